	.target	sm_100a

	.elftype	@"ET_EXEC"


//--------------------- .note.nv.tkinfo           --------------------------
	.section	.note.nv.tkinfo,"",@"SHT_NOTE"
	.sectionflags	@"SHF_NOTE_NV_TKINFO"
	.tkinfo
        /*0018*/ 	.word	0x00000002
        /*0030*/ 	.string	""
        /*0030*/ 	.string	"ptxas"
        /*0030*/ 	.string	"Cuda compilation tools, release 13.0, V13.0.88"
        /*0030*/ 	.string	"Build cuda_13.0.r13.0/compiler.36424714_0"
        /*0030*/ 	.string	"-arch sm_100a -m 64 "



//--------------------- .note.nv.cuinfo           --------------------------
	.section	.note.nv.cuinfo,"",@"SHT_NOTE"
	.sectionflags	@"SHF_NOTE_NV_CUINFO"
        /*0018*/ 	.short	0x0002
        /*001a*/ 	.short	0x0064
        /*001c*/ 	.short	0x0082
	.zero		2


//--------------------- .nv.info                  --------------------------
	.section	.nv.info,"",@"SHT_CUDA_INFO"
	.align	4


	//----- nvinfo : EIATTR_REGCOUNT
	.align		4
        /*0000*/ 	.byte	0x04, 0x2f
        /*0002*/ 	.short	(.L_12 - .L_11)
	.align		4
.L_11:
        /*0004*/ 	.word	index@(_ZN5flash24flash_fwd_splitkv_kernelI23Flash_fwd_kernel_traitsILi128ELi64ELi64ELi4ELb0ELb0EN7cutlass10bfloat16_tE19Flash_kernel_traitsILi128ELi64ELi64ELi4ES3_EELb0ELb1ELb1ELb0ELb0ELb1ELb1ELb1EEEvNS_16Flash_fwd_paramsE)
        /*0008*/ 	.word	0x000000ec


	//----- nvinfo : EIATTR_FRAME_SIZE
	.align		4
.L_12:
        /*000c*/ 	.byte	0x04, 0x11
        /*000e*/ 	.short	(.L_14 - .L_13)
	.align		4
.L_13:
        /*0010*/ 	.word	index@($_ZN5flash24flash_fwd_splitkv_kernelI23Flash_fwd_kernel_traitsILi128ELi64ELi64ELi4ELb0ELb0EN7cutlass10bfloat16_tE19Flash_kernel_traitsILi128ELi64ELi64ELi4ES3_EELb0ELb1ELb1ELb0ELb0ELb1ELb1ELb1EEEvNS_16Flash_fwd_paramsE$_ZN5flash30compute_attn_1rowblock_splitkvI23Flash_fwd_kernel_traitsILi128ELi64ELi64ELi4ELb0ELb0EN7cutlass10bfloat16_tE19Flash_kernel_traitsILi128ELi64ELi64ELi4ES3_EELb0ELb1ELb1ELb0ELb0ELb1ELb1ELb1ENS_16Flash_fwd_paramsEEEvRKT8_iiiii)
        /*0014*/ 	.word	0x00000000


	//----- nvinfo : EIATTR_FRAME_SIZE
	.align		4
.L_14:
        /*0018*/ 	.byte	0x04, 0x11
        /*001a*/ 	.short	(.L_16 - .L_15)
	.align		4
.L_15:
        /*001c*/ 	.word	index@(_ZN5flash24flash_fwd_splitkv_kernelI23Flash_fwd_kernel_traitsILi128ELi64ELi64ELi4ELb0ELb0EN7cutlass10bfloat16_tE19Flash_kernel_traitsILi128ELi64ELi64ELi4ES3_EELb0ELb1ELb1ELb0ELb0ELb1ELb1ELb1EEEvNS_16Flash_fwd_paramsE)
        /*0020*/ 	.word	0x00000000


	//----- nvinfo : EIATTR_REGCOUNT
	.align		4
.L_16:
        /*0024*/ 	.byte	0x04, 0x2f
        /*0026*/ 	.short	(.L_18 - .L_17)
	.align		4
.L_17:
        /*0028*/ 	.word	index@(_ZN5flash24flash_fwd_splitkv_kernelI23Flash_fwd_kernel_traitsILi128ELi64ELi64ELi4ELb0ELb0EN7cutlass10bfloat16_tE19Flash_kernel_traitsILi128ELi64ELi64ELi4ES3_EELb0ELb1ELb1ELb0ELb0ELb0ELb1ELb1EEEvNS_16Flash_fwd_paramsE)
        /*002c*/ 	.word	0x000000c7


	//----- nvinfo : EIATTR_FRAME_SIZE
	.align		4
.L_18:
        /*0030*/ 	.byte	0x04, 0x11
        /*0032*/ 	.short	(.L_20 - .L_19)
	.align		4
.L_19:
        /*0034*/ 	.word	index@($_ZN5flash24flash_fwd_splitkv_kernelI23Flash_fwd_kernel_traitsILi128ELi64ELi64ELi4ELb0ELb0EN7cutlass10bfloat16_tE19Flash_kernel_traitsILi128ELi64ELi64ELi4ES3_EELb0ELb1ELb1ELb0ELb0ELb0ELb1ELb1EEEvNS_16Flash_fwd_paramsE$_ZN5flash30compute_attn_1rowblock_splitkvI23Flash_fwd_kernel_traitsILi128ELi64ELi64ELi4ELb0ELb0EN7cutlass10bfloat16_tE19Flash_kernel_traitsILi128ELi64ELi64ELi4ES3_EELb0ELb1ELb1ELb0ELb0ELb0ELb1ELb1ENS_16Flash_fwd_paramsEEEvRKT8_iiiii)
        /*0038*/ 	.word	0x00000000


	//----- nvinfo : EIATTR_FRAME_SIZE
	.align		4
.L_20:
        /*003c*/ 	.byte	0x04, 0x11
        /*003e*/ 	.short	(.L_22 - .L_21)
	.align		4
.L_21:
        /*0040*/ 	.word	index@(_ZN5flash24flash_fwd_splitkv_kernelI23Flash_fwd_kernel_traitsILi128ELi64ELi64ELi4ELb0ELb0EN7cutlass10bfloat16_tE19Flash_kernel_traitsILi128ELi64ELi64ELi4ES3_EELb0ELb1ELb1ELb0ELb0ELb0ELb1ELb1EEEvNS_16Flash_fwd_paramsE)
        /*0044*/ 	.word	0x00000000


	//----- nvinfo : EIATTR_REGCOUNT
	.align		4
.L_22:
        /*0048*/ 	.byte	0x04, 0x2f
        /*004a*/ 	.short	(.L_24 - .L_23)
	.align		4
.L_23:
        /*004c*/ 	.word	index@(_ZN5flash24flash_fwd_splitkv_kernelI23Flash_fwd_kernel_traitsILi128ELi64ELi64ELi4ELb0ELb0EN7cutlass10bfloat16_tE19Flash_kernel_traitsILi128ELi64ELi64ELi4ES3_EELb0ELb1ELb0ELb0ELb1ELb1ELb1ELb1EEEvNS_16Flash_fwd_paramsE)
        /*0050*/ 	.word	0x000000c4


	//----- nvinfo : EIATTR_FRAME_SIZE
	.align		4
.L_24:
        /*0054*/ 	.byte	0x04, 0x11
        /*0056*/ 	.short	(.L_26 - .L_25)
	.align		4
.L_25:
        /*0058*/ 	.word	index@($_ZN5flash24flash_fwd_splitkv_kernelI23Flash_fwd_kernel_traitsILi128ELi64ELi64ELi4ELb0ELb0EN7cutlass10bfloat16_tE19Flash_kernel_traitsILi128ELi64ELi64ELi4ES3_EELb0ELb1ELb0ELb0ELb1ELb1ELb1ELb1EEEvNS_16Flash_fwd_paramsE$_ZN5flash30compute_attn_1rowblock_splitkvI23Flash_fwd_kernel_traitsILi128ELi64ELi64ELi4ELb0ELb0EN7cutlass10bfloat16_tE19Flash_kernel_traitsILi128ELi64ELi64ELi4ES3_EELb0ELb1ELb0ELb0ELb1ELb1ELb1ELb1ENS_16Flash_fwd_paramsEEEvRKT8_iiiii)
        /*005c*/ 	.word	0x00000000


	//----- nvinfo : EIATTR_FRAME_SIZE
	.align		4
.L_26:
        /*0060*/ 	.byte	0x04, 0x11
        /*0062*/ 	.short	(.L_28 - .L_27)
	.align		4
.L_27:
        /*0064*/ 	.word	index@(_ZN5flash24flash_fwd_splitkv_kernelI23Flash_fwd_kernel_traitsILi128ELi64ELi64ELi4ELb0ELb0EN7cutlass10bfloat16_tE19Flash_kernel_traitsILi128ELi64ELi64ELi4ES3_EELb0ELb1ELb0ELb0ELb1ELb1ELb1ELb1EEEvNS_16Flash_fwd_paramsE)
        /*0068*/ 	.word	0x00000000


	//----- nvinfo : EIATTR_REGCOUNT
	.align		4
.L_28:
        /*006c*/ 	.byte	0x04, 0x2f
        /*006e*/ 	.short	(.L_30 - .L_29)
	.align		4
.L_29:
        /*0070*/ 	.word	index@(_ZN5flash24flash_fwd_splitkv_kernelI23Flash_fwd_kernel_traitsILi128ELi64ELi64ELi4ELb0ELb0EN7cutlass10bfloat16_tE19Flash_kernel_traitsILi128ELi64ELi64ELi4ES3_EELb0ELb1ELb0ELb0ELb1ELb0ELb1ELb1EEEvNS_16Flash_fwd_paramsE)
        /*0074*/ 	.word	0x000000c4


	//----- nvinfo : EIATTR_FRAME_SIZE
	.align		4
.L_30:
        /*0078*/ 	.byte	0x04, 0x11
        /*007a*/ 	.short	(.L_32 - .L_31)
	.align		4
.L_31:
        /*007c*/ 	.word	index@($_ZN5flash24flash_fwd_splitkv_kernelI23Flash_fwd_kernel_traitsILi128ELi64ELi64ELi4ELb0ELb0EN7cutlass10bfloat16_tE19Flash_kernel_traitsILi128ELi64ELi64ELi4ES3_EELb0ELb1ELb0ELb0ELb1ELb0ELb1ELb1EEEvNS_16Flash_fwd_paramsE$_ZN5flash30compute_attn_1rowblock_splitkvI23Flash_fwd_kernel_traitsILi128ELi64ELi64ELi4ELb0ELb0EN7cutlass10bfloat16_tE19Flash_kernel_traitsILi128ELi64ELi64ELi4ES3_EELb0ELb1ELb0ELb0ELb1ELb0ELb1ELb1ENS_16Flash_fwd_paramsEEEvRKT8_iiiii)
        /*0080*/ 	.word	0x00000000


	//----- nvinfo : EIATTR_FRAME_SIZE
	.align		4
.L_32:
        /*0084*/ 	.byte	0x04, 0x11
        /*0086*/ 	.short	(.L_34 - .L_33)
	.align		4
.L_33:
        /*0088*/ 	.word	index@(_ZN5flash24flash_fwd_splitkv_kernelI23Flash_fwd_kernel_traitsILi128ELi64ELi64ELi4ELb0ELb0EN7cutlass10bfloat16_tE19Flash_kernel_traitsILi128ELi64ELi64ELi4ES3_EELb0ELb1ELb0ELb0ELb1ELb0ELb1ELb1EEEvNS_16Flash_fwd_paramsE)
        /*008c*/ 	.word	0x00000000


	//----- nvinfo : EIATTR_REGCOUNT
	.align		4
.L_34:
        /*0090*/ 	.byte	0x04, 0x2f
        /*0092*/ 	.short	(.L_36 - .L_35)
	.align		4
.L_35:
        /*0094*/ 	.word	index@(_ZN5flash24flash_fwd_splitkv_kernelI23Flash_fwd_kernel_traitsILi128ELi64ELi64ELi4ELb0ELb0EN7cutlass10bfloat16_tE19Flash_kernel_traitsILi128ELi64ELi64ELi4ES3_EELb0ELb1ELb1ELb0ELb0ELb1ELb1ELb0EEEvNS_16Flash_fwd_paramsE)
        /*0098*/ 	.word	0x000000eb


	//----- nvinfo : EIATTR_FRAME_SIZE
	.align		4
.L_36:
        /*009c*/ 	.byte	0x04, 0x11
        /*009e*/ 	.short	(.L_38 - .L_37)
	.align		4
.L_37:
        /*00a0*/ 	.word	index@($_ZN5flash24flash_fwd_splitkv_kernelI23Flash_fwd_kernel_traitsILi128ELi64ELi64ELi4ELb0ELb0EN7cutlass10bfloat16_tE19Flash_kernel_traitsILi128ELi64ELi64ELi4ES3_EELb0ELb1ELb1ELb0ELb0ELb1ELb1ELb0EEEvNS_16Flash_fwd_paramsE$_ZN5flash30compute_attn_1rowblock_splitkvI23Flash_fwd_kernel_traitsILi128ELi64ELi64ELi4ELb0ELb0EN7cutlass10bfloat16_tE19Flash_kernel_traitsILi128ELi64ELi64ELi4ES3_EELb0ELb1ELb1ELb0ELb0ELb1ELb1ELb0ENS_16Flash_fwd_paramsEEEvRKT8_iiiii)
        /*00a4*/ 	.word	0x00000000


	//----- nvinfo : EIATTR_FRAME_SIZE
	.align		4
.L_38:
        /*00a8*/ 	.byte	0x04, 0x11
        /*00aa*/ 	.short	(.L_40 - .L_39)
	.align		4
.L_39:
        /*00ac*/ 	.word	index@(_ZN5flash24flash_fwd_splitkv_kernelI23Flash_fwd_kernel_traitsILi128ELi64ELi64ELi4ELb0ELb0EN7cutlass10bfloat16_tE19Flash_kernel_traitsILi128ELi64ELi64ELi4ES3_EELb0ELb1ELb1ELb0ELb0ELb1ELb1ELb0EEEvNS_16Flash_fwd_paramsE)
        /*00b0*/ 	.word	0x00000000


	//----- nvinfo : EIATTR_REGCOUNT
	.align		4
.L_40:
        /*00b4*/ 	.byte	0x04, 0x2f
        /*00b6*/ 	.short	(.L_42 - .L_41)
	.align		4
.L_41:
        /*00b8*/ 	.word	index@(_ZN5flash24flash_fwd_splitkv_kernelI23Flash_fwd_kernel_traitsILi128ELi64ELi64ELi4ELb0ELb0EN7cutlass10bfloat16_tE19Flash_kernel_traitsILi128ELi64ELi64ELi4ES3_EELb0ELb1ELb1ELb0ELb0ELb0ELb1ELb0EEEvNS_16Flash_fwd_paramsE)
        /*00bc*/ 	.word	0x000000c8


	//----- nvinfo : EIATTR_FRAME_SIZE
	.align		4
.L_42:
        /*00c0*/ 	.byte	0x04, 0x11
        /*00c2*/ 	.short	(.L_44 - .L_43)
	.align		4
.L_43:
        /*00c4*/ 	.word	index@($_ZN5flash24flash_fwd_splitkv_kernelI23Flash_fwd_kernel_traitsILi128ELi64ELi64ELi4ELb0ELb0EN7cutlass10bfloat16_tE19Flash_kernel_traitsILi128ELi64ELi64ELi4ES3_EELb0ELb1ELb1ELb0ELb0ELb0ELb1ELb0EEEvNS_16Flash_fwd_paramsE$_ZN5flash30compute_attn_1rowblock_splitkvI23Flash_fwd_kernel_traitsILi128ELi64ELi64ELi4ELb0ELb0EN7cutlass10bfloat16_tE19Flash_kernel_traitsILi128ELi64ELi64ELi4ES3_EELb0ELb1ELb1ELb0ELb0ELb0ELb1ELb0ENS_16Flash_fwd_paramsEEEvRKT8_iiiii)
        /*00c8*/ 	.word	0x00000000


	//----- nvinfo : EIATTR_FRAME_SIZE
	.align		4
.L_44:
        /*00cc*/ 	.byte	0x04, 0x11
        /*00ce*/ 	.short	(.L_46 - .L_45)
	.align		4
.L_45:
        /*00d0*/ 	.word	index@(_ZN5flash24flash_fwd_splitkv_kernelI23Flash_fwd_kernel_traitsILi128ELi64ELi64ELi4ELb0ELb0EN7cutlass10bfloat16_tE19Flash_kernel_traitsILi128ELi64ELi64ELi4ES3_EELb0ELb1ELb1ELb0ELb0ELb0ELb1ELb0EEEvNS_16Flash_fwd_paramsE)
        /*00d4*/ 	.word	0x00000000


	//----- nvinfo : EIATTR_REGCOUNT
	.align		4
.L_46:
        /*00d8*/ 	.byte	0x04, 0x2f
        /*00da*/ 	.short	(.L_48 - .L_47)
	.align		4
.L_47:
        /*00dc*/ 	.word	index@(_ZN5flash24flash_fwd_splitkv_kernelI23Flash_fwd_kernel_traitsILi128ELi64ELi64ELi4ELb0ELb0EN7cutlass10bfloat16_tE19Flash_kernel_traitsILi128ELi64ELi64ELi4ES3_EELb0ELb1ELb0ELb0ELb1ELb1ELb1ELb0EEEvNS_16Flash_fwd_paramsE)
        /*00e0*/ 	.word	0x000000cf


	//----- nvinfo : EIATTR_FRAME_SIZE
	.align		4
.L_48:
        /*00e4*/ 	.byte	0x04, 0x11
        /*00e6*/ 	.short	(.L_50 - .L_49)
	.align		4
.L_49:
        /*00e8*/ 	.word	index@($_ZN5flash24flash_fwd_splitkv_kernelI23Flash_fwd_kernel_traitsILi128ELi64ELi64ELi4ELb0ELb0EN7cutlass10bfloat16_tE19Flash_kernel_traitsILi128ELi64ELi64ELi4ES3_EELb0ELb1ELb0ELb0ELb1ELb1ELb1ELb0EEEvNS_16Flash_fwd_paramsE$_ZN5flash30compute_attn_1rowblock_splitkvI23Flash_fwd_kernel_traitsILi128ELi64ELi64ELi4ELb0ELb0EN7cutlass10bfloat16_tE19Flash_kernel_traitsILi128ELi64ELi64ELi4ES3_EELb0ELb1ELb0ELb0ELb1ELb1ELb1ELb0ENS_16Flash_fwd_paramsEEEvRKT8_iiiii)
        /*00ec*/ 	.word	0x00000000


	//----- nvinfo : EIATTR_FRAME_SIZE
	.align		4
.L_50:
        /*00f0*/ 	.byte	0x04, 0x11
        /*00f2*/ 	.short	(.L_52 - .L_51)
	.align		4
.L_51:
        /*00f4*/ 	.word	index@(_ZN5flash24flash_fwd_splitkv_kernelI23Flash_fwd_kernel_traitsILi128ELi64ELi64ELi4ELb0ELb0EN7cutlass10bfloat16_tE19Flash_kernel_traitsILi128ELi64ELi64ELi4ES3_EELb0ELb1ELb0ELb0ELb1ELb1ELb1ELb0EEEvNS_16Flash_fwd_paramsE)
        /*00f8*/ 	.word	0x00000000


	//----- nvinfo : EIATTR_REGCOUNT
	.align		4
.L_52:
        /*00fc*/ 	.byte	0x04, 0x2f
        /*00fe*/ 	.short	(.L_54 - .L_53)
	.align		4
.L_53:
        /*0100*/ 	.word	index@(_ZN5flash24flash_fwd_splitkv_kernelI23Flash_fwd_kernel_traitsILi128ELi64ELi64ELi4ELb0ELb0EN7cutlass10bfloat16_tE19Flash_kernel_traitsILi128ELi64ELi64ELi4ES3_EELb0ELb1ELb0ELb0ELb1ELb0ELb1ELb0EEEvNS_16Flash_fwd_paramsE)
        /*0104*/ 	.word	0x000000c8


	//----- nvinfo : EIATTR_FRAME_SIZE
	.align		4
.L_54:
        /*0108*/ 	.byte	0x04, 0x11
        /*010a*/ 	.short	(.L_56 - .L_55)
	.align		4
.L_55:
        /*010c*/ 	.word	index@($_ZN5flash24flash_fwd_splitkv_kernelI23Flash_fwd_kernel_traitsILi128ELi64ELi64ELi4ELb0ELb0EN7cutlass10bfloat16_tE19Flash_kernel_traitsILi128ELi64ELi64ELi4ES3_EELb0ELb1ELb0ELb0ELb1ELb0ELb1ELb0EEEvNS_16Flash_fwd_paramsE$_ZN5flash30compute_attn_1rowblock_splitkvI23Flash_fwd_kernel_traitsILi128ELi64ELi64ELi4ELb0ELb0EN7cutlass10bfloat16_tE19Flash_kernel_traitsILi128ELi64ELi64ELi4ES3_EELb0ELb1ELb0ELb0ELb1ELb0ELb1ELb0ENS_16Flash_fwd_paramsEEEvRKT8_iiiii)
        /*0110*/ 	.word	0x00000000


	//----- nvinfo : EIATTR_FRAME_SIZE
	.align		4
.L_56:
        /*0114*/ 	.byte	0x04, 0x11
        /*0116*/ 	.short	(.L_58 - .L_57)
	.align		4
.L_57:
        /*0118*/ 	.word	index@(_ZN5flash24flash_fwd_splitkv_kernelI23Flash_fwd_kernel_traitsILi128ELi64ELi64ELi4ELb0ELb0EN7cutlass10bfloat16_tE19Flash_kernel_traitsILi128ELi64ELi64ELi4ES3_EELb0ELb1ELb0ELb0ELb1ELb0ELb1ELb0EEEvNS_16Flash_fwd_paramsE)
        /*011c*/ 	.word	0x00000000


	//----- nvinfo : EIATTR_REGCOUNT
	.align		4
.L_58:
        /*0120*/ 	.byte	0x04, 0x2f
        /*0122*/ 	.short	(.L_60 - .L_59)
	.align		4
.L_59:
        /*0124*/ 	.word	index@(_ZN5flash24flash_fwd_splitkv_kernelI23Flash_fwd_kernel_traitsILi128ELi64ELi64ELi4ELb0ELb0EN7cutlass10bfloat16_tE19Flash_kernel_traitsILi128ELi64ELi64ELi4ES3_EELb0ELb1ELb1ELb0ELb0ELb1ELb0ELb1EEEvNS_16Flash_fwd_paramsE)
        /*0128*/ 	.word	0x000000ea


	//----- nvinfo : EIATTR_FRAME_SIZE
	.align		4
.L_60:
        /*012c*/ 	.byte	0x04, 0x11
        /*012e*/ 	.short	(.L_62 - .L_61)
	.align		4
.L_61:
        /*0130*/ 	.word	index@($_ZN5flash24flash_fwd_splitkv_kernelI23Flash_fwd_kernel_traitsILi128ELi64ELi64ELi4ELb0ELb0EN7cutlass10bfloat16_tE19Flash_kernel_traitsILi128ELi64ELi64ELi4ES3_EELb0ELb1ELb1ELb0ELb0ELb1ELb0ELb1EEEvNS_16Flash_fwd_paramsE$_ZN5flash30compute_attn_1rowblock_splitkvI23Flash_fwd_kernel_traitsILi128ELi64ELi64ELi4ELb0ELb0EN7cutlass10bfloat16_tE19Flash_kernel_traitsILi128ELi64ELi64ELi4ES3_EELb0ELb1ELb1ELb0ELb0ELb1ELb0ELb1ENS_16Flash_fwd_paramsEEEvRKT8_iiiii)
        /*0134*/ 	.word	0x00000000


	//----- nvinfo : EIATTR_FRAME_SIZE
	.align		4
.L_62:
        /*0138*/ 	.byte	0x04, 0x11
        /*013a*/ 	.short	(.L_64 - .L_63)
	.align		4
.L_63:
        /*013c*/ 	.word	index@(_ZN5flash24flash_fwd_splitkv_kernelI23Flash_fwd_kernel_traitsILi128ELi64ELi64ELi4ELb0ELb0EN7cutlass10bfloat16_tE19Flash_kernel_traitsILi128ELi64ELi64ELi4ES3_EELb0ELb1ELb1ELb0ELb0ELb1ELb0ELb1EEEvNS_16Flash_fwd_paramsE)
        /*0140*/ 	.word	0x00000000


	//----- nvinfo : EIATTR_REGCOUNT
	.align		4
.L_64:
        /*0144*/ 	.byte	0x04, 0x2f
        /*0146*/ 	.short	(.L_66 - .L_65)
	.align		4
.L_65:
        /*0148*/ 	.word	index@(_ZN5flash24flash_fwd_splitkv_kernelI23Flash_fwd_kernel_traitsILi128ELi64ELi64ELi4ELb0ELb0EN7cutlass10bfloat16_tE19Flash_kernel_traitsILi128ELi64ELi64ELi4ES3_EELb0ELb1ELb1ELb0ELb0ELb0ELb0ELb1EEEvNS_16Flash_fwd_paramsE)
        /*014c*/ 	.word	0x000000c6


	//----- nvinfo : EIATTR_FRAME_SIZE
	.align		4
.L_66:
        /*0150*/ 	.byte	0x04, 0x11
        /*0152*/ 	.short	(.L_68 - .L_67)
	.align		4
.L_67:
        /*0154*/ 	.word	index@($_ZN5flash24flash_fwd_splitkv_kernelI23Flash_fwd_kernel_traitsILi128ELi64ELi64ELi4ELb0ELb0EN7cutlass10bfloat16_tE19Flash_kernel_traitsILi128ELi64ELi64ELi4ES3_EELb0ELb1ELb1ELb0ELb0ELb0ELb0ELb1EEEvNS_16Flash_fwd_paramsE$_ZN5flash30compute_attn_1rowblock_splitkvI23Flash_fwd_kernel_traitsILi128ELi64ELi64ELi4ELb0ELb0EN7cutlass10bfloat16_tE19Flash_kernel_traitsILi128ELi64ELi64ELi4ES3_EELb0ELb1ELb1ELb0ELb0ELb0ELb0ELb1ENS_16Flash_fwd_paramsEEEvRKT8_iiiii)
        /*0158*/ 	.word	0x00000000


	//----- nvinfo : EIATTR_FRAME_SIZE
	.align		4
.L_68:
        /*015c*/ 	.byte	0x04, 0x11
        /*015e*/ 	.short	(.L_70 - .L_69)
	.align		4
.L_69:
        /*0160*/ 	.word	index@(_ZN5flash24flash_fwd_splitkv_kernelI23Flash_fwd_kernel_traitsILi128ELi64ELi64ELi4ELb0ELb0EN7cutlass10bfloat16_tE19Flash_kernel_traitsILi128ELi64ELi64ELi4ES3_EELb0ELb1ELb1ELb0ELb0ELb0ELb0ELb1EEEvNS_16Flash_fwd_paramsE)
        /*0164*/ 	.word	0x00000000


	//----- nvinfo : EIATTR_REGCOUNT
	.align		4
.L_70:
        /*0168*/ 	.byte	0x04, 0x2f
        /*016a*/ 	.short	(.L_72 - .L_71)
	.align		4
.L_71:
        /*016c*/ 	.word	index@(_ZN5flash24flash_fwd_splitkv_kernelI23Flash_fwd_kernel_traitsILi128ELi64ELi64ELi4ELb0ELb0EN7cutlass10bfloat16_tE19Flash_kernel_traitsILi128ELi64ELi64ELi4ES3_EELb0ELb1ELb0ELb0ELb1ELb1ELb0ELb1EEEvNS_16Flash_fwd_paramsE)
        /*0170*/ 	.word	0x000000cf


	//----- nvinfo : EIATTR_FRAME_SIZE
	.align		4
.L_72:
        /*0174*/ 	.byte	0x04, 0x11
        /*0176*/ 	.short	(.L_74 - .L_73)
	.align		4
.L_73:
        /*0178*/ 	.word	index@($_ZN5flash24flash_fwd_splitkv_kernelI23Flash_fwd_kernel_traitsILi128ELi64ELi64ELi4ELb0ELb0EN7cutlass10bfloat16_tE19Flash_kernel_traitsILi128ELi64ELi64ELi4ES3_EELb0ELb1ELb0ELb0ELb1ELb1ELb0ELb1EEEvNS_16Flash_fwd_paramsE$_ZN5flash30compute_attn_1rowblock_splitkvI23Flash_fwd_kernel_traitsILi128ELi64ELi64ELi4ELb0ELb0EN7cutlass10bfloat16_tE19Flash_kernel_traitsILi128ELi64ELi64ELi4ES3_EELb0ELb1ELb0ELb0ELb1ELb1ELb0ELb1ENS_16Flash_fwd_paramsEEEvRKT8_iiiii)
        /*017c*/ 	.word	0x00000000


	//----- nvinfo : EIATTR_FRAME_SIZE
	.align		4
.L_74:
        /*0180*/ 	.byte	0x04, 0x11
        /*0182*/ 	.short	(.L_76 - .L_75)
	.align		4
.L_75:
        /*0184*/ 	.word	index@(_ZN5flash24flash_fwd_splitkv_kernelI23Flash_fwd_kernel_traitsILi128ELi64ELi64ELi4ELb0ELb0EN7cutlass10bfloat16_tE19Flash_kernel_traitsILi128ELi64ELi64ELi4ES3_EELb0ELb1ELb0ELb0ELb1ELb1ELb0ELb1EEEvNS_16Flash_fwd_paramsE)
        /*0188*/ 	.word	0x00000000


	//----- nvinfo : EIATTR_REGCOUNT
	.align		4
.L_76:
        /*018c*/ 	.byte	0x04, 0x2f
        /*018e*/ 	.short	(.L_78 - .L_77)
	.align		4
.L_77:
        /*0190*/ 	.word	index@(_ZN5flash24flash_fwd_splitkv_kernelI23Flash_fwd_kernel_traitsILi128ELi64ELi64ELi4ELb0ELb0EN7cutlass10bfloat16_tE19Flash_kernel_traitsILi128ELi64ELi64ELi4ES3_EELb0ELb1ELb0ELb0ELb1ELb0ELb0ELb1EEEvNS_16Flash_fwd_paramsE)
        /*0194*/ 	.word	0x000000c8


	//----- nvinfo : EIATTR_FRAME_SIZE
	.align		4
.L_78:
        /*0198*/ 	.byte	0x04, 0x11
        /*019a*/ 	.short	(.L_80 - .L_79)
	.align		4
.L_79:
        /*019c*/ 	.word	index@($_ZN5flash24flash_fwd_splitkv_kernelI23Flash_fwd_kernel_traitsILi128ELi64ELi64ELi4ELb0ELb0EN7cutlass10bfloat16_tE19Flash_kernel_traitsILi128ELi64ELi64ELi4ES3_EELb0ELb1ELb0ELb0ELb1ELb0ELb0ELb1EEEvNS_16Flash_fwd_paramsE$_ZN5flash30compute_attn_1rowblock_splitkvI23Flash_fwd_kernel_traitsILi128ELi64ELi64ELi4ELb0ELb0EN7cutlass10bfloat16_tE19Flash_kernel_traitsILi128ELi64ELi64ELi4ES3_EELb0ELb1ELb0ELb0ELb1ELb0ELb0ELb1ENS_16Flash_fwd_paramsEEEvRKT8_iiiii)
        /*01a0*/ 	.word	0x00000000


	//----- nvinfo : EIATTR_FRAME_SIZE
	.align		4
.L_80:
        /*01a4*/ 	.byte	0x04, 0x11
        /*01a6*/ 	.short	(.L_82 - .L_81)
	.align		4
.L_81:
        /*01a8*/ 	.word	index@(_ZN5flash24flash_fwd_splitkv_kernelI23Flash_fwd_kernel_traitsILi128ELi64ELi64ELi4ELb0ELb0EN7cutlass10bfloat16_tE19Flash_kernel_traitsILi128ELi64ELi64ELi4ES3_EELb0ELb1ELb0ELb0ELb1ELb0ELb0ELb1EEEvNS_16Flash_fwd_paramsE)
        /*01ac*/ 	.word	0x00000000


	//----- nvinfo : EIATTR_REGCOUNT
	.align		4
.L_82:
        /*01b0*/ 	.byte	0x04, 0x2f
        /*01b2*/ 	.short	(.L_84 - .L_83)
	.align		4
.L_83:
        /*01b4*/ 	.word	index@(_ZN5flash24flash_fwd_splitkv_kernelI23Flash_fwd_kernel_traitsILi128ELi64ELi64ELi4ELb0ELb0EN7cutlass10bfloat16_tE19Flash_kernel_traitsILi128ELi64ELi64ELi4ES3_EELb0ELb1ELb1ELb0ELb0ELb1ELb0ELb0EEEvNS_16Flash_fwd_paramsE)
        /*01b8*/ 	.word	0x000000eb


	//----- nvinfo : EIATTR_FRAME_SIZE
	.align		4
.L_84:
        /*01bc*/ 	.byte	0x04, 0x11
        /*01be*/ 	.short	(.L_86 - .L_85)
	.align		4
.L_85:
        /*01c0*/ 	.word	index@($_ZN5flash24flash_fwd_splitkv_kernelI23Flash_fwd_kernel_traitsILi128ELi64ELi64ELi4ELb0ELb0EN7cutlass10bfloat16_tE19Flash_kernel_traitsILi128ELi64ELi64ELi4ES3_EELb0ELb1ELb1ELb0ELb0ELb1ELb0ELb0EEEvNS_16Flash_fwd_paramsE$_ZN5flash30compute_attn_1rowblock_splitkvI23Flash_fwd_kernel_traitsILi128ELi64ELi64ELi4ELb0ELb0EN7cutlass10bfloat16_tE19Flash_kernel_traitsILi128ELi64ELi64ELi4ES3_EELb0ELb1ELb1ELb0ELb0ELb1ELb0ELb0ENS_16Flash_fwd_paramsEEEvRKT8_iiiii)
        /*01c4*/ 	.word	0x00000000


	//----- nvinfo : EIATTR_FRAME_SIZE
	.align		4
.L_86:
        /*01c8*/ 	.byte	0x04, 0x11
        /*01ca*/ 	.short	(.L_88 - .L_87)
	.align		4
.L_87:
        /*01cc*/ 	.word	index@(_ZN5flash24flash_fwd_splitkv_kernelI23Flash_fwd_kernel_traitsILi128ELi64ELi64ELi4ELb0ELb0EN7cutlass10bfloat16_tE19Flash_kernel_traitsILi128ELi64ELi64ELi4ES3_EELb0ELb1ELb1ELb0ELb0ELb1ELb0ELb0EEEvNS_16Flash_fwd_paramsE)
        /*01d0*/ 	.word	0x00000000


	//----- nvinfo : EIATTR_REGCOUNT
	.align		4
.L_88:
        /*01d4*/ 	.byte	0x04, 0x2f
        /*01d6*/ 	.short	(.L_90 - .L_89)
	.align		4
.L_89:
        /*01d8*/ 	.word	index@(_ZN5flash24flash_fwd_splitkv_kernelI23Flash_fwd_kernel_traitsILi128ELi64ELi64ELi4ELb0ELb0EN7cutlass10bfloat16_tE19Flash_kernel_traitsILi128ELi64ELi64ELi4ES3_EELb0ELb1ELb1ELb0ELb0ELb0ELb0ELb0EEEvNS_16Flash_fwd_paramsE)
        /*01dc*/ 	.word	0x000000c8


	//----- nvinfo : EIATTR_FRAME_SIZE
	.align		4
.L_90:
        /*01e0*/ 	.byte	0x04, 0x11
        /*01e2*/ 	.short	(.L_92 - .L_91)
	.align		4
.L_91:
        /*01e4*/ 	.word	index@($_ZN5flash24flash_fwd_splitkv_kernelI23Flash_fwd_kernel_traitsILi128ELi64ELi64ELi4ELb0ELb0EN7cutlass10bfloat16_tE19Flash_kernel_traitsILi128ELi64ELi64ELi4ES3_EELb0ELb1ELb1ELb0ELb0ELb0ELb0ELb0EEEvNS_16Flash_fwd_paramsE$_ZN5flash30compute_attn_1rowblock_splitkvI23Flash_fwd_kernel_traitsILi128ELi64ELi64ELi4ELb0ELb0EN7cutlass10bfloat16_tE19Flash_kernel_traitsILi128ELi64ELi64ELi4ES3_EELb0ELb1ELb1ELb0ELb0ELb0ELb0ELb0ENS_16Flash_fwd_paramsEEEvRKT8_iiiii)
        /*01e8*/ 	.word	0x00000000


	//----- nvinfo : EIATTR_FRAME_SIZE
	.align		4
.L_92:
        /*01ec*/ 	.byte	0x04, 0x11
        /*01ee*/ 	.short	(.L_94 - .L_93)
	.align		4
.L_93:
        /*01f0*/ 	.word	index@(_ZN5flash24flash_fwd_splitkv_kernelI23Flash_fwd_kernel_traitsILi128ELi64ELi64ELi4ELb0ELb0EN7cutlass10bfloat16_tE19Flash_kernel_traitsILi128ELi64ELi64ELi4ES3_EELb0ELb1ELb1ELb0ELb0ELb0ELb0ELb0EEEvNS_16Flash_fwd_paramsE)
        /*01f4*/ 	.word	0x00000000


	//----- nvinfo : EIATTR_REGCOUNT
	.align		4
.L_94:
        /*01f8*/ 	.byte	0x04, 0x2f
        /*01fa*/ 	.short	(.L_96 - .L_95)
	.align		4
.L_95:
        /*01fc*/ 	.word	index@(_ZN5flash24flash_fwd_splitkv_kernelI23Flash_fwd_kernel_traitsILi128ELi64ELi64ELi4ELb0ELb0EN7cutlass10bfloat16_tE19Flash_kernel_traitsILi128ELi64ELi64ELi4ES3_EELb0ELb1ELb0ELb0ELb1ELb1ELb0ELb0EEEvNS_16Flash_fwd_paramsE)
        /*0200*/ 	.word	0x000000c9


	//----- nvinfo : EIATTR_FRAME_SIZE
	.align		4
.L_96:
        /*0204*/ 	.byte	0x04, 0x11
        /*0206*/ 	.short	(.L_98 - .L_97)
	.align		4
.L_97:
        /*0208*/ 	.word	index@($_ZN5flash24flash_fwd_splitkv_kernelI23Flash_fwd_kernel_traitsILi128ELi64ELi64ELi4ELb0ELb0EN7cutlass10bfloat16_tE19Flash_kernel_traitsILi128ELi64ELi64ELi4ES3_EELb0ELb1ELb0ELb0ELb1ELb1ELb0ELb0EEEvNS_16Flash_fwd_paramsE$_ZN5flash30compute_attn_1rowblock_splitkvI23Flash_fwd_kernel_traitsILi128ELi64ELi64ELi4ELb0ELb0EN7cutlass10bfloat16_tE19Flash_kernel_traitsILi128ELi64ELi64ELi4ES3_EELb0ELb1ELb0ELb0ELb1ELb1ELb0ELb0ENS_16Flash_fwd_paramsEEEvRKT8_iiiii)
        /*020c*/ 	.word	0x00000000


	//----- nvinfo : EIATTR_FRAME_SIZE
	.align		4
.L_98:
        /*0210*/ 	.byte	0x04, 0x11
        /*0212*/ 	.short	(.L_100 - .L_99)
	.align		4
.L_99:
        /*0214*/ 	.word	index@(_ZN5flash24flash_fwd_splitkv_kernelI23Flash_fwd_kernel_traitsILi128ELi64ELi64ELi4ELb0ELb0EN7cutlass10bfloat16_tE19Flash_kernel_traitsILi128ELi64ELi64ELi4ES3_EELb0ELb1ELb0ELb0ELb1ELb1ELb0ELb0EEEvNS_16Flash_fwd_paramsE)
        /*0218*/ 	.word	0x00000000


	//----- nvinfo : EIATTR_REGCOUNT
	.align		4
.L_100:
        /*021c*/ 	.byte	0x04, 0x2f
        /*021e*/ 	.short	(.L_102 - .L_101)
	.align		4
.L_101:
        /*0220*/ 	.word	index@(_ZN5flash24flash_fwd_splitkv_kernelI23Flash_fwd_kernel_traitsILi128ELi64ELi64ELi4ELb0ELb0EN7cutlass10bfloat16_tE19Flash_kernel_traitsILi128ELi64ELi64ELi4ES3_EELb0ELb1ELb0ELb0ELb1ELb0ELb0ELb0EEEvNS_16Flash_fwd_paramsE)
        /*0224*/ 	.word	0x000000c9


	//----- nvinfo : EIATTR_FRAME_SIZE
	.align		4
.L_102:
        /*0228*/ 	.byte	0x04, 0x11
        /*022a*/ 	.short	(.L_104 - .L_103)
	.align		4
.L_103:
        /*022c*/ 	.word	index@($_ZN5flash24flash_fwd_splitkv_kernelI23Flash_fwd_kernel_traitsILi128ELi64ELi64ELi4ELb0ELb0EN7cutlass10bfloat16_tE19Flash_kernel_traitsILi128ELi64ELi64ELi4ES3_EELb0ELb1ELb0ELb0ELb1ELb0ELb0ELb0EEEvNS_16Flash_fwd_paramsE$_ZN5flash30compute_attn_1rowblock_splitkvI23Flash_fwd_kernel_traitsILi128ELi64ELi64ELi4ELb0ELb0EN7cutlass10bfloat16_tE19Flash_kernel_traitsILi128ELi64ELi64ELi4ES3_EELb0ELb1ELb0ELb0ELb1ELb0ELb0ELb0ENS_16Flash_fwd_paramsEEEvRKT8_iiiii)
        /*0230*/ 	.word	0x00000000


	//----- nvinfo : EIATTR_FRAME_SIZE
	.align		4
.L_104:
        /*0234*/ 	.byte	0x04, 0x11
        /*0236*/ 	.short	(.L_106 - .L_105)
	.align		4
.L_105:
        /*0238*/ 	.word	index@(_ZN5flash24flash_fwd_splitkv_kernelI23Flash_fwd_kernel_traitsILi128ELi64ELi64ELi4ELb0ELb0EN7cutlass10bfloat16_tE19Flash_kernel_traitsILi128ELi64ELi64ELi4ES3_EELb0ELb1ELb0ELb0ELb1ELb0ELb0ELb0EEEvNS_16Flash_fwd_paramsE)
        /*023c*/ 	.word	0x00000000


	//----- nvinfo : EIATTR_REGCOUNT
	.align		4
.L_106:
        /*0240*/ 	.byte	0x04, 0x2f
        /*0242*/ 	.short	(.L_108 - .L_107)
	.align		4
.L_107:
        /*0244*/ 	.word	index@(_ZN5flash24flash_fwd_splitkv_kernelI23Flash_fwd_kernel_traitsILi128ELi64ELi64ELi4ELb0ELb0EN7cutlass10bfloat16_tE19Flash_kernel_traitsILi128ELi64ELi64ELi4ES3_EELb0ELb0ELb1ELb0ELb0ELb1ELb1ELb1EEEvNS_16Flash_fwd_paramsE)
        /*0248*/ 	.word	0x000000ce


	//----- nvinfo : EIATTR_FRAME_SIZE
	.align		4
.L_108:
        /*024c*/ 	.byte	0x04, 0x11
        /*024e*/ 	.short	(.L_110 - .L_109)
	.align		4
.L_109:
        /*0250*/ 	.word	index@($_ZN5flash24flash_fwd_splitkv_kernelI23Flash_fwd_kernel_traitsILi128ELi64ELi64ELi4ELb0ELb0EN7cutlass10bfloat16_tE19Flash_kernel_traitsILi128ELi64ELi64ELi4ES3_EELb0ELb0ELb1ELb0ELb0ELb1ELb1ELb1EEEvNS_16Flash_fwd_paramsE$_ZN5flash30compute_attn_1rowblock_splitkvI23Flash_fwd_kernel_traitsILi128ELi64ELi64ELi4ELb0ELb0EN7cutlass10bfloat16_tE19Flash_kernel_traitsILi128ELi64ELi64ELi4ES3_EELb0ELb0ELb1ELb0ELb0ELb1ELb1ELb1ENS_16Flash_fwd_paramsEEEvRKT8_iiiii)
        /*0254*/ 	.word	0x00000000


	//----- nvinfo : EIATTR_FRAME_SIZE
	.align		4
.L_110:
        /*0258*/ 	.byte	0x04, 0x11
        /*025a*/ 	.short	(.L_112 - .L_111)
	.align		4
.L_111:
        /*025c*/ 	.word	index@(_ZN5flash24flash_fwd_splitkv_kernelI23Flash_fwd_kernel_traitsILi128ELi64ELi64ELi4ELb0ELb0EN7cutlass10bfloat16_tE19Flash_kernel_traitsILi128ELi64ELi64ELi4ES3_EELb0ELb0ELb1ELb0ELb0ELb1ELb1ELb1EEEvNS_16Flash_fwd_paramsE)
        /*0260*/ 	.word	0x00000000


	//----- nvinfo : EIATTR_REGCOUNT
	.align		4
.L_112:
        /*0264*/ 	.byte	0x04, 0x2f
        /*0266*/ 	.short	(.L_114 - .L_113)
	.align		4
.L_113:
        /*0268*/ 	.word	index@(_ZN5flash24flash_fwd_splitkv_kernelI23Flash_fwd_kernel_traitsILi128ELi64ELi64ELi4ELb0ELb0EN7cutlass10bfloat16_tE19Flash_kernel_traitsILi128ELi64ELi64ELi4ES3_EELb0ELb0ELb1ELb0ELb0ELb0ELb1ELb1EEEvNS_16Flash_fwd_paramsE)
        /*026c*/ 	.word	0x000000be


	//----- nvinfo : EIATTR_FRAME_SIZE
	.align		4
.L_114:
        /*0270*/ 	.byte	0x04, 0x11
        /*0272*/ 	.short	(.L_116 - .L_115)
	.align		4
.L_115:
        /*0274*/ 	.word	index@($_ZN5flash24flash_fwd_splitkv_kernelI23Flash_fwd_kernel_traitsILi128ELi64ELi64ELi4ELb0ELb0EN7cutlass10bfloat16_tE19Flash_kernel_traitsILi128ELi64ELi64ELi4ES3_EELb0ELb0ELb1ELb0ELb0ELb0ELb1ELb1EEEvNS_16Flash_fwd_paramsE$_ZN5flash30compute_attn_1rowblock_splitkvI23Flash_fwd_kernel_traitsILi128ELi64ELi64ELi4ELb0ELb0EN7cutlass10bfloat16_tE19Flash_kernel_traitsILi128ELi64ELi64ELi4ES3_EELb0ELb0ELb1ELb0ELb0ELb0ELb1ELb1ENS_16Flash_fwd_paramsEEEvRKT8_iiiii)
        /*0278*/ 	.word	0x00000000


	//----- nvinfo : EIATTR_FRAME_SIZE
	.align		4
.L_116:
        /*027c*/ 	.byte	0x04, 0x11
        /*027e*/ 	.short	(.L_118 - .L_117)
	.align		4
.L_117:
        /*0280*/ 	.word	index@(_ZN5flash24flash_fwd_splitkv_kernelI23Flash_fwd_kernel_traitsILi128ELi64ELi64ELi4ELb0ELb0EN7cutlass10bfloat16_tE19Flash_kernel_traitsILi128ELi64ELi64ELi4ES3_EELb0ELb0ELb1ELb0ELb0ELb0ELb1ELb1EEEvNS_16Flash_fwd_paramsE)
        /*0284*/ 	.word	0x00000000


	//----- nvinfo : EIATTR_REGCOUNT
	.align		4
.L_118:
        /*0288*/ 	.byte	0x04, 0x2f
        /*028a*/ 	.short	(.L_120 - .L_119)
	.align		4
.L_119:
        /*028c*/ 	.word	index@(_ZN5flash24flash_fwd_splitkv_kernelI23Flash_fwd_kernel_traitsILi128ELi64ELi64ELi4ELb0ELb0EN7cutlass10bfloat16_tE19Flash_kernel_traitsILi128ELi64ELi64ELi4ES3_EELb0ELb0ELb0ELb0ELb1ELb1ELb1ELb1EEEvNS_16Flash_fwd_paramsE)
        /*0290*/ 	.word	0x000000c8


	//----- nvinfo : EIATTR_FRAME_SIZE
	.align		4
.L_120:
        /*0294*/ 	.byte	0x04, 0x11
        /*0296*/ 	.short	(.L_122 - .L_121)
	.align		4
.L_121:
        /*0298*/ 	.word	index@($_ZN5flash24flash_fwd_splitkv_kernelI23Flash_fwd_kernel_traitsILi128ELi64ELi64ELi4ELb0ELb0EN7cutlass10bfloat16_tE19Flash_kernel_traitsILi128ELi64ELi64ELi4ES3_EELb0ELb0ELb0ELb0ELb1ELb1ELb1ELb1EEEvNS_16Flash_fwd_paramsE$_ZN5flash30compute_attn_1rowblock_splitkvI23Flash_fwd_kernel_traitsILi128ELi64ELi64ELi4ELb0ELb0EN7cutlass10bfloat16_tE19Flash_kernel_traitsILi128ELi64ELi64ELi4ES3_EELb0ELb0ELb0ELb0ELb1ELb1ELb1ELb1ENS_16Flash_fwd_paramsEEEvRKT8_iiiii)
        /*029c*/ 	.word	0x00000000


	//----- nvinfo : EIATTR_FRAME_SIZE
	.align		4
.L_122:
        /*02a0*/ 	.byte	0x04, 0x11
        /*02a2*/ 	.short	(.L_124 - .L_123)
	.align		4
.L_123:
        /*02a4*/ 	.word	index@(_ZN5flash24flash_fwd_splitkv_kernelI23Flash_fwd_kernel_traitsILi128ELi64ELi64ELi4ELb0ELb0EN7cutlass10bfloat16_tE19Flash_kernel_traitsILi128ELi64ELi64ELi4ES3_EELb0ELb0ELb0ELb0ELb1ELb1ELb1ELb1EEEvNS_16Flash_fwd_paramsE)
        /*02a8*/ 	.word	0x00000000


	//----- nvinfo : EIATTR_REGCOUNT
	.align		4
.L_124:
        /*02ac*/ 	.byte	0x04, 0x2f
        /*02ae*/ 	.short	(.L_126 - .L_125)
	.align		4
.L_125:
        /*02b0*/ 	.word	index@(_ZN5flash24flash_fwd_splitkv_kernelI23Flash_fwd_kernel_traitsILi128ELi64ELi64ELi4ELb0ELb0EN7cutlass10bfloat16_tE19Flash_kernel_traitsILi128ELi64ELi64ELi4ES3_EELb0ELb0ELb0ELb0ELb1ELb0ELb1ELb1EEEvNS_16Flash_fwd_paramsE)
        /*02b4*/ 	.word	0x000000b0


	//----- nvinfo : EIATTR_FRAME_SIZE
	.align		4
.L_126:
        /*02b8*/ 	.byte	0x04, 0x11
        /*02ba*/ 	.short	(.L_128 - .L_127)
	.align		4
.L_127:
        /*02bc*/ 	.word	index@($_ZN5flash24flash_fwd_splitkv_kernelI23Flash_fwd_kernel_traitsILi128ELi64ELi64ELi4ELb0ELb0EN7cutlass10bfloat16_tE19Flash_kernel_traitsILi128ELi64ELi64ELi4ES3_EELb0ELb0ELb0ELb0ELb1ELb0ELb1ELb1EEEvNS_16Flash_fwd_paramsE$_ZN5flash30compute_attn_1rowblock_splitkvI23Flash_fwd_kernel_traitsILi128ELi64ELi64ELi4ELb0ELb0EN7cutlass10bfloat16_tE19Flash_kernel_traitsILi128ELi64ELi64ELi4ES3_EELb0ELb0ELb0ELb0ELb1ELb0ELb1ELb1ENS_16Flash_fwd_paramsEEEvRKT8_iiiii)
        /*02c0*/ 	.word	0x00000000


	//----- nvinfo : EIATTR_FRAME_SIZE
	.align		4
.L_128:
        /*02c4*/ 	.byte	0x04, 0x11
        /*02c6*/ 	.short	(.L_130 - .L_129)
	.align		4
.L_129:
        /*02c8*/ 	.word	index@(_ZN5flash24flash_fwd_splitkv_kernelI23Flash_fwd_kernel_traitsILi128ELi64ELi64ELi4ELb0ELb0EN7cutlass10bfloat16_tE19Flash_kernel_traitsILi128ELi64ELi64ELi4ES3_EELb0ELb0ELb0ELb0ELb1ELb0ELb1ELb1EEEvNS_16Flash_fwd_paramsE)
        /*02cc*/ 	.word	0x00000000


	//----- nvinfo : EIATTR_REGCOUNT
	.align		4
.L_130:
        /*02d0*/ 	.byte	0x04, 0x2f
        /*02d2*/ 	.short	(.L_132 - .L_131)
	.align		4
.L_131:
        /*02d4*/ 	.word	index@(_ZN5flash24flash_fwd_splitkv_kernelI23Flash_fwd_kernel_traitsILi128ELi64ELi64ELi4ELb0ELb0EN7cutlass10bfloat16_tE19Flash_kernel_traitsILi128ELi64ELi64ELi4ES3_EELb0ELb0ELb1ELb0ELb0ELb1ELb1ELb0EEEvNS_16Flash_fwd_paramsE)
        /*02d8*/ 	.word	0x000000ce


	//----- nvinfo : EIATTR_FRAME_SIZE
	.align		4
.L_132:
        /*02dc*/ 	.byte	0x04, 0x11
        /*02de*/ 	.short	(.L_134 - .L_133)
	.align		4
.L_133:
        /*02e0*/ 	.word	index@($_ZN5flash24flash_fwd_splitkv_kernelI23Flash_fwd_kernel_traitsILi128ELi64ELi64ELi4ELb0ELb0EN7cutlass10bfloat16_tE19Flash_kernel_traitsILi128ELi64ELi64ELi4ES3_EELb0ELb0ELb1ELb0ELb0ELb1ELb1ELb0EEEvNS_16Flash_fwd_paramsE$_ZN5flash30compute_attn_1rowblock_splitkvI23Flash_fwd_kernel_traitsILi128ELi64ELi64ELi4ELb0ELb0EN7cutlass10bfloat16_tE19Flash_kernel_traitsILi128ELi64ELi64ELi4ES3_EELb0ELb0ELb1ELb0ELb0ELb1ELb1ELb0ENS_16Flash_fwd_paramsEEEvRKT8_iiiii)
        /*02e4*/ 	.word	0x00000000


	//----- nvinfo : EIATTR_FRAME_SIZE
	.align		4
.L_134:
        /*02e8*/ 	.byte	0x04, 0x11
        /*02ea*/ 	.short	(.L_136 - .L_135)
	.align		4
.L_135:
        /*02ec*/ 	.word	index@(_ZN5flash24flash_fwd_splitkv_kernelI23Flash_fwd_kernel_traitsILi128ELi64ELi64ELi4ELb0ELb0EN7cutlass10bfloat16_tE19Flash_kernel_traitsILi128ELi64ELi64ELi4ES3_EELb0ELb0ELb1ELb0ELb0ELb1ELb1ELb0EEEvNS_16Flash_fwd_paramsE)
        /*02f0*/ 	.word	0x00000000


	//----- nvinfo : EIATTR_REGCOUNT
	.align		4
.L_136:
        /*02f4*/ 	.byte	0x04, 0x2f
        /*02f6*/ 	.short	(.L_138 - .L_137)
	.align		4
.L_137:
        /*02f8*/ 	.word	index@(_ZN5flash24flash_fwd_splitkv_kernelI23Flash_fwd_kernel_traitsILi128ELi64ELi64ELi4ELb0ELb0EN7cutlass10bfloat16_tE19Flash_kernel_traitsILi128ELi64ELi64ELi4ES3_EELb0ELb0ELb1ELb0ELb0ELb0ELb1ELb0EEEvNS_16Flash_fwd_paramsE)
        /*02fc*/ 	.word	0x000000bc


	//----- nvinfo : EIATTR_FRAME_SIZE
	.align		4
.L_138:
        /*0300*/ 	.byte	0x04, 0x11
        /*0302*/ 	.short	(.L_140 - .L_139)
	.align		4
.L_139:
        /*0304*/ 	.word	index@($_ZN5flash24flash_fwd_splitkv_kernelI23Flash_fwd_kernel_traitsILi128ELi64ELi64ELi4ELb0ELb0EN7cutlass10bfloat16_tE19Flash_kernel_traitsILi128ELi64ELi64ELi4ES3_EELb0ELb0ELb1ELb0ELb0ELb0ELb1ELb0EEEvNS_16Flash_fwd_paramsE$_ZN5flash30compute_attn_1rowblock_splitkvI23Flash_fwd_kernel_traitsILi128ELi64ELi64ELi4ELb0ELb0EN7cutlass10bfloat16_tE19Flash_kernel_traitsILi128ELi64ELi64ELi4ES3_EELb0ELb0ELb1ELb0ELb0ELb0ELb1ELb0ENS_16Flash_fwd_paramsEEEvRKT8_iiiii)
        /*0308*/ 	.word	0x00000000


	//----- nvinfo : EIATTR_FRAME_SIZE
	.align		4
.L_140:
        /*030c*/ 	.byte	0x04, 0x11
        /*030e*/ 	.short	(.L_142 - .L_141)
	.align		4
.L_141:
        /*0310*/ 	.word	index@(_ZN5flash24flash_fwd_splitkv_kernelI23Flash_fwd_kernel_traitsILi128ELi64ELi64ELi4ELb0ELb0EN7cutlass10bfloat16_tE19Flash_kernel_traitsILi128ELi64ELi64ELi4ES3_EELb0ELb0ELb1ELb0ELb0ELb0ELb1ELb0EEEvNS_16Flash_fwd_paramsE)
        /*0314*/ 	.word	0x00000000


	//----- nvinfo : EIATTR_REGCOUNT
	.align		4
.L_142:
        /*0318*/ 	.byte	0x04, 0x2f
        /*031a*/ 	.short	(.L_144 - .L_143)
	.align		4
.L_143:
        /*031c*/ 	.word	index@(_ZN5flash24flash_fwd_splitkv_kernelI23Flash_fwd_kernel_traitsILi128ELi64ELi64ELi4ELb0ELb0EN7cutlass10bfloat16_tE19Flash_kernel_traitsILi128ELi64ELi64ELi4ES3_EELb0ELb0ELb0ELb1ELb1ELb1ELb1ELb0EEEvNS_16Flash_fwd_paramsE)
        /*0320*/ 	.word	0x000000ea


	//----- nvinfo : EIATTR_FRAME_SIZE
	.align		4
.L_144:
        /*0324*/ 	.byte	0x04, 0x11
        /*0326*/ 	.short	(.L_146 - .L_145)
	.align		4
.L_145:
        /*0328*/ 	.word	index@($_ZN5flash24flash_fwd_splitkv_kernelI23Flash_fwd_kernel_traitsILi128ELi64ELi64ELi4ELb0ELb0EN7cutlass10bfloat16_tE19Flash_kernel_traitsILi128ELi64ELi64ELi4ES3_EELb0ELb0ELb0ELb1ELb1ELb1ELb1ELb0EEEvNS_16Flash_fwd_paramsE$_ZN5flash30compute_attn_1rowblock_splitkvI23Flash_fwd_kernel_traitsILi128ELi64ELi64ELi4ELb0ELb0EN7cutlass10bfloat16_tE19Flash_kernel_traitsILi128ELi64ELi64ELi4ES3_EELb0ELb0ELb0ELb1ELb1ELb1ELb1ELb0ENS_16Flash_fwd_paramsEEEvRKT8_iiiii)
        /*032c*/ 	.word	0x00000000


	//----- nvinfo : EIATTR_FRAME_SIZE
	.align		4
.L_146:
        /*0330*/ 	.byte	0x04, 0x11
        /*0332*/ 	.short	(.L_148 - .L_147)
	.align		4
.L_147:
        /*0334*/ 	.word	index@(_ZN5flash24flash_fwd_splitkv_kernelI23Flash_fwd_kernel_traitsILi128ELi64ELi64ELi4ELb0ELb0EN7cutlass10bfloat16_tE19Flash_kernel_traitsILi128ELi64ELi64ELi4ES3_EELb0ELb0ELb0ELb1ELb1ELb1ELb1ELb0EEEvNS_16Flash_fwd_paramsE)
        /*0338*/ 	.word	0x00000000


	//----- nvinfo : EIATTR_REGCOUNT
	.align		4
.L_148:
        /*033c*/ 	.byte	0x04, 0x2f
        /*033e*/ 	.short	(.L_150 - .L_149)
	.align		4
.L_149:
        /*0340*/ 	.word	index@(_ZN5flash24flash_fwd_splitkv_kernelI23Flash_fwd_kernel_traitsILi128ELi64ELi64ELi4ELb0ELb0EN7cutlass10bfloat16_tE19Flash_kernel_traitsILi128ELi64ELi64ELi4ES3_EELb0ELb0ELb0ELb1ELb1ELb0ELb1ELb0EEEvNS_16Flash_fwd_paramsE)
        /*0344*/ 	.word	0x000000be


	//----- nvinfo : EIATTR_FRAME_SIZE
	.align		4
.L_150:
        /*0348*/ 	.byte	0x04, 0x11
        /*034a*/ 	.short	(.L_152 - .L_151)
	.align		4
.L_151:
        /*034c*/ 	.word	index@($_ZN5flash24flash_fwd_splitkv_kernelI23Flash_fwd_kernel_traitsILi128ELi64ELi64ELi4ELb0ELb0EN7cutlass10bfloat16_tE19Flash_kernel_traitsILi128ELi64ELi64ELi4ES3_EELb0ELb0ELb0ELb1ELb1ELb0ELb1ELb0EEEvNS_16Flash_fwd_paramsE$_ZN5flash30compute_attn_1rowblock_splitkvI23Flash_fwd_kernel_traitsILi128ELi64ELi64ELi4ELb0ELb0EN7cutlass10bfloat16_tE19Flash_kernel_traitsILi128ELi64ELi64ELi4ES3_EELb0ELb0ELb0ELb1ELb1ELb0ELb1ELb0ENS_16Flash_fwd_paramsEEEvRKT8_iiiii)
        /*0350*/ 	.word	0x00000000


	//----- nvinfo : EIATTR_FRAME_SIZE
	.align		4
.L_152:
        /*0354*/ 	.byte	0x04, 0x11
        /*0356*/ 	.short	(.L_154 - .L_153)
	.align		4
.L_153:
        /*0358*/ 	.word	index@(_ZN5flash24flash_fwd_splitkv_kernelI23Flash_fwd_kernel_traitsILi128ELi64ELi64ELi4ELb0ELb0EN7cutlass10bfloat16_tE19Flash_kernel_traitsILi128ELi64ELi64ELi4ES3_EELb0ELb0ELb0ELb1ELb1ELb0ELb1ELb0EEEvNS_16Flash_fwd_paramsE)
        /*035c*/ 	.word	0x00000000


	//----- nvinfo : EIATTR_REGCOUNT
	.align		4
.L_154:
        /*0360*/ 	.byte	0x04, 0x2f
        /*0362*/ 	.short	(.L_156 - .L_155)
	.align		4
.L_155:
        /*0364*/ 	.word	index@(_ZN5flash24flash_fwd_splitkv_kernelI23Flash_fwd_kernel_traitsILi128ELi64ELi64ELi4ELb0ELb0EN7cutlass10bfloat16_tE19Flash_kernel_traitsILi128ELi64ELi64ELi4ES3_EELb0ELb0ELb1ELb0ELb0ELb1ELb0ELb1EEEvNS_16Flash_fwd_paramsE)
        /*0368*/ 	.word	0x000000d4


	//----- nvinfo : EIATTR_FRAME_SIZE
	.align		4
.L_156:
        /*036c*/ 	.byte	0x04, 0x11
        /*036e*/ 	.short	(.L_158 - .L_157)
	.align		4
.L_157:
        /*0370*/ 	.word	index@($_ZN5flash24flash_fwd_splitkv_kernelI23Flash_fwd_kernel_traitsILi128ELi64ELi64ELi4ELb0ELb0EN7cutlass10bfloat16_tE19Flash_kernel_traitsILi128ELi64ELi64ELi4ES3_EELb0ELb0ELb1ELb0ELb0ELb1ELb0ELb1EEEvNS_16Flash_fwd_paramsE$_ZN5flash30compute_attn_1rowblock_splitkvI23Flash_fwd_kernel_traitsILi128ELi64ELi64ELi4ELb0ELb0EN7cutlass10bfloat16_tE19Flash_kernel_traitsILi128ELi64ELi64ELi4ES3_EELb0ELb0ELb1ELb0ELb0ELb1ELb0ELb1ENS_16Flash_fwd_paramsEEEvRKT8_iiiii)
        /*0374*/ 	.word	0x00000000


	//----- nvinfo : EIATTR_FRAME_SIZE
	.align		4
.L_158:
        /*0378*/ 	.byte	0x04, 0x11
        /*037a*/ 	.short	(.L_160 - .L_159)
	.align		4
.L_159:
        /*037c*/ 	.word	index@(_ZN5flash24flash_fwd_splitkv_kernelI23Flash_fwd_kernel_traitsILi128ELi64ELi64ELi4ELb0ELb0EN7cutlass10bfloat16_tE19Flash_kernel_traitsILi128ELi64ELi64ELi4ES3_EELb0ELb0ELb1ELb0ELb0ELb1ELb0ELb1EEEvNS_16Flash_fwd_paramsE)
        /*0380*/ 	.word	0x00000000


	//----- nvinfo : EIATTR_REGCOUNT
	.align		4
.L_160:
        /*0384*/ 	.byte	0x04, 0x2f
        /*0386*/ 	.short	(.L_162 - .L_161)
	.align		4
.L_161:
        /*0388*/ 	.word	index@(_ZN5flash24flash_fwd_splitkv_kernelI23Flash_fwd_kernel_traitsILi128ELi64ELi64ELi4ELb0ELb0EN7cutlass10bfloat16_tE19Flash_kernel_traitsILi128ELi64ELi64ELi4ES3_EELb0ELb0ELb1ELb0ELb0ELb0ELb0ELb1EEEvNS_16Flash_fwd_paramsE)
        /*038c*/ 	.word	0x000000b6


	//----- nvinfo : EIATTR_FRAME_SIZE
	.align		4
.L_162:
        /*0390*/ 	.byte	0x04, 0x11
        /*0392*/ 	.short	(.L_164 - .L_163)
	.align		4
.L_163:
        /*0394*/ 	.word	index@($_ZN5flash24flash_fwd_splitkv_kernelI23Flash_fwd_kernel_traitsILi128ELi64ELi64ELi4ELb0ELb0EN7cutlass10bfloat16_tE19Flash_kernel_traitsILi128ELi64ELi64ELi4ES3_EELb0ELb0ELb1ELb0ELb0ELb0ELb0ELb1EEEvNS_16Flash_fwd_paramsE$_ZN5flash30compute_attn_1rowblock_splitkvI23Flash_fwd_kernel_traitsILi128ELi64ELi64ELi4ELb0ELb0EN7cutlass10bfloat16_tE19Flash_kernel_traitsILi128ELi64ELi64ELi4ES3_EELb0ELb0ELb1ELb0ELb0ELb0ELb0ELb1ENS_16Flash_fwd_paramsEEEvRKT8_iiiii)
        /*0398*/ 	.word	0x00000000


	//----- nvinfo : EIATTR_FRAME_SIZE
	.align		4
.L_164:
        /*039c*/ 	.byte	0x04, 0x11
        /*039e*/ 	.short	(.L_166 - .L_165)
	.align		4
.L_165:
        /*03a0*/ 	.word	index@(_ZN5flash24flash_fwd_splitkv_kernelI23Flash_fwd_kernel_traitsILi128ELi64ELi64ELi4ELb0ELb0EN7cutlass10bfloat16_tE19Flash_kernel_traitsILi128ELi64ELi64ELi4ES3_EELb0ELb0ELb1ELb0ELb0ELb0ELb0ELb1EEEvNS_16Flash_fwd_paramsE)
        /*03a4*/ 	.word	0x00000000


	//----- nvinfo : EIATTR_REGCOUNT
	.align		4
.L_166:
        /*03a8*/ 	.byte	0x04, 0x2f
        /*03aa*/ 	.short	(.L_168 - .L_167)
	.align		4
.L_167:
        /*03ac*/ 	.word	index@(_ZN5flash24flash_fwd_splitkv_kernelI23Flash_fwd_kernel_traitsILi128ELi64ELi64ELi4ELb0ELb0EN7cutlass10bfloat16_tE19Flash_kernel_traitsILi128ELi64ELi64ELi4ES3_EELb0ELb0ELb0ELb0ELb1ELb1ELb0ELb1EEEvNS_16Flash_fwd_paramsE)
        /*03b0*/ 	.word	0x000000ca


	//----- nvinfo : EIATTR_FRAME_SIZE
	.align		4
.L_168:
        /*03b4*/ 	.byte	0x04, 0x11
        /*03b6*/ 	.short	(.L_170 - .L_169)
	.align		4
.L_169:
        /*03b8*/ 	.word	index@($_ZN5flash24flash_fwd_splitkv_kernelI23Flash_fwd_kernel_traitsILi128ELi64ELi64ELi4ELb0ELb0EN7cutlass10bfloat16_tE19Flash_kernel_traitsILi128ELi64ELi64ELi4ES3_EELb0ELb0ELb0ELb0ELb1ELb1ELb0ELb1EEEvNS_16Flash_fwd_paramsE$_ZN5flash30compute_attn_1rowblock_splitkvI23Flash_fwd_kernel_traitsILi128ELi64ELi64ELi4ELb0ELb0EN7cutlass10bfloat16_tE19Flash_kernel_traitsILi128ELi64ELi64ELi4ES3_EELb0ELb0ELb0ELb0ELb1ELb1ELb0ELb1ENS_16Flash_fwd_paramsEEEvRKT8_iiiii)
        /*03bc*/ 	.word	0x00000000


	//----- nvinfo : EIATTR_FRAME_SIZE
	.align		4
.L_170:
        /*03c0*/ 	.byte	0x04, 0x11
        /*03c2*/ 	.short	(.L_172 - .L_171)
	.align		4
.L_171:
        /*03c4*/ 	.word	index@(_ZN5flash24flash_fwd_splitkv_kernelI23Flash_fwd_kernel_traitsILi128ELi64ELi64ELi4ELb0ELb0EN7cutlass10bfloat16_tE19Flash_kernel_traitsILi128ELi64ELi64ELi4ES3_EELb0ELb0ELb0ELb0ELb1ELb1ELb0ELb1EEEvNS_16Flash_fwd_paramsE)
        /*03c8*/ 	.word	0x00000000


	//----- nvinfo : EIATTR_REGCOUNT
	.align		4
.L_172:
        /*03cc*/ 	.byte	0x04, 0x2f
        /*03ce*/ 	.short	(.L_174 - .L_173)
	.align		4
.L_173:
        /*03d0*/ 	.word	index@(_ZN5flash24flash_fwd_splitkv_kernelI23Flash_fwd_kernel_traitsILi128ELi64ELi64ELi4ELb0ELb0EN7cutlass10bfloat16_tE19Flash_kernel_traitsILi128ELi64ELi64ELi4ES3_EELb0ELb0ELb0ELb0ELb1ELb0ELb0ELb1EEEvNS_16Flash_fwd_paramsE)
        /*03d4*/ 	.word	0x000000b1


	//----- nvinfo : EIATTR_FRAME_SIZE
	.align		4
.L_174:
        /*03d8*/ 	.byte	0x04, 0x11
        /*03da*/ 	.short	(.L_176 - .L_175)
	.align		4
.L_175:
        /*03dc*/ 	.word	index@($_ZN5flash24flash_fwd_splitkv_kernelI23Flash_fwd_kernel_traitsILi128ELi64ELi64ELi4ELb0ELb0EN7cutlass10bfloat16_tE19Flash_kernel_traitsILi128ELi64ELi64ELi4ES3_EELb0ELb0ELb0ELb0ELb1ELb0ELb0ELb1EEEvNS_16Flash_fwd_paramsE$_ZN5flash30compute_attn_1rowblock_splitkvI23Flash_fwd_kernel_traitsILi128ELi64ELi64ELi4ELb0ELb0EN7cutlass10bfloat16_tE19Flash_kernel_traitsILi128ELi64ELi64ELi4ES3_EELb0ELb0ELb0ELb0ELb1ELb0ELb0ELb1ENS_16Flash_fwd_paramsEEEvRKT8_iiiii)
        /*03e0*/ 	.word	0x00000000


	//----- nvinfo : EIATTR_FRAME_SIZE
	.align		4
.L_176:
        /*03e4*/ 	.byte	0x04, 0x11
        /*03e6*/ 	.short	(.L_178 - .L_177)
	.align		4
.L_177:
        /*03e8*/ 	.word	index@(_ZN5flash24flash_fwd_splitkv_kernelI23Flash_fwd_kernel_traitsILi128ELi64ELi64ELi4ELb0ELb0EN7cutlass10bfloat16_tE19Flash_kernel_traitsILi128ELi64ELi64ELi4ES3_EELb0ELb0ELb0ELb0ELb1ELb0ELb0ELb1EEEvNS_16Flash_fwd_paramsE)
        /*03ec*/ 	.word	0x00000000


	//----- nvinfo : EIATTR_REGCOUNT
	.align		4
.L_178:
        /*03f0*/ 	.byte	0x04, 0x2f
        /*03f2*/ 	.short	(.L_180 - .L_179)
	.align		4
.L_179:
        /*03f4*/ 	.word	index@(_ZN5flash24flash_fwd_splitkv_kernelI23Flash_fwd_kernel_traitsILi128ELi64ELi64ELi4ELb0ELb0EN7cutlass10bfloat16_tE19Flash_kernel_traitsILi128ELi64ELi64ELi4ES3_EELb0ELb0ELb1ELb0ELb0ELb1ELb0ELb0EEEvNS_16Flash_fwd_paramsE)
        /*03f8*/ 	.word	0x000000ce


	//----- nvinfo : EIATTR_FRAME_SIZE
	.align		4
.L_180:
        /*03fc*/ 	.byte	0x04, 0x11
        /*03fe*/ 	.short	(.L_182 - .L_181)
	.align		4
.L_181:
        /*0400*/ 	.word	index@($_ZN5flash24flash_fwd_splitkv_kernelI23Flash_fwd_kernel_traitsILi128ELi64ELi64ELi4ELb0ELb0EN7cutlass10bfloat16_tE19Flash_kernel_traitsILi128ELi64ELi64ELi4ES3_EELb0ELb0ELb1ELb0ELb0ELb1ELb0ELb0EEEvNS_16Flash_fwd_paramsE$_ZN5flash30compute_attn_1rowblock_splitkvI23Flash_fwd_kernel_traitsILi128ELi64ELi64ELi4ELb0ELb0EN7cutlass10bfloat16_tE19Flash_kernel_traitsILi128ELi64ELi64ELi4ES3_EELb0ELb0ELb1ELb0ELb0ELb1ELb0ELb0ENS_16Flash_fwd_paramsEEEvRKT8_iiiii)
        /*0404*/ 	.word	0x00000000


	//----- nvinfo : EIATTR_FRAME_SIZE
	.align		4
.L_182:
        /*0408*/ 	.byte	0x04, 0x11
        /*040a*/ 	.short	(.L_184 - .L_183)
	.align		4
.L_183:
        /*040c*/ 	.word	index@(_ZN5flash24flash_fwd_splitkv_kernelI23Flash_fwd_kernel_traitsILi128ELi64ELi64ELi4ELb0ELb0EN7cutlass10bfloat16_tE19Flash_kernel_traitsILi128ELi64ELi64ELi4ES3_EELb0ELb0ELb1ELb0ELb0ELb1ELb0ELb0EEEvNS_16Flash_fwd_paramsE)
        /*0410*/ 	.word	0x00000000


	//----- nvinfo : EIATTR_REGCOUNT
	.align		4
.L_184:
        /*0414*/ 	.byte	0x04, 0x2f
        /*0416*/ 	.short	(.L_186 - .L_185)
	.align		4
.L_185:
        /*0418*/ 	.word	index@(_ZN5flash24flash_fwd_splitkv_kernelI23Flash_fwd_kernel_traitsILi128ELi64ELi64ELi4ELb0ELb0EN7cutlass10bfloat16_tE19Flash_kernel_traitsILi128ELi64ELi64ELi4ES3_EELb0ELb0ELb1ELb0ELb0ELb0ELb0ELb0EEEvNS_16Flash_fwd_paramsE)
        /*041c*/ 	.word	0x000000c4


	//----- nvinfo : EIATTR_FRAME_SIZE
	.align		4
.L_186:
        /*0420*/ 	.byte	0x04, 0x11
        /*0422*/ 	.short	(.L_188 - .L_187)
	.align		4
.L_187:
        /*0424*/ 	.word	index@($_ZN5flash24flash_fwd_splitkv_kernelI23Flash_fwd_kernel_traitsILi128ELi64ELi64ELi4ELb0ELb0EN7cutlass10bfloat16_tE19Flash_kernel_traitsILi128ELi64ELi64ELi4ES3_EELb0ELb0ELb1ELb0ELb0ELb0ELb0ELb0EEEvNS_16Flash_fwd_paramsE$_ZN5flash30compute_attn_1rowblock_splitkvI23Flash_fwd_kernel_traitsILi128ELi64ELi64ELi4ELb0ELb0EN7cutlass10bfloat16_tE19Flash_kernel_traitsILi128ELi64ELi64ELi4ES3_EELb0ELb0ELb1ELb0ELb0ELb0ELb0ELb0ENS_16Flash_fwd_paramsEEEvRKT8_iiiii)
        /*0428*/ 	.word	0x00000000


	//----- nvinfo : EIATTR_FRAME_SIZE
	.align		4
.L_188:
        /*042c*/ 	.byte	0x04, 0x11
        /*042e*/ 	.short	(.L_190 - .L_189)
	.align		4
.L_189:
        /*0430*/ 	.word	index@(_ZN5flash24flash_fwd_splitkv_kernelI23Flash_fwd_kernel_traitsILi128ELi64ELi64ELi4ELb0ELb0EN7cutlass10bfloat16_tE19Flash_kernel_traitsILi128ELi64ELi64ELi4ES3_EELb0ELb0ELb1ELb0ELb0ELb0ELb0ELb0EEEvNS_16Flash_fwd_paramsE)
        /*0434*/ 	.word	0x00000000


	//----- nvinfo : EIATTR_REGCOUNT
	.align		4
.L_190:
        /*0438*/ 	.byte	0x04, 0x2f
        /*043a*/ 	.short	(.L_192 - .L_191)
	.align		4
.L_191:
        /*043c*/ 	.word	index@(_ZN5flash24flash_fwd_splitkv_kernelI23Flash_fwd_kernel_traitsILi128ELi64ELi64ELi4ELb0ELb0EN7cutlass10bfloat16_tE19Flash_kernel_traitsILi128ELi64ELi64ELi4ES3_EELb0ELb0ELb0ELb1ELb1ELb1ELb0ELb0EEEvNS_16Flash_fwd_paramsE)
        /*0440*/ 	.word	0x000000ea


	//----- nvinfo : EIATTR_FRAME_SIZE
	.align		4
.L_192:
        /*0444*/ 	.byte	0x04, 0x11
        /*0446*/ 	.short	(.L_194 - .L_193)
	.align		4
.L_193:
        /*0448*/ 	.word	index@($_ZN5flash24flash_fwd_splitkv_kernelI23Flash_fwd_kernel_traitsILi128ELi64ELi64ELi4ELb0ELb0EN7cutlass10bfloat16_tE19Flash_kernel_traitsILi128ELi64ELi64ELi4ES3_EELb0ELb0ELb0ELb1ELb1ELb1ELb0ELb0EEEvNS_16Flash_fwd_paramsE$_ZN5flash30compute_attn_1rowblock_splitkvI23Flash_fwd_kernel_traitsILi128ELi64ELi64ELi4ELb0ELb0EN7cutlass10bfloat16_tE19Flash_kernel_traitsILi128ELi64ELi64ELi4ES3_EELb0ELb0ELb0ELb1ELb1ELb1ELb0ELb0ENS_16Flash_fwd_paramsEEEvRKT8_iiiii)
        /*044c*/ 	.word	0x00000000


	//----- nvinfo : EIATTR_FRAME_SIZE
	.align		4
.L_194:
        /*0450*/ 	.byte	0x04, 0x11
        /*0452*/ 	.short	(.L_196 - .L_195)
	.align		4
.L_195:
        /*0454*/ 	.word	index@(_ZN5flash24flash_fwd_splitkv_kernelI23Flash_fwd_kernel_traitsILi128ELi64ELi64ELi4ELb0ELb0EN7cutlass10bfloat16_tE19Flash_kernel_traitsILi128ELi64ELi64ELi4ES3_EELb0ELb0ELb0ELb1ELb1ELb1ELb0ELb0EEEvNS_16Flash_fwd_paramsE)
        /*0458*/ 	.word	0x00000000


	//----- nvinfo : EIATTR_REGCOUNT
	.align		4
.L_196:
        /*045c*/ 	.byte	0x04, 0x2f
        /*045e*/ 	.short	(.L_198 - .L_197)
	.align		4
.L_197:
        /*0460*/ 	.word	index@(_ZN5flash24flash_fwd_splitkv_kernelI23Flash_fwd_kernel_traitsILi128ELi64ELi64ELi4ELb0ELb0EN7cutlass10bfloat16_tE19Flash_kernel_traitsILi128ELi64ELi64ELi4ES3_EELb0ELb0ELb0ELb1ELb1ELb0ELb0ELb0EEEvNS_16Flash_fwd_paramsE)
        /*0464*/ 	.word	0x000000bc


	//----- nvinfo : EIATTR_FRAME_SIZE
	.align		4
.L_198:
        /*0468*/ 	.byte	0x04, 0x11
        /*046a*/ 	.short	(.L_200 - .L_199)
	.align		4
.L_199:
        /*046c*/ 	.word	index@($_ZN5flash24flash_fwd_splitkv_kernelI23Flash_fwd_kernel_traitsILi128ELi64ELi64ELi4ELb0ELb0EN7cutlass10bfloat16_tE19Flash_kernel_traitsILi128ELi64ELi64ELi4ES3_EELb0ELb0ELb0ELb1ELb1ELb0ELb0ELb0EEEvNS_16Flash_fwd_paramsE$_ZN5flash30compute_attn_1rowblock_splitkvI23Flash_fwd_kernel_traitsILi128ELi64ELi64ELi4ELb0ELb0EN7cutlass10bfloat16_tE19Flash_kernel_traitsILi128ELi64ELi64ELi4ES3_EELb0ELb0ELb0ELb1ELb1ELb0ELb0ELb0ENS_16Flash_fwd_paramsEEEvRKT8_iiiii)
        /*0470*/ 	.word	0x00000000


	//----- nvinfo : EIATTR_FRAME_SIZE
	.align		4
.L_200:
        /*0474*/ 	.byte	0x04, 0x11
        /*0476*/ 	.short	(.L_202 - .L_201)
	.align		4
.L_201:
        /*0478*/ 	.word	index@(_ZN5flash24flash_fwd_splitkv_kernelI23Flash_fwd_kernel_traitsILi128ELi64ELi64ELi4ELb0ELb0EN7cutlass10bfloat16_tE19Flash_kernel_traitsILi128ELi64ELi64ELi4ES3_EELb0ELb0ELb0ELb1ELb1ELb0ELb0ELb0EEEvNS_16Flash_fwd_paramsE)
        /*047c*/ 	.word	0x00000000


	//----- nvinfo : EIATTR_REGCOUNT
	.align		4
.L_202:
        /*0480*/ 	.byte	0x04, 0x2f
        /*0482*/ 	.short	(.L_204 - .L_203)
	.align		4
.L_203:
        /*0484*/ 	.word	index@(_ZN5flash24flash_fwd_splitkv_kernelI23Flash_fwd_kernel_traitsILi128ELi64ELi64ELi4ELb0ELb0EN7cutlass10bfloat16_tE19Flash_kernel_traitsILi128ELi64ELi64ELi4ES3_EELb0ELb1ELb0ELb0ELb0ELb1ELb1ELb1EEEvNS_16Flash_fwd_paramsE)
        /*0488*/ 	.word	0x000000cf


	//----- nvinfo : EIATTR_FRAME_SIZE
	.align		4
.L_204:
        /*048c*/ 	.byte	0x04, 0x11
        /*048e*/ 	.short	(.L_206 - .L_205)
	.align		4
.L_205:
        /*0490*/ 	.word	index@($_ZN5flash24flash_fwd_splitkv_kernelI23Flash_fwd_kernel_traitsILi128ELi64ELi64ELi4ELb0ELb0EN7cutlass10bfloat16_tE19Flash_kernel_traitsILi128ELi64ELi64ELi4ES3_EELb0ELb1ELb0ELb0ELb0ELb1ELb1ELb1EEEvNS_16Flash_fwd_paramsE$_ZN5flash30compute_attn_1rowblock_splitkvI23Flash_fwd_kernel_traitsILi128ELi64ELi64ELi4ELb0ELb0EN7cutlass10bfloat16_tE19Flash_kernel_traitsILi128ELi64ELi64ELi4ES3_EELb0ELb1ELb0ELb0ELb0ELb1ELb1ELb1ENS_16Flash_fwd_paramsEEEvRKT8_iiiii)
        /*0494*/ 	.word	0x00000000


	//----- nvinfo : EIATTR_FRAME_SIZE
	.align		4
.L_206:
        /*0498*/ 	.byte	0x04, 0x11
        /*049a*/ 	.short	(.L_208 - .L_207)
	.align		4
.L_207:
        /*049c*/ 	.word	index@(_ZN5flash24flash_fwd_splitkv_kernelI23Flash_fwd_kernel_traitsILi128ELi64ELi64ELi4ELb0ELb0EN7cutlass10bfloat16_tE19Flash_kernel_traitsILi128ELi64ELi64ELi4ES3_EELb0ELb1ELb0ELb0ELb0ELb1ELb1ELb1EEEvNS_16Flash_fwd_paramsE)
        /*04a0*/ 	.word	0x00000000


	//----- nvinfo : EIATTR_REGCOUNT
	.align		4
.L_208:
        /*04a4*/ 	.byte	0x04, 0x2f
        /*04a6*/ 	.short	(.L_210 - .L_209)
	.align		4
.L_209:
        /*04a8*/ 	.word	index@(_ZN5flash24flash_fwd_splitkv_kernelI23Flash_fwd_kernel_traitsILi128ELi64ELi64ELi4ELb0ELb0EN7cutlass10bfloat16_tE19Flash_kernel_traitsILi128ELi64ELi64ELi4ES3_EELb0ELb1ELb0ELb0ELb0ELb0ELb1ELb1EEEvNS_16Flash_fwd_paramsE)
        /*04ac*/ 	.word	0x000000c9


	//----- nvinfo : EIATTR_FRAME_SIZE
	.align		4
.L_210:
        /*04b0*/ 	.byte	0x04, 0x11
        /*04b2*/ 	.short	(.L_212 - .L_211)
	.align		4
.L_211:
        /*04b4*/ 	.word	index@($_ZN5flash24flash_fwd_splitkv_kernelI23Flash_fwd_kernel_traitsILi128ELi64ELi64ELi4ELb0ELb0EN7cutlass10bfloat16_tE19Flash_kernel_traitsILi128ELi64ELi64ELi4ES3_EELb0ELb1ELb0ELb0ELb0ELb0ELb1ELb1EEEvNS_16Flash_fwd_paramsE$_ZN5flash30compute_attn_1rowblock_splitkvI23Flash_fwd_kernel_traitsILi128ELi64ELi64ELi4ELb0ELb0EN7cutlass10bfloat16_tE19Flash_kernel_traitsILi128ELi64ELi64ELi4ES3_EELb0ELb1ELb0ELb0ELb0ELb0ELb1ELb1ENS_16Flash_fwd_paramsEEEvRKT8_iiiii)
        /*04b8*/ 	.word	0x00000000


	//----- nvinfo : EIATTR_FRAME_SIZE
	.align		4
.L_212:
        /*04bc*/ 	.byte	0x04, 0x11
        /*04be*/ 	.short	(.L_214 - .L_213)
	.align		4
.L_213:
        /*04c0*/ 	.word	index@(_ZN5flash24flash_fwd_splitkv_kernelI23Flash_fwd_kernel_traitsILi128ELi64ELi64ELi4ELb0ELb0EN7cutlass10bfloat16_tE19Flash_kernel_traitsILi128ELi64ELi64ELi4ES3_EELb0ELb1ELb0ELb0ELb0ELb0ELb1ELb1EEEvNS_16Flash_fwd_paramsE)
        /*04c4*/ 	.word	0x00000000


	//----- nvinfo : EIATTR_REGCOUNT
	.align		4
.L_214:
        /*04c8*/ 	.byte	0x04, 0x2f
        /*04ca*/ 	.short	(.L_216 - .L_215)
	.align		4
.L_215:
        /*04cc*/ 	.word	index@(_ZN5flash24flash_fwd_splitkv_kernelI23Flash_fwd_kernel_traitsILi128ELi64ELi64ELi4ELb0ELb0EN7cutlass10bfloat16_tE19Flash_kernel_traitsILi128ELi64ELi64ELi4ES3_EELb0ELb1ELb0ELb0ELb0ELb1ELb1ELb0EEEvNS_16Flash_fwd_paramsE)
        /*04d0*/ 	.word	0x000000d5


	//----- nvinfo : EIATTR_FRAME_SIZE
	.align		4
.L_216:
        /*04d4*/ 	.byte	0x04, 0x11
        /*04d6*/ 	.short	(.L_218 - .L_217)
	.align		4
.L_217:
        /*04d8*/ 	.word	index@($_ZN5flash24flash_fwd_splitkv_kernelI23Flash_fwd_kernel_traitsILi128ELi64ELi64ELi4ELb0ELb0EN7cutlass10bfloat16_tE19Flash_kernel_traitsILi128ELi64ELi64ELi4ES3_EELb0ELb1ELb0ELb0ELb0ELb1ELb1ELb0EEEvNS_16Flash_fwd_paramsE$_ZN5flash30compute_attn_1rowblock_splitkvI23Flash_fwd_kernel_traitsILi128ELi64ELi64ELi4ELb0ELb0EN7cutlass10bfloat16_tE19Flash_kernel_traitsILi128ELi64ELi64ELi4ES3_EELb0ELb1ELb0ELb0ELb0ELb1ELb1ELb0ENS_16Flash_fwd_paramsEEEvRKT8_iiiii)
        /*04dc*/ 	.word	0x00000000


	//----- nvinfo : EIATTR_FRAME_SIZE
	.align		4
.L_218:
        /*04e0*/ 	.byte	0x04, 0x11
        /*04e2*/ 	.short	(.L_220 - .L_219)
	.align		4
.L_219:
        /*04e4*/ 	.word	index@(_ZN5flash24flash_fwd_splitkv_kernelI23Flash_fwd_kernel_traitsILi128ELi64ELi64ELi4ELb0ELb0EN7cutlass10bfloat16_tE19Flash_kernel_traitsILi128ELi64ELi64ELi4ES3_EELb0ELb1ELb0ELb0ELb0ELb1ELb1ELb0EEEvNS_16Flash_fwd_paramsE)
        /*04e8*/ 	.word	0x00000000


	//----- nvinfo : EIATTR_REGCOUNT
	.align		4
.L_220:
        /*04ec*/ 	.byte	0x04, 0x2f
        /*04ee*/ 	.short	(.L_222 - .L_221)
	.align		4
.L_221:
        /*04f0*/ 	.word	index@(_ZN5flash24flash_fwd_splitkv_kernelI23Flash_fwd_kernel_traitsILi128ELi64ELi64ELi4ELb0ELb0EN7cutlass10bfloat16_tE19Flash_kernel_traitsILi128ELi64ELi64ELi4ES3_EELb0ELb1ELb0ELb0ELb0ELb0ELb1ELb0EEEvNS_16Flash_fwd_paramsE)
        /*04f4*/ 	.word	0x000000c8


	//----- nvinfo : EIATTR_FRAME_SIZE
	.align		4
.L_222:
        /*04f8*/ 	.byte	0x04, 0x11
        /*04fa*/ 	.short	(.L_224 - .L_223)
	.align		4
.L_223:
        /*04fc*/ 	.word	index@($_ZN5flash24flash_fwd_splitkv_kernelI23Flash_fwd_kernel_traitsILi128ELi64ELi64ELi4ELb0ELb0EN7cutlass10bfloat16_tE19Flash_kernel_traitsILi128ELi64ELi64ELi4ES3_EELb0ELb1ELb0ELb0ELb0ELb0ELb1ELb0EEEvNS_16Flash_fwd_paramsE$_ZN5flash30compute_attn_1rowblock_splitkvI23Flash_fwd_kernel_traitsILi128ELi64ELi64ELi4ELb0ELb0EN7cutlass10bfloat16_tE19Flash_kernel_traitsILi128ELi64ELi64ELi4ES3_EELb0ELb1ELb0ELb0ELb0ELb0ELb1ELb0ENS_16Flash_fwd_paramsEEEvRKT8_iiiii)
        /*0500*/ 	.word	0x00000000


	//----- nvinfo : EIATTR_FRAME_SIZE
	.align		4
.L_224:
        /*0504*/ 	.byte	0x04, 0x11
        /*0506*/ 	.short	(.L_226 - .L_225)
	.align		4
.L_225:
        /*0508*/ 	.word	index@(_ZN5flash24flash_fwd_splitkv_kernelI23Flash_fwd_kernel_traitsILi128ELi64ELi64ELi4ELb0ELb0EN7cutlass10bfloat16_tE19Flash_kernel_traitsILi128ELi64ELi64ELi4ES3_EELb0ELb1ELb0ELb0ELb0ELb0ELb1ELb0EEEvNS_16Flash_fwd_paramsE)
        /*050c*/ 	.word	0x00000000


	//----- nvinfo : EIATTR_REGCOUNT
	.align		4
.L_226:
        /*0510*/ 	.byte	0x04, 0x2f
        /*0512*/ 	.short	(.L_228 - .L_227)
	.align		4
.L_227:
        /*0514*/ 	.word	index@(_ZN5flash24flash_fwd_splitkv_kernelI23Flash_fwd_kernel_traitsILi128ELi64ELi64ELi4ELb0ELb0EN7cutlass10bfloat16_tE19Flash_kernel_traitsILi128ELi64ELi64ELi4ES3_EELb0ELb1ELb0ELb0ELb0ELb1ELb0ELb1EEEvNS_16Flash_fwd_paramsE)
        /*0518*/ 	.word	0x000000d8


	//----- nvinfo : EIATTR_FRAME_SIZE
	.align		4
.L_228:
        /*051c*/ 	.byte	0x04, 0x11
        /*051e*/ 	.short	(.L_230 - .L_229)
	.align		4
.L_229:
        /*0520*/ 	.word	index@($_ZN5flash24flash_fwd_splitkv_kernelI23Flash_fwd_kernel_traitsILi128ELi64ELi64ELi4ELb0ELb0EN7cutlass10bfloat16_tE19Flash_kernel_traitsILi128ELi64ELi64ELi4ES3_EELb0ELb1ELb0ELb0ELb0ELb1ELb0ELb1EEEvNS_16Flash_fwd_paramsE$_ZN5flash30compute_attn_1rowblock_splitkvI23Flash_fwd_kernel_traitsILi128ELi64ELi64ELi4ELb0ELb0EN7cutlass10bfloat16_tE19Flash_kernel_traitsILi128ELi64ELi64ELi4ES3_EELb0ELb1ELb0ELb0ELb0ELb1ELb0ELb1ENS_16Flash_fwd_paramsEEEvRKT8_iiiii)
        /*0524*/ 	.word	0x00000000


	//----- nvinfo : EIATTR_FRAME_SIZE
	.align		4
.L_230:
        /*0528*/ 	.byte	0x04, 0x11
        /*052a*/ 	.short	(.L_232 - .L_231)
	.align		4
.L_231:
        /*052c*/ 	.word	index@(_ZN5flash24flash_fwd_splitkv_kernelI23Flash_fwd_kernel_traitsILi128ELi64ELi64ELi4ELb0ELb0EN7cutlass10bfloat16_tE19Flash_kernel_traitsILi128ELi64ELi64ELi4ES3_EELb0ELb1ELb0ELb0ELb0ELb1ELb0ELb1EEEvNS_16Flash_fwd_paramsE)
        /*0530*/ 	.word	0x00000000


	//----- nvinfo : EIATTR_REGCOUNT
	.align		4
.L_232:
        /*0534*/ 	.byte	0x04, 0x2f
        /*0536*/ 	.short	(.L_234 - .L_233)
	.align		4
.L_233:
        /*0538*/ 	.word	index@(_ZN5flash24flash_fwd_splitkv_kernelI23Flash_fwd_kernel_traitsILi128ELi64ELi64ELi4ELb0ELb0EN7cutlass10bfloat16_tE19Flash_kernel_traitsILi128ELi64ELi64ELi4ES3_EELb0ELb1ELb0ELb0ELb0ELb0ELb0ELb1EEEvNS_16Flash_fwd_paramsE)
        /*053c*/ 	.word	0x000000c9


	//----- nvinfo : EIATTR_FRAME_SIZE
	.align		4
.L_234:
        /*0540*/ 	.byte	0x04, 0x11
        /*0542*/ 	.short	(.L_236 - .L_235)
	.align		4
.L_235:
        /*0544*/ 	.word	index@($_ZN5flash24flash_fwd_splitkv_kernelI23Flash_fwd_kernel_traitsILi128ELi64ELi64ELi4ELb0ELb0EN7cutlass10bfloat16_tE19Flash_kernel_traitsILi128ELi64ELi64ELi4ES3_EELb0ELb1ELb0ELb0ELb0ELb0ELb0ELb1EEEvNS_16Flash_fwd_paramsE$_ZN5flash30compute_attn_1rowblock_splitkvI23Flash_fwd_kernel_traitsILi128ELi64ELi64ELi4ELb0ELb0EN7cutlass10bfloat16_tE19Flash_kernel_traitsILi128ELi64ELi64ELi4ES3_EELb0ELb1ELb0ELb0ELb0ELb0ELb0ELb1ENS_16Flash_fwd_paramsEEEvRKT8_iiiii)
        /*0548*/ 	.word	0x00000000


	//----- nvinfo : EIATTR_FRAME_SIZE
	.align		4
.L_236:
        /*054c*/ 	.byte	0x04, 0x11
        /*054e*/ 	.short	(.L_238 - .L_237)
	.align		4
.L_237:
        /*0550*/ 	.word	index@(_ZN5flash24flash_fwd_splitkv_kernelI23Flash_fwd_kernel_traitsILi128ELi64ELi64ELi4ELb0ELb0EN7cutlass10bfloat16_tE19Flash_kernel_traitsILi128ELi64ELi64ELi4ES3_EELb0ELb1ELb0ELb0ELb0ELb0ELb0ELb1EEEvNS_16Flash_fwd_paramsE)
        /*0554*/ 	.word	0x00000000


	//----- nvinfo : EIATTR_REGCOUNT
	.align		4
.L_238:
        /*0558*/ 	.byte	0x04, 0x2f
        /*055a*/ 	.short	(.L_240 - .L_239)
	.align		4
.L_239:
        /*055c*/ 	.word	index@(_ZN5flash24flash_fwd_splitkv_kernelI23Flash_fwd_kernel_traitsILi128ELi64ELi64ELi4ELb0ELb0EN7cutlass10bfloat16_tE19Flash_kernel_traitsILi128ELi64ELi64ELi4ES3_EELb0ELb1ELb0ELb0ELb0ELb1ELb0ELb0EEEvNS_16Flash_fwd_paramsE)
        /*0560*/ 	.word	0x000000d1


	//----- nvinfo : EIATTR_FRAME_SIZE
	.align		4
.L_240:
        /*0564*/ 	.byte	0x04, 0x11
        /*0566*/ 	.short	(.L_242 - .L_241)
	.align		4
.L_241:
        /*0568*/ 	.word	index@($_ZN5flash24flash_fwd_splitkv_kernelI23Flash_fwd_kernel_traitsILi128ELi64ELi64ELi4ELb0ELb0EN7cutlass10bfloat16_tE19Flash_kernel_traitsILi128ELi64ELi64ELi4ES3_EELb0ELb1ELb0ELb0ELb0ELb1ELb0ELb0EEEvNS_16Flash_fwd_paramsE$_ZN5flash30compute_attn_1rowblock_splitkvI23Flash_fwd_kernel_traitsILi128ELi64ELi64ELi4ELb0ELb0EN7cutlass10bfloat16_tE19Flash_kernel_traitsILi128ELi64ELi64ELi4ES3_EELb0ELb1ELb0ELb0ELb0ELb1ELb0ELb0ENS_16Flash_fwd_paramsEEEvRKT8_iiiii)
        /*056c*/ 	.word	0x00000000


	//----- nvinfo : EIATTR_FRAME_SIZE
	.align		4
.L_242:
        /*0570*/ 	.byte	0x04, 0x11
        /*0572*/ 	.short	(.L_244 - .L_243)
	.align		4
.L_243:
        /*0574*/ 	.word	index@(_ZN5flash24flash_fwd_splitkv_kernelI23Flash_fwd_kernel_traitsILi128ELi64ELi64ELi4ELb0ELb0EN7cutlass10bfloat16_tE19Flash_kernel_traitsILi128ELi64ELi64ELi4ES3_EELb0ELb1ELb0ELb0ELb0ELb1ELb0ELb0EEEvNS_16Flash_fwd_paramsE)
        /*0578*/ 	.word	0x00000000


	//----- nvinfo : EIATTR_REGCOUNT
	.align		4
.L_244:
        /*057c*/ 	.byte	0x04, 0x2f
        /*057e*/ 	.short	(.L_246 - .L_245)
	.align		4
.L_245:
        /*0580*/ 	.word	index@(_ZN5flash24flash_fwd_splitkv_kernelI23Flash_fwd_kernel_traitsILi128ELi64ELi64ELi4ELb0ELb0EN7cutlass10bfloat16_tE19Flash_kernel_traitsILi128ELi64ELi64ELi4ES3_EELb0ELb1ELb0ELb0ELb0ELb0ELb0ELb0EEEvNS_16Flash_fwd_paramsE)
        /*0584*/ 	.word	0x000000ca


	//----- nvinfo : EIATTR_FRAME_SIZE
	.align		4
.L_246:
        /*0588*/ 	.byte	0x04, 0x11
        /*058a*/ 	.short	(.L_248 - .L_247)
	.align		4
.L_247:
        /*058c*/ 	.word	index@($_ZN5flash24flash_fwd_splitkv_kernelI23Flash_fwd_kernel_traitsILi128ELi64ELi64ELi4ELb0ELb0EN7cutlass10bfloat16_tE19Flash_kernel_traitsILi128ELi64ELi64ELi4ES3_EELb0ELb1ELb0ELb0ELb0ELb0ELb0ELb0EEEvNS_16Flash_fwd_paramsE$_ZN5flash30compute_attn_1rowblock_splitkvI23Flash_fwd_kernel_traitsILi128ELi64ELi64ELi4ELb0ELb0EN7cutlass10bfloat16_tE19Flash_kernel_traitsILi128ELi64ELi64ELi4ES3_EELb0ELb1ELb0ELb0ELb0ELb0ELb0ELb0ENS_16Flash_fwd_paramsEEEvRKT8_iiiii)
        /*0590*/ 	.word	0x00000000


	//----- nvinfo : EIATTR_FRAME_SIZE
	.align		4
.L_248:
        /*0594*/ 	.byte	0x04, 0x11
        /*0596*/ 	.short	(.L_250 - .L_249)
	.align		4
.L_249:
        /*0598*/ 	.word	index@(_ZN5flash24flash_fwd_splitkv_kernelI23Flash_fwd_kernel_traitsILi128ELi64ELi64ELi4ELb0ELb0EN7cutlass10bfloat16_tE19Flash_kernel_traitsILi128ELi64ELi64ELi4ES3_EELb0ELb1ELb0ELb0ELb0ELb0ELb0ELb0EEEvNS_16Flash_fwd_paramsE)
        /*059c*/ 	.word	0x00000000


	//----- nvinfo : EIATTR_REGCOUNT
	.align		4
.L_250:
        /*05a0*/ 	.byte	0x04, 0x2f
        /*05a2*/ 	.short	(.L_252 - .L_251)
	.align		4
.L_251:
        /*05a4*/ 	.word	index@(_ZN5flash24flash_fwd_splitkv_kernelI23Flash_fwd_kernel_traitsILi128ELi64ELi64ELi4ELb0ELb0EN7cutlass10bfloat16_tE19Flash_kernel_traitsILi128ELi64ELi64ELi4ES3_EELb0ELb0ELb0ELb0ELb0ELb1ELb1ELb1EEEvNS_16Flash_fwd_paramsE)
        /*05a8*/ 	.word	0x000000db


	//----- nvinfo : EIATTR_FRAME_SIZE
	.align		4
.L_252:
        /*05ac*/ 	.byte	0x04, 0x11
        /*05ae*/ 	.short	(.L_254 - .L_253)
	.align		4
.L_253:
        /*05b0*/ 	.word	index@($_ZN5flash24flash_fwd_splitkv_kernelI23Flash_fwd_kernel_traitsILi128ELi64ELi64ELi4ELb0ELb0EN7cutlass10bfloat16_tE19Flash_kernel_traitsILi128ELi64ELi64ELi4ES3_EELb0ELb0ELb0ELb0ELb0ELb1ELb1ELb1EEEvNS_16Flash_fwd_paramsE$_ZN5flash30compute_attn_1rowblock_splitkvI23Flash_fwd_kernel_traitsILi128ELi64ELi64ELi4ELb0ELb0EN7cutlass10bfloat16_tE19Flash_kernel_traitsILi128ELi64ELi64ELi4ES3_EELb0ELb0ELb0ELb0ELb0ELb1ELb1ELb1ENS_16Flash_fwd_paramsEEEvRKT8_iiiii)
        /*05b4*/ 	.word	0x00000000


	//----- nvinfo : EIATTR_FRAME_SIZE
	.align		4
.L_254:
        /*05b8*/ 	.byte	0x04, 0x11
        /*05ba*/ 	.short	(.L_256 - .L_255)
	.align		4
.L_255:
        /*05bc*/ 	.word	index@(_ZN5flash24flash_fwd_splitkv_kernelI23Flash_fwd_kernel_traitsILi128ELi64ELi64ELi4ELb0ELb0EN7cutlass10bfloat16_tE19Flash_kernel_traitsILi128ELi64ELi64ELi4ES3_EELb0ELb0ELb0ELb0ELb0ELb1ELb1ELb1EEEvNS_16Flash_fwd_paramsE)
        /*05c0*/ 	.word	0x00000000


	//----- nvinfo : EIATTR_REGCOUNT
	.align		4
.L_256:
        /*05c4*/ 	.byte	0x04, 0x2f
        /*05c6*/ 	.short	(.L_258 - .L_257)
	.align		4
.L_257:
        /*05c8*/ 	.word	index@(_ZN5flash24flash_fwd_splitkv_kernelI23Flash_fwd_kernel_traitsILi128ELi64ELi64ELi4ELb0ELb0EN7cutlass10bfloat16_tE19Flash_kernel_traitsILi128ELi64ELi64ELi4ES3_EELb0ELb0ELb0ELb0ELb0ELb0ELb1ELb1EEEvNS_16Flash_fwd_paramsE)
        /*05cc*/ 	.word	0x000000b8


	//----- nvinfo : EIATTR_FRAME_SIZE
	.align		4
.L_258:
        /*05d0*/ 	.byte	0x04, 0x11
        /*05d2*/ 	.short	(.L_260 - .L_259)
	.align		4
.L_259:
        /*05d4*/ 	.word	index@($_ZN5flash24flash_fwd_splitkv_kernelI23Flash_fwd_kernel_traitsILi128ELi64ELi64ELi4ELb0ELb0EN7cutlass10bfloat16_tE19Flash_kernel_traitsILi128ELi64ELi64ELi4ES3_EELb0ELb0ELb0ELb0ELb0ELb0ELb1ELb1EEEvNS_16Flash_fwd_paramsE$_ZN5flash30compute_attn_1rowblock_splitkvI23Flash_fwd_kernel_traitsILi128ELi64ELi64ELi4ELb0ELb0EN7cutlass10bfloat16_tE19Flash_kernel_traitsILi128ELi64ELi64ELi4ES3_EELb0ELb0ELb0ELb0ELb0ELb0ELb1ELb1ENS_16Flash_fwd_paramsEEEvRKT8_iiiii)
        /*05d8*/ 	.word	0x00000000


	//----- nvinfo : EIATTR_FRAME_SIZE
	.align		4
.L_260:
        /*05dc*/ 	.byte	0x04, 0x11
        /*05de*/ 	.short	(.L_262 - .L_261)
	.align		4
.L_261:
        /*05e0*/ 	.word	index@(_ZN5flash24flash_fwd_splitkv_kernelI23Flash_fwd_kernel_traitsILi128ELi64ELi64ELi4ELb0ELb0EN7cutlass10bfloat16_tE19Flash_kernel_traitsILi128ELi64ELi64ELi4ES3_EELb0ELb0ELb0ELb0ELb0ELb0ELb1ELb1EEEvNS_16Flash_fwd_paramsE)
        /*05e4*/ 	.word	0x00000000


	//----- nvinfo : EIATTR_REGCOUNT
	.align		4
.L_262:
        /*05e8*/ 	.byte	0x04, 0x2f
        /*05ea*/ 	.short	(.L_264 - .L_263)
	.align		4
.L_263:
        /*05ec*/ 	.word	index@(_ZN5flash24flash_fwd_splitkv_kernelI23Flash_fwd_kernel_traitsILi128ELi64ELi64ELi4ELb0ELb0EN7cutlass10bfloat16_tE19Flash_kernel_traitsILi128ELi64ELi64ELi4ES3_EELb0ELb0ELb0ELb0ELb0ELb1ELb1ELb0EEEvNS_16Flash_fwd_paramsE)
        /*05f0*/ 	.word	0x000000e0


	//----- nvinfo : EIATTR_FRAME_SIZE
	.align		4
.L_264:
        /*05f4*/ 	.byte	0x04, 0x11
        /*05f6*/ 	.short	(.L_266 - .L_265)
	.align		4
.L_265:
        /*05f8*/ 	.word	index@($_ZN5flash24flash_fwd_splitkv_kernelI23Flash_fwd_kernel_traitsILi128ELi64ELi64ELi4ELb0ELb0EN7cutlass10bfloat16_tE19Flash_kernel_traitsILi128ELi64ELi64ELi4ES3_EELb0ELb0ELb0ELb0ELb0ELb1ELb1ELb0EEEvNS_16Flash_fwd_paramsE$_ZN5flash30compute_attn_1rowblock_splitkvI23Flash_fwd_kernel_traitsILi128ELi64ELi64ELi4ELb0ELb0EN7cutlass10bfloat16_tE19Flash_kernel_traitsILi128ELi64ELi64ELi4ES3_EELb0ELb0ELb0ELb0ELb0ELb1ELb1ELb0ENS_16Flash_fwd_paramsEEEvRKT8_iiiii)
        /*05fc*/ 	.word	0x00000000


	//----- nvinfo : EIATTR_FRAME_SIZE
	.align		4
.L_266:
        /*0600*/ 	.byte	0x04, 0x11
        /*0602*/ 	.short	(.L_268 - .L_267)
	.align		4
.L_267:
        /*0604*/ 	.word	index@(_ZN5flash24flash_fwd_splitkv_kernelI23Flash_fwd_kernel_traitsILi128ELi64ELi64ELi4ELb0ELb0EN7cutlass10bfloat16_tE19Flash_kernel_traitsILi128ELi64ELi64ELi4ES3_EELb0ELb0ELb0ELb0ELb0ELb1ELb1ELb0EEEvNS_16Flash_fwd_paramsE)
        /*0608*/ 	.word	0x00000000


	//----- nvinfo : EIATTR_REGCOUNT
	.align		4
.L_268:
        /*060c*/ 	.byte	0x04, 0x2f
        /*060e*/ 	.short	(.L_270 - .L_269)
	.align		4
.L_269:
        /*0610*/ 	.word	index@(_ZN5flash24flash_fwd_splitkv_kernelI23Flash_fwd_kernel_traitsILi128ELi64ELi64ELi4ELb0ELb0EN7cutlass10bfloat16_tE19Flash_kernel_traitsILi128ELi64ELi64ELi4ES3_EELb0ELb0ELb0ELb0ELb0ELb0ELb1ELb0EEEvNS_16Flash_fwd_paramsE)
        /*0614*/ 	.word	0x000000be


	//----- nvinfo : EIATTR_FRAME_SIZE
	.align		4
.L_270:
        /*0618*/ 	.byte	0x04, 0x11
        /*061a*/ 	.short	(.L_272 - .L_271)
	.align		4
.L_271:
        /*061c*/ 	.word	index@($_ZN5flash24flash_fwd_splitkv_kernelI23Flash_fwd_kernel_traitsILi128ELi64ELi64ELi4ELb0ELb0EN7cutlass10bfloat16_tE19Flash_kernel_traitsILi128ELi64ELi64ELi4ES3_EELb0ELb0ELb0ELb0ELb0ELb0ELb1ELb0EEEvNS_16Flash_fwd_paramsE$_ZN5flash30compute_attn_1rowblock_splitkvI23Flash_fwd_kernel_traitsILi128ELi64ELi64ELi4ELb0ELb0EN7cutlass10bfloat16_tE19Flash_kernel_traitsILi128ELi64ELi64ELi4ES3_EELb0ELb0ELb0ELb0ELb0ELb0ELb1ELb0ENS_16Flash_fwd_paramsEEEvRKT8_iiiii)
        /*0620*/ 	.word	0x00000000


	//----- nvinfo : EIATTR_FRAME_SIZE
	.align		4
.L_272:
        /*0624*/ 	.byte	0x04, 0x11
        /*0626*/ 	.short	(.L_274 - .L_273)
	.align		4
.L_273:
        /*0628*/ 	.word	index@(_ZN5flash24flash_fwd_splitkv_kernelI23Flash_fwd_kernel_traitsILi128ELi64ELi64ELi4ELb0ELb0EN7cutlass10bfloat16_tE19Flash_kernel_traitsILi128ELi64ELi64ELi4ES3_EELb0ELb0ELb0ELb0ELb0ELb0ELb1ELb0EEEvNS_16Flash_fwd_paramsE)
        /*062c*/ 	.word	0x00000000


	//----- nvinfo : EIATTR_REGCOUNT
	.align		4
.L_274:
        /*0630*/ 	.byte	0x04, 0x2f
        /*0632*/ 	.short	(.L_276 - .L_275)
	.align		4
.L_275:
        /*0634*/ 	.word	index@(_ZN5flash24flash_fwd_splitkv_kernelI23Flash_fwd_kernel_traitsILi128ELi64ELi64ELi4ELb0ELb0EN7cutlass10bfloat16_tE19Flash_kernel_traitsILi128ELi64ELi64ELi4ES3_EELb0ELb0ELb0ELb0ELb0ELb1ELb0ELb1EEEvNS_16Flash_fwd_paramsE)
        /*0638*/ 	.word	0x000000ed


	//----- nvinfo : EIATTR_FRAME_SIZE
	.align		4
.L_276:
        /*063c*/ 	.byte	0x04, 0x11
        /*063e*/ 	.short	(.L_278 - .L_277)
	.align		4
.L_277:
        /*0640*/ 	.word	index@($_ZN5flash24flash_fwd_splitkv_kernelI23Flash_fwd_kernel_traitsILi128ELi64ELi64ELi4ELb0ELb0EN7cutlass10bfloat16_tE19Flash_kernel_traitsILi128ELi64ELi64ELi4ES3_EELb0ELb0ELb0ELb0ELb0ELb1ELb0ELb1EEEvNS_16Flash_fwd_paramsE$_ZN5flash30compute_attn_1rowblock_splitkvI23Flash_fwd_kernel_traitsILi128ELi64ELi64ELi4ELb0ELb0EN7cutlass10bfloat16_tE19Flash_kernel_traitsILi128ELi64ELi64ELi4ES3_EELb0ELb0ELb0ELb0ELb0ELb1ELb0ELb1ENS_16Flash_fwd_paramsEEEvRKT8_iiiii)
        /*0644*/ 	.word	0x00000000


	//----- nvinfo : EIATTR_FRAME_SIZE
	.align		4
.L_278:
        /*0648*/ 	.byte	0x04, 0x11
        /*064a*/ 	.short	(.L_280 - .L_279)
	.align		4
.L_279:
        /*064c*/ 	.word	index@(_ZN5flash24flash_fwd_splitkv_kernelI23Flash_fwd_kernel_traitsILi128ELi64ELi64ELi4ELb0ELb0EN7cutlass10bfloat16_tE19Flash_kernel_traitsILi128ELi64ELi64ELi4ES3_EELb0ELb0ELb0ELb0ELb0ELb1ELb0ELb1EEEvNS_16Flash_fwd_paramsE)
        /*0650*/ 	.word	0x00000000


	//----- nvinfo : EIATTR_REGCOUNT
	.align		4
.L_280:
        /*0654*/ 	.byte	0x04, 0x2f
        /*0656*/ 	.short	(.L_282 - .L_281)
	.align		4
.L_281:
        /*0658*/ 	.word	index@(_ZN5flash24flash_fwd_splitkv_kernelI23Flash_fwd_kernel_traitsILi128ELi64ELi64ELi4ELb0ELb0EN7cutlass10bfloat16_tE19Flash_kernel_traitsILi128ELi64ELi64ELi4ES3_EELb0ELb0ELb0ELb0ELb0ELb0ELb0ELb1EEEvNS_16Flash_fwd_paramsE)
        /*065c*/ 	.word	0x000000c0


	//----- nvinfo : EIATTR_FRAME_SIZE
	.align		4
.L_282:
        /*0660*/ 	.byte	0x04, 0x11
        /*0662*/ 	.short	(.L_284 - .L_283)
	.align		4
.L_283:
        /*0664*/ 	.word	index@($_ZN5flash24flash_fwd_splitkv_kernelI23Flash_fwd_kernel_traitsILi128ELi64ELi64ELi4ELb0ELb0EN7cutlass10bfloat16_tE19Flash_kernel_traitsILi128ELi64ELi64ELi4ES3_EELb0ELb0ELb0ELb0ELb0ELb0ELb0ELb1EEEvNS_16Flash_fwd_paramsE$_ZN5flash30compute_attn_1rowblock_splitkvI23Flash_fwd_kernel_traitsILi128ELi64ELi64ELi4ELb0ELb0EN7cutlass10bfloat16_tE19Flash_kernel_traitsILi128ELi64ELi64ELi4ES3_EELb0ELb0ELb0ELb0ELb0ELb0ELb0ELb1ENS_16Flash_fwd_paramsEEEvRKT8_iiiii)
        /*0668*/ 	.word	0x00000000


	//----- nvinfo : EIATTR_FRAME_SIZE
	.align		4
.L_284:
        /*066c*/ 	.byte	0x04, 0x11
        /*066e*/ 	.short	(.L_286 - .L_285)
	.align		4
.L_285:
        /*0670*/ 	.word	index@(_ZN5flash24flash_fwd_splitkv_kernelI23Flash_fwd_kernel_traitsILi128ELi64ELi64ELi4ELb0ELb0EN7cutlass10bfloat16_tE19Flash_kernel_traitsILi128ELi64ELi64ELi4ES3_EELb0ELb0ELb0ELb0ELb0ELb0ELb0ELb1EEEvNS_16Flash_fwd_paramsE)
        /*0674*/ 	.word	0x00000000


	//----- nvinfo : EIATTR_REGCOUNT
	.align		4
.L_286:
        /*0678*/ 	.byte	0x04, 0x2f
        /*067a*/ 	.short	(.L_288 - .L_287)
	.align		4
.L_287:
        /*067c*/ 	.word	index@(_ZN5flash24flash_fwd_splitkv_kernelI23Flash_fwd_kernel_traitsILi128ELi64ELi64ELi4ELb0ELb0EN7cutlass10bfloat16_tE19Flash_kernel_traitsILi128ELi64ELi64ELi4ES3_EELb0ELb0ELb0ELb0ELb0ELb1ELb0ELb0EEEvNS_16Flash_fwd_paramsE)
        /*0680*/ 	.word	0x000000ec


	//----- nvinfo : EIATTR_FRAME_SIZE
	.align		4
.L_288:
        /*0684*/ 	.byte	0x04, 0x11
        /*0686*/ 	.short	(.L_290 - .L_289)
	.align		4
.L_289:
        /*0688*/ 	.word	index@($_ZN5flash24flash_fwd_splitkv_kernelI23Flash_fwd_kernel_traitsILi128ELi64ELi64ELi4ELb0ELb0EN7cutlass10bfloat16_tE19Flash_kernel_traitsILi128ELi64ELi64ELi4ES3_EELb0ELb0ELb0ELb0ELb0ELb1ELb0ELb0EEEvNS_16Flash_fwd_paramsE$_ZN5flash30compute_attn_1rowblock_splitkvI23Flash_fwd_kernel_traitsILi128ELi64ELi64ELi4ELb0ELb0EN7cutlass10bfloat16_tE19Flash_kernel_traitsILi128ELi64ELi64ELi4ES3_EELb0ELb0ELb0ELb0ELb0ELb1ELb0ELb0ENS_16Flash_fwd_paramsEEEvRKT8_iiiii)
        /*068c*/ 	.word	0x00000000


	//----- nvinfo : EIATTR_FRAME_SIZE
	.align		4
.L_290:
        /*0690*/ 	.byte	0x04, 0x11
        /*0692*/ 	.short	(.L_292 - .L_291)
	.align		4
.L_291:
        /*0694*/ 	.word	index@(_ZN5flash24flash_fwd_splitkv_kernelI23Flash_fwd_kernel_traitsILi128ELi64ELi64ELi4ELb0ELb0EN7cutlass10bfloat16_tE19Flash_kernel_traitsILi128ELi64ELi64ELi4ES3_EELb0ELb0ELb0ELb0ELb0ELb1ELb0ELb0EEEvNS_16Flash_fwd_paramsE)
        /*0698*/ 	.word	0x00000000


	//----- nvinfo : EIATTR_REGCOUNT
	.align		4
.L_292:
        /*069c*/ 	.byte	0x04, 0x2f
        /*069e*/ 	.short	(.L_294 - .L_293)
	.align		4
.L_293:
        /*06a0*/ 	.word	index@(_ZN5flash24flash_fwd_splitkv_kernelI23Flash_fwd_kernel_traitsILi128ELi64ELi64ELi4ELb0ELb0EN7cutlass10bfloat16_tE19Flash_kernel_traitsILi128ELi64ELi64ELi4ES3_EELb0ELb0ELb0ELb0ELb0ELb0ELb0ELb0EEEvNS_16Flash_fwd_paramsE)
        /*06a4*/ 	.word	0x000000c0


	//----- nvinfo : EIATTR_FRAME_SIZE
	.align		4
.L_294:
        /*06a8*/ 	.byte	0x04, 0x11
        /*06aa*/ 	.short	(.L_296 - .L_295)
	.align		4
.L_295:
        /*06ac*/ 	.word	index@($_ZN5flash24flash_fwd_splitkv_kernelI23Flash_fwd_kernel_traitsILi128ELi64ELi64ELi4ELb0ELb0EN7cutlass10bfloat16_tE19Flash_kernel_traitsILi128ELi64ELi64ELi4ES3_EELb0ELb0ELb0ELb0ELb0ELb0ELb0ELb0EEEvNS_16Flash_fwd_paramsE$_ZN5flash30compute_attn_1rowblock_splitkvI23Flash_fwd_kernel_traitsILi128ELi64ELi64ELi4ELb0ELb0EN7cutlass10bfloat16_tE19Flash_kernel_traitsILi128ELi64ELi64ELi4ES3_EELb0ELb0ELb0ELb0ELb0ELb0ELb0ELb0ENS_16Flash_fwd_paramsEEEvRKT8_iiiii)
        /*06b0*/ 	.word	0x00000000


	//----- nvinfo : EIATTR_FRAME_SIZE
	.align		4
.L_296:
        /*06b4*/ 	.byte	0x04, 0x11
        /*06b6*/ 	.short	(.L_298 - .L_297)
	.align		4
.L_297:
        /*06b8*/ 	.word	index@(_ZN5flash24flash_fwd_splitkv_kernelI23Flash_fwd_kernel_traitsILi128ELi64ELi64ELi4ELb0ELb0EN7cutlass10bfloat16_tE19Flash_kernel_traitsILi128ELi64ELi64ELi4ES3_EELb0ELb0ELb0ELb0ELb0ELb0ELb0ELb0EEEvNS_16Flash_fwd_paramsE)
        /*06bc*/ 	.word	0x00000000


	//----- nvinfo : EIATTR_REGCOUNT
	.align		4
.L_298:
        /*06c0*/ 	.byte	0x04, 0x2f
        /*06c2*/ 	.short	(.L_300 - .L_299)
	.align		4
.L_299:
        /*06c4*/ 	.word	index@(_ZN5flash24flash_fwd_splitkv_kernelI23Flash_fwd_kernel_traitsILi128ELi64ELi64ELi4ELb0ELb0EN7cutlass10bfloat16_tE19Flash_kernel_traitsILi128ELi64ELi64ELi4ES3_EELb0ELb0ELb0ELb0ELb1ELb1ELb1ELb0EEEvNS_16Flash_fwd_paramsE)
        /*06c8*/ 	.word	0x000000ec


	//----- nvinfo : EIATTR_FRAME_SIZE
	.align		4
.L_300:
        /*06cc*/ 	.byte	0x04, 0x11
        /*06ce*/ 	.short	(.L_302 - .L_301)
	.align		4
.L_301:
        /*06d0*/ 	.word	index@($_ZN5flash24flash_fwd_splitkv_kernelI23Flash_fwd_kernel_traitsILi128ELi64ELi64ELi4ELb0ELb0EN7cutlass10bfloat16_tE19Flash_kernel_traitsILi128ELi64ELi64ELi4ES3_EELb0ELb0ELb0ELb0ELb1ELb1ELb1ELb0EEEvNS_16Flash_fwd_paramsE$_ZN5flash30compute_attn_1rowblock_splitkvI23Flash_fwd_kernel_traitsILi128ELi64ELi64ELi4ELb0ELb0EN7cutlass10bfloat16_tE19Flash_kernel_traitsILi128ELi64ELi64ELi4ES3_EELb0ELb0ELb0ELb0ELb1ELb1ELb1ELb0ENS_16Flash_fwd_paramsEEEvRKT8_iiiii)
        /*06d4*/ 	.word	0x00000000


	//----- nvinfo : EIATTR_FRAME_SIZE
	.align		4
.L_302:
        /*06d8*/ 	.byte	0x04, 0x11
        /*06da*/ 	.short	(.L_304 - .L_303)
	.align		4
.L_303:
        /*06dc*/ 	.word	index@(_ZN5flash24flash_fwd_splitkv_kernelI23Flash_fwd_kernel_traitsILi128ELi64ELi64ELi4ELb0ELb0EN7cutlass10bfloat16_tE19Flash_kernel_traitsILi128ELi64ELi64ELi4ES3_EELb0ELb0ELb0ELb0ELb1ELb1ELb1ELb0EEEvNS_16Flash_fwd_paramsE)
        /*06e0*/ 	.word	0x00000000


	//----- nvinfo : EIATTR_REGCOUNT
	.align		4
.L_304:
        /*06e4*/ 	.byte	0x04, 0x2f
        /*06e6*/ 	.short	(.L_306 - .L_305)
	.align		4
.L_305:
        /*06e8*/ 	.word	index@(_ZN5flash24flash_fwd_splitkv_kernelI23Flash_fwd_kernel_traitsILi128ELi64ELi64ELi4ELb0ELb0EN7cutlass10bfloat16_tE19Flash_kernel_traitsILi128ELi64ELi64ELi4ES3_EELb0ELb0ELb0ELb0ELb1ELb0ELb1ELb0EEEvNS_16Flash_fwd_paramsE)
        /*06ec*/ 	.word	0x000000c2


	//----- nvinfo : EIATTR_FRAME_SIZE
	.align		4
.L_306:
        /*06f0*/ 	.byte	0x04, 0x11
        /*06f2*/ 	.short	(.L_308 - .L_307)
	.align		4
.L_307:
        /*06f4*/ 	.word	index@($_ZN5flash24flash_fwd_splitkv_kernelI23Flash_fwd_kernel_traitsILi128ELi64ELi64ELi4ELb0ELb0EN7cutlass10bfloat16_tE19Flash_kernel_traitsILi128ELi64ELi64ELi4ES3_EELb0ELb0ELb0ELb0ELb1ELb0ELb1ELb0EEEvNS_16Flash_fwd_paramsE$_ZN5flash30compute_attn_1rowblock_splitkvI23Flash_fwd_kernel_traitsILi128ELi64ELi64ELi4ELb0ELb0EN7cutlass10bfloat16_tE19Flash_kernel_traitsILi128ELi64ELi64ELi4ES3_EELb0ELb0ELb0ELb0ELb1ELb0ELb1ELb0ENS_16Flash_fwd_paramsEEEvRKT8_iiiii)
        /*06f8*/ 	.word	0x00000000


	//----- nvinfo : EIATTR_FRAME_SIZE
	.align		4
.L_308:
        /*06fc*/ 	.byte	0x04, 0x11
        /*06fe*/ 	.short	(.L_310 - .L_309)
	.align		4
.L_309:
        /*0700*/ 	.word	index@(_ZN5flash24flash_fwd_splitkv_kernelI23Flash_fwd_kernel_traitsILi128ELi64ELi64ELi4ELb0ELb0EN7cutlass10bfloat16_tE19Flash_kernel_traitsILi128ELi64ELi64ELi4ES3_EELb0ELb0ELb0ELb0ELb1ELb0ELb1ELb0EEEvNS_16Flash_fwd_paramsE)
        /*0704*/ 	.word	0x00000000


	//----- nvinfo : EIATTR_REGCOUNT
	.align		4
.L_310:
        /*0708*/ 	.byte	0x04, 0x2f
        /*070a*/ 	.short	(.L_312 - .L_311)
	.align		4
.L_311:
        /*070c*/ 	.word	index@(_ZN5flash24flash_fwd_splitkv_kernelI23Flash_fwd_kernel_traitsILi128ELi64ELi64ELi4ELb0ELb0EN7cutlass10bfloat16_tE19Flash_kernel_traitsILi128ELi64ELi64ELi4ES3_EELb0ELb0ELb0ELb0ELb1ELb1ELb0ELb0EEEvNS_16Flash_fwd_paramsE)
        /*0710*/ 	.word	0x000000de


	//----- nvinfo : EIATTR_FRAME_SIZE
	.align		4
.L_312:
        /*0714*/ 	.byte	0x04, 0x11
        /*0716*/ 	.short	(.L_314 - .L_313)
	.align		4
.L_313:
        /*0718*/ 	.word	index@($_ZN5flash24flash_fwd_splitkv_kernelI23Flash_fwd_kernel_traitsILi128ELi64ELi64ELi4ELb0ELb0EN7cutlass10bfloat16_tE19Flash_kernel_traitsILi128ELi64ELi64ELi4ES3_EELb0ELb0ELb0ELb0ELb1ELb1ELb0ELb0EEEvNS_16Flash_fwd_paramsE$_ZN5flash30compute_attn_1rowblock_splitkvI23Flash_fwd_kernel_traitsILi128ELi64ELi64ELi4ELb0ELb0EN7cutlass10bfloat16_tE19Flash_kernel_traitsILi128ELi64ELi64ELi4ES3_EELb0ELb0ELb0ELb0ELb1ELb1ELb0ELb0ENS_16Flash_fwd_paramsEEEvRKT8_iiiii)
        /*071c*/ 	.word	0x00000000


	//----- nvinfo : EIATTR_FRAME_SIZE
	.align		4
.L_314:
        /*0720*/ 	.byte	0x04, 0x11
        /*0722*/ 	.short	(.L_316 - .L_315)
	.align		4
.L_315:
        /*0724*/ 	.word	index@(_ZN5flash24flash_fwd_splitkv_kernelI23Flash_fwd_kernel_traitsILi128ELi64ELi64ELi4ELb0ELb0EN7cutlass10bfloat16_tE19Flash_kernel_traitsILi128ELi64ELi64ELi4ES3_EELb0ELb0ELb0ELb0ELb1ELb1ELb0ELb0EEEvNS_16Flash_fwd_paramsE)
        /*0728*/ 	.word	0x00000000


	//----- nvinfo : EIATTR_REGCOUNT
	.align		4
.L_316:
        /*072c*/ 	.byte	0x04, 0x2f
        /*072e*/ 	.short	(.L_318 - .L_317)
	.align		4
.L_317:
        /*0730*/ 	.word	index@(_ZN5flash24flash_fwd_splitkv_kernelI23Flash_fwd_kernel_traitsILi128ELi64ELi64ELi4ELb0ELb0EN7cutlass10bfloat16_tE19Flash_kernel_traitsILi128ELi64ELi64ELi4ES3_EELb0ELb0ELb0ELb0ELb1ELb0ELb0ELb0EEEvNS_16Flash_fwd_paramsE)
        /*0734*/ 	.word	0x000000b6


	//----- nvinfo : EIATTR_FRAME_SIZE
	.align		4
.L_318:
        /*0738*/ 	.byte	0x04, 0x11
        /*073a*/ 	.short	(.L_320 - .L_319)
	.align		4
.L_319:
        /*073c*/ 	.word	index@($_ZN5flash24flash_fwd_splitkv_kernelI23Flash_fwd_kernel_traitsILi128ELi64ELi64ELi4ELb0ELb0EN7cutlass10bfloat16_tE19Flash_kernel_traitsILi128ELi64ELi64ELi4ES3_EELb0ELb0ELb0ELb0ELb1ELb0ELb0ELb0EEEvNS_16Flash_fwd_paramsE$_ZN5flash30compute_attn_1rowblock_splitkvI23Flash_fwd_kernel_traitsILi128ELi64ELi64ELi4ELb0ELb0EN7cutlass10bfloat16_tE19Flash_kernel_traitsILi128ELi64ELi64ELi4ES3_EELb0ELb0ELb0ELb0ELb1ELb0ELb0ELb0ENS_16Flash_fwd_paramsEEEvRKT8_iiiii)
        /*0740*/ 	.word	0x00000000


	//----- nvinfo : EIATTR_FRAME_SIZE
	.align		4
.L_320:
        /*0744*/ 	.byte	0x04, 0x11
        /*0746*/ 	.short	(.L_322 - .L_321)
	.align		4
.L_321:
        /*0748*/ 	.word	index@(_ZN5flash24flash_fwd_splitkv_kernelI23Flash_fwd_kernel_traitsILi128ELi64ELi64ELi4ELb0ELb0EN7cutlass10bfloat16_tE19Flash_kernel_traitsILi128ELi64ELi64ELi4ES3_EELb0ELb0ELb0ELb0ELb1ELb0ELb0ELb0EEEvNS_16Flash_fwd_paramsE)
        /*074c*/ 	.word	0x00000000


	//----- nvinfo : EIATTR_REGCOUNT
	.align		4
.L_322:
        /*0750*/ 	.byte	0x04, 0x2f
        /*0752*/ 	.short	(.L_324 - .L_323)
	.align		4
.L_323:
        /*0754*/ 	.word	index@(_ZN5flash32flash_fwd_splitkv_combine_kernelI23Flash_fwd_kernel_traitsILi128ELi64ELi64ELi4ELb0ELb0EN7cutlass10bfloat16_tE19Flash_kernel_traitsILi128ELi64ELi64ELi4ES3_EELi4ELi1ELb1EEEvNS_16Flash_fwd_paramsE)
        /*0758*/ 	.word	0x00000026


	//----- nvinfo : EIATTR_FRAME_SIZE
	.align		4
.L_324:
        /*075c*/ 	.byte	0x04, 0x11
        /*075e*/ 	.short	(.L_326 - .L_325)
	.align		4
.L_325:
        /*0760*/ 	.word	index@($__internal_27_$__cuda_sm20_div_s64)
        /*0764*/ 	.word	0x00000000


	//----- nvinfo : EIATTR_FRAME_SIZE
	.align		4
.L_326:
        /*0768*/ 	.byte	0x04, 0x11
        /*076a*/ 	.short	(.L_328 - .L_327)
	.align		4
.L_327:
        /*076c*/ 	.word	index@(_ZN5flash32flash_fwd_splitkv_combine_kernelI23Flash_fwd_kernel_traitsILi128ELi64ELi64ELi4ELb0ELb0EN7cutlass10bfloat16_tE19Flash_kernel_traitsILi128ELi64ELi64ELi4ES3_EELi4ELi1ELb1EEEvNS_16Flash_fwd_paramsE)
        /*0770*/ 	.word	0x00000000


	//----- nvinfo : EIATTR_REGCOUNT
	.align		4
.L_328:
        /*0774*/ 	.byte	0x04, 0x2f
        /*0776*/ 	.short	(.L_330 - .L_329)
	.align		4
.L_329:
        /*0778*/ 	.word	index@(_ZN5flash32flash_fwd_splitkv_combine_kernelI23Flash_fwd_kernel_traitsILi128ELi64ELi64ELi4ELb0ELb0EN7cutlass10bfloat16_tE19Flash_kernel_traitsILi128ELi64ELi64ELi4ES3_EELi4ELi2ELb1EEEvNS_16Flash_fwd_paramsE)
        /*077c*/ 	.word	0x00000024


	//----- nvinfo : EIATTR_FRAME_SIZE
	.align		4
.L_330:
        /*0780*/ 	.byte	0x04, 0x11
        /*0782*/ 	.short	(.L_332 - .L_331)
	.align		4
.L_331:
        /*0784*/ 	.word	index@($__internal_26_$__cuda_sm20_div_s64)
        /*0788*/ 	.word	0x00000000


	//----- nvinfo : EIATTR_FRAME_SIZE
	.align		4
.L_332:
        /*078c*/ 	.byte	0x04, 0x11
        /*078e*/ 	.short	(.L_334 - .L_333)
	.align		4
.L_333:
        /*0790*/ 	.word	index@(_ZN5flash32flash_fwd_splitkv_combine_kernelI23Flash_fwd_kernel_traitsILi128ELi64ELi64ELi4ELb0ELb0EN7cutlass10bfloat16_tE19Flash_kernel_traitsILi128ELi64ELi64ELi4ES3_EELi4ELi2ELb1EEEvNS_16Flash_fwd_paramsE)
        /*0794*/ 	.word	0x00000000


	//----- nvinfo : EIATTR_REGCOUNT
	.align		4
.L_334:
        /*0798*/ 	.byte	0x04, 0x2f
        /*079a*/ 	.short	(.L_336 - .L_335)
	.align		4
.L_335:
        /*079c*/ 	.word	index@(_ZN5flash32flash_fwd_splitkv_combine_kernelI23Flash_fwd_kernel_traitsILi128ELi64ELi64ELi4ELb0ELb0EN7cutlass10bfloat16_tE19Flash_kernel_traitsILi128ELi64ELi64ELi4ES3_EELi4ELi3ELb1EEEvNS_16Flash_fwd_paramsE)
        /*07a0*/ 	.word	0x00000026


	//----- nvinfo : EIATTR_FRAME_SIZE
	.align		4
.L_336:
        /*07a4*/ 	.byte	0x04, 0x11
        /*07a6*/ 	.short	(.L_338 - .L_337)
	.align		4
.L_337:
        /*07a8*/ 	.word	index@($__internal_25_$__cuda_sm20_div_s64)
        /*07ac*/ 	.word	0x00000000


	//----- nvinfo : EIATTR_FRAME_SIZE
	.align		4
.L_338:
        /*07b0*/ 	.byte	0x04, 0x11
        /*07b2*/ 	.short	(.L_340 - .L_339)
	.align		4
.L_339:
        /*07b4*/ 	.word	index@(_ZN5flash32flash_fwd_splitkv_combine_kernelI23Flash_fwd_kernel_traitsILi128ELi64ELi64ELi4ELb0ELb0EN7cutlass10bfloat16_tE19Flash_kernel_traitsILi128ELi64ELi64ELi4ES3_EELi4ELi3ELb1EEEvNS_16Flash_fwd_paramsE)
        /*07b8*/ 	.word	0x00000000


	//----- nvinfo : EIATTR_REGCOUNT
	.align		4
.L_340:
        /*07bc*/ 	.byte	0x04, 0x2f
        /*07be*/ 	.short	(.L_342 - .L_341)
	.align		4
.L_341:
        /*07c0*/ 	.word	index@(_ZN5flash32flash_fwd_splitkv_combine_kernelI23Flash_fwd_kernel_traitsILi128ELi64ELi64ELi4ELb0ELb0EN7cutlass10bfloat16_tE19Flash_kernel_traitsILi128ELi64ELi64ELi4ES3_EELi4ELi4ELb1EEEvNS_16Flash_fwd_paramsE)
        /*07c4*/ 	.word	0x00000026


	//----- nvinfo : EIATTR_FRAME_SIZE
	.align		4
.L_342:
        /*07c8*/ 	.byte	0x04, 0x11
        /*07ca*/ 	.short	(.L_344 - .L_343)
	.align		4
.L_343:
        /*07cc*/ 	.word	index@($__internal_24_$__cuda_sm20_div_s64)
        /*07d0*/ 	.word	0x00000000


	//----- nvinfo : EIATTR_FRAME_SIZE
	.align		4
.L_344:
        /*07d4*/ 	.byte	0x04, 0x11
        /*07d6*/ 	.short	(.L_346 - .L_345)
	.align		4
.L_345:
        /*07d8*/ 	.word	index@(_ZN5flash32flash_fwd_splitkv_combine_kernelI23Flash_fwd_kernel_traitsILi128ELi64ELi64ELi4ELb0ELb0EN7cutlass10bfloat16_tE19Flash_kernel_traitsILi128ELi64ELi64ELi4ES3_EELi4ELi4ELb1EEEvNS_16Flash_fwd_paramsE)
        /*07dc*/ 	.word	0x00000000


	//----- nvinfo : EIATTR_REGCOUNT
	.align		4
.L_346:
        /*07e0*/ 	.byte	0x04, 0x2f
        /*07e2*/ 	.short	(.L_348 - .L_347)
	.align		4
.L_347:
        /*07e4*/ 	.word	index@(_ZN5flash32flash_fwd_splitkv_combine_kernelI23Flash_fwd_kernel_traitsILi128ELi64ELi64ELi4ELb0ELb0EN7cutlass10bfloat16_tE19Flash_kernel_traitsILi128ELi64ELi64ELi4ES3_EELi4ELi5ELb1EEEvNS_16Flash_fwd_paramsE)
        /*07e8*/ 	.word	0x00000026


	//----- nvinfo : EIATTR_FRAME_SIZE
	.align		4
.L_348:
        /*07ec*/ 	.byte	0x04, 0x11
        /*07ee*/ 	.short	(.L_350 - .L_349)
	.align		4
.L_349:
        /*07f0*/ 	.word	index@($__internal_23_$__cuda_sm20_div_s64)
        /*07f4*/ 	.word	0x00000000


	//----- nvinfo : EIATTR_FRAME_SIZE
	.align		4
.L_350:
        /*07f8*/ 	.byte	0x04, 0x11
        /*07fa*/ 	.short	(.L_352 - .L_351)
	.align		4
.L_351:
        /*07fc*/ 	.word	index@(_ZN5flash32flash_fwd_splitkv_combine_kernelI23Flash_fwd_kernel_traitsILi128ELi64ELi64ELi4ELb0ELb0EN7cutlass10bfloat16_tE19Flash_kernel_traitsILi128ELi64ELi64ELi4ES3_EELi4ELi5ELb1EEEvNS_16Flash_fwd_paramsE)
        /*0800*/ 	.word	0x00000000


	//----- nvinfo : EIATTR_REGCOUNT
	.align		4
.L_352:
        /*0804*/ 	.byte	0x04, 0x2f
        /*0806*/ 	.short	(.L_354 - .L_353)
	.align		4
.L_353:
        /*0808*/ 	.word	index@(_ZN5flash32flash_fwd_splitkv_combine_kernelI23Flash_fwd_kernel_traitsILi128ELi64ELi64ELi4ELb0ELb0EN7cutlass10bfloat16_tE19Flash_kernel_traitsILi128ELi64ELi64ELi4ES3_EELi4ELi6ELb1EEEvNS_16Flash_fwd_paramsE)
        /*080c*/ 	.word	0x00000026


	//----- nvinfo : EIATTR_FRAME_SIZE
	.align		4
.L_354:
        /*0810*/ 	.byte	0x04, 0x11
        /*0812*/ 	.short	(.L_356 - .L_355)
	.align		4
.L_355:
        /*0814*/ 	.word	index@($__internal_22_$__cuda_sm20_div_s64)
        /*0818*/ 	.word	0x00000000


	//----- nvinfo : EIATTR_FRAME_SIZE
	.align		4
.L_356:
        /*081c*/ 	.byte	0x04, 0x11
        /*081e*/ 	.short	(.L_358 - .L_357)
	.align		4
.L_357:
        /*0820*/ 	.word	index@(_ZN5flash32flash_fwd_splitkv_combine_kernelI23Flash_fwd_kernel_traitsILi128ELi64ELi64ELi4ELb0ELb0EN7cutlass10bfloat16_tE19Flash_kernel_traitsILi128ELi64ELi64ELi4ES3_EELi4ELi6ELb1EEEvNS_16Flash_fwd_paramsE)
        /*0824*/ 	.word	0x00000000


	//----- nvinfo : EIATTR_REGCOUNT
	.align		4
.L_358:
        /*0828*/ 	.byte	0x04, 0x2f
        /*082a*/ 	.short	(.L_360 - .L_359)
	.align		4
.L_359:
        /*082c*/ 	.word	index@(_ZN5flash32flash_fwd_splitkv_combine_kernelI23Flash_fwd_kernel_traitsILi128ELi64ELi64ELi4ELb0ELb0EN7cutlass10bfloat16_tE19Flash_kernel_traitsILi128ELi64ELi64ELi4ES3_EELi4ELi7ELb1EEEvNS_16Flash_fwd_paramsE)
        /*0830*/ 	.word	0x0000002c


	//----- nvinfo : EIATTR_FRAME_SIZE
	.align		4
.L_360:
        /*0834*/ 	.byte	0x04, 0x11
        /*0836*/ 	.short	(.L_362 - .L_361)
	.align		4
.L_361:
        /*0838*/ 	.word	index@($__internal_21_$__cuda_sm20_div_s64)
        /*083c*/ 	.word	0x00000000


	//----- nvinfo : EIATTR_FRAME_SIZE
	.align		4
.L_362:
        /*0840*/ 	.byte	0x04, 0x11
        /*0842*/ 	.short	(.L_364 - .L_363)
	.align		4
.L_363:
        /*0844*/ 	.word	index@(_ZN5flash32flash_fwd_splitkv_combine_kernelI23Flash_fwd_kernel_traitsILi128ELi64ELi64ELi4ELb0ELb0EN7cutlass10bfloat16_tE19Flash_kernel_traitsILi128ELi64ELi64ELi4ES3_EELi4ELi7ELb1EEEvNS_16Flash_fwd_paramsE)
        /*0848*/ 	.word	0x00000000


	//----- nvinfo : EIATTR_REGCOUNT
	.align		4
.L_364:
        /*084c*/ 	.byte	0x04, 0x2f
        /*084e*/ 	.short	(.L_366 - .L_365)
	.align		4
.L_365:
        /*0850*/ 	.word	index@(_ZN5flash32flash_fwd_splitkv_combine_kernelI23Flash_fwd_kernel_traitsILi128ELi64ELi64ELi4ELb0ELb0EN7cutlass10bfloat16_tE19Flash_kernel_traitsILi128ELi64ELi64ELi4ES3_EELi4ELi1ELb0EEEvNS_16Flash_fwd_paramsE)
        /*0854*/ 	.word	0x00000028


	//----- nvinfo : EIATTR_FRAME_SIZE
	.align		4
.L_366:
        /*0858*/ 	.byte	0x04, 0x11
        /*085a*/ 	.short	(.L_368 - .L_367)
	.align		4
.L_367:
        /*085c*/ 	.word	index@($__internal_20_$__cuda_sm20_div_s64)
        /*0860*/ 	.word	0x00000000


	//----- nvinfo : EIATTR_FRAME_SIZE
	.align		4
.L_368:
        /*0864*/ 	.byte	0x04, 0x11
        /*0866*/ 	.short	(.L_370 - .L_369)
	.align		4
.L_369:
        /*0868*/ 	.word	index@(_ZN5flash32flash_fwd_splitkv_combine_kernelI23Flash_fwd_kernel_traitsILi128ELi64ELi64ELi4ELb0ELb0EN7cutlass10bfloat16_tE19Flash_kernel_traitsILi128ELi64ELi64ELi4ES3_EELi4ELi1ELb0EEEvNS_16Flash_fwd_paramsE)
        /*086c*/ 	.word	0x00000000


	//----- nvinfo : EIATTR_REGCOUNT
	.align		4
.L_370:
        /*0870*/ 	.byte	0x04, 0x2f
        /*0872*/ 	.short	(.L_372 - .L_371)
	.align		4
.L_371:
        /*0874*/ 	.word	index@(_ZN5flash32flash_fwd_splitkv_combine_kernelI23Flash_fwd_kernel_traitsILi128ELi64ELi64ELi4ELb0ELb0EN7cutlass10bfloat16_tE19Flash_kernel_traitsILi128ELi64ELi64ELi4ES3_EELi4ELi2ELb0EEEvNS_16Flash_fwd_paramsE)
        /*0878*/ 	.word	0x00000026


	//----- nvinfo : EIATTR_FRAME_SIZE
	.align		4
.L_372:
        /*087c*/ 	.byte	0x04, 0x11
        /*087e*/ 	.short	(.L_374 - .L_373)
	.align		4
.L_373:
        /*0880*/ 	.word	index@($__internal_19_$__cuda_sm20_div_s64)
        /*0884*/ 	.word	0x00000000


	//----- nvinfo : EIATTR_FRAME_SIZE
	.align		4
.L_374:
        /*0888*/ 	.byte	0x04, 0x11
        /*088a*/ 	.short	(.L_376 - .L_375)
	.align		4
.L_375:
        /*088c*/ 	.word	index@(_ZN5flash32flash_fwd_splitkv_combine_kernelI23Flash_fwd_kernel_traitsILi128ELi64ELi64ELi4ELb0ELb0EN7cutlass10bfloat16_tE19Flash_kernel_traitsILi128ELi64ELi64ELi4ES3_EELi4ELi2ELb0EEEvNS_16Flash_fwd_paramsE)
        /*0890*/ 	.word	0x00000000


	//----- nvinfo : EIATTR_REGCOUNT
	.align		4
.L_376:
        /*0894*/ 	.byte	0x04, 0x2f
        /*0896*/ 	.short	(.L_378 - .L_377)
	.align		4
.L_377:
        /*0898*/ 	.word	index@(_ZN5flash32flash_fwd_splitkv_combine_kernelI23Flash_fwd_kernel_traitsILi128ELi64ELi64ELi4ELb0ELb0EN7cutlass10bfloat16_tE19Flash_kernel_traitsILi128ELi64ELi64ELi4ES3_EELi4ELi3ELb0EEEvNS_16Flash_fwd_paramsE)
        /*089c*/ 	.word	0x00000028


	//----- nvinfo : EIATTR_FRAME_SIZE
	.align		4
.L_378:
        /*08a0*/ 	.byte	0x04, 0x11
        /*08a2*/ 	.short	(.L_380 - .L_379)
	.align		4
.L_379:
        /*08a4*/ 	.word	index@($__internal_18_$__cuda_sm20_div_s64)
        /*08a8*/ 	.word	0x00000000


	//----- nvinfo : EIATTR_FRAME_SIZE
	.align		4
.L_380:
        /*08ac*/ 	.byte	0x04, 0x11
        /*08ae*/ 	.short	(.L_382 - .L_381)
	.align		4
.L_381:
        /*08b0*/ 	.word	index@(_ZN5flash32flash_fwd_splitkv_combine_kernelI23Flash_fwd_kernel_traitsILi128ELi64ELi64ELi4ELb0ELb0EN7cutlass10bfloat16_tE19Flash_kernel_traitsILi128ELi64ELi64ELi4ES3_EELi4ELi3ELb0EEEvNS_16Flash_fwd_paramsE)
        /*08b4*/ 	.word	0x00000000


	//----- nvinfo : EIATTR_REGCOUNT
	.align		4
.L_382:
        /*08b8*/ 	.byte	0x04, 0x2f
        /*08ba*/ 	.short	(.L_384 - .L_383)
	.align		4
.L_383:
        /*08bc*/ 	.word	index@(_ZN5flash32flash_fwd_splitkv_combine_kernelI23Flash_fwd_kernel_traitsILi128ELi64ELi64ELi4ELb0ELb0EN7cutlass10bfloat16_tE19Flash_kernel_traitsILi128ELi64ELi64ELi4ES3_EELi4ELi4ELb0EEEvNS_16Flash_fwd_paramsE)
        /*08c0*/ 	.word	0x00000028


	//----- nvinfo : EIATTR_FRAME_SIZE
	.align		4
.L_384:
        /*08c4*/ 	.byte	0x04, 0x11
        /*08c6*/ 	.short	(.L_386 - .L_385)
	.align		4
.L_385:
        /*08c8*/ 	.word	index@($__internal_17_$__cuda_sm20_div_s64)
        /*08cc*/ 	.word	0x00000000


	//----- nvinfo : EIATTR_FRAME_SIZE
	.align		4
.L_386:
        /*08d0*/ 	.byte	0x04, 0x11
        /*08d2*/ 	.short	(.L_388 - .L_387)
	.align		4
.L_387:
        /*08d4*/ 	.word	index@(_ZN5flash32flash_fwd_splitkv_combine_kernelI23Flash_fwd_kernel_traitsILi128ELi64ELi64ELi4ELb0ELb0EN7cutlass10bfloat16_tE19Flash_kernel_traitsILi128ELi64ELi64ELi4ES3_EELi4ELi4ELb0EEEvNS_16Flash_fwd_paramsE)
        /*08d8*/ 	.word	0x00000000


	//----- nvinfo : EIATTR_REGCOUNT
	.align		4
.L_388:
        /*08dc*/ 	.byte	0x04, 0x2f
        /*08de*/ 	.short	(.L_390 - .L_389)
	.align		4
.L_389:
        /*08e0*/ 	.word	index@(_ZN5flash32flash_fwd_splitkv_combine_kernelI23Flash_fwd_kernel_traitsILi128ELi64ELi64ELi4ELb0ELb0EN7cutlass10bfloat16_tE19Flash_kernel_traitsILi128ELi64ELi64ELi4ES3_EELi4ELi5ELb0EEEvNS_16Flash_fwd_paramsE)
        /*08e4*/ 	.word	0x00000028


	//----- nvinfo : EIATTR_FRAME_SIZE
	.align		4
.L_390:
        /*08e8*/ 	.byte	0x04, 0x11
        /*08ea*/ 	.short	(.L_392 - .L_391)
	.align		4
.L_391:
        /*08ec*/ 	.word	index@($__internal_16_$__cuda_sm20_div_s64)
        /*08f0*/ 	.word	0x00000000


	//----- nvinfo : EIATTR_FRAME_SIZE
	.align		4
.L_392:
        /*08f4*/ 	.byte	0x04, 0x11
        /*08f6*/ 	.short	(.L_394 - .L_393)
	.align		4
.L_393:
        /*08f8*/ 	.word	index@(_ZN5flash32flash_fwd_splitkv_combine_kernelI23Flash_fwd_kernel_traitsILi128ELi64ELi64ELi4ELb0ELb0EN7cutlass10bfloat16_tE19Flash_kernel_traitsILi128ELi64ELi64ELi4ES3_EELi4ELi5ELb0EEEvNS_16Flash_fwd_paramsE)
        /*08fc*/ 	.word	0x00000000


	//----- nvinfo : EIATTR_REGCOUNT
	.align		4
.L_394:
        /*0900*/ 	.byte	0x04, 0x2f
        /*0902*/ 	.short	(.L_396 - .L_395)
	.align		4
.L_395:
        /*0904*/ 	.word	index@(_ZN5flash32flash_fwd_splitkv_combine_kernelI23Flash_fwd_kernel_traitsILi128ELi64ELi64ELi4ELb0ELb0EN7cutlass10bfloat16_tE19Flash_kernel_traitsILi128ELi64ELi64ELi4ES3_EELi4ELi6ELb0EEEvNS_16Flash_fwd_paramsE)
        /*0908*/ 	.word	0x00000028


	//----- nvinfo : EIATTR_FRAME_SIZE
	.align		4
.L_396:
        /*090c*/ 	.byte	0x04, 0x11
        /*090e*/ 	.short	(.L_398 - .L_397)
	.align		4
.L_397:
        /*0910*/ 	.word	index@($__internal_15_$__cuda_sm20_div_s64)
        /*0914*/ 	.word	0x00000000


	//----- nvinfo : EIATTR_FRAME_SIZE
	.align		4
.L_398:
        /*0918*/ 	.byte	0x04, 0x11
        /*091a*/ 	.short	(.L_400 - .L_399)
	.align		4
.L_399:
        /*091c*/ 	.word	index@(_ZN5flash32flash_fwd_splitkv_combine_kernelI23Flash_fwd_kernel_traitsILi128ELi64ELi64ELi4ELb0ELb0EN7cutlass10bfloat16_tE19Flash_kernel_traitsILi128ELi64ELi64ELi4ES3_EELi4ELi6ELb0EEEvNS_16Flash_fwd_paramsE)
        /*0920*/ 	.word	0x00000000


	//----- nvinfo : EIATTR_REGCOUNT
	.align		4
.L_400:
        /*0924*/ 	.byte	0x04, 0x2f
        /*0926*/ 	.short	(.L_402 - .L_401)
	.align		4
.L_401:
        /*0928*/ 	.word	index@(_ZN5flash32flash_fwd_splitkv_combine_kernelI23Flash_fwd_kernel_traitsILi128ELi64ELi64ELi4ELb0ELb0EN7cutlass10bfloat16_tE19Flash_kernel_traitsILi128ELi64ELi64ELi4ES3_EELi4ELi7ELb0EEEvNS_16Flash_fwd_paramsE)
        /*092c*/ 	.word	0x0000002a


	//----- nvinfo : EIATTR_FRAME_SIZE
	.align		4
.L_402:
        /*0930*/ 	.byte	0x04, 0x11
        /*0932*/ 	.short	(.L_404 - .L_403)
	.align		4
.L_403:
        /*0934*/ 	.word	index@($__internal_14_$__cuda_sm20_div_s64)
        /*0938*/ 	.word	0x00000000


	//----- nvinfo : EIATTR_FRAME_SIZE
	.align		4
.L_404:
        /*093c*/ 	.byte	0x04, 0x11
        /*093e*/ 	.short	(.L_406 - .L_405)
	.align		4
.L_405:
        /*0940*/ 	.word	index@(_ZN5flash32flash_fwd_splitkv_combine_kernelI23Flash_fwd_kernel_traitsILi128ELi64ELi64ELi4ELb0ELb0EN7cutlass10bfloat16_tE19Flash_kernel_traitsILi128ELi64ELi64ELi4ES3_EELi4ELi7ELb0EEEvNS_16Flash_fwd_paramsE)
        /*0944*/ 	.word	0x00000000


	//----- nvinfo : EIATTR_REGCOUNT
	.align		4
.L_406:
        /*0948*/ 	.byte	0x04, 0x2f
        /*094a*/ 	.short	(.L_408 - .L_407)
	.align		4
.L_407:
        /*094c*/ 	.word	index@(_ZN5flash24flash_fwd_splitkv_kernelI23Flash_fwd_kernel_traitsILi128ELi64ELi128ELi4ELb0ELb0EN7cutlass10bfloat16_tE19Flash_kernel_traitsILi128ELi64ELi128ELi4ES3_EELb0ELb1ELb1ELb0ELb0ELb1ELb1ELb1EEEvNS_16Flash_fwd_paramsE)
        /*0950*/ 	.word	0x000000ff


	//----- nvinfo : EIATTR_FRAME_SIZE
	.align		4
.L_408:
        /*0954*/ 	.byte	0x04, 0x11
        /*0956*/ 	.short	(.L_410 - .L_409)
	.align		4
.L_409:
        /*0958*/ 	.word	index@($_ZN5flash24flash_fwd_splitkv_kernelI23Flash_fwd_kernel_traitsILi128ELi64ELi128ELi4ELb0ELb0EN7cutlass10bfloat16_tE19Flash_kernel_traitsILi128ELi64ELi128ELi4ES3_EELb0ELb1ELb1ELb0ELb0ELb1ELb1ELb1EEEvNS_16Flash_fwd_paramsE$_ZN5flash30compute_attn_1rowblock_splitkvI23Flash_fwd_kernel_traitsILi128ELi64ELi128ELi4ELb0ELb0EN7cutlass10bfloat16_tE19Flash_kernel_traitsILi128ELi64ELi128ELi4ES3_EELb0ELb1ELb1ELb0ELb0ELb1ELb1ELb1ENS_16Flash_fwd_paramsEEEvRKT8_iiiii)
        /*095c*/ 	.word	0x00000000


	//----- nvinfo : EIATTR_FRAME_SIZE
	.align		4
.L_410:
        /*0960*/ 	.byte	0x04, 0x11
        /*0962*/ 	.short	(.L_412 - .L_411)
	.align		4
.L_411:
        /*0964*/ 	.word	index@(_ZN5flash24flash_fwd_splitkv_kernelI23Flash_fwd_kernel_traitsILi128ELi64ELi128ELi4ELb0ELb0EN7cutlass10bfloat16_tE19Flash_kernel_traitsILi128ELi64ELi128ELi4ES3_EELb0ELb1ELb1ELb0ELb0ELb1ELb1ELb1EEEvNS_16Flash_fwd_paramsE)
        /*0968*/ 	.word	0x00000000


	//----- nvinfo : EIATTR_REGCOUNT
	.align		4
.L_412:
        /*096c*/ 	.byte	0x04, 0x2f
        /*096e*/ 	.short	(.L_414 - .L_413)
	.align		4
.L_413:
        /*0970*/ 	.word	index@(_ZN5flash24flash_fwd_splitkv_kernelI23Flash_fwd_kernel_traitsILi128ELi64ELi128ELi4ELb0ELb0EN7cutlass10bfloat16_tE19Flash_kernel_traitsILi128ELi64ELi128ELi4ES3_EELb0ELb1ELb1ELb0ELb0ELb0ELb1ELb1EEEvNS_16Flash_fwd_paramsE)
        /*0974*/ 	.word	0x000000ff


	//----- nvinfo : EIATTR_FRAME_SIZE
	.align		4
.L_414:
        /*0978*/ 	.byte	0x04, 0x11
        /*097a*/ 	.short	(.L_416 - .L_415)
	.align		4
.L_415:
        /*097c*/ 	.word	index@($_ZN5flash24flash_fwd_splitkv_kernelI23Flash_fwd_kernel_traitsILi128ELi64ELi128ELi4ELb0ELb0EN7cutlass10bfloat16_tE19Flash_kernel_traitsILi128ELi64ELi128ELi4ES3_EELb0ELb1ELb1ELb0ELb0ELb0ELb1ELb1EEEvNS_16Flash_fwd_paramsE$_ZN5flash30compute_attn_1rowblock_splitkvI23Flash_fwd_kernel_traitsILi128ELi64ELi128ELi4ELb0ELb0EN7cutlass10bfloat16_tE19Flash_kernel_traitsILi128ELi64ELi128ELi4ES3_EELb0ELb1ELb1ELb0ELb0ELb0ELb1ELb1ENS_16Flash_fwd_paramsEEEvRKT8_iiiii)
        /*0980*/ 	.word	0x00000000


	//----- nvinfo : EIATTR_FRAME_SIZE
	.align		4
.L_416:
        /*0984*/ 	.byte	0x04, 0x11
        /*0986*/ 	.short	(.L_418 - .L_417)
	.align		4
.L_417:
        /*0988*/ 	.word	index@(_ZN5flash24flash_fwd_splitkv_kernelI23Flash_fwd_kernel_traitsILi128ELi64ELi128ELi4ELb0ELb0EN7cutlass10bfloat16_tE19Flash_kernel_traitsILi128ELi64ELi128ELi4ES3_EELb0ELb1ELb1ELb0ELb0ELb0ELb1ELb1EEEvNS_16Flash_fwd_paramsE)
        /*098c*/ 	.word	0x00000000


	//----- nvinfo : EIATTR_REGCOUNT
	.align		4
.L_418:
        /*0990*/ 	.byte	0x04, 0x2f
        /*0992*/ 	.short	(.L_420 - .L_419)
	.align		4
.L_419:
        /*0994*/ 	.word	index@(_ZN5flash24flash_fwd_splitkv_kernelI23Flash_fwd_kernel_traitsILi128ELi64ELi128ELi4ELb0ELb0EN7cutlass10bfloat16_tE19Flash_kernel_traitsILi128ELi64ELi128ELi4ES3_EELb0ELb1ELb0ELb0ELb1ELb1ELb1ELb1EEEvNS_16Flash_fwd_paramsE)
        /*0998*/ 	.word	0x000000ff


	//----- nvinfo : EIATTR_FRAME_SIZE
	.align		4
.L_420:
        /*099c*/ 	.byte	0x04, 0x11
        /*099e*/ 	.short	(.L_422 - .L_421)
	.align		4
.L_421:
        /*09a0*/ 	.word	index@($_ZN5flash24flash_fwd_splitkv_kernelI23Flash_fwd_kernel_traitsILi128ELi64ELi128ELi4ELb0ELb0EN7cutlass10bfloat16_tE19Flash_kernel_traitsILi128ELi64ELi128ELi4ES3_EELb0ELb1ELb0ELb0ELb1ELb1ELb1ELb1EEEvNS_16Flash_fwd_paramsE$_ZN5flash30compute_attn_1rowblock_splitkvI23Flash_fwd_kernel_traitsILi128ELi64ELi128ELi4ELb0ELb0EN7cutlass10bfloat16_tE19Flash_kernel_traitsILi128ELi64ELi128ELi4ES3_EELb0ELb1ELb0ELb0ELb1ELb1ELb1ELb1ENS_16Flash_fwd_paramsEEEvRKT8_iiiii)
        /*09a4*/ 	.word	0x00000000


	//----- nvinfo : EIATTR_FRAME_SIZE
	.align		4
.L_422:
        /*09a8*/ 	.byte	0x04, 0x11
        /*09aa*/ 	.short	(.L_424 - .L_423)
	.align		4
.L_423:
        /*09ac*/ 	.word	index@(_ZN5flash24flash_fwd_splitkv_kernelI23Flash_fwd_kernel_traitsILi128ELi64ELi128ELi4ELb0ELb0EN7cutlass10bfloat16_tE19Flash_kernel_traitsILi128ELi64ELi128ELi4ES3_EELb0ELb1ELb0ELb0ELb1ELb1ELb1ELb1EEEvNS_16Flash_fwd_paramsE)
        /*09b0*/ 	.word	0x00000000


	//----- nvinfo : EIATTR_REGCOUNT
	.align		4
.L_424:
        /*09b4*/ 	.byte	0x04, 0x2f
        /*09b6*/ 	.short	(.L_426 - .L_425)
	.align		4
.L_425:
        /*09b8*/ 	.word	index@(_ZN5flash24flash_fwd_splitkv_kernelI23Flash_fwd_kernel_traitsILi128ELi64ELi128ELi4ELb0ELb0EN7cutlass10bfloat16_tE19Flash_kernel_traitsILi128ELi64ELi128ELi4ES3_EELb0ELb1ELb0ELb0ELb1ELb0ELb1ELb1EEEvNS_16Flash_fwd_paramsE)
        /*09bc*/ 	.word	0x000000ff


	//----- nvinfo : EIATTR_FRAME_SIZE
	.align		4
.L_426:
        /*09c0*/ 	.byte	0x04, 0x11
        /*09c2*/ 	.short	(.L_428 - .L_427)
	.align		4
.L_427:
        /*09c4*/ 	.word	index@($_ZN5flash24flash_fwd_splitkv_kernelI23Flash_fwd_kernel_traitsILi128ELi64ELi128ELi4ELb0ELb0EN7cutlass10bfloat16_tE19Flash_kernel_traitsILi128ELi64ELi128ELi4ES3_EELb0ELb1ELb0ELb0ELb1ELb0ELb1ELb1EEEvNS_16Flash_fwd_paramsE$_ZN5flash30compute_attn_1rowblock_splitkvI23Flash_fwd_kernel_traitsILi128ELi64ELi128ELi4ELb0ELb0EN7cutlass10bfloat16_tE19Flash_kernel_traitsILi128ELi64ELi128ELi4ES3_EELb0ELb1ELb0ELb0ELb1ELb0ELb1ELb1ENS_16Flash_fwd_paramsEEEvRKT8_iiiii)
        /*09c8*/ 	.word	0x00000000


	//----- nvinfo : EIATTR_FRAME_SIZE
	.align		4
.L_428:
        /*09cc*/ 	.byte	0x04, 0x11
        /*09ce*/ 	.short	(.L_430 - .L_429)
	.align		4
.L_429:
        /*09d0*/ 	.word	index@(_ZN5flash24flash_fwd_splitkv_kernelI23Flash_fwd_kernel_traitsILi128ELi64ELi128ELi4ELb0ELb0EN7cutlass10bfloat16_tE19Flash_kernel_traitsILi128ELi64ELi128ELi4ES3_EELb0ELb1ELb0ELb0ELb1ELb0ELb1ELb1EEEvNS_16Flash_fwd_paramsE)
        /*09d4*/ 	.word	0x00000000


	//----- nvinfo : EIATTR_REGCOUNT
	.align		4
.L_430:
        /*09d8*/ 	.byte	0x04, 0x2f
        /*09da*/ 	.short	(.L_432 - .L_431)
	.align		4
.L_431:
        /*09dc*/ 	.word	index@(_ZN5flash24flash_fwd_splitkv_kernelI23Flash_fwd_kernel_traitsILi128ELi64ELi128ELi4ELb0ELb0EN7cutlass10bfloat16_tE19Flash_kernel_traitsILi128ELi64ELi128ELi4ES3_EELb0ELb1ELb1ELb0ELb0ELb1ELb1ELb0EEEvNS_16Flash_fwd_paramsE)
        /*09e0*/ 	.word	0x000000ff


	//----- nvinfo : EIATTR_FRAME_SIZE
	.align		4
.L_432:
        /*09e4*/ 	.byte	0x04, 0x11
        /*09e6*/ 	.short	(.L_434 - .L_433)
	.align		4
.L_433:
        /*09e8*/ 	.word	index@($_ZN5flash24flash_fwd_splitkv_kernelI23Flash_fwd_kernel_traitsILi128ELi64ELi128ELi4ELb0ELb0EN7cutlass10bfloat16_tE19Flash_kernel_traitsILi128ELi64ELi128ELi4ES3_EELb0ELb1ELb1ELb0ELb0ELb1ELb1ELb0EEEvNS_16Flash_fwd_paramsE$_ZN5flash30compute_attn_1rowblock_splitkvI23Flash_fwd_kernel_traitsILi128ELi64ELi128ELi4ELb0ELb0EN7cutlass10bfloat16_tE19Flash_kernel_traitsILi128ELi64ELi128ELi4ES3_EELb0ELb1ELb1ELb0ELb0ELb1ELb1ELb0ENS_16Flash_fwd_paramsEEEvRKT8_iiiii)
        /*09ec*/ 	.word	0x00000000


	//----- nvinfo : EIATTR_FRAME_SIZE
	.align		4
.L_434:
        /*09f0*/ 	.byte	0x04, 0x11
        /*09f2*/ 	.short	(.L_436 - .L_435)
	.align		4
.L_435:
        /*09f4*/ 	.word	index@(_ZN5flash24flash_fwd_splitkv_kernelI23Flash_fwd_kernel_traitsILi128ELi64ELi128ELi4ELb0ELb0EN7cutlass10bfloat16_tE19Flash_kernel_traitsILi128ELi64ELi128ELi4ES3_EELb0ELb1ELb1ELb0ELb0ELb1ELb1ELb0EEEvNS_16Flash_fwd_paramsE)
        /*09f8*/ 	.word	0x00000000


	//----- nvinfo : EIATTR_REGCOUNT
	.align		4
.L_436:
        /*09fc*/ 	.byte	0x04, 0x2f
        /*09fe*/ 	.short	(.L_438 - .L_437)
	.align		4
.L_437:
        /*0a00*/ 	.word	index@(_ZN5flash24flash_fwd_splitkv_kernelI23Flash_fwd_kernel_traitsILi128ELi64ELi128ELi4ELb0ELb0EN7cutlass10bfloat16_tE19Flash_kernel_traitsILi128ELi64ELi128ELi4ES3_EELb0ELb1ELb1ELb0ELb0ELb0ELb1ELb0EEEvNS_16Flash_fwd_paramsE)
        /*0a04*/ 	.word	0x000000ff


	//----- nvinfo : EIATTR_FRAME_SIZE
	.align		4
.L_438:
        /*0a08*/ 	.byte	0x04, 0x11
        /*0a0a*/ 	.short	(.L_440 - .L_439)
	.align		4
.L_439:
        /*0a0c*/ 	.word	index@($_ZN5flash24flash_fwd_splitkv_kernelI23Flash_fwd_kernel_traitsILi128ELi64ELi128ELi4ELb0ELb0EN7cutlass10bfloat16_tE19Flash_kernel_traitsILi128ELi64ELi128ELi4ES3_EELb0ELb1ELb1ELb0ELb0ELb0ELb1ELb0EEEvNS_16Flash_fwd_paramsE$_ZN5flash30compute_attn_1rowblock_splitkvI23Flash_fwd_kernel_traitsILi128ELi64ELi128ELi4ELb0ELb0EN7cutlass10bfloat16_tE19Flash_kernel_traitsILi128ELi64ELi128ELi4ES3_EELb0ELb1ELb1ELb0ELb0ELb0ELb1ELb0ENS_16Flash_fwd_paramsEEEvRKT8_iiiii)
        /*0a10*/ 	.word	0x00000000


	//----- nvinfo : EIATTR_FRAME_SIZE
	.align		4
.L_440:
        /*0a14*/ 	.byte	0x04, 0x11
        /*0a16*/ 	.short	(.L_442 - .L_441)
	.align		4
.L_441:
        /*0a18*/ 	.word	index@(_ZN5flash24flash_fwd_splitkv_kernelI23Flash_fwd_kernel_traitsILi128ELi64ELi128ELi4ELb0ELb0EN7cutlass10bfloat16_tE19Flash_kernel_traitsILi128ELi64ELi128ELi4ES3_EELb0ELb1ELb1ELb0ELb0ELb0ELb1ELb0EEEvNS_16Flash_fwd_paramsE)
        /*0a1c*/ 	.word	0x00000000


	//----- nvinfo : EIATTR_REGCOUNT
	.align		4
.L_442:
        /*0a20*/ 	.byte	0x04, 0x2f
        /*0a22*/ 	.short	(.L_444 - .L_443)
	.align		4
.L_443:
        /*0a24*/ 	.word	index@(_ZN5flash24flash_fwd_splitkv_kernelI23Flash_fwd_kernel_traitsILi128ELi64ELi128ELi4ELb0ELb0EN7cutlass10bfloat16_tE19Flash_kernel_traitsILi128ELi64ELi128ELi4ES3_EELb0ELb1ELb0ELb0ELb1ELb1ELb1ELb0EEEvNS_16Flash_fwd_paramsE)
        /*0a28*/ 	.word	0x000000ff


	//----- nvinfo : EIATTR_FRAME_SIZE
	.align		4
.L_444:
        /*0a2c*/ 	.byte	0x04, 0x11
        /*0a2e*/ 	.short	(.L_446 - .L_445)
	.align		4
.L_445:
        /*0a30*/ 	.word	index@($_ZN5flash24flash_fwd_splitkv_kernelI23Flash_fwd_kernel_traitsILi128ELi64ELi128ELi4ELb0ELb0EN7cutlass10bfloat16_tE19Flash_kernel_traitsILi128ELi64ELi128ELi4ES3_EELb0ELb1ELb0ELb0ELb1ELb1ELb1ELb0EEEvNS_16Flash_fwd_paramsE$_ZN5flash30compute_attn_1rowblock_splitkvI23Flash_fwd_kernel_traitsILi128ELi64ELi128ELi4ELb0ELb0EN7cutlass10bfloat16_tE19Flash_kernel_traitsILi128ELi64ELi128ELi4ES3_EELb0ELb1ELb0ELb0ELb1ELb1ELb1ELb0ENS_16Flash_fwd_paramsEEEvRKT8_iiiii)
        /*0a34*/ 	.word	0x00000000


	//----- nvinfo : EIATTR_FRAME_SIZE
	.align		4
.L_446:
        /*0a38*/ 	.byte	0x04, 0x11
        /*0a3a*/ 	.short	(.L_448 - .L_447)
	.align		4
.L_447:
        /*0a3c*/ 	.word	index@(_ZN5flash24flash_fwd_splitkv_kernelI23Flash_fwd_kernel_traitsILi128ELi64ELi128ELi4ELb0ELb0EN7cutlass10bfloat16_tE19Flash_kernel_traitsILi128ELi64ELi128ELi4ES3_EELb0ELb1ELb0ELb0ELb1ELb1ELb1ELb0EEEvNS_16Flash_fwd_paramsE)
        /*0a40*/ 	.word	0x00000000


	//----- nvinfo : EIATTR_REGCOUNT
	.align		4
.L_448:
        /*0a44*/ 	.byte	0x04, 0x2f
        /*0a46*/ 	.short	(.L_450 - .L_449)
	.align		4
.L_449:
        /*0a48*/ 	.word	index@(_ZN5flash24flash_fwd_splitkv_kernelI23Flash_fwd_kernel_traitsILi128ELi64ELi128ELi4ELb0ELb0EN7cutlass10bfloat16_tE19Flash_kernel_traitsILi128ELi64ELi128ELi4ES3_EELb0ELb1ELb0ELb0ELb1ELb0ELb1ELb0EEEvNS_16Flash_fwd_paramsE)
        /*0a4c*/ 	.word	0x000000ff


	//----- nvinfo : EIATTR_FRAME_SIZE
	.align		4
.L_450:
        /*0a50*/ 	.byte	0x04, 0x11
        /*0a52*/ 	.short	(.L_452 - .L_451)
	.align		4
.L_451:
        /*0a54*/ 	.word	index@($_ZN5flash24flash_fwd_splitkv_kernelI23Flash_fwd_kernel_traitsILi128ELi64ELi128ELi4ELb0ELb0EN7cutlass10bfloat16_tE19Flash_kernel_traitsILi128ELi64ELi128ELi4ES3_EELb0ELb1ELb0ELb0ELb1ELb0ELb1ELb0EEEvNS_16Flash_fwd_paramsE$_ZN5flash30compute_attn_1rowblock_splitkvI23Flash_fwd_kernel_traitsILi128ELi64ELi128ELi4ELb0ELb0EN7cutlass10bfloat16_tE19Flash_kernel_traitsILi128ELi64ELi128ELi4ES3_EELb0ELb1ELb0ELb0ELb1ELb0ELb1ELb0ENS_16Flash_fwd_paramsEEEvRKT8_iiiii)
        /*0a58*/ 	.word	0x00000000


	//----- nvinfo : EIATTR_FRAME_SIZE
	.align		4
.L_452:
        /*0a5c*/ 	.byte	0x04, 0x11
        /*0a5e*/ 	.short	(.L_454 - .L_453)
	.align		4
.L_453:
        /*0a60*/ 	.word	index@(_ZN5flash24flash_fwd_splitkv_kernelI23Flash_fwd_kernel_traitsILi128ELi64ELi128ELi4ELb0ELb0EN7cutlass10bfloat16_tE19Flash_kernel_traitsILi128ELi64ELi128ELi4ES3_EELb0ELb1ELb0ELb0ELb1ELb0ELb1ELb0EEEvNS_16Flash_fwd_paramsE)
        /*0a64*/ 	.word	0x00000000


	//----- nvinfo : EIATTR_REGCOUNT
	.align		4
.L_454:
        /*0a68*/ 	.byte	0x04, 0x2f
        /*0a6a*/ 	.short	(.L_456 - .L_455)
	.align		4
.L_455:
        /*0a6c*/ 	.word	index@(_ZN5flash24flash_fwd_splitkv_kernelI23Flash_fwd_kernel_traitsILi128ELi64ELi128ELi4ELb0ELb0EN7cutlass10bfloat16_tE19Flash_kernel_traitsILi128ELi64ELi128ELi4ES3_EELb0ELb1ELb1ELb0ELb0ELb1ELb0ELb1EEEvNS_16Flash_fwd_paramsE)
        /*0a70*/ 	.word	0x000000ff


	//----- nvinfo : EIATTR_FRAME_SIZE
	.align		4
.L_456:
        /*0a74*/ 	.byte	0x04, 0x11
        /*0a76*/ 	.short	(.L_458 - .L_457)
	.align		4
.L_457:
        /*0a78*/ 	.word	index@($_ZN5flash24flash_fwd_splitkv_kernelI23Flash_fwd_kernel_traitsILi128ELi64ELi128ELi4ELb0ELb0EN7cutlass10bfloat16_tE19Flash_kernel_traitsILi128ELi64ELi128ELi4ES3_EELb0ELb1ELb1ELb0ELb0ELb1ELb0ELb1EEEvNS_16Flash_fwd_paramsE$_ZN5flash30compute_attn_1rowblock_splitkvI23Flash_fwd_kernel_traitsILi128ELi64ELi128ELi4ELb0ELb0EN7cutlass10bfloat16_tE19Flash_kernel_traitsILi128ELi64ELi128ELi4ES3_EELb0ELb1ELb1ELb0ELb0ELb1ELb0ELb1ENS_16Flash_fwd_paramsEEEvRKT8_iiiii)
        /*0a7c*/ 	.word	0x00000000


	//----- nvinfo : EIATTR_FRAME_SIZE
	.align		4
.L_458:
        /*0a80*/ 	.byte	0x04, 0x11
        /*0a82*/ 	.short	(.L_460 - .L_459)
	.align		4
.L_459:
        /*0a84*/ 	.word	index@(_ZN5flash24flash_fwd_splitkv_kernelI23Flash_fwd_kernel_traitsILi128ELi64ELi128ELi4ELb0ELb0EN7cutlass10bfloat16_tE19Flash_kernel_traitsILi128ELi64ELi128ELi4ES3_EELb0ELb1ELb1ELb0ELb0ELb1ELb0ELb1EEEvNS_16Flash_fwd_paramsE)
        /*0a88*/ 	.word	0x00000000


	//----- nvinfo : EIATTR_REGCOUNT
	.align		4
.L_460:
        /*0a8c*/ 	.byte	0x04, 0x2f
        /*0a8e*/ 	.short	(.L_462 - .L_461)
	.align		4
.L_461:
        /*0a90*/ 	.word	index@(_ZN5flash24flash_fwd_splitkv_kernelI23Flash_fwd_kernel_traitsILi128ELi64ELi128ELi4ELb0ELb0EN7cutlass10bfloat16_tE19Flash_kernel_traitsILi128ELi64ELi128ELi4ES3_EELb0ELb1ELb1ELb0ELb0ELb0ELb0ELb1EEEvNS_16Flash_fwd_paramsE)
        /*0a94*/ 	.word	0x000000ff


	//----- nvinfo : EIATTR_FRAME_SIZE
	.align		4
.L_462:
        /*0a98*/ 	.byte	0x04, 0x11
        /*0a9a*/ 	.short	(.L_464 - .L_463)
	.align		4
.L_463:
        /*0a9c*/ 	.word	index@($_ZN5flash24flash_fwd_splitkv_kernelI23Flash_fwd_kernel_traitsILi128ELi64ELi128ELi4ELb0ELb0EN7cutlass10bfloat16_tE19Flash_kernel_traitsILi128ELi64ELi128ELi4ES3_EELb0ELb1ELb1ELb0ELb0ELb0ELb0ELb1EEEvNS_16Flash_fwd_paramsE$_ZN5flash30compute_attn_1rowblock_splitkvI23Flash_fwd_kernel_traitsILi128ELi64ELi128ELi4ELb0ELb0EN7cutlass10bfloat16_tE19Flash_kernel_traitsILi128ELi64ELi128ELi4ES3_EELb0ELb1ELb1ELb0ELb0ELb0ELb0ELb1ENS_16Flash_fwd_paramsEEEvRKT8_iiiii)
        /*0aa0*/ 	.word	0x00000000


	//----- nvinfo : EIATTR_FRAME_SIZE
	.align		4
.L_464:
        /*0aa4*/ 	.byte	0x04, 0x11
        /*0aa6*/ 	.short	(.L_466 - .L_465)
	.align		4
.L_465:
        /*0aa8*/ 	.word	index@(_ZN5flash24flash_fwd_splitkv_kernelI23Flash_fwd_kernel_traitsILi128ELi64ELi128ELi4ELb0ELb0EN7cutlass10bfloat16_tE19Flash_kernel_traitsILi128ELi64ELi128ELi4ES3_EELb0ELb1ELb1ELb0ELb0ELb0ELb0ELb1EEEvNS_16Flash_fwd_paramsE)
        /*0aac*/ 	.word	0x00000000


	//----- nvinfo : EIATTR_REGCOUNT
	.align		4
.L_466:
        /*0ab0*/ 	.byte	0x04, 0x2f
        /*0ab2*/ 	.short	(.L_468 - .L_467)
	.align		4
.L_467:
        /*0ab4*/ 	.word	index@(_ZN5flash24flash_fwd_splitkv_kernelI23Flash_fwd_kernel_traitsILi128ELi64ELi128ELi4ELb0ELb0EN7cutlass10bfloat16_tE19Flash_kernel_traitsILi128ELi64ELi128ELi4ES3_EELb0ELb1ELb0ELb0ELb1ELb1ELb0ELb1EEEvNS_16Flash_fwd_paramsE)
        /*0ab8*/ 	.word	0x000000ff


	//----- nvinfo : EIATTR_FRAME_SIZE
	.align		4
.L_468:
        /*0abc*/ 	.byte	0x04, 0x11
        /*0abe*/ 	.short	(.L_470 - .L_469)
	.align		4
.L_469:
        /*0ac0*/ 	.word	index@($_ZN5flash24flash_fwd_splitkv_kernelI23Flash_fwd_kernel_traitsILi128ELi64ELi128ELi4ELb0ELb0EN7cutlass10bfloat16_tE19Flash_kernel_traitsILi128ELi64ELi128ELi4ES3_EELb0ELb1ELb0ELb0ELb1ELb1ELb0ELb1EEEvNS_16Flash_fwd_paramsE$_ZN5flash30compute_attn_1rowblock_splitkvI23Flash_fwd_kernel_traitsILi128ELi64ELi128ELi4ELb0ELb0EN7cutlass10bfloat16_tE19Flash_kernel_traitsILi128ELi64ELi128ELi4ES3_EELb0ELb1ELb0ELb0ELb1ELb1ELb0ELb1ENS_16Flash_fwd_paramsEEEvRKT8_iiiii)
        /*0ac4*/ 	.word	0x00000000


	//----- nvinfo : EIATTR_FRAME_SIZE
	.align		4
.L_470:
        /*0ac8*/ 	.byte	0x04, 0x11
        /*0aca*/ 	.short	(.L_472 - .L_471)
	.align		4
.L_471:
        /*0acc*/ 	.word	index@(_ZN5flash24flash_fwd_splitkv_kernelI23Flash_fwd_kernel_traitsILi128ELi64ELi128ELi4ELb0ELb0EN7cutlass10bfloat16_tE19Flash_kernel_traitsILi128ELi64ELi128ELi4ES3_EELb0ELb1ELb0ELb0ELb1ELb1ELb0ELb1EEEvNS_16Flash_fwd_paramsE)
        /*0ad0*/ 	.word	0x00000000


	//----- nvinfo : EIATTR_REGCOUNT
	.align		4
.L_472:
        /*0ad4*/ 	.byte	0x04, 0x2f
        /*0ad6*/ 	.short	(.L_474 - .L_473)
	.align		4
.L_473:
        /*0ad8*/ 	.word	index@(_ZN5flash24flash_fwd_splitkv_kernelI23Flash_fwd_kernel_traitsILi128ELi64ELi128ELi4ELb0ELb0EN7cutlass10bfloat16_tE19Flash_kernel_traitsILi128ELi64ELi128ELi4ES3_EELb0ELb1ELb0ELb0ELb1ELb0ELb0ELb1EEEvNS_16Flash_fwd_paramsE)
        /*0adc*/ 	.word	0x000000ff


	//----- nvinfo : EIATTR_FRAME_SIZE
	.align		4
.L_474:
        /*0ae0*/ 	.byte	0x04, 0x11
        /*0ae2*/ 	.short	(.L_476 - .L_475)
	.align		4
.L_475:
        /*0ae4*/ 	.word	index@($_ZN5flash24flash_fwd_splitkv_kernelI23Flash_fwd_kernel_traitsILi128ELi64ELi128ELi4ELb0ELb0EN7cutlass10bfloat16_tE19Flash_kernel_traitsILi128ELi64ELi128ELi4ES3_EELb0ELb1ELb0ELb0ELb1ELb0ELb0ELb1EEEvNS_16Flash_fwd_paramsE$_ZN5flash30compute_attn_1rowblock_splitkvI23Flash_fwd_kernel_traitsILi128ELi64ELi128ELi4ELb0ELb0EN7cutlass10bfloat16_tE19Flash_kernel_traitsILi128ELi64ELi128ELi4ES3_EELb0ELb1ELb0ELb0ELb1ELb0ELb0ELb1ENS_16Flash_fwd_paramsEEEvRKT8_iiiii)
        /*0ae8*/ 	.word	0x00000000


	//----- nvinfo : EIATTR_FRAME_SIZE
	.align		4
.L_476:
        /*0aec*/ 	.byte	0x04, 0x11
        /*0aee*/ 	.short	(.L_478 - .L_477)
	.align		4
.L_477:
        /*0af0*/ 	.word	index@(_ZN5flash24flash_fwd_splitkv_kernelI23Flash_fwd_kernel_traitsILi128ELi64ELi128ELi4ELb0ELb0EN7cutlass10bfloat16_tE19Flash_kernel_traitsILi128ELi64ELi128ELi4ES3_EELb0ELb1ELb0ELb0ELb1ELb0ELb0ELb1EEEvNS_16Flash_fwd_paramsE)
        /*0af4*/ 	.word	0x00000000


	//----- nvinfo : EIATTR_REGCOUNT
	.align		4
.L_478:
        /*0af8*/ 	.byte	0x04, 0x2f
        /*0afa*/ 	.short	(.L_480 - .L_479)
	.align		4
.L_479:
        /*0afc*/ 	.word	index@(_ZN5flash24flash_fwd_splitkv_kernelI23Flash_fwd_kernel_traitsILi128ELi64ELi128ELi4ELb0ELb0EN7cutlass10bfloat16_tE19Flash_kernel_traitsILi128ELi64ELi128ELi4ES3_EELb0ELb1ELb1ELb0ELb0ELb1ELb0ELb0EEEvNS_16Flash_fwd_paramsE)
        /*0b00*/ 	.word	0x000000fe


	//----- nvinfo : EIATTR_FRAME_SIZE
	.align		4
.L_480:
        /*0b04*/ 	.byte	0x04, 0x11
        /*0b06*/ 	.short	(.L_482 - .L_481)
	.align		4
.L_481:
        /*0b08*/ 	.word	index@($_ZN5flash24flash_fwd_splitkv_kernelI23Flash_fwd_kernel_traitsILi128ELi64ELi128ELi4ELb0ELb0EN7cutlass10bfloat16_tE19Flash_kernel_traitsILi128ELi64ELi128ELi4ES3_EELb0ELb1ELb1ELb0ELb0ELb1ELb0ELb0EEEvNS_16Flash_fwd_paramsE$_ZN5flash30compute_attn_1rowblock_splitkvI23Flash_fwd_kernel_traitsILi128ELi64ELi128ELi4ELb0ELb0EN7cutlass10bfloat16_tE19Flash_kernel_traitsILi128ELi64ELi128ELi4ES3_EELb0ELb1ELb1ELb0ELb0ELb1ELb0ELb0ENS_16Flash_fwd_paramsEEEvRKT8_iiiii)
        /*0b0c*/ 	.word	0x00000000


	//----- nvinfo : EIATTR_FRAME_SIZE
	.align		4
.L_482:
        /*0b10*/ 	.byte	0x04, 0x11
        /*0b12*/ 	.short	(.L_484 - .L_483)
	.align		4
.L_483:
        /*0b14*/ 	.word	index@(_ZN5flash24flash_fwd_splitkv_kernelI23Flash_fwd_kernel_traitsILi128ELi64ELi128ELi4ELb0ELb0EN7cutlass10bfloat16_tE19Flash_kernel_traitsILi128ELi64ELi128ELi4ES3_EELb0ELb1ELb1ELb0ELb0ELb1ELb0ELb0EEEvNS_16Flash_fwd_paramsE)
        /*0b18*/ 	.word	0x00000000


	//----- nvinfo : EIATTR_REGCOUNT
	.align		4
.L_484:
        /*0b1c*/ 	.byte	0x04, 0x2f
        /*0b1e*/ 	.short	(.L_486 - .L_485)
	.align		4
.L_485:
        /*0b20*/ 	.word	index@(_ZN5flash24flash_fwd_splitkv_kernelI23Flash_fwd_kernel_traitsILi128ELi64ELi128ELi4ELb0ELb0EN7cutlass10bfloat16_tE19Flash_kernel_traitsILi128ELi64ELi128ELi4ES3_EELb0ELb1ELb1ELb0ELb0ELb0ELb0ELb0EEEvNS_16Flash_fwd_paramsE)
        /*0b24*/ 	.word	0x000000ff


	//----- nvinfo : EIATTR_FRAME_SIZE
	.align		4
.L_486:
        /*0b28*/ 	.byte	0x04, 0x11
        /*0b2a*/ 	.short	(.L_488 - .L_487)
	.align		4
.L_487:
        /*0b2c*/ 	.word	index@($_ZN5flash24flash_fwd_splitkv_kernelI23Flash_fwd_kernel_traitsILi128ELi64ELi128ELi4ELb0ELb0EN7cutlass10bfloat16_tE19Flash_kernel_traitsILi128ELi64ELi128ELi4ES3_EELb0ELb1ELb1ELb0ELb0ELb0ELb0ELb0EEEvNS_16Flash_fwd_paramsE$_ZN5flash30compute_attn_1rowblock_splitkvI23Flash_fwd_kernel_traitsILi128ELi64ELi128ELi4ELb0ELb0EN7cutlass10bfloat16_tE19Flash_kernel_traitsILi128ELi64ELi128ELi4ES3_EELb0ELb1ELb1ELb0ELb0ELb0ELb0ELb0ENS_16Flash_fwd_paramsEEEvRKT8_iiiii)
        /*0b30*/ 	.word	0x00000000


	//----- nvinfo : EIATTR_FRAME_SIZE
	.align		4
.L_488:
        /*0b34*/ 	.byte	0x04, 0x11
        /*0b36*/ 	.short	(.L_490 - .L_489)
	.align		4
.L_489:
        /*0b38*/ 	.word	index@(_ZN5flash24flash_fwd_splitkv_kernelI23Flash_fwd_kernel_traitsILi128ELi64ELi128ELi4ELb0ELb0EN7cutlass10bfloat16_tE19Flash_kernel_traitsILi128ELi64ELi128ELi4ES3_EELb0ELb1ELb1ELb0ELb0ELb0ELb0ELb0EEEvNS_16Flash_fwd_paramsE)
        /*0b3c*/ 	.word	0x00000000


	//----- nvinfo : EIATTR_REGCOUNT
	.align		4
.L_490:
        /*0b40*/ 	.byte	0x04, 0x2f
        /*0b42*/ 	.short	(.L_492 - .L_491)
	.align		4
.L_491:
        /*0b44*/ 	.word	index@(_ZN5flash24flash_fwd_splitkv_kernelI23Flash_fwd_kernel_traitsILi128ELi64ELi128ELi4ELb0ELb0EN7cutlass10bfloat16_tE19Flash_kernel_traitsILi128ELi64ELi128ELi4ES3_EELb0ELb1ELb0ELb0ELb1ELb1ELb0ELb0EEEvNS_16Flash_fwd_paramsE)
        /*0b48*/ 	.word	0x000000ff


	//----- nvinfo : EIATTR_FRAME_SIZE
	.align		4
.L_492:
        /*0b4c*/ 	.byte	0x04, 0x11
        /*0b4e*/ 	.short	(.L_494 - .L_493)
	.align		4
.L_493:
        /*0b50*/ 	.word	index@($_ZN5flash24flash_fwd_splitkv_kernelI23Flash_fwd_kernel_traitsILi128ELi64ELi128ELi4ELb0ELb0EN7cutlass10bfloat16_tE19Flash_kernel_traitsILi128ELi64ELi128ELi4ES3_EELb0ELb1ELb0ELb0ELb1ELb1ELb0ELb0EEEvNS_16Flash_fwd_paramsE$_ZN5flash30compute_attn_1rowblock_splitkvI23Flash_fwd_kernel_traitsILi128ELi64ELi128ELi4ELb0ELb0EN7cutlass10bfloat16_tE19Flash_kernel_traitsILi128ELi64ELi128ELi4ES3_EELb0ELb1ELb0ELb0ELb1ELb1ELb0ELb0ENS_16Flash_fwd_paramsEEEvRKT8_iiiii)
        /*0b54*/ 	.word	0x00000000


	//----- nvinfo : EIATTR_FRAME_SIZE
	.align		4
.L_494:
        /*0b58*/ 	.byte	0x04, 0x11
        /*0b5a*/ 	.short	(.L_496 - .L_495)
	.align		4
.L_495:
        /*0b5c*/ 	.word	index@(_ZN5flash24flash_fwd_splitkv_kernelI23Flash_fwd_kernel_traitsILi128ELi64ELi128ELi4ELb0ELb0EN7cutlass10bfloat16_tE19Flash_kernel_traitsILi128ELi64ELi128ELi4ES3_EELb0ELb1ELb0ELb0ELb1ELb1ELb0ELb0EEEvNS_16Flash_fwd_paramsE)
        /*0b60*/ 	.word	0x00000000


	//----- nvinfo : EIATTR_REGCOUNT
	.align		4
.L_496:
        /*0b64*/ 	.byte	0x04, 0x2f
        /*0b66*/ 	.short	(.L_498 - .L_497)
	.align		4
.L_497:
        /*0b68*/ 	.word	index@(_ZN5flash24flash_fwd_splitkv_kernelI23Flash_fwd_kernel_traitsILi128ELi64ELi128ELi4ELb0ELb0EN7cutlass10bfloat16_tE19Flash_kernel_traitsILi128ELi64ELi128ELi4ES3_EELb0ELb1ELb0ELb0ELb1ELb0ELb0ELb0EEEvNS_16Flash_fwd_paramsE)
        /*0b6c*/ 	.word	0x000000ff


	//----- nvinfo : EIATTR_FRAME_SIZE
	.align		4
.L_498:
        /*0b70*/ 	.byte	0x04, 0x11
        /*0b72*/ 	.short	(.L_500 - .L_499)
	.align		4
.L_499:
        /*0b74*/ 	.word	index@($_ZN5flash24flash_fwd_splitkv_kernelI23Flash_fwd_kernel_traitsILi128ELi64ELi128ELi4ELb0ELb0EN7cutlass10bfloat16_tE19Flash_kernel_traitsILi128ELi64ELi128ELi4ES3_EELb0ELb1ELb0ELb0ELb1ELb0ELb0ELb0EEEvNS_16Flash_fwd_paramsE$_ZN5flash30compute_attn_1rowblock_splitkvI23Flash_fwd_kernel_traitsILi128ELi64ELi128ELi4ELb0ELb0EN7cutlass10bfloat16_tE19Flash_kernel_traitsILi128ELi64ELi128ELi4ES3_EELb0ELb1ELb0ELb0ELb1ELb0ELb0ELb0ENS_16Flash_fwd_paramsEEEvRKT8_iiiii)
        /*0b78*/ 	.word	0x00000000


	//----- nvinfo : EIATTR_FRAME_SIZE
	.align		4
.L_500:
        /*0b7c*/ 	.byte	0x04, 0x11
        /*0b7e*/ 	.short	(.L_502 - .L_501)
	.align		4
.L_501:
        /*0b80*/ 	.word	index@(_ZN5flash24flash_fwd_splitkv_kernelI23Flash_fwd_kernel_traitsILi128ELi64ELi128ELi4ELb0ELb0EN7cutlass10bfloat16_tE19Flash_kernel_traitsILi128ELi64ELi128ELi4ES3_EELb0ELb1ELb0ELb0ELb1ELb0ELb0ELb0EEEvNS_16Flash_fwd_paramsE)
        /*0b84*/ 	.word	0x00000000


	//----- nvinfo : EIATTR_REGCOUNT
	.align		4
.L_502:
        /*0b88*/ 	.byte	0x04, 0x2f
        /*0b8a*/ 	.short	(.L_504 - .L_503)
	.align		4
.L_503:
        /*0b8c*/ 	.word	index@(_ZN5flash24flash_fwd_splitkv_kernelI23Flash_fwd_kernel_traitsILi128ELi64ELi128ELi4ELb0ELb0EN7cutlass10bfloat16_tE19Flash_kernel_traitsILi128ELi64ELi128ELi4ES3_EELb0ELb0ELb1ELb0ELb0ELb1ELb1ELb1EEEvNS_16Flash_fwd_paramsE)
        /*0b90*/ 	.word	0x000000ff


	//----- nvinfo : EIATTR_FRAME_SIZE
	.align		4
.L_504:
        /*0b94*/ 	.byte	0x04, 0x11
        /*0b96*/ 	.short	(.L_506 - .L_505)
	.align		4
.L_505:
        /*0b98*/ 	.word	index@($_ZN5flash24flash_fwd_splitkv_kernelI23Flash_fwd_kernel_traitsILi128ELi64ELi128ELi4ELb0ELb0EN7cutlass10bfloat16_tE19Flash_kernel_traitsILi128ELi64ELi128ELi4ES3_EELb0ELb0ELb1ELb0ELb0ELb1ELb1ELb1EEEvNS_16Flash_fwd_paramsE$_ZN5flash30compute_attn_1rowblock_splitkvI23Flash_fwd_kernel_traitsILi128ELi64ELi128ELi4ELb0ELb0EN7cutlass10bfloat16_tE19Flash_kernel_traitsILi128ELi64ELi128ELi4ES3_EELb0ELb0ELb1ELb0ELb0ELb1ELb1ELb1ENS_16Flash_fwd_paramsEEEvRKT8_iiiii)
        /*0b9c*/ 	.word	0x00000000


	//----- nvinfo : EIATTR_FRAME_SIZE
	.align		4
.L_506:
        /*0ba0*/ 	.byte	0x04, 0x11
        /*0ba2*/ 	.short	(.L_508 - .L_507)
	.align		4
.L_507:
        /*0ba4*/ 	.word	index@(_ZN5flash24flash_fwd_splitkv_kernelI23Flash_fwd_kernel_traitsILi128ELi64ELi128ELi4ELb0ELb0EN7cutlass10bfloat16_tE19Flash_kernel_traitsILi128ELi64ELi128ELi4ES3_EELb0ELb0ELb1ELb0ELb0ELb1ELb1ELb1EEEvNS_16Flash_fwd_paramsE)
        /*0ba8*/ 	.word	0x00000000


	//----- nvinfo : EIATTR_REGCOUNT
	.align		4
.L_508:
        /*0bac*/ 	.byte	0x04, 0x2f
        /*0bae*/ 	.short	(.L_510 - .L_509)
	.align		4
.L_509:
        /*0bb0*/ 	.word	index@(_ZN5flash24flash_fwd_splitkv_kernelI23Flash_fwd_kernel_traitsILi128ELi64ELi128ELi4ELb0ELb0EN7cutlass10bfloat16_tE19Flash_kernel_traitsILi128ELi64ELi128ELi4ES3_EELb0ELb0ELb1ELb0ELb0ELb0ELb1ELb1EEEvNS_16Flash_fwd_paramsE)
        /*0bb4*/ 	.word	0x000000f9


	//----- nvinfo : EIATTR_FRAME_SIZE
	.align		4
.L_510:
        /*0bb8*/ 	.byte	0x04, 0x11
        /*0bba*/ 	.short	(.L_512 - .L_511)
	.align		4
.L_511:
        /*0bbc*/ 	.word	index@($_ZN5flash24flash_fwd_splitkv_kernelI23Flash_fwd_kernel_traitsILi128ELi64ELi128ELi4ELb0ELb0EN7cutlass10bfloat16_tE19Flash_kernel_traitsILi128ELi64ELi128ELi4ES3_EELb0ELb0ELb1ELb0ELb0ELb0ELb1ELb1EEEvNS_16Flash_fwd_paramsE$_ZN5flash30compute_attn_1rowblock_splitkvI23Flash_fwd_kernel_traitsILi128ELi64ELi128ELi4ELb0ELb0EN7cutlass10bfloat16_tE19Flash_kernel_traitsILi128ELi64ELi128ELi4ES3_EELb0ELb0ELb1ELb0ELb0ELb0ELb1ELb1ENS_16Flash_fwd_paramsEEEvRKT8_iiiii)
        /*0bc0*/ 	.word	0x00000000


	//----- nvinfo : EIATTR_FRAME_SIZE
	.align		4
.L_512:
        /*0bc4*/ 	.byte	0x04, 0x11
        /*0bc6*/ 	.short	(.L_514 - .L_513)
	.align		4
.L_513:
        /*0bc8*/ 	.word	index@(_ZN5flash24flash_fwd_splitkv_kernelI23Flash_fwd_kernel_traitsILi128ELi64ELi128ELi4ELb0ELb0EN7cutlass10bfloat16_tE19Flash_kernel_traitsILi128ELi64ELi128ELi4ES3_EELb0ELb0ELb1ELb0ELb0ELb0ELb1ELb1EEEvNS_16Flash_fwd_paramsE)
        /*0bcc*/ 	.word	0x00000000


	//----- nvinfo : EIATTR_REGCOUNT
	.align		4
.L_514:
        /*0bd0*/ 	.byte	0x04, 0x2f
        /*0bd2*/ 	.short	(.L_516 - .L_515)
	.align		4
.L_515:
        /*0bd4*/ 	.word	index@(_ZN5flash24flash_fwd_splitkv_kernelI23Flash_fwd_kernel_traitsILi128ELi64ELi128ELi4ELb0ELb0EN7cutlass10bfloat16_tE19Flash_kernel_traitsILi128ELi64ELi128ELi4ES3_EELb0ELb0ELb0ELb0ELb1ELb1ELb1ELb1EEEvNS_16Flash_fwd_paramsE)
        /*0bd8*/ 	.word	0x000000fe


	//----- nvinfo : EIATTR_FRAME_SIZE
	.align		4
.L_516:
        /*0bdc*/ 	.byte	0x04, 0x11
        /*0bde*/ 	.short	(.L_518 - .L_517)
	.align		4
.L_517:
        /*0be0*/ 	.word	index@($_ZN5flash24flash_fwd_splitkv_kernelI23Flash_fwd_kernel_traitsILi128ELi64ELi128ELi4ELb0ELb0EN7cutlass10bfloat16_tE19Flash_kernel_traitsILi128ELi64ELi128ELi4ES3_EELb0ELb0ELb0ELb0ELb1ELb1ELb1ELb1EEEvNS_16Flash_fwd_paramsE$_ZN5flash30compute_attn_1rowblock_splitkvI23Flash_fwd_kernel_traitsILi128ELi64ELi128ELi4ELb0ELb0EN7cutlass10bfloat16_tE19Flash_kernel_traitsILi128ELi64ELi128ELi4ES3_EELb0ELb0ELb0ELb0ELb1ELb1ELb1ELb1ENS_16Flash_fwd_paramsEEEvRKT8_iiiii)
        /*0be4*/ 	.word	0x00000000


	//----- nvinfo : EIATTR_FRAME_SIZE
	.align		4
.L_518:
        /*0be8*/ 	.byte	0x04, 0x11
        /*0bea*/ 	.short	(.L_520 - .L_519)
	.align		4
.L_519:
        /*0bec*/ 	.word	index@(_ZN5flash24flash_fwd_splitkv_kernelI23Flash_fwd_kernel_traitsILi128ELi64ELi128ELi4ELb0ELb0EN7cutlass10bfloat16_tE19Flash_kernel_traitsILi128ELi64ELi128ELi4ES3_EELb0ELb0ELb0ELb0ELb1ELb1ELb1ELb1EEEvNS_16Flash_fwd_paramsE)
        /*0bf0*/ 	.word	0x00000000


	//----- nvinfo : EIATTR_REGCOUNT
	.align		4
.L_520:
        /*0bf4*/ 	.byte	0x04, 0x2f
        /*0bf6*/ 	.short	(.L_522 - .L_521)
	.align		4
.L_521:
        /*0bf8*/ 	.word	index@(_ZN5flash24flash_fwd_splitkv_kernelI23Flash_fwd_kernel_traitsILi128ELi64ELi128ELi4ELb0ELb0EN7cutlass10bfloat16_tE19Flash_kernel_traitsILi128ELi64ELi128ELi4ES3_EELb0ELb0ELb0ELb0ELb1ELb0ELb1ELb1EEEvNS_16Flash_fwd_paramsE)
        /*0bfc*/ 	.word	0x000000f7


	//----- nvinfo : EIATTR_FRAME_SIZE
	.align		4
.L_522:
        /*0c00*/ 	.byte	0x04, 0x11
        /*0c02*/ 	.short	(.L_524 - .L_523)
	.align		4
.L_523:
        /*0c04*/ 	.word	index@($_ZN5flash24flash_fwd_splitkv_kernelI23Flash_fwd_kernel_traitsILi128ELi64ELi128ELi4ELb0ELb0EN7cutlass10bfloat16_tE19Flash_kernel_traitsILi128ELi64ELi128ELi4ES3_EELb0ELb0ELb0ELb0ELb1ELb0ELb1ELb1EEEvNS_16Flash_fwd_paramsE$_ZN5flash30compute_attn_1rowblock_splitkvI23Flash_fwd_kernel_traitsILi128ELi64ELi128ELi4ELb0ELb0EN7cutlass10bfloat16_tE19Flash_kernel_traitsILi128ELi64ELi128ELi4ES3_EELb0ELb0ELb0ELb0ELb1ELb0ELb1ELb1ENS_16Flash_fwd_paramsEEEvRKT8_iiiii)
        /*0c08*/ 	.word	0x00000000


	//----- nvinfo : EIATTR_FRAME_SIZE
	.align		4
.L_524:
        /*0c0c*/ 	.byte	0x04, 0x11
        /*0c0e*/ 	.short	(.L_526 - .L_525)
	.align		4
.L_525:
        /*0c10*/ 	.word	index@(_ZN5flash24flash_fwd_splitkv_kernelI23Flash_fwd_kernel_traitsILi128ELi64ELi128ELi4ELb0ELb0EN7cutlass10bfloat16_tE19Flash_kernel_traitsILi128ELi64ELi128ELi4ES3_EELb0ELb0ELb0ELb0ELb1ELb0ELb1ELb1EEEvNS_16Flash_fwd_paramsE)
        /*0c14*/ 	.word	0x00000000


	//----- nvinfo : EIATTR_REGCOUNT
	.align		4
.L_526:
        /*0c18*/ 	.byte	0x04, 0x2f
        /*0c1a*/ 	.short	(.L_528 - .L_527)
	.align		4
.L_527:
        /*0c1c*/ 	.word	index@(_ZN5flash24flash_fwd_splitkv_kernelI23Flash_fwd_kernel_traitsILi128ELi64ELi128ELi4ELb0ELb0EN7cutlass10bfloat16_tE19Flash_kernel_traitsILi128ELi64ELi128ELi4ES3_EELb0ELb0ELb1ELb0ELb0ELb1ELb1ELb0EEEvNS_16Flash_fwd_paramsE)
        /*0c20*/ 	.word	0x000000ff


	//----- nvinfo : EIATTR_FRAME_SIZE
	.align		4
.L_528:
        /*0c24*/ 	.byte	0x04, 0x11
        /*0c26*/ 	.short	(.L_530 - .L_529)
	.align		4
.L_529:
        /*0c28*/ 	.word	index@($_ZN5flash24flash_fwd_splitkv_kernelI23Flash_fwd_kernel_traitsILi128ELi64ELi128ELi4ELb0ELb0EN7cutlass10bfloat16_tE19Flash_kernel_traitsILi128ELi64ELi128ELi4ES3_EELb0ELb0ELb1ELb0ELb0ELb1ELb1ELb0EEEvNS_16Flash_fwd_paramsE$_ZN5flash30compute_attn_1rowblock_splitkvI23Flash_fwd_kernel_traitsILi128ELi64ELi128ELi4ELb0ELb0EN7cutlass10bfloat16_tE19Flash_kernel_traitsILi128ELi64ELi128ELi4ES3_EELb0ELb0ELb1ELb0ELb0ELb1ELb1ELb0ENS_16Flash_fwd_paramsEEEvRKT8_iiiii)
        /*0c2c*/ 	.word	0x00000000


	//----- nvinfo : EIATTR_FRAME_SIZE
	.align		4
.L_530:
        /*0c30*/ 	.byte	0x04, 0x11
        /*0c32*/ 	.short	(.L_532 - .L_531)
	.align		4
.L_531:
        /*0c34*/ 	.word	index@(_ZN5flash24flash_fwd_splitkv_kernelI23Flash_fwd_kernel_traitsILi128ELi64ELi128ELi4ELb0ELb0EN7cutlass10bfloat16_tE19Flash_kernel_traitsILi128ELi64ELi128ELi4ES3_EELb0ELb0ELb1ELb0ELb0ELb1ELb1ELb0EEEvNS_16Flash_fwd_paramsE)
        /*0c38*/ 	.word	0x00000000


	//----- nvinfo : EIATTR_REGCOUNT
	.align		4
.L_532:
        /*0c3c*/ 	.byte	0x04, 0x2f
        /*0c3e*/ 	.short	(.L_534 - .L_533)
	.align		4
.L_533:
        /*0c40*/ 	.word	index@(_ZN5flash24flash_fwd_splitkv_kernelI23Flash_fwd_kernel_traitsILi128ELi64ELi128ELi4ELb0ELb0EN7cutlass10bfloat16_tE19Flash_kernel_traitsILi128ELi64ELi128ELi4ES3_EELb0ELb0ELb1ELb0ELb0ELb0ELb1ELb0EEEvNS_16Flash_fwd_paramsE)
        /*0c44*/ 	.word	0x000000fa


	//----- nvinfo : EIATTR_FRAME_SIZE
	.align		4
.L_534:
        /*0c48*/ 	.byte	0x04, 0x11
        /*0c4a*/ 	.short	(.L_536 - .L_535)
	.align		4
.L_535:
        /*0c4c*/ 	.word	index@($_ZN5flash24flash_fwd_splitkv_kernelI23Flash_fwd_kernel_traitsILi128ELi64ELi128ELi4ELb0ELb0EN7cutlass10bfloat16_tE19Flash_kernel_traitsILi128ELi64ELi128ELi4ES3_EELb0ELb0ELb1ELb0ELb0ELb0ELb1ELb0EEEvNS_16Flash_fwd_paramsE$_ZN5flash30compute_attn_1rowblock_splitkvI23Flash_fwd_kernel_traitsILi128ELi64ELi128ELi4ELb0ELb0EN7cutlass10bfloat16_tE19Flash_kernel_traitsILi128ELi64ELi128ELi4ES3_EELb0ELb0ELb1ELb0ELb0ELb0ELb1ELb0ENS_16Flash_fwd_paramsEEEvRKT8_iiiii)
        /*0c50*/ 	.word	0x00000000


	//----- nvinfo : EIATTR_FRAME_SIZE
	.align		4
.L_536:
        /*0c54*/ 	.byte	0x04, 0x11
        /*0c56*/ 	.short	(.L_538 - .L_537)
	.align		4
.L_537:
        /*0c58*/ 	.word	index@(_ZN5flash24flash_fwd_splitkv_kernelI23Flash_fwd_kernel_traitsILi128ELi64ELi128ELi4ELb0ELb0EN7cutlass10bfloat16_tE19Flash_kernel_traitsILi128ELi64ELi128ELi4ES3_EELb0ELb0ELb1ELb0ELb0ELb0ELb1ELb0EEEvNS_16Flash_fwd_paramsE)
        /*0c5c*/ 	.word	0x00000000


	//----- nvinfo : EIATTR_REGCOUNT
	.align		4
.L_538:
        /*0c60*/ 	.byte	0x04, 0x2f
        /*0c62*/ 	.short	(.L_540 - .L_539)
	.align		4
.L_539:
        /*0c64*/ 	.word	index@(_ZN5flash24flash_fwd_splitkv_kernelI23Flash_fwd_kernel_traitsILi128ELi64ELi128ELi4ELb0ELb0EN7cutlass10bfloat16_tE19Flash_kernel_traitsILi128ELi64ELi128ELi4ES3_EELb0ELb0ELb0ELb1ELb1ELb1ELb1ELb0EEEvNS_16Flash_fwd_paramsE)
        /*0c68*/ 	.word	0x000000ff


	//----- nvinfo : EIATTR_FRAME_SIZE
	.align		4
.L_540:
        /*0c6c*/ 	.byte	0x04, 0x11
        /*0c6e*/ 	.short	(.L_542 - .L_541)
	.align		4
.L_541:
        /*0c70*/ 	.word	index@($_ZN5flash24flash_fwd_splitkv_kernelI23Flash_fwd_kernel_traitsILi128ELi64ELi128ELi4ELb0ELb0EN7cutlass10bfloat16_tE19Flash_kernel_traitsILi128ELi64ELi128ELi4ES3_EELb0ELb0ELb0ELb1ELb1ELb1ELb1ELb0EEEvNS_16Flash_fwd_paramsE$_ZN5flash30compute_attn_1rowblock_splitkvI23Flash_fwd_kernel_traitsILi128ELi64ELi128ELi4ELb0ELb0EN7cutlass10bfloat16_tE19Flash_kernel_traitsILi128ELi64ELi128ELi4ES3_EELb0ELb0ELb0ELb1ELb1ELb1ELb1ELb0ENS_16Flash_fwd_paramsEEEvRKT8_iiiii)
        /*0c74*/ 	.word	0x00000000


	//----- nvinfo : EIATTR_FRAME_SIZE
	.align		4
.L_542:
        /*0c78*/ 	.byte	0x04, 0x11
        /*0c7a*/ 	.short	(.L_544 - .L_543)
	.align		4
.L_543:
        /*0c7c*/ 	.word	index@(_ZN5flash24flash_fwd_splitkv_kernelI23Flash_fwd_kernel_traitsILi128ELi64ELi128ELi4ELb0ELb0EN7cutlass10bfloat16_tE19Flash_kernel_traitsILi128ELi64ELi128ELi4ES3_EELb0ELb0ELb0ELb1ELb1ELb1ELb1ELb0EEEvNS_16Flash_fwd_paramsE)
        /*0c80*/ 	.word	0x00000000


	//----- nvinfo : EIATTR_REGCOUNT
	.align		4
.L_544:
        /*0c84*/ 	.byte	0x04, 0x2f
        /*0c86*/ 	.short	(.L_546 - .L_545)
	.align		4
.L_545:
        /*0c88*/ 	.word	index@(_ZN5flash24flash_fwd_splitkv_kernelI23Flash_fwd_kernel_traitsILi128ELi64ELi128ELi4ELb0ELb0EN7cutlass10bfloat16_tE19Flash_kernel_traitsILi128ELi64ELi128ELi4ES3_EELb0ELb0ELb0ELb1ELb1ELb0ELb1ELb0EEEvNS_16Flash_fwd_paramsE)
        /*0c8c*/ 	.word	0x000000f0


	//----- nvinfo : EIATTR_FRAME_SIZE
	.align		4
.L_546:
        /*0c90*/ 	.byte	0x04, 0x11
        /*0c92*/ 	.short	(.L_548 - .L_547)
	.align		4
.L_547:
        /*0c94*/ 	.word	index@($_ZN5flash24flash_fwd_splitkv_kernelI23Flash_fwd_kernel_traitsILi128ELi64ELi128ELi4ELb0ELb0EN7cutlass10bfloat16_tE19Flash_kernel_traitsILi128ELi64ELi128ELi4ES3_EELb0ELb0ELb0ELb1ELb1ELb0ELb1ELb0EEEvNS_16Flash_fwd_paramsE$_ZN5flash30compute_attn_1rowblock_splitkvI23Flash_fwd_kernel_traitsILi128ELi64ELi128ELi4ELb0ELb0EN7cutlass10bfloat16_tE19Flash_kernel_traitsILi128ELi64ELi128ELi4ES3_EELb0ELb0ELb0ELb1ELb1ELb0ELb1ELb0ENS_16Flash_fwd_paramsEEEvRKT8_iiiii)
        /*0c98*/ 	.word	0x00000000


	//----- nvinfo : EIATTR_FRAME_SIZE
	.align		4
.L_548:
        /*0c9c*/ 	.byte	0x04, 0x11
        /*0c9e*/ 	.short	(.L_550 - .L_549)
	.align		4
.L_549:
        /*0ca0*/ 	.word	index@(_ZN5flash24flash_fwd_splitkv_kernelI23Flash_fwd_kernel_traitsILi128ELi64ELi128ELi4ELb0ELb0EN7cutlass10bfloat16_tE19Flash_kernel_traitsILi128ELi64ELi128ELi4ES3_EELb0ELb0ELb0ELb1ELb1ELb0ELb1ELb0EEEvNS_16Flash_fwd_paramsE)
        /*0ca4*/ 	.word	0x00000000


	//----- nvinfo : EIATTR_REGCOUNT
	.align		4
.L_550:
        /*0ca8*/ 	.byte	0x04, 0x2f
        /*0caa*/ 	.short	(.L_552 - .L_551)
	.align		4
.L_551:
        /*0cac*/ 	.word	index@(_ZN5flash24flash_fwd_splitkv_kernelI23Flash_fwd_kernel_traitsILi128ELi64ELi128ELi4ELb0ELb0EN7cutlass10bfloat16_tE19Flash_kernel_traitsILi128ELi64ELi128ELi4ES3_EELb0ELb0ELb1ELb0ELb0ELb1ELb0ELb1EEEvNS_16Flash_fwd_paramsE)
        /*0cb0*/ 	.word	0x000000ff


	//----- nvinfo : EIATTR_FRAME_SIZE
	.align		4
.L_552:
        /*0cb4*/ 	.byte	0x04, 0x11
        /*0cb6*/ 	.short	(.L_554 - .L_553)
	.align		4
.L_553:
        /*0cb8*/ 	.word	index@($_ZN5flash24flash_fwd_splitkv_kernelI23Flash_fwd_kernel_traitsILi128ELi64ELi128ELi4ELb0ELb0EN7cutlass10bfloat16_tE19Flash_kernel_traitsILi128ELi64ELi128ELi4ES3_EELb0ELb0ELb1ELb0ELb0ELb1ELb0ELb1EEEvNS_16Flash_fwd_paramsE$_ZN5flash30compute_attn_1rowblock_splitkvI23Flash_fwd_kernel_traitsILi128ELi64ELi128ELi4ELb0ELb0EN7cutlass10bfloat16_tE19Flash_kernel_traitsILi128ELi64ELi128ELi4ES3_EELb0ELb0ELb1ELb0ELb0ELb1ELb0ELb1ENS_16Flash_fwd_paramsEEEvRKT8_iiiii)
        /*0cbc*/ 	.word	0x00000000


	//----- nvinfo : EIATTR_FRAME_SIZE
	.align		4
.L_554:
        /*0cc0*/ 	.byte	0x04, 0x11
        /*0cc2*/ 	.short	(.L_556 - .L_555)
	.align		4
.L_555:
        /*0cc4*/ 	.word	index@(_ZN5flash24flash_fwd_splitkv_kernelI23Flash_fwd_kernel_traitsILi128ELi64ELi128ELi4ELb0ELb0EN7cutlass10bfloat16_tE19Flash_kernel_traitsILi128ELi64ELi128ELi4ES3_EELb0ELb0ELb1ELb0ELb0ELb1ELb0ELb1EEEvNS_16Flash_fwd_paramsE)
        /*0cc8*/ 	.word	0x00000000


	//----- nvinfo : EIATTR_REGCOUNT
	.align		4
.L_556:
        /*0ccc*/ 	.byte	0x04, 0x2f
        /*0cce*/ 	.short	(.L_558 - .L_557)
	.align		4
.L_557:
        /*0cd0*/ 	.word	index@(_ZN5flash24flash_fwd_splitkv_kernelI23Flash_fwd_kernel_traitsILi128ELi64ELi128ELi4ELb0ELb0EN7cutlass10bfloat16_tE19Flash_kernel_traitsILi128ELi64ELi128ELi4ES3_EELb0ELb0ELb1ELb0ELb0ELb0ELb0ELb1EEEvNS_16Flash_fwd_paramsE)
        /*0cd4*/ 	.word	0x000000f9


	//----- nvinfo : EIATTR_FRAME_SIZE
	.align		4
.L_558:
        /*0cd8*/ 	.byte	0x04, 0x11
        /*0cda*/ 	.short	(.L_560 - .L_559)
	.align		4
.L_559:
        /*0cdc*/ 	.word	index@($_ZN5flash24flash_fwd_splitkv_kernelI23Flash_fwd_kernel_traitsILi128ELi64ELi128ELi4ELb0ELb0EN7cutlass10bfloat16_tE19Flash_kernel_traitsILi128ELi64ELi128ELi4ES3_EELb0ELb0ELb1ELb0ELb0ELb0ELb0ELb1EEEvNS_16Flash_fwd_paramsE$_ZN5flash30compute_attn_1rowblock_splitkvI23Flash_fwd_kernel_traitsILi128ELi64ELi128ELi4ELb0ELb0EN7cutlass10bfloat16_tE19Flash_kernel_traitsILi128ELi64ELi128ELi4ES3_EELb0ELb0ELb1ELb0ELb0ELb0ELb0ELb1ENS_16Flash_fwd_paramsEEEvRKT8_iiiii)
        /*0ce0*/ 	.word	0x00000000


	//----- nvinfo : EIATTR_FRAME_SIZE
	.align		4
.L_560:
        /*0ce4*/ 	.byte	0x04, 0x11
        /*0ce6*/ 	.short	(.L_562 - .L_561)
	.align		4
.L_561:
        /*0ce8*/ 	.word	index@(_ZN5flash24flash_fwd_splitkv_kernelI23Flash_fwd_kernel_traitsILi128ELi64ELi128ELi4ELb0ELb0EN7cutlass10bfloat16_tE19Flash_kernel_traitsILi128ELi64ELi128ELi4ES3_EELb0ELb0ELb1ELb0ELb0ELb0ELb0ELb1EEEvNS_16Flash_fwd_paramsE)
        /*0cec*/ 	.word	0x00000000


	//----- nvinfo : EIATTR_REGCOUNT
	.align		4
.L_562:
        /*0cf0*/ 	.byte	0x04, 0x2f
        /*0cf2*/ 	.short	(.L_564 - .L_563)
	.align		4
.L_563:
        /*0cf4*/ 	.word	index@(_ZN5flash24flash_fwd_splitkv_kernelI23Flash_fwd_kernel_traitsILi128ELi64ELi128ELi4ELb0ELb0EN7cutlass10bfloat16_tE19Flash_kernel_traitsILi128ELi64ELi128ELi4ES3_EELb0ELb0ELb0ELb0ELb1ELb1ELb0ELb1EEEvNS_16Flash_fwd_paramsE)
        /*0cf8*/ 	.word	0x000000fe


	//----- nvinfo : EIATTR_FRAME_SIZE
	.align		4
.L_564:
        /*0cfc*/ 	.byte	0x04, 0x11
        /*0cfe*/ 	.short	(.L_566 - .L_565)
	.align		4
.L_565:
        /*0d00*/ 	.word	index@($_ZN5flash24flash_fwd_splitkv_kernelI23Flash_fwd_kernel_traitsILi128ELi64ELi128ELi4ELb0ELb0EN7cutlass10bfloat16_tE19Flash_kernel_traitsILi128ELi64ELi128ELi4ES3_EELb0ELb0ELb0ELb0ELb1ELb1ELb0ELb1EEEvNS_16Flash_fwd_paramsE$_ZN5flash30compute_attn_1rowblock_splitkvI23Flash_fwd_kernel_traitsILi128ELi64ELi128ELi4ELb0ELb0EN7cutlass10bfloat16_tE19Flash_kernel_traitsILi128ELi64ELi128ELi4ES3_EELb0ELb0ELb0ELb0ELb1ELb1ELb0ELb1ENS_16Flash_fwd_paramsEEEvRKT8_iiiii)
        /*0d04*/ 	.word	0x00000000


	//----- nvinfo : EIATTR_FRAME_SIZE
	.align		4
.L_566:
        /*0d08*/ 	.byte	0x04, 0x11
        /*0d0a*/ 	.short	(.L_568 - .L_567)
	.align		4
.L_567:
        /*0d0c*/ 	.word	index@(_ZN5flash24flash_fwd_splitkv_kernelI23Flash_fwd_kernel_traitsILi128ELi64ELi128ELi4ELb0ELb0EN7cutlass10bfloat16_tE19Flash_kernel_traitsILi128ELi64ELi128ELi4ES3_EELb0ELb0ELb0ELb0ELb1ELb1ELb0ELb1EEEvNS_16Flash_fwd_paramsE)
        /*0d10*/ 	.word	0x00000000


	//----- nvinfo : EIATTR_REGCOUNT
	.align		4
.L_568:
        /*0d14*/ 	.byte	0x04, 0x2f
        /*0d16*/ 	.short	(.L_570 - .L_569)
	.align		4
.L_569:
        /*0d18*/ 	.word	index@(_ZN5flash24flash_fwd_splitkv_kernelI23Flash_fwd_kernel_traitsILi128ELi64ELi128ELi4ELb0ELb0EN7cutlass10bfloat16_tE19Flash_kernel_traitsILi128ELi64ELi128ELi4ES3_EELb0ELb0ELb0ELb0ELb1ELb0ELb0ELb1EEEvNS_16Flash_fwd_paramsE)
        /*0d1c*/ 	.word	0x000000f6


	//----- nvinfo : EIATTR_FRAME_SIZE
	.align		4
.L_570:
        /*0d20*/ 	.byte	0x04, 0x11
        /*0d22*/ 	.short	(.L_572 - .L_571)
	.align		4
.L_571:
        /*0d24*/ 	.word	index@($_ZN5flash24flash_fwd_splitkv_kernelI23Flash_fwd_kernel_traitsILi128ELi64ELi128ELi4ELb0ELb0EN7cutlass10bfloat16_tE19Flash_kernel_traitsILi128ELi64ELi128ELi4ES3_EELb0ELb0ELb0ELb0ELb1ELb0ELb0ELb1EEEvNS_16Flash_fwd_paramsE$_ZN5flash30compute_attn_1rowblock_splitkvI23Flash_fwd_kernel_traitsILi128ELi64ELi128ELi4ELb0ELb0EN7cutlass10bfloat16_tE19Flash_kernel_traitsILi128ELi64ELi128ELi4ES3_EELb0ELb0ELb0ELb0ELb1ELb0ELb0ELb1ENS_16Flash_fwd_paramsEEEvRKT8_iiiii)
        /*0d28*/ 	.word	0x00000000


	//----- nvinfo : EIATTR_FRAME_SIZE
	.align		4
.L_572:
        /*0d2c*/ 	.byte	0x04, 0x11
        /*0d2e*/ 	.short	(.L_574 - .L_573)
	.align		4
.L_573:
        /*0d30*/ 	.word	index@(_ZN5flash24flash_fwd_splitkv_kernelI23Flash_fwd_kernel_traitsILi128ELi64ELi128ELi4ELb0ELb0EN7cutlass10bfloat16_tE19Flash_kernel_traitsILi128ELi64ELi128ELi4ES3_EELb0ELb0ELb0ELb0ELb1ELb0ELb0ELb1EEEvNS_16Flash_fwd_paramsE)
        /*0d34*/ 	.word	0x00000000


	//----- nvinfo : EIATTR_REGCOUNT
	.align		4
.L_574:
        /*0d38*/ 	.byte	0x04, 0x2f
        /*0d3a*/ 	.short	(.L_576 - .L_575)
	.align		4
.L_575:
        /*0d3c*/ 	.word	index@(_ZN5flash24flash_fwd_splitkv_kernelI23Flash_fwd_kernel_traitsILi128ELi64ELi128ELi4ELb0ELb0EN7cutlass10bfloat16_tE19Flash_kernel_traitsILi128ELi64ELi128ELi4ES3_EELb0ELb0ELb1ELb0ELb0ELb1ELb0ELb0EEEvNS_16Flash_fwd_paramsE)
        /*0d40*/ 	.word	0x000000ff


	//----- nvinfo : EIATTR_FRAME_SIZE
	.align		4
.L_576:
        /*0d44*/ 	.byte	0x04, 0x11
        /*0d46*/ 	.short	(.L_578 - .L_577)
	.align		4
.L_577:
        /*0d48*/ 	.word	index@($_ZN5flash24flash_fwd_splitkv_kernelI23Flash_fwd_kernel_traitsILi128ELi64ELi128ELi4ELb0ELb0EN7cutlass10bfloat16_tE19Flash_kernel_traitsILi128ELi64ELi128ELi4ES3_EELb0ELb0ELb1ELb0ELb0ELb1ELb0ELb0EEEvNS_16Flash_fwd_paramsE$_ZN5flash30compute_attn_1rowblock_splitkvI23Flash_fwd_kernel_traitsILi128ELi64ELi128ELi4ELb0ELb0EN7cutlass10bfloat16_tE19Flash_kernel_traitsILi128ELi64ELi128ELi4ES3_EELb0ELb0ELb1ELb0ELb0ELb1ELb0ELb0ENS_16Flash_fwd_paramsEEEvRKT8_iiiii)
        /*0d4c*/ 	.word	0x00000000


	//----- nvinfo : EIATTR_FRAME_SIZE
	.align		4
.L_578:
        /*0d50*/ 	.byte	0x04, 0x11
        /*0d52*/ 	.short	(.L_580 - .L_579)
	.align		4
.L_579:
        /*0d54*/ 	.word	index@(_ZN5flash24flash_fwd_splitkv_kernelI23Flash_fwd_kernel_traitsILi128ELi64ELi128ELi4ELb0ELb0EN7cutlass10bfloat16_tE19Flash_kernel_traitsILi128ELi64ELi128ELi4ES3_EELb0ELb0ELb1ELb0ELb0ELb1ELb0ELb0EEEvNS_16Flash_fwd_paramsE)
        /*0d58*/ 	.word	0x00000000


	//----- nvinfo : EIATTR_REGCOUNT
	.align		4
.L_580:
        /*0d5c*/ 	.byte	0x04, 0x2f
        /*0d5e*/ 	.short	(.L_582 - .L_581)
	.align		4
.L_581:
        /*0d60*/ 	.word	index@(_ZN5flash24flash_fwd_splitkv_kernelI23Flash_fwd_kernel_traitsILi128ELi64ELi128ELi4ELb0ELb0EN7cutlass10bfloat16_tE19Flash_kernel_traitsILi128ELi64ELi128ELi4ES3_EELb0ELb0ELb1ELb0ELb0ELb0ELb0ELb0EEEvNS_16Flash_fwd_paramsE)
        /*0d64*/ 	.word	0x000000fa


	//----- nvinfo : EIATTR_FRAME_SIZE
	.align		4
.L_582:
        /*0d68*/ 	.byte	0x04, 0x11
        /*0d6a*/ 	.short	(.L_584 - .L_583)
	.align		4
.L_583:
        /*0d6c*/ 	.word	index@($_ZN5flash24flash_fwd_splitkv_kernelI23Flash_fwd_kernel_traitsILi128ELi64ELi128ELi4ELb0ELb0EN7cutlass10bfloat16_tE19Flash_kernel_traitsILi128ELi64ELi128ELi4ES3_EELb0ELb0ELb1ELb0ELb0ELb0ELb0ELb0EEEvNS_16Flash_fwd_paramsE$_ZN5flash30compute_attn_1rowblock_splitkvI23Flash_fwd_kernel_traitsILi128ELi64ELi128ELi4ELb0ELb0EN7cutlass10bfloat16_tE19Flash_kernel_traitsILi128ELi64ELi128ELi4ES3_EELb0ELb0ELb1ELb0ELb0ELb0ELb0ELb0ENS_16Flash_fwd_paramsEEEvRKT8_iiiii)
        /*0d70*/ 	.word	0x00000000


	//----- nvinfo : EIATTR_FRAME_SIZE
	.align		4
.L_584:
        /*0d74*/ 	.byte	0x04, 0x11
        /*0d76*/ 	.short	(.L_586 - .L_585)
	.align		4
.L_585:
        /*0d78*/ 	.word	index@(_ZN5flash24flash_fwd_splitkv_kernelI23Flash_fwd_kernel_traitsILi128ELi64ELi128ELi4ELb0ELb0EN7cutlass10bfloat16_tE19Flash_kernel_traitsILi128ELi64ELi128ELi4ES3_EELb0ELb0ELb1ELb0ELb0ELb0ELb0ELb0EEEvNS_16Flash_fwd_paramsE)
        /*0d7c*/ 	.word	0x00000000


	//----- nvinfo : EIATTR_REGCOUNT
	.align		4
.L_586:
        /*0d80*/ 	.byte	0x04, 0x2f
        /*0d82*/ 	.short	(.L_588 - .L_587)
	.align		4
.L_587:
        /*0d84*/ 	.word	index@(_ZN5flash24flash_fwd_splitkv_kernelI23Flash_fwd_kernel_traitsILi128ELi64ELi128ELi4ELb0ELb0EN7cutlass10bfloat16_tE19Flash_kernel_traitsILi128ELi64ELi128ELi4ES3_EELb0ELb0ELb0ELb1ELb1ELb1ELb0ELb0EEEvNS_16Flash_fwd_paramsE)
        /*0d88*/ 	.word	0x000000ff


	//----- nvinfo : EIATTR_FRAME_SIZE
	.align		4
.L_588:
        /*0d8c*/ 	.byte	0x04, 0x11
        /*0d8e*/ 	.short	(.L_590 - .L_589)
	.align		4
.L_589:
        /*0d90*/ 	.word	index@($_ZN5flash24flash_fwd_splitkv_kernelI23Flash_fwd_kernel_traitsILi128ELi64ELi128ELi4ELb0ELb0EN7cutlass10bfloat16_tE19Flash_kernel_traitsILi128ELi64ELi128ELi4ES3_EELb0ELb0ELb0ELb1ELb1ELb1ELb0ELb0EEEvNS_16Flash_fwd_paramsE$_ZN5flash30compute_attn_1rowblock_splitkvI23Flash_fwd_kernel_traitsILi128ELi64ELi128ELi4ELb0ELb0EN7cutlass10bfloat16_tE19Flash_kernel_traitsILi128ELi64ELi128ELi4ES3_EELb0ELb0ELb0ELb1ELb1ELb1ELb0ELb0ENS_16Flash_fwd_paramsEEEvRKT8_iiiii)
        /*0d94*/ 	.word	0x00000000


	//----- nvinfo : EIATTR_FRAME_SIZE
	.align		4
.L_590:
        /*0d98*/ 	.byte	0x04, 0x11
        /*0d9a*/ 	.short	(.L_592 - .L_591)
	.align		4
.L_591:
        /*0d9c*/ 	.word	index@(_ZN5flash24flash_fwd_splitkv_kernelI23Flash_fwd_kernel_traitsILi128ELi64ELi128ELi4ELb0ELb0EN7cutlass10bfloat16_tE19Flash_kernel_traitsILi128ELi64ELi128ELi4ES3_EELb0ELb0ELb0ELb1ELb1ELb1ELb0ELb0EEEvNS_16Flash_fwd_paramsE)
        /*0da0*/ 	.word	0x00000000


	//----- nvinfo : EIATTR_REGCOUNT
	.align		4
.L_592:
        /*0da4*/ 	.byte	0x04, 0x2f
        /*0da6*/ 	.short	(.L_594 - .L_593)
	.align		4
.L_593:
        /*0da8*/ 	.word	index@(_ZN5flash24flash_fwd_splitkv_kernelI23Flash_fwd_kernel_traitsILi128ELi64ELi128ELi4ELb0ELb0EN7cutlass10bfloat16_tE19Flash_kernel_traitsILi128ELi64ELi128ELi4ES3_EELb0ELb0ELb0ELb1ELb1ELb0ELb0ELb0EEEvNS_16Flash_fwd_paramsE)
        /*0dac*/ 	.word	0x000000ee


	//----- nvinfo : EIATTR_FRAME_SIZE
	.align		4
.L_594:
        /*0db0*/ 	.byte	0x04, 0x11
        /*0db2*/ 	.short	(.L_596 - .L_595)
	.align		4
.L_595:
        /*0db4*/ 	.word	index@($_ZN5flash24flash_fwd_splitkv_kernelI23Flash_fwd_kernel_traitsILi128ELi64ELi128ELi4ELb0ELb0EN7cutlass10bfloat16_tE19Flash_kernel_traitsILi128ELi64ELi128ELi4ES3_EELb0ELb0ELb0ELb1ELb1ELb0ELb0ELb0EEEvNS_16Flash_fwd_paramsE$_ZN5flash30compute_attn_1rowblock_splitkvI23Flash_fwd_kernel_traitsILi128ELi64ELi128ELi4ELb0ELb0EN7cutlass10bfloat16_tE19Flash_kernel_traitsILi128ELi64ELi128ELi4ES3_EELb0ELb0ELb0ELb1ELb1ELb0ELb0ELb0ENS_16Flash_fwd_paramsEEEvRKT8_iiiii)
        /*0db8*/ 	.word	0x00000000


	//----- nvinfo : EIATTR_FRAME_SIZE
	.align		4
.L_596:
        /*0dbc*/ 	.byte	0x04, 0x11
        /*0dbe*/ 	.short	(.L_598 - .L_597)
	.align		4
.L_597:
        /*0dc0*/ 	.word	index@(_ZN5flash24flash_fwd_splitkv_kernelI23Flash_fwd_kernel_traitsILi128ELi64ELi128ELi4ELb0ELb0EN7cutlass10bfloat16_tE19Flash_kernel_traitsILi128ELi64ELi128ELi4ES3_EELb0ELb0ELb0ELb1ELb1ELb0ELb0ELb0EEEvNS_16Flash_fwd_paramsE)
        /*0dc4*/ 	.word	0x00000000


	//----- nvinfo : EIATTR_REGCOUNT
	.align		4
.L_598:
        /*0dc8*/ 	.byte	0x04, 0x2f
        /*0dca*/ 	.short	(.L_600 - .L_599)
	.align		4
.L_599:
        /*0dcc*/ 	.word	index@(_ZN5flash24flash_fwd_splitkv_kernelI23Flash_fwd_kernel_traitsILi128ELi64ELi128ELi4ELb0ELb0EN7cutlass10bfloat16_tE19Flash_kernel_traitsILi128ELi64ELi128ELi4ES3_EELb0ELb1ELb0ELb0ELb0ELb1ELb1ELb1EEEvNS_16Flash_fwd_paramsE)
        /*0dd0*/ 	.word	0x000000ff


	//----- nvinfo : EIATTR_FRAME_SIZE
	.align		4
.L_600:
        /*0dd4*/ 	.byte	0x04, 0x11
        /*0dd6*/ 	.short	(.L_602 - .L_601)
	.align		4
.L_601:
        /*0dd8*/ 	.word	index@($_ZN5flash24flash_fwd_splitkv_kernelI23Flash_fwd_kernel_traitsILi128ELi64ELi128ELi4ELb0ELb0EN7cutlass10bfloat16_tE19Flash_kernel_traitsILi128ELi64ELi128ELi4ES3_EELb0ELb1ELb0ELb0ELb0ELb1ELb1ELb1EEEvNS_16Flash_fwd_paramsE$_ZN5flash30compute_attn_1rowblock_splitkvI23Flash_fwd_kernel_traitsILi128ELi64ELi128ELi4ELb0ELb0EN7cutlass10bfloat16_tE19Flash_kernel_traitsILi128ELi64ELi128ELi4ES3_EELb0ELb1ELb0ELb0ELb0ELb1ELb1ELb1ENS_16Flash_fwd_paramsEEEvRKT8_iiiii)
        /*0ddc*/ 	.word	0x00000000


	//----- nvinfo : EIATTR_FRAME_SIZE
	.align		4
.L_602:
        /*0de0*/ 	.byte	0x04, 0x11
        /*0de2*/ 	.short	(.L_604 - .L_603)
	.align		4
.L_603:
        /*0de4*/ 	.word	index@(_ZN5flash24flash_fwd_splitkv_kernelI23Flash_fwd_kernel_traitsILi128ELi64ELi128ELi4ELb0ELb0EN7cutlass10bfloat16_tE19Flash_kernel_traitsILi128ELi64ELi128ELi4ES3_EELb0ELb1ELb0ELb0ELb0ELb1ELb1ELb1EEEvNS_16Flash_fwd_paramsE)
        /*0de8*/ 	.word	0x00000000


	//----- nvinfo : EIATTR_REGCOUNT
	.align		4
.L_604:
        /*0dec*/ 	.byte	0x04, 0x2f
        /*0dee*/ 	.short	(.L_606 - .L_605)
	.align		4
.L_605:
        /*0df0*/ 	.word	index@(_ZN5flash24flash_fwd_splitkv_kernelI23Flash_fwd_kernel_traitsILi128ELi64ELi128ELi4ELb0ELb0EN7cutlass10bfloat16_tE19Flash_kernel_traitsILi128ELi64ELi128ELi4ES3_EELb0ELb1ELb0ELb0ELb0ELb0ELb1ELb1EEEvNS_16Flash_fwd_paramsE)
        /*0df4*/ 	.word	0x000000ff


	//----- nvinfo : EIATTR_FRAME_SIZE
	.align		4
.L_606:
        /*0df8*/ 	.byte	0x04, 0x11
        /*0dfa*/ 	.short	(.L_608 - .L_607)
	.align		4
.L_607:
        /*0dfc*/ 	.word	index@($_ZN5flash24flash_fwd_splitkv_kernelI23Flash_fwd_kernel_traitsILi128ELi64ELi128ELi4ELb0ELb0EN7cutlass10bfloat16_tE19Flash_kernel_traitsILi128ELi64ELi128ELi4ES3_EELb0ELb1ELb0ELb0ELb0ELb0ELb1ELb1EEEvNS_16Flash_fwd_paramsE$_ZN5flash30compute_attn_1rowblock_splitkvI23Flash_fwd_kernel_traitsILi128ELi64ELi128ELi4ELb0ELb0EN7cutlass10bfloat16_tE19Flash_kernel_traitsILi128ELi64ELi128ELi4ES3_EELb0ELb1ELb0ELb0ELb0ELb0ELb1ELb1ENS_16Flash_fwd_paramsEEEvRKT8_iiiii)
        /*0e00*/ 	.word	0x00000000


	//----- nvinfo : EIATTR_FRAME_SIZE
	.align		4
.L_608:
        /*0e04*/ 	.byte	0x04, 0x11
        /*0e06*/ 	.short	(.L_610 - .L_609)
	.align		4
.L_609:
        /*0e08*/ 	.word	index@(_ZN5flash24flash_fwd_splitkv_kernelI23Flash_fwd_kernel_traitsILi128ELi64ELi128ELi4ELb0ELb0EN7cutlass10bfloat16_tE19Flash_kernel_traitsILi128ELi64ELi128ELi4ES3_EELb0ELb1ELb0ELb0ELb0ELb0ELb1ELb1EEEvNS_16Flash_fwd_paramsE)
        /*0e0c*/ 	.word	0x00000000


	//----- nvinfo : EIATTR_REGCOUNT
	.align		4
.L_610:
        /*0e10*/ 	.byte	0x04, 0x2f
        /*0e12*/ 	.short	(.L_612 - .L_611)
	.align		4
.L_611:
        /*0e14*/ 	.word	index@(_ZN5flash24flash_fwd_splitkv_kernelI23Flash_fwd_kernel_traitsILi128ELi64ELi128ELi4ELb0ELb0EN7cutlass10bfloat16_tE19Flash_kernel_traitsILi128ELi64ELi128ELi4ES3_EELb0ELb1ELb0ELb0ELb0ELb1ELb1ELb0EEEvNS_16Flash_fwd_paramsE)
        /*0e18*/ 	.word	0x000000ff


	//----- nvinfo : EIATTR_FRAME_SIZE
	.align		4
.L_612:
        /*0e1c*/ 	.byte	0x04, 0x11
        /*0e1e*/ 	.short	(.L_614 - .L_613)
	.align		4
.L_613:
        /*0e20*/ 	.word	index@($_ZN5flash24flash_fwd_splitkv_kernelI23Flash_fwd_kernel_traitsILi128ELi64ELi128ELi4ELb0ELb0EN7cutlass10bfloat16_tE19Flash_kernel_traitsILi128ELi64ELi128ELi4ES3_EELb0ELb1ELb0ELb0ELb0ELb1ELb1ELb0EEEvNS_16Flash_fwd_paramsE$_ZN5flash30compute_attn_1rowblock_splitkvI23Flash_fwd_kernel_traitsILi128ELi64ELi128ELi4ELb0ELb0EN7cutlass10bfloat16_tE19Flash_kernel_traitsILi128ELi64ELi128ELi4ES3_EELb0ELb1ELb0ELb0ELb0ELb1ELb1ELb0ENS_16Flash_fwd_paramsEEEvRKT8_iiiii)
        /*0e24*/ 	.word	0x00000000


	//----- nvinfo : EIATTR_FRAME_SIZE
	.align		4
.L_614:
        /*0e28*/ 	.byte	0x04, 0x11
        /*0e2a*/ 	.short	(.L_616 - .L_615)
	.align		4
.L_615:
        /*0e2c*/ 	.word	index@(_ZN5flash24flash_fwd_splitkv_kernelI23Flash_fwd_kernel_traitsILi128ELi64ELi128ELi4ELb0ELb0EN7cutlass10bfloat16_tE19Flash_kernel_traitsILi128ELi64ELi128ELi4ES3_EELb0ELb1ELb0ELb0ELb0ELb1ELb1ELb0EEEvNS_16Flash_fwd_paramsE)
        /*0e30*/ 	.word	0x00000000


	//----- nvinfo : EIATTR_REGCOUNT
	.align		4
.L_616:
        /*0e34*/ 	.byte	0x04, 0x2f
        /*0e36*/ 	.short	(.L_618 - .L_617)
	.align		4
.L_617:
        /*0e38*/ 	.word	index@(_ZN5flash24flash_fwd_splitkv_kernelI23Flash_fwd_kernel_traitsILi128ELi64ELi128ELi4ELb0ELb0EN7cutlass10bfloat16_tE19Flash_kernel_traitsILi128ELi64ELi128ELi4ES3_EELb0ELb1ELb0ELb0ELb0ELb0ELb1ELb0EEEvNS_16Flash_fwd_paramsE)
        /*0e3c*/ 	.word	0x000000fe


	//----- nvinfo : EIATTR_FRAME_SIZE
	.align		4
.L_618:
        /*0e40*/ 	.byte	0x04, 0x11
        /*0e42*/ 	.short	(.L_620 - .L_619)
	.align		4
.L_619:
        /*0e44*/ 	.word	index@($_ZN5flash24flash_fwd_splitkv_kernelI23Flash_fwd_kernel_traitsILi128ELi64ELi128ELi4ELb0ELb0EN7cutlass10bfloat16_tE19Flash_kernel_traitsILi128ELi64ELi128ELi4ES3_EELb0ELb1ELb0ELb0ELb0ELb0ELb1ELb0EEEvNS_16Flash_fwd_paramsE$_ZN5flash30compute_attn_1rowblock_splitkvI23Flash_fwd_kernel_traitsILi128ELi64ELi128ELi4ELb0ELb0EN7cutlass10bfloat16_tE19Flash_kernel_traitsILi128ELi64ELi128ELi4ES3_EELb0ELb1ELb0ELb0ELb0ELb0ELb1ELb0ENS_16Flash_fwd_paramsEEEvRKT8_iiiii)
        /*0e48*/ 	.word	0x00000000


	//----- nvinfo : EIATTR_FRAME_SIZE
	.align		4
.L_620:
        /*0e4c*/ 	.byte	0x04, 0x11
        /*0e4e*/ 	.short	(.L_622 - .L_621)
	.align		4
.L_621:
        /*0e50*/ 	.word	index@(_ZN5flash24flash_fwd_splitkv_kernelI23Flash_fwd_kernel_traitsILi128ELi64ELi128ELi4ELb0ELb0EN7cutlass10bfloat16_tE19Flash_kernel_traitsILi128ELi64ELi128ELi4ES3_EELb0ELb1ELb0ELb0ELb0ELb0ELb1ELb0EEEvNS_16Flash_fwd_paramsE)
        /*0e54*/ 	.word	0x00000000


	//----- nvinfo : EIATTR_REGCOUNT
	.align		4
.L_622:
        /*0e58*/ 	.byte	0x04, 0x2f
        /*0e5a*/ 	.short	(.L_624 - .L_623)
	.align		4
.L_623:
        /*0e5c*/ 	.word	index@(_ZN5flash24flash_fwd_splitkv_kernelI23Flash_fwd_kernel_traitsILi128ELi64ELi128ELi4ELb0ELb0EN7cutlass10bfloat16_tE19Flash_kernel_traitsILi128ELi64ELi128ELi4ES3_EELb0ELb1ELb0ELb0ELb0ELb1ELb0ELb1EEEvNS_16Flash_fwd_paramsE)
        /*0e60*/ 	.word	0x000000ff


	//----- nvinfo : EIATTR_FRAME_SIZE
	.align		4
.L_624:
        /*0e64*/ 	.byte	0x04, 0x11
        /*0e66*/ 	.short	(.L_626 - .L_625)
	.align		4
.L_625:
        /*0e68*/ 	.word	index@($_ZN5flash24flash_fwd_splitkv_kernelI23Flash_fwd_kernel_traitsILi128ELi64ELi128ELi4ELb0ELb0EN7cutlass10bfloat16_tE19Flash_kernel_traitsILi128ELi64ELi128ELi4ES3_EELb0ELb1ELb0ELb0ELb0ELb1ELb0ELb1EEEvNS_16Flash_fwd_paramsE$_ZN5flash30compute_attn_1rowblock_splitkvI23Flash_fwd_kernel_traitsILi128ELi64ELi128ELi4ELb0ELb0EN7cutlass10bfloat16_tE19Flash_kernel_traitsILi128ELi64ELi128ELi4ES3_EELb0ELb1ELb0ELb0ELb0ELb1ELb0ELb1ENS_16Flash_fwd_paramsEEEvRKT8_iiiii)
        /*0e6c*/ 	.word	0x00000000


	//----- nvinfo : EIATTR_FRAME_SIZE
	.align		4
.L_626:
        /*0e70*/ 	.byte	0x04, 0x11
        /*0e72*/ 	.short	(.L_628 - .L_627)
	.align		4
.L_627:
        /*0e74*/ 	.word	index@(_ZN5flash24flash_fwd_splitkv_kernelI23Flash_fwd_kernel_traitsILi128ELi64ELi128ELi4ELb0ELb0EN7cutlass10bfloat16_tE19Flash_kernel_traitsILi128ELi64ELi128ELi4ES3_EELb0ELb1ELb0ELb0ELb0ELb1ELb0ELb1EEEvNS_16Flash_fwd_paramsE)
        /*0e78*/ 	.word	0x00000000


	//----- nvinfo : EIATTR_REGCOUNT
	.align		4
.L_628:
        /*0e7c*/ 	.byte	0x04, 0x2f
        /*0e7e*/ 	.short	(.L_630 - .L_629)
	.align		4
.L_629:
        /*0e80*/ 	.word	index@(_ZN5flash24flash_fwd_splitkv_kernelI23Flash_fwd_kernel_traitsILi128ELi64ELi128ELi4ELb0ELb0EN7cutlass10bfloat16_tE19Flash_kernel_traitsILi128ELi64ELi128ELi4ES3_EELb0ELb1ELb0ELb0ELb0ELb0ELb0ELb1EEEvNS_16Flash_fwd_paramsE)
        /*0e84*/ 	.word	0x000000fe


	//----- nvinfo : EIATTR_FRAME_SIZE
	.align		4
.L_630:
        /*0e88*/ 	.byte	0x04, 0x11
        /*0e8a*/ 	.short	(.L_632 - .L_631)
	.align		4
.L_631:
        /*0e8c*/ 	.word	index@($_ZN5flash24flash_fwd_splitkv_kernelI23Flash_fwd_kernel_traitsILi128ELi64ELi128ELi4ELb0ELb0EN7cutlass10bfloat16_tE19Flash_kernel_traitsILi128ELi64ELi128ELi4ES3_EELb0ELb1ELb0ELb0ELb0ELb0ELb0ELb1EEEvNS_16Flash_fwd_paramsE$_ZN5flash30compute_attn_1rowblock_splitkvI23Flash_fwd_kernel_traitsILi128ELi64ELi128ELi4ELb0ELb0EN7cutlass10bfloat16_tE19Flash_kernel_traitsILi128ELi64ELi128ELi4ES3_EELb0ELb1ELb0ELb0ELb0ELb0ELb0ELb1ENS_16Flash_fwd_paramsEEEvRKT8_iiiii)
        /*0e90*/ 	.word	0x00000000


	//----- nvinfo : EIATTR_FRAME_SIZE
	.align		4
.L_632:
        /*0e94*/ 	.byte	0x04, 0x11
        /*0e96*/ 	.short	(.L_634 - .L_633)
	.align		4
.L_633:
        /*0e98*/ 	.word	index@(_ZN5flash24flash_fwd_splitkv_kernelI23Flash_fwd_kernel_traitsILi128ELi64ELi128ELi4ELb0ELb0EN7cutlass10bfloat16_tE19Flash_kernel_traitsILi128ELi64ELi128ELi4ES3_EELb0ELb1ELb0ELb0ELb0ELb0ELb0ELb1EEEvNS_16Flash_fwd_paramsE)
        /*0e9c*/ 	.word	0x00000000


	//----- nvinfo : EIATTR_REGCOUNT
	.align		4
.L_634:
        /*0ea0*/ 	.byte	0x04, 0x2f
        /*0ea2*/ 	.short	(.L_636 - .L_635)
	.align		4
.L_635:
        /*0ea4*/ 	.word	index@(_ZN5flash24flash_fwd_splitkv_kernelI23Flash_fwd_kernel_traitsILi128ELi64ELi128ELi4ELb0ELb0EN7cutlass10bfloat16_tE19Flash_kernel_traitsILi128ELi64ELi128ELi4ES3_EELb0ELb1ELb0ELb0ELb0ELb1ELb0ELb0EEEvNS_16Flash_fwd_paramsE)
        /*0ea8*/ 	.word	0x000000ff


	//----- nvinfo : EIATTR_FRAME_SIZE
	.align		4
.L_636:
        /*0eac*/ 	.byte	0x04, 0x11
        /*0eae*/ 	.short	(.L_638 - .L_637)
	.align		4
.L_637:
        /*0eb0*/ 	.word	index@($_ZN5flash24flash_fwd_splitkv_kernelI23Flash_fwd_kernel_traitsILi128ELi64ELi128ELi4ELb0ELb0EN7cutlass10bfloat16_tE19Flash_kernel_traitsILi128ELi64ELi128ELi4ES3_EELb0ELb1ELb0ELb0ELb0ELb1ELb0ELb0EEEvNS_16Flash_fwd_paramsE$_ZN5flash30compute_attn_1rowblock_splitkvI23Flash_fwd_kernel_traitsILi128ELi64ELi128ELi4ELb0ELb0EN7cutlass10bfloat16_tE19Flash_kernel_traitsILi128ELi64ELi128ELi4ES3_EELb0ELb1ELb0ELb0ELb0ELb1ELb0ELb0ENS_16Flash_fwd_paramsEEEvRKT8_iiiii)
        /*0eb4*/ 	.word	0x00000000


	//----- nvinfo : EIATTR_FRAME_SIZE
	.align		4
.L_638:
        /*0eb8*/ 	.byte	0x04, 0x11
        /*0eba*/ 	.short	(.L_640 - .L_639)
	.align		4
.L_639:
        /*0ebc*/ 	.word	index@(_ZN5flash24flash_fwd_splitkv_kernelI23Flash_fwd_kernel_traitsILi128ELi64ELi128ELi4ELb0ELb0EN7cutlass10bfloat16_tE19Flash_kernel_traitsILi128ELi64ELi128ELi4ES3_EELb0ELb1ELb0ELb0ELb0ELb1ELb0ELb0EEEvNS_16Flash_fwd_paramsE)
        /*0ec0*/ 	.word	0x00000000


	//----- nvinfo : EIATTR_REGCOUNT
	.align		4
.L_640:
        /*0ec4*/ 	.byte	0x04, 0x2f
        /*0ec6*/ 	.short	(.L_642 - .L_641)
	.align		4
.L_641:
        /*0ec8*/ 	.word	index@(_ZN5flash24flash_fwd_splitkv_kernelI23Flash_fwd_kernel_traitsILi128ELi64ELi128ELi4ELb0ELb0EN7cutlass10bfloat16_tE19Flash_kernel_traitsILi128ELi64ELi128ELi4ES3_EELb0ELb1ELb0ELb0ELb0ELb0ELb0ELb0EEEvNS_16Flash_fwd_paramsE)
        /*0ecc*/ 	.word	0x000000ff


	//----- nvinfo : EIATTR_FRAME_SIZE
	.align		4
.L_642:
        /*0ed0*/ 	.byte	0x04, 0x11
        /*0ed2*/ 	.short	(.L_644 - .L_643)
	.align		4
.L_643:
        /*0ed4*/ 	.word	index@($_ZN5flash24flash_fwd_splitkv_kernelI23Flash_fwd_kernel_traitsILi128ELi64ELi128ELi4ELb0ELb0EN7cutlass10bfloat16_tE19Flash_kernel_traitsILi128ELi64ELi128ELi4ES3_EELb0ELb1ELb0ELb0ELb0ELb0ELb0ELb0EEEvNS_16Flash_fwd_paramsE$_ZN5flash30compute_attn_1rowblock_splitkvI23Flash_fwd_kernel_traitsILi128ELi64ELi128ELi4ELb0ELb0EN7cutlass10bfloat16_tE19Flash_kernel_traitsILi128ELi64ELi128ELi4ES3_EELb0ELb1ELb0ELb0ELb0ELb0ELb0ELb0ENS_16Flash_fwd_paramsEEEvRKT8_iiiii)
        /*0ed8*/ 	.word	0x00000000


	//----- nvinfo : EIATTR_FRAME_SIZE
	.align		4
.L_644:
        /*0edc*/ 	.byte	0x04, 0x11
        /*0ede*/ 	.short	(.L_646 - .L_645)
	.align		4
.L_645:
        /*0ee0*/ 	.word	index@(_ZN5flash24flash_fwd_splitkv_kernelI23Flash_fwd_kernel_traitsILi128ELi64ELi128ELi4ELb0ELb0EN7cutlass10bfloat16_tE19Flash_kernel_traitsILi128ELi64ELi128ELi4ES3_EELb0ELb1ELb0ELb0ELb0ELb0ELb0ELb0EEEvNS_16Flash_fwd_paramsE)
        /*0ee4*/ 	.word	0x00000000


	//----- nvinfo : EIATTR_REGCOUNT
	.align		4
.L_646:
        /*0ee8*/ 	.byte	0x04, 0x2f
        /*0eea*/ 	.short	(.L_648 - .L_647)
	.align		4
.L_647:
        /*0eec*/ 	.word	index@(_ZN5flash24flash_fwd_splitkv_kernelI23Flash_fwd_kernel_traitsILi128ELi64ELi128ELi4ELb0ELb0EN7cutlass10bfloat16_tE19Flash_kernel_traitsILi128ELi64ELi128ELi4ES3_EELb0ELb0ELb0ELb0ELb0ELb1ELb1ELb1EEEvNS_16Flash_fwd_paramsE)
        /*0ef0*/ 	.word	0x000000fe


	//----- nvinfo : EIATTR_FRAME_SIZE
	.align		4
.L_648:
        /*0ef4*/ 	.byte	0x04, 0x11
        /*0ef6*/ 	.short	(.L_650 - .L_649)
	.align		4
.L_649:
        /*0ef8*/ 	.word	index@($_ZN5flash24flash_fwd_splitkv_kernelI23Flash_fwd_kernel_traitsILi128ELi64ELi128ELi4ELb0ELb0EN7cutlass10bfloat16_tE19Flash_kernel_traitsILi128ELi64ELi128ELi4ES3_EELb0ELb0ELb0ELb0ELb0ELb1ELb1ELb1EEEvNS_16Flash_fwd_paramsE$_ZN5flash30compute_attn_1rowblock_splitkvI23Flash_fwd_kernel_traitsILi128ELi64ELi128ELi4ELb0ELb0EN7cutlass10bfloat16_tE19Flash_kernel_traitsILi128ELi64ELi128ELi4ES3_EELb0ELb0ELb0ELb0ELb0ELb1ELb1ELb1ENS_16Flash_fwd_paramsEEEvRKT8_iiiii)
        /*0efc*/ 	.word	0x00000000


	//----- nvinfo : EIATTR_FRAME_SIZE
	.align		4
.L_650:
        /*0f00*/ 	.byte	0x04, 0x11
        /*0f02*/ 	.short	(.L_652 - .L_651)
	.align		4
.L_651:
        /*0f04*/ 	.word	index@(_ZN5flash24flash_fwd_splitkv_kernelI23Flash_fwd_kernel_traitsILi128ELi64ELi128ELi4ELb0ELb0EN7cutlass10bfloat16_tE19Flash_kernel_traitsILi128ELi64ELi128ELi4ES3_EELb0ELb0ELb0ELb0ELb0ELb1ELb1ELb1EEEvNS_16Flash_fwd_paramsE)
        /*0f08*/ 	.word	0x00000000


	//----- nvinfo : EIATTR_REGCOUNT
	.align		4
.L_652:
        /*0f0c*/ 	.byte	0x04, 0x2f
        /*0f0e*/ 	.short	(.L_654 - .L_653)
	.align		4
.L_653:
        /*0f10*/ 	.word	index@(_ZN5flash24flash_fwd_splitkv_kernelI23Flash_fwd_kernel_traitsILi128ELi64ELi128ELi4ELb0ELb0EN7cutlass10bfloat16_tE19Flash_kernel_traitsILi128ELi64ELi128ELi4ES3_EELb0ELb0ELb0ELb0ELb0ELb0ELb1ELb1EEEvNS_16Flash_fwd_paramsE)
        /*0f14*/ 	.word	0x000000fa


	//----- nvinfo : EIATTR_FRAME_SIZE
	.align		4
.L_654:
        /*0f18*/ 	.byte	0x04, 0x11
        /*0f1a*/ 	.short	(.L_656 - .L_655)
	.align		4
.L_655:
        /*0f1c*/ 	.word	index@($_ZN5flash24flash_fwd_splitkv_kernelI23Flash_fwd_kernel_traitsILi128ELi64ELi128ELi4ELb0ELb0EN7cutlass10bfloat16_tE19Flash_kernel_traitsILi128ELi64ELi128ELi4ES3_EELb0ELb0ELb0ELb0ELb0ELb0ELb1ELb1EEEvNS_16Flash_fwd_paramsE$_ZN5flash30compute_attn_1rowblock_splitkvI23Flash_fwd_kernel_traitsILi128ELi64ELi128ELi4ELb0ELb0EN7cutlass10bfloat16_tE19Flash_kernel_traitsILi128ELi64ELi128ELi4ES3_EELb0ELb0ELb0ELb0ELb0ELb0ELb1ELb1ENS_16Flash_fwd_paramsEEEvRKT8_iiiii)
        /*0f20*/ 	.word	0x00000000


	//----- nvinfo : EIATTR_FRAME_SIZE
	.align		4
.L_656:
        /*0f24*/ 	.byte	0x04, 0x11
        /*0f26*/ 	.short	(.L_658 - .L_657)
	.align		4
.L_657:
        /*0f28*/ 	.word	index@(_ZN5flash24flash_fwd_splitkv_kernelI23Flash_fwd_kernel_traitsILi128ELi64ELi128ELi4ELb0ELb0EN7cutlass10bfloat16_tE19Flash_kernel_traitsILi128ELi64ELi128ELi4ES3_EELb0ELb0ELb0ELb0ELb0ELb0ELb1ELb1EEEvNS_16Flash_fwd_paramsE)
        /*0f2c*/ 	.word	0x00000000


	//----- nvinfo : EIATTR_REGCOUNT
	.align		4
.L_658:
        /*0f30*/ 	.byte	0x04, 0x2f
        /*0f32*/ 	.short	(.L_660 - .L_659)
	.align		4
.L_659:
        /*0f34*/ 	.word	index@(_ZN5flash24flash_fwd_splitkv_kernelI23Flash_fwd_kernel_traitsILi128ELi64ELi128ELi4ELb0ELb0EN7cutlass10bfloat16_tE19Flash_kernel_traitsILi128ELi64ELi128ELi4ES3_EELb0ELb0ELb0ELb0ELb0ELb1ELb1ELb0EEEvNS_16Flash_fwd_paramsE)
        /*0f38*/ 	.word	0x000000ff


	//----- nvinfo : EIATTR_FRAME_SIZE
	.align		4
.L_660:
        /*0f3c*/ 	.byte	0x04, 0x11
        /*0f3e*/ 	.short	(.L_662 - .L_661)
	.align		4
.L_661:
        /*0f40*/ 	.word	index@($_ZN5flash24flash_fwd_splitkv_kernelI23Flash_fwd_kernel_traitsILi128ELi64ELi128ELi4ELb0ELb0EN7cutlass10bfloat16_tE19Flash_kernel_traitsILi128ELi64ELi128ELi4ES3_EELb0ELb0ELb0ELb0ELb0ELb1ELb1ELb0EEEvNS_16Flash_fwd_paramsE$_ZN5flash30compute_attn_1rowblock_splitkvI23Flash_fwd_kernel_traitsILi128ELi64ELi128ELi4ELb0ELb0EN7cutlass10bfloat16_tE19Flash_kernel_traitsILi128ELi64ELi128ELi4ES3_EELb0ELb0ELb0ELb0ELb0ELb1ELb1ELb0ENS_16Flash_fwd_paramsEEEvRKT8_iiiii)
        /*0f44*/ 	.word	0x00000000


	//----- nvinfo : EIATTR_FRAME_SIZE
	.align		4
.L_662:
        /*0f48*/ 	.byte	0x04, 0x11
        /*0f4a*/ 	.short	(.L_664 - .L_663)
	.align		4
.L_663:
        /*0f4c*/ 	.word	index@(_ZN5flash24flash_fwd_splitkv_kernelI23Flash_fwd_kernel_traitsILi128ELi64ELi128ELi4ELb0ELb0EN7cutlass10bfloat16_tE19Flash_kernel_traitsILi128ELi64ELi128ELi4ES3_EELb0ELb0ELb0ELb0ELb0ELb1ELb1ELb0EEEvNS_16Flash_fwd_paramsE)
        /*0f50*/ 	.word	0x00000000


	//----- nvinfo : EIATTR_REGCOUNT
	.align		4
.L_664:
        /*0f54*/ 	.byte	0x04, 0x2f
        /*0f56*/ 	.short	(.L_666 - .L_665)
	.align		4
.L_665:
        /*0f58*/ 	.word	index@(_ZN5flash24flash_fwd_splitkv_kernelI23Flash_fwd_kernel_traitsILi128ELi64ELi128ELi4ELb0ELb0EN7cutlass10bfloat16_tE19Flash_kernel_traitsILi128ELi64ELi128ELi4ES3_EELb0ELb0ELb0ELb0ELb0ELb0ELb1ELb0EEEvNS_16Flash_fwd_paramsE)
        /*0f5c*/ 	.word	0x000000fb


	//----- nvinfo : EIATTR_FRAME_SIZE
	.align		4
.L_666:
        /*0f60*/ 	.byte	0x04, 0x11
        /*0f62*/ 	.short	(.L_668 - .L_667)
	.align		4
.L_667:
        /*0f64*/ 	.word	index@($_ZN5flash24flash_fwd_splitkv_kernelI23Flash_fwd_kernel_traitsILi128ELi64ELi128ELi4ELb0ELb0EN7cutlass10bfloat16_tE19Flash_kernel_traitsILi128ELi64ELi128ELi4ES3_EELb0ELb0ELb0ELb0ELb0ELb0ELb1ELb0EEEvNS_16Flash_fwd_paramsE$_ZN5flash30compute_attn_1rowblock_splitkvI23Flash_fwd_kernel_traitsILi128ELi64ELi128ELi4ELb0ELb0EN7cutlass10bfloat16_tE19Flash_kernel_traitsILi128ELi64ELi128ELi4ES3_EELb0ELb0ELb0ELb0ELb0ELb0ELb1ELb0ENS_16Flash_fwd_paramsEEEvRKT8_iiiii)
        /*0f68*/ 	.word	0x00000000


	//----- nvinfo : EIATTR_FRAME_SIZE
	.align		4
.L_668:
        /*0f6c*/ 	.byte	0x04, 0x11
        /*0f6e*/ 	.short	(.L_670 - .L_669)
	.align		4
.L_669:
        /*0f70*/ 	.word	index@(_ZN5flash24flash_fwd_splitkv_kernelI23Flash_fwd_kernel_traitsILi128ELi64ELi128ELi4ELb0ELb0EN7cutlass10bfloat16_tE19Flash_kernel_traitsILi128ELi64ELi128ELi4ES3_EELb0ELb0ELb0ELb0ELb0ELb0ELb1ELb0EEEvNS_16Flash_fwd_paramsE)
        /*0f74*/ 	.word	0x00000000


	//----- nvinfo : EIATTR_REGCOUNT
	.align		4
.L_670:
        /*0f78*/ 	.byte	0x04, 0x2f
        /*0f7a*/ 	.short	(.L_672 - .L_671)
	.align		4
.L_671:
        /*0f7c*/ 	.word	index@(_ZN5flash24flash_fwd_splitkv_kernelI23Flash_fwd_kernel_traitsILi128ELi64ELi128ELi4ELb0ELb0EN7cutlass10bfloat16_tE19Flash_kernel_traitsILi128ELi64ELi128ELi4ES3_EELb0ELb0ELb0ELb0ELb0ELb1ELb0ELb1EEEvNS_16Flash_fwd_paramsE)
        /*0f80*/ 	.word	0x000000fe


	//----- nvinfo : EIATTR_FRAME_SIZE
	.align		4
.L_672:
        /*0f84*/ 	.byte	0x04, 0x11
        /*0f86*/ 	.short	(.L_674 - .L_673)
	.align		4
.L_673:
        /*0f88*/ 	.word	index@($_ZN5flash24flash_fwd_splitkv_kernelI23Flash_fwd_kernel_traitsILi128ELi64ELi128ELi4ELb0ELb0EN7cutlass10bfloat16_tE19Flash_kernel_traitsILi128ELi64ELi128ELi4ES3_EELb0ELb0ELb0ELb0ELb0ELb1ELb0ELb1EEEvNS_16Flash_fwd_paramsE$_ZN5flash30compute_attn_1rowblock_splitkvI23Flash_fwd_kernel_traitsILi128ELi64ELi128ELi4ELb0ELb0EN7cutlass10bfloat16_tE19Flash_kernel_traitsILi128ELi64ELi128ELi4ES3_EELb0ELb0ELb0ELb0ELb0ELb1ELb0ELb1ENS_16Flash_fwd_paramsEEEvRKT8_iiiii)
        /*0f8c*/ 	.word	0x00000000


	//----- nvinfo : EIATTR_FRAME_SIZE
	.align		4
.L_674:
        /*0f90*/ 	.byte	0x04, 0x11
        /*0f92*/ 	.short	(.L_676 - .L_675)
	.align		4
.L_675:
        /*0f94*/ 	.word	index@(_ZN5flash24flash_fwd_splitkv_kernelI23Flash_fwd_kernel_traitsILi128ELi64ELi128ELi4ELb0ELb0EN7cutlass10bfloat16_tE19Flash_kernel_traitsILi128ELi64ELi128ELi4ES3_EELb0ELb0ELb0ELb0ELb0ELb1ELb0ELb1EEEvNS_16Flash_fwd_paramsE)
        /*0f98*/ 	.word	0x00000000


	//----- nvinfo : EIATTR_REGCOUNT
	.align		4
.L_676:
        /*0f9c*/ 	.byte	0x04, 0x2f
        /*0f9e*/ 	.short	(.L_678 - .L_677)
	.align		4
.L_677:
        /*0fa0*/ 	.word	index@(_ZN5flash24flash_fwd_splitkv_kernelI23Flash_fwd_kernel_traitsILi128ELi64ELi128ELi4ELb0ELb0EN7cutlass10bfloat16_tE19Flash_kernel_traitsILi128ELi64ELi128ELi4ES3_EELb0ELb0ELb0ELb0ELb0ELb0ELb0ELb1EEEvNS_16Flash_fwd_paramsE)
        /*0fa4*/ 	.word	0x000000f6


	//----- nvinfo : EIATTR_FRAME_SIZE
	.align		4
.L_678:
        /*0fa8*/ 	.byte	0x04, 0x11
        /*0faa*/ 	.short	(.L_680 - .L_679)
	.align		4
.L_679:
        /*0fac*/ 	.word	index@($_ZN5flash24flash_fwd_splitkv_kernelI23Flash_fwd_kernel_traitsILi128ELi64ELi128ELi4ELb0ELb0EN7cutlass10bfloat16_tE19Flash_kernel_traitsILi128ELi64ELi128ELi4ES3_EELb0ELb0ELb0ELb0ELb0ELb0ELb0ELb1EEEvNS_16Flash_fwd_paramsE$_ZN5flash30compute_attn_1rowblock_splitkvI23Flash_fwd_kernel_traitsILi128ELi64ELi128ELi4ELb0ELb0EN7cutlass10bfloat16_tE19Flash_kernel_traitsILi128ELi64ELi128ELi4ES3_EELb0ELb0ELb0ELb0ELb0ELb0ELb0ELb1ENS_16Flash_fwd_paramsEEEvRKT8_iiiii)
        /*0fb0*/ 	.word	0x00000000


	//----- nvinfo : EIATTR_FRAME_SIZE
	.align		4
.L_680:
        /*0fb4*/ 	.byte	0x04, 0x11
        /*0fb6*/ 	.short	(.L_682 - .L_681)
	.align		4
.L_681:
        /*0fb8*/ 	.word	index@(_ZN5flash24flash_fwd_splitkv_kernelI23Flash_fwd_kernel_traitsILi128ELi64ELi128ELi4ELb0ELb0EN7cutlass10bfloat16_tE19Flash_kernel_traitsILi128ELi64ELi128ELi4ES3_EELb0ELb0ELb0ELb0ELb0ELb0ELb0ELb1EEEvNS_16Flash_fwd_paramsE)
        /*0fbc*/ 	.word	0x00000000


	//----- nvinfo : EIATTR_REGCOUNT
	.align		4
.L_682:
        /*0fc0*/ 	.byte	0x04, 0x2f
        /*0fc2*/ 	.short	(.L_684 - .L_683)
	.align		4
.L_683:
        /*0fc4*/ 	.word	index@(_ZN5flash24flash_fwd_splitkv_kernelI23Flash_fwd_kernel_traitsILi128ELi64ELi128ELi4ELb0ELb0EN7cutlass10bfloat16_tE19Flash_kernel_traitsILi128ELi64ELi128ELi4ES3_EELb0ELb0ELb0ELb0ELb0ELb1ELb0ELb0EEEvNS_16Flash_fwd_paramsE)
        /*0fc8*/ 	.word	0x000000ff


	//----- nvinfo : EIATTR_FRAME_SIZE
	.align		4
.L_684:
        /*0fcc*/ 	.byte	0x04, 0x11
        /*0fce*/ 	.short	(.L_686 - .L_685)
	.align		4
.L_685:
        /*0fd0*/ 	.word	index@($_ZN5flash24flash_fwd_splitkv_kernelI23Flash_fwd_kernel_traitsILi128ELi64ELi128ELi4ELb0ELb0EN7cutlass10bfloat16_tE19Flash_kernel_traitsILi128ELi64ELi128ELi4ES3_EELb0ELb0ELb0ELb0ELb0ELb1ELb0ELb0EEEvNS_16Flash_fwd_paramsE$_ZN5flash30compute_attn_1rowblock_splitkvI23Flash_fwd_kernel_traitsILi128ELi64ELi128ELi4ELb0ELb0EN7cutlass10bfloat16_tE19Flash_kernel_traitsILi128ELi64ELi128ELi4ES3_EELb0ELb0ELb0ELb0ELb0ELb1ELb0ELb0ENS_16Flash_fwd_paramsEEEvRKT8_iiiii)
        /*0fd4*/ 	.word	0x00000000


	//----- nvinfo : EIATTR_FRAME_SIZE
	.align		4
.L_686:
        /*0fd8*/ 	.byte	0x04, 0x11
        /*0fda*/ 	.short	(.L_688 - .L_687)
	.align		4
.L_687:
        /*0fdc*/ 	.word	index@(_ZN5flash24flash_fwd_splitkv_kernelI23Flash_fwd_kernel_traitsILi128ELi64ELi128ELi4ELb0ELb0EN7cutlass10bfloat16_tE19Flash_kernel_traitsILi128ELi64ELi128ELi4ES3_EELb0ELb0ELb0ELb0ELb0ELb1ELb0ELb0EEEvNS_16Flash_fwd_paramsE)
        /*0fe0*/ 	.word	0x00000000


	//----- nvinfo : EIATTR_REGCOUNT
	.align		4
.L_688:
        /*0fe4*/ 	.byte	0x04, 0x2f
        /*0fe6*/ 	.short	(.L_690 - .L_689)
	.align		4
.L_689:
        /*0fe8*/ 	.word	index@(_ZN5flash24flash_fwd_splitkv_kernelI23Flash_fwd_kernel_traitsILi128ELi64ELi128ELi4ELb0ELb0EN7cutlass10bfloat16_tE19Flash_kernel_traitsILi128ELi64ELi128ELi4ES3_EELb0ELb0ELb0ELb0ELb0ELb0ELb0ELb0EEEvNS_16Flash_fwd_paramsE)
        /*0fec*/ 	.word	0x000000fb


	//----- nvinfo : EIATTR_FRAME_SIZE
	.align		4
.L_690:
        /*0ff0*/ 	.byte	0x04, 0x11
        /*0ff2*/ 	.short	(.L_692 - .L_691)
	.align		4
.L_691:
        /*0ff4*/ 	.word	index@($_ZN5flash24flash_fwd_splitkv_kernelI23Flash_fwd_kernel_traitsILi128ELi64ELi128ELi4ELb0ELb0EN7cutlass10bfloat16_tE19Flash_kernel_traitsILi128ELi64ELi128ELi4ES3_EELb0ELb0ELb0ELb0ELb0ELb0ELb0ELb0EEEvNS_16Flash_fwd_paramsE$_ZN5flash30compute_attn_1rowblock_splitkvI23Flash_fwd_kernel_traitsILi128ELi64ELi128ELi4ELb0ELb0EN7cutlass10bfloat16_tE19Flash_kernel_traitsILi128ELi64ELi128ELi4ES3_EELb0ELb0ELb0ELb0ELb0ELb0ELb0ELb0ENS_16Flash_fwd_paramsEEEvRKT8_iiiii)
        /*0ff8*/ 	.word	0x00000000


	//----- nvinfo : EIATTR_FRAME_SIZE
	.align		4
.L_692:
        /*0ffc*/ 	.byte	0x04, 0x11
        /*0ffe*/ 	.short	(.L_694 - .L_693)
	.align		4
.L_693:
        /*1000*/ 	.word	index@(_ZN5flash24flash_fwd_splitkv_kernelI23Flash_fwd_kernel_traitsILi128ELi64ELi128ELi4ELb0ELb0EN7cutlass10bfloat16_tE19Flash_kernel_traitsILi128ELi64ELi128ELi4ES3_EELb0ELb0ELb0ELb0ELb0ELb0ELb0ELb0EEEvNS_16Flash_fwd_paramsE)
        /*1004*/ 	.word	0x00000000


	//----- nvinfo : EIATTR_REGCOUNT
	.align		4
.L_694:
        /*1008*/ 	.byte	0x04, 0x2f
        /*100a*/ 	.short	(.L_696 - .L_695)
	.align		4
.L_695:
        /*100c*/ 	.word	index@(_ZN5flash24flash_fwd_splitkv_kernelI23Flash_fwd_kernel_traitsILi128ELi64ELi128ELi4ELb0ELb0EN7cutlass10bfloat16_tE19Flash_kernel_traitsILi128ELi64ELi128ELi4ES3_EELb0ELb0ELb0ELb0ELb1ELb1ELb1ELb0EEEvNS_16Flash_fwd_paramsE)
        /*1010*/ 	.word	0x000000ff


	//----- nvinfo : EIATTR_FRAME_SIZE
	.align		4
.L_696:
        /*1014*/ 	.byte	0x04, 0x11
        /*1016*/ 	.short	(.L_698 - .L_697)
	.align		4
.L_697:
        /*1018*/ 	.word	index@($_ZN5flash24flash_fwd_splitkv_kernelI23Flash_fwd_kernel_traitsILi128ELi64ELi128ELi4ELb0ELb0EN7cutlass10bfloat16_tE19Flash_kernel_traitsILi128ELi64ELi128ELi4ES3_EELb0ELb0ELb0ELb0ELb1ELb1ELb1ELb0EEEvNS_16Flash_fwd_paramsE$_ZN5flash30compute_attn_1rowblock_splitkvI23Flash_fwd_kernel_traitsILi128ELi64ELi128ELi4ELb0ELb0EN7cutlass10bfloat16_tE19Flash_kernel_traitsILi128ELi64ELi128ELi4ES3_EELb0ELb0ELb0ELb0ELb1ELb1ELb1ELb0ENS_16Flash_fwd_paramsEEEvRKT8_iiiii)
        /*101c*/ 	.word	0x00000000


	//----- nvinfo : EIATTR_FRAME_SIZE
	.align		4
.L_698:
        /*1020*/ 	.byte	0x04, 0x11
        /*1022*/ 	.short	(.L_700 - .L_699)
	.align		4
.L_699:
        /*1024*/ 	.word	index@(_ZN5flash24flash_fwd_splitkv_kernelI23Flash_fwd_kernel_traitsILi128ELi64ELi128ELi4ELb0ELb0EN7cutlass10bfloat16_tE19Flash_kernel_traitsILi128ELi64ELi128ELi4ES3_EELb0ELb0ELb0ELb0ELb1ELb1ELb1ELb0EEEvNS_16Flash_fwd_paramsE)
        /*1028*/ 	.word	0x00000000


	//----- nvinfo : EIATTR_REGCOUNT
	.align		4
.L_700:
        /*102c*/ 	.byte	0x04, 0x2f
        /*102e*/ 	.short	(.L_702 - .L_701)
	.align		4
.L_701:
        /*1030*/ 	.word	index@(_ZN5flash24flash_fwd_splitkv_kernelI23Flash_fwd_kernel_traitsILi128ELi64ELi128ELi4ELb0ELb0EN7cutlass10bfloat16_tE19Flash_kernel_traitsILi128ELi64ELi128ELi4ES3_EELb0ELb0ELb0ELb0ELb1ELb0ELb1ELb0EEEvNS_16Flash_fwd_paramsE)
        /*1034*/ 	.word	0x000000f7


	//----- nvinfo : EIATTR_FRAME_SIZE
	.align		4
.L_702:
        /*1038*/ 	.byte	0x04, 0x11
        /*103a*/ 	.short	(.L_704 - .L_703)
	.align		4
.L_703:
        /*103c*/ 	.word	index@($_ZN5flash24flash_fwd_splitkv_kernelI23Flash_fwd_kernel_traitsILi128ELi64ELi128ELi4ELb0ELb0EN7cutlass10bfloat16_tE19Flash_kernel_traitsILi128ELi64ELi128ELi4ES3_EELb0ELb0ELb0ELb0ELb1ELb0ELb1ELb0EEEvNS_16Flash_fwd_paramsE$_ZN5flash30compute_attn_1rowblock_splitkvI23Flash_fwd_kernel_traitsILi128ELi64ELi128ELi4ELb0ELb0EN7cutlass10bfloat16_tE19Flash_kernel_traitsILi128ELi64ELi128ELi4ES3_EELb0ELb0ELb0ELb0ELb1ELb0ELb1ELb0ENS_16Flash_fwd_paramsEEEvRKT8_iiiii)
        /*1040*/ 	.word	0x00000000


	//----- nvinfo : EIATTR_FRAME_SIZE
	.align		4
.L_704:
        /*1044*/ 	.byte	0x04, 0x11
        /*1046*/ 	.short	(.L_706 - .L_705)
	.align		4
.L_705:
        /*1048*/ 	.word	index@(_ZN5flash24flash_fwd_splitkv_kernelI23Flash_fwd_kernel_traitsILi128ELi64ELi128ELi4ELb0ELb0EN7cutlass10bfloat16_tE19Flash_kernel_traitsILi128ELi64ELi128ELi4ES3_EELb0ELb0ELb0ELb0ELb1ELb0ELb1ELb0EEEvNS_16Flash_fwd_paramsE)
        /*104c*/ 	.word	0x00000000


	//----- nvinfo : EIATTR_REGCOUNT
	.align		4
.L_706:
        /*1050*/ 	.byte	0x04, 0x2f
        /*1052*/ 	.short	(.L_708 - .L_707)
	.align		4
.L_707:
        /*1054*/ 	.word	index@(_ZN5flash24flash_fwd_splitkv_kernelI23Flash_fwd_kernel_traitsILi128ELi64ELi128ELi4ELb0ELb0EN7cutlass10bfloat16_tE19Flash_kernel_traitsILi128ELi64ELi128ELi4ES3_EELb0ELb0ELb0ELb0ELb1ELb1ELb0ELb0EEEvNS_16Flash_fwd_paramsE)
        /*1058*/ 	.word	0x000000ff


	//----- nvinfo : EIATTR_FRAME_SIZE
	.align		4
.L_708:
        /*105c*/ 	.byte	0x04, 0x11
        /*105e*/ 	.short	(.L_710 - .L_709)
	.align		4
.L_709:
        /*1060*/ 	.word	index@($_ZN5flash24flash_fwd_splitkv_kernelI23Flash_fwd_kernel_traitsILi128ELi64ELi128ELi4ELb0ELb0EN7cutlass10bfloat16_tE19Flash_kernel_traitsILi128ELi64ELi128ELi4ES3_EELb0ELb0ELb0ELb0ELb1ELb1ELb0ELb0EEEvNS_16Flash_fwd_paramsE$_ZN5flash30compute_attn_1rowblock_splitkvI23Flash_fwd_kernel_traitsILi128ELi64ELi128ELi4ELb0ELb0EN7cutlass10bfloat16_tE19Flash_kernel_traitsILi128ELi64ELi128ELi4ES3_EELb0ELb0ELb0ELb0ELb1ELb1ELb0ELb0ENS_16Flash_fwd_paramsEEEvRKT8_iiiii)
        /*1064*/ 	.word	0x00000000


	//----- nvinfo : EIATTR_FRAME_SIZE
	.align		4
.L_710:
        /*1068*/ 	.byte	0x04, 0x11
        /*106a*/ 	.short	(.L_712 - .L_711)
	.align		4
.L_711:
        /*106c*/ 	.word	index@(_ZN5flash24flash_fwd_splitkv_kernelI23Flash_fwd_kernel_traitsILi128ELi64ELi128ELi4ELb0ELb0EN7cutlass10bfloat16_tE19Flash_kernel_traitsILi128ELi64ELi128ELi4ES3_EELb0ELb0ELb0ELb0ELb1ELb1ELb0ELb0EEEvNS_16Flash_fwd_paramsE)
        /*1070*/ 	.word	0x00000000


	//----- nvinfo : EIATTR_REGCOUNT
	.align		4
.L_712:
        /*1074*/ 	.byte	0x04, 0x2f
        /*1076*/ 	.short	(.L_714 - .L_713)
	.align		4
.L_713:
        /*1078*/ 	.word	index@(_ZN5flash24flash_fwd_splitkv_kernelI23Flash_fwd_kernel_traitsILi128ELi64ELi128ELi4ELb0ELb0EN7cutlass10bfloat16_tE19Flash_kernel_traitsILi128ELi64ELi128ELi4ES3_EELb0ELb0ELb0ELb0ELb1ELb0ELb0ELb0EEEvNS_16Flash_fwd_paramsE)
        /*107c*/ 	.word	0x000000f5


	//----- nvinfo : EIATTR_FRAME_SIZE
	.align		4
.L_714:
        /*1080*/ 	.byte	0x04, 0x11
        /*1082*/ 	.short	(.L_716 - .L_715)
	.align		4
.L_715:
        /*1084*/ 	.word	index@($_ZN5flash24flash_fwd_splitkv_kernelI23Flash_fwd_kernel_traitsILi128ELi64ELi128ELi4ELb0ELb0EN7cutlass10bfloat16_tE19Flash_kernel_traitsILi128ELi64ELi128ELi4ES3_EELb0ELb0ELb0ELb0ELb1ELb0ELb0ELb0EEEvNS_16Flash_fwd_paramsE$_ZN5flash30compute_attn_1rowblock_splitkvI23Flash_fwd_kernel_traitsILi128ELi64ELi128ELi4ELb0ELb0EN7cutlass10bfloat16_tE19Flash_kernel_traitsILi128ELi64ELi128ELi4ES3_EELb0ELb0ELb0ELb0ELb1ELb0ELb0ELb0ENS_16Flash_fwd_paramsEEEvRKT8_iiiii)
        /*1088*/ 	.word	0x00000000


	//----- nvinfo : EIATTR_FRAME_SIZE
	.align		4
.L_716:
        /*108c*/ 	.byte	0x04, 0x11
        /*108e*/ 	.short	(.L_718 - .L_717)
	.align		4
.L_717:
        /*1090*/ 	.word	index@(_ZN5flash24flash_fwd_splitkv_kernelI23Flash_fwd_kernel_traitsILi128ELi64ELi128ELi4ELb0ELb0EN7cutlass10bfloat16_tE19Flash_kernel_traitsILi128ELi64ELi128ELi4ES3_EELb0ELb0ELb0ELb0ELb1ELb0ELb0ELb0EEEvNS_16Flash_fwd_paramsE)
        /*1094*/ 	.word	0x00000000


	//----- nvinfo : EIATTR_REGCOUNT
	.align		4
.L_718:
        /*1098*/ 	.byte	0x04, 0x2f
        /*109a*/ 	.short	(.L_720 - .L_719)
	.align		4
.L_719:
        /*109c*/ 	.word	index@(_ZN5flash32flash_fwd_splitkv_combine_kernelI23Flash_fwd_kernel_traitsILi128ELi64ELi128ELi4ELb0ELb0EN7cutlass10bfloat16_tE19Flash_kernel_traitsILi128ELi64ELi128ELi4ES3_EELi4ELi1ELb1EEEvNS_16Flash_fwd_paramsE)
        /*10a0*/ 	.word	0x00000026


	//----- nvinfo : EIATTR_FRAME_SIZE
	.align		4
.L_720:
        /*10a4*/ 	.byte	0x04, 0x11
        /*10a6*/ 	.short	(.L_722 - .L_721)
	.align		4
.L_721:
        /*10a8*/ 	.word	index@($__internal_13_$__cuda_sm20_div_s64)
        /*10ac*/ 	.word	0x00000000


	//----- nvinfo : EIATTR_FRAME_SIZE
	.align		4
.L_722:
        /*10b0*/ 	.byte	0x04, 0x11
        /*10b2*/ 	.short	(.L_724 - .L_723)
	.align		4
.L_723:
        /*10b4*/ 	.word	index@(_ZN5flash32flash_fwd_splitkv_combine_kernelI23Flash_fwd_kernel_traitsILi128ELi64ELi128ELi4ELb0ELb0EN7cutlass10bfloat16_tE19Flash_kernel_traitsILi128ELi64ELi128ELi4ES3_EELi4ELi1ELb1EEEvNS_16Flash_fwd_paramsE)
        /*10b8*/ 	.word	0x00000000


	//----- nvinfo : EIATTR_REGCOUNT
	.align		4
.L_724:
        /*10bc*/ 	.byte	0x04, 0x2f
        /*10be*/ 	.short	(.L_726 - .L_725)
	.align		4
.L_725:
        /*10c0*/ 	.word	index@(_ZN5flash32flash_fwd_splitkv_combine_kernelI23Flash_fwd_kernel_traitsILi128ELi64ELi128ELi4ELb0ELb0EN7cutlass10bfloat16_tE19Flash_kernel_traitsILi128ELi64ELi128ELi4ES3_EELi4ELi2ELb1EEEvNS_16Flash_fwd_paramsE)
        /*10c4*/ 	.word	0x00000024


	//----- nvinfo : EIATTR_FRAME_SIZE
	.align		4
.L_726:
        /*10c8*/ 	.byte	0x04, 0x11
        /*10ca*/ 	.short	(.L_728 - .L_727)
	.align		4
.L_727:
        /*10cc*/ 	.word	index@($__internal_12_$__cuda_sm20_div_s64)
        /*10d0*/ 	.word	0x00000000


	//----- nvinfo : EIATTR_FRAME_SIZE
	.align		4
.L_728:
        /*10d4*/ 	.byte	0x04, 0x11
        /*10d6*/ 	.short	(.L_730 - .L_729)
	.align		4
.L_729:
        /*10d8*/ 	.word	index@(_ZN5flash32flash_fwd_splitkv_combine_kernelI23Flash_fwd_kernel_traitsILi128ELi64ELi128ELi4ELb0ELb0EN7cutlass10bfloat16_tE19Flash_kernel_traitsILi128ELi64ELi128ELi4ES3_EELi4ELi2ELb1EEEvNS_16Flash_fwd_paramsE)
        /*10dc*/ 	.word	0x00000000


	//----- nvinfo : EIATTR_REGCOUNT
	.align		4
.L_730:
        /*10e0*/ 	.byte	0x04, 0x2f
        /*10e2*/ 	.short	(.L_732 - .L_731)
	.align		4
.L_731:
        /*10e4*/ 	.word	index@(_ZN5flash32flash_fwd_splitkv_combine_kernelI23Flash_fwd_kernel_traitsILi128ELi64ELi128ELi4ELb0ELb0EN7cutlass10bfloat16_tE19Flash_kernel_traitsILi128ELi64ELi128ELi4ES3_EELi4ELi3ELb1EEEvNS_16Flash_fwd_paramsE)
        /*10e8*/ 	.word	0x00000026


	//----- nvinfo : EIATTR_FRAME_SIZE
	.align		4
.L_732:
        /*10ec*/ 	.byte	0x04, 0x11
        /*10ee*/ 	.short	(.L_734 - .L_733)
	.align		4
.L_733:
        /*10f0*/ 	.word	index@($__internal_11_$__cuda_sm20_div_s64)
        /*10f4*/ 	.word	0x00000000


	//----- nvinfo : EIATTR_FRAME_SIZE
	.align		4
.L_734:
        /*10f8*/ 	.byte	0x04, 0x11
        /*10fa*/ 	.short	(.L_736 - .L_735)
	.align		4
.L_735:
        /*10fc*/ 	.word	index@(_ZN5flash32flash_fwd_splitkv_combine_kernelI23Flash_fwd_kernel_traitsILi128ELi64ELi128ELi4ELb0ELb0EN7cutlass10bfloat16_tE19Flash_kernel_traitsILi128ELi64ELi128ELi4ES3_EELi4ELi3ELb1EEEvNS_16Flash_fwd_paramsE)
        /*1100*/ 	.word	0x00000000


	//----- nvinfo : EIATTR_REGCOUNT
	.align		4
.L_736:
        /*1104*/ 	.byte	0x04, 0x2f
        /*1106*/ 	.short	(.L_738 - .L_737)
	.align		4
.L_737:
        /*1108*/ 	.word	index@(_ZN5flash32flash_fwd_splitkv_combine_kernelI23Flash_fwd_kernel_traitsILi128ELi64ELi128ELi4ELb0ELb0EN7cutlass10bfloat16_tE19Flash_kernel_traitsILi128ELi64ELi128ELi4ES3_EELi4ELi4ELb1EEEvNS_16Flash_fwd_paramsE)
        /*110c*/ 	.word	0x00000026


	//----- nvinfo : EIATTR_FRAME_SIZE
	.align		4
.L_738:
        /*1110*/ 	.byte	0x04, 0x11
        /*1112*/ 	.short	(.L_740 - .L_739)
	.align		4
.L_739:
        /*1114*/ 	.word	index@($__internal_10_$__cuda_sm20_div_s64)
        /*1118*/ 	.word	0x00000000


	//----- nvinfo : EIATTR_FRAME_SIZE
	.align		4
.L_740:
        /*111c*/ 	.byte	0x04, 0x11
        /*111e*/ 	.short	(.L_742 - .L_741)
	.align		4
.L_741:
        /*1120*/ 	.word	index@(_ZN5flash32flash_fwd_splitkv_combine_kernelI23Flash_fwd_kernel_traitsILi128ELi64ELi128ELi4ELb0ELb0EN7cutlass10bfloat16_tE19Flash_kernel_traitsILi128ELi64ELi128ELi4ES3_EELi4ELi4ELb1EEEvNS_16Flash_fwd_paramsE)
        /*1124*/ 	.word	0x00000000


	//----- nvinfo : EIATTR_REGCOUNT
	.align		4
.L_742:
        /*1128*/ 	.byte	0x04, 0x2f
        /*112a*/ 	.short	(.L_744 - .L_743)
	.align		4
.L_743:
        /*112c*/ 	.word	index@(_ZN5flash32flash_fwd_splitkv_combine_kernelI23Flash_fwd_kernel_traitsILi128ELi64ELi128ELi4ELb0ELb0EN7cutlass10bfloat16_tE19Flash_kernel_traitsILi128ELi64ELi128ELi4ES3_EELi4ELi5ELb1EEEvNS_16Flash_fwd_paramsE)
        /*1130*/ 	.word	0x00000026


	//----- nvinfo : EIATTR_FRAME_SIZE
	.align		4
.L_744:
        /*1134*/ 	.byte	0x04, 0x11
        /*1136*/ 	.short	(.L_746 - .L_745)
	.align		4
.L_745:
        /*1138*/ 	.word	index@($__internal_9_$__cuda_sm20_div_s64)
        /*113c*/ 	.word	0x00000000


	//----- nvinfo : EIATTR_FRAME_SIZE
	.align		4
.L_746:
        /*1140*/ 	.byte	0x04, 0x11
        /*1142*/ 	.short	(.L_748 - .L_747)
	.align		4
.L_747:
        /*1144*/ 	.word	index@(_ZN5flash32flash_fwd_splitkv_combine_kernelI23Flash_fwd_kernel_traitsILi128ELi64ELi128ELi4ELb0ELb0EN7cutlass10bfloat16_tE19Flash_kernel_traitsILi128ELi64ELi128ELi4ES3_EELi4ELi5ELb1EEEvNS_16Flash_fwd_paramsE)
        /*1148*/ 	.word	0x00000000


	//----- nvinfo : EIATTR_REGCOUNT
	.align		4
.L_748:
        /*114c*/ 	.byte	0x04, 0x2f
        /*114e*/ 	.short	(.L_750 - .L_749)
	.align		4
.L_749:
        /*1150*/ 	.word	index@(_ZN5flash32flash_fwd_splitkv_combine_kernelI23Flash_fwd_kernel_traitsILi128ELi64ELi128ELi4ELb0ELb0EN7cutlass10bfloat16_tE19Flash_kernel_traitsILi128ELi64ELi128ELi4ES3_EELi4ELi6ELb1EEEvNS_16Flash_fwd_paramsE)
        /*1154*/ 	.word	0x00000026


	//----- nvinfo : EIATTR_FRAME_SIZE
	.align		4
.L_750:
        /*1158*/ 	.byte	0x04, 0x11
        /*115a*/ 	.short	(.L_752 - .L_751)
	.align		4
.L_751:
        /*115c*/ 	.word	index@($__internal_8_$__cuda_sm20_div_s64)
        /*1160*/ 	.word	0x00000000


	//----- nvinfo : EIATTR_FRAME_SIZE
	.align		4
.L_752:
        /*1164*/ 	.byte	0x04, 0x11
        /*1166*/ 	.short	(.L_754 - .L_753)
	.align		4
.L_753:
        /*1168*/ 	.word	index@(_ZN5flash32flash_fwd_splitkv_combine_kernelI23Flash_fwd_kernel_traitsILi128ELi64ELi128ELi4ELb0ELb0EN7cutlass10bfloat16_tE19Flash_kernel_traitsILi128ELi64ELi128ELi4ES3_EELi4ELi6ELb1EEEvNS_16Flash_fwd_paramsE)
        /*116c*/ 	.word	0x00000000


	//----- nvinfo : EIATTR_REGCOUNT
	.align		4
.L_754:
        /*1170*/ 	.byte	0x04, 0x2f
        /*1172*/ 	.short	(.L_756 - .L_755)
	.align		4
.L_755:
        /*1174*/ 	.word	index@(_ZN5flash32flash_fwd_splitkv_combine_kernelI23Flash_fwd_kernel_traitsILi128ELi64ELi128ELi4ELb0ELb0EN7cutlass10bfloat16_tE19Flash_kernel_traitsILi128ELi64ELi128ELi4ES3_EELi4ELi7ELb1EEEvNS_16Flash_fwd_paramsE)
        /*1178*/ 	.word	0x0000002c


	//----- nvinfo : EIATTR_FRAME_SIZE
	.align		4
.L_756:
        /*117c*/ 	.byte	0x04, 0x11
        /*117e*/ 	.short	(.L_758 - .L_757)
	.align		4
.L_757:
        /*1180*/ 	.word	index@($__internal_7_$__cuda_sm20_div_s64)
        /*1184*/ 	.word	0x00000000


	//----- nvinfo : EIATTR_FRAME_SIZE
	.align		4
.L_758:
        /*1188*/ 	.byte	0x04, 0x11
        /*118a*/ 	.short	(.L_760 - .L_759)
	.align		4
.L_759:
        /*118c*/ 	.word	index@(_ZN5flash32flash_fwd_splitkv_combine_kernelI23Flash_fwd_kernel_traitsILi128ELi64ELi128ELi4ELb0ELb0EN7cutlass10bfloat16_tE19Flash_kernel_traitsILi128ELi64ELi128ELi4ES3_EELi4ELi7ELb1EEEvNS_16Flash_fwd_paramsE)
        /*1190*/ 	.word	0x00000000


	//----- nvinfo : EIATTR_REGCOUNT
	.align		4
.L_760:
        /*1194*/ 	.byte	0x04, 0x2f
        /*1196*/ 	.short	(.L_762 - .L_761)
	.align		4
.L_761:
        /*1198*/ 	.word	index@(_ZN5flash32flash_fwd_splitkv_combine_kernelI23Flash_fwd_kernel_traitsILi128ELi64ELi128ELi4ELb0ELb0EN7cutlass10bfloat16_tE19Flash_kernel_traitsILi128ELi64ELi128ELi4ES3_EELi4ELi1ELb0EEEvNS_16Flash_fwd_paramsE)
        /*119c*/ 	.word	0x00000028


	//----- nvinfo : EIATTR_FRAME_SIZE
	.align		4
.L_762:
        /*11a0*/ 	.byte	0x04, 0x11
        /*11a2*/ 	.short	(.L_764 - .L_763)
	.align		4
.L_763:
        /*11a4*/ 	.word	index@($__internal_6_$__cuda_sm20_div_s64)
        /*11a8*/ 	.word	0x00000000


	//----- nvinfo : EIATTR_FRAME_SIZE
	.align		4
.L_764:
        /*11ac*/ 	.byte	0x04, 0x11
        /*11ae*/ 	.short	(.L_766 - .L_765)
	.align		4
.L_765:
        /*11b0*/ 	.word	index@(_ZN5flash32flash_fwd_splitkv_combine_kernelI23Flash_fwd_kernel_traitsILi128ELi64ELi128ELi4ELb0ELb0EN7cutlass10bfloat16_tE19Flash_kernel_traitsILi128ELi64ELi128ELi4ES3_EELi4ELi1ELb0EEEvNS_16Flash_fwd_paramsE)
        /*11b4*/ 	.word	0x00000000


	//----- nvinfo : EIATTR_REGCOUNT
	.align		4
.L_766:
        /*11b8*/ 	.byte	0x04, 0x2f
        /*11ba*/ 	.short	(.L_768 - .L_767)
	.align		4
.L_767:
        /*11bc*/ 	.word	index@(_ZN5flash32flash_fwd_splitkv_combine_kernelI23Flash_fwd_kernel_traitsILi128ELi64ELi128ELi4ELb0ELb0EN7cutlass10bfloat16_tE19Flash_kernel_traitsILi128ELi64ELi128ELi4ES3_EELi4ELi2ELb0EEEvNS_16Flash_fwd_paramsE)
        /*11c0*/ 	.word	0x00000026


	//----- nvinfo : EIATTR_FRAME_SIZE
	.align		4
.L_768:
        /*11c4*/ 	.byte	0x04, 0x11
        /*11c6*/ 	.short	(.L_770 - .L_769)
	.align		4
.L_769:
        /*11c8*/ 	.word	index@($__internal_5_$__cuda_sm20_div_s64)
        /*11cc*/ 	.word	0x00000000


	//----- nvinfo : EIATTR_FRAME_SIZE
	.align		4
.L_770:
        /*11d0*/ 	.byte	0x04, 0x11
        /*11d2*/ 	.short	(.L_772 - .L_771)
	.align		4
.L_771:
        /*11d4*/ 	.word	index@(_ZN5flash32flash_fwd_splitkv_combine_kernelI23Flash_fwd_kernel_traitsILi128ELi64ELi128ELi4ELb0ELb0EN7cutlass10bfloat16_tE19Flash_kernel_traitsILi128ELi64ELi128ELi4ES3_EELi4ELi2ELb0EEEvNS_16Flash_fwd_paramsE)
        /*11d8*/ 	.word	0x00000000


	//----- nvinfo : EIATTR_REGCOUNT
	.align		4
.L_772:
        /*11dc*/ 	.byte	0x04, 0x2f
        /*11de*/ 	.short	(.L_774 - .L_773)
	.align		4
.L_773:
        /*11e0*/ 	.word	index@(_ZN5flash32flash_fwd_splitkv_combine_kernelI23Flash_fwd_kernel_traitsILi128ELi64ELi128ELi4ELb0ELb0EN7cutlass10bfloat16_tE19Flash_kernel_traitsILi128ELi64ELi128ELi4ES3_EELi4ELi3ELb0EEEvNS_16Flash_fwd_paramsE)
        /*11e4*/ 	.word	0x00000028


	//----- nvinfo : EIATTR_FRAME_SIZE
	.align		4
.L_774:
        /*11e8*/ 	.byte	0x04, 0x11
        /*11ea*/ 	.short	(.L_776 - .L_775)
	.align		4
.L_775:
        /*11ec*/ 	.word	index@($__internal_4_$__cuda_sm20_div_s64)
        /*11f0*/ 	.word	0x00000000


	//----- nvinfo : EIATTR_FRAME_SIZE
	.align		4
.L_776:
        /*11f4*/ 	.byte	0x04, 0x11
        /*11f6*/ 	.short	(.L_778 - .L_777)
	.align		4
.L_777:
        /*11f8*/ 	.word	index@(_ZN5flash32flash_fwd_splitkv_combine_kernelI23Flash_fwd_kernel_traitsILi128ELi64ELi128ELi4ELb0ELb0EN7cutlass10bfloat16_tE19Flash_kernel_traitsILi128ELi64ELi128ELi4ES3_EELi4ELi3ELb0EEEvNS_16Flash_fwd_paramsE)
        /*11fc*/ 	.word	0x00000000


	//----- nvinfo : EIATTR_REGCOUNT
	.align		4
.L_778:
        /*1200*/ 	.byte	0x04, 0x2f
        /*1202*/ 	.short	(.L_780 - .L_779)
	.align		4
.L_779:
        /*1204*/ 	.word	index@(_ZN5flash32flash_fwd_splitkv_combine_kernelI23Flash_fwd_kernel_traitsILi128ELi64ELi128ELi4ELb0ELb0EN7cutlass10bfloat16_tE19Flash_kernel_traitsILi128ELi64ELi128ELi4ES3_EELi4ELi4ELb0EEEvNS_16Flash_fwd_paramsE)
        /*1208*/ 	.word	0x00000028


	//----- nvinfo : EIATTR_FRAME_SIZE
	.align		4
.L_780:
        /*120c*/ 	.byte	0x04, 0x11
        /*120e*/ 	.short	(.L_782 - .L_781)
	.align		4
.L_781:
        /*1210*/ 	.word	index@($__internal_3_$__cuda_sm20_div_s64)
        /*1214*/ 	.word	0x00000000


	//----- nvinfo : EIATTR_FRAME_SIZE
	.align		4
.L_782:
        /*1218*/ 	.byte	0x04, 0x11
        /*121a*/ 	.short	(.L_784 - .L_783)
	.align		4
.L_783:
        /*121c*/ 	.word	index@(_ZN5flash32flash_fwd_splitkv_combine_kernelI23Flash_fwd_kernel_traitsILi128ELi64ELi128ELi4ELb0ELb0EN7cutlass10bfloat16_tE19Flash_kernel_traitsILi128ELi64ELi128ELi4ES3_EELi4ELi4ELb0EEEvNS_16Flash_fwd_paramsE)
        /*1220*/ 	.word	0x00000000


	//----- nvinfo : EIATTR_REGCOUNT
	.align		4
.L_784:
        /*1224*/ 	.byte	0x04, 0x2f
        /*1226*/ 	.short	(.L_786 - .L_785)
	.align		4
.L_785:
        /*1228*/ 	.word	index@(_ZN5flash32flash_fwd_splitkv_combine_kernelI23Flash_fwd_kernel_traitsILi128ELi64ELi128ELi4ELb0ELb0EN7cutlass10bfloat16_tE19Flash_kernel_traitsILi128ELi64ELi128ELi4ES3_EELi4ELi5ELb0EEEvNS_16Flash_fwd_paramsE)
        /*122c*/ 	.word	0x00000028


	//----- nvinfo : EIATTR_FRAME_SIZE
	.align		4
.L_786:
        /*1230*/ 	.byte	0x04, 0x11
        /*1232*/ 	.short	(.L_788 - .L_787)
	.align		4
.L_787:
        /*1234*/ 	.word	index@($__internal_2_$__cuda_sm20_div_s64)
        /*1238*/ 	.word	0x00000000


	//----- nvinfo : EIATTR_FRAME_SIZE
	.align		4
.L_788:
        /*123c*/ 	.byte	0x04, 0x11
        /*123e*/ 	.short	(.L_790 - .L_789)
	.align		4
.L_789:
        /*1240*/ 	.word	index@(_ZN5flash32flash_fwd_splitkv_combine_kernelI23Flash_fwd_kernel_traitsILi128ELi64ELi128ELi4ELb0ELb0EN7cutlass10bfloat16_tE19Flash_kernel_traitsILi128ELi64ELi128ELi4ES3_EELi4ELi5ELb0EEEvNS_16Flash_fwd_paramsE)
        /*1244*/ 	.word	0x00000000


	//----- nvinfo : EIATTR_REGCOUNT
	.align		4
.L_790:
        /*1248*/ 	.byte	0x04, 0x2f
        /*124a*/ 	.short	(.L_792 - .L_791)
	.align		4
.L_791:
        /*124c*/ 	.word	index@(_ZN5flash32flash_fwd_splitkv_combine_kernelI23Flash_fwd_kernel_traitsILi128ELi64ELi128ELi4ELb0ELb0EN7cutlass10bfloat16_tE19Flash_kernel_traitsILi128ELi64ELi128ELi4ES3_EELi4ELi6ELb0EEEvNS_16Flash_fwd_paramsE)
        /*1250*/ 	.word	0x00000028


	//----- nvinfo : EIATTR_FRAME_SIZE
	.align		4
.L_792:
        /*1254*/ 	.byte	0x04, 0x11
        /*1256*/ 	.short	(.L_794 - .L_793)
	.align		4
.L_793:
        /*1258*/ 	.word	index@($__internal_1_$__cuda_sm20_div_s64)
        /*125c*/ 	.word	0x00000000


	//----- nvinfo : EIATTR_FRAME_SIZE
	.align		4
.L_794:
        /*1260*/ 	.byte	0x04, 0x11
        /*1262*/ 	.short	(.L_796 - .L_795)
	.align		4
.L_795:
        /*1264*/ 	.word	index@(_ZN5flash32flash_fwd_splitkv_combine_kernelI23Flash_fwd_kernel_traitsILi128ELi64ELi128ELi4ELb0ELb0EN7cutlass10bfloat16_tE19Flash_kernel_traitsILi128ELi64ELi128ELi4ES3_EELi4ELi6ELb0EEEvNS_16Flash_fwd_paramsE)
        /*1268*/ 	.word	0x00000000


	//----- nvinfo : EIATTR_REGCOUNT
	.align		4
.L_796:
        /*126c*/ 	.byte	0x04, 0x2f
        /*126e*/ 	.short	(.L_798 - .L_797)
	.align		4
.L_797:
        /*1270*/ 	.word	index@(_ZN5flash32flash_fwd_splitkv_combine_kernelI23Flash_fwd_kernel_traitsILi128ELi64ELi128ELi4ELb0ELb0EN7cutlass10bfloat16_tE19Flash_kernel_traitsILi128ELi64ELi128ELi4ES3_EELi4ELi7ELb0EEEvNS_16Flash_fwd_paramsE)
        /*1274*/ 	.word	0x0000002a


	//----- nvinfo : EIATTR_FRAME_SIZE
	.align		4
.L_798:
        /*1278*/ 	.byte	0x04, 0x11
        /*127a*/ 	.short	(.L_800 - .L_799)
	.align		4
.L_799:
        /*127c*/ 	.word	index@($__internal_0_$__cuda_sm20_div_s64)
        /*1280*/ 	.word	0x00000000


	//----- nvinfo : EIATTR_FRAME_SIZE
	.align		4
.L_800:
        /*1284*/ 	.byte	0x04, 0x11
        /*1286*/ 	.short	(.L_802 - .L_801)
	.align		4
.L_801:
        /*1288*/ 	.word	index@(_ZN5flash32flash_fwd_splitkv_combine_kernelI23Flash_fwd_kernel_traitsILi128ELi64ELi128ELi4ELb0ELb0EN7cutlass10bfloat16_tE19Flash_kernel_traitsILi128ELi64ELi128ELi4ES3_EELi4ELi7ELb0EEEvNS_16Flash_fwd_paramsE)
        /*128c*/ 	.word	0x00000000


	//----- nvinfo : EIATTR_MIN_STACK_SIZE
	.align		4
.L_802:
        /*1290*/ 	.byte	0x04, 0x12
        /*1292*/ 	.short	(.L_804 - .L_803)
	.align		4
.L_803:
        /*1294*/ 	.word	index@(_ZN5flash32flash_fwd_splitkv_combine_kernelI23Flash_fwd_kernel_traitsILi128ELi64ELi128ELi4ELb0ELb0EN7cutlass10bfloat16_tE19Flash_kernel_traitsILi128ELi64ELi128ELi4ES3_EELi4ELi7ELb0EEEvNS_16Flash_fwd_paramsE)
        /*1298*/ 	.word	0x00000000


	//----- nvinfo : EIATTR_MIN_STACK_SIZE
	.align		4
.L_804:
        /*129c*/ 	.byte	0x04, 0x12
        /*129e*/ 	.short	(.L_806 - .L_805)
	.align		4
.L_805:
        /*12a0*/ 	.word	index@(_ZN5flash32flash_fwd_splitkv_combine_kernelI23Flash_fwd_kernel_traitsILi128ELi64ELi128ELi4ELb0ELb0EN7cutlass10bfloat16_tE19Flash_kernel_traitsILi128ELi64ELi128ELi4ES3_EELi4ELi6ELb0EEEvNS_16Flash_fwd_paramsE)
        /*12a4*/ 	.word	0x00000000


	//----- nvinfo : EIATTR_MIN_STACK_SIZE
	.align		4
.L_806:
        /*12a8*/ 	.byte	0x04, 0x12
        /*12aa*/ 	.short	(.L_808 - .L_807)
	.align		4
.L_807:
        /*12ac*/ 	.word	index@(_ZN5flash32flash_fwd_splitkv_combine_kernelI23Flash_fwd_kernel_traitsILi128ELi64ELi128ELi4ELb0ELb0EN7cutlass10bfloat16_tE19Flash_kernel_traitsILi128ELi64ELi128ELi4ES3_EELi4ELi5ELb0EEEvNS_16Flash_fwd_paramsE)
        /*12b0*/ 	.word	0x00000000


	//----- nvinfo : EIATTR_MIN_STACK_SIZE
	.align		4
.L_808:
        /*12b4*/ 	.byte	0x04, 0x12
        /*12b6*/ 	.short	(.L_810 - .L_809)
	.align		4
.L_809:
        /*12b8*/ 	.word	index@(_ZN5flash32flash_fwd_splitkv_combine_kernelI23Flash_fwd_kernel_traitsILi128ELi64ELi128ELi4ELb0ELb0EN7cutlass10bfloat16_tE19Flash_kernel_traitsILi128ELi64ELi128ELi4ES3_EELi4ELi4ELb0EEEvNS_16Flash_fwd_paramsE)
        /*12bc*/ 	.word	0x00000000


	//----- nvinfo : EIATTR_MIN_STACK_SIZE
	.align		4
.L_810:
        /*12c0*/ 	.byte	0x04, 0x12
        /*12c2*/ 	.short	(.L_812 - .L_811)
	.align		4
.L_811:
        /*12c4*/ 	.word	index@(_ZN5flash32flash_fwd_splitkv_combine_kernelI23Flash_fwd_kernel_traitsILi128ELi64ELi128ELi4ELb0ELb0EN7cutlass10bfloat16_tE19Flash_kernel_traitsILi128ELi64ELi128ELi4ES3_EELi4ELi3ELb0EEEvNS_16Flash_fwd_paramsE)
        /*12c8*/ 	.word	0x00000000


	//----- nvinfo : EIATTR_MIN_STACK_SIZE
	.align		4
.L_812:
        /*12cc*/ 	.byte	0x04, 0x12
        /*12ce*/ 	.short	(.L_814 - .L_813)
	.align		4
.L_813:
        /*12d0*/ 	.word	index@(_ZN5flash32flash_fwd_splitkv_combine_kernelI23Flash_fwd_kernel_traitsILi128ELi64ELi128ELi4ELb0ELb0EN7cutlass10bfloat16_tE19Flash_kernel_traitsILi128ELi64ELi128ELi4ES3_EELi4ELi2ELb0EEEvNS_16Flash_fwd_paramsE)
        /*12d4*/ 	.word	0x00000000


	//----- nvinfo : EIATTR_MIN_STACK_SIZE
	.align		4
.L_814:
        /*12d8*/ 	.byte	0x04, 0x12
        /*12da*/ 	.short	(.L_816 - .L_815)
	.align		4
.L_815:
        /*12dc*/ 	.word	index@(_ZN5flash32flash_fwd_splitkv_combine_kernelI23Flash_fwd_kernel_traitsILi128ELi64ELi128ELi4ELb0ELb0EN7cutlass10bfloat16_tE19Flash_kernel_traitsILi128ELi64ELi128ELi4ES3_EELi4ELi1ELb0EEEvNS_16Flash_fwd_paramsE)
        /*12e0*/ 	.word	0x00000000


	//----- nvinfo : EIATTR_MIN_STACK_SIZE
	.align		4
.L_816:
        /*12e4*/ 	.byte	0x04, 0x12
        /*12e6*/ 	.short	(.L_818 - .L_817)
	.align		4
.L_817:
        /*12e8*/ 	.word	index@(_ZN5flash32flash_fwd_splitkv_combine_kernelI23Flash_fwd_kernel_traitsILi128ELi64ELi128ELi4ELb0ELb0EN7cutlass10bfloat16_tE19Flash_kernel_traitsILi128ELi64ELi128ELi4ES3_EELi4ELi7ELb1EEEvNS_16Flash_fwd_paramsE)
        /*12ec*/ 	.word	0x00000000


	//----- nvinfo : EIATTR_MIN_STACK_SIZE
	.align		4
.L_818:
        /*12f0*/ 	.byte	0x04, 0x12
        /*12f2*/ 	.short	(.L_820 - .L_819)
	.align		4
.L_819:
        /*12f4*/ 	.word	index@(_ZN5flash32flash_fwd_splitkv_combine_kernelI23Flash_fwd_kernel_traitsILi128ELi64ELi128ELi4ELb0ELb0EN7cutlass10bfloat16_tE19Flash_kernel_traitsILi128ELi64ELi128ELi4ES3_EELi4ELi6ELb1EEEvNS_16Flash_fwd_paramsE)
        /*12f8*/ 	.word	0x00000000


	//----- nvinfo : EIATTR_MIN_STACK_SIZE
	.align		4
.L_820:
        /*12fc*/ 	.byte	0x04, 0x12
        /*12fe*/ 	.short	(.L_822 - .L_821)
	.align		4
.L_821:
        /*1300*/ 	.word	index@(_ZN5flash32flash_fwd_splitkv_combine_kernelI23Flash_fwd_kernel_traitsILi128ELi64ELi128ELi4ELb0ELb0EN7cutlass10bfloat16_tE19Flash_kernel_traitsILi128ELi64ELi128ELi4ES3_EELi4ELi5ELb1EEEvNS_16Flash_fwd_paramsE)
        /*1304*/ 	.word	0x00000000


	//----- nvinfo : EIATTR_MIN_STACK_SIZE
	.align		4
.L_822:
        /*1308*/ 	.byte	0x04, 0x12
        /*130a*/ 	.short	(.L_824 - .L_823)
	.align		4
.L_823:
        /*130c*/ 	.word	index@(_ZN5flash32flash_fwd_splitkv_combine_kernelI23Flash_fwd_kernel_traitsILi128ELi64ELi128ELi4ELb0ELb0EN7cutlass10bfloat16_tE19Flash_kernel_traitsILi128ELi64ELi128ELi4ES3_EELi4ELi4ELb1EEEvNS_16Flash_fwd_paramsE)
        /*1310*/ 	.word	0x00000000


	//----- nvinfo : EIATTR_MIN_STACK_SIZE
	.align		4
.L_824:
        /*1314*/ 	.byte	0x04, 0x12
        /*1316*/ 	.short	(.L_826 - .L_825)
	.align		4
.L_825:
        /*1318*/ 	.word	index@(_ZN5flash32flash_fwd_splitkv_combine_kernelI23Flash_fwd_kernel_traitsILi128ELi64ELi128ELi4ELb0ELb0EN7cutlass10bfloat16_tE19Flash_kernel_traitsILi128ELi64ELi128ELi4ES3_EELi4ELi3ELb1EEEvNS_16Flash_fwd_paramsE)
        /*131c*/ 	.word	0x00000000


	//----- nvinfo : EIATTR_MIN_STACK_SIZE
	.align		4
.L_826:
        /*1320*/ 	.byte	0x04, 0x12
        /*1322*/ 	.short	(.L_828 - .L_827)
	.align		4
.L_827:
        /*1324*/ 	.word	index@(_ZN5flash32flash_fwd_splitkv_combine_kernelI23Flash_fwd_kernel_traitsILi128ELi64ELi128ELi4ELb0ELb0EN7cutlass10bfloat16_tE19Flash_kernel_traitsILi128ELi64ELi128ELi4ES3_EELi4ELi2ELb1EEEvNS_16Flash_fwd_paramsE)
        /*1328*/ 	.word	0x00000000


	//----- nvinfo : EIATTR_MIN_STACK_SIZE
	.align		4
.L_828:
        /*132c*/ 	.byte	0x04, 0x12
        /*132e*/ 	.short	(.L_830 - .L_829)
	.align		4
.L_829:
        /*1330*/ 	.word	index@(_ZN5flash32flash_fwd_splitkv_combine_kernelI23Flash_fwd_kernel_traitsILi128ELi64ELi128ELi4ELb0ELb0EN7cutlass10bfloat16_tE19Flash_kernel_traitsILi128ELi64ELi128ELi4ES3_EELi4ELi1ELb1EEEvNS_16Flash_fwd_paramsE)
        /*1334*/ 	.word	0x00000000


	//----- nvinfo : EIATTR_MIN_STACK_SIZE
	.align		4
.L_830:
        /*1338*/ 	.byte	0x04, 0x12
        /*133a*/ 	.short	(.L_832 - .L_831)
	.align		4
.L_831:
        /*133c*/ 	.word	index@(_ZN5flash24flash_fwd_splitkv_kernelI23Flash_fwd_kernel_traitsILi128ELi64ELi128ELi4ELb0ELb0EN7cutlass10bfloat16_tE19Flash_kernel_traitsILi128ELi64ELi128ELi4ES3_EELb0ELb0ELb0ELb0ELb1ELb0ELb0ELb0EEEvNS_16Flash_fwd_paramsE)
        /*1340*/ 	.word	0x00000000


	//----- nvinfo : EIATTR_MIN_STACK_SIZE
	.align		4
.L_832:
        /*1344*/ 	.byte	0x04, 0x12
        /*1346*/ 	.short	(.L_834 - .L_833)
	.align		4
.L_833:
        /*1348*/ 	.word	index@(_ZN5flash24flash_fwd_splitkv_kernelI23Flash_fwd_kernel_traitsILi128ELi64ELi128ELi4ELb0ELb0EN7cutlass10bfloat16_tE19Flash_kernel_traitsILi128ELi64ELi128ELi4ES3_EELb0ELb0ELb0ELb0ELb1ELb1ELb0ELb0EEEvNS_16Flash_fwd_paramsE)
        /*134c*/ 	.word	0x00000000


	//----- nvinfo : EIATTR_MIN_STACK_SIZE
	.align		4
.L_834:
        /*1350*/ 	.byte	0x04, 0x12
        /*1352*/ 	.short	(.L_836 - .L_835)
	.align		4
.L_835:
        /*1354*/ 	.word	index@(_ZN5flash24flash_fwd_splitkv_kernelI23Flash_fwd_kernel_traitsILi128ELi64ELi128ELi4ELb0ELb0EN7cutlass10bfloat16_tE19Flash_kernel_traitsILi128ELi64ELi128ELi4ES3_EELb0ELb0ELb0ELb0ELb1ELb0ELb1ELb0EEEvNS_16Flash_fwd_paramsE)
        /*1358*/ 	.word	0x00000000


	//----- nvinfo : EIATTR_MIN_STACK_SIZE
	.align		4
.L_836:
        /*135c*/ 	.byte	0x04, 0x12
        /*135e*/ 	.short	(.L_838 - .L_837)
	.align		4
.L_837:
        /*1360*/ 	.word	index@(_ZN5flash24flash_fwd_splitkv_kernelI23Flash_fwd_kernel_traitsILi128ELi64ELi128ELi4ELb0ELb0EN7cutlass10bfloat16_tE19Flash_kernel_traitsILi128ELi64ELi128ELi4ES3_EELb0ELb0ELb0ELb0ELb1ELb1ELb1ELb0EEEvNS_16Flash_fwd_paramsE)
        /*1364*/ 	.word	0x00000000


	//----- nvinfo : EIATTR_MIN_STACK_SIZE
	.align		4
.L_838:
        /*1368*/ 	.byte	0x04, 0x12
        /*136a*/ 	.short	(.L_840 - .L_839)
	.align		4
.L_839:
        /*136c*/ 	.word	index@(_ZN5flash24flash_fwd_splitkv_kernelI23Flash_fwd_kernel_traitsILi128ELi64ELi128ELi4ELb0ELb0EN7cutlass10bfloat16_tE19Flash_kernel_traitsILi128ELi64ELi128ELi4ES3_EELb0ELb0ELb0ELb0ELb0ELb0ELb0ELb0EEEvNS_16Flash_fwd_paramsE)
        /*1370*/ 	.word	0x00000000


	//----- nvinfo : EIATTR_MIN_STACK_SIZE
	.align		4
.L_840:
        /*1374*/ 	.byte	0x04, 0x12
        /*1376*/ 	.short	(.L_842 - .L_841)
	.align		4
.L_841:
        /*1378*/ 	.word	index@(_ZN5flash24flash_fwd_splitkv_kernelI23Flash_fwd_kernel_traitsILi128ELi64ELi128ELi4ELb0ELb0EN7cutlass10bfloat16_tE19Flash_kernel_traitsILi128ELi64ELi128ELi4ES3_EELb0ELb0ELb0ELb0ELb0ELb1ELb0ELb0EEEvNS_16Flash_fwd_paramsE)
        /*137c*/ 	.word	0x00000000


	//----- nvinfo : EIATTR_MIN_STACK_SIZE
	.align		4
.L_842:
        /*1380*/ 	.byte	0x04, 0x12
        /*1382*/ 	.short	(.L_844 - .L_843)
	.align		4
.L_843:
        /*1384*/ 	.word	index@(_ZN5flash24flash_fwd_splitkv_kernelI23Flash_fwd_kernel_traitsILi128ELi64ELi128ELi4ELb0ELb0EN7cutlass10bfloat16_tE19Flash_kernel_traitsILi128ELi64ELi128ELi4ES3_EELb0ELb0ELb0ELb0ELb0ELb0ELb0ELb1EEEvNS_16Flash_fwd_paramsE)
        /*1388*/ 	.word	0x00000000


	//----- nvinfo : EIATTR_MIN_STACK_SIZE
	.align		4
.L_844:
        /*138c*/ 	.byte	0x04, 0x12
        /*138e*/ 	.short	(.L_846 - .L_845)
	.align		4
.L_845:
        /*1390*/ 	.word	index@(_ZN5flash24flash_fwd_splitkv_kernelI23Flash_fwd_kernel_traitsILi128ELi64ELi128ELi4ELb0ELb0EN7cutlass10bfloat16_tE19Flash_kernel_traitsILi128ELi64ELi128ELi4ES3_EELb0ELb0ELb0ELb0ELb0ELb1ELb0ELb1EEEvNS_16Flash_fwd_paramsE)
        /*1394*/ 	.word	0x00000000


	//----- nvinfo : EIATTR_MIN_STACK_SIZE
	.align		4
.L_846:
        /*1398*/ 	.byte	0x04, 0x12
        /*139a*/ 	.short	(.L_848 - .L_847)
	.align		4
.L_847:
        /*139c*/ 	.word	index@(_ZN5flash24flash_fwd_splitkv_kernelI23Flash_fwd_kernel_traitsILi128ELi64ELi128ELi4ELb0ELb0EN7cutlass10bfloat16_tE19Flash_kernel_traitsILi128ELi64ELi128ELi4ES3_EELb0ELb0ELb0ELb0ELb0ELb0ELb1ELb0EEEvNS_16Flash_fwd_paramsE)
        /*13a0*/ 	.word	0x00000000


	//----- nvinfo : EIATTR_MIN_STACK_SIZE
	.align		4
.L_848:
        /*13a4*/ 	.byte	0x04, 0x12
        /*13a6*/ 	.short	(.L_850 - .L_849)
	.align		4
.L_849:
        /*13a8*/ 	.word	index@(_ZN5flash24flash_fwd_splitkv_kernelI23Flash_fwd_kernel_traitsILi128ELi64ELi128ELi4ELb0ELb0EN7cutlass10bfloat16_tE19Flash_kernel_traitsILi128ELi64ELi128ELi4ES3_EELb0ELb0ELb0ELb0ELb0ELb1ELb1ELb0EEEvNS_16Flash_fwd_paramsE)
        /*13ac*/ 	.word	0x00000000


	//----- nvinfo : EIATTR_MIN_STACK_SIZE
	.align		4
.L_850:
        /*13b0*/ 	.byte	0x04, 0x12
        /*13b2*/ 	.short	(.L_852 - .L_851)
	.align		4
.L_851:
        /*13b4*/ 	.word	index@(_ZN5flash24flash_fwd_splitkv_kernelI23Flash_fwd_kernel_traitsILi128ELi64ELi128ELi4ELb0ELb0EN7cutlass10bfloat16_tE19Flash_kernel_traitsILi128ELi64ELi128ELi4ES3_EELb0ELb0ELb0ELb0ELb0ELb0ELb1ELb1EEEvNS_16Flash_fwd_paramsE)
        /*13b8*/ 	.word	0x00000000


	//----- nvinfo : EIATTR_MIN_STACK_SIZE
	.align		4
.L_852:
        /*13bc*/ 	.byte	0x04, 0x12
        /*13be*/ 	.short	(.L_854 - .L_853)
	.align		4
.L_853:
        /*13c0*/ 	.word	index@(_ZN5flash24flash_fwd_splitkv_kernelI23Flash_fwd_kernel_traitsILi128ELi64ELi128ELi4ELb0ELb0EN7cutlass10bfloat16_tE19Flash_kernel_traitsILi128ELi64ELi128ELi4ES3_EELb0ELb0ELb0ELb0ELb0ELb1ELb1ELb1EEEvNS_16Flash_fwd_paramsE)
        /*13c4*/ 	.word	0x00000000


	//----- nvinfo : EIATTR_MIN_STACK_SIZE
	.align		4
.L_854:
        /*13c8*/ 	.byte	0x04, 0x12
        /*13ca*/ 	.short	(.L_856 - .L_855)
	.align		4
.L_855:
        /*13cc*/ 	.word	index@(_ZN5flash24flash_fwd_splitkv_kernelI23Flash_fwd_kernel_traitsILi128ELi64ELi128ELi4ELb0ELb0EN7cutlass10bfloat16_tE19Flash_kernel_traitsILi128ELi64ELi128ELi4ES3_EELb0ELb1ELb0ELb0ELb0ELb0ELb0ELb0EEEvNS_16Flash_fwd_paramsE)
        /*13d0*/ 	.word	0x00000000


	//----- nvinfo : EIATTR_MIN_STACK_SIZE
	.align		4
.L_856:
        /*13d4*/ 	.byte	0x04, 0x12
        /*13d6*/ 	.short	(.L_858 - .L_857)
	.align		4
.L_857:
        /*13d8*/ 	.word	index@(_ZN5flash24flash_fwd_splitkv_kernelI23Flash_fwd_kernel_traitsILi128ELi64ELi128ELi4ELb0ELb0EN7cutlass10bfloat16_tE19Flash_kernel_traitsILi128ELi64ELi128ELi4ES3_EELb0ELb1ELb0ELb0ELb0ELb1ELb0ELb0EEEvNS_16Flash_fwd_paramsE)
        /*13dc*/ 	.word	0x00000000


	//----- nvinfo : EIATTR_MIN_STACK_SIZE
	.align		4
.L_858:
        /*13e0*/ 	.byte	0x04, 0x12
        /*13e2*/ 	.short	(.L_860 - .L_859)
	.align		4
.L_859:
        /*13e4*/ 	.word	index@(_ZN5flash24flash_fwd_splitkv_kernelI23Flash_fwd_kernel_traitsILi128ELi64ELi128ELi4ELb0ELb0EN7cutlass10bfloat16_tE19Flash_kernel_traitsILi128ELi64ELi128ELi4ES3_EELb0ELb1ELb0ELb0ELb0ELb0ELb0ELb1EEEvNS_16Flash_fwd_paramsE)
        /*13e8*/ 	.word	0x00000000


	//----- nvinfo : EIATTR_MIN_STACK_SIZE
	.align		4
.L_860:
        /*13ec*/ 	.byte	0x04, 0x12
        /*13ee*/ 	.short	(.L_862 - .L_861)
	.align		4
.L_861:
        /*13f0*/ 	.word	index@(_ZN5flash24flash_fwd_splitkv_kernelI23Flash_fwd_kernel_traitsILi128ELi64ELi128ELi4ELb0ELb0EN7cutlass10bfloat16_tE19Flash_kernel_traitsILi128ELi64ELi128ELi4ES3_EELb0ELb1ELb0ELb0ELb0ELb1ELb0ELb1EEEvNS_16Flash_fwd_paramsE)
        /*13f4*/ 	.word	0x00000000


	//----- nvinfo : EIATTR_MIN_STACK_SIZE
	.align		4
.L_862:
        /*13f8*/ 	.byte	0x04, 0x12
        /*13fa*/ 	.short	(.L_864 - .L_863)
	.align		4
.L_863:
        /*13fc*/ 	.word	index@(_ZN5flash24flash_fwd_splitkv_kernelI23Flash_fwd_kernel_traitsILi128ELi64ELi128ELi4ELb0ELb0EN7cutlass10bfloat16_tE19Flash_kernel_traitsILi128ELi64ELi128ELi4ES3_EELb0ELb1ELb0ELb0ELb0ELb0ELb1ELb0EEEvNS_16Flash_fwd_paramsE)
        /*1400*/ 	.word	0x00000000


	//----- nvinfo : EIATTR_MIN_STACK_SIZE
	.align		4
.L_864:
        /*1404*/ 	.byte	0x04, 0x12
        /*1406*/ 	.short	(.L_866 - .L_865)
	.align		4
.L_865:
        /*1408*/ 	.word	index@(_ZN5flash24flash_fwd_splitkv_kernelI23Flash_fwd_kernel_traitsILi128ELi64ELi128ELi4ELb0ELb0EN7cutlass10bfloat16_tE19Flash_kernel_traitsILi128ELi64ELi128ELi4ES3_EELb0ELb1ELb0ELb0ELb0ELb1ELb1ELb0EEEvNS_16Flash_fwd_paramsE)
        /*140c*/ 	.word	0x00000000


	//----- nvinfo : EIATTR_MIN_STACK_SIZE
	.align		4
.L_866:
        /*1410*/ 	.byte	0x04, 0x12
        /*1412*/ 	.short	(.L_868 - .L_867)
	.align		4
.L_867:
        /*1414*/ 	.word	index@(_ZN5flash24flash_fwd_splitkv_kernelI23Flash_fwd_kernel_traitsILi128ELi64ELi128ELi4ELb0ELb0EN7cutlass10bfloat16_tE19Flash_kernel_traitsILi128ELi64ELi128ELi4ES3_EELb0ELb1ELb0ELb0ELb0ELb0ELb1ELb1EEEvNS_16Flash_fwd_paramsE)
        /*1418*/ 	.word	0x00000000


	//----- nvinfo : EIATTR_MIN_STACK_SIZE
	.align		4
.L_868:
        /*141c*/ 	.byte	0x04, 0x12
        /*141e*/ 	.short	(.L_870 - .L_869)
	.align		4
.L_869:
        /*1420*/ 	.word	index@(_ZN5flash24flash_fwd_splitkv_kernelI23Flash_fwd_kernel_traitsILi128ELi64ELi128ELi4ELb0ELb0EN7cutlass10bfloat16_tE19Flash_kernel_traitsILi128ELi64ELi128ELi4ES3_EELb0ELb1ELb0ELb0ELb0ELb1ELb1ELb1EEEvNS_16Flash_fwd_paramsE)
        /*1424*/ 	.word	0x00000000


	//----- nvinfo : EIATTR_MIN_STACK_SIZE
	.align		4
.L_870:
        /*1428*/ 	.byte	0x04, 0x12
        /*142a*/ 	.short	(.L_872 - .L_871)
	.align		4
.L_871:
        /*142c*/ 	.word	index@(_ZN5flash24flash_fwd_splitkv_kernelI23Flash_fwd_kernel_traitsILi128ELi64ELi128ELi4ELb0ELb0EN7cutlass10bfloat16_tE19Flash_kernel_traitsILi128ELi64ELi128ELi4ES3_EELb0ELb0ELb0ELb1ELb1ELb0ELb0ELb0EEEvNS_16Flash_fwd_paramsE)
        /*1430*/ 	.word	0x00000000


	//----- nvinfo : EIATTR_MIN_STACK_SIZE
	.align		4
.L_872:
        /*1434*/ 	.byte	0x04, 0x12
        /*1436*/ 	.short	(.L_874 - .L_873)
	.align		4
.L_873:
        /*1438*/ 	.word	index@(_ZN5flash24flash_fwd_splitkv_kernelI23Flash_fwd_kernel_traitsILi128ELi64ELi128ELi4ELb0ELb0EN7cutlass10bfloat16_tE19Flash_kernel_traitsILi128ELi64ELi128ELi4ES3_EELb0ELb0ELb0ELb1ELb1ELb1ELb0ELb0EEEvNS_16Flash_fwd_paramsE)
        /*143c*/ 	.word	0x00000000


	//----- nvinfo : EIATTR_MIN_STACK_SIZE
	.align		4
.L_874:
        /*1440*/ 	.byte	0x04, 0x12
        /*1442*/ 	.short	(.L_876 - .L_875)
	.align		4
.L_875:
        /*1444*/ 	.word	index@(_ZN5flash24flash_fwd_splitkv_kernelI23Flash_fwd_kernel_traitsILi128ELi64ELi128ELi4ELb0ELb0EN7cutlass10bfloat16_tE19Flash_kernel_traitsILi128ELi64ELi128ELi4ES3_EELb0ELb0ELb1ELb0ELb0ELb0ELb0ELb0EEEvNS_16Flash_fwd_paramsE)
        /*1448*/ 	.word	0x00000000


	//----- nvinfo : EIATTR_MIN_STACK_SIZE
	.align		4
.L_876:
        /*144c*/ 	.byte	0x04, 0x12
        /*144e*/ 	.short	(.L_878 - .L_877)
	.align		4
.L_877:
        /*1450*/ 	.word	index@(_ZN5flash24flash_fwd_splitkv_kernelI23Flash_fwd_kernel_traitsILi128ELi64ELi128ELi4ELb0ELb0EN7cutlass10bfloat16_tE19Flash_kernel_traitsILi128ELi64ELi128ELi4ES3_EELb0ELb0ELb1ELb0ELb0ELb1ELb0ELb0EEEvNS_16Flash_fwd_paramsE)
        /*1454*/ 	.word	0x00000000


	//----- nvinfo : EIATTR_MIN_STACK_SIZE
	.align		4
.L_878:
        /*1458*/ 	.byte	0x04, 0x12
        /*145a*/ 	.short	(.L_880 - .L_879)
	.align		4
.L_879:
        /*145c*/ 	.word	index@(_ZN5flash24flash_fwd_splitkv_kernelI23Flash_fwd_kernel_traitsILi128ELi64ELi128ELi4ELb0ELb0EN7cutlass10bfloat16_tE19Flash_kernel_traitsILi128ELi64ELi128ELi4ES3_EELb0ELb0ELb0ELb0ELb1ELb0ELb0ELb1EEEvNS_16Flash_fwd_paramsE)
        /*1460*/ 	.word	0x00000000


	//----- nvinfo : EIATTR_MIN_STACK_SIZE
	.align		4
.L_880:
        /*1464*/ 	.byte	0x04, 0x12
        /*1466*/ 	.short	(.L_882 - .L_881)
	.align		4
.L_881:
        /*1468*/ 	.word	index@(_ZN5flash24flash_fwd_splitkv_kernelI23Flash_fwd_kernel_traitsILi128ELi64ELi128ELi4ELb0ELb0EN7cutlass10bfloat16_tE19Flash_kernel_traitsILi128ELi64ELi128ELi4ES3_EELb0ELb0ELb0ELb0ELb1ELb1ELb0ELb1EEEvNS_16Flash_fwd_paramsE)
        /*146c*/ 	.word	0x00000000


	//----- nvinfo : EIATTR_MIN_STACK_SIZE
	.align		4
.L_882:
        /*1470*/ 	.byte	0x04, 0x12
        /*1472*/ 	.short	(.L_884 - .L_883)
	.align		4
.L_883:
        /*1474*/ 	.word	index@(_ZN5flash24flash_fwd_splitkv_kernelI23Flash_fwd_kernel_traitsILi128ELi64ELi128ELi4ELb0ELb0EN7cutlass10bfloat16_tE19Flash_kernel_traitsILi128ELi64ELi128ELi4ES3_EELb0ELb0ELb1ELb0ELb0ELb0ELb0ELb1EEEvNS_16Flash_fwd_paramsE)
        /*1478*/ 	.word	0x00000000


	//----- nvinfo : EIATTR_MIN_STACK_SIZE
	.align		4
.L_884:
        /*147c*/ 	.byte	0x04, 0x12
        /*147e*/ 	.short	(.L_886 - .L_885)
	.align		4
.L_885:
        /*1480*/ 	.word	index@(_ZN5flash24flash_fwd_splitkv_kernelI23Flash_fwd_kernel_traitsILi128ELi64ELi128ELi4ELb0ELb0EN7cutlass10bfloat16_tE19Flash_kernel_traitsILi128ELi64ELi128ELi4ES3_EELb0ELb0ELb1ELb0ELb0ELb1ELb0ELb1EEEvNS_16Flash_fwd_paramsE)
        /*1484*/ 	.word	0x00000000


	//----- nvinfo : EIATTR_MIN_STACK_SIZE
	.align		4
.L_886:
        /*1488*/ 	.byte	0x04, 0x12
        /*148a*/ 	.short	(.L_888 - .L_887)
	.align		4
.L_887:
        /*148c*/ 	.word	index@(_ZN5flash24flash_fwd_splitkv_kernelI23Flash_fwd_kernel_traitsILi128ELi64ELi128ELi4ELb0ELb0EN7cutlass10bfloat16_tE19Flash_kernel_traitsILi128ELi64ELi128ELi4ES3_EELb0ELb0ELb0ELb1ELb1ELb0ELb1ELb0EEEvNS_16Flash_fwd_paramsE)
        /*1490*/ 	.word	0x00000000


	//----- nvinfo : EIATTR_MIN_STACK_SIZE
	.align		4
.L_888:
        /*1494*/ 	.byte	0x04, 0x12
        /*1496*/ 	.short	(.L_890 - .L_889)
	.align		4
.L_889:
        /*1498*/ 	.word	index@(_ZN5flash24flash_fwd_splitkv_kernelI23Flash_fwd_kernel_traitsILi128ELi64ELi128ELi4ELb0ELb0EN7cutlass10bfloat16_tE19Flash_kernel_traitsILi128ELi64ELi128ELi4ES3_EELb0ELb0ELb0ELb1ELb1ELb1ELb1ELb0EEEvNS_16Flash_fwd_paramsE)
        /*149c*/ 	.word	0x00000000


	//----- nvinfo : EIATTR_MIN_STACK_SIZE
	.align		4
.L_890:
        /*14a0*/ 	.byte	0x04, 0x12
        /*14a2*/ 	.short	(.L_892 - .L_891)
	.align		4
.L_891:
        /*14a4*/ 	.word	index@(_ZN5flash24flash_fwd_splitkv_kernelI23Flash_fwd_kernel_traitsILi128ELi64ELi128ELi4ELb0ELb0EN7cutlass10bfloat16_tE19Flash_kernel_traitsILi128ELi64ELi128ELi4ES3_EELb0ELb0ELb1ELb0ELb0ELb0ELb1ELb0EEEvNS_16Flash_fwd_paramsE)
        /*14a8*/ 	.word	0x00000000


	//----- nvinfo : EIATTR_MIN_STACK_SIZE
	.align		4
.L_892:
        /*14ac*/ 	.byte	0x04, 0x12
        /*14ae*/ 	.short	(.L_894 - .L_893)
	.align		4
.L_893:
        /*14b0*/ 	.word	index@(_ZN5flash24flash_fwd_splitkv_kernelI23Flash_fwd_kernel_traitsILi128ELi64ELi128ELi4ELb0ELb0EN7cutlass10bfloat16_tE19Flash_kernel_traitsILi128ELi64ELi128ELi4ES3_EELb0ELb0ELb1ELb0ELb0ELb1ELb1ELb0EEEvNS_16Flash_fwd_paramsE)
        /*14b4*/ 	.word	0x00000000


	//----- nvinfo : EIATTR_MIN_STACK_SIZE
	.align		4
.L_894:
        /*14b8*/ 	.byte	0x04, 0x12
        /*14ba*/ 	.short	(.L_896 - .L_895)
	.align		4
.L_895:
        /*14bc*/ 	.word	index@(_ZN5flash24flash_fwd_splitkv_kernelI23Flash_fwd_kernel_traitsILi128ELi64ELi128ELi4ELb0ELb0EN7cutlass10bfloat16_tE19Flash_kernel_traitsILi128ELi64ELi128ELi4ES3_EELb0ELb0ELb0ELb0ELb1ELb0ELb1ELb1EEEvNS_16Flash_fwd_paramsE)
        /*14c0*/ 	.word	0x00000000


	//----- nvinfo : EIATTR_MIN_STACK_SIZE
	.align		4
.L_896:
        /*14c4*/ 	.byte	0x04, 0x12
        /*14c6*/ 	.short	(.L_898 - .L_897)
	.align		4
.L_897:
        /*14c8*/ 	.word	index@(_ZN5flash24flash_fwd_splitkv_kernelI23Flash_fwd_kernel_traitsILi128ELi64ELi128ELi4ELb0ELb0EN7cutlass10bfloat16_tE19Flash_kernel_traitsILi128ELi64ELi128ELi4ES3_EELb0ELb0ELb0ELb0ELb1ELb1ELb1ELb1EEEvNS_16Flash_fwd_paramsE)
        /*14cc*/ 	.word	0x00000000


	//----- nvinfo : EIATTR_MIN_STACK_SIZE
	.align		4
.L_898:
        /*14d0*/ 	.byte	0x04, 0x12
        /*14d2*/ 	.short	(.L_900 - .L_899)
	.align		4
.L_899:
        /*14d4*/ 	.word	index@(_ZN5flash24flash_fwd_splitkv_kernelI23Flash_fwd_kernel_traitsILi128ELi64ELi128ELi4ELb0ELb0EN7cutlass10bfloat16_tE19Flash_kernel_traitsILi128ELi64ELi128ELi4ES3_EELb0ELb0ELb1ELb0ELb0ELb0ELb1ELb1EEEvNS_16Flash_fwd_paramsE)
        /*14d8*/ 	.word	0x00000000


	//----- nvinfo : EIATTR_MIN_STACK_SIZE
	.align		4
.L_900:
        /*14dc*/ 	.byte	0x04, 0x12
        /*14de*/ 	.short	(.L_902 - .L_901)
	.align		4
.L_901:
        /*14e0*/ 	.word	index@(_ZN5flash24flash_fwd_splitkv_kernelI23Flash_fwd_kernel_traitsILi128ELi64ELi128ELi4ELb0ELb0EN7cutlass10bfloat16_tE19Flash_kernel_traitsILi128ELi64ELi128ELi4ES3_EELb0ELb0ELb1ELb0ELb0ELb1ELb1ELb1EEEvNS_16Flash_fwd_paramsE)
        /*14e4*/ 	.word	0x00000000


	//----- nvinfo : EIATTR_MIN_STACK_SIZE
	.align		4
.L_902:
        /*14e8*/ 	.byte	0x04, 0x12
        /*14ea*/ 	.short	(.L_904 - .L_903)
	.align		4
.L_903:
        /*14ec*/ 	.word	index@(_ZN5flash24flash_fwd_splitkv_kernelI23Flash_fwd_kernel_traitsILi128ELi64ELi128ELi4ELb0ELb0EN7cutlass10bfloat16_tE19Flash_kernel_traitsILi128ELi64ELi128ELi4ES3_EELb0ELb1ELb0ELb0ELb1ELb0ELb0ELb0EEEvNS_16Flash_fwd_paramsE)
        /*14f0*/ 	.word	0x00000000


	//----- nvinfo : EIATTR_MIN_STACK_SIZE
	.align		4
.L_904:
        /*14f4*/ 	.byte	0x04, 0x12
        /*14f6*/ 	.short	(.L_906 - .L_905)
	.align		4
.L_905:
        /*14f8*/ 	.word	index@(_ZN5flash24flash_fwd_splitkv_kernelI23Flash_fwd_kernel_traitsILi128ELi64ELi128ELi4ELb0ELb0EN7cutlass10bfloat16_tE19Flash_kernel_traitsILi128ELi64ELi128ELi4ES3_EELb0ELb1ELb0ELb0ELb1ELb1ELb0ELb0EEEvNS_16Flash_fwd_paramsE)
        /*14fc*/ 	.word	0x00000000


	//----- nvinfo : EIATTR_MIN_STACK_SIZE
	.align		4
.L_906:
        /*1500*/ 	.byte	0x04, 0x12
        /*1502*/ 	.short	(.L_908 - .L_907)
	.align		4
.L_907:
        /*1504*/ 	.word	index@(_ZN5flash24flash_fwd_splitkv_kernelI23Flash_fwd_kernel_traitsILi128ELi64ELi128ELi4ELb0ELb0EN7cutlass10bfloat16_tE19Flash_kernel_traitsILi128ELi64ELi128ELi4ES3_EELb0ELb1ELb1ELb0ELb0ELb0ELb0ELb0EEEvNS_16Flash_fwd_paramsE)
        /*1508*/ 	.word	0x00000000


	//----- nvinfo : EIATTR_MIN_STACK_SIZE
	.align		4
.L_908:
        /*150c*/ 	.byte	0x04, 0x12
        /*150e*/ 	.short	(.L_910 - .L_909)
	.align		4
.L_909:
        /*1510*/ 	.word	index@(_ZN5flash24flash_fwd_splitkv_kernelI23Flash_fwd_kernel_traitsILi128ELi64ELi128ELi4ELb0ELb0EN7cutlass10bfloat16_tE19Flash_kernel_traitsILi128ELi64ELi128ELi4ES3_EELb0ELb1ELb1ELb0ELb0ELb1ELb0ELb0EEEvNS_16Flash_fwd_paramsE)
        /*1514*/ 	.word	0x00000000


	//----- nvinfo : EIATTR_MIN_STACK_SIZE
	.align		4
.L_910:
        /*1518*/ 	.byte	0x04, 0x12
        /*151a*/ 	.short	(.L_912 - .L_911)
	.align		4
.L_911:
        /*151c*/ 	.word	index@(_ZN5flash24flash_fwd_splitkv_kernelI23Flash_fwd_kernel_traitsILi128ELi64ELi128ELi4ELb0ELb0EN7cutlass10bfloat16_tE19Flash_kernel_traitsILi128ELi64ELi128ELi4ES3_EELb0ELb1ELb0ELb0ELb1ELb0ELb0ELb1EEEvNS_16Flash_fwd_paramsE)
        /*1520*/ 	.word	0x00000000


	//----- nvinfo : EIATTR_MIN_STACK_SIZE
	.align		4
.L_912:
        /*1524*/ 	.byte	0x04, 0x12
        /*1526*/ 	.short	(.L_914 - .L_913)
	.align		4
.L_913:
        /*1528*/ 	.word	index@(_ZN5flash24flash_fwd_splitkv_kernelI23Flash_fwd_kernel_traitsILi128ELi64ELi128ELi4ELb0ELb0EN7cutlass10bfloat16_tE19Flash_kernel_traitsILi128ELi64ELi128ELi4ES3_EELb0ELb1ELb0ELb0ELb1ELb1ELb0ELb1EEEvNS_16Flash_fwd_paramsE)
        /*152c*/ 	.word	0x00000000


	//----- nvinfo : EIATTR_MIN_STACK_SIZE
	.align		4
.L_914:
        /*1530*/ 	.byte	0x04, 0x12
        /*1532*/ 	.short	(.L_916 - .L_915)
	.align		4
.L_915:
        /*1534*/ 	.word	index@(_ZN5flash24flash_fwd_splitkv_kernelI23Flash_fwd_kernel_traitsILi128ELi64ELi128ELi4ELb0ELb0EN7cutlass10bfloat16_tE19Flash_kernel_traitsILi128ELi64ELi128ELi4ES3_EELb0ELb1ELb1ELb0ELb0ELb0ELb0ELb1EEEvNS_16Flash_fwd_paramsE)
        /*1538*/ 	.word	0x00000000


	//----- nvinfo : EIATTR_MIN_STACK_SIZE
	.align		4
.L_916:
        /*153c*/ 	.byte	0x04, 0x12
        /*153e*/ 	.short	(.L_918 - .L_917)
	.align		4
.L_917:
        /*1540*/ 	.word	index@(_ZN5flash24flash_fwd_splitkv_kernelI23Flash_fwd_kernel_traitsILi128ELi64ELi128ELi4ELb0ELb0EN7cutlass10bfloat16_tE19Flash_kernel_traitsILi128ELi64ELi128ELi4ES3_EELb0ELb1ELb1ELb0ELb0ELb1ELb0ELb1EEEvNS_16Flash_fwd_paramsE)
        /*1544*/ 	.word	0x00000000


	//----- nvinfo : EIATTR_MIN_STACK_SIZE
	.align		4
.L_918:
        /*1548*/ 	.byte	0x04, 0x12
        /*154a*/ 	.short	(.L_920 - .L_919)
	.align		4
.L_919:
        /*154c*/ 	.word	index@(_ZN5flash24flash_fwd_splitkv_kernelI23Flash_fwd_kernel_traitsILi128ELi64ELi128ELi4ELb0ELb0EN7cutlass10bfloat16_tE19Flash_kernel_traitsILi128ELi64ELi128ELi4ES3_EELb0ELb1ELb0ELb0ELb1ELb0ELb1ELb0EEEvNS_16Flash_fwd_paramsE)
        /*1550*/ 	.word	0x00000000


	//----- nvinfo : EIATTR_MIN_STACK_SIZE
	.align		4
.L_920:
        /*1554*/ 	.byte	0x04, 0x12
        /*1556*/ 	.short	(.L_922 - .L_921)
	.align		4
.L_921:
        /*1558*/ 	.word	index@(_ZN5flash24flash_fwd_splitkv_kernelI23Flash_fwd_kernel_traitsILi128ELi64ELi128ELi4ELb0ELb0EN7cutlass10bfloat16_tE19Flash_kernel_traitsILi128ELi64ELi128ELi4ES3_EELb0ELb1ELb0ELb0ELb1ELb1ELb1ELb0EEEvNS_16Flash_fwd_paramsE)
        /*155c*/ 	.word	0x00000000


	//----- nvinfo : EIATTR_MIN_STACK_SIZE
	.align		4
.L_922:
        /*1560*/ 	.byte	0x04, 0x12
        /*1562*/ 	.short	(.L_924 - .L_923)
	.align		4
.L_923:
        /*1564*/ 	.word	index@(_ZN5flash24flash_fwd_splitkv_kernelI23Flash_fwd_kernel_traitsILi128ELi64ELi128ELi4ELb0ELb0EN7cutlass10bfloat16_tE19Flash_kernel_traitsILi128ELi64ELi128ELi4ES3_EELb0ELb1ELb1ELb0ELb0ELb0ELb1ELb0EEEvNS_16Flash_fwd_paramsE)
        /*1568*/ 	.word	0x00000000


	//----- nvinfo : EIATTR_MIN_STACK_SIZE
	.align		4
.L_924:
        /*156c*/ 	.byte	0x04, 0x12
        /*156e*/ 	.short	(.L_926 - .L_925)
	.align		4
.L_925:
        /*1570*/ 	.word	index@(_ZN5flash24flash_fwd_splitkv_kernelI23Flash_fwd_kernel_traitsILi128ELi64ELi128ELi4ELb0ELb0EN7cutlass10bfloat16_tE19Flash_kernel_traitsILi128ELi64ELi128ELi4ES3_EELb0ELb1ELb1ELb0ELb0ELb1ELb1ELb0EEEvNS_16Flash_fwd_paramsE)
        /*1574*/ 	.word	0x00000000


	//----- nvinfo : EIATTR_MIN_STACK_SIZE
	.align		4
.L_926:
        /*1578*/ 	.byte	0x04, 0x12
        /*157a*/ 	.short	(.L_928 - .L_927)
	.align		4
.L_927:
        /*157c*/ 	.word	index@(_ZN5flash24flash_fwd_splitkv_kernelI23Flash_fwd_kernel_traitsILi128ELi64ELi128ELi4ELb0ELb0EN7cutlass10bfloat16_tE19Flash_kernel_traitsILi128ELi64ELi128ELi4ES3_EELb0ELb1ELb0ELb0ELb1ELb0ELb1ELb1EEEvNS_16Flash_fwd_paramsE)
        /*1580*/ 	.word	0x00000000


	//----- nvinfo : EIATTR_MIN_STACK_SIZE
	.align		4
.L_928:
        /*1584*/ 	.byte	0x04, 0x12
        /*1586*/ 	.short	(.L_930 - .L_929)
	.align		4
.L_929:
        /*1588*/ 	.word	index@(_ZN5flash24flash_fwd_splitkv_kernelI23Flash_fwd_kernel_traitsILi128ELi64ELi128ELi4ELb0ELb0EN7cutlass10bfloat16_tE19Flash_kernel_traitsILi128ELi64ELi128ELi4ES3_EELb0ELb1ELb0ELb0ELb1ELb1ELb1ELb1EEEvNS_16Flash_fwd_paramsE)
        /*158c*/ 	.word	0x00000000


	//----- nvinfo : EIATTR_MIN_STACK_SIZE
	.align		4
.L_930:
        /*1590*/ 	.byte	0x04, 0x12
        /*1592*/ 	.short	(.L_932 - .L_931)
	.align		4
.L_931:
        /*1594*/ 	.word	index@(_ZN5flash24flash_fwd_splitkv_kernelI23Flash_fwd_kernel_traitsILi128ELi64ELi128ELi4ELb0ELb0EN7cutlass10bfloat16_tE19Flash_kernel_traitsILi128ELi64ELi128ELi4ES3_EELb0ELb1ELb1ELb0ELb0ELb0ELb1ELb1EEEvNS_16Flash_fwd_paramsE)
        /*1598*/ 	.word	0x00000000


	//----- nvinfo : EIATTR_MIN_STACK_SIZE
	.align		4
.L_932:
        /*159c*/ 	.byte	0x04, 0x12
        /*159e*/ 	.short	(.L_934 - .L_933)
	.align		4
.L_933:
        /*15a0*/ 	.word	index@(_ZN5flash24flash_fwd_splitkv_kernelI23Flash_fwd_kernel_traitsILi128ELi64ELi128ELi4ELb0ELb0EN7cutlass10bfloat16_tE19Flash_kernel_traitsILi128ELi64ELi128ELi4ES3_EELb0ELb1ELb1ELb0ELb0ELb1ELb1ELb1EEEvNS_16Flash_fwd_paramsE)
        /*15a4*/ 	.word	0x00000000


	//----- nvinfo : EIATTR_MIN_STACK_SIZE
	.align		4
.L_934:
        /*15a8*/ 	.byte	0x04, 0x12
        /*15aa*/ 	.short	(.L_936 - .L_935)
	.align		4
.L_935:
        /*15ac*/ 	.word	index@(_ZN5flash32flash_fwd_splitkv_combine_kernelI23Flash_fwd_kernel_traitsILi128ELi64ELi64ELi4ELb0ELb0EN7cutlass10bfloat16_tE19Flash_kernel_traitsILi128ELi64ELi64ELi4ES3_EELi4ELi7ELb0EEEvNS_16Flash_fwd_paramsE)
        /*15b0*/ 	.word	0x00000000


	//----- nvinfo : EIATTR_MIN_STACK_SIZE
	.align		4
.L_936:
        /*15b4*/ 	.byte	0x04, 0x12
        /*15b6*/ 	.short	(.L_938 - .L_937)
	.align		4
.L_937:
        /*15b8*/ 	.word	index@(_ZN5flash32flash_fwd_splitkv_combine_kernelI23Flash_fwd_kernel_traitsILi128ELi64ELi64ELi4ELb0ELb0EN7cutlass10bfloat16_tE19Flash_kernel_traitsILi128ELi64ELi64ELi4ES3_EELi4ELi6ELb0EEEvNS_16Flash_fwd_paramsE)
        /*15bc*/ 	.word	0x00000000


	//----- nvinfo : EIATTR_MIN_STACK_SIZE
	.align		4
.L_938:
        /*15c0*/ 	.byte	0x04, 0x12
        /*15c2*/ 	.short	(.L_940 - .L_939)
	.align		4
.L_939:
        /*15c4*/ 	.word	index@(_ZN5flash32flash_fwd_splitkv_combine_kernelI23Flash_fwd_kernel_traitsILi128ELi64ELi64ELi4ELb0ELb0EN7cutlass10bfloat16_tE19Flash_kernel_traitsILi128ELi64ELi64ELi4ES3_EELi4ELi5ELb0EEEvNS_16Flash_fwd_paramsE)
        /*15c8*/ 	.word	0x00000000


	//----- nvinfo : EIATTR_MIN_STACK_SIZE
	.align		4
.L_940:
        /*15cc*/ 	.byte	0x04, 0x12
        /*15ce*/ 	.short	(.L_942 - .L_941)
	.align		4
.L_941:
        /*15d0*/ 	.word	index@(_ZN5flash32flash_fwd_splitkv_combine_kernelI23Flash_fwd_kernel_traitsILi128ELi64ELi64ELi4ELb0ELb0EN7cutlass10bfloat16_tE19Flash_kernel_traitsILi128ELi64ELi64ELi4ES3_EELi4ELi4ELb0EEEvNS_16Flash_fwd_paramsE)
        /*15d4*/ 	.word	0x00000000


	//----- nvinfo : EIATTR_MIN_STACK_SIZE
	.align		4
.L_942:
        /*15d8*/ 	.byte	0x04, 0x12
        /*15da*/ 	.short	(.L_944 - .L_943)
	.align		4
.L_943:
        /*15dc*/ 	.word	index@(_ZN5flash32flash_fwd_splitkv_combine_kernelI23Flash_fwd_kernel_traitsILi128ELi64ELi64ELi4ELb0ELb0EN7cutlass10bfloat16_tE19Flash_kernel_traitsILi128ELi64ELi64ELi4ES3_EELi4ELi3ELb0EEEvNS_16Flash_fwd_paramsE)
        /*15e0*/ 	.word	0x00000000


	//----- nvinfo : EIATTR_MIN_STACK_SIZE
	.align		4
.L_944:
        /*15e4*/ 	.byte	0x04, 0x12
        /*15e6*/ 	.short	(.L_946 - .L_945)
	.align		4
.L_945:
        /*15e8*/ 	.word	index@(_ZN5flash32flash_fwd_splitkv_combine_kernelI23Flash_fwd_kernel_traitsILi128ELi64ELi64ELi4ELb0ELb0EN7cutlass10bfloat16_tE19Flash_kernel_traitsILi128ELi64ELi64ELi4ES3_EELi4ELi2ELb0EEEvNS_16Flash_fwd_paramsE)
        /*15ec*/ 	.word	0x00000000


	//----- nvinfo : EIATTR_MIN_STACK_SIZE
	.align		4
.L_946:
        /*15f0*/ 	.byte	0x04, 0x12
        /*15f2*/ 	.short	(.L_948 - .L_947)
	.align		4
.L_947:
        /*15f4*/ 	.word	index@(_ZN5flash32flash_fwd_splitkv_combine_kernelI23Flash_fwd_kernel_traitsILi128ELi64ELi64ELi4ELb0ELb0EN7cutlass10bfloat16_tE19Flash_kernel_traitsILi128ELi64ELi64ELi4ES3_EELi4ELi1ELb0EEEvNS_16Flash_fwd_paramsE)
        /*15f8*/ 	.word	0x00000000


	//----- nvinfo : EIATTR_MIN_STACK_SIZE
	.align		4
.L_948:
        /*15fc*/ 	.byte	0x04, 0x12
        /*15fe*/ 	.short	(.L_950 - .L_949)
	.align		4
.L_949:
        /*1600*/ 	.word	index@(_ZN5flash32flash_fwd_splitkv_combine_kernelI23Flash_fwd_kernel_traitsILi128ELi64ELi64ELi4ELb0ELb0EN7cutlass10bfloat16_tE19Flash_kernel_traitsILi128ELi64ELi64ELi4ES3_EELi4ELi7ELb1EEEvNS_16Flash_fwd_paramsE)
        /*1604*/ 	.word	0x00000000


	//----- nvinfo : EIATTR_MIN_STACK_SIZE
	.align		4
.L_950:
        /*1608*/ 	.byte	0x04, 0x12
        /*160a*/ 	.short	(.L_952 - .L_951)
	.align		4
.L_951:
        /*160c*/ 	.word	index@(_ZN5flash32flash_fwd_splitkv_combine_kernelI23Flash_fwd_kernel_traitsILi128ELi64ELi64ELi4ELb0ELb0EN7cutlass10bfloat16_tE19Flash_kernel_traitsILi128ELi64ELi64ELi4ES3_EELi4ELi6ELb1EEEvNS_16Flash_fwd_paramsE)
        /*1610*/ 	.word	0x00000000


	//----- nvinfo : EIATTR_MIN_STACK_SIZE
	.align		4
.L_952:
        /*1614*/ 	.byte	0x04, 0x12
        /*1616*/ 	.short	(.L_954 - .L_953)
	.align		4
.L_953:
        /*1618*/ 	.word	index@(_ZN5flash32flash_fwd_splitkv_combine_kernelI23Flash_fwd_kernel_traitsILi128ELi64ELi64ELi4ELb0ELb0EN7cutlass10bfloat16_tE19Flash_kernel_traitsILi128ELi64ELi64ELi4ES3_EELi4ELi5ELb1EEEvNS_16Flash_fwd_paramsE)
        /*161c*/ 	.word	0x00000000


	//----- nvinfo : EIATTR_MIN_STACK_SIZE
	.align		4
.L_954:
        /*1620*/ 	.byte	0x04, 0x12
        /*1622*/ 	.short	(.L_956 - .L_955)
	.align		4
.L_955:
        /*1624*/ 	.word	index@(_ZN5flash32flash_fwd_splitkv_combine_kernelI23Flash_fwd_kernel_traitsILi128ELi64ELi64ELi4ELb0ELb0EN7cutlass10bfloat16_tE19Flash_kernel_traitsILi128ELi64ELi64ELi4ES3_EELi4ELi4ELb1EEEvNS_16Flash_fwd_paramsE)
        /*1628*/ 	.word	0x00000000


	//----- nvinfo : EIATTR_MIN_STACK_SIZE
	.align		4
.L_956:
        /*162c*/ 	.byte	0x04, 0x12
        /*162e*/ 	.short	(.L_958 - .L_957)
	.align		4
.L_957:
        /*1630*/ 	.word	index@(_ZN5flash32flash_fwd_splitkv_combine_kernelI23Flash_fwd_kernel_traitsILi128ELi64ELi64ELi4ELb0ELb0EN7cutlass10bfloat16_tE19Flash_kernel_traitsILi128ELi64ELi64ELi4ES3_EELi4ELi3ELb1EEEvNS_16Flash_fwd_paramsE)
        /*1634*/ 	.word	0x00000000


	//----- nvinfo : EIATTR_MIN_STACK_SIZE
	.align		4
.L_958:
        /*1638*/ 	.byte	0x04, 0x12
        /*163a*/ 	.short	(.L_960 - .L_959)
	.align		4
.L_959:
        /*163c*/ 	.word	index@(_ZN5flash32flash_fwd_splitkv_combine_kernelI23Flash_fwd_kernel_traitsILi128ELi64ELi64ELi4ELb0ELb0EN7cutlass10bfloat16_tE19Flash_kernel_traitsILi128ELi64ELi64ELi4ES3_EELi4ELi2ELb1EEEvNS_16Flash_fwd_paramsE)
        /*1640*/ 	.word	0x00000000


	//----- nvinfo : EIATTR_MIN_STACK_SIZE
	.align		4
.L_960:
        /*1644*/ 	.byte	0x04, 0x12
        /*1646*/ 	.short	(.L_962 - .L_961)
	.align		4
.L_961:
        /*1648*/ 	.word	index@(_ZN5flash32flash_fwd_splitkv_combine_kernelI23Flash_fwd_kernel_traitsILi128ELi64ELi64ELi4ELb0ELb0EN7cutlass10bfloat16_tE19Flash_kernel_traitsILi128ELi64ELi64ELi4ES3_EELi4ELi1ELb1EEEvNS_16Flash_fwd_paramsE)
        /*164c*/ 	.word	0x00000000


	//----- nvinfo : EIATTR_MIN_STACK_SIZE
	.align		4
.L_962:
        /*1650*/ 	.byte	0x04, 0x12
        /*1652*/ 	.short	(.L_964 - .L_963)
	.align		4
.L_963:
        /*1654*/ 	.word	index@(_ZN5flash24flash_fwd_splitkv_kernelI23Flash_fwd_kernel_traitsILi128ELi64ELi64ELi4ELb0ELb0EN7cutlass10bfloat16_tE19Flash_kernel_traitsILi128ELi64ELi64ELi4ES3_EELb0ELb0ELb0ELb0ELb1ELb0ELb0ELb0EEEvNS_16Flash_fwd_paramsE)
        /*1658*/ 	.word	0x00000000


	//----- nvinfo : EIATTR_MIN_STACK_SIZE
	.align		4
.L_964:
        /*165c*/ 	.byte	0x04, 0x12
        /*165e*/ 	.short	(.L_966 - .L_965)
	.align		4
.L_965:
        /*1660*/ 	.word	index@(_ZN5flash24flash_fwd_splitkv_kernelI23Flash_fwd_kernel_traitsILi128ELi64ELi64ELi4ELb0ELb0EN7cutlass10bfloat16_tE19Flash_kernel_traitsILi128ELi64ELi64ELi4ES3_EELb0ELb0ELb0ELb0ELb1ELb1ELb0ELb0EEEvNS_16Flash_fwd_paramsE)
        /*1664*/ 	.word	0x00000000


	//----- nvinfo : EIATTR_MIN_STACK_SIZE
	.align		4
.L_966:
        /*1668*/ 	.byte	0x04, 0x12
        /*166a*/ 	.short	(.L_968 - .L_967)
	.align		4
.L_967:
        /*166c*/ 	.word	index@(_ZN5flash24flash_fwd_splitkv_kernelI23Flash_fwd_kernel_traitsILi128ELi64ELi64ELi4ELb0ELb0EN7cutlass10bfloat16_tE19Flash_kernel_traitsILi128ELi64ELi64ELi4ES3_EELb0ELb0ELb0ELb0ELb1ELb0ELb1ELb0EEEvNS_16Flash_fwd_paramsE)
        /*1670*/ 	.word	0x00000000


	//----- nvinfo : EIATTR_MIN_STACK_SIZE
	.align		4
.L_968:
        /*1674*/ 	.byte	0x04, 0x12
        /*1676*/ 	.short	(.L_970 - .L_969)
	.align		4
.L_969:
        /*1678*/ 	.word	index@(_ZN5flash24flash_fwd_splitkv_kernelI23Flash_fwd_kernel_traitsILi128ELi64ELi64ELi4ELb0ELb0EN7cutlass10bfloat16_tE19Flash_kernel_traitsILi128ELi64ELi64ELi4ES3_EELb0ELb0ELb0ELb0ELb1ELb1ELb1ELb0EEEvNS_16Flash_fwd_paramsE)
        /*167c*/ 	.word	0x00000000


	//----- nvinfo : EIATTR_MIN_STACK_SIZE
	.align		4
.L_970:
        /*1680*/ 	.byte	0x04, 0x12
        /*1682*/ 	.short	(.L_972 - .L_971)
	.align		4
.L_971:
        /*1684*/ 	.word	index@(_ZN5flash24flash_fwd_splitkv_kernelI23Flash_fwd_kernel_traitsILi128ELi64ELi64ELi4ELb0ELb0EN7cutlass10bfloat16_tE19Flash_kernel_traitsILi128ELi64ELi64ELi4ES3_EELb0ELb0ELb0ELb0ELb0ELb0ELb0ELb0EEEvNS_16Flash_fwd_paramsE)
        /*1688*/ 	.word	0x00000000


	//----- nvinfo : EIATTR_MIN_STACK_SIZE
	.align		4
.L_972:
        /*168c*/ 	.byte	0x04, 0x12
        /*168e*/ 	.short	(.L_974 - .L_973)
	.align		4
.L_973:
        /*1690*/ 	.word	index@(_ZN5flash24flash_fwd_splitkv_kernelI23Flash_fwd_kernel_traitsILi128ELi64ELi64ELi4ELb0ELb0EN7cutlass10bfloat16_tE19Flash_kernel_traitsILi128ELi64ELi64ELi4ES3_EELb0ELb0ELb0ELb0ELb0ELb1ELb0ELb0EEEvNS_16Flash_fwd_paramsE)
        /*1694*/ 	.word	0x00000000


	//----- nvinfo : EIATTR_MIN_STACK_SIZE
	.align		4
.L_974:
        /*1698*/ 	.byte	0x04, 0x12
        /*169a*/ 	.short	(.L_976 - .L_975)
	.align		4
.L_975:
        /*169c*/ 	.word	index@(_ZN5flash24flash_fwd_splitkv_kernelI23Flash_fwd_kernel_traitsILi128ELi64ELi64ELi4ELb0ELb0EN7cutlass10bfloat16_tE19Flash_kernel_traitsILi128ELi64ELi64ELi4ES3_EELb0ELb0ELb0ELb0ELb0ELb0ELb0ELb1EEEvNS_16Flash_fwd_paramsE)
        /*16a0*/ 	.word	0x00000000


	//----- nvinfo : EIATTR_MIN_STACK_SIZE
	.align		4
.L_976:
        /*16a4*/ 	.byte	0x04, 0x12
        /*16a6*/ 	.short	(.L_978 - .L_977)
	.align		4
.L_977:
        /*16a8*/ 	.word	index@(_ZN5flash24flash_fwd_splitkv_kernelI23Flash_fwd_kernel_traitsILi128ELi64ELi64ELi4ELb0ELb0EN7cutlass10bfloat16_tE19Flash_kernel_traitsILi128ELi64ELi64ELi4ES3_EELb0ELb0ELb0ELb0ELb0ELb1ELb0ELb1EEEvNS_16Flash_fwd_paramsE)
        /*16ac*/ 	.word	0x00000000


	//----- nvinfo : EIATTR_MIN_STACK_SIZE
	.align		4
.L_978:
        /*16b0*/ 	.byte	0x04, 0x12
        /*16b2*/ 	.short	(.L_980 - .L_979)
	.align		4
.L_979:
        /*16b4*/ 	.word	index@(_ZN5flash24flash_fwd_splitkv_kernelI23Flash_fwd_kernel_traitsILi128ELi64ELi64ELi4ELb0ELb0EN7cutlass10bfloat16_tE19Flash_kernel_traitsILi128ELi64ELi64ELi4ES3_EELb0ELb0ELb0ELb0ELb0ELb0ELb1ELb0EEEvNS_16Flash_fwd_paramsE)
        /*16b8*/ 	.word	0x00000000


	//----- nvinfo : EIATTR_MIN_STACK_SIZE
	.align		4
.L_980:
        /*16bc*/ 	.byte	0x04, 0x12
        /*16be*/ 	.short	(.L_982 - .L_981)
	.align		4
.L_981:
        /*16c0*/ 	.word	index@(_ZN5flash24flash_fwd_splitkv_kernelI23Flash_fwd_kernel_traitsILi128ELi64ELi64ELi4ELb0ELb0EN7cutlass10bfloat16_tE19Flash_kernel_traitsILi128ELi64ELi64ELi4ES3_EELb0ELb0ELb0ELb0ELb0ELb1ELb1ELb0EEEvNS_16Flash_fwd_paramsE)
        /*16c4*/ 	.word	0x00000000


	//----- nvinfo : EIATTR_MIN_STACK_SIZE
	.align		4
.L_982:
        /*16c8*/ 	.byte	0x04, 0x12
        /*16ca*/ 	.short	(.L_984 - .L_983)
	.align		4
.L_983:
        /*16cc*/ 	.word	index@(_ZN5flash24flash_fwd_splitkv_kernelI23Flash_fwd_kernel_traitsILi128ELi64ELi64ELi4ELb0ELb0EN7cutlass10bfloat16_tE19Flash_kernel_traitsILi128ELi64ELi64ELi4ES3_EELb0ELb0ELb0ELb0ELb0ELb0ELb1ELb1EEEvNS_16Flash_fwd_paramsE)
        /*16d0*/ 	.word	0x00000000


	//----- nvinfo : EIATTR_MIN_STACK_SIZE
	.align		4
.L_984:
        /*16d4*/ 	.byte	0x04, 0x12
        /*16d6*/ 	.short	(.L_986 - .L_985)
	.align		4
.L_985:
        /*16d8*/ 	.word	index@(_ZN5flash24flash_fwd_splitkv_kernelI23Flash_fwd_kernel_traitsILi128ELi64ELi64ELi4ELb0ELb0EN7cutlass10bfloat16_tE19Flash_kernel_traitsILi128ELi64ELi64ELi4ES3_EELb0ELb0ELb0ELb0ELb0ELb1ELb1ELb1EEEvNS_16Flash_fwd_paramsE)
        /*16dc*/ 	.word	0x00000000


	//----- nvinfo : EIATTR_MIN_STACK_SIZE
	.align		4
.L_986:
        /*16e0*/ 	.byte	0x04, 0x12
        /*16e2*/ 	.short	(.L_988 - .L_987)
	.align		4
.L_987:
        /*16e4*/ 	.word	index@(_ZN5flash24flash_fwd_splitkv_kernelI23Flash_fwd_kernel_traitsILi128ELi64ELi64ELi4ELb0ELb0EN7cutlass10bfloat16_tE19Flash_kernel_traitsILi128ELi64ELi64ELi4ES3_EELb0ELb1ELb0ELb0ELb0ELb0ELb0ELb0EEEvNS_16Flash_fwd_paramsE)
        /*16e8*/ 	.word	0x00000000


	//----- nvinfo : EIATTR_MIN_STACK_SIZE
	.align		4
.L_988:
        /*16ec*/ 	.byte	0x04, 0x12
        /*16ee*/ 	.short	(.L_990 - .L_989)
	.align		4
.L_989:
        /*16f0*/ 	.word	index@(_ZN5flash24flash_fwd_splitkv_kernelI23Flash_fwd_kernel_traitsILi128ELi64ELi64ELi4ELb0ELb0EN7cutlass10bfloat16_tE19Flash_kernel_traitsILi128ELi64ELi64ELi4ES3_EELb0ELb1ELb0ELb0ELb0ELb1ELb0ELb0EEEvNS_16Flash_fwd_paramsE)
        /*16f4*/ 	.word	0x00000000


	//----- nvinfo : EIATTR_MIN_STACK_SIZE
	.align		4
.L_990:
        /*16f8*/ 	.byte	0x04, 0x12
        /*16fa*/ 	.short	(.L_992 - .L_991)
	.align		4
.L_991:
        /*16fc*/ 	.word	index@(_ZN5flash24flash_fwd_splitkv_kernelI23Flash_fwd_kernel_traitsILi128ELi64ELi64ELi4ELb0ELb0EN7cutlass10bfloat16_tE19Flash_kernel_traitsILi128ELi64ELi64ELi4ES3_EELb0ELb1ELb0ELb0ELb0ELb0ELb0ELb1EEEvNS_16Flash_fwd_paramsE)
        /*1700*/ 	.word	0x00000000


	//----- nvinfo : EIATTR_MIN_STACK_SIZE
	.align		4
.L_992:
        /*1704*/ 	.byte	0x04, 0x12
        /*1706*/ 	.short	(.L_994 - .L_993)
	.align		4
.L_993:
        /*1708*/ 	.word	index@(_ZN5flash24flash_fwd_splitkv_kernelI23Flash_fwd_kernel_traitsILi128ELi64ELi64ELi4ELb0ELb0EN7cutlass10bfloat16_tE19Flash_kernel_traitsILi128ELi64ELi64ELi4ES3_EELb0ELb1ELb0ELb0ELb0ELb1ELb0ELb1EEEvNS_16Flash_fwd_paramsE)
        /*170c*/ 	.word	0x00000000


	//----- nvinfo : EIATTR_MIN_STACK_SIZE
	.align		4
.L_994:
        /*1710*/ 	.byte	0x04, 0x12
        /*1712*/ 	.short	(.L_996 - .L_995)
	.align		4
.L_995:
        /*1714*/ 	.word	index@(_ZN5flash24flash_fwd_splitkv_kernelI23Flash_fwd_kernel_traitsILi128ELi64ELi64ELi4ELb0ELb0EN7cutlass10bfloat16_tE19Flash_kernel_traitsILi128ELi64ELi64ELi4ES3_EELb0ELb1ELb0ELb0ELb0ELb0ELb1ELb0EEEvNS_16Flash_fwd_paramsE)
        /*1718*/ 	.word	0x00000000


	//----- nvinfo : EIATTR_MIN_STACK_SIZE
	.align		4
.L_996:
        /*171c*/ 	.byte	0x04, 0x12
        /*171e*/ 	.short	(.L_998 - .L_997)
	.align		4
.L_997:
        /*1720*/ 	.word	index@(_ZN5flash24flash_fwd_splitkv_kernelI23Flash_fwd_kernel_traitsILi128ELi64ELi64ELi4ELb0ELb0EN7cutlass10bfloat16_tE19Flash_kernel_traitsILi128ELi64ELi64ELi4ES3_EELb0ELb1ELb0ELb0ELb0ELb1ELb1ELb0EEEvNS_16Flash_fwd_paramsE)
        /*1724*/ 	.word	0x00000000


	//----- nvinfo : EIATTR_MIN_STACK_SIZE
	.align		4
.L_998:
        /*1728*/ 	.byte	0x04, 0x12
        /*172a*/ 	.short	(.L_1000 - .L_999)
	.align		4
.L_999:
        /*172c*/ 	.word	index@(_ZN5flash24flash_fwd_splitkv_kernelI23Flash_fwd_kernel_traitsILi128ELi64ELi64ELi4ELb0ELb0EN7cutlass10bfloat16_tE19Flash_kernel_traitsILi128ELi64ELi64ELi4ES3_EELb0ELb1ELb0ELb0ELb0ELb0ELb1ELb1EEEvNS_16Flash_fwd_paramsE)
        /*1730*/ 	.word	0x00000000


	//----- nvinfo : EIATTR_MIN_STACK_SIZE
	.align		4
.L_1000:
        /*1734*/ 	.byte	0x04, 0x12
        /*1736*/ 	.short	(.L_1002 - .L_1001)
	.align		4
.L_1001:
        /*1738*/ 	.word	index@(_ZN5flash24flash_fwd_splitkv_kernelI23Flash_fwd_kernel_traitsILi128ELi64ELi64ELi4ELb0ELb0EN7cutlass10bfloat16_tE19Flash_kernel_traitsILi128ELi64ELi64ELi4ES3_EELb0ELb1ELb0ELb0ELb0ELb1ELb1ELb1EEEvNS_16Flash_fwd_paramsE)
        /*173c*/ 	.word	0x00000000


	//----- nvinfo : EIATTR_MIN_STACK_SIZE
	.align		4
.L_1002:
        /*1740*/ 	.byte	0x04, 0x12
        /*1742*/ 	.short	(.L_1004 - .L_1003)
	.align		4
.L_1003:
        /*1744*/ 	.word	index@(_ZN5flash24flash_fwd_splitkv_kernelI23Flash_fwd_kernel_traitsILi128ELi64ELi64ELi4ELb0ELb0EN7cutlass10bfloat16_tE19Flash_kernel_traitsILi128ELi64ELi64ELi4ES3_EELb0ELb0ELb0ELb1ELb1ELb0ELb0ELb0EEEvNS_16Flash_fwd_paramsE)
        /*1748*/ 	.word	0x00000000


	//----- nvinfo : EIATTR_MIN_STACK_SIZE
	.align		4
.L_1004:
        /*174c*/ 	.byte	0x04, 0x12
        /*174e*/ 	.short	(.L_1006 - .L_1005)
	.align		4
.L_1005:
        /*1750*/ 	.word	index@(_ZN5flash24flash_fwd_splitkv_kernelI23Flash_fwd_kernel_traitsILi128ELi64ELi64ELi4ELb0ELb0EN7cutlass10bfloat16_tE19Flash_kernel_traitsILi128ELi64ELi64ELi4ES3_EELb0ELb0ELb0ELb1ELb1ELb1ELb0ELb0EEEvNS_16Flash_fwd_paramsE)
        /*1754*/ 	.word	0x00000000


	//----- nvinfo : EIATTR_MIN_STACK_SIZE
	.align		4
.L_1006:
        /*1758*/ 	.byte	0x04, 0x12
        /*175a*/ 	.short	(.L_1008 - .L_1007)
	.align		4
.L_1007:
        /*175c*/ 	.word	index@(_ZN5flash24flash_fwd_splitkv_kernelI23Flash_fwd_kernel_traitsILi128ELi64ELi64ELi4ELb0ELb0EN7cutlass10bfloat16_tE19Flash_kernel_traitsILi128ELi64ELi64ELi4ES3_EELb0ELb0ELb1ELb0ELb0ELb0ELb0ELb0EEEvNS_16Flash_fwd_paramsE)
        /*1760*/ 	.word	0x00000000


	//----- nvinfo : EIATTR_MIN_STACK_SIZE
	.align		4
.L_1008:
        /*1764*/ 	.byte	0x04, 0x12
        /*1766*/ 	.short	(.L_1010 - .L_1009)
	.align		4
.L_1009:
        /*1768*/ 	.word	index@(_ZN5flash24flash_fwd_splitkv_kernelI23Flash_fwd_kernel_traitsILi128ELi64ELi64ELi4ELb0ELb0EN7cutlass10bfloat16_tE19Flash_kernel_traitsILi128ELi64ELi64ELi4ES3_EELb0ELb0ELb1ELb0ELb0ELb1ELb0ELb0EEEvNS_16Flash_fwd_paramsE)
        /*176c*/ 	.word	0x00000000


	//----- nvinfo : EIATTR_MIN_STACK_SIZE
	.align		4
.L_1010:
        /*1770*/ 	.byte	0x04, 0x12
        /*1772*/ 	.short	(.L_1012 - .L_1011)
	.align		4
.L_1011:
        /*1774*/ 	.word	index@(_ZN5flash24flash_fwd_splitkv_kernelI23Flash_fwd_kernel_traitsILi128ELi64ELi64ELi4ELb0ELb0EN7cutlass10bfloat16_tE19Flash_kernel_traitsILi128ELi64ELi64ELi4ES3_EELb0ELb0ELb0ELb0ELb1ELb0ELb0ELb1EEEvNS_16Flash_fwd_paramsE)
        /*1778*/ 	.word	0x00000000


	//----- nvinfo : EIATTR_MIN_STACK_SIZE
	.align		4
.L_1012:
        /*177c*/ 	.byte	0x04, 0x12
        /*177e*/ 	.short	(.L_1014 - .L_1013)
	.align		4
.L_1013:
        /*1780*/ 	.word	index@(_ZN5flash24flash_fwd_splitkv_kernelI23Flash_fwd_kernel_traitsILi128ELi64ELi64ELi4ELb0ELb0EN7cutlass10bfloat16_tE19Flash_kernel_traitsILi128ELi64ELi64ELi4ES3_EELb0ELb0ELb0ELb0ELb1ELb1ELb0ELb1EEEvNS_16Flash_fwd_paramsE)
        /*1784*/ 	.word	0x00000000


	//----- nvinfo : EIATTR_MIN_STACK_SIZE
	.align		4
.L_1014:
        /*1788*/ 	.byte	0x04, 0x12
        /*178a*/ 	.short	(.L_1016 - .L_1015)
	.align		4
.L_1015:
        /*178c*/ 	.word	index@(_ZN5flash24flash_fwd_splitkv_kernelI23Flash_fwd_kernel_traitsILi128ELi64ELi64ELi4ELb0ELb0EN7cutlass10bfloat16_tE19Flash_kernel_traitsILi128ELi64ELi64ELi4ES3_EELb0ELb0ELb1ELb0ELb0ELb0ELb0ELb1EEEvNS_16Flash_fwd_paramsE)
        /*1790*/ 	.word	0x00000000


	//----- nvinfo : EIATTR_MIN_STACK_SIZE
	.align		4
.L_1016:
        /*1794*/ 	.byte	0x04, 0x12
        /*1796*/ 	.short	(.L_1018 - .L_1017)
	.align		4
.L_1017:
        /*1798*/ 	.word	index@(_ZN5flash24flash_fwd_splitkv_kernelI23Flash_fwd_kernel_traitsILi128ELi64ELi64ELi4ELb0ELb0EN7cutlass10bfloat16_tE19Flash_kernel_traitsILi128ELi64ELi64ELi4ES3_EELb0ELb0ELb1ELb0ELb0ELb1ELb0ELb1EEEvNS_16Flash_fwd_paramsE)
        /*179c*/ 	.word	0x00000000


	//----- nvinfo : EIATTR_MIN_STACK_SIZE
	.align		4
.L_1018:
        /*17a0*/ 	.byte	0x04, 0x12
        /*17a2*/ 	.short	(.L_1020 - .L_1019)
	.align		4
.L_1019:
        /*17a4*/ 	.word	index@(_ZN5flash24flash_fwd_splitkv_kernelI23Flash_fwd_kernel_traitsILi128ELi64ELi64ELi4ELb0ELb0EN7cutlass10bfloat16_tE19Flash_kernel_traitsILi128ELi64ELi64ELi4ES3_EELb0ELb0ELb0ELb1ELb1ELb0ELb1ELb0EEEvNS_16Flash_fwd_paramsE)
        /*17a8*/ 	.word	0x00000000


	//----- nvinfo : EIATTR_MIN_STACK_SIZE
	.align		4
.L_1020:
        /*17ac*/ 	.byte	0x04, 0x12
        /*17ae*/ 	.short	(.L_1022 - .L_1021)
	.align		4
.L_1021:
        /*17b0*/ 	.word	index@(_ZN5flash24flash_fwd_splitkv_kernelI23Flash_fwd_kernel_traitsILi128ELi64ELi64ELi4ELb0ELb0EN7cutlass10bfloat16_tE19Flash_kernel_traitsILi128ELi64ELi64ELi4ES3_EELb0ELb0ELb0ELb1ELb1ELb1ELb1ELb0EEEvNS_16Flash_fwd_paramsE)
        /*17b4*/ 	.word	0x00000000


	//----- nvinfo : EIATTR_MIN_STACK_SIZE
	.align		4
.L_1022:
        /*17b8*/ 	.byte	0x04, 0x12
        /*17ba*/ 	.short	(.L_1024 - .L_1023)
	.align		4
.L_1023:
        /*17bc*/ 	.word	index@(_ZN5flash24flash_fwd_splitkv_kernelI23Flash_fwd_kernel_traitsILi128ELi64ELi64ELi4ELb0ELb0EN7cutlass10bfloat16_tE19Flash_kernel_traitsILi128ELi64ELi64ELi4ES3_EELb0ELb0ELb1ELb0ELb0ELb0ELb1ELb0EEEvNS_16Flash_fwd_paramsE)
        /*17c0*/ 	.word	0x00000000


	//----- nvinfo : EIATTR_MIN_STACK_SIZE
	.align		4
.L_1024:
        /*17c4*/ 	.byte	0x04, 0x12
        /*17c6*/ 	.short	(.L_1026 - .L_1025)
	.align		4
.L_1025:
        /*17c8*/ 	.word	index@(_ZN5flash24flash_fwd_splitkv_kernelI23Flash_fwd_kernel_traitsILi128ELi64ELi64ELi4ELb0ELb0EN7cutlass10bfloat16_tE19Flash_kernel_traitsILi128ELi64ELi64ELi4ES3_EELb0ELb0ELb1ELb0ELb0ELb1ELb1ELb0EEEvNS_16Flash_fwd_paramsE)
        /*17cc*/ 	.word	0x00000000


	//----- nvinfo : EIATTR_MIN_STACK_SIZE
	.align		4
.L_1026:
        /*17d0*/ 	.byte	0x04, 0x12
        /*17d2*/ 	.short	(.L_1028 - .L_1027)
	.align		4
.L_1027:
        /*17d4*/ 	.word	index@(_ZN5flash24flash_fwd_splitkv_kernelI23Flash_fwd_kernel_traitsILi128ELi64ELi64ELi4ELb0ELb0EN7cutlass10bfloat16_tE19Flash_kernel_traitsILi128ELi64ELi64ELi4ES3_EELb0ELb0ELb0ELb0ELb1ELb0ELb1ELb1EEEvNS_16Flash_fwd_paramsE)
        /*17d8*/ 	.word	0x00000000


	//----- nvinfo : EIATTR_MIN_STACK_SIZE
	.align		4
.L_1028:
        /*17dc*/ 	.byte	0x04, 0x12
        /*17de*/ 	.short	(.L_1030 - .L_1029)
	.align		4
.L_1029:
        /*17e0*/ 	.word	index@(_ZN5flash24flash_fwd_splitkv_kernelI23Flash_fwd_kernel_traitsILi128ELi64ELi64ELi4ELb0ELb0EN7cutlass10bfloat16_tE19Flash_kernel_traitsILi128ELi64ELi64ELi4ES3_EELb0ELb0ELb0ELb0ELb1ELb1ELb1ELb1EEEvNS_16Flash_fwd_paramsE)
        /*17e4*/ 	.word	0x00000000


	//----- nvinfo : EIATTR_MIN_STACK_SIZE
	.align		4
.L_1030:
        /*17e8*/ 	.byte	0x04, 0x12
        /*17ea*/ 	.short	(.L_1032 - .L_1031)
	.align		4
.L_1031:
        /*17ec*/ 	.word	index@(_ZN5flash24flash_fwd_splitkv_kernelI23Flash_fwd_kernel_traitsILi128ELi64ELi64ELi4ELb0ELb0EN7cutlass10bfloat16_tE19Flash_kernel_traitsILi128ELi64ELi64ELi4ES3_EELb0ELb0ELb1ELb0ELb0ELb0ELb1ELb1EEEvNS_16Flash_fwd_paramsE)
        /*17f0*/ 	.word	0x00000000


	//----- nvinfo : EIATTR_MIN_STACK_SIZE
	.align		4
.L_1032:
        /*17f4*/ 	.byte	0x04, 0x12
        /*17f6*/ 	.short	(.L_1034 - .L_1033)
	.align		4
.L_1033:
        /*17f8*/ 	.word	index@(_ZN5flash24flash_fwd_splitkv_kernelI23Flash_fwd_kernel_traitsILi128ELi64ELi64ELi4ELb0ELb0EN7cutlass10bfloat16_tE19Flash_kernel_traitsILi128ELi64ELi64ELi4ES3_EELb0ELb0ELb1ELb0ELb0ELb1ELb1ELb1EEEvNS_16Flash_fwd_paramsE)
        /*17fc*/ 	.word	0x00000000


	//----- nvinfo : EIATTR_MIN_STACK_SIZE
	.align		4
.L_1034:
        /*1800*/ 	.byte	0x04, 0x12
        /*1802*/ 	.short	(.L_1036 - .L_1035)
	.align		4
.L_1035:
        /*1804*/ 	.word	index@(_ZN5flash24flash_fwd_splitkv_kernelI23Flash_fwd_kernel_traitsILi128ELi64ELi64ELi4ELb0ELb0EN7cutlass10bfloat16_tE19Flash_kernel_traitsILi128ELi64ELi64ELi4ES3_EELb0ELb1ELb0ELb0ELb1ELb0ELb0ELb0EEEvNS_16Flash_fwd_paramsE)
        /*1808*/ 	.word	0x00000000


	//----- nvinfo : EIATTR_MIN_STACK_SIZE
	.align		4
.L_1036:
        /*180c*/ 	.byte	0x04, 0x12
        /*180e*/ 	.short	(.L_1038 - .L_1037)
	.align		4
.L_1037:
        /*1810*/ 	.word	index@(_ZN5flash24flash_fwd_splitkv_kernelI23Flash_fwd_kernel_traitsILi128ELi64ELi64ELi4ELb0ELb0EN7cutlass10bfloat16_tE19Flash_kernel_traitsILi128ELi64ELi64ELi4ES3_EELb0ELb1ELb0ELb0ELb1ELb1ELb0ELb0EEEvNS_16Flash_fwd_paramsE)
        /*1814*/ 	.word	0x00000000


	//----- nvinfo : EIATTR_MIN_STACK_SIZE
	.align		4
.L_1038:
        /*1818*/ 	.byte	0x04, 0x12
        /*181a*/ 	.short	(.L_1040 - .L_1039)
	.align		4
.L_1039:
        /*181c*/ 	.word	index@(_ZN5flash24flash_fwd_splitkv_kernelI23Flash_fwd_kernel_traitsILi128ELi64ELi64ELi4ELb0ELb0EN7cutlass10bfloat16_tE19Flash_kernel_traitsILi128ELi64ELi64ELi4ES3_EELb0ELb1ELb1ELb0ELb0ELb0ELb0ELb0EEEvNS_16Flash_fwd_paramsE)
        /*1820*/ 	.word	0x00000000


	//----- nvinfo : EIATTR_MIN_STACK_SIZE
	.align		4
.L_1040:
        /*1824*/ 	.byte	0x04, 0x12
        /*1826*/ 	.short	(.L_1042 - .L_1041)
	.align		4
.L_1041:
        /*1828*/ 	.word	index@(_ZN5flash24flash_fwd_splitkv_kernelI23Flash_fwd_kernel_traitsILi128ELi64ELi64ELi4ELb0ELb0EN7cutlass10bfloat16_tE19Flash_kernel_traitsILi128ELi64ELi64ELi4ES3_EELb0ELb1ELb1ELb0ELb0ELb1ELb0ELb0EEEvNS_16Flash_fwd_paramsE)
        /*182c*/ 	.word	0x00000000


	//----- nvinfo : EIATTR_MIN_STACK_SIZE
	.align		4
.L_1042:
        /*1830*/ 	.byte	0x04, 0x12
        /*1832*/ 	.short	(.L_1044 - .L_1043)
	.align		4
.L_1043:
        /*1834*/ 	.word	index@(_ZN5flash24flash_fwd_splitkv_kernelI23Flash_fwd_kernel_traitsILi128ELi64ELi64ELi4ELb0ELb0EN7cutlass10bfloat16_tE19Flash_kernel_traitsILi128ELi64ELi64ELi4ES3_EELb0ELb1ELb0ELb0ELb1ELb0ELb0ELb1EEEvNS_16Flash_fwd_paramsE)
        /*1838*/ 	.word	0x00000000


	//----- nvinfo : EIATTR_MIN_STACK_SIZE
	.align		4
.L_1044:
        /*183c*/ 	.byte	0x04, 0x12
        /*183e*/ 	.short	(.L_1046 - .L_1045)
	.align		4
.L_1045:
        /*1840*/ 	.word	index@(_ZN5flash24flash_fwd_splitkv_kernelI23Flash_fwd_kernel_traitsILi128ELi64ELi64ELi4ELb0ELb0EN7cutlass10bfloat16_tE19Flash_kernel_traitsILi128ELi64ELi64ELi4ES3_EELb0ELb1ELb0ELb0ELb1ELb1ELb0ELb1EEEvNS_16Flash_fwd_paramsE)
        /*1844*/ 	.word	0x00000000


	//----- nvinfo : EIATTR_MIN_STACK_SIZE
	.align		4
.L_1046:
        /*1848*/ 	.byte	0x04, 0x12
        /*184a*/ 	.short	(.L_1048 - .L_1047)
	.align		4
.L_1047:
        /*184c*/ 	.word	index@(_ZN5flash24flash_fwd_splitkv_kernelI23Flash_fwd_kernel_traitsILi128ELi64ELi64ELi4ELb0ELb0EN7cutlass10bfloat16_tE19Flash_kernel_traitsILi128ELi64ELi64ELi4ES3_EELb0ELb1ELb1ELb0ELb0ELb0ELb0ELb1EEEvNS_16Flash_fwd_paramsE)
        /*1850*/ 	.word	0x00000000


	//----- nvinfo : EIATTR_MIN_STACK_SIZE
	.align		4
.L_1048:
        /*1854*/ 	.byte	0x04, 0x12
        /*1856*/ 	.short	(.L_1050 - .L_1049)
	.align		4
.L_1049:
        /*1858*/ 	.word	index@(_ZN5flash24flash_fwd_splitkv_kernelI23Flash_fwd_kernel_traitsILi128ELi64ELi64ELi4ELb0ELb0EN7cutlass10bfloat16_tE19Flash_kernel_traitsILi128ELi64ELi64ELi4ES3_EELb0ELb1ELb1ELb0ELb0ELb1ELb0ELb1EEEvNS_16Flash_fwd_paramsE)
        /*185c*/ 	.word	0x00000000


	//----- nvinfo : EIATTR_MIN_STACK_SIZE
	.align		4
.L_1050:
        /*1860*/ 	.byte	0x04, 0x12
        /*1862*/ 	.short	(.L_1052 - .L_1051)
	.align		4
.L_1051:
        /*1864*/ 	.word	index@(_ZN5flash24flash_fwd_splitkv_kernelI23Flash_fwd_kernel_traitsILi128ELi64ELi64ELi4ELb0ELb0EN7cutlass10bfloat16_tE19Flash_kernel_traitsILi128ELi64ELi64ELi4ES3_EELb0ELb1ELb0ELb0ELb1ELb0ELb1ELb0EEEvNS_16Flash_fwd_paramsE)
        /*1868*/ 	.word	0x00000000


	//----- nvinfo : EIATTR_MIN_STACK_SIZE
	.align		4
.L_1052:
        /*186c*/ 	.byte	0x04, 0x12
        /*186e*/ 	.short	(.L_1054 - .L_1053)
	.align		4
.L_1053:
        /*1870*/ 	.word	index@(_ZN5flash24flash_fwd_splitkv_kernelI23Flash_fwd_kernel_traitsILi128ELi64ELi64ELi4ELb0ELb0EN7cutlass10bfloat16_tE19Flash_kernel_traitsILi128ELi64ELi64ELi4ES3_EELb0ELb1ELb0ELb0ELb1ELb1ELb1ELb0EEEvNS_16Flash_fwd_paramsE)
        /*1874*/ 	.word	0x00000000


	//----- nvinfo : EIATTR_MIN_STACK_SIZE
	.align		4
.L_1054:
        /*1878*/ 	.byte	0x04, 0x12
        /*187a*/ 	.short	(.L_1056 - .L_1055)
	.align		4
.L_1055:
        /*187c*/ 	.word	index@(_ZN5flash24flash_fwd_splitkv_kernelI23Flash_fwd_kernel_traitsILi128ELi64ELi64ELi4ELb0ELb0EN7cutlass10bfloat16_tE19Flash_kernel_traitsILi128ELi64ELi64ELi4ES3_EELb0ELb1ELb1ELb0ELb0ELb0ELb1ELb0EEEvNS_16Flash_fwd_paramsE)
        /*1880*/ 	.word	0x00000000


	//----- nvinfo : EIATTR_MIN_STACK_SIZE
	.align		4
.L_1056:
        /*1884*/ 	.byte	0x04, 0x12
        /*1886*/ 	.short	(.L_1058 - .L_1057)
	.align		4
.L_1057:
        /*1888*/ 	.word	index@(_ZN5flash24flash_fwd_splitkv_kernelI23Flash_fwd_kernel_traitsILi128ELi64ELi64ELi4ELb0ELb0EN7cutlass10bfloat16_tE19Flash_kernel_traitsILi128ELi64ELi64ELi4ES3_EELb0ELb1ELb1ELb0ELb0ELb1ELb1ELb0EEEvNS_16Flash_fwd_paramsE)
        /*188c*/ 	.word	0x00000000


	//----- nvinfo : EIATTR_MIN_STACK_SIZE
	.align		4
.L_1058:
        /*1890*/ 	.byte	0x04, 0x12
        /*1892*/ 	.short	(.L_1060 - .L_1059)
	.align		4
.L_1059:
        /*1894*/ 	.word	index@(_ZN5flash24flash_fwd_splitkv_kernelI23Flash_fwd_kernel_traitsILi128ELi64ELi64ELi4ELb0ELb0EN7cutlass10bfloat16_tE19Flash_kernel_traitsILi128ELi64ELi64ELi4ES3_EELb0ELb1ELb0ELb0ELb1ELb0ELb1ELb1EEEvNS_16Flash_fwd_paramsE)
        /*1898*/ 	.word	0x00000000


	//----- nvinfo : EIATTR_MIN_STACK_SIZE
	.align		4
.L_1060:
        /*189c*/ 	.byte	0x04, 0x12
        /*189e*/ 	.short	(.L_1062 - .L_1061)
	.align		4
.L_1061:
        /*18a0*/ 	.word	index@(_ZN5flash24flash_fwd_splitkv_kernelI23Flash_fwd_kernel_traitsILi128ELi64ELi64ELi4ELb0ELb0EN7cutlass10bfloat16_tE19Flash_kernel_traitsILi128ELi64ELi64ELi4ES3_EELb0ELb1ELb0ELb0ELb1ELb1ELb1ELb1EEEvNS_16Flash_fwd_paramsE)
        /*18a4*/ 	.word	0x00000000


	//----- nvinfo : EIATTR_MIN_STACK_SIZE
	.align		4
.L_1062:
        /*18a8*/ 	.byte	0x04, 0x12
        /*18aa*/ 	.short	(.L_1064 - .L_1063)
	.align		4
.L_1063:
        /*18ac*/ 	.word	index@(_ZN5flash24flash_fwd_splitkv_kernelI23Flash_fwd_kernel_traitsILi128ELi64ELi64ELi4ELb0ELb0EN7cutlass10bfloat16_tE19Flash_kernel_traitsILi128ELi64ELi64ELi4ES3_EELb0ELb1ELb1ELb0ELb0ELb0ELb1ELb1EEEvNS_16Flash_fwd_paramsE)
        /*18b0*/ 	.word	0x00000000


	//----- nvinfo : EIATTR_MIN_STACK_SIZE
	.align		4
.L_1064:
        /*18b4*/ 	.byte	0x04, 0x12
        /*18b6*/ 	.short	(.L_1066 - .L_1065)
	.align		4
.L_1065:
        /*18b8*/ 	.word	index@(_ZN5flash24flash_fwd_splitkv_kernelI23Flash_fwd_kernel_traitsILi128ELi64ELi64ELi4ELb0ELb0EN7cutlass10bfloat16_tE19Flash_kernel_traitsILi128ELi64ELi64ELi4ES3_EELb0ELb1ELb1ELb0ELb0ELb1ELb1ELb1EEEvNS_16Flash_fwd_paramsE)
        /*18bc*/ 	.word	0x00000000
.L_1066:


//--------------------- .nv.compat                --------------------------
	.section	.nv.compat,"",@"SHT_CUDA_COMPAT_INFO"
	.align	4
        /*0000*/ 	.byte	0x02, 0x09, 0x01, 0x00, 0x02, 0x02, 0x01, 0x00, 0x02, 0x05, 0x05, 0x00, 0x03, 0x07, 0x01, 0x01
        /*0010*/ 	.byte	0x02, 0x03, 0x00, 0x00, 0x02, 0x06, 0x01, 0x00, 0x04, 0x0b, 0x08, 0x00, 0x01, 0x00, 0x00, 0x00
        /*0020*/ 	.byte	0x00, 0x00, 0x00, 0x00


//--------------------- .nv.info._ZN5flash32flash_fwd_splitkv_combine_kernelI23Flash_fwd_kernel_traitsILi128ELi64ELi128ELi4ELb0ELb0EN7cutlass10bfloat16_tE19Flash_kernel_traitsILi128ELi64ELi128ELi4ES3_EELi4ELi7ELb0EEEvNS_16Flash_fwd_paramsE --------------------------
	.section	.nv.info._ZN5flash32flash_fwd_splitkv_combine_kernelI23Flash_fwd_kernel_traitsILi128ELi64ELi128ELi4ELb0ELb0EN7cutlass10bfloat16_tE19Flash_kernel_traitsILi128ELi64ELi128ELi4ES3_EELi4ELi7ELb0EEEvNS_16Flash_fwd_paramsE,"",@"SHT_CUDA_INFO"
	.sectionflags	@""
	.align	4


	//----- nvinfo : EIATTR_CUDA_API_VERSION
	.align		4
        /*0000*/ 	.byte	0x04, 0x37
        /*0002*/ 	.short	(.L_1068 - .L_1067)
.L_1067:
        /*0004*/ 	.word	0x00000082


	//----- nvinfo : EIATTR_KPARAM_INFO
	.align		4
.L_1068:
        /*0008*/ 	.byte	0x04, 0x17
        /*000a*/ 	.short	(.L_1070 - .L_1069)
.L_1069:
        /*000c*/ 	.word	0x00000000
        /*0010*/ 	.short	0x0000
        /*0012*/ 	.short	0x0000
        /*0014*/ 	.byte	0x00, 0xf0, 0x41, 0x07


	//----- nvinfo : EIATTR_SPARSE_MMA_MASK
	.align		4
.L_1070:
        /*0018*/ 	.byte	0x03, 0x50
        /*001a*/ 	.short	0x0000


	//----- nvinfo : EIATTR_MAXREG_COUNT
	.align		4
        /*001c*/ 	.byte	0x03, 0x1b
        /*001e*/ 	.short	0x00ff


	//----- nvinfo : EIATTR_NUM_BARRIERS
	.align		4
        /*0020*/ 	.byte	0x02, 0x4c
        /*0022*/ 	.byte	0x01
	.zero		1


	//----- nvinfo : EIATTR_MERCURY_ISA_VERSION
	.align		4
        /*0024*/ 	.byte	0x03, 0x5f
        /*0026*/ 	.short	0x0101


	//----- nvinfo : EIATTR_COOP_GROUP_MASK_REGIDS
	.align		4
        /*0028*/ 	.byte	0x04, 0x29
        /*002a*/ 	.short	(.L_1072 - .L_1071)


	//   ....[0]....
.L_1071:
        /*002c*/ 	.word	0xffffffff


	//   ....[1]....
        /*0030*/ 	.word	0xffffffff


	//   ....[2]....
        /*0034*/ 	.word	0xffffffff


	//   ....[3]....
        /*0038*/ 	.word	0xffffffff


	//   ....[4]....
        /*003c*/ 	.word	0xffffffff


	//   ....[5]....
        /*0040*/ 	.word	0xffffffff


	//   ....[6]....
        /*0044*/ 	.word	0xffffffff


	//   ....[7]....
        /*0048*/ 	.word	0xffffffff


	//   ....[8]....
        /*004c*/ 	.word	0xffffffff


	//   ....[9]....
        /*0050*/ 	.word	0xffffffff


	//----- nvinfo : EIATTR_COOP_GROUP_INSTR_OFFSETS
	.align		4
.L_1072:
        /*0054*/ 	.byte	0x04, 0x28
        /*0056*/ 	.short	(.L_1074 - .L_1073)


	//   ....[0]....
.L_1073:
        /*0058*/ 	.word	0x00001cc0


	//   ....[1]....
        /*005c*/ 	.word	0x00001d50


	//   ....[2]....
        /*0060*/ 	.word	0x00001d90


	//   ....[3]....
        /*0064*/ 	.word	0x00001db0


	//   ....[4]....
        /*0068*/ 	.word	0x00001dd0


	//   ....[5]....
        /*006c*/ 	.word	0x00001fc0


	//   ....[6]....
        /*0070*/ 	.word	0x00002040


	//   ....[7]....
        /*0074*/ 	.word	0x000020c0


	//   ....[8]....
        /*0078*/ 	.word	0x00002190


	//   ....[9]....
        /*007c*/ 	.word	0x00002250


	//----- nvinfo : EIATTR_VRC_CTA_INIT_COUNT
	.align		4
.L_1074:
        /*0080*/ 	.byte	0x02, 0x4a
	.zero		1
	.zero		1


	//----- nvinfo : EIATTR_EXIT_INSTR_OFFSETS
	.align		4
        /*0084*/ 	.byte	0x04, 0x1c
        /*0086*/ 	.short	(.L_1076 - .L_1075)


	//   ....[0]....
.L_1075:
        /*0088*/ 	.word	0x00004100


	//   ....[1]....
        /*008c*/ 	.word	0x000043e0


	//   ....[2]....
        /*0090*/ 	.word	0x00004600


	//----- nvinfo : EIATTR_CRS_STACK_SIZE
	.align		4
.L_1076:
        /*0094*/ 	.byte	0x04, 0x1e
        /*0096*/ 	.short	(.L_1078 - .L_1077)
.L_1077:
        /*0098*/ 	.word	0x00000000


	//----- nvinfo : EIATTR_CBANK_PARAM_SIZE
	.align		4
.L_1078:
        /*009c*/ 	.byte	0x03, 0x19
        /*009e*/ 	.short	0x01d0


	//----- nvinfo : EIATTR_PARAM_CBANK
	.align		4
        /*00a0*/ 	.byte	0x04, 0x0a
        /*00a2*/ 	.short	(.L_1080 - .L_1079)
	.align		4
.L_1079:
        /*00a4*/ 	.word	index@(.nv.constant0._ZN5flash32flash_fwd_splitkv_combine_kernelI23Flash_fwd_kernel_traitsILi128ELi64ELi128ELi4ELb0ELb0EN7cutlass10bfloat16_tE19Flash_kernel_traitsILi128ELi64ELi128ELi4ES3_EELi4ELi7ELb0EEEvNS_16Flash_fwd_paramsE)
        /*00a8*/ 	.short	0x0380
        /*00aa*/ 	.short	0x01d0


	//----- nvinfo : EIATTR_SW_WAR
	.align		4
.L_1080:
        /*00ac*/ 	.byte	0x04, 0x36
        /*00ae*/ 	.short	(.L_1082 - .L_1081)
.L_1081:
        /*00b0*/ 	.word	0x00000008
.L_1082:


//--------------------- .nv.info._ZN5flash32flash_fwd_splitkv_combine_kernelI23Flash_fwd_kernel_traitsILi128ELi64ELi128ELi4ELb0ELb0EN7cutlass10bfloat16_tE19Flash_kernel_traitsILi128ELi64ELi128ELi4ES3_EELi4ELi6ELb0EEEvNS_16Flash_fwd_paramsE --------------------------
	.section	.nv.info._ZN5flash32flash_fwd_splitkv_combine_kernelI23Flash_fwd_kernel_traitsILi128ELi64ELi128ELi4ELb0ELb0EN7cutlass10bfloat16_tE19Flash_kernel_traitsILi128ELi64ELi128ELi4ES3_EELi4ELi6ELb0EEEvNS_16Flash_fwd_paramsE,"",@"SHT_CUDA_INFO"
	.sectionflags	@""
	.align	4


	//----- nvinfo : EIATTR_CUDA_API_VERSION
	.align		4
        /*0000*/ 	.byte	0x04, 0x37
        /*0002*/ 	.short	(.L_1084 - .L_1083)
.L_1083:
        /*0004*/ 	.word	0x00000082


	//----- nvinfo : EIATTR_KPARAM_INFO
	.align		4
.L_1084:
        /*0008*/ 	.byte	0x04, 0x17
        /*000a*/ 	.short	(.L_1086 - .L_1085)
.L_1085:
        /*000c*/ 	.word	0x00000000
        /*0010*/ 	.short	0x0000
        /*0012*/ 	.short	0x0000
        /*0014*/ 	.byte	0x00, 0xf0, 0x41, 0x07


	//----- nvinfo : EIATTR_SPARSE_MMA_MASK
	.align		4
.L_1086:
        /*0018*/ 	.byte	0x03, 0x50
        /*001a*/ 	.short	0x0000


	//----- nvinfo : EIATTR_MAXREG_COUNT
	.align		4
        /*001c*/ 	.byte	0x03, 0x1b
        /*001e*/ 	.short	0x00ff


	//----- nvinfo : EIATTR_NUM_BARRIERS
	.align		4
        /*0020*/ 	.byte	0x02, 0x4c
        /*0022*/ 	.byte	0x01
	.zero		1


	//----- nvinfo : EIATTR_MERCURY_ISA_VERSION
	.align		4
        /*0024*/ 	.byte	0x03, 0x5f
        /*0026*/ 	.short	0x0101


	//----- nvinfo : EIATTR_COOP_GROUP_MASK_REGIDS
	.align		4
        /*0028*/ 	.byte	0x04, 0x29
        /*002a*/ 	.short	(.L_1088 - .L_1087)


	//   ....[0]....
.L_1087:
        /*002c*/ 	.word	0xffffffff


	//   ....[1]....
        /*0030*/ 	.word	0xffffffff


	//   ....[2]....
        /*0034*/ 	.word	0xffffffff


	//   ....[3]....
        /*0038*/ 	.word	0xffffffff


	//   ....[4]....
        /*003c*/ 	.word	0xffffffff


	//   ....[5]....
        /*0040*/ 	.word	0xffffffff


	//   ....[6]....
        /*0044*/ 	.word	0xffffffff


	//   ....[7]....
        /*0048*/ 	.word	0xffffffff


	//   ....[8]....
        /*004c*/ 	.word	0xffffffff


	//   ....[9]....
        /*0050*/ 	.word	0xffffffff


	//----- nvinfo : EIATTR_COOP_GROUP_INSTR_OFFSETS
	.align		4
.L_1088:
        /*0054*/ 	.byte	0x04, 0x28
        /*0056*/ 	.short	(.L_1090 - .L_1089)


	//   ....[0]....
.L_1089:
        /*0058*/ 	.word	0x00001980


	//   ....[1]....
        /*005c*/ 	.word	0x000019a0


	//   ....[2]....
        /*0060*/ 	.word	0x000019e0


	//   ....[3]....
        /*0064*/ 	.word	0x00001a20


	//   ....[4]....
        /*0068*/ 	.word	0x00001a60


	//   ....[5]....
        /*006c*/ 	.word	0x00001be0


	//   ....[6]....
        /*0070*/ 	.word	0x00001cb0


	//   ....[7]....
        /*0074*/ 	.word	0x00001d20


	//   ....[8]....
        /*0078*/ 	.word	0x00001d90


	//   ....[9]....
        /*007c*/ 	.word	0x00001ea0


	//----- nvinfo : EIATTR_VRC_CTA_INIT_COUNT
	.align		4
.L_1090:
        /*0080*/ 	.byte	0x02, 0x4a
	.zero		1
	.zero		1


	//----- nvinfo : EIATTR_EXIT_INSTR_OFFSETS
	.align		4
        /*0084*/ 	.byte	0x04, 0x1c
        /*0086*/ 	.short	(.L_1092 - .L_1091)


	//   ....[0]....
.L_1091:
        /*0088*/ 	.word	0x00003ce0


	//   ....[1]....
        /*008c*/ 	.word	0x00003fc0


	//   ....[2]....
        /*0090*/ 	.word	0x000041e0


	//----- nvinfo : EIATTR_CRS_STACK_SIZE
	.align		4
.L_1092:
        /*0094*/ 	.byte	0x04, 0x1e
        /*0096*/ 	.short	(.L_1094 - .L_1093)
.L_1093:
        /*0098*/ 	.word	0x00000000


	//----- nvinfo : EIATTR_CBANK_PARAM_SIZE
	.align		4
.L_1094:
        /*009c*/ 	.byte	0x03, 0x19
        /*009e*/ 	.short	0x01d0


	//----- nvinfo : EIATTR_PARAM_CBANK
	.align		4
        /*00a0*/ 	.byte	0x04, 0x0a
        /*00a2*/ 	.short	(.L_1096 - .L_1095)
	.align		4
.L_1095:
        /*00a4*/ 	.word	index@(.nv.constant0._ZN5flash32flash_fwd_splitkv_combine_kernelI23Flash_fwd_kernel_traitsILi128ELi64ELi128ELi4ELb0ELb0EN7cutlass10bfloat16_tE19Flash_kernel_traitsILi128ELi64ELi128ELi4ES3_EELi4ELi6ELb0EEEvNS_16Flash_fwd_paramsE)
        /*00a8*/ 	.short	0x0380
        /*00aa*/ 	.short	0x01d0


	//----- nvinfo : EIATTR_SW_WAR
	.align		4
.L_1096:
        /*00ac*/ 	.byte	0x04, 0x36
        /*00ae*/ 	.short	(.L_1098 - .L_1097)
.L_1097:
        /*00b0*/ 	.word	0x00000008
.L_1098:


//--------------------- .nv.info._ZN5flash32flash_fwd_splitkv_combine_kernelI23Flash_fwd_kernel_traitsILi128ELi64ELi128ELi4ELb0ELb0EN7cutlass10bfloat16_tE19Flash_kernel_traitsILi128ELi64ELi128ELi4ES3_EELi4ELi5ELb0EEEvNS_16Flash_fwd_paramsE --------------------------
	.section	.nv.info._ZN5flash32flash_fwd_splitkv_combine_kernelI23Flash_fwd_kernel_traitsILi128ELi64ELi128ELi4ELb0ELb0EN7cutlass10bfloat16_tE19Flash_kernel_traitsILi128ELi64ELi128ELi4ES3_EELi4ELi5ELb0EEEvNS_16Flash_fwd_paramsE,"",@"SHT_CUDA_INFO"
	.sectionflags	@""
	.align	4


	//----- nvinfo : EIATTR_CUDA_API_VERSION
	.align		4
        /*0000*/ 	.byte	0x04, 0x37
        /*0002*/ 	.short	(.L_1100 - .L_1099)
.L_1099:
        /*0004*/ 	.word	0x00000082


	//----- nvinfo : EIATTR_KPARAM_INFO
	.align		4
.L_1100:
        /*0008*/ 	.byte	0x04, 0x17
        /*000a*/ 	.short	(.L_1102 - .L_1101)
.L_1101:
        /*000c*/ 	.word	0x00000000
        /*0010*/ 	.short	0x0000
        /*0012*/ 	.short	0x0000
        /*0014*/ 	.byte	0x00, 0xf0, 0x41, 0x07


	//----- nvinfo : EIATTR_SPARSE_MMA_MASK
	.align		4
.L_1102:
        /*0018*/ 	.byte	0x03, 0x50
        /*001a*/ 	.short	0x0000


	//----- nvinfo : EIATTR_MAXREG_COUNT
	.align		4
        /*001c*/ 	.byte	0x03, 0x1b
        /*001e*/ 	.short	0x00ff


	//----- nvinfo : EIATTR_NUM_BARRIERS
	.align		4
        /*0020*/ 	.byte	0x02, 0x4c
        /*0022*/ 	.byte	0x01
	.zero		1


	//----- nvinfo : EIATTR_MERCURY_ISA_VERSION
	.align		4
        /*0024*/ 	.byte	0x03, 0x5f
        /*0026*/ 	.short	0x0101


	//----- nvinfo : EIATTR_COOP_GROUP_MASK_REGIDS
	.align		4
        /*0028*/ 	.byte	0x04, 0x29
        /*002a*/ 	.short	(.L_1104 - .L_1103)


	//   ....[0]....
.L_1103:
        /*002c*/ 	.word	0xffffffff


	//   ....[1]....
        /*0030*/ 	.word	0xffffffff


	//   ....[2]....
        /*0034*/ 	.word	0xffffffff


	//   ....[3]....
        /*0038*/ 	.word	0xffffffff


	//   ....[4]....
        /*003c*/ 	.word	0xffffffff


	//   ....[5]....
        /*0040*/ 	.word	0xffffffff


	//   ....[6]....
        /*0044*/ 	.word	0xffffffff


	//   ....[7]....
        /*0048*/ 	.word	0xffffffff


	//   ....[8]....
        /*004c*/ 	.word	0xffffffff


	//   ....[9]....
        /*0050*/ 	.word	0xffffffff


	//----- nvinfo : EIATTR_COOP_GROUP_INSTR_OFFSETS
	.align		4
.L_1104:
        /*0054*/ 	.byte	0x04, 0x28
        /*0056*/ 	.short	(.L_1106 - .L_1105)


	//   ....[0]....
.L_1105:
        /*0058*/ 	.word	0x00001a90


	//   ....[1]....
        /*005c*/ 	.word	0x00001ae0


	//   ....[2]....
        /*0060*/ 	.word	0x00001b00


	//   ....[3]....
        /*0064*/ 	.word	0x00001b30


	//   ....[4]....
        /*0068*/ 	.word	0x00001b70


	//   ....[5]....
        /*006c*/ 	.word	0x00001c30


	//   ....[6]....
        /*0070*/ 	.word	0x00001c60


	//   ....[7]....
        /*0074*/ 	.word	0x00001cb0


	//   ....[8]....
        /*0078*/ 	.word	0x00001d00


	//   ....[9]....
        /*007c*/ 	.word	0x00001dd0


	//----- nvinfo : EIATTR_VRC_CTA_INIT_COUNT
	.align		4
.L_1106:
        /*0080*/ 	.byte	0x02, 0x4a
	.zero		1
	.zero		1


	//----- nvinfo : EIATTR_EXIT_INSTR_OFFSETS
	.align		4
        /*0084*/ 	.byte	0x04, 0x1c
        /*0086*/ 	.short	(.L_1108 - .L_1107)


	//   ....[0]....
.L_1107:
        /*0088*/ 	.word	0x00003b70


	//   ....[1]....
        /*008c*/ 	.word	0x00003e50


	//   ....[2]....
        /*0090*/ 	.word	0x00004070


	//----- nvinfo : EIATTR_CRS_STACK_SIZE
	.align		4
.L_1108:
        /*0094*/ 	.byte	0x04, 0x1e
        /*0096*/ 	.short	(.L_1110 - .L_1109)
.L_1109:
        /*0098*/ 	.word	0x00000000


	//----- nvinfo : EIATTR_CBANK_PARAM_SIZE
	.align		4
.L_1110:
        /*009c*/ 	.byte	0x03, 0x19
        /*009e*/ 	.short	0x01d0


	//----- nvinfo : EIATTR_PARAM_CBANK
	.align		4
        /*00a0*/ 	.byte	0x04, 0x0a
        /*00a2*/ 	.short	(.L_1112 - .L_1111)
	.align		4
.L_1111:
        /*00a4*/ 	.word	index@(.nv.constant0._ZN5flash32flash_fwd_splitkv_combine_kernelI23Flash_fwd_kernel_traitsILi128ELi64ELi128ELi4ELb0ELb0EN7cutlass10bfloat16_tE19Flash_kernel_traitsILi128ELi64ELi128ELi4ES3_EELi4ELi5ELb0EEEvNS_16Flash_fwd_paramsE)
        /*00a8*/ 	.short	0x0380
        /*00aa*/ 	.short	0x01d0


	//----- nvinfo : EIATTR_SW_WAR
	.align		4
.L_1112:
        /*00ac*/ 	.byte	0x04, 0x36
        /*00ae*/ 	.short	(.L_1114 - .L_1113)
.L_1113:
        /*00b0*/ 	.word	0x00000008
.L_1114:


//--------------------- .nv.info._ZN5flash32flash_fwd_splitkv_combine_kernelI23Flash_fwd_kernel_traitsILi128ELi64ELi128ELi4ELb0ELb0EN7cutlass10bfloat16_tE19Flash_kernel_traitsILi128ELi64ELi128ELi4ES3_EELi4ELi4ELb0EEEvNS_16Flash_fwd_paramsE --------------------------
	.section	.nv.info._ZN5flash32flash_fwd_splitkv_combine_kernelI23Flash_fwd_kernel_traitsILi128ELi64ELi128ELi4ELb0ELb0EN7cutlass10bfloat16_tE19Flash_kernel_traitsILi128ELi64ELi128ELi4ES3_EELi4ELi4ELb0EEEvNS_16Flash_fwd_paramsE,"",@"SHT_CUDA_INFO"
	.sectionflags	@""
	.align	4


	//----- nvinfo : EIATTR_CUDA_API_VERSION
	.align		4
        /*0000*/ 	.byte	0x04, 0x37
        /*0002*/ 	.short	(.L_1116 - .L_1115)
.L_1115:
        /*0004*/ 	.word	0x00000082


	//----- nvinfo : EIATTR_KPARAM_INFO
	.align		4
.L_1116:
        /*0008*/ 	.byte	0x04, 0x17
        /*000a*/ 	.short	(.L_1118 - .L_1117)
.L_1117:
        /*000c*/ 	.word	0x00000000
        /*0010*/ 	.short	0x0000
        /*0012*/ 	.short	0x0000
        /*0014*/ 	.byte	0x00, 0xf0, 0x41, 0x07


	//----- nvinfo : EIATTR_SPARSE_MMA_MASK
	.align		4
.L_1118:
        /*0018*/ 	.byte	0x03, 0x50
        /*001a*/ 	.short	0x0000


	//----- nvinfo : EIATTR_MAXREG_COUNT
	.align		4
        /*001c*/ 	.byte	0x03, 0x1b
        /*001e*/ 	.short	0x00ff


	//----- nvinfo : EIATTR_NUM_BARRIERS
	.align		4
        /*0020*/ 	.byte	0x02, 0x4c
        /*0022*/ 	.byte	0x01
	.zero		1


	//----- nvinfo : EIATTR_MERCURY_ISA_VERSION
	.align		4
        /*0024*/ 	.byte	0x03, 0x5f
        /*0026*/ 	.short	0x0101


	//----- nvinfo : EIATTR_COOP_GROUP_MASK_REGIDS
	.align		4
        /*0028*/ 	.byte	0x04, 0x29
        /*002a*/ 	.short	(.L_1120 - .L_1119)


	//   ....[0]....
.L_1119:
        /*002c*/ 	.word	0xffffffff


	//   ....[1]....
        /*0030*/ 	.word	0xffffffff


	//   ....[2]....
        /*0034*/ 	.word	0xffffffff


	//   ....[3]....
        /*0038*/ 	.word	0xffffffff


	//   ....[4]....
        /*003c*/ 	.word	0xffffffff


	//   ....[5]....
        /*0040*/ 	.word	0xffffffff


	//   ....[6]....
        /*0044*/ 	.word	0xffffffff


	//   ....[7]....
        /*0048*/ 	.word	0xffffffff


	//----- nvinfo : EIATTR_COOP_GROUP_INSTR_OFFSETS
	.align		4
.L_1120:
        /*004c*/ 	.byte	0x04, 0x28
        /*004e*/ 	.short	(.L_1122 - .L_1121)


	//   ....[0]....
.L_1121:
        /*0050*/ 	.word	0x00001ae0


	//   ....[1]....
        /*0054*/ 	.word	0x00001b10


	//   ....[2]....
        /*0058*/ 	.word	0x00001b30


	//   ....[3]....
        /*005c*/ 	.word	0x00001b50


	//   ....[4]....
        /*0060*/ 	.word	0x00001c20


	//   ....[5]....
        /*0064*/ 	.word	0x00001ca0


	//   ....[6]....
        /*0068*/ 	.word	0x00001cf0


	//   ....[7]....
        /*006c*/ 	.word	0x00001d80


	//----- nvinfo : EIATTR_VRC_CTA_INIT_COUNT
	.align		4
.L_1122:
        /*0070*/ 	.byte	0x02, 0x4a
	.zero		1
	.zero		1


	//----- nvinfo : EIATTR_EXIT_INSTR_OFFSETS
	.align		4
        /*0074*/ 	.byte	0x04, 0x1c
        /*0076*/ 	.short	(.L_1124 - .L_1123)


	//   ....[0]....
.L_1123:
        /*0078*/ 	.word	0x00003b40


	//   ....[1]....
        /*007c*/ 	.word	0x00003e20


	//   ....[2]....
        /*0080*/ 	.word	0x00004040


	//----- nvinfo : EIATTR_CRS_STACK_SIZE
	.align		4
.L_1124:
        /*0084*/ 	.byte	0x04, 0x1e
        /*0086*/ 	.short	(.L_1126 - .L_1125)
.L_1125:
        /*0088*/ 	.word	0x00000000


	//----- nvinfo : EIATTR_CBANK_PARAM_SIZE
	.align		4
.L_1126:
        /*008c*/ 	.byte	0x03, 0x19
        /*008e*/ 	.short	0x01d0


	//----- nvinfo : EIATTR_PARAM_CBANK
	.align		4
        /*0090*/ 	.byte	0x04, 0x0a
        /*0092*/ 	.short	(.L_1128 - .L_1127)
	.align		4
.L_1127:
        /*0094*/ 	.word	index@(.nv.constant0._ZN5flash32flash_fwd_splitkv_combine_kernelI23Flash_fwd_kernel_traitsILi128ELi64ELi128ELi4ELb0ELb0EN7cutlass10bfloat16_tE19Flash_kernel_traitsILi128ELi64ELi128ELi4ES3_EELi4ELi4ELb0EEEvNS_16Flash_fwd_paramsE)
        /*0098*/ 	.short	0x0380
        /*009a*/ 	.short	0x01d0


	//----- nvinfo : EIATTR_SW_WAR
	.align		4
.L_1128:
        /*009c*/ 	.byte	0x04, 0x36
        /*009e*/ 	.short	(.L_1130 - .L_1129)
.L_1129:
        /*00a0*/ 	.word	0x00000008
.L_1130:


//--------------------- .nv.info._ZN5flash32flash_fwd_splitkv_combine_kernelI23Flash_fwd_kernel_traitsILi128ELi64ELi128ELi4ELb0ELb0EN7cutlass10bfloat16_tE19Flash_kernel_traitsILi128ELi64ELi128ELi4ES3_EELi4ELi3ELb0EEEvNS_16Flash_fwd_paramsE --------------------------
	.section	.nv.info._ZN5flash32flash_fwd_splitkv_combine_kernelI23Flash_fwd_kernel_traitsILi128ELi64ELi128ELi4ELb0ELb0EN7cutlass10bfloat16_tE19Flash_kernel_traitsILi128ELi64ELi128ELi4ES3_EELi4ELi3ELb0EEEvNS_16Flash_fwd_paramsE,"",@"SHT_CUDA_INFO"
	.sectionflags	@""
	.align	4


	//----- nvinfo : EIATTR_CUDA_API_VERSION
	.align		4
        /*0000*/ 	.byte	0x04, 0x37
        /*0002*/ 	.short	(.L_1132 - .L_1131)
.L_1131:
        /*0004*/ 	.word	0x00000082


	//----- nvinfo : EIATTR_KPARAM_INFO
	.align		4
.L_1132:
        /*0008*/ 	.byte	0x04, 0x17
        /*000a*/ 	.short	(.L_1134 - .L_1133)
.L_1133:
        /*000c*/ 	.word	0x00000000
        /*0010*/ 	.short	0x0000
        /*0012*/ 	.short	0x0000
        /*0014*/ 	.byte	0x00, 0xf0, 0x41, 0x07


	//----- nvinfo : EIATTR_SPARSE_MMA_MASK
	.align		4
.L_1134:
        /*0018*/ 	.byte	0x03, 0x50
        /*001a*/ 	.short	0x0000


	//----- nvinfo : EIATTR_MAXREG_COUNT
	.align		4
        /*001c*/ 	.byte	0x03, 0x1b
        /*001e*/ 	.short	0x00ff


	//----- nvinfo : EIATTR_NUM_BARRIERS
	.align		4
        /*0020*/ 	.byte	0x02, 0x4c
        /*0022*/ 	.byte	0x01
	.zero		1


	//----- nvinfo : EIATTR_MERCURY_ISA_VERSION
	.align		4
        /*0024*/ 	.byte	0x03, 0x5f
        /*0026*/ 	.short	0x0101


	//----- nvinfo : EIATTR_COOP_GROUP_MASK_REGIDS
	.align		4
        /*0028*/ 	.byte	0x04, 0x29
        /*002a*/ 	.short	(.L_1136 - .L_1135)


	//   ....[0]....
.L_1135:
        /*002c*/ 	.word	0xffffffff


	//   ....[1]....
        /*0030*/ 	.word	0xffffffff


	//   ....[2]....
        /*0034*/ 	.word	0xffffffff


	//   ....[3]....
        /*0038*/ 	.word	0xffffffff


	//   ....[4]....
        /*003c*/ 	.word	0xffffffff


	//   ....[5]....
        /*0040*/ 	.word	0xffffffff


	//----- nvinfo : EIATTR_COOP_GROUP_INSTR_OFFSETS
	.align		4
.L_1136:
        /*0044*/ 	.byte	0x04, 0x28
        /*0046*/ 	.short	(.L_1138 - .L_1137)


	//   ....[0]....
.L_1137:
        /*0048*/ 	.word	0x00001ae0


	//   ....[1]....
        /*004c*/ 	.word	0x00001b00


	//   ....[2]....
        /*0050*/ 	.word	0x00001b20


	//   ....[3]....
        /*0054*/ 	.word	0x00001c30


	//   ....[4]....
        /*0058*/ 	.word	0x00001ca0


	//   ....[5]....
        /*005c*/ 	.word	0x00001d40


	//----- nvinfo : EIATTR_VRC_CTA_INIT_COUNT
	.align		4
.L_1138:
        /*0060*/ 	.byte	0x02, 0x4a
	.zero		1
	.zero		1


	//----- nvinfo : EIATTR_EXIT_INSTR_OFFSETS
	.align		4
        /*0064*/ 	.byte	0x04, 0x1c
        /*0066*/ 	.short	(.L_1140 - .L_1139)


	//   ....[0]....
.L_1139:
        /*0068*/ 	.word	0x00003b00


	//   ....[1]....
        /*006c*/ 	.word	0x00003de0


	//   ....[2]....
        /*0070*/ 	.word	0x00004000


	//----- nvinfo : EIATTR_CRS_STACK_SIZE
	.align		4
.L_1140:
        /*0074*/ 	.byte	0x04, 0x1e
        /*0076*/ 	.short	(.L_1142 - .L_1141)
.L_1141:
        /*0078*/ 	.word	0x00000000


	//----- nvinfo : EIATTR_CBANK_PARAM_SIZE
	.align		4
.L_1142:
        /*007c*/ 	.byte	0x03, 0x19
        /*007e*/ 	.short	0x01d0


	//----- nvinfo : EIATTR_PARAM_CBANK
	.align		4
        /*0080*/ 	.byte	0x04, 0x0a
        /*0082*/ 	.short	(.L_1144 - .L_1143)
	.align		4
.L_1143:
        /*0084*/ 	.word	index@(.nv.constant0._ZN5flash32flash_fwd_splitkv_combine_kernelI23Flash_fwd_kernel_traitsILi128ELi64ELi128ELi4ELb0ELb0EN7cutlass10bfloat16_tE19Flash_kernel_traitsILi128ELi64ELi128ELi4ES3_EELi4ELi3ELb0EEEvNS_16Flash_fwd_paramsE)
        /*0088*/ 	.short	0x0380
        /*008a*/ 	.short	0x01d0


	//----- nvinfo : EIATTR_SW_WAR
	.align		4
.L_1144:
        /*008c*/ 	.byte	0x04, 0x36
        /*008e*/ 	.short	(.L_1146 - .L_1145)
.L_1145:
        /*0090*/ 	.word	0x00000008
.L_1146:


//--------------------- .nv.info._ZN5flash32flash_fwd_splitkv_combine_kernelI23Flash_fwd_kernel_traitsILi128ELi64ELi128ELi4ELb0ELb0EN7cutlass10bfloat16_tE19Flash_kernel_traitsILi128ELi64ELi128ELi4ES3_EELi4ELi2ELb0EEEvNS_16Flash_fwd_paramsE --------------------------
	.section	.nv.info._ZN5flash32flash_fwd_splitkv_combine_kernelI23Flash_fwd_kernel_traitsILi128ELi64ELi128ELi4ELb0ELb0EN7cutlass10bfloat16_tE19Flash_kernel_traitsILi128ELi64ELi128ELi4ES3_EELi4ELi2ELb0EEEvNS_16Flash_fwd_paramsE,"",@"SHT_CUDA_INFO"
	.sectionflags	@""
	.align	4


	//----- nvinfo : EIATTR_CUDA_API_VERSION
	.align		4
        /*0000*/ 	.byte	0x04, 0x37
        /*0002*/ 	.short	(.L_1148 - .L_1147)
.L_1147:
        /*0004*/ 	.word	0x00000082


	//----- nvinfo : EIATTR_KPARAM_INFO
	.align		4
.L_1148:
        /*0008*/ 	.byte	0x04, 0x17
        /*000a*/ 	.short	(.L_1150 - .L_1149)
.L_1149:
        /*000c*/ 	.word	0x00000000
        /*0010*/ 	.short	0x0000
        /*0012*/ 	.short	0x0000
        /*0014*/ 	.byte	0x00, 0xf0, 0x41, 0x07


	//----- nvinfo : EIATTR_SPARSE_MMA_MASK
	.align		4
.L_1150:
        /*0018*/ 	.byte	0x03, 0x50
        /*001a*/ 	.short	0x0000


	//----- nvinfo : EIATTR_MAXREG_COUNT
	.align		4
        /*001c*/ 	.byte	0x03, 0x1b
        /*001e*/ 	.short	0x00ff


	//----- nvinfo : EIATTR_NUM_BARRIERS
	.align		4
        /*0020*/ 	.byte	0x02, 0x4c
        /*0022*/ 	.byte	0x01
	.zero		1


	//----- nvinfo : EIATTR_MERCURY_ISA_VERSION
	.align		4
        /*0024*/ 	.byte	0x03, 0x5f
        /*0026*/ 	.short	0x0101


	//----- nvinfo : EIATTR_COOP_GROUP_MASK_REGIDS
	.align		4
        /*0028*/ 	.byte	0x04, 0x29
        /*002a*/ 	.short	(.L_1152 - .L_1151)


	//   ....[0]....
.L_1151:
        /*002c*/ 	.word	0xffffffff


	//   ....[1]....
        /*0030*/ 	.word	0xffffffff


	//   ....[2]....
        /*0034*/ 	.word	0xffffffff


	//   ....[3]....
        /*0038*/ 	.word	0xffffffff


	//----- nvinfo : EIATTR_COOP_GROUP_INSTR_OFFSETS
	.align		4
.L_1152:
        /*003c*/ 	.byte	0x04, 0x28
        /*003e*/ 	.short	(.L_1154 - .L_1153)


	//   ....[0]....
.L_1153:
        /*0040*/ 	.word	0x00001c70


	//   ....[1]....
        /*0044*/ 	.word	0x00001d10


	//   ....[2]....
        /*0048*/ 	.word	0x00001de0


	//   ....[3]....
        /*004c*/ 	.word	0x00001e90


	//----- nvinfo : EIATTR_VRC_CTA_INIT_COUNT
	.align		4
.L_1154:
        /*0050*/ 	.byte	0x02, 0x4a
	.zero		1
	.zero		1


	//----- nvinfo : EIATTR_EXIT_INSTR_OFFSETS
	.align		4
        /*0054*/ 	.byte	0x04, 0x1c
        /*0056*/ 	.short	(.L_1156 - .L_1155)


	//   ....[0]....
.L_1155:
        /*0058*/ 	.word	0x00003ad0


	//   ....[1]....
        /*005c*/ 	.word	0x00003db0


	//   ....[2]....
        /*0060*/ 	.word	0x00003fd0


	//----- nvinfo : EIATTR_CRS_STACK_SIZE
	.align		4
.L_1156:
        /*0064*/ 	.byte	0x04, 0x1e
        /*0066*/ 	.short	(.L_1158 - .L_1157)
.L_1157:
        /*0068*/ 	.word	0x00000000


	//----- nvinfo : EIATTR_CBANK_PARAM_SIZE
	.align		4
.L_1158:
        /*006c*/ 	.byte	0x03, 0x19
        /*006e*/ 	.short	0x01d0


	//----- nvinfo : EIATTR_PARAM_CBANK
	.align		4
        /*0070*/ 	.byte	0x04, 0x0a
        /*0072*/ 	.short	(.L_1160 - .L_1159)
	.align		4
.L_1159:
        /*0074*/ 	.word	index@(.nv.constant0._ZN5flash32flash_fwd_splitkv_combine_kernelI23Flash_fwd_kernel_traitsILi128ELi64ELi128ELi4ELb0ELb0EN7cutlass10bfloat16_tE19Flash_kernel_traitsILi128ELi64ELi128ELi4ES3_EELi4ELi2ELb0EEEvNS_16Flash_fwd_paramsE)
        /*0078*/ 	.short	0x0380
        /*007a*/ 	.short	0x01d0


	//----- nvinfo : EIATTR_SW_WAR
	.align		4
.L_1160:
        /*007c*/ 	.byte	0x04, 0x36
        /*007e*/ 	.short	(.L_1162 - .L_1161)
.L_1161:
        /*0080*/ 	.word	0x00000008
.L_1162:


//--------------------- .nv.info._ZN5flash32flash_fwd_splitkv_combine_kernelI23Flash_fwd_kernel_traitsILi128ELi64ELi128ELi4ELb0ELb0EN7cutlass10bfloat16_tE19Flash_kernel_traitsILi128ELi64ELi128ELi4ES3_EELi4ELi1ELb0EEEvNS_16Flash_fwd_paramsE --------------------------
	.section	.nv.info._ZN5flash32flash_fwd_splitkv_combine_kernelI23Flash_fwd_kernel_traitsILi128ELi64ELi128ELi4ELb0ELb0EN7cutlass10bfloat16_tE19Flash_kernel_traitsILi128ELi64ELi128ELi4ES3_EELi4ELi1ELb0EEEvNS_16Flash_fwd_paramsE,"",@"SHT_CUDA_INFO"
	.sectionflags	@""
	.align	4


	//----- nvinfo : EIATTR_CUDA_API_VERSION
	.align		4
        /*0000*/ 	.byte	0x04, 0x37
        /*0002*/ 	.short	(.L_1164 - .L_1163)
.L_1163:
        /*0004*/ 	.word	0x00000082


	//----- nvinfo : EIATTR_KPARAM_INFO
	.align		4
.L_1164:
        /*0008*/ 	.byte	0x04, 0x17
        /*000a*/ 	.short	(.L_1166 - .L_1165)
.L_1165:
        /*000c*/ 	.word	0x00000000
        /*0010*/ 	.short	0x0000
        /*0012*/ 	.short	0x0000
        /*0014*/ 	.byte	0x00, 0xf0, 0x41, 0x07


	//----- nvinfo : EIATTR_SPARSE_MMA_MASK
	.align		4
.L_1166:
        /*0018*/ 	.byte	0x03, 0x50
        /*001a*/ 	.short	0x0000


	//----- nvinfo : EIATTR_MAXREG_COUNT
	.align		4
        /*001c*/ 	.byte	0x03, 0x1b
        /*001e*/ 	.short	0x00ff


	//----- nvinfo : EIATTR_NUM_BARRIERS
	.align		4
        /*0020*/ 	.byte	0x02, 0x4c
        /*0022*/ 	.byte	0x01
	.zero		1


	//----- nvinfo : EIATTR_MERCURY_ISA_VERSION
	.align		4
        /*0024*/ 	.byte	0x03, 0x5f
        /*0026*/ 	.short	0x0101


	//----- nvinfo : EIATTR_COOP_GROUP_MASK_REGIDS
	.align		4
        /*0028*/ 	.byte	0x04, 0x29
        /*002a*/ 	.short	(.L_1168 - .L_1167)


	//   ....[0]....
.L_1167:
        /*002c*/ 	.word	0xffffffff


	//   ....[1]....
        /*0030*/ 	.word	0xffffffff


	//----- nvinfo : EIATTR_COOP_GROUP_INSTR_OFFSETS
	.align		4
.L_1168:
        /*0034*/ 	.byte	0x04, 0x28
        /*0036*/ 	.short	(.L_1170 - .L_1169)


	//   ....[0]....
.L_1169:
        /*0038*/ 	.word	0x00001ba0


	//   ....[1]....
        /*003c*/ 	.word	0x00001db0


	//----- nvinfo : EIATTR_VRC_CTA_INIT_COUNT
	.align		4
.L_1170:
        /*0040*/ 	.byte	0x02, 0x4a
	.zero		1
	.zero		1


	//----- nvinfo : EIATTR_EXIT_INSTR_OFFSETS
	.align		4
        /*0044*/ 	.byte	0x04, 0x1c
        /*0046*/ 	.short	(.L_1172 - .L_1171)


	//   ....[0]....
.L_1171:
        /*0048*/ 	.word	0x00003a70


	//   ....[1]....
        /*004c*/ 	.word	0x00003d50


	//   ....[2]....
        /*0050*/ 	.word	0x00003f70


	//----- nvinfo : EIATTR_CRS_STACK_SIZE
	.align		4
.L_1172:
        /*0054*/ 	.byte	0x04, 0x1e
        /*0056*/ 	.short	(.L_1174 - .L_1173)
.L_1173:
        /*0058*/ 	.word	0x00000000


	//----- nvinfo : EIATTR_CBANK_PARAM_SIZE
	.align		4
.L_1174:
        /*005c*/ 	.byte	0x03, 0x19
        /*005e*/ 	.short	0x01d0


	//----- nvinfo : EIATTR_PARAM_CBANK
	.align		4
        /*0060*/ 	.byte	0x04, 0x0a
        /*0062*/ 	.short	(.L_1176 - .L_1175)
	.align		4
.L_1175:
        /*0064*/ 	.word	index@(.nv.constant0._ZN5flash32flash_fwd_splitkv_combine_kernelI23Flash_fwd_kernel_traitsILi128ELi64ELi128ELi4ELb0ELb0EN7cutlass10bfloat16_tE19Flash_kernel_traitsILi128ELi64ELi128ELi4ES3_EELi4ELi1ELb0EEEvNS_16Flash_fwd_paramsE)
        /*0068*/ 	.short	0x0380
        /*006a*/ 	.short	0x01d0


	//----- nvinfo : EIATTR_SW_WAR
	.align		4
.L_1176:
        /*006c*/ 	.byte	0x04, 0x36
        /*006e*/ 	.short	(.L_1178 - .L_1177)
.L_1177:
        /*0070*/ 	.word	0x00000008
.L_1178:


//--------------------- .nv.info._ZN5flash32flash_fwd_splitkv_combine_kernelI23Flash_fwd_kernel_traitsILi128ELi64ELi128ELi4ELb0ELb0EN7cutlass10bfloat16_tE19Flash_kernel_traitsILi128ELi64ELi128ELi4ES3_EELi4ELi7ELb1EEEvNS_16Flash_fwd_paramsE --------------------------
	.section	.nv.info._ZN5flash32flash_fwd_splitkv_combine_kernelI23Flash_fwd_kernel_traitsILi128ELi64ELi128ELi4ELb0ELb0EN7cutlass10bfloat16_tE19Flash_kernel_traitsILi128ELi64ELi128ELi4ES3_EELi4ELi7ELb1EEEvNS_16Flash_fwd_paramsE,"",@"SHT_CUDA_INFO"
	.sectionflags	@""
	.align	4


	//----- nvinfo : EIATTR_CUDA_API_VERSION
	.align		4
        /*0000*/ 	.byte	0x04, 0x37
        /*0002*/ 	.short	(.L_1180 - .L_1179)
.L_1179:
        /*0004*/ 	.word	0x00000082


	//----- nvinfo : EIATTR_KPARAM_INFO
	.align		4
.L_1180:
        /*0008*/ 	.byte	0x04, 0x17
        /*000a*/ 	.short	(.L_1182 - .L_1181)
.L_1181:
        /*000c*/ 	.word	0x00000000
        /*0010*/ 	.short	0x0000
        /*0012*/ 	.short	0x0000
        /*0014*/ 	.byte	0x00, 0xf0, 0x41, 0x07


	//----- nvinfo : EIATTR_SPARSE_MMA_MASK
	.align		4
.L_1182:
        /*0018*/ 	.byte	0x03, 0x50
        /*001a*/ 	.short	0x0000


	//----- nvinfo : EIATTR_MAXREG_COUNT
	.align		4
        /*001c*/ 	.byte	0x03, 0x1b
        /*001e*/ 	.short	0x00ff


	//----- nvinfo : EIATTR_NUM_BARRIERS
	.align		4
        /*0020*/ 	.byte	0x02, 0x4c
        /*0022*/ 	.byte	0x01
	.zero		1


	//----- nvinfo : EIATTR_MERCURY_ISA_VERSION
	.align		4
        /*0024*/ 	.byte	0x03, 0x5f
        /*0026*/ 	.short	0x0101


	//----- nvinfo : EIATTR_COOP_GROUP_MASK_REGIDS
	.align		4
        /*0028*/ 	.byte	0x04, 0x29
        /*002a*/ 	.short	(.L_1184 - .L_1183)


	//   ....[0]....
.L_1183:
        /*002c*/ 	.word	0xffffffff


	//   ....[1]....
        /*0030*/ 	.word	0xffffffff


	//   ....[2]....
        /*0034*/ 	.word	0xffffffff


	//   ....[3]....
        /*0038*/ 	.word	0xffffffff


	//   ....[4]....
        /*003c*/ 	.word	0xffffffff


	//   ....[5]....
        /*0040*/ 	.word	0xffffffff


	//   ....[6]....
        /*0044*/ 	.word	0xffffffff


	//   ....[7]....
        /*0048*/ 	.word	0xffffffff


	//   ....[8]....
        /*004c*/ 	.word	0xffffffff


	//   ....[9]....
        /*0050*/ 	.word	0xffffffff


	//----- nvinfo : EIATTR_COOP_GROUP_INSTR_OFFSETS
	.align		4
.L_1184:
        /*0054*/ 	.byte	0x04, 0x28
        /*0056*/ 	.short	(.L_1186 - .L_1185)


	//   ....[0]....
.L_1185:
        /*0058*/ 	.word	0x00001c00


	//   ....[1]....
        /*005c*/ 	.word	0x00001c50


	//   ....[2]....
        /*0060*/ 	.word	0x00001c70


	//   ....[3]....
        /*0064*/ 	.word	0x00001cc0


	//   ....[4]....
        /*0068*/ 	.word	0x00001d30


	//   ....[5]....
        /*006c*/ 	.word	0x00001f00


	//   ....[6]....
        /*0070*/ 	.word	0x00001fa0


	//   ....[7]....
        /*0074*/ 	.word	0x00002010


	//   ....[8]....
        /*0078*/ 	.word	0x000020e0


	//   ....[9]....
        /*007c*/ 	.word	0x00002190


	//----- nvinfo : EIATTR_VRC_CTA_INIT_COUNT
	.align		4
.L_1186:
        /*0080*/ 	.byte	0x02, 0x4a
	.zero		1
	.zero		1


	//----- nvinfo : EIATTR_EXIT_INSTR_OFFSETS
	.align		4
        /*0084*/ 	.byte	0x04, 0x1c
        /*0086*/ 	.short	(.L_1188 - .L_1187)


	//   ....[0]....
.L_1187:
        /*0088*/ 	.word	0x00004bd0


	//   ....[1]....
        /*008c*/ 	.word	0x000050b0


	//----- nvinfo : EIATTR_CRS_STACK_SIZE
	.align		4
.L_1188:
        /*0090*/ 	.byte	0x04, 0x1e
        /*0092*/ 	.short	(.L_1190 - .L_1189)
.L_1189:
        /*0094*/ 	.word	0x00000000


	//----- nvinfo : EIATTR_CBANK_PARAM_SIZE
	.align		4
.L_1190:
        /*0098*/ 	.byte	0x03, 0x19
        /*009a*/ 	.short	0x01d0


	//----- nvinfo : EIATTR_PARAM_CBANK
	.align		4
        /*009c*/ 	.byte	0x04, 0x0a
        /*009e*/ 	.short	(.L_1192 - .L_1191)
	.align		4
.L_1191:
        /*00a0*/ 	.word	index@(.nv.constant0._ZN5flash32flash_fwd_splitkv_combine_kernelI23Flash_fwd_kernel_traitsILi128ELi64ELi128ELi4ELb0ELb0EN7cutlass10bfloat16_tE19Flash_kernel_traitsILi128ELi64ELi128ELi4ES3_EELi4ELi7ELb1EEEvNS_16Flash_fwd_paramsE)
        /*00a4*/ 	.short	0x0380
        /*00a6*/ 	.short	0x01d0


	//----- nvinfo : EIATTR_SW_WAR
	.align		4
.L_1192:
        /*00a8*/ 	.byte	0x04, 0x36
        /*00aa*/ 	.short	(.L_1194 - .L_1193)
.L_1193:
        /*00ac*/ 	.word	0x00000008
.L_1194:


//--------------------- .nv.info._ZN5flash32flash_fwd_splitkv_combine_kernelI23Flash_fwd_kernel_traitsILi128ELi64ELi128ELi4ELb0ELb0EN7cutlass10bfloat16_tE19Flash_kernel_traitsILi128ELi64ELi128ELi4ES3_EELi4ELi6ELb1EEEvNS_16Flash_fwd_paramsE --------------------------
	.section	.nv.info._ZN5flash32flash_fwd_splitkv_combine_kernelI23Flash_fwd_kernel_traitsILi128ELi64ELi128ELi4ELb0ELb0EN7cutlass10bfloat16_tE19Flash_kernel_traitsILi128ELi64ELi128ELi4ES3_EELi4ELi6ELb1EEEvNS_16Flash_fwd_paramsE,"",@"SHT_CUDA_INFO"
	.sectionflags	@""
	.align	4


	//----- nvinfo : EIATTR_CUDA_API_VERSION
	.align		4
        /*0000*/ 	.byte	0x04, 0x37
        /*0002*/ 	.short	(.L_1196 - .L_1195)
.L_1195:
        /*0004*/ 	.word	0x00000082


	//----- nvinfo : EIATTR_KPARAM_INFO
	.align		4
.L_1196:
        /*0008*/ 	.byte	0x04, 0x17
        /*000a*/ 	.short	(.L_1198 - .L_1197)
.L_1197:
        /*000c*/ 	.word	0x00000000
        /*0010*/ 	.short	0x0000
        /*0012*/ 	.short	0x0000
        /*0014*/ 	.byte	0x00, 0xf0, 0x41, 0x07


	//----- nvinfo : EIATTR_SPARSE_MMA_MASK
	.align		4
.L_1198:
        /*0018*/ 	.byte	0x03, 0x50
        /*001a*/ 	.short	0x0000


	//----- nvinfo : EIATTR_MAXREG_COUNT
	.align		4
        /*001c*/ 	.byte	0x03, 0x1b
        /*001e*/ 	.short	0x00ff


	//----- nvinfo : EIATTR_NUM_BARRIERS
	.align		4
        /*0020*/ 	.byte	0x02, 0x4c
        /*0022*/ 	.byte	0x01
	.zero		1


	//----- nvinfo : EIATTR_MERCURY_ISA_VERSION
	.align		4
        /*0024*/ 	.byte	0x03, 0x5f
        /*0026*/ 	.short	0x0101


	//----- nvinfo : EIATTR_COOP_GROUP_MASK_REGIDS
	.align		4
        /*0028*/ 	.byte	0x04, 0x29
        /*002a*/ 	.short	(.L_1200 - .L_1199)


	//   ....[0]....
.L_1199:
        /*002c*/ 	.word	0xffffffff


	//   ....[1]....
        /*0030*/ 	.word	0xffffffff


	//   ....[2]....
        /*0034*/ 	.word	0xffffffff


	//   ....[3]....
        /*0038*/ 	.word	0xffffffff


	//   ....[4]....
        /*003c*/ 	.word	0xffffffff


	//   ....[5]....
        /*0040*/ 	.word	0xffffffff


	//   ....[6]....
        /*0044*/ 	.word	0xffffffff


	//   ....[7]....
        /*0048*/ 	.word	0xffffffff


	//   ....[8]....
        /*004c*/ 	.word	0xffffffff


	//   ....[9]....
        /*0050*/ 	.word	0xffffffff


	//----- nvinfo : EIATTR_COOP_GROUP_INSTR_OFFSETS
	.align		4
.L_1200:
        /*0054*/ 	.byte	0x04, 0x28
        /*0056*/ 	.short	(.L_1202 - .L_1201)


	//   ....[0]....
.L_1201:
        /*0058*/ 	.word	0x00001970


	//   ....[1]....
        /*005c*/ 	.word	0x00001990


	//   ....[2]....
        /*0060*/ 	.word	0x000019d0


	//   ....[3]....
        /*0064*/ 	.word	0x00001a10


	//   ....[4]....
        /*0068*/ 	.word	0x00001a60


	//   ....[5]....
        /*006c*/ 	.word	0x00001bc0


	//   ....[6]....
        /*0070*/ 	.word	0x00001c90


	//   ....[7]....
        /*0074*/ 	.word	0x00001d00


	//   ....[8]....
        /*0078*/ 	.word	0x00001d70


	//   ....[9]....
        /*007c*/ 	.word	0x00001e80


	//----- nvinfo : EIATTR_VRC_CTA_INIT_COUNT
	.align		4
.L_1202:
        /*0080*/ 	.byte	0x02, 0x4a
	.zero		1
	.zero		1


	//----- nvinfo : EIATTR_EXIT_INSTR_OFFSETS
	.align		4
        /*0084*/ 	.byte	0x04, 0x1c
        /*0086*/ 	.short	(.L_1204 - .L_1203)


	//   ....[0]....
.L_1203:
        /*0088*/ 	.word	0x00004850


	//   ....[1]....
        /*008c*/ 	.word	0x00004d30


	//----- nvinfo : EIATTR_CRS_STACK_SIZE
	.align		4
.L_1204:
        /*0090*/ 	.byte	0x04, 0x1e
        /*0092*/ 	.short	(.L_1206 - .L_1205)
.L_1205:
        /*0094*/ 	.word	0x00000000


	//----- nvinfo : EIATTR_CBANK_PARAM_SIZE
	.align		4
.L_1206:
        /*0098*/ 	.byte	0x03, 0x19
        /*009a*/ 	.short	0x01d0


	//----- nvinfo : EIATTR_PARAM_CBANK
	.align		4
        /*009c*/ 	.byte	0x04, 0x0a
        /*009e*/ 	.short	(.L_1208 - .L_1207)
	.align		4
.L_1207:
        /*00a0*/ 	.word	index@(.nv.constant0._ZN5flash32flash_fwd_splitkv_combine_kernelI23Flash_fwd_kernel_traitsILi128ELi64ELi128ELi4ELb0ELb0EN7cutlass10bfloat16_tE19Flash_kernel_traitsILi128ELi64ELi128ELi4ES3_EELi4ELi6ELb1EEEvNS_16Flash_fwd_paramsE)
        /*00a4*/ 	.short	0x0380
        /*00a6*/ 	.short	0x01d0


	//----- nvinfo : EIATTR_SW_WAR
	.align		4
.L_1208:
        /*00a8*/ 	.byte	0x04, 0x36
        /*00aa*/ 	.short	(.L_1210 - .L_1209)
.L_1209:
        /*00ac*/ 	.word	0x00000008
.L_1210:


//--------------------- .nv.info._ZN5flash32flash_fwd_splitkv_combine_kernelI23Flash_fwd_kernel_traitsILi128ELi64ELi128ELi4ELb0ELb0EN7cutlass10bfloat16_tE19Flash_kernel_traitsILi128ELi64ELi128ELi4ES3_EELi4ELi5ELb1EEEvNS_16Flash_fwd_paramsE --------------------------
	.section	.nv.info._ZN5flash32flash_fwd_splitkv_combine_kernelI23Flash_fwd_kernel_traitsILi128ELi64ELi128ELi4ELb0ELb0EN7cutlass10bfloat16_tE19Flash_kernel_traitsILi128ELi64ELi128ELi4ES3_EELi4ELi5ELb1EEEvNS_16Flash_fwd_paramsE,"",@"SHT_CUDA_INFO"
	.sectionflags	@""
	.align	4


	//----- nvinfo : EIATTR_CUDA_API_VERSION
	.align		4
        /*0000*/ 	.byte	0x04, 0x37
        /*0002*/ 	.short	(.L_1212 - .L_1211)
.L_1211:
        /*0004*/ 	.word	0x00000082


	//----- nvinfo : EIATTR_KPARAM_INFO
	.align		4
.L_1212:
        /*0008*/ 	.byte	0x04, 0x17
        /*000a*/ 	.short	(.L_1214 - .L_1213)
.L_1213:
        /*000c*/ 	.word	0x00000000
        /*0010*/ 	.short	0x0000
        /*0012*/ 	.short	0x0000
        /*0014*/ 	.byte	0x00, 0xf0, 0x41, 0x07


	//----- nvinfo : EIATTR_SPARSE_MMA_MASK
	.align		4
.L_1214:
        /*0018*/ 	.byte	0x03, 0x50
        /*001a*/ 	.short	0x0000


	//----- nvinfo : EIATTR_MAXREG_COUNT
	.align		4
        /*001c*/ 	.byte	0x03, 0x1b
        /*001e*/ 	.short	0x00ff


	//----- nvinfo : EIATTR_NUM_BARRIERS
	.align		4
        /*0020*/ 	.byte	0x02, 0x4c
        /*0022*/ 	.byte	0x01
	.zero		1


	//----- nvinfo : EIATTR_MERCURY_ISA_VERSION
	.align		4
        /*0024*/ 	.byte	0x03, 0x5f
        /*0026*/ 	.short	0x0101


	//----- nvinfo : EIATTR_COOP_GROUP_MASK_REGIDS
	.align		4
        /*0028*/ 	.byte	0x04, 0x29
        /*002a*/ 	.short	(.L_1216 - .L_1215)


	//   ....[0]....
.L_1215:
        /*002c*/ 	.word	0xffffffff


	//   ....[1]....
        /*0030*/ 	.word	0xffffffff


	//   ....[2]....
        /*0034*/ 	.word	0xffffffff


	//   ....[3]....
        /*0038*/ 	.word	0xffffffff


	//   ....[4]....
        /*003c*/ 	.word	0xffffffff


	//   ....[5]....
        /*0040*/ 	.word	0xffffffff


	//   ....[6]....
        /*0044*/ 	.word	0xffffffff


	//   ....[7]....
        /*0048*/ 	.word	0xffffffff


	//   ....[8]....
        /*004c*/ 	.word	0xffffffff


	//   ....[9]....
        /*0050*/ 	.word	0xffffffff


	//----- nvinfo : EIATTR_COOP_GROUP_INSTR_OFFSETS
	.align		4
.L_1216:
        /*0054*/ 	.byte	0x04, 0x28
        /*0056*/ 	.short	(.L_1218 - .L_1217)


	//   ....[0]....
.L_1217:
        /*0058*/ 	.word	0x00001a90


	//   ....[1]....
        /*005c*/ 	.word	0x00001af0


	//   ....[2]....
        /*0060*/ 	.word	0x00001b10


	//   ....[3]....
        /*0064*/ 	.word	0x00001b30


	//   ....[4]....
        /*0068*/ 	.word	0x00001b60


	//   ....[5]....
        /*006c*/ 	.word	0x00001c20


	//   ....[6]....
        /*0070*/ 	.word	0x00001c50


	//   ....[7]....
        /*0074*/ 	.word	0x00001ca0


	//   ....[8]....
        /*0078*/ 	.word	0x00001cf0


	//   ....[9]....
        /*007c*/ 	.word	0x00001dd0


	//----- nvinfo : EIATTR_VRC_CTA_INIT_COUNT
	.align		4
.L_1218:
        /*0080*/ 	.byte	0x02, 0x4a
	.zero		1
	.zero		1


	//----- nvinfo : EIATTR_EXIT_INSTR_OFFSETS
	.align		4
        /*0084*/ 	.byte	0x04, 0x1c
        /*0086*/ 	.short	(.L_1220 - .L_1219)


	//   ....[0]....
.L_1219:
        /*0088*/ 	.word	0x000046d0


	//   ....[1]....
        /*008c*/ 	.word	0x00004bb0


	//----- nvinfo : EIATTR_CRS_STACK_SIZE
	.align		4
.L_1220:
        /*0090*/ 	.byte	0x04, 0x1e
        /*0092*/ 	.short	(.L_1222 - .L_1221)
.L_1221:
        /*0094*/ 	.word	0x00000000


	//----- nvinfo : EIATTR_CBANK_PARAM_SIZE
	.align		4
.L_1222:
        /*0098*/ 	.byte	0x03, 0x19
        /*009a*/ 	.short	0x01d0


	//----- nvinfo : EIATTR_PARAM_CBANK
	.align		4
        /*009c*/ 	.byte	0x04, 0x0a
        /*009e*/ 	.short	(.L_1224 - .L_1223)
	.align		4
.L_1223:
        /*00a0*/ 	.word	index@(.nv.constant0._ZN5flash32flash_fwd_splitkv_combine_kernelI23Flash_fwd_kernel_traitsILi128ELi64ELi128ELi4ELb0ELb0EN7cutlass10bfloat16_tE19Flash_kernel_traitsILi128ELi64ELi128ELi4ES3_EELi4ELi5ELb1EEEvNS_16Flash_fwd_paramsE)
        /*00a4*/ 	.short	0x0380
        /*00a6*/ 	.short	0x01d0


	//----- nvinfo : EIATTR_SW_WAR
	.align		4
.L_1224:
        /*00a8*/ 	.byte	0x04, 0x36
        /*00aa*/ 	.short	(.L_1226 - .L_1225)
.L_1225:
        /*00ac*/ 	.word	0x00000008
.L_1226:


//--------------------- .nv.info._ZN5flash32flash_fwd_splitkv_combine_kernelI23Flash_fwd_kernel_traitsILi128ELi64ELi128ELi4ELb0ELb0EN7cutlass10bfloat16_tE19Flash_kernel_traitsILi128ELi64ELi128ELi4ES3_EELi4ELi4ELb1EEEvNS_16Flash_fwd_paramsE --------------------------
	.section	.nv.info._ZN5flash32flash_fwd_splitkv_combine_kernelI23Flash_fwd_kernel_traitsILi128ELi64ELi128ELi4ELb0ELb0EN7cutlass10bfloat16_tE19Flash_kernel_traitsILi128ELi64ELi128ELi4ES3_EELi4ELi4ELb1EEEvNS_16Flash_fwd_paramsE,"",@"SHT_CUDA_INFO"
	.sectionflags	@""
	.align	4


	//----- nvinfo : EIATTR_CUDA_API_VERSION
	.align		4
        /*0000*/ 	.byte	0x04, 0x37
        /*0002*/ 	.short	(.L_1228 - .L_1227)
.L_1227:
        /*0004*/ 	.word	0x00000082


	//----- nvinfo : EIATTR_KPARAM_INFO
	.align		4
.L_1228:
        /*0008*/ 	.byte	0x04, 0x17
        /*000a*/ 	.short	(.L_1230 - .L_1229)
.L_1229:
        /*000c*/ 	.word	0x00000000
        /*0010*/ 	.short	0x0000
        /*0012*/ 	.short	0x0000
        /*0014*/ 	.byte	0x00, 0xf0, 0x41, 0x07


	//----- nvinfo : EIATTR_SPARSE_MMA_MASK
	.align		4
.L_1230:
        /*0018*/ 	.byte	0x03, 0x50
        /*001a*/ 	.short	0x0000


	//----- nvinfo : EIATTR_MAXREG_COUNT
	.align		4
        /*001c*/ 	.byte	0x03, 0x1b
        /*001e*/ 	.short	0x00ff


	//----- nvinfo : EIATTR_NUM_BARRIERS
	.align		4
        /*0020*/ 	.byte	0x02, 0x4c
        /*0022*/ 	.byte	0x01
	.zero		1


	//----- nvinfo : EIATTR_MERCURY_ISA_VERSION
	.align		4
        /*0024*/ 	.byte	0x03, 0x5f
        /*0026*/ 	.short	0x0101


	//----- nvinfo : EIATTR_COOP_GROUP_MASK_REGIDS
	.align		4
        /*0028*/ 	.byte	0x04, 0x29
        /*002a*/ 	.short	(.L_1232 - .L_1231)


	//   ....[0]....
.L_1231:
        /*002c*/ 	.word	0xffffffff


	//   ....[1]....
        /*0030*/ 	.word	0xffffffff


	//   ....[2]....
        /*0034*/ 	.word	0xffffffff


	//   ....[3]....
        /*0038*/ 	.word	0xffffffff


	//   ....[4]....
        /*003c*/ 	.word	0xffffffff


	//   ....[5]....
        /*0040*/ 	.word	0xffffffff


	//   ....[6]....
        /*0044*/ 	.word	0xffffffff


	//   ....[7]....
        /*0048*/ 	.word	0xffffffff


	//----- nvinfo : EIATTR_COOP_GROUP_INSTR_OFFSETS
	.align		4
.L_1232:
        /*004c*/ 	.byte	0x04, 0x28
        /*004e*/ 	.short	(.L_1234 - .L_1233)


	//   ....[0]....
.L_1233:
        /*0050*/ 	.word	0x00001a60


	//   ....[1]....
        /*0054*/ 	.word	0x00001a80


	//   ....[2]....
        /*0058*/ 	.word	0x00001ab0


	//   ....[3]....
        /*005c*/ 	.word	0x00001ad0


	//   ....[4]....
        /*0060*/ 	.word	0x00001bb0


	//   ....[5]....
        /*0064*/ 	.word	0x00001c70


	//   ....[6]....
        /*0068*/ 	.word	0x00001cd0


	//   ....[7]....
        /*006c*/ 	.word	0x00001de0


	//----- nvinfo : EIATTR_VRC_CTA_INIT_COUNT
	.align		4
.L_1234:
        /*0070*/ 	.byte	0x02, 0x4a
	.zero		1
	.zero		1


	//----- nvinfo : EIATTR_EXIT_INSTR_OFFSETS
	.align		4
        /*0074*/ 	.byte	0x04, 0x1c
        /*0076*/ 	.short	(.L_1236 - .L_1235)


	//   ....[0]....
.L_1235:
        /*0078*/ 	.word	0x000046b0


	//   ....[1]....
        /*007c*/ 	.word	0x00004b90


	//----- nvinfo : EIATTR_CRS_STACK_SIZE
	.align		4
.L_1236:
        /*0080*/ 	.byte	0x04, 0x1e
        /*0082*/ 	.short	(.L_1238 - .L_1237)
.L_1237:
        /*0084*/ 	.word	0x00000000


	//----- nvinfo : EIATTR_CBANK_PARAM_SIZE
	.align		4
.L_1238:
        /*0088*/ 	.byte	0x03, 0x19
        /*008a*/ 	.short	0x01d0


	//----- nvinfo : EIATTR_PARAM_CBANK
	.align		4
        /*008c*/ 	.byte	0x04, 0x0a
        /*008e*/ 	.short	(.L_1240 - .L_1239)
	.align		4
.L_1239:
        /*0090*/ 	.word	index@(.nv.constant0._ZN5flash32flash_fwd_splitkv_combine_kernelI23Flash_fwd_kernel_traitsILi128ELi64ELi128ELi4ELb0ELb0EN7cutlass10bfloat16_tE19Flash_kernel_traitsILi128ELi64ELi128ELi4ES3_EELi4ELi4ELb1EEEvNS_16Flash_fwd_paramsE)
        /*0094*/ 	.short	0x0380
        /*0096*/ 	.short	0x01d0


	//----- nvinfo : EIATTR_SW_WAR
	.align		4
.L_1240:
        /*0098*/ 	.byte	0x04, 0x36
        /*009a*/ 	.short	(.L_1242 - .L_1241)
.L_1241:
        /*009c*/ 	.word	0x00000008
.L_1242:


//--------------------- .nv.info._ZN5flash32flash_fwd_splitkv_combine_kernelI23Flash_fwd_kernel_traitsILi128ELi64ELi128ELi4ELb0ELb0EN7cutlass10bfloat16_tE19Flash_kernel_traitsILi128ELi64ELi128ELi4ES3_EELi4ELi3ELb1EEEvNS_16Flash_fwd_paramsE --------------------------
	.section	.nv.info._ZN5flash32flash_fwd_splitkv_combine_kernelI23Flash_fwd_kernel_traitsILi128ELi64ELi128ELi4ELb0ELb0EN7cutlass10bfloat16_tE19Flash_kernel_traitsILi128ELi64ELi128ELi4ES3_EELi4ELi3ELb1EEEvNS_16Flash_fwd_paramsE,"",@"SHT_CUDA_INFO"
	.sectionflags	@""
	.align	4


	//----- nvinfo : EIATTR_CUDA_API_VERSION
	.align		4
        /*0000*/ 	.byte	0x04, 0x37
        /*0002*/ 	.short	(.L_1244 - .L_1243)
.L_1243:
        /*0004*/ 	.word	0x00000082


	//----- nvinfo : EIATTR_KPARAM_INFO
	.align		4
.L_1244:
        /*0008*/ 	.byte	0x04, 0x17
        /*000a*/ 	.short	(.L_1246 - .L_1245)
.L_1245:
        /*000c*/ 	.word	0x00000000
        /*0010*/ 	.short	0x0000
        /*0012*/ 	.short	0x0000
        /*0014*/ 	.byte	0x00, 0xf0, 0x41, 0x07


	//----- nvinfo : EIATTR_SPARSE_MMA_MASK
	.align		4
.L_1246:
        /*0018*/ 	.byte	0x03, 0x50
        /*001a*/ 	.short	0x0000


	//----- nvinfo : EIATTR_MAXREG_COUNT
	.align		4
        /*001c*/ 	.byte	0x03, 0x1b
        /*001e*/ 	.short	0x00ff


	//----- nvinfo : EIATTR_NUM_BARRIERS
	.align		4
        /*0020*/ 	.byte	0x02, 0x4c
        /*0022*/ 	.byte	0x01
	.zero		1


	//----- nvinfo : EIATTR_MERCURY_ISA_VERSION
	.align		4
        /*0024*/ 	.byte	0x03, 0x5f
        /*0026*/ 	.short	0x0101


	//----- nvinfo : EIATTR_COOP_GROUP_MASK_REGIDS
	.align		4
        /*0028*/ 	.byte	0x04, 0x29
        /*002a*/ 	.short	(.L_1248 - .L_1247)


	//   ....[0]....
.L_1247:
        /*002c*/ 	.word	0xffffffff


	//   ....[1]....
        /*0030*/ 	.word	0xffffffff


	//   ....[2]....
        /*0034*/ 	.word	0xffffffff


	//   ....[3]....
        /*0038*/ 	.word	0xffffffff


	//   ....[4]....
        /*003c*/ 	.word	0xffffffff


	//   ....[5]....
        /*0040*/ 	.word	0xffffffff


	//----- nvinfo : EIATTR_COOP_GROUP_INSTR_OFFSETS
	.align		4
.L_1248:
        /*0044*/ 	.byte	0x04, 0x28
        /*0046*/ 	.short	(.L_1250 - .L_1249)


	//   ....[0]....
.L_1249:
        /*0048*/ 	.word	0x00001af0


	//   ....[1]....
        /*004c*/ 	.word	0x00001b10


	//   ....[2]....
        /*0050*/ 	.word	0x00001b30


	//   ....[3]....
        /*0054*/ 	.word	0x00001c20


	//   ....[4]....
        /*0058*/ 	.word	0x00001ca0


	//   ....[5]....
        /*005c*/ 	.word	0x00001da0


	//----- nvinfo : EIATTR_VRC_CTA_INIT_COUNT
	.align		4
.L_1250:
        /*0060*/ 	.byte	0x02, 0x4a
	.zero		1
	.zero		1


	//----- nvinfo : EIATTR_EXIT_INSTR_OFFSETS
	.align		4
        /*0064*/ 	.byte	0x04, 0x1c
        /*0066*/ 	.short	(.L_1252 - .L_1251)


	//   ....[0]....
.L_1251:
        /*0068*/ 	.word	0x00004690


	//   ....[1]....
        /*006c*/ 	.word	0x00004b70


	//----- nvinfo : EIATTR_CRS_STACK_SIZE
	.align		4
.L_1252:
        /*0070*/ 	.byte	0x04, 0x1e
        /*0072*/ 	.short	(.L_1254 - .L_1253)
.L_1253:
        /*0074*/ 	.word	0x00000000


	//----- nvinfo : EIATTR_CBANK_PARAM_SIZE
	.align		4
.L_1254:
        /*0078*/ 	.byte	0x03, 0x19
        /*007a*/ 	.short	0x01d0


	//----- nvinfo : EIATTR_PARAM_CBANK
	.align		4
        /*007c*/ 	.byte	0x04, 0x0a
        /*007e*/ 	.short	(.L_1256 - .L_1255)
	.align		4
.L_1255:
        /*0080*/ 	.word	index@(.nv.constant0._ZN5flash32flash_fwd_splitkv_combine_kernelI23Flash_fwd_kernel_traitsILi128ELi64ELi128ELi4ELb0ELb0EN7cutlass10bfloat16_tE19Flash_kernel_traitsILi128ELi64ELi128ELi4ES3_EELi4ELi3ELb1EEEvNS_16Flash_fwd_paramsE)
        /*0084*/ 	.short	0x0380
        /*0086*/ 	.short	0x01d0


	//----- nvinfo : EIATTR_SW_WAR
	.align		4
.L_1256:
        /*0088*/ 	.byte	0x04, 0x36
        /*008a*/ 	.short	(.L_1258 - .L_1257)
.L_1257:
        /*008c*/ 	.word	0x00000008
.L_1258:


//--------------------- .nv.info._ZN5flash32flash_fwd_splitkv_combine_kernelI23Flash_fwd_kernel_traitsILi128ELi64ELi128ELi4ELb0ELb0EN7cutlass10bfloat16_tE19Flash_kernel_traitsILi128ELi64ELi128ELi4ES3_EELi4ELi2ELb1EEEvNS_16Flash_fwd_paramsE --------------------------
	.section	.nv.info._ZN5flash32flash_fwd_splitkv_combine_kernelI23Flash_fwd_kernel_traitsILi128ELi64ELi128ELi4ELb0ELb0EN7cutlass10bfloat16_tE19Flash_kernel_traitsILi128ELi64ELi128ELi4ES3_EELi4ELi2ELb1EEEvNS_16Flash_fwd_paramsE,"",@"SHT_CUDA_INFO"
	.sectionflags	@""
	.align	4


	//----- nvinfo : EIATTR_CUDA_API_VERSION
	.align		4
        /*0000*/ 	.byte	0x04, 0x37
        /*0002*/ 	.short	(.L_1260 - .L_1259)
.L_1259:
        /*0004*/ 	.word	0x00000082


	//----- nvinfo : EIATTR_KPARAM_INFO
	.align		4
.L_1260:
        /*0008*/ 	.byte	0x04, 0x17
        /*000a*/ 	.short	(.L_1262 - .L_1261)
.L_1261:
        /*000c*/ 	.word	0x00000000
        /*0010*/ 	.short	0x0000
        /*0012*/ 	.short	0x0000
        /*0014*/ 	.byte	0x00, 0xf0, 0x41, 0x07


	//----- nvinfo : EIATTR_SPARSE_MMA_MASK
	.align		4
.L_1262:
        /*0018*/ 	.byte	0x03, 0x50
        /*001a*/ 	.short	0x0000


	//----- nvinfo : EIATTR_MAXREG_COUNT
	.align		4
        /*001c*/ 	.byte	0x03, 0x1b
        /*001e*/ 	.short	0x00ff


	//----- nvinfo : EIATTR_NUM_BARRIERS
	.align		4
        /*0020*/ 	.byte	0x02, 0x4c
        /*0022*/ 	.byte	0x01
	.zero		1


	//----- nvinfo : EIATTR_MERCURY_ISA_VERSION
	.align		4
        /*0024*/ 	.byte	0x03, 0x5f
        /*0026*/ 	.short	0x0101


	//----- nvinfo : EIATTR_COOP_GROUP_MASK_REGIDS
	.align		4
        /*0028*/ 	.byte	0x04, 0x29
        /*002a*/ 	.short	(.L_1264 - .L_1263)


	//   ....[0]....
.L_1263:
        /*002c*/ 	.word	0xffffffff


	//   ....[1]....
        /*0030*/ 	.word	0xffffffff


	//   ....[2]....
        /*0034*/ 	.word	0xffffffff


	//   ....[3]....
        /*0038*/ 	.word	0xffffffff


	//----- nvinfo : EIATTR_COOP_GROUP_INSTR_OFFSETS
	.align		4
.L_1264:
        /*003c*/ 	.byte	0x04, 0x28
        /*003e*/ 	.short	(.L_1266 - .L_1265)


	//   ....[0]....
.L_1265:
        /*0040*/ 	.word	0x00001c70


	//   ....[1]....
        /*0044*/ 	.word	0x00001c90


	//   ....[2]....
        /*0048*/ 	.word	0x00001db0


	//   ....[3]....
        /*004c*/ 	.word	0x00001e80


	//----- nvinfo : EIATTR_VRC_CTA_INIT_COUNT
	.align		4
.L_1266:
        /*0050*/ 	.byte	0x02, 0x4a
	.zero		1
	.zero		1


	//----- nvinfo : EIATTR_EXIT_INSTR_OFFSETS
	.align		4
        /*0054*/ 	.byte	0x04, 0x1c
        /*0056*/ 	.short	(.L_1268 - .L_1267)


	//   ....[0]....
.L_1267:
        /*0058*/ 	.word	0x00004640


	//   ....[1]....
        /*005c*/ 	.word	0x00004b20


	//----- nvinfo : EIATTR_CRS_STACK_SIZE
	.align		4
.L_1268:
        /*0060*/ 	.byte	0x04, 0x1e
        /*0062*/ 	.short	(.L_1270 - .L_1269)
.L_1269:
        /*0064*/ 	.word	0x00000000


	//----- nvinfo : EIATTR_CBANK_PARAM_SIZE
	.align		4
.L_1270:
        /*0068*/ 	.byte	0x03, 0x19
        /*006a*/ 	.short	0x01d0


	//----- nvinfo : EIATTR_PARAM_CBANK
	.align		4
        /*006c*/ 	.byte	0x04, 0x0a
        /*006e*/ 	.short	(.L_1272 - .L_1271)
	.align		4
.L_1271:
        /*0070*/ 	.word	index@(.nv.constant0._ZN5flash32flash_fwd_splitkv_combine_kernelI23Flash_fwd_kernel_traitsILi128ELi64ELi128ELi4ELb0ELb0EN7cutlass10bfloat16_tE19Flash_kernel_traitsILi128ELi64ELi128ELi4ES3_EELi4ELi2ELb1EEEvNS_16Flash_fwd_paramsE)
        /*0074*/ 	.short	0x0380
        /*0076*/ 	.short	0x01d0


	//----- nvinfo : EIATTR_SW_WAR
	.align		4
.L_1272:
        /*0078*/ 	.byte	0x04, 0x36
        /*007a*/ 	.short	(.L_1274 - .L_1273)
.L_1273:
        /*007c*/ 	.word	0x00000008
.L_1274:


//--------------------- .nv.info._ZN5flash32flash_fwd_splitkv_combine_kernelI23Flash_fwd_kernel_traitsILi128ELi64ELi128ELi4ELb0ELb0EN7cutlass10bfloat16_tE19Flash_kernel_traitsILi128ELi64ELi128ELi4ES3_EELi4ELi1ELb1EEEvNS_16Flash_fwd_paramsE --------------------------
	.section	.nv.info._ZN5flash32flash_fwd_splitkv_combine_kernelI23Flash_fwd_kernel_traitsILi128ELi64ELi128ELi4ELb0ELb0EN7cutlass10bfloat16_tE19Flash_kernel_traitsILi128ELi64ELi128ELi4ES3_EELi4ELi1ELb1EEEvNS_16Flash_fwd_paramsE,"",@"SHT_CUDA_INFO"
	.sectionflags	@""
	.align	4


	//----- nvinfo : EIATTR_CUDA_API_VERSION
	.align		4
        /*0000*/ 	.byte	0x04, 0x37
        /*0002*/ 	.short	(.L_1276 - .L_1275)
.L_1275:
        /*0004*/ 	.word	0x00000082


	//----- nvinfo : EIATTR_KPARAM_INFO
	.align		4
.L_1276:
        /*0008*/ 	.byte	0x04, 0x17
        /*000a*/ 	.short	(.L_1278 - .L_1277)
.L_1277:
        /*000c*/ 	.word	0x00000000
        /*0010*/ 	.short	0x0000
        /*0012*/ 	.short	0x0000
        /*0014*/ 	.byte	0x00, 0xf0, 0x41, 0x07


	//----- nvinfo : EIATTR_SPARSE_MMA_MASK
	.align		4
.L_1278:
        /*0018*/ 	.byte	0x03, 0x50
        /*001a*/ 	.short	0x0000


	//----- nvinfo : EIATTR_MAXREG_COUNT
	.align		4
        /*001c*/ 	.byte	0x03, 0x1b
        /*001e*/ 	.short	0x00ff


	//----- nvinfo : EIATTR_NUM_BARRIERS
	.align		4
        /*0020*/ 	.byte	0x02, 0x4c
        /*0022*/ 	.byte	0x01
	.zero		1


	//----- nvinfo : EIATTR_MERCURY_ISA_VERSION
	.align		4
        /*0024*/ 	.byte	0x03, 0x5f
        /*0026*/ 	.short	0x0101


	//----- nvinfo : EIATTR_COOP_GROUP_MASK_REGIDS
	.align		4
        /*0028*/ 	.byte	0x04, 0x29
        /*002a*/ 	.short	(.L_1280 - .L_1279)


	//   ....[0]....
.L_1279:
        /*002c*/ 	.word	0xffffffff


	//   ....[1]....
        /*0030*/ 	.word	0xffffffff


	//----- nvinfo : EIATTR_COOP_GROUP_INSTR_OFFSETS
	.align		4
.L_1280:
        /*0034*/ 	.byte	0x04, 0x28
        /*0036*/ 	.short	(.L_1282 - .L_1281)


	//   ....[0]....
.L_1281:
        /*0038*/ 	.word	0x00001b50


	//   ....[1]....
        /*003c*/ 	.word	0x00001d60


	//----- nvinfo : EIATTR_VRC_CTA_INIT_COUNT
	.align		4
.L_1282:
        /*0040*/ 	.byte	0x02, 0x4a
	.zero		1
	.zero		1


	//----- nvinfo : EIATTR_EXIT_INSTR_OFFSETS
	.align		4
        /*0044*/ 	.byte	0x04, 0x1c
        /*0046*/ 	.short	(.L_1284 - .L_1283)


	//   ....[0]....
.L_1283:
        /*0048*/ 	.word	0x00004600


	//   ....[1]....
        /*004c*/ 	.word	0x00004ae0


	//----- nvinfo : EIATTR_CRS_STACK_SIZE
	.align		4
.L_1284:
        /*0050*/ 	.byte	0x04, 0x1e
        /*0052*/ 	.short	(.L_1286 - .L_1285)
.L_1285:
        /*0054*/ 	.word	0x00000000


	//----- nvinfo : EIATTR_CBANK_PARAM_SIZE
	.align		4
.L_1286:
        /*0058*/ 	.byte	0x03, 0x19
        /*005a*/ 	.short	0x01d0


	//----- nvinfo : EIATTR_PARAM_CBANK
	.align		4
        /*005c*/ 	.byte	0x04, 0x0a
        /*005e*/ 	.short	(.L_1288 - .L_1287)
	.align		4
.L_1287:
        /*0060*/ 	.word	index@(.nv.constant0._ZN5flash32flash_fwd_splitkv_combine_kernelI23Flash_fwd_kernel_traitsILi128ELi64ELi128ELi4ELb0ELb0EN7cutlass10bfloat16_tE19Flash_kernel_traitsILi128ELi64ELi128ELi4ES3_EELi4ELi1ELb1EEEvNS_16Flash_fwd_paramsE)
        /*0064*/ 	.short	0x0380
        /*0066*/ 	.short	0x01d0


	//----- nvinfo : EIATTR_SW_WAR
	.align		4
.L_1288:
        /*0068*/ 	.byte	0x04, 0x36
        /*006a*/ 	.short	(.L_1290 - .L_1289)
.L_1289:
        /*006c*/ 	.word	0x00000008
.L_1290:


//--------------------- .nv.info._ZN5flash24flash_fwd_splitkv_kernelI23Flash_fwd_kernel_traitsILi128ELi64ELi128ELi4ELb0ELb0EN7cutlass10bfloat16_tE19Flash_kernel_traitsILi128ELi64ELi128ELi4ES3_EELb0ELb0ELb0ELb0ELb1ELb0ELb0ELb0EEEvNS_16Flash_fwd_paramsE --------------------------
	.section	.nv.info._ZN5flash24flash_fwd_splitkv_kernelI23Flash_fwd_kernel_traitsILi128ELi64ELi128ELi4ELb0ELb0EN7cutlass10bfloat16_tE19Flash_kernel_traitsILi128ELi64ELi128ELi4ES3_EELb0ELb0ELb0ELb0ELb1ELb0ELb0ELb0EEEvNS_16Flash_fwd_paramsE,"",@"SHT_CUDA_INFO"
	.sectionflags	@""
	.align	4


	//----- nvinfo : EIATTR_CUDA_API_VERSION
	.align		4
        /*0000*/ 	.byte	0x04, 0x37
        /*0002*/ 	.short	(.L_1292 - .L_1291)
.L_1291:
        /*0004*/ 	.word	0x00000082


	//----- nvinfo : EIATTR_KPARAM_INFO
	.align		4
.L_1292:
        /*0008*/ 	.byte	0x04, 0x17
        /*000a*/ 	.short	(.L_1294 - .L_1293)
.L_1293:
        /*000c*/ 	.word	0x00000000
        /*0010*/ 	.short	0x0000
        /*0012*/ 	.short	0x0000
        /*0014*/ 	.byte	0x00, 0xf0, 0x41, 0x07


	//----- nvinfo : EIATTR_SPARSE_MMA_MASK
	.align		4
.L_1294:
        /*0018*/ 	.byte	0x03, 0x50
        /*001a*/ 	.short	0x0000


	//----- nvinfo : EIATTR_MAXREG_COUNT
	.align		4
        /*001c*/ 	.byte	0x03, 0x1b
        /*001e*/ 	.short	0x00ff


	//----- nvinfo : EIATTR_NUM_BARRIERS
	.align		4
        /*0020*/ 	.byte	0x02, 0x4c
        /*0022*/ 	.byte	0x01
	.zero		1


	//----- nvinfo : EIATTR_MERCURY_ISA_VERSION
	.align		4
        /*0024*/ 	.byte	0x03, 0x5f
        /*0026*/ 	.short	0x0101


	//----- nvinfo : EIATTR_COOP_GROUP_MASK_REGIDS
	.align		4
        /*0028*/ 	.byte	0x04, 0x29
        /*002a*/ 	.short	(.L_1296 - .L_1295)


	//   ....[0]....
.L_1295:
        /*002c*/ 	.word	0xffffffff


	//   ....[1]....
        /*0030*/ 	.word	0xffffffff


	//   ....[2]....
        /*0034*/ 	.word	0xffffffff


	//   ....[3]....
        /*0038*/ 	.word	0xffffffff


	//   ....[4]....
        /*003c*/ 	.word	0xffffffff


	//   ....[5]....
        /*0040*/ 	.word	0xffffffff


	//   ....[6]....
        /*0044*/ 	.word	0xffffffff


	//   ....[7]....
        /*0048*/ 	.word	0xffffffff


	//   ....[8]....
        /*004c*/ 	.word	0xffffffff


	//   ....[9]....
        /*0050*/ 	.word	0xffffffff


	//   ....[10]....
        /*0054*/ 	.word	0xffffffff


	//   ....[11]....
        /*0058*/ 	.word	0xffffffff


	//   ....[12]....
        /*005c*/ 	.word	0x05000004


	//   ....[13]....
        /*0060*/ 	.word	0x05000004


	//   ....[14]....
        /*0064*/ 	.word	0x05000004


	//   ....[15]....
        /*0068*/ 	.word	0x05000004


	//----- nvinfo : EIATTR_COOP_GROUP_INSTR_OFFSETS
	.align		4
.L_1296:
        /*006c*/ 	.byte	0x04, 0x28
        /*006e*/ 	.short	(.L_1298 - .L_1297)


	//   ....[0]....
.L_1297:
        /*0070*/ 	.word	0x00004a50


	//   ....[1]....
        /*0074*/ 	.word	0x00004a60


	//   ....[2]....
        /*0078*/ 	.word	0x00004a90


	//   ....[3]....
        /*007c*/ 	.word	0x00004aa0


	//   ....[4]....
        /*0080*/ 	.word	0x000085c0


	//   ....[5]....
        /*0084*/ 	.word	0x000085f0


	//   ....[6]....
        /*0088*/ 	.word	0x00008650


	//   ....[7]....
        /*008c*/ 	.word	0x00008660


	//   ....[8]....
        /*0090*/ 	.word	0x0000a610


	//   ....[9]....
        /*0094*/ 	.word	0x0000a620


	//   ....[10]....
        /*0098*/ 	.word	0x0000a650


	//   ....[11]....
        /*009c*/ 	.word	0x0000a660


	//   ....[12]....
        /*00a0*/ 	.word	0x0000b8c0


	//   ....[13]....
        /*00a4*/ 	.word	0x0000b930


	//   ....[14]....
        /*00a8*/ 	.word	0x0000b990


	//   ....[15]....
        /*00ac*/ 	.word	0x0000ba00


	//----- nvinfo : EIATTR_VRC_CTA_INIT_COUNT
	.align		4
.L_1298:
        /*00b0*/ 	.byte	0x02, 0x4a
	.zero		1
	.zero		1


	//----- nvinfo : EIATTR_EXIT_INSTR_OFFSETS
	.align		4
        /*00b4*/ 	.byte	0x04, 0x1c
        /*00b6*/ 	.short	(.L_1300 - .L_1299)


	//   ....[0]....
.L_1299:
        /*00b8*/ 	.word	0x00000090


	//----- nvinfo : EIATTR_CRS_STACK_SIZE
	.align		4
.L_1300:
        /*00bc*/ 	.byte	0x04, 0x1e
        /*00be*/ 	.short	(.L_1302 - .L_1301)
.L_1301:
        /*00c0*/ 	.word	0x00000000


	//----- nvinfo : EIATTR_CBANK_PARAM_SIZE
	.align		4
.L_1302:
        /*00c4*/ 	.byte	0x03, 0x19
        /*00c6*/ 	.short	0x01d0


	//----- nvinfo : EIATTR_PARAM_CBANK
	.align		4
        /*00c8*/ 	.byte	0x04, 0x0a
        /*00ca*/ 	.short	(.L_1304 - .L_1303)
	.align		4
.L_1303:
        /*00cc*/ 	.word	index@(.nv.constant0._ZN5flash24flash_fwd_splitkv_kernelI23Flash_fwd_kernel_traitsILi128ELi64ELi128ELi4ELb0ELb0EN7cutlass10bfloat16_tE19Flash_kernel_traitsILi128ELi64ELi128ELi4ES3_EELb0ELb0ELb0ELb0ELb1ELb0ELb0ELb0EEEvNS_16Flash_fwd_paramsE)
        /*00d0*/ 	.short	0x0380
        /*00d2*/ 	.short	0x01d0


	//----- nvinfo : EIATTR_SW_WAR
	.align		4
.L_1304:
        /*00d4*/ 	.byte	0x04, 0x36
        /*00d6*/ 	.short	(.L_1306 - .L_1305)
.L_1305:
        /*00d8*/ 	.word	0x00000008
.L_1306:


//--------------------- .nv.info._ZN5flash24flash_fwd_splitkv_kernelI23Flash_fwd_kernel_traitsILi128ELi64ELi128ELi4ELb0ELb0EN7cutlass10bfloat16_tE19Flash_kernel_traitsILi128ELi64ELi128ELi4ES3_EELb0ELb0ELb0ELb0ELb1ELb1ELb0ELb0EEEvNS_16Flash_fwd_paramsE --------------------------
	.section	.nv.info._ZN5flash24flash_fwd_splitkv_kernelI23Flash_fwd_kernel_traitsILi128ELi64ELi128ELi4ELb0ELb0EN7cutlass10bfloat16_tE19Flash_kernel_traitsILi128ELi64ELi128ELi4ES3_EELb0ELb0ELb0ELb0ELb1ELb1ELb0ELb0EEEvNS_16Flash_fwd_paramsE,"",@"SHT_CUDA_INFO"
	.sectionflags	@""
	.align	4


	//----- nvinfo : EIATTR_CUDA_API_VERSION
	.align		4
        /*0000*/ 	.byte	0x04, 0x37
        /*0002*/ 	.short	(.L_1308 - .L_1307)
.L_1307:
        /*0004*/ 	.word	0x00000082


	//----- nvinfo : EIATTR_KPARAM_INFO
	.align		4
.L_1308:
        /*0008*/ 	.byte	0x04, 0x17
        /*000a*/ 	.short	(.L_1310 - .L_1309)
.L_1309:
        /*000c*/ 	.word	0x00000000
        /*0010*/ 	.short	0x0000
        /*0012*/ 	.short	0x0000
        /*0014*/ 	.byte	0x00, 0xf0, 0x41, 0x07


	//----- nvinfo : EIATTR_SPARSE_MMA_MASK
	.align		4
.L_1310:
        /*0018*/ 	.byte	0x03, 0x50
        /*001a*/ 	.short	0x0000


	//----- nvinfo : EIATTR_MAXREG_COUNT
	.align		4
        /*001c*/ 	.byte	0x03, 0x1b
        /*001e*/ 	.short	0x00ff


	//----- nvinfo : EIATTR_NUM_BARRIERS
	.align		4
        /*0020*/ 	.byte	0x02, 0x4c
        /*0022*/ 	.byte	0x01
	.zero		1


	//----- nvinfo : EIATTR_MERCURY_ISA_VERSION
	.align		4
        /*0024*/ 	.byte	0x03, 0x5f
        /*0026*/ 	.short	0x0101


	//----- nvinfo : EIATTR_COOP_GROUP_MASK_REGIDS
	.align		4
        /*0028*/ 	.byte	0x04, 0x29
        /*002a*/ 	.short	(.L_1312 - .L_1311)


	//   ....[0]....
.L_1311:
        /*002c*/ 	.word	0xffffffff


	//   ....[1]....
        /*0030*/ 	.word	0xffffffff


	//   ....[2]....
        /*0034*/ 	.word	0xffffffff


	//   ....[3]....
        /*0038*/ 	.word	0xffffffff


	//   ....[4]....
        /*003c*/ 	.word	0xffffffff


	//   ....[5]....
        /*0040*/ 	.word	0xffffffff


	//   ....[6]....
        /*0044*/ 	.word	0xffffffff


	//   ....[7]....
        /*0048*/ 	.word	0xffffffff


	//   ....[8]....
        /*004c*/ 	.word	0xffffffff


	//   ....[9]....
        /*0050*/ 	.word	0xffffffff


	//   ....[10]....
        /*0054*/ 	.word	0xffffffff


	//   ....[11]....
        /*0058*/ 	.word	0xffffffff


	//   ....[12]....
        /*005c*/ 	.word	0x05000004


	//   ....[13]....
        /*0060*/ 	.word	0x05000004


	//   ....[14]....
        /*0064*/ 	.word	0x05000004


	//   ....[15]....
        /*0068*/ 	.word	0x05000004


	//----- nvinfo : EIATTR_COOP_GROUP_INSTR_OFFSETS
	.align		4
.L_1312:
        /*006c*/ 	.byte	0x04, 0x28
        /*006e*/ 	.short	(.L_1314 - .L_1313)


	//   ....[0]....
.L_1313:
        /*0070*/ 	.word	0x00005230


	//   ....[1]....
        /*0074*/ 	.word	0x00005240


	//   ....[2]....
        /*0078*/ 	.word	0x00005270


	//   ....[3]....
        /*007c*/ 	.word	0x00005280


	//   ....[4]....
        /*0080*/ 	.word	0x000095a0


	//   ....[5]....
        /*0084*/ 	.word	0x000095d0


	//   ....[6]....
        /*0088*/ 	.word	0x00009660


	//   ....[7]....
        /*008c*/ 	.word	0x00009670


	//   ....[8]....
        /*0090*/ 	.word	0x0000b5f0


	//   ....[9]....
        /*0094*/ 	.word	0x0000b600


	//   ....[10]....
        /*0098*/ 	.word	0x0000b630


	//   ....[11]....
        /*009c*/ 	.word	0x0000b640


	//   ....[12]....
        /*00a0*/ 	.word	0x0000c8a0


	//   ....[13]....
        /*00a4*/ 	.word	0x0000c910


	//   ....[14]....
        /*00a8*/ 	.word	0x0000c970


	//   ....[15]....
        /*00ac*/ 	.word	0x0000c9e0


	//----- nvinfo : EIATTR_VRC_CTA_INIT_COUNT
	.align		4
.L_1314:
        /*00b0*/ 	.byte	0x02, 0x4a
	.zero		1
	.zero		1


	//----- nvinfo : EIATTR_EXIT_INSTR_OFFSETS
	.align		4
        /*00b4*/ 	.byte	0x04, 0x1c
        /*00b6*/ 	.short	(.L_1316 - .L_1315)


	//   ....[0]....
.L_1315:
        /*00b8*/ 	.word	0x00000090


	//----- nvinfo : EIATTR_CRS_STACK_SIZE
	.align		4
.L_1316:
        /*00bc*/ 	.byte	0x04, 0x1e
        /*00be*/ 	.short	(.L_1318 - .L_1317)
.L_1317:
        /*00c0*/ 	.word	0x00000000


	//----- nvinfo : EIATTR_CBANK_PARAM_SIZE
	.align		4
.L_1318:
        /*00c4*/ 	.byte	0x03, 0x19
        /*00c6*/ 	.short	0x01d0


	//----- nvinfo : EIATTR_PARAM_CBANK
	.align		4
        /*00c8*/ 	.byte	0x04, 0x0a
        /*00ca*/ 	.short	(.L_1320 - .L_1319)
	.align		4
.L_1319:
        /*00cc*/ 	.word	index@(.nv.constant0._ZN5flash24flash_fwd_splitkv_kernelI23Flash_fwd_kernel_traitsILi128ELi64ELi128ELi4ELb0ELb0EN7cutlass10bfloat16_tE19Flash_kernel_traitsILi128ELi64ELi128ELi4ES3_EELb0ELb0ELb0ELb0ELb1ELb1ELb0ELb0EEEvNS_16Flash_fwd_paramsE)
        /*00d0*/ 	.short	0x0380
        /*00d2*/ 	.short	0x01d0


	//----- nvinfo : EIATTR_SW_WAR
	.align		4
.L_1320:
        /*00d4*/ 	.byte	0x04, 0x36
        /*00d6*/ 	.short	(.L_1322 - .L_1321)
.L_1321:
        /*00d8*/ 	.word	0x00000008
.L_1322:


//--------------------- .nv.info._ZN5flash24flash_fwd_splitkv_kernelI23Flash_fwd_kernel_traitsILi128ELi64ELi128ELi4ELb0ELb0EN7cutlass10bfloat16_tE19Flash_kernel_traitsILi128ELi64ELi128ELi4ES3_EELb0ELb0ELb0ELb0ELb1ELb0ELb1ELb0EEEvNS_16Flash_fwd_paramsE --------------------------
	.section	.nv.info._ZN5flash24flash_fwd_splitkv_kernelI23Flash_fwd_kernel_traitsILi128ELi64ELi128ELi4ELb0ELb0EN7cutlass10bfloat16_tE19Flash_kernel_traitsILi128ELi64ELi128ELi4ES3_EELb0ELb0ELb0ELb0ELb1ELb0ELb1ELb0EEEvNS_16Flash_fwd_paramsE,"",@"SHT_CUDA_INFO"
	.sectionflags	@""
	.align	4


	//----- nvinfo : EIATTR_CUDA_API_VERSION
	.align		4
        /*0000*/ 	.byte	0x04, 0x37
        /*0002*/ 	.short	(.L_1324 - .L_1323)
.L_1323:
        /*0004*/ 	.word	0x00000082


	//----- nvinfo : EIATTR_KPARAM_INFO
	.align		4
.L_1324:
        /*0008*/ 	.byte	0x04, 0x17
        /*000a*/ 	.short	(.L_1326 - .L_1325)
.L_1325:
        /*000c*/ 	.word	0x00000000
        /*0010*/ 	.short	0x0000
        /*0012*/ 	.short	0x0000
        /*0014*/ 	.byte	0x00, 0xf0, 0x41, 0x07


	//----- nvinfo : EIATTR_SPARSE_MMA_MASK
	.align		4
.L_1326:
        /*0018*/ 	.byte	0x03, 0x50
        /*001a*/ 	.short	0x0000


	//----- nvinfo : EIATTR_MAXREG_COUNT
	.align		4
        /*001c*/ 	.byte	0x03, 0x1b
        /*001e*/ 	.short	0x00ff


	//----- nvinfo : EIATTR_NUM_BARRIERS
	.align		4
        /*0020*/ 	.byte	0x02, 0x4c
        /*0022*/ 	.byte	0x01
	.zero		1


	//----- nvinfo : EIATTR_MERCURY_ISA_VERSION
	.align		4
        /*0024*/ 	.byte	0x03, 0x5f
        /*0026*/ 	.short	0x0101


	//----- nvinfo : EIATTR_COOP_GROUP_MASK_REGIDS
	.align		4
        /*0028*/ 	.byte	0x04, 0x29
        /*002a*/ 	.short	(.L_1328 - .L_1327)


	//   ....[0]....
.L_1327:
        /*002c*/ 	.word	0xffffffff


	//   ....[1]....
        /*0030*/ 	.word	0xffffffff


	//   ....[2]....
        /*0034*/ 	.word	0xffffffff


	//   ....[3]....
        /*0038*/ 	.word	0xffffffff


	//   ....[4]....
        /*003c*/ 	.word	0xffffffff


	//   ....[5]....
        /*0040*/ 	.word	0xffffffff


	//   ....[6]....
        /*0044*/ 	.word	0xffffffff


	//   ....[7]....
        /*0048*/ 	.word	0xffffffff


	//   ....[8]....
        /*004c*/ 	.word	0xffffffff


	//   ....[9]....
        /*0050*/ 	.word	0xffffffff


	//   ....[10]....
        /*0054*/ 	.word	0xffffffff


	//   ....[11]....
        /*0058*/ 	.word	0xffffffff


	//   ....[12]....
        /*005c*/ 	.word	0x05000006


	//   ....[13]....
        /*0060*/ 	.word	0x05000006


	//   ....[14]....
        /*0064*/ 	.word	0x05000006


	//   ....[15]....
        /*0068*/ 	.word	0x05000006


	//----- nvinfo : EIATTR_COOP_GROUP_INSTR_OFFSETS
	.align		4
.L_1328:
        /*006c*/ 	.byte	0x04, 0x28
        /*006e*/ 	.short	(.L_1330 - .L_1329)


	//   ....[0]....
.L_1329:
        /*0070*/ 	.word	0x00004b60


	//   ....[1]....
        /*0074*/ 	.word	0x00004b70


	//   ....[2]....
        /*0078*/ 	.word	0x00004ba0


	//   ....[3]....
        /*007c*/ 	.word	0x00004bb0


	//   ....[4]....
        /*0080*/ 	.word	0x00008650


	//   ....[5]....
        /*0084*/ 	.word	0x00008680


	//   ....[6]....
        /*0088*/ 	.word	0x000086d0


	//   ....[7]....
        /*008c*/ 	.word	0x000086e0


	//   ....[8]....
        /*0090*/ 	.word	0x0000a690


	//   ....[9]....
        /*0094*/ 	.word	0x0000a6a0


	//   ....[10]....
        /*0098*/ 	.word	0x0000a6d0


	//   ....[11]....
        /*009c*/ 	.word	0x0000a6e0


	//   ....[12]....
        /*00a0*/ 	.word	0x0000b520


	//   ....[13]....
        /*00a4*/ 	.word	0x0000b590


	//   ....[14]....
        /*00a8*/ 	.word	0x0000b600


	//   ....[15]....
        /*00ac*/ 	.word	0x0000b660


	//----- nvinfo : EIATTR_VRC_CTA_INIT_COUNT
	.align		4
.L_1330:
        /*00b0*/ 	.byte	0x02, 0x4a
	.zero		1
	.zero		1


	//----- nvinfo : EIATTR_EXIT_INSTR_OFFSETS
	.align		4
        /*00b4*/ 	.byte	0x04, 0x1c
        /*00b6*/ 	.short	(.L_1332 - .L_1331)


	//   ....[0]....
.L_1331:
        /*00b8*/ 	.word	0x000001f0


	//----- nvinfo : EIATTR_CRS_STACK_SIZE
	.align		4
.L_1332:
        /*00bc*/ 	.byte	0x04, 0x1e
        /*00be*/ 	.short	(.L_1334 - .L_1333)
.L_1333:
        /*00c0*/ 	.word	0x00000000


	//----- nvinfo : EIATTR_CBANK_PARAM_SIZE
	.align		4
.L_1334:
        /*00c4*/ 	.byte	0x03, 0x19
        /*00c6*/ 	.short	0x01d0


	//----- nvinfo : EIATTR_PARAM_CBANK
	.align		4
        /*00c8*/ 	.byte	0x04, 0x0a
        /*00ca*/ 	.short	(.L_1336 - .L_1335)
	.align		4
.L_1335:
        /*00cc*/ 	.word	index@(.nv.constant0._ZN5flash24flash_fwd_splitkv_kernelI23Flash_fwd_kernel_traitsILi128ELi64ELi128ELi4ELb0ELb0EN7cutlass10bfloat16_tE19Flash_kernel_traitsILi128ELi64ELi128ELi4ES3_EELb0ELb0ELb0ELb0ELb1ELb0ELb1ELb0EEEvNS_16Flash_fwd_paramsE)
        /*00d0*/ 	.short	0x0380
        /*00d2*/ 	.short	0x01d0


	//----- nvinfo : EIATTR_SW_WAR
	.align		4
.L_1336:
        /*00d4*/ 	.byte	0x04, 0x36
        /*00d6*/ 	.short	(.L_1338 - .L_1337)
.L_1337:
        /*00d8*/ 	.word	0x00000008
.L_1338:


//--------------------- .nv.info._ZN5flash24flash_fwd_splitkv_kernelI23Flash_fwd_kernel_traitsILi128ELi64ELi128ELi4ELb0ELb0EN7cutlass10bfloat16_tE19Flash_kernel_traitsILi128ELi64ELi128ELi4ES3_EELb0ELb0ELb0ELb0ELb1ELb1ELb1ELb0EEEvNS_16Flash_fwd_paramsE --------------------------
	.section	.nv.info._ZN5flash24flash_fwd_splitkv_kernelI23Flash_fwd_kernel_traitsILi128ELi64ELi128ELi4ELb0ELb0EN7cutlass10bfloat16_tE19Flash_kernel_traitsILi128ELi64ELi128ELi4ES3_EELb0ELb0ELb0ELb0ELb1ELb1ELb1ELb0EEEvNS_16Flash_fwd_paramsE,"",@"SHT_CUDA_INFO"
	.sectionflags	@""
	.align	4


	//----- nvinfo : EIATTR_CUDA_API_VERSION
	.align		4
        /*0000*/ 	.byte	0x04, 0x37
        /*0002*/ 	.short	(.L_1340 - .L_1339)
.L_1339:
        /*0004*/ 	.word	0x00000082


	//----- nvinfo : EIATTR_KPARAM_INFO
	.align		4
.L_1340:
        /*0008*/ 	.byte	0x04, 0x17
        /*000a*/ 	.short	(.L_1342 - .L_1341)
.L_1341:
        /*000c*/ 	.word	0x00000000
        /*0010*/ 	.short	0x0000
        /*0012*/ 	.short	0x0000
        /*0014*/ 	.byte	0x00, 0xf0, 0x41, 0x07


	//----- nvinfo : EIATTR_SPARSE_MMA_MASK
	.align		4
.L_1342:
        /*0018*/ 	.byte	0x03, 0x50
        /*001a*/ 	.short	0x0000


	//----- nvinfo : EIATTR_MAXREG_COUNT
	.align		4
        /*001c*/ 	.byte	0x03, 0x1b
        /*001e*/ 	.short	0x00ff


	//----- nvinfo : EIATTR_NUM_BARRIERS
	.align		4
        /*0020*/ 	.byte	0x02, 0x4c
        /*0022*/ 	.byte	0x01
	.zero		1


	//----- nvinfo : EIATTR_MERCURY_ISA_VERSION
	.align		4
        /*0024*/ 	.byte	0x03, 0x5f
        /*0026*/ 	.short	0x0101


	//----- nvinfo : EIATTR_COOP_GROUP_MASK_REGIDS
	.align		4
        /*0028*/ 	.byte	0x04, 0x29
        /*002a*/ 	.short	(.L_1344 - .L_1343)


	//   ....[0]....
.L_1343:
        /*002c*/ 	.word	0xffffffff


	//   ....[1]....
        /*0030*/ 	.word	0xffffffff


	//   ....[2]....
        /*0034*/ 	.word	0xffffffff


	//   ....[3]....
        /*0038*/ 	.word	0xffffffff


	//   ....[4]....
        /*003c*/ 	.word	0xffffffff


	//   ....[5]....
        /*0040*/ 	.word	0xffffffff


	//   ....[6]....
        /*0044*/ 	.word	0xffffffff


	//   ....[7]....
        /*0048*/ 	.word	0xffffffff


	//   ....[8]....
        /*004c*/ 	.word	0xffffffff


	//   ....[9]....
        /*0050*/ 	.word	0xffffffff


	//   ....[10]....
        /*0054*/ 	.word	0xffffffff


	//   ....[11]....
        /*0058*/ 	.word	0xffffffff


	//   ....[12]....
        /*005c*/ 	.word	0x05000006


	//   ....[13]....
        /*0060*/ 	.word	0x05000006


	//   ....[14]....
        /*0064*/ 	.word	0x05000006


	//   ....[15]....
        /*0068*/ 	.word	0x05000006


	//----- nvinfo : EIATTR_COOP_GROUP_INSTR_OFFSETS
	.align		4
.L_1344:
        /*006c*/ 	.byte	0x04, 0x28
        /*006e*/ 	.short	(.L_1346 - .L_1345)


	//   ....[0]....
.L_1345:
        /*0070*/ 	.word	0x00005380


	//   ....[1]....
        /*0074*/ 	.word	0x00005390


	//   ....[2]....
        /*0078*/ 	.word	0x000053c0


	//   ....[3]....
        /*007c*/ 	.word	0x000053d0


	//   ....[4]....
        /*0080*/ 	.word	0x00009680


	//   ....[5]....
        /*0084*/ 	.word	0x000096b0


	//   ....[6]....
        /*0088*/ 	.word	0x00009730


	//   ....[7]....
        /*008c*/ 	.word	0x00009740


	//   ....[8]....
        /*0090*/ 	.word	0x0000b6c0


	//   ....[9]....
        /*0094*/ 	.word	0x0000b6d0


	//   ....[10]....
        /*0098*/ 	.word	0x0000b700


	//   ....[11]....
        /*009c*/ 	.word	0x0000b710


	//   ....[12]....
        /*00a0*/ 	.word	0x0000c550


	//   ....[13]....
        /*00a4*/ 	.word	0x0000c5c0


	//   ....[14]....
        /*00a8*/ 	.word	0x0000c620


	//   ....[15]....
        /*00ac*/ 	.word	0x0000c690


	//----- nvinfo : EIATTR_VRC_CTA_INIT_COUNT
	.align		4
.L_1346:
        /*00b0*/ 	.byte	0x02, 0x4a
	.zero		1
	.zero		1


	//----- nvinfo : EIATTR_EXIT_INSTR_OFFSETS
	.align		4
        /*00b4*/ 	.byte	0x04, 0x1c
        /*00b6*/ 	.short	(.L_1348 - .L_1347)


	//   ....[0]....
.L_1347:
        /*00b8*/ 	.word	0x000001f0


	//----- nvinfo : EIATTR_CRS_STACK_SIZE
	.align		4
.L_1348:
        /*00bc*/ 	.byte	0x04, 0x1e
        /*00be*/ 	.short	(.L_1350 - .L_1349)
.L_1349:
        /*00c0*/ 	.word	0x00000000


	//----- nvinfo : EIATTR_CBANK_PARAM_SIZE
	.align		4
.L_1350:
        /*00c4*/ 	.byte	0x03, 0x19
        /*00c6*/ 	.short	0x01d0


	//----- nvinfo : EIATTR_PARAM_CBANK
	.align		4
        /*00c8*/ 	.byte	0x04, 0x0a
        /*00ca*/ 	.short	(.L_1352 - .L_1351)
	.align		4
.L_1351:
        /*00cc*/ 	.word	index@(.nv.constant0._ZN5flash24flash_fwd_splitkv_kernelI23Flash_fwd_kernel_traitsILi128ELi64ELi128ELi4ELb0ELb0EN7cutlass10bfloat16_tE19Flash_kernel_traitsILi128ELi64ELi128ELi4ES3_EELb0ELb0ELb0ELb0ELb1ELb1ELb1ELb0EEEvNS_16Flash_fwd_paramsE)
        /*00d0*/ 	.short	0x0380
        /*00d2*/ 	.short	0x01d0


	//----- nvinfo : EIATTR_SW_WAR
	.align		4
.L_1352:
        /*00d4*/ 	.byte	0x04, 0x36
        /*00d6*/ 	.short	(.L_1354 - .L_1353)
.L_1353:
        /*00d8*/ 	.word	0x00000008
.L_1354:


//--------------------- .nv.info._ZN5flash24flash_fwd_splitkv_kernelI23Flash_fwd_kernel_traitsILi128ELi64ELi128ELi4ELb0ELb0EN7cutlass10bfloat16_tE19Flash_kernel_traitsILi128ELi64ELi128ELi4ES3_EELb0ELb0ELb0ELb0ELb0ELb0ELb0ELb0EEEvNS_16Flash_fwd_paramsE --------------------------
	.section	.nv.info._ZN5flash24flash_fwd_splitkv_kernelI23Flash_fwd_kernel_traitsILi128ELi64ELi128ELi4ELb0ELb0EN7cutlass10bfloat16_tE19Flash_kernel_traitsILi128ELi64ELi128ELi4ES3_EELb0ELb0ELb0ELb0ELb0ELb0ELb0ELb0EEEvNS_16Flash_fwd_paramsE,"",@"SHT_CUDA_INFO"
	.sectionflags	@""
	.align	4


	//----- nvinfo : EIATTR_CUDA_API_VERSION
	.align		4
        /*0000*/ 	.byte	0x04, 0x37
        /*0002*/ 	.short	(.L_1356 - .L_1355)
.L_1355:
        /*0004*/ 	.word	0x00000082


	//----- nvinfo : EIATTR_KPARAM_INFO
	.align		4
.L_1356:
        /*0008*/ 	.byte	0x04, 0x17
        /*000a*/ 	.short	(.L_1358 - .L_1357)
.L_1357:
        /*000c*/ 	.word	0x00000000
        /*0010*/ 	.short	0x0000
        /*0012*/ 	.short	0x0000
        /*0014*/ 	.byte	0x00, 0xf0, 0x41, 0x07


	//----- nvinfo : EIATTR_SPARSE_MMA_MASK
	.align		4
.L_1358:
        /*0018*/ 	.byte	0x03, 0x50
        /*001a*/ 	.short	0x0000


	//----- nvinfo : EIATTR_MAXREG_COUNT
	.align		4
        /*001c*/ 	.byte	0x03, 0x1b
        /*001e*/ 	.short	0x00ff


	//----- nvinfo : EIATTR_NUM_BARRIERS
	.align		4
        /*0020*/ 	.byte	0x02, 0x4c
        /*0022*/ 	.byte	0x01
	.zero		1


	//----- nvinfo : EIATTR_MERCURY_ISA_VERSION
	.align		4
        /*0024*/ 	.byte	0x03, 0x5f
        /*0026*/ 	.short	0x0101


	//----- nvinfo : EIATTR_COOP_GROUP_MASK_REGIDS
	.align		4
        /*0028*/ 	.byte	0x04, 0x29
        /*002a*/ 	.short	(.L_1360 - .L_1359)


	//   ....[0]....
.L_1359:
        /*002c*/ 	.word	0xffffffff


	//   ....[1]....
        /*0030*/ 	.word	0xffffffff


	//   ....[2]....
        /*0034*/ 	.word	0xffffffff


	//   ....[3]....
        /*0038*/ 	.word	0xffffffff


	//   ....[4]....
        /*003c*/ 	.word	0xffffffff


	//   ....[5]....
        /*0040*/ 	.word	0xffffffff


	//   ....[6]....
        /*0044*/ 	.word	0xffffffff


	//   ....[7]....
        /*0048*/ 	.word	0xffffffff


	//   ....[8]....
        /*004c*/ 	.word	0xffffffff


	//   ....[9]....
        /*0050*/ 	.word	0xffffffff


	//   ....[10]....
        /*0054*/ 	.word	0xffffffff


	//   ....[11]....
        /*0058*/ 	.word	0xffffffff


	//   ....[12]....
        /*005c*/ 	.word	0x05000004


	//   ....[13]....
        /*0060*/ 	.word	0x05000004


	//   ....[14]....
        /*0064*/ 	.word	0x05000004


	//   ....[15]....
        /*0068*/ 	.word	0x05000004


	//----- nvinfo : EIATTR_COOP_GROUP_INSTR_OFFSETS
	.align		4
.L_1360:
        /*006c*/ 	.byte	0x04, 0x28
        /*006e*/ 	.short	(.L_1362 - .L_1361)


	//   ....[0]....
.L_1361:
        /*0070*/ 	.word	0x00005df0


	//   ....[1]....
        /*0074*/ 	.word	0x00005e10


	//   ....[2]....
        /*0078*/ 	.word	0x00005ec0


	//   ....[3]....
        /*007c*/ 	.word	0x00005ed0


	//   ....[4]....
        /*0080*/ 	.word	0x0000a0f0


	//   ....[5]....
        /*0084*/ 	.word	0x0000a120


	//   ....[6]....
        /*0088*/ 	.word	0x0000a180


	//   ....[7]....
        /*008c*/ 	.word	0x0000a190


	//   ....[8]....
        /*0090*/ 	.word	0x0000c140


	//   ....[9]....
        /*0094*/ 	.word	0x0000c150


	//   ....[10]....
        /*0098*/ 	.word	0x0000c180


	//   ....[11]....
        /*009c*/ 	.word	0x0000c190


	//   ....[12]....
        /*00a0*/ 	.word	0x0000d4c0


	//   ....[13]....
        /*00a4*/ 	.word	0x0000d530


	//   ....[14]....
        /*00a8*/ 	.word	0x0000d590


	//   ....[15]....
        /*00ac*/ 	.word	0x0000d600


	//----- nvinfo : EIATTR_VRC_CTA_INIT_COUNT
	.align		4
.L_1362:
        /*00b0*/ 	.byte	0x02, 0x4a
	.zero		1
	.zero		1


	//----- nvinfo : EIATTR_EXIT_INSTR_OFFSETS
	.align		4
        /*00b4*/ 	.byte	0x04, 0x1c
        /*00b6*/ 	.short	(.L_1364 - .L_1363)


	//   ....[0]....
.L_1363:
        /*00b8*/ 	.word	0x00000090


	//----- nvinfo : EIATTR_CRS_STACK_SIZE
	.align		4
.L_1364:
        /*00bc*/ 	.byte	0x04, 0x1e
        /*00be*/ 	.short	(.L_1366 - .L_1365)
.L_1365:
        /*00c0*/ 	.word	0x00000000


	//----- nvinfo : EIATTR_CBANK_PARAM_SIZE
	.align		4
.L_1366:
        /*00c4*/ 	.byte	0x03, 0x19
        /*00c6*/ 	.short	0x01d0


	//----- nvinfo : EIATTR_PARAM_CBANK
	.align		4
        /*00c8*/ 	.byte	0x04, 0x0a
        /*00ca*/ 	.short	(.L_1368 - .L_1367)
	.align		4
.L_1367:
        /*00cc*/ 	.word	index@(.nv.constant0._ZN5flash24flash_fwd_splitkv_kernelI23Flash_fwd_kernel_traitsILi128ELi64ELi128ELi4ELb0ELb0EN7cutlass10bfloat16_tE19Flash_kernel_traitsILi128ELi64ELi128ELi4ES3_EELb0ELb0ELb0ELb0ELb0ELb0ELb0ELb0EEEvNS_16Flash_fwd_paramsE)
        /*00d0*/ 	.short	0x0380
        /*00d2*/ 	.short	0x01d0


	//----- nvinfo : EIATTR_SW_WAR
	.align		4
.L_1368:
        /*00d4*/ 	.byte	0x04, 0x36
        /*00d6*/ 	.short	(.L_1370 - .L_1369)
.L_1369:
        /*00d8*/ 	.word	0x00000008
.L_1370:


//--------------------- .nv.info._ZN5flash24flash_fwd_splitkv_kernelI23Flash_fwd_kernel_traitsILi128ELi64ELi128ELi4ELb0ELb0EN7cutlass10bfloat16_tE19Flash_kernel_traitsILi128ELi64ELi128ELi4ES3_EELb0ELb0ELb0ELb0ELb0ELb1ELb0ELb0EEEvNS_16Flash_fwd_paramsE --------------------------
	.section	.nv.info._ZN5flash24flash_fwd_splitkv_kernelI23Flash_fwd_kernel_traitsILi128ELi64ELi128ELi4ELb0ELb0EN7cutlass10bfloat16_tE19Flash_kernel_traitsILi128ELi64ELi128ELi4ES3_EELb0ELb0ELb0ELb0ELb0ELb1ELb0ELb0EEEvNS_16Flash_fwd_paramsE,"",@"SHT_CUDA_INFO"
	.sectionflags	@""
	.align	4


	//----- nvinfo : EIATTR_CUDA_API_VERSION
	.align		4
        /*0000*/ 	.byte	0x04, 0x37
        /*0002*/ 	.short	(.L_1372 - .L_1371)
.L_1371:
        /*0004*/ 	.word	0x00000082


	//----- nvinfo : EIATTR_KPARAM_INFO
	.align		4
.L_1372:
        /*0008*/ 	.byte	0x04, 0x17
        /*000a*/ 	.short	(.L_1374 - .L_1373)
.L_1373:
        /*000c*/ 	.word	0x00000000
        /*0010*/ 	.short	0x0000
        /*0012*/ 	.short	0x0000
        /*0014*/ 	.byte	0x00, 0xf0, 0x41, 0x07


	//----- nvinfo : EIATTR_SPARSE_MMA_MASK
	.align		4
.L_1374:
        /*0018*/ 	.byte	0x03, 0x50
        /*001a*/ 	.short	0x0000


	//----- nvinfo : EIATTR_MAXREG_COUNT
	.align		4
        /*001c*/ 	.byte	0x03, 0x1b
        /*001e*/ 	.short	0x00ff


	//----- nvinfo : EIATTR_NUM_BARRIERS
	.align		4
        /*0020*/ 	.byte	0x02, 0x4c
        /*0022*/ 	.byte	0x01
	.zero		1


	//----- nvinfo : EIATTR_MERCURY_ISA_VERSION
	.align		4
        /*0024*/ 	.byte	0x03, 0x5f
        /*0026*/ 	.short	0x0101


	//----- nvinfo : EIATTR_COOP_GROUP_MASK_REGIDS
	.align		4
        /*0028*/ 	.byte	0x04, 0x29
        /*002a*/ 	.short	(.L_1376 - .L_1375)


	//   ....[0]....
.L_1375:
        /*002c*/ 	.word	0xffffffff


	//   ....[1]....
        /*0030*/ 	.word	0xffffffff


	//   ....[2]....
        /*0034*/ 	.word	0xffffffff


	//   ....[3]....
        /*0038*/ 	.word	0xffffffff


	//   ....[4]....
        /*003c*/ 	.word	0xffffffff


	//   ....[5]....
        /*0040*/ 	.word	0xffffffff


	//   ....[6]....
        /*0044*/ 	.word	0xffffffff


	//   ....[7]....
        /*0048*/ 	.word	0xffffffff


	//   ....[8]....
        /*004c*/ 	.word	0xffffffff


	//   ....[9]....
        /*0050*/ 	.word	0xffffffff


	//   ....[10]....
        /*0054*/ 	.word	0xffffffff


	//   ....[11]....
        /*0058*/ 	.word	0xffffffff


	//   ....[12]....
        /*005c*/ 	.word	0x05000004


	//   ....[13]....
        /*0060*/ 	.word	0x05000004


	//   ....[14]....
        /*0064*/ 	.word	0x05000004


	//   ....[15]....
        /*0068*/ 	.word	0x05000004


	//----- nvinfo : EIATTR_COOP_GROUP_INSTR_OFFSETS
	.align		4
.L_1376:
        /*006c*/ 	.byte	0x04, 0x28
        /*006e*/ 	.short	(.L_1378 - .L_1377)


	//   ....[0]....
.L_1377:
        /*0070*/ 	.word	0x000065f0


	//   ....[1]....
        /*0074*/ 	.word	0x00006610


	//   ....[2]....
        /*0078*/ 	.word	0x000066a0


	//   ....[3]....
        /*007c*/ 	.word	0x000066b0


	//   ....[4]....
        /*0080*/ 	.word	0x0000b0f0


	//   ....[5]....
        /*0084*/ 	.word	0x0000b120


	//   ....[6]....
        /*0088*/ 	.word	0x0000b190


	//   ....[7]....
        /*008c*/ 	.word	0x0000b1a0


	//   ....[8]....
        /*0090*/ 	.word	0x0000d140


	//   ....[9]....
        /*0094*/ 	.word	0x0000d150


	//   ....[10]....
        /*0098*/ 	.word	0x0000d180


	//   ....[11]....
        /*009c*/ 	.word	0x0000d190


	//   ....[12]....
        /*00a0*/ 	.word	0x0000e4d0


	//   ....[13]....
        /*00a4*/ 	.word	0x0000e540


	//   ....[14]....
        /*00a8*/ 	.word	0x0000e5a0


	//   ....[15]....
        /*00ac*/ 	.word	0x0000e610


	//----- nvinfo : EIATTR_VRC_CTA_INIT_COUNT
	.align		4
.L_1378:
        /*00b0*/ 	.byte	0x02, 0x4a
	.zero		1
	.zero		1


	//----- nvinfo : EIATTR_EXIT_INSTR_OFFSETS
	.align		4
        /*00b4*/ 	.byte	0x04, 0x1c
        /*00b6*/ 	.short	(.L_1380 - .L_1379)


	//   ....[0]....
.L_1379:
        /*00b8*/ 	.word	0x00000090


	//----- nvinfo : EIATTR_CRS_STACK_SIZE
	.align		4
.L_1380:
        /*00bc*/ 	.byte	0x04, 0x1e
        /*00be*/ 	.short	(.L_1382 - .L_1381)
.L_1381:
        /*00c0*/ 	.word	0x00000000


	//----- nvinfo : EIATTR_CBANK_PARAM_SIZE
	.align		4
.L_1382:
        /*00c4*/ 	.byte	0x03, 0x19
        /*00c6*/ 	.short	0x01d0


	//----- nvinfo : EIATTR_PARAM_CBANK
	.align		4
        /*00c8*/ 	.byte	0x04, 0x0a
        /*00ca*/ 	.short	(.L_1384 - .L_1383)
	.align		4
.L_1383:
        /*00cc*/ 	.word	index@(.nv.constant0._ZN5flash24flash_fwd_splitkv_kernelI23Flash_fwd_kernel_traitsILi128ELi64ELi128ELi4ELb0ELb0EN7cutlass10bfloat16_tE19Flash_kernel_traitsILi128ELi64ELi128ELi4ES3_EELb0ELb0ELb0ELb0ELb0ELb1ELb0ELb0EEEvNS_16Flash_fwd_paramsE)
        /*00d0*/ 	.short	0x0380
        /*00d2*/ 	.short	0x01d0


	//----- nvinfo : EIATTR_SW_WAR
	.align		4
.L_1384:
        /*00d4*/ 	.byte	0x04, 0x36
        /*00d6*/ 	.short	(.L_1386 - .L_1385)
.L_1385:
        /*00d8*/ 	.word	0x00000008
.L_1386:


//--------------------- .nv.info._ZN5flash24flash_fwd_splitkv_kernelI23Flash_fwd_kernel_traitsILi128ELi64ELi128ELi4ELb0ELb0EN7cutlass10bfloat16_tE19Flash_kernel_traitsILi128ELi64ELi128ELi4ES3_EELb0ELb0ELb0ELb0ELb0ELb0ELb0ELb1EEEvNS_16Flash_fwd_paramsE --------------------------
	.section	.nv.info._ZN5flash24flash_fwd_splitkv_kernelI23Flash_fwd_kernel_traitsILi128ELi64ELi128ELi4ELb0ELb0EN7cutlass10bfloat16_tE19Flash_kernel_traitsILi128ELi64ELi128ELi4ES3_EELb0ELb0ELb0ELb0ELb0ELb0ELb0ELb1EEEvNS_16Flash_fwd_paramsE,"",@"SHT_CUDA_INFO"
	.sectionflags	@""
	.align	4


	//----- nvinfo : EIATTR_CUDA_API_VERSION
	.align		4
        /*0000*/ 	.byte	0x04, 0x37
        /*0002*/ 	.short	(.L_1388 - .L_1387)
.L_1387:
        /*0004*/ 	.word	0x00000082


	//----- nvinfo : EIATTR_KPARAM_INFO
	.align		4
.L_1388:
        /*0008*/ 	.byte	0x04, 0x17
        /*000a*/ 	.short	(.L_1390 - .L_1389)
.L_1389:
        /*000c*/ 	.word	0x00000000
        /*0010*/ 	.short	0x0000
        /*0012*/ 	.short	0x0000
        /*0014*/ 	.byte	0x00, 0xf0, 0x41, 0x07


	//----- nvinfo : EIATTR_SPARSE_MMA_MASK
	.align		4
.L_1390:
        /*0018*/ 	.byte	0x03, 0x50
        /*001a*/ 	.short	0x0000


	//----- nvinfo : EIATTR_MAXREG_COUNT
	.align		4
        /*001c*/ 	.byte	0x03, 0x1b
        /*001e*/ 	.short	0x00ff


	//----- nvinfo : EIATTR_NUM_BARRIERS
	.align		4
        /*0020*/ 	.byte	0x02, 0x4c
        /*0022*/ 	.byte	0x01
	.zero		1


	//----- nvinfo : EIATTR_MERCURY_ISA_VERSION
	.align		4
        /*0024*/ 	.byte	0x03, 0x5f
        /*0026*/ 	.short	0x0101


	//----- nvinfo : EIATTR_COOP_GROUP_MASK_REGIDS
	.align		4
        /*0028*/ 	.byte	0x04, 0x29
        /*002a*/ 	.short	(.L_1392 - .L_1391)


	//   ....[0]....
.L_1391:
        /*002c*/ 	.word	0xffffffff


	//   ....[1]....
        /*0030*/ 	.word	0xffffffff


	//   ....[2]....
        /*0034*/ 	.word	0xffffffff


	//   ....[3]....
        /*0038*/ 	.word	0xffffffff


	//   ....[4]....
        /*003c*/ 	.word	0xffffffff


	//   ....[5]....
        /*0040*/ 	.word	0xffffffff


	//   ....[6]....
        /*0044*/ 	.word	0xffffffff


	//   ....[7]....
        /*0048*/ 	.word	0xffffffff


	//   ....[8]....
        /*004c*/ 	.word	0xffffffff


	//   ....[9]....
        /*0050*/ 	.word	0xffffffff


	//   ....[10]....
        /*0054*/ 	.word	0xffffffff


	//   ....[11]....
        /*0058*/ 	.word	0xffffffff


	//   ....[12]....
        /*005c*/ 	.word	0x05000002


	//   ....[13]....
        /*0060*/ 	.word	0x05000002


	//   ....[14]....
        /*0064*/ 	.word	0x05000002


	//   ....[15]....
        /*0068*/ 	.word	0x05000002


	//----- nvinfo : EIATTR_COOP_GROUP_INSTR_OFFSETS
	.align		4
.L_1392:
        /*006c*/ 	.byte	0x04, 0x28
        /*006e*/ 	.short	(.L_1394 - .L_1393)


	//   ....[0]....
.L_1393:
        /*0070*/ 	.word	0x00015bd0


	//   ....[1]....
        /*0074*/ 	.word	0x00015bf0


	//   ....[2]....
        /*0078*/ 	.word	0x00015ca0


	//   ....[3]....
        /*007c*/ 	.word	0x00015cb0


	//   ....[4]....
        /*0080*/ 	.word	0x00019eb0


	//   ....[5]....
        /*0084*/ 	.word	0x00019ee0


	//   ....[6]....
        /*0088*/ 	.word	0x00019f30


	//   ....[7]....
        /*008c*/ 	.word	0x00019f40


	//   ....[8]....
        /*0090*/ 	.word	0x0001bee0


	//   ....[9]....
        /*0094*/ 	.word	0x0001bef0


	//   ....[10]....
        /*0098*/ 	.word	0x0001bf20


	//   ....[11]....
        /*009c*/ 	.word	0x0001bf30


	//   ....[12]....
        /*00a0*/ 	.word	0x0001d2f0


	//   ....[13]....
        /*00a4*/ 	.word	0x0001d360


	//   ....[14]....
        /*00a8*/ 	.word	0x0001d3c0


	//   ....[15]....
        /*00ac*/ 	.word	0x0001d430


	//----- nvinfo : EIATTR_VRC_CTA_INIT_COUNT
	.align		4
.L_1394:
        /*00b0*/ 	.byte	0x02, 0x4a
	.zero		1
	.zero		1


	//----- nvinfo : EIATTR_EXIT_INSTR_OFFSETS
	.align		4
        /*00b4*/ 	.byte	0x04, 0x1c
        /*00b6*/ 	.short	(.L_1396 - .L_1395)


	//   ....[0]....
.L_1395:
        /*00b8*/ 	.word	0x00000090


	//----- nvinfo : EIATTR_CRS_STACK_SIZE
	.align		4
.L_1396:
        /*00bc*/ 	.byte	0x04, 0x1e
        /*00be*/ 	.short	(.L_1398 - .L_1397)
.L_1397:
        /*00c0*/ 	.word	0x00000000


	//----- nvinfo : EIATTR_CBANK_PARAM_SIZE
	.align		4
.L_1398:
        /*00c4*/ 	.byte	0x03, 0x19
        /*00c6*/ 	.short	0x01d0


	//----- nvinfo : EIATTR_PARAM_CBANK
	.align		4
        /*00c8*/ 	.byte	0x04, 0x0a
        /*00ca*/ 	.short	(.L_1400 - .L_1399)
	.align		4
.L_1399:
        /*00cc*/ 	.word	index@(.nv.constant0._ZN5flash24flash_fwd_splitkv_kernelI23Flash_fwd_kernel_traitsILi128ELi64ELi128ELi4ELb0ELb0EN7cutlass10bfloat16_tE19Flash_kernel_traitsILi128ELi64ELi128ELi4ES3_EELb0ELb0ELb0ELb0ELb0ELb0ELb0ELb1EEEvNS_16Flash_fwd_paramsE)
        /*00d0*/ 	.short	0x0380
        /*00d2*/ 	.short	0x01d0


	//----- nvinfo : EIATTR_SW_WAR
	.align		4
.L_1400:
        /*00d4*/ 	.byte	0x04, 0x36
        /*00d6*/ 	.short	(.L_1402 - .L_1401)
.L_1401:
        /*00d8*/ 	.word	0x00000008
.L_1402:


//--------------------- .nv.info._ZN5flash24flash_fwd_splitkv_kernelI23Flash_fwd_kernel_traitsILi128ELi64ELi128ELi4ELb0ELb0EN7cutlass10bfloat16_tE19Flash_kernel_traitsILi128ELi64ELi128ELi4ES3_EELb0ELb0ELb0ELb0ELb0ELb1ELb0ELb1EEEvNS_16Flash_fwd_paramsE --------------------------
	.section	.nv.info._ZN5flash24flash_fwd_splitkv_kernelI23Flash_fwd_kernel_traitsILi128ELi64ELi128ELi4ELb0ELb0EN7cutlass10bfloat16_tE19Flash_kernel_traitsILi128ELi64ELi128ELi4ES3_EELb0ELb0ELb0ELb0ELb0ELb1ELb0ELb1EEEvNS_16Flash_fwd_paramsE,"",@"SHT_CUDA_INFO"
	.sectionflags	@""
	.align	4


	//----- nvinfo : EIATTR_CUDA_API_VERSION
	.align		4
        /*0000*/ 	.byte	0x04, 0x37
        /*0002*/ 	.short	(.L_1404 - .L_1403)
.L_1403:
        /*0004*/ 	.word	0x00000082


	//----- nvinfo : EIATTR_KPARAM_INFO
	.align		4
.L_1404:
        /*0008*/ 	.byte	0x04, 0x17
        /*000a*/ 	.short	(.L_1406 - .L_1405)
.L_1405:
        /*000c*/ 	.word	0x00000000
        /*0010*/ 	.short	0x0000
        /*0012*/ 	.short	0x0000
        /*0014*/ 	.byte	0x00, 0xf0, 0x41, 0x07


	//----- nvinfo : EIATTR_SPARSE_MMA_MASK
	.align		4
.L_1406:
        /*0018*/ 	.byte	0x03, 0x50
        /*001a*/ 	.short	0x0000


	//----- nvinfo : EIATTR_MAXREG_COUNT
	.align		4
        /*001c*/ 	.byte	0x03, 0x1b
        /*001e*/ 	.short	0x00ff


	//----- nvinfo : EIATTR_NUM_BARRIERS
	.align		4
        /*0020*/ 	.byte	0x02, 0x4c
        /*0022*/ 	.byte	0x01
	.zero		1


	//----- nvinfo : EIATTR_MERCURY_ISA_VERSION
	.align		4
        /*0024*/ 	.byte	0x03, 0x5f
        /*0026*/ 	.short	0x0101


	//----- nvinfo : EIATTR_COOP_GROUP_MASK_REGIDS
	.align		4
        /*0028*/ 	.byte	0x04, 0x29
        /*002a*/ 	.short	(.L_1408 - .L_1407)


	//   ....[0]....
.L_1407:
        /*002c*/ 	.word	0xffffffff


	//   ....[1]....
        /*0030*/ 	.word	0xffffffff


	//   ....[2]....
        /*0034*/ 	.word	0xffffffff


	//   ....[3]....
        /*0038*/ 	.word	0xffffffff


	//   ....[4]....
        /*003c*/ 	.word	0xffffffff


	//   ....[5]....
        /*0040*/ 	.word	0xffffffff


	//   ....[6]....
        /*0044*/ 	.word	0xffffffff


	//   ....[7]....
        /*0048*/ 	.word	0xffffffff


	//   ....[8]....
        /*004c*/ 	.word	0xffffffff


	//   ....[9]....
        /*0050*/ 	.word	0xffffffff


	//   ....[10]....
        /*0054*/ 	.word	0xffffffff


	//   ....[11]....
        /*0058*/ 	.word	0xffffffff


	//   ....[12]....
        /*005c*/ 	.word	0x05000002


	//   ....[13]....
        /*0060*/ 	.word	0x05000002


	//   ....[14]....
        /*0064*/ 	.word	0x05000002


	//   ....[15]....
        /*0068*/ 	.word	0x05000002


	//----- nvinfo : EIATTR_COOP_GROUP_INSTR_OFFSETS
	.align		4
.L_1408:
        /*006c*/ 	.byte	0x04, 0x28
        /*006e*/ 	.short	(.L_1410 - .L_1409)


	//   ....[0]....
.L_1409:
        /*0070*/ 	.word	0x00016440


	//   ....[1]....
        /*0074*/ 	.word	0x00016460


	//   ....[2]....
        /*0078*/ 	.word	0x00016510


	//   ....[3]....
        /*007c*/ 	.word	0x00016520


	//   ....[4]....
        /*0080*/ 	.word	0x0001af40


	//   ....[5]....
        /*0084*/ 	.word	0x0001af60


	//   ....[6]....
        /*0088*/ 	.word	0x0001af90


	//   ....[7]....
        /*008c*/ 	.word	0x0001afa0


	//   ....[8]....
        /*0090*/ 	.word	0x0001cf70


	//   ....[9]....
        /*0094*/ 	.word	0x0001cf80


	//   ....[10]....
        /*0098*/ 	.word	0x0001cfb0


	//   ....[11]....
        /*009c*/ 	.word	0x0001cfc0


	//   ....[12]....
        /*00a0*/ 	.word	0x0001e380


	//   ....[13]....
        /*00a4*/ 	.word	0x0001e3f0


	//   ....[14]....
        /*00a8*/ 	.word	0x0001e450


	//   ....[15]....
        /*00ac*/ 	.word	0x0001e4c0


	//----- nvinfo : EIATTR_VRC_CTA_INIT_COUNT
	.align		4
.L_1410:
        /*00b0*/ 	.byte	0x02, 0x4a
	.zero		1
	.zero		1


	//----- nvinfo : EIATTR_EXIT_INSTR_OFFSETS
	.align		4
        /*00b4*/ 	.byte	0x04, 0x1c
        /*00b6*/ 	.short	(.L_1412 - .L_1411)


	//   ....[0]....
.L_1411:
        /*00b8*/ 	.word	0x00000090


	//----- nvinfo : EIATTR_CRS_STACK_SIZE
	.align		4
.L_1412:
        /*00bc*/ 	.byte	0x04, 0x1e
        /*00be*/ 	.short	(.L_1414 - .L_1413)
.L_1413:
        /*00c0*/ 	.word	0x00000000


	//----- nvinfo : EIATTR_CBANK_PARAM_SIZE
	.align		4
.L_1414:
        /*00c4*/ 	.byte	0x03, 0x19
        /*00c6*/ 	.short	0x01d0


	//----- nvinfo : EIATTR_PARAM_CBANK
	.align		4
        /*00c8*/ 	.byte	0x04, 0x0a
        /*00ca*/ 	.short	(.L_1416 - .L_1415)
	.align		4
.L_1415:
        /*00cc*/ 	.word	index@(.nv.constant0._ZN5flash24flash_fwd_splitkv_kernelI23Flash_fwd_kernel_traitsILi128ELi64ELi128ELi4ELb0ELb0EN7cutlass10bfloat16_tE19Flash_kernel_traitsILi128ELi64ELi128ELi4ES3_EELb0ELb0ELb0ELb0ELb0ELb1ELb0ELb1EEEvNS_16Flash_fwd_paramsE)
        /*00d0*/ 	.short	0x0380
        /*00d2*/ 	.short	0x01d0


	//----- nvinfo : EIATTR_SW_WAR
	.align		4
.L_1416:
        /*00d4*/ 	.byte	0x04, 0x36
        /*00d6*/ 	.short	(.L_1418 - .L_1417)
.L_1417:
        /*00d8*/ 	.word	0x00000008
.L_1418:


//--------------------- .nv.info._ZN5flash24flash_fwd_splitkv_kernelI23Flash_fwd_kernel_traitsILi128ELi64ELi128ELi4ELb0ELb0EN7cutlass10bfloat16_tE19Flash_kernel_traitsILi128ELi64ELi128ELi4ES3_EELb0ELb0ELb0ELb0ELb0ELb0ELb1ELb0EEEvNS_16Flash_fwd_paramsE --------------------------
	.section	.nv.info._ZN5flash24flash_fwd_splitkv_kernelI23Flash_fwd_kernel_traitsILi128ELi64ELi128ELi4ELb0ELb0EN7cutlass10bfloat16_tE19Flash_kernel_traitsILi128ELi64ELi128ELi4ES3_EELb0ELb0ELb0ELb0ELb0ELb0ELb1ELb0EEEvNS_16Flash_fwd_paramsE,"",@"SHT_CUDA_INFO"
	.sectionflags	@""
	.align	4


	//----- nvinfo : EIATTR_CUDA_API_VERSION
	.align		4
        /*0000*/ 	.byte	0x04, 0x37
        /*0002*/ 	.short	(.L_1420 - .L_1419)
.L_1419:
        /*0004*/ 	.word	0x00000082


	//----- nvinfo : EIATTR_KPARAM_INFO
	.align		4
.L_1420:
        /*0008*/ 	.byte	0x04, 0x17
        /*000a*/ 	.short	(.L_1422 - .L_1421)
.L_1421:
        /*000c*/ 	.word	0x00000000
        /*0010*/ 	.short	0x0000
        /*0012*/ 	.short	0x0000
        /*0014*/ 	.byte	0x00, 0xf0, 0x41, 0x07


	//----- nvinfo : EIATTR_SPARSE_MMA_MASK
	.align		4
.L_1422:
        /*0018*/ 	.byte	0x03, 0x50
        /*001a*/ 	.short	0x0000


	//----- nvinfo : EIATTR_MAXREG_COUNT
	.align		4
        /*001c*/ 	.byte	0x03, 0x1b
        /*001e*/ 	.short	0x00ff


	//----- nvinfo : EIATTR_NUM_BARRIERS
	.align		4
        /*0020*/ 	.byte	0x02, 0x4c
        /*0022*/ 	.byte	0x01
	.zero		1


	//----- nvinfo : EIATTR_MERCURY_ISA_VERSION
	.align		4
        /*0024*/ 	.byte	0x03, 0x5f
        /*0026*/ 	.short	0x0101


	//----- nvinfo : EIATTR_COOP_GROUP_MASK_REGIDS
	.align		4
        /*0028*/ 	.byte	0x04, 0x29
        /*002a*/ 	.short	(.L_1424 - .L_1423)


	//   ....[0]....
.L_1423:
        /*002c*/ 	.word	0xffffffff


	//   ....[1]....
        /*0030*/ 	.word	0xffffffff


	//   ....[2]....
        /*0034*/ 	.word	0xffffffff


	//   ....[3]....
        /*0038*/ 	.word	0xffffffff


	//   ....[4]....
        /*003c*/ 	.word	0xffffffff


	//   ....[5]....
        /*0040*/ 	.word	0xffffffff


	//   ....[6]....
        /*0044*/ 	.word	0xffffffff


	//   ....[7]....
        /*0048*/ 	.word	0xffffffff


	//   ....[8]....
        /*004c*/ 	.word	0xffffffff


	//   ....[9]....
        /*0050*/ 	.word	0xffffffff


	//   ....[10]....
        /*0054*/ 	.word	0xffffffff


	//   ....[11]....
        /*0058*/ 	.word	0xffffffff


	//   ....[12]....
        /*005c*/ 	.word	0x05000006


	//   ....[13]....
        /*0060*/ 	.word	0x05000006


	//   ....[14]....
        /*0064*/ 	.word	0x05000006


	//   ....[15]....
        /*0068*/ 	.word	0x05000006


	//----- nvinfo : EIATTR_COOP_GROUP_INSTR_OFFSETS
	.align		4
.L_1424:
        /*006c*/ 	.byte	0x04, 0x28
        /*006e*/ 	.short	(.L_1426 - .L_1425)


	//   ....[0]....
.L_1425:
        /*0070*/ 	.word	0x00006320


	//   ....[1]....
        /*0074*/ 	.word	0x00006330


	//   ....[2]....
        /*0078*/ 	.word	0x00006360


	//   ....[3]....
        /*007c*/ 	.word	0x00006370


	//   ....[4]....
        /*0080*/ 	.word	0x0000a660


	//   ....[5]....
        /*0084*/ 	.word	0x0000a670


	//   ....[6]....
        /*0088*/ 	.word	0x0000a6a0


	//   ....[7]....
        /*008c*/ 	.word	0x0000a6b0


	//   ....[8]....
        /*0090*/ 	.word	0x0000c6a0


	//   ....[9]....
        /*0094*/ 	.word	0x0000c6b0


	//   ....[10]....
        /*0098*/ 	.word	0x0000c6e0


	//   ....[11]....
        /*009c*/ 	.word	0x0000c6f0


	//   ....[12]....
        /*00a0*/ 	.word	0x0000d9b0


	//   ....[13]....
        /*00a4*/ 	.word	0x0000da20


	//   ....[14]....
        /*00a8*/ 	.word	0x0000da80


	//   ....[15]....
        /*00ac*/ 	.word	0x0000daf0


	//----- nvinfo : EIATTR_VRC_CTA_INIT_COUNT
	.align		4
.L_1426:
        /*00b0*/ 	.byte	0x02, 0x4a
	.zero		1
	.zero		1


	//----- nvinfo : EIATTR_EXIT_INSTR_OFFSETS
	.align		4
        /*00b4*/ 	.byte	0x04, 0x1c
        /*00b6*/ 	.short	(.L_1428 - .L_1427)


	//   ....[0]....
.L_1427:
        /*00b8*/ 	.word	0x000001f0


	//----- nvinfo : EIATTR_CRS_STACK_SIZE
	.align		4
.L_1428:
        /*00bc*/ 	.byte	0x04, 0x1e
        /*00be*/ 	.short	(.L_1430 - .L_1429)
.L_1429:
        /*00c0*/ 	.word	0x00000000


	//----- nvinfo : EIATTR_CBANK_PARAM_SIZE
	.align		4
.L_1430:
        /*00c4*/ 	.byte	0x03, 0x19
        /*00c6*/ 	.short	0x01d0


	//----- nvinfo : EIATTR_PARAM_CBANK
	.align		4
        /*00c8*/ 	.byte	0x04, 0x0a
        /*00ca*/ 	.short	(.L_1432 - .L_1431)
	.align		4
.L_1431:
        /*00cc*/ 	.word	index@(.nv.constant0._ZN5flash24flash_fwd_splitkv_kernelI23Flash_fwd_kernel_traitsILi128ELi64ELi128ELi4ELb0ELb0EN7cutlass10bfloat16_tE19Flash_kernel_traitsILi128ELi64ELi128ELi4ES3_EELb0ELb0ELb0ELb0ELb0ELb0ELb1ELb0EEEvNS_16Flash_fwd_paramsE)
        /*00d0*/ 	.short	0x0380
        /*00d2*/ 	.short	0x01d0


	//----- nvinfo : EIATTR_SW_WAR
	.align		4
.L_1432:
        /*00d4*/ 	.byte	0x04, 0x36
        /*00d6*/ 	.short	(.L_1434 - .L_1433)
.L_1433:
        /*00d8*/ 	.word	0x00000008
.L_1434:


//--------------------- .nv.info._ZN5flash24flash_fwd_splitkv_kernelI23Flash_fwd_kernel_traitsILi128ELi64ELi128ELi4ELb0ELb0EN7cutlass10bfloat16_tE19Flash_kernel_traitsILi128ELi64ELi128ELi4ES3_EELb0ELb0ELb0ELb0ELb0ELb1ELb1ELb0EEEvNS_16Flash_fwd_paramsE --------------------------
	.section	.nv.info._ZN5flash24flash_fwd_splitkv_kernelI23Flash_fwd_kernel_traitsILi128ELi64ELi128ELi4ELb0ELb0EN7cutlass10bfloat16_tE19Flash_kernel_traitsILi128ELi64ELi128ELi4ES3_EELb0ELb0ELb0ELb0ELb0ELb1ELb1ELb0EEEvNS_16Flash_fwd_paramsE,"",@"SHT_CUDA_INFO"
	.sectionflags	@""
	.align	4


	//----- nvinfo : EIATTR_CUDA_API_VERSION
	.align		4
        /*0000*/ 	.byte	0x04, 0x37
        /*0002*/ 	.short	(.L_1436 - .L_1435)
.L_1435:
        /*0004*/ 	.word	0x00000082


	//----- nvinfo : EIATTR_KPARAM_INFO
	.align		4
.L_1436:
        /*0008*/ 	.byte	0x04, 0x17
        /*000a*/ 	.short	(.L_1438 - .L_1437)
.L_1437:
        /*000c*/ 	.word	0x00000000
        /*0010*/ 	.short	0x0000
        /*0012*/ 	.short	0x0000
        /*0014*/ 	.byte	0x00, 0xf0, 0x41, 0x07


	//----- nvinfo : EIATTR_SPARSE_MMA_MASK
	.align		4
.L_1438:
        /*0018*/ 	.byte	0x03, 0x50
        /*001a*/ 	.short	0x0000


	//----- nvinfo : EIATTR_MAXREG_COUNT
	.align		4
        /*001c*/ 	.byte	0x03, 0x1b
        /*001e*/ 	.short	0x00ff


	//----- nvinfo : EIATTR_NUM_BARRIERS
	.align		4
        /*0020*/ 	.byte	0x02, 0x4c
        /*0022*/ 	.byte	0x01
	.zero		1


	//----- nvinfo : EIATTR_MERCURY_ISA_VERSION
	.align		4
        /*0024*/ 	.byte	0x03, 0x5f
        /*0026*/ 	.short	0x0101


	//----- nvinfo : EIATTR_COOP_GROUP_MASK_REGIDS
	.align		4
        /*0028*/ 	.byte	0x04, 0x29
        /*002a*/ 	.short	(.L_1440 - .L_1439)


	//   ....[0]....
.L_1439:
        /*002c*/ 	.word	0xffffffff


	//   ....[1]....
        /*0030*/ 	.word	0xffffffff


	//   ....[2]....
        /*0034*/ 	.word	0xffffffff


	//   ....[3]....
        /*0038*/ 	.word	0xffffffff


	//   ....[4]....
        /*003c*/ 	.word	0xffffffff


	//   ....[5]....
        /*0040*/ 	.word	0xffffffff


	//   ....[6]....
        /*0044*/ 	.word	0xffffffff


	//   ....[7]....
        /*0048*/ 	.word	0xffffffff


	//   ....[8]....
        /*004c*/ 	.word	0xffffffff


	//   ....[9]....
        /*0050*/ 	.word	0xffffffff


	//   ....[10]....
        /*0054*/ 	.word	0xffffffff


	//   ....[11]....
        /*0058*/ 	.word	0xffffffff


	//   ....[12]....
        /*005c*/ 	.word	0x05000006


	//   ....[13]....
        /*0060*/ 	.word	0x05000006


	//   ....[14]....
        /*0064*/ 	.word	0x05000006


	//   ....[15]....
        /*0068*/ 	.word	0x05000006


	//----- nvinfo : EIATTR_COOP_GROUP_INSTR_OFFSETS
	.align		4
.L_1440:
        /*006c*/ 	.byte	0x04, 0x28
        /*006e*/ 	.short	(.L_1442 - .L_1441)


	//   ....[0]....
.L_1441:
        /*0070*/ 	.word	0x00006b50


	//   ....[1]....
        /*0074*/ 	.word	0x00006b60


	//   ....[2]....
        /*0078*/ 	.word	0x00006b90


	//   ....[3]....
        /*007c*/ 	.word	0x00006ba0


	//   ....[4]....
        /*0080*/ 	.word	0x0000b690


	//   ....[5]....
        /*0084*/ 	.word	0x0000b6b0


	//   ....[6]....
        /*0088*/ 	.word	0x0000b6d0


	//   ....[7]....
        /*008c*/ 	.word	0x0000b6f0


	//   ....[8]....
        /*0090*/ 	.word	0x0000d6d0


	//   ....[9]....
        /*0094*/ 	.word	0x0000d6e0


	//   ....[10]....
        /*0098*/ 	.word	0x0000d710


	//   ....[11]....
        /*009c*/ 	.word	0x0000d720


	//   ....[12]....
        /*00a0*/ 	.word	0x0000e9e0


	//   ....[13]....
        /*00a4*/ 	.word	0x0000ea50


	//   ....[14]....
        /*00a8*/ 	.word	0x0000eac0


	//   ....[15]....
        /*00ac*/ 	.word	0x0000eb20


	//----- nvinfo : EIATTR_VRC_CTA_INIT_COUNT
	.align		4
.L_1442:
        /*00b0*/ 	.byte	0x02, 0x4a
	.zero		1
	.zero		1


	//----- nvinfo : EIATTR_EXIT_INSTR_OFFSETS
	.align		4
        /*00b4*/ 	.byte	0x04, 0x1c
        /*00b6*/ 	.short	(.L_1444 - .L_1443)


	//   ....[0]....
.L_1443:
        /*00b8*/ 	.word	0x000001f0


	//----- nvinfo : EIATTR_CRS_STACK_SIZE
	.align		4
.L_1444:
        /*00bc*/ 	.byte	0x04, 0x1e
        /*00be*/ 	.short	(.L_1446 - .L_1445)
.L_1445:
        /*00c0*/ 	.word	0x00000000


	//----- nvinfo : EIATTR_CBANK_PARAM_SIZE
	.align		4
.L_1446:
        /*00c4*/ 	.byte	0x03, 0x19
        /*00c6*/ 	.short	0x01d0


	//----- nvinfo : EIATTR_PARAM_CBANK
	.align		4
        /*00c8*/ 	.byte	0x04, 0x0a
        /*00ca*/ 	.short	(.L_1448 - .L_1447)
	.align		4
.L_1447:
        /*00cc*/ 	.word	index@(.nv.constant0._ZN5flash24flash_fwd_splitkv_kernelI23Flash_fwd_kernel_traitsILi128ELi64ELi128ELi4ELb0ELb0EN7cutlass10bfloat16_tE19Flash_kernel_traitsILi128ELi64ELi128ELi4ES3_EELb0ELb0ELb0ELb0ELb0ELb1ELb1ELb0EEEvNS_16Flash_fwd_paramsE)
        /*00d0*/ 	.short	0x0380
        /*00d2*/ 	.short	0x01d0


	//----- nvinfo : EIATTR_SW_WAR
	.align		4
.L_1448:
        /*00d4*/ 	.byte	0x04, 0x36
        /*00d6*/ 	.short	(.L_1450 - .L_1449)
.L_1449:
        /*00d8*/ 	.word	0x00000008
.L_1450:


//--------------------- .nv.info._ZN5flash24flash_fwd_splitkv_kernelI23Flash_fwd_kernel_traitsILi128ELi64ELi128ELi4ELb0ELb0EN7cutlass10bfloat16_tE19Flash_kernel_traitsILi128ELi64ELi128ELi4ES3_EELb0ELb0ELb0ELb0ELb0ELb0ELb1ELb1EEEvNS_16Flash_fwd_paramsE --------------------------
	.section	.nv.info._ZN5flash24flash_fwd_splitkv_kernelI23Flash_fwd_kernel_traitsILi128ELi64ELi128ELi4ELb0ELb0EN7cutlass10bfloat16_tE19Flash_kernel_traitsILi128ELi64ELi128ELi4ES3_EELb0ELb0ELb0ELb0ELb0ELb0ELb1ELb1EEEvNS_16Flash_fwd_paramsE,"",@"SHT_CUDA_INFO"
	.sectionflags	@""
	.align	4


	//----- nvinfo : EIATTR_CUDA_API_VERSION
	.align		4
        /*0000*/ 	.byte	0x04, 0x37
        /*0002*/ 	.short	(.L_1452 - .L_1451)
.L_1451:
        /*0004*/ 	.word	0x00000082


	//----- nvinfo : EIATTR_KPARAM_INFO
	.align		4
.L_1452:
        /*0008*/ 	.byte	0x04, 0x17
        /*000a*/ 	.short	(.L_1454 - .L_1453)
.L_1453:
        /*000c*/ 	.word	0x00000000
        /*0010*/ 	.short	0x0000
        /*0012*/ 	.short	0x0000
        /*0014*/ 	.byte	0x00, 0xf0, 0x41, 0x07


	//----- nvinfo : EIATTR_SPARSE_MMA_MASK
	.align		4
.L_1454:
        /*0018*/ 	.byte	0x03, 0x50
        /*001a*/ 	.short	0x0000


	//----- nvinfo : EIATTR_MAXREG_COUNT
	.align		4
        /*001c*/ 	.byte	0x03, 0x1b
        /*001e*/ 	.short	0x00ff


	//----- nvinfo : EIATTR_NUM_BARRIERS
	.align		4
        /*0020*/ 	.byte	0x02, 0x4c
        /*0022*/ 	.byte	0x01
	.zero		1


	//----- nvinfo : EIATTR_MERCURY_ISA_VERSION
	.align		4
        /*0024*/ 	.byte	0x03, 0x5f
        /*0026*/ 	.short	0x0101


	//----- nvinfo : EIATTR_COOP_GROUP_MASK_REGIDS
	.align		4
        /*0028*/ 	.byte	0x04, 0x29
        /*002a*/ 	.short	(.L_1456 - .L_1455)


	//   ....[0]....
.L_1455:
        /*002c*/ 	.word	0xffffffff


	//   ....[1]....
        /*0030*/ 	.word	0xffffffff


	//   ....[2]....
        /*0034*/ 	.word	0xffffffff


	//   ....[3]....
        /*0038*/ 	.word	0xffffffff


	//   ....[4]....
        /*003c*/ 	.word	0xffffffff


	//   ....[5]....
        /*0040*/ 	.word	0xffffffff


	//   ....[6]....
        /*0044*/ 	.word	0xffffffff


	//   ....[7]....
        /*0048*/ 	.word	0xffffffff


	//   ....[8]....
        /*004c*/ 	.word	0xffffffff


	//   ....[9]....
        /*0050*/ 	.word	0xffffffff


	//   ....[10]....
        /*0054*/ 	.word	0xffffffff


	//   ....[11]....
        /*0058*/ 	.word	0xffffffff


	//   ....[12]....
        /*005c*/ 	.word	0x05000004


	//   ....[13]....
        /*0060*/ 	.word	0x05000004


	//   ....[14]....
        /*0064*/ 	.word	0x05000004


	//   ....[15]....
        /*0068*/ 	.word	0x05000004


	//----- nvinfo : EIATTR_COOP_GROUP_INSTR_OFFSETS
	.align		4
.L_1456:
        /*006c*/ 	.byte	0x04, 0x28
        /*006e*/ 	.short	(.L_1458 - .L_1457)


	//   ....[0]....
.L_1457:
        /*0070*/ 	.word	0x00016270


	//   ....[1]....
        /*0074*/ 	.word	0x000162a0


	//   ....[2]....
        /*0078*/ 	.word	0x000162d0


	//   ....[3]....
        /*007c*/ 	.word	0x000162e0


	//   ....[4]....
        /*0080*/ 	.word	0x0001a5a0


	//   ....[5]....
        /*0084*/ 	.word	0x0001a5d0


	//   ....[6]....
        /*0088*/ 	.word	0x0001a620


	//   ....[7]....
        /*008c*/ 	.word	0x0001a630


	//   ....[8]....
        /*0090*/ 	.word	0x0001c5e0


	//   ....[9]....
        /*0094*/ 	.word	0x0001c5f0


	//   ....[10]....
        /*0098*/ 	.word	0x0001c620


	//   ....[11]....
        /*009c*/ 	.word	0x0001c630


	//   ....[12]....
        /*00a0*/ 	.word	0x0001d920


	//   ....[13]....
        /*00a4*/ 	.word	0x0001d990


	//   ....[14]....
        /*00a8*/ 	.word	0x0001da00


	//   ....[15]....
        /*00ac*/ 	.word	0x0001da60


	//----- nvinfo : EIATTR_VRC_CTA_INIT_COUNT
	.align		4
.L_1458:
        /*00b0*/ 	.byte	0x02, 0x4a
	.zero		1
	.zero		1


	//----- nvinfo : EIATTR_EXIT_INSTR_OFFSETS
	.align		4
        /*00b4*/ 	.byte	0x04, 0x1c
        /*00b6*/ 	.short	(.L_1460 - .L_1459)


	//   ....[0]....
.L_1459:
        /*00b8*/ 	.word	0x000001f0


	//----- nvinfo : EIATTR_CRS_STACK_SIZE
	.align		4
.L_1460:
        /*00bc*/ 	.byte	0x04, 0x1e
        /*00be*/ 	.short	(.L_1462 - .L_1461)
.L_1461:
        /*00c0*/ 	.word	0x00000000


	//----- nvinfo : EIATTR_CBANK_PARAM_SIZE
	.align		4
.L_1462:
        /*00c4*/ 	.byte	0x03, 0x19
        /*00c6*/ 	.short	0x01d0


	//----- nvinfo : EIATTR_PARAM_CBANK
	.align		4
        /*00c8*/ 	.byte	0x04, 0x0a
        /*00ca*/ 	.short	(.L_1464 - .L_1463)
	.align		4
.L_1463:
        /*00cc*/ 	.word	index@(.nv.constant0._ZN5flash24flash_fwd_splitkv_kernelI23Flash_fwd_kernel_traitsILi128ELi64ELi128ELi4ELb0ELb0EN7cutlass10bfloat16_tE19Flash_kernel_traitsILi128ELi64ELi128ELi4ES3_EELb0ELb0ELb0ELb0ELb0ELb0ELb1ELb1EEEvNS_16Flash_fwd_paramsE)
        /*00d0*/ 	.short	0x0380
        /*00d2*/ 	.short	0x01d0


	//----- nvinfo : EIATTR_SW_WAR
	.align		4
.L_1464:
        /*00d4*/ 	.byte	0x04, 0x36
        /*00d6*/ 	.short	(.L_1466 - .L_1465)
.L_1465:
        /*00d8*/ 	.word	0x00000008
.L_1466:


//--------------------- .nv.info._ZN5flash24flash_fwd_splitkv_kernelI23Flash_fwd_kernel_traitsILi128ELi64ELi128ELi4ELb0ELb0EN7cutlass10bfloat16_tE19Flash_kernel_traitsILi128ELi64ELi128ELi4ES3_EELb0ELb0ELb0ELb0ELb0ELb1ELb1ELb1EEEvNS_16Flash_fwd_paramsE --------------------------
	.section	.nv.info._ZN5flash24flash_fwd_splitkv_kernelI23Flash_fwd_kernel_traitsILi128ELi64ELi128ELi4ELb0ELb0EN7cutlass10bfloat16_tE19Flash_kernel_traitsILi128ELi64ELi128ELi4ES3_EELb0ELb0ELb0ELb0ELb0ELb1ELb1ELb1EEEvNS_16Flash_fwd_paramsE,"",@"SHT_CUDA_INFO"
	.sectionflags	@""
	.align	4


	//----- nvinfo : EIATTR_CUDA_API_VERSION
	.align		4
        /*0000*/ 	.byte	0x04, 0x37
        /*0002*/ 	.short	(.L_1468 - .L_1467)
.L_1467:
        /*0004*/ 	.word	0x00000082


	//----- nvinfo : EIATTR_KPARAM_INFO
	.align		4
.L_1468:
        /*0008*/ 	.byte	0x04, 0x17
        /*000a*/ 	.short	(.L_1470 - .L_1469)
.L_1469:
        /*000c*/ 	.word	0x00000000
        /*0010*/ 	.short	0x0000
        /*0012*/ 	.short	0x0000
        /*0014*/ 	.byte	0x00, 0xf0, 0x41, 0x07


	//----- nvinfo : EIATTR_SPARSE_MMA_MASK
	.align		4
.L_1470:
        /*0018*/ 	.byte	0x03, 0x50
        /*001a*/ 	.short	0x0000


	//----- nvinfo : EIATTR_MAXREG_COUNT
	.align		4
        /*001c*/ 	.byte	0x03, 0x1b
        /*001e*/ 	.short	0x00ff


	//----- nvinfo : EIATTR_NUM_BARRIERS
	.align		4
        /*0020*/ 	.byte	0x02, 0x4c
        /*0022*/ 	.byte	0x01
	.zero		1


	//----- nvinfo : EIATTR_MERCURY_ISA_VERSION
	.align		4
        /*0024*/ 	.byte	0x03, 0x5f
        /*0026*/ 	.short	0x0101


	//----- nvinfo : EIATTR_COOP_GROUP_MASK_REGIDS
	.align		4
        /*0028*/ 	.byte	0x04, 0x29
        /*002a*/ 	.short	(.L_1472 - .L_1471)


	//   ....[0]....
.L_1471:
        /*002c*/ 	.word	0xffffffff


	//   ....[1]....
        /*0030*/ 	.word	0xffffffff


	//   ....[2]....
        /*0034*/ 	.word	0xffffffff


	//   ....[3]....
        /*0038*/ 	.word	0xffffffff


	//   ....[4]....
        /*003c*/ 	.word	0xffffffff


	//   ....[5]....
        /*0040*/ 	.word	0xffffffff


	//   ....[6]....
        /*0044*/ 	.word	0xffffffff


	//   ....[7]....
        /*0048*/ 	.word	0xffffffff


	//   ....[8]....
        /*004c*/ 	.word	0xffffffff


	//   ....[9]....
        /*0050*/ 	.word	0xffffffff


	//   ....[10]....
        /*0054*/ 	.word	0xffffffff


	//   ....[11]....
        /*0058*/ 	.word	0xffffffff


	//   ....[12]....
        /*005c*/ 	.word	0x05000004


	//   ....[13]....
        /*0060*/ 	.word	0x05000004


	//   ....[14]....
        /*0064*/ 	.word	0x05000004


	//   ....[15]....
        /*0068*/ 	.word	0x05000004


	//----- nvinfo : EIATTR_COOP_GROUP_INSTR_OFFSETS
	.align		4
.L_1472:
        /*006c*/ 	.byte	0x04, 0x28
        /*006e*/ 	.short	(.L_1474 - .L_1473)


	//   ....[0]....
.L_1473:
        /*0070*/ 	.word	0x00016a20


	//   ....[1]....
        /*0074*/ 	.word	0x00016a40


	//   ....[2]....
        /*0078*/ 	.word	0x00016a70


	//   ....[3]....
        /*007c*/ 	.word	0x00016a80


	//   ....[4]....
        /*0080*/ 	.word	0x0001b550


	//   ....[5]....
        /*0084*/ 	.word	0x0001b570


	//   ....[6]....
        /*0088*/ 	.word	0x0001b5a0


	//   ....[7]....
        /*008c*/ 	.word	0x0001b5b0


	//   ....[8]....
        /*0090*/ 	.word	0x0001d590


	//   ....[9]....
        /*0094*/ 	.word	0x0001d5a0


	//   ....[10]....
        /*0098*/ 	.word	0x0001d5d0


	//   ....[11]....
        /*009c*/ 	.word	0x0001d5e0


	//   ....[12]....
        /*00a0*/ 	.word	0x0001e8d0


	//   ....[13]....
        /*00a4*/ 	.word	0x0001e940


	//   ....[14]....
        /*00a8*/ 	.word	0x0001e9b0


	//   ....[15]....
        /*00ac*/ 	.word	0x0001ea10


	//----- nvinfo : EIATTR_VRC_CTA_INIT_COUNT
	.align		4
.L_1474:
        /*00b0*/ 	.byte	0x02, 0x4a
	.zero		1
	.zero		1


	//----- nvinfo : EIATTR_EXIT_INSTR_OFFSETS
	.align		4
        /*00b4*/ 	.byte	0x04, 0x1c
        /*00b6*/ 	.short	(.L_1476 - .L_1475)


	//   ....[0]....
.L_1475:
        /*00b8*/ 	.word	0x000001f0


	//----- nvinfo : EIATTR_CRS_STACK_SIZE
	.align		4
.L_1476:
        /*00bc*/ 	.byte	0x04, 0x1e
        /*00be*/ 	.short	(.L_1478 - .L_1477)
.L_1477:
        /*00c0*/ 	.word	0x00000000


	//----- nvinfo : EIATTR_CBANK_PARAM_SIZE
	.align		4
.L_1478:
        /*00c4*/ 	.byte	0x03, 0x19
        /*00c6*/ 	.short	0x01d0


	//----- nvinfo : EIATTR_PARAM_CBANK
	.align		4
        /*00c8*/ 	.byte	0x04, 0x0a
        /*00ca*/ 	.short	(.L_1480 - .L_1479)
	.align		4
.L_1479:
        /*00cc*/ 	.word	index@(.nv.constant0._ZN5flash24flash_fwd_splitkv_kernelI23Flash_fwd_kernel_traitsILi128ELi64ELi128ELi4ELb0ELb0EN7cutlass10bfloat16_tE19Flash_kernel_traitsILi128ELi64ELi128ELi4ES3_EELb0ELb0ELb0ELb0ELb0ELb1ELb1ELb1EEEvNS_16Flash_fwd_paramsE)
        /*00d0*/ 	.short	0x0380
        /*00d2*/ 	.short	0x01d0


	//----- nvinfo : EIATTR_SW_WAR
	.align		4
.L_1480:
        /*00d4*/ 	.byte	0x04, 0x36
        /*00d6*/ 	.short	(.L_1482 - .L_1481)
.L_1481:
        /*00d8*/ 	.word	0x00000008
.L_1482:


//--------------------- .nv.info._ZN5flash24flash_fwd_splitkv_kernelI23Flash_fwd_kernel_traitsILi128ELi64ELi128ELi4ELb0ELb0EN7cutlass10bfloat16_tE19Flash_kernel_traitsILi128ELi64ELi128ELi4ES3_EELb0ELb1ELb0ELb0ELb0ELb0ELb0ELb0EEEvNS_16Flash_fwd_paramsE --------------------------
	.section	.nv.info._ZN5flash24flash_fwd_splitkv_kernelI23Flash_fwd_kernel_traitsILi128ELi64ELi128ELi4ELb0ELb0EN7cutlass10bfloat16_tE19Flash_kernel_traitsILi128ELi64ELi128ELi4ES3_EELb0ELb1ELb0ELb0ELb0ELb0ELb0ELb0EEEvNS_16Flash_fwd_paramsE,"",@"SHT_CUDA_INFO"
	.sectionflags	@""
	.align	4


	//----- nvinfo : EIATTR_CUDA_API_VERSION
	.align		4
        /*0000*/ 	.byte	0x04, 0x37
        /*0002*/ 	.short	(.L_1484 - .L_1483)
.L_1483:
        /*0004*/ 	.word	0x00000082


	//----- nvinfo : EIATTR_KPARAM_INFO
	.align		4
.L_1484:
        /*0008*/ 	.byte	0x04, 0x17
        /*000a*/ 	.short	(.L_1486 - .L_1485)
.L_1485:
        /*000c*/ 	.word	0x00000000
        /*0010*/ 	.short	0x0000
        /*0012*/ 	.short	0x0000
        /*0014*/ 	.byte	0x00, 0xf0, 0x41, 0x07


	//----- nvinfo : EIATTR_SPARSE_MMA_MASK
	.align		4
.L_1486:
        /*0018*/ 	.byte	0x03, 0x50
        /*001a*/ 	.short	0x0000


	//----- nvinfo : EIATTR_MAXREG_COUNT
	.align		4
        /*001c*/ 	.byte	0x03, 0x1b
        /*001e*/ 	.short	0x00ff


	//----- nvinfo : EIATTR_NUM_BARRIERS
	.align		4
        /*0020*/ 	.byte	0x02, 0x4c
        /*0022*/ 	.byte	0x01
	.zero		1


	//----- nvinfo : EIATTR_MERCURY_ISA_VERSION
	.align		4
        /*0024*/ 	.byte	0x03, 0x5f
        /*0026*/ 	.short	0x0101


	//----- nvinfo : EIATTR_COOP_GROUP_MASK_REGIDS
	.align		4
        /*0028*/ 	.byte	0x04, 0x29
        /*002a*/ 	.short	(.L_1488 - .L_1487)


	//   ....[0]....
.L_1487:
        /*002c*/ 	.word	0xffffffff


	//   ....[1]....
        /*0030*/ 	.word	0xffffffff


	//   ....[2]....
        /*0034*/ 	.word	0xffffffff


	//   ....[3]....
        /*0038*/ 	.word	0xffffffff


	//   ....[4]....
        /*003c*/ 	.word	0xffffffff


	//   ....[5]....
        /*0040*/ 	.word	0xffffffff


	//   ....[6]....
        /*0044*/ 	.word	0xffffffff


	//   ....[7]....
        /*0048*/ 	.word	0xffffffff


	//   ....[8]....
        /*004c*/ 	.word	0xffffffff


	//   ....[9]....
        /*0050*/ 	.word	0xffffffff


	//   ....[10]....
        /*0054*/ 	.word	0xffffffff


	//   ....[11]....
        /*0058*/ 	.word	0xffffffff


	//   ....[12]....
        /*005c*/ 	.word	0xffffffff


	//   ....[13]....
        /*0060*/ 	.word	0xffffffff


	//   ....[14]....
        /*0064*/ 	.word	0xffffffff


	//   ....[15]....
        /*0068*/ 	.word	0xffffffff


	//   ....[16]....
        /*006c*/ 	.word	0x05000004


	//   ....[17]....
        /*0070*/ 	.word	0x05000004


	//   ....[18]....
        /*0074*/ 	.word	0x05000004


	//   ....[19]....
        /*0078*/ 	.word	0x05000004


	//----- nvinfo : EIATTR_COOP_GROUP_INSTR_OFFSETS
	.align		4
.L_1488:
        /*007c*/ 	.byte	0x04, 0x28
        /*007e*/ 	.short	(.L_1490 - .L_1489)


	//   ....[0]....
.L_1489:
        /*0080*/ 	.word	0x00006a30


	//   ....[1]....
        /*0084*/ 	.word	0x00006a50


	//   ....[2]....
        /*0088*/ 	.word	0x00006b00


	//   ....[3]....
        /*008c*/ 	.word	0x00006b10


	//   ....[4]....
        /*0090*/ 	.word	0x0000be80


	//   ....[5]....
        /*0094*/ 	.word	0x0000be90


	//   ....[6]....
        /*0098*/ 	.word	0x0000bed0


	//   ....[7]....
        /*009c*/ 	.word	0x0000bee0


	//   ....[8]....
        /*00a0*/ 	.word	0x00011a70


	//   ....[9]....
        /*00a4*/ 	.word	0x00011a80


	//   ....[10]....
        /*00a8*/ 	.word	0x00011ad0


	//   ....[11]....
        /*00ac*/ 	.word	0x00011ae0


	//   ....[12]....
        /*00b0*/ 	.word	0x00013a30


	//   ....[13]....
        /*00b4*/ 	.word	0x00013a40


	//   ....[14]....
        /*00b8*/ 	.word	0x00013a70


	//   ....[15]....
        /*00bc*/ 	.word	0x00013a80


	//   ....[16]....
        /*00c0*/ 	.word	0x00014dc0


	//   ....[17]....
        /*00c4*/ 	.word	0x00014e30


	//   ....[18]....
        /*00c8*/ 	.word	0x00014e90


	//   ....[19]....
        /*00cc*/ 	.word	0x00014f00


	//----- nvinfo : EIATTR_VRC_CTA_INIT_COUNT
	.align		4
.L_1490:
        /*00d0*/ 	.byte	0x02, 0x4a
	.zero		1
	.zero		1


	//----- nvinfo : EIATTR_EXIT_INSTR_OFFSETS
	.align		4
        /*00d4*/ 	.byte	0x04, 0x1c
        /*00d6*/ 	.short	(.L_1492 - .L_1491)


	//   ....[0]....
.L_1491:
        /*00d8*/ 	.word	0x00000090


	//----- nvinfo : EIATTR_CRS_STACK_SIZE
	.align		4
.L_1492:
        /*00dc*/ 	.byte	0x04, 0x1e
        /*00de*/ 	.short	(.L_1494 - .L_1493)
.L_1493:
        /*00e0*/ 	.word	0x00000000


	//----- nvinfo : EIATTR_CBANK_PARAM_SIZE
	.align		4
.L_1494:
        /*00e4*/ 	.byte	0x03, 0x19
        /*00e6*/ 	.short	0x01d0


	//----- nvinfo : EIATTR_PARAM_CBANK
	.align		4
        /*00e8*/ 	.byte	0x04, 0x0a
        /*00ea*/ 	.short	(.L_1496 - .L_1495)
	.align		4
.L_1495:
        /*00ec*/ 	.word	index@(.nv.constant0._ZN5flash24flash_fwd_splitkv_kernelI23Flash_fwd_kernel_traitsILi128ELi64ELi128ELi4ELb0ELb0EN7cutlass10bfloat16_tE19Flash_kernel_traitsILi128ELi64ELi128ELi4ES3_EELb0ELb1ELb0ELb0ELb0ELb0ELb0ELb0EEEvNS_16Flash_fwd_paramsE)
        /*00f0*/ 	.short	0x0380
        /*00f2*/ 	.short	0x01d0


	//----- nvinfo : EIATTR_SW_WAR
	.align		4
.L_1496:
        /*00f4*/ 	.byte	0x04, 0x36
        /*00f6*/ 	.short	(.L_1498 - .L_1497)
.L_1497:
        /*00f8*/ 	.word	0x00000008
.L_1498:


//--------------------- .nv.info._ZN5flash24flash_fwd_splitkv_kernelI23Flash_fwd_kernel_traitsILi128ELi64ELi128ELi4ELb0ELb0EN7cutlass10bfloat16_tE19Flash_kernel_traitsILi128ELi64ELi128ELi4ES3_EELb0ELb1ELb0ELb0ELb0ELb1ELb0ELb0EEEvNS_16Flash_fwd_paramsE --------------------------
	.section	.nv.info._ZN5flash24flash_fwd_splitkv_kernelI23Flash_fwd_kernel_traitsILi128ELi64ELi128ELi4ELb0ELb0EN7cutlass10bfloat16_tE19Flash_kernel_traitsILi128ELi64ELi128ELi4ES3_EELb0ELb1ELb0ELb0ELb0ELb1ELb0ELb0EEEvNS_16Flash_fwd_paramsE,"",@"SHT_CUDA_INFO"
	.sectionflags	@""
	.align	4


	//----- nvinfo : EIATTR_CUDA_API_VERSION
	.align		4
        /*0000*/ 	.byte	0x04, 0x37
        /*0002*/ 	.short	(.L_1500 - .L_1499)
.L_1499:
        /*0004*/ 	.word	0x00000082


	//----- nvinfo : EIATTR_KPARAM_INFO
	.align		4
.L_1500:
        /*0008*/ 	.byte	0x04, 0x17
        /*000a*/ 	.short	(.L_1502 - .L_1501)
.L_1501:
        /*000c*/ 	.word	0x00000000
        /*0010*/ 	.short	0x0000
        /*0012*/ 	.short	0x0000
        /*0014*/ 	.byte	0x00, 0xf0, 0x41, 0x07


	//----- nvinfo : EIATTR_SPARSE_MMA_MASK
	.align		4
.L_1502:
        /*0018*/ 	.byte	0x03, 0x50
        /*001a*/ 	.short	0x0000


	//----- nvinfo : EIATTR_MAXREG_COUNT
	.align		4
        /*001c*/ 	.byte	0x03, 0x1b
        /*001e*/ 	.short	0x00ff


	//----- nvinfo : EIATTR_NUM_BARRIERS
	.align		4
        /*0020*/ 	.byte	0x02, 0x4c
        /*0022*/ 	.byte	0x01
	.zero		1


	//----- nvinfo : EIATTR_MERCURY_ISA_VERSION
	.align		4
        /*0024*/ 	.byte	0x03, 0x5f
        /*0026*/ 	.short	0x0101


	//----- nvinfo : EIATTR_COOP_GROUP_MASK_REGIDS
	.align		4
        /*0028*/ 	.byte	0x04, 0x29
        /*002a*/ 	.short	(.L_1504 - .L_1503)


	//   ....[0]....
.L_1503:
        /*002c*/ 	.word	0xffffffff


	//   ....[1]....
        /*0030*/ 	.word	0xffffffff


	//   ....[2]....
        /*0034*/ 	.word	0xffffffff


	//   ....[3]....
        /*0038*/ 	.word	0xffffffff


	//   ....[4]....
        /*003c*/ 	.word	0xffffffff


	//   ....[5]....
        /*0040*/ 	.word	0xffffffff


	//   ....[6]....
        /*0044*/ 	.word	0xffffffff


	//   ....[7]....
        /*0048*/ 	.word	0xffffffff


	//   ....[8]....
        /*004c*/ 	.word	0xffffffff


	//   ....[9]....
        /*0050*/ 	.word	0xffffffff


	//   ....[10]....
        /*0054*/ 	.word	0xffffffff


	//   ....[11]....
        /*0058*/ 	.word	0xffffffff


	//   ....[12]....
        /*005c*/ 	.word	0xffffffff


	//   ....[13]....
        /*0060*/ 	.word	0xffffffff


	//   ....[14]....
        /*0064*/ 	.word	0xffffffff


	//   ....[15]....
        /*0068*/ 	.word	0xffffffff


	//   ....[16]....
        /*006c*/ 	.word	0x05000004


	//   ....[17]....
        /*0070*/ 	.word	0x05000004


	//   ....[18]....
        /*0074*/ 	.word	0x05000004


	//   ....[19]....
        /*0078*/ 	.word	0x05000004


	//----- nvinfo : EIATTR_COOP_GROUP_INSTR_OFFSETS
	.align		4
.L_1504:
        /*007c*/ 	.byte	0x04, 0x28
        /*007e*/ 	.short	(.L_1506 - .L_1505)


	//   ....[0]....
.L_1505:
        /*0080*/ 	.word	0x00007240


	//   ....[1]....
        /*0084*/ 	.word	0x00007260


	//   ....[2]....
        /*0088*/ 	.word	0x000072f0


	//   ....[3]....
        /*008c*/ 	.word	0x00007300


	//   ....[4]....
        /*0090*/ 	.word	0x0000ce90


	//   ....[5]....
        /*0094*/ 	.word	0x0000cea0


	//   ....[6]....
        /*0098*/ 	.word	0x0000cee0


	//   ....[7]....
        /*009c*/ 	.word	0x0000cef0


	//   ....[8]....
        /*00a0*/ 	.word	0x000131d0


	//   ....[9]....
        /*00a4*/ 	.word	0x000131e0


	//   ....[10]....
        /*00a8*/ 	.word	0x000132c0


	//   ....[11]....
        /*00ac*/ 	.word	0x000132d0


	//   ....[12]....
        /*00b0*/ 	.word	0x00015220


	//   ....[13]....
        /*00b4*/ 	.word	0x00015230


	//   ....[14]....
        /*00b8*/ 	.word	0x00015260


	//   ....[15]....
        /*00bc*/ 	.word	0x00015270


	//   ....[16]....
        /*00c0*/ 	.word	0x000165b0


	//   ....[17]....
        /*00c4*/ 	.word	0x00016620


	//   ....[18]....
        /*00c8*/ 	.word	0x00016680


	//   ....[19]....
        /*00cc*/ 	.word	0x000166f0


	//----- nvinfo : EIATTR_VRC_CTA_INIT_COUNT
	.align		4
.L_1506:
        /*00d0*/ 	.byte	0x02, 0x4a
	.zero		1
	.zero		1


	//----- nvinfo : EIATTR_EXIT_INSTR_OFFSETS
	.align		4
        /*00d4*/ 	.byte	0x04, 0x1c
        /*00d6*/ 	.short	(.L_1508 - .L_1507)


	//   ....[0]....
.L_1507:
        /*00d8*/ 	.word	0x00000090


	//----- nvinfo : EIATTR_CRS_STACK_SIZE
	.align		4
.L_1508:
        /*00dc*/ 	.byte	0x04, 0x1e
        /*00de*/ 	.short	(.L_1510 - .L_1509)
.L_1509:
        /*00e0*/ 	.word	0x00000000


	//----- nvinfo : EIATTR_CBANK_PARAM_SIZE
	.align		4
.L_1510:
        /*00e4*/ 	.byte	0x03, 0x19
        /*00e6*/ 	.short	0x01d0


	//----- nvinfo : EIATTR_PARAM_CBANK
	.align		4
        /*00e8*/ 	.byte	0x04, 0x0a
        /*00ea*/ 	.short	(.L_1512 - .L_1511)
	.align		4
.L_1511:
        /*00ec*/ 	.word	index@(.nv.constant0._ZN5flash24flash_fwd_splitkv_kernelI23Flash_fwd_kernel_traitsILi128ELi64ELi128ELi4ELb0ELb0EN7cutlass10bfloat16_tE19Flash_kernel_traitsILi128ELi64ELi128ELi4ES3_EELb0ELb1ELb0ELb0ELb0ELb1ELb0ELb0EEEvNS_16Flash_fwd_paramsE)
        /*00f0*/ 	.short	0x0380
        /*00f2*/ 	.short	0x01d0


	//----- nvinfo : EIATTR_SW_WAR
	.align		4
.L_1512:
        /*00f4*/ 	.byte	0x04, 0x36
        /*00f6*/ 	.short	(.L_1514 - .L_1513)
.L_1513:
        /*00f8*/ 	.word	0x00000008
.L_1514:


//--------------------- .nv.info._ZN5flash24flash_fwd_splitkv_kernelI23Flash_fwd_kernel_traitsILi128ELi64ELi128ELi4ELb0ELb0EN7cutlass10bfloat16_tE19Flash_kernel_traitsILi128ELi64ELi128ELi4ES3_EELb0ELb1ELb0ELb0ELb0ELb0ELb0ELb1EEEvNS_16Flash_fwd_paramsE --------------------------
	.section	.nv.info._ZN5flash24flash_fwd_splitkv_kernelI23Flash_fwd_kernel_traitsILi128ELi64ELi128ELi4ELb0ELb0EN7cutlass10bfloat16_tE19Flash_kernel_traitsILi128ELi64ELi128ELi4ES3_EELb0ELb1ELb0ELb0ELb0ELb0ELb0ELb1EEEvNS_16Flash_fwd_paramsE,"",@"SHT_CUDA_INFO"
	.sectionflags	@""
	.align	4


	//----- nvinfo : EIATTR_CUDA_API_VERSION
	.align		4
        /*0000*/ 	.byte	0x04, 0x37
        /*0002*/ 	.short	(.L_1516 - .L_1515)
.L_1515:
        /*0004*/ 	.word	0x00000082


	//----- nvinfo : EIATTR_KPARAM_INFO
	.align		4
.L_1516:
        /*0008*/ 	.byte	0x04, 0x17
        /*000a*/ 	.short	(.L_1518 - .L_1517)
.L_1517:
        /*000c*/ 	.word	0x00000000
        /*0010*/ 	.short	0x0000
        /*0012*/ 	.short	0x0000
        /*0014*/ 	.byte	0x00, 0xf0, 0x41, 0x07


	//----- nvinfo : EIATTR_SPARSE_MMA_MASK
	.align		4
.L_1518:
        /*0018*/ 	.byte	0x03, 0x50
        /*001a*/ 	.short	0x0000


	//----- nvinfo : EIATTR_MAXREG_COUNT
	.align		4
        /*001c*/ 	.byte	0x03, 0x1b
        /*001e*/ 	.short	0x00ff


	//----- nvinfo : EIATTR_NUM_BARRIERS
	.align		4
        /*0020*/ 	.byte	0x02, 0x4c
        /*0022*/ 	.byte	0x01
	.zero		1


	//----- nvinfo : EIATTR_MERCURY_ISA_VERSION
	.align		4
        /*0024*/ 	.byte	0x03, 0x5f
        /*0026*/ 	.short	0x0101


	//----- nvinfo : EIATTR_COOP_GROUP_MASK_REGIDS
	.align		4
        /*0028*/ 	.byte	0x04, 0x29
        /*002a*/ 	.short	(.L_1520 - .L_1519)


	//   ....[0]....
.L_1519:
        /*002c*/ 	.word	0xffffffff


	//   ....[1]....
        /*0030*/ 	.word	0xffffffff


	//   ....[2]....
        /*0034*/ 	.word	0xffffffff


	//   ....[3]....
        /*0038*/ 	.word	0xffffffff


	//   ....[4]....
        /*003c*/ 	.word	0xffffffff


	//   ....[5]....
        /*0040*/ 	.word	0xffffffff


	//   ....[6]....
        /*0044*/ 	.word	0xffffffff


	//   ....[7]....
        /*0048*/ 	.word	0xffffffff


	//   ....[8]....
        /*004c*/ 	.word	0xffffffff


	//   ....[9]....
        /*0050*/ 	.word	0xffffffff


	//   ....[10]....
        /*0054*/ 	.word	0xffffffff


	//   ....[11]....
        /*0058*/ 	.word	0xffffffff


	//   ....[12]....
        /*005c*/ 	.word	0xffffffff


	//   ....[13]....
        /*0060*/ 	.word	0xffffffff


	//   ....[14]....
        /*0064*/ 	.word	0xffffffff


	//   ....[15]....
        /*0068*/ 	.word	0xffffffff


	//   ....[16]....
        /*006c*/ 	.word	0x05000002


	//   ....[17]....
        /*0070*/ 	.word	0x05000002


	//   ....[18]....
        /*0074*/ 	.word	0x05000002


	//   ....[19]....
        /*0078*/ 	.word	0x05000002


	//----- nvinfo : EIATTR_COOP_GROUP_INSTR_OFFSETS
	.align		4
.L_1520:
        /*007c*/ 	.byte	0x04, 0x28
        /*007e*/ 	.short	(.L_1522 - .L_1521)


	//   ....[0]....
.L_1521:
        /*0080*/ 	.word	0x00016a40


	//   ....[1]....
        /*0084*/ 	.word	0x00016a50


	//   ....[2]....
        /*0088*/ 	.word	0x00016a80


	//   ....[3]....
        /*008c*/ 	.word	0x00016a90


	//   ....[4]....
        /*0090*/ 	.word	0x0001beb0


	//   ....[5]....
        /*0094*/ 	.word	0x0001bec0


	//   ....[6]....
        /*0098*/ 	.word	0x0001bf00


	//   ....[7]....
        /*009c*/ 	.word	0x0001bf10


	//   ....[8]....
        /*00a0*/ 	.word	0x00021ca0


	//   ....[9]....
        /*00a4*/ 	.word	0x00021cb0


	//   ....[10]....
        /*00a8*/ 	.word	0x00021d80


	//   ....[11]....
        /*00ac*/ 	.word	0x00021d90


	//   ....[12]....
        /*00b0*/ 	.word	0x00023d00


	//   ....[13]....
        /*00b4*/ 	.word	0x00023d10


	//   ....[14]....
        /*00b8*/ 	.word	0x00023d40


	//   ....[15]....
        /*00bc*/ 	.word	0x00023d50


	//   ....[16]....
        /*00c0*/ 	.word	0x000253a0


	//   ....[17]....
        /*00c4*/ 	.word	0x00025410


	//   ....[18]....
        /*00c8*/ 	.word	0x00025470


	//   ....[19]....
        /*00cc*/ 	.word	0x000254e0


	//----- nvinfo : EIATTR_VRC_CTA_INIT_COUNT
	.align		4
.L_1522:
        /*00d0*/ 	.byte	0x02, 0x4a
	.zero		1
	.zero		1


	//----- nvinfo : EIATTR_EXIT_INSTR_OFFSETS
	.align		4
        /*00d4*/ 	.byte	0x04, 0x1c
        /*00d6*/ 	.short	(.L_1524 - .L_1523)


	//   ....[0]....
.L_1523:
        /*00d8*/ 	.word	0x00000090


	//----- nvinfo : EIATTR_CRS_STACK_SIZE
	.align		4
.L_1524:
        /*00dc*/ 	.byte	0x04, 0x1e
        /*00de*/ 	.short	(.L_1526 - .L_1525)
.L_1525:
        /*00e0*/ 	.word	0x00000000


	//----- nvinfo : EIATTR_CBANK_PARAM_SIZE
	.align		4
.L_1526:
        /*00e4*/ 	.byte	0x03, 0x19
        /*00e6*/ 	.short	0x01d0


	//----- nvinfo : EIATTR_PARAM_CBANK
	.align		4
        /*00e8*/ 	.byte	0x04, 0x0a
        /*00ea*/ 	.short	(.L_1528 - .L_1527)
	.align		4
.L_1527:
        /*00ec*/ 	.word	index@(.nv.constant0._ZN5flash24flash_fwd_splitkv_kernelI23Flash_fwd_kernel_traitsILi128ELi64ELi128ELi4ELb0ELb0EN7cutlass10bfloat16_tE19Flash_kernel_traitsILi128ELi64ELi128ELi4ES3_EELb0ELb1ELb0ELb0ELb0ELb0ELb0ELb1EEEvNS_16Flash_fwd_paramsE)
        /*00f0*/ 	.short	0x0380
        /*00f2*/ 	.short	0x01d0


	//----- nvinfo : EIATTR_SW_WAR
	.align		4
.L_1528:
        /*00f4*/ 	.byte	0x04, 0x36
        /*00f6*/ 	.short	(.L_1530 - .L_1529)
.L_1529:
        /*00f8*/ 	.word	0x00000008
.L_1530:


//--------------------- .nv.info._ZN5flash24flash_fwd_splitkv_kernelI23Flash_fwd_kernel_traitsILi128ELi64ELi128ELi4ELb0ELb0EN7cutlass10bfloat16_tE19Flash_kernel_traitsILi128ELi64ELi128ELi4ES3_EELb0ELb1ELb0ELb0ELb0ELb1ELb0ELb1EEEvNS_16Flash_fwd_paramsE --------------------------
	.section	.nv.info._ZN5flash24flash_fwd_splitkv_kernelI23Flash_fwd_kernel_traitsILi128ELi64ELi128ELi4ELb0ELb0EN7cutlass10bfloat16_tE19Flash_kernel_traitsILi128ELi64ELi128ELi4ES3_EELb0ELb1ELb0ELb0ELb0ELb1ELb0ELb1EEEvNS_16Flash_fwd_paramsE,"",@"SHT_CUDA_INFO"
	.sectionflags	@""
	.align	4


	//----- nvinfo : EIATTR_CUDA_API_VERSION
	.align		4
        /*0000*/ 	.byte	0x04, 0x37
        /*0002*/ 	.short	(.L_1532 - .L_1531)
.L_1531:
        /*0004*/ 	.word	0x00000082


	//----- nvinfo : EIATTR_KPARAM_INFO
	.align		4
.L_1532:
        /*0008*/ 	.byte	0x04, 0x17
        /*000a*/ 	.short	(.L_1534 - .L_1533)
.L_1533:
        /*000c*/ 	.word	0x00000000
        /*0010*/ 	.short	0x0000
        /*0012*/ 	.short	0x0000
        /*0014*/ 	.byte	0x00, 0xf0, 0x41, 0x07


	//----- nvinfo : EIATTR_SPARSE_MMA_MASK
	.align		4
.L_1534:
        /*0018*/ 	.byte	0x03, 0x50
        /*001a*/ 	.short	0x0000


	//----- nvinfo : EIATTR_MAXREG_COUNT
	.align		4
        /*001c*/ 	.byte	0x03, 0x1b
        /*001e*/ 	.short	0x00ff


	//----- nvinfo : EIATTR_NUM_BARRIERS
	.align		4
        /*0020*/ 	.byte	0x02, 0x4c
        /*0022*/ 	.byte	0x01
	.zero		1


	//----- nvinfo : EIATTR_MERCURY_ISA_VERSION
	.align		4
        /*0024*/ 	.byte	0x03, 0x5f
        /*0026*/ 	.short	0x0101


	//----- nvinfo : EIATTR_COOP_GROUP_MASK_REGIDS
	.align		4
        /*0028*/ 	.byte	0x04, 0x29
        /*002a*/ 	.short	(.L_1536 - .L_1535)


	//   ....[0]....
.L_1535:
        /*002c*/ 	.word	0xffffffff


	//   ....[1]....
        /*0030*/ 	.word	0xffffffff


	//   ....[2]....
        /*0034*/ 	.word	0xffffffff


	//   ....[3]....
        /*0038*/ 	.word	0xffffffff


	//   ....[4]....
        /*003c*/ 	.word	0xffffffff


	//   ....[5]....
        /*0040*/ 	.word	0xffffffff


	//   ....[6]....
        /*0044*/ 	.word	0xffffffff


	//   ....[7]....
        /*0048*/ 	.word	0xffffffff


	//   ....[8]....
        /*004c*/ 	.word	0xffffffff


	//   ....[9]....
        /*0050*/ 	.word	0xffffffff


	//   ....[10]....
        /*0054*/ 	.word	0xffffffff


	//   ....[11]....
        /*0058*/ 	.word	0xffffffff


	//   ....[12]....
        /*005c*/ 	.word	0xffffffff


	//   ....[13]....
        /*0060*/ 	.word	0xffffffff


	//   ....[14]....
        /*0064*/ 	.word	0xffffffff


	//   ....[15]....
        /*0068*/ 	.word	0xffffffff


	//   ....[16]....
        /*006c*/ 	.word	0x05000002


	//   ....[17]....
        /*0070*/ 	.word	0x05000002


	//   ....[18]....
        /*0074*/ 	.word	0x05000002


	//   ....[19]....
        /*0078*/ 	.word	0x05000002


	//----- nvinfo : EIATTR_COOP_GROUP_INSTR_OFFSETS
	.align		4
.L_1536:
        /*007c*/ 	.byte	0x04, 0x28
        /*007e*/ 	.short	(.L_1538 - .L_1537)


	//   ....[0]....
.L_1537:
        /*0080*/ 	.word	0x00017240


	//   ....[1]....
        /*0084*/ 	.word	0x00017250


	//   ....[2]....
        /*0088*/ 	.word	0x00017280


	//   ....[3]....
        /*008c*/ 	.word	0x00017290


	//   ....[4]....
        /*0090*/ 	.word	0x0001cec0


	//   ....[5]....
        /*0094*/ 	.word	0x0001ced0


	//   ....[6]....
        /*0098*/ 	.word	0x0001cf10


	//   ....[7]....
        /*009c*/ 	.word	0x0001cf20


	//   ....[8]....
        /*00a0*/ 	.word	0x000234b0


	//   ....[9]....
        /*00a4*/ 	.word	0x000234c0


	//   ....[10]....
        /*00a8*/ 	.word	0x00023590


	//   ....[11]....
        /*00ac*/ 	.word	0x000235a0


	//   ....[12]....
        /*00b0*/ 	.word	0x00025510


	//   ....[13]....
        /*00b4*/ 	.word	0x00025520


	//   ....[14]....
        /*00b8*/ 	.word	0x00025550


	//   ....[15]....
        /*00bc*/ 	.word	0x00025560


	//   ....[16]....
        /*00c0*/ 	.word	0x00026bb0


	//   ....[17]....
        /*00c4*/ 	.word	0x00026c20


	//   ....[18]....
        /*00c8*/ 	.word	0x00026c80


	//   ....[19]....
        /*00cc*/ 	.word	0x00026cf0


	//----- nvinfo : EIATTR_VRC_CTA_INIT_COUNT
	.align		4
.L_1538:
        /*00d0*/ 	.byte	0x02, 0x4a
	.zero		1
	.zero		1


	//----- nvinfo : EIATTR_EXIT_INSTR_OFFSETS
	.align		4
        /*00d4*/ 	.byte	0x04, 0x1c
        /*00d6*/ 	.short	(.L_1540 - .L_1539)


	//   ....[0]....
.L_1539:
        /*00d8*/ 	.word	0x00000090


	//----- nvinfo : EIATTR_CRS_STACK_SIZE
	.align		4
.L_1540:
        /*00dc*/ 	.byte	0x04, 0x1e
        /*00de*/ 	.short	(.L_1542 - .L_1541)
.L_1541:
        /*00e0*/ 	.word	0x00000000


	//----- nvinfo : EIATTR_CBANK_PARAM_SIZE
	.align		4
.L_1542:
        /*00e4*/ 	.byte	0x03, 0x19
        /*00e6*/ 	.short	0x01d0


	//----- nvinfo : EIATTR_PARAM_CBANK
	.align		4
        /*00e8*/ 	.byte	0x04, 0x0a
        /*00ea*/ 	.short	(.L_1544 - .L_1543)
	.align		4
.L_1543:
        /*00ec*/ 	.word	index@(.nv.constant0._ZN5flash24flash_fwd_splitkv_kernelI23Flash_fwd_kernel_traitsILi128ELi64ELi128ELi4ELb0ELb0EN7cutlass10bfloat16_tE19Flash_kernel_traitsILi128ELi64ELi128ELi4ES3_EELb0ELb1ELb0ELb0ELb0ELb1ELb0ELb1EEEvNS_16Flash_fwd_paramsE)
        /*00f0*/ 	.short	0x0380
        /*00f2*/ 	.short	0x01d0


	//----- nvinfo : EIATTR_SW_WAR
	.align		4
.L_1544:
        /*00f4*/ 	.byte	0x04, 0x36
        /*00f6*/ 	.short	(.L_1546 - .L_1545)
.L_1545:
        /*00f8*/ 	.word	0x00000008
.L_1546:


//--------------------- .nv.info._ZN5flash24flash_fwd_splitkv_kernelI23Flash_fwd_kernel_traitsILi128ELi64ELi128ELi4ELb0ELb0EN7cutlass10bfloat16_tE19Flash_kernel_traitsILi128ELi64ELi128ELi4ES3_EELb0ELb1ELb0ELb0ELb0ELb0ELb1ELb0EEEvNS_16Flash_fwd_paramsE --------------------------
	.section	.nv.info._ZN5flash24flash_fwd_splitkv_kernelI23Flash_fwd_kernel_traitsILi128ELi64ELi128ELi4ELb0ELb0EN7cutlass10bfloat16_tE19Flash_kernel_traitsILi128ELi64ELi128ELi4ES3_EELb0ELb1ELb0ELb0ELb0ELb0ELb1ELb0EEEvNS_16Flash_fwd_paramsE,"",@"SHT_CUDA_INFO"
	.sectionflags	@""
	.align	4


	//----- nvinfo : EIATTR_CUDA_API_VERSION
	.align		4
        /*0000*/ 	.byte	0x04, 0x37
        /*0002*/ 	.short	(.L_1548 - .L_1547)
.L_1547:
        /*0004*/ 	.word	0x00000082


	//----- nvinfo : EIATTR_KPARAM_INFO
	.align		4
.L_1548:
        /*0008*/ 	.byte	0x04, 0x17
        /*000a*/ 	.short	(.L_1550 - .L_1549)
.L_1549:
        /*000c*/ 	.word	0x00000000
        /*0010*/ 	.short	0x0000
        /*0012*/ 	.short	0x0000
        /*0014*/ 	.byte	0x00, 0xf0, 0x41, 0x07


	//----- nvinfo : EIATTR_SPARSE_MMA_MASK
	.align		4
.L_1550:
        /*0018*/ 	.byte	0x03, 0x50
        /*001a*/ 	.short	0x0000


	//----- nvinfo : EIATTR_MAXREG_COUNT
	.align		4
        /*001c*/ 	.byte	0x03, 0x1b
        /*001e*/ 	.short	0x00ff


	//----- nvinfo : EIATTR_NUM_BARRIERS
	.align		4
        /*0020*/ 	.byte	0x02, 0x4c
        /*0022*/ 	.byte	0x01
	.zero		1


	//----- nvinfo : EIATTR_MERCURY_ISA_VERSION
	.align		4
        /*0024*/ 	.byte	0x03, 0x5f
        /*0026*/ 	.short	0x0101


	//----- nvinfo : EIATTR_COOP_GROUP_MASK_REGIDS
	.align		4
        /*0028*/ 	.byte	0x04, 0x29
        /*002a*/ 	.short	(.L_1552 - .L_1551)


	//   ....[0]....
.L_1551:
        /*002c*/ 	.word	0xffffffff


	//   ....[1]....
        /*0030*/ 	.word	0xffffffff


	//   ....[2]....
        /*0034*/ 	.word	0xffffffff


	//   ....[3]....
        /*0038*/ 	.word	0xffffffff


	//   ....[4]....
        /*003c*/ 	.word	0xffffffff


	//   ....[5]....
        /*0040*/ 	.word	0xffffffff


	//   ....[6]....
        /*0044*/ 	.word	0xffffffff


	//   ....[7]....
        /*0048*/ 	.word	0xffffffff


	//   ....[8]....
        /*004c*/ 	.word	0xffffffff


	//   ....[9]....
        /*0050*/ 	.word	0xffffffff


	//   ....[10]....
        /*0054*/ 	.word	0xffffffff


	//   ....[11]....
        /*0058*/ 	.word	0xffffffff


	//   ....[12]....
        /*005c*/ 	.word	0xffffffff


	//   ....[13]....
        /*0060*/ 	.word	0xffffffff


	//   ....[14]....
        /*0064*/ 	.word	0xffffffff


	//   ....[15]....
        /*0068*/ 	.word	0xffffffff


	//   ....[16]....
        /*006c*/ 	.word	0x05000008


	//   ....[17]....
        /*0070*/ 	.word	0x05000008


	//   ....[18]....
        /*0074*/ 	.word	0x05000008


	//   ....[19]....
        /*0078*/ 	.word	0x05000008


	//----- nvinfo : EIATTR_COOP_GROUP_INSTR_OFFSETS
	.align		4
.L_1552:
        /*007c*/ 	.byte	0x04, 0x28
        /*007e*/ 	.short	(.L_1554 - .L_1553)


	//   ....[0]....
.L_1553:
        /*0080*/ 	.word	0x00006ea0


	//   ....[1]....
        /*0084*/ 	.word	0x00006ec0


	//   ....[2]....
        /*0088*/ 	.word	0x00006ee0


	//   ....[3]....
        /*008c*/ 	.word	0x00006f00


	//   ....[4]....
        /*0090*/ 	.word	0x0000c250


	//   ....[5]....
        /*0094*/ 	.word	0x0000c310


	//   ....[6]....
        /*0098*/ 	.word	0x0000c340


	//   ....[7]....
        /*009c*/ 	.word	0x0000c370


	//   ....[8]....
        /*00a0*/ 	.word	0x00011ed0


	//   ....[9]....
        /*00a4*/ 	.word	0x00011ee0


	//   ....[10]....
        /*00a8*/ 	.word	0x00011f30


	//   ....[11]....
        /*00ac*/ 	.word	0x00011f40


	//   ....[12]....
        /*00b0*/ 	.word	0x00013ea0


	//   ....[13]....
        /*00b4*/ 	.word	0x00013eb0


	//   ....[14]....
        /*00b8*/ 	.word	0x00013ee0


	//   ....[15]....
        /*00bc*/ 	.word	0x00013ef0


	//   ....[16]....
        /*00c0*/ 	.word	0x000151b0


	//   ....[17]....
        /*00c4*/ 	.word	0x00015220


	//   ....[18]....
        /*00c8*/ 	.word	0x00015280


	//   ....[19]....
        /*00cc*/ 	.word	0x000152f0


	//----- nvinfo : EIATTR_VRC_CTA_INIT_COUNT
	.align		4
.L_1554:
        /*00d0*/ 	.byte	0x02, 0x4a
	.zero		1
	.zero		1


	//----- nvinfo : EIATTR_EXIT_INSTR_OFFSETS
	.align		4
        /*00d4*/ 	.byte	0x04, 0x1c
        /*00d6*/ 	.short	(.L_1556 - .L_1555)


	//   ....[0]....
.L_1555:
        /*00d8*/ 	.word	0x000001f0


	//----- nvinfo : EIATTR_CRS_STACK_SIZE
	.align		4
.L_1556:
        /*00dc*/ 	.byte	0x04, 0x1e
        /*00de*/ 	.short	(.L_1558 - .L_1557)
.L_1557:
        /*00e0*/ 	.word	0x00000000


	//----- nvinfo : EIATTR_CBANK_PARAM_SIZE
	.align		4
.L_1558:
        /*00e4*/ 	.byte	0x03, 0x19
        /*00e6*/ 	.short	0x01d0


	//----- nvinfo : EIATTR_PARAM_CBANK
	.align		4
        /*00e8*/ 	.byte	0x04, 0x0a
        /*00ea*/ 	.short	(.L_1560 - .L_1559)
	.align		4
.L_1559:
        /*00ec*/ 	.word	index@(.nv.constant0._ZN5flash24flash_fwd_splitkv_kernelI23Flash_fwd_kernel_traitsILi128ELi64ELi128ELi4ELb0ELb0EN7cutlass10bfloat16_tE19Flash_kernel_traitsILi128ELi64ELi128ELi4ES3_EELb0ELb1ELb0ELb0ELb0ELb0ELb1ELb0EEEvNS_16Flash_fwd_paramsE)
        /*00f0*/ 	.short	0x0380
        /*00f2*/ 	.short	0x01d0


	//----- nvinfo : EIATTR_SW_WAR
	.align		4
.L_1560:
        /*00f4*/ 	.byte	0x04, 0x36
        /*00f6*/ 	.short	(.L_1562 - .L_1561)
.L_1561:
        /*00f8*/ 	.word	0x00000008
.L_1562:


//--------------------- .nv.info._ZN5flash24flash_fwd_splitkv_kernelI23Flash_fwd_kernel_traitsILi128ELi64ELi128ELi4ELb0ELb0EN7cutlass10bfloat16_tE19Flash_kernel_traitsILi128ELi64ELi128ELi4ES3_EELb0ELb1ELb0ELb0ELb0ELb1ELb1ELb0EEEvNS_16Flash_fwd_paramsE --------------------------
	.section	.nv.info._ZN5flash24flash_fwd_splitkv_kernelI23Flash_fwd_kernel_traitsILi128ELi64ELi128ELi4ELb0ELb0EN7cutlass10bfloat16_tE19Flash_kernel_traitsILi128ELi64ELi128ELi4ES3_EELb0ELb1ELb0ELb0ELb0ELb1ELb1ELb0EEEvNS_16Flash_fwd_paramsE,"",@"SHT_CUDA_INFO"
	.sectionflags	@""
	.align	4


	//----- nvinfo : EIATTR_CUDA_API_VERSION
	.align		4
        /*0000*/ 	.byte	0x04, 0x37
        /*0002*/ 	.short	(.L_1564 - .L_1563)
.L_1563:
        /*0004*/ 	.word	0x00000082


	//----- nvinfo : EIATTR_KPARAM_INFO
	.align		4
.L_1564:
        /*0008*/ 	.byte	0x04, 0x17
        /*000a*/ 	.short	(.L_1566 - .L_1565)
.L_1565:
        /*000c*/ 	.word	0x00000000
        /*0010*/ 	.short	0x0000
        /*0012*/ 	.short	0x0000
        /*0014*/ 	.byte	0x00, 0xf0, 0x41, 0x07


	//----- nvinfo : EIATTR_SPARSE_MMA_MASK
	.align		4
.L_1566:
        /*0018*/ 	.byte	0x03, 0x50
        /*001a*/ 	.short	0x0000


	//----- nvinfo : EIATTR_MAXREG_COUNT
	.align		4
        /*001c*/ 	.byte	0x03, 0x1b
        /*001e*/ 	.short	0x00ff


	//----- nvinfo : EIATTR_NUM_BARRIERS
	.align		4
        /*0020*/ 	.byte	0x02, 0x4c
        /*0022*/ 	.byte	0x01
	.zero		1


	//----- nvinfo : EIATTR_MERCURY_ISA_VERSION
	.align		4
        /*0024*/ 	.byte	0x03, 0x5f
        /*0026*/ 	.short	0x0101


	//----- nvinfo : EIATTR_COOP_GROUP_MASK_REGIDS
	.align		4
        /*0028*/ 	.byte	0x04, 0x29
        /*002a*/ 	.short	(.L_1568 - .L_1567)


	//   ....[0]....
.L_1567:
        /*002c*/ 	.word	0xffffffff


	//   ....[1]....
        /*0030*/ 	.word	0xffffffff


	//   ....[2]....
        /*0034*/ 	.word	0xffffffff


	//   ....[3]....
        /*0038*/ 	.word	0xffffffff


	//   ....[4]....
        /*003c*/ 	.word	0xffffffff


	//   ....[5]....
        /*0040*/ 	.word	0xffffffff


	//   ....[6]....
        /*0044*/ 	.word	0xffffffff


	//   ....[7]....
        /*0048*/ 	.word	0xffffffff


	//   ....[8]....
        /*004c*/ 	.word	0xffffffff


	//   ....[9]....
        /*0050*/ 	.word	0xffffffff


	//   ....[10]....
        /*0054*/ 	.word	0xffffffff


	//   ....[11]....
        /*0058*/ 	.word	0xffffffff


	//   ....[12]....
        /*005c*/ 	.word	0xffffffff


	//   ....[13]....
        /*0060*/ 	.word	0xffffffff


	//   ....[14]....
        /*0064*/ 	.word	0xffffffff


	//   ....[15]....
        /*0068*/ 	.word	0xffffffff


	//   ....[16]....
        /*006c*/ 	.word	0x05000008


	//   ....[17]....
        /*0070*/ 	.word	0x05000008


	//   ....[18]....
        /*0074*/ 	.word	0x05000008


	//   ....[19]....
        /*0078*/ 	.word	0x05000008


	//----- nvinfo : EIATTR_COOP_GROUP_INSTR_OFFSETS
	.align		4
.L_1568:
        /*007c*/ 	.byte	0x04, 0x28
        /*007e*/ 	.short	(.L_1570 - .L_1569)


	//   ....[0]....
.L_1569:
        /*0080*/ 	.word	0x00007690


	//   ....[1]....
        /*0084*/ 	.word	0x000076b0


	//   ....[2]....
        /*0088*/ 	.word	0x000076d0


	//   ....[3]....
        /*008c*/ 	.word	0x000076f0


	//   ....[4]....
        /*0090*/ 	.word	0x0000d300


	//   ....[5]....
        /*0094*/ 	.word	0x0000d310


	//   ....[6]....
        /*0098*/ 	.word	0x0000d360


	//   ....[7]....
        /*009c*/ 	.word	0x0000d370


	//   ....[8]....
        /*00a0*/ 	.word	0x00013640


	//   ....[9]....
        /*00a4*/ 	.word	0x00013650


	//   ....[10]....
        /*00a8*/ 	.word	0x00013730


	//   ....[11]....
        /*00ac*/ 	.word	0x00013740


	//   ....[12]....
        /*00b0*/ 	.word	0x000156a0


	//   ....[13]....
        /*00b4*/ 	.word	0x000156b0


	//   ....[14]....
        /*00b8*/ 	.word	0x000156e0


	//   ....[15]....
        /*00bc*/ 	.word	0x000156f0


	//   ....[16]....
        /*00c0*/ 	.word	0x000169b0


	//   ....[17]....
        /*00c4*/ 	.word	0x00016a20


	//   ....[18]....
        /*00c8*/ 	.word	0x00016a80


	//   ....[19]....
        /*00cc*/ 	.word	0x00016af0


	//----- nvinfo : EIATTR_VRC_CTA_INIT_COUNT
	.align		4
.L_1570:
        /*00d0*/ 	.byte	0x02, 0x4a
	.zero		1
	.zero		1


	//----- nvinfo : EIATTR_EXIT_INSTR_OFFSETS
	.align		4
        /*00d4*/ 	.byte	0x04, 0x1c
        /*00d6*/ 	.short	(.L_1572 - .L_1571)


	//   ....[0]....
.L_1571:
        /*00d8*/ 	.word	0x000001f0


	//----- nvinfo : EIATTR_CRS_STACK_SIZE
	.align		4
.L_1572:
        /*00dc*/ 	.byte	0x04, 0x1e
        /*00de*/ 	.short	(.L_1574 - .L_1573)
.L_1573:
        /*00e0*/ 	.word	0x00000000


	//----- nvinfo : EIATTR_CBANK_PARAM_SIZE
	.align		4
.L_1574:
        /*00e4*/ 	.byte	0x03, 0x19
        /*00e6*/ 	.short	0x01d0


	//----- nvinfo : EIATTR_PARAM_CBANK
	.align		4
        /*00e8*/ 	.byte	0x04, 0x0a
        /*00ea*/ 	.short	(.L_1576 - .L_1575)
	.align		4
.L_1575:
        /*00ec*/ 	.word	index@(.nv.constant0._ZN5flash24flash_fwd_splitkv_kernelI23Flash_fwd_kernel_traitsILi128ELi64ELi128ELi4ELb0ELb0EN7cutlass10bfloat16_tE19Flash_kernel_traitsILi128ELi64ELi128ELi4ES3_EELb0ELb1ELb0ELb0ELb0ELb1ELb1ELb0EEEvNS_16Flash_fwd_paramsE)
        /*00f0*/ 	.short	0x0380
        /*00f2*/ 	.short	0x01d0


	//----- nvinfo : EIATTR_SW_WAR
	.align		4
.L_1576:
        /*00f4*/ 	.byte	0x04, 0x36
        /*00f6*/ 	.short	(.L_1578 - .L_1577)
.L_1577:
        /*00f8*/ 	.word	0x00000008
.L_1578:


//--------------------- .nv.info._ZN5flash24flash_fwd_splitkv_kernelI23Flash_fwd_kernel_traitsILi128ELi64ELi128ELi4ELb0ELb0EN7cutlass10bfloat16_tE19Flash_kernel_traitsILi128ELi64ELi128ELi4ES3_EELb0ELb1ELb0ELb0ELb0ELb0ELb1ELb1EEEvNS_16Flash_fwd_paramsE --------------------------
	.section	.nv.info._ZN5flash24flash_fwd_splitkv_kernelI23Flash_fwd_kernel_traitsILi128ELi64ELi128ELi4ELb0ELb0EN7cutlass10bfloat16_tE19Flash_kernel_traitsILi128ELi64ELi128ELi4ES3_EELb0ELb1ELb0ELb0ELb0ELb0ELb1ELb1EEEvNS_16Flash_fwd_paramsE,"",@"SHT_CUDA_INFO"
	.sectionflags	@""
	.align	4


	//----- nvinfo : EIATTR_CUDA_API_VERSION
	.align		4
        /*0000*/ 	.byte	0x04, 0x37
        /*0002*/ 	.short	(.L_1580 - .L_1579)
.L_1579:
        /*0004*/ 	.word	0x00000082


	//----- nvinfo : EIATTR_KPARAM_INFO
	.align		4
.L_1580:
        /*0008*/ 	.byte	0x04, 0x17
        /*000a*/ 	.short	(.L_1582 - .L_1581)
.L_1581:
        /*000c*/ 	.word	0x00000000
        /*0010*/ 	.short	0x0000
        /*0012*/ 	.short	0x0000
        /*0014*/ 	.byte	0x00, 0xf0, 0x41, 0x07


	//----- nvinfo : EIATTR_SPARSE_MMA_MASK
	.align		4
.L_1582:
        /*0018*/ 	.byte	0x03, 0x50
        /*001a*/ 	.short	0x0000


	//----- nvinfo : EIATTR_MAXREG_COUNT
	.align		4
        /*001c*/ 	.byte	0x03, 0x1b
        /*001e*/ 	.short	0x00ff


	//----- nvinfo : EIATTR_NUM_BARRIERS
	.align		4
        /*0020*/ 	.byte	0x02, 0x4c
        /*0022*/ 	.byte	0x01
	.zero		1


	//----- nvinfo : EIATTR_MERCURY_ISA_VERSION
	.align		4
        /*0024*/ 	.byte	0x03, 0x5f
        /*0026*/ 	.short	0x0101


	//----- nvinfo : EIATTR_COOP_GROUP_MASK_REGIDS
	.align		4
        /*0028*/ 	.byte	0x04, 0x29
        /*002a*/ 	.short	(.L_1584 - .L_1583)


	//   ....[0]....
.L_1583:
        /*002c*/ 	.word	0xffffffff


	//   ....[1]....
        /*0030*/ 	.word	0xffffffff


	//   ....[2]....
        /*0034*/ 	.word	0xffffffff


	//   ....[3]....
        /*0038*/ 	.word	0xffffffff


	//   ....[4]....
        /*003c*/ 	.word	0xffffffff


	//   ....[5]....
        /*0040*/ 	.word	0xffffffff


	//   ....[6]....
        /*0044*/ 	.word	0xffffffff


	//   ....[7]....
        /*0048*/ 	.word	0xffffffff


	//   ....[8]....
        /*004c*/ 	.word	0xffffffff


	//   ....[9]....
        /*0050*/ 	.word	0xffffffff


	//   ....[10]....
        /*0054*/ 	.word	0xffffffff


	//   ....[11]....
        /*0058*/ 	.word	0xffffffff


	//   ....[12]....
        /*005c*/ 	.word	0xffffffff


	//   ....[13]....
        /*0060*/ 	.word	0xffffffff


	//   ....[14]....
        /*0064*/ 	.word	0xffffffff


	//   ....[15]....
        /*0068*/ 	.word	0xffffffff


	//   ....[16]....
        /*006c*/ 	.word	0x05000006


	//   ....[17]....
        /*0070*/ 	.word	0x05000006


	//   ....[18]....
        /*0074*/ 	.word	0x05000006


	//   ....[19]....
        /*0078*/ 	.word	0x05000006


	//----- nvinfo : EIATTR_COOP_GROUP_INSTR_OFFSETS
	.align		4
.L_1584:
        /*007c*/ 	.byte	0x04, 0x28
        /*007e*/ 	.short	(.L_1586 - .L_1585)


	//   ....[0]....
.L_1585:
        /*0080*/ 	.word	0x00016e10


	//   ....[1]....
        /*0084*/ 	.word	0x00016ff0


	//   ....[2]....
        /*0088*/ 	.word	0x00017000


	//   ....[3]....
        /*008c*/ 	.word	0x00017020


	//   ....[4]....
        /*0090*/ 	.word	0x0001c440


	//   ....[5]....
        /*0094*/ 	.word	0x0001c450


	//   ....[6]....
        /*0098*/ 	.word	0x0001c490


	//   ....[7]....
        /*009c*/ 	.word	0x0001c4a0


	//   ....[8]....
        /*00a0*/ 	.word	0x00021f90


	//   ....[9]....
        /*00a4*/ 	.word	0x00021fa0


	//   ....[10]....
        /*00a8*/ 	.word	0x00022070


	//   ....[11]....
        /*00ac*/ 	.word	0x00022080


	//   ....[12]....
        /*00b0*/ 	.word	0x00023fd0


	//   ....[13]....
        /*00b4*/ 	.word	0x00023fe0


	//   ....[14]....
        /*00b8*/ 	.word	0x00024010


	//   ....[15]....
        /*00bc*/ 	.word	0x00024020


	//   ....[16]....
        /*00c0*/ 	.word	0x000252f0


	//   ....[17]....
        /*00c4*/ 	.word	0x00025360


	//   ....[18]....
        /*00c8*/ 	.word	0x000253d0


	//   ....[19]....
        /*00cc*/ 	.word	0x00025430


	//----- nvinfo : EIATTR_VRC_CTA_INIT_COUNT
	.align		4
.L_1586:
        /*00d0*/ 	.byte	0x02, 0x4a
	.zero		1
	.zero		1


	//----- nvinfo : EIATTR_EXIT_INSTR_OFFSETS
	.align		4
        /*00d4*/ 	.byte	0x04, 0x1c
        /*00d6*/ 	.short	(.L_1588 - .L_1587)


	//   ....[0]....
.L_1587:
        /*00d8*/ 	.word	0x000001f0


	//----- nvinfo : EIATTR_CRS_STACK_SIZE
	.align		4
.L_1588:
        /*00dc*/ 	.byte	0x04, 0x1e
        /*00de*/ 	.short	(.L_1590 - .L_1589)
.L_1589:
        /*00e0*/ 	.word	0x00000000


	//----- nvinfo : EIATTR_CBANK_PARAM_SIZE
	.align		4
.L_1590:
        /*00e4*/ 	.byte	0x03, 0x19
        /*00e6*/ 	.short	0x01d0


	//----- nvinfo : EIATTR_PARAM_CBANK
	.align		4
        /*00e8*/ 	.byte	0x04, 0x0a
        /*00ea*/ 	.short	(.L_1592 - .L_1591)
	.align		4
.L_1591:
        /*00ec*/ 	.word	index@(.nv.constant0._ZN5flash24flash_fwd_splitkv_kernelI23Flash_fwd_kernel_traitsILi128ELi64ELi128ELi4ELb0ELb0EN7cutlass10bfloat16_tE19Flash_kernel_traitsILi128ELi64ELi128ELi4ES3_EELb0ELb1ELb0ELb0ELb0ELb0ELb1ELb1EEEvNS_16Flash_fwd_paramsE)
        /*00f0*/ 	.short	0x0380
        /*00f2*/ 	.short	0x01d0


	//----- nvinfo : EIATTR_SW_WAR
	.align		4
.L_1592:
        /*00f4*/ 	.byte	0x04, 0x36
        /*00f6*/ 	.short	(.L_1594 - .L_1593)
.L_1593:
        /*00f8*/ 	.word	0x00000008
.L_1594:


//--------------------- .nv.info._ZN5flash24flash_fwd_splitkv_kernelI23Flash_fwd_kernel_traitsILi128ELi64ELi128ELi4ELb0ELb0EN7cutlass10bfloat16_tE19Flash_kernel_traitsILi128ELi64ELi128ELi4ES3_EELb0ELb1ELb0ELb0ELb0ELb1ELb1ELb1EEEvNS_16Flash_fwd_paramsE --------------------------
	.section	.nv.info._ZN5flash24flash_fwd_splitkv_kernelI23Flash_fwd_kernel_traitsILi128ELi64ELi128ELi4ELb0ELb0EN7cutlass10bfloat16_tE19Flash_kernel_traitsILi128ELi64ELi128ELi4ES3_EELb0ELb1ELb0ELb0ELb0ELb1ELb1ELb1EEEvNS_16Flash_fwd_paramsE,"",@"SHT_CUDA_INFO"
	.sectionflags	@""
	.align	4


	//----- nvinfo : EIATTR_CUDA_API_VERSION
	.align		4
        /*0000*/ 	.byte	0x04, 0x37
        /*0002*/ 	.short	(.L_1596 - .L_1595)
.L_1595:
        /*0004*/ 	.word	0x00000082


	//----- nvinfo : EIATTR_KPARAM_INFO
	.align		4
.L_1596:
        /*0008*/ 	.byte	0x04, 0x17
        /*000a*/ 	.short	(.L_1598 - .L_1597)
.L_1597:
        /*000c*/ 	.word	0x00000000
        /*0010*/ 	.short	0x0000
        /*0012*/ 	.short	0x0000
        /*0014*/ 	.byte	0x00, 0xf0, 0x41, 0x07


	//----- nvinfo : EIATTR_SPARSE_MMA_MASK
	.align		4
.L_1598:
        /*0018*/ 	.byte	0x03, 0x50
        /*001a*/ 	.short	0x0000


	//----- nvinfo : EIATTR_MAXREG_COUNT
	.align		4
        /*001c*/ 	.byte	0x03, 0x1b
        /*001e*/ 	.short	0x00ff


	//----- nvinfo : EIATTR_NUM_BARRIERS
	.align		4
        /*0020*/ 	.byte	0x02, 0x4c
        /*0022*/ 	.byte	0x01
	.zero		1


	//----- nvinfo : EIATTR_MERCURY_ISA_VERSION
	.align		4
        /*0024*/ 	.byte	0x03, 0x5f
        /*0026*/ 	.short	0x0101


	//----- nvinfo : EIATTR_COOP_GROUP_MASK_REGIDS
	.align		4
        /*0028*/ 	.byte	0x04, 0x29
        /*002a*/ 	.short	(.L_1600 - .L_1599)


	//   ....[0]....
.L_1599:
        /*002c*/ 	.word	0xffffffff


	//   ....[1]....
        /*0030*/ 	.word	0xffffffff


	//   ....[2]....
        /*0034*/ 	.word	0xffffffff


	//   ....[3]....
        /*0038*/ 	.word	0xffffffff


	//   ....[4]....
        /*003c*/ 	.word	0xffffffff


	//   ....[5]....
        /*0040*/ 	.word	0xffffffff


	//   ....[6]....
        /*0044*/ 	.word	0xffffffff


	//   ....[7]....
        /*0048*/ 	.word	0xffffffff


	//   ....[8]....
        /*004c*/ 	.word	0xffffffff


	//   ....[9]....
        /*0050*/ 	.word	0xffffffff


	//   ....[10]....
        /*0054*/ 	.word	0xffffffff


	//   ....[11]....
        /*0058*/ 	.word	0xffffffff


	//   ....[12]....
        /*005c*/ 	.word	0xffffffff


	//   ....[13]....
        /*0060*/ 	.word	0xffffffff


	//   ....[14]....
        /*0064*/ 	.word	0xffffffff


	//   ....[15]....
        /*0068*/ 	.word	0xffffffff


	//   ....[16]....
        /*006c*/ 	.word	0x05000006


	//   ....[17]....
        /*0070*/ 	.word	0x05000006


	//   ....[18]....
        /*0074*/ 	.word	0x05000006


	//   ....[19]....
        /*0078*/ 	.word	0x05000006


	//----- nvinfo : EIATTR_COOP_GROUP_INSTR_OFFSETS
	.align		4
.L_1600:
        /*007c*/ 	.byte	0x04, 0x28
        /*007e*/ 	.short	(.L_1602 - .L_1601)


	//   ....[0]....
.L_1601:
        /*0080*/ 	.word	0x00017620


	//   ....[1]....
        /*0084*/ 	.word	0x000177f0


	//   ....[2]....
        /*0088*/ 	.word	0x00017800


	//   ....[3]....
        /*008c*/ 	.word	0x00017820


	//   ....[4]....
        /*0090*/ 	.word	0x0001d380


	//   ....[5]....
        /*0094*/ 	.word	0x0001d460


	//   ....[6]....
        /*0098*/ 	.word	0x0001d480


	//   ....[7]....
        /*009c*/ 	.word	0x0001d4b0


	//   ....[8]....
        /*00a0*/ 	.word	0x000237a0


	//   ....[9]....
        /*00a4*/ 	.word	0x000237b0


	//   ....[10]....
        /*00a8*/ 	.word	0x00023870


	//   ....[11]....
        /*00ac*/ 	.word	0x00023880


	//   ....[12]....
        /*00b0*/ 	.word	0x000257e0


	//   ....[13]....
        /*00b4*/ 	.word	0x000257f0


	//   ....[14]....
        /*00b8*/ 	.word	0x00025820


	//   ....[15]....
        /*00bc*/ 	.word	0x00025830


	//   ....[16]....
        /*00c0*/ 	.word	0x00026b00


	//   ....[17]....
        /*00c4*/ 	.word	0x00026b70


	//   ....[18]....
        /*00c8*/ 	.word	0x00026be0


	//   ....[19]....
        /*00cc*/ 	.word	0x00026c40


	//----- nvinfo : EIATTR_VRC_CTA_INIT_COUNT
	.align		4
.L_1602:
        /*00d0*/ 	.byte	0x02, 0x4a
	.zero		1
	.zero		1


	//----- nvinfo : EIATTR_EXIT_INSTR_OFFSETS
	.align		4
        /*00d4*/ 	.byte	0x04, 0x1c
        /*00d6*/ 	.short	(.L_1604 - .L_1603)


	//   ....[0]....
.L_1603:
        /*00d8*/ 	.word	0x000001f0


	//----- nvinfo : EIATTR_CRS_STACK_SIZE
	.align		4
.L_1604:
        /*00dc*/ 	.byte	0x04, 0x1e
        /*00de*/ 	.short	(.L_1606 - .L_1605)
.L_1605:
        /*00e0*/ 	.word	0x00000000


	//----- nvinfo : EIATTR_CBANK_PARAM_SIZE
	.align		4
.L_1606:
        /*00e4*/ 	.byte	0x03, 0x19
        /*00e6*/ 	.short	0x01d0


	//----- nvinfo : EIATTR_PARAM_CBANK
	.align		4
        /*00e8*/ 	.byte	0x04, 0x0a
        /*00ea*/ 	.short	(.L_1608 - .L_1607)
	.align		4
.L_1607:
        /*00ec*/ 	.word	index@(.nv.constant0._ZN5flash24flash_fwd_splitkv_kernelI23Flash_fwd_kernel_traitsILi128ELi64ELi128ELi4ELb0ELb0EN7cutlass10bfloat16_tE19Flash_kernel_traitsILi128ELi64ELi128ELi4ES3_EELb0ELb1ELb0ELb0ELb0ELb1ELb1ELb1EEEvNS_16Flash_fwd_paramsE)
        /*00f0*/ 	.short	0x0380
        /*00f2*/ 	.short	0x01d0


	//----- nvinfo : EIATTR_SW_WAR
	.align		4
.L_1608:
        /*00f4*/ 	.byte	0x04, 0x36
        /*00f6*/ 	.short	(.L_1610 - .L_1609)
.L_1609:
        /*00f8*/ 	.word	0x00000008
.L_1610:


//--------------------- .nv.info._ZN5flash24flash_fwd_splitkv_kernelI23Flash_fwd_kernel_traitsILi128ELi64ELi128ELi4ELb0ELb0EN7cutlass10bfloat16_tE19Flash_kernel_traitsILi128ELi64ELi128ELi4ES3_EELb0ELb0ELb0ELb1ELb1ELb0ELb0ELb0EEEvNS_16Flash_fwd_paramsE --------------------------
	.section	.nv.info._ZN5flash24flash_fwd_splitkv_kernelI23Flash_fwd_kernel_traitsILi128ELi64ELi128ELi4ELb0ELb0EN7cutlass10bfloat16_tE19Flash_kernel_traitsILi128ELi64ELi128ELi4ES3_EELb0ELb0ELb0ELb1ELb1ELb0ELb0ELb0EEEvNS_16Flash_fwd_paramsE,"",@"SHT_CUDA_INFO"
	.sectionflags	@""
	.align	4


	//----- nvinfo : EIATTR_CUDA_API_VERSION
	.align		4
        /*0000*/ 	.byte	0x04, 0x37
        /*0002*/ 	.short	(.L_1612 - .L_1611)
.L_1611:
        /*0004*/ 	.word	0x00000082


	//----- nvinfo : EIATTR_KPARAM_INFO
	.align		4
.L_1612:
        /*0008*/ 	.byte	0x04, 0x17
        /*000a*/ 	.short	(.L_1614 - .L_1613)
.L_1613:
        /*000c*/ 	.word	0x00000000
        /*0010*/ 	.short	0x0000
        /*0012*/ 	.short	0x0000
        /*0014*/ 	.byte	0x00, 0xf0, 0x41, 0x07


	//----- nvinfo : EIATTR_SPARSE_MMA_MASK
	.align		4
.L_1614:
        /*0018*/ 	.byte	0x03, 0x50
        /*001a*/ 	.short	0x0000


	//----- nvinfo : EIATTR_MAXREG_COUNT
	.align		4
        /*001c*/ 	.byte	0x03, 0x1b
        /*001e*/ 	.short	0x00ff


	//----- nvinfo : EIATTR_NUM_BARRIERS
	.align		4
        /*0020*/ 	.byte	0x02, 0x4c
        /*0022*/ 	.byte	0x01
	.zero		1


	//----- nvinfo : EIATTR_MERCURY_ISA_VERSION
	.align		4
        /*0024*/ 	.byte	0x03, 0x5f
        /*0026*/ 	.short	0x0101


	//----- nvinfo : EIATTR_COOP_GROUP_MASK_REGIDS
	.align		4
        /*0028*/ 	.byte	0x04, 0x29
        /*002a*/ 	.short	(.L_1616 - .L_1615)


	//   ....[0]....
.L_1615:
        /*002c*/ 	.word	0xffffffff


	//   ....[1]....
        /*0030*/ 	.word	0xffffffff


	//   ....[2]....
        /*0034*/ 	.word	0xffffffff


	//   ....[3]....
        /*0038*/ 	.word	0xffffffff


	//   ....[4]....
        /*003c*/ 	.word	0xffffffff


	//   ....[5]....
        /*0040*/ 	.word	0xffffffff


	//   ....[6]....
        /*0044*/ 	.word	0xffffffff


	//   ....[7]....
        /*0048*/ 	.word	0xffffffff


	//   ....[8]....
        /*004c*/ 	.word	0xffffffff


	//   ....[9]....
        /*0050*/ 	.word	0xffffffff


	//   ....[10]....
        /*0054*/ 	.word	0xffffffff


	//   ....[11]....
        /*0058*/ 	.word	0xffffffff


	//   ....[12]....
        /*005c*/ 	.word	0x05000004


	//   ....[13]....
        /*0060*/ 	.word	0x05000004


	//   ....[14]....
        /*0064*/ 	.word	0x05000004


	//   ....[15]....
        /*0068*/ 	.word	0x05000004


	//----- nvinfo : EIATTR_COOP_GROUP_INSTR_OFFSETS
	.align		4
.L_1616:
        /*006c*/ 	.byte	0x04, 0x28
        /*006e*/ 	.short	(.L_1618 - .L_1617)


	//   ....[0]....
.L_1617:
        /*0070*/ 	.word	0x00003590


	//   ....[1]....
        /*0074*/ 	.word	0x000035a0


	//   ....[2]....
        /*0078*/ 	.word	0x000035d0


	//   ....[3]....
        /*007c*/ 	.word	0x000035e0


	//   ....[4]....
        /*0080*/ 	.word	0x000070e0


	//   ....[5]....
        /*0084*/ 	.word	0x00007110


	//   ....[6]....
        /*0088*/ 	.word	0x00007170


	//   ....[7]....
        /*008c*/ 	.word	0x00007180


	//   ....[8]....
        /*0090*/ 	.word	0x00009130


	//   ....[9]....
        /*0094*/ 	.word	0x00009140


	//   ....[10]....
        /*0098*/ 	.word	0x00009170


	//   ....[11]....
        /*009c*/ 	.word	0x00009180


	//   ....[12]....
        /*00a0*/ 	.word	0x0000a100


	//   ....[13]....
        /*00a4*/ 	.word	0x0000a170


	//   ....[14]....
        /*00a8*/ 	.word	0x0000a1d0


	//   ....[15]....
        /*00ac*/ 	.word	0x0000a240


	//----- nvinfo : EIATTR_VRC_CTA_INIT_COUNT
	.align		4
.L_1618:
        /*00b0*/ 	.byte	0x02, 0x4a
	.zero		1
	.zero		1


	//----- nvinfo : EIATTR_EXIT_INSTR_OFFSETS
	.align		4
        /*00b4*/ 	.byte	0x04, 0x1c
        /*00b6*/ 	.short	(.L_1620 - .L_1619)


	//   ....[0]....
.L_1619:
        /*00b8*/ 	.word	0x00000090


	//----- nvinfo : EIATTR_CRS_STACK_SIZE
	.align		4
.L_1620:
        /*00bc*/ 	.byte	0x04, 0x1e
        /*00be*/ 	.short	(.L_1622 - .L_1621)
.L_1621:
        /*00c0*/ 	.word	0x00000000


	//----- nvinfo : EIATTR_CBANK_PARAM_SIZE
	.align		4
.L_1622:
        /*00c4*/ 	.byte	0x03, 0x19
        /*00c6*/ 	.short	0x01d0


	//----- nvinfo : EIATTR_PARAM_CBANK
	.align		4
        /*00c8*/ 	.byte	0x04, 0x0a
        /*00ca*/ 	.short	(.L_1624 - .L_1623)
	.align		4
.L_1623:
        /*00cc*/ 	.word	index@(.nv.constant0._ZN5flash24flash_fwd_splitkv_kernelI23Flash_fwd_kernel_traitsILi128ELi64ELi128ELi4ELb0ELb0EN7cutlass10bfloat16_tE19Flash_kernel_traitsILi128ELi64ELi128ELi4ES3_EELb0ELb0ELb0ELb1ELb1ELb0ELb0ELb0EEEvNS_16Flash_fwd_paramsE)
        /*00d0*/ 	.short	0x0380
        /*00d2*/ 	.short	0x01d0


	//----- nvinfo : EIATTR_SW_WAR
	.align		4
.L_1624:
        /*00d4*/ 	.byte	0x04, 0x36
        /*00d6*/ 	.short	(.L_1626 - .L_1625)
.L_1625:
        /*00d8*/ 	.word	0x00000008
.L_1626:


//--------------------- .nv.info._ZN5flash24flash_fwd_splitkv_kernelI23Flash_fwd_kernel_traitsILi128ELi64ELi128ELi4ELb0ELb0EN7cutlass10bfloat16_tE19Flash_kernel_traitsILi128ELi64ELi128ELi4ES3_EELb0ELb0ELb0ELb1ELb1ELb1ELb0ELb0EEEvNS_16Flash_fwd_paramsE --------------------------
	.section	.nv.info._ZN5flash24flash_fwd_splitkv_kernelI23Flash_fwd_kernel_traitsILi128ELi64ELi128ELi4ELb0ELb0EN7cutlass10bfloat16_tE19Flash_kernel_traitsILi128ELi64ELi128ELi4ES3_EELb0ELb0ELb0ELb1ELb1ELb1ELb0ELb0EEEvNS_16Flash_fwd_paramsE,"",@"SHT_CUDA_INFO"
	.sectionflags	@""
	.align	4


	//----- nvinfo : EIATTR_CUDA_API_VERSION
	.align		4
        /*0000*/ 	.byte	0x04, 0x37
        /*0002*/ 	.short	(.L_1628 - .L_1627)
.L_1627:
        /*0004*/ 	.word	0x00000082


	//----- nvinfo : EIATTR_KPARAM_INFO
	.align		4
.L_1628:
        /*0008*/ 	.byte	0x04, 0x17
        /*000a*/ 	.short	(.L_1630 - .L_1629)
.L_1629:
        /*000c*/ 	.word	0x00000000
        /*0010*/ 	.short	0x0000
        /*0012*/ 	.short	0x0000
        /*0014*/ 	.byte	0x00, 0xf0, 0x41, 0x07


	//----- nvinfo : EIATTR_SPARSE_MMA_MASK
	.align		4
.L_1630:
        /*0018*/ 	.byte	0x03, 0x50
        /*001a*/ 	.short	0x0000


	//----- nvinfo : EIATTR_MAXREG_COUNT
	.align		4
        /*001c*/ 	.byte	0x03, 0x1b
        /*001e*/ 	.short	0x00ff


	//----- nvinfo : EIATTR_NUM_BARRIERS
	.align		4
        /*0020*/ 	.byte	0x02, 0x4c
        /*0022*/ 	.byte	0x01
	.zero		1


	//----- nvinfo : EIATTR_MERCURY_ISA_VERSION
	.align		4
        /*0024*/ 	.byte	0x03, 0x5f
        /*0026*/ 	.short	0x0101


	//----- nvinfo : EIATTR_COOP_GROUP_MASK_REGIDS
	.align		4
        /*0028*/ 	.byte	0x04, 0x29
        /*002a*/ 	.short	(.L_1632 - .L_1631)


	//   ....[0]....
.L_1631:
        /*002c*/ 	.word	0xffffffff


	//   ....[1]....
        /*0030*/ 	.word	0xffffffff


	//   ....[2]....
        /*0034*/ 	.word	0xffffffff


	//   ....[3]....
        /*0038*/ 	.word	0xffffffff


	//   ....[4]....
        /*003c*/ 	.word	0xffffffff


	//   ....[5]....
        /*0040*/ 	.word	0xffffffff


	//   ....[6]....
        /*0044*/ 	.word	0xffffffff


	//   ....[7]....
        /*0048*/ 	.word	0xffffffff


	//   ....[8]....
        /*004c*/ 	.word	0xffffffff


	//   ....[9]....
        /*0050*/ 	.word	0xffffffff


	//   ....[10]....
        /*0054*/ 	.word	0xffffffff


	//   ....[11]....
        /*0058*/ 	.word	0xffffffff


	//   ....[12]....
        /*005c*/ 	.word	0x05000004


	//   ....[13]....
        /*0060*/ 	.word	0x05000004


	//   ....[14]....
        /*0064*/ 	.word	0x05000004


	//   ....[15]....
        /*0068*/ 	.word	0x05000004


	//----- nvinfo : EIATTR_COOP_GROUP_INSTR_OFFSETS
	.align		4
.L_1632:
        /*006c*/ 	.byte	0x04, 0x28
        /*006e*/ 	.short	(.L_1634 - .L_1633)


	//   ....[0]....
.L_1633:
        /*0070*/ 	.word	0x00003d90


	//   ....[1]....
        /*0074*/ 	.word	0x00003dc0


	//   ....[2]....
        /*0078*/ 	.word	0x00003de0


	//   ....[3]....
        /*007c*/ 	.word	0x00003e00


	//   ....[4]....
        /*0080*/ 	.word	0x00008100


	//   ....[5]....
        /*0084*/ 	.word	0x00008130


	//   ....[6]....
        /*0088*/ 	.word	0x000081a0


	//   ....[7]....
        /*008c*/ 	.word	0x000081b0


	//   ....[8]....
        /*0090*/ 	.word	0x0000a150


	//   ....[9]....
        /*0094*/ 	.word	0x0000a160


	//   ....[10]....
        /*0098*/ 	.word	0x0000a190


	//   ....[11]....
        /*009c*/ 	.word	0x0000a1a0


	//   ....[12]....
        /*00a0*/ 	.word	0x0000b120


	//   ....[13]....
        /*00a4*/ 	.word	0x0000b190


	//   ....[14]....
        /*00a8*/ 	.word	0x0000b1f0


	//   ....[15]....
        /*00ac*/ 	.word	0x0000b260


	//----- nvinfo : EIATTR_VRC_CTA_INIT_COUNT
	.align		4
.L_1634:
        /*00b0*/ 	.byte	0x02, 0x4a
	.zero		1
	.zero		1


	//----- nvinfo : EIATTR_EXIT_INSTR_OFFSETS
	.align		4
        /*00b4*/ 	.byte	0x04, 0x1c
        /*00b6*/ 	.short	(.L_1636 - .L_1635)


	//   ....[0]....
.L_1635:
        /*00b8*/ 	.word	0x00000090


	//----- nvinfo : EIATTR_CRS_STACK_SIZE
	.align		4
.L_1636:
        /*00bc*/ 	.byte	0x04, 0x1e
        /*00be*/ 	.short	(.L_1638 - .L_1637)
.L_1637:
        /*00c0*/ 	.word	0x00000000


	//----- nvinfo : EIATTR_CBANK_PARAM_SIZE
	.align		4
.L_1638:
        /*00c4*/ 	.byte	0x03, 0x19
        /*00c6*/ 	.short	0x01d0


	//----- nvinfo : EIATTR_PARAM_CBANK
	.align		4
        /*00c8*/ 	.byte	0x04, 0x0a
        /*00ca*/ 	.short	(.L_1640 - .L_1639)
	.align		4
.L_1639:
        /*00cc*/ 	.word	index@(.nv.constant0._ZN5flash24flash_fwd_splitkv_kernelI23Flash_fwd_kernel_traitsILi128ELi64ELi128ELi4ELb0ELb0EN7cutlass10bfloat16_tE19Flash_kernel_traitsILi128ELi64ELi128ELi4ES3_EELb0ELb0ELb0ELb1ELb1ELb1ELb0ELb0EEEvNS_16Flash_fwd_paramsE)
        /*00d0*/ 	.short	0x0380
        /*00d2*/ 	.short	0x01d0


	//----- nvinfo : EIATTR_SW_WAR
	.align		4
.L_1640:
        /*00d4*/ 	.byte	0x04, 0x36
        /*00d6*/ 	.short	(.L_1642 - .L_1641)
.L_1641:
        /*00d8*/ 	.word	0x00000008
.L_1642:


//--------------------- .nv.info._ZN5flash24flash_fwd_splitkv_kernelI23Flash_fwd_kernel_traitsILi128ELi64ELi128ELi4ELb0ELb0EN7cutlass10bfloat16_tE19Flash_kernel_traitsILi128ELi64ELi128ELi4ES3_EELb0ELb0ELb1ELb0ELb0ELb0ELb0ELb0EEEvNS_16Flash_fwd_paramsE --------------------------
	.section	.nv.info._ZN5flash24flash_fwd_splitkv_kernelI23Flash_fwd_kernel_traitsILi128ELi64ELi128ELi4ELb0ELb0EN7cutlass10bfloat16_tE19Flash_kernel_traitsILi128ELi64ELi128ELi4ES3_EELb0ELb0ELb1ELb0ELb0ELb0ELb0ELb0EEEvNS_16Flash_fwd_paramsE,"",@"SHT_CUDA_INFO"
	.sectionflags	@""
	.align	4


	//----- nvinfo : EIATTR_CUDA_API_VERSION
	.align		4
        /*0000*/ 	.byte	0x04, 0x37
        /*0002*/ 	.short	(.L_1644 - .L_1643)
.L_1643:
        /*0004*/ 	.word	0x00000082


	//----- nvinfo : EIATTR_KPARAM_INFO
	.align		4
.L_1644:
        /*0008*/ 	.byte	0x04, 0x17
        /*000a*/ 	.short	(.L_1646 - .L_1645)
.L_1645:
        /*000c*/ 	.word	0x00000000
        /*0010*/ 	.short	0x0000
        /*0012*/ 	.short	0x0000
        /*0014*/ 	.byte	0x00, 0xf0, 0x41, 0x07


	//----- nvinfo : EIATTR_SPARSE_MMA_MASK
	.align		4
.L_1646:
        /*0018*/ 	.byte	0x03, 0x50
        /*001a*/ 	.short	0x0000


	//----- nvinfo : EIATTR_MAXREG_COUNT
	.align		4
        /*001c*/ 	.byte	0x03, 0x1b
        /*001e*/ 	.short	0x00ff


	//----- nvinfo : EIATTR_NUM_BARRIERS
	.align		4
        /*0020*/ 	.byte	0x02, 0x4c
        /*0022*/ 	.byte	0x01
	.zero		1


	//----- nvinfo : EIATTR_MERCURY_ISA_VERSION
	.align		4
        /*0024*/ 	.byte	0x03, 0x5f
        /*0026*/ 	.short	0x0101


	//----- nvinfo : EIATTR_COOP_GROUP_MASK_REGIDS
	.align		4
        /*0028*/ 	.byte	0x04, 0x29
        /*002a*/ 	.short	(.L_1648 - .L_1647)


	//   ....[0]....
.L_1647:
        /*002c*/ 	.word	0xffffffff


	//   ....[1]....
        /*0030*/ 	.word	0xffffffff


	//   ....[2]....
        /*0034*/ 	.word	0xffffffff


	//   ....[3]....
        /*0038*/ 	.word	0xffffffff


	//   ....[4]....
        /*003c*/ 	.word	0xffffffff


	//   ....[5]....
        /*0040*/ 	.word	0xffffffff


	//   ....[6]....
        /*0044*/ 	.word	0xffffffff


	//   ....[7]....
        /*0048*/ 	.word	0xffffffff


	//   ....[8]....
        /*004c*/ 	.word	0xffffffff


	//   ....[9]....
        /*0050*/ 	.word	0xffffffff


	//   ....[10]....
        /*0054*/ 	.word	0xffffffff


	//   ....[11]....
        /*0058*/ 	.word	0xffffffff


	//   ....[12]....
        /*005c*/ 	.word	0x05000004


	//   ....[13]....
        /*0060*/ 	.word	0x05000004


	//   ....[14]....
        /*0064*/ 	.word	0x05000004


	//   ....[15]....
        /*0068*/ 	.word	0x05000004


	//----- nvinfo : EIATTR_COOP_GROUP_INSTR_OFFSETS
	.align		4
.L_1648:
        /*006c*/ 	.byte	0x04, 0x28
        /*006e*/ 	.short	(.L_1650 - .L_1649)


	//   ....[0]....
.L_1649:
        /*0070*/ 	.word	0x00006da0


	//   ....[1]....
        /*0074*/ 	.word	0x00006ef0


	//   ....[2]....
        /*0078*/ 	.word	0x00006f00


	//   ....[3]....
        /*007c*/ 	.word	0x00006f20


	//   ....[4]....
        /*0080*/ 	.word	0x0000bcc0


	//   ....[5]....
        /*0084*/ 	.word	0x0000bd00


	//   ....[6]....
        /*0088*/ 	.word	0x0000bd40


	//   ....[7]....
        /*008c*/ 	.word	0x0000bd50


	//   ....[8]....
        /*0090*/ 	.word	0x0000dd10


	//   ....[9]....
        /*0094*/ 	.word	0x0000dd20


	//   ....[10]....
        /*0098*/ 	.word	0x0000dd50


	//   ....[11]....
        /*009c*/ 	.word	0x0000dd60


	//   ....[12]....
        /*00a0*/ 	.word	0x0000f090


	//   ....[13]....
        /*00a4*/ 	.word	0x0000f100


	//   ....[14]....
        /*00a8*/ 	.word	0x0000f160


	//   ....[15]....
        /*00ac*/ 	.word	0x0000f1d0


	//----- nvinfo : EIATTR_VRC_CTA_INIT_COUNT
	.align		4
.L_1650:
        /*00b0*/ 	.byte	0x02, 0x4a
	.zero		1
	.zero		1


	//----- nvinfo : EIATTR_EXIT_INSTR_OFFSETS
	.align		4
        /*00b4*/ 	.byte	0x04, 0x1c
        /*00b6*/ 	.short	(.L_1652 - .L_1651)


	//   ....[0]....
.L_1651:
        /*00b8*/ 	.word	0x00000090


	//----- nvinfo : EIATTR_CRS_STACK_SIZE
	.align		4
.L_1652:
        /*00bc*/ 	.byte	0x04, 0x1e
        /*00be*/ 	.short	(.L_1654 - .L_1653)
.L_1653:
        /*00c0*/ 	.word	0x00000000


	//----- nvinfo : EIATTR_CBANK_PARAM_SIZE
	.align		4
.L_1654:
        /*00c4*/ 	.byte	0x03, 0x19
        /*00c6*/ 	.short	0x01d0


	//----- nvinfo : EIATTR_PARAM_CBANK
	.align		4
        /*00c8*/ 	.byte	0x04, 0x0a
        /*00ca*/ 	.short	(.L_1656 - .L_1655)
	.align		4
.L_1655:
        /*00cc*/ 	.word	index@(.nv.constant0._ZN5flash24flash_fwd_splitkv_kernelI23Flash_fwd_kernel_traitsILi128ELi64ELi128ELi4ELb0ELb0EN7cutlass10bfloat16_tE19Flash_kernel_traitsILi128ELi64ELi128ELi4ES3_EELb0ELb0ELb1ELb0ELb0ELb0ELb0ELb0EEEvNS_16Flash_fwd_paramsE)
        /*00d0*/ 	.short	0x0380
        /*00d2*/ 	.short	0x01d0


	//----- nvinfo : EIATTR_SW_WAR
	.align		4
.L_1656:
        /*00d4*/ 	.byte	0x04, 0x36
        /*00d6*/ 	.short	(.L_1658 - .L_1657)
.L_1657:
        /*00d8*/ 	.word	0x00000008
.L_1658:


//--------------------- .nv.info._ZN5flash24flash_fwd_splitkv_kernelI23Flash_fwd_kernel_traitsILi128ELi64ELi128ELi4ELb0ELb0EN7cutlass10bfloat16_tE19Flash_kernel_traitsILi128ELi64ELi128ELi4ES3_EELb0ELb0ELb1ELb0ELb0ELb1ELb0ELb0EEEvNS_16Flash_fwd_paramsE --------------------------
	.section	.nv.info._ZN5flash24flash_fwd_splitkv_kernelI23Flash_fwd_kernel_traitsILi128ELi64ELi128ELi4ELb0ELb0EN7cutlass10bfloat16_tE19Flash_kernel_traitsILi128ELi64ELi128ELi4ES3_EELb0ELb0ELb1ELb0ELb0ELb1ELb0ELb0EEEvNS_16Flash_fwd_paramsE,"",@"SHT_CUDA_INFO"
	.sectionflags	@""
	.align	4


	//----- nvinfo : EIATTR_CUDA_API_VERSION
	.align		4
        /*0000*/ 	.byte	0x04, 0x37
        /*0002*/ 	.short	(.L_1660 - .L_1659)
.L_1659:
        /*0004*/ 	.word	0x00000082


	//----- nvinfo : EIATTR_KPARAM_INFO
	.align		4
.L_1660:
        /*0008*/ 	.byte	0x04, 0x17
        /*000a*/ 	.short	(.L_1662 - .L_1661)
.L_1661:
        /*000c*/ 	.word	0x00000000
        /*0010*/ 	.short	0x0000
        /*0012*/ 	.short	0x0000
        /*0014*/ 	.byte	0x00, 0xf0, 0x41, 0x07


	//----- nvinfo : EIATTR_SPARSE_MMA_MASK
	.align		4
.L_1662:
        /*0018*/ 	.byte	0x03, 0x50
        /*001a*/ 	.short	0x0000


	//----- nvinfo : EIATTR_MAXREG_COUNT
	.align		4
        /*001c*/ 	.byte	0x03, 0x1b
        /*001e*/ 	.short	0x00ff


	//----- nvinfo : EIATTR_NUM_BARRIERS
	.align		4
        /*0020*/ 	.byte	0x02, 0x4c
        /*0022*/ 	.byte	0x01
	.zero		1


	//----- nvinfo : EIATTR_MERCURY_ISA_VERSION
	.align		4
        /*0024*/ 	.byte	0x03, 0x5f
        /*0026*/ 	.short	0x0101


	//----- nvinfo : EIATTR_COOP_GROUP_MASK_REGIDS
	.align		4
        /*0028*/ 	.byte	0x04, 0x29
        /*002a*/ 	.short	(.L_1664 - .L_1663)


	//   ....[0]....
.L_1663:
        /*002c*/ 	.word	0xffffffff


	//   ....[1]....
        /*0030*/ 	.word	0xffffffff


	//   ....[2]....
        /*0034*/ 	.word	0xffffffff


	//   ....[3]....
        /*0038*/ 	.word	0xffffffff


	//   ....[4]....
        /*003c*/ 	.word	0xffffffff


	//   ....[5]....
        /*0040*/ 	.word	0xffffffff


	//   ....[6]....
        /*0044*/ 	.word	0xffffffff


	//   ....[7]....
        /*0048*/ 	.word	0xffffffff


	//   ....[8]....
        /*004c*/ 	.word	0xffffffff


	//   ....[9]....
        /*0050*/ 	.word	0xffffffff


	//   ....[10]....
        /*0054*/ 	.word	0xffffffff


	//   ....[11]....
        /*0058*/ 	.word	0xffffffff


	//   ....[12]....
        /*005c*/ 	.word	0x05000004


	//   ....[13]....
        /*0060*/ 	.word	0x05000004


	//   ....[14]....
        /*0064*/ 	.word	0x05000004


	//   ....[15]....
        /*0068*/ 	.word	0x05000004


	//----- nvinfo : EIATTR_COOP_GROUP_INSTR_OFFSETS
	.align		4
.L_1664:
        /*006c*/ 	.byte	0x04, 0x28
        /*006e*/ 	.short	(.L_1666 - .L_1665)


	//   ....[0]....
.L_1665:
        /*0070*/ 	.word	0x000076e0


	//   ....[1]....
        /*0074*/ 	.word	0x00007700


	//   ....[2]....
        /*0078*/ 	.word	0x00007720


	//   ....[3]....
        /*007c*/ 	.word	0x00007740


	//   ....[4]....
        /*0080*/ 	.word	0x0000cd00


	//   ....[5]....
        /*0084*/ 	.word	0x0000cd40


	//   ....[6]....
        /*0088*/ 	.word	0x0000cdf0


	//   ....[7]....
        /*008c*/ 	.word	0x0000ce00


	//   ....[8]....
        /*0090*/ 	.word	0x0000ed50


	//   ....[9]....
        /*0094*/ 	.word	0x0000ed60


	//   ....[10]....
        /*0098*/ 	.word	0x0000ed90


	//   ....[11]....
        /*009c*/ 	.word	0x0000eda0


	//   ....[12]....
        /*00a0*/ 	.word	0x000100e0


	//   ....[13]....
        /*00a4*/ 	.word	0x00010150


	//   ....[14]....
        /*00a8*/ 	.word	0x000101b0


	//   ....[15]....
        /*00ac*/ 	.word	0x00010220


	//----- nvinfo : EIATTR_VRC_CTA_INIT_COUNT
	.align		4
.L_1666:
        /*00b0*/ 	.byte	0x02, 0x4a
	.zero		1
	.zero		1


	//----- nvinfo : EIATTR_EXIT_INSTR_OFFSETS
	.align		4
        /*00b4*/ 	.byte	0x04, 0x1c
        /*00b6*/ 	.short	(.L_1668 - .L_1667)


	//   ....[0]....
.L_1667:
        /*00b8*/ 	.word	0x00000090


	//----- nvinfo : EIATTR_CRS_STACK_SIZE
	.align		4
.L_1668:
        /*00bc*/ 	.byte	0x04, 0x1e
        /*00be*/ 	.short	(.L_1670 - .L_1669)
.L_1669:
        /*00c0*/ 	.word	0x00000000


	//----- nvinfo : EIATTR_CBANK_PARAM_SIZE
	.align		4
.L_1670:
        /*00c4*/ 	.byte	0x03, 0x19
        /*00c6*/ 	.short	0x01d0


	//----- nvinfo : EIATTR_PARAM_CBANK
	.align		4
        /*00c8*/ 	.byte	0x04, 0x0a
        /*00ca*/ 	.short	(.L_1672 - .L_1671)
	.align		4
.L_1671:
        /*00cc*/ 	.word	index@(.nv.constant0._ZN5flash24flash_fwd_splitkv_kernelI23Flash_fwd_kernel_traitsILi128ELi64ELi128ELi4ELb0ELb0EN7cutlass10bfloat16_tE19Flash_kernel_traitsILi128ELi64ELi128ELi4ES3_EELb0ELb0ELb1ELb0ELb0ELb1ELb0ELb0EEEvNS_16Flash_fwd_paramsE)
        /*00d0*/ 	.short	0x0380
        /*00d2*/ 	.short	0x01d0


	//----- nvinfo : EIATTR_SW_WAR
	.align		4
.L_1672:
        /*00d4*/ 	.byte	0x04, 0x36
        /*00d6*/ 	.short	(.L_1674 - .L_1673)
.L_1673:
        /*00d8*/ 	.word	0x00000008
.L_1674:


//--------------------- .nv.info._ZN5flash24flash_fwd_splitkv_kernelI23Flash_fwd_kernel_traitsILi128ELi64ELi128ELi4ELb0ELb0EN7cutlass10bfloat16_tE19Flash_kernel_traitsILi128ELi64ELi128ELi4ES3_EELb0ELb0ELb0ELb0ELb1ELb0ELb0ELb1EEEvNS_16Flash_fwd_paramsE --------------------------
	.section	.nv.info._ZN5flash24flash_fwd_splitkv_kernelI23Flash_fwd_kernel_traitsILi128ELi64ELi128ELi4ELb0ELb0EN7cutlass10bfloat16_tE19Flash_kernel_traitsILi128ELi64ELi128ELi4ES3_EELb0ELb0ELb0ELb0ELb1ELb0ELb0ELb1EEEvNS_16Flash_fwd_paramsE,"",@"SHT_CUDA_INFO"
	.sectionflags	@""
	.align	4


	//----- nvinfo : EIATTR_CUDA_API_VERSION
	.align		4
        /*0000*/ 	.byte	0x04, 0x37
        /*0002*/ 	.short	(.L_1676 - .L_1675)
.L_1675:
        /*0004*/ 	.word	0x00000082


	//----- nvinfo : EIATTR_KPARAM_INFO
	.align		4
.L_1676:
        /*0008*/ 	.byte	0x04, 0x17
        /*000a*/ 	.short	(.L_1678 - .L_1677)
.L_1677:
        /*000c*/ 	.word	0x00000000
        /*0010*/ 	.short	0x0000
        /*0012*/ 	.short	0x0000
        /*0014*/ 	.byte	0x00, 0xf0, 0x41, 0x07


	//----- nvinfo : EIATTR_SPARSE_MMA_MASK
	.align		4
.L_1678:
        /*0018*/ 	.byte	0x03, 0x50
        /*001a*/ 	.short	0x0000


	//----- nvinfo : EIATTR_MAXREG_COUNT
	.align		4
        /*001c*/ 	.byte	0x03, 0x1b
        /*001e*/ 	.short	0x00ff


	//----- nvinfo : EIATTR_NUM_BARRIERS
	.align		4
        /*0020*/ 	.byte	0x02, 0x4c
        /*0022*/ 	.byte	0x01
	.zero		1


	//----- nvinfo : EIATTR_MERCURY_ISA_VERSION
	.align		4
        /*0024*/ 	.byte	0x03, 0x5f
        /*0026*/ 	.short	0x0101


	//----- nvinfo : EIATTR_COOP_GROUP_MASK_REGIDS
	.align		4
        /*0028*/ 	.byte	0x04, 0x29
        /*002a*/ 	.short	(.L_1680 - .L_1679)


	//   ....[0]....
.L_1679:
        /*002c*/ 	.word	0xffffffff


	//   ....[1]....
        /*0030*/ 	.word	0xffffffff


	//   ....[2]....
        /*0034*/ 	.word	0xffffffff


	//   ....[3]....
        /*0038*/ 	.word	0xffffffff


	//   ....[4]....
        /*003c*/ 	.word	0xffffffff


	//   ....[5]....
        /*0040*/ 	.word	0xffffffff


	//   ....[6]....
        /*0044*/ 	.word	0xffffffff


	//   ....[7]....
        /*0048*/ 	.word	0xffffffff


	//   ....[8]....
        /*004c*/ 	.word	0xffffffff


	//   ....[9]....
        /*0050*/ 	.word	0xffffffff


	//   ....[10]....
        /*0054*/ 	.word	0xffffffff


	//   ....[11]....
        /*0058*/ 	.word	0xffffffff


	//   ....[12]....
        /*005c*/ 	.word	0x05000004


	//   ....[13]....
        /*0060*/ 	.word	0x05000004


	//   ....[14]....
        /*0064*/ 	.word	0x05000004


	//   ....[15]....
        /*0068*/ 	.word	0x05000004


	//----- nvinfo : EIATTR_COOP_GROUP_INSTR_OFFSETS
	.align		4
.L_1680:
        /*006c*/ 	.byte	0x04, 0x28
        /*006e*/ 	.short	(.L_1682 - .L_1681)


	//   ....[0]....
.L_1681:
        /*0070*/ 	.word	0x00013670


	//   ....[1]....
        /*0074*/ 	.word	0x00013690


	//   ....[2]....
        /*0078*/ 	.word	0x000136c0


	//   ....[3]....
        /*007c*/ 	.word	0x000136d0


	//   ....[4]....
        /*0080*/ 	.word	0x000171c0


	//   ....[5]....
        /*0084*/ 	.word	0x000171f0


	//   ....[6]....
        /*0088*/ 	.word	0x00017240


	//   ....[7]....
        /*008c*/ 	.word	0x00017250


	//   ....[8]....
        /*0090*/ 	.word	0x000191f0


	//   ....[9]....
        /*0094*/ 	.word	0x00019200


	//   ....[10]....
        /*0098*/ 	.word	0x00019230


	//   ....[11]....
        /*009c*/ 	.word	0x00019240


	//   ....[12]....
        /*00a0*/ 	.word	0x0001a580


	//   ....[13]....
        /*00a4*/ 	.word	0x0001a5f0


	//   ....[14]....
        /*00a8*/ 	.word	0x0001a650


	//   ....[15]....
        /*00ac*/ 	.word	0x0001a6c0


	//----- nvinfo : EIATTR_VRC_CTA_INIT_COUNT
	.align		4
.L_1682:
        /*00b0*/ 	.byte	0x02, 0x4a
	.zero		1
	.zero		1


	//----- nvinfo : EIATTR_EXIT_INSTR_OFFSETS
	.align		4
        /*00b4*/ 	.byte	0x04, 0x1c
        /*00b6*/ 	.short	(.L_1684 - .L_1683)


	//   ....[0]....
.L_1683:
        /*00b8*/ 	.word	0x00000090


	//----- nvinfo : EIATTR_CRS_STACK_SIZE
	.align		4
.L_1684:
        /*00bc*/ 	.byte	0x04, 0x1e
        /*00be*/ 	.short	(.L_1686 - .L_1685)
.L_1685:
        /*00c0*/ 	.word	0x00000000


	//----- nvinfo : EIATTR_CBANK_PARAM_SIZE
	.align		4
.L_1686:
        /*00c4*/ 	.byte	0x03, 0x19
        /*00c6*/ 	.short	0x01d0


	//----- nvinfo : EIATTR_PARAM_CBANK
	.align		4
        /*00c8*/ 	.byte	0x04, 0x0a
        /*00ca*/ 	.short	(.L_1688 - .L_1687)
	.align		4
.L_1687:
        /*00cc*/ 	.word	index@(.nv.constant0._ZN5flash24flash_fwd_splitkv_kernelI23Flash_fwd_kernel_traitsILi128ELi64ELi128ELi4ELb0ELb0EN7cutlass10bfloat16_tE19Flash_kernel_traitsILi128ELi64ELi128ELi4ES3_EELb0ELb0ELb0ELb0ELb1ELb0ELb0ELb1EEEvNS_16Flash_fwd_paramsE)
        /*00d0*/ 	.short	0x0380
        /*00d2*/ 	.short	0x01d0


	//----- nvinfo : EIATTR_SW_WAR
	.align		4
.L_1688:
        /*00d4*/ 	.byte	0x04, 0x36
        /*00d6*/ 	.short	(.L_1690 - .L_1689)
.L_1689:
        /*00d8*/ 	.word	0x00000008
.L_1690:


//--------------------- .nv.info._ZN5flash24flash_fwd_splitkv_kernelI23Flash_fwd_kernel_traitsILi128ELi64ELi128ELi4ELb0ELb0EN7cutlass10bfloat16_tE19Flash_kernel_traitsILi128ELi64ELi128ELi4ES3_EELb0ELb0ELb0ELb0ELb1ELb1ELb0ELb1EEEvNS_16Flash_fwd_paramsE --------------------------
	.section	.nv.info._ZN5flash24flash_fwd_splitkv_kernelI23Flash_fwd_kernel_traitsILi128ELi64ELi128ELi4ELb0ELb0EN7cutlass10bfloat16_tE19Flash_kernel_traitsILi128ELi64ELi128ELi4ES3_EELb0ELb0ELb0ELb0ELb1ELb1ELb0ELb1EEEvNS_16Flash_fwd_paramsE,"",@"SHT_CUDA_INFO"
	.sectionflags	@""
	.align	4


	//----- nvinfo : EIATTR_CUDA_API_VERSION
	.align		4
        /*0000*/ 	.byte	0x04, 0x37
        /*0002*/ 	.short	(.L_1692 - .L_1691)
.L_1691:
        /*0004*/ 	.word	0x00000082


	//----- nvinfo : EIATTR_KPARAM_INFO
	.align		4
.L_1692:
        /*0008*/ 	.byte	0x04, 0x17
        /*000a*/ 	.short	(.L_1694 - .L_1693)
.L_1693:
        /*000c*/ 	.word	0x00000000
        /*0010*/ 	.short	0x0000
        /*0012*/ 	.short	0x0000
        /*0014*/ 	.byte	0x00, 0xf0, 0x41, 0x07


	//----- nvinfo : EIATTR_SPARSE_MMA_MASK
	.align		4
.L_1694:
        /*0018*/ 	.byte	0x03, 0x50
        /*001a*/ 	.short	0x0000


	//----- nvinfo : EIATTR_MAXREG_COUNT
	.align		4
        /*001c*/ 	.byte	0x03, 0x1b
        /*001e*/ 	.short	0x00ff


	//----- nvinfo : EIATTR_NUM_BARRIERS
	.align		4
        /*0020*/ 	.byte	0x02, 0x4c
        /*0022*/ 	.byte	0x01
	.zero		1


	//----- nvinfo : EIATTR_MERCURY_ISA_VERSION
	.align		4
        /*0024*/ 	.byte	0x03, 0x5f
        /*0026*/ 	.short	0x0101


	//----- nvinfo : EIATTR_COOP_GROUP_MASK_REGIDS
	.align		4
        /*0028*/ 	.byte	0x04, 0x29
        /*002a*/ 	.short	(.L_1696 - .L_1695)


	//   ....[0]....
.L_1695:
        /*002c*/ 	.word	0xffffffff


	//   ....[1]....
        /*0030*/ 	.word	0xffffffff


	//   ....[2]....
        /*0034*/ 	.word	0xffffffff


	//   ....[3]....
        /*0038*/ 	.word	0xffffffff


	//   ....[4]....
        /*003c*/ 	.word	0xffffffff


	//   ....[5]....
        /*0040*/ 	.word	0xffffffff


	//   ....[6]....
        /*0044*/ 	.word	0xffffffff


	//   ....[7]....
        /*0048*/ 	.word	0xffffffff


	//   ....[8]....
        /*004c*/ 	.word	0xffffffff


	//   ....[9]....
        /*0050*/ 	.word	0xffffffff


	//   ....[10]....
        /*0054*/ 	.word	0xffffffff


	//   ....[11]....
        /*0058*/ 	.word	0xffffffff


	//   ....[12]....
        /*005c*/ 	.word	0x05000004


	//   ....[13]....
        /*0060*/ 	.word	0x05000004


	//   ....[14]....
        /*0064*/ 	.word	0x05000004


	//   ....[15]....
        /*0068*/ 	.word	0x05000004


	//----- nvinfo : EIATTR_COOP_GROUP_INSTR_OFFSETS
	.align		4
.L_1696:
        /*006c*/ 	.byte	0x04, 0x28
        /*006e*/ 	.short	(.L_1698 - .L_1697)


	//   ....[0]....
.L_1697:
        /*0070*/ 	.word	0x00013ea0


	//   ....[1]....
        /*0074*/ 	.word	0x00013ec0


	//   ....[2]....
        /*0078*/ 	.word	0x00013ef0


	//   ....[3]....
        /*007c*/ 	.word	0x00013f00


	//   ....[4]....
        /*0080*/ 	.word	0x000181f0


	//   ....[5]....
        /*0084*/ 	.word	0x00018210


	//   ....[6]....
        /*0088*/ 	.word	0x00018240


	//   ....[7]....
        /*008c*/ 	.word	0x00018250


	//   ....[8]....
        /*0090*/ 	.word	0x0001a220


	//   ....[9]....
        /*0094*/ 	.word	0x0001a230


	//   ....[10]....
        /*0098*/ 	.word	0x0001a260


	//   ....[11]....
        /*009c*/ 	.word	0x0001a270


	//   ....[12]....
        /*00a0*/ 	.word	0x0001b5a0


	//   ....[13]....
        /*00a4*/ 	.word	0x0001b610


	//   ....[14]....
        /*00a8*/ 	.word	0x0001b670


	//   ....[15]....
        /*00ac*/ 	.word	0x0001b6e0


	//----- nvinfo : EIATTR_VRC_CTA_INIT_COUNT
	.align		4
.L_1698:
        /*00b0*/ 	.byte	0x02, 0x4a
	.zero		1
	.zero		1


	//----- nvinfo : EIATTR_EXIT_INSTR_OFFSETS
	.align		4
        /*00b4*/ 	.byte	0x04, 0x1c
        /*00b6*/ 	.short	(.L_1700 - .L_1699)


	//   ....[0]....
.L_1699:
        /*00b8*/ 	.word	0x00000090


	//----- nvinfo : EIATTR_CRS_STACK_SIZE
	.align		4
.L_1700:
        /*00bc*/ 	.byte	0x04, 0x1e
        /*00be*/ 	.short	(.L_1702 - .L_1701)
.L_1701:
        /*00c0*/ 	.word	0x00000000


	//----- nvinfo : EIATTR_CBANK_PARAM_SIZE
	.align		4
.L_1702:
        /*00c4*/ 	.byte	0x03, 0x19
        /*00c6*/ 	.short	0x01d0


	//----- nvinfo : EIATTR_PARAM_CBANK
	.align		4
        /*00c8*/ 	.byte	0x04, 0x0a
        /*00ca*/ 	.short	(.L_1704 - .L_1703)
	.align		4
.L_1703:
        /*00cc*/ 	.word	index@(.nv.constant0._ZN5flash24flash_fwd_splitkv_kernelI23Flash_fwd_kernel_traitsILi128ELi64ELi128ELi4ELb0ELb0EN7cutlass10bfloat16_tE19Flash_kernel_traitsILi128ELi64ELi128ELi4ES3_EELb0ELb0ELb0ELb0ELb1ELb1ELb0ELb1EEEvNS_16Flash_fwd_paramsE)
        /*00d0*/ 	.short	0x0380
        /*00d2*/ 	.short	0x01d0


	//----- nvinfo : EIATTR_SW_WAR
	.align		4
.L_1704:
        /*00d4*/ 	.byte	0x04, 0x36
        /*00d6*/ 	.short	(.L_1706 - .L_1705)
.L_1705:
        /*00d8*/ 	.word	0x00000008
.L_1706:


//--------------------- .nv.info._ZN5flash24flash_fwd_splitkv_kernelI23Flash_fwd_kernel_traitsILi128ELi64ELi128ELi4ELb0ELb0EN7cutlass10bfloat16_tE19Flash_kernel_traitsILi128ELi64ELi128ELi4ES3_EELb0ELb0ELb1ELb0ELb0ELb0ELb0ELb1EEEvNS_16Flash_fwd_paramsE --------------------------
	.section	.nv.info._ZN5flash24flash_fwd_splitkv_kernelI23Flash_fwd_kernel_traitsILi128ELi64ELi128ELi4ELb0ELb0EN7cutlass10bfloat16_tE19Flash_kernel_traitsILi128ELi64ELi128ELi4ES3_EELb0ELb0ELb1ELb0ELb0ELb0ELb0ELb1EEEvNS_16Flash_fwd_paramsE,"",@"SHT_CUDA_INFO"
	.sectionflags	@""
	.align	4


	//----- nvinfo : EIATTR_CUDA_API_VERSION
	.align		4
        /*0000*/ 	.byte	0x04, 0x37
        /*0002*/ 	.short	(.L_1708 - .L_1707)
.L_1707:
        /*0004*/ 	.word	0x00000082


	//----- nvinfo : EIATTR_KPARAM_INFO
	.align		4
.L_1708:
        /*0008*/ 	.byte	0x04, 0x17
        /*000a*/ 	.short	(.L_1710 - .L_1709)
.L_1709:
        /*000c*/ 	.word	0x00000000
        /*0010*/ 	.short	0x0000
        /*0012*/ 	.short	0x0000
        /*0014*/ 	.byte	0x00, 0xf0, 0x41, 0x07


	//----- nvinfo : EIATTR_SPARSE_MMA_MASK
	.align		4
.L_1710:
        /*0018*/ 	.byte	0x03, 0x50
        /*001a*/ 	.short	0x0000


	//----- nvinfo : EIATTR_MAXREG_COUNT
	.align		4
        /*001c*/ 	.byte	0x03, 0x1b
        /*001e*/ 	.short	0x00ff


	//----- nvinfo : EIATTR_NUM_BARRIERS
	.align		4
        /*0020*/ 	.byte	0x02, 0x4c
        /*0022*/ 	.byte	0x01
	.zero		1


	//----- nvinfo : EIATTR_MERCURY_ISA_VERSION
	.align		4
        /*0024*/ 	.byte	0x03, 0x5f
        /*0026*/ 	.short	0x0101


	//----- nvinfo : EIATTR_COOP_GROUP_MASK_REGIDS
	.align		4
        /*0028*/ 	.byte	0x04, 0x29
        /*002a*/ 	.short	(.L_1712 - .L_1711)


	//   ....[0]....
.L_1711:
        /*002c*/ 	.word	0xffffffff


	//   ....[1]....
        /*0030*/ 	.word	0xffffffff


	//   ....[2]....
        /*0034*/ 	.word	0xffffffff


	//   ....[3]....
        /*0038*/ 	.word	0xffffffff


	//   ....[4]....
        /*003c*/ 	.word	0xffffffff


	//   ....[5]....
        /*0040*/ 	.word	0xffffffff


	//   ....[6]....
        /*0044*/ 	.word	0xffffffff


	//   ....[7]....
        /*0048*/ 	.word	0xffffffff


	//   ....[8]....
        /*004c*/ 	.word	0xffffffff


	//   ....[9]....
        /*0050*/ 	.word	0xffffffff


	//   ....[10]....
        /*0054*/ 	.word	0xffffffff


	//   ....[11]....
        /*0058*/ 	.word	0xffffffff


	//   ....[12]....
        /*005c*/ 	.word	0x05000002


	//   ....[13]....
        /*0060*/ 	.word	0x05000002


	//   ....[14]....
        /*0064*/ 	.word	0x05000002


	//   ....[15]....
        /*0068*/ 	.word	0x05000002


	//----- nvinfo : EIATTR_COOP_GROUP_INSTR_OFFSETS
	.align		4
.L_1712:
        /*006c*/ 	.byte	0x04, 0x28
        /*006e*/ 	.short	(.L_1714 - .L_1713)


	//   ....[0]....
.L_1713:
        /*0070*/ 	.word	0x00016bb0


	//   ....[1]....
        /*0074*/ 	.word	0x00016d00


	//   ....[2]....
        /*0078*/ 	.word	0x00016d10


	//   ....[3]....
        /*007c*/ 	.word	0x00016d30


	//   ....[4]....
        /*0080*/ 	.word	0x0001baa0


	//   ....[5]....
        /*0084*/ 	.word	0x0001bae0


	//   ....[6]....
        /*0088*/ 	.word	0x0001bb20


	//   ....[7]....
        /*008c*/ 	.word	0x0001bb30


	//   ....[8]....
        /*0090*/ 	.word	0x0001db10


	//   ....[9]....
        /*0094*/ 	.word	0x0001db20


	//   ....[10]....
        /*0098*/ 	.word	0x0001db50


	//   ....[11]....
        /*009c*/ 	.word	0x0001db60


	//   ....[12]....
        /*00a0*/ 	.word	0x0001ef20


	//   ....[13]....
        /*00a4*/ 	.word	0x0001ef90


	//   ....[14]....
        /*00a8*/ 	.word	0x0001eff0


	//   ....[15]....
        /*00ac*/ 	.word	0x0001f060


	//----- nvinfo : EIATTR_VRC_CTA_INIT_COUNT
	.align		4
.L_1714:
        /*00b0*/ 	.byte	0x02, 0x4a
	.zero		1
	.zero		1


	//----- nvinfo : EIATTR_EXIT_INSTR_OFFSETS
	.align		4
        /*00b4*/ 	.byte	0x04, 0x1c
        /*00b6*/ 	.short	(.L_1716 - .L_1715)


	//   ....[0]....
.L_1715:
        /*00b8*/ 	.word	0x00000090


	//----- nvinfo : EIATTR_CRS_STACK_SIZE
	.align		4
.L_1716:
        /*00bc*/ 	.byte	0x04, 0x1e
        /*00be*/ 	.short	(.L_1718 - .L_1717)
.L_1717:
        /*00c0*/ 	.word	0x00000000


	//----- nvinfo : EIATTR_CBANK_PARAM_SIZE
	.align		4
.L_1718:
        /*00c4*/ 	.byte	0x03, 0x19
        /*00c6*/ 	.short	0x01d0


	//----- nvinfo : EIATTR_PARAM_CBANK
	.align		4
        /*00c8*/ 	.byte	0x04, 0x0a
        /*00ca*/ 	.short	(.L_1720 - .L_1719)
	.align		4
.L_1719:
        /*00cc*/ 	.word	index@(.nv.constant0._ZN5flash24flash_fwd_splitkv_kernelI23Flash_fwd_kernel_traitsILi128ELi64ELi128ELi4ELb0ELb0EN7cutlass10bfloat16_tE19Flash_kernel_traitsILi128ELi64ELi128ELi4ES3_EELb0ELb0ELb1ELb0ELb0ELb0ELb0ELb1EEEvNS_16Flash_fwd_paramsE)
        /*00d0*/ 	.short	0x0380
        /*00d2*/ 	.short	0x01d0


	//----- nvinfo : EIATTR_SW_WAR
	.align		4
.L_1720:
        /*00d4*/ 	.byte	0x04, 0x36
        /*00d6*/ 	.short	(.L_1722 - .L_1721)
.L_1721:
        /*00d8*/ 	.word	0x00000008
.L_1722:


//--------------------- .nv.info._ZN5flash24flash_fwd_splitkv_kernelI23Flash_fwd_kernel_traitsILi128ELi64ELi128ELi4ELb0ELb0EN7cutlass10bfloat16_tE19Flash_kernel_traitsILi128ELi64ELi128ELi4ES3_EELb0ELb0ELb1ELb0ELb0ELb1ELb0ELb1EEEvNS_16Flash_fwd_paramsE --------------------------
	.section	.nv.info._ZN5flash24flash_fwd_splitkv_kernelI23Flash_fwd_kernel_traitsILi128ELi64ELi128ELi4ELb0ELb0EN7cutlass10bfloat16_tE19Flash_kernel_traitsILi128ELi64ELi128ELi4ES3_EELb0ELb0ELb1ELb0ELb0ELb1ELb0ELb1EEEvNS_16Flash_fwd_paramsE,"",@"SHT_CUDA_INFO"
	.sectionflags	@""
	.align	4


	//----- nvinfo : EIATTR_CUDA_API_VERSION
	.align		4
        /*0000*/ 	.byte	0x04, 0x37
        /*0002*/ 	.short	(.L_1724 - .L_1723)
.L_1723:
        /*0004*/ 	.word	0x00000082


	//----- nvinfo : EIATTR_KPARAM_INFO
	.align		4
.L_1724:
        /*0008*/ 	.byte	0x04, 0x17
        /*000a*/ 	.short	(.L_1726 - .L_1725)
.L_1725:
        /*000c*/ 	.word	0x00000000
        /*0010*/ 	.short	0x0000
        /*0012*/ 	.short	0x0000
        /*0014*/ 	.byte	0x00, 0xf0, 0x41, 0x07


	//----- nvinfo : EIATTR_SPARSE_MMA_MASK
	.align		4
.L_1726:
        /*0018*/ 	.byte	0x03, 0x50
        /*001a*/ 	.short	0x0000


	//----- nvinfo : EIATTR_MAXREG_COUNT
	.align		4
        /*001c*/ 	.byte	0x03, 0x1b
        /*001e*/ 	.short	0x00ff


	//----- nvinfo : EIATTR_NUM_BARRIERS
	.align		4
        /*0020*/ 	.byte	0x02, 0x4c
        /*0022*/ 	.byte	0x01
	.zero		1


	//----- nvinfo : EIATTR_MERCURY_ISA_VERSION
	.align		4
        /*0024*/ 	.byte	0x03, 0x5f
        /*0026*/ 	.short	0x0101


	//----- nvinfo : EIATTR_COOP_GROUP_MASK_REGIDS
	.align		4
        /*0028*/ 	.byte	0x04, 0x29
        /*002a*/ 	.short	(.L_1728 - .L_1727)


	//   ....[0]....
.L_1727:
        /*002c*/ 	.word	0xffffffff


	//   ....[1]....
        /*0030*/ 	.word	0xffffffff


	//   ....[2]....
        /*0034*/ 	.word	0xffffffff


	//   ....[3]....
        /*0038*/ 	.word	0xffffffff


	//   ....[4]....
        /*003c*/ 	.word	0xffffffff


	//   ....[5]....
        /*0040*/ 	.word	0xffffffff


	//   ....[6]....
        /*0044*/ 	.word	0xffffffff


	//   ....[7]....
        /*0048*/ 	.word	0xffffffff


	//   ....[8]....
        /*004c*/ 	.word	0xffffffff


	//   ....[9]....
        /*0050*/ 	.word	0xffffffff


	//   ....[10]....
        /*0054*/ 	.word	0xffffffff


	//   ....[11]....
        /*0058*/ 	.word	0xffffffff


	//   ....[12]....
        /*005c*/ 	.word	0x05000002


	//   ....[13]....
        /*0060*/ 	.word	0x05000002


	//   ....[14]....
        /*0064*/ 	.word	0x05000002


	//   ....[15]....
        /*0068*/ 	.word	0x05000002


	//----- nvinfo : EIATTR_COOP_GROUP_INSTR_OFFSETS
	.align		4
.L_1728:
        /*006c*/ 	.byte	0x04, 0x28
        /*006e*/ 	.short	(.L_1730 - .L_1729)


	//   ....[0]....
.L_1729:
        /*0070*/ 	.word	0x00017530


	//   ....[1]....
        /*0074*/ 	.word	0x00017550


	//   ....[2]....
        /*0078*/ 	.word	0x00017570


	//   ....[3]....
        /*007c*/ 	.word	0x00017590


	//   ....[4]....
        /*0080*/ 	.word	0x0001cb30


	//   ....[5]....
        /*0084*/ 	.word	0x0001cbb0


	//   ....[6]....
        /*0088*/ 	.word	0x0001cbd0


	//   ....[7]....
        /*008c*/ 	.word	0x0001cbf0


	//   ....[8]....
        /*0090*/ 	.word	0x0001ebb0


	//   ....[9]....
        /*0094*/ 	.word	0x0001ebc0


	//   ....[10]....
        /*0098*/ 	.word	0x0001ebf0


	//   ....[11]....
        /*009c*/ 	.word	0x0001ec00


	//   ....[12]....
        /*00a0*/ 	.word	0x0001ffc0


	//   ....[13]....
        /*00a4*/ 	.word	0x00020030


	//   ....[14]....
        /*00a8*/ 	.word	0x00020090


	//   ....[15]....
        /*00ac*/ 	.word	0x00020100


	//----- nvinfo : EIATTR_VRC_CTA_INIT_COUNT
	.align		4
.L_1730:
        /*00b0*/ 	.byte	0x02, 0x4a
	.zero		1
	.zero		1


	//----- nvinfo : EIATTR_EXIT_INSTR_OFFSETS
	.align		4
        /*00b4*/ 	.byte	0x04, 0x1c
        /*00b6*/ 	.short	(.L_1732 - .L_1731)


	//   ....[0]....
.L_1731:
        /*00b8*/ 	.word	0x00000090


	//----- nvinfo : EIATTR_CRS_STACK_SIZE
	.align		4
.L_1732:
        /*00bc*/ 	.byte	0x04, 0x1e
        /*00be*/ 	.short	(.L_1734 - .L_1733)
.L_1733:
        /*00c0*/ 	.word	0x00000000


	//----- nvinfo : EIATTR_CBANK_PARAM_SIZE
	.align		4
.L_1734:
        /*00c4*/ 	.byte	0x03, 0x19
        /*00c6*/ 	.short	0x01d0


	//----- nvinfo : EIATTR_PARAM_CBANK
	.align		4
        /*00c8*/ 	.byte	0x04, 0x0a
        /*00ca*/ 	.short	(.L_1736 - .L_1735)
	.align		4
.L_1735:
        /*00cc*/ 	.word	index@(.nv.constant0._ZN5flash24flash_fwd_splitkv_kernelI23Flash_fwd_kernel_traitsILi128ELi64ELi128ELi4ELb0ELb0EN7cutlass10bfloat16_tE19Flash_kernel_traitsILi128ELi64ELi128ELi4ES3_EELb0ELb0ELb1ELb0ELb0ELb1ELb0ELb1EEEvNS_16Flash_fwd_paramsE)
        /*00d0*/ 	.short	0x0380
        /*00d2*/ 	.short	0x01d0


	//----- nvinfo : EIATTR_SW_WAR
	.align		4
.L_1736:
        /*00d4*/ 	.byte	0x04, 0x36
        /*00d6*/ 	.short	(.L_1738 - .L_1737)
.L_1737:
        /*00d8*/ 	.word	0x00000008
.L_1738:


//--------------------- .nv.info._ZN5flash24flash_fwd_splitkv_kernelI23Flash_fwd_kernel_traitsILi128ELi64ELi128ELi4ELb0ELb0EN7cutlass10bfloat16_tE19Flash_kernel_traitsILi128ELi64ELi128ELi4ES3_EELb0ELb0ELb0ELb1ELb1ELb0ELb1ELb0EEEvNS_16Flash_fwd_paramsE --------------------------
	.section	.nv.info._ZN5flash24flash_fwd_splitkv_kernelI23Flash_fwd_kernel_traitsILi128ELi64ELi128ELi4ELb0ELb0EN7cutlass10bfloat16_tE19Flash_kernel_traitsILi128ELi64ELi128ELi4ES3_EELb0ELb0ELb0ELb1ELb1ELb0ELb1ELb0EEEvNS_16Flash_fwd_paramsE,"",@"SHT_CUDA_INFO"
	.sectionflags	@""
	.align	4


	//----- nvinfo : EIATTR_CUDA_API_VERSION
	.align		4
        /*0000*/ 	.byte	0x04, 0x37
        /*0002*/ 	.short	(.L_1740 - .L_1739)
.L_1739:
        /*0004*/ 	.word	0x00000082


	//----- nvinfo : EIATTR_KPARAM_INFO
	.align		4
.L_1740:
        /*0008*/ 	.byte	0x04, 0x17
        /*000a*/ 	.short	(.L_1742 - .L_1741)
.L_1741:
        /*000c*/ 	.word	0x00000000
        /*0010*/ 	.short	0x0000
        /*0012*/ 	.short	0x0000
        /*0014*/ 	.byte	0x00, 0xf0, 0x41, 0x07


	//----- nvinfo : EIATTR_SPARSE_MMA_MASK
	.align		4
.L_1742:
        /*0018*/ 	.byte	0x03, 0x50
        /*001a*/ 	.short	0x0000


	//----- nvinfo : EIATTR_MAXREG_COUNT
	.align		4
        /*001c*/ 	.byte	0x03, 0x1b
        /*001e*/ 	.short	0x00ff


	//----- nvinfo : EIATTR_NUM_BARRIERS
	.align		4
        /*0020*/ 	.byte	0x02, 0x4c
        /*0022*/ 	.byte	0x01
	.zero		1


	//----- nvinfo : EIATTR_MERCURY_ISA_VERSION
	.align		4
        /*0024*/ 	.byte	0x03, 0x5f
        /*0026*/ 	.short	0x0101


	//----- nvinfo : EIATTR_COOP_GROUP_MASK_REGIDS
	.align		4
        /*0028*/ 	.byte	0x04, 0x29
        /*002a*/ 	.short	(.L_1744 - .L_1743)


	//   ....[0]....
.L_1743:
        /*002c*/ 	.word	0xffffffff


	//   ....[1]....
        /*0030*/ 	.word	0xffffffff


	//   ....[2]....
        /*0034*/ 	.word	0xffffffff


	//   ....[3]....
        /*0038*/ 	.word	0xffffffff


	//   ....[4]....
        /*003c*/ 	.word	0xffffffff


	//   ....[5]....
        /*0040*/ 	.word	0xffffffff


	//   ....[6]....
        /*0044*/ 	.word	0xffffffff


	//   ....[7]....
        /*0048*/ 	.word	0xffffffff


	//   ....[8]....
        /*004c*/ 	.word	0xffffffff


	//   ....[9]....
        /*0050*/ 	.word	0xffffffff


	//   ....[10]....
        /*0054*/ 	.word	0xffffffff


	//   ....[11]....
        /*0058*/ 	.word	0xffffffff


	//   ....[12]....
        /*005c*/ 	.word	0x05000006


	//   ....[13]....
        /*0060*/ 	.word	0x05000006


	//   ....[14]....
        /*0064*/ 	.word	0x05000006


	//   ....[15]....
        /*0068*/ 	.word	0x05000006


	//----- nvinfo : EIATTR_COOP_GROUP_INSTR_OFFSETS
	.align		4
.L_1744:
        /*006c*/ 	.byte	0x04, 0x28
        /*006e*/ 	.short	(.L_1746 - .L_1745)


	//   ....[0]....
.L_1745:
        /*0070*/ 	.word	0x000039b0


	//   ....[1]....
        /*0074*/ 	.word	0x000039e0


	//   ....[2]....
        /*0078*/ 	.word	0x00003a60


	//   ....[3]....
        /*007c*/ 	.word	0x00003a70


	//   ....[4]....
        /*0080*/ 	.word	0x00007530


	//   ....[5]....
        /*0084*/ 	.word	0x00007560


	//   ....[6]....
        /*0088*/ 	.word	0x00007590


	//   ....[7]....
        /*008c*/ 	.word	0x000075a0


	//   ....[8]....
        /*0090*/ 	.word	0x00009550


	//   ....[9]....
        /*0094*/ 	.word	0x00009560


	//   ....[10]....
        /*0098*/ 	.word	0x00009590


	//   ....[11]....
        /*009c*/ 	.word	0x000095a0


	//   ....[12]....
        /*00a0*/ 	.word	0x0000a2c0


	//   ....[13]....
        /*00a4*/ 	.word	0x0000a330


	//   ....[14]....
        /*00a8*/ 	.word	0x0000a3a0


	//   ....[15]....
        /*00ac*/ 	.word	0x0000a400


	//----- nvinfo : EIATTR_VRC_CTA_INIT_COUNT
	.align		4
.L_1746:
        /*00b0*/ 	.byte	0x02, 0x4a
	.zero		1
	.zero		1


	//----- nvinfo : EIATTR_EXIT_INSTR_OFFSETS
	.align		4
        /*00b4*/ 	.byte	0x04, 0x1c
        /*00b6*/ 	.short	(.L_1748 - .L_1747)


	//   ....[0]....
.L_1747:
        /*00b8*/ 	.word	0x000001f0


	//----- nvinfo : EIATTR_CRS_STACK_SIZE
	.align		4
.L_1748:
        /*00bc*/ 	.byte	0x04, 0x1e
        /*00be*/ 	.short	(.L_1750 - .L_1749)
.L_1749:
        /*00c0*/ 	.word	0x00000000


	//----- nvinfo : EIATTR_CBANK_PARAM_SIZE
	.align		4
.L_1750:
        /*00c4*/ 	.byte	0x03, 0x19
        /*00c6*/ 	.short	0x01d0


	//----- nvinfo : EIATTR_PARAM_CBANK
	.align		4
        /*00c8*/ 	.byte	0x04, 0x0a
        /*00ca*/ 	.short	(.L_1752 - .L_1751)
	.align		4
.L_1751:
        /*00cc*/ 	.word	index@(.nv.constant0._ZN5flash24flash_fwd_splitkv_kernelI23Flash_fwd_kernel_traitsILi128ELi64ELi128ELi4ELb0ELb0EN7cutlass10bfloat16_tE19Flash_kernel_traitsILi128ELi64ELi128ELi4ES3_EELb0ELb0ELb0ELb1ELb1ELb0ELb1ELb0EEEvNS_16Flash_fwd_paramsE)
        /*00d0*/ 	.short	0x0380
        /*00d2*/ 	.short	0x01d0


	//----- nvinfo : EIATTR_SW_WAR
	.align		4
.L_1752:
        /*00d4*/ 	.byte	0x04, 0x36
        /*00d6*/ 	.short	(.L_1754 - .L_1753)
.L_1753:
        /*00d8*/ 	.word	0x00000008
.L_1754:


//--------------------- .nv.info._ZN5flash24flash_fwd_splitkv_kernelI23Flash_fwd_kernel_traitsILi128ELi64ELi128ELi4ELb0ELb0EN7cutlass10bfloat16_tE19Flash_kernel_traitsILi128ELi64ELi128ELi4ES3_EELb0ELb0ELb0ELb1ELb1ELb1ELb1ELb0EEEvNS_16Flash_fwd_paramsE --------------------------
	.section	.nv.info._ZN5flash24flash_fwd_splitkv_kernelI23Flash_fwd_kernel_traitsILi128ELi64ELi128ELi4ELb0ELb0EN7cutlass10bfloat16_tE19Flash_kernel_traitsILi128ELi64ELi128ELi4ES3_EELb0ELb0ELb0ELb1ELb1ELb1ELb1ELb0EEEvNS_16Flash_fwd_paramsE,"",@"SHT_CUDA_INFO"
	.sectionflags	@""
	.align	4


	//----- nvinfo : EIATTR_CUDA_API_VERSION
	.align		4
        /*0000*/ 	.byte	0x04, 0x37
        /*0002*/ 	.short	(.L_1756 - .L_1755)
.L_1755:
        /*0004*/ 	.word	0x00000082


	//----- nvinfo : EIATTR_KPARAM_INFO
	.align		4
.L_1756:
        /*0008*/ 	.byte	0x04, 0x17
        /*000a*/ 	.short	(.L_1758 - .L_1757)
.L_1757:
        /*000c*/ 	.word	0x00000000
        /*0010*/ 	.short	0x0000
        /*0012*/ 	.short	0x0000
        /*0014*/ 	.byte	0x00, 0xf0, 0x41, 0x07


	//----- nvinfo : EIATTR_SPARSE_MMA_MASK
	.align		4
.L_1758:
        /*0018*/ 	.byte	0x03, 0x50
        /*001a*/ 	.short	0x0000


	//----- nvinfo : EIATTR_MAXREG_COUNT
	.align		4
        /*001c*/ 	.byte	0x03, 0x1b
        /*001e*/ 	.short	0x00ff


	//----- nvinfo : EIATTR_NUM_BARRIERS
	.align		4
        /*0020*/ 	.byte	0x02, 0x4c
        /*0022*/ 	.byte	0x01
	.zero		1


	//----- nvinfo : EIATTR_MERCURY_ISA_VERSION
	.align		4
        /*0024*/ 	.byte	0x03, 0x5f
        /*0026*/ 	.short	0x0101


	//----- nvinfo : EIATTR_COOP_GROUP_MASK_REGIDS
	.align		4
        /*0028*/ 	.byte	0x04, 0x29
        /*002a*/ 	.short	(.L_1760 - .L_1759)


	//   ....[0]....
.L_1759:
        /*002c*/ 	.word	0xffffffff


	//   ....[1]....
        /*0030*/ 	.word	0xffffffff


	//   ....[2]....
        /*0034*/ 	.word	0xffffffff


	//   ....[3]....
        /*0038*/ 	.word	0xffffffff


	//   ....[4]....
        /*003c*/ 	.word	0xffffffff


	//   ....[5]....
        /*0040*/ 	.word	0xffffffff


	//   ....[6]....
        /*0044*/ 	.word	0xffffffff


	//   ....[7]....
        /*0048*/ 	.word	0xffffffff


	//   ....[8]....
        /*004c*/ 	.word	0xffffffff


	//   ....[9]....
        /*0050*/ 	.word	0xffffffff


	//   ....[10]....
        /*0054*/ 	.word	0xffffffff


	//   ....[11]....
        /*0058*/ 	.word	0xffffffff


	//   ....[12]....
        /*005c*/ 	.word	0x05000006


	//   ....[13]....
        /*0060*/ 	.word	0x05000006


	//   ....[14]....
        /*0064*/ 	.word	0x05000006


	//   ....[15]....
        /*0068*/ 	.word	0x05000006


	//----- nvinfo : EIATTR_COOP_GROUP_INSTR_OFFSETS
	.align		4
.L_1760:
        /*006c*/ 	.byte	0x04, 0x28
        /*006e*/ 	.short	(.L_1762 - .L_1761)


	//   ....[0]....
.L_1761:
        /*0070*/ 	.word	0x000041c0


	//   ....[1]....
        /*0074*/ 	.word	0x00004200


	//   ....[2]....
        /*0078*/ 	.word	0x00004220


	//   ....[3]....
        /*007c*/ 	.word	0x00004250


	//   ....[4]....
        /*0080*/ 	.word	0x00008540


	//   ....[5]....
        /*0084*/ 	.word	0x00008560


	//   ....[6]....
        /*0088*/ 	.word	0x000085d0


	//   ....[7]....
        /*008c*/ 	.word	0x000085e0


	//   ....[8]....
        /*0090*/ 	.word	0x0000a550


	//   ....[9]....
        /*0094*/ 	.word	0x0000a560


	//   ....[10]....
        /*0098*/ 	.word	0x0000a590


	//   ....[11]....
        /*009c*/ 	.word	0x0000a5a0


	//   ....[12]....
        /*00a0*/ 	.word	0x0000b2c0


	//   ....[13]....
        /*00a4*/ 	.word	0x0000b330


	//   ....[14]....
        /*00a8*/ 	.word	0x0000b390


	//   ....[15]....
        /*00ac*/ 	.word	0x0000b400


	//----- nvinfo : EIATTR_VRC_CTA_INIT_COUNT
	.align		4
.L_1762:
        /*00b0*/ 	.byte	0x02, 0x4a
	.zero		1
	.zero		1


	//----- nvinfo : EIATTR_EXIT_INSTR_OFFSETS
	.align		4
        /*00b4*/ 	.byte	0x04, 0x1c
        /*00b6*/ 	.short	(.L_1764 - .L_1763)


	//   ....[0]....
.L_1763:
        /*00b8*/ 	.word	0x000001f0


	//----- nvinfo : EIATTR_CRS_STACK_SIZE
	.align		4
.L_1764:
        /*00bc*/ 	.byte	0x04, 0x1e
        /*00be*/ 	.short	(.L_1766 - .L_1765)
.L_1765:
        /*00c0*/ 	.word	0x00000000


	//----- nvinfo : EIATTR_CBANK_PARAM_SIZE
	.align		4
.L_1766:
        /*00c4*/ 	.byte	0x03, 0x19
        /*00c6*/ 	.short	0x01d0


	//----- nvinfo : EIATTR_PARAM_CBANK
	.align		4
        /*00c8*/ 	.byte	0x04, 0x0a
        /*00ca*/ 	.short	(.L_1768 - .L_1767)
	.align		4
.L_1767:
        /*00cc*/ 	.word	index@(.nv.constant0._ZN5flash24flash_fwd_splitkv_kernelI23Flash_fwd_kernel_traitsILi128ELi64ELi128ELi4ELb0ELb0EN7cutlass10bfloat16_tE19Flash_kernel_traitsILi128ELi64ELi128ELi4ES3_EELb0ELb0ELb0ELb1ELb1ELb1ELb1ELb0EEEvNS_16Flash_fwd_paramsE)
        /*00d0*/ 	.short	0x0380
        /*00d2*/ 	.short	0x01d0


	//----- nvinfo : EIATTR_SW_WAR
	.align		4
.L_1768:
        /*00d4*/ 	.byte	0x04, 0x36
        /*00d6*/ 	.short	(.L_1770 - .L_1769)
.L_1769:
        /*00d8*/ 	.word	0x00000008
.L_1770:


//--------------------- .nv.info._ZN5flash24flash_fwd_splitkv_kernelI23Flash_fwd_kernel_traitsILi128ELi64ELi128ELi4ELb0ELb0EN7cutlass10bfloat16_tE19Flash_kernel_traitsILi128ELi64ELi128ELi4ES3_EELb0ELb0ELb1ELb0ELb0ELb0ELb1ELb0EEEvNS_16Flash_fwd_paramsE --------------------------
	.section	.nv.info._ZN5flash24flash_fwd_splitkv_kernelI23Flash_fwd_kernel_traitsILi128ELi64ELi128ELi4ELb0ELb0EN7cutlass10bfloat16_tE19Flash_kernel_traitsILi128ELi64ELi128ELi4ES3_EELb0ELb0ELb1ELb0ELb0ELb0ELb1ELb0EEEvNS_16Flash_fwd_paramsE,"",@"SHT_CUDA_INFO"
	.sectionflags	@""
	.align	4


	//----- nvinfo : EIATTR_CUDA_API_VERSION
	.align		4
        /*0000*/ 	.byte	0x04, 0x37
        /*0002*/ 	.short	(.L_1772 - .L_1771)
.L_1771:
        /*0004*/ 	.word	0x00000082


	//----- nvinfo : EIATTR_KPARAM_INFO
	.align		4
.L_1772:
        /*0008*/ 	.byte	0x04, 0x17
        /*000a*/ 	.short	(.L_1774 - .L_1773)
.L_1773:
        /*000c*/ 	.word	0x00000000
        /*0010*/ 	.short	0x0000
        /*0012*/ 	.short	0x0000
        /*0014*/ 	.byte	0x00, 0xf0, 0x41, 0x07


	//----- nvinfo : EIATTR_SPARSE_MMA_MASK
	.align		4
.L_1774:
        /*0018*/ 	.byte	0x03, 0x50
        /*001a*/ 	.short	0x0000


	//----- nvinfo : EIATTR_MAXREG_COUNT
	.align		4
        /*001c*/ 	.byte	0x03, 0x1b
        /*001e*/ 	.short	0x00ff


	//----- nvinfo : EIATTR_NUM_BARRIERS
	.align		4
        /*0020*/ 	.byte	0x02, 0x4c
        /*0022*/ 	.byte	0x01
	.zero		1


	//----- nvinfo : EIATTR_MERCURY_ISA_VERSION
	.align		4
        /*0024*/ 	.byte	0x03, 0x5f
        /*0026*/ 	.short	0x0101


	//----- nvinfo : EIATTR_COOP_GROUP_MASK_REGIDS
	.align		4
        /*0028*/ 	.byte	0x04, 0x29
        /*002a*/ 	.short	(.L_1776 - .L_1775)


	//   ....[0]....
.L_1775:
        /*002c*/ 	.word	0xffffffff


	//   ....[1]....
        /*0030*/ 	.word	0xffffffff


	//   ....[2]....
        /*0034*/ 	.word	0xffffffff


	//   ....[3]....
        /*0038*/ 	.word	0xffffffff


	//   ....[4]....
        /*003c*/ 	.word	0xffffffff


	//   ....[5]....
        /*0040*/ 	.word	0xffffffff


	//   ....[6]....
        /*0044*/ 	.word	0xffffffff


	//   ....[7]....
        /*0048*/ 	.word	0xffffffff


	//   ....[8]....
        /*004c*/ 	.word	0xffffffff


	//   ....[9]....
        /*0050*/ 	.word	0xffffffff


	//   ....[10]....
        /*0054*/ 	.word	0xffffffff


	//   ....[11]....
        /*0058*/ 	.word	0xffffffff


	//   ....[12]....
        /*005c*/ 	.word	0x05000004


	//   ....[13]....
        /*0060*/ 	.word	0x05000004


	//   ....[14]....
        /*0064*/ 	.word	0x05000004


	//   ....[15]....
        /*0068*/ 	.word	0x05000004


	//----- nvinfo : EIATTR_COOP_GROUP_INSTR_OFFSETS
	.align		4
.L_1776:
        /*006c*/ 	.byte	0x04, 0x28
        /*006e*/ 	.short	(.L_1778 - .L_1777)


	//   ....[0]....
.L_1777:
        /*0070*/ 	.word	0x000072c0


	//   ....[1]....
        /*0074*/ 	.word	0x00007420


	//   ....[2]....
        /*0078*/ 	.word	0x00007430


	//   ....[3]....
        /*007c*/ 	.word	0x00007450


	//   ....[4]....
        /*0080*/ 	.word	0x0000c200


	//   ....[5]....
        /*0084*/ 	.word	0x0000c240


	//   ....[6]....
        /*0088*/ 	.word	0x0000c280


	//   ....[7]....
        /*008c*/ 	.word	0x0000c290


	//   ....[8]....
        /*0090*/ 	.word	0x0000e240


	//   ....[9]....
        /*0094*/ 	.word	0x0000e250


	//   ....[10]....
        /*0098*/ 	.word	0x0000e280


	//   ....[11]....
        /*009c*/ 	.word	0x0000e290


	//   ....[12]....
        /*00a0*/ 	.word	0x0000f550


	//   ....[13]....
        /*00a4*/ 	.word	0x0000f5c0


	//   ....[14]....
        /*00a8*/ 	.word	0x0000f630


	//   ....[15]....
        /*00ac*/ 	.word	0x0000f690


	//----- nvinfo : EIATTR_VRC_CTA_INIT_COUNT
	.align		4
.L_1778:
        /*00b0*/ 	.byte	0x02, 0x4a
	.zero		1
	.zero		1


	//----- nvinfo : EIATTR_EXIT_INSTR_OFFSETS
	.align		4
        /*00b4*/ 	.byte	0x04, 0x1c
        /*00b6*/ 	.short	(.L_1780 - .L_1779)


	//   ....[0]....
.L_1779:
        /*00b8*/ 	.word	0x000001f0


	//----- nvinfo : EIATTR_CRS_STACK_SIZE
	.align		4
.L_1780:
        /*00bc*/ 	.byte	0x04, 0x1e
        /*00be*/ 	.short	(.L_1782 - .L_1781)
.L_1781:
        /*00c0*/ 	.word	0x00000000


	//----- nvinfo : EIATTR_CBANK_PARAM_SIZE
	.align		4
.L_1782:
        /*00c4*/ 	.byte	0x03, 0x19
        /*00c6*/ 	.short	0x01d0


	//----- nvinfo : EIATTR_PARAM_CBANK
	.align		4
        /*00c8*/ 	.byte	0x04, 0x0a
        /*00ca*/ 	.short	(.L_1784 - .L_1783)
	.align		4
.L_1783:
        /*00cc*/ 	.word	index@(.nv.constant0._ZN5flash24flash_fwd_splitkv_kernelI23Flash_fwd_kernel_traitsILi128ELi64ELi128ELi4ELb0ELb0EN7cutlass10bfloat16_tE19Flash_kernel_traitsILi128ELi64ELi128ELi4ES3_EELb0ELb0ELb1ELb0ELb0ELb0ELb1ELb0EEEvNS_16Flash_fwd_paramsE)
        /*00d0*/ 	.short	0x0380
        /*00d2*/ 	.short	0x01d0


	//----- nvinfo : EIATTR_SW_WAR
	.align		4
.L_1784:
        /*00d4*/ 	.byte	0x04, 0x36
        /*00d6*/ 	.short	(.L_1786 - .L_1785)
.L_1785:
        /*00d8*/ 	.word	0x00000008
.L_1786:


//--------------------- .nv.info._ZN5flash24flash_fwd_splitkv_kernelI23Flash_fwd_kernel_traitsILi128ELi64ELi128ELi4ELb0ELb0EN7cutlass10bfloat16_tE19Flash_kernel_traitsILi128ELi64ELi128ELi4ES3_EELb0ELb0ELb1ELb0ELb0ELb1ELb1ELb0EEEvNS_16Flash_fwd_paramsE --------------------------
	.section	.nv.info._ZN5flash24flash_fwd_splitkv_kernelI23Flash_fwd_kernel_traitsILi128ELi64ELi128ELi4ELb0ELb0EN7cutlass10bfloat16_tE19Flash_kernel_traitsILi128ELi64ELi128ELi4ES3_EELb0ELb0ELb1ELb0ELb0ELb1ELb1ELb0EEEvNS_16Flash_fwd_paramsE,"",@"SHT_CUDA_INFO"
	.sectionflags	@""
	.align	4


	//----- nvinfo : EIATTR_CUDA_API_VERSION
	.align		4
        /*0000*/ 	.byte	0x04, 0x37
        /*0002*/ 	.short	(.L_1788 - .L_1787)
.L_1787:
        /*0004*/ 	.word	0x00000082


	//----- nvinfo : EIATTR_KPARAM_INFO
	.align		4
.L_1788:
        /*0008*/ 	.byte	0x04, 0x17
        /*000a*/ 	.short	(.L_1790 - .L_1789)
.L_1789:
        /*000c*/ 	.word	0x00000000
        /*0010*/ 	.short	0x0000
        /*0012*/ 	.short	0x0000
        /*0014*/ 	.byte	0x00, 0xf0, 0x41, 0x07


	//----- nvinfo : EIATTR_SPARSE_MMA_MASK
	.align		4
.L_1790:
        /*0018*/ 	.byte	0x03, 0x50
        /*001a*/ 	.short	0x0000


	//----- nvinfo : EIATTR_MAXREG_COUNT
	.align		4
        /*001c*/ 	.byte	0x03, 0x1b
        /*001e*/ 	.short	0x00ff


	//----- nvinfo : EIATTR_NUM_BARRIERS
	.align		4
        /*0020*/ 	.byte	0x02, 0x4c
        /*0022*/ 	.byte	0x01
	.zero		1


	//----- nvinfo : EIATTR_MERCURY_ISA_VERSION
	.align		4
        /*0024*/ 	.byte	0x03, 0x5f
        /*0026*/ 	.short	0x0101


	//----- nvinfo : EIATTR_COOP_GROUP_MASK_REGIDS
	.align		4
        /*0028*/ 	.byte	0x04, 0x29
        /*002a*/ 	.short	(.L_1792 - .L_1791)


	//   ....[0]....
.L_1791:
        /*002c*/ 	.word	0xffffffff


	//   ....[1]....
        /*0030*/ 	.word	0xffffffff


	//   ....[2]....
        /*0034*/ 	.word	0xffffffff


	//   ....[3]....
        /*0038*/ 	.word	0xffffffff


	//   ....[4]....
        /*003c*/ 	.word	0xffffffff


	//   ....[5]....
        /*0040*/ 	.word	0xffffffff


	//   ....[6]....
        /*0044*/ 	.word	0xffffffff


	//   ....[7]....
        /*0048*/ 	.word	0xffffffff


	//   ....[8]....
        /*004c*/ 	.word	0xffffffff


	//   ....[9]....
        /*0050*/ 	.word	0xffffffff


	//   ....[10]....
        /*0054*/ 	.word	0xffffffff


	//   ....[11]....
        /*0058*/ 	.word	0xffffffff


	//   ....[12]....
        /*005c*/ 	.word	0x05000006


	//   ....[13]....
        /*0060*/ 	.word	0x05000006


	//   ....[14]....
        /*0064*/ 	.word	0x05000006


	//   ....[15]....
        /*0068*/ 	.word	0x05000006


	//----- nvinfo : EIATTR_COOP_GROUP_INSTR_OFFSETS
	.align		4
.L_1792:
        /*006c*/ 	.byte	0x04, 0x28
        /*006e*/ 	.short	(.L_1794 - .L_1793)


	//   ....[0]....
.L_1793:
        /*0070*/ 	.word	0x00007ad0


	//   ....[1]....
        /*0074*/ 	.word	0x00007c30


	//   ....[2]....
        /*0078*/ 	.word	0x00007c40


	//   ....[3]....
        /*007c*/ 	.word	0x00007c60


	//   ....[4]....
        /*0080*/ 	.word	0x0000d210


	//   ....[5]....
        /*0084*/ 	.word	0x0000d250


	//   ....[6]....
        /*0088*/ 	.word	0x0000d300


	//   ....[7]....
        /*008c*/ 	.word	0x0000d320


	//   ....[8]....
        /*0090*/ 	.word	0x0000f250


	//   ....[9]....
        /*0094*/ 	.word	0x0000f260


	//   ....[10]....
        /*0098*/ 	.word	0x0000f290


	//   ....[11]....
        /*009c*/ 	.word	0x0000f2a0


	//   ....[12]....
        /*00a0*/ 	.word	0x00010560


	//   ....[13]....
        /*00a4*/ 	.word	0x000105d0


	//   ....[14]....
        /*00a8*/ 	.word	0x00010630


	//   ....[15]....
        /*00ac*/ 	.word	0x000106a0


	//----- nvinfo : EIATTR_VRC_CTA_INIT_COUNT
	.align		4
.L_1794:
        /*00b0*/ 	.byte	0x02, 0x4a
	.zero		1
	.zero		1


	//----- nvinfo : EIATTR_EXIT_INSTR_OFFSETS
	.align		4
        /*00b4*/ 	.byte	0x04, 0x1c
        /*00b6*/ 	.short	(.L_1796 - .L_1795)


	//   ....[0]....
.L_1795:
        /*00b8*/ 	.word	0x000001f0


	//----- nvinfo : EIATTR_CRS_STACK_SIZE
	.align		4
.L_1796:
        /*00bc*/ 	.byte	0x04, 0x1e
        /*00be*/ 	.short	(.L_1798 - .L_1797)
.L_1797:
        /*00c0*/ 	.word	0x00000000


	//----- nvinfo : EIATTR_CBANK_PARAM_SIZE
	.align		4
.L_1798:
        /*00c4*/ 	.byte	0x03, 0x19
        /*00c6*/ 	.short	0x01d0


	//----- nvinfo : EIATTR_PARAM_CBANK
	.align		4
        /*00c8*/ 	.byte	0x04, 0x0a
        /*00ca*/ 	.short	(.L_1800 - .L_1799)
	.align		4
.L_1799:
        /*00cc*/ 	.word	index@(.nv.constant0._ZN5flash24flash_fwd_splitkv_kernelI23Flash_fwd_kernel_traitsILi128ELi64ELi128ELi4ELb0ELb0EN7cutlass10bfloat16_tE19Flash_kernel_traitsILi128ELi64ELi128ELi4ES3_EELb0ELb0ELb1ELb0ELb0ELb1ELb1ELb0EEEvNS_16Flash_fwd_paramsE)
        /*00d0*/ 	.short	0x0380
        /*00d2*/ 	.short	0x01d0


	//----- nvinfo : EIATTR_SW_WAR
	.align		4
.L_1800:
        /*00d4*/ 	.byte	0x04, 0x36
        /*00d6*/ 	.short	(.L_1802 - .L_1801)
.L_1801:
        /*00d8*/ 	.word	0x00000008
.L_1802:


//--------------------- .nv.info._ZN5flash24flash_fwd_splitkv_kernelI23Flash_fwd_kernel_traitsILi128ELi64ELi128ELi4ELb0ELb0EN7cutlass10bfloat16_tE19Flash_kernel_traitsILi128ELi64ELi128ELi4ES3_EELb0ELb0ELb0ELb0ELb1ELb0ELb1ELb1EEEvNS_16Flash_fwd_paramsE --------------------------
	.section	.nv.info._ZN5flash24flash_fwd_splitkv_kernelI23Flash_fwd_kernel_traitsILi128ELi64ELi128ELi4ELb0ELb0EN7cutlass10bfloat16_tE19Flash_kernel_traitsILi128ELi64ELi128ELi4ES3_EELb0ELb0ELb0ELb0ELb1ELb0ELb1ELb1EEEvNS_16Flash_fwd_paramsE,"",@"SHT_CUDA_INFO"
	.sectionflags	@""
	.align	4


	//----- nvinfo : EIATTR_CUDA_API_VERSION
	.align		4
        /*0000*/ 	.byte	0x04, 0x37
        /*0002*/ 	.short	(.L_1804 - .L_1803)
.L_1803:
        /*0004*/ 	.word	0x00000082


	//----- nvinfo : EIATTR_KPARAM_INFO
	.align		4
.L_1804:
        /*0008*/ 	.byte	0x04, 0x17
        /*000a*/ 	.short	(.L_1806 - .L_1805)
.L_1805:
        /*000c*/ 	.word	0x00000000
        /*0010*/ 	.short	0x0000
        /*0012*/ 	.short	0x0000
        /*0014*/ 	.byte	0x00, 0xf0, 0x41, 0x07


	//----- nvinfo : EIATTR_SPARSE_MMA_MASK
	.align		4
.L_1806:
        /*0018*/ 	.byte	0x03, 0x50
        /*001a*/ 	.short	0x0000


	//----- nvinfo : EIATTR_MAXREG_COUNT
	.align		4
        /*001c*/ 	.byte	0x03, 0x1b
        /*001e*/ 	.short	0x00ff


	//----- nvinfo : EIATTR_NUM_BARRIERS
	.align		4
        /*0020*/ 	.byte	0x02, 0x4c
        /*0022*/ 	.byte	0x01
	.zero		1


	//----- nvinfo : EIATTR_MERCURY_ISA_VERSION
	.align		4
        /*0024*/ 	.byte	0x03, 0x5f
        /*0026*/ 	.short	0x0101


	//----- nvinfo : EIATTR_COOP_GROUP_MASK_REGIDS
	.align		4
        /*0028*/ 	.byte	0x04, 0x29
        /*002a*/ 	.short	(.L_1808 - .L_1807)


	//   ....[0]....
.L_1807:
        /*002c*/ 	.word	0xffffffff


	//   ....[1]....
        /*0030*/ 	.word	0xffffffff


	//   ....[2]....
        /*0034*/ 	.word	0xffffffff


	//   ....[3]....
        /*0038*/ 	.word	0xffffffff


	//   ....[4]....
        /*003c*/ 	.word	0xffffffff


	//   ....[5]....
        /*0040*/ 	.word	0xffffffff


	//   ....[6]....
        /*0044*/ 	.word	0xffffffff


	//   ....[7]....
        /*0048*/ 	.word	0xffffffff


	//   ....[8]....
        /*004c*/ 	.word	0xffffffff


	//   ....[9]....
        /*0050*/ 	.word	0xffffffff


	//   ....[10]....
        /*0054*/ 	.word	0xffffffff


	//   ....[11]....
        /*0058*/ 	.word	0xffffffff


	//   ....[12]....
        /*005c*/ 	.word	0x05000004


	//   ....[13]....
        /*0060*/ 	.word	0x05000004


	//   ....[14]....
        /*0064*/ 	.word	0x05000004


	//   ....[15]....
        /*0068*/ 	.word	0x05000004


	//----- nvinfo : EIATTR_COOP_GROUP_INSTR_OFFSETS
	.align		4
.L_1808:
        /*006c*/ 	.byte	0x04, 0x28
        /*006e*/ 	.short	(.L_1810 - .L_1809)


	//   ....[0]....
.L_1809:
        /*0070*/ 	.word	0x00013890


	//   ....[1]....
        /*0074*/ 	.word	0x000138b0


	//   ....[2]....
        /*0078*/ 	.word	0x000138e0


	//   ....[3]....
        /*007c*/ 	.word	0x000138f0


	//   ....[4]....
        /*0080*/ 	.word	0x00017390


	//   ....[5]....
        /*0084*/ 	.word	0x000173c0


	//   ....[6]....
        /*0088*/ 	.word	0x00017410


	//   ....[7]....
        /*008c*/ 	.word	0x00017420


	//   ....[8]....
        /*0090*/ 	.word	0x000193d0


	//   ....[9]....
        /*0094*/ 	.word	0x000193e0


	//   ....[10]....
        /*0098*/ 	.word	0x00019410


	//   ....[11]....
        /*009c*/ 	.word	0x00019420


	//   ....[12]....
        /*00a0*/ 	.word	0x0001a290


	//   ....[13]....
        /*00a4*/ 	.word	0x0001a300


	//   ....[14]....
        /*00a8*/ 	.word	0x0001a370


	//   ....[15]....
        /*00ac*/ 	.word	0x0001a3d0


	//----- nvinfo : EIATTR_VRC_CTA_INIT_COUNT
	.align		4
.L_1810:
        /*00b0*/ 	.byte	0x02, 0x4a
	.zero		1
	.zero		1


	//----- nvinfo : EIATTR_EXIT_INSTR_OFFSETS
	.align		4
        /*00b4*/ 	.byte	0x04, 0x1c
        /*00b6*/ 	.short	(.L_1812 - .L_1811)


	//   ....[0]....
.L_1811:
        /*00b8*/ 	.word	0x000001f0


	//----- nvinfo : EIATTR_CRS_STACK_SIZE
	.align		4
.L_1812:
        /*00bc*/ 	.byte	0x04, 0x1e
        /*00be*/ 	.short	(.L_1814 - .L_1813)
.L_1813:
        /*00c0*/ 	.word	0x00000000


	//----- nvinfo : EIATTR_CBANK_PARAM_SIZE
	.align		4
.L_1814:
        /*00c4*/ 	.byte	0x03, 0x19
        /*00c6*/ 	.short	0x01d0


	//----- nvinfo : EIATTR_PARAM_CBANK
	.align		4
        /*00c8*/ 	.byte	0x04, 0x0a
        /*00ca*/ 	.short	(.L_1816 - .L_1815)
	.align		4
.L_1815:
        /*00cc*/ 	.word	index@(.nv.constant0._ZN5flash24flash_fwd_splitkv_kernelI23Flash_fwd_kernel_traitsILi128ELi64ELi128ELi4ELb0ELb0EN7cutlass10bfloat16_tE19Flash_kernel_traitsILi128ELi64ELi128ELi4ES3_EELb0ELb0ELb0ELb0ELb1ELb0ELb1ELb1EEEvNS_16Flash_fwd_paramsE)
        /*00d0*/ 	.short	0x0380
        /*00d2*/ 	.short	0x01d0


	//----- nvinfo : EIATTR_SW_WAR
	.align		4
.L_1816:
        /*00d4*/ 	.byte	0x04, 0x36
        /*00d6*/ 	.short	(.L_1818 - .L_1817)
.L_1817:
        /*00d8*/ 	.word	0x00000008
.L_1818:


//--------------------- .nv.info._ZN5flash24flash_fwd_splitkv_kernelI23Flash_fwd_kernel_traitsILi128ELi64ELi128ELi4ELb0ELb0EN7cutlass10bfloat16_tE19Flash_kernel_traitsILi128ELi64ELi128ELi4ES3_EELb0ELb0ELb0ELb0ELb1ELb1ELb1ELb1EEEvNS_16Flash_fwd_paramsE --------------------------
	.section	.nv.info._ZN5flash24flash_fwd_splitkv_kernelI23Flash_fwd_kernel_traitsILi128ELi64ELi128ELi4ELb0ELb0EN7cutlass10bfloat16_tE19Flash_kernel_traitsILi128ELi64ELi128ELi4ES3_EELb0ELb0ELb0ELb0ELb1ELb1ELb1ELb1EEEvNS_16Flash_fwd_paramsE,"",@"SHT_CUDA_INFO"
	.sectionflags	@""
	.align	4


	//----- nvinfo : EIATTR_CUDA_API_VERSION
	.align		4
        /*0000*/ 	.byte	0x04, 0x37
        /*0002*/ 	.short	(.L_1820 - .L_1819)
.L_1819:
        /*0004*/ 	.word	0x00000082


	//----- nvinfo : EIATTR_KPARAM_INFO
	.align		4
.L_1820:
        /*0008*/ 	.byte	0x04, 0x17
        /*000a*/ 	.short	(.L_1822 - .L_1821)
.L_1821:
        /*000c*/ 	.word	0x00000000
        /*0010*/ 	.short	0x0000
        /*0012*/ 	.short	0x0000
        /*0014*/ 	.byte	0x00, 0xf0, 0x41, 0x07


	//----- nvinfo : EIATTR_SPARSE_MMA_MASK
	.align		4
.L_1822:
        /*0018*/ 	.byte	0x03, 0x50
        /*001a*/ 	.short	0x0000


	//----- nvinfo : EIATTR_MAXREG_COUNT
	.align		4
        /*001c*/ 	.byte	0x03, 0x1b
        /*001e*/ 	.short	0x00ff


	//----- nvinfo : EIATTR_NUM_BARRIERS
	.align		4
        /*0020*/ 	.byte	0x02, 0x4c
        /*0022*/ 	.byte	0x01
	.zero		1


	//----- nvinfo : EIATTR_MERCURY_ISA_VERSION
	.align		4
        /*0024*/ 	.byte	0x03, 0x5f
        /*0026*/ 	.short	0x0101


	//----- nvinfo : EIATTR_COOP_GROUP_MASK_REGIDS
	.align		4
        /*0028*/ 	.byte	0x04, 0x29
        /*002a*/ 	.short	(.L_1824 - .L_1823)


	//   ....[0]....
.L_1823:
        /*002c*/ 	.word	0xffffffff


	//   ....[1]....
        /*0030*/ 	.word	0xffffffff


	//   ....[2]....
        /*0034*/ 	.word	0xffffffff


	//   ....[3]....
        /*0038*/ 	.word	0xffffffff


	//   ....[4]....
        /*003c*/ 	.word	0xffffffff


	//   ....[5]....
        /*0040*/ 	.word	0xffffffff


	//   ....[6]....
        /*0044*/ 	.word	0xffffffff


	//   ....[7]....
        /*0048*/ 	.word	0xffffffff


	//   ....[8]....
        /*004c*/ 	.word	0xffffffff


	//   ....[9]....
        /*0050*/ 	.word	0xffffffff


	//   ....[10]....
        /*0054*/ 	.word	0xffffffff


	//   ....[11]....
        /*0058*/ 	.word	0xffffffff


	//   ....[12]....
        /*005c*/ 	.word	0x05000004


	//   ....[13]....
        /*0060*/ 	.word	0x05000004


	//   ....[14]....
        /*0064*/ 	.word	0x05000004


	//   ....[15]....
        /*0068*/ 	.word	0x05000004


	//----- nvinfo : EIATTR_COOP_GROUP_INSTR_OFFSETS
	.align		4
.L_1824:
        /*006c*/ 	.byte	0x04, 0x28
        /*006e*/ 	.short	(.L_1826 - .L_1825)


	//   ....[0]....
.L_1825:
        /*0070*/ 	.word	0x00014070


	//   ....[1]....
        /*0074*/ 	.word	0x00014090


	//   ....[2]....
        /*0078*/ 	.word	0x000140c0


	//   ....[3]....
        /*007c*/ 	.word	0x000140d0


	//   ....[4]....
        /*0080*/ 	.word	0x00018380


	//   ....[5]....
        /*0084*/ 	.word	0x000183a0


	//   ....[6]....
        /*0088*/ 	.word	0x000183d0


	//   ....[7]....
        /*008c*/ 	.word	0x000183e0


	//   ....[8]....
        /*0090*/ 	.word	0x0001a3c0


	//   ....[9]....
        /*0094*/ 	.word	0x0001a3d0


	//   ....[10]....
        /*0098*/ 	.word	0x0001a400


	//   ....[11]....
        /*009c*/ 	.word	0x0001a410


	//   ....[12]....
        /*00a0*/ 	.word	0x0001b280


	//   ....[13]....
        /*00a4*/ 	.word	0x0001b2f0


	//   ....[14]....
        /*00a8*/ 	.word	0x0001b360


	//   ....[15]....
        /*00ac*/ 	.word	0x0001b3c0


	//----- nvinfo : EIATTR_VRC_CTA_INIT_COUNT
	.align		4
.L_1826:
        /*00b0*/ 	.byte	0x02, 0x4a
	.zero		1
	.zero		1


	//----- nvinfo : EIATTR_EXIT_INSTR_OFFSETS
	.align		4
        /*00b4*/ 	.byte	0x04, 0x1c
        /*00b6*/ 	.short	(.L_1828 - .L_1827)


	//   ....[0]....
.L_1827:
        /*00b8*/ 	.word	0x000001f0


	//----- nvinfo : EIATTR_CRS_STACK_SIZE
	.align		4
.L_1828:
        /*00bc*/ 	.byte	0x04, 0x1e
        /*00be*/ 	.short	(.L_1830 - .L_1829)
.L_1829:
        /*00c0*/ 	.word	0x00000000


	//----- nvinfo : EIATTR_CBANK_PARAM_SIZE
	.align		4
.L_1830:
        /*00c4*/ 	.byte	0x03, 0x19
        /*00c6*/ 	.short	0x01d0


	//----- nvinfo : EIATTR_PARAM_CBANK
	.align		4
        /*00c8*/ 	.byte	0x04, 0x0a
        /*00ca*/ 	.short	(.L_1832 - .L_1831)
	.align		4
.L_1831:
        /*00cc*/ 	.word	index@(.nv.constant0._ZN5flash24flash_fwd_splitkv_kernelI23Flash_fwd_kernel_traitsILi128ELi64ELi128ELi4ELb0ELb0EN7cutlass10bfloat16_tE19Flash_kernel_traitsILi128ELi64ELi128ELi4ES3_EELb0ELb0ELb0ELb0ELb1ELb1ELb1ELb1EEEvNS_16Flash_fwd_paramsE)
        /*00d0*/ 	.short	0x0380
        /*00d2*/ 	.short	0x01d0


	//----- nvinfo : EIATTR_SW_WAR
	.align		4
.L_1832:
        /*00d4*/ 	.byte	0x04, 0x36
        /*00d6*/ 	.short	(.L_1834 - .L_1833)
.L_1833:
        /*00d8*/ 	.word	0x00000008
.L_1834:


//--------------------- .nv.info._ZN5flash24flash_fwd_splitkv_kernelI23Flash_fwd_kernel_traitsILi128ELi64ELi128ELi4ELb0ELb0EN7cutlass10bfloat16_tE19Flash_kernel_traitsILi128ELi64ELi128ELi4ES3_EELb0ELb0ELb1ELb0ELb0ELb0ELb1ELb1EEEvNS_16Flash_fwd_paramsE --------------------------
	.section	.nv.info._ZN5flash24flash_fwd_splitkv_kernelI23Flash_fwd_kernel_traitsILi128ELi64ELi128ELi4ELb0ELb0EN7cutlass10bfloat16_tE19Flash_kernel_traitsILi128ELi64ELi128ELi4ES3_EELb0ELb0ELb1ELb0ELb0ELb0ELb1ELb1EEEvNS_16Flash_fwd_paramsE,"",@"SHT_CUDA_INFO"
	.sectionflags	@""
	.align	4


	//----- nvinfo : EIATTR_CUDA_API_VERSION
	.align		4
        /*0000*/ 	.byte	0x04, 0x37
        /*0002*/ 	.short	(.L_1836 - .L_1835)
.L_1835:
        /*0004*/ 	.word	0x00000082


	//----- nvinfo : EIATTR_KPARAM_INFO
	.align		4
.L_1836:
        /*0008*/ 	.byte	0x04, 0x17
        /*000a*/ 	.short	(.L_1838 - .L_1837)
.L_1837:
        /*000c*/ 	.word	0x00000000
        /*0010*/ 	.short	0x0000
        /*0012*/ 	.short	0x0000
        /*0014*/ 	.byte	0x00, 0xf0, 0x41, 0x07


	//----- nvinfo : EIATTR_SPARSE_MMA_MASK
	.align		4
.L_1838:
        /*0018*/ 	.byte	0x03, 0x50
        /*001a*/ 	.short	0x0000


	//----- nvinfo : EIATTR_MAXREG_COUNT
	.align		4
        /*001c*/ 	.byte	0x03, 0x1b
        /*001e*/ 	.short	0x00ff


	//----- nvinfo : EIATTR_NUM_BARRIERS
	.align		4
        /*0020*/ 	.byte	0x02, 0x4c
        /*0022*/ 	.byte	0x01
	.zero		1


	//----- nvinfo : EIATTR_MERCURY_ISA_VERSION
	.align		4
        /*0024*/ 	.byte	0x03, 0x5f
        /*0026*/ 	.short	0x0101


	//----- nvinfo : EIATTR_COOP_GROUP_MASK_REGIDS
	.align		4
        /*0028*/ 	.byte	0x04, 0x29
        /*002a*/ 	.short	(.L_1840 - .L_1839)


	//   ....[0]....
.L_1839:
        /*002c*/ 	.word	0xffffffff


	//   ....[1]....
        /*0030*/ 	.word	0xffffffff


	//   ....[2]....
        /*0034*/ 	.word	0xffffffff


	//   ....[3]....
        /*0038*/ 	.word	0xffffffff


	//   ....[4]....
        /*003c*/ 	.word	0xffffffff


	//   ....[5]....
        /*0040*/ 	.word	0xffffffff


	//   ....[6]....
        /*0044*/ 	.word	0xffffffff


	//   ....[7]....
        /*0048*/ 	.word	0xffffffff


	//   ....[8]....
        /*004c*/ 	.word	0xffffffff


	//   ....[9]....
        /*0050*/ 	.word	0xffffffff


	//   ....[10]....
        /*0054*/ 	.word	0xffffffff


	//   ....[11]....
        /*0058*/ 	.word	0xffffffff


	//   ....[12]....
        /*005c*/ 	.word	0x05000004


	//   ....[13]....
        /*0060*/ 	.word	0x05000004


	//   ....[14]....
        /*0064*/ 	.word	0x05000004


	//   ....[15]....
        /*0068*/ 	.word	0x05000004


	//----- nvinfo : EIATTR_COOP_GROUP_INSTR_OFFSETS
	.align		4
.L_1840:
        /*006c*/ 	.byte	0x04, 0x28
        /*006e*/ 	.short	(.L_1842 - .L_1841)


	//   ....[0]....
.L_1841:
        /*0070*/ 	.word	0x00017110


	//   ....[1]....
        /*0074*/ 	.word	0x00017130


	//   ....[2]....
        /*0078*/ 	.word	0x00017150


	//   ....[3]....
        /*007c*/ 	.word	0x00017170


	//   ....[4]....
        /*0080*/ 	.word	0x0001bf10


	//   ....[5]....
        /*0084*/ 	.word	0x0001bf50


	//   ....[6]....
        /*0088*/ 	.word	0x0001bfa0


	//   ....[7]....
        /*008c*/ 	.word	0x0001bfb0


	//   ....[8]....
        /*0090*/ 	.word	0x0001df70


	//   ....[9]....
        /*0094*/ 	.word	0x0001df80


	//   ....[10]....
        /*0098*/ 	.word	0x0001dfb0


	//   ....[11]....
        /*009c*/ 	.word	0x0001dfc0


	//   ....[12]....
        /*00a0*/ 	.word	0x0001f290


	//   ....[13]....
        /*00a4*/ 	.word	0x0001f300


	//   ....[14]....
        /*00a8*/ 	.word	0x0001f370


	//   ....[15]....
        /*00ac*/ 	.word	0x0001f3d0


	//----- nvinfo : EIATTR_VRC_CTA_INIT_COUNT
	.align		4
.L_1842:
        /*00b0*/ 	.byte	0x02, 0x4a
	.zero		1
	.zero		1


	//----- nvinfo : EIATTR_EXIT_INSTR_OFFSETS
	.align		4
        /*00b4*/ 	.byte	0x04, 0x1c
        /*00b6*/ 	.short	(.L_1844 - .L_1843)


	//   ....[0]....
.L_1843:
        /*00b8*/ 	.word	0x000001f0


	//----- nvinfo : EIATTR_CRS_STACK_SIZE
	.align		4
.L_1844:
        /*00bc*/ 	.byte	0x04, 0x1e
        /*00be*/ 	.short	(.L_1846 - .L_1845)
.L_1845:
        /*00c0*/ 	.word	0x00000000


	//----- nvinfo : EIATTR_CBANK_PARAM_SIZE
	.align		4
.L_1846:
        /*00c4*/ 	.byte	0x03, 0x19
        /*00c6*/ 	.short	0x01d0


	//----- nvinfo : EIATTR_PARAM_CBANK
	.align		4
        /*00c8*/ 	.byte	0x04, 0x0a
        /*00ca*/ 	.short	(.L_1848 - .L_1847)
	.align		4
.L_1847:
        /*00cc*/ 	.word	index@(.nv.constant0._ZN5flash24flash_fwd_splitkv_kernelI23Flash_fwd_kernel_traitsILi128ELi64ELi128ELi4ELb0ELb0EN7cutlass10bfloat16_tE19Flash_kernel_traitsILi128ELi64ELi128ELi4ES3_EELb0ELb0ELb1ELb0ELb0ELb0ELb1ELb1EEEvNS_16Flash_fwd_paramsE)
        /*00d0*/ 	.short	0x0380
        /*00d2*/ 	.short	0x01d0


	//----- nvinfo : EIATTR_SW_WAR
	.align		4
.L_1848:
        /*00d4*/ 	.byte	0x04, 0x36
        /*00d6*/ 	.short	(.L_1850 - .L_1849)
.L_1849:
        /*00d8*/ 	.word	0x00000008
.L_1850:


//--------------------- .nv.info._ZN5flash24flash_fwd_splitkv_kernelI23Flash_fwd_kernel_traitsILi128ELi64ELi128ELi4ELb0ELb0EN7cutlass10bfloat16_tE19Flash_kernel_traitsILi128ELi64ELi128ELi4ES3_EELb0ELb0ELb1ELb0ELb0ELb1ELb1ELb1EEEvNS_16Flash_fwd_paramsE --------------------------
	.section	.nv.info._ZN5flash24flash_fwd_splitkv_kernelI23Flash_fwd_kernel_traitsILi128ELi64ELi128ELi4ELb0ELb0EN7cutlass10bfloat16_tE19Flash_kernel_traitsILi128ELi64ELi128ELi4ES3_EELb0ELb0ELb1ELb0ELb0ELb1ELb1ELb1EEEvNS_16Flash_fwd_paramsE,"",@"SHT_CUDA_INFO"
	.sectionflags	@""
	.align	4


	//----- nvinfo : EIATTR_CUDA_API_VERSION
	.align		4
        /*0000*/ 	.byte	0x04, 0x37
        /*0002*/ 	.short	(.L_1852 - .L_1851)
.L_1851:
        /*0004*/ 	.word	0x00000082


	//----- nvinfo : EIATTR_KPARAM_INFO
	.align		4
.L_1852:
        /*0008*/ 	.byte	0x04, 0x17
        /*000a*/ 	.short	(.L_1854 - .L_1853)
.L_1853:
        /*000c*/ 	.word	0x00000000
        /*0010*/ 	.short	0x0000
        /*0012*/ 	.short	0x0000
        /*0014*/ 	.byte	0x00, 0xf0, 0x41, 0x07


	//----- nvinfo : EIATTR_SPARSE_MMA_MASK
	.align		4
.L_1854:
        /*0018*/ 	.byte	0x03, 0x50
        /*001a*/ 	.short	0x0000


	//----- nvinfo : EIATTR_MAXREG_COUNT
	.align		4
        /*001c*/ 	.byte	0x03, 0x1b
        /*001e*/ 	.short	0x00ff


	//----- nvinfo : EIATTR_NUM_BARRIERS
	.align		4
        /*0020*/ 	.byte	0x02, 0x4c
        /*0022*/ 	.byte	0x01
	.zero		1


	//----- nvinfo : EIATTR_MERCURY_ISA_VERSION
	.align		4
        /*0024*/ 	.byte	0x03, 0x5f
        /*0026*/ 	.short	0x0101


	//----- nvinfo : EIATTR_COOP_GROUP_MASK_REGIDS
	.align		4
        /*0028*/ 	.byte	0x04, 0x29
        /*002a*/ 	.short	(.L_1856 - .L_1855)


	//   ....[0]....
.L_1855:
        /*002c*/ 	.word	0xffffffff


	//   ....[1]....
        /*0030*/ 	.word	0xffffffff


	//   ....[2]....
        /*0034*/ 	.word	0xffffffff


	//   ....[3]....
        /*0038*/ 	.word	0xffffffff


	//   ....[4]....
        /*003c*/ 	.word	0xffffffff


	//   ....[5]....
        /*0040*/ 	.word	0xffffffff


	//   ....[6]....
        /*0044*/ 	.word	0xffffffff


	//   ....[7]....
        /*0048*/ 	.word	0xffffffff


	//   ....[8]....
        /*004c*/ 	.word	0xffffffff


	//   ....[9]....
        /*0050*/ 	.word	0xffffffff


	//   ....[10]....
        /*0054*/ 	.word	0xffffffff


	//   ....[11]....
        /*0058*/ 	.word	0xffffffff


	//   ....[12]....
        /*005c*/ 	.word	0x05000004


	//   ....[13]....
        /*0060*/ 	.word	0x05000004


	//   ....[14]....
        /*0064*/ 	.word	0x05000004


	//   ....[15]....
        /*0068*/ 	.word	0x05000004


	//----- nvinfo : EIATTR_COOP_GROUP_INSTR_OFFSETS
	.align		4
.L_1856:
        /*006c*/ 	.byte	0x04, 0x28
        /*006e*/ 	.short	(.L_1858 - .L_1857)


	//   ....[0]....
.L_1857:
        /*0070*/ 	.word	0x00017950


	//   ....[1]....
        /*0074*/ 	.word	0x00017970


	//   ....[2]....
        /*0078*/ 	.word	0x00017990


	//   ....[3]....
        /*007c*/ 	.word	0x000179b0


	//   ....[4]....
        /*0080*/ 	.word	0x0001cf30


	//   ....[5]....
        /*0084*/ 	.word	0x0001cf90


	//   ....[6]....
        /*0088*/ 	.word	0x0001cfc0


	//   ....[7]....
        /*008c*/ 	.word	0x0001cfd0


	//   ....[8]....
        /*0090*/ 	.word	0x0001ef90


	//   ....[9]....
        /*0094*/ 	.word	0x0001efa0


	//   ....[10]....
        /*0098*/ 	.word	0x0001efd0


	//   ....[11]....
        /*009c*/ 	.word	0x0001efe0


	//   ....[12]....
        /*00a0*/ 	.word	0x000202b0


	//   ....[13]....
        /*00a4*/ 	.word	0x00020320


	//   ....[14]....
        /*00a8*/ 	.word	0x00020390


	//   ....[15]....
        /*00ac*/ 	.word	0x000203f0


	//----- nvinfo : EIATTR_VRC_CTA_INIT_COUNT
	.align		4
.L_1858:
        /*00b0*/ 	.byte	0x02, 0x4a
	.zero		1
	.zero		1


	//----- nvinfo : EIATTR_EXIT_INSTR_OFFSETS
	.align		4
        /*00b4*/ 	.byte	0x04, 0x1c
        /*00b6*/ 	.short	(.L_1860 - .L_1859)


	//   ....[0]....
.L_1859:
        /*00b8*/ 	.word	0x000001f0


	//----- nvinfo : EIATTR_CRS_STACK_SIZE
	.align		4
.L_1860:
        /*00bc*/ 	.byte	0x04, 0x1e
        /*00be*/ 	.short	(.L_1862 - .L_1861)
.L_1861:
        /*00c0*/ 	.word	0x00000000


	//----- nvinfo : EIATTR_CBANK_PARAM_SIZE
	.align		4
.L_1862:
        /*00c4*/ 	.byte	0x03, 0x19
        /*00c6*/ 	.short	0x01d0


	//----- nvinfo : EIATTR_PARAM_CBANK
	.align		4
        /*00c8*/ 	.byte	0x04, 0x0a
        /*00ca*/ 	.short	(.L_1864 - .L_1863)
	.align		4
.L_1863:
        /*00cc*/ 	.word	index@(.nv.constant0._ZN5flash24flash_fwd_splitkv_kernelI23Flash_fwd_kernel_traitsILi128ELi64ELi128ELi4ELb0ELb0EN7cutlass10bfloat16_tE19Flash_kernel_traitsILi128ELi64ELi128ELi4ES3_EELb0ELb0ELb1ELb0ELb0ELb1ELb1ELb1EEEvNS_16Flash_fwd_paramsE)
        /*00d0*/ 	.short	0x0380
        /*00d2*/ 	.short	0x01d0


	//----- nvinfo : EIATTR_SW_WAR
	.align		4
.L_1864:
        /*00d4*/ 	.byte	0x04, 0x36
        /*00d6*/ 	.short	(.L_1866 - .L_1865)
.L_1865:
        /*00d8*/ 	.word	0x00000008
.L_1866:


//--------------------- .nv.info._ZN5flash24flash_fwd_splitkv_kernelI23Flash_fwd_kernel_traitsILi128ELi64ELi128ELi4ELb0ELb0EN7cutlass10bfloat16_tE19Flash_kernel_traitsILi128ELi64ELi128ELi4ES3_EELb0ELb1ELb0ELb0ELb1ELb0ELb0ELb0EEEvNS_16Flash_fwd_paramsE --------------------------
	.section	.nv.info._ZN5flash24flash_fwd_splitkv_kernelI23Flash_fwd_kernel_traitsILi128ELi64ELi128ELi4ELb0ELb0EN7cutlass10bfloat16_tE19Flash_kernel_traitsILi128ELi64ELi128ELi4ES3_EELb0ELb1ELb0ELb0ELb1ELb0ELb0ELb0EEEvNS_16Flash_fwd_paramsE,"",@"SHT_CUDA_INFO"
	.sectionflags	@""
	.align	4


	//----- nvinfo : EIATTR_CUDA_API_VERSION
	.align		4
        /*0000*/ 	.byte	0x04, 0x37
        /*0002*/ 	.short	(.L_1868 - .L_1867)
.L_1867:
        /*0004*/ 	.word	0x00000082


	//----- nvinfo : EIATTR_KPARAM_INFO
	.align		4
.L_1868:
        /*0008*/ 	.byte	0x04, 0x17
        /*000a*/ 	.short	(.L_1870 - .L_1869)
.L_1869:
        /*000c*/ 	.word	0x00000000
        /*0010*/ 	.short	0x0000
        /*0012*/ 	.short	0x0000
        /*0014*/ 	.byte	0x00, 0xf0, 0x41, 0x07


	//----- nvinfo : EIATTR_SPARSE_MMA_MASK
	.align		4
.L_1870:
        /*0018*/ 	.byte	0x03, 0x50
        /*001a*/ 	.short	0x0000


	//----- nvinfo : EIATTR_MAXREG_COUNT
	.align		4
        /*001c*/ 	.byte	0x03, 0x1b
        /*001e*/ 	.short	0x00ff


	//----- nvinfo : EIATTR_NUM_BARRIERS
	.align		4
        /*0020*/ 	.byte	0x02, 0x4c
        /*0022*/ 	.byte	0x01
	.zero		1


	//----- nvinfo : EIATTR_MERCURY_ISA_VERSION
	.align		4
        /*0024*/ 	.byte	0x03, 0x5f
        /*0026*/ 	.short	0x0101


	//----- nvinfo : EIATTR_COOP_GROUP_MASK_REGIDS
	.align		4
        /*0028*/ 	.byte	0x04, 0x29
        /*002a*/ 	.short	(.L_1872 - .L_1871)


	//   ....[0]....
.L_1871:
        /*002c*/ 	.word	0xffffffff


	//   ....[1]....
        /*0030*/ 	.word	0xffffffff


	//   ....[2]....
        /*0034*/ 	.word	0xffffffff


	//   ....[3]....
        /*0038*/ 	.word	0xffffffff


	//   ....[4]....
        /*003c*/ 	.word	0xffffffff


	//   ....[5]....
        /*0040*/ 	.word	0xffffffff


	//   ....[6]....
        /*0044*/ 	.word	0xffffffff


	//   ....[7]....
        /*0048*/ 	.word	0xffffffff


	//   ....[8]....
        /*004c*/ 	.word	0xffffffff


	//   ....[9]....
        /*0050*/ 	.word	0xffffffff


	//   ....[10]....
        /*0054*/ 	.word	0xffffffff


	//   ....[11]....
        /*0058*/ 	.word	0xffffffff


	//   ....[12]....
        /*005c*/ 	.word	0xffffffff


	//   ....[13]....
        /*0060*/ 	.word	0xffffffff


	//   ....[14]....
        /*0064*/ 	.word	0xffffffff


	//   ....[15]....
        /*0068*/ 	.word	0xffffffff


	//   ....[16]....
        /*006c*/ 	.word	0x05000006


	//   ....[17]....
        /*0070*/ 	.word	0x05000006


	//   ....[18]....
        /*0074*/ 	.word	0x05000006


	//   ....[19]....
        /*0078*/ 	.word	0x05000006


	//----- nvinfo : EIATTR_COOP_GROUP_INSTR_OFFSETS
	.align		4
.L_1872:
        /*007c*/ 	.byte	0x04, 0x28
        /*007e*/ 	.short	(.L_1874 - .L_1873)


	//   ....[0]....
.L_1873:
        /*0080*/ 	.word	0x00005420


	//   ....[1]....
        /*0084*/ 	.word	0x000055f0


	//   ....[2]....
        /*0088*/ 	.word	0x00005600


	//   ....[3]....
        /*008c*/ 	.word	0x00005620


	//   ....[4]....
        /*0090*/ 	.word	0x0000a0d0


	//   ....[5]....
        /*0094*/ 	.word	0x0000a0e0


	//   ....[6]....
        /*0098*/ 	.word	0x0000a110


	//   ....[7]....
        /*009c*/ 	.word	0x0000a120


	//   ....[8]....
        /*00a0*/ 	.word	0x0000f240


	//   ....[9]....
        /*00a4*/ 	.word	0x0000f2d0


	//   ....[10]....
        /*00a8*/ 	.word	0x0000f310


	//   ....[11]....
        /*00ac*/ 	.word	0x0000f320


	//   ....[12]....
        /*00b0*/ 	.word	0x00011350


	//   ....[13]....
        /*00b4*/ 	.word	0x00011360


	//   ....[14]....
        /*00b8*/ 	.word	0x00011390


	//   ....[15]....
        /*00bc*/ 	.word	0x000113a0


	//   ....[16]....
        /*00c0*/ 	.word	0x00012620


	//   ....[17]....
        /*00c4*/ 	.word	0x00012690


	//   ....[18]....
        /*00c8*/ 	.word	0x000126f0


	//   ....[19]....
        /*00cc*/ 	.word	0x00012760


	//----- nvinfo : EIATTR_VRC_CTA_INIT_COUNT
	.align		4
.L_1874:
        /*00d0*/ 	.byte	0x02, 0x4a
	.zero		1
	.zero		1


	//----- nvinfo : EIATTR_EXIT_INSTR_OFFSETS
	.align		4
        /*00d4*/ 	.byte	0x04, 0x1c
        /*00d6*/ 	.short	(.L_1876 - .L_1875)


	//   ....[0]....
.L_1875:
        /*00d8*/ 	.word	0x00000090


	//----- nvinfo : EIATTR_CRS_STACK_SIZE
	.align		4
.L_1876:
        /*00dc*/ 	.byte	0x04, 0x1e
        /*00de*/ 	.short	(.L_1878 - .L_1877)
.L_1877:
        /*00e0*/ 	.word	0x00000000


	//----- nvinfo : EIATTR_CBANK_PARAM_SIZE
	.align		4
.L_1878:
        /*00e4*/ 	.byte	0x03, 0x19
        /*00e6*/ 	.short	0x01d0


	//----- nvinfo : EIATTR_PARAM_CBANK
	.align		4
        /*00e8*/ 	.byte	0x04, 0x0a
        /*00ea*/ 	.short	(.L_1880 - .L_1879)
	.align		4
.L_1879:
        /*00ec*/ 	.word	index@(.nv.constant0._ZN5flash24flash_fwd_splitkv_kernelI23Flash_fwd_kernel_traitsILi128ELi64ELi128ELi4ELb0ELb0EN7cutlass10bfloat16_tE19Flash_kernel_traitsILi128ELi64ELi128ELi4ES3_EELb0ELb1ELb0ELb0ELb1ELb0ELb0ELb0EEEvNS_16Flash_fwd_paramsE)
        /*00f0*/ 	.short	0x0380
        /*00f2*/ 	.short	0x01d0


	//----- nvinfo : EIATTR_SW_WAR
	.align		4
.L_1880:
        /*00f4*/ 	.byte	0x04, 0x36
        /*00f6*/ 	.short	(.L_1882 - .L_1881)
.L_1881:
        /*00f8*/ 	.word	0x00000008
.L_1882:


//--------------------- .nv.info._ZN5flash24flash_fwd_splitkv_kernelI23Flash_fwd_kernel_traitsILi128ELi64ELi128ELi4ELb0ELb0EN7cutlass10bfloat16_tE19Flash_kernel_traitsILi128ELi64ELi128ELi4ES3_EELb0ELb1ELb0ELb0ELb1ELb1ELb0ELb0EEEvNS_16Flash_fwd_paramsE --------------------------
	.section	.nv.info._ZN5flash24flash_fwd_splitkv_kernelI23Flash_fwd_kernel_traitsILi128ELi64ELi128ELi4ELb0ELb0EN7cutlass10bfloat16_tE19Flash_kernel_traitsILi128ELi64ELi128ELi4ES3_EELb0ELb1ELb0ELb0ELb1ELb1ELb0ELb0EEEvNS_16Flash_fwd_paramsE,"",@"SHT_CUDA_INFO"
	.sectionflags	@""
	.align	4


	//----- nvinfo : EIATTR_CUDA_API_VERSION
	.align		4
        /*0000*/ 	.byte	0x04, 0x37
        /*0002*/ 	.short	(.L_1884 - .L_1883)
.L_1883:
        /*0004*/ 	.word	0x00000082


	//----- nvinfo : EIATTR_KPARAM_INFO
	.align		4
.L_1884:
        /*0008*/ 	.byte	0x04, 0x17
        /*000a*/ 	.short	(.L_1886 - .L_1885)
.L_1885:
        /*000c*/ 	.word	0x00000000
        /*0010*/ 	.short	0x0000
        /*0012*/ 	.short	0x0000
        /*0014*/ 	.byte	0x00, 0xf0, 0x41, 0x07


	//----- nvinfo : EIATTR_SPARSE_MMA_MASK
	.align		4
.L_1886:
        /*0018*/ 	.byte	0x03, 0x50
        /*001a*/ 	.short	0x0000


	//----- nvinfo : EIATTR_MAXREG_COUNT
	.align		4
        /*001c*/ 	.byte	0x03, 0x1b
        /*001e*/ 	.short	0x00ff


	//----- nvinfo : EIATTR_NUM_BARRIERS
	.align		4
        /*0020*/ 	.byte	0x02, 0x4c
        /*0022*/ 	.byte	0x01
	.zero		1


	//----- nvinfo : EIATTR_MERCURY_ISA_VERSION
	.align		4
        /*0024*/ 	.byte	0x03, 0x5f
        /*0026*/ 	.short	0x0101


	//----- nvinfo : EIATTR_COOP_GROUP_MASK_REGIDS
	.align		4
        /*0028*/ 	.byte	0x04, 0x29
        /*002a*/ 	.short	(.L_1888 - .L_1887)


	//   ....[0]....
.L_1887:
        /*002c*/ 	.word	0xffffffff


	//   ....[1]....
        /*0030*/ 	.word	0xffffffff


	//   ....[2]....
        /*0034*/ 	.word	0xffffffff


	//   ....[3]....
        /*0038*/ 	.word	0xffffffff


	//   ....[4]....
        /*003c*/ 	.word	0xffffffff


	//   ....[5]....
        /*0040*/ 	.word	0xffffffff


	//   ....[6]....
        /*0044*/ 	.word	0xffffffff


	//   ....[7]....
        /*0048*/ 	.word	0xffffffff


	//   ....[8]....
        /*004c*/ 	.word	0xffffffff


	//   ....[9]....
        /*0050*/ 	.word	0xffffffff


	//   ....[10]....
        /*0054*/ 	.word	0xffffffff


	//   ....[11]....
        /*0058*/ 	.word	0xffffffff


	//   ....[12]....
        /*005c*/ 	.word	0xffffffff


	//   ....[13]....
        /*0060*/ 	.word	0xffffffff


	//   ....[14]....
        /*0064*/ 	.word	0xffffffff


	//   ....[15]....
        /*0068*/ 	.word	0xffffffff


	//   ....[16]....
        /*006c*/ 	.word	0x05000006


	//   ....[17]....
        /*0070*/ 	.word	0x05000006


	//   ....[18]....
        /*0074*/ 	.word	0x05000006


	//   ....[19]....
        /*0078*/ 	.word	0x05000006


	//----- nvinfo : EIATTR_COOP_GROUP_INSTR_OFFSETS
	.align		4
.L_1888:
        /*007c*/ 	.byte	0x04, 0x28
        /*007e*/ 	.short	(.L_1890 - .L_1889)


	//   ....[0]....
.L_1889:
        /*0080*/ 	.word	0x00005c90


	//   ....[1]....
        /*0084*/ 	.word	0x00005e40


	//   ....[2]....
        /*0088*/ 	.word	0x00005e50


	//   ....[3]....
        /*008c*/ 	.word	0x00005e70


	//   ....[4]....
        /*0090*/ 	.word	0x0000b170


	//   ....[5]....
        /*0094*/ 	.word	0x0000b1b0


	//   ....[6]....
        /*0098*/ 	.word	0x0000b1d0


	//   ....[7]....
        /*009c*/ 	.word	0x0000b1f0


	//   ....[8]....
        /*00a0*/ 	.word	0x00010af0


	//   ....[9]....
        /*00a4*/ 	.word	0x00010b50


	//   ....[10]....
        /*00a8*/ 	.word	0x00010b90


	//   ....[11]....
        /*00ac*/ 	.word	0x00010ba0


	//   ....[12]....
        /*00b0*/ 	.word	0x00012bd0


	//   ....[13]....
        /*00b4*/ 	.word	0x00012be0


	//   ....[14]....
        /*00b8*/ 	.word	0x00012c10


	//   ....[15]....
        /*00bc*/ 	.word	0x00012c20


	//   ....[16]....
        /*00c0*/ 	.word	0x00013ea0


	//   ....[17]....
        /*00c4*/ 	.word	0x00013f10


	//   ....[18]....
        /*00c8*/ 	.word	0x00013f70


	//   ....[19]....
        /*00cc*/ 	.word	0x00013fe0


	//----- nvinfo : EIATTR_VRC_CTA_INIT_COUNT
	.align		4
.L_1890:
        /*00d0*/ 	.byte	0x02, 0x4a
	.zero		1
	.zero		1


	//----- nvinfo : EIATTR_EXIT_INSTR_OFFSETS
	.align		4
        /*00d4*/ 	.byte	0x04, 0x1c
        /*00d6*/ 	.short	(.L_1892 - .L_1891)


	//   ....[0]....
.L_1891:
        /*00d8*/ 	.word	0x00000090


	//----- nvinfo : EIATTR_CRS_STACK_SIZE
	.align		4
.L_1892:
        /*00dc*/ 	.byte	0x04, 0x1e
        /*00de*/ 	.short	(.L_1894 - .L_1893)
.L_1893:
        /*00e0*/ 	.word	0x00000000


	//----- nvinfo : EIATTR_CBANK_PARAM_SIZE
	.align		4
.L_1894:
        /*00e4*/ 	.byte	0x03, 0x19
        /*00e6*/ 	.short	0x01d0


	//----- nvinfo : EIATTR_PARAM_CBANK
	.align		4
        /*00e8*/ 	.byte	0x04, 0x0a
        /*00ea*/ 	.short	(.L_1896 - .L_1895)
	.align		4
.L_1895:
        /*00ec*/ 	.word	index@(.nv.constant0._ZN5flash24flash_fwd_splitkv_kernelI23Flash_fwd_kernel_traitsILi128ELi64ELi128ELi4ELb0ELb0EN7cutlass10bfloat16_tE19Flash_kernel_traitsILi128ELi64ELi128ELi4ES3_EELb0ELb1ELb0ELb0ELb1ELb1ELb0ELb0EEEvNS_16Flash_fwd_paramsE)
        /*00f0*/ 	.short	0x0380
        /*00f2*/ 	.short	0x01d0


	//----- nvinfo : EIATTR_SW_WAR
	.align		4
.L_1896:
        /*00f4*/ 	.byte	0x04, 0x36
        /*00f6*/ 	.short	(.L_1898 - .L_1897)
.L_1897:
        /*00f8*/ 	.word	0x00000008
.L_1898:


//--------------------- .nv.info._ZN5flash24flash_fwd_splitkv_kernelI23Flash_fwd_kernel_traitsILi128ELi64ELi128ELi4ELb0ELb0EN7cutlass10bfloat16_tE19Flash_kernel_traitsILi128ELi64ELi128ELi4ES3_EELb0ELb1ELb1ELb0ELb0ELb0ELb0ELb0EEEvNS_16Flash_fwd_paramsE --------------------------
	.section	.nv.info._ZN5flash24flash_fwd_splitkv_kernelI23Flash_fwd_kernel_traitsILi128ELi64ELi128ELi4ELb0ELb0EN7cutlass10bfloat16_tE19Flash_kernel_traitsILi128ELi64ELi128ELi4ES3_EELb0ELb1ELb1ELb0ELb0ELb0ELb0ELb0EEEvNS_16Flash_fwd_paramsE,"",@"SHT_CUDA_INFO"
	.sectionflags	@""
	.align	4


	//----- nvinfo : EIATTR_CUDA_API_VERSION
	.align		4
        /*0000*/ 	.byte	0x04, 0x37
        /*0002*/ 	.short	(.L_1900 - .L_1899)
.L_1899:
        /*0004*/ 	.word	0x00000082


	//----- nvinfo : EIATTR_KPARAM_INFO
	.align		4
.L_1900:
        /*0008*/ 	.byte	0x04, 0x17
        /*000a*/ 	.short	(.L_1902 - .L_1901)
.L_1901:
        /*000c*/ 	.word	0x00000000
        /*0010*/ 	.short	0x0000
        /*0012*/ 	.short	0x0000
        /*0014*/ 	.byte	0x00, 0xf0, 0x41, 0x07


	//----- nvinfo : EIATTR_SPARSE_MMA_MASK
	.align		4
.L_1902:
        /*0018*/ 	.byte	0x03, 0x50
        /*001a*/ 	.short	0x0000


	//----- nvinfo : EIATTR_MAXREG_COUNT
	.align		4
        /*001c*/ 	.byte	0x03, 0x1b
        /*001e*/ 	.short	0x00ff


	//----- nvinfo : EIATTR_NUM_BARRIERS
	.align		4
        /*0020*/ 	.byte	0x02, 0x4c
        /*0022*/ 	.byte	0x01
	.zero		1


	//----- nvinfo : EIATTR_MERCURY_ISA_VERSION
	.align		4
        /*0024*/ 	.byte	0x03, 0x5f
        /*0026*/ 	.short	0x0101


	//----- nvinfo : EIATTR_COOP_GROUP_MASK_REGIDS
	.align		4
        /*0028*/ 	.byte	0x04, 0x29
        /*002a*/ 	.short	(.L_1904 - .L_1903)


	//   ....[0]....
.L_1903:
        /*002c*/ 	.word	0xffffffff


	//   ....[1]....
        /*0030*/ 	.word	0xffffffff


	//   ....[2]....
        /*0034*/ 	.word	0xffffffff


	//   ....[3]....
        /*0038*/ 	.word	0xffffffff


	//   ....[4]....
        /*003c*/ 	.word	0xffffffff


	//   ....[5]....
        /*0040*/ 	.word	0xffffffff


	//   ....[6]....
        /*0044*/ 	.word	0xffffffff


	//   ....[7]....
        /*0048*/ 	.word	0xffffffff


	//   ....[8]....
        /*004c*/ 	.word	0xffffffff


	//   ....[9]....
        /*0050*/ 	.word	0xffffffff


	//   ....[10]....
        /*0054*/ 	.word	0xffffffff


	//   ....[11]....
        /*0058*/ 	.word	0xffffffff


	//   ....[12]....
        /*005c*/ 	.word	0xffffffff


	//   ....[13]....
        /*0060*/ 	.word	0xffffffff


	//   ....[14]....
        /*0064*/ 	.word	0xffffffff


	//   ....[15]....
        /*0068*/ 	.word	0xffffffff


	//   ....[16]....
        /*006c*/ 	.word	0x05000004


	//   ....[17]....
        /*0070*/ 	.word	0x05000004


	//   ....[18]....
        /*0074*/ 	.word	0x05000004


	//   ....[19]....
        /*0078*/ 	.word	0x05000004


	//----- nvinfo : EIATTR_COOP_GROUP_INSTR_OFFSETS
	.align		4
.L_1904:
        /*007c*/ 	.byte	0x04, 0x28
        /*007e*/ 	.short	(.L_1906 - .L_1905)


	//   ....[0]....
.L_1905:
        /*0080*/ 	.word	0x00007b30


	//   ....[1]....
        /*0084*/ 	.word	0x00007b80


	//   ....[2]....
        /*0088*/ 	.word	0x00007ba0


	//   ....[3]....
        /*008c*/ 	.word	0x00007bc0


	//   ....[4]....
        /*0090*/ 	.word	0x0000dee0


	//   ....[5]....
        /*0094*/ 	.word	0x0000df10


	//   ....[6]....
        /*0098*/ 	.word	0x0000df30


	//   ....[7]....
        /*009c*/ 	.word	0x0000df50


	//   ....[8]....
        /*00a0*/ 	.word	0x00014460


	//   ....[9]....
        /*00a4*/ 	.word	0x00014470


	//   ....[10]....
        /*00a8*/ 	.word	0x000144b0


	//   ....[11]....
        /*00ac*/ 	.word	0x000144d0


	//   ....[12]....
        /*00b0*/ 	.word	0x00016460


	//   ....[13]....
        /*00b4*/ 	.word	0x00016470


	//   ....[14]....
        /*00b8*/ 	.word	0x000164a0


	//   ....[15]....
        /*00bc*/ 	.word	0x000164b0


	//   ....[16]....
        /*00c0*/ 	.word	0x00017800


	//   ....[17]....
        /*00c4*/ 	.word	0x00017870


	//   ....[18]....
        /*00c8*/ 	.word	0x000178d0


	//   ....[19]....
        /*00cc*/ 	.word	0x00017940


	//----- nvinfo : EIATTR_VRC_CTA_INIT_COUNT
	.align		4
.L_1906:
        /*00d0*/ 	.byte	0x02, 0x4a
	.zero		1
	.zero		1


	//----- nvinfo : EIATTR_EXIT_INSTR_OFFSETS
	.align		4
        /*00d4*/ 	.byte	0x04, 0x1c
        /*00d6*/ 	.short	(.L_1908 - .L_1907)


	//   ....[0]....
.L_1907:
        /*00d8*/ 	.word	0x00000090


	//----- nvinfo : EIATTR_CRS_STACK_SIZE
	.align		4
.L_1908:
        /*00dc*/ 	.byte	0x04, 0x1e
        /*00de*/ 	.short	(.L_1910 - .L_1909)
.L_1909:
        /*00e0*/ 	.word	0x00000000


	//----- nvinfo : EIATTR_CBANK_PARAM_SIZE
	.align		4
.L_1910:
        /*00e4*/ 	.byte	0x03, 0x19
        /*00e6*/ 	.short	0x01d0


	//----- nvinfo : EIATTR_PARAM_CBANK
	.align		4
        /*00e8*/ 	.byte	0x04, 0x0a
        /*00ea*/ 	.short	(.L_1912 - .L_1911)
	.align		4
.L_1911:
        /*00ec*/ 	.word	index@(.nv.constant0._ZN5flash24flash_fwd_splitkv_kernelI23Flash_fwd_kernel_traitsILi128ELi64ELi128ELi4ELb0ELb0EN7cutlass10bfloat16_tE19Flash_kernel_traitsILi128ELi64ELi128ELi4ES3_EELb0ELb1ELb1ELb0ELb0ELb0ELb0ELb0EEEvNS_16Flash_fwd_paramsE)
        /*00f0*/ 	.short	0x0380
        /*00f2*/ 	.short	0x01d0


	//----- nvinfo : EIATTR_SW_WAR
	.align		4
.L_1912:
        /*00f4*/ 	.byte	0x04, 0x36
        /*00f6*/ 	.short	(.L_1914 - .L_1913)
.L_1913:
        /*00f8*/ 	.word	0x00000008
.L_1914:


//--------------------- .nv.info._ZN5flash24flash_fwd_splitkv_kernelI23Flash_fwd_kernel_traitsILi128ELi64ELi128ELi4ELb0ELb0EN7cutlass10bfloat16_tE19Flash_kernel_traitsILi128ELi64ELi128ELi4ES3_EELb0ELb1ELb1ELb0ELb0ELb1ELb0ELb0EEEvNS_16Flash_fwd_paramsE --------------------------
	.section	.nv.info._ZN5flash24flash_fwd_splitkv_kernelI23Flash_fwd_kernel_traitsILi128ELi64ELi128ELi4ELb0ELb0EN7cutlass10bfloat16_tE19Flash_kernel_traitsILi128ELi64ELi128ELi4ES3_EELb0ELb1ELb1ELb0ELb0ELb1ELb0ELb0EEEvNS_16Flash_fwd_paramsE,"",@"SHT_CUDA_INFO"
	.sectionflags	@""
	.align	4


	//----- nvinfo : EIATTR_CUDA_API_VERSION
	.align		4
        /*0000*/ 	.byte	0x04, 0x37
        /*0002*/ 	.short	(.L_1916 - .L_1915)
.L_1915:
        /*0004*/ 	.word	0x00000082


	//----- nvinfo : EIATTR_KPARAM_INFO
	.align		4
.L_1916:
        /*0008*/ 	.byte	0x04, 0x17
        /*000a*/ 	.short	(.L_1918 - .L_1917)
.L_1917:
        /*000c*/ 	.word	0x00000000
        /*0010*/ 	.short	0x0000
        /*0012*/ 	.short	0x0000
        /*0014*/ 	.byte	0x00, 0xf0, 0x41, 0x07


	//----- nvinfo : EIATTR_SPARSE_MMA_MASK
	.align		4
.L_1918:
        /*0018*/ 	.byte	0x03, 0x50
        /*001a*/ 	.short	0x0000


	//----- nvinfo : EIATTR_MAXREG_COUNT
	.align		4
        /*001c*/ 	.byte	0x03, 0x1b
        /*001e*/ 	.short	0x00ff


	//----- nvinfo : EIATTR_NUM_BARRIERS
	.align		4
        /*0020*/ 	.byte	0x02, 0x4c
        /*0022*/ 	.byte	0x01
	.zero		1


	//----- nvinfo : EIATTR_MERCURY_ISA_VERSION
	.align		4
        /*0024*/ 	.byte	0x03, 0x5f
        /*0026*/ 	.short	0x0101


	//----- nvinfo : EIATTR_COOP_GROUP_MASK_REGIDS
	.align		4
        /*0028*/ 	.byte	0x04, 0x29
        /*002a*/ 	.short	(.L_1920 - .L_1919)


	//   ....[0]....
.L_1919:
        /*002c*/ 	.word	0xffffffff


	//   ....[1]....
        /*0030*/ 	.word	0xffffffff


	//   ....[2]....
        /*0034*/ 	.word	0xffffffff


	//   ....[3]....
        /*0038*/ 	.word	0xffffffff


	//   ....[4]....
        /*003c*/ 	.word	0xffffffff


	//   ....[5]....
        /*0040*/ 	.word	0xffffffff


	//   ....[6]....
        /*0044*/ 	.word	0xffffffff


	//   ....[7]....
        /*0048*/ 	.word	0xffffffff


	//   ....[8]....
        /*004c*/ 	.word	0xffffffff


	//   ....[9]....
        /*0050*/ 	.word	0xffffffff


	//   ....[10]....
        /*0054*/ 	.word	0xffffffff


	//   ....[11]....
        /*0058*/ 	.word	0xffffffff


	//   ....[12]....
        /*005c*/ 	.word	0xffffffff


	//   ....[13]....
        /*0060*/ 	.word	0xffffffff


	//   ....[14]....
        /*0064*/ 	.word	0xffffffff


	//   ....[15]....
        /*0068*/ 	.word	0xffffffff


	//   ....[16]....
        /*006c*/ 	.word	0x05000005


	//   ....[17]....
        /*0070*/ 	.word	0x05000005


	//   ....[18]....
        /*0074*/ 	.word	0x05000005


	//   ....[19]....
        /*0078*/ 	.word	0x05000005


	//----- nvinfo : EIATTR_COOP_GROUP_INSTR_OFFSETS
	.align		4
.L_1920:
        /*007c*/ 	.byte	0x04, 0x28
        /*007e*/ 	.short	(.L_1922 - .L_1921)


	//   ....[0]....
.L_1921:
        /*0080*/ 	.word	0x00008550


	//   ....[1]....
        /*0084*/ 	.word	0x00008600


	//   ....[2]....
        /*0088*/ 	.word	0x00008610


	//   ....[3]....
        /*008c*/ 	.word	0x00008670


	//   ....[4]....
        /*0090*/ 	.word	0x0000f270


	//   ....[5]....
        /*0094*/ 	.word	0x0000f2a0


	//   ....[6]....
        /*0098*/ 	.word	0x0000f2d0


	//   ....[7]....
        /*009c*/ 	.word	0x0000f2e0


	//   ....[8]....
        /*00a0*/ 	.word	0x00015f90


	//   ....[9]....
        /*00a4*/ 	.word	0x00016020


	//   ....[10]....
        /*00a8*/ 	.word	0x000160a0


	//   ....[11]....
        /*00ac*/ 	.word	0x000160b0


	//   ....[12]....
        /*00b0*/ 	.word	0x00018060


	//   ....[13]....
        /*00b4*/ 	.word	0x00018070


	//   ....[14]....
        /*00b8*/ 	.word	0x000180a0


	//   ....[15]....
        /*00bc*/ 	.word	0x000180b0


	//   ....[16]....
        /*00c0*/ 	.word	0x00019440


	//   ....[17]....
        /*00c4*/ 	.word	0x000194c0


	//   ....[18]....
        /*00c8*/ 	.word	0x00019540


	//   ....[19]....
        /*00cc*/ 	.word	0x000195b0


	//----- nvinfo : EIATTR_VRC_CTA_INIT_COUNT
	.align		4
.L_1922:
        /*00d0*/ 	.byte	0x02, 0x4a
	.zero		1
	.zero		1


	//----- nvinfo : EIATTR_EXIT_INSTR_OFFSETS
	.align		4
        /*00d4*/ 	.byte	0x04, 0x1c
        /*00d6*/ 	.short	(.L_1924 - .L_1923)


	//   ....[0]....
.L_1923:
        /*00d8*/ 	.word	0x00000090


	//----- nvinfo : EIATTR_CRS_STACK_SIZE
	.align		4
.L_1924:
        /*00dc*/ 	.byte	0x04, 0x1e
        /*00de*/ 	.short	(.L_1926 - .L_1925)
.L_1925:
        /*00e0*/ 	.word	0x00000000


	//----- nvinfo : EIATTR_CBANK_PARAM_SIZE
	.align		4
.L_1926:
        /*00e4*/ 	.byte	0x03, 0x19
        /*00e6*/ 	.short	0x01d0


	//----- nvinfo : EIATTR_PARAM_CBANK
	.align		4
        /*00e8*/ 	.byte	0x04, 0x0a
        /*00ea*/ 	.short	(.L_1928 - .L_1927)
	.align		4
.L_1927:
        /*00ec*/ 	.word	index@(.nv.constant0._ZN5flash24flash_fwd_splitkv_kernelI23Flash_fwd_kernel_traitsILi128ELi64ELi128ELi4ELb0ELb0EN7cutlass10bfloat16_tE19Flash_kernel_traitsILi128ELi64ELi128ELi4ES3_EELb0ELb1ELb1ELb0ELb0ELb1ELb0ELb0EEEvNS_16Flash_fwd_paramsE)
        /*00f0*/ 	.short	0x0380
        /*00f2*/ 	.short	0x01d0


	//----- nvinfo : EIATTR_SW_WAR
	.align		4
.L_1928:
        /*00f4*/ 	.byte	0x04, 0x36
        /*00f6*/ 	.short	(.L_1930 - .L_1929)
.L_1929:
        /*00f8*/ 	.word	0x00000008
.L_1930:


//--------------------- .nv.info._ZN5flash24flash_fwd_splitkv_kernelI23Flash_fwd_kernel_traitsILi128ELi64ELi128ELi4ELb0ELb0EN7cutlass10bfloat16_tE19Flash_kernel_traitsILi128ELi64ELi128ELi4ES3_EELb0ELb1ELb0ELb0ELb1ELb0ELb0ELb1EEEvNS_16Flash_fwd_paramsE --------------------------
	.section	.nv.info._ZN5flash24flash_fwd_splitkv_kernelI23Flash_fwd_kernel_traitsILi128ELi64ELi128ELi4ELb0ELb0EN7cutlass10bfloat16_tE19Flash_kernel_traitsILi128ELi64ELi128ELi4ES3_EELb0ELb1ELb0ELb0ELb1ELb0ELb0ELb1EEEvNS_16Flash_fwd_paramsE,"",@"SHT_CUDA_INFO"
	.sectionflags	@""
	.align	4


	//----- nvinfo : EIATTR_CUDA_API_VERSION
	.align		4
        /*0000*/ 	.byte	0x04, 0x37
        /*0002*/ 	.short	(.L_1932 - .L_1931)
.L_1931:
        /*0004*/ 	.word	0x00000082


	//----- nvinfo : EIATTR_KPARAM_INFO
	.align		4
.L_1932:
        /*0008*/ 	.byte	0x04, 0x17
        /*000a*/ 	.short	(.L_1934 - .L_1933)
.L_1933:
        /*000c*/ 	.word	0x00000000
        /*0010*/ 	.short	0x0000
        /*0012*/ 	.short	0x0000
        /*0014*/ 	.byte	0x00, 0xf0, 0x41, 0x07


	//----- nvinfo : EIATTR_SPARSE_MMA_MASK
	.align		4
.L_1934:
        /*0018*/ 	.byte	0x03, 0x50
        /*001a*/ 	.short	0x0000


	//----- nvinfo : EIATTR_MAXREG_COUNT
	.align		4
        /*001c*/ 	.byte	0x03, 0x1b
        /*001e*/ 	.short	0x00ff


	//----- nvinfo : EIATTR_NUM_BARRIERS
	.align		4
        /*0020*/ 	.byte	0x02, 0x4c
        /*0022*/ 	.byte	0x01
	.zero		1


	//----- nvinfo : EIATTR_MERCURY_ISA_VERSION
	.align		4
        /*0024*/ 	.byte	0x03, 0x5f
        /*0026*/ 	.short	0x0101


	//----- nvinfo : EIATTR_COOP_GROUP_MASK_REGIDS
	.align		4
        /*0028*/ 	.byte	0x04, 0x29
        /*002a*/ 	.short	(.L_1936 - .L_1935)


	//   ....[0]....
.L_1935:
        /*002c*/ 	.word	0xffffffff


	//   ....[1]....
        /*0030*/ 	.word	0xffffffff


	//   ....[2]....
        /*0034*/ 	.word	0xffffffff


	//   ....[3]....
        /*0038*/ 	.word	0xffffffff


	//   ....[4]....
        /*003c*/ 	.word	0xffffffff


	//   ....[5]....
        /*0040*/ 	.word	0xffffffff


	//   ....[6]....
        /*0044*/ 	.word	0xffffffff


	//   ....[7]....
        /*0048*/ 	.word	0xffffffff


	//   ....[8]....
        /*004c*/ 	.word	0xffffffff


	//   ....[9]....
        /*0050*/ 	.word	0xffffffff


	//   ....[10]....
        /*0054*/ 	.word	0xffffffff


	//   ....[11]....
        /*0058*/ 	.word	0xffffffff


	//   ....[12]....
        /*005c*/ 	.word	0xffffffff


	//   ....[13]....
        /*0060*/ 	.word	0xffffffff


	//   ....[14]....
        /*0064*/ 	.word	0xffffffff


	//   ....[15]....
        /*0068*/ 	.word	0xffffffff


	//   ....[16]....
        /*006c*/ 	.word	0x05000002


	//   ....[17]....
        /*0070*/ 	.word	0x05000002


	//   ....[18]....
        /*0074*/ 	.word	0x05000002


	//   ....[19]....
        /*0078*/ 	.word	0x05000002


	//----- nvinfo : EIATTR_COOP_GROUP_INSTR_OFFSETS
	.align		4
.L_1936:
        /*007c*/ 	.byte	0x04, 0x28
        /*007e*/ 	.short	(.L_1938 - .L_1937)


	//   ....[0]....
.L_1937:
        /*0080*/ 	.word	0x00014680


	//   ....[1]....
        /*0084*/ 	.word	0x000146a0


	//   ....[2]....
        /*0088*/ 	.word	0x00014730


	//   ....[3]....
        /*008c*/ 	.word	0x00014740


	//   ....[4]....
        /*0090*/ 	.word	0x00019220


	//   ....[5]....
        /*0094*/ 	.word	0x00019230


	//   ....[6]....
        /*0098*/ 	.word	0x00019270


	//   ....[7]....
        /*009c*/ 	.word	0x00019280


	//   ....[8]....
        /*00a0*/ 	.word	0x0001e640


	//   ....[9]....
        /*00a4*/ 	.word	0x0001e660


	//   ....[10]....
        /*00a8*/ 	.word	0x0001e740


	//   ....[11]....
        /*00ac*/ 	.word	0x0001e750


	//   ....[12]....
        /*00b0*/ 	.word	0x00020680


	//   ....[13]....
        /*00b4*/ 	.word	0x00020690


	//   ....[14]....
        /*00b8*/ 	.word	0x000206c0


	//   ....[15]....
        /*00bc*/ 	.word	0x000206d0


	//   ....[16]....
        /*00c0*/ 	.word	0x000219f0


	//   ....[17]....
        /*00c4*/ 	.word	0x00021a60


	//   ....[18]....
        /*00c8*/ 	.word	0x00021ac0


	//   ....[19]....
        /*00cc*/ 	.word	0x00021b30


	//----- nvinfo : EIATTR_VRC_CTA_INIT_COUNT
	.align		4
.L_1938:
        /*00d0*/ 	.byte	0x02, 0x4a
	.zero		1
	.zero		1


	//----- nvinfo : EIATTR_EXIT_INSTR_OFFSETS
	.align		4
        /*00d4*/ 	.byte	0x04, 0x1c
        /*00d6*/ 	.short	(.L_1940 - .L_1939)


	//   ....[0]....
.L_1939:
        /*00d8*/ 	.word	0x00000090


	//----- nvinfo : EIATTR_CRS_STACK_SIZE
	.align		4
.L_1940:
        /*00dc*/ 	.byte	0x04, 0x1e
        /*00de*/ 	.short	(.L_1942 - .L_1941)
.L_1941:
        /*00e0*/ 	.word	0x00000000


	//----- nvinfo : EIATTR_CBANK_PARAM_SIZE
	.align		4
.L_1942:
        /*00e4*/ 	.byte	0x03, 0x19
        /*00e6*/ 	.short	0x01d0


	//----- nvinfo : EIATTR_PARAM_CBANK
	.align		4
        /*00e8*/ 	.byte	0x04, 0x0a
        /*00ea*/ 	.short	(.L_1944 - .L_1943)
	.align		4
.L_1943:
        /*00ec*/ 	.word	index@(.nv.constant0._ZN5flash24flash_fwd_splitkv_kernelI23Flash_fwd_kernel_traitsILi128ELi64ELi128ELi4ELb0ELb0EN7cutlass10bfloat16_tE19Flash_kernel_traitsILi128ELi64ELi128ELi4ES3_EELb0ELb1ELb0ELb0ELb1ELb0ELb0ELb1EEEvNS_16Flash_fwd_paramsE)
        /*00f0*/ 	.short	0x0380
        /*00f2*/ 	.short	0x01d0


	//----- nvinfo : EIATTR_SW_WAR
	.align		4
.L_1944:
        /*00f4*/ 	.byte	0x04, 0x36
        /*00f6*/ 	.short	(.L_1946 - .L_1945)
.L_1945:
        /*00f8*/ 	.word	0x00000008
.L_1946:


//--------------------- .nv.info._ZN5flash24flash_fwd_splitkv_kernelI23Flash_fwd_kernel_traitsILi128ELi64ELi128ELi4ELb0ELb0EN7cutlass10bfloat16_tE19Flash_kernel_traitsILi128ELi64ELi128ELi4ES3_EELb0ELb1ELb0ELb0ELb1ELb1ELb0ELb1EEEvNS_16Flash_fwd_paramsE --------------------------
	.section	.nv.info._ZN5flash24flash_fwd_splitkv_kernelI23Flash_fwd_kernel_traitsILi128ELi64ELi128ELi4ELb0ELb0EN7cutlass10bfloat16_tE19Flash_kernel_traitsILi128ELi64ELi128ELi4ES3_EELb0ELb1ELb0ELb0ELb1ELb1ELb0ELb1EEEvNS_16Flash_fwd_paramsE,"",@"SHT_CUDA_INFO"
	.sectionflags	@""
	.align	4


	//----- nvinfo : EIATTR_CUDA_API_VERSION
	.align		4
        /*0000*/ 	.byte	0x04, 0x37
        /*0002*/ 	.short	(.L_1948 - .L_1947)
.L_1947:
        /*0004*/ 	.word	0x00000082


	//----- nvinfo : EIATTR_KPARAM_INFO
	.align		4
.L_1948:
        /*0008*/ 	.byte	0x04, 0x17
        /*000a*/ 	.short	(.L_1950 - .L_1949)
.L_1949:
        /*000c*/ 	.word	0x00000000
        /*0010*/ 	.short	0x0000
        /*0012*/ 	.short	0x0000
        /*0014*/ 	.byte	0x00, 0xf0, 0x41, 0x07


	//----- nvinfo : EIATTR_SPARSE_MMA_MASK
	.align		4
.L_1950:
        /*0018*/ 	.byte	0x03, 0x50
        /*001a*/ 	.short	0x0000


	//----- nvinfo : EIATTR_MAXREG_COUNT
	.align		4
        /*001c*/ 	.byte	0x03, 0x1b
        /*001e*/ 	.short	0x00ff


	//----- nvinfo : EIATTR_NUM_BARRIERS
	.align		4
        /*0020*/ 	.byte	0x02, 0x4c
        /*0022*/ 	.byte	0x01
	.zero		1


	//----- nvinfo : EIATTR_MERCURY_ISA_VERSION
	.align		4
        /*0024*/ 	.byte	0x03, 0x5f
        /*0026*/ 	.short	0x0101


	//----- nvinfo : EIATTR_COOP_GROUP_MASK_REGIDS
	.align		4
        /*0028*/ 	.byte	0x04, 0x29
        /*002a*/ 	.short	(.L_1952 - .L_1951)


	//   ....[0]....
.L_1951:
        /*002c*/ 	.word	0xffffffff


	//   ....[1]....
        /*0030*/ 	.word	0xffffffff


	//   ....[2]....
        /*0034*/ 	.word	0xffffffff


	//   ....[3]....
        /*0038*/ 	.word	0xffffffff


	//   ....[4]....
        /*003c*/ 	.word	0xffffffff


	//   ....[5]....
        /*0040*/ 	.word	0xffffffff


	//   ....[6]....
        /*0044*/ 	.word	0xffffffff


	//   ....[7]....
        /*0048*/ 	.word	0xffffffff


	//   ....[8]....
        /*004c*/ 	.word	0xffffffff


	//   ....[9]....
        /*0050*/ 	.word	0xffffffff


	//   ....[10]....
        /*0054*/ 	.word	0xffffffff


	//   ....[11]....
        /*0058*/ 	.word	0xffffffff


	//   ....[12]....
        /*005c*/ 	.word	0xffffffff


	//   ....[13]....
        /*0060*/ 	.word	0xffffffff


	//   ....[14]....
        /*0064*/ 	.word	0xffffffff


	//   ....[15]....
        /*0068*/ 	.word	0xffffffff


	//   ....[16]....
        /*006c*/ 	.word	0x05000002


	//   ....[17]....
        /*0070*/ 	.word	0x05000002


	//   ....[18]....
        /*0074*/ 	.word	0x05000002


	//   ....[19]....
        /*0078*/ 	.word	0x05000002


	//----- nvinfo : EIATTR_COOP_GROUP_INSTR_OFFSETS
	.align		4
.L_1952:
        /*007c*/ 	.byte	0x04, 0x28
        /*007e*/ 	.short	(.L_1954 - .L_1953)


	//   ....[0]....
.L_1953:
        /*0080*/ 	.word	0x00014ef0


	//   ....[1]....
        /*0084*/ 	.word	0x00014f10


	//   ....[2]....
        /*0088*/ 	.word	0x00014fc0


	//   ....[3]....
        /*008c*/ 	.word	0x00014fd0


	//   ....[4]....
        /*0090*/ 	.word	0x0001a2b0


	//   ....[5]....
        /*0094*/ 	.word	0x0001a2c0


	//   ....[6]....
        /*0098*/ 	.word	0x0001a300


	//   ....[7]....
        /*009c*/ 	.word	0x0001a310


	//   ....[8]....
        /*00a0*/ 	.word	0x0001fea0


	//   ....[9]....
        /*00a4*/ 	.word	0x0001fec0


	//   ....[10]....
        /*00a8*/ 	.word	0x0001ffa0


	//   ....[11]....
        /*00ac*/ 	.word	0x0001ffb0


	//   ....[12]....
        /*00b0*/ 	.word	0x00021ef0


	//   ....[13]....
        /*00b4*/ 	.word	0x00021f00


	//   ....[14]....
        /*00b8*/ 	.word	0x00021f30


	//   ....[15]....
        /*00bc*/ 	.word	0x00021f40


	//   ....[16]....
        /*00c0*/ 	.word	0x00023260


	//   ....[17]....
        /*00c4*/ 	.word	0x000232d0


	//   ....[18]....
        /*00c8*/ 	.word	0x00023330


	//   ....[19]....
        /*00cc*/ 	.word	0x000233a0


	//----- nvinfo : EIATTR_VRC_CTA_INIT_COUNT
	.align		4
.L_1954:
        /*00d0*/ 	.byte	0x02, 0x4a
	.zero		1
	.zero		1


	//----- nvinfo : EIATTR_EXIT_INSTR_OFFSETS
	.align		4
        /*00d4*/ 	.byte	0x04, 0x1c
        /*00d6*/ 	.short	(.L_1956 - .L_1955)


	//   ....[0]....
.L_1955:
        /*00d8*/ 	.word	0x00000090


	//----- nvinfo : EIATTR_CRS_STACK_SIZE
	.align		4
.L_1956:
        /*00dc*/ 	.byte	0x04, 0x1e
        /*00de*/ 	.short	(.L_1958 - .L_1957)
.L_1957:
        /*00e0*/ 	.word	0x00000000


	//----- nvinfo : EIATTR_CBANK_PARAM_SIZE
	.align		4
.L_1958:
        /*00e4*/ 	.byte	0x03, 0x19
        /*00e6*/ 	.short	0x01d0


	//----- nvinfo : EIATTR_PARAM_CBANK
	.align		4
        /*00e8*/ 	.byte	0x04, 0x0a
        /*00ea*/ 	.short	(.L_1960 - .L_1959)
	.align		4
.L_1959:
        /*00ec*/ 	.word	index@(.nv.constant0._ZN5flash24flash_fwd_splitkv_kernelI23Flash_fwd_kernel_traitsILi128ELi64ELi128ELi4ELb0ELb0EN7cutlass10bfloat16_tE19Flash_kernel_traitsILi128ELi64ELi128ELi4ES3_EELb0ELb1ELb0ELb0ELb1ELb1ELb0ELb1EEEvNS_16Flash_fwd_paramsE)
        /*00f0*/ 	.short	0x0380
        /*00f2*/ 	.short	0x01d0


	//----- nvinfo : EIATTR_SW_WAR
	.align		4
.L_1960:
        /*00f4*/ 	.byte	0x04, 0x36
        /*00f6*/ 	.short	(.L_1962 - .L_1961)
.L_1961:
        /*00f8*/ 	.word	0x00000008
.L_1962:


//--------------------- .nv.info._ZN5flash24flash_fwd_splitkv_kernelI23Flash_fwd_kernel_traitsILi128ELi64ELi128ELi4ELb0ELb0EN7cutlass10bfloat16_tE19Flash_kernel_traitsILi128ELi64ELi128ELi4ES3_EELb0ELb1ELb1ELb0ELb0ELb0ELb0ELb1EEEvNS_16Flash_fwd_paramsE --------------------------
	.section	.nv.info._ZN5flash24flash_fwd_splitkv_kernelI23Flash_fwd_kernel_traitsILi128ELi64ELi128ELi4ELb0ELb0EN7cutlass10bfloat16_tE19Flash_kernel_traitsILi128ELi64ELi128ELi4ES3_EELb0ELb1ELb1ELb0ELb0ELb0ELb0ELb1EEEvNS_16Flash_fwd_paramsE,"",@"SHT_CUDA_INFO"
	.sectionflags	@""
	.align	4


	//----- nvinfo : EIATTR_CUDA_API_VERSION
	.align		4
        /*0000*/ 	.byte	0x04, 0x37
        /*0002*/ 	.short	(.L_1964 - .L_1963)
.L_1963:
        /*0004*/ 	.word	0x00000082


	//----- nvinfo : EIATTR_KPARAM_INFO
	.align		4
.L_1964:
        /*0008*/ 	.byte	0x04, 0x17
        /*000a*/ 	.short	(.L_1966 - .L_1965)
.L_1965:
        /*000c*/ 	.word	0x00000000
        /*0010*/ 	.short	0x0000
        /*0012*/ 	.short	0x0000
        /*0014*/ 	.byte	0x00, 0xf0, 0x41, 0x07


	//----- nvinfo : EIATTR_SPARSE_MMA_MASK
	.align		4
.L_1966:
        /*0018*/ 	.byte	0x03, 0x50
        /*001a*/ 	.short	0x0000


	//----- nvinfo : EIATTR_MAXREG_COUNT
	.align		4
        /*001c*/ 	.byte	0x03, 0x1b
        /*001e*/ 	.short	0x00ff


	//----- nvinfo : EIATTR_NUM_BARRIERS
	.align		4
        /*0020*/ 	.byte	0x02, 0x4c
        /*0022*/ 	.byte	0x01
	.zero		1


	//----- nvinfo : EIATTR_MERCURY_ISA_VERSION
	.align		4
        /*0024*/ 	.byte	0x03, 0x5f
        /*0026*/ 	.short	0x0101


	//----- nvinfo : EIATTR_COOP_GROUP_MASK_REGIDS
	.align		4
        /*0028*/ 	.byte	0x04, 0x29
        /*002a*/ 	.short	(.L_1968 - .L_1967)


	//   ....[0]....
.L_1967:
        /*002c*/ 	.word	0xffffffff


	//   ....[1]....
        /*0030*/ 	.word	0xffffffff


	//   ....[2]....
        /*0034*/ 	.word	0xffffffff


	//   ....[3]....
        /*0038*/ 	.word	0xffffffff


	//   ....[4]....
        /*003c*/ 	.word	0xffffffff


	//   ....[5]....
        /*0040*/ 	.word	0xffffffff


	//   ....[6]....
        /*0044*/ 	.word	0xffffffff


	//   ....[7]....
        /*0048*/ 	.word	0xffffffff


	//   ....[8]....
        /*004c*/ 	.word	0xffffffff


	//   ....[9]....
        /*0050*/ 	.word	0xffffffff


	//   ....[10]....
        /*0054*/ 	.word	0xffffffff


	//   ....[11]....
        /*0058*/ 	.word	0xffffffff


	//   ....[12]....
        /*005c*/ 	.word	0xffffffff


	//   ....[13]....
        /*0060*/ 	.word	0xffffffff


	//   ....[14]....
        /*0064*/ 	.word	0xffffffff


	//   ....[15]....
        /*0068*/ 	.word	0xffffffff


	//   ....[16]....
        /*006c*/ 	.word	0x05000002


	//   ....[17]....
        /*0070*/ 	.word	0x05000002


	//   ....[18]....
        /*0074*/ 	.word	0x05000002


	//   ....[19]....
        /*0078*/ 	.word	0x05000002


	//----- nvinfo : EIATTR_COOP_GROUP_INSTR_OFFSETS
	.align		4
.L_1968:
        /*007c*/ 	.byte	0x04, 0x28
        /*007e*/ 	.short	(.L_1970 - .L_1969)


	//   ....[0]....
.L_1969:
        /*0080*/ 	.word	0x00017c00


	//   ....[1]....
        /*0084*/ 	.word	0x00017c60


	//   ....[2]....
        /*0088*/ 	.word	0x00017c80


	//   ....[3]....
        /*008c*/ 	.word	0x00017ca0


	//   ....[4]....
        /*0090*/ 	.word	0x0001df50


	//   ....[5]....
        /*0094*/ 	.word	0x0001dfa0


	//   ....[6]....
        /*0098*/ 	.word	0x0001dfc0


	//   ....[7]....
        /*009c*/ 	.word	0x0001dfe0


	//   ....[8]....
        /*00a0*/ 	.word	0x000249e0


	//   ....[9]....
        /*00a4*/ 	.word	0x00024a00


	//   ....[10]....
        /*00a8*/ 	.word	0x00024a70


	//   ....[11]....
        /*00ac*/ 	.word	0x00024a90


	//   ....[12]....
        /*00b0*/ 	.word	0x00026a50


	//   ....[13]....
        /*00b4*/ 	.word	0x00026a60


	//   ....[14]....
        /*00b8*/ 	.word	0x00026a90


	//   ....[15]....
        /*00bc*/ 	.word	0x00026aa0


	//   ....[16]....
        /*00c0*/ 	.word	0x000280b0


	//   ....[17]....
        /*00c4*/ 	.word	0x00028120


	//   ....[18]....
        /*00c8*/ 	.word	0x00028180


	//   ....[19]....
        /*00cc*/ 	.word	0x000281f0


	//----- nvinfo : EIATTR_VRC_CTA_INIT_COUNT
	.align		4
.L_1970:
        /*00d0*/ 	.byte	0x02, 0x4a
	.zero		1
	.zero		1


	//----- nvinfo : EIATTR_EXIT_INSTR_OFFSETS
	.align		4
        /*00d4*/ 	.byte	0x04, 0x1c
        /*00d6*/ 	.short	(.L_1972 - .L_1971)


	//   ....[0]....
.L_1971:
        /*00d8*/ 	.word	0x00000090


	//----- nvinfo : EIATTR_CRS_STACK_SIZE
	.align		4
.L_1972:
        /*00dc*/ 	.byte	0x04, 0x1e
        /*00de*/ 	.short	(.L_1974 - .L_1973)
.L_1973:
        /*00e0*/ 	.word	0x00000000


	//----- nvinfo : EIATTR_CBANK_PARAM_SIZE
	.align		4
.L_1974:
        /*00e4*/ 	.byte	0x03, 0x19
        /*00e6*/ 	.short	0x01d0


	//----- nvinfo : EIATTR_PARAM_CBANK
	.align		4
        /*00e8*/ 	.byte	0x04, 0x0a
        /*00ea*/ 	.short	(.L_1976 - .L_1975)
	.align		4
.L_1975:
        /*00ec*/ 	.word	index@(.nv.constant0._ZN5flash24flash_fwd_splitkv_kernelI23Flash_fwd_kernel_traitsILi128ELi64ELi128ELi4ELb0ELb0EN7cutlass10bfloat16_tE19Flash_kernel_traitsILi128ELi64ELi128ELi4ES3_EELb0ELb1ELb1ELb0ELb0ELb0ELb0ELb1EEEvNS_16Flash_fwd_paramsE)
        /*00f0*/ 	.short	0x0380
        /*00f2*/ 	.short	0x01d0


	//----- nvinfo : EIATTR_SW_WAR
	.align		4
.L_1976:
        /*00f4*/ 	.byte	0x04, 0x36
        /*00f6*/ 	.short	(.L_1978 - .L_1977)
.L_1977:
        /*00f8*/ 	.word	0x00000008
.L_1978:


//--------------------- .nv.info._ZN5flash24flash_fwd_splitkv_kernelI23Flash_fwd_kernel_traitsILi128ELi64ELi128ELi4ELb0ELb0EN7cutlass10bfloat16_tE19Flash_kernel_traitsILi128ELi64ELi128ELi4ES3_EELb0ELb1ELb1ELb0ELb0ELb1ELb0ELb1EEEvNS_16Flash_fwd_paramsE --------------------------
	.section	.nv.info._ZN5flash24flash_fwd_splitkv_kernelI23Flash_fwd_kernel_traitsILi128ELi64ELi128ELi4ELb0ELb0EN7cutlass10bfloat16_tE19Flash_kernel_traitsILi128ELi64ELi128ELi4ES3_EELb0ELb1ELb1ELb0ELb0ELb1ELb0ELb1EEEvNS_16Flash_fwd_paramsE,"",@"SHT_CUDA_INFO"
	.sectionflags	@""
	.align	4


	//----- nvinfo : EIATTR_CUDA_API_VERSION
	.align		4
        /*0000*/ 	.byte	0x04, 0x37
        /*0002*/ 	.short	(.L_1980 - .L_1979)
.L_1979:
        /*0004*/ 	.word	0x00000082


	//----- nvinfo : EIATTR_KPARAM_INFO
	.align		4
.L_1980:
        /*0008*/ 	.byte	0x04, 0x17
        /*000a*/ 	.short	(.L_1982 - .L_1981)
.L_1981:
        /*000c*/ 	.word	0x00000000
        /*0010*/ 	.short	0x0000
        /*0012*/ 	.short	0x0000
        /*0014*/ 	.byte	0x00, 0xf0, 0x41, 0x07


	//----- nvinfo : EIATTR_SPARSE_MMA_MASK
	.align		4
.L_1982:
        /*0018*/ 	.byte	0x03, 0x50
        /*001a*/ 	.short	0x0000


	//----- nvinfo : EIATTR_MAXREG_COUNT
	.align		4
        /*001c*/ 	.byte	0x03, 0x1b
        /*001e*/ 	.short	0x00ff


	//----- nvinfo : EIATTR_NUM_BARRIERS
	.align		4
        /*0020*/ 	.byte	0x02, 0x4c
        /*0022*/ 	.byte	0x01
	.zero		1


	//----- nvinfo : EIATTR_MERCURY_ISA_VERSION
	.align		4
        /*0024*/ 	.byte	0x03, 0x5f
        /*0026*/ 	.short	0x0101


	//----- nvinfo : EIATTR_COOP_GROUP_MASK_REGIDS
	.align		4
        /*0028*/ 	.byte	0x04, 0x29
        /*002a*/ 	.short	(.L_1984 - .L_1983)


	//   ....[0]....
.L_1983:
        /*002c*/ 	.word	0xffffffff


	//   ....[1]....
        /*0030*/ 	.word	0xffffffff


	//   ....[2]....
        /*0034*/ 	.word	0xffffffff


	//   ....[3]....
        /*0038*/ 	.word	0xffffffff


	//   ....[4]....
        /*003c*/ 	.word	0xffffffff


	//   ....[5]....
        /*0040*/ 	.word	0xffffffff


	//   ....[6]....
        /*0044*/ 	.word	0xffffffff


	//   ....[7]....
        /*0048*/ 	.word	0xffffffff


	//   ....[8]....
        /*004c*/ 	.word	0xffffffff


	//   ....[9]....
        /*0050*/ 	.word	0xffffffff


	//   ....[10]....
        /*0054*/ 	.word	0xffffffff


	//   ....[11]....
        /*0058*/ 	.word	0xffffffff


	//   ....[12]....
        /*005c*/ 	.word	0xffffffff


	//   ....[13]....
        /*0060*/ 	.word	0xffffffff


	//   ....[14]....
        /*0064*/ 	.word	0xffffffff


	//   ....[15]....
        /*0068*/ 	.word	0xffffffff


	//   ....[16]....
        /*006c*/ 	.word	0x05000004


	//   ....[17]....
        /*0070*/ 	.word	0x05000004


	//   ....[18]....
        /*0074*/ 	.word	0x05000004


	//   ....[19]....
        /*0078*/ 	.word	0x05000004


	//----- nvinfo : EIATTR_COOP_GROUP_INSTR_OFFSETS
	.align		4
.L_1984:
        /*007c*/ 	.byte	0x04, 0x28
        /*007e*/ 	.short	(.L_1986 - .L_1985)


	//   ....[0]....
.L_1985:
        /*0080*/ 	.word	0x00018e60


	//   ....[1]....
        /*0084*/ 	.word	0x00018e80


	//   ....[2]....
        /*0088*/ 	.word	0x00018f20


	//   ....[3]....
        /*008c*/ 	.word	0x00018f30


	//   ....[4]....
        /*0090*/ 	.word	0x0001fb90


	//   ....[5]....
        /*0094*/ 	.word	0x0001fbb0


	//   ....[6]....
        /*0098*/ 	.word	0x0001fbe0


	//   ....[7]....
        /*009c*/ 	.word	0x0001fbf0


	//   ....[8]....
        /*00a0*/ 	.word	0x00026e00


	//   ....[9]....
        /*00a4*/ 	.word	0x00026e90


	//   ....[10]....
        /*00a8*/ 	.word	0x00026f10


	//   ....[11]....
        /*00ac*/ 	.word	0x00026f20


	//   ....[12]....
        /*00b0*/ 	.word	0x00028ef0


	//   ....[13]....
        /*00b4*/ 	.word	0x00028f00


	//   ....[14]....
        /*00b8*/ 	.word	0x00028f30


	//   ....[15]....
        /*00bc*/ 	.word	0x00028f40


	//   ....[16]....
        /*00c0*/ 	.word	0x0002a590


	//   ....[17]....
        /*00c4*/ 	.word	0x0002a610


	//   ....[18]....
        /*00c8*/ 	.word	0x0002a690


	//   ....[19]....
        /*00cc*/ 	.word	0x0002a700


	//----- nvinfo : EIATTR_VRC_CTA_INIT_COUNT
	.align		4
.L_1986:
        /*00d0*/ 	.byte	0x02, 0x4a
	.zero		1
	.zero		1


	//----- nvinfo : EIATTR_EXIT_INSTR_OFFSETS
	.align		4
        /*00d4*/ 	.byte	0x04, 0x1c
        /*00d6*/ 	.short	(.L_1988 - .L_1987)


	//   ....[0]....
.L_1987:
        /*00d8*/ 	.word	0x00000090


	//----- nvinfo : EIATTR_CRS_STACK_SIZE
	.align		4
.L_1988:
        /*00dc*/ 	.byte	0x04, 0x1e
        /*00de*/ 	.short	(.L_1990 - .L_1989)
.L_1989:
        /*00e0*/ 	.word	0x00000000


	//----- nvinfo : EIATTR_CBANK_PARAM_SIZE
	.align		4
.L_1990:
        /*00e4*/ 	.byte	0x03, 0x19
        /*00e6*/ 	.short	0x01d0


	//----- nvinfo : EIATTR_PARAM_CBANK
	.align		4
        /*00e8*/ 	.byte	0x04, 0x0a
        /*00ea*/ 	.short	(.L_1992 - .L_1991)
	.align		4
.L_1991:
        /*00ec*/ 	.word	index@(.nv.constant0._ZN5flash24flash_fwd_splitkv_kernelI23Flash_fwd_kernel_traitsILi128ELi64ELi128ELi4ELb0ELb0EN7cutlass10bfloat16_tE19Flash_kernel_traitsILi128ELi64ELi128ELi4ES3_EELb0ELb1ELb1ELb0ELb0ELb1ELb0ELb1EEEvNS_16Flash_fwd_paramsE)
        /*00f0*/ 	.short	0x0380
        /*00f2*/ 	.short	0x01d0


	//----- nvinfo : EIATTR_SW_WAR
	.align		4
.L_1992:
        /*00f4*/ 	.byte	0x04, 0x36
        /*00f6*/ 	.short	(.L_1994 - .L_1993)
.L_1993:
        /*00f8*/ 	.word	0x00000008
.L_1994:


//--------------------- .nv.info._ZN5flash24flash_fwd_splitkv_kernelI23Flash_fwd_kernel_traitsILi128ELi64ELi128ELi4ELb0ELb0EN7cutlass10bfloat16_tE19Flash_kernel_traitsILi128ELi64ELi128ELi4ES3_EELb0ELb1ELb0ELb0ELb1ELb0ELb1ELb0EEEvNS_16Flash_fwd_paramsE --------------------------
	.section	.nv.info._ZN5flash24flash_fwd_splitkv_kernelI23Flash_fwd_kernel_traitsILi128ELi64ELi128ELi4ELb0ELb0EN7cutlass10bfloat16_tE19Flash_kernel_traitsILi128ELi64ELi128ELi4ES3_EELb0ELb1ELb0ELb0ELb1ELb0ELb1ELb0EEEvNS_16Flash_fwd_paramsE,"",@"SHT_CUDA_INFO"
	.sectionflags	@""
	.align	4


	//----- nvinfo : EIATTR_CUDA_API_VERSION
	.align		4
        /*0000*/ 	.byte	0x04, 0x37
        /*0002*/ 	.short	(.L_1996 - .L_1995)
.L_1995:
        /*0004*/ 	.word	0x00000082


	//----- nvinfo : EIATTR_KPARAM_INFO
	.align		4
.L_1996:
        /*0008*/ 	.byte	0x04, 0x17
        /*000a*/ 	.short	(.L_1998 - .L_1997)
.L_1997:
        /*000c*/ 	.word	0x00000000
        /*0010*/ 	.short	0x0000
        /*0012*/ 	.short	0x0000
        /*0014*/ 	.byte	0x00, 0xf0, 0x41, 0x07


	//----- nvinfo : EIATTR_SPARSE_MMA_MASK
	.align		4
.L_1998:
        /*0018*/ 	.byte	0x03, 0x50
        /*001a*/ 	.short	0x0000


	//----- nvinfo : EIATTR_MAXREG_COUNT
	.align		4
        /*001c*/ 	.byte	0x03, 0x1b
        /*001e*/ 	.short	0x00ff


	//----- nvinfo : EIATTR_NUM_BARRIERS
	.align		4
        /*0020*/ 	.byte	0x02, 0x4c
        /*0022*/ 	.byte	0x01
	.zero		1


	//----- nvinfo : EIATTR_MERCURY_ISA_VERSION
	.align		4
        /*0024*/ 	.byte	0x03, 0x5f
        /*0026*/ 	.short	0x0101


	//----- nvinfo : EIATTR_COOP_GROUP_MASK_REGIDS
	.align		4
        /*0028*/ 	.byte	0x04, 0x29
        /*002a*/ 	.short	(.L_2000 - .L_1999)


	//   ....[0]....
.L_1999:
        /*002c*/ 	.word	0xffffffff


	//   ....[1]....
        /*0030*/ 	.word	0xffffffff


	//   ....[2]....
        /*0034*/ 	.word	0xffffffff


	//   ....[3]....
        /*0038*/ 	.word	0xffffffff


	//   ....[4]....
        /*003c*/ 	.word	0xffffffff


	//   ....[5]....
        /*0040*/ 	.word	0xffffffff


	//   ....[6]....
        /*0044*/ 	.word	0xffffffff


	//   ....[7]....
        /*0048*/ 	.word	0xffffffff


	//   ....[8]....
        /*004c*/ 	.word	0xffffffff


	//   ....[9]....
        /*0050*/ 	.word	0xffffffff


	//   ....[10]....
        /*0054*/ 	.word	0xffffffff


	//   ....[11]....
        /*0058*/ 	.word	0xffffffff


	//   ....[12]....
        /*005c*/ 	.word	0xffffffff


	//   ....[13]....
        /*0060*/ 	.word	0xffffffff


	//   ....[14]....
        /*0064*/ 	.word	0xffffffff


	//   ....[15]....
        /*0068*/ 	.word	0xffffffff


	//   ....[16]....
        /*006c*/ 	.word	0x05000006


	//   ....[17]....
        /*0070*/ 	.word	0x05000006


	//   ....[18]....
        /*0074*/ 	.word	0x05000006


	//   ....[19]....
        /*0078*/ 	.word	0x05000006


	//----- nvinfo : EIATTR_COOP_GROUP_INSTR_OFFSETS
	.align		4
.L_2000:
        /*007c*/ 	.byte	0x04, 0x28
        /*007e*/ 	.short	(.L_2002 - .L_2001)


	//   ....[0]....
.L_2001:
        /*0080*/ 	.word	0x00005730


	//   ....[1]....
        /*0084*/ 	.word	0x00005750


	//   ....[2]....
        /*0088*/ 	.word	0x00005770


	//   ....[3]....
        /*008c*/ 	.word	0x00005790


	//   ....[4]....
        /*0090*/ 	.word	0x0000a2c0


	//   ....[5]....
        /*0094*/ 	.word	0x0000a2d0


	//   ....[6]....
        /*0098*/ 	.word	0x0000a300


	//   ....[7]....
        /*009c*/ 	.word	0x0000a320


	//   ....[8]....
        /*00a0*/ 	.word	0x0000f620


	//   ....[9]....
        /*00a4*/ 	.word	0x0000f630


	//   ....[10]....
        /*00a8*/ 	.word	0x0000f680


	//   ....[11]....
        /*00ac*/ 	.word	0x0000f690


	//   ....[12]....
        /*00b0*/ 	.word	0x000115c0


	//   ....[13]....
        /*00b4*/ 	.word	0x000115d0


	//   ....[14]....
        /*00b8*/ 	.word	0x00011600


	//   ....[15]....
        /*00bc*/ 	.word	0x00011610


	//   ....[16]....
        /*00c0*/ 	.word	0x00012450


	//   ....[17]....
        /*00c4*/ 	.word	0x000124c0


	//   ....[18]....
        /*00c8*/ 	.word	0x00012520


	//   ....[19]....
        /*00cc*/ 	.word	0x00012590


	//----- nvinfo : EIATTR_VRC_CTA_INIT_COUNT
	.align		4
.L_2002:
        /*00d0*/ 	.byte	0x02, 0x4a
	.zero		1
	.zero		1


	//----- nvinfo : EIATTR_EXIT_INSTR_OFFSETS
	.align		4
        /*00d4*/ 	.byte	0x04, 0x1c
        /*00d6*/ 	.short	(.L_2004 - .L_2003)


	//   ....[0]....
.L_2003:
        /*00d8*/ 	.word	0x000001f0


	//----- nvinfo : EIATTR_CRS_STACK_SIZE
	.align		4
.L_2004:
        /*00dc*/ 	.byte	0x04, 0x1e
        /*00de*/ 	.short	(.L_2006 - .L_2005)
.L_2005:
        /*00e0*/ 	.word	0x00000000


	//----- nvinfo : EIATTR_CBANK_PARAM_SIZE
	.align		4
.L_2006:
        /*00e4*/ 	.byte	0x03, 0x19
        /*00e6*/ 	.short	0x01d0


	//----- nvinfo : EIATTR_PARAM_CBANK
	.align		4
        /*00e8*/ 	.byte	0x04, 0x0a
        /*00ea*/ 	.short	(.L_2008 - .L_2007)
	.align		4
.L_2007:
        /*00ec*/ 	.word	index@(.nv.constant0._ZN5flash24flash_fwd_splitkv_kernelI23Flash_fwd_kernel_traitsILi128ELi64ELi128ELi4ELb0ELb0EN7cutlass10bfloat16_tE19Flash_kernel_traitsILi128ELi64ELi128ELi4ES3_EELb0ELb1ELb0ELb0ELb1ELb0ELb1ELb0EEEvNS_16Flash_fwd_paramsE)
        /*00f0*/ 	.short	0x0380
        /*00f2*/ 	.short	0x01d0


	//----- nvinfo : EIATTR_SW_WAR
	.align		4
.L_2008:
        /*00f4*/ 	.byte	0x04, 0x36
        /*00f6*/ 	.short	(.L_2010 - .L_2009)
.L_2009:
        /*00f8*/ 	.word	0x00000008
.L_2010:


//--------------------- .nv.info._ZN5flash24flash_fwd_splitkv_kernelI23Flash_fwd_kernel_traitsILi128ELi64ELi128ELi4ELb0ELb0EN7cutlass10bfloat16_tE19Flash_kernel_traitsILi128ELi64ELi128ELi4ES3_EELb0ELb1ELb0ELb0ELb1ELb1ELb1ELb0EEEvNS_16Flash_fwd_paramsE --------------------------
	.section	.nv.info._ZN5flash24flash_fwd_splitkv_kernelI23Flash_fwd_kernel_traitsILi128ELi64ELi128ELi4ELb0ELb0EN7cutlass10bfloat16_tE19Flash_kernel_traitsILi128ELi64ELi128ELi4ES3_EELb0ELb1ELb0ELb0ELb1ELb1ELb1ELb0EEEvNS_16Flash_fwd_paramsE,"",@"SHT_CUDA_INFO"
	.sectionflags	@""
	.align	4


	//----- nvinfo : EIATTR_CUDA_API_VERSION
	.align		4
        /*0000*/ 	.byte	0x04, 0x37
        /*0002*/ 	.short	(.L_2012 - .L_2011)
.L_2011:
        /*0004*/ 	.word	0x00000082


	//----- nvinfo : EIATTR_KPARAM_INFO
	.align		4
.L_2012:
        /*0008*/ 	.byte	0x04, 0x17
        /*000a*/ 	.short	(.L_2014 - .L_2013)
.L_2013:
        /*000c*/ 	.word	0x00000000
        /*0010*/ 	.short	0x0000
        /*0012*/ 	.short	0x0000
        /*0014*/ 	.byte	0x00, 0xf0, 0x41, 0x07


	//----- nvinfo : EIATTR_SPARSE_MMA_MASK
	.align		4
.L_2014:
        /*0018*/ 	.byte	0x03, 0x50
        /*001a*/ 	.short	0x0000


	//----- nvinfo : EIATTR_MAXREG_COUNT
	.align		4
        /*001c*/ 	.byte	0x03, 0x1b
        /*001e*/ 	.short	0x00ff


	//----- nvinfo : EIATTR_NUM_BARRIERS
	.align		4
        /*0020*/ 	.byte	0x02, 0x4c
        /*0022*/ 	.byte	0x01
	.zero		1


	//----- nvinfo : EIATTR_MERCURY_ISA_VERSION
	.align		4
        /*0024*/ 	.byte	0x03, 0x5f
        /*0026*/ 	.short	0x0101


	//----- nvinfo : EIATTR_COOP_GROUP_MASK_REGIDS
	.align		4
        /*0028*/ 	.byte	0x04, 0x29
        /*002a*/ 	.short	(.L_2016 - .L_2015)


	//   ....[0]....
.L_2015:
        /*002c*/ 	.word	0xffffffff


	//   ....[1]....
        /*0030*/ 	.word	0xffffffff


	//   ....[2]....
        /*0034*/ 	.word	0xffffffff


	//   ....[3]....
        /*0038*/ 	.word	0xffffffff


	//   ....[4]....
        /*003c*/ 	.word	0xffffffff


	//   ....[5]....
        /*0040*/ 	.word	0xffffffff


	//   ....[6]....
        /*0044*/ 	.word	0xffffffff


	//   ....[7]....
        /*0048*/ 	.word	0xffffffff


	//   ....[8]....
        /*004c*/ 	.word	0xffffffff


	//   ....[9]....
        /*0050*/ 	.word	0xffffffff


	//   ....[10]....
        /*0054*/ 	.word	0xffffffff


	//   ....[11]....
        /*0058*/ 	.word	0xffffffff


	//   ....[12]....
        /*005c*/ 	.word	0xffffffff


	//   ....[13]....
        /*0060*/ 	.word	0xffffffff


	//   ....[14]....
        /*0064*/ 	.word	0xffffffff


	//   ....[15]....
        /*0068*/ 	.word	0xffffffff


	//   ....[16]....
        /*006c*/ 	.word	0x05000006


	//   ....[17]....
        /*0070*/ 	.word	0x05000006


	//   ....[18]....
        /*0074*/ 	.word	0x05000006


	//   ....[19]....
        /*0078*/ 	.word	0x05000006


	//----- nvinfo : EIATTR_COOP_GROUP_INSTR_OFFSETS
	.align		4
.L_2016:
        /*007c*/ 	.byte	0x04, 0x28
        /*007e*/ 	.short	(.L_2018 - .L_2017)


	//   ....[0]....
.L_2017:
        /*0080*/ 	.word	0x00005f00


	//   ....[1]....
        /*0084*/ 	.word	0x00005f40


	//   ....[2]....
        /*0088*/ 	.word	0x00005f60


	//   ....[3]....
        /*008c*/ 	.word	0x00005f80


	//   ....[4]....
        /*0090*/ 	.word	0x0000b200


	//   ....[5]....
        /*0094*/ 	.word	0x0000b2c0


	//   ....[6]....
        /*0098*/ 	.word	0x0000b2e0


	//   ....[7]....
        /*009c*/ 	.word	0x0000b310


	//   ....[8]....
        /*00a0*/ 	.word	0x00010e10


	//   ....[9]....
        /*00a4*/ 	.word	0x00010e20


	//   ....[10]....
        /*00a8*/ 	.word	0x00010e70


	//   ....[11]....
        /*00ac*/ 	.word	0x00010e80


	//   ....[12]....
        /*00b0*/ 	.word	0x00012db0


	//   ....[13]....
        /*00b4*/ 	.word	0x00012dc0


	//   ....[14]....
        /*00b8*/ 	.word	0x00012df0


	//   ....[15]....
        /*00bc*/ 	.word	0x00012e00


	//   ....[16]....
        /*00c0*/ 	.word	0x00013c40


	//   ....[17]....
        /*00c4*/ 	.word	0x00013cb0


	//   ....[18]....
        /*00c8*/ 	.word	0x00013d10


	//   ....[19]....
        /*00cc*/ 	.word	0x00013d80


	//----- nvinfo : EIATTR_VRC_CTA_INIT_COUNT
	.align		4
.L_2018:
        /*00d0*/ 	.byte	0x02, 0x4a
	.zero		1
	.zero		1


	//----- nvinfo : EIATTR_EXIT_INSTR_OFFSETS
	.align		4
        /*00d4*/ 	.byte	0x04, 0x1c
        /*00d6*/ 	.short	(.L_2020 - .L_2019)


	//   ....[0]....
.L_2019:
        /*00d8*/ 	.word	0x000001f0


	//----- nvinfo : EIATTR_CRS_STACK_SIZE
	.align		4
.L_2020:
        /*00dc*/ 	.byte	0x04, 0x1e
        /*00de*/ 	.short	(.L_2022 - .L_2021)
.L_2021:
        /*00e0*/ 	.word	0x00000000


	//----- nvinfo : EIATTR_CBANK_PARAM_SIZE
	.align		4
.L_2022:
        /*00e4*/ 	.byte	0x03, 0x19
        /*00e6*/ 	.short	0x01d0


	//----- nvinfo : EIATTR_PARAM_CBANK
	.align		4
        /*00e8*/ 	.byte	0x04, 0x0a
        /*00ea*/ 	.short	(.L_2024 - .L_2023)
	.align		4
.L_2023:
        /*00ec*/ 	.word	index@(.nv.constant0._ZN5flash24flash_fwd_splitkv_kernelI23Flash_fwd_kernel_traitsILi128ELi64ELi128ELi4ELb0ELb0EN7cutlass10bfloat16_tE19Flash_kernel_traitsILi128ELi64ELi128ELi4ES3_EELb0ELb1ELb0ELb0ELb1ELb1ELb1ELb0EEEvNS_16Flash_fwd_paramsE)
        /*00f0*/ 	.short	0x0380
        /*00f2*/ 	.short	0x01d0


	//----- nvinfo : EIATTR_SW_WAR
	.align		4
.L_2024:
        /*00f4*/ 	.byte	0x04, 0x36
        /*00f6*/ 	.short	(.L_2026 - .L_2025)
.L_2025:
        /*00f8*/ 	.word	0x00000008
.L_2026:


//--------------------- .nv.info._ZN5flash24flash_fwd_splitkv_kernelI23Flash_fwd_kernel_traitsILi128ELi64ELi128ELi4ELb0ELb0EN7cutlass10bfloat16_tE19Flash_kernel_traitsILi128ELi64ELi128ELi4ES3_EELb0ELb1ELb1ELb0ELb0ELb0ELb1ELb0EEEvNS_16Flash_fwd_paramsE --------------------------
	.section	.nv.info._ZN5flash24flash_fwd_splitkv_kernelI23Flash_fwd_kernel_traitsILi128ELi64ELi128ELi4ELb0ELb0EN7cutlass10bfloat16_tE19Flash_kernel_traitsILi128ELi64ELi128ELi4ES3_EELb0ELb1ELb1ELb0ELb0ELb0ELb1ELb0EEEvNS_16Flash_fwd_paramsE,"",@"SHT_CUDA_INFO"
	.sectionflags	@""
	.align	4


	//----- nvinfo : EIATTR_CUDA_API_VERSION
	.align		4
        /*0000*/ 	.byte	0x04, 0x37
        /*0002*/ 	.short	(.L_2028 - .L_2027)
.L_2027:
        /*0004*/ 	.word	0x00000082


	//----- nvinfo : EIATTR_KPARAM_INFO
	.align		4
.L_2028:
        /*0008*/ 	.byte	0x04, 0x17
        /*000a*/ 	.short	(.L_2030 - .L_2029)
.L_2029:
        /*000c*/ 	.word	0x00000000
        /*0010*/ 	.short	0x0000
        /*0012*/ 	.short	0x0000
        /*0014*/ 	.byte	0x00, 0xf0, 0x41, 0x07


	//----- nvinfo : EIATTR_SPARSE_MMA_MASK
	.align		4
.L_2030:
        /*0018*/ 	.byte	0x03, 0x50
        /*001a*/ 	.short	0x0000


	//----- nvinfo : EIATTR_MAXREG_COUNT
	.align		4
        /*001c*/ 	.byte	0x03, 0x1b
        /*001e*/ 	.short	0x00ff


	//----- nvinfo : EIATTR_NUM_BARRIERS
	.align		4
        /*0020*/ 	.byte	0x02, 0x4c
        /*0022*/ 	.byte	0x01
	.zero		1


	//----- nvinfo : EIATTR_MERCURY_ISA_VERSION
	.align		4
        /*0024*/ 	.byte	0x03, 0x5f
        /*0026*/ 	.short	0x0101


	//----- nvinfo : EIATTR_COOP_GROUP_MASK_REGIDS
	.align		4
        /*0028*/ 	.byte	0x04, 0x29
        /*002a*/ 	.short	(.L_2032 - .L_2031)


	//   ....[0]....
.L_2031:
        /*002c*/ 	.word	0xffffffff


	//   ....[1]....
        /*0030*/ 	.word	0xffffffff


	//   ....[2]....
        /*0034*/ 	.word	0xffffffff


	//   ....[3]....
        /*0038*/ 	.word	0xffffffff


	//   ....[4]....
        /*003c*/ 	.word	0xffffffff


	//   ....[5]....
        /*0040*/ 	.word	0xffffffff


	//   ....[6]....
        /*0044*/ 	.word	0xffffffff


	//   ....[7]....
        /*0048*/ 	.word	0xffffffff


	//   ....[8]....
        /*004c*/ 	.word	0xffffffff


	//   ....[9]....
        /*0050*/ 	.word	0xffffffff


	//   ....[10]....
        /*0054*/ 	.word	0xffffffff


	//   ....[11]....
        /*0058*/ 	.word	0xffffffff


	//   ....[12]....
        /*005c*/ 	.word	0xffffffff


	//   ....[13]....
        /*0060*/ 	.word	0xffffffff


	//   ....[14]....
        /*0064*/ 	.word	0xffffffff


	//   ....[15]....
        /*0068*/ 	.word	0xffffffff


	//   ....[16]....
        /*006c*/ 	.word	0x05000008


	//   ....[17]....
        /*0070*/ 	.word	0x05000008


	//   ....[18]....
        /*0074*/ 	.word	0x05000008


	//   ....[19]....
        /*0078*/ 	.word	0x05000008


	//----- nvinfo : EIATTR_COOP_GROUP_INSTR_OFFSETS
	.align		4
.L_2032:
        /*007c*/ 	.byte	0x04, 0x28
        /*007e*/ 	.short	(.L_2034 - .L_2033)


	//   ....[0]....
.L_2033:
        /*0080*/ 	.word	0x00007fa0


	//   ....[1]....
        /*0084*/ 	.word	0x00007fc0


	//   ....[2]....
        /*0088*/ 	.word	0x00007fe0


	//   ....[3]....
        /*008c*/ 	.word	0x00008000


	//   ....[4]....
        /*0090*/ 	.word	0x0000e420


	//   ....[5]....
        /*0094*/ 	.word	0x0000e480


	//   ....[6]....
        /*0098*/ 	.word	0x0000e4a0


	//   ....[7]....
        /*009c*/ 	.word	0x0000e4c0


	//   ....[8]....
        /*00a0*/ 	.word	0x00014a00


	//   ....[9]....
        /*00a4*/ 	.word	0x00014a10


	//   ....[10]....
        /*00a8*/ 	.word	0x00014a50


	//   ....[11]....
        /*00ac*/ 	.word	0x00014a70


	//   ....[12]....
        /*00b0*/ 	.word	0x00016a10


	//   ....[13]....
        /*00b4*/ 	.word	0x00016a20


	//   ....[14]....
        /*00b8*/ 	.word	0x00016a50


	//   ....[15]....
        /*00bc*/ 	.word	0x00016a60


	//   ....[16]....
        /*00c0*/ 	.word	0x00017d10


	//   ....[17]....
        /*00c4*/ 	.word	0x00017d80


	//   ....[18]....
        /*00c8*/ 	.word	0x00017de0


	//   ....[19]....
        /*00cc*/ 	.word	0x00017e50


	//----- nvinfo : EIATTR_VRC_CTA_INIT_COUNT
	.align		4
.L_2034:
        /*00d0*/ 	.byte	0x02, 0x4a
	.zero		1
	.zero		1


	//----- nvinfo : EIATTR_EXIT_INSTR_OFFSETS
	.align		4
        /*00d4*/ 	.byte	0x04, 0x1c
        /*00d6*/ 	.short	(.L_2036 - .L_2035)


	//   ....[0]....
.L_2035:
        /*00d8*/ 	.word	0x000001f0


	//----- nvinfo : EIATTR_CRS_STACK_SIZE
	.align		4
.L_2036:
        /*00dc*/ 	.byte	0x04, 0x1e
        /*00de*/ 	.short	(.L_2038 - .L_2037)
.L_2037:
        /*00e0*/ 	.word	0x00000000


	//----- nvinfo : EIATTR_CBANK_PARAM_SIZE
	.align		4
.L_2038:
        /*00e4*/ 	.byte	0x03, 0x19
        /*00e6*/ 	.short	0x01d0


	//----- nvinfo : EIATTR_PARAM_CBANK
	.align		4
        /*00e8*/ 	.byte	0x04, 0x0a
        /*00ea*/ 	.short	(.L_2040 - .L_2039)
	.align		4
.L_2039:
        /*00ec*/ 	.word	index@(.nv.constant0._ZN5flash24flash_fwd_splitkv_kernelI23Flash_fwd_kernel_traitsILi128ELi64ELi128ELi4ELb0ELb0EN7cutlass10bfloat16_tE19Flash_kernel_traitsILi128ELi64ELi128ELi4ES3_EELb0ELb1ELb1ELb0ELb0ELb0ELb1ELb0EEEvNS_16Flash_fwd_paramsE)
        /*00f0*/ 	.short	0x0380
        /*00f2*/ 	.short	0x01d0


	//----- nvinfo : EIATTR_SW_WAR
	.align		4
.L_2040:
        /*00f4*/ 	.byte	0x04, 0x36
        /*00f6*/ 	.short	(.L_2042 - .L_2041)
.L_2041:
        /*00f8*/ 	.word	0x00000008
.L_2042:


//--------------------- .nv.info._ZN5flash24flash_fwd_splitkv_kernelI23Flash_fwd_kernel_traitsILi128ELi64ELi128ELi4ELb0ELb0EN7cutlass10bfloat16_tE19Flash_kernel_traitsILi128ELi64ELi128ELi4ES3_EELb0ELb1ELb1ELb0ELb0ELb1ELb1ELb0EEEvNS_16Flash_fwd_paramsE --------------------------
	.section	.nv.info._ZN5flash24flash_fwd_splitkv_kernelI23Flash_fwd_kernel_traitsILi128ELi64ELi128ELi4ELb0ELb0EN7cutlass10bfloat16_tE19Flash_kernel_traitsILi128ELi64ELi128ELi4ES3_EELb0ELb1ELb1ELb0ELb0ELb1ELb1ELb0EEEvNS_16Flash_fwd_paramsE,"",@"SHT_CUDA_INFO"
	.sectionflags	@""
	.align	4


	//----- nvinfo : EIATTR_CUDA_API_VERSION
	.align		4
        /*0000*/ 	.byte	0x04, 0x37
        /*0002*/ 	.short	(.L_2044 - .L_2043)
.L_2043:
        /*0004*/ 	.word	0x00000082


	//----- nvinfo : EIATTR_KPARAM_INFO
	.align		4
.L_2044:
        /*0008*/ 	.byte	0x04, 0x17
        /*000a*/ 	.short	(.L_2046 - .L_2045)
.L_2045:
        /*000c*/ 	.word	0x00000000
        /*0010*/ 	.short	0x0000
        /*0012*/ 	.short	0x0000
        /*0014*/ 	.byte	0x00, 0xf0, 0x41, 0x07


	//----- nvinfo : EIATTR_SPARSE_MMA_MASK
	.align		4
.L_2046:
        /*0018*/ 	.byte	0x03, 0x50
        /*001a*/ 	.short	0x0000


	//----- nvinfo : EIATTR_MAXREG_COUNT
	.align		4
        /*001c*/ 	.byte	0x03, 0x1b
        /*001e*/ 	.short	0x00ff


	//----- nvinfo : EIATTR_NUM_BARRIERS
	.align		4
        /*0020*/ 	.byte	0x02, 0x4c
        /*0022*/ 	.byte	0x01
	.zero		1


	//----- nvinfo : EIATTR_MERCURY_ISA_VERSION
	.align		4
        /*0024*/ 	.byte	0x03, 0x5f
        /*0026*/ 	.short	0x0101


	//----- nvinfo : EIATTR_COOP_GROUP_MASK_REGIDS
	.align		4
        /*0028*/ 	.byte	0x04, 0x29
        /*002a*/ 	.short	(.L_2048 - .L_2047)


	//   ....[0]....
.L_2047:
        /*002c*/ 	.word	0xffffffff


	//   ....[1]....
        /*0030*/ 	.word	0xffffffff


	//   ....[2]....
        /*0034*/ 	.word	0xffffffff


	//   ....[3]....
        /*0038*/ 	.word	0xffffffff


	//   ....[4]....
        /*003c*/ 	.word	0xffffffff


	//   ....[5]....
        /*0040*/ 	.word	0xffffffff


	//   ....[6]....
        /*0044*/ 	.word	0xffffffff


	//   ....[7]....
        /*0048*/ 	.word	0xffffffff


	//   ....[8]....
        /*004c*/ 	.word	0xffffffff


	//   ....[9]....
        /*0050*/ 	.word	0xffffffff


	//   ....[10]....
        /*0054*/ 	.word	0xffffffff


	//   ....[11]....
        /*0058*/ 	.word	0xffffffff


	//   ....[12]....
        /*005c*/ 	.word	0xffffffff


	//   ....[13]....
        /*0060*/ 	.word	0xffffffff


	//   ....[14]....
        /*0064*/ 	.word	0xffffffff


	//   ....[15]....
        /*0068*/ 	.word	0xffffffff


	//   ....[16]....
        /*006c*/ 	.word	0x05000008


	//   ....[17]....
        /*0070*/ 	.word	0x05000008


	//   ....[18]....
        /*0074*/ 	.word	0x05000008


	//   ....[19]....
        /*0078*/ 	.word	0x05000008


	//----- nvinfo : EIATTR_COOP_GROUP_INSTR_OFFSETS
	.align		4
.L_2048:
        /*007c*/ 	.byte	0x04, 0x28
        /*007e*/ 	.short	(.L_2050 - .L_2049)


	//   ....[0]....
.L_2049:
        /*0080*/ 	.word	0x00008730


	//   ....[1]....
        /*0084*/ 	.word	0x00008750


	//   ....[2]....
        /*0088*/ 	.word	0x00008770


	//   ....[3]....
        /*008c*/ 	.word	0x00008790


	//   ....[4]....
        /*0090*/ 	.word	0x0000f380


	//   ....[5]....
        /*0094*/ 	.word	0x0000f3e0


	//   ....[6]....
        /*0098*/ 	.word	0x0000f400


	//   ....[7]....
        /*009c*/ 	.word	0x0000f420


	//   ....[8]....
        /*00a0*/ 	.word	0x00016100


	//   ....[9]....
        /*00a4*/ 	.word	0x00016130


	//   ....[10]....
        /*00a8*/ 	.word	0x00016190


	//   ....[11]....
        /*00ac*/ 	.word	0x000161c0


	//   ....[12]....
        /*00b0*/ 	.word	0x00018170


	//   ....[13]....
        /*00b4*/ 	.word	0x00018180


	//   ....[14]....
        /*00b8*/ 	.word	0x000181b0


	//   ....[15]....
        /*00bc*/ 	.word	0x000181c0


	//   ....[16]....
        /*00c0*/ 	.word	0x00019470


	//   ....[17]....
        /*00c4*/ 	.word	0x000194e0


	//   ....[18]....
        /*00c8*/ 	.word	0x00019540


	//   ....[19]....
        /*00cc*/ 	.word	0x000195b0


	//----- nvinfo : EIATTR_VRC_CTA_INIT_COUNT
	.align		4
.L_2050:
        /*00d0*/ 	.byte	0x02, 0x4a
	.zero		1
	.zero		1


	//----- nvinfo : EIATTR_EXIT_INSTR_OFFSETS
	.align		4
        /*00d4*/ 	.byte	0x04, 0x1c
        /*00d6*/ 	.short	(.L_2052 - .L_2051)


	//   ....[0]....
.L_2051:
        /*00d8*/ 	.word	0x000001f0


	//----- nvinfo : EIATTR_CRS_STACK_SIZE
	.align		4
.L_2052:
        /*00dc*/ 	.byte	0x04, 0x1e
        /*00de*/ 	.short	(.L_2054 - .L_2053)
.L_2053:
        /*00e0*/ 	.word	0x00000000


	//----- nvinfo : EIATTR_CBANK_PARAM_SIZE
	.align		4
.L_2054:
        /*00e4*/ 	.byte	0x03, 0x19
        /*00e6*/ 	.short	0x01d0


	//----- nvinfo : EIATTR_PARAM_CBANK
	.align		4
        /*00e8*/ 	.byte	0x04, 0x0a
        /*00ea*/ 	.short	(.L_2056 - .L_2055)
	.align		4
.L_2055:
        /*00ec*/ 	.word	index@(.nv.constant0._ZN5flash24flash_fwd_splitkv_kernelI23Flash_fwd_kernel_traitsILi128ELi64ELi128ELi4ELb0ELb0EN7cutlass10bfloat16_tE19Flash_kernel_traitsILi128ELi64ELi128ELi4ES3_EELb0ELb1ELb1ELb0ELb0ELb1ELb1ELb0EEEvNS_16Flash_fwd_paramsE)
        /*00f0*/ 	.short	0x0380
        /*00f2*/ 	.short	0x01d0


	//----- nvinfo : EIATTR_SW_WAR
	.align		4
.L_2056:
        /*00f4*/ 	.byte	0x04, 0x36
        /*00f6*/ 	.short	(.L_2058 - .L_2057)
.L_2057:
        /*00f8*/ 	.word	0x00000008
.L_2058:


//--------------------- .nv.info._ZN5flash24flash_fwd_splitkv_kernelI23Flash_fwd_kernel_traitsILi128ELi64ELi128ELi4ELb0ELb0EN7cutlass10bfloat16_tE19Flash_kernel_traitsILi128ELi64ELi128ELi4ES3_EELb0ELb1ELb0ELb0ELb1ELb0ELb1ELb1EEEvNS_16Flash_fwd_paramsE --------------------------
	.section	.nv.info._ZN5flash24flash_fwd_splitkv_kernelI23Flash_fwd_kernel_traitsILi128ELi64ELi128ELi4ELb0ELb0EN7cutlass10bfloat16_tE19Flash_kernel_traitsILi128ELi64ELi128ELi4ES3_EELb0ELb1ELb0ELb0ELb1ELb0ELb1ELb1EEEvNS_16Flash_fwd_paramsE,"",@"SHT_CUDA_INFO"
	.sectionflags	@""
	.align	4


	//----- nvinfo : EIATTR_CUDA_API_VERSION
	.align		4
        /*0000*/ 	.byte	0x04, 0x37
        /*0002*/ 	.short	(.L_2060 - .L_2059)
.L_2059:
        /*0004*/ 	.word	0x00000082


	//----- nvinfo : EIATTR_KPARAM_INFO
	.align		4
.L_2060:
        /*0008*/ 	.byte	0x04, 0x17
        /*000a*/ 	.short	(.L_2062 - .L_2061)
.L_2061:
        /*000c*/ 	.word	0x00000000
        /*0010*/ 	.short	0x0000
        /*0012*/ 	.short	0x0000
        /*0014*/ 	.byte	0x00, 0xf0, 0x41, 0x07


	//----- nvinfo : EIATTR_SPARSE_MMA_MASK
	.align		4
.L_2062:
        /*0018*/ 	.byte	0x03, 0x50
        /*001a*/ 	.short	0x0000


	//----- nvinfo : EIATTR_MAXREG_COUNT
	.align		4
        /*001c*/ 	.byte	0x03, 0x1b
        /*001e*/ 	.short	0x00ff


	//----- nvinfo : EIATTR_NUM_BARRIERS
	.align		4
        /*0020*/ 	.byte	0x02, 0x4c
        /*0022*/ 	.byte	0x01
	.zero		1


	//----- nvinfo : EIATTR_MERCURY_ISA_VERSION
	.align		4
        /*0024*/ 	.byte	0x03, 0x5f
        /*0026*/ 	.short	0x0101


	//----- nvinfo : EIATTR_COOP_GROUP_MASK_REGIDS
	.align		4
        /*0028*/ 	.byte	0x04, 0x29
        /*002a*/ 	.short	(.L_2064 - .L_2063)


	//   ....[0]....
.L_2063:
        /*002c*/ 	.word	0xffffffff


	//   ....[1]....
        /*0030*/ 	.word	0xffffffff


	//   ....[2]....
        /*0034*/ 	.word	0xffffffff


	//   ....[3]....
        /*0038*/ 	.word	0xffffffff


	//   ....[4]....
        /*003c*/ 	.word	0xffffffff


	//   ....[5]....
        /*0040*/ 	.word	0xffffffff


	//   ....[6]....
        /*0044*/ 	.word	0xffffffff


	//   ....[7]....
        /*0048*/ 	.word	0xffffffff


	//   ....[8]....
        /*004c*/ 	.word	0xffffffff


	//   ....[9]....
        /*0050*/ 	.word	0xffffffff


	//   ....[10]....
        /*0054*/ 	.word	0xffffffff


	//   ....[11]....
        /*0058*/ 	.word	0xffffffff


	//   ....[12]....
        /*005c*/ 	.word	0xffffffff


	//   ....[13]....
        /*0060*/ 	.word	0xffffffff


	//   ....[14]....
        /*0064*/ 	.word	0xffffffff


	//   ....[15]....
        /*0068*/ 	.word	0xffffffff


	//   ....[16]....
        /*006c*/ 	.word	0x05000006


	//   ....[17]....
        /*0070*/ 	.word	0x05000006


	//   ....[18]....
        /*0074*/ 	.word	0x05000006


	//   ....[19]....
        /*0078*/ 	.word	0x05000006


	//----- nvinfo : EIATTR_COOP_GROUP_INSTR_OFFSETS
	.align		4
.L_2064:
        /*007c*/ 	.byte	0x04, 0x28
        /*007e*/ 	.short	(.L_2066 - .L_2065)


	//   ....[0]....
.L_2065:
        /*0080*/ 	.word	0x00014700


	//   ....[1]....
        /*0084*/ 	.word	0x000148f0


	//   ....[2]....
        /*0088*/ 	.word	0x00014900


	//   ....[3]....
        /*008c*/ 	.word	0x00014920


	//   ....[4]....
        /*0090*/ 	.word	0x00019500


	//   ....[5]....
        /*0094*/ 	.word	0x00019510


	//   ....[6]....
        /*0098*/ 	.word	0x00019550


	//   ....[7]....
        /*009c*/ 	.word	0x00019560


	//   ....[8]....
        /*00a0*/ 	.word	0x0001e870


	//   ....[9]....
        /*00a4*/ 	.word	0x0001e8c0


	//   ....[10]....
        /*00a8*/ 	.word	0x0001e9a0


	//   ....[11]....
        /*00ac*/ 	.word	0x0001e9b0


	//   ....[12]....
        /*00b0*/ 	.word	0x000208d0


	//   ....[13]....
        /*00b4*/ 	.word	0x000208e0


	//   ....[14]....
        /*00b8*/ 	.word	0x00020910


	//   ....[15]....
        /*00bc*/ 	.word	0x00020920


	//   ....[16]....
        /*00c0*/ 	.word	0x00021780


	//   ....[17]....
        /*00c4*/ 	.word	0x000217f0


	//   ....[18]....
        /*00c8*/ 	.word	0x00021860


	//   ....[19]....
        /*00cc*/ 	.word	0x000218c0


	//----- nvinfo : EIATTR_VRC_CTA_INIT_COUNT
	.align		4
.L_2066:
        /*00d0*/ 	.byte	0x02, 0x4a
	.zero		1
	.zero		1


	//----- nvinfo : EIATTR_EXIT_INSTR_OFFSETS
	.align		4
        /*00d4*/ 	.byte	0x04, 0x1c
        /*00d6*/ 	.short	(.L_2068 - .L_2067)


	//   ....[0]....
.L_2067:
        /*00d8*/ 	.word	0x000001f0


	//----- nvinfo : EIATTR_CRS_STACK_SIZE
	.align		4
.L_2068:
        /*00dc*/ 	.byte	0x04, 0x1e
        /*00de*/ 	.short	(.L_2070 - .L_2069)
.L_2069:
        /*00e0*/ 	.word	0x00000000


	//----- nvinfo : EIATTR_CBANK_PARAM_SIZE
	.align		4
.L_2070:
        /*00e4*/ 	.byte	0x03, 0x19
        /*00e6*/ 	.short	0x01d0


	//----- nvinfo : EIATTR_PARAM_CBANK
	.align		4
        /*00e8*/ 	.byte	0x04, 0x0a
        /*00ea*/ 	.short	(.L_2072 - .L_2071)
	.align		4
.L_2071:
        /*00ec*/ 	.word	index@(.nv.constant0._ZN5flash24flash_fwd_splitkv_kernelI23Flash_fwd_kernel_traitsILi128ELi64ELi128ELi4ELb0ELb0EN7cutlass10bfloat16_tE19Flash_kernel_traitsILi128ELi64ELi128ELi4ES3_EELb0ELb1ELb0ELb0ELb1ELb0ELb1ELb1EEEvNS_16Flash_fwd_paramsE)
        /*00f0*/ 	.short	0x0380
        /*00f2*/ 	.short	0x01d0


	//----- nvinfo : EIATTR_SW_WAR
	.align		4
.L_2072:
        /*00f4*/ 	.byte	0x04, 0x36
        /*00f6*/ 	.short	(.L_2074 - .L_2073)
.L_2073:
        /*00f8*/ 	.word	0x00000008
.L_2074:


//--------------------- .nv.info._ZN5flash24flash_fwd_splitkv_kernelI23Flash_fwd_kernel_traitsILi128ELi64ELi128ELi4ELb0ELb0EN7cutlass10bfloat16_tE19Flash_kernel_traitsILi128ELi64ELi128ELi4ES3_EELb0ELb1ELb0ELb0ELb1ELb1ELb1ELb1EEEvNS_16Flash_fwd_paramsE --------------------------
	.section	.nv.info._ZN5flash24flash_fwd_splitkv_kernelI23Flash_fwd_kernel_traitsILi128ELi64ELi128ELi4ELb0ELb0EN7cutlass10bfloat16_tE19Flash_kernel_traitsILi128ELi64ELi128ELi4ES3_EELb0ELb1ELb0ELb0ELb1ELb1ELb1ELb1EEEvNS_16Flash_fwd_paramsE,"",@"SHT_CUDA_INFO"
	.sectionflags	@""
	.align	4


	//----- nvinfo : EIATTR_CUDA_API_VERSION
	.align		4
        /*0000*/ 	.byte	0x04, 0x37
        /*0002*/ 	.short	(.L_2076 - .L_2075)
.L_2075:
        /*0004*/ 	.word	0x00000082


	//----- nvinfo : EIATTR_KPARAM_INFO
	.align		4
.L_2076:
        /*0008*/ 	.byte	0x04, 0x17
        /*000a*/ 	.short	(.L_2078 - .L_2077)
.L_2077:
        /*000c*/ 	.word	0x00000000
        /*0010*/ 	.short	0x0000
        /*0012*/ 	.short	0x0000
        /*0014*/ 	.byte	0x00, 0xf0, 0x41, 0x07


	//----- nvinfo : EIATTR_SPARSE_MMA_MASK
	.align		4
.L_2078:
        /*0018*/ 	.byte	0x03, 0x50
        /*001a*/ 	.short	0x0000


	//----- nvinfo : EIATTR_MAXREG_COUNT
	.align		4
        /*001c*/ 	.byte	0x03, 0x1b
        /*001e*/ 	.short	0x00ff


	//----- nvinfo : EIATTR_NUM_BARRIERS
	.align		4
        /*0020*/ 	.byte	0x02, 0x4c
        /*0022*/ 	.byte	0x01
	.zero		1


	//----- nvinfo : EIATTR_MERCURY_ISA_VERSION
	.align		4
        /*0024*/ 	.byte	0x03, 0x5f
        /*0026*/ 	.short	0x0101


	//----- nvinfo : EIATTR_COOP_GROUP_MASK_REGIDS
	.align		4
        /*0028*/ 	.byte	0x04, 0x29
        /*002a*/ 	.short	(.L_2080 - .L_2079)


	//   ....[0]....
.L_2079:
        /*002c*/ 	.word	0xffffffff


	//   ....[1]....
        /*0030*/ 	.word	0xffffffff


	//   ....[2]....
        /*0034*/ 	.word	0xffffffff


	//   ....[3]....
        /*0038*/ 	.word	0xffffffff


	//   ....[4]....
        /*003c*/ 	.word	0xffffffff


	//   ....[5]....
        /*0040*/ 	.word	0xffffffff


	//   ....[6]....
        /*0044*/ 	.word	0xffffffff


	//   ....[7]....
        /*0048*/ 	.word	0xffffffff


	//   ....[8]....
        /*004c*/ 	.word	0xffffffff


	//   ....[9]....
        /*0050*/ 	.word	0xffffffff


	//   ....[10]....
        /*0054*/ 	.word	0xffffffff


	//   ....[11]....
        /*0058*/ 	.word	0xffffffff


	//   ....[12]....
        /*005c*/ 	.word	0xffffffff


	//   ....[13]....
        /*0060*/ 	.word	0xffffffff


	//   ....[14]....
        /*0064*/ 	.word	0xffffffff


	//   ....[15]....
        /*0068*/ 	.word	0xffffffff


	//   ....[16]....
        /*006c*/ 	.word	0x05000006


	//   ....[17]....
        /*0070*/ 	.word	0x05000006


	//   ....[18]....
        /*0074*/ 	.word	0x05000006


	//   ....[19]....
        /*0078*/ 	.word	0x05000006


	//----- nvinfo : EIATTR_COOP_GROUP_INSTR_OFFSETS
	.align		4
.L_2080:
        /*007c*/ 	.byte	0x04, 0x28
        /*007e*/ 	.short	(.L_2082 - .L_2081)


	//   ....[0]....
.L_2081:
        /*0080*/ 	.word	0x00014df0


	//   ....[1]....
        /*0084*/ 	.word	0x00015020


	//   ....[2]....
        /*0088*/ 	.word	0x00015030


	//   ....[3]....
        /*008c*/ 	.word	0x00015050


	//   ....[4]....
        /*0090*/ 	.word	0x0001a420


	//   ....[5]....
        /*0094*/ 	.word	0x0001a430


	//   ....[6]....
        /*0098*/ 	.word	0x0001a470


	//   ....[7]....
        /*009c*/ 	.word	0x0001a480


	//   ....[8]....
        /*00a0*/ 	.word	0x0001ffa0


	//   ....[9]....
        /*00a4*/ 	.word	0x0001ffc0


	//   ....[10]....
        /*00a8*/ 	.word	0x00020060


	//   ....[11]....
        /*00ac*/ 	.word	0x00020080


	//   ....[12]....
        /*00b0*/ 	.word	0x00021fd0


	//   ....[13]....
        /*00b4*/ 	.word	0x00021fe0


	//   ....[14]....
        /*00b8*/ 	.word	0x00022010


	//   ....[15]....
        /*00bc*/ 	.word	0x00022020


	//   ....[16]....
        /*00c0*/ 	.word	0x00022e80


	//   ....[17]....
        /*00c4*/ 	.word	0x00022ef0


	//   ....[18]....
        /*00c8*/ 	.word	0x00022f60


	//   ....[19]....
        /*00cc*/ 	.word	0x00022fc0


	//----- nvinfo : EIATTR_VRC_CTA_INIT_COUNT
	.align		4
.L_2082:
        /*00d0*/ 	.byte	0x02, 0x4a
	.zero		1
	.zero		1


	//----- nvinfo : EIATTR_EXIT_INSTR_OFFSETS
	.align		4
        /*00d4*/ 	.byte	0x04, 0x1c
        /*00d6*/ 	.short	(.L_2084 - .L_2083)


	//   ....[0]....
.L_2083:
        /*00d8*/ 	.word	0x000001f0


	//----- nvinfo : EIATTR_CRS_STACK_SIZE
	.align		4
.L_2084:
        /*00dc*/ 	.byte	0x04, 0x1e
        /*00de*/ 	.short	(.L_2086 - .L_2085)
.L_2085:
        /*00e0*/ 	.word	0x00000000


	//----- nvinfo : EIATTR_CBANK_PARAM_SIZE
	.align		4
.L_2086:
        /*00e4*/ 	.byte	0x03, 0x19
        /*00e6*/ 	.short	0x01d0


	//----- nvinfo : EIATTR_PARAM_CBANK
	.align		4
        /*00e8*/ 	.byte	0x04, 0x0a
        /*00ea*/ 	.short	(.L_2088 - .L_2087)
	.align		4
.L_2087:
        /*00ec*/ 	.word	index@(.nv.constant0._ZN5flash24flash_fwd_splitkv_kernelI23Flash_fwd_kernel_traitsILi128ELi64ELi128ELi4ELb0ELb0EN7cutlass10bfloat16_tE19Flash_kernel_traitsILi128ELi64ELi128ELi4ES3_EELb0ELb1ELb0ELb0ELb1ELb1ELb1ELb1EEEvNS_16Flash_fwd_paramsE)
        /*00f0*/ 	.short	0x0380
        /*00f2*/ 	.short	0x01d0


	//----- nvinfo : EIATTR_SW_WAR
	.align		4
.L_2088:
        /*00f4*/ 	.byte	0x04, 0x36
        /*00f6*/ 	.short	(.L_2090 - .L_2089)
.L_2089:
        /*00f8*/ 	.word	0x00000008
.L_2090:


//--------------------- .nv.info._ZN5flash24flash_fwd_splitkv_kernelI23Flash_fwd_kernel_traitsILi128ELi64ELi128ELi4ELb0ELb0EN7cutlass10bfloat16_tE19Flash_kernel_traitsILi128ELi64ELi128ELi4ES3_EELb0ELb1ELb1ELb0ELb0ELb0ELb1ELb1EEEvNS_16Flash_fwd_paramsE --------------------------
	.section	.nv.info._ZN5flash24flash_fwd_splitkv_kernelI23Flash_fwd_kernel_traitsILi128ELi64ELi128ELi4ELb0ELb0EN7cutlass10bfloat16_tE19Flash_kernel_traitsILi128ELi64ELi128ELi4ES3_EELb0ELb1ELb1ELb0ELb0ELb0ELb1ELb1EEEvNS_16Flash_fwd_paramsE,"",@"SHT_CUDA_INFO"
	.sectionflags	@""
	.align	4


	//----- nvinfo : EIATTR_CUDA_API_VERSION
	.align		4
        /*0000*/ 	.byte	0x04, 0x37
        /*0002*/ 	.short	(.L_2092 - .L_2091)
.L_2091:
        /*0004*/ 	.word	0x00000082


	//----- nvinfo : EIATTR_KPARAM_INFO
	.align		4
.L_2092:
        /*0008*/ 	.byte	0x04, 0x17
        /*000a*/ 	.short	(.L_2094 - .L_2093)
.L_2093:
        /*000c*/ 	.word	0x00000000
        /*0010*/ 	.short	0x0000
        /*0012*/ 	.short	0x0000
        /*0014*/ 	.byte	0x00, 0xf0, 0x41, 0x07


	//----- nvinfo : EIATTR_SPARSE_MMA_MASK
	.align		4
.L_2094:
        /*0018*/ 	.byte	0x03, 0x50
        /*001a*/ 	.short	0x0000


	//----- nvinfo : EIATTR_MAXREG_COUNT
	.align		4
        /*001c*/ 	.byte	0x03, 0x1b
        /*001e*/ 	.short	0x00ff


	//----- nvinfo : EIATTR_NUM_BARRIERS
	.align		4
        /*0020*/ 	.byte	0x02, 0x4c
        /*0022*/ 	.byte	0x01
	.zero		1


	//----- nvinfo : EIATTR_MERCURY_ISA_VERSION
	.align		4
        /*0024*/ 	.byte	0x03, 0x5f
        /*0026*/ 	.short	0x0101


	//----- nvinfo : EIATTR_COOP_GROUP_MASK_REGIDS
	.align		4
        /*0028*/ 	.byte	0x04, 0x29
        /*002a*/ 	.short	(.L_2096 - .L_2095)


	//   ....[0]....
.L_2095:
        /*002c*/ 	.word	0xffffffff


	//   ....[1]....
        /*0030*/ 	.word	0xffffffff


	//   ....[2]....
        /*0034*/ 	.word	0xffffffff


	//   ....[3]....
        /*0038*/ 	.word	0xffffffff


	//   ....[4]....
        /*003c*/ 	.word	0xffffffff


	//   ....[5]....
        /*0040*/ 	.word	0xffffffff


	//   ....[6]....
        /*0044*/ 	.word	0xffffffff


	//   ....[7]....
        /*0048*/ 	.word	0xffffffff


	//   ....[8]....
        /*004c*/ 	.word	0xffffffff


	//   ....[9]....
        /*0050*/ 	.word	0xffffffff


	//   ....[10]....
        /*0054*/ 	.word	0xffffffff


	//   ....[11]....
        /*0058*/ 	.word	0xffffffff


	//   ....[12]....
        /*005c*/ 	.word	0xffffffff


	//   ....[13]....
        /*0060*/ 	.word	0xffffffff


	//   ....[14]....
        /*0064*/ 	.word	0xffffffff


	//   ....[15]....
        /*0068*/ 	.word	0xffffffff


	//   ....[16]....
        /*006c*/ 	.word	0x05000007


	//   ....[17]....
        /*0070*/ 	.word	0x05000007


	//   ....[18]....
        /*0074*/ 	.word	0x05000007


	//   ....[19]....
        /*0078*/ 	.word	0x05000007


	//----- nvinfo : EIATTR_COOP_GROUP_INSTR_OFFSETS
	.align		4
.L_2096:
        /*007c*/ 	.byte	0x04, 0x28
        /*007e*/ 	.short	(.L_2098 - .L_2097)


	//   ....[0]....
.L_2097:
        /*0080*/ 	.word	0x000180f0


	//   ....[1]....
        /*0084*/ 	.word	0x00018110


	//   ....[2]....
        /*0088*/ 	.word	0x00018130


	//   ....[3]....
        /*008c*/ 	.word	0x00018150


	//   ....[4]....
        /*0090*/ 	.word	0x0001e510


	//   ....[5]....
        /*0094*/ 	.word	0x0001e560


	//   ....[6]....
        /*0098*/ 	.word	0x0001e580


	//   ....[7]....
        /*009c*/ 	.word	0x0001e5a0


	//   ....[8]....
        /*00a0*/ 	.word	0x00024f20


	//   ....[9]....
        /*00a4*/ 	.word	0x00024fa0


	//   ....[10]....
        /*00a8*/ 	.word	0x00025070


	//   ....[11]....
        /*00ac*/ 	.word	0x00025080


	//   ....[12]....
        /*00b0*/ 	.word	0x00027000


	//   ....[13]....
        /*00b4*/ 	.word	0x00027010


	//   ....[14]....
        /*00b8*/ 	.word	0x00027040


	//   ....[15]....
        /*00bc*/ 	.word	0x00027050


	//   ....[16]....
        /*00c0*/ 	.word	0x000285b0


	//   ....[17]....
        /*00c4*/ 	.word	0x00028620


	//   ....[18]....
        /*00c8*/ 	.word	0x00028690


	//   ....[19]....
        /*00cc*/ 	.word	0x000286f0


	//----- nvinfo : EIATTR_VRC_CTA_INIT_COUNT
	.align		4
.L_2098:
        /*00d0*/ 	.byte	0x02, 0x4a
	.zero		1
	.zero		1


	//----- nvinfo : EIATTR_EXIT_INSTR_OFFSETS
	.align		4
        /*00d4*/ 	.byte	0x04, 0x1c
        /*00d6*/ 	.short	(.L_2100 - .L_2099)


	//   ....[0]....
.L_2099:
        /*00d8*/ 	.word	0x000001f0


	//----- nvinfo : EIATTR_CRS_STACK_SIZE
	.align		4
.L_2100:
        /*00dc*/ 	.byte	0x04, 0x1e
        /*00de*/ 	.short	(.L_2102 - .L_2101)
.L_2101:
        /*00e0*/ 	.word	0x00000000


	//----- nvinfo : EIATTR_CBANK_PARAM_SIZE
	.align		4
.L_2102:
        /*00e4*/ 	.byte	0x03, 0x19
        /*00e6*/ 	.short	0x01d0


	//----- nvinfo : EIATTR_PARAM_CBANK
	.align		4
        /*00e8*/ 	.byte	0x04, 0x0a
        /*00ea*/ 	.short	(.L_2104 - .L_2103)
	.align		4
.L_2103:
        /*00ec*/ 	.word	index@(.nv.constant0._ZN5flash24flash_fwd_splitkv_kernelI23Flash_fwd_kernel_traitsILi128ELi64ELi128ELi4ELb0ELb0EN7cutlass10bfloat16_tE19Flash_kernel_traitsILi128ELi64ELi128ELi4ES3_EELb0ELb1ELb1ELb0ELb0ELb0ELb1ELb1EEEvNS_16Flash_fwd_paramsE)
        /*00f0*/ 	.short	0x0380
        /*00f2*/ 	.short	0x01d0


	//----- nvinfo : EIATTR_SW_WAR
	.align		4
.L_2104:
        /*00f4*/ 	.byte	0x04, 0x36
        /*00f6*/ 	.short	(.L_2106 - .L_2105)
.L_2105:
        /*00f8*/ 	.word	0x00000008
.L_2106:


//--------------------- .nv.info._ZN5flash24flash_fwd_splitkv_kernelI23Flash_fwd_kernel_traitsILi128ELi64ELi128ELi4ELb0ELb0EN7cutlass10bfloat16_tE19Flash_kernel_traitsILi128ELi64ELi128ELi4ES3_EELb0ELb1ELb1ELb0ELb0ELb1ELb1ELb1EEEvNS_16Flash_fwd_paramsE --------------------------
	.section	.nv.info._ZN5flash24flash_fwd_splitkv_kernelI23Flash_fwd_kernel_traitsILi128ELi64ELi128ELi4ELb0ELb0EN7cutlass10bfloat16_tE19Flash_kernel_traitsILi128ELi64ELi128ELi4ES3_EELb0ELb1ELb1ELb0ELb0ELb1ELb1ELb1EEEvNS_16Flash_fwd_paramsE,"",@"SHT_CUDA_INFO"
	.sectionflags	@""
	.align	4


	//----- nvinfo : EIATTR_CUDA_API_VERSION
	.align		4
        /*0000*/ 	.byte	0x04, 0x37
        /*0002*/ 	.short	(.L_2108 - .L_2107)
.L_2107:
        /*0004*/ 	.word	0x00000082


	//----- nvinfo : EIATTR_KPARAM_INFO
	.align		4
.L_2108:
        /*0008*/ 	.byte	0x04, 0x17
        /*000a*/ 	.short	(.L_2110 - .L_2109)
.L_2109:
        /*000c*/ 	.word	0x00000000
        /*0010*/ 	.short	0x0000
        /*0012*/ 	.short	0x0000
        /*0014*/ 	.byte	0x00, 0xf0, 0x41, 0x07


	//----- nvinfo : EIATTR_SPARSE_MMA_MASK
	.align		4
.L_2110:
        /*0018*/ 	.byte	0x03, 0x50
        /*001a*/ 	.short	0x0000


	//----- nvinfo : EIATTR_MAXREG_COUNT
	.align		4
        /*001c*/ 	.byte	0x03, 0x1b
        /*001e*/ 	.short	0x00ff


	//----- nvinfo : EIATTR_NUM_BARRIERS
	.align		4
        /*0020*/ 	.byte	0x02, 0x4c
        /*0022*/ 	.byte	0x01
	.zero		1


	//----- nvinfo : EIATTR_MERCURY_ISA_VERSION
	.align		4
        /*0024*/ 	.byte	0x03, 0x5f
        /*0026*/ 	.short	0x0101


	//----- nvinfo : EIATTR_COOP_GROUP_MASK_REGIDS
	.align		4
        /*0028*/ 	.byte	0x04, 0x29
        /*002a*/ 	.short	(.L_2112 - .L_2111)


	//   ....[0]....
.L_2111:
        /*002c*/ 	.word	0xffffffff


	//   ....[1]....
        /*0030*/ 	.word	0xffffffff


	//   ....[2]....
        /*0034*/ 	.word	0xffffffff


	//   ....[3]....
        /*0038*/ 	.word	0xffffffff


	//   ....[4]....
        /*003c*/ 	.word	0xffffffff


	//   ....[5]....
        /*0040*/ 	.word	0xffffffff


	//   ....[6]....
        /*0044*/ 	.word	0xffffffff


	//   ....[7]....
        /*0048*/ 	.word	0xffffffff


	//   ....[8]....
        /*004c*/ 	.word	0xffffffff


	//   ....[9]....
        /*0050*/ 	.word	0xffffffff


	//   ....[10]....
        /*0054*/ 	.word	0xffffffff


	//   ....[11]....
        /*0058*/ 	.word	0xffffffff


	//   ....[12]....
        /*005c*/ 	.word	0xffffffff


	//   ....[13]....
        /*0060*/ 	.word	0xffffffff


	//   ....[14]....
        /*0064*/ 	.word	0xffffffff


	//   ....[15]....
        /*0068*/ 	.word	0xffffffff


	//   ....[16]....
        /*006c*/ 	.word	0x05000007


	//   ....[17]....
        /*0070*/ 	.word	0x05000007


	//   ....[18]....
        /*0074*/ 	.word	0x05000007


	//   ....[19]....
        /*0078*/ 	.word	0x05000007


	//----- nvinfo : EIATTR_COOP_GROUP_INSTR_OFFSETS
	.align		4
.L_2112:
        /*007c*/ 	.byte	0x04, 0x28
        /*007e*/ 	.short	(.L_2114 - .L_2113)


	//   ....[0]....
.L_2113:
        /*0080*/ 	.word	0x00018960


	//   ....[1]....
        /*0084*/ 	.word	0x00018980


	//   ....[2]....
        /*0088*/ 	.word	0x000189a0


	//   ....[3]....
        /*008c*/ 	.word	0x000189c0


	//   ....[4]....
        /*0090*/ 	.word	0x0001f6f0


	//   ....[5]....
        /*0094*/ 	.word	0x0001f710


	//   ....[6]....
        /*0098*/ 	.word	0x0001f730


	//   ....[7]....
        /*009c*/ 	.word	0x0001f750


	//   ....[8]....
        /*00a0*/ 	.word	0x00026950


	//   ....[9]....
        /*00a4*/ 	.word	0x00026970


	//   ....[10]....
        /*00a8*/ 	.word	0x000269e0


	//   ....[11]....
        /*00ac*/ 	.word	0x000269f0


	//   ....[12]....
        /*00b0*/ 	.word	0x000289d0


	//   ....[13]....
        /*00b4*/ 	.word	0x000289e0


	//   ....[14]....
        /*00b8*/ 	.word	0x00028a10


	//   ....[15]....
        /*00bc*/ 	.word	0x00028a20


	//   ....[16]....
        /*00c0*/ 	.word	0x00029f80


	//   ....[17]....
        /*00c4*/ 	.word	0x00029ff0


	//   ....[18]....
        /*00c8*/ 	.word	0x0002a060


	//   ....[19]....
        /*00cc*/ 	.word	0x0002a0c0


	//----- nvinfo : EIATTR_VRC_CTA_INIT_COUNT
	.align		4
.L_2114:
        /*00d0*/ 	.byte	0x02, 0x4a
	.zero		1
	.zero		1


	//----- nvinfo : EIATTR_EXIT_INSTR_OFFSETS
	.align		4
        /*00d4*/ 	.byte	0x04, 0x1c
        /*00d6*/ 	.short	(.L_2116 - .L_2115)


	//   ....[0]....
.L_2115:
        /*00d8*/ 	.word	0x000001f0


	//----- nvinfo : EIATTR_CRS_STACK_SIZE
	.align		4
.L_2116:
        /*00dc*/ 	.byte	0x04, 0x1e
        /*00de*/ 	.short	(.L_2118 - .L_2117)
.L_2117:
        /*00e0*/ 	.word	0x00000000


	//----- nvinfo : EIATTR_CBANK_PARAM_SIZE
	.align		4
.L_2118:
        /*00e4*/ 	.byte	0x03, 0x19
        /*00e6*/ 	.short	0x01d0


	//----- nvinfo : EIATTR_PARAM_CBANK
	.align		4
        /*00e8*/ 	.byte	0x04, 0x0a
        /*00ea*/ 	.short	(.L_2120 - .L_2119)
	.align		4
.L_2119:
        /*00ec*/ 	.word	index@(.nv.constant0._ZN5flash24flash_fwd_splitkv_kernelI23Flash_fwd_kernel_traitsILi128ELi64ELi128ELi4ELb0ELb0EN7cutlass10bfloat16_tE19Flash_kernel_traitsILi128ELi64ELi128ELi4ES3_EELb0ELb1ELb1ELb0ELb0ELb1ELb1ELb1EEEvNS_16Flash_fwd_paramsE)
        /*00f0*/ 	.short	0x0380
        /*00f2*/ 	.short	0x01d0


	//----- nvinfo : EIATTR_SW_WAR
	.align		4
.L_2120:
        /*00f4*/ 	.byte	0x04, 0x36
        /*00f6*/ 	.short	(.L_2122 - .L_2121)
.L_2121:
        /*00f8*/ 	.word	0x00000008
.L_2122:


//--------------------- .nv.info._ZN5flash32flash_fwd_splitkv_combine_kernelI23Flash_fwd_kernel_traitsILi128ELi64ELi64ELi4ELb0ELb0EN7cutlass10bfloat16_tE19Flash_kernel_traitsILi128ELi64ELi64ELi4ES3_EELi4ELi7ELb0EEEvNS_16Flash_fwd_paramsE --------------------------
	.section	.nv.info._ZN5flash32flash_fwd_splitkv_combine_kernelI23Flash_fwd_kernel_traitsILi128ELi64ELi64ELi4ELb0ELb0EN7cutlass10bfloat16_tE19Flash_kernel_traitsILi128ELi64ELi64ELi4ES3_EELi4ELi7ELb0EEEvNS_16Flash_fwd_paramsE,"",@"SHT_CUDA_INFO"
	.sectionflags	@""
	.align	4


	//----- nvinfo : EIATTR_CUDA_API_VERSION
	.align		4
        /*0000*/ 	.byte	0x04, 0x37
        /*0002*/ 	.short	(.L_2124 - .L_2123)
.L_2123:
        /*0004*/ 	.word	0x00000082


	//----- nvinfo : EIATTR_KPARAM_INFO
	.align		4
.L_2124:
        /*0008*/ 	.byte	0x04, 0x17
        /*000a*/ 	.short	(.L_2126 - .L_2125)
.L_2125:
        /*000c*/ 	.word	0x00000000
        /*0010*/ 	.short	0x0000
        /*0012*/ 	.short	0x0000
        /*0014*/ 	.byte	0x00, 0xf0, 0x41, 0x07


	//----- nvinfo : EIATTR_SPARSE_MMA_MASK
	.align		4
.L_2126:
        /*0018*/ 	.byte	0x03, 0x50
        /*001a*/ 	.short	0x0000


	//----- nvinfo : EIATTR_MAXREG_COUNT
	.align		4
        /*001c*/ 	.byte	0x03, 0x1b
        /*001e*/ 	.short	0x00ff


	//----- nvinfo : EIATTR_NUM_BARRIERS
	.align		4
        /*0020*/ 	.byte	0x02, 0x4c
        /*0022*/ 	.byte	0x01
	.zero		1


	//----- nvinfo : EIATTR_MERCURY_ISA_VERSION
	.align		4
        /*0024*/ 	.byte	0x03, 0x5f
        /*0026*/ 	.short	0x0101


	//----- nvinfo : EIATTR_COOP_GROUP_MASK_REGIDS
	.align		4
        /*0028*/ 	.byte	0x04, 0x29
        /*002a*/ 	.short	(.L_2128 - .L_2127)


	//   ....[0]....
.L_2127:
        /*002c*/ 	.word	0xffffffff


	//   ....[1]....
        /*0030*/ 	.word	0xffffffff


	//   ....[2]....
        /*0034*/ 	.word	0xffffffff


	//   ....[3]....
        /*0038*/ 	.word	0xffffffff


	//   ....[4]....
        /*003c*/ 	.word	0xffffffff


	//   ....[5]....
        /*0040*/ 	.word	0xffffffff


	//   ....[6]....
        /*0044*/ 	.word	0xffffffff


	//   ....[7]....
        /*0048*/ 	.word	0xffffffff


	//   ....[8]....
        /*004c*/ 	.word	0xffffffff


	//   ....[9]....
        /*0050*/ 	.word	0xffffffff


	//----- nvinfo : EIATTR_COOP_GROUP_INSTR_OFFSETS
	.align		4
.L_2128:
        /*0054*/ 	.byte	0x04, 0x28
        /*0056*/ 	.short	(.L_2130 - .L_2129)


	//   ....[0]....
.L_2129:
        /*0058*/ 	.word	0x00001cc0


	//   ....[1]....
        /*005c*/ 	.word	0x00001d50


	//   ....[2]....
        /*0060*/ 	.word	0x00001d90


	//   ....[3]....
        /*0064*/ 	.word	0x00001db0


	//   ....[4]....
        /*0068*/ 	.word	0x00001dd0


	//   ....[5]....
        /*006c*/ 	.word	0x00001fc0


	//   ....[6]....
        /*0070*/ 	.word	0x00002040


	//   ....[7]....
        /*0074*/ 	.word	0x000020c0


	//   ....[8]....
        /*0078*/ 	.word	0x00002190


	//   ....[9]....
        /*007c*/ 	.word	0x00002250


	//----- nvinfo : EIATTR_VRC_CTA_INIT_COUNT
	.align		4
.L_2130:
        /*0080*/ 	.byte	0x02, 0x4a
	.zero		1
	.zero		1


	//----- nvinfo : EIATTR_EXIT_INSTR_OFFSETS
	.align		4
        /*0084*/ 	.byte	0x04, 0x1c
        /*0086*/ 	.short	(.L_2132 - .L_2131)


	//   ....[0]....
.L_2131:
        /*0088*/ 	.word	0x00004100


	//   ....[1]....
        /*008c*/ 	.word	0x000043e0


	//   ....[2]....
        /*0090*/ 	.word	0x00004600


	//----- nvinfo : EIATTR_CRS_STACK_SIZE
	.align		4
.L_2132:
        /*0094*/ 	.byte	0x04, 0x1e
        /*0096*/ 	.short	(.L_2134 - .L_2133)
.L_2133:
        /*0098*/ 	.word	0x00000000


	//----- nvinfo : EIATTR_CBANK_PARAM_SIZE
	.align		4
.L_2134:
        /*009c*/ 	.byte	0x03, 0x19
        /*009e*/ 	.short	0x01d0


	//----- nvinfo : EIATTR_PARAM_CBANK
	.align		4
        /*00a0*/ 	.byte	0x04, 0x0a
        /*00a2*/ 	.short	(.L_2136 - .L_2135)
	.align		4
.L_2135:
        /*00a4*/ 	.word	index@(.nv.constant0._ZN5flash32flash_fwd_splitkv_combine_kernelI23Flash_fwd_kernel_traitsILi128ELi64ELi64ELi4ELb0ELb0EN7cutlass10bfloat16_tE19Flash_kernel_traitsILi128ELi64ELi64ELi4ES3_EELi4ELi7ELb0EEEvNS_16Flash_fwd_paramsE)
        /*00a8*/ 	.short	0x0380
        /*00aa*/ 	.short	0x01d0


	//----- nvinfo : EIATTR_SW_WAR
	.align		4
.L_2136:
        /*00ac*/ 	.byte	0x04, 0x36
        /*00ae*/ 	.short	(.L_2138 - .L_2137)
.L_2137:
        /*00b0*/ 	.word	0x00000008
.L_2138:


//--------------------- .nv.info._ZN5flash32flash_fwd_splitkv_combine_kernelI23Flash_fwd_kernel_traitsILi128ELi64ELi64ELi4ELb0ELb0EN7cutlass10bfloat16_tE19Flash_kernel_traitsILi128ELi64ELi64ELi4ES3_EELi4ELi6ELb0EEEvNS_16Flash_fwd_paramsE --------------------------
	.section	.nv.info._ZN5flash32flash_fwd_splitkv_combine_kernelI23Flash_fwd_kernel_traitsILi128ELi64ELi64ELi4ELb0ELb0EN7cutlass10bfloat16_tE19Flash_kernel_traitsILi128ELi64ELi64ELi4ES3_EELi4ELi6ELb0EEEvNS_16Flash_fwd_paramsE,"",@"SHT_CUDA_INFO"
	.sectionflags	@""
	.align	4


	//----- nvinfo : EIATTR_CUDA_API_VERSION
	.align		4
        /*0000*/ 	.byte	0x04, 0x37
        /*0002*/ 	.short	(.L_2140 - .L_2139)
.L_2139:
        /*0004*/ 	.word	0x00000082


	//----- nvinfo : EIATTR_KPARAM_INFO
	.align		4
.L_2140:
        /*0008*/ 	.byte	0x04, 0x17
        /*000a*/ 	.short	(.L_2142 - .L_2141)
.L_2141:
        /*000c*/ 	.word	0x00000000
        /*0010*/ 	.short	0x0000
        /*0012*/ 	.short	0x0000
        /*0014*/ 	.byte	0x00, 0xf0, 0x41, 0x07


	//----- nvinfo : EIATTR_SPARSE_MMA_MASK
	.align		4
.L_2142:
        /*0018*/ 	.byte	0x03, 0x50
        /*001a*/ 	.short	0x0000


	//----- nvinfo : EIATTR_MAXREG_COUNT
	.align		4
        /*001c*/ 	.byte	0x03, 0x1b
        /*001e*/ 	.short	0x00ff


	//----- nvinfo : EIATTR_NUM_BARRIERS
	.align		4
        /*0020*/ 	.byte	0x02, 0x4c
        /*0022*/ 	.byte	0x01
	.zero		1


	//----- nvinfo : EIATTR_MERCURY_ISA_VERSION
	.align		4
        /*0024*/ 	.byte	0x03, 0x5f
        /*0026*/ 	.short	0x0101


	//----- nvinfo : EIATTR_COOP_GROUP_MASK_REGIDS
	.align		4
        /*0028*/ 	.byte	0x04, 0x29
        /*002a*/ 	.short	(.L_2144 - .L_2143)


	//   ....[0]....
.L_2143:
        /*002c*/ 	.word	0xffffffff


	//   ....[1]....
        /*0030*/ 	.word	0xffffffff


	//   ....[2]....
        /*0034*/ 	.word	0xffffffff


	//   ....[3]....
        /*0038*/ 	.word	0xffffffff


	//   ....[4]....
        /*003c*/ 	.word	0xffffffff


	//   ....[5]....
        /*0040*/ 	.word	0xffffffff


	//   ....[6]....
        /*0044*/ 	.word	0xffffffff


	//   ....[7]....
        /*0048*/ 	.word	0xffffffff


	//   ....[8]....
        /*004c*/ 	.word	0xffffffff


	//   ....[9]....
        /*0050*/ 	.word	0xffffffff


	//----- nvinfo : EIATTR_COOP_GROUP_INSTR_OFFSETS
	.align		4
.L_2144:
        /*0054*/ 	.byte	0x04, 0x28
        /*0056*/ 	.short	(.L_2146 - .L_2145)


	//   ....[0]....
.L_2145:
        /*0058*/ 	.word	0x00001980


	//   ....[1]....
        /*005c*/ 	.word	0x000019a0


	//   ....[2]....
        /*0060*/ 	.word	0x000019e0


	//   ....[3]....
        /*0064*/ 	.word	0x00001a20


	//   ....[4]....
        /*0068*/ 	.word	0x00001a60


	//   ....[5]....
        /*006c*/ 	.word	0x00001be0


	//   ....[6]....
        /*0070*/ 	.word	0x00001cb0


	//   ....[7]....
        /*0074*/ 	.word	0x00001d20


	//   ....[8]....
        /*0078*/ 	.word	0x00001d90


	//   ....[9]....
        /*007c*/ 	.word	0x00001ea0


	//----- nvinfo : EIATTR_VRC_CTA_INIT_COUNT
	.align		4
.L_2146:
        /*0080*/ 	.byte	0x02, 0x4a
	.zero		1
	.zero		1


	//----- nvinfo : EIATTR_EXIT_INSTR_OFFSETS
	.align		4
        /*0084*/ 	.byte	0x04, 0x1c
        /*0086*/ 	.short	(.L_2148 - .L_2147)


	//   ....[0]....
.L_2147:
        /*0088*/ 	.word	0x00003ce0


	//   ....[1]....
        /*008c*/ 	.word	0x00003fc0


	//   ....[2]....
        /*0090*/ 	.word	0x000041e0


	//----- nvinfo : EIATTR_CRS_STACK_SIZE
	.align		4
.L_2148:
        /*0094*/ 	.byte	0x04, 0x1e
        /*0096*/ 	.short	(.L_2150 - .L_2149)
.L_2149:
        /*0098*/ 	.word	0x00000000


	//----- nvinfo : EIATTR_CBANK_PARAM_SIZE
	.align		4
.L_2150:
        /*009c*/ 	.byte	0x03, 0x19
        /*009e*/ 	.short	0x01d0


	//----- nvinfo : EIATTR_PARAM_CBANK
	.align		4
        /*00a0*/ 	.byte	0x04, 0x0a
        /*00a2*/ 	.short	(.L_2152 - .L_2151)
	.align		4
.L_2151:
        /*00a4*/ 	.word	index@(.nv.constant0._ZN5flash32flash_fwd_splitkv_combine_kernelI23Flash_fwd_kernel_traitsILi128ELi64ELi64ELi4ELb0ELb0EN7cutlass10bfloat16_tE19Flash_kernel_traitsILi128ELi64ELi64ELi4ES3_EELi4ELi6ELb0EEEvNS_16Flash_fwd_paramsE)
        /*00a8*/ 	.short	0x0380
        /*00aa*/ 	.short	0x01d0


	//----- nvinfo : EIATTR_SW_WAR
	.align		4
.L_2152:
        /*00ac*/ 	.byte	0x04, 0x36
        /*00ae*/ 	.short	(.L_2154 - .L_2153)
.L_2153:
        /*00b0*/ 	.word	0x00000008
.L_2154:


//--------------------- .nv.info._ZN5flash32flash_fwd_splitkv_combine_kernelI23Flash_fwd_kernel_traitsILi128ELi64ELi64ELi4ELb0ELb0EN7cutlass10bfloat16_tE19Flash_kernel_traitsILi128ELi64ELi64ELi4ES3_EELi4ELi5ELb0EEEvNS_16Flash_fwd_paramsE --------------------------
	.section	.nv.info._ZN5flash32flash_fwd_splitkv_combine_kernelI23Flash_fwd_kernel_traitsILi128ELi64ELi64ELi4ELb0ELb0EN7cutlass10bfloat16_tE19Flash_kernel_traitsILi128ELi64ELi64ELi4ES3_EELi4ELi5ELb0EEEvNS_16Flash_fwd_paramsE,"",@"SHT_CUDA_INFO"
	.sectionflags	@""
	.align	4


	//----- nvinfo : EIATTR_CUDA_API_VERSION
	.align		4
        /*0000*/ 	.byte	0x04, 0x37
        /*0002*/ 	.short	(.L_2156 - .L_2155)
.L_2155:
        /*0004*/ 	.word	0x00000082


	//----- nvinfo : EIATTR_KPARAM_INFO
	.align		4
.L_2156:
        /*0008*/ 	.byte	0x04, 0x17
        /*000a*/ 	.short	(.L_2158 - .L_2157)
.L_2157:
        /*000c*/ 	.word	0x00000000
        /*0010*/ 	.short	0x0000
        /*0012*/ 	.short	0x0000
        /*0014*/ 	.byte	0x00, 0xf0, 0x41, 0x07


	//----- nvinfo : EIATTR_SPARSE_MMA_MASK
	.align		4
.L_2158:
        /*0018*/ 	.byte	0x03, 0x50
        /*001a*/ 	.short	0x0000


	//----- nvinfo : EIATTR_MAXREG_COUNT
	.align		4
        /*001c*/ 	.byte	0x03, 0x1b
        /*001e*/ 	.short	0x00ff


	//----- nvinfo : EIATTR_NUM_BARRIERS
	.align		4
        /*0020*/ 	.byte	0x02, 0x4c
        /*0022*/ 	.byte	0x01
	.zero		1


	//----- nvinfo : EIATTR_MERCURY_ISA_VERSION
	.align		4
        /*0024*/ 	.byte	0x03, 0x5f
        /*0026*/ 	.short	0x0101


	//----- nvinfo : EIATTR_COOP_GROUP_MASK_REGIDS
	.align		4
        /*0028*/ 	.byte	0x04, 0x29
        /*002a*/ 	.short	(.L_2160 - .L_2159)


	//   ....[0]....
.L_2159:
        /*002c*/ 	.word	0xffffffff


	//   ....[1]....
        /*0030*/ 	.word	0xffffffff


	//   ....[2]....
        /*0034*/ 	.word	0xffffffff


	//   ....[3]....
        /*0038*/ 	.word	0xffffffff


	//   ....[4]....
        /*003c*/ 	.word	0xffffffff


	//   ....[5]....
        /*0040*/ 	.word	0xffffffff


	//   ....[6]....
        /*0044*/ 	.word	0xffffffff


	//   ....[7]....
        /*0048*/ 	.word	0xffffffff


	//   ....[8]....
        /*004c*/ 	.word	0xffffffff


	//   ....[9]....
        /*0050*/ 	.word	0xffffffff


	//----- nvinfo : EIATTR_COOP_GROUP_INSTR_OFFSETS
	.align		4
.L_2160:
        /*0054*/ 	.byte	0x04, 0x28
        /*0056*/ 	.short	(.L_2162 - .L_2161)


	//   ....[0]....
.L_2161:
        /*0058*/ 	.word	0x00001a90


	//   ....[1]....
        /*005c*/ 	.word	0x00001ae0


	//   ....[2]....
        /*0060*/ 	.word	0x00001b00


	//   ....[3]....
        /*0064*/ 	.word	0x00001b30


	//   ....[4]....
        /*0068*/ 	.word	0x00001b70


	//   ....[5]....
        /*006c*/ 	.word	0x00001c30


	//   ....[6]....
        /*0070*/ 	.word	0x00001c60


	//   ....[7]....
        /*0074*/ 	.word	0x00001cb0


	//   ....[8]....
        /*0078*/ 	.word	0x00001d00


	//   ....[9]....
        /*007c*/ 	.word	0x00001dd0


	//----- nvinfo : EIATTR_VRC_CTA_INIT_COUNT
	.align		4
.L_2162:
        /*0080*/ 	.byte	0x02, 0x4a
	.zero		1
	.zero		1


	//----- nvinfo : EIATTR_EXIT_INSTR_OFFSETS
	.align		4
        /*0084*/ 	.byte	0x04, 0x1c
        /*0086*/ 	.short	(.L_2164 - .L_2163)


	//   ....[0]....
.L_2163:
        /*0088*/ 	.word	0x00003b70


	//   ....[1]....
        /*008c*/ 	.word	0x00003e50


	//   ....[2]....
        /*0090*/ 	.word	0x00004070


	//----- nvinfo : EIATTR_CRS_STACK_SIZE
	.align		4
.L_2164:
        /*0094*/ 	.byte	0x04, 0x1e
        /*0096*/ 	.short	(.L_2166 - .L_2165)
.L_2165:
        /*0098*/ 	.word	0x00000000


	//----- nvinfo : EIATTR_CBANK_PARAM_SIZE
	.align		4
.L_2166:
        /*009c*/ 	.byte	0x03, 0x19
        /*009e*/ 	.short	0x01d0


	//----- nvinfo : EIATTR_PARAM_CBANK
	.align		4
        /*00a0*/ 	.byte	0x04, 0x0a
        /*00a2*/ 	.short	(.L_2168 - .L_2167)
	.align		4
.L_2167:
        /*00a4*/ 	.word	index@(.nv.constant0._ZN5flash32flash_fwd_splitkv_combine_kernelI23Flash_fwd_kernel_traitsILi128ELi64ELi64ELi4ELb0ELb0EN7cutlass10bfloat16_tE19Flash_kernel_traitsILi128ELi64ELi64ELi4ES3_EELi4ELi5ELb0EEEvNS_16Flash_fwd_paramsE)
        /*00a8*/ 	.short	0x0380
        /*00aa*/ 	.short	0x01d0


	//----- nvinfo : EIATTR_SW_WAR
	.align		4
.L_2168:
        /*00ac*/ 	.byte	0x04, 0x36
        /*00ae*/ 	.short	(.L_2170 - .L_2169)
.L_2169:
        /*00b0*/ 	.word	0x00000008
.L_2170:


//--------------------- .nv.info._ZN5flash32flash_fwd_splitkv_combine_kernelI23Flash_fwd_kernel_traitsILi128ELi64ELi64ELi4ELb0ELb0EN7cutlass10bfloat16_tE19Flash_kernel_traitsILi128ELi64ELi64ELi4ES3_EELi4ELi4ELb0EEEvNS_16Flash_fwd_paramsE --------------------------
	.section	.nv.info._ZN5flash32flash_fwd_splitkv_combine_kernelI23Flash_fwd_kernel_traitsILi128ELi64ELi64ELi4ELb0ELb0EN7cutlass10bfloat16_tE19Flash_kernel_traitsILi128ELi64ELi64ELi4ES3_EELi4ELi4ELb0EEEvNS_16Flash_fwd_paramsE,"",@"SHT_CUDA_INFO"
	.sectionflags	@""
	.align	4


	//----- nvinfo : EIATTR_CUDA_API_VERSION
	.align		4
        /*0000*/ 	.byte	0x04, 0x37
        /*0002*/ 	.short	(.L_2172 - .L_2171)
.L_2171:
        /*0004*/ 	.word	0x00000082


	//----- nvinfo : EIATTR_KPARAM_INFO
	.align		4
.L_2172:
        /*0008*/ 	.byte	0x04, 0x17
        /*000a*/ 	.short	(.L_2174 - .L_2173)
.L_2173:
        /*000c*/ 	.word	0x00000000
        /*0010*/ 	.short	0x0000
        /*0012*/ 	.short	0x0000
        /*0014*/ 	.byte	0x00, 0xf0, 0x41, 0x07


	//----- nvinfo : EIATTR_SPARSE_MMA_MASK
	.align		4
.L_2174:
        /*0018*/ 	.byte	0x03, 0x50
        /*001a*/ 	.short	0x0000


	//----- nvinfo : EIATTR_MAXREG_COUNT
	.align		4
        /*001c*/ 	.byte	0x03, 0x1b
        /*001e*/ 	.short	0x00ff


	//----- nvinfo : EIATTR_NUM_BARRIERS
	.align		4
        /*0020*/ 	.byte	0x02, 0x4c
        /*0022*/ 	.byte	0x01
	.zero		1


	//----- nvinfo : EIATTR_MERCURY_ISA_VERSION
	.align		4
        /*0024*/ 	.byte	0x03, 0x5f
        /*0026*/ 	.short	0x0101


	//----- nvinfo : EIATTR_COOP_GROUP_MASK_REGIDS
	.align		4
        /*0028*/ 	.byte	0x04, 0x29
        /*002a*/ 	.short	(.L_2176 - .L_2175)


	//   ....[0]....
.L_2175:
        /*002c*/ 	.word	0xffffffff


	//   ....[1]....
        /*0030*/ 	.word	0xffffffff


	//   ....[2]....
        /*0034*/ 	.word	0xffffffff


	//   ....[3]....
        /*0038*/ 	.word	0xffffffff


	//   ....[4]....
        /*003c*/ 	.word	0xffffffff


	//   ....[5]....
        /*0040*/ 	.word	0xffffffff


	//   ....[6]....
        /*0044*/ 	.word	0xffffffff


	//   ....[7]....
        /*0048*/ 	.word	0xffffffff


	//----- nvinfo : EIATTR_COOP_GROUP_INSTR_OFFSETS
	.align		4
.L_2176:
        /*004c*/ 	.byte	0x04, 0x28
        /*004e*/ 	.short	(.L_2178 - .L_2177)


	//   ....[0]....
.L_2177:
        /*0050*/ 	.word	0x00001ae0


	//   ....[1]....
        /*0054*/ 	.word	0x00001b10


	//   ....[2]....
        /*0058*/ 	.word	0x00001b30


	//   ....[3]....
        /*005c*/ 	.word	0x00001b50


	//   ....[4]....
        /*0060*/ 	.word	0x00001c20


	//   ....[5]....
        /*0064*/ 	.word	0x00001ca0


	//   ....[6]....
        /*0068*/ 	.word	0x00001cf0


	//   ....[7]....
        /*006c*/ 	.word	0x00001d80


	//----- nvinfo : EIATTR_VRC_CTA_INIT_COUNT
	.align		4
.L_2178:
        /*0070*/ 	.byte	0x02, 0x4a
	.zero		1
	.zero		1


	//----- nvinfo : EIATTR_EXIT_INSTR_OFFSETS
	.align		4
        /*0074*/ 	.byte	0x04, 0x1c
        /*0076*/ 	.short	(.L_2180 - .L_2179)


	//   ....[0]....
.L_2179:
        /*0078*/ 	.word	0x00003b40


	//   ....[1]....
        /*007c*/ 	.word	0x00003e20


	//   ....[2]....
        /*0080*/ 	.word	0x00004040


	//----- nvinfo : EIATTR_CRS_STACK_SIZE
	.align		4
.L_2180:
        /*0084*/ 	.byte	0x04, 0x1e
        /*0086*/ 	.short	(.L_2182 - .L_2181)
.L_2181:
        /*0088*/ 	.word	0x00000000


	//----- nvinfo : EIATTR_CBANK_PARAM_SIZE
	.align		4
.L_2182:
        /*008c*/ 	.byte	0x03, 0x19
        /*008e*/ 	.short	0x01d0


	//----- nvinfo : EIATTR_PARAM_CBANK
	.align		4
        /*0090*/ 	.byte	0x04, 0x0a
        /*0092*/ 	.short	(.L_2184 - .L_2183)
	.align		4
.L_2183:
        /*0094*/ 	.word	index@(.nv.constant0._ZN5flash32flash_fwd_splitkv_combine_kernelI23Flash_fwd_kernel_traitsILi128ELi64ELi64ELi4ELb0ELb0EN7cutlass10bfloat16_tE19Flash_kernel_traitsILi128ELi64ELi64ELi4ES3_EELi4ELi4ELb0EEEvNS_16Flash_fwd_paramsE)
        /*0098*/ 	.short	0x0380
        /*009a*/ 	.short	0x01d0


	//----- nvinfo : EIATTR_SW_WAR
	.align		4
.L_2184:
        /*009c*/ 	.byte	0x04, 0x36
        /*009e*/ 	.short	(.L_2186 - .L_2185)
.L_2185:
        /*00a0*/ 	.word	0x00000008
.L_2186:


//--------------------- .nv.info._ZN5flash32flash_fwd_splitkv_combine_kernelI23Flash_fwd_kernel_traitsILi128ELi64ELi64ELi4ELb0ELb0EN7cutlass10bfloat16_tE19Flash_kernel_traitsILi128ELi64ELi64ELi4ES3_EELi4ELi3ELb0EEEvNS_16Flash_fwd_paramsE --------------------------
	.section	.nv.info._ZN5flash32flash_fwd_splitkv_combine_kernelI23Flash_fwd_kernel_traitsILi128ELi64ELi64ELi4ELb0ELb0EN7cutlass10bfloat16_tE19Flash_kernel_traitsILi128ELi64ELi64ELi4ES3_EELi4ELi3ELb0EEEvNS_16Flash_fwd_paramsE,"",@"SHT_CUDA_INFO"
	.sectionflags	@""
	.align	4


	//----- nvinfo : EIATTR_CUDA_API_VERSION
	.align		4
        /*0000*/ 	.byte	0x04, 0x37
        /*0002*/ 	.short	(.L_2188 - .L_2187)
.L_2187:
        /*0004*/ 	.word	0x00000082


	//----- nvinfo : EIATTR_KPARAM_INFO
	.align		4
.L_2188:
        /*0008*/ 	.byte	0x04, 0x17
        /*000a*/ 	.short	(.L_2190 - .L_2189)
.L_2189:
        /*000c*/ 	.word	0x00000000
        /*0010*/ 	.short	0x0000
        /*0012*/ 	.short	0x0000
        /*0014*/ 	.byte	0x00, 0xf0, 0x41, 0x07


	//----- nvinfo : EIATTR_SPARSE_MMA_MASK
	.align		4
.L_2190:
        /*0018*/ 	.byte	0x03, 0x50
        /*001a*/ 	.short	0x0000


	//----- nvinfo : EIATTR_MAXREG_COUNT
	.align		4
        /*001c*/ 	.byte	0x03, 0x1b
        /*001e*/ 	.short	0x00ff


	//----- nvinfo : EIATTR_NUM_BARRIERS
	.align		4
        /*0020*/ 	.byte	0x02, 0x4c
        /*0022*/ 	.byte	0x01
	.zero		1


	//----- nvinfo : EIATTR_MERCURY_ISA_VERSION
	.align		4
        /*0024*/ 	.byte	0x03, 0x5f
        /*0026*/ 	.short	0x0101


	//----- nvinfo : EIATTR_COOP_GROUP_MASK_REGIDS
	.align		4
        /*0028*/ 	.byte	0x04, 0x29
        /*002a*/ 	.short	(.L_2192 - .L_2191)


	//   ....[0]....
.L_2191:
        /*002c*/ 	.word	0xffffffff


	//   ....[1]....
        /*0030*/ 	.word	0xffffffff


	//   ....[2]....
        /*0034*/ 	.word	0xffffffff


	//   ....[3]....
        /*0038*/ 	.word	0xffffffff


	//   ....[4]....
        /*003c*/ 	.word	0xffffffff


	//   ....[5]....
        /*0040*/ 	.word	0xffffffff


	//----- nvinfo : EIATTR_COOP_GROUP_INSTR_OFFSETS
	.align		4
.L_2192:
        /*0044*/ 	.byte	0x04, 0x28
        /*0046*/ 	.short	(.L_2194 - .L_2193)


	//   ....[0]....
.L_2193:
        /*0048*/ 	.word	0x00001ae0


	//   ....[1]....
        /*004c*/ 	.word	0x00001b00


	//   ....[2]....
        /*0050*/ 	.word	0x00001b20


	//   ....[3]....
        /*0054*/ 	.word	0x00001c30


	//   ....[4]....
        /*0058*/ 	.word	0x00001ca0


	//   ....[5]....
        /*005c*/ 	.word	0x00001d40


	//----- nvinfo : EIATTR_VRC_CTA_INIT_COUNT
	.align		4
.L_2194:
        /*0060*/ 	.byte	0x02, 0x4a
	.zero		1
	.zero		1


	//----- nvinfo : EIATTR_EXIT_INSTR_OFFSETS
	.align		4
        /*0064*/ 	.byte	0x04, 0x1c
        /*0066*/ 	.short	(.L_2196 - .L_2195)


	//   ....[0]....
.L_2195:
        /*0068*/ 	.word	0x00003b00


	//   ....[1]....
        /*006c*/ 	.word	0x00003de0


	//   ....[2]....
        /*0070*/ 	.word	0x00004000


	//----- nvinfo : EIATTR_CRS_STACK_SIZE
	.align		4
.L_2196:
        /*0074*/ 	.byte	0x04, 0x1e
        /*0076*/ 	.short	(.L_2198 - .L_2197)
.L_2197:
        /*0078*/ 	.word	0x00000000


	//----- nvinfo : EIATTR_CBANK_PARAM_SIZE
	.align		4
.L_2198:
        /*007c*/ 	.byte	0x03, 0x19
        /*007e*/ 	.short	0x01d0


	//----- nvinfo : EIATTR_PARAM_CBANK
	.align		4
        /*0080*/ 	.byte	0x04, 0x0a
        /*0082*/ 	.short	(.L_2200 - .L_2199)
	.align		4
.L_2199:
        /*0084*/ 	.word	index@(.nv.constant0._ZN5flash32flash_fwd_splitkv_combine_kernelI23Flash_fwd_kernel_traitsILi128ELi64ELi64ELi4ELb0ELb0EN7cutlass10bfloat16_tE19Flash_kernel_traitsILi128ELi64ELi64ELi4ES3_EELi4ELi3ELb0EEEvNS_16Flash_fwd_paramsE)
        /*0088*/ 	.short	0x0380
        /*008a*/ 	.short	0x01d0


	//----- nvinfo : EIATTR_SW_WAR
	.align		4
.L_2200:
        /*008c*/ 	.byte	0x04, 0x36
        /*008e*/ 	.short	(.L_2202 - .L_2201)
.L_2201:
        /*0090*/ 	.word	0x00000008
.L_2202:


//--------------------- .nv.info._ZN5flash32flash_fwd_splitkv_combine_kernelI23Flash_fwd_kernel_traitsILi128ELi64ELi64ELi4ELb0ELb0EN7cutlass10bfloat16_tE19Flash_kernel_traitsILi128ELi64ELi64ELi4ES3_EELi4ELi2ELb0EEEvNS_16Flash_fwd_paramsE --------------------------
	.section	.nv.info._ZN5flash32flash_fwd_splitkv_combine_kernelI23Flash_fwd_kernel_traitsILi128ELi64ELi64ELi4ELb0ELb0EN7cutlass10bfloat16_tE19Flash_kernel_traitsILi128ELi64ELi64ELi4ES3_EELi4ELi2ELb0EEEvNS_16Flash_fwd_paramsE,"",@"SHT_CUDA_INFO"
	.sectionflags	@""
	.align	4


	//----- nvinfo : EIATTR_CUDA_API_VERSION
	.align		4
        /*0000*/ 	.byte	0x04, 0x37
        /*0002*/ 	.short	(.L_2204 - .L_2203)
.L_2203:
        /*0004*/ 	.word	0x00000082


	//----- nvinfo : EIATTR_KPARAM_INFO
	.align		4
.L_2204:
        /*0008*/ 	.byte	0x04, 0x17
        /*000a*/ 	.short	(.L_2206 - .L_2205)
.L_2205:
        /*000c*/ 	.word	0x00000000
        /*0010*/ 	.short	0x0000
        /*0012*/ 	.short	0x0000
        /*0014*/ 	.byte	0x00, 0xf0, 0x41, 0x07


	//----- nvinfo : EIATTR_SPARSE_MMA_MASK
	.align		4
.L_2206:
        /*0018*/ 	.byte	0x03, 0x50
        /*001a*/ 	.short	0x0000


	//----- nvinfo : EIATTR_MAXREG_COUNT
	.align		4
        /*001c*/ 	.byte	0x03, 0x1b
        /*001e*/ 	.short	0x00ff


	//----- nvinfo : EIATTR_NUM_BARRIERS
	.align		4
        /*0020*/ 	.byte	0x02, 0x4c
        /*0022*/ 	.byte	0x01
	.zero		1


	//----- nvinfo : EIATTR_MERCURY_ISA_VERSION
	.align		4
        /*0024*/ 	.byte	0x03, 0x5f
        /*0026*/ 	.short	0x0101


	//----- nvinfo : EIATTR_COOP_GROUP_MASK_REGIDS
	.align		4
        /*0028*/ 	.byte	0x04, 0x29
        /*002a*/ 	.short	(.L_2208 - .L_2207)


	//   ....[0]....
.L_2207:
        /*002c*/ 	.word	0xffffffff


	//   ....[1]....
        /*0030*/ 	.word	0xffffffff


	//   ....[2]....
        /*0034*/ 	.word	0xffffffff


	//   ....[3]....
        /*0038*/ 	.word	0xffffffff


	//----- nvinfo : EIATTR_COOP_GROUP_INSTR_OFFSETS
	.align		4
.L_2208:
        /*003c*/ 	.byte	0x04, 0x28
        /*003e*/ 	.short	(.L_2210 - .L_2209)


	//   ....[0]....
.L_2209:
        /*0040*/ 	.word	0x00001c70


	//   ....[1]....
        /*0044*/ 	.word	0x00001d10


	//   ....[2]....
        /*0048*/ 	.word	0x00001de0


	//   ....[3]....
        /*004c*/ 	.word	0x00001e90


	//----- nvinfo : EIATTR_VRC_CTA_INIT_COUNT
	.align		4
.L_2210:
        /*0050*/ 	.byte	0x02, 0x4a
	.zero		1
	.zero		1


	//----- nvinfo : EIATTR_EXIT_INSTR_OFFSETS
	.align		4
        /*0054*/ 	.byte	0x04, 0x1c
        /*0056*/ 	.short	(.L_2212 - .L_2211)


	//   ....[0]....
.L_2211:
        /*0058*/ 	.word	0x00003ad0


	//   ....[1]....
        /*005c*/ 	.word	0x00003db0


	//   ....[2]....
        /*0060*/ 	.word	0x00003fd0


	//----- nvinfo : EIATTR_CRS_STACK_SIZE
	.align		4
.L_2212:
        /*0064*/ 	.byte	0x04, 0x1e
        /*0066*/ 	.short	(.L_2214 - .L_2213)
.L_2213:
        /*0068*/ 	.word	0x00000000


	//----- nvinfo : EIATTR_CBANK_PARAM_SIZE
	.align		4
.L_2214:
        /*006c*/ 	.byte	0x03, 0x19
        /*006e*/ 	.short	0x01d0


	//----- nvinfo : EIATTR_PARAM_CBANK
	.align		4
        /*0070*/ 	.byte	0x04, 0x0a
        /*0072*/ 	.short	(.L_2216 - .L_2215)
	.align		4
.L_2215:
        /*0074*/ 	.word	index@(.nv.constant0._ZN5flash32flash_fwd_splitkv_combine_kernelI23Flash_fwd_kernel_traitsILi128ELi64ELi64ELi4ELb0ELb0EN7cutlass10bfloat16_tE19Flash_kernel_traitsILi128ELi64ELi64ELi4ES3_EELi4ELi2ELb0EEEvNS_16Flash_fwd_paramsE)
        /*0078*/ 	.short	0x0380
        /*007a*/ 	.short	0x01d0


	//----- nvinfo : EIATTR_SW_WAR
	.align		4
.L_2216:
        /*007c*/ 	.byte	0x04, 0x36
        /*007e*/ 	.short	(.L_2218 - .L_2217)
.L_2217:
        /*0080*/ 	.word	0x00000008
.L_2218:


//--------------------- .nv.info._ZN5flash32flash_fwd_splitkv_combine_kernelI23Flash_fwd_kernel_traitsILi128ELi64ELi64ELi4ELb0ELb0EN7cutlass10bfloat16_tE19Flash_kernel_traitsILi128ELi64ELi64ELi4ES3_EELi4ELi1ELb0EEEvNS_16Flash_fwd_paramsE --------------------------
	.section	.nv.info._ZN5flash32flash_fwd_splitkv_combine_kernelI23Flash_fwd_kernel_traitsILi128ELi64ELi64ELi4ELb0ELb0EN7cutlass10bfloat16_tE19Flash_kernel_traitsILi128ELi64ELi64ELi4ES3_EELi4ELi1ELb0EEEvNS_16Flash_fwd_paramsE,"",@"SHT_CUDA_INFO"
	.sectionflags	@""
	.align	4


	//----- nvinfo : EIATTR_CUDA_API_VERSION
	.align		4
        /*0000*/ 	.byte	0x04, 0x37
        /*0002*/ 	.short	(.L_2220 - .L_2219)
.L_2219:
        /*0004*/ 	.word	0x00000082


	//----- nvinfo : EIATTR_KPARAM_INFO
	.align		4
.L_2220:
        /*0008*/ 	.byte	0x04, 0x17
        /*000a*/ 	.short	(.L_2222 - .L_2221)
.L_2221:
        /*000c*/ 	.word	0x00000000
        /*0010*/ 	.short	0x0000
        /*0012*/ 	.short	0x0000
        /*0014*/ 	.byte	0x00, 0xf0, 0x41, 0x07


	//----- nvinfo : EIATTR_SPARSE_MMA_MASK
	.align		4
.L_2222:
        /*0018*/ 	.byte	0x03, 0x50
        /*001a*/ 	.short	0x0000


	//----- nvinfo : EIATTR_MAXREG_COUNT
	.align		4
        /*001c*/ 	.byte	0x03, 0x1b
        /*001e*/ 	.short	0x00ff


	//----- nvinfo : EIATTR_NUM_BARRIERS
	.align		4
        /*0020*/ 	.byte	0x02, 0x4c
        /*0022*/ 	.byte	0x01
	.zero		1


	//----- nvinfo : EIATTR_MERCURY_ISA_VERSION
	.align		4
        /*0024*/ 	.byte	0x03, 0x5f
        /*0026*/ 	.short	0x0101


	//----- nvinfo : EIATTR_COOP_GROUP_MASK_REGIDS
	.align		4
        /*0028*/ 	.byte	0x04, 0x29
        /*002a*/ 	.short	(.L_2224 - .L_2223)


	//   ....[0]....
.L_2223:
        /*002c*/ 	.word	0xffffffff


	//   ....[1]....
        /*0030*/ 	.word	0xffffffff


	//----- nvinfo : EIATTR_COOP_GROUP_INSTR_OFFSETS
	.align		4
.L_2224:
        /*0034*/ 	.byte	0x04, 0x28
        /*0036*/ 	.short	(.L_2226 - .L_2225)


	//   ....[0]....
.L_2225:
        /*0038*/ 	.word	0x00001ba0


	//   ....[1]....
        /*003c*/ 	.word	0x00001db0


	//----- nvinfo : EIATTR_VRC_CTA_INIT_COUNT
	.align		4
.L_2226:
        /*0040*/ 	.byte	0x02, 0x4a
	.zero		1
	.zero		1


	//----- nvinfo : EIATTR_EXIT_INSTR_OFFSETS
	.align		4
        /*0044*/ 	.byte	0x04, 0x1c
        /*0046*/ 	.short	(.L_2228 - .L_2227)


	//   ....[0]....
.L_2227:
        /*0048*/ 	.word	0x00003a70


	//   ....[1]....
        /*004c*/ 	.word	0x00003d50


	//   ....[2]....
        /*0050*/ 	.word	0x00003f70


	//----- nvinfo : EIATTR_CRS_STACK_SIZE
	.align		4
.L_2228:
        /*0054*/ 	.byte	0x04, 0x1e
        /*0056*/ 	.short	(.L_2230 - .L_2229)
.L_2229:
        /*0058*/ 	.word	0x00000000


	//----- nvinfo : EIATTR_CBANK_PARAM_SIZE
	.align		4
.L_2230:
        /*005c*/ 	.byte	0x03, 0x19
        /*005e*/ 	.short	0x01d0


	//----- nvinfo : EIATTR_PARAM_CBANK
	.align		4
        /*0060*/ 	.byte	0x04, 0x0a
        /*0062*/ 	.short	(.L_2232 - .L_2231)
	.align		4
.L_2231:
        /*0064*/ 	.word	index@(.nv.constant0._ZN5flash32flash_fwd_splitkv_combine_kernelI23Flash_fwd_kernel_traitsILi128ELi64ELi64ELi4ELb0ELb0EN7cutlass10bfloat16_tE19Flash_kernel_traitsILi128ELi64ELi64ELi4ES3_EELi4ELi1ELb0EEEvNS_16Flash_fwd_paramsE)
        /*0068*/ 	.short	0x0380
        /*006a*/ 	.short	0x01d0


	//----- nvinfo : EIATTR_SW_WAR
	.align		4
.L_2232:
        /*006c*/ 	.byte	0x04, 0x36
        /*006e*/ 	.short	(.L_2234 - .L_2233)
.L_2233:
        /*0070*/ 	.word	0x00000008
.L_2234:


//--------------------- .nv.info._ZN5flash32flash_fwd_splitkv_combine_kernelI23Flash_fwd_kernel_traitsILi128ELi64ELi64ELi4ELb0ELb0EN7cutlass10bfloat16_tE19Flash_kernel_traitsILi128ELi64ELi64ELi4ES3_EELi4ELi7ELb1EEEvNS_16Flash_fwd_paramsE --------------------------
	.section	.nv.info._ZN5flash32flash_fwd_splitkv_combine_kernelI23Flash_fwd_kernel_traitsILi128ELi64ELi64ELi4ELb0ELb0EN7cutlass10bfloat16_tE19Flash_kernel_traitsILi128ELi64ELi64ELi4ES3_EELi4ELi7ELb1EEEvNS_16Flash_fwd_paramsE,"",@"SHT_CUDA_INFO"
	.sectionflags	@""
	.align	4


	//----- nvinfo : EIATTR_CUDA_API_VERSION
	.align		4
        /*0000*/ 	.byte	0x04, 0x37
        /*0002*/ 	.short	(.L_2236 - .L_2235)
.L_2235:
        /*0004*/ 	.word	0x00000082


	//----- nvinfo : EIATTR_KPARAM_INFO
	.align		4
.L_2236:
        /*0008*/ 	.byte	0x04, 0x17
        /*000a*/ 	.short	(.L_2238 - .L_2237)
.L_2237:
        /*000c*/ 	.word	0x00000000
        /*0010*/ 	.short	0x0000
        /*0012*/ 	.short	0x0000
        /*0014*/ 	.byte	0x00, 0xf0, 0x41, 0x07


	//----- nvinfo : EIATTR_SPARSE_MMA_MASK
	.align		4
.L_2238:
        /*0018*/ 	.byte	0x03, 0x50
        /*001a*/ 	.short	0x0000


	//----- nvinfo : EIATTR_MAXREG_COUNT
	.align		4
        /*001c*/ 	.byte	0x03, 0x1b
        /*001e*/ 	.short	0x00ff


	//----- nvinfo : EIATTR_NUM_BARRIERS
	.align		4
        /*0020*/ 	.byte	0x02, 0x4c
        /*0022*/ 	.byte	0x01
	.zero		1


	//----- nvinfo : EIATTR_MERCURY_ISA_VERSION
	.align		4
        /*0024*/ 	.byte	0x03, 0x5f
        /*0026*/ 	.short	0x0101


	//----- nvinfo : EIATTR_COOP_GROUP_MASK_REGIDS
	.align		4
        /*0028*/ 	.byte	0x04, 0x29
        /*002a*/ 	.short	(.L_2240 - .L_2239)


	//   ....[0]....
.L_2239:
        /*002c*/ 	.word	0xffffffff


	//   ....[1]....
        /*0030*/ 	.word	0xffffffff


	//   ....[2]....
        /*0034*/ 	.word	0xffffffff


	//   ....[3]....
        /*0038*/ 	.word	0xffffffff


	//   ....[4]....
        /*003c*/ 	.word	0xffffffff


	//   ....[5]....
        /*0040*/ 	.word	0xffffffff


	//   ....[6]....
        /*0044*/ 	.word	0xffffffff


	//   ....[7]....
        /*0048*/ 	.word	0xffffffff


	//   ....[8]....
        /*004c*/ 	.word	0xffffffff


	//   ....[9]....
        /*0050*/ 	.word	0xffffffff


	//----- nvinfo : EIATTR_COOP_GROUP_INSTR_OFFSETS
	.align		4
.L_2240:
        /*0054*/ 	.byte	0x04, 0x28
        /*0056*/ 	.short	(.L_2242 - .L_2241)


	//   ....[0]....
.L_2241:
        /*0058*/ 	.word	0x00001c00


	//   ....[1]....
        /*005c*/ 	.word	0x00001c50


	//   ....[2]....
        /*0060*/ 	.word	0x00001c70


	//   ....[3]....
        /*0064*/ 	.word	0x00001cc0


	//   ....[4]....
        /*0068*/ 	.word	0x00001d30


	//   ....[5]....
        /*006c*/ 	.word	0x00001f00


	//   ....[6]....
        /*0070*/ 	.word	0x00001fa0


	//   ....[7]....
        /*0074*/ 	.word	0x00002010


	//   ....[8]....
        /*0078*/ 	.word	0x000020e0


	//   ....[9]....
        /*007c*/ 	.word	0x00002190


	//----- nvinfo : EIATTR_VRC_CTA_INIT_COUNT
	.align		4
.L_2242:
        /*0080*/ 	.byte	0x02, 0x4a
	.zero		1
	.zero		1


	//----- nvinfo : EIATTR_EXIT_INSTR_OFFSETS
	.align		4
        /*0084*/ 	.byte	0x04, 0x1c
        /*0086*/ 	.short	(.L_2244 - .L_2243)


	//   ....[0]....
.L_2243:
        /*0088*/ 	.word	0x00004bd0


	//   ....[1]....
        /*008c*/ 	.word	0x000050b0


	//----- nvinfo : EIATTR_CRS_STACK_SIZE
	.align		4
.L_2244:
        /*0090*/ 	.byte	0x04, 0x1e
        /*0092*/ 	.short	(.L_2246 - .L_2245)
.L_2245:
        /*0094*/ 	.word	0x00000000


	//----- nvinfo : EIATTR_CBANK_PARAM_SIZE
	.align		4
.L_2246:
        /*0098*/ 	.byte	0x03, 0x19
        /*009a*/ 	.short	0x01d0


	//----- nvinfo : EIATTR_PARAM_CBANK
	.align		4
        /*009c*/ 	.byte	0x04, 0x0a
        /*009e*/ 	.short	(.L_2248 - .L_2247)
	.align		4
.L_2247:
        /*00a0*/ 	.word	index@(.nv.constant0._ZN5flash32flash_fwd_splitkv_combine_kernelI23Flash_fwd_kernel_traitsILi128ELi64ELi64ELi4ELb0ELb0EN7cutlass10bfloat16_tE19Flash_kernel_traitsILi128ELi64ELi64ELi4ES3_EELi4ELi7ELb1EEEvNS_16Flash_fwd_paramsE)
        /*00a4*/ 	.short	0x0380
        /*00a6*/ 	.short	0x01d0


	//----- nvinfo : EIATTR_SW_WAR
	.align		4
.L_2248:
        /*00a8*/ 	.byte	0x04, 0x36
        /*00aa*/ 	.short	(.L_2250 - .L_2249)
.L_2249:
        /*00ac*/ 	.word	0x00000008
.L_2250:


//--------------------- .nv.info._ZN5flash32flash_fwd_splitkv_combine_kernelI23Flash_fwd_kernel_traitsILi128ELi64ELi64ELi4ELb0ELb0EN7cutlass10bfloat16_tE19Flash_kernel_traitsILi128ELi64ELi64ELi4ES3_EELi4ELi6ELb1EEEvNS_16Flash_fwd_paramsE --------------------------
	.section	.nv.info._ZN5flash32flash_fwd_splitkv_combine_kernelI23Flash_fwd_kernel_traitsILi128ELi64ELi64ELi4ELb0ELb0EN7cutlass10bfloat16_tE19Flash_kernel_traitsILi128ELi64ELi64ELi4ES3_EELi4ELi6ELb1EEEvNS_16Flash_fwd_paramsE,"",@"SHT_CUDA_INFO"
	.sectionflags	@""
	.align	4


	//----- nvinfo : EIATTR_CUDA_API_VERSION
	.align		4
        /*0000*/ 	.byte	0x04, 0x37
        /*0002*/ 	.short	(.L_2252 - .L_2251)
.L_2251:
        /*0004*/ 	.word	0x00000082


	//----- nvinfo : EIATTR_KPARAM_INFO
	.align		4
.L_2252:
        /*0008*/ 	.byte	0x04, 0x17
        /*000a*/ 	.short	(.L_2254 - .L_2253)
.L_2253:
        /*000c*/ 	.word	0x00000000
        /*0010*/ 	.short	0x0000
        /*0012*/ 	.short	0x0000
        /*0014*/ 	.byte	0x00, 0xf0, 0x41, 0x07


	//----- nvinfo : EIATTR_SPARSE_MMA_MASK
	.align		4
.L_2254:
        /*0018*/ 	.byte	0x03, 0x50
        /*001a*/ 	.short	0x0000


	//----- nvinfo : EIATTR_MAXREG_COUNT
	.align		4
        /*001c*/ 	.byte	0x03, 0x1b
        /*001e*/ 	.short	0x00ff


	//----- nvinfo : EIATTR_NUM_BARRIERS
	.align		4
        /*0020*/ 	.byte	0x02, 0x4c
        /*0022*/ 	.byte	0x01
	.zero		1


	//----- nvinfo : EIATTR_MERCURY_ISA_VERSION
	.align		4
        /*0024*/ 	.byte	0x03, 0x5f
        /*0026*/ 	.short	0x0101


	//----- nvinfo : EIATTR_COOP_GROUP_MASK_REGIDS
	.align		4
        /*0028*/ 	.byte	0x04, 0x29
        /*002a*/ 	.short	(.L_2256 - .L_2255)


	//   ....[0]....
.L_2255:
        /*002c*/ 	.word	0xffffffff


	//   ....[1]....
        /*0030*/ 	.word	0xffffffff


	//   ....[2]....
        /*0034*/ 	.word	0xffffffff


	//   ....[3]....
        /*0038*/ 	.word	0xffffffff


	//   ....[4]....
        /*003c*/ 	.word	0xffffffff


	//   ....[5]....
        /*0040*/ 	.word	0xffffffff


	//   ....[6]....
        /*0044*/ 	.word	0xffffffff


	//   ....[7]....
        /*0048*/ 	.word	0xffffffff


	//   ....[8]....
        /*004c*/ 	.word	0xffffffff


	//   ....[9]....
        /*0050*/ 	.word	0xffffffff


	//----- nvinfo : EIATTR_COOP_GROUP_INSTR_OFFSETS
	.align		4
.L_2256:
        /*0054*/ 	.byte	0x04, 0x28
        /*0056*/ 	.short	(.L_2258 - .L_2257)


	//   ....[0]....
.L_2257:
        /*0058*/ 	.word	0x00001970


	//   ....[1]....
        /*005c*/ 	.word	0x00001990


	//   ....[2]....
        /*0060*/ 	.word	0x000019d0


	//   ....[3]....
        /*0064*/ 	.word	0x00001a10


	//   ....[4]....
        /*0068*/ 	.word	0x00001a60


	//   ....[5]....
        /*006c*/ 	.word	0x00001bc0


	//   ....[6]....
        /*0070*/ 	.word	0x00001c90


	//   ....[7]....
        /*0074*/ 	.word	0x00001d00


	//   ....[8]....
        /*0078*/ 	.word	0x00001d70


	//   ....[9]....
        /*007c*/ 	.word	0x00001e80


	//----- nvinfo : EIATTR_VRC_CTA_INIT_COUNT
	.align		4
.L_2258:
        /*0080*/ 	.byte	0x02, 0x4a
	.zero		1
	.zero		1


	//----- nvinfo : EIATTR_EXIT_INSTR_OFFSETS
	.align		4
        /*0084*/ 	.byte	0x04, 0x1c
        /*0086*/ 	.short	(.L_2260 - .L_2259)


	//   ....[0]....
.L_2259:
        /*0088*/ 	.word	0x00004850


	//   ....[1]....
        /*008c*/ 	.word	0x00004d30


	//----- nvinfo : EIATTR_CRS_STACK_SIZE
	.align		4
.L_2260:
        /*0090*/ 	.byte	0x04, 0x1e
        /*0092*/ 	.short	(.L_2262 - .L_2261)
.L_2261:
        /*0094*/ 	.word	0x00000000


	//----- nvinfo : EIATTR_CBANK_PARAM_SIZE
	.align		4
.L_2262:
        /*0098*/ 	.byte	0x03, 0x19
        /*009a*/ 	.short	0x01d0


	//----- nvinfo : EIATTR_PARAM_CBANK
	.align		4
        /*009c*/ 	.byte	0x04, 0x0a
        /*009e*/ 	.short	(.L_2264 - .L_2263)
	.align		4
.L_2263:
        /*00a0*/ 	.word	index@(.nv.constant0._ZN5flash32flash_fwd_splitkv_combine_kernelI23Flash_fwd_kernel_traitsILi128ELi64ELi64ELi4ELb0ELb0EN7cutlass10bfloat16_tE19Flash_kernel_traitsILi128ELi64ELi64ELi4ES3_EELi4ELi6ELb1EEEvNS_16Flash_fwd_paramsE)
        /*00a4*/ 	.short	0x0380
        /*00a6*/ 	.short	0x01d0


	//----- nvinfo : EIATTR_SW_WAR
	.align		4
.L_2264:
        /*00a8*/ 	.byte	0x04, 0x36
        /*00aa*/ 	.short	(.L_2266 - .L_2265)
.L_2265:
        /*00ac*/ 	.word	0x00000008
.L_2266:


//--------------------- .nv.info._ZN5flash32flash_fwd_splitkv_combine_kernelI23Flash_fwd_kernel_traitsILi128ELi64ELi64ELi4ELb0ELb0EN7cutlass10bfloat16_tE19Flash_kernel_traitsILi128ELi64ELi64ELi4ES3_EELi4ELi5ELb1EEEvNS_16Flash_fwd_paramsE --------------------------
	.section	.nv.info._ZN5flash32flash_fwd_splitkv_combine_kernelI23Flash_fwd_kernel_traitsILi128ELi64ELi64ELi4ELb0ELb0EN7cutlass10bfloat16_tE19Flash_kernel_traitsILi128ELi64ELi64ELi4ES3_EELi4ELi5ELb1EEEvNS_16Flash_fwd_paramsE,"",@"SHT_CUDA_INFO"
	.sectionflags	@""
	.align	4


	//----- nvinfo : EIATTR_CUDA_API_VERSION
	.align		4
        /*0000*/ 	.byte	0x04, 0x37
        /*0002*/ 	.short	(.L_2268 - .L_2267)
.L_2267:
        /*0004*/ 	.word	0x00000082


	//----- nvinfo : EIATTR_KPARAM_INFO
	.align		4
.L_2268:
        /*0008*/ 	.byte	0x04, 0x17
        /*000a*/ 	.short	(.L_2270 - .L_2269)
.L_2269:
        /*000c*/ 	.word	0x00000000
        /*0010*/ 	.short	0x0000
        /*0012*/ 	.short	0x0000
        /*0014*/ 	.byte	0x00, 0xf0, 0x41, 0x07


	//----- nvinfo : EIATTR_SPARSE_MMA_MASK
	.align		4
.L_2270:
        /*0018*/ 	.byte	0x03, 0x50
        /*001a*/ 	.short	0x0000


	//----- nvinfo : EIATTR_MAXREG_COUNT
	.align		4
        /*001c*/ 	.byte	0x03, 0x1b
        /*001e*/ 	.short	0x00ff


	//----- nvinfo : EIATTR_NUM_BARRIERS
	.align		4
        /*0020*/ 	.byte	0x02, 0x4c
        /*0022*/ 	.byte	0x01
	.zero		1


	//----- nvinfo : EIATTR_MERCURY_ISA_VERSION
	.align		4
        /*0024*/ 	.byte	0x03, 0x5f
        /*0026*/ 	.short	0x0101


	//----- nvinfo : EIATTR_COOP_GROUP_MASK_REGIDS
	.align		4
        /*0028*/ 	.byte	0x04, 0x29
        /*002a*/ 	.short	(.L_2272 - .L_2271)


	//   ....[0]....
.L_2271:
        /*002c*/ 	.word	0xffffffff


	//   ....[1]....
        /*0030*/ 	.word	0xffffffff


	//   ....[2]....
        /*0034*/ 	.word	0xffffffff


	//   ....[3]....
        /*0038*/ 	.word	0xffffffff


	//   ....[4]....
        /*003c*/ 	.word	0xffffffff


	//   ....[5]....
        /*0040*/ 	.word	0xffffffff


	//   ....[6]....
        /*0044*/ 	.word	0xffffffff


	//   ....[7]....
        /*0048*/ 	.word	0xffffffff


	//   ....[8]....
        /*004c*/ 	.word	0xffffffff


	//   ....[9]....
        /*0050*/ 	.word	0xffffffff


	//----- nvinfo : EIATTR_COOP_GROUP_INSTR_OFFSETS
	.align		4
.L_2272:
        /*0054*/ 	.byte	0x04, 0x28
        /*0056*/ 	.short	(.L_2274 - .L_2273)


	//   ....[0]....
.L_2273:
        /*0058*/ 	.word	0x00001a90


	//   ....[1]....
        /*005c*/ 	.word	0x00001af0


	//   ....[2]....
        /*0060*/ 	.word	0x00001b10


	//   ....[3]....
        /*0064*/ 	.word	0x00001b30


	//   ....[4]....
        /*0068*/ 	.word	0x00001b60


	//   ....[5]....
        /*006c*/ 	.word	0x00001c20


	//   ....[6]....
        /*0070*/ 	.word	0x00001c50


	//   ....[7]....
        /*0074*/ 	.word	0x00001ca0


	//   ....[8]....
        /*0078*/ 	.word	0x00001cf0


	//   ....[9]....
        /*007c*/ 	.word	0x00001dd0


	//----- nvinfo : EIATTR_VRC_CTA_INIT_COUNT
	.align		4
.L_2274:
        /*0080*/ 	.byte	0x02, 0x4a
	.zero		1
	.zero		1


	//----- nvinfo : EIATTR_EXIT_INSTR_OFFSETS
	.align		4
        /*0084*/ 	.byte	0x04, 0x1c
        /*0086*/ 	.short	(.L_2276 - .L_2275)


	//   ....[0]....
.L_2275:
        /*0088*/ 	.word	0x000046d0


	//   ....[1]....
        /*008c*/ 	.word	0x00004bb0


	//----- nvinfo : EIATTR_CRS_STACK_SIZE
	.align		4
.L_2276:
        /*0090*/ 	.byte	0x04, 0x1e
        /*0092*/ 	.short	(.L_2278 - .L_2277)
.L_2277:
        /*0094*/ 	.word	0x00000000


	//----- nvinfo : EIATTR_CBANK_PARAM_SIZE
	.align		4
.L_2278:
        /*0098*/ 	.byte	0x03, 0x19
        /*009a*/ 	.short	0x01d0


	//----- nvinfo : EIATTR_PARAM_CBANK
	.align		4
        /*009c*/ 	.byte	0x04, 0x0a
        /*009e*/ 	.short	(.L_2280 - .L_2279)
	.align		4
.L_2279:
        /*00a0*/ 	.word	index@(.nv.constant0._ZN5flash32flash_fwd_splitkv_combine_kernelI23Flash_fwd_kernel_traitsILi128ELi64ELi64ELi4ELb0ELb0EN7cutlass10bfloat16_tE19Flash_kernel_traitsILi128ELi64ELi64ELi4ES3_EELi4ELi5ELb1EEEvNS_16Flash_fwd_paramsE)
        /*00a4*/ 	.short	0x0380
        /*00a6*/ 	.short	0x01d0


	//----- nvinfo : EIATTR_SW_WAR
	.align		4
.L_2280:
        /*00a8*/ 	.byte	0x04, 0x36
        /*00aa*/ 	.short	(.L_2282 - .L_2281)
.L_2281:
        /*00ac*/ 	.word	0x00000008
.L_2282:


//--------------------- .nv.info._ZN5flash32flash_fwd_splitkv_combine_kernelI23Flash_fwd_kernel_traitsILi128ELi64ELi64ELi4ELb0ELb0EN7cutlass10bfloat16_tE19Flash_kernel_traitsILi128ELi64ELi64ELi4ES3_EELi4ELi4ELb1EEEvNS_16Flash_fwd_paramsE --------------------------
	.section	.nv.info._ZN5flash32flash_fwd_splitkv_combine_kernelI23Flash_fwd_kernel_traitsILi128ELi64ELi64ELi4ELb0ELb0EN7cutlass10bfloat16_tE19Flash_kernel_traitsILi128ELi64ELi64ELi4ES3_EELi4ELi4ELb1EEEvNS_16Flash_fwd_paramsE,"",@"SHT_CUDA_INFO"
	.sectionflags	@""
	.align	4


	//----- nvinfo : EIATTR_CUDA_API_VERSION
	.align		4
        /*0000*/ 	.byte	0x04, 0x37
        /*0002*/ 	.short	(.L_2284 - .L_2283)
.L_2283:
        /*0004*/ 	.word	0x00000082


	//----- nvinfo : EIATTR_KPARAM_INFO
	.align		4
.L_2284:
        /*0008*/ 	.byte	0x04, 0x17
        /*000a*/ 	.short	(.L_2286 - .L_2285)
.L_2285:
        /*000c*/ 	.word	0x00000000
        /*0010*/ 	.short	0x0000
        /*0012*/ 	.short	0x0000
        /*0014*/ 	.byte	0x00, 0xf0, 0x41, 0x07


	//----- nvinfo : EIATTR_SPARSE_MMA_MASK
	.align		4
.L_2286:
        /*0018*/ 	.byte	0x03, 0x50
        /*001a*/ 	.short	0x0000


	//----- nvinfo : EIATTR_MAXREG_COUNT
	.align		4
        /*001c*/ 	.byte	0x03, 0x1b
        /*001e*/ 	.short	0x00ff


	//----- nvinfo : EIATTR_NUM_BARRIERS
	.align		4
        /*0020*/ 	.byte	0x02, 0x4c
        /*0022*/ 	.byte	0x01
	.zero		1


	//----- nvinfo : EIATTR_MERCURY_ISA_VERSION
	.align		4
        /*0024*/ 	.byte	0x03, 0x5f
        /*0026*/ 	.short	0x0101


	//----- nvinfo : EIATTR_COOP_GROUP_MASK_REGIDS
	.align		4
        /*0028*/ 	.byte	0x04, 0x29
        /*002a*/ 	.short	(.L_2288 - .L_2287)


	//   ....[0]....
.L_2287:
        /*002c*/ 	.word	0xffffffff


	//   ....[1]....
        /*0030*/ 	.word	0xffffffff


	//   ....[2]....
        /*0034*/ 	.word	0xffffffff


	//   ....[3]....
        /*0038*/ 	.word	0xffffffff


	//   ....[4]....
        /*003c*/ 	.word	0xffffffff


	//   ....[5]....
        /*0040*/ 	.word	0xffffffff


	//   ....[6]....
        /*0044*/ 	.word	0xffffffff


	//   ....[7]....
        /*0048*/ 	.word	0xffffffff


	//----- nvinfo : EIATTR_COOP_GROUP_INSTR_OFFSETS
	.align		4
.L_2288:
        /*004c*/ 	.byte	0x04, 0x28
        /*004e*/ 	.short	(.L_2290 - .L_2289)


	//   ....[0]....
.L_2289:
        /*0050*/ 	.word	0x00001a60


	//   ....[1]....
        /*0054*/ 	.word	0x00001a80


	//   ....[2]....
        /*0058*/ 	.word	0x00001ab0


	//   ....[3]....
        /*005c*/ 	.word	0x00001ad0


	//   ....[4]....
        /*0060*/ 	.word	0x00001bb0


	//   ....[5]....
        /*0064*/ 	.word	0x00001c70


	//   ....[6]....
        /*0068*/ 	.word	0x00001cd0


	//   ....[7]....
        /*006c*/ 	.word	0x00001de0


	//----- nvinfo : EIATTR_VRC_CTA_INIT_COUNT
	.align		4
.L_2290:
        /*0070*/ 	.byte	0x02, 0x4a
	.zero		1
	.zero		1


	//----- nvinfo : EIATTR_EXIT_INSTR_OFFSETS
	.align		4
        /*0074*/ 	.byte	0x04, 0x1c
        /*0076*/ 	.short	(.L_2292 - .L_2291)


	//   ....[0]....
.L_2291:
        /*0078*/ 	.word	0x000046b0


	//   ....[1]....
        /*007c*/ 	.word	0x00004b90


	//----- nvinfo : EIATTR_CRS_STACK_SIZE
	.align		4
.L_2292:
        /*0080*/ 	.byte	0x04, 0x1e
        /*0082*/ 	.short	(.L_2294 - .L_2293)
.L_2293:
        /*0084*/ 	.word	0x00000000


	//----- nvinfo : EIATTR_CBANK_PARAM_SIZE
	.align		4
.L_2294:
        /*0088*/ 	.byte	0x03, 0x19
        /*008a*/ 	.short	0x01d0


	//----- nvinfo : EIATTR_PARAM_CBANK
	.align		4
        /*008c*/ 	.byte	0x04, 0x0a
        /*008e*/ 	.short	(.L_2296 - .L_2295)
	.align		4
.L_2295:
        /*0090*/ 	.word	index@(.nv.constant0._ZN5flash32flash_fwd_splitkv_combine_kernelI23Flash_fwd_kernel_traitsILi128ELi64ELi64ELi4ELb0ELb0EN7cutlass10bfloat16_tE19Flash_kernel_traitsILi128ELi64ELi64ELi4ES3_EELi4ELi4ELb1EEEvNS_16Flash_fwd_paramsE)
        /*0094*/ 	.short	0x0380
        /*0096*/ 	.short	0x01d0


	//----- nvinfo : EIATTR_SW_WAR
	.align		4
.L_2296:
        /*0098*/ 	.byte	0x04, 0x36
        /*009a*/ 	.short	(.L_2298 - .L_2297)
.L_2297:
        /*009c*/ 	.word	0x00000008
.L_2298:


//--------------------- .nv.info._ZN5flash32flash_fwd_splitkv_combine_kernelI23Flash_fwd_kernel_traitsILi128ELi64ELi64ELi4ELb0ELb0EN7cutlass10bfloat16_tE19Flash_kernel_traitsILi128ELi64ELi64ELi4ES3_EELi4ELi3ELb1EEEvNS_16Flash_fwd_paramsE --------------------------
	.section	.nv.info._ZN5flash32flash_fwd_splitkv_combine_kernelI23Flash_fwd_kernel_traitsILi128ELi64ELi64ELi4ELb0ELb0EN7cutlass10bfloat16_tE19Flash_kernel_traitsILi128ELi64ELi64ELi4ES3_EELi4ELi3ELb1EEEvNS_16Flash_fwd_paramsE,"",@"SHT_CUDA_INFO"
	.sectionflags	@""
	.align	4


	//----- nvinfo : EIATTR_CUDA_API_VERSION
	.align		4
        /*0000*/ 	.byte	0x04, 0x37
        /*0002*/ 	.short	(.L_2300 - .L_2299)
.L_2299:
        /*0004*/ 	.word	0x00000082


	//----- nvinfo : EIATTR_KPARAM_INFO
	.align		4
.L_2300:
        /*0008*/ 	.byte	0x04, 0x17
        /*000a*/ 	.short	(.L_2302 - .L_2301)
.L_2301:
        /*000c*/ 	.word	0x00000000
        /*0010*/ 	.short	0x0000
        /*0012*/ 	.short	0x0000
        /*0014*/ 	.byte	0x00, 0xf0, 0x41, 0x07


	//----- nvinfo : EIATTR_SPARSE_MMA_MASK
	.align		4
.L_2302:
        /*0018*/ 	.byte	0x03, 0x50
        /*001a*/ 	.short	0x0000


	//----- nvinfo : EIATTR_MAXREG_COUNT
	.align		4
        /*001c*/ 	.byte	0x03, 0x1b
        /*001e*/ 	.short	0x00ff


	//----- nvinfo : EIATTR_NUM_BARRIERS
	.align		4
        /*0020*/ 	.byte	0x02, 0x4c
        /*0022*/ 	.byte	0x01
	.zero		1


	//----- nvinfo : EIATTR_MERCURY_ISA_VERSION
	.align		4
        /*0024*/ 	.byte	0x03, 0x5f
        /*0026*/ 	.short	0x0101


	//----- nvinfo : EIATTR_COOP_GROUP_MASK_REGIDS
	.align		4
        /*0028*/ 	.byte	0x04, 0x29
        /*002a*/ 	.short	(.L_2304 - .L_2303)


	//   ....[0]....
.L_2303:
        /*002c*/ 	.word	0xffffffff


	//   ....[1]....
        /*0030*/ 	.word	0xffffffff


	//   ....[2]....
        /*0034*/ 	.word	0xffffffff


	//   ....[3]....
        /*0038*/ 	.word	0xffffffff


	//   ....[4]....
        /*003c*/ 	.word	0xffffffff


	//   ....[5]....
        /*0040*/ 	.word	0xffffffff


	//----- nvinfo : EIATTR_COOP_GROUP_INSTR_OFFSETS
	.align		4
.L_2304:
        /*0044*/ 	.byte	0x04, 0x28
        /*0046*/ 	.short	(.L_2306 - .L_2305)


	//   ....[0]....
.L_2305:
        /*0048*/ 	.word	0x00001af0


	//   ....[1]....
        /*004c*/ 	.word	0x00001b10


	//   ....[2]....
        /*0050*/ 	.word	0x00001b30


	//   ....[3]....
        /*0054*/ 	.word	0x00001c20


	//   ....[4]....
        /*0058*/ 	.word	0x00001ca0


	//   ....[5]....
        /*005c*/ 	.word	0x00001da0


	//----- nvinfo : EIATTR_VRC_CTA_INIT_COUNT
	.align		4
.L_2306:
        /*0060*/ 	.byte	0x02, 0x4a
	.zero		1
	.zero		1


	//----- nvinfo : EIATTR_EXIT_INSTR_OFFSETS
	.align		4
        /*0064*/ 	.byte	0x04, 0x1c
        /*0066*/ 	.short	(.L_2308 - .L_2307)


	//   ....[0]....
.L_2307:
        /*0068*/ 	.word	0x00004690


	//   ....[1]....
        /*006c*/ 	.word	0x00004b70


	//----- nvinfo : EIATTR_CRS_STACK_SIZE
	.align		4
.L_2308:
        /*0070*/ 	.byte	0x04, 0x1e
        /*0072*/ 	.short	(.L_2310 - .L_2309)
.L_2309:
        /*0074*/ 	.word	0x00000000


	//----- nvinfo : EIATTR_CBANK_PARAM_SIZE
	.align		4
.L_2310:
        /*0078*/ 	.byte	0x03, 0x19
        /*007a*/ 	.short	0x01d0


	//----- nvinfo : EIATTR_PARAM_CBANK
	.align		4
        /*007c*/ 	.byte	0x04, 0x0a
        /*007e*/ 	.short	(.L_2312 - .L_2311)
	.align		4
.L_2311:
        /*0080*/ 	.word	index@(.nv.constant0._ZN5flash32flash_fwd_splitkv_combine_kernelI23Flash_fwd_kernel_traitsILi128ELi64ELi64ELi4ELb0ELb0EN7cutlass10bfloat16_tE19Flash_kernel_traitsILi128ELi64ELi64ELi4ES3_EELi4ELi3ELb1EEEvNS_16Flash_fwd_paramsE)
        /*0084*/ 	.short	0x0380
        /*0086*/ 	.short	0x01d0


	//----- nvinfo : EIATTR_SW_WAR
	.align		4
.L_2312:
        /*0088*/ 	.byte	0x04, 0x36
        /*008a*/ 	.short	(.L_2314 - .L_2313)
.L_2313:
        /*008c*/ 	.word	0x00000008
.L_2314:


//--------------------- .nv.info._ZN5flash32flash_fwd_splitkv_combine_kernelI23Flash_fwd_kernel_traitsILi128ELi64ELi64ELi4ELb0ELb0EN7cutlass10bfloat16_tE19Flash_kernel_traitsILi128ELi64ELi64ELi4ES3_EELi4ELi2ELb1EEEvNS_16Flash_fwd_paramsE --------------------------
	.section	.nv.info._ZN5flash32flash_fwd_splitkv_combine_kernelI23Flash_fwd_kernel_traitsILi128ELi64ELi64ELi4ELb0ELb0EN7cutlass10bfloat16_tE19Flash_kernel_traitsILi128ELi64ELi64ELi4ES3_EELi4ELi2ELb1EEEvNS_16Flash_fwd_paramsE,"",@"SHT_CUDA_INFO"
	.sectionflags	@""
	.align	4


	//----- nvinfo : EIATTR_CUDA_API_VERSION
	.align		4
        /*0000*/ 	.byte	0x04, 0x37
        /*0002*/ 	.short	(.L_2316 - .L_2315)
.L_2315:
        /*0004*/ 	.word	0x00000082


	//----- nvinfo : EIATTR_KPARAM_INFO
	.align		4
.L_2316:
        /*0008*/ 	.byte	0x04, 0x17
        /*000a*/ 	.short	(.L_2318 - .L_2317)
.L_2317:
        /*000c*/ 	.word	0x00000000
        /*0010*/ 	.short	0x0000
        /*0012*/ 	.short	0x0000
        /*0014*/ 	.byte	0x00, 0xf0, 0x41, 0x07


	//----- nvinfo : EIATTR_SPARSE_MMA_MASK
	.align		4
.L_2318:
        /*0018*/ 	.byte	0x03, 0x50
        /*001a*/ 	.short	0x0000


	//----- nvinfo : EIATTR_MAXREG_COUNT
	.align		4
        /*001c*/ 	.byte	0x03, 0x1b
        /*001e*/ 	.short	0x00ff


	//----- nvinfo : EIATTR_NUM_BARRIERS
	.align		4
        /*0020*/ 	.byte	0x02, 0x4c
        /*0022*/ 	.byte	0x01
	.zero		1


	//----- nvinfo : EIATTR_MERCURY_ISA_VERSION
	.align		4
        /*0024*/ 	.byte	0x03, 0x5f
        /*0026*/ 	.short	0x0101


	//----- nvinfo : EIATTR_COOP_GROUP_MASK_REGIDS
	.align		4
        /*0028*/ 	.byte	0x04, 0x29
        /*002a*/ 	.short	(.L_2320 - .L_2319)


	//   ....[0]....
.L_2319:
        /*002c*/ 	.word	0xffffffff


	//   ....[1]....
        /*0030*/ 	.word	0xffffffff


	//   ....[2]....
        /*0034*/ 	.word	0xffffffff


	//   ....[3]....
        /*0038*/ 	.word	0xffffffff


	//----- nvinfo : EIATTR_COOP_GROUP_INSTR_OFFSETS
	.align		4
.L_2320:
        /*003c*/ 	.byte	0x04, 0x28
        /*003e*/ 	.short	(.L_2322 - .L_2321)


	//   ....[0]....
.L_2321:
        /*0040*/ 	.word	0x00001c70


	//   ....[1]....
        /*0044*/ 	.word	0x00001c90


	//   ....[2]....
        /*0048*/ 	.word	0x00001db0


	//   ....[3]....
        /*004c*/ 	.word	0x00001e80


	//----- nvinfo : EIATTR_VRC_CTA_INIT_COUNT
	.align		4
.L_2322:
        /*0050*/ 	.byte	0x02, 0x4a
	.zero		1
	.zero		1


	//----- nvinfo : EIATTR_EXIT_INSTR_OFFSETS
	.align		4
        /*0054*/ 	.byte	0x04, 0x1c
        /*0056*/ 	.short	(.L_2324 - .L_2323)


	//   ....[0]....
.L_2323:
        /*0058*/ 	.word	0x00004640


	//   ....[1]....
        /*005c*/ 	.word	0x00004b20


	//----- nvinfo : EIATTR_CRS_STACK_SIZE
	.align		4
.L_2324:
        /*0060*/ 	.byte	0x04, 0x1e
        /*0062*/ 	.short	(.L_2326 - .L_2325)
.L_2325:
        /*0064*/ 	.word	0x00000000


	//----- nvinfo : EIATTR_CBANK_PARAM_SIZE
	.align		4
.L_2326:
        /*0068*/ 	.byte	0x03, 0x19
        /*006a*/ 	.short	0x01d0


	//----- nvinfo : EIATTR_PARAM_CBANK
	.align		4
        /*006c*/ 	.byte	0x04, 0x0a
        /*006e*/ 	.short	(.L_2328 - .L_2327)
	.align		4
.L_2327:
        /*0070*/ 	.word	index@(.nv.constant0._ZN5flash32flash_fwd_splitkv_combine_kernelI23Flash_fwd_kernel_traitsILi128ELi64ELi64ELi4ELb0ELb0EN7cutlass10bfloat16_tE19Flash_kernel_traitsILi128ELi64ELi64ELi4ES3_EELi4ELi2ELb1EEEvNS_16Flash_fwd_paramsE)
        /*0074*/ 	.short	0x0380
        /*0076*/ 	.short	0x01d0


	//----- nvinfo : EIATTR_SW_WAR
	.align		4
.L_2328:
        /*0078*/ 	.byte	0x04, 0x36
        /*007a*/ 	.short	(.L_2330 - .L_2329)
.L_2329:
        /*007c*/ 	.word	0x00000008
.L_2330:


//--------------------- .nv.info._ZN5flash32flash_fwd_splitkv_combine_kernelI23Flash_fwd_kernel_traitsILi128ELi64ELi64ELi4ELb0ELb0EN7cutlass10bfloat16_tE19Flash_kernel_traitsILi128ELi64ELi64ELi4ES3_EELi4ELi1ELb1EEEvNS_16Flash_fwd_paramsE --------------------------
	.section	.nv.info._ZN5flash32flash_fwd_splitkv_combine_kernelI23Flash_fwd_kernel_traitsILi128ELi64ELi64ELi4ELb0ELb0EN7cutlass10bfloat16_tE19Flash_kernel_traitsILi128ELi64ELi64ELi4ES3_EELi4ELi1ELb1EEEvNS_16Flash_fwd_paramsE,"",@"SHT_CUDA_INFO"
	.sectionflags	@""
	.align	4


	//----- nvinfo : EIATTR_CUDA_API_VERSION
	.align		4
        /*0000*/ 	.byte	0x04, 0x37
        /*0002*/ 	.short	(.L_2332 - .L_2331)
.L_2331:
        /*0004*/ 	.word	0x00000082


	//----- nvinfo : EIATTR_KPARAM_INFO
	.align		4
.L_2332:
        /*0008*/ 	.byte	0x04, 0x17
        /*000a*/ 	.short	(.L_2334 - .L_2333)
.L_2333:
        /*000c*/ 	.word	0x00000000
        /*0010*/ 	.short	0x0000
        /*0012*/ 	.short	0x0000
        /*0014*/ 	.byte	0x00, 0xf0, 0x41, 0x07


	//----- nvinfo : EIATTR_SPARSE_MMA_MASK
	.align		4
.L_2334:
        /*0018*/ 	.byte	0x03, 0x50
        /*001a*/ 	.short	0x0000


	//----- nvinfo : EIATTR_MAXREG_COUNT
	.align		4
        /*001c*/ 	.byte	0x03, 0x1b
        /*001e*/ 	.short	0x00ff


	//----- nvinfo : EIATTR_NUM_BARRIERS
	.align		4
        /*0020*/ 	.byte	0x02, 0x4c
        /*0022*/ 	.byte	0x01
	.zero		1


	//----- nvinfo : EIATTR_MERCURY_ISA_VERSION
	.align		4
        /*0024*/ 	.byte	0x03, 0x5f
        /*0026*/ 	.short	0x0101


	//----- nvinfo : EIATTR_COOP_GROUP_MASK_REGIDS
	.align		4
        /*0028*/ 	.byte	0x04, 0x29
        /*002a*/ 	.short	(.L_2336 - .L_2335)


	//   ....[0]....
.L_2335:
        /*002c*/ 	.word	0xffffffff


	//   ....[1]....
        /*0030*/ 	.word	0xffffffff


	//----- nvinfo : EIATTR_COOP_GROUP_INSTR_OFFSETS
	.align		4
.L_2336:
        /*0034*/ 	.byte	0x04, 0x28
        /*0036*/ 	.short	(.L_2338 - .L_2337)


	//   ....[0]....
.L_2337:
        /*0038*/ 	.word	0x00001b50


	//   ....[1]....
        /*003c*/ 	.word	0x00001d60


	//----- nvinfo : EIATTR_VRC_CTA_INIT_COUNT
	.align		4
.L_2338:
        /*0040*/ 	.byte	0x02, 0x4a
	.zero		1
	.zero		1


	//----- nvinfo : EIATTR_EXIT_INSTR_OFFSETS
	.align		4
        /*0044*/ 	.byte	0x04, 0x1c
        /*0046*/ 	.short	(.L_2340 - .L_2339)


	//   ....[0]....
.L_2339:
        /*0048*/ 	.word	0x00004600


	//   ....[1]....
        /*004c*/ 	.word	0x00004ae0


	//----- nvinfo : EIATTR_CRS_STACK_SIZE
	.align		4
.L_2340:
        /*0050*/ 	.byte	0x04, 0x1e
        /*0052*/ 	.short	(.L_2342 - .L_2341)
.L_2341:
        /*0054*/ 	.word	0x00000000


	//----- nvinfo : EIATTR_CBANK_PARAM_SIZE
	.align		4
.L_2342:
        /*0058*/ 	.byte	0x03, 0x19
        /*005a*/ 	.short	0x01d0


	//----- nvinfo : EIATTR_PARAM_CBANK
	.align		4
        /*005c*/ 	.byte	0x04, 0x0a
        /*005e*/ 	.short	(.L_2344 - .L_2343)
	.align		4
.L_2343:
        /*0060*/ 	.word	index@(.nv.constant0._ZN5flash32flash_fwd_splitkv_combine_kernelI23Flash_fwd_kernel_traitsILi128ELi64ELi64ELi4ELb0ELb0EN7cutlass10bfloat16_tE19Flash_kernel_traitsILi128ELi64ELi64ELi4ES3_EELi4ELi1ELb1EEEvNS_16Flash_fwd_paramsE)
        /*0064*/ 	.short	0x0380
        /*0066*/ 	.short	0x01d0


	//----- nvinfo : EIATTR_SW_WAR
	.align		4
.L_2344:
        /*0068*/ 	.byte	0x04, 0x36
        /*006a*/ 	.short	(.L_2346 - .L_2345)
.L_2345:
        /*006c*/ 	.word	0x00000008
.L_2346:


//--------------------- .nv.info._ZN5flash24flash_fwd_splitkv_kernelI23Flash_fwd_kernel_traitsILi128ELi64ELi64ELi4ELb0ELb0EN7cutlass10bfloat16_tE19Flash_kernel_traitsILi128ELi64ELi64ELi4ES3_EELb0ELb0ELb0ELb0ELb1ELb0ELb0ELb0EEEvNS_16Flash_fwd_paramsE --------------------------
	.section	.nv.info._ZN5flash24flash_fwd_splitkv_kernelI23Flash_fwd_kernel_traitsILi128ELi64ELi64ELi4ELb0ELb0EN7cutlass10bfloat16_tE19Flash_kernel_traitsILi128ELi64ELi64ELi4ES3_EELb0ELb0ELb0ELb0ELb1ELb0ELb0ELb0EEEvNS_16Flash_fwd_paramsE,"",@"SHT_CUDA_INFO"
	.sectionflags	@""
	.align	4


	//----- nvinfo : EIATTR_CUDA_API_VERSION
	.align		4
        /*0000*/ 	.byte	0x04, 0x37
        /*0002*/ 	.short	(.L_2348 - .L_2347)
.L_2347:
        /*0004*/ 	.word	0x00000082


	//----- nvinfo : EIATTR_KPARAM_INFO
	.align		4
.L_2348:
        /*0008*/ 	.byte	0x04, 0x17
        /*000a*/ 	.short	(.L_2350 - .L_2349)
.L_2349:
        /*000c*/ 	.word	0x00000000
        /*0010*/ 	.short	0x0000
        /*0012*/ 	.short	0x0000
        /*0014*/ 	.byte	0x00, 0xf0, 0x41, 0x07


	//----- nvinfo : EIATTR_SPARSE_MMA_MASK
	.align		4
.L_2350:
        /*0018*/ 	.byte	0x03, 0x50
        /*001a*/ 	.short	0x0000


	//----- nvinfo : EIATTR_MAXREG_COUNT
	.align		4
        /*001c*/ 	.byte	0x03, 0x1b
        /*001e*/ 	.short	0x00ff


	//----- nvinfo : EIATTR_NUM_BARRIERS
	.align		4
        /*0020*/ 	.byte	0x02, 0x4c
        /*0022*/ 	.byte	0x01
	.zero		1


	//----- nvinfo : EIATTR_MERCURY_ISA_VERSION
	.align		4
        /*0024*/ 	.byte	0x03, 0x5f
        /*0026*/ 	.short	0x0101


	//----- nvinfo : EIATTR_COOP_GROUP_MASK_REGIDS
	.align		4
        /*0028*/ 	.byte	0x04, 0x29
        /*002a*/ 	.short	(.L_2352 - .L_2351)


	//   ....[0]....
.L_2351:
        /*002c*/ 	.word	0xffffffff


	//   ....[1]....
        /*0030*/ 	.word	0xffffffff


	//   ....[2]....
        /*0034*/ 	.word	0xffffffff


	//   ....[3]....
        /*0038*/ 	.word	0xffffffff


	//   ....[4]....
        /*003c*/ 	.word	0xffffffff


	//   ....[5]....
        /*0040*/ 	.word	0xffffffff


	//   ....[6]....
        /*0044*/ 	.word	0xffffffff


	//   ....[7]....
        /*0048*/ 	.word	0xffffffff


	//   ....[8]....
        /*004c*/ 	.word	0xffffffff


	//   ....[9]....
        /*0050*/ 	.word	0xffffffff


	//   ....[10]....
        /*0054*/ 	.word	0xffffffff


	//   ....[11]....
        /*0058*/ 	.word	0xffffffff


	//   ....[12]....
        /*005c*/ 	.word	0x05000004


	//   ....[13]....
        /*0060*/ 	.word	0x05000004


	//   ....[14]....
        /*0064*/ 	.word	0x05000004


	//   ....[15]....
        /*0068*/ 	.word	0x05000004


	//----- nvinfo : EIATTR_COOP_GROUP_INSTR_OFFSETS
	.align		4
.L_2352:
        /*006c*/ 	.byte	0x04, 0x28
        /*006e*/ 	.short	(.L_2354 - .L_2353)


	//   ....[0]....
.L_2353:
        /*0070*/ 	.word	0x00003930


	//   ....[1]....
        /*0074*/ 	.word	0x00003950


	//   ....[2]....
        /*0078*/ 	.word	0x00003a00


	//   ....[3]....
        /*007c*/ 	.word	0x00003a10


	//   ....[4]....
        /*0080*/ 	.word	0x00005be0


	//   ....[5]....
        /*0084*/ 	.word	0x00005c00


	//   ....[6]....
        /*0088*/ 	.word	0x00005c30


	//   ....[7]....
        /*008c*/ 	.word	0x00005c40


	//   ....[8]....
        /*0090*/ 	.word	0x00006ed0


	//   ....[9]....
        /*0094*/ 	.word	0x00006ee0


	//   ....[10]....
        /*0098*/ 	.word	0x00006f10


	//   ....[11]....
        /*009c*/ 	.word	0x00006f20


	//   ....[12]....
        /*00a0*/ 	.word	0x00008200


	//   ....[13]....
        /*00a4*/ 	.word	0x00008270


	//   ....[14]....
        /*00a8*/ 	.word	0x000082d0


	//   ....[15]....
        /*00ac*/ 	.word	0x00008340


	//----- nvinfo : EIATTR_VRC_CTA_INIT_COUNT
	.align		4
.L_2354:
        /*00b0*/ 	.byte	0x02, 0x4a
	.zero		1
	.zero		1


	//----- nvinfo : EIATTR_EXIT_INSTR_OFFSETS
	.align		4
        /*00b4*/ 	.byte	0x04, 0x1c
        /*00b6*/ 	.short	(.L_2356 - .L_2355)


	//   ....[0]....
.L_2355:
        /*00b8*/ 	.word	0x00000090


	//----- nvinfo : EIATTR_CRS_STACK_SIZE
	.align		4
.L_2356:
        /*00bc*/ 	.byte	0x04, 0x1e
        /*00be*/ 	.short	(.L_2358 - .L_2357)
.L_2357:
        /*00c0*/ 	.word	0x00000000


	//----- nvinfo : EIATTR_CBANK_PARAM_SIZE
	.align		4
.L_2358:
        /*00c4*/ 	.byte	0x03, 0x19
        /*00c6*/ 	.short	0x01d0


	//----- nvinfo : EIATTR_PARAM_CBANK
	.align		4
        /*00c8*/ 	.byte	0x04, 0x0a
        /*00ca*/ 	.short	(.L_2360 - .L_2359)
	.align		4
.L_2359:
        /*00cc*/ 	.word	index@(.nv.constant0._ZN5flash24flash_fwd_splitkv_kernelI23Flash_fwd_kernel_traitsILi128ELi64ELi64ELi4ELb0ELb0EN7cutlass10bfloat16_tE19Flash_kernel_traitsILi128ELi64ELi64ELi4ES3_EELb0ELb0ELb0ELb0ELb1ELb0ELb0ELb0EEEvNS_16Flash_fwd_paramsE)
        /*00d0*/ 	.short	0x0380
        /*00d2*/ 	.short	0x01d0


	//----- nvinfo : EIATTR_SW_WAR
	.align		4
.L_2360:
        /*00d4*/ 	.byte	0x04, 0x36
        /*00d6*/ 	.short	(.L_2362 - .L_2361)
.L_2361:
        /*00d8*/ 	.word	0x00000008
.L_2362:


//--------------------- .nv.info._ZN5flash24flash_fwd_splitkv_kernelI23Flash_fwd_kernel_traitsILi128ELi64ELi64ELi4ELb0ELb0EN7cutlass10bfloat16_tE19Flash_kernel_traitsILi128ELi64ELi64ELi4ES3_EELb0ELb0ELb0ELb0ELb1ELb1ELb0ELb0EEEvNS_16Flash_fwd_paramsE --------------------------
	.section	.nv.info._ZN5flash24flash_fwd_splitkv_kernelI23Flash_fwd_kernel_traitsILi128ELi64ELi64ELi4ELb0ELb0EN7cutlass10bfloat16_tE19Flash_kernel_traitsILi128ELi64ELi64ELi4ES3_EELb0ELb0ELb0ELb0ELb1ELb1ELb0ELb0EEEvNS_16Flash_fwd_paramsE,"",@"SHT_CUDA_INFO"
	.sectionflags	@""
	.align	4


	//----- nvinfo : EIATTR_CUDA_API_VERSION
	.align		4
        /*0000*/ 	.byte	0x04, 0x37
        /*0002*/ 	.short	(.L_2364 - .L_2363)
.L_2363:
        /*0004*/ 	.word	0x00000082


	//----- nvinfo : EIATTR_KPARAM_INFO
	.align		4
.L_2364:
        /*0008*/ 	.byte	0x04, 0x17
        /*000a*/ 	.short	(.L_2366 - .L_2365)
.L_2365:
        /*000c*/ 	.word	0x00000000
        /*0010*/ 	.short	0x0000
        /*0012*/ 	.short	0x0000
        /*0014*/ 	.byte	0x00, 0xf0, 0x41, 0x07


	//----- nvinfo : EIATTR_SPARSE_MMA_MASK
	.align		4
.L_2366:
        /*0018*/ 	.byte	0x03, 0x50
        /*001a*/ 	.short	0x0000


	//----- nvinfo : EIATTR_MAXREG_COUNT
	.align		4
        /*001c*/ 	.byte	0x03, 0x1b
        /*001e*/ 	.short	0x00ff


	//----- nvinfo : EIATTR_NUM_BARRIERS
	.align		4
        /*0020*/ 	.byte	0x02, 0x4c
        /*0022*/ 	.byte	0x01
	.zero		1


	//----- nvinfo : EIATTR_MERCURY_ISA_VERSION
	.align		4
        /*0024*/ 	.byte	0x03, 0x5f
        /*0026*/ 	.short	0x0101


	//----- nvinfo : EIATTR_COOP_GROUP_MASK_REGIDS
	.align		4
        /*0028*/ 	.byte	0x04, 0x29
        /*002a*/ 	.short	(.L_2368 - .L_2367)


	//   ....[0]....
.L_2367:
        /*002c*/ 	.word	0xffffffff


	//   ....[1]....
        /*0030*/ 	.word	0xffffffff


	//   ....[2]....
        /*0034*/ 	.word	0xffffffff


	//   ....[3]....
        /*0038*/ 	.word	0xffffffff


	//   ....[4]....
        /*003c*/ 	.word	0xffffffff


	//   ....[5]....
        /*0040*/ 	.word	0xffffffff


	//   ....[6]....
        /*0044*/ 	.word	0xffffffff


	//   ....[7]....
        /*0048*/ 	.word	0xffffffff


	//   ....[8]....
        /*004c*/ 	.word	0xffffffff


	//   ....[9]....
        /*0050*/ 	.word	0xffffffff


	//   ....[10]....
        /*0054*/ 	.word	0xffffffff


	//   ....[11]....
        /*0058*/ 	.word	0xffffffff


	//   ....[12]....
        /*005c*/ 	.word	0x05000004


	//   ....[13]....
        /*0060*/ 	.word	0x05000004


	//   ....[14]....
        /*0064*/ 	.word	0x05000004


	//   ....[15]....
        /*0068*/ 	.word	0x05000004


	//----- nvinfo : EIATTR_COOP_GROUP_INSTR_OFFSETS
	.align		4
.L_2368:
        /*006c*/ 	.byte	0x04, 0x28
        /*006e*/ 	.short	(.L_2370 - .L_2369)


	//   ....[0]....
.L_2369:
        /*0070*/ 	.word	0x00003ce0


	//   ....[1]....
        /*0074*/ 	.word	0x00003d00


	//   ....[2]....
        /*0078*/ 	.word	0x00003db0


	//   ....[3]....
        /*007c*/ 	.word	0x00003dc0


	//   ....[4]....
        /*0080*/ 	.word	0x000063b0


	//   ....[5]....
        /*0084*/ 	.word	0x000063d0


	//   ....[6]....
        /*0088*/ 	.word	0x00006400


	//   ....[7]....
        /*008c*/ 	.word	0x00006410


	//   ....[8]....
        /*0090*/ 	.word	0x00007660


	//   ....[9]....
        /*0094*/ 	.word	0x00007670


	//   ....[10]....
        /*0098*/ 	.word	0x000076a0


	//   ....[11]....
        /*009c*/ 	.word	0x000076b0


	//   ....[12]....
        /*00a0*/ 	.word	0x000089c0


	//   ....[13]....
        /*00a4*/ 	.word	0x00008a30


	//   ....[14]....
        /*00a8*/ 	.word	0x00008a90


	//   ....[15]....
        /*00ac*/ 	.word	0x00008b00


	//----- nvinfo : EIATTR_VRC_CTA_INIT_COUNT
	.align		4
.L_2370:
        /*00b0*/ 	.byte	0x02, 0x4a
	.zero		1
	.zero		1


	//----- nvinfo : EIATTR_EXIT_INSTR_OFFSETS
	.align		4
        /*00b4*/ 	.byte	0x04, 0x1c
        /*00b6*/ 	.short	(.L_2372 - .L_2371)


	//   ....[0]....
.L_2371:
        /*00b8*/ 	.word	0x00000090


	//----- nvinfo : EIATTR_CRS_STACK_SIZE
	.align		4
.L_2372:
        /*00bc*/ 	.byte	0x04, 0x1e
        /*00be*/ 	.short	(.L_2374 - .L_2373)
.L_2373:
        /*00c0*/ 	.word	0x00000000


	//----- nvinfo : EIATTR_CBANK_PARAM_SIZE
	.align		4
.L_2374:
        /*00c4*/ 	.byte	0x03, 0x19
        /*00c6*/ 	.short	0x01d0


	//----- nvinfo : EIATTR_PARAM_CBANK
	.align		4
        /*00c8*/ 	.byte	0x04, 0x0a
        /*00ca*/ 	.short	(.L_2376 - .L_2375)
	.align		4
.L_2375:
        /*00cc*/ 	.word	index@(.nv.constant0._ZN5flash24flash_fwd_splitkv_kernelI23Flash_fwd_kernel_traitsILi128ELi64ELi64ELi4ELb0ELb0EN7cutlass10bfloat16_tE19Flash_kernel_traitsILi128ELi64ELi64ELi4ES3_EELb0ELb0ELb0ELb0ELb1ELb1ELb0ELb0EEEvNS_16Flash_fwd_paramsE)
        /*00d0*/ 	.short	0x0380
        /*00d2*/ 	.short	0x01d0


	//----- nvinfo : EIATTR_SW_WAR
	.align		4
.L_2376:
        /*00d4*/ 	.byte	0x04, 0x36
        /*00d6*/ 	.short	(.L_2378 - .L_2377)
.L_2377:
        /*00d8*/ 	.word	0x00000008
.L_2378:


//--------------------- .nv.info._ZN5flash24flash_fwd_splitkv_kernelI23Flash_fwd_kernel_traitsILi128ELi64ELi64ELi4ELb0ELb0EN7cutlass10bfloat16_tE19Flash_kernel_traitsILi128ELi64ELi64ELi4ES3_EELb0ELb0ELb0ELb0ELb1ELb0ELb1ELb0EEEvNS_16Flash_fwd_paramsE --------------------------
	.section	.nv.info._ZN5flash24flash_fwd_splitkv_kernelI23Flash_fwd_kernel_traitsILi128ELi64ELi64ELi4ELb0ELb0EN7cutlass10bfloat16_tE19Flash_kernel_traitsILi128ELi64ELi64ELi4ES3_EELb0ELb0ELb0ELb0ELb1ELb0ELb1ELb0EEEvNS_16Flash_fwd_paramsE,"",@"SHT_CUDA_INFO"
	.sectionflags	@""
	.align	4


	//----- nvinfo : EIATTR_CUDA_API_VERSION
	.align		4
        /*0000*/ 	.byte	0x04, 0x37
        /*0002*/ 	.short	(.L_2380 - .L_2379)
.L_2379:
        /*0004*/ 	.word	0x00000082


	//----- nvinfo : EIATTR_KPARAM_INFO
	.align		4
.L_2380:
        /*0008*/ 	.byte	0x04, 0x17
        /*000a*/ 	.short	(.L_2382 - .L_2381)
.L_2381:
        /*000c*/ 	.word	0x00000000
        /*0010*/ 	.short	0x0000
        /*0012*/ 	.short	0x0000
        /*0014*/ 	.byte	0x00, 0xf0, 0x41, 0x07


	//----- nvinfo : EIATTR_SPARSE_MMA_MASK
	.align		4
.L_2382:
        /*0018*/ 	.byte	0x03, 0x50
        /*001a*/ 	.short	0x0000


	//----- nvinfo : EIATTR_MAXREG_COUNT
	.align		4
        /*001c*/ 	.byte	0x03, 0x1b
        /*001e*/ 	.short	0x00ff


	//----- nvinfo : EIATTR_NUM_BARRIERS
	.align		4
        /*0020*/ 	.byte	0x02, 0x4c
        /*0022*/ 	.byte	0x01
	.zero		1


	//----- nvinfo : EIATTR_MERCURY_ISA_VERSION
	.align		4
        /*0024*/ 	.byte	0x03, 0x5f
        /*0026*/ 	.short	0x0101


	//----- nvinfo : EIATTR_COOP_GROUP_MASK_REGIDS
	.align		4
        /*0028*/ 	.byte	0x04, 0x29
        /*002a*/ 	.short	(.L_2384 - .L_2383)


	//   ....[0]....
.L_2383:
        /*002c*/ 	.word	0xffffffff


	//   ....[1]....
        /*0030*/ 	.word	0xffffffff


	//   ....[2]....
        /*0034*/ 	.word	0xffffffff


	//   ....[3]....
        /*0038*/ 	.word	0xffffffff


	//   ....[4]....
        /*003c*/ 	.word	0xffffffff


	//   ....[5]....
        /*0040*/ 	.word	0xffffffff


	//   ....[6]....
        /*0044*/ 	.word	0xffffffff


	//   ....[7]....
        /*0048*/ 	.word	0xffffffff


	//   ....[8]....
        /*004c*/ 	.word	0xffffffff


	//   ....[9]....
        /*0050*/ 	.word	0xffffffff


	//   ....[10]....
        /*0054*/ 	.word	0xffffffff


	//   ....[11]....
        /*0058*/ 	.word	0xffffffff


	//   ....[12]....
        /*005c*/ 	.word	0x05000006


	//   ....[13]....
        /*0060*/ 	.word	0x05000006


	//   ....[14]....
        /*0064*/ 	.word	0x05000006


	//   ....[15]....
        /*0068*/ 	.word	0x05000006


	//----- nvinfo : EIATTR_COOP_GROUP_INSTR_OFFSETS
	.align		4
.L_2384:
        /*006c*/ 	.byte	0x04, 0x28
        /*006e*/ 	.short	(.L_2386 - .L_2385)


	//   ....[0]....
.L_2385:
        /*0070*/ 	.word	0x00003b30


	//   ....[1]....
        /*0074*/ 	.word	0x00003b90


	//   ....[2]....
        /*0078*/ 	.word	0x00003bb0


	//   ....[3]....
        /*007c*/ 	.word	0x00003be0


	//   ....[4]....
        /*0080*/ 	.word	0x00005e80


	//   ....[5]....
        /*0084*/ 	.word	0x00005e90


	//   ....[6]....
        /*0088*/ 	.word	0x00005ec0


	//   ....[7]....
        /*008c*/ 	.word	0x00005ed0


	//   ....[8]....
        /*0090*/ 	.word	0x00007140


	//   ....[9]....
        /*0094*/ 	.word	0x00007150


	//   ....[10]....
        /*0098*/ 	.word	0x00007180


	//   ....[11]....
        /*009c*/ 	.word	0x00007190


	//   ....[12]....
        /*00a0*/ 	.word	0x00007fd0


	//   ....[13]....
        /*00a4*/ 	.word	0x00008040


	//   ....[14]....
        /*00a8*/ 	.word	0x000080a0


	//   ....[15]....
        /*00ac*/ 	.word	0x00008110


	//----- nvinfo : EIATTR_VRC_CTA_INIT_COUNT
	.align		4
.L_2386:
        /*00b0*/ 	.byte	0x02, 0x4a
	.zero		1
	.zero		1


	//----- nvinfo : EIATTR_EXIT_INSTR_OFFSETS
	.align		4
        /*00b4*/ 	.byte	0x04, 0x1c
        /*00b6*/ 	.short	(.L_2388 - .L_2387)


	//   ....[0]....
.L_2387:
        /*00b8*/ 	.word	0x000001f0


	//----- nvinfo : EIATTR_CRS_STACK_SIZE
	.align		4
.L_2388:
        /*00bc*/ 	.byte	0x04, 0x1e
        /*00be*/ 	.short	(.L_2390 - .L_2389)
.L_2389:
        /*00c0*/ 	.word	0x00000000


	//----- nvinfo : EIATTR_CBANK_PARAM_SIZE
	.align		4
.L_2390:
        /*00c4*/ 	.byte	0x03, 0x19
        /*00c6*/ 	.short	0x01d0


	//----- nvinfo : EIATTR_PARAM_CBANK
	.align		4
        /*00c8*/ 	.byte	0x04, 0x0a
        /*00ca*/ 	.short	(.L_2392 - .L_2391)
	.align		4
.L_2391:
        /*00cc*/ 	.word	index@(.nv.constant0._ZN5flash24flash_fwd_splitkv_kernelI23Flash_fwd_kernel_traitsILi128ELi64ELi64ELi4ELb0ELb0EN7cutlass10bfloat16_tE19Flash_kernel_traitsILi128ELi64ELi64ELi4ES3_EELb0ELb0ELb0ELb0ELb1ELb0ELb1ELb0EEEvNS_16Flash_fwd_paramsE)
        /*00d0*/ 	.short	0x0380
        /*00d2*/ 	.short	0x01d0


	//----- nvinfo : EIATTR_SW_WAR
	.align		4
.L_2392:
        /*00d4*/ 	.byte	0x04, 0x36
        /*00d6*/ 	.short	(.L_2394 - .L_2393)
.L_2393:
        /*00d8*/ 	.word	0x00000008
.L_2394:


//--------------------- .nv.info._ZN5flash24flash_fwd_splitkv_kernelI23Flash_fwd_kernel_traitsILi128ELi64ELi64ELi4ELb0ELb0EN7cutlass10bfloat16_tE19Flash_kernel_traitsILi128ELi64ELi64ELi4ES3_EELb0ELb0ELb0ELb0ELb1ELb1ELb1ELb0EEEvNS_16Flash_fwd_paramsE --------------------------
	.section	.nv.info._ZN5flash24flash_fwd_splitkv_kernelI23Flash_fwd_kernel_traitsILi128ELi64ELi64ELi4ELb0ELb0EN7cutlass10bfloat16_tE19Flash_kernel_traitsILi128ELi64ELi64ELi4ES3_EELb0ELb0ELb0ELb0ELb1ELb1ELb1ELb0EEEvNS_16Flash_fwd_paramsE,"",@"SHT_CUDA_INFO"
	.sectionflags	@""
	.align	4


	//----- nvinfo : EIATTR_CUDA_API_VERSION
	.align		4
        /*0000*/ 	.byte	0x04, 0x37
        /*0002*/ 	.short	(.L_2396 - .L_2395)
.L_2395:
        /*0004*/ 	.word	0x00000082


	//----- nvinfo : EIATTR_KPARAM_INFO
	.align		4
.L_2396:
        /*0008*/ 	.byte	0x04, 0x17
        /*000a*/ 	.short	(.L_2398 - .L_2397)
.L_2397:
        /*000c*/ 	.word	0x00000000
        /*0010*/ 	.short	0x0000
        /*0012*/ 	.short	0x0000
        /*0014*/ 	.byte	0x00, 0xf0, 0x41, 0x07


	//----- nvinfo : EIATTR_SPARSE_MMA_MASK
	.align		4
.L_2398:
        /*0018*/ 	.byte	0x03, 0x50
        /*001a*/ 	.short	0x0000


	//----- nvinfo : EIATTR_MAXREG_COUNT
	.align		4
        /*001c*/ 	.byte	0x03, 0x1b
        /*001e*/ 	.short	0x00ff


	//----- nvinfo : EIATTR_NUM_BARRIERS
	.align		4
        /*0020*/ 	.byte	0x02, 0x4c
        /*0022*/ 	.byte	0x01
	.zero		1


	//----- nvinfo : EIATTR_MERCURY_ISA_VERSION
	.align		4
        /*0024*/ 	.byte	0x03, 0x5f
        /*0026*/ 	.short	0x0101


	//----- nvinfo : EIATTR_COOP_GROUP_MASK_REGIDS
	.align		4
        /*0028*/ 	.byte	0x04, 0x29
        /*002a*/ 	.short	(.L_2400 - .L_2399)


	//   ....[0]....
.L_2399:
        /*002c*/ 	.word	0xffffffff


	//   ....[1]....
        /*0030*/ 	.word	0xffffffff


	//   ....[2]....
        /*0034*/ 	.word	0xffffffff


	//   ....[3]....
        /*0038*/ 	.word	0xffffffff


	//   ....[4]....
        /*003c*/ 	.word	0xffffffff


	//   ....[5]....
        /*0040*/ 	.word	0xffffffff


	//   ....[6]....
        /*0044*/ 	.word	0xffffffff


	//   ....[7]....
        /*0048*/ 	.word	0xffffffff


	//   ....[8]....
        /*004c*/ 	.word	0xffffffff


	//   ....[9]....
        /*0050*/ 	.word	0xffffffff


	//   ....[10]....
        /*0054*/ 	.word	0xffffffff


	//   ....[11]....
        /*0058*/ 	.word	0xffffffff


	//   ....[12]....
        /*005c*/ 	.word	0x05000006


	//   ....[13]....
        /*0060*/ 	.word	0x05000006


	//   ....[14]....
        /*0064*/ 	.word	0x05000006


	//   ....[15]....
        /*0068*/ 	.word	0x05000006


	//----- nvinfo : EIATTR_COOP_GROUP_INSTR_OFFSETS
	.align		4
.L_2400:
        /*006c*/ 	.byte	0x04, 0x28
        /*006e*/ 	.short	(.L_2402 - .L_2401)


	//   ....[0]....
.L_2401:
        /*0070*/ 	.word	0x00003f00


	//   ....[1]....
        /*0074*/ 	.word	0x00003f60


	//   ....[2]....
        /*0078*/ 	.word	0x00003f80


	//   ....[3]....
        /*007c*/ 	.word	0x00003fa0


	//   ....[4]....
        /*0080*/ 	.word	0x00006670


	//   ....[5]....
        /*0084*/ 	.word	0x00006680


	//   ....[6]....
        /*0088*/ 	.word	0x000066b0


	//   ....[7]....
        /*008c*/ 	.word	0x000066c0


	//   ....[8]....
        /*0090*/ 	.word	0x00007910


	//   ....[9]....
        /*0094*/ 	.word	0x00007920


	//   ....[10]....
        /*0098*/ 	.word	0x00007950


	//   ....[11]....
        /*009c*/ 	.word	0x00007960


	//   ....[12]....
        /*00a0*/ 	.word	0x000087a0


	//   ....[13]....
        /*00a4*/ 	.word	0x00008810


	//   ....[14]....
        /*00a8*/ 	.word	0x00008880


	//   ....[15]....
        /*00ac*/ 	.word	0x000088e0


	//----- nvinfo : EIATTR_VRC_CTA_INIT_COUNT
	.align		4
.L_2402:
        /*00b0*/ 	.byte	0x02, 0x4a
	.zero		1
	.zero		1


	//----- nvinfo : EIATTR_EXIT_INSTR_OFFSETS
	.align		4
        /*00b4*/ 	.byte	0x04, 0x1c
        /*00b6*/ 	.short	(.L_2404 - .L_2403)


	//   ....[0]....
.L_2403:
        /*00b8*/ 	.word	0x000001f0


	//----- nvinfo : EIATTR_CRS_STACK_SIZE
	.align		4
.L_2404:
        /*00bc*/ 	.byte	0x04, 0x1e
        /*00be*/ 	.short	(.L_2406 - .L_2405)
.L_2405:
        /*00c0*/ 	.word	0x00000000


	//----- nvinfo : EIATTR_CBANK_PARAM_SIZE
	.align		4
.L_2406:
        /*00c4*/ 	.byte	0x03, 0x19
        /*00c6*/ 	.short	0x01d0


	//----- nvinfo : EIATTR_PARAM_CBANK
	.align		4
        /*00c8*/ 	.byte	0x04, 0x0a
        /*00ca*/ 	.short	(.L_2408 - .L_2407)
	.align		4
.L_2407:
        /*00cc*/ 	.word	index@(.nv.constant0._ZN5flash24flash_fwd_splitkv_kernelI23Flash_fwd_kernel_traitsILi128ELi64ELi64ELi4ELb0ELb0EN7cutlass10bfloat16_tE19Flash_kernel_traitsILi128ELi64ELi64ELi4ES3_EELb0ELb0ELb0ELb0ELb1ELb1ELb1ELb0EEEvNS_16Flash_fwd_paramsE)
        /*00d0*/ 	.short	0x0380
        /*00d2*/ 	.short	0x01d0


	//----- nvinfo : EIATTR_SW_WAR
	.align		4
.L_2408:
        /*00d4*/ 	.byte	0x04, 0x36
        /*00d6*/ 	.short	(.L_2410 - .L_2409)
.L_2409:
        /*00d8*/ 	.word	0x00000008
.L_2410:


//--------------------- .nv.info._ZN5flash24flash_fwd_splitkv_kernelI23Flash_fwd_kernel_traitsILi128ELi64ELi64ELi4ELb0ELb0EN7cutlass10bfloat16_tE19Flash_kernel_traitsILi128ELi64ELi64ELi4ES3_EELb0ELb0ELb0ELb0ELb0ELb0ELb0ELb0EEEvNS_16Flash_fwd_paramsE --------------------------
	.section	.nv.info._ZN5flash24flash_fwd_splitkv_kernelI23Flash_fwd_kernel_traitsILi128ELi64ELi64ELi4ELb0ELb0EN7cutlass10bfloat16_tE19Flash_kernel_traitsILi128ELi64ELi64ELi4ES3_EELb0ELb0ELb0ELb0ELb0ELb0ELb0ELb0EEEvNS_16Flash_fwd_paramsE,"",@"SHT_CUDA_INFO"
	.sectionflags	@""
	.align	4


	//----- nvinfo : EIATTR_CUDA_API_VERSION
	.align		4
        /*0000*/ 	.byte	0x04, 0x37
        /*0002*/ 	.short	(.L_2412 - .L_2411)
.L_2411:
        /*0004*/ 	.word	0x00000082


	//----- nvinfo : EIATTR_KPARAM_INFO
	.align		4
.L_2412:
        /*0008*/ 	.byte	0x04, 0x17
        /*000a*/ 	.short	(.L_2414 - .L_2413)
.L_2413:
        /*000c*/ 	.word	0x00000000
        /*0010*/ 	.short	0x0000
        /*0012*/ 	.short	0x0000
        /*0014*/ 	.byte	0x00, 0xf0, 0x41, 0x07


	//----- nvinfo : EIATTR_SPARSE_MMA_MASK
	.align		4
.L_2414:
        /*0018*/ 	.byte	0x03, 0x50
        /*001a*/ 	.short	0x0000


	//----- nvinfo : EIATTR_MAXREG_COUNT
	.align		4
        /*001c*/ 	.byte	0x03, 0x1b
        /*001e*/ 	.short	0x00ff


	//----- nvinfo : EIATTR_NUM_BARRIERS
	.align		4
        /*0020*/ 	.byte	0x02, 0x4c
        /*0022*/ 	.byte	0x01
	.zero		1


	//----- nvinfo : EIATTR_MERCURY_ISA_VERSION
	.align		4
        /*0024*/ 	.byte	0x03, 0x5f
        /*0026*/ 	.short	0x0101


	//----- nvinfo : EIATTR_COOP_GROUP_MASK_REGIDS
	.align		4
        /*0028*/ 	.byte	0x04, 0x29
        /*002a*/ 	.short	(.L_2416 - .L_2415)


	//   ....[0]....
.L_2415:
        /*002c*/ 	.word	0xffffffff


	//   ....[1]....
        /*0030*/ 	.word	0xffffffff


	//   ....[2]....
        /*0034*/ 	.word	0xffffffff


	//   ....[3]....
        /*0038*/ 	.word	0xffffffff


	//   ....[4]....
        /*003c*/ 	.word	0xffffffff


	//   ....[5]....
        /*0040*/ 	.word	0xffffffff


	//   ....[6]....
        /*0044*/ 	.word	0xffffffff


	//   ....[7]....
        /*0048*/ 	.word	0xffffffff


	//   ....[8]....
        /*004c*/ 	.word	0xffffffff


	//   ....[9]....
        /*0050*/ 	.word	0xffffffff


	//   ....[10]....
        /*0054*/ 	.word	0xffffffff


	//   ....[11]....
        /*0058*/ 	.word	0xffffffff


	//   ....[12]....
        /*005c*/ 	.word	0x05000004


	//   ....[13]....
        /*0060*/ 	.word	0x05000004


	//   ....[14]....
        /*0064*/ 	.word	0x05000004


	//   ....[15]....
        /*0068*/ 	.word	0x05000004


	//----- nvinfo : EIATTR_COOP_GROUP_INSTR_OFFSETS
	.align		4
.L_2416:
        /*006c*/ 	.byte	0x04, 0x28
        /*006e*/ 	.short	(.L_2418 - .L_2417)


	//   ....[0]....
.L_2417:
        /*0070*/ 	.word	0x000044d0


	//   ....[1]....
        /*0074*/ 	.word	0x00004540


	//   ....[2]....
        /*0078*/ 	.word	0x00004550


	//   ....[3]....
        /*007c*/ 	.word	0x00004580


	//   ....[4]....
        /*0080*/ 	.word	0x00006ae0


	//   ....[5]....
        /*0084*/ 	.word	0x00006b00


	//   ....[6]....
        /*0088*/ 	.word	0x00006b30


	//   ....[7]....
        /*008c*/ 	.word	0x00006b40


	//   ....[8]....
        /*0090*/ 	.word	0x00007db0


	//   ....[9]....
        /*0094*/ 	.word	0x00007dc0


	//   ....[10]....
        /*0098*/ 	.word	0x00007df0


	//   ....[11]....
        /*009c*/ 	.word	0x00007e00


	//   ....[12]....
        /*00a0*/ 	.word	0x000091d0


	//   ....[13]....
        /*00a4*/ 	.word	0x00009240


	//   ....[14]....
        /*00a8*/ 	.word	0x000092a0


	//   ....[15]....
        /*00ac*/ 	.word	0x00009310


	//----- nvinfo : EIATTR_VRC_CTA_INIT_COUNT
	.align		4
.L_2418:
        /*00b0*/ 	.byte	0x02, 0x4a
	.zero		1
	.zero		1


	//----- nvinfo : EIATTR_EXIT_INSTR_OFFSETS
	.align		4
        /*00b4*/ 	.byte	0x04, 0x1c
        /*00b6*/ 	.short	(.L_2420 - .L_2419)


	//   ....[0]....
.L_2419:
        /*00b8*/ 	.word	0x00000090


	//----- nvinfo : EIATTR_CRS_STACK_SIZE
	.align		4
.L_2420:
        /*00bc*/ 	.byte	0x04, 0x1e
        /*00be*/ 	.short	(.L_2422 - .L_2421)
.L_2421:
        /*00c0*/ 	.word	0x00000000


	//----- nvinfo : EIATTR_CBANK_PARAM_SIZE
	.align		4
.L_2422:
        /*00c4*/ 	.byte	0x03, 0x19
        /*00c6*/ 	.short	0x01d0


	//----- nvinfo : EIATTR_PARAM_CBANK
	.align		4
        /*00c8*/ 	.byte	0x04, 0x0a
        /*00ca*/ 	.short	(.L_2424 - .L_2423)
	.align		4
.L_2423:
        /*00cc*/ 	.word	index@(.nv.constant0._ZN5flash24flash_fwd_splitkv_kernelI23Flash_fwd_kernel_traitsILi128ELi64ELi64ELi4ELb0ELb0EN7cutlass10bfloat16_tE19Flash_kernel_traitsILi128ELi64ELi64ELi4ES3_EELb0ELb0ELb0ELb0ELb0ELb0ELb0ELb0EEEvNS_16Flash_fwd_paramsE)
        /*00d0*/ 	.short	0x0380
        /*00d2*/ 	.short	0x01d0


	//----- nvinfo : EIATTR_SW_WAR
	.align		4
.L_2424:
        /*00d4*/ 	.byte	0x04, 0x36
        /*00d6*/ 	.short	(.L_2426 - .L_2425)
.L_2425:
        /*00d8*/ 	.word	0x00000008
.L_2426:


//--------------------- .nv.info._ZN5flash24flash_fwd_splitkv_kernelI23Flash_fwd_kernel_traitsILi128ELi64ELi64ELi4ELb0ELb0EN7cutlass10bfloat16_tE19Flash_kernel_traitsILi128ELi64ELi64ELi4ES3_EELb0ELb0ELb0ELb0ELb0ELb1ELb0ELb0EEEvNS_16Flash_fwd_paramsE --------------------------
	.section	.nv.info._ZN5flash24flash_fwd_splitkv_kernelI23Flash_fwd_kernel_traitsILi128ELi64ELi64ELi4ELb0ELb0EN7cutlass10bfloat16_tE19Flash_kernel_traitsILi128ELi64ELi64ELi4ES3_EELb0ELb0ELb0ELb0ELb0ELb1ELb0ELb0EEEvNS_16Flash_fwd_paramsE,"",@"SHT_CUDA_INFO"
	.sectionflags	@""
	.align	4


	//----- nvinfo : EIATTR_CUDA_API_VERSION
	.align		4
        /*0000*/ 	.byte	0x04, 0x37
        /*0002*/ 	.short	(.L_2428 - .L_2427)
.L_2427:
        /*0004*/ 	.word	0x00000082


	//----- nvinfo : EIATTR_KPARAM_INFO
	.align		4
.L_2428:
        /*0008*/ 	.byte	0x04, 0x17
        /*000a*/ 	.short	(.L_2430 - .L_2429)
.L_2429:
        /*000c*/ 	.word	0x00000000
        /*0010*/ 	.short	0x0000
        /*0012*/ 	.short	0x0000
        /*0014*/ 	.byte	0x00, 0xf0, 0x41, 0x07


	//----- nvinfo : EIATTR_SPARSE_MMA_MASK
	.align		4
.L_2430:
        /*0018*/ 	.byte	0x03, 0x50
        /*001a*/ 	.short	0x0000


	//----- nvinfo : EIATTR_MAXREG_COUNT
	.align		4
        /*001c*/ 	.byte	0x03, 0x1b
        /*001e*/ 	.short	0x00ff


	//----- nvinfo : EIATTR_NUM_BARRIERS
	.align		4
        /*0020*/ 	.byte	0x02, 0x4c
        /*0022*/ 	.byte	0x01
	.zero		1


	//----- nvinfo : EIATTR_MERCURY_ISA_VERSION
	.align		4
        /*0024*/ 	.byte	0x03, 0x5f
        /*0026*/ 	.short	0x0101


	//----- nvinfo : EIATTR_COOP_GROUP_MASK_REGIDS
	.align		4
        /*0028*/ 	.byte	0x04, 0x29
        /*002a*/ 	.short	(.L_2432 - .L_2431)


	//   ....[0]....
.L_2431:
        /*002c*/ 	.word	0xffffffff


	//   ....[1]....
        /*0030*/ 	.word	0xffffffff


	//   ....[2]....
        /*0034*/ 	.word	0xffffffff


	//   ....[3]....
        /*0038*/ 	.word	0xffffffff


	//   ....[4]....
        /*003c*/ 	.word	0xffffffff


	//   ....[5]....
        /*0040*/ 	.word	0xffffffff


	//   ....[6]....
        /*0044*/ 	.word	0xffffffff


	//   ....[7]....
        /*0048*/ 	.word	0xffffffff


	//   ....[8]....
        /*004c*/ 	.word	0xffffffff


	//   ....[9]....
        /*0050*/ 	.word	0xffffffff


	//   ....[10]....
        /*0054*/ 	.word	0xffffffff


	//   ....[11]....
        /*0058*/ 	.word	0xffffffff


	//   ....[12]....
        /*005c*/ 	.word	0x05000004


	//   ....[13]....
        /*0060*/ 	.word	0x05000004


	//   ....[14]....
        /*0064*/ 	.word	0x05000004


	//   ....[15]....
        /*0068*/ 	.word	0x05000004


	//----- nvinfo : EIATTR_COOP_GROUP_INSTR_OFFSETS
	.align		4
.L_2432:
        /*006c*/ 	.byte	0x04, 0x28
        /*006e*/ 	.short	(.L_2434 - .L_2433)


	//   ....[0]....
.L_2433:
        /*0070*/ 	.word	0x00004940


	//   ....[1]....
        /*0074*/ 	.word	0x000049a0


	//   ....[2]....
        /*0078*/ 	.word	0x000049c0


	//   ....[3]....
        /*007c*/ 	.word	0x000049e0


	//   ....[4]....
        /*0080*/ 	.word	0x000073c0


	//   ....[5]....
        /*0084*/ 	.word	0x000073e0


	//   ....[6]....
        /*0088*/ 	.word	0x00007410


	//   ....[7]....
        /*008c*/ 	.word	0x00007420


	//   ....[8]....
        /*0090*/ 	.word	0x00008670


	//   ....[9]....
        /*0094*/ 	.word	0x00008680


	//   ....[10]....
        /*0098*/ 	.word	0x000086b0


	//   ....[11]....
        /*009c*/ 	.word	0x000086c0


	//   ....[12]....
        /*00a0*/ 	.word	0x00009a90


	//   ....[13]....
        /*00a4*/ 	.word	0x00009b00


	//   ....[14]....
        /*00a8*/ 	.word	0x00009b60


	//   ....[15]....
        /*00ac*/ 	.word	0x00009bd0


	//----- nvinfo : EIATTR_VRC_CTA_INIT_COUNT
	.align		4
.L_2434:
        /*00b0*/ 	.byte	0x02, 0x4a
	.zero		1
	.zero		1


	//----- nvinfo : EIATTR_EXIT_INSTR_OFFSETS
	.align		4
        /*00b4*/ 	.byte	0x04, 0x1c
        /*00b6*/ 	.short	(.L_2436 - .L_2435)


	//   ....[0]....
.L_2435:
        /*00b8*/ 	.word	0x00000090


	//----- nvinfo : EIATTR_CRS_STACK_SIZE
	.align		4
.L_2436:
        /*00bc*/ 	.byte	0x04, 0x1e
        /*00be*/ 	.short	(.L_2438 - .L_2437)
.L_2437:
        /*00c0*/ 	.word	0x00000000


	//----- nvinfo : EIATTR_CBANK_PARAM_SIZE
	.align		4
.L_2438:
        /*00c4*/ 	.byte	0x03, 0x19
        /*00c6*/ 	.short	0x01d0


	//----- nvinfo : EIATTR_PARAM_CBANK
	.align		4
        /*00c8*/ 	.byte	0x04, 0x0a
        /*00ca*/ 	.short	(.L_2440 - .L_2439)
	.align		4
.L_2439:
        /*00cc*/ 	.word	index@(.nv.constant0._ZN5flash24flash_fwd_splitkv_kernelI23Flash_fwd_kernel_traitsILi128ELi64ELi64ELi4ELb0ELb0EN7cutlass10bfloat16_tE19Flash_kernel_traitsILi128ELi64ELi64ELi4ES3_EELb0ELb0ELb0ELb0ELb0ELb1ELb0ELb0EEEvNS_16Flash_fwd_paramsE)
        /*00d0*/ 	.short	0x0380
        /*00d2*/ 	.short	0x01d0


	//----- nvinfo : EIATTR_SW_WAR
	.align		4
.L_2440:
        /*00d4*/ 	.byte	0x04, 0x36
        /*00d6*/ 	.short	(.L_2442 - .L_2441)
.L_2441:
        /*00d8*/ 	.word	0x00000008
.L_2442:


//--------------------- .nv.info._ZN5flash24flash_fwd_splitkv_kernelI23Flash_fwd_kernel_traitsILi128ELi64ELi64ELi4ELb0ELb0EN7cutlass10bfloat16_tE19Flash_kernel_traitsILi128ELi64ELi64ELi4ES3_EELb0ELb0ELb0ELb0ELb0ELb0ELb0ELb1EEEvNS_16Flash_fwd_paramsE --------------------------
	.section	.nv.info._ZN5flash24flash_fwd_splitkv_kernelI23Flash_fwd_kernel_traitsILi128ELi64ELi64ELi4ELb0ELb0EN7cutlass10bfloat16_tE19Flash_kernel_traitsILi128ELi64ELi64ELi4ES3_EELb0ELb0ELb0ELb0ELb0ELb0ELb0ELb1EEEvNS_16Flash_fwd_paramsE,"",@"SHT_CUDA_INFO"
	.sectionflags	@""
	.align	4


	//----- nvinfo : EIATTR_CUDA_API_VERSION
	.align		4
        /*0000*/ 	.byte	0x04, 0x37
        /*0002*/ 	.short	(.L_2444 - .L_2443)
.L_2443:
        /*0004*/ 	.word	0x00000082


	//----- nvinfo : EIATTR_KPARAM_INFO
	.align		4
.L_2444:
        /*0008*/ 	.byte	0x04, 0x17
        /*000a*/ 	.short	(.L_2446 - .L_2445)
.L_2445:
        /*000c*/ 	.word	0x00000000
        /*0010*/ 	.short	0x0000
        /*0012*/ 	.short	0x0000
        /*0014*/ 	.byte	0x00, 0xf0, 0x41, 0x07


	//----- nvinfo : EIATTR_SPARSE_MMA_MASK
	.align		4
.L_2446:
        /*0018*/ 	.byte	0x03, 0x50
        /*001a*/ 	.short	0x0000


	//----- nvinfo : EIATTR_MAXREG_COUNT
	.align		4
        /*001c*/ 	.byte	0x03, 0x1b
        /*001e*/ 	.short	0x00ff


	//----- nvinfo : EIATTR_NUM_BARRIERS
	.align		4
        /*0020*/ 	.byte	0x02, 0x4c
        /*0022*/ 	.byte	0x01
	.zero		1


	//----- nvinfo : EIATTR_MERCURY_ISA_VERSION
	.align		4
        /*0024*/ 	.byte	0x03, 0x5f
        /*0026*/ 	.short	0x0101


	//----- nvinfo : EIATTR_COOP_GROUP_MASK_REGIDS
	.align		4
        /*0028*/ 	.byte	0x04, 0x29
        /*002a*/ 	.short	(.L_2448 - .L_2447)


	//   ....[0]....
.L_2447:
        /*002c*/ 	.word	0xffffffff


	//   ....[1]....
        /*0030*/ 	.word	0xffffffff


	//   ....[2]....
        /*0034*/ 	.word	0xffffffff


	//   ....[3]....
        /*0038*/ 	.word	0xffffffff


	//   ....[4]....
        /*003c*/ 	.word	0xffffffff


	//   ....[5]....
        /*0040*/ 	.word	0xffffffff


	//   ....[6]....
        /*0044*/ 	.word	0xffffffff


	//   ....[7]....
        /*0048*/ 	.word	0xffffffff


	//   ....[8]....
        /*004c*/ 	.word	0xffffffff


	//   ....[9]....
        /*0050*/ 	.word	0xffffffff


	//   ....[10]....
        /*0054*/ 	.word	0xffffffff


	//   ....[11]....
        /*0058*/ 	.word	0xffffffff


	//   ....[12]....
        /*005c*/ 	.word	0x05000006


	//   ....[13]....
        /*0060*/ 	.word	0x05000006


	//   ....[14]....
        /*0064*/ 	.word	0x05000006


	//   ....[15]....
        /*0068*/ 	.word	0x05000006


	//----- nvinfo : EIATTR_COOP_GROUP_INSTR_OFFSETS
	.align		4
.L_2448:
        /*006c*/ 	.byte	0x04, 0x28
        /*006e*/ 	.short	(.L_2450 - .L_2449)


	//   ....[0]....
.L_2449:
        /*0070*/ 	.word	0x0000ecb0


	//   ....[1]....
        /*0074*/ 	.word	0x0000ece0


	//   ....[2]....
        /*0078*/ 	.word	0x0000eda0


	//   ....[3]....
        /*007c*/ 	.word	0x0000edb0


	//   ....[4]....
        /*0080*/ 	.word	0x00011340


	//   ....[5]....
        /*0084*/ 	.word	0x00011350


	//   ....[6]....
        /*0088*/ 	.word	0x00011390


	//   ....[7]....
        /*008c*/ 	.word	0x000113a0


	//   ....[8]....
        /*0090*/ 	.word	0x00012620


	//   ....[9]....
        /*0094*/ 	.word	0x00012630


	//   ....[10]....
        /*0098*/ 	.word	0x00012660


	//   ....[11]....
        /*009c*/ 	.word	0x00012670


	//   ....[12]....
        /*00a0*/ 	.word	0x00013a00


	//   ....[13]....
        /*00a4*/ 	.word	0x00013a70


	//   ....[14]....
        /*00a8*/ 	.word	0x00013ad0


	//   ....[15]....
        /*00ac*/ 	.word	0x00013b40


	//----- nvinfo : EIATTR_VRC_CTA_INIT_COUNT
	.align		4
.L_2450:
        /*00b0*/ 	.byte	0x02, 0x4a
	.zero		1
	.zero		1


	//----- nvinfo : EIATTR_EXIT_INSTR_OFFSETS
	.align		4
        /*00b4*/ 	.byte	0x04, 0x1c
        /*00b6*/ 	.short	(.L_2452 - .L_2451)


	//   ....[0]....
.L_2451:
        /*00b8*/ 	.word	0x00000090


	//----- nvinfo : EIATTR_CRS_STACK_SIZE
	.align		4
.L_2452:
        /*00bc*/ 	.byte	0x04, 0x1e
        /*00be*/ 	.short	(.L_2454 - .L_2453)
.L_2453:
        /*00c0*/ 	.word	0x00000000


	//----- nvinfo : EIATTR_CBANK_PARAM_SIZE
	.align		4
.L_2454:
        /*00c4*/ 	.byte	0x03, 0x19
        /*00c6*/ 	.short	0x01d0


	//----- nvinfo : EIATTR_PARAM_CBANK
	.align		4
        /*00c8*/ 	.byte	0x04, 0x0a
        /*00ca*/ 	.short	(.L_2456 - .L_2455)
	.align		4
.L_2455:
        /*00cc*/ 	.word	index@(.nv.constant0._ZN5flash24flash_fwd_splitkv_kernelI23Flash_fwd_kernel_traitsILi128ELi64ELi64ELi4ELb0ELb0EN7cutlass10bfloat16_tE19Flash_kernel_traitsILi128ELi64ELi64ELi4ES3_EELb0ELb0ELb0ELb0ELb0ELb0ELb0ELb1EEEvNS_16Flash_fwd_paramsE)
        /*00d0*/ 	.short	0x0380
        /*00d2*/ 	.short	0x01d0


	//----- nvinfo : EIATTR_SW_WAR
	.align		4
.L_2456:
        /*00d4*/ 	.byte	0x04, 0x36
        /*00d6*/ 	.short	(.L_2458 - .L_2457)
.L_2457:
        /*00d8*/ 	.word	0x00000008
.L_2458:


//--------------------- .nv.info._ZN5flash24flash_fwd_splitkv_kernelI23Flash_fwd_kernel_traitsILi128ELi64ELi64ELi4ELb0ELb0EN7cutlass10bfloat16_tE19Flash_kernel_traitsILi128ELi64ELi64ELi4ES3_EELb0ELb0ELb0ELb0ELb0ELb1ELb0ELb1EEEvNS_16Flash_fwd_paramsE --------------------------
	.section	.nv.info._ZN5flash24flash_fwd_splitkv_kernelI23Flash_fwd_kernel_traitsILi128ELi64ELi64ELi4ELb0ELb0EN7cutlass10bfloat16_tE19Flash_kernel_traitsILi128ELi64ELi64ELi4ES3_EELb0ELb0ELb0ELb0ELb0ELb1ELb0ELb1EEEvNS_16Flash_fwd_paramsE,"",@"SHT_CUDA_INFO"
	.sectionflags	@""
	.align	4


	//----- nvinfo : EIATTR_CUDA_API_VERSION
	.align		4
        /*0000*/ 	.byte	0x04, 0x37
        /*0002*/ 	.short	(.L_2460 - .L_2459)
.L_2459:
        /*0004*/ 	.word	0x00000082


	//----- nvinfo : EIATTR_KPARAM_INFO
	.align		4
.L_2460:
        /*0008*/ 	.byte	0x04, 0x17
        /*000a*/ 	.short	(.L_2462 - .L_2461)
.L_2461:
        /*000c*/ 	.word	0x00000000
        /*0010*/ 	.short	0x0000
        /*0012*/ 	.short	0x0000
        /*0014*/ 	.byte	0x00, 0xf0, 0x41, 0x07


	//----- nvinfo : EIATTR_SPARSE_MMA_MASK
	.align		4
.L_2462:
        /*0018*/ 	.byte	0x03, 0x50
        /*001a*/ 	.short	0x0000


	//----- nvinfo : EIATTR_MAXREG_COUNT
	.align		4
        /*001c*/ 	.byte	0x03, 0x1b
        /*001e*/ 	.short	0x00ff


	//----- nvinfo : EIATTR_NUM_BARRIERS
	.align		4
        /*0020*/ 	.byte	0x02, 0x4c
        /*0022*/ 	.byte	0x01
	.zero		1


	//----- nvinfo : EIATTR_MERCURY_ISA_VERSION
	.align		4
        /*0024*/ 	.byte	0x03, 0x5f
        /*0026*/ 	.short	0x0101


	//----- nvinfo : EIATTR_COOP_GROUP_MASK_REGIDS
	.align		4
        /*0028*/ 	.byte	0x04, 0x29
        /*002a*/ 	.short	(.L_2464 - .L_2463)


	//   ....[0]....
.L_2463:
        /*002c*/ 	.word	0xffffffff


	//   ....[1]....
        /*0030*/ 	.word	0xffffffff


	//   ....[2]....
        /*0034*/ 	.word	0xffffffff


	//   ....[3]....
        /*0038*/ 	.word	0xffffffff


	//   ....[4]....
        /*003c*/ 	.word	0xffffffff


	//   ....[5]....
        /*0040*/ 	.word	0xffffffff


	//   ....[6]....
        /*0044*/ 	.word	0xffffffff


	//   ....[7]....
        /*0048*/ 	.word	0xffffffff


	//   ....[8]....
        /*004c*/ 	.word	0xffffffff


	//   ....[9]....
        /*0050*/ 	.word	0xffffffff


	//   ....[10]....
        /*0054*/ 	.word	0xffffffff


	//   ....[11]....
        /*0058*/ 	.word	0xffffffff


	//   ....[12]....
        /*005c*/ 	.word	0x05000006


	//   ....[13]....
        /*0060*/ 	.word	0x05000006


	//   ....[14]....
        /*0064*/ 	.word	0x05000006


	//   ....[15]....
        /*0068*/ 	.word	0x05000006


	//----- nvinfo : EIATTR_COOP_GROUP_INSTR_OFFSETS
	.align		4
.L_2464:
        /*006c*/ 	.byte	0x04, 0x28
        /*006e*/ 	.short	(.L_2466 - .L_2465)


	//   ....[0]....
.L_2465:
        /*0070*/ 	.word	0x0000f0c0


	//   ....[1]....
        /*0074*/ 	.word	0x0000f0f0


	//   ....[2]....
        /*0078*/ 	.word	0x0000f1b0


	//   ....[3]....
        /*007c*/ 	.word	0x0000f1c0


	//   ....[4]....
        /*0080*/ 	.word	0x00011b70


	//   ....[5]....
        /*0084*/ 	.word	0x00011b80


	//   ....[6]....
        /*0088*/ 	.word	0x00011bb0


	//   ....[7]....
        /*008c*/ 	.word	0x00011bc0


	//   ....[8]....
        /*0090*/ 	.word	0x00012e30


	//   ....[9]....
        /*0094*/ 	.word	0x00012e40


	//   ....[10]....
        /*0098*/ 	.word	0x00012e70


	//   ....[11]....
        /*009c*/ 	.word	0x00012e80


	//   ....[12]....
        /*00a0*/ 	.word	0x00014210


	//   ....[13]....
        /*00a4*/ 	.word	0x00014280


	//   ....[14]....
        /*00a8*/ 	.word	0x000142e0


	//   ....[15]....
        /*00ac*/ 	.word	0x00014350


	//----- nvinfo : EIATTR_VRC_CTA_INIT_COUNT
	.align		4
.L_2466:
        /*00b0*/ 	.byte	0x02, 0x4a
	.zero		1
	.zero		1


	//----- nvinfo : EIATTR_EXIT_INSTR_OFFSETS
	.align		4
        /*00b4*/ 	.byte	0x04, 0x1c
        /*00b6*/ 	.short	(.L_2468 - .L_2467)


	//   ....[0]....
.L_2467:
        /*00b8*/ 	.word	0x00000090


	//----- nvinfo : EIATTR_CRS_STACK_SIZE
	.align		4
.L_2468:
        /*00bc*/ 	.byte	0x04, 0x1e
        /*00be*/ 	.short	(.L_2470 - .L_2469)
.L_2469:
        /*00c0*/ 	.word	0x00000000


	//----- nvinfo : EIATTR_CBANK_PARAM_SIZE
	.align		4
.L_2470:
        /*00c4*/ 	.byte	0x03, 0x19
        /*00c6*/ 	.short	0x01d0


	//----- nvinfo : EIATTR_PARAM_CBANK
	.align		4
        /*00c8*/ 	.byte	0x04, 0x0a
        /*00ca*/ 	.short	(.L_2472 - .L_2471)
	.align		4
.L_2471:
        /*00cc*/ 	.word	index@(.nv.constant0._ZN5flash24flash_fwd_splitkv_kernelI23Flash_fwd_kernel_traitsILi128ELi64ELi64ELi4ELb0ELb0EN7cutlass10bfloat16_tE19Flash_kernel_traitsILi128ELi64ELi64ELi4ES3_EELb0ELb0ELb0ELb0ELb0ELb1ELb0ELb1EEEvNS_16Flash_fwd_paramsE)
        /*00d0*/ 	.short	0x0380
        /*00d2*/ 	.short	0x01d0


	//----- nvinfo : EIATTR_SW_WAR
	.align		4
.L_2472:
        /*00d4*/ 	.byte	0x04, 0x36
        /*00d6*/ 	.short	(.L_2474 - .L_2473)
.L_2473:
        /*00d8*/ 	.word	0x00000008
.L_2474:


//--------------------- .nv.info._ZN5flash24flash_fwd_splitkv_kernelI23Flash_fwd_kernel_traitsILi128ELi64ELi64ELi4ELb0ELb0EN7cutlass10bfloat16_tE19Flash_kernel_traitsILi128ELi64ELi64ELi4ES3_EELb0ELb0ELb0ELb0ELb0ELb0ELb1ELb0EEEvNS_16Flash_fwd_paramsE --------------------------
	.section	.nv.info._ZN5flash24flash_fwd_splitkv_kernelI23Flash_fwd_kernel_traitsILi128ELi64ELi64ELi4ELb0ELb0EN7cutlass10bfloat16_tE19Flash_kernel_traitsILi128ELi64ELi64ELi4ES3_EELb0ELb0ELb0ELb0ELb0ELb0ELb1ELb0EEEvNS_16Flash_fwd_paramsE,"",@"SHT_CUDA_INFO"
	.sectionflags	@""
	.align	4


	//----- nvinfo : EIATTR_CUDA_API_VERSION
	.align		4
        /*0000*/ 	.byte	0x04, 0x37
        /*0002*/ 	.short	(.L_2476 - .L_2475)
.L_2475:
        /*0004*/ 	.word	0x00000082


	//----- nvinfo : EIATTR_KPARAM_INFO
	.align		4
.L_2476:
        /*0008*/ 	.byte	0x04, 0x17
        /*000a*/ 	.short	(.L_2478 - .L_2477)
.L_2477:
        /*000c*/ 	.word	0x00000000
        /*0010*/ 	.short	0x0000
        /*0012*/ 	.short	0x0000
        /*0014*/ 	.byte	0x00, 0xf0, 0x41, 0x07


	//----- nvinfo : EIATTR_SPARSE_MMA_MASK
	.align		4
.L_2478:
        /*0018*/ 	.byte	0x03, 0x50
        /*001a*/ 	.short	0x0000


	//----- nvinfo : EIATTR_MAXREG_COUNT
	.align		4
        /*001c*/ 	.byte	0x03, 0x1b
        /*001e*/ 	.short	0x00ff


	//----- nvinfo : EIATTR_NUM_BARRIERS
	.align		4
        /*0020*/ 	.byte	0x02, 0x4c
        /*0022*/ 	.byte	0x01
	.zero		1


	//----- nvinfo : EIATTR_MERCURY_ISA_VERSION
	.align		4
        /*0024*/ 	.byte	0x03, 0x5f
        /*0026*/ 	.short	0x0101


	//----- nvinfo : EIATTR_COOP_GROUP_MASK_REGIDS
	.align		4
        /*0028*/ 	.byte	0x04, 0x29
        /*002a*/ 	.short	(.L_2480 - .L_2479)


	//   ....[0]....
.L_2479:
        /*002c*/ 	.word	0xffffffff


	//   ....[1]....
        /*0030*/ 	.word	0xffffffff


	//   ....[2]....
        /*0034*/ 	.word	0xffffffff


	//   ....[3]....
        /*0038*/ 	.word	0xffffffff


	//   ....[4]....
        /*003c*/ 	.word	0xffffffff


	//   ....[5]....
        /*0040*/ 	.word	0xffffffff


	//   ....[6]....
        /*0044*/ 	.word	0xffffffff


	//   ....[7]....
        /*0048*/ 	.word	0xffffffff


	//   ....[8]....
        /*004c*/ 	.word	0xffffffff


	//   ....[9]....
        /*0050*/ 	.word	0xffffffff


	//   ....[10]....
        /*0054*/ 	.word	0xffffffff


	//   ....[11]....
        /*0058*/ 	.word	0xffffffff


	//   ....[12]....
        /*005c*/ 	.word	0x05000007


	//   ....[13]....
        /*0060*/ 	.word	0x05000007


	//   ....[14]....
        /*0064*/ 	.word	0x05000007


	//   ....[15]....
        /*0068*/ 	.word	0x05000007


	//----- nvinfo : EIATTR_COOP_GROUP_INSTR_OFFSETS
	.align		4
.L_2480:
        /*006c*/ 	.byte	0x04, 0x28
        /*006e*/ 	.short	(.L_2482 - .L_2481)


	//   ....[0]....
.L_2481:
        /*0070*/ 	.word	0x00004a30


	//   ....[1]....
        /*0074*/ 	.word	0x00004a80


	//   ....[2]....
        /*0078*/ 	.word	0x00004ab0


	//   ....[3]....
        /*007c*/ 	.word	0x00004ae0


	//   ....[4]....
        /*0080*/ 	.word	0x00007020


	//   ....[5]....
        /*0084*/ 	.word	0x00007030


	//   ....[6]....
        /*0088*/ 	.word	0x00007060


	//   ....[7]....
        /*008c*/ 	.word	0x00007070


	//   ....[8]....
        /*0090*/ 	.word	0x00008300


	//   ....[9]....
        /*0094*/ 	.word	0x00008310


	//   ....[10]....
        /*0098*/ 	.word	0x00008340


	//   ....[11]....
        /*009c*/ 	.word	0x00008350


	//   ....[12]....
        /*00a0*/ 	.word	0x00009660


	//   ....[13]....
        /*00a4*/ 	.word	0x000096d0


	//   ....[14]....
        /*00a8*/ 	.word	0x00009730


	//   ....[15]....
        /*00ac*/ 	.word	0x000097a0


	//----- nvinfo : EIATTR_VRC_CTA_INIT_COUNT
	.align		4
.L_2482:
        /*00b0*/ 	.byte	0x02, 0x4a
	.zero		1
	.zero		1


	//----- nvinfo : EIATTR_EXIT_INSTR_OFFSETS
	.align		4
        /*00b4*/ 	.byte	0x04, 0x1c
        /*00b6*/ 	.short	(.L_2484 - .L_2483)


	//   ....[0]....
.L_2483:
        /*00b8*/ 	.word	0x000001f0


	//----- nvinfo : EIATTR_CRS_STACK_SIZE
	.align		4
.L_2484:
        /*00bc*/ 	.byte	0x04, 0x1e
        /*00be*/ 	.short	(.L_2486 - .L_2485)
.L_2485:
        /*00c0*/ 	.word	0x00000000


	//----- nvinfo : EIATTR_CBANK_PARAM_SIZE
	.align		4
.L_2486:
        /*00c4*/ 	.byte	0x03, 0x19
        /*00c6*/ 	.short	0x01d0


	//----- nvinfo : EIATTR_PARAM_CBANK
	.align		4
        /*00c8*/ 	.byte	0x04, 0x0a
        /*00ca*/ 	.short	(.L_2488 - .L_2487)
	.align		4
.L_2487:
        /*00cc*/ 	.word	index@(.nv.constant0._ZN5flash24flash_fwd_splitkv_kernelI23Flash_fwd_kernel_traitsILi128ELi64ELi64ELi4ELb0ELb0EN7cutlass10bfloat16_tE19Flash_kernel_traitsILi128ELi64ELi64ELi4ES3_EELb0ELb0ELb0ELb0ELb0ELb0ELb1ELb0EEEvNS_16Flash_fwd_paramsE)
        /*00d0*/ 	.short	0x0380
        /*00d2*/ 	.short	0x01d0


	//----- nvinfo : EIATTR_SW_WAR
	.align		4
.L_2488:
        /*00d4*/ 	.byte	0x04, 0x36
        /*00d6*/ 	.short	(.L_2490 - .L_2489)
.L_2489:
        /*00d8*/ 	.word	0x00000008
.L_2490:


//--------------------- .nv.info._ZN5flash24flash_fwd_splitkv_kernelI23Flash_fwd_kernel_traitsILi128ELi64ELi64ELi4ELb0ELb0EN7cutlass10bfloat16_tE19Flash_kernel_traitsILi128ELi64ELi64ELi4ES3_EELb0ELb0ELb0ELb0ELb0ELb1ELb1ELb0EEEvNS_16Flash_fwd_paramsE --------------------------
	.section	.nv.info._ZN5flash24flash_fwd_splitkv_kernelI23Flash_fwd_kernel_traitsILi128ELi64ELi64ELi4ELb0ELb0EN7cutlass10bfloat16_tE19Flash_kernel_traitsILi128ELi64ELi64ELi4ES3_EELb0ELb0ELb0ELb0ELb0ELb1ELb1ELb0EEEvNS_16Flash_fwd_paramsE,"",@"SHT_CUDA_INFO"
	.sectionflags	@""
	.align	4


	//----- nvinfo : EIATTR_CUDA_API_VERSION
	.align		4
        /*0000*/ 	.byte	0x04, 0x37
        /*0002*/ 	.short	(.L_2492 - .L_2491)
.L_2491:
        /*0004*/ 	.word	0x00000082


	//----- nvinfo : EIATTR_KPARAM_INFO
	.align		4
.L_2492:
        /*0008*/ 	.byte	0x04, 0x17
        /*000a*/ 	.short	(.L_2494 - .L_2493)
.L_2493:
        /*000c*/ 	.word	0x00000000
        /*0010*/ 	.short	0x0000
        /*0012*/ 	.short	0x0000
        /*0014*/ 	.byte	0x00, 0xf0, 0x41, 0x07


	//----- nvinfo : EIATTR_SPARSE_MMA_MASK
	.align		4
.L_2494:
        /*0018*/ 	.byte	0x03, 0x50
        /*001a*/ 	.short	0x0000


	//----- nvinfo : EIATTR_MAXREG_COUNT
	.align		4
        /*001c*/ 	.byte	0x03, 0x1b
        /*001e*/ 	.short	0x00ff


	//----- nvinfo : EIATTR_NUM_BARRIERS
	.align		4
        /*0020*/ 	.byte	0x02, 0x4c
        /*0022*/ 	.byte	0x01
	.zero		1


	//----- nvinfo : EIATTR_MERCURY_ISA_VERSION
	.align		4
        /*0024*/ 	.byte	0x03, 0x5f
        /*0026*/ 	.short	0x0101


	//----- nvinfo : EIATTR_COOP_GROUP_MASK_REGIDS
	.align		4
        /*0028*/ 	.byte	0x04, 0x29
        /*002a*/ 	.short	(.L_2496 - .L_2495)


	//   ....[0]....
.L_2495:
        /*002c*/ 	.word	0xffffffff


	//   ....[1]....
        /*0030*/ 	.word	0xffffffff


	//   ....[2]....
        /*0034*/ 	.word	0xffffffff


	//   ....[3]....
        /*0038*/ 	.word	0xffffffff


	//   ....[4]....
        /*003c*/ 	.word	0xffffffff


	//   ....[5]....
        /*0040*/ 	.word	0xffffffff


	//   ....[6]....
        /*0044*/ 	.word	0xffffffff


	//   ....[7]....
        /*0048*/ 	.word	0xffffffff


	//   ....[8]....
        /*004c*/ 	.word	0xffffffff


	//   ....[9]....
        /*0050*/ 	.word	0xffffffff


	//   ....[10]....
        /*0054*/ 	.word	0xffffffff


	//   ....[11]....
        /*0058*/ 	.word	0xffffffff


	//   ....[12]....
        /*005c*/ 	.word	0x05000007


	//   ....[13]....
        /*0060*/ 	.word	0x05000007


	//   ....[14]....
        /*0064*/ 	.word	0x05000007


	//   ....[15]....
        /*0068*/ 	.word	0x05000007


	//----- nvinfo : EIATTR_COOP_GROUP_INSTR_OFFSETS
	.align		4
.L_2496:
        /*006c*/ 	.byte	0x04, 0x28
        /*006e*/ 	.short	(.L_2498 - .L_2497)


	//   ....[0]....
.L_2497:
        /*0070*/ 	.word	0x00004e10


	//   ....[1]....
        /*0074*/ 	.word	0x00004e70


	//   ....[2]....
        /*0078*/ 	.word	0x00004ea0


	//   ....[3]....
        /*007c*/ 	.word	0x00004ec0


	//   ....[4]....
        /*0080*/ 	.word	0x00007830


	//   ....[5]....
        /*0084*/ 	.word	0x00007850


	//   ....[6]....
        /*0088*/ 	.word	0x00007870


	//   ....[7]....
        /*008c*/ 	.word	0x00007890


	//   ....[8]....
        /*0090*/ 	.word	0x00008ad0


	//   ....[9]....
        /*0094*/ 	.word	0x00008ae0


	//   ....[10]....
        /*0098*/ 	.word	0x00008b10


	//   ....[11]....
        /*009c*/ 	.word	0x00008b20


	//   ....[12]....
        /*00a0*/ 	.word	0x00009e60


	//   ....[13]....
        /*00a4*/ 	.word	0x00009ed0


	//   ....[14]....
        /*00a8*/ 	.word	0x00009f30


	//   ....[15]....
        /*00ac*/ 	.word	0x00009fa0


	//----- nvinfo : EIATTR_VRC_CTA_INIT_COUNT
	.align		4
.L_2498:
        /*00b0*/ 	.byte	0x02, 0x4a
	.zero		1
	.zero		1


	//----- nvinfo : EIATTR_EXIT_INSTR_OFFSETS
	.align		4
        /*00b4*/ 	.byte	0x04, 0x1c
        /*00b6*/ 	.short	(.L_2500 - .L_2499)


	//   ....[0]....
.L_2499:
        /*00b8*/ 	.word	0x000001f0


	//----- nvinfo : EIATTR_CRS_STACK_SIZE
	.align		4
.L_2500:
        /*00bc*/ 	.byte	0x04, 0x1e
        /*00be*/ 	.short	(.L_2502 - .L_2501)
.L_2501:
        /*00c0*/ 	.word	0x00000000


	//----- nvinfo : EIATTR_CBANK_PARAM_SIZE
	.align		4
.L_2502:
        /*00c4*/ 	.byte	0x03, 0x19
        /*00c6*/ 	.short	0x01d0


	//----- nvinfo : EIATTR_PARAM_CBANK
	.align		4
        /*00c8*/ 	.byte	0x04, 0x0a
        /*00ca*/ 	.short	(.L_2504 - .L_2503)
	.align		4
.L_2503:
        /*00cc*/ 	.word	index@(.nv.constant0._ZN5flash24flash_fwd_splitkv_kernelI23Flash_fwd_kernel_traitsILi128ELi64ELi64ELi4ELb0ELb0EN7cutlass10bfloat16_tE19Flash_kernel_traitsILi128ELi64ELi64ELi4ES3_EELb0ELb0ELb0ELb0ELb0ELb1ELb1ELb0EEEvNS_16Flash_fwd_paramsE)
        /*00d0*/ 	.short	0x0380
        /*00d2*/ 	.short	0x01d0


	//----- nvinfo : EIATTR_SW_WAR
	.align		4
.L_2504:
        /*00d4*/ 	.byte	0x04, 0x36
        /*00d6*/ 	.short	(.L_2506 - .L_2505)
.L_2505:
        /*00d8*/ 	.word	0x00000008
.L_2506:


//--------------------- .nv.info._ZN5flash24flash_fwd_splitkv_kernelI23Flash_fwd_kernel_traitsILi128ELi64ELi64ELi4ELb0ELb0EN7cutlass10bfloat16_tE19Flash_kernel_traitsILi128ELi64ELi64ELi4ES3_EELb0ELb0ELb0ELb0ELb0ELb0ELb1ELb1EEEvNS_16Flash_fwd_paramsE --------------------------
	.section	.nv.info._ZN5flash24flash_fwd_splitkv_kernelI23Flash_fwd_kernel_traitsILi128ELi64ELi64ELi4ELb0ELb0EN7cutlass10bfloat16_tE19Flash_kernel_traitsILi128ELi64ELi64ELi4ES3_EELb0ELb0ELb0ELb0ELb0ELb0ELb1ELb1EEEvNS_16Flash_fwd_paramsE,"",@"SHT_CUDA_INFO"
	.sectionflags	@""
	.align	4


	//----- nvinfo : EIATTR_CUDA_API_VERSION
	.align		4
        /*0000*/ 	.byte	0x04, 0x37
        /*0002*/ 	.short	(.L_2508 - .L_2507)
.L_2507:
        /*0004*/ 	.word	0x00000082


	//----- nvinfo : EIATTR_KPARAM_INFO
	.align		4
.L_2508:
        /*0008*/ 	.byte	0x04, 0x17
        /*000a*/ 	.short	(.L_2510 - .L_2509)
.L_2509:
        /*000c*/ 	.word	0x00000000
        /*0010*/ 	.short	0x0000
        /*0012*/ 	.short	0x0000
        /*0014*/ 	.byte	0x00, 0xf0, 0x41, 0x07


	//----- nvinfo : EIATTR_SPARSE_MMA_MASK
	.align		4
.L_2510:
        /*0018*/ 	.byte	0x03, 0x50
        /*001a*/ 	.short	0x0000


	//----- nvinfo : EIATTR_MAXREG_COUNT
	.align		4
        /*001c*/ 	.byte	0x03, 0x1b
        /*001e*/ 	.short	0x00ff


	//----- nvinfo : EIATTR_NUM_BARRIERS
	.align		4
        /*0020*/ 	.byte	0x02, 0x4c
        /*0022*/ 	.byte	0x01
	.zero		1


	//----- nvinfo : EIATTR_MERCURY_ISA_VERSION
	.align		4
        /*0024*/ 	.byte	0x03, 0x5f
        /*0026*/ 	.short	0x0101


	//----- nvinfo : EIATTR_COOP_GROUP_MASK_REGIDS
	.align		4
        /*0028*/ 	.byte	0x04, 0x29
        /*002a*/ 	.short	(.L_2512 - .L_2511)


	//   ....[0]....
.L_2511:
        /*002c*/ 	.word	0xffffffff


	//   ....[1]....
        /*0030*/ 	.word	0xffffffff


	//   ....[2]....
        /*0034*/ 	.word	0xffffffff


	//   ....[3]....
        /*0038*/ 	.word	0xffffffff


	//   ....[4]....
        /*003c*/ 	.word	0xffffffff


	//   ....[5]....
        /*0040*/ 	.word	0xffffffff


	//   ....[6]....
        /*0044*/ 	.word	0xffffffff


	//   ....[7]....
        /*0048*/ 	.word	0xffffffff


	//   ....[8]....
        /*004c*/ 	.word	0xffffffff


	//   ....[9]....
        /*0050*/ 	.word	0xffffffff


	//   ....[10]....
        /*0054*/ 	.word	0xffffffff


	//   ....[11]....
        /*0058*/ 	.word	0xffffffff


	//   ....[12]....
        /*005c*/ 	.word	0x05000004


	//   ....[13]....
        /*0060*/ 	.word	0x05000004


	//   ....[14]....
        /*0064*/ 	.word	0x05000004


	//   ....[15]....
        /*0068*/ 	.word	0x05000004


	//----- nvinfo : EIATTR_COOP_GROUP_INSTR_OFFSETS
	.align		4
.L_2512:
        /*006c*/ 	.byte	0x04, 0x28
        /*006e*/ 	.short	(.L_2514 - .L_2513)


	//   ....[0]....
.L_2513:
        /*0070*/ 	.word	0x0000f280


	//   ....[1]....
        /*0074*/ 	.word	0x0000f2b0


	//   ....[2]....
        /*0078*/ 	.word	0x0000f360


	//   ....[3]....
        /*007c*/ 	.word	0x0000f370


	//   ....[4]....
        /*0080*/ 	.word	0x000119b0


	//   ....[5]....
        /*0084*/ 	.word	0x000119c0


	//   ....[6]....
        /*0088*/ 	.word	0x00011a00


	//   ....[7]....
        /*008c*/ 	.word	0x00011a10


	//   ....[8]....
        /*0090*/ 	.word	0x00012c70


	//   ....[9]....
        /*0094*/ 	.word	0x00012c80


	//   ....[10]....
        /*0098*/ 	.word	0x00012cb0


	//   ....[11]....
        /*009c*/ 	.word	0x00012cc0


	//   ....[12]....
        /*00a0*/ 	.word	0x00013ff0


	//   ....[13]....
        /*00a4*/ 	.word	0x00014060


	//   ....[14]....
        /*00a8*/ 	.word	0x000140c0


	//   ....[15]....
        /*00ac*/ 	.word	0x00014130


	//----- nvinfo : EIATTR_VRC_CTA_INIT_COUNT
	.align		4
.L_2514:
        /*00b0*/ 	.byte	0x02, 0x4a
	.zero		1
	.zero		1


	//----- nvinfo : EIATTR_EXIT_INSTR_OFFSETS
	.align		4
        /*00b4*/ 	.byte	0x04, 0x1c
        /*00b6*/ 	.short	(.L_2516 - .L_2515)


	//   ....[0]....
.L_2515:
        /*00b8*/ 	.word	0x000001f0


	//----- nvinfo : EIATTR_CRS_STACK_SIZE
	.align		4
.L_2516:
        /*00bc*/ 	.byte	0x04, 0x1e
        /*00be*/ 	.short	(.L_2518 - .L_2517)
.L_2517:
        /*00c0*/ 	.word	0x00000000


	//----- nvinfo : EIATTR_CBANK_PARAM_SIZE
	.align		4
.L_2518:
        /*00c4*/ 	.byte	0x03, 0x19
        /*00c6*/ 	.short	0x01d0


	//----- nvinfo : EIATTR_PARAM_CBANK
	.align		4
        /*00c8*/ 	.byte	0x04, 0x0a
        /*00ca*/ 	.short	(.L_2520 - .L_2519)
	.align		4
.L_2519:
        /*00cc*/ 	.word	index@(.nv.constant0._ZN5flash24flash_fwd_splitkv_kernelI23Flash_fwd_kernel_traitsILi128ELi64ELi64ELi4ELb0ELb0EN7cutlass10bfloat16_tE19Flash_kernel_traitsILi128ELi64ELi64ELi4ES3_EELb0ELb0ELb0ELb0ELb0ELb0ELb1ELb1EEEvNS_16Flash_fwd_paramsE)
        /*00d0*/ 	.short	0x0380
        /*00d2*/ 	.short	0x01d0


	//----- nvinfo : EIATTR_SW_WAR
	.align		4
.L_2520:
        /*00d4*/ 	.byte	0x04, 0x36
        /*00d6*/ 	.short	(.L_2522 - .L_2521)
.L_2521:
        /*00d8*/ 	.word	0x00000008
.L_2522:


//--------------------- .nv.info._ZN5flash24flash_fwd_splitkv_kernelI23Flash_fwd_kernel_traitsILi128ELi64ELi64ELi4ELb0ELb0EN7cutlass10bfloat16_tE19Flash_kernel_traitsILi128ELi64ELi64ELi4ES3_EELb0ELb0ELb0ELb0ELb0ELb1ELb1ELb1EEEvNS_16Flash_fwd_paramsE --------------------------
	.section	.nv.info._ZN5flash24flash_fwd_splitkv_kernelI23Flash_fwd_kernel_traitsILi128ELi64ELi64ELi4ELb0ELb0EN7cutlass10bfloat16_tE19Flash_kernel_traitsILi128ELi64ELi64ELi4ES3_EELb0ELb0ELb0ELb0ELb0ELb1ELb1ELb1EEEvNS_16Flash_fwd_paramsE,"",@"SHT_CUDA_INFO"
	.sectionflags	@""
	.align	4


	//----- nvinfo : EIATTR_CUDA_API_VERSION
	.align		4
        /*0000*/ 	.byte	0x04, 0x37
        /*0002*/ 	.short	(.L_2524 - .L_2523)
.L_2523:
        /*0004*/ 	.word	0x00000082


	//----- nvinfo : EIATTR_KPARAM_INFO
	.align		4
.L_2524:
        /*0008*/ 	.byte	0x04, 0x17
        /*000a*/ 	.short	(.L_2526 - .L_2525)
.L_2525:
        /*000c*/ 	.word	0x00000000
        /*0010*/ 	.short	0x0000
        /*0012*/ 	.short	0x0000
        /*0014*/ 	.byte	0x00, 0xf0, 0x41, 0x07


	//----- nvinfo : EIATTR_SPARSE_MMA_MASK
	.align		4
.L_2526:
        /*0018*/ 	.byte	0x03, 0x50
        /*001a*/ 	.short	0x0000


	//----- nvinfo : EIATTR_MAXREG_COUNT
	.align		4
        /*001c*/ 	.byte	0x03, 0x1b
        /*001e*/ 	.short	0x00ff


	//----- nvinfo : EIATTR_NUM_BARRIERS
	.align		4
        /*0020*/ 	.byte	0x02, 0x4c
        /*0022*/ 	.byte	0x01
	.zero		1


	//----- nvinfo : EIATTR_MERCURY_ISA_VERSION
	.align		4
        /*0024*/ 	.byte	0x03, 0x5f
        /*0026*/ 	.short	0x0101


	//----- nvinfo : EIATTR_COOP_GROUP_MASK_REGIDS
	.align		4
        /*0028*/ 	.byte	0x04, 0x29
        /*002a*/ 	.short	(.L_2528 - .L_2527)


	//   ....[0]....
.L_2527:
        /*002c*/ 	.word	0xffffffff


	//   ....[1]....
        /*0030*/ 	.word	0xffffffff


	//   ....[2]....
        /*0034*/ 	.word	0xffffffff


	//   ....[3]....
        /*0038*/ 	.word	0xffffffff


	//   ....[4]....
        /*003c*/ 	.word	0xffffffff


	//   ....[5]....
        /*0040*/ 	.word	0xffffffff


	//   ....[6]....
        /*0044*/ 	.word	0xffffffff


	//   ....[7]....
        /*0048*/ 	.word	0xffffffff


	//   ....[8]....
        /*004c*/ 	.word	0xffffffff


	//   ....[9]....
        /*0050*/ 	.word	0xffffffff


	//   ....[10]....
        /*0054*/ 	.word	0xffffffff


	//   ....[11]....
        /*0058*/ 	.word	0xffffffff


	//   ....[12]....
        /*005c*/ 	.word	0x05000007


	//   ....[13]....
        /*0060*/ 	.word	0x05000007


	//   ....[14]....
        /*0064*/ 	.word	0x05000007


	//   ....[15]....
        /*0068*/ 	.word	0x05000007


	//----- nvinfo : EIATTR_COOP_GROUP_INSTR_OFFSETS
	.align		4
.L_2528:
        /*006c*/ 	.byte	0x04, 0x28
        /*006e*/ 	.short	(.L_2530 - .L_2529)


	//   ....[0]....
.L_2529:
        /*0070*/ 	.word	0x0000f6a0


	//   ....[1]....
        /*0074*/ 	.word	0x0000f6d0


	//   ....[2]....
        /*0078*/ 	.word	0x0000f780


	//   ....[3]....
        /*007c*/ 	.word	0x0000f790


	//   ....[4]....
        /*0080*/ 	.word	0x00012200


	//   ....[5]....
        /*0084*/ 	.word	0x00012210


	//   ....[6]....
        /*0088*/ 	.word	0x00012240


	//   ....[7]....
        /*008c*/ 	.word	0x00012250


	//   ....[8]....
        /*0090*/ 	.word	0x000134b0


	//   ....[9]....
        /*0094*/ 	.word	0x000134c0


	//   ....[10]....
        /*0098*/ 	.word	0x000134f0


	//   ....[11]....
        /*009c*/ 	.word	0x00013500


	//   ....[12]....
        /*00a0*/ 	.word	0x00014800


	//   ....[13]....
        /*00a4*/ 	.word	0x00014870


	//   ....[14]....
        /*00a8*/ 	.word	0x000148d0


	//   ....[15]....
        /*00ac*/ 	.word	0x00014940


	//----- nvinfo : EIATTR_VRC_CTA_INIT_COUNT
	.align		4
.L_2530:
        /*00b0*/ 	.byte	0x02, 0x4a
	.zero		1
	.zero		1


	//----- nvinfo : EIATTR_EXIT_INSTR_OFFSETS
	.align		4
        /*00b4*/ 	.byte	0x04, 0x1c
        /*00b6*/ 	.short	(.L_2532 - .L_2531)


	//   ....[0]....
.L_2531:
        /*00b8*/ 	.word	0x000001f0


	//----- nvinfo : EIATTR_CRS_STACK_SIZE
	.align		4
.L_2532:
        /*00bc*/ 	.byte	0x04, 0x1e
        /*00be*/ 	.short	(.L_2534 - .L_2533)
.L_2533:
        /*00c0*/ 	.word	0x00000000


	//----- nvinfo : EIATTR_CBANK_PARAM_SIZE
	.align		4
.L_2534:
        /*00c4*/ 	.byte	0x03, 0x19
        /*00c6*/ 	.short	0x01d0


	//----- nvinfo : EIATTR_PARAM_CBANK
	.align		4
        /*00c8*/ 	.byte	0x04, 0x0a
        /*00ca*/ 	.short	(.L_2536 - .L_2535)
	.align		4
.L_2535:
        /*00cc*/ 	.word	index@(.nv.constant0._ZN5flash24flash_fwd_splitkv_kernelI23Flash_fwd_kernel_traitsILi128ELi64ELi64ELi4ELb0ELb0EN7cutlass10bfloat16_tE19Flash_kernel_traitsILi128ELi64ELi64ELi4ES3_EELb0ELb0ELb0ELb0ELb0ELb1ELb1ELb1EEEvNS_16Flash_fwd_paramsE)
        /*00d0*/ 	.short	0x0380
        /*00d2*/ 	.short	0x01d0


	//----- nvinfo : EIATTR_SW_WAR
	.align		4
.L_2536:
        /*00d4*/ 	.byte	0x04, 0x36
        /*00d6*/ 	.short	(.L_2538 - .L_2537)
.L_2537:
        /*00d8*/ 	.word	0x00000008
.L_2538:


//--------------------- .nv.info._ZN5flash24flash_fwd_splitkv_kernelI23Flash_fwd_kernel_traitsILi128ELi64ELi64ELi4ELb0ELb0EN7cutlass10bfloat16_tE19Flash_kernel_traitsILi128ELi64ELi64ELi4ES3_EELb0ELb1ELb0ELb0ELb0ELb0ELb0ELb0EEEvNS_16Flash_fwd_paramsE --------------------------
	.section	.nv.info._ZN5flash24flash_fwd_splitkv_kernelI23Flash_fwd_kernel_traitsILi128ELi64ELi64ELi4ELb0ELb0EN7cutlass10bfloat16_tE19Flash_kernel_traitsILi128ELi64ELi64ELi4ES3_EELb0ELb1ELb0ELb0ELb0ELb0ELb0ELb0EEEvNS_16Flash_fwd_paramsE,"",@"SHT_CUDA_INFO"
	.sectionflags	@""
	.align	4


	//----- nvinfo : EIATTR_CUDA_API_VERSION
	.align		4
        /*0000*/ 	.byte	0x04, 0x37
        /*0002*/ 	.short	(.L_2540 - .L_2539)
.L_2539:
        /*0004*/ 	.word	0x00000082


	//----- nvinfo : EIATTR_KPARAM_INFO
	.align		4
.L_2540:
        /*0008*/ 	.byte	0x04, 0x17
        /*000a*/ 	.short	(.L_2542 - .L_2541)
.L_2541:
        /*000c*/ 	.word	0x00000000
        /*0010*/ 	.short	0x0000
        /*0012*/ 	.short	0x0000
        /*0014*/ 	.byte	0x00, 0xf0, 0x41, 0x07


	//----- nvinfo : EIATTR_SPARSE_MMA_MASK
	.align		4
.L_2542:
        /*0018*/ 	.byte	0x03, 0x50
        /*001a*/ 	.short	0x0000


	//----- nvinfo : EIATTR_MAXREG_COUNT
	.align		4
        /*001c*/ 	.byte	0x03, 0x1b
        /*001e*/ 	.short	0x00ff


	//----- nvinfo : EIATTR_NUM_BARRIERS
	.align		4
        /*0020*/ 	.byte	0x02, 0x4c
        /*0022*/ 	.byte	0x01
	.zero		1


	//----- nvinfo : EIATTR_MERCURY_ISA_VERSION
	.align		4
        /*0024*/ 	.byte	0x03, 0x5f
        /*0026*/ 	.short	0x0101


	//----- nvinfo : EIATTR_COOP_GROUP_MASK_REGIDS
	.align		4
        /*0028*/ 	.byte	0x04, 0x29
        /*002a*/ 	.short	(.L_2544 - .L_2543)


	//   ....[0]....
.L_2543:
        /*002c*/ 	.word	0xffffffff


	//   ....[1]....
        /*0030*/ 	.word	0xffffffff


	//   ....[2]....
        /*0034*/ 	.word	0xffffffff


	//   ....[3]....
        /*0038*/ 	.word	0xffffffff


	//   ....[4]....
        /*003c*/ 	.word	0xffffffff


	//   ....[5]....
        /*0040*/ 	.word	0xffffffff


	//   ....[6]....
        /*0044*/ 	.word	0xffffffff


	//   ....[7]....
        /*0048*/ 	.word	0xffffffff


	//   ....[8]....
        /*004c*/ 	.word	0xffffffff


	//   ....[9]....
        /*0050*/ 	.word	0xffffffff


	//   ....[10]....
        /*0054*/ 	.word	0xffffffff


	//   ....[11]....
        /*0058*/ 	.word	0xffffffff


	//   ....[12]....
        /*005c*/ 	.word	0xffffffff


	//   ....[13]....
        /*0060*/ 	.word	0xffffffff


	//   ....[14]....
        /*0064*/ 	.word	0xffffffff


	//   ....[15]....
        /*0068*/ 	.word	0xffffffff


	//   ....[16]....
        /*006c*/ 	.word	0x05000006


	//   ....[17]....
        /*0070*/ 	.word	0x05000006


	//   ....[18]....
        /*0074*/ 	.word	0x05000006


	//   ....[19]....
        /*0078*/ 	.word	0x05000006


	//----- nvinfo : EIATTR_COOP_GROUP_INSTR_OFFSETS
	.align		4
.L_2544:
        /*007c*/ 	.byte	0x04, 0x28
        /*007e*/ 	.short	(.L_2546 - .L_2545)


	//   ....[0]....
.L_2545:
        /*0080*/ 	.word	0x00004b30


	//   ....[1]....
        /*0084*/ 	.word	0x00004c30


	//   ....[2]....
        /*0088*/ 	.word	0x00004c40


	//   ....[3]....
        /*008c*/ 	.word	0x00004c90


	//   ....[4]....
        /*0090*/ 	.word	0x00007ac0


	//   ....[5]....
        /*0094*/ 	.word	0x00007ad0


	//   ....[6]....
        /*0098*/ 	.word	0x00007b00


	//   ....[7]....
        /*009c*/ 	.word	0x00007b10


	//   ....[8]....
        /*00a0*/ 	.word	0x0000af40


	//   ....[9]....
        /*00a4*/ 	.word	0x0000af50


	//   ....[10]....
        /*00a8*/ 	.word	0x0000af80


	//   ....[11]....
        /*00ac*/ 	.word	0x0000af90


	//   ....[12]....
        /*00b0*/ 	.word	0x0000c200


	//   ....[13]....
        /*00b4*/ 	.word	0x0000c210


	//   ....[14]....
        /*00b8*/ 	.word	0x0000c240


	//   ....[15]....
        /*00bc*/ 	.word	0x0000c250


	//   ....[16]....
        /*00c0*/ 	.word	0x0000d620


	//   ....[17]....
        /*00c4*/ 	.word	0x0000d690


	//   ....[18]....
        /*00c8*/ 	.word	0x0000d6f0


	//   ....[19]....
        /*00cc*/ 	.word	0x0000d760


	//----- nvinfo : EIATTR_VRC_CTA_INIT_COUNT
	.align		4
.L_2546:
        /*00d0*/ 	.byte	0x02, 0x4a
	.zero		1
	.zero		1


	//----- nvinfo : EIATTR_EXIT_INSTR_OFFSETS
	.align		4
        /*00d4*/ 	.byte	0x04, 0x1c
        /*00d6*/ 	.short	(.L_2548 - .L_2547)


	//   ....[0]....
.L_2547:
        /*00d8*/ 	.word	0x00000090


	//----- nvinfo : EIATTR_CRS_STACK_SIZE
	.align		4
.L_2548:
        /*00dc*/ 	.byte	0x04, 0x1e
        /*00de*/ 	.short	(.L_2550 - .L_2549)
.L_2549:
        /*00e0*/ 	.word	0x00000000


	//----- nvinfo : EIATTR_CBANK_PARAM_SIZE
	.align		4
.L_2550:
        /*00e4*/ 	.byte	0x03, 0x19
        /*00e6*/ 	.short	0x01d0


	//----- nvinfo : EIATTR_PARAM_CBANK
	.align		4
        /*00e8*/ 	.byte	0x04, 0x0a
        /*00ea*/ 	.short	(.L_2552 - .L_2551)
	.align		4
.L_2551:
        /*00ec*/ 	.word	index@(.nv.constant0._ZN5flash24flash_fwd_splitkv_kernelI23Flash_fwd_kernel_traitsILi128ELi64ELi64ELi4ELb0ELb0EN7cutlass10bfloat16_tE19Flash_kernel_traitsILi128ELi64ELi64ELi4ES3_EELb0ELb1ELb0ELb0ELb0ELb0ELb0ELb0EEEvNS_16Flash_fwd_paramsE)
        /*00f0*/ 	.short	0x0380
        /*00f2*/ 	.short	0x01d0


	//----- nvinfo : EIATTR_SW_WAR
	.align		4
.L_2552:
        /*00f4*/ 	.byte	0x04, 0x36
        /*00f6*/ 	.short	(.L_2554 - .L_2553)
.L_2553:
        /*00f8*/ 	.word	0x00000008
.L_2554:


//--------------------- .nv.info._ZN5flash24flash_fwd_splitkv_kernelI23Flash_fwd_kernel_traitsILi128ELi64ELi64ELi4ELb0ELb0EN7cutlass10bfloat16_tE19Flash_kernel_traitsILi128ELi64ELi64ELi4ES3_EELb0ELb1ELb0ELb0ELb0ELb1ELb0ELb0EEEvNS_16Flash_fwd_paramsE --------------------------
	.section	.nv.info._ZN5flash24flash_fwd_splitkv_kernelI23Flash_fwd_kernel_traitsILi128ELi64ELi64ELi4ELb0ELb0EN7cutlass10bfloat16_tE19Flash_kernel_traitsILi128ELi64ELi64ELi4ES3_EELb0ELb1ELb0ELb0ELb0ELb1ELb0ELb0EEEvNS_16Flash_fwd_paramsE,"",@"SHT_CUDA_INFO"
	.sectionflags	@""
	.align	4


	//----- nvinfo : EIATTR_CUDA_API_VERSION
	.align		4
        /*0000*/ 	.byte	0x04, 0x37
        /*0002*/ 	.short	(.L_2556 - .L_2555)
.L_2555:
        /*0004*/ 	.word	0x00000082


	//----- nvinfo : EIATTR_KPARAM_INFO
	.align		4
.L_2556:
        /*0008*/ 	.byte	0x04, 0x17
        /*000a*/ 	.short	(.L_2558 - .L_2557)
.L_2557:
        /*000c*/ 	.word	0x00000000
        /*0010*/ 	.short	0x0000
        /*0012*/ 	.short	0x0000
        /*0014*/ 	.byte	0x00, 0xf0, 0x41, 0x07


	//----- nvinfo : EIATTR_SPARSE_MMA_MASK
	.align		4
.L_2558:
        /*0018*/ 	.byte	0x03, 0x50
        /*001a*/ 	.short	0x0000


	//----- nvinfo : EIATTR_MAXREG_COUNT
	.align		4
        /*001c*/ 	.byte	0x03, 0x1b
        /*001e*/ 	.short	0x00ff


	//----- nvinfo : EIATTR_NUM_BARRIERS
	.align		4
        /*0020*/ 	.byte	0x02, 0x4c
        /*0022*/ 	.byte	0x01
	.zero		1


	//----- nvinfo : EIATTR_MERCURY_ISA_VERSION
	.align		4
        /*0024*/ 	.byte	0x03, 0x5f
        /*0026*/ 	.short	0x0101


	//----- nvinfo : EIATTR_COOP_GROUP_MASK_REGIDS
	.align		4
        /*0028*/ 	.byte	0x04, 0x29
        /*002a*/ 	.short	(.L_2560 - .L_2559)


	//   ....[0]....
.L_2559:
        /*002c*/ 	.word	0xffffffff


	//   ....[1]....
        /*0030*/ 	.word	0xffffffff


	//   ....[2]....
        /*0034*/ 	.word	0xffffffff


	//   ....[3]....
        /*0038*/ 	.word	0xffffffff


	//   ....[4]....
        /*003c*/ 	.word	0xffffffff


	//   ....[5]....
        /*0040*/ 	.word	0xffffffff


	//   ....[6]....
        /*0044*/ 	.word	0xffffffff


	//   ....[7]....
        /*0048*/ 	.word	0xffffffff


	//   ....[8]....
        /*004c*/ 	.word	0xffffffff


	//   ....[9]....
        /*0050*/ 	.word	0xffffffff


	//   ....[10]....
        /*0054*/ 	.word	0xffffffff


	//   ....[11]....
        /*0058*/ 	.word	0xffffffff


	//   ....[12]....
        /*005c*/ 	.word	0xffffffff


	//   ....[13]....
        /*0060*/ 	.word	0xffffffff


	//   ....[14]....
        /*0064*/ 	.word	0xffffffff


	//   ....[15]....
        /*0068*/ 	.word	0xffffffff


	//   ....[16]....
        /*006c*/ 	.word	0x05000006


	//   ....[17]....
        /*0070*/ 	.word	0x05000006


	//   ....[18]....
        /*0074*/ 	.word	0x05000006


	//   ....[19]....
        /*0078*/ 	.word	0x05000006


	//----- nvinfo : EIATTR_COOP_GROUP_INSTR_OFFSETS
	.align		4
.L_2560:
        /*007c*/ 	.byte	0x04, 0x28
        /*007e*/ 	.short	(.L_2562 - .L_2561)


	//   ....[0]....
.L_2561:
        /*0080*/ 	.word	0x00004f30


	//   ....[1]....
        /*0084*/ 	.word	0x00005040


	//   ....[2]....
        /*0088*/ 	.word	0x00005050


	//   ....[3]....
        /*008c*/ 	.word	0x000050a0


	//   ....[4]....
        /*0090*/ 	.word	0x000082d0


	//   ....[5]....
        /*0094*/ 	.word	0x000082e0


	//   ....[6]....
        /*0098*/ 	.word	0x00008310


	//   ....[7]....
        /*009c*/ 	.word	0x00008320


	//   ....[8]....
        /*00a0*/ 	.word	0x0000bb60


	//   ....[9]....
        /*00a4*/ 	.word	0x0000bb70


	//   ....[10]....
        /*00a8*/ 	.word	0x0000bba0


	//   ....[11]....
        /*00ac*/ 	.word	0x0000bbb0


	//   ....[12]....
        /*00b0*/ 	.word	0x0000ce20


	//   ....[13]....
        /*00b4*/ 	.word	0x0000ce30


	//   ....[14]....
        /*00b8*/ 	.word	0x0000ce60


	//   ....[15]....
        /*00bc*/ 	.word	0x0000ce70


	//   ....[16]....
        /*00c0*/ 	.word	0x0000e240


	//   ....[17]....
        /*00c4*/ 	.word	0x0000e2b0


	//   ....[18]....
        /*00c8*/ 	.word	0x0000e310


	//   ....[19]....
        /*00cc*/ 	.word	0x0000e380


	//----- nvinfo : EIATTR_VRC_CTA_INIT_COUNT
	.align		4
.L_2562:
        /*00d0*/ 	.byte	0x02, 0x4a
	.zero		1
	.zero		1


	//----- nvinfo : EIATTR_EXIT_INSTR_OFFSETS
	.align		4
        /*00d4*/ 	.byte	0x04, 0x1c
        /*00d6*/ 	.short	(.L_2564 - .L_2563)


	//   ....[0]....
.L_2563:
        /*00d8*/ 	.word	0x00000090


	//----- nvinfo : EIATTR_CRS_STACK_SIZE
	.align		4
.L_2564:
        /*00dc*/ 	.byte	0x04, 0x1e
        /*00de*/ 	.short	(.L_2566 - .L_2565)
.L_2565:
        /*00e0*/ 	.word	0x00000000


	//----- nvinfo : EIATTR_CBANK_PARAM_SIZE
	.align		4
.L_2566:
        /*00e4*/ 	.byte	0x03, 0x19
        /*00e6*/ 	.short	0x01d0


	//----- nvinfo : EIATTR_PARAM_CBANK
	.align		4
        /*00e8*/ 	.byte	0x04, 0x0a
        /*00ea*/ 	.short	(.L_2568 - .L_2567)
	.align		4
.L_2567:
        /*00ec*/ 	.word	index@(.nv.constant0._ZN5flash24flash_fwd_splitkv_kernelI23Flash_fwd_kernel_traitsILi128ELi64ELi64ELi4ELb0ELb0EN7cutlass10bfloat16_tE19Flash_kernel_traitsILi128ELi64ELi64ELi4ES3_EELb0ELb1ELb0ELb0ELb0ELb1ELb0ELb0EEEvNS_16Flash_fwd_paramsE)
        /*00f0*/ 	.short	0x0380
        /*00f2*/ 	.short	0x01d0


	//----- nvinfo : EIATTR_SW_WAR
	.align		4
.L_2568:
        /*00f4*/ 	.byte	0x04, 0x36
        /*00f6*/ 	.short	(.L_2570 - .L_2569)
.L_2569:
        /*00f8*/ 	.word	0x00000008
.L_2570:


//--------------------- .nv.info._ZN5flash24flash_fwd_splitkv_kernelI23Flash_fwd_kernel_traitsILi128ELi64ELi64ELi4ELb0ELb0EN7cutlass10bfloat16_tE19Flash_kernel_traitsILi128ELi64ELi64ELi4ES3_EELb0ELb1ELb0ELb0ELb0ELb0ELb0ELb1EEEvNS_16Flash_fwd_paramsE --------------------------
	.section	.nv.info._ZN5flash24flash_fwd_splitkv_kernelI23Flash_fwd_kernel_traitsILi128ELi64ELi64ELi4ELb0ELb0EN7cutlass10bfloat16_tE19Flash_kernel_traitsILi128ELi64ELi64ELi4ES3_EELb0ELb1ELb0ELb0ELb0ELb0ELb0ELb1EEEvNS_16Flash_fwd_paramsE,"",@"SHT_CUDA_INFO"
	.sectionflags	@""
	.align	4


	//----- nvinfo : EIATTR_CUDA_API_VERSION
	.align		4
        /*0000*/ 	.byte	0x04, 0x37
        /*0002*/ 	.short	(.L_2572 - .L_2571)
.L_2571:
        /*0004*/ 	.word	0x00000082


	//----- nvinfo : EIATTR_KPARAM_INFO
	.align		4
.L_2572:
        /*0008*/ 	.byte	0x04, 0x17
        /*000a*/ 	.short	(.L_2574 - .L_2573)
.L_2573:
        /*000c*/ 	.word	0x00000000
        /*0010*/ 	.short	0x0000
        /*0012*/ 	.short	0x0000
        /*0014*/ 	.byte	0x00, 0xf0, 0x41, 0x07


	//----- nvinfo : EIATTR_SPARSE_MMA_MASK
	.align		4
.L_2574:
        /*0018*/ 	.byte	0x03, 0x50
        /*001a*/ 	.short	0x0000


	//----- nvinfo : EIATTR_MAXREG_COUNT
	.align		4
        /*001c*/ 	.byte	0x03, 0x1b
        /*001e*/ 	.short	0x00ff


	//----- nvinfo : EIATTR_NUM_BARRIERS
	.align		4
        /*0020*/ 	.byte	0x02, 0x4c
        /*0022*/ 	.byte	0x01
	.zero		1


	//----- nvinfo : EIATTR_MERCURY_ISA_VERSION
	.align		4
        /*0024*/ 	.byte	0x03, 0x5f
        /*0026*/ 	.short	0x0101


	//----- nvinfo : EIATTR_COOP_GROUP_MASK_REGIDS
	.align		4
        /*0028*/ 	.byte	0x04, 0x29
        /*002a*/ 	.short	(.L_2576 - .L_2575)


	//   ....[0]....
.L_2575:
        /*002c*/ 	.word	0xffffffff


	//   ....[1]....
        /*0030*/ 	.word	0xffffffff


	//   ....[2]....
        /*0034*/ 	.word	0xffffffff


	//   ....[3]....
        /*0038*/ 	.word	0xffffffff


	//   ....[4]....
        /*003c*/ 	.word	0xffffffff


	//   ....[5]....
        /*0040*/ 	.word	0xffffffff


	//   ....[6]....
        /*0044*/ 	.word	0xffffffff


	//   ....[7]....
        /*0048*/ 	.word	0xffffffff


	//   ....[8]....
        /*004c*/ 	.word	0xffffffff


	//   ....[9]....
        /*0050*/ 	.word	0xffffffff


	//   ....[10]....
        /*0054*/ 	.word	0xffffffff


	//   ....[11]....
        /*0058*/ 	.word	0xffffffff


	//   ....[12]....
        /*005c*/ 	.word	0xffffffff


	//   ....[13]....
        /*0060*/ 	.word	0xffffffff


	//   ....[14]....
        /*0064*/ 	.word	0xffffffff


	//   ....[15]....
        /*0068*/ 	.word	0xffffffff


	//   ....[16]....
        /*006c*/ 	.word	0x05000006


	//   ....[17]....
        /*0070*/ 	.word	0x05000006


	//   ....[18]....
        /*0074*/ 	.word	0x05000006


	//   ....[19]....
        /*0078*/ 	.word	0x05000006


	//----- nvinfo : EIATTR_COOP_GROUP_INSTR_OFFSETS
	.align		4
.L_2576:
        /*007c*/ 	.byte	0x04, 0x28
        /*007e*/ 	.short	(.L_2578 - .L_2577)


	//   ....[0]....
.L_2577:
        /*0080*/ 	.word	0x0000f7f0


	//   ....[1]....
        /*0084*/ 	.word	0x0000f820


	//   ....[2]....
        /*0088*/ 	.word	0x0000f8e0


	//   ....[3]....
        /*008c*/ 	.word	0x0000f8f0


	//   ....[4]....
        /*0090*/ 	.word	0x00012760


	//   ....[5]....
        /*0094*/ 	.word	0x00012770


	//   ....[6]....
        /*0098*/ 	.word	0x000127a0


	//   ....[7]....
        /*009c*/ 	.word	0x000127b0


	//   ....[8]....
        /*00a0*/ 	.word	0x00015c00


	//   ....[9]....
        /*00a4*/ 	.word	0x00015c10


	//   ....[10]....
        /*00a8*/ 	.word	0x00015c40


	//   ....[11]....
        /*00ac*/ 	.word	0x00015c50


	//   ....[12]....
        /*00b0*/ 	.word	0x00016ec0


	//   ....[13]....
        /*00b4*/ 	.word	0x00016ed0


	//   ....[14]....
        /*00b8*/ 	.word	0x00016f00


	//   ....[15]....
        /*00bc*/ 	.word	0x00016f10


	//   ....[16]....
        /*00c0*/ 	.word	0x000182b0


	//   ....[17]....
        /*00c4*/ 	.word	0x00018320


	//   ....[18]....
        /*00c8*/ 	.word	0x00018380


	//   ....[19]....
        /*00cc*/ 	.word	0x000183f0


	//----- nvinfo : EIATTR_VRC_CTA_INIT_COUNT
	.align		4
.L_2578:
        /*00d0*/ 	.byte	0x02, 0x4a
	.zero		1
	.zero		1


	//----- nvinfo : EIATTR_EXIT_INSTR_OFFSETS
	.align		4
        /*00d4*/ 	.byte	0x04, 0x1c
        /*00d6*/ 	.short	(.L_2580 - .L_2579)


	//   ....[0]....
.L_2579:
        /*00d8*/ 	.word	0x00000090


	//----- nvinfo : EIATTR_CRS_STACK_SIZE
	.align		4
.L_2580:
        /*00dc*/ 	.byte	0x04, 0x1e
        /*00de*/ 	.short	(.L_2582 - .L_2581)
.L_2581:
        /*00e0*/ 	.word	0x00000000


	//----- nvinfo : EIATTR_CBANK_PARAM_SIZE
	.align		4
.L_2582:
        /*00e4*/ 	.byte	0x03, 0x19
        /*00e6*/ 	.short	0x01d0


	//----- nvinfo : EIATTR_PARAM_CBANK
	.align		4
        /*00e8*/ 	.byte	0x04, 0x0a
        /*00ea*/ 	.short	(.L_2584 - .L_2583)
	.align		4
.L_2583:
        /*00ec*/ 	.word	index@(.nv.constant0._ZN5flash24flash_fwd_splitkv_kernelI23Flash_fwd_kernel_traitsILi128ELi64ELi64ELi4ELb0ELb0EN7cutlass10bfloat16_tE19Flash_kernel_traitsILi128ELi64ELi64ELi4ES3_EELb0ELb1ELb0ELb0ELb0ELb0ELb0ELb1EEEvNS_16Flash_fwd_paramsE)
        /*00f0*/ 	.short	0x0380
        /*00f2*/ 	.short	0x01d0


	//----- nvinfo : EIATTR_SW_WAR
	.align		4
.L_2584:
        /*00f4*/ 	.byte	0x04, 0x36
        /*00f6*/ 	.short	(.L_2586 - .L_2585)
.L_2585:
        /*00f8*/ 	.word	0x00000008
.L_2586:


//--------------------- .nv.info._ZN5flash24flash_fwd_splitkv_kernelI23Flash_fwd_kernel_traitsILi128ELi64ELi64ELi4ELb0ELb0EN7cutlass10bfloat16_tE19Flash_kernel_traitsILi128ELi64ELi64ELi4ES3_EELb0ELb1ELb0ELb0ELb0ELb1ELb0ELb1EEEvNS_16Flash_fwd_paramsE --------------------------
	.section	.nv.info._ZN5flash24flash_fwd_splitkv_kernelI23Flash_fwd_kernel_traitsILi128ELi64ELi64ELi4ELb0ELb0EN7cutlass10bfloat16_tE19Flash_kernel_traitsILi128ELi64ELi64ELi4ES3_EELb0ELb1ELb0ELb0ELb0ELb1ELb0ELb1EEEvNS_16Flash_fwd_paramsE,"",@"SHT_CUDA_INFO"
	.sectionflags	@""
	.align	4


	//----- nvinfo : EIATTR_CUDA_API_VERSION
	.align		4
        /*0000*/ 	.byte	0x04, 0x37
        /*0002*/ 	.short	(.L_2588 - .L_2587)
.L_2587:
        /*0004*/ 	.word	0x00000082


	//----- nvinfo : EIATTR_KPARAM_INFO
	.align		4
.L_2588:
        /*0008*/ 	.byte	0x04, 0x17
        /*000a*/ 	.short	(.L_2590 - .L_2589)
.L_2589:
        /*000c*/ 	.word	0x00000000
        /*0010*/ 	.short	0x0000
        /*0012*/ 	.short	0x0000
        /*0014*/ 	.byte	0x00, 0xf0, 0x41, 0x07


	//----- nvinfo : EIATTR_SPARSE_MMA_MASK
	.align		4
.L_2590:
        /*0018*/ 	.byte	0x03, 0x50
        /*001a*/ 	.short	0x0000


	//----- nvinfo : EIATTR_MAXREG_COUNT
	.align		4
        /*001c*/ 	.byte	0x03, 0x1b
        /*001e*/ 	.short	0x00ff


	//----- nvinfo : EIATTR_NUM_BARRIERS
	.align		4
        /*0020*/ 	.byte	0x02, 0x4c
        /*0022*/ 	.byte	0x01
	.zero		1


	//----- nvinfo : EIATTR_MERCURY_ISA_VERSION
	.align		4
        /*0024*/ 	.byte	0x03, 0x5f
        /*0026*/ 	.short	0x0101


	//----- nvinfo : EIATTR_COOP_GROUP_MASK_REGIDS
	.align		4
        /*0028*/ 	.byte	0x04, 0x29
        /*002a*/ 	.short	(.L_2592 - .L_2591)


	//   ....[0]....
.L_2591:
        /*002c*/ 	.word	0xffffffff


	//   ....[1]....
        /*0030*/ 	.word	0xffffffff


	//   ....[2]....
        /*0034*/ 	.word	0xffffffff


	//   ....[3]....
        /*0038*/ 	.word	0xffffffff


	//   ....[4]....
        /*003c*/ 	.word	0xffffffff


	//   ....[5]....
        /*0040*/ 	.word	0xffffffff


	//   ....[6]....
        /*0044*/ 	.word	0xffffffff


	//   ....[7]....
        /*0048*/ 	.word	0xffffffff


	//   ....[8]....
        /*004c*/ 	.word	0xffffffff


	//   ....[9]....
        /*0050*/ 	.word	0xffffffff


	//   ....[10]....
        /*0054*/ 	.word	0xffffffff


	//   ....[11]....
        /*0058*/ 	.word	0xffffffff


	//   ....[12]....
        /*005c*/ 	.word	0xffffffff


	//   ....[13]....
        /*0060*/ 	.word	0xffffffff


	//   ....[14]....
        /*0064*/ 	.word	0xffffffff


	//   ....[15]....
        /*0068*/ 	.word	0xffffffff


	//   ....[16]....
        /*006c*/ 	.word	0x05000006


	//   ....[17]....
        /*0070*/ 	.word	0x05000006


	//   ....[18]....
        /*0074*/ 	.word	0x05000006


	//   ....[19]....
        /*0078*/ 	.word	0x05000006


	//----- nvinfo : EIATTR_COOP_GROUP_INSTR_OFFSETS
	.align		4
.L_2592:
        /*007c*/ 	.byte	0x04, 0x28
        /*007e*/ 	.short	(.L_2594 - .L_2593)


	//   ....[0]....
.L_2593:
        /*0080*/ 	.word	0x0000fc40


	//   ....[1]....
        /*0084*/ 	.word	0x0000fca0


	//   ....[2]....
        /*0088*/ 	.word	0x0000fd10


	//   ....[3]....
        /*008c*/ 	.word	0x0000fd40


	//   ....[4]....
        /*0090*/ 	.word	0x00012ec0


	//   ....[5]....
        /*0094*/ 	.word	0x00012f90


	//   ....[6]....
        /*0098*/ 	.word	0x00012fa0


	//   ....[7]....
        /*009c*/ 	.word	0x00012fe0


	//   ....[8]....
        /*00a0*/ 	.word	0x00016830


	//   ....[9]....
        /*00a4*/ 	.word	0x00016840


	//   ....[10]....
        /*00a8*/ 	.word	0x00016870


	//   ....[11]....
        /*00ac*/ 	.word	0x00016880


	//   ....[12]....
        /*00b0*/ 	.word	0x00017af0


	//   ....[13]....
        /*00b4*/ 	.word	0x00017b00


	//   ....[14]....
        /*00b8*/ 	.word	0x00017b30


	//   ....[15]....
        /*00bc*/ 	.word	0x00017b40


	//   ....[16]....
        /*00c0*/ 	.word	0x00018ee0


	//   ....[17]....
        /*00c4*/ 	.word	0x00018f50


	//   ....[18]....
        /*00c8*/ 	.word	0x00018fb0


	//   ....[19]....
        /*00cc*/ 	.word	0x00019020


	//----- nvinfo : EIATTR_VRC_CTA_INIT_COUNT
	.align		4
.L_2594:
        /*00d0*/ 	.byte	0x02, 0x4a
	.zero		1
	.zero		1


	//----- nvinfo : EIATTR_EXIT_INSTR_OFFSETS
	.align		4
        /*00d4*/ 	.byte	0x04, 0x1c
        /*00d6*/ 	.short	(.L_2596 - .L_2595)


	//   ....[0]....
.L_2595:
        /*00d8*/ 	.word	0x00000090


	//----- nvinfo : EIATTR_CRS_STACK_SIZE
	.align		4
.L_2596:
        /*00dc*/ 	.byte	0x04, 0x1e
        /*00de*/ 	.short	(.L_2598 - .L_2597)
.L_2597:
        /*00e0*/ 	.word	0x00000000


	//----- nvinfo : EIATTR_CBANK_PARAM_SIZE
	.align		4
.L_2598:
        /*00e4*/ 	.byte	0x03, 0x19
        /*00e6*/ 	.short	0x01d0


	//----- nvinfo : EIATTR_PARAM_CBANK
	.align		4
        /*00e8*/ 	.byte	0x04, 0x0a
        /*00ea*/ 	.short	(.L_2600 - .L_2599)
	.align		4
.L_2599:
        /*00ec*/ 	.word	index@(.nv.constant0._ZN5flash24flash_fwd_splitkv_kernelI23Flash_fwd_kernel_traitsILi128ELi64ELi64ELi4ELb0ELb0EN7cutlass10bfloat16_tE19Flash_kernel_traitsILi128ELi64ELi64ELi4ES3_EELb0ELb1ELb0ELb0ELb0ELb1ELb0ELb1EEEvNS_16Flash_fwd_paramsE)
        /*00f0*/ 	.short	0x0380
        /*00f2*/ 	.short	0x01d0


	//----- nvinfo : EIATTR_SW_WAR
	.align		4
.L_2600:
        /*00f4*/ 	.byte	0x04, 0x36
        /*00f6*/ 	.short	(.L_2602 - .L_2601)
.L_2601:
        /*00f8*/ 	.word	0x00000008
.L_2602:


//--------------------- .nv.info._ZN5flash24flash_fwd_splitkv_kernelI23Flash_fwd_kernel_traitsILi128ELi64ELi64ELi4ELb0ELb0EN7cutlass10bfloat16_tE19Flash_kernel_traitsILi128ELi64ELi64ELi4ES3_EELb0ELb1ELb0ELb0ELb0ELb0ELb1ELb0EEEvNS_16Flash_fwd_paramsE --------------------------
	.section	.nv.info._ZN5flash24flash_fwd_splitkv_kernelI23Flash_fwd_kernel_traitsILi128ELi64ELi64ELi4ELb0ELb0EN7cutlass10bfloat16_tE19Flash_kernel_traitsILi128ELi64ELi64ELi4ES3_EELb0ELb1ELb0ELb0ELb0ELb0ELb1ELb0EEEvNS_16Flash_fwd_paramsE,"",@"SHT_CUDA_INFO"
	.sectionflags	@""
	.align	4


	//----- nvinfo : EIATTR_CUDA_API_VERSION
	.align		4
        /*0000*/ 	.byte	0x04, 0x37
        /*0002*/ 	.short	(.L_2604 - .L_2603)
.L_2603:
        /*0004*/ 	.word	0x00000082


	//----- nvinfo : EIATTR_KPARAM_INFO
	.align		4
.L_2604:
        /*0008*/ 	.byte	0x04, 0x17
        /*000a*/ 	.short	(.L_2606 - .L_2605)
.L_2605:
        /*000c*/ 	.word	0x00000000
        /*0010*/ 	.short	0x0000
        /*0012*/ 	.short	0x0000
        /*0014*/ 	.byte	0x00, 0xf0, 0x41, 0x07


	//----- nvinfo : EIATTR_SPARSE_MMA_MASK
	.align		4
.L_2606:
        /*0018*/ 	.byte	0x03, 0x50
        /*001a*/ 	.short	0x0000


	//----- nvinfo : EIATTR_MAXREG_COUNT
	.align		4
        /*001c*/ 	.byte	0x03, 0x1b
        /*001e*/ 	.short	0x00ff


	//----- nvinfo : EIATTR_NUM_BARRIERS
	.align		4
        /*0020*/ 	.byte	0x02, 0x4c
        /*0022*/ 	.byte	0x01
	.zero		1


	//----- nvinfo : EIATTR_MERCURY_ISA_VERSION
	.align		4
        /*0024*/ 	.byte	0x03, 0x5f
        /*0026*/ 	.short	0x0101


	//----- nvinfo : EIATTR_COOP_GROUP_MASK_REGIDS
	.align		4
        /*0028*/ 	.byte	0x04, 0x29
        /*002a*/ 	.short	(.L_2608 - .L_2607)


	//   ....[0]....
.L_2607:
        /*002c*/ 	.word	0xffffffff


	//   ....[1]....
        /*0030*/ 	.word	0xffffffff


	//   ....[2]....
        /*0034*/ 	.word	0xffffffff


	//   ....[3]....
        /*0038*/ 	.word	0xffffffff


	//   ....[4]....
        /*003c*/ 	.word	0xffffffff


	//   ....[5]....
        /*0040*/ 	.word	0xffffffff


	//   ....[6]....
        /*0044*/ 	.word	0xffffffff


	//   ....[7]....
        /*0048*/ 	.word	0xffffffff


	//   ....[8]....
        /*004c*/ 	.word	0xffffffff


	//   ....[9]....
        /*0050*/ 	.word	0xffffffff


	//   ....[10]....
        /*0054*/ 	.word	0xffffffff


	//   ....[11]....
        /*0058*/ 	.word	0xffffffff


	//   ....[12]....
        /*005c*/ 	.word	0xffffffff


	//   ....[13]....
        /*0060*/ 	.word	0xffffffff


	//   ....[14]....
        /*0064*/ 	.word	0xffffffff


	//   ....[15]....
        /*0068*/ 	.word	0xffffffff


	//   ....[16]....
        /*006c*/ 	.word	0x05000007


	//   ....[17]....
        /*0070*/ 	.word	0x05000007


	//   ....[18]....
        /*0074*/ 	.word	0x05000007


	//   ....[19]....
        /*0078*/ 	.word	0x05000007


	//----- nvinfo : EIATTR_COOP_GROUP_INSTR_OFFSETS
	.align		4
.L_2608:
        /*007c*/ 	.byte	0x04, 0x28
        /*007e*/ 	.short	(.L_2610 - .L_2609)


	//   ....[0]....
.L_2609:
        /*0080*/ 	.word	0x000050f0


	//   ....[1]....
        /*0084*/ 	.word	0x00005120


	//   ....[2]....
        /*0088*/ 	.word	0x00005140


	//   ....[3]....
        /*008c*/ 	.word	0x00005160


	//   ....[4]....
        /*0090*/ 	.word	0x00007df0


	//   ....[5]....
        /*0094*/ 	.word	0x00007f70


	//   ....[6]....
        /*0098*/ 	.word	0x00007f80


	//   ....[7]....
        /*009c*/ 	.word	0x00007fd0


	//   ....[8]....
        /*00a0*/ 	.word	0x0000b3b0


	//   ....[9]....
        /*00a4*/ 	.word	0x0000b3c0


	//   ....[10]....
        /*00a8*/ 	.word	0x0000b3f0


	//   ....[11]....
        /*00ac*/ 	.word	0x0000b400


	//   ....[12]....
        /*00b0*/ 	.word	0x0000c670


	//   ....[13]....
        /*00b4*/ 	.word	0x0000c680


	//   ....[14]....
        /*00b8*/ 	.word	0x0000c6b0


	//   ....[15]....
        /*00bc*/ 	.word	0x0000c6c0


	//   ....[16]....
        /*00c0*/ 	.word	0x0000da00


	//   ....[17]....
        /*00c4*/ 	.word	0x0000da70


	//   ....[18]....
        /*00c8*/ 	.word	0x0000dad0


	//   ....[19]....
        /*00cc*/ 	.word	0x0000db40


	//----- nvinfo : EIATTR_VRC_CTA_INIT_COUNT
	.align		4
.L_2610:
        /*00d0*/ 	.byte	0x02, 0x4a
	.zero		1
	.zero		1


	//----- nvinfo : EIATTR_EXIT_INSTR_OFFSETS
	.align		4
        /*00d4*/ 	.byte	0x04, 0x1c
        /*00d6*/ 	.short	(.L_2612 - .L_2611)


	//   ....[0]....
.L_2611:
        /*00d8*/ 	.word	0x000001f0


	//----- nvinfo : EIATTR_CRS_STACK_SIZE
	.align		4
.L_2612:
        /*00dc*/ 	.byte	0x04, 0x1e
        /*00de*/ 	.short	(.L_2614 - .L_2613)
.L_2613:
        /*00e0*/ 	.word	0x00000000


	//----- nvinfo : EIATTR_CBANK_PARAM_SIZE
	.align		4
.L_2614:
        /*00e4*/ 	.byte	0x03, 0x19
        /*00e6*/ 	.short	0x01d0


	//----- nvinfo : EIATTR_PARAM_CBANK
	.align		4
        /*00e8*/ 	.byte	0x04, 0x0a
        /*00ea*/ 	.short	(.L_2616 - .L_2615)
	.align		4
.L_2615:
        /*00ec*/ 	.word	index@(.nv.constant0._ZN5flash24flash_fwd_splitkv_kernelI23Flash_fwd_kernel_traitsILi128ELi64ELi64ELi4ELb0ELb0EN7cutlass10bfloat16_tE19Flash_kernel_traitsILi128ELi64ELi64ELi4ES3_EELb0ELb1ELb0ELb0ELb0ELb0ELb1ELb0EEEvNS_16Flash_fwd_paramsE)
        /*00f0*/ 	.short	0x0380
        /*00f2*/ 	.short	0x01d0


	//----- nvinfo : EIATTR_SW_WAR
	.align		4
.L_2616:
        /*00f4*/ 	.byte	0x04, 0x36
        /*00f6*/ 	.short	(.L_2618 - .L_2617)
.L_2617:
        /*00f8*/ 	.word	0x00000008
.L_2618:


//--------------------- .nv.info._ZN5flash24flash_fwd_splitkv_kernelI23Flash_fwd_kernel_traitsILi128ELi64ELi64ELi4ELb0ELb0EN7cutlass10bfloat16_tE19Flash_kernel_traitsILi128ELi64ELi64ELi4ES3_EELb0ELb1ELb0ELb0ELb0ELb1ELb1ELb0EEEvNS_16Flash_fwd_paramsE --------------------------
	.section	.nv.info._ZN5flash24flash_fwd_splitkv_kernelI23Flash_fwd_kernel_traitsILi128ELi64ELi64ELi4ELb0ELb0EN7cutlass10bfloat16_tE19Flash_kernel_traitsILi128ELi64ELi64ELi4ES3_EELb0ELb1ELb0ELb0ELb0ELb1ELb1ELb0EEEvNS_16Flash_fwd_paramsE,"",@"SHT_CUDA_INFO"
	.sectionflags	@""
	.align	4


	//----- nvinfo : EIATTR_CUDA_API_VERSION
	.align		4
        /*0000*/ 	.byte	0x04, 0x37
        /*0002*/ 	.short	(.L_2620 - .L_2619)
.L_2619:
        /*0004*/ 	.word	0x00000082


	//----- nvinfo : EIATTR_KPARAM_INFO
	.align		4
.L_2620:
        /*0008*/ 	.byte	0x04, 0x17
        /*000a*/ 	.short	(.L_2622 - .L_2621)
.L_2621:
        /*000c*/ 	.word	0x00000000
        /*0010*/ 	.short	0x0000
        /*0012*/ 	.short	0x0000
        /*0014*/ 	.byte	0x00, 0xf0, 0x41, 0x07


	//----- nvinfo : EIATTR_SPARSE_MMA_MASK
	.align		4
.L_2622:
        /*0018*/ 	.byte	0x03, 0x50
        /*001a*/ 	.short	0x0000


	//----- nvinfo : EIATTR_MAXREG_COUNT
	.align		4
        /*001c*/ 	.byte	0x03, 0x1b
        /*001e*/ 	.short	0x00ff


	//----- nvinfo : EIATTR_NUM_BARRIERS
	.align		4
        /*0020*/ 	.byte	0x02, 0x4c
        /*0022*/ 	.byte	0x01
	.zero		1


	//----- nvinfo : EIATTR_MERCURY_ISA_VERSION
	.align		4
        /*0024*/ 	.byte	0x03, 0x5f
        /*0026*/ 	.short	0x0101


	//----- nvinfo : EIATTR_COOP_GROUP_MASK_REGIDS
	.align		4
        /*0028*/ 	.byte	0x04, 0x29
        /*002a*/ 	.short	(.L_2624 - .L_2623)


	//   ....[0]....
.L_2623:
        /*002c*/ 	.word	0xffffffff


	//   ....[1]....
        /*0030*/ 	.word	0xffffffff


	//   ....[2]....
        /*0034*/ 	.word	0xffffffff


	//   ....[3]....
        /*0038*/ 	.word	0xffffffff


	//   ....[4]....
        /*003c*/ 	.word	0xffffffff


	//   ....[5]....
        /*0040*/ 	.word	0xffffffff


	//   ....[6]....
        /*0044*/ 	.word	0xffffffff


	//   ....[7]....
        /*0048*/ 	.word	0xffffffff


	//   ....[8]....
        /*004c*/ 	.word	0xffffffff


	//   ....[9]....
        /*0050*/ 	.word	0xffffffff


	//   ....[10]....
        /*0054*/ 	.word	0xffffffff


	//   ....[11]....
        /*0058*/ 	.word	0xffffffff


	//   ....[12]....
        /*005c*/ 	.word	0xffffffff


	//   ....[13]....
        /*0060*/ 	.word	0xffffffff


	//   ....[14]....
        /*0064*/ 	.word	0xffffffff


	//   ....[15]....
        /*0068*/ 	.word	0xffffffff


	//   ....[16]....
        /*006c*/ 	.word	0x05000007


	//   ....[17]....
        /*0070*/ 	.word	0x05000007


	//   ....[18]....
        /*0074*/ 	.word	0x05000007


	//   ....[19]....
        /*0078*/ 	.word	0x05000007


	//----- nvinfo : EIATTR_COOP_GROUP_INSTR_OFFSETS
	.align		4
.L_2624:
        /*007c*/ 	.byte	0x04, 0x28
        /*007e*/ 	.short	(.L_2626 - .L_2625)


	//   ....[0]....
.L_2625:
        /*0080*/ 	.word	0x00005500


	//   ....[1]....
        /*0084*/ 	.word	0x00005520


	//   ....[2]....
        /*0088*/ 	.word	0x00005540


	//   ....[3]....
        /*008c*/ 	.word	0x00005560


	//   ....[4]....
        /*0090*/ 	.word	0x00008760


	//   ....[5]....
        /*0094*/ 	.word	0x00008770


	//   ....[6]....
        /*0098*/ 	.word	0x000087a0


	//   ....[7]....
        /*009c*/ 	.word	0x000087b0


	//   ....[8]....
        /*00a0*/ 	.word	0x0000bfd0


	//   ....[9]....
        /*00a4*/ 	.word	0x0000bfe0


	//   ....[10]....
        /*00a8*/ 	.word	0x0000c010


	//   ....[11]....
        /*00ac*/ 	.word	0x0000c020


	//   ....[12]....
        /*00b0*/ 	.word	0x0000d290


	//   ....[13]....
        /*00b4*/ 	.word	0x0000d2a0


	//   ....[14]....
        /*00b8*/ 	.word	0x0000d2d0


	//   ....[15]....
        /*00bc*/ 	.word	0x0000d2e0


	//   ....[16]....
        /*00c0*/ 	.word	0x0000e620


	//   ....[17]....
        /*00c4*/ 	.word	0x0000e690


	//   ....[18]....
        /*00c8*/ 	.word	0x0000e6f0


	//   ....[19]....
        /*00cc*/ 	.word	0x0000e760


	//----- nvinfo : EIATTR_VRC_CTA_INIT_COUNT
	.align		4
.L_2626:
        /*00d0*/ 	.byte	0x02, 0x4a
	.zero		1
	.zero		1


	//----- nvinfo : EIATTR_EXIT_INSTR_OFFSETS
	.align		4
        /*00d4*/ 	.byte	0x04, 0x1c
        /*00d6*/ 	.short	(.L_2628 - .L_2627)


	//   ....[0]....
.L_2627:
        /*00d8*/ 	.word	0x000001f0


	//----- nvinfo : EIATTR_CRS_STACK_SIZE
	.align		4
.L_2628:
        /*00dc*/ 	.byte	0x04, 0x1e
        /*00de*/ 	.short	(.L_2630 - .L_2629)
.L_2629:
        /*00e0*/ 	.word	0x00000000


	//----- nvinfo : EIATTR_CBANK_PARAM_SIZE
	.align		4
.L_2630:
        /*00e4*/ 	.byte	0x03, 0x19
        /*00e6*/ 	.short	0x01d0


	//----- nvinfo : EIATTR_PARAM_CBANK
	.align		4
        /*00e8*/ 	.byte	0x04, 0x0a
        /*00ea*/ 	.short	(.L_2632 - .L_2631)
	.align		4
.L_2631:
        /*00ec*/ 	.word	index@(.nv.constant0._ZN5flash24flash_fwd_splitkv_kernelI23Flash_fwd_kernel_traitsILi128ELi64ELi64ELi4ELb0ELb0EN7cutlass10bfloat16_tE19Flash_kernel_traitsILi128ELi64ELi64ELi4ES3_EELb0ELb1ELb0ELb0ELb0ELb1ELb1ELb0EEEvNS_16Flash_fwd_paramsE)
        /*00f0*/ 	.short	0x0380
        /*00f2*/ 	.short	0x01d0


	//----- nvinfo : EIATTR_SW_WAR
	.align		4
.L_2632:
        /*00f4*/ 	.byte	0x04, 0x36
        /*00f6*/ 	.short	(.L_2634 - .L_2633)
.L_2633:
        /*00f8*/ 	.word	0x00000008
.L_2634:


//--------------------- .nv.info._ZN5flash24flash_fwd_splitkv_kernelI23Flash_fwd_kernel_traitsILi128ELi64ELi64ELi4ELb0ELb0EN7cutlass10bfloat16_tE19Flash_kernel_traitsILi128ELi64ELi64ELi4ES3_EELb0ELb1ELb0ELb0ELb0ELb0ELb1ELb1EEEvNS_16Flash_fwd_paramsE --------------------------
	.section	.nv.info._ZN5flash24flash_fwd_splitkv_kernelI23Flash_fwd_kernel_traitsILi128ELi64ELi64ELi4ELb0ELb0EN7cutlass10bfloat16_tE19Flash_kernel_traitsILi128ELi64ELi64ELi4ES3_EELb0ELb1ELb0ELb0ELb0ELb0ELb1ELb1EEEvNS_16Flash_fwd_paramsE,"",@"SHT_CUDA_INFO"
	.sectionflags	@""
	.align	4


	//----- nvinfo : EIATTR_CUDA_API_VERSION
	.align		4
        /*0000*/ 	.byte	0x04, 0x37
        /*0002*/ 	.short	(.L_2636 - .L_2635)
.L_2635:
        /*0004*/ 	.word	0x00000082


	//----- nvinfo : EIATTR_KPARAM_INFO
	.align		4
.L_2636:
        /*0008*/ 	.byte	0x04, 0x17
        /*000a*/ 	.short	(.L_2638 - .L_2637)
.L_2637:
        /*000c*/ 	.word	0x00000000
        /*0010*/ 	.short	0x0000
        /*0012*/ 	.short	0x0000
        /*0014*/ 	.byte	0x00, 0xf0, 0x41, 0x07


	//----- nvinfo : EIATTR_SPARSE_MMA_MASK
	.align		4
.L_2638:
        /*0018*/ 	.byte	0x03, 0x50
        /*001a*/ 	.short	0x0000


	//----- nvinfo : EIATTR_MAXREG_COUNT
	.align		4
        /*001c*/ 	.byte	0x03, 0x1b
        /*001e*/ 	.short	0x00ff


	//----- nvinfo : EIATTR_NUM_BARRIERS
	.align		4
        /*0020*/ 	.byte	0x02, 0x4c
        /*0022*/ 	.byte	0x01
	.zero		1


	//----- nvinfo : EIATTR_MERCURY_ISA_VERSION
	.align		4
        /*0024*/ 	.byte	0x03, 0x5f
        /*0026*/ 	.short	0x0101


	//----- nvinfo : EIATTR_COOP_GROUP_MASK_REGIDS
	.align		4
        /*0028*/ 	.byte	0x04, 0x29
        /*002a*/ 	.short	(.L_2640 - .L_2639)


	//   ....[0]....
.L_2639:
        /*002c*/ 	.word	0xffffffff


	//   ....[1]....
        /*0030*/ 	.word	0xffffffff


	//   ....[2]....
        /*0034*/ 	.word	0xffffffff


	//   ....[3]....
        /*0038*/ 	.word	0xffffffff


	//   ....[4]....
        /*003c*/ 	.word	0xffffffff


	//   ....[5]....
        /*0040*/ 	.word	0xffffffff


	//   ....[6]....
        /*0044*/ 	.word	0xffffffff


	//   ....[7]....
        /*0048*/ 	.word	0xffffffff


	//   ....[8]....
        /*004c*/ 	.word	0xffffffff


	//   ....[9]....
        /*0050*/ 	.word	0xffffffff


	//   ....[10]....
        /*0054*/ 	.word	0xffffffff


	//   ....[11]....
        /*0058*/ 	.word	0xffffffff


	//   ....[12]....
        /*005c*/ 	.word	0xffffffff


	//   ....[13]....
        /*0060*/ 	.word	0xffffffff


	//   ....[14]....
        /*0064*/ 	.word	0xffffffff


	//   ....[15]....
        /*0068*/ 	.word	0xffffffff


	//   ....[16]....
        /*006c*/ 	.word	0x05000006


	//   ....[17]....
        /*0070*/ 	.word	0x05000006


	//   ....[18]....
        /*0074*/ 	.word	0x05000006


	//   ....[19]....
        /*0078*/ 	.word	0x05000006


	//----- nvinfo : EIATTR_COOP_GROUP_INSTR_OFFSETS
	.align		4
.L_2640:
        /*007c*/ 	.byte	0x04, 0x28
        /*007e*/ 	.short	(.L_2642 - .L_2641)


	//   ....[0]....
.L_2641:
        /*0080*/ 	.word	0x0000fad0


	//   ....[1]....
        /*0084*/ 	.word	0x0000fc90


	//   ....[2]....
        /*0088*/ 	.word	0x0000fdc0


	//   ....[3]....
        /*008c*/ 	.word	0x0000fee0


	//   ....[4]....
        /*0090*/ 	.word	0x00012b20


	//   ....[5]....
        /*0094*/ 	.word	0x00012ca0


	//   ....[6]....
        /*0098*/ 	.word	0x00012cb0


	//   ....[7]....
        /*009c*/ 	.word	0x00012d00


	//   ....[8]....
        /*00a0*/ 	.word	0x00016120


	//   ....[9]....
        /*00a4*/ 	.word	0x000161e0


	//   ....[10]....
        /*00a8*/ 	.word	0x00016200


	//   ....[11]....
        /*00ac*/ 	.word	0x00016220


	//   ....[12]....
        /*00b0*/ 	.word	0x000174a0


	//   ....[13]....
        /*00b4*/ 	.word	0x000174b0


	//   ....[14]....
        /*00b8*/ 	.word	0x000174e0


	//   ....[15]....
        /*00bc*/ 	.word	0x000174f0


	//   ....[16]....
        /*00c0*/ 	.word	0x00018800


	//   ....[17]....
        /*00c4*/ 	.word	0x00018870


	//   ....[18]....
        /*00c8*/ 	.word	0x000188e0


	//   ....[19]....
        /*00cc*/ 	.word	0x00018940


	//----- nvinfo : EIATTR_VRC_CTA_INIT_COUNT
	.align		4
.L_2642:
        /*00d0*/ 	.byte	0x02, 0x4a
	.zero		1
	.zero		1


	//----- nvinfo : EIATTR_EXIT_INSTR_OFFSETS
	.align		4
        /*00d4*/ 	.byte	0x04, 0x1c
        /*00d6*/ 	.short	(.L_2644 - .L_2643)


	//   ....[0]....
.L_2643:
        /*00d8*/ 	.word	0x000001f0


	//----- nvinfo : EIATTR_CRS_STACK_SIZE
	.align		4
.L_2644:
        /*00dc*/ 	.byte	0x04, 0x1e
        /*00de*/ 	.short	(.L_2646 - .L_2645)
.L_2645:
        /*00e0*/ 	.word	0x00000000


	//----- nvinfo : EIATTR_CBANK_PARAM_SIZE
	.align		4
.L_2646:
        /*00e4*/ 	.byte	0x03, 0x19
        /*00e6*/ 	.short	0x01d0


	//----- nvinfo : EIATTR_PARAM_CBANK
	.align		4
        /*00e8*/ 	.byte	0x04, 0x0a
        /*00ea*/ 	.short	(.L_2648 - .L_2647)
	.align		4
.L_2647:
        /*00ec*/ 	.word	index@(.nv.constant0._ZN5flash24flash_fwd_splitkv_kernelI23Flash_fwd_kernel_traitsILi128ELi64ELi64ELi4ELb0ELb0EN7cutlass10bfloat16_tE19Flash_kernel_traitsILi128ELi64ELi64ELi4ES3_EELb0ELb1ELb0ELb0ELb0ELb0ELb1ELb1EEEvNS_16Flash_fwd_paramsE)
        /*00f0*/ 	.short	0x0380
        /*00f2*/ 	.short	0x01d0


	//----- nvinfo : EIATTR_SW_WAR
	.align		4
.L_2648:
        /*00f4*/ 	.byte	0x04, 0x36
        /*00f6*/ 	.short	(.L_2650 - .L_2649)
.L_2649:
        /*00f8*/ 	.word	0x00000008
.L_2650:


//--------------------- .nv.info._ZN5flash24flash_fwd_splitkv_kernelI23Flash_fwd_kernel_traitsILi128ELi64ELi64ELi4ELb0ELb0EN7cutlass10bfloat16_tE19Flash_kernel_traitsILi128ELi64ELi64ELi4ES3_EELb0ELb1ELb0ELb0ELb0ELb1ELb1ELb1EEEvNS_16Flash_fwd_paramsE --------------------------
	.section	.nv.info._ZN5flash24flash_fwd_splitkv_kernelI23Flash_fwd_kernel_traitsILi128ELi64ELi64ELi4ELb0ELb0EN7cutlass10bfloat16_tE19Flash_kernel_traitsILi128ELi64ELi64ELi4ES3_EELb0ELb1ELb0ELb0ELb0ELb1ELb1ELb1EEEvNS_16Flash_fwd_paramsE,"",@"SHT_CUDA_INFO"
	.sectionflags	@""
	.align	4


	//----- nvinfo : EIATTR_CUDA_API_VERSION
	.align		4
        /*0000*/ 	.byte	0x04, 0x37
        /*0002*/ 	.short	(.L_2652 - .L_2651)
.L_2651:
        /*0004*/ 	.word	0x00000082


	//----- nvinfo : EIATTR_KPARAM_INFO
	.align		4
.L_2652:
        /*0008*/ 	.byte	0x04, 0x17
        /*000a*/ 	.short	(.L_2654 - .L_2653)
.L_2653:
        /*000c*/ 	.word	0x00000000
        /*0010*/ 	.short	0x0000
        /*0012*/ 	.short	0x0000
        /*0014*/ 	.byte	0x00, 0xf0, 0x41, 0x07


	//----- nvinfo : EIATTR_SPARSE_MMA_MASK
	.align		4
.L_2654:
        /*0018*/ 	.byte	0x03, 0x50
        /*001a*/ 	.short	0x0000


	//----- nvinfo : EIATTR_MAXREG_COUNT
	.align		4
        /*001c*/ 	.byte	0x03, 0x1b
        /*001e*/ 	.short	0x00ff


	//----- nvinfo : EIATTR_NUM_BARRIERS
	.align		4
        /*0020*/ 	.byte	0x02, 0x4c
        /*0022*/ 	.byte	0x01
	.zero		1


	//----- nvinfo : EIATTR_MERCURY_ISA_VERSION
	.align		4
        /*0024*/ 	.byte	0x03, 0x5f
        /*0026*/ 	.short	0x0101


	//----- nvinfo : EIATTR_COOP_GROUP_MASK_REGIDS
	.align		4
        /*0028*/ 	.byte	0x04, 0x29
        /*002a*/ 	.short	(.L_2656 - .L_2655)


	//   ....[0]....
.L_2655:
        /*002c*/ 	.word	0xffffffff


	//   ....[1]....
        /*0030*/ 	.word	0xffffffff


	//   ....[2]....
        /*0034*/ 	.word	0xffffffff


	//   ....[3]....
        /*0038*/ 	.word	0xffffffff


	//   ....[4]....
        /*003c*/ 	.word	0xffffffff


	//   ....[5]....
        /*0040*/ 	.word	0xffffffff


	//   ....[6]....
        /*0044*/ 	.word	0xffffffff


	//   ....[7]....
        /*0048*/ 	.word	0xffffffff


	//   ....[8]....
        /*004c*/ 	.word	0xffffffff


	//   ....[9]....
        /*0050*/ 	.word	0xffffffff


	//   ....[10]....
        /*0054*/ 	.word	0xffffffff


	//   ....[11]....
        /*0058*/ 	.word	0xffffffff


	//   ....[12]....
        /*005c*/ 	.word	0xffffffff


	//   ....[13]....
        /*0060*/ 	.word	0xffffffff


	//   ....[14]....
        /*0064*/ 	.word	0xffffffff


	//   ....[15]....
        /*0068*/ 	.word	0xffffffff


	//   ....[16]....
        /*006c*/ 	.word	0x05000006


	//   ....[17]....
        /*0070*/ 	.word	0x05000006


	//   ....[18]....
        /*0074*/ 	.word	0x05000006


	//   ....[19]....
        /*0078*/ 	.word	0x05000006


	//----- nvinfo : EIATTR_COOP_GROUP_INSTR_OFFSETS
	.align		4
.L_2656:
        /*007c*/ 	.byte	0x04, 0x28
        /*007e*/ 	.short	(.L_2658 - .L_2657)


	//   ....[0]....
.L_2657:
        /*0080*/ 	.word	0x0000fe90


	//   ....[1]....
        /*0084*/ 	.word	0x00010150


	//   ....[2]....
        /*0088*/ 	.word	0x000101c0


	//   ....[3]....
        /*008c*/ 	.word	0x00010290


	//   ....[4]....
        /*0090*/ 	.word	0x00013330


	//   ....[5]....
        /*0094*/ 	.word	0x00013470


	//   ....[6]....
        /*0098*/ 	.word	0x00013480


	//   ....[7]....
        /*009c*/ 	.word	0x000134d0


	//   ....[8]....
        /*00a0*/ 	.word	0x00016ce0


	//   ....[9]....
        /*00a4*/ 	.word	0x00016dc0


	//   ....[10]....
        /*00a8*/ 	.word	0x00016df0


	//   ....[11]....
        /*00ac*/ 	.word	0x00016e00


	//   ....[12]....
        /*00b0*/ 	.word	0x00018080


	//   ....[13]....
        /*00b4*/ 	.word	0x00018090


	//   ....[14]....
        /*00b8*/ 	.word	0x000180c0


	//   ....[15]....
        /*00bc*/ 	.word	0x000180d0


	//   ....[16]....
        /*00c0*/ 	.word	0x000193e0


	//   ....[17]....
        /*00c4*/ 	.word	0x00019450


	//   ....[18]....
        /*00c8*/ 	.word	0x000194c0


	//   ....[19]....
        /*00cc*/ 	.word	0x00019520


	//----- nvinfo : EIATTR_VRC_CTA_INIT_COUNT
	.align		4
.L_2658:
        /*00d0*/ 	.byte	0x02, 0x4a
	.zero		1
	.zero		1


	//----- nvinfo : EIATTR_EXIT_INSTR_OFFSETS
	.align		4
        /*00d4*/ 	.byte	0x04, 0x1c
        /*00d6*/ 	.short	(.L_2660 - .L_2659)


	//   ....[0]....
.L_2659:
        /*00d8*/ 	.word	0x000001f0


	//----- nvinfo : EIATTR_CRS_STACK_SIZE
	.align		4
.L_2660:
        /*00dc*/ 	.byte	0x04, 0x1e
        /*00de*/ 	.short	(.L_2662 - .L_2661)
.L_2661:
        /*00e0*/ 	.word	0x00000000


	//----- nvinfo : EIATTR_CBANK_PARAM_SIZE
	.align		4
.L_2662:
        /*00e4*/ 	.byte	0x03, 0x19
        /*00e6*/ 	.short	0x01d0


	//----- nvinfo : EIATTR_PARAM_CBANK
	.align		4
        /*00e8*/ 	.byte	0x04, 0x0a
        /*00ea*/ 	.short	(.L_2664 - .L_2663)
	.align		4
.L_2663:
        /*00ec*/ 	.word	index@(.nv.constant0._ZN5flash24flash_fwd_splitkv_kernelI23Flash_fwd_kernel_traitsILi128ELi64ELi64ELi4ELb0ELb0EN7cutlass10bfloat16_tE19Flash_kernel_traitsILi128ELi64ELi64ELi4ES3_EELb0ELb1ELb0ELb0ELb0ELb1ELb1ELb1EEEvNS_16Flash_fwd_paramsE)
        /*00f0*/ 	.short	0x0380
        /*00f2*/ 	.short	0x01d0


	//----- nvinfo : EIATTR_SW_WAR
	.align		4
.L_2664:
        /*00f4*/ 	.byte	0x04, 0x36
        /*00f6*/ 	.short	(.L_2666 - .L_2665)
.L_2665:
        /*00f8*/ 	.word	0x00000008
.L_2666:


//--------------------- .nv.info._ZN5flash24flash_fwd_splitkv_kernelI23Flash_fwd_kernel_traitsILi128ELi64ELi64ELi4ELb0ELb0EN7cutlass10bfloat16_tE19Flash_kernel_traitsILi128ELi64ELi64ELi4ES3_EELb0ELb0ELb0ELb1ELb1ELb0ELb0ELb0EEEvNS_16Flash_fwd_paramsE --------------------------
	.section	.nv.info._ZN5flash24flash_fwd_splitkv_kernelI23Flash_fwd_kernel_traitsILi128ELi64ELi64ELi4ELb0ELb0EN7cutlass10bfloat16_tE19Flash_kernel_traitsILi128ELi64ELi64ELi4ES3_EELb0ELb0ELb0ELb1ELb1ELb0ELb0ELb0EEEvNS_16Flash_fwd_paramsE,"",@"SHT_CUDA_INFO"
	.sectionflags	@""
	.align	4


	//----- nvinfo : EIATTR_CUDA_API_VERSION
	.align		4
        /*0000*/ 	.byte	0x04, 0x37
        /*0002*/ 	.short	(.L_2668 - .L_2667)
.L_2667:
        /*0004*/ 	.word	0x00000082


	//----- nvinfo : EIATTR_KPARAM_INFO
	.align		4
.L_2668:
        /*0008*/ 	.byte	0x04, 0x17
        /*000a*/ 	.short	(.L_2670 - .L_2669)
.L_2669:
        /*000c*/ 	.word	0x00000000
        /*0010*/ 	.short	0x0000
        /*0012*/ 	.short	0x0000
        /*0014*/ 	.byte	0x00, 0xf0, 0x41, 0x07


	//----- nvinfo : EIATTR_SPARSE_MMA_MASK
	.align		4
.L_2670:
        /*0018*/ 	.byte	0x03, 0x50
        /*001a*/ 	.short	0x0000


	//----- nvinfo : EIATTR_MAXREG_COUNT
	.align		4
        /*001c*/ 	.byte	0x03, 0x1b
        /*001e*/ 	.short	0x00ff


	//----- nvinfo : EIATTR_NUM_BARRIERS
	.align		4
        /*0020*/ 	.byte	0x02, 0x4c
        /*0022*/ 	.byte	0x01
	.zero		1


	//----- nvinfo : EIATTR_MERCURY_ISA_VERSION
	.align		4
        /*0024*/ 	.byte	0x03, 0x5f
        /*0026*/ 	.short	0x0101


	//----- nvinfo : EIATTR_COOP_GROUP_MASK_REGIDS
	.align		4
        /*0028*/ 	.byte	0x04, 0x29
        /*002a*/ 	.short	(.L_2672 - .L_2671)


	//   ....[0]....
.L_2671:
        /*002c*/ 	.word	0xffffffff


	//   ....[1]....
        /*0030*/ 	.word	0xffffffff


	//   ....[2]....
        /*0034*/ 	.word	0xffffffff


	//   ....[3]....
        /*0038*/ 	.word	0xffffffff


	//   ....[4]....
        /*003c*/ 	.word	0xffffffff


	//   ....[5]....
        /*0040*/ 	.word	0xffffffff


	//   ....[6]....
        /*0044*/ 	.word	0xffffffff


	//   ....[7]....
        /*0048*/ 	.word	0xffffffff


	//   ....[8]....
        /*004c*/ 	.word	0xffffffff


	//   ....[9]....
        /*0050*/ 	.word	0xffffffff


	//   ....[10]....
        /*0054*/ 	.word	0xffffffff


	//   ....[11]....
        /*0058*/ 	.word	0xffffffff


	//   ....[12]....
        /*005c*/ 	.word	0x05000004


	//   ....[13]....
        /*0060*/ 	.word	0x05000004


	//   ....[14]....
        /*0064*/ 	.word	0x05000004


	//   ....[15]....
        /*0068*/ 	.word	0x05000004


	//----- nvinfo : EIATTR_COOP_GROUP_INSTR_OFFSETS
	.align		4
.L_2672:
        /*006c*/ 	.byte	0x04, 0x28
        /*006e*/ 	.short	(.L_2674 - .L_2673)


	//   ....[0]....
.L_2673:
        /*0070*/ 	.word	0x00002b20


	//   ....[1]....
        /*0074*/ 	.word	0x00002b30


	//   ....[2]....
        /*0078*/ 	.word	0x00002b60


	//   ....[3]....
        /*007c*/ 	.word	0x00002b70


	//   ....[4]....
        /*0080*/ 	.word	0x00004dc0


	//   ....[5]....
        /*0084*/ 	.word	0x00004de0


	//   ....[6]....
        /*0088*/ 	.word	0x00004e10


	//   ....[7]....
        /*008c*/ 	.word	0x00004e20


	//   ....[8]....
        /*0090*/ 	.word	0x00006090


	//   ....[9]....
        /*0094*/ 	.word	0x000060a0


	//   ....[10]....
        /*0098*/ 	.word	0x000060d0


	//   ....[11]....
        /*009c*/ 	.word	0x000060e0


	//   ....[12]....
        /*00a0*/ 	.word	0x00007100


	//   ....[13]....
        /*00a4*/ 	.word	0x00007170


	//   ....[14]....
        /*00a8*/ 	.word	0x000071d0


	//   ....[15]....
        /*00ac*/ 	.word	0x00007240


	//----- nvinfo : EIATTR_VRC_CTA_INIT_COUNT
	.align		4
.L_2674:
        /*00b0*/ 	.byte	0x02, 0x4a
	.zero		1
	.zero		1


	//----- nvinfo : EIATTR_EXIT_INSTR_OFFSETS
	.align		4
        /*00b4*/ 	.byte	0x04, 0x1c
        /*00b6*/ 	.short	(.L_2676 - .L_2675)


	//   ....[0]....
.L_2675:
        /*00b8*/ 	.word	0x00000090


	//----- nvinfo : EIATTR_CRS_STACK_SIZE
	.align		4
.L_2676:
        /*00bc*/ 	.byte	0x04, 0x1e
        /*00be*/ 	.short	(.L_2678 - .L_2677)
.L_2677:
        /*00c0*/ 	.word	0x00000000


	//----- nvinfo : EIATTR_CBANK_PARAM_SIZE
	.align		4
.L_2678:
        /*00c4*/ 	.byte	0x03, 0x19
        /*00c6*/ 	.short	0x01d0


	//----- nvinfo : EIATTR_PARAM_CBANK
	.align		4
        /*00c8*/ 	.byte	0x04, 0x0a
        /*00ca*/ 	.short	(.L_2680 - .L_2679)
	.align		4
.L_2679:
        /*00cc*/ 	.word	index@(.nv.constant0._ZN5flash24flash_fwd_splitkv_kernelI23Flash_fwd_kernel_traitsILi128ELi64ELi64ELi4ELb0ELb0EN7cutlass10bfloat16_tE19Flash_kernel_traitsILi128ELi64ELi64ELi4ES3_EELb0ELb0ELb0ELb1ELb1ELb0ELb0ELb0EEEvNS_16Flash_fwd_paramsE)
        /*00d0*/ 	.short	0x0380
        /*00d2*/ 	.short	0x01d0


	//----- nvinfo : EIATTR_SW_WAR
	.align		4
.L_2680:
        /*00d4*/ 	.byte	0x04, 0x36
        /*00d6*/ 	.short	(.L_2682 - .L_2681)
.L_2681:
        /*00d8*/ 	.word	0x00000008
.L_2682:


//--------------------- .nv.info._ZN5flash24flash_fwd_splitkv_kernelI23Flash_fwd_kernel_traitsILi128ELi64ELi64ELi4ELb0ELb0EN7cutlass10bfloat16_tE19Flash_kernel_traitsILi128ELi64ELi64ELi4ES3_EELb0ELb0ELb0ELb1ELb1ELb1ELb0ELb0EEEvNS_16Flash_fwd_paramsE --------------------------
	.section	.nv.info._ZN5flash24flash_fwd_splitkv_kernelI23Flash_fwd_kernel_traitsILi128ELi64ELi64ELi4ELb0ELb0EN7cutlass10bfloat16_tE19Flash_kernel_traitsILi128ELi64ELi64ELi4ES3_EELb0ELb0ELb0ELb1ELb1ELb1ELb0ELb0EEEvNS_16Flash_fwd_paramsE,"",@"SHT_CUDA_INFO"
	.sectionflags	@""
	.align	4


	//----- nvinfo : EIATTR_CUDA_API_VERSION
	.align		4
        /*0000*/ 	.byte	0x04, 0x37
        /*0002*/ 	.short	(.L_2684 - .L_2683)
.L_2683:
        /*0004*/ 	.word	0x00000082


	//----- nvinfo : EIATTR_KPARAM_INFO
	.align		4
.L_2684:
        /*0008*/ 	.byte	0x04, 0x17
        /*000a*/ 	.short	(.L_2686 - .L_2685)
.L_2685:
        /*000c*/ 	.word	0x00000000
        /*0010*/ 	.short	0x0000
        /*0012*/ 	.short	0x0000
        /*0014*/ 	.byte	0x00, 0xf0, 0x41, 0x07


	//----- nvinfo : EIATTR_SPARSE_MMA_MASK
	.align		4
.L_2686:
        /*0018*/ 	.byte	0x03, 0x50
        /*001a*/ 	.short	0x0000


	//----- nvinfo : EIATTR_MAXREG_COUNT
	.align		4
        /*001c*/ 	.byte	0x03, 0x1b
        /*001e*/ 	.short	0x00ff


	//----- nvinfo : EIATTR_NUM_BARRIERS
	.align		4
        /*0020*/ 	.byte	0x02, 0x4c
        /*0022*/ 	.byte	0x01
	.zero		1


	//----- nvinfo : EIATTR_MERCURY_ISA_VERSION
	.align		4
        /*0024*/ 	.byte	0x03, 0x5f
        /*0026*/ 	.short	0x0101


	//----- nvinfo : EIATTR_COOP_GROUP_MASK_REGIDS
	.align		4
        /*0028*/ 	.byte	0x04, 0x29
        /*002a*/ 	.short	(.L_2688 - .L_2687)


	//   ....[0]....
.L_2687:
        /*002c*/ 	.word	0xffffffff


	//   ....[1]....
        /*0030*/ 	.word	0xffffffff


	//   ....[2]....
        /*0034*/ 	.word	0xffffffff


	//   ....[3]....
        /*0038*/ 	.word	0xffffffff


	//   ....[4]....
        /*003c*/ 	.word	0xffffffff


	//   ....[5]....
        /*0040*/ 	.word	0xffffffff


	//   ....[6]....
        /*0044*/ 	.word	0xffffffff


	//   ....[7]....
        /*0048*/ 	.word	0xffffffff


	//   ....[8]....
        /*004c*/ 	.word	0xffffffff


	//   ....[9]....
        /*0050*/ 	.word	0xffffffff


	//   ....[10]....
        /*0054*/ 	.word	0xffffffff


	//   ....[11]....
        /*0058*/ 	.word	0xffffffff


	//   ....[12]....
        /*005c*/ 	.word	0x05000004


	//   ....[13]....
        /*0060*/ 	.word	0x05000004


	//   ....[14]....
        /*0064*/ 	.word	0x05000004


	//   ....[15]....
        /*0068*/ 	.word	0x05000004


	//----- nvinfo : EIATTR_COOP_GROUP_INSTR_OFFSETS
	.align		4
.L_2688:
        /*006c*/ 	.byte	0x04, 0x28
        /*006e*/ 	.short	(.L_2690 - .L_2689)


	//   ....[0]....
.L_2689:
        /*0070*/ 	.word	0x00002fe0


	//   ....[1]....
        /*0074*/ 	.word	0x00003050


	//   ....[2]....
        /*0078*/ 	.word	0x00003070


	//   ....[3]....
        /*007c*/ 	.word	0x00003090


	//   ....[4]....
        /*0080*/ 	.word	0x00005640


	//   ....[5]....
        /*0084*/ 	.word	0x00005660


	//   ....[6]....
        /*0088*/ 	.word	0x00005690


	//   ....[7]....
        /*008c*/ 	.word	0x000056a0


	//   ....[8]....
        /*0090*/ 	.word	0x00006910


	//   ....[9]....
        /*0094*/ 	.word	0x00006920


	//   ....[10]....
        /*0098*/ 	.word	0x00006950


	//   ....[11]....
        /*009c*/ 	.word	0x00006960


	//   ....[12]....
        /*00a0*/ 	.word	0x00007950


	//   ....[13]....
        /*00a4*/ 	.word	0x000079c0


	//   ....[14]....
        /*00a8*/ 	.word	0x00007a20


	//   ....[15]....
        /*00ac*/ 	.word	0x00007a90


	//----- nvinfo : EIATTR_VRC_CTA_INIT_COUNT
	.align		4
.L_2690:
        /*00b0*/ 	.byte	0x02, 0x4a
	.zero		1
	.zero		1


	//----- nvinfo : EIATTR_EXIT_INSTR_OFFSETS
	.align		4
        /*00b4*/ 	.byte	0x04, 0x1c
        /*00b6*/ 	.short	(.L_2692 - .L_2691)


	//   ....[0]....
.L_2691:
        /*00b8*/ 	.word	0x00000090


	//----- nvinfo : EIATTR_CRS_STACK_SIZE
	.align		4
.L_2692:
        /*00bc*/ 	.byte	0x04, 0x1e
        /*00be*/ 	.short	(.L_2694 - .L_2693)
.L_2693:
        /*00c0*/ 	.word	0x00000000


	//----- nvinfo : EIATTR_CBANK_PARAM_SIZE
	.align		4
.L_2694:
        /*00c4*/ 	.byte	0x03, 0x19
        /*00c6*/ 	.short	0x01d0


	//----- nvinfo : EIATTR_PARAM_CBANK
	.align		4
        /*00c8*/ 	.byte	0x04, 0x0a
        /*00ca*/ 	.short	(.L_2696 - .L_2695)
	.align		4
.L_2695:
        /*00cc*/ 	.word	index@(.nv.constant0._ZN5flash24flash_fwd_splitkv_kernelI23Flash_fwd_kernel_traitsILi128ELi64ELi64ELi4ELb0ELb0EN7cutlass10bfloat16_tE19Flash_kernel_traitsILi128ELi64ELi64ELi4ES3_EELb0ELb0ELb0ELb1ELb1ELb1ELb0ELb0EEEvNS_16Flash_fwd_paramsE)
        /*00d0*/ 	.short	0x0380
        /*00d2*/ 	.short	0x01d0


	//----- nvinfo : EIATTR_SW_WAR
	.align		4
.L_2696:
        /*00d4*/ 	.byte	0x04, 0x36
        /*00d6*/ 	.short	(.L_2698 - .L_2697)
.L_2697:
        /*00d8*/ 	.word	0x00000008
.L_2698:


//--------------------- .nv.info._ZN5flash24flash_fwd_splitkv_kernelI23Flash_fwd_kernel_traitsILi128ELi64ELi64ELi4ELb0ELb0EN7cutlass10bfloat16_tE19Flash_kernel_traitsILi128ELi64ELi64ELi4ES3_EELb0ELb0ELb1ELb0ELb0ELb0ELb0ELb0EEEvNS_16Flash_fwd_paramsE --------------------------
	.section	.nv.info._ZN5flash24flash_fwd_splitkv_kernelI23Flash_fwd_kernel_traitsILi128ELi64ELi64ELi4ELb0ELb0EN7cutlass10bfloat16_tE19Flash_kernel_traitsILi128ELi64ELi64ELi4ES3_EELb0ELb0ELb1ELb0ELb0ELb0ELb0ELb0EEEvNS_16Flash_fwd_paramsE,"",@"SHT_CUDA_INFO"
	.sectionflags	@""
	.align	4


	//----- nvinfo : EIATTR_CUDA_API_VERSION
	.align		4
        /*0000*/ 	.byte	0x04, 0x37
        /*0002*/ 	.short	(.L_2700 - .L_2699)
.L_2699:
        /*0004*/ 	.word	0x00000082


	//----- nvinfo : EIATTR_KPARAM_INFO
	.align		4
.L_2700:
        /*0008*/ 	.byte	0x04, 0x17
        /*000a*/ 	.short	(.L_2702 - .L_2701)
.L_2701:
        /*000c*/ 	.word	0x00000000
        /*0010*/ 	.short	0x0000
        /*0012*/ 	.short	0x0000
        /*0014*/ 	.byte	0x00, 0xf0, 0x41, 0x07


	//----- nvinfo : EIATTR_SPARSE_MMA_MASK
	.align		4
.L_2702:
        /*0018*/ 	.byte	0x03, 0x50
        /*001a*/ 	.short	0x0000


	//----- nvinfo : EIATTR_MAXREG_COUNT
	.align		4
        /*001c*/ 	.byte	0x03, 0x1b
        /*001e*/ 	.short	0x00ff


	//----- nvinfo : EIATTR_NUM_BARRIERS
	.align		4
        /*0020*/ 	.byte	0x02, 0x4c
        /*0022*/ 	.byte	0x01
	.zero		1


	//----- nvinfo : EIATTR_MERCURY_ISA_VERSION
	.align		4
        /*0024*/ 	.byte	0x03, 0x5f
        /*0026*/ 	.short	0x0101


	//----- nvinfo : EIATTR_COOP_GROUP_MASK_REGIDS
	.align		4
        /*0028*/ 	.byte	0x04, 0x29
        /*002a*/ 	.short	(.L_2704 - .L_2703)


	//   ....[0]....
.L_2703:
        /*002c*/ 	.word	0xffffffff


	//   ....[1]....
        /*0030*/ 	.word	0xffffffff


	//   ....[2]....
        /*0034*/ 	.word	0xffffffff


	//   ....[3]....
        /*0038*/ 	.word	0xffffffff


	//   ....[4]....
        /*003c*/ 	.word	0xffffffff


	//   ....[5]....
        /*0040*/ 	.word	0xffffffff


	//   ....[6]....
        /*0044*/ 	.word	0xffffffff


	//   ....[7]....
        /*0048*/ 	.word	0xffffffff


	//   ....[8]....
        /*004c*/ 	.word	0xffffffff


	//   ....[9]....
        /*0050*/ 	.word	0xffffffff


	//   ....[10]....
        /*0054*/ 	.word	0xffffffff


	//   ....[11]....
        /*0058*/ 	.word	0xffffffff


	//   ....[12]....
        /*005c*/ 	.word	0x05000002


	//   ....[13]....
        /*0060*/ 	.word	0x05000002


	//   ....[14]....
        /*0064*/ 	.word	0x05000002


	//   ....[15]....
        /*0068*/ 	.word	0x05000002


	//----- nvinfo : EIATTR_COOP_GROUP_INSTR_OFFSETS
	.align		4
.L_2704:
        /*006c*/ 	.byte	0x04, 0x28
        /*006e*/ 	.short	(.L_2706 - .L_2705)


	//   ....[0]....
.L_2705:
        /*0070*/ 	.word	0x00004c60


	//   ....[1]....
        /*0074*/ 	.word	0x00004e40


	//   ....[2]....
        /*0078*/ 	.word	0x00004e50


	//   ....[3]....
        /*007c*/ 	.word	0x00004ea0


	//   ....[4]....
        /*0080*/ 	.word	0x000079c0


	//   ....[5]....
        /*0084*/ 	.word	0x000079f0


	//   ....[6]....
        /*0088*/ 	.word	0x00007a20


	//   ....[7]....
        /*008c*/ 	.word	0x00007a30


	//   ....[8]....
        /*0090*/ 	.word	0x00008ca0


	//   ....[9]....
        /*0094*/ 	.word	0x00008cb0


	//   ....[10]....
        /*0098*/ 	.word	0x00008ce0


	//   ....[11]....
        /*009c*/ 	.word	0x00008cf0


	//   ....[12]....
        /*00a0*/ 	.word	0x0000a0c0


	//   ....[13]....
        /*00a4*/ 	.word	0x0000a130


	//   ....[14]....
        /*00a8*/ 	.word	0x0000a190


	//   ....[15]....
        /*00ac*/ 	.word	0x0000a200


	//----- nvinfo : EIATTR_VRC_CTA_INIT_COUNT
	.align		4
.L_2706:
        /*00b0*/ 	.byte	0x02, 0x4a
	.zero		1
	.zero		1


	//----- nvinfo : EIATTR_EXIT_INSTR_OFFSETS
	.align		4
        /*00b4*/ 	.byte	0x04, 0x1c
        /*00b6*/ 	.short	(.L_2708 - .L_2707)


	//   ....[0]....
.L_2707:
        /*00b8*/ 	.word	0x00000090


	//----- nvinfo : EIATTR_CRS_STACK_SIZE
	.align		4
.L_2708:
        /*00bc*/ 	.byte	0x04, 0x1e
        /*00be*/ 	.short	(.L_2710 - .L_2709)
.L_2709:
        /*00c0*/ 	.word	0x00000000


	//----- nvinfo : EIATTR_CBANK_PARAM_SIZE
	.align		4
.L_2710:
        /*00c4*/ 	.byte	0x03, 0x19
        /*00c6*/ 	.short	0x01d0


	//----- nvinfo : EIATTR_PARAM_CBANK
	.align		4
        /*00c8*/ 	.byte	0x04, 0x0a
        /*00ca*/ 	.short	(.L_2712 - .L_2711)
	.align		4
.L_2711:
        /*00cc*/ 	.word	index@(.nv.constant0._ZN5flash24flash_fwd_splitkv_kernelI23Flash_fwd_kernel_traitsILi128ELi64ELi64ELi4ELb0ELb0EN7cutlass10bfloat16_tE19Flash_kernel_traitsILi128ELi64ELi64ELi4ES3_EELb0ELb0ELb1ELb0ELb0ELb0ELb0ELb0EEEvNS_16Flash_fwd_paramsE)
        /*00d0*/ 	.short	0x0380
        /*00d2*/ 	.short	0x01d0


	//----- nvinfo : EIATTR_SW_WAR
	.align		4
.L_2712:
        /*00d4*/ 	.byte	0x04, 0x36
        /*00d6*/ 	.short	(.L_2714 - .L_2713)
.L_2713:
        /*00d8*/ 	.word	0x00000008
.L_2714:


//--------------------- .nv.info._ZN5flash24flash_fwd_splitkv_kernelI23Flash_fwd_kernel_traitsILi128ELi64ELi64ELi4ELb0ELb0EN7cutlass10bfloat16_tE19Flash_kernel_traitsILi128ELi64ELi64ELi4ES3_EELb0ELb0ELb1ELb0ELb0ELb1ELb0ELb0EEEvNS_16Flash_fwd_paramsE --------------------------
	.section	.nv.info._ZN5flash24flash_fwd_splitkv_kernelI23Flash_fwd_kernel_traitsILi128ELi64ELi64ELi4ELb0ELb0EN7cutlass10bfloat16_tE19Flash_kernel_traitsILi128ELi64ELi64ELi4ES3_EELb0ELb0ELb1ELb0ELb0ELb1ELb0ELb0EEEvNS_16Flash_fwd_paramsE,"",@"SHT_CUDA_INFO"
	.sectionflags	@""
	.align	4


	//----- nvinfo : EIATTR_CUDA_API_VERSION
	.align		4
        /*0000*/ 	.byte	0x04, 0x37
        /*0002*/ 	.short	(.L_2716 - .L_2715)
.L_2715:
        /*0004*/ 	.word	0x00000082


	//----- nvinfo : EIATTR_KPARAM_INFO
	.align		4
.L_2716:
        /*0008*/ 	.byte	0x04, 0x17
        /*000a*/ 	.short	(.L_2718 - .L_2717)
.L_2717:
        /*000c*/ 	.word	0x00000000
        /*0010*/ 	.short	0x0000
        /*0012*/ 	.short	0x0000
        /*0014*/ 	.byte	0x00, 0xf0, 0x41, 0x07


	//----- nvinfo : EIATTR_SPARSE_MMA_MASK
	.align		4
.L_2718:
        /*0018*/ 	.byte	0x03, 0x50
        /*001a*/ 	.short	0x0000


	//----- nvinfo : EIATTR_MAXREG_COUNT
	.align		4
        /*001c*/ 	.byte	0x03, 0x1b
        /*001e*/ 	.short	0x00ff


	//----- nvinfo : EIATTR_NUM_BARRIERS
	.align		4
        /*0020*/ 	.byte	0x02, 0x4c
        /*0022*/ 	.byte	0x01
	.zero		1


	//----- nvinfo : EIATTR_MERCURY_ISA_VERSION
	.align		4
        /*0024*/ 	.byte	0x03, 0x5f
        /*0026*/ 	.short	0x0101


	//----- nvinfo : EIATTR_COOP_GROUP_MASK_REGIDS
	.align		4
        /*0028*/ 	.byte	0x04, 0x29
        /*002a*/ 	.short	(.L_2720 - .L_2719)


	//   ....[0]....
.L_2719:
        /*002c*/ 	.word	0xffffffff


	//   ....[1]....
        /*0030*/ 	.word	0xffffffff


	//   ....[2]....
        /*0034*/ 	.word	0xffffffff


	//   ....[3]....
        /*0038*/ 	.word	0xffffffff


	//   ....[4]....
        /*003c*/ 	.word	0xffffffff


	//   ....[5]....
        /*0040*/ 	.word	0xffffffff


	//   ....[6]....
        /*0044*/ 	.word	0xffffffff


	//   ....[7]....
        /*0048*/ 	.word	0xffffffff


	//   ....[8]....
        /*004c*/ 	.word	0xffffffff


	//   ....[9]....
        /*0050*/ 	.word	0xffffffff


	//   ....[10]....
        /*0054*/ 	.word	0xffffffff


	//   ....[11]....
        /*0058*/ 	.word	0xffffffff


	//   ....[12]....
        /*005c*/ 	.word	0x05000004


	//   ....[13]....
        /*0060*/ 	.word	0x05000004


	//   ....[14]....
        /*0064*/ 	.word	0x05000004


	//   ....[15]....
        /*0068*/ 	.word	0x05000004


	//----- nvinfo : EIATTR_COOP_GROUP_INSTR_OFFSETS
	.align		4
.L_2720:
        /*006c*/ 	.byte	0x04, 0x28
        /*006e*/ 	.short	(.L_2722 - .L_2721)


	//   ....[0]....
.L_2721:
        /*0070*/ 	.word	0x00005050


	//   ....[1]....
        /*0074*/ 	.word	0x00005240


	//   ....[2]....
        /*0078*/ 	.word	0x00005250


	//   ....[3]....
        /*007c*/ 	.word	0x000052a0


	//   ....[4]....
        /*0080*/ 	.word	0x000081a0


	//   ....[5]....
        /*0084*/ 	.word	0x000081e0


	//   ....[6]....
        /*0088*/ 	.word	0x00008200


	//   ....[7]....
        /*008c*/ 	.word	0x00008230


	//   ....[8]....
        /*0090*/ 	.word	0x000094a0


	//   ....[9]....
        /*0094*/ 	.word	0x000094b0


	//   ....[10]....
        /*0098*/ 	.word	0x000094e0


	//   ....[11]....
        /*009c*/ 	.word	0x000094f0


	//   ....[12]....
        /*00a0*/ 	.word	0x0000a890


	//   ....[13]....
        /*00a4*/ 	.word	0x0000a900


	//   ....[14]....
        /*00a8*/ 	.word	0x0000a960


	//   ....[15]....
        /*00ac*/ 	.word	0x0000a9d0


	//----- nvinfo : EIATTR_VRC_CTA_INIT_COUNT
	.align		4
.L_2722:
        /*00b0*/ 	.byte	0x02, 0x4a
	.zero		1
	.zero		1


	//----- nvinfo : EIATTR_EXIT_INSTR_OFFSETS
	.align		4
        /*00b4*/ 	.byte	0x04, 0x1c
        /*00b6*/ 	.short	(.L_2724 - .L_2723)


	//   ....[0]....
.L_2723:
        /*00b8*/ 	.word	0x00000090


	//----- nvinfo : EIATTR_CRS_STACK_SIZE
	.align		4
.L_2724:
        /*00bc*/ 	.byte	0x04, 0x1e
        /*00be*/ 	.short	(.L_2726 - .L_2725)
.L_2725:
        /*00c0*/ 	.word	0x00000000


	//----- nvinfo : EIATTR_CBANK_PARAM_SIZE
	.align		4
.L_2726:
        /*00c4*/ 	.byte	0x03, 0x19
        /*00c6*/ 	.short	0x01d0


	//----- nvinfo : EIATTR_PARAM_CBANK
	.align		4
        /*00c8*/ 	.byte	0x04, 0x0a
        /*00ca*/ 	.short	(.L_2728 - .L_2727)
	.align		4
.L_2727:
        /*00cc*/ 	.word	index@(.nv.constant0._ZN5flash24flash_fwd_splitkv_kernelI23Flash_fwd_kernel_traitsILi128ELi64ELi64ELi4ELb0ELb0EN7cutlass10bfloat16_tE19Flash_kernel_traitsILi128ELi64ELi64ELi4ES3_EELb0ELb0ELb1ELb0ELb0ELb1ELb0ELb0EEEvNS_16Flash_fwd_paramsE)
        /*00d0*/ 	.short	0x0380
        /*00d2*/ 	.short	0x01d0


	//----- nvinfo : EIATTR_SW_WAR
	.align		4
.L_2728:
        /*00d4*/ 	.byte	0x04, 0x36
        /*00d6*/ 	.short	(.L_2730 - .L_2729)
.L_2729:
        /*00d8*/ 	.word	0x00000008
.L_2730:


//--------------------- .nv.info._ZN5flash24flash_fwd_splitkv_kernelI23Flash_fwd_kernel_traitsILi128ELi64ELi64ELi4ELb0ELb0EN7cutlass10bfloat16_tE19Flash_kernel_traitsILi128ELi64ELi64ELi4ES3_EELb0ELb0ELb0ELb0ELb1ELb0ELb0ELb1EEEvNS_16Flash_fwd_paramsE --------------------------
	.section	.nv.info._ZN5flash24flash_fwd_splitkv_kernelI23Flash_fwd_kernel_traitsILi128ELi64ELi64ELi4ELb0ELb0EN7cutlass10bfloat16_tE19Flash_kernel_traitsILi128ELi64ELi64ELi4ES3_EELb0ELb0ELb0ELb0ELb1ELb0ELb0ELb1EEEvNS_16Flash_fwd_paramsE,"",@"SHT_CUDA_INFO"
	.sectionflags	@""
	.align	4


	//----- nvinfo : EIATTR_CUDA_API_VERSION
	.align		4
        /*0000*/ 	.byte	0x04, 0x37
        /*0002*/ 	.short	(.L_2732 - .L_2731)
.L_2731:
        /*0004*/ 	.word	0x00000082


	//----- nvinfo : EIATTR_KPARAM_INFO
	.align		4
.L_2732:
        /*0008*/ 	.byte	0x04, 0x17
        /*000a*/ 	.short	(.L_2734 - .L_2733)
.L_2733:
        /*000c*/ 	.word	0x00000000
        /*0010*/ 	.short	0x0000
        /*0012*/ 	.short	0x0000
        /*0014*/ 	.byte	0x00, 0xf0, 0x41, 0x07


	//----- nvinfo : EIATTR_SPARSE_MMA_MASK
	.align		4
.L_2734:
        /*0018*/ 	.byte	0x03, 0x50
        /*001a*/ 	.short	0x0000


	//----- nvinfo : EIATTR_MAXREG_COUNT
	.align		4
        /*001c*/ 	.byte	0x03, 0x1b
        /*001e*/ 	.short	0x00ff


	//----- nvinfo : EIATTR_NUM_BARRIERS
	.align		4
        /*0020*/ 	.byte	0x02, 0x4c
        /*0022*/ 	.byte	0x01
	.zero		1


	//----- nvinfo : EIATTR_MERCURY_ISA_VERSION
	.align		4
        /*0024*/ 	.byte	0x03, 0x5f
        /*0026*/ 	.short	0x0101


	//----- nvinfo : EIATTR_COOP_GROUP_MASK_REGIDS
	.align		4
        /*0028*/ 	.byte	0x04, 0x29
        /*002a*/ 	.short	(.L_2736 - .L_2735)


	//   ....[0]....
.L_2735:
        /*002c*/ 	.word	0xffffffff


	//   ....[1]....
        /*0030*/ 	.word	0xffffffff


	//   ....[2]....
        /*0034*/ 	.word	0xffffffff


	//   ....[3]....
        /*0038*/ 	.word	0xffffffff


	//   ....[4]....
        /*003c*/ 	.word	0xffffffff


	//   ....[5]....
        /*0040*/ 	.word	0xffffffff


	//   ....[6]....
        /*0044*/ 	.word	0xffffffff


	//   ....[7]....
        /*0048*/ 	.word	0xffffffff


	//   ....[8]....
        /*004c*/ 	.word	0xffffffff


	//   ....[9]....
        /*0050*/ 	.word	0xffffffff


	//   ....[10]....
        /*0054*/ 	.word	0xffffffff


	//   ....[11]....
        /*0058*/ 	.word	0xffffffff


	//   ....[12]....
        /*005c*/ 	.word	0x05000002


	//   ....[13]....
        /*0060*/ 	.word	0x05000002


	//   ....[14]....
        /*0064*/ 	.word	0x05000002


	//   ....[15]....
        /*0068*/ 	.word	0x05000002


	//----- nvinfo : EIATTR_COOP_GROUP_INSTR_OFFSETS
	.align		4
.L_2736:
        /*006c*/ 	.byte	0x04, 0x28
        /*006e*/ 	.short	(.L_2738 - .L_2737)


	//   ....[0]....
.L_2737:
        /*0070*/ 	.word	0x0000d7a0


	//   ....[1]....
        /*0074*/ 	.word	0x0000d7c0


	//   ....[2]....
        /*0078*/ 	.word	0x0000d870


	//   ....[3]....
        /*007c*/ 	.word	0x0000d880


	//   ....[4]....
        /*0080*/ 	.word	0x0000fa20


	//   ....[5]....
        /*0084*/ 	.word	0x0000fa30


	//   ....[6]....
        /*0088*/ 	.word	0x0000fa60


	//   ....[7]....
        /*008c*/ 	.word	0x0000fa70


	//   ....[8]....
        /*0090*/ 	.word	0x00010d00


	//   ....[9]....
        /*0094*/ 	.word	0x00010d10


	//   ....[10]....
        /*0098*/ 	.word	0x00010d40


	//   ....[11]....
        /*009c*/ 	.word	0x00010d50


	//   ....[12]....
        /*00a0*/ 	.word	0x00012030


	//   ....[13]....
        /*00a4*/ 	.word	0x000120a0


	//   ....[14]....
        /*00a8*/ 	.word	0x00012100


	//   ....[15]....
        /*00ac*/ 	.word	0x00012170


	//----- nvinfo : EIATTR_VRC_CTA_INIT_COUNT
	.align		4
.L_2738:
        /*00b0*/ 	.byte	0x02, 0x4a
	.zero		1
	.zero		1


	//----- nvinfo : EIATTR_EXIT_INSTR_OFFSETS
	.align		4
        /*00b4*/ 	.byte	0x04, 0x1c
        /*00b6*/ 	.short	(.L_2740 - .L_2739)


	//   ....[0]....
.L_2739:
        /*00b8*/ 	.word	0x00000090


	//----- nvinfo : EIATTR_CRS_STACK_SIZE
	.align		4
.L_2740:
        /*00bc*/ 	.byte	0x04, 0x1e
        /*00be*/ 	.short	(.L_2742 - .L_2741)
.L_2741:
        /*00c0*/ 	.word	0x00000000


	//----- nvinfo : EIATTR_CBANK_PARAM_SIZE
	.align		4
.L_2742:
        /*00c4*/ 	.byte	0x03, 0x19
        /*00c6*/ 	.short	0x01d0


	//----- nvinfo : EIATTR_PARAM_CBANK
	.align		4
        /*00c8*/ 	.byte	0x04, 0x0a
        /*00ca*/ 	.short	(.L_2744 - .L_2743)
	.align		4
.L_2743:
        /*00cc*/ 	.word	index@(.nv.constant0._ZN5flash24flash_fwd_splitkv_kernelI23Flash_fwd_kernel_traitsILi128ELi64ELi64ELi4ELb0ELb0EN7cutlass10bfloat16_tE19Flash_kernel_traitsILi128ELi64ELi64ELi4ES3_EELb0ELb0ELb0ELb0ELb1ELb0ELb0ELb1EEEvNS_16Flash_fwd_paramsE)
        /*00d0*/ 	.short	0x0380
        /*00d2*/ 	.short	0x01d0


	//----- nvinfo : EIATTR_SW_WAR
	.align		4
.L_2744:
        /*00d4*/ 	.byte	0x04, 0x36
        /*00d6*/ 	.short	(.L_2746 - .L_2745)
.L_2745:
        /*00d8*/ 	.word	0x00000008
.L_2746:


//--------------------- .nv.info._ZN5flash24flash_fwd_splitkv_kernelI23Flash_fwd_kernel_traitsILi128ELi64ELi64ELi4ELb0ELb0EN7cutlass10bfloat16_tE19Flash_kernel_traitsILi128ELi64ELi64ELi4ES3_EELb0ELb0ELb0ELb0ELb1ELb1ELb0ELb1EEEvNS_16Flash_fwd_paramsE --------------------------
	.section	.nv.info._ZN5flash24flash_fwd_splitkv_kernelI23Flash_fwd_kernel_traitsILi128ELi64ELi64ELi4ELb0ELb0EN7cutlass10bfloat16_tE19Flash_kernel_traitsILi128ELi64ELi64ELi4ES3_EELb0ELb0ELb0ELb0ELb1ELb1ELb0ELb1EEEvNS_16Flash_fwd_paramsE,"",@"SHT_CUDA_INFO"
	.sectionflags	@""
	.align	4


	//----- nvinfo : EIATTR_CUDA_API_VERSION
	.align		4
        /*0000*/ 	.byte	0x04, 0x37
        /*0002*/ 	.short	(.L_2748 - .L_2747)
.L_2747:
        /*0004*/ 	.word	0x00000082


	//----- nvinfo : EIATTR_KPARAM_INFO
	.align		4
.L_2748:
        /*0008*/ 	.byte	0x04, 0x17
        /*000a*/ 	.short	(.L_2750 - .L_2749)
.L_2749:
        /*000c*/ 	.word	0x00000000
        /*0010*/ 	.short	0x0000
        /*0012*/ 	.short	0x0000
        /*0014*/ 	.byte	0x00, 0xf0, 0x41, 0x07


	//----- nvinfo : EIATTR_SPARSE_MMA_MASK
	.align		4
.L_2750:
        /*0018*/ 	.byte	0x03, 0x50
        /*001a*/ 	.short	0x0000


	//----- nvinfo : EIATTR_MAXREG_COUNT
	.align		4
        /*001c*/ 	.byte	0x03, 0x1b
        /*001e*/ 	.short	0x00ff


	//----- nvinfo : EIATTR_NUM_BARRIERS
	.align		4
        /*0020*/ 	.byte	0x02, 0x4c
        /*0022*/ 	.byte	0x01
	.zero		1


	//----- nvinfo : EIATTR_MERCURY_ISA_VERSION
	.align		4
        /*0024*/ 	.byte	0x03, 0x5f
        /*0026*/ 	.short	0x0101


	//----- nvinfo : EIATTR_COOP_GROUP_MASK_REGIDS
	.align		4
        /*0028*/ 	.byte	0x04, 0x29
        /*002a*/ 	.short	(.L_2752 - .L_2751)


	//   ....[0]....
.L_2751:
        /*002c*/ 	.word	0xffffffff


	//   ....[1]....
        /*0030*/ 	.word	0xffffffff


	//   ....[2]....
        /*0034*/ 	.word	0xffffffff


	//   ....[3]....
        /*0038*/ 	.word	0xffffffff


	//   ....[4]....
        /*003c*/ 	.word	0xffffffff


	//   ....[5]....
        /*0040*/ 	.word	0xffffffff


	//   ....[6]....
        /*0044*/ 	.word	0xffffffff


	//   ....[7]....
        /*0048*/ 	.word	0xffffffff


	//   ....[8]....
        /*004c*/ 	.word	0xffffffff


	//   ....[9]....
        /*0050*/ 	.word	0xffffffff


	//   ....[10]....
        /*0054*/ 	.word	0xffffffff


	//   ....[11]....
        /*0058*/ 	.word	0xffffffff


	//   ....[12]....
        /*005c*/ 	.word	0x05000002


	//   ....[13]....
        /*0060*/ 	.word	0x05000002


	//   ....[14]....
        /*0064*/ 	.word	0x05000002


	//   ....[15]....
        /*0068*/ 	.word	0x05000002


	//----- nvinfo : EIATTR_COOP_GROUP_INSTR_OFFSETS
	.align		4
.L_2752:
        /*006c*/ 	.byte	0x04, 0x28
        /*006e*/ 	.short	(.L_2754 - .L_2753)


	//   ....[0]....
.L_2753:
        /*0070*/ 	.word	0x0000dba0


	//   ....[1]....
        /*0074*/ 	.word	0x0000dc50


	//   ....[2]....
        /*0078*/ 	.word	0x0000dc60


	//   ....[3]....
        /*007c*/ 	.word	0x0000dcb0


	//   ....[4]....
        /*0080*/ 	.word	0x00010230


	//   ....[5]....
        /*0084*/ 	.word	0x00010250


	//   ....[6]....
        /*0088*/ 	.word	0x00010270


	//   ....[7]....
        /*008c*/ 	.word	0x00010290


	//   ....[8]....
        /*0090*/ 	.word	0x00011500


	//   ....[9]....
        /*0094*/ 	.word	0x00011510


	//   ....[10]....
        /*0098*/ 	.word	0x00011540


	//   ....[11]....
        /*009c*/ 	.word	0x00011550


	//   ....[12]....
        /*00a0*/ 	.word	0x00012830


	//   ....[13]....
        /*00a4*/ 	.word	0x000128a0


	//   ....[14]....
        /*00a8*/ 	.word	0x00012900


	//   ....[15]....
        /*00ac*/ 	.word	0x00012970


	//----- nvinfo : EIATTR_VRC_CTA_INIT_COUNT
	.align		4
.L_2754:
        /*00b0*/ 	.byte	0x02, 0x4a
	.zero		1
	.zero		1


	//----- nvinfo : EIATTR_EXIT_INSTR_OFFSETS
	.align		4
        /*00b4*/ 	.byte	0x04, 0x1c
        /*00b6*/ 	.short	(.L_2756 - .L_2755)


	//   ....[0]....
.L_2755:
        /*00b8*/ 	.word	0x00000090


	//----- nvinfo : EIATTR_CRS_STACK_SIZE
	.align		4
.L_2756:
        /*00bc*/ 	.byte	0x04, 0x1e
        /*00be*/ 	.short	(.L_2758 - .L_2757)
.L_2757:
        /*00c0*/ 	.word	0x00000000


	//----- nvinfo : EIATTR_CBANK_PARAM_SIZE
	.align		4
.L_2758:
        /*00c4*/ 	.byte	0x03, 0x19
        /*00c6*/ 	.short	0x01d0


	//----- nvinfo : EIATTR_PARAM_CBANK
	.align		4
        /*00c8*/ 	.byte	0x04, 0x0a
        /*00ca*/ 	.short	(.L_2760 - .L_2759)
	.align		4
.L_2759:
        /*00cc*/ 	.word	index@(.nv.constant0._ZN5flash24flash_fwd_splitkv_kernelI23Flash_fwd_kernel_traitsILi128ELi64ELi64ELi4ELb0ELb0EN7cutlass10bfloat16_tE19Flash_kernel_traitsILi128ELi64ELi64ELi4ES3_EELb0ELb0ELb0ELb0ELb1ELb1ELb0ELb1EEEvNS_16Flash_fwd_paramsE)
        /*00d0*/ 	.short	0x0380
        /*00d2*/ 	.short	0x01d0


	//----- nvinfo : EIATTR_SW_WAR
	.align		4
.L_2760:
        /*00d4*/ 	.byte	0x04, 0x36
        /*00d6*/ 	.short	(.L_2762 - .L_2761)
.L_2761:
        /*00d8*/ 	.word	0x00000008
.L_2762:


//--------------------- .nv.info._ZN5flash24flash_fwd_splitkv_kernelI23Flash_fwd_kernel_traitsILi128ELi64ELi64ELi4ELb0ELb0EN7cutlass10bfloat16_tE19Flash_kernel_traitsILi128ELi64ELi64ELi4ES3_EELb0ELb0ELb1ELb0ELb0ELb0ELb0ELb1EEEvNS_16Flash_fwd_paramsE --------------------------
	.section	.nv.info._ZN5flash24flash_fwd_splitkv_kernelI23Flash_fwd_kernel_traitsILi128ELi64ELi64ELi4ELb0ELb0EN7cutlass10bfloat16_tE19Flash_kernel_traitsILi128ELi64ELi64ELi4ES3_EELb0ELb0ELb1ELb0ELb0ELb0ELb0ELb1EEEvNS_16Flash_fwd_paramsE,"",@"SHT_CUDA_INFO"
	.sectionflags	@""
	.align	4


	//----- nvinfo : EIATTR_CUDA_API_VERSION
	.align		4
        /*0000*/ 	.byte	0x04, 0x37
        /*0002*/ 	.short	(.L_2764 - .L_2763)
.L_2763:
        /*0004*/ 	.word	0x00000082


	//----- nvinfo : EIATTR_KPARAM_INFO
	.align		4
.L_2764:
        /*0008*/ 	.byte	0x04, 0x17
        /*000a*/ 	.short	(.L_2766 - .L_2765)
.L_2765:
        /*000c*/ 	.word	0x00000000
        /*0010*/ 	.short	0x0000
        /*0012*/ 	.short	0x0000
        /*0014*/ 	.byte	0x00, 0xf0, 0x41, 0x07


	//----- nvinfo : EIATTR_SPARSE_MMA_MASK
	.align		4
.L_2766:
        /*0018*/ 	.byte	0x03, 0x50
        /*001a*/ 	.short	0x0000


	//----- nvinfo : EIATTR_MAXREG_COUNT
	.align		4
        /*001c*/ 	.byte	0x03, 0x1b
        /*001e*/ 	.short	0x00ff


	//----- nvinfo : EIATTR_NUM_BARRIERS
	.align		4
        /*0020*/ 	.byte	0x02, 0x4c
        /*0022*/ 	.byte	0x01
	.zero		1


	//----- nvinfo : EIATTR_MERCURY_ISA_VERSION
	.align		4
        /*0024*/ 	.byte	0x03, 0x5f
        /*0026*/ 	.short	0x0101


	//----- nvinfo : EIATTR_COOP_GROUP_MASK_REGIDS
	.align		4
        /*0028*/ 	.byte	0x04, 0x29
        /*002a*/ 	.short	(.L_2768 - .L_2767)


	//   ....[0]....
.L_2767:
        /*002c*/ 	.word	0xffffffff


	//   ....[1]....
        /*0030*/ 	.word	0xffffffff


	//   ....[2]....
        /*0034*/ 	.word	0xffffffff


	//   ....[3]....
        /*0038*/ 	.word	0xffffffff


	//   ....[4]....
        /*003c*/ 	.word	0xffffffff


	//   ....[5]....
        /*0040*/ 	.word	0xffffffff


	//   ....[6]....
        /*0044*/ 	.word	0xffffffff


	//   ....[7]....
        /*0048*/ 	.word	0xffffffff


	//   ....[8]....
        /*004c*/ 	.word	0xffffffff


	//   ....[9]....
        /*0050*/ 	.word	0xffffffff


	//   ....[10]....
        /*0054*/ 	.word	0xffffffff


	//   ....[11]....
        /*0058*/ 	.word	0xffffffff


	//   ....[12]....
        /*005c*/ 	.word	0x05000006


	//   ....[13]....
        /*0060*/ 	.word	0x05000006


	//   ....[14]....
        /*0064*/ 	.word	0x05000006


	//   ....[15]....
        /*0068*/ 	.word	0x05000006


	//----- nvinfo : EIATTR_COOP_GROUP_INSTR_OFFSETS
	.align		4
.L_2768:
        /*006c*/ 	.byte	0x04, 0x28
        /*006e*/ 	.short	(.L_2770 - .L_2769)


	//   ....[0]....
.L_2769:
        /*0070*/ 	.word	0x0000f5d0


	//   ....[1]....
        /*0074*/ 	.word	0x0000f6b0


	//   ....[2]....
        /*0078*/ 	.word	0x0000f6c0


	//   ....[3]....
        /*007c*/ 	.word	0x0000f6f0


	//   ....[4]....
        /*0080*/ 	.word	0x00012250


	//   ....[5]....
        /*0084*/ 	.word	0x00012290


	//   ....[6]....
        /*0088*/ 	.word	0x000122b0


	//   ....[7]....
        /*008c*/ 	.word	0x000122d0


	//   ....[8]....
        /*0090*/ 	.word	0x00013540


	//   ....[9]....
        /*0094*/ 	.word	0x00013550


	//   ....[10]....
        /*0098*/ 	.word	0x00013580


	//   ....[11]....
        /*009c*/ 	.word	0x00013590


	//   ....[12]....
        /*00a0*/ 	.word	0x00014930


	//   ....[13]....
        /*00a4*/ 	.word	0x000149a0


	//   ....[14]....
        /*00a8*/ 	.word	0x00014a00


	//   ....[15]....
        /*00ac*/ 	.word	0x00014a70


	//----- nvinfo : EIATTR_VRC_CTA_INIT_COUNT
	.align		4
.L_2770:
        /*00b0*/ 	.byte	0x02, 0x4a
	.zero		1
	.zero		1


	//----- nvinfo : EIATTR_EXIT_INSTR_OFFSETS
	.align		4
        /*00b4*/ 	.byte	0x04, 0x1c
        /*00b6*/ 	.short	(.L_2772 - .L_2771)


	//   ....[0]....
.L_2771:
        /*00b8*/ 	.word	0x00000090


	//----- nvinfo : EIATTR_CRS_STACK_SIZE
	.align		4
.L_2772:
        /*00bc*/ 	.byte	0x04, 0x1e
        /*00be*/ 	.short	(.L_2774 - .L_2773)
.L_2773:
        /*00c0*/ 	.word	0x00000000


	//----- nvinfo : EIATTR_CBANK_PARAM_SIZE
	.align		4
.L_2774:
        /*00c4*/ 	.byte	0x03, 0x19
        /*00c6*/ 	.short	0x01d0


	//----- nvinfo : EIATTR_PARAM_CBANK
	.align		4
        /*00c8*/ 	.byte	0x04, 0x0a
        /*00ca*/ 	.short	(.L_2776 - .L_2775)
	.align		4
.L_2775:
        /*00cc*/ 	.word	index@(.nv.constant0._ZN5flash24flash_fwd_splitkv_kernelI23Flash_fwd_kernel_traitsILi128ELi64ELi64ELi4ELb0ELb0EN7cutlass10bfloat16_tE19Flash_kernel_traitsILi128ELi64ELi64ELi4ES3_EELb0ELb0ELb1ELb0ELb0ELb0ELb0ELb1EEEvNS_16Flash_fwd_paramsE)
        /*00d0*/ 	.short	0x0380
        /*00d2*/ 	.short	0x01d0


	//----- nvinfo : EIATTR_SW_WAR
	.align		4
.L_2776:
        /*00d4*/ 	.byte	0x04, 0x36
        /*00d6*/ 	.short	(.L_2778 - .L_2777)
.L_2777:
        /*00d8*/ 	.word	0x00000008
.L_2778:


//--------------------- .nv.info._ZN5flash24flash_fwd_splitkv_kernelI23Flash_fwd_kernel_traitsILi128ELi64ELi64ELi4ELb0ELb0EN7cutlass10bfloat16_tE19Flash_kernel_traitsILi128ELi64ELi64ELi4ES3_EELb0ELb0ELb1ELb0ELb0ELb1ELb0ELb1EEEvNS_16Flash_fwd_paramsE --------------------------
	.section	.nv.info._ZN5flash24flash_fwd_splitkv_kernelI23Flash_fwd_kernel_traitsILi128ELi64ELi64ELi4ELb0ELb0EN7cutlass10bfloat16_tE19Flash_kernel_traitsILi128ELi64ELi64ELi4ES3_EELb0ELb0ELb1ELb0ELb0ELb1ELb0ELb1EEEvNS_16Flash_fwd_paramsE,"",@"SHT_CUDA_INFO"
	.sectionflags	@""
	.align	4


	//----- nvinfo : EIATTR_CUDA_API_VERSION
	.align		4
        /*0000*/ 	.byte	0x04, 0x37
        /*0002*/ 	.short	(.L_2780 - .L_2779)
.L_2779:
        /*0004*/ 	.word	0x00000082


	//----- nvinfo : EIATTR_KPARAM_INFO
	.align		4
.L_2780:
        /*0008*/ 	.byte	0x04, 0x17
        /*000a*/ 	.short	(.L_2782 - .L_2781)
.L_2781:
        /*000c*/ 	.word	0x00000000
        /*0010*/ 	.short	0x0000
        /*0012*/ 	.short	0x0000
        /*0014*/ 	.byte	0x00, 0xf0, 0x41, 0x07


	//----- nvinfo : EIATTR_SPARSE_MMA_MASK
	.align		4
.L_2782:
        /*0018*/ 	.byte	0x03, 0x50
        /*001a*/ 	.short	0x0000


	//----- nvinfo : EIATTR_MAXREG_COUNT
	.align		4
        /*001c*/ 	.byte	0x03, 0x1b
        /*001e*/ 	.short	0x00ff


	//----- nvinfo : EIATTR_NUM_BARRIERS
	.align		4
        /*0020*/ 	.byte	0x02, 0x4c
        /*0022*/ 	.byte	0x01
	.zero		1


	//----- nvinfo : EIATTR_MERCURY_ISA_VERSION
	.align		4
        /*0024*/ 	.byte	0x03, 0x5f
        /*0026*/ 	.short	0x0101


	//----- nvinfo : EIATTR_COOP_GROUP_MASK_REGIDS
	.align		4
        /*0028*/ 	.byte	0x04, 0x29
        /*002a*/ 	.short	(.L_2784 - .L_2783)


	//   ....[0]....
.L_2783:
        /*002c*/ 	.word	0xffffffff


	//   ....[1]....
        /*0030*/ 	.word	0xffffffff


	//   ....[2]....
        /*0034*/ 	.word	0xffffffff


	//   ....[3]....
        /*0038*/ 	.word	0xffffffff


	//   ....[4]....
        /*003c*/ 	.word	0xffffffff


	//   ....[5]....
        /*0040*/ 	.word	0xffffffff


	//   ....[6]....
        /*0044*/ 	.word	0xffffffff


	//   ....[7]....
        /*0048*/ 	.word	0xffffffff


	//   ....[8]....
        /*004c*/ 	.word	0xffffffff


	//   ....[9]....
        /*0050*/ 	.word	0xffffffff


	//   ....[10]....
        /*0054*/ 	.word	0xffffffff


	//   ....[11]....
        /*0058*/ 	.word	0xffffffff


	//   ....[12]....
        /*005c*/ 	.word	0x05000004


	//   ....[13]....
        /*0060*/ 	.word	0x05000004


	//   ....[14]....
        /*0064*/ 	.word	0x05000004


	//   ....[15]....
        /*0068*/ 	.word	0x05000004


	//----- nvinfo : EIATTR_COOP_GROUP_INSTR_OFFSETS
	.align		4
.L_2784:
        /*006c*/ 	.byte	0x04, 0x28
        /*006e*/ 	.short	(.L_2786 - .L_2785)


	//   ....[0]....
.L_2785:
        /*0070*/ 	.word	0x0000fa20


	//   ....[1]....
        /*0074*/ 	.word	0x0000faf0


	//   ....[2]....
        /*0078*/ 	.word	0x0000fb00


	//   ....[3]....
        /*007c*/ 	.word	0x0000fb40


	//   ....[4]....
        /*0080*/ 	.word	0x00012ab0


	//   ....[5]....
        /*0084*/ 	.word	0x00012ae0


	//   ....[6]....
        /*0088*/ 	.word	0x00012b00


	//   ....[7]....
        /*008c*/ 	.word	0x00012b20


	//   ....[8]....
        /*0090*/ 	.word	0x00013d90


	//   ....[9]....
        /*0094*/ 	.word	0x00013da0


	//   ....[10]....
        /*0098*/ 	.word	0x00013dd0


	//   ....[11]....
        /*009c*/ 	.word	0x00013de0


	//   ....[12]....
        /*00a0*/ 	.word	0x00015160


	//   ....[13]....
        /*00a4*/ 	.word	0x000151d0


	//   ....[14]....
        /*00a8*/ 	.word	0x00015230


	//   ....[15]....
        /*00ac*/ 	.word	0x000152a0


	//----- nvinfo : EIATTR_VRC_CTA_INIT_COUNT
	.align		4
.L_2786:
        /*00b0*/ 	.byte	0x02, 0x4a
	.zero		1
	.zero		1


	//----- nvinfo : EIATTR_EXIT_INSTR_OFFSETS
	.align		4
        /*00b4*/ 	.byte	0x04, 0x1c
        /*00b6*/ 	.short	(.L_2788 - .L_2787)


	//   ....[0]....
.L_2787:
        /*00b8*/ 	.word	0x00000090


	//----- nvinfo : EIATTR_CRS_STACK_SIZE
	.align		4
.L_2788:
        /*00bc*/ 	.byte	0x04, 0x1e
        /*00be*/ 	.short	(.L_2790 - .L_2789)
.L_2789:
        /*00c0*/ 	.word	0x00000000


	//----- nvinfo : EIATTR_CBANK_PARAM_SIZE
	.align		4
.L_2790:
        /*00c4*/ 	.byte	0x03, 0x19
        /*00c6*/ 	.short	0x01d0


	//----- nvinfo : EIATTR_PARAM_CBANK
	.align		4
        /*00c8*/ 	.byte	0x04, 0x0a
        /*00ca*/ 	.short	(.L_2792 - .L_2791)
	.align		4
.L_2791:
        /*00cc*/ 	.word	index@(.nv.constant0._ZN5flash24flash_fwd_splitkv_kernelI23Flash_fwd_kernel_traitsILi128ELi64ELi64ELi4ELb0ELb0EN7cutlass10bfloat16_tE19Flash_kernel_traitsILi128ELi64ELi64ELi4ES3_EELb0ELb0ELb1ELb0ELb0ELb1ELb0ELb1EEEvNS_16Flash_fwd_paramsE)
        /*00d0*/ 	.short	0x0380
        /*00d2*/ 	.short	0x01d0


	//----- nvinfo : EIATTR_SW_WAR
	.align		4
.L_2792:
        /*00d4*/ 	.byte	0x04, 0x36
        /*00d6*/ 	.short	(.L_2794 - .L_2793)
.L_2793:
        /*00d8*/ 	.word	0x00000008
.L_2794:


//--------------------- .nv.info._ZN5flash24flash_fwd_splitkv_kernelI23Flash_fwd_kernel_traitsILi128ELi64ELi64ELi4ELb0ELb0EN7cutlass10bfloat16_tE19Flash_kernel_traitsILi128ELi64ELi64ELi4ES3_EELb0ELb0ELb0ELb1ELb1ELb0ELb1ELb0EEEvNS_16Flash_fwd_paramsE --------------------------
	.section	.nv.info._ZN5flash24flash_fwd_splitkv_kernelI23Flash_fwd_kernel_traitsILi128ELi64ELi64ELi4ELb0ELb0EN7cutlass10bfloat16_tE19Flash_kernel_traitsILi128ELi64ELi64ELi4ES3_EELb0ELb0ELb0ELb1ELb1ELb0ELb1ELb0EEEvNS_16Flash_fwd_paramsE,"",@"SHT_CUDA_INFO"
	.sectionflags	@""
	.align	4


	//----- nvinfo : EIATTR_CUDA_API_VERSION
	.align		4
        /*0000*/ 	.byte	0x04, 0x37
        /*0002*/ 	.short	(.L_2796 - .L_2795)
.L_2795:
        /*0004*/ 	.word	0x00000082


	//----- nvinfo : EIATTR_KPARAM_INFO
	.align		4
.L_2796:
        /*0008*/ 	.byte	0x04, 0x17
        /*000a*/ 	.short	(.L_2798 - .L_2797)
.L_2797:
        /*000c*/ 	.word	0x00000000
        /*0010*/ 	.short	0x0000
        /*0012*/ 	.short	0x0000
        /*0014*/ 	.byte	0x00, 0xf0, 0x41, 0x07


	//----- nvinfo : EIATTR_SPARSE_MMA_MASK
	.align		4
.L_2798:
        /*0018*/ 	.byte	0x03, 0x50
        /*001a*/ 	.short	0x0000


	//----- nvinfo : EIATTR_MAXREG_COUNT
	.align		4
        /*001c*/ 	.byte	0x03, 0x1b
        /*001e*/ 	.short	0x00ff


	//----- nvinfo : EIATTR_NUM_BARRIERS
	.align		4
        /*0020*/ 	.byte	0x02, 0x4c
        /*0022*/ 	.byte	0x01
	.zero		1


	//----- nvinfo : EIATTR_MERCURY_ISA_VERSION
	.align		4
        /*0024*/ 	.byte	0x03, 0x5f
        /*0026*/ 	.short	0x0101


	//----- nvinfo : EIATTR_COOP_GROUP_MASK_REGIDS
	.align		4
        /*0028*/ 	.byte	0x04, 0x29
        /*002a*/ 	.short	(.L_2800 - .L_2799)


	//   ....[0]....
.L_2799:
        /*002c*/ 	.word	0xffffffff


	//   ....[1]....
        /*0030*/ 	.word	0xffffffff


	//   ....[2]....
        /*0034*/ 	.word	0xffffffff


	//   ....[3]....
        /*0038*/ 	.word	0xffffffff


	//   ....[4]....
        /*003c*/ 	.word	0xffffffff


	//   ....[5]....
        /*0040*/ 	.word	0xffffffff


	//   ....[6]....
        /*0044*/ 	.word	0xffffffff


	//   ....[7]....
        /*0048*/ 	.word	0xffffffff


	//   ....[8]....
        /*004c*/ 	.word	0xffffffff


	//   ....[9]....
        /*0050*/ 	.word	0xffffffff


	//   ....[10]....
        /*0054*/ 	.word	0xffffffff


	//   ....[11]....
        /*0058*/ 	.word	0xffffffff


	//   ....[12]....
        /*005c*/ 	.word	0x05000006


	//   ....[13]....
        /*0060*/ 	.word	0x05000006


	//   ....[14]....
        /*0064*/ 	.word	0x05000006


	//   ....[15]....
        /*0068*/ 	.word	0x05000006


	//----- nvinfo : EIATTR_COOP_GROUP_INSTR_OFFSETS
	.align		4
.L_2800:
        /*006c*/ 	.byte	0x04, 0x28
        /*006e*/ 	.short	(.L_2802 - .L_2801)


	//   ....[0]....
.L_2801:
        /*0070*/ 	.word	0x00002f50


	//   ....[1]....
        /*0074*/ 	.word	0x00002f60


	//   ....[2]....
        /*0078*/ 	.word	0x00002f90


	//   ....[3]....
        /*007c*/ 	.word	0x00002fa0


	//   ....[4]....
        /*0080*/ 	.word	0x000051f0


	//   ....[5]....
        /*0084*/ 	.word	0x00005200


	//   ....[6]....
        /*0088*/ 	.word	0x00005230


	//   ....[7]....
        /*008c*/ 	.word	0x00005240


	//   ....[8]....
        /*0090*/ 	.word	0x000064b0


	//   ....[9]....
        /*0094*/ 	.word	0x000064c0


	//   ....[10]....
        /*0098*/ 	.word	0x000064f0


	//   ....[11]....
        /*009c*/ 	.word	0x00006500


	//   ....[12]....
        /*00a0*/ 	.word	0x000072a0


	//   ....[13]....
        /*00a4*/ 	.word	0x00007310


	//   ....[14]....
        /*00a8*/ 	.word	0x00007370


	//   ....[15]....
        /*00ac*/ 	.word	0x000073e0


	//----- nvinfo : EIATTR_VRC_CTA_INIT_COUNT
	.align		4
.L_2802:
        /*00b0*/ 	.byte	0x02, 0x4a
	.zero		1
	.zero		1


	//----- nvinfo : EIATTR_EXIT_INSTR_OFFSETS
	.align		4
        /*00b4*/ 	.byte	0x04, 0x1c
        /*00b6*/ 	.short	(.L_2804 - .L_2803)


	//   ....[0]....
.L_2803:
        /*00b8*/ 	.word	0x000001f0


	//----- nvinfo : EIATTR_CRS_STACK_SIZE
	.align		4
.L_2804:
        /*00bc*/ 	.byte	0x04, 0x1e
        /*00be*/ 	.short	(.L_2806 - .L_2805)
.L_2805:
        /*00c0*/ 	.word	0x00000000


	//----- nvinfo : EIATTR_CBANK_PARAM_SIZE
	.align		4
.L_2806:
        /*00c4*/ 	.byte	0x03, 0x19
        /*00c6*/ 	.short	0x01d0


	//----- nvinfo : EIATTR_PARAM_CBANK
	.align		4
        /*00c8*/ 	.byte	0x04, 0x0a
        /*00ca*/ 	.short	(.L_2808 - .L_2807)
	.align		4
.L_2807:
        /*00cc*/ 	.word	index@(.nv.constant0._ZN5flash24flash_fwd_splitkv_kernelI23Flash_fwd_kernel_traitsILi128ELi64ELi64ELi4ELb0ELb0EN7cutlass10bfloat16_tE19Flash_kernel_traitsILi128ELi64ELi64ELi4ES3_EELb0ELb0ELb0ELb1ELb1ELb0ELb1ELb0EEEvNS_16Flash_fwd_paramsE)
        /*00d0*/ 	.short	0x0380
        /*00d2*/ 	.short	0x01d0


	//----- nvinfo : EIATTR_SW_WAR
	.align		4
.L_2808:
        /*00d4*/ 	.byte	0x04, 0x36
        /*00d6*/ 	.short	(.L_2810 - .L_2809)
.L_2809:
        /*00d8*/ 	.word	0x00000008
.L_2810:


//--------------------- .nv.info._ZN5flash24flash_fwd_splitkv_kernelI23Flash_fwd_kernel_traitsILi128ELi64ELi64ELi4ELb0ELb0EN7cutlass10bfloat16_tE19Flash_kernel_traitsILi128ELi64ELi64ELi4ES3_EELb0ELb0ELb0ELb1ELb1ELb1ELb1ELb0EEEvNS_16Flash_fwd_paramsE --------------------------
	.section	.nv.info._ZN5flash24flash_fwd_splitkv_kernelI23Flash_fwd_kernel_traitsILi128ELi64ELi64ELi4ELb0ELb0EN7cutlass10bfloat16_tE19Flash_kernel_traitsILi128ELi64ELi64ELi4ES3_EELb0ELb0ELb0ELb1ELb1ELb1ELb1ELb0EEEvNS_16Flash_fwd_paramsE,"",@"SHT_CUDA_INFO"
	.sectionflags	@""
	.align	4


	//----- nvinfo : EIATTR_CUDA_API_VERSION
	.align		4
        /*0000*/ 	.byte	0x04, 0x37
        /*0002*/ 	.short	(.L_2812 - .L_2811)
.L_2811:
        /*0004*/ 	.word	0x00000082


	//----- nvinfo : EIATTR_KPARAM_INFO
	.align		4
.L_2812:
        /*0008*/ 	.byte	0x04, 0x17
        /*000a*/ 	.short	(.L_2814 - .L_2813)
.L_2813:
        /*000c*/ 	.word	0x00000000
        /*0010*/ 	.short	0x0000
        /*0012*/ 	.short	0x0000
        /*0014*/ 	.byte	0x00, 0xf0, 0x41, 0x07


	//----- nvinfo : EIATTR_SPARSE_MMA_MASK
	.align		4
.L_2814:
        /*0018*/ 	.byte	0x03, 0x50
        /*001a*/ 	.short	0x0000


	//----- nvinfo : EIATTR_MAXREG_COUNT
	.align		4
        /*001c*/ 	.byte	0x03, 0x1b
        /*001e*/ 	.short	0x00ff


	//----- nvinfo : EIATTR_NUM_BARRIERS
	.align		4
        /*0020*/ 	.byte	0x02, 0x4c
        /*0022*/ 	.byte	0x01
	.zero		1


	//----- nvinfo : EIATTR_MERCURY_ISA_VERSION
	.align		4
        /*0024*/ 	.byte	0x03, 0x5f
        /*0026*/ 	.short	0x0101


	//----- nvinfo : EIATTR_COOP_GROUP_MASK_REGIDS
	.align		4
        /*0028*/ 	.byte	0x04, 0x29
        /*002a*/ 	.short	(.L_2816 - .L_2815)


	//   ....[0]....
.L_2815:
        /*002c*/ 	.word	0xffffffff


	//   ....[1]....
        /*0030*/ 	.word	0xffffffff


	//   ....[2]....
        /*0034*/ 	.word	0xffffffff


	//   ....[3]....
        /*0038*/ 	.word	0xffffffff


	//   ....[4]....
        /*003c*/ 	.word	0xffffffff


	//   ....[5]....
        /*0040*/ 	.word	0xffffffff


	//   ....[6]....
        /*0044*/ 	.word	0xffffffff


	//   ....[7]....
        /*0048*/ 	.word	0xffffffff


	//   ....[8]....
        /*004c*/ 	.word	0xffffffff


	//   ....[9]....
        /*0050*/ 	.word	0xffffffff


	//   ....[10]....
        /*0054*/ 	.word	0xffffffff


	//   ....[11]....
        /*0058*/ 	.word	0xffffffff


	//   ....[12]....
        /*005c*/ 	.word	0x05000006


	//   ....[13]....
        /*0060*/ 	.word	0x05000006


	//   ....[14]....
        /*0064*/ 	.word	0x05000006


	//   ....[15]....
        /*0068*/ 	.word	0x05000006


	//----- nvinfo : EIATTR_COOP_GROUP_INSTR_OFFSETS
	.align		4
.L_2816:
        /*006c*/ 	.byte	0x04, 0x28
        /*006e*/ 	.short	(.L_2818 - .L_2817)


	//   ....[0]....
.L_2817:
        /*0070*/ 	.word	0x00003340


	//   ....[1]....
        /*0074*/ 	.word	0x00003370


	//   ....[2]....
        /*0078*/ 	.word	0x00003410


	//   ....[3]....
        /*007c*/ 	.word	0x00003420


	//   ....[4]....
        /*0080*/ 	.word	0x000059e0


	//   ....[5]....
        /*0084*/ 	.word	0x000059f0


	//   ....[6]....
        /*0088*/ 	.word	0x00005a20


	//   ....[7]....
        /*008c*/ 	.word	0x00005a30


	//   ....[8]....
        /*0090*/ 	.word	0x00006ca0


	//   ....[9]....
        /*0094*/ 	.word	0x00006cb0


	//   ....[10]....
        /*0098*/ 	.word	0x00006ce0


	//   ....[11]....
        /*009c*/ 	.word	0x00006cf0


	//   ....[12]....
        /*00a0*/ 	.word	0x00007a70


	//   ....[13]....
        /*00a4*/ 	.word	0x00007ae0


	//   ....[14]....
        /*00a8*/ 	.word	0x00007b40


	//   ....[15]....
        /*00ac*/ 	.word	0x00007bb0


	//----- nvinfo : EIATTR_VRC_CTA_INIT_COUNT
	.align		4
.L_2818:
        /*00b0*/ 	.byte	0x02, 0x4a
	.zero		1
	.zero		1


	//----- nvinfo : EIATTR_EXIT_INSTR_OFFSETS
	.align		4
        /*00b4*/ 	.byte	0x04, 0x1c
        /*00b6*/ 	.short	(.L_2820 - .L_2819)


	//   ....[0]....
.L_2819:
        /*00b8*/ 	.word	0x000001f0


	//----- nvinfo : EIATTR_CRS_STACK_SIZE
	.align		4
.L_2820:
        /*00bc*/ 	.byte	0x04, 0x1e
        /*00be*/ 	.short	(.L_2822 - .L_2821)
.L_2821:
        /*00c0*/ 	.word	0x00000000


	//----- nvinfo : EIATTR_CBANK_PARAM_SIZE
	.align		4
.L_2822:
        /*00c4*/ 	.byte	0x03, 0x19
        /*00c6*/ 	.short	0x01d0


	//----- nvinfo : EIATTR_PARAM_CBANK
	.align		4
        /*00c8*/ 	.byte	0x04, 0x0a
        /*00ca*/ 	.short	(.L_2824 - .L_2823)
	.align		4
.L_2823:
        /*00cc*/ 	.word	index@(.nv.constant0._ZN5flash24flash_fwd_splitkv_kernelI23Flash_fwd_kernel_traitsILi128ELi64ELi64ELi4ELb0ELb0EN7cutlass10bfloat16_tE19Flash_kernel_traitsILi128ELi64ELi64ELi4ES3_EELb0ELb0ELb0ELb1ELb1ELb1ELb1ELb0EEEvNS_16Flash_fwd_paramsE)
        /*00d0*/ 	.short	0x0380
        /*00d2*/ 	.short	0x01d0


	//----- nvinfo : EIATTR_SW_WAR
	.align		4
.L_2824:
        /*00d4*/ 	.byte	0x04, 0x36
        /*00d6*/ 	.short	(.L_2826 - .L_2825)
.L_2825:
        /*00d8*/ 	.word	0x00000008
.L_2826:


//--------------------- .nv.info._ZN5flash24flash_fwd_splitkv_kernelI23Flash_fwd_kernel_traitsILi128ELi64ELi64ELi4ELb0ELb0EN7cutlass10bfloat16_tE19Flash_kernel_traitsILi128ELi64ELi64ELi4ES3_EELb0ELb0ELb1ELb0ELb0ELb0ELb1ELb0EEEvNS_16Flash_fwd_paramsE --------------------------
	.section	.nv.info._ZN5flash24flash_fwd_splitkv_kernelI23Flash_fwd_kernel_traitsILi128ELi64ELi64ELi4ELb0ELb0EN7cutlass10bfloat16_tE19Flash_kernel_traitsILi128ELi64ELi64ELi4ES3_EELb0ELb0ELb1ELb0ELb0ELb0ELb1ELb0EEEvNS_16Flash_fwd_paramsE,"",@"SHT_CUDA_INFO"
	.sectionflags	@""
	.align	4


	//----- nvinfo : EIATTR_CUDA_API_VERSION
	.align		4
        /*0000*/ 	.byte	0x04, 0x37
        /*0002*/ 	.short	(.L_2828 - .L_2827)
.L_2827:
        /*0004*/ 	.word	0x00000082


	//----- nvinfo : EIATTR_KPARAM_INFO
	.align		4
.L_2828:
        /*0008*/ 	.byte	0x04, 0x17
        /*000a*/ 	.short	(.L_2830 - .L_2829)
.L_2829:
        /*000c*/ 	.word	0x00000000
        /*0010*/ 	.short	0x0000
        /*0012*/ 	.short	0x0000
        /*0014*/ 	.byte	0x00, 0xf0, 0x41, 0x07


	//----- nvinfo : EIATTR_SPARSE_MMA_MASK
	.align		4
.L_2830:
        /*0018*/ 	.byte	0x03, 0x50
        /*001a*/ 	.short	0x0000


	//----- nvinfo : EIATTR_MAXREG_COUNT
	.align		4
        /*001c*/ 	.byte	0x03, 0x1b
        /*001e*/ 	.short	0x00ff


	//----- nvinfo : EIATTR_NUM_BARRIERS
	.align		4
        /*0020*/ 	.byte	0x02, 0x4c
        /*0022*/ 	.byte	0x01
	.zero		1


	//----- nvinfo : EIATTR_MERCURY_ISA_VERSION
	.align		4
        /*0024*/ 	.byte	0x03, 0x5f
        /*0026*/ 	.short	0x0101


	//----- nvinfo : EIATTR_COOP_GROUP_MASK_REGIDS
	.align		4
        /*0028*/ 	.byte	0x04, 0x29
        /*002a*/ 	.short	(.L_2832 - .L_2831)


	//   ....[0]....
.L_2831:
        /*002c*/ 	.word	0xffffffff


	//   ....[1]....
        /*0030*/ 	.word	0xffffffff


	//   ....[2]....
        /*0034*/ 	.word	0xffffffff


	//   ....[3]....
        /*0038*/ 	.word	0xffffffff


	//   ....[4]....
        /*003c*/ 	.word	0xffffffff


	//   ....[5]....
        /*0040*/ 	.word	0xffffffff


	//   ....[6]....
        /*0044*/ 	.word	0xffffffff


	//   ....[7]....
        /*0048*/ 	.word	0xffffffff


	//   ....[8]....
        /*004c*/ 	.word	0xffffffff


	//   ....[9]....
        /*0050*/ 	.word	0xffffffff


	//   ....[10]....
        /*0054*/ 	.word	0xffffffff


	//   ....[11]....
        /*0058*/ 	.word	0xffffffff


	//   ....[12]....
        /*005c*/ 	.word	0x05000007


	//   ....[13]....
        /*0060*/ 	.word	0x05000007


	//   ....[14]....
        /*0064*/ 	.word	0x05000007


	//   ....[15]....
        /*0068*/ 	.word	0x05000007


	//----- nvinfo : EIATTR_COOP_GROUP_INSTR_OFFSETS
	.align		4
.L_2832:
        /*006c*/ 	.byte	0x04, 0x28
        /*006e*/ 	.short	(.L_2834 - .L_2833)


	//   ....[0]....
.L_2833:
        /*0070*/ 	.word	0x00005200


	//   ....[1]....
        /*0074*/ 	.word	0x00005370


	//   ....[2]....
        /*0078*/ 	.word	0x00005380


	//   ....[3]....
        /*007c*/ 	.word	0x000053d0


	//   ....[4]....
        /*0080*/ 	.word	0x00007f10


	//   ....[5]....
        /*0084*/ 	.word	0x00007f30


	//   ....[6]....
        /*0088*/ 	.word	0x00007f60


	//   ....[7]....
        /*008c*/ 	.word	0x00007f70


	//   ....[8]....
        /*0090*/ 	.word	0x000091c0


	//   ....[9]....
        /*0094*/ 	.word	0x000091d0


	//   ....[10]....
        /*0098*/ 	.word	0x00009200


	//   ....[11]....
        /*009c*/ 	.word	0x00009210


	//   ....[12]....
        /*00a0*/ 	.word	0x0000a550


	//   ....[13]....
        /*00a4*/ 	.word	0x0000a5c0


	//   ....[14]....
        /*00a8*/ 	.word	0x0000a620


	//   ....[15]....
        /*00ac*/ 	.word	0x0000a690


	//----- nvinfo : EIATTR_VRC_CTA_INIT_COUNT
	.align		4
.L_2834:
        /*00b0*/ 	.byte	0x02, 0x4a
	.zero		1
	.zero		1


	//----- nvinfo : EIATTR_EXIT_INSTR_OFFSETS
	.align		4
        /*00b4*/ 	.byte	0x04, 0x1c
        /*00b6*/ 	.short	(.L_2836 - .L_2835)


	//   ....[0]....
.L_2835:
        /*00b8*/ 	.word	0x000001f0


	//----- nvinfo : EIATTR_CRS_STACK_SIZE
	.align		4
.L_2836:
        /*00bc*/ 	.byte	0x04, 0x1e
        /*00be*/ 	.short	(.L_2838 - .L_2837)
.L_2837:
        /*00c0*/ 	.word	0x00000000


	//----- nvinfo : EIATTR_CBANK_PARAM_SIZE
	.align		4
.L_2838:
        /*00c4*/ 	.byte	0x03, 0x19
        /*00c6*/ 	.short	0x01d0


	//----- nvinfo : EIATTR_PARAM_CBANK
	.align		4
        /*00c8*/ 	.byte	0x04, 0x0a
        /*00ca*/ 	.short	(.L_2840 - .L_2839)
	.align		4
.L_2839:
        /*00cc*/ 	.word	index@(.nv.constant0._ZN5flash24flash_fwd_splitkv_kernelI23Flash_fwd_kernel_traitsILi128ELi64ELi64ELi4ELb0ELb0EN7cutlass10bfloat16_tE19Flash_kernel_traitsILi128ELi64ELi64ELi4ES3_EELb0ELb0ELb1ELb0ELb0ELb0ELb1ELb0EEEvNS_16Flash_fwd_paramsE)
        /*00d0*/ 	.short	0x0380
        /*00d2*/ 	.short	0x01d0


	//----- nvinfo : EIATTR_SW_WAR
	.align		4
.L_2840:
        /*00d4*/ 	.byte	0x04, 0x36
        /*00d6*/ 	.short	(.L_2842 - .L_2841)
.L_2841:
        /*00d8*/ 	.word	0x00000008
.L_2842:


//--------------------- .nv.info._ZN5flash24flash_fwd_splitkv_kernelI23Flash_fwd_kernel_traitsILi128ELi64ELi64ELi4ELb0ELb0EN7cutlass10bfloat16_tE19Flash_kernel_traitsILi128ELi64ELi64ELi4ES3_EELb0ELb0ELb1ELb0ELb0ELb1ELb1ELb0EEEvNS_16Flash_fwd_paramsE --------------------------
	.section	.nv.info._ZN5flash24flash_fwd_splitkv_kernelI23Flash_fwd_kernel_traitsILi128ELi64ELi64ELi4ELb0ELb0EN7cutlass10bfloat16_tE19Flash_kernel_traitsILi128ELi64ELi64ELi4ES3_EELb0ELb0ELb1ELb0ELb0ELb1ELb1ELb0EEEvNS_16Flash_fwd_paramsE,"",@"SHT_CUDA_INFO"
	.sectionflags	@""
	.align	4


	//----- nvinfo : EIATTR_CUDA_API_VERSION
	.align		4
        /*0000*/ 	.byte	0x04, 0x37
        /*0002*/ 	.short	(.L_2844 - .L_2843)
.L_2843:
        /*0004*/ 	.word	0x00000082


	//----- nvinfo : EIATTR_KPARAM_INFO
	.align		4
.L_2844:
        /*0008*/ 	.byte	0x04, 0x17
        /*000a*/ 	.short	(.L_2846 - .L_2845)
.L_2845:
        /*000c*/ 	.word	0x00000000
        /*0010*/ 	.short	0x0000
        /*0012*/ 	.short	0x0000
        /*0014*/ 	.byte	0x00, 0xf0, 0x41, 0x07


	//----- nvinfo : EIATTR_SPARSE_MMA_MASK
	.align		4
.L_2846:
        /*0018*/ 	.byte	0x03, 0x50
        /*001a*/ 	.short	0x0000


	//----- nvinfo : EIATTR_MAXREG_COUNT
	.align		4
        /*001c*/ 	.byte	0x03, 0x1b
        /*001e*/ 	.short	0x00ff


	//----- nvinfo : EIATTR_NUM_BARRIERS
	.align		4
        /*0020*/ 	.byte	0x02, 0x4c
        /*0022*/ 	.byte	0x01
	.zero		1


	//----- nvinfo : EIATTR_MERCURY_ISA_VERSION
	.align		4
        /*0024*/ 	.byte	0x03, 0x5f
        /*0026*/ 	.short	0x0101


	//----- nvinfo : EIATTR_COOP_GROUP_MASK_REGIDS
	.align		4
        /*0028*/ 	.byte	0x04, 0x29
        /*002a*/ 	.short	(.L_2848 - .L_2847)


	//   ....[0]....
.L_2847:
        /*002c*/ 	.word	0xffffffff


	//   ....[1]....
        /*0030*/ 	.word	0xffffffff


	//   ....[2]....
        /*0034*/ 	.word	0xffffffff


	//   ....[3]....
        /*0038*/ 	.word	0xffffffff


	//   ....[4]....
        /*003c*/ 	.word	0xffffffff


	//   ....[5]....
        /*0040*/ 	.word	0xffffffff


	//   ....[6]....
        /*0044*/ 	.word	0xffffffff


	//   ....[7]....
        /*0048*/ 	.word	0xffffffff


	//   ....[8]....
        /*004c*/ 	.word	0xffffffff


	//   ....[9]....
        /*0050*/ 	.word	0xffffffff


	//   ....[10]....
        /*0054*/ 	.word	0xffffffff


	//   ....[11]....
        /*0058*/ 	.word	0xffffffff


	//   ....[12]....
        /*005c*/ 	.word	0x05000007


	//   ....[13]....
        /*0060*/ 	.word	0x05000007


	//   ....[14]....
        /*0064*/ 	.word	0x05000007


	//   ....[15]....
        /*0068*/ 	.word	0x05000007


	//----- nvinfo : EIATTR_COOP_GROUP_INSTR_OFFSETS
	.align		4
.L_2848:
        /*006c*/ 	.byte	0x04, 0x28
        /*006e*/ 	.short	(.L_2850 - .L_2849)


	//   ....[0]....
.L_2849:
        /*0070*/ 	.word	0x00005730


	//   ....[1]....
        /*0074*/ 	.word	0x00005750


	//   ....[2]....
        /*0078*/ 	.word	0x00005770


	//   ....[3]....
        /*007c*/ 	.word	0x00005790


	//   ....[4]....
        /*0080*/ 	.word	0x000086e0


	//   ....[5]....
        /*0084*/ 	.word	0x00008710


	//   ....[6]....
        /*0088*/ 	.word	0x00008730


	//   ....[7]....
        /*008c*/ 	.word	0x00008760


	//   ....[8]....
        /*0090*/ 	.word	0x000099d0


	//   ....[9]....
        /*0094*/ 	.word	0x000099e0


	//   ....[10]....
        /*0098*/ 	.word	0x00009a10


	//   ....[11]....
        /*009c*/ 	.word	0x00009a20


	//   ....[12]....
        /*00a0*/ 	.word	0x0000ad30


	//   ....[13]....
        /*00a4*/ 	.word	0x0000ada0


	//   ....[14]....
        /*00a8*/ 	.word	0x0000ae00


	//   ....[15]....
        /*00ac*/ 	.word	0x0000ae70


	//----- nvinfo : EIATTR_VRC_CTA_INIT_COUNT
	.align		4
.L_2850:
        /*00b0*/ 	.byte	0x02, 0x4a
	.zero		1
	.zero		1


	//----- nvinfo : EIATTR_EXIT_INSTR_OFFSETS
	.align		4
        /*00b4*/ 	.byte	0x04, 0x1c
        /*00b6*/ 	.short	(.L_2852 - .L_2851)


	//   ....[0]....
.L_2851:
        /*00b8*/ 	.word	0x000001f0


	//----- nvinfo : EIATTR_CRS_STACK_SIZE
	.align		4
.L_2852:
        /*00bc*/ 	.byte	0x04, 0x1e
        /*00be*/ 	.short	(.L_2854 - .L_2853)
.L_2853:
        /*00c0*/ 	.word	0x00000000


	//----- nvinfo : EIATTR_CBANK_PARAM_SIZE
	.align		4
.L_2854:
        /*00c4*/ 	.byte	0x03, 0x19
        /*00c6*/ 	.short	0x01d0


	//----- nvinfo : EIATTR_PARAM_CBANK
	.align		4
        /*00c8*/ 	.byte	0x04, 0x0a
        /*00ca*/ 	.short	(.L_2856 - .L_2855)
	.align		4
.L_2855:
        /*00cc*/ 	.word	index@(.nv.constant0._ZN5flash24flash_fwd_splitkv_kernelI23Flash_fwd_kernel_traitsILi128ELi64ELi64ELi4ELb0ELb0EN7cutlass10bfloat16_tE19Flash_kernel_traitsILi128ELi64ELi64ELi4ES3_EELb0ELb0ELb1ELb0ELb0ELb1ELb1ELb0EEEvNS_16Flash_fwd_paramsE)
        /*00d0*/ 	.short	0x0380
        /*00d2*/ 	.short	0x01d0


	//----- nvinfo : EIATTR_SW_WAR
	.align		4
.L_2856:
        /*00d4*/ 	.byte	0x04, 0x36
        /*00d6*/ 	.short	(.L_2858 - .L_2857)
.L_2857:
        /*00d8*/ 	.word	0x00000008
.L_2858:


//--------------------- .nv.info._ZN5flash24flash_fwd_splitkv_kernelI23Flash_fwd_kernel_traitsILi128ELi64ELi64ELi4ELb0ELb0EN7cutlass10bfloat16_tE19Flash_kernel_traitsILi128ELi64ELi64ELi4ES3_EELb0ELb0ELb0ELb0ELb1ELb0ELb1ELb1EEEvNS_16Flash_fwd_paramsE --------------------------
	.section	.nv.info._ZN5flash24flash_fwd_splitkv_kernelI23Flash_fwd_kernel_traitsILi128ELi64ELi64ELi4ELb0ELb0EN7cutlass10bfloat16_tE19Flash_kernel_traitsILi128ELi64ELi64ELi4ES3_EELb0ELb0ELb0ELb0ELb1ELb0ELb1ELb1EEEvNS_16Flash_fwd_paramsE,"",@"SHT_CUDA_INFO"
	.sectionflags	@""
	.align	4


	//----- nvinfo : EIATTR_CUDA_API_VERSION
	.align		4
        /*0000*/ 	.byte	0x04, 0x37
        /*0002*/ 	.short	(.L_2860 - .L_2859)
.L_2859:
        /*0004*/ 	.word	0x00000082


	//----- nvinfo : EIATTR_KPARAM_INFO
	.align		4
.L_2860:
        /*0008*/ 	.byte	0x04, 0x17
        /*000a*/ 	.short	(.L_2862 - .L_2861)
.L_2861:
        /*000c*/ 	.word	0x00000000
        /*0010*/ 	.short	0x0000
        /*0012*/ 	.short	0x0000
        /*0014*/ 	.byte	0x00, 0xf0, 0x41, 0x07


	//----- nvinfo : EIATTR_SPARSE_MMA_MASK
	.align		4
.L_2862:
        /*0018*/ 	.byte	0x03, 0x50
        /*001a*/ 	.short	0x0000


	//----- nvinfo : EIATTR_MAXREG_COUNT
	.align		4
        /*001c*/ 	.byte	0x03, 0x1b
        /*001e*/ 	.short	0x00ff


	//----- nvinfo : EIATTR_NUM_BARRIERS
	.align		4
        /*0020*/ 	.byte	0x02, 0x4c
        /*0022*/ 	.byte	0x01
	.zero		1


	//----- nvinfo : EIATTR_MERCURY_ISA_VERSION
	.align		4
        /*0024*/ 	.byte	0x03, 0x5f
        /*0026*/ 	.short	0x0101


	//----- nvinfo : EIATTR_COOP_GROUP_MASK_REGIDS
	.align		4
        /*0028*/ 	.byte	0x04, 0x29
        /*002a*/ 	.short	(.L_2864 - .L_2863)


	//   ....[0]....
.L_2863:
        /*002c*/ 	.word	0xffffffff


	//   ....[1]....
        /*0030*/ 	.word	0xffffffff


	//   ....[2]....
        /*0034*/ 	.word	0xffffffff


	//   ....[3]....
        /*0038*/ 	.word	0xffffffff


	//   ....[4]....
        /*003c*/ 	.word	0xffffffff


	//   ....[5]....
        /*0040*/ 	.word	0xffffffff


	//   ....[6]....
        /*0044*/ 	.word	0xffffffff


	//   ....[7]....
        /*0048*/ 	.word	0xffffffff


	//   ....[8]....
        /*004c*/ 	.word	0xffffffff


	//   ....[9]....
        /*0050*/ 	.word	0xffffffff


	//   ....[10]....
        /*0054*/ 	.word	0xffffffff


	//   ....[11]....
        /*0058*/ 	.word	0xffffffff


	//   ....[12]....
        /*005c*/ 	.word	0x05000006


	//   ....[13]....
        /*0060*/ 	.word	0x05000006


	//   ....[14]....
        /*0064*/ 	.word	0x05000006


	//   ....[15]....
        /*0068*/ 	.word	0x05000006


	//----- nvinfo : EIATTR_COOP_GROUP_INSTR_OFFSETS
	.align		4
.L_2864:
        /*006c*/ 	.byte	0x04, 0x28
        /*006e*/ 	.short	(.L_2866 - .L_2865)


	//   ....[0]....
.L_2865:
        /*0070*/ 	.word	0x0000d980


	//   ....[1]....
        /*0074*/ 	.word	0x0000d9b0


	//   ....[2]....
        /*0078*/ 	.word	0x0000da60


	//   ....[3]....
        /*007c*/ 	.word	0x0000da70


	//   ....[4]....
        /*0080*/ 	.word	0x0000fcc0


	//   ....[5]....
        /*0084*/ 	.word	0x0000fcd0


	//   ....[6]....
        /*0088*/ 	.word	0x0000fd00


	//   ....[7]....
        /*008c*/ 	.word	0x0000fd10


	//   ....[8]....
        /*0090*/ 	.word	0x00010f80


	//   ....[9]....
        /*0094*/ 	.word	0x00010f90


	//   ....[10]....
        /*0098*/ 	.word	0x00010fc0


	//   ....[11]....
        /*009c*/ 	.word	0x00010fd0


	//   ....[12]....
        /*00a0*/ 	.word	0x00011e70


	//   ....[13]....
        /*00a4*/ 	.word	0x00011ee0


	//   ....[14]....
        /*00a8*/ 	.word	0x00011f50


	//   ....[15]....
        /*00ac*/ 	.word	0x00011fb0


	//----- nvinfo : EIATTR_VRC_CTA_INIT_COUNT
	.align		4
.L_2866:
        /*00b0*/ 	.byte	0x02, 0x4a
	.zero		1
	.zero		1


	//----- nvinfo : EIATTR_EXIT_INSTR_OFFSETS
	.align		4
        /*00b4*/ 	.byte	0x04, 0x1c
        /*00b6*/ 	.short	(.L_2868 - .L_2867)


	//   ....[0]....
.L_2867:
        /*00b8*/ 	.word	0x000001f0


	//----- nvinfo : EIATTR_CRS_STACK_SIZE
	.align		4
.L_2868:
        /*00bc*/ 	.byte	0x04, 0x1e
        /*00be*/ 	.short	(.L_2870 - .L_2869)
.L_2869:
        /*00c0*/ 	.word	0x00000000


	//----- nvinfo : EIATTR_CBANK_PARAM_SIZE
	.align		4
.L_2870:
        /*00c4*/ 	.byte	0x03, 0x19
        /*00c6*/ 	.short	0x01d0


	//----- nvinfo : EIATTR_PARAM_CBANK
	.align		4
        /*00c8*/ 	.byte	0x04, 0x0a
        /*00ca*/ 	.short	(.L_2872 - .L_2871)
	.align		4
.L_2871:
        /*00cc*/ 	.word	index@(.nv.constant0._ZN5flash24flash_fwd_splitkv_kernelI23Flash_fwd_kernel_traitsILi128ELi64ELi64ELi4ELb0ELb0EN7cutlass10bfloat16_tE19Flash_kernel_traitsILi128ELi64ELi64ELi4ES3_EELb0ELb0ELb0ELb0ELb1ELb0ELb1ELb1EEEvNS_16Flash_fwd_paramsE)
        /*00d0*/ 	.short	0x0380
        /*00d2*/ 	.short	0x01d0


	//----- nvinfo : EIATTR_SW_WAR
	.align		4
.L_2872:
        /*00d4*/ 	.byte	0x04, 0x36
        /*00d6*/ 	.short	(.L_2874 - .L_2873)
.L_2873:
        /*00d8*/ 	.word	0x00000008
.L_2874:


//--------------------- .nv.info._ZN5flash24flash_fwd_splitkv_kernelI23Flash_fwd_kernel_traitsILi128ELi64ELi64ELi4ELb0ELb0EN7cutlass10bfloat16_tE19Flash_kernel_traitsILi128ELi64ELi64ELi4ES3_EELb0ELb0ELb0ELb0ELb1ELb1ELb1ELb1EEEvNS_16Flash_fwd_paramsE --------------------------
	.section	.nv.info._ZN5flash24flash_fwd_splitkv_kernelI23Flash_fwd_kernel_traitsILi128ELi64ELi64ELi4ELb0ELb0EN7cutlass10bfloat16_tE19Flash_kernel_traitsILi128ELi64ELi64ELi4ES3_EELb0ELb0ELb0ELb0ELb1ELb1ELb1ELb1EEEvNS_16Flash_fwd_paramsE,"",@"SHT_CUDA_INFO"
	.sectionflags	@""
	.align	4


	//----- nvinfo : EIATTR_CUDA_API_VERSION
	.align		4
        /*0000*/ 	.byte	0x04, 0x37
        /*0002*/ 	.short	(.L_2876 - .L_2875)
.L_2875:
        /*0004*/ 	.word	0x00000082


	//----- nvinfo : EIATTR_KPARAM_INFO
	.align		4
.L_2876:
        /*0008*/ 	.byte	0x04, 0x17
        /*000a*/ 	.short	(.L_2878 - .L_2877)
.L_2877:
        /*000c*/ 	.word	0x00000000
        /*0010*/ 	.short	0x0000
        /*0012*/ 	.short	0x0000
        /*0014*/ 	.byte	0x00, 0xf0, 0x41, 0x07


	//----- nvinfo : EIATTR_SPARSE_MMA_MASK
	.align		4
.L_2878:
        /*0018*/ 	.byte	0x03, 0x50
        /*001a*/ 	.short	0x0000


	//----- nvinfo : EIATTR_MAXREG_COUNT
	.align		4
        /*001c*/ 	.byte	0x03, 0x1b
        /*001e*/ 	.short	0x00ff


	//----- nvinfo : EIATTR_NUM_BARRIERS
	.align		4
        /*0020*/ 	.byte	0x02, 0x4c
        /*0022*/ 	.byte	0x01
	.zero		1


	//----- nvinfo : EIATTR_MERCURY_ISA_VERSION
	.align		4
        /*0024*/ 	.byte	0x03, 0x5f
        /*0026*/ 	.short	0x0101


	//----- nvinfo : EIATTR_COOP_GROUP_MASK_REGIDS
	.align		4
        /*0028*/ 	.byte	0x04, 0x29
        /*002a*/ 	.short	(.L_2880 - .L_2879)


	//   ....[0]....
.L_2879:
        /*002c*/ 	.word	0xffffffff


	//   ....[1]....
        /*0030*/ 	.word	0xffffffff


	//   ....[2]....
        /*0034*/ 	.word	0xffffffff


	//   ....[3]....
        /*0038*/ 	.word	0xffffffff


	//   ....[4]....
        /*003c*/ 	.word	0xffffffff


	//   ....[5]....
        /*0040*/ 	.word	0xffffffff


	//   ....[6]....
        /*0044*/ 	.word	0xffffffff


	//   ....[7]....
        /*0048*/ 	.word	0xffffffff


	//   ....[8]....
        /*004c*/ 	.word	0xffffffff


	//   ....[9]....
        /*0050*/ 	.word	0xffffffff


	//   ....[10]....
        /*0054*/ 	.word	0xffffffff


	//   ....[11]....
        /*0058*/ 	.word	0xffffffff


	//   ....[12]....
        /*005c*/ 	.word	0x05000006


	//   ....[13]....
        /*0060*/ 	.word	0x05000006


	//   ....[14]....
        /*0064*/ 	.word	0x05000006


	//   ....[15]....
        /*0068*/ 	.word	0x05000006


	//----- nvinfo : EIATTR_COOP_GROUP_INSTR_OFFSETS
	.align		4
.L_2880:
        /*006c*/ 	.byte	0x04, 0x28
        /*006e*/ 	.short	(.L_2882 - .L_2881)


	//   ....[0]....
.L_2881:
        /*0070*/ 	.word	0x0000dda0


	//   ....[1]....
        /*0074*/ 	.word	0x0000ddd0


	//   ....[2]....
        /*0078*/ 	.word	0x0000de80


	//   ....[3]....
        /*007c*/ 	.word	0x0000de90


	//   ....[4]....
        /*0080*/ 	.word	0x00010500


	//   ....[5]....
        /*0084*/ 	.word	0x00010510


	//   ....[6]....
        /*0088*/ 	.word	0x00010540


	//   ....[7]....
        /*008c*/ 	.word	0x00010550


	//   ....[8]....
        /*0090*/ 	.word	0x000117a0


	//   ....[9]....
        /*0094*/ 	.word	0x000117b0


	//   ....[10]....
        /*0098*/ 	.word	0x000117e0


	//   ....[11]....
        /*009c*/ 	.word	0x000117f0


	//   ....[12]....
        /*00a0*/ 	.word	0x00012690


	//   ....[13]....
        /*00a4*/ 	.word	0x00012700


	//   ....[14]....
        /*00a8*/ 	.word	0x00012770


	//   ....[15]....
        /*00ac*/ 	.word	0x000127d0


	//----- nvinfo : EIATTR_VRC_CTA_INIT_COUNT
	.align		4
.L_2882:
        /*00b0*/ 	.byte	0x02, 0x4a
	.zero		1
	.zero		1


	//----- nvinfo : EIATTR_EXIT_INSTR_OFFSETS
	.align		4
        /*00b4*/ 	.byte	0x04, 0x1c
        /*00b6*/ 	.short	(.L_2884 - .L_2883)


	//   ....[0]....
.L_2883:
        /*00b8*/ 	.word	0x000001f0


	//----- nvinfo : EIATTR_CRS_STACK_SIZE
	.align		4
.L_2884:
        /*00bc*/ 	.byte	0x04, 0x1e
        /*00be*/ 	.short	(.L_2886 - .L_2885)
.L_2885:
        /*00c0*/ 	.word	0x00000000


	//----- nvinfo : EIATTR_CBANK_PARAM_SIZE
	.align		4
.L_2886:
        /*00c4*/ 	.byte	0x03, 0x19
        /*00c6*/ 	.short	0x01d0


	//----- nvinfo : EIATTR_PARAM_CBANK
	.align		4
        /*00c8*/ 	.byte	0x04, 0x0a
        /*00ca*/ 	.short	(.L_2888 - .L_2887)
	.align		4
.L_2887:
        /*00cc*/ 	.word	index@(.nv.constant0._ZN5flash24flash_fwd_splitkv_kernelI23Flash_fwd_kernel_traitsILi128ELi64ELi64ELi4ELb0ELb0EN7cutlass10bfloat16_tE19Flash_kernel_traitsILi128ELi64ELi64ELi4ES3_EELb0ELb0ELb0ELb0ELb1ELb1ELb1ELb1EEEvNS_16Flash_fwd_paramsE)
        /*00d0*/ 	.short	0x0380
        /*00d2*/ 	.short	0x01d0


	//----- nvinfo : EIATTR_SW_WAR
	.align		4
.L_2888:
        /*00d4*/ 	.byte	0x04, 0x36
        /*00d6*/ 	.short	(.L_2890 - .L_2889)
.L_2889:
        /*00d8*/ 	.word	0x00000008
.L_2890:


//--------------------- .nv.info._ZN5flash24flash_fwd_splitkv_kernelI23Flash_fwd_kernel_traitsILi128ELi64ELi64ELi4ELb0ELb0EN7cutlass10bfloat16_tE19Flash_kernel_traitsILi128ELi64ELi64ELi4ES3_EELb0ELb0ELb1ELb0ELb0ELb0ELb1ELb1EEEvNS_16Flash_fwd_paramsE --------------------------
	.section	.nv.info._ZN5flash24flash_fwd_splitkv_kernelI23Flash_fwd_kernel_traitsILi128ELi64ELi64ELi4ELb0ELb0EN7cutlass10bfloat16_tE19Flash_kernel_traitsILi128ELi64ELi64ELi4ES3_EELb0ELb0ELb1ELb0ELb0ELb0ELb1ELb1EEEvNS_16Flash_fwd_paramsE,"",@"SHT_CUDA_INFO"
	.sectionflags	@""
	.align	4


	//----- nvinfo : EIATTR_CUDA_API_VERSION
	.align		4
        /*0000*/ 	.byte	0x04, 0x37
        /*0002*/ 	.short	(.L_2892 - .L_2891)
.L_2891:
        /*0004*/ 	.word	0x00000082


	//----- nvinfo : EIATTR_KPARAM_INFO
	.align		4
.L_2892:
        /*0008*/ 	.byte	0x04, 0x17
        /*000a*/ 	.short	(.L_2894 - .L_2893)
.L_2893:
        /*000c*/ 	.word	0x00000000
        /*0010*/ 	.short	0x0000
        /*0012*/ 	.short	0x0000
        /*0014*/ 	.byte	0x00, 0xf0, 0x41, 0x07


	//----- nvinfo : EIATTR_SPARSE_MMA_MASK
	.align		4
.L_2894:
        /*0018*/ 	.byte	0x03, 0x50
        /*001a*/ 	.short	0x0000


	//----- nvinfo : EIATTR_MAXREG_COUNT
	.align		4
        /*001c*/ 	.byte	0x03, 0x1b
        /*001e*/ 	.short	0x00ff


	//----- nvinfo : EIATTR_NUM_BARRIERS
	.align		4
        /*0020*/ 	.byte	0x02, 0x4c
        /*0022*/ 	.byte	0x01
	.zero		1


	//----- nvinfo : EIATTR_MERCURY_ISA_VERSION
	.align		4
        /*0024*/ 	.byte	0x03, 0x5f
        /*0026*/ 	.short	0x0101


	//----- nvinfo : EIATTR_COOP_GROUP_MASK_REGIDS
	.align		4
        /*0028*/ 	.byte	0x04, 0x29
        /*002a*/ 	.short	(.L_2896 - .L_2895)


	//   ....[0]....
.L_2895:
        /*002c*/ 	.word	0xffffffff


	//   ....[1]....
        /*0030*/ 	.word	0xffffffff


	//   ....[2]....
        /*0034*/ 	.word	0xffffffff


	//   ....[3]....
        /*0038*/ 	.word	0xffffffff


	//   ....[4]....
        /*003c*/ 	.word	0xffffffff


	//   ....[5]....
        /*0040*/ 	.word	0xffffffff


	//   ....[6]....
        /*0044*/ 	.word	0xffffffff


	//   ....[7]....
        /*0048*/ 	.word	0xffffffff


	//   ....[8]....
        /*004c*/ 	.word	0xffffffff


	//   ....[9]....
        /*0050*/ 	.word	0xffffffff


	//   ....[10]....
        /*0054*/ 	.word	0xffffffff


	//   ....[11]....
        /*0058*/ 	.word	0xffffffff


	//   ....[12]....
        /*005c*/ 	.word	0x05000005


	//   ....[13]....
        /*0060*/ 	.word	0x05000005


	//   ....[14]....
        /*0064*/ 	.word	0x05000005


	//   ....[15]....
        /*0068*/ 	.word	0x05000005


	//----- nvinfo : EIATTR_COOP_GROUP_INSTR_OFFSETS
	.align		4
.L_2896:
        /*006c*/ 	.byte	0x04, 0x28
        /*006e*/ 	.short	(.L_2898 - .L_2897)


	//   ....[0]....
.L_2897:
        /*0070*/ 	.word	0x0000fa20


	//   ....[1]....
        /*0074*/ 	.word	0x0000fb60


	//   ....[2]....
        /*0078*/ 	.word	0x0000fb70


	//   ....[3]....
        /*007c*/ 	.word	0x0000fb90


	//   ....[4]....
        /*0080*/ 	.word	0x00012890


	//   ....[5]....
        /*0084*/ 	.word	0x000128c0


	//   ....[6]....
        /*0088*/ 	.word	0x000128e0


	//   ....[7]....
        /*008c*/ 	.word	0x00012900


	//   ....[8]....
        /*0090*/ 	.word	0x00013b70


	//   ....[9]....
        /*0094*/ 	.word	0x00013b80


	//   ....[10]....
        /*0098*/ 	.word	0x00013bb0


	//   ....[11]....
        /*009c*/ 	.word	0x00013bc0


	//   ....[12]....
        /*00a0*/ 	.word	0x00014ed0


	//   ....[13]....
        /*00a4*/ 	.word	0x00014f40


	//   ....[14]....
        /*00a8*/ 	.word	0x00014fb0


	//   ....[15]....
        /*00ac*/ 	.word	0x00015010


	//----- nvinfo : EIATTR_VRC_CTA_INIT_COUNT
	.align		4
.L_2898:
        /*00b0*/ 	.byte	0x02, 0x4a
	.zero		1
	.zero		1


	//----- nvinfo : EIATTR_EXIT_INSTR_OFFSETS
	.align		4
        /*00b4*/ 	.byte	0x04, 0x1c
        /*00b6*/ 	.short	(.L_2900 - .L_2899)


	//   ....[0]....
.L_2899:
        /*00b8*/ 	.word	0x000001f0


	//----- nvinfo : EIATTR_CRS_STACK_SIZE
	.align		4
.L_2900:
        /*00bc*/ 	.byte	0x04, 0x1e
        /*00be*/ 	.short	(.L_2902 - .L_2901)
.L_2901:
        /*00c0*/ 	.word	0x00000000


	//----- nvinfo : EIATTR_CBANK_PARAM_SIZE
	.align		4
.L_2902:
        /*00c4*/ 	.byte	0x03, 0x19
        /*00c6*/ 	.short	0x01d0


	//----- nvinfo : EIATTR_PARAM_CBANK
	.align		4
        /*00c8*/ 	.byte	0x04, 0x0a
        /*00ca*/ 	.short	(.L_2904 - .L_2903)
	.align		4
.L_2903:
        /*00cc*/ 	.word	index@(.nv.constant0._ZN5flash24flash_fwd_splitkv_kernelI23Flash_fwd_kernel_traitsILi128ELi64ELi64ELi4ELb0ELb0EN7cutlass10bfloat16_tE19Flash_kernel_traitsILi128ELi64ELi64ELi4ES3_EELb0ELb0ELb1ELb0ELb0ELb0ELb1ELb1EEEvNS_16Flash_fwd_paramsE)
        /*00d0*/ 	.short	0x0380
        /*00d2*/ 	.short	0x01d0


	//----- nvinfo : EIATTR_SW_WAR
	.align		4
.L_2904:
        /*00d4*/ 	.byte	0x04, 0x36
        /*00d6*/ 	.short	(.L_2906 - .L_2905)
.L_2905:
        /*00d8*/ 	.word	0x00000008
.L_2906:


//--------------------- .nv.info._ZN5flash24flash_fwd_splitkv_kernelI23Flash_fwd_kernel_traitsILi128ELi64ELi64ELi4ELb0ELb0EN7cutlass10bfloat16_tE19Flash_kernel_traitsILi128ELi64ELi64ELi4ES3_EELb0ELb0ELb1ELb0ELb0ELb1ELb1ELb1EEEvNS_16Flash_fwd_paramsE --------------------------
	.section	.nv.info._ZN5flash24flash_fwd_splitkv_kernelI23Flash_fwd_kernel_traitsILi128ELi64ELi64ELi4ELb0ELb0EN7cutlass10bfloat16_tE19Flash_kernel_traitsILi128ELi64ELi64ELi4ES3_EELb0ELb0ELb1ELb0ELb0ELb1ELb1ELb1EEEvNS_16Flash_fwd_paramsE,"",@"SHT_CUDA_INFO"
	.sectionflags	@""
	.align	4


	//----- nvinfo : EIATTR_CUDA_API_VERSION
	.align		4
        /*0000*/ 	.byte	0x04, 0x37
        /*0002*/ 	.short	(.L_2908 - .L_2907)
.L_2907:
        /*0004*/ 	.word	0x00000082


	//----- nvinfo : EIATTR_KPARAM_INFO
	.align		4
.L_2908:
        /*0008*/ 	.byte	0x04, 0x17
        /*000a*/ 	.short	(.L_2910 - .L_2909)
.L_2909:
        /*000c*/ 	.word	0x00000000
        /*0010*/ 	.short	0x0000
        /*0012*/ 	.short	0x0000
        /*0014*/ 	.byte	0x00, 0xf0, 0x41, 0x07


	//----- nvinfo : EIATTR_SPARSE_MMA_MASK
	.align		4
.L_2910:
        /*0018*/ 	.byte	0x03, 0x50
        /*001a*/ 	.short	0x0000


	//----- nvinfo : EIATTR_MAXREG_COUNT
	.align		4
        /*001c*/ 	.byte	0x03, 0x1b
        /*001e*/ 	.short	0x00ff


	//----- nvinfo : EIATTR_NUM_BARRIERS
	.align		4
        /*0020*/ 	.byte	0x02, 0x4c
        /*0022*/ 	.byte	0x01
	.zero		1


	//----- nvinfo : EIATTR_MERCURY_ISA_VERSION
	.align		4
        /*0024*/ 	.byte	0x03, 0x5f
        /*0026*/ 	.short	0x0101


	//----- nvinfo : EIATTR_COOP_GROUP_MASK_REGIDS
	.align		4
        /*0028*/ 	.byte	0x04, 0x29
        /*002a*/ 	.short	(.L_2912 - .L_2911)


	//   ....[0]....
.L_2911:
        /*002c*/ 	.word	0xffffffff


	//   ....[1]....
        /*0030*/ 	.word	0xffffffff


	//   ....[2]....
        /*0034*/ 	.word	0xffffffff


	//   ....[3]....
        /*0038*/ 	.word	0xffffffff


	//   ....[4]....
        /*003c*/ 	.word	0xffffffff


	//   ....[5]....
        /*0040*/ 	.word	0xffffffff


	//   ....[6]....
        /*0044*/ 	.word	0xffffffff


	//   ....[7]....
        /*0048*/ 	.word	0xffffffff


	//   ....[8]....
        /*004c*/ 	.word	0xffffffff


	//   ....[9]....
        /*0050*/ 	.word	0xffffffff


	//   ....[10]....
        /*0054*/ 	.word	0xffffffff


	//   ....[11]....
        /*0058*/ 	.word	0xffffffff


	//   ....[12]....
        /*005c*/ 	.word	0x05000005


	//   ....[13]....
        /*0060*/ 	.word	0x05000005


	//   ....[14]....
        /*0064*/ 	.word	0x05000005


	//   ....[15]....
        /*0068*/ 	.word	0x05000005


	//----- nvinfo : EIATTR_COOP_GROUP_INSTR_OFFSETS
	.align		4
.L_2912:
        /*006c*/ 	.byte	0x04, 0x28
        /*006e*/ 	.short	(.L_2914 - .L_2913)


	//   ....[0]....
.L_2913:
        /*0070*/ 	.word	0x0000fff0


	//   ....[1]....
        /*0074*/ 	.word	0x00010010


	//   ....[2]....
        /*0078*/ 	.word	0x00010030


	//   ....[3]....
        /*007c*/ 	.word	0x00010050


	//   ....[4]....
        /*0080*/ 	.word	0x00013150


	//   ....[5]....
        /*0084*/ 	.word	0x00013180


	//   ....[6]....
        /*0088*/ 	.word	0x000131a0


	//   ....[7]....
        /*008c*/ 	.word	0x000131c0


	//   ....[8]....
        /*0090*/ 	.word	0x00014430


	//   ....[9]....
        /*0094*/ 	.word	0x00014440


	//   ....[10]....
        /*0098*/ 	.word	0x00014470


	//   ....[11]....
        /*009c*/ 	.word	0x00014480


	//   ....[12]....
        /*00a0*/ 	.word	0x00015770


	//   ....[13]....
        /*00a4*/ 	.word	0x000157e0


	//   ....[14]....
        /*00a8*/ 	.word	0x00015850


	//   ....[15]....
        /*00ac*/ 	.word	0x000158b0


	//----- nvinfo : EIATTR_VRC_CTA_INIT_COUNT
	.align		4
.L_2914:
        /*00b0*/ 	.byte	0x02, 0x4a
	.zero		1
	.zero		1


	//----- nvinfo : EIATTR_EXIT_INSTR_OFFSETS
	.align		4
        /*00b4*/ 	.byte	0x04, 0x1c
        /*00b6*/ 	.short	(.L_2916 - .L_2915)


	//   ....[0]....
.L_2915:
        /*00b8*/ 	.word	0x000001f0


	//----- nvinfo : EIATTR_CRS_STACK_SIZE
	.align		4
.L_2916:
        /*00bc*/ 	.byte	0x04, 0x1e
        /*00be*/ 	.short	(.L_2918 - .L_2917)
.L_2917:
        /*00c0*/ 	.word	0x00000000


	//----- nvinfo : EIATTR_CBANK_PARAM_SIZE
	.align		4
.L_2918:
        /*00c4*/ 	.byte	0x03, 0x19
        /*00c6*/ 	.short	0x01d0


	//----- nvinfo : EIATTR_PARAM_CBANK
	.align		4
        /*00c8*/ 	.byte	0x04, 0x0a
        /*00ca*/ 	.short	(.L_2920 - .L_2919)
	.align		4
.L_2919:
        /*00cc*/ 	.word	index@(.nv.constant0._ZN5flash24flash_fwd_splitkv_kernelI23Flash_fwd_kernel_traitsILi128ELi64ELi64ELi4ELb0ELb0EN7cutlass10bfloat16_tE19Flash_kernel_traitsILi128ELi64ELi64ELi4ES3_EELb0ELb0ELb1ELb0ELb0ELb1ELb1ELb1EEEvNS_16Flash_fwd_paramsE)
        /*00d0*/ 	.short	0x0380
        /*00d2*/ 	.short	0x01d0


	//----- nvinfo : EIATTR_SW_WAR
	.align		4
.L_2920:
        /*00d4*/ 	.byte	0x04, 0x36
        /*00d6*/ 	.short	(.L_2922 - .L_2921)
.L_2921:
        /*00d8*/ 	.word	0x00000008
.L_2922:


//--------------------- .nv.info._ZN5flash24flash_fwd_splitkv_kernelI23Flash_fwd_kernel_traitsILi128ELi64ELi64ELi4ELb0ELb0EN7cutlass10bfloat16_tE19Flash_kernel_traitsILi128ELi64ELi64ELi4ES3_EELb0ELb1ELb0ELb0ELb1ELb0ELb0ELb0EEEvNS_16Flash_fwd_paramsE --------------------------
	.section	.nv.info._ZN5flash24flash_fwd_splitkv_kernelI23Flash_fwd_kernel_traitsILi128ELi64ELi64ELi4ELb0ELb0EN7cutlass10bfloat16_tE19Flash_kernel_traitsILi128ELi64ELi64ELi4ES3_EELb0ELb1ELb0ELb0ELb1ELb0ELb0ELb0EEEvNS_16Flash_fwd_paramsE,"",@"SHT_CUDA_INFO"
	.sectionflags	@""
	.align	4


	//----- nvinfo : EIATTR_CUDA_API_VERSION
	.align		4
        /*0000*/ 	.byte	0x04, 0x37
        /*0002*/ 	.short	(.L_2924 - .L_2923)
.L_2923:
        /*0004*/ 	.word	0x00000082


	//----- nvinfo : EIATTR_KPARAM_INFO
	.align		4
.L_2924:
        /*0008*/ 	.byte	0x04, 0x17
        /*000a*/ 	.short	(.L_2926 - .L_2925)
.L_2925:
        /*000c*/ 	.word	0x00000000
        /*0010*/ 	.short	0x0000
        /*0012*/ 	.short	0x0000
        /*0014*/ 	.byte	0x00, 0xf0, 0x41, 0x07


	//----- nvinfo : EIATTR_SPARSE_MMA_MASK
	.align		4
.L_2926:
        /*0018*/ 	.byte	0x03, 0x50
        /*001a*/ 	.short	0x0000


	//----- nvinfo : EIATTR_MAXREG_COUNT
	.align		4
        /*001c*/ 	.byte	0x03, 0x1b
        /*001e*/ 	.short	0x00ff


	//----- nvinfo : EIATTR_NUM_BARRIERS
	.align		4
        /*0020*/ 	.byte	0x02, 0x4c
        /*0022*/ 	.byte	0x01
	.zero		1


	//----- nvinfo : EIATTR_MERCURY_ISA_VERSION
	.align		4
        /*0024*/ 	.byte	0x03, 0x5f
        /*0026*/ 	.short	0x0101


	//----- nvinfo : EIATTR_COOP_GROUP_MASK_REGIDS
	.align		4
        /*0028*/ 	.byte	0x04, 0x29
        /*002a*/ 	.short	(.L_2928 - .L_2927)


	//   ....[0]....
.L_2927:
        /*002c*/ 	.word	0xffffffff


	//   ....[1]....
        /*0030*/ 	.word	0xffffffff


	//   ....[2]....
        /*0034*/ 	.word	0xffffffff


	//   ....[3]....
        /*0038*/ 	.word	0xffffffff


	//   ....[4]....
        /*003c*/ 	.word	0xffffffff


	//   ....[5]....
        /*0040*/ 	.word	0xffffffff


	//   ....[6]....
        /*0044*/ 	.word	0xffffffff


	//   ....[7]....
        /*0048*/ 	.word	0xffffffff


	//   ....[8]....
        /*004c*/ 	.word	0xffffffff


	//   ....[9]....
        /*0050*/ 	.word	0xffffffff


	//   ....[10]....
        /*0054*/ 	.word	0xffffffff


	//   ....[11]....
        /*0058*/ 	.word	0xffffffff


	//   ....[12]....
        /*005c*/ 	.word	0xffffffff


	//   ....[13]....
        /*0060*/ 	.word	0xffffffff


	//   ....[14]....
        /*0064*/ 	.word	0xffffffff


	//   ....[15]....
        /*0068*/ 	.word	0xffffffff


	//   ....[16]....
        /*006c*/ 	.word	0x05000006


	//   ....[17]....
        /*0070*/ 	.word	0x05000006


	//   ....[18]....
        /*0074*/ 	.word	0x05000006


	//   ....[19]....
        /*0078*/ 	.word	0x05000006


	//----- nvinfo : EIATTR_COOP_GROUP_INSTR_OFFSETS
	.align		4
.L_2928:
        /*007c*/ 	.byte	0x04, 0x28
        /*007e*/ 	.short	(.L_2930 - .L_2929)


	//   ....[0]....
.L_2929:
        /*0080*/ 	.word	0x00003db0


	//   ....[1]....
        /*0084*/ 	.word	0x00003f90


	//   ....[2]....
        /*0088*/ 	.word	0x00004050


	//   ....[3]....
        /*008c*/ 	.word	0x00004180


	//   ....[4]....
        /*0090*/ 	.word	0x00006a90


	//   ....[5]....
        /*0094*/ 	.word	0x00006aa0


	//   ....[6]....
        /*0098*/ 	.word	0x00006ad0


	//   ....[7]....
        /*009c*/ 	.word	0x00006ae0


	//   ....[8]....
        /*00a0*/ 	.word	0x00009b70


	//   ....[9]....
        /*00a4*/ 	.word	0x00009b80


	//   ....[10]....
        /*00a8*/ 	.word	0x00009bb0


	//   ....[11]....
        /*00ac*/ 	.word	0x00009bc0


	//   ....[12]....
        /*00b0*/ 	.word	0x0000ae30


	//   ....[13]....
        /*00b4*/ 	.word	0x0000ae40


	//   ....[14]....
        /*00b8*/ 	.word	0x0000ae70


	//   ....[15]....
        /*00bc*/ 	.word	0x0000ae80


	//   ....[16]....
        /*00c0*/ 	.word	0x0000c180


	//   ....[17]....
        /*00c4*/ 	.word	0x0000c1f0


	//   ....[18]....
        /*00c8*/ 	.word	0x0000c250


	//   ....[19]....
        /*00cc*/ 	.word	0x0000c2c0


	//----- nvinfo : EIATTR_VRC_CTA_INIT_COUNT
	.align		4
.L_2930:
        /*00d0*/ 	.byte	0x02, 0x4a
	.zero		1
	.zero		1


	//----- nvinfo : EIATTR_EXIT_INSTR_OFFSETS
	.align		4
        /*00d4*/ 	.byte	0x04, 0x1c
        /*00d6*/ 	.short	(.L_2932 - .L_2931)


	//   ....[0]....
.L_2931:
        /*00d8*/ 	.word	0x00000090


	//----- nvinfo : EIATTR_CRS_STACK_SIZE
	.align		4
.L_2932:
        /*00dc*/ 	.byte	0x04, 0x1e
        /*00de*/ 	.short	(.L_2934 - .L_2933)
.L_2933:
        /*00e0*/ 	.word	0x00000000


	//----- nvinfo : EIATTR_CBANK_PARAM_SIZE
	.align		4
.L_2934:
        /*00e4*/ 	.byte	0x03, 0x19
        /*00e6*/ 	.short	0x01d0


	//----- nvinfo : EIATTR_PARAM_CBANK
	.align		4
        /*00e8*/ 	.byte	0x04, 0x0a
        /*00ea*/ 	.short	(.L_2936 - .L_2935)
	.align		4
.L_2935:
        /*00ec*/ 	.word	index@(.nv.constant0._ZN5flash24flash_fwd_splitkv_kernelI23Flash_fwd_kernel_traitsILi128ELi64ELi64ELi4ELb0ELb0EN7cutlass10bfloat16_tE19Flash_kernel_traitsILi128ELi64ELi64ELi4ES3_EELb0ELb1ELb0ELb0ELb1ELb0ELb0ELb0EEEvNS_16Flash_fwd_paramsE)
        /*00f0*/ 	.short	0x0380
        /*00f2*/ 	.short	0x01d0


	//----- nvinfo : EIATTR_SW_WAR
	.align		4
.L_2936:
        /*00f4*/ 	.byte	0x04, 0x36
        /*00f6*/ 	.short	(.L_2938 - .L_2937)
.L_2937:
        /*00f8*/ 	.word	0x00000008
.L_2938:


//--------------------- .nv.info._ZN5flash24flash_fwd_splitkv_kernelI23Flash_fwd_kernel_traitsILi128ELi64ELi64ELi4ELb0ELb0EN7cutlass10bfloat16_tE19Flash_kernel_traitsILi128ELi64ELi64ELi4ES3_EELb0ELb1ELb0ELb0ELb1ELb1ELb0ELb0EEEvNS_16Flash_fwd_paramsE --------------------------
	.section	.nv.info._ZN5flash24flash_fwd_splitkv_kernelI23Flash_fwd_kernel_traitsILi128ELi64ELi64ELi4ELb0ELb0EN7cutlass10bfloat16_tE19Flash_kernel_traitsILi128ELi64ELi64ELi4ES3_EELb0ELb1ELb0ELb0ELb1ELb1ELb0ELb0EEEvNS_16Flash_fwd_paramsE,"",@"SHT_CUDA_INFO"
	.sectionflags	@""
	.align	4


	//----- nvinfo : EIATTR_CUDA_API_VERSION
	.align		4
        /*0000*/ 	.byte	0x04, 0x37
        /*0002*/ 	.short	(.L_2940 - .L_2939)
.L_2939:
        /*0004*/ 	.word	0x00000082


	//----- nvinfo : EIATTR_KPARAM_INFO
	.align		4
.L_2940:
        /*0008*/ 	.byte	0x04, 0x17
        /*000a*/ 	.short	(.L_2942 - .L_2941)
.L_2941:
        /*000c*/ 	.word	0x00000000
        /*0010*/ 	.short	0x0000
        /*0012*/ 	.short	0x0000
        /*0014*/ 	.byte	0x00, 0xf0, 0x41, 0x07


	//----- nvinfo : EIATTR_SPARSE_MMA_MASK
	.align		4
.L_2942:
        /*0018*/ 	.byte	0x03, 0x50
        /*001a*/ 	.short	0x0000


	//----- nvinfo : EIATTR_MAXREG_COUNT
	.align		4
        /*001c*/ 	.byte	0x03, 0x1b
        /*001e*/ 	.short	0x00ff


	//----- nvinfo : EIATTR_NUM_BARRIERS
	.align		4
        /*0020*/ 	.byte	0x02, 0x4c
        /*0022*/ 	.byte	0x01
	.zero		1


	//----- nvinfo : EIATTR_MERCURY_ISA_VERSION
	.align		4
        /*0024*/ 	.byte	0x03, 0x5f
        /*0026*/ 	.short	0x0101


	//----- nvinfo : EIATTR_COOP_GROUP_MASK_REGIDS
	.align		4
        /*0028*/ 	.byte	0x04, 0x29
        /*002a*/ 	.short	(.L_2944 - .L_2943)


	//   ....[0]....
.L_2943:
        /*002c*/ 	.word	0xffffffff


	//   ....[1]....
        /*0030*/ 	.word	0xffffffff


	//   ....[2]....
        /*0034*/ 	.word	0xffffffff


	//   ....[3]....
        /*0038*/ 	.word	0xffffffff


	//   ....[4]....
        /*003c*/ 	.word	0xffffffff


	//   ....[5]....
        /*0040*/ 	.word	0xffffffff


	//   ....[6]....
        /*0044*/ 	.word	0xffffffff


	//   ....[7]....
        /*0048*/ 	.word	0xffffffff


	//   ....[8]....
        /*004c*/ 	.word	0xffffffff


	//   ....[9]....
        /*0050*/ 	.word	0xffffffff


	//   ....[10]....
        /*0054*/ 	.word	0xffffffff


	//   ....[11]....
        /*0058*/ 	.word	0xffffffff


	//   ....[12]....
        /*005c*/ 	.word	0xffffffff


	//   ....[13]....
        /*0060*/ 	.word	0xffffffff


	//   ....[14]....
        /*0064*/ 	.word	0xffffffff


	//   ....[15]....
        /*0068*/ 	.word	0xffffffff


	//   ....[16]....
        /*006c*/ 	.word	0x05000006


	//   ....[17]....
        /*0070*/ 	.word	0x05000006


	//   ....[18]....
        /*0074*/ 	.word	0x05000006


	//   ....[19]....
        /*0078*/ 	.word	0x05000006


	//----- nvinfo : EIATTR_COOP_GROUP_INSTR_OFFSETS
	.align		4
.L_2944:
        /*007c*/ 	.byte	0x04, 0x28
        /*007e*/ 	.short	(.L_2946 - .L_2945)


	//   ....[0]....
.L_2945:
        /*0080*/ 	.word	0x00004410


	//   ....[1]....
        /*0084*/ 	.word	0x00004430


	//   ....[2]....
        /*0088*/ 	.word	0x00004450


	//   ....[3]....
        /*008c*/ 	.word	0x00004470


	//   ....[4]....
        /*0090*/ 	.word	0x00007280


	//   ....[5]....
        /*0094*/ 	.word	0x00007290


	//   ....[6]....
        /*0098*/ 	.word	0x000072c0


	//   ....[7]....
        /*009c*/ 	.word	0x000072d0


	//   ....[8]....
        /*00a0*/ 	.word	0x0000a770


	//   ....[9]....
        /*00a4*/ 	.word	0x0000a780


	//   ....[10]....
        /*00a8*/ 	.word	0x0000a7b0


	//   ....[11]....
        /*00ac*/ 	.word	0x0000a7c0


	//   ....[12]....
        /*00b0*/ 	.word	0x0000ba30


	//   ....[13]....
        /*00b4*/ 	.word	0x0000ba40


	//   ....[14]....
        /*00b8*/ 	.word	0x0000ba70


	//   ....[15]....
        /*00bc*/ 	.word	0x0000ba80


	//   ....[16]....
        /*00c0*/ 	.word	0x0000cd80


	//   ....[17]....
        /*00c4*/ 	.word	0x0000cdf0


	//   ....[18]....
        /*00c8*/ 	.word	0x0000ce50


	//   ....[19]....
        /*00cc*/ 	.word	0x0000cec0


	//----- nvinfo : EIATTR_VRC_CTA_INIT_COUNT
	.align		4
.L_2946:
        /*00d0*/ 	.byte	0x02, 0x4a
	.zero		1
	.zero		1


	//----- nvinfo : EIATTR_EXIT_INSTR_OFFSETS
	.align		4
        /*00d4*/ 	.byte	0x04, 0x1c
        /*00d6*/ 	.short	(.L_2948 - .L_2947)


	//   ....[0]....
.L_2947:
        /*00d8*/ 	.word	0x00000090


	//----- nvinfo : EIATTR_CRS_STACK_SIZE
	.align		4
.L_2948:
        /*00dc*/ 	.byte	0x04, 0x1e
        /*00de*/ 	.short	(.L_2950 - .L_2949)
.L_2949:
        /*00e0*/ 	.word	0x00000000


	//----- nvinfo : EIATTR_CBANK_PARAM_SIZE
	.align		4
.L_2950:
        /*00e4*/ 	.byte	0x03, 0x19
        /*00e6*/ 	.short	0x01d0


	//----- nvinfo : EIATTR_PARAM_CBANK
	.align		4
        /*00e8*/ 	.byte	0x04, 0x0a
        /*00ea*/ 	.short	(.L_2952 - .L_2951)
	.align		4
.L_2951:
        /*00ec*/ 	.word	index@(.nv.constant0._ZN5flash24flash_fwd_splitkv_kernelI23Flash_fwd_kernel_traitsILi128ELi64ELi64ELi4ELb0ELb0EN7cutlass10bfloat16_tE19Flash_kernel_traitsILi128ELi64ELi64ELi4ES3_EELb0ELb1ELb0ELb0ELb1ELb1ELb0ELb0EEEvNS_16Flash_fwd_paramsE)
        /*00f0*/ 	.short	0x0380
        /*00f2*/ 	.short	0x01d0


	//----- nvinfo : EIATTR_SW_WAR
	.align		4
.L_2952:
        /*00f4*/ 	.byte	0x04, 0x36
        /*00f6*/ 	.short	(.L_2954 - .L_2953)
.L_2953:
        /*00f8*/ 	.word	0x00000008
.L_2954:


//--------------------- .nv.info._ZN5flash24flash_fwd_splitkv_kernelI23Flash_fwd_kernel_traitsILi128ELi64ELi64ELi4ELb0ELb0EN7cutlass10bfloat16_tE19Flash_kernel_traitsILi128ELi64ELi64ELi4ES3_EELb0ELb1ELb1ELb0ELb0ELb0ELb0ELb0EEEvNS_16Flash_fwd_paramsE --------------------------
	.section	.nv.info._ZN5flash24flash_fwd_splitkv_kernelI23Flash_fwd_kernel_traitsILi128ELi64ELi64ELi4ELb0ELb0EN7cutlass10bfloat16_tE19Flash_kernel_traitsILi128ELi64ELi64ELi4ES3_EELb0ELb1ELb1ELb0ELb0ELb0ELb0ELb0EEEvNS_16Flash_fwd_paramsE,"",@"SHT_CUDA_INFO"
	.sectionflags	@""
	.align	4


	//----- nvinfo : EIATTR_CUDA_API_VERSION
	.align		4
        /*0000*/ 	.byte	0x04, 0x37
        /*0002*/ 	.short	(.L_2956 - .L_2955)
.L_2955:
        /*0004*/ 	.word	0x00000082


	//----- nvinfo : EIATTR_KPARAM_INFO
	.align		4
.L_2956:
        /*0008*/ 	.byte	0x04, 0x17
        /*000a*/ 	.short	(.L_2958 - .L_2957)
.L_2957:
        /*000c*/ 	.word	0x00000000
        /*0010*/ 	.short	0x0000
        /*0012*/ 	.short	0x0000
        /*0014*/ 	.byte	0x00, 0xf0, 0x41, 0x07


	//----- nvinfo : EIATTR_SPARSE_MMA_MASK
	.align		4
.L_2958:
        /*0018*/ 	.byte	0x03, 0x50
        /*001a*/ 	.short	0x0000


	//----- nvinfo : EIATTR_MAXREG_COUNT
	.align		4
        /*001c*/ 	.byte	0x03, 0x1b
        /*001e*/ 	.short	0x00ff


	//----- nvinfo : EIATTR_NUM_BARRIERS
	.align		4
        /*0020*/ 	.byte	0x02, 0x4c
        /*0022*/ 	.byte	0x01
	.zero		1


	//----- nvinfo : EIATTR_MERCURY_ISA_VERSION
	.align		4
        /*0024*/ 	.byte	0x03, 0x5f
        /*0026*/ 	.short	0x0101


	//----- nvinfo : EIATTR_COOP_GROUP_MASK_REGIDS
	.align		4
        /*0028*/ 	.byte	0x04, 0x29
        /*002a*/ 	.short	(.L_2960 - .L_2959)


	//   ....[0]....
.L_2959:
        /*002c*/ 	.word	0xffffffff


	//   ....[1]....
        /*0030*/ 	.word	0xffffffff


	//   ....[2]....
        /*0034*/ 	.word	0xffffffff


	//   ....[3]....
        /*0038*/ 	.word	0xffffffff


	//   ....[4]....
        /*003c*/ 	.word	0xffffffff


	//   ....[5]....
        /*0040*/ 	.word	0xffffffff


	//   ....[6]....
        /*0044*/ 	.word	0xffffffff


	//   ....[7]....
        /*0048*/ 	.word	0xffffffff


	//   ....[8]....
        /*004c*/ 	.word	0xffffffff


	//   ....[9]....
        /*0050*/ 	.word	0xffffffff


	//   ....[10]....
        /*0054*/ 	.word	0xffffffff


	//   ....[11]....
        /*0058*/ 	.word	0xffffffff


	//   ....[12]....
        /*005c*/ 	.word	0xffffffff


	//   ....[13]....
        /*0060*/ 	.word	0xffffffff


	//   ....[14]....
        /*0064*/ 	.word	0xffffffff


	//   ....[15]....
        /*0068*/ 	.word	0xffffffff


	//   ....[16]....
        /*006c*/ 	.word	0x05000006


	//   ....[17]....
        /*0070*/ 	.word	0x05000006


	//   ....[18]....
        /*0074*/ 	.word	0x05000006


	//   ....[19]....
        /*0078*/ 	.word	0x05000006


	//----- nvinfo : EIATTR_COOP_GROUP_INSTR_OFFSETS
	.align		4
.L_2960:
        /*007c*/ 	.byte	0x04, 0x28
        /*007e*/ 	.short	(.L_2962 - .L_2961)


	//   ....[0]....
.L_2961:
        /*0080*/ 	.word	0x000054c0


	//   ....[1]....
        /*0084*/ 	.word	0x000054e0


	//   ....[2]....
        /*0088*/ 	.word	0x00005500


	//   ....[3]....
        /*008c*/ 	.word	0x00005520


	//   ....[4]....
        /*0090*/ 	.word	0x00008cc0


	//   ....[5]....
        /*0094*/ 	.word	0x00008cd0


	//   ....[6]....
        /*0098*/ 	.word	0x00008d00


	//   ....[7]....
        /*009c*/ 	.word	0x00008d10


	//   ....[8]....
        /*00a0*/ 	.word	0x0000c6e0


	//   ....[9]....
        /*00a4*/ 	.word	0x0000c6f0


	//   ....[10]....
        /*00a8*/ 	.word	0x0000c720


	//   ....[11]....
        /*00ac*/ 	.word	0x0000c730


	//   ....[12]....
        /*00b0*/ 	.word	0x0000d9b0


	//   ....[13]....
        /*00b4*/ 	.word	0x0000d9c0


	//   ....[14]....
        /*00b8*/ 	.word	0x0000d9f0


	//   ....[15]....
        /*00bc*/ 	.word	0x0000da00


	//   ....[16]....
        /*00c0*/ 	.word	0x0000edd0


	//   ....[17]....
        /*00c4*/ 	.word	0x0000ee40


	//   ....[18]....
        /*00c8*/ 	.word	0x0000eea0


	//   ....[19]....
        /*00cc*/ 	.word	0x0000ef10


	//----- nvinfo : EIATTR_VRC_CTA_INIT_COUNT
	.align		4
.L_2962:
        /*00d0*/ 	.byte	0x02, 0x4a
	.zero		1
	.zero		1


	//----- nvinfo : EIATTR_EXIT_INSTR_OFFSETS
	.align		4
        /*00d4*/ 	.byte	0x04, 0x1c
        /*00d6*/ 	.short	(.L_2964 - .L_2963)


	//   ....[0]....
.L_2963:
        /*00d8*/ 	.word	0x00000090


	//----- nvinfo : EIATTR_CRS_STACK_SIZE
	.align		4
.L_2964:
        /*00dc*/ 	.byte	0x04, 0x1e
        /*00de*/ 	.short	(.L_2966 - .L_2965)
.L_2965:
        /*00e0*/ 	.word	0x00000000


	//----- nvinfo : EIATTR_CBANK_PARAM_SIZE
	.align		4
.L_2966:
        /*00e4*/ 	.byte	0x03, 0x19
        /*00e6*/ 	.short	0x01d0


	//----- nvinfo : EIATTR_PARAM_CBANK
	.align		4
        /*00e8*/ 	.byte	0x04, 0x0a
        /*00ea*/ 	.short	(.L_2968 - .L_2967)
	.align		4
.L_2967:
        /*00ec*/ 	.word	index@(.nv.constant0._ZN5flash24flash_fwd_splitkv_kernelI23Flash_fwd_kernel_traitsILi128ELi64ELi64ELi4ELb0ELb0EN7cutlass10bfloat16_tE19Flash_kernel_traitsILi128ELi64ELi64ELi4ES3_EELb0ELb1ELb1ELb0ELb0ELb0ELb0ELb0EEEvNS_16Flash_fwd_paramsE)
        /*00f0*/ 	.short	0x0380
        /*00f2*/ 	.short	0x01d0


	//----- nvinfo : EIATTR_SW_WAR
	.align		4
.L_2968:
        /*00f4*/ 	.byte	0x04, 0x36
        /*00f6*/ 	.short	(.L_2970 - .L_2969)
.L_2969:
        /*00f8*/ 	.word	0x00000008
.L_2970:


//--------------------- .nv.info._ZN5flash24flash_fwd_splitkv_kernelI23Flash_fwd_kernel_traitsILi128ELi64ELi64ELi4ELb0ELb0EN7cutlass10bfloat16_tE19Flash_kernel_traitsILi128ELi64ELi64ELi4ES3_EELb0ELb1ELb1ELb0ELb0ELb1ELb0ELb0EEEvNS_16Flash_fwd_paramsE --------------------------
	.section	.nv.info._ZN5flash24flash_fwd_splitkv_kernelI23Flash_fwd_kernel_traitsILi128ELi64ELi64ELi4ELb0ELb0EN7cutlass10bfloat16_tE19Flash_kernel_traitsILi128ELi64ELi64ELi4ES3_EELb0ELb1ELb1ELb0ELb0ELb1ELb0ELb0EEEvNS_16Flash_fwd_paramsE,"",@"SHT_CUDA_INFO"
	.sectionflags	@""
	.align	4


	//----- nvinfo : EIATTR_CUDA_API_VERSION
	.align		4
        /*0000*/ 	.byte	0x04, 0x37
        /*0002*/ 	.short	(.L_2972 - .L_2971)
.L_2971:
        /*0004*/ 	.word	0x00000082


	//----- nvinfo : EIATTR_KPARAM_INFO
	.align		4
.L_2972:
        /*0008*/ 	.byte	0x04, 0x17
        /*000a*/ 	.short	(.L_2974 - .L_2973)
.L_2973:
        /*000c*/ 	.word	0x00000000
        /*0010*/ 	.short	0x0000
        /*0012*/ 	.short	0x0000
        /*0014*/ 	.byte	0x00, 0xf0, 0x41, 0x07


	//----- nvinfo : EIATTR_SPARSE_MMA_MASK
	.align		4
.L_2974:
        /*0018*/ 	.byte	0x03, 0x50
        /*001a*/ 	.short	0x0000


	//----- nvinfo : EIATTR_MAXREG_COUNT
	.align		4
        /*001c*/ 	.byte	0x03, 0x1b
        /*001e*/ 	.short	0x00ff


	//----- nvinfo : EIATTR_NUM_BARRIERS
	.align		4
        /*0020*/ 	.byte	0x02, 0x4c
        /*0022*/ 	.byte	0x01
	.zero		1


	//----- nvinfo : EIATTR_MERCURY_ISA_VERSION
	.align		4
        /*0024*/ 	.byte	0x03, 0x5f
        /*0026*/ 	.short	0x0101


	//----- nvinfo : EIATTR_COOP_GROUP_MASK_REGIDS
	.align		4
        /*0028*/ 	.byte	0x04, 0x29
        /*002a*/ 	.short	(.L_2976 - .L_2975)


	//   ....[0]....
.L_2975:
        /*002c*/ 	.word	0xffffffff


	//   ....[1]....
        /*0030*/ 	.word	0xffffffff


	//   ....[2]....
        /*0034*/ 	.word	0xffffffff


	//   ....[3]....
        /*0038*/ 	.word	0xffffffff


	//   ....[4]....
        /*003c*/ 	.word	0xffffffff


	//   ....[5]....
        /*0040*/ 	.word	0xffffffff


	//   ....[6]....
        /*0044*/ 	.word	0xffffffff


	//   ....[7]....
        /*0048*/ 	.word	0xffffffff


	//   ....[8]....
        /*004c*/ 	.word	0xffffffff


	//   ....[9]....
        /*0050*/ 	.word	0xffffffff


	//   ....[10]....
        /*0054*/ 	.word	0xffffffff


	//   ....[11]....
        /*0058*/ 	.word	0xffffffff


	//   ....[12]....
        /*005c*/ 	.word	0xffffffff


	//   ....[13]....
        /*0060*/ 	.word	0xffffffff


	//   ....[14]....
        /*0064*/ 	.word	0xffffffff


	//   ....[15]....
        /*0068*/ 	.word	0xffffffff


	//   ....[16]....
        /*006c*/ 	.word	0x05000006


	//   ....[17]....
        /*0070*/ 	.word	0x05000006


	//   ....[18]....
        /*0074*/ 	.word	0x05000006


	//   ....[19]....
        /*0078*/ 	.word	0x05000006


	//----- nvinfo : EIATTR_COOP_GROUP_INSTR_OFFSETS
	.align		4
.L_2976:
        /*007c*/ 	.byte	0x04, 0x28
        /*007e*/ 	.short	(.L_2978 - .L_2977)


	//   ....[0]....
.L_2977:
        /*0080*/ 	.word	0x000058e0


	//   ....[1]....
        /*0084*/ 	.word	0x00005900


	//   ....[2]....
        /*0088*/ 	.word	0x00005920


	//   ....[3]....
        /*008c*/ 	.word	0x00005940


	//   ....[4]....
        /*0090*/ 	.word	0x00009540


	//   ....[5]....
        /*0094*/ 	.word	0x00009550


	//   ....[6]....
        /*0098*/ 	.word	0x00009580


	//   ....[7]....
        /*009c*/ 	.word	0x00009590


	//   ....[8]....
        /*00a0*/ 	.word	0x0000d360


	//   ....[9]....
        /*00a4*/ 	.word	0x0000d370


	//   ....[10]....
        /*00a8*/ 	.word	0x0000d3a0


	//   ....[11]....
        /*00ac*/ 	.word	0x0000d3b0


	//   ....[12]....
        /*00b0*/ 	.word	0x0000e630


	//   ....[13]....
        /*00b4*/ 	.word	0x0000e640


	//   ....[14]....
        /*00b8*/ 	.word	0x0000e670


	//   ....[15]....
        /*00bc*/ 	.word	0x0000e680


	//   ....[16]....
        /*00c0*/ 	.word	0x0000fa50


	//   ....[17]....
        /*00c4*/ 	.word	0x0000fac0


	//   ....[18]....
        /*00c8*/ 	.word	0x0000fb20


	//   ....[19]....
        /*00cc*/ 	.word	0x0000fb90


	//----- nvinfo : EIATTR_VRC_CTA_INIT_COUNT
	.align		4
.L_2978:
        /*00d0*/ 	.byte	0x02, 0x4a
	.zero		1
	.zero		1


	//----- nvinfo : EIATTR_EXIT_INSTR_OFFSETS
	.align		4
        /*00d4*/ 	.byte	0x04, 0x1c
        /*00d6*/ 	.short	(.L_2980 - .L_2979)


	//   ....[0]....
.L_2979:
        /*00d8*/ 	.word	0x00000090


	//----- nvinfo : EIATTR_CRS_STACK_SIZE
	.align		4
.L_2980:
        /*00dc*/ 	.byte	0x04, 0x1e
        /*00de*/ 	.short	(.L_2982 - .L_2981)
.L_2981:
        /*00e0*/ 	.word	0x00000000


	//----- nvinfo : EIATTR_CBANK_PARAM_SIZE
	.align		4
.L_2982:
        /*00e4*/ 	.byte	0x03, 0x19
        /*00e6*/ 	.short	0x01d0


	//----- nvinfo : EIATTR_PARAM_CBANK
	.align		4
        /*00e8*/ 	.byte	0x04, 0x0a
        /*00ea*/ 	.short	(.L_2984 - .L_2983)
	.align		4
.L_2983:
        /*00ec*/ 	.word	index@(.nv.constant0._ZN5flash24flash_fwd_splitkv_kernelI23Flash_fwd_kernel_traitsILi128ELi64ELi64ELi4ELb0ELb0EN7cutlass10bfloat16_tE19Flash_kernel_traitsILi128ELi64ELi64ELi4ES3_EELb0ELb1ELb1ELb0ELb0ELb1ELb0ELb0EEEvNS_16Flash_fwd_paramsE)
        /*00f0*/ 	.short	0x0380
        /*00f2*/ 	.short	0x01d0


	//----- nvinfo : EIATTR_SW_WAR
	.align		4
.L_2984:
        /*00f4*/ 	.byte	0x04, 0x36
        /*00f6*/ 	.short	(.L_2986 - .L_2985)
.L_2985:
        /*00f8*/ 	.word	0x00000008
.L_2986:


//--------------------- .nv.info._ZN5flash24flash_fwd_splitkv_kernelI23Flash_fwd_kernel_traitsILi128ELi64ELi64ELi4ELb0ELb0EN7cutlass10bfloat16_tE19Flash_kernel_traitsILi128ELi64ELi64ELi4ES3_EELb0ELb1ELb0ELb0ELb1ELb0ELb0ELb1EEEvNS_16Flash_fwd_paramsE --------------------------
	.section	.nv.info._ZN5flash24flash_fwd_splitkv_kernelI23Flash_fwd_kernel_traitsILi128ELi64ELi64ELi4ELb0ELb0EN7cutlass10bfloat16_tE19Flash_kernel_traitsILi128ELi64ELi64ELi4ES3_EELb0ELb1ELb0ELb0ELb1ELb0ELb0ELb1EEEvNS_16Flash_fwd_paramsE,"",@"SHT_CUDA_INFO"
	.sectionflags	@""
	.align	4


	//----- nvinfo : EIATTR_CUDA_API_VERSION
	.align		4
        /*0000*/ 	.byte	0x04, 0x37
        /*0002*/ 	.short	(.L_2988 - .L_2987)
.L_2987:
        /*0004*/ 	.word	0x00000082


	//----- nvinfo : EIATTR_KPARAM_INFO
	.align		4
.L_2988:
        /*0008*/ 	.byte	0x04, 0x17
        /*000a*/ 	.short	(.L_2990 - .L_2989)
.L_2989:
        /*000c*/ 	.word	0x00000000
        /*0010*/ 	.short	0x0000
        /*0012*/ 	.short	0x0000
        /*0014*/ 	.byte	0x00, 0xf0, 0x41, 0x07


	//----- nvinfo : EIATTR_SPARSE_MMA_MASK
	.align		4
.L_2990:
        /*0018*/ 	.byte	0x03, 0x50
        /*001a*/ 	.short	0x0000


	//----- nvinfo : EIATTR_MAXREG_COUNT
	.align		4
        /*001c*/ 	.byte	0x03, 0x1b
        /*001e*/ 	.short	0x00ff


	//----- nvinfo : EIATTR_NUM_BARRIERS
	.align		4
        /*0020*/ 	.byte	0x02, 0x4c
        /*0022*/ 	.byte	0x01
	.zero		1


	//----- nvinfo : EIATTR_MERCURY_ISA_VERSION
	.align		4
        /*0024*/ 	.byte	0x03, 0x5f
        /*0026*/ 	.short	0x0101


	//----- nvinfo : EIATTR_COOP_GROUP_MASK_REGIDS
	.align		4
        /*0028*/ 	.byte	0x04, 0x29
        /*002a*/ 	.short	(.L_2992 - .L_2991)


	//   ....[0]....
.L_2991:
        /*002c*/ 	.word	0xffffffff


	//   ....[1]....
        /*0030*/ 	.word	0xffffffff


	//   ....[2]....
        /*0034*/ 	.word	0xffffffff


	//   ....[3]....
        /*0038*/ 	.word	0xffffffff


	//   ....[4]....
        /*003c*/ 	.word	0xffffffff


	//   ....[5]....
        /*0040*/ 	.word	0xffffffff


	//   ....[6]....
        /*0044*/ 	.word	0xffffffff


	//   ....[7]....
        /*0048*/ 	.word	0xffffffff


	//   ....[8]....
        /*004c*/ 	.word	0xffffffff


	//   ....[9]....
        /*0050*/ 	.word	0xffffffff


	//   ....[10]....
        /*0054*/ 	.word	0xffffffff


	//   ....[11]....
        /*0058*/ 	.word	0xffffffff


	//   ....[12]....
        /*005c*/ 	.word	0xffffffff


	//   ....[13]....
        /*0060*/ 	.word	0xffffffff


	//   ....[14]....
        /*0064*/ 	.word	0xffffffff


	//   ....[15]....
        /*0068*/ 	.word	0xffffffff


	//   ....[16]....
        /*006c*/ 	.word	0x05000006


	//   ....[17]....
        /*0070*/ 	.word	0x05000006


	//   ....[18]....
        /*0074*/ 	.word	0x05000006


	//   ....[19]....
        /*0078*/ 	.word	0x05000006


	//----- nvinfo : EIATTR_COOP_GROUP_INSTR_OFFSETS
	.align		4
.L_2992:
        /*007c*/ 	.byte	0x04, 0x28
        /*007e*/ 	.short	(.L_2994 - .L_2993)


	//   ....[0]....
.L_2993:
        /*0080*/ 	.word	0x0000e280


	//   ....[1]....
        /*0084*/ 	.word	0x0000e2e0


	//   ....[2]....
        /*0088*/ 	.word	0x0000e300


	//   ....[3]....
        /*008c*/ 	.word	0x0000e320


	//   ....[4]....
        /*0090*/ 	.word	0x00010c60


	//   ....[5]....
        /*0094*/ 	.word	0x00010da0


	//   ....[6]....
        /*0098*/ 	.word	0x00010db0


	//   ....[7]....
        /*009c*/ 	.word	0x00010e00


	//   ....[8]....
        /*00a0*/ 	.word	0x00013e50


	//   ....[9]....
        /*00a4*/ 	.word	0x00013e60


	//   ....[10]....
        /*00a8*/ 	.word	0x00013e90


	//   ....[11]....
        /*00ac*/ 	.word	0x00013ea0


	//   ....[12]....
        /*00b0*/ 	.word	0x00015120


	//   ....[13]....
        /*00b4*/ 	.word	0x00015130


	//   ....[14]....
        /*00b8*/ 	.word	0x00015160


	//   ....[15]....
        /*00bc*/ 	.word	0x00015170


	//   ....[16]....
        /*00c0*/ 	.word	0x00016460


	//   ....[17]....
        /*00c4*/ 	.word	0x000164d0


	//   ....[18]....
        /*00c8*/ 	.word	0x00016530


	//   ....[19]....
        /*00cc*/ 	.word	0x000165a0


	//----- nvinfo : EIATTR_VRC_CTA_INIT_COUNT
	.align		4
.L_2994:
        /*00d0*/ 	.byte	0x02, 0x4a
	.zero		1
	.zero		1


	//----- nvinfo : EIATTR_EXIT_INSTR_OFFSETS
	.align		4
        /*00d4*/ 	.byte	0x04, 0x1c
        /*00d6*/ 	.short	(.L_2996 - .L_2995)


	//   ....[0]....
.L_2995:
        /*00d8*/ 	.word	0x00000090


	//----- nvinfo : EIATTR_CRS_STACK_SIZE
	.align		4
.L_2996:
        /*00dc*/ 	.byte	0x04, 0x1e
        /*00de*/ 	.short	(.L_2998 - .L_2997)
.L_2997:
        /*00e0*/ 	.word	0x00000000


	//----- nvinfo : EIATTR_CBANK_PARAM_SIZE
	.align		4
.L_2998:
        /*00e4*/ 	.byte	0x03, 0x19
        /*00e6*/ 	.short	0x01d0


	//----- nvinfo : EIATTR_PARAM_CBANK
	.align		4
        /*00e8*/ 	.byte	0x04, 0x0a
        /*00ea*/ 	.short	(.L_3000 - .L_2999)
	.align		4
.L_2999:
        /*00ec*/ 	.word	index@(.nv.constant0._ZN5flash24flash_fwd_splitkv_kernelI23Flash_fwd_kernel_traitsILi128ELi64ELi64ELi4ELb0ELb0EN7cutlass10bfloat16_tE19Flash_kernel_traitsILi128ELi64ELi64ELi4ES3_EELb0ELb1ELb0ELb0ELb1ELb0ELb0ELb1EEEvNS_16Flash_fwd_paramsE)
        /*00f0*/ 	.short	0x0380
        /*00f2*/ 	.short	0x01d0


	//----- nvinfo : EIATTR_SW_WAR
	.align		4
.L_3000:
        /*00f4*/ 	.byte	0x04, 0x36
        /*00f6*/ 	.short	(.L_3002 - .L_3001)
.L_3001:
        /*00f8*/ 	.word	0x00000008
.L_3002:


//--------------------- .nv.info._ZN5flash24flash_fwd_splitkv_kernelI23Flash_fwd_kernel_traitsILi128ELi64ELi64ELi4ELb0ELb0EN7cutlass10bfloat16_tE19Flash_kernel_traitsILi128ELi64ELi64ELi4ES3_EELb0ELb1ELb0ELb0ELb1ELb1ELb0ELb1EEEvNS_16Flash_fwd_paramsE --------------------------
	.section	.nv.info._ZN5flash24flash_fwd_splitkv_kernelI23Flash_fwd_kernel_traitsILi128ELi64ELi64ELi4ELb0ELb0EN7cutlass10bfloat16_tE19Flash_kernel_traitsILi128ELi64ELi64ELi4ES3_EELb0ELb1ELb0ELb0ELb1ELb1ELb0ELb1EEEvNS_16Flash_fwd_paramsE,"",@"SHT_CUDA_INFO"
	.sectionflags	@""
	.align	4


	//----- nvinfo : EIATTR_CUDA_API_VERSION
	.align		4
        /*0000*/ 	.byte	0x04, 0x37
        /*0002*/ 	.short	(.L_3004 - .L_3003)
.L_3003:
        /*0004*/ 	.word	0x00000082


	//----- nvinfo : EIATTR_KPARAM_INFO
	.align		4
.L_3004:
        /*0008*/ 	.byte	0x04, 0x17
        /*000a*/ 	.short	(.L_3006 - .L_3005)
.L_3005:
        /*000c*/ 	.word	0x00000000
        /*0010*/ 	.short	0x0000
        /*0012*/ 	.short	0x0000
        /*0014*/ 	.byte	0x00, 0xf0, 0x41, 0x07


	//----- nvinfo : EIATTR_SPARSE_MMA_MASK
	.align		4
.L_3006:
        /*0018*/ 	.byte	0x03, 0x50
        /*001a*/ 	.short	0x0000


	//----- nvinfo : EIATTR_MAXREG_COUNT
	.align		4
        /*001c*/ 	.byte	0x03, 0x1b
        /*001e*/ 	.short	0x00ff


	//----- nvinfo : EIATTR_NUM_BARRIERS
	.align		4
        /*0020*/ 	.byte	0x02, 0x4c
        /*0022*/ 	.byte	0x01
	.zero		1


	//----- nvinfo : EIATTR_MERCURY_ISA_VERSION
	.align		4
        /*0024*/ 	.byte	0x03, 0x5f
        /*0026*/ 	.short	0x0101


	//----- nvinfo : EIATTR_COOP_GROUP_MASK_REGIDS
	.align		4
        /*0028*/ 	.byte	0x04, 0x29
        /*002a*/ 	.short	(.L_3008 - .L_3007)


	//   ....[0]....
.L_3007:
        /*002c*/ 	.word	0xffffffff


	//   ....[1]....
        /*0030*/ 	.word	0xffffffff


	//   ....[2]....
        /*0034*/ 	.word	0xffffffff


	//   ....[3]....
        /*0038*/ 	.word	0xffffffff


	//   ....[4]....
        /*003c*/ 	.word	0xffffffff


	//   ....[5]....
        /*0040*/ 	.word	0xffffffff


	//   ....[6]....
        /*0044*/ 	.word	0xffffffff


	//   ....[7]....
        /*0048*/ 	.word	0xffffffff


	//   ....[8]....
        /*004c*/ 	.word	0xffffffff


	//   ....[9]....
        /*0050*/ 	.word	0xffffffff


	//   ....[10]....
        /*0054*/ 	.word	0xffffffff


	//   ....[11]....
        /*0058*/ 	.word	0xffffffff


	//   ....[12]....
        /*005c*/ 	.word	0xffffffff


	//   ....[13]....
        /*0060*/ 	.word	0xffffffff


	//   ....[14]....
        /*0064*/ 	.word	0xffffffff


	//   ....[15]....
        /*0068*/ 	.word	0xffffffff


	//   ....[16]....
        /*006c*/ 	.word	0x05000006


	//   ....[17]....
        /*0070*/ 	.word	0x05000006


	//   ....[18]....
        /*0074*/ 	.word	0x05000006


	//   ....[19]....
        /*0078*/ 	.word	0x05000006


	//----- nvinfo : EIATTR_COOP_GROUP_INSTR_OFFSETS
	.align		4
.L_3008:
        /*007c*/ 	.byte	0x04, 0x28
        /*007e*/ 	.short	(.L_3010 - .L_3009)


	//   ....[0]....
.L_3009:
        /*0080*/ 	.word	0x0000e6b0


	//   ....[1]....
        /*0084*/ 	.word	0x0000e700


	//   ....[2]....
        /*0088*/ 	.word	0x0000e720


	//   ....[3]....
        /*008c*/ 	.word	0x0000e740


	//   ....[4]....
        /*0090*/ 	.word	0x00011460


	//   ....[5]....
        /*0094*/ 	.word	0x000115b0


	//   ....[6]....
        /*0098*/ 	.word	0x000115c0


	//   ....[7]....
        /*009c*/ 	.word	0x00011610


	//   ....[8]....
        /*00a0*/ 	.word	0x00014a70


	//   ....[9]....
        /*00a4*/ 	.word	0x00014a80


	//   ....[10]....
        /*00a8*/ 	.word	0x00014ab0


	//   ....[11]....
        /*00ac*/ 	.word	0x00014ac0


	//   ....[12]....
        /*00b0*/ 	.word	0x00015d40


	//   ....[13]....
        /*00b4*/ 	.word	0x00015d50


	//   ....[14]....
        /*00b8*/ 	.word	0x00015d80


	//   ....[15]....
        /*00bc*/ 	.word	0x00015d90


	//   ....[16]....
        /*00c0*/ 	.word	0x00017080


	//   ....[17]....
        /*00c4*/ 	.word	0x000170f0


	//   ....[18]....
        /*00c8*/ 	.word	0x00017150


	//   ....[19]....
        /*00cc*/ 	.word	0x000171c0


	//----- nvinfo : EIATTR_VRC_CTA_INIT_COUNT
	.align		4
.L_3010:
        /*00d0*/ 	.byte	0x02, 0x4a
	.zero		1
	.zero		1


	//----- nvinfo : EIATTR_EXIT_INSTR_OFFSETS
	.align		4
        /*00d4*/ 	.byte	0x04, 0x1c
        /*00d6*/ 	.short	(.L_3012 - .L_3011)


	//   ....[0]....
.L_3011:
        /*00d8*/ 	.word	0x00000090


	//----- nvinfo : EIATTR_CRS_STACK_SIZE
	.align		4
.L_3012:
        /*00dc*/ 	.byte	0x04, 0x1e
        /*00de*/ 	.short	(.L_3014 - .L_3013)
.L_3013:
        /*00e0*/ 	.word	0x00000000


	//----- nvinfo : EIATTR_CBANK_PARAM_SIZE
	.align		4
.L_3014:
        /*00e4*/ 	.byte	0x03, 0x19
        /*00e6*/ 	.short	0x01d0


	//----- nvinfo : EIATTR_PARAM_CBANK
	.align		4
        /*00e8*/ 	.byte	0x04, 0x0a
        /*00ea*/ 	.short	(.L_3016 - .L_3015)
	.align		4
.L_3015:
        /*00ec*/ 	.word	index@(.nv.constant0._ZN5flash24flash_fwd_splitkv_kernelI23Flash_fwd_kernel_traitsILi128ELi64ELi64ELi4ELb0ELb0EN7cutlass10bfloat16_tE19Flash_kernel_traitsILi128ELi64ELi64ELi4ES3_EELb0ELb1ELb0ELb0ELb1ELb1ELb0ELb1EEEvNS_16Flash_fwd_paramsE)
        /*00f0*/ 	.short	0x0380
        /*00f2*/ 	.short	0x01d0


	//----- nvinfo : EIATTR_SW_WAR
	.align		4
.L_3016:
        /*00f4*/ 	.byte	0x04, 0x36
        /*00f6*/ 	.short	(.L_3018 - .L_3017)
.L_3017:
        /*00f8*/ 	.word	0x00000008
.L_3018:


//--------------------- .nv.info._ZN5flash24flash_fwd_splitkv_kernelI23Flash_fwd_kernel_traitsILi128ELi64ELi64ELi4ELb0ELb0EN7cutlass10bfloat16_tE19Flash_kernel_traitsILi128ELi64ELi64ELi4ES3_EELb0ELb1ELb1ELb0ELb0ELb0ELb0ELb1EEEvNS_16Flash_fwd_paramsE --------------------------
	.section	.nv.info._ZN5flash24flash_fwd_splitkv_kernelI23Flash_fwd_kernel_traitsILi128ELi64ELi64ELi4ELb0ELb0EN7cutlass10bfloat16_tE19Flash_kernel_traitsILi128ELi64ELi64ELi4ES3_EELb0ELb1ELb1ELb0ELb0ELb0ELb0ELb1EEEvNS_16Flash_fwd_paramsE,"",@"SHT_CUDA_INFO"
	.sectionflags	@""
	.align	4


	//----- nvinfo : EIATTR_CUDA_API_VERSION
	.align		4
        /*0000*/ 	.byte	0x04, 0x37
        /*0002*/ 	.short	(.L_3020 - .L_3019)
.L_3019:
        /*0004*/ 	.word	0x00000082


	//----- nvinfo : EIATTR_KPARAM_INFO
	.align		4
.L_3020:
        /*0008*/ 	.byte	0x04, 0x17
        /*000a*/ 	.short	(.L_3022 - .L_3021)
.L_3021:
        /*000c*/ 	.word	0x00000000
        /*0010*/ 	.short	0x0000
        /*0012*/ 	.short	0x0000
        /*0014*/ 	.byte	0x00, 0xf0, 0x41, 0x07


	//----- nvinfo : EIATTR_SPARSE_MMA_MASK
	.align		4
.L_3022:
        /*0018*/ 	.byte	0x03, 0x50
        /*001a*/ 	.short	0x0000


	//----- nvinfo : EIATTR_MAXREG_COUNT
	.align		4
        /*001c*/ 	.byte	0x03, 0x1b
        /*001e*/ 	.short	0x00ff


	//----- nvinfo : EIATTR_NUM_BARRIERS
	.align		4
        /*0020*/ 	.byte	0x02, 0x4c
        /*0022*/ 	.byte	0x01
	.zero		1


	//----- nvinfo : EIATTR_MERCURY_ISA_VERSION
	.align		4
        /*0024*/ 	.byte	0x03, 0x5f
        /*0026*/ 	.short	0x0101


	//----- nvinfo : EIATTR_COOP_GROUP_MASK_REGIDS
	.align		4
        /*0028*/ 	.byte	0x04, 0x29
        /*002a*/ 	.short	(.L_3024 - .L_3023)


	//   ....[0]....
.L_3023:
        /*002c*/ 	.word	0xffffffff


	//   ....[1]....
        /*0030*/ 	.word	0xffffffff


	//   ....[2]....
        /*0034*/ 	.word	0xffffffff


	//   ....[3]....
        /*0038*/ 	.word	0xffffffff


	//   ....[4]....
        /*003c*/ 	.word	0xffffffff


	//   ....[5]....
        /*0040*/ 	.word	0xffffffff


	//   ....[6]....
        /*0044*/ 	.word	0xffffffff


	//   ....[7]....
        /*0048*/ 	.word	0xffffffff


	//   ....[8]....
        /*004c*/ 	.word	0xffffffff


	//   ....[9]....
        /*0050*/ 	.word	0xffffffff


	//   ....[10]....
        /*0054*/ 	.word	0xffffffff


	//   ....[11]....
        /*0058*/ 	.word	0xffffffff


	//   ....[12]....
        /*005c*/ 	.word	0xffffffff


	//   ....[13]....
        /*0060*/ 	.word	0xffffffff


	//   ....[14]....
        /*0064*/ 	.word	0xffffffff


	//   ....[15]....
        /*0068*/ 	.word	0xffffffff


	//   ....[16]....
        /*006c*/ 	.word	0x05000006


	//   ....[17]....
        /*0070*/ 	.word	0x05000006


	//   ....[18]....
        /*0074*/ 	.word	0x05000006


	//   ....[19]....
        /*0078*/ 	.word	0x05000006


	//----- nvinfo : EIATTR_COOP_GROUP_INSTR_OFFSETS
	.align		4
.L_3024:
        /*007c*/ 	.byte	0x04, 0x28
        /*007e*/ 	.short	(.L_3026 - .L_3025)


	//   ....[0]....
.L_3025:
        /*0080*/ 	.word	0x000100e0


	//   ....[1]....
        /*0084*/ 	.word	0x00010170


	//   ....[2]....
        /*0088*/ 	.word	0x00010180


	//   ....[3]....
        /*008c*/ 	.word	0x000101d0


	//   ....[4]....
        /*0090*/ 	.word	0x000138c0


	//   ....[5]....
        /*0094*/ 	.word	0x000138d0


	//   ....[6]....
        /*0098*/ 	.word	0x00013900


	//   ....[7]....
        /*009c*/ 	.word	0x00013910


	//   ....[8]....
        /*00a0*/ 	.word	0x00017380


	//   ....[9]....
        /*00a4*/ 	.word	0x00017390


	//   ....[10]....
        /*00a8*/ 	.word	0x000173c0


	//   ....[11]....
        /*00ac*/ 	.word	0x000173d0


	//   ....[12]....
        /*00b0*/ 	.word	0x00018640


	//   ....[13]....
        /*00b4*/ 	.word	0x00018650


	//   ....[14]....
        /*00b8*/ 	.word	0x00018680


	//   ....[15]....
        /*00bc*/ 	.word	0x00018690


	//   ....[16]....
        /*00c0*/ 	.word	0x00019a30


	//   ....[17]....
        /*00c4*/ 	.word	0x00019aa0


	//   ....[18]....
        /*00c8*/ 	.word	0x00019b00


	//   ....[19]....
        /*00cc*/ 	.word	0x00019b70


	//----- nvinfo : EIATTR_VRC_CTA_INIT_COUNT
	.align		4
.L_3026:
        /*00d0*/ 	.byte	0x02, 0x4a
	.zero		1
	.zero		1


	//----- nvinfo : EIATTR_EXIT_INSTR_OFFSETS
	.align		4
        /*00d4*/ 	.byte	0x04, 0x1c
        /*00d6*/ 	.short	(.L_3028 - .L_3027)


	//   ....[0]....
.L_3027:
        /*00d8*/ 	.word	0x00000090


	//----- nvinfo : EIATTR_CRS_STACK_SIZE
	.align		4
.L_3028:
        /*00dc*/ 	.byte	0x04, 0x1e
        /*00de*/ 	.short	(.L_3030 - .L_3029)
.L_3029:
        /*00e0*/ 	.word	0x00000000


	//----- nvinfo : EIATTR_CBANK_PARAM_SIZE
	.align		4
.L_3030:
        /*00e4*/ 	.byte	0x03, 0x19
        /*00e6*/ 	.short	0x01d0


	//----- nvinfo : EIATTR_PARAM_CBANK
	.align		4
        /*00e8*/ 	.byte	0x04, 0x0a
        /*00ea*/ 	.short	(.L_3032 - .L_3031)
	.align		4
.L_3031:
        /*00ec*/ 	.word	index@(.nv.constant0._ZN5flash24flash_fwd_splitkv_kernelI23Flash_fwd_kernel_traitsILi128ELi64ELi64ELi4ELb0ELb0EN7cutlass10bfloat16_tE19Flash_kernel_traitsILi128ELi64ELi64ELi4ES3_EELb0ELb1ELb1ELb0ELb0ELb0ELb0ELb1EEEvNS_16Flash_fwd_paramsE)
        /*00f0*/ 	.short	0x0380
        /*00f2*/ 	.short	0x01d0


	//----- nvinfo : EIATTR_SW_WAR
	.align		4
.L_3032:
        /*00f4*/ 	.byte	0x04, 0x36
        /*00f6*/ 	.short	(.L_3034 - .L_3033)
.L_3033:
        /*00f8*/ 	.word	0x00000008
.L_3034:


//--------------------- .nv.info._ZN5flash24flash_fwd_splitkv_kernelI23Flash_fwd_kernel_traitsILi128ELi64ELi64ELi4ELb0ELb0EN7cutlass10bfloat16_tE19Flash_kernel_traitsILi128ELi64ELi64ELi4ES3_EELb0ELb1ELb1ELb0ELb0ELb1ELb0ELb1EEEvNS_16Flash_fwd_paramsE --------------------------
	.section	.nv.info._ZN5flash24flash_fwd_splitkv_kernelI23Flash_fwd_kernel_traitsILi128ELi64ELi64ELi4ELb0ELb0EN7cutlass10bfloat16_tE19Flash_kernel_traitsILi128ELi64ELi64ELi4ES3_EELb0ELb1ELb1ELb0ELb0ELb1ELb0ELb1EEEvNS_16Flash_fwd_paramsE,"",@"SHT_CUDA_INFO"
	.sectionflags	@""
	.align	4


	//----- nvinfo : EIATTR_CUDA_API_VERSION
	.align		4
        /*0000*/ 	.byte	0x04, 0x37
        /*0002*/ 	.short	(.L_3036 - .L_3035)
.L_3035:
        /*0004*/ 	.word	0x00000082


	//----- nvinfo : EIATTR_KPARAM_INFO
	.align		4
.L_3036:
        /*0008*/ 	.byte	0x04, 0x17
        /*000a*/ 	.short	(.L_3038 - .L_3037)
.L_3037:
        /*000c*/ 	.word	0x00000000
        /*0010*/ 	.short	0x0000
        /*0012*/ 	.short	0x0000
        /*0014*/ 	.byte	0x00, 0xf0, 0x41, 0x07


	//----- nvinfo : EIATTR_SPARSE_MMA_MASK
	.align		4
.L_3038:
        /*0018*/ 	.byte	0x03, 0x50
        /*001a*/ 	.short	0x0000


	//----- nvinfo : EIATTR_MAXREG_COUNT
	.align		4
        /*001c*/ 	.byte	0x03, 0x1b
        /*001e*/ 	.short	0x00ff


	//----- nvinfo : EIATTR_NUM_BARRIERS
	.align		4
        /*0020*/ 	.byte	0x02, 0x4c
        /*0022*/ 	.byte	0x01
	.zero		1


	//----- nvinfo : EIATTR_MERCURY_ISA_VERSION
	.align		4
        /*0024*/ 	.byte	0x03, 0x5f
        /*0026*/ 	.short	0x0101


	//----- nvinfo : EIATTR_COOP_GROUP_MASK_REGIDS
	.align		4
        /*0028*/ 	.byte	0x04, 0x29
        /*002a*/ 	.short	(.L_3040 - .L_3039)


	//   ....[0]....
.L_3039:
        /*002c*/ 	.word	0xffffffff


	//   ....[1]....
        /*0030*/ 	.word	0xffffffff


	//   ....[2]....
        /*0034*/ 	.word	0xffffffff


	//   ....[3]....
        /*0038*/ 	.word	0xffffffff


	//   ....[4]....
        /*003c*/ 	.word	0xffffffff


	//   ....[5]....
        /*0040*/ 	.word	0xffffffff


	//   ....[6]....
        /*0044*/ 	.word	0xffffffff


	//   ....[7]....
        /*0048*/ 	.word	0xffffffff


	//   ....[8]....
        /*004c*/ 	.word	0xffffffff


	//   ....[9]....
        /*0050*/ 	.word	0xffffffff


	//   ....[10]....
        /*0054*/ 	.word	0xffffffff


	//   ....[11]....
        /*0058*/ 	.word	0xffffffff


	//   ....[12]....
        /*005c*/ 	.word	0xffffffff


	//   ....[13]....
        /*0060*/ 	.word	0xffffffff


	//   ....[14]....
        /*0064*/ 	.word	0xffffffff


	//   ....[15]....
        /*0068*/ 	.word	0xffffffff


	//   ....[16]....
        /*006c*/ 	.word	0x05000006


	//   ....[17]....
        /*0070*/ 	.word	0x05000006


	//   ....[18]....
        /*0074*/ 	.word	0x05000006


	//   ....[19]....
        /*0078*/ 	.word	0x05000006


	//----- nvinfo : EIATTR_COOP_GROUP_INSTR_OFFSETS
	.align		4
.L_3040:
        /*007c*/ 	.byte	0x04, 0x28
        /*007e*/ 	.short	(.L_3042 - .L_3041)


	//   ....[0]....
.L_3041:
        /*0080*/ 	.word	0x000104f0


	//   ....[1]....
        /*0084*/ 	.word	0x00010510


	//   ....[2]....
        /*0088*/ 	.word	0x000105c0


	//   ....[3]....
        /*008c*/ 	.word	0x000105d0


	//   ....[4]....
        /*0090*/ 	.word	0x00014100


	//   ....[5]....
        /*0094*/ 	.word	0x00014110


	//   ....[6]....
        /*0098*/ 	.word	0x00014140


	//   ....[7]....
        /*009c*/ 	.word	0x00014150


	//   ....[8]....
        /*00a0*/ 	.word	0x00017fc0


	//   ....[9]....
        /*00a4*/ 	.word	0x00017fd0


	//   ....[10]....
        /*00a8*/ 	.word	0x00018000


	//   ....[11]....
        /*00ac*/ 	.word	0x00018010


	//   ....[12]....
        /*00b0*/ 	.word	0x00019280


	//   ....[13]....
        /*00b4*/ 	.word	0x00019290


	//   ....[14]....
        /*00b8*/ 	.word	0x000192c0


	//   ....[15]....
        /*00bc*/ 	.word	0x000192d0


	//   ....[16]....
        /*00c0*/ 	.word	0x0001a670


	//   ....[17]....
        /*00c4*/ 	.word	0x0001a6e0


	//   ....[18]....
        /*00c8*/ 	.word	0x0001a740


	//   ....[19]....
        /*00cc*/ 	.word	0x0001a7b0


	//----- nvinfo : EIATTR_VRC_CTA_INIT_COUNT
	.align		4
.L_3042:
        /*00d0*/ 	.byte	0x02, 0x4a
	.zero		1
	.zero		1


	//----- nvinfo : EIATTR_EXIT_INSTR_OFFSETS
	.align		4
        /*00d4*/ 	.byte	0x04, 0x1c
        /*00d6*/ 	.short	(.L_3044 - .L_3043)


	//   ....[0]....
.L_3043:
        /*00d8*/ 	.word	0x00000090


	//----- nvinfo : EIATTR_CRS_STACK_SIZE
	.align		4
.L_3044:
        /*00dc*/ 	.byte	0x04, 0x1e
        /*00de*/ 	.short	(.L_3046 - .L_3045)
.L_3045:
        /*00e0*/ 	.word	0x00000000


	//----- nvinfo : EIATTR_CBANK_PARAM_SIZE
	.align		4
.L_3046:
        /*00e4*/ 	.byte	0x03, 0x19
        /*00e6*/ 	.short	0x01d0


	//----- nvinfo : EIATTR_PARAM_CBANK
	.align		4
        /*00e8*/ 	.byte	0x04, 0x0a
        /*00ea*/ 	.short	(.L_3048 - .L_3047)
	.align		4
.L_3047:
        /*00ec*/ 	.word	index@(.nv.constant0._ZN5flash24flash_fwd_splitkv_kernelI23Flash_fwd_kernel_traitsILi128ELi64ELi64ELi4ELb0ELb0EN7cutlass10bfloat16_tE19Flash_kernel_traitsILi128ELi64ELi64ELi4ES3_EELb0ELb1ELb1ELb0ELb0ELb1ELb0ELb1EEEvNS_16Flash_fwd_paramsE)
        /*00f0*/ 	.short	0x0380
        /*00f2*/ 	.short	0x01d0


	//----- nvinfo : EIATTR_SW_WAR
	.align		4
.L_3048:
        /*00f4*/ 	.byte	0x04, 0x36
        /*00f6*/ 	.short	(.L_3050 - .L_3049)
.L_3049:
        /*00f8*/ 	.word	0x00000008
.L_3050:


//--------------------- .nv.info._ZN5flash24flash_fwd_splitkv_kernelI23Flash_fwd_kernel_traitsILi128ELi64ELi64ELi4ELb0ELb0EN7cutlass10bfloat16_tE19Flash_kernel_traitsILi128ELi64ELi64ELi4ES3_EELb0ELb1ELb0ELb0ELb1ELb0ELb1ELb0EEEvNS_16Flash_fwd_paramsE --------------------------
	.section	.nv.info._ZN5flash24flash_fwd_splitkv_kernelI23Flash_fwd_kernel_traitsILi128ELi64ELi64ELi4ELb0ELb0EN7cutlass10bfloat16_tE19Flash_kernel_traitsILi128ELi64ELi64ELi4ES3_EELb0ELb1ELb0ELb0ELb1ELb0ELb1ELb0EEEvNS_16Flash_fwd_paramsE,"",@"SHT_CUDA_INFO"
	.sectionflags	@""
	.align	4


	//----- nvinfo : EIATTR_CUDA_API_VERSION
	.align		4
        /*0000*/ 	.byte	0x04, 0x37
        /*0002*/ 	.short	(.L_3052 - .L_3051)
.L_3051:
        /*0004*/ 	.word	0x00000082


	//----- nvinfo : EIATTR_KPARAM_INFO
	.align		4
.L_3052:
        /*0008*/ 	.byte	0x04, 0x17
        /*000a*/ 	.short	(.L_3054 - .L_3053)
.L_3053:
        /*000c*/ 	.word	0x00000000
        /*0010*/ 	.short	0x0000
        /*0012*/ 	.short	0x0000
        /*0014*/ 	.byte	0x00, 0xf0, 0x41, 0x07


	//----- nvinfo : EIATTR_SPARSE_MMA_MASK
	.align		4
.L_3054:
        /*0018*/ 	.byte	0x03, 0x50
        /*001a*/ 	.short	0x0000


	//----- nvinfo : EIATTR_MAXREG_COUNT
	.align		4
        /*001c*/ 	.byte	0x03, 0x1b
        /*001e*/ 	.short	0x00ff


	//----- nvinfo : EIATTR_NUM_BARRIERS
	.align		4
        /*0020*/ 	.byte	0x02, 0x4c
        /*0022*/ 	.byte	0x01
	.zero		1


	//----- nvinfo : EIATTR_MERCURY_ISA_VERSION
	.align		4
        /*0024*/ 	.byte	0x03, 0x5f
        /*0026*/ 	.short	0x0101


	//----- nvinfo : EIATTR_COOP_GROUP_MASK_REGIDS
	.align		4
        /*0028*/ 	.byte	0x04, 0x29
        /*002a*/ 	.short	(.L_3056 - .L_3055)


	//   ....[0]....
.L_3055:
        /*002c*/ 	.word	0xffffffff


	//   ....[1]....
        /*0030*/ 	.word	0xffffffff


	//   ....[2]....
        /*0034*/ 	.word	0xffffffff


	//   ....[3]....
        /*0038*/ 	.word	0xffffffff


	//   ....[4]....
        /*003c*/ 	.word	0xffffffff


	//   ....[5]....
        /*0040*/ 	.word	0xffffffff


	//   ....[6]....
        /*0044*/ 	.word	0xffffffff


	//   ....[7]....
        /*0048*/ 	.word	0xffffffff


	//   ....[8]....
        /*004c*/ 	.word	0xffffffff


	//   ....[9]....
        /*0050*/ 	.word	0xffffffff


	//   ....[10]....
        /*0054*/ 	.word	0xffffffff


	//   ....[11]....
        /*0058*/ 	.word	0xffffffff


	//   ....[12]....
        /*005c*/ 	.word	0xffffffff


	//   ....[13]....
        /*0060*/ 	.word	0xffffffff


	//   ....[14]....
        /*0064*/ 	.word	0xffffffff


	//   ....[15]....
        /*0068*/ 	.word	0xffffffff


	//   ....[16]....
        /*006c*/ 	.word	0x05000006


	//   ....[17]....
        /*0070*/ 	.word	0x05000006


	//   ....[18]....
        /*0074*/ 	.word	0x05000006


	//   ....[19]....
        /*0078*/ 	.word	0x05000006


	//----- nvinfo : EIATTR_COOP_GROUP_INSTR_OFFSETS
	.align		4
.L_3056:
        /*007c*/ 	.byte	0x04, 0x28
        /*007e*/ 	.short	(.L_3058 - .L_3057)


	//   ....[0]....
.L_3057:
        /*0080*/ 	.word	0x00004000


	//   ....[1]....
        /*0084*/ 	.word	0x00004160


	//   ....[2]....
        /*0088*/ 	.word	0x00004170


	//   ....[3]....
        /*008c*/ 	.word	0x000041c0


	//   ....[4]....
        /*0090*/ 	.word	0x00006ae0


	//   ....[5]....
        /*0094*/ 	.word	0x00006cc0


	//   ....[6]....
        /*0098*/ 	.word	0x00006cd0


	//   ....[7]....
        /*009c*/ 	.word	0x00006d20


	//   ....[8]....
        /*00a0*/ 	.word	0x00009e10


	//   ....[9]....
        /*00a4*/ 	.word	0x00009e20


	//   ....[10]....
        /*00a8*/ 	.word	0x00009e50


	//   ....[11]....
        /*00ac*/ 	.word	0x00009e60


	//   ....[12]....
        /*00b0*/ 	.word	0x0000b0d0


	//   ....[13]....
        /*00b4*/ 	.word	0x0000b0e0


	//   ....[14]....
        /*00b8*/ 	.word	0x0000b110


	//   ....[15]....
        /*00bc*/ 	.word	0x0000b120


	//   ....[16]....
        /*00c0*/ 	.word	0x0000bf80


	//   ....[17]....
        /*00c4*/ 	.word	0x0000bff0


	//   ....[18]....
        /*00c8*/ 	.word	0x0000c050


	//   ....[19]....
        /*00cc*/ 	.word	0x0000c0c0


	//----- nvinfo : EIATTR_VRC_CTA_INIT_COUNT
	.align		4
.L_3058:
        /*00d0*/ 	.byte	0x02, 0x4a
	.zero		1
	.zero		1


	//----- nvinfo : EIATTR_EXIT_INSTR_OFFSETS
	.align		4
        /*00d4*/ 	.byte	0x04, 0x1c
        /*00d6*/ 	.short	(.L_3060 - .L_3059)


	//   ....[0]....
.L_3059:
        /*00d8*/ 	.word	0x000001f0


	//----- nvinfo : EIATTR_CRS_STACK_SIZE
	.align		4
.L_3060:
        /*00dc*/ 	.byte	0x04, 0x1e
        /*00de*/ 	.short	(.L_3062 - .L_3061)
.L_3061:
        /*00e0*/ 	.word	0x00000000


	//----- nvinfo : EIATTR_CBANK_PARAM_SIZE
	.align		4
.L_3062:
        /*00e4*/ 	.byte	0x03, 0x19
        /*00e6*/ 	.short	0x01d0


	//----- nvinfo : EIATTR_PARAM_CBANK
	.align		4
        /*00e8*/ 	.byte	0x04, 0x0a
        /*00ea*/ 	.short	(.L_3064 - .L_3063)
	.align		4
.L_3063:
        /*00ec*/ 	.word	index@(.nv.constant0._ZN5flash24flash_fwd_splitkv_kernelI23Flash_fwd_kernel_traitsILi128ELi64ELi64ELi4ELb0ELb0EN7cutlass10bfloat16_tE19Flash_kernel_traitsILi128ELi64ELi64ELi4ES3_EELb0ELb1ELb0ELb0ELb1ELb0ELb1ELb0EEEvNS_16Flash_fwd_paramsE)
        /*00f0*/ 	.short	0x0380
        /*00f2*/ 	.short	0x01d0


	//----- nvinfo : EIATTR_SW_WAR
	.align		4
.L_3064:
        /*00f4*/ 	.byte	0x04, 0x36
        /*00f6*/ 	.short	(.L_3066 - .L_3065)
.L_3065:
        /*00f8*/ 	.word	0x00000008
.L_3066:


//--------------------- .nv.info._ZN5flash24flash_fwd_splitkv_kernelI23Flash_fwd_kernel_traitsILi128ELi64ELi64ELi4ELb0ELb0EN7cutlass10bfloat16_tE19Flash_kernel_traitsILi128ELi64ELi64ELi4ES3_EELb0ELb1ELb0ELb0ELb1ELb1ELb1ELb0EEEvNS_16Flash_fwd_paramsE --------------------------
	.section	.nv.info._ZN5flash24flash_fwd_splitkv_kernelI23Flash_fwd_kernel_traitsILi128ELi64ELi64ELi4ELb0ELb0EN7cutlass10bfloat16_tE19Flash_kernel_traitsILi128ELi64ELi64ELi4ES3_EELb0ELb1ELb0ELb0ELb1ELb1ELb1ELb0EEEvNS_16Flash_fwd_paramsE,"",@"SHT_CUDA_INFO"
	.sectionflags	@""
	.align	4


	//----- nvinfo : EIATTR_CUDA_API_VERSION
	.align		4
        /*0000*/ 	.byte	0x04, 0x37
        /*0002*/ 	.short	(.L_3068 - .L_3067)
.L_3067:
        /*0004*/ 	.word	0x00000082


	//----- nvinfo : EIATTR_KPARAM_INFO
	.align		4
.L_3068:
        /*0008*/ 	.byte	0x04, 0x17
        /*000a*/ 	.short	(.L_3070 - .L_3069)
.L_3069:
        /*000c*/ 	.word	0x00000000
        /*0010*/ 	.short	0x0000
        /*0012*/ 	.short	0x0000
        /*0014*/ 	.byte	0x00, 0xf0, 0x41, 0x07


	//----- nvinfo : EIATTR_SPARSE_MMA_MASK
	.align		4
.L_3070:
        /*0018*/ 	.byte	0x03, 0x50
        /*001a*/ 	.short	0x0000


	//----- nvinfo : EIATTR_MAXREG_COUNT
	.align		4
        /*001c*/ 	.byte	0x03, 0x1b
        /*001e*/ 	.short	0x00ff


	//----- nvinfo : EIATTR_NUM_BARRIERS
	.align		4
        /*0020*/ 	.byte	0x02, 0x4c
        /*0022*/ 	.byte	0x01
	.zero		1


	//----- nvinfo : EIATTR_MERCURY_ISA_VERSION
	.align		4
        /*0024*/ 	.byte	0x03, 0x5f
        /*0026*/ 	.short	0x0101


	//----- nvinfo : EIATTR_COOP_GROUP_MASK_REGIDS
	.align		4
        /*0028*/ 	.byte	0x04, 0x29
        /*002a*/ 	.short	(.L_3072 - .L_3071)


	//   ....[0]....
.L_3071:
        /*002c*/ 	.word	0xffffffff


	//   ....[1]....
        /*0030*/ 	.word	0xffffffff


	//   ....[2]....
        /*0034*/ 	.word	0xffffffff


	//   ....[3]....
        /*0038*/ 	.word	0xffffffff


	//   ....[4]....
        /*003c*/ 	.word	0xffffffff


	//   ....[5]....
        /*0040*/ 	.word	0xffffffff


	//   ....[6]....
        /*0044*/ 	.word	0xffffffff


	//   ....[7]....
        /*0048*/ 	.word	0xffffffff


	//   ....[8]....
        /*004c*/ 	.word	0xffffffff


	//   ....[9]....
        /*0050*/ 	.word	0xffffffff


	//   ....[10]....
        /*0054*/ 	.word	0xffffffff


	//   ....[11]....
        /*0058*/ 	.word	0xffffffff


	//   ....[12]....
        /*005c*/ 	.word	0xffffffff


	//   ....[13]....
        /*0060*/ 	.word	0xffffffff


	//   ....[14]....
        /*0064*/ 	.word	0xffffffff


	//   ....[15]....
        /*0068*/ 	.word	0xffffffff


	//   ....[16]....
        /*006c*/ 	.word	0x05000006


	//   ....[17]....
        /*0070*/ 	.word	0x05000006


	//   ....[18]....
        /*0074*/ 	.word	0x05000006


	//   ....[19]....
        /*0078*/ 	.word	0x05000006


	//----- nvinfo : EIATTR_COOP_GROUP_INSTR_OFFSETS
	.align		4
.L_3072:
        /*007c*/ 	.byte	0x04, 0x28
        /*007e*/ 	.short	(.L_3074 - .L_3073)


	//   ....[0]....
.L_3073:
        /*0080*/ 	.word	0x00004540


	//   ....[1]....
        /*0084*/ 	.word	0x00004550


	//   ....[2]....
        /*0088*/ 	.word	0x00004580


	//   ....[3]....
        /*008c*/ 	.word	0x00004590


	//   ....[4]....
        /*0090*/ 	.word	0x00007330


	//   ....[5]....
        /*0094*/ 	.word	0x000074a0


	//   ....[6]....
        /*0098*/ 	.word	0x000074b0


	//   ....[7]....
        /*009c*/ 	.word	0x00007500


	//   ....[8]....
        /*00a0*/ 	.word	0x0000aa00


	//   ....[9]....
        /*00a4*/ 	.word	0x0000aa10


	//   ....[10]....
        /*00a8*/ 	.word	0x0000aa40


	//   ....[11]....
        /*00ac*/ 	.word	0x0000aa50


	//   ....[12]....
        /*00b0*/ 	.word	0x0000bcc0


	//   ....[13]....
        /*00b4*/ 	.word	0x0000bcd0


	//   ....[14]....
        /*00b8*/ 	.word	0x0000bd00


	//   ....[15]....
        /*00bc*/ 	.word	0x0000bd10


	//   ....[16]....
        /*00c0*/ 	.word	0x0000cb70


	//   ....[17]....
        /*00c4*/ 	.word	0x0000cbe0


	//   ....[18]....
        /*00c8*/ 	.word	0x0000cc40


	//   ....[19]....
        /*00cc*/ 	.word	0x0000ccb0


	//----- nvinfo : EIATTR_VRC_CTA_INIT_COUNT
	.align		4
.L_3074:
        /*00d0*/ 	.byte	0x02, 0x4a
	.zero		1
	.zero		1


	//----- nvinfo : EIATTR_EXIT_INSTR_OFFSETS
	.align		4
        /*00d4*/ 	.byte	0x04, 0x1c
        /*00d6*/ 	.short	(.L_3076 - .L_3075)


	//   ....[0]....
.L_3075:
        /*00d8*/ 	.word	0x000001f0


	//----- nvinfo : EIATTR_CRS_STACK_SIZE
	.align		4
.L_3076:
        /*00dc*/ 	.byte	0x04, 0x1e
        /*00de*/ 	.short	(.L_3078 - .L_3077)
.L_3077:
        /*00e0*/ 	.word	0x00000000


	//----- nvinfo : EIATTR_CBANK_PARAM_SIZE
	.align		4
.L_3078:
        /*00e4*/ 	.byte	0x03, 0x19
        /*00e6*/ 	.short	0x01d0


	//----- nvinfo : EIATTR_PARAM_CBANK
	.align		4
        /*00e8*/ 	.byte	0x04, 0x0a
        /*00ea*/ 	.short	(.L_3080 - .L_3079)
	.align		4
.L_3079:
        /*00ec*/ 	.word	index@(.nv.constant0._ZN5flash24flash_fwd_splitkv_kernelI23Flash_fwd_kernel_traitsILi128ELi64ELi64ELi4ELb0ELb0EN7cutlass10bfloat16_tE19Flash_kernel_traitsILi128ELi64ELi64ELi4ES3_EELb0ELb1ELb0ELb0ELb1ELb1ELb1ELb0EEEvNS_16Flash_fwd_paramsE)
        /*00f0*/ 	.short	0x0380
        /*00f2*/ 	.short	0x01d0


	//----- nvinfo : EIATTR_SW_WAR
	.align		4
.L_3080:
        /*00f4*/ 	.byte	0x04, 0x36
        /*00f6*/ 	.short	(.L_3082 - .L_3081)
.L_3081:
        /*00f8*/ 	.word	0x00000008
.L_3082:


//--------------------- .nv.info._ZN5flash24flash_fwd_splitkv_kernelI23Flash_fwd_kernel_traitsILi128ELi64ELi64ELi4ELb0ELb0EN7cutlass10bfloat16_tE19Flash_kernel_traitsILi128ELi64ELi64ELi4ES3_EELb0ELb1ELb1ELb0ELb0ELb0ELb1ELb0EEEvNS_16Flash_fwd_paramsE --------------------------
	.section	.nv.info._ZN5flash24flash_fwd_splitkv_kernelI23Flash_fwd_kernel_traitsILi128ELi64ELi64ELi4ELb0ELb0EN7cutlass10bfloat16_tE19Flash_kernel_traitsILi128ELi64ELi64ELi4ES3_EELb0ELb1ELb1ELb0ELb0ELb0ELb1ELb0EEEvNS_16Flash_fwd_paramsE,"",@"SHT_CUDA_INFO"
	.sectionflags	@""
	.align	4


	//----- nvinfo : EIATTR_CUDA_API_VERSION
	.align		4
        /*0000*/ 	.byte	0x04, 0x37
        /*0002*/ 	.short	(.L_3084 - .L_3083)
.L_3083:
        /*0004*/ 	.word	0x00000082


	//----- nvinfo : EIATTR_KPARAM_INFO
	.align		4
.L_3084:
        /*0008*/ 	.byte	0x04, 0x17
        /*000a*/ 	.short	(.L_3086 - .L_3085)
.L_3085:
        /*000c*/ 	.word	0x00000000
        /*0010*/ 	.short	0x0000
        /*0012*/ 	.short	0x0000
        /*0014*/ 	.byte	0x00, 0xf0, 0x41, 0x07


	//----- nvinfo : EIATTR_SPARSE_MMA_MASK
	.align		4
.L_3086:
        /*0018*/ 	.byte	0x03, 0x50
        /*001a*/ 	.short	0x0000


	//----- nvinfo : EIATTR_MAXREG_COUNT
	.align		4
        /*001c*/ 	.byte	0x03, 0x1b
        /*001e*/ 	.short	0x00ff


	//----- nvinfo : EIATTR_NUM_BARRIERS
	.align		4
        /*0020*/ 	.byte	0x02, 0x4c
        /*0022*/ 	.byte	0x01
	.zero		1


	//----- nvinfo : EIATTR_MERCURY_ISA_VERSION
	.align		4
        /*0024*/ 	.byte	0x03, 0x5f
        /*0026*/ 	.short	0x0101


	//----- nvinfo : EIATTR_COOP_GROUP_MASK_REGIDS
	.align		4
        /*0028*/ 	.byte	0x04, 0x29
        /*002a*/ 	.short	(.L_3088 - .L_3087)


	//   ....[0]....
.L_3087:
        /*002c*/ 	.word	0xffffffff


	//   ....[1]....
        /*0030*/ 	.word	0xffffffff


	//   ....[2]....
        /*0034*/ 	.word	0xffffffff


	//   ....[3]....
        /*0038*/ 	.word	0xffffffff


	//   ....[4]....
        /*003c*/ 	.word	0xffffffff


	//   ....[5]....
        /*0040*/ 	.word	0xffffffff


	//   ....[6]....
        /*0044*/ 	.word	0xffffffff


	//   ....[7]....
        /*0048*/ 	.word	0xffffffff


	//   ....[8]....
        /*004c*/ 	.word	0xffffffff


	//   ....[9]....
        /*0050*/ 	.word	0xffffffff


	//   ....[10]....
        /*0054*/ 	.word	0xffffffff


	//   ....[11]....
        /*0058*/ 	.word	0xffffffff


	//   ....[12]....
        /*005c*/ 	.word	0xffffffff


	//   ....[13]....
        /*0060*/ 	.word	0xffffffff


	//   ....[14]....
        /*0064*/ 	.word	0xffffffff


	//   ....[15]....
        /*0068*/ 	.word	0xffffffff


	//   ....[16]....
        /*006c*/ 	.word	0x05000008


	//   ....[17]....
        /*0070*/ 	.word	0x05000008


	//   ....[18]....
        /*0074*/ 	.word	0x05000008


	//   ....[19]....
        /*0078*/ 	.word	0x05000008


	//----- nvinfo : EIATTR_COOP_GROUP_INSTR_OFFSETS
	.align		4
.L_3088:
        /*007c*/ 	.byte	0x04, 0x28
        /*007e*/ 	.short	(.L_3090 - .L_3089)


	//   ....[0]....
.L_3089:
        /*0080*/ 	.word	0x00005760


	//   ....[1]....
        /*0084*/ 	.word	0x00005980


	//   ....[2]....
        /*0088*/ 	.word	0x000059c0


	//   ....[3]....
        /*008c*/ 	.word	0x00005a30


	//   ....[4]....
        /*0090*/ 	.word	0x00009140


	//   ....[5]....
        /*0094*/ 	.word	0x00009150


	//   ....[6]....
        /*0098*/ 	.word	0x00009180


	//   ....[7]....
        /*009c*/ 	.word	0x00009190


	//   ....[8]....
        /*00a0*/ 	.word	0x0000cb40


	//   ....[9]....
        /*00a4*/ 	.word	0x0000cb50


	//   ....[10]....
        /*00a8*/ 	.word	0x0000cb80


	//   ....[11]....
        /*00ac*/ 	.word	0x0000cb90


	//   ....[12]....
        /*00b0*/ 	.word	0x0000de00


	//   ....[13]....
        /*00b4*/ 	.word	0x0000de10


	//   ....[14]....
        /*00b8*/ 	.word	0x0000de40


	//   ....[15]....
        /*00bc*/ 	.word	0x0000de50


	//   ....[16]....
        /*00c0*/ 	.word	0x0000f190


	//   ....[17]....
        /*00c4*/ 	.word	0x0000f200


	//   ....[18]....
        /*00c8*/ 	.word	0x0000f260


	//   ....[19]....
        /*00cc*/ 	.word	0x0000f2d0


	//----- nvinfo : EIATTR_VRC_CTA_INIT_COUNT
	.align		4
.L_3090:
        /*00d0*/ 	.byte	0x02, 0x4a
	.zero		1
	.zero		1


	//----- nvinfo : EIATTR_EXIT_INSTR_OFFSETS
	.align		4
        /*00d4*/ 	.byte	0x04, 0x1c
        /*00d6*/ 	.short	(.L_3092 - .L_3091)


	//   ....[0]....
.L_3091:
        /*00d8*/ 	.word	0x000001f0


	//----- nvinfo : EIATTR_CRS_STACK_SIZE
	.align		4
.L_3092:
        /*00dc*/ 	.byte	0x04, 0x1e
        /*00de*/ 	.short	(.L_3094 - .L_3093)
.L_3093:
        /*00e0*/ 	.word	0x00000000


	//----- nvinfo : EIATTR_CBANK_PARAM_SIZE
	.align		4
.L_3094:
        /*00e4*/ 	.byte	0x03, 0x19
        /*00e6*/ 	.short	0x01d0


	//----- nvinfo : EIATTR_PARAM_CBANK
	.align		4
        /*00e8*/ 	.byte	0x04, 0x0a
        /*00ea*/ 	.short	(.L_3096 - .L_3095)
	.align		4
.L_3095:
        /*00ec*/ 	.word	index@(.nv.constant0._ZN5flash24flash_fwd_splitkv_kernelI23Flash_fwd_kernel_traitsILi128ELi64ELi64ELi4ELb0ELb0EN7cutlass10bfloat16_tE19Flash_kernel_traitsILi128ELi64ELi64ELi4ES3_EELb0ELb1ELb1ELb0ELb0ELb0ELb1ELb0EEEvNS_16Flash_fwd_paramsE)
        /*00f0*/ 	.short	0x0380
        /*00f2*/ 	.short	0x01d0


	//----- nvinfo : EIATTR_SW_WAR
	.align		4
.L_3096:
        /*00f4*/ 	.byte	0x04, 0x36
        /*00f6*/ 	.short	(.L_3098 - .L_3097)
.L_3097:
        /*00f8*/ 	.word	0x00000008
.L_3098:


//--------------------- .nv.info._ZN5flash24flash_fwd_splitkv_kernelI23Flash_fwd_kernel_traitsILi128ELi64ELi64ELi4ELb0ELb0EN7cutlass10bfloat16_tE19Flash_kernel_traitsILi128ELi64ELi64ELi4ES3_EELb0ELb1ELb1ELb0ELb0ELb1ELb1ELb0EEEvNS_16Flash_fwd_paramsE --------------------------
	.section	.nv.info._ZN5flash24flash_fwd_splitkv_kernelI23Flash_fwd_kernel_traitsILi128ELi64ELi64ELi4ELb0ELb0EN7cutlass10bfloat16_tE19Flash_kernel_traitsILi128ELi64ELi64ELi4ES3_EELb0ELb1ELb1ELb0ELb0ELb1ELb1ELb0EEEvNS_16Flash_fwd_paramsE,"",@"SHT_CUDA_INFO"
	.sectionflags	@""
	.align	4


	//----- nvinfo : EIATTR_CUDA_API_VERSION
	.align		4
        /*0000*/ 	.byte	0x04, 0x37
        /*0002*/ 	.short	(.L_3100 - .L_3099)
.L_3099:
        /*0004*/ 	.word	0x00000082


	//----- nvinfo : EIATTR_KPARAM_INFO
	.align		4
.L_3100:
        /*0008*/ 	.byte	0x04, 0x17
        /*000a*/ 	.short	(.L_3102 - .L_3101)
.L_3101:
        /*000c*/ 	.word	0x00000000
        /*0010*/ 	.short	0x0000
        /*0012*/ 	.short	0x0000
        /*0014*/ 	.byte	0x00, 0xf0, 0x41, 0x07


	//----- nvinfo : EIATTR_SPARSE_MMA_MASK
	.align		4
.L_3102:
        /*0018*/ 	.byte	0x03, 0x50
        /*001a*/ 	.short	0x0000


	//----- nvinfo : EIATTR_MAXREG_COUNT
	.align		4
        /*001c*/ 	.byte	0x03, 0x1b
        /*001e*/ 	.short	0x00ff


	//----- nvinfo : EIATTR_NUM_BARRIERS
	.align		4
        /*0020*/ 	.byte	0x02, 0x4c
        /*0022*/ 	.byte	0x01
	.zero		1


	//----- nvinfo : EIATTR_MERCURY_ISA_VERSION
	.align		4
        /*0024*/ 	.byte	0x03, 0x5f
        /*0026*/ 	.short	0x0101


	//----- nvinfo : EIATTR_COOP_GROUP_MASK_REGIDS
	.align		4
        /*0028*/ 	.byte	0x04, 0x29
        /*002a*/ 	.short	(.L_3104 - .L_3103)


	//   ....[0]....
.L_3103:
        /*002c*/ 	.word	0xffffffff


	//   ....[1]....
        /*0030*/ 	.word	0xffffffff


	//   ....[2]....
        /*0034*/ 	.word	0xffffffff


	//   ....[3]....
        /*0038*/ 	.word	0xffffffff


	//   ....[4]....
        /*003c*/ 	.word	0xffffffff


	//   ....[5]....
        /*0040*/ 	.word	0xffffffff


	//   ....[6]....
        /*0044*/ 	.word	0xffffffff


	//   ....[7]....
        /*0048*/ 	.word	0xffffffff


	//   ....[8]....
        /*004c*/ 	.word	0xffffffff


	//   ....[9]....
        /*0050*/ 	.word	0xffffffff


	//   ....[10]....
        /*0054*/ 	.word	0xffffffff


	//   ....[11]....
        /*0058*/ 	.word	0xffffffff


	//   ....[12]....
        /*005c*/ 	.word	0xffffffff


	//   ....[13]....
        /*0060*/ 	.word	0xffffffff


	//   ....[14]....
        /*0064*/ 	.word	0xffffffff


	//   ....[15]....
        /*0068*/ 	.word	0xffffffff


	//   ....[16]....
        /*006c*/ 	.word	0x05000008


	//   ....[17]....
        /*0070*/ 	.word	0x05000008


	//   ....[18]....
        /*0074*/ 	.word	0x05000008


	//   ....[19]....
        /*0078*/ 	.word	0x05000008


	//----- nvinfo : EIATTR_COOP_GROUP_INSTR_OFFSETS
	.align		4
.L_3104:
        /*007c*/ 	.byte	0x04, 0x28
        /*007e*/ 	.short	(.L_3106 - .L_3105)


	//   ....[0]....
.L_3105:
        /*0080*/ 	.word	0x00005bb0


	//   ....[1]....
        /*0084*/ 	.word	0x00005dc0


	//   ....[2]....
        /*0088*/ 	.word	0x00005dd0


	//   ....[3]....
        /*008c*/ 	.word	0x00005e00


	//   ....[4]....
        /*0090*/ 	.word	0x00009970


	//   ....[5]....
        /*0094*/ 	.word	0x00009980


	//   ....[6]....
        /*0098*/ 	.word	0x000099b0


	//   ....[7]....
        /*009c*/ 	.word	0x000099c0


	//   ....[8]....
        /*00a0*/ 	.word	0x0000d760


	//   ....[9]....
        /*00a4*/ 	.word	0x0000d770


	//   ....[10]....
        /*00a8*/ 	.word	0x0000d7a0


	//   ....[11]....
        /*00ac*/ 	.word	0x0000d7b0


	//   ....[12]....
        /*00b0*/ 	.word	0x0000ea20


	//   ....[13]....
        /*00b4*/ 	.word	0x0000ea30


	//   ....[14]....
        /*00b8*/ 	.word	0x0000ea60


	//   ....[15]....
        /*00bc*/ 	.word	0x0000ea70


	//   ....[16]....
        /*00c0*/ 	.word	0x0000fdb0


	//   ....[17]....
        /*00c4*/ 	.word	0x0000fe20


	//   ....[18]....
        /*00c8*/ 	.word	0x0000fe80


	//   ....[19]....
        /*00cc*/ 	.word	0x0000fef0


	//----- nvinfo : EIATTR_VRC_CTA_INIT_COUNT
	.align		4
.L_3106:
        /*00d0*/ 	.byte	0x02, 0x4a
	.zero		1
	.zero		1


	//----- nvinfo : EIATTR_EXIT_INSTR_OFFSETS
	.align		4
        /*00d4*/ 	.byte	0x04, 0x1c
        /*00d6*/ 	.short	(.L_3108 - .L_3107)


	//   ....[0]....
.L_3107:
        /*00d8*/ 	.word	0x000001f0


	//----- nvinfo : EIATTR_CRS_STACK_SIZE
	.align		4
.L_3108:
        /*00dc*/ 	.byte	0x04, 0x1e
        /*00de*/ 	.short	(.L_3110 - .L_3109)
.L_3109:
        /*00e0*/ 	.word	0x00000000


	//----- nvinfo : EIATTR_CBANK_PARAM_SIZE
	.align		4
.L_3110:
        /*00e4*/ 	.byte	0x03, 0x19
        /*00e6*/ 	.short	0x01d0


	//----- nvinfo : EIATTR_PARAM_CBANK
	.align		4
        /*00e8*/ 	.byte	0x04, 0x0a
        /*00ea*/ 	.short	(.L_3112 - .L_3111)
	.align		4
.L_3111:
        /*00ec*/ 	.word	index@(.nv.constant0._ZN5flash24flash_fwd_splitkv_kernelI23Flash_fwd_kernel_traitsILi128ELi64ELi64ELi4ELb0ELb0EN7cutlass10bfloat16_tE19Flash_kernel_traitsILi128ELi64ELi64ELi4ES3_EELb0ELb1ELb1ELb0ELb0ELb1ELb1ELb0EEEvNS_16Flash_fwd_paramsE)
        /*00f0*/ 	.short	0x0380
        /*00f2*/ 	.short	0x01d0


	//----- nvinfo : EIATTR_SW_WAR
	.align		4
.L_3112:
        /*00f4*/ 	.byte	0x04, 0x36
        /*00f6*/ 	.short	(.L_3114 - .L_3113)
.L_3113:
        /*00f8*/ 	.word	0x00000008
.L_3114:


//--------------------- .nv.info._ZN5flash24flash_fwd_splitkv_kernelI23Flash_fwd_kernel_traitsILi128ELi64ELi64ELi4ELb0ELb0EN7cutlass10bfloat16_tE19Flash_kernel_traitsILi128ELi64ELi64ELi4ES3_EELb0ELb1ELb0ELb0ELb1ELb0ELb1ELb1EEEvNS_16Flash_fwd_paramsE --------------------------
	.section	.nv.info._ZN5flash24flash_fwd_splitkv_kernelI23Flash_fwd_kernel_traitsILi128ELi64ELi64ELi4ELb0ELb0EN7cutlass10bfloat16_tE19Flash_kernel_traitsILi128ELi64ELi64ELi4ES3_EELb0ELb1ELb0ELb0ELb1ELb0ELb1ELb1EEEvNS_16Flash_fwd_paramsE,"",@"SHT_CUDA_INFO"
	.sectionflags	@""
	.align	4


	//----- nvinfo : EIATTR_CUDA_API_VERSION
	.align		4
        /*0000*/ 	.byte	0x04, 0x37
        /*0002*/ 	.short	(.L_3116 - .L_3115)
.L_3115:
        /*0004*/ 	.word	0x00000082


	//----- nvinfo : EIATTR_KPARAM_INFO
	.align		4
.L_3116:
        /*0008*/ 	.byte	0x04, 0x17
        /*000a*/ 	.short	(.L_3118 - .L_3117)
.L_3117:
        /*000c*/ 	.word	0x00000000
        /*0010*/ 	.short	0x0000
        /*0012*/ 	.short	0x0000
        /*0014*/ 	.byte	0x00, 0xf0, 0x41, 0x07


	//----- nvinfo : EIATTR_SPARSE_MMA_MASK
	.align		4
.L_3118:
        /*0018*/ 	.byte	0x03, 0x50
        /*001a*/ 	.short	0x0000


	//----- nvinfo : EIATTR_MAXREG_COUNT
	.align		4
        /*001c*/ 	.byte	0x03, 0x1b
        /*001e*/ 	.short	0x00ff


	//----- nvinfo : EIATTR_NUM_BARRIERS
	.align		4
        /*0020*/ 	.byte	0x02, 0x4c
        /*0022*/ 	.byte	0x01
	.zero		1


	//----- nvinfo : EIATTR_MERCURY_ISA_VERSION
	.align		4
        /*0024*/ 	.byte	0x03, 0x5f
        /*0026*/ 	.short	0x0101


	//----- nvinfo : EIATTR_COOP_GROUP_MASK_REGIDS
	.align		4
        /*0028*/ 	.byte	0x04, 0x29
        /*002a*/ 	.short	(.L_3120 - .L_3119)


	//   ....[0]....
.L_3119:
        /*002c*/ 	.word	0xffffffff


	//   ....[1]....
        /*0030*/ 	.word	0xffffffff


	//   ....[2]....
        /*0034*/ 	.word	0xffffffff


	//   ....[3]....
        /*0038*/ 	.word	0xffffffff


	//   ....[4]....
        /*003c*/ 	.word	0xffffffff


	//   ....[5]....
        /*0040*/ 	.word	0xffffffff


	//   ....[6]....
        /*0044*/ 	.word	0xffffffff


	//   ....[7]....
        /*0048*/ 	.word	0xffffffff


	//   ....[8]....
        /*004c*/ 	.word	0xffffffff


	//   ....[9]....
        /*0050*/ 	.word	0xffffffff


	//   ....[10]....
        /*0054*/ 	.word	0xffffffff


	//   ....[11]....
        /*0058*/ 	.word	0xffffffff


	//   ....[12]....
        /*005c*/ 	.word	0xffffffff


	//   ....[13]....
        /*0060*/ 	.word	0xffffffff


	//   ....[14]....
        /*0064*/ 	.word	0xffffffff


	//   ....[15]....
        /*0068*/ 	.word	0xffffffff


	//   ....[16]....
        /*006c*/ 	.word	0x05000006


	//   ....[17]....
        /*0070*/ 	.word	0x05000006


	//   ....[18]....
        /*0074*/ 	.word	0x05000006


	//   ....[19]....
        /*0078*/ 	.word	0x05000006


	//----- nvinfo : EIATTR_COOP_GROUP_INSTR_OFFSETS
	.align		4
.L_3120:
        /*007c*/ 	.byte	0x04, 0x28
        /*007e*/ 	.short	(.L_3122 - .L_3121)


	//   ....[0]....
.L_3121:
        /*0080*/ 	.word	0x0000e350


	//   ....[1]....
        /*0084*/ 	.word	0x0000e460


	//   ....[2]....
        /*0088*/ 	.word	0x0000e470


	//   ....[3]....
        /*008c*/ 	.word	0x0000e4c0


	//   ....[4]....
        /*0090*/ 	.word	0x00010ef0


	//   ....[5]....
        /*0094*/ 	.word	0x00010f00


	//   ....[6]....
        /*0098*/ 	.word	0x00010f30


	//   ....[7]....
        /*009c*/ 	.word	0x00010f40


	//   ....[8]....
        /*00a0*/ 	.word	0x00013fe0


	//   ....[9]....
        /*00a4*/ 	.word	0x00014080


	//   ....[10]....
        /*00a8*/ 	.word	0x000140a0


	//   ....[11]....
        /*00ac*/ 	.word	0x000140c0


	//   ....[12]....
        /*00b0*/ 	.word	0x00015340


	//   ....[13]....
        /*00b4*/ 	.word	0x00015350


	//   ....[14]....
        /*00b8*/ 	.word	0x00015380


	//   ....[15]....
        /*00bc*/ 	.word	0x00015390


	//   ....[16]....
        /*00c0*/ 	.word	0x00016230


	//   ....[17]....
        /*00c4*/ 	.word	0x000162a0


	//   ....[18]....
        /*00c8*/ 	.word	0x00016310


	//   ....[19]....
        /*00cc*/ 	.word	0x00016370


	//----- nvinfo : EIATTR_VRC_CTA_INIT_COUNT
	.align		4
.L_3122:
        /*00d0*/ 	.byte	0x02, 0x4a
	.zero		1
	.zero		1


	//----- nvinfo : EIATTR_EXIT_INSTR_OFFSETS
	.align		4
        /*00d4*/ 	.byte	0x04, 0x1c
        /*00d6*/ 	.short	(.L_3124 - .L_3123)


	//   ....[0]....
.L_3123:
        /*00d8*/ 	.word	0x000001f0


	//----- nvinfo : EIATTR_CRS_STACK_SIZE
	.align		4
.L_3124:
        /*00dc*/ 	.byte	0x04, 0x1e
        /*00de*/ 	.short	(.L_3126 - .L_3125)
.L_3125:
        /*00e0*/ 	.word	0x00000000


	//----- nvinfo : EIATTR_CBANK_PARAM_SIZE
	.align		4
.L_3126:
        /*00e4*/ 	.byte	0x03, 0x19
        /*00e6*/ 	.short	0x01d0


	//----- nvinfo : EIATTR_PARAM_CBANK
	.align		4
        /*00e8*/ 	.byte	0x04, 0x0a
        /*00ea*/ 	.short	(.L_3128 - .L_3127)
	.align		4
.L_3127:
        /*00ec*/ 	.word	index@(.nv.constant0._ZN5flash24flash_fwd_splitkv_kernelI23Flash_fwd_kernel_traitsILi128ELi64ELi64ELi4ELb0ELb0EN7cutlass10bfloat16_tE19Flash_kernel_traitsILi128ELi64ELi64ELi4ES3_EELb0ELb1ELb0ELb0ELb1ELb0ELb1ELb1EEEvNS_16Flash_fwd_paramsE)
        /*00f0*/ 	.short	0x0380
        /*00f2*/ 	.short	0x01d0


	//----- nvinfo : EIATTR_SW_WAR
	.align		4
.L_3128:
        /*00f4*/ 	.byte	0x04, 0x36
        /*00f6*/ 	.short	(.L_3130 - .L_3129)
.L_3129:
        /*00f8*/ 	.word	0x00000008
.L_3130:


//--------------------- .nv.info._ZN5flash24flash_fwd_splitkv_kernelI23Flash_fwd_kernel_traitsILi128ELi64ELi64ELi4ELb0ELb0EN7cutlass10bfloat16_tE19Flash_kernel_traitsILi128ELi64ELi64ELi4ES3_EELb0ELb1ELb0ELb0ELb1ELb1ELb1ELb1EEEvNS_16Flash_fwd_paramsE --------------------------
	.section	.nv.info._ZN5flash24flash_fwd_splitkv_kernelI23Flash_fwd_kernel_traitsILi128ELi64ELi64ELi4ELb0ELb0EN7cutlass10bfloat16_tE19Flash_kernel_traitsILi128ELi64ELi64ELi4ES3_EELb0ELb1ELb0ELb0ELb1ELb1ELb1ELb1EEEvNS_16Flash_fwd_paramsE,"",@"SHT_CUDA_INFO"
	.sectionflags	@""
	.align	4


	//----- nvinfo : EIATTR_CUDA_API_VERSION
	.align		4
        /*0000*/ 	.byte	0x04, 0x37
        /*0002*/ 	.short	(.L_3132 - .L_3131)
.L_3131:
        /*0004*/ 	.word	0x00000082


	//----- nvinfo : EIATTR_KPARAM_INFO
	.align		4
.L_3132:
        /*0008*/ 	.byte	0x04, 0x17
        /*000a*/ 	.short	(.L_3134 - .L_3133)
.L_3133:
        /*000c*/ 	.word	0x00000000
        /*0010*/ 	.short	0x0000
        /*0012*/ 	.short	0x0000
        /*0014*/ 	.byte	0x00, 0xf0, 0x41, 0x07


	//----- nvinfo : EIATTR_SPARSE_MMA_MASK
	.align		4
.L_3134:
        /*0018*/ 	.byte	0x03, 0x50
        /*001a*/ 	.short	0x0000


	//----- nvinfo : EIATTR_MAXREG_COUNT
	.align		4
        /*001c*/ 	.byte	0x03, 0x1b
        /*001e*/ 	.short	0x00ff


	//----- nvinfo : EIATTR_NUM_BARRIERS
	.align		4
        /*0020*/ 	.byte	0x02, 0x4c
        /*0022*/ 	.byte	0x01
	.zero		1


	//----- nvinfo : EIATTR_MERCURY_ISA_VERSION
	.align		4
        /*0024*/ 	.byte	0x03, 0x5f
        /*0026*/ 	.short	0x0101


	//----- nvinfo : EIATTR_COOP_GROUP_MASK_REGIDS
	.align		4
        /*0028*/ 	.byte	0x04, 0x29
        /*002a*/ 	.short	(.L_3136 - .L_3135)


	//   ....[0]....
.L_3135:
        /*002c*/ 	.word	0xffffffff


	//   ....[1]....
        /*0030*/ 	.word	0xffffffff


	//   ....[2]....
        /*0034*/ 	.word	0xffffffff


	//   ....[3]....
        /*0038*/ 	.word	0xffffffff


	//   ....[4]....
        /*003c*/ 	.word	0xffffffff


	//   ....[5]....
        /*0040*/ 	.word	0xffffffff


	//   ....[6]....
        /*0044*/ 	.word	0xffffffff


	//   ....[7]....
        /*0048*/ 	.word	0xffffffff


	//   ....[8]....
        /*004c*/ 	.word	0xffffffff


	//   ....[9]....
        /*0050*/ 	.word	0xffffffff


	//   ....[10]....
        /*0054*/ 	.word	0xffffffff


	//   ....[11]....
        /*0058*/ 	.word	0xffffffff


	//   ....[12]....
        /*005c*/ 	.word	0xffffffff


	//   ....[13]....
        /*0060*/ 	.word	0xffffffff


	//   ....[14]....
        /*0064*/ 	.word	0xffffffff


	//   ....[15]....
        /*0068*/ 	.word	0xffffffff


	//   ....[16]....
        /*006c*/ 	.word	0x05000006


	//   ....[17]....
        /*0070*/ 	.word	0x05000006


	//   ....[18]....
        /*0074*/ 	.word	0x05000006


	//   ....[19]....
        /*0078*/ 	.word	0x05000006


	//----- nvinfo : EIATTR_COOP_GROUP_INSTR_OFFSETS
	.align		4
.L_3136:
        /*007c*/ 	.byte	0x04, 0x28
        /*007e*/ 	.short	(.L_3138 - .L_3137)


	//   ....[0]....
.L_3137:
        /*0080*/ 	.word	0x0000e750


	//   ....[1]....
        /*0084*/ 	.word	0x0000e860


	//   ....[2]....
        /*0088*/ 	.word	0x0000e870


	//   ....[3]....
        /*008c*/ 	.word	0x0000e8c0


	//   ....[4]....
        /*0090*/ 	.word	0x000116d0


	//   ....[5]....
        /*0094*/ 	.word	0x000116e0


	//   ....[6]....
        /*0098*/ 	.word	0x00011710


	//   ....[7]....
        /*009c*/ 	.word	0x00011720


	//   ....[8]....
        /*00a0*/ 	.word	0x00014bf0


	//   ....[9]....
        /*00a4*/ 	.word	0x00014c80


	//   ....[10]....
        /*00a8*/ 	.word	0x00014cb0


	//   ....[11]....
        /*00ac*/ 	.word	0x00014cc0


	//   ....[12]....
        /*00b0*/ 	.word	0x00015f40


	//   ....[13]....
        /*00b4*/ 	.word	0x00015f50


	//   ....[14]....
        /*00b8*/ 	.word	0x00015f80


	//   ....[15]....
        /*00bc*/ 	.word	0x00015f90


	//   ....[16]....
        /*00c0*/ 	.word	0x00016e30


	//   ....[17]....
        /*00c4*/ 	.word	0x00016ea0


	//   ....[18]....
        /*00c8*/ 	.word	0x00016f10


	//   ....[19]....
        /*00cc*/ 	.word	0x00016f70


	//----- nvinfo : EIATTR_VRC_CTA_INIT_COUNT
	.align		4
.L_3138:
        /*00d0*/ 	.byte	0x02, 0x4a
	.zero		1
	.zero		1


	//----- nvinfo : EIATTR_EXIT_INSTR_OFFSETS
	.align		4
        /*00d4*/ 	.byte	0x04, 0x1c
        /*00d6*/ 	.short	(.L_3140 - .L_3139)


	//   ....[0]....
.L_3139:
        /*00d8*/ 	.word	0x000001f0


	//----- nvinfo : EIATTR_CRS_STACK_SIZE
	.align		4
.L_3140:
        /*00dc*/ 	.byte	0x04, 0x1e
        /*00de*/ 	.short	(.L_3142 - .L_3141)
.L_3141:
        /*00e0*/ 	.word	0x00000000


	//----- nvinfo : EIATTR_CBANK_PARAM_SIZE
	.align		4
.L_3142:
        /*00e4*/ 	.byte	0x03, 0x19
        /*00e6*/ 	.short	0x01d0


	//----- nvinfo : EIATTR_PARAM_CBANK
	.align		4
        /*00e8*/ 	.byte	0x04, 0x0a
        /*00ea*/ 	.short	(.L_3144 - .L_3143)
	.align		4
.L_3143:
        /*00ec*/ 	.word	index@(.nv.constant0._ZN5flash24flash_fwd_splitkv_kernelI23Flash_fwd_kernel_traitsILi128ELi64ELi64ELi4ELb0ELb0EN7cutlass10bfloat16_tE19Flash_kernel_traitsILi128ELi64ELi64ELi4ES3_EELb0ELb1ELb0ELb0ELb1ELb1ELb1ELb1EEEvNS_16Flash_fwd_paramsE)
        /*00f0*/ 	.short	0x0380
        /*00f2*/ 	.short	0x01d0


	//----- nvinfo : EIATTR_SW_WAR
	.align		4
.L_3144:
        /*00f4*/ 	.byte	0x04, 0x36
        /*00f6*/ 	.short	(.L_3146 - .L_3145)
.L_3145:
        /*00f8*/ 	.word	0x00000008
.L_3146:


//--------------------- .nv.info._ZN5flash24flash_fwd_splitkv_kernelI23Flash_fwd_kernel_traitsILi128ELi64ELi64ELi4ELb0ELb0EN7cutlass10bfloat16_tE19Flash_kernel_traitsILi128ELi64ELi64ELi4ES3_EELb0ELb1ELb1ELb0ELb0ELb0ELb1ELb1EEEvNS_16Flash_fwd_paramsE --------------------------
	.section	.nv.info._ZN5flash24flash_fwd_splitkv_kernelI23Flash_fwd_kernel_traitsILi128ELi64ELi64ELi4ELb0ELb0EN7cutlass10bfloat16_tE19Flash_kernel_traitsILi128ELi64ELi64ELi4ES3_EELb0ELb1ELb1ELb0ELb0ELb0ELb1ELb1EEEvNS_16Flash_fwd_paramsE,"",@"SHT_CUDA_INFO"
	.sectionflags	@""
	.align	4


	//----- nvinfo : EIATTR_CUDA_API_VERSION
	.align		4
        /*0000*/ 	.byte	0x04, 0x37
        /*0002*/ 	.short	(.L_3148 - .L_3147)
.L_3147:
        /*0004*/ 	.word	0x00000082


	//----- nvinfo : EIATTR_KPARAM_INFO
	.align		4
.L_3148:
        /*0008*/ 	.byte	0x04, 0x17
        /*000a*/ 	.short	(.L_3150 - .L_3149)
.L_3149:
        /*000c*/ 	.word	0x00000000
        /*0010*/ 	.short	0x0000
        /*0012*/ 	.short	0x0000
        /*0014*/ 	.byte	0x00, 0xf0, 0x41, 0x07


	//----- nvinfo : EIATTR_SPARSE_MMA_MASK
	.align		4
.L_3150:
        /*0018*/ 	.byte	0x03, 0x50
        /*001a*/ 	.short	0x0000


	//----- nvinfo : EIATTR_MAXREG_COUNT
	.align		4
        /*001c*/ 	.byte	0x03, 0x1b
        /*001e*/ 	.short	0x00ff


	//----- nvinfo : EIATTR_NUM_BARRIERS
	.align		4
        /*0020*/ 	.byte	0x02, 0x4c
        /*0022*/ 	.byte	0x01
	.zero		1


	//----- nvinfo : EIATTR_MERCURY_ISA_VERSION
	.align		4
        /*0024*/ 	.byte	0x03, 0x5f
        /*0026*/ 	.short	0x0101


	//----- nvinfo : EIATTR_COOP_GROUP_MASK_REGIDS
	.align		4
        /*0028*/ 	.byte	0x04, 0x29
        /*002a*/ 	.short	(.L_3152 - .L_3151)


	//   ....[0]....
.L_3151:
        /*002c*/ 	.word	0xffffffff


	//   ....[1]....
        /*0030*/ 	.word	0xffffffff


	//   ....[2]....
        /*0034*/ 	.word	0xffffffff


	//   ....[3]....
        /*0038*/ 	.word	0xffffffff


	//   ....[4]....
        /*003c*/ 	.word	0xffffffff


	//   ....[5]....
        /*0040*/ 	.word	0xffffffff


	//   ....[6]....
        /*0044*/ 	.word	0xffffffff


	//   ....[7]....
        /*0048*/ 	.word	0xffffffff


	//   ....[8]....
        /*004c*/ 	.word	0xffffffff


	//   ....[9]....
        /*0050*/ 	.word	0xffffffff


	//   ....[10]....
        /*0054*/ 	.word	0xffffffff


	//   ....[11]....
        /*0058*/ 	.word	0xffffffff


	//   ....[12]....
        /*005c*/ 	.word	0xffffffff


	//   ....[13]....
        /*0060*/ 	.word	0xffffffff


	//   ....[14]....
        /*0064*/ 	.word	0xffffffff


	//   ....[15]....
        /*0068*/ 	.word	0xffffffff


	//   ....[16]....
        /*006c*/ 	.word	0x05000006


	//   ....[17]....
        /*0070*/ 	.word	0x05000006


	//   ....[18]....
        /*0074*/ 	.word	0x05000006


	//   ....[19]....
        /*0078*/ 	.word	0x05000006


	//----- nvinfo : EIATTR_COOP_GROUP_INSTR_OFFSETS
	.align		4
.L_3152:
        /*007c*/ 	.byte	0x04, 0x28
        /*007e*/ 	.short	(.L_3154 - .L_3153)


	//   ....[0]....
.L_3153:
        /*0080*/ 	.word	0x00010490


	//   ....[1]....
        /*0084*/ 	.word	0x00010600


	//   ....[2]....
        /*0088*/ 	.word	0x00010610


	//   ....[3]....
        /*008c*/ 	.word	0x00010640


	//   ....[4]....
        /*0090*/ 	.word	0x00013e10


	//   ....[5]....
        /*0094*/ 	.word	0x00013e20


	//   ....[6]....
        /*0098*/ 	.word	0x00013e50


	//   ....[7]....
        /*009c*/ 	.word	0x00013e60


	//   ....[8]....
        /*00a0*/ 	.word	0x00017910


	//   ....[9]....
        /*00a4*/ 	.word	0x00017920


	//   ....[10]....
        /*00a8*/ 	.word	0x00017950


	//   ....[11]....
        /*00ac*/ 	.word	0x00017960


	//   ....[12]....
        /*00b0*/ 	.word	0x00018bf0


	//   ....[13]....
        /*00b4*/ 	.word	0x00018c00


	//   ....[14]....
        /*00b8*/ 	.word	0x00018c30


	//   ....[15]....
        /*00bc*/ 	.word	0x00018c40


	//   ....[16]....
        /*00c0*/ 	.word	0x00019f50


	//   ....[17]....
        /*00c4*/ 	.word	0x00019fc0


	//   ....[18]....
        /*00c8*/ 	.word	0x0001a030


	//   ....[19]....
        /*00cc*/ 	.word	0x0001a090


	//----- nvinfo : EIATTR_VRC_CTA_INIT_COUNT
	.align		4
.L_3154:
        /*00d0*/ 	.byte	0x02, 0x4a
	.zero		1
	.zero		1


	//----- nvinfo : EIATTR_EXIT_INSTR_OFFSETS
	.align		4
        /*00d4*/ 	.byte	0x04, 0x1c
        /*00d6*/ 	.short	(.L_3156 - .L_3155)


	//   ....[0]....
.L_3155:
        /*00d8*/ 	.word	0x000001f0


	//----- nvinfo : EIATTR_CRS_STACK_SIZE
	.align		4
.L_3156:
        /*00dc*/ 	.byte	0x04, 0x1e
        /*00de*/ 	.short	(.L_3158 - .L_3157)
.L_3157:
        /*00e0*/ 	.word	0x00000000


	//----- nvinfo : EIATTR_CBANK_PARAM_SIZE
	.align		4
.L_3158:
        /*00e4*/ 	.byte	0x03, 0x19
        /*00e6*/ 	.short	0x01d0


	//----- nvinfo : EIATTR_PARAM_CBANK
	.align		4
        /*00e8*/ 	.byte	0x04, 0x0a
        /*00ea*/ 	.short	(.L_3160 - .L_3159)
	.align		4
.L_3159:
        /*00ec*/ 	.word	index@(.nv.constant0._ZN5flash24flash_fwd_splitkv_kernelI23Flash_fwd_kernel_traitsILi128ELi64ELi64ELi4ELb0ELb0EN7cutlass10bfloat16_tE19Flash_kernel_traitsILi128ELi64ELi64ELi4ES3_EELb0ELb1ELb1ELb0ELb0ELb0ELb1ELb1EEEvNS_16Flash_fwd_paramsE)
        /*00f0*/ 	.short	0x0380
        /*00f2*/ 	.short	0x01d0


	//----- nvinfo : EIATTR_SW_WAR
	.align		4
.L_3160:
        /*00f4*/ 	.byte	0x04, 0x36
        /*00f6*/ 	.short	(.L_3162 - .L_3161)
.L_3161:
        /*00f8*/ 	.word	0x00000008
.L_3162:


//--------------------- .nv.info._ZN5flash24flash_fwd_splitkv_kernelI23Flash_fwd_kernel_traitsILi128ELi64ELi64ELi4ELb0ELb0EN7cutlass10bfloat16_tE19Flash_kernel_traitsILi128ELi64ELi64ELi4ES3_EELb0ELb1ELb1ELb0ELb0ELb1ELb1ELb1EEEvNS_16Flash_fwd_paramsE --------------------------
	.section	.nv.info._ZN5flash24flash_fwd_splitkv_kernelI23Flash_fwd_kernel_traitsILi128ELi64ELi64ELi4ELb0ELb0EN7cutlass10bfloat16_tE19Flash_kernel_traitsILi128ELi64ELi64ELi4ES3_EELb0ELb1ELb1ELb0ELb0ELb1ELb1ELb1EEEvNS_16Flash_fwd_paramsE,"",@"SHT_CUDA_INFO"
	.sectionflags	@""
	.align	4


	//----- nvinfo : EIATTR_CUDA_API_VERSION
	.align		4
        /*0000*/ 	.byte	0x04, 0x37
        /*0002*/ 	.short	(.L_3164 - .L_3163)
.L_3163:
        /*0004*/ 	.word	0x00000082


	//----- nvinfo : EIATTR_KPARAM_INFO
	.align		4
.L_3164:
        /*0008*/ 	.byte	0x04, 0x17
        /*000a*/ 	.short	(.L_3166 - .L_3165)
.L_3165:
        /*000c*/ 	.word	0x00000000
        /*0010*/ 	.short	0x0000
        /*0012*/ 	.short	0x0000
        /*0014*/ 	.byte	0x00, 0xf0, 0x41, 0x07


	//----- nvinfo : EIATTR_SPARSE_MMA_MASK
	.align		4
.L_3166:
        /*0018*/ 	.byte	0x03, 0x50
        /*001a*/ 	.short	0x0000


	//----- nvinfo : EIATTR_MAXREG_COUNT
	.align		4
        /*001c*/ 	.byte	0x03, 0x1b
        /*001e*/ 	.short	0x00ff


	//----- nvinfo : EIATTR_NUM_BARRIERS
	.align		4
        /*0020*/ 	.byte	0x02, 0x4c
        /*0022*/ 	.byte	0x01
	.zero		1


	//----- nvinfo : EIATTR_MERCURY_ISA_VERSION
	.align		4
        /*0024*/ 	.byte	0x03, 0x5f
        /*0026*/ 	.short	0x0101


	//----- nvinfo : EIATTR_COOP_GROUP_MASK_REGIDS
	.align		4
        /*0028*/ 	.byte	0x04, 0x29
        /*002a*/ 	.short	(.L_3168 - .L_3167)


	//   ....[0]....
.L_3167:
        /*002c*/ 	.word	0xffffffff


	//   ....[1]....
        /*0030*/ 	.word	0xffffffff


	//   ....[2]....
        /*0034*/ 	.word	0xffffffff


	//   ....[3]....
        /*0038*/ 	.word	0xffffffff


	//   ....[4]....
        /*003c*/ 	.word	0xffffffff


	//   ....[5]....
        /*0040*/ 	.word	0xffffffff


	//   ....[6]....
        /*0044*/ 	.word	0xffffffff


	//   ....[7]....
        /*0048*/ 	.word	0xffffffff


	//   ....[8]....
        /*004c*/ 	.word	0xffffffff


	//   ....[9]....
        /*0050*/ 	.word	0xffffffff


	//   ....[10]....
        /*0054*/ 	.word	0xffffffff


	//   ....[11]....
        /*0058*/ 	.word	0xffffffff


	//   ....[12]....
        /*005c*/ 	.word	0xffffffff


	//   ....[13]....
        /*0060*/ 	.word	0xffffffff


	//   ....[14]....
        /*0064*/ 	.word	0xffffffff


	//   ....[15]....
        /*0068*/ 	.word	0xffffffff


	//   ....[16]....
        /*006c*/ 	.word	0x05000006


	//   ....[17]....
        /*0070*/ 	.word	0x05000006


	//   ....[18]....
        /*0074*/ 	.word	0x05000006


	//   ....[19]....
        /*0078*/ 	.word	0x05000006


	//----- nvinfo : EIATTR_COOP_GROUP_INSTR_OFFSETS
	.align		4
.L_3168:
        /*007c*/ 	.byte	0x04, 0x28
        /*007e*/ 	.short	(.L_3170 - .L_3169)


	//   ....[0]....
.L_3169:
        /*0080*/ 	.word	0x00010910


	//   ....[1]....
        /*0084*/ 	.word	0x00010a00


	//   ....[2]....
        /*0088*/ 	.word	0x00010a20


	//   ....[3]....
        /*008c*/ 	.word	0x00010a40


	//   ....[4]....
        /*0090*/ 	.word	0x00014620


	//   ....[5]....
        /*0094*/ 	.word	0x00014630


	//   ....[6]....
        /*0098*/ 	.word	0x00014660


	//   ....[7]....
        /*009c*/ 	.word	0x00014670


	//   ....[8]....
        /*00a0*/ 	.word	0x00018500


	//   ....[9]....
        /*00a4*/ 	.word	0x00018510


	//   ....[10]....
        /*00a8*/ 	.word	0x00018540


	//   ....[11]....
        /*00ac*/ 	.word	0x00018550


	//   ....[12]....
        /*00b0*/ 	.word	0x000197e0


	//   ....[13]....
        /*00b4*/ 	.word	0x000197f0


	//   ....[14]....
        /*00b8*/ 	.word	0x00019820


	//   ....[15]....
        /*00bc*/ 	.word	0x00019830


	//   ....[16]....
        /*00c0*/ 	.word	0x0001ab40


	//   ....[17]....
        /*00c4*/ 	.word	0x0001abb0


	//   ....[18]....
        /*00c8*/ 	.word	0x0001ac20


	//   ....[19]....
        /*00cc*/ 	.word	0x0001ac80


	//----- nvinfo : EIATTR_VRC_CTA_INIT_COUNT
	.align		4
.L_3170:
        /*00d0*/ 	.byte	0x02, 0x4a
	.zero		1
	.zero		1


	//----- nvinfo : EIATTR_EXIT_INSTR_OFFSETS
	.align		4
        /*00d4*/ 	.byte	0x04, 0x1c
        /*00d6*/ 	.short	(.L_3172 - .L_3171)


	//   ....[0]....
.L_3171:
        /*00d8*/ 	.word	0x000001f0


	//----- nvinfo : EIATTR_CRS_STACK_SIZE
	.align		4
.L_3172:
        /*00dc*/ 	.byte	0x04, 0x1e
        /*00de*/ 	.short	(.L_3174 - .L_3173)
.L_3173:
        /*00e0*/ 	.word	0x00000000


	//----- nvinfo : EIATTR_CBANK_PARAM_SIZE
	.align		4
.L_3174:
        /*00e4*/ 	.byte	0x03, 0x19
        /*00e6*/ 	.short	0x01d0


	//----- nvinfo : EIATTR_PARAM_CBANK
	.align		4
        /*00e8*/ 	.byte	0x04, 0x0a
        /*00ea*/ 	.short	(.L_3176 - .L_3175)
	.align		4
.L_3175:
        /*00ec*/ 	.word	index@(.nv.constant0._ZN5flash24flash_fwd_splitkv_kernelI23Flash_fwd_kernel_traitsILi128ELi64ELi64ELi4ELb0ELb0EN7cutlass10bfloat16_tE19Flash_kernel_traitsILi128ELi64ELi64ELi4ES3_EELb0ELb1ELb1ELb0ELb0ELb1ELb1ELb1EEEvNS_16Flash_fwd_paramsE)
        /*00f0*/ 	.short	0x0380
        /*00f2*/ 	.short	0x01d0


	//----- nvinfo : EIATTR_SW_WAR
	.align		4
.L_3176:
        /*00f4*/ 	.byte	0x04, 0x36
        /*00f6*/ 	.short	(.L_3178 - .L_3177)
.L_3177:
        /*00f8*/ 	.word	0x00000008
.L_3178:


//--------------------- .nv.callgraph             --------------------------
	.section	.nv.callgraph,"",@"SHT_CUDA_CALLGRAPH"
	.align	4
	.sectionentsize	8
	.align		4
        /*0000*/ 	.word	0x00000000
	.align		4
        /*0004*/ 	.word	0xffffffff
	.align		4
        /*0008*/ 	.word	0x00000000
	.align		4
        /*000c*/ 	.word	0xfffffffe
	.align		4
        /*0010*/ 	.word	0x00000000
	.align		4
        /*0014*/ 	.word	0xfffffffd
	.align		4
        /*0018*/ 	.word	0x00000000
	.align		4
        /*001c*/ 	.word	0xfffffffc


//--------------------- .nv.constant4             --------------------------
	.section	.nv.constant4,"a",@progbits
	.align	8
	.align		8
.nv.constant4:
        /*0000*/ 	.dword	_ZN72_INTERNAL_7c316da3_36_flash_fwd_split_hdim128_bf16_sm80_cu_e763cb1e_28514cuda3std3__45__cpo5beginE
	.align		8
        /*0008*/ 	.dword	_ZN72_INTERNAL_7c316da3_36_flash_fwd_split_hdim128_bf16_sm80_cu_e763cb1e_28514cuda3std3__45__cpo3endE
	.align		8
        /*0010*/ 	.dword	_ZN72_INTERNAL_7c316da3_36_flash_fwd_split_hdim128_bf16_sm80_cu_e763cb1e_28514cuda3std3__45__cpo6cbeginE
	.align		8
        /*0018*/ 	.dword	_ZN72_INTERNAL_7c316da3_36_flash_fwd_split_hdim128_bf16_sm80_cu_e763cb1e_28514cuda3std3__45__cpo4cendE
	.align		8
        /*0020*/ 	.dword	_ZN72_INTERNAL_7c316da3_36_flash_fwd_split_hdim128_bf16_sm80_cu_e763cb1e_28514cuda3std3__474_GLOBAL__N__7c316da3_36_flash_fwd_split_hdim128_bf16_sm80_cu_e763cb1e_28516ignoreE
	.align		8
        /*0028*/ 	.dword	_ZN72_INTERNAL_7c316da3_36_flash_fwd_split_hdim128_bf16_sm80_cu_e763cb1e_28514cuda3std3__419piecewise_constructE
	.align		8
        /*0030*/ 	.dword	_ZN72_INTERNAL_7c316da3_36_flash_fwd_split_hdim128_bf16_sm80_cu_e763cb1e_28514cuda3std3__48in_placeE
	.align		8
        /*0038*/ 	.dword	_ZN72_INTERNAL_7c316da3_36_flash_fwd_split_hdim128_bf16_sm80_cu_e763cb1e_28514cuda3std6ranges3__45__cpo4swapE
	.align		8
        /*0040*/ 	.dword	_ZN72_INTERNAL_7c316da3_36_flash_fwd_split_hdim128_bf16_sm80_cu_e763cb1e_28514cuda3std6ranges3__45__cpo9iter_moveE
	.align		8
        /*0048*/ 	.dword	_ZN72_INTERNAL_7c316da3_36_flash_fwd_split_hdim128_bf16_sm80_cu_e763cb1e_28514cute7productE
	.align		8
        /*0050*/ 	.dword	_ZN72_INTERNAL_7c316da3_36_flash_fwd_split_hdim128_bf16_sm80_cu_e763cb1e_28514cute1_E


//--------------------- .text._ZN5flash32flash_fwd_splitkv_combine_kernelI23Flash_fwd_kernel_traitsILi128ELi64ELi128ELi4ELb0ELb0EN7cutlass10bfloat16_tE19Flash_kernel_traitsILi128ELi64ELi128ELi4ES3_EELi4ELi7ELb0EEEvNS_16Flash_fwd_paramsE --------------------------
	.section	.text._ZN5flash32flash_fwd_splitkv_combine_kernelI23Flash_fwd_kernel_traitsILi128ELi64ELi128ELi4ELb0ELb0EN7cutlass10bfloat16_tE19Flash_kernel_traitsILi128ELi64ELi128ELi4ES3_EELi4ELi7ELb0EEEvNS_16Flash_fwd_paramsE,"ax",@progbits
	.align	128
        .global         _ZN5flash32flash_fwd_splitkv_combine_kernelI23Flash_fwd_kernel_traitsILi128ELi64ELi128ELi4ELb0ELb0EN7cutlass10bfloat16_tE19Flash_kernel_traitsILi128ELi64ELi128ELi4ES3_EELi4ELi7ELb0EEEvNS_16Flash_fwd_paramsE
        .type           _ZN5flash32flash_fwd_splitkv_combine_kernelI23Flash_fwd_kernel_traitsILi128ELi64ELi128ELi4ELb0ELb0EN7cutlass10bfloat16_tE19Flash_kernel_traitsILi128ELi64ELi128ELi4ES3_EELi4ELi7ELb0EEEvNS_16Flash_fwd_paramsE,@function
        .size           _ZN5flash32flash_fwd_splitkv_combine_kernelI23Flash_fwd_kernel_traitsILi128ELi64ELi128ELi4ELb0ELb0EN7cutlass10bfloat16_tE19Flash_kernel_traitsILi128ELi64ELi128ELi4ES3_EELi4ELi7ELb0EEEvNS_16Flash_fwd_paramsE,(.L_x_14848 - _ZN5flash32flash_fwd_splitkv_combine_kernelI23Flash_fwd_kernel_traitsILi128ELi64ELi128ELi4ELb0ELb0EN7cutlass10bfloat16_tE19Flash_kernel_traitsILi128ELi64ELi128ELi4ES3_EELi4ELi7ELb0EEEvNS_16Flash_fwd_paramsE)
        .other          _ZN5flash32flash_fwd_splitkv_combine_kernelI23Flash_fwd_kernel_traitsILi128ELi64ELi128ELi4ELb0ELb0EN7cutlass10bfloat16_tE19Flash_kernel_traitsILi128ELi64ELi128ELi4ES3_EELi4ELi7ELb0EEEvNS_16Flash_fwd_paramsE,@"STO_CUDA_ENTRY STV_DEFAULT"
_ZN5flash32flash_fwd_splitkv_combine_kernelI23Flash_fwd_kernel_traitsILi128ELi64ELi128ELi4ELb0ELb0EN7cutlass10bfloat16_tE19Flash_kernel_traitsILi128ELi64ELi128ELi4ES3_EELi4ELi7ELb0EEEvNS_16Flash_fwd_paramsE:
.text._ZN5flash32flash_fwd_splitkv_combine_kernelI23Flash_fwd_kernel_traitsILi128ELi64ELi128ELi4ELb0ELb0EN7cutlass10bfloat16_tE19Flash_kernel_traitsILi128ELi64ELi128ELi4ES3_EELi4ELi7ELb0EEEvNS_16Flash_fwd_paramsE:
[----:B------:R-:W-:Y:S01]  /*0000*/  LDC R1, c[0x0][0x37c] ;  /* 0x0000df00ff017b82 */ /* 0x000fe20000000800 */
[----:B------:R-:W0:Y:S07]  /*0010*/  LDCU UR21, c[0x0][0x3e0] ;  /* 0x00007c00ff1577ac */ /* 0x000e2e0008000800 */
[----:B------:R-:W1:Y:S01]  /*0020*/  S2UR UR19, SR_CTAID.X ;  /* 0x00000000001379c3 */ /* 0x000e620000002500 */
[----:B------:R-:W0:Y:S02]  /*0030*/  LDCU.64 UR4, c[0x0][0x430] ;  /* 0x00008600ff0477ac */ /* 0x000e240008000a00 */
[----:B0-----:R-:W-:-:S02]  /*0040*/  UIMAD UR21, UR21, UR5, URZ ;  /* 0x00000005151572a4 */ /* 0x001fc4000f8e02ff */
[----:B-1----:R-:W-:Y:S02]  /*0050*/  USHF.L.U32 UR19, UR19, 0x2, URZ ;  /* 0x0000000213137899 */ /* 0x002fe400080006ff */
[----:B------:R-:W-:-:S04]  /*0060*/  UIMAD UR20, UR21, UR4, URZ ;  /* 0x00000004151472a4 */ /* 0x000fc8000f8e02ff */
[----:B------:R-:W-:Y:S02]  /*0070*/  UISETP.LT.AND UP0, UPT, UR20, UR5, UPT ;  /* 0x000000051400728c */ /* 0x000fe4000bf01270 */
[----:B------:R-:W-:Y:S02]  /*0080*/  USHF.R.S32.HI UR14, URZ, 0x1f, UR20 ;  /* 0x0000001fff0e7899 */ /* 0x000fe40008011414 */
[----:B------:R-:W-:-:S04]  /*0090*/  USEL UR18, UR20, UR5, UP0 ;  /* 0x0000000514127287 */ /* 0x000fc80008000000 */
[----:B------:R-:W-:-:S04]  /*00a0*/  USHF.R.S32.HI UR5, URZ, 0x1f, UR18 ;  /* 0x0000001fff057899 */ /* 0x000fc80008011412 */
[----:B------:R-:W-:-:S04]  /*00b0*/  ULOP3.LUT UR4, UR14, UR5, URZ, 0xfc, !UPT ;  /* 0x000000050e047292 */ /* 0x000fc8000f8efcff */
[----:B------:R-:W-:-:S09]  /*00c0*/  UISETP.NE.U32.AND UP0, UPT, UR4, URZ, UPT ;  /* 0x000000ff0400728c */ /* 0x000fd2000bf05070 */
[----:B------:R-:W-:Y:S05]  /*00d0*/  BRA.U UP0, `(.L_x_0) ;  /* 0x0000000100607547 */ /* 0x000fea000b800000 */
[----:B------:R-:W0:Y:S01]  /*00e0*/  I2F.U32.RP R2, UR18 ;  /* 0x0000001200027d06 */ /* 0x000e220008209000 */
[----:B------:R-:W-:Y:S02]  /*00f0*/  UIADD3 UR4, UPT, UPT, URZ, -UR18, URZ ;  /* 0x80000012ff047290 */ /* 0x000fe4000fffe0ff */
[----:B------:R-:W-:-:S05]  /*0100*/  UISETP.NE.U32.AND UP0, UPT, UR18, URZ, UPT ;  /* 0x000000ff1200728c */ /* 0x000fca000bf05070 */
[----:B0-----:R-:W0:Y:S02]  /*0110*/  MUFU.RCP R0, R2 ;  /* 0x0000000200007308 */ /* 0x001e240000001000 */
[----:B0-----:R-:W-:-:S06]  /*0120*/  VIADD R0, R0, 0xffffffe ;  /* 0x0ffffffe00007836 */ /* 0x001fcc0000000000 */
[----:B------:R-:W0:Y:S02]  /*0130*/  F2I.FTZ.U32.TRUNC.NTZ R0, R0 ;  /* 0x0000000000007305 */ /* 0x000e24000021f000 */
[----:B0-----:R-:W-:-:S13]  /*0140*/  R2UR UR5, R0 ;  /* 0x00000000000572ca */ /* 0x001fda00000e0000 */
[----:B------:R-:W-:-:S03]  /*0150*/  UIMAD UR6, UR4, UR5, URZ ;  /* 0x00000005040672a4 */ /* 0x000fc6000f8e02ff */
[----:B------:R-:W-:Y:S02]  /*0160*/  UMOV UR4, URZ ;  /* 0x000000ff00047c82 */ /* 0x000fe40008000000 */
[----:B------:R-:W-:-:S04]  /*0170*/  UIMAD.WIDE.U32 UR6, UR5, UR6, UR4 ;  /* 0x00000006050672a5 */ /* 0x000fc8000f8e0004 */
[----:B------:R-:W-:-:S04]  /*0180*/  UIMAD.WIDE.U32 UR4, UR7, UR20, URZ ;  /* 0x00000014070472a5 */ /* 0x000fc8000f8e00ff */
[----:B------:R-:W-:-:S04]  /*0190*/  UIADD3 UR4, UPT, UPT, -UR5, URZ, URZ ;  /* 0x000000ff05047290 */ /* 0x000fc8000fffe1ff */
[----:B------:R-:W-:-:S04]  /*01a0*/  UIMAD UR4, UR18, UR4, UR20 ;  /* 0x00000004120472a4 */ /* 0x000fc8000f8e0214 */
[----:B------:R-:W-:-:S11]  /*01b0*/  UISETP.GE.U32.AND UP2, UPT, UR4, UR18, UPT ;  /* 0x000000120400728c */ /* 0x000fd6000bf46070 */
[----:B------:R-:W-:Y:S02]  /*01c0*/  @UP2 UIADD3 UR4, UPT, UPT, -UR18, UR4, URZ ;  /* 0x0000000412042290 */ /* 0x000fe4000fffe1ff */
[----:B------:R-:W-:Y:S02]  /*01d0*/  @UP2 UIADD3 UR5, UPT, UPT, UR5, 0x1, URZ ;  /* 0x0000000105052890 */ /* 0x000fe4000fffe0ff */
[----:B------:R-:W-:-:S11]  /*01e0*/  UISETP.GE.U32.AND UP1, UPT, UR4, UR18, UPT ;  /* 0x000000120400728c */ /* 0x000fd6000bf26070 */
[----:B------:R-:W-:Y:S02]  /*01f0*/  @UP1 UIADD3 UR5, UPT, UPT, UR5, 0x1, URZ ;  /* 0x0000000105051890 */ /* 0x000fe4000fffe0ff */
[----:B------:R-:W-:-:S07]  /*0200*/  @!UP0 ULOP3.LUT UR5, URZ, UR18, URZ, 0x33, !UPT ;  /* 0x00000012ff058292 */ /* 0x000fce000f8e33ff */
[----:B------:R-:W-:Y:S01]  /*0210*/  UMOV UR4, UR5 ;  /* 0x0000000500047c82 */ /* 0x000fe20008000000 */
[----:B------:R-:W-:Y:S01]  /*0220*/  UMOV UR5, URZ ;  /* 0x000000ff00057c82 */ /* 0x000fe20008000000 */
[----:B------:R-:W-:Y:S01]  /*0230*/  MOV R16, UR4 ;  /* 0x0000000400107c02 */ /* 0x000fe20008000f00 */
[----:B------:R-:W-:Y:S01]  /*0240*/  IMAD.U32 R17, RZ, RZ, UR5 ;  /* 0x00000005ff117e24 */ /* 0x000fe2000f8e00ff */
[----:B------:R-:W-:Y:S06]  /*0250*/  BRA `(.L_x_1) ;  /* 0x00000000001c7947 */ /* 0x000fec0003800000 */
.L_x_0:
[----:B------:R-:W-:Y:S01]  /*0260*/  IMAD.U32 R20, RZ, RZ, UR20 ;  /* 0x00000014ff147e24 */ /* 0x000fe2000f8e00ff */
[----:B------:R-:W-:Y:S01]  /*0270*/  MOV R18, UR18 ;  /* 0x0000001200127c02 */ /* 0x000fe20008000f00 */
[----:B------:R-:W-:Y:S01]  /*0280*/  IMAD.U32 R17, RZ, RZ, UR14 ;  /* 0x0000000eff117e24 */ /* 0x000fe2000f8e00ff */
[----:B------:R-:W-:Y:S02]  /*0290*/  MOV R15, UR5 ;  /* 0x00000005000f7c02 */ /* 0x000fe40008000f00 */
[----:B------:R-:W-:Y:S02]  /*02a0*/  MOV R16, 0x2c0 ;  /* 0x000002c000107802 */ /* 0x000fe40000000f00 */
[----:B------:R-:W-:Y:S05]  /*02b0*/  CALL.REL.NOINC `($__internal_0_$__cuda_sm20_div_s64) ;  /* 0x0000004000d47944 */ /* 0x000fea0003c00000 */
[----:B------:R-:W-:-:S07]  /*02c0*/  MOV R16, R0 ;  /* 0x0000000000107202 */ /* 0x000fce0000000f00 */
.L_x_1:
[----:B------:R-:W0:Y:S01]  /*02d0*/  LDCU UR4, c[0x0][0x3e0] ;  /* 0x00007c00ff0477ac */ /* 0x000e220008000800 */
[----:B------:R-:W-:Y:S01]  /*02e0*/  BSSY.RECONVERGENT B0, `(.L_x_2) ;  /* 0x0000022000007945 */ /* 0x000fe20003800200 */
[----:B0-----:R-:W-:Y:S01]  /*02f0*/  USHF.R.S32.HI UR5, URZ, 0x1f, UR4 ;  /* 0x0000001fff057899 */ /* 0x001fe20008011404 */
[----:B------:R-:W-:-:S05]  /*0300*/  ISETP.LT.U32.AND P0, PT, R16, UR4, PT ;  /* 0x0000000410007c0c */ /* 0x000fca000bf01070 */
[----:B------:R-:W-:-:S04]  /*0310*/  ISETP.LT.AND.EX P0, PT, R17, UR5, PT, P0 ;  /* 0x0000000511007c0c */ /* 0x000fc8000bf01300 */
[C---:B------:R-:W-:Y:S02]  /*0320*/  SEL R15, R17.reuse, UR5, P0 ;  /* 0x00000005110f7c07 */ /* 0x040fe40008000000 */
[----:B------:R-:W-:Y:S02]  /*0330*/  SEL R18, R16, UR4, P0 ;  /* 0x0000000410127c07 */ /* 0x000fe40008000000 */
[----:B------:R-:W-:-:S04]  /*0340*/  LOP3.LUT R0, R17, R15, RZ, 0xfc, !PT ;  /* 0x0000000f11007212 */ /* 0x000fc800078efcff */
[----:B------:R-:W-:-:S13]  /*0350*/  ISETP.NE.U32.AND P1, PT, R0, RZ, PT ;  /* 0x000000ff0000720c */ /* 0x000fda0003f25070 */
[----:B------:R-:W-:Y:S05]  /*0360*/  @P1 BRA `(.L_x_3) ;  /* 0x0000000000501947 */ /* 0x000fea0003800000 */
[----:B------:R-:W0:Y:S01]  /*0370*/  I2F.U32.RP R4, R18 ;  /* 0x0000001200047306 */ /* 0x000e220000209000 */
[----:B------:R-:W-:Y:S02]  /*0380*/  ISETP.NE.U32.AND P0, PT, R18, RZ, PT ;  /* 0x000000ff1200720c */ /* 0x000fe40003f05070 */
[----:B------:R-:W-:-:S05]  /*0390*/  MOV R7, RZ ;  /* 0x000000ff00077202 */ /* 0x000fca0000000f00 */
[----:B0-----:R-:W0:Y:S02]  /*03a0*/  MUFU.RCP R2, R4 ;  /* 0x0000000400027308 */ /* 0x001e240000001000 */
[----:B0-----:R-:W-:-:S06]  /*03b0*/  VIADD R2, R2, 0xffffffe ;  /* 0x0ffffffe02027836 */ /* 0x001fcc0000000000 */
[----:B------:R0:W1:Y:S02]  /*03c0*/  F2I.FTZ.U32.TRUNC.NTZ R3, R2 ;  /* 0x0000000200037305 */ /* 0x000064000021f000 */
[----:B0-----:R-:W-:Y:S02]  /*03d0*/  HFMA2 R2, -RZ, RZ, 0, 0 ;  /* 0x00000000ff027431 */ /* 0x001fe400000001ff */
[----:B-1----:R-:W-:-:S04]  /*03e0*/  IMAD.MOV R0, RZ, RZ, -R3 ;  /* 0x000000ffff007224 */ /* 0x002fc800078e0a03 */
[----:B------:R-:W-:-:S04]  /*03f0*/  IMAD R5, R0, R18, RZ ;  /* 0x0000001200057224 */ /* 0x000fc800078e02ff */
[----:B------:R-:W-:-:S06]  /*0400*/  IMAD.HI.U32 R5, R3, R5, R2 ;  /* 0x0000000503057227 */ /* 0x000fcc00078e0002 */
[----:B------:R-:W-:-:S04]  /*0410*/  IMAD.HI.U32 R6, R5, R16, RZ ;  /* 0x0000001005067227 */ /* 0x000fc800078e00ff */
[----:B------:R-:W-:-:S04]  /*0420*/  IMAD.MOV R3, RZ, RZ, -R6 ;  /* 0x000000ffff037224 */ /* 0x000fc800078e0a06 */
[----:B------:R-:W-:-:S05]  /*0430*/  IMAD R3, R18, R3, R16 ;  /* 0x0000000312037224 */ /* 0x000fca00078e0210 */
[----:B------:R-:W-:-:S13]  /*0440*/  ISETP.GE.U32.AND P2, PT, R3, R18, PT ;  /* 0x000000120300720c */ /* 0x000fda0003f46070 */
[----:B------:R-:W-:Y:S01]  /*0450*/  @P2 IADD3 R3, PT, PT, R3, -R18, RZ ;  /* 0x8000001203032210 */ /* 0x000fe20007ffe0ff */
[----:B------:R-:W-:-:S03]  /*0460*/  @P2 VIADD R6, R6, 0x1 ;  /* 0x0000000106062836 */ /* 0x000fc60000000000 */
[----:B------:R-:W-:-:S13]  /*0470*/  ISETP.GE.U32.AND P1, PT, R3, R18, PT ;  /* 0x000000120300720c */ /* 0x000fda0003f26070 */
[----:B------:R-:W-:Y:S02]  /*0480*/  @P1 IADD3 R6, PT, PT, R6, 0x1, RZ ;  /* 0x0000000106061810 */ /* 0x000fe40007ffe0ff */
[----:B------:R-:W-:Y:S01]  /*0490*/  @!P0 LOP3.LUT R6, RZ, R18, RZ, 0x33, !PT ;  /* 0x00000012ff068212 */ /* 0x000fe200078e33ff */
[----:B------:R-:W-:Y:S05]  /*04a0*/  BRA `(.L_x_4) ;  /* 0x0000000000147947 */ /* 0x000fea0003800000 */
.L_x_3:
[----:B------:R-:W-:Y:S02]  /*04b0*/  MOV R20, R16 ;  /* 0x0000001000147202 */ /* 0x000fe40000000f00 */
[----:B------:R-:W-:Y:S02]  /*04c0*/  MOV R16, 0x4e0 ;  /* 0x000004e000107802 */ /* 0x000fe40000000f00 */
[----:B------:R-:W-:Y:S05]  /*04d0*/  CALL.REL.NOINC `($__internal_0_$__cuda_sm20_div_s64) ;  /* 0x00000040004c7944 */ /* 0x000fea0003c00000 */
[----:B------:R-:W-:Y:S02]  /*04e0*/  MOV R6, R0 ;  /* 0x0000000000067202 */ /* 0x000fe40000000f00 */
[----:B------:R-:W-:Y:S02]  /*04f0*/  MOV R7, R17 ;  /* 0x0000001100077202 */ /* 0x000fe40000000f00 */
.L_x_4:
[----:B------:R-:W-:Y:S05]  /*0500*/  BSYNC.RECONVERGENT B0 ;  /* 0x0000000000007941 */ /* 0x000fea0003800200 */
.L_x_2:
[----:B------:R-:W0:Y:S01]  /*0510*/  LDCU UR4, c[0x0][0x434] ;  /* 0x00008680ff0477ac */ /* 0x000e220008000800 */
[----:B------:R-:W-:Y:S01]  /*0520*/  BSSY.RECONVERGENT B0, `(.L_x_5) ;  /* 0x0000040000007945 */ /* 0x000fe20003800200 */
[----:B0-----:R-:W-:-:S05]  /*0530*/  IMAD.U32 R0, RZ, RZ, UR4 ;  /* 0x00000004ff007e24 */ /* 0x001fca000f8e00ff */
[----:B------:R-:W-:-:S04]  /*0540*/  IABS R0, R0 ;  /* 0x0000000000007213 */ /* 0x000fc80000000000 */
[----:B------:R-:W-:-:S13]  /*0550*/  R2UR UR5, R0 ;  /* 0x00000000000572ca */ /* 0x000fda00000e0000 */
[----:B------:R-:W0:Y:S01]  /*0560*/  I2F.RP R8, UR5 ;  /* 0x0000000500087d06 */ /* 0x000e220008209400 */
[----:B------:R-:W-:-:S04]  /*0570*/  UIADD3 UR8, UPT, UPT, UR4, -0x1, UR5 ;  /* 0xffffffff04087890 */ /* 0x000fc8000fffe005 */
[----:B------:R-:W-:-:S06]  /*0580*/  ULOP3.LUT UR6, UR8, UR5, URZ, 0x3c, !UPT ;  /* 0x0000000508067292 */ /* 0x000fcc000f8e3cff */
[----:B------:R-:W-:Y:S01]  /*0590*/  ISETP.LE.AND P0, PT, RZ, UR6, PT ;  /* 0x00000006ff007c0c */ /* 0x000fe2000bf03270 */
[----:B0-----:R-:W0:Y:S02]  /*05a0*/  MUFU.RCP R4, R8 ;  /* 0x0000000800047308 */ /* 0x001e240000001000 */
[----:B0-----:R-:W-:-:S06]  /*05b0*/  VIADD R4, R4, 0xffffffe ;  /* 0x0ffffffe04047836 */ /* 0x001fcc0000000000 */
[----:B------:R-:W0:Y:S02]  /*05c0*/  F2I.FTZ.U32.TRUNC.NTZ R5, R4 ;  /* 0x0000000400057305 */ /* 0x000e24000021f000 */
[----:B0-----:R-:W-:Y:S02]  /*05d0*/  IMAD.MOV R0, RZ, RZ, -R5 ;  /* 0x000000ffff007224 */ /* 0x001fe400078e0a05 */
[----:B------:R-:W-:Y:S02]  /*05e0*/  IMAD.MOV.U32 R4, RZ, RZ, RZ ;  /* 0x000000ffff047224 */ /* 0x000fe400078e00ff */
[----:B------:R-:W-:Y:S01]  /*05f0*/  IMAD R2, R0, UR5, RZ ;  /* 0x0000000500027c24 */ /* 0x000fe2000f8e02ff */
[----:B------:R-:W-:-:S03]  /*0600*/  IABS R0, UR8 ;  /* 0x0000000800007c13 */ /* 0x000fc60008000000 */
[----:B------:R-:W-:-:S04]  /*0610*/  IMAD.HI.U32 R2, R5, R2, R4 ;  /* 0x0000000205027227 */ /* 0x000fc800078e0004 */
[----:B------:R-:W-:-:S04]  /*0620*/  IMAD.MOV.U32 R3, RZ, RZ, R0 ;  /* 0x000000ffff037224 */ /* 0x000fc800078e0000 */
[----:B------:R-:W-:-:S04]  /*0630*/  IMAD.HI.U32 R2, R2, R3, RZ ;  /* 0x0000000302027227 */ /* 0x000fc800078e00ff */
[----:B------:R-:W-:-:S04]  /*0640*/  IMAD.MOV R0, RZ, RZ, -R2 ;  /* 0x000000ffff007224 */ /* 0x000fc800078e0a02 */
[----:B------:R-:W-:-:S05]  /*0650*/  IMAD R0, R0, UR5, R3 ;  /* 0x0000000500007c24 */ /* 0x000fca000f8e0203 */
[----:B------:R-:W-:-:S13]  /*0660*/  ISETP.LT.U32.AND P1, PT, R0, UR5, PT ;  /* 0x0000000500007c0c */ /* 0x000fda000bf21070 */
[----:B------:R-:W-:Y:S02]  /*0670*/  @!P1 VIADD R0, R0, -UR5 ;  /* 0x8000000500009c36 */ /* 0x000fe40008000000 */
[----:B------:R-:W-:Y:S01]  /*0680*/  @!P1 VIADD R2, R2, 0x1 ;  /* 0x0000000102029836 */ /* 0x000fe20000000000 */
[----:B------:R-:W-:Y:S02]  /*0690*/  ISETP.NE.AND P1, PT, RZ, UR4, PT ;  /* 0x00000004ff007c0c */ /* 0x000fe4000bf25270 */
[----:B------:R-:W-:-:S13]  /*06a0*/  ISETP.GE.U32.AND P2, PT, R0, UR5, PT ;  /* 0x0000000500007c0c */ /* 0x000fda000bf46070 */
[----:B------:R-:W-:-:S04]  /*06b0*/  @P2 VIADD R2, R2, 0x1 ;  /* 0x0000000102022836 */ /* 0x000fc80000000000 */
[----:B------:R-:W-:-:S04]  /*06c0*/  IMAD.MOV.U32 R3, RZ, RZ, R2 ;  /* 0x000000ffff037224 */ /* 0x000fc800078e0002 */
[----:B------:R-:W-:Y:S01]  /*06d0*/  @!P0 IMAD.MOV R3, RZ, RZ, -R3 ;  /* 0x000000ffff038224 */ /* 0x000fe200078e0a03 */
[----:B------:R-:W-:-:S04]  /*06e0*/  @!P1 LOP3.LUT R3, RZ, UR5, RZ, 0x33, !PT ;  /* 0x00000005ff039c12 */ /* 0x000fc8000f8e33ff */
[----:B------:R-:W-:Y:S02]  /*06f0*/  ISETP.LT.U32.AND P0, PT, R18, R3, PT ;  /* 0x000000031200720c */ /* 0x000fe40003f01070 */
[----:B------:R-:W-:-:S04]  /*0700*/  SHF.R.S32.HI R30, RZ, 0x1f, R3 ;  /* 0x0000001fff1e7819 */ /* 0x000fc80000011403 */
[----:B------:R-:W-:-:S04]  /*0710*/  ISETP.LT.AND.EX P0, PT, R15, R30, PT, P0 ;  /* 0x0000001e0f00720c */ /* 0x000fc80003f01300 */
[C---:B------:R-:W-:Y:S02]  /*0720*/  SEL R30, R15.reuse, R30, P0 ;  /* 0x0000001e0f1e7207 */ /* 0x040fe40000000000 */
[----:B------:R-:W-:Y:S02]  /*0730*/  SEL R12, R18, R3, P0 ;  /* 0x00000003120c7207 */ /* 0x000fe40000000000 */
        /* <DEDUP_REMOVED lines=23> */
.L_x_6:
[----:B------:R-:W-:Y:S01]  /*08b0*/  IMAD.MOV.U32 R20, RZ, RZ, R18 ;  /* 0x000000ffff147224 */ /* 0x000fe200078e0012 */
[----:B------:R-:W-:Y:S01]  /*08c0*/  MOV R18, R12 ;  /* 0x0000000c00127202 */ /* 0x000fe20000000f00 */
[----:B------:R-:W-:Y:S01]  /*08d0*/  IMAD.MOV.U32 R17, RZ, RZ, R15 ;  /* 0x000000ffff117224 */ /* 0x000fe200078e000f */
[----:B------:R-:W-:Y:S02]  /*08e0*/  MOV R15, R30 ;  /* 0x0000001e000f7202 */ /* 0x000fe40000000f00 */
[----:B------:R-:W-:Y:S02]  /*08f0*/  MOV R16, 0x910 ;  /* 0x0000091000107802 */ /* 0x000fe40000000f00 */
[----:B------:R-:W-:Y:S05]  /*0900*/  CALL.REL.NOINC `($__internal_0_$__cuda_sm20_div_s64) ;  /* 0x0000003c00407944 */ /* 0x000fea0003c00000 */
[----:B------:R-:W-:Y:S02]  /*0910*/  MOV R16, R0 ;  /* 0x0000000000107202 */ /* 0x000fe40000000f00 */
.L_x_7:
[----:B------:R-:W-:Y:S05]  /*0920*/  BSYNC.RECONVERGENT B0 ;  /* 0x0000000000007941 */ /* 0x000fea0003800200 */
.L_x_5:
[----:B------:R-:W0:Y:S01]  /*0930*/  LDCU UR5, c[0x0][0x434] ;  /* 0x00008680ff0577ac */ /* 0x000e220008000800 */
[----:B------:R-:W-:Y:S01]  /*0940*/  BSSY.RECONVERGENT B0, `(.L_x_8) ;  /* 0x0000083000007945 */ /* 0x000fe20003800200 */
[----:B------:R-:W-:Y:S01]  /*0950*/  UMOV UR10, URZ ;  /* 0x000000ff000a7c82 */ /* 0x000fe20008000000 */
[----:B------:R-:W-:Y:S01]  /*0960*/  UMOV UR22, URZ ;  /* 0x000000ff00167c82 */ /* 0x000fe20008000000 */
[----:B0-----:R-:W-:-:S05]  /*0970*/  IMAD.U32 R0, RZ, RZ, UR5 ;  /* 0x00000005ff007e24 */ /* 0x001fca000f8e00ff */
[----:B------:R-:W-:-:S04]  /*0980*/  IABS R0, R0 ;  /* 0x0000000000007213 */ /* 0x000fc80000000000 */
[----:B------:R-:W-:-:S13]  /*0990*/  R2UR UR7, R0 ;  /* 0x00000000000772ca */ /* 0x000fda00000e0000 */
[----:B------:R-:W0:Y:S08]  /*09a0*/  I2F.RP R3, UR7 ;  /* 0x0000000700037d06 */ /* 0x000e300008209400 */
[----:B0-----:R-:W0:Y:S02]  /*09b0*/  MUFU.RCP R2, R3 ;  /* 0x0000000300027308 */ /* 0x001e240000001000 */
[----:B0-----:R-:W-:-:S06]  /*09c0*/  VIADD R2, R2, 0xffffffe ;  /* 0x0ffffffe02027836 */ /* 0x001fcc0000000000 */
[----:B------:R-:W0:Y:S02]  /*09d0*/  F2I.FTZ.U32.TRUNC.NTZ R0, R2 ;  /* 0x0000000200007305 */ /* 0x000e24000021f000 */
[----:B0-----:R-:W-:Y:S02]  /*09e0*/  R2UR UR11, R0 ;  /* 0x00000000000b72ca */ /* 0x001fe400000e0000 */
[----:B------:R-:W-:Y:S01]  /*09f0*/  IABS R0, UR8 ;  /* 0x0000000800007c13 */ /* 0x000fe20008000000 */
[----:B------:R-:W-:-:S03]  /*0a00*/  ULOP3.LUT UR8, UR8, UR5, URZ, 0x3c, !UPT ;  /* 0x0000000508087292 */ /* 0x000fc6000f8e3cff */
[----:B------:R-:W-:-:S07]  /*0a10*/  R2UR UR6, R0 ;  /* 0x00000000000672ca */ /* 0x000fce00000e0000 */
[----:B------:R-:W-:-:S04]  /*0a20*/  UIADD3 UR4, UPT, UPT, URZ, -UR11, URZ ;  /* 0x8000000bff047290 */ /* 0x000fc8000fffe0ff */
[----:B------:R-:W-:-:S04]  /*0a30*/  UIMAD UR4, UR4, UR7, URZ ;  /* 0x00000007040472a4 */ /* 0x000fc8000f8e02ff */
[----:B------:R-:W-:-:S04]  /*0a40*/  UIMAD.WIDE.U32 UR10, UR11, UR4, UR10 ;  /* 0x000000040b0a72a5 */ /* 0x000fc8000f8e000a */
[----:B------:R-:W-:-:S07]  /*0a50*/  UIMAD.WIDE.U32 UR10, UR11, UR6, URZ ;  /* 0x000000060b0a72a5 */ /* 0x000fce000f8e00ff */
[----:B------:R-:W-:Y:S02]  /*0a60*/  UMOV UR9, UR11 ;  /* 0x0000000b00097c82 */ /* 0x000fe40008000000 */
[----:B------:R-:W-:-:S04]  /*0a70*/  UIADD3 UR4, UPT, UPT, -UR9, URZ, URZ ;  /* 0x000000ff09047290 */ /* 0x000fc8000fffe1ff */
[----:B------:R-:W-:Y:S02]  /*0a80*/  UIMAD UR4, UR7, UR4, UR6 ;  /* 0x00000004070472a4 */ /* 0x000fe4000f8e0206 */
[----:B------:R-:W-:Y:S02]  /*0a90*/  USHF.R.S32.HI UR6, URZ, 0x1f, UR5 ;  /* 0x0000001fff067899 */ /* 0x000fe40008011405 */
[----:B------:R-:W-:Y:S02]  /*0aa0*/  UISETP.GT.U32.AND UP1, UPT, UR7, UR4, UPT ;  /* 0x000000040700728c */ /* 0x000fe4000bf24070 */
[----:B------:R-:W-:-:S09]  /*0ab0*/  ULOP3.LUT UR6, UR6, 0x1, URZ, 0xfc, !UPT ;  /* 0x0000000106067892 */ /* 0x000fd2000f8efcff */
[----:B------:R-:W-:Y:S02]  /*0ac0*/  @!UP1 UIADD3 UR4, UPT, UPT, UR4, -UR7, URZ ;  /* 0x8000000704049290 */ /* 0x000fe4000fffe0ff */
[----:B------:R-:W-:Y:S02]  /*0ad0*/  @!UP1 UIADD3 UR9, UPT, UPT, UR9, 0x1, URZ ;  /* 0x0000000109099890 */ /* 0x000fe4000fffe0ff */
[----:B------:R-:W-:Y:S02]  /*0ae0*/  UISETP.GE.U32.AND UP0, UPT, UR4, UR7, UPT ;  /* 0x000000070400728c */ /* 0x000fe4000bf06070 */
[----:B------:R-:W-:-:S05]  /*0af0*/  UISETP.GE.AND UP1, UPT, UR8, URZ, UPT ;  /* 0x000000ff0800728c */ /* 0x000fca000bf26270 */
[----:B------:R-:W0:Y:S04]  /*0b00*/  LDCU UR4, c[0x0][0x3e0] ;  /* 0x00007c00ff0477ac */ /* 0x000e280008000800 */
[----:B------:R-:W-:Y:S02]  /*0b10*/  @UP0 UIADD3 UR9, UPT, UPT, UR9, 0x1, URZ ;  /* 0x0000000109090890 */ /* 0x000fe4000fffe0ff */
[----:B------:R-:W-:-:S05]  /*0b20*/  UISETP.NE.AND UP0, UPT, UR5, URZ, UPT ;  /* 0x000000ff0500728c */ /* 0x000fca000bf05270 */
[----:B------:R-:W-:Y:S02]  /*0b30*/  UMOV UR8, UR9 ;  /* 0x0000000900087c82 */ /* 0x000fe40008000000 */
[----:B------:R-:W-:-:S04]  /*0b40*/  @!UP1 UIADD3 UR8, UPT, UPT, -UR8, URZ, URZ ;  /* 0x000000ff08089290 */ /* 0x000fc8000fffe1ff */
[----:B------:R-:W-:Y:S01]  /*0b50*/  @!UP0 ULOP3.LUT UR8, URZ, UR5, URZ, 0x33, !UPT ;  /* 0x00000005ff088292 */ /* 0x000fe2000f8e33ff */
[----:B0-----:R-:W-:Y:S01]  /*0b60*/  IMAD.U32 R0, RZ, RZ, UR4 ;  /* 0x00000004ff007e24 */ /* 0x001fe2000f8e00ff */
[----:B------:R-:W-:Y:S02]  /*0b70*/  UIADD3 UR17, UPT, UPT, UR4, -0x1, URZ ;  /* 0xffffffff04117890 */ /* 0x000fe4000fffe0ff */
[----:B------:R-:W-:Y:S02]  /*0b80*/  UIMAD UR7, UR8, UR6, URZ ;  /* 0x00000006080772a4 */ /* 0x000fe4000f8e02ff */
[----:B------:R-:W-:Y:S01]  /*0b90*/  IABS R0, R0 ;  /* 0x0000000000007213 */ /* 0x000fe20000000000 */
[----:B------:R-:W-:-:S03]  /*0ba0*/  UISETP.NE.AND UP2, UPT, UR4, URZ, UPT ;  /* 0x000000ff0400728c */ /* 0x000fc6000bf45270 */
[----:B------:R-:W-:Y:S02]  /*0bb0*/  IABS R2, UR7 ;  /* 0x0000000700027c13 */ /* 0x000fe40008000000 */
[----:B------:R-:W-:Y:S02]  /*0bc0*/  R2UR UR11, R0 ;  /* 0x00000000000b72ca */ /* 0x000fe400000e0000 */
[----:B------:R-:W-:-:S11]  /*0bd0*/  R2UR UR13, R2 ;  /* 0x00000000020d72ca */ /* 0x000fd600000e0000 */
[----:B------:R-:W0:Y:S02]  /*0be0*/  I2F.RP R8, UR11 ;  /* 0x0000000b00087d06 */ /* 0x000e240008209400 */
[----:B------:R-:W-:-:S04]  /*0bf0*/  UIADD3 UR6, UPT, UPT, UR17, UR13, URZ ;  /* 0x0000000d11067290 */ /* 0x000fc8000fffe0ff */
[----:B------:R-:W-:Y:S02]  /*0c00*/  ULOP3.LUT UR16, UR6, UR13, URZ, 0x3c, !UPT ;  /* 0x0000000d06107292 */ /* 0x000fe4000f8e3cff */
[----:B------:R-:W1:Y:S01]  /*0c10*/  I2F.RP R9, UR13 ;  /* 0x0000000d00097d06 */ /* 0x000e620008209400 */
[----:B------:R-:W-:Y:S01]  /*0c20*/  IMAD.U32 R2, RZ, RZ, UR6 ;  /* 0x00000006ff027e24 */ /* 0x000fe2000f8e00ff */
[----:B------:R-:W-:Y:S02]  /*0c30*/  ULOP3.LUT UR6, UR6, UR4, URZ, 0x3c, !UPT ;  /* 0x0000000406067292 */ /* 0x000fe4000f8e3cff */
[----:B------:R-:W-:Y:S02]  /*0c40*/  ISETP.LE.AND P0, PT, RZ, UR16, PT ;  /* 0x00000010ff007c0c */ /* 0x000fe4000bf03270 */
[----:B------:R-:W-:Y:S02]  /*0c50*/  IABS R2, R2 ;  /* 0x0000000200027213 */ /* 0x000fe40000000000 */
[----:B0-----:R-:W0:Y:S02]  /*0c60*/  MUFU.RCP R4, R8 ;  /* 0x0000000800047308 */ /* 0x001e240000001000 */
[----:B------:R-:W-:-:S06]  /*0c70*/  R2UR UR12, R2 ;  /* 0x00000000020c72ca */ /* 0x000fcc00000e0000 */
[----:B-1----:R-:W1:Y:S01]  /*0c80*/  MUFU.RCP R0, R9 ;  /* 0x0000000900007308 */ /* 0x002e620000001000 */
[----:B0-----:R-:W-:Y:S02]  /*0c90*/  VIADD R4, R4, 0xffffffe ;  /* 0x0ffffffe04047836 */ /* 0x001fe40000000000 */
[----:B-1----:R-:W-:-:S05]  /*0ca0*/  VIADD R5, R0, 0xffffffe ;  /* 0x0ffffffe00057836 */ /* 0x002fca0000000000 */
[----:B------:R0:W1:Y:S08]  /*0cb0*/  F2I.FTZ.U32.TRUNC.NTZ R0, R4 ;  /* 0x0000000400007305 */ /* 0x000070000021f000 */
[----:B------:R-:W2:Y:S01]  /*0cc0*/  F2I.FTZ.U32.TRUNC.NTZ R5, R5 ;  /* 0x0000000500057305 */ /* 0x000ea2000021f000 */
[----:B0-----:R-:W-:Y:S01]  /*0cd0*/  IMAD.MOV.U32 R4, RZ, RZ, RZ ;  /* 0x000000ffff047224 */ /* 0x001fe200078e00ff */
[----:B-1----:R-:W-:-:S02]  /*0ce0*/  R2UR UR23, R0 ;  /* 0x00000000001772ca */ /* 0x002fc400000e0000 */
[----:B------:R-:W-:Y:S01]  /*0cf0*/  IABS R0, UR7 ;  /* 0x0000000700007c13 */ /* 0x000fe20008000000 */
[----:B--2---:R-:W-:-:S04]  /*0d00*/  IMAD.MOV R3, RZ, RZ, -R5 ;  /* 0x000000ffff037224 */ /* 0x004fc800078e0a05 */
[----:B------:R-:W-:Y:S02]  /*0d10*/  IMAD.MOV R0, RZ, RZ, -R0 ;  /* 0x000000ffff007224 */ /* 0x000fe400078e0a00 */
[----:B------:R-:W-:-:S04]  /*0d20*/  IMAD R3, R3, UR13, RZ ;  /* 0x0000000d03037c24 */ /* 0x000fc8000f8e02ff */
[----:B------:R-:W-:Y:S01]  /*0d30*/  UIADD3 UR9, UPT, UPT, URZ, -UR23, URZ ;  /* 0x80000017ff097290 */ /* 0x000fe2000fffe0ff */
[----:B------:R-:W-:-:S03]  /*0d40*/  IMAD.HI.U32 R3, R5, R3, R4 ;  /* 0x0000000305037227 */ /* 0x000fc600078e0004 */
[----:B------:R-:W-:-:S03]  /*0d50*/  UIMAD UR9, UR9, UR11, URZ ;  /* 0x0000000b090972a4 */ /* 0x000fc6000f8e02ff */
[----:B------:R-:W-:Y:S01]  /*0d60*/  IMAD.HI.U32 R11, R3, UR12, RZ ;  /* 0x0000000c030b7c27 */ /* 0x000fe2000f8e00ff */
[----:B------:R-:W-:-:S03]  /*0d70*/  UIMAD.WIDE.U32 UR22, UR23, UR9, UR22 ;  /* 0x00000009171672a5 */ /* 0x000fc6000f8e0016 */
[----:B------:R-:W-:Y:S01]  /*0d80*/  IMAD R0, R11, R0, UR12 ;  /* 0x0000000c0b007e24 */ /* 0x000fe2000f8e0200 */
[----:B------:R-:W-:-:S03]  /*0d90*/  UIMAD.WIDE.U32 UR22, UR23, UR12, URZ ;  /* 0x0000000c171672a5 */ /* 0x000fc6000f8e00ff */
[----:B------:R-:W0:Y:S01]  /*0da0*/  LDCU.U8 UR9, c[0x0][0x549] ;  /* 0x0000a920ff0977ac */ /* 0x000e220008000000 */
[----:B------:R-:W-:-:S03]  /*0db0*/  ISETP.LT.U32.AND P1, PT, R0, UR13, PT ;  /* 0x0000000d00007c0c */ /* 0x000fc6000bf21070 */
[----:B------:R-:W-:Y:S02]  /*0dc0*/  UMOV UR15, UR23 ;  /* 0x00000017000f7c82 */ /* 0x000fe40008000000 */
[----:B------:R-:W-:-:S04]  /*0dd0*/  UIADD3 UR10, UPT, UPT, -UR15, URZ, URZ ;  /* 0x000000ff0f0a7290 */ /* 0x000fc8000fffe1ff */
[----:B------:R-:W-:-:S04]  /*0de0*/  UIMAD UR10, UR11, UR10, UR12 ;  /* 0x0000000a0b0a72a4 */ /* 0x000fc8000f8e020c */
[----:B------:R-:W-:Y:S01]  /*0df0*/  @!P1 VIADD R0, R0, -UR13 ;  /* 0x8000000d00009c36 */ /* 0x000fe20008000000 */
[----:B------:R-:W-:Y:S01]  /*0e00*/  UISETP.GT.U32.AND UP1, UPT, UR11, UR10, UPT ;  /* 0x0000000a0b00728c */ /* 0x000fe2000bf24070 */
[----:B------:R-:W-:Y:S01]  /*0e10*/  @!P1 VIADD R11, R11, 0x1 ;  /* 0x000000010b0b9836 */ /* 0x000fe20000000000 */
[----:B------:R-:W-:Y:S01]  /*0e20*/  ISETP.NE.AND P1, PT, RZ, UR7, PT ;  /* 0x00000007ff007c0c */ /* 0x000fe2000bf25270 */
[----:B0-----:R-:W-:Y:S01]  /*0e30*/  UISETP.NE.AND UP0, UPT, UR9, URZ, UPT ;  /* 0x000000ff0900728c */ /* 0x001fe2000bf05270 */
[----:B------:R-:W-:-:S03]  /*0e40*/  ISETP.GE.U32.AND P2, PT, R0, UR13, PT ;  /* 0x0000000d00007c0c */ /* 0x000fc6000bf46070 */
[----:B------:R-:W-:Y:S02]  /*0e50*/  USEL UR5, UR5, 0x1, !UP0 ;  /* 0x0000000105057887 */ /* 0x000fe4000c000000 */
[----:B------:R-:W-:Y:S02]  /*0e60*/  UISETP.GE.AND UP0, UPT, UR6, URZ, UPT ;  /* 0x000000ff0600728c */ /* 0x000fe4000bf06270 */
[----:B------:R-:W-:Y:S02]  /*0e70*/  @!UP1 UIADD3 UR10, UPT, UPT, UR10, -UR11, URZ ;  /* 0x8000000b0a0a9290 */ /* 0x000fe4000fffe0ff */
[----:B------:R-:W-:Y:S02]  /*0e80*/  @!UP1 UIADD3 UR15, UPT, UPT, UR15, 0x1, URZ ;  /* 0x000000010f0f9890 */ /* 0x000fe4000fffe0ff */
[----:B------:R-:W-:Y:S02]  /*0e90*/  UISETP.GE.U32.AND UP3, UPT, UR10, UR11, UPT ;  /* 0x0000000b0a00728c */ /* 0x000fe4000bf66070 */
[----:B------:R-:W-:Y:S01]  /*0ea0*/  @P2 VIADD R11, R11, 0x1 ;  /* 0x000000010b0b2836 */ /* 0x000fe20000000000 */
[----:B------:R-:W-:-:S02]  /*0eb0*/  UISETP.NE.AND UP1, UPT, UR8, URZ, UPT ;  /* 0x000000ff0800728c */ /* 0x000fc4000bf25270 */
[----:B------:R-:W-:Y:S01]  /*0ec0*/  USHF.R.S32.HI UR8, URZ, 0x1f, UR7 ;  /* 0x0000001fff087899 */ /* 0x000fe20008011407 */
[----:B------:R-:W-:Y:S01]  /*0ed0*/  @!P0 IMAD.MOV R11, RZ, RZ, -R11 ;  /* 0x000000ffff0b8224 */ /* 0x000fe200078e0a0b */
[----:B------:R-:W-:Y:S01]  /*0ee0*/  @!P1 LOP3.LUT R11, RZ, UR13, RZ, 0x33, !PT ;  /* 0x0000000dff0b9c12 */ /* 0x000fe2000f8e33ff */
[----:B------:R-:W-:-:S03]  /*0ef0*/  USEL UR6, URZ, 0x1, !UP1 ;  /* 0x00000001ff067887 */ /* 0x000fc6000c800000 */
[----:B------:R-:W-:Y:S01]  /*0f00*/  ISETP.LT.U32.AND P0, PT, R16, R11, PT ;  /* 0x0000000b1000720c */ /* 0x000fe20003f01070 */
[----:B------:R-:W-:Y:S01]  /*0f10*/  @UP3 UIADD3 UR15, UPT, UPT, UR15, 0x1, URZ ;  /* 0x000000010f0f3890 */ /* 0x000fe2000fffe0ff */
[----:B------:R-:W-:Y:S01]  /*0f20*/  SHF.R.S32.HI R3, RZ, 0x1f, R11 ;  /* 0x0000001fff037819 */ /* 0x000fe2000001140b */
[----:B------:R-:W-:Y:S02]  /*0f30*/  ULOP3.LUT UR6, UR8, UR6, URZ, 0xfc, !UPT ;  /* 0x0000000608067292 */ /* 0x000fe4000f8efcff */
[----:B------:R-:W-:Y:S01]  /*0f40*/  @!UP0 UIADD3 UR15, UPT, UPT, -UR15, URZ, URZ ;  /* 0x000000ff0f0f8290 */ /* 0x000fe2000fffe1ff */
[----:B------:R-:W-:Y:S01]  /*0f50*/  ISETP.LT.AND.EX P0, PT, R17, R3, PT, P0 ;  /* 0x000000031100720c */ /* 0x000fe20003f01300 */
[----:B------:R-:W-:-:S03]  /*0f60*/  @!UP2 ULOP3.LUT UR15, URZ, UR4, URZ, 0x33, !UPT ;  /* 0x00000004ff0fa292 */ /* 0x000fc6000f8e33ff */
        /* <DEDUP_REMOVED lines=25> */
.L_x_9:
[----:B------:R-:W-:Y:S01]  /*1100*/  IMAD.MOV.U32 R20, RZ, RZ, R16 ;  /* 0x000000ffff147224 */ /* 0x000fe200078e0010 */
[----:B------:R-:W-:Y:S01]  /*1110*/  MOV R18, R11 ;  /* 0x0000000b00127202 */ /* 0x000fe20000000f00 */
[----:B------:R-:W-:Y:S01]  /*1120*/  IMAD.MOV.U32 R15, RZ, RZ, R3 ;  /* 0x000000ffff0f7224 */ /* 0x000fe200078e0003 */
[----:B------:R-:W-:Y:S02]  /*1130*/  MOV R16, 0x1150 ;  /* 0x0000115000107802 */ /* 0x000fe40000000f00 */
[----:B------:R-:W-:Y:S05]  /*1140*/  CALL.REL.NOINC `($__internal_0_$__cuda_sm20_div_s64) ;  /* 0x0000003400307944 */ /* 0x000fea0003c00000 */
[----:B------:R-:W-:Y:S02]  /*1150*/  MOV R34, R0 ;  /* 0x0000000000227202 */ /* 0x000fe40000000f00 */
[----:B------:R-:W-:Y:S02]  /*1160*/  MOV R35, R17 ;  /* 0x0000001100237202 */ /* 0x000fe40000000f00 */
.L_x_10:
[----:B------:R-:W-:Y:S05]  /*1170*/  BSYNC.RECONVERGENT B0 ;  /* 0x0000000000007941 */ /* 0x000fea0003800200 */
.L_x_8:
[----:B------:R-:W-:Y:S01]  /*1180*/  IABS R8, UR21 ;  /* 0x0000001500087c13 */ /* 0x000fe20008000000 */
[----:B------:R-:W0:Y:S01]  /*1190*/  LDC R5, c[0x0][0x434] ;  /* 0x00010d00ff057b82 */ /* 0x000e220000000800 */
[----:B------:R-:W-:Y:S01]  /*11a0*/  IABS R0, UR21 ;  /* 0x0000001500007c13 */ /* 0x000fe20008000000 */
[----:B------:R-:W-:Y:S01]  /*11b0*/  UIMAD UR5, UR15, UR5, URZ ;  /* 0x000000050f0572a4 */ /* 0x000fe2000f8e02ff */
[----:B------:R-:W1:Y:S01]  /*11c0*/  I2F.RP R10, R8 ;  /* 0x00000008000a7306 */ /* 0x000e620000209400 */
[----:B------:R-:W-:Y:S02]  /*11d0*/  BSSY.RECONVERGENT B0, `(.L_x_11) ;  /* 0x000003b000007945 */ /* 0x000fe40003800200 */
[----:B------:R-:W-:Y:S01]  /*11e0*/  IMAD.MOV R0, RZ, RZ, -R0 ;  /* 0x000000ffff007224 */ /* 0x000fe200078e0a00 */
[----:B------:R-:W-:-:S04]  /*11f0*/  UIMAD UR6, UR6, UR5, URZ ;  /* 0x00000005060672a4 */ /* 0x000fc8000f8e02ff */
[----:B-1----:R-:W1:Y:S01]  /*1200*/  MUFU.RCP R14, R10 ;  /* 0x0000000a000e7308 */ /* 0x002e620000001000 */
[----:B0-----:R-:W-:-:S04]  /*1210*/  IADD3 R5, PT, PT, R5, -0x1, R8 ;  /* 0xffffffff05057810 */ /* 0x001fc80007ffe008 */
[----:B------:R-:W-:Y:S01]  /*1220*/  IABS R2, R5 ;  /* 0x0000000500027213 */ /* 0x000fe20000000000 */
[----:B-1----:R-:W-:-:S04]  /*1230*/  VIADD R14, R14, 0xffffffe ;  /* 0x0ffffffe0e0e7836 */ /* 0x002fc80000000000 */
[----:B------:R-:W0:Y:S02]  /*1240*/  F2I.FTZ.U32.TRUNC.NTZ R15, R14 ;  /* 0x0000000e000f7305 */ /* 0x000e24000021f000 */
[----:B0-----:R-:W-:Y:S02]  /*1250*/  IMAD.MOV R9, RZ, RZ, -R15 ;  /* 0x000000ffff097224 */ /* 0x001fe400078e0a0f */
[----:B------:R-:W-:Y:S02]  /*1260*/  IMAD.MOV.U32 R14, RZ, RZ, RZ ;  /* 0x000000ffff0e7224 */ /* 0x000fe400078e00ff */
[----:B------:R-:W-:-:S04]  /*1270*/  IMAD R4, R9, R8, RZ ;  /* 0x0000000809047224 */ /* 0x000fc800078e02ff */
[----:B------:R-:W-:-:S06]  /*1280*/  IMAD.HI.U32 R4, R15, R4, R14 ;  /* 0x000000040f047227 */ /* 0x000fcc00078e000e */
[----:B------:R-:W-:-:S04]  /*1290*/  IMAD.HI.U32 R9, R4, R2, RZ ;  /* 0x0000000204097227 */ /* 0x000fc800078e00ff */
[----:B------:R-:W-:Y:S01]  /*12a0*/  IMAD R13, R9, R0, R2 ;  /* 0x00000000090d7224 */ /* 0x000fe200078e0202 */
[----:B------:R-:W-:-:S04]  /*12b0*/  LOP3.LUT R0, R5, R8, RZ, 0x3c, !PT ;  /* 0x0000000805007212 */ /* 0x000fc800078e3cff */
[----:B------:R-:W-:Y:S02]  /*12c0*/  ISETP.GT.U32.AND P1, PT, R8, R13, PT ;  /* 0x0000000d0800720c */ /* 0x000fe40003f24070 */
[----:B------:R-:W-:-:S11]  /*12d0*/  ISETP.GE.AND P0, PT, R0, RZ, PT ;  /* 0x000000ff0000720c */ /* 0x000fd60003f06270 */
[----:B------:R-:W-:Y:S02]  /*12e0*/  @!P1 IMAD.IADD R13, R13, 0x1, -R8 ;  /* 0x000000010d0d9824 */ /* 0x000fe400078e0a08 */
[----:B------:R-:W-:Y:S01]  /*12f0*/  @!P1 VIADD R9, R9, 0x1 ;  /* 0x0000000109099836 */ /* 0x000fe20000000000 */
[----:B------:R-:W-:Y:S02]  /*1300*/  ISETP.NE.AND P1, PT, RZ, UR21, PT ;  /* 0x00000015ff007c0c */ /* 0x000fe4000bf25270 */
[----:B------:R-:W-:-:S13]  /*1310*/  ISETP.GE.U32.AND P2, PT, R13, R8, PT ;  /* 0x000000080d00720c */ /* 0x000fda0003f46070 */
[----:B------:R-:W-:-:S04]  /*1320*/  @P2 VIADD R9, R9, 0x1 ;  /* 0x0000000109092836 */ /* 0x000fc80000000000 */
[----:B------:R-:W-:Y:S01]  /*1330*/  @!P0 IMAD.MOV R9, RZ, RZ, -R9 ;  /* 0x000000ffff098224 */ /* 0x000fe200078e0a09 */
[----:B------:R-:W-:-:S04]  /*1340*/  @!P1 LOP3.LUT R9, RZ, R8, RZ, 0x33, !PT ;  /* 0x00000008ff099212 */ /* 0x000fc800078e33ff */
        /* <DEDUP_REMOVED lines=28> */
.L_x_12:
[----:B------:R-:W-:Y:S01]  /*1510*/  IMAD.MOV.U32 R20, RZ, RZ, R6 ;  /* 0x000000ffff147224 */ /* 0x000fe200078e0006 */
[----:B------:R-:W-:Y:S01]  /*1520*/  MOV R17, R7 ;  /* 0x0000000700117202 */ /* 0x000fe20000000f00 */
[----:B------:R-:W-:Y:S01]  /*1530*/  IMAD.MOV.U32 R18, RZ, RZ, R10 ;  /* 0x000000ffff127224 */ /* 0x000fe200078e000a */
[----:B------:R-:W-:Y:S02]  /*1540*/  MOV R16, 0x1560 ;  /* 0x0000156000107802 */ /* 0x000fe40000000f00 */
[----:B------:R-:W-:Y:S05]  /*1550*/  CALL.REL.NOINC `($__internal_0_$__cuda_sm20_div_s64) ;  /* 0x00000030002c7944 */ /* 0x000fea0003c00000 */
[----:B------:R-:W-:Y:S02]  /*1560*/  MOV R18, R0 ;  /* 0x0000000000127202 */ /* 0x000fe40000000f00 */
[----:B------:R-:W-:Y:S02]  /*1570*/  MOV R19, R17 ;  /* 0x0000001100137202 */ /* 0x000fe40000000f00 */
.L_x_13:
[----:B------:R-:W-:Y:S05]  /*1580*/  BSYNC.RECONVERGENT B0 ;  /* 0x0000000000007941 */ /* 0x000fea0003800200 */
.L_x_11:
[----:B------:R-:W0:Y:S01]  /*1590*/  S2R R4, SR_TID.X ;  /* 0x0000000000047919 */ /* 0x000e220000002100 */
[----:B------:R-:W-:Y:S01]  /*15a0*/  UIADD3 UR8, UP0, UPT, UR20, -UR19, URZ ;  /* 0x8000001314087290 */ /* 0x000fe2000ff1e0ff */
[----:B------:R-:W1:Y:S03]  /*15b0*/  LDCU UR4, c[0x0][0x534] ;  /* 0x0000a680ff0477ac */ /* 0x000e660008000800 */
[----:B------:R-:W-:-:S06]  /*15c0*/  UIADD3.X UR5, UPT, UPT, UR14, -0x1, URZ, UP0, !UPT ;  /* 0xffffffff0e057890 */ /* 0x000fcc00087fe4ff */
[----:B------:R-:W-:Y:S01]  /*15d0*/  IMAD.U32 R0, RZ, RZ, UR5 ;  /* 0x00000005ff007e24 */ /* 0x000fe2000f8e00ff */
[----:B0-----:R-:W-:Y:S02]  /*15e0*/  LOP3.LUT R21, R4, 0x3, RZ, 0xc0, !PT ;  /* 0x0000000304157812 */ /* 0x001fe400078ec0ff */
[----:B------:R-:W-:Y:S02]  /*15f0*/  SHF.R.U32.HI R20, RZ, 0x2, R4 ;  /* 0x00000002ff147819 */ /* 0x000fe40000011604 */
[----:B------:R-:W-:Y:S01]  /*1600*/  ISETP.LT.U32.AND P3, PT, R21, UR8, PT ;  /* 0x0000000815007c0c */ /* 0x000fe2000bf61070 */
[----:B------:R-:W0:Y:S02]  /*1610*/  LDCU.64 UR8, c[0x0][0x358] ;  /* 0x00006b00ff0877ac */ /* 0x000e240008000a00 */
[----:B------:R-:W-:Y:S01]  /*1620*/  VIADD R2, R20, 0x40 ;  /* 0x0000004014027836 */ /* 0x000fe20000000000 */
[----:B------:R-:W-:Y:S01]  /*1630*/  ISETP.GT.AND.EX P3, PT, R0, RZ, PT, P3 ;  /* 0x000000ff0000720c */ /* 0x000fe20003f64330 */
[----:B------:R-:W-:-:S02]  /*1640*/  VIADD R13, R20, 0x20 ;  /* 0x00000020140d7836 */ /* 0x000fc40000000000 */
[C---:B------:R-:W-:Y:S01]  /*1650*/  VIADD R0, R20.reuse, 0x60 ;  /* 0x0000006014007836 */ /* 0x040fe20000000000 */
[----:B-1----:R-:W-:Y:S02]  /*1660*/  ISETP.GE.OR P6, PT, R20, UR4, !P3 ;  /* 0x0000000414007c0c */ /* 0x002fe4000dfc6670 */
[----:B------:R-:W-:Y:S02]  /*1670*/  ISETP.GE.OR P4, PT, R2, UR4, !P3 ;  /* 0x0000000402007c0c */ /* 0x000fe4000df86670 */
[----:B------:R-:W-:Y:S02]  /*1680*/  ISETP.GE.OR P5, PT, R13, UR4, !P3 ;  /* 0x000000040d007c0c */ /* 0x000fe4000dfa6670 */
[----:B------:R-:W-:-:S07]  /*1690*/  ISETP.GE.OR P3, PT, R0, UR4, !P3 ;  /* 0x0000000400007c0c */ /* 0x000fce000df66670 */
[----:B------:R-:W1:Y:S01]  /*16a0*/  @!P6 LDC.64 R16, c[0x0][0x428] ;  /* 0x00010a00ff10eb82 */ /* 0x000e620000000a00 */
[C---:B------:R-:W-:Y:S02]  /*16b0*/  @!P6 IADD3 R24, P0, PT, R21.reuse, UR19, RZ ;  /* 0x000000131518ec10 */ /* 0x040fe4000ff1e0ff */
[C---:B------:R-:W-:Y:S02]  /*16c0*/  @!P4 IADD3 R26, P1, PT, R21.reuse, UR19, RZ ;  /* 0x00000013151acc10 */ /* 0x040fe4000ff3e0ff */
[----:B------:R-:W-:Y:S01]  /*16d0*/  @!P5 IADD3 R28, P2, PT, R21, UR19, RZ ;  /* 0x00000013151cdc10 */ /* 0x000fe2000ff5e0ff */
[----:B------:R-:W-:Y:S02]  /*16e0*/  @!P6 IMAD.X R25, RZ, RZ, RZ, P0 ;  /* 0x000000ffff19e224 */ /* 0x000fe400000e06ff */
[----:B------:R-:W2:Y:S01]  /*16f0*/  @!P4 LDC.64 R8, c[0x0][0x428] ;  /* 0x00010a00ff08cb82 */ /* 0x000ea20000000a00 */
[----:B------:R-:W-:Y:S02]  /*1700*/  @!P4 IMAD.X R27, RZ, RZ, RZ, P1 ;  /* 0x000000ffff1bc224 */ /* 0x000fe400008e06ff */
[----:B------:R-:W-:-:S04]  /*1710*/  @!P6 IMAD.WIDE.U32 R24, R20, UR20, R24 ;  /* 0x000000141418ec25 */ /* 0x000fc8000f8e0018 */
[----:B------:R-:W-:Y:S01]  /*1720*/  @!P6 IMAD R22, R20, UR14, R25 ;  /* 0x0000000e1416ec24 */ /* 0x000fe2000f8e0219 */
[----:B------:R-:W3:Y:S01]  /*1730*/  @!P5 LDC.64 R14, c[0x0][0x428] ;  /* 0x00010a00ff0edb82 */ /* 0x000ee20000000a00 */
[----:B------:R-:W-:-:S07]  /*1740*/  @!P5 IMAD.X R29, RZ, RZ, RZ, P2 ;  /* 0x000000ffff1dd224 */ /* 0x000fce00010e06ff */
[----:B------:R-:W4:Y:S01]  /*1750*/  @!P3 LDC.64 R6, c[0x0][0x428] ;  /* 0x00010a00ff06bb82 */ /* 0x000f220000000a00 */
[----:B-1----:R-:W-:Y:S01]  /*1760*/  @!P6 LEA R32, P0, R24, R16, 0x2 ;  /* 0x000000101820e211 */ /* 0x002fe200078010ff */
[----:B------:R-:W-:Y:S01]  /*1770*/  @!P4 IMAD.WIDE.U32 R26, R2, UR20, R26 ;  /* 0x00000014021acc25 */ /* 0x000fe2000f8e001a */
[----:B------:R-:W-:Y:S02]  /*1780*/  MOV R16, 0xff800000 ;  /* 0xff80000000107802 */ /* 0x000fe40000000f00 */
[----:B------:R-:W-:Y:S02]  /*1790*/  @!P6 LEA.HI.X R33, R24, R17, R22, 0x2, P0 ;  /* 0x000000111821e211 */ /* 0x000fe400000f1416 */
[----:B------:R-:W-:Y:S01]  /*17a0*/  @!P3 IADD3 R24, P0, PT, R21, UR19, RZ ;  /* 0x000000131518bc10 */ /* 0x000fe2000ff1e0ff */
[----:B------:R-:W-:Y:S01]  /*17b0*/  @!P5 IMAD.WIDE.U32 R28, R13, UR20, R28 ;  /* 0x000000140d1cdc25 */ /* 0x000fe2000f8e001c */
[----:B--2---:R-:W-:Y:S01]  /*17c0*/  @!P4 LEA R8, P1, R26, R8, 0x2 ;  /* 0x000000081a08c211 */ /* 0x004fe200078210ff */
[----:B0-----:R-:W2:Y:S02]  /*17d0*/  @!P6 LDG.E R16, desc[UR8][R32.64] ;  /* 0x000000082010e981 */ /* 0x001ea4000c1e1900 */
[----:B------:R-:W-:-:S02]  /*17e0*/  @!P3 IMAD.X R25, RZ, RZ, RZ, P0 ;  /* 0x000000ffff19b224 */ /* 0x000fc400000e06ff */
[----:B------:R-:W-:Y:S02]  /*17f0*/  @!P4 IMAD R2, R2, UR14, R27 ;  /* 0x0000000e0202cc24 */ /* 0x000fe4000f8e021b */
[----:B------:R-:W-:Y:S01]  /*1800*/  @!P3 IMAD.WIDE.U32 R24, R0, UR20, R24 ;  /* 0x000000140018bc25 */ /* 0x000fe2000f8e0018 */
[----:B---3--:R-:W-:Y:S02]  /*1810*/  @!P5 LEA R14, P2, R28, R14, 0x2 ;  /* 0x0000000e1c0ed211 */ /* 0x008fe400078410ff */
[----:B------:R-:W-:Y:S01]  /*1820*/  @!P4 LEA.HI.X R9, R26, R9, R2, 0x2, P1 ;  /* 0x000000091a09c211 */ /* 0x000fe200008f1402 */
[----:B------:R-:W-:Y:S02]  /*1830*/  @!P5 IMAD R22, R13, UR14, R29 ;  /* 0x0000000e0d16dc24 */ /* 0x000fe4000f8e021d */
[----:B------:R-:W-:Y:S01]  /*1840*/  @!P3 IMAD R0, R0, UR14, R25 ;  /* 0x0000000e0000bc24 */ /* 0x000fe2000f8e0219 */
[----:B----4-:R-:W-:Y:S01]  /*1850*/  @!P3 LEA R6, P0, R24, R6, 0x2 ;  /* 0x000000061806b211 */ /* 0x010fe200078010ff */
[----:B------:R-:W-:Y:S01]  /*1860*/  IMAD.MOV.U32 R2, RZ, RZ, -0x800000 ;  /* 0xff800000ff027424 */ /* 0x000fe200078e00ff */
[----:B------:R-:W-:Y:S01]  /*1870*/  @!P5 LEA.HI.X R15, R28, R15, R22, 0x2, P2 ;  /* 0x0000000f1c0fd211 */ /* 0x000fe200010f1416 */
[----:B------:R-:W-:Y:S01]  /*1880*/  IMAD.MOV.U32 R17, RZ, RZ, -0x800000 ;  /* 0xff800000ff117424 */ /* 0x000fe200078e00ff */
[----:B------:R-:W-:-:S02]  /*1890*/  @!P3 LEA.HI.X R7, R24, R7, R0, 0x2, P0 ;  /* 0x000000071807b211 */ /* 0x000fc400000f1400 */
[----:B------:R-:W-:Y:S01]  /*18a0*/  MOV R0, 0xff800000 ;  /* 0xff80000000007802 */ /* 0x000fe20000000f00 */
[----:B------:R0:W3:Y:S04]  /*18b0*/  @!P5 LDG.E R2, desc[UR8][R14.64] ;  /* 0x000000080e02d981 */ /* 0x0000e8000c1e1900 */
[----:B------:R1:W4:Y:S04]  /*18c0*/  @!P4 LDG.E R17, desc[UR8][R8.64] ;  /* 0x000000080811c981 */ /* 0x000328000c1e1900 */
[----:B------:R5:W4:Y:S01]  /*18d0*/  @!P3 LDG.E R0, desc[UR8][R6.64] ;  /* 0x000000080600b981 */ /* 0x000b22000c1e1900 */
[C---:B------:R-:W-:Y:S01]  /*18e0*/  ISETP.GT.U32.AND P2, PT, R4.reuse, 0x17f, PT ;  /* 0x0000017f0400780c */ /* 0x040fe20003f44070 */
[----:B------:R-:W5:Y:S01]  /*18f0*/  S2UR UR4, SR_CgaCtaId ;  /* 0x00000000000479c3 */ /* 0x000f620000008800 */
[C---:B------:R-:W-:Y:S01]  /*1900*/  ISETP.GT.U32.AND P1, PT, R4.reuse, 0xff, PT ;  /* 0x000000ff0400780c */ /* 0x040fe20003f24070 */
[----:B------:R-:W-:Y:S01]  /*1910*/  UMOV UR5, 0x400 ;  /* 0x0000040000057882 */ /* 0x000fe20000000000 */
[C---:B------:R-:W-:Y:S01]  /*1920*/  ISETP.GT.U32.AND P0, PT, R4.reuse, 0x7f, PT ;  /* 0x0000007f0400780c */ /* 0x040fe20003f04070 */
[----:B------:R-:W-:Y:S01]  /*1930*/  IMAD.MOV.U32 R27, RZ, RZ, -0x800000 ;  /* 0xff800000ff1b7424 */ /* 0x000fe200078e00ff */
[C---:B------:R-:W-:Y:S01]  /*1940*/  ISETP.GT.U32.AND P3, PT, R4.reuse, 0x1ff, PT ;  /* 0x000001ff0400780c */ /* 0x040fe20003f64070 */
[----:B------:R-:W-:Y:S01]  /*1950*/  IMAD.MOV.U32 R24, RZ, RZ, -0x800000 ;  /* 0xff800000ff187424 */ /* 0x000fe200078e00ff */
[C---:B------:R-:W-:Y:S01]  /*1960*/  LOP3.LUT P4, RZ, R4.reuse, 0x380, RZ, 0xc0, !PT ;  /* 0x0000038004ff7812 */ /* 0x040fe2000788c0ff */
[----:B------:R-:W-:Y:S01]  /*1970*/  IMAD.MOV.U32 R23, RZ, RZ, -0x800000 ;  /* 0xff800000ff177424 */ /* 0x000fe200078e00ff */
[----:B------:R-:W-:Y:S01]  /*1980*/  MOV R25, 0xff800000 ;  /* 0xff80000000197802 */ /* 0x000fe20000000f00 */
[----:B------:R-:W-:Y:S02]  /*1990*/  BSSY.RECONVERGENT B1, `(.L_x_14) ;  /* 0x00001d4000017945 */ /* 0x000fe40003800200 */
[----:B------:R-:W5:Y:S01]  /*19a0*/  @!P2 S2R R13, SR_CgaCtaId ;  /* 0x00000000000da919 */ /* 0x000f620000008800 */
[----:B0-----:R-:W-:Y:S01]  /*19b0*/  @!P2 MOV R14, 0x400 ;  /* 0x00000400000ea802 */ /* 0x001fe20000000f00 */
[----:B------:R-:W0:Y:S04]  /*19c0*/  @!P1 S2R R22, SR_CgaCtaId ;  /* 0x0000000000169919 */ /* 0x000e280000008800 */
[C---:B------:R-:W-:Y:S01]  /*19d0*/  @!P3 IMAD.SHL.U32 R15, R4.reuse, 0x4, RZ ;  /* 0x00000004040fb824 */ /* 0x040fe200078e00ff */
[----:B-1----:R-:W-:Y:S01]  /*19e0*/  @!P1 MOV R9, 0x400 ;  /* 0x0000040000099802 */ /* 0x002fe20000000f00 */
[----:B------:R-:W1:Y:S01]  /*19f0*/  @!P0 S2R R21, SR_CgaCtaId ;  /* 0x0000000000158919 */ /* 0x000e620000008800 */
[----:B-----5:R-:W-:Y:S01]  /*1a00*/  @!P0 IMAD.SHL.U32 R7, R4, 0x4, RZ ;  /* 0x0000000404078824 */ /* 0x020fe200078e00ff */
[----:B------:R-:W-:Y:S01]  /*1a10*/  @!P0 MOV R6, 0x400 ;  /* 0x0000040000068802 */ /* 0x000fe20000000f00 */
[----:B------:R-:W-:Y:S01]  /*1a20*/  ULEA UR4, UR4, UR5, 0x18 ;  /* 0x0000000504047291 */ /* 0x000fe2000f8ec0ff */
[----:B------:R-:W-:-:S02]  /*1a30*/  @!P3 LOP3.LUT R15, R15, 0xc, RZ, 0xc0, !PT ;  /* 0x0000000c0f0fb812 */ /* 0x000fc400078ec0ff */
[----:B------:R-:W-:-:S03]  /*1a40*/  @!P0 LOP3.LUT R7, R7, 0xc, RZ, 0xc0, !PT ;  /* 0x0000000c07078812 */ /* 0x000fc600078ec0ff */
[----:B------:R-:W-:Y:S01]  /*1a50*/  @!P3 VIADD R15, R15, UR4 ;  /* 0x000000040f0fbc36 */ /* 0x000fe20008000000 */
[----:B------:R-:W-:Y:S01]  /*1a60*/  @!P2 LEA R13, R13, R14, 0x18 ;  /* 0x0000000e0d0da211 */ /* 0x000fe200078ec0ff */
[----:B------:R-:W-:Y:S01]  /*1a70*/  @!P2 IMAD.SHL.U32 R14, R4, 0x4, RZ ;  /* 0x00000004040ea824 */ /* 0x000fe200078e00ff */
[----:B0-----:R-:W-:Y:S01]  /*1a80*/  @!P1 LEA R8, R22, R9, 0x18 ;  /* 0x0000000916089211 */ /* 0x001fe200078ec0ff */
[----:B------:R-:W-:-:S03]  /*1a90*/  @!P1 IMAD.SHL.U32 R9, R4, 0x4, RZ ;  /* 0x0000000404099824 */ /* 0x000fc600078e00ff */
[----:B------:R-:W-:Y:S02]  /*1aa0*/  @!P2 LOP3.LUT R14, R14, 0xc, RZ, 0xc0, !PT ;  /* 0x0000000c0e0ea812 */ /* 0x000fe400078ec0ff */
[----:B-1----:R-:W-:Y:S01]  /*1ab0*/  @!P0 LEA R6, R21, R6, 0x18 ;  /* 0x0000000615068211 */ /* 0x002fe200078ec0ff */
[----:B------:R-:W-:Y:S01]  /*1ac0*/  @!P3 IMAD R21, R20, 0x14, R15 ;  /* 0x000000141415b824 */ /* 0x000fe200078e020f */
[----:B------:R-:W-:Y:S02]  /*1ad0*/  @!P1 LOP3.LUT R9, R9, 0xc, RZ, 0xc0, !PT ;  /* 0x0000000c09099812 */ /* 0x000fe400078ec0ff */
[----:B------:R-:W-:Y:S01]  /*1ae0*/  @!P2 IADD3 R13, PT, PT, R14, R13, RZ ;  /* 0x0000000d0e0da210 */ /* 0x000fe20007ffe0ff */
[----:B------:R-:W-:Y:S02]  /*1af0*/  @!P0 IMAD.IADD R7, R7, 0x1, R6 ;  /* 0x0000000107078824 */ /* 0x000fe400078e0206 */
[----:B------:R-:W-:Y:S02]  /*1b00*/  @!P1 IMAD.IADD R9, R9, 0x1, R8 ;  /* 0x0000000109099824 */ /* 0x000fe400078e0208 */
[C---:B------:R-:W-:Y:S01]  /*1b10*/  @!P2 IMAD R15, R20.reuse, 0x14, R13 ;  /* 0x00000014140fa824 */ /* 0x040fe200078e020d */
[----:B------:R-:W-:Y:S01]  /*1b20*/  SHF.R.U32.HI R13, RZ, 0x5, R4 ;  /* 0x00000005ff0d7819 */ /* 0x000fe20000011604 */
[----:B------:R-:W-:-:S02]  /*1b30*/  @!P1 IMAD R6, R20, 0x14, R9 ;  /* 0x0000001414069824 */ /* 0x000fc400078e0209 */
[----:B------:R-:W-:Y:S01]  /*1b40*/  @!P0 IMAD R9, R20, 0x14, R7 ;  /* 0x0000001414098824 */ /* 0x000fe200078e0207 */
[----:B------:R-:W-:Y:S02]  /*1b50*/  LOP3.LUT R7, R4, 0x1f, RZ, 0xc0, !PT ;  /* 0x0000001f04077812 */ /* 0x000fe400078ec0ff */
[----:B------:R-:W-:Y:S01]  /*1b60*/  LEA R26, R13, UR4, 0x2 ;  /* 0x000000040d1a7c11 */ /* 0x000fe2000f8e10ff */
[----:B------:R-:W-:-:S04]  /*1b70*/  USHF.R.S32.HI UR4, URZ, 0x1f, UR21 ;  /* 0x0000001fff047899 */ /* 0x000fc80008011415 */
[----:B------:R-:W-:Y:S01]  /*1b80*/  IMAD R26, R7, 0x14, R26 ;  /* 0x00000014071a7824 */ /* 0x000fe200078e021a */
[----:B------:R-:W-:Y:S01]  /*1b90*/  ULOP3.LUT UR4, UR4, 0x1, URZ, 0xfc, !UPT ;  /* 0x0000000104047892 */ /* 0x000fe2000f8efcff */
[----:B--2---:R0:W-:Y:S04]  /*1ba0*/  @!P3 STS [R21], R16 ;  /* 0x000000101500b388 */ /* 0x0041e80000000800 */
[----:B---3--:R1:W-:Y:S04]  /*1bb0*/  @!P2 STS [R15+0x280], R2 ;  /* 0x000280020f00a388 */ /* 0x0083e80000000800 */
[----:B----4-:R2:W-:Y:S01]  /*1bc0*/  @!P1 STS [R6+0x500], R17 ;  /* 0x0005001106009388 */ /* 0x0105e20000000800 */
[----:B0-----:R-:W-:-:S03]  /*1bd0*/  IMAD.MOV.U32 R16, RZ, RZ, RZ ;  /* 0x000000ffff107224 */ /* 0x001fc600078e00ff */
[----:B------:R-:W-:Y:S01]  /*1be0*/  @!P0 STS [R9+0x780], R0 ;  /* 0x0007800009008388 */ /* 0x000fe20000000800 */
[----:B------:R-:W-:Y:S08]  /*1bf0*/  BAR.SYNC.DEFER_BLOCKING 0x0 ;  /* 0x0000000000007b1d */ /* 0x000ff00000010000 */
[----:B-1----:R-:W2:Y:S01]  /*1c00*/  LDC R2, c[0x0][0x434] ;  /* 0x00010d00ff027b82 */ /* 0x002ea20000000800 */
[----:B------:R-:W-:Y:S04]  /*1c10*/  @!P4 LDS R27, [R26] ;  /* 0x000000001a1bc984 */ /* 0x000fe80000000800 */
[----:B------:R-:W-:Y:S04]  /*1c20*/  @!P4 LDS R24, [R26+0x280] ;  /* 0x000280001a18c984 */ /* 0x000fe80000000800 */
[----:B------:R-:W0:Y:S04]  /*1c30*/  @!P4 LDS R25, [R26+0x500] ;  /* 0x000500001a19c984 */ /* 0x000e280000000800 */
[----:B------:R-:W1:Y:S01]  /*1c40*/  @!P4 LDS R23, [R26+0x780] ;  /* 0x000780001a17c984 */ /* 0x000e620000000800 */
[----:B--2---:R-:W-:-:S04]  /*1c50*/  IABS R6, R2 ;  /* 0x0000000200067213 */ /* 0x004fc80000000000 */
[----:B------:R-:W2:Y:S08]  /*1c60*/  I2F.RP R21, R6 ;  /* 0x0000000600157306 */ /* 0x000eb00000209400 */
[----:B--2---:R-:W2:Y:S01]  /*1c70*/  MUFU.RCP R15, R21 ;  /* 0x00000015000f7308 */ /* 0x004ea20000001000 */
[----:B0-----:R-:W-:Y:S01]  /*1c80*/  FMNMX3.FTZ R0, R27, R24, R25, !PT ;  /* 0x000000181b007276 */ /* 0x001fe20007810019 */
[----:B--2---:R-:W-:-:S03]  /*1c90*/  VIADD R15, R15, 0xffffffe ;  /* 0x0ffffffe0f0f7836 */ /* 0x004fc60000000000 */
[----:B-1----:R-:W-:-:S03]  /*1ca0*/  FMNMX.FTZ R9, R0, R23, !PT ;  /* 0x0000001700097209 */ /* 0x002fc60007810000 */
[----:B------:R-:W0:Y:S02]  /*1cb0*/  F2I.FTZ.U32.TRUNC.NTZ R17, R15 ;  /* 0x0000000f00117305 */ /* 0x000e24000021f000 */
[----:B------:R-:W1:Y:S01]  /*1cc0*/  SHFL.BFLY PT, R0, R9, 0x10, 0x1f ;  /* 0x0e001f0009007f89 */ /* 0x000e6200000e0000 */
[----:B0-----:R-:W-:-:S04]  /*1cd0*/  IMAD.MOV R8, RZ, RZ, -R17 ;  /* 0x000000ffff087224 */ /* 0x001fc800078e0a11 */
[----:B------:R-:W-:Y:S01]  /*1ce0*/  IMAD R14, R8, R6, RZ ;  /* 0x00000006080e7224 */ /* 0x000fe200078e02ff */
[----:B------:R-:W-:Y:S02]  /*1cf0*/  IABS R8, R5 ;  /* 0x0000000500087213 */ /* 0x000fe40000000000 */
[----:B------:R-:W-:Y:S01]  /*1d00*/  LOP3.LUT R5, R5, R2, RZ, 0x3c, !PT ;  /* 0x0000000205057212 */ /* 0x000fe200078e3cff */
[----:B------:R-:W-:-:S03]  /*1d10*/  IMAD.HI.U32 R17, R17, R14, R16 ;  /* 0x0000000e11117227 */ /* 0x000fc600078e0010 */
[----:B------:R-:W-:Y:S02]  /*1d20*/  ISETP.GE.AND P1, PT, R5, RZ, PT ;  /* 0x000000ff0500720c */ /* 0x000fe40003f26270 */
[----:B-1----:R-:W-:Y:S01]  /*1d30*/  FMNMX.FTZ R0, R9, R0, !PT ;  /* 0x0000000009007209 */ /* 0x002fe20007810000 */
[----:B------:R-:W-:-:S04]  /*1d40*/  IMAD.HI.U32 R16, R17, R8, RZ ;  /* 0x0000000811107227 */ /* 0x000fc800078e00ff */
[----:B------:R-:W0:Y:S01]  /*1d50*/  SHFL.BFLY PT, R29, R0, 0x8, 0x1f ;  /* 0x0d001f00001d7f89 */ /* 0x000e2200000e0000 */
[----:B------:R-:W-:-:S05]  /*1d60*/  IADD3 R17, PT, PT, -R16, RZ, RZ ;  /* 0x000000ff10117210 */ /* 0x000fca0007ffe1ff */
[----:B------:R-:W-:Y:S01]  /*1d70*/  IMAD R17, R6, R17, R8 ;  /* 0x0000001106117224 */ /* 0x000fe200078e0208 */
[----:B0-----:R-:W-:-:S05]  /*1d80*/  FMNMX.FTZ R29, R0, R29, !PT ;  /* 0x0000001d001d7209 */ /* 0x001fca0007810000 */
[----:B------:R-:W0:Y:S02]  /*1d90*/  SHFL.BFLY PT, R20, R29, 0x4, 0x1f ;  /* 0x0c801f001d147f89 */ /* 0x000e2400000e0000 */
[----:B0-----:R-:W-:-:S05]  /*1da0*/  FMNMX.FTZ R20, R29, R20, !PT ;  /* 0x000000141d147209 */ /* 0x001fca0007810000 */
[----:B------:R-:W0:Y:S02]  /*1db0*/  SHFL.BFLY PT, R9, R20, 0x2, 0x1f ;  /* 0x0c401f0014097f89 */ /* 0x000e2400000e0000 */
[----:B0-----:R-:W-:-:S05]  /*1dc0*/  FMNMX.FTZ R9, R20, R9, !PT ;  /* 0x0000000914097209 */ /* 0x001fca0007810000 */
[----:B------:R-:W0:Y:S02]  /*1dd0*/  SHFL.BFLY PT, R0, R9, 0x1, 0x1f ;  /* 0x0c201f0009007f89 */ /* 0x000e2400000e0000 */
[----:B0-----:R-:W-:-:S04]  /*1de0*/  FMNMX.FTZ R0, R9, R0, !PT ;  /* 0x0000000009007209 */ /* 0x001fc80007810000 */
[----:B------:R-:W-:-:S04]  /*1df0*/  FSETP.NEU.FTZ.AND P0, PT, R0, -INF , PT ;  /* 0xff8000000000780b */ /* 0x000fc80003f1d000 */
[----:B------:R-:W-:Y:S02]  /*1e00*/  FSEL R0, R0, RZ, P0 ;  /* 0x000000ff00007208 */ /* 0x000fe40000000000 */
[----:B------:R-:W-:-:S03]  /*1e10*/  ISETP.GT.U32.AND P0, PT, R6, R17, PT ;  /* 0x000000110600720c */ /* 0x000fc60003f04070 */
[C---:B------:R-:W-:Y:S01]  /*1e20*/  FADD.FTZ R15, -R0.reuse, R27 ;  /* 0x0000001b000f7221 */ /* 0x040fe20000010100 */
[C---:B------:R-:W-:Y:S01]  /*1e30*/  FADD.FTZ R14, -R0.reuse, R24 ;  /* 0x00000018000e7221 */ /* 0x040fe20000010100 */
[C---:B------:R-:W-:Y:S01]  /*1e40*/  FADD.FTZ R9, -R0.reuse, R25 ;  /* 0x0000001900097221 */ /* 0x040fe20000010100 */
[----:B------:R-:W-:Y:S01]  /*1e50*/  FADD.FTZ R8, -R0, R23 ;  /* 0x0000001700087221 */ /* 0x000fe20000010100 */
[----:B------:R-:W-:Y:S01]  /*1e60*/  FMUL.FTZ R15, R15, 1.4426950216293334961 ;  /* 0x3fb8aa3b0f0f7820 */ /* 0x000fe20000410000 */
[----:B------:R-:W-:Y:S01]  /*1e70*/  FMUL.FTZ R14, R14, 1.4426950216293334961 ;  /* 0x3fb8aa3b0e0e7820 */ /* 0x000fe20000410000 */
[----:B------:R-:W-:Y:S01]  /*1e80*/  FMUL.FTZ R9, R9, 1.4426950216293334961 ;  /* 0x3fb8aa3b09097820 */ /* 0x000fe20000410000 */
[----:B------:R-:W-:-:S03]  /*1e90*/  FMUL.FTZ R8, R8, 1.4426950216293334961 ;  /* 0x3fb8aa3b08087820 */ /* 0x000fc60000410000 */
[----:B------:R-:W-:Y:S01]  /*1ea0*/  MUFU.EX2 R15, R15 ;  /* 0x0000000f000f7308 */ /* 0x000fe20000000800 */
[----:B------:R-:W-:Y:S02]  /*1eb0*/  @!P0 IMAD.IADD R17, R17, 0x1, -R6 ;  /* 0x0000000111118824 */ /* 0x000fe400078e0a06 */
[----:B------:R-:W-:Y:S01]  /*1ec0*/  @!P0 VIADD R16, R16, 0x1 ;  /* 0x0000000110108836 */ /* 0x000fe20000000000 */
[----:B------:R-:W-:Y:S02]  /*1ed0*/  ISETP.NE.AND P0, PT, R2, RZ, PT ;  /* 0x000000ff0200720c */ /* 0x000fe40003f05270 */
[----:B------:R-:W-:Y:S02]  /*1ee0*/  ISETP.GE.U32.AND P2, PT, R17, R6, PT ;  /* 0x000000061100720c */ /* 0x000fe40003f46070 */
[----:B------:R-:W0:Y:S08]  /*1ef0*/  MUFU.EX2 R14, R14 ;  /* 0x0000000e000e7308 */ /* 0x000e300000000800 */
[----:B------:R-:W1:Y:S03]  /*1f00*/  MUFU.EX2 R9, R9 ;  /* 0x0000000900097308 */ /* 0x000e660000000800 */
[----:B------:R-:W-:-:S05]  /*1f10*/  @P2 VIADD R16, R16, 0x1 ;  /* 0x0000000110102836 */ /* 0x000fca0000000000 */
[----:B------:R-:W2:Y:S01]  /*1f20*/  MUFU.EX2 R29, R8 ;  /* 0x00000008001d7308 */ /* 0x000ea20000000800 */
[----:B0-----:R-:W-:Y:S01]  /*1f30*/  FADD.FTZ R6, R15, R14 ;  /* 0x0000000e0f067221 */ /* 0x001fe20000010000 */
[----:B------:R-:W-:Y:S01]  /*1f40*/  IMAD.MOV.U32 R15, RZ, RZ, R16 ;  /* 0x000000ffff0f7224 */ /* 0x000fe200078e0010 */
[----:B------:R-:W0:Y:S04]  /*1f50*/  LDC R14, c[0x0][0x3e0] ;  /* 0x0000f800ff0e7b82 */ /* 0x000e280000000800 */
[----:B------:R-:W-:Y:S01]  /*1f60*/  @!P1 IADD3 R15, PT, PT, -R15, RZ, RZ ;  /* 0x000000ff0f0f9210 */ /* 0x000fe20007ffe1ff */
[----:B-1----:R-:W-:Y:S01]  /*1f70*/  FADD.FTZ R6, R6, R9 ;  /* 0x0000000906067221 */ /* 0x002fe20000010000 */
[----:B------:R-:W-:-:S03]  /*1f80*/  @!P0 LOP3.LUT R15, RZ, R2, RZ, 0x33, !PT ;  /* 0x00000002ff0f8212 */ /* 0x000fc600078e33ff */
[----:B--2---:R-:W-:Y:S02]  /*1f90*/  FADD.FTZ R29, R6, R29 ;  /* 0x0000001d061d7221 */ /* 0x004fe40000010000 */
[----:B------:R-:W-:Y:S01]  /*1fa0*/  IMAD R8, R15, UR4, RZ ;  /* 0x000000040f087c24 */ /* 0x000fe2000f8e02ff */
[----:B------:R-:W1:Y:S02]  /*1fb0*/  LDCU UR4, c[0x0][0x430] ;  /* 0x00008600ff0477ac */ /* 0x000e640008000800 */
[----:B------:R-:W2:Y:S02]  /*1fc0*/  SHFL.BFLY PT, R20, R29, 0x10, 0x1f ;  /* 0x0e001f001d147f89 */ /* 0x000ea400000e0000 */
[----:B------:R-:W-:Y:S02]  /*1fd0*/  IABS R17, R8 ;  /* 0x0000000800117213 */ /* 0x000fe40000000000 */
[----:B------:R-:W-:Y:S02]  /*1fe0*/  ISETP.NE.AND P5, PT, R8, RZ, PT ;  /* 0x000000ff0800720c */ /* 0x000fe40003fa5270 */
[----:B------:R-:W3:Y:S01]  /*1ff0*/  I2F.RP R31, R17 ;  /* 0x00000011001f7306 */ /* 0x000ee20000209400 */
[----:B0-----:R-:W-:-:S07]  /*2000*/  IABS R9, R14 ;  /* 0x0000000e00097213 */ /* 0x001fce0000000000 */
[----:B------:R-:W0:Y:S08]  /*2010*/  I2F.RP R22, R9 ;  /* 0x0000000900167306 */ /* 0x000e300000209400 */
[----:B---3--:R-:W3:Y:S01]  /*2020*/  MUFU.RCP R5, R31 ;  /* 0x0000001f00057308 */ /* 0x008ee20000001000 */
[----:B--2---:R-:W-:-:S05]  /*2030*/  FADD.FTZ R20, R29, R20 ;  /* 0x000000141d147221 */ /* 0x004fca0000010000 */
[----:B------:R-:W2:Y:S02]  /*2040*/  SHFL.BFLY PT, R21, R20, 0x8, 0x1f ;  /* 0x0d001f0014157f89 */ /* 0x000ea400000e0000 */
[----:B0-----:R-:W0:Y:S01]  /*2050*/  MUFU.RCP R28, R22 ;  /* 0x00000016001c7308 */ /* 0x001e220000001000 */
[----:B---3--:R-:W-:-:S07]  /*2060*/  VIADD R32, R5, 0xffffffe ;  /* 0x0ffffffe05207836 */ /* 0x008fce0000000000 */
[----:B------:R3:W4:Y:S01]  /*2070*/  F2I.FTZ.U32.TRUNC.NTZ R33, R32 ;  /* 0x0000002000217305 */ /* 0x000722000021f000 */
[----:B0-----:R-:W-:-:S07]  /*2080*/  VIADD R28, R28, 0xffffffe ;  /* 0x0ffffffe1c1c7836 */ /* 0x001fce0000000000 */
[----:B------:R-:W0:Y:S01]  /*2090*/  F2I.FTZ.U32.TRUNC.NTZ R29, R28 ;  /* 0x0000001c001d7305 */ /* 0x000e22000021f000 */
[----:B--2---:R-:W-:Y:S01]  /*20a0*/  FADD.FTZ R21, R20, R21 ;  /* 0x0000001514157221 */ /* 0x004fe20000010000 */
[----:B---3--:R-:W-:-:S04]  /*20b0*/  HFMA2 R32, -RZ, RZ, 0, 0 ;  /* 0x00000000ff207431 */ /* 0x008fc800000001ff */
[----:B------:R-:W2:Y:S01]  /*20c0*/  SHFL.BFLY PT, R16, R21, 0x4, 0x1f ;  /* 0x0c801f0015107f89 */ /* 0x000ea200000e0000 */
[----:B----4-:R-:W-:-:S04]  /*20d0*/  IMAD.MOV R6, RZ, RZ, -R33 ;  /* 0x000000ffff067224 */ /* 0x010fc800078e0a21 */
[----:B------:R-:W-:Y:S02]  /*20e0*/  IMAD R6, R6, R17, RZ ;  /* 0x0000001106067224 */ /* 0x000fe400078e02ff */
[----:B0-----:R-:W-:Y:S02]  /*20f0*/  IMAD.MOV R5, RZ, RZ, -R29 ;  /* 0x000000ffff057224 */ /* 0x001fe400078e0a1d */
[----:B------:R-:W-:-:S04]  /*2100*/  IMAD.HI.U32 R32, R33, R6, R32 ;  /* 0x0000000621207227 */ /* 0x000fc800078e0020 */
[----:B------:R-:W-:Y:S02]  /*2110*/  IMAD R5, R5, R9, RZ ;  /* 0x0000000905057224 */ /* 0x000fe400078e02ff */
[----:B------:R-:W-:Y:S02]  /*2120*/  VIADD R6, R17, UR17 ;  /* 0x0000001111067c36 */ /* 0x000fe40008000000 */
[----:B------:R-:W-:-:S03]  /*2130*/  IMAD.MOV.U32 R28, RZ, RZ, RZ ;  /* 0x000000ffff1c7224 */ /* 0x000fc600078e00ff */
[----:B------:R-:W-:Y:S01]  /*2140*/  IABS R20, R6 ;  /* 0x0000000600147213 */ /* 0x000fe20000000000 */
[----:B------:R-:W-:Y:S01]  /*2150*/  IMAD.HI.U32 R29, R29, R5, R28 ;  /* 0x000000051d1d7227 */ /* 0x000fe200078e001c */
[----:B------:R-:W-:-:S03]  /*2160*/  IABS R5, R8 ;  /* 0x0000000800057213 */ /* 0x000fc60000000000 */
[----:B--2---:R-:W-:Y:S01]  /*2170*/  FADD.FTZ R16, R21, R16 ;  /* 0x0000001015107221 */ /* 0x004fe20000010000 */
[----:B------:R-:W-:-:S04]  /*2180*/  IMAD.HI.U32 R32, R32, R20, RZ ;  /* 0x0000001420207227 */ /* 0x000fc800078e00ff */
[----:B------:R-:W0:Y:S01]  /*2190*/  SHFL.BFLY PT, R21, R16, 0x2, 0x1f ;  /* 0x0c401f0010157f89 */ /* 0x000e2200000e0000 */
[----:B------:R-:W-:Y:S02]  /*21a0*/  IMAD.MOV R5, RZ, RZ, -R5 ;  /* 0x000000ffff057224 */ /* 0x000fe400078e0a05 */
[----:B------:R-:W-:-:S04]  /*21b0*/  IMAD.HI.U32 R22, R29, R20, RZ ;  /* 0x000000141d167227 */ /* 0x000fc800078e00ff */
[----:B------:R-:W-:Y:S02]  /*21c0*/  IMAD R28, R32, R5, R20 ;  /* 0x00000005201c7224 */ /* 0x000fe400078e0214 */
[----:B------:R-:W-:-:S03]  /*21d0*/  IMAD.MOV R5, RZ, RZ, -R22 ;  /* 0x000000ffff057224 */ /* 0x000fc600078e0a16 */
[----:B------:R-:W-:Y:S01]  /*21e0*/  ISETP.GT.U32.AND P3, PT, R17, R28, PT ;  /* 0x0000001c1100720c */ /* 0x000fe20003f64070 */
[C---:B------:R-:W-:Y:S02]  /*21f0*/  IMAD R20, R9.reuse, R5, R20 ;  /* 0x0000000509147224 */ /* 0x040fe400078e0214 */
[----:B------:R-:W2:Y:S03]  /*2200*/  LDC.U8 R5, c[0x0][0x549] ;  /* 0x00015240ff057b82 */ /* 0x000ea60000000000 */
[----:B------:R-:W-:Y:S01]  /*2210*/  ISETP.GT.U32.AND P1, PT, R9, R20, PT ;  /* 0x000000140900720c */ /* 0x000fe20003f24070 */
[----:B0-----:R-:W-:-:S06]  /*2220*/  FADD.FTZ R21, R16, R21 ;  /* 0x0000001510157221 */ /* 0x001fcc0000010000 */
[-C--:B------:R-:W-:Y:S01]  /*2230*/  @!P3 IADD3 R28, PT, PT, R28, -R17.reuse, RZ ;  /* 0x800000111c1cb210 */ /* 0x080fe20007ffe0ff */
[----:B------:R-:W-:Y:S01]  /*2240*/  @!P3 VIADD R32, R32, 0x1 ;  /* 0x000000012020b836 */ /* 0x000fe20000000000 */
[----:B------:R-:W0:Y:S02]  /*2250*/  SHFL.BFLY PT, R16, R21, 0x1, 0x1f ;  /* 0x0c201f0015107f89 */ /* 0x000e2400000e0000 */
[-C--:B------:R-:W-:Y:S02]  /*2260*/  ISETP.GE.U32.AND P2, PT, R28, R17.reuse, PT ;  /* 0x000000111c00720c */ /* 0x080fe40003f46070 */
[----:B------:R-:W-:Y:S01]  /*2270*/  @!P1 IMAD.IADD R20, R20, 0x1, -R9 ;  /* 0x0000000114149824 */ /* 0x000fe200078e0a09 */
[----:B------:R-:W-:Y:S01]  /*2280*/  LOP3.LUT R28, R6, R17, RZ, 0x3c, !PT ;  /* 0x00000011061c7212 */ /* 0x000fe200078e3cff */
[----:B------:R-:W-:Y:S01]  /*2290*/  @!P1 VIADD R22, R22, 0x1 ;  /* 0x0000000116169836 */ /* 0x000fe20000000000 */
[----:B------:R-:W-:Y:S02]  /*22a0*/  LOP3.LUT R6, R6, R14, RZ, 0x3c, !PT ;  /* 0x0000000e06067212 */ /* 0x000fe400078e3cff */
[----:B------:R-:W-:-:S02]  /*22b0*/  ISETP.GE.U32.AND P4, PT, R20, R9, PT ;  /* 0x000000091400720c */ /* 0x000fc40003f86070 */
[----:B------:R-:W-:Y:S02]  /*22c0*/  ISETP.GE.AND P0, PT, R28, RZ, PT ;  /* 0x000000ff1c00720c */ /* 0x000fe40003f06270 */
[----:B------:R-:W-:Y:S02]  /*22d0*/  ISETP.GE.AND P3, PT, R6, RZ, PT ;  /* 0x000000ff0600720c */ /* 0x000fe40003f66270 */
[----:B------:R-:W-:Y:S01]  /*22e0*/  ISETP.NE.AND P1, PT, R14, RZ, PT ;  /* 0x000000ff0e00720c */ /* 0x000fe20003f25270 */
[----:B------:R-:W-:Y:S01]  /*22f0*/  @P2 VIADD R32, R32, 0x1 ;  /* 0x0000000120202836 */ /* 0x000fe20000000000 */
[----:B------:R-:W-:-:S05]  /*2300*/  SHF.R.S32.HI R6, RZ, 0x1f, R8 ;  /* 0x0000001fff067819 */ /* 0x000fca0000011408 */
[----:B------:R-:W-:Y:S02]  /*2310*/  @P4 IADD3 R22, PT, PT, R22, 0x1, RZ ;  /* 0x0000000116164810 */ /* 0x000fe40007ffe0ff */
[----:B------:R-:W-:Y:S01]  /*2320*/  @!P0 IMAD.MOV R32, RZ, RZ, -R32 ;  /* 0x000000ffff208224 */ /* 0x000fe200078e0a20 */
[----:B--2---:R-:W-:Y:S01]  /*2330*/  ISETP.NE.AND P0, PT, R5, RZ, PT ;  /* 0x000000ff0500720c */ /* 0x004fe20003f05270 */
[----:B0-----:R-:W-:Y:S01]  /*2340*/  FADD.FTZ R16, R21, R16 ;  /* 0x0000001015107221 */ /* 0x001fe20000010000 */
[----:B------:R-:W-:Y:S01]  /*2350*/  @!P3 IMAD.MOV R22, RZ, RZ, -R22 ;  /* 0x000000ffff16b224 */ /* 0x000fe200078e0a16 */
[----:B------:R-:W-:Y:S02]  /*2360*/  @!P1 LOP3.LUT R22, RZ, R14, RZ, 0x33, !PT ;  /* 0x0000000eff169212 */ /* 0x000fe400078e33ff */
[----:B------:R-:W-:Y:S02]  /*2370*/  ISETP.NE.AND P4, PT, R15, RZ, PT ;  /* 0x000000ff0f00720c */ /* 0x000fe40003f85270 */
[----:B------:R-:W-:-:S02]  /*2380*/  FSETP.NE.FTZ.AND P2, PT, R16, RZ, PT ;  /* 0x000000ff1000720b */ /* 0x000fc40003f55000 */
[----:B------:R-:W-:Y:S02]  /*2390*/  LOP3.LUT P1, RZ, R4, 0x39f, RZ, 0xc0, !PT ;  /* 0x0000039f04ff7812 */ /* 0x000fe4000782c0ff */
[----:B------:R-:W-:Y:S02]  /*23a0*/  @!P5 LOP3.LUT R32, RZ, R17, RZ, 0x33, !PT ;  /* 0x00000011ff20d212 */ /* 0x000fe400078e33ff */
[----:B------:R-:W-:Y:S02]  /*23b0*/  SEL R9, R2, 0x1, !P0 ;  /* 0x0000000102097807 */ /* 0x000fe40004000000 */
[----:B------:R-:W-:Y:S02]  /*23c0*/  SEL R15, RZ, 0x1, !P4 ;  /* 0x00000001ff0f7807 */ /* 0x000fe40006000000 */
[----:B------:R-:W-:Y:S02]  /*23d0*/  ISETP.LT.U32.AND P0, PT, R18, R32, PT ;  /* 0x000000201200720c */ /* 0x000fe40003f01070 */
[----:B------:R-:W-:Y:S01]  /*23e0*/  SHF.R.S32.HI R17, RZ, 0x1f, R32 ;  /* 0x0000001fff117819 */ /* 0x000fe20000011420 */
[----:B------:R-:W0:Y:S01]  /*23f0*/  @P2 MUFU.LG2 R5, R16 ;  /* 0x0000001000052308 */ /* 0x000e220000000c00 */
[----:B------:R-:W-:Y:S01]  /*2400*/  LOP3.LUT R15, R6, R15, RZ, 0xfc, !PT ;  /* 0x0000000f060f7212 */ /* 0x000fe200078efcff */
[----:B------:R-:W-:Y:S01]  /*2410*/  IMAD R6, R22, R9, RZ ;  /* 0x0000000916067224 */ /* 0x000fe200078e02ff */
[----:B------:R-:W-:Y:S01]  /*2420*/  ISETP.LT.AND.EX P0, PT, R19, R17, PT, P0 ;  /* 0x000000111300720c */ /* 0x000fe20003f01300 */
[----:B-1----:R-:W-:-:S02]  /*2430*/  IMAD R9, R2, UR4, RZ ;  /* 0x0000000402097c24 */ /* 0x002fc4000f8e02ff */
[----:B------:R-:W-:Y:S02]  /*2440*/  IMAD.MOV.U32 R22, RZ, RZ, 0x7f800000 ;  /* 0x7f800000ff167424 */ /* 0x000fe400078e00ff */
[----:B------:R-:W-:Y:S01]  /*2450*/  IMAD R8, R8, R9, RZ ;  /* 0x0000000908087224 */ /* 0x000fe200078e02ff */
[----:B------:R-:W-:Y:S01]  /*2460*/  SEL R9, R18, R32, P0 ;  /* 0x0000002012097207 */ /* 0x000fe20000000000 */
[----:B------:R-:W-:Y:S02]  /*2470*/  IMAD R6, R15, R6, RZ ;  /* 0x000000060f067224 */ /* 0x000fe400078e02ff */
[----:B0-----:R-:W-:Y:S01]  /*2480*/  @P2 FFMA.FTZ R22, R5, 0.69314718246459960938, R0 ;  /* 0x3f31721805162823 */ /* 0x001fe20000010000 */
[----:B------:R-:W-:Y:S06]  /*2490*/  @P1 BRA `(.L_x_15) ;  /* 0x00000010008c1947 */ /* 0x000fec0003800000 */
[----:B------:R-:W0:Y:S02]  /*24a0*/  LDCU.U8 UR4, c[0x0][0x548] ;  /* 0x0000a900ff0477ac */ /* 0x000e240008000000 */
[----:B0-----:R-:W-:-:S09]  /*24b0*/  UISETP.NE.AND UP0, UPT, UR4, URZ, UPT ;  /* 0x000000ff0400728c */ /* 0x001fd2000bf05270 */
[----:B------:R-:W-:Y:S05]  /*24c0*/  BRA.U !UP0, `(.L_x_16) ;  /* 0x0000001108707547 */ /* 0x000fea000b800000 */
[----:B------:R-:W-:Y:S01]  /*24d0*/  VIADD R20, R13, UR19 ;  /* 0x000000130d147c36 */ /* 0x000fe20008000000 */
[----:B------:R-:W-:Y:S02]  /*24e0*/  ISETP.LT.U32.AND P0, PT, R14, 0x1, PT ;  /* 0x000000010e00780c */ /* 0x000fe40003f01070 */
[----:B------:R-:W-:Y:S02]  /*24f0*/  SHF.R.S32.HI R5, RZ, 0x1f, R14 ;  /* 0x0000001fff057819 */ /* 0x000fe4000001140e */
[----:B------:R-:W-:Y:S02]  /*2500*/  ISETP.GE.AND P1, PT, R20, UR20, PT ;  /* 0x0000001414007c0c */ /* 0x000fe4000bf26270 */
[----:B------:R-:W-:-:S04]  /*2510*/  ISETP.LT.AND.EX P0, PT, R5, RZ, PT, P0 ;  /* 0x000000ff0500720c */ /* 0x000fc80003f01300 */
[----:B------:R-:W-:Y:S02]  /*2520*/  SEL R14, R14, 0x1, P0 ;  /* 0x000000010e0e7807 */ /* 0x000fe40000000000 */
[----:B------:R-:W-:-:S05]  /*2530*/  SEL R5, R5, RZ, P0 ;  /* 0x000000ff05057207 */ /* 0x000fca0000000000 */
[----:B------:R-:W-:Y:S05]  /*2540*/  @P1 BRA `(.L_x_15) ;  /* 0x0000001000601947 */ /* 0x000fea0003800000 */
[----:B------:R-:W-:Y:S01]  /*2550*/  IADD3 R0, P1, PT, R14, 0x1, RZ ;  /* 0x000000010e007810 */ /* 0x000fe20007f3e0ff */
[----:B------:R-:W-:Y:S01]  /*2560*/  USHF.R.S32.HI UR4, URZ, 0x1f, UR18 ;  /* 0x0000001fff047899 */ /* 0x000fe20008011412 */
[----:B------:R-:W-:Y:S02]  /*2570*/  IMAD R15, R5, UR18, RZ ;  /* 0x00000012050f7c24 */ /* 0x000fe4000f8e02ff */
[----:B------:R-:W-:Y:S01]  /*2580*/  ISETP.GE.U32.AND P0, PT, R0, 0x3, PT ;  /* 0x000000030000780c */ /* 0x000fe20003f06070 */
[----:B------:R-:W-:Y:S01]  /*2590*/  IMAD.WIDE.U32 R16, R14, UR18, RZ ;  /* 0x000000120e107c25 */ /* 0x000fe2000f8e00ff */
[----:B------:R-:W-:-:S03]  /*25a0*/  IADD3.X R0, PT, PT, RZ, R5, RZ, P1, !PT ;  /* 0x00000005ff007210 */ /* 0x000fc60000ffe4ff */
[----:B------:R-:W-:Y:S01]  /*25b0*/  IMAD R15, R14, UR4, R15 ;  /* 0x000000040e0f7c24 */ /* 0x000fe2000f8e020f */
[----:B------:R-:W-:-:S04]  /*25c0*/  ISETP.GE.U32.AND.EX P0, PT, R0, RZ, PT, P0 ;  /* 0x000000ff0000720c */ /* 0x000fc80003f06100 */
[----:B------:R-:W-:Y:S02]  /*25d0*/  IADD3 R15, PT, PT, R17, R15, RZ ;  /* 0x0000000f110f7210 */ /* 0x000fe40007ffe0ff */
[----:B------:R-:W-:Y:S02]  /*25e0*/  SEL R32, R14, RZ, !P0 ;  /* 0x000000ff0e207207 */ /* 0x000fe40004000000 */
[----:B------:R-:W-:-:S03]  /*25f0*/  SEL R5, R5, RZ, !P0 ;  /* 0x000000ff05057207 */ /* 0x000fc60004000000 */
[-C--:B------:R-:W-:Y:S02]  /*2600*/  IMAD R0, R15, R32.reuse, RZ ;  /* 0x000000200f007224 */ /* 0x080fe400078e02ff */
[----:B------:R-:W-:-:S04]  /*2610*/  IMAD.WIDE.U32 R32, R16, R32, RZ ;  /* 0x0000002010207225 */ /* 0x000fc800078e00ff */
[----:B------:R-:W-:-:S05]  /*2620*/  IMAD R5, R5, R16, R0 ;  /* 0x0000001005057224 */ /* 0x000fca00078e0200 */
[----:B------:R-:W-:-:S04]  /*2630*/  IADD3 R15, PT, PT, R33, R5, RZ ;  /* 0x00000005210f7210 */ /* 0x000fc80007ffe0ff */
[----:B------:R-:W-:-:S13]  /*2640*/  ISETP.NE.U32.AND P0, PT, R15, RZ, PT ;  /* 0x000000ff0f00720c */ /* 0x000fda0003f05070 */
[----:B------:R-:W-:Y:S05]  /*2650*/  @P0 BRA `(.L_x_17) ;  /* 0x00000000005c0947 */ /* 0x000fea0003800000 */
[----:B------:R-:W0:Y:S01]  /*2660*/  I2F.U32.RP R2, R32 ;  /* 0x0000002000027306 */ /* 0x000e220000209000 */
[----:B------:R-:W-:Y:S01]  /*2670*/  ISETP.NE.U32.AND P0, PT, R32, RZ, PT ;  /* 0x000000ff2000720c */ /* 0x000fe20003f05070 */
[----:B------:R-:W-:-:S06]  /*2680*/  HFMA2 R33, -RZ, RZ, 0, 0 ;  /* 0x00000000ff217431 */ /* 0x000fcc00000001ff */
[----:B0-----:R-:W0:Y:S02]  /*2690*/  MUFU.RCP R16, R2 ;  /* 0x0000000200107308 */ /* 0x001e240000001000 */
[----:B0-----:R-:W-:-:S06]  /*26a0*/  IADD3 R16, PT, PT, R16, 0xffffffe, RZ ;  /* 0x0ffffffe10107810 */ /* 0x001fcc0007ffe0ff */
        /* <DEDUP_REMOVED lines=13> */
[----:B------:R-:W-:-:S05]  /*2780*/  @!P0 LOP3.LUT R0, RZ, R32, RZ, 0x33, !PT ;  /* 0x00000020ff008212 */ /* 0x000fca00078e33ff */
[----:B------:R-:W-:-:S04]  /*2790*/  IMAD.MOV R5, RZ, RZ, -R0 ;  /* 0x000000ffff057224 */ /* 0x000fc800078e0a00 */
[----:B------:R-:W-:Y:S01]  /*27a0*/  IMAD R20, R32, R5, R20 ;  /* 0x0000000520147224 */ /* 0x000fe200078e0214 */
[----:B------:R-:W-:Y:S01]  /*27b0*/  MOV R32, R0 ;  /* 0x0000000000207202 */ /* 0x000fe20000000f00 */
[----:B------:R-:W-:Y:S06]  /*27c0*/  BRA `(.L_x_18) ;  /* 0x0000000000207947 */ /* 0x000fec0003800000 */
.L_x_17:
[----:B------:R-:W-:Y:S01]  /*27d0*/  IMAD.MOV.U32 R17, RZ, RZ, RZ ;  /* 0x000000ffff117224 */ /* 0x000fe200078e00ff */
[----:B------:R-:W-:Y:S02]  /*27e0*/  MOV R18, R32 ;  /* 0x0000002000127202 */ /* 0x000fe40000000f00 */
[----:B------:R-:W-:Y:S02]  /*27f0*/  MOV R16, 0x2810 ;  /* 0x0000281000107802 */ /* 0x000fe40000000f00 */
[----:B------:R-:W-:Y:S05]  /*2800*/  CALL.REL.NOINC `($__internal_0_$__cuda_sm20_div_s64) ;  /* 0x0000001c00807944 */ /* 0x000fea0003c00000 */
[----:B------:R-:W-:Y:S02]  /*2810*/  IADD3 R5, PT, PT, -R0, RZ, RZ ;  /* 0x000000ff00057210 */ /* 0x000fe40007ffe1ff */
[----:B------:R-:W-:-:S03]  /*2820*/  MOV R33, R17 ;  /* 0x0000001100217202 */ /* 0x000fc60000000f00 */
[----:B------:R-:W-:Y:S01]  /*2830*/  IMAD R20, R32, R5, R20 ;  /* 0x0000000520147224 */ /* 0x000fe200078e0214 */
[----:B------:R-:W-:-:S07]  /*2840*/  MOV R32, R0 ;  /* 0x0000000000207202 */ /* 0x000fce0000000f00 */
.L_x_18:
[----:B------:R-:W-:Y:S01]  /*2850*/  IABS R15, UR18 ;  /* 0x00000012000f7c13 */ /* 0x000fe20008000000 */
[----:B------:R-:W-:Y:S01]  /*2860*/  IMAD R3, R3, R12, RZ ;  /* 0x0000000c03037224 */ /* 0x000fe200078e02ff */
[----:B------:R-:W-:Y:S01]  /*2870*/  IABS R2, R20 ;  /* 0x0000001400027213 */ /* 0x000fe20000000000 */
[----:B------:R-:W-:Y:S01]  /*2880*/  BSSY.RECONVERGENT B0, `(.L_x_19) ;  /* 0x000003f000007945 */ /* 0x000fe20003800200 */
[----:B------:R-:W0:Y:S01]  /*2890*/  I2F.RP R18, R15 ;  /* 0x0000000f00127306 */ /* 0x000e220000209400 */
[----:B------:R-:W-:-:S07]  /*28a0*/  IMAD R3, R11, R30, R3 ;  /* 0x0000001e0b037224 */ /* 0x000fce00078e0203 */
[----:B0-----:R-:W0:Y:S02]  /*28b0*/  MUFU.RCP R16, R18 ;  /* 0x0000001200107308 */ /* 0x001e240000001000 */
[----:B0-----:R-:W-:-:S06]  /*28c0*/  IADD3 R16, PT, PT, R16, 0xffffffe, RZ ;  /* 0x0ffffffe10107810 */ /* 0x001fcc0007ffe0ff */
[----:B------:R-:W0:Y:S02]  /*28d0*/  F2I.FTZ.U32.TRUNC.NTZ R17, R16 ;  /* 0x0000001000117305 */ /* 0x000e24000021f000 */
[----:B0-----:R-:W-:Y:S01]  /*28e0*/  IADD3 R0, PT, PT, RZ, -R17, RZ ;  /* 0x80000011ff007210 */ /* 0x001fe20007ffe0ff */
[----:B------:R-:W-:-:S04]  /*28f0*/  IMAD.MOV.U32 R16, RZ, RZ, RZ ;  /* 0x000000ffff107224 */ /* 0x000fc800078e00ff */
[----:B------:R-:W-:Y:S01]  /*2900*/  IMAD R5, R0, R15, RZ ;  /* 0x0000000f00057224 */ /* 0x000fe200078e02ff */
[----:B------:R-:W-:-:S03]  /*2910*/  IABS R0, UR18 ;  /* 0x0000001200007c13 */ /* 0x000fc60008000000 */
[----:B------:R-:W-:Y:S01]  /*2920*/  IMAD.HI.U32 R5, R17, R5, R16 ;  /* 0x0000000511057227 */ /* 0x000fe200078e0010 */
[----:B------:R-:W-:-:S03]  /*2930*/  IADD3 R0, PT, PT, RZ, -R0, RZ ;  /* 0x80000000ff007210 */ /* 0x000fc60007ffe0ff */
[----:B------:R-:W-:-:S04]  /*2940*/  IMAD.WIDE.U32 R16, R11, R12, RZ ;  /* 0x0000000c0b107225 */ /* 0x000fc800078e00ff */
[----:B------:R-:W-:Y:S01]  /*2950*/  IMAD.HI.U32 R5, R5, R2, RZ ;  /* 0x0000000205057227 */ /* 0x000fe200078e00ff */
[----:B------:R-:W-:-:S03]  /*2960*/  IADD3 R3, PT, PT, R17, R3, RZ ;  /* 0x0000000311037210 */ /* 0x000fc60007ffe0ff */
[----:B------:R-:W-:Y:S02]  /*2970*/  IMAD R0, R5, R0, R2 ;  /* 0x0000000005007224 */ /* 0x000fe400078e0202 */
[-C--:B------:R-:W-:Y:S02]  /*2980*/  IMAD R3, R3, R34.reuse, RZ ;  /* 0x0000002203037224 */ /* 0x080fe400078e02ff */
[----:B------:R-:W-:Y:S01]  /*2990*/  IMAD.WIDE.U32 R30, R16, R34, RZ ;  /* 0x00000022101e7225 */ /* 0x000fe200078e00ff */
[----:B------:R-:W-:-:S03]  /*29a0*/  ISETP.GT.U32.AND P1, PT, R15, R0, PT ;  /* 0x000000000f00720c */ /* 0x000fc60003f24070 */
[----:B------:R-:W-:-:S10]  /*29b0*/  IMAD R3, R35, R16, R3 ;  /* 0x0000001023037224 */ /* 0x000fd400078e0203 */
[----:B------:R-:W-:Y:S02]  /*29c0*/  @!P1 IMAD.IADD R0, R0, 0x1, -R15 ;  /* 0x0000000100009824 */ /* 0x000fe400078e0a0f */
[----:B------:R-:W-:Y:S01]  /*29d0*/  @!P1 VIADD R5, R5, 0x1 ;  /* 0x0000000105059836 */ /* 0x000fe20000000000 */
[----:B------:R-:W-:Y:S02]  /*29e0*/  ISETP.NE.AND P1, PT, RZ, UR18, PT ;  /* 0x00000012ff007c0c */ /* 0x000fe4000bf25270 */
[----:B------:R-:W-:Y:S01]  /*29f0*/  ISETP.GE.U32.AND P2, PT, R0, R15, PT ;  /* 0x0000000f0000720c */ /* 0x000fe20003f46070 */
[----:B------:R-:W-:Y:S01]  /*2a00*/  IMAD.IADD R15, R31, 0x1, R3 ;  /* 0x000000011f0f7824 */ /* 0x000fe200078e0203 */
[----:B------:R-:W-:-:S04]  /*2a10*/  LOP3.LUT R0, R20, UR18, RZ, 0x3c, !PT ;  /* 0x0000001214007c12 */ /* 0x000fc8000f8e3cff */
[----:B------:R-:W-:Y:S02]  /*2a20*/  ISETP.GE.AND P0, PT, R0, RZ, PT ;  /* 0x000000ff0000720c */ /* 0x000fe40003f06270 */
[----:B------:R-:W-:-:S05]  /*2a30*/  LOP3.LUT R0, R33, R15, RZ, 0xfc, !PT ;  /* 0x0000000f21007212 */ /* 0x000fca00078efcff */
[----:B------:R-:W-:-:S06]  /*2a40*/  @P2 IADD3 R5, PT, PT, R5, 0x1, RZ ;  /* 0x0000000105052810 */ /* 0x000fcc0007ffe0ff */
[----:B------:R-:W-:Y:S02]  /*2a50*/  @!P0 IADD3 R5, PT, PT, -R5, RZ, RZ ;  /* 0x000000ff05058210 */ /* 0x000fe40007ffe1ff */
[----:B------:R-:W-:Y:S02]  /*2a60*/  ISETP.NE.U32.AND P0, PT, R0, RZ, PT ;  /* 0x000000ff0000720c */ /* 0x000fe40003f05070 */
[----:B------:R-:W-:-:S05]  /*2a70*/  @!P1 LOP3.LUT R5, RZ, UR18, RZ, 0x33, !PT ;  /* 0x00000012ff059c12 */ /* 0x000fca000f8e33ff */
[----:B------:R-:W-:-:S04]  /*2a80*/  IMAD.MOV R3, RZ, RZ, -R5 ;  /* 0x000000ffff037224 */ /* 0x000fc800078e0a05 */
[----:B------:R-:W-:Y:S02]  /*2a90*/  IMAD R3, R3, UR18, R20 ;  /* 0x0000001203037c24 */ /* 0x000fe4000f8e0214 */
[----:B------:R-:W-:Y:S05]  /*2aa0*/  @P0 BRA `(.L_x_20) ;  /* 0x0000000000540947 */ /* 0x000fea0003800000 */
[----:B------:R-:W0:Y:S01]  /*2ab0*/  I2F.U32.RP R2, R30 ;  /* 0x0000001e00027306 */ /* 0x000e220000209000 */
[----:B------:R-:W-:-:S07]  /*2ac0*/  ISETP.NE.U32.AND P0, PT, R30, RZ, PT ;  /* 0x000000ff1e00720c */ /* 0x000fce0003f05070 */
        /* <DEDUP_REMOVED lines=15> */
[----:B------:R-:W-:-:S04]  /*2bc0*/  @!P0 LOP3.LUT R0, RZ, R30, RZ, 0x33, !PT ;  /* 0x0000001eff008212 */ /* 0x000fc800078e33ff */
[----:B------:R-:W-:-:S05]  /*2bd0*/  IADD3 R31, PT, PT, -R0, RZ, RZ ;  /* 0x000000ff001f7210 */ /* 0x000fca0007ffe1ff */
[----:B------:R-:W-:Y:S01]  /*2be0*/  IMAD R31, R30, R31, R32 ;  /* 0x0000001f1e1f7224 */ /* 0x000fe200078e0220 */
[----:B------:R-:W-:Y:S05]  /*2bf0*/  BRA `(.L_x_21) ;  /* 0x00000000001c7947 */ /* 0x000fea0003800000 */
.L_x_20:
[----:B------:R-:W-:Y:S01]  /*2c00*/  IMAD.MOV.U32 R20, RZ, RZ, R32 ;  /* 0x000000ffff147224 */ /* 0x000fe200078e0020 */
[----:B------:R-:W-:Y:S01]  /*2c10*/  MOV R17, R33 ;  /* 0x0000002100117202 */ /* 0x000fe20000000f00 */
[----:B------:R-:W-:Y:S01]  /*2c20*/  IMAD.MOV.U32 R18, RZ, RZ, R30 ;  /* 0x000000ffff127224 */ /* 0x000fe200078e001e */
[----:B------:R-:W-:Y:S02]  /*2c30*/  MOV R16, 0x2c50 ;  /* 0x00002c5000107802 */ /* 0x000fe40000000f00 */
[----:B------:R-:W-:Y:S05]  /*2c40*/  CALL.REL.NOINC `($__internal_0_$__cuda_sm20_div_s64) ;  /* 0x0000001800707944 */ /* 0x000fea0003c00000 */
[----:B------:R-:W-:-:S05]  /*2c50*/  IADD3 R31, PT, PT, -R0, RZ, RZ ;  /* 0x000000ff001f7210 */ /* 0x000fca0007ffe1ff */
[----:B------:R-:W-:Y:S02]  /*2c60*/  IMAD R31, R31, R30, R32 ;  /* 0x0000001e1f1f7224 */ /* 0x000fe400078e0220 */
.L_x_21:
[----:B------:R-:W-:Y:S05]  /*2c70*/  BSYNC.RECONVERGENT B0 ;  /* 0x0000000000007941 */ /* 0x000fea0003800200 */
.L_x_19:
[----:B------:R-:W-:Y:S01]  /*2c80*/  IABS R19, R12 ;  /* 0x0000000c00137213 */ /* 0x000fe20000000000 */
[----:B------:R-:W0:Y:S01]  /*2c90*/  LDCU.U8 UR10, c[0x0][0x549] ;  /* 0x0000a920ff0a77ac */ /* 0x000e220008000000 */
[----:B------:R-:W-:Y:S02]  /*2ca0*/  IABS R18, R11 ;  /* 0x0000000b00127213 */ /* 0x000fe40000000000 */
[----:B------:R-:W1:Y:S01]  /*2cb0*/  I2F.U32.RP R15, R19 ;  /* 0x00000013000f7306 */ /* 0x000e620000209000 */
[----:B------:R-:W-:Y:S01]  /*2cc0*/  IABS R17, R10 ;  /* 0x0000000a00117213 */ /* 0x000fe20000000000 */
[----:B------:R-:W2:Y:S01]  /*2cd0*/  LDCU.64 UR4, c[0x0][0x430] ;  /* 0x00008600ff0477ac */ /* 0x000ea20008000a00 */
[----:B------:R-:W-:Y:S02]  /*2ce0*/  IABS R16, R9 ;  /* 0x0000000900107213 */ /* 0x000fe40000000000 */
[----:B------:R-:W-:-:S03]  /*2cf0*/  ISETP.NE.AND P5, PT, R11, RZ, PT ;  /* 0x000000ff0b00720c */ /* 0x000fc60003fa5270 */
[----:B------:R-:W3:Y:S01]  /*2d00*/  I2F.U32.RP R33, R18 ;  /* 0x0000001200217306 */ /* 0x000ee20000209000 */
[----:B0-----:R-:W-:-:S07]  /*2d10*/  UISETP.NE.AND UP0, UPT, UR10, URZ, UPT ;  /* 0x000000ff0a00728c */ /* 0x001fce000bf05270 */
[----:B-1----:R-:W0:Y:S01]  /*2d20*/  MUFU.RCP R15, R15 ;  /* 0x0000000f000f7308 */ /* 0x002e220000001000 */
[----:B--2---:R-:W-:Y:S02]  /*2d30*/  USEL UR10, UR5, 0x1, !UP0 ;  /* 0x00000001050a7887 */ /* 0x004fe4000c000000 */
[----:B------:R-:W-:-:S05]  /*2d40*/  USEL UR11, UR4, 0x1, UP0 ;  /* 0x00000001040b7887 */ /* 0x000fca0008000000 */
[----:B---3--:R-:W1:Y:S01]  /*2d50*/  MUFU.RCP R21, R33 ;  /* 0x0000002100157308 */ /* 0x008e620000001000 */
[----:B------:R-:W-:Y:S02]  /*2d60*/  UIMAD UR4, UR5, UR4, URZ ;  /* 0x00000004050472a4 */ /* 0x000fe4000f8e02ff */
[----:B------:R-:W-:-:S05]  /*2d70*/  UIMAD UR5, UR11, UR5, URZ ;  /* 0x000000050b0572a4 */ /* 0x000fca000f8e02ff */
[----:B------:R-:W2:Y:S01]  /*2d80*/  I2F.U32.RP R30, R17 ;  /* 0x00000011001e7306 */ /* 0x000ea20000209000 */
[----:B0-----:R-:W-:-:S07]  /*2d90*/  VIADD R28, R15, 0xffffffe ;  /* 0x0ffffffe0f1c7836 */ /* 0x001fce0000000000 */
[----:B------:R-:W-:Y:S01]  /*2da0*/  I2F.U32.RP R2, R16 ;  /* 0x0000001000027306 */ /* 0x000fe20000209000 */
[----:B-1----:R-:W-:-:S07]  /*2db0*/  VIADD R21, R21, 0xffffffe ;  /* 0x0ffffffe15157836 */ /* 0x002fce0000000000 */
[----:B------:R-:W0:Y:S08]  /*2dc0*/  F2I.FTZ.U32.TRUNC.NTZ R29, R28 ;  /* 0x0000001c001d7305 */ /* 0x000e30000021f000 */
[----:B--2---:R-:W1:Y:S01]  /*2dd0*/  MUFU.RCP R32, R30 ;  /* 0x0000001e00207308 */ /* 0x004e620000001000 */
[----:B0-----:R-:W-:-:S07]  /*2de0*/  IMAD.MOV R20, RZ, RZ, -R29 ;  /* 0x000000ffff147224 */ /* 0x001fce00078e0a1d */
[----:B------:R-:W0:Y:S01]  /*2df0*/  F2I.FTZ.U32.TRUNC.NTZ R21, R21 ;  /* 0x0000001500157305 */ /* 0x000e22000021f000 */
[----:B------:R-:W-:Y:S02]  /*2e00*/  IMAD.MOV.U32 R28, RZ, RZ, RZ ;  /* 0x000000ffff1c7224 */ /* 0x000fe400078e00ff */
[----:B------:R-:W-:-:S04]  /*2e10*/  IMAD R20, R20, R19, RZ ;  /* 0x0000001314147224 */ /* 0x000fc800078e02ff */
[----:B------:R-:W-:Y:S01]  /*2e20*/  IMAD.HI.U32 R35, R29, R20, R28 ;  /* 0x000000141d237227 */ /* 0x000fe200078e001c */
[----:B------:R-:W2:Y:S01]  /*2e30*/  MUFU.RCP R2, R2 ;  /* 0x0000000200027308 */ /* 0x000ea20000001000 */
[----:B-1----:R-:W-:Y:S02]  /*2e40*/  IADD3 R32, PT, PT, R32, 0xffffffe, RZ ;  /* 0x0ffffffe20207810 */ /* 0x002fe40007ffe0ff */
[----:B------:R-:W-:Y:S01]  /*2e50*/  IMAD.MOV.U32 R20, RZ, RZ, RZ ;  /* 0x000000ffff147224 */ /* 0x000fe200078e00ff */
[----:B------:R-:W-:Y:S02]  /*2e60*/  IABS R30, R31 ;  /* 0x0000001f001e7213 */ /* 0x000fe40000000000 */
[----:B------:R-:W-:Y:S01]  /*2e70*/  IABS R28, R10 ;  /* 0x0000000a001c7213 */ /* 0x000fe20000000000 */
[----:B0-----:R-:W-:Y:S01]  /*2e80*/  IMAD.MOV R15, RZ, RZ, -R21 ;  /* 0x000000ffff0f7224 */ /* 0x001fe200078e0a15 */
[----:B------:R0:W1:Y:S03]  /*2e90*/  F2I.FTZ.U32.TRUNC.NTZ R33, R32 ;  /* 0x0000002000217305 */ /* 0x000066000021f000 */
[----:B------:R-:W-:-:S02]  /*2ea0*/  IMAD R15, R15, R18, RZ ;  /* 0x000000120f0f7224 */ /* 0x000fc400078e02ff */
[----:B------:R-:W-:Y:S02]  /*2eb0*/  IMAD.MOV R28, RZ, RZ, -R28 ;  /* 0x000000ffff1c7224 */ /* 0x000fe400078e0a1c */
[----:B------:R-:W-:Y:S01]  /*2ec0*/  IMAD.HI.U32 R29, R21, R15, R20 ;  /* 0x0000000f151d7227 */ /* 0x000fe200078e0014 */
[----:B------:R-:W-:Y:S02]  /*2ed0*/  IABS R15, R14 ;  /* 0x0000000e000f7213 */ /* 0x000fe40000000000 */
[----:B--2---:R-:W-:Y:S02]  /*2ee0*/  IADD3 R36, PT, PT, R2, 0xffffffe, RZ ;  /* 0x0ffffffe02247810 */ /* 0x004fe40007ffe0ff */
[----:B------:R-:W2:Y:S01]  /*2ef0*/  I2F.U32.RP R2, R15 ;  /* 0x0000000f00027306 */ /* 0x000ea20000209000 */
[----:B0-----:R-:W-:Y:S02]  /*2f00*/  HFMA2 R32, -RZ, RZ, 0, 0 ;  /* 0x00000000ff207431 */ /* 0x001fe400000001ff */
[----:B-1----:R-:W-:-:S05]  /*2f10*/  IMAD.MOV R20, RZ, RZ, -R33 ;  /* 0x000000ffff147224 */ /* 0x002fca00078e0a21 */
[----:B------:R-:W0:Y:S01]  /*2f20*/  F2I.FTZ.U32.TRUNC.NTZ R37, R36 ;  /* 0x0000002400257305 */ /* 0x000e22000021f000 */
[----:B------:R-:W-:-:S04]  /*2f30*/  IMAD R20, R20, R17, RZ ;  /* 0x0000001114147224 */ /* 0x000fc800078e02ff */
[----:B------:R-:W-:-:S03]  /*2f40*/  IMAD.HI.U32 R21, R33, R20, R32 ;  /* 0x0000001421157227 */ /* 0x000fc600078e0020 */
[----:B--2---:R1:W2:Y:S01]  /*2f50*/  MUFU.RCP R34, R2 ;  /* 0x0000000200227308 */ /* 0x0042a20000001000 */
[----:B------:R-:W-:-:S04]  /*2f60*/  IMAD.HI.U32 R32, R35, R30, RZ ;  /* 0x0000001e23207227 */ /* 0x000fc800078e00ff */
[----:B0-----:R-:W-:Y:S02]  /*2f70*/  IMAD.MOV R33, RZ, RZ, -R37 ;  /* 0x000000ffff217224 */ /* 0x001fe400078e0a25 */
[----:B------:R-:W-:Y:S02]  /*2f80*/  IMAD.MOV.U32 R36, RZ, RZ, RZ ;  /* 0x000000ffff247224 */ /* 0x000fe400078e00ff */
[----:B------:R-:W-:-:S04]  /*2f90*/  IMAD R33, R33, R16, RZ ;  /* 0x0000001021217224 */ /* 0x000fc800078e02ff */
[----:B------:R-:W-:Y:S01]  /*2fa0*/  IMAD.HI.U32 R20, R37, R33, R36 ;  /* 0x0000002125147227 */ /* 0x000fe200078e0024 */
[----:B------:R-:W-:Y:S02]  /*2fb0*/  IABS R33, R12 ;  /* 0x0000000c00217213 */ /* 0x000fe40000000000 */
[----:B-1----:R-:W-:Y:S01]  /*2fc0*/  IABS R2, R0 ;  /* 0x0000000000027213 */ /* 0x002fe20000000000 */
[----:B--2---:R-:W-:Y:S01]  /*2fd0*/  VIADD R34, R34, 0xffffffe ;  /* 0x0ffffffe22227836 */ /* 0x004fe20000000000 */
[----:B------:R-:W-:-:S03]  /*2fe0*/  IADD3 R33, PT, PT, RZ, -R33, RZ ;  /* 0x80000021ff217210 */ /* 0x000fc60007ffe0ff */
[----:B------:R-:W0:Y:S01]  /*2ff0*/  F2I.FTZ.U32.TRUNC.NTZ R35, R34 ;  /* 0x0000002200237305 */ /* 0x000e22000021f000 */
[----:B------:R-:W-:-:S04]  /*3000*/  IMAD.HI.U32 R21, R21, R2, RZ ;  /* 0x0000000215157227 */ /* 0x000fc800078e00ff */
[----:B------:R-:W-:Y:S02]  /*3010*/  IMAD R30, R32, R33, R30 ;  /* 0x00000021201e7224 */ /* 0x000fe400078e021e */
[----:B------:R-:W-:-:S03]  /*3020*/  IMAD R28, R21, R28, R2 ;  /* 0x0000001c151c7224 */ /* 0x000fc600078e0202 */
[----:B------:R-:W-:Y:S02]  /*3030*/  ISETP.GT.U32.AND P3, PT, R19, R30, PT ;  /* 0x0000001e1300720c */ /* 0x000fe40003f64070 */
[----:B------:R-:W-:Y:S02]  /*3040*/  ISETP.GT.U32.AND P0, PT, R17, R28, PT ;  /* 0x0000001c1100720c */ /* 0x000fe40003f04070 */
[----:B0-----:R-:W-:Y:S01]  /*3050*/  IADD3 R2, PT, PT, RZ, -R35, RZ ;  /* 0x80000023ff027210 */ /* 0x001fe20007ffe0ff */
[----:B------:R-:W-:-:S08]  /*3060*/  IMAD.MOV.U32 R34, RZ, RZ, RZ ;  /* 0x000000ffff227224 */ /* 0x000fd000078e00ff */
[----:B------:R-:W-:Y:S02]  /*3070*/  @!P3 IMAD.IADD R30, R30, 0x1, -R19 ;  /* 0x000000011e1eb824 */ /* 0x000fe400078e0a13 */
[----:B------:R-:W-:Y:S01]  /*3080*/  @!P3 VIADD R32, R32, 0x1 ;  /* 0x000000012020b836 */ /* 0x000fe20000000000 */
[----:B------:R-:W-:Y:S01]  /*3090*/  ISETP.NE.AND P3, PT, R12, RZ, PT ;  /* 0x000000ff0c00720c */ /* 0x000fe20003f65270 */
[----:B------:R-:W-:Y:S01]  /*30a0*/  @!P0 VIADD R21, R21, 0x1 ;  /* 0x0000000115158836 */ /* 0x000fe20000000000 */
[----:B------:R-:W-:Y:S01]  /*30b0*/  ISETP.GE.U32.AND P4, PT, R30, R19, PT ;  /* 0x000000131e00720c */ /* 0x000fe20003f86070 */
[----:B------:R-:W-:Y:S01]  /*30c0*/  IMAD R19, R2, R15, RZ ;  /* 0x0000000f02137224 */ /* 0x000fe200078e02ff */
[----:B------:R-:W-:Y:S02]  /*30d0*/  LOP3.LUT R2, R31, R12, RZ, 0x3c, !PT ;  /* 0x0000000c1f027212 */ /* 0x000fe400078e3cff */
[----:B------:R-:W-:Y:S01]  /*30e0*/  @!P0 IADD3 R28, PT, PT, R28, -R17, RZ ;  /* 0x800000111c1c8210 */ /* 0x000fe20007ffe0ff */
[----:B------:R-:W-:Y:S01]  /*30f0*/  IMAD.HI.U32 R34, R35, R19, R34 ;  /* 0x0000001323227227 */ /* 0x000fe200078e0022 */
[----:B------:R-:W-:-:S02]  /*3100*/  ISETP.GE.AND P1, PT, R2, RZ, PT ;  /* 0x000000ff0200720c */ /* 0x000fc40003f26270 */
[----:B------:R-:W-:Y:S02]  /*3110*/  ISETP.GE.U32.AND P2, PT, R28, R17, PT ;  /* 0x000000111c00720c */ /* 0x000fe40003f46070 */
[----:B------:R-:W-:Y:S02]  /*3120*/  LOP3.LUT R19, R0, R10, RZ, 0x3c, !PT ;  /* 0x0000000a00137212 */ /* 0x000fe400078e3cff */
[----:B------:R-:W-:Y:S01]  /*3130*/  IABS R17, R5 ;  /* 0x0000000500117213 */ /* 0x000fe20000000000 */
[----:B------:R-:W-:Y:S01]  /*3140*/  @P4 VIADD R32, R32, 0x1 ;  /* 0x0000000120204836 */ /* 0x000fe20000000000 */
[----:B------:R-:W-:-:S03]  /*3150*/  IABS R2, R14 ;  /* 0x0000000e00027213 */ /* 0x000fc60000000000 */
[----:B------:R-:W-:Y:S01]  /*3160*/  IMAD.HI.U32 R34, R34, R17, RZ ;  /* 0x0000001122227227 */ /* 0x000fe200078e00ff */
[----:B------:R-:W-:-:S03]  /*3170*/  IADD3 R2, PT, PT, RZ, -R2, RZ ;  /* 0x80000002ff027210 */ /* 0x000fc60007ffe0ff */
[----:B------:R-:W-:Y:S01]  /*3180*/  @!P1 IMAD.MOV R32, RZ, RZ, -R32 ;  /* 0x000000ffff209224 */ /* 0x000fe200078e0a20 */
[----:B------:R-:W-:Y:S01]  /*3190*/  ISETP.GE.AND P1, PT, R19, RZ, PT ;  /* 0x000000ff1300720c */ /* 0x000fe20003f26270 */
[----:B------:R-:W-:Y:S01]  /*31a0*/  IMAD R2, R34, R2, R17 ;  /* 0x0000000222027224 */ /* 0x000fe200078e0211 */
[----:B------:R-:W-:Y:S02]  /*31b0*/  @!P3 LOP3.LUT R32, RZ, R12, RZ, 0x33, !PT ;  /* 0x0000000cff20b212 */ /* 0x000fe400078e33ff */
[----:B------:R-:W-:Y:S02]  /*31c0*/  ISETP.NE.AND P3, PT, R10, RZ, PT ;  /* 0x000000ff0a00720c */ /* 0x000fe40003f65270 */
[----:B------:R-:W-:Y:S02]  /*31d0*/  IABS R17, R11 ;  /* 0x0000000b00117213 */ /* 0x000fe40000000000 */
[----:B------:R-:W-:Y:S02]  /*31e0*/  @P2 IADD3 R21, PT, PT, R21, 0x1, RZ ;  /* 0x0000000115152810 */ /* 0x000fe40007ffe0ff */
[----:B------:R-:W-:Y:S01]  /*31f0*/  IABS R19, R32 ;  /* 0x0000002000137213 */ /* 0x000fe20000000000 */
[----:B------:R-:W-:Y:S01]  /*3200*/  IMAD.MOV R17, RZ, RZ, -R17 ;  /* 0x000000ffff117224 */ /* 0x000fe200078e0a11 */
[----:B------:R-:W-:Y:S01]  /*3210*/  ISETP.GT.U32.AND P0, PT, R15, R2, PT ;  /* 0x000000020f00720c */ /* 0x000fe20003f04070 */
[----:B------:R-:W-:-:S02]  /*3220*/  @!P1 IMAD.MOV R21, RZ, RZ, -R21 ;  /* 0x000000ffff159224 */ /* 0x000fc400078e0a15 */
[----:B------:R-:W-:Y:S02]  /*3230*/  IMAD.HI.U32 R28, R29, R19, RZ ;  /* 0x000000131d1c7227 */ /* 0x000fe400078e00ff */
[----:B------:R-:W-:Y:S02]  /*3240*/  @!P3 LOP3.LUT R21, RZ, R10, RZ, 0x33, !PT ;  /* 0x0000000aff15b212 */ /* 0x000fe400078e33ff */
[----:B------:R-:W-:Y:S01]  /*3250*/  IMAD R29, R28, R17, R19 ;  /* 0x000000111c1d7224 */ /* 0x000fe200078e0213 */
[----:B------:R-:W-:Y:S02]  /*3260*/  IABS R17, R9 ;  /* 0x0000000900117213 */ /* 0x000fe40000000000 */
[----:B------:R-:W-:Y:S02]  /*3270*/  IABS R19, R21 ;  /* 0x0000001500137213 */ /* 0x000fe40000000000 */
[----:B------:R-:W-:Y:S01]  /*3280*/  IADD3 R17, PT, PT, RZ, -R17, RZ ;  /* 0x80000011ff117210 */ /* 0x000fe20007ffe0ff */
[----:B------:R-:W-:Y:S01]  /*3290*/  @!P0 IMAD.IADD R2, R2, 0x1, -R15 ;  /* 0x0000000102028824 */ /* 0x000fe200078e0a0f */
[----:B------:R-:W-:Y:S01]  /*32a0*/  ISETP.GT.U32.AND P3, PT, R18, R29, PT ;  /* 0x0000001d1200720c */ /* 0x000fe20003f64070 */
[----:B------:R-:W-:-:S03]  /*32b0*/  IMAD.HI.U32 R20, R20, R19, RZ ;  /* 0x0000001314147227 */ /* 0x000fc600078e00ff */
[----:B------:R-:W-:Y:S01]  /*32c0*/  ISETP.GE.U32.AND P4, PT, R2, R15, PT ;  /* 0x0000000f0200720c */ /* 0x000fe20003f86070 */
[----:B------:R-:W-:Y:S01]  /*32d0*/  IMAD R17, R20, R17, R19 ;  /* 0x0000001114117224 */ /* 0x000fe200078e0213 */
[----:B------:R-:W-:Y:S01]  /*32e0*/  LOP3.LUT R2, R5, R14, RZ, 0x3c, !PT ;  /* 0x0000000e05027212 */ /* 0x000fe200078e3cff */
[----:B------:R-:W-:Y:S01]  /*32f0*/  @!P0 VIADD R34, R34, 0x1 ;  /* 0x0000000122228836 */ /* 0x000fe20000000000 */
[----:B------:R-:W-:Y:S02]  /*3300*/  ISETP.NE.AND P0, PT, R14, RZ, PT ;  /* 0x000000ff0e00720c */ /* 0x000fe40003f05270 */
[----:B------:R-:W-:Y:S02]  /*3310*/  ISETP.GT.U32.AND P1, PT, R16, R17, PT ;  /* 0x000000111000720c */ /* 0x000fe40003f24070 */
[----:B------:R-:W-:Y:S01]  /*3320*/  ISETP.GE.AND P2, PT, R2, RZ, PT ;  /* 0x000000ff0200720c */ /* 0x000fe20003f46270 */
[----:B------:R-:W-:Y:S01]  /*3330*/  @!P3 IMAD.IADD R29, R29, 0x1, -R18 ;  /* 0x000000011d1db824 */ /* 0x000fe200078e0a12 */
[----:B------:R-:W-:Y:S01]  /*3340*/  LOP3.LUT R15, R32, R11, RZ, 0x3c, !PT ;  /* 0x0000000b200f7212 */ /* 0x000fe200078e3cff */
[----:B------:R-:W-:Y:S01]  /*3350*/  IMAD.MOV R2, RZ, RZ, -R32 ;  /* 0x000000ffff027224 */ /* 0x000fe200078e0a20 */
[----:B------:R-:W-:-:S02]  /*3360*/  @!P3 IADD3 R28, PT, PT, R28, 0x1, RZ ;  /* 0x000000011c1cb810 */ /* 0x000fc40007ffe0ff */
[----:B------:R-:W-:Y:S01]  /*3370*/  @P4 IADD3 R34, PT, PT, R34, 0x1, RZ ;  /* 0x0000000122224810 */ /* 0x000fe20007ffe0ff */
[----:B------:R-:W-:Y:S01]  /*3380*/  IMAD R2, R12, R2, R31 ;  /* 0x000000020c027224 */ /* 0x000fe200078e021f */
[----:B------:R-:W-:Y:S02]  /*3390*/  ISETP.GE.U32.AND P6, PT, R29, R18, PT ;  /* 0x000000121d00720c */ /* 0x000fe40003fc6070 */
[----:B------:R-:W-:Y:S01]  /*33a0*/  LOP3.LUT R12, R21, R9, RZ, 0x3c, !PT ;  /* 0x00000009150c7212 */ /* 0x000fe200078e3cff */
[----:B------:R-:W-:Y:S02]  /*33b0*/  @!P1 IMAD.IADD R17, R17, 0x1, -R16 ;  /* 0x0000000111119824 */ /* 0x000fe400078e0a10 */
[----:B------:R-:W-:Y:S01]  /*33c0*/  @!P2 IADD3 R34, PT, PT, -R34, RZ, RZ ;  /* 0x000000ff2222a210 */ /* 0x000fe20007ffe1ff */
[----:B------:R-:W-:Y:S01]  /*33d0*/  @!P1 VIADD R20, R20, 0x1 ;  /* 0x0000000114149836 */ /* 0x000fe20000000000 */
[----:B------:R-:W-:Y:S02]  /*33e0*/  @!P0 LOP3.LUT R34, RZ, R14, RZ, 0x33, !PT ;  /* 0x0000000eff228212 */ /* 0x000fe400078e33ff */
[----:B------:R-:W-:-:S02]  /*33f0*/  ISETP.GE.U32.AND P4, PT, R17, R16, PT ;  /* 0x000000101100720c */ /* 0x000fc40003f86070 */
[----:B------:R-:W-:Y:S01]  /*3400*/  ISETP.GE.AND P2, PT, R15, RZ, PT ;  /* 0x000000ff0f00720c */ /* 0x000fe20003f46270 */
[----:B------:R-:W-:Y:S01]  /*3410*/  IMAD.WIDE R16, R34, UR10, RZ ;  /* 0x0000000a22107c25 */ /* 0x000fe2000f8e02ff */
[----:B------:R-:W-:Y:S01]  /*3420*/  ISETP.GE.AND P0, PT, R12, RZ, PT ;  /* 0x000000ff0c00720c */ /* 0x000fe20003f06270 */
[----:B------:R-:W-:Y:S01]  /*3430*/  USHF.R.S32.HI UR10, URZ, 0x1f, UR11 ;  /* 0x0000001fff0a7899 */ /* 0x000fe2000801140b */
[----:B------:R-:W-:Y:S01]  /*3440*/  ISETP.NE.AND P1, PT, R9, RZ, PT ;  /* 0x000000ff0900720c */ /* 0x000fe20003f25270 */
[----:B------:R-:W-:Y:S02]  /*3450*/  @P6 VIADD R28, R28, 0x1 ;  /* 0x000000011c1c6836 */ /* 0x000fe40000000000 */
[----:B------:R-:W-:Y:S02]  /*3460*/  IMAD.MOV R34, RZ, RZ, -R34 ;  /* 0x000000ffff227224 */ /* 0x000fe400078e0a22 */
[----:B------:R-:W-:Y:S01]  /*3470*/  IMAD.WIDE.U32 R16, R3, UR11, R16 ;  /* 0x0000000b03107c25 */ /* 0x000fe2000f8e0010 */
[----:B------:R-:W-:Y:S01]  /*3480*/  UIMAD UR11, UR21, UR11, URZ ;  /* 0x0000000b150b72a4 */ /* 0x000fe2000f8e02ff */
[----:B------:R-:W-:-:S02]  /*3490*/  @P4 IADD3 R20, PT, PT, R20, 0x1, RZ ;  /* 0x0000000114144810 */ /* 0x000fc40007ffe0ff */
[----:B------:R-:W-:Y:S01]  /*34a0*/  @!P2 IMAD.MOV R28, RZ, RZ, -R28 ;  /* 0x000000ffff1ca224 */ /* 0x000fe200078e0a1c */
[----:B------:R-:W-:Y:S01]  /*34b0*/  @!P5 LOP3.LUT R28, RZ, R11, RZ, 0x33, !PT ;  /* 0x0000000bff1cd212 */ /* 0x000fe200078e33ff */
[----:B------:R-:W-:Y:S01]  /*34c0*/  IMAD R17, R3, UR10, R17 ;  /* 0x0000000a03117c24 */ /* 0x000fe2000f8e0211 */
[----:B------:R-:W-:Y:S01]  /*34d0*/  IADD3 R3, PT, PT, -R21, RZ, RZ ;  /* 0x000000ff15037210 */ /* 0x000fe20007ffe1ff */
[----:B------:R-:W-:Y:S01]  /*34e0*/  IMAD R5, R14, R34, R5 ;  /* 0x000000220e057224 */ /* 0x000fe200078e0205 */
[----:B------:R-:W-:Y:S01]  /*34f0*/  UIMAD UR10, UR7, UR4, URZ ;  /* 0x00000004070a72a4 */ /* 0x000fe2000f8e02ff */
[----:B------:R-:W-:Y:S01]  /*3500*/  @!P0 IMAD.MOV R20, RZ, RZ, -R20 ;  /* 0x000000ffff148224 */ /* 0x000fe200078e0a14 */
[----:B------:R-:W-:Y:S01]  /*3510*/  @!P1 LOP3.LUT R20, RZ, R9, RZ, 0x33, !PT ;  /* 0x00000009ff149212 */ /* 0x000fe200078e33ff */
[----:B------:R-:W-:-:S03]  /*3520*/  IMAD.WIDE R16, R5, UR4, R16 ;  /* 0x0000000405107c25 */ /* 0x000fc6000f8e0210 */
[----:B------:R-:W-:Y:S01]  /*3530*/  IADD3 R12, PT, PT, -R20, RZ, RZ ;  /* 0x000000ff140c7210 */ /* 0x000fe20007ffe1ff */
[----:B------:R-:W-:Y:S02]  /*3540*/  IMAD.MOV R5, RZ, RZ, -R28 ;  /* 0x000000ffff057224 */ /* 0x000fe400078e0a1c */
[----:B------:R-:W-:Y:S01]  /*3550*/  IMAD.WIDE R14, R2, UR5, RZ ;  /* 0x00000005020e7c25 */ /* 0x000fe2000f8e02ff */
[----:B------:R-:W0:Y:S03]  /*3560*/  LDCU.64 UR4, c[0x0][0x420] ;  /* 0x00008400ff0477ac */ /* 0x000e260008000a00 */
[----:B------:R-:W-:-:S04]  /*3570*/  IMAD.WIDE R28, R28, UR6, RZ ;  /* 0x000000061c1c7c25 */ /* 0x000fc8000f8e02ff */
[----:B------:R-:W-:Y:S01]  /*3580*/  IMAD R3, R10, R3, R0 ;  /* 0x000000030a037224 */ /* 0x000fe200078e0200 */
[----:B------:R-:W-:Y:S01]  /*3590*/  IADD3 R0, P1, P0, R28, R16, R14 ;  /* 0x000000101c007210 */ /* 0x000fe2000783e00e */
[----:B------:R-:W-:Y:S02]  /*35a0*/  IMAD R5, R11, R5, R32 ;  /* 0x000000050b057224 */ /* 0x000fe400078e0220 */
[----:B------:R-:W-:Y:S01]  /*35b0*/  IMAD.WIDE R2, R3, UR11, RZ ;  /* 0x0000000b03027c25 */ /* 0x000fe2000f8e02ff */
[----:B------:R-:W-:-:S03]  /*35c0*/  IADD3.X R15, PT, PT, R29, R17, R15, P1, P0 ;  /* 0x000000111d0f7210 */ /* 0x000fc60000fe040f */
[----:B------:R-:W-:-:S04]  /*35d0*/  IMAD.WIDE R10, R5, UR10, RZ ;  /* 0x0000000a050a7c25 */ /* 0x000fc8000f8e02ff */
[----:B------:R-:W-:Y:S01]  /*35e0*/  IMAD R9, R9, R12, R21 ;  /* 0x0000000c09097224 */ /* 0x000fe200078e0215 */
[----:B------:R-:W-:Y:S01]  /*35f0*/  IADD3 R5, P1, P0, R2, R0, R10 ;  /* 0x0000000002057210 */ /* 0x000fe2000783e00a */
[----:B------:R-:W-:-:S03]  /*3600*/  IMAD.WIDE R20, R20, R6, RZ ;  /* 0x0000000614147225 */ /* 0x000fc600078e02ff */
[----:B------:R-:W-:Y:S01]  /*3610*/  IADD3.X R15, PT, PT, R3, R15, R11, P1, P0 ;  /* 0x0000000f030f7210 */ /* 0x000fe20000fe040b */
[----:B------:R-:W-:-:S03]  /*3620*/  IMAD.WIDE R8, R9, R8, RZ ;  /* 0x0000000809087225 */ /* 0x000fc600078e02ff */
[----:B------:R-:W-:-:S04]  /*3630*/  IADD3 R5, P1, P0, R8, R5, R20 ;  /* 0x0000000508057210 */ /* 0x000fc8000783e014 */
[----:B------:R-:W-:Y:S02]  /*3640*/  IADD3.X R8, PT, PT, R9, R15, R21, P1, P0 ;  /* 0x0000000f09087210 */ /* 0x000fe40000fe0415 */
[----:B0-----:R-:W-:-:S04]  /*3650*/  LEA R2, P0, R5, UR4, 0x2 ;  /* 0x0000000405027c11 */ /* 0x001fc8000f8010ff */
[----:B------:R-:W-:-:S05]  /*3660*/  LEA.HI.X R3, R5, UR5, R8, 0x2, P0 ;  /* 0x0000000505037c11 */ /* 0x000fca00080f1408 */
[----:B------:R0:W-:Y:S01]  /*3670*/  STG.E desc[UR8][R2.64], R22 ;  /* 0x0000001602007986 */ /* 0x0001e2000c101908 */
[----:B------:R-:W-:Y:S05]  /*3680*/  BRA `(.L_x_15) ;  /* 0x0000000000107947 */ /* 0x000fea0003800000 */
.L_x_16:
[----:B------:R-:W0:Y:S01]  /*3690*/  LDC.64 R2, c[0x0][0x420] ;  /* 0x00010800ff027b82 */ /* 0x000e220000000a00 */
[----:B------:R-:W-:-:S05]  /*36a0*/  IADD3 R0, PT, PT, R13, UR19, RZ ;  /* 0x000000130d007c10 */ /* 0x000fca000fffe0ff */
[----:B0-----:R-:W-:-:S05]  /*36b0*/  IMAD.WIDE.U32 R2, R0, 0x4, R2 ;  /* 0x0000000400027825 */ /* 0x001fca00078e0002 */
[----:B------:R1:W-:Y:S02]  /*36c0*/  STG.E desc[UR8][R2.64], R22 ;  /* 0x0000001602007986 */ /* 0x0003e4000c101908 */
.L_x_15:
[----:B------:R-:W-:Y:S05]  /*36d0*/  BSYNC.RECONVERGENT B1 ;  /* 0x0000000000017941 */ /* 0x000fea0003800200 */
.L_x_14:
[----:B------:R-:W2:Y:S01]  /*36e0*/  LDCU UR7, c[0x0][0x534] ;  /* 0x0000a680ff0777ac */ /* 0x000ea20008000800 */
[----:B------:R-:W-:Y:S01]  /*36f0*/  LOP3.LUT R0, R7, 0x20, RZ, 0xfc, !PT ;  /* 0x0000002007007812 */ /* 0x000fe200078efcff */
[----:B------:R-:W-:Y:S01]  /*3700*/  IMAD.SHL.U32 R14, R4, 0x4, RZ ;  /* 0x00000004040e7824 */ /* 0x000fe200078e00ff */
[----:B01----:R-:W-:Y:S01]  /*3710*/  CS2R R2, SRZ ;  /* 0x0000000000027805 */ /* 0x003fe2000001ff00 */
[----:B------:R-:W-:-:S03]  /*3720*/  IMAD.MOV.U32 R5, RZ, RZ, RZ ;  /* 0x000000ffff057224 */ /* 0x000fc600078e00ff */
[----:B------:R-:W-:Y:S02]  /*3730*/  LOP3.LUT R14, R14, 0x7c, RZ, 0xc0, !PT ;  /* 0x0000007c0e0e7812 */ /* 0x000fe400078ec0ff */
[----:B--2---:R-:W-:Y:S01]  /*3740*/  ISETP.GE.AND P2, PT, R0, UR7, PT ;  /* 0x0000000700007c0c */ /* 0x004fe2000bf46270 */
[----:B------:R-:W-:Y:S01]  /*3750*/  UISETP.GE.AND UP0, UPT, UR7, 0x1, UPT ;  /* 0x000000010700788c */ /* 0x000fe2000bf06270 */
[C---:B------:R-:W-:Y:S02]  /*3760*/  LOP3.LUT R0, R7.reuse, 0x40, RZ, 0xfc, !PT ;  /* 0x0000004007007812 */ /* 0x040fe400078efcff */
[C---:B------:R-:W-:Y:S02]  /*3770*/  ISETP.GE.AND P3, PT, R7.reuse, UR7, PT ;  /* 0x0000000707007c0c */ /* 0x040fe4000bf66270 */
[----:B------:R-:W-:Y:S02]  /*3780*/  ISETP.GE.AND P1, PT, R0, UR7, PT ;  /* 0x0000000700007c0c */ /* 0x000fe4000bf26270 */
[----:B------:R-:W-:-:S02]  /*3790*/  LOP3.LUT R0, R7, 0x60, RZ, 0xfc, !PT ;  /* 0x0000006007007812 */ /* 0x000fc400078efcff */
[----:B------:R-:W-:Y:S02]  /*37a0*/  ISETP.GT.U32.OR P3, PT, R4, 0x7f, P3 ;  /* 0x0000007f0400780c */ /* 0x000fe40001f64470 */
[----:B------:R-:W-:Y:S02]  /*37b0*/  ISETP.GE.AND P0, PT, R0, UR7, PT ;  /* 0x0000000700007c0c */ /* 0x000fe4000bf06270 */
[C---:B------:R-:W-:Y:S02]  /*37c0*/  ISETP.GT.U32.OR P2, PT, R4.reuse, 0x7f, P2 ;  /* 0x0000007f0400780c */ /* 0x040fe40001744470 */
[C---:B------:R-:W-:Y:S02]  /*37d0*/  ISETP.GT.U32.OR P1, PT, R4.reuse, 0x7f, P1 ;  /* 0x0000007f0400780c */ /* 0x040fe40000f24470 */
[----:B------:R-:W-:-:S05]  /*37e0*/  ISETP.GT.U32.OR P0, PT, R4, 0x7f, P0 ;  /* 0x0000007f0400780c */ /* 0x000fca0000704470 */
[----:B------:R-:W-:-:S04]  /*37f0*/  @!P3 FADD.FTZ R0, -R22, R27 ;  /* 0x0000001b1600b221 */ /* 0x000fc80000010100 */
[----:B------:R-:W-:Y:S01]  /*3800*/  @!P2 FADD.FTZ R24, -R22, R24 ;  /* 0x000000181618a221 */ /* 0x000fe20000010100 */
[----:B------:R-:W-:Y:S01]  /*3810*/  @!P3 FMUL.FTZ R0, R0, 1.4426950216293334961 ;  /* 0x3fb8aa3b0000b820 */ /* 0x000fe20000410000 */
[C---:B------:R-:W-:Y:S02]  /*3820*/  @!P1 FADD.FTZ R25, -R22.reuse, R25 ;  /* 0x0000001916199221 */ /* 0x040fe40000010100 */
[----:B------:R-:W-:Y:S01]  /*3830*/  @!P0 FADD.FTZ R22, -R22, R23 ;  /* 0x0000001716168221 */ /* 0x000fe20000010100 */
[----:B------:R-:W-:Y:S01]  /*3840*/  @!P2 FMUL.FTZ R24, R24, 1.4426950216293334961 ;  /* 0x3fb8aa3b1818a820 */ /* 0x000fe20000410000 */
[----:B------:R-:W-:Y:S01]  /*3850*/  @!P1 FMUL.FTZ R25, R25, 1.4426950216293334961 ;  /* 0x3fb8aa3b19199820 */ /* 0x000fe20000410000 */
[----:B------:R-:W0:Y:S01]  /*3860*/  @!P3 MUFU.EX2 R9, R0 ;  /* 0x000000000009b308 */ /* 0x000e220000000800 */
[----:B------:R-:W-:-:S07]  /*3870*/  @!P0 FMUL.FTZ R17, R22, 1.4426950216293334961 ;  /* 0x3fb8aa3b16118820 */ /* 0x000fce0000410000 */
[----:B------:R-:W1:Y:S08]  /*3880*/  @!P2 MUFU.EX2 R11, R24 ;  /* 0x00000018000ba308 */ /* 0x000e700000000800 */
[----:B------:R-:W2:Y:S01]  /*3890*/  @!P1 MUFU.EX2 R25, R25 ;  /* 0x0000001900199308 */ /* 0x000ea20000000800 */
[----:B0-----:R0:W-:Y:S01]  /*38a0*/  @!P3 STS [R26], R9 ;  /* 0x000000091a00b388 */ /* 0x0011e20000000800 */
[----:B------:R-:W-:-:S06]  /*38b0*/  IMAD.MOV.U32 R0, RZ, RZ, RZ ;  /* 0x000000ffff007224 */ /* 0x000fcc00078e00ff */
[----:B------:R-:W3:Y:S01]  /*38c0*/  @!P0 MUFU.EX2 R17, R17 ;  /* 0x0000001100118308 */ /* 0x000ee20000000800 */
[----:B-1----:R0:W-:Y:S04]  /*38d0*/  @!P2 STS [R26+0x280], R11 ;  /* 0x0002800b1a00a388 */ /* 0x0021e80000000800 */
[----:B--2---:R0:W-:Y:S04]  /*38e0*/  @!P1 STS [R26+0x500], R25 ;  /* 0x000500191a009388 */ /* 0x0041e80000000800 */
[----:B---3--:R0:W-:Y:S01]  /*38f0*/  @!P0 STS [R26+0x780], R17 ;  /* 0x000780111a008388 */ /* 0x0081e20000000800 */
[----:B------:R-:W-:Y:S06]  /*3900*/  BAR.SYNC.DEFER_BLOCKING 0x0 ;  /* 0x0000000000007b1d */ /* 0x000fec0000010000 */
[----:B------:R-:W-:Y:S05]  /*3910*/  BRA.U !UP0, `(.L_x_22) ;  /* 0x0000000508f07547 */ /* 0x000fea000b800000 */
[----:B------:R-:W1:Y:S01]  /*3920*/  LDCU UR11, c[0x0][0x44c] ;  /* 0x00008980ff0b77ac */ /* 0x000e620008000800 */
[----:B------:R-:W-:Y:S01]  /*3930*/  LOP3.LUT R0, R7, 0x3e0, R4, 0xf8, !PT ;  /* 0x000003e007007812 */ /* 0x000fe200078ef804 */
[----:B------:R-:W-:Y:S01]  /*3940*/  IMAD.MOV.U32 R18, RZ, RZ, RZ ;  /* 0x000000ffff127224 */ /* 0x000fe200078e00ff */
[----:B0-----:R-:W-:Y:S01]  /*3950*/  CS2R R10, SRZ ;  /* 0x00000000000a7805 */ /* 0x001fe2000001ff00 */
[----:B------:R-:W0:Y:S01]  /*3960*/  LDCU.64 UR4, c[0x0][0x3f8] ;  /* 0x00007f00ff0477ac */ /* 0x000e220008000a00 */
[----:B------:R-:W-:Y:S01]  /*3970*/  CS2R R8, SRZ ;  /* 0x0000000000087805 */ /* 0x000fe2000001ff00 */
[----:B------:R-:W-:Y:S02]  /*3980*/  UISETP.GE.U32.AND UP0, UPT, UR7, 0x4, UPT ;  /* 0x000000040700788c */ /* 0x000fe4000bf06070 */
[----:B------:R-:W-:Y:S02]  /*3990*/  UIADD3 UR12, UPT, UPT, UR20, -UR19, URZ ;  /* 0x80000013140c7290 */ /* 0x000fe4000fffe0ff */
[----:B------:R-:W-:-:S02]  /*39a0*/  ULOP3.LUT UR10, UR7, 0x3, URZ, 0xc0, !UPT ;  /* 0x00000003070a7892 */ /* 0x000fc4000f8ec0ff */
[----:B-1----:R-:W-:Y:S02]  /*39b0*/  UIMAD UR6, UR19, UR11, URZ ;  /* 0x0000000b130672a4 */ /* 0x002fe4000f8e02ff */
[----:B------:R-:W-:-:S04]  /*39c0*/  UIMAD UR11, UR20, UR11, URZ ;  /* 0x0000000b140b72a4 */ /* 0x000fc8000f8e02ff */
[----:B------:R-:W-:Y:S01]  /*39d0*/  IMAD.U32 R17, RZ, RZ, UR6 ;  /* 0x00000006ff117e24 */ /* 0x000fe2000f8e00ff */
[----:B------:R-:W-:-:S04]  /*39e0*/  LEA R0, P0, R0, UR6, 0x2 ;  /* 0x0000000600007c11 */ /* 0x000fc8000f8010ff */
[----:B------:R-:W-:Y:S02]  /*39f0*/  LEA.HI.X.SX32 R17, R17, RZ, 0x1, P0 ;  /* 0x000000ff11117211 */ /* 0x000fe400000f0eff */
[----:B0-----:R-:W-:-:S04]  /*3a00*/  LEA R16, P0, R0, UR4, 0x2 ;  /* 0x0000000400107c11 */ /* 0x001fc8000f8010ff */
[----:B------:R-:W-:Y:S01]  /*3a10*/  LEA.HI.X R17, R0, UR5, R17, 0x2, P0 ;  /* 0x0000000500117c11 */ /* 0x000fe200080f1411 */
[----:B------:R-:W-:Y:S01]  /*3a20*/  IMAD.MOV.U32 R0, RZ, RZ, RZ ;  /* 0x000000ffff007224 */ /* 0x000fe200078e00ff */
[----:B------:R-:W-:Y:S07]  /*3a30*/  BRA.U !UP0, `(.L_x_23) ;  /* 0x0000000508347547 */ /* 0x000fee000b800000 */
[----:B------:R-:W0:Y:S01]  /*3a40*/  S2UR UR4, SR_CgaCtaId ;  /* 0x00000000000479c3 */ /* 0x000e220000008800 */
[----:B------:R-:W-:Y:S01]  /*3a50*/  UMOV UR5, 0x400 ;  /* 0x0000040000057882 */ /* 0x000fe20000000000 */
[----:B------:R-:W-:Y:S01]  /*3a60*/  ULOP3.LUT UR7, UR7, 0x7ffffffc, URZ, 0xc0, !UPT ;  /* 0x7ffffffc07077892 */ /* 0x000fe2000f8ec0ff */
[----:B------:R-:W-:Y:S01]  /*3a70*/  ISETP.GE.AND P2, PT, R13, UR12, PT ;  /* 0x0000000c0d007c0c */ /* 0x000fe2000bf46270 */
[----:B------:R-:W-:Y:S01]  /*3a80*/  IMAD.MOV.U32 R0, RZ, RZ, RZ ;  /* 0x000000ffff007224 */ /* 0x000fe200078e00ff */
[----:B------:R-:W-:Y:S01]  /*3a90*/  CS2R R2, SRZ ;  /* 0x0000000000027805 */ /* 0x000fe2000001ff00 */
[----:B------:R-:W-:Y:S01]  /*3aa0*/  IMAD.MOV.U32 R5, RZ, RZ, RZ ;  /* 0x000000ffff057224 */ /* 0x000fe200078e00ff */
[----:B------:R-:W-:Y:S01]  /*3ab0*/  UIMAD.WIDE UR22, UR11, 0x10, URZ ;  /* 0x000000100b1678a5 */ /* 0x000fe2000f8e02ff */
[----:B------:R-:W-:Y:S01]  /*3ac0*/  MOV R18, UR7 ;  /* 0x0000000700127c02 */ /* 0x000fe20008000f00 */
[----:B------:R-:W-:Y:S02]  /*3ad0*/  UIMAD.WIDE UR16, UR11, 0xc, URZ ;  /* 0x0000000c0b1078a5 */ /* 0x000fe4000f8e02ff */
[----:B------:R-:W-:Y:S01]  /*3ae0*/  UIMAD.WIDE UR14, UR11, 0x8, URZ ;  /* 0x000000080b0e78a5 */ /* 0x000fe2000f8e02ff */
[----:B------:R-:W1:Y:S01]  /*3af0*/  LDCU UR6, c[0x0][0x440] ;  /* 0x00008800ff0677ac */ /* 0x000e620008000800 */
[----:B------:R-:W-:-:S02]  /*3b00*/  UIMAD.WIDE UR24, UR11, 0x4, URZ ;  /* 0x000000040b1878a5 */ /* 0x000fc4000f8e02ff */
[----:B0-----:R-:W-:Y:S02]  /*3b10*/  ULEA UR4, UR4, UR5, 0x18 ;  /* 0x0000000504047291 */ /* 0x001fe4000f8ec0ff */
[----:B------:R-:W-:-:S04]  /*3b20*/  UIADD3 UR5, UPT, UPT, -UR7, URZ, URZ ;  /* 0x000000ff07057290 */ /* 0x000fc8000fffe1ff */
[----:B------:R-:W-:-:S05]  /*3b30*/  LEA R7, R13, UR4, 0x2 ;  /* 0x000000040d077c11 */ /* 0x000fca000f8e10ff */
[----:B-1----:R-:W-:-:S07]  /*3b40*/  VIADD R7, R7, 0x28 ;  /* 0x0000002807077836 */ /* 0x002fce0000000000 */
.L_x_32:
[----:B-1----:R0:W1:Y:S01]  /*3b50*/  LDS R4, [R7+-0x28] ;  /* 0xffffd80007047984 */ /* 0x0020620000000800 */
[----:B------:R-:W-:Y:S03]  /*3b60*/  BSSY.RECONVERGENT B0, `(.L_x_24) ;  /* 0x0000008000007945 */ /* 0x000fe60003800200 */
[----:B--2---:R0:W2:Y:S04]  /*3b70*/  LDS R6, [R7+-0x14] ;  /* 0xffffec0007067984 */ /* 0x0040a80000000800 */
[----:B---3--:R0:W3:Y:S01]  /*3b80*/  LDS R12, [R7] ;  /* 0x00000000070c7984 */ /* 0x0080e20000000800 */
[----:B------:R-:W-:Y:S05]  /*3b90*/  @P2 BRA `(.L_x_25) ;  /* 0x0000000000102947 */ /* 0x000fea0003800000 */
[----:B------:R-:W-:Y:S02]  /*3ba0*/  ISETP.GE.AND P0, PT, R14, UR6, PT ;  /* 0x000000060e007c0c */ /* 0x000fe4000bf06270 */
[----:B------:R-:W-:Y:S02]  /*3bb0*/  CS2R R10, SRZ ;  /* 0x00000000000a7805 */ /* 0x000fe4000001ff00 */
[----:B------:R-:W-:Y:S09]  /*3bc0*/  CS2R R8, SRZ ;  /* 0x0000000000087805 */ /* 0x000ff2000001ff00 */
[----:B------:R4:W5:Y:S02]  /*3bd0*/  @!P0 LDG.E.128 R8, desc[UR8][R16.64] ;  /* 0x0000000810088981 */ /* 0x000964000c1e1d00 */
.L_x_25:
[----:B------:R-:W-:Y:S05]  /*3be0*/  BSYNC.RECONVERGENT B0 ;  /* 0x0000000000007941 */ /* 0x000fea0003800200 */
.L_x_24:
[C---:B-1---5:R-:W-:Y:S01]  /*3bf0*/  FFMA.FTZ R5, R4.reuse, R8, R5 ;  /* 0x0000000804057223 */ /* 0x062fe20000010005 */
[C---:B------:R-:W-:Y:S01]  /*3c00*/  FFMA.FTZ R2, R4.reuse, R9, R2 ;  /* 0x0000000904027223 */ /* 0x040fe20000010002 */
[----:B------:R-:W-:Y:S01]  /*3c10*/  BSSY.RECONVERGENT B0, `(.L_x_26) ;  /* 0x000000a000007945 */ /* 0x000fe20003800200 */
[C---:B------:R-:W-:Y:S01]  /*3c20*/  FFMA.FTZ R3, R4.reuse, R10, R3 ;  /* 0x0000000a04037223 */ /* 0x040fe20000010003 */
[----:B------:R-:W-:Y:S02]  /*3c30*/  FFMA.FTZ R0, R4, R11, R0 ;  /* 0x0000000b04007223 */ /* 0x000fe40000010000 */
[----:B------:R-:W-:Y:S05]  /*3c40*/  @P2 BRA `(.L_x_27) ;  /* 0x0000000000182947 */ /* 0x000fea0003800000 */
[----:B------:R-:W-:Y:S02]  /*3c50*/  ISETP.GE.AND P0, PT, R14, UR6, PT ;  /* 0x000000060e007c0c */ /* 0x000fe4000bf06270 */
[----:B------:R-:W-:Y:S02]  /*3c60*/  CS2R R10, SRZ ;  /* 0x00000000000a7805 */ /* 0x000fe4000001ff00 */
[----:B------:R-:W-:Y:S09]  /*3c70*/  CS2R R8, SRZ ;  /* 0x0000000000087805 */ /* 0x000ff2000001ff00 */
[----:B------:R-:W-:Y:S04]  /*3c80*/  @!P0 IADD3 R20, P1, PT, R16, UR24, RZ ;  /* 0x0000001810148c10 */ /* 0x000fe8000ff3e0ff */
[----:B------:R-:W-:Y:S05]  /*3c90*/  @!P0 IADD3.X R21, PT, PT, R17, UR25, RZ, P1, !PT ;  /* 0x0000001911158c10 */ /* 0x000fea0008ffe4ff */
[----:B------:R1:W5:Y:S04]  /*3ca0*/  @!P0 LDG.E.128 R8, desc[UR8][R20.64] ;  /* 0x0000000814088981 */ /* 0x000368000c1e1d00 */
.L_x_27:
[----:B------:R-:W-:Y:S05]  /*3cb0*/  BSYNC.RECONVERGENT B0 ;  /* 0x0000000000007941 */ /* 0x000fea0003800200 */
.L_x_26:
[C---:B--2--5:R-:W-:Y:S01]  /*3cc0*/  FFMA.FTZ R5, R6.reuse, R8, R5 ;  /* 0x0000000806057223 */ /* 0x064fe20000010005 */
        /* <DEDUP_REMOVED lines=8> */
[----:B-1----:R-:W-:Y:S04]  /*3d50*/  @!P0 IADD3 R20, P1, PT, R16, UR14, RZ ;  /* 0x0000000e10148c10 */ /* 0x002fe8000ff3e0ff */
[----:B------:R-:W-:Y:S05]  /*3d60*/  @!P0 IADD3.X R21, PT, PT, R17, UR15, RZ, P1, !PT ;  /* 0x0000000f11158c10 */ /* 0x000fea0008ffe4ff */
[----:B------:R2:W5:Y:S04]  /*3d70*/  @!P0 LDG.E.128 R8, desc[UR8][R20.64] ;  /* 0x0000000814088981 */ /* 0x000568000c1e1d00 */
.L_x_29:
[----:B------:R-:W-:Y:S05]  /*3d80*/  BSYNC.RECONVERGENT B0 ;  /* 0x0000000000007941 */ /* 0x000fea0003800200 */
.L_x_28:
[C---:B---3-5:R-:W-:Y:S01]  /*3d90*/  FFMA.FTZ R5, R12.reuse, R8, R5 ;  /* 0x000000080c057223 */ /* 0x068fe20000010005 */
        /* <DEDUP_REMOVED lines=8> */
[----:B-12---:R-:W-:Y:S04]  /*3e20*/  @!P0 IADD3 R20, P1, PT, R16, UR16, RZ ;  /* 0x0000001010148c10 */ /* 0x006fe8000ff3e0ff */
[----:B------:R-:W-:Y:S05]  /*3e30*/  @!P0 IADD3.X R21, PT, PT, R17, UR17, RZ, P1, !PT ;  /* 0x0000001111158c10 */ /* 0x000fea0008ffe4ff */
[----:B------:R3:W5:Y:S04]  /*3e40*/  @!P0 LDG.E.128 R8, desc[UR8][R20.64] ;  /* 0x0000000814088981 */ /* 0x000768000c1e1d00 */
.L_x_31:
[----:B------:R-:W-:Y:S05]  /*3e50*/  BSYNC.RECONVERGENT B0 ;  /* 0x0000000000007941 */ /* 0x000fea0003800200 */
.L_x_30:
[----:B----4-:R-:W-:Y:S01]  /*3e60*/  IADD3 R16, P0, PT, R16, UR22, RZ ;  /* 0x0000001610107c10 */ /* 0x010fe2000ff1e0ff */
[----:B------:R0:W4:Y:S01]  /*3e70*/  LDS R4, [R7+0x14] ;  /* 0x0000140007047984 */ /* 0x0001220000000800 */
[----:B------:R-:W-:Y:S02]  /*3e80*/  UIADD3 UR5, UPT, UPT, UR5, 0x4, URZ ;  /* 0x0000000405057890 */ /* 0x000fe4000fffe0ff */
[----:B------:R-:W-:Y:S02]  /*3e90*/  IADD3.X R17, PT, PT, R17, UR23, RZ, P0, !PT ;  /* 0x0000001711117c10 */ /* 0x000fe400087fe4ff */
[----:B------:R-:W-:Y:S01]  /*3ea0*/  UISETP.NE.AND UP0, UPT, UR5, URZ, UPT ;  /* 0x000000ff0500728c */ /* 0x000fe2000bf05270 */
[----:B0-----:R-:W-:Y:S01]  /*3eb0*/  IADD3 R7, PT, PT, R7, 0x50, RZ ;  /* 0x0000005007077810 */ /* 0x001fe20007ffe0ff */
[C---:B----45:R-:W-:Y:S01]  /*3ec0*/  FFMA.FTZ R5, R4.reuse, R8, R5 ;  /* 0x0000000804057223 */ /* 0x070fe20000010005 */
[C---:B------:R-:W-:Y:S01]  /*3ed0*/  FFMA.FTZ R2, R4.reuse, R9, R2 ;  /* 0x0000000904027223 */ /* 0x040fe20000010002 */
[C---:B------:R-:W-:Y:S01]  /*3ee0*/  FFMA.FTZ R3, R4.reuse, R10, R3 ;  /* 0x0000000a04037223 */ /* 0x040fe20000010003 */
[----:B------:R-:W-:Y:S04]  /*3ef0*/  FFMA.FTZ R0, R4, R11, R0 ;  /* 0x0000000b04007223 */ /* 0x000fe80000010000 */
[----:B------:R-:W-:Y:S05]  /*3f00*/  BRA.U UP0, `(.L_x_32) ;  /* 0xfffffffd00107547 */ /* 0x000fea000b83ffff */
.L_x_23:
[----:B------:R-:W-:-:S09]  /*3f10*/  UISETP.NE.AND UP0, UPT, UR10, URZ, UPT ;  /* 0x000000ff0a00728c */ /* 0x000fd2000bf05270 */
[----:B------:R-:W-:Y:S05]  /*3f20*/  BRA.U !UP0, `(.L_x_22) ;  /* 0x00000001086c7547 */ /* 0x000fea000b800000 */
[----:B------:R-:W0:Y:S01]  /*3f30*/  S2UR UR5, SR_CgaCtaId ;  /* 0x00000000000579c3 */ /* 0x000e220000008800 */
[----:B------:R-:W-:Y:S01]  /*3f40*/  UMOV UR6, 0x400 ;  /* 0x0000040000067882 */ /* 0x000fe20000000000 */
[----:B------:R-:W-:Y:S01]  /*3f50*/  IMAD R18, R18, 0x5, R13 ;  /* 0x0000000512127824 */ /* 0x000fe200078e020d */
[----:B------:R-:W-:Y:S01]  /*3f60*/  ISETP.GE.AND P1, PT, R13, UR12, PT ;  /* 0x0000000c0d007c0c */ /* 0x000fe2000bf26270 */
[----:B------:R-:W4:Y:S01]  /*3f70*/  LDCU UR4, c[0x0][0x440] ;  /* 0x00008800ff0477ac */ /* 0x000f220008000800 */
[----:B------:R-:W-:Y:S02]  /*3f80*/  UIMAD.WIDE UR14, UR11, 0x4, URZ ;  /* 0x000000040b0e78a5 */ /* 0x000fe4000f8e02ff */
[----:B0-----:R-:W-:Y:S02]  /*3f90*/  ULEA UR5, UR5, UR6, 0x18 ;  /* 0x0000000605057291 */ /* 0x001fe4000f8ec0ff */
[----:B------:R-:W-:-:S04]  /*3fa0*/  UIADD3 UR6, UPT, UPT, -UR10, URZ, URZ ;  /* 0x000000ff0a067290 */ /* 0x000fc8000fffe1ff */
[----:B----4-:R-:W-:-:S08]  /*3fb0*/  LEA R6, R18, UR5, 0x2 ;  /* 0x0000000512067c11 */ /* 0x010fd0000f8e10ff */
.L_x_35:
[----:B------:R0:W4:Y:S01]  /*3fc0*/  LDS R4, [R6] ;  /* 0x0000000006047984 */ /* 0x0001220000000800 */
[----:B------:R-:W-:Y:S01]  /*3fd0*/  UIADD3 UR6, UPT, UPT, UR6, 0x1, URZ ;  /* 0x0000000106067890 */ /* 0x000fe2000fffe0ff */
[----:B------:R-:W-:Y:S04]  /*3fe0*/  BSSY.RECONVERGENT B0, `(.L_x_33) ;  /* 0x0000006000007945 */ /* 0x000fe80003800200 */
[----:B------:R-:W-:Y:S05]  /*3ff0*/  @P1 BRA `(.L_x_34) ;  /* 0x0000000000101947 */ /* 0x000fea0003800000 */
[----:B------:R-:W-:Y:S02]  /*4000*/  ISETP.GE.AND P0, PT, R14, UR4, PT ;  /* 0x000000040e007c0c */ /* 0x000fe4000bf06270 */
[----:B------:R-:W-:Y:S02]  /*4010*/  CS2R R10, SRZ ;  /* 0x00000000000a7805 */ /* 0x000fe4000001ff00 */
[----:B------:R-:W-:Y:S09]  /*4020*/  CS2R R8, SRZ ;  /* 0x0000000000087805 */ /* 0x000ff2000001ff00 */
[----:B------:R0:W5:Y:S02]  /*4030*/  @!P0 LDG.E.128 R8, desc[UR8][R16.64] ;  /* 0x0000000810088981 */ /* 0x000164000c1e1d00 */
.L_x_34:
[----:B------:R-:W-:Y:S05]  /*4040*/  BSYNC.RECONVERGENT B0 ;  /* 0x0000000000007941 */ /* 0x000fea0003800200 */
.L_x_33:
[----:B0-----:R-:W-:Y:S01]  /*4050*/  IADD3 R16, P0, PT, R16, UR14, RZ ;  /* 0x0000000e10107c10 */ /* 0x001fe2000ff1e0ff */
[----:B------:R-:W-:Y:S01]  /*4060*/  UISETP.NE.AND UP0, UPT, UR6, URZ, UPT ;  /* 0x000000ff0600728c */ /* 0x000fe2000bf05270 */
[----:B----45:R-:W-:Y:S01]  /*4070*/  FFMA.FTZ R5, R4, R8, R5 ;  /* 0x0000000804057223 */ /* 0x030fe20000010005 */
[----:B------:R-:W-:Y:S01]  /*4080*/  IADD3 R6, PT, PT, R6, 0x14, RZ ;  /* 0x0000001406067810 */ /* 0x000fe20007ffe0ff */
[C---:B------:R-:W-:Y:S01]  /*4090*/  FFMA.FTZ R2, R4.reuse, R9, R2 ;  /* 0x0000000904027223 */ /* 0x040fe20000010002 */
[C---:B------:R-:W-:Y:S01]  /*40a0*/  FFMA.FTZ R3, R4.reuse, R10, R3 ;  /* 0x0000000a04037223 */ /* 0x040fe20000010003 */
[----:B------:R-:W-:Y:S01]  /*40b0*/  IADD3.X R17, PT, PT, R17, UR15, RZ, P0, !PT ;  /* 0x0000000f11117c10 */ /* 0x000fe200087fe4ff */
[----:B------:R-:W-:Y:S03]  /*40c0*/  FFMA.FTZ R0, R4, R11, R0 ;  /* 0x0000000b04007223 */ /* 0x000fe60000010000 */
[----:B------:R-:W-:Y:S05]  /*40d0*/  BRA.U UP0, `(.L_x_35) ;  /* 0xfffffffd00b87547 */ /* 0x000fea000b83ffff */
.L_x_22:
[----:B------:R-:W-:-:S04]  /*40e0*/  IADD3 R13, PT, PT, R13, UR19, RZ ;  /* 0x000000130d0d7c10 */ /* 0x000fc8000fffe0ff */
[----:B------:R-:W-:-:S13]  /*40f0*/  ISETP.GE.AND P0, PT, R13, UR20, PT ;  /* 0x000000140d007c0c */ /* 0x000fda000bf06270 */
[----:B------:R-:W-:Y:S05]  /*4100*/  @P0 EXIT ;  /* 0x000000000000094d */ /* 0x000fea0003800000 */
[----:B0-----:R-:W-:Y:S01]  /*4110*/  IABS R9, UR21 ;  /* 0x0000001500097c13 */ /* 0x001fe20008000000 */
[----:B------:R-:W0:Y:S01]  /*4120*/  LDC R8, c[0x0][0x434] ;  /* 0x00010d00ff087b82 */ /* 0x000e220000000800 */
[----:B------:R-:W-:Y:S01]  /*4130*/  IABS R10, R13 ;  /* 0x0000000d000a7213 */ /* 0x000fe20000000000 */
[----:B------:R-:W4:Y:S01]  /*4140*/  LDCU UR4, c[0x0][0x440] ;  /* 0x00008800ff0477ac */ /* 0x000f220008000800 */
[----:B------:R-:W5:Y:S01]  /*4150*/  I2F.RP R7, R9 ;  /* 0x0000000900077306 */ /* 0x000f620000209400 */
[----:B------:R-:W-:-:S05]  /*4160*/  IABS R6, UR21 ;  /* 0x0000001500067c13 */ /* 0x000fca0008000000 */
[----:B------:R-:W-:Y:S02]  /*4170*/  IMAD.MOV R6, RZ, RZ, -R6 ;  /* 0x000000ffff067224 */ /* 0x000fe400078e0a06 */
[----:B-----5:R-:W5:Y:S02]  /*4180*/  MUFU.RCP R16, R7 ;  /* 0x0000000700107308 */ /* 0x020f640000001000 */
[----:B-----5:R-:W-:Y:S01]  /*4190*/  VIADD R16, R16, 0xffffffe ;  /* 0x0ffffffe10107836 */ /* 0x020fe20000000000 */
[----:B0-----:R-:W-:-:S05]  /*41a0*/  IABS R7, R8 ;  /* 0x0000000800077213 */ /* 0x001fca0000000000 */
[----:B------:R0:W5:Y:S02]  /*41b0*/  F2I.FTZ.U32.TRUNC.NTZ R17, R16 ;  /* 0x0000001000117305 */ /* 0x000164000021f000 */
[----:B0-----:R-:W-:Y:S02]  /*41c0*/  HFMA2 R16, -RZ, RZ, 0, 0 ;  /* 0x00000000ff107431 */ /* 0x001fe400000001ff */
[----:B-----5:R-:W-:-:S04]  /*41d0*/  IMAD.MOV R4, RZ, RZ, -R17 ;  /* 0x000000ffff047224 */ /* 0x020fc800078e0a11 */
[----:B------:R-:W-:Y:S02]  /*41e0*/  IMAD R11, R4, R9, RZ ;  /* 0x00000009040b7224 */ /* 0x000fe400078e02ff */
[----:B------:R-:W0:Y:S02]  /*41f0*/  I2F.RP R4, R7 ;  /* 0x0000000700047306 */ /* 0x000e240000209400 */
[----:B------:R-:W-:-:S06]  /*4200*/  IMAD.HI.U32 R11, R17, R11, R16 ;  /* 0x0000000b110b7227 */ /* 0x000fcc00078e0010 */
[----:B------:R-:W-:-:S04]  /*4210*/  IMAD.HI.U32 R11, R11, R10, RZ ;  /* 0x0000000a0b0b7227 */ /* 0x000fc800078e00ff */
[----:B------:R-:W-:Y:S01]  /*4220*/  IMAD R6, R11, R6, R10 ;  /* 0x000000060b067224 */ /* 0x000fe200078e020a */
[----:B0-----:R-:W0:Y:S04]  /*4230*/  MUFU.RCP R4, R4 ;  /* 0x0000000400047308 */ /* 0x001e280000001000 */
[----:B------:R-:W-:-:S13]  /*4240*/  ISETP.GT.U32.AND P1, PT, R9, R6, PT ;  /* 0x000000060900720c */ /* 0x000fda0003f24070 */
[----:B------:R-:W-:Y:S01]  /*4250*/  @!P1 IMAD.IADD R6, R6, 0x1, -R9 ;  /* 0x0000000106069824 */ /* 0x000fe200078e0a09 */
[----:B------:R-:W-:Y:S01]  /*4260*/  @!P1 IADD3 R11, PT, PT, R11, 0x1, RZ ;  /* 0x000000010b0b9810 */ /* 0x000fe20007ffe0ff */
[----:B0-----:R-:W-:Y:S01]  /*4270*/  VIADD R18, R4, 0xffffffe ;  /* 0x0ffffffe04127836 */ /* 0x001fe20000000000 */
[----:B------:R-:W-:Y:S02]  /*4280*/  ISETP.NE.AND P1, PT, RZ, UR21, PT ;  /* 0x00000015ff007c0c */ /* 0x000fe4000bf25270 */
[----:B------:R-:W-:Y:S01]  /*4290*/  ISETP.GE.U32.AND P2, PT, R6, R9, PT ;  /* 0x000000090600720c */ /* 0x000fe20003f46070 */
[----:B------:R-:W0:Y:S01]  /*42a0*/  F2I.FTZ.U32.TRUNC.NTZ R19, R18 ;  /* 0x0000001200137305 */ /* 0x000e22000021f000 */
[----:B------:R-:W-:-:S04]  /*42b0*/  LOP3.LUT R6, R13, UR21, RZ, 0x3c, !PT ;  /* 0x000000150d067c12 */ /* 0x000fc8000f8e3cff */
[----:B------:R-:W-:-:S07]  /*42c0*/  ISETP.GE.AND P0, PT, R6, RZ, PT ;  /* 0x000000ff0600720c */ /* 0x000fce0003f06270 */
[----:B------:R-:W-:Y:S02]  /*42d0*/  @P2 IADD3 R11, PT, PT, R11, 0x1, RZ ;  /* 0x000000010b0b2810 */ /* 0x000fe40007ffe0ff */
[----:B0-----:R-:W-:Y:S02]  /*42e0*/  IADD3 R6, PT, PT, RZ, -R19, RZ ;  /* 0x80000013ff067210 */ /* 0x001fe40007ffe0ff */
[----:B------:R-:W-:Y:S02]  /*42f0*/  MOV R18, RZ ;  /* 0x000000ff00127202 */ /* 0x000fe40000000f00 */
[----:B------:R-:W-:Y:S01]  /*4300*/  @!P0 IMAD.MOV R11, RZ, RZ, -R11 ;  /* 0x000000ffff0b8224 */ /* 0x000fe200078e0a0b */
[----:B------:R-:W-:Y:S01]  /*4310*/  @!P1 LOP3.LUT R11, RZ, UR21, RZ, 0x33, !PT ;  /* 0x00000015ff0b9c12 */ /* 0x000fe2000f8e33ff */
[----:B------:R-:W-:Y:S01]  /*4320*/  IMAD R6, R6, R7, RZ ;  /* 0x0000000706067224 */ /* 0x000fe200078e02ff */
[----:B----4-:R-:W-:-:S03]  /*4330*/  ISETP.GE.AND P1, PT, R14, UR4, PT ;  /* 0x000000040e007c0c */ /* 0x010fc6000bf26270 */
[----:B------:R-:W-:Y:S02]  /*4340*/  IMAD R9, R11, UR21, RZ ;  /* 0x000000150b097c24 */ /* 0x000fe4000f8e02ff */
[----:B------:R-:W-:-:S04]  /*4350*/  IMAD.HI.U32 R6, R19, R6, R18 ;  /* 0x0000000613067227 */ /* 0x000fc800078e0012 */
[----:B------:R-:W-:-:S05]  /*4360*/  IMAD.IADD R17, R13, 0x1, -R9 ;  /* 0x000000010d117824 */ /* 0x000fca00078e0a09 */
[----:B------:R-:W-:-:S05]  /*4370*/  IABS R4, R17 ;  /* 0x0000001100047213 */ /* 0x000fca0000000000 */
[----:B------:R-:W-:-:S04]  /*4380*/  IMAD.HI.U32 R10, R6, R4, RZ ;  /* 0x00000004060a7227 */ /* 0x000fc800078e00ff */
[----:B------:R-:W-:-:S04]  /*4390*/  IMAD.MOV R6, RZ, RZ, -R10 ;  /* 0x000000ffff067224 */ /* 0x000fc800078e0a0a */
[----:B------:R-:W-:-:S05]  /*43a0*/  IMAD R4, R7, R6, R4 ;  /* 0x0000000607047224 */ /* 0x000fca00078e0204 */
[----:B------:R-:W-:-:S13]  /*43b0*/  ISETP.GT.U32.AND P0, PT, R7, R4, PT ;  /* 0x000000040700720c */ /* 0x000fda0003f04070 */
[----:B------:R-:W-:-:S04]  /*43c0*/  @!P0 IADD3 R4, PT, PT, R4, -R7, RZ ;  /* 0x8000000704048210 */ /* 0x000fc80007ffe0ff */
[----:B------:R-:W-:Y:S01]  /*43d0*/  ISETP.GE.U32.AND P2, PT, R4, R7, PT ;  /* 0x000000070400720c */ /* 0x000fe20003f46070 */
[----:B------:R-:W-:-:S12]  /*43e0*/  @P1 EXIT ;  /* 0x000000000000194d */ /* 0x000fd80003800000 */
[----:B------:R-:W0:Y:S01]  /*43f0*/  LDCU.128 UR4, c[0x0][0x400] ;  /* 0x00008000ff0477ac */ /* 0x000e220008000c00 */
[----:B------:R-:W-:Y:S01]  /*4400*/  LOP3.LUT R17, R17, R8, RZ, 0x3c, !PT ;  /* 0x0000000811117212 */ /* 0x000fe200078e3cff */
[----:B------:R-:W-:Y:S01]  /*4410*/  @!P0 VIADD R10, R10, 0x1 ;  /* 0x000000010a0a8836 */ /* 0x000fe20000000000 */
[----:B------:R-:W-:Y:S01]  /*4420*/  ISETP.NE.AND P0, PT, R8, RZ, PT ;  /* 0x000000ff0800720c */ /* 0x000fe20003f05270 */
[----:B------:R-:W4:Y:S01]  /*4430*/  LDCU.64 UR10, c[0x0][0x410] ;  /* 0x00008200ff0a77ac */ /* 0x000f220008000a00 */
[----:B------:R-:W-:Y:S01]  /*4440*/  ISETP.GE.AND P1, PT, R17, RZ, PT ;  /* 0x000000ff1100720c */ /* 0x000fe20003f26270 */
[----:B------:R-:W-:Y:S01]  /*4450*/  @P2 VIADD R10, R10, 0x1 ;  /* 0x000000010a0a2836 */ /* 0x000fe20000000000 */
[----:B------:R-:W-:Y:S01]  /*4460*/  SHF.R.S32.HI R4, RZ, 0x1f, R11 ;  /* 0x0000001fff047819 */ /* 0x000fe2000001140b */
[----:B------:R-:W-:Y:S01]  /*4470*/  IMAD.MOV.U32 R15, RZ, RZ, RZ ;  /* 0x000000ffff0f7224 */ /* 0x000fe200078e00ff */
[----:B------:R-:W-:Y:S02]  /*4480*/  F2FP.BF16.F32.PACK_AB R2, R2, R5 ;  /* 0x000000050202723e */ /* 0x000fe400000010ff */
[----:B------:R-:W-:Y:S01]  /*4490*/  F2FP.BF16.F32.PACK_AB R3, R0, R3 ;  /* 0x000000030003723e */ /* 0x000fe200000010ff */
[----:B0-----:R-:W-:-:S06]  /*44a0*/  IMAD R4, R4, UR4, RZ ;  /* 0x0000000404047c24 */ /* 0x001fcc000f8e02ff */
[----:B------:R-:W-:Y:S01]  /*44b0*/  @!P1 IADD3 R10, PT, PT, -R10, RZ, RZ ;  /* 0x000000ff0a0a9210 */ /* 0x000fe20007ffe1ff */
[----:B------:R-:W-:Y:S01]  /*44c0*/  IMAD.WIDE.U32 R14, R11, UR4, R14 ;  /* 0x000000040b0e7c25 */ /* 0x000fe2000f8e000e */
[----:B------:R-:W-:-:S03]  /*44d0*/  @!P0 LOP3.LUT R10, RZ, R8, RZ, 0x33, !PT ;  /* 0x00000008ff0a8212 */ /* 0x000fc600078e33ff */
[----:B------:R-:W-:Y:S01]  /*44e0*/  IMAD R11, R11, UR5, R4 ;  /* 0x000000050b0b7c24 */ /* 0x000fe2000f8e0204 */
[----:B------:R-:W-:Y:S01]  /*44f0*/  SHF.R.S32.HI R4, RZ, 0x1f, R10 ;  /* 0x0000001fff047819 */ /* 0x000fe2000001140a */
[----:B------:R-:W-:Y:S01]  /*4500*/  IMAD R8, R10, R8, R9 ;  /* 0x000000080a087224 */ /* 0x000fe200078e0209 */
[----:B------:R-:W0:Y:S02]  /*4510*/  LDCU.64 UR4, c[0x0][0x3f0] ;  /* 0x00007e00ff0477ac */ /* 0x000e240008000a00 */
[----:B------:R-:W-:Y:S01]  /*4520*/  IADD3 R15, PT, PT, R15, R11, RZ ;  /* 0x0000000b0f0f7210 */ /* 0x000fe20007ffe0ff */
[----:B----4-:R-:W-:Y:S02]  /*4530*/  IMAD R7, R4, UR10, RZ ;  /* 0x0000000a04077c24 */ /* 0x010fe4000f8e02ff */
[----:B------:R-:W-:Y:S02]  /*4540*/  IMAD.IADD R8, R13, 0x1, -R8 ;  /* 0x000000010d087824 */ /* 0x000fe400078e0a08 */
[----:B------:R-:W-:-:S02]  /*4550*/  IMAD R9, R10, UR11, R7 ;  /* 0x0000000b0a097c24 */ /* 0x000fc4000f8e0207 */
[----:B------:R-:W-:Y:S01]  /*4560*/  IMAD.WIDE.U32 R14, R10, UR10, R14 ;  /* 0x0000000a0a0e7c25 */ /* 0x000fe2000f8e000e */
[----:B------:R-:W-:-:S04]  /*4570*/  SHF.R.S32.HI R7, RZ, 0x1f, R8 ;  /* 0x0000001fff077819 */ /* 0x000fc80000011408 */
[----:B------:R-:W-:Y:S01]  /*4580*/  IADD3 R15, PT, PT, R15, R9, RZ ;  /* 0x000000090f0f7210 */ /* 0x000fe20007ffe0ff */
[----:B------:R-:W-:-:S04]  /*4590*/  IMAD R7, R7, UR6, RZ ;  /* 0x0000000607077c24 */ /* 0x000fc8000f8e02ff */
[C---:B------:R-:W-:Y:S02]  /*45a0*/  IMAD R7, R8.reuse, UR7, R7 ;  /* 0x0000000708077c24 */ /* 0x040fe4000f8e0207 */
[----:B------:R-:W-:-:S05]  /*45b0*/  IMAD.WIDE.U32 R8, R8, UR6, R14 ;  /* 0x0000000608087c25 */ /* 0x000fca000f8e000e */
[----:B------:R-:W-:Y:S02]  /*45c0*/  IADD3 R7, PT, PT, R9, R7, RZ ;  /* 0x0000000709077210 */ /* 0x000fe40007ffe0ff */
[----:B0-----:R-:W-:-:S04]  /*45d0*/  LEA R4, P0, R8, UR4, 0x1 ;  /* 0x0000000408047c11 */ /* 0x001fc8000f8008ff */
[----:B------:R-:W-:-:S05]  /*45e0*/  LEA.HI.X R5, R8, UR5, R7, 0x1, P0 ;  /* 0x0000000508057c11 */ /* 0x000fca00080f0c07 */
[----:B------:R-:W-:Y:S01]  /*45f0*/  STG.E.64 desc[UR8][R4.64], R2 ;  /* 0x0000000204007986 */ /* 0x000fe2000c101b08 */
[----:B------:R-:W-:Y:S05]  /*4600*/  EXIT ;  /* 0x000000000000794d */ /* 0x000fea0003800000 */
        .weak           $__internal_0_$__cuda_sm20_div_s64
        .type           $__internal_0_$__cuda_sm20_div_s64,@function
        .size           $__internal_0_$__cuda_sm20_div_s64,(.L_x_14848 - $__internal_0_$__cuda_sm20_div_s64)
$__internal_0_$__cuda_sm20_div_s64:
[----:B------:R-:W-:Y:S02]  /*4610*/  IADD3 R29, P0, PT, RZ, -R18, RZ ;  /* 0x80000012ff1d7210 */ /* 0x000fe40007f1e0ff */
[----:B------:R-:W-:-:S03]  /*4620*/  ISETP.GE.AND P1, PT, R15, RZ, PT ;  /* 0x000000ff0f00720c */ /* 0x000fc60003f26270 */
[----:B------:R-:W-:Y:S01]  /*4630*/  IMAD.X R0, RZ, RZ, ~R15, P0 ;  /* 0x000000ffff007224 */ /* 0x000fe200000e0e0f */
[----:B------:R-:W-:-:S04]  /*4640*/  SEL R28, R29, R18, !P1 ;  /* 0x000000121d1c7207 */ /* 0x000fc80004800000 */
[----:B------:R-:W-:-:S04]  /*4650*/  SEL R29, R0, R15, !P1 ;  /* 0x0000000f001d7207 */ /* 0x000fc80004800000 */
[----:B------:R-:W0:Y:S08]  /*4660*/  I2F.U64.RP R0, R28 ;  /* 0x0000001c00007312 */ /* 0x000e300000309000 */
[----:B0-----:R-:W0:Y:S02]  /*4670*/  MUFU.RCP R38, R0 ;  /* 0x0000000000267308 */ /* 0x001e240000001000 */
[----:B0-----:R-:W-:-:S06]  /*4680*/  VIADD R38, R38, 0x1ffffffe ;  /* 0x1ffffffe26267836 */ /* 0x001fcc0000000000 */
[----:B------:R-:W0:Y:S02]  /*4690*/  F2I.U64.TRUNC R38, R38 ;  /* 0x0000002600267311 */ /* 0x000e24000020d800 */
[----:B0-----:R-:W-:-:S04]  /*46a0*/  IMAD.WIDE.U32 R36, R38, R28, RZ ;  /* 0x0000001c26247225 */ /* 0x001fc800078e00ff */
[C---:B------:R-:W-:Y:S01]  /*46b0*/  IMAD R21, R38.reuse, R29, R37 ;  /* 0x0000001d26157224 */ /* 0x040fe200078e0225 */
[----:B------:R-:W-:Y:S01]  /*46c0*/  IADD3 R19, P0, PT, RZ, -R36, RZ ;  /* 0x80000024ff137210 */ /* 0x000fe20007f1e0ff */
[----:B------:R-:W-:Y:S02]  /*46d0*/  IMAD.MOV.U32 R37, RZ, RZ, R38 ;  /* 0x000000ffff257224 */ /* 0x000fe400078e0026 */
[----:B------:R-:W-:Y:S02]  /*46e0*/  IMAD R2, R39, R28, R21 ;  /* 0x0000001c27027224 */ /* 0x000fe400078e0215 */
[----:B------:R-:W-:-:S04]  /*46f0*/  IMAD.HI.U32 R36, R38, R19, RZ ;  /* 0x0000001326247227 */ /* 0x000fc800078e00ff */
[----:B------:R-:W-:-:S04]  /*4700*/  IMAD.X R2, RZ, RZ, ~R2, P0 ;  /* 0x000000ffff027224 */ /* 0x000fc800000e0e02 */
[----:B------:R-:W-:-:S04]  /*4710*/  IMAD.WIDE.U32 R36, P2, R38, R2, R36 ;  /* 0x0000000226247225 */ /* 0x000fc80007840024 */
[C---:B------:R-:W-:Y:S02]  /*4720*/  IMAD R0, R39.reuse, R2, RZ ;  /* 0x0000000227007224 */ /* 0x040fe400078e02ff */
[----:B------:R-:W-:-:S04]  /*4730*/  IMAD.HI.U32 R19, P1, R39, R19, R36 ;  /* 0x0000001327137227 */ /* 0x000fc80007820024 */
[----:B------:R-:W-:Y:S01]  /*4740*/  IMAD.HI.U32 R2, R39, R2, RZ ;  /* 0x0000000227027227 */ /* 0x000fe200078e00ff */
[----:B------:R-:W-:-:S03]  /*4750*/  IADD3 R37, P0, PT, R0, R19, RZ ;  /* 0x0000001300257210 */ /* 0x000fc60007f1e0ff */
[----:B------:R-:W-:Y:S02]  /*4760*/  IMAD.X R2, R2, 0x1, R39, P2 ;  /* 0x0000000102027824 */ /* 0x000fe400010e0627 */
[----:B------:R-:W-:-:S03]  /*4770*/  IMAD.WIDE.U32 R38, R37, R28, RZ ;  /* 0x0000001c25267225 */ /* 0x000fc600078e00ff */
[----:B------:R-:W-:Y:S01]  /*4780*/  IADD3.X R21, PT, PT, RZ, RZ, R2, P0, P1 ;  /* 0x000000ffff157210 */ /* 0x000fe200007e2402 */
[----:B------:R-:W-:Y:S01]  /*4790*/  IMAD R0, R37, R29, R39 ;  /* 0x0000001d25007224 */ /* 0x000fe200078e0227 */
[----:B------:R-:W-:Y:S01]  /*47a0*/  IADD3 R2, P0, PT, RZ, -R38, RZ ;  /* 0x80000026ff027210 */ /* 0x000fe20007f1e0ff */
[----:B------:R-:W-:Y:S01]  /*47b0*/  IMAD.MOV.U32 R39, RZ, RZ, RZ ;  /* 0x000000ffff277224 */ /* 0x000fe200078e00ff */
[----:B------:R-:W-:Y:S01]  /*47c0*/  ISETP.GE.AND P1, PT, R17, RZ, PT ;  /* 0x000000ff1100720c */ /* 0x000fe20003f26270 */
[----:B------:R-:W-:Y:S02]  /*47d0*/  IMAD R0, R21, R28, R0 ;  /* 0x0000001c15007224 */ /* 0x000fe400078e0200 */
[----:B------:R-:W-:-:S04]  /*47e0*/  IMAD.HI.U32 R36, R37, R2, RZ ;  /* 0x0000000225247227 */ /* 0x000fc800078e00ff */
[----:B------:R-:W-:-:S04]  /*47f0*/  IMAD.X R0, RZ, RZ, ~R0, P0 ;  /* 0x000000ffff007224 */ /* 0x000fc800000e0e00 */
[----:B------:R-:W-:-:S04]  /*4800*/  IMAD.WIDE.U32 R36, P0, R37, R0, R36 ;  /* 0x0000000025247225 */ /* 0x000fc80007800024 */
[----:B------:R-:W-:-:S04]  /*4810*/  IMAD.HI.U32 R19, P3, R21, R2, R36 ;  /* 0x0000000215137227 */ /* 0x000fc80007860024 */
[----:B------:R-:W-:-:S04]  /*4820*/  IMAD.HI.U32 R2, R21, R0, RZ ;  /* 0x0000000015027227 */ /* 0x000fc800078e00ff */
[----:B------:R-:W-:Y:S01]  /*4830*/  IMAD R0, R21, R0, RZ ;  /* 0x0000000015007224 */ /* 0x000fe200078e02ff */
[----:B------:R-:W-:-:S04]  /*4840*/  IADD3.X R2, PT, PT, R2, R21, RZ, P0, !PT ;  /* 0x0000001502027210 */ /* 0x000fc800007fe4ff */
[----:B------:R-:W-:Y:S02]  /*4850*/  IADD3 R21, P2, PT, R0, R19, RZ ;  /* 0x0000001300157210 */ /* 0x000fe40007f5e0ff */
[-C--:B------:R-:W-:Y:S02]  /*4860*/  IADD3 R19, P0, PT, RZ, -R20.reuse, RZ ;  /* 0x80000014ff137210 */ /* 0x080fe40007f1e0ff */
[----:B------:R-:W-:Y:S02]  /*4870*/  IADD3.X R37, PT, PT, RZ, RZ, R2, P2, P3 ;  /* 0x000000ffff257210 */ /* 0x000fe400017e6402 */
[----:B------:R-:W-:Y:S01]  /*4880*/  SEL R19, R19, R20, !P1 ;  /* 0x0000001413137207 */ /* 0x000fe20004800000 */
[----:B------:R-:W-:-:S04]  /*4890*/  IMAD.X R0, RZ, RZ, ~R17, P0 ;  /* 0x000000ffff007224 */ /* 0x000fc800000e0e11 */
[----:B------:R-:W-:Y:S01]  /*48a0*/  IMAD.HI.U32 R38, R21, R19, RZ ;  /* 0x0000001315267227 */ /* 0x000fe200078e00ff */
[----:B------:R-:W-:-:S05]  /*48b0*/  SEL R0, R0, R17, !P1 ;  /* 0x0000001100007207 */ /* 0x000fca0004800000 */
[----:B------:R-:W-:-:S04]  /*48c0*/  IMAD.WIDE.U32 R38, R21, R0, R38 ;  /* 0x0000000015267225 */ /* 0x000fc800078e0026 */
[C---:B------:R-:W-:Y:S02]  /*48d0*/  IMAD R21, R37.reuse, R0, RZ ;  /* 0x0000000025157224 */ /* 0x040fe400078e02ff */
[----:B------:R-:W-:-:S05]  /*48e0*/  IMAD.HI.U32 R2, P0, R37, R19, R38 ;  /* 0x0000001325027227 */ /* 0x000fca0007800026 */
[----:B------:R-:W-:Y:S01]  /*48f0*/  IADD3 R21, P1, PT, R21, R2, RZ ;  /* 0x0000000215157210 */ /* 0x000fe20007f3e0ff */
[----:B------:R-:W-:-:S04]  /*4900*/  IMAD.HI.U32 R2, R37, R0, RZ ;  /* 0x0000000025027227 */ /* 0x000fc800078e00ff */
[----:B------:R-:W-:Y:S02]  /*4910*/  IMAD.X R2, RZ, RZ, R2, P0 ;  /* 0x000000ffff027224 */ /* 0x000fe400000e0602 */
[----:B------:R-:W-:-:S04]  /*4920*/  IMAD.WIDE.U32 R36, R21, R28, RZ ;  /* 0x0000001c15247225 */ /* 0x000fc800078e00ff */
[----:B------:R-:W-:Y:S01]  /*4930*/  IMAD R37, R21, R29, R37 ;  /* 0x0000001d15257224 */ /* 0x000fe200078e0225 */
[----:B------:R-:W-:Y:S01]  /*4940*/  IADD3 R19, P0, PT, -R36, R19, RZ ;  /* 0x0000001324137210 */ /* 0x000fe20007f1e1ff */
[----:B------:R-:W-:-:S03]  /*4950*/  IMAD.X R2, RZ, RZ, R2, P1 ;  /* 0x000000ffff027224 */ /* 0x000fc600008e0602 */
[-C--:B------:R-:W-:Y:S01]  /*4960*/  ISETP.GE.U32.AND P3, PT, R19, R28.reuse, PT ;  /* 0x0000001c1300720c */ /* 0x080fe20003f66070 */
[----:B------:R-:W-:-:S05]  /*4970*/  IMAD R37, R2, R28, R37 ;  /* 0x0000001c02257224 */ /* 0x000fca00078e0225 */
[----:B------:R-:W-:Y:S02]  /*4980*/  IADD3.X R37, PT, PT, ~R37, R0, RZ, P0, !PT ;  /* 0x0000000025257210 */ /* 0x000fe400007fe5ff */
[----:B------:R-:W-:Y:S02]  /*4990*/  IADD3 R0, P2, PT, R19, -R28, RZ ;  /* 0x8000001c13007210 */ /* 0x000fe40007f5e0ff */
[----:B------:R-:W-:-:S04]  /*49a0*/  ISETP.GE.U32.AND.EX P3, PT, R37, R29, PT, P3 ;  /* 0x0000001d2500720c */ /* 0x000fc80003f66130 */
[----:B------:R-:W-:Y:S01]  /*49b0*/  SEL R19, R0, R19, P3 ;  /* 0x0000001300137207 */ /* 0x000fe20001800000 */
[----:B------:R-:W-:-:S03]  /*49c0*/  IMAD.X R0, R37, 0x1, ~R29, P2 ;  /* 0x0000000125007824 */ /* 0x000fc600010e0e1d */
[----:B------:R-:W-:Y:S02]  /*49d0*/  ISETP.GE.U32.AND P0, PT, R19, R28, PT ;  /* 0x0000001c1300720c */ /* 0x000fe40003f06070 */
[----:B------:R-:W-:Y:S02]  /*49e0*/  IADD3 R28, P1, PT, R21, 0x1, RZ ;  /* 0x00000001151c7810 */ /* 0x000fe40007f3e0ff */
[----:B------:R-:W-:Y:S02]  /*49f0*/  SEL R37, R0, R37, P3 ;  /* 0x0000002500257207 */ /* 0x000fe40001800000 */
[----:B------:R-:W-:Y:S01]  /*4a00*/  SEL R28, R28, R21, P3 ;  /* 0x000000151c1c7207 */ /* 0x000fe20001800000 */
[----:B------:R-:W-:Y:S01]  /*4a10*/  IMAD.X R19, RZ, RZ, R2, P1 ;  /* 0x000000ffff137224 */ /* 0x000fe200008e0602 */
[----:B------:R-:W-:Y:S01]  /*4a20*/  ISETP.GE.U32.AND.EX P0, PT, R37, R29, PT, P0 ;  /* 0x0000001d2500720c */ /* 0x000fe20003f06100 */
[----:B------:R-:W-:Y:S01]  /*4a30*/  IMAD.MOV.U32 R29, RZ, RZ, 0x0 ;  /* 0x00000000ff1d7424 */ /* 0x000fe200078e00ff */
[----:B------:R-:W-:-:S02]  /*4a40*/  IADD3 R21, P1, PT, R28, 0x1, RZ ;  /* 0x000000011c157810 */ /* 0x000fc40007f3e0ff */
[----:B------:R-:W-:Y:S02]  /*4a50*/  SEL R19, R19, R2, P3 ;  /* 0x0000000213137207 */ /* 0x000fe40001800000 */
[----:B------:R-:W-:Y:S01]  /*4a60*/  SEL R21, R21, R28, P0 ;  /* 0x0000001c15157207 */ /* 0x000fe20000000000 */
[----:B------:R-:W-:Y:S01]  /*4a70*/  IMAD.MOV.U32 R28, RZ, RZ, R16 ;  /* 0x000000ffff1c7224 */ /* 0x000fe200078e0010 */
[----:B------:R-:W-:Y:S01]  /*4a80*/  LOP3.LUT R2, R15, R17, RZ, 0x3c, !PT ;  /* 0x000000110f027212 */ /* 0x000fe200078e3cff */
[----:B------:R-:W-:-:S03]  /*4a90*/  IMAD.X R0, RZ, RZ, R19, P1 ;  /* 0x000000ffff007224 */ /* 0x000fc600008e0613 */
[----:B------:R-:W-:Y:S02]  /*4aa0*/  ISETP.GE.AND P2, PT, R2, RZ, PT ;  /* 0x000000ff0200720c */ /* 0x000fe40003f46270 */
[----:B------:R-:W-:Y:S02]  /*4ab0*/  SEL R19, R0, R19, P0 ;  /* 0x0000001300137207 */ /* 0x000fe40000000000 */
[----:B------:R-:W-:Y:S02]  /*4ac0*/  IADD3 R0, P1, PT, RZ, -R21, RZ ;  /* 0x80000015ff007210 */ /* 0x000fe40007f3e0ff */
[----:B------:R-:W-:Y:S02]  /*4ad0*/  ISETP.NE.U32.AND P0, PT, R18, RZ, PT ;  /* 0x000000ff1200720c */ /* 0x000fe40003f05070 */
[----:B------:R-:W-:Y:S02]  /*4ae0*/  IADD3.X R2, PT, PT, RZ, ~R19, RZ, P1, !PT ;  /* 0x80000013ff027210 */ /* 0x000fe40000ffe4ff */
[----:B------:R-:W-:-:S02]  /*4af0*/  ISETP.NE.AND.EX P0, PT, R15, RZ, PT, P0 ;  /* 0x000000ff0f00720c */ /* 0x000fc40003f05300 */
[----:B------:R-:W-:Y:S02]  /*4b00*/  SEL R0, R0, R21, !P2 ;  /* 0x0000001500007207 */ /* 0x000fe40005000000 */
[----:B------:R-:W-:Y:S02]  /*4b10*/  SEL R2, R2, R19, !P2 ;  /* 0x0000001302027207 */ /* 0x000fe40005000000 */
[----:B------:R-:W-:Y:S02]  /*4b20*/  SEL R0, R0, 0xffffffff, P0 ;  /* 0xffffffff00007807 */ /* 0x000fe40000000000 */
[----:B------:R-:W-:Y:S01]  /*4b30*/  SEL R17, R2, 0xffffffff, P0 ;  /* 0xffffffff02117807 */ /* 0x000fe20000000000 */
[----:B------:R-:W-:Y:S06]  /*4b40*/  RET.REL.NODEC R28 `(_ZN5flash32flash_fwd_splitkv_combine_kernelI23Flash_fwd_kernel_traitsILi128ELi64ELi128ELi4ELb0ELb0EN7cutlass10bfloat16_tE19Flash_kernel_traitsILi128ELi64ELi128ELi4ES3_EELi4ELi7ELb0EEEvNS_16Flash_fwd_paramsE) ;  /* 0xffffffb41c2c7950 */ /* 0x000fec0003c3ffff */
.L_x_36:
[----:B------:R-:W-:-:S00]  /*4b50*/  BRA `(.L_x_36) ;  /* 0xfffffffc00fc7947 */ /* 0x000fc0000383ffff */
[----:B------:R-:W-:-:S00]  /*4b60*/  NOP ;  /* 0x0000000000007918 */ /* 0x000fc00000000000 */
        /* <DEDUP_REMOVED lines=9> */
.L_x_14848:


//--------------------- .text._ZN5flash32flash_fwd_splitkv_combine_kernelI23Flash_fwd_kernel_traitsILi128ELi64ELi128ELi4ELb0ELb0EN7cutlass10bfloat16_tE19Flash_kernel_traitsILi128ELi64ELi128ELi4ES3_EELi4ELi6ELb0EEEvNS_16Flash_fwd_paramsE --------------------------
	.section	.text._ZN5flash32flash_fwd_splitkv_combine_kernelI23Flash_fwd_kernel_traitsILi128ELi64ELi128ELi4ELb0ELb0EN7cutlass10bfloat16_tE19Flash_kernel_traitsILi128ELi64ELi128ELi4ES3_EELi4ELi6ELb0EEEvNS_16Flash_fwd_paramsE,"ax",@progbits
	.align	128
        .global         _ZN5flash32flash_fwd_splitkv_combine_kernelI23Flash_fwd_kernel_traitsILi128ELi64ELi128ELi4ELb0ELb0EN7cutlass10bfloat16_tE19Flash_kernel_traitsILi128ELi64ELi128ELi4ES3_EELi4ELi6ELb0EEEvNS_16Flash_fwd_paramsE
        .type           _ZN5flash32flash_fwd_splitkv_combine_kernelI23Flash_fwd_kernel_traitsILi128ELi64ELi128ELi4ELb0ELb0EN7cutlass10bfloat16_tE19Flash_kernel_traitsILi128ELi64ELi128ELi4ES3_EELi4ELi6ELb0EEEvNS_16Flash_fwd_paramsE,@function
        .size           _ZN5flash32flash_fwd_splitkv_combine_kernelI23Flash_fwd_kernel_traitsILi128ELi64ELi128ELi4ELb0ELb0EN7cutlass10bfloat16_tE19Flash_kernel_traitsILi128ELi64ELi128ELi4ES3_EELi4ELi6ELb0EEEvNS_16Flash_fwd_paramsE,(.L_x_14849 - _ZN5flash32flash_fwd_splitkv_combine_kernelI23Flash_fwd_kernel_traitsILi128ELi64ELi128ELi4ELb0ELb0EN7cutlass10bfloat16_tE19Flash_kernel_traitsILi128ELi64ELi128ELi4ES3_EELi4ELi6ELb0EEEvNS_16Flash_fwd_paramsE)
        .other          _ZN5flash32flash_fwd_splitkv_combine_kernelI23Flash_fwd_kernel_traitsILi128ELi64ELi128ELi4ELb0ELb0EN7cutlass10bfloat16_tE19Flash_kernel_traitsILi128ELi64ELi128ELi4ES3_EELi4ELi6ELb0EEEvNS_16Flash_fwd_paramsE,@"STO_CUDA_ENTRY STV_DEFAULT"
_ZN5flash32flash_fwd_splitkv_combine_kernelI23Flash_fwd_kernel_traitsILi128ELi64ELi128ELi4ELb0ELb0EN7cutlass10bfloat16_tE19Flash_kernel_traitsILi128ELi64ELi128ELi4ES3_EELi4ELi6ELb0EEEvNS_16Flash_fwd_paramsE:
.text._ZN5flash32flash_fwd_splitkv_combine_kernelI23Flash_fwd_kernel_traitsILi128ELi64ELi128ELi4ELb0ELb0EN7cutlass10bfloat16_tE19Flash_kernel_traitsILi128ELi64ELi128ELi4ES3_EELi4ELi6ELb0EEEvNS_16Flash_fwd_paramsE:
        /* <DEDUP_REMOVED lines=38> */
.L_x_37:
[----:B------:R-:W-:Y:S01]  /*0260*/  IMAD.U32 R14, RZ, RZ, UR21 ;  /* 0x00000015ff0e7e24 */ /* 0x000fe2000f8e00ff */
[----:B------:R-:W-:Y:S01]  /*0270*/  MOV R20, UR19 ;  /* 0x0000001300147c02 */ /* 0x000fe20008000f00 */
[----:B------:R-:W-:Y:S01]  /*0280*/  IMAD.U32 R19, RZ, RZ, UR15 ;  /* 0x0000000fff137e24 */ /* 0x000fe2000f8e00ff */
[----:B------:R-:W-:Y:S02]  /*0290*/  MOV R18, UR14 ;  /* 0x0000000e00127c02 */ /* 0x000fe40008000f00 */
[----:B------:R-:W-:Y:S02]  /*02a0*/  MOV R16, 0x2c0 ;  /* 0x000002c000107802 */ /* 0x000fe40000000f00 */
[----:B------:R-:W-:Y:S05]  /*02b0*/  CALL.REL.NOINC `($__internal_1_$__cuda_sm20_div_s64) ;  /* 0x0000003c00cc7944 */ /* 0x000fea0003c00000 */
[----:B------:R-:W-:-:S07]  /*02c0*/  MOV R13, R11 ;  /* 0x0000000b000d7202 */ /* 0x000fce0000000f00 */
.L_x_38:
        /* <DEDUP_REMOVED lines=11> */
[----:B------:R-:W-:-:S07]  /*0380*/  ISETP.NE.U32.AND P0, PT, R20, RZ, PT ;  /* 0x000000ff1400720c */ /* 0x000fce0003f05070 */
[----:B0-----:R-:W0:Y:S02]  /*0390*/  MUFU.RCP R2, R6 ;  /* 0x0000000600027308 */ /* 0x001e240000001000 */
[----:B0-----:R-:W-:-:S06]  /*03a0*/  VIADD R2, R2, 0xffffffe ;  /* 0x0ffffffe02027836 */ /* 0x001fcc0000000000 */
[----:B------:R0:W1:Y:S02]  /*03b0*/  F2I.FTZ.U32.TRUNC.NTZ R3, R2 ;  /* 0x0000000200037305 */ /* 0x000064000021f000 */
[----:B0-----:R-:W-:Y:S02]  /*03c0*/  HFMA2 R2, -RZ, RZ, 0, 0 ;  /* 0x00000000ff027431 */ /* 0x001fe400000001ff */
[----:B-1----:R-:W-:-:S04]  /*03d0*/  IMAD.MOV R0, RZ, RZ, -R3 ;  /* 0x000000ffff007224 */ /* 0x002fc800078e0a03 */
[----:B------:R-:W-:-:S04]  /*03e0*/  IMAD R5, R0, R20, RZ ;  /* 0x0000001400057224 */ /* 0x000fc800078e02ff */
[----:B------:R-:W-:-:S06]  /*03f0*/  IMAD.HI.U32 R5, R3, R5, R2 ;  /* 0x0000000503057227 */ /* 0x000fcc00078e0002 */
[----:B------:R-:W-:Y:S01]  /*0400*/  IMAD.HI.U32 R4, R5, R12, RZ ;  /* 0x0000000c05047227 */ /* 0x000fe200078e00ff */
[----:B------:R-:W-:-:S03]  /*0410*/  MOV R5, RZ ;  /* 0x000000ff00057202 */ /* 0x000fc60000000f00 */
        /* <DEDUP_REMOVED lines=9> */
.L_x_40:
[----:B------:R-:W-:Y:S01]  /*04b0*/  IMAD.MOV.U32 R14, RZ, RZ, R12 ;  /* 0x000000ffff0e7224 */ /* 0x000fe200078e000c */
[----:B------:R-:W-:Y:S02]  /*04c0*/  MOV R19, R13 ;  /* 0x0000000d00137202 */ /* 0x000fe40000000f00 */
[----:B------:R-:W-:Y:S02]  /*04d0*/  MOV R16, 0x4f0 ;  /* 0x000004f000107802 */ /* 0x000fe40000000f00 */
[----:B------:R-:W-:Y:S05]  /*04e0*/  CALL.REL.NOINC `($__internal_1_$__cuda_sm20_div_s64) ;  /* 0x0000003c00407944 */ /* 0x000fea0003c00000 */
[----:B------:R-:W-:Y:S02]  /*04f0*/  MOV R4, R12 ;  /* 0x0000000c00047202 */ /* 0x000fe40000000f00 */
[----:B------:R-:W-:Y:S02]  /*0500*/  MOV R5, R11 ;  /* 0x0000000b00057202 */ /* 0x000fe40000000f00 */
.L_x_41:
[----:B------:R-:W-:Y:S05]  /*0510*/  BSYNC.RECONVERGENT B0 ;  /* 0x0000000000007941 */ /* 0x000fea0003800200 */
.L_x_39:
        /* <DEDUP_REMOVED lines=27> */
[----:B------:R-:W-:Y:S01]  /*06d0*/  @!P0 IMAD.MOV R9, RZ, RZ, -R9 ;  /* 0x000000ffff098224 */ /* 0x000fe200078e0a09 */
[----:B------:R-:W-:-:S04]  /*06e0*/  @!P1 LOP3.LUT R9, RZ, UR5, RZ, 0x33, !PT ;  /* 0x00000005ff099c12 */ /* 0x000fc8000f8e33ff */
[----:B------:R-:W-:Y:S02]  /*06f0*/  ISETP.LT.U32.AND P0, PT, R20, R9, PT ;  /* 0x000000091400720c */ /* 0x000fe40003f01070 */
[----:B------:R-:W-:-:S04]  /*0700*/  SHF.R.S32.HI R29, RZ, 0x1f, R9 ;  /* 0x0000001fff1d7819 */ /* 0x000fc80000011409 */
[----:B------:R-:W-:-:S04]  /*0710*/  ISETP.LT.AND.EX P0, PT, R18, R29, PT, P0 ;  /* 0x0000001d1200720c */ /* 0x000fc80003f01300 */
[----:B------:R-:W-:Y:S02]  /*0720*/  SEL R29, R18, R29, P0 ;  /* 0x0000001d121d7207 */ /* 0x000fe40000000000 */
        /* <DEDUP_REMOVED lines=24> */
.L_x_43:
[----:B------:R-:W-:Y:S01]  /*08b0*/  IMAD.MOV.U32 R14, RZ, RZ, R20 ;  /* 0x000000ffff0e7224 */ /* 0x000fe200078e0014 */
[----:B------:R-:W-:Y:S01]  /*08c0*/  MOV R20, R9 ;  /* 0x0000000900147202 */ /* 0x000fe20000000f00 */
[----:B------:R-:W-:Y:S01]  /*08d0*/  IMAD.MOV.U32 R19, RZ, RZ, R18 ;  /* 0x000000ffff137224 */ /* 0x000fe200078e0012 */
[----:B------:R-:W-:Y:S02]  /*08e0*/  MOV R18, R29 ;  /* 0x0000001d00127202 */ /* 0x000fe40000000f00 */
[----:B------:R-:W-:Y:S02]  /*08f0*/  MOV R16, 0x910 ;  /* 0x0000091000107802 */ /* 0x000fe40000000f00 */
[----:B------:R-:W-:Y:S05]  /*0900*/  CALL.REL.NOINC `($__internal_1_$__cuda_sm20_div_s64) ;  /* 0x0000003800387944 */ /* 0x000fea0003c00000 */
[----:B------:R-:W-:Y:S02]  /*0910*/  MOV R10, R12 ;  /* 0x0000000c000a7202 */ /* 0x000fe40000000f00 */
.L_x_44:
[----:B------:R-:W-:Y:S05]  /*0920*/  BSYNC.RECONVERGENT B0 ;  /* 0x0000000000007941 */ /* 0x000fea0003800200 */
.L_x_42:
        /* <DEDUP_REMOVED lines=44> */
[----:B------:R-:W-:-:S06]  /*0bf0*/  UIADD3 UR6, UPT, UPT, UR18, UR13, URZ ;  /* 0x0000000d12067290 */ /* 0x000fcc000fffe0ff */
[----:B------:R-:W1:Y:S01]  /*0c00*/  I2F.RP R12, UR13 ;  /* 0x0000000d000c7d06 */ /* 0x000e620008209400 */
[----:B------:R-:W-:-:S05]  /*0c10*/  IMAD.U32 R2, RZ, RZ, UR6 ;  /* 0x00000006ff027e24 */ /* 0x000fca000f8e00ff */
        /* <DEDUP_REMOVED lines=20> */
[----:B------:R-:W-:Y:S02]  /*0d60*/  UIMAD.WIDE.U32 UR16, UR17, UR12, URZ ;  /* 0x0000000c111072a5 */ /* 0x000fe4000f8e00ff */
[----:B------:R-:W-:Y:S02]  /*0d70*/  ULOP3.LUT UR16, UR6, UR13, URZ, 0x3c, !UPT ;  /* 0x0000000d06107292 */ /* 0x000fe4000f8e3cff */
[----:B------:R-:W-:Y:S01]  /*0d80*/  ISETP.LT.U32.AND P1, PT, R0, UR13, PT ;  /* 0x0000000d00007c0c */ /* 0x000fe2000bf21070 */
[----:B------:R-:W-:Y:S01]  /*0d90*/  UIADD3 UR10, UPT, UPT, -UR17, URZ, URZ ;  /* 0x000000ff110a7290 */ /* 0x000fe2000fffe1ff */
[----:B------:R-:W0:Y:S02]  /*0da0*/  LDCU.U8 UR9, c[0x0][0x549] ;  /* 0x0000a920ff0977ac */ /* 0x000e240008000000 */
[----:B------:R-:W-:Y:S01]  /*0db0*/  ISETP.LE.AND P0, PT, RZ, UR16, PT ;  /* 0x00000010ff007c0c */ /* 0x000fe2000bf03270 */
[----:B------:R-:W-:-:S02]  /*0dc0*/  UIMAD UR10, UR11, UR10, UR12 ;  /* 0x0000000a0b0a72a4 */ /* 0x000fc4000f8e020c */
[----:B------:R-:W-:Y:S02]  /*0dd0*/  ULOP3.LUT UR6, UR6, UR4, URZ, 0x3c, !UPT ;  /* 0x0000000406067292 */ /* 0x000fe4000f8e3cff */
[----:B------:R-:W-:-:S04]  /*0de0*/  UISETP.GT.U32.AND UP1, UPT, UR11, UR10, UPT ;  /* 0x0000000a0b00728c */ /* 0x000fc8000bf24070 */
[----:B------:R-:W-:Y:S02]  /*0df0*/  @!P1 VIADD R0, R0, -UR13 ;  /* 0x8000000d00009c36 */ /* 0x000fe40008000000 */
[----:B------:R-:W-:Y:S01]  /*0e00*/  @!P1 VIADD R3, R3, 0x1 ;  /* 0x0000000103039836 */ /* 0x000fe20000000000 */
[----:B------:R-:W-:Y:S02]  /*0e10*/  ISETP.NE.AND P1, PT, RZ, UR7, PT ;  /* 0x00000007ff007c0c */ /* 0x000fe4000bf25270 */
[----:B------:R-:W-:Y:S01]  /*0e20*/  ISETP.GE.U32.AND P2, PT, R0, UR13, PT ;  /* 0x0000000d00007c0c */ /* 0x000fe2000bf46070 */
[----:B0-----:R-:W-:Y:S02]  /*0e30*/  UISETP.NE.AND UP0, UPT, UR9, URZ, UPT ;  /* 0x000000ff0900728c */ /* 0x001fe4000bf05270 */
[----:B------:R-:W-:Y:S02]  /*0e40*/  @!UP1 UIADD3 UR10, UPT, UPT, UR10, -UR11, URZ ;  /* 0x8000000b0a0a9290 */ /* 0x000fe4000fffe0ff */
[----:B------:R-:W-:-:S02]  /*0e50*/  USEL UR9, UR5, 0x1, !UP0 ;  /* 0x0000000105097887 */ /* 0x000fc4000c000000 */
[----:B------:R-:W-:Y:S02]  /*0e60*/  UISETP.GE.U32.AND UP3, UPT, UR10, UR11, UPT ;  /* 0x0000000b0a00728c */ /* 0x000fe4000bf66070 */
[----:B------:R-:W-:-:S04]  /*0e70*/  UISETP.GE.AND UP0, UPT, UR6, URZ, UPT ;  /* 0x000000ff0600728c */ /* 0x000fc8000bf06270 */
[----:B------:R-:W-:Y:S01]  /*0e80*/  @P2 VIADD R3, R3, 0x1 ;  /* 0x0000000103032836 */ /* 0x000fe20000000000 */
[----:B------:R-:W-:Y:S02]  /*0e90*/  @!UP1 UIADD3 UR17, UPT, UPT, UR17, 0x1, URZ ;  /* 0x0000000111119890 */ /* 0x000fe4000fffe0ff */
[----:B------:R-:W-:Y:S01]  /*0ea0*/  UISETP.NE.AND UP1, UPT, UR8, URZ, UPT ;  /* 0x000000ff0800728c */ /* 0x000fe2000bf25270 */
[----:B------:R-:W-:Y:S01]  /*0eb0*/  @!P0 IMAD.MOV R3, RZ, RZ, -R3 ;  /* 0x000000ffff038224 */ /* 0x000fe200078e0a03 */
[----:B------:R-:W-:Y:S01]  /*0ec0*/  @!P1 LOP3.LUT R3, RZ, UR13, RZ, 0x33, !PT ;  /* 0x0000000dff039c12 */ /* 0x000fe2000f8e33ff */
[----:B------:R-:W-:Y:S02]  /*0ed0*/  USHF.R.S32.HI UR6, URZ, 0x1f, UR7 ;  /* 0x0000001fff067899 */ /* 0x000fe40008011407 */
[----:B------:R-:W-:Y:S01]  /*0ee0*/  @UP3 UIADD3 UR17, UPT, UPT, UR17, 0x1, URZ ;  /* 0x0000000111113890 */ /* 0x000fe2000fffe0ff */
[----:B------:R-:W-:Y:S01]  /*0ef0*/  ISETP.LT.U32.AND P0, PT, R10, R3, PT ;  /* 0x000000030a00720c */ /* 0x000fe20003f01070 */
[----:B------:R-:W-:Y:S01]  /*0f00*/  USEL UR5, URZ, 0x1, !UP1 ;  /* 0x00000001ff057887 */ /* 0x000fe2000c800000 */
[----:B------:R-:W-:Y:S01]  /*0f10*/  SHF.R.S32.HI R7, RZ, 0x1f, R3 ;  /* 0x0000001fff077819 */ /* 0x000fe20000011403 */
[----:B------:R-:W-:-:S02]  /*0f20*/  @!UP0 UIADD3 UR17, UPT, UPT, -UR17, URZ, URZ ;  /* 0x000000ff11118290 */ /* 0x000fc4000fffe1ff */
[----:B------:R-:W-:Y:S01]  /*0f30*/  ULOP3.LUT UR6, UR6, UR5, URZ, 0xfc, !UPT ;  /* 0x0000000506067292 */ /* 0x000fe2000f8efcff */
        /* <DEDUP_REMOVED lines=27> */
.L_x_46:
[----:B------:R-:W-:Y:S01]  /*10f0*/  IMAD.MOV.U32 R14, RZ, RZ, R10 ;  /* 0x000000ffff0e7224 */ /* 0x000fe200078e000a */
[----:B------:R-:W-:Y:S01]  /*1100*/  MOV R20, R8 ;  /* 0x0000000800147202 */ /* 0x000fe20000000f00 */
[----:B------:R-:W-:Y:S01]  /*1110*/  IMAD.MOV.U32 R19, RZ, RZ, R11 ;  /* 0x000000ffff137224 */ /* 0x000fe200078e000b */
[----:B------:R-:W-:Y:S02]  /*1120*/  MOV R18, R0 ;  /* 0x0000000000127202 */ /* 0x000fe40000000f00 */
[----:B------:R-:W-:Y:S02]  /*1130*/  MOV R16, 0x1150 ;  /* 0x0000115000107802 */ /* 0x000fe40000000f00 */
[----:B------:R-:W-:Y:S05]  /*1140*/  CALL.REL.NOINC `($__internal_1_$__cuda_sm20_div_s64) ;  /* 0x0000003000287944 */ /* 0x000fea0003c00000 */
[----:B------:R-:W-:Y:S02]  /*1150*/  MOV R32, R12 ;  /* 0x0000000c00207202 */ /* 0x000fe40000000f00 */
[----:B------:R-:W-:Y:S02]  /*1160*/  MOV R33, R11 ;  /* 0x0000000b00217202 */ /* 0x000fe40000000f00 */
.L_x_47:
[----:B------:R-:W-:Y:S05]  /*1170*/  BSYNC.RECONVERGENT B0 ;  /* 0x0000000000007941 */ /* 0x000fea0003800200 */
.L_x_45:
        /* <DEDUP_REMOVED lines=9> */
[----:B0-----:R-:W-:Y:S01]  /*1210*/  IADD3 R2, PT, PT, R2, -0x1, R11 ;  /* 0xffffffff02027810 */ /* 0x001fe20007ffe00b */
[----:B-1----:R-:W-:-:S06]  /*1220*/  VIADD R12, R12, 0xffffffe ;  /* 0x0ffffffe0c0c7836 */ /* 0x002fcc0000000000 */
[----:B------:R-:W0:Y:S02]  /*1230*/  F2I.FTZ.U32.TRUNC.NTZ R13, R12 ;  /* 0x0000000c000d7305 */ /* 0x000e24000021f000 */
[----:B0-----:R-:W-:Y:S02]  /*1240*/  IMAD.MOV R6, RZ, RZ, -R13 ;  /* 0x000000ffff067224 */ /* 0x001fe400078e0a0d */
[----:B------:R-:W-:Y:S02]  /*1250*/  IMAD.MOV.U32 R12, RZ, RZ, RZ ;  /* 0x000000ffff0c7224 */ /* 0x000fe400078e00ff */
[----:B------:R-:W-:Y:S01]  /*1260*/  IMAD R7, R6, R11, RZ ;  /* 0x0000000b06077224 */ /* 0x000fe200078e02ff */
[----:B------:R-:W-:-:S03]  /*1270*/  IABS R6, R2 ;  /* 0x0000000200067213 */ /* 0x000fc60000000000 */
        /* <DEDUP_REMOVED lines=41> */
.L_x_49:
[----:B------:R-:W-:Y:S01]  /*1510*/  IMAD.MOV.U32 R14, RZ, RZ, R4 ;  /* 0x000000ffff0e7224 */ /* 0x000fe200078e0004 */
[----:B------:R-:W-:Y:S01]  /*1520*/  MOV R19, R5 ;  /* 0x0000000500137202 */ /* 0x000fe20000000f00 */
[----:B------:R-:W-:Y:S01]  /*1530*/  IMAD.MOV.U32 R20, RZ, RZ, R7 ;  /* 0x000000ffff147224 */ /* 0x000fe200078e0007 */
[----:B------:R-:W-:Y:S02]  /*1540*/  MOV R16, 0x1560 ;  /* 0x0000156000107802 */ /* 0x000fe40000000f00 */
[----:B------:R-:W-:Y:S05]  /*1550*/  CALL.REL.NOINC `($__internal_1_$__cuda_sm20_div_s64) ;  /* 0x0000002c00247944 */ /* 0x000fea0003c00000 */
[----:B------:R-:W-:Y:S02]  /*1560*/  MOV R14, R12 ;  /* 0x0000000c000e7202 */ /* 0x000fe40000000f00 */
[----:B------:R-:W-:Y:S02]  /*1570*/  MOV R15, R11 ;  /* 0x0000000b000f7202 */ /* 0x000fe40000000f00 */
.L_x_50:
[----:B------:R-:W-:Y:S05]  /*1580*/  BSYNC.RECONVERGENT B0 ;  /* 0x0000000000007941 */ /* 0x000fea0003800200 */
.L_x_48:
[----:B------:R-:W0:Y:S01]  /*1590*/  S2R R4, SR_TID.X ;  /* 0x0000000000047919 */ /* 0x000e220000002100 */
[----:B------:R-:W-:Y:S01]  /*15a0*/  UIADD3 UR8, UP0, UPT, UR21, -UR20, URZ ;  /* 0x8000001415087290 */ /* 0x000fe2000ff1e0ff */
[----:B------:R-:W1:Y:S03]  /*15b0*/  LDCU UR4, c[0x0][0x534] ;  /* 0x0000a680ff0477ac */ /* 0x000e660008000800 */
[----:B------:R-:W-:Y:S01]  /*15c0*/  UIADD3.X UR5, UPT, UPT, UR15, -0x1, URZ, UP0, !UPT ;  /* 0xffffffff0f057890 */ /* 0x000fe200087fe4ff */
[----:B------:R-:W2:Y:S05]  /*15d0*/  LDCU.64 UR10, c[0x0][0x358] ;  /* 0x00006b00ff0a77ac */ /* 0x000eaa0008000a00 */
[----:B------:R-:W-:Y:S01]  /*15e0*/  IMAD.U32 R5, RZ, RZ, UR5 ;  /* 0x00000005ff057e24 */ /* 0x000fe2000f8e00ff */
[----:B0-----:R-:W-:-:S02]  /*15f0*/  LOP3.LUT R6, R4, 0x3, RZ, 0xc0, !PT ;  /* 0x0000000304067812 */ /* 0x001fc400078ec0ff */
[----:B------:R-:W-:Y:S02]  /*1600*/  SHF.R.U32.HI R3, RZ, 0x2, R4 ;  /* 0x00000002ff037819 */ /* 0x000fe40000011604 */
[----:B------:R-:W-:-:S04]  /*1610*/  ISETP.LT.U32.AND P2, PT, R6, UR8, PT ;  /* 0x0000000806007c0c */ /* 0x000fc8000bf41070 */
[----:B------:R-:W-:Y:S01]  /*1620*/  ISETP.GT.AND.EX P2, PT, R5, RZ, PT, P2 ;  /* 0x000000ff0500720c */ /* 0x000fe20003f44320 */
[----:B------:R-:W-:-:S03]  /*1630*/  VIADD R5, R3, 0x20 ;  /* 0x0000002003057836 */ /* 0x000fc60000000000 */
[----:B-1----:R-:W-:Y:S02]  /*1640*/  ISETP.GE.OR P3, PT, R3, UR4, !P2 ;  /* 0x0000000403007c0c */ /* 0x002fe4000d766670 */
[----:B------:R-:W-:-:S11]  /*1650*/  ISETP.GE.OR P2, PT, R5, UR4, !P2 ;  /* 0x0000000405007c0c */ /* 0x000fd6000d746670 */
[----:B------:R-:W0:Y:S01]  /*1660*/  @!P3 LDC.64 R12, c[0x0][0x428] ;  /* 0x00010a00ff0cbb82 */ /* 0x000e220000000a00 */
[C---:B------:R-:W-:Y:S02]  /*1670*/  @!P3 IADD3 R22, P1, PT, R6.reuse, UR20, RZ ;  /* 0x000000140616bc10 */ /* 0x040fe4000ff3e0ff */
[----:B------:R-:W-:-:S03]  /*1680*/  @!P2 IADD3 R18, P0, PT, R6, UR20, RZ ;  /* 0x000000140612ac10 */ /* 0x000fc6000ff1e0ff */
[----:B------:R-:W-:Y:S02]  /*1690*/  @!P3 IMAD.X R23, RZ, RZ, RZ, P1 ;  /* 0x000000ffff17b224 */ /* 0x000fe400008e06ff */
[----:B------:R-:W1:Y:S01]  /*16a0*/  @!P2 LDC.64 R10, c[0x0][0x428] ;  /* 0x00010a00ff0aab82 */ /* 0x000e620000000a00 */
[----:B------:R-:W-:Y:S02]  /*16b0*/  @!P2 IMAD.X R19, RZ, RZ, RZ, P0 ;  /* 0x000000ffff13a224 */ /* 0x000fe400000e06ff */
[----:B------:R-:W-:-:S04]  /*16c0*/  @!P3 IMAD.WIDE.U32 R22, R3, UR21, R22 ;  /* 0x000000150316bc25 */ /* 0x000fc8000f8e0016 */
[----:B------:R-:W-:-:S04]  /*16d0*/  @!P2 IMAD.WIDE.U32 R18, R5, UR21, R18 ;  /* 0x000000150512ac25 */ /* 0x000fc8000f8e0012 */
[----:B------:R-:W-:Y:S02]  /*16e0*/  @!P3 IMAD R6, R3, UR15, R23 ;  /* 0x0000000f0306bc24 */ /* 0x000fe4000f8e0217 */
[----:B------:R-:W-:Y:S02]  /*16f0*/  @!P2 IMAD R16, R5, UR15, R19 ;  /* 0x0000000f0510ac24 */ /* 0x000fe4000f8e0213 */
[----:B------:R-:W-:Y:S01]  /*1700*/  IMAD.MOV.U32 R5, RZ, RZ, -0x800000 ;  /* 0xff800000ff057424 */ /* 0x000fe200078e00ff */
[----:B0-----:R-:W-:-:S04]  /*1710*/  @!P3 LEA R20, P1, R22, R12, 0x2 ;  /* 0x0000000c1614b211 */ /* 0x001fc800078210ff */
[----:B------:R-:W-:Y:S01]  /*1720*/  @!P3 LEA.HI.X R21, R22, R13, R6, 0x2, P1 ;  /* 0x0000000d1615b211 */ /* 0x000fe200008f1406 */
[----:B------:R-:W-:Y:S01]  /*1730*/  IMAD.MOV.U32 R6, RZ, RZ, -0x800000 ;  /* 0xff800000ff067424 */ /* 0x000fe200078e00ff */
[----:B-1----:R-:W-:-:S05]  /*1740*/  @!P2 LEA R24, P0, R18, R10, 0x2 ;  /* 0x0000000a1218a211 */ /* 0x002fca00078010ff */
[----:B--2---:R-:W2:Y:S01]  /*1750*/  @!P3 LDG.E R6, desc[UR10][R20.64] ;  /* 0x0000000a1406b981 */ /* 0x004ea2000c1e1900 */
[----:B------:R-:W-:-:S05]  /*1760*/  @!P2 LEA.HI.X R25, R18, R11, R16, 0x2, P0 ;  /* 0x0000000b1219a211 */ /* 0x000fca00000f1410 */
[----:B------:R0:W3:Y:S01]  /*1770*/  @!P2 LDG.E R5, desc[UR10][R24.64] ;  /* 0x0000000a1805a981 */ /* 0x0000e2000c1e1900 */
[C---:B------:R-:W-:Y:S02]  /*1780*/  ISETP.GT.U32.AND P1, PT, R4.reuse, 0xff, PT ;  /* 0x000000ff0400780c */ /* 0x040fe40003f24070 */
[----:B------:R-:W-:-:S11]  /*1790*/  ISETP.GT.U32.AND P0, PT, R4, 0x7f, PT ;  /* 0x0000007f0400780c */ /* 0x000fd60003f04070 */
[----:B------:R-:W1:Y:S02]  /*17a0*/  @!P1 S2R R11, SR_CgaCtaId ;  /* 0x00000000000b9919 */ /* 0x000e640000008800 */
[----:B------:R-:W4:Y:S01]  /*17b0*/  @!P0 S2R R10, SR_CgaCtaId ;  /* 0x00000000000a8919 */ /* 0x000f220000008800 */
[----:B------:R-:W-:Y:S01]  /*17c0*/  @!P1 MOV R16, 0x400 ;  /* 0x0000040000109802 */ /* 0x000fe20000000f00 */
[----:B------:R-:W5:Y:S01]  /*17d0*/  @!P0 S2R R12, SR_CgaCtaId ;  /* 0x00000000000c8919 */ /* 0x000f620000008800 */
[C---:B------:R-:W-:Y:S02]  /*17e0*/  @!P1 SHF.L.U32 R17, R4.reuse, 0x2, RZ ;  /* 0x0000000204119819 */ /* 0x040fe400000006ff */
[----:B------:R-:W-:Y:S02]  /*17f0*/  @!P0 MOV R19, 0x400 ;  /* 0x0000040000138802 */ /* 0x000fe40000000f00 */
[----:B------:R-:W-:Y:S02]  /*1800*/  @!P1 LOP3.LUT R18, R17, 0xc, RZ, 0xc0, !PT ;  /* 0x0000000c11129812 */ /* 0x000fe400078ec0ff */
[----:B-1----:R-:W-:Y:S01]  /*1810*/  @!P1 LEA R11, R11, R16, 0x18 ;  /* 0x000000100b0b9211 */ /* 0x002fe200078ec0ff */
[----:B------:R-:W-:Y:S01]  /*1820*/  @!P0 IMAD.SHL.U32 R16, R4, 0x4, RZ ;  /* 0x0000000404108824 */ /* 0x000fe200078e00ff */
[----:B----4-:R-:W-:-:S04]  /*1830*/  @!P0 LEA R10, R10, R19, 0x18 ;  /* 0x000000130a0a8211 */ /* 0x010fc800078ec0ff */
[----:B------:R-:W-:Y:S01]  /*1840*/  @!P0 LOP3.LUT R17, R16, 0xc, RZ, 0xc0, !PT ;  /* 0x0000000c10118812 */ /* 0x000fe200078ec0ff */
[----:B------:R-:W-:-:S04]  /*1850*/  @!P1 IMAD.IADD R18, R18, 0x1, R11 ;  /* 0x0000000112129824 */ /* 0x000fc800078e020b */
[----:B------:R-:W-:Y:S02]  /*1860*/  @!P0 IMAD.IADD R10, R17, 0x1, R10 ;  /* 0x00000001110a8824 */ /* 0x000fe400078e020a */
[C---:B------:R-:W-:Y:S02]  /*1870*/  @!P1 IMAD R17, R3.reuse, 0x14, R18 ;  /* 0x0000001403119824 */ /* 0x040fe400078e0212 */
[----:B------:R-:W-:Y:S01]  /*1880*/  @!P0 IMAD R10, R3, 0x14, R10 ;  /* 0x00000014030a8824 */ /* 0x000fe200078e020a */
[----:B------:R-:W-:Y:S01]  /*1890*/  @!P0 MOV R13, 0x400 ;  /* 0x00000400000d8802 */ /* 0x000fe20000000f00 */
[----:B0-----:R-:W-:Y:S01]  /*18a0*/  IMAD.MOV.U32 R24, RZ, RZ, -0x800000 ;  /* 0xff800000ff187424 */ /* 0x001fe200078e00ff */
[----:B------:R-:W-:Y:S01]  /*18b0*/  @!P0 LOP3.LUT R11, R4, 0x1f, RZ, 0xc0, !PT ;  /* 0x0000001f040b8812 */ /* 0x000fe200078ec0ff */
[----:B------:R-:W0:Y:S01]  /*18c0*/  LDC R3, c[0x0][0x434] ;  /* 0x00010d00ff037b82 */ /* 0x000e220000000800 */
[----:B-----5:R-:W-:Y:S02]  /*18d0*/  @!P0 LEA R12, R12, R13, 0x18 ;  /* 0x0000000d0c0c8211 */ /* 0x020fe400078ec0ff */
[----:B------:R-:W-:-:S02]  /*18e0*/  SHF.R.U32.HI R13, RZ, 0x5, R4 ;  /* 0x00000005ff0d7819 */ /* 0x000fc40000011604 */
[----:B------:R-:W-:-:S03]  /*18f0*/  MOV R25, 0xff800000 ;  /* 0xff80000000197802 */ /* 0x000fc60000000f00 */
[----:B------:R-:W-:-:S04]  /*1900*/  @!P0 IMAD R12, R13, 0x4, R12 ;  /* 0x000000040d0c8824 */ /* 0x000fc800078e020c */
[----:B------:R-:W-:Y:S01]  /*1910*/  @!P0 IMAD R11, R11, 0x14, R12 ;  /* 0x000000140b0b8824 */ /* 0x000fe200078e020c */
[----:B--2---:R-:W-:Y:S04]  /*1920*/  @!P1 STS [R17], R6 ;  /* 0x0000000611009388 */ /* 0x004fe80000000800 */
[----:B---3--:R-:W-:Y:S01]  /*1930*/  @!P0 STS [R10+0x280], R5 ;  /* 0x000280050a008388 */ /* 0x008fe20000000800 */
[----:B------:R-:W-:Y:S06]  /*1940*/  BAR.SYNC.DEFER_BLOCKING 0x0 ;  /* 0x0000000000007b1d */ /* 0x000fec0000010000 */
[----:B------:R-:W-:Y:S04]  /*1950*/  @!P0 LDS R24, [R11] ;  /* 0x000000000b188984 */ /* 0x000fe80000000800 */
[----:B------:R-:W1:Y:S02]  /*1960*/  @!P0 LDS R25, [R11+0x280] ;  /* 0x000280000b198984 */ /* 0x000e640000000800 */
[----:B-1----:R-:W-:-:S05]  /*1970*/  FMNMX.FTZ R12, R25, R24, !PT ;  /* 0x00000018190c7209 */ /* 0x002fca0007810000 */
[----:B------:R-:W1:Y:S02]  /*1980*/  SHFL.BFLY PT, R21, R12, 0x10, 0x1f ;  /* 0x0e001f000c157f89 */ /* 0x000e6400000e0000 */
[----:B-1----:R-:W-:-:S05]  /*1990*/  FMNMX.FTZ R21, R12, R21, !PT ;  /* 0x000000150c157209 */ /* 0x002fca0007810000 */
[----:B------:R-:W1:Y:S01]  /*19a0*/  SHFL.BFLY PT, R18, R21, 0x8, 0x1f ;  /* 0x0d001f0015127f89 */ /* 0x000e6200000e0000 */
[----:B0-----:R-:W-:-:S05]  /*19b0*/  IABS R6, R3 ;  /* 0x0000000300067213 */ /* 0x001fca0000000000 */
[----:B------:R-:W-:Y:S01]  /*19c0*/  IMAD.MOV.U32 R5, RZ, RZ, R6 ;  /* 0x000000ffff057224 */ /* 0x000fe200078e0006 */
[----:B-1----:R-:W-:-:S05]  /*19d0*/  FMNMX.FTZ R18, R21, R18, !PT ;  /* 0x0000001215127209 */ /* 0x002fca0007810000 */
[----:B------:R-:W0:Y:S01]  /*19e0*/  SHFL.BFLY PT, R19, R18, 0x4, 0x1f ;  /* 0x0c801f0012137f89 */ /* 0x000e2200000e0000 */
[----:B------:R-:W1:Y:S08]  /*19f0*/  I2F.RP R20, R5 ;  /* 0x0000000500147306 */ /* 0x000e700000209400 */
[----:B-1----:R-:W1:Y:S01]  /*1a00*/  MUFU.RCP R16, R20 ;  /* 0x0000001400107308 */ /* 0x002e620000001000 */
[----:B0-----:R-:W-:-:S05]  /*1a10*/  FMNMX.FTZ R19, R18, R19, !PT ;  /* 0x0000001312137209 */ /* 0x001fca0007810000 */
[----:B------:R-:W0:Y:S01]  /*1a20*/  SHFL.BFLY PT, R12, R19, 0x2, 0x1f ;  /* 0x0c401f00130c7f89 */ /* 0x000e2200000e0000 */
[----:B-1----:R-:W-:-:S04]  /*1a30*/  VIADD R16, R16, 0xffffffe ;  /* 0x0ffffffe10107836 */ /* 0x002fc80000000000 */
[----:B------:R-:W1:Y:S01]  /*1a40*/  F2I.FTZ.U32.TRUNC.NTZ R17, R16 ;  /* 0x0000001000117305 */ /* 0x000e62000021f000 */
[----:B0-----:R-:W-:-:S05]  /*1a50*/  FMNMX.FTZ R12, R19, R12, !PT ;  /* 0x0000000c130c7209 */ /* 0x001fca0007810000 */
[----:B------:R-:W0:Y:S01]  /*1a60*/  SHFL.BFLY PT, R11, R12, 0x1, 0x1f ;  /* 0x0c201f000c0b7f89 */ /* 0x000e2200000e0000 */
[----:B-1----:R-:W-:Y:S02]  /*1a70*/  IMAD.MOV R6, RZ, RZ, -R17 ;  /* 0x000000ffff067224 */ /* 0x002fe400078e0a11 */
[----:B------:R-:W-:Y:S02]  /*1a80*/  IMAD.MOV.U32 R16, RZ, RZ, RZ ;  /* 0x000000ffff107224 */ /* 0x000fe400078e00ff */
[----:B------:R-:W-:Y:S01]  /*1a90*/  IMAD R10, R6, R5, RZ ;  /* 0x00000005060a7224 */ /* 0x000fe200078e02ff */
[----:B------:R-:W-:-:S03]  /*1aa0*/  IABS R6, R2 ;  /* 0x0000000200067213 */ /* 0x000fc60000000000 */
[----:B------:R-:W-:-:S06]  /*1ab0*/  IMAD.HI.U32 R17, R17, R10, R16 ;  /* 0x0000000a11117227 */ /* 0x000fcc00078e0010 */
[----:B------:R-:W-:Y:S01]  /*1ac0*/  IMAD.HI.U32 R18, R17, R6, RZ ;  /* 0x0000000611127227 */ /* 0x000fe200078e00ff */
[----:B0-----:R-:W-:-:S03]  /*1ad0*/  FMNMX.FTZ R11, R12, R11, !PT ;  /* 0x0000000b0c0b7209 */ /* 0x001fc60007810000 */
[----:B------:R-:W-:Y:S01]  /*1ae0*/  IMAD.MOV R10, RZ, RZ, -R18 ;  /* 0x000000ffff0a7224 */ /* 0x000fe200078e0a12 */
[----:B------:R-:W-:Y:S01]  /*1af0*/  LOP3.LUT R2, R2, R3, RZ, 0x3c, !PT ;  /* 0x0000000302027212 */ /* 0x000fe200078e3cff */
[----:B------:R-:W0:Y:S01]  /*1b00*/  LDC R17, c[0x0][0x3e0] ;  /* 0x0000f800ff117b82 */ /* 0x000e220000000800 */
[----:B------:R-:W-:Y:S01]  /*1b10*/  FSETP.NEU.FTZ.AND P0, PT, R11, -INF , PT ;  /* 0xff8000000b00780b */ /* 0x000fe20003f1d000 */
[----:B------:R-:W-:-:S03]  /*1b20*/  IMAD R12, R5, R10, R6 ;  /* 0x0000000a050c7224 */ /* 0x000fc600078e0206 */
[----:B------:R-:W-:-:S05]  /*1b30*/  FSEL R10, R11, RZ, P0 ;  /* 0x000000ff0b0a7208 */ /* 0x000fca0000000000 */
[C---:B------:R-:W-:Y:S01]  /*1b40*/  FADD.FTZ R11, -R10.reuse, R24 ;  /* 0x000000180a0b7221 */ /* 0x040fe20000010100 */
[----:B------:R-:W-:-:S03]  /*1b50*/  FADD.FTZ R6, -R10, R25 ;  /* 0x000000190a067221 */ /* 0x000fc60000010100 */
[----:B------:R-:W-:Y:S01]  /*1b60*/  FMUL.FTZ R11, R11, 1.4426950216293334961 ;  /* 0x3fb8aa3b0b0b7820 */ /* 0x000fe20000410000 */
[----:B------:R-:W-:-:S05]  /*1b70*/  FMUL.FTZ R6, R6, 1.4426950216293334961 ;  /* 0x3fb8aa3b06067820 */ /* 0x000fca0000410000 */
[----:B------:R-:W-:Y:S08]  /*1b80*/  MUFU.EX2 R11, R11 ;  /* 0x0000000b000b7308 */ /* 0x000ff00000000800 */
[----:B------:R-:W1:Y:S01]  /*1b90*/  MUFU.EX2 R6, R6 ;  /* 0x0000000600067308 */ /* 0x000e620000000800 */
[----:B------:R-:W-:Y:S02]  /*1ba0*/  ISETP.GT.U32.AND P0, PT, R5, R12, PT ;  /* 0x0000000c0500720c */ /* 0x000fe40003f04070 */
[----:B------:R-:W-:Y:S01]  /*1bb0*/  ISETP.GE.AND P1, PT, R2, RZ, PT ;  /* 0x000000ff0200720c */ /* 0x000fe20003f26270 */
[----:B-1----:R-:W-:-:S10]  /*1bc0*/  FADD.FTZ R2, R11, R6 ;  /* 0x000000060b027221 */ /* 0x002fd40000010000 */
[-C--:B------:R-:W-:Y:S01]  /*1bd0*/  @!P0 IADD3 R12, PT, PT, R12, -R5.reuse, RZ ;  /* 0x800000050c0c8210 */ /* 0x080fe20007ffe0ff */
[----:B------:R-:W1:Y:S03]  /*1be0*/  SHFL.BFLY PT, R23, R2, 0x10, 0x1f ;  /* 0x0e001f0002177f89 */ /* 0x000e6600000e0000 */
[----:B------:R-:W-:Y:S01]  /*1bf0*/  ISETP.GE.U32.AND P2, PT, R12, R5, PT ;  /* 0x000000050c00720c */ /* 0x000fe20003f46070 */
[----:B------:R-:W-:Y:S01]  /*1c00*/  @!P0 VIADD R18, R18, 0x1 ;  /* 0x0000000112128836 */ /* 0x000fe20000000000 */
[----:B------:R-:W-:Y:S01]  /*1c10*/  ISETP.NE.AND P0, PT, R3, RZ, PT ;  /* 0x000000ff0300720c */ /* 0x000fe20003f05270 */
[----:B------:R-:W-:-:S04]  /*1c20*/  USHF.R.S32.HI UR4, URZ, 0x1f, UR22 ;  /* 0x0000001fff047899 */ /* 0x000fc80008011416 */
[----:B------:R-:W-:-:S06]  /*1c30*/  ULOP3.LUT UR4, UR4, 0x1, URZ, 0xfc, !UPT ;  /* 0x0000000104047892 */ /* 0x000fcc000f8efcff */
[----:B------:R-:W-:-:S04]  /*1c40*/  @P2 VIADD R18, R18, 0x1 ;  /* 0x0000000112122836 */ /* 0x000fc80000000000 */
[----:B------:R-:W-:Y:S01]  /*1c50*/  @!P1 IMAD.MOV R18, RZ, RZ, -R18 ;  /* 0x000000ffff129224 */ /* 0x000fe200078e0a12 */
[----:B------:R-:W-:Y:S01]  /*1c60*/  @!P0 LOP3.LUT R18, RZ, R3, RZ, 0x33, !PT ;  /* 0x00000003ff128212 */ /* 0x000fe200078e33ff */
[----:B-1----:R-:W-:-:S04]  /*1c70*/  FADD.FTZ R23, R2, R23 ;  /* 0x0000001702177221 */ /* 0x002fc80000010000 */
[----:B------:R-:W-:Y:S01]  /*1c80*/  IMAD R5, R18, UR4, RZ ;  /* 0x0000000412057c24 */ /* 0x000fe2000f8e02ff */
[----:B0-----:R-:W-:Y:S01]  /*1c90*/  IABS R12, R17 ;  /* 0x00000011000c7213 */ /* 0x001fe20000000000 */
[----:B------:R-:W0:Y:S01]  /*1ca0*/  LDCU UR4, c[0x0][0x430] ;  /* 0x00008600ff0477ac */ /* 0x000e220008000800 */
[----:B------:R-:W1:Y:S02]  /*1cb0*/  SHFL.BFLY PT, R2, R23, 0x8, 0x1f ;  /* 0x0d001f0017027f89 */ /* 0x000e6400000e0000 */
[----:B------:R-:W-:-:S04]  /*1cc0*/  IABS R19, R5 ;  /* 0x0000000500137213 */ /* 0x000fc80000000000 */
[----:B------:R-:W2:Y:S08]  /*1cd0*/  I2F.RP R16, R19 ;  /* 0x0000001300107306 */ /* 0x000eb00000209400 */
[----:B------:R-:W3:Y:S08]  /*1ce0*/  I2F.RP R6, R12 ;  /* 0x0000000c00067306 */ /* 0x000ef00000209400 */
[----:B--2---:R-:W2:Y:S01]  /*1cf0*/  MUFU.RCP R30, R16 ;  /* 0x00000010001e7308 */ /* 0x004ea20000001000 */
[----:B-1----:R-:W-:-:S07]  /*1d00*/  FADD.FTZ R2, R23, R2 ;  /* 0x0000000217027221 */ /* 0x002fce0000010000 */
[----:B---3--:R-:W1:Y:S01]  /*1d10*/  MUFU.RCP R26, R6 ;  /* 0x00000006001a7308 */ /* 0x008e620000001000 */
[----:B------:R-:W3:Y:S01]  /*1d20*/  SHFL.BFLY PT, R21, R2, 0x4, 0x1f ;  /* 0x0c801f0002157f89 */ /* 0x000ee200000e0000 */
[----:B--2---:R-:W-:-:S06]  /*1d30*/  VIADD R30, R30, 0xffffffe ;  /* 0x0ffffffe1e1e7836 */ /* 0x004fcc0000000000 */
[----:B------:R-:W2:Y:S01]  /*1d40*/  F2I.FTZ.U32.TRUNC.NTZ R31, R30 ;  /* 0x0000001e001f7305 */ /* 0x000ea2000021f000 */
[----:B-1----:R-:W-:-:S07]  /*1d50*/  VIADD R26, R26, 0xffffffe ;  /* 0x0ffffffe1a1a7836 */ /* 0x002fce0000000000 */
[----:B------:R-:W1:Y:S01]  /*1d60*/  F2I.FTZ.U32.TRUNC.NTZ R27, R26 ;  /* 0x0000001a001b7305 */ /* 0x000e62000021f000 */
[----:B---3--:R-:W-:Y:S01]  /*1d70*/  FADD.FTZ R21, R2, R21 ;  /* 0x0000001502157221 */ /* 0x008fe20000010000 */
[----:B--2---:R-:W-:-:S04]  /*1d80*/  IADD3 R22, PT, PT, RZ, -R31, RZ ;  /* 0x8000001fff167210 */ /* 0x004fc80007ffe0ff */
[----:B------:R-:W2:Y:S01]  /*1d90*/  SHFL.BFLY PT, R20, R21, 0x2, 0x1f ;  /* 0x0c401f0015147f89 */ /* 0x000ea200000e0000 */
[----:B------:R-:W-:Y:S02]  /*1da0*/  VIADD R16, R19, UR18 ;  /* 0x0000001213107c36 */ /* 0x000fe40008000000 */
[----:B------:R-:W-:Y:S02]  /*1db0*/  IMAD R22, R22, R19, RZ ;  /* 0x0000001316167224 */ /* 0x000fe400078e02ff */
[----:B------:R-:W-:Y:S02]  /*1dc0*/  IMAD.MOV.U32 R30, RZ, RZ, RZ ;  /* 0x000000ffff1e7224 */ /* 0x000fe400078e00ff */
[----:B-1----:R-:W-:Y:S01]  /*1dd0*/  IMAD.MOV R11, RZ, RZ, -R27 ;  /* 0x000000ffff0b7224 */ /* 0x002fe200078e0a1b */
[----:B------:R-:W-:Y:S01]  /*1de0*/  IABS R2, R5 ;  /* 0x0000000500027213 */ /* 0x000fe20000000000 */
[----:B------:R-:W-:Y:S01]  /*1df0*/  IMAD.HI.U32 R22, R31, R22, R30 ;  /* 0x000000161f167227 */ /* 0x000fe200078e001e */
[----:B------:R-:W-:-:S03]  /*1e00*/  IABS R6, R16 ;  /* 0x0000001000067213 */ /* 0x000fc60000000000 */
[----:B------:R-:W-:Y:S02]  /*1e10*/  IMAD R11, R11, R12, RZ ;  /* 0x0000000c0b0b7224 */ /* 0x000fe400078e02ff */
[----:B------:R-:W-:Y:S02]  /*1e20*/  IMAD.MOV.U32 R26, RZ, RZ, RZ ;  /* 0x000000ffff1a7224 */ /* 0x000fe400078e00ff */
[----:B------:R-:W-:Y:S02]  /*1e30*/  IMAD.MOV R2, RZ, RZ, -R2 ;  /* 0x000000ffff027224 */ /* 0x000fe400078e0a02 */
[----:B------:R-:W-:-:S04]  /*1e40*/  IMAD.HI.U32 R11, R27, R11, R26 ;  /* 0x0000000b1b0b7227 */ /* 0x000fc800078e001a */
[----:B------:R-:W-:-:S04]  /*1e50*/  IMAD.HI.U32 R23, R22, R6, RZ ;  /* 0x0000000616177227 */ /* 0x000fc800078e00ff */
[----:B--2---:R-:W-:Y:S01]  /*1e60*/  FADD.FTZ R20, R21, R20 ;  /* 0x0000001415147221 */ /* 0x004fe20000010000 */
[----:B------:R-:W-:-:S04]  /*1e70*/  IMAD.HI.U32 R11, R11, R6, RZ ;  /* 0x000000060b0b7227 */ /* 0x000fc800078e00ff */
[--C-:B------:R-:W-:Y:S01]  /*1e80*/  IMAD R2, R23, R2, R6.reuse ;  /* 0x0000000217027224 */ /* 0x100fe200078e0206 */
[----:B------:R-:W-:Y:S01]  /*1e90*/  IADD3 R27, PT, PT, -R11, RZ, RZ ;  /* 0x000000ff0b1b7210 */ /* 0x000fe20007ffe1ff */
[----:B------:R-:W1:Y:S03]  /*1ea0*/  SHFL.BFLY PT, R21, R20, 0x1, 0x1f ;  /* 0x0c201f0014157f89 */ /* 0x000e6600000e0000 */
[----:B------:R-:W-:Y:S01]  /*1eb0*/  ISETP.GT.U32.AND P2, PT, R19, R2, PT ;  /* 0x000000021300720c */ /* 0x000fe20003f44070 */
[----:B------:R-:W-:-:S05]  /*1ec0*/  IMAD R27, R12, R27, R6 ;  /* 0x0000001b0c1b7224 */ /* 0x000fca00078e0206 */
[----:B------:R-:W-:-:S07]  /*1ed0*/  ISETP.GT.U32.AND P0, PT, R12, R27, PT ;  /* 0x0000001b0c00720c */ /* 0x000fce0003f04070 */
[----:B------:R-:W-:-:S05]  /*1ee0*/  @!P2 IMAD.IADD R2, R2, 0x1, -R19 ;  /* 0x000000010202a824 */ /* 0x000fca00078e0a13 */
[-C--:B------:R-:W-:Y:S01]  /*1ef0*/  ISETP.GE.U32.AND P1, PT, R2, R19.reuse, PT ;  /* 0x000000130200720c */ /* 0x080fe20003f26070 */
[----:B------:R-:W-:Y:S01]  /*1f00*/  @!P0 IMAD.IADD R27, R27, 0x1, -R12 ;  /* 0x000000011b1b8824 */ /* 0x000fe200078e0a0c */
[----:B------:R-:W-:Y:S01]  /*1f10*/  LOP3.LUT R2, R16, R19, RZ, 0x3c, !PT ;  /* 0x0000001310027212 */ /* 0x000fe200078e3cff */
[----:B------:R-:W-:Y:S02]  /*1f20*/  @!P2 VIADD R23, R23, 0x1 ;  /* 0x000000011717a836 */ /* 0x000fe40000000000 */
[----:B-1----:R-:W-:Y:S01]  /*1f30*/  FADD.FTZ R21, R20, R21 ;  /* 0x0000001514157221 */ /* 0x002fe20000010000 */
[----:B------:R-:W-:Y:S02]  /*1f40*/  LOP3.LUT R16, R16, R17, RZ, 0x3c, !PT ;  /* 0x0000001110107212 */ /* 0x000fe400078e3cff */
[----:B------:R-:W-:Y:S01]  /*1f50*/  ISETP.GE.U32.AND P4, PT, R27, R12, PT ;  /* 0x0000000c1b00720c */ /* 0x000fe20003f86070 */
[----:B------:R-:W-:Y:S01]  /*1f60*/  @!P0 VIADD R11, R11, 0x1 ;  /* 0x000000010b0b8836 */ /* 0x000fe20000000000 */
[----:B------:R-:W-:-:S02]  /*1f70*/  ISETP.GE.AND P2, PT, R16, RZ, PT ;  /* 0x000000ff1000720c */ /* 0x000fc40003f46270 */
[----:B------:R-:W-:Y:S01]  /*1f80*/  ISETP.NE.AND P0, PT, R17, RZ, PT ;  /* 0x000000ff1100720c */ /* 0x000fe20003f05270 */
[----:B------:R-:W-:Y:S01]  /*1f90*/  @P1 VIADD R23, R23, 0x1 ;  /* 0x0000000117171836 */ /* 0x000fe20000000000 */
[----:B------:R-:W-:Y:S02]  /*1fa0*/  FSETP.NE.FTZ.AND P1, PT, R21, RZ, PT ;  /* 0x000000ff1500720b */ /* 0x000fe40003f35000 */
[----:B------:R-:W-:Y:S02]  /*1fb0*/  ISETP.GE.AND P3, PT, R2, RZ, PT ;  /* 0x000000ff0200720c */ /* 0x000fe40003f66270 */
[----:B------:R-:W-:-:S03]  /*1fc0*/  ISETP.NE.AND P5, PT, R5, RZ, PT ;  /* 0x000000ff0500720c */ /* 0x000fc60003fa5270 */
[----:B------:R-:W-:-:S04]  /*1fd0*/  @P4 VIADD R11, R11, 0x1 ;  /* 0x000000010b0b4836 */ /* 0x000fc80000000000 */
[----:B------:R-:W-:Y:S01]  /*1fe0*/  @!P2 IMAD.MOV R11, RZ, RZ, -R11 ;  /* 0x000000ffff0ba224 */ /* 0x000fe200078e0a0b */
[----:B------:R-:W-:Y:S01]  /*1ff0*/  @!P0 LOP3.LUT R11, RZ, R17, RZ, 0x33, !PT ;  /* 0x00000011ff0b8212 */ /* 0x000fe200078e33ff */
[----:B------:R-:W1:Y:S01]  /*2000*/  @P1 MUFU.LG2 R21, R21 ;  /* 0x0000001500151308 */ /* 0x000e620000000c00 */
[----:B------:R-:W-:Y:S02]  /*2010*/  LOP3.LUT P0, RZ, R4, 0x39f, RZ, 0xc0, !PT ;  /* 0x0000039f04ff7812 */ /* 0x000fe4000780c0ff */
[----:B------:R-:W-:Y:S02]  /*2020*/  @!P3 IADD3 R23, PT, PT, -R23, RZ, RZ ;  /* 0x000000ff1717b210 */ /* 0x000fe40007ffe1ff */
[----:B------:R-:W-:Y:S02]  /*2030*/  ISETP.NE.AND P3, PT, R18, RZ, PT ;  /* 0x000000ff1200720c */ /* 0x000fe40003f65270 */
[----:B------:R-:W-:Y:S02]  /*2040*/  @!P5 LOP3.LUT R23, RZ, R19, RZ, 0x33, !PT ;  /* 0x00000013ff17d212 */ /* 0x000fe400078e33ff */
[----:B------:R-:W-:-:S02]  /*2050*/  SEL R2, RZ, 0x1, !P3 ;  /* 0x00000001ff027807 */ /* 0x000fc40005800000 */
[----:B------:R-:W-:Y:S02]  /*2060*/  SHF.R.S32.HI R27, RZ, 0x1f, R5 ;  /* 0x0000001fff1b7819 */ /* 0x000fe40000011405 */
[----:B------:R-:W-:Y:S02]  /*2070*/  ISETP.LT.U32.AND P2, PT, R14, R23, PT ;  /* 0x000000170e00720c */ /* 0x000fe40003f41070 */
[----:B------:R-:W-:Y:S01]  /*2080*/  SHF.R.S32.HI R19, RZ, 0x1f, R23 ;  /* 0x0000001fff137819 */ /* 0x000fe20000011417 */
[----:B0-----:R-:W-:Y:S01]  /*2090*/  IMAD R6, R3, UR4, RZ ;  /* 0x0000000403067c24 */ /* 0x001fe2000f8e02ff */
[----:B------:R-:W-:Y:S01]  /*20a0*/  LOP3.LUT R2, R27, R2, RZ, 0xfc, !PT ;  /* 0x000000021b027212 */ /* 0x000fe200078efcff */
[----:B------:R-:W-:Y:S01]  /*20b0*/  IMAD R3, R11, UR9, RZ ;  /* 0x000000090b037c24 */ /* 0x000fe2000f8e02ff */
[----:B------:R-:W-:Y:S01]  /*20c0*/  ISETP.LT.AND.EX P2, PT, R15, R19, PT, P2 ;  /* 0x000000130f00720c */ /* 0x000fe20003f41320 */
[----:B------:R-:W-:Y:S01]  /*20d0*/  BSSY.RECONVERGENT B1, `(.L_x_51) ;  /* 0x0000129000017945 */ /* 0x000fe20003800200 */
[----:B------:R-:W-:-:S02]  /*20e0*/  IMAD.MOV.U32 R22, RZ, RZ, 0x7f800000 ;  /* 0x7f800000ff167424 */ /* 0x000fc400078e00ff */
[----:B-1----:R-:W-:Y:S01]  /*20f0*/  @P1 FFMA.FTZ R22, R21, 0.69314718246459960938, R10 ;  /* 0x3f31721815161823 */ /* 0x002fe2000001000a */
[----:B------:R-:W-:Y:S01]  /*2100*/  IMAD R5, R5, R6, RZ ;  /* 0x0000000605057224 */ /* 0x000fe200078e02ff */
[----:B------:R-:W-:Y:S01]  /*2110*/  SEL R6, R14, R23, P2 ;  /* 0x000000170e067207 */ /* 0x000fe20001000000 */
[----:B------:R-:W-:Y:S01]  /*2120*/  IMAD R3, R2, R3, RZ ;  /* 0x0000000302037224 */ /* 0x000fe200078e02ff */
        /* <DEDUP_REMOVED lines=13> */
[----:B------:R-:W-:Y:S02]  /*2200*/  IMAD R12, R11, UR19, RZ ;  /* 0x000000130b0c7c24 */ /* 0x000fe4000f8e02ff */
[C---:B------:R-:W-:Y:S01]  /*2210*/  IMAD.WIDE.U32 R14, R17.reuse, UR19, RZ ;  /* 0x00000013110e7c25 */ /* 0x040fe2000f8e00ff */
[----:B------:R-:W-:Y:S02]  /*2220*/  ISETP.GE.U32.AND P0, PT, R10, 0x3, PT ;  /* 0x000000030a00780c */ /* 0x000fe40003f06070 */
[----:B------:R-:W-:Y:S01]  /*2230*/  IADD3.X R10, PT, PT, RZ, R11, RZ, P1, !PT ;  /* 0x0000000bff0a7210 */ /* 0x000fe20000ffe4ff */
[----:B------:R-:W-:-:S03]  /*2240*/  IMAD R19, R17, UR14, R12 ;  /* 0x0000000e11137c24 */ /* 0x000fc6000f8e020c */
[----:B------:R-:W-:Y:S02]  /*2250*/  ISETP.GE.U32.AND.EX P0, PT, R10, RZ, PT, P0 ;  /* 0x000000ff0a00720c */ /* 0x000fe40003f06100 */
        /* <DEDUP_REMOVED lines=32> */
.L_x_54:
[----:B------:R-:W-:Y:S01]  /*2460*/  IMAD.MOV.U32 R14, RZ, RZ, R2 ;  /* 0x000000ffff0e7224 */ /* 0x000fe200078e0002 */
[----:B------:R-:W-:Y:S01]  /*2470*/  MOV R19, RZ ;  /* 0x000000ff00137202 */ /* 0x000fe20000000f00 */
[----:B------:R-:W-:Y:S01]  /*2480*/  IMAD.MOV.U32 R20, RZ, RZ, R30 ;  /* 0x000000ffff147224 */ /* 0x000fe200078e001e */
[----:B------:R-:W-:Y:S02]  /*2490*/  MOV R16, 0x24b0 ;  /* 0x000024b000107802 */ /* 0x000fe40000000f00 */
[----:B------:R-:W-:Y:S05]  /*24a0*/  CALL.REL.NOINC `($__internal_1_$__cuda_sm20_div_s64) ;  /* 0x0000001c00507944 */ /* 0x000fea0003c00000 */
[----:B------:R-:W-:Y:S02]  /*24b0*/  IADD3 R15, PT, PT, -R12, RZ, RZ ;  /* 0x000000ff0c0f7210 */ /* 0x000fe40007ffe1ff */
[----:B------:R-:W-:-:S03]  /*24c0*/  MOV R31, R11 ;  /* 0x0000000b001f7202 */ /* 0x000fc60000000f00 */
[----:B------:R-:W-:Y:S01]  /*24d0*/  IMAD R10, R30, R15, R2 ;  /* 0x0000000f1e0a7224 */ /* 0x000fe200078e0202 */
[----:B------:R-:W-:-:S07]  /*24e0*/  MOV R30, R12 ;  /* 0x0000000c001e7202 */ /* 0x000fce0000000f00 */
.L_x_55:
[----:B------:R-:W-:Y:S01]  /*24f0*/  IABS R14, UR19 ;  /* 0x00000013000e7c13 */ /* 0x000fe20008000000 */
[----:B------:R-:W-:Y:S01]  /*2500*/  IMAD.MOV.U32 R18, RZ, RZ, RZ ;  /* 0x000000ffff127224 */ /* 0x000fe200078e00ff */
[----:B------:R-:W-:Y:S01]  /*2510*/  IABS R11, R10 ;  /* 0x0000000a000b7213 */ /* 0x000fe20000000000 */
[----:B------:R-:W-:Y:S01]  /*2520*/  IMAD R0, R0, R9, RZ ;  /* 0x0000000900007224 */ /* 0x000fe200078e02ff */
[----:B------:R-:W0:Y:S01]  /*2530*/  I2F.U32.RP R16, R14 ;  /* 0x0000000e00107306 */ /* 0x000e220000209000 */
[----:B------:R-:W-:Y:S01]  /*2540*/  IABS R2, UR19 ;  /* 0x0000001300027c13 */ /* 0x000fe20008000000 */
[----:B------:R-:W-:Y:S01]  /*2550*/  BSSY.RECONVERGENT B0, `(.L_x_56) ;  /* 0x000003c000007945 */ /* 0x000fe20003800200 */
[----:B------:R-:W-:Y:S01]  /*2560*/  IMAD R29, R8, R29, R0 ;  /* 0x0000001d081d7224 */ /* 0x000fe200078e0200 */
[----:B------:R-:W-:-:S04]  /*2570*/  LOP3.LUT R0, R10, UR19, RZ, 0x3c, !PT ;  /* 0x000000130a007c12 */ /* 0x000fc8000f8e3cff */
[----:B------:R-:W-:Y:S01]  /*2580*/  ISETP.GE.AND P0, PT, R0, RZ, PT ;  /* 0x000000ff0000720c */ /* 0x000fe20003f06270 */
[----:B0-----:R-:W0:Y:S02]  /*2590*/  MUFU.RCP R19, R16 ;  /* 0x0000001000137308 */ /* 0x001e240000001000 */
[----:B0-----:R-:W-:-:S06]  /*25a0*/  IADD3 R19, PT, PT, R19, 0xffffffe, RZ ;  /* 0x0ffffffe13137810 */ /* 0x001fcc0007ffe0ff */
[----:B------:R-:W0:Y:S02]  /*25b0*/  F2I.FTZ.U32.TRUNC.NTZ R19, R19 ;  /* 0x0000001300137305 */ /* 0x000e24000021f000 */
[----:B0-----:R-:W-:-:S05]  /*25c0*/  IADD3 R15, PT, PT, RZ, -R19, RZ ;  /* 0x80000013ff0f7210 */ /* 0x001fca0007ffe0ff */
[----:B------:R-:W-:-:S04]  /*25d0*/  IMAD R12, R15, R14, RZ ;  /* 0x0000000e0f0c7224 */ /* 0x000fc800078e02ff */
[----:B------:R-:W-:Y:S01]  /*25e0*/  IMAD.HI.U32 R18, R19, R12, R18 ;  /* 0x0000000c13127227 */ /* 0x000fe200078e0012 */
[----:B------:R-:W-:-:S05]  /*25f0*/  IADD3 R12, PT, PT, RZ, -R2, RZ ;  /* 0x80000002ff0c7210 */ /* 0x000fca0007ffe0ff */
[----:B------:R-:W-:-:S04]  /*2600*/  IMAD.HI.U32 R2, R18, R11, RZ ;  /* 0x0000000b12027227 */ /* 0x000fc800078e00ff */
[----:B------:R-:W-:Y:S02]  /*2610*/  IMAD R11, R2, R12, R11 ;  /* 0x0000000c020b7224 */ /* 0x000fe400078e020b */
[----:B------:R-:W-:-:S03]  /*2620*/  IMAD.WIDE.U32 R18, R8, R9, RZ ;  /* 0x0000000908127225 */ /* 0x000fc600078e00ff */
[----:B------:R-:W-:-:S13]  /*2630*/  ISETP.GT.U32.AND P1, PT, R14, R11, PT ;  /* 0x0000000b0e00720c */ /* 0x000fda0003f24070 */
[----:B------:R-:W-:Y:S02]  /*2640*/  @!P1 IMAD.IADD R11, R11, 0x1, -R14 ;  /* 0x000000010b0b9824 */ /* 0x000fe400078e0a0e */
[----:B------:R-:W-:Y:S01]  /*2650*/  @!P1 VIADD R2, R2, 0x1 ;  /* 0x0000000102029836 */ /* 0x000fe20000000000 */
[----:B------:R-:W-:Y:S02]  /*2660*/  ISETP.NE.AND P1, PT, RZ, UR19, PT ;  /* 0x00000013ff007c0c */ /* 0x000fe4000bf25270 */
[----:B------:R-:W-:Y:S02]  /*2670*/  ISETP.GE.U32.AND P2, PT, R11, R14, PT ;  /* 0x0000000e0b00720c */ /* 0x000fe40003f46070 */
[----:B------:R-:W-:Y:S01]  /*2680*/  IADD3 R11, PT, PT, R19, R29, RZ ;  /* 0x0000001d130b7210 */ /* 0x000fe20007ffe0ff */
[----:B------:R-:W-:-:S04]  /*2690*/  IMAD.WIDE.U32 R28, R18, R32, RZ ;  /* 0x00000020121c7225 */ /* 0x000fc800078e00ff */
[----:B------:R-:W-:-:S04]  /*26a0*/  IMAD R11, R11, R32, RZ ;  /* 0x000000200b0b7224 */ /* 0x000fc800078e02ff */
[----:B------:R-:W-:Y:S02]  /*26b0*/  IMAD R11, R33, R18, R11 ;  /* 0x00000012210b7224 */ /* 0x000fe400078e020b */
[----:B------:R-:W-:Y:S02]  /*26c0*/  @P2 IADD3 R2, PT, PT, R2, 0x1, RZ ;  /* 0x0000000102022810 */ /* 0x000fe40007ffe0ff */
[----:B------:R-:W-:Y:S02]  /*26d0*/  IMAD.IADD R18, R29, 0x1, R11 ;  /* 0x000000011d127824 */ /* 0x000fe400078e020b */
[----:B------:R-:W-:Y:S02]  /*26e0*/  @!P0 IADD3 R2, PT, PT, -R2, RZ, RZ ;  /* 0x000000ff02028210 */ /* 0x000fe40007ffe1ff */
[----:B------:R-:W-:Y:S02]  /*26f0*/  @!P1 LOP3.LUT R2, RZ, UR19, RZ, 0x33, !PT ;  /* 0x00000013ff029c12 */ /* 0x000fe4000f8e33ff */
[----:B------:R-:W-:-:S03]  /*2700*/  LOP3.LUT R0, R31, R18, RZ, 0xfc, !PT ;  /* 0x000000121f007212 */ /* 0x000fc600078efcff */
[----:B------:R-:W-:Y:S01]  /*2710*/  IMAD.MOV R11, RZ, RZ, -R2 ;  /* 0x000000ffff0b7224 */ /* 0x000fe200078e0a02 */
[----:B------:R-:W-:-:S03]  /*2720*/  ISETP.NE.U32.AND P0, PT, R0, RZ, PT ;  /* 0x000000ff0000720c */ /* 0x000fc60003f05070 */
[----:B------:R-:W-:-:S10]  /*2730*/  IMAD R0, R11, UR19, R10 ;  /* 0x000000130b007c24 */ /* 0x000fd4000f8e020a */
        /* <DEDUP_REMOVED lines=22> */
.L_x_57:
[----:B------:R-:W-:Y:S01]  /*28a0*/  IMAD.MOV.U32 R14, RZ, RZ, R30 ;  /* 0x000000ffff0e7224 */ /* 0x000fe200078e001e */
[----:B------:R-:W-:Y:S01]  /*28b0*/  MOV R19, R31 ;  /* 0x0000001f00137202 */ /* 0x000fe20000000f00 */
[----:B------:R-:W-:Y:S01]  /*28c0*/  IMAD.MOV.U32 R20, RZ, RZ, R28 ;  /* 0x000000ffff147224 */ /* 0x000fe200078e001c */
[----:B------:R-:W-:Y:S02]  /*28d0*/  MOV R16, 0x28f0 ;  /* 0x000028f000107802 */ /* 0x000fe40000000f00 */
[----:B------:R-:W-:Y:S05]  /*28e0*/  CALL.REL.NOINC `($__internal_1_$__cuda_sm20_div_s64) ;  /* 0x0000001800407944 */ /* 0x000fea0003c00000 */
[----:B------:R-:W-:-:S05]  /*28f0*/  IADD3 R11, PT, PT, -R12, RZ, RZ ;  /* 0x000000ff0c0b7210 */ /* 0x000fca0007ffe1ff */
[----:B------:R-:W-:Y:S02]  /*2900*/  IMAD R28, R11, R28, R30 ;  /* 0x0000001c0b1c7224 */ /* 0x000fe400078e021e */
.L_x_58:
[----:B------:R-:W-:Y:S05]  /*2910*/  BSYNC.RECONVERGENT B0 ;  /* 0x0000000000007941 */ /* 0x000fea0003800200 */
.L_x_56:
[----:B------:R-:W-:Y:S01]  /*2920*/  IABS R19, R9 ;  /* 0x0000000900137213 */ /* 0x000fe20000000000 */
[----:B------:R-:W0:Y:S01]  /*2930*/  LDCU.U8 UR8, c[0x0][0x549] ;  /* 0x0000a920ff0877ac */ /* 0x000e220008000000 */
[----:B------:R-:W-:Y:S02]  /*2940*/  IABS R16, R7 ;  /* 0x0000000700107213 */ /* 0x000fe40000000000 */
[----:B------:R-:W1:Y:S01]  /*2950*/  I2F.U32.RP R10, R19 ;  /* 0x00000013000a7306 */ /* 0x000e620000209000 */
[----:B------:R-:W-:Y:S01]  /*2960*/  IABS R14, R17 ;  /* 0x00000011000e7213 */ /* 0x000fe20000000000 */
[----:B------:R-:W2:Y:S01]  /*2970*/  LDCU.64 UR4, c[0x0][0x430] ;  /* 0x00008600ff0477ac */ /* 0x000ea20008000a00 */
[----:B------:R-:W-:Y:S02]  /*2980*/  IABS R15, R6 ;  /* 0x00000006000f7213 */ /* 0x000fe40000000000 */
[----:B------:R-:W-:Y:S02]  /*2990*/  IABS R18, R8 ;  /* 0x0000000800127213 */ /* 0x000fe40000000000 */
[----:B------:R-:W-:Y:S01]  /*29a0*/  IABS R30, R9 ;  /* 0x00000009001e7213 */ /* 0x000fe20000000000 */
[----:B------:R-:W3:Y:S01]  /*29b0*/  I2F.U32.RP R23, R16 ;  /* 0x0000001000177306 */ /* 0x000ee20000209000 */
[----:B------:R-:W-:-:S03]  /*29c0*/  ISETP.NE.AND P5, PT, R9, RZ, PT ;  /* 0x000000ff0900720c */ /* 0x000fc60003fa5270 */
[----:B------:R-:W-:Y:S01]  /*29d0*/  IMAD.MOV R30, RZ, RZ, -R30 ;  /* 0x000000ffff1e7224 */ /* 0x000fe200078e0a1e */
[----:B0-----:R-:W-:-:S03]  /*29e0*/  UISETP.NE.AND UP0, UPT, UR8, URZ, UPT ;  /* 0x000000ff0800728c */ /* 0x001fc6000bf05270 */
[----:B-1----:R-:W0:Y:S01]  /*29f0*/  MUFU.RCP R10, R10 ;  /* 0x0000000a000a7308 */ /* 0x002e220000001000 */
[----:B--2---:R-:W-:Y:S02]  /*2a00*/  USEL UR8, UR4, 0x1, UP0 ;  /* 0x0000000104087887 */ /* 0x004fe40008000000 */
[----:B------:R-:W-:-:S05]  /*2a10*/  UIMAD UR4, UR5, UR4, URZ ;  /* 0x00000004050472a4 */ /* 0x000fca000f8e02ff */
[----:B---3--:R-:W1:Y:S01]  /*2a20*/  MUFU.RCP R20, R23 ;  /* 0x0000001700147308 */ /* 0x008e620000001000 */
[----:B------:R-:W-:Y:S02]  /*2a30*/  USHF.R.S32.HI UR12, URZ, 0x1f, UR8 ;  /* 0x0000001fff0c7899 */ /* 0x000fe40008011408 */
[----:B------:R-:W-:-:S05]  /*2a40*/  UIMAD UR5, UR8, UR5, URZ ;  /* 0x00000005080572a4 */ /* 0x000fca000f8e02ff */
[----:B------:R-:W-:Y:S01]  /*2a50*/  I2F.U32.RP R11, R14 ;  /* 0x0000000e000b7306 */ /* 0x000fe20000209000 */
[----:B0-----:R-:W-:-:S07]  /*2a60*/  VIADD R26, R10, 0xffffffe ;  /* 0x0ffffffe0a1a7836 */ /* 0x001fce0000000000 */
[----:B------:R-:W0:Y:S01]  /*2a70*/  F2I.FTZ.U32.TRUNC.NTZ R27, R26 ;  /* 0x0000001a001b7305 */ /* 0x000e22000021f000 */
[----:B-1----:R-:W-:Y:S01]  /*2a80*/  VIADD R20, R20, 0xffffffe ;  /* 0x0ffffffe14147836 */ /* 0x002fe20000000000 */
[----:B------:R-:W-:-:S06]  /*2a90*/  IABS R23, R28 ;  /* 0x0000001c00177213 */ /* 0x000fcc0000000000 */
[----:B------:R1:W-:Y:S01]  /*2aa0*/  F2I.FTZ.U32.TRUNC.NTZ R21, R20 ;  /* 0x0000001400157305 */ /* 0x0003e2000021f000 */
[----:B0-----:R-:W-:-:S07]  /*2ab0*/  IMAD.MOV R34, RZ, RZ, -R27 ;  /* 0x000000ffff227224 */ /* 0x001fce00078e0a1b */
[----:B------:R-:W0:Y:S01]  /*2ac0*/  MUFU.RCP R35, R11 ;  /* 0x0000000b00237308 */ /* 0x000e220000001000 */
[----:B------:R-:W-:Y:S02]  /*2ad0*/  IMAD.MOV.U32 R26, RZ, RZ, RZ ;  /* 0x000000ffff1a7224 */ /* 0x000fe400078e00ff */
[----:B------:R-:W-:Y:S02]  /*2ae0*/  IMAD R34, R34, R19, RZ ;  /* 0x0000001322227224 */ /* 0x000fe400078e02ff */
[----:B-1----:R-:W-:-:S03]  /*2af0*/  HFMA2 R20, -RZ, RZ, 0, 0 ;  /* 0x00000000ff147431 */ /* 0x002fc600000001ff */
[----:B------:R-:W1:Y:S01]  /*2b00*/  I2F.U32.RP R10, R15 ;  /* 0x0000000f000a7306 */ /* 0x000e620000209000 */
[----:B------:R-:W-:-:S06]  /*2b10*/  IMAD.HI.U32 R34, R27, R34, R26 ;  /* 0x000000221b227227 */ /* 0x000fcc00078e001a */
[----:B------:R-:W-:Y:S01]  /*2b20*/  IMAD.HI.U32 R27, R34, R23, RZ ;  /* 0x00000017221b7227 */ /* 0x000fe200078e00ff */
[----:B------:R-:W2:Y:S01]  /*2b30*/  I2F.U32.RP R32, R18 ;  /* 0x0000001200207306 */ /* 0x000ea20000209000 */
[----:B0-----:R-:W-:Y:S02]  /*2b40*/  IADD3 R35, PT, PT, R35, 0xffffffe, RZ ;  /* 0x0ffffffe23237810 */ /* 0x001fe40007ffe0ff */
[----:B------:R-:W-:Y:S02]  /*2b50*/  IMAD.MOV R11, RZ, RZ, -R21 ;  /* 0x000000ffff0b7224 */ /* 0x000fe400078e0a15 */
[----:B------:R-:W-:Y:S02]  /*2b60*/  IMAD R30, R27, R30, R23 ;  /* 0x0000001e1b1e7224 */ /* 0x000fe400078e0217 */
[----:B------:R-:W-:Y:S01]  /*2b70*/  IMAD R26, R11, R16, RZ ;  /* 0x000000100b1a7224 */ /* 0x000fe200078e02ff */
[----:B------:R-:W0:Y:S01]  /*2b80*/  F2I.FTZ.U32.TRUNC.NTZ R35, R35 ;  /* 0x0000002300237305 */ /* 0x000e22000021f000 */
[----:B------:R-:W-:Y:S01]  /*2b90*/  IMAD.MOV.U32 R34, RZ, RZ, RZ ;  /* 0x000000ffff227224 */ /* 0x000fe200078e00ff */
[----:B------:R-:W-:Y:S01]  /*2ba0*/  ISETP.GT.U32.AND P3, PT, R19, R30, PT ;  /* 0x0000001e1300720c */ /* 0x000fe20003f64070 */
[----:B------:R-:W-:Y:S01]  /*2bb0*/  IMAD.HI.U32 R26, R21, R26, R20 ;  /* 0x0000001a151a7227 */ /* 0x000fe200078e0014 */
[----:B------:R-:W-:-:S02]  /*2bc0*/  IABS R21, R12 ;  /* 0x0000000c00157213 */ /* 0x000fc40000000000 */
[----:B------:R-:W-:Y:S02]  /*2bd0*/  IABS R20, R7 ;  /* 0x0000000700147213 */ /* 0x000fe40000000000 */
[----:B-1----:R-:W1:Y:S01]  /*2be0*/  MUFU.RCP R10, R10 ;  /* 0x0000000a000a7308 */ /* 0x002e620000001000 */
[----:B------:R-:W-:Y:S01]  /*2bf0*/  IMAD.HI.U32 R23, R26, R21, RZ ;  /* 0x000000151a177227 */ /* 0x000fe200078e00ff */
[----:B------:R-:W-:-:S03]  /*2c00*/  LOP3.LUT R26, R28, R9, RZ, 0x3c, !PT ;  /* 0x000000091c1a7212 */ /* 0x000fc600078e3cff */
[----:B------:R-:W-:Y:S01]  /*2c10*/  IMAD.MOV R20, RZ, RZ, -R20 ;  /* 0x000000ffff147224 */ /* 0x000fe200078e0a14 */
[----:B------:R-:W-:Y:S01]  /*2c20*/  ISETP.GE.AND P2, PT, R26, RZ, PT ;  /* 0x000000ff1a00720c */ /* 0x000fe20003f46270 */
[----:B------:R-:W-:Y:S01]  /*2c30*/  @!P3 IMAD.IADD R30, R30, 0x1, -R19 ;  /* 0x000000011e1eb824 */ /* 0x000fe200078e0a13 */
[----:B--2---:R-:W2:Y:S01]  /*2c40*/  MUFU.RCP R32, R32 ;  /* 0x0000002000207308 */ /* 0x004ea20000001000 */
[----:B------:R-:W-:Y:S01]  /*2c50*/  IMAD R21, R23, R20, R21 ;  /* 0x0000001417157224 */ /* 0x000fe200078e0215 */
[----:B0-----:R-:W-:Y:S02]  /*2c60*/  IADD3 R11, PT, PT, RZ, -R35, RZ ;  /* 0x80000023ff0b7210 */ /* 0x001fe40007ffe0ff */
[----:B------:R-:W-:Y:S01]  /*2c70*/  ISETP.GE.U32.AND P6, PT, R30, R19, PT ;  /* 0x000000131e00720c */ /* 0x000fe20003fc6070 */
[----:B------:R-:W-:Y:S01]  /*2c80*/  HFMA2 R30, -RZ, RZ, 0, 0 ;  /* 0x00000000ff1e7431 */ /* 0x000fe200000001ff */
[----:B------:R-:W-:Y:S01]  /*2c90*/  ISETP.GT.U32.AND P1, PT, R16, R21, PT ;  /* 0x000000151000720c */ /* 0x000fe20003f24070 */
[----:B------:R-:W-:Y:S01]  /*2ca0*/  IMAD R20, R11, R14, RZ ;  /* 0x0000000e0b147224 */ /* 0x000fe200078e02ff */
[----:B------:R-:W-:-:S02]  /*2cb0*/  IABS R11, R2 ;  /* 0x00000002000b7213 */ /* 0x000fc40000000000 */
[----:B-1----:R-:W-:Y:S01]  /*2cc0*/  IADD3 R31, PT, PT, R10, 0xffffffe, RZ ;  /* 0x0ffffffe0a1f7810 */ /* 0x002fe20007ffe0ff */
[----:B------:R-:W-:Y:S01]  /*2cd0*/  IMAD.HI.U32 R20, R35, R20, R34 ;  /* 0x0000001423147227 */ /* 0x000fe200078e0022 */
[----:B------:R-:W-:Y:S02]  /*2ce0*/  IABS R10, R17 ;  /* 0x00000011000a7213 */ /* 0x000fe40000000000 */
[----:B------:R-:W-:Y:S02]  /*2cf0*/  LOP3.LUT R19, R12, R7, RZ, 0x3c, !PT ;  /* 0x000000070c137212 */ /* 0x000fe400078e3cff */
[----:B------:R-:W0:Y:S01]  /*2d00*/  F2I.FTZ.U32.TRUNC.NTZ R31, R31 ;  /* 0x0000001f001f7305 */ /* 0x000e22000021f000 */
[----:B--2---:R-:W-:Y:S01]  /*2d10*/  VIADD R32, R32, 0xffffffe ;  /* 0x0ffffffe20207836 */ /* 0x004fe20000000000 */
[----:B------:R-:W-:Y:S01]  /*2d20*/  ISETP.GE.AND P0, PT, R19, RZ, PT ;  /* 0x000000ff1300720c */ /* 0x000fe20003f06270 */
[----:B------:R-:W-:Y:S01]  /*2d30*/  IMAD.MOV R10, RZ, RZ, -R10 ;  /* 0x000000ffff0a7224 */ /* 0x000fe200078e0a0a */
[----:B------:R-:W-:Y:S01]  /*2d40*/  @!P1 IADD3 R21, PT, PT, R21, -R16, RZ ;  /* 0x8000001015159210 */ /* 0x000fe20007ffe0ff */
[----:B------:R-:W-:Y:S01]  /*2d50*/  IMAD.HI.U32 R20, R20, R11, RZ ;  /* 0x0000000b14147227 */ /* 0x000fe200078e00ff */
[----:B------:R-:W-:-:S02]  /*2d60*/  @!P3 IADD3 R27, PT, PT, R27, 0x1, RZ ;  /* 0x000000011b1bb810 */ /* 0x000fc40007ffe0ff */
[----:B------:R1:W2:Y:S01]  /*2d70*/  F2I.FTZ.U32.TRUNC.NTZ R33, R32 ;  /* 0x0000002000217305 */ /* 0x0002a2000021f000 */
[----:B------:R-:W-:Y:S01]  /*2d80*/  ISETP.GE.U32.AND P4, PT, R21, R16, PT ;  /* 0x000000101500720c */ /* 0x000fe20003f86070 */
[----:B------:R-:W-:Y:S01]  /*2d90*/  IMAD R11, R20, R10, R11 ;  /* 0x0000000a140b7224 */ /* 0x000fe200078e020b */
[----:B------:R-:W-:Y:S01]  /*2da0*/  ISETP.NE.AND P3, PT, R7, RZ, PT ;  /* 0x000000ff0700720c */ /* 0x000fe20003f65270 */
[----:B------:R-:W-:Y:S02]  /*2db0*/  @!P1 VIADD R23, R23, 0x1 ;  /* 0x0000000117179836 */ /* 0x000fe40000000000 */
[----:B------:R-:W-:Y:S01]  /*2dc0*/  @P6 VIADD R27, R27, 0x1 ;  /* 0x000000011b1b6836 */ /* 0x000fe20000000000 */
[----:B------:R-:W-:Y:S01]  /*2dd0*/  ISETP.GT.U32.AND P1, PT, R14, R11, PT ;  /* 0x0000000b0e00720c */ /* 0x000fe20003f24070 */
[----:B0-----:R-:W-:Y:S02]  /*2de0*/  IMAD.MOV R10, RZ, RZ, -R31 ;  /* 0x000000ffff0a7224 */ /* 0x001fe400078e0a1f */
[----:B------:R-:W-:Y:S01]  /*2df0*/  @!P2 IMAD.MOV R27, RZ, RZ, -R27 ;  /* 0x000000ffff1ba224 */ /* 0x000fe200078e0a1b */
[----:B------:R-:W-:Y:S01]  /*2e00*/  @!P5 LOP3.LUT R27, RZ, R9, RZ, 0x33, !PT ;  /* 0x00000009ff1bd212 */ /* 0x000fe200078e33ff */
[----:B------:R-:W-:Y:S01]  /*2e10*/  IMAD R21, R10, R15, RZ ;  /* 0x0000000f0a157224 */ /* 0x000fe200078e02ff */
[----:B------:R-:W-:Y:S01]  /*2e20*/  IABS R10, R6 ;  /* 0x00000006000a7213 */ /* 0x000fe20000000000 */
[----:B------:R-:W-:Y:S01]  /*2e30*/  @P4 VIADD R23, R23, 0x1 ;  /* 0x0000000117174836 */ /* 0x000fe20000000000 */
[----:B-1----:R-:W-:Y:S01]  /*2e40*/  MOV R32, RZ ;  /* 0x000000ff00207202 */ /* 0x002fe20000000f00 */
[----:B--2---:R-:W-:Y:S01]  /*2e50*/  IMAD.MOV R16, RZ, RZ, -R33 ;  /* 0x000000ffff107224 */ /* 0x004fe200078e0a21 */
[----:B------:R-:W-:Y:S01]  /*2e60*/  IABS R26, R27 ;  /* 0x0000001b001a7213 */ /* 0x000fe20000000000 */
[----:B------:R-:W-:Y:S01]  /*2e70*/  @!P0 IMAD.MOV R23, RZ, RZ, -R23 ;  /* 0x000000ffff178224 */ /* 0x000fe200078e0a17 */
[----:B------:R-:W-:Y:S01]  /*2e80*/  @!P3 LOP3.LUT R23, RZ, R7, RZ, 0x33, !PT ;  /* 0x00000007ff17b212 */ /* 0x000fe200078e33ff */
[----:B------:R-:W-:Y:S01]  /*2e90*/  IMAD R19, R16, R18, RZ ;  /* 0x0000001210137224 */ /* 0x000fe200078e02ff */
[----:B------:R-:W-:Y:S01]  /*2ea0*/  IADD3 R10, PT, PT, RZ, -R10, RZ ;  /* 0x8000000aff0a7210 */ /* 0x000fe20007ffe0ff */
[----:B------:R-:W-:Y:S01]  /*2eb0*/  IMAD.HI.U32 R30, R31, R21, R30 ;  /* 0x000000151f1e7227 */ /* 0x000fe200078e001e */
[----:B------:R-:W-:-:S02]  /*2ec0*/  IABS R16, R23 ;  /* 0x0000001700107213 */ /* 0x000fc40000000000 */
[----:B------:R-:W-:Y:S01]  /*2ed0*/  IABS R21, R8 ;  /* 0x0000000800157213 */ /* 0x000fe20000000000 */
[----:B------:R-:W-:Y:S01]  /*2ee0*/  @!P1 IMAD.IADD R11, R11, 0x1, -R14 ;  /* 0x000000010b0b9824 */ /* 0x000fe200078e0a0e */
[----:B------:R-:W-:Y:S01]  /*2ef0*/  ISETP.NE.AND P2, PT, R17, RZ, PT ;  /* 0x000000ff1100720c */ /* 0x000fe20003f45270 */
[----:B------:R-:W-:Y:S01]  /*2f00*/  IMAD.HI.U32 R19, R33, R19, R32 ;  /* 0x0000001321137227 */ /* 0x000fe200078e0020 */
[----:B------:R-:W-:Y:S02]  /*2f10*/  ISETP.NE.AND P5, PT, R8, RZ, PT ;  /* 0x000000ff0800720c */ /* 0x000fe40003fa5270 */
[----:B------:R-:W-:Y:S01]  /*2f20*/  ISETP.GE.U32.AND P4, PT, R11, R14, PT ;  /* 0x0000000e0b00720c */ /* 0x000fe20003f86070 */
[----:B------:R-:W-:Y:S01]  /*2f30*/  IMAD.HI.U32 R11, R30, R16, RZ ;  /* 0x000000101e0b7227 */ /* 0x000fe200078e00ff */
[----:B------:R-:W-:-:S03]  /*2f40*/  LOP3.LUT R14, R2, R17, RZ, 0x3c, !PT ;  /* 0x00000011020e7212 */ /* 0x000fc600078e3cff */
[----:B------:R-:W-:Y:S01]  /*2f50*/  IMAD.MOV R21, RZ, RZ, -R21 ;  /* 0x000000ffff157224 */ /* 0x000fe200078e0a15 */
[----:B------:R-:W-:Y:S01]  /*2f60*/  ISETP.GE.AND P0, PT, R14, RZ, PT ;  /* 0x000000ff0e00720c */ /* 0x000fe20003f06270 */
[----:B------:R-:W-:-:S04]  /*2f70*/  IMAD.HI.U32 R19, R19, R26, RZ ;  /* 0x0000001a13137227 */ /* 0x000fc800078e00ff */
[----:B------:R-:W-:Y:S02]  /*2f80*/  IMAD R10, R11, R10, R16 ;  /* 0x0000000a0b0a7224 */ /* 0x000fe400078e0210 */
[----:B------:R-:W-:Y:S02]  /*2f90*/  IMAD R21, R19, R21, R26 ;  /* 0x0000001513157224 */ /* 0x000fe400078e021a */
[----:B------:R-:W-:Y:S01]  /*2fa0*/  @!P1 VIADD R20, R20, 0x1 ;  /* 0x0000000114149836 */ /* 0x000fe20000000000 */
[----:B------:R-:W-:Y:S01]  /*2fb0*/  ISETP.GT.U32.AND P1, PT, R15, R10, PT ;  /* 0x0000000a0f00720c */ /* 0x000fe20003f24070 */
[----:B------:R-:W-:Y:S01]  /*2fc0*/  IMAD.MOV R14, RZ, RZ, -R27 ;  /* 0x000000ffff0e7224 */ /* 0x000fe200078e0a1b */
[----:B------:R-:W-:Y:S02]  /*2fd0*/  ISETP.GT.U32.AND P3, PT, R18, R21, PT ;  /* 0x000000151200720c */ /* 0x000fe40003f64070 */
[----:B------:R-:W-:Y:S01]  /*2fe0*/  @P4 IADD3 R20, PT, PT, R20, 0x1, RZ ;  /* 0x0000000114144810 */ /* 0x000fe20007ffe0ff */
[----:B------:R-:W-:Y:S01]  /*2ff0*/  IMAD R14, R9, R14, R28 ;  /* 0x0000000e090e7224 */ /* 0x000fe200078e021c */
[----:B------:R-:W-:-:S02]  /*3000*/  LOP3.LUT R9, R23, R6, RZ, 0x3c, !PT ;  /* 0x0000000617097212 */ /* 0x000fc400078e3cff */
[----:B------:R-:W-:Y:S02]  /*3010*/  @!P0 IADD3 R20, PT, PT, -R20, RZ, RZ ;  /* 0x000000ff14148210 */ /* 0x000fe40007ffe1ff */
[----:B------:R-:W-:Y:S02]  /*3020*/  @!P2 LOP3.LUT R20, RZ, R17, RZ, 0x33, !PT ;  /* 0x00000011ff14a212 */ /* 0x000fe400078e33ff */
[----:B------:R-:W-:Y:S01]  /*3030*/  ISETP.GE.AND P0, PT, R9, RZ, PT ;  /* 0x000000ff0900720c */ /* 0x000fe20003f06270 */
[----:B------:R-:W-:Y:S02]  /*3040*/  @!P1 IMAD.IADD R10, R10, 0x1, -R15 ;  /* 0x000000010a0a9824 */ /* 0x000fe400078e0a0f */
[----:B------:R-:W-:Y:S01]  /*3050*/  @!P3 IMAD.IADD R21, R21, 0x1, -R18 ;  /* 0x000000011515b824 */ /* 0x000fe200078e0a12 */
[----:B------:R-:W-:Y:S01]  /*3060*/  @!P3 IADD3 R19, PT, PT, R19, 0x1, RZ ;  /* 0x000000011313b810 */ /* 0x000fe20007ffe0ff */
[----:B------:R-:W-:Y:S01]  /*3070*/  @!P1 VIADD R11, R11, 0x1 ;  /* 0x000000010b0b9836 */ /* 0x000fe20000000000 */
[----:B------:R-:W-:Y:S01]  /*3080*/  ISETP.GE.U32.AND P4, PT, R10, R15, PT ;  /* 0x0000000f0a00720c */ /* 0x000fe20003f86070 */
[----:B------:R-:W-:Y:S01]  /*3090*/  IMAD.WIDE R28, R20, UR9, RZ ;  /* 0x00000009141c7c25 */ /* 0x000fe2000f8e02ff */
[----:B------:R-:W-:-:S02]  /*30a0*/  ISETP.GE.U32.AND P6, PT, R21, R18, PT ;  /* 0x000000121500720c */ /* 0x000fc40003fc6070 */
[----:B------:R-:W-:Y:S01]  /*30b0*/  LOP3.LUT R10, R27, R8, RZ, 0x3c, !PT ;  /* 0x000000081b0a7212 */ /* 0x000fe200078e3cff */
[----:B------:R-:W-:Y:S01]  /*30c0*/  IMAD.MOV R20, RZ, RZ, -R20 ;  /* 0x000000ffff147224 */ /* 0x000fe200078e0a14 */
[----:B------:R-:W-:Y:S01]  /*30d0*/  ISETP.NE.AND P1, PT, R6, RZ, PT ;  /* 0x000000ff0600720c */ /* 0x000fe20003f25270 */
[----:B------:R-:W-:Y:S01]  /*30e0*/  IMAD.WIDE.U32 R28, R0, UR8, R28 ;  /* 0x00000008001c7c25 */ /* 0x000fe2000f8e001c */
[----:B------:R-:W-:Y:S01]  /*30f0*/  ISETP.GE.AND P2, PT, R10, RZ, PT ;  /* 0x000000ff0a00720c */ /* 0x000fe20003f46270 */
[----:B------:R-:W-:Y:S02]  /*3100*/  UIMAD UR8, UR22, UR8, URZ ;  /* 0x00000008160872a4 */ /* 0x000fe4000f8e02ff */
[----:B------:R-:W-:Y:S01]  /*3110*/  IMAD R29, R0, UR12, R29 ;  /* 0x0000000c001d7c24 */ /* 0x000fe2000f8e021d */
[----:B------:R-:W-:Y:S01]  /*3120*/  UIMAD UR12, UR7, UR4, URZ ;  /* 0x00000004070c72a4 */ /* 0x000fe2000f8e02ff */
[----:B------:R-:W-:Y:S01]  /*3130*/  @P4 IADD3 R11, PT, PT, R11, 0x1, RZ ;  /* 0x000000010b0b4810 */ /* 0x000fe20007ffe0ff */
[----:B------:R-:W-:Y:S01]  /*3140*/  IMAD R17, R17, R20, R2 ;  /* 0x0000001411117224 */ /* 0x000fe200078e0202 */
[----:B------:R-:W-:Y:S01]  /*3150*/  IADD3 R2, PT, PT, -R23, RZ, RZ ;  /* 0x000000ff17027210 */ /* 0x000fe20007ffe1ff */
[----:B------:R-:W-:-:S02]  /*3160*/  @P6 VIADD R19, R19, 0x1 ;  /* 0x0000000113136836 */ /* 0x000fc40000000000 */
[----:B------:R-:W-:Y:S01]  /*3170*/  @!P0 IMAD.MOV R11, RZ, RZ, -R11 ;  /* 0x000000ffff0b8224 */ /* 0x000fe200078e0a0b */
[----:B------:R-:W-:Y:S01]  /*3180*/  @!P1 LOP3.LUT R11, RZ, R6, RZ, 0x33, !PT ;  /* 0x00000006ff0b9212 */ /* 0x000fe200078e33ff */
[----:B------:R-:W-:-:S03]  /*3190*/  IMAD.WIDE R28, R17, UR4, R28 ;  /* 0x00000004111c7c25 */ /* 0x000fc6000f8e021c */
[----:B------:R-:W-:Y:S01]  /*31a0*/  IADD3 R0, PT, PT, -R11, RZ, RZ ;  /* 0x000000ff0b007210 */ /* 0x000fe20007ffe1ff */
[----:B------:R-:W-:Y:S01]  /*31b0*/  @!P2 IMAD.MOV R19, RZ, RZ, -R19 ;  /* 0x000000ffff13a224 */ /* 0x000fe200078e0a13 */
[----:B------:R-:W-:Y:S01]  /*31c0*/  @!P5 LOP3.LUT R19, RZ, R8, RZ, 0x33, !PT ;  /* 0x00000008ff13d212 */ /* 0x000fe200078e33ff */
[----:B------:R-:W-:Y:S01]  /*31d0*/  IMAD.WIDE R14, R14, UR5, RZ ;  /* 0x000000050e0e7c25 */ /* 0x000fe2000f8e02ff */
[----:B------:R-:W0:Y:S03]  /*31e0*/  LDCU.64 UR4, c[0x0][0x420] ;  /* 0x00008400ff0477ac */ /* 0x000e260008000a00 */
[----:B------:R-:W-:Y:S02]  /*31f0*/  IMAD.MOV R9, RZ, RZ, -R19 ;  /* 0x000000ffff097224 */ /* 0x000fe400078e0a13 */
[----:B------:R-:W-:-:S04]  /*3200*/  IMAD.WIDE R16, R19, UR6, RZ ;  /* 0x0000000613107c25 */ /* 0x000fc8000f8e02ff */
[----:B------:R-:W-:Y:S02]  /*3210*/  IMAD R2, R7, R2, R12 ;  /* 0x0000000207027224 */ /* 0x000fe400078e020c */
[----:B------:R-:W-:Y:S02]  /*3220*/  IMAD R9, R8, R9, R27 ;  /* 0x0000000908097224 */ /* 0x000fe400078e021b */
[----:B------:R-:W-:Y:S01]  /*3230*/  IMAD R6, R6, R0, R23 ;  /* 0x0000000006067224 */ /* 0x000fe200078e0217 */
[----:B------:R-:W-:Y:S01]  /*3240*/  IADD3 R0, P1, P0, R16, R28, R14 ;  /* 0x0000001c10007210 */ /* 0x000fe2000783e00e */
[----:B------:R-:W-:-:S03]  /*3250*/  IMAD.WIDE R18, R2, UR8, RZ ;  /* 0x0000000802127c25 */ /* 0x000fc6000f8e02ff */
[----:B------:R-:W-:Y:S01]  /*3260*/  IADD3.X R15, PT, PT, R17, R29, R15, P1, P0 ;  /* 0x0000001d110f7210 */ /* 0x000fe20000fe040f */
[----:B------:R-:W-:-:S04]  /*3270*/  IMAD.WIDE R8, R9, UR12, RZ ;  /* 0x0000000c09087c25 */ /* 0x000fc8000f8e02ff */
[----:B------:R-:W-:Y:S01]  /*3280*/  IMAD.WIDE R6, R6, R5, RZ ;  /* 0x0000000506067225 */ /* 0x000fe200078e02ff */
[----:B------:R-:W-:-:S03]  /*3290*/  IADD3 R5, P1, P0, R18, R0, R8 ;  /* 0x0000000012057210 */ /* 0x000fc6000783e008 */
[----:B------:R-:W-:Y:S01]  /*32a0*/  IMAD.WIDE R2, R11, R3, RZ ;  /* 0x000000030b027225 */ /* 0x000fe200078e02ff */
[----:B------:R-:W-:Y:S02]  /*32b0*/  IADD3.X R15, PT, PT, R19, R15, R9, P1, P0 ;  /* 0x0000000f130f7210 */ /* 0x000fe40000fe0409 */
[----:B------:R-:W-:-:S04]  /*32c0*/  IADD3 R5, P1, P0, R6, R5, R2 ;  /* 0x0000000506057210 */ /* 0x000fc8000783e002 */
[----:B------:R-:W-:Y:S02]  /*32d0*/  IADD3.X R2, PT, PT, R7, R15, R3, P1, P0 ;  /* 0x0000000f07027210 */ /* 0x000fe40000fe0403 */
[----:B0-----:R-:W-:-:S04]  /*32e0*/  LEA R6, P0, R5, UR4, 0x2 ;  /* 0x0000000405067c11 */ /* 0x001fc8000f8010ff */
[----:B------:R-:W-:-:S05]  /*32f0*/  LEA.HI.X R7, R5, UR5, R2, 0x2, P0 ;  /* 0x0000000505077c11 */ /* 0x000fca00080f1402 */
[----:B------:R0:W-:Y:S01]  /*3300*/  STG.E desc[UR10][R6.64], R22 ;  /* 0x0000001606007986 */ /* 0x0001e2000c10190a */
[----:B------:R-:W-:Y:S05]  /*3310*/  BRA `(.L_x_52) ;  /* 0x0000000000107947 */ /* 0x000fea0003800000 */
.L_x_53:
[----:B------:R-:W0:Y:S01]  /*3320*/  LDC.64 R2, c[0x0][0x420] ;  /* 0x00010800ff027b82 */ /* 0x000e220000000a00 */
[----:B------:R-:W-:-:S05]  /*3330*/  IADD3 R0, PT, PT, R13, UR20, RZ ;  /* 0x000000140d007c10 */ /* 0x000fca000fffe0ff */
[----:B0-----:R-:W-:-:S05]  /*3340*/  IMAD.WIDE.U32 R2, R0, 0x4, R2 ;  /* 0x0000000400027825 */ /* 0x001fca00078e0002 */
[----:B------:R1:W-:Y:S02]  /*3350*/  STG.E desc[UR10][R2.64], R22 ;  /* 0x0000001602007986 */ /* 0x0003e4000c10190a */
.L_x_52:
[----:B------:R-:W-:Y:S05]  /*3360*/  BSYNC.RECONVERGENT B1 ;  /* 0x0000000000017941 */ /* 0x000fea0003800200 */
.L_x_51:
[----:B------:R-:W2:Y:S01]  /*3370*/  LDCU UR8, c[0x0][0x534] ;  /* 0x0000a680ff0877ac */ /* 0x000ea20008000800 */
[C---:B0-----:R-:W-:Y:S01]  /*3380*/  LOP3.LUT R6, R4.reuse, 0x1f, RZ, 0xc0, !PT ;  /* 0x0000001f04067812 */ /* 0x041fe200078ec0ff */
[----:B------:R-:W0:Y:S01]  /*3390*/  S2UR UR4, SR_CgaCtaId ;  /* 0x00000000000479c3 */ /* 0x000e220000008800 */
[----:B------:R-:W-:Y:S01]  /*33a0*/  IMAD.SHL.U32 R14, R4, 0x4, RZ ;  /* 0x00000004040e7824 */ /* 0x000fe200078e00ff */
[----:B------:R-:W-:Y:S01]  /*33b0*/  UMOV UR5, 0x400 ;  /* 0x0000040000057882 */ /* 0x000fe20000000000 */
[----:B------:R-:W-:Y:S02]  /*33c0*/  LOP3.LUT R0, R6, 0x20, RZ, 0xfc, !PT ;  /* 0x0000002006007812 */ /* 0x000fe400078efcff */
[----:B-1----:R-:W-:Y:S01]  /*33d0*/  CS2R R2, SRZ ;  /* 0x0000000000027805 */ /* 0x002fe2000001ff00 */
[----:B------:R-:W-:Y:S01]  /*33e0*/  IMAD.MOV.U32 R5, RZ, RZ, RZ ;  /* 0x000000ffff057224 */ /* 0x000fe200078e00ff */
[----:B------:R-:W-:Y:S02]  /*33f0*/  LOP3.LUT R14, R14, 0x7c, RZ, 0xc0, !PT ;  /* 0x0000007c0e0e7812 */ /* 0x000fe400078ec0ff */
[----:B--2---:R-:W-:Y:S01]  /*3400*/  ISETP.GE.AND P1, PT, R6, UR8, PT ;  /* 0x0000000806007c0c */ /* 0x004fe2000bf26270 */
[----:B------:R-:W-:Y:S01]  /*3410*/  UISETP.GE.AND UP0, UPT, UR8, 0x1, UPT ;  /* 0x000000010800788c */ /* 0x000fe2000bf06270 */
[----:B------:R-:W-:Y:S01]  /*3420*/  ISETP.GE.AND P0, PT, R0, UR8, PT ;  /* 0x0000000800007c0c */ /* 0x000fe2000bf06270 */
[----:B------:R-:W-:Y:S01]  /*3430*/  IMAD.MOV.U32 R0, RZ, RZ, RZ ;  /* 0x000000ffff007224 */ /* 0x000fe200078e00ff */
[----:B------:R-:W-:-:S02]  /*3440*/  ISETP.GT.U32.OR P1, PT, R4, 0x7f, P1 ;  /* 0x0000007f0400780c */ /* 0x000fc40000f24470 */
[----:B------:R-:W-:Y:S01]  /*3450*/  ISETP.GT.U32.OR P0, PT, R4, 0x7f, P0 ;  /* 0x0000007f0400780c */ /* 0x000fe20000704470 */
[----:B0-----:R-:W-:-:S06]  /*3460*/  ULEA UR4, UR4, UR5, 0x18 ;  /* 0x0000000504047291 */ /* 0x001fcc000f8ec0ff */
[----:B------:R-:W-:-:S04]  /*3470*/  LEA R7, R13, UR4, 0x2 ;  /* 0x000000040d077c11 */ /* 0x000fc8000f8e10ff */
[C---:B------:R-:W-:Y:S02]  /*3480*/  @!P1 FADD.FTZ R10, -R22.reuse, R24 ;  /* 0x00000018160a9221 */ /* 0x040fe40000010100 */
[----:B------:R-:W-:Y:S01]  /*3490*/  @!P0 FADD.FTZ R22, -R22, R25 ;  /* 0x0000001916168221 */ /* 0x000fe20000010100 */
[--C-:B------:R-:W-:Y:S02]  /*34a0*/  @!P1 IMAD R9, R6, 0x14, R7.reuse ;  /* 0x0000001406099824 */ /* 0x100fe400078e0207 */
[----:B------:R-:W-:Y:S01]  /*34b0*/  @!P1 FMUL.FTZ R10, R10, 1.4426950216293334961 ;  /* 0x3fb8aa3b0a0a9820 */ /* 0x000fe20000410000 */
[----:B------:R-:W-:Y:S02]  /*34c0*/  @!P0 IMAD R8, R6, 0x14, R7 ;  /* 0x0000001406088824 */ /* 0x000fe400078e0207 */
[----:B------:R-:W-:-:S03]  /*34d0*/  @!P0 FMUL.FTZ R11, R22, 1.4426950216293334961 ;  /* 0x3fb8aa3b160b8820 */ /* 0x000fc60000410000 */
[----:B------:R-:W0:Y:S08]  /*34e0*/  @!P1 MUFU.EX2 R10, R10 ;  /* 0x0000000a000a9308 */ /* 0x000e300000000800 */
[----:B------:R-:W1:Y:S01]  /*34f0*/  @!P0 MUFU.EX2 R11, R11 ;  /* 0x0000000b000b8308 */ /* 0x000e620000000800 */
[----:B0-----:R0:W-:Y:S04]  /*3500*/  @!P1 STS [R9], R10 ;  /* 0x0000000a09009388 */ /* 0x0011e80000000800 */
[----:B-1----:R0:W-:Y:S01]  /*3510*/  @!P0 STS [R8+0x280], R11 ;  /* 0x0002800b08008388 */ /* 0x0021e20000000800 */
        /* <DEDUP_REMOVED lines=9> */
[----:B-1----:R-:W-:Y:S02]  /*35b0*/  UIMAD UR6, UR20, UR9, URZ ;  /* 0x00000009140672a4 */ /* 0x002fe4000f8e02ff */
[----:B------:R-:W-:-:S04]  /*35c0*/  UIMAD UR9, UR21, UR9, URZ ;  /* 0x00000009150972a4 */ /* 0x000fc8000f8e02ff */
[----:B------:R-:W-:Y:S01]  /*35d0*/  IMAD.U32 R17, RZ, RZ, UR6 ;  /* 0x00000006ff117e24 */ /* 0x000fe2000f8e00ff */
[----:B------:R-:W-:Y:S01]  /*35e0*/  LEA R0, P0, R0, UR6, 0x2 ;  /* 0x0000000600007c11 */ /* 0x000fe2000f8010ff */
[----:B------:R-:W-:-:S03]  /*35f0*/  UIADD3 UR6, UPT, UPT, UR21, -UR20, URZ ;  /* 0x8000001415067290 */ /* 0x000fc6000fffe0ff */
[----:B------:R-:W-:Y:S02]  /*3600*/  LEA.HI.X.SX32 R17, R17, RZ, 0x1, P0 ;  /* 0x000000ff11117211 */ /* 0x000fe400000f0eff */
[----:B0-----:R-:W-:Y:S01]  /*3610*/  LEA R16, P0, R0, UR4, 0x2 ;  /* 0x0000000400107c11 */ /* 0x001fe2000f8010ff */
[----:B------:R-:W-:-:S03]  /*3620*/  ULOP3.LUT UR4, UR8, 0x3, URZ, 0xc0, !UPT ;  /* 0x0000000308047892 */ /* 0x000fc6000f8ec0ff */
[----:B------:R-:W-:Y:S01]  /*3630*/  LEA.HI.X R17, R0, UR5, R17, 0x2, P0 ;  /* 0x0000000500117c11 */ /* 0x000fe200080f1411 */
[----:B------:R-:W-:Y:S01]  /*3640*/  IMAD.MOV.U32 R0, RZ, RZ, RZ ;  /* 0x000000ffff007224 */ /* 0x000fe200078e00ff */
[----:B------:R-:W-:Y:S07]  /*3650*/  BRA.U !UP0, `(.L_x_60) ;  /* 0x0000000508247547 */ /* 0x000fee000b800000 */
[----:B------:R-:W-:Y:S01]  /*3660*/  ULOP3.LUT UR8, UR8, 0x7ffffffc, URZ, 0xc0, !UPT ;  /* 0x7ffffffc08087892 */ /* 0x000fe2000f8ec0ff */
[----:B------:R-:W-:Y:S02]  /*3670*/  HFMA2 R5, -RZ, RZ, 0, 0 ;  /* 0x00000000ff057431 */ /* 0x000fe400000001ff */
[----:B------:R-:W-:Y:S01]  /*3680*/  VIADD R7, R7, 0x28 ;  /* 0x0000002807077836 */ /* 0x000fe20000000000 */
[----:B------:R-:W-:Y:S01]  /*3690*/  ISETP.GE.AND P2, PT, R13, UR6, PT ;  /* 0x000000060d007c0c */ /* 0x000fe2000bf46270 */
[----:B------:R-:W-:Y:S01]  /*36a0*/  IMAD.MOV.U32 R0, RZ, RZ, RZ ;  /* 0x000000ffff007224 */ /* 0x000fe200078e00ff */
[----:B------:R-:W-:Y:S01]  /*36b0*/  CS2R R2, SRZ ;  /* 0x0000000000027805 */ /* 0x000fe2000001ff00 */
[----:B------:R-:W-:Y:S01]  /*36c0*/  IMAD.U32 R18, RZ, RZ, UR8 ;  /* 0x00000008ff127e24 */ /* 0x000fe2000f8e00ff */
[----:B------:R-:W-:Y:S02]  /*36d0*/  UIMAD.WIDE UR18, UR9, 0x10, URZ ;  /* 0x00000010091278a5 */ /* 0x000fe4000f8e02ff */
[----:B------:R-:W-:Y:S01]  /*36e0*/  UIMAD.WIDE UR16, UR9, 0xc, URZ ;  /* 0x0000000c091078a5 */ /* 0x000fe2000f8e02ff */
[----:B------:R-:W0:Y:S01]  /*36f0*/  LDCU UR5, c[0x0][0x440] ;  /* 0x00008800ff0577ac */ /* 0x000e220008000800 */
[----:B------:R-:W-:-:S02]  /*3700*/  UIMAD.WIDE UR14, UR9, 0x8, URZ ;  /* 0x00000008090e78a5 */ /* 0x000fc4000f8e02ff */
[----:B------:R-:W-:Y:S02]  /*3710*/  UIMAD.WIDE UR12, UR9, 0x4, URZ ;  /* 0x00000004090c78a5 */ /* 0x000fe4000f8e02ff */
[----:B------:R-:W-:-:S12]  /*3720*/  UIADD3 UR7, UPT, UPT, -UR8, URZ, URZ ;  /* 0x000000ff08077290 */ /* 0x000fd8000fffe1ff */
.L_x_69:
[----:B--2---:R1:W2:Y:S01]  /*3730*/  LDS R4, [R7+-0x28] ;  /* 0xffffd80007047984 */ /* 0x0042a20000000800 */
[----:B------:R-:W-:Y:S03]  /*3740*/  BSSY.RECONVERGENT B0, `(.L_x_61) ;  /* 0x0000008000007945 */ /* 0x000fe60003800200 */
[----:B---3--:R1:W3:Y:S04]  /*3750*/  LDS R6, [R7+-0x14] ;  /* 0xffffec0007067984 */ /* 0x0082e80000000800 */
[----:B------:R1:W4:Y:S01]  /*3760*/  LDS R12, [R7] ;  /* 0x00000000070c7984 */ /* 0x0003220000000800 */
[----:B0-----:R-:W-:Y:S05]  /*3770*/  @P2 BRA `(.L_x_62) ;  /* 0x0000000000102947 */ /* 0x001fea0003800000 */
[----:B0-----:R-:W-:Y:S02]  /*3780*/  ISETP.GE.AND P0, PT, R14, UR5, PT ;  /* 0x000000050e007c0c */ /* 0x001fe4000bf06270 */
[----:B------:R-:W-:Y:S02]  /*3790*/  CS2R R10, SRZ ;  /* 0x00000000000a7805 */ /* 0x000fe4000001ff00 */
[----:B------:R-:W-:Y:S09]  /*37a0*/  CS2R R8, SRZ ;  /* 0x0000000000087805 */ /* 0x000ff2000001ff00 */
[----:B------:R0:W5:Y:S02]  /*37b0*/  @!P0 LDG.E.128 R8, desc[UR10][R16.64] ;  /* 0x0000000a10088981 */ /* 0x000164000c1e1d00 */
.L_x_62:
[----:B0-----:R-:W-:Y:S05]  /*37c0*/  BSYNC.RECONVERGENT B0 ;  /* 0x0000000000007941 */ /* 0x001fea0003800200 */
.L_x_61:
        /* <DEDUP_REMOVED lines=12> */
.L_x_64:
[----:B------:R-:W-:Y:S05]  /*3890*/  BSYNC.RECONVERGENT B0 ;  /* 0x0000000000007941 */ /* 0x000fea0003800200 */
.L_x_63:
        /* <DEDUP_REMOVED lines=9> */
[----:B0-----:R-:W-:Y:S04]  /*3930*/  @!P0 IADD3 R20, P1, PT, R16, UR14, RZ ;  /* 0x0000000e10148c10 */ /* 0x001fe8000ff3e0ff */
[----:B------:R-:W-:Y:S05]  /*3940*/  @!P0 IADD3.X R21, PT, PT, R17, UR15, RZ, P1, !PT ;  /* 0x0000000f11158c10 */ /* 0x000fea0008ffe4ff */
[----:B------:R2:W5:Y:S04]  /*3950*/  @!P0 LDG.E.128 R8, desc[UR10][R20.64] ;  /* 0x0000000a14088981 */ /* 0x000568000c1e1d00 */
.L_x_66:
[----:B------:R-:W-:Y:S05]  /*3960*/  BSYNC.RECONVERGENT B0 ;  /* 0x0000000000007941 */ /* 0x000fea0003800200 */
.L_x_65:
[C---:B----45:R-:W-:Y:S01]  /*3970*/  FFMA.FTZ R5, R12.reuse, R8, R5 ;  /* 0x000000080c057223 */ /* 0x070fe20000010005 */
        /* <DEDUP_REMOVED lines=8> */
[----:B0-2---:R-:W-:Y:S04]  /*3a00*/  @!P0 IADD3 R20, P1, PT, R16, UR16, RZ ;  /* 0x0000001010148c10 */ /* 0x005fe8000ff3e0ff */
[----:B------:R-:W-:Y:S05]  /*3a10*/  @!P0 IADD3.X R21, PT, PT, R17, UR17, RZ, P1, !PT ;  /* 0x0000001111158c10 */ /* 0x000fea0008ffe4ff */
[----:B------:R3:W5:Y:S04]  /*3a20*/  @!P0 LDG.E.128 R8, desc[UR10][R20.64] ;  /* 0x0000000a14088981 */ /* 0x000768000c1e1d00 */
.L_x_68:
[----:B------:R-:W-:Y:S05]  /*3a30*/  BSYNC.RECONVERGENT B0 ;  /* 0x0000000000007941 */ /* 0x000fea0003800200 */
.L_x_67:
[----:B------:R-:W-:Y:S01]  /*3a40*/  IADD3 R16, P0, PT, R16, UR18, RZ ;  /* 0x0000001210107c10 */ /* 0x000fe2000ff1e0ff */
[----:B------:R1:W4:Y:S01]  /*3a50*/  LDS R4, [R7+0x14] ;  /* 0x0000140007047984 */ /* 0x0003220000000800 */
[----:B------:R-:W-:Y:S02]  /*3a60*/  UIADD3 UR7, UPT, UPT, UR7, 0x4, URZ ;  /* 0x0000000407077890 */ /* 0x000fe4000fffe0ff */
[----:B------:R-:W-:Y:S02]  /*3a70*/  IADD3.X R17, PT, PT, R17, UR19, RZ, P0, !PT ;  /* 0x0000001311117c10 */ /* 0x000fe400087fe4ff */
[----:B------:R-:W-:Y:S01]  /*3a80*/  UISETP.NE.AND UP0, UPT, UR7, URZ, UPT ;  /* 0x000000ff0700728c */ /* 0x000fe2000bf05270 */
[----:B-1----:R-:W-:Y:S01]  /*3a90*/  IADD3 R7, PT, PT, R7, 0x50, RZ ;  /* 0x0000005007077810 */ /* 0x002fe20007ffe0ff */
[C---:B----45:R-:W-:Y:S01]  /*3aa0*/  FFMA.FTZ R5, R4.reuse, R8, R5 ;  /* 0x0000000804057223 */ /* 0x070fe20000010005 */
[C---:B------:R-:W-:Y:S01]  /*3ab0*/  FFMA.FTZ R2, R4.reuse, R9, R2 ;  /* 0x0000000904027223 */ /* 0x040fe20000010002 */
[C---:B------:R-:W-:Y:S01]  /*3ac0*/  FFMA.FTZ R3, R4.reuse, R10, R3 ;  /* 0x0000000a04037223 */ /* 0x040fe20000010003 */
[----:B------:R-:W-:Y:S04]  /*3ad0*/  FFMA.FTZ R0, R4, R11, R0 ;  /* 0x0000000b04007223 */ /* 0x000fe80000010000 */
[----:B------:R-:W-:Y:S05]  /*3ae0*/  BRA.U UP0, `(.L_x_69) ;  /* 0xfffffffd00107547 */ /* 0x000fea000b83ffff */
.L_x_60:
[----:B------:R-:W-:-:S09]  /*3af0*/  UISETP.NE.AND UP0, UPT, UR4, URZ, UPT ;  /* 0x000000ff0400728c */ /* 0x000fd2000bf05270 */
[----:B------:R-:W-:Y:S05]  /*3b00*/  BRA.U !UP0, `(.L_x_59) ;  /* 0x00000001086c7547 */ /* 0x000fea000b800000 */
[----:B------:R-:W1:Y:S01]  /*3b10*/  S2UR UR7, SR_CgaCtaId ;  /* 0x00000000000779c3 */ /* 0x000e620000008800 */
[----:B------:R-:W-:Y:S01]  /*3b20*/  UMOV UR8, 0x400 ;  /* 0x0000040000087882 */ /* 0x000fe20000000000 */
[----:B------:R-:W-:Y:S01]  /*3b30*/  IMAD R18, R18, 0x5, R13 ;  /* 0x0000000512127824 */ /* 0x000fe200078e020d */
[----:B------:R-:W-:Y:S01]  /*3b40*/  ISETP.GE.AND P1, PT, R13, UR6, PT ;  /* 0x000000060d007c0c */ /* 0x000fe2000bf26270 */
[----:B------:R-:W4:Y:S01]  /*3b50*/  LDCU UR5, c[0x0][0x440] ;  /* 0x00008800ff0577ac */ /* 0x000f220008000800 */
[----:B------:R-:W-:Y:S02]  /*3b60*/  UIMAD.WIDE UR12, UR9, 0x4, URZ ;  /* 0x00000004090c78a5 */ /* 0x000fe4000f8e02ff */
[----:B-1----:R-:W-:Y:S02]  /*3b70*/  ULEA UR7, UR7, UR8, 0x18 ;  /* 0x0000000807077291 */ /* 0x002fe4000f8ec0ff */
[----:B------:R-:W-:-:S04]  /*3b80*/  UIADD3 UR8, UPT, UPT, -UR4, URZ, URZ ;  /* 0x000000ff04087290 */ /* 0x000fc8000fffe1ff */
[----:B----4-:R-:W-:-:S08]  /*3b90*/  LEA R6, R18, UR7, 0x2 ;  /* 0x0000000712067c11 */ /* 0x010fd0000f8e10ff */
.L_x_72:
        /* <DEDUP_REMOVED lines=8> */
.L_x_71:
[----:B------:R-:W-:Y:S05]  /*3c20*/  BSYNC.RECONVERGENT B0 ;  /* 0x0000000000007941 */ /* 0x000fea0003800200 */
.L_x_70:
[----:B0-----:R-:W-:Y:S01]  /*3c30*/  IADD3 R16, P0, PT, R16, UR12, RZ ;  /* 0x0000000c10107c10 */ /* 0x001fe2000ff1e0ff */
[----:B------:R-:W-:Y:S01]  /*3c40*/  UISETP.NE.AND UP0, UPT, UR8, URZ, UPT ;  /* 0x000000ff0800728c */ /* 0x000fe2000bf05270 */
[----:B----45:R-:W-:Y:S01]  /*3c50*/  FFMA.FTZ R5, R4, R8, R5 ;  /* 0x0000000804057223 */ /* 0x030fe20000010005 */
[----:B-1----:R-:W-:Y:S01]  /*3c60*/  IADD3 R6, PT, PT, R6, 0x14, RZ ;  /* 0x0000001406067810 */ /* 0x002fe20007ffe0ff */
[C---:B------:R-:W-:Y:S01]  /*3c70*/  FFMA.FTZ R2, R4.reuse, R9, R2 ;  /* 0x0000000904027223 */ /* 0x040fe20000010002 */
[C---:B------:R-:W-:Y:S01]  /*3c80*/  FFMA.FTZ R3, R4.reuse, R10, R3 ;  /* 0x0000000a04037223 */ /* 0x040fe20000010003 */
[----:B------:R-:W-:Y:S01]  /*3c90*/  IADD3.X R17, PT, PT, R17, UR13, RZ, P0, !PT ;  /* 0x0000000d11117c10 */ /* 0x000fe200087fe4ff */
[----:B------:R-:W-:Y:S03]  /*3ca0*/  FFMA.FTZ R0, R4, R11, R0 ;  /* 0x0000000b04007223 */ /* 0x000fe60000010000 */
[----:B------:R-:W-:Y:S05]  /*3cb0*/  BRA.U UP0, `(.L_x_72) ;  /* 0xfffffffd00b87547 */ /* 0x000fea000b83ffff */
.L_x_59:
[----:B------:R-:W-:-:S04]  /*3cc0*/  IADD3 R13, PT, PT, R13, UR20, RZ ;  /* 0x000000140d0d7c10 */ /* 0x000fc8000fffe0ff */
[----:B------:R-:W-:-:S13]  /*3cd0*/  ISETP.GE.AND P0, PT, R13, UR21, PT ;  /* 0x000000150d007c0c */ /* 0x000fda000bf06270 */
[----:B------:R-:W-:Y:S05]  /*3ce0*/  @P0 EXIT ;  /* 0x000000000000094d */ /* 0x000fea0003800000 */
[----:B0-----:R-:W-:Y:S01]  /*3cf0*/  IABS R9, UR22 ;  /* 0x0000001600097c13 */ /* 0x001fe20008000000 */
[----:B------:R-:W0:Y:S01]  /*3d00*/  LDC R8, c[0x0][0x434] ;  /* 0x00010d00ff087b82 */ /* 0x000e220000000800 */
[----:B------:R-:W-:Y:S01]  /*3d10*/  IABS R10, R13 ;  /* 0x0000000d000a7213 */ /* 0x000fe20000000000 */
[----:B------:R-:W1:Y:S01]  /*3d20*/  LDCU UR4, c[0x0][0x440] ;  /* 0x00008800ff0477ac */ /* 0x000e620008000800 */
[----:B------:R-:W4:Y:S01]  /*3d30*/  I2F.RP R7, R9 ;  /* 0x0000000900077306 */ /* 0x000f220000209400 */
[----:B------:R-:W-:-:S05]  /*3d40*/  IABS R6, UR22 ;  /* 0x0000001600067c13 */ /* 0x000fca0008000000 */
[----:B------:R-:W-:Y:S02]  /*3d50*/  IMAD.MOV R6, RZ, RZ, -R6 ;  /* 0x000000ffff067224 */ /* 0x000fe400078e0a06 */
[----:B----4-:R-:W4:Y:S02]  /*3d60*/  MUFU.RCP R16, R7 ;  /* 0x0000000700107308 */ /* 0x010f240000001000 */
[----:B----4-:R-:W-:Y:S01]  /*3d70*/  VIADD R16, R16, 0xffffffe ;  /* 0x0ffffffe10107836 */ /* 0x010fe20000000000 */
[----:B0-----:R-:W-:-:S05]  /*3d80*/  IABS R7, R8 ;  /* 0x0000000800077213 */ /* 0x001fca0000000000 */
[----:B------:R-:W0:Y:S02]  /*3d90*/  F2I.FTZ.U32.TRUNC.NTZ R17, R16 ;  /* 0x0000001000117305 */ /* 0x000e24000021f000 */
[----:B0-----:R-:W-:Y:S01]  /*3da0*/  IMAD.MOV R4, RZ, RZ, -R17 ;  /* 0x000000ffff047224 */ /* 0x001fe200078e0a11 */
[----:B------:R-:W-:-:S03]  /*3db0*/  MOV R16, RZ ;  /* 0x000000ff00107202 */ /* 0x000fc60000000f00 */
        /* <DEDUP_REMOVED lines=12> */
[----:B------:R0:W4:Y:S01]  /*3e80*/  F2I.FTZ.U32.TRUNC.NTZ R19, R18 ;  /* 0x0000001200137305 */ /* 0x000122000021f000 */
[----:B------:R-:W-:-:S04]  /*3e90*/  LOP3.LUT R6, R13, UR22, RZ, 0x3c, !PT ;  /* 0x000000160d067c12 */ /* 0x000fc8000f8e3cff */
[----:B------:R-:W-:-:S07]  /*3ea0*/  ISETP.GE.AND P0, PT, R6, RZ, PT ;  /* 0x000000ff0600720c */ /* 0x000fce0003f06270 */
[----:B------:R-:W-:Y:S01]  /*3eb0*/  @P2 IADD3 R11, PT, PT, R11, 0x1, RZ ;  /* 0x000000010b0b2810 */ /* 0x000fe20007ffe0ff */
[----:B0-----:R-:W-:Y:S01]  /*3ec0*/  HFMA2 R18, -RZ, RZ, 0, 0 ;  /* 0x00000000ff127431 */ /* 0x001fe200000001ff */
[----:B----4-:R-:W-:-:S04]  /*3ed0*/  IADD3 R6, PT, PT, RZ, -R19, RZ ;  /* 0x80000013ff067210 */ /* 0x010fc80007ffe0ff */
[----:B------:R-:W-:Y:S01]  /*3ee0*/  @!P0 IMAD.MOV R11, RZ, RZ, -R11 ;  /* 0x000000ffff0b8224 */ /* 0x000fe200078e0a0b */
[----:B------:R-:W-:Y:S01]  /*3ef0*/  @!P1 LOP3.LUT R11, RZ, UR22, RZ, 0x33, !PT ;  /* 0x00000016ff0b9c12 */ /* 0x000fe2000f8e33ff */
[----:B------:R-:W-:Y:S01]  /*3f00*/  IMAD R6, R6, R7, RZ ;  /* 0x0000000706067224 */ /* 0x000fe200078e02ff */
[----:B-1----:R-:W-:-:S03]  /*3f10*/  ISETP.GE.AND P1, PT, R14, UR4, PT ;  /* 0x000000040e007c0c */ /* 0x002fc6000bf26270 */
        /* <DEDUP_REMOVED lines=15> */
[----:B------:R-:W1:Y:S01]  /*4010*/  LDCU.64 UR8, c[0x0][0x410] ;  /* 0x00008200ff0877ac */ /* 0x000e620008000a00 */
        /* <DEDUP_REMOVED lines=15> */
[----:B-1----:R-:W-:Y:S02]  /*4110*/  IMAD R7, R4, UR8, RZ ;  /* 0x0000000804077c24 */ /* 0x002fe4000f8e02ff */
        /* <DEDUP_REMOVED lines=13> */
        .weak           $__internal_1_$__cuda_sm20_div_s64
        .type           $__internal_1_$__cuda_sm20_div_s64,@function
        .size           $__internal_1_$__cuda_sm20_div_s64,(.L_x_14849 - $__internal_1_$__cuda_sm20_div_s64)
$__internal_1_$__cuda_sm20_div_s64:
        /* <DEDUP_REMOVED lines=25> */
[----:B------:R-:W-:Y:S02]  /*4380*/  IADD3 R12, P0, PT, RZ, -R36, RZ ;  /* 0x80000024ff0c7210 */ /* 0x000fe40007f1e0ff */
[----:B------:R-:W-:Y:S01]  /*4390*/  ISETP.GE.AND P1, PT, R19, RZ, PT ;  /* 0x000000ff1300720c */ /* 0x000fe20003f26270 */
[----:B------:R-:W-:Y:S02]  /*43a0*/  IMAD R10, R15, R26, R10 ;  /* 0x0000001a0f0a7224 */ /* 0x000fe400078e020a */
[----:B------:R-:W-:-:S04]  /*43b0*/  IMAD.HI.U32 R34, R35, R12, RZ ;  /* 0x0000000c23227227 */ /* 0x000fc800078e00ff */
[----:B------:R-:W-:Y:S01]  /*43c0*/  IMAD.X R10, RZ, RZ, ~R10, P0 ;  /* 0x000000ffff0a7224 */ /* 0x000fe200000e0e0a */
[----:B------:R-:W-:-:S03]  /*43d0*/  IADD3 R11, P0, PT, RZ, -R14, RZ ;  /* 0x8000000eff0b7210 */ /* 0x000fc60007f1e0ff */
[----:B------:R-:W-:Y:S01]  /*43e0*/  IMAD.WIDE.U32 R34, P4, R35, R10, R34 ;  /* 0x0000000a23227225 */ /* 0x000fe20007880022 */
[----:B------:R-:W-:Y:S02]  /*43f0*/  SEL R11, R11, R14, !P1 ;  /* 0x0000000e0b0b7207 */ /* 0x000fe40004800000 */
[----:B------:R-:W-:Y:S01]  /*4400*/  IADD3.X R14, PT, PT, RZ, ~R19, RZ, P0, !PT ;  /* 0x80000013ff0e7210 */ /* 0x000fe200007fe4ff */
[----:B------:R-:W-:-:S04]  /*4410*/  IMAD.HI.U32 R21, P3, R15, R12, R34 ;  /* 0x0000000c0f157227 */ /* 0x000fc80007860022 */
[CC--:B------:R-:W-:Y:S02]  /*4420*/  IMAD R12, R15.reuse, R10.reuse, RZ ;  /* 0x0000000a0f0c7224 */ /* 0x0c0fe400078e02ff */
[----:B------:R-:W-:-:S03]  /*4430*/  IMAD.HI.U32 R10, R15, R10, RZ ;  /* 0x0000000a0f0a7227 */ /* 0x000fc600078e00ff */
[----:B------:R-:W-:Y:S01]  /*4440*/  IADD3 R12, P2, PT, R12, R21, RZ ;  /* 0x000000150c0c7210 */ /* 0x000fe20007f5e0ff */
[----:B------:R-:W-:Y:S01]  /*4450*/  IMAD.X R15, R10, 0x1, R15, P4 ;  /* 0x000000010a0f7824 */ /* 0x000fe200020e060f */
[----:B------:R-:W-:Y:S01]  /*4460*/  SEL R10, R14, R19, !P1 ;  /* 0x000000130e0a7207 */ /* 0x000fe20004800000 */
[----:B------:R-:W-:Y:S02]  /*4470*/  IMAD.MOV.U32 R35, RZ, RZ, RZ ;  /* 0x000000ffff237224 */ /* 0x000fe400078e00ff */
[----:B------:R-:W-:Y:S01]  /*4480*/  IMAD.HI.U32 R34, R12, R11, RZ ;  /* 0x0000000b0c227227 */ /* 0x000fe200078e00ff */
[----:B------:R-:W-:-:S03]  /*4490*/  IADD3.X R15, PT, PT, RZ, RZ, R15, P2, P3 ;  /* 0x000000ffff0f7210 */ /* 0x000fc600017e640f */
[----:B------:R-:W-:-:S04]  /*44a0*/  IMAD.WIDE.U32 R34, R12, R10, R34 ;  /* 0x0000000a0c227225 */ /* 0x000fc800078e0022 */
[C---:B------:R-:W-:Y:S02]  /*44b0*/  IMAD R23, R15.reuse, R10, RZ ;  /* 0x0000000a0f177224 */ /* 0x040fe400078e02ff */
[----:B------:R-:W-:-:S04]  /*44c0*/  IMAD.HI.U32 R14, P1, R15, R11, R34 ;  /* 0x0000000b0f0e7227 */ /* 0x000fc80007820022 */
[----:B------:R-:W-:Y:S01]  /*44d0*/  IMAD.HI.U32 R12, R15, R10, RZ ;  /* 0x0000000a0f0c7227 */ /* 0x000fe200078e00ff */
[----:B------:R-:W-:-:S03]  /*44e0*/  IADD3 R23, P0, PT, R23, R14, RZ ;  /* 0x0000000e17177210 */ /* 0x000fc60007f1e0ff */
[----:B------:R-:W-:Y:S02]  /*44f0*/  IMAD.X R12, RZ, RZ, R12, P1 ;  /* 0x000000ffff0c7224 */ /* 0x000fe400008e060c */
[----:B------:R-:W-:-:S04]  /*4500*/  IMAD.WIDE.U32 R14, R23, R26, RZ ;  /* 0x0000001a170e7225 */ /* 0x000fc800078e00ff */
[----:B------:R-:W-:Y:S01]  /*4510*/  IMAD.X R21, RZ, RZ, R12, P0 ;  /* 0x000000ffff157224 */ /* 0x000fe200000e060c */
[----:B------:R-:W-:Y:S01]  /*4520*/  IADD3 R11, P0, PT, -R14, R11, RZ ;  /* 0x0000000b0e0b7210 */ /* 0x000fe20007f1e1ff */
[----:B------:R-:W-:-:S03]  /*4530*/  IMAD R12, R23, R27, R15 ;  /* 0x0000001b170c7224 */ /* 0x000fc600078e020f */
[-C--:B------:R-:W-:Y:S01]  /*4540*/  ISETP.GE.U32.AND P2, PT, R11, R26.reuse, PT ;  /* 0x0000001a0b00720c */ /* 0x080fe20003f46070 */
[-C--:B------:R-:W-:Y:S01]  /*4550*/  IMAD R15, R21, R26.reuse, R12 ;  /* 0x0000001a150f7224 */ /* 0x080fe200078e020c */
[----:B------:R-:W-:-:S04]  /*4560*/  IADD3 R12, P1, PT, R11, -R26, RZ ;  /* 0x8000001a0b0c7210 */ /* 0x000fc80007f3e0ff */
[----:B------:R-:W-:Y:S02]  /*4570*/  IADD3.X R10, PT, PT, ~R15, R10, RZ, P0, !PT ;  /* 0x0000000a0f0a7210 */ /* 0x000fe400007fe5ff */
[----:B------:R-:W-:Y:S02]  /*4580*/  IADD3 R14, P0, PT, R23, 0x1, RZ ;  /* 0x00000001170e7810 */ /* 0x000fe40007f1e0ff */
[C---:B------:R-:W-:Y:S01]  /*4590*/  ISETP.GE.U32.AND.EX P2, PT, R10.reuse, R27, PT, P2 ;  /* 0x0000001b0a00720c */ /* 0x040fe20003f46120 */
[----:B------:R-:W-:-:S03]  /*45a0*/  IMAD.X R15, R10, 0x1, ~R27, P1 ;  /* 0x000000010a0f7824 */ /* 0x000fc600008e0e1b */
[----:B------:R-:W-:Y:S01]  /*45b0*/  SEL R11, R12, R11, P2 ;  /* 0x0000000b0c0b7207 */ /* 0x000fe20001000000 */
[----:B------:R-:W-:Y:S01]  /*45c0*/  IMAD.X R12, RZ, RZ, R21, P0 ;  /* 0x000000ffff0c7224 */ /* 0x000fe200000e0615 */
[----:B------:R-:W-:Y:S02]  /*45d0*/  SEL R14, R14, R23, P2 ;  /* 0x000000170e0e7207 */ /* 0x000fe40001000000 */
[----:B------:R-:W-:Y:S02]  /*45e0*/  SEL R15, R15, R10, P2 ;  /* 0x0000000a0f0f7207 */ /* 0x000fe40001000000 */
[----:B------:R-:W-:Y:S02]  /*45f0*/  ISETP.GE.U32.AND P0, PT, R11, R26, PT ;  /* 0x0000001a0b00720c */ /* 0x000fe40003f06070 */
[----:B------:R-:W-:Y:S02]  /*4600*/  SEL R12, R12, R21, P2 ;  /* 0x000000150c0c7207 */ /* 0x000fe40001000000 */
[----:B------:R-:W-:-:S02]  /*4610*/  IADD3 R11, P1, PT, R14, 0x1, RZ ;  /* 0x000000010e0b7810 */ /* 0x000fc40007f3e0ff */
[----:B------:R-:W-:Y:S02]  /*4620*/  ISETP.GE.U32.AND.EX P0, PT, R15, R27, PT, P0 ;  /* 0x0000001b0f00720c */ /* 0x000fe40003f06100 */
[----:B------:R-:W-:Y:S01]  /*4630*/  LOP3.LUT R10, R18, R19, RZ, 0x3c, !PT ;  /* 0x00000013120a7212 */ /* 0x000fe200078e3cff */
[----:B------:R-:W-:Y:S01]  /*4640*/  IMAD.X R15, RZ, RZ, R12, P1 ;  /* 0x000000ffff0f7224 */ /* 0x000fe200008e060c */
[----:B------:R-:W-:Y:S01]  /*4650*/  SEL R11, R11, R14, P0 ;  /* 0x0000000e0b0b7207 */ /* 0x000fe20000000000 */
[----:B------:R-:W-:Y:S01]  /*4660*/  IMAD.MOV.U32 R14, RZ, RZ, R16 ;  /* 0x000000ffff0e7224 */ /* 0x000fe200078e0010 */
[----:B------:R-:W-:Y:S02]  /*4670*/  ISETP.GE.AND P2, PT, R10, RZ, PT ;  /* 0x000000ff0a00720c */ /* 0x000fe40003f46270 */
[----:B------:R-:W-:Y:S02]  /*4680*/  SEL R15, R15, R12, P0 ;  /* 0x0000000c0f0f7207 */ /* 0x000fe40000000000 */
[----:B------:R-:W-:-:S02]  /*4690*/  IADD3 R12, P1, PT, RZ, -R11, RZ ;  /* 0x8000000bff0c7210 */ /* 0x000fc40007f3e0ff */
[----:B------:R-:W-:Y:S02]  /*46a0*/  ISETP.NE.U32.AND P0, PT, R20, RZ, PT ;  /* 0x000000ff1400720c */ /* 0x000fe40003f05070 */
[-C--:B------:R-:W-:Y:S02]  /*46b0*/  IADD3.X R10, PT, PT, RZ, ~R15.reuse, RZ, P1, !PT ;  /* 0x8000000fff0a7210 */ /* 0x080fe40000ffe4ff */
[----:B------:R-:W-:Y:S02]  /*46c0*/  ISETP.NE.AND.EX P0, PT, R18, RZ, PT, P0 ;  /* 0x000000ff1200720c */ /* 0x000fe40003f05300 */
[----:B------:R-:W-:Y:S01]  /*46d0*/  SEL R10, R10, R15, !P2 ;  /* 0x0000000f0a0a7207 */ /* 0x000fe20005000000 */
[----:B------:R-:W-:Y:S01]  /*46e0*/  IMAD.MOV.U32 R15, RZ, RZ, 0x0 ;  /* 0x00000000ff0f7424 */ /* 0x000fe200078e00ff */
[----:B------:R-:W-:Y:S02]  /*46f0*/  SEL R12, R12, R11, !P2 ;  /* 0x0000000b0c0c7207 */ /* 0x000fe40005000000 */
[----:B------:R-:W-:-:S02]  /*4700*/  SEL R11, R10, 0xffffffff, P0 ;  /* 0xffffffff0a0b7807 */ /* 0x000fc40000000000 */
[----:B------:R-:W-:Y:S01]  /*4710*/  SEL R12, R12, 0xffffffff, P0 ;  /* 0xffffffff0c0c7807 */ /* 0x000fe20000000000 */
[----:B------:R-:W-:Y:S06]  /*4720*/  RET.REL.NODEC R14 `(_ZN5flash32flash_fwd_splitkv_combine_kernelI23Flash_fwd_kernel_traitsILi128ELi64ELi128ELi4ELb0ELb0EN7cutlass10bfloat16_tE19Flash_kernel_traitsILi128ELi64ELi128ELi4ES3_EELi4ELi6ELb0EEEvNS_16Flash_fwd_paramsE) ;  /* 0xffffffb80e347950 */ /* 0x000fec0003c3ffff */
.L_x_73:
        /* <DEDUP_REMOVED lines=13> */
.L_x_14849:


//--------------------- .text._ZN5flash32flash_fwd_splitkv_combine_kernelI23Flash_fwd_kernel_traitsILi128ELi64ELi128ELi4ELb0ELb0EN7cutlass10bfloat16_tE19Flash_kernel_traitsILi128ELi64ELi128ELi4ES3_EELi4ELi5ELb0EEEvNS_16Flash_fwd_paramsE --------------------------
	.section	.text._ZN5flash32flash_fwd_splitkv_combine_kernelI23Flash_fwd_kernel_traitsILi128ELi64ELi128ELi4ELb0ELb0EN7cutlass10bfloat16_tE19Flash_kernel_traitsILi128ELi64ELi128ELi4ES3_EELi4ELi5ELb0EEEvNS_16Flash_fwd_paramsE,"ax",@progbits
	.align	128
        .global         _ZN5flash32flash_fwd_splitkv_combine_kernelI23Flash_fwd_kernel_traitsILi128ELi64ELi128ELi4ELb0ELb0EN7cutlass10bfloat16_tE19Flash_kernel_traitsILi128ELi64ELi128ELi4ES3_EELi4ELi5ELb0EEEvNS_16Flash_fwd_paramsE
        .type           _ZN5flash32flash_fwd_splitkv_combine_kernelI23Flash_fwd_kernel_traitsILi128ELi64ELi128ELi4ELb0ELb0EN7cutlass10bfloat16_tE19Flash_kernel_traitsILi128ELi64ELi128ELi4ES3_EELi4ELi5ELb0EEEvNS_16Flash_fwd_paramsE,@function
        .size           _ZN5flash32flash_fwd_splitkv_combine_kernelI23Flash_fwd_kernel_traitsILi128ELi64ELi128ELi4ELb0ELb0EN7cutlass10bfloat16_tE19Flash_kernel_traitsILi128ELi64ELi128ELi4ES3_EELi4ELi5ELb0EEEvNS_16Flash_fwd_paramsE,(.L_x_14850 - _ZN5flash32flash_fwd_splitkv_combine_kernelI23Flash_fwd_kernel_traitsILi128ELi64ELi128ELi4ELb0ELb0EN7cutlass10bfloat16_tE19Flash_kernel_traitsILi128ELi64ELi128ELi4ES3_EELi4ELi5ELb0EEEvNS_16Flash_fwd_paramsE)
        .other          _ZN5flash32flash_fwd_splitkv_combine_kernelI23Flash_fwd_kernel_traitsILi128ELi64ELi128ELi4ELb0ELb0EN7cutlass10bfloat16_tE19Flash_kernel_traitsILi128ELi64ELi128ELi4ES3_EELi4ELi5ELb0EEEvNS_16Flash_fwd_paramsE,@"STO_CUDA_ENTRY STV_DEFAULT"
_ZN5flash32flash_fwd_splitkv_combine_kernelI23Flash_fwd_kernel_traitsILi128ELi64ELi128ELi4ELb0ELb0EN7cutlass10bfloat16_tE19Flash_kernel_traitsILi128ELi64ELi128ELi4ES3_EELi4ELi5ELb0EEEvNS_16Flash_fwd_paramsE:
.text._ZN5flash32flash_fwd_splitkv_combine_kernelI23Flash_fwd_kernel_traitsILi128ELi64ELi128ELi4ELb0ELb0EN7cutlass10bfloat16_tE19Flash_kernel_traitsILi128ELi64ELi128ELi4ES3_EELi4ELi5ELb0EEEvNS_16Flash_fwd_paramsE:
        /* <DEDUP_REMOVED lines=38> */
.L_x_74:
[----:B------:R-:W-:Y:S01]  /*0260*/  IMAD.U32 R22, RZ, RZ, UR13 ;  /* 0x0000000dff167e24 */ /* 0x000fe2000f8e00ff */
[----:B------:R-:W-:Y:S01]  /*0270*/  MOV R20, UR11 ;  /* 0x0000000b00147c02 */ /* 0x000fe20008000f00 */
[----:B------:R-:W-:Y:S01]  /*0280*/  IMAD.U32 R21, RZ, RZ, UR15 ;  /* 0x0000000fff157e24 */ /* 0x000fe2000f8e00ff */
[----:B------:R-:W-:Y:S02]  /*0290*/  MOV R19, UR7 ;  /* 0x0000000700137c02 */ /* 0x000fe40008000f00 */
[----:B------:R-:W-:Y:S02]  /*02a0*/  MOV R18, 0x2c0 ;  /* 0x000002c000127802 */ /* 0x000fe40000000f00 */
[----:B------:R-:W-:Y:S05]  /*02b0*/  CALL.REL.NOINC `($__internal_2_$__cuda_sm20_div_s64) ;  /* 0x0000003c00707944 */ /* 0x000fea0003c00000 */
[----:B------:R-:W-:-:S07]  /*02c0*/  MOV R13, R11 ;  /* 0x0000000b000d7202 */ /* 0x000fce0000000f00 */
.L_x_75:
        /* <DEDUP_REMOVED lines=30> */
.L_x_77:
[----:B------:R-:W-:Y:S01]  /*04b0*/  IMAD.MOV.U32 R22, RZ, RZ, R12 ;  /* 0x000000ffff167224 */ /* 0x000fe200078e000c */
[----:B------:R-:W-:Y:S02]  /*04c0*/  MOV R21, R13 ;  /* 0x0000000d00157202 */ /* 0x000fe40000000f00 */
[----:B------:R-:W-:Y:S02]  /*04d0*/  MOV R18, 0x4f0 ;  /* 0x000004f000127802 */ /* 0x000fe40000000f00 */
[----:B------:R-:W-:Y:S05]  /*04e0*/  CALL.REL.NOINC `($__internal_2_$__cuda_sm20_div_s64) ;  /* 0x0000003800e47944 */ /* 0x000fea0003c00000 */
[----:B------:R-:W-:Y:S02]  /*04f0*/  MOV R4, R12 ;  /* 0x0000000c00047202 */ /* 0x000fe40000000f00 */
[----:B------:R-:W-:Y:S02]  /*0500*/  MOV R5, R11 ;  /* 0x0000000b00057202 */ /* 0x000fe40000000f00 */
.L_x_78:
[----:B------:R-:W-:Y:S05]  /*0510*/  BSYNC.RECONVERGENT B0 ;  /* 0x0000000000007941 */ /* 0x000fea0003800200 */
.L_x_76:
        /* <DEDUP_REMOVED lines=43> */
[----:B------:R-:W0:Y:S02]  /*07d0*/  F2I.FTZ.U32.TRUNC.NTZ R3, R6 ;  /* 0x0000000600037305 */ /* 0x000e24000021f000 */
[----:B0-----:R-:W-:-:S04]  /*07e0*/  IMAD.MOV R2, RZ, RZ, -R3 ;  /* 0x000000ffff027224 */ /* 0x001fc800078e0a03 */
[----:B------:R-:W-:Y:S02]  /*07f0*/  IMAD R7, R2, R10, RZ ;  /* 0x0000000a02077224 */ /* 0x000fe400078e02ff */
[----:B------:R-:W-:-:S05]  /*0800*/  HFMA2 R2, -RZ, RZ, 0, 0 ;  /* 0x00000000ff027431 */ /* 0x000fca00000001ff */
        /* <DEDUP_REMOVED lines=11> */
.L_x_80:
[----:B------:R-:W-:Y:S01]  /*08c0*/  IMAD.MOV.U32 R22, RZ, RZ, R20 ;  /* 0x000000ffff167224 */ /* 0x000fe200078e0014 */
[----:B------:R-:W-:Y:S01]  /*08d0*/  MOV R20, R10 ;  /* 0x0000000a00147202 */ /* 0x000fe20000000f00 */
[----:B------:R-:W-:Y:S01]  /*08e0*/  IMAD.MOV.U32 R21, RZ, RZ, R19 ;  /* 0x000000ffff157224 */ /* 0x000fe200078e0013 */
[----:B------:R-:W-:Y:S02]  /*08f0*/  MOV R19, R0 ;  /* 0x0000000000137202 */ /* 0x000fe40000000f00 */
[----:B------:R-:W-:Y:S02]  /*0900*/  MOV R18, 0x920 ;  /* 0x0000092000127802 */ /* 0x000fe40000000f00 */
[----:B------:R-:W-:Y:S05]  /*0910*/  CALL.REL.NOINC `($__internal_2_$__cuda_sm20_div_s64) ;  /* 0x0000003400d87944 */ /* 0x000fea0003c00000 */
[----:B------:R-:W-:Y:S02]  /*0920*/  MOV R13, R11 ;  /* 0x0000000b000d7202 */ /* 0x000fe40000000f00 */
.L_x_81:
[----:B------:R-:W-:Y:S05]  /*0930*/  BSYNC.RECONVERGENT B0 ;  /* 0x0000000000007941 */ /* 0x000fea0003800200 */
.L_x_79:
        /* <DEDUP_REMOVED lines=21> */
[----:B------:R-:W-:Y:S01]  /*0a90*/  UIMAD UR4, UR6, UR4, UR5 ;  /* 0x00000004060472a4 */ /* 0x000fe2000f8e0205 */
[----:B------:R-:W0:Y:S03]  /*0aa0*/  LDCU UR5, c[0x0][0x3e0] ;  /* 0x00007c00ff0577ac */ /* 0x000e260008000800 */
[----:B------:R-:W-:-:S11]  /*0ab0*/  UISETP.GT.U32.AND UP1, UPT, UR6, UR4, UPT ;  /* 0x000000040600728c */ /* 0x000fd6000bf24070 */
[----:B------:R-:W-:Y:S02]  /*0ac0*/  @!UP1 UIADD3 UR4, UPT, UPT, UR4, -UR6, URZ ;  /* 0x8000000604049290 */ /* 0x000fe4000fffe0ff */
[----:B------:R-:W-:Y:S01]  /*0ad0*/  @!UP1 UIADD3 UR9, UPT, UPT, UR9, 0x1, URZ ;  /* 0x0000000109099890 */ /* 0x000fe2000fffe0ff */
[----:B0-----:R-:W-:Y:S01]  /*0ae0*/  IMAD.U32 R2, RZ, RZ, UR5 ;  /* 0x00000005ff027e24 */ /* 0x001fe2000f8e00ff */
[----:B------:R-:W-:Y:S02]  /*0af0*/  UISETP.GE.U32.AND UP0, UPT, UR4, UR6, UPT ;  /* 0x000000060400728c */ /* 0x000fe4000bf06070 */
[----:B------:R-:W-:Y:S02]  /*0b00*/  UISETP.GE.AND UP1, UPT, UR8, URZ, UPT ;  /* 0x000000ff0800728c */ /* 0x000fe4000bf26270 */
[----:B------:R-:W-:Y:S01]  /*0b10*/  USHF.R.S32.HI UR4, URZ, 0x1f, UR10 ;  /* 0x0000001fff047899 */ /* 0x000fe2000801140a */
[----:B------:R-:W-:Y:S01]  /*0b20*/  IABS R2, R2 ;  /* 0x0000000200027213 */ /* 0x000fe20000000000 */
[----:B------:R-:W-:-:S02]  /*0b30*/  UISETP.NE.AND UP2, UPT, UR5, URZ, UPT ;  /* 0x000000ff0500728c */ /* 0x000fc4000bf45270 */
[----:B------:R-:W-:Y:S01]  /*0b40*/  ULOP3.LUT UR4, UR4, 0x1, URZ, 0xfc, !UPT ;  /* 0x0000000104047892 */ /* 0x000fe2000f8efcff */
[----:B------:R-:W-:Y:S02]  /*0b50*/  R2UR UR20, R2 ;  /* 0x00000000021472ca */ /* 0x000fe400000e0000 */
[----:B------:R-:W-:Y:S02]  /*0b60*/  @UP0 UIADD3 UR9, UPT, UPT, UR9, 0x1, URZ ;  /* 0x0000000109090890 */ /* 0x000fe4000fffe0ff */
[----:B------:R-:W-:Y:S02]  /*0b70*/  UISETP.NE.AND UP0, UPT, UR10, URZ, UPT ;  /* 0x000000ff0a00728c */ /* 0x000fe4000bf05270 */
[----:B------:R-:W-:-:S07]  /*0b80*/  @!UP1 UIADD3 UR9, UPT, UPT, -UR9, URZ, URZ ;  /* 0x000000ff09099290 */ /* 0x000fce000fffe1ff */
[----:B------:R-:W0:Y:S02]  /*0b90*/  I2F.RP R9, UR20 ;  /* 0x0000001400097d06 */ /* 0x000e240008209400 */
[----:B------:R-:W-:-:S04]  /*0ba0*/  @!UP0 ULOP3.LUT UR9, URZ, UR10, URZ, 0x33, !UPT ;  /* 0x0000000aff098292 */ /* 0x000fc8000f8e33ff */
[----:B------:R-:W-:Y:S02]  /*0bb0*/  UIMAD UR6, UR9, UR4, URZ ;  /* 0x00000004090672a4 */ /* 0x000fe4000f8e02ff */
[----:B------:R-:W-:-:S04]  /*0bc0*/  UIADD3 UR4, UPT, UPT, UR5, -0x1, URZ ;  /* 0xffffffff05047890 */ /* 0x000fc8000fffe0ff */
[----:B------:R-:W-:Y:S01]  /*0bd0*/  IABS R3, UR6 ;  /* 0x0000000600037c13 */ /* 0x000fe20008000000 */
[----:B0-----:R-:W0:Y:S03]  /*0be0*/  MUFU.RCP R8, R9 ;  /* 0x0000000900087308 */ /* 0x001e260000001000 */
[----:B------:R-:W-:-:S13]  /*0bf0*/  R2UR UR16, R3 ;  /* 0x00000000031072ca */ /* 0x000fda00000e0000 */
[----:B------:R-:W1:Y:S01]  /*0c00*/  I2F.RP R11, UR16 ;  /* 0x00000010000b7d06 */ /* 0x000e620008209400 */
[----:B------:R-:W-:Y:S01]  /*0c10*/  UIADD3 UR8, UPT, UPT, UR4, UR16, URZ ;  /* 0x0000001004087290 */ /* 0x000fe2000fffe0ff */
[----:B0-----:R-:W-:-:S05]  /*0c20*/  VIADD R8, R8, 0xffffffe ;  /* 0x0ffffffe08087836 */ /* 0x001fca0000000000 */
[----:B------:R-:W-:-:S05]  /*0c30*/  IMAD.U32 R3, RZ, RZ, UR8 ;  /* 0x00000008ff037e24 */ /* 0x000fca000f8e00ff */
[----:B------:R-:W-:Y:S01]  /*0c40*/  IABS R3, R3 ;  /* 0x0000000300037213 */ /* 0x000fe20000000000 */
[----:B-1----:R-:W0:Y:S03]  /*0c50*/  MUFU.RCP R2, R11 ;  /* 0x0000000b00027308 */ /* 0x002e260000001000 */
[----:B------:R-:W-:Y:S01]  /*0c60*/  R2UR UR21, R3 ;  /* 0x00000000031572ca */ /* 0x000fe200000e0000 */
[----:B0-----:R-:W-:-:S04]  /*0c70*/  VIADD R7, R2, 0xffffffe ;  /* 0x0ffffffe02077836 */ /* 0x001fc80000000000 */
[----:B------:R-:W0:Y:S08]  /*0c80*/  F2I.FTZ.U32.TRUNC.NTZ R2, R8 ;  /* 0x0000000800027305 */ /* 0x000e30000021f000 */
[----:B------:R-:W1:Y:S01]  /*0c90*/  F2I.FTZ.U32.TRUNC.NTZ R7, R7 ;  /* 0x0000000700077305 */ /* 0x000e62000021f000 */
[----:B0-----:R-:W-:Y:S02]  /*0ca0*/  R2UR UR19, R2 ;  /* 0x00000000021372ca */ /* 0x001fe400000e0000 */
[----:B------:R-:W-:-:S05]  /*0cb0*/  IABS R2, UR6 ;  /* 0x0000000600027c13 */ /* 0x000fca0008000000 */
[----:B------:R-:W-:Y:S02]  /*0cc0*/  IMAD.MOV R2, RZ, RZ, -R2 ;  /* 0x000000ffff027224 */ /* 0x000fe400078e0a02 */
[----:B-1----:R-:W-:-:S04]  /*0cd0*/  IMAD.MOV R6, RZ, RZ, -R7 ;  /* 0x000000ffff067224 */ /* 0x002fc800078e0a07 */
[----:B------:R-:W-:Y:S01]  /*0ce0*/  IMAD R3, R6, UR16, RZ ;  /* 0x0000001006037c24 */ /* 0x000fe2000f8e02ff */
[----:B------:R-:W-:Y:S01]  /*0cf0*/  UIADD3 UR17, UPT, UPT, URZ, -UR19, URZ ;  /* 0x80000013ff117290 */ /* 0x000fe2000fffe0ff */
[----:B------:R-:W-:-:S03]  /*0d00*/  IMAD.MOV.U32 R6, RZ, RZ, RZ ;  /* 0x000000ffff067224 */ /* 0x000fc600078e00ff */
[----:B------:R-:W-:Y:S01]  /*0d10*/  UIMAD UR17, UR17, UR20, URZ ;  /* 0x00000014111172a4 */ /* 0x000fe2000f8e02ff */
[----:B------:R-:W-:-:S03]  /*0d20*/  IMAD.HI.U32 R3, R7, R3, R6 ;  /* 0x0000000307037227 */ /* 0x000fc600078e0006 */
[----:B------:R-:W-:-:S03]  /*0d30*/  UIMAD.WIDE.U32 UR18, UR19, UR17, UR18 ;  /* 0x00000011131272a5 */ /* 0x000fc6000f8e0012 */
[----:B------:R-:W-:Y:S01]  /*0d40*/  IMAD.HI.U32 R9, R3, UR21, RZ ;  /* 0x0000001503097c27 */ /* 0x000fe2000f8e00ff */
[----:B------:R-:W-:Y:S02]  /*0d50*/  UIMAD.WIDE.U32 UR22, UR19, UR21, URZ ;  /* 0x00000015131672a5 */ /* 0x000fe4000f8e00ff */
[----:B------:R-:W-:Y:S01]  /*0d60*/  ULOP3.LUT UR22, UR8, UR16, URZ, 0x3c, !UPT ;  /* 0x0000001008167292 */ /* 0x000fe2000f8e3cff */
[----:B------:R-:W-:Y:S01]  /*0d70*/  IMAD R2, R9, R2, UR21 ;  /* 0x0000001509027e24 */ /* 0x000fe2000f8e0202 */
[----:B------:R-:W-:-:S03]  /*0d80*/  ULOP3.LUT UR8, UR8, UR5, URZ, 0x3c, !UPT ;  /* 0x0000000508087292 */ /* 0x000fc6000f8e3cff */
[----:B------:R-:W-:Y:S01]  /*0d90*/  UMOV UR17, UR23 ;  /* 0x0000001700117c82 */ /* 0x000fe20008000000 */
[----:B------:R-:W-:Y:S01]  /*0da0*/  ISETP.LT.U32.AND P1, PT, R2, UR16, PT ;  /* 0x0000001002007c0c */ /* 0x000fe2000bf21070 */
[----:B------:R-:W-:Y:S01]  /*0db0*/  UIADD3 UR19, UPT, UPT, -UR17, URZ, URZ ;  /* 0x000000ff11137290 */ /* 0x000fe2000fffe1ff */
[----:B------:R-:W-:Y:S01]  /*0dc0*/  ISETP.LE.AND P0, PT, RZ, UR22, PT ;  /* 0x00000016ff007c0c */ /* 0x000fe2000bf03270 */
[----:B------:R-:W0:Y:S02]  /*0dd0*/  LDCU.U8 UR18, c[0x0][0x549] ;  /* 0x0000a920ff1277ac */ /* 0x000e240008000000 */
[----:B------:R-:W-:-:S04]  /*0de0*/  UIMAD UR19, UR20, UR19, UR21 ;  /* 0x00000013141372a4 */ /* 0x000fc8000f8e0215 */
        /* <DEDUP_REMOVED lines=49> */
.L_x_83:
[----:B------:R-:W-:Y:S01]  /*1100*/  IMAD.MOV.U32 R22, RZ, RZ, R12 ;  /* 0x000000ffff167224 */ /* 0x000fe200078e000c */
[----:B------:R-:W-:Y:S01]  /*1110*/  MOV R20, R9 ;  /* 0x0000000900147202 */ /* 0x000fe20000000f00 */
[----:B------:R-:W-:Y:S01]  /*1120*/  IMAD.MOV.U32 R21, RZ, RZ, R13 ;  /* 0x000000ffff157224 */ /* 0x000fe200078e000d */
[----:B------:R-:W-:Y:S02]  /*1130*/  MOV R19, R29 ;  /* 0x0000001d00137202 */ /* 0x000fe40000000f00 */
[----:B------:R-:W-:Y:S02]  /*1140*/  MOV R18, 0x1160 ;  /* 0x0000116000127802 */ /* 0x000fe40000000f00 */
[----:B------:R-:W-:Y:S05]  /*1150*/  CALL.REL.NOINC `($__internal_2_$__cuda_sm20_div_s64) ;  /* 0x0000002c00c87944 */ /* 0x000fea0003c00000 */
[----:B------:R-:W-:Y:S02]  /*1160*/  MOV R34, R12 ;  /* 0x0000000c00227202 */ /* 0x000fe40000000f00 */
[----:B------:R-:W-:Y:S02]  /*1170*/  MOV R35, R11 ;  /* 0x0000000b00237202 */ /* 0x000fe40000000f00 */
.L_x_84:
[----:B------:R-:W-:Y:S05]  /*1180*/  BSYNC.RECONVERGENT B0 ;  /* 0x0000000000007941 */ /* 0x000fea0003800200 */
.L_x_82:
        /* <DEDUP_REMOVED lines=57> */
.L_x_86:
[----:B------:R-:W-:Y:S01]  /*1520*/  IMAD.MOV.U32 R22, RZ, RZ, R4 ;  /* 0x000000ffff167224 */ /* 0x000fe200078e0004 */
[----:B------:R-:W-:Y:S01]  /*1530*/  MOV R21, R5 ;  /* 0x0000000500157202 */ /* 0x000fe20000000f00 */
[----:B------:R-:W-:Y:S01]  /*1540*/  IMAD.MOV.U32 R20, RZ, RZ, R8 ;  /* 0x000000ffff147224 */ /* 0x000fe200078e0008 */
[----:B------:R-:W-:Y:S02]  /*1550*/  MOV R18, 0x1570 ;  /* 0x0000157000127802 */ /* 0x000fe40000000f00 */
[----:B------:R-:W-:Y:S05]  /*1560*/  CALL.REL.NOINC `($__internal_2_$__cuda_sm20_div_s64) ;  /* 0x0000002800c47944 */ /* 0x000fea0003c00000 */
[----:B------:R-:W-:Y:S02]  /*1570*/  MOV R14, R12 ;  /* 0x0000000c000e7202 */ /* 0x000fe40000000f00 */
[----:B------:R-:W-:Y:S02]  /*1580*/  MOV R15, R11 ;  /* 0x0000000b000f7202 */ /* 0x000fe40000000f00 */
.L_x_87:
[----:B------:R-:W-:Y:S05]  /*1590*/  BSYNC.RECONVERGENT B0 ;  /* 0x0000000000007941 */ /* 0x000fea0003800200 */
.L_x_85:
[----:B------:R-:W0:Y:S01]  /*15a0*/  LDC R3, c[0x0][0x434] ;  /* 0x00010d00ff037b82 */ /* 0x000e220000000800 */
[----:B------:R-:W1:Y:S01]  /*15b0*/  S2R R4, SR_TID.X ;  /* 0x0000000000047919 */ /* 0x000e620000002100 */
[----:B------:R-:W2:Y:S01]  /*15c0*/  LDCU UR17, c[0x0][0x534] ;  /* 0x0000a680ff1177ac */ /* 0x000ea20008000800 */
[----:B------:R-:W-:Y:S01]  /*15d0*/  BSSY.RECONVERGENT B0, `(.L_x_88) ;  /* 0x0000044000007945 */ /* 0x000fe20003800200 */
[----:B------:R-:W-:Y:S01]  /*15e0*/  IMAD.MOV.U32 R16, RZ, RZ, -0x800000 ;  /* 0xff800000ff107424 */ /* 0x000fe200078e00ff */
[----:B------:R-:W3:Y:S01]  /*15f0*/  LDCU UR5, c[0x0][0x430] ;  /* 0x00008600ff0577ac */ /* 0x000ee20008000800 */
[----:B------:R-:W-:Y:S01]  /*1600*/  IMAD.MOV.U32 R25, RZ, RZ, -0x800000 ;  /* 0xff800000ff197424 */ /* 0x000fe200078e00ff */
[----:B------:R-:W-:-:S04]  /*1610*/  USHF.R.S32.HI UR8, URZ, 0x1f, UR14 ;  /* 0x0000001fff087899 */ /* 0x000fc8000801140e */
[----:B------:R-:W-:Y:S01]  /*1620*/  ULOP3.LUT UR8, UR8, 0x1, URZ, 0xfc, !UPT ;  /* 0x0000000108087892 */ /* 0x000fe2000f8efcff */
[----:B0-----:R-:W-:-:S04]  /*1630*/  IABS R7, R3 ;  /* 0x0000000300077213 */ /* 0x001fc80000000000 */
[----:B------:R-:W0:Y:S01]  /*1640*/  I2F.RP R11, R7 ;  /* 0x00000007000b7306 */ /* 0x000e220000209400 */
[----:B-1----:R-:W-:Y:S02]  /*1650*/  ISETP.GT.U32.AND P1, PT, R4, 0x7f, PT ;  /* 0x0000007f0400780c */ /* 0x002fe40003f24070 */
[----:B------:R-:W-:-:S05]  /*1660*/  SHF.R.U32.HI R17, RZ, 0x2, R4 ;  /* 0x00000002ff117819 */ /* 0x000fca0000011604 */
[----:B0-----:R-:W0:Y:S02]  /*1670*/  MUFU.RCP R12, R11 ;  /* 0x0000000b000c7308 */ /* 0x001e240000001000 */
[----:B0-----:R-:W-:-:S04]  /*1680*/  VIADD R12, R12, 0xffffffe ;  /* 0x0ffffffe0c0c7836 */ /* 0x001fc80000000000 */
[----:B------:R-:W-:Y:S02]  /*1690*/  @!P1 SHF.L.U32 R11, R4, 0x2, RZ ;  /* 0x00000002040b9819 */ /* 0x000fe400000006ff */
[----:B------:R-:W0:Y:S02]  /*16a0*/  F2I.FTZ.U32.TRUNC.NTZ R13, R12 ;  /* 0x0000000c000d7305 */ /* 0x000e24000021f000 */
[----:B------:R-:W-:Y:S01]  /*16b0*/  @!P1 LOP3.LUT R11, R11, 0xc, RZ, 0xc0, !PT ;  /* 0x0000000c0b0b9812 */ /* 0x000fe200078ec0ff */
[----:B0-----:R-:W-:Y:S02]  /*16c0*/  IMAD.MOV R5, RZ, RZ, -R13 ;  /* 0x000000ffff057224 */ /* 0x001fe400078e0a0d */
[----:B------:R-:W-:Y:S02]  /*16d0*/  IMAD.MOV.U32 R12, RZ, RZ, RZ ;  /* 0x000000ffff0c7224 */ /* 0x000fe400078e00ff */
[----:B------:R-:W-:Y:S01]  /*16e0*/  IMAD R6, R5, R7, RZ ;  /* 0x0000000705067224 */ /* 0x000fe200078e02ff */
[----:B------:R-:W-:-:S02]  /*16f0*/  IABS R5, R2 ;  /* 0x0000000200057213 */ /* 0x000fc40000000000 */
[----:B------:R-:W-:Y:S01]  /*1700*/  LOP3.LUT R2, R2, R3, RZ, 0x3c, !PT ;  /* 0x0000000302027212 */ /* 0x000fe200078e3cff */
[----:B------:R-:W-:Y:S01]  /*1710*/  IMAD.HI.U32 R6, R13, R6, R12 ;  /* 0x000000060d067227 */ /* 0x000fe200078e000c */
[----:B------:R-:W-:Y:S02]  /*1720*/  SHF.R.U32.HI R13, RZ, 0x5, R4 ;  /* 0x00000005ff0d7819 */ /* 0x000fe40000011604 */
[----:B------:R-:W-:Y:S02]  /*1730*/  ISETP.GE.AND P2, PT, R2, RZ, PT ;  /* 0x000000ff0200720c */ /* 0x000fe40003f46270 */
[----:B------:R-:W-:Y:S01]  /*1740*/  @!P1 MOV R2, 0x400 ;  /* 0x0000040000029802 */ /* 0x000fe20000000f00 */
[----:B------:R-:W-:Y:S02]  /*1750*/  IMAD.HI.U32 R19, R6, R5, RZ ;  /* 0x0000000506137227 */ /* 0x000fe400078e00ff */
[----:B------:R-:W0:Y:S02]  /*1760*/  @!P1 S2R R6, SR_CgaCtaId ;  /* 0x0000000000069919 */ /* 0x000e240000008800 */
[----:B------:R-:W-:-:S04]  /*1770*/  IMAD.MOV R12, RZ, RZ, -R19 ;  /* 0x000000ffff0c7224 */ /* 0x000fc800078e0a13 */
[C---:B------:R-:W-:Y:S02]  /*1780*/  IMAD R12, R7.reuse, R12, R5 ;  /* 0x0000000c070c7224 */ /* 0x040fe400078e0205 */
[----:B------:R-:W1:Y:S03]  /*1790*/  @!P1 S2R R5, SR_CgaCtaId ;  /* 0x0000000000059919 */ /* 0x000e660000008800 */
[----:B------:R-:W-:-:S13]  /*17a0*/  ISETP.GT.U32.AND P0, PT, R7, R12, PT ;  /* 0x0000000c0700720c */ /* 0x000fda0003f04070 */
[-C--:B------:R-:W-:Y:S01]  /*17b0*/  @!P0 IADD3 R12, PT, PT, R12, -R7.reuse, RZ ;  /* 0x800000070c0c8210 */ /* 0x080fe20007ffe0ff */
[----:B------:R-:W-:Y:S01]  /*17c0*/  @!P0 VIADD R19, R19, 0x1 ;  /* 0x0000000113138836 */ /* 0x000fe20000000000 */
[----:B------:R-:W-:Y:S02]  /*17d0*/  ISETP.NE.AND P0, PT, R3, RZ, PT ;  /* 0x000000ff0300720c */ /* 0x000fe40003f05270 */
[----:B------:R-:W-:Y:S02]  /*17e0*/  ISETP.GE.U32.AND P3, PT, R12, R7, PT ;  /* 0x000000070c00720c */ /* 0x000fe40003f66070 */
[----:B------:R-:W-:-:S04]  /*17f0*/  @!P1 MOV R7, 0x400 ;  /* 0x0000040000079802 */ /* 0x000fc80000000f00 */
[----:B0-----:R-:W-:Y:S02]  /*1800*/  @!P1 LEA R6, R6, R7, 0x18 ;  /* 0x0000000706069211 */ /* 0x001fe400078ec0ff */
[----:B------:R-:W-:-:S03]  /*1810*/  LOP3.LUT R7, R4, 0x1f, RZ, 0xc0, !PT ;  /* 0x0000001f04077812 */ /* 0x000fc600078ec0ff */
[----:B------:R-:W-:Y:S01]  /*1820*/  @!P1 IMAD R6, R17, 0x14, R6 ;  /* 0x0000001411069824 */ /* 0x000fe200078e0206 */
[----:B-1----:R-:W-:Y:S01]  /*1830*/  @!P1 LEA R2, R5, R2, 0x18 ;  /* 0x0000000205029211 */ /* 0x002fe200078ec0ff */
[----:B------:R-:W-:Y:S02]  /*1840*/  @P3 VIADD R19, R19, 0x1 ;  /* 0x0000000113133836 */ /* 0x000fe40000000000 */
[----:B------:R-:W-:Y:S02]  /*1850*/  @!P1 IMAD.IADD R11, R6, 0x1, R11 ;  /* 0x00000001060b9824 */ /* 0x000fe400078e020b */
[----:B------:R-:W-:Y:S01]  /*1860*/  @!P2 IMAD.MOV R19, RZ, RZ, -R19 ;  /* 0x000000ffff13a224 */ /* 0x000fe200078e0a13 */
[----:B------:R-:W-:Y:S01]  /*1870*/  @!P0 LOP3.LUT R19, RZ, R3, RZ, 0x33, !PT ;  /* 0x00000003ff138212 */ /* 0x000fe200078e33ff */
[----:B------:R-:W-:Y:S01]  /*1880*/  @!P1 IMAD R2, R7, 0x14, R2 ;  /* 0x0000001407029824 */ /* 0x000fe200078e0202 */
[----:B--2---:R-:W-:Y:S01]  /*1890*/  ISETP.GE.AND P0, PT, R17, UR17, PT ;  /* 0x0000001111007c0c */ /* 0x004fe2000bf06270 */
[----:B---3--:R-:W-:-:S02]  /*18a0*/  IMAD R6, R3, UR5, RZ ;  /* 0x0000000503067c24 */ /* 0x008fc4000f8e02ff */
[----:B------:R-:W-:Y:S01]  /*18b0*/  IMAD R5, R19, UR8, RZ ;  /* 0x0000000813057c24 */ /* 0x000fe2000f8e02ff */
[----:B------:R-:W0:Y:S01]  /*18c0*/  LDCU.64 UR8, c[0x0][0x358] ;  /* 0x00006b00ff0877ac */ /* 0x000e220008000a00 */
[----:B------:R-:W-:-:S03]  /*18d0*/  @!P1 LEA R3, R13, R2, 0x2 ;  /* 0x000000020d039211 */ /* 0x000fc600078e10ff */
[----:B------:R-:W-:-:S05]  /*18e0*/  IABS R21, R5 ;  /* 0x0000000500157213 */ /* 0x000fca0000000000 */
[----:B------:R-:W-:Y:S01]  /*18f0*/  VIADD R18, R21, UR4 ;  /* 0x0000000415127c36 */ /* 0x000fe20008000000 */
[----:B------:R-:W-:Y:S06]  /*1900*/  @P0 BRA `(.L_x_89) ;  /* 0x0000000000400947 */ /* 0x000fec0003800000 */
[----:B------:R-:W-:Y:S01]  /*1910*/  UIADD3 UR5, UP0, UPT, UR13, -UR12, URZ ;  /* 0x8000000c0d057290 */ /* 0x000fe2000ff1e0ff */
[----:B------:R-:W-:-:S03]  /*1920*/  LOP3.LUT R12, R4, 0x3, RZ, 0xc0, !PT ;  /* 0x00000003040c7812 */ /* 0x000fc600078ec0ff */
[----:B------:R-:W-:Y:S02]  /*1930*/  UIADD3.X UR4, UPT, UPT, UR15, -0x1, URZ, UP0, !UPT ;  /* 0xffffffff0f047890 */ /* 0x000fe400087fe4ff */
[----:B------:R-:W-:-:S04]  /*1940*/  ISETP.LT.U32.AND P0, PT, R12, UR5, PT ;  /* 0x000000050c007c0c */ /* 0x000fc8000bf01070 */
[----:B------:R-:W-:-:S05]  /*1950*/  IMAD.U32 R2, RZ, RZ, UR4 ;  /* 0x00000004ff027e24 */ /* 0x000fca000f8e00ff */
[----:B------:R-:W-:-:S13]  /*1960*/  ISETP.GT.AND.EX P0, PT, R2, RZ, PT, P0 ;  /* 0x000000ff0200720c */ /* 0x000fda0003f04300 */
[----:B------:R-:W-:Y:S05]  /*1970*/  @!P0 BRA `(.L_x_89) ;  /* 0x0000000000248947 */ /* 0x000fea0003800000 */
[----:B------:R-:W1:Y:S01]  /*1980*/  LDCU.64 UR4, c[0x0][0x428] ;  /* 0x00008500ff0477ac */ /* 0x000e620008000a00 */
[----:B------:R-:W-:Y:S01]  /*1990*/  IADD3 R22, P0, PT, R12, UR12, RZ ;  /* 0x0000000c0c167c10 */ /* 0x000fe2000ff1e0ff */
[----:B------:R-:W-:-:S04]  /*19a0*/  IMAD R2, R17, UR15, RZ ;  /* 0x0000000f11027c24 */ /* 0x000fc8000f8e02ff */
[----:B------:R-:W-:Y:S02]  /*19b0*/  IMAD.X R23, RZ, RZ, RZ, P0 ;  /* 0x000000ffff177224 */ /* 0x000fe400000e06ff */
[----:B------:R-:W-:-:S05]  /*19c0*/  IMAD.WIDE.U32 R16, R17, UR13, R22 ;  /* 0x0000000d11107c25 */ /* 0x000fca000f8e0016 */
[----:B------:R-:W-:Y:S02]  /*19d0*/  IADD3 R2, PT, PT, R17, R2, RZ ;  /* 0x0000000211027210 */ /* 0x000fe40007ffe0ff */
[----:B-1----:R-:W-:-:S04]  /*19e0*/  LEA R22, P0, R16, UR4, 0x2 ;  /* 0x0000000410167c11 */ /* 0x002fc8000f8010ff */
[----:B------:R-:W-:-:S05]  /*19f0*/  LEA.HI.X R23, R16, UR5, R2, 0x2, P0 ;  /* 0x0000000510177c11 */ /* 0x000fca00080f1402 */
[----:B0-----:R1:W5:Y:S04]  /*1a00*/  LDG.E R16, desc[UR8][R22.64] ;  /* 0x0000000816107981 */ /* 0x001368000c1e1900 */
.L_x_89:
[----:B0-----:R-:W-:Y:S05]  /*1a10*/  BSYNC.RECONVERGENT B0 ;  /* 0x0000000000007941 */ /* 0x001fea0003800200 */
.L_x_88:
[----:B-----5:R-:W-:Y:S01]  /*1a20*/  @!P1 STS [R11], R16 ;  /* 0x000000100b009388 */ /* 0x020fe20000000800 */
[----:B------:R-:W0:Y:S01]  /*1a30*/  I2F.RP R24, R21 ;  /* 0x0000001500187306 */ /* 0x000e220000209400 */
[----:B------:R-:W-:Y:S01]  /*1a40*/  BAR.SYNC.DEFER_BLOCKING 0x0 ;  /* 0x0000000000007b1d */ /* 0x000fe20000010000 */
[----:B------:R-:W-:-:S05]  /*1a50*/  ISETP.NE.AND P5, PT, R5, RZ, PT ;  /* 0x000000ff0500720c */ /* 0x000fca0003fa5270 */
[----:B------:R-:W-:Y:S01]  /*1a60*/  BSSY.RECONVERGENT B1, `(.L_x_90) ;  /* 0x000017b000017945 */ /* 0x000fe20003800200 */
[----:B------:R0:W2:Y:S02]  /*1a70*/  @!P1 LDS R25, [R3] ;  /* 0x0000000003199984 */ /* 0x0000a40000000800 */
[----:B0-----:R-:W0:Y:S02]  /*1a80*/  MUFU.RCP R3, R24 ;  /* 0x0000001800037308 */ /* 0x001e240000001000 */
[----:B--2---:R-:W2:Y:S01]  /*1a90*/  SHFL.BFLY PT, R20, R25, 0x10, 0x1f ;  /* 0x0e001f0019147f89 */ /* 0x004ea200000e0000 */
[----:B0-----:R-:W-:-:S05]  /*1aa0*/  VIADD R30, R3, 0xffffffe ;  /* 0x0ffffffe031e7836 */ /* 0x001fca0000000000 */
[----:B------:R0:W-:Y:S02]  /*1ab0*/  F2I.FTZ.U32.TRUNC.NTZ R31, R30 ;  /* 0x0000001e001f7305 */ /* 0x0001e4000021f000 */
[----:B0-----:R-:W-:Y:S01]  /*1ac0*/  HFMA2 R30, -RZ, RZ, 0, 0 ;  /* 0x00000000ff1e7431 */ /* 0x001fe200000001ff */
[----:B--2---:R-:W-:-:S05]  /*1ad0*/  FMNMX.FTZ R20, R20, R25, !PT ;  /* 0x0000001914147209 */ /* 0x004fca0007810000 */
[----:B------:R-:W0:Y:S02]  /*1ae0*/  SHFL.BFLY PT, R17, R20, 0x8, 0x1f ;  /* 0x0d001f0014117f89 */ /* 0x000e2400000e0000 */
[----:B0-----:R-:W-:-:S05]  /*1af0*/  FMNMX.FTZ R17, R20, R17, !PT ;  /* 0x0000001114117209 */ /* 0x001fca0007810000 */
[----:B------:R-:W0:Y:S02]  /*1b00*/  SHFL.BFLY PT, R12, R17, 0x4, 0x1f ;  /* 0x0c801f00110c7f89 */ /* 0x000e2400000e0000 */
[----:B0-----:R-:W-:Y:S02]  /*1b10*/  FMNMX.FTZ R12, R17, R12, !PT ;  /* 0x0000000c110c7209 */ /* 0x001fe40007810000 */
[----:B------:R-:W0:Y:S03]  /*1b20*/  LDC R17, c[0x0][0x3e0] ;  /* 0x0000f800ff117b82 */ /* 0x000e260000000800 */
[----:B-1----:R-:W1:Y:S01]  /*1b30*/  SHFL.BFLY PT, R23, R12, 0x2, 0x1f ;  /* 0x0c401f000c177f89 */ /* 0x002e6200000e0000 */
[----:B0-----:R-:W-:Y:S02]  /*1b40*/  IABS R16, R17 ;  /* 0x0000001100107213 */ /* 0x001fe40000000000 */
[----:B-1----:R-:W-:-:S02]  /*1b50*/  FMNMX.FTZ R23, R12, R23, !PT ;  /* 0x000000170c177209 */ /* 0x002fc40007810000 */
[----:B------:R-:W0:Y:S03]  /*1b60*/  I2F.RP R20, R16 ;  /* 0x0000001000147306 */ /* 0x000e260000209400 */
[----:B------:R-:W1:Y:S05]  /*1b70*/  SHFL.BFLY PT, R2, R23, 0x1, 0x1f ;  /* 0x0c201f0017027f89 */ /* 0x000e6a00000e0000 */
[----:B0-----:R-:W0:Y:S01]  /*1b80*/  MUFU.RCP R26, R20 ;  /* 0x00000014001a7308 */ /* 0x001e220000001000 */
[----:B-1----:R-:W-:-:S04]  /*1b90*/  FMNMX.FTZ R2, R23, R2, !PT ;  /* 0x0000000217027209 */ /* 0x002fc80007810000 */
[----:B------:R-:W-:Y:S01]  /*1ba0*/  FSETP.NEU.FTZ.AND P0, PT, R2, -INF , PT ;  /* 0xff8000000200780b */ /* 0x000fe20003f1d000 */
[----:B0-----:R-:W-:-:S03]  /*1bb0*/  VIADD R26, R26, 0xffffffe ;  /* 0x0ffffffe1a1a7836 */ /* 0x001fc60000000000 */
[----:B------:R-:W-:Y:S01]  /*1bc0*/  FSEL R2, R2, RZ, P0 ;  /* 0x000000ff02027208 */ /* 0x000fe20000000000 */
[----:B------:R-:W0:Y:S04]  /*1bd0*/  F2I.FTZ.U32.TRUNC.NTZ R27, R26 ;  /* 0x0000001a001b7305 */ /* 0x000e28000021f000 */
[----:B------:R-:W-:-:S04]  /*1be0*/  FADD.FTZ R22, -R2, R25 ;  /* 0x0000001902167221 */ /* 0x000fc80000010100 */
[----:B------:R-:W-:-:S06]  /*1bf0*/  FMUL.FTZ R22, R22, 1.4426950216293334961 ;  /* 0x3fb8aa3b16167820 */ /* 0x000fcc0000410000 */
[----:B------:R-:W1:Y:S01]  /*1c00*/  MUFU.EX2 R22, R22 ;  /* 0x0000001600167308 */ /* 0x000e620000000800 */
[----:B0-----:R-:W-:Y:S02]  /*1c10*/  IMAD.MOV R3, RZ, RZ, -R27 ;  /* 0x000000ffff037224 */ /* 0x001fe400078e0a1b */
[----:B------:R-:W-:Y:S01]  /*1c20*/  IMAD.MOV.U32 R26, RZ, RZ, RZ ;  /* 0x000000ffff1a7224 */ /* 0x000fe200078e00ff */
[----:B-1----:R-:W0:Y:S02]  /*1c30*/  SHFL.BFLY PT, R11, R22, 0x10, 0x1f ;  /* 0x0e001f00160b7f89 */ /* 0x002e2400000e0000 */
[----:B0-----:R-:W-:Y:S01]  /*1c40*/  FADD.FTZ R11, R22, R11 ;  /* 0x0000000b160b7221 */ /* 0x001fe20000010000 */
[----:B------:R-:W-:-:S04]  /*1c50*/  IMAD.MOV R22, RZ, RZ, -R31 ;  /* 0x000000ffff167224 */ /* 0x000fc800078e0a1f */
[----:B------:R-:W0:Y:S01]  /*1c60*/  SHFL.BFLY PT, R12, R11, 0x8, 0x1f ;  /* 0x0d001f000b0c7f89 */ /* 0x000e2200000e0000 */
[----:B------:R-:W-:-:S04]  /*1c70*/  IMAD R22, R22, R21, RZ ;  /* 0x0000001516167224 */ /* 0x000fc800078e02ff */
[----:B------:R-:W-:-:S04]  /*1c80*/  IMAD.HI.U32 R22, R31, R22, R30 ;  /* 0x000000161f167227 */ /* 0x000fc800078e001e */
[----:B0-----:R-:W-:Y:S01]  /*1c90*/  FADD.FTZ R12, R11, R12 ;  /* 0x0000000c0b0c7221 */ /* 0x001fe20000010000 */
[----:B------:R-:W-:-:S04]  /*1ca0*/  IABS R11, R18 ;  /* 0x00000012000b7213 */ /* 0x000fc80000000000 */
[----:B------:R-:W0:Y:S01]  /*1cb0*/  SHFL.BFLY PT, R23, R12, 0x4, 0x1f ;  /* 0x0c801f000c177f89 */ /* 0x000e2200000e0000 */
[----:B------:R-:W-:-:S04]  /*1cc0*/  IMAD.HI.U32 R22, R22, R11, RZ ;  /* 0x0000000b16167227 */ /* 0x000fc800078e00ff */
[----:B0-----:R-:W-:Y:S01]  /*1cd0*/  FADD.FTZ R23, R12, R23 ;  /* 0x000000170c177221 */ /* 0x001fe20000010000 */
[----:B------:R-:W-:Y:S01]  /*1ce0*/  IMAD R12, R3, R16, RZ ;  /* 0x00000010030c7224 */ /* 0x000fe200078e02ff */
[----:B------:R-:W-:-:S03]  /*1cf0*/  IABS R3, R5 ;  /* 0x0000000500037213 */ /* 0x000fc60000000000 */
[----:B------:R-:W0:Y:S01]  /*1d00*/  SHFL.BFLY PT, R20, R23, 0x2, 0x1f ;  /* 0x0c401f0017147f89 */ /* 0x000e2200000e0000 */
[----:B------:R-:W-:-:S04]  /*1d10*/  IMAD.HI.U32 R12, R27, R12, R26 ;  /* 0x0000000c1b0c7227 */ /* 0x000fc800078e001a */
[----:B------:R-:W-:Y:S02]  /*1d20*/  IMAD.MOV R3, RZ, RZ, -R3 ;  /* 0x000000ffff037224 */ /* 0x000fe400078e0a03 */
[----:B------:R-:W-:-:S04]  /*1d30*/  IMAD.HI.U32 R12, R12, R11, RZ ;  /* 0x0000000b0c0c7227 */ /* 0x000fc800078e00ff */
[----:B------:R-:W-:Y:S02]  /*1d40*/  IMAD R24, R22, R3, R11 ;  /* 0x0000000316187224 */ /* 0x000fe400078e020b */
[----:B------:R-:W-:-:S03]  /*1d50*/  IMAD.MOV R3, RZ, RZ, -R12 ;  /* 0x000000ffff037224 */ /* 0x000fc600078e0a0c */
[----:B------:R-:W-:Y:S01]  /*1d60*/  ISETP.GT.U32.AND P2, PT, R21, R24, PT ;  /* 0x000000181500720c */ /* 0x000fe20003f44070 */
[----:B------:R-:W-:Y:S01]  /*1d70*/  IMAD R3, R16, R3, R11 ;  /* 0x0000000310037224 */ /* 0x000fe200078e020b */
[C---:B------:R-:W-:Y:S02]  /*1d80*/  LOP3.LUT R11, R18.reuse, R21, RZ, 0x3c, !PT ;  /* 0x00000015120b7212 */ /* 0x040fe400078e3cff */
[----:B------:R-:W-:Y:S02]  /*1d90*/  LOP3.LUT R18, R18, R17, RZ, 0x3c, !PT ;  /* 0x0000001112127212 */ /* 0x000fe400078e3cff */
[----:B------:R-:W-:Y:S01]  /*1da0*/  ISETP.GT.U32.AND P0, PT, R16, R3, PT ;  /* 0x000000031000720c */ /* 0x000fe20003f04070 */
[----:B0-----:R-:W-:Y:S01]  /*1db0*/  FADD.FTZ R23, R23, R20 ;  /* 0x0000001417177221 */ /* 0x001fe20000010000 */
[----:B------:R-:W-:-:S04]  /*1dc0*/  ISETP.GE.AND P3, PT, R11, RZ, PT ;  /* 0x000000ff0b00720c */ /* 0x000fc80003f66270 */
[----:B------:R-:W0:Y:S01]  /*1dd0*/  SHFL.BFLY PT, R20, R23, 0x1, 0x1f ;  /* 0x0c201f0017147f89 */ /* 0x000e2200000e0000 */
[-C--:B------:R-:W-:Y:S01]  /*1de0*/  @!P2 IADD3 R24, PT, PT, R24, -R21.reuse, RZ ;  /* 0x800000151818a210 */ /* 0x080fe20007ffe0ff */
[----:B------:R-:W-:Y:S01]  /*1df0*/  @!P2 VIADD R22, R22, 0x1 ;  /* 0x000000011616a836 */ /* 0x000fe20000000000 */
[----:B------:R-:W-:Y:S02]  /*1e00*/  ISETP.GE.AND P2, PT, R18, RZ, PT ;  /* 0x000000ff1200720c */ /* 0x000fe40003f46270 */
[----:B------:R-:W-:Y:S02]  /*1e10*/  ISETP.GE.U32.AND P1, PT, R24, R21, PT ;  /* 0x000000151800720c */ /* 0x000fe40003f26070 */
[----:B------:R-:W-:Y:S01]  /*1e20*/  @!P0 IMAD.IADD R3, R3, 0x1, -R16 ;  /* 0x0000000103038824 */ /* 0x000fe200078e0a10 */
[----:B------:R-:W-:Y:S01]  /*1e30*/  @!P0 IADD3 R12, PT, PT, R12, 0x1, RZ ;  /* 0x000000010c0c8810 */ /* 0x000fe20007ffe0ff */
[----:B------:R-:W-:Y:S01]  /*1e40*/  IMAD.MOV.U32 R24, RZ, RZ, 0x7f800000 ;  /* 0x7f800000ff187424 */ /* 0x000fe200078e00ff */
[----:B------:R-:W-:-:S02]  /*1e50*/  ISETP.NE.AND P0, PT, R17, RZ, PT ;  /* 0x000000ff1100720c */ /* 0x000fc40003f05270 */
[----:B------:R-:W-:-:S06]  /*1e60*/  ISETP.GE.U32.AND P4, PT, R3, R16, PT ;  /* 0x000000100300720c */ /* 0x000fcc0003f86070 */
[----:B------:R-:W-:-:S04]  /*1e70*/  @P1 VIADD R22, R22, 0x1 ;  /* 0x0000000116161836 */ /* 0x000fc80000000000 */
[----:B------:R-:W-:Y:S01]  /*1e80*/  @!P3 IMAD.MOV R22, RZ, RZ, -R22 ;  /* 0x000000ffff16b224 */ /* 0x000fe200078e0a16 */
[----:B------:R-:W-:Y:S01]  /*1e90*/  ISETP.NE.AND P3, PT, R19, RZ, PT ;  /* 0x000000ff1300720c */ /* 0x000fe20003f65270 */
[----:B0-----:R-:W-:Y:S01]  /*1ea0*/  FADD.FTZ R20, R23, R20 ;  /* 0x0000001417147221 */ /* 0x001fe20000010000 */
[----:B------:R-:W-:Y:S01]  /*1eb0*/  @P4 VIADD R12, R12, 0x1 ;  /* 0x000000010c0c4836 */ /* 0x000fe20000000000 */
[----:B------:R-:W-:Y:S02]  /*1ec0*/  @!P5 LOP3.LUT R22, RZ, R21, RZ, 0x33, !PT ;  /* 0x00000015ff16d212 */ /* 0x000fe400078e33ff */
[----:B------:R-:W-:Y:S01]  /*1ed0*/  SHF.R.S32.HI R21, RZ, 0x1f, R5 ;  /* 0x0000001fff157819 */ /* 0x000fe20000011405 */
[----:B------:R-:W-:Y:S01]  /*1ee0*/  IMAD.MOV.U32 R3, RZ, RZ, R12 ;  /* 0x000000ffff037224 */ /* 0x000fe200078e000c */
[----:B------:R-:W-:Y:S01]  /*1ef0*/  FSETP.NE.FTZ.AND P1, PT, R20, RZ, PT ;  /* 0x000000ff1400720b */ /* 0x000fe20003f35000 */
[----:B------:R-:W-:Y:S01]  /*1f00*/  IMAD R5, R5, R6, RZ ;  /* 0x0000000605057224 */ /* 0x000fe200078e02ff */
[----:B------:R-:W-:-:S02]  /*1f10*/  SEL R12, RZ, 0x1, !P3 ;  /* 0x00000001ff0c7807 */ /* 0x000fc40005800000 */
[----:B------:R-:W-:Y:S02]  /*1f20*/  @!P2 IADD3 R3, PT, PT, -R3, RZ, RZ ;  /* 0x000000ff0303a210 */ /* 0x000fe40007ffe1ff */
[----:B------:R-:W-:Y:S02]  /*1f30*/  @!P0 LOP3.LUT R3, RZ, R17, RZ, 0x33, !PT ;  /* 0x00000011ff038212 */ /* 0x000fe400078e33ff */
[----:B------:R-:W-:Y:S02]  /*1f40*/  LOP3.LUT P0, RZ, R4, 0x39f, RZ, 0xc0, !PT ;  /* 0x0000039f04ff7812 */ /* 0x000fe4000780c0ff */
[----:B------:R-:W-:Y:S01]  /*1f50*/  ISETP.LT.U32.AND P2, PT, R14, R22, PT ;  /* 0x000000160e00720c */ /* 0x000fe20003f41070 */
[----:B------:R-:W-:Y:S01]  /*1f60*/  IMAD R3, R3, UR10, RZ ;  /* 0x0000000a03037c24 */ /* 0x000fe2000f8e02ff */
[----:B------:R-:W-:Y:S01]  /*1f70*/  SHF.R.S32.HI R19, RZ, 0x1f, R22 ;  /* 0x0000001fff137819 */ /* 0x000fe20000011416 */
[----:B------:R-:W0:Y:S01]  /*1f80*/  @P1 MUFU.LG2 R11, R20 ;  /* 0x00000014000b1308 */ /* 0x000e220000000c00 */
[----:B------:R-:W-:-:S02]  /*1f90*/  LOP3.LUT R12, R21, R12, RZ, 0xfc, !PT ;  /* 0x0000000c150c7212 */ /* 0x000fc400078efcff */
[----:B------:R-:W-:-:S03]  /*1fa0*/  ISETP.LT.AND.EX P2, PT, R15, R19, PT, P2 ;  /* 0x000000130f00720c */ /* 0x000fc60003f41320 */
[----:B------:R-:W-:Y:S01]  /*1fb0*/  IMAD R3, R12, R3, RZ ;  /* 0x000000030c037224 */ /* 0x000fe200078e02ff */
[----:B------:R-:W-:Y:S01]  /*1fc0*/  SEL R6, R14, R22, P2 ;  /* 0x000000160e067207 */ /* 0x000fe20001000000 */
[----:B0-----:R-:W-:Y:S01]  /*1fd0*/  @P1 FFMA.FTZ R24, R11, 0.69314718246459960938, R2 ;  /* 0x3f3172180b181823 */ /* 0x001fe20000010002 */
[----:B------:R-:W-:Y:S05]  /*1fe0*/  @P0 BRA `(.L_x_91) ;  /* 0x0000001000880947 */ /* 0x000fea0003800000 */
        /* <DEDUP_REMOVED lines=11> */
[C---:B------:R-:W-:Y:S01]  /*20a0*/  IADD3 R11, P1, PT, R17.reuse, 0x1, RZ ;  /* 0x00000001110b7810 */ /* 0x040fe20007f3e0ff */
[----:B------:R-:W-:Y:S02]  /*20b0*/  IMAD R18, R12, UR11, RZ ;  /* 0x0000000b0c127c24 */ /* 0x000fe4000f8e02ff */
[----:B------:R-:W-:Y:S01]  /*20c0*/  IMAD.WIDE.U32 R14, R17, UR11, RZ ;  /* 0x0000000b110e7c25 */ /* 0x000fe2000f8e00ff */
        /* <DEDUP_REMOVED lines=18> */
[----:B------:R-:W0:Y:S02]  /*21f0*/  F2I.FTZ.U32.TRUNC.NTZ R15, R14 ;  /* 0x0000000e000f7305 */ /* 0x000e24000021f000 */
[----:B0-----:R-:W-:Y:S01]  /*2200*/  IMAD.MOV R11, RZ, RZ, -R15 ;  /* 0x000000ffff0b7224 */ /* 0x001fe200078e0a0f */
[----:B------:R-:W-:-:S03]  /*2210*/  MOV R14, RZ ;  /* 0x000000ff000e7202 */ /* 0x000fc60000000f00 */
        /* <DEDUP_REMOVED lines=15> */
.L_x_93:
[----:B------:R-:W-:Y:S01]  /*2310*/  IMAD.MOV.U32 R22, RZ, RZ, R2 ;  /* 0x000000ffff167224 */ /* 0x000fe200078e0002 */
[----:B------:R-:W-:Y:S01]  /*2320*/  MOV R21, RZ ;  /* 0x000000ff00157202 */ /* 0x000fe20000000f00 */
[----:B------:R-:W-:Y:S01]  /*2330*/  IMAD.MOV.U32 R20, RZ, RZ, R32 ;  /* 0x000000ffff147224 */ /* 0x000fe200078e0020 */
[----:B------:R-:W-:Y:S02]  /*2340*/  MOV R18, 0x2360 ;  /* 0x0000236000127802 */ /* 0x000fe40000000f00 */
[----:B------:R-:W-:Y:S05]  /*2350*/  CALL.REL.NOINC `($__internal_2_$__cuda_sm20_div_s64) ;  /* 0x0000001c00487944 */ /* 0x000fea0003c00000 */
[----:B------:R-:W-:Y:S02]  /*2360*/  IADD3 R15, PT, PT, -R12, RZ, RZ ;  /* 0x000000ff0c0f7210 */ /* 0x000fe40007ffe1ff */
[----:B------:R-:W-:-:S03]  /*2370*/  MOV R33, R11 ;  /* 0x0000000b00217202 */ /* 0x000fc60000000f00 */
[----:B------:R-:W-:Y:S01]  /*2380*/  IMAD R14, R32, R15, R2 ;  /* 0x0000000f200e7224 */ /* 0x000fe200078e0202 */
[----:B------:R-:W-:-:S07]  /*2390*/  MOV R32, R12 ;  /* 0x0000000c00207202 */ /* 0x000fce0000000f00 */
.L_x_94:
        /* <DEDUP_REMOVED lines=20> */
[----:B------:R-:W-:Y:S02]  /*24e0*/  ISETP.GT.U32.AND P1, PT, R15, R12, PT ;  /* 0x0000000c0f00720c */ /* 0x000fe40003f24070 */
[----:B------:R-:W-:Y:S01]  /*24f0*/  IADD3 R11, PT, PT, R19, R29, RZ ;  /* 0x0000001d130b7210 */ /* 0x000fe20007ffe0ff */
[----:B------:R-:W-:-:S04]  /*2500*/  IMAD.WIDE.U32 R28, R18, R34, RZ ;  /* 0x00000022121c7225 */ /* 0x000fc800078e00ff */
[----:B------:R-:W-:-:S04]  /*2510*/  IMAD R11, R11, R34, RZ ;  /* 0x000000220b0b7224 */ /* 0x000fc800078e02ff */
[----:B------:R-:W-:Y:S02]  /*2520*/  IMAD R19, R35, R18, R11 ;  /* 0x0000001223137224 */ /* 0x000fe400078e020b */
[----:B------:R-:W-:Y:S02]  /*2530*/  @!P1 IMAD.IADD R12, R12, 0x1, -R15 ;  /* 0x000000010c0c9824 */ /* 0x000fe400078e0a0f */
[----:B------:R-:W-:Y:S01]  /*2540*/  @!P1 VIADD R2, R2, 0x1 ;  /* 0x0000000102029836 */ /* 0x000fe20000000000 */
[----:B------:R-:W-:Y:S01]  /*2550*/  ISETP.NE.AND P1, PT, RZ, UR11, PT ;  /* 0x0000000bff007c0c */ /* 0x000fe2000bf25270 */
[----:B------:R-:W-:Y:S01]  /*2560*/  IMAD.IADD R19, R29, 0x1, R19 ;  /* 0x000000011d137824 */ /* 0x000fe200078e0213 */
[----:B------:R-:W-:-:S04]  /*2570*/  ISETP.GE.U32.AND P2, PT, R12, R15, PT ;  /* 0x0000000f0c00720c */ /* 0x000fc80003f46070 */
[----:B------:R-:W-:-:S09]  /*2580*/  LOP3.LUT R0, R33, R19, RZ, 0xfc, !PT ;  /* 0x0000001321007212 */ /* 0x000fd200078efcff */
[----:B------:R-:W-:-:S04]  /*2590*/  @P2 IADD3 R2, PT, PT, R2, 0x1, RZ ;  /* 0x0000000102022810 */ /* 0x000fc80007ffe0ff */
        /* <DEDUP_REMOVED lines=27> */
.L_x_96:
[----:B------:R-:W-:Y:S01]  /*2750*/  IMAD.MOV.U32 R22, RZ, RZ, R32 ;  /* 0x000000ffff167224 */ /* 0x000fe200078e0020 */
[----:B------:R-:W-:Y:S01]  /*2760*/  MOV R21, R33 ;  /* 0x0000002100157202 */ /* 0x000fe20000000f00 */
[----:B------:R-:W-:Y:S01]  /*2770*/  IMAD.MOV.U32 R20, RZ, RZ, R28 ;  /* 0x000000ffff147224 */ /* 0x000fe200078e001c */
[----:B------:R-:W-:Y:S02]  /*2780*/  MOV R18, 0x27a0 ;  /* 0x000027a000127802 */ /* 0x000fe40000000f00 */
[----:B------:R-:W-:Y:S05]  /*2790*/  CALL.REL.NOINC `($__internal_2_$__cuda_sm20_div_s64) ;  /* 0x0000001800387944 */ /* 0x000fea0003c00000 */
[----:B------:R-:W-:-:S05]  /*27a0*/  IADD3 R29, PT, PT, -R12, RZ, RZ ;  /* 0x000000ff0c1d7210 */ /* 0x000fca0007ffe1ff */
[----:B------:R-:W-:Y:S02]  /*27b0*/  IMAD R29, R29, R28, R32 ;  /* 0x0000001c1d1d7224 */ /* 0x000fe400078e0220 */
.L_x_97:
[----:B------:R-:W-:Y:S05]  /*27c0*/  BSYNC.RECONVERGENT B0 ;  /* 0x0000000000007941 */ /* 0x000fea0003800200 */
.L_x_95:
        /* <DEDUP_REMOVED lines=10> */
[----:B------:R-:W-:-:S02]  /*2870*/  IABS R27, R10 ;  /* 0x0000000a001b7213 */ /* 0x000fc40000000000 */
[----:B------:R-:W-:-:S03]  /*2880*/  ISETP.NE.AND P5, PT, R10, RZ, PT ;  /* 0x000000ff0a00720c */ /* 0x000fc60003fa5270 */
[----:B------:R-:W-:Y:S01]  /*2890*/  IMAD.MOV R27, RZ, RZ, -R27 ;  /* 0x000000ffff1b7224 */ /* 0x000fe200078e0a1b */
[----:B0-----:R-:W-:Y:S01]  /*28a0*/  UISETP.NE.AND UP0, UPT, UR15, URZ, UPT ;  /* 0x000000ff0f00728c */ /* 0x001fe2000bf05270 */
[----:B-1----:R-:W0:Y:S03]  /*28b0*/  MUFU.RCP R11, R11 ;  /* 0x0000000b000b7308 */ /* 0x002e260000001000 */
[----:B--2---:R-:W-:Y:S02]  /*28c0*/  USEL UR15, UR4, 0x1, UP0 ;  /* 0x00000001040f7887 */ /* 0x004fe40008000000 */
[----:B------:R-:W-:-:S03]  /*28d0*/  UIMAD UR4, UR5, UR4, URZ ;  /* 0x00000004050472a4 */ /* 0x000fc6000f8e02ff */
[----:B---3--:R-:W1:Y:S01]  /*28e0*/  MUFU.RCP R34, R21 ;  /* 0x0000001500227308 */ /* 0x008e620000001000 */
[----:B------:R-:W-:Y:S02]  /*28f0*/  USHF.R.S32.HI UR17, URZ, 0x1f, UR15 ;  /* 0x0000001fff117899 */ /* 0x000fe4000801140f */
[----:B------:R-:W-:-:S05]  /*2900*/  UIMAD UR5, UR15, UR5, URZ ;  /* 0x000000050f0572a4 */ /* 0x000fca000f8e02ff */
[----:B------:R-:W-:Y:S01]  /*2910*/  I2F.U32.RP R14, R15 ;  /* 0x0000000f000e7306 */ /* 0x000fe20000209000 */
[----:B0-----:R-:W-:-:S07]  /*2920*/  VIADD R22, R11, 0xffffffe ;  /* 0x0ffffffe0b167836 */ /* 0x001fce0000000000 */
[----:B------:R-:W0:Y:S01]  /*2930*/  F2I.FTZ.U32.TRUNC.NTZ R23, R22 ;  /* 0x0000001600177305 */ /* 0x000e22000021f000 */
[----:B-1----:R-:W-:-:S07]  /*2940*/  VIADD R34, R34, 0xffffffe ;  /* 0x0ffffffe22227836 */ /* 0x002fce0000000000 */
[----:B------:R1:W2:Y:S01]  /*2950*/  F2I.FTZ.U32.TRUNC.NTZ R35, R34 ;  /* 0x0000002200237305 */ /* 0x0002a2000021f000 */
[----:B0-----:R-:W-:-:S07]  /*2960*/  IMAD.MOV R33, RZ, RZ, -R23 ;  /* 0x000000ffff217224 */ /* 0x001fce00078e0a17 */
[----:B------:R-:W0:Y:S01]  /*2970*/  MUFU.RCP R30, R14 ;  /* 0x0000000e001e7308 */ /* 0x000e220000001000 */
[----:B------:R-:W-:Y:S02]  /*2980*/  IMAD.MOV.U32 R22, RZ, RZ, RZ ;  /* 0x000000ffff167224 */ /* 0x000fe400078e00ff */
[----:B------:R-:W-:Y:S02]  /*2990*/  IMAD R33, R33, R20, RZ ;  /* 0x0000001421217224 */ /* 0x000fe400078e02ff */
[----:B-1----:R-:W-:Y:S02]  /*29a0*/  HFMA2 R34, -RZ, RZ, 0, 0 ;  /* 0x00000000ff227431 */ /* 0x002fe400000001ff */
[----:B--2---:R-:W-:Y:S01]  /*29b0*/  IMAD.MOV R21, RZ, RZ, -R35 ;  /* 0x000000ffff157224 */ /* 0x004fe200078e0a23 */
[----:B------:R-:W1:Y:S01]  /*29c0*/  I2F.U32.RP R11, R16 ;  /* 0x00000010000b7306 */ /* 0x000e620000209000 */
[----:B------:R-:W-:Y:S01]  /*29d0*/  IMAD.HI.U32 R33, R23, R33, R22 ;  /* 0x0000002117217227 */ /* 0x000fe200078e0016 */
[----:B------:R-:W-:-:S03]  /*29e0*/  IABS R23, R8 ;  /* 0x0000000800177213 */ /* 0x000fc60000000000 */
[----:B------:R-:W-:Y:S01]  /*29f0*/  IMAD R22, R21, R18, RZ ;  /* 0x0000001215167224 */ /* 0x000fe200078e02ff */
[----:B------:R-:W-:Y:S01]  /*2a00*/  IABS R21, R12 ;  /* 0x0000000c00157213 */ /* 0x000fe20000000000 */
[----:B------:R-:W-:Y:S01]  /*2a10*/  IMAD.HI.U32 R28, R33, R26, RZ ;  /* 0x0000001a211c7227 */ /* 0x000fe200078e00ff */
[----:B------:R-:W2:Y:S01]  /*2a20*/  I2F.U32.RP R32, R19 ;  /* 0x0000001300207306 */ /* 0x000ea20000209000 */
[----:B0-----:R-:W-:Y:S02]  /*2a30*/  IADD3 R30, PT, PT, R30, 0xffffffe, RZ ;  /* 0x0ffffffe1e1e7810 */ /* 0x001fe40007ffe0ff */
[----:B------:R-:W-:-:S04]  /*2a40*/  IMAD.HI.U32 R22, R35, R22, R34 ;  /* 0x0000001623167227 */ /* 0x000fc800078e0022 */
[----:B------:R-:W-:Y:S01]  /*2a50*/  IMAD.MOV R23, RZ, RZ, -R23 ;  /* 0x000000ffff177224 */ /* 0x000fe200078e0a17 */
[----:B------:R0:W3:Y:S01]  /*2a60*/  F2I.FTZ.U32.TRUNC.NTZ R31, R30 ;  /* 0x0000001e001f7305 */ /* 0x0000e2000021f000 */
[----:B------:R-:W-:-:S04]  /*2a70*/  IMAD.HI.U32 R22, R22, R21, RZ ;  /* 0x0000001516167227 */ /* 0x000fc800078e00ff */
[----:B------:R-:W-:Y:S01]  /*2a80*/  IMAD R27, R28, R27, R26 ;  /* 0x0000001b1c1b7224 */ /* 0x000fe200078e021a */
[----:B------:R-:W-:Y:S01]  /*2a90*/  LOP3.LUT R26, R29, R10, RZ, 0x3c, !PT ;  /* 0x0000000a1d1a7212 */ /* 0x000fe200078e3cff */
[----:B------:R-:W-:Y:S01]  /*2aa0*/  IMAD R23, R22, R23, R21 ;  /* 0x0000001716177224 */ /* 0x000fe200078e0215 */
[----:B-1----:R-:W1:Y:S02]  /*2ab0*/  MUFU.RCP R11, R11 ;  /* 0x0000000b000b7308 */ /* 0x002e640000001000 */
[----:B------:R-:W-:Y:S02]  /*2ac0*/  ISETP.GT.U32.AND P3, PT, R20, R27, PT ;  /* 0x0000001b1400720c */ /* 0x000fe40003f64070 */
[----:B------:R-:W-:Y:S02]  /*2ad0*/  ISETP.GT.U32.AND P1, PT, R18, R23, PT ;  /* 0x000000171200720c */ /* 0x000fe40003f24070 */
[----:B------:R-:W-:Y:S01]  /*2ae0*/  ISETP.GE.AND P2, PT, R26, RZ, PT ;  /* 0x000000ff1a00720c */ /* 0x000fe20003f46270 */
[----:B0-----:R-:W-:Y:S01]  /*2af0*/  IMAD.MOV.U32 R30, RZ, RZ, RZ ;  /* 0x000000ffff1e7224 */ /* 0x001fe200078e00ff */
[----:B--2---:R-:W0:Y:S01]  /*2b00*/  MUFU.RCP R32, R32 ;  /* 0x0000002000207308 */ /* 0x004e220000001000 */
[----:B---3--:R-:W-:-:S05]  /*2b10*/  IADD3 R14, PT, PT, RZ, -R31, RZ ;  /* 0x8000001fff0e7210 */ /* 0x008fca0007ffe0ff */
[----:B------:R-:W-:Y:S01]  /*2b20*/  IMAD R21, R14, R15, RZ ;  /* 0x0000000f0e157224 */ /* 0x000fe200078e02ff */
[----:B------:R-:W-:Y:S01]  /*2b30*/  IABS R14, R2 ;  /* 0x00000002000e7213 */ /* 0x000fe20000000000 */
[----:B------:R-:W-:Y:S01]  /*2b40*/  @!P3 IMAD.IADD R27, R27, 0x1, -R20 ;  /* 0x000000011b1bb824 */ /* 0x000fe200078e0a14 */
[----:B------:R-:W-:Y:S01]  /*2b50*/  @!P1 IADD3 R23, PT, PT, R23, -R18, RZ ;  /* 0x8000001217179210 */ /* 0x000fe20007ffe0ff */
[----:B------:R-:W-:Y:S01]  /*2b60*/  IMAD.HI.U32 R21, R31, R21, R30 ;  /* 0x000000151f157227 */ /* 0x000fe200078e001e */
[----:B-1----:R-:W-:Y:S02]  /*2b70*/  IADD3 R30, PT, PT, R11, 0xffffffe, RZ ;  /* 0x0ffffffe0b1e7810 */ /* 0x002fe40007ffe0ff */
[----:B------:R-:W-:Y:S01]  /*2b80*/  ISETP.GE.U32.AND P6, PT, R27, R20, PT ;  /* 0x000000141b00720c */ /* 0x000fe20003fc6070 */
[----:B------:R-:W-:Y:S01]  /*2b90*/  @!P1 VIADD R22, R22, 0x1 ;  /* 0x0000000116169836 */ /* 0x000fe20000000000 */
[----:B------:R1:W2:Y:S01]  /*2ba0*/  F2I.FTZ.U32.TRUNC.NTZ R31, R30 ;  /* 0x0000001e001f7305 */ /* 0x0002a2000021f000 */
[----:B------:R-:W-:Y:S01]  /*2bb0*/  LOP3.LUT R20, R12, R8, RZ, 0x3c, !PT ;  /* 0x000000080c147212 */ /* 0x000fe200078e3cff */
[----:B0-----:R-:W-:Y:S01]  /*2bc0*/  VIADD R32, R32, 0xffffffe ;  /* 0x0ffffffe20207836 */ /* 0x001fe20000000000 */
[----:B------:R-:W-:Y:S01]  /*2bd0*/  ISETP.GE.U32.AND P4, PT, R23, R18, PT ;  /* 0x000000121700720c */ /* 0x000fe20003f86070 */
[----:B------:R-:W-:Y:S01]  /*2be0*/  IMAD.HI.U32 R21, R21, R14, RZ ;  /* 0x0000000e15157227 */ /* 0x000fe200078e00ff */
[----:B------:R-:W-:-:S02]  /*2bf0*/  IABS R11, R17 ;  /* 0x00000011000b7213 */ /* 0x000fc40000000000 */
[----:B------:R-:W-:Y:S01]  /*2c00*/  ISETP.GE.AND P0, PT, R20, RZ, PT ;  /* 0x000000ff1400720c */ /* 0x000fe20003f06270 */
[----:B------:R0:W3:Y:S01]  /*2c10*/  F2I.FTZ.U32.TRUNC.NTZ R33, R32 ;  /* 0x0000002000217305 */ /* 0x0000e2000021f000 */
[----:B------:R-:W-:Y:S01]  /*2c20*/  @!P3 IADD3 R28, PT, PT, R28, 0x1, RZ ;  /* 0x000000011c1cb810 */ /* 0x000fe20007ffe0ff */
[----:B------:R-:W-:Y:S01]  /*2c30*/  IMAD.MOV R11, RZ, RZ, -R11 ;  /* 0x000000ffff0b7224 */ /* 0x000fe200078e0a0b */
[----:B------:R-:W-:Y:S02]  /*2c40*/  ISETP.NE.AND P3, PT, R8, RZ, PT ;  /* 0x000000ff0800720c */ /* 0x000fe40003f65270 */
[----:B------:R-:W-:Y:S01]  /*2c50*/  IABS R20, R9 ;  /* 0x0000000900147213 */ /* 0x000fe20000000000 */
[----:B------:R-:W-:Y:S02]  /*2c60*/  IMAD R14, R21, R11, R14 ;  /* 0x0000000b150e7224 */ /* 0x000fe400078e020e */
[----:B-1----:R-:W-:Y:S02]  /*2c70*/  HFMA2 R30, -RZ, RZ, 0, 0 ;  /* 0x00000000ff1e7431 */ /* 0x002fe400000001ff */
[----:B--2---:R-:W-:-:S02]  /*2c80*/  IMAD.MOV R11, RZ, RZ, -R31 ;  /* 0x000000ffff0b7224 */ /* 0x004fc400078e0a1f */
[----:B------:R-:W-:Y:S01]  /*2c90*/  @P4 VIADD R22, R22, 0x1 ;  /* 0x0000000116164836 */ /* 0x000fe20000000000 */
[----:B------:R-:W-:Y:S01]  /*2ca0*/  ISETP.GT.U32.AND P1, PT, R15, R14, PT ;  /* 0x0000000e0f00720c */ /* 0x000fe20003f24070 */
[----:B------:R-:W-:Y:S02]  /*2cb0*/  @P6 VIADD R28, R28, 0x1 ;  /* 0x000000011c1c6836 */ /* 0x000fe40000000000 */
[----:B------:R-:W-:Y:S01]  /*2cc0*/  IMAD R11, R11, R16, RZ ;  /* 0x000000100b0b7224 */ /* 0x000fe200078e02ff */
[----:B0-----:R-:W-:Y:S01]  /*2cd0*/  MOV R32, RZ ;  /* 0x000000ff00207202 */ /* 0x001fe20000000f00 */
[----:B---3--:R-:W-:Y:S02]  /*2ce0*/  IMAD.MOV R18, RZ, RZ, -R33 ;  /* 0x000000ffff127224 */ /* 0x008fe400078e0a21 */
[----:B------:R-:W-:Y:S01]  /*2cf0*/  @!P0 IMAD.MOV R22, RZ, RZ, -R22 ;  /* 0x000000ffff168224 */ /* 0x000fe200078e0a16 */
[----:B------:R-:W-:Y:S01]  /*2d00*/  @!P3 LOP3.LUT R22, RZ, R8, RZ, 0x33, !PT ;  /* 0x00000008ff16b212 */ /* 0x000fe200078e33ff */
[----:B------:R-:W-:-:S02]  /*2d10*/  IMAD R23, R18, R19, RZ ;  /* 0x0000001312177224 */ /* 0x000fc400078e02ff */
[----:B------:R-:W-:Y:S01]  /*2d20*/  @!P2 IMAD.MOV R28, RZ, RZ, -R28 ;  /* 0x000000ffff1ca224 */ /* 0x000fe200078e0a1c */
[----:B------:R-:W-:Y:S01]  /*2d30*/  @!P5 LOP3.LUT R28, RZ, R10, RZ, 0x33, !PT ;  /* 0x0000000aff1cd212 */ /* 0x000fe200078e33ff */
[----:B------:R-:W-:Y:S01]  /*2d40*/  IMAD.HI.U32 R30, R31, R11, R30 ;  /* 0x0000000b1f1e7227 */ /* 0x000fe200078e001e */
[----:B------:R-:W-:Y:S02]  /*2d50*/  IABS R11, R6 ;  /* 0x00000006000b7213 */ /* 0x000fe40000000000 */
[----:B------:R-:W-:Y:S01]  /*2d60*/  IABS R18, R22 ;  /* 0x0000001600127213 */ /* 0x000fe20000000000 */
[----:B------:R-:W-:Y:S01]  /*2d70*/  IMAD.HI.U32 R23, R33, R23, R32 ;  /* 0x0000001721177227 */ /* 0x000fe200078e0020 */
[----:B------:R-:W-:Y:S02]  /*2d80*/  IABS R26, R28 ;  /* 0x0000001c001a7213 */ /* 0x000fe40000000000 */
[----:B------:R-:W-:Y:S01]  /*2d90*/  IADD3 R11, PT, PT, RZ, -R11, RZ ;  /* 0x8000000bff0b7210 */ /* 0x000fe20007ffe0ff */
[----:B------:R-:W-:Y:S01]  /*2da0*/  IMAD.HI.U32 R30, R30, R18, RZ ;  /* 0x000000121e1e7227 */ /* 0x000fe200078e00ff */
[----:B------:R-:W-:-:S02]  /*2db0*/  ISETP.NE.AND P2, PT, R17, RZ, PT ;  /* 0x000000ff1100720c */ /* 0x000fc40003f45270 */
[----:B------:R-:W-:Y:S01]  /*2dc0*/  ISETP.NE.AND P5, PT, R9, RZ, PT ;  /* 0x000000ff0900720c */ /* 0x000fe20003fa5270 */
[----:B------:R-:W-:Y:S02]  /*2dd0*/  IMAD.MOV R20, RZ, RZ, -R20 ;  /* 0x000000ffff147224 */ /* 0x000fe400078e0a14 */
[----:B------:R-:W-:-:S04]  /*2de0*/  IMAD.HI.U32 R23, R23, R26, RZ ;  /* 0x0000001a17177227 */ /* 0x000fc800078e00ff */
[----:B------:R-:W-:Y:S02]  /*2df0*/  IMAD R11, R30, R11, R18 ;  /* 0x0000000b1e0b7224 */ /* 0x000fe400078e0212 */
[----:B------:R-:W-:Y:S02]  /*2e00*/  IMAD R20, R23, R20, R26 ;  /* 0x0000001417147224 */ /* 0x000fe400078e021a */
[----:B------:R-:W-:Y:S02]  /*2e10*/  @!P1 IMAD.IADD R14, R14, 0x1, -R15 ;  /* 0x000000010e0e9824 */ /* 0x000fe400078e0a0f */
[----:B------:R-:W-:Y:S01]  /*2e20*/  @!P1 VIADD R21, R21, 0x1 ;  /* 0x0000000115159836 */ /* 0x000fe20000000000 */
[----:B------:R-:W-:Y:S02]  /*2e30*/  ISETP.GT.U32.AND P1, PT, R16, R11, PT ;  /* 0x0000000b1000720c */ /* 0x000fe40003f24070 */
[----:B------:R-:W-:Y:S02]  /*2e40*/  ISETP.GT.U32.AND P3, PT, R19, R20, PT ;  /* 0x000000141300720c */ /* 0x000fe40003f64070 */
[----:B------:R-:W-:-:S02]  /*2e50*/  ISETP.GE.U32.AND P4, PT, R14, R15, PT ;  /* 0x0000000f0e00720c */ /* 0x000fc40003f86070 */
[----:B------:R-:W-:Y:S02]  /*2e60*/  LOP3.LUT R14, R2, R17, RZ, 0x3c, !PT ;  /* 0x00000011020e7212 */ /* 0x000fe400078e3cff */
[----:B------:R-:W-:Y:S02]  /*2e70*/  IADD3 R15, PT, PT, -R22, RZ, RZ ;  /* 0x000000ff160f7210 */ /* 0x000fe40007ffe1ff */
[----:B------:R-:W-:Y:S01]  /*2e80*/  ISETP.GE.AND P0, PT, R14, RZ, PT ;  /* 0x000000ff0e00720c */ /* 0x000fe20003f06270 */
[----:B------:R-:W-:Y:S02]  /*2e90*/  IMAD.MOV R14, RZ, RZ, -R28 ;  /* 0x000000ffff0e7224 */ /* 0x000fe400078e0a1c */
[----:B------:R-:W-:Y:S02]  /*2ea0*/  @!P1 IMAD.IADD R11, R11, 0x1, -R16 ;  /* 0x000000010b0b9824 */ /* 0x000fe400078e0a10 */
[----:B------:R-:W-:Y:S01]  /*2eb0*/  @!P3 IMAD.IADD R20, R20, 0x1, -R19 ;  /* 0x000000011414b824 */ /* 0x000fe200078e0a13 */
[----:B------:R-:W-:Y:S01]  /*2ec0*/  @!P3 IADD3 R23, PT, PT, R23, 0x1, RZ ;  /* 0x000000011717b810 */ /* 0x000fe20007ffe0ff */
[----:B------:R-:W-:Y:S01]  /*2ed0*/  IMAD R14, R10, R14, R29 ;  /* 0x0000000e0a0e7224 */ /* 0x000fe200078e021d */
[----:B------:R-:W-:Y:S01]  /*2ee0*/  @P4 IADD3 R21, PT, PT, R21, 0x1, RZ ;  /* 0x0000000115154810 */ /* 0x000fe20007ffe0ff */
[----:B------:R-:W-:Y:S01]  /*2ef0*/  @!P1 VIADD R30, R30, 0x1 ;  /* 0x000000011e1e9836 */ /* 0x000fe20000000000 */
[----:B------:R-:W-:Y:S01]  /*2f00*/  ISETP.GE.U32.AND P4, PT, R11, R16, PT ;  /* 0x000000100b00720c */ /* 0x000fe20003f86070 */
[----:B------:R-:W-:Y:S01]  /*2f10*/  IMAD R15, R8, R15, R12 ;  /* 0x0000000f080f7224 */ /* 0x000fe200078e020c */
[----:B------:R-:W-:-:S02]  /*2f20*/  ISETP.GE.U32.AND P6, PT, R20, R19, PT ;  /* 0x000000131400720c */ /* 0x000fc40003fc6070 */
[----:B------:R-:W-:Y:S02]  /*2f30*/  LOP3.LUT R11, R28, R9, RZ, 0x3c, !PT ;  /* 0x000000091c0b7212 */ /* 0x000fe400078e3cff */
[----:B------:R-:W-:Y:S02]  /*2f40*/  @!P0 IADD3 R21, PT, PT, -R21, RZ, RZ ;  /* 0x000000ff15158210 */ /* 0x000fe40007ffe1ff */
[----:B------:R-:W-:Y:S02]  /*2f50*/  @!P2 LOP3.LUT R21, RZ, R17, RZ, 0x33, !PT ;  /* 0x00000011ff15a212 */ /* 0x000fe400078e33ff */
[----:B------:R-:W-:Y:S02]  /*2f60*/  LOP3.LUT R10, R22, R6, RZ, 0x3c, !PT ;  /* 0x00000006160a7212 */ /* 0x000fe400078e3cff */
[----:B------:R-:W-:Y:S01]  /*2f70*/  ISETP.GE.AND P2, PT, R11, RZ, PT ;  /* 0x000000ff0b00720c */ /* 0x000fe20003f46270 */
[----:B------:R-:W-:Y:S01]  /*2f80*/  IMAD.WIDE R18, R21, UR10, RZ ;  /* 0x0000000a15127c25 */ /* 0x000fe2000f8e02ff */
[----:B------:R-:W-:-:S02]  /*2f90*/  ISETP.GE.AND P0, PT, R10, RZ, PT ;  /* 0x000000ff0a00720c */ /* 0x000fc40003f06270 */
[----:B------:R-:W-:Y:S01]  /*2fa0*/  ISETP.NE.AND P1, PT, R6, RZ, PT ;  /* 0x000000ff0600720c */ /* 0x000fe20003f25270 */
[----:B------:R-:W-:Y:S01]  /*2fb0*/  @P6 VIADD R23, R23, 0x1 ;  /* 0x0000000117176836 */ /* 0x000fe20000000000 */
[----:B------:R-:W-:Y:S01]  /*2fc0*/  @P4 IADD3 R30, PT, PT, R30, 0x1, RZ ;  /* 0x000000011e1e4810 */ /* 0x000fe20007ffe0ff */
[----:B------:R-:W-:Y:S02]  /*2fd0*/  IMAD.MOV R21, RZ, RZ, -R21 ;  /* 0x000000ffff157224 */ /* 0x000fe400078e0a15 */
[----:B------:R-:W-:Y:S01]  /*2fe0*/  IMAD.WIDE.U32 R18, R0, UR15, R18 ;  /* 0x0000000f00127c25 */ /* 0x000fe2000f8e0012 */
[----:B------:R-:W-:-:S03]  /*2ff0*/  UIMAD UR15, UR14, UR15, URZ ;  /* 0x0000000f0e0f72a4 */ /* 0x000fc6000f8e02ff */
[----:B------:R-:W-:Y:S01]  /*3000*/  @!P2 IMAD.MOV R23, RZ, RZ, -R23 ;  /* 0x000000ffff17a224 */ /* 0x000fe200078e0a17 */
[----:B------:R-:W-:Y:S01]  /*3010*/  @!P5 LOP3.LUT R23, RZ, R9, RZ, 0x33, !PT ;  /* 0x00000009ff17d212 */ /* 0x000fe200078e33ff */
[----:B------:R-:W-:Y:S02]  /*3020*/  @!P0 IMAD.MOV R30, RZ, RZ, -R30 ;  /* 0x000000ffff1e8224 */ /* 0x000fe400078e0a1e */
[----:B------:R-:W-:Y:S01]  /*3030*/  IMAD R19, R0, UR17, R19 ;  /* 0x0000001100137c24 */ /* 0x000fe2000f8e0213 */
[----:B------:R-:W-:Y:S01]  /*3040*/  @!P1 LOP3.LUT R30, RZ, R6, RZ, 0x33, !PT ;  /* 0x00000006ff1e9212 */ /* 0x000fe200078e33ff */
[----:B------:R-:W-:Y:S01]  /*3050*/  IMAD R21, R17, R21, R2 ;  /* 0x0000001511157224 */ /* 0x000fe200078e0202 */
[----:B------:R-:W-:Y:S01]  /*3060*/  UIMAD UR17, UR6, UR4, URZ ;  /* 0x00000004061172a4 */ /* 0x000fe2000f8e02ff */
[----:B------:R-:W-:Y:S01]  /*3070*/  IMAD.MOV R0, RZ, RZ, -R23 ;  /* 0x000000ffff007224 */ /* 0x000fe200078e0a17 */
[----:B------:R-:W-:Y:S01]  /*3080*/  IADD3 R11, PT, PT, -R30, RZ, RZ ;  /* 0x000000ff1e0b7210 */ /* 0x000fe20007ffe1ff */
[----:B------:R-:W-:-:S04]  /*3090*/  IMAD.WIDE R18, R21, UR4, R18 ;  /* 0x0000000415127c25 */ /* 0x000fc8000f8e0212 */
        /* <DEDUP_REMOVED lines=19> */
.L_x_92:
[----:B------:R-:W0:Y:S01]  /*31d0*/  LDC.64 R2, c[0x0][0x420] ;  /* 0x00010800ff027b82 */ /* 0x000e220000000a00 */
[----:B------:R-:W-:-:S05]  /*31e0*/  IADD3 R0, PT, PT, R13, UR12, RZ ;  /* 0x0000000c0d007c10 */ /* 0x000fca000fffe0ff */
[----:B0-----:R-:W-:-:S05]  /*31f0*/  IMAD.WIDE.U32 R2, R0, 0x4, R2 ;  /* 0x0000000400027825 */ /* 0x001fca00078e0002 */
[----:B------:R1:W-:Y:S02]  /*3200*/  STG.E desc[UR8][R2.64], R24 ;  /* 0x0000001802007986 */ /* 0x0003e4000c101908 */
.L_x_91:
[----:B------:R-:W-:Y:S05]  /*3210*/  BSYNC.RECONVERGENT B1 ;  /* 0x0000000000017941 */ /* 0x000fea0003800200 */
.L_x_90:
[----:B------:R-:W2:Y:S01]  /*3220*/  LDCU UR6, c[0x0][0x534] ;  /* 0x0000a680ff0677ac */ /* 0x000ea20008000800 */
[----:B------:R-:W-:Y:S01]  /*3230*/  BSSY.RECONVERGENT B0, `(.L_x_98) ;  /* 0x000000d000007945 */ /* 0x000fe20003800200 */
[----:B--2---:R-:W-:-:S04]  /*3240*/  ISETP.GE.AND P0, PT, R7, UR6, PT ;  /* 0x0000000607007c0c */ /* 0x004fc8000bf06270 */
[----:B------:R-:W-:-:S13]  /*3250*/  ISETP.GT.U32.OR P0, PT, R4, 0x7f, P0 ;  /* 0x0000007f0400780c */ /* 0x000fda0000704470 */
[----:B------:R-:W-:Y:S05]  /*3260*/  @P0 BRA `(.L_x_99) ;  /* 0x0000000000240947 */ /* 0x000fea0003800000 */
[----:B------:R-:W2:Y:S01]  /*3270*/  S2R R0, SR_CgaCtaId ;  /* 0x0000000000007919 */ /* 0x000ea20000008800 */
[----:B01----:R-:W-:Y:S01]  /*3280*/  FADD.FTZ R2, -R24, R25 ;  /* 0x0000001918027221 */ /* 0x003fe20000010100 */
[----:B------:R-:W-:-:S03]  /*3290*/  MOV R3, 0x400 ;  /* 0x0000040000037802 */ /* 0x000fc60000000f00 */
[----:B------:R-:W-:-:S06]  /*32a0*/  FMUL.FTZ R2, R2, 1.4426950216293334961 ;  /* 0x3fb8aa3b02027820 */ /* 0x000fcc0000410000 */
[----:B------:R-:W0:Y:S01]  /*32b0*/  MUFU.EX2 R2, R2 ;  /* 0x0000000200027308 */ /* 0x000e220000000800 */
[----:B--2---:R-:W-:-:S05]  /*32c0*/  LEA R0, R0, R3, 0x18 ;  /* 0x0000000300007211 */ /* 0x004fca00078ec0ff */
[----:B------:R-:W-:-:S05]  /*32d0*/  IMAD R0, R7, 0x14, R0 ;  /* 0x0000001407007824 */ /* 0x000fca00078e0200 */
[----:B------:R-:W-:-:S05]  /*32e0*/  LEA R3, R13, R0, 0x2 ;  /* 0x000000000d037211 */ /* 0x000fca00078e10ff */
[----:B0-----:R2:W-:Y:S02]  /*32f0*/  STS [R3], R2 ;  /* 0x0000000203007388 */ /* 0x0015e40000000800 */
.L_x_99:
[----:B------:R-:W-:Y:S05]  /*3300*/  BSYNC.RECONVERGENT B0 ;  /* 0x0000000000007941 */ /* 0x000fea0003800200 */
.L_x_98:
[----:B------:R-:W-:Y:S01]  /*3310*/  BAR.SYNC.DEFER_BLOCKING 0x0 ;  /* 0x0000000000007b1d */ /* 0x000fe20000010000 */
[----:B------:R-:W-:Y:S01]  /*3320*/  UISETP.GE.AND UP0, UPT, UR6, 0x1, UPT ;  /* 0x000000010600788c */ /* 0x000fe2000bf06270 */
[----:B------:R-:W-:Y:S02]  /*3330*/  IMAD.SHL.U32 R14, R4, 0x4, RZ ;  /* 0x00000004040e7824 */ /* 0x000fe400078e00ff */
[----:B------:R-:W-:Y:S01]  /*3340*/  HFMA2 R0, -RZ, RZ, 0, 0 ;  /* 0x00000000ff007431 */ /* 0x000fe200000001ff */
[----:B012---:R-:W-:Y:S01]  /*3350*/  CS2R R2, SRZ ;  /* 0x0000000000027805 */ /* 0x007fe2000001ff00 */
[----:B------:R-:W-:Y:S01]  /*3360*/  IMAD.MOV.U32 R5, RZ, RZ, RZ ;  /* 0x000000ffff057224 */ /* 0x000fe200078e00ff */
[----:B------:R-:W-:-:S03]  /*3370*/  LOP3.LUT R14, R14, 0x7c, RZ, 0xc0, !PT ;  /* 0x0000007c0e0e7812 */ /* 0x000fc600078ec0ff */
[----:B------:R-:W-:Y:S05]  /*3380*/  BRA.U !UP0, `(.L_x_100) ;  /* 0x0000000508f07547 */ /* 0x000fea000b800000 */
[----:B------:R-:W0:Y:S01]  /*3390*/  LDCU UR16, c[0x0][0x44c] ;  /* 0x00008980ff1077ac */ /* 0x000e220008000800 */
[----:B------:R-:W-:Y:S01]  /*33a0*/  LOP3.LUT R0, R7, 0x3e0, R4, 0xf8, !PT ;  /* 0x000003e007007812 */ /* 0x000fe200078ef804 */
[----:B------:R-:W-:Y:S01]  /*33b0*/  IMAD.MOV.U32 R18, RZ, RZ, RZ ;  /* 0x000000ffff127224 */ /* 0x000fe200078e00ff */
[----:B------:R-:W-:Y:S01]  /*33c0*/  CS2R R10, SRZ ;  /* 0x00000000000a7805 */ /* 0x000fe2000001ff00 */
[----:B------:R-:W1:Y:S01]  /*33d0*/  LDCU.64 UR4, c[0x0][0x3f8] ;  /* 0x00007f00ff0477ac */ /* 0x000e620008000a00 */
[----:B------:R-:W-:Y:S01]  /*33e0*/  CS2R R8, SRZ ;  /* 0x0000000000087805 */ /* 0x000fe2000001ff00 */
[----:B------:R-:W-:Y:S02]  /*33f0*/  UISETP.GE.U32.AND UP0, UPT, UR6, 0x4, UPT ;  /* 0x000000040600788c */ /* 0x000fe4000bf06070 */
[----:B0-----:R-:W-:Y:S02]  /*3400*/  UIMAD UR7, UR12, UR16, URZ ;  /* 0x000000100c0772a4 */ /* 0x001fe4000f8e02ff */
[----:B------:R-:W-:-:S04]  /*3410*/  UIMAD UR16, UR13, UR16, URZ ;  /* 0x000000100d1072a4 */ /* 0x000fc8000f8e02ff */
[----:B------:R-:W-:Y:S01]  /*3420*/  IMAD.U32 R17, RZ, RZ, UR7 ;  /* 0x00000007ff117e24 */ /* 0x000fe2000f8e00ff */
[----:B------:R-:W-:Y:S01]  /*3430*/  LEA R0, P0, R0, UR7, 0x2 ;  /* 0x0000000700007c11 */ /* 0x000fe2000f8010ff */
[----:B------:R-:W-:-:S03]  /*3440*/  UIADD3 UR7, UPT, UPT, UR13, -UR12, URZ ;  /* 0x8000000c0d077290 */ /* 0x000fc6000fffe0ff */
[----:B------:R-:W-:Y:S02]  /*3450*/  LEA.HI.X.SX32 R17, R17, RZ, 0x1, P0 ;  /* 0x000000ff11117211 */ /* 0x000fe400000f0eff */
[----:B-1----:R-:W-:Y:S01]  /*3460*/  LEA R16, P0, R0, UR4, 0x2 ;  /* 0x0000000400107c11 */ /* 0x002fe2000f8010ff */
[----:B------:R-:W-:-:S03]  /*3470*/  ULOP3.LUT UR4, UR6, 0x3, URZ, 0xc0, !UPT ;  /* 0x0000000306047892 */ /* 0x000fc6000f8ec0ff */
        /* <DEDUP_REMOVED lines=20> */
.L_x_110:
        /* <DEDUP_REMOVED lines=9> */
.L_x_103:
[----:B------:R-:W-:Y:S05]  /*3650*/  BSYNC.RECONVERGENT B0 ;  /* 0x0000000000007941 */ /* 0x000fea0003800200 */
.L_x_102:
        /* <DEDUP_REMOVED lines=12> */
.L_x_105:
[----:B------:R-:W-:Y:S05]  /*3720*/  BSYNC.RECONVERGENT B0 ;  /* 0x0000000000007941 */ /* 0x000fea0003800200 */
.L_x_104:
        /* <DEDUP_REMOVED lines=12> */
.L_x_107:
[----:B------:R-:W-:Y:S05]  /*37f0*/  BSYNC.RECONVERGENT B0 ;  /* 0x0000000000007941 */ /* 0x000fea0003800200 */
.L_x_106:
        /* <DEDUP_REMOVED lines=12> */
.L_x_109:
[----:B------:R-:W-:Y:S05]  /*38c0*/  BSYNC.RECONVERGENT B0 ;  /* 0x0000000000007941 */ /* 0x000fea0003800200 */
.L_x_108:
        /* <DEDUP_REMOVED lines=11> */
.L_x_101:
        /* <DEDUP_REMOVED lines=11> */
.L_x_113:
        /* <DEDUP_REMOVED lines=8> */
.L_x_112:
[----:B------:R-:W-:Y:S05]  /*3ab0*/  BSYNC.RECONVERGENT B0 ;  /* 0x0000000000007941 */ /* 0x000fea0003800200 */
.L_x_111:
        /* <DEDUP_REMOVED lines=9> */
.L_x_100:
[----:B------:R-:W-:-:S04]  /*3b50*/  IADD3 R13, PT, PT, R13, UR12, RZ ;  /* 0x0000000c0d0d7c10 */ /* 0x000fc8000fffe0ff */
[----:B------:R-:W-:-:S13]  /*3b60*/  ISETP.GE.AND P0, PT, R13, UR13, PT ;  /* 0x0000000d0d007c0c */ /* 0x000fda000bf06270 */
[----:B------:R-:W-:Y:S05]  /*3b70*/  @P0 EXIT ;  /* 0x000000000000094d */ /* 0x000fea0003800000 */
[----:B------:R-:W-:Y:S01]  /*3b80*/  IABS R9, UR14 ;  /* 0x0000000e00097c13 */ /* 0x000fe20008000000 */
        /* <DEDUP_REMOVED lines=24> */
[----:B------:R0:W5:Y:S01]  /*3d10*/  F2I.FTZ.U32.TRUNC.NTZ R19, R18 ;  /* 0x0000001200137305 */ /* 0x000162000021f000 */
[----:B------:R-:W-:-:S04]  /*3d20*/  LOP3.LUT R6, R13, UR14, RZ, 0x3c, !PT ;  /* 0x0000000e0d067c12 */ /* 0x000fc8000f8e3cff */
[----:B------:R-:W-:-:S07]  /*3d30*/  ISETP.GE.AND P0, PT, R6, RZ, PT ;  /* 0x000000ff0600720c */ /* 0x000fce0003f06270 */
[----:B------:R-:W-:Y:S01]  /*3d40*/  @P2 IADD3 R11, PT, PT, R11, 0x1, RZ ;  /* 0x000000010b0b2810 */ /* 0x000fe20007ffe0ff */
[----:B0-----:R-:W-:Y:S01]  /*3d50*/  HFMA2 R18, -RZ, RZ, 0, 0 ;  /* 0x00000000ff127431 */ /* 0x001fe200000001ff */
[----:B-----5:R-:W-:-:S04]  /*3d60*/  IADD3 R6, PT, PT, RZ, -R19, RZ ;  /* 0x80000013ff067210 */ /* 0x020fc80007ffe0ff */
        /* <DEDUP_REMOVED lines=49> */
        .weak           $__internal_2_$__cuda_sm20_div_s64
        .type           $__internal_2_$__cuda_sm20_div_s64,@function
        .size           $__internal_2_$__cuda_sm20_div_s64,(.L_x_14850 - $__internal_2_$__cuda_sm20_div_s64)
$__internal_2_$__cuda_sm20_div_s64:
[----:B------:R-:W-:Y:S01]  /*4080*/  IADD3 R27, P0, PT, RZ, -R20, RZ ;  /* 0x80000014ff1b7210 */ /* 0x000fe20007f1e0ff */
[----:B------:R-:W-:Y:S01]  /*4090*/  IMAD.MOV.U32 R23, RZ, RZ, RZ ;  /* 0x000000ffff177224 */ /* 0x000fe200078e00ff */
        /* <DEDUP_REMOVED lines=31> */
[----:B------:R-:W-:-:S03]  /*4290*/  SEL R12, R12, R22, !P1 ;  /* 0x000000160c0c7207 */ /* 0x000fc60004800000 */
[----:B------:R-:W-:-:S04]  /*42a0*/  IMAD.HI.U32 R16, P3, R14, R15, R30 ;  /* 0x0000000f0e107227 */ /* 0x000fc8000786001e */
[CC--:B------:R-:W-:Y:S02]  /*42b0*/  IMAD R15, R14.reuse, R11.reuse, RZ ;  /* 0x0000000b0e0f7224 */ /* 0x0c0fe400078e02ff */
[----:B------:R-:W-:-:S03]  /*42c0*/  IMAD.HI.U32 R11, R14, R11, RZ ;  /* 0x0000000b0e0b7227 */ /* 0x000fc600078e00ff */
[----:B------:R-:W-:Y:S01]  /*42d0*/  IADD3 R15, P2, PT, R15, R16, RZ ;  /* 0x000000100f0f7210 */ /* 0x000fe20007f5e0ff */
[----:B------:R-:W-:Y:S01]  /*42e0*/  IMAD.X R14, R11, 0x1, R14, P4 ;  /* 0x000000010b0e7824 */ /* 0x000fe200020e060e */
[----:B------:R-:W-:-:S03]  /*42f0*/  IADD3.X R16, PT, PT, RZ, ~R21, RZ, P0, !PT ;  /* 0x80000015ff107210 */ /* 0x000fc600007fe4ff */
[----:B------:R-:W-:Y:S01]  /*4300*/  IMAD.HI.U32 R22, R15, R12, RZ ;  /* 0x0000000c0f167227 */ /* 0x000fe200078e00ff */
[----:B------:R-:W-:Y:S02]  /*4310*/  SEL R11, R16, R21, !P1 ;  /* 0x00000015100b7207 */ /* 0x000fe40004800000 */
        /* <DEDUP_REMOVED lines=17> */
[----:B------:R-:W-:Y:S02]  /*4430*/  IMAD.X R14, R11, 0x1, ~R27, P1 ;  /* 0x000000010b0e7824 */ /* 0x000fe400008e0e1b */
[----:B------:R-:W-:Y:S01]  /*4440*/  IMAD.X R31, RZ, RZ, R22, P0 ;  /* 0x000000ffff1f7224 */ /* 0x000fe200000e0616 */
[----:B------:R-:W-:Y:S02]  /*4450*/  SEL R15, R15, R12, P2 ;  /* 0x0000000c0f0f7207 */ /* 0x000fe40001000000 */
[----:B------:R-:W-:-:S02]  /*4460*/  SEL R16, R16, R23, P2 ;  /* 0x0000001710107207 */ /* 0x000fc40001000000 */
[----:B------:R-:W-:Y:S02]  /*4470*/  SEL R11, R14, R11, P2 ;  /* 0x0000000b0e0b7207 */ /* 0x000fe40001000000 */
[----:B------:R-:W-:Y:S02]  /*4480*/  ISETP.GE.U32.AND P0, PT, R15, R26, PT ;  /* 0x0000001a0f00720c */ /* 0x000fe40003f06070 */
[----:B------:R-:W-:Y:S02]  /*4490*/  SEL R31, R31, R22, P2 ;  /* 0x000000161f1f7207 */ /* 0x000fe40001000000 */
[----:B------:R-:W-:Y:S02]  /*44a0*/  IADD3 R15, P1, PT, R16, 0x1, RZ ;  /* 0x00000001100f7810 */ /* 0x000fe40007f3e0ff */
[----:B------:R-:W-:Y:S02]  /*44b0*/  ISETP.GE.U32.AND.EX P0, PT, R11, R27, PT, P0 ;  /* 0x0000001b0b00720c */ /* 0x000fe40003f06100 */
[----:B------:R-:W-:Y:S01]  /*44c0*/  LOP3.LUT R11, R19, R21, RZ, 0x3c, !PT ;  /* 0x00000015130b7212 */ /* 0x000fe200078e3cff */
[----:B------:R-:W-:Y:S01]  /*44d0*/  IMAD.X R12, RZ, RZ, R31, P1 ;  /* 0x000000ffff0c7224 */ /* 0x000fe200008e061f */
[----:B------:R-:W-:-:S02]  /*44e0*/  SEL R15, R15, R16, P0 ;  /* 0x000000100f0f7207 */ /* 0x000fc40000000000 */
[----:B------:R-:W-:Y:S02]  /*44f0*/  ISETP.GE.AND P2, PT, R11, RZ, PT ;  /* 0x000000ff0b00720c */ /* 0x000fe40003f46270 */
[----:B------:R-:W-:Y:S02]  /*4500*/  SEL R31, R12, R31, P0 ;  /* 0x0000001f0c1f7207 */ /* 0x000fe40000000000 */
[----:B------:R-:W-:Y:S02]  /*4510*/  IADD3 R12, P1, PT, RZ, -R15, RZ ;  /* 0x8000000fff0c7210 */ /* 0x000fe40007f3e0ff */
[----:B------:R-:W-:Y:S02]  /*4520*/  ISETP.NE.U32.AND P0, PT, R20, RZ, PT ;  /* 0x000000ff1400720c */ /* 0x000fe40003f05070 */
[----:B------:R-:W-:Y:S02]  /*4530*/  IADD3.X R14, PT, PT, RZ, ~R31, RZ, P1, !PT ;  /* 0x8000001fff0e7210 */ /* 0x000fe40000ffe4ff */
[----:B------:R-:W-:-:S02]  /*4540*/  ISETP.NE.AND.EX P0, PT, R19, RZ, PT, P0 ;  /* 0x000000ff1300720c */ /* 0x000fc40003f05300 */
[----:B------:R-:W-:Y:S02]  /*4550*/  SEL R14, R14, R31, !P2 ;  /* 0x0000001f0e0e7207 */ /* 0x000fe40005000000 */
[----:B------:R-:W-:Y:S01]  /*4560*/  SEL R12, R12, R15, !P2 ;  /* 0x0000000f0c0c7207 */ /* 0x000fe20005000000 */
[----:B------:R-:W-:Y:S01]  /*4570*/  IMAD.MOV.U32 R15, RZ, RZ, 0x0 ;  /* 0x00000000ff0f7424 */ /* 0x000fe200078e00ff */
[----:B------:R-:W-:Y:S01]  /*4580*/  SEL R11, R14, 0xffffffff, P0 ;  /* 0xffffffff0e0b7807 */ /* 0x000fe20000000000 */
[----:B------:R-:W-:Y:S01]  /*4590*/  IMAD.MOV.U32 R14, RZ, RZ, R18 ;  /* 0x000000ffff0e7224 */ /* 0x000fe200078e0012 */
[----:B------:R-:W-:-:S03]  /*45a0*/  SEL R12, R12, 0xffffffff, P0 ;  /* 0xffffffff0c0c7807 */ /* 0x000fc60000000000 */
[----:B------:R-:W-:Y:S05]  /*45b0*/  RET.REL.NODEC R14 `(_ZN5flash32flash_fwd_splitkv_combine_kernelI23Flash_fwd_kernel_traitsILi128ELi64ELi128ELi4ELb0ELb0EN7cutlass10bfloat16_tE19Flash_kernel_traitsILi128ELi64ELi128ELi4ES3_EELi4ELi5ELb0EEEvNS_16Flash_fwd_paramsE) ;  /* 0xffffffb80e907950 */ /* 0x000fea0003c3ffff */
.L_x_114:
        /* <DEDUP_REMOVED lines=12> */
.L_x_14850:


//--------------------- .text._ZN5flash32flash_fwd_splitkv_combine_kernelI23Flash_fwd_kernel_traitsILi128ELi64ELi128ELi4ELb0ELb0EN7cutlass10bfloat16_tE19Flash_kernel_traitsILi128ELi64ELi128ELi4ES3_EELi4ELi4ELb0EEEvNS_16Flash_fwd_paramsE --------------------------
	.section	.text._ZN5flash32flash_fwd_splitkv_combine_kernelI23Flash_fwd_kernel_traitsILi128ELi64ELi128ELi4ELb0ELb0EN7cutlass10bfloat16_tE19Flash_kernel_traitsILi128ELi64ELi128ELi4ES3_EELi4ELi4ELb0EEEvNS_16Flash_fwd_paramsE,"ax",@progbits
	.align	128
        .global         _ZN5flash32flash_fwd_splitkv_combine_kernelI23Flash_fwd_kernel_traitsILi128ELi64ELi128ELi4ELb0ELb0EN7cutlass10bfloat16_tE19Flash_kernel_traitsILi128ELi64ELi128ELi4ES3_EELi4ELi4ELb0EEEvNS_16Flash_fwd_paramsE
        .type           _ZN5flash32flash_fwd_splitkv_combine_kernelI23Flash_fwd_kernel_traitsILi128ELi64ELi128ELi4ELb0ELb0EN7cutlass10bfloat16_tE19Flash_kernel_traitsILi128ELi64ELi128ELi4ES3_EELi4ELi4ELb0EEEvNS_16Flash_fwd_paramsE,@function
        .size           _ZN5flash32flash_fwd_splitkv_combine_kernelI23Flash_fwd_kernel_traitsILi128ELi64ELi128ELi4ELb0ELb0EN7cutlass10bfloat16_tE19Flash_kernel_traitsILi128ELi64ELi128ELi4ES3_EELi4ELi4ELb0EEEvNS_16Flash_fwd_paramsE,(.L_x_14851 - _ZN5flash32flash_fwd_splitkv_combine_kernelI23Flash_fwd_kernel_traitsILi128ELi64ELi128ELi4ELb0ELb0EN7cutlass10bfloat16_tE19Flash_kernel_traitsILi128ELi64ELi128ELi4ES3_EELi4ELi4ELb0EEEvNS_16Flash_fwd_paramsE)
        .other          _ZN5flash32flash_fwd_splitkv_combine_kernelI23Flash_fwd_kernel_traitsILi128ELi64ELi128ELi4ELb0ELb0EN7cutlass10bfloat16_tE19Flash_kernel_traitsILi128ELi64ELi128ELi4ES3_EELi4ELi4ELb0EEEvNS_16Flash_fwd_paramsE,@"STO_CUDA_ENTRY STV_DEFAULT"
_ZN5flash32flash_fwd_splitkv_combine_kernelI23Flash_fwd_kernel_traitsILi128ELi64ELi128ELi4ELb0ELb0EN7cutlass10bfloat16_tE19Flash_kernel_traitsILi128ELi64ELi128ELi4ES3_EELi4ELi4ELb0EEEvNS_16Flash_fwd_paramsE:
.text._ZN5flash32flash_fwd_splitkv_combine_kernelI23Flash_fwd_kernel_traitsILi128ELi64ELi128ELi4ELb0ELb0EN7cutlass10bfloat16_tE19Flash_kernel_traitsILi128ELi64ELi128ELi4ES3_EELi4ELi4ELb0EEEvNS_16Flash_fwd_paramsE:
        /* <DEDUP_REMOVED lines=38> */
.L_x_115:
[----:B------:R-:W-:Y:S01]  /*0260*/  IMAD.U32 R22, RZ, RZ, UR15 ;  /* 0x0000000fff167e24 */ /* 0x000fe2000f8e00ff */
[----:B------:R-:W-:Y:S01]  /*0270*/  MOV R18, UR13 ;  /* 0x0000000d00127c02 */ /* 0x000fe20008000f00 */
[----:B------:R-:W-:Y:S01]  /*0280*/  IMAD.U32 R17, RZ, RZ, UR17 ;  /* 0x00000011ff117e24 */ /* 0x000fe2000f8e00ff */
[----:B------:R-:W-:Y:S02]  /*0290*/  MOV R16, UR10 ;  /* 0x0000000a00107c02 */ /* 0x000fe40008000f00 */
[----:B------:R-:W-:Y:S02]  /*02a0*/  MOV R14, 0x2c0 ;  /* 0x000002c0000e7802 */ /* 0x000fe40000000f00 */
[----:B------:R-:W-:Y:S05]  /*02b0*/  CALL.REL.NOINC `($__internal_3_$__cuda_sm20_div_s64) ;  /* 0x0000003c00647944 */ /* 0x000fea0003c00000 */
.L_x_116:
        /* <DEDUP_REMOVED lines=30> */
.L_x_118:
[----:B------:R-:W-:Y:S01]  /*04a0*/  IMAD.MOV.U32 R22, RZ, RZ, R10 ;  /* 0x000000ffff167224 */ /* 0x000fe200078e000a */
[----:B------:R-:W-:Y:S02]  /*04b0*/  MOV R17, R11 ;  /* 0x0000000b00117202 */ /* 0x000fe40000000f00 */
[----:B------:R-:W-:Y:S02]  /*04c0*/  MOV R14, 0x4e0 ;  /* 0x000004e0000e7802 */ /* 0x000fe40000000f00 */
[----:B------:R-:W-:Y:S05]  /*04d0*/  CALL.REL.NOINC `($__internal_3_$__cuda_sm20_div_s64) ;  /* 0x0000003800dc7944 */ /* 0x000fea0003c00000 */
[----:B------:R-:W-:Y:S02]  /*04e0*/  MOV R4, R10 ;  /* 0x0000000a00047202 */ /* 0x000fe40000000f00 */
[----:B------:R-:W-:Y:S02]  /*04f0*/  MOV R5, R11 ;  /* 0x0000000b00057202 */ /* 0x000fe40000000f00 */
.L_x_119:
[----:B------:R-:W-:Y:S05]  /*0500*/  BSYNC.RECONVERGENT B0 ;  /* 0x0000000000007941 */ /* 0x000fea0003800200 */
.L_x_117:
        /* <DEDUP_REMOVED lines=58> */
.L_x_121:
[----:B------:R-:W-:Y:S01]  /*08b0*/  IMAD.MOV.U32 R22, RZ, RZ, R18 ;  /* 0x000000ffff167224 */ /* 0x000fe200078e0012 */
[----:B------:R-:W-:Y:S01]  /*08c0*/  MOV R18, R8 ;  /* 0x0000000800127202 */ /* 0x000fe20000000f00 */
[----:B------:R-:W-:Y:S01]  /*08d0*/  IMAD.MOV.U32 R17, RZ, RZ, R16 ;  /* 0x000000ffff117224 */ /* 0x000fe200078e0010 */
[----:B------:R-:W-:Y:S02]  /*08e0*/  MOV R16, R0 ;  /* 0x0000000000107202 */ /* 0x000fe40000000f00 */
[----:B------:R-:W-:Y:S02]  /*08f0*/  MOV R14, 0x910 ;  /* 0x00000910000e7802 */ /* 0x000fe40000000f00 */
[----:B------:R-:W-:Y:S05]  /*0900*/  CALL.REL.NOINC `($__internal_3_$__cuda_sm20_div_s64) ;  /* 0x0000003400d07944 */ /* 0x000fea0003c00000 */
.L_x_122:
[----:B------:R-:W-:Y:S05]  /*0910*/  BSYNC.RECONVERGENT B0 ;  /* 0x0000000000007941 */ /* 0x000fea0003800200 */
.L_x_120:
        /* <DEDUP_REMOVED lines=124> */
.L_x_124:
[----:B------:R-:W-:Y:S01]  /*10e0*/  IMAD.MOV.U32 R22, RZ, RZ, R10 ;  /* 0x000000ffff167224 */ /* 0x000fe200078e000a */
[----:B------:R-:W-:Y:S01]  /*10f0*/  MOV R18, R7 ;  /* 0x0000000700127202 */ /* 0x000fe20000000f00 */
[----:B------:R-:W-:Y:S01]  /*1100*/  IMAD.MOV.U32 R17, RZ, RZ, R11 ;  /* 0x000000ffff117224 */ /* 0x000fe200078e000b */
[----:B------:R-:W-:Y:S02]  /*1110*/  MOV R16, R25 ;  /* 0x0000001900107202 */ /* 0x000fe40000000f00 */
[----:B------:R-:W-:Y:S02]  /*1120*/  MOV R14, 0x1140 ;  /* 0x00001140000e7802 */ /* 0x000fe40000000f00 */
[----:B------:R-:W-:Y:S05]  /*1130*/  CALL.REL.NOINC `($__internal_3_$__cuda_sm20_div_s64) ;  /* 0x0000002c00c47944 */ /* 0x000fea0003c00000 */
[----:B------:R-:W-:Y:S02]  /*1140*/  MOV R32, R10 ;  /* 0x0000000a00207202 */ /* 0x000fe40000000f00 */
[----:B------:R-:W-:Y:S02]  /*1150*/  MOV R33, R11 ;  /* 0x0000000b00217202 */ /* 0x000fe40000000f00 */
.L_x_125:
[----:B------:R-:W-:Y:S05]  /*1160*/  BSYNC.RECONVERGENT B0 ;  /* 0x0000000000007941 */ /* 0x000fea0003800200 */
.L_x_123:
        /* <DEDUP_REMOVED lines=57> */
.L_x_127:
[----:B------:R-:W-:Y:S01]  /*1500*/  IMAD.MOV.U32 R22, RZ, RZ, R4 ;  /* 0x000000ffff167224 */ /* 0x000fe200078e0004 */
[----:B------:R-:W-:Y:S01]  /*1510*/  MOV R17, R5 ;  /* 0x0000000500117202 */ /* 0x000fe20000000f00 */
[----:B------:R-:W-:Y:S01]  /*1520*/  IMAD.MOV.U32 R18, RZ, RZ, R6 ;  /* 0x000000ffff127224 */ /* 0x000fe200078e0006 */
[----:B------:R-:W-:Y:S02]  /*1530*/  MOV R14, 0x1550 ;  /* 0x00001550000e7802 */ /* 0x000fe40000000f00 */
[----:B------:R-:W-:Y:S05]  /*1540*/  CALL.REL.NOINC `($__internal_3_$__cuda_sm20_div_s64) ;  /* 0x0000002800c07944 */ /* 0x000fea0003c00000 */
[----:B------:R-:W-:Y:S02]  /*1550*/  MOV R26, R10 ;  /* 0x0000000a001a7202 */ /* 0x000fe40000000f00 */
[----:B------:R-:W-:Y:S02]  /*1560*/  MOV R27, R11 ;  /* 0x0000000b001b7202 */ /* 0x000fe40000000f00 */
.L_x_128:
[----:B------:R-:W-:Y:S05]  /*1570*/  BSYNC.RECONVERGENT B0 ;  /* 0x0000000000007941 */ /* 0x000fea0003800200 */
.L_x_126:
[----:B------:R-:W0:Y:S01]  /*1580*/  LDCU UR5, c[0x0][0x434] ;  /* 0x00008680ff0577ac */ /* 0x000e220008000800 */
[----:B------:R-:W1:Y:S01]  /*1590*/  S2R R19, SR_TID.X ;  /* 0x0000000000137919 */ /* 0x000e620000002100 */
[----:B------:R-:W-:Y:S01]  /*15a0*/  IMAD.MOV.U32 R10, RZ, RZ, RZ ;  /* 0x000000ffff0a7224 */ /* 0x000fe200078e00ff */
[----:B------:R-:W-:Y:S01]  /*15b0*/  BSSY.RECONVERGENT B0, `(.L_x_129) ;  /* 0x0000045000007945 */ /* 0x000fe20003800200 */
[----:B------:R-:W2:Y:S01]  /*15c0*/  LDCU UR18, c[0x0][0x534] ;  /* 0x0000a680ff1277ac */ /* 0x000ea20008000800 */
[----:B------:R-:W-:Y:S02]  /*15d0*/  IMAD.MOV.U32 R14, RZ, RZ, -0x800000 ;  /* 0xff800000ff0e7424 */ /* 0x000fe400078e00ff */
[----:B------:R-:W-:Y:S01]  /*15e0*/  IMAD.MOV.U32 R24, RZ, RZ, -0x800000 ;  /* 0xff800000ff187424 */ /* 0x000fe200078e00ff */
[----:B------:R-:W3:Y:S01]  /*15f0*/  LDCU UR11, c[0x0][0x430] ;  /* 0x00008600ff0b77ac */ /* 0x000ee20008000800 */
[----:B------:R-:W-:-:S04]  /*1600*/  USHF.R.S32.HI UR8, URZ, 0x1f, UR16 ;  /* 0x0000001fff087899 */ /* 0x000fc80008011410 */
[----:B------:R-:W-:Y:S01]  /*1610*/  ULOP3.LUT UR8, UR8, 0x1, URZ, 0xfc, !UPT ;  /* 0x0000000108087892 */ /* 0x000fe2000f8efcff */
[----:B0-----:R-:W-:-:S05]  /*1620*/  IMAD.U32 R4, RZ, RZ, UR5 ;  /* 0x00000005ff047e24 */ /* 0x001fca000f8e00ff */
[----:B------:R-:W-:Y:S01]  /*1630*/  IABS R4, R4 ;  /* 0x0000000400047213 */ /* 0x000fe20000000000 */
[----:B---3--:R-:W-:-:S03]  /*1640*/  UIMAD UR11, UR5, UR11, URZ ;  /* 0x0000000b050b72a4 */ /* 0x008fc6000f8e02ff */
[----:B------:R-:W0:Y:S01]  /*1650*/  I2F.RP R9, R4 ;  /* 0x0000000400097306 */ /* 0x000e220000209400 */
[C---:B-1----:R-:W-:Y:S02]  /*1660*/  ISETP.GT.U32.AND P1, PT, R19.reuse, 0x3f, PT ;  /* 0x0000003f1300780c */ /* 0x042fe40003f24070 */
[----:B------:R-:W-:-:S05]  /*1670*/  LOP3.LUT R23, R19, 0xf, RZ, 0xc0, !PT ;  /* 0x0000000f13177812 */ /* 0x000fca00078ec0ff */
[----:B0-----:R-:W0:Y:S02]  /*1680*/  MUFU.RCP R11, R9 ;  /* 0x00000009000b7308 */ /* 0x001e240000001000 */
[----:B0-----:R-:W-:-:S04]  /*1690*/  VIADD R11, R11, 0xffffffe ;  /* 0x0ffffffe0b0b7836 */ /* 0x001fc80000000000 */
[----:B------:R-:W-:-:S04]  /*16a0*/  @!P1 SHF.L.U32 R9, R19, 0x2, RZ ;  /* 0x0000000213099819 */ /* 0x000fc800000006ff */
[----:B------:R-:W-:Y:S01]  /*16b0*/  @!P1 LOP3.LUT R9, R9, 0xc, RZ, 0xc0, !PT ;  /* 0x0000000c09099812 */ /* 0x000fe200078ec0ff */
[----:B------:R-:W0:Y:S02]  /*16c0*/  F2I.FTZ.U32.TRUNC.NTZ R11, R11 ;  /* 0x0000000b000b7305 */ /* 0x000e24000021f000 */
[----:B0-----:R-:W-:-:S04]  /*16d0*/  IMAD.MOV R3, RZ, RZ, -R11 ;  /* 0x000000ffff037224 */ /* 0x001fc800078e0a0b */
[----:B------:R-:W-:Y:S01]  /*16e0*/  IMAD R5, R3, R4, RZ ;  /* 0x0000000403057224 */ /* 0x000fe200078e02ff */
[----:B------:R-:W-:Y:S02]  /*16f0*/  IABS R3, R2 ;  /* 0x0000000200037213 */ /* 0x000fe40000000000 */
[----:B------:R-:W-:Y:S01]  /*1700*/  LOP3.LUT R2, R2, UR5, RZ, 0x3c, !PT ;  /* 0x0000000502027c12 */ /* 0x000fe2000f8e3cff */
[----:B------:R-:W-:Y:S01]  /*1710*/  IMAD.HI.U32 R10, R11, R5, R10 ;  /* 0x000000050b0a7227 */ /* 0x000fe200078e000a */
[----:B------:R-:W-:Y:S02]  /*1720*/  SHF.R.U32.HI R11, RZ, 0x2, R19 ;  /* 0x00000002ff0b7819 */ /* 0x000fe40000011613 */
[----:B------:R-:W-:Y:S02]  /*1730*/  ISETP.GE.AND P2, PT, R2, RZ, PT ;  /* 0x000000ff0200720c */ /* 0x000fe40003f46270 */
[----:B------:R-:W-:Y:S01]  /*1740*/  @!P1 MOV R2, 0x400 ;  /* 0x0000040000029802 */ /* 0x000fe20000000f00 */
[----:B------:R-:W-:-:S02]  /*1750*/  IMAD.HI.U32 R13, R10, R3, RZ ;  /* 0x000000030a0d7227 */ /* 0x000fc400078e00ff */
[----:B------:R-:W0:Y:S02]  /*1760*/  @!P1 S2R R10, SR_CgaCtaId ;  /* 0x00000000000a9919 */ /* 0x000e240000008800 */
[----:B------:R-:W-:-:S04]  /*1770*/  IMAD.MOV R5, RZ, RZ, -R13 ;  /* 0x000000ffff057224 */ /* 0x000fc800078e0a0d */
[C---:B------:R-:W-:Y:S02]  /*1780*/  IMAD R5, R4.reuse, R5, R3 ;  /* 0x0000000504057224 */ /* 0x040fe400078e0203 */
[----:B------:R-:W1:Y:S03]  /*1790*/  @!P1 S2R R3, SR_CgaCtaId ;  /* 0x0000000000039919 */ /* 0x000e660000008800 */
[----:B------:R-:W-:-:S13]  /*17a0*/  ISETP.GT.U32.AND P0, PT, R4, R5, PT ;  /* 0x000000050400720c */ /* 0x000fda0003f04070 */
[-C--:B------:R-:W-:Y:S01]  /*17b0*/  @!P0 IADD3 R5, PT, PT, R5, -R4.reuse, RZ ;  /* 0x8000000405058210 */ /* 0x080fe20007ffe0ff */
[----:B------:R-:W-:Y:S01]  /*17c0*/  @!P0 VIADD R13, R13, 0x1 ;  /* 0x000000010d0d8836 */ /* 0x000fe20000000000 */
[----:B------:R-:W-:Y:S02]  /*17d0*/  ISETP.NE.AND P0, PT, RZ, UR5, PT ;  /* 0x00000005ff007c0c */ /* 0x000fe4000bf05270 */
[----:B------:R-:W-:Y:S02]  /*17e0*/  ISETP.GE.U32.AND P3, PT, R5, R4, PT ;  /* 0x000000040500720c */ /* 0x000fe40003f66070 */
[----:B------:R-:W-:-:S04]  /*17f0*/  @!P1 MOV R5, 0x400 ;  /* 0x0000040000059802 */ /* 0x000fc80000000f00 */
[----:B0-----:R-:W-:-:S05]  /*1800*/  @!P1 LEA R10, R10, R5, 0x18 ;  /* 0x000000050a0a9211 */ /* 0x001fca00078ec0ff */
[----:B------:R-:W-:Y:S01]  /*1810*/  @!P1 IMAD R10, R11, 0x14, R10 ;  /* 0x000000140b0a9824 */ /* 0x000fe200078e020a */
[----:B-1----:R-:W-:Y:S01]  /*1820*/  @!P1 LEA R2, R3, R2, 0x18 ;  /* 0x0000000203029211 */ /* 0x002fe200078ec0ff */
[----:B------:R-:W-:Y:S02]  /*1830*/  @P3 VIADD R13, R13, 0x1 ;  /* 0x000000010d0d3836 */ /* 0x000fe40000000000 */
[----:B------:R-:W-:Y:S02]  /*1840*/  @!P1 IMAD.IADD R9, R10, 0x1, R9 ;  /* 0x000000010a099824 */ /* 0x000fe400078e0209 */
[----:B------:R-:W-:Y:S01]  /*1850*/  @!P2 IMAD.MOV R13, RZ, RZ, -R13 ;  /* 0x000000ffff0da224 */ /* 0x000fe200078e0a0d */
[----:B------:R-:W-:Y:S01]  /*1860*/  @!P0 LOP3.LUT R13, RZ, UR5, RZ, 0x33, !PT ;  /* 0x00000005ff0d8c12 */ /* 0x000fe2000f8e33ff */
[----:B------:R-:W-:Y:S01]  /*1870*/  @!P1 IMAD R5, R23, 0x14, R2 ;  /* 0x0000001417059824 */ /* 0x000fe200078e0202 */
[----:B--2---:R-:W-:Y:S02]  /*1880*/  ISETP.GE.AND P0, PT, R11, UR18, PT ;  /* 0x000000120b007c0c */ /* 0x004fe4000bf06270 */
[----:B------:R-:W-:Y:S01]  /*1890*/  SHF.R.U32.HI R2, RZ, 0x4, R19 ;  /* 0x00000004ff027819 */ /* 0x000fe20000011613 */
[----:B------:R-:W-:Y:S01]  /*18a0*/  IMAD R4, R13, UR8, RZ ;  /* 0x000000080d047c24 */ /* 0x000fe2000f8e02ff */
[----:B------:R-:W0:Y:S02]  /*18b0*/  LDCU.64 UR8, c[0x0][0x358] ;  /* 0x00006b00ff0877ac */ /* 0x000e240008000a00 */
[----:B------:R-:W-:-:S02]  /*18c0*/  @!P1 LEA R5, R2, R5, 0x2 ;  /* 0x0000000502059211 */ /* 0x000fc400078e10ff */
        /* <DEDUP_REMOVED lines=19> */
.L_x_130:
[----:B0-----:R-:W-:Y:S05]  /*1a00*/  BSYNC.RECONVERGENT B0 ;  /* 0x0000000000007941 */ /* 0x001fea0003800200 */
.L_x_129:
[----:B-----5:R0:W-:Y:S01]  /*1a10*/  @!P1 STS [R9], R14 ;  /* 0x0000000e09009388 */ /* 0x0201e20000000800 */
[----:B-1----:R-:W1:Y:S01]  /*1a20*/  LDC R15, c[0x0][0x3e0] ;  /* 0x0000f800ff0f7b82 */ /* 0x002e620000000800 */
[----:B------:R-:W-:Y:S01]  /*1a30*/  I2F.RP R20, R17 ;  /* 0x0000001100147306 */ /* 0x000fe20000209400 */
[----:B------:R-:W-:-:S06]  /*1a40*/  HFMA2 R30, -RZ, RZ, 0, 0 ;  /* 0x00000000ff1e7431 */ /* 0x000fcc00000001ff */
[----:B------:R-:W-:Y:S01]  /*1a50*/  BAR.SYNC.DEFER_BLOCKING 0x0 ;  /* 0x0000000000007b1d */ /* 0x000fe20000010000 */
[----:B------:R-:W-:-:S05]  /*1a60*/  ISETP.NE.AND P5, PT, R4, RZ, PT ;  /* 0x000000ff0400720c */ /* 0x000fca0003fa5270 */
[----:B------:R-:W-:Y:S01]  /*1a70*/  BSSY.RECONVERGENT B1, `(.L_x_131) ;  /* 0x0000174000017945 */ /* 0x000fe20003800200 */
[----:B-1----:R-:W-:Y:S01]  /*1a80*/  IABS R11, R15 ;  /* 0x0000000f000b7213 */ /* 0x002fe20000000000 */
[----:B------:R-:W1:Y:S03]  /*1a90*/  @!P1 LDS R24, [R5] ;  /* 0x0000000005189984 */ /* 0x000e660000000800 */
[----:B0-----:R-:W0:Y:S08]  /*1aa0*/  I2F.RP R14, R11 ;  /* 0x0000000b000e7306 */ /* 0x001e300000209400 */
[----:B0-----:R-:W0:Y:S02]  /*1ab0*/  MUFU.RCP R28, R14 ;  /* 0x0000000e001c7308 */ /* 0x001e240000001000 */
[----:B0-----:R-:W-:-:S06]  /*1ac0*/  VIADD R28, R28, 0xffffffe ;  /* 0x0ffffffe1c1c7836 */ /* 0x001fcc0000000000 */
[----:B------:R0:W2:Y:S01]  /*1ad0*/  F2I.FTZ.U32.TRUNC.NTZ R29, R28 ;  /* 0x0000001c001d7305 */ /* 0x0000a2000021f000 */
[----:B-1----:R-:W1:Y:S01]  /*1ae0*/  SHFL.BFLY PT, R3, R24, 0x8, 0x1f ;  /* 0x0d001f0018037f89 */ /* 0x002e6200000e0000 */
[----:B0-----:R-:W-:Y:S01]  /*1af0*/  IMAD.MOV.U32 R28, RZ, RZ, RZ ;  /* 0x000000ffff1c7224 */ /* 0x001fe200078e00ff */
[----:B-1----:R-:W-:-:S05]  /*1b00*/  FMNMX.FTZ R16, R3, R24, !PT ;  /* 0x0000001803107209 */ /* 0x002fca0007810000 */
[----:B------:R-:W0:Y:S02]  /*1b10*/  SHFL.BFLY PT, R21, R16, 0x4, 0x1f ;  /* 0x0c801f0010157f89 */ /* 0x000e2400000e0000 */
[----:B0-----:R-:W-:-:S05]  /*1b20*/  FMNMX.FTZ R21, R16, R21, !PT ;  /* 0x0000001510157209 */ /* 0x001fca0007810000 */
[----:B------:R-:W0:Y:S02]  /*1b30*/  SHFL.BFLY PT, R10, R21, 0x2, 0x1f ;  /* 0x0c401f00150a7f89 */ /* 0x000e2400000e0000 */
[----:B0-----:R-:W-:-:S05]  /*1b40*/  FMNMX.FTZ R10, R21, R10, !PT ;  /* 0x0000000a150a7209 */ /* 0x001fca0007810000 */
[----:B------:R-:W0:Y:S02]  /*1b50*/  SHFL.BFLY PT, R3, R10, 0x1, 0x1f ;  /* 0x0c201f000a037f89 */ /* 0x000e2400000e0000 */
[----:B0-----:R-:W-:Y:S01]  /*1b60*/  FMNMX.FTZ R3, R10, R3, !PT ;  /* 0x000000030a037209 */ /* 0x001fe20007810000 */
[----:B--2---:R-:W-:-:S03]  /*1b70*/  IMAD.MOV R10, RZ, RZ, -R29 ;  /* 0x000000ffff0a7224 */ /* 0x004fc600078e0a1d */
[----:B------:R-:W-:Y:S01]  /*1b80*/  FSETP.NEU.FTZ.AND P0, PT, R3, -INF , PT ;  /* 0xff8000000300780b */ /* 0x000fe20003f1d000 */
[----:B------:R-:W-:-:S03]  /*1b90*/  IMAD R10, R10, R11, RZ ;  /* 0x0000000b0a0a7224 */ /* 0x000fc600078e02ff */
[----:B------:R-:W-:Y:S01]  /*1ba0*/  FSEL R9, R3, RZ, P0 ;  /* 0x000000ff03097208 */ /* 0x000fe20000000000 */
[----:B------:R-:W-:Y:S01]  /*1bb0*/  IMAD.HI.U32 R10, R29, R10, R28 ;  /* 0x0000000a1d0a7227 */ /* 0x000fe200078e001c */
[----:B------:R-:W0:Y:S03]  /*1bc0*/  MUFU.RCP R3, R20 ;  /* 0x0000001400037308 */ /* 0x000e260000001000 */
[----:B------:R-:W-:-:S04]  /*1bd0*/  FADD.FTZ R5, -R9, R24 ;  /* 0x0000001809057221 */ /* 0x000fc80000010100 */
[----:B------:R-:W-:-:S06]  /*1be0*/  FMUL.FTZ R5, R5, 1.4426950216293334961 ;  /* 0x3fb8aa3b05057820 */ /* 0x000fcc0000410000 */
[----:B------:R-:W1:Y:S01]  /*1bf0*/  MUFU.EX2 R5, R5 ;  /* 0x0000000500057308 */ /* 0x000e620000000800 */
[----:B0-----:R-:W-:-:S07]  /*1c00*/  VIADD R3, R3, 0xffffffe ;  /* 0x0ffffffe03037836 */ /* 0x001fce0000000000 */
[----:B------:R-:W0:Y:S01]  /*1c10*/  F2I.FTZ.U32.TRUNC.NTZ R31, R3 ;  /* 0x00000003001f7305 */ /* 0x000e22000021f000 */
[----:B-1----:R-:W1:Y:S01]  /*1c20*/  SHFL.BFLY PT, R18, R5, 0x8, 0x1f ;  /* 0x0d001f0005127f89 */ /* 0x002e6200000e0000 */
[----:B0-----:R-:W-:Y:S01]  /*1c30*/  IMAD.MOV R16, RZ, RZ, -R31 ;  /* 0x000000ffff107224 */ /* 0x001fe200078e0a1f */
[----:B------:R-:W-:-:S03]  /*1c40*/  IABS R3, R4 ;  /* 0x0000000400037213 */ /* 0x000fc60000000000 */
[----:B------:R-:W-:Y:S02]  /*1c50*/  IMAD R16, R16, R17, RZ ;  /* 0x0000001110107224 */ /* 0x000fe400078e02ff */
[----:B------:R-:W-:Y:S02]  /*1c60*/  IMAD.MOV R3, RZ, RZ, -R3 ;  /* 0x000000ffff037224 */ /* 0x000fe400078e0a03 */
[----:B------:R-:W-:-:S04]  /*1c70*/  IMAD.HI.U32 R16, R31, R16, R30 ;  /* 0x000000101f107227 */ /* 0x000fc800078e001e */
[----:B-1----:R-:W-:Y:S01]  /*1c80*/  FADD.FTZ R18, R5, R18 ;  /* 0x0000001205127221 */ /* 0x002fe20000010000 */
[----:B------:R-:W-:-:S04]  /*1c90*/  IABS R5, R12 ;  /* 0x0000000c00057213 */ /* 0x000fc80000000000 */
[----:B------:R-:W0:Y:S01]  /*1ca0*/  SHFL.BFLY PT, R21, R18, 0x4, 0x1f ;  /* 0x0c801f0012157f89 */ /* 0x000e2200000e0000 */
[----:B------:R-:W-:-:S04]  /*1cb0*/  IMAD.HI.U32 R16, R16, R5, RZ ;  /* 0x0000000510107227 */ /* 0x000fc800078e00ff */
[----:B------:R-:W-:-:S04]  /*1cc0*/  IMAD.HI.U32 R10, R10, R5, RZ ;  /* 0x000000050a0a7227 */ /* 0x000fc800078e00ff */
[----:B0-----:R-:W-:Y:S01]  /*1cd0*/  FADD.FTZ R21, R18, R21 ;  /* 0x0000001512157221 */ /* 0x001fe20000010000 */
[----:B------:R-:W-:-:S04]  /*1ce0*/  IMAD R18, R16, R3, R5 ;  /* 0x0000000310127224 */ /* 0x000fc800078e0205 */
[----:B------:R-:W0:Y:S01]  /*1cf0*/  SHFL.BFLY PT, R14, R21, 0x2, 0x1f ;  /* 0x0c401f00150e7f89 */ /* 0x000e2200000e0000 */
[----:B------:R-:W-:-:S13]  /*1d00*/  ISETP.GT.U32.AND P2, PT, R17, R18, PT ;  /* 0x000000121100720c */ /* 0x000fda0003f44070 */
[----:B------:R-:W-:Y:S01]  /*1d10*/  @!P2 IADD3 R18, PT, PT, R18, -R17, RZ ;  /* 0x800000111212a210 */ /* 0x000fe20007ffe0ff */
[----:B------:R-:W-:-:S03]  /*1d20*/  @!P2 VIADD R16, R16, 0x1 ;  /* 0x000000011010a836 */ /* 0x000fc60000000000 */
[-C--:B------:R-:W-:Y:S01]  /*1d30*/  ISETP.GE.U32.AND P1, PT, R18, R17.reuse, PT ;  /* 0x000000111200720c */ /* 0x080fe20003f26070 */
[----:B0-----:R-:W-:Y:S01]  /*1d40*/  FADD.FTZ R20, R21, R14 ;  /* 0x0000000e15147221 */ /* 0x001fe20000010000 */
[----:B------:R-:W-:Y:S02]  /*1d50*/  IMAD.MOV R14, RZ, RZ, -R10 ;  /* 0x000000ffff0e7224 */ /* 0x000fe400078e0a0a */
[----:B------:R-:W-:Y:S02]  /*1d60*/  IMAD.MOV.U32 R21, RZ, RZ, 0x7f800000 ;  /* 0x7f800000ff157424 */ /* 0x000fe400078e00ff */
[----:B------:R-:W-:Y:S01]  /*1d70*/  IMAD R14, R11, R14, R5 ;  /* 0x0000000e0b0e7224 */ /* 0x000fe200078e0205 */
[----:B------:R-:W0:Y:S01]  /*1d80*/  SHFL.BFLY PT, R3, R20, 0x1, 0x1f ;  /* 0x0c201f0014037f89 */ /* 0x000e2200000e0000 */
[----:B------:R-:W-:-:S05]  /*1d90*/  LOP3.LUT R5, R12, R17, RZ, 0x3c, !PT ;  /* 0x000000110c057212 */ /* 0x000fca00078e3cff */
[----:B------:R-:W-:Y:S01]  /*1da0*/  @P1 VIADD R16, R16, 0x1 ;  /* 0x0000000110101836 */ /* 0x000fe20000000000 */
[----:B------:R-:W-:Y:S02]  /*1db0*/  LOP3.LUT R12, R12, R15, RZ, 0x3c, !PT ;  /* 0x0000000f0c0c7212 */ /* 0x000fe400078e3cff */
[----:B------:R-:W-:Y:S02]  /*1dc0*/  ISETP.GT.U32.AND P0, PT, R11, R14, PT ;  /* 0x0000000e0b00720c */ /* 0x000fe40003f04070 */
[----:B------:R-:W-:Y:S02]  /*1dd0*/  ISETP.GE.AND P2, PT, R12, RZ, PT ;  /* 0x000000ff0c00720c */ /* 0x000fe40003f46270 */
[----:B------:R-:W-:-:S09]  /*1de0*/  ISETP.GE.AND P3, PT, R5, RZ, PT ;  /* 0x000000ff0500720c */ /* 0x000fd20003f66270 */
[----:B------:R-:W-:Y:S01]  /*1df0*/  @!P0 IMAD.IADD R14, R14, 0x1, -R11 ;  /* 0x000000010e0e8824 */ /* 0x000fe200078e0a0b */
[----:B------:R-:W-:Y:S02]  /*1e00*/  @!P0 IADD3 R10, PT, PT, R10, 0x1, RZ ;  /* 0x000000010a0a8810 */ /* 0x000fe40007ffe0ff */
[----:B------:R-:W-:Y:S01]  /*1e10*/  ISETP.NE.AND P0, PT, R15, RZ, PT ;  /* 0x000000ff0f00720c */ /* 0x000fe20003f05270 */
[----:B------:R-:W-:Y:S01]  /*1e20*/  @!P3 IMAD.MOV R16, RZ, RZ, -R16 ;  /* 0x000000ffff10b224 */ /* 0x000fe200078e0a10 */
[----:B------:R-:W-:Y:S01]  /*1e30*/  ISETP.GE.U32.AND P4, PT, R14, R11, PT ;  /* 0x0000000b0e00720c */ /* 0x000fe20003f86070 */
[----:B0-----:R-:W-:Y:S01]  /*1e40*/  FADD.FTZ R3, R20, R3 ;  /* 0x0000000314037221 */ /* 0x001fe20000010000 */
[----:B------:R-:W-:Y:S02]  /*1e50*/  ISETP.NE.AND P3, PT, R13, RZ, PT ;  /* 0x000000ff0d00720c */ /* 0x000fe40003f65270 */
[----:B------:R-:W-:Y:S02]  /*1e60*/  @!P5 LOP3.LUT R16, RZ, R17, RZ, 0x33, !PT ;  /* 0x00000011ff10d212 */ /* 0x000fe400078e33ff */
[----:B------:R-:W-:-:S02]  /*1e70*/  FSETP.NE.FTZ.AND P1, PT, R3, RZ, PT ;  /* 0x000000ff0300720b */ /* 0x000fc40003f35000 */
[----:B------:R-:W-:Y:S02]  /*1e80*/  SEL R12, RZ, 0x1, !P3 ;  /* 0x00000001ff0c7807 */ /* 0x000fe40005800000 */
[----:B------:R-:W-:Y:S01]  /*1e90*/  SHF.R.S32.HI R13, RZ, 0x1f, R4 ;  /* 0x0000001fff0d7819 */ /* 0x000fe20000011404 */
[----:B------:R-:W-:Y:S01]  /*1ea0*/  IMAD R4, R4, UR11, RZ ;  /* 0x0000000b04047c24 */ /* 0x000fe2000f8e02ff */
[----:B------:R-:W-:Y:S01]  /*1eb0*/  SHF.R.S32.HI R11, RZ, 0x1f, R16 ;  /* 0x0000001fff0b7819 */ /* 0x000fe20000011410 */
[----:B------:R-:W-:Y:S01]  /*1ec0*/  @P4 VIADD R10, R10, 0x1 ;  /* 0x000000010a0a4836 */ /* 0x000fe20000000000 */
[----:B------:R-:W-:-:S03]  /*1ed0*/  LOP3.LUT R12, R13, R12, RZ, 0xfc, !PT ;  /* 0x0000000c0d0c7212 */ /* 0x000fc600078efcff */
[----:B------:R-:W-:Y:S02]  /*1ee0*/  IMAD.MOV.U32 R5, RZ, RZ, R10 ;  /* 0x000000ffff057224 */ /* 0x000fe400078e000a */
[----:B------:R0:W1:Y:S03]  /*1ef0*/  @P1 MUFU.LG2 R10, R3 ;  /* 0x00000003000a1308 */ /* 0x0000660000000c00 */
[----:B------:R-:W-:Y:S02]  /*1f00*/  @!P2 IADD3 R5, PT, PT, -R5, RZ, RZ ;  /* 0x000000ff0505a210 */ /* 0x000fe40007ffe1ff */
[----:B------:R-:W-:Y:S02]  /*1f10*/  @!P0 LOP3.LUT R5, RZ, R15, RZ, 0x33, !PT ;  /* 0x0000000fff058212 */ /* 0x000fe400078e33ff */
[----:B------:R-:W-:Y:S02]  /*1f20*/  LOP3.LUT P0, RZ, R19, 0x3cf, RZ, 0xc0, !PT ;  /* 0x000003cf13ff7812 */ /* 0x000fe4000780c0ff */
[----:B------:R-:W-:-:S04]  /*1f30*/  ISETP.LT.U32.AND P2, PT, R26, R16, PT ;  /* 0x000000101a00720c */ /* 0x000fc80003f41070 */
[----:B------:R-:W-:Y:S01]  /*1f40*/  ISETP.LT.AND.EX P2, PT, R27, R11, PT, P2 ;  /* 0x0000000b1b00720c */ /* 0x000fe20003f41320 */
[----:B0-----:R-:W-:-:S03]  /*1f50*/  IMAD R3, R5, UR12, RZ ;  /* 0x0000000c05037c24 */ /* 0x001fc6000f8e02ff */
[----:B------:R-:W-:Y:S01]  /*1f60*/  SEL R5, R26, R16, P2 ;  /* 0x000000101a057207 */ /* 0x000fe20001000000 */
[----:B-1----:R-:W-:Y:S01]  /*1f70*/  @P1 FFMA.FTZ R21, R10, 0.69314718246459960938, R9 ;  /* 0x3f3172180a151823 */ /* 0x002fe20000010009 */
[----:B------:R-:W-:Y:S01]  /*1f80*/  IMAD R3, R12, R3, RZ ;  /* 0x000000030c037224 */ /* 0x000fe200078e02ff */
        /* <DEDUP_REMOVED lines=32> */
[----:B0-----:R-:W-:-:S06]  /*2190*/  VIADD R10, R10, 0xffffffe ;  /* 0x0ffffffe0a0a7836 */ /* 0x001fcc0000000000 */
[----:B------:R-:W0:Y:S02]  /*21a0*/  F2I.FTZ.U32.TRUNC.NTZ R11, R10 ;  /* 0x0000000a000b7305 */ /* 0x000e24000021f000 */
[----:B0-----:R-:W-:Y:S01]  /*21b0*/  IMAD.MOV R2, RZ, RZ, -R11 ;  /* 0x000000ffff027224 */ /* 0x001fe200078e0a0b */
[----:B------:R-:W-:-:S03]  /*21c0*/  MOV R10, RZ ;  /* 0x000000ff000a7202 */ /* 0x000fc60000000f00 */
[----:B------:R-:W-:-:S04]  /*21d0*/  IMAD R2, R2, R30, RZ ;  /* 0x0000001e02027224 */ /* 0x000fc800078e02ff */
[----:B------:R-:W-:Y:S01]  /*21e0*/  IMAD.HI.U32 R2, R11, R2, R10 ;  /* 0x000000020b027227 */ /* 0x000fe200078e000a */
[----:B------:R-:W-:-:S05]  /*21f0*/  LEA.HI R11, R19, UR14, RZ, 0x1c ;  /* 0x0000000e130b7c11 */ /* 0x000fca000f8fe0ff */
        /* <DEDUP_REMOVED lines=13> */
.L_x_134:
[----:B------:R-:W-:Y:S01]  /*22d0*/  LEA.HI R2, R19, UR14, RZ, 0x1c ;  /* 0x0000000e13027c11 */ /* 0x000fe2000f8fe0ff */
[----:B------:R-:W-:Y:S01]  /*22e0*/  IMAD.MOV.U32 R17, RZ, RZ, RZ ;  /* 0x000000ffff117224 */ /* 0x000fe200078e00ff */
[----:B------:R-:W-:Y:S02]  /*22f0*/  MOV R18, R30 ;  /* 0x0000001e00127202 */ /* 0x000fe40000000f00 */
[----:B------:R-:W-:Y:S01]  /*2300*/  MOV R14, 0x2330 ;  /* 0x00002330000e7802 */ /* 0x000fe20000000f00 */
[----:B------:R-:W-:Y:S02]  /*2310*/  IMAD.MOV.U32 R22, RZ, RZ, R2 ;  /* 0x000000ffff167224 */ /* 0x000fe400078e0002 */
[----:B------:R-:W-:Y:S05]  /*2320*/  CALL.REL.NOINC `($__internal_3_$__cuda_sm20_div_s64) ;  /* 0x0000001c00487944 */ /* 0x000fea0003c00000 */
[----:B------:R-:W-:Y:S02]  /*2330*/  IADD3 R9, PT, PT, -R10, RZ, RZ ;  /* 0x000000ff0a097210 */ /* 0x000fe40007ffe1ff */
[----:B------:R-:W-:-:S03]  /*2340*/  MOV R31, R11 ;  /* 0x0000000b001f7202 */ /* 0x000fc60000000f00 */
[----:B------:R-:W-:Y:S01]  /*2350*/  IMAD R9, R30, R9, R2 ;  /* 0x000000091e097224 */ /* 0x000fe200078e0202 */
[----:B------:R-:W-:-:S07]  /*2360*/  MOV R30, R10 ;  /* 0x0000000a001e7202 */ /* 0x000fce0000000f00 */
.L_x_135:
[----:B------:R-:W-:Y:S01]  /*2370*/  IABS R12, UR13 ;  /* 0x0000000d000c7c13 */ /* 0x000fe20008000000 */
[----:B------:R-:W-:Y:S01]  /*2380*/  IMAD R25, R25, R8, RZ ;  /* 0x0000000819197224 */ /* 0x000fe200078e02ff */
[----:B------:R-:W-:Y:S01]  /*2390*/  IABS R10, R9 ;  /* 0x00000009000a7213 */ /* 0x000fe20000000000 */
[----:B------:R-:W-:Y:S01]  /*23a0*/  BSSY.RECONVERGENT B0, `(.L_x_136) ;  /* 0x000003f000007945 */ /* 0x000fe20003800200 */
[----:B------:R-:W0:Y:S01]  /*23b0*/  I2F.U32.RP R13, R12 ;  /* 0x0000000c000d7306 */ /* 0x000e220000209000 */
[----:B------:R-:W-:Y:S01]  /*23c0*/  IABS R2, UR13 ;  /* 0x0000000d00027c13 */ /* 0x000fe20008000000 */
[----:B------:R-:W-:Y:S01]  /*23d0*/  IMAD R25, R7, R0, R25 ;  /* 0x0000000007197224 */ /* 0x000fe200078e0219 */
[----:B------:R-:W-:-:S04]  /*23e0*/  LOP3.LUT R0, R9, UR13, RZ, 0x3c, !PT ;  /* 0x0000000d09007c12 */ /* 0x000fc8000f8e3cff */
[----:B------:R-:W-:Y:S01]  /*23f0*/  ISETP.GE.AND P0, PT, R0, RZ, PT ;  /* 0x000000ff0000720c */ /* 0x000fe20003f06270 */
[----:B0-----:R-:W0:Y:S02]  /*2400*/  MUFU.RCP R16, R13 ;  /* 0x0000000d00107308 */ /* 0x001e240000001000 */
[----:B0-----:R-:W-:-:S06]  /*2410*/  IADD3 R16, PT, PT, R16, 0xffffffe, RZ ;  /* 0x0ffffffe10107810 */ /* 0x001fcc0007ffe0ff */
[----:B------:R-:W0:Y:S02]  /*2420*/  F2I.FTZ.U32.TRUNC.NTZ R17, R16 ;  /* 0x0000001000117305 */ /* 0x000e24000021f000 */
[----:B0-----:R-:W-:Y:S01]  /*2430*/  IADD3 R11, PT, PT, RZ, -R17, RZ ;  /* 0x80000011ff0b7210 */ /* 0x001fe20007ffe0ff */
[----:B------:R-:W-:-:S04]  /*2440*/  IMAD.MOV.U32 R16, RZ, RZ, RZ ;  /* 0x000000ffff107224 */ /* 0x000fc800078e00ff */
[----:B------:R-:W-:-:S04]  /*2450*/  IMAD R11, R11, R12, RZ ;  /* 0x0000000c0b0b7224 */ /* 0x000fc800078e02ff */
[----:B------:R-:W-:Y:S01]  /*2460*/  IMAD.HI.U32 R17, R17, R11, R16 ;  /* 0x0000000b11117227 */ /* 0x000fe200078e0010 */
[----:B------:R-:W-:-:S05]  /*2470*/  IADD3 R11, PT, PT, RZ, -R2, RZ ;  /* 0x80000002ff0b7210 */ /* 0x000fca0007ffe0ff */
[----:B------:R-:W-:-:S04]  /*2480*/  IMAD.HI.U32 R2, R17, R10, RZ ;  /* 0x0000000a11027227 */ /* 0x000fc800078e00ff */
[----:B------:R-:W-:Y:S02]  /*2490*/  IMAD R11, R2, R11, R10 ;  /* 0x0000000b020b7224 */ /* 0x000fe400078e020a */
[----:B------:R-:W-:-:S03]  /*24a0*/  IMAD.WIDE.U32 R16, R7, R8, RZ ;  /* 0x0000000807107225 */ /* 0x000fc600078e00ff */
[----:B------:R-:W-:Y:S01]  /*24b0*/  ISETP.GT.U32.AND P1, PT, R12, R11, PT ;  /* 0x0000000b0c00720c */ /* 0x000fe20003f24070 */
[----:B------:R-:W-:-:S12]  /*24c0*/  IMAD.WIDE.U32 R34, R16, R32, RZ ;  /* 0x0000002010227225 */ /* 0x000fd800078e00ff */
[----:B------:R-:W-:Y:S02]  /*24d0*/  @!P1 IMAD.IADD R11, R11, 0x1, -R12 ;  /* 0x000000010b0b9824 */ /* 0x000fe400078e0a0c */
[----:B------:R-:W-:Y:S01]  /*24e0*/  @!P1 VIADD R2, R2, 0x1 ;  /* 0x0000000102029836 */ /* 0x000fe20000000000 */
[----:B------:R-:W-:Y:S02]  /*24f0*/  ISETP.NE.AND P1, PT, RZ, UR13, PT ;  /* 0x0000000dff007c0c */ /* 0x000fe4000bf25270 */
[----:B------:R-:W-:Y:S02]  /*2500*/  ISETP.GE.U32.AND P2, PT, R11, R12, PT ;  /* 0x0000000c0b00720c */ /* 0x000fe40003f46070 */
[----:B------:R-:W-:-:S05]  /*2510*/  IADD3 R11, PT, PT, R17, R25, RZ ;  /* 0x00000019110b7210 */ /* 0x000fca0007ffe0ff */
[----:B------:R-:W-:-:S04]  /*2520*/  IMAD R11, R11, R32, RZ ;  /* 0x000000200b0b7224 */ /* 0x000fc800078e02ff */
[----:B------:R-:W-:Y:S02]  /*2530*/  IMAD R11, R33, R16, R11 ;  /* 0x00000010210b7224 */ /* 0x000fe400078e020b */
[----:B------:R-:W-:Y:S02]  /*2540*/  @P2 IADD3 R2, PT, PT, R2, 0x1, RZ ;  /* 0x0000000102022810 */ /* 0x000fe40007ffe0ff */
[----:B------:R-:W-:Y:S02]  /*2550*/  IMAD.IADD R16, R35, 0x1, R11 ;  /* 0x0000000123107824 */ /* 0x000fe400078e020b */
[----:B------:R-:W-:Y:S02]  /*2560*/  @!P0 IADD3 R2, PT, PT, -R2, RZ, RZ ;  /* 0x000000ff02028210 */ /* 0x000fe40007ffe1ff */
[----:B------:R-:W-:Y:S02]  /*2570*/  @!P1 LOP3.LUT R2, RZ, UR13, RZ, 0x33, !PT ;  /* 0x0000000dff029c12 */ /* 0x000fe4000f8e33ff */
[----:B------:R-:W-:-:S04]  /*2580*/  LOP3.LUT R0, R31, R16, RZ, 0xfc, !PT ;  /* 0x000000101f007212 */ /* 0x000fc800078efcff */
[----:B------:R-:W-:Y:S01]  /*2590*/  ISETP.NE.U32.AND P0, PT, R0, RZ, PT ;  /* 0x000000ff0000720c */ /* 0x000fe20003f05070 */
[----:B------:R-:W-:-:S04]  /*25a0*/  IMAD.MOV R0, RZ, RZ, -R2 ;  /* 0x000000ffff007224 */ /* 0x000fc800078e0a02 */
[----:B------:R-:W-:-:S08]  /*25b0*/  IMAD R0, R0, UR13, R9 ;  /* 0x0000000d00007c24 */ /* 0x000fd0000f8e0209 */
[----:B------:R-:W-:Y:S05]  /*25c0*/  @P0 BRA `(.L_x_137) ;  /* 0x0000000000540947 */ /* 0x000fea0003800000 */
[----:B------:R-:W0:Y:S01]  /*25d0*/  I2F.U32.RP R12, R34 ;  /* 0x00000022000c7306 */ /* 0x000e220000209000 */
[----:B------:R-:W-:Y:S01]  /*25e0*/  HFMA2 R10, -RZ, RZ, 0, 0 ;  /* 0x00000000ff0a7431 */ /* 0x000fe200000001ff */
[----:B------:R-:W-:-:S06]  /*25f0*/  ISETP.NE.U32.AND P0, PT, R34, RZ, PT ;  /* 0x000000ff2200720c */ /* 0x000fcc0003f05070 */
[----:B0-----:R-:W0:Y:S02]  /*2600*/  MUFU.RCP R11, R12 ;  /* 0x0000000c000b7308 */ /* 0x001e240000001000 */
[----:B0-----:R-:W-:-:S06]  /*2610*/  IADD3 R11, PT, PT, R11, 0xffffffe, RZ ;  /* 0x0ffffffe0b0b7810 */ /* 0x001fcc0007ffe0ff */
[----:B------:R-:W0:Y:S02]  /*2620*/  F2I.FTZ.U32.TRUNC.NTZ R11, R11 ;  /* 0x0000000b000b7305 */ /* 0x000e24000021f000 */
[----:B0-----:R-:W-:-:S04]  /*2630*/  IMAD.MOV R9, RZ, RZ, -R11 ;  /* 0x000000ffff097224 */ /* 0x001fc800078e0a0b */
        /* <DEDUP_REMOVED lines=14> */
.L_x_137:
[----:B------:R-:W-:Y:S01]  /*2720*/  IMAD.MOV.U32 R22, RZ, RZ, R30 ;  /* 0x000000ffff167224 */ /* 0x000fe200078e001e */
[----:B------:R-:W-:Y:S01]  /*2730*/  MOV R17, R31 ;  /* 0x0000001f00117202 */ /* 0x000fe20000000f00 */
[----:B------:R-:W-:Y:S01]  /*2740*/  IMAD.MOV.U32 R18, RZ, RZ, R34 ;  /* 0x000000ffff127224 */ /* 0x000fe200078e0022 */
[----:B------:R-:W-:Y:S02]  /*2750*/  MOV R14, 0x2770 ;  /* 0x00002770000e7802 */ /* 0x000fe40000000f00 */
[----:B------:R-:W-:Y:S05]  /*2760*/  CALL.REL.NOINC `($__internal_3_$__cuda_sm20_div_s64) ;  /* 0x0000001800387944 */ /* 0x000fea0003c00000 */
[----:B------:R-:W-:-:S05]  /*2770*/  IADD3 R31, PT, PT, -R10, RZ, RZ ;  /* 0x000000ff0a1f7210 */ /* 0x000fca0007ffe1ff */
[----:B------:R-:W-:Y:S02]  /*2780*/  IMAD R31, R31, R34, R30 ;  /* 0x000000221f1f7224 */ /* 0x000fe400078e021e */
.L_x_138:
[----:B------:R-:W-:Y:S05]  /*2790*/  BSYNC.RECONVERGENT B0 ;  /* 0x0000000000007941 */ /* 0x000fea0003800200 */
.L_x_136:
[----:B------:R-:W-:Y:S01]  /*27a0*/  IABS R20, R8 ;  /* 0x0000000800147213 */ /* 0x000fe20000000000 */
[----:B------:R-:W-:Y:S01]  /*27b0*/  IMAD.MOV.U32 R34, RZ, RZ, RZ ;  /* 0x000000ffff227224 */ /* 0x000fe200078e00ff */
[----:B------:R-:W-:Y:S01]  /*27c0*/  IABS R14, R6 ;  /* 0x00000006000e7213 */ /* 0x000fe20000000000 */
[----:B------:R-:W0:Y:S01]  /*27d0*/  LDCU.U8 UR17, c[0x0][0x549] ;  /* 0x0000a920ff1177ac */ /* 0x000e220008000000 */
[----:B------:R-:W1:Y:S01]  /*27e0*/  I2F.U32.RP R17, R20 ;  /* 0x0000001400117306 */ /* 0x000e620000209000 */
[----:B------:R-:W-:Y:S02]  /*27f0*/  IABS R12, R15 ;  /* 0x0000000f000c7213 */ /* 0x000fe40000000000 */
[----:B------:R-:W-:Y:S01]  /*2800*/  IABS R16, R7 ;  /* 0x0000000700107213 */ /* 0x000fe20000000000 */
[----:B------:R-:W2:Y:S01]  /*2810*/  LDCU.64 UR4, c[0x0][0x430] ;  /* 0x00008600ff0477ac */ /* 0x000ea20008000a00 */
[----:B------:R-:W-:Y:S02]  /*2820*/  IABS R13, R5 ;  /* 0x00000005000d7213 */ /* 0x000fe40000000000 */
[----:B------:R-:W-:Y:S01]  /*2830*/  IABS R18, R31 ;  /* 0x0000001f00127213 */ /* 0x000fe20000000000 */
[----:B------:R-:W3:Y:S01]  /*2840*/  I2F.U32.RP R11, R14 ;  /* 0x0000000e000b7306 */ /* 0x000ee20000209000 */
[----:B------:R-:W-:Y:S01]  /*2850*/  ISETP.NE.AND P5, PT, R8, RZ, PT ;  /* 0x000000ff0800720c */ /* 0x000fe20003fa5270 */
[----:B------:R-:W-:-:S06]  /*2860*/  UIMAD UR18, UR7, UR11, URZ ;  /* 0x0000000b071272a4 */ /* 0x000fcc000f8e02ff */
[----:B-1----:R-:W1:Y:S01]  /*2870*/  MUFU.RCP R9, R17 ;  /* 0x0000001100097308 */ /* 0x002e620000001000 */
[----:B0-----:R-:W-:-:S04]  /*2880*/  UISETP.NE.AND UP0, UPT, UR17, URZ, UPT ;  /* 0x000000ff1100728c */ /* 0x001fc8000bf05270 */
[----:B--2---:R-:W-:-:S03]  /*2890*/  USEL UR4, UR4, 0x1, UP0 ;  /* 0x0000000104047887 */ /* 0x004fc60008000000 */
[----:B---3--:R-:W0:Y:S01]  /*28a0*/  MUFU.RCP R32, R11 ;  /* 0x0000000b00207308 */ /* 0x008e220000001000 */
[----:B------:R-:W-:Y:S02]  /*28b0*/  USHF.R.S32.HI UR17, URZ, 0x1f, UR4 ;  /* 0x0000001fff117899 */ /* 0x000fe40008011404 */
[----:B------:R-:W-:-:S05]  /*28c0*/  UIMAD UR5, UR4, UR5, URZ ;  /* 0x00000005040572a4 */ /* 0x000fca000f8e02ff */
[----:B------:R-:W-:Y:S01]  /*28d0*/  I2F.U32.RP R28, R12 ;  /* 0x0000000c001c7306 */ /* 0x000fe20000209000 */
[----:B-1----:R-:W-:Y:S01]  /*28e0*/  VIADD R9, R9, 0xffffffe ;  /* 0x0ffffffe09097836 */ /* 0x002fe20000000000 */
[----:B------:R-:W-:-:S05]  /*28f0*/  IABS R17, R8 ;  /* 0x0000000800117213 */ /* 0x000fca0000000000 */
[----:B------:R-:W-:Y:S01]  /*2900*/  IMAD.MOV R17, RZ, RZ, -R17 ;  /* 0x000000ffff117224 */ /* 0x000fe200078e0a11 */
[----:B------:R-:W1:Y:S01]  /*2910*/  F2I.FTZ.U32.TRUNC.NTZ R35, R9 ;  /* 0x0000000900237305 */ /* 0x000e62000021f000 */
[----:B0-----:R-:W-:Y:S01]  /*2920*/  VIADD R32, R32, 0xffffffe ;  /* 0x0ffffffe20207836 */ /* 0x001fe20000000000 */
[----:B------:R-:W-:-:S06]  /*2930*/  IABS R11, R10 ;  /* 0x0000000a000b7213 */ /* 0x000fcc0000000000 */
[----:B------:R0:W2:Y:S01]  /*2940*/  F2I.FTZ.U32.TRUNC.NTZ R33, R32 ;  /* 0x0000002000217305 */ /* 0x0000a2000021f000 */
[----:B-1----:R-:W-:-:S07]  /*2950*/  IMAD.MOV R27, RZ, RZ, -R35 ;  /* 0x000000ffff1b7224 */ /* 0x002fce00078e0a23 */
[----:B------:R-:W1:Y:S01]  /*2960*/  MUFU.RCP R28, R28 ;  /* 0x0000001c001c7308 */ /* 0x000e620000001000 */
[----:B------:R-:W-:Y:S01]  /*2970*/  IABS R9, R6 ;  /* 0x0000000600097213 */ /* 0x000fe20000000000 */
[----:B------:R-:W-:-:S04]  /*2980*/  IMAD R27, R27, R20, RZ ;  /* 0x000000141b1b7224 */ /* 0x000fc800078e02ff */
[----:B------:R-:W-:Y:S02]  /*2990*/  IMAD.MOV R9, RZ, RZ, -R9 ;  /* 0x000000ffff097224 */ /* 0x000fe400078e0a09 */
[----:B0-----:R-:W-:Y:S01]  /*29a0*/  HFMA2 R32, -RZ, RZ, 0, 0 ;  /* 0x00000000ff207431 */ /* 0x001fe200000001ff */
[----:B------:R-:W0:Y:S01]  /*29b0*/  I2F.U32.RP R26, R16 ;  /* 0x00000010001a7306 */ /* 0x000e220000209000 */
[----:B--2---:R-:W-:Y:S01]  /*29c0*/  IADD3 R25, PT, PT, RZ, -R33, RZ ;  /* 0x80000021ff197210 */ /* 0x004fe20007ffe0ff */
[----:B------:R-:W-:-:S04]  /*29d0*/  IMAD.HI.U32 R27, R35, R27, R34 ;  /* 0x0000001b231b7227 */ /* 0x000fc800078e0022 */
[----:B------:R-:W-:Y:S02]  /*29e0*/  IMAD R25, R25, R14, RZ ;  /* 0x0000000e19197224 */ /* 0x000fe400078e02ff */
[----:B------:R-:W2:Y:S01]  /*29f0*/  I2F.U32.RP R22, R13 ;  /* 0x0000000d00167306 */ /* 0x000ea20000209000 */
[----:B-1----:R-:W-:Y:S02]  /*2a00*/  VIADD R28, R28, 0xffffffe ;  /* 0x0ffffffe1c1c7836 */ /* 0x002fe40000000000 */
[----:B------:R-:W-:-:S04]  /*2a10*/  IMAD.HI.U32 R25, R33, R25, R32 ;  /* 0x0000001921197227 */ /* 0x000fc800078e0020 */
[----:B------:R-:W-:Y:S01]  /*2a20*/  IMAD.HI.U32 R27, R27, R18, RZ ;  /* 0x000000121b1b7227 */ /* 0x000fe200078e00ff */
[----:B------:R1:W3:Y:S03]  /*2a30*/  F2I.FTZ.U32.TRUNC.NTZ R29, R28 ;  /* 0x0000001c001d7305 */ /* 0x0002e6000021f000 */
[----:B------:R-:W-:-:S04]  /*2a40*/  IMAD.HI.U32 R30, R25, R11, RZ ;  /* 0x0000000b191e7227 */ /* 0x000fc800078e00ff */
[----:B------:R-:W-:Y:S01]  /*2a50*/  IMAD R17, R27, R17, R18 ;  /* 0x000000111b117224 */ /* 0x000fe200078e0212 */
[----:B0-----:R-:W0:Y:S01]  /*2a60*/  MUFU.RCP R26, R26 ;  /* 0x0000001a001a7308 */ /* 0x001e220000001000 */
[----:B------:R-:W-:Y:S01]  /*2a70*/  IMAD R9, R30, R9, R11 ;  /* 0x000000091e097224 */ /* 0x000fe200078e020b */
[----:B------:R-:W-:Y:S02]  /*2a80*/  LOP3.LUT R11, R31, R8, RZ, 0x3c, !PT ;  /* 0x000000081f0b7212 */ /* 0x000fe400078e3cff */
[----:B------:R-:W-:Y:S02]  /*2a90*/  ISETP.GT.U32.AND P3, PT, R20, R17, PT ;  /* 0x000000111400720c */ /* 0x000fe40003f64070 */
[----:B------:R-:W-:Y:S01]  /*2aa0*/  ISETP.GT.U32.AND P1, PT, R14, R9, PT ;  /* 0x000000090e00720c */ /* 0x000fe20003f24070 */
[----:B-1----:R-:W-:Y:S01]  /*2ab0*/  IMAD.MOV.U32 R28, RZ, RZ, RZ ;  /* 0x000000ffff1c7224 */ /* 0x002fe200078e00ff */
[----:B--2---:R-:W1:Y:S01]  /*2ac0*/  MUFU.RCP R22, R22 ;  /* 0x0000001600167308 */ /* 0x004e620000001000 */
[----:B---3--:R-:W-:-:S02]  /*2ad0*/  IADD3 R18, PT, PT, RZ, -R29, RZ ;  /* 0x8000001dff127210 */ /* 0x008fc40007ffe0ff */
[----:B------:R-:W-:Y:S02]  /*2ae0*/  ISETP.GE.AND P2, PT, R11, RZ, PT ;  /* 0x000000ff0b00720c */ /* 0x000fe40003f46270 */
[----:B------:R-:W-:Y:S01]  /*2af0*/  IABS R11, R2 ;  /* 0x00000002000b7213 */ /* 0x000fe20000000000 */
[----:B------:R-:W-:Y:S01]  /*2b00*/  IMAD R25, R18, R12, RZ ;  /* 0x0000000c12197224 */ /* 0x000fe200078e02ff */
[----:B------:R-:W-:Y:S01]  /*2b10*/  IABS R18, R15 ;  /* 0x0000000f00127213 */ /* 0x000fe20000000000 */
[----:B0-----:R-:W-:Y:S02]  /*2b20*/  VIADD R26, R26, 0xffffffe ;  /* 0x0ffffffe1a1a7836 */ /* 0x001fe40000000000 */
[----:B------:R-:W-:Y:S01]  /*2b30*/  @!P3 IMAD.IADD R17, R17, 0x1, -R20 ;  /* 0x000000011111b824 */ /* 0x000fe200078e0a14 */
[----:B------:R-:W-:Y:S01]  /*2b40*/  @!P1 IADD3 R9, PT, PT, R9, -R14, RZ ;  /* 0x8000000e09099210 */ /* 0x000fe20007ffe0ff */
[----:B------:R-:W0:Y:S01]  /*2b50*/  F2I.FTZ.U32.TRUNC.NTZ R33, R26 ;  /* 0x0000001a00217305 */ /* 0x000e22000021f000 */
[----:B------:R-:W-:-:S02]  /*2b60*/  IMAD.HI.U32 R25, R29, R25, R28 ;  /* 0x000000191d197227 */ /* 0x000fc400078e001c */
[----:B------:R-:W-:Y:S02]  /*2b70*/  ISETP.GE.U32.AND P6, PT, R17, R20, PT ;  /* 0x000000141100720c */ /* 0x000fe40003fc6070 */
[----:B-1----:R-:W-:Y:S01]  /*2b80*/  IADD3 R22, PT, PT, R22, 0xffffffe, RZ ;  /* 0x0ffffffe16167810 */ /* 0x002fe20007ffe0ff */
[----:B------:R-:W-:Y:S01]  /*2b90*/  @!P3 VIADD R27, R27, 0x1 ;  /* 0x000000011b1bb836 */ /* 0x000fe20000000000 */
[----:B------:R-:W-:Y:S01]  /*2ba0*/  ISETP.GE.U32.AND P4, PT, R9, R14, PT ;  /* 0x0000000e0900720c */ /* 0x000fe20003f86070 */
[----:B------:R-:W-:Y:S01]  /*2bb0*/  IMAD.MOV R18, RZ, RZ, -R18 ;  /* 0x000000ffff127224 */ /* 0x000fe200078e0a12 */
[----:B------:R-:W1:Y:S01]  /*2bc0*/  F2I.FTZ.U32.TRUNC.NTZ R29, R22 ;  /* 0x00000016001d7305 */ /* 0x000e62000021f000 */
[----:B------:R-:W-:Y:S01]  /*2bd0*/  LOP3.LUT R17, R10, R6, RZ, 0x3c, !PT ;  /* 0x000000060a117212 */ /* 0x000fe200078e3cff */
[----:B------:R-:W-:Y:S01]  /*2be0*/  IMAD.HI.U32 R25, R25, R11, RZ ;  /* 0x0000000b19197227 */ /* 0x000fe200078e00ff */
[----:B------:R-:W-:Y:S02]  /*2bf0*/  ISETP.NE.AND P3, PT, R6, RZ, PT ;  /* 0x000000ff0600720c */ /* 0x000fe40003f65270 */
[----:B------:R-:W-:Y:S01]  /*2c00*/  ISETP.GE.AND P0, PT, R17, RZ, PT ;  /* 0x000000ff1100720c */ /* 0x000fe20003f06270 */
[----:B0-----:R-:W-:Y:S01]  /*2c10*/  IMAD.MOV R9, RZ, RZ, -R33 ;  /* 0x000000ffff097224 */ /* 0x001fe200078e0a21 */
[----:B------:R-:W-:Y:S01]  /*2c20*/  IABS R17, R7 ;  /* 0x0000000700117213 */ /* 0x000fe20000000000 */
[----:B------:R-:W-:-:S02]  /*2c30*/  @!P1 VIADD R30, R30, 0x1 ;  /* 0x000000011e1e9836 */ /* 0x000fc40000000000 */
[----:B------:R-:W-:Y:S01]  /*2c40*/  IMAD R9, R9, R16, RZ ;  /* 0x0000001009097224 */ /* 0x000fe200078e02ff */
[----:B------:R-:W-:Y:S01]  /*2c50*/  IADD3 R17, PT, PT, RZ, -R17, RZ ;  /* 0x80000011ff117210 */ /* 0x000fe20007ffe0ff */
[----:B------:R-:W-:Y:S01]  /*2c60*/  IMAD R11, R25, R18, R11 ;  /* 0x00000012190b7224 */ /* 0x000fe200078e020b */
[----:B------:R-:W-:Y:S01]  /*2c70*/  @P4 IADD3 R30, PT, PT, R30, 0x1, RZ ;  /* 0x000000011e1e4810 */ /* 0x000fe20007ffe0ff */
[----:B------:R-:W-:Y:S01]  /*2c80*/  @P6 VIADD R27, R27, 0x1 ;  /* 0x000000011b1b6836 */ /* 0x000fe20000000000 */
[----:B-1----:R-:W-:Y:S01]  /*2c90*/  IADD3 R14, PT, PT, RZ, -R29, RZ ;  /* 0x8000001dff0e7210 */ /* 0x002fe20007ffe0ff */
[----:B------:R-:W-:Y:S01]  /*2ca0*/  IMAD.HI.U32 R32, R33, R9, R32 ;  /* 0x0000000921207227 */ /* 0x000fe200078e0020 */
[----:B------:R-:W-:Y:S02]  /*2cb0*/  ISETP.GT.U32.AND P1, PT, R12, R11, PT ;  /* 0x0000000b0c00720c */ /* 0x000fe40003f24070 */
[----:B------:R-:W-:Y:S01]  /*2cc0*/  ISETP.NE.AND P4, PT, R15, RZ, PT ;  /* 0x000000ff0f00720c */ /* 0x000fe20003f85270 */
[----:B------:R-:W-:-:S02]  /*2cd0*/  IMAD R9, R14, R13, RZ ;  /* 0x0000000d0e097224 */ /* 0x000fc400078e02ff */
[----:B------:R-:W-:Y:S01]  /*2ce0*/  @!P2 IMAD.MOV R27, RZ, RZ, -R27 ;  /* 0x000000ffff1ba224 */ /* 0x000fe200078e0a1b */
[----:B------:R-:W-:Y:S01]  /*2cf0*/  @!P5 LOP3.LUT R27, RZ, R8, RZ, 0x33, !PT ;  /* 0x00000008ff1bd212 */ /* 0x000fe200078e33ff */
[----:B------:R-:W-:Y:S01]  /*2d00*/  @!P0 IMAD.MOV R30, RZ, RZ, -R30 ;  /* 0x000000ffff1e8224 */ /* 0x000fe200078e0a1e */
[----:B------:R-:W-:Y:S01]  /*2d10*/  @!P3 LOP3.LUT R30, RZ, R6, RZ, 0x33, !PT ;  /* 0x00000006ff1eb212 */ /* 0x000fe200078e33ff */
[----:B------:R-:W-:Y:S01]  /*2d20*/  IMAD.HI.U32 R28, R29, R9, R28 ;  /* 0x000000091d1c7227 */ /* 0x000fe200078e001c */
[----:B------:R-:W-:Y:S02]  /*2d30*/  IABS R29, R27 ;  /* 0x0000001b001d7213 */ /* 0x000fe40000000000 */
[----:B------:R-:W-:Y:S01]  /*2d40*/  IABS R9, R5 ;  /* 0x0000000500097213 */ /* 0x000fe20000000000 */
[----:B------:R-:W-:Y:S01]  /*2d50*/  @!P1 IMAD.IADD R11, R11, 0x1, -R12 ;  /* 0x000000010b0b9824 */ /* 0x000fe200078e0a0c */
[----:B------:R-:W-:Y:S01]  /*2d60*/  IABS R14, R30 ;  /* 0x0000001e000e7213 */ /* 0x000fe20000000000 */
[----:B------:R-:W-:Y:S01]  /*2d70*/  IMAD.HI.U32 R32, R32, R29, RZ ;  /* 0x0000001d20207227 */ /* 0x000fe200078e00ff */
[----:B------:R-:W-:-:S02]  /*2d80*/  @!P1 IADD3 R25, PT, PT, R25, 0x1, RZ ;  /* 0x0000000119199810 */ /* 0x000fc40007ffe0ff */
[----:B------:R-:W-:Y:S01]  /*2d90*/  ISETP.GE.U32.AND P2, PT, R11, R12, PT ;  /* 0x0000000c0b00720c */ /* 0x000fe20003f46070 */
[----:B------:R-:W-:Y:S01]  /*2da0*/  IMAD.MOV R9, RZ, RZ, -R9 ;  /* 0x000000ffff097224 */ /* 0x000fe200078e0a09 */
[----:B------:R-:W-:Y:S01]  /*2db0*/  LOP3.LUT R11, R2, R15, RZ, 0x3c, !PT ;  /* 0x0000000f020b7212 */ /* 0x000fe200078e3cff */
[----:B------:R-:W-:Y:S01]  /*2dc0*/  IMAD.HI.U32 R28, R28, R14, RZ ;  /* 0x0000000e1c1c7227 */ /* 0x000fe200078e00ff */
[----:B------:R-:W-:Y:S02]  /*2dd0*/  ISETP.NE.AND P5, PT, R7, RZ, PT ;  /* 0x000000ff0700720c */ /* 0x000fe40003fa5270 */
[----:B------:R-:W-:Y:S01]  /*2de0*/  ISETP.GE.AND P0, PT, R11, RZ, PT ;  /* 0x000000ff0b00720c */ /* 0x000fe20003f06270 */
[----:B------:R-:W-:Y:S02]  /*2df0*/  IMAD R17, R32, R17, R29 ;  /* 0x0000001120117224 */ /* 0x000fe400078e021d */
[----:B------:R-:W-:Y:S01]  /*2e00*/  IMAD R14, R28, R9, R14 ;  /* 0x000000091c0e7224 */ /* 0x000fe200078e020e */
[----:B------:R-:W-:Y:S01]  /*2e10*/  LOP3.LUT R9, R27, R7, RZ, 0x3c, !PT ;  /* 0x000000071b097212 */ /* 0x000fe200078e3cff */
[----:B------:R-:W-:Y:S01]  /*2e20*/  IMAD.MOV R11, RZ, RZ, -R30 ;  /* 0x000000ffff0b7224 */ /* 0x000fe200078e0a1e */
[----:B------:R-:W-:Y:S01]  /*2e30*/  ISETP.GT.U32.AND P3, PT, R16, R17, PT ;  /* 0x000000111000720c */ /* 0x000fe20003f64070 */
[----:B------:R-:W-:Y:S01]  /*2e40*/  @P2 VIADD R25, R25, 0x1 ;  /* 0x0000000119192836 */ /* 0x000fe20000000000 */
[----:B------:R-:W-:Y:S01]  /*2e50*/  ISETP.GT.U32.AND P1, PT, R13, R14, PT ;  /* 0x0000000e0d00720c */ /* 0x000fe20003f24070 */
[----:B------:R-:W-:Y:S01]  /*2e60*/  IMAD R11, R6, R11, R10 ;  /* 0x0000000b060b7224 */ /* 0x000fe200078e020a */
[----:B------:R-:W-:-:S02]  /*2e70*/  ISETP.GE.AND P2, PT, R9, RZ, PT ;  /* 0x000000ff0900720c */ /* 0x000fc40003f46270 */
[----:B------:R-:W-:Y:S01]  /*2e80*/  LOP3.LUT R9, R30, R5, RZ, 0x3c, !PT ;  /* 0x000000051e097212 */ /* 0x000fe200078e3cff */
[----:B------:R-:W-:Y:S01]  /*2e90*/  @!P0 IMAD.MOV R25, RZ, RZ, -R25 ;  /* 0x000000ffff198224 */ /* 0x000fe200078e0a19 */
[----:B------:R-:W-:Y:S02]  /*2ea0*/  @!P4 LOP3.LUT R25, RZ, R15, RZ, 0x33, !PT ;  /* 0x0000000fff19c212 */ /* 0x000fe400078e33ff */
[----:B------:R-:W-:Y:S02]  /*2eb0*/  ISETP.GE.AND P0, PT, R9, RZ, PT ;  /* 0x000000ff0900720c */ /* 0x000fe40003f06270 */
[----:B------:R-:W-:Y:S01]  /*2ec0*/  IADD3 R9, PT, PT, -R27, RZ, RZ ;  /* 0x000000ff1b097210 */ /* 0x000fe20007ffe1ff */
[----:B------:R-:W-:Y:S01]  /*2ed0*/  @!P3 VIADD R32, R32, 0x1 ;  /* 0x000000012020b836 */ /* 0x000fe20000000000 */
[-C--:B------:R-:W-:Y:S01]  /*2ee0*/  @!P3 IADD3 R17, PT, PT, R17, -R16.reuse, RZ ;  /* 0x800000101111b210 */ /* 0x080fe20007ffe0ff */
[----:B------:R-:W-:Y:S01]  /*2ef0*/  @!P1 IMAD.IADD R14, R14, 0x1, -R13 ;  /* 0x000000010e0e9824 */ /* 0x000fe200078e0a0d */
[----:B------:R-:W-:Y:S01]  /*2f00*/  ISETP.NE.AND P3, PT, R5, RZ, PT ;  /* 0x000000ff0500720c */ /* 0x000fe20003f65270 */
[----:B------:R-:W-:Y:S01]  /*2f10*/  @!P1 VIADD R28, R28, 0x1 ;  /* 0x000000011c1c9836 */ /* 0x000fe20000000000 */
[----:B------:R-:W-:Y:S01]  /*2f20*/  ISETP.GE.U32.AND P6, PT, R17, R16, PT ;  /* 0x000000101100720c */ /* 0x000fe20003fc6070 */
[----:B------:R-:W-:Y:S01]  /*2f30*/  IMAD R9, R8, R9, R31 ;  /* 0x0000000908097224 */ /* 0x000fe200078e021f */
[----:B------:R-:W-:Y:S01]  /*2f40*/  ISETP.GE.U32.AND P4, PT, R14, R13, PT ;  /* 0x0000000d0e00720c */ /* 0x000fe20003f86070 */
[----:B------:R-:W-:-:S04]  /*2f50*/  IMAD.WIDE R12, R25, UR12, RZ ;  /* 0x0000000c190c7c25 */ /* 0x000fc8000f8e02ff */
[----:B------:R-:W-:Y:S02]  /*2f60*/  IMAD.MOV R25, RZ, RZ, -R25 ;  /* 0x000000ffff197224 */ /* 0x000fe400078e0a19 */
[----:B------:R-:W-:-:S04]  /*2f70*/  IMAD.WIDE.U32 R12, R0, UR4, R12 ;  /* 0x00000004000c7c25 */ /* 0x000fc8000f8e000c */
[----:B------:R-:W-:Y:S01]  /*2f80*/  @P6 IADD3 R32, PT, PT, R32, 0x1, RZ ;  /* 0x0000000120206810 */ /* 0x000fe20007ffe0ff */
[----:B------:R-:W-:Y:S01]  /*2f90*/  IMAD R13, R0, UR17, R13 ;  /* 0x00000011000d7c24 */ /* 0x000fe2000f8e020d */
[----:B------:R-:W-:Y:S01]  /*2fa0*/  UIMAD UR17, UR16, UR4, URZ ;  /* 0x00000004101172a4 */ /* 0x000fe2000f8e02ff */
[----:B------:R-:W-:Y:S02]  /*2fb0*/  @P4 VIADD R28, R28, 0x1 ;  /* 0x000000011c1c4836 */ /* 0x000fe40000000000 */
[----:B------:R-:W-:Y:S01]  /*2fc0*/  @!P2 IMAD.MOV R32, RZ, RZ, -R32 ;  /* 0x000000ffff20a224 */ /* 0x000fe200078e0a20 */
[----:B------:R-:W-:Y:S01]  /*2fd0*/  @!P5 LOP3.LUT R32, RZ, R7, RZ, 0x33, !PT ;  /* 0x00000007ff20d212 */ /* 0x000fe200078e33ff */
[----:B------:R-:W-:Y:S01]  /*2fe0*/  IMAD R25, R15, R25, R2 ;  /* 0x000000190f197224 */ /* 0x000fe200078e0202 */
[----:B------:R-:W-:Y:S01]  /*2ff0*/  @!P0 IADD3 R28, PT, PT, -R28, RZ, RZ ;  /* 0x000000ff1c1c8210 */ /* 0x000fe20007ffe1ff */
[----:B------:R-:W-:Y:S01]  /*3000*/  IMAD.WIDE R8, R9, UR5, RZ ;  /* 0x0000000509087c25 */ /* 0x000fe2000f8e02ff */
[----:B------:R-:W-:Y:S01]  /*3010*/  @!P3 LOP3.LUT R28, RZ, R5, RZ, 0x33, !PT ;  /* 0x00000005ff1cb212 */ /* 0x000fe200078e33ff */
[----:B------:R-:W0:Y:S02]  /*3020*/  LDCU.64 UR4, c[0x0][0x420] ;  /* 0x00008400ff0477ac */ /* 0x000e240008000a00 */
[----:B------:R-:W-:Y:S01]  /*3030*/  IMAD.MOV R2, RZ, RZ, -R32 ;  /* 0x000000ffff027224 */ /* 0x000fe200078e0a20 */
[----:B------:R-:W-:Y:S01]  /*3040*/  IADD3 R0, PT, PT, -R28, RZ, RZ ;  /* 0x000000ff1c007210 */ /* 0x000fe20007ffe1ff */
[----:B------:R-:W-:-:S04]  /*3050*/  IMAD.WIDE R12, R25, UR11, R12 ;  /* 0x0000000b190c7c25 */ /* 0x000fc8000f8e020c */
[----:B------:R-:W-:-:S04]  /*3060*/  IMAD.WIDE R32, R32, UR6, RZ ;  /* 0x0000000620207c25 */ /* 0x000fc8000f8e02ff */
        /* <DEDUP_REMOVED lines=16> */
.L_x_133:
[----:B------:R-:W0:Y:S01]  /*3170*/  LDC.64 R4, c[0x0][0x420] ;  /* 0x00010800ff047b82 */ /* 0x000e220000000a00 */
[----:B------:R-:W-:-:S05]  /*3180*/  IADD3 R2, PT, PT, R2, UR14, RZ ;  /* 0x0000000e02027c10 */ /* 0x000fca000fffe0ff */
[----:B0-----:R-:W-:-:S05]  /*3190*/  IMAD.WIDE.U32 R2, R2, 0x4, R4 ;  /* 0x0000000402027825 */ /* 0x001fca00078e0004 */
[----:B------:R1:W-:Y:S02]  /*31a0*/  STG.E desc[UR8][R2.64], R21 ;  /* 0x0000001502007986 */ /* 0x0003e4000c101908 */
.L_x_132:
[----:B------:R-:W-:Y:S05]  /*31b0*/  BSYNC.RECONVERGENT B1 ;  /* 0x0000000000017941 */ /* 0x000fea0003800200 */
.L_x_131:
[----:B------:R-:W2:Y:S01]  /*31c0*/  LDCU UR6, c[0x0][0x534] ;  /* 0x0000a680ff0677ac */ /* 0x000ea20008000800 */
[----:B------:R-:W-:Y:S01]  /*31d0*/  BSSY.RECONVERGENT B0, `(.L_x_139) ;  /* 0x0000010000007945 */ /* 0x000fe20003800200 */
[----:B--2---:R-:W-:-:S04]  /*31e0*/  ISETP.GE.AND P0, PT, R23, UR6, PT ;  /* 0x0000000617007c0c */ /* 0x004fc8000bf06270 */
[----:B------:R-:W-:-:S13]  /*31f0*/  ISETP.GT.U32.OR P0, PT, R19, 0x3f, P0 ;  /* 0x0000003f1300780c */ /* 0x000fda0000704470 */
[----:B------:R-:W-:Y:S05]  /*3200*/  @P0 BRA `(.L_x_140) ;  /* 0x0000000000300947 */ /* 0x000fea0003800000 */
[----:B------:R-:W2:Y:S01]  /*3210*/  S2R R0, SR_CgaCtaId ;  /* 0x0000000000007919 */ /* 0x000ea20000008800 */
[----:B01----:R-:W-:Y:S01]  /*3220*/  FADD.FTZ R3, -R21, R24 ;  /* 0x0000001815037221 */ /* 0x003fe20000010100 */
[----:B------:R-:W-:Y:S02]  /*3230*/  MOV R5, 0x400 ;  /* 0x0000040000057802 */ /* 0x000fe40000000f00 */
[----:B------:R-:W-:Y:S01]  /*3240*/  LOP3.LUT R2, R19, 0xf, RZ, 0xc0, !PT ;  /* 0x0000000f13027812 */ /* 0x000fe200078ec0ff */
[----:B------:R-:W-:-:S06]  /*3250*/  FMUL.FTZ R3, R3, 1.4426950216293334961 ;  /* 0x3fb8aa3b03037820 */ /* 0x000fcc0000410000 */
[----:B------:R-:W0:Y:S01]  /*3260*/  MUFU.EX2 R3, R3 ;  /* 0x0000000300037308 */ /* 0x000e220000000800 */
[----:B--2---:R-:W-:Y:S02]  /*3270*/  LEA R5, R0, R5, 0x18 ;  /* 0x0000000500057211 */ /* 0x004fe400078ec0ff */
[----:B------:R-:W-:-:S03]  /*3280*/  SHF.R.U32.HI R0, RZ, 0x2, R19 ;  /* 0x00000002ff007819 */ /* 0x000fc60000011613 */
[----:B------:R-:W-:Y:S01]  /*3290*/  IMAD R2, R2, 0x14, R5 ;  /* 0x0000001402027824 */ /* 0x000fe200078e0205 */
[----:B------:R-:W-:-:S05]  /*32a0*/  LOP3.LUT R5, R0, 0xfc, RZ, 0xc0, !PT ;  /* 0x000000fc00057812 */ /* 0x000fca00078ec0ff */
[----:B------:R-:W-:-:S05]  /*32b0*/  IMAD.IADD R2, R2, 0x1, R5 ;  /* 0x0000000102027824 */ /* 0x000fca00078e0205 */
[----:B0-----:R2:W-:Y:S02]  /*32c0*/  STS [R2], R3 ;  /* 0x0000000302007388 */ /* 0x0015e40000000800 */
.L_x_140:
[----:B------:R-:W-:Y:S05]  /*32d0*/  BSYNC.RECONVERGENT B0 ;  /* 0x0000000000007941 */ /* 0x000fea0003800200 */
.L_x_139:
[----:B------:R-:W-:Y:S01]  /*32e0*/  BAR.SYNC.DEFER_BLOCKING 0x0 ;  /* 0x0000000000007b1d */ /* 0x000fe20000010000 */
[----:B------:R-:W-:Y:S01]  /*32f0*/  UISETP.GE.AND UP0, UPT, UR6, 0x1, UPT ;  /* 0x000000010600788c */ /* 0x000fe2000bf06270 */
[----:B------:R-:W-:Y:S01]  /*3300*/  SHF.R.U32.HI R13, RZ, 0x5, R19 ;  /* 0x00000005ff0d7819 */ /* 0x000fe20000011613 */
[----:B------:R-:W-:Y:S01]  /*3310*/  IMAD.SHL.U32 R19, R19, 0x4, RZ ;  /* 0x0000000413137824 */ /* 0x000fe200078e00ff */
[----:B012---:R-:W-:Y:S01]  /*3320*/  CS2R R2, SRZ ;  /* 0x0000000000027805 */ /* 0x007fe2000001ff00 */
[----:B------:R-:W-:Y:S02]  /*3330*/  IMAD.MOV.U32 R0, RZ, RZ, RZ ;  /* 0x000000ffff007224 */ /* 0x000fe400078e00ff */
[----:B------:R-:W-:Y:S01]  /*3340*/  IMAD.MOV.U32 R5, RZ, RZ, RZ ;  /* 0x000000ffff057224 */ /* 0x000fe200078e00ff */
[----:B------:R-:W-:Y:S02]  /*3350*/  LOP3.LUT R16, R19, 0x7c, RZ, 0xc0, !PT ;  /* 0x0000007c13107812 */ /* 0x000fe400078ec0ff */
[----:B------:R-:W-:Y:S05]  /*3360*/  BRA.U !UP0, `(.L_x_141) ;  /* 0x0000000508ec7547 */ /* 0x000fea000b800000 */
[----:B------:R-:W0:Y:S01]  /*3370*/  LDCU UR13, c[0x0][0x44c] ;  /* 0x00008980ff0d77ac */ /* 0x000e220008000800 */
[----:B------:R-:W-:Y:S01]  /*3380*/  IMAD.MOV.U32 R18, RZ, RZ, RZ ;  /* 0x000000ffff127224 */ /* 0x000fe200078e00ff */
[----:B------:R-:W-:Y:S02]  /*3390*/  CS2R R10, SRZ ;  /* 0x00000000000a7805 */ /* 0x000fe4000001ff00 */
[----:B------:R-:W-:Y:S01]  /*33a0*/  CS2R R8, SRZ ;  /* 0x0000000000087805 */ /* 0x000fe2000001ff00 */
[----:B------:R-:W1:Y:S01]  /*33b0*/  LDCU.64 UR4, c[0x0][0x3f8] ;  /* 0x00007f00ff0477ac */ /* 0x000e620008000a00 */
[----:B------:R-:W-:Y:S02]  /*33c0*/  UISETP.GE.U32.AND UP0, UPT, UR6, 0x4, UPT ;  /* 0x000000040600788c */ /* 0x000fe4000bf06070 */
[----:B0-----:R-:W-:Y:S02]  /*33d0*/  UIMAD UR7, UR14, UR13, URZ ;  /* 0x0000000d0e0772a4 */ /* 0x001fe4000f8e02ff */
[----:B------:R-:W-:-:S04]  /*33e0*/  UIMAD UR13, UR15, UR13, URZ ;  /* 0x0000000d0f0d72a4 */ /* 0x000fc8000f8e02ff */
[----:B------:R-:W-:Y:S01]  /*33f0*/  IMAD.U32 R15, RZ, RZ, UR7 ;  /* 0x00000007ff0f7e24 */ /* 0x000fe2000f8e00ff */
[----:B------:R-:W-:Y:S01]  /*3400*/  IADD3 R0, P0, PT, R19, UR7, RZ ;  /* 0x0000000713007c10 */ /* 0x000fe2000ff1e0ff */
        /* <DEDUP_REMOVED lines=24> */
.L_x_151:
        /* <DEDUP_REMOVED lines=9> */
.L_x_144:
[----:B------:R-:W-:Y:S05]  /*3620*/  BSYNC.RECONVERGENT B0 ;  /* 0x0000000000007941 */ /* 0x000fea0003800200 */
.L_x_143:
        /* <DEDUP_REMOVED lines=12> */
.L_x_146:
[----:B------:R-:W-:Y:S05]  /*36f0*/  BSYNC.RECONVERGENT B0 ;  /* 0x0000000000007941 */ /* 0x000fea0003800200 */
.L_x_145:
        /* <DEDUP_REMOVED lines=12> */
.L_x_148:
[----:B------:R-:W-:Y:S05]  /*37c0*/  BSYNC.RECONVERGENT B0 ;  /* 0x0000000000007941 */ /* 0x000fea0003800200 */
.L_x_147:
        /* <DEDUP_REMOVED lines=12> */
.L_x_150:
[----:B------:R-:W-:Y:S05]  /*3890*/  BSYNC.RECONVERGENT B0 ;  /* 0x0000000000007941 */ /* 0x000fea0003800200 */
.L_x_149:
        /* <DEDUP_REMOVED lines=11> */
.L_x_142:
        /* <DEDUP_REMOVED lines=11> */
.L_x_154:
        /* <DEDUP_REMOVED lines=8> */
.L_x_153:
[----:B------:R-:W-:Y:S05]  /*3a80*/  BSYNC.RECONVERGENT B0 ;  /* 0x0000000000007941 */ /* 0x000fea0003800200 */
.L_x_152:
        /* <DEDUP_REMOVED lines=9> */
.L_x_141:
        /* <DEDUP_REMOVED lines=71> */
[----:B------:R-:W-:-:S03]  /*3f90*/  IMAD.WIDE.U32 R16, R12, UR10, R16 ;  /* 0x0000000a0c107c25 */ /* 0x000fc6000f8e0010 */
[----:B------:R-:W-:Y:S01]  /*3fa0*/  SHF.R.S32.HI R4, RZ, 0x1f, R9 ;  /* 0x0000001fff047819 */ /* 0x000fe20000011409 */
[----:B------:R-:W-:-:S04]  /*3fb0*/  IMAD R7, R12, UR11, R7 ;  /* 0x0000000b0c077c24 */ /* 0x000fc8000f8e0207 */
[----:B------:R-:W-:Y:S01]  /*3fc0*/  IMAD R4, R4, UR6, RZ ;  /* 0x0000000604047c24 */ /* 0x000fe2000f8e02ff */
[----:B------:R-:W-:-:S03]  /*3fd0*/  IADD3 R17, PT, PT, R17, R7, RZ ;  /* 0x0000000711117210 */ /* 0x000fc60007ffe0ff */
[C---:B------:R-:W-:Y:S02]  /*3fe0*/  IMAD R4, R9.reuse, UR7, R4 ;  /* 0x0000000709047c24 */ /* 0x040fe4000f8e0204 */
[----:B------:R-:W-:-:S05]  /*3ff0*/  IMAD.WIDE.U32 R16, R9, UR6, R16 ;  /* 0x0000000609107c25 */ /* 0x000fca000f8e0010 */
[----:B------:R-:W-:Y:S02]  /*4000*/  IADD3 R6, PT, PT, R17, R4, RZ ;  /* 0x0000000411067210 */ /* 0x000fe40007ffe0ff */
[----:B0-----:R-:W-:-:S04]  /*4010*/  LEA R4, P0, R16, UR4, 0x1 ;  /* 0x0000000410047c11 */ /* 0x001fc8000f8008ff */
[----:B------:R-:W-:-:S05]  /*4020*/  LEA.HI.X R5, R16, UR5, R6, 0x1, P0 ;  /* 0x0000000510057c11 */ /* 0x000fca00080f0c06 */
[----:B------:R-:W-:Y:S01]  /*4030*/  STG.E.64 desc[UR8][R4.64], R2 ;  /* 0x0000000204007986 */ /* 0x000fe2000c101b08 */
[----:B------:R-:W-:Y:S05]  /*4040*/  EXIT ;  /* 0x000000000000794d */ /* 0x000fea0003800000 */
        .weak           $__internal_3_$__cuda_sm20_div_s64
        .type           $__internal_3_$__cuda_sm20_div_s64,@function
        .size           $__internal_3_$__cuda_sm20_div_s64,(.L_x_14851 - $__internal_3_$__cuda_sm20_div_s64)
$__internal_3_$__cuda_sm20_div_s64:
        /* <DEDUP_REMOVED lines=38> */
[-C--:B------:R-:W-:Y:S01]  /*42b0*/  IADD3.X R20, PT, PT, RZ, ~R17.reuse, RZ, P0, !PT ;  /* 0x80000011ff147210 */ /* 0x080fe200007fe4ff */
[----:B------:R-:W-:Y:S02]  /*42c0*/  IMAD.MOV.U32 R29, RZ, RZ, RZ ;  /* 0x000000ffff1d7224 */ /* 0x000fe400078e00ff */
        /* <DEDUP_REMOVED lines=30> */
[----:B------:R-:W-:Y:S01]  /*44b0*/  SEL R10, R10, R13, P0 ;  /* 0x0000000d0a0a7207 */ /* 0x000fe20000000000 */
[----:B------:R-:W-:Y:S01]  /*44c0*/  IMAD.MOV.U32 R13, RZ, RZ, 0x0 ;  /* 0x00000000ff0d7424 */ /* 0x000fe200078e00ff */
[----:B------:R-:W-:-:S02]  /*44d0*/  ISETP.GE.AND P2, PT, R9, RZ, PT ;  /* 0x000000ff0900720c */ /* 0x000fc40003f46270 */
[----:B------:R-:W-:Y:S02]  /*44e0*/  SEL R12, R12, R29, P0 ;  /* 0x0000001d0c0c7207 */ /* 0x000fe40000000000 */
[----:B------:R-:W-:Y:S02]  /*44f0*/  IADD3 R11, P1, PT, RZ, -R10, RZ ;  /* 0x8000000aff0b7210 */ /* 0x000fe40007f3e0ff */
[----:B------:R-:W-:Y:S02]  /*4500*/  ISETP.NE.U32.AND P0, PT, R18, RZ, PT ;  /* 0x000000ff1200720c */ /* 0x000fe40003f05070 */
[-C--:B------:R-:W-:Y:S02]  /*4510*/  IADD3.X R9, PT, PT, RZ, ~R12.reuse, RZ, P1, !PT ;  /* 0x8000000cff097210 */ /* 0x080fe40000ffe4ff */
[----:B------:R-:W-:Y:S02]  /*4520*/  ISETP.NE.AND.EX P0, PT, R16, RZ, PT, P0 ;  /* 0x000000ff1000720c */ /* 0x000fe40003f05300 */
[----:B------:R-:W-:Y:S01]  /*4530*/  SEL R9, R9, R12, !P2 ;  /* 0x0000000c09097207 */ /* 0x000fe20005000000 */
[----:B------:R-:W-:Y:S01]  /*4540*/  IMAD.MOV.U32 R12, RZ, RZ, R14 ;  /* 0x000000ffff0c7224 */ /* 0x000fe200078e000e */
[----:B------:R-:W-:-:S04]  /*4550*/  SEL R11, R11, R10, !P2 ;  /* 0x0000000a0b0b7207 */ /* 0x000fc80005000000 */
[----:B------:R-:W-:Y:S02]  /*4560*/  SEL R10, R11, 0xffffffff, P0 ;  /* 0xffffffff0b0a7807 */ /* 0x000fe40000000000 */
[----:B------:R-:W-:Y:S01]  /*4570*/  SEL R11, R9, 0xffffffff, P0 ;  /* 0xffffffff090b7807 */ /* 0x000fe20000000000 */
[----:B------:R-:W-:Y:S06]  /*4580*/  RET.REL.NODEC R12 `(_ZN5flash32flash_fwd_splitkv_combine_kernelI23Flash_fwd_kernel_traitsILi128ELi64ELi128ELi4ELb0ELb0EN7cutlass10bfloat16_tE19Flash_kernel_traitsILi128ELi64ELi128ELi4ES3_EELi4ELi4ELb0EEEvNS_16Flash_fwd_paramsE) ;  /* 0xffffffb80c9c7950 */ /* 0x000fec0003c3ffff */
.L_x_155:
        /* <DEDUP_REMOVED lines=15> */
.L_x_14851:


//--------------------- .text._ZN5flash32flash_fwd_splitkv_combine_kernelI23Flash_fwd_kernel_traitsILi128ELi64ELi128ELi4ELb0ELb0EN7cutlass10bfloat16_tE19Flash_kernel_traitsILi128ELi64ELi128ELi4ES3_EELi4ELi3ELb0EEEvNS_16Flash_fwd_paramsE --------------------------
	.section	.text._ZN5flash32flash_fwd_splitkv_combine_kernelI23Flash_fwd_kernel_traitsILi128ELi64ELi128ELi4ELb0ELb0EN7cutlass10bfloat16_tE19Flash_kernel_traitsILi128ELi64ELi128ELi4ES3_EELi4ELi3ELb0EEEvNS_16Flash_fwd_paramsE,"ax",@progbits
	.align	128
        .global         _ZN5flash32flash_fwd_splitkv_combine_kernelI23Flash_fwd_kernel_traitsILi128ELi64ELi128ELi4ELb0ELb0EN7cutlass10bfloat16_tE19Flash_kernel_traitsILi128ELi64ELi128ELi4ES3_EELi4ELi3ELb0EEEvNS_16Flash_fwd_paramsE
        .type           _ZN5flash32flash_fwd_splitkv_combine_kernelI23Flash_fwd_kernel_traitsILi128ELi64ELi128ELi4ELb0ELb0EN7cutlass10bfloat16_tE19Flash_kernel_traitsILi128ELi64ELi128ELi4ES3_EELi4ELi3ELb0EEEvNS_16Flash_fwd_paramsE,@function
        .size           _ZN5flash32flash_fwd_splitkv_combine_kernelI23Flash_fwd_kernel_traitsILi128ELi64ELi128ELi4ELb0ELb0EN7cutlass10bfloat16_tE19Flash_kernel_traitsILi128ELi64ELi128ELi4ES3_EELi4ELi3ELb0EEEvNS_16Flash_fwd_paramsE,(.L_x_14852 - _ZN5flash32flash_fwd_splitkv_combine_kernelI23Flash_fwd_kernel_traitsILi128ELi64ELi128ELi4ELb0ELb0EN7cutlass10bfloat16_tE19Flash_kernel_traitsILi128ELi64ELi128ELi4ES3_EELi4ELi3ELb0EEEvNS_16Flash_fwd_paramsE)
        .other          _ZN5flash32flash_fwd_splitkv_combine_kernelI23Flash_fwd_kernel_traitsILi128ELi64ELi128ELi4ELb0ELb0EN7cutlass10bfloat16_tE19Flash_kernel_traitsILi128ELi64ELi128ELi4ES3_EELi4ELi3ELb0EEEvNS_16Flash_fwd_paramsE,@"STO_CUDA_ENTRY STV_DEFAULT"
_ZN5flash32flash_fwd_splitkv_combine_kernelI23Flash_fwd_kernel_traitsILi128ELi64ELi128ELi4ELb0ELb0EN7cutlass10bfloat16_tE19Flash_kernel_traitsILi128ELi64ELi128ELi4ES3_EELi4ELi3ELb0EEEvNS_16Flash_fwd_paramsE:
.text._ZN5flash32flash_fwd_splitkv_combine_kernelI23Flash_fwd_kernel_traitsILi128ELi64ELi128ELi4ELb0ELb0EN7cutlass10bfloat16_tE19Flash_kernel_traitsILi128ELi64ELi128ELi4ES3_EELi4ELi3ELb0EEEvNS_16Flash_fwd_paramsE:
        /* <DEDUP_REMOVED lines=38> */
.L_x_156:
[----:B------:R-:W-:Y:S01]  /*0260*/  IMAD.U32 R22, RZ, RZ, UR15 ;  /* 0x0000000fff167e24 */ /* 0x000fe2000f8e00ff */
[----:B------:R-:W-:Y:S01]  /*0270*/  MOV R18, UR13 ;  /* 0x0000000d00127c02 */ /* 0x000fe20008000f00 */
[----:B------:R-:W-:Y:S01]  /*0280*/  IMAD.U32 R17, RZ, RZ, UR17 ;  /* 0x00000011ff117e24 */ /* 0x000fe2000f8e00ff */
[----:B------:R-:W-:Y:S02]  /*0290*/  MOV R16, UR10 ;  /* 0x0000000a00107c02 */ /* 0x000fe40008000f00 */
[----:B------:R-:W-:Y:S02]  /*02a0*/  MOV R14, 0x2c0 ;  /* 0x000002c0000e7802 */ /* 0x000fe40000000f00 */
[----:B------:R-:W-:Y:S05]  /*02b0*/  CALL.REL.NOINC `($__internal_4_$__cuda_sm20_div_s64) ;  /* 0x0000003c00547944 */ /* 0x000fea0003c00000 */
.L_x_157:
        /* <DEDUP_REMOVED lines=30> */
.L_x_159:
[----:B------:R-:W-:Y:S01]  /*04a0*/  IMAD.MOV.U32 R22, RZ, RZ, R10 ;  /* 0x000000ffff167224 */ /* 0x000fe200078e000a */
[----:B------:R-:W-:Y:S02]  /*04b0*/  MOV R17, R11 ;  /* 0x0000000b00117202 */ /* 0x000fe40000000f00 */
[----:B------:R-:W-:Y:S02]  /*04c0*/  MOV R14, 0x4e0 ;  /* 0x000004e0000e7802 */ /* 0x000fe40000000f00 */
[----:B------:R-:W-:Y:S05]  /*04d0*/  CALL.REL.NOINC `($__internal_4_$__cuda_sm20_div_s64) ;  /* 0x0000003800cc7944 */ /* 0x000fea0003c00000 */
[----:B------:R-:W-:Y:S02]  /*04e0*/  MOV R4, R10 ;  /* 0x0000000a00047202 */ /* 0x000fe40000000f00 */
[----:B------:R-:W-:Y:S02]  /*04f0*/  MOV R5, R11 ;  /* 0x0000000b00057202 */ /* 0x000fe40000000f00 */
.L_x_160:
[----:B------:R-:W-:Y:S05]  /*0500*/  BSYNC.RECONVERGENT B0 ;  /* 0x0000000000007941 */ /* 0x000fea0003800200 */
.L_x_158:
        /* <DEDUP_REMOVED lines=58> */
.L_x_162:
[----:B------:R-:W-:Y:S01]  /*08b0*/  IMAD.MOV.U32 R22, RZ, RZ, R18 ;  /* 0x000000ffff167224 */ /* 0x000fe200078e0012 */
[----:B------:R-:W-:Y:S01]  /*08c0*/  MOV R18, R8 ;  /* 0x0000000800127202 */ /* 0x000fe20000000f00 */
[----:B------:R-:W-:Y:S01]  /*08d0*/  IMAD.MOV.U32 R17, RZ, RZ, R16 ;  /* 0x000000ffff117224 */ /* 0x000fe200078e0010 */
[----:B------:R-:W-:Y:S02]  /*08e0*/  MOV R16, R0 ;  /* 0x0000000000107202 */ /* 0x000fe40000000f00 */
[----:B------:R-:W-:Y:S02]  /*08f0*/  MOV R14, 0x910 ;  /* 0x00000910000e7802 */ /* 0x000fe40000000f00 */
[----:B------:R-:W-:Y:S05]  /*0900*/  CALL.REL.NOINC `($__internal_4_$__cuda_sm20_div_s64) ;  /* 0x0000003400c07944 */ /* 0x000fea0003c00000 */
.L_x_163:
[----:B------:R-:W-:Y:S05]  /*0910*/  BSYNC.RECONVERGENT B0 ;  /* 0x0000000000007941 */ /* 0x000fea0003800200 */
.L_x_161:
        /* <DEDUP_REMOVED lines=124> */
.L_x_165:
[----:B------:R-:W-:Y:S01]  /*10e0*/  IMAD.MOV.U32 R22, RZ, RZ, R10 ;  /* 0x000000ffff167224 */ /* 0x000fe200078e000a */
[----:B------:R-:W-:Y:S01]  /*10f0*/  MOV R18, R7 ;  /* 0x0000000700127202 */ /* 0x000fe20000000f00 */
[----:B------:R-:W-:Y:S01]  /*1100*/  IMAD.MOV.U32 R17, RZ, RZ, R11 ;  /* 0x000000ffff117224 */ /* 0x000fe200078e000b */
[----:B------:R-:W-:Y:S02]  /*1110*/  MOV R16, R25 ;  /* 0x0000001900107202 */ /* 0x000fe40000000f00 */
[----:B------:R-:W-:Y:S02]  /*1120*/  MOV R14, 0x1140 ;  /* 0x00001140000e7802 */ /* 0x000fe40000000f00 */
[----:B------:R-:W-:Y:S05]  /*1130*/  CALL.REL.NOINC `($__internal_4_$__cuda_sm20_div_s64) ;  /* 0x0000002c00b47944 */ /* 0x000fea0003c00000 */
[----:B------:R-:W-:Y:S02]  /*1140*/  MOV R32, R10 ;  /* 0x0000000a00207202 */ /* 0x000fe40000000f00 */
[----:B------:R-:W-:Y:S02]  /*1150*/  MOV R33, R11 ;  /* 0x0000000b00217202 */ /* 0x000fe40000000f00 */
.L_x_166:
[----:B------:R-:W-:Y:S05]  /*1160*/  BSYNC.RECONVERGENT B0 ;  /* 0x0000000000007941 */ /* 0x000fea0003800200 */
.L_x_164:
        /* <DEDUP_REMOVED lines=57> */
.L_x_168:
[----:B------:R-:W-:Y:S01]  /*1500*/  IMAD.MOV.U32 R22, RZ, RZ, R4 ;  /* 0x000000ffff167224 */ /* 0x000fe200078e0004 */
[----:B------:R-:W-:Y:S01]  /*1510*/  MOV R17, R5 ;  /* 0x0000000500117202 */ /* 0x000fe20000000f00 */
[----:B------:R-:W-:Y:S01]  /*1520*/  IMAD.MOV.U32 R18, RZ, RZ, R6 ;  /* 0x000000ffff127224 */ /* 0x000fe200078e0006 */
[----:B------:R-:W-:Y:S02]  /*1530*/  MOV R14, 0x1550 ;  /* 0x00001550000e7802 */ /* 0x000fe40000000f00 */
[----:B------:R-:W-:Y:S05]  /*1540*/  CALL.REL.NOINC `($__internal_4_$__cuda_sm20_div_s64) ;  /* 0x0000002800b07944 */ /* 0x000fea0003c00000 */
[----:B------:R-:W-:Y:S02]  /*1550*/  MOV R26, R10 ;  /* 0x0000000a001a7202 */ /* 0x000fe40000000f00 */
[----:B------:R-:W-:Y:S02]  /*1560*/  MOV R27, R11 ;  /* 0x0000000b001b7202 */ /* 0x000fe40000000f00 */
.L_x_169:
[----:B------:R-:W-:Y:S05]  /*1570*/  BSYNC.RECONVERGENT B0 ;  /* 0x0000000000007941 */ /* 0x000fea0003800200 */
.L_x_167:
        /* <DEDUP_REMOVED lines=72> */
.L_x_171:
[----:B0-----:R-:W-:Y:S05]  /*1a00*/  BSYNC.RECONVERGENT B0 ;  /* 0x0000000000007941 */ /* 0x001fea0003800200 */
.L_x_170:
[----:B-----5:R-:W-:Y:S01]  /*1a10*/  @!P1 STS [R9], R14 ;  /* 0x0000000e09009388 */ /* 0x020fe20000000800 */
[----:B-1----:R-:W0:Y:S01]  /*1a20*/  LDC R15, c[0x0][0x3e0] ;  /* 0x0000f800ff0f7b82 */ /* 0x002e220000000800 */
[----:B------:R-:W1:Y:S07]  /*1a30*/  I2F.RP R10, R17 ;  /* 0x00000011000a7306 */ /* 0x000e6e0000209400 */
[----:B------:R-:W-:Y:S01]  /*1a40*/  BAR.SYNC.DEFER_BLOCKING 0x0 ;  /* 0x0000000000007b1d */ /* 0x000fe20000010000 */
[----:B------:R-:W-:-:S05]  /*1a50*/  ISETP.NE.AND P5, PT, R4, RZ, PT ;  /* 0x000000ff0400720c */ /* 0x000fca0003fa5270 */
[----:B------:R-:W-:Y:S01]  /*1a60*/  BSSY.RECONVERGENT B1, `(.L_x_172) ;  /* 0x0000171000017945 */ /* 0x000fe20003800200 */
[----:B-1----:R-:W1:Y:S01]  /*1a70*/  MUFU.RCP R30, R10 ;  /* 0x0000000a001e7308 */ /* 0x002e620000001000 */
[----:B0-----:R-:W-:Y:S01]  /*1a80*/  IABS R11, R15 ;  /* 0x0000000f000b7213 */ /* 0x001fe20000000000 */
[----:B------:R0:W2:Y:S01]  /*1a90*/  @!P1 LDS R24, [R5] ;  /* 0x0000000005189984 */ /* 0x0000a20000000800 */
[----:B-1----:R-:W-:-:S05]  /*1aa0*/  VIADD R30, R30, 0xffffffe ;  /* 0x0ffffffe1e1e7836 */ /* 0x002fca0000000000 */
[----:B------:R1:W3:Y:S01]  /*1ab0*/  F2I.FTZ.U32.TRUNC.NTZ R31, R30 ;  /* 0x0000001e001f7305 */ /* 0x0002e2000021f000 */
[----:B0-----:R-:W-:Y:S01]  /*1ac0*/  IABS R5, R12 ;  /* 0x0000000c00057213 */ /* 0x001fe20000000000 */
[----:B-1----:R-:W-:Y:S01]  /*1ad0*/  HFMA2 R30, -RZ, RZ, 0, 0 ;  /* 0x00000000ff1e7431 */ /* 0x002fe200000001ff */
[----:B--2---:R-:W0:Y:S02]  /*1ae0*/  SHFL.BFLY PT, R21, R24, 0x4, 0x1f ;  /* 0x0c801f0018157f89 */ /* 0x004e2400000e0000 */
[----:B0-----:R-:W-:-:S05]  /*1af0*/  FMNMX.FTZ R21, R21, R24, !PT ;  /* 0x0000001815157209 */ /* 0x001fca0007810000 */
[----:B------:R-:W0:Y:S02]  /*1b00*/  SHFL.BFLY PT, R16, R21, 0x2, 0x1f ;  /* 0x0c401f0015107f89 */ /* 0x000e2400000e0000 */
[----:B0-----:R-:W-:-:S05]  /*1b10*/  FMNMX.FTZ R16, R21, R16, !PT ;  /* 0x0000001015107209 */ /* 0x001fca0007810000 */
[----:B------:R-:W0:Y:S02]  /*1b20*/  SHFL.BFLY PT, R3, R16, 0x1, 0x1f ;  /* 0x0c201f0010037f89 */ /* 0x000e2400000e0000 */
[----:B0-----:R-:W-:Y:S01]  /*1b30*/  FMNMX.FTZ R9, R16, R3, !PT ;  /* 0x0000000310097209 */ /* 0x001fe20007810000 */
[----:B---3--:R-:W-:Y:S01]  /*1b40*/  IMAD.MOV R16, RZ, RZ, -R31 ;  /* 0x000000ffff107224 */ /* 0x008fe200078e0a1f */
[----:B------:R-:W0:Y:S02]  /*1b50*/  I2F.RP R3, R11 ;  /* 0x0000000b00037306 */ /* 0x000e240000209400 */
[----:B------:R-:W-:Y:S01]  /*1b60*/  FSETP.NEU.FTZ.AND P0, PT, R9, -INF , PT ;  /* 0xff8000000900780b */ /* 0x000fe20003f1d000 */
[----:B------:R-:W-:-:S03]  /*1b70*/  IMAD R16, R16, R17, RZ ;  /* 0x0000001110107224 */ /* 0x000fc600078e02ff */
[----:B------:R-:W-:Y:S01]  /*1b80*/  FSEL R9, R9, RZ, P0 ;  /* 0x000000ff09097208 */ /* 0x000fe20000000000 */
[----:B------:R-:W-:-:S04]  /*1b90*/  IMAD.HI.U32 R16, R31, R16, R30 ;  /* 0x000000101f107227 */ /* 0x000fc800078e001e */
[----:B------:R-:W-:Y:S02]  /*1ba0*/  FADD.FTZ R18, -R9, R24 ;  /* 0x0000001809127221 */ /* 0x000fe40000010100 */
[----:B------:R-:W-:-:S04]  /*1bb0*/  IMAD.HI.U32 R16, R16, R5, RZ ;  /* 0x0000000510107227 */ /* 0x000fc800078e00ff */
[----:B------:R-:W-:Y:S01]  /*1bc0*/  FMUL.FTZ R18, R18, 1.4426950216293334961 ;  /* 0x3fb8aa3b12127820 */ /* 0x000fe20000410000 */
[----:B0-----:R-:W0:Y:S08]  /*1bd0*/  MUFU.RCP R28, R3 ;  /* 0x00000003001c7308 */ /* 0x001e300000001000 */
[----:B------:R-:W1:Y:S01]  /*1be0*/  MUFU.EX2 R18, R18 ;  /* 0x0000001200127308 */ /* 0x000e620000000800 */
[----:B0-----:R-:W-:Y:S01]  /*1bf0*/  VIADD R28, R28, 0xffffffe ;  /* 0x0ffffffe1c1c7836 */ /* 0x001fe20000000000 */
[----:B------:R-:W-:-:S06]  /*1c00*/  IABS R3, R4 ;  /* 0x0000000400037213 */ /* 0x000fcc0000000000 */
[----:B------:R-:W0:Y:S01]  /*1c10*/  F2I.FTZ.U32.TRUNC.NTZ R29, R28 ;  /* 0x0000001c001d7305 */ /* 0x000e22000021f000 */
[----:B------:R-:W-:Y:S01]  /*1c20*/  IMAD.MOV R3, RZ, RZ, -R3 ;  /* 0x000000ffff037224 */ /* 0x000fe200078e0a03 */
[----:B-1----:R-:W1:Y:S01]  /*1c30*/  SHFL.BFLY PT, R21, R18, 0x4, 0x1f ;  /* 0x0c801f0012157f89 */ /* 0x002e6200000e0000 */
[----:B0-----:R-:W-:Y:S02]  /*1c40*/  IMAD.MOV R10, RZ, RZ, -R29 ;  /* 0x000000ffff0a7224 */ /* 0x001fe400078e0a1d */
[----:B------:R-:W-:Y:S02]  /*1c50*/  IMAD.MOV.U32 R28, RZ, RZ, RZ ;  /* 0x000000ffff1c7224 */ /* 0x000fe400078e00ff */
[----:B------:R-:W-:-:S04]  /*1c60*/  IMAD R10, R10, R11, RZ ;  /* 0x0000000b0a0a7224 */ /* 0x000fc800078e02ff */
[----:B------:R-:W-:-:S04]  /*1c70*/  IMAD.HI.U32 R10, R29, R10, R28 ;  /* 0x0000000a1d0a7227 */ /* 0x000fc800078e001c */
[----:B-1----:R-:W-:Y:S02]  /*1c80*/  FADD.FTZ R21, R18, R21 ;  /* 0x0000001512157221 */ /* 0x002fe40000010000 */
[----:B------:R-:W-:-:S03]  /*1c90*/  IMAD.HI.U32 R10, R10, R5, RZ ;  /* 0x000000050a0a7227 */ /* 0x000fc600078e00ff */
[----:B------:R-:W0:Y:S01]  /*1ca0*/  SHFL.BFLY PT, R14, R21, 0x2, 0x1f ;  /* 0x0c401f00150e7f89 */ /* 0x000e2200000e0000 */
[----:B------:R-:W-:-:S05]  /*1cb0*/  IMAD R18, R16, R3, R5 ;  /* 0x0000000310127224 */ /* 0x000fca00078e0205 */
        /* <DEDUP_REMOVED lines=9> */
[C---:B------:R-:W-:Y:S02]  /*1d50*/  LOP3.LUT R5, R12.reuse, R17, RZ, 0x3c, !PT ;  /* 0x000000110c057212 */ /* 0x040fe400078e3cff */
[----:B------:R-:W-:-:S02]  /*1d60*/  LOP3.LUT R12, R12, R15, RZ, 0x3c, !PT ;  /* 0x0000000f0c0c7212 */ /* 0x000fc400078e3cff */
[----:B------:R-:W-:Y:S01]  /*1d70*/  ISETP.GT.U32.AND P0, PT, R11, R14, PT ;  /* 0x0000000e0b00720c */ /* 0x000fe20003f04070 */
[----:B------:R-:W-:Y:S01]  /*1d80*/  @P1 VIADD R16, R16, 0x1 ;  /* 0x0000000110101836 */ /* 0x000fe20000000000 */
        /* <DEDUP_REMOVED lines=80> */
.L_x_175:
[----:B------:R-:W-:Y:S01]  /*2290*/  LEA.HI R2, R19, UR14, RZ, 0x1d ;  /* 0x0000000e13027c11 */ /* 0x000fe2000f8fe8ff */
[----:B------:R-:W-:Y:S01]  /*22a0*/  IMAD.MOV.U32 R17, RZ, RZ, RZ ;  /* 0x000000ffff117224 */ /* 0x000fe200078e00ff */
[----:B------:R-:W-:Y:S02]  /*22b0*/  MOV R18, R30 ;  /* 0x0000001e00127202 */ /* 0x000fe40000000f00 */
[----:B------:R-:W-:Y:S01]  /*22c0*/  MOV R14, 0x22f0 ;  /* 0x000022f0000e7802 */ /* 0x000fe20000000f00 */
[----:B------:R-:W-:Y:S02]  /*22d0*/  IMAD.MOV.U32 R22, RZ, RZ, R2 ;  /* 0x000000ffff167224 */ /* 0x000fe400078e0002 */
[----:B------:R-:W-:Y:S05]  /*22e0*/  CALL.REL.NOINC `($__internal_4_$__cuda_sm20_div_s64) ;  /* 0x0000001c00487944 */ /* 0x000fea0003c00000 */
[----:B------:R-:W-:Y:S02]  /*22f0*/  IADD3 R9, PT, PT, -R10, RZ, RZ ;  /* 0x000000ff0a097210 */ /* 0x000fe40007ffe1ff */
[----:B------:R-:W-:-:S03]  /*2300*/  MOV R31, R11 ;  /* 0x0000000b001f7202 */ /* 0x000fc60000000f00 */
[----:B------:R-:W-:Y:S01]  /*2310*/  IMAD R9, R30, R9, R2 ;  /* 0x000000091e097224 */ /* 0x000fe200078e0202 */
[----:B------:R-:W-:-:S07]  /*2320*/  MOV R30, R10 ;  /* 0x0000000a001e7202 */ /* 0x000fce0000000f00 */
.L_x_176:
        /* <DEDUP_REMOVED lines=59> */
.L_x_178:
[----:B------:R-:W-:Y:S01]  /*26e0*/  IMAD.MOV.U32 R22, RZ, RZ, R30 ;  /* 0x000000ffff167224 */ /* 0x000fe200078e001e */
[----:B------:R-:W-:Y:S01]  /*26f0*/  MOV R17, R31 ;  /* 0x0000001f00117202 */ /* 0x000fe20000000f00 */
[----:B------:R-:W-:Y:S01]  /*2700*/  IMAD.MOV.U32 R18, RZ, RZ, R34 ;  /* 0x000000ffff127224 */ /* 0x000fe200078e0022 */
[----:B------:R-:W-:Y:S02]  /*2710*/  MOV R14, 0x2730 ;  /* 0x00002730000e7802 */ /* 0x000fe40000000f00 */
[----:B------:R-:W-:Y:S05]  /*2720*/  CALL.REL.NOINC `($__internal_4_$__cuda_sm20_div_s64) ;  /* 0x0000001800387944 */ /* 0x000fea0003c00000 */
[----:B------:R-:W-:-:S05]  /*2730*/  IADD3 R31, PT, PT, -R10, RZ, RZ ;  /* 0x000000ff0a1f7210 */ /* 0x000fca0007ffe1ff */
[----:B------:R-:W-:Y:S02]  /*2740*/  IMAD R31, R31, R34, R30 ;  /* 0x000000221f1f7224 */ /* 0x000fe400078e021e */
.L_x_179:
[----:B------:R-:W-:Y:S05]  /*2750*/  BSYNC.RECONVERGENT B0 ;  /* 0x0000000000007941 */ /* 0x000fea0003800200 */
.L_x_177:
        /* <DEDUP_REMOVED lines=157> */
.L_x_174:
[----:B------:R-:W0:Y:S01]  /*3130*/  LDC.64 R4, c[0x0][0x420] ;  /* 0x00010800ff047b82 */ /* 0x000e220000000a00 */
[----:B------:R-:W-:-:S05]  /*3140*/  IADD3 R2, PT, PT, R2, UR14, RZ ;  /* 0x0000000e02027c10 */ /* 0x000fca000fffe0ff */
[----:B0-----:R-:W-:-:S05]  /*3150*/  IMAD.WIDE.U32 R2, R2, 0x4, R4 ;  /* 0x0000000402027825 */ /* 0x001fca00078e0004 */
[----:B------:R1:W-:Y:S02]  /*3160*/  STG.E desc[UR8][R2.64], R21 ;  /* 0x0000001502007986 */ /* 0x0003e4000c101908 */
.L_x_173:
[----:B------:R-:W-:Y:S05]  /*3170*/  BSYNC.RECONVERGENT B1 ;  /* 0x0000000000017941 */ /* 0x000fea0003800200 */
.L_x_172:
[----:B------:R-:W2:Y:S01]  /*3180*/  LDCU UR6, c[0x0][0x534] ;  /* 0x0000a680ff0677ac */ /* 0x000ea20008000800 */
[----:B------:R-:W-:Y:S01]  /*3190*/  BSSY.RECONVERGENT B0, `(.L_x_180) ;  /* 0x0000010000007945 */ /* 0x000fe20003800200 */
[----:B--2---:R-:W-:-:S04]  /*31a0*/  ISETP.GE.AND P0, PT, R23, UR6, PT ;  /* 0x0000000617007c0c */ /* 0x004fc8000bf06270 */
[----:B------:R-:W-:-:S13]  /*31b0*/  ISETP.GT.U32.OR P0, PT, R19, 0x1f, P0 ;  /* 0x0000001f1300780c */ /* 0x000fda0000704470 */
[----:B------:R-:W-:Y:S05]  /*31c0*/  @P0 BRA `(.L_x_181) ;  /* 0x0000000000300947 */ /* 0x000fea0003800000 */
[----:B------:R-:W2:Y:S01]  /*31d0*/  S2R R0, SR_CgaCtaId ;  /* 0x0000000000007919 */ /* 0x000ea20000008800 */
[----:B------:R-:W-:Y:S01]  /*31e0*/  FADD.FTZ R4, -R21, R24 ;  /* 0x0000001815047221 */ /* 0x000fe20000010100 */
[----:B01----:R-:W-:Y:S02]  /*31f0*/  MOV R3, 0x400 ;  /* 0x0000040000037802 */ /* 0x003fe40000000f00 */
        /* <DEDUP_REMOVED lines=9> */
.L_x_181:
[----:B------:R-:W-:Y:S05]  /*3290*/  BSYNC.RECONVERGENT B0 ;  /* 0x0000000000007941 */ /* 0x000fea0003800200 */
.L_x_180:
        /* <DEDUP_REMOVED lines=43> */
.L_x_192:
        /* <DEDUP_REMOVED lines=9> */
.L_x_185:
[----:B------:R-:W-:Y:S05]  /*35e0*/  BSYNC.RECONVERGENT B0 ;  /* 0x0000000000007941 */ /* 0x000fea0003800200 */
.L_x_184:
        /* <DEDUP_REMOVED lines=12> */
.L_x_187:
[----:B------:R-:W-:Y:S05]  /*36b0*/  BSYNC.RECONVERGENT B0 ;  /* 0x0000000000007941 */ /* 0x000fea0003800200 */
.L_x_186:
        /* <DEDUP_REMOVED lines=12> */
.L_x_189:
[----:B------:R-:W-:Y:S05]  /*3780*/  BSYNC.RECONVERGENT B0 ;  /* 0x0000000000007941 */ /* 0x000fea0003800200 */
.L_x_188:
        /* <DEDUP_REMOVED lines=12> */
.L_x_191:
[----:B------:R-:W-:Y:S05]  /*3850*/  BSYNC.RECONVERGENT B0 ;  /* 0x0000000000007941 */ /* 0x000fea0003800200 */
.L_x_190:
        /* <DEDUP_REMOVED lines=11> */
.L_x_183:
        /* <DEDUP_REMOVED lines=11> */
.L_x_195:
        /* <DEDUP_REMOVED lines=8> */
.L_x_194:
[----:B------:R-:W-:Y:S05]  /*3a40*/  BSYNC.RECONVERGENT B0 ;  /* 0x0000000000007941 */ /* 0x000fea0003800200 */
.L_x_193:
        /* <DEDUP_REMOVED lines=9> */
.L_x_182:
        /* <DEDUP_REMOVED lines=83> */
        .weak           $__internal_4_$__cuda_sm20_div_s64
        .type           $__internal_4_$__cuda_sm20_div_s64,@function
        .size           $__internal_4_$__cuda_sm20_div_s64,(.L_x_14852 - $__internal_4_$__cuda_sm20_div_s64)
$__internal_4_$__cuda_sm20_div_s64:
        /* <DEDUP_REMOVED lines=83> */
[----:B------:R-:W-:Y:S06]  /*4540*/  RET.REL.NODEC R12 `(_ZN5flash32flash_fwd_splitkv_combine_kernelI23Flash_fwd_kernel_traitsILi128ELi64ELi128ELi4ELb0ELb0EN7cutlass10bfloat16_tE19Flash_kernel_traitsILi128ELi64ELi128ELi4ES3_EELi4ELi3ELb0EEEvNS_16Flash_fwd_paramsE) ;  /* 0xffffffb80cac7950 */ /* 0x000fec0003c3ffff */
.L_x_196:
        /* <DEDUP_REMOVED lines=11> */
.L_x_14852:


//--------------------- .text._ZN5flash32flash_fwd_splitkv_combine_kernelI23Flash_fwd_kernel_traitsILi128ELi64ELi128ELi4ELb0ELb0EN7cutlass10bfloat16_tE19Flash_kernel_traitsILi128ELi64ELi128ELi4ES3_EELi4ELi2ELb0EEEvNS_16Flash_fwd_paramsE --------------------------
	.section	.text._ZN5flash32flash_fwd_splitkv_combine_kernelI23Flash_fwd_kernel_traitsILi128ELi64ELi128ELi4ELb0ELb0EN7cutlass10bfloat16_tE19Flash_kernel_traitsILi128ELi64ELi128ELi4ES3_EELi4ELi2ELb0EEEvNS_16Flash_fwd_paramsE,"ax",@progbits
	.align	128
        .global         _ZN5flash32flash_fwd_splitkv_combine_kernelI23Flash_fwd_kernel_traitsILi128ELi64ELi128ELi4ELb0ELb0EN7cutlass10bfloat16_tE19Flash_kernel_traitsILi128ELi64ELi128ELi4ES3_EELi4ELi2ELb0EEEvNS_16Flash_fwd_paramsE
        .type           _ZN5flash32flash_fwd_splitkv_combine_kernelI23Flash_fwd_kernel_traitsILi128ELi64ELi128ELi4ELb0ELb0EN7cutlass10bfloat16_tE19Flash_kernel_traitsILi128ELi64ELi128ELi4ES3_EELi4ELi2ELb0EEEvNS_16Flash_fwd_paramsE,@function
        .size           _ZN5flash32flash_fwd_splitkv_combine_kernelI23Flash_fwd_kernel_traitsILi128ELi64ELi128ELi4ELb0ELb0EN7cutlass10bfloat16_tE19Flash_kernel_traitsILi128ELi64ELi128ELi4ES3_EELi4ELi2ELb0EEEvNS_16Flash_fwd_paramsE,(.L_x_14853 - _ZN5flash32flash_fwd_splitkv_combine_kernelI23Flash_fwd_kernel_traitsILi128ELi64ELi128ELi4ELb0ELb0EN7cutlass10bfloat16_tE19Flash_kernel_traitsILi128ELi64ELi128ELi4ES3_EELi4ELi2ELb0EEEvNS_16Flash_fwd_paramsE)
        .other          _ZN5flash32flash_fwd_splitkv_combine_kernelI23Flash_fwd_kernel_traitsILi128ELi64ELi128ELi4ELb0ELb0EN7cutlass10bfloat16_tE19Flash_kernel_traitsILi128ELi64ELi128ELi4ES3_EELi4ELi2ELb0EEEvNS_16Flash_fwd_paramsE,@"STO_CUDA_ENTRY STV_DEFAULT"
_ZN5flash32flash_fwd_splitkv_combine_kernelI23Flash_fwd_kernel_traitsILi128ELi64ELi128ELi4ELb0ELb0EN7cutlass10bfloat16_tE19Flash_kernel_traitsILi128ELi64ELi128ELi4ES3_EELi4ELi2ELb0EEEvNS_16Flash_fwd_paramsE:
.text._ZN5flash32flash_fwd_splitkv_combine_kernelI23Flash_fwd_kernel_traitsILi128ELi64ELi128ELi4ELb0ELb0EN7cutlass10bfloat16_tE19Flash_kernel_traitsILi128ELi64ELi128ELi4ES3_EELi4ELi2ELb0EEEvNS_16Flash_fwd_paramsE:
        /* <DEDUP_REMOVED lines=38> */
.L_x_197:
[----:B------:R-:W-:Y:S01]  /*0260*/  IMAD.U32 R24, RZ, RZ, UR21 ;  /* 0x00000015ff187e24 */ /* 0x000fe2000f8e00ff */
[----:B------:R-:W-:Y:S01]  /*0270*/  MOV R16, UR19 ;  /* 0x0000001300107c02 */ /* 0x000fe20008000f00 */
[----:B------:R-:W-:Y:S01]  /*0280*/  IMAD.U32 R15, RZ, RZ, UR15 ;  /* 0x0000000fff0f7e24 */ /* 0x000fe2000f8e00ff */
[----:B------:R-:W-:Y:S02]  /*0290*/  MOV R13, UR14 ;  /* 0x0000000e000d7c02 */ /* 0x000fe40008000f00 */
[----:B------:R-:W-:Y:S02]  /*02a0*/  MOV R14, 0x2c0 ;  /* 0x000002c0000e7802 */ /* 0x000fe40000000f00 */
[----:B------:R-:W-:Y:S05]  /*02b0*/  CALL.REL.NOINC `($__internal_5_$__cuda_sm20_div_s64) ;  /* 0x0000003c00487944 */ /* 0x000fea0003c00000 */
[----:B------:R-:W-:-:S07]  /*02c0*/  MOV R10, R0 ;  /* 0x00000000000a7202 */ /* 0x000fce0000000f00 */
.L_x_198:
        /* <DEDUP_REMOVED lines=30> */
.L_x_200:
[----:B------:R-:W-:Y:S01]  /*04b0*/  IMAD.MOV.U32 R24, RZ, RZ, R10 ;  /* 0x000000ffff187224 */ /* 0x000fe200078e000a */
[----:B------:R-:W-:Y:S02]  /*04c0*/  MOV R15, R11 ;  /* 0x0000000b000f7202 */ /* 0x000fe40000000f00 */
[----:B------:R-:W-:Y:S02]  /*04d0*/  MOV R14, 0x4f0 ;  /* 0x000004f0000e7802 */ /* 0x000fe40000000f00 */
[----:B------:R-:W-:Y:S05]  /*04e0*/  CALL.REL.NOINC `($__internal_5_$__cuda_sm20_div_s64) ;  /* 0x0000003800bc7944 */ /* 0x000fea0003c00000 */
[----:B------:R-:W-:Y:S02]  /*04f0*/  MOV R6, R0 ;  /* 0x0000000000067202 */ /* 0x000fe40000000f00 */
[----:B------:R-:W-:Y:S02]  /*0500*/  MOV R7, R11 ;  /* 0x0000000b00077202 */ /* 0x000fe40000000f00 */
.L_x_201:
[----:B------:R-:W-:Y:S05]  /*0510*/  BSYNC.RECONVERGENT B0 ;  /* 0x0000000000007941 */ /* 0x000fea0003800200 */
.L_x_199:
        /* <DEDUP_REMOVED lines=58> */
.L_x_203:
[----:B------:R-:W-:Y:S01]  /*08c0*/  IMAD.MOV.U32 R24, RZ, RZ, R16 ;  /* 0x000000ffff187224 */ /* 0x000fe200078e0010 */
[----:B------:R-:W-:Y:S01]  /*08d0*/  MOV R16, R10 ;  /* 0x0000000a00107202 */ /* 0x000fe20000000f00 */
[----:B------:R-:W-:Y:S01]  /*08e0*/  IMAD.MOV.U32 R15, RZ, RZ, R13 ;  /* 0x000000ffff0f7224 */ /* 0x000fe200078e000d */
[----:B------:R-:W-:Y:S02]  /*08f0*/  MOV R13, R4 ;  /* 0x00000004000d7202 */ /* 0x000fe40000000f00 */
[----:B------:R-:W-:Y:S02]  /*0900*/  MOV R14, 0x920 ;  /* 0x00000920000e7802 */ /* 0x000fe40000000f00 */
[----:B------:R-:W-:Y:S05]  /*0910*/  CALL.REL.NOINC `($__internal_5_$__cuda_sm20_div_s64) ;  /* 0x0000003400b07944 */ /* 0x000fea0003c00000 */
[----:B------:R-:W-:Y:S02]  /*0920*/  MOV R14, R0 ;  /* 0x00000000000e7202 */ /* 0x000fe40000000f00 */
[----:B------:R-:W-:Y:S02]  /*0930*/  MOV R15, R11 ;  /* 0x0000000b000f7202 */ /* 0x000fe40000000f00 */
.L_x_204:
[----:B------:R-:W-:Y:S05]  /*0940*/  BSYNC.RECONVERGENT B0 ;  /* 0x0000000000007941 */ /* 0x000fea0003800200 */
.L_x_202:
        /* <DEDUP_REMOVED lines=53> */
[----:B------:R-:W0:Y:S08]  /*0ca0*/  F2I.FTZ.U32.TRUNC.NTZ R0, R5 ;  /* 0x0000000500007305 */ /* 0x000e30000021f000 */
[----:B------:R-:W1:Y:S01]  /*0cb0*/  F2I.FTZ.U32.TRUNC.NTZ R9, R8 ;  /* 0x0000000800097305 */ /* 0x000e62000021f000 */
[----:B0-----:R-:W-:Y:S02]  /*0cc0*/  R2UR UR17, R0 ;  /* 0x00000000001172ca */ /* 0x001fe400000e0000 */
[----:B------:R-:W-:-:S05]  /*0cd0*/  IABS R0, UR7 ;  /* 0x0000000700007c13 */ /* 0x000fca0008000000 */
[----:B------:R-:W-:Y:S02]  /*0ce0*/  IMAD.MOV R0, RZ, RZ, -R0 ;  /* 0x000000ffff007224 */ /* 0x000fe400078e0a00 */
[----:B-1----:R-:W-:Y:S02]  /*0cf0*/  IMAD.MOV R3, RZ, RZ, -R9 ;  /* 0x000000ffff037224 */ /* 0x002fe400078e0a09 */
[----:B------:R-:W-:Y:S02]  /*0d00*/  IMAD.MOV.U32 R8, RZ, RZ, RZ ;  /* 0x000000ffff087224 */ /* 0x000fe400078e00ff */
[----:B------:R-:W-:Y:S01]  /*0d10*/  IMAD R3, R3, UR13, RZ ;  /* 0x0000000d03037c24 */ /* 0x000fe2000f8e02ff */
[----:B------:R-:W-:-:S03]  /*0d20*/  UIADD3 UR9, UPT, UPT, URZ, -UR17, URZ ;  /* 0x80000011ff097290 */ /* 0x000fc6000fffe0ff */
[----:B------:R-:W-:Y:S01]  /*0d30*/  IMAD.HI.U32 R3, R9, R3, R8 ;  /* 0x0000000309037227 */ /* 0x000fe200078e0008 */
[----:B------:R-:W-:-:S04]  /*0d40*/  UIMAD UR9, UR9, UR11, URZ ;  /* 0x0000000b090972a4 */ /* 0x000fc8000f8e02ff */
[----:B------:R-:W-:Y:S01]  /*0d50*/  UIMAD.WIDE.U32 UR16, UR17, UR9, UR16 ;  /* 0x00000009111072a5 */ /* 0x000fe2000f8e0010 */
[----:B------:R-:W-:-:S03]  /*0d60*/  IMAD.HI.U32 R9, R3, UR12, RZ ;  /* 0x0000000c03097c27 */ /* 0x000fc6000f8e00ff */
[----:B------:R-:W-:Y:S01]  /*0d70*/  UIMAD.WIDE.U32 UR16, UR17, UR12, URZ ;  /* 0x0000000c111072a5 */ /* 0x000fe2000f8e00ff */
[----:B------:R-:W-:Y:S01]  /*0d80*/  IMAD R0, R9, R0, UR12 ;  /* 0x0000000c09007e24 */ /* 0x000fe2000f8e0200 */
[----:B------:R-:W-:Y:S02]  /*0d90*/  ULOP3.LUT UR16, UR6, UR13, URZ, 0x3c, !UPT ;  /* 0x0000000d06107292 */ /* 0x000fe4000f8e3cff */
[----:B------:R-:W-:Y:S02]  /*0da0*/  UIADD3 UR10, UPT, UPT, -UR17, URZ, URZ ;  /* 0x000000ff110a7290 */ /* 0x000fe4000fffe1ff */
[----:B------:R-:W-:Y:S01]  /*0db0*/  ISETP.LT.U32.AND P1, PT, R0, UR13, PT ;  /* 0x0000000d00007c0c */ /* 0x000fe2000bf21070 */
[----:B------:R-:W0:Y:S01]  /*0dc0*/  LDCU.U8 UR9, c[0x0][0x549] ;  /* 0x0000a920ff0977ac */ /* 0x000e220008000000 */
[----:B------:R-:W-:Y:S01]  /*0dd0*/  ISETP.LE.AND P0, PT, RZ, UR16, PT ;  /* 0x00000010ff007c0c */ /* 0x000fe2000bf03270 */
[----:B------:R-:W-:Y:S02]  /*0de0*/  UIMAD UR10, UR11, UR10, UR12 ;  /* 0x0000000a0b0a72a4 */ /* 0x000fe4000f8e020c */
[----:B------:R-:W-:-:S02]  /*0df0*/  ULOP3.LUT UR6, UR6, UR4, URZ, 0x3c, !UPT ;  /* 0x0000000406067292 */ /* 0x000fc4000f8e3cff */
[----:B------:R-:W-:-:S06]  /*0e00*/  UISETP.GT.U32.AND UP1, UPT, UR11, UR10, UPT ;  /* 0x0000000a0b00728c */ /* 0x000fcc000bf24070 */
[----:B------:R-:W-:Y:S02]  /*0e10*/  @!P1 VIADD R0, R0, -UR13 ;  /* 0x8000000d00009c36 */ /* 0x000fe40008000000 */
[----:B------:R-:W-:Y:S01]  /*0e20*/  @!P1 VIADD R9, R9, 0x1 ;  /* 0x0000000109099836 */ /* 0x000fe20000000000 */
[----:B------:R-:W-:Y:S02]  /*0e30*/  ISETP.NE.AND P1, PT, RZ, UR7, PT ;  /* 0x00000007ff007c0c */ /* 0x000fe4000bf25270 */
[----:B------:R-:W-:Y:S01]  /*0e40*/  ISETP.GE.U32.AND P2, PT, R0, UR13, PT ;  /* 0x0000000d00007c0c */ /* 0x000fe2000bf46070 */
[----:B0-----:R-:W-:Y:S02]  /*0e50*/  UISETP.NE.AND UP0, UPT, UR9, URZ, UPT ;  /* 0x000000ff0900728c */ /* 0x001fe4000bf05270 */
[----:B------:R-:W-:Y:S02]  /*0e60*/  @!UP1 UIADD3 UR10, UPT, UPT, UR10, -UR11, URZ ;  /* 0x8000000b0a0a9290 */ /* 0x000fe4000fffe0ff */
[----:B------:R-:W-:-:S02]  /*0e70*/  @!UP1 UIADD3 UR17, UPT, UPT, UR17, 0x1, URZ ;  /* 0x0000000111119890 */ /* 0x000fc4000fffe0ff */
[----:B------:R-:W-:Y:S02]  /*0e80*/  UISETP.GE.U32.AND UP3, UPT, UR10, UR11, UPT ;  /* 0x0000000b0a00728c */ /* 0x000fe4000bf66070 */
[----:B------:R-:W-:Y:S02]  /*0e90*/  UISETP.GE.AND UP1, UPT, UR6, URZ, UPT ;  /* 0x000000ff0600728c */ /* 0x000fe4000bf26270 */
[----:B------:R-:W-:Y:S02]  /*0ea0*/  USEL UR9, UR5, 0x1, !UP0 ;  /* 0x0000000105097887 */ /* 0x000fe4000c000000 */
[----:B------:R-:W-:Y:S01]  /*0eb0*/  @P2 VIADD R9, R9, 0x1 ;  /* 0x0000000109092836 */ /* 0x000fe20000000000 */
[----:B------:R-:W-:-:S03]  /*0ec0*/  USHF.R.S32.HI UR6, URZ, 0x1f, UR7 ;  /* 0x0000001fff067899 */ /* 0x000fc60008011407 */
[----:B------:R-:W-:Y:S01]  /*0ed0*/  @!P0 IMAD.MOV R9, RZ, RZ, -R9 ;  /* 0x000000ffff098224 */ /* 0x000fe200078e0a09 */
[----:B------:R-:W-:Y:S01]  /*0ee0*/  @!P1 LOP3.LUT R9, RZ, UR13, RZ, 0x33, !PT ;  /* 0x0000000dff099c12 */ /* 0x000fe2000f8e33ff */
[----:B------:R-:W-:Y:S02]  /*0ef0*/  @UP3 UIADD3 UR17, UPT, UPT, UR17, 0x1, URZ ;  /* 0x0000000111113890 */ /* 0x000fe4000fffe0ff */
[----:B------:R-:W-:Y:S01]  /*0f00*/  UISETP.NE.AND UP3, UPT, UR8, URZ, UPT ;  /* 0x000000ff0800728c */ /* 0x000fe2000bf65270 */
[----:B------:R-:W-:Y:S01]  /*0f10*/  ISETP.LT.U32.AND P0, PT, R14, R9, PT ;  /* 0x000000090e00720c */ /* 0x000fe20003f01070 */
[----:B------:R-:W-:Y:S01]  /*0f20*/  @!UP1 UIADD3 UR17, UPT, UPT, -UR17, URZ, URZ ;  /* 0x000000ff11119290 */ /* 0x000fe2000fffe1ff */
[----:B------:R-:W-:Y:S01]  /*0f30*/  SHF.R.S32.HI R3, RZ, 0x1f, R9 ;  /* 0x0000001fff037819 */ /* 0x000fe20000011409 */
[----:B------:R-:W-:Y:S02]  /*0f40*/  USEL UR5, URZ, 0x1, !UP3 ;  /* 0x00000001ff057887 */ /* 0x000fe4000d800000 */
[----:B------:R-:W-:Y:S01]  /*0f50*/  @!UP2 ULOP3.LUT UR17, URZ, UR4, URZ, 0x33, !UPT ;  /* 0x00000004ff11a292 */ /* 0x000fe2000f8e33ff */
[----:B------:R-:W-:Y:S01]  /*0f60*/  ISETP.LT.AND.EX P0, PT, R15, R3, PT, P0 ;  /* 0x000000030f00720c */ /* 0x000fe20003f01300 */
[----:B------:R-:W-:-:S03]  /*0f70*/  ULOP3.LUT UR6, UR6, UR5, URZ, 0xfc, !UPT ;  /* 0x0000000506067292 */ /* 0x000fc6000f8efcff */
        /* <DEDUP_REMOVED lines=25> */
.L_x_206:
[----:B------:R-:W-:Y:S01]  /*1110*/  IMAD.MOV.U32 R24, RZ, RZ, R14 ;  /* 0x000000ffff187224 */ /* 0x000fe200078e000e */
[----:B------:R-:W-:Y:S01]  /*1120*/  MOV R16, R9 ;  /* 0x0000000900107202 */ /* 0x000fe20000000f00 */
[----:B------:R-:W-:Y:S01]  /*1130*/  IMAD.MOV.U32 R13, RZ, RZ, R3 ;  /* 0x000000ffff0d7224 */ /* 0x000fe200078e0003 */
[----:B------:R-:W-:Y:S02]  /*1140*/  MOV R14, 0x1160 ;  /* 0x00001160000e7802 */ /* 0x000fe40000000f00 */
[----:B------:R-:W-:Y:S05]  /*1150*/  CALL.REL.NOINC `($__internal_5_$__cuda_sm20_div_s64) ;  /* 0x0000002c00a07944 */ /* 0x000fea0003c00000 */
[----:B------:R-:W-:Y:S02]  /*1160*/  MOV R30, R0 ;  /* 0x00000000001e7202 */ /* 0x000fe40000000f00 */
[----:B------:R-:W-:Y:S02]  /*1170*/  MOV R31, R11 ;  /* 0x0000000b001f7202 */ /* 0x000fe40000000f00 */
.L_x_207:
[----:B------:R-:W-:Y:S05]  /*1180*/  BSYNC.RECONVERGENT B0 ;  /* 0x0000000000007941 */ /* 0x000fea0003800200 */
.L_x_205:
        /* <DEDUP_REMOVED lines=18> */
[----:B------:R-:W-:-:S05]  /*12b0*/  IMAD R0, R8, R0, R5 ;  /* 0x0000000008007224 */ /* 0x000fca00078e0205 */
[----:B------:R-:W-:-:S13]  /*12c0*/  ISETP.GT.U32.AND P1, PT, R11, R0, PT ;  /* 0x000000000b00720c */ /* 0x000fda0003f24070 */
[----:B------:R-:W-:Y:S02]  /*12d0*/  @!P1 IMAD.IADD R0, R0, 0x1, -R11 ;  /* 0x0000000100009824 */ /* 0x000fe400078e0a0b */
[----:B------:R-:W-:Y:S01]  /*12e0*/  @!P1 VIADD R8, R8, 0x1 ;  /* 0x0000000108089836 */ /* 0x000fe20000000000 */
[----:B------:R-:W-:Y:S02]  /*12f0*/  ISETP.NE.AND P1, PT, RZ, UR22, PT ;  /* 0x00000016ff007c0c */ /* 0x000fe4000bf25270 */
[-C--:B------:R-:W-:Y:S02]  /*1300*/  ISETP.GE.U32.AND P2, PT, R0, R11.reuse, PT ;  /* 0x0000000b0000720c */ /* 0x080fe40003f46070 */
[----:B------:R-:W-:-:S04]  /*1310*/  LOP3.LUT R0, R2, R11, RZ, 0x3c, !PT ;  /* 0x0000000b02007212 */ /* 0x000fc800078e3cff */
[----:B------:R-:W-:-:S07]  /*1320*/  ISETP.GE.AND P0, PT, R0, RZ, PT ;  /* 0x000000ff0000720c */ /* 0x000fce0003f06270 */
[----:B------:R-:W-:-:S06]  /*1330*/  @P2 VIADD R8, R8, 0x1 ;  /* 0x0000000108082836 */ /* 0x000fcc0000000000 */
        /* <DEDUP_REMOVED lines=30> */
.L_x_209:
[----:B------:R-:W-:Y:S01]  /*1520*/  IMAD.MOV.U32 R24, RZ, RZ, R6 ;  /* 0x000000ffff187224 */ /* 0x000fe200078e0006 */
[----:B------:R-:W-:Y:S01]  /*1530*/  MOV R15, R7 ;  /* 0x00000007000f7202 */ /* 0x000fe20000000f00 */
[----:B------:R-:W-:Y:S01]  /*1540*/  IMAD.MOV.U32 R16, RZ, RZ, R8 ;  /* 0x000000ffff107224 */ /* 0x000fe200078e0008 */
[----:B------:R-:W-:Y:S02]  /*1550*/  MOV R14, 0x1570 ;  /* 0x00001570000e7802 */ /* 0x000fe40000000f00 */
[----:B------:R-:W-:Y:S05]  /*1560*/  CALL.REL.NOINC `($__internal_5_$__cuda_sm20_div_s64) ;  /* 0x00000028009c7944 */ /* 0x000fea0003c00000 */
[----:B------:R-:W-:Y:S02]  /*1570*/  MOV R22, R0 ;  /* 0x0000000000167202 */ /* 0x000fe40000000f00 */
[----:B------:R-:W-:Y:S02]  /*1580*/  MOV R23, R11 ;  /* 0x0000000b00177202 */ /* 0x000fe40000000f00 */
.L_x_210:
[----:B------:R-:W-:Y:S05]  /*1590*/  BSYNC.RECONVERGENT B0 ;  /* 0x0000000000007941 */ /* 0x000fea0003800200 */
.L_x_208:
[----:B------:R-:W0:Y:S01]  /*15a0*/  LDCU UR8, c[0x0][0x434] ;  /* 0x00008680ff0877ac */ /* 0x000e220008000800 */
[----:B------:R-:W-:Y:S01]  /*15b0*/  HFMA2 R12, -RZ, RZ, 0, 0 ;  /* 0x00000000ff0c7431 */ /* 0x000fe200000001ff */
[----:B------:R-:W1:Y:S01]  /*15c0*/  S2R R17, SR_TID.X ;  /* 0x0000000000117919 */ /* 0x000e620000002100 */
[----:B------:R-:W-:Y:S01]  /*15d0*/  BSSY.RECONVERGENT B0, `(.L_x_211) ;  /* 0x000004e000007945 */ /* 0x000fe20003800200 */
[----:B------:R-:W-:Y:S01]  /*15e0*/  USHF.R.S32.HI UR4, URZ, 0x1f, UR22 ;  /* 0x0000001fff047899 */ /* 0x000fe20008011416 */
[----:B------:R-:W2:Y:S03]  /*15f0*/  LDCU UR5, c[0x0][0x534] ;  /* 0x0000a680ff0577ac */ /* 0x000ea60008000800 */
[----:B------:R-:W-:Y:S01]  /*1600*/  ULOP3.LUT UR4, UR4, 0x1, URZ, 0xfc, !UPT ;  /* 0x0000000104047892 */ /* 0x000fe2000f8efcff */
[----:B------:R-:W3:Y:S01]  /*1610*/  LDCU.64 UR10, c[0x0][0x358] ;  /* 0x00006b00ff0a77ac */ /* 0x000ee20008000a00 */
[----:B0-----:R-:W-:-:S04]  /*1620*/  IABS R6, UR8 ;  /* 0x0000000800067c13 */ /* 0x001fc80008000000 */
[----:B------:R-:W0:Y:S08]  /*1630*/  I2F.RP R7, R6 ;  /* 0x0000000600077306 */ /* 0x000e300000209400 */
[----:B0-----:R-:W0:Y:S02]  /*1640*/  MUFU.RCP R13, R7 ;  /* 0x00000007000d7308 */ /* 0x001e240000001000 */
[----:B0-----:R-:W-:-:S06]  /*1650*/  VIADD R13, R13, 0xffffffe ;  /* 0x0ffffffe0d0d7836 */ /* 0x001fcc0000000000 */
[----:B------:R-:W0:Y:S02]  /*1660*/  F2I.FTZ.U32.TRUNC.NTZ R13, R13 ;  /* 0x0000000d000d7305 */ /* 0x000e24000021f000 */
[----:B0-----:R-:W-:-:S04]  /*1670*/  IMAD.MOV R0, RZ, RZ, -R13 ;  /* 0x000000ffff007224 */ /* 0x001fc800078e0a0d */
[----:B------:R-:W-:Y:S01]  /*1680*/  IMAD R5, R0, R6, RZ ;  /* 0x0000000600057224 */ /* 0x000fe200078e02ff */
[----:B------:R-:W-:Y:S02]  /*1690*/  IABS R0, R2 ;  /* 0x0000000200007213 */ /* 0x000fe40000000000 */
[----:B------:R-:W-:Y:S01]  /*16a0*/  LOP3.LUT R2, R2, UR8, RZ, 0x3c, !PT ;  /* 0x0000000802027c12 */ /* 0x000fe2000f8e3cff */
[----:B------:R-:W-:-:S03]  /*16b0*/  IMAD.HI.U32 R5, R13, R5, R12 ;  /* 0x000000050d057227 */ /* 0x000fc600078e000c */
[----:B------:R-:W-:-:S03]  /*16c0*/  ISETP.GE.AND P1, PT, R2, RZ, PT ;  /* 0x000000ff0200720c */ /* 0x000fc60003f26270 */
[----:B------:R-:W-:-:S04]  /*16d0*/  IMAD.HI.U32 R12, R5, R0, RZ ;  /* 0x00000000050c7227 */ /* 0x000fc800078e00ff */
[----:B------:R-:W-:-:S04]  /*16e0*/  IMAD.MOV R5, RZ, RZ, -R12 ;  /* 0x000000ffff057224 */ /* 0x000fc800078e0a0c */
[C---:B------:R-:W-:Y:S02]  /*16f0*/  IMAD R5, R6.reuse, R5, R0 ;  /* 0x0000000506057224 */ /* 0x040fe400078e0200 */
[----:B------:R-:W0:Y:S03]  /*1700*/  LDC R0, c[0x0][0x3e0] ;  /* 0x0000f800ff007b82 */ /* 0x000e260000000800 */
[----:B------:R-:W-:-:S13]  /*1710*/  ISETP.GT.U32.AND P0, PT, R6, R5, PT ;  /* 0x000000050600720c */ /* 0x000fda0003f04070 */
[----:B------:R-:W-:Y:S01]  /*1720*/  @!P0 IMAD.IADD R5, R5, 0x1, -R6 ;  /* 0x0000000105058824 */ /* 0x000fe200078e0a06 */
[----:B------:R-:W-:Y:S02]  /*1730*/  @!P0 IADD3 R12, PT, PT, R12, 0x1, RZ ;  /* 0x000000010c0c8810 */ /* 0x000fe40007ffe0ff */
[----:B------:R-:W-:Y:S02]  /*1740*/  ISETP.NE.AND P0, PT, RZ, UR8, PT ;  /* 0x00000008ff007c0c */ /* 0x000fe4000bf05270 */
[----:B------:R-:W-:Y:S02]  /*1750*/  ISETP.GE.U32.AND P2, PT, R5, R6, PT ;  /* 0x000000060500720c */ /* 0x000fe40003f46070 */
[----:B0-----:R-:W-:-:S04]  /*1760*/  IABS R5, R0 ;  /* 0x0000000000057213 */ /* 0x001fc80000000000 */
[----:B------:R-:W0:Y:S07]  /*1770*/  I2F.RP R18, R5 ;  /* 0x0000000500127306 */ /* 0x000e2e0000209400 */
[----:B------:R-:W-:-:S05]  /*1780*/  @P2 VIADD R12, R12, 0x1 ;  /* 0x000000010c0c2836 */ /* 0x000fca0000000000 */
[----:B------:R-:W-:Y:S02]  /*1790*/  @!P1 IADD3 R12, PT, PT, -R12, RZ, RZ ;  /* 0x000000ff0c0c9210 */ /* 0x000fe40007ffe1ff */
[----:B------:R-:W-:Y:S01]  /*17a0*/  @!P0 LOP3.LUT R12, RZ, UR8, RZ, 0x33, !PT ;  /* 0x00000008ff0c8c12 */ /* 0x000fe2000f8e33ff */
[----:B0-----:R-:W0:Y:S04]  /*17b0*/  MUFU.RCP R18, R18 ;  /* 0x0000001200127308 */ /* 0x001e280000001000 */
[----:B------:R-:W-:Y:S01]  /*17c0*/  IMAD R6, R12, UR4, RZ ;  /* 0x000000040c067c24 */ /* 0x000fe2000f8e02ff */
[----:B------:R-:W4:Y:S04]  /*17d0*/  LDCU UR4, c[0x0][0x430] ;  /* 0x00008600ff0477ac */ /* 0x000f280008000800 */
[----:B------:R-:W-:-:S02]  /*17e0*/  IABS R16, R6 ;  /* 0x0000000600107213 */ /* 0x000fc40000000000 */
[----:B------:R-:W-:Y:S02]  /*17f0*/  IABS R15, R6 ;  /* 0x00000006000f7213 */ /* 0x000fe40000000000 */
[----:B------:R-:W5:Y:S01]  /*1800*/  I2F.RP R2, R16 ;  /* 0x0000001000027306 */ /* 0x000f620000209400 */
[----:B------:R-:W-:Y:S02]  /*1810*/  VIADD R7, R16, UR18 ;  /* 0x0000001210077c36 */ /* 0x000fe40008000000 */
[----:B------:R-:W-:Y:S01]  /*1820*/  IMAD.MOV R15, RZ, RZ, -R15 ;  /* 0x000000ffff0f7224 */ /* 0x000fe200078e0a0f */
[----:B0-----:R-:W-:Y:S02]  /*1830*/  IADD3 R18, PT, PT, R18, 0xffffffe, RZ ;  /* 0x0ffffffe12127810 */ /* 0x001fe40007ffe0ff */
[----:B------:R-:W-:Y:S02]  /*1840*/  IABS R13, R7 ;  /* 0x00000007000d7213 */ /* 0x000fe40000000000 */
[----:B------:R0:W-:Y:S01]  /*1850*/  F2I.FTZ.U32.TRUNC.NTZ R19, R18 ;  /* 0x0000001200137305 */ /* 0x0001e2000021f000 */
[----:B----4-:R-:W-:-:S07]  /*1860*/  UIMAD UR8, UR8, UR4, URZ ;  /* 0x00000004080872a4 */ /* 0x010fce000f8e02ff */
[----:B-----5:R-:W4:Y:S01]  /*1870*/  MUFU.RCP R24, R2 ;  /* 0x0000000200187308 */ /* 0x020f220000001000 */
[----:B0-----:R-:W-:Y:S02]  /*1880*/  IMAD.MOV.U32 R18, RZ, RZ, RZ ;  /* 0x000000ffff127224 */ /* 0x001fe400078e00ff */
[----:B----4-:R-:W-:Y:S02]  /*1890*/  VIADD R24, R24, 0xffffffe ;  /* 0x0ffffffe18187836 */ /* 0x010fe40000000000 */
[----:B------:R-:W-:-:S03]  /*18a0*/  IMAD.MOV R2, RZ, RZ, -R19 ;  /* 0x000000ffff027224 */ /* 0x000fc600078e0a13 */
[----:B------:R-:W0:Y:S02]  /*18b0*/  F2I.FTZ.U32.TRUNC.NTZ R25, R24 ;  /* 0x0000001800197305 */ /* 0x000e24000021f000 */
[----:B0-----:R-:W-:Y:S02]  /*18c0*/  IADD3 R11, PT, PT, RZ, -R25, RZ ;  /* 0x80000019ff0b7210 */ /* 0x001fe40007ffe0ff */
[----:B------:R-:W-:-:S03]  /*18d0*/  MOV R24, RZ ;  /* 0x000000ff00187202 */ /* 0x000fc60000000f00 */
[----:B------:R-:W-:Y:S01]  /*18e0*/  IMAD R20, R11, R16, RZ ;  /* 0x000000100b147224 */ /* 0x000fe200078e02ff */
[----:B-1----:R-:W-:-:S03]  /*18f0*/  SHF.R.U32.HI R11, RZ, 0x2, R17 ;  /* 0x00000002ff0b7819 */ /* 0x002fc60000011611 */
[----:B------:R-:W-:Y:S01]  /*1900*/  IMAD.HI.U32 R20, R25, R20, R24 ;  /* 0x0000001419147227 */ /* 0x000fe200078e0018 */
[----:B--2---:R-:W-:-:S05]  /*1910*/  ISETP.GE.AND P0, PT, R11, UR5, PT ;  /* 0x000000050b007c0c */ /* 0x004fca000bf06270 */
[----:B------:R-:W-:-:S04]  /*1920*/  IMAD.HI.U32 R20, R20, R13, RZ ;  /* 0x0000000d14147227 */ /* 0x000fc800078e00ff */
[----:B------:R-:W-:-:S05]  /*1930*/  IMAD R15, R20, R15, R13 ;  /* 0x0000000f140f7224 */ /* 0x000fca00078e020d */
[----:B------:R-:W-:-:S13]  /*1940*/  ISETP.GT.U32.AND P2, PT, R16, R15, PT ;  /* 0x0000000f1000720c */ /* 0x000fda0003f44070 */
[----:B------:R-:W-:-:S04]  /*1950*/  @!P2 IADD3 R15, PT, PT, R15, -R16, RZ ;  /* 0x800000100f0fa210 */ /* 0x000fc80007ffe0ff */
[----:B------:R-:W-:Y:S01]  /*1960*/  ISETP.GE.U32.AND P1, PT, R15, R16, PT ;  /* 0x000000100f00720c */ /* 0x000fe20003f26070 */
[----:B------:R-:W-:-:S04]  /*1970*/  IMAD R15, R2, R5, RZ ;  /* 0x00000005020f7224 */ /* 0x000fc800078e02ff */
[----:B------:R-:W-:Y:S01]  /*1980*/  IMAD.HI.U32 R14, R19, R15, R18 ;  /* 0x0000000f130e7227 */ /* 0x000fe200078e0012 */
[----:B------:R-:W-:Y:S01]  /*1990*/  MOV R15, 0xff800000 ;  /* 0xff800000000f7802 */ /* 0x000fe20000000f00 */
[----:B---3--:R-:W-:Y:S06]  /*19a0*/  @P0 BRA `(.L_x_212) ;  /* 0x0000000000400947 */ /* 0x008fec0003800000 */
[----:B------:R-:W-:Y:S01]  /*19b0*/  UIADD3 UR5, UP1, UPT, UR21, -UR20, URZ ;  /* 0x8000001415057290 */ /* 0x000fe2000ff3e0ff */
[----:B------:R-:W-:-:S03]  /*19c0*/  LOP3.LUT R18, R17, 0x3, RZ, 0xc0, !PT ;  /* 0x0000000311127812 */ /* 0x000fc600078ec0ff */
[----:B------:R-:W-:Y:S02]  /*19d0*/  UIADD3.X UR4, UPT, UPT, UR15, -0x1, URZ, UP1, !UPT ;  /* 0xffffffff0f047890 */ /* 0x000fe40008ffe4ff */
[----:B------:R-:W-:-:S04]  /*19e0*/  ISETP.LT.U32.AND P0, PT, R18, UR5, PT ;  /* 0x0000000512007c0c */ /* 0x000fc8000bf01070 */
[----:B------:R-:W-:-:S05]  /*19f0*/  IMAD.U32 R2, RZ, RZ, UR4 ;  /* 0x00000004ff027e24 */ /* 0x000fca000f8e00ff */
[----:B------:R-:W-:-:S13]  /*1a00*/  ISETP.GT.AND.EX P0, PT, R2, RZ, PT, P0 ;  /* 0x000000ff0200720c */ /* 0x000fda0003f04300 */
[----:B------:R-:W-:Y:S05]  /*1a10*/  @!P0 BRA `(.L_x_212) ;  /* 0x0000000000248947 */ /* 0x000fea0003800000 */
[----:B------:R-:W0:Y:S01]  /*1a20*/  LDCU.64 UR4, c[0x0][0x428] ;  /* 0x00008500ff0477ac */ /* 0x000e220008000a00 */
[----:B------:R-:W-:Y:S01]  /*1a30*/  IADD3 R18, P0, PT, R18, UR20, RZ ;  /* 0x0000001412127c10 */ /* 0x000fe2000ff1e0ff */
[----:B------:R-:W-:-:S04]  /*1a40*/  IMAD R2, R11, UR15, RZ ;  /* 0x0000000f0b027c24 */ /* 0x000fc8000f8e02ff */
[----:B------:R-:W-:Y:S02]  /*1a50*/  IMAD.X R19, RZ, RZ, RZ, P0 ;  /* 0x000000ffff137224 */ /* 0x000fe400000e06ff */
[----:B------:R-:W-:-:S05]  /*1a60*/  IMAD.WIDE.U32 R18, R11, UR21, R18 ;  /* 0x000000150b127c25 */ /* 0x000fca000f8e0012 */
[----:B------:R-:W-:Y:S02]  /*1a70*/  IADD3 R2, PT, PT, R19, R2, RZ ;  /* 0x0000000213027210 */ /* 0x000fe40007ffe0ff */
[----:B0-----:R-:W-:-:S04]  /*1a80*/  LEA R24, P0, R18, UR4, 0x2 ;  /* 0x0000000412187c11 */ /* 0x001fc8000f8010ff */
[----:B------:R-:W-:-:S05]  /*1a90*/  LEA.HI.X R25, R18, UR5, R2, 0x2, P0 ;  /* 0x0000000512197c11 */ /* 0x000fca00080f1402 */
[----:B------:R0:W5:Y:S04]  /*1aa0*/  LDG.E R15, desc[UR10][R24.64] ;  /* 0x0000000a180f7981 */ /* 0x000168000c1e1900 */
.L_x_212:
[----:B------:R-:W-:Y:S05]  /*1ab0*/  BSYNC.RECONVERGENT B0 ;  /* 0x0000000000007941 */ /* 0x000fea0003800200 */
.L_x_211:
[----:B------:R-:W1:Y:S01]  /*1ac0*/  S2R R21, SR_CgaCtaId ;  /* 0x0000000000157919 */ /* 0x000e620000008800 */
[----:B------:R-:W-:Y:S01]  /*1ad0*/  ISETP.GT.U32.AND P0, PT, R17, 0xf, PT ;  /* 0x0000000f1100780c */ /* 0x000fe20003f04070 */
[----:B------:R-:W-:Y:S01]  /*1ae0*/  @!P2 VIADD R20, R20, 0x1 ;  /* 0x000000011414a836 */ /* 0x000fe20000000000 */
[----:B------:R-:W-:Y:S01]  /*1af0*/  MOV R2, 0x400 ;  /* 0x0000040000027802 */ /* 0x000fe20000000f00 */
[----:B------:R-:W-:Y:S01]  /*1b00*/  BSSY.RECONVERGENT B1, `(.L_x_213) ;  /* 0x0000165000017945 */ /* 0x000fe20003800200 */
[----:B------:R-:W-:Y:S01]  /*1b10*/  ISETP.NE.AND P5, PT, R6, RZ, PT ;  /* 0x000000ff0600720c */ /* 0x000fe20003fa5270 */
[----:B------:R-:W-:-:S08]  /*1b20*/  @P1 VIADD R20, R20, 0x1 ;  /* 0x0000000114141836 */ /* 0x000fd00000000000 */
[----:B------:R-:W-:-:S05]  /*1b30*/  @!P0 IMAD.SHL.U32 R18, R17, 0x4, RZ ;  /* 0x0000000411128824 */ /* 0x000fca00078e00ff */
[----:B------:R-:W-:Y:S02]  /*1b40*/  @!P0 LOP3.LUT R18, R18, 0xc, RZ, 0xc0, !PT ;  /* 0x0000000c12128812 */ /* 0x000fe400078ec0ff */
[----:B-1----:R-:W-:Y:S02]  /*1b50*/  LEA R21, R21, R2, 0x18 ;  /* 0x0000000215157211 */ /* 0x002fe400078ec0ff */
[----:B------:R-:W-:-:S03]  /*1b60*/  LOP3.LUT R2, R17, 0x3, RZ, 0xc0, !PT ;  /* 0x0000000311027812 */ /* 0x000fc600078ec0ff */
[--C-:B------:R-:W-:Y:S02]  /*1b70*/  @!P0 IMAD R19, R11, 0x14, R21.reuse ;  /* 0x000000140b138824 */ /* 0x100fe400078e0215 */
[----:B------:R-:W-:Y:S02]  /*1b80*/  IMAD R2, R2, 0x14, R21 ;  /* 0x0000001402027824 */ /* 0x000fe400078e0215 */
[----:B------:R-:W-:Y:S02]  /*1b90*/  @!P0 IMAD.IADD R18, R19, 0x1, R18 ;  /* 0x0000000113128824 */ /* 0x000fe400078e0212 */
[----:B------:R-:W-:Y:S02]  /*1ba0*/  IMAD.MOV.U32 R21, RZ, RZ, -0x800000 ;  /* 0xff800000ff157424 */ /* 0x000fe400078e00ff */
[----:B------:R-:W-:Y:S01]  /*1bb0*/  IMAD R19, R11, 0x4, R2 ;  /* 0x000000040b137824 */ /* 0x000fe200078e0202 */
[----:B-----5:R-:W-:Y:S01]  /*1bc0*/  @!P0 STS [R18], R15 ;  /* 0x0000000f12008388 */ /* 0x020fe20000000800 */
[----:B------:R-:W-:Y:S06]  /*1bd0*/  BAR.SYNC.DEFER_BLOCKING 0x0 ;  /* 0x0000000000007b1d */ /* 0x000fec0000010000 */
[----:B------:R1:W2:Y:S02]  /*1be0*/  @!P0 LDS R21, [R19] ;  /* 0x0000000013158984 */ /* 0x0002a40000000800 */
[----:B-1----:R-:W-:-:S04]  /*1bf0*/  IMAD.HI.U32 R19, R14, R13, RZ ;  /* 0x0000000d0e137227 */ /* 0x002fc800078e00ff */
[----:B------:R-:W-:-:S04]  /*1c00*/  IMAD.MOV R14, RZ, RZ, -R19 ;  /* 0x000000ffff0e7224 */ /* 0x000fc800078e0a13 */
[----:B------:R-:W-:Y:S01]  /*1c10*/  IMAD R14, R5, R14, R13 ;  /* 0x0000000e050e7224 */ /* 0x000fe200078e020d */
[C---:B------:R-:W-:Y:S02]  /*1c20*/  LOP3.LUT R13, R7.reuse, R16, RZ, 0x3c, !PT ;  /* 0x00000010070d7212 */ /* 0x040fe400078e3cff */
[----:B------:R-:W-:Y:S02]  /*1c30*/  LOP3.LUT R7, R7, R0, RZ, 0x3c, !PT ;  /* 0x0000000007077212 */ /* 0x000fe400078e3cff */
[----:B------:R-:W-:Y:S02]  /*1c40*/  ISETP.GE.AND P3, PT, R13, RZ, PT ;  /* 0x000000ff0d00720c */ /* 0x000fe40003f66270 */
[----:B------:R-:W-:Y:S01]  /*1c50*/  ISETP.GE.AND P2, PT, R7, RZ, PT ;  /* 0x000000ff0700720c */ /* 0x000fe20003f46270 */
[----:B------:R-:W-:Y:S01]  /*1c60*/  IMAD.MOV.U32 R7, RZ, RZ, R20 ;  /* 0x000000ffff077224 */ /* 0x000fe200078e0014 */
[----:B--2---:R-:W1:Y:S01]  /*1c70*/  SHFL.BFLY PT, R2, R21, 0x2, 0x1f ;  /* 0x0c401f0015027f89 */ /* 0x004e6200000e0000 */
[----:B------:R-:W-:Y:S01]  /*1c80*/  SHF.R.S32.HI R13, RZ, 0x1f, R6 ;  /* 0x0000001fff0d7819 */ /* 0x000fe20000011406 */
[----:B------:R-:W-:-:S02]  /*1c90*/  IMAD.MOV.U32 R20, RZ, RZ, 0x7f800000 ;  /* 0x7f800000ff147424 */ /* 0x000fc400078e00ff */
[----:B------:R-:W-:-:S05]  /*1ca0*/  IMAD R6, R6, UR8, RZ ;  /* 0x0000000806067c24 */ /* 0x000fca000f8e02ff */
[----:B------:R-:W-:Y:S01]  /*1cb0*/  @!P3 IMAD.MOV R7, RZ, RZ, -R7 ;  /* 0x000000ffff07b224 */ /* 0x000fe200078e0a07 */
[----:B------:R-:W-:Y:S02]  /*1cc0*/  ISETP.NE.AND P3, PT, R12, RZ, PT ;  /* 0x000000ff0c00720c */ /* 0x000fe40003f65270 */
[----:B------:R-:W-:Y:S02]  /*1cd0*/  @!P5 LOP3.LUT R7, RZ, R16, RZ, 0x33, !PT ;  /* 0x00000010ff07d212 */ /* 0x000fe400078e33ff */
[----:B------:R-:W-:-:S04]  /*1ce0*/  SEL R12, RZ, 0x1, !P3 ;  /* 0x00000001ff0c7807 */ /* 0x000fc80005800000 */
[----:B------:R-:W-:Y:S02]  /*1cf0*/  LOP3.LUT R12, R13, R12, RZ, 0xfc, !PT ;  /* 0x0000000c0d0c7212 */ /* 0x000fe400078efcff */
[----:B-1----:R-:W-:-:S05]  /*1d00*/  FMNMX.FTZ R27, R2, R21, !PT ;  /* 0x00000015021b7209 */ /* 0x002fca0007810000 */
[----:B------:R-:W1:Y:S02]  /*1d10*/  SHFL.BFLY PT, R2, R27, 0x1, 0x1f ;  /* 0x0c201f001b027f89 */ /* 0x000e6400000e0000 */
[----:B-1----:R-:W-:-:S04]  /*1d20*/  FMNMX.FTZ R2, R27, R2, !PT ;  /* 0x000000021b027209 */ /* 0x002fc80007810000 */
[----:B------:R-:W-:-:S04]  /*1d30*/  FSETP.NEU.FTZ.AND P0, PT, R2, -INF , PT ;  /* 0xff8000000200780b */ /* 0x000fc80003f1d000 */
[----:B------:R-:W-:Y:S02]  /*1d40*/  FSEL R2, R2, RZ, P0 ;  /* 0x000000ff02027208 */ /* 0x000fe40000000000 */
[----:B------:R-:W-:-:S03]  /*1d50*/  ISETP.GT.U32.AND P0, PT, R5, R14, PT ;  /* 0x0000000e0500720c */ /* 0x000fc60003f04070 */
[----:B0-----:R-:W-:-:S04]  /*1d60*/  FADD.FTZ R25, -R2, R21 ;  /* 0x0000001502197221 */ /* 0x001fc80000010100 */
[----:B------:R-:W-:-:S06]  /*1d70*/  FMUL.FTZ R25, R25, 1.4426950216293334961 ;  /* 0x3fb8aa3b19197820 */ /* 0x000fcc0000410000 */
[----:B------:R-:W0:Y:S01]  /*1d80*/  MUFU.EX2 R25, R25 ;  /* 0x0000001900197308 */ /* 0x000e220000000800 */
[----:B------:R-:W-:Y:S02]  /*1d90*/  @!P0 IMAD.IADD R14, R14, 0x1, -R5 ;  /* 0x000000010e0e8824 */ /* 0x000fe400078e0a05 */
[----:B------:R-:W-:Y:S01]  /*1da0*/  @!P0 VIADD R19, R19, 0x1 ;  /* 0x0000000113138836 */ /* 0x000fe20000000000 */
[----:B------:R-:W-:Y:S02]  /*1db0*/  ISETP.NE.AND P0, PT, R0, RZ, PT ;  /* 0x000000ff0000720c */ /* 0x000fe40003f05270 */
[----:B------:R-:W-:Y:S02]  /*1dc0*/  ISETP.GE.U32.AND P4, PT, R14, R5, PT ;  /* 0x000000050e00720c */ /* 0x000fe40003f86070 */
[----:B------:R-:W-:Y:S01]  /*1dd0*/  SHF.R.S32.HI R5, RZ, 0x1f, R7 ;  /* 0x0000001fff057819 */ /* 0x000fe20000011407 */
[----:B0-----:R-:W0:Y:S10]  /*1de0*/  SHFL.BFLY PT, R18, R25, 0x2, 0x1f ;  /* 0x0c401f0019127f89 */ /* 0x001e3400000e0000 */
[----:B------:R-:W-:-:S04]  /*1df0*/  @P4 VIADD R19, R19, 0x1 ;  /* 0x0000000113134836 */ /* 0x000fc80000000000 */
[----:B------:R-:W-:Y:S01]  /*1e00*/  @!P2 IMAD.MOV R19, RZ, RZ, -R19 ;  /* 0x000000ffff13a224 */ /* 0x000fe200078e0a13 */
[----:B------:R-:W-:Y:S02]  /*1e10*/  @!P0 LOP3.LUT R19, RZ, R0, RZ, 0x33, !PT ;  /* 0x00000000ff138212 */ /* 0x000fe400078e33ff */
[----:B------:R-:W-:Y:S02]  /*1e20*/  LOP3.LUT P0, RZ, R17, 0x3f3, RZ, 0xc0, !PT ;  /* 0x000003f311ff7812 */ /* 0x000fe4000780c0ff */
[----:B------:R-:W-:-:S04]  /*1e30*/  ISETP.LT.U32.AND P2, PT, R22, R7, PT ;  /* 0x000000071600720c */ /* 0x000fc80003f41070 */
[----:B------:R-:W-:Y:S01]  /*1e40*/  ISETP.LT.AND.EX P2, PT, R23, R5, PT, P2 ;  /* 0x000000051700720c */ /* 0x000fe20003f41320 */
[----:B------:R-:W-:-:S03]  /*1e50*/  IMAD R5, R19, UR9, RZ ;  /* 0x0000000913057c24 */ /* 0x000fc6000f8e02ff */
[----:B------:R-:W-:Y:S01]  /*1e60*/  SEL R7, R22, R7, P2 ;  /* 0x0000000716077207 */ /* 0x000fe20001000000 */
[----:B------:R-:W-:Y:S02]  /*1e70*/  IMAD R5, R12, R5, RZ ;  /* 0x000000050c057224 */ /* 0x000fe400078e02ff */
[----:B0-----:R-:W-:-:S05]  /*1e80*/  FADD.FTZ R18, R25, R18 ;  /* 0x0000001219127221 */ /* 0x001fca0000010000 */
[----:B------:R-:W0:Y:S02]  /*1e90*/  SHFL.BFLY PT, R15, R18, 0x1, 0x1f ;  /* 0x0c201f00120f7f89 */ /* 0x000e2400000e0000 */
[----:B0-----:R-:W-:-:S05]  /*1ea0*/  FADD.FTZ R15, R18, R15 ;  /* 0x0000000f120f7221 */ /* 0x001fca0000010000 */
[----:B------:R-:W-:-:S13]  /*1eb0*/  FSETP.NE.FTZ.AND P1, PT, R15, RZ, PT ;  /* 0x000000ff0f00720b */ /* 0x000fda0003f35000 */
[----:B------:R-:W0:Y:S02]  /*1ec0*/  @P1 MUFU.LG2 R15, R15 ;  /* 0x0000000f000f1308 */ /* 0x000e240000000c00 */
        /* <DEDUP_REMOVED lines=14> */
[----:B------:R-:W-:-:S03]  /*1fb0*/  IMAD R15, R11, UR19, RZ ;  /* 0x000000130b0f7c24 */ /* 0x000fc6000f8e02ff */
        /* <DEDUP_REMOVED lines=19> */
[----:B------:R0:W1:Y:S02]  /*20f0*/  F2I.FTZ.U32.TRUNC.NTZ R13, R12 ;  /* 0x0000000c000d7305 */ /* 0x000064000021f000 */
[----:B0-----:R-:W-:Y:S02]  /*2100*/  HFMA2 R12, -RZ, RZ, 0, 0 ;  /* 0x00000000ff0c7431 */ /* 0x001fe400000001ff */
[----:B-1----:R-:W-:-:S04]  /*2110*/  IMAD.MOV R0, RZ, RZ, -R13 ;  /* 0x000000ffff007224 */ /* 0x002fc800078e0a0d */
        /* <DEDUP_REMOVED lines=16> */
.L_x_216:
[----:B------:R-:W-:Y:S01]  /*2220*/  LEA.HI R24, R17, UR20, RZ, 0x1e ;  /* 0x0000001411187c11 */ /* 0x000fe2000f8ff0ff */
[----:B------:R-:W-:Y:S01]  /*2230*/  IMAD.MOV.U32 R15, RZ, RZ, RZ ;  /* 0x000000ffff0f7224 */ /* 0x000fe200078e00ff */
[----:B------:R-:W-:Y:S01]  /*2240*/  MOV R14, 0x2270 ;  /* 0x00002270000e7802 */ /* 0x000fe20000000f00 */
[----:B------:R-:W-:Y:S02]  /*2250*/  IMAD.MOV.U32 R16, RZ, RZ, R26 ;  /* 0x000000ffff107224 */ /* 0x000fe400078e001a */
[----:B------:R-:W-:Y:S05]  /*2260*/  CALL.REL.NOINC `($__internal_5_$__cuda_sm20_div_s64) ;  /* 0x0000001c005c7944 */ /* 0x000fea0003c00000 */
[----:B------:R-:W-:Y:S02]  /*2270*/  IADD3 R13, PT, PT, -R0, RZ, RZ ;  /* 0x000000ff000d7210 */ /* 0x000fe40007ffe1ff */
[----:B------:R-:W-:-:S03]  /*2280*/  MOV R27, R11 ;  /* 0x0000000b001b7202 */ /* 0x000fc60000000f00 */
[----:B------:R-:W-:Y:S01]  /*2290*/  IMAD R24, R26, R13, R24 ;  /* 0x0000000d1a187224 */ /* 0x000fe200078e0218 */
[----:B------:R-:W-:-:S07]  /*22a0*/  MOV R26, R0 ;  /* 0x00000000001a7202 */ /* 0x000fce0000000f00 */
.L_x_217:
[----:B------:R-:W-:Y:S01]  /*22b0*/  IABS R13, UR19 ;  /* 0x00000013000d7c13 */ /* 0x000fe20008000000 */
[----:B------:R-:W-:Y:S01]  /*22c0*/  IMAD R3, R3, R10, RZ ;  /* 0x0000000a03037224 */ /* 0x000fe200078e02ff */
[----:B------:R-:W-:Y:S01]  /*22d0*/  MOV R14, RZ ;  /* 0x000000ff000e7202 */ /* 0x000fe20000000f00 */
[----:B------:R-:W-:Y:S01]  /*22e0*/  BSSY.RECONVERGENT B0, `(.L_x_218) ;  /* 0x0000040000007945 */ /* 0x000fe20003800200 */
[----:B------:R-:W0:Y:S01]  /*22f0*/  I2F.U32.RP R16, R13 ;  /* 0x0000000d00107306 */ /* 0x000e220000209000 */
[----:B------:R-:W-:Y:S01]  /*2300*/  IABS R0, UR19 ;  /* 0x0000001300007c13 */ /* 0x000fe20008000000 */
[----:B------:R-:W-:Y:S01]  /*2310*/  IMAD R3, R9, R4, R3 ;  /* 0x0000000409037224 */ /* 0x000fe200078e0203 */
[----:B------:R-:W-:Y:S02]  /*2320*/  IABS R11, R24 ;  /* 0x00000018000b7213 */ /* 0x000fe40000000000 */
[----:B------:R-:W-:-:S04]  /*2330*/  LOP3.LUT R4, R24, UR19, RZ, 0x3c, !PT ;  /* 0x0000001318047c12 */ /* 0x000fc8000f8e3cff */
[----:B------:R-:W-:Y:S01]  /*2340*/  ISETP.GE.AND P0, PT, R4, RZ, PT ;  /* 0x000000ff0400720c */ /* 0x000fe20003f06270 */
[----:B0-----:R-:W0:Y:S02]  /*2350*/  MUFU.RCP R15, R16 ;  /* 0x00000010000f7308 */ /* 0x001e240000001000 */
[----:B0-----:R-:W-:-:S06]  /*2360*/  VIADD R15, R15, 0xffffffe ;  /* 0x0ffffffe0f0f7836 */ /* 0x001fcc0000000000 */
[----:B------:R-:W0:Y:S02]  /*2370*/  F2I.FTZ.U32.TRUNC.NTZ R15, R15 ;  /* 0x0000000f000f7305 */ /* 0x000e24000021f000 */
[----:B0-----:R-:W-:-:S04]  /*2380*/  IMAD.MOV R12, RZ, RZ, -R15 ;  /* 0x000000ffff0c7224 */ /* 0x001fc800078e0a0f */
[----:B------:R-:W-:-:S04]  /*2390*/  IMAD R12, R12, R13, RZ ;  /* 0x0000000d0c0c7224 */ /* 0x000fc800078e02ff */
[----:B------:R-:W-:-:S04]  /*23a0*/  IMAD.HI.U32 R14, R15, R12, R14 ;  /* 0x0000000c0f0e7227 */ /* 0x000fc800078e000e */
[----:B------:R-:W-:Y:S02]  /*23b0*/  IMAD.MOV R12, RZ, RZ, -R0 ;  /* 0x000000ffff0c7224 */ /* 0x000fe400078e0a00 */
[----:B------:R-:W-:-:S04]  /*23c0*/  IMAD.HI.U32 R0, R14, R11, RZ ;  /* 0x0000000b0e007227 */ /* 0x000fc800078e00ff */
[----:B------:R-:W-:Y:S02]  /*23d0*/  IMAD R12, R0, R12, R11 ;  /* 0x0000000c000c7224 */ /* 0x000fe400078e020b */
[----:B------:R-:W-:-:S03]  /*23e0*/  IMAD.WIDE.U32 R14, R9, R10, RZ ;  /* 0x0000000a090e7225 */ /* 0x000fc600078e00ff */
[----:B------:R-:W-:Y:S01]  /*23f0*/  ISETP.GT.U32.AND P1, PT, R13, R12, PT ;  /* 0x0000000c0d00720c */ /* 0x000fe20003f24070 */
[----:B------:R-:W-:Y:S02]  /*2400*/  IMAD.IADD R3, R15, 0x1, R3 ;  /* 0x000000010f037824 */ /* 0x000fe400078e0203 */
[----:B------:R-:W-:-:S04]  /*2410*/  IMAD.WIDE.U32 R32, R14, R30, RZ ;  /* 0x0000001e0e207225 */ /* 0x000fc800078e00ff */
[----:B------:R-:W-:-:S04]  /*2420*/  IMAD R3, R3, R30, RZ ;  /* 0x0000001e03037224 */ /* 0x000fc800078e02ff */
[----:B------:R-:W-:Y:S02]  /*2430*/  IMAD R3, R31, R14, R3 ;  /* 0x0000000e1f037224 */ /* 0x000fe400078e0203 */
[-C--:B------:R-:W-:Y:S02]  /*2440*/  @!P1 IADD3 R12, PT, PT, R12, -R13.reuse, RZ ;  /* 0x8000000d0c0c9210 */ /* 0x080fe40007ffe0ff */
[----:B------:R-:W-:Y:S02]  /*2450*/  @!P1 IADD3 R0, PT, PT, R0, 0x1, RZ ;  /* 0x0000000100009810 */ /* 0x000fe40007ffe0ff */
[----:B------:R-:W-:Y:S01]  /*2460*/  ISETP.GE.U32.AND P2, PT, R12, R13, PT ;  /* 0x0000000d0c00720c */ /* 0x000fe20003f46070 */
[----:B------:R-:W-:Y:S01]  /*2470*/  IMAD.IADD R13, R33, 0x1, R3 ;  /* 0x00000001210d7824 */ /* 0x000fe200078e0203 */
[----:B------:R-:W-:-:S11]  /*2480*/  ISETP.NE.AND P1, PT, RZ, UR19, PT ;  /* 0x00000013ff007c0c */ /* 0x000fd6000bf25270 */
[----:B------:R-:W-:-:S05]  /*2490*/  @P2 VIADD R0, R0, 0x1 ;  /* 0x0000000100002836 */ /* 0x000fca0000000000 */
[----:B------:R-:W-:Y:S02]  /*24a0*/  MOV R4, R0 ;  /* 0x0000000000047202 */ /* 0x000fe40000000f00 */
[----:B------:R-:W-:Y:S02]  /*24b0*/  LOP3.LUT R0, R27, R13, RZ, 0xfc, !PT ;  /* 0x0000000d1b007212 */ /* 0x000fe400078efcff */
[----:B------:R-:W-:Y:S02]  /*24c0*/  @!P0 IADD3 R4, PT, PT, -R4, RZ, RZ ;  /* 0x000000ff04048210 */ /* 0x000fe40007ffe1ff */
[----:B------:R-:W-:Y:S02]  /*24d0*/  ISETP.NE.U32.AND P0, PT, R0, RZ, PT ;  /* 0x000000ff0000720c */ /* 0x000fe40003f05070 */
[----:B------:R-:W-:-:S04]  /*24e0*/  @!P1 LOP3.LUT R4, RZ, UR19, RZ, 0x33, !PT ;  /* 0x00000013ff049c12 */ /* 0x000fc8000f8e33ff */
[----:B------:R-:W-:-:S05]  /*24f0*/  IADD3 R3, PT, PT, -R4, RZ, RZ ;  /* 0x000000ff04037210 */ /* 0x000fca0007ffe1ff */
        /* <DEDUP_REMOVED lines=23> */
.L_x_219:
[----:B------:R-:W-:Y:S01]  /*2670*/  IMAD.MOV.U32 R24, RZ, RZ, R26 ;  /* 0x000000ffff187224 */ /* 0x000fe200078e001a */
[----:B------:R-:W-:Y:S01]  /*2680*/  MOV R15, R27 ;  /* 0x0000001b000f7202 */ /* 0x000fe20000000f00 */
[----:B------:R-:W-:Y:S01]  /*2690*/  IMAD.MOV.U32 R16, RZ, RZ, R32 ;  /* 0x000000ffff107224 */ /* 0x000fe200078e0020 */
[----:B------:R-:W-:Y:S02]  /*26a0*/  MOV R14, 0x26c0 ;  /* 0x000026c0000e7802 */ /* 0x000fe40000000f00 */
[----:B------:R-:W-:Y:S05]  /*26b0*/  CALL.REL.NOINC `($__internal_5_$__cuda_sm20_div_s64) ;  /* 0x0000001800487944 */ /* 0x000fea0003c00000 */
[----:B------:R-:W-:-:S05]  /*26c0*/  IADD3 R27, PT, PT, -R0, RZ, RZ ;  /* 0x000000ff001b7210 */ /* 0x000fca0007ffe1ff */
[----:B------:R-:W-:Y:S02]  /*26d0*/  IMAD R27, R27, R32, R26 ;  /* 0x000000201b1b7224 */ /* 0x000fe400078e021a */
.L_x_220:
[----:B------:R-:W-:Y:S05]  /*26e0*/  BSYNC.RECONVERGENT B0 ;  /* 0x0000000000007941 */ /* 0x000fea0003800200 */
.L_x_218:
[----:B------:R-:W-:Y:S01]  /*26f0*/  IABS R24, R10 ;  /* 0x0000000a00187213 */ /* 0x000fe20000000000 */
[----:B------:R-:W0:Y:S01]  /*2700*/  LDCU UR12, c[0x0][0x430] ;  /* 0x00008600ff0c77ac */ /* 0x000e220008000800 */
[----:B------:R-:W-:Y:S02]  /*2710*/  IABS R12, R9 ;  /* 0x00000009000c7213 */ /* 0x000fe40000000000 */
[----:B------:R-:W1:Y:S01]  /*2720*/  I2F.U32.RP R14, R24 ;  /* 0x00000018000e7306 */ /* 0x000e620000209000 */
[----:B------:R-:W-:Y:S01]  /*2730*/  IABS R19, R8 ;  /* 0x0000000800137213 */ /* 0x000fe20000000000 */
[----:B------:R-:W2:Y:S01]  /*2740*/  LDCU UR4, c[0x0][0x434] ;  /* 0x00008680ff0477ac */ /* 0x000ea20008000800 */
[----:B------:R-:W-:Y:S02]  /*2750*/  IABS R11, R7 ;  /* 0x00000007000b7213 */ /* 0x000fe40000000000 */
[----:B------:R-:W-:Y:S01]  /*2760*/  IABS R25, R10 ;  /* 0x0000000a00197213 */ /* 0x000fe20000000000 */
[----:B------:R-:W-:Y:S01]  /*2770*/  UIMAD UR13, UR7, UR8, URZ ;  /* 0x00000008070d72a4 */ /* 0x000fe2000f8e02ff */
[----:B------:R-:W-:Y:S01]  /*2780*/  ISETP.NE.AND P5, PT, R9, RZ, PT ;  /* 0x000000ff0900720c */ /* 0x000fe20003fa5270 */
[----:B------:R-:W3:Y:S01]  /*2790*/  I2F.U32.RP R18, R12 ;  /* 0x0000000c00127306 */ /* 0x000ee20000209000 */
[----:B------:R-:W-:Y:S01]  /*27a0*/  IADD3 R25, PT, PT, RZ, -R25, RZ ;  /* 0x80000019ff197210 */ /* 0x000fe20007ffe0ff */
[----:B0-----:R-:W-:-:S06]  /*27b0*/  USEL UR12, UR12, 0x1, UP0 ;  /* 0x000000010c0c7887 */ /* 0x001fcc0008000000 */
[----:B-1----:R-:W0:Y:S01]  /*27c0*/  MUFU.RCP R14, R14 ;  /* 0x0000000e000e7308 */ /* 0x002e220000001000 */
[----:B------:R-:W-:Y:S02]  /*27d0*/  USHF.R.S32.HI UR5, URZ, 0x1f, UR12 ;  /* 0x0000001fff057899 */ /* 0x000fe4000801140c */
[----:B--2---:R-:W-:-:S05]  /*27e0*/  UIMAD UR4, UR12, UR4, URZ ;  /* 0x000000040c0472a4 */ /* 0x004fca000f8e02ff */
[----:B---3--:R-:W1:Y:S08]  /*27f0*/  MUFU.RCP R13, R18 ;  /* 0x00000012000d7308 */ /* 0x008e700000001000 */
[----:B------:R-:W-:Y:S01]  /*2800*/  I2F.U32.RP R16, R19 ;  /* 0x0000001300107306 */ /* 0x000fe20000209000 */
[----:B0-----:R-:W-:-:S07]  /*2810*/  VIADD R30, R14, 0xffffffe ;  /* 0x0ffffffe0e1e7836 */ /* 0x001fce0000000000 */
[----:B------:R-:W0:Y:S01]  /*2820*/  F2I.FTZ.U32.TRUNC.NTZ R31, R30 ;  /* 0x0000001e001f7305 */ /* 0x000e22000021f000 */
[----:B-1----:R-:W-:-:S07]  /*2830*/  VIADD R14, R13, 0xffffffe ;  /* 0x0ffffffe0d0e7836 */ /* 0x002fce0000000000 */
[----:B------:R1:W2:Y:S01]  /*2840*/  F2I.FTZ.U32.TRUNC.NTZ R15, R14 ;  /* 0x0000000e000f7305 */ /* 0x0002a2000021f000 */
[----:B0-----:R-:W-:Y:S01]  /*2850*/  IADD3 R13, PT, PT, RZ, -R31, RZ ;  /* 0x8000001fff0d7210 */ /* 0x001fe20007ffe0ff */
[----:B------:R-:W-:-:S06]  /*2860*/  IMAD.MOV.U32 R30, RZ, RZ, RZ ;  /* 0x000000ffff1e7224 */ /* 0x000fcc00078e00ff */
[----:B------:R0:W-:Y:S01]  /*2870*/  MUFU.RCP R22, R16 ;  /* 0x0000001000167308 */ /* 0x0001e20000001000 */
[----:B------:R-:W-:Y:S02]  /*2880*/  IMAD R13, R13, R24, RZ ;  /* 0x000000180d0d7224 */ /* 0x000fe400078e02ff */
[----:B-1----:R-:W-:-:S05]  /*2890*/  IMAD.MOV.U32 R14, RZ, RZ, RZ ;  /* 0x000000ffff0e7224 */ /* 0x002fca00078e00ff */
[----:B------:R-:W1:Y:S01]  /*28a0*/  I2F.U32.RP R28, R11 ;  /* 0x0000000b001c7306 */ /* 0x000e620000209000 */
[----:B0-----:R-:W-:-:S04]  /*28b0*/  IMAD.HI.U32 R16, R31, R13, R30 ;  /* 0x0000000d1f107227 */ /* 0x001fc800078e001e */
[----:B--2---:R-:W-:-:S03]  /*28c0*/  IMAD.MOV R13, RZ, RZ, -R15 ;  /* 0x000000ffff0d7224 */ /* 0x004fc600078e0a0f */
[----:B-1----:R-:W0:Y:S01]  /*28d0*/  MUFU.RCP R28, R28 ;  /* 0x0000001c001c7308 */ /* 0x002e220000001000 */
[----:B------:R-:W-:Y:S02]  /*28e0*/  VIADD R22, R22, 0xffffffe ;  /* 0x0ffffffe16167836 */ /* 0x000fe40000000000 */
[----:B------:R-:W-:-:S04]  /*28f0*/  IMAD R13, R13, R12, RZ ;  /* 0x0000000c0d0d7224 */ /* 0x000fc800078e02ff */
[----:B------:R-:W-:Y:S01]  /*2900*/  IMAD.HI.U32 R14, R15, R13, R14 ;  /* 0x0000000d0f0e7227 */ /* 0x000fe200078e000e */
[----:B------:R-:W-:Y:S01]  /*2910*/  IABS R15, R27 ;  /* 0x0000001b000f7213 */ /* 0x000fe20000000000 */
[----:B------:R-:W1:Y:S04]  /*2920*/  F2I.FTZ.U32.TRUNC.NTZ R23, R22 ;  /* 0x0000001600177305 */ /* 0x000e68000021f000 */
[----:B------:R-:W-:-:S04]  /*2930*/  IMAD.HI.U32 R16, R16, R15, RZ ;  /* 0x0000000f10107227 */ /* 0x000fc800078e00ff */
[----:B------:R-:W-:Y:S02]  /*2940*/  IMAD R25, R16, R25, R15 ;  /* 0x0000001910197224 */ /* 0x000fe400078e020f */
[----:B------:R-:W2:Y:S01]  /*2950*/  LDC R15, c[0x0][0x3e0] ;  /* 0x0000f800ff0f7b82 */ /* 0x000ea20000000800 */
[----:B0-----:R-:W-:Y:S02]  /*2960*/  VIADD R28, R28, 0xffffffe ;  /* 0x0ffffffe1c1c7836 */ /* 0x001fe40000000000 */
[----:B------:R-:W-:Y:S02]  /*2970*/  ISETP.GT.U32.AND P1, PT, R24, R25, PT ;  /* 0x000000191800720c */ /* 0x000fe40003f24070 */
[----:B------:R-:W0:Y:S01]  /*2980*/  F2I.FTZ.U32.TRUNC.NTZ R29, R28 ;  /* 0x0000001c001d7305 */ /* 0x000e22000021f000 */
[----:B-1----:R-:W-:Y:S01]  /*2990*/  IADD3 R18, PT, PT, RZ, -R23, RZ ;  /* 0x80000017ff127210 */ /* 0x002fe20007ffe0ff */
[----:B------:R-:W-:-:S04]  /*29a0*/  IMAD.MOV.U32 R22, RZ, RZ, RZ ;  /* 0x000000ffff167224 */ /* 0x000fc800078e00ff */
[----:B------:R-:W-:-:S04]  /*29b0*/  IMAD R13, R18, R19, RZ ;  /* 0x00000013120d7224 */ /* 0x000fc800078e02ff */
[----:B------:R-:W-:Y:S01]  /*29c0*/  IMAD.HI.U32 R23, R23, R13, R22 ;  /* 0x0000000d17177227 */ /* 0x000fe200078e0016 */
[----:B------:R-:W-:-:S03]  /*29d0*/  @!P1 IADD3 R16, PT, PT, R16, 0x1, RZ ;  /* 0x0000000110109810 */ /* 0x000fc60007ffe0ff */
[----:B------:R-:W-:Y:S01]  /*29e0*/  @!P1 IMAD.IADD R25, R25, 0x1, -R24 ;  /* 0x0000000119199824 */ /* 0x000fe200078e0a18 */
[----:B------:R-:W-:Y:S01]  /*29f0*/  ISETP.NE.AND P1, PT, R10, RZ, PT ;  /* 0x000000ff0a00720c */ /* 0x000fe20003f25270 */
[--C-:B0-----:R-:W-:Y:S02]  /*2a00*/  IMAD.MOV R18, RZ, RZ, -R29.reuse ;  /* 0x000000ffff127224 */ /* 0x101fe400078e0a1d */
[----:B------:R-:W-:Y:S01]  /*2a10*/  IMAD.MOV.U32 R28, RZ, RZ, RZ ;  /* 0x000000ffff1c7224 */ /* 0x000fe200078e00ff */
[----:B--2---:R-:W-:Y:S01]  /*2a20*/  ISETP.LT.U32.AND P0, PT, R15, 0x1, PT ;  /* 0x000000010f00780c */ /* 0x004fe20003f01070 */
[----:B------:R-:W-:Y:S01]  /*2a30*/  IMAD R13, R18, R11, RZ ;  /* 0x0000000b120d7224 */ /* 0x000fe200078e02ff */
[----:B------:R-:W-:Y:S02]  /*2a40*/  ISETP.GE.U32.AND P3, PT, R25, R24, PT ;  /* 0x000000181900720c */ /* 0x000fe40003f66070 */
[----:B------:R-:W-:Y:S01]  /*2a50*/  ISETP.LT.AND.EX P0, PT, R2, RZ, PT, P0 ;  /* 0x000000ff0200720c */ /* 0x000fe20003f01300 */
[----:B------:R-:W-:Y:S01]  /*2a60*/  IMAD.HI.U32 R13, R29, R13, R28 ;  /* 0x0000000d1d0d7227 */ /* 0x000fe200078e001c */
[----:B------:R-:W-:-:S02]  /*2a70*/  IABS R2, R8 ;  /* 0x0000000800027213 */ /* 0x000fc40000000000 */
[----:B------:R-:W-:Y:S02]  /*2a80*/  SEL R15, R15, 0x1, P0 ;  /* 0x000000010f0f7807 */ /* 0x000fe40000000000 */
[----:B------:R-:W-:Y:S01]  /*2a90*/  IABS R24, R0 ;  /* 0x0000000000187213 */ /* 0x000fe20000000000 */
[----:B------:R-:W-:Y:S01]  /*2aa0*/  IMAD.MOV R2, RZ, RZ, -R2 ;  /* 0x000000ffff027224 */ /* 0x000fe200078e0a02 */
[----:B------:R-:W-:-:S03]  /*2ab0*/  IABS R18, R15 ;  /* 0x0000000f00127213 */ /* 0x000fc60000000000 */
[----:B------:R-:W-:Y:S01]  /*2ac0*/  IMAD.HI.U32 R23, R23, R24, RZ ;  /* 0x0000001817177227 */ /* 0x000fe200078e00ff */
[----:B------:R-:W0:Y:S03]  /*2ad0*/  I2F.U32.RP R22, R18 ;  /* 0x0000001200167306 */ /* 0x000e260000209000 */
[----:B------:R-:W-:Y:S01]  /*2ae0*/  IMAD R2, R23, R2, R24 ;  /* 0x0000000217027224 */ /* 0x000fe200078e0218 */
[----:B------:R-:W-:Y:S01]  /*2af0*/  LOP3.LUT R24, R27, R10, RZ, 0x3c, !PT ;  /* 0x0000000a1b187212 */ /* 0x000fe200078e3cff */
[----:B------:R-:W-:-:S03]  /*2b00*/  @P3 VIADD R16, R16, 0x1 ;  /* 0x0000000110103836 */ /* 0x000fc60000000000 */
[----:B------:R-:W-:Y:S02]  /*2b10*/  ISETP.GE.AND P0, PT, R24, RZ, PT ;  /* 0x000000ff1800720c */ /* 0x000fe40003f06270 */
[----:B------:R-:W-:Y:S01]  /*2b20*/  ISETP.GT.U32.AND P2, PT, R19, R2, PT ;  /* 0x000000021300720c */ /* 0x000fe20003f44070 */
[----:B0-----:R-:W0:Y:S10]  /*2b30*/  MUFU.RCP R22, R22 ;  /* 0x0000001600167308 */ /* 0x001e340000001000 */
[----:B------:R-:W-:Y:S01]  /*2b40*/  @!P0 IMAD.MOV R16, RZ, RZ, -R16 ;  /* 0x000000ffff108224 */ /* 0x000fe200078e0a10 */
[----:B------:R-:W-:Y:S01]  /*2b50*/  @!P1 LOP3.LUT R16, RZ, R10, RZ, 0x33, !PT ;  /* 0x0000000aff109212 */ /* 0x000fe200078e33ff */
[----:B------:R-:W-:Y:S01]  /*2b60*/  @!P2 VIADD R23, R23, 0x1 ;  /* 0x000000011717a836 */ /* 0x000fe20000000000 */
[----:B------:R-:W-:-:S02]  /*2b70*/  @!P2 IADD3 R2, PT, PT, R2, -R19, RZ ;  /* 0x800000130202a210 */ /* 0x000fc40007ffe0ff */
[----:B------:R-:W-:Y:S02]  /*2b80*/  ISETP.NE.AND P2, PT, R8, RZ, PT ;  /* 0x000000ff0800720c */ /* 0x000fe40003f45270 */
[----:B------:R-:W-:Y:S02]  /*2b90*/  ISETP.GE.U32.AND P0, PT, R2, R19, PT ;  /* 0x000000130200720c */ /* 0x000fe40003f06070 */
[----:B------:R-:W-:Y:S01]  /*2ba0*/  IABS R19, R9 ;  /* 0x0000000900137213 */ /* 0x000fe20000000000 */
[----:B0-----:R-:W-:Y:S01]  /*2bb0*/  VIADD R24, R22, 0xffffffe ;  /* 0x0ffffffe16187836 */ /* 0x001fe20000000000 */
[----:B------:R-:W-:-:S03]  /*2bc0*/  IABS R22, R16 ;  /* 0x0000001000167213 */ /* 0x000fc60000000000 */
[----:B------:R-:W-:Y:S01]  /*2bd0*/  IMAD.MOV R19, RZ, RZ, -R19 ;  /* 0x000000ffff137224 */ /* 0x000fe200078e0a13 */
[----:B------:R0:W1:Y:S01]  /*2be0*/  F2I.FTZ.U32.TRUNC.NTZ R25, R24 ;  /* 0x0000001800197305 */ /* 0x000062000021f000 */
[----:B------:R-:W-:-:S04]  /*2bf0*/  IMAD.HI.U32 R14, R14, R22, RZ ;  /* 0x000000160e0e7227 */ /* 0x000fc800078e00ff */
[----:B------:R-:W-:Y:S01]  /*2c00*/  @P0 IADD3 R23, PT, PT, R23, 0x1, RZ ;  /* 0x0000000117170810 */ /* 0x000fe20007ffe0ff */
[----:B------:R-:W-:Y:S01]  /*2c10*/  IMAD R29, R14, R19, R22 ;  /* 0x000000130e1d7224 */ /* 0x000fe200078e0216 */
[----:B------:R-:W-:-:S04]  /*2c20*/  LOP3.LUT R19, R0, R8, RZ, 0x3c, !PT ;  /* 0x0000000800137212 */ /* 0x000fc800078e3cff */
[----:B------:R-:W-:Y:S02]  /*2c30*/  ISETP.GE.AND P1, PT, R19, RZ, PT ;  /* 0x000000ff1300720c */ /* 0x000fe40003f26270 */
[----:B------:R-:W-:Y:S01]  /*2c40*/  IABS R19, R4 ;  /* 0x0000000400137213 */ /* 0x000fe20000000000 */
[----:B0-----:R-:W-:Y:S02]  /*2c50*/  HFMA2 R24, -RZ, RZ, 0, 0 ;  /* 0x00000000ff187431 */ /* 0x001fe400000001ff */
[----:B-1----:R-:W-:Y:S01]  /*2c60*/  IMAD.MOV R2, RZ, RZ, -R25 ;  /* 0x000000ffff027224 */ /* 0x002fe200078e0a19 */
[----:B------:R-:W-:-:S03]  /*2c70*/  ISETP.GT.U32.AND P3, PT, R12, R29, PT ;  /* 0x0000001d0c00720c */ /* 0x000fc60003f64070 */
[----:B------:R-:W-:Y:S01]  /*2c80*/  IMAD R31, R2, R18, RZ ;  /* 0x00000012021f7224 */ /* 0x000fe200078e02ff */
[----:B------:R-:W-:-:S03]  /*2c90*/  IABS R2, R15 ;  /* 0x0000000f00027213 */ /* 0x000fc60000000000 */
[----:B------:R-:W-:Y:S01]  /*2ca0*/  @!P1 IMAD.MOV R23, RZ, RZ, -R23 ;  /* 0x000000ffff179224 */ /* 0x000fe200078e0a17 */
[----:B------:R-:W-:Y:S01]  /*2cb0*/  @!P2 LOP3.LUT R23, RZ, R8, RZ, 0x33, !PT ;  /* 0x00000008ff17a212 */ /* 0x000fe200078e33ff */
[----:B------:R-:W-:-:S04]  /*2cc0*/  IMAD.HI.U32 R24, R25, R31, R24 ;  /* 0x0000001f19187227 */ /* 0x000fc800078e0018 */
[----:B------:R-:W-:Y:S01]  /*2cd0*/  IMAD.MOV R2, RZ, RZ, -R2 ;  /* 0x000000ffff027224 */ /* 0x000fe200078e0a02 */
[----:B------:R-:W-:Y:S01]  /*2ce0*/  @!P3 IADD3 R14, PT, PT, R14, 0x1, RZ ;  /* 0x000000010e0eb810 */ /* 0x000fe20007ffe0ff */
[----:B------:R-:W-:-:S04]  /*2cf0*/  IMAD.HI.U32 R24, R24, R19, RZ ;  /* 0x0000001318187227 */ /* 0x000fc800078e00ff */
[----:B------:R-:W-:Y:S01]  /*2d00*/  IMAD R19, R24, R2, R19 ;  /* 0x0000000218137224 */ /* 0x000fe200078e0213 */
[----:B------:R-:W-:Y:S01]  /*2d10*/  IABS R2, R7 ;  /* 0x0000000700027213 */ /* 0x000fe20000000000 */
[----:B------:R-:W-:Y:S01]  /*2d20*/  @!P3 IMAD.IADD R29, R29, 0x1, -R12 ;  /* 0x000000011d1db824 */ /* 0x000fe200078e0a0c */
[----:B------:R-:W-:Y:S02]  /*2d30*/  ISETP.NE.AND P3, PT, R7, RZ, PT ;  /* 0x000000ff0700720c */ /* 0x000fe40003f65270 */
[----:B------:R-:W-:Y:S01]  /*2d40*/  ISETP.GT.U32.AND P0, PT, R18, R19, PT ;  /* 0x000000131200720c */ /* 0x000fe20003f04070 */
[----:B------:R-:W-:Y:S01]  /*2d50*/  IMAD.MOV R2, RZ, RZ, -R2 ;  /* 0x000000ffff027224 */ /* 0x000fe200078e0a02 */
[----:B------:R-:W-:Y:S02]  /*2d60*/  ISETP.GE.U32.AND P6, PT, R29, R12, PT ;  /* 0x0000000c1d00720c */ /* 0x000fe40003fc6070 */
[----:B------:R-:W-:-:S09]  /*2d70*/  IABS R12, R23 ;  /* 0x00000017000c7213 */ /* 0x000fd20000000000 */
[-C--:B------:R-:W-:Y:S01]  /*2d80*/  @!P0 IADD3 R19, PT, PT, R19, -R18.reuse, RZ ;  /* 0x8000001213138210 */ /* 0x080fe20007ffe0ff */
[----:B------:R-:W-:Y:S01]  /*2d90*/  @!P0 VIADD R24, R24, 0x1 ;  /* 0x0000000118188836 */ /* 0x000fe20000000000 */
[----:B------:R-:W-:Y:S01]  /*2da0*/  ISETP.NE.AND P0, PT, R15, RZ, PT ;  /* 0x000000ff0f00720c */ /* 0x000fe20003f05270 */
[----:B------:R-:W-:Y:S01]  /*2db0*/  @P6 VIADD R14, R14, 0x1 ;  /* 0x000000010e0e6836 */ /* 0x000fe20000000000 */
[----:B------:R-:W-:Y:S01]  /*2dc0*/  ISETP.GE.U32.AND P1, PT, R19, R18, PT ;  /* 0x000000121300720c */ /* 0x000fe20003f26070 */
[----:B------:R-:W-:Y:S01]  /*2dd0*/  IMAD.HI.U32 R19, R13, R12, RZ ;  /* 0x0000000c0d137227 */ /* 0x000fe200078e00ff */
[----:B------:R-:W-:-:S03]  /*2de0*/  LOP3.LUT R13, R4, R15, RZ, 0x3c, !PT ;  /* 0x0000000f040d7212 */ /* 0x000fc600078e3cff */
[----:B------:R-:W-:Y:S01]  /*2df0*/  IMAD R2, R19, R2, R12 ;  /* 0x0000000213027224 */ /* 0x000fe200078e020c */
[----:B------:R-:W-:Y:S02]  /*2e00*/  ISETP.GE.AND P2, PT, R13, RZ, PT ;  /* 0x000000ff0d00720c */ /* 0x000fe40003f46270 */
[----:B------:R-:W-:-:S05]  /*2e10*/  LOP3.LUT R12, R16, R9, RZ, 0x3c, !PT ;  /* 0x00000009100c7212 */ /* 0x000fca00078e3cff */
[----:B------:R-:W-:Y:S02]  /*2e20*/  @P1 IADD3 R24, PT, PT, R24, 0x1, RZ ;  /* 0x0000000118181810 */ /* 0x000fe40007ffe0ff */
[----:B------:R-:W-:-:S04]  /*2e30*/  ISETP.GT.U32.AND P1, PT, R11, R2, PT ;  /* 0x000000020b00720c */ /* 0x000fc80003f24070 */
[----:B------:R-:W-:Y:S01]  /*2e40*/  @!P2 IMAD.MOV R24, RZ, RZ, -R24 ;  /* 0x000000ffff18a224 */ /* 0x000fe200078e0a18 */
[----:B------:R-:W-:Y:S02]  /*2e50*/  ISETP.GE.AND P2, PT, R12, RZ, PT ;  /* 0x000000ff0c00720c */ /* 0x000fe40003f46270 */
[----:B------:R-:W-:Y:S02]  /*2e60*/  LOP3.LUT R12, R23, R7, RZ, 0x3c, !PT ;  /* 0x00000007170c7212 */ /* 0x000fe400078e3cff */
[----:B------:R-:W-:Y:S02]  /*2e70*/  @!P0 LOP3.LUT R24, RZ, R15, RZ, 0x33, !PT ;  /* 0x0000000fff188212 */ /* 0x000fe400078e33ff */
[----:B------:R-:W-:Y:S02]  /*2e80*/  ISETP.GE.AND P0, PT, R12, RZ, PT ;  /* 0x000000ff0c00720c */ /* 0x000fe40003f06270 */
[----:B------:R-:W-:Y:S02]  /*2e90*/  @!P1 IMAD.IADD R2, R2, 0x1, -R11 ;  /* 0x0000000102029824 */ /* 0x000fe400078e0a0b */
[C---:B------:R-:W-:Y:S01]  /*2ea0*/  IMAD.WIDE R12, R24.reuse, UR9, RZ ;  /* 0x00000009180c7c25 */ /* 0x040fe2000f8e02ff */
[----:B------:R-:W-:-:S02]  /*2eb0*/  IADD3 R24, PT, PT, -R24, RZ, RZ ;  /* 0x000000ff18187210 */ /* 0x000fc40007ffe1ff */
[----:B------:R-:W-:Y:S01]  /*2ec0*/  ISETP.GE.U32.AND P4, PT, R2, R11, PT ;  /* 0x0000000b0200720c */ /* 0x000fe20003f86070 */
[----:B------:R-:W-:Y:S01]  /*2ed0*/  @!P1 VIADD R19, R19, 0x1 ;  /* 0x0000000113139836 */ /* 0x000fe20000000000 */
[----:B------:R-:W-:Y:S01]  /*2ee0*/  @!P2 IADD3 R14, PT, PT, -R14, RZ, RZ ;  /* 0x000000ff0e0ea210 */ /* 0x000fe20007ffe1ff */
[C---:B------:R-:W-:Y:S01]  /*2ef0*/  IMAD.WIDE.U32 R12, R3.reuse, UR12, R12 ;  /* 0x0000000c030c7c25 */ /* 0x040fe2000f8e000c */
[----:B------:R-:W-:Y:S01]  /*2f00*/  @!P5 LOP3.LUT R14, RZ, R9, RZ, 0x33, !PT ;  /* 0x00000009ff0ed212 */ /* 0x000fe200078e33ff */
[----:B------:R-:W-:Y:S02]  /*2f10*/  UIMAD UR12, UR22, UR12, URZ ;  /* 0x0000000c160c72a4 */ /* 0x000fe4000f8e02ff */
[----:B------:R-:W-:Y:S02]  /*2f20*/  IMAD.MOV R2, RZ, RZ, -R16 ;  /* 0x000000ffff027224 */ /* 0x000fe400078e0a10 */
[----:B------:R-:W-:Y:S02]  /*2f30*/  IMAD R13, R3, UR5, R13 ;  /* 0x00000005030d7c24 */ /* 0x000fe4000f8e020d */
[----:B------:R-:W-:Y:S01]  /*2f40*/  IMAD R2, R10, R2, R27 ;  /* 0x000000020a027224 */ /* 0x000fe200078e021b */
[----:B------:R-:W-:Y:S01]  /*2f50*/  IADD3 R10, PT, PT, -R14, RZ, RZ ;  /* 0x000000ff0e0a7210 */ /* 0x000fe20007ffe1ff */
[----:B------:R-:W-:-:S02]  /*2f60*/  @P4 VIADD R19, R19, 0x1 ;  /* 0x0000000113134836 */ /* 0x000fc40000000000 */
[----:B------:R-:W-:Y:S02]  /*2f70*/  IMAD R15, R15, R24, R4 ;  /* 0x000000180f0f7224 */ /* 0x000fe400078e0204 */
[----:B------:R-:W-:Y:S01]  /*2f80*/  @!P0 IMAD.MOV R19, RZ, RZ, -R19 ;  /* 0x000000ffff138224 */ /* 0x000fe200078e0a13 */
[----:B------:R-:W-:Y:S01]  /*2f90*/  @!P3 LOP3.LUT R19, RZ, R7, RZ, 0x33, !PT ;  /* 0x00000007ff13b212 */ /* 0x000fe200078e33ff */
[----:B------:R-:W-:Y:S02]  /*2fa0*/  IMAD.MOV R3, RZ, RZ, -R23 ;  /* 0x000000ffff037224 */ /* 0x000fe400078e0a17 */
[----:B------:R-:W-:-:S04]  /*2fb0*/  IMAD.WIDE R12, R15, UR8, R12 ;  /* 0x000000080f0c7c25 */ /* 0x000fc8000f8e020c */
[----:B------:R-:W-:Y:S01]  /*2fc0*/  IMAD.WIDE R24, R2, UR4, RZ ;  /* 0x0000000402187c25 */ /* 0x000fe2000f8e02ff */
[----:B------:R-:W0:Y:S03]  /*2fd0*/  LDCU.64 UR4, c[0x0][0x420] ;  /* 0x00008400ff0477ac */ /* 0x000e260008000a00 */
[----:B------:R-:W-:-:S04]  /*2fe0*/  IMAD.WIDE R14, R14, UR6, RZ ;  /* 0x000000060e0e7c25 */ /* 0x000fc8000f8e02ff */
[----:B------:R-:W-:Y:S02]  /*2ff0*/  IMAD.MOV R4, RZ, RZ, -R19 ;  /* 0x000000ffff047224 */ /* 0x000fe400078e0a13 */
[----:B------:R-:W-:Y:S01]  /*3000*/  IMAD R3, R8, R3, R0 ;  /* 0x0000000308037224 */ /* 0x000fe200078e0200 */
[----:B------:R-:W-:Y:S01]  /*3010*/  IADD3 R0, P1, P0, R14, R12, R24 ;  /* 0x0000000c0e007210 */ /* 0x000fe2000783e018 */
[----:B------:R-:W-:Y:S02]  /*3020*/  IMAD R10, R9, R10, R16 ;  /* 0x0000000a090a7224 */ /* 0x000fe400078e0210 */
[----:B------:R-:W-:Y:S01]  /*3030*/  IMAD R7, R7, R4, R23 ;  /* 0x0000000407077224 */ /* 0x000fe200078e0217 */
[----:B------:R-:W-:Y:S01]  /*3040*/  IADD3.X R13, PT, PT, R15, R13, R25, P1, P0 ;  /* 0x0000000d0f0d7210 */ /* 0x000fe20000fe0419 */
[----:B------:R-:W-:-:S04]  /*3050*/  IMAD.WIDE R2, R3, UR12, RZ ;  /* 0x0000000c03027c25 */ /* 0x000fc8000f8e02ff */
        /* <DEDUP_REMOVED lines=11> */
.L_x_215:
[----:B------:R-:W0:Y:S01]  /*3110*/  LDC.64 R2, c[0x0][0x420] ;  /* 0x00010800ff027b82 */ /* 0x000e220000000a00 */
[----:B------:R-:W-:-:S05]  /*3120*/  IADD3 R11, PT, PT, R11, UR20, RZ ;  /* 0x000000140b0b7c10 */ /* 0x000fca000fffe0ff */
[----:B0-----:R-:W-:-:S05]  /*3130*/  IMAD.WIDE.U32 R2, R11, 0x4, R2 ;  /* 0x000000040b027825 */ /* 0x001fca00078e0002 */
[----:B------:R1:W-:Y:S02]  /*3140*/  STG.E desc[UR10][R2.64], R20 ;  /* 0x0000001402007986 */ /* 0x0003e4000c10190a */
.L_x_214:
[----:B------:R-:W-:Y:S05]  /*3150*/  BSYNC.RECONVERGENT B1 ;  /* 0x0000000000017941 */ /* 0x000fea0003800200 */
.L_x_213:
[----:B------:R-:W2:Y:S01]  /*3160*/  LDCU UR6, c[0x0][0x534] ;  /* 0x0000a680ff0677ac */ /* 0x000ea20008000800 */
[----:B01----:R-:W-:Y:S01]  /*3170*/  LOP3.LUT R2, R17, 0x3, RZ, 0xc0, !PT ;  /* 0x0000000311027812 */ /* 0x003fe200078ec0ff */
[----:B------:R-:W-:Y:S03]  /*3180*/  BSSY.RECONVERGENT B0, `(.L_x_221) ;  /* 0x000000e000007945 */ /* 0x000fe60003800200 */
[----:B--2---:R-:W-:-:S04]  /*3190*/  ISETP.GE.AND P0, PT, R2, UR6, PT ;  /* 0x0000000602007c0c */ /* 0x004fc8000bf06270 */
[----:B------:R-:W-:-:S13]  /*31a0*/  ISETP.GT.U32.OR P0, PT, R17, 0xf, P0 ;  /* 0x0000000f1100780c */ /* 0x000fda0000704470 */
[----:B------:R-:W-:Y:S05]  /*31b0*/  @P0 BRA `(.L_x_222) ;  /* 0x0000000000280947 */ /* 0x000fea0003800000 */
[----:B------:R-:W0:Y:S01]  /*31c0*/  S2R R0, SR_CgaCtaId ;  /* 0x0000000000007919 */ /* 0x000e220000008800 */
[----:B------:R-:W-:Y:S01]  /*31d0*/  FADD.FTZ R4, -R20, R21 ;  /* 0x0000001514047221 */ /* 0x000fe20000010100 */
[----:B------:R-:W-:-:S03]  /*31e0*/  MOV R3, 0x400 ;  /* 0x0000040000037802 */ /* 0x000fc60000000f00 */
[----:B------:R-:W-:-:S06]  /*31f0*/  FMUL.FTZ R4, R4, 1.4426950216293334961 ;  /* 0x3fb8aa3b04047820 */ /* 0x000fcc0000410000 */
[----:B------:R-:W1:Y:S01]  /*3200*/  MUFU.EX2 R4, R4 ;  /* 0x0000000400047308 */ /* 0x000e620000000800 */
[----:B0-----:R-:W-:Y:S02]  /*3210*/  LEA R3, R0, R3, 0x18 ;  /* 0x0000000300037211 */ /* 0x001fe400078ec0ff */
[----:B------:R-:W-:-:S03]  /*3220*/  LOP3.LUT R0, R17, 0x3fc, RZ, 0xc0, !PT ;  /* 0x000003fc11007812 */ /* 0x000fc600078ec0ff */
[----:B------:R-:W-:-:S05]  /*3230*/  IMAD R3, R2, 0x14, R3 ;  /* 0x0000001402037824 */ /* 0x000fca00078e0203 */
[----:B------:R-:W-:-:S05]  /*3240*/  IADD3 R3, PT, PT, R3, R0, RZ ;  /* 0x0000000003037210 */ /* 0x000fca0007ffe0ff */
[----:B-1----:R0:W-:Y:S02]  /*3250*/  STS [R3], R4 ;  /* 0x0000000403007388 */ /* 0x0021e40000000800 */
.L_x_222:
[----:B------:R-:W-:Y:S05]  /*3260*/  BSYNC.RECONVERGENT B0 ;  /* 0x0000000000007941 */ /* 0x000fea0003800200 */
.L_x_221:
[----:B------:R-:W-:Y:S01]  /*3270*/  BAR.SYNC.DEFER_BLOCKING 0x0 ;  /* 0x0000000000007b1d */ /* 0x000fe20000010000 */
[----:B------:R-:W-:Y:S01]  /*3280*/  UISETP.GE.AND UP0, UPT, UR6, 0x1, UPT ;  /* 0x000000010600788c */ /* 0x000fe2000bf06270 */
[----:B------:R-:W-:Y:S01]  /*3290*/  SHF.R.U32.HI R13, RZ, 0x5, R17 ;  /* 0x00000005ff0d7819 */ /* 0x000fe20000011611 */
[----:B------:R-:W-:Y:S01]  /*32a0*/  IMAD.SHL.U32 R17, R17, 0x4, RZ ;  /* 0x0000000411117824 */ /* 0x000fe200078e00ff */
[----:B0-----:R-:W-:Y:S01]  /*32b0*/  CS2R R2, SRZ ;  /* 0x0000000000027805 */ /* 0x001fe2000001ff00 */
        /* <DEDUP_REMOVED lines=38> */
.L_x_233:
        /* <DEDUP_REMOVED lines=9> */
.L_x_226:
[----:B------:R-:W-:Y:S05]  /*35b0*/  BSYNC.RECONVERGENT B0 ;  /* 0x0000000000007941 */ /* 0x000fea0003800200 */
.L_x_225:
        /* <DEDUP_REMOVED lines=12> */
.L_x_228:
[----:B------:R-:W-:Y:S05]  /*3680*/  BSYNC.RECONVERGENT B0 ;  /* 0x0000000000007941 */ /* 0x000fea0003800200 */
.L_x_227:
        /* <DEDUP_REMOVED lines=12> */
.L_x_230:
[----:B------:R-:W-:Y:S05]  /*3750*/  BSYNC.RECONVERGENT B0 ;  /* 0x0000000000007941 */ /* 0x000fea0003800200 */
.L_x_229:
        /* <DEDUP_REMOVED lines=12> */
.L_x_232:
[----:B------:R-:W-:Y:S05]  /*3820*/  BSYNC.RECONVERGENT B0 ;  /* 0x0000000000007941 */ /* 0x000fea0003800200 */
.L_x_231:
        /* <DEDUP_REMOVED lines=11> */
.L_x_224:
        /* <DEDUP_REMOVED lines=11> */
.L_x_236:
        /* <DEDUP_REMOVED lines=8> */
.L_x_235:
[----:B------:R-:W-:Y:S05]  /*3a10*/  BSYNC.RECONVERGENT B0 ;  /* 0x0000000000007941 */ /* 0x000fea0003800200 */
.L_x_234:
        /* <DEDUP_REMOVED lines=9> */
.L_x_223:
        /* <DEDUP_REMOVED lines=83> */
        .weak           $__internal_5_$__cuda_sm20_div_s64
        .type           $__internal_5_$__cuda_sm20_div_s64,@function
        .size           $__internal_5_$__cuda_sm20_div_s64,(.L_x_14853 - $__internal_5_$__cuda_sm20_div_s64)
$__internal_5_$__cuda_sm20_div_s64:
        /* <DEDUP_REMOVED lines=10> */
[----:B------:R-:W-:Y:S01]  /*4080*/  IMAD R19, R28, R23, R19 ;  /* 0x000000171c137224 */ /* 0x000fe200078e0213 */
[----:B------:R-:W-:-:S03]  /*4090*/  IADD3 R11, P0, PT, RZ, -R18, RZ ;  /* 0x80000012ff0b7210 */ /* 0x000fc60007f1e0ff */
[----:B------:R-:W-:Y:S02]  /*40a0*/  IMAD R0, R29, R22, R19 ;  /* 0x000000161d007224 */ /* 0x000fe400078e0213 */
[----:B------:R-:W-:-:S04]  /*40b0*/  IMAD.HI.U32 R18, R28, R11, RZ ;  /* 0x0000000b1c127227 */ /* 0x000fc800078e00ff */
[----:B------:R-:W-:Y:S02]  /*40c0*/  IMAD.X R0, RZ, RZ, ~R0, P0 ;  /* 0x000000ffff007224 */ /* 0x000fe400000e0e00 */
[----:B------:R-:W-:Y:S02]  /*40d0*/  IMAD.MOV.U32 R19, RZ, RZ, R28 ;  /* 0x000000ffff137224 */ /* 0x000fe400078e001c */
[----:B------:R-:W-:-:S04]  /*40e0*/  IMAD.WIDE.U32 R18, P0, R28, R0, R18 ;  /* 0x000000001c127225 */ /* 0x000fc80007800012 */
[----:B------:R-:W-:-:S04]  /*40f0*/  IMAD.HI.U32 R11, P1, R29, R11, R18 ;  /* 0x0000000b1d0b7227 */ /* 0x000fc80007820012 */
[----:B------:R-:W-:-:S04]  /*4100*/  IMAD.HI.U32 R18, R29, R0, RZ ;  /* 0x000000001d127227 */ /* 0x000fc800078e00ff */
[----:B------:R-:W-:Y:S02]  /*4110*/  IMAD R0, R29, R0, RZ ;  /* 0x000000001d007224 */ /* 0x000fe400078e02ff */
[----:B------:R-:W-:-:S03]  /*4120*/  IMAD.X R18, R18, 0x1, R29, P0 ;  /* 0x0000000112127824 */ /* 0x000fc600000e061d */
[----:B------:R-:W-:-:S04]  /*4130*/  IADD3 R29, P0, PT, R0, R11, RZ ;  /* 0x0000000b001d7210 */ /* 0x000fc80007f1e0ff */
[----:B------:R-:W-:Y:S01]  /*4140*/  IADD3.X R18, PT, PT, RZ, RZ, R18, P0, P1 ;  /* 0x000000ffff127210 */ /* 0x000fe200007e2412 */
[----:B------:R-:W-:Y:S01]  /*4150*/  IMAD.WIDE.U32 R34, R29, R22, RZ ;  /* 0x000000161d227225 */ /* 0x000fe200078e00ff */
[----:B------:R-:W-:-:S03]  /*4160*/  ISETP.GE.AND P1, PT, R15, RZ, PT ;  /* 0x000000ff0f00720c */ /* 0x000fc60003f26270 */
[----:B------:R-:W-:Y:S01]  /*4170*/  IMAD R11, R29, R23, R35 ;  /* 0x000000171d0b7224 */ /* 0x000fe200078e0223 */
[----:B------:R-:W-:-:S03]  /*4180*/  IADD3 R19, P0, PT, RZ, -R34, RZ ;  /* 0x80000022ff137210 */ /* 0x000fc60007f1e0ff */
[----:B------:R-:W-:Y:S02]  /*4190*/  IMAD R11, R18, R22, R11 ;  /* 0x00000016120b7224 */ /* 0x000fe400078e020b */
[----:B------:R-:W-:-:S03]  /*41a0*/  IMAD.HI.U32 R28, R29, R19, RZ ;  /* 0x000000131d1c7227 */ /* 0x000fc600078e00ff */
[----:B------:R-:W-:-:S05]  /*41b0*/  IADD3.X R11, PT, PT, RZ, ~R11, RZ, P0, !PT ;  /* 0x8000000bff0b7210 */ /* 0x000fca00007fe4ff */
[----:B------:R-:W-:-:S04]  /*41c0*/  IMAD.WIDE.U32 R28, P0, R29, R11, R28 ;  /* 0x0000000b1d1c7225 */ /* 0x000fc8000780001c */
[----:B------:R-:W-:-:S04]  /*41d0*/  IMAD.HI.U32 R12, P3, R18, R19, R28 ;  /* 0x00000013120c7227 */ /* 0x000fc8000786001c */
[----:B------:R-:W-:-:S04]  /*41e0*/  IMAD.HI.U32 R19, R18, R11, RZ ;  /* 0x0000000b12137227 */ /* 0x000fc800078e00ff */
[----:B------:R-:W-:Y:S01]  /*41f0*/  IMAD.X R0, R19, 0x1, R18, P0 ;  /* 0x0000000113007824 */ /* 0x000fe200000e0612 */
[-C--:B------:R-:W-:Y:S01]  /*4200*/  IADD3 R25, P0, PT, RZ, -R24.reuse, RZ ;  /* 0x80000018ff197210 */ /* 0x080fe20007f1e0ff */
[----:B------:R-:W-:Y:S02]  /*4210*/  IMAD R11, R18, R11, RZ ;  /* 0x0000000b120b7224 */ /* 0x000fe400078e02ff */
[----:B------:R-:W-:Y:S01]  /*4220*/  IMAD.MOV.U32 R19, RZ, RZ, RZ ;  /* 0x000000ffff137224 */ /* 0x000fe200078e00ff */
[----:B------:R-:W-:Y:S01]  /*4230*/  SEL R25, R25, R24, !P1 ;  /* 0x0000001819197207 */ /* 0x000fe20004800000 */
[----:B------:R-:W-:Y:S01]  /*4240*/  IMAD.X R18, RZ, RZ, ~R15, P0 ;  /* 0x000000ffff127224 */ /* 0x000fe200000e0e0f */
[----:B------:R-:W-:-:S04]  /*4250*/  IADD3 R12, P2, PT, R11, R12, RZ ;  /* 0x0000000c0b0c7210 */ /* 0x000fc80007f5e0ff */
[----:B------:R-:W-:Y:S01]  /*4260*/  SEL R11, R18, R15, !P1 ;  /* 0x0000000f120b7207 */ /* 0x000fe20004800000 */
[----:B------:R-:W-:Y:S01]  /*4270*/  IMAD.HI.U32 R18, R12, R25, RZ ;  /* 0x000000190c127227 */ /* 0x000fe200078e00ff */
[----:B------:R-:W-:-:S03]  /*4280*/  IADD3.X R0, PT, PT, RZ, RZ, R0, P2, P3 ;  /* 0x000000ffff007210 */ /* 0x000fc600017e6400 */
[----:B------:R-:W-:-:S04]  /*4290*/  IMAD.WIDE.U32 R18, R12, R11, R18 ;  /* 0x0000000b0c127225 */ /* 0x000fc800078e0012 */
[----:B------:R-:W-:-:S04]  /*42a0*/  IMAD.HI.U32 R12, P2, R0, R25, R18 ;  /* 0x00000019000c7227 */ /* 0x000fc80007840012 */
[CC--:B------:R-:W-:Y:S02]  /*42b0*/  IMAD R19, R0.reuse, R11.reuse, RZ ;  /* 0x0000000b00137224 */ /* 0x0c0fe400078e02ff */
[----:B------:R-:W-:-:S03]  /*42c0*/  IMAD.HI.U32 R0, R0, R11, RZ ;  /* 0x0000000b00007227 */ /* 0x000fc600078e00ff */
[----:B------:R-:W-:Y:S01]  /*42d0*/  IADD3 R19, P1, PT, R19, R12, RZ ;  /* 0x0000000c13137210 */ /* 0x000fe20007f3e0ff */
[----:B------:R-:W-:-:S04]  /*42e0*/  IMAD.X R0, RZ, RZ, R0, P2 ;  /* 0x000000ffff007224 */ /* 0x000fc800010e0600 */
[----:B------:R-:W-:-:S04]  /*42f0*/  IMAD.WIDE.U32 R28, R19, R22, RZ ;  /* 0x00000016131c7225 */ /* 0x000fc800078e00ff */
[----:B------:R-:W-:Y:S01]  /*4300*/  IMAD R18, R19, R23, R29 ;  /* 0x0000001713127224 */ /* 0x000fe200078e021d */
[----:B------:R-:W-:Y:S02]  /*4310*/  IADD3 R12, P0, PT, -R28, R25, RZ ;  /* 0x000000191c0c7210 */ /* 0x000fe40007f1e1ff */
[----:B------:R-:W-:Y:S02]  /*4320*/  IADD3.X R25, PT, PT, RZ, R0, RZ, P1, !PT ;  /* 0x00000000ff197210 */ /* 0x000fe40000ffe4ff */
[CC--:B------:R-:W-:Y:S02]  /*4330*/  ISETP.GE.U32.AND P2, PT, R12.reuse, R22.reuse, PT ;  /* 0x000000160c00720c */ /* 0x0c0fe40003f46070 */
[-C--:B------:R-:W-:Y:S01]  /*4340*/  IADD3 R29, P1, PT, R12, -R22.reuse, RZ ;  /* 0x800000160c1d7210 */ /* 0x080fe20007f3e0ff */
[----:B------:R-:W-:-:S04]  /*4350*/  IMAD R18, R25, R22, R18 ;  /* 0x0000001619127224 */ /* 0x000fc800078e0212 */
[----:B------:R-:W-:-:S04]  /*4360*/  IMAD.X R11, R11, 0x1, ~R18, P0 ;  /* 0x000000010b0b7824 */ /* 0x000fc800000e0e12 */
[C---:B------:R-:W-:Y:S01]  /*4370*/  IMAD.X R0, R11.reuse, 0x1, ~R23, P1 ;  /* 0x000000010b007824 */ /* 0x040fe200008e0e17 */
[----:B------:R-:W-:-:S04]  /*4380*/  ISETP.GE.U32.AND.EX P2, PT, R11, R23, PT, P2 ;  /* 0x000000170b00720c */ /* 0x000fc80003f46120 */
[----:B------:R-:W-:Y:S02]  /*4390*/  SEL R29, R29, R12, P2 ;  /* 0x0000000c1d1d7207 */ /* 0x000fe40001000000 */
[----:B------:R-:W-:Y:S02]  /*43a0*/  IADD3 R12, P1, PT, R19, 0x1, RZ ;  /* 0x00000001130c7810 */ /* 0x000fe40007f3e0ff */
[----:B------:R-:W-:Y:S02]  /*43b0*/  SEL R11, R0, R11, P2 ;  /* 0x0000000b000b7207 */ /* 0x000fe40001000000 */
[----:B------:R-:W-:Y:S01]  /*43c0*/  ISETP.GE.U32.AND P0, PT, R29, R22, PT ;  /* 0x000000161d00720c */ /* 0x000fe20003f06070 */
[----:B------:R-:W-:Y:S01]  /*43d0*/  IMAD.X R0, RZ, RZ, R25, P1 ;  /* 0x000000ffff007224 */ /* 0x000fe200008e0619 */
[----:B------:R-:W-:Y:S02]  /*43e0*/  SEL R12, R12, R19, P2 ;  /* 0x000000130c0c7207 */ /* 0x000fe40001000000 */
[----:B------:R-:W-:-:S02]  /*43f0*/  ISETP.GE.U32.AND.EX P1, PT, R11, R23, PT, P0 ;  /* 0x000000170b00720c */ /* 0x000fc40003f26100 */
[----:B------:R-:W-:Y:S02]  /*4400*/  SEL R0, R0, R25, P2 ;  /* 0x0000001900007207 */ /* 0x000fe40001000000 */
[----:B------:R-:W-:-:S04]  /*4410*/  IADD3 R19, P0, PT, R12, 0x1, RZ ;  /* 0x000000010c137810 */ /* 0x000fc80007f1e0ff */
[----:B------:R-:W-:Y:S02]  /*4420*/  IADD3.X R11, PT, PT, RZ, R0, RZ, P0, !PT ;  /* 0x00000000ff0b7210 */ /* 0x000fe400007fe4ff */
[----:B------:R-:W-:Y:S02]  /*4430*/  SEL R19, R19, R12, P1 ;  /* 0x0000000c13137207 */ /* 0x000fe40000800000 */
[----:B------:R-:W-:Y:S02]  /*4440*/  SEL R11, R11, R0, P1 ;  /* 0x000000000b0b7207 */ /* 0x000fe40000800000 */
[----:B------:R-:W-:Y:S01]  /*4450*/  LOP3.LUT R12, R13, R15, RZ, 0x3c, !PT ;  /* 0x0000000f0d0c7212 */ /* 0x000fe200078e3cff */
[----:B------:R-:W-:Y:S01]  /*4460*/  IMAD.MOV.U32 R15, RZ, RZ, 0x0 ;  /* 0x00000000ff0f7424 */ /* 0x000fe200078e00ff */
[----:B------:R-:W-:Y:S02]  /*4470*/  IADD3 R0, P1, PT, RZ, -R19, RZ ;  /* 0x80000013ff007210 */ /* 0x000fe40007f3e0ff */
[----:B------:R-:W-:-:S02]  /*4480*/  ISETP.GE.AND P2, PT, R12, RZ, PT ;  /* 0x000000ff0c00720c */ /* 0x000fc40003f46270 */
[----:B------:R-:W-:Y:S01]  /*4490*/  ISETP.NE.U32.AND P0, PT, R16, RZ, PT ;  /* 0x000000ff1000720c */ /* 0x000fe20003f05070 */
[----:B------:R-:W-:Y:S01]  /*44a0*/  IMAD.X R12, RZ, RZ, ~R11, P1 ;  /* 0x000000ffff0c7224 */ /* 0x000fe200008e0e0b */
[----:B------:R-:W-:Y:S02]  /*44b0*/  SEL R0, R0, R19, !P2 ;  /* 0x0000001300007207 */ /* 0x000fe40005000000 */
[----:B------:R-:W-:Y:S02]  /*44c0*/  ISETP.NE.AND.EX P0, PT, R13, RZ, PT, P0 ;  /* 0x000000ff0d00720c */ /* 0x000fe40003f05300 */
[----:B------:R-:W-:Y:S02]  /*44d0*/  SEL R12, R12, R11, !P2 ;  /* 0x0000000b0c0c7207 */ /* 0x000fe40005000000 */
[----:B------:R-:W-:Y:S02]  /*44e0*/  SEL R0, R0, 0xffffffff, P0 ;  /* 0xffffffff00007807 */ /* 0x000fe40000000000 */
[----:B------:R-:W-:Y:S01]  /*44f0*/  SEL R11, R12, 0xffffffff, P0 ;  /* 0xffffffff0c0b7807 */ /* 0x000fe20000000000 */
[----:B------:R-:W-:Y:S06]  /*4500*/  RET.REL.NODEC R14 `(_ZN5flash32flash_fwd_splitkv_combine_kernelI23Flash_fwd_kernel_traitsILi128ELi64ELi128ELi4ELb0ELb0EN7cutlass10bfloat16_tE19Flash_kernel_traitsILi128ELi64ELi128ELi4ES3_EELi4ELi2ELb0EEEvNS_16Flash_fwd_paramsE) ;  /* 0xffffffb80ebc7950 */ /* 0x000fec0003c3ffff */
.L_x_237:
        /* <DEDUP_REMOVED lines=15> */
.L_x_14853:


//--------------------- .text._ZN5flash32flash_fwd_splitkv_combine_kernelI23Flash_fwd_kernel_traitsILi128ELi64ELi128ELi4ELb0ELb0EN7cutlass10bfloat16_tE19Flash_kernel_traitsILi128ELi64ELi128ELi4ES3_EELi4ELi1ELb0EEEvNS_16Flash_fwd_paramsE --------------------------
	.section	.text._ZN5flash32flash_fwd_splitkv_combine_kernelI23Flash_fwd_kernel_traitsILi128ELi64ELi128ELi4ELb0ELb0EN7cutlass10bfloat16_tE19Flash_kernel_traitsILi128ELi64ELi128ELi4ES3_EELi4ELi1ELb0EEEvNS_16Flash_fwd_paramsE,"ax",@progbits
	.align	128
        .global         _ZN5flash32flash_fwd_splitkv_combine_kernelI23Flash_fwd_kernel_traitsILi128ELi64ELi128ELi4ELb0ELb0EN7cutlass10bfloat16_tE19Flash_kernel_traitsILi128ELi64ELi128ELi4ES3_EELi4ELi1ELb0EEEvNS_16Flash_fwd_paramsE
        .type           _ZN5flash32flash_fwd_splitkv_combine_kernelI23Flash_fwd_kernel_traitsILi128ELi64ELi128ELi4ELb0ELb0EN7cutlass10bfloat16_tE19Flash_kernel_traitsILi128ELi64ELi128ELi4ES3_EELi4ELi1ELb0EEEvNS_16Flash_fwd_paramsE,@function
        .size           _ZN5flash32flash_fwd_splitkv_combine_kernelI23Flash_fwd_kernel_traitsILi128ELi64ELi128ELi4ELb0ELb0EN7cutlass10bfloat16_tE19Flash_kernel_traitsILi128ELi64ELi128ELi4ES3_EELi4ELi1ELb0EEEvNS_16Flash_fwd_paramsE,(.L_x_14854 - _ZN5flash32flash_fwd_splitkv_combine_kernelI23Flash_fwd_kernel_traitsILi128ELi64ELi128ELi4ELb0ELb0EN7cutlass10bfloat16_tE19Flash_kernel_traitsILi128ELi64ELi128ELi4ES3_EELi4ELi1ELb0EEEvNS_16Flash_fwd_paramsE)
        .other          _ZN5flash32flash_fwd_splitkv_combine_kernelI23Flash_fwd_kernel_traitsILi128ELi64ELi128ELi4ELb0ELb0EN7cutlass10bfloat16_tE19Flash_kernel_traitsILi128ELi64ELi128ELi4ES3_EELi4ELi1ELb0EEEvNS_16Flash_fwd_paramsE,@"STO_CUDA_ENTRY STV_DEFAULT"
_ZN5flash32flash_fwd_splitkv_combine_kernelI23Flash_fwd_kernel_traitsILi128ELi64ELi128ELi4ELb0ELb0EN7cutlass10bfloat16_tE19Flash_kernel_traitsILi128ELi64ELi128ELi4ES3_EELi4ELi1ELb0EEEvNS_16Flash_fwd_paramsE:
.text._ZN5flash32flash_fwd_splitkv_combine_kernelI23Flash_fwd_kernel_traitsILi128ELi64ELi128ELi4ELb0ELb0EN7cutlass10bfloat16_tE19Flash_kernel_traitsILi128ELi64ELi128ELi4ES3_EELi4ELi1ELb0EEEvNS_16Flash_fwd_paramsE:
        /* <DEDUP_REMOVED lines=38> */
.L_x_238:
[----:B------:R-:W-:Y:S01]  /*0260*/  IMAD.U32 R22, RZ, RZ, UR15 ;  /* 0x0000000fff167e24 */ /* 0x000fe2000f8e00ff */
[----:B------:R-:W-:Y:S01]  /*0270*/  MOV R18, UR13 ;  /* 0x0000000d00127c02 */ /* 0x000fe20008000f00 */
[----:B------:R-:W-:Y:S01]  /*0280*/  IMAD.U32 R17, RZ, RZ, UR17 ;  /* 0x00000011ff117e24 */ /* 0x000fe2000f8e00ff */
[----:B------:R-:W-:Y:S02]  /*0290*/  MOV R16, UR10 ;  /* 0x0000000a00107c02 */ /* 0x000fe40008000f00 */
[----:B------:R-:W-:Y:S02]  /*02a0*/  MOV R14, 0x2c0 ;  /* 0x000002c0000e7802 */ /* 0x000fe40000000f00 */
[----:B------:R-:W-:Y:S05]  /*02b0*/  CALL.REL.NOINC `($__internal_6_$__cuda_sm20_div_s64) ;  /* 0x0000003c00307944 */ /* 0x000fea0003c00000 */
.L_x_239:
        /* <DEDUP_REMOVED lines=30> */
.L_x_241:
[----:B------:R-:W-:Y:S01]  /*04a0*/  IMAD.MOV.U32 R22, RZ, RZ, R10 ;  /* 0x000000ffff167224 */ /* 0x000fe200078e000a */
[----:B------:R-:W-:Y:S02]  /*04b0*/  MOV R17, R11 ;  /* 0x0000000b00117202 */ /* 0x000fe40000000f00 */
[----:B------:R-:W-:Y:S02]  /*04c0*/  MOV R14, 0x4e0 ;  /* 0x000004e0000e7802 */ /* 0x000fe40000000f00 */
[----:B------:R-:W-:Y:S05]  /*04d0*/  CALL.REL.NOINC `($__internal_6_$__cuda_sm20_div_s64) ;  /* 0x0000003800a87944 */ /* 0x000fea0003c00000 */
[----:B------:R-:W-:Y:S02]  /*04e0*/  MOV R4, R10 ;  /* 0x0000000a00047202 */ /* 0x000fe40000000f00 */
[----:B------:R-:W-:Y:S02]  /*04f0*/  MOV R5, R11 ;  /* 0x0000000b00057202 */ /* 0x000fe40000000f00 */
.L_x_242:
[----:B------:R-:W-:Y:S05]  /*0500*/  BSYNC.RECONVERGENT B0 ;  /* 0x0000000000007941 */ /* 0x000fea0003800200 */
.L_x_240:
        /* <DEDUP_REMOVED lines=58> */
.L_x_244:
[----:B------:R-:W-:Y:S01]  /*08b0*/  IMAD.MOV.U32 R22, RZ, RZ, R18 ;  /* 0x000000ffff167224 */ /* 0x000fe200078e0012 */
[----:B------:R-:W-:Y:S01]  /*08c0*/  MOV R18, R8 ;  /* 0x0000000800127202 */ /* 0x000fe20000000f00 */
[----:B------:R-:W-:Y:S01]  /*08d0*/  IMAD.MOV.U32 R17, RZ, RZ, R16 ;  /* 0x000000ffff117224 */ /* 0x000fe200078e0010 */
[----:B------:R-:W-:Y:S02]  /*08e0*/  MOV R16, R0 ;  /* 0x0000000000107202 */ /* 0x000fe40000000f00 */
[----:B------:R-:W-:Y:S02]  /*08f0*/  MOV R14, 0x910 ;  /* 0x00000910000e7802 */ /* 0x000fe40000000f00 */
[----:B------:R-:W-:Y:S05]  /*0900*/  CALL.REL.NOINC `($__internal_6_$__cuda_sm20_div_s64) ;  /* 0x00000034009c7944 */ /* 0x000fea0003c00000 */
.L_x_245:
[----:B------:R-:W-:Y:S05]  /*0910*/  BSYNC.RECONVERGENT B0 ;  /* 0x0000000000007941 */ /* 0x000fea0003800200 */
.L_x_243:
        /* <DEDUP_REMOVED lines=124> */
.L_x_247:
[----:B------:R-:W-:Y:S01]  /*10e0*/  IMAD.MOV.U32 R22, RZ, RZ, R10 ;  /* 0x000000ffff167224 */ /* 0x000fe200078e000a */
[----:B------:R-:W-:Y:S01]  /*10f0*/  MOV R18, R7 ;  /* 0x0000000700127202 */ /* 0x000fe20000000f00 */
[----:B------:R-:W-:Y:S01]  /*1100*/  IMAD.MOV.U32 R17, RZ, RZ, R11 ;  /* 0x000000ffff117224 */ /* 0x000fe200078e000b */
[----:B------:R-:W-:Y:S02]  /*1110*/  MOV R16, R25 ;  /* 0x0000001900107202 */ /* 0x000fe40000000f00 */
[----:B------:R-:W-:Y:S02]  /*1120*/  MOV R14, 0x1140 ;  /* 0x00001140000e7802 */ /* 0x000fe40000000f00 */
[----:B------:R-:W-:Y:S05]  /*1130*/  CALL.REL.NOINC `($__internal_6_$__cuda_sm20_div_s64) ;  /* 0x0000002c00907944 */ /* 0x000fea0003c00000 */
[----:B------:R-:W-:Y:S02]  /*1140*/  MOV R32, R10 ;  /* 0x0000000a00207202 */ /* 0x000fe40000000f00 */
[----:B------:R-:W-:Y:S02]  /*1150*/  MOV R33, R11 ;  /* 0x0000000b00217202 */ /* 0x000fe40000000f00 */
.L_x_248:
[----:B------:R-:W-:Y:S05]  /*1160*/  BSYNC.RECONVERGENT B0 ;  /* 0x0000000000007941 */ /* 0x000fea0003800200 */
.L_x_246:
        /* <DEDUP_REMOVED lines=57> */
.L_x_250:
[----:B------:R-:W-:Y:S01]  /*1500*/  IMAD.MOV.U32 R22, RZ, RZ, R4 ;  /* 0x000000ffff167224 */ /* 0x000fe200078e0004 */
[----:B------:R-:W-:Y:S01]  /*1510*/  MOV R17, R5 ;  /* 0x0000000500117202 */ /* 0x000fe20000000f00 */
[----:B------:R-:W-:Y:S01]  /*1520*/  IMAD.MOV.U32 R18, RZ, RZ, R6 ;  /* 0x000000ffff127224 */ /* 0x000fe200078e0006 */
[----:B------:R-:W-:Y:S02]  /*1530*/  MOV R14, 0x1550 ;  /* 0x00001550000e7802 */ /* 0x000fe40000000f00 */
[----:B------:R-:W-:Y:S05]  /*1540*/  CALL.REL.NOINC `($__internal_6_$__cuda_sm20_div_s64) ;  /* 0x00000028008c7944 */ /* 0x000fea0003c00000 */
[----:B------:R-:W-:Y:S02]  /*1550*/  MOV R26, R10 ;  /* 0x0000000a001a7202 */ /* 0x000fe40000000f00 */
[----:B------:R-:W-:Y:S02]  /*1560*/  MOV R27, R11 ;  /* 0x0000000b001b7202 */ /* 0x000fe40000000f00 */
.L_x_251:
[----:B------:R-:W-:Y:S05]  /*1570*/  BSYNC.RECONVERGENT B0 ;  /* 0x0000000000007941 */ /* 0x000fea0003800200 */
.L_x_249:
[----:B------:R-:W0:Y:S01]  /*1580*/  LDCU UR5, c[0x0][0x434] ;  /* 0x00008680ff0577ac */ /* 0x000e220008000800 */
[----:B------:R-:W1:Y:S01]  /*1590*/  S2R R19, SR_TID.X ;  /* 0x0000000000137919 */ /* 0x000e620000002100 */
[----:B------:R-:W2:Y:S01]  /*15a0*/  LDC R15, c[0x0][0x3e0] ;  /* 0x0000f800ff0f7b82 */ /* 0x000ea20000000800 */
[----:B------:R-:W-:Y:S01]  /*15b0*/  BSSY.RECONVERGENT B0, `(.L_x_252) ;  /* 0x0000046000007945 */ /* 0x000fe20003800200 */
[----:B------:R-:W3:Y:S01]  /*15c0*/  LDCU UR18, c[0x0][0x534] ;  /* 0x0000a680ff1277ac */ /* 0x000ee20008000800 */
[----:B------:R-:W-:Y:S02]  /*15d0*/  IMAD.MOV.U32 R17, RZ, RZ, -0x800000 ;  /* 0xff800000ff117424 */ /* 0x000fe400078e00ff */
[----:B------:R-:W-:Y:S01]  /*15e0*/  IMAD.MOV.U32 R24, RZ, RZ, -0x800000 ;  /* 0xff800000ff187424 */ /* 0x000fe200078e00ff */
[----:B------:R-:W4:Y:S01]  /*15f0*/  LDCU UR11, c[0x0][0x430] ;  /* 0x00008600ff0b77ac */ /* 0x000f220008000800 */
[----:B------:R-:W-:-:S04]  /*1600*/  USHF.R.S32.HI UR8, URZ, 0x1f, UR16 ;  /* 0x0000001fff087899 */ /* 0x000fc80008011410 */
[----:B------:R-:W-:Y:S01]  /*1610*/  ULOP3.LUT UR8, UR8, 0x1, URZ, 0xfc, !UPT ;  /* 0x0000000108087892 */ /* 0x000fe2000f8efcff */
[----:B0-----:R-:W-:-:S05]  /*1620*/  IMAD.U32 R3, RZ, RZ, UR5 ;  /* 0x00000005ff037e24 */ /* 0x001fca000f8e00ff */
[----:B------:R-:W-:Y:S01]  /*1630*/  IABS R3, R3 ;  /* 0x0000000300037213 */ /* 0x000fe20000000000 */
[----:B----4-:R-:W-:-:S03]  /*1640*/  UIMAD UR11, UR5, UR11, URZ ;  /* 0x0000000b050b72a4 */ /* 0x010fc6000f8e02ff */
[----:B------:R-:W0:Y:S01]  /*1650*/  I2F.RP R9, R3 ;  /* 0x0000000300097306 */ /* 0x000e220000209400 */
[C---:B-1----:R-:W-:Y:S02]  /*1660*/  ISETP.GT.U32.AND P1, PT, R19.reuse, 0x7, PT ;  /* 0x000000071300780c */ /* 0x042fe40003f24070 */
[----:B------:R-:W-:Y:S02]  /*1670*/  SHF.R.U32.HI R14, RZ, 0x2, R19 ;  /* 0x00000002ff0e7819 */ /* 0x000fe40000011613 */
[----:B------:R-:W-:-:S03]  /*1680*/  LOP3.LUT R23, R19, 0x1, RZ, 0xc0, !PT ;  /* 0x0000000113177812 */ /* 0x000fc600078ec0ff */
[----:B0-----:R-:W0:Y:S06]  /*1690*/  MUFU.RCP R10, R9 ;  /* 0x00000009000a7308 */ /* 0x001e2c0000001000 */
[----:B------:R-:W-:-:S04]  /*16a0*/  @!P1 SHF.L.U32 R12, R19, 0x2, RZ ;  /* 0x00000002130c9819 */ /* 0x000fc800000006ff */
[----:B------:R-:W-:Y:S01]  /*16b0*/  @!P1 LOP3.LUT R12, R12, 0xc, RZ, 0xc0, !PT ;  /* 0x0000000c0c0c9812 */ /* 0x000fe200078ec0ff */
[----:B0-----:R-:W-:Y:S01]  /*16c0*/  VIADD R10, R10, 0xffffffe ;  /* 0x0ffffffe0a0a7836 */ /* 0x001fe20000000000 */
[----:B------:R-:W0:Y:S03]  /*16d0*/  @!P1 S2R R9, SR_CgaCtaId ;  /* 0x0000000000099919 */ /* 0x000e260000008800 */
[----:B------:R-:W1:Y:S02]  /*16e0*/  F2I.FTZ.U32.TRUNC.NTZ R11, R10 ;  /* 0x0000000a000b7305 */ /* 0x000e64000021f000 */
[----:B-1----:R-:W-:Y:S02]  /*16f0*/  IMAD.MOV R4, RZ, RZ, -R11 ;  /* 0x000000ffff047224 */ /* 0x002fe400078e0a0b */
[----:B------:R-:W-:Y:S02]  /*1700*/  IMAD.MOV.U32 R10, RZ, RZ, RZ ;  /* 0x000000ffff0a7224 */ /* 0x000fe400078e00ff */
[----:B------:R-:W-:Y:S01]  /*1710*/  IMAD R5, R4, R3, RZ ;  /* 0x0000000304057224 */ /* 0x000fe200078e02ff */
[----:B------:R-:W-:-:S02]  /*1720*/  IABS R4, R2 ;  /* 0x0000000200047213 */ /* 0x000fc40000000000 */
[----:B------:R-:W-:Y:S01]  /*1730*/  LOP3.LUT R2, R2, UR5, RZ, 0x3c, !PT ;  /* 0x0000000502027c12 */ /* 0x000fe2000f8e3cff */
[----:B------:R-:W-:-:S03]  /*1740*/  IMAD.HI.U32 R5, R11, R5, R10 ;  /* 0x000000050b057227 */ /* 0x000fc600078e000a */
[----:B------:R-:W-:Y:S02]  /*1750*/  ISETP.GE.AND P2, PT, R2, RZ, PT ;  /* 0x000000ff0200720c */ /* 0x000fe40003f46270 */
[----:B------:R-:W-:Y:S01]  /*1760*/  @!P1 MOV R2, 0x400 ;  /* 0x0000040000029802 */ /* 0x000fe20000000f00 */
[----:B------:R-:W-:-:S04]  /*1770*/  IMAD.HI.U32 R5, R5, R4, RZ ;  /* 0x0000000405057227 */ /* 0x000fc800078e00ff */
        /* <DEDUP_REMOVED lines=8> */
[----:B0-----:R-:W-:Y:S02]  /*1800*/  @!P1 LEA R3, R9, R2, 0x18 ;  /* 0x0000000209039211 */ /* 0x001fe400078ec0ff */
[----:B------:R-:W-:-:S03]  /*1810*/  @!P1 MOV R9, 0x400 ;  /* 0x0000040000099802 */ /* 0x000fc60000000f00 */
[----:B------:R-:W-:-:S04]  /*1820*/  @!P1 IMAD R3, R14, 0x14, R3 ;  /* 0x000000140e039824 */ /* 0x000fc800078e0203 */
[----:B------:R-:W-:Y:S01]  /*1830*/  @!P1 IMAD.IADD R12, R3, 0x1, R12 ;  /* 0x00000001030c9824 */ /* 0x000fe200078e020c */
[----:B-1----:R-:W-:Y:S01]  /*1840*/  @!P1 LEA R2, R4, R9, 0x18 ;  /* 0x0000000904029211 */ /* 0x002fe200078ec0ff */
[----:B------:R-:W-:-:S04]  /*1850*/  @P3 VIADD R5, R5, 0x1 ;  /* 0x0000000105053836 */ /* 0x000fc80000000000 */
[----:B------:R-:W-:Y:S01]  /*1860*/  @!P2 IMAD.MOV R5, RZ, RZ, -R5 ;  /* 0x000000ffff05a224 */ /* 0x000fe200078e0a05 */
[----:B------:R-:W-:Y:S01]  /*1870*/  @!P0 LOP3.LUT R5, RZ, UR5, RZ, 0x33, !PT ;  /* 0x00000005ff058c12 */ /* 0x000fe2000f8e33ff */
[----:B------:R-:W-:Y:S01]  /*1880*/  @!P1 IMAD R11, R23, 0x14, R2 ;  /* 0x00000014170b9824 */ /* 0x000fe200078e0202 */
[----:B---3--:R-:W-:Y:S02]  /*1890*/  ISETP.GE.AND P0, PT, R14, UR18, PT ;  /* 0x000000120e007c0c */ /* 0x008fe4000bf06270 */
[----:B------:R-:W-:Y:S01]  /*18a0*/  SHF.R.U32.HI R2, RZ, 0x1, R19 ;  /* 0x00000001ff027819 */ /* 0x000fe20000011613 */
[----:B------:R-:W-:Y:S01]  /*18b0*/  IMAD R4, R5, UR8, RZ ;  /* 0x0000000805047c24 */ /* 0x000fe2000f8e02ff */
[----:B------:R-:W0:Y:S02]  /*18c0*/  LDCU.64 UR8, c[0x0][0x358] ;  /* 0x00006b00ff0877ac */ /* 0x000e240008000a00 */
[----:B------:R-:W-:Y:S02]  /*18d0*/  @!P1 LEA R11, R2, R11, 0x2 ;  /* 0x0000000b020b9211 */ /* 0x000fe400078e10ff */
[----:B------:R-:W-:-:S05]  /*18e0*/  IABS R13, R4 ;  /* 0x00000004000d7213 */ /* 0x000fca0000000000 */
[----:B------:R-:W-:Y:S01]  /*18f0*/  VIADD R10, R13, UR4 ;  /* 0x000000040d0a7c36 */ /* 0x000fe20008000000 */
[----:B--2---:R-:W-:Y:S06]  /*1900*/  @P0 BRA `(.L_x_253) ;  /* 0x0000000000400947 */ /* 0x004fec0003800000 */
        /* <DEDUP_REMOVED lines=16> */
.L_x_253:
[----:B0-----:R-:W-:Y:S05]  /*1a10*/  BSYNC.RECONVERGENT B0 ;  /* 0x0000000000007941 */ /* 0x001fea0003800200 */
.L_x_252:
[----:B-----5:R-:W-:Y:S01]  /*1a20*/  @!P1 STS [R12], R17 ;  /* 0x000000110c009388 */ /* 0x020fe20000000800 */
[----:B------:R-:W0:Y:S01]  /*1a30*/  I2F.RP R16, R13 ;  /* 0x0000000d00107306 */ /* 0x000e220000209400 */
[----:B------:R-:W-:Y:S01]  /*1a40*/  IABS R3, R15 ;  /* 0x0000000f00037213 */ /* 0x000fe20000000000 */
[----:B------:R-:W-:Y:S01]  /*1a50*/  BSSY.RECONVERGENT B1, `(.L_x_254) ;  /* 0x0000169000017945 */ /* 0x000fe20003800200 */
[----:B------:R-:W-:Y:S01]  /*1a60*/  BAR.SYNC.DEFER_BLOCKING 0x0 ;  /* 0x0000000000007b1d */ /* 0x000fe20000010000 */
[----:B------:R-:W-:Y:S01]  /*1a70*/  IABS R18, R4 ;  /* 0x0000000400127213 */ /* 0x000fe20000000000 */
[----:B-1----:R-:W-:Y:S01]  /*1a80*/  IMAD.MOV.U32 R21, RZ, RZ, 0x7f800000 ;  /* 0x7f800000ff157424 */ /* 0x002fe200078e00ff */
[----:B------:R-:W-:-:S03]  /*1a90*/  ISETP.NE.AND P5, PT, R4, RZ, PT ;  /* 0x000000ff0400720c */ /* 0x000fc60003fa5270 */
[----:B------:R-:W1:Y:S01]  /*1aa0*/  I2F.RP R14, R3 ;  /* 0x00000003000e7306 */ /* 0x000e620000209400 */
[----:B------:R-:W-:-:S07]  /*1ab0*/  IMAD.MOV R18, RZ, RZ, -R18 ;  /* 0x000000ffff127224 */ /* 0x000fce00078e0a12 */
[----:B0-----:R-:W0:Y:S08]  /*1ac0*/  MUFU.RCP R30, R16 ;  /* 0x00000010001e7308 */ /* 0x001e300000001000 */
[----:B-1----:R-:W1:Y:S01]  /*1ad0*/  MUFU.RCP R28, R14 ;  /* 0x0000000e001c7308 */ /* 0x002e620000001000 */
[----:B------:R2:W3:Y:S01]  /*1ae0*/  @!P1 LDS R24, [R11] ;  /* 0x000000000b189984 */ /* 0x0004e20000000800 */
[----:B0-----:R-:W-:-:S06]  /*1af0*/  VIADD R30, R30, 0xffffffe ;  /* 0x0ffffffe1e1e7836 */ /* 0x001fcc0000000000 */
[----:B------:R-:W0:Y:S01]  /*1b00*/  F2I.FTZ.U32.TRUNC.NTZ R31, R30 ;  /* 0x0000001e001f7305 */ /* 0x000e22000021f000 */
[----:B-1----:R-:W-:-:S07]  /*1b10*/  VIADD R28, R28, 0xffffffe ;  /* 0x0ffffffe1c1c7836 */ /* 0x002fce0000000000 */
[----:B------:R1:W4:Y:S01]  /*1b20*/  F2I.FTZ.U32.TRUNC.NTZ R29, R28 ;  /* 0x0000001c001d7305 */ /* 0x000322000021f000 */
[----:B--2---:R-:W-:Y:S01]  /*1b30*/  IABS R11, R10 ;  /* 0x0000000a000b7213 */ /* 0x004fe20000000000 */
[----:B0-----:R-:W-:Y:S02]  /*1b40*/  IMAD.MOV R20, RZ, RZ, -R31 ;  /* 0x000000ffff147224 */ /* 0x001fe400078e0a1f */
[----:B------:R-:W-:Y:S02]  /*1b50*/  IMAD.MOV.U32 R30, RZ, RZ, RZ ;  /* 0x000000ffff1e7224 */ /* 0x000fe400078e00ff */
[----:B------:R-:W-:Y:S02]  /*1b60*/  IMAD R20, R20, R13, RZ ;  /* 0x0000000d14147224 */ /* 0x000fe400078e02ff */
[----:B-1----:R-:W-:Y:S02]  /*1b70*/  HFMA2 R28, -RZ, RZ, 0, 0 ;  /* 0x00000000ff1c7431 */ /* 0x002fe400000001ff */
[----:B----4-:R-:W-:-:S02]  /*1b80*/  IMAD.MOV R16, RZ, RZ, -R29 ;  /* 0x000000ffff107224 */ /* 0x010fc400078e0a1d */
[----:B------:R-:W-:Y:S01]  /*1b90*/  IMAD.HI.U32 R20, R31, R20, R30 ;  /* 0x000000141f147227 */ /* 0x000fe200078e001e */
[----:B---3--:R-:W0:Y:S03]  /*1ba0*/  SHFL.BFLY PT, R9, R24, 0x1, 0x1f ;  /* 0x0c201f0018097f89 */ /* 0x008e2600000e0000 */
[----:B------:R-:W-:Y:S02]  /*1bb0*/  IMAD R16, R16, R3, RZ ;  /* 0x0000000310107224 */ /* 0x000fe400078e02ff */
[----:B------:R-:W-:-:S04]  /*1bc0*/  IMAD.HI.U32 R20, R20, R11, RZ ;  /* 0x0000000b14147227 */ /* 0x000fc800078e00ff */
[----:B------:R-:W-:-:S04]  /*1bd0*/  IMAD.HI.U32 R16, R29, R16, R28 ;  /* 0x000000101d107227 */ /* 0x000fc800078e001c */
[----:B------:R-:W-:Y:S02]  /*1be0*/  IMAD R18, R20, R18, R11 ;  /* 0x0000001214127224 */ /* 0x000fe400078e020b */
[----:B------:R-:W-:-:S03]  /*1bf0*/  IMAD.HI.U32 R16, R16, R11, RZ ;  /* 0x0000000b10107227 */ /* 0x000fc600078e00ff */
[----:B------:R-:W-:Y:S01]  /*1c00*/  ISETP.GT.U32.AND P2, PT, R13, R18, PT ;  /* 0x000000120d00720c */ /* 0x000fe20003f44070 */
[----:B------:R-:W-:-:S04]  /*1c10*/  IMAD.MOV R12, RZ, RZ, -R16 ;  /* 0x000000ffff0c7224 */ /* 0x000fc800078e0a10 */
[----:B------:R-:W-:Y:S01]  /*1c20*/  IMAD R12, R3, R12, R11 ;  /* 0x0000000c030c7224 */ /* 0x000fe200078e020b */
[C---:B------:R-:W-:Y:S02]  /*1c30*/  LOP3.LUT R11, R10.reuse, R13, RZ, 0x3c, !PT ;  /* 0x0000000d0a0b7212 */ /* 0x040fe400078e3cff */
[----:B0-----:R-:W-:Y:S02]  /*1c40*/  FMNMX.FTZ R9, R9, R24, !PT ;  /* 0x0000001809097209 */ /* 0x001fe40007810000 */
[----:B------:R-:W-:Y:S02]  /*1c50*/  LOP3.LUT R10, R10, R15, RZ, 0x3c, !PT ;  /* 0x0000000f0a0a7212 */ /* 0x000fe400078e3cff */
[C---:B------:R-:W-:Y:S01]  /*1c60*/  FSETP.NEU.FTZ.AND P0, PT, R9.reuse, -INF , PT ;  /* 0xff8000000900780b */ /* 0x040fe20003f1d000 */
[----:B------:R-:W-:Y:S01]  /*1c70*/  @!P2 IMAD.IADD R18, R18, 0x1, -R13 ;  /* 0x000000011212a824 */ /* 0x000fe200078e0a0d */
[----:B------:R-:W-:Y:S02]  /*1c80*/  @!P2 IADD3 R20, PT, PT, R20, 0x1, RZ ;  /* 0x000000011414a810 */ /* 0x000fe40007ffe0ff */
[----:B------:R-:W-:-:S02]  /*1c90*/  FSEL R9, R9, RZ, P0 ;  /* 0x000000ff09097208 */ /* 0x000fc40000000000 */
[----:B------:R-:W-:Y:S02]  /*1ca0*/  ISETP.GT.U32.AND P0, PT, R3, R12, PT ;  /* 0x0000000c0300720c */ /* 0x000fe40003f04070 */
[----:B------:R-:W-:Y:S01]  /*1cb0*/  ISETP.GE.U32.AND P1, PT, R18, R13, PT ;  /* 0x0000000d1200720c */ /* 0x000fe20003f26070 */
[----:B------:R-:W-:Y:S01]  /*1cc0*/  FADD.FTZ R17, -R9, R24 ;  /* 0x0000001809117221 */ /* 0x000fe20000010100 */
[----:B------:R-:W-:Y:S02]  /*1cd0*/  ISETP.GE.AND P2, PT, R10, RZ, PT ;  /* 0x000000ff0a00720c */ /* 0x000fe40003f46270 */
[----:B------:R-:W-:Y:S01]  /*1ce0*/  ISETP.GE.AND P3, PT, R11, RZ, PT ;  /* 0x000000ff0b00720c */ /* 0x000fe20003f66270 */
[----:B------:R-:W-:-:S06]  /*1cf0*/  FMUL.FTZ R17, R17, 1.4426950216293334961 ;  /* 0x3fb8aa3b11117820 */ /* 0x000fcc0000410000 */
[----:B------:R-:W0:Y:S01]  /*1d00*/  MUFU.EX2 R17, R17 ;  /* 0x0000001100117308 */ /* 0x000e220000000800 */
[----:B------:R-:W-:Y:S02]  /*1d10*/  @!P0 IMAD.IADD R12, R12, 0x1, -R3 ;  /* 0x000000010c0c8824 */ /* 0x000fe400078e0a03 */
[----:B------:R-:W-:Y:S02]  /*1d20*/  @P1 VIADD R20, R20, 0x1 ;  /* 0x0000000114141836 */ /* 0x000fe40000000000 */
[----:B------:R-:W-:Y:S01]  /*1d30*/  @!P0 VIADD R16, R16, 0x1 ;  /* 0x0000000110108836 */ /* 0x000fe20000000000 */
[----:B------:R-:W-:Y:S01]  /*1d40*/  ISETP.GE.U32.AND P4, PT, R12, R3, PT ;  /* 0x000000030c00720c */ /* 0x000fe20003f86070 */
[----:B------:R-:W-:Y:S01]  /*1d50*/  @!P3 IMAD.MOV R20, RZ, RZ, -R20 ;  /* 0x000000ffff14b224 */ /* 0x000fe200078e0a14 */
[----:B------:R-:W-:Y:S02]  /*1d60*/  ISETP.NE.AND P0, PT, R15, RZ, PT ;  /* 0x000000ff0f00720c */ /* 0x000fe40003f05270 */
[----:B------:R-:W-:-:S02]  /*1d70*/  ISETP.NE.AND P3, PT, R5, RZ, PT ;  /* 0x000000ff0500720c */ /* 0x000fc40003f65270 */
[----:B------:R-:W-:Y:S02]  /*1d80*/  @!P5 LOP3.LUT R20, RZ, R13, RZ, 0x33, !PT ;  /* 0x0000000dff14d212 */ /* 0x000fe400078e33ff */
[----:B------:R-:W-:Y:S02]  /*1d90*/  SEL R10, RZ, 0x1, !P3 ;  /* 0x00000001ff0a7807 */ /* 0x000fe40005800000 */
[----:B------:R-:W-:Y:S01]  /*1da0*/  SHF.R.S32.HI R5, RZ, 0x1f, R4 ;  /* 0x0000001fff057819 */ /* 0x000fe20000011404 */
[----:B0-----:R-:W0:Y:S01]  /*1db0*/  SHFL.BFLY PT, R14, R17, 0x1, 0x1f ;  /* 0x0c201f00110e7f89 */ /* 0x001e2200000e0000 */
[----:B------:R-:W-:Y:S01]  /*1dc0*/  SHF.R.S32.HI R3, RZ, 0x1f, R20 ;  /* 0x0000001fff037819 */ /* 0x000fe20000011414 */
[----:B------:R-:W-:Y:S01]  /*1dd0*/  IMAD R4, R4, UR11, RZ ;  /* 0x0000000b04047c24 */ /* 0x000fe2000f8e02ff */
[----:B------:R-:W-:Y:S02]  /*1de0*/  @P4 IADD3 R16, PT, PT, R16, 0x1, RZ ;  /* 0x0000000110104810 */ /* 0x000fe40007ffe0ff */
[----:B------:R-:W-:-:S03]  /*1df0*/  LOP3.LUT R10, R5, R10, RZ, 0xfc, !PT ;  /* 0x0000000a050a7212 */ /* 0x000fc600078efcff */
        /* <DEDUP_REMOVED lines=64> */
.L_x_257:
[----:B------:R-:W-:Y:S01]  /*2200*/  LEA.HI R2, R19, UR14, RZ, 0x1f ;  /* 0x0000000e13027c11 */ /* 0x000fe2000f8ff8ff */
[----:B------:R-:W-:Y:S01]  /*2210*/  IMAD.MOV.U32 R17, RZ, RZ, RZ ;  /* 0x000000ffff117224 */ /* 0x000fe200078e00ff */
[----:B------:R-:W-:Y:S02]  /*2220*/  MOV R18, R30 ;  /* 0x0000001e00127202 */ /* 0x000fe40000000f00 */
[----:B------:R-:W-:Y:S01]  /*2230*/  MOV R14, 0x2260 ;  /* 0x00002260000e7802 */ /* 0x000fe20000000f00 */
[----:B------:R-:W-:Y:S02]  /*2240*/  IMAD.MOV.U32 R22, RZ, RZ, R2 ;  /* 0x000000ffff167224 */ /* 0x000fe400078e0002 */
[----:B------:R-:W-:Y:S05]  /*2250*/  CALL.REL.NOINC `($__internal_6_$__cuda_sm20_div_s64) ;  /* 0x0000001c00487944 */ /* 0x000fea0003c00000 */
[----:B------:R-:W-:Y:S02]  /*2260*/  IADD3 R9, PT, PT, -R10, RZ, RZ ;  /* 0x000000ff0a097210 */ /* 0x000fe40007ffe1ff */
[----:B------:R-:W-:-:S03]  /*2270*/  MOV R31, R11 ;  /* 0x0000000b001f7202 */ /* 0x000fc60000000f00 */
[----:B------:R-:W-:Y:S01]  /*2280*/  IMAD R9, R30, R9, R2 ;  /* 0x000000091e097224 */ /* 0x000fe200078e0202 */
[----:B------:R-:W-:-:S07]  /*2290*/  MOV R30, R10 ;  /* 0x0000000a001e7202 */ /* 0x000fce0000000f00 */
.L_x_258:
        /* <DEDUP_REMOVED lines=59> */
.L_x_260:
[----:B------:R-:W-:Y:S01]  /*2650*/  IMAD.MOV.U32 R22, RZ, RZ, R30 ;  /* 0x000000ffff167224 */ /* 0x000fe200078e001e */
[----:B------:R-:W-:Y:S01]  /*2660*/  MOV R17, R31 ;  /* 0x0000001f00117202 */ /* 0x000fe20000000f00 */
[----:B------:R-:W-:Y:S01]  /*2670*/  IMAD.MOV.U32 R18, RZ, RZ, R34 ;  /* 0x000000ffff127224 */ /* 0x000fe200078e0022 */
[----:B------:R-:W-:Y:S02]  /*2680*/  MOV R14, 0x26a0 ;  /* 0x000026a0000e7802 */ /* 0x000fe40000000f00 */
[----:B------:R-:W-:Y:S05]  /*2690*/  CALL.REL.NOINC `($__internal_6_$__cuda_sm20_div_s64) ;  /* 0x0000001800387944 */ /* 0x000fea0003c00000 */
[----:B------:R-:W-:-:S05]  /*26a0*/  IADD3 R31, PT, PT, -R10, RZ, RZ ;  /* 0x000000ff0a1f7210 */ /* 0x000fca0007ffe1ff */
[----:B------:R-:W-:Y:S02]  /*26b0*/  IMAD R31, R31, R34, R30 ;  /* 0x000000221f1f7224 */ /* 0x000fe400078e021e */
.L_x_261:
[----:B------:R-:W-:Y:S05]  /*26c0*/  BSYNC.RECONVERGENT B0 ;  /* 0x0000000000007941 */ /* 0x000fea0003800200 */
.L_x_259:
        /* <DEDUP_REMOVED lines=157> */
.L_x_256:
[----:B------:R-:W0:Y:S01]  /*30a0*/  LDC.64 R4, c[0x0][0x420] ;  /* 0x00010800ff047b82 */ /* 0x000e220000000a00 */
[----:B------:R-:W-:-:S05]  /*30b0*/  IADD3 R2, PT, PT, R2, UR14, RZ ;  /* 0x0000000e02027c10 */ /* 0x000fca000fffe0ff */
[----:B0-----:R-:W-:-:S05]  /*30c0*/  IMAD.WIDE.U32 R2, R2, 0x4, R4 ;  /* 0x0000000402027825 */ /* 0x001fca00078e0004 */
[----:B------:R1:W-:Y:S02]  /*30d0*/  STG.E desc[UR8][R2.64], R21 ;  /* 0x0000001502007986 */ /* 0x0003e4000c101908 */
.L_x_255:
[----:B------:R-:W-:Y:S05]  /*30e0*/  BSYNC.RECONVERGENT B1 ;  /* 0x0000000000017941 */ /* 0x000fea0003800200 */
.L_x_254:
        /* <DEDUP_REMOVED lines=11> */
[----:B--2---:R-:W-:Y:S01]  /*31a0*/  LEA R3, R0, R3, 0x18 ;  /* 0x0000000300037211 */ /* 0x004fe200078ec0ff */
[----:B------:R-:W-:-:S04]  /*31b0*/  IMAD.SHL.U32 R0, R19, 0x2, RZ ;  /* 0x0000000213007824 */ /* 0x000fc800078e00ff */
[----:B------:R-:W-:Y:S01]  /*31c0*/  IMAD R2, R2, 0x14, R3 ;  /* 0x0000001402027824 */ /* 0x000fe200078e0203 */
[----:B------:R-:W-:-:S04]  /*31d0*/  LOP3.LUT R3, R0, 0x7fc, RZ, 0xc0, !PT ;  /* 0x000007fc00037812 */ /* 0x000fc800078ec0ff */
[----:B------:R-:W-:-:S05]  /*31e0*/  IADD3 R3, PT, PT, R2, R3, RZ ;  /* 0x0000000302037210 */ /* 0x000fca0007ffe0ff */
[----:B0-----:R2:W-:Y:S02]  /*31f0*/  STS [R3], R4 ;  /* 0x0000000403007388 */ /* 0x0015e40000000800 */
.L_x_263:
[----:B------:R-:W-:Y:S05]  /*3200*/  BSYNC.RECONVERGENT B0 ;  /* 0x0000000000007941 */ /* 0x000fea0003800200 */
.L_x_262:
        /* <DEDUP_REMOVED lines=43> */
.L_x_274:
        /* <DEDUP_REMOVED lines=9> */
.L_x_267:
[----:B------:R-:W-:Y:S05]  /*3550*/  BSYNC.RECONVERGENT B0 ;  /* 0x0000000000007941 */ /* 0x000fea0003800200 */
.L_x_266:
        /* <DEDUP_REMOVED lines=12> */
.L_x_269:
[----:B------:R-:W-:Y:S05]  /*3620*/  BSYNC.RECONVERGENT B0 ;  /* 0x0000000000007941 */ /* 0x000fea0003800200 */
.L_x_268:
        /* <DEDUP_REMOVED lines=12> */
.L_x_271:
[----:B------:R-:W-:Y:S05]  /*36f0*/  BSYNC.RECONVERGENT B0 ;  /* 0x0000000000007941 */ /* 0x000fea0003800200 */
.L_x_270:
        /* <DEDUP_REMOVED lines=12> */
.L_x_273:
[----:B------:R-:W-:Y:S05]  /*37c0*/  BSYNC.RECONVERGENT B0 ;  /* 0x0000000000007941 */ /* 0x000fea0003800200 */
.L_x_272:
        /* <DEDUP_REMOVED lines=11> */
.L_x_265:
        /* <DEDUP_REMOVED lines=11> */
.L_x_277:
        /* <DEDUP_REMOVED lines=8> */
.L_x_276:
[----:B------:R-:W-:Y:S05]  /*39b0*/  BSYNC.RECONVERGENT B0 ;  /* 0x0000000000007941 */ /* 0x000fea0003800200 */
.L_x_275:
        /* <DEDUP_REMOVED lines=9> */
.L_x_264:
        /* <DEDUP_REMOVED lines=83> */
        .weak           $__internal_6_$__cuda_sm20_div_s64
        .type           $__internal_6_$__cuda_sm20_div_s64,@function
        .size           $__internal_6_$__cuda_sm20_div_s64,(.L_x_14854 - $__internal_6_$__cuda_sm20_div_s64)
$__internal_6_$__cuda_sm20_div_s64:
        /* <DEDUP_REMOVED lines=83> */
[----:B------:R-:W-:Y:S06]  /*44b0*/  RET.REL.NODEC R12 `(_ZN5flash32flash_fwd_splitkv_combine_kernelI23Flash_fwd_kernel_traitsILi128ELi64ELi128ELi4ELb0ELb0EN7cutlass10bfloat16_tE19Flash_kernel_traitsILi128ELi64ELi128ELi4ES3_EELi4ELi1ELb0EEEvNS_16Flash_fwd_paramsE) ;  /* 0xffffffb80cd07950 */ /* 0x000fec0003c3ffff */
.L_x_278:
        /* <DEDUP_REMOVED lines=12> */
.L_x_14854:


//--------------------- .text._ZN5flash32flash_fwd_splitkv_combine_kernelI23Flash_fwd_kernel_traitsILi128ELi64ELi128ELi4ELb0ELb0EN7cutlass10bfloat16_tE19Flash_kernel_traitsILi128ELi64ELi128ELi4ES3_EELi4ELi7ELb1EEEvNS_16Flash_fwd_paramsE --------------------------
	.section	.text._ZN5flash32flash_fwd_splitkv_combine_kernelI23Flash_fwd_kernel_traitsILi128ELi64ELi128ELi4ELb0ELb0EN7cutlass10bfloat16_tE19Flash_kernel_traitsILi128ELi64ELi128ELi4ES3_EELi4ELi7ELb1EEEvNS_16Flash_fwd_paramsE,"ax",@progbits
	.align	128
        .global         _ZN5flash32flash_fwd_splitkv_combine_kernelI23Flash_fwd_kernel_traitsILi128ELi64ELi128ELi4ELb0ELb0EN7cutlass10bfloat16_tE19Flash_kernel_traitsILi128ELi64ELi128ELi4ES3_EELi4ELi7ELb1EEEvNS_16Flash_fwd_paramsE
        .type           _ZN5flash32flash_fwd_splitkv_combine_kernelI23Flash_fwd_kernel_traitsILi128ELi64ELi128ELi4ELb0ELb0EN7cutlass10bfloat16_tE19Flash_kernel_traitsILi128ELi64ELi128ELi4ES3_EELi4ELi7ELb1EEEvNS_16Flash_fwd_paramsE,@function
        .size           _ZN5flash32flash_fwd_splitkv_combine_kernelI23Flash_fwd_kernel_traitsILi128ELi64ELi128ELi4ELb0ELb0EN7cutlass10bfloat16_tE19Flash_kernel_traitsILi128ELi64ELi128ELi4ES3_EELi4ELi7ELb1EEEvNS_16Flash_fwd_paramsE,(.L_x_14855 - _ZN5flash32flash_fwd_splitkv_combine_kernelI23Flash_fwd_kernel_traitsILi128ELi64ELi128ELi4ELb0ELb0EN7cutlass10bfloat16_tE19Flash_kernel_traitsILi128ELi64ELi128ELi4ES3_EELi4ELi7ELb1EEEvNS_16Flash_fwd_paramsE)
        .other          _ZN5flash32flash_fwd_splitkv_combine_kernelI23Flash_fwd_kernel_traitsILi128ELi64ELi128ELi4ELb0ELb0EN7cutlass10bfloat16_tE19Flash_kernel_traitsILi128ELi64ELi128ELi4ES3_EELi4ELi7ELb1EEEvNS_16Flash_fwd_paramsE,@"STO_CUDA_ENTRY STV_DEFAULT"
_ZN5flash32flash_fwd_splitkv_combine_kernelI23Flash_fwd_kernel_traitsILi128ELi64ELi128ELi4ELb0ELb0EN7cutlass10bfloat16_tE19Flash_kernel_traitsILi128ELi64ELi128ELi4ES3_EELi4ELi7ELb1EEEvNS_16Flash_fwd_paramsE:
.text._ZN5flash32flash_fwd_splitkv_combine_kernelI23Flash_fwd_kernel_traitsILi128ELi64ELi128ELi4ELb0ELb0EN7cutlass10bfloat16_tE19Flash_kernel_traitsILi128ELi64ELi128ELi4ES3_EELi4ELi7ELb1EEEvNS_16Flash_fwd_paramsE:
        /* <DEDUP_REMOVED lines=38> */
.L_x_279:
[----:B------:R-:W-:Y:S01]  /*0260*/  IMAD.U32 R22, RZ, RZ, UR20 ;  /* 0x00000014ff167e24 */ /* 0x000fe2000f8e00ff */
[----:B------:R-:W-:Y:S01]  /*0270*/  MOV R20, UR18 ;  /* 0x0000001200147c02 */ /* 0x000fe20008000f00 */
[----:B------:R-:W-:Y:S01]  /*0280*/  IMAD.U32 R15, RZ, RZ, UR14 ;  /* 0x0000000eff0f7e24 */ /* 0x000fe2000f8e00ff */
[----:B------:R-:W-:Y:S02]  /*0290*/  MOV R13, UR5 ;  /* 0x00000005000d7c02 */ /* 0x000fe40008000f00 */
[----:B------:R-:W-:Y:S02]  /*02a0*/  MOV R18, 0x2c0 ;  /* 0x000002c000127802 */ /* 0x000fe40000000f00 */
[----:B------:R-:W-:Y:S05]  /*02b0*/  CALL.REL.NOINC `($__internal_7_$__cuda_sm20_div_s64) ;  /* 0x0000004c00807944 */ /* 0x000fea0003c00000 */
[----:B------:R-:W-:-:S07]  /*02c0*/  MOV R14, R0 ;  /* 0x00000000000e7202 */ /* 0x000fce0000000f00 */
.L_x_280:
        /* <DEDUP_REMOVED lines=30> */
.L_x_282:
[----:B------:R-:W-:Y:S02]  /*04b0*/  MOV R22, R14 ;  /* 0x0000000e00167202 */ /* 0x000fe40000000f00 */
[----:B------:R-:W-:Y:S02]  /*04c0*/  MOV R18, 0x4e0 ;  /* 0x000004e000127802 */ /* 0x000fe40000000f00 */
[----:B------:R-:W-:Y:S05]  /*04d0*/  CALL.REL.NOINC `($__internal_7_$__cuda_sm20_div_s64) ;  /* 0x0000004800f87944 */ /* 0x000fea0003c00000 */
[----:B------:R-:W-:Y:S02]  /*04e0*/  MOV R6, R0 ;  /* 0x0000000000067202 */ /* 0x000fe40000000f00 */
[----:B------:R-:W-:Y:S02]  /*04f0*/  MOV R7, R15 ;  /* 0x0000000f00077202 */ /* 0x000fe40000000f00 */
.L_x_283:
[----:B------:R-:W-:Y:S05]  /*0500*/  BSYNC.RECONVERGENT B0 ;  /* 0x0000000000007941 */ /* 0x000fea0003800200 */
.L_x_281:
        /* <DEDUP_REMOVED lines=58> */
.L_x_285:
[----:B------:R-:W-:Y:S01]  /*08b0*/  IMAD.MOV.U32 R22, RZ, RZ, R20 ;  /* 0x000000ffff167224 */ /* 0x000fe200078e0014 */
[----:B------:R-:W-:Y:S01]  /*08c0*/  MOV R20, R14 ;  /* 0x0000000e00147202 */ /* 0x000fe20000000f00 */
[----:B------:R-:W-:Y:S01]  /*08d0*/  IMAD.MOV.U32 R15, RZ, RZ, R13 ;  /* 0x000000ffff0f7224 */ /* 0x000fe200078e000d */
[----:B------:R-:W-:Y:S02]  /*08e0*/  MOV R13, R32 ;  /* 0x00000020000d7202 */ /* 0x000fe40000000f00 */
[----:B------:R-:W-:Y:S02]  /*08f0*/  MOV R18, 0x910 ;  /* 0x0000091000127802 */ /* 0x000fe40000000f00 */
[----:B------:R-:W-:Y:S05]  /*0900*/  CALL.REL.NOINC `($__internal_7_$__cuda_sm20_div_s64) ;  /* 0x0000004400ec7944 */ /* 0x000fea0003c00000 */
[----:B------:R-:W-:Y:S02]  /*0910*/  MOV R22, R0 ;  /* 0x0000000000167202 */ /* 0x000fe40000000f00 */
[----:B------:R-:W-:Y:S02]  /*0920*/  MOV R23, R15 ;  /* 0x0000000f00177202 */ /* 0x000fe40000000f00 */
.L_x_286:
[----:B------:R-:W-:Y:S05]  /*0930*/  BSYNC.RECONVERGENT B0 ;  /* 0x0000000000007941 */ /* 0x000fea0003800200 */
.L_x_284:
        /* <DEDUP_REMOVED lines=125> */
.L_x_288:
[----:B------:R-:W-:Y:S01]  /*1110*/  IMAD.MOV.U32 R15, RZ, RZ, R23 ;  /* 0x000000ffff0f7224 */ /* 0x000fe200078e0017 */
[----:B------:R-:W-:Y:S01]  /*1120*/  MOV R20, R11 ;  /* 0x0000000b00147202 */ /* 0x000fe20000000f00 */
[----:B------:R-:W-:Y:S01]  /*1130*/  IMAD.MOV.U32 R13, RZ, RZ, R3 ;  /* 0x000000ffff0d7224 */ /* 0x000fe200078e0003 */
[----:B------:R-:W-:Y:S02]  /*1140*/  MOV R18, 0x1160 ;  /* 0x0000116000127802 */ /* 0x000fe40000000f00 */
[----:B------:R-:W-:Y:S05]  /*1150*/  CALL.REL.NOINC `($__internal_7_$__cuda_sm20_div_s64) ;  /* 0x0000003c00d87944 */ /* 0x000fea0003c00000 */
[----:B------:R-:W-:Y:S02]  /*1160*/  MOV R36, R0 ;  /* 0x0000000000247202 */ /* 0x000fe40000000f00 */
[----:B------:R-:W-:Y:S02]  /*1170*/  MOV R37, R15 ;  /* 0x0000000f00257202 */ /* 0x000fe40000000f00 */
.L_x_289:
[----:B------:R-:W-:Y:S05]  /*1180*/  BSYNC.RECONVERGENT B0 ;  /* 0x0000000000007941 */ /* 0x000fea0003800200 */
.L_x_287:
        /* <DEDUP_REMOVED lines=57> */
.L_x_291:
[----:B------:R-:W-:Y:S01]  /*1520*/  IMAD.MOV.U32 R22, RZ, RZ, R6 ;  /* 0x000000ffff167224 */ /* 0x000fe200078e0006 */
[----:B------:R-:W-:Y:S01]  /*1530*/  MOV R15, R7 ;  /* 0x00000007000f7202 */ /* 0x000fe20000000f00 */
[----:B------:R-:W-:Y:S01]  /*1540*/  IMAD.MOV.U32 R20, RZ, RZ, R10 ;  /* 0x000000ffff147224 */ /* 0x000fe200078e000a */
[----:B------:R-:W-:Y:S02]  /*1550*/  MOV R18, 0x1570 ;  /* 0x0000157000127802 */ /* 0x000fe40000000f00 */
[----:B------:R-:W-:Y:S05]  /*1560*/  CALL.REL.NOINC `($__internal_7_$__cuda_sm20_div_s64) ;  /* 0x0000003800d47944 */ /* 0x000fea0003c00000 */
[----:B------:R-:W-:Y:S02]  /*1570*/  MOV R18, R0 ;  /* 0x0000000000127202 */ /* 0x000fe40000000f00 */
[----:B------:R-:W-:Y:S02]  /*1580*/  MOV R19, R15 ;  /* 0x0000000f00137202 */ /* 0x000fe40000000f00 */
.L_x_292:
[----:B------:R-:W-:Y:S05]  /*1590*/  BSYNC.RECONVERGENT B0 ;  /* 0x0000000000007941 */ /* 0x000fea0003800200 */
.L_x_290:
        /* <DEDUP_REMOVED lines=8> */
[----:B------:R-:W-:-:S03]  /*1620*/  ISETP.LT.U32.AND P3, PT, R20, UR8, PT ;  /* 0x0000000814007c0c */ /* 0x000fc6000bf61070 */
[C---:B------:R-:W-:Y:S01]  /*1630*/  VIADD R2, R21.reuse, 0x40 ;  /* 0x0000004015027836 */ /* 0x040fe20000000000 */
[----:B------:R-:W-:Y:S01]  /*1640*/  ISETP.GT.AND.EX P3, PT, R0, RZ, PT, P3 ;  /* 0x000000ff0000720c */ /* 0x000fe20003f64330 */
[C---:B------:R-:W-:Y:S02]  /*1650*/  VIADD R15, R21.reuse, 0x20 ;  /* 0x00000020150f7836 */ /* 0x040fe40000000000 */
[C---:B------:R-:W-:Y:S01]  /*1660*/  VIADD R0, R21.reuse, 0x60 ;  /* 0x0000006015007836 */ /* 0x040fe20000000000 */
[----:B-1----:R-:W-:Y:S02]  /*1670*/  ISETP.GE.OR P6, PT, R21, UR4, !P3 ;  /* 0x0000000415007c0c */ /* 0x002fe4000dfc6670 */
[----:B------:R-:W-:Y:S02]  /*1680*/  ISETP.GE.OR P4, PT, R2, UR4, !P3 ;  /* 0x0000000402007c0c */ /* 0x000fe4000df86670 */
[----:B------:R-:W-:Y:S02]  /*1690*/  ISETP.GE.OR P5, PT, R15, UR4, !P3 ;  /* 0x000000040f007c0c */ /* 0x000fe4000dfa6670 */
[----:B------:R-:W-:-:S07]  /*16a0*/  ISETP.GE.OR P3, PT, R0, UR4, !P3 ;  /* 0x0000000400007c0c */ /* 0x000fce000df66670 */
[----:B------:R-:W0:Y:S01]  /*16b0*/  @!P6 LDC.64 R16, c[0x0][0x428] ;  /* 0x00010a00ff10eb82 */ /* 0x000e220000000a00 */
[C---:B------:R-:W-:Y:S02]  /*16c0*/  @!P6 IADD3 R24, P0, PT, R20.reuse, UR19, RZ ;  /* 0x000000131418ec10 */ /* 0x040fe4000ff1e0ff */
[C---:B------:R-:W-:Y:S02]  /*16d0*/  @!P4 IADD3 R26, P1, PT, R20.reuse, UR19, RZ ;  /* 0x00000013141acc10 */ /* 0x040fe4000ff3e0ff */
[----:B------:R-:W-:Y:S02]  /*16e0*/  @!P6 IADD3.X R25, PT, PT, RZ, RZ, RZ, P0, !PT ;  /* 0x000000ffff19e210 */ /* 0x000fe400007fe4ff */
[----:B------:R-:W-:Y:S01]  /*16f0*/  @!P5 IADD3 R28, P2, PT, R20, UR19, RZ ;  /* 0x00000013141cdc10 */ /* 0x000fe2000ff5e0ff */
[----:B------:R-:W1:Y:S01]  /*1700*/  @!P4 LDC.64 R8, c[0x0][0x428] ;  /* 0x00010a00ff08cb82 */ /* 0x000e620000000a00 */
[----:B------:R-:W-:Y:S02]  /*1710*/  @!P4 IMAD.X R27, RZ, RZ, RZ, P1 ;  /* 0x000000ffff1bc224 */ /* 0x000fe400008e06ff */
[----:B------:R-:W-:-:S04]  /*1720*/  @!P6 IMAD.WIDE.U32 R24, R21, UR20, R24 ;  /* 0x000000141518ec25 */ /* 0x000fc8000f8e0018 */
[----:B------:R-:W-:Y:S01]  /*1730*/  @!P6 IMAD R22, R21, UR14, R25 ;  /* 0x0000000e1516ec24 */ /* 0x000fe2000f8e0219 */
[----:B------:R-:W3:Y:S01]  /*1740*/  @!P5 LDC.64 R12, c[0x0][0x428] ;  /* 0x00010a00ff0cdb82 */ /* 0x000ee20000000a00 */
[----:B------:R-:W-:-:S07]  /*1750*/  @!P5 IMAD.X R29, RZ, RZ, RZ, P2 ;  /* 0x000000ffff1dd224 */ /* 0x000fce00010e06ff */
[----:B------:R-:W4:Y:S01]  /*1760*/  @!P3 LDC.64 R6, c[0x0][0x428] ;  /* 0x00010a00ff06bb82 */ /* 0x000f220000000a00 */
[----:B0-----:R-:W-:Y:S01]  /*1770*/  @!P6 LEA R30, P0, R24, R16, 0x2 ;  /* 0x00000010181ee211 */ /* 0x001fe200078010ff */
[----:B------:R-:W-:-:S03]  /*1780*/  @!P4 IMAD.WIDE.U32 R26, R2, UR20, R26 ;  /* 0x00000014021acc25 */ /* 0x000fc6000f8e001a */
[----:B------:R-:W-:Y:S01]  /*1790*/  @!P6 LEA.HI.X R31, R24, R17, R22, 0x2, P0 ;  /* 0x00000011181fe211 */ /* 0x000fe200000f1416 */
[----:B------:R-:W-:Y:S01]  /*17a0*/  @!P5 IMAD.WIDE.U32 R28, R15, UR20, R28 ;  /* 0x000000140f1cdc25 */ /* 0x000fe2000f8e001c */
[----:B------:R-:W-:-:S03]  /*17b0*/  @!P3 IADD3 R24, P0, PT, R20, UR19, RZ ;  /* 0x000000131418bc10 */ /* 0x000fc6000ff1e0ff */
[----:B------:R-:W-:Y:S02]  /*17c0*/  IMAD.MOV.U32 R16, RZ, RZ, -0x800000 ;  /* 0xff800000ff107424 */ /* 0x000fe400078e00ff */
[----:B------:R-:W-:Y:S01]  /*17d0*/  @!P3 IMAD.X R25, RZ, RZ, RZ, P0 ;  /* 0x000000ffff19b224 */ /* 0x000fe200000e06ff */
[----:B-1----:R-:W-:Y:S01]  /*17e0*/  @!P4 LEA R8, P1, R26, R8, 0x2 ;  /* 0x000000081a08c211 */ /* 0x002fe200078210ff */
[----:B------:R-:W-:Y:S02]  /*17f0*/  @!P4 IMAD R2, R2, UR14, R27 ;  /* 0x0000000e0202cc24 */ /* 0x000fe4000f8e021b */
[----:B------:R-:W-:Y:S01]  /*1800*/  @!P3 IMAD.WIDE.U32 R24, R0, UR20, R24 ;  /* 0x000000140018bc25 */ /* 0x000fe2000f8e0018 */
[----:B---3--:R-:W-:Y:S01]  /*1810*/  @!P5 LEA R12, P2, R28, R12, 0x2 ;  /* 0x0000000c1c0cd211 */ /* 0x008fe200078410ff */
[----:B--2---:R-:W2:Y:S01]  /*1820*/  @!P6 LDG.E R16, desc[UR10][R30.64] ;  /* 0x0000000a1e10e981 */ /* 0x004ea2000c1e1900 */
[----:B------:R-:W-:Y:S01]  /*1830*/  @!P4 LEA.HI.X R9, R26, R9, R2, 0x2, P1 ;  /* 0x000000091a09c211 */ /* 0x000fe200008f1402 */
[----:B------:R-:W-:Y:S01]  /*1840*/  @!P5 IMAD R22, R15, UR14, R29 ;  /* 0x0000000e0f16dc24 */ /* 0x000fe2000f8e021d */
[----:B------:R-:W-:Y:S01]  /*1850*/  MOV R2, 0xff800000 ;  /* 0xff80000000027802 */ /* 0x000fe20000000f00 */
[----:B------:R-:W-:Y:S01]  /*1860*/  @!P3 IMAD R0, R0, UR14, R25 ;  /* 0x0000000e0000bc24 */ /* 0x000fe2000f8e0219 */
[----:B----4-:R-:W-:Y:S01]  /*1870*/  @!P3 LEA R6, P0, R24, R6, 0x2 ;  /* 0x000000061806b211 */ /* 0x010fe200078010ff */
[----:B------:R-:W-:Y:S01]  /*1880*/  IMAD.MOV.U32 R15, RZ, RZ, -0x800000 ;  /* 0xff800000ff0f7424 */ /* 0x000fe200078e00ff */
[----:B------:R-:W-:-:S02]  /*1890*/  @!P5 LEA.HI.X R13, R28, R13, R22, 0x2, P2 ;  /* 0x0000000d1c0dd211 */ /* 0x000fc400010f1416 */
[----:B------:R-:W-:Y:S01]  /*18a0*/  @!P3 LEA.HI.X R7, R24, R7, R0, 0x2, P0 ;  /* 0x000000071807b211 */ /* 0x000fe200000f1400 */
[----:B------:R-:W-:Y:S02]  /*18b0*/  IMAD.MOV.U32 R0, RZ, RZ, -0x800000 ;  /* 0xff800000ff007424 */ /* 0x000fe400078e00ff */
[----:B------:R0:W3:Y:S04]  /*18c0*/  @!P5 LDG.E R2, desc[UR10][R12.64] ;  /* 0x0000000a0c02d981 */ /* 0x0000e8000c1e1900 */
[----:B------:R1:W4:Y:S04]  /*18d0*/  @!P4 LDG.E R15, desc[UR10][R8.64] ;  /* 0x0000000a080fc981 */ /* 0x000328000c1e1900 */
[----:B------:R5:W4:Y:S01]  /*18e0*/  @!P3 LDG.E R0, desc[UR10][R6.64] ;  /* 0x0000000a0600b981 */ /* 0x000b22000c1e1900 */
[----:B------:R-:W5:Y:S01]  /*18f0*/  S2UR UR4, SR_CgaCtaId ;  /* 0x00000000000479c3 */ /* 0x000f620000008800 */
[C---:B------:R-:W-:Y:S01]  /*1900*/  ISETP.GT.U32.AND P2, PT, R4.reuse, 0x17f, PT ;  /* 0x0000017f0400780c */ /* 0x040fe20003f44070 */
[----:B------:R-:W-:Y:S01]  /*1910*/  UMOV UR5, 0x400 ;  /* 0x0000040000057882 */ /* 0x000fe20000000000 */
[C---:B------:R-:W-:Y:S01]  /*1920*/  ISETP.GT.U32.AND P1, PT, R4.reuse, 0xff, PT ;  /* 0x000000ff0400780c */ /* 0x040fe20003f24070 */
[----:B------:R-:W-:Y:S01]  /*1930*/  IMAD.MOV.U32 R23, RZ, RZ, -0x800000 ;  /* 0xff800000ff177424 */ /* 0x000fe200078e00ff */
[C---:B------:R-:W-:Y:S01]  /*1940*/  ISETP.GT.U32.AND P0, PT, R4.reuse, 0x7f, PT ;  /* 0x0000007f0400780c */ /* 0x040fe20003f04070 */
[----:B------:R-:W-:Y:S01]  /*1950*/  IMAD.MOV.U32 R26, RZ, RZ, -0x800000 ;  /* 0xff800000ff1a7424 */ /* 0x000fe200078e00ff */
[C---:B------:R-:W-:Y:S01]  /*1960*/  ISETP.GT.U32.AND P3, PT, R4.reuse, 0x1ff, PT ;  /* 0x000001ff0400780c */ /* 0x040fe20003f64070 */
[----:B------:R-:W-:Y:S01]  /*1970*/  IMAD.MOV.U32 R24, RZ, RZ, -0x800000 ;  /* 0xff800000ff187424 */ /* 0x000fe200078e00ff */
[----:B------:R-:W-:Y:S01]  /*1980*/  LOP3.LUT P4, RZ, R4, 0x380, RZ, 0xc0, !PT ;  /* 0x0000038004ff7812 */ /* 0x000fe2000788c0ff */
[----:B------:R-:W-:Y:S01]  /*1990*/  BSSY.RECONVERGENT B1, `(.L_x_293) ;  /* 0x00001c9000017945 */ /* 0x000fe20003800200 */
[----:B------:R-:W-:-:S03]  /*19a0*/  MOV R28, 0xff800000 ;  /* 0xff800000001c7802 */ /* 0x000fc60000000f00 */
[C---:B------:R-:W-:Y:S02]  /*19b0*/  @!P2 IMAD.SHL.U32 R22, R4.reuse, 0x4, RZ ;  /* 0x000000040416a824 */ /* 0x040fe400078e00ff */
[C---:B------:R-:W-:Y:S02]  /*19c0*/  @!P1 IMAD.SHL.U32 R17, R4.reuse, 0x4, RZ ;  /* 0x0000000404119824 */ /* 0x040fe400078e00ff */
[----:B0-----:R-:W-:Y:S02]  /*19d0*/  @!P0 SHF.L.U32 R13, R4, 0x2, RZ ;  /* 0x00000002040d8819 */ /* 0x001fe400000006ff */
[----:B------:R-:W-:Y:S02]  /*19e0*/  @!P2 LOP3.LUT R12, R22, 0xc, RZ, 0xc0, !PT ;  /* 0x0000000c160ca812 */ /* 0x000fe400078ec0ff */
[----:B-1----:R-:W-:Y:S01]  /*19f0*/  @!P0 LOP3.LUT R8, R13, 0xc, RZ, 0xc0, !PT ;  /* 0x0000000c0d088812 */ /* 0x002fe200078ec0ff */
[----:B-----5:R-:W-:Y:S01]  /*1a00*/  ULEA UR4, UR4, UR5, 0x18 ;  /* 0x0000000504047291 */ /* 0x020fe2000f8ec0ff */
[----:B------:R-:W-:-:S02]  /*1a10*/  @!P1 LOP3.LUT R6, R17, 0xc, RZ, 0xc0, !PT ;  /* 0x0000000c11069812 */ /* 0x000fc400078ec0ff */
[----:B------:R-:W-:-:S03]  /*1a20*/  LOP3.LUT R9, R4, 0x1f, RZ, 0xc0, !PT ;  /* 0x0000001f04097812 */ /* 0x000fc600078ec0ff */
[----:B------:R-:W-:Y:S01]  /*1a30*/  LEA R20, R20, UR4, 0x2 ;  /* 0x0000000414147c11 */ /* 0x000fe2000f8e10ff */
[----:B------:R-:W-:Y:S02]  /*1a40*/  @!P2 VIADD R12, R12, UR4 ;  /* 0x000000040c0cac36 */ /* 0x000fe40008000000 */
[----:B------:R-:W-:Y:S02]  /*1a50*/  @!P1 VIADD R6, R6, UR4 ;  /* 0x0000000406069c36 */ /* 0x000fe40008000000 */
[----:B------:R-:W-:Y:S02]  /*1a60*/  @!P0 VIADD R8, R8, UR4 ;  /* 0x0000000408088c36 */ /* 0x000fe40008000000 */
[C---:B------:R-:W-:Y:S02]  /*1a70*/  IMAD R13, R21.reuse, 0x14, R20 ;  /* 0x00000014150d7824 */ /* 0x040fe400078e0214 */
[C---:B------:R-:W-:Y:S01]  /*1a80*/  @!P2 IMAD R7, R21.reuse, 0x14, R12 ;  /* 0x000000141507a824 */ /* 0x040fe200078e020c */
[----:B------:R-:W-:Y:S01]  /*1a90*/  SHF.R.U32.HI R12, RZ, 0x5, R4 ;  /* 0x00000005ff0c7819 */ /* 0x000fe20000011604 */
[----:B------:R-:W-:-:S02]  /*1aa0*/  @!P1 IMAD R6, R21, 0x14, R6 ;  /* 0x0000001415069824 */ /* 0x000fc400078e0206 */
[----:B------:R-:W-:Y:S01]  /*1ab0*/  @!P0 IMAD R21, R21, 0x14, R8 ;  /* 0x0000001415158824 */ /* 0x000fe200078e0208 */
[----:B------:R-:W-:Y:S01]  /*1ac0*/  LEA R8, R12, UR4, 0x2 ;  /* 0x000000040c087c11 */ /* 0x000fe2000f8e10ff */
[----:B------:R-:W-:-:S04]  /*1ad0*/  USHF.R.S32.HI UR4, URZ, 0x1f, UR21 ;  /* 0x0000001fff047899 */ /* 0x000fc80008011415 */
[----:B------:R-:W-:Y:S01]  /*1ae0*/  IMAD R25, R9, 0x14, R8 ;  /* 0x0000001409197824 */ /* 0x000fe200078e0208 */
[----:B------:R-:W-:Y:S01]  /*1af0*/  ULOP3.LUT UR4, UR4, 0x1, URZ, 0xfc, !UPT ;  /* 0x0000000104047892 */ /* 0x000fe2000f8efcff */
[----:B--2---:R0:W-:Y:S04]  /*1b00*/  @!P3 STS [R13], R16 ;  /* 0x000000100d00b388 */ /* 0x0041e80000000800 */
[----:B---3--:R-:W-:Y:S04]  /*1b10*/  @!P2 STS [R7+0x280], R2 ;  /* 0x000280020700a388 */ /* 0x008fe80000000800 */
[----:B----4-:R-:W-:Y:S04]  /*1b20*/  @!P1 STS [R6+0x500], R15 ;  /* 0x0005000f06009388 */ /* 0x010fe80000000800 */
[----:B------:R1:W-:Y:S01]  /*1b30*/  @!P0 STS [R21+0x780], R0 ;  /* 0x0007800015008388 */ /* 0x0003e20000000800 */
[----:B------:R-:W-:Y:S01]  /*1b40*/  BAR.SYNC.DEFER_BLOCKING 0x0 ;  /* 0x0000000000007b1d */ /* 0x000fe20000010000 */
[----:B0-----:R-:W-:-:S07]  /*1b50*/  IMAD.MOV.U32 R16, RZ, RZ, RZ ;  /* 0x000000ffff107224 */ /* 0x001fce00078e00ff */
[----:B-1----:R-:W0:Y:S01]  /*1b60*/  LDC R0, c[0x0][0x434] ;  /* 0x00010d00ff007b82 */ /* 0x002e220000000800 */
[----:B------:R-:W-:Y:S04]  /*1b70*/  @!P4 LDS R28, [R25] ;  /* 0x00000000191cc984 */ /* 0x000fe80000000800 */
[----:B------:R-:W-:Y:S04]  /*1b80*/  @!P4 LDS R23, [R25+0x280] ;  /* 0x000280001917c984 */ /* 0x000fe80000000800 */
[----:B------:R-:W1:Y:S04]  /*1b90*/  @!P4 LDS R26, [R25+0x500] ;  /* 0x00050000191ac984 */ /* 0x000e680000000800 */
[----:B------:R-:W2:Y:S01]  /*1ba0*/  @!P4 LDS R24, [R25+0x780] ;  /* 0x000780001918c984 */ /* 0x000ea20000000800 */
[----:B0-----:R-:W-:-:S04]  /*1bb0*/  IABS R2, R0 ;  /* 0x0000000000027213 */ /* 0x001fc80000000000 */
[----:B------:R-:W0:Y:S08]  /*1bc0*/  I2F.RP R15, R2 ;  /* 0x00000002000f7306 */ /* 0x000e300000209400 */
[----:B0-----:R-:W0:Y:S01]  /*1bd0*/  MUFU.RCP R17, R15 ;  /* 0x0000000f00117308 */ /* 0x001e220000001000 */
[----:B-1----:R-:W-:-:S04]  /*1be0*/  FMNMX3.FTZ R7, R28, R23, R26, !PT ;  /* 0x000000171c077276 */ /* 0x002fc8000781001a */
[----:B--2---:R-:W-:-:S05]  /*1bf0*/  FMNMX.FTZ R7, R7, R24, !PT ;  /* 0x0000001807077209 */ /* 0x004fca0007810000 */
[----:B------:R-:W1:Y:S01]  /*1c00*/  SHFL.BFLY PT, R6, R7, 0x10, 0x1f ;  /* 0x0e001f0007067f89 */ /* 0x000e6200000e0000 */
[----:B0-----:R-:W-:-:S06]  /*1c10*/  IADD3 R17, PT, PT, R17, 0xffffffe, RZ ;  /* 0x0ffffffe11117810 */ /* 0x001fcc0007ffe0ff */
[----:B------:R-:W0:Y:S02]  /*1c20*/  F2I.FTZ.U32.TRUNC.NTZ R17, R17 ;  /* 0x0000001100117305 */ /* 0x000e24000021f000 */
[----:B0-----:R-:W-:Y:S01]  /*1c30*/  IMAD.MOV R8, RZ, RZ, -R17 ;  /* 0x000000ffff087224 */ /* 0x001fe200078e0a11 */
[----:B-1----:R-:W-:-:S05]  /*1c40*/  FMNMX.FTZ R6, R7, R6, !PT ;  /* 0x0000000607067209 */ /* 0x002fca0007810000 */
[----:B------:R-:W0:Y:S02]  /*1c50*/  SHFL.BFLY PT, R13, R6, 0x8, 0x1f ;  /* 0x0d001f00060d7f89 */ /* 0x000e2400000e0000 */
[----:B0-----:R-:W-:-:S05]  /*1c60*/  FMNMX.FTZ R13, R6, R13, !PT ;  /* 0x0000000d060d7209 */ /* 0x001fca0007810000 */
[----:B------:R-:W0:Y:S02]  /*1c70*/  SHFL.BFLY PT, R20, R13, 0x4, 0x1f ;  /* 0x0c801f000d147f89 */ /* 0x000e2400000e0000 */
[----:B0-----:R-:W-:Y:S01]  /*1c80*/  FMNMX.FTZ R20, R13, R20, !PT ;  /* 0x000000140d147209 */ /* 0x001fe20007810000 */
[----:B------:R-:W-:Y:S01]  /*1c90*/  IMAD R13, R8, R2, RZ ;  /* 0x00000002080d7224 */ /* 0x000fe200078e02ff */
[----:B------:R-:W-:Y:S02]  /*1ca0*/  IABS R8, R5 ;  /* 0x0000000500087213 */ /* 0x000fe40000000000 */
[----:B------:R-:W-:Y:S01]  /*1cb0*/  LOP3.LUT R5, R5, R0, RZ, 0x3c, !PT ;  /* 0x0000000005057212 */ /* 0x000fe200078e3cff */
[----:B------:R-:W0:Y:S01]  /*1cc0*/  SHFL.BFLY PT, R7, R20, 0x2, 0x1f ;  /* 0x0c401f0014077f89 */ /* 0x000e2200000e0000 */
[----:B------:R-:W-:Y:S02]  /*1cd0*/  IMAD.HI.U32 R13, R17, R13, R16 ;  /* 0x0000000d110d7227 */ /* 0x000fe400078e0010 */
[----:B------:R-:W-:-:S04]  /*1ce0*/  ISETP.GE.AND P1, PT, R5, RZ, PT ;  /* 0x000000ff0500720c */ /* 0x000fc80003f26270 */
[----:B------:R-:W-:-:S04]  /*1cf0*/  IMAD.HI.U32 R16, R13, R8, RZ ;  /* 0x000000080d107227 */ /* 0x000fc800078e00ff */
[----:B------:R-:W-:-:S04]  /*1d00*/  IMAD.MOV R17, RZ, RZ, -R16 ;  /* 0x000000ffff117224 */ /* 0x000fc800078e0a10 */
[----:B------:R-:W-:Y:S01]  /*1d10*/  IMAD R17, R2, R17, R8 ;  /* 0x0000001102117224 */ /* 0x000fe200078e0208 */
        /* <DEDUP_REMOVED lines=15> */
[-C--:B------:R-:W-:Y:S01]  /*1e10*/  @!P0 IADD3 R17, PT, PT, R17, -R2.reuse, RZ ;  /* 0x8000000211118210 */ /* 0x080fe20007ffe0ff */
[----:B------:R-:W-:Y:S01]  /*1e20*/  @!P0 VIADD R16, R16, 0x1 ;  /* 0x0000000110108836 */ /* 0x000fe20000000000 */
[----:B------:R-:W-:Y:S02]  /*1e30*/  ISETP.NE.AND P0, PT, R0, RZ, PT ;  /* 0x000000ff0000720c */ /* 0x000fe40003f05270 */
[----:B------:R-:W-:-:S03]  /*1e40*/  ISETP.GE.U32.AND P2, PT, R17, R2, PT ;  /* 0x000000021100720c */ /* 0x000fc60003f46070 */
[----:B------:R-:W0:Y:S08]  /*1e50*/  MUFU.EX2 R8, R8 ;  /* 0x0000000800087308 */ /* 0x000e300000000800 */
[----:B------:R-:W1:Y:S02]  /*1e60*/  MUFU.EX2 R7, R7 ;  /* 0x0000000700077308 */ /* 0x000e640000000800 */
[----:B------:R-:W-:-:S06]  /*1e70*/  @P2 VIADD R16, R16, 0x1 ;  /* 0x0000000110102836 */ /* 0x000fcc0000000000 */
[----:B------:R-:W2:Y:S01]  /*1e80*/  MUFU.EX2 R30, R6 ;  /* 0x00000006001e7308 */ /* 0x000ea20000000800 */
[----:B0-----:R-:W-:-:S04]  /*1e90*/  FADD.FTZ R8, R15, R8 ;  /* 0x000000080f087221 */ /* 0x001fc80000010000 */
[----:B-1----:R-:W-:Y:S01]  /*1ea0*/  FADD.FTZ R5, R8, R7 ;  /* 0x0000000708057221 */ /* 0x002fe20000010000 */
[----:B------:R-:W-:Y:S02]  /*1eb0*/  IMAD.MOV.U32 R8, RZ, RZ, R16 ;  /* 0x000000ffff087224 */ /* 0x000fe400078e0010 */
[----:B------:R-:W0:Y:S03]  /*1ec0*/  LDC R16, c[0x0][0x3e0] ;  /* 0x0000f800ff107b82 */ /* 0x000e260000000800 */
[----:B------:R-:W-:Y:S01]  /*1ed0*/  @!P1 IADD3 R8, PT, PT, -R8, RZ, RZ ;  /* 0x000000ff08089210 */ /* 0x000fe20007ffe1ff */
[----:B--2---:R-:W-:Y:S01]  /*1ee0*/  FADD.FTZ R30, R5, R30 ;  /* 0x0000001e051e7221 */ /* 0x004fe20000010000 */
[----:B------:R-:W-:-:S04]  /*1ef0*/  @!P0 LOP3.LUT R8, RZ, R0, RZ, 0x33, !PT ;  /* 0x00000000ff088212 */ /* 0x000fc800078e33ff */
[----:B------:R-:W1:Y:S01]  /*1f00*/  SHFL.BFLY PT, R17, R30, 0x10, 0x1f ;  /* 0x0e001f001e117f89 */ /* 0x000e6200000e0000 */
[----:B------:R-:W-:Y:S01]  /*1f10*/  IMAD R7, R8, UR4, RZ ;  /* 0x0000000408077c24 */ /* 0x000fe2000f8e02ff */
[----:B------:R-:W2:Y:S04]  /*1f20*/  LDCU UR4, c[0x0][0x430] ;  /* 0x00008600ff0477ac */ /* 0x000ea80008000800 */
[----:B------:R-:W-:Y:S02]  /*1f30*/  IABS R20, R7 ;  /* 0x0000000700147213 */ /* 0x000fe40000000000 */
[----:B------:R-:W-:Y:S02]  /*1f40*/  ISETP.NE.AND P5, PT, R7, RZ, PT ;  /* 0x000000ff0700720c */ /* 0x000fe40003fa5270 */
[----:B------:R-:W3:Y:S01]  /*1f50*/  I2F.RP R27, R20 ;  /* 0x00000014001b7306 */ /* 0x000ee20000209400 */
[----:B0-----:R-:W-:-:S07]  /*1f60*/  IABS R6, R16 ;  /* 0x0000001000067213 */ /* 0x001fce0000000000 */
[----:B------:R-:W0:Y:S01]  /*1f70*/  I2F.RP R21, R6 ;  /* 0x0000000600157306 */ /* 0x000e220000209400 */
[----:B-1----:R-:W-:-:S07]  /*1f80*/  FADD.FTZ R17, R30, R17 ;  /* 0x000000111e117221 */ /* 0x002fce0000010000 */
[----:B---3--:R-:W1:Y:S01]  /*1f90*/  MUFU.RCP R2, R27 ;  /* 0x0000001b00027308 */ /* 0x008e620000001000 */
[----:B------:R-:W3:Y:S07]  /*1fa0*/  SHFL.BFLY PT, R22, R17, 0x8, 0x1f ;  /* 0x0d001f0011167f89 */ /* 0x000eee00000e0000 */
[----:B0-----:R-:W0:Y:S01]  /*1fb0*/  MUFU.RCP R30, R21 ;  /* 0x00000015001e7308 */ /* 0x001e220000001000 */
[----:B-1----:R-:W-:-:S07]  /*1fc0*/  VIADD R34, R2, 0xffffffe ;  /* 0x0ffffffe02227836 */ /* 0x002fce0000000000 */
[----:B------:R-:W1:Y:S01]  /*1fd0*/  F2I.FTZ.U32.TRUNC.NTZ R35, R34 ;  /* 0x0000002200237305 */ /* 0x000e62000021f000 */
[----:B0-----:R-:W-:Y:S02]  /*1fe0*/  VIADD R30, R30, 0xffffffe ;  /* 0x0ffffffe1e1e7836 */ /* 0x001fe40000000000 */
[----:B---3--:R-:W-:-:S05]  /*1ff0*/  FADD.FTZ R22, R17, R22 ;  /* 0x0000001611167221 */ /* 0x008fca0000010000 */
[----:B------:R-:W0:Y:S01]  /*2000*/  F2I.FTZ.U32.TRUNC.NTZ R31, R30 ;  /* 0x0000001e001f7305 */ /* 0x000e22000021f000 */
[----:B------:R-:W3:Y:S01]  /*2010*/  SHFL.BFLY PT, R15, R22, 0x4, 0x1f ;  /* 0x0c801f00160f7f89 */ /* 0x000ee200000e0000 */
[----:B-1----:R-:W-:Y:S02]  /*2020*/  IMAD.MOV R5, RZ, RZ, -R35 ;  /* 0x000000ffff057224 */ /* 0x002fe400078e0a23 */
[----:B------:R-:W-:Y:S02]  /*2030*/  IMAD.MOV.U32 R34, RZ, RZ, RZ ;  /* 0x000000ffff227224 */ /* 0x000fe400078e00ff */
[----:B------:R-:W-:Y:S01]  /*2040*/  IMAD R5, R5, R20, RZ ;  /* 0x0000001405057224 */ /* 0x000fe200078e02ff */
[----:B0-----:R-:W-:-:S03]  /*2050*/  IADD3 R2, PT, PT, RZ, -R31, RZ ;  /* 0x8000001fff027210 */ /* 0x001fc60007ffe0ff */
[----:B------:R-:W-:-:S04]  /*2060*/  IMAD.HI.U32 R34, R35, R5, R34 ;  /* 0x0000000523227227 */ /* 0x000fc800078e0022 */
[----:B------:R-:W-:Y:S02]  /*2070*/  IMAD R17, R2, R6, RZ ;  /* 0x0000000602117224 */ /* 0x000fe400078e02ff */
[----:B------:R-:W-:Y:S02]  /*2080*/  VIADD R5, R20, UR17 ;  /* 0x0000001114057c36 */ /* 0x000fe40008000000 */
[----:B------:R-:W-:Y:S02]  /*2090*/  IMAD.MOV.U32 R30, RZ, RZ, RZ ;  /* 0x000000ffff1e7224 */ /* 0x000fe400078e00ff */
[----:B---3--:R-:W-:Y:S02]  /*20a0*/  FADD.FTZ R15, R22, R15 ;  /* 0x0000000f160f7221 */ /* 0x008fe40000010000 */
[----:B------:R-:W-:Y:S01]  /*20b0*/  IMAD.HI.U32 R22, R31, R17, R30 ;  /* 0x000000111f167227 */ /* 0x000fe200078e001e */
[----:B------:R-:W-:Y:S02]  /*20c0*/  IABS R17, R7 ;  /* 0x0000000700117213 */ /* 0x000fe40000000000 */
[----:B------:R-:W-:Y:S01]  /*20d0*/  IABS R21, R5 ;  /* 0x0000000500157213 */ /* 0x000fe20000000000 */
[----:B------:R-:W0:Y:S01]  /*20e0*/  SHFL.BFLY PT, R2, R15, 0x2, 0x1f ;  /* 0x0c401f000f027f89 */ /* 0x000e2200000e0000 */
[----:B------:R-:W-:-:S03]  /*20f0*/  IADD3 R17, PT, PT, RZ, -R17, RZ ;  /* 0x80000011ff117210 */ /* 0x000fc60007ffe0ff */
[----:B------:R-:W-:-:S04]  /*2100*/  IMAD.HI.U32 R34, R34, R21, RZ ;  /* 0x0000001522227227 */ /* 0x000fc800078e00ff */
[----:B------:R-:W-:-:S04]  /*2110*/  IMAD.HI.U32 R22, R22, R21, RZ ;  /* 0x0000001516167227 */ /* 0x000fc800078e00ff */
[----:B------:R-:W-:Y:S02]  /*2120*/  IMAD R27, R34, R17, R21 ;  /* 0x00000011221b7224 */ /* 0x000fe400078e0215 */
[----:B------:R-:W-:-:S03]  /*2130*/  IMAD.MOV R17, RZ, RZ, -R22 ;  /* 0x000000ffff117224 */ /* 0x000fc600078e0a16 */
[----:B------:R-:W-:Y:S01]  /*2140*/  ISETP.GT.U32.AND P3, PT, R20, R27, PT ;  /* 0x0000001b1400720c */ /* 0x000fe20003f64070 */
[----:B------:R-:W-:-:S05]  /*2150*/  IMAD R21, R6, R17, R21 ;  /* 0x0000001106157224 */ /* 0x000fca00078e0215 */
[----:B------:R-:W-:Y:S01]  /*2160*/  ISETP.GT.U32.AND P1, PT, R6, R21, PT ;  /* 0x000000150600720c */ /* 0x000fe20003f24070 */
[----:B0-----:R-:W-:Y:S02]  /*2170*/  FADD.FTZ R2, R15, R2 ;  /* 0x000000020f027221 */ /* 0x001fe40000010000 */
[----:B------:R-:W0:Y:S03]  /*2180*/  LDC.U8 R15, c[0x0][0x549] ;  /* 0x00015240ff0f7b82 */ /* 0x000e260000000000 */
[----:B------:R-:W1:Y:S01]  /*2190*/  SHFL.BFLY PT, R17, R2, 0x1, 0x1f ;  /* 0x0c201f0002117f89 */ /* 0x000e6200000e0000 */
[----:B------:R-:W-:Y:S01]  /*21a0*/  @!P3 IMAD.IADD R27, R27, 0x1, -R20 ;  /* 0x000000011b1bb824 */ /* 0x000fe200078e0a14 */
[----:B------:R-:W-:-:S04]  /*21b0*/  @!P3 IADD3 R34, PT, PT, R34, 0x1, RZ ;  /* 0x000000012222b810 */ /* 0x000fc80007ffe0ff */
[-C--:B------:R-:W-:Y:S01]  /*21c0*/  ISETP.GE.U32.AND P2, PT, R27, R20.reuse, PT ;  /* 0x000000141b00720c */ /* 0x080fe20003f46070 */
[----:B------:R-:W-:Y:S01]  /*21d0*/  @!P1 IMAD.IADD R21, R21, 0x1, -R6 ;  /* 0x0000000115159824 */ /* 0x000fe200078e0a06 */
[C---:B------:R-:W-:Y:S01]  /*21e0*/  LOP3.LUT R27, R5.reuse, R20, RZ, 0x3c, !PT ;  /* 0x00000014051b7212 */ /* 0x040fe200078e3cff */
[----:B------:R-:W-:Y:S01]  /*21f0*/  @!P1 VIADD R22, R22, 0x1 ;  /* 0x0000000116169836 */ /* 0x000fe20000000000 */
[----:B------:R-:W-:Y:S02]  /*2200*/  LOP3.LUT R5, R5, R16, RZ, 0x3c, !PT ;  /* 0x0000001005057212 */ /* 0x000fe400078e3cff */
[----:B------:R-:W-:Y:S02]  /*2210*/  ISETP.GE.U32.AND P4, PT, R21, R6, PT ;  /* 0x000000061500720c */ /* 0x000fe40003f86070 */
[----:B------:R-:W-:Y:S02]  /*2220*/  ISETP.GE.AND P3, PT, R5, RZ, PT ;  /* 0x000000ff0500720c */ /* 0x000fe40003f66270 */
[----:B------:R-:W-:-:S02]  /*2230*/  ISETP.NE.AND P1, PT, R16, RZ, PT ;  /* 0x000000ff1000720c */ /* 0x000fc40003f25270 */
[----:B------:R-:W-:Y:S01]  /*2240*/  ISETP.GE.AND P0, PT, R27, RZ, PT ;  /* 0x000000ff1b00720c */ /* 0x000fe20003f06270 */
[----:B------:R-:W-:Y:S01]  /*2250*/  @P2 VIADD R34, R34, 0x1 ;  /* 0x0000000122222836 */ /* 0x000fe20000000000 */
[----:B------:R-:W-:Y:S01]  /*2260*/  SHF.R.S32.HI R6, RZ, 0x1f, R7 ;  /* 0x0000001fff067819 */ /* 0x000fe20000011407 */
[----:B-1----:R-:W-:-:S04]  /*2270*/  FADD.FTZ R17, R2, R17 ;  /* 0x0000001102117221 */ /* 0x002fc80000010000 */
[----:B------:R-:W-:Y:S01]  /*2280*/  @P4 VIADD R22, R22, 0x1 ;  /* 0x0000000116164836 */ /* 0x000fe20000000000 */
[----:B------:R-:W-:Y:S02]  /*2290*/  ISETP.NE.AND P4, PT, R8, RZ, PT ;  /* 0x000000ff0800720c */ /* 0x000fe40003f85270 */
[----:B------:R-:W-:Y:S01]  /*22a0*/  FSETP.NE.FTZ.AND P2, PT, R17, RZ, PT ;  /* 0x000000ff1100720b */ /* 0x000fe20003f55000 */
[----:B------:R-:W-:Y:S01]  /*22b0*/  @!P3 IMAD.MOV R22, RZ, RZ, -R22 ;  /* 0x000000ffff16b224 */ /* 0x000fe200078e0a16 */
[----:B------:R-:W-:Y:S02]  /*22c0*/  @!P1 LOP3.LUT R22, RZ, R16, RZ, 0x33, !PT ;  /* 0x00000010ff169212 */ /* 0x000fe400078e33ff */
[----:B------:R-:W-:Y:S02]  /*22d0*/  LOP3.LUT P1, RZ, R4, 0x39f, RZ, 0xc0, !PT ;  /* 0x0000039f04ff7812 */ /* 0x000fe4000782c0ff */
[----:B------:R-:W-:Y:S02]  /*22e0*/  @!P0 IADD3 R34, PT, PT, -R34, RZ, RZ ;  /* 0x000000ff22228210 */ /* 0x000fe40007ffe1ff */
[----:B0-----:R-:W-:-:S02]  /*22f0*/  ISETP.NE.AND P0, PT, R15, RZ, PT ;  /* 0x000000ff0f00720c */ /* 0x001fc40003f05270 */
[----:B------:R-:W-:Y:S02]  /*2300*/  @!P5 LOP3.LUT R34, RZ, R20, RZ, 0x33, !PT ;  /* 0x00000014ff22d212 */ /* 0x000fe400078e33ff */
[C---:B------:R-:W-:Y:S01]  /*2310*/  SEL R15, R0.reuse, 0x1, !P0 ;  /* 0x00000001000f7807 */ /* 0x040fe20004000000 */
[----:B------:R-:W0:Y:S01]  /*2320*/  @P2 MUFU.LG2 R2, R17 ;  /* 0x0000001100022308 */ /* 0x000e220000000c00 */
[----:B------:R-:W-:Y:S01]  /*2330*/  SEL R5, RZ, 0x1, !P4 ;  /* 0x00000001ff057807 */ /* 0x000fe20006000000 */
[----:B--2---:R-:W-:Y:S01]  /*2340*/  IMAD R0, R0, UR4, RZ ;  /* 0x0000000400007c24 */ /* 0x004fe2000f8e02ff */
[----:B------:R-:W-:Y:S02]  /*2350*/  ISETP.LT.U32.AND P0, PT, R18, R34, PT ;  /* 0x000000221200720c */ /* 0x000fe40003f01070 */
[----:B------:R-:W-:Y:S01]  /*2360*/  SHF.R.S32.HI R21, RZ, 0x1f, R34 ;  /* 0x0000001fff157819 */ /* 0x000fe20000011422 */
[----:B------:R-:W-:Y:S01]  /*2370*/  IMAD R7, R7, R0, RZ ;  /* 0x0000000007077224 */ /* 0x000fe200078e02ff */
[----:B------:R-:W-:Y:S01]  /*2380*/  LOP3.LUT R5, R6, R5, RZ, 0xfc, !PT ;  /* 0x0000000506057212 */ /* 0x000fe200078efcff */
[----:B------:R-:W-:Y:S01]  /*2390*/  IMAD R6, R22, R15, RZ ;  /* 0x0000000f16067224 */ /* 0x000fe200078e02ff */
[----:B------:R-:W-:Y:S01]  /*23a0*/  ISETP.LT.AND.EX P0, PT, R19, R21, PT, P0 ;  /* 0x000000151300720c */ /* 0x000fe20003f01300 */
[----:B------:R-:W-:-:S02]  /*23b0*/  IMAD.MOV.U32 R21, RZ, RZ, 0x7f800000 ;  /* 0x7f800000ff157424 */ /* 0x000fc400078e00ff */
[----:B------:R-:W-:Y:S01]  /*23c0*/  IMAD R6, R5, R6, RZ ;  /* 0x0000000605067224 */ /* 0x000fe200078e02ff */
[----:B------:R-:W-:Y:S01]  /*23d0*/  SEL R8, R18, R34, P0 ;  /* 0x0000002212087207 */ /* 0x000fe20000000000 */
[----:B0-----:R-:W-:Y:S01]  /*23e0*/  @P2 FFMA.FTZ R21, R2, 0.69314718246459960938, R13 ;  /* 0x3f31721802152823 */ /* 0x001fe2000001000d */
[----:B------:R-:W-:Y:S07]  /*23f0*/  @P1 BRA `(.L_x_294) ;  /* 0x0000001000881947 */ /* 0x000fee0003800000 */
        /* <DEDUP_REMOVED lines=51> */
.L_x_296:
[----:B------:R-:W-:Y:S01]  /*2730*/  IMAD.MOV.U32 R15, RZ, RZ, RZ ;  /* 0x000000ffff0f7224 */ /* 0x000fe200078e00ff */
[----:B------:R-:W-:Y:S02]  /*2740*/  MOV R20, R34 ;  /* 0x0000002200147202 */ /* 0x000fe40000000f00 */
[----:B------:R-:W-:Y:S02]  /*2750*/  MOV R18, 0x2770 ;  /* 0x0000277000127802 */ /* 0x000fe40000000f00 */
[----:B------:R-:W-:Y:S05]  /*2760*/  CALL.REL.NOINC `($__internal_7_$__cuda_sm20_div_s64) ;  /* 0x0000002800547944 */ /* 0x000fea0003c00000 */
[----:B------:R-:W-:Y:S02]  /*2770*/  IADD3 R5, PT, PT, -R0, RZ, RZ ;  /* 0x000000ff00057210 */ /* 0x000fe40007ffe1ff */
[----:B------:R-:W-:-:S03]  /*2780*/  MOV R35, R15 ;  /* 0x0000000f00237202 */ /* 0x000fc60000000f00 */
[----:B------:R-:W-:Y:S01]  /*2790*/  IMAD R22, R34, R5, R22 ;  /* 0x0000000522167224 */ /* 0x000fe200078e0216 */
[----:B------:R-:W-:-:S07]  /*27a0*/  MOV R34, R0 ;  /* 0x0000000000227202 */ /* 0x000fce0000000f00 */
.L_x_297:
        /* <DEDUP_REMOVED lines=59> */
.L_x_299:
[----:B------:R-:W-:Y:S01]  /*2b60*/  IMAD.MOV.U32 R22, RZ, RZ, R34 ;  /* 0x000000ffff167224 */ /* 0x000fe200078e0022 */
[----:B------:R-:W-:Y:S01]  /*2b70*/  MOV R15, R35 ;  /* 0x00000023000f7202 */ /* 0x000fe20000000f00 */
[----:B------:R-:W-:Y:S01]  /*2b80*/  IMAD.MOV.U32 R20, RZ, RZ, R32 ;  /* 0x000000ffff147224 */ /* 0x000fe200078e0020 */
[----:B------:R-:W-:Y:S02]  /*2b90*/  MOV R18, 0x2bb0 ;  /* 0x00002bb000127802 */ /* 0x000fe40000000f00 */
[----:B------:R-:W-:Y:S05]  /*2ba0*/  CALL.REL.NOINC `($__internal_7_$__cuda_sm20_div_s64) ;  /* 0x0000002400447944 */ /* 0x000fea0003c00000 */
[----:B------:R-:W-:-:S05]  /*2bb0*/  IADD3 R33, PT, PT, -R0, RZ, RZ ;  /* 0x000000ff00217210 */ /* 0x000fca0007ffe1ff */
[----:B------:R-:W-:Y:S02]  /*2bc0*/  IMAD R33, R33, R32, R34 ;  /* 0x0000002021217224 */ /* 0x000fe400078e0222 */
.L_x_300:
[----:B------:R-:W-:Y:S05]  /*2bd0*/  BSYNC.RECONVERGENT B0 ;  /* 0x0000000000007941 */ /* 0x000fea0003800200 */
.L_x_298:
        /* <DEDUP_REMOVED lines=20> */
[----:B--2---:R-:W0:Y:S08]  /*2d20*/  MUFU.RCP R34, R22 ;  /* 0x0000001600227308 */ /* 0x004e300000001000 */
[----:B------:R-:W1:Y:S08]  /*2d30*/  F2I.FTZ.U32.TRUNC.NTZ R37, R36 ;  /* 0x0000002400257305 */ /* 0x000e70000021f000 */
[----:B------:R-:W2:Y:S01]  /*2d40*/  F2I.FTZ.U32.TRUNC.NTZ R31, R30 ;  /* 0x0000001e001f7305 */ /* 0x000ea2000021f000 */
[----:B0-----:R-:W-:Y:S01]  /*2d50*/  IADD3 R34, PT, PT, R34, 0xffffffe, RZ ;  /* 0x0ffffffe22227810 */ /* 0x001fe20007ffe0ff */
[----:B-1----:R-:W-:-:S06]  /*2d60*/  IMAD.MOV R13, RZ, RZ, -R37 ;  /* 0x000000ffff0d7224 */ /* 0x002fcc00078e0a25 */
[----:B------:R-:W0:Y:S01]  /*2d70*/  MUFU.RCP R2, R2 ;  /* 0x0000000200027308 */ /* 0x000e220000001000 */
[----:B------:R-:W-:Y:S02]  /*2d80*/  IMAD.MOV.U32 R36, RZ, RZ, RZ ;  /* 0x000000ffff247224 */ /* 0x000fe400078e00ff */
[----:B------:R-:W-:Y:S02]  /*2d90*/  IMAD R13, R13, R18, RZ ;  /* 0x000000120d0d7224 */ /* 0x000fe400078e02ff */
[----:B--2---:R-:W-:-:S03]  /*2da0*/  IMAD.MOV R20, RZ, RZ, -R31 ;  /* 0x000000ffff147224 */ /* 0x004fc600078e0a1f */
[----:B------:R1:W2:Y:S01]  /*2db0*/  F2I.FTZ.U32.TRUNC.NTZ R35, R34 ;  /* 0x0000002200237305 */ /* 0x0002a2000021f000 */
[----:B------:R-:W-:Y:S02]  /*2dc0*/  IMAD.MOV.U32 R30, RZ, RZ, RZ ;  /* 0x000000ffff1e7224 */ /* 0x000fe400078e00ff */
[----:B------:R-:W-:Y:S02]  /*2dd0*/  IMAD R20, R20, R19, RZ ;  /* 0x0000001314147224 */ /* 0x000fe400078e02ff */
[----:B------:R-:W-:Y:S01]  /*2de0*/  IMAD.HI.U32 R29, R37, R13, R36 ;  /* 0x0000000d251d7227 */ /* 0x000fe200078e0024 */
[----:B------:R-:W-:-:S03]  /*2df0*/  IABS R13, R16 ;  /* 0x00000010000d7213 */ /* 0x000fc60000000000 */
[----:B------:R-:W-:Y:S01]  /*2e00*/  IMAD.HI.U32 R31, R31, R20, R30 ;  /* 0x000000141f1f7227 */ /* 0x000fe200078e001e */
[----:B0-----:R-:W-:Y:S01]  /*2e10*/  IADD3 R20, PT, PT, R2, 0xffffffe, RZ ;  /* 0x0ffffffe02147810 */ /* 0x001fe20007ffe0ff */
[----:B------:R-:W0:Y:S01]  /*2e20*/  I2F.U32.RP R22, R13 ;  /* 0x0000000d00167306 */ /* 0x000e220000209000 */
[----:B------:R-:W-:Y:S01]  /*2e30*/  IABS R30, R14 ;  /* 0x0000000e001e7213 */ /* 0x000fe20000000000 */
[----:B-1----:R-:W-:Y:S02]  /*2e40*/  HFMA2 R34, -RZ, RZ, 0, 0 ;  /* 0x00000000ff227431 */ /* 0x002fe400000001ff */
[----:B--2---:R-:W-:Y:S02]  /*2e50*/  IMAD.MOV R2, RZ, RZ, -R35 ;  /* 0x000000ffff027224 */ /* 0x004fe400078e0a23 */
[----:B------:R-:W-:Y:S02]  /*2e60*/  IMAD.MOV R30, RZ, RZ, -R30 ;  /* 0x000000ffff1e7224 */ /* 0x000fe400078e0a1e */
[----:B------:R-:W1:Y:S01]  /*2e70*/  F2I.FTZ.U32.TRUNC.NTZ R37, R20 ;  /* 0x0000001400257305 */ /* 0x000e62000021f000 */
[----:B------:R-:W-:-:S04]  /*2e80*/  IMAD R2, R2, R17, RZ ;  /* 0x0000001102027224 */ /* 0x000fc800078e02ff */
[----:B------:R-:W-:-:S03]  /*2e90*/  IMAD.HI.U32 R27, R35, R2, R34 ;  /* 0x00000002231b7227 */ /* 0x000fc600078e0022 */
[----:B0-----:R-:W0:Y:S01]  /*2ea0*/  MUFU.RCP R34, R22 ;  /* 0x0000001600227308 */ /* 0x001e220000001000 */
[----:B-1----:R-:W-:-:S04]  /*2eb0*/  IMAD.MOV R2, RZ, RZ, -R37 ;  /* 0x000000ffff027224 */ /* 0x002fc800078e0a25 */
[----:B------:R-:W-:Y:S01]  /*2ec0*/  IMAD R35, R2, R15, RZ ;  /* 0x0000000f02237224 */ /* 0x000fe200078e02ff */
[----:B------:R-:W-:-:S03]  /*2ed0*/  IABS R2, R33 ;  /* 0x0000002100027213 */ /* 0x000fc60000000000 */
[----:B------:R-:W-:Y:S01]  /*2ee0*/  IMAD.HI.U32 R20, R37, R35, R36 ;  /* 0x0000002325147227 */ /* 0x000fe200078e0024 */
[----:B0-----:R-:W-:-:S03]  /*2ef0*/  IADD3 R34, PT, PT, R34, 0xffffffe, RZ ;  /* 0x0ffffffe22227810 */ /* 0x001fc60007ffe0ff */
[----:B------:R-:W-:Y:S01]  /*2f00*/  IMAD.HI.U32 R31, R31, R2, RZ ;  /* 0x000000021f1f7227 */ /* 0x000fe200078e00ff */
[----:B------:R-:W-:Y:S01]  /*2f10*/  IABS R22, R10 ;  /* 0x0000000a00167213 */ /* 0x000fe20000000000 */
[----:B------:R-:W0:Y:S02]  /*2f20*/  F2I.FTZ.U32.TRUNC.NTZ R35, R34 ;  /* 0x0000002200237305 */ /* 0x000e24000021f000 */
[----:B------:R-:W-:Y:S01]  /*2f30*/  IMAD R30, R31, R30, R2 ;  /* 0x0000001e1f1e7224 */ /* 0x000fe200078e0202 */
[----:B------:R-:W-:Y:S01]  /*2f40*/  IABS R2, R0 ;  /* 0x0000000000027213 */ /* 0x000fe20000000000 */
[----:B------:R-:W-:-:S03]  /*2f50*/  IMAD.MOV R22, RZ, RZ, -R22 ;  /* 0x000000ffff167224 */ /* 0x000fc600078e0a16 */
[----:B------:R-:W-:Y:S01]  /*2f60*/  ISETP.GT.U32.AND P3, PT, R19, R30, PT ;  /* 0x0000001e1300720c */ /* 0x000fe20003f64070 */
[----:B------:R-:W-:-:S04]  /*2f70*/  IMAD.HI.U32 R27, R27, R2, RZ ;  /* 0x000000021b1b7227 */ /* 0x000fc800078e00ff */
[----:B------:R-:W-:Y:S02]  /*2f80*/  IMAD R22, R27, R22, R2 ;  /* 0x000000161b167224 */ /* 0x000fe400078e0202 */
[----:B0-----:R-:W-:-:S03]  /*2f90*/  IMAD.MOV R2, RZ, RZ, -R35 ;  /* 0x000000ffff027224 */ /* 0x001fc600078e0a23 */
[----:B------:R-:W-:Y:S01]  /*2fa0*/  ISETP.GT.U32.AND P0, PT, R17, R22, PT ;  /* 0x000000161100720c */ /* 0x000fe20003f04070 */
[----:B------:R-:W-:Y:S02]  /*2fb0*/  IMAD.MOV.U32 R34, RZ, RZ, RZ ;  /* 0x000000ffff227224 */ /* 0x000fe400078e00ff */
[-C--:B------:R-:W-:Y:S02]  /*2fc0*/  @!P3 IADD3 R30, PT, PT, R30, -R19.reuse, RZ ;  /* 0x800000131e1eb210 */ /* 0x080fe40007ffe0ff */
[----:B------:R-:W-:Y:S02]  /*2fd0*/  @!P3 IADD3 R31, PT, PT, R31, 0x1, RZ ;  /* 0x000000011f1fb810 */ /* 0x000fe40007ffe0ff */
[----:B------:R-:W-:Y:S01]  /*2fe0*/  ISETP.GE.U32.AND P4, PT, R30, R19, PT ;  /* 0x000000131e00720c */ /* 0x000fe20003f86070 */
[----:B------:R-:W-:Y:S01]  /*2ff0*/  IMAD R19, R2, R13, RZ ;  /* 0x0000000d02137224 */ /* 0x000fe200078e02ff */
[----:B------:R-:W-:Y:S02]  /*3000*/  LOP3.LUT R2, R33, R14, RZ, 0x3c, !PT ;  /* 0x0000000e21027212 */ /* 0x000fe400078e3cff */
[----:B------:R-:W-:Y:S01]  /*3010*/  ISETP.NE.AND P3, PT, R14, RZ, PT ;  /* 0x000000ff0e00720c */ /* 0x000fe20003f65270 */
[----:B------:R-:W-:Y:S01]  /*3020*/  IMAD.HI.U32 R34, R35, R19, R34 ;  /* 0x0000001323227227 */ /* 0x000fe200078e0022 */
[----:B------:R-:W-:-:S02]  /*3030*/  ISETP.GE.AND P1, PT, R2, RZ, PT ;  /* 0x000000ff0200720c */ /* 0x000fc40003f26270 */
[----:B------:R-:W-:Y:S01]  /*3040*/  LOP3.LUT R19, R0, R10, RZ, 0x3c, !PT ;  /* 0x0000000a00137212 */ /* 0x000fe200078e3cff */
[----:B------:R-:W-:Y:S01]  /*3050*/  @!P0 IMAD.IADD R22, R22, 0x1, -R17 ;  /* 0x0000000116168824 */ /* 0x000fe200078e0a11 */
[----:B------:R-:W-:Y:S01]  /*3060*/  IABS R2, R16 ;  /* 0x0000001000027213 */ /* 0x000fe20000000000 */
[----:B------:R-:W-:Y:S02]  /*3070*/  @!P0 VIADD R27, R27, 0x1 ;  /* 0x000000011b1b8836 */ /* 0x000fe40000000000 */
[----:B------:R-:W-:Y:S01]  /*3080*/  @P4 VIADD R31, R31, 0x1 ;  /* 0x000000011f1f4836 */ /* 0x000fe20000000000 */
[----:B------:R-:W-:Y:S01]  /*3090*/  ISETP.GE.U32.AND P2, PT, R22, R17, PT ;  /* 0x000000111600720c */ /* 0x000fe20003f46070 */
[----:B------:R-:W-:Y:S01]  /*30a0*/  IMAD.MOV R2, RZ, RZ, -R2 ;  /* 0x000000ffff027224 */ /* 0x000fe200078e0a02 */
[----:B------:R-:W-:-:S03]  /*30b0*/  IABS R17, R5 ;  /* 0x0000000500117213 */ /* 0x000fc60000000000 */
[----:B------:R-:W-:Y:S02]  /*30c0*/  @!P1 IADD3 R31, PT, PT, -R31, RZ, RZ ;  /* 0x000000ff1f1f9210 */ /* 0x000fe40007ffe1ff */
[----:B------:R-:W-:Y:S01]  /*30d0*/  ISETP.GE.AND P1, PT, R19, RZ, PT ;  /* 0x000000ff1300720c */ /* 0x000fe20003f26270 */
[----:B------:R-:W-:Y:S01]  /*30e0*/  IMAD.HI.U32 R34, R34, R17, RZ ;  /* 0x0000001122227227 */ /* 0x000fe200078e00ff */
[----:B------:R-:W-:Y:S02]  /*30f0*/  @!P3 LOP3.LUT R31, RZ, R14, RZ, 0x33, !PT ;  /* 0x0000000eff1fb212 */ /* 0x000fe400078e33ff */
[----:B------:R-:W-:Y:S01]  /*3100*/  ISETP.NE.AND P3, PT, R10, RZ, PT ;  /* 0x000000ff0a00720c */ /* 0x000fe20003f65270 */
[----:B------:R-:W-:Y:S01]  /*3110*/  IMAD R2, R34, R2, R17 ;  /* 0x0000000222027224 */ /* 0x000fe200078e0211 */
[----:B------:R-:W-:Y:S01]  /*3120*/  IABS R17, R11 ;  /* 0x0000000b00117213 */ /* 0x000fe20000000000 */
[----:B------:R-:W-:Y:S01]  /*3130*/  @P2 VIADD R27, R27, 0x1 ;  /* 0x000000011b1b2836 */ /* 0x000fe20000000000 */
[----:B------:R-:W-:-:S02]  /*3140*/  IABS R19, R31 ;  /* 0x0000001f00137213 */ /* 0x000fc40000000000 */
[----:B------:R-:W-:Y:S02]  /*3150*/  IADD3 R17, PT, PT, RZ, -R17, RZ ;  /* 0x80000011ff117210 */ /* 0x000fe40007ffe0ff */
[----:B------:R-:W-:Y:S01]  /*3160*/  ISETP.GT.U32.AND P0, PT, R13, R2, PT ;  /* 0x000000020d00720c */ /* 0x000fe20003f04070 */
[----:B------:R-:W-:Y:S02]  /*3170*/  @!P1 IMAD.MOV R27, RZ, RZ, -R27 ;  /* 0x000000ffff1b9224 */ /* 0x000fe400078e0a1b */
[----:B------:R-:W-:Y:S02]  /*3180*/  IMAD.HI.U32 R22, R29, R19, RZ ;  /* 0x000000131d167227 */ /* 0x000fe400078e00ff */
[----:B------:R-:W-:Y:S02]  /*3190*/  @!P3 LOP3.LUT R27, RZ, R10, RZ, 0x33, !PT ;  /* 0x0000000aff1bb212 */ /* 0x000fe400078e33ff */
[----:B------:R-:W-:Y:S01]  /*31a0*/  IMAD R29, R22, R17, R19 ;  /* 0x00000011161d7224 */ /* 0x000fe200078e0213 */
[----:B------:R-:W-:-:S02]  /*31b0*/  IABS R17, R8 ;  /* 0x0000000800117213 */ /* 0x000fc40000000000 */
[----:B------:R-:W-:Y:S02]  /*31c0*/  IABS R19, R27 ;  /* 0x0000001b00137213 */ /* 0x000fe40000000000 */
[----:B------:R-:W-:Y:S01]  /*31d0*/  ISETP.GT.U32.AND P3, PT, R18, R29, PT ;  /* 0x0000001d1200720c */ /* 0x000fe20003f64070 */
[----:B------:R-:W-:Y:S01]  /*31e0*/  IMAD.MOV R17, RZ, RZ, -R17 ;  /* 0x000000ffff117224 */ /* 0x000fe200078e0a11 */
[----:B------:R-:W-:Y:S01]  /*31f0*/  @!P0 IADD3 R2, PT, PT, R2, -R13, RZ ;  /* 0x8000000d02028210 */ /* 0x000fe20007ffe0ff */
[----:B------:R-:W-:-:S03]  /*3200*/  IMAD.HI.U32 R20, R20, R19, RZ ;  /* 0x0000001314147227 */ /* 0x000fc600078e00ff */
[----:B------:R-:W-:Y:S01]  /*3210*/  ISETP.GE.U32.AND P4, PT, R2, R13, PT ;  /* 0x0000000d0200720c */ /* 0x000fe20003f86070 */
[----:B------:R-:W-:Y:S01]  /*3220*/  IMAD R30, R20, R17, R19 ;  /* 0x00000011141e7224 */ /* 0x000fe200078e0213 */
[----:B------:R-:W-:Y:S01]  /*3230*/  LOP3.LUT R2, R5, R16, RZ, 0x3c, !PT ;  /* 0x0000001005027212 */ /* 0x000fe200078e3cff */
[----:B------:R-:W-:Y:S01]  /*3240*/  @!P0 VIADD R34, R34, 0x1 ;  /* 0x0000000122228836 */ /* 0x000fe20000000000 */
[----:B------:R-:W-:Y:S02]  /*3250*/  ISETP.NE.AND P0, PT, R16, RZ, PT ;  /* 0x000000ff1000720c */ /* 0x000fe40003f05270 */
[----:B------:R-:W-:Y:S01]  /*3260*/  ISETP.GT.U32.AND P1, PT, R15, R30, PT ;  /* 0x0000001e0f00720c */ /* 0x000fe20003f24070 */
[----:B------:R-:W-:Y:S01]  /*3270*/  @!P3 IMAD.IADD R29, R29, 0x1, -R18 ;  /* 0x000000011d1db824 */ /* 0x000fe200078e0a12 */
[----:B------:R-:W-:Y:S01]  /*3280*/  ISETP.GE.AND P2, PT, R2, RZ, PT ;  /* 0x000000ff0200720c */ /* 0x000fe20003f46270 */
[----:B------:R-:W-:Y:S01]  /*3290*/  @!P3 VIADD R22, R22, 0x1 ;  /* 0x000000011616b836 */ /* 0x000fe20000000000 */
[----:B------:R-:W-:-:S02]  /*32a0*/  IADD3 R2, PT, PT, -R31, RZ, RZ ;  /* 0x000000ff1f027210 */ /* 0x000fc40007ffe1ff */
[----:B------:R-:W-:Y:S01]  /*32b0*/  ISETP.GE.U32.AND P6, PT, R29, R18, PT ;  /* 0x000000121d00720c */ /* 0x000fe20003fc6070 */
[----:B------:R-:W-:Y:S01]  /*32c0*/  @P4 VIADD R34, R34, 0x1 ;  /* 0x0000000122224836 */ /* 0x000fe20000000000 */
[----:B------:R-:W-:Y:S01]  /*32d0*/  LOP3.LUT R13, R27, R8, RZ, 0x3c, !PT ;  /* 0x000000081b0d7212 */ /* 0x000fe200078e3cff */
[----:B------:R-:W-:Y:S01]  /*32e0*/  IMAD R2, R14, R2, R33 ;  /* 0x000000020e027224 */ /* 0x000fe200078e0221 */
[----:B------:R-:W-:-:S03]  /*32f0*/  LOP3.LUT R14, R31, R11, RZ, 0x3c, !PT ;  /* 0x0000000b1f0e7212 */ /* 0x000fc600078e3cff */
[-C--:B------:R-:W-:Y:S02]  /*3300*/  @!P1 IADD3 R30, PT, PT, R30, -R15.reuse, RZ ;  /* 0x8000000f1e1e9210 */ /* 0x080fe40007ffe0ff */
[----:B------:R-:W-:Y:S01]  /*3310*/  @!P2 IMAD.MOV R34, RZ, RZ, -R34 ;  /* 0x000000ffff22a224 */ /* 0x000fe200078e0a22 */
[----:B------:R-:W-:Y:S02]  /*3320*/  @!P0 LOP3.LUT R34, RZ, R16, RZ, 0x33, !PT ;  /* 0x00000010ff228212 */ /* 0x000fe400078e33ff */
[----:B------:R-:W-:Y:S01]  /*3330*/  ISETP.GE.U32.AND P4, PT, R30, R15, PT ;  /* 0x0000000f1e00720c */ /* 0x000fe20003f86070 */
[----:B------:R-:W-:Y:S01]  /*3340*/  @P6 VIADD R22, R22, 0x1 ;  /* 0x0000000116166836 */ /* 0x000fe20000000000 */
[----:B------:R-:W-:Y:S01]  /*3350*/  ISETP.GE.AND P2, PT, R14, RZ, PT ;  /* 0x000000ff0e00720c */ /* 0x000fe20003f46270 */
[----:B------:R-:W-:Y:S01]  /*3360*/  IMAD.WIDE R18, R34, UR8, RZ ;  /* 0x0000000822127c25 */ /* 0x000fe2000f8e02ff */
[----:B------:R-:W-:Y:S01]  /*3370*/  ISETP.GE.AND P0, PT, R13, RZ, PT ;  /* 0x000000ff0d00720c */ /* 0x000fe20003f06270 */
[----:B------:R-:W-:Y:S01]  /*3380*/  USHF.R.S32.HI UR8, URZ, 0x1f, UR9 ;  /* 0x0000001fff087899 */ /* 0x000fe20008011409 */
[----:B------:R-:W-:Y:S01]  /*3390*/  @!P1 IADD3 R20, PT, PT, R20, 0x1, RZ ;  /* 0x0000000114149810 */ /* 0x000fe20007ffe0ff */
[----:B------:R-:W-:Y:S01]  /*33a0*/  IMAD.MOV R34, RZ, RZ, -R34 ;  /* 0x000000ffff227224 */ /* 0x000fe200078e0a22 */
[----:B------:R-:W-:Y:S01]  /*33b0*/  ISETP.NE.AND P1, PT, R8, RZ, PT ;  /* 0x000000ff0800720c */ /* 0x000fe20003f25270 */
[----:B------:R-:W-:Y:S01]  /*33c0*/  IMAD.WIDE.U32 R18, R3, UR9, R18 ;  /* 0x0000000903127c25 */ /* 0x000fe2000f8e0012 */
[----:B------:R-:W-:-:S03]  /*33d0*/  UIMAD UR9, UR21, UR9, URZ ;  /* 0x00000009150972a4 */ /* 0x000fc6000f8e02ff */
[----:B------:R-:W-:Y:S02]  /*33e0*/  @P4 VIADD R20, R20, 0x1 ;  /* 0x0000000114144836 */ /* 0x000fe40000000000 */
[----:B------:R-:W-:Y:S01]  /*33f0*/  @!P2 IADD3 R22, PT, PT, -R22, RZ, RZ ;  /* 0x000000ff1616a210 */ /* 0x000fe20007ffe1ff */
[----:B------:R-:W-:Y:S01]  /*3400*/  IMAD R19, R3, UR8, R19 ;  /* 0x0000000803137c24 */ /* 0x000fe2000f8e0213 */
[----:B------:R-:W-:Y:S01]  /*3410*/  @!P5 LOP3.LUT R22, RZ, R11, RZ, 0x33, !PT ;  /* 0x0000000bff16d212 */ /* 0x000fe200078e33ff */
[----:B------:R-:W-:Y:S01]  /*3420*/  IMAD R5, R16, R34, R5 ;  /* 0x0000002210057224 */ /* 0x000fe200078e0205 */
[----:B------:R-:W-:Y:S01]  /*3430*/  UIMAD UR8, UR7, UR4, URZ ;  /* 0x00000004070872a4 */ /* 0x000fe2000f8e02ff */
[----:B------:R-:W-:Y:S01]  /*3440*/  @!P0 IMAD.MOV R20, RZ, RZ, -R20 ;  /* 0x000000ffff148224 */ /* 0x000fe200078e0a14 */
[----:B------:R-:W-:Y:S01]  /*3450*/  @!P1 LOP3.LUT R20, RZ, R8, RZ, 0x33, !PT ;  /* 0x00000008ff149212 */ /* 0x000fe200078e33ff */
[----:B------:R-:W-:Y:S01]  /*3460*/  IMAD.WIDE R18, R5, UR4, R18 ;  /* 0x0000000405127c25 */ /* 0x000fe2000f8e0212 */
[----:B------:R-:W-:-:S03]  /*3470*/  IADD3 R14, PT, PT, -R22, RZ, RZ ;  /* 0x000000ff160e7210 */ /* 0x000fc60007ffe1ff */
[----:B------:R-:W-:Y:S02]  /*3480*/  IMAD.MOV R5, RZ, RZ, -R27 ;  /* 0x000000ffff057224 */ /* 0x000fe400078e0a1b */
[----:B------:R-:W-:Y:S02]  /*3490*/  IMAD.MOV R3, RZ, RZ, -R20 ;  /* 0x000000ffff037224 */ /* 0x000fe400078e0a14 */
[----:B------:R-:W-:Y:S01]  /*34a0*/  IMAD.WIDE R16, R2, UR5, RZ ;  /* 0x0000000502107c25 */ /* 0x000fe2000f8e02ff */
[----:B------:R-:W0:Y:S03]  /*34b0*/  LDCU.64 UR4, c[0x0][0x420] ;  /* 0x00008400ff0477ac */ /* 0x000e260008000a00 */
[----:B------:R-:W-:-:S04]  /*34c0*/  IMAD.WIDE R32, R22, UR6, RZ ;  /* 0x0000000616207c25 */ /* 0x000fc8000f8e02ff */
        /* <DEDUP_REMOVED lines=17> */
.L_x_295:
[----:B------:R-:W0:Y:S01]  /*35e0*/  LDC.64 R2, c[0x0][0x420] ;  /* 0x00010800ff027b82 */ /* 0x000e220000000a00 */
[----:B------:R-:W-:-:S05]  /*35f0*/  IADD3 R0, PT, PT, R12, UR19, RZ ;  /* 0x000000130c007c10 */ /* 0x000fca000fffe0ff */
[----:B0-----:R-:W-:-:S05]  /*3600*/  IMAD.WIDE.U32 R2, R0, 0x4, R2 ;  /* 0x0000000400027825 */ /* 0x001fca00078e0002 */
[----:B------:R1:W-:Y:S02]  /*3610*/  STG.E desc[UR10][R2.64], R21 ;  /* 0x0000001502007986 */ /* 0x0003e4000c10190a */
.L_x_294:
[----:B------:R-:W-:Y:S05]  /*3620*/  BSYNC.RECONVERGENT B1 ;  /* 0x0000000000017941 */ /* 0x000fea0003800200 */
.L_x_293:
[----:B------:R-:W2:Y:S01]  /*3630*/  LDCU UR6, c[0x0][0x534] ;  /* 0x0000a680ff0677ac */ /* 0x000ea20008000800 */
[C---:B------:R-:W-:Y:S01]  /*3640*/  LOP3.LUT R0, R9.reuse, 0x20, RZ, 0xfc, !PT ;  /* 0x0000002009007812 */ /* 0x040fe200078efcff */
[----:B------:R-:W-:Y:S01]  /*3650*/  IMAD.SHL.U32 R7, R4, 0x4, RZ ;  /* 0x0000000404077824 */ /* 0x000fe200078e00ff */
[----:B01----:R-:W-:Y:S01]  /*3660*/  CS2R R2, SRZ ;  /* 0x0000000000027805 */ /* 0x003fe2000001ff00 */
[----:B------:R-:W-:Y:S01]  /*3670*/  IMAD.MOV.U32 R5, RZ, RZ, RZ ;  /* 0x000000ffff057224 */ /* 0x000fe200078e00ff */
[----:B--2---:R-:W-:Y:S01]  /*3680*/  ISETP.GE.AND P2, PT, R0, UR6, PT ;  /* 0x0000000600007c0c */ /* 0x004fe2000bf46270 */
[----:B------:R-:W-:Y:S01]  /*3690*/  UISETP.GE.AND UP0, UPT, UR6, 0x1, UPT ;  /* 0x000000010600788c */ /* 0x000fe2000bf06270 */
[C---:B------:R-:W-:Y:S02]  /*36a0*/  LOP3.LUT R0, R9.reuse, 0x40, RZ, 0xfc, !PT ;  /* 0x0000004009007812 */ /* 0x040fe400078efcff */
[----:B------:R-:W-:Y:S02]  /*36b0*/  ISETP.GE.AND P3, PT, R9, UR6, PT ;  /* 0x0000000609007c0c */ /* 0x000fe4000bf66270 */
[----:B------:R-:W-:-:S02]  /*36c0*/  ISETP.GE.AND P1, PT, R0, UR6, PT ;  /* 0x0000000600007c0c */ /* 0x000fc4000bf26270 */
[----:B------:R-:W-:Y:S02]  /*36d0*/  LOP3.LUT R0, R9, 0x60, RZ, 0xfc, !PT ;  /* 0x0000006009007812 */ /* 0x000fe400078efcff */
[----:B------:R-:W-:Y:S02]  /*36e0*/  ISETP.GT.U32.OR P3, PT, R4, 0x7f, P3 ;  /* 0x0000007f0400780c */ /* 0x000fe40001f64470 */
[----:B------:R-:W-:Y:S02]  /*36f0*/  ISETP.GE.AND P0, PT, R0, UR6, PT ;  /* 0x0000000600007c0c */ /* 0x000fe4000bf06270 */
[C---:B------:R-:W-:Y:S02]  /*3700*/  ISETP.GT.U32.OR P2, PT, R4.reuse, 0x7f, P2 ;  /* 0x0000007f0400780c */ /* 0x040fe40001744470 */
[C---:B------:R-:W-:Y:S02]  /*3710*/  ISETP.GT.U32.OR P1, PT, R4.reuse, 0x7f, P1 ;  /* 0x0000007f0400780c */ /* 0x040fe40000f24470 */
[----:B------:R-:W-:-:S05]  /*3720*/  ISETP.GT.U32.OR P0, PT, R4, 0x7f, P0 ;  /* 0x0000007f0400780c */ /* 0x000fca0000704470 */
[----:B------:R-:W-:-:S04]  /*3730*/  @!P3 FADD.FTZ R0, -R21, R28 ;  /* 0x0000001c1500b221 */ /* 0x000fc80000010100 */
[C---:B------:R-:W-:Y:S01]  /*3740*/  @!P2 FADD.FTZ R23, -R21.reuse, R23 ;  /* 0x000000171517a221 */ /* 0x040fe20000010100 */
        /* <DEDUP_REMOVED lines=25> */
[----:B-1----:R-:W-:-:S02]  /*38e0*/  UIMAD UR7, UR19, UR8, URZ ;  /* 0x00000008130772a4 */ /* 0x002fc4000f8e02ff */
[----:B------:R-:W-:-:S04]  /*38f0*/  UIMAD UR8, UR20, UR8, URZ ;  /* 0x00000008140872a4 */ /* 0x000fc8000f8e02ff */
[----:B------:R-:W-:Y:S01]  /*3900*/  IMAD.U32 R15, RZ, RZ, UR7 ;  /* 0x00000007ff0f7e24 */ /* 0x000fe2000f8e00ff */
[----:B------:R-:W-:Y:S01]  /*3910*/  LEA R0, P0, R0, UR7, 0x2 ;  /* 0x0000000700007c11 */ /* 0x000fe2000f8010ff */
[----:B------:R-:W-:-:S03]  /*3920*/  ULOP3.LUT UR7, UR6, 0x3, URZ, 0xc0, !UPT ;  /* 0x0000000306077892 */ /* 0x000fc6000f8ec0ff */
[----:B------:R-:W-:Y:S02]  /*3930*/  LEA.HI.X.SX32 R15, R15, RZ, 0x1, P0 ;  /* 0x000000ff0f0f7211 */ /* 0x000fe400000f0eff */
[----:B0-----:R-:W-:-:S04]  /*3940*/  LEA R14, P0, R0, UR4, 0x2 ;  /* 0x00000004000e7c11 */ /* 0x001fc8000f8010ff */
[----:B------:R-:W-:Y:S01]  /*3950*/  LEA.HI.X R15, R0, UR5, R15, 0x2, P0 ;  /* 0x00000005000f7c11 */ /* 0x000fe200080f140f */
[----:B------:R-:W-:Y:S01]  /*3960*/  IMAD.MOV.U32 R0, RZ, RZ, RZ ;  /* 0x000000ffff007224 */ /* 0x000fe200078e00ff */
[----:B------:R-:W-:Y:S07]  /*3970*/  BRA.U !UP0, `(.L_x_302) ;  /* 0x0000001108347547 */ /* 0x000fee000b800000 */
[----:B------:R-:W0:Y:S01]  /*3980*/  S2UR UR4, SR_CgaCtaId ;  /* 0x00000000000479c3 */ /* 0x000e220000008800 */
[----:B------:R-:W-:Y:S01]  /*3990*/  ULOP3.LUT UR6, UR6, 0x7ffffffc, URZ, 0xc0, !UPT ;  /* 0x7ffffffc06067892 */ /* 0x000fe2000f8ec0ff */
[----:B------:R-:W-:Y:S01]  /*39a0*/  IMAD.MOV.U32 R0, RZ, RZ, RZ ;  /* 0x000000ffff007224 */ /* 0x000fe200078e00ff */
[----:B------:R-:W-:Y:S01]  /*39b0*/  UMOV UR5, 0x400 ;  /* 0x0000040000057882 */ /* 0x000fe20000000000 */
[----:B------:R-:W-:Y:S01]  /*39c0*/  CS2R R2, SRZ ;  /* 0x0000000000027805 */ /* 0x000fe2000001ff00 */
[----:B------:R-:W-:Y:S01]  /*39d0*/  IMAD.MOV.U32 R5, RZ, RZ, RZ ;  /* 0x000000ffff057224 */ /* 0x000fe200078e00ff */
[----:B------:R-:W-:Y:S01]  /*39e0*/  UIMAD.WIDE UR16, UR8, 0x10, URZ ;  /* 0x00000010081078a5 */ /* 0x000fe2000f8e02ff */
[----:B------:R-:W-:Y:S01]  /*39f0*/  MOV R13, UR6 ;  /* 0x00000006000d7c02 */ /* 0x000fe20008000f00 */
[----:B------:R-:W-:Y:S02]  /*3a00*/  UIMAD.WIDE UR14, UR8, 0xc, URZ ;  /* 0x0000000c080e78a5 */ /* 0x000fe4000f8e02ff */
[----:B------:R-:W-:-:S02]  /*3a10*/  UIMAD.WIDE UR12, UR8, 0x8, URZ ;  /* 0x00000008080c78a5 */ /* 0x000fc4000f8e02ff */
[----:B------:R-:W-:Y:S02]  /*3a20*/  UIMAD.WIDE UR22, UR8, 0x4, URZ ;  /* 0x00000004081678a5 */ /* 0x000fe4000f8e02ff */
[----:B0-----:R-:W-:Y:S02]  /*3a30*/  ULEA UR4, UR4, UR5, 0x18 ;  /* 0x0000000504047291 */ /* 0x001fe4000f8ec0ff */
[----:B------:R-:W-:-:S04]  /*3a40*/  UIADD3 UR5, UPT, UPT, -UR6, URZ, URZ ;  /* 0x000000ff06057290 */ /* 0x000fc8000fffe1ff */
[----:B------:R-:W-:Y:S01]  /*3a50*/  UISETP.GE.AND UP0, UPT, UR5, URZ, UPT ;  /* 0x000000ff0500728c */ /* 0x000fe2000bf06270 */
[----:B------:R-:W-:-:S05]  /*3a60*/  LEA R6, R12, UR4, 0x2 ;  /* 0x000000040c067c11 */ /* 0x000fca000f8e10ff */
[----:B------:R-:W-:-:S03]  /*3a70*/  VIADD R6, R6, 0x28 ;  /* 0x0000002806067836 */ /* 0x000fc60000000000 */
[----:B------:R-:W-:Y:S05]  /*3a80*/  BRA.U UP0, `(.L_x_303) ;  /* 0x0000000d005c7547 */ /* 0x000fea000b800000 */
[----:B------:R-:W-:Y:S02]  /*3a90*/  UIADD3 UR4, UPT, UPT, -UR5, URZ, URZ ;  /* 0x000000ff05047290 */ /* 0x000fe4000fffe1ff */
[----:B------:R-:W-:Y:S02]  /*3aa0*/  UPLOP3.LUT UP1, UPT, UPT, UPT, UPT, 0x80, 0x8 ;  /* 0x000000000008789c */ /* 0x000fe40003f2f070 */
[----:B------:R-:W-:-:S09]  /*3ab0*/  UISETP.GT.AND UP0, UPT, UR4, 0xc, UPT ;  /* 0x0000000c0400788c */ /* 0x000fd2000bf04270 */
[----:B------:R-:W-:Y:S05]  /*3ac0*/  BRA.U !UP0, `(.L_x_304) ;  /* 0x0000000908207547 */ /* 0x000fea000b800000 */
[C---:B------:R-:W-:Y:S01]  /*3ad0*/  ISETP.GE.AND P2, PT, R12.reuse, UR9, PT ;  /* 0x000000090c007c0c */ /* 0x040fe2000bf46270 */
[----:B------:R-:W-:Y:S01]  /*3ae0*/  UPLOP3.LUT UP1, UPT, UPT, UPT, UPT, 0x40, 0x4 ;  /* 0x000000000004789c */ /* 0x000fe20003f2e870 */
[----:B------:R-:W-:-:S13]  /*3af0*/  ISETP.GE.AND P0, PT, R12, UR9, PT ;  /* 0x000000090c007c0c */ /* 0x000fda000bf06270 */
.L_x_305:
[----:B------:R-:W2:Y:S01]  /*3b00*/  @!P2 LDG.E.128 R8, desc[UR10][R14.64] ;  /* 0x0000000a0e08a981 */ /* 0x000ea2000c1e1d00 */
[C---:B------:R-:W-:Y:S01]  /*3b10*/  @!P2 IADD3 R16, P1, PT, R14.reuse, UR22, RZ ;  /* 0x000000160e10ac10 */ /* 0x040fe2000ff3e0ff */
[----:B------:R-:W-:Y:S02]  /*3b20*/  UIADD3 UR5, UPT, UPT, UR5, 0x10, URZ ;  /* 0x0000001005057890 */ /* 0x000fe4000fffe0ff */
[----:B------:R-:W2:Y:S01]  /*3b30*/  LDS R4, [R6+-0x28] ;  /* 0xffffd80006047984 */ /* 0x000ea20000000800 */
[C---:B------:R-:W-:Y:S01]  /*3b40*/  @!P2 IADD3.X R17, PT, PT, R15.reuse, UR23, RZ, P1, !PT ;  /* 0x000000170f11ac10 */ /* 0x040fe20008ffe4ff */
[----:B------:R-:W-:Y:S01]  /*3b50*/  UISETP.GE.AND UP0, UPT, UR5, -0xc, UPT ;  /* 0xfffffff40500788c */ /* 0x000fe2000bf06270 */
[----:B------:R-:W-:Y:S04]  /*3b60*/  @!P2 IADD3 R18, P1, PT, R14, UR12, RZ ;  /* 0x0000000c0e12ac10 */ /* 0x000fe8000ff3e0ff */
[C---:B------:R-:W-:Y:S01]  /*3b70*/  @!P2 IADD3.X R19, PT, PT, R15.reuse, UR13, RZ, P1, !PT ;  /* 0x0000000d0f13ac10 */ /* 0x040fe20008ffe4ff */
[C---:B--2---:R-:W-:Y:S01]  /*3b80*/  FFMA.FTZ R5, R4.reuse, R8, R5 ;  /* 0x0000000804057223 */ /* 0x044fe20000010005 */
[C---:B------:R-:W-:Y:S01]  /*3b90*/  FFMA.FTZ R2, R4.reuse, R9, R2 ;  /* 0x0000000904027223 */ /* 0x040fe20000010002 */
[C---:B------:R-:W-:Y:S01]  /*3ba0*/  FFMA.FTZ R3, R4.reuse, R10, R3 ;  /* 0x0000000a04037223 */ /* 0x040fe20000010003 */
[----:B------:R-:W-:Y:S02]  /*3bb0*/  FFMA.FTZ R0, R4, R11, R0 ;  /* 0x0000000b04007223 */ /* 0x000fe40000010000 */
[----:B------:R0:W2:Y:S04]  /*3bc0*/  @!P2 LDG.E.128 R8, desc[UR10][R16.64] ;  /* 0x0000000a1008a981 */ /* 0x0000a8000c1e1d00 */
[----:B------:R-:W2:Y:S01]  /*3bd0*/  LDS R4, [R6+-0x14] ;  /* 0xffffec0006047984 */ /* 0x000ea20000000800 */
[C---:B0-----:R-:W-:Y:S04]  /*3be0*/  @!P2 IADD3 R16, P1, PT, R14.reuse, UR14, RZ ;  /* 0x0000000e0e10ac10 */ /* 0x041fe8000ff3e0ff */
[C---:B------:R-:W-:Y:S02]  /*3bf0*/  @!P2 IADD3.X R17, PT, PT, R15.reuse, UR15, RZ, P1, !PT ;  /* 0x0000000f0f11ac10 */ /* 0x040fe40008ffe4ff */
[----:B------:R-:W-:Y:S04]  /*3c00*/  IADD3 R14, P1, PT, R14, UR16, RZ ;  /* 0x000000100e0e7c10 */ /* 0x000fe8000ff3e0ff */
[----:B------:R-:W-:Y:S01]  /*3c10*/  IADD3.X R15, PT, PT, R15, UR17, RZ, P1, !PT ;  /* 0x000000110f0f7c10 */ /* 0x000fe20008ffe4ff */
[C---:B--2---:R-:W-:Y:S01]  /*3c20*/  FFMA.FTZ R5, R4.reuse, R8, R5 ;  /* 0x0000000804057223 */ /* 0x044fe20000010005 */
[C---:B------:R-:W-:Y:S01]  /*3c30*/  FFMA.FTZ R2, R4.reuse, R9, R2 ;  /* 0x0000000904027223 */ /* 0x040fe20000010002 */
[C---:B------:R-:W-:Y:S01]  /*3c40*/  FFMA.FTZ R3, R4.reuse, R10, R3 ;  /* 0x0000000a04037223 */ /* 0x040fe20000010003 */
[----:B------:R-:W-:Y:S02]  /*3c50*/  FFMA.FTZ R0, R4, R11, R0 ;  /* 0x0000000b04007223 */ /* 0x000fe40000010000 */
[----:B------:R-:W2:Y:S04]  /*3c60*/  @!P2 LDG.E.128 R8, desc[UR10][R18.64] ;  /* 0x0000000a1208a981 */ /* 0x000ea8000c1e1d00 */
[----:B------:R-:W2:Y:S02]  /*3c70*/  LDS R4, [R6] ;  /* 0x0000000006047984 */ /* 0x000ea40000000800 */
[C---:B--2---:R-:W-:Y:S01]  /*3c80*/  FFMA.FTZ R5, R4.reuse, R8, R5 ;  /* 0x0000000804057223 */ /* 0x044fe20000010005 */
[C---:B------:R-:W-:Y:S01]  /*3c90*/  FFMA.FTZ R2, R4.reuse, R9, R2 ;  /* 0x0000000904027223 */ /* 0x040fe20000010002 */
[C---:B------:R-:W-:Y:S01]  /*3ca0*/  FFMA.FTZ R3, R4.reuse, R10, R3 ;  /* 0x0000000a04037223 */ /* 0x040fe20000010003 */
[----:B------:R-:W-:Y:S02]  /*3cb0*/  FFMA.FTZ R0, R4, R11, R0 ;  /* 0x0000000b04007223 */ /* 0x000fe40000010000 */
[----:B------:R0:W2:Y:S01]  /*3cc0*/  @!P2 LDG.E.128 R8, desc[UR10][R16.64] ;  /* 0x0000000a1008a981 */ /* 0x0000a2000c1e1d00 */
[----:B------:R-:W-:Y:S03]  /*3cd0*/  PLOP3.LUT P2, PT, P0, PT, PT, 0x80, 0x8 ;  /* 0x000000000008781c */ /* 0x000fe6000074f070 */
[----:B------:R-:W2:Y:S10]  /*3ce0*/  LDS R4, [R6+0x14] ;  /* 0x0000140006047984 */ /* 0x000eb40000000800 */
[C---:B0-----:R-:W-:Y:S04]  /*3cf0*/  @!P2 IADD3 R16, P1, PT, R14.reuse, UR22, RZ ;  /* 0x000000160e10ac10 */ /* 0x041fe8000ff3e0ff */
[C---:B------:R-:W-:Y:S02]  /*3d00*/  @!P2 IADD3.X R17, PT, PT, R15.reuse, UR23, RZ, P1, !PT ;  /* 0x000000170f11ac10 */ /* 0x040fe40008ffe4ff */
[----:B------:R-:W-:Y:S04]  /*3d10*/  @!P2 IADD3 R18, P1, PT, R14, UR12, RZ ;  /* 0x0000000c0e12ac10 */ /* 0x000fe8000ff3e0ff */
[C---:B------:R-:W-:Y:S01]  /*3d20*/  @!P2 IADD3.X R19, PT, PT, R15.reuse, UR13, RZ, P1, !PT ;  /* 0x0000000d0f13ac10 */ /* 0x040fe20008ffe4ff */
[C---:B--2---:R-:W-:Y:S01]  /*3d30*/  FFMA.FTZ R5, R4.reuse, R8, R5 ;  /* 0x0000000804057223 */ /* 0x044fe20000010005 */
[C---:B------:R-:W-:Y:S01]  /*3d40*/  FFMA.FTZ R2, R4.reuse, R9, R2 ;  /* 0x0000000904027223 */ /* 0x040fe20000010002 */
[C---:B------:R-:W-:Y:S01]  /*3d50*/  FFMA.FTZ R3, R4.reuse, R10, R3 ;  /* 0x0000000a04037223 */ /* 0x040fe20000010003 */
[----:B------:R-:W-:Y:S02]  /*3d60*/  FFMA.FTZ R0, R4, R11, R0 ;  /* 0x0000000b04007223 */ /* 0x000fe40000010000 */
[----:B------:R-:W2:Y:S04]  /*3d70*/  @!P2 LDG.E.128 R8, desc[UR10][R14.64] ;  /* 0x0000000a0e08a981 */ /* 0x000ea8000c1e1d00 */
[----:B------:R-:W2:Y:S02]  /*3d80*/  LDS R4, [R6+0x28] ;  /* 0x0000280006047984 */ /* 0x000ea40000000800 */
[C---:B--2---:R-:W-:Y:S01]  /*3d90*/  FFMA.FTZ R5, R4.reuse, R8, R5 ;  /* 0x0000000804057223 */ /* 0x044fe20000010005 */
[C---:B------:R-:W-:Y:S01]  /*3da0*/  FFMA.FTZ R2, R4.reuse, R9, R2 ;  /* 0x0000000904027223 */ /* 0x040fe20000010002 */
[C---:B------:R-:W-:Y:S01]  /*3db0*/  FFMA.FTZ R3, R4.reuse, R10, R3 ;  /* 0x0000000a04037223 */ /* 0x040fe20000010003 */
[----:B------:R-:W-:Y:S02]  /*3dc0*/  FFMA.FTZ R0, R4, R11, R0 ;  /* 0x0000000b04007223 */ /* 0x000fe40000010000 */
[----:B------:R0:W2:Y:S04]  /*3dd0*/  @!P2 LDG.E.128 R8, desc[UR10][R16.64] ;  /* 0x0000000a1008a981 */ /* 0x0000a8000c1e1d00 */
[----:B------:R-:W2:Y:S01]  /*3de0*/  LDS R4, [R6+0x3c] ;  /* 0x00003c0006047984 */ /* 0x000ea20000000800 */
        /* <DEDUP_REMOVED lines=8> */
[----:B------:R0:W2:Y:S04]  /*3e70*/  @!P2 LDG.E.128 R8, desc[UR10][R18.64] ;  /* 0x0000000a1208a981 */ /* 0x0000a8000c1e1d00 */
[----:B------:R-:W2:Y:S01]  /*3e80*/  LDS R4, [R6+0x50] ;  /* 0x0000500006047984 */ /* 0x000ea20000000800 */
[----:B0-----:R-:W-:Y:S04]  /*3e90*/  @!P2 IADD3 R18, P1, PT, R14, UR22, RZ ;  /* 0x000000160e12ac10 */ /* 0x001fe8000ff3e0ff */
[C---:B------:R-:W-:Y:S01]  /*3ea0*/  @!P2 IADD3.X R19, PT, PT, R15.reuse, UR23, RZ, P1, !PT ;  /* 0x000000170f13ac10 */ /* 0x040fe20008ffe4ff */
        /* <DEDUP_REMOVED lines=66> */
[----:B------:R-:W2:Y:S04]  /*42d0*/  @!P2 LDG.E.128 R8, desc[UR10][R16.64] ;  /* 0x0000000a1008a981 */ /* 0x000ea8000c1e1d00 */
[----:B------:R0:W2:Y:S02]  /*42e0*/  LDS R4, [R6+0x104] ;  /* 0x0001040006047984 */ /* 0x0000a40000000800 */
[----:B0-----:R-:W-:Y:S01]  /*42f0*/  IADD3 R6, PT, PT, R6, 0x140, RZ ;  /* 0x0000014006067810 */ /* 0x001fe20007ffe0ff */
[C---:B--2---:R-:W-:Y:S01]  /*4300*/  FFMA.FTZ R5, R4.reuse, R8, R5 ;  /* 0x0000000804057223 */ /* 0x044fe20000010005 */
[C---:B------:R-:W-:Y:S01]  /*4310*/  FFMA.FTZ R2, R4.reuse, R9, R2 ;  /* 0x0000000904027223 */ /* 0x040fe20000010002 */
[C---:B------:R-:W-:Y:S01]  /*4320*/  FFMA.FTZ R3, R4.reuse, R10, R3 ;  /* 0x0000000a04037223 */ /* 0x040fe20000010003 */
[----:B------:R-:W-:Y:S01]  /*4330*/  FFMA.FTZ R0, R4, R11, R0 ;  /* 0x0000000b04007223 */ /* 0x000fe20000010000 */
[----:B------:R-:W-:Y:S09]  /*4340*/  BRA.U !UP0, `(.L_x_305) ;  /* 0xfffffff508ec7547 */ /* 0x000ff2000b83ffff */
.L_x_304:
[----:B------:R-:W-:-:S04]  /*4350*/  UIADD3 UR4, UPT, UPT, -UR5, URZ, URZ ;  /* 0x000000ff05047290 */ /* 0x000fc8000fffe1ff */
[----:B------:R-:W-:-:S09]  /*4360*/  UISETP.GT.AND UP0, UPT, UR4, 0x4, UPT ;  /* 0x000000040400788c */ /* 0x000fd2000bf04270 */
[----:B------:R-:W-:Y:S05]  /*4370*/  BRA.U !UP0, `(.L_x_306) ;  /* 0x0000000508187547 */ /* 0x000fea000b800000 */
[----:B------:R-:W-:Y:S01]  /*4380*/  ISETP.GE.AND P0, PT, R12, UR9, PT ;  /* 0x000000090c007c0c */ /* 0x000fe2000bf06270 */
[----:B------:R-:W0:-:S12]  /*4390*/  LDS R4, [R6+-0x28] ;  /* 0xffffd80006047984 */ /* 0x000e180000000800 */
[----:B------:R-:W0:Y:S01]  /*43a0*/  @!P0 LDG.E.128 R8, desc[UR10][R14.64] ;  /* 0x0000000a0e088981 */ /* 0x000e22000c1e1d00 */
[----:B------:R-:W-:-:S04]  /*43b0*/  @!P0 IADD3 R16, P1, PT, R14, UR22, RZ ;  /* 0x000000160e108c10 */ /* 0x000fc8000ff3e0ff */
[----:B------:R-:W-:Y:S02]  /*43c0*/  @!P0 IADD3.X R17, PT, PT, R15, UR23, RZ, P1, !PT ;  /* 0x000000170f118c10 */ /* 0x000fe40008ffe4ff */
[----:B------:R-:W-:Y:S01]  /*43d0*/  @!P0 IADD3 R18, P1, PT, R14, UR12, RZ ;  /* 0x0000000c0e128c10 */ /* 0x000fe2000ff3e0ff */
[-C--:B0-----:R-:W-:Y:S01]  /*43e0*/  FFMA.FTZ R5, R8, R4.reuse, R5 ;  /* 0x0000000408057223 */ /* 0x081fe20000010005 */
[-C--:B------:R-:W-:Y:S01]  /*43f0*/  FFMA.FTZ R2, R9, R4.reuse, R2 ;  /* 0x0000000409027223 */ /* 0x080fe20000010002 */
[-C--:B------:R-:W-:Y:S01]  /*4400*/  FFMA.FTZ R3, R10, R4.reuse, R3 ;  /* 0x000000040a037223 */ /* 0x080fe20000010003 */
[----:B------:R-:W-:Y:S02]  /*4410*/  FFMA.FTZ R0, R11, R4, R0 ;  /* 0x000000040b007223 */ /* 0x000fe40000010000 */
[----:B------:R0:W2:Y:S01]  /*4420*/  @!P0 LDG.E.128 R8, desc[UR10][R16.64] ;  /* 0x0000000a10088981 */ /* 0x0000a2000c1e1d00 */
[----:B------:R-:W-:-:S03]  /*4430*/  @!P0 IADD3.X R19, PT, PT, R15, UR13, RZ, P1, !PT ;  /* 0x0000000d0f138c10 */ /* 0x000fc60008ffe4ff */
[----:B------:R-:W2:Y:S01]  /*4440*/  LDS R4, [R6+-0x14] ;  /* 0xffffec0006047984 */ /* 0x000ea20000000800 */
[----:B------:R-:W-:-:S03]  /*4450*/  @!P0 IADD3 R20, P1, PT, R14, UR14, RZ ;  /* 0x0000000e0e148c10 */ /* 0x000fc6000ff3e0ff */
[----:B0-----:R-:W-:Y:S01]  /*4460*/  LDS R17, [R6+0x3c] ;  /* 0x00003c0006117984 */ /* 0x001fe20000000800 */
[-C--:B--2---:R-:W-:Y:S01]  /*4470*/  FFMA.FTZ R5, R8, R4.reuse, R5 ;  /* 0x0000000408057223 */ /* 0x084fe20000010005 */
[-C--:B------:R-:W-:Y:S01]  /*4480*/  FFMA.FTZ R2, R9, R4.reuse, R2 ;  /* 0x0000000409027223 */ /* 0x080fe20000010002 */
[-C--:B------:R-:W-:Y:S01]  /*4490*/  FFMA.FTZ R3, R10, R4.reuse, R3 ;  /* 0x000000040a037223 */ /* 0x080fe20000010003 */
[----:B------:R-:W-:Y:S02]  /*44a0*/  FFMA.FTZ R0, R11, R4, R0 ;  /* 0x000000040b007223 */ /* 0x000fe40000010000 */
[----:B------:R-:W2:Y:S01]  /*44b0*/  @!P0 LDG.E.128 R8, desc[UR10][R18.64] ;  /* 0x0000000a12088981 */ /* 0x000ea2000c1e1d00 */
[----:B------:R-:W-:-:S03]  /*44c0*/  @!P0 IADD3.X R21, PT, PT, R15, UR15, RZ, P1, !PT ;  /* 0x0000000f0f158c10 */ /* 0x000fc60008ffe4ff */
[----:B------:R-:W2:Y:S01]  /*44d0*/  LDS R4, [R6] ;  /* 0x0000000006047984 */ /* 0x000ea20000000800 */
[----:B------:R-:W-:Y:S01]  /*44e0*/  IADD3 R14, P1, PT, R14, UR16, RZ ;  /* 0x000000100e0e7c10 */ /* 0x000fe2000ff3e0ff */
[-C--:B--2---:R-:W-:Y:S01]  /*44f0*/  FFMA.FTZ R5, R8, R4.reuse, R5 ;  /* 0x0000000408057223 */ /* 0x084fe20000010005 */
[-C--:B------:R-:W-:Y:S01]  /*4500*/  FFMA.FTZ R2, R9, R4.reuse, R2 ;  /* 0x0000000409027223 */ /* 0x080fe20000010002 */
[-C--:B------:R-:W-:Y:S01]  /*4510*/  FFMA.FTZ R3, R10, R4.reuse, R3 ;  /* 0x000000040a037223 */ /* 0x080fe20000010003 */
[----:B------:R-:W-:Y:S02]  /*4520*/  FFMA.FTZ R0, R11, R4, R0 ;  /* 0x000000040b007223 */ /* 0x000fe40000010000 */
[----:B------:R-:W2:Y:S01]  /*4530*/  @!P0 LDG.E.128 R8, desc[UR10][R20.64] ;  /* 0x0000000a14088981 */ /* 0x000ea2000c1e1d00 */
[----:B------:R-:W-:-:S03]  /*4540*/  IADD3.X R15, PT, PT, R15, UR17, RZ, P1, !PT ;  /* 0x000000110f0f7c10 */ /* 0x000fc60008ffe4ff */
[----:B------:R-:W2:Y:S01]  /*4550*/  LDS R4, [R6+0x14] ;  /* 0x0000140006047984 */ /* 0x000ea20000000800 */
[----:B------:R-:W-:Y:S01]  /*4560*/  @!P0 IADD3 R22, P1, PT, R14, UR22, RZ ;  /* 0x000000160e168c10 */ /* 0x000fe2000ff3e0ff */
[-C--:B--2---:R-:W-:Y:S01]  /*4570*/  FFMA.FTZ R5, R8, R4.reuse, R5 ;  /* 0x0000000408057223 */ /* 0x084fe20000010005 */
[-C--:B------:R-:W-:Y:S01]  /*4580*/  FFMA.FTZ R2, R9, R4.reuse, R2 ;  /* 0x0000000409027223 */ /* 0x080fe20000010002 */
[-C--:B------:R-:W-:Y:S01]  /*4590*/  FFMA.FTZ R3, R10, R4.reuse, R3 ;  /* 0x000000040a037223 */ /* 0x080fe20000010003 */
[----:B------:R-:W-:Y:S02]  /*45a0*/  FFMA.FTZ R0, R11, R4, R0 ;  /* 0x000000040b007223 */ /* 0x000fe40000010000 */
[----:B------:R-:W2:Y:S01]  /*45b0*/  @!P0 LDG.E.128 R8, desc[UR10][R14.64] ;  /* 0x0000000a0e088981 */ /* 0x000ea2000c1e1d00 */
[----:B------:R-:W-:-:S03]  /*45c0*/  @!P0 IADD3.X R23, PT, PT, R15, UR23, RZ, P1, !PT ;  /* 0x000000170f178c10 */ /* 0x000fc60008ffe4ff */
[----:B------:R-:W2:Y:S01]  /*45d0*/  LDS R4, [R6+0x28] ;  /* 0x0000280006047984 */ /* 0x000ea20000000800 */
[----:B------:R-:W-:Y:S01]  /*45e0*/  @!P0 IADD3 R20, P1, PT, R14, UR12, RZ ;  /* 0x0000000c0e148c10 */ /* 0x000fe2000ff3e0ff */
[-C--:B--2---:R-:W-:Y:S01]  /*45f0*/  FFMA.FTZ R5, R8, R4.reuse, R5 ;  /* 0x0000000408057223 */ /* 0x084fe20000010005 */
[-C--:B------:R-:W-:Y:S01]  /*4600*/  FFMA.FTZ R2, R9, R4.reuse, R2 ;  /* 0x0000000409027223 */ /* 0x080fe20000010002 */
[-C--:B------:R-:W-:Y:S01]  /*4610*/  FFMA.FTZ R3, R10, R4.reuse, R3 ;  /* 0x000000040a037223 */ /* 0x080fe20000010003 */
[----:B------:R-:W-:Y:S02]  /*4620*/  FFMA.FTZ R0, R11, R4, R0 ;  /* 0x000000040b007223 */ /* 0x000fe40000010000 */
[----:B------:R-:W2:Y:S01]  /*4630*/  @!P0 LDG.E.128 R8, desc[UR10][R22.64] ;  /* 0x0000000a16088981 */ /* 0x000ea2000c1e1d00 */
[----:B------:R-:W-:Y:S02]  /*4640*/  @!P0 IADD3.X R21, PT, PT, R15, UR13, RZ, P1, !PT ;  /* 0x0000000d0f158c10 */ /* 0x000fe40008ffe4ff */
[----:B------:R-:W-:Y:S01]  /*4650*/  @!P0 IADD3 R18, P1, PT, R14, UR14, RZ ;  /* 0x0000000e0e128c10 */ /* 0x000fe2000ff3e0ff */
[-C--:B--2---:R-:W-:Y:S01]  /*4660*/  FFMA.FTZ R5, R8, R17.reuse, R5 ;  /* 0x0000001108057223 */ /* 0x084fe20000010005 */
[-C--:B------:R-:W-:Y:S01]  /*4670*/  FFMA.FTZ R2, R9, R17.reuse, R2 ;  /* 0x0000001109027223 */ /* 0x080fe20000010002 */
[-C--:B------:R-:W-:Y:S01]  /*4680*/  FFMA.FTZ R3, R10, R17.reuse, R3 ;  /* 0x000000110a037223 */ /* 0x080fe20000010003 */
[----:B------:R-:W-:-:S02]  /*4690*/  FFMA.FTZ R0, R11, R17, R0 ;  /* 0x000000110b007223 */ /* 0x000fc40000010000 */
[----:B------:R-:W2:Y:S01]  /*46a0*/  @!P0 LDG.E.128 R8, desc[UR10][R20.64] ;  /* 0x0000000a14088981 */ /* 0x000ea2000c1e1d00 */
[----:B------:R-:W-:-:S03]  /*46b0*/  @!P0 IADD3.X R19, PT, PT, R15, UR15, RZ, P1, !PT ;  /* 0x0000000f0f138c10 */ /* 0x000fc60008ffe4ff */
[----:B------:R-:W2:Y:S02]  /*46c0*/  LDS R17, [R6+0x50] ;  /* 0x0000500006117984 */ /* 0x000ea40000000800 */
[-C--:B--2---:R-:W-:Y:S01]  /*46d0*/  FFMA.FTZ R5, R8, R17.reuse, R5 ;  /* 0x0000001108057223 */ /* 0x084fe20000010005 */
[-C--:B------:R-:W-:Y:S01]  /*46e0*/  FFMA.FTZ R2, R9, R17.reuse, R2 ;  /* 0x0000001109027223 */ /* 0x080fe20000010002 */
[-C--:B------:R-:W-:Y:S01]  /*46f0*/  FFMA.FTZ R3, R10, R17.reuse, R3 ;  /* 0x000000110a037223 */ /* 0x080fe20000010003 */
[----:B------:R-:W-:Y:S02]  /*4700*/  FFMA.FTZ R0, R11, R17, R0 ;  /* 0x000000110b007223 */ /* 0x000fe40000010000 */
[----:B------:R-:W2:Y:S01]  /*4710*/  @!P0 LDG.E.128 R8, desc[UR10][R18.64] ;  /* 0x0000000a12088981 */ /* 0x000ea2000c1e1d00 */
[----:B------:R-:W-:Y:S01]  /*4720*/  IADD3 R4, PT, PT, R6, 0x50, RZ ;  /* 0x0000005006047810 */ /* 0x000fe20007ffe0ff */
[----:B------:R-:W-:Y:S01]  /*4730*/  UIADD3 UR5, UPT, UPT, UR5, 0x4, URZ ;  /* 0x0000000405057890 */ /* 0x000fe2000fffe0ff */
[----:B------:R-:W-:Y:S01]  /*4740*/  IADD3 R14, P0, PT, R14, UR16, RZ ;  /* 0x000000100e0e7c10 */ /* 0x000fe2000ff1e0ff */
[----:B------:R0:W2:Y:S01]  /*4750*/  LDS R17, [R6+0x64] ;  /* 0x0000640006117984 */ /* 0x0000a20000000800 */
[----:B------:R-:W-:-:S02]  /*4760*/  UPLOP3.LUT UP1, UPT, UPT, UPT, UPT, 0x40, 0x4 ;  /* 0x000000000004789c */ /* 0x000fc40003f2e870 */
[----:B------:R-:W-:Y:S01]  /*4770*/  IADD3.X R15, PT, PT, R15, UR17, RZ, P0, !PT ;  /* 0x000000110f0f7c10 */ /* 0x000fe200087fe4ff */
[----:B------:R-:W-:Y:S01]  /*4780*/  UIADD3 UR5, UPT, UPT, UR5, 0x4, URZ ;  /* 0x0000000405057890 */ /* 0x000fe2000fffe0ff */
[----:B0-----:R-:W-:Y:S01]  /*4790*/  IADD3 R6, PT, PT, R4, 0x50, RZ ;  /* 0x0000005004067810 */ /* 0x001fe20007ffe0ff */
[-C--:B--2---:R-:W-:Y:S01]  /*47a0*/  FFMA.FTZ R5, R8, R17.reuse, R5 ;  /* 0x0000001108057223 */ /* 0x084fe20000010005 */
[-C--:B------:R-:W-:Y:S01]  /*47b0*/  FFMA.FTZ R2, R9, R17.reuse, R2 ;  /* 0x0000001109027223 */ /* 0x080fe20000010002 */
[-C--:B------:R-:W-:Y:S01]  /*47c0*/  FFMA.FTZ R3, R10, R17.reuse, R3 ;  /* 0x000000110a037223 */ /* 0x080fe20000010003 */
[----:B------:R-:W-:-:S07]  /*47d0*/  FFMA.FTZ R0, R11, R17, R0 ;  /* 0x000000110b007223 */ /* 0x000fce0000010000 */
.L_x_306:
[----:B------:R-:W-:-:S09]  /*47e0*/  UISETP.NE.OR UP1, UPT, UR5, URZ, UP1 ;  /* 0x000000ff0500728c */ /* 0x000fd20008f25670 */
[----:B------:R-:W-:Y:S05]  /*47f0*/  BRA.U !UP1, `(.L_x_302) ;  /* 0x0000000109947547 */ /* 0x000fea000b800000 */
.L_x_303:
[----:B------:R-:W-:-:S13]  /*4800*/  ISETP.GE.AND P0, PT, R12, UR9, PT ;  /* 0x000000090c007c0c */ /* 0x000fda000bf06270 */
.L_x_307:
[----:B------:R0:W2:Y:S01]  /*4810*/  @!P0 LDG.E.128 R8, desc[UR10][R14.64] ;  /* 0x0000000a0e088981 */ /* 0x0000a2000c1e1d00 */
[C---:B------:R-:W-:Y:S01]  /*4820*/  @!P0 IADD3 R20, P1, PT, R14.reuse, UR22, RZ ;  /* 0x000000160e148c10 */ /* 0x040fe2000ff3e0ff */
[----:B------:R-:W-:Y:S02]  /*4830*/  UIADD3 UR5, UPT, UPT, UR5, 0x4, URZ ;  /* 0x0000000405057890 */ /* 0x000fe4000fffe0ff */
[----:B------:R-:W2:Y:S01]  /*4840*/  LDS R4, [R6+-0x28] ;  /* 0xffffd80006047984 */ /* 0x000ea20000000800 */
[C---:B------:R-:W-:Y:S01]  /*4850*/  @!P0 IADD3.X R21, PT, PT, R15.reuse, UR23, RZ, P1, !PT ;  /* 0x000000170f158c10 */ /* 0x040fe20008ffe4ff */
[----:B------:R-:W-:Y:S01]  /*4860*/  UISETP.NE.AND UP0, UPT, UR5, URZ, UPT ;  /* 0x000000ff0500728c */ /* 0x000fe2000bf05270 */
[C---:B------:R-:W-:Y:S04]  /*4870*/  @!P0 IADD3 R18, P1, PT, R14.reuse, UR12, RZ ;  /* 0x0000000c0e128c10 */ /* 0x040fe8000ff3e0ff */
[C---:B------:R-:W-:Y:S02]  /*4880*/  @!P0 IADD3.X R19, PT, PT, R15.reuse, UR13, RZ, P1, !PT ;  /* 0x0000000d0f138c10 */ /* 0x040fe40008ffe4ff */
[C---:B------:R-:W-:Y:S04]  /*4890*/  @!P0 IADD3 R16, P1, PT, R14.reuse, UR14, RZ ;  /* 0x0000000e0e108c10 */ /* 0x040fe8000ff3e0ff */
[C---:B------:R-:W-:Y:S02]  /*48a0*/  @!P0 IADD3.X R17, PT, PT, R15.reuse, UR15, RZ, P1, !PT ;  /* 0x0000000f0f118c10 */ /* 0x040fe40008ffe4ff */
[----:B0-----:R-:W-:Y:S04]  /*48b0*/  IADD3 R14, P1, PT, R14, UR16, RZ ;  /* 0x000000100e0e7c10 */ /* 0x001fe8000ff3e0ff */
[----:B------:R-:W-:Y:S01]  /*48c0*/  IADD3.X R15, PT, PT, R15, UR17, RZ, P1, !PT ;  /* 0x000000110f0f7c10 */ /* 0x000fe20008ffe4ff */
[C---:B--2---:R-:W-:Y:S01]  /*48d0*/  FFMA.FTZ R5, R4.reuse, R8, R5 ;  /* 0x0000000804057223 */ /* 0x044fe20000010005 */
[C---:B------:R-:W-:Y:S01]  /*48e0*/  FFMA.FTZ R2, R4.reuse, R9, R2 ;  /* 0x0000000904027223 */ /* 0x040fe20000010002 */
[C---:B------:R-:W-:Y:S01]  /*48f0*/  FFMA.FTZ R3, R4.reuse, R10, R3 ;  /* 0x0000000a04037223 */ /* 0x040fe20000010003 */
[----:B------:R-:W-:Y:S02]  /*4900*/  FFMA.FTZ R0, R4, R11, R0 ;  /* 0x0000000b04007223 */ /* 0x000fe40000010000 */
[----:B------:R-:W2:Y:S04]  /*4910*/  @!P0 LDG.E.128 R8, desc[UR10][R20.64] ;  /* 0x0000000a14088981 */ /* 0x000ea8000c1e1d00 */
[----:B------:R-:W2:Y:S02]  /*4920*/  LDS R4, [R6+-0x14] ;  /* 0xffffec0006047984 */ /* 0x000ea40000000800 */
        /* <DEDUP_REMOVED lines=17> */
[----:B------:R-:W-:Y:S09]  /*4a40*/  BRA.U UP0, `(.L_x_307) ;  /* 0xfffffffd00707547 */ /* 0x000ff2000b83ffff */
.L_x_302:
[----:B------:R-:W-:-:S09]  /*4a50*/  UISETP.NE.AND UP0, UPT, UR7, URZ, UPT ;  /* 0x000000ff0700728c */ /* 0x000fd2000bf05270 */
[----:B------:R-:W-:Y:S05]  /*4a60*/  BRA.U !UP0, `(.L_x_301) ;  /* 0x0000000108507547 */ /* 0x000fea000b800000 */
[----:B------:R-:W0:Y:S01]  /*4a70*/  S2UR UR4, SR_CgaCtaId ;  /* 0x00000000000479c3 */ /* 0x000e220000008800 */
[----:B------:R-:W-:Y:S01]  /*4a80*/  UMOV UR5, 0x400 ;  /* 0x0000040000057882 */ /* 0x000fe20000000000 */
[----:B------:R-:W-:Y:S01]  /*4a90*/  IMAD R13, R13, 0x5, R12 ;  /* 0x000000050d0d7824 */ /* 0x000fe200078e020c */
[----:B------:R-:W-:Y:S01]  /*4aa0*/  ISETP.GE.AND P0, PT, R12, UR9, PT ;  /* 0x000000090c007c0c */ /* 0x000fe2000bf06270 */
[----:B------:R-:W-:Y:S02]  /*4ab0*/  UIMAD.WIDE UR12, UR8, 0x4, URZ ;  /* 0x00000004080c78a5 */ /* 0x000fe4000f8e02ff */
[----:B------:R-:W-:Y:S02]  /*4ac0*/  UIADD3 UR7, UPT, UPT, -UR7, URZ, URZ ;  /* 0x000000ff07077290 */ /* 0x000fe4000fffe1ff */
[----:B0-----:R-:W-:-:S06]  /*4ad0*/  ULEA UR4, UR4, UR5, 0x18 ;  /* 0x0000000504047291 */ /* 0x001fcc000f8ec0ff */
[----:B------:R-:W-:-:S07]  /*4ae0*/  LEA R6, R13, UR4, 0x2 ;  /* 0x000000040d067c11 */ /* 0x000fce000f8e10ff */
.L_x_308:
[----:B------:R0:W2:Y:S01]  /*4af0*/  @!P0 LDG.E.128 R8, desc[UR10][R14.64] ;  /* 0x0000000a0e088981 */ /* 0x0000a2000c1e1d00 */
[----:B------:R-:W-:Y:S03]  /*4b00*/  UIADD3 UR7, UPT, UPT, UR7, 0x1, URZ ;  /* 0x0000000107077890 */ /* 0x000fe6000fffe0ff */
[----:B------:R1:W2:Y:S01]  /*4b10*/  LDS R4, [R6] ;  /* 0x0000000006047984 */ /* 0x0002a20000000800 */
[----:B------:R-:W-:Y:S01]  /*4b20*/  UISETP.NE.AND UP0, UPT, UR7, URZ, UPT ;  /* 0x000000ff0700728c */ /* 0x000fe2000bf05270 */
[----:B0-----:R-:W-:Y:S02]  /*4b30*/  IADD3 R14, P1, PT, R14, UR12, RZ ;  /* 0x0000000c0e0e7c10 */ /* 0x001fe4000ff3e0ff */
[----:B-1----:R-:W-:Y:S02]  /*4b40*/  IADD3 R6, PT, PT, R6, 0x14, RZ ;  /* 0x0000001406067810 */ /* 0x002fe40007ffe0ff */
[----:B------:R-:W-:Y:S01]  /*4b50*/  IADD3.X R15, PT, PT, R15, UR13, RZ, P1, !PT ;  /* 0x0000000d0f0f7c10 */ /* 0x000fe20008ffe4ff */
[C---:B--2---:R-:W-:Y:S01]  /*4b60*/  FFMA.FTZ R5, R4.reuse, R8, R5 ;  /* 0x0000000804057223 */ /* 0x044fe20000010005 */
[C---:B------:R-:W-:Y:S01]  /*4b70*/  FFMA.FTZ R2, R4.reuse, R9, R2 ;  /* 0x0000000904027223 */ /* 0x040fe20000010002 */
[C---:B------:R-:W-:Y:S01]  /*4b80*/  FFMA.FTZ R3, R4.reuse, R10, R3 ;  /* 0x0000000a04037223 */ /* 0x040fe20000010003 */
[----:B------:R-:W-:Y:S01]  /*4b90*/  FFMA.FTZ R0, R4, R11, R0 ;  /* 0x0000000b04007223 */ /* 0x000fe20000010000 */
[----:B------:R-:W-:Y:S09]  /*4ba0*/  BRA.U UP0, `(.L_x_308) ;  /* 0xfffffffd00d07547 */ /* 0x000ff2000b83ffff */
.L_x_301:
[----:B------:R-:W-:-:S04]  /*4bb0*/  IADD3 R12, PT, PT, R12, UR19, RZ ;  /* 0x000000130c0c7c10 */ /* 0x000fc8000fffe0ff */
[----:B------:R-:W-:-:S13]  /*4bc0*/  ISETP.GE.AND P0, PT, R12, UR20, PT ;  /* 0x000000140c007c0c */ /* 0x000fda000bf06270 */
[----:B------:R-:W-:Y:S05]  /*4bd0*/  @P0 EXIT ;  /* 0x000000000000094d */ /* 0x000fea0003800000 */
[----:B0-----:R-:W-:Y:S01]  /*4be0*/  IABS R10, UR21 ;  /* 0x00000015000a7c13 */ /* 0x001fe20008000000 */
[----:B------:R-:W0:Y:S01]  /*4bf0*/  LDC R9, c[0x0][0x434] ;  /* 0x00010d00ff097b82 */ /* 0x000e220000000800 */
[----:B------:R-:W-:Y:S01]  /*4c00*/  IABS R13, R12 ;  /* 0x0000000c000d7213 */ /* 0x000fe20000000000 */
[----:B------:R-:W1:Y:S01]  /*4c10*/  LDCU.128 UR4, c[0x0][0x400] ;  /* 0x00008000ff0477ac */ /* 0x000e620008000c00 */
[----:B------:R-:W2:Y:S01]  /*4c20*/  I2F.RP R8, R10 ;  /* 0x0000000a00087306 */ /* 0x000ea20000209400 */
[----:B------:R-:W-:Y:S01]  /*4c30*/  IABS R6, UR21 ;  /* 0x0000001500067c13 */ /* 0x000fe20008000000 */
[----:B------:R-:W3:Y:S01]  /*4c40*/  LDCU.64 UR8, c[0x0][0x410] ;  /* 0x00008200ff0877ac */ /* 0x000ee20008000a00 */
[----:B------:R-:W-:-:S03]  /*4c50*/  F2FP.BF16.F32.PACK_AB R2, R2, R5 ;  /* 0x000000050202723e */ /* 0x000fc600000010ff */
[----:B------:R-:W-:Y:S01]  /*4c60*/  IMAD.MOV R6, RZ, RZ, -R6 ;  /* 0x000000ffff067224 */ /* 0x000fe200078e0a06 */
[----:B------:R-:W-:Y:S01]  /*4c70*/  F2FP.BF16.F32.PACK_AB R3, R0, R3 ;  /* 0x000000030003723e */ /* 0x000fe200000010ff */
[----:B--2---:R-:W2:Y:S02]  /*4c80*/  MUFU.RCP R14, R8 ;  /* 0x00000008000e7308 */ /* 0x004ea40000001000 */
[----:B--2---:R-:W-:Y:S01]  /*4c90*/  VIADD R14, R14, 0xffffffe ;  /* 0x0ffffffe0e0e7836 */ /* 0x004fe20000000000 */
[----:B0-----:R-:W-:-:S05]  /*4ca0*/  IABS R8, R9 ;  /* 0x0000000900087213 */ /* 0x001fca0000000000 */
[----:B------:R0:W2:Y:S02]  /*4cb0*/  F2I.FTZ.U32.TRUNC.NTZ R15, R14 ;  /* 0x0000000e000f7305 */ /* 0x0000a4000021f000 */
[----:B0-----:R-:W-:Y:S02]  /*4cc0*/  HFMA2 R14, -RZ, RZ, 0, 0 ;  /* 0x00000000ff0e7431 */ /* 0x001fe400000001ff */
[----:B--2---:R-:W-:-:S04]  /*4cd0*/  IMAD.MOV R4, RZ, RZ, -R15 ;  /* 0x000000ffff047224 */ /* 0x004fc800078e0a0f */
[----:B------:R-:W-:-:S04]  /*4ce0*/  IMAD R4, R4, R10, RZ ;  /* 0x0000000a04047224 */ /* 0x000fc800078e02ff */
[----:B------:R-:W-:-:S04]  /*4cf0*/  IMAD.HI.U32 R4, R15, R4, R14 ;  /* 0x000000040f047227 */ /* 0x000fc800078e000e */
[----:B------:R-:W-:Y:S02]  /*4d00*/  HFMA2 R15, -RZ, RZ, 0, 0 ;  /* 0x00000000ff0f7431 */ /* 0x000fe400000001ff */
[----:B------:R-:W-:Y:S02]  /*4d10*/  IMAD.HI.U32 R11, R4, R13, RZ ;  /* 0x0000000d040b7227 */ /* 0x000fe400078e00ff */
[----:B------:R-:W0:Y:S02]  /*4d20*/  I2F.RP R4, R8 ;  /* 0x0000000800047306 */ /* 0x000e240000209400 */
[----:B------:R-:W-:Y:S01]  /*4d30*/  IMAD R13, R11, R6, R13 ;  /* 0x000000060b0d7224 */ /* 0x000fe200078e020d */
[----:B------:R-:W-:-:S04]  /*4d40*/  LOP3.LUT R6, R12, UR21, RZ, 0x3c, !PT ;  /* 0x000000150c067c12 */ /* 0x000fc8000f8e3cff */
[----:B------:R-:W-:Y:S02]  /*4d50*/  ISETP.GT.U32.AND P1, PT, R10, R13, PT ;  /* 0x0000000d0a00720c */ /* 0x000fe40003f24070 */
[----:B------:R-:W-:Y:S01]  /*4d60*/  ISETP.GE.AND P0, PT, R6, RZ, PT ;  /* 0x000000ff0600720c */ /* 0x000fe20003f06270 */
[----:B0-----:R-:W0:Y:S10]  /*4d70*/  MUFU.RCP R4, R4 ;  /* 0x0000000400047308 */ /* 0x001e340000001000 */
[----:B------:R-:W-:Y:S01]  /*4d80*/  @!P1 IMAD.IADD R13, R13, 0x1, -R10 ;  /* 0x000000010d0d9824 */ /* 0x000fe200078e0a0a */
[----:B------:R-:W-:-:S02]  /*4d90*/  @!P1 IADD3 R11, PT, PT, R11, 0x1, RZ ;  /* 0x000000010b0b9810 */ /* 0x000fc40007ffe0ff */
[----:B------:R-:W-:Y:S02]  /*4da0*/  ISETP.NE.AND P1, PT, RZ, UR21, PT ;  /* 0x00000015ff007c0c */ /* 0x000fe4000bf25270 */
[----:B------:R-:W-:Y:S01]  /*4db0*/  ISETP.GE.U32.AND P2, PT, R13, R10, PT ;  /* 0x0000000a0d00720c */ /* 0x000fe20003f46070 */
[----:B0-----:R-:W-:-:S04]  /*4dc0*/  VIADD R16, R4, 0xffffffe ;  /* 0x0ffffffe04107836 */ /* 0x001fc80000000000 */
[----:B------:R0:W2:Y:S08]  /*4dd0*/  F2I.FTZ.U32.TRUNC.NTZ R17, R16 ;  /* 0x0000001000117305 */ /* 0x0000b0000021f000 */
[----:B------:R-:W-:-:S05]  /*4de0*/  @P2 VIADD R11, R11, 0x1 ;  /* 0x000000010b0b2836 */ /* 0x000fca0000000000 */
[----:B------:R-:W-:Y:S02]  /*4df0*/  @!P0 IADD3 R11, PT, PT, -R11, RZ, RZ ;  /* 0x000000ff0b0b8210 */ /* 0x000fe40007ffe1ff */
[----:B------:R-:W-:-:S05]  /*4e00*/  @!P1 LOP3.LUT R11, RZ, UR21, RZ, 0x33, !PT ;  /* 0x00000015ff0b9c12 */ /* 0x000fca000f8e33ff */
[----:B------:R-:W-:Y:S01]  /*4e10*/  IMAD R10, R11, UR21, RZ ;  /* 0x000000150b0a7c24 */ /* 0x000fe2000f8e02ff */
[----:B0-----:R-:W-:Y:S01]  /*4e20*/  MOV R16, RZ ;  /* 0x000000ff00107202 */ /* 0x001fe20000000f00 */
[----:B--2---:R-:W-:Y:S02]  /*4e30*/  IMAD.MOV R13, RZ, RZ, -R17 ;  /* 0x000000ffff0d7224 */ /* 0x004fe400078e0a11 */
[----:B------:R-:W-:Y:S02]  /*4e40*/  IMAD.IADD R14, R12, 0x1, -R10 ;  /* 0x000000010c0e7824 */ /* 0x000fe400078e0a0a */
[----:B------:R-:W-:-:S03]  /*4e50*/  IMAD R6, R13, R8, RZ ;  /* 0x000000080d067224 */ /* 0x000fc600078e02ff */
[----:B------:R-:W-:Y:S01]  /*4e60*/  IABS R4, R14 ;  /* 0x0000000e00047213 */ /* 0x000fe20000000000 */
[----:B------:R-:W-:Y:S01]  /*4e70*/  IMAD.HI.U32 R6, R17, R6, R16 ;  /* 0x0000000611067227 */ /* 0x000fe200078e0010 */
[----:B------:R-:W-:-:S04]  /*4e80*/  LOP3.LUT R14, R14, R9, RZ, 0x3c, !PT ;  /* 0x000000090e0e7212 */ /* 0x000fc800078e3cff */
[----:B------:R-:W-:Y:S01]  /*4e90*/  ISETP.GE.AND P1, PT, R14, RZ, PT ;  /* 0x000000ff0e00720c */ /* 0x000fe20003f26270 */
[----:B------:R-:W-:Y:S01]  /*4ea0*/  IMAD.HI.U32 R6, R6, R4, RZ ;  /* 0x0000000406067227 */ /* 0x000fe200078e00ff */
[----:B------:R-:W-:-:S03]  /*4eb0*/  LOP3.LUT R14, R7, 0x7c, RZ, 0xc0, !PT ;  /* 0x0000007c070e7812 */ /* 0x000fc600078ec0ff */
[----:B------:R-:W-:Y:S02]  /*4ec0*/  IMAD.MOV R13, RZ, RZ, -R6 ;  /* 0x000000ffff0d7224 */ /* 0x000fe400078e0a06 */
[----:B-1----:R-:W-:-:S04]  /*4ed0*/  IMAD.WIDE.U32 R14, R11, UR4, R14 ;  /* 0x000000040b0e7c25 */ /* 0x002fc8000f8e000e */
[----:B------:R-:W-:Y:S01]  /*4ee0*/  IMAD R13, R8, R13, R4 ;  /* 0x0000000d080d7224 */ /* 0x000fe200078e0204 */
[----:B------:R-:W-:-:S04]  /*4ef0*/  SHF.R.S32.HI R4, RZ, 0x1f, R11 ;  /* 0x0000001fff047819 */ /* 0x000fc8000001140b */
[----:B------:R-:W-:Y:S01]  /*4f00*/  ISETP.GT.U32.AND P0, PT, R8, R13, PT ;  /* 0x0000000d0800720c */ /* 0x000fe20003f04070 */
[----:B------:R-:W-:-:S04]  /*4f10*/  IMAD R4, R4, UR4, RZ ;  /* 0x0000000404047c24 */ /* 0x000fc8000f8e02ff */
[----:B------:R-:W-:Y:S01]  /*4f20*/  IMAD R11, R11, UR5, R4 ;  /* 0x000000050b0b7c24 */ /* 0x000fe2000f8e0204 */
[----:B------:R-:W0:Y:S03]  /*4f30*/  LDCU.64 UR4, c[0x0][0x3f0] ;  /* 0x00007e00ff0477ac */ /* 0x000e260008000a00 */
[----:B------:R-:W-:-:S04]  /*4f40*/  IMAD.IADD R15, R15, 0x1, R11 ;  /* 0x000000010f0f7824 */ /* 0x000fc800078e020b */
[-C--:B------:R-:W-:Y:S01]  /*4f50*/  @!P0 IADD3 R13, PT, PT, R13, -R8.reuse, RZ ;  /* 0x800000080d0d8210 */ /* 0x080fe20007ffe0ff */
[----:B------:R-:W-:Y:S01]  /*4f60*/  @!P0 VIADD R6, R6, 0x1 ;  /* 0x0000000106068836 */ /* 0x000fe20000000000 */
[----:B------:R-:W-:Y:S02]  /*4f70*/  ISETP.NE.AND P0, PT, R9, RZ, PT ;  /* 0x000000ff0900720c */ /* 0x000fe40003f05270 */
[----:B------:R-:W-:-:S13]  /*4f80*/  ISETP.GE.U32.AND P2, PT, R13, R8, PT ;  /* 0x000000080d00720c */ /* 0x000fda0003f46070 */
[----:B------:R-:W-:-:S05]  /*4f90*/  @P2 IADD3 R6, PT, PT, R6, 0x1, RZ ;  /* 0x0000000106062810 */ /* 0x000fca0007ffe0ff */
[----:B------:R-:W-:Y:S01]  /*4fa0*/  @!P1 IMAD.MOV R6, RZ, RZ, -R6 ;  /* 0x000000ffff069224 */ /* 0x000fe200078e0a06 */
[----:B------:R-:W-:-:S04]  /*4fb0*/  @!P0 LOP3.LUT R6, RZ, R9, RZ, 0x33, !PT ;  /* 0x00000009ff068212 */ /* 0x000fc800078e33ff */
[----:B------:R-:W-:Y:S01]  /*4fc0*/  SHF.R.S32.HI R4, RZ, 0x1f, R6 ;  /* 0x0000001fff047819 */ /* 0x000fe20000011406 */
[C---:B------:R-:W-:Y:S02]  /*4fd0*/  IMAD R9, R6.reuse, R9, R10 ;  /* 0x0000000906097224 */ /* 0x040fe400078e020a */
[----:B---3--:R-:W-:-:S03]  /*4fe0*/  IMAD.WIDE.U32 R14, R6, UR8, R14 ;  /* 0x00000008060e7c25 */ /* 0x008fc6000f8e000e */
[----:B------:R-:W-:Y:S01]  /*4ff0*/  IADD3 R9, PT, PT, R12, -R9, RZ ;  /* 0x800000090c097210 */ /* 0x000fe20007ffe0ff */
[----:B------:R-:W-:-:S03]  /*5000*/  IMAD R7, R4, UR8, RZ ;  /* 0x0000000804077c24 */ /* 0x000fc6000f8e02ff */
[----:B------:R-:W-:Y:S01]  /*5010*/  SHF.R.S32.HI R4, RZ, 0x1f, R9 ;  /* 0x0000001fff047819 */ /* 0x000fe20000011409 */
[----:B------:R-:W-:-:S04]  /*5020*/  IMAD R7, R6, UR9, R7 ;  /* 0x0000000906077c24 */ /* 0x000fc8000f8e0207 */
[----:B------:R-:W-:Y:S02]  /*5030*/  IMAD.IADD R15, R15, 0x1, R7 ;  /* 0x000000010f0f7824 */ /* 0x000fe400078e0207 */
[----:B------:R-:W-:Y:S02]  /*5040*/  IMAD R4, R4, UR6, RZ ;  /* 0x0000000604047c24 */ /* 0x000fe4000f8e02ff */
[----:B------:R-:W-:-:S04]  /*5050*/  IMAD.WIDE.U32 R14, R9, UR6, R14 ;  /* 0x00000006090e7c25 */ /* 0x000fc8000f8e000e */
[----:B------:R-:W-:-:S05]  /*5060*/  IMAD R4, R9, UR7, R4 ;  /* 0x0000000709047c24 */ /* 0x000fca000f8e0204 */
[----:B------:R-:W-:Y:S02]  /*5070*/  IADD3 R6, PT, PT, R15, R4, RZ ;  /* 0x000000040f067210 */ /* 0x000fe40007ffe0ff */
[----:B0-----:R-:W-:-:S04]  /*5080*/  LEA R4, P0, R14, UR4, 0x1 ;  /* 0x000000040e047c11 */ /* 0x001fc8000f8008ff */
[----:B------:R-:W-:-:S05]  /*5090*/  LEA.HI.X R5, R14, UR5, R6, 0x1, P0 ;  /* 0x000000050e057c11 */ /* 0x000fca00080f0c06 */
[----:B------:R-:W-:Y:S01]  /*50a0*/  STG.E.64 desc[UR10][R4.64], R2 ;  /* 0x0000000204007986 */ /* 0x000fe2000c101b0a */
[----:B------:R-:W-:Y:S05]  /*50b0*/  EXIT ;  /* 0x000000000000794d */ /* 0x000fea0003800000 */
        .weak           $__internal_7_$__cuda_sm20_div_s64
        .type           $__internal_7_$__cuda_sm20_div_s64,@function
        .size           $__internal_7_$__cuda_sm20_div_s64,(.L_x_14855 - $__internal_7_$__cuda_sm20_div_s64)
$__internal_7_$__cuda_sm20_div_s64:
        /* <DEDUP_REMOVED lines=28> */
[----:B------:R-:W-:-:S03]  /*5280*/  IMAD.HI.U32 R38, R39, R2, RZ ;  /* 0x0000000227267227 */ /* 0x000fc600078e00ff */
[----:B------:R-:W-:-:S05]  /*5290*/  IADD3.X R0, PT, PT, RZ, ~R0, RZ, P0, !PT ;  /* 0x80000000ff007210 */ /* 0x000fca00007fe4ff */
[----:B------:R-:W-:-:S04]  /*52a0*/  IMAD.WIDE.U32 R38, P0, R39, R0, R38 ;  /* 0x0000000027267225 */ /* 0x000fc80007800026 */
[----:B------:R-:W-:-:S04]  /*52b0*/  IMAD.HI.U32 R17, P3, R19, R2, R38 ;  /* 0x0000000213117227 */ /* 0x000fc80007860026 */
[----:B------:R-:W-:-:S04]  /*52c0*/  IMAD.HI.U32 R2, R19, R0, RZ ;  /* 0x0000000013027227 */ /* 0x000fc800078e00ff */
[----:B------:R-:W-:Y:S02]  /*52d0*/  IMAD R0, R19, R0, RZ ;  /* 0x0000000013007224 */ /* 0x000fe400078e02ff */
[----:B------:R-:W-:Y:S02]  /*52e0*/  IMAD.X R2, R2, 0x1, R19, P0 ;  /* 0x0000000102027824 */ /* 0x000fe400000e0613 */
[----:B------:R-:W-:Y:S01]  /*52f0*/  IMAD.MOV.U32 R39, RZ, RZ, RZ ;  /* 0x000000ffff277224 */ /* 0x000fe200078e00ff */
        /* <DEDUP_REMOVED lines=13> */
[----:B------:R-:W-:-:S03]  /*53d0*/  IMAD.WIDE.U32 R38, R19, R30, RZ ;  /* 0x0000001e13267225 */ /* 0x000fc600078e00ff */
[----:B------:R-:W-:Y:S01]  /*53e0*/  IADD3.X R2, PT, PT, RZ, R2, RZ, P1, !PT ;  /* 0x00000002ff027210 */ /* 0x000fe20000ffe4ff */
[----:B------:R-:W-:Y:S01]  /*53f0*/  IMAD R27, R19, R31, R39 ;  /* 0x0000001f131b7224 */ /* 0x000fe200078e0227 */
[----:B------:R-:W-:-:S03]  /*5400*/  IADD3 R17, P0, PT, -R38, R17, RZ ;  /* 0x0000001126117210 */ /* 0x000fc60007f1e1ff */
[-C--:B------:R-:W-:Y:S01]  /*5410*/  IMAD R27, R2, R30.reuse, R27 ;  /* 0x0000001e021b7224 */ /* 0x080fe200078e021b */
[----:B------:R-:W-:-:S03]  /*5420*/  ISETP.GE.U32.AND P3, PT, R17, R30, PT ;  /* 0x0000001e1100720c */ /* 0x000fc60003f66070 */
[----:B------:R-:W-:Y:S01]  /*5430*/  IMAD.X R27, R0, 0x1, ~R27, P0 ;  /* 0x00000001001b7824 */ /* 0x000fe200000e0e1b */
[----:B------:R-:W-:-:S04]  /*5440*/  IADD3 R0, P2, PT, R17, -R30, RZ ;  /* 0x8000001e11007210 */ /* 0x000fc80007f5e0ff */
        /* <DEDUP_REMOVED lines=8> */
[----:B------:R-:W-:Y:S02]  /*54d0*/  ISETP.GE.U32.AND.EX P0, PT, R27, R31, PT, P0 ;  /* 0x0000001f1b00720c */ /* 0x000fe40003f06100 */
[----:B------:R-:W-:-:S02]  /*54e0*/  IADD3 R19, P1, PT, R30, 0x1, RZ ;  /* 0x000000011e137810 */ /* 0x000fc40007f3e0ff */
[----:B------:R-:W-:Y:S02]  /*54f0*/  SEL R17, R17, R2, P3 ;  /* 0x0000000211117207 */ /* 0x000fe40001800000 */
[----:B------:R-:W-:Y:S02]  /*5500*/  SEL R19, R19, R30, P0 ;  /* 0x0000001e13137207 */ /* 0x000fe40000000000 */
[----:B------:R-:W-:Y:S02]  /*5510*/  IADD3.X R0, PT, PT, RZ, R17, RZ, P1, !PT ;  /* 0x00000011ff007210 */ /* 0x000fe40000ffe4ff */
[----:B------:R-:W-:Y:S02]  /*5520*/  LOP3.LUT R2, R13, R15, RZ, 0x3c, !PT ;  /* 0x0000000f0d027212 */ /* 0x000fe400078e3cff */
[----:B------:R-:W-:Y:S02]  /*5530*/  SEL R17, R0, R17, P0 ;  /* 0x0000001100117207 */ /* 0x000fe40000000000 */
[----:B------:R-:W-:-:S02]  /*5540*/  IADD3 R0, P1, PT, RZ, -R19, RZ ;  /* 0x80000013ff007210 */ /* 0x000fc40007f3e0ff */
[----:B------:R-:W-:Y:S02]  /*5550*/  ISETP.GE.AND P2, PT, R2, RZ, PT ;  /* 0x000000ff0200720c */ /* 0x000fe40003f46270 */
[----:B------:R-:W-:Y:S01]  /*5560*/  ISETP.NE.U32.AND P0, PT, R20, RZ, PT ;  /* 0x000000ff1400720c */ /* 0x000fe20003f05070 */
[----:B------:R-:W-:Y:S01]  /*5570*/  IMAD.X R2, RZ, RZ, ~R17, P1 ;  /* 0x000000ffff027224 */ /* 0x000fe200008e0e11 */
[----:B------:R-:W-:Y:S01]  /*5580*/  SEL R0, R0, R19, !P2 ;  /* 0x0000001300007207 */ /* 0x000fe20005000000 */
[----:B------:R-:W-:Y:S01]  /*5590*/  IMAD.MOV.U32 R19, RZ, RZ, 0x0 ;  /* 0x00000000ff137424 */ /* 0x000fe200078e00ff */
[----:B------:R-:W-:Y:S02]  /*55a0*/  ISETP.NE.AND.EX P0, PT, R13, RZ, PT, P0 ;  /* 0x000000ff0d00720c */ /* 0x000fe40003f05300 */
[----:B------:R-:W-:Y:S02]  /*55b0*/  SEL R2, R2, R17, !P2 ;  /* 0x0000001102027207 */ /* 0x000fe40005000000 */
[----:B------:R-:W-:-:S02]  /*55c0*/  SEL R0, R0, 0xffffffff, P0 ;  /* 0xffffffff00007807 */ /* 0x000fc40000000000 */
[----:B------:R-:W-:Y:S01]  /*55d0*/  SEL R15, R2, 0xffffffff, P0 ;  /* 0xffffffff020f7807 */ /* 0x000fe20000000000 */
[----:B------:R-:W-:Y:S06]  /*55e0*/  RET.REL.NODEC R18 `(_ZN5flash32flash_fwd_splitkv_combine_kernelI23Flash_fwd_kernel_traitsILi128ELi64ELi128ELi4ELb0ELb0EN7cutlass10bfloat16_tE19Flash_kernel_traitsILi128ELi64ELi128ELi4ES3_EELi4ELi7ELb1EEEvNS_16Flash_fwd_paramsE) ;  /* 0xffffffa812847950 */ /* 0x000fec0003c3ffff */
.L_x_309:
        /* <DEDUP_REMOVED lines=9> */
.L_x_14855:


//--------------------- .text._ZN5flash32flash_fwd_splitkv_combine_kernelI23Flash_fwd_kernel_traitsILi128ELi64ELi128ELi4ELb0ELb0EN7cutlass10bfloat16_tE19Flash_kernel_traitsILi128ELi64ELi128ELi4ES3_EELi4ELi6ELb1EEEvNS_16Flash_fwd_paramsE --------------------------
	.section	.text._ZN5flash32flash_fwd_splitkv_combine_kernelI23Flash_fwd_kernel_traitsILi128ELi64ELi128ELi4ELb0ELb0EN7cutlass10bfloat16_tE19Flash_kernel_traitsILi128ELi64ELi128ELi4ES3_EELi4ELi6ELb1EEEvNS_16Flash_fwd_paramsE,"ax",@progbits
	.align	128
        .global         _ZN5flash32flash_fwd_splitkv_combine_kernelI23Flash_fwd_kernel_traitsILi128ELi64ELi128ELi4ELb0ELb0EN7cutlass10bfloat16_tE19Flash_kernel_traitsILi128ELi64ELi128ELi4ES3_EELi4ELi6ELb1EEEvNS_16Flash_fwd_paramsE
        .type           _ZN5flash32flash_fwd_splitkv_combine_kernelI23Flash_fwd_kernel_traitsILi128ELi64ELi128ELi4ELb0ELb0EN7cutlass10bfloat16_tE19Flash_kernel_traitsILi128ELi64ELi128ELi4ES3_EELi4ELi6ELb1EEEvNS_16Flash_fwd_paramsE,@function
        .size           _ZN5flash32flash_fwd_splitkv_combine_kernelI23Flash_fwd_kernel_traitsILi128ELi64ELi128ELi4ELb0ELb0EN7cutlass10bfloat16_tE19Flash_kernel_traitsILi128ELi64ELi128ELi4ES3_EELi4ELi6ELb1EEEvNS_16Flash_fwd_paramsE,(.L_x_14856 - _ZN5flash32flash_fwd_splitkv_combine_kernelI23Flash_fwd_kernel_traitsILi128ELi64ELi128ELi4ELb0ELb0EN7cutlass10bfloat16_tE19Flash_kernel_traitsILi128ELi64ELi128ELi4ES3_EELi4ELi6ELb1EEEvNS_16Flash_fwd_paramsE)
        .other          _ZN5flash32flash_fwd_splitkv_combine_kernelI23Flash_fwd_kernel_traitsILi128ELi64ELi128ELi4ELb0ELb0EN7cutlass10bfloat16_tE19Flash_kernel_traitsILi128ELi64ELi128ELi4ES3_EELi4ELi6ELb1EEEvNS_16Flash_fwd_paramsE,@"STO_CUDA_ENTRY STV_DEFAULT"
_ZN5flash32flash_fwd_splitkv_combine_kernelI23Flash_fwd_kernel_traitsILi128ELi64ELi128ELi4ELb0ELb0EN7cutlass10bfloat16_tE19Flash_kernel_traitsILi128ELi64ELi128ELi4ES3_EELi4ELi6ELb1EEEvNS_16Flash_fwd_paramsE:
.text._ZN5flash32flash_fwd_splitkv_combine_kernelI23Flash_fwd_kernel_traitsILi128ELi64ELi128ELi4ELb0ELb0EN7cutlass10bfloat16_tE19Flash_kernel_traitsILi128ELi64ELi128ELi4ES3_EELi4ELi6ELb1EEEvNS_16Flash_fwd_paramsE:
        /* <DEDUP_REMOVED lines=38> */
.L_x_310:
[----:B------:R-:W-:Y:S01]  /*0260*/  IMAD.U32 R22, RZ, RZ, UR21 ;  /* 0x00000015ff167e24 */ /* 0x000fe2000f8e00ff */
[----:B------:R-:W-:Y:S01]  /*0270*/  MOV R20, UR19 ;  /* 0x0000001300147c02 */ /* 0x000fe20008000f00 */
[----:B------:R-:W-:Y:S01]  /*0280*/  IMAD.U32 R19, RZ, RZ, UR15 ;  /* 0x0000000fff137e24 */ /* 0x000fe2000f8e00ff */
[----:B------:R-:W-:Y:S02]  /*0290*/  MOV R18, UR14 ;  /* 0x0000000e00127c02 */ /* 0x000fe40008000f00 */
[----:B------:R-:W-:Y:S02]  /*02a0*/  MOV R16, 0x2c0 ;  /* 0x000002c000107802 */ /* 0x000fe40000000f00 */
[----:B------:R-:W-:Y:S05]  /*02b0*/  CALL.REL.NOINC `($__internal_8_$__cuda_sm20_div_s64) ;  /* 0x0000004800a07944 */ /* 0x000fea0003c00000 */
.L_x_311:
        /* <DEDUP_REMOVED lines=30> */
.L_x_313:
[----:B------:R-:W-:Y:S01]  /*04a0*/  IMAD.MOV.U32 R22, RZ, RZ, R10 ;  /* 0x000000ffff167224 */ /* 0x000fe200078e000a */
[----:B------:R-:W-:Y:S02]  /*04b0*/  MOV R19, R11 ;  /* 0x0000000b00137202 */ /* 0x000fe40000000f00 */
[----:B------:R-:W-:Y:S02]  /*04c0*/  MOV R16, 0x4e0 ;  /* 0x000004e000107802 */ /* 0x000fe40000000f00 */
[----:B------:R-:W-:Y:S05]  /*04d0*/  CALL.REL.NOINC `($__internal_8_$__cuda_sm20_div_s64) ;  /* 0x0000004800187944 */ /* 0x000fea0003c00000 */
[----:B------:R-:W-:Y:S02]  /*04e0*/  MOV R4, R10 ;  /* 0x0000000a00047202 */ /* 0x000fe40000000f00 */
[----:B------:R-:W-:Y:S02]  /*04f0*/  MOV R5, R11 ;  /* 0x0000000b00057202 */ /* 0x000fe40000000f00 */
.L_x_314:
[----:B------:R-:W-:Y:S05]  /*0500*/  BSYNC.RECONVERGENT B0 ;  /* 0x0000000000007941 */ /* 0x000fea0003800200 */
.L_x_312:
        /* <DEDUP_REMOVED lines=57> */
.L_x_316:
[----:B------:R-:W-:Y:S01]  /*08a0*/  IMAD.MOV.U32 R22, RZ, RZ, R20 ;  /* 0x000000ffff167224 */ /* 0x000fe200078e0014 */
[----:B------:R-:W-:Y:S01]  /*08b0*/  MOV R20, R9 ;  /* 0x0000000900147202 */ /* 0x000fe20000000f00 */
[----:B------:R-:W-:Y:S01]  /*08c0*/  IMAD.MOV.U32 R19, RZ, RZ, R18 ;  /* 0x000000ffff137224 */ /* 0x000fe200078e0012 */
[----:B------:R-:W-:Y:S02]  /*08d0*/  MOV R18, R29 ;  /* 0x0000001d00127202 */ /* 0x000fe40000000f00 */
[----:B------:R-:W-:Y:S02]  /*08e0*/  MOV R16, 0x900 ;  /* 0x0000090000107802 */ /* 0x000fe40000000f00 */
[----:B------:R-:W-:Y:S05]  /*08f0*/  CALL.REL.NOINC `($__internal_8_$__cuda_sm20_div_s64) ;  /* 0x0000004400107944 */ /* 0x000fea0003c00000 */
.L_x_317:
[----:B------:R-:W-:Y:S05]  /*0900*/  BSYNC.RECONVERGENT B0 ;  /* 0x0000000000007941 */ /* 0x000fea0003800200 */
.L_x_315:
        /* <DEDUP_REMOVED lines=124> */
.L_x_319:
[----:B------:R-:W-:Y:S01]  /*10d0*/  IMAD.MOV.U32 R22, RZ, RZ, R10 ;  /* 0x000000ffff167224 */ /* 0x000fe200078e000a */
[----:B------:R-:W-:Y:S01]  /*10e0*/  MOV R20, R8 ;  /* 0x0000000800147202 */ /* 0x000fe20000000f00 */
[----:B------:R-:W-:Y:S01]  /*10f0*/  IMAD.MOV.U32 R19, RZ, RZ, R11 ;  /* 0x000000ffff137224 */ /* 0x000fe200078e000b */
[----:B------:R-:W-:Y:S02]  /*1100*/  MOV R18, R0 ;  /* 0x0000000000127202 */ /* 0x000fe40000000f00 */
[----:B------:R-:W-:Y:S02]  /*1110*/  MOV R16, 0x1130 ;  /* 0x0000113000107802 */ /* 0x000fe40000000f00 */
[----:B------:R-:W-:Y:S05]  /*1120*/  CALL.REL.NOINC `($__internal_8_$__cuda_sm20_div_s64) ;  /* 0x0000003c00047944 */ /* 0x000fea0003c00000 */
[----:B------:R-:W-:Y:S02]  /*1130*/  MOV R32, R10 ;  /* 0x0000000a00207202 */ /* 0x000fe40000000f00 */
[----:B------:R-:W-:Y:S02]  /*1140*/  MOV R33, R11 ;  /* 0x0000000b00217202 */ /* 0x000fe40000000f00 */
.L_x_320:
[----:B------:R-:W-:Y:S05]  /*1150*/  BSYNC.RECONVERGENT B0 ;  /* 0x0000000000007941 */ /* 0x000fea0003800200 */
.L_x_318:
        /* <DEDUP_REMOVED lines=57> */
.L_x_322:
[----:B------:R-:W-:Y:S01]  /*14f0*/  IMAD.MOV.U32 R22, RZ, RZ, R4 ;  /* 0x000000ffff167224 */ /* 0x000fe200078e0004 */
[----:B------:R-:W-:Y:S01]  /*1500*/  MOV R19, R5 ;  /* 0x0000000500137202 */ /* 0x000fe20000000f00 */
[----:B------:R-:W-:Y:S01]  /*1510*/  IMAD.MOV.U32 R20, RZ, RZ, R7 ;  /* 0x000000ffff147224 */ /* 0x000fe200078e0007 */
[----:B------:R-:W-:Y:S02]  /*1520*/  MOV R16, 0x1540 ;  /* 0x0000154000107802 */ /* 0x000fe40000000f00 */
[----:B------:R-:W-:Y:S05]  /*1530*/  CALL.REL.NOINC `($__internal_8_$__cuda_sm20_div_s64) ;  /* 0x0000003800007944 */ /* 0x000fea0003c00000 */
[----:B------:R-:W-:Y:S02]  /*1540*/  MOV R14, R10 ;  /* 0x0000000a000e7202 */ /* 0x000fe40000000f00 */
[----:B------:R-:W-:Y:S02]  /*1550*/  MOV R15, R11 ;  /* 0x0000000b000f7202 */ /* 0x000fe40000000f00 */
.L_x_323:
[----:B------:R-:W-:Y:S05]  /*1560*/  BSYNC.RECONVERGENT B0 ;  /* 0x0000000000007941 */ /* 0x000fea0003800200 */
.L_x_321:
        /* <DEDUP_REMOVED lines=35> */
[----:B------:R-:W5:Y:S01]  /*17a0*/  @!P0 S2R R12, SR_CgaCtaId ;  /* 0x00000000000c8919 */ /* 0x000f620000008800 */
[----:B------:R-:W-:Y:S02]  /*17b0*/  @!P1 MOV R16, 0x400 ;  /* 0x0000040000109802 */ /* 0x000fe40000000f00 */
[----:B------:R-:W-:Y:S02]  /*17c0*/  @!P1 SHF.L.U32 R17, R4, 0x2, RZ ;  /* 0x0000000204119819 */ /* 0x000fe400000006ff */
[----:B------:R-:W-:Y:S02]  /*17d0*/  @!P0 MOV R19, 0x400 ;  /* 0x0000040000138802 */ /* 0x000fe40000000f00 */
[----:B------:R-:W-:-:S02]  /*17e0*/  @!P0 MOV R13, 0x400 ;  /* 0x00000400000d8802 */ /* 0x000fc40000000f00 */
[----:B------:R-:W-:Y:S02]  /*17f0*/  @!P1 LOP3.LUT R18, R17, 0xc, RZ, 0xc0, !PT ;  /* 0x0000000c11129812 */ /* 0x000fe400078ec0ff */
[----:B-1----:R-:W-:Y:S01]  /*1800*/  @!P1 LEA R11, R11, R16, 0x18 ;  /* 0x000000100b0b9211 */ /* 0x002fe200078ec0ff */
[----:B------:R-:W-:Y:S01]  /*1810*/  @!P0 IMAD.SHL.U32 R16, R4, 0x4, RZ ;  /* 0x0000000404108824 */ /* 0x000fe200078e00ff */
[----:B----4-:R-:W-:-:S04]  /*1820*/  @!P0 LEA R10, R10, R19, 0x18 ;  /* 0x000000130a0a8211 */ /* 0x010fc800078ec0ff */
[----:B------:R-:W-:Y:S02]  /*1830*/  @!P0 LOP3.LUT R17, R16, 0xc, RZ, 0xc0, !PT ;  /* 0x0000000c10118812 */ /* 0x000fe400078ec0ff */
[----:B-----5:R-:W-:Y:S02]  /*1840*/  @!P0 LEA R13, R12, R13, 0x18 ;  /* 0x0000000d0c0d8211 */ /* 0x020fe400078ec0ff */
[----:B------:R-:W-:Y:S01]  /*1850*/  SHF.R.U32.HI R12, RZ, 0x5, R4 ;  /* 0x00000005ff0c7819 */ /* 0x000fe20000011604 */
[----:B------:R-:W-:Y:S02]  /*1860*/  @!P1 IMAD.IADD R18, R18, 0x1, R11 ;  /* 0x0000000112129824 */ /* 0x000fe400078e020b */
[----:B------:R-:W-:Y:S02]  /*1870*/  @!P0 IMAD.IADD R10, R17, 0x1, R10 ;  /* 0x00000001110a8824 */ /* 0x000fe400078e020a */
[----:B------:R-:W-:Y:S02]  /*1880*/  @!P0 IMAD R16, R12, 0x4, R13 ;  /* 0x000000040c108824 */ /* 0x000fe400078e020d */
[----:B------:R-:W-:-:S02]  /*1890*/  @!P1 IMAD R13, R3, 0x14, R18 ;  /* 0x00000014030d9824 */ /* 0x000fc400078e0212 */
[----:B------:R-:W-:Y:S01]  /*18a0*/  @!P0 IMAD R10, R3, 0x14, R10 ;  /* 0x00000014030a8824 */ /* 0x000fe200078e020a */
[----:B------:R-:W-:Y:S01]  /*18b0*/  @!P0 LOP3.LUT R11, R4, 0x1f, RZ, 0xc0, !PT ;  /* 0x0000001f040b8812 */ /* 0x000fe200078ec0ff */
[----:B0-----:R-:W-:Y:S01]  /*18c0*/  IMAD.MOV.U32 R25, RZ, RZ, -0x800000 ;  /* 0xff800000ff197424 */ /* 0x001fe200078e00ff */
[----:B------:R-:W-:Y:S01]  /*18d0*/  MOV R24, 0xff800000 ;  /* 0xff80000000187802 */ /* 0x000fe20000000f00 */
[----:B------:R-:W0:Y:S02]  /*18e0*/  LDC R3, c[0x0][0x434] ;  /* 0x00010d00ff037b82 */ /* 0x000e240000000800 */
[----:B------:R-:W-:Y:S02]  /*18f0*/  @!P0 IMAD R11, R11, 0x14, R16 ;  /* 0x000000140b0b8824 */ /* 0x000fe400078e0210 */
[----:B------:R-:W-:Y:S01]  /*1900*/  IMAD.MOV.U32 R18, RZ, RZ, RZ ;  /* 0x000000ffff127224 */ /* 0x000fe200078e00ff */
        /* <DEDUP_REMOVED lines=18> */
[----:B------:R1:W2:Y:S01]  /*1a30*/  F2I.FTZ.U32.TRUNC.NTZ R19, R17 ;  /* 0x0000001100137305 */ /* 0x0002a2000021f000 */
[----:B0-----:R-:W-:Y:S01]  /*1a40*/  FMNMX.FTZ R16, R13, R16, !PT ;  /* 0x000000100d107209 */ /* 0x001fe20007810000 */
[----:B-1----:R-:W0:Y:S04]  /*1a50*/  LDC R17, c[0x0][0x3e0] ;  /* 0x0000f800ff117b82 */ /* 0x002e280000000800 */
[----:B------:R-:W1:Y:S01]  /*1a60*/  SHFL.BFLY PT, R11, R16, 0x1, 0x1f ;  /* 0x0c201f00100b7f89 */ /* 0x000e6200000e0000 */
[----:B--2---:R-:W-:-:S04]  /*1a70*/  IMAD.MOV R6, RZ, RZ, -R19 ;  /* 0x000000ffff067224 */ /* 0x004fc800078e0a13 */
[----:B------:R-:W-:Y:S01]  /*1a80*/  IMAD R10, R6, R5, RZ ;  /* 0x00000005060a7224 */ /* 0x000fe200078e02ff */
[----:B------:R-:W-:-:S03]  /*1a90*/  IABS R6, R2 ;  /* 0x0000000200067213 */ /* 0x000fc60000000000 */
[----:B------:R-:W-:-:S06]  /*1aa0*/  IMAD.HI.U32 R19, R19, R10, R18 ;  /* 0x0000000a13137227 */ /* 0x000fcc00078e0012 */
[----:B------:R-:W-:-:S04]  /*1ab0*/  IMAD.HI.U32 R18, R19, R6, RZ ;  /* 0x0000000613127227 */ /* 0x000fc800078e00ff */
[----:B------:R-:W-:Y:S01]  /*1ac0*/  IMAD.MOV R10, RZ, RZ, -R18 ;  /* 0x000000ffff0a7224 */ /* 0x000fe200078e0a12 */
[----:B-1----:R-:W-:-:S03]  /*1ad0*/  FMNMX.FTZ R11, R16, R11, !PT ;  /* 0x0000000b100b7209 */ /* 0x002fc60007810000 */
[----:B------:R-:W-:Y:S01]  /*1ae0*/  IMAD R16, R5, R10, R6 ;  /* 0x0000000a05107224 */ /* 0x000fe200078e0206 */
[----:B------:R-:W-:-:S04]  /*1af0*/  FSETP.NEU.FTZ.AND P0, PT, R11, -INF , PT ;  /* 0xff8000000b00780b */ /* 0x000fc80003f1d000 */
        /* <DEDUP_REMOVED lines=8> */
[----:B------:R-:W-:-:S04]  /*1b80*/  LOP3.LUT R2, R2, R3, RZ, 0x3c, !PT ;  /* 0x0000000302027212 */ /* 0x000fc800078e3cff */
[----:B------:R-:W-:Y:S01]  /*1b90*/  ISETP.GE.AND P1, PT, R2, RZ, PT ;  /* 0x000000ff0200720c */ /* 0x000fe20003f26270 */
[----:B-1----:R-:W-:-:S06]  /*1ba0*/  FADD.FTZ R2, R11, R6 ;  /* 0x000000060b027221 */ /* 0x002fcc0000010000 */
        /* <DEDUP_REMOVED lines=34> */
[----:B------:R-:W-:-:S04]  /*1dd0*/  IMAD.HI.U32 R22, R31, R22, R30 ;  /* 0x000000161f167227 */ /* 0x000fc800078e001e */
[----:B------:R-:W-:Y:S01]  /*1de0*/  IMAD R11, R2, R13, RZ ;  /* 0x0000000d020b7224 */ /* 0x000fe200078e02ff */
[----:B------:R-:W-:Y:S01]  /*1df0*/  IABS R2, R5 ;  /* 0x0000000500027213 */ /* 0x000fe20000000000 */
[----:B------:R-:W-:Y:S02]  /*1e00*/  IMAD.MOV.U32 R26, RZ, RZ, RZ ;  /* 0x000000ffff1a7224 */ /* 0x000fe400078e00ff */
[----:B------:R-:W-:-:S04]  /*1e10*/  IMAD.HI.U32 R23, R22, R6, RZ ;  /* 0x0000000616177227 */ /* 0x000fc800078e00ff */
[----:B------:R-:W-:-:S04]  /*1e20*/  IMAD.HI.U32 R11, R27, R11, R26 ;  /* 0x0000000b1b0b7227 */ /* 0x000fc800078e001a */
[----:B------:R-:W-:Y:S02]  /*1e30*/  IMAD.MOV R2, RZ, RZ, -R2 ;  /* 0x000000ffff027224 */ /* 0x000fe400078e0a02 */
[----:B------:R-:W-:-:S04]  /*1e40*/  IMAD.HI.U32 R11, R11, R6, RZ ;  /* 0x000000060b0b7227 */ /* 0x000fc800078e00ff */
[----:B--2---:R-:W-:Y:S01]  /*1e50*/  FADD.FTZ R20, R21, R20 ;  /* 0x0000001415147221 */ /* 0x004fe20000010000 */
[----:B------:R-:W-:Y:S01]  /*1e60*/  IMAD R22, R23, R2, R6 ;  /* 0x0000000217167224 */ /* 0x000fe200078e0206 */
[----:B------:R-:W-:-:S03]  /*1e70*/  IADD3 R2, PT, PT, -R11, RZ, RZ ;  /* 0x000000ff0b027210 */ /* 0x000fc60007ffe1ff */
[----:B------:R-:W1:Y:S01]  /*1e80*/  SHFL.BFLY PT, R21, R20, 0x1, 0x1f ;  /* 0x0c201f0014157f89 */ /* 0x000e6200000e0000 */
        /* <DEDUP_REMOVED lines=10> */
[----:B------:R-:W-:Y:S02]  /*1f30*/  ISETP.GE.U32.AND P4, PT, R2, R13, PT ;  /* 0x0000000d0200720c */ /* 0x000fe40003f86070 */
[----:B------:R-:W-:-:S02]  /*1f40*/  ISETP.GE.AND P2, PT, R16, RZ, PT ;  /* 0x000000ff1000720c */ /* 0x000fc40003f46270 */
[----:B------:R-:W-:Y:S01]  /*1f50*/  @!P0 IADD3 R11, PT, PT, R11, 0x1, RZ ;  /* 0x000000010b0b8810 */ /* 0x000fe20007ffe0ff */
[----:B------:R-:W-:Y:S01]  /*1f60*/  @P1 VIADD R23, R23, 0x1 ;  /* 0x0000000117171836 */ /* 0x000fe20000000000 */
[----:B------:R-:W-:Y:S02]  /*1f70*/  FSETP.NE.FTZ.AND P1, PT, R21, RZ, PT ;  /* 0x000000ff1500720b */ /* 0x000fe40003f35000 */
[----:B------:R-:W-:Y:S02]  /*1f80*/  ISETP.NE.AND P0, PT, R17, RZ, PT ;  /* 0x000000ff1100720c */ /* 0x000fe40003f05270 */
[----:B------:R-:W-:Y:S02]  /*1f90*/  ISETP.GE.AND P3, PT, R6, RZ, PT ;  /* 0x000000ff0600720c */ /* 0x000fe40003f66270 */
[----:B------:R-:W-:Y:S01]  /*1fa0*/  ISETP.NE.AND P5, PT, R5, RZ, PT ;  /* 0x000000ff0500720c */ /* 0x000fe20003fa5270 */
[----:B------:R-:W-:Y:S02]  /*1fb0*/  @P4 VIADD R11, R11, 0x1 ;  /* 0x000000010b0b4836 */ /* 0x000fe40000000000 */
[----:B------:R-:W-:-:S02]  /*1fc0*/  IMAD.MOV.U32 R13, RZ, RZ, R23 ;  /* 0x000000ffff0d7224 */ /* 0x000fc400078e0017 */
[----:B------:R-:W-:Y:S02]  /*1fd0*/  @!P2 IMAD.MOV R11, RZ, RZ, -R11 ;  /* 0x000000ffff0ba224 */ /* 0x000fe400078e0a0b */
[----:B------:R-:W1:Y:S02]  /*1fe0*/  @P1 MUFU.LG2 R21, R21 ;  /* 0x0000001500151308 */ /* 0x000e640000000c00 */
[----:B------:R-:W-:Y:S02]  /*1ff0*/  @!P0 LOP3.LUT R11, RZ, R17, RZ, 0x33, !PT ;  /* 0x00000011ff0b8212 */ /* 0x000fe400078e33ff */
[----:B------:R-:W-:Y:S01]  /*2000*/  LOP3.LUT P0, RZ, R4, 0x39f, RZ, 0xc0, !PT ;  /* 0x0000039f04ff7812 */ /* 0x000fe2000780c0ff */
[----:B------:R-:W-:Y:S01]  /*2010*/  @!P3 IMAD.MOV R13, RZ, RZ, -R13 ;  /* 0x000000ffff0db224 */ /* 0x000fe200078e0a0d */
[----:B------:R-:W-:Y:S02]  /*2020*/  ISETP.NE.AND P3, PT, R18, RZ, PT ;  /* 0x000000ff1200720c */ /* 0x000fe40003f65270 */
[----:B------:R-:W-:-:S02]  /*2030*/  @!P5 LOP3.LUT R13, RZ, R19, RZ, 0x33, !PT ;  /* 0x00000013ff0dd212 */ /* 0x000fc400078e33ff */
[----:B------:R-:W-:Y:S02]  /*2040*/  SEL R2, RZ, 0x1, !P3 ;  /* 0x00000001ff027807 */ /* 0x000fe40005800000 */
        /* <DEDUP_REMOVED lines=64> */
.L_x_327:
[----:B------:R-:W-:Y:S01]  /*2450*/  IMAD.MOV.U32 R22, RZ, RZ, R2 ;  /* 0x000000ffff167224 */ /* 0x000fe200078e0002 */
[----:B------:R-:W-:Y:S01]  /*2460*/  MOV R19, RZ ;  /* 0x000000ff00137202 */ /* 0x000fe20000000f00 */
[----:B------:R-:W-:Y:S01]  /*2470*/  IMAD.MOV.U32 R20, RZ, RZ, R30 ;  /* 0x000000ffff147224 */ /* 0x000fe200078e001e */
[----:B------:R-:W-:Y:S02]  /*2480*/  MOV R16, 0x24a0 ;  /* 0x000024a000107802 */ /* 0x000fe40000000f00 */
[----:B------:R-:W-:Y:S05]  /*2490*/  CALL.REL.NOINC `($__internal_8_$__cuda_sm20_div_s64) ;  /* 0x0000002800287944 */ /* 0x000fea0003c00000 */
[----:B------:R-:W-:Y:S02]  /*24a0*/  IADD3 R13, PT, PT, -R10, RZ, RZ ;  /* 0x000000ff0a0d7210 */ /* 0x000fe40007ffe1ff */
[----:B------:R-:W-:-:S03]  /*24b0*/  MOV R31, R11 ;  /* 0x0000000b001f7202 */ /* 0x000fc60000000f00 */
[----:B------:R-:W-:Y:S01]  /*24c0*/  IMAD R13, R30, R13, R2 ;  /* 0x0000000d1e0d7224 */ /* 0x000fe200078e0202 */
[----:B------:R-:W-:-:S07]  /*24d0*/  MOV R30, R10 ;  /* 0x0000000a001e7202 */ /* 0x000fce0000000f00 */
.L_x_328:
        /* <DEDUP_REMOVED lines=59> */
.L_x_330:
[----:B------:R-:W-:Y:S01]  /*2890*/  IMAD.MOV.U32 R22, RZ, RZ, R30 ;  /* 0x000000ffff167224 */ /* 0x000fe200078e001e */
[----:B------:R-:W-:Y:S01]  /*28a0*/  MOV R19, R31 ;  /* 0x0000001f00137202 */ /* 0x000fe20000000f00 */
[----:B------:R-:W-:Y:S01]  /*28b0*/  IMAD.MOV.U32 R20, RZ, RZ, R28 ;  /* 0x000000ffff147224 */ /* 0x000fe200078e001c */
[----:B------:R-:W-:Y:S02]  /*28c0*/  MOV R16, 0x28e0 ;  /* 0x000028e000107802 */ /* 0x000fe40000000f00 */
[----:B------:R-:W-:Y:S05]  /*28d0*/  CALL.REL.NOINC `($__internal_8_$__cuda_sm20_div_s64) ;  /* 0x0000002400187944 */ /* 0x000fea0003c00000 */
[----:B------:R-:W-:-:S05]  /*28e0*/  IADD3 R11, PT, PT, -R10, RZ, RZ ;  /* 0x000000ff0a0b7210 */ /* 0x000fca0007ffe1ff */
[----:B------:R-:W-:Y:S02]  /*28f0*/  IMAD R28, R11, R28, R30 ;  /* 0x0000001c0b1c7224 */ /* 0x000fe400078e021e */
.L_x_331:
[----:B------:R-:W-:Y:S05]  /*2900*/  BSYNC.RECONVERGENT B0 ;  /* 0x0000000000007941 */ /* 0x000fea0003800200 */
.L_x_329:
        /* <DEDUP_REMOVED lines=8> */
[----:B------:R-:W-:Y:S01]  /*2990*/  LOP3.LUT R26, R28, R9, RZ, 0x3c, !PT ;  /* 0x000000091c1a7212 */ /* 0x000fe200078e3cff */
[----:B------:R-:W3:Y:S01]  /*29a0*/  I2F.U32.RP R22, R16 ;  /* 0x0000001000167306 */ /* 0x000ee20000209000 */
[----:B------:R-:W-:-:S02]  /*29b0*/  ISETP.NE.AND P5, PT, R9, RZ, PT ;  /* 0x000000ff0900720c */ /* 0x000fc40003fa5270 */
[----:B------:R-:W-:Y:S01]  /*29c0*/  ISETP.GE.AND P2, PT, R26, RZ, PT ;  /* 0x000000ff1a00720c */ /* 0x000fe20003f46270 */
[----:B0-----:R-:W-:-:S04]  /*29d0*/  UISETP.NE.AND UP0, UPT, UR8, URZ, UPT ;  /* 0x000000ff0800728c */ /* 0x001fc8000bf05270 */
        /* <DEDUP_REMOVED lines=11> */
[----:B------:R-:W1:Y:S01]  /*2a90*/  F2I.FTZ.U32.TRUNC.NTZ R21, R21 ;  /* 0x0000001500157305 */ /* 0x000e62000021f000 */
[----:B0-----:R-:W-:-:S07]  /*2aa0*/  IMAD.MOV R20, RZ, RZ, -R31 ;  /* 0x000000ffff147224 */ /* 0x001fce00078e0a1f */
[----:B------:R-:W0:Y:S01]  /*2ab0*/  MUFU.RCP R34, R13 ;  /* 0x0000000d00227308 */ /* 0x000e220000001000 */
[----:B------:R-:W-:Y:S02]  /*2ac0*/  IMAD.MOV.U32 R30, RZ, RZ, RZ ;  /* 0x000000ffff1e7224 */ /* 0x000fe400078e00ff */
[----:B------:R-:W-:Y:S02]  /*2ad0*/  IMAD R27, R20, R19, RZ ;  /* 0x00000013141b7224 */ /* 0x000fe400078e02ff */
[----:B------:R-:W-:Y:S02]  /*2ae0*/  HFMA2 R20, -RZ, RZ, 0, 0 ;  /* 0x00000000ff147431 */ /* 0x000fe400000001ff */
[----:B-1----:R-:W-:Y:S01]  /*2af0*/  IMAD.MOV R29, RZ, RZ, -R21 ;  /* 0x000000ffff1d7224 */ /* 0x002fe200078e0a15 */
[----:B------:R-:W1:Y:S01]  /*2b00*/  I2F.U32.RP R32, R18 ;  /* 0x0000001200207306 */ /* 0x000e620000209000 */
[----:B------:R-:W-:Y:S01]  /*2b10*/  IMAD.HI.U32 R27, R31, R27, R30 ;  /* 0x0000001b1f1b7227 */ /* 0x000fe200078e001e */
[----:B------:R-:W-:-:S03]  /*2b20*/  IABS R30, R9 ;  /* 0x00000009001e7213 */ /* 0x000fc60000000000 */
[----:B------:R-:W-:Y:S02]  /*2b30*/  IMAD R29, R29, R16, RZ ;  /* 0x000000101d1d7224 */ /* 0x000fe400078e02ff */
[----:B------:R-:W-:Y:S01]  /*2b40*/  IMAD.MOV R30, RZ, RZ, -R30 ;  /* 0x000000ffff1e7224 */ /* 0x000fe200078e0a1e */
[----:B------:R-:W2:Y:S01]  /*2b50*/  I2F.U32.RP R11, R15 ;  /* 0x0000000f000b7306 */ /* 0x000ea20000209000 */
[----:B------:R-:W-:Y:S01]  /*2b60*/  IMAD.HI.U32 R29, R21, R29, R20 ;  /* 0x0000001d151d7227 */ /* 0x000fe200078e0014 */
[----:B------:R-:W-:Y:S02]  /*2b70*/  IABS R20, R10 ;  /* 0x0000000a00147213 */ /* 0x000fe40000000000 */
[----:B------:R-:W-:Y:S01]  /*2b80*/  IABS R21, R7 ;  /* 0x0000000700157213 */ /* 0x000fe20000000000 */
[----:B------:R-:W-:Y:S01]  /*2b90*/  IMAD.HI.U32 R27, R27, R22, RZ ;  /* 0x000000161b1b7227 */ /* 0x000fe200078e00ff */
[----:B0-----:R-:W-:Y:S02]  /*2ba0*/  IADD3 R34, PT, PT, R34, 0xffffffe, RZ ;  /* 0x0ffffffe22227810 */ /* 0x001fe40007ffe0ff */
[----:B-1----:R-:W0:Y:S01]  /*2bb0*/  MUFU.RCP R32, R32 ;  /* 0x0000002000207308 */ /* 0x002e220000001000 */
[----:B------:R-:W-:-:S02]  /*2bc0*/  IMAD R30, R27, R30, R22 ;  /* 0x0000001e1b1e7224 */ /* 0x000fc400078e0216 */
[----:B------:R-:W-:Y:S02]  /*2bd0*/  IMAD.MOV R21, RZ, RZ, -R21 ;  /* 0x000000ffff157224 */ /* 0x000fe400078e0a15 */
[----:B------:R-:W-:Y:S01]  /*2be0*/  IMAD.HI.U32 R22, R29, R20, RZ ;  /* 0x000000141d167227 */ /* 0x000fe200078e00ff */
[----:B------:R-:W-:Y:S02]  /*2bf0*/  ISETP.GT.U32.AND P3, PT, R19, R30, PT ;  /* 0x0000001e1300720c */ /* 0x000fe40003f64070 */
[----:B--2---:R-:W1:Y:S01]  /*2c00*/  MUFU.RCP R11, R11 ;  /* 0x0000000b000b7308 */ /* 0x004e620000001000 */
[----:B------:R-:W-:-:S05]  /*2c10*/  IMAD R21, R22, R21, R20 ;  /* 0x0000001516157224 */ /* 0x000fca00078e0214 */
[----:B------:R-:W-:Y:S02]  /*2c20*/  ISETP.GT.U32.AND P1, PT, R16, R21, PT ;  /* 0x000000151000720c */ /* 0x000fe40003f24070 */
[----:B------:R-:W2:Y:S01]  /*2c30*/  F2I.FTZ.U32.TRUNC.NTZ R35, R34 ;  /* 0x0000002200237305 */ /* 0x000ea2000021f000 */
[----:B0-----:R-:W-:Y:S02]  /*2c40*/  VIADD R32, R32, 0xffffffe ;  /* 0x0ffffffe20207836 */ /* 0x001fe40000000000 */
[----:B------:R-:W-:Y:S01]  /*2c50*/  @!P3 IMAD.IADD R30, R30, 0x1, -R19 ;  /* 0x000000011e1eb824 */ /* 0x000fe200078e0a13 */
[----:B------:R-:W-:Y:S02]  /*2c60*/  @!P3 IADD3 R27, PT, PT, R27, 0x1, RZ ;  /* 0x000000011b1bb810 */ /* 0x000fe40007ffe0ff */
[----:B------:R-:W-:Y:S02]  /*2c70*/  ISETP.NE.AND P3, PT, R7, RZ, PT ;  /* 0x000000ff0700720c */ /* 0x000fe40003f65270 */
[----:B------:R-:W0:Y:S01]  /*2c80*/  F2I.FTZ.U32.TRUNC.NTZ R33, R32 ;  /* 0x0000002000217305 */ /* 0x000e22000021f000 */
[----:B-1----:R-:W-:-:S02]  /*2c90*/  IADD3 R31, PT, PT, R11, 0xffffffe, RZ ;  /* 0x0ffffffe0b1f7810 */ /* 0x002fc40007ffe0ff */
[----:B------:R-:W-:Y:S01]  /*2ca0*/  @!P1 IADD3 R21, PT, PT, R21, -R16, RZ ;  /* 0x8000001015159210 */ /* 0x000fe20007ffe0ff */
[----:B------:R-:W-:Y:S01]  /*2cb0*/  @!P1 VIADD R22, R22, 0x1 ;  /* 0x0000000116169836 */ /* 0x000fe20000000000 */
[----:B------:R-:W-:Y:S01]  /*2cc0*/  ISETP.GE.U32.AND P6, PT, R30, R19, PT ;  /* 0x000000131e00720c */ /* 0x000fe20003fc6070 */
[----:B------:R-:W-:Y:S01]  /*2cd0*/  HFMA2 R30, -RZ, RZ, 0, 0 ;  /* 0x00000000ff1e7431 */ /* 0x000fe200000001ff */
[----:B--2---:R-:W-:Y:S01]  /*2ce0*/  IADD3 R13, PT, PT, RZ, -R35, RZ ;  /* 0x80000023ff0d7210 */ /* 0x004fe20007ffe0ff */
[----:B------:R-:W-:Y:S01]  /*2cf0*/  IMAD.MOV.U32 R34, RZ, RZ, RZ ;  /* 0x000000ffff227224 */ /* 0x000fe200078e00ff */
[----:B------:R-:W1:Y:S01]  /*2d00*/  F2I.FTZ.U32.TRUNC.NTZ R31, R31 ;  /* 0x0000001f001f7305 */ /* 0x000e62000021f000 */
[----:B------:R-:W-:Y:S02]  /*2d10*/  LOP3.LUT R19, R10, R7, RZ, 0x3c, !PT ;  /* 0x000000070a137212 */ /* 0x000fe400078e3cff */
[----:B------:R-:W-:Y:S01]  /*2d20*/  IMAD R20, R13, R14, RZ ;  /* 0x0000000e0d147224 */ /* 0x000fe200078e02ff */
[----:B------:R-:W-:-:S02]  /*2d30*/  ISETP.GE.U32.AND P4, PT, R21, R16, PT ;  /* 0x000000101500720c */ /* 0x000fc40003f86070 */
[----:B------:R-:W-:Y:S01]  /*2d40*/  IABS R13, R2 ;  /* 0x00000002000d7213 */ /* 0x000fe20000000000 */
[----:B------:R-:W-:Y:S01]  /*2d50*/  IMAD.HI.U32 R20, R35, R20, R34 ;  /* 0x0000001423147227 */ /* 0x000fe200078e0022 */
[----:B------:R-:W-:Y:S02]  /*2d60*/  IABS R11, R17 ;  /* 0x00000011000b7213 */ /* 0x000fe40000000000 */
[----:B------:R-:W-:Y:S01]  /*2d70*/  ISETP.GE.AND P0, PT, R19, RZ, PT ;  /* 0x000000ff1300720c */ /* 0x000fe20003f06270 */
[----:B0-----:R-:W-:Y:S01]  /*2d80*/  IMAD.MOV R16, RZ, RZ, -R33 ;  /* 0x000000ffff107224 */ /* 0x001fe200078e0a21 */
[----:B------:R-:W-:Y:S01]  /*2d90*/  MOV R32, RZ ;  /* 0x000000ff00207202 */ /* 0x000fe20000000f00 */
[----:B------:R-:W-:Y:S01]  /*2da0*/  IMAD.MOV R11, RZ, RZ, -R11 ;  /* 0x000000ffff0b7224 */ /* 0x000fe200078e0a0b */
[----:B------:R-:W-:Y:S01]  /*2db0*/  IABS R21, R8 ;  /* 0x0000000800157213 */ /* 0x000fe20000000000 */
[----:B------:R-:W-:-:S04]  /*2dc0*/  IMAD.HI.U32 R20, R20, R13, RZ ;  /* 0x0000000d14147227 */ /* 0x000fc800078e00ff */
[----:B------:R-:W-:Y:S02]  /*2dd0*/  @P6 VIADD R27, R27, 0x1 ;  /* 0x000000011b1b6836 */ /* 0x000fe40000000000 */
[----:B------:R-:W-:Y:S02]  /*2de0*/  IMAD R13, R20, R11, R13 ;  /* 0x0000000b140d7224 */ /* 0x000fe400078e020d */
[----:B-1----:R-:W-:Y:S02]  /*2df0*/  IMAD.MOV R11, RZ, RZ, -R31 ;  /* 0x000000ffff0b7224 */ /* 0x002fe400078e0a1f */
[----:B------:R-:W-:Y:S01]  /*2e00*/  @P4 VIADD R22, R22, 0x1 ;  /* 0x0000000116164836 */ /* 0x000fe20000000000 */
[----:B------:R-:W-:Y:S01]  /*2e10*/  ISETP.GT.U32.AND P1, PT, R14, R13, PT ;  /* 0x0000000d0e00720c */ /* 0x000fe20003f24070 */
[----:B------:R-:W-:Y:S02]  /*2e20*/  IMAD R19, R16, R18, RZ ;  /* 0x0000001210137224 */ /* 0x000fe400078e02ff */
[----:B------:R-:W-:Y:S01]  /*2e30*/  @!P2 IMAD.MOV R27, RZ, RZ, -R27 ;  /* 0x000000ffff1ba224 */ /* 0x000fe200078e0a1b */
[----:B------:R-:W-:Y:S01]  /*2e40*/  @!P5 LOP3.LUT R27, RZ, R9, RZ, 0x33, !PT ;  /* 0x00000009ff1bd212 */ /* 0x000fe200078e33ff */
[----:B------:R-:W-:Y:S01]  /*2e50*/  IMAD R11, R11, R15, RZ ;  /* 0x0000000f0b0b7224 */ /* 0x000fe200078e02ff */
[----:B------:R-:W-:Y:S01]  /*2e60*/  ISETP.NE.AND P2, PT, R17, RZ, PT ;  /* 0x000000ff1100720c */ /* 0x000fe20003f45270 */
[----:B------:R-:W-:Y:S01]  /*2e70*/  @!P0 IMAD.MOV R22, RZ, RZ, -R22 ;  /* 0x000000ffff168224 */ /* 0x000fe200078e0a16 */
[----:B------:R-:W-:Y:S01]  /*2e80*/  @!P3 LOP3.LUT R22, RZ, R7, RZ, 0x33, !PT ;  /* 0x00000007ff16b212 */ /* 0x000fe200078e33ff */
[----:B------:R-:W-:Y:S01]  /*2e90*/  IMAD.HI.U32 R19, R33, R19, R32 ;  /* 0x0000001321137227 */ /* 0x000fe200078e0020 */
[----:B------:R-:W-:-:S02]  /*2ea0*/  IABS R26, R27 ;  /* 0x0000001b001a7213 */ /* 0x000fc40000000000 */
[----:B------:R-:W-:Y:S01]  /*2eb0*/  IABS R16, R22 ;  /* 0x0000001600107213 */ /* 0x000fe20000000000 */
[----:B------:R-:W-:Y:S01]  /*2ec0*/  IMAD.HI.U32 R30, R31, R11, R30 ;  /* 0x0000000b1f1e7227 */ /* 0x000fe200078e001e */
[----:B------:R-:W-:Y:S02]  /*2ed0*/  IABS R11, R6 ;  /* 0x00000006000b7213 */ /* 0x000fe40000000000 */
[----:B------:R-:W-:Y:S01]  /*2ee0*/  ISETP.NE.AND P5, PT, R8, RZ, PT ;  /* 0x000000ff0800720c */ /* 0x000fe20003fa5270 */
[----:B------:R-:W-:Y:S01]  /*2ef0*/  IMAD.MOV R21, RZ, RZ, -R21 ;  /* 0x000000ffff157224 */ /* 0x000fe200078e0a15 */
[----:B------:R-:W-:Y:S01]  /*2f00*/  IADD3 R11, PT, PT, RZ, -R11, RZ ;  /* 0x8000000bff0b7210 */ /* 0x000fe20007ffe0ff */
[----:B------:R-:W-:-:S04]  /*2f10*/  IMAD.HI.U32 R19, R19, R26, RZ ;  /* 0x0000001a13137227 */ /* 0x000fc800078e00ff */
[----:B------:R-:W-:-:S04]  /*2f20*/  IMAD.HI.U32 R30, R30, R16, RZ ;  /* 0x000000101e1e7227 */ /* 0x000fc800078e00ff */
[----:B------:R-:W-:Y:S02]  /*2f30*/  IMAD R21, R19, R21, R26 ;  /* 0x0000001513157224 */ /* 0x000fe400078e021a */
[----:B------:R-:W-:Y:S02]  /*2f40*/  @!P1 IMAD.IADD R13, R13, 0x1, -R14 ;  /* 0x000000010d0d9824 */ /* 0x000fe400078e0a0e */
[----:B------:R-:W-:Y:S01]  /*2f50*/  IMAD R16, R30, R11, R16 ;  /* 0x0000000b1e107224 */ /* 0x000fe200078e0210 */
[----:B------:R-:W-:Y:S01]  /*2f60*/  ISETP.GT.U32.AND P3, PT, R18, R21, PT ;  /* 0x000000151200720c */ /* 0x000fe20003f64070 */
[----:B------:R-:W-:Y:S01]  /*2f70*/  @!P1 VIADD R20, R20, 0x1 ;  /* 0x0000000114149836 */ /* 0x000fe20000000000 */
[----:B------:R-:W-:Y:S01]  /*2f80*/  ISETP.GE.U32.AND P4, PT, R13, R14, PT ;  /* 0x0000000e0d00720c */ /* 0x000fe20003f86070 */
[----:B------:R-:W-:Y:S01]  /*2f90*/  IMAD.MOV R11, RZ, RZ, -R27 ;  /* 0x000000ffff0b7224 */ /* 0x000fe200078e0a1b */
[----:B------:R-:W-:Y:S02]  /*2fa0*/  ISETP.GT.U32.AND P1, PT, R15, R16, PT ;  /* 0x000000100f00720c */ /* 0x000fe40003f24070 */
[----:B------:R-:W-:Y:S01]  /*2fb0*/  LOP3.LUT R13, R2, R17, RZ, 0x3c, !PT ;  /* 0x00000011020d7212 */ /* 0x000fe200078e3cff */
[----:B------:R-:W-:Y:S01]  /*2fc0*/  IMAD R11, R9, R11, R28 ;  /* 0x0000000b090b7224 */ /* 0x000fe200078e021c */
[----:B------:R-:W-:-:S02]  /*2fd0*/  LOP3.LUT R9, R22, R6, RZ, 0x3c, !PT ;  /* 0x0000000616097212 */ /* 0x000fc400078e3cff */
[----:B------:R-:W-:Y:S02]  /*2fe0*/  ISETP.GE.AND P0, PT, R13, RZ, PT ;  /* 0x000000ff0d00720c */ /* 0x000fe40003f06270 */
[----:B------:R-:W-:Y:S01]  /*2ff0*/  LOP3.LUT R13, R27, R8, RZ, 0x3c, !PT ;  /* 0x000000081b0d7212 */ /* 0x000fe200078e3cff */
[----:B------:R-:W-:Y:S01]  /*3000*/  @!P3 IMAD.IADD R21, R21, 0x1, -R18 ;  /* 0x000000011515b824 */ /* 0x000fe200078e0a12 */
[----:B------:R-:W-:Y:S02]  /*3010*/  @!P3 IADD3 R19, PT, PT, R19, 0x1, RZ ;  /* 0x000000011313b810 */ /* 0x000fe40007ffe0ff */
[----:B------:R-:W-:Y:S01]  /*3020*/  @P4 IADD3 R20, PT, PT, R20, 0x1, RZ ;  /* 0x0000000114144810 */ /* 0x000fe20007ffe0ff */
[----:B------:R-:W-:Y:S01]  /*3030*/  @!P1 IMAD.IADD R16, R16, 0x1, -R15 ;  /* 0x0000000110109824 */ /* 0x000fe200078e0a0f */
[----:B------:R-:W-:Y:S01]  /*3040*/  ISETP.GE.U32.AND P6, PT, R21, R18, PT ;  /* 0x000000121500720c */ /* 0x000fe20003fc6070 */
[----:B------:R-:W-:Y:S01]  /*3050*/  @!P1 VIADD R30, R30, 0x1 ;  /* 0x000000011e1e9836 */ /* 0x000fe20000000000 */
[----:B------:R-:W-:-:S02]  /*3060*/  ISETP.NE.AND P1, PT, R6, RZ, PT ;  /* 0x000000ff0600720c */ /* 0x000fc40003f25270 */
[----:B------:R-:W-:Y:S02]  /*3070*/  ISETP.GE.U32.AND P4, PT, R16, R15, PT ;  /* 0x0000000f1000720c */ /* 0x000fe40003f86070 */
[----:B------:R-:W-:Y:S02]  /*3080*/  @!P0 IADD3 R20, PT, PT, -R20, RZ, RZ ;  /* 0x000000ff14148210 */ /* 0x000fe40007ffe1ff */
[----:B------:R-:W-:Y:S02]  /*3090*/  @!P2 LOP3.LUT R20, RZ, R17, RZ, 0x33, !PT ;  /* 0x00000011ff14a212 */ /* 0x000fe400078e33ff */
[----:B------:R-:W-:Y:S02]  /*30a0*/  ISETP.GE.AND P2, PT, R13, RZ, PT ;  /* 0x000000ff0d00720c */ /* 0x000fe40003f46270 */
[----:B------:R-:W-:Y:S01]  /*30b0*/  ISETP.GE.AND P0, PT, R9, RZ, PT ;  /* 0x000000ff0900720c */ /* 0x000fe20003f06270 */
[----:B------:R-:W-:-:S04]  /*30c0*/  IMAD.WIDE R14, R20, UR9, RZ ;  /* 0x00000009140e7c25 */ /* 0x000fc8000f8e02ff */
[----:B------:R-:W-:Y:S01]  /*30d0*/  @P6 VIADD R19, R19, 0x1 ;  /* 0x0000000113136836 */ /* 0x000fe20000000000 */
[----:B------:R-:W-:Y:S01]  /*30e0*/  @P4 IADD3 R30, PT, PT, R30, 0x1, RZ ;  /* 0x000000011e1e4810 */ /* 0x000fe20007ffe0ff */
[----:B------:R-:W-:Y:S02]  /*30f0*/  IMAD.MOV R20, RZ, RZ, -R20 ;  /* 0x000000ffff147224 */ /* 0x000fe400078e0a14 */
[----:B------:R-:W-:Y:S01]  /*3100*/  IMAD.WIDE.U32 R14, R0, UR8, R14 ;  /* 0x00000008000e7c25 */ /* 0x000fe2000f8e000e */
[----:B------:R-:W-:-:S03]  /*3110*/  UIMAD UR8, UR22, UR8, URZ ;  /* 0x00000008160872a4 */ /* 0x000fc6000f8e02ff */
[----:B------:R-:W-:Y:S01]  /*3120*/  @!P2 IMAD.MOV R19, RZ, RZ, -R19 ;  /* 0x000000ffff13a224 */ /* 0x000fe200078e0a13 */
[----:B------:R-:W-:Y:S01]  /*3130*/  @!P5 LOP3.LUT R19, RZ, R8, RZ, 0x33, !PT ;  /* 0x00000008ff13d212 */ /* 0x000fe200078e33ff */
[----:B------:R-:W-:Y:S01]  /*3140*/  @!P0 IMAD.MOV R30, RZ, RZ, -R30 ;  /* 0x000000ffff1e8224 */ /* 0x000fe200078e0a1e */
[----:B------:R-:W-:Y:S01]  /*3150*/  @!P1 LOP3.LUT R30, RZ, R6, RZ, 0x33, !PT ;  /* 0x00000006ff1e9212 */ /* 0x000fe200078e33ff */
[----:B------:R-:W-:Y:S01]  /*3160*/  IMAD R15, R0, UR12, R15 ;  /* 0x0000000c000f7c24 */ /* 0x000fe2000f8e020f */
[----:B------:R-:W-:Y:S01]  /*3170*/  IADD3 R0, PT, PT, -R22, RZ, RZ ;  /* 0x000000ff16007210 */ /* 0x000fe20007ffe1ff */
        /* <DEDUP_REMOVED lines=25> */
.L_x_326:
[----:B------:R-:W0:Y:S01]  /*3310*/  LDC.64 R2, c[0x0][0x420] ;  /* 0x00010800ff027b82 */ /* 0x000e220000000a00 */
[----:B------:R-:W-:-:S05]  /*3320*/  IADD3 R0, PT, PT, R12, UR20, RZ ;  /* 0x000000140c007c10 */ /* 0x000fca000fffe0ff */
[----:B0-----:R-:W-:-:S05]  /*3330*/  IMAD.WIDE.U32 R2, R0, 0x4, R2 ;  /* 0x0000000400027825 */ /* 0x001fca00078e0002 */
[----:B------:R0:W-:Y:S02]  /*3340*/  STG.E desc[UR10][R2.64], R23 ;  /* 0x0000001702007986 */ /* 0x0001e4000c10190a */
.L_x_325:
[----:B------:R-:W-:Y:S05]  /*3350*/  BSYNC.RECONVERGENT B1 ;  /* 0x0000000000017941 */ /* 0x000fea0003800200 */
.L_x_324:
[----:B------:R-:W2:Y:S01]  /*3360*/  LDCU UR9, c[0x0][0x534] ;  /* 0x0000a680ff0977ac */ /* 0x000ea20008000800 */
[C---:B------:R-:W-:Y:S01]  /*3370*/  LOP3.LUT R9, R4.reuse, 0x1f, RZ, 0xc0, !PT ;  /* 0x0000001f04097812 */ /* 0x040fe200078ec0ff */
[----:B------:R-:W3:Y:S01]  /*3380*/  S2UR UR4, SR_CgaCtaId ;  /* 0x00000000000479c3 */ /* 0x000ee20000008800 */
[----:B------:R-:W-:Y:S01]  /*3390*/  IMAD.SHL.U32 R7, R4, 0x4, RZ ;  /* 0x0000000404077824 */ /* 0x000fe200078e00ff */
[----:B------:R-:W-:Y:S01]  /*33a0*/  UMOV UR5, 0x400 ;  /* 0x0000040000057882 */ /* 0x000fe20000000000 */
[C---:B------:R-:W-:Y:S02]  /*33b0*/  LOP3.LUT R0, R9.reuse, 0x20, RZ, 0xfc, !PT ;  /* 0x0000002009007812 */ /* 0x040fe400078efcff */
[----:B01----:R-:W-:Y:S01]  /*33c0*/  CS2R R2, SRZ ;  /* 0x0000000000027805 */ /* 0x003fe2000001ff00 */
[----:B------:R-:W-:Y:S01]  /*33d0*/  IMAD.MOV.U32 R5, RZ, RZ, RZ ;  /* 0x000000ffff057224 */ /* 0x000fe200078e00ff */
[----:B--2---:R-:W-:Y:S01]  /*33e0*/  ISETP.GE.AND P1, PT, R9, UR9, PT ;  /* 0x0000000909007c0c */ /* 0x004fe2000bf26270 */
[----:B------:R-:W-:Y:S01]  /*33f0*/  UISETP.GE.AND UP0, UPT, UR9, 0x1, UPT ;  /* 0x000000010900788c */ /* 0x000fe2000bf06270 */
[----:B------:R-:W-:Y:S01]  /*3400*/  ISETP.GE.AND P0, PT, R0, UR9, PT ;  /* 0x0000000900007c0c */ /* 0x000fe2000bf06270 */
[----:B------:R-:W-:Y:S01]  /*3410*/  HFMA2 R0, -RZ, RZ, 0, 0 ;  /* 0x00000000ff007431 */ /* 0x000fe200000001ff */
[----:B------:R-:W-:-:S02]  /*3420*/  ISETP.GT.U32.OR P1, PT, R4, 0x7f, P1 ;  /* 0x0000007f0400780c */ /* 0x000fc40000f24470 */
[----:B------:R-:W-:Y:S01]  /*3430*/  ISETP.GT.U32.OR P0, PT, R4, 0x7f, P0 ;  /* 0x0000007f0400780c */ /* 0x000fe20000704470 */
[----:B---3--:R-:W-:-:S06]  /*3440*/  ULEA UR4, UR4, UR5, 0x18 ;  /* 0x0000000504047291 */ /* 0x008fcc000f8ec0ff */
        /* <DEDUP_REMOVED lines=15> */
[----:B0-----:R-:W-:Y:S01]  /*3540*/  IMAD.MOV.U32 R13, RZ, RZ, RZ ;  /* 0x000000ffff0d7224 */ /* 0x001fe200078e00ff */
[----:B------:R-:W-:Y:S01]  /*3550*/  CS2R R10, SRZ ;  /* 0x00000000000a7805 */ /* 0x000fe2000001ff00 */
        /* <DEDUP_REMOVED lines=14> */
[----:B------:R-:W-:Y:S01]  /*3640*/  ULOP3.LUT UR4, UR9, 0x7ffffffc, URZ, 0xc0, !UPT ;  /* 0x7ffffffc09047892 */ /* 0x000fe2000f8ec0ff */
[----:B------:R-:W-:Y:S01]  /*3650*/  VIADD R6, R6, 0x28 ;  /* 0x0000002806067836 */ /* 0x000fe20000000000 */
[----:B------:R-:W-:Y:S01]  /*3660*/  CS2R R2, SRZ ;  /* 0x0000000000027805 */ /* 0x000fe2000001ff00 */
[----:B------:R-:W-:Y:S01]  /*3670*/  IMAD.MOV.U32 R0, RZ, RZ, RZ ;  /* 0x000000ffff007224 */ /* 0x000fe200078e00ff */
[----:B------:R-:W-:Y:S01]  /*3680*/  UIADD3 UR5, UPT, UPT, -UR4, URZ, URZ ;  /* 0x000000ff04057290 */ /* 0x000fe2000fffe1ff */
[----:B------:R-:W-:Y:S01]  /*3690*/  MOV R5, RZ ;  /* 0x000000ff00057202 */ /* 0x000fe20000000f00 */
[----:B------:R-:W-:Y:S01]  /*36a0*/  UIMAD.WIDE UR18, UR7, 0x10, URZ ;  /* 0x00000010071278a5 */ /* 0x000fe2000f8e02ff */
[----:B------:R-:W-:Y:S01]  /*36b0*/  MOV R13, UR4 ;  /* 0x00000004000d7c02 */ /* 0x000fe20008000f00 */
[----:B------:R-:W-:Y:S02]  /*36c0*/  UISETP.GE.AND UP0, UPT, UR5, URZ, UPT ;  /* 0x000000ff0500728c */ /* 0x000fe4000bf06270 */
[----:B------:R-:W-:-:S02]  /*36d0*/  UIMAD.WIDE UR16, UR7, 0xc, URZ ;  /* 0x0000000c071078a5 */ /* 0x000fc4000f8e02ff */
[----:B------:R-:W-:Y:S02]  /*36e0*/  UIMAD.WIDE UR14, UR7, 0x8, URZ ;  /* 0x00000008070e78a5 */ /* 0x000fe4000f8e02ff */
[----:B------:R-:W-:-:S03]  /*36f0*/  UIMAD.WIDE UR12, UR7, 0x4, URZ ;  /* 0x00000004070c78a5 */ /* 0x000fc6000f8e02ff */
[----:B------:R-:W-:Y:S09]  /*3700*/  BRA.U UP0, `(.L_x_334) ;  /* 0x0000000d005c7547 */ /* 0x000ff2000b800000 */
[----:B------:R-:W-:Y:S02]  /*3710*/  UIADD3 UR4, UPT, UPT, -UR5, URZ, URZ ;  /* 0x000000ff05047290 */ /* 0x000fe4000fffe1ff */
[----:B------:R-:W-:Y:S02]  /*3720*/  UPLOP3.LUT UP1, UPT, UPT, UPT, UPT, 0x80, 0x8 ;  /* 0x000000000008789c */ /* 0x000fe40003f2f070 */
[----:B------:R-:W-:-:S09]  /*3730*/  UISETP.GT.AND UP0, UPT, UR4, 0xc, UPT ;  /* 0x0000000c0400788c */ /* 0x000fd2000bf04270 */
[----:B------:R-:W-:Y:S05]  /*3740*/  BRA.U !UP0, `(.L_x_335) ;  /* 0x0000000908207547 */ /* 0x000fea000b800000 */
[C---:B------:R-:W-:Y:S01]  /*3750*/  ISETP.GE.AND P2, PT, R12.reuse, UR8, PT ;  /* 0x000000080c007c0c */ /* 0x040fe2000bf46270 */
[----:B------:R-:W-:Y:S01]  /*3760*/  UPLOP3.LUT UP1, UPT, UPT, UPT, UPT, 0x40, 0x4 ;  /* 0x000000000004789c */ /* 0x000fe20003f2e870 */
[----:B------:R-:W-:-:S13]  /*3770*/  ISETP.GE.AND P0, PT, R12, UR8, PT ;  /* 0x000000080c007c0c */ /* 0x000fda000bf06270 */
.L_x_336:
        /* <DEDUP_REMOVED lines=133> */
.L_x_335:
        /* <DEDUP_REMOVED lines=73> */
.L_x_337:
[----:B------:R-:W-:-:S09]  /*4460*/  UISETP.NE.OR UP1, UPT, UR5, URZ, UP1 ;  /* 0x000000ff0500728c */ /* 0x000fd20008f25670 */
[----:B------:R-:W-:Y:S05]  /*4470*/  BRA.U !UP1, `(.L_x_333) ;  /* 0x0000000109947547 */ /* 0x000fea000b800000 */
.L_x_334:
[----:B------:R-:W-:-:S13]  /*4480*/  ISETP.GE.AND P0, PT, R12, UR8, PT ;  /* 0x000000080c007c0c */ /* 0x000fda000bf06270 */
.L_x_338:
        /* <DEDUP_REMOVED lines=36> */
.L_x_333:
        /* <DEDUP_REMOVED lines=10> */
.L_x_339:
        /* <DEDUP_REMOVED lines=12> */
.L_x_332:
        /* <DEDUP_REMOVED lines=81> */
        .weak           $__internal_8_$__cuda_sm20_div_s64
        .type           $__internal_8_$__cuda_sm20_div_s64,@function
        .size           $__internal_8_$__cuda_sm20_div_s64,(.L_x_14856 - $__internal_8_$__cuda_sm20_div_s64)
$__internal_8_$__cuda_sm20_div_s64:
        /* <DEDUP_REMOVED lines=71> */
[----:B------:R-:W-:Y:S01]  /*51b0*/  IMAD.MOV.U32 R15, RZ, RZ, 0x0 ;  /* 0x00000000ff0f7424 */ /* 0x000fe200078e00ff */
[----:B------:R-:W-:Y:S02]  /*51c0*/  ISETP.GE.AND P2, PT, R13, RZ, PT ;  /* 0x000000ff0d00720c */ /* 0x000fe40003f46270 */
[----:B------:R-:W-:Y:S02]  /*51d0*/  SEL R14, R11, R14, P0 ;  /* 0x0000000e0b0e7207 */ /* 0x000fe40000000000 */
[----:B------:R-:W-:-:S02]  /*51e0*/  IADD3 R11, P1, PT, RZ, -R10, RZ ;  /* 0x8000000aff0b7210 */ /* 0x000fc40007f3e0ff */
        /* <DEDUP_REMOVED lines=8> */
[----:B------:R-:W-:Y:S06]  /*5270*/  RET.REL.NODEC R14 `(_ZN5flash32flash_fwd_splitkv_combine_kernelI23Flash_fwd_kernel_traitsILi128ELi64ELi128ELi4ELb0ELb0EN7cutlass10bfloat16_tE19Flash_kernel_traitsILi128ELi64ELi128ELi4ES3_EELi4ELi6ELb1EEEvNS_16Flash_fwd_paramsE) ;  /* 0xffffffac0e607950 */ /* 0x000fec0003c3ffff */
.L_x_340:
        /* <DEDUP_REMOVED lines=16> */
.L_x_14856:


//--------------------- .text._ZN5flash32flash_fwd_splitkv_combine_kernelI23Flash_fwd_kernel_traitsILi128ELi64ELi128ELi4ELb0ELb0EN7cutlass10bfloat16_tE19Flash_kernel_traitsILi128ELi64ELi128ELi4ES3_EELi4ELi5ELb1EEEvNS_16Flash_fwd_paramsE --------------------------
	.section	.text._ZN5flash32flash_fwd_splitkv_combine_kernelI23Flash_fwd_kernel_traitsILi128ELi64ELi128ELi4ELb0ELb0EN7cutlass10bfloat16_tE19Flash_kernel_traitsILi128ELi64ELi128ELi4ES3_EELi4ELi5ELb1EEEvNS_16Flash_fwd_paramsE,"ax",@progbits
	.align	128
        .global         _ZN5flash32flash_fwd_splitkv_combine_kernelI23Flash_fwd_kernel_traitsILi128ELi64ELi128ELi4ELb0ELb0EN7cutlass10bfloat16_tE19Flash_kernel_traitsILi128ELi64ELi128ELi4ES3_EELi4ELi5ELb1EEEvNS_16Flash_fwd_paramsE
        .type           _ZN5flash32flash_fwd_splitkv_combine_kernelI23Flash_fwd_kernel_traitsILi128ELi64ELi128ELi4ELb0ELb0EN7cutlass10bfloat16_tE19Flash_kernel_traitsILi128ELi64ELi128ELi4ES3_EELi4ELi5ELb1EEEvNS_16Flash_fwd_paramsE,@function
        .size           _ZN5flash32flash_fwd_splitkv_combine_kernelI23Flash_fwd_kernel_traitsILi128ELi64ELi128ELi4ELb0ELb0EN7cutlass10bfloat16_tE19Flash_kernel_traitsILi128ELi64ELi128ELi4ES3_EELi4ELi5ELb1EEEvNS_16Flash_fwd_paramsE,(.L_x_14857 - _ZN5flash32flash_fwd_splitkv_combine_kernelI23Flash_fwd_kernel_traitsILi128ELi64ELi128ELi4ELb0ELb0EN7cutlass10bfloat16_tE19Flash_kernel_traitsILi128ELi64ELi128ELi4ES3_EELi4ELi5ELb1EEEvNS_16Flash_fwd_paramsE)
        .other          _ZN5flash32flash_fwd_splitkv_combine_kernelI23Flash_fwd_kernel_traitsILi128ELi64ELi128ELi4ELb0ELb0EN7cutlass10bfloat16_tE19Flash_kernel_traitsILi128ELi64ELi128ELi4ES3_EELi4ELi5ELb1EEEvNS_16Flash_fwd_paramsE,@"STO_CUDA_ENTRY STV_DEFAULT"
_ZN5flash32flash_fwd_splitkv_combine_kernelI23Flash_fwd_kernel_traitsILi128ELi64ELi128ELi4ELb0ELb0EN7cutlass10bfloat16_tE19Flash_kernel_traitsILi128ELi64ELi128ELi4ES3_EELi4ELi5ELb1EEEvNS_16Flash_fwd_paramsE:
.text._ZN5flash32flash_fwd_splitkv_combine_kernelI23Flash_fwd_kernel_traitsILi128ELi64ELi128ELi4ELb0ELb0EN7cutlass10bfloat16_tE19Flash_kernel_traitsILi128ELi64ELi128ELi4ES3_EELi4ELi5ELb1EEEvNS_16Flash_fwd_paramsE:
[----:B------:R-:W-:Y:S01]  /*0000*/  LDC R1, c[0x0][0x37c] ;  /* 0x0000df00ff017b82 */ /* 0x000fe20000000800 */
[----:B------:R-:W0:Y:S07]  /*0010*/  LDCU UR8, c[0x0][0x3e0] ;  /* 0x00007c00ff0877ac */ /* 0x000e2e0008000800 */
[----:B------:R-:W1:Y:S01]  /*0020*/  S2UR UR13, SR_CTAID.X ;  /* 0x00000000000d79c3 */ /* 0x000e620000002500 */
[----:B------:R-:W0:Y:S02]  /*0030*/  LDCU.64 UR14, c[0x0][0x430] ;  /* 0x00008600ff0e77ac */ /* 0x000e240008000a00 */
[----:B0-----:R-:W-:-:S02]  /*0040*/  UIMAD UR8, UR8, UR15, URZ ;  /* 0x0000000f080872a4 */ /* 0x001fc4000f8e02ff */
[----:B-1----:R-:W-:Y:S02]  /*0050*/  USHF.L.U32 UR13, UR13, 0x2, URZ ;  /* 0x000000020d0d7899 */ /* 0x002fe400080006ff */
[----:B------:R-:W-:-:S04]  /*0060*/  UIMAD UR14, UR8, UR14, URZ ;  /* 0x0000000e080e72a4 */ /* 0x000fc8000f8e02ff */
[----:B------:R-:W-:-:S04]  /*0070*/  UISETP.LT.AND UP0, UPT, UR14, UR15, UPT ;  /* 0x0000000f0e00728c */ /* 0x000fc8000bf01270 */
[----:B------:R-:W-:Y:S02]  /*0080*/  USEL UR12, UR14, UR15, UP0 ;  /* 0x0000000f0e0c7287 */ /* 0x000fe40008000000 */
[----:B------:R-:W-:Y:S02]  /*0090*/  USHF.R.S32.HI UR15, URZ, 0x1f, UR14 ;  /* 0x0000001fff0f7899 */ /* 0x000fe4000801140e */
        /* <DEDUP_REMOVED lines=28> */
.L_x_341:
[----:B------:R-:W-:Y:S01]  /*0260*/  IMAD.U32 R16, RZ, RZ, UR14 ;  /* 0x0000000eff107e24 */ /* 0x000fe2000f8e00ff */
[----:B------:R-:W-:Y:S01]  /*0270*/  MOV R20, UR12 ;  /* 0x0000000c00147c02 */ /* 0x000fe20008000f00 */
[----:B------:R-:W-:Y:S01]  /*0280*/  IMAD.U32 R21, RZ, RZ, UR15 ;  /* 0x0000000fff157e24 */ /* 0x000fe2000f8e00ff */
[----:B------:R-:W-:Y:S02]  /*0290*/  MOV R19, UR7 ;  /* 0x0000000700137c02 */ /* 0x000fe40008000f00 */
[----:B------:R-:W-:Y:S02]  /*02a0*/  MOV R18, 0x2c0 ;  /* 0x000002c000127802 */ /* 0x000fe40000000f00 */
[----:B------:R-:W-:Y:S05]  /*02b0*/  CALL.REL.NOINC `($__internal_9_$__cuda_sm20_div_s64) ;  /* 0x0000004800407944 */ /* 0x000fea0003c00000 */
[----:B------:R-:W-:-:S07]  /*02c0*/  MOV R11, R13 ;  /* 0x0000000d000b7202 */ /* 0x000fce0000000f00 */
.L_x_342:
        /* <DEDUP_REMOVED lines=30> */
.L_x_344:
[----:B------:R-:W-:Y:S01]  /*04b0*/  IMAD.MOV.U32 R16, RZ, RZ, R10 ;  /* 0x000000ffff107224 */ /* 0x000fe200078e000a */
[----:B------:R-:W-:Y:S02]  /*04c0*/  MOV R21, R11 ;  /* 0x0000000b00157202 */ /* 0x000fe40000000f00 */
[----:B------:R-:W-:Y:S02]  /*04d0*/  MOV R18, 0x4f0 ;  /* 0x000004f000127802 */ /* 0x000fe40000000f00 */
[----:B------:R-:W-:Y:S05]  /*04e0*/  CALL.REL.NOINC `($__internal_9_$__cuda_sm20_div_s64) ;  /* 0x0000004400b47944 */ /* 0x000fea0003c00000 */
[----:B------:R-:W-:Y:S02]  /*04f0*/  MOV R4, R10 ;  /* 0x0000000a00047202 */ /* 0x000fe40000000f00 */
[----:B------:R-:W-:Y:S02]  /*0500*/  MOV R5, R13 ;  /* 0x0000000d00057202 */ /* 0x000fe40000000f00 */
.L_x_345:
[----:B------:R-:W-:Y:S05]  /*0510*/  BSYNC.RECONVERGENT B0 ;  /* 0x0000000000007941 */ /* 0x000fea0003800200 */
.L_x_343:
        /* <DEDUP_REMOVED lines=57> */
.L_x_347:
[----:B------:R-:W-:Y:S01]  /*08b0*/  IMAD.MOV.U32 R16, RZ, RZ, R20 ;  /* 0x000000ffff107224 */ /* 0x000fe200078e0014 */
[----:B------:R-:W-:Y:S01]  /*08c0*/  MOV R20, R11 ;  /* 0x0000000b00147202 */ /* 0x000fe20000000f00 */
[----:B------:R-:W-:Y:S01]  /*08d0*/  IMAD.MOV.U32 R21, RZ, RZ, R19 ;  /* 0x000000ffff157224 */ /* 0x000fe200078e0013 */
[----:B------:R-:W-:Y:S02]  /*08e0*/  MOV R19, R29 ;  /* 0x0000001d00137202 */ /* 0x000fe40000000f00 */
[----:B------:R-:W-:Y:S02]  /*08f0*/  MOV R18, 0x910 ;  /* 0x0000091000127802 */ /* 0x000fe40000000f00 */
[----:B------:R-:W-:Y:S05]  /*0900*/  CALL.REL.NOINC `($__internal_9_$__cuda_sm20_div_s64) ;  /* 0x0000004000ac7944 */ /* 0x000fea0003c00000 */
[----:B------:R-:W-:Y:S02]  /*0910*/  MOV R12, R10 ;  /* 0x0000000a000c7202 */ /* 0x000fe40000000f00 */
.L_x_348:
[----:B------:R-:W-:Y:S05]  /*0920*/  BSYNC.RECONVERGENT B0 ;  /* 0x0000000000007941 */ /* 0x000fea0003800200 */
.L_x_346:
        /* <DEDUP_REMOVED lines=69> */
[----:B------:R-:W-:Y:S02]  /*0d80*/  ULOP3.LUT UR10, UR10, UR5, URZ, 0x3c, !UPT ;  /* 0x000000050a0a7292 */ /* 0x000fe4000f8e3cff */
[----:B------:R-:W-:Y:S01]  /*0d90*/  UMOV UR17, UR23 ;  /* 0x0000001700117c82 */ /* 0x000fe20008000000 */
[----:B------:R-:W-:Y:S01]  /*0da0*/  ISETP.LE.AND P0, PT, RZ, UR22, PT ;  /* 0x00000016ff007c0c */ /* 0x000fe2000bf03270 */
[----:B------:R-:W-:Y:S01]  /*0db0*/  UIADD3 UR19, UPT, UPT, -UR17, URZ, URZ ;  /* 0x000000ff11137290 */ /* 0x000fe2000fffe1ff */
[----:B------:R-:W0:Y:S03]  /*0dc0*/  LDCU.U8 UR18, c[0x0][0x549] ;  /* 0x0000a920ff1277ac */ /* 0x000e260008000000 */
[----:B------:R-:W-:-:S04]  /*0dd0*/  UIMAD UR19, UR20, UR19, UR21 ;  /* 0x00000013141372a4 */ /* 0x000fc8000f8e0215 */
[----:B------:R-:W-:Y:S02]  /*0de0*/  @!P1 VIADD R0, R0, -UR16 ;  /* 0x8000001000009c36 */ /* 0x000fe40008000000 */
[----:B------:R-:W-:Y:S01]  /*0df0*/  @!P1 VIADD R3, R3, 0x1 ;  /* 0x0000000103039836 */ /* 0x000fe20000000000 */
[----:B------:R-:W-:Y:S01]  /*0e00*/  ISETP.NE.AND P1, PT, RZ, UR6, PT ;  /* 0x00000006ff007c0c */ /* 0x000fe2000bf25270 */
[----:B------:R-:W-:Y:S01]  /*0e10*/  UISETP.GT.U32.AND UP1, UPT, UR20, UR19, UPT ;  /* 0x000000131400728c */ /* 0x000fe2000bf24070 */
[----:B------:R-:W-:Y:S01]  /*0e20*/  ISETP.GE.U32.AND P2, PT, R0, UR16, PT ;  /* 0x0000001000007c0c */ /* 0x000fe2000bf46070 */
[----:B0-----:R-:W-:-:S09]  /*0e30*/  UISETP.NE.AND UP0, UPT, UR18, URZ, UPT ;  /* 0x000000ff1200728c */ /* 0x001fd2000bf05270 */
[----:B------:R-:W-:Y:S02]  /*0e40*/  @!UP1 UIADD3 UR19, UPT, UPT, UR19, -UR20, URZ ;  /* 0x8000001413139290 */ /* 0x000fe4000fffe0ff */
[----:B------:R-:W-:Y:S01]  /*0e50*/  USEL UR9, UR9, 0x1, !UP0 ;  /* 0x0000000109097887 */ /* 0x000fe2000c000000 */
[----:B------:R-:W-:Y:S01]  /*0e60*/  @P2 VIADD R3, R3, 0x1 ;  /* 0x0000000103032836 */ /* 0x000fe20000000000 */
[----:B------:R-:W-:Y:S02]  /*0e70*/  UISETP.GE.U32.AND UP3, UPT, UR19, UR20, UPT ;  /* 0x000000141300728c */ /* 0x000fe4000bf66070 */
[----:B------:R-:W-:Y:S01]  /*0e80*/  UISETP.GE.AND UP0, UPT, UR10, URZ, UPT ;  /* 0x000000ff0a00728c */ /* 0x000fe2000bf06270 */
[----:B------:R-:W-:Y:S01]  /*0e90*/  @!P0 IMAD.MOV R3, RZ, RZ, -R3 ;  /* 0x000000ffff038224 */ /* 0x000fe200078e0a03 */
[----:B------:R-:W-:Y:S01]  /*0ea0*/  @!P1 LOP3.LUT R3, RZ, UR16, RZ, 0x33, !PT ;  /* 0x00000010ff039c12 */ /* 0x000fe2000f8e33ff */
[----:B------:R-:W-:Y:S02]  /*0eb0*/  @!UP1 UIADD3 UR17, UPT, UPT, UR17, 0x1, URZ ;  /* 0x0000000111119890 */ /* 0x000fe4000fffe0ff */
[----:B------:R-:W-:Y:S01]  /*0ec0*/  UISETP.NE.AND UP1, UPT, UR11, URZ, UPT ;  /* 0x000000ff0b00728c */ /* 0x000fe2000bf25270 */
[----:B------:R-:W-:Y:S01]  /*0ed0*/  ISETP.LT.U32.AND P0, PT, R12, R3, PT ;  /* 0x000000030c00720c */ /* 0x000fe20003f01070 */
[----:B------:R-:W-:Y:S01]  /*0ee0*/  USHF.R.S32.HI UR11, URZ, 0x1f, UR6 ;  /* 0x0000001fff0b7899 */ /* 0x000fe20008011406 */
[----:B------:R-:W-:Y:S01]  /*0ef0*/  SHF.R.S32.HI R7, RZ, 0x1f, R3 ;  /* 0x0000001fff077819 */ /* 0x000fe20000011403 */
[----:B------:R-:W-:-:S02]  /*0f00*/  @UP3 UIADD3 UR17, UPT, UPT, UR17, 0x1, URZ ;  /* 0x0000000111113890 */ /* 0x000fc4000fffe0ff */
[----:B------:R-:W-:Y:S01]  /*0f10*/  USEL UR10, URZ, 0x1, !UP1 ;  /* 0x00000001ff0a7887 */ /* 0x000fe2000c800000 */
[CC--:B------:R-:W-:Y:S01]  /*0f20*/  ISETP.LT.AND.EX P0, PT, R13.reuse, R7.reuse, PT, P0 ;  /* 0x000000070d00720c */ /* 0x0c0fe20003f01300 */
[----:B------:R-:W-:Y:S02]  /*0f30*/  @!UP0 UIADD3 UR17, UPT, UPT, -UR17, URZ, URZ ;  /* 0x000000ff11118290 */ /* 0x000fe4000fffe1ff */
[----:B------:R-:W-:Y:S01]  /*0f40*/  ULOP3.LUT UR10, UR11, UR10, URZ, 0xfc, !UPT ;  /* 0x0000000a0b0a7292 */ /* 0x000fe2000f8efcff */
[C---:B------:R-:W-:Y:S01]  /*0f50*/  SEL R0, R13.reuse, R7, P0 ;  /* 0x000000070d007207 */ /* 0x040fe20000000000 */
[----:B------:R-:W-:Y:S01]  /*0f60*/  @!UP2 ULOP3.LUT UR17, URZ, UR5, URZ, 0x33, !UPT ;  /* 0x00000005ff11a292 */ /* 0x000fe2000f8e33ff */
        /* <DEDUP_REMOVED lines=24> */
.L_x_350:
[----:B------:R-:W-:Y:S01]  /*10f0*/  IMAD.MOV.U32 R16, RZ, RZ, R12 ;  /* 0x000000ffff107224 */ /* 0x000fe200078e000c */
[----:B------:R-:W-:Y:S01]  /*1100*/  MOV R20, R8 ;  /* 0x0000000800147202 */ /* 0x000fe20000000f00 */
[----:B------:R-:W-:Y:S01]  /*1110*/  IMAD.MOV.U32 R21, RZ, RZ, R13 ;  /* 0x000000ffff157224 */ /* 0x000fe200078e000d */
[----:B------:R-:W-:Y:S02]  /*1120*/  MOV R19, R0 ;  /* 0x0000000000137202 */ /* 0x000fe40000000f00 */
[----:B------:R-:W-:Y:S02]  /*1130*/  MOV R18, 0x1150 ;  /* 0x0000115000127802 */ /* 0x000fe40000000f00 */
[----:B------:R-:W-:Y:S05]  /*1140*/  CALL.REL.NOINC `($__internal_9_$__cuda_sm20_div_s64) ;  /* 0x00000038009c7944 */ /* 0x000fea0003c00000 */
[----:B------:R-:W-:Y:S02]  /*1150*/  MOV R34, R10 ;  /* 0x0000000a00227202 */ /* 0x000fe40000000f00 */
[----:B------:R-:W-:Y:S02]  /*1160*/  MOV R35, R13 ;  /* 0x0000000d00237202 */ /* 0x000fe40000000f00 */
.L_x_351:
[----:B------:R-:W-:Y:S05]  /*1170*/  BSYNC.RECONVERGENT B0 ;  /* 0x0000000000007941 */ /* 0x000fea0003800200 */
.L_x_349:
        /* <DEDUP_REMOVED lines=57> */
.L_x_353:
[----:B------:R-:W-:Y:S01]  /*1510*/  IMAD.MOV.U32 R16, RZ, RZ, R4 ;  /* 0x000000ffff107224 */ /* 0x000fe200078e0004 */
[----:B------:R-:W-:Y:S01]  /*1520*/  MOV R21, R5 ;  /* 0x0000000500157202 */ /* 0x000fe20000000f00 */
[----:B------:R-:W-:Y:S01]  /*1530*/  IMAD.MOV.U32 R20, RZ, RZ, R7 ;  /* 0x000000ffff147224 */ /* 0x000fe200078e0007 */
[----:B------:R-:W-:Y:S02]  /*1540*/  MOV R18, 0x1560 ;  /* 0x0000156000127802 */ /* 0x000fe40000000f00 */
[----:B------:R-:W-:Y:S05]  /*1550*/  CALL.REL.NOINC `($__internal_9_$__cuda_sm20_div_s64) ;  /* 0x0000003400987944 */ /* 0x000fea0003c00000 */
[----:B------:R-:W-:Y:S02]  /*1560*/  MOV R14, R10 ;  /* 0x0000000a000e7202 */ /* 0x000fe40000000f00 */
[----:B------:R-:W-:Y:S02]  /*1570*/  MOV R15, R13 ;  /* 0x0000000d000f7202 */ /* 0x000fe40000000f00 */
.L_x_354:
[----:B------:R-:W-:Y:S05]  /*1580*/  BSYNC.RECONVERGENT B0 ;  /* 0x0000000000007941 */ /* 0x000fea0003800200 */
.L_x_352:
[----:B------:R-:W0:Y:S01]  /*1590*/  LDC R3, c[0x0][0x434] ;  /* 0x00010d00ff037b82 */ /* 0x000e220000000800 */
[----:B------:R-:W1:Y:S01]  /*15a0*/  S2R R4, SR_TID.X ;  /* 0x0000000000047919 */ /* 0x000e620000002100 */
[----:B------:R-:W-:Y:S01]  /*15b0*/  IMAD.MOV.U32 R12, RZ, RZ, RZ ;  /* 0x000000ffff0c7224 */ /* 0x000fe200078e00ff */
        /* <DEDUP_REMOVED lines=19> */
[----:B------:R-:W-:Y:S01]  /*16f0*/  LOP3.LUT R2, R2, R3, RZ, 0x3c, !PT ;  /* 0x0000000302027212 */ /* 0x000fe200078e3cff */
[----:B------:R-:W-:Y:S02]  /*1700*/  IMAD.HI.U32 R12, R13, R9, R12 ;  /* 0x000000090d0c7227 */ /* 0x000fe400078e000c */
[----:B------:R-:W0:Y:S01]  /*1710*/  @!P1 S2R R9, SR_CgaCtaId ;  /* 0x0000000000099919 */ /* 0x000e220000008800 */
[----:B------:R-:W-:Y:S02]  /*1720*/  ISETP.GE.AND P2, PT, R2, RZ, PT ;  /* 0x000000ff0200720c */ /* 0x000fe40003f46270 */
[----:B------:R-:W-:Y:S01]  /*1730*/  @!P1 MOV R2, 0x400 ;  /* 0x0000040000029802 */ /* 0x000fe20000000f00 */
[----:B------:R-:W-:Y:S01]  /*1740*/  IMAD.HI.U32 R19, R12, R5, RZ ;  /* 0x000000050c137227 */ /* 0x000fe200078e00ff */
[----:B------:R-:W-:-:S03]  /*1750*/  SHF.R.U32.HI R12, RZ, 0x5, R4 ;  /* 0x00000005ff0c7819 */ /* 0x000fc60000011604 */
[----:B------:R-:W-:-:S04]  /*1760*/  IMAD.MOV R13, RZ, RZ, -R19 ;  /* 0x000000ffff0d7224 */ /* 0x000fc800078e0a13 */
[C---:B------:R-:W-:Y:S02]  /*1770*/  IMAD R13, R6.reuse, R13, R5 ;  /* 0x0000000d060d7224 */ /* 0x040fe400078e0205 */
[----:B------:R-:W1:Y:S03]  /*1780*/  @!P1 S2R R5, SR_CgaCtaId ;  /* 0x0000000000059919 */ /* 0x000e660000008800 */
[----:B------:R-:W-:-:S13]  /*1790*/  ISETP.GT.U32.AND P0, PT, R6, R13, PT ;  /* 0x0000000d0600720c */ /* 0x000fda0003f04070 */
[-C--:B------:R-:W-:Y:S01]  /*17a0*/  @!P0 IADD3 R13, PT, PT, R13, -R6.reuse, RZ ;  /* 0x800000060d0d8210 */ /* 0x080fe20007ffe0ff */
[----:B------:R-:W-:Y:S01]  /*17b0*/  @!P0 VIADD R19, R19, 0x1 ;  /* 0x0000000113138836 */ /* 0x000fe20000000000 */
[----:B------:R-:W-:Y:S02]  /*17c0*/  ISETP.NE.AND P0, PT, R3, RZ, PT ;  /* 0x000000ff0300720c */ /* 0x000fe40003f05270 */
[----:B------:R-:W-:Y:S01]  /*17d0*/  ISETP.GE.U32.AND P3, PT, R13, R6, PT ;  /* 0x000000060d00720c */ /* 0x000fe20003f66070 */
[----:B---3--:R-:W-:Y:S01]  /*17e0*/  IMAD R6, R3, UR5, RZ ;  /* 0x0000000503067c24 */ /* 0x008fe2000f8e02ff */
[----:B0-----:R-:W-:-:S05]  /*17f0*/  @!P1 LEA R9, R9, R2, 0x18 ;  /* 0x0000000209099211 */ /* 0x001fca00078ec0ff */
[----:B------:R-:W-:-:S04]  /*1800*/  @!P1 IMAD R9, R16, 0x14, R9 ;  /* 0x0000001410099824 */ /* 0x000fc800078e0209 */
[----:B------:R-:W-:Y:S01]  /*1810*/  @!P1 IMAD.IADD R10, R9, 0x1, R10 ;  /* 0x00000001090a9824 */ /* 0x000fe200078e020a */
[----:B-1----:R-:W-:Y:S01]  /*1820*/  @!P1 LEA R2, R5, R2, 0x18 ;  /* 0x0000000205029211 */ /* 0x002fe200078ec0ff */
[----:B------:R-:W-:Y:S01]  /*1830*/  @P3 VIADD R19, R19, 0x1 ;  /* 0x0000000113133836 */ /* 0x000fe20000000000 */
[----:B------:R-:W-:-:S03]  /*1840*/  LOP3.LUT R9, R4, 0x1f, RZ, 0xc0, !PT ;  /* 0x0000001f04097812 */ /* 0x000fc600078ec0ff */
[----:B------:R-:W-:Y:S01]  /*1850*/  @!P2 IMAD.MOV R19, RZ, RZ, -R19 ;  /* 0x000000ffff13a224 */ /* 0x000fe200078e0a13 */
[----:B------:R-:W-:Y:S01]  /*1860*/  @!P0 LOP3.LUT R19, RZ, R3, RZ, 0x33, !PT ;  /* 0x00000003ff138212 */ /* 0x000fe200078e33ff */
[----:B------:R-:W-:Y:S01]  /*1870*/  @!P1 IMAD R13, R9, 0x14, R2 ;  /* 0x00000014090d9824 */ /* 0x000fe200078e0202 */
[----:B--2---:R-:W-:-:S03]  /*1880*/  ISETP.GE.AND P0, PT, R16, UR17, PT ;  /* 0x0000001110007c0c */ /* 0x004fc6000bf06270 */
        /* <DEDUP_REMOVED lines=22> */
.L_x_356:
[----:B0-----:R-:W-:Y:S05]  /*19f0*/  BSYNC.RECONVERGENT B0 ;  /* 0x0000000000007941 */ /* 0x001fea0003800200 */
.L_x_355:
[----:B-----5:R0:W-:Y:S01]  /*1a00*/  @!P1 STS [R10], R17 ;  /* 0x000000110a009388 */ /* 0x0201e20000000800 */
[----:B------:R-:W2:Y:S01]  /*1a10*/  I2F.RP R24, R21 ;  /* 0x0000001500187306 */ /* 0x000ea20000209400 */
[----:B------:R-:W-:Y:S01]  /*1a20*/  HFMA2 R30, -RZ, RZ, 0, 0 ;  /* 0x00000000ff1e7431 */ /* 0x000fe200000001ff */
[----:B------:R-:W-:Y:S01]  /*1a30*/  BAR.SYNC.DEFER_BLOCKING 0x0 ;  /* 0x0000000000007b1d */ /* 0x000fe20000010000 */
[----:B------:R-:W-:-:S05]  /*1a40*/  ISETP.NE.AND P5, PT, R5, RZ, PT ;  /* 0x000000ff0500720c */ /* 0x000fca0003fa5270 */
[----:B------:R-:W-:Y:S02]  /*1a50*/  BSSY.RECONVERGENT B1, `(.L_x_357) ;  /* 0x000017a000017945 */ /* 0x000fe40003800200 */
[----:B0-----:R-:W0:Y:S01]  /*1a60*/  LDC R17, c[0x0][0x3e0] ;  /* 0x0000f800ff117b82 */ /* 0x001e220000000800 */
[----:B------:R2:W3:Y:S02]  /*1a70*/  @!P1 LDS R25, [R3] ;  /* 0x0000000003199984 */ /* 0x0004e40000000800 */
[----:B--2---:R-:W2:Y:S02]  /*1a80*/  MUFU.RCP R3, R24 ;  /* 0x0000001800037308 */ /* 0x004ea40000001000 */
[----:B---3--:R-:W3:Y:S01]  /*1a90*/  SHFL.BFLY PT, R20, R25, 0x10, 0x1f ;  /* 0x0e001f0019147f89 */ /* 0x008ee200000e0000 */
[----:B--2---:R-:W-:-:S05]  /*1aa0*/  VIADD R3, R3, 0xffffffe ;  /* 0x0ffffffe03037836 */ /* 0x004fca0000000000 */
[----:B------:R2:W-:Y:S02]  /*1ab0*/  F2I.FTZ.U32.TRUNC.NTZ R31, R3 ;  /* 0x00000003001f7305 */ /* 0x0005e4000021f000 */
[----:B--2---:R-:W-:Y:S02]  /*1ac0*/  IABS R3, R5 ;  /* 0x0000000500037213 */ /* 0x004fe40000000000 */
[----:B---3--:R-:W-:-:S03]  /*1ad0*/  FMNMX.FTZ R20, R20, R25, !PT ;  /* 0x0000001914147209 */ /* 0x008fc60007810000 */
[----:B------:R-:W-:Y:S02]  /*1ae0*/  IMAD.MOV R3, RZ, RZ, -R3 ;  /* 0x000000ffff037224 */ /* 0x000fe400078e0a03 */
[----:B------:R-:W2:Y:S02]  /*1af0*/  SHFL.BFLY PT, R13, R20, 0x8, 0x1f ;  /* 0x0d001f00140d7f89 */ /* 0x000ea400000e0000 */
[----:B--2---:R-:W-:-:S05]  /*1b00*/  FMNMX.FTZ R13, R20, R13, !PT ;  /* 0x0000000d140d7209 */ /* 0x004fca0007810000 */
[----:B------:R-:W2:Y:S02]  /*1b10*/  SHFL.BFLY PT, R16, R13, 0x4, 0x1f ;  /* 0x0c801f000d107f89 */ /* 0x000ea400000e0000 */
[----:B--2---:R-:W-:-:S05]  /*1b20*/  FMNMX.FTZ R16, R13, R16, !PT ;  /* 0x000000100d107209 */ /* 0x004fca0007810000 */
[----:B-1----:R-:W1:Y:S02]  /*1b30*/  SHFL.BFLY PT, R23, R16, 0x2, 0x1f ;  /* 0x0c401f0010177f89 */ /* 0x002e6400000e0000 */
[----:B-1----:R-:W-:Y:S02]  /*1b40*/  FMNMX.FTZ R23, R16, R23, !PT ;  /* 0x0000001710177209 */ /* 0x002fe40007810000 */
[----:B0-----:R-:W-:-:S03]  /*1b50*/  IABS R16, R17 ;  /* 0x0000001100107213 */ /* 0x001fc60000000000 */
[----:B------:R-:W0:Y:S01]  /*1b60*/  SHFL.BFLY PT, R2, R23, 0x1, 0x1f ;  /* 0x0c201f0017027f89 */ /* 0x000e2200000e0000 */
[----:B------:R-:W1:Y:S08]  /*1b70*/  I2F.RP R20, R16 ;  /* 0x0000001000147306 */ /* 0x000e700000209400 */
[----:B-1----:R-:W1:Y:S01]  /*1b80*/  MUFU.RCP R26, R20 ;  /* 0x00000014001a7308 */ /* 0x002e620000001000 */
[----:B0-----:R-:W-:-:S04]  /*1b90*/  FMNMX.FTZ R2, R23, R2, !PT ;  /* 0x0000000217027209 */ /* 0x001fc80007810000 */
[----:B------:R-:W-:-:S04]  /*1ba0*/  FSETP.NEU.FTZ.AND P0, PT, R2, -INF , PT ;  /* 0xff8000000200780b */ /* 0x000fc80003f1d000 */
[----:B------:R-:W-:Y:S01]  /*1bb0*/  FSEL R2, R2, RZ, P0 ;  /* 0x000000ff02027208 */ /* 0x000fe20000000000 */
[----:B-1----:R-:W-:-:S04]  /*1bc0*/  VIADD R26, R26, 0xffffffe ;  /* 0x0ffffffe1a1a7836 */ /* 0x002fc80000000000 */
[----:B------:R-:W-:Y:S01]  /*1bd0*/  FADD.FTZ R22, -R2, R25 ;  /* 0x0000001902167221 */ /* 0x000fe20000010100 */
[----:B------:R0:W-:Y:S03]  /*1be0*/  F2I.FTZ.U32.TRUNC.NTZ R27, R26 ;  /* 0x0000001a001b7305 */ /* 0x0001e6000021f000 */
[----:B------:R-:W-:-:S06]  /*1bf0*/  FMUL.FTZ R22, R22, 1.4426950216293334961 ;  /* 0x3fb8aa3b16167820 */ /* 0x000fcc0000410000 */
[----:B------:R-:W1:Y:S01]  /*1c00*/  MUFU.EX2 R22, R22 ;  /* 0x0000001600167308 */ /* 0x000e620000000800 */
[----:B0-----:R-:W-:Y:S01]  /*1c10*/  IMAD.MOV.U32 R26, RZ, RZ, RZ ;  /* 0x000000ffff1a7224 */ /* 0x001fe200078e00ff */
[----:B-1----:R-:W0:Y:S02]  /*1c20*/  SHFL.BFLY PT, R13, R22, 0x10, 0x1f ;  /* 0x0e001f00160d7f89 */ /* 0x002e2400000e0000 */
[----:B0-----:R-:W-:Y:S01]  /*1c30*/  FADD.FTZ R13, R22, R13 ;  /* 0x0000000d160d7221 */ /* 0x001fe20000010000 */
[----:B------:R-:W-:-:S04]  /*1c40*/  IMAD.MOV R22, RZ, RZ, -R31 ;  /* 0x000000ffff167224 */ /* 0x000fc800078e0a1f */
[----:B------:R-:W0:Y:S01]  /*1c50*/  SHFL.BFLY PT, R10, R13, 0x8, 0x1f ;  /* 0x0d001f000d0a7f89 */ /* 0x000e2200000e0000 */
[----:B------:R-:W-:-:S04]  /*1c60*/  IMAD R22, R22, R21, RZ ;  /* 0x0000001516167224 */ /* 0x000fc800078e02ff */
[----:B------:R-:W-:-:S04]  /*1c70*/  IMAD.HI.U32 R22, R31, R22, R30 ;  /* 0x000000161f167227 */ /* 0x000fc800078e001e */
        /* <DEDUP_REMOVED lines=9> */
[----:B------:R-:W-:-:S04]  /*1d10*/  IMAD.HI.U32 R13, R13, R10, RZ ;  /* 0x0000000a0d0d7227 */ /* 0x000fc800078e00ff */
[----:B------:R-:W-:Y:S02]  /*1d20*/  IMAD R24, R22, R3, R10 ;  /* 0x0000000316187224 */ /* 0x000fe400078e020a */
[----:B------:R-:W-:-:S03]  /*1d30*/  IMAD.MOV R3, RZ, RZ, -R13 ;  /* 0x000000ffff037224 */ /* 0x000fc600078e0a0d */
[----:B------:R-:W-:Y:S01]  /*1d40*/  ISETP.GT.U32.AND P2, PT, R21, R24, PT ;  /* 0x000000181500720c */ /* 0x000fe20003f44070 */
[----:B------:R-:W-:Y:S01]  /*1d50*/  IMAD R3, R16, R3, R10 ;  /* 0x0000000310037224 */ /* 0x000fe200078e020a */
[C---:B------:R-:W-:Y:S02]  /*1d60*/  LOP3.LUT R10, R18.reuse, R21, RZ, 0x3c, !PT ;  /* 0x00000015120a7212 */ /* 0x040fe400078e3cff */
[----:B------:R-:W-:Y:S02]  /*1d70*/  LOP3.LUT R18, R18, R17, RZ, 0x3c, !PT ;  /* 0x0000001112127212 */ /* 0x000fe400078e3cff */
[----:B------:R-:W-:Y:S02]  /*1d80*/  ISETP.GT.U32.AND P0, PT, R16, R3, PT ;  /* 0x000000031000720c */ /* 0x000fe40003f04070 */
[----:B------:R-:W-:Y:S01]  /*1d90*/  ISETP.GE.AND P3, PT, R10, RZ, PT ;  /* 0x000000ff0a00720c */ /* 0x000fe20003f66270 */
[----:B0-----:R-:W-:-:S04]  /*1da0*/  FADD.FTZ R23, R23, R20 ;  /* 0x0000001417177221 */ /* 0x001fc80000010000 */
[-C--:B------:R-:W-:Y:S01]  /*1db0*/  @!P2 IADD3 R24, PT, PT, R24, -R21.reuse, RZ ;  /* 0x800000151818a210 */ /* 0x080fe20007ffe0ff */
[----:B------:R-:W-:Y:S01]  /*1dc0*/  @!P2 VIADD R22, R22, 0x1 ;  /* 0x000000011616a836 */ /* 0x000fe20000000000 */
[----:B------:R-:W0:Y:S01]  /*1dd0*/  SHFL.BFLY PT, R20, R23, 0x1, 0x1f ;  /* 0x0c201f0017147f89 */ /* 0x000e2200000e0000 */
[----:B------:R-:W-:Y:S02]  /*1de0*/  ISETP.GE.AND P2, PT, R18, RZ, PT ;  /* 0x000000ff1200720c */ /* 0x000fe40003f46270 */
[----:B------:R-:W-:Y:S01]  /*1df0*/  ISETP.GE.U32.AND P1, PT, R24, R21, PT ;  /* 0x000000151800720c */ /* 0x000fe20003f26070 */
[----:B------:R-:W-:Y:S01]  /*1e00*/  @!P0 IMAD.IADD R3, R3, 0x1, -R16 ;  /* 0x0000000103038824 */ /* 0x000fe200078e0a10 */
[----:B------:R-:W-:Y:S01]  /*1e10*/  @!P0 IADD3 R13, PT, PT, R13, 0x1, RZ ;  /* 0x000000010d0d8810 */ /* 0x000fe20007ffe0ff */
[----:B------:R-:W-:Y:S01]  /*1e20*/  IMAD.MOV.U32 R24, RZ, RZ, 0x7f800000 ;  /* 0x7f800000ff187424 */ /* 0x000fe200078e00ff */
[----:B------:R-:W-:Y:S02]  /*1e30*/  ISETP.NE.AND P0, PT, R17, RZ, PT ;  /* 0x000000ff1100720c */ /* 0x000fe40003f05270 */
[----:B------:R-:W-:-:S07]  /*1e40*/  ISETP.GE.U32.AND P4, PT, R3, R16, PT ;  /* 0x000000100300720c */ /* 0x000fce0003f86070 */
[----:B------:R-:W-:-:S04]  /*1e50*/  @P1 VIADD R22, R22, 0x1 ;  /* 0x0000000116161836 */ /* 0x000fc80000000000 */
[----:B------:R-:W-:Y:S01]  /*1e60*/  @!P3 IMAD.MOV R22, RZ, RZ, -R22 ;  /* 0x000000ffff16b224 */ /* 0x000fe200078e0a16 */
[----:B------:R-:W-:Y:S01]  /*1e70*/  ISETP.NE.AND P3, PT, R19, RZ, PT ;  /* 0x000000ff1300720c */ /* 0x000fe20003f65270 */
[----:B------:R-:W-:Y:S01]  /*1e80*/  @P4 VIADD R13, R13, 0x1 ;  /* 0x000000010d0d4836 */ /* 0x000fe20000000000 */
[----:B------:R-:W-:Y:S01]  /*1e90*/  @!P5 LOP3.LUT R22, RZ, R21, RZ, 0x33, !PT ;  /* 0x00000015ff16d212 */ /* 0x000fe200078e33ff */
[----:B0-----:R-:W-:Y:S01]  /*1ea0*/  FADD.FTZ R20, R23, R20 ;  /* 0x0000001417147221 */ /* 0x001fe20000010000 */
[----:B------:R-:W-:Y:S01]  /*1eb0*/  SEL R10, RZ, 0x1, !P3 ;  /* 0x00000001ff0a7807 */ /* 0x000fe20005800000 */
[----:B------:R-:W-:Y:S01]  /*1ec0*/  IMAD.MOV.U32 R3, RZ, RZ, R13 ;  /* 0x000000ffff037224 */ /* 0x000fe200078e000d */
[----:B------:R-:W-:Y:S01]  /*1ed0*/  SHF.R.S32.HI R21, RZ, 0x1f, R5 ;  /* 0x0000001fff157819 */ /* 0x000fe20000011405 */
[----:B------:R-:W-:Y:S01]  /*1ee0*/  IMAD R5, R5, R6, RZ ;  /* 0x0000000605057224 */ /* 0x000fe200078e02ff */
[----:B------:R-:W-:Y:S02]  /*1ef0*/  FSETP.NE.FTZ.AND P1, PT, R20, RZ, PT ;  /* 0x000000ff1400720b */ /* 0x000fe40003f35000 */
[----:B------:R-:W-:-:S02]  /*1f00*/  @!P2 IADD3 R3, PT, PT, -R3, RZ, RZ ;  /* 0x000000ff0303a210 */ /* 0x000fc40007ffe1ff */
[----:B------:R-:W-:Y:S02]  /*1f10*/  @!P0 LOP3.LUT R3, RZ, R17, RZ, 0x33, !PT ;  /* 0x00000011ff038212 */ /* 0x000fe400078e33ff */
[----:B------:R-:W-:Y:S02]  /*1f20*/  LOP3.LUT P0, RZ, R4, 0x39f, RZ, 0xc0, !PT ;  /* 0x0000039f04ff7812 */ /* 0x000fe4000780c0ff */
[----:B------:R-:W-:Y:S01]  /*1f30*/  ISETP.LT.U32.AND P2, PT, R14, R22, PT ;  /* 0x000000160e00720c */ /* 0x000fe20003f41070 */
[----:B------:R-:W-:Y:S01]  /*1f40*/  IMAD R3, R3, UR9, RZ ;  /* 0x0000000903037c24 */ /* 0x000fe2000f8e02ff */
[----:B------:R-:W-:Y:S02]  /*1f50*/  SHF.R.S32.HI R19, RZ, 0x1f, R22 ;  /* 0x0000001fff137819 */ /* 0x000fe40000011416 */
[----:B------:R-:W-:Y:S01]  /*1f60*/  LOP3.LUT R10, R21, R10, RZ, 0xfc, !PT ;  /* 0x0000000a150a7212 */ /* 0x000fe200078efcff */
[----:B------:R-:W0:Y:S01]  /*1f70*/  @P1 MUFU.LG2 R13, R20 ;  /* 0x00000014000d1308 */ /* 0x000e220000000c00 */
        /* <DEDUP_REMOVED lines=55> */
.L_x_360:
[----:B------:R-:W-:Y:S01]  /*22f0*/  IMAD.MOV.U32 R16, RZ, RZ, R2 ;  /* 0x000000ffff107224 */ /* 0x000fe200078e0002 */
[----:B------:R-:W-:Y:S01]  /*2300*/  MOV R21, RZ ;  /* 0x000000ff00157202 */ /* 0x000fe20000000f00 */
[----:B------:R-:W-:Y:S01]  /*2310*/  IMAD.MOV.U32 R20, RZ, RZ, R32 ;  /* 0x000000ffff147224 */ /* 0x000fe200078e0020 */
[----:B------:R-:W-:Y:S02]  /*2320*/  MOV R18, 0x2340 ;  /* 0x0000234000127802 */ /* 0x000fe40000000f00 */
[----:B------:R-:W-:Y:S05]  /*2330*/  CALL.REL.NOINC `($__internal_9_$__cuda_sm20_div_s64) ;  /* 0x0000002800207944 */ /* 0x000fea0003c00000 */
[----:B------:R-:W-:Y:S02]  /*2340*/  IADD3 R15, PT, PT, -R10, RZ, RZ ;  /* 0x000000ff0a0f7210 */ /* 0x000fe40007ffe1ff */
[----:B------:R-:W-:-:S03]  /*2350*/  MOV R33, R13 ;  /* 0x0000000d00217202 */ /* 0x000fc60000000f00 */
[----:B------:R-:W-:Y:S01]  /*2360*/  IMAD R14, R32, R15, R2 ;  /* 0x0000000f200e7224 */ /* 0x000fe200078e0202 */
[----:B------:R-:W-:-:S07]  /*2370*/  MOV R32, R10 ;  /* 0x0000000a00207202 */ /* 0x000fce0000000f00 */
.L_x_361:
[----:B------:R-:W-:Y:S01]  /*2380*/  IABS R15, UR12 ;  /* 0x0000000c000f7c13 */ /* 0x000fe20008000000 */
[----:B------:R-:W-:Y:S01]  /*2390*/  IMAD R0, R0, R11, RZ ;  /* 0x0000000b00007224 */ /* 0x000fe200078e02ff */
[----:B------:R-:W-:Y:S01]  /*23a0*/  IABS R10, R14 ;  /* 0x0000000e000a7213 */ /* 0x000fe20000000000 */
[----:B------:R-:W-:Y:S01]  /*23b0*/  BSSY.RECONVERGENT B0, `(.L_x_362) ;  /* 0x000003f000007945 */ /* 0x000fe20003800200 */
[----:B------:R-:W0:Y:S01]  /*23c0*/  I2F.U32.RP R16, R15 ;  /* 0x0000000f00107306 */ /* 0x000e220000209000 */
[----:B------:R-:W-:Y:S01]  /*23d0*/  IMAD R29, R8, R29, R0 ;  /* 0x0000001d081d7224 */ /* 0x000fe200078e0200 */
[----:B------:R-:W-:-:S04]  /*23e0*/  LOP3.LUT R0, R14, UR12, RZ, 0x3c, !PT ;  /* 0x0000000c0e007c12 */ /* 0x000fc8000f8e3cff */
[----:B------:R-:W-:Y:S02]  /*23f0*/  ISETP.GE.AND P0, PT, R0, RZ, PT ;  /* 0x000000ff0000720c */ /* 0x000fe40003f06270 */
        /* <DEDUP_REMOVED lines=51> */
.L_x_363:
[----:B------:R-:W-:Y:S01]  /*2730*/  IMAD.MOV.U32 R16, RZ, RZ, R32 ;  /* 0x000000ffff107224 */ /* 0x000fe200078e0020 */
[----:B------:R-:W-:Y:S01]  /*2740*/  MOV R21, R33 ;  /* 0x0000002100157202 */ /* 0x000fe20000000f00 */
[----:B------:R-:W-:Y:S01]  /*2750*/  IMAD.MOV.U32 R20, RZ, RZ, R28 ;  /* 0x000000ffff147224 */ /* 0x000fe200078e001c */
[----:B------:R-:W-:Y:S02]  /*2760*/  MOV R18, 0x2780 ;  /* 0x0000278000127802 */ /* 0x000fe40000000f00 */
[----:B------:R-:W-:Y:S05]  /*2770*/  CALL.REL.NOINC `($__internal_9_$__cuda_sm20_div_s64) ;  /* 0x0000002400107944 */ /* 0x000fea0003c00000 */
[----:B------:R-:W-:-:S05]  /*2780*/  IADD3 R13, PT, PT, -R10, RZ, RZ ;  /* 0x000000ff0a0d7210 */ /* 0x000fca0007ffe1ff */
[----:B------:R-:W-:Y:S02]  /*2790*/  IMAD R28, R13, R28, R32 ;  /* 0x0000001c0d1c7224 */ /* 0x000fe400078e0220 */
.L_x_364:
[----:B------:R-:W-:Y:S05]  /*27a0*/  BSYNC.RECONVERGENT B0 ;  /* 0x0000000000007941 */ /* 0x000fea0003800200 */
.L_x_362:
        /* <DEDUP_REMOVED lines=8> */
[----:B------:R-:W-:Y:S01]  /*2830*/  ISETP.NE.AND P5, PT, R11, RZ, PT ;  /* 0x000000ff0b00720c */ /* 0x000fe20003fa5270 */
[----:B------:R-:W3:Y:S01]  /*2840*/  I2F.U32.RP R21, R18 ;  /* 0x0000001200157306 */ /* 0x000ee20000209000 */
[----:B0-----:R-:W-:-:S07]  /*2850*/  UISETP.NE.AND UP0, UPT, UR15, URZ, UPT ;  /* 0x000000ff0f00728c */ /* 0x001fce000bf05270 */
        /* <DEDUP_REMOVED lines=12> */
[----:B------:R0:W3:Y:S01]  /*2920*/  MUFU.RCP R30, R14 ;  /* 0x0000000e001e7308 */ /* 0x0000e20000001000 */
[----:B------:R-:W-:Y:S02]  /*2930*/  IMAD.MOV.U32 R26, RZ, RZ, RZ ;  /* 0x000000ffff1a7224 */ /* 0x000fe400078e00ff */
[----:B-1----:R-:W-:Y:S02]  /*2940*/  HFMA2 R34, -RZ, RZ, 0, 0 ;  /* 0x00000000ff227431 */ /* 0x002fe400000001ff */
[----:B--2---:R-:W-:-:S03]  /*2950*/  IMAD.MOV R21, RZ, RZ, -R35 ;  /* 0x000000ffff157224 */ /* 0x004fc600078e0a23 */
[----:B------:R-:W1:Y:S01]  /*2960*/  I2F.U32.RP R13, R16 ;  /* 0x00000010000d7306 */ /* 0x000e620000209000 */
[----:B------:R-:W-:Y:S01]  /*2970*/  IMAD R22, R21, R18, RZ ;  /* 0x0000001215167224 */ /* 0x000fe200078e02ff */
[----:B------:R-:W-:Y:S01]  /*2980*/  IABS R21, R10 ;  /* 0x0000000a00157213 */ /* 0x000fe20000000000 */
[----:B0-----:R-:W-:-:S05]  /*2990*/  IMAD R14, R23, R20, RZ ;  /* 0x00000014170e7224 */ /* 0x001fca00078e02ff */
[----:B------:R-:W-:Y:S01]  /*29a0*/  I2F.U32.RP R32, R19 ;  /* 0x0000001300207306 */ /* 0x000fe20000209000 */
[----:B---3--:R-:W-:Y:S01]  /*29b0*/  IADD3 R30, PT, PT, R30, 0xffffffe, RZ ;  /* 0x0ffffffe1e1e7810 */ /* 0x008fe20007ffe0ff */
[----:B------:R-:W-:Y:S01]  /*29c0*/  IMAD.HI.U32 R22, R35, R22, R34 ;  /* 0x0000001623167227 */ /* 0x000fe200078e0022 */
[----:B------:R-:W-:-:S03]  /*29d0*/  IABS R23, R7 ;  /* 0x0000000700177213 */ /* 0x000fc60000000000 */
[----:B------:R-:W-:Y:S01]  /*29e0*/  IMAD.HI.U32 R14, R27, R14, R26 ;  /* 0x0000000e1b0e7227 */ /* 0x000fe200078e001a */
[----:B------:R-:W-:Y:S01]  /*29f0*/  IABS R27, R28 ;  /* 0x0000001c001b7213 */ /* 0x000fe20000000000 */
[----:B------:R-:W0:Y:S01]  /*2a00*/  F2I.FTZ.U32.TRUNC.NTZ R31, R30 ;  /* 0x0000001e001f7305 */ /* 0x000e22000021f000 */
[----:B------:R-:W-:Y:S01]  /*2a10*/  IABS R26, R11 ;  /* 0x0000000b001a7213 */ /* 0x000fe20000000000 */
[----:B------:R-:W-:Y:S02]  /*2a20*/  IMAD.MOV R23, RZ, RZ, -R23 ;  /* 0x000000ffff177224 */ /* 0x000fe400078e0a17 */
[----:B------:R-:W-:-:S04]  /*2a30*/  IMAD.HI.U32 R29, R14, R27, RZ ;  /* 0x0000001b0e1d7227 */ /* 0x000fc800078e00ff */
[----:B------:R-:W-:Y:S01]  /*2a40*/  IMAD.MOV R26, RZ, RZ, -R26 ;  /* 0x000000ffff1a7224 */ /* 0x000fe200078e0a1a */
[----:B-1----:R-:W1:Y:S01]  /*2a50*/  MUFU.RCP R13, R13 ;  /* 0x0000000d000d7308 */ /* 0x002e620000001000 */
[----:B------:R-:W-:-:S04]  /*2a60*/  IMAD.HI.U32 R22, R22, R21, RZ ;  /* 0x0000001516167227 */ /* 0x000fc800078e00ff */
[----:B------:R-:W-:Y:S01]  /*2a70*/  IMAD R27, R29, R26, R27 ;  /* 0x0000001a1d1b7224 */ /* 0x000fe200078e021b */
[----:B0-----:R-:W-:Y:S01]  /*2a80*/  IADD3 R14, PT, PT, RZ, -R31, RZ ;  /* 0x8000001fff0e7210 */ /* 0x001fe20007ffe0ff */
[----:B------:R-:W-:Y:S01]  /*2a90*/  IMAD R23, R22, R23, R21 ;  /* 0x0000001716177224 */ /* 0x000fe200078e0215 */
[----:B------:R-:W0:Y:S01]  /*2aa0*/  MUFU.RCP R32, R32 ;  /* 0x0000002000207308 */ /* 0x000e220000001000 */
[----:B------:R-:W-:Y:S01]  /*2ab0*/  IMAD.MOV.U32 R30, RZ, RZ, RZ ;  /* 0x000000ffff1e7224 */ /* 0x000fe200078e00ff */
[----:B------:R-:W-:Y:S01]  /*2ac0*/  ISETP.GT.U32.AND P3, PT, R20, R27, PT ;  /* 0x0000001b1400720c */ /* 0x000fe20003f64070 */
[----:B------:R-:W-:Y:S01]  /*2ad0*/  IMAD R21, R14, R15, RZ ;  /* 0x0000000f0e157224 */ /* 0x000fe200078e02ff */
[----:B------:R-:W-:Y:S02]  /*2ae0*/  ISETP.GT.U32.AND P1, PT, R18, R23, PT ;  /* 0x000000171200720c */ /* 0x000fe40003f24070 */
[----:B------:R-:W-:Y:S01]  /*2af0*/  LOP3.LUT R26, R28, R11, RZ, 0x3c, !PT ;  /* 0x0000000b1c1a7212 */ /* 0x000fe200078e3cff */
[----:B------:R-:W-:Y:S01]  /*2b00*/  IMAD.HI.U32 R21, R31, R21, R30 ;  /* 0x000000151f157227 */ /* 0x000fe200078e001e */
[----:B------:R-:W-:-:S02]  /*2b10*/  IABS R14, R2 ;  /* 0x00000002000e7213 */ /* 0x000fc40000000000 */
[----:B-1----:R-:W-:Y:S02]  /*2b20*/  IADD3 R30, PT, PT, R13, 0xffffffe, RZ ;  /* 0x0ffffffe0d1e7810 */ /* 0x002fe40007ffe0ff */
[----:B------:R-:W-:Y:S01]  /*2b30*/  IABS R13, R17 ;  /* 0x00000011000d7213 */ /* 0x000fe20000000000 */
[----:B------:R-:W-:Y:S01]  /*2b40*/  IMAD.HI.U32 R21, R21, R14, RZ ;  /* 0x0000000e15157227 */ /* 0x000fe200078e00ff */
[----:B------:R1:W2:Y:S01]  /*2b50*/  F2I.FTZ.U32.TRUNC.NTZ R31, R30 ;  /* 0x0000001e001f7305 */ /* 0x0002a2000021f000 */
[----:B------:R-:W-:Y:S02]  /*2b60*/  @!P3 IADD3 R29, PT, PT, R29, 0x1, RZ ;  /* 0x000000011d1db810 */ /* 0x000fe40007ffe0ff */
[----:B------:R-:W-:Y:S01]  /*2b70*/  @!P3 IMAD.IADD R27, R27, 0x1, -R20 ;  /* 0x000000011b1bb824 */ /* 0x000fe200078e0a14 */
[----:B------:R-:W-:Y:S01]  /*2b80*/  @!P1 IADD3 R23, PT, PT, R23, -R18, RZ ;  /* 0x8000001217179210 */ /* 0x000fe20007ffe0ff */
[----:B0-----:R-:W-:Y:S01]  /*2b90*/  VIADD R32, R32, 0xffffffe ;  /* 0x0ffffffe20207836 */ /* 0x001fe20000000000 */
[----:B------:R-:W-:Y:S01]  /*2ba0*/  ISETP.GE.AND P2, PT, R26, RZ, PT ;  /* 0x000000ff1a00720c */ /* 0x000fe20003f46270 */
[----:B------:R-:W-:Y:S01]  /*2bb0*/  IMAD.MOV R13, RZ, RZ, -R13 ;  /* 0x000000ffff0d7224 */ /* 0x000fe200078e0a0d */
[----:B------:R-:W-:Y:S01]  /*2bc0*/  ISETP.GE.U32.AND P6, PT, R27, R20, PT ;  /* 0x000000141b00720c */ /* 0x000fe20003fc6070 */
[----:B------:R0:W3:Y:S01]  /*2bd0*/  F2I.FTZ.U32.TRUNC.NTZ R33, R32 ;  /* 0x0000002000217305 */ /* 0x0000e2000021f000 */
[----:B------:R-:W-:Y:S01]  /*2be0*/  LOP3.LUT R20, R10, R7, RZ, 0x3c, !PT ;  /* 0x000000070a147212 */ /* 0x000fe200078e3cff */
[----:B------:R-:W-:Y:S01]  /*2bf0*/  @!P1 VIADD R22, R22, 0x1 ;  /* 0x0000000116169836 */ /* 0x000fe20000000000 */
[----:B------:R-:W-:Y:S01]  /*2c00*/  ISETP.GE.U32.AND P4, PT, R23, R18, PT ;  /* 0x000000121700720c */ /* 0x000fe20003f86070 */
[----:B------:R-:W-:Y:S01]  /*2c10*/  IMAD R14, R21, R13, R14 ;  /* 0x0000000d150e7224 */ /* 0x000fe200078e020e */
[----:B------:R-:W-:Y:S01]  /*2c20*/  ISETP.GE.AND P0, PT, R20, RZ, PT ;  /* 0x000000ff1400720c */ /* 0x000fe20003f06270 */
[----:B-1----:R-:W-:Y:S01]  /*2c30*/  HFMA2 R30, -RZ, RZ, 0, 0 ;  /* 0x00000000ff1e7431 */ /* 0x002fe200000001ff */
[----:B------:R-:W-:Y:S01]  /*2c40*/  ISETP.NE.AND P3, PT, R7, RZ, PT ;  /* 0x000000ff0700720c */ /* 0x000fe20003f65270 */
[----:B--2---:R-:W-:Y:S01]  /*2c50*/  IMAD.MOV R13, RZ, RZ, -R31 ;  /* 0x000000ffff0d7224 */ /* 0x004fe200078e0a1f */
[----:B------:R-:W-:-:S02]  /*2c60*/  ISETP.GT.U32.AND P1, PT, R15, R14, PT ;  /* 0x0000000e0f00720c */ /* 0x000fc40003f24070 */
[----:B------:R-:W-:Y:S01]  /*2c70*/  IABS R20, R8 ;  /* 0x0000000800147213 */ /* 0x000fe20000000000 */
[----:B------:R-:W-:Y:S02]  /*2c80*/  @P6 VIADD R29, R29, 0x1 ;  /* 0x000000011d1d6836 */ /* 0x000fe40000000000 */
[----:B------:R-:W-:Y:S01]  /*2c90*/  IMAD R13, R13, R16, RZ ;  /* 0x000000100d0d7224 */ /* 0x000fe200078e02ff */
[----:B0-----:R-:W-:Y:S01]  /*2ca0*/  MOV R32, RZ ;  /* 0x000000ff00207202 */ /* 0x001fe20000000f00 */
[----:B------:R-:W-:Y:S02]  /*2cb0*/  @P4 VIADD R22, R22, 0x1 ;  /* 0x0000000116164836 */ /* 0x000fe40000000000 */
        /* <DEDUP_REMOVED lines=24> */
[----:B------:R-:W-:-:S04]  /*2e40*/  LOP3.LUT R14, R2, R17, RZ, 0x3c, !PT ;  /* 0x00000011020e7212 */ /* 0x000fc800078e3cff */
        /* <DEDUP_REMOVED lines=9> */
[----:B------:R-:W-:Y:S01]  /*2ee0*/  IMAD.WIDE R14, R14, UR5, RZ ;  /* 0x000000050e0e7c25 */ /* 0x000fe2000f8e02ff */
        /* <DEDUP_REMOVED lines=11> */
[----:B------:R-:W-:Y:S01]  /*2fa0*/  IMAD.WIDE.U32 R18, R0, UR15, R18 ;  /* 0x0000000f00127c25 */ /* 0x000fe2000f8e0012 */
[----:B------:R-:W-:-:S03]  /*2fb0*/  UIMAD UR15, UR8, UR15, URZ ;  /* 0x0000000f080f72a4 */ /* 0x000fc6000f8e02ff */
[----:B------:R-:W-:Y:S02]  /*2fc0*/  IMAD.MOV R21, RZ, RZ, -R21 ;  /* 0x000000ffff157224 */ /* 0x000fe400078e0a15 */
[----:B------:R-:W-:Y:S01]  /*2fd0*/  @!P2 IMAD.MOV R23, RZ, RZ, -R23 ;  /* 0x000000ffff17a224 */ /* 0x000fe200078e0a17 */
[----:B------:R-:W-:Y:S01]  /*2fe0*/  @!P5 LOP3.LUT R23, RZ, R8, RZ, 0x33, !PT ;  /* 0x00000008ff17d212 */ /* 0x000fe200078e33ff */
[----:B------:R-:W-:Y:S02]  /*2ff0*/  @!P0 IMAD.MOV R30, RZ, RZ, -R30 ;  /* 0x000000ffff1e8224 */ /* 0x000fe400078e0a1e */
[----:B------:R-:W-:Y:S01]  /*3000*/  IMAD R19, R0, UR17, R19 ;  /* 0x0000001100137c24 */ /* 0x000fe2000f8e0213 */
[----:B------:R-:W-:Y:S01]  /*3010*/  @!P1 LOP3.LUT R30, RZ, R6, RZ, 0x33, !PT ;  /* 0x00000006ff1e9212 */ /* 0x000fe200078e33ff */
[----:B------:R-:W-:Y:S01]  /*3020*/  IMAD R21, R17, R21, R2 ;  /* 0x0000001511157224 */ /* 0x000fe200078e0202 */
[----:B------:R-:W-:Y:S01]  /*3030*/  IADD3 R0, PT, PT, -R22, RZ, RZ ;  /* 0x000000ff16007210 */ /* 0x000fe20007ffe1ff */
[----:B------:R-:W-:Y:S01]  /*3040*/  IMAD.MOV R2, RZ, RZ, -R23 ;  /* 0x000000ffff027224 */ /* 0x000fe200078e0a17 */
[----:B------:R-:W-:Y:S01]  /*3050*/  UIMAD UR17, UR6, UR4, URZ ;  /* 0x00000004061172a4 */ /* 0x000fe2000f8e02ff */
[----:B------:R-:W-:Y:S01]  /*3060*/  IADD3 R11, PT, PT, -R30, RZ, RZ ;  /* 0x000000ff1e0b7210 */ /* 0x000fe20007ffe1ff */
[----:B------:R-:W-:Y:S01]  /*3070*/  IMAD.WIDE R18, R21, UR4, R18 ;  /* 0x0000000415127c25 */ /* 0x000fe2000f8e0212 */
        /* <DEDUP_REMOVED lines=19> */
.L_x_359:
[----:B------:R-:W0:Y:S01]  /*31b0*/  LDC.64 R2, c[0x0][0x420] ;  /* 0x00010800ff027b82 */ /* 0x000e220000000a00 */
[----:B------:R-:W-:-:S05]  /*31c0*/  IADD3 R0, PT, PT, R12, UR13, RZ ;  /* 0x0000000d0c007c10 */ /* 0x000fca000fffe0ff */
[----:B0-----:R-:W-:-:S05]  /*31d0*/  IMAD.WIDE.U32 R2, R0, 0x4, R2 ;  /* 0x0000000400027825 */ /* 0x001fca00078e0002 */
[----:B------:R1:W-:Y:S02]  /*31e0*/  STG.E desc[UR10][R2.64], R24 ;  /* 0x0000001802007986 */ /* 0x0003e4000c10190a */
.L_x_358:
[----:B------:R-:W-:Y:S05]  /*31f0*/  BSYNC.RECONVERGENT B1 ;  /* 0x0000000000017941 */ /* 0x000fea0003800200 */
.L_x_357:
        /* <DEDUP_REMOVED lines=14> */
.L_x_366:
[----:B------:R-:W-:Y:S05]  /*32e0*/  BSYNC.RECONVERGENT B0 ;  /* 0x0000000000007941 */ /* 0x000fea0003800200 */
.L_x_365:
[----:B------:R-:W-:Y:S01]  /*32f0*/  BAR.SYNC.DEFER_BLOCKING 0x0 ;  /* 0x0000000000007b1d */ /* 0x000fe20000010000 */
[----:B------:R-:W-:Y:S01]  /*3300*/  UISETP.GE.AND UP0, UPT, UR6, 0x1, UPT ;  /* 0x000000010600788c */ /* 0x000fe2000bf06270 */
[----:B------:R-:W-:Y:S02]  /*3310*/  HFMA2 R0, -RZ, RZ, 0, 0 ;  /* 0x00000000ff007431 */ /* 0x000fe400000001ff */
[----:B------:R-:W-:Y:S01]  /*3320*/  IMAD.SHL.U32 R7, R4, 0x4, RZ ;  /* 0x0000000404077824 */ /* 0x000fe200078e00ff */
[----:B012---:R-:W-:Y:S01]  /*3330*/  CS2R R2, SRZ ;  /* 0x0000000000027805 */ /* 0x007fe2000001ff00 */
[----:B------:R-:W-:-:S04]  /*3340*/  IMAD.MOV.U32 R5, RZ, RZ, RZ ;  /* 0x000000ffff057224 */ /* 0x000fc800078e00ff */
        /* <DEDUP_REMOVED lines=8> */
[----:B------:R-:W-:Y:S02]  /*33d0*/  UIADD3 UR15, UPT, UPT, UR14, -UR13, URZ ;  /* 0x8000000d0e0f7290 */ /* 0x000fe4000fffe0ff */
[----:B------:R-:W-:-:S02]  /*33e0*/  ULOP3.LUT UR9, UR6, 0x3, URZ, 0xc0, !UPT ;  /* 0x0000000306097892 */ /* 0x000fc4000f8ec0ff */
[----:B0-----:R-:W-:Y:S02]  /*33f0*/  UIMAD UR7, UR13, UR12, URZ ;  /* 0x0000000c0d0772a4 */ /* 0x001fe4000f8e02ff */
[----:B------:R-:W-:-:S04]  /*3400*/  UIMAD UR12, UR14, UR12, URZ ;  /* 0x0000000c0e0c72a4 */ /* 0x000fc8000f8e02ff */
[----:B------:R-:W-:Y:S01]  /*3410*/  IMAD.U32 R15, RZ, RZ, UR7 ;  /* 0x00000007ff0f7e24 */ /* 0x000fe2000f8e00ff */
[----:B------:R-:W-:-:S04]  /*3420*/  LEA R0, P0, R0, UR7, 0x2 ;  /* 0x0000000700007c11 */ /* 0x000fc8000f8010ff */
[----:B------:R-:W-:Y:S02]  /*3430*/  LEA.HI.X.SX32 R15, R15, RZ, 0x1, P0 ;  /* 0x000000ff0f0f7211 */ /* 0x000fe400000f0eff */
[----:B-1----:R-:W-:-:S04]  /*3440*/  LEA R14, P0, R0, UR4, 0x2 ;  /* 0x00000004000e7c11 */ /* 0x002fc8000f8010ff */
        /* <DEDUP_REMOVED lines=27> */
.L_x_371:
        /* <DEDUP_REMOVED lines=133> */
.L_x_370:
        /* <DEDUP_REMOVED lines=73> */
.L_x_372:
[----:B------:R-:W-:-:S09]  /*42e0*/  UISETP.NE.OR UP1, UPT, UR5, URZ, UP1 ;  /* 0x000000ff0500728c */ /* 0x000fd20008f25670 */
[----:B------:R-:W-:Y:S05]  /*42f0*/  BRA.U !UP1, `(.L_x_368) ;  /* 0x0000000109947547 */ /* 0x000fea000b800000 */
.L_x_369:
[----:B------:R-:W-:-:S13]  /*4300*/  ISETP.GE.AND P0, PT, R12, UR15, PT ;  /* 0x0000000f0c007c0c */ /* 0x000fda000bf06270 */
.L_x_373:
        /* <DEDUP_REMOVED lines=36> */
.L_x_368:
        /* <DEDUP_REMOVED lines=10> */
.L_x_374:
        /* <DEDUP_REMOVED lines=12> */
.L_x_367:
[----:B------:R-:W-:-:S04]  /*46b0*/  IADD3 R12, PT, PT, R12, UR13, RZ ;  /* 0x0000000d0c0c7c10 */ /* 0x000fc8000fffe0ff */
[----:B------:R-:W-:-:S13]  /*46c0*/  ISETP.GE.AND P0, PT, R12, UR14, PT ;  /* 0x0000000e0c007c0c */ /* 0x000fda000bf06270 */
[----:B------:R-:W-:Y:S05]  /*46d0*/  @P0 EXIT ;  /* 0x000000000000094d */ /* 0x000fea0003800000 */
[----:B------:R-:W-:Y:S01]  /*46e0*/  IABS R10, UR8 ;  /* 0x00000008000a7c13 */ /* 0x000fe20008000000 */
        /* <DEDUP_REMOVED lines=77> */
        .weak           $__internal_9_$__cuda_sm20_div_s64
        .type           $__internal_9_$__cuda_sm20_div_s64,@function
        .size           $__internal_9_$__cuda_sm20_div_s64,(.L_x_14857 - $__internal_9_$__cuda_sm20_div_s64)
$__internal_9_$__cuda_sm20_div_s64:
        /* <DEDUP_REMOVED lines=53> */
[CC--:B------:R-:W-:Y:S01]  /*4f10*/  ISETP.GE.U32.AND P2, PT, R13.reuse, R26.reuse, PT ;  /* 0x0000001a0d00720c */ /* 0x0c0fe20003f46070 */
        /* <DEDUP_REMOVED lines=13> */
[----:B------:R-:W-:Y:S01]  /*4ff0*/  ISETP.GE.U32.AND.EX P0, PT, R15, R27, PT, P0 ;  /* 0x0000001b0f00720c */ /* 0x000fe20003f06100 */
[----:B------:R-:W-:Y:S01]  /*5000*/  IMAD.MOV.U32 R15, RZ, RZ, 0x0 ;  /* 0x00000000ff0f7424 */ /* 0x000fe200078e00ff */
        /* <DEDUP_REMOVED lines=11> */
[----:B------:R-:W-:Y:S01]  /*50c0*/  SEL R13, R14, 0xffffffff, P0 ;  /* 0xffffffff0e0d7807 */ /* 0x000fe20000000000 */
[----:B------:R-:W-:Y:S01]  /*50d0*/  IMAD.MOV.U32 R14, RZ, RZ, R18 ;  /* 0x000000ffff0e7224 */ /* 0x000fe200078e0012 */
[----:B------:R-:W-:-:S03]  /*50e0*/  SEL R10, R10, 0xffffffff, P0 ;  /* 0xffffffff0a0a7807 */ /* 0x000fc60000000000 */
[----:B------:R-:W-:Y:S05]  /*50f0*/  RET.REL.NODEC R14 `(_ZN5flash32flash_fwd_splitkv_combine_kernelI23Flash_fwd_kernel_traitsILi128ELi64ELi128ELi4ELb0ELb0EN7cutlass10bfloat16_tE19Flash_kernel_traitsILi128ELi64ELi128ELi4ES3_EELi4ELi5ELb1EEEvNS_16Flash_fwd_paramsE) ;  /* 0xffffffac0ec07950 */ /* 0x000fea0003c3ffff */
.L_x_375:
        /* <DEDUP_REMOVED lines=16> */
.L_x_14857:


//--------------------- .text._ZN5flash32flash_fwd_splitkv_combine_kernelI23Flash_fwd_kernel_traitsILi128ELi64ELi128ELi4ELb0ELb0EN7cutlass10bfloat16_tE19Flash_kernel_traitsILi128ELi64ELi128ELi4ES3_EELi4ELi4ELb1EEEvNS_16Flash_fwd_paramsE --------------------------
	.section	.text._ZN5flash32flash_fwd_splitkv_combine_kernelI23Flash_fwd_kernel_traitsILi128ELi64ELi128ELi4ELb0ELb0EN7cutlass10bfloat16_tE19Flash_kernel_traitsILi128ELi64ELi128ELi4ES3_EELi4ELi4ELb1EEEvNS_16Flash_fwd_paramsE,"ax",@progbits
	.align	128
        .global         _ZN5flash32flash_fwd_splitkv_combine_kernelI23Flash_fwd_kernel_traitsILi128ELi64ELi128ELi4ELb0ELb0EN7cutlass10bfloat16_tE19Flash_kernel_traitsILi128ELi64ELi128ELi4ES3_EELi4ELi4ELb1EEEvNS_16Flash_fwd_paramsE
        .type           _ZN5flash32flash_fwd_splitkv_combine_kernelI23Flash_fwd_kernel_traitsILi128ELi64ELi128ELi4ELb0ELb0EN7cutlass10bfloat16_tE19Flash_kernel_traitsILi128ELi64ELi128ELi4ES3_EELi4ELi4ELb1EEEvNS_16Flash_fwd_paramsE,@function
        .size           _ZN5flash32flash_fwd_splitkv_combine_kernelI23Flash_fwd_kernel_traitsILi128ELi64ELi128ELi4ELb0ELb0EN7cutlass10bfloat16_tE19Flash_kernel_traitsILi128ELi64ELi128ELi4ES3_EELi4ELi4ELb1EEEvNS_16Flash_fwd_paramsE,(.L_x_14858 - _ZN5flash32flash_fwd_splitkv_combine_kernelI23Flash_fwd_kernel_traitsILi128ELi64ELi128ELi4ELb0ELb0EN7cutlass10bfloat16_tE19Flash_kernel_traitsILi128ELi64ELi128ELi4ES3_EELi4ELi4ELb1EEEvNS_16Flash_fwd_paramsE)
        .other          _ZN5flash32flash_fwd_splitkv_combine_kernelI23Flash_fwd_kernel_traitsILi128ELi64ELi128ELi4ELb0ELb0EN7cutlass10bfloat16_tE19Flash_kernel_traitsILi128ELi64ELi128ELi4ES3_EELi4ELi4ELb1EEEvNS_16Flash_fwd_paramsE,@"STO_CUDA_ENTRY STV_DEFAULT"
_ZN5flash32flash_fwd_splitkv_combine_kernelI23Flash_fwd_kernel_traitsILi128ELi64ELi128ELi4ELb0ELb0EN7cutlass10bfloat16_tE19Flash_kernel_traitsILi128ELi64ELi128ELi4ES3_EELi4ELi4ELb1EEEvNS_16Flash_fwd_paramsE:
.text._ZN5flash32flash_fwd_splitkv_combine_kernelI23Flash_fwd_kernel_traitsILi128ELi64ELi128ELi4ELb0ELb0EN7cutlass10bfloat16_tE19Flash_kernel_traitsILi128ELi64ELi128ELi4ES3_EELi4ELi4ELb1EEEvNS_16Flash_fwd_paramsE:
        /* <DEDUP_REMOVED lines=38> */
.L_x_376:
[----:B------:R-:W-:Y:S01]  /*0260*/  IMAD.U32 R14, RZ, RZ, UR16 ;  /* 0x00000010ff0e7e24 */ /* 0x000fe2000f8e00ff */
[----:B------:R-:W-:Y:S01]  /*0270*/  MOV R18, UR14 ;  /* 0x0000000e00127c02 */ /* 0x000fe20008000f00 */
[----:B------:R-:W-:Y:S01]  /*0280*/  IMAD.U32 R19, RZ, RZ, UR17 ;  /* 0x00000011ff137e24 */ /* 0x000fe2000f8e00ff */
[----:B------:R-:W-:Y:S02]  /*0290*/  MOV R17, UR9 ;  /* 0x0000000900117c02 */ /* 0x000fe40008000f00 */
[----:B------:R-:W-:Y:S02]  /*02a0*/  MOV R16, 0x2c0 ;  /* 0x000002c000107802 */ /* 0x000fe40000000f00 */
[----:B------:R-:W-:Y:S05]  /*02b0*/  CALL.REL.NOINC `($__internal_10_$__cuda_sm20_div_s64) ;  /* 0x0000004800387944 */ /* 0x000fea0003c00000 */
.L_x_377:
        /* <DEDUP_REMOVED lines=30> */
.L_x_379:
[----:B------:R-:W-:Y:S01]  /*04a0*/  IMAD.MOV.U32 R14, RZ, RZ, R10 ;  /* 0x000000ffff0e7224 */ /* 0x000fe200078e000a */
[----:B------:R-:W-:Y:S02]  /*04b0*/  MOV R19, R11 ;  /* 0x0000000b00137202 */ /* 0x000fe40000000f00 */
[----:B------:R-:W-:Y:S02]  /*04c0*/  MOV R16, 0x4e0 ;  /* 0x000004e000107802 */ /* 0x000fe40000000f00 */
[----:B------:R-:W-:Y:S05]  /*04d0*/  CALL.REL.NOINC `($__internal_10_$__cuda_sm20_div_s64) ;  /* 0x0000004400b07944 */ /* 0x000fea0003c00000 */
[----:B------:R-:W-:Y:S02]  /*04e0*/  MOV R4, R10 ;  /* 0x0000000a00047202 */ /* 0x000fe40000000f00 */
[----:B------:R-:W-:Y:S02]  /*04f0*/  MOV R5, R11 ;  /* 0x0000000b00057202 */ /* 0x000fe40000000f00 */
.L_x_380:
[----:B------:R-:W-:Y:S05]  /*0500*/  BSYNC.RECONVERGENT B0 ;  /* 0x0000000000007941 */ /* 0x000fea0003800200 */
.L_x_378:
        /* <DEDUP_REMOVED lines=57> */
.L_x_382:
[----:B------:R-:W-:Y:S01]  /*08a0*/  IMAD.MOV.U32 R14, RZ, RZ, R18 ;  /* 0x000000ffff0e7224 */ /* 0x000fe200078e0012 */
[----:B------:R-:W-:Y:S01]  /*08b0*/  MOV R18, R9 ;  /* 0x0000000900127202 */ /* 0x000fe20000000f00 */
[----:B------:R-:W-:Y:S01]  /*08c0*/  IMAD.MOV.U32 R19, RZ, RZ, R17 ;  /* 0x000000ffff137224 */ /* 0x000fe200078e0011 */
[----:B------:R-:W-:Y:S02]  /*08d0*/  MOV R17, R25 ;  /* 0x0000001900117202 */ /* 0x000fe40000000f00 */
[----:B------:R-:W-:Y:S02]  /*08e0*/  MOV R16, 0x900 ;  /* 0x0000090000107802 */ /* 0x000fe40000000f00 */
[----:B------:R-:W-:Y:S05]  /*08f0*/  CALL.REL.NOINC `($__internal_10_$__cuda_sm20_div_s64) ;  /* 0x0000004000a87944 */ /* 0x000fea0003c00000 */
.L_x_383:
[----:B------:R-:W-:Y:S05]  /*0900*/  BSYNC.RECONVERGENT B0 ;  /* 0x0000000000007941 */ /* 0x000fea0003800200 */
.L_x_381:
        /* <DEDUP_REMOVED lines=46> */
[----:B0-----:R-:W-:-:S03]  /*0bf0*/  VIADD R6, R6, 0xffffffe ;  /* 0x0ffffffe06067836 */ /* 0x001fc60000000000 */
[----:B------:R-:W-:Y:S02]  /*0c00*/  ULOP3.LUT UR22, UR6, UR11, URZ, 0x3c, !UPT ;  /* 0x0000000b06167292 */ /* 0x000fe4000f8e3cff */
[----:B------:R-:W-:Y:S01]  /*0c10*/  IMAD.U32 R2, RZ, RZ, UR6 ;  /* 0x00000006ff027e24 */ /* 0x000fe2000f8e00ff */
[----:B------:R-:W-:-:S03]  /*0c20*/  ULOP3.LUT UR6, UR6, UR5, URZ, 0x3c, !UPT ;  /* 0x0000000506067292 */ /* 0x000fc6000f8e3cff */
[----:B------:R-:W-:Y:S02]  /*0c30*/  ISETP.LE.AND P0, PT, RZ, UR22, PT ;  /* 0x00000016ff007c0c */ /* 0x000fe4000bf03270 */
        /* <DEDUP_REMOVED lines=20> */
[----:B------:R-:W-:Y:S01]  /*0d80*/  ISETP.LT.U32.AND P1, PT, R0, UR11, PT ;  /* 0x0000000b00007c0c */ /* 0x000fe2000bf21070 */
[----:B------:R-:W-:-:S04]  /*0d90*/  UIADD3 UR18, UPT, UPT, -UR19, URZ, URZ ;  /* 0x000000ff13127290 */ /* 0x000fc8000fffe1ff */
[----:B------:R-:W-:-:S04]  /*0da0*/  UIMAD UR18, UR20, UR18, UR21 ;  /* 0x00000012141272a4 */ /* 0x000fc8000f8e0215 */
[----:B------:R-:W-:-:S04]  /*0db0*/  UISETP.GT.U32.AND UP1, UPT, UR20, UR18, UPT ;  /* 0x000000121400728c */ /* 0x000fc8000bf24070 */
[----:B------:R-:W-:Y:S02]  /*0dc0*/  @!P1 VIADD R0, R0, -UR11 ;  /* 0x8000000b00009c36 */ /* 0x000fe40008000000 */
[----:B------:R-:W-:Y:S01]  /*0dd0*/  @!P1 VIADD R3, R3, 0x1 ;  /* 0x0000000103039836 */ /* 0x000fe20000000000 */
[----:B------:R-:W-:Y:S01]  /*0de0*/  ISETP.NE.AND P1, PT, RZ, UR7, PT ;  /* 0x00000007ff007c0c */ /* 0x000fe2000bf25270 */
[----:B0-----:R-:W-:Y:S01]  /*0df0*/  UISETP.NE.AND UP0, UPT, UR12, URZ, UPT ;  /* 0x000000ff0c00728c */ /* 0x001fe2000bf05270 */
[----:B------:R-:W-:Y:S02]  /*0e00*/  ISETP.GE.U32.AND P2, PT, R0, UR11, PT ;  /* 0x0000000b00007c0c */ /* 0x000fe4000bf46070 */
[----:B------:R-:W-:Y:S02]  /*0e10*/  @!UP1 UIADD3 UR18, UPT, UPT, UR18, -UR20, URZ ;  /* 0x8000001412129290 */ /* 0x000fe4000fffe0ff */
[----:B------:R-:W-:Y:S02]  /*0e20*/  USEL UR13, UR13, 0x1, !UP0 ;  /* 0x000000010d0d7887 */ /* 0x000fe4000c000000 */
[----:B------:R-:W-:-:S02]  /*0e30*/  UISETP.GE.U32.AND UP3, UPT, UR18, UR20, UPT ;  /* 0x000000141200728c */ /* 0x000fc4000bf66070 */
[----:B------:R-:W-:Y:S02]  /*0e40*/  UISETP.GE.AND UP0, UPT, UR6, URZ, UPT ;  /* 0x000000ff0600728c */ /* 0x000fe4000bf06270 */
[----:B------:R-:W-:-:S03]  /*0e50*/  @!UP1 UIADD3 UR19, UPT, UPT, UR19, 0x1, URZ ;  /* 0x0000000113139890 */ /* 0x000fc6000fffe0ff */
[----:B------:R-:W-:Y:S01]  /*0e60*/  @P2 VIADD R3, R3, 0x1 ;  /* 0x0000000103032836 */ /* 0x000fe20000000000 */
[----:B------:R-:W-:Y:S02]  /*0e70*/  UISETP.NE.AND UP1, UPT, UR10, URZ, UPT ;  /* 0x000000ff0a00728c */ /* 0x000fe4000bf25270 */
[----:B------:R-:W-:Y:S01]  /*0e80*/  USHF.R.S32.HI UR10, URZ, 0x1f, UR7 ;  /* 0x0000001fff0a7899 */ /* 0x000fe20008011407 */
[----:B------:R-:W-:Y:S01]  /*0e90*/  @!P0 IMAD.MOV R3, RZ, RZ, -R3 ;  /* 0x000000ffff038224 */ /* 0x000fe200078e0a03 */
[----:B------:R-:W-:Y:S01]  /*0ea0*/  @!P1 LOP3.LUT R3, RZ, UR11, RZ, 0x33, !PT ;  /* 0x0000000bff039c12 */ /* 0x000fe2000f8e33ff */
[----:B------:R-:W-:Y:S02]  /*0eb0*/  @UP3 UIADD3 UR19, UPT, UPT, UR19, 0x1, URZ ;  /* 0x0000000113133890 */ /* 0x000fe4000fffe0ff */
[----:B------:R-:W-:Y:S01]  /*0ec0*/  USEL UR6, URZ, 0x1, !UP1 ;  /* 0x00000001ff067887 */ /* 0x000fe2000c800000 */
[----:B------:R-:W-:Y:S01]  /*0ed0*/  ISETP.LT.U32.AND P0, PT, R10, R3, PT ;  /* 0x000000030a00720c */ /* 0x000fe20003f01070 */
[----:B------:R-:W-:Y:S01]  /*0ee0*/  @!UP0 UIADD3 UR19, UPT, UPT, -UR19, URZ, URZ ;  /* 0x000000ff13138290 */ /* 0x000fe2000fffe1ff */
[----:B------:R-:W-:Y:S01]  /*0ef0*/  SHF.R.S32.HI R7, RZ, 0x1f, R3 ;  /* 0x0000001fff077819 */ /* 0x000fe20000011403 */
[----:B------:R-:W-:-:S02]  /*0f00*/  ULOP3.LUT UR6, UR10, UR6, URZ, 0xfc, !UPT ;  /* 0x000000060a067292 */ /* 0x000fc4000f8efcff */
[----:B------:R-:W-:Y:S01]  /*0f10*/  @!UP2 ULOP3.LUT UR19, URZ, UR5, URZ, 0x33, !UPT ;  /* 0x00000005ff13a292 */ /* 0x000fe2000f8e33ff */
        /* <DEDUP_REMOVED lines=26> */
.L_x_385:
[----:B------:R-:W-:Y:S01]  /*10c0*/  IMAD.MOV.U32 R14, RZ, RZ, R10 ;  /* 0x000000ffff0e7224 */ /* 0x000fe200078e000a */
[----:B------:R-:W-:Y:S01]  /*10d0*/  MOV R18, R8 ;  /* 0x0000000800127202 */ /* 0x000fe20000000f00 */
[----:B------:R-:W-:Y:S01]  /*10e0*/  IMAD.MOV.U32 R19, RZ, RZ, R11 ;  /* 0x000000ffff137224 */ /* 0x000fe200078e000b */
[----:B------:R-:W-:Y:S02]  /*10f0*/  MOV R17, R0 ;  /* 0x0000000000117202 */ /* 0x000fe40000000f00 */
[----:B------:R-:W-:Y:S02]  /*1100*/  MOV R16, 0x1120 ;  /* 0x0000112000107802 */ /* 0x000fe40000000f00 */
[----:B------:R-:W-:Y:S05]  /*1110*/  CALL.REL.NOINC `($__internal_10_$__cuda_sm20_div_s64) ;  /* 0x0000003800a07944 */ /* 0x000fea0003c00000 */
[----:B------:R-:W-:Y:S02]  /*1120*/  MOV R32, R10 ;  /* 0x0000000a00207202 */ /* 0x000fe40000000f00 */
[----:B------:R-:W-:Y:S02]  /*1130*/  MOV R33, R11 ;  /* 0x0000000b00217202 */ /* 0x000fe40000000f00 */
.L_x_386:
[----:B------:R-:W-:Y:S05]  /*1140*/  BSYNC.RECONVERGENT B0 ;  /* 0x0000000000007941 */ /* 0x000fea0003800200 */
.L_x_384:
        /* <DEDUP_REMOVED lines=57> */
.L_x_388:
[----:B------:R-:W-:Y:S01]  /*14e0*/  IMAD.MOV.U32 R14, RZ, RZ, R4 ;  /* 0x000000ffff0e7224 */ /* 0x000fe200078e0004 */
[----:B------:R-:W-:Y:S01]  /*14f0*/  MOV R19, R5 ;  /* 0x0000000500137202 */ /* 0x000fe20000000f00 */
[----:B------:R-:W-:Y:S01]  /*1500*/  IMAD.MOV.U32 R18, RZ, RZ, R6 ;  /* 0x000000ffff127224 */ /* 0x000fe200078e0006 */
[----:B------:R-:W-:Y:S02]  /*1510*/  MOV R16, 0x1530 ;  /* 0x0000153000107802 */ /* 0x000fe40000000f00 */
[----:B------:R-:W-:Y:S05]  /*1520*/  CALL.REL.NOINC `($__internal_10_$__cuda_sm20_div_s64) ;  /* 0x00000034009c7944 */ /* 0x000fea0003c00000 */
[----:B------:R-:W-:Y:S02]  /*1530*/  MOV R20, R10 ;  /* 0x0000000a00147202 */ /* 0x000fe40000000f00 */
[----:B------:R-:W-:Y:S02]  /*1540*/  MOV R21, R11 ;  /* 0x0000000b00157202 */ /* 0x000fe40000000f00 */
.L_x_389:
[----:B------:R-:W-:Y:S05]  /*1550*/  BSYNC.RECONVERGENT B0 ;  /* 0x0000000000007941 */ /* 0x000fea0003800200 */
.L_x_387:
        /* <DEDUP_REMOVED lines=17> */
[----:B0-----:R-:W-:Y:S01]  /*1670*/  VIADD R11, R11, 0xffffffe ;  /* 0x0ffffffe0b0b7836 */ /* 0x001fe20000000000 */
[----:B------:R-:W-:-:S05]  /*1680*/  SHF.R.U32.HI R12, RZ, 0x2, R7 ;  /* 0x00000002ff0c7819 */ /* 0x000fca0000011607 */
[----:B------:R-:W0:Y:S02]  /*1690*/  F2I.FTZ.U32.TRUNC.NTZ R11, R11 ;  /* 0x0000000b000b7305 */ /* 0x000e24000021f000 */
[----:B0-----:R-:W-:-:S04]  /*16a0*/  IMAD.MOV R3, RZ, RZ, -R11 ;  /* 0x000000ffff037224 */ /* 0x001fc800078e0a0b */
[----:B------:R-:W-:Y:S01]  /*16b0*/  IMAD R5, R3, R4, RZ ;  /* 0x0000000403057224 */ /* 0x000fe200078e02ff */
[----:B------:R-:W-:Y:S02]  /*16c0*/  IABS R3, R2 ;  /* 0x0000000200037213 */ /* 0x000fe40000000000 */
[----:B------:R-:W-:Y:S01]  /*16d0*/  LOP3.LUT R2, R2, UR5, RZ, 0x3c, !PT ;  /* 0x0000000502027c12 */ /* 0x000fe2000f8e3cff */
[----:B------:R-:W-:Y:S02]  /*16e0*/  IMAD.HI.U32 R10, R11, R5, R10 ;  /* 0x000000050b0a7227 */ /* 0x000fe400078e000a */
[----:B------:R-:W0:Y:S01]  /*16f0*/  @!P1 S2R R5, SR_CgaCtaId ;  /* 0x0000000000059919 */ /* 0x000e220000008800 */
        /* <DEDUP_REMOVED lines=12> */
[----:B------:R-:W-:-:S03]  /*17c0*/  @!P1 SHF.L.U32 R4, R7, 0x2, RZ ;  /* 0x0000000207049819 */ /* 0x000fc600000006ff */
[----:B------:R-:W-:Y:S01]  /*17d0*/  @!P1 IMAD R5, R24, 0x14, R5 ;  /* 0x0000001418059824 */ /* 0x000fe200078e0205 */
[----:B------:R-:W-:Y:S02]  /*17e0*/  @!P1 LOP3.LUT R4, R4, 0xc, RZ, 0xc0, !PT ;  /* 0x0000000c04049812 */ /* 0x000fe400078ec0ff */
[----:B-1----:R-:W-:-:S03]  /*17f0*/  @!P1 LEA R3, R3, R2, 0x18 ;  /* 0x0000000203039211 */ /* 0x002fc600078ec0ff */
[----:B------:R-:W-:Y:S01]  /*1800*/  @P3 VIADD R13, R13, 0x1 ;  /* 0x000000010d0d3836 */ /* 0x000fe20000000000 */
[----:B------:R-:W-:-:S03]  /*1810*/  SHF.R.U32.HI R2, RZ, 0x4, R7 ;  /* 0x00000004ff027819 */ /* 0x000fc60000011607 */
[----:B------:R-:W-:Y:S01]  /*1820*/  @!P2 IMAD.MOV R13, RZ, RZ, -R13 ;  /* 0x000000ffff0da224 */ /* 0x000fe200078e0a0d */
[----:B------:R-:W-:Y:S01]  /*1830*/  @!P0 LOP3.LUT R13, RZ, UR5, RZ, 0x33, !PT ;  /* 0x00000005ff0d8c12 */ /* 0x000fe2000f8e33ff */
[C---:B------:R-:W-:Y:S01]  /*1840*/  @!P1 IMAD R3, R12.reuse, 0x14, R3 ;  /* 0x000000140c039824 */ /* 0x040fe200078e0203 */
[----:B--2---:R-:W-:Y:S02]  /*1850*/  ISETP.GE.AND P0, PT, R12, UR18, PT ;  /* 0x000000120c007c0c */ /* 0x004fe4000bf06270 */
[----:B------:R-:W-:Y:S01]  /*1860*/  @!P1 LEA R5, R2, R5, 0x2 ;  /* 0x0000000502059211 */ /* 0x000fe200078e10ff */
[----:B------:R-:W-:Y:S01]  /*1870*/  IMAD R10, R13, UR10, RZ ;  /* 0x0000000a0d0a7c24 */ /* 0x000fe2000f8e02ff */
[----:B------:R-:W0:Y:S01]  /*1880*/  LDCU.64 UR10, c[0x0][0x358] ;  /* 0x00006b00ff0a77ac */ /* 0x000e220008000a00 */
[----:B------:R-:W-:-:S03]  /*1890*/  @!P1 IMAD.IADD R4, R3, 0x1, R4 ;  /* 0x0000000103049824 */ /* 0x000fc600078e0204 */
        /* <DEDUP_REMOVED lines=19> */
.L_x_391:
[----:B0-----:R-:W-:Y:S05]  /*19d0*/  BSYNC.RECONVERGENT B0 ;  /* 0x0000000000007941 */ /* 0x001fea0003800200 */
.L_x_390:
[----:B-----5:R0:W-:Y:S01]  /*19e0*/  @!P1 STS [R4], R15 ;  /* 0x0000000f04009388 */ /* 0x0201e20000000800 */
[----:B------:R-:W2:Y:S01]  /*19f0*/  I2F.RP R30, R17 ;  /* 0x00000011001e7306 */ /* 0x000ea20000209400 */
[----:B------:R-:W-:Y:S01]  /*1a00*/  HFMA2 R28, -RZ, RZ, 0, 0 ;  /* 0x00000000ff1c7431 */ /* 0x000fe200000001ff */
[----:B------:R-:W-:Y:S01]  /*1a10*/  BAR.SYNC.DEFER_BLOCKING 0x0 ;  /* 0x0000000000007b1d */ /* 0x000fe20000010000 */
[----:B------:R-:W-:-:S05]  /*1a20*/  ISETP.NE.AND P5, PT, R10, RZ, PT ;  /* 0x000000ff0a00720c */ /* 0x000fca0003fa5270 */
[----:B------:R-:W-:Y:S02]  /*1a30*/  BSSY.RECONVERGENT B1, `(.L_x_392) ;  /* 0x0000177000017945 */ /* 0x000fe40003800200 */
[----:B0-----:R-:W0:Y:S01]  /*1a40*/  LDC R15, c[0x0][0x3e0] ;  /* 0x0000f800ff0f7b82 */ /* 0x001e220000000800 */
[----:B------:R-:W3:Y:S04]  /*1a50*/  @!P1 LDS R23, [R5] ;  /* 0x0000000005179984 */ /* 0x000ee80000000800 */
[----:B---3--:R-:W3:Y:S02]  /*1a60*/  SHFL.BFLY PT, R12, R23, 0x8, 0x1f ;  /* 0x0d001f00170c7f89 */ /* 0x008ee400000e0000 */
[----:B---3--:R-:W-:-:S05]  /*1a70*/  FMNMX.FTZ R12, R12, R23, !PT ;  /* 0x000000170c0c7209 */ /* 0x008fca0007810000 */
[----:B------:R-:W3:Y:S02]  /*1a80*/  SHFL.BFLY PT, R11, R12, 0x4, 0x1f ;  /* 0x0c801f000c0b7f89 */ /* 0x000ee400000e0000 */
[----:B---3--:R-:W-:Y:S02]  /*1a90*/  FMNMX.FTZ R11, R12, R11, !PT ;  /* 0x0000000b0c0b7209 */ /* 0x008fe40007810000 */
[----:B0-----:R-:W-:-:S03]  /*1aa0*/  IABS R12, R15 ;  /* 0x0000000f000c7213 */ /* 0x001fc60000000000 */
[----:B------:R-:W0:Y:S02]  /*1ab0*/  SHFL.BFLY PT, R16, R11, 0x2, 0x1f ;  /* 0x0c401f000b107f89 */ /* 0x000e2400000e0000 */
[----:B0-----:R-:W-:-:S05]  /*1ac0*/  FMNMX.FTZ R16, R11, R16, !PT ;  /* 0x000000100b107209 */ /* 0x001fca0007810000 */
[----:B------:R-:W0:Y:S02]  /*1ad0*/  SHFL.BFLY PT, R3, R16, 0x1, 0x1f ;  /* 0x0c201f0010037f89 */ /* 0x000e2400000e0000 */
[----:B0-----:R-:W-:Y:S02]  /*1ae0*/  FMNMX.FTZ R3, R16, R3, !PT ;  /* 0x0000000310037209 */ /* 0x001fe40007810000 */
[----:B------:R-:W1:Y:S02]  /*1af0*/  I2F.RP R16, R12 ;  /* 0x0000000c00107306 */ /* 0x000e640000209400 */
[----:B------:R-:W-:-:S04]  /*1b00*/  FSETP.NEU.FTZ.AND P0, PT, R3, -INF , PT ;  /* 0xff8000000300780b */ /* 0x000fc80003f1d000 */
[----:B------:R-:W-:Y:S02]  /*1b10*/  FSEL R4, R3, RZ, P0 ;  /* 0x000000ff03047208 */ /* 0x000fe40000000000 */
[----:B--2---:R-:W0:Y:S03]  /*1b20*/  MUFU.RCP R3, R30 ;  /* 0x0000001e00037308 */ /* 0x004e260000001000 */
[----:B------:R-:W-:-:S04]  /*1b30*/  FADD.FTZ R5, -R4, R23 ;  /* 0x0000001704057221 */ /* 0x000fc80000010100 */
[----:B------:R-:W-:Y:S01]  /*1b40*/  FMUL.FTZ R5, R5, 1.4426950216293334961 ;  /* 0x3fb8aa3b05057820 */ /* 0x000fe20000410000 */
[----:B-1----:R-:W1:Y:S08]  /*1b50*/  MUFU.RCP R26, R16 ;  /* 0x00000010001a7308 */ /* 0x002e700000001000 */
[----:B------:R-:W2:Y:S01]  /*1b60*/  MUFU.EX2 R5, R5 ;  /* 0x0000000500057308 */ /* 0x000ea20000000800 */
[----:B0-----:R-:W-:-:S07]  /*1b70*/  VIADD R3, R3, 0xffffffe ;  /* 0x0ffffffe03037836 */ /* 0x001fce0000000000 */
[----:B------:R-:W0:Y:S01]  /*1b80*/  F2I.FTZ.U32.TRUNC.NTZ R29, R3 ;  /* 0x00000003001d7305 */ /* 0x000e22000021f000 */
[----:B-1----:R-:W-:-:S07]  /*1b90*/  VIADD R26, R26, 0xffffffe ;  /* 0x0ffffffe1a1a7836 */ /* 0x002fce0000000000 */
[----:B------:R-:W1:Y:S01]  /*1ba0*/  F2I.FTZ.U32.TRUNC.NTZ R27, R26 ;  /* 0x0000001a001b7305 */ /* 0x000e62000021f000 */
[----:B--2---:R-:W2:Y:S01]  /*1bb0*/  SHFL.BFLY PT, R22, R5, 0x8, 0x1f ;  /* 0x0d001f0005167f89 */ /* 0x004ea200000e0000 */
[----:B0-----:R-:W-:Y:S01]  /*1bc0*/  IMAD.MOV R18, RZ, RZ, -R29 ;  /* 0x000000ffff127224 */ /* 0x001fe200078e0a1d */
[----:B------:R-:W-:-:S03]  /*1bd0*/  IABS R3, R10 ;  /* 0x0000000a00037213 */ /* 0x000fc60000000000 */
[----:B------:R-:W-:Y:S02]  /*1be0*/  IMAD R18, R18, R17, RZ ;  /* 0x0000001112127224 */ /* 0x000fe400078e02ff */
[----:B------:R-:W-:Y:S02]  /*1bf0*/  IMAD.MOV R3, RZ, RZ, -R3 ;  /* 0x000000ffff037224 */ /* 0x000fe400078e0a03 */
[----:B-1----:R-:W-:Y:S02]  /*1c00*/  IMAD.MOV R11, RZ, RZ, -R27 ;  /* 0x000000ffff0b7224 */ /* 0x002fe400078e0a1b */
[----:B------:R-:W-:Y:S02]  /*1c10*/  IMAD.MOV.U32 R26, RZ, RZ, RZ ;  /* 0x000000ffff1a7224 */ /* 0x000fe400078e00ff */
[----:B------:R-:W-:Y:S02]  /*1c20*/  IMAD R11, R11, R12, RZ ;  /* 0x0000000c0b0b7224 */ /* 0x000fe400078e02ff */
[----:B------:R-:W-:-:S04]  /*1c30*/  IMAD.HI.U32 R18, R29, R18, R28 ;  /* 0x000000121d127227 */ /* 0x000fc800078e001c */
[----:B--2---:R-:W-:Y:S01]  /*1c40*/  FADD.FTZ R22, R5, R22 ;  /* 0x0000001605167221 */ /* 0x004fe20000010000 */
[----:B------:R-:W-:Y:S01]  /*1c50*/  IABS R5, R14 ;  /* 0x0000000e00057213 */ /* 0x000fe20000000000 */
[----:B------:R-:W-:-:S03]  /*1c60*/  IMAD.HI.U32 R11, R27, R11, R26 ;  /* 0x0000000b1b0b7227 */ /* 0x000fc600078e001a */
[----:B------:R-:W0:Y:S01]  /*1c70*/  SHFL.BFLY PT, R19, R22, 0x4, 0x1f ;  /* 0x0c801f0016137f89 */ /* 0x000e2200000e0000 */
[----:B------:R-:W-:-:S04]  /*1c80*/  IMAD.HI.U32 R18, R18, R5, RZ ;  /* 0x0000000512127227 */ /* 0x000fc800078e00ff */
[----:B------:R-:W-:-:S04]  /*1c90*/  IMAD.HI.U32 R11, R11, R5, RZ ;  /* 0x000000050b0b7227 */ /* 0x000fc800078e00ff */
[----:B0-----:R-:W-:Y:S01]  /*1ca0*/  FADD.FTZ R19, R22, R19 ;  /* 0x0000001316137221 */ /* 0x001fe20000010000 */
[----:B------:R-:W-:Y:S02]  /*1cb0*/  IMAD R22, R18, R3, R5 ;  /* 0x0000000312167224 */ /* 0x000fe400078e0205 */
[----:B------:R-:W-:Y:S02]  /*1cc0*/  IMAD.MOV R3, RZ, RZ, -R11 ;  /* 0x000000ffff037224 */ /* 0x000fe400078e0a0b */
[----:B------:R-:W0:Y:S01]  /*1cd0*/  SHFL.BFLY PT, R16, R19, 0x2, 0x1f ;  /* 0x0c401f0013107f89 */ /* 0x000e2200000e0000 */
[----:B------:R-:W-:Y:S01]  /*1ce0*/  ISETP.GT.U32.AND P2, PT, R17, R22, PT ;  /* 0x000000161100720c */ /* 0x000fe20003f44070 */
[----:B------:R-:W-:Y:S01]  /*1cf0*/  IMAD R3, R12, R3, R5 ;  /* 0x000000030c037224 */ /* 0x000fe200078e0205 */
[C---:B------:R-:W-:Y:S02]  /*1d00*/  LOP3.LUT R5, R14.reuse, R17, RZ, 0x3c, !PT ;  /* 0x000000110e057212 */ /* 0x040fe400078e3cff */
[----:B------:R-:W-:-:S02]  /*1d10*/  LOP3.LUT R14, R14, R15, RZ, 0x3c, !PT ;  /* 0x0000000f0e0e7212 */ /* 0x000fc400078e3cff */
[----:B------:R-:W-:Y:S02]  /*1d20*/  ISETP.GT.U32.AND P0, PT, R12, R3, PT ;  /* 0x000000030c00720c */ /* 0x000fe40003f04070 */
[----:B------:R-:W-:-:S05]  /*1d30*/  ISETP.GE.AND P3, PT, R5, RZ, PT ;  /* 0x000000ff0500720c */ /* 0x000fca0003f66270 */
[-C--:B------:R-:W-:Y:S01]  /*1d40*/  @!P2 IADD3 R22, PT, PT, R22, -R17.reuse, RZ ;  /* 0x800000111616a210 */ /* 0x080fe20007ffe0ff */
[----:B------:R-:W-:Y:S01]  /*1d50*/  @!P2 VIADD R18, R18, 0x1 ;  /* 0x000000011212a836 */ /* 0x000fe20000000000 */
[----:B------:R-:W-:Y:S02]  /*1d60*/  ISETP.GE.AND P2, PT, R14, RZ, PT ;  /* 0x000000ff0e00720c */ /* 0x000fe40003f46270 */
[----:B------:R-:W-:Y:S01]  /*1d70*/  ISETP.GE.U32.AND P1, PT, R22, R17, PT ;  /* 0x000000111600720c */ /* 0x000fe20003f26070 */
[----:B------:R-:W-:Y:S01]  /*1d80*/  IMAD.MOV.U32 R22, RZ, RZ, 0x7f800000 ;  /* 0x7f800000ff167424 */ /* 0x000fe200078e00ff */
[----:B------:R-:W-:Y:S01]  /*1d90*/  @!P0 IADD3 R11, PT, PT, R11, 0x1, RZ ;  /* 0x000000010b0b8810 */ /* 0x000fe20007ffe0ff */
[----:B------:R-:W-:Y:S01]  /*1da0*/  @!P0 IMAD.IADD R3, R3, 0x1, -R12 ;  /* 0x0000000103038824 */ /* 0x000fe200078e0a0c */
[----:B------:R-:W-:Y:S01]  /*1db0*/  ISETP.NE.AND P0, PT, R15, RZ, PT ;  /* 0x000000ff0f00720c */ /* 0x000fe20003f05270 */
[----:B0-----:R-:W-:-:S03]  /*1dc0*/  FADD.FTZ R19, R19, R16 ;  /* 0x0000001013137221 */ /* 0x001fc60000010000 */
[----:B------:R-:W-:Y:S02]  /*1dd0*/  ISETP.GE.U32.AND P4, PT, R3, R12, PT ;  /* 0x0000000c0300720c */ /* 0x000fe40003f86070 */
[----:B------:R-:W0:Y:S03]  /*1de0*/  SHFL.BFLY PT, R16, R19, 0x1, 0x1f ;  /* 0x0c201f0013107f89 */ /* 0x000e2600000e0000 */
[----:B------:R-:W-:-:S04]  /*1df0*/  @P1 VIADD R18, R18, 0x1 ;  /* 0x0000000112121836 */ /* 0x000fc80000000000 */
[----:B------:R-:W-:Y:S01]  /*1e00*/  @!P3 IMAD.MOV R18, RZ, RZ, -R18 ;  /* 0x000000ffff12b224 */ /* 0x000fe200078e0a12 */
[----:B------:R-:W-:Y:S02]  /*1e10*/  ISETP.NE.AND P3, PT, R13, RZ, PT ;  /* 0x000000ff0d00720c */ /* 0x000fe40003f65270 */
[----:B------:R-:W-:Y:S01]  /*1e20*/  @!P5 LOP3.LUT R18, RZ, R17, RZ, 0x33, !PT ;  /* 0x00000011ff12d212 */ /* 0x000fe200078e33ff */
[----:B------:R-:W-:Y:S01]  /*1e30*/  @P4 VIADD R11, R11, 0x1 ;  /* 0x000000010b0b4836 */ /* 0x000fe20000000000 */
[----:B------:R-:W-:Y:S02]  /*1e40*/  SEL R12, RZ, 0x1, !P3 ;  /* 0x00000001ff0c7807 */ /* 0x000fe40005800000 */
[----:B------:R-:W-:Y:S01]  /*1e50*/  SHF.R.S32.HI R13, RZ, 0x1f, R10 ;  /* 0x0000001fff0d7819 */ /* 0x000fe2000001140a */
[----:B------:R-:W-:Y:S01]  /*1e60*/  IMAD.MOV.U32 R3, RZ, RZ, R11 ;  /* 0x000000ffff037224 */ /* 0x000fe200078e000b */
[----:B------:R-:W-:Y:S02]  /*1e70*/  SHF.R.S32.HI R5, RZ, 0x1f, R18 ;  /* 0x0000001fff057819 */ /* 0x000fe40000011412 */
[----:B------:R-:W-:-:S02]  /*1e80*/  LOP3.LUT R12, R13, R12, RZ, 0xfc, !PT ;  /* 0x0000000c0d0c7212 */ /* 0x000fc400078efcff */
[----:B------:R-:W-:Y:S02]  /*1e90*/  @!P2 IADD3 R3, PT, PT, -R3, RZ, RZ ;  /* 0x000000ff0303a210 */ /* 0x000fe40007ffe1ff */
[----:B------:R-:W-:Y:S02]  /*1ea0*/  @!P0 LOP3.LUT R3, RZ, R15, RZ, 0x33, !PT ;  /* 0x0000000fff038212 */ /* 0x000fe400078e33ff */
[----:B------:R-:W-:Y:S01]  /*1eb0*/  LOP3.LUT P0, RZ, R7, 0x3cf, RZ, 0xc0, !PT ;  /* 0x000003cf07ff7812 */ /* 0x000fe2000780c0ff */
[----:B0-----:R-:W-:Y:S01]  /*1ec0*/  FADD.FTZ R16, R19, R16 ;  /* 0x0000001013107221 */ /* 0x001fe20000010000 */
[----:B------:R-:W-:Y:S01]  /*1ed0*/  ISETP.LT.U32.AND P2, PT, R20, R18, PT ;  /* 0x000000121400720c */ /* 0x000fe20003f41070 */
[----:B------:R-:W-:-:S03]  /*1ee0*/  IMAD R3, R3, UR13, RZ ;  /* 0x0000000d03037c24 */ /* 0x000fc6000f8e02ff */
[----:B------:R-:W-:Y:S01]  /*1ef0*/  FSETP.NE.FTZ.AND P1, PT, R16, RZ, PT ;  /* 0x000000ff1000720b */ /* 0x000fe20003f35000 */
[----:B------:R-:W-:Y:S01]  /*1f00*/  IMAD R3, R12, R3, RZ ;  /* 0x000000030c037224 */ /* 0x000fe200078e02ff */
[----:B------:R-:W-:-:S04]  /*1f10*/  ISETP.LT.AND.EX P2, PT, R21, R5, PT, P2 ;  /* 0x000000051500720c */ /* 0x000fc80003f41320 */
[----:B------:R-:W-:-:S07]  /*1f20*/  SEL R5, R20, R18, P2 ;  /* 0x0000001214057207 */ /* 0x000fce0001000000 */
[----:B------:R-:W0:Y:S02]  /*1f30*/  @P1 MUFU.LG2 R11, R16 ;  /* 0x00000010000b1308 */ /* 0x000e240000000c00 */
[----:B0-----:R-:W-:Y:S01]  /*1f40*/  @P1 FFMA.FTZ R22, R11, 0.69314718246459960938, R4 ;  /* 0x3f3172180b161823 */ /* 0x001fe20000010004 */
[----:B------:R-:W-:Y:S01]  /*1f50*/  IMAD R4, R10, UR12, RZ ;  /* 0x0000000c0a047c24 */ /* 0x000fe2000f8e02ff */
        /* <DEDUP_REMOVED lines=29> */
[----:B------:R-:W-:Y:S01]  /*2130*/  MOV R10, RZ ;  /* 0x000000ff000a7202 */ /* 0x000fe20000000f00 */
[----:B------:R-:W-:Y:S01]  /*2140*/  HFMA2 R31, -RZ, RZ, 0, 0 ;  /* 0x00000000ff1f7431 */ /* 0x000fe200000001ff */
[----:B------:R-:W-:Y:S02]  /*2150*/  LEA.HI R13, R7, UR15, RZ, 0x1c ;  /* 0x0000000f070d7c11 */ /* 0x000fe4000f8fe0ff */
[----:B------:R-:W-:-:S03]  /*2160*/  ISETP.NE.U32.AND P0, PT, R30, RZ, PT ;  /* 0x000000ff1e00720c */ /* 0x000fc60003f05070 */
[----:B0-----:R-:W0:Y:S02]  /*2170*/  MUFU.RCP R12, R14 ;  /* 0x0000000e000c7308 */ /* 0x001e240000001000 */
[----:B0-----:R-:W-:-:S06]  /*2180*/  VIADD R12, R12, 0xffffffe ;  /* 0x0ffffffe0c0c7836 */ /* 0x001fcc0000000000 */
        /* <DEDUP_REMOVED lines=17> */
.L_x_395:
[----:B------:R-:W-:Y:S01]  /*22a0*/  LEA.HI R2, R7, UR15, RZ, 0x1c ;  /* 0x0000000f07027c11 */ /* 0x000fe2000f8fe0ff */
[----:B------:R-:W-:Y:S01]  /*22b0*/  IMAD.MOV.U32 R19, RZ, RZ, RZ ;  /* 0x000000ffff137224 */ /* 0x000fe200078e00ff */
[----:B------:R-:W-:Y:S02]  /*22c0*/  MOV R18, R30 ;  /* 0x0000001e00127202 */ /* 0x000fe40000000f00 */
[----:B------:R-:W-:Y:S01]  /*22d0*/  MOV R16, 0x2300 ;  /* 0x0000230000107802 */ /* 0x000fe20000000f00 */
[----:B------:R-:W-:Y:S02]  /*22e0*/  IMAD.MOV.U32 R14, RZ, RZ, R2 ;  /* 0x000000ffff0e7224 */ /* 0x000fe400078e0002 */
[----:B------:R-:W-:Y:S05]  /*22f0*/  CALL.REL.NOINC `($__internal_10_$__cuda_sm20_div_s64) ;  /* 0x0000002800287944 */ /* 0x000fea0003c00000 */
[----:B------:R-:W-:Y:S02]  /*2300*/  IADD3 R13, PT, PT, -R10, RZ, RZ ;  /* 0x000000ff0a0d7210 */ /* 0x000fe40007ffe1ff */
[----:B------:R-:W-:-:S03]  /*2310*/  MOV R31, R11 ;  /* 0x0000000b001f7202 */ /* 0x000fc60000000f00 */
[----:B------:R-:W-:Y:S01]  /*2320*/  IMAD R12, R30, R13, R2 ;  /* 0x0000000d1e0c7224 */ /* 0x000fe200078e0202 */
[----:B------:R-:W-:-:S07]  /*2330*/  MOV R30, R10 ;  /* 0x0000000a001e7202 */ /* 0x000fce0000000f00 */
.L_x_396:
        /* <DEDUP_REMOVED lines=59> */
.L_x_398:
[----:B------:R-:W-:Y:S01]  /*26f0*/  IMAD.MOV.U32 R14, RZ, RZ, R30 ;  /* 0x000000ffff0e7224 */ /* 0x000fe200078e001e */
[----:B------:R-:W-:Y:S01]  /*2700*/  MOV R19, R31 ;  /* 0x0000001f00137202 */ /* 0x000fe20000000f00 */
[----:B------:R-:W-:Y:S01]  /*2710*/  IMAD.MOV.U32 R18, RZ, RZ, R34 ;  /* 0x000000ffff127224 */ /* 0x000fe200078e0022 */
[----:B------:R-:W-:Y:S02]  /*2720*/  MOV R16, 0x2740 ;  /* 0x0000274000107802 */ /* 0x000fe40000000f00 */
[----:B------:R-:W-:Y:S05]  /*2730*/  CALL.REL.NOINC `($__internal_10_$__cuda_sm20_div_s64) ;  /* 0x0000002400187944 */ /* 0x000fea0003c00000 */
[----:B------:R-:W-:-:S05]  /*2740*/  IADD3 R11, PT, PT, -R10, RZ, RZ ;  /* 0x000000ff0a0b7210 */ /* 0x000fca0007ffe1ff */
[----:B------:R-:W-:Y:S02]  /*2750*/  IMAD R30, R11, R34, R30 ;  /* 0x000000220b1e7224 */ /* 0x000fe400078e021e */
.L_x_399:
[----:B------:R-:W-:Y:S05]  /*2760*/  BSYNC.RECONVERGENT B0 ;  /* 0x0000000000007941 */ /* 0x000fea0003800200 */
.L_x_397:
[----:B------:R-:W-:Y:S01]  /*2770*/  IABS R20, R9 ;  /* 0x0000000900147213 */ /* 0x000fe20000000000 */
[----:B------:R-:W0:Y:S01]  /*2780*/  LDCU.U8 UR17, c[0x0][0x549] ;  /* 0x0000a920ff1177ac */ /* 0x000e220008000000 */
[----:B------:R-:W-:Y:S02]  /*2790*/  IABS R16, R6 ;  /* 0x0000000600107213 */ /* 0x000fe40000000000 */
[----:B------:R-:W1:Y:S01]  /*27a0*/  I2F.U32.RP R11, R20 ;  /* 0x00000014000b7306 */ /* 0x000e620000209000 */
[----:B------:R-:W-:Y:S01]  /*27b0*/  IABS R13, R15 ;  /* 0x0000000f000d7213 */ /* 0x000fe20000000000 */
[----:B------:R-:W2:Y:S01]  /*27c0*/  LDCU.64 UR4, c[0x0][0x430] ;  /* 0x00008600ff0477ac */ /* 0x000ea20008000a00 */
[----:B------:R-:W-:Y:S02]  /*27d0*/  IABS R17, R8 ;  /* 0x0000000800117213 */ /* 0x000fe40000000000 */
[----:B------:R-:W-:Y:S01]  /*27e0*/  IABS R14, R5 ;  /* 0x00000005000e7213 */ /* 0x000fe20000000000 */
[----:B------:R-:W-:Y:S01]  /*27f0*/  UIMAD UR18, UR7, UR12, URZ ;  /* 0x0000000c071272a4 */ /* 0x000fe2000f8e02ff */
[----:B------:R-:W-:Y:S01]  /*2800*/  ISETP.NE.AND P5, PT, R9, RZ, PT ;  /* 0x000000ff0900720c */ /* 0x000fe20003fa5270 */
[----:B------:R-:W3:Y:S01]  /*2810*/  I2F.U32.RP R12, R16 ;  /* 0x00000010000c7306 */ /* 0x000ee20000209000 */
[----:B0-----:R-:W-:-:S07]  /*2820*/  UISETP.NE.AND UP0, UPT, UR17, URZ, UPT ;  /* 0x000000ff1100728c */ /* 0x001fce000bf05270 */
[----:B-1----:R-:W0:Y:S01]  /*2830*/  MUFU.RCP R11, R11 ;  /* 0x0000000b000b7308 */ /* 0x002e220000001000 */
[----:B--2---:R-:W-:-:S07]  /*2840*/  USEL UR4, UR4, 0x1, UP0 ;  /* 0x0000000104047887 */ /* 0x004fce0008000000 */
        /* <DEDUP_REMOVED lines=8> */
[----:B------:R1:W2:Y:S01]  /*28d0*/  F2I.FTZ.U32.TRUNC.NTZ R33, R32 ;  /* 0x0000002000217305 */ /* 0x0002a2000021f000 */
[----:B0-----:R-:W-:-:S07]  /*28e0*/  IMAD.MOV R11, RZ, RZ, -R19 ;  /* 0x000000ffff0b7224 */ /* 0x001fce00078e0a13 */
[----:B------:R-:W-:Y:S01]  /*28f0*/  MUFU.RCP R29, R29 ;  /* 0x0000001d001d7308 */ /* 0x000fe20000001000 */
[----:B------:R-:W-:Y:S02]  /*2900*/  IMAD.MOV.U32 R18, RZ, RZ, RZ ;  /* 0x000000ffff127224 */ /* 0x000fe400078e00ff */
[----:B------:R-:W-:Y:S01]  /*2910*/  IMAD R28, R11, R20, RZ ;  /* 0x000000140b1c7224 */ /* 0x000fe200078e02ff */
[----:B------:R-:W-:Y:S01]  /*2920*/  IABS R11, R6 ;  /* 0x00000006000b7213 */ /* 0x000fe20000000000 */
[----:B-1----:R-:W-:-:S03]  /*2930*/  HFMA2 R32, -RZ, RZ, 0, 0 ;  /* 0x00000000ff207431 */ /* 0x002fc600000001ff */
[----:B------:R-:W0:Y:S01]  /*2940*/  I2F.U32.RP R26, R17 ;  /* 0x00000011001a7306 */ /* 0x000e220000209000 */
[----:B--2---:R-:W-:Y:S01]  /*2950*/  IADD3 R25, PT, PT, RZ, -R33, RZ ;  /* 0x80000021ff197210 */ /* 0x004fe20007ffe0ff */
[----:B------:R-:W-:Y:S01]  /*2960*/  IMAD.HI.U32 R28, R19, R28, R18 ;  /* 0x0000001c131c7227 */ /* 0x000fe200078e0012 */
[----:B------:R-:W-:Y:S02]  /*2970*/  IABS R19, R30 ;  /* 0x0000001e00137213 */ /* 0x000fe40000000000 */
[----:B------:R-:W-:Y:S01]  /*2980*/  IABS R18, R9 ;  /* 0x0000000900127213 */ /* 0x000fe20000000000 */
[----:B------:R-:W-:Y:S02]  /*2990*/  IMAD R25, R25, R16, RZ ;  /* 0x0000001019197224 */ /* 0x000fe400078e02ff */
[----:B------:R-:W1:Y:S01]  /*29a0*/  I2F.U32.RP R21, R14 ;  /* 0x0000000e00157306 */ /* 0x000e620000209000 */
[----:B------:R-:W-:-:S04]  /*29b0*/  IMAD.HI.U32 R27, R28, R19, RZ ;  /* 0x000000131c1b7227 */ /* 0x000fc800078e00ff */
[----:B------:R-:W-:-:S03]  /*29c0*/  IMAD.HI.U32 R25, R33, R25, R32 ;  /* 0x0000001921197227 */ /* 0x000fc600078e0020 */
[----:B0-----:R-:W0:Y:S01]  /*29d0*/  MUFU.RCP R26, R26 ;  /* 0x0000001a001a7308 */ /* 0x001e220000001000 */
[----:B------:R-:W-:Y:S02]  /*29e0*/  IMAD.MOV R18, RZ, RZ, -R18 ;  /* 0x000000ffff127224 */ /* 0x000fe400078e0a12 */
[----:B------:R-:W-:Y:S02]  /*29f0*/  VIADD R29, R29, 0xffffffe ;  /* 0x0ffffffe1d1d7836 */ /* 0x000fe40000000000 */
[----:B------:R-:W-:Y:S02]  /*2a00*/  IMAD R19, R27, R18, R19 ;  /* 0x000000121b137224 */ /* 0x000fe400078e0213 */
[----:B------:R-:W-:Y:S01]  /*2a10*/  IMAD.MOV R11, RZ, RZ, -R11 ;  /* 0x000000ffff0b7224 */ /* 0x000fe200078e0a0b */
[----:B-1----:R-:W1:Y:S01]  /*2a20*/  MUFU.RCP R21, R21 ;  /* 0x0000001500157308 */ /* 0x002e620000001000 */
[----:B------:R-:W-:Y:S01]  /*2a30*/  IMAD.HI.U32 R25, R25, R12, RZ ;  /* 0x0000000c19197227 */ /* 0x000fe200078e00ff */
[----:B------:R-:W-:-:S03]  /*2a40*/  ISETP.GT.U32.AND P3, PT, R20, R19, PT ;  /* 0x000000131400720c */ /* 0x000fc60003f64070 */
[----:B------:R-:W-:Y:S01]  /*2a50*/  IMAD R11, R25, R11, R12 ;  /* 0x0000000b190b7224 */ /* 0x000fe200078e020c */
[----:B------:R-:W-:Y:S01]  /*2a60*/  LOP3.LUT R12, R30, R9, RZ, 0x3c, !PT ;  /* 0x000000091e0c7212 */ /* 0x000fe200078e3cff */
[----:B------:R-:W-:Y:S01]  /*2a70*/  IMAD.MOV.U32 R28, RZ, RZ, RZ ;  /* 0x000000ffff1c7224 */ /* 0x000fe200078e00ff */
[----:B------:R-:W2:Y:S01]  /*2a80*/  F2I.FTZ.U32.TRUNC.NTZ R29, R29 ;  /* 0x0000001d001d7305 */ /* 0x000ea2000021f000 */
[----:B0-----:R-:W-:Y:S01]  /*2a90*/  VIADD R26, R26, 0xffffffe ;  /* 0x0ffffffe1a1a7836 */ /* 0x001fe20000000000 */
[----:B------:R-:W-:Y:S02]  /*2aa0*/  ISETP.GT.U32.AND P1, PT, R16, R11, PT ;  /* 0x0000000b1000720c */ /* 0x000fe40003f24070 */
[----:B------:R-:W-:Y:S02]  /*2ab0*/  ISETP.GE.AND P2, PT, R12, RZ, PT ;  /* 0x000000ff0c00720c */ /* 0x000fe40003f46270 */
[----:B------:R-:W-:Y:S01]  /*2ac0*/  IABS R12, R2 ;  /* 0x00000002000c7213 */ /* 0x000fe20000000000 */
[----:B------:R-:W-:Y:S01]  /*2ad0*/  @!P3 IMAD.IADD R19, R19, 0x1, -R20 ;  /* 0x000000011313b824 */ /* 0x000fe200078e0a14 */
[----:B------:R-:W0:Y:S01]  /*2ae0*/  F2I.FTZ.U32.TRUNC.NTZ R33, R26 ;  /* 0x0000001a00217305 */ /* 0x000e22000021f000 */
[----:B-1----:R-:W-:-:S02]  /*2af0*/  IADD3 R21, PT, PT, R21, 0xffffffe, RZ ;  /* 0x0ffffffe15157810 */ /* 0x002fc40007ffe0ff */
[----:B------:R-:W-:Y:S02]  /*2b00*/  @!P3 IADD3 R27, PT, PT, R27, 0x1, RZ ;  /* 0x000000011b1bb810 */ /* 0x000fe40007ffe0ff */
[----:B------:R-:W-:Y:S02]  /*2b10*/  ISETP.GE.U32.AND P6, PT, R19, R20, PT ;  /* 0x000000141300720c */ /* 0x000fe40003fc6070 */
[----:B--2---:R-:W-:Y:S01]  /*2b20*/  IADD3 R18, PT, PT, RZ, -R29, RZ ;  /* 0x8000001dff127210 */ /* 0x004fe20007ffe0ff */
[----:B------:R-:W1:Y:S01]  /*2b30*/  F2I.FTZ.U32.TRUNC.NTZ R21, R21 ;  /* 0x0000001500157305 */ /* 0x000e62000021f000 */
[----:B------:R-:W-:Y:S01]  /*2b40*/  @!P1 IADD3 R11, PT, PT, R11, -R16, RZ ;  /* 0x800000100b0b9210 */ /* 0x000fe20007ffe0ff */
[----:B------:R-:W-:Y:S01]  /*2b50*/  @!P1 VIADD R25, R25, 0x1 ;  /* 0x0000000119199836 */ /* 0x000fe20000000000 */
[----:B------:R-:W-:Y:S01]  /*2b60*/  LOP3.LUT R19, R10, R6, RZ, 0x3c, !PT ;  /* 0x000000060a137212 */ /* 0x000fe200078e3cff */
[----:B------:R-:W-:Y:S01]  /*2b70*/  IMAD R31, R18, R13, RZ ;  /* 0x0000000d121f7224 */ /* 0x000fe200078e02ff */
[----:B------:R-:W-:-:S02]  /*2b80*/  ISETP.GE.U32.AND P4, PT, R11, R16, PT ;  /* 0x000000100b00720c */ /* 0x000fc40003f86070 */
[----:B------:R-:W-:Y:S01]  /*2b90*/  IABS R18, R15 ;  /* 0x0000000f00127213 */ /* 0x000fe20000000000 */
[----:B------:R-:W-:Y:S01]  /*2ba0*/  IMAD.HI.U32 R31, R29, R31, R28 ;  /* 0x0000001f1d1f7227 */ /* 0x000fe200078e001c */
[----:B------:R-:W-:Y:S02]  /*2bb0*/  ISETP.GE.AND P0, PT, R19, RZ, PT ;  /* 0x000000ff1300720c */ /* 0x000fe40003f06270 */
[----:B------:R-:W-:Y:S01]  /*2bc0*/  ISETP.NE.AND P3, PT, R6, RZ, PT ;  /* 0x000000ff0600720c */ /* 0x000fe20003f65270 */
[----:B0-----:R-:W-:Y:S01]  /*2bd0*/  IMAD.MOV R11, RZ, RZ, -R33 ;  /* 0x000000ffff0b7224 */ /* 0x001fe200078e0a21 */
[----:B------:R-:W-:Y:S01]  /*2be0*/  @P6 IADD3 R27, PT, PT, R27, 0x1, RZ ;  /* 0x000000011b1b6810 */ /* 0x000fe20007ffe0ff */
[----:B------:R-:W-:Y:S01]  /*2bf0*/  IMAD.MOV R18, RZ, RZ, -R18 ;  /* 0x000000ffff127224 */ /* 0x000fe200078e0a12 */
[----:B------:R-:W-:Y:S01]  /*2c00*/  MOV R20, RZ ;  /* 0x000000ff00147202 */ /* 0x000fe20000000f00 */
[----:B------:R-:W-:-:S04]  /*2c10*/  IMAD.HI.U32 R31, R31, R12, RZ ;  /* 0x0000000c1f1f7227 */ /* 0x000fc800078e00ff */
[----:B------:R-:W-:Y:S02]  /*2c20*/  IMAD.MOV.U32 R16, RZ, RZ, R11 ;  /* 0x000000ffff107224 */ /* 0x000fe400078e000b */
[----:B------:R-:W-:Y:S01]  /*2c30*/  IMAD R12, R31, R18, R12 ;  /* 0x000000121f0c7224 */ /* 0x000fe200078e020c */
[----:B------:R-:W-:Y:S01]  /*2c40*/  IABS R18, R8 ;  /* 0x0000000800127213 */ /* 0x000fe20000000000 */
[----:B-1----:R-:W-:Y:S02]  /*2c50*/  IMAD.MOV R11, RZ, RZ, -R21 ;  /* 0x000000ffff0b7224 */ /* 0x002fe400078e0a15 */
[----:B------:R-:W-:Y:S01]  /*2c60*/  @P4 VIADD R25, R25, 0x1 ;  /* 0x0000000119194836 */ /* 0x000fe20000000000 */
[----:B------:R-:W-:Y:S01]  /*2c70*/  ISETP.GT.U32.AND P1, PT, R13, R12, PT ;  /* 0x0000000c0d00720c */ /* 0x000fe20003f24070 */
[----:B------:R-:W-:Y:S01]  /*2c80*/  IMAD R19, R16, R17, RZ ;  /* 0x0000001110137224 */ /* 0x000fe200078e02ff */
[----:B------:R-:W-:Y:S01]  /*2c90*/  ISETP.NE.AND P4, PT, R15, RZ, PT ;  /* 0x000000ff0f00720c */ /* 0x000fe20003f85270 */
        /* <DEDUP_REMOVED lines=11> */
[----:B------:R-:W-:Y:S01]  /*2d50*/  @!P1 IADD3 R12, PT, PT, R12, -R13, RZ ;  /* 0x8000000d0c0c9210 */ /* 0x000fe20007ffe0ff */
[----:B------:R-:W-:Y:S02]  /*2d60*/  IMAD.MOV R18, RZ, RZ, -R18 ;  /* 0x000000ffff127224 */ /* 0x000fe400078e0a12 */
[----:B------:R-:W-:Y:S01]  /*2d70*/  IMAD.HI.U32 R32, R32, R19, RZ ;  /* 0x0000001320207227 */ /* 0x000fe200078e00ff */
[----:B------:R-:W-:Y:S02]  /*2d80*/  ISETP.GE.U32.AND P2, PT, R12, R13, PT ;  /* 0x0000000d0c00720c */ /* 0x000fe40003f46070 */
[----:B------:R-:W-:Y:S01]  /*2d90*/  LOP3.LUT R12, R2, R15, RZ, 0x3c, !PT ;  /* 0x0000000f020c7212 */ /* 0x000fe200078e3cff */
[----:B------:R-:W-:-:S02]  /*2da0*/  IMAD.MOV R11, RZ, RZ, -R11 ;  /* 0x000000ffff0b7224 */ /* 0x000fc400078e0a0b */
[----:B------:R-:W-:Y:S01]  /*2db0*/  IMAD.HI.U32 R20, R20, R16, RZ ;  /* 0x0000001014147227 */ /* 0x000fe200078e00ff */
[----:B------:R-:W-:Y:S02]  /*2dc0*/  ISETP.GE.AND P0, PT, R12, RZ, PT ;  /* 0x000000ff0c00720c */ /* 0x000fe40003f06270 */
[----:B------:R-:W-:Y:S01]  /*2dd0*/  LOP3.LUT R12, R27, R8, RZ, 0x3c, !PT ;  /* 0x000000081b0c7212 */ /* 0x000fe200078e3cff */
[----:B------:R-:W-:Y:S02]  /*2de0*/  IMAD R18, R32, R18, R19 ;  /* 0x0000001220127224 */ /* 0x000fe400078e0213 */
[----:B------:R-:W-:Y:S02]  /*2df0*/  IMAD R11, R20, R11, R16 ;  /* 0x0000000b140b7224 */ /* 0x000fe400078e0210 */
[----:B------:R-:W-:Y:S01]  /*2e00*/  @!P1 VIADD R31, R31, 0x1 ;  /* 0x000000011f1f9836 */ /* 0x000fe20000000000 */
[----:B------:R-:W-:Y:S02]  /*2e10*/  ISETP.GT.U32.AND P3, PT, R17, R18, PT ;  /* 0x000000121100720c */ /* 0x000fe40003f64070 */
[----:B------:R-:W-:-:S02]  /*2e20*/  ISETP.GT.U32.AND P1, PT, R14, R11, PT ;  /* 0x0000000b0e00720c */ /* 0x000fc40003f24070 */
[----:B------:R-:W-:Y:S02]  /*2e30*/  @P2 IADD3 R31, PT, PT, R31, 0x1, RZ ;  /* 0x000000011f1f2810 */ /* 0x000fe40007ffe0ff */
[----:B------:R-:W-:Y:S02]  /*2e40*/  ISETP.GE.AND P2, PT, R12, RZ, PT ;  /* 0x000000ff0c00720c */ /* 0x000fe40003f46270 */
[----:B------:R-:W-:Y:S01]  /*2e50*/  LOP3.LUT R12, R25, R5, RZ, 0x3c, !PT ;  /* 0x00000005190c7212 */ /* 0x000fe200078e3cff */
[----:B------:R-:W-:Y:S01]  /*2e60*/  @!P0 IMAD.MOV R31, RZ, RZ, -R31 ;  /* 0x000000ffff1f8224 */ /* 0x000fe200078e0a1f */
[----:B------:R-:W-:Y:S02]  /*2e70*/  @!P4 LOP3.LUT R31, RZ, R15, RZ, 0x33, !PT ;  /* 0x0000000fff1fc212 */ /* 0x000fe400078e33ff */
[----:B------:R-:W-:Y:S01]  /*2e80*/  ISETP.GE.AND P0, PT, R12, RZ, PT ;  /* 0x000000ff0c00720c */ /* 0x000fe20003f06270 */
[----:B------:R-:W-:Y:S02]  /*2e90*/  @!P3 IMAD.IADD R18, R18, 0x1, -R17 ;  /* 0x000000011212b824 */ /* 0x000fe400078e0a11 */
[----:B------:R-:W-:Y:S01]  /*2ea0*/  @!P1 IADD3 R11, PT, PT, R11, -R14, RZ ;  /* 0x8000000e0b0b9210 */ /* 0x000fe20007ffe0ff */
[----:B------:R-:W-:Y:S01]  /*2eb0*/  @!P3 VIADD R32, R32, 0x1 ;  /* 0x000000012020b836 */ /* 0x000fe20000000000 */
[----:B------:R-:W-:-:S02]  /*2ec0*/  ISETP.NE.AND P3, PT, R5, RZ, PT ;  /* 0x000000ff0500720c */ /* 0x000fc40003f65270 */
[----:B------:R-:W-:Y:S01]  /*2ed0*/  ISETP.GE.U32.AND P6, PT, R18, R17, PT ;  /* 0x000000111200720c */ /* 0x000fe20003fc6070 */
[----:B------:R-:W-:Y:S01]  /*2ee0*/  IMAD.WIDE R16, R31, UR13, RZ ;  /* 0x0000000d1f107c25 */ /* 0x000fe2000f8e02ff */
[----:B------:R-:W-:Y:S02]  /*2ef0*/  ISETP.GE.U32.AND P4, PT, R11, R14, PT ;  /* 0x0000000e0b00720c */ /* 0x000fe40003f86070 */
[----:B------:R-:W-:Y:S01]  /*2f00*/  @!P1 IADD3 R20, PT, PT, R20, 0x1, RZ ;  /* 0x0000000114149810 */ /* 0x000fe20007ffe0ff */
[----:B------:R-:W-:Y:S02]  /*2f10*/  IMAD.MOV R11, RZ, RZ, -R27 ;  /* 0x000000ffff0b7224 */ /* 0x000fe400078e0a1b */
[----:B------:R-:W-:-:S04]  /*2f20*/  IMAD.WIDE.U32 R12, R0, UR4, R16 ;  /* 0x00000004000c7c25 */ /* 0x000fc8000f8e0010 */
[----:B------:R-:W-:Y:S02]  /*2f30*/  IMAD.MOV R31, RZ, RZ, -R31 ;  /* 0x000000ffff1f7224 */ /* 0x000fe400078e0a1f */
[----:B------:R-:W-:Y:S02]  /*2f40*/  @P6 VIADD R32, R32, 0x1 ;  /* 0x0000000120206836 */ /* 0x000fe40000000000 */
[----:B------:R-:W-:Y:S01]  /*2f50*/  @P4 IADD3 R20, PT, PT, R20, 0x1, RZ ;  /* 0x0000000114144810 */ /* 0x000fe20007ffe0ff */
[----:B------:R-:W-:Y:S01]  /*2f60*/  IMAD R11, R9, R11, R30 ;  /* 0x0000000b090b7224 */ /* 0x000fe200078e021e */
[----:B------:R-:W-:Y:S01]  /*2f70*/  IADD3 R9, PT, PT, -R25, RZ, RZ ;  /* 0x000000ff19097210 */ /* 0x000fe20007ffe1ff */
[----:B------:R-:W-:Y:S01]  /*2f80*/  @!P2 IMAD.MOV R32, RZ, RZ, -R32 ;  /* 0x000000ffff20a224 */ /* 0x000fe200078e0a20 */
[----:B------:R-:W-:Y:S01]  /*2f90*/  @!P5 LOP3.LUT R32, RZ, R8, RZ, 0x33, !PT ;  /* 0x00000008ff20d212 */ /* 0x000fe200078e33ff */
[----:B------:R-:W-:Y:S01]  /*2fa0*/  @!P0 IMAD.MOV R20, RZ, RZ, -R20 ;  /* 0x000000ffff148224 */ /* 0x000fe200078e0a14 */
[----:B------:R-:W-:Y:S01]  /*2fb0*/  @!P3 LOP3.LUT R20, RZ, R5, RZ, 0x33, !PT ;  /* 0x00000005ff14b212 */ /* 0x000fe200078e33ff */
[----:B------:R-:W-:Y:S01]  /*2fc0*/  IMAD R13, R0, UR17, R13 ;  /* 0x00000011000d7c24 */ /* 0x000fe2000f8e020d */
[----:B------:R-:W-:Y:S01]  /*2fd0*/  UIMAD UR17, UR8, UR4, URZ ;  /* 0x00000004081172a4 */ /* 0x000fe2000f8e02ff */
[----:B------:R-:W-:Y:S01]  /*2fe0*/  IMAD R31, R15, R31, R2 ;  /* 0x0000001f0f1f7224 */ /* 0x000fe200078e0202 */
[----:B------:R-:W-:Y:S01]  /*2ff0*/  IADD3 R0, PT, PT, -R20, RZ, RZ ;  /* 0x000000ff14007210 */ /* 0x000fe20007ffe1ff */
[----:B------:R-:W-:-:S02]  /*3000*/  IMAD.MOV R2, RZ, RZ, -R32 ;  /* 0x000000ffff027224 */ /* 0x000fc400078e0a20 */
        /* <DEDUP_REMOVED lines=21> */
.L_x_394:
[----:B------:R-:W0:Y:S01]  /*3160*/  LDC.64 R4, c[0x0][0x420] ;  /* 0x00010800ff047b82 */ /* 0x000e220000000a00 */
[----:B------:R-:W-:-:S05]  /*3170*/  IADD3 R2, PT, PT, R2, UR15, RZ ;  /* 0x0000000f02027c10 */ /* 0x000fca000fffe0ff */
[----:B0-----:R-:W-:-:S05]  /*3180*/  IMAD.WIDE.U32 R2, R2, 0x4, R4 ;  /* 0x0000000402027825 */ /* 0x001fca00078e0004 */
[----:B------:R1:W-:Y:S02]  /*3190*/  STG.E desc[UR10][R2.64], R22 ;  /* 0x0000001602007986 */ /* 0x0003e4000c10190a */
.L_x_393:
[----:B------:R-:W-:Y:S05]  /*31a0*/  BSYNC.RECONVERGENT B1 ;  /* 0x0000000000017941 */ /* 0x000fea0003800200 */
.L_x_392:
        /* <DEDUP_REMOVED lines=17> */
.L_x_401:
[----:B------:R-:W-:Y:S05]  /*32c0*/  BSYNC.RECONVERGENT B0 ;  /* 0x0000000000007941 */ /* 0x000fea0003800200 */
.L_x_400:
[----:B------:R-:W-:Y:S01]  /*32d0*/  BAR.SYNC.DEFER_BLOCKING 0x0 ;  /* 0x0000000000007b1d */ /* 0x000fe20000010000 */
[----:B------:R-:W-:Y:S01]  /*32e0*/  UISETP.GE.AND UP0, UPT, UR6, 0x1, UPT ;  /* 0x000000010600788c */ /* 0x000fe2000bf06270 */
[----:B------:R-:W-:Y:S01]  /*32f0*/  HFMA2 R0, -RZ, RZ, 0, 0 ;  /* 0x00000000ff007431 */ /* 0x000fe200000001ff */
[----:B------:R-:W-:Y:S01]  /*3300*/  SHF.R.U32.HI R12, RZ, 0x5, R7 ;  /* 0x00000005ff0c7819 */ /* 0x000fe20000011607 */
[----:B------:R-:W-:Y:S01]  /*3310*/  IMAD.SHL.U32 R7, R7, 0x4, RZ ;  /* 0x0000000407077824 */ /* 0x000fe200078e00ff */
[----:B012---:R-:W-:Y:S01]  /*3320*/  CS2R R2, SRZ ;  /* 0x0000000000027805 */ /* 0x007fe2000001ff00 */
[----:B------:R-:W-:-:S04]  /*3330*/  IMAD.MOV.U32 R5, RZ, RZ, RZ ;  /* 0x000000ffff057224 */ /* 0x000fc800078e00ff */
[----:B------:R-:W-:Y:S05]  /*3340*/  BRA.U !UP0, `(.L_x_402) ;  /* 0x0000001108d07547 */ /* 0x000fea000b800000 */
[----:B------:R-:W0:Y:S01]  /*3350*/  LDCU UR12, c[0x0][0x44c] ;  /* 0x00008980ff0c77ac */ /* 0x000e220008000800 */
[----:B------:R-:W-:Y:S01]  /*3360*/  IMAD.MOV.U32 R13, RZ, RZ, RZ ;  /* 0x000000ffff0d7224 */ /* 0x000fe200078e00ff */
[----:B------:R-:W-:Y:S02]  /*3370*/  CS2R R10, SRZ ;  /* 0x00000000000a7805 */ /* 0x000fe4000001ff00 */
[----:B------:R-:W-:Y:S01]  /*3380*/  CS2R R8, SRZ ;  /* 0x0000000000087805 */ /* 0x000fe2000001ff00 */
[----:B------:R-:W1:Y:S01]  /*3390*/  LDCU.64 UR4, c[0x0][0x3f8] ;  /* 0x00007f00ff0477ac */ /* 0x000e620008000a00 */
[----:B------:R-:W-:Y:S02]  /*33a0*/  UISETP.GE.U32.AND UP0, UPT, UR6, 0x4, UPT ;  /* 0x000000040600788c */ /* 0x000fe4000bf06070 */
[----:B------:R-:W-:Y:S02]  /*33b0*/  UIADD3 UR13, UPT, UPT, UR16, -UR15, URZ ;  /* 0x8000000f100d7290 */ /* 0x000fe4000fffe0ff */
[----:B------:R-:W-:-:S02]  /*33c0*/  ULOP3.LUT UR9, UR6, 0x3, URZ, 0xc0, !UPT ;  /* 0x0000000306097892 */ /* 0x000fc4000f8ec0ff */
[----:B0-----:R-:W-:Y:S02]  /*33d0*/  UIMAD UR7, UR15, UR12, URZ ;  /* 0x0000000c0f0772a4 */ /* 0x001fe4000f8e02ff */
[----:B------:R-:W-:-:S04]  /*33e0*/  UIMAD UR12, UR16, UR12, URZ ;  /* 0x0000000c100c72a4 */ /* 0x000fc8000f8e02ff */
[----:B------:R-:W-:Y:S01]  /*33f0*/  IMAD.U32 R15, RZ, RZ, UR7 ;  /* 0x00000007ff0f7e24 */ /* 0x000fe2000f8e00ff */
[----:B------:R-:W-:-:S04]  /*3400*/  IADD3 R0, P0, PT, R7, UR7, RZ ;  /* 0x0000000707007c10 */ /* 0x000fc8000ff1e0ff */
        /* <DEDUP_REMOVED lines=29> */
.L_x_406:
        /* <DEDUP_REMOVED lines=133> */
.L_x_405:
        /* <DEDUP_REMOVED lines=73> */
.L_x_407:
[----:B------:R-:W-:-:S09]  /*42c0*/  UISETP.NE.OR UP1, UPT, UR5, URZ, UP1 ;  /* 0x000000ff0500728c */ /* 0x000fd20008f25670 */
[----:B------:R-:W-:Y:S05]  /*42d0*/  BRA.U !UP1, `(.L_x_403) ;  /* 0x0000000109947547 */ /* 0x000fea000b800000 */
.L_x_404:
[----:B------:R-:W-:-:S13]  /*42e0*/  ISETP.GE.AND P0, PT, R12, UR13, PT ;  /* 0x0000000d0c007c0c */ /* 0x000fda000bf06270 */
.L_x_408:
        /* <DEDUP_REMOVED lines=36> */
.L_x_403:
        /* <DEDUP_REMOVED lines=10> */
.L_x_409:
        /* <DEDUP_REMOVED lines=12> */
.L_x_402:
        /* <DEDUP_REMOVED lines=19> */
[----:B------:R-:W-:Y:S02]  /*47c0*/  IMAD R11, R4, R10, RZ ;  /* 0x0000000a040b7224 */ /* 0x000fe400078e02ff */
[----:B------:R-:W0:Y:S02]  /*47d0*/  I2F.RP R4, R8 ;  /* 0x0000000800047306 */ /* 0x000e240000209400 */
[----:B------:R-:W-:-:S06]  /*47e0*/  IMAD.HI.U32 R11, R15, R11, R14 ;  /* 0x0000000b0f0b7227 */ /* 0x000fcc00078e000e */
[----:B------:R-:W-:-:S04]  /*47f0*/  IMAD.HI.U32 R11, R11, R12, RZ ;  /* 0x0000000c0b0b7227 */ /* 0x000fc800078e00ff */
[----:B------:R-:W-:Y:S01]  /*4800*/  IMAD R15, R11, R6, R12 ;  /* 0x000000060b0f7224 */ /* 0x000fe200078e020c */
[----:B------:R-:W-:Y:S01]  /*4810*/  LOP3.LUT R6, R13, UR8, RZ, 0x3c, !PT ;  /* 0x000000080d067c12 */ /* 0x000fe2000f8e3cff */
[----:B0-----:R-:W0:Y:S03]  /*4820*/  MUFU.RCP R4, R4 ;  /* 0x0000000400047308 */ /* 0x001e260000001000 */
[----:B------:R-:W-:Y:S02]  /*4830*/  ISETP.GT.U32.AND P1, PT, R10, R15, PT ;  /* 0x0000000f0a00720c */ /* 0x000fe40003f24070 */
[----:B------:R-:W-:-:S11]  /*4840*/  ISETP.GE.AND P0, PT, R6, RZ, PT ;  /* 0x000000ff0600720c */ /* 0x000fd60003f06270 */
[----:B------:R-:W-:Y:S01]  /*4850*/  @!P1 IMAD.IADD R15, R15, 0x1, -R10 ;  /* 0x000000010f0f9824 */ /* 0x000fe200078e0a0a */
[----:B------:R-:W-:Y:S01]  /*4860*/  @!P1 IADD3 R11, PT, PT, R11, 0x1, RZ ;  /* 0x000000010b0b9810 */ /* 0x000fe20007ffe0ff */
[----:B0-----:R-:W-:Y:S01]  /*4870*/  VIADD R14, R4, 0xffffffe ;  /* 0x0ffffffe040e7836 */ /* 0x001fe20000000000 */
[----:B------:R-:W-:Y:S02]  /*4880*/  ISETP.NE.AND P1, PT, RZ, UR8, PT ;  /* 0x00000008ff007c0c */ /* 0x000fe4000bf25270 */
[----:B------:R-:W-:Y:S02]  /*4890*/  ISETP.GE.U32.AND P2, PT, R15, R10, PT ;  /* 0x0000000a0f00720c */ /* 0x000fe40003f46070 */
[----:B------:R-:W0:Y:S11]  /*48a0*/  F2I.FTZ.U32.TRUNC.NTZ R15, R14 ;  /* 0x0000000e000f7305 */ /* 0x000e36000021f000 */
[----:B------:R-:W-:-:S02]  /*48b0*/  @P2 VIADD R11, R11, 0x1 ;  /* 0x000000010b0b2836 */ /* 0x000fc40000000000 */
[----:B0-----:R-:W-:-:S03]  /*48c0*/  IMAD.MOV R17, RZ, RZ, -R15 ;  /* 0x000000ffff117224 */ /* 0x001fc600078e0a0f */
[----:B------:R-:W-:Y:S02]  /*48d0*/  @!P0 IADD3 R11, PT, PT, -R11, RZ, RZ ;  /* 0x000000ff0b0b8210 */ /* 0x000fe40007ffe1ff */
[----:B------:R-:W-:Y:S01]  /*48e0*/  @!P1 LOP3.LUT R11, RZ, UR8, RZ, 0x33, !PT ;  /* 0x00000008ff0b9c12 */ /* 0x000fe2000f8e33ff */
[----:B------:R-:W-:Y:S01]  /*48f0*/  IMAD R6, R17, R8, RZ ;  /* 0x0000000811067224 */ /* 0x000fe200078e02ff */
[----:B------:R-:W-:-:S03]  /*4900*/  MOV R14, RZ ;  /* 0x000000ff000e7202 */ /* 0x000fc60000000f00 */
[----:B------:R-:W-:Y:S02]  /*4910*/  IMAD R10, R11, UR8, RZ ;  /* 0x000000080b0a7c24 */ /* 0x000fe4000f8e02ff */
[----:B------:R-:W-:Y:S01]  /*4920*/  IMAD.HI.U32 R6, R15, R6, R14 ;  /* 0x000000060f067227 */ /* 0x000fe200078e000e */
[----:B------:R-:W-:-:S03]  /*4930*/  LOP3.LUT R14, R7, 0x7c, RZ, 0xc0, !PT ;  /* 0x0000007c070e7812 */ /* 0x000fc600078ec0ff */
[----:B------:R-:W-:-:S05]  /*4940*/  IMAD.IADD R12, R13, 0x1, -R10 ;  /* 0x000000010d0c7824 */ /* 0x000fca00078e0a0a */
[----:B------:R-:W-:Y:S02]  /*4950*/  IABS R4, R12 ;  /* 0x0000000c00047213 */ /* 0x000fe40000000000 */
[----:B------:R-:W-:-:S03]  /*4960*/  LOP3.LUT R12, R12, R9, RZ, 0x3c, !PT ;  /* 0x000000090c0c7212 */ /* 0x000fc600078e3cff */
[----:B------:R-:W-:Y:S01]  /*4970*/  IMAD.HI.U32 R6, R6, R4, RZ ;  /* 0x0000000406067227 */ /* 0x000fe200078e00ff */
[----:B------:R-:W-:-:S03]  /*4980*/  ISETP.GE.AND P1, PT, R12, RZ, PT ;  /* 0x000000ff0c00720c */ /* 0x000fc60003f26270 */
[----:B------:R-:W-:-:S04]  /*4990*/  IMAD.MOV R15, RZ, RZ, -R6 ;  /* 0x000000ffff0f7224 */ /* 0x000fc800078e0a06 */
[----:B------:R-:W-:Y:S01]  /*49a0*/  IMAD R15, R8, R15, R4 ;  /* 0x0000000f080f7224 */ /* 0x000fe200078e0204 */
[----:B------:R-:W-:-:S04]  /*49b0*/  SHF.R.S32.HI R4, RZ, 0x1f, R11 ;  /* 0x0000001fff047819 */ /* 0x000fc8000001140b */
[----:B------:R-:W-:Y:S01]  /*49c0*/  ISETP.GT.U32.AND P0, PT, R8, R15, PT ;  /* 0x0000000f0800720c */ /* 0x000fe20003f04070 */
[----:B-1----:R-:W-:-:S12]  /*49d0*/  IMAD R4, R4, UR4, RZ ;  /* 0x0000000404047c24 */ /* 0x002fd8000f8e02ff */
[-C--:B------:R-:W-:Y:S01]  /*49e0*/  @!P0 IADD3 R15, PT, PT, R15, -R8.reuse, RZ ;  /* 0x800000080f0f8210 */ /* 0x080fe20007ffe0ff */
[----:B------:R-:W-:Y:S01]  /*49f0*/  @!P0 VIADD R6, R6, 0x1 ;  /* 0x0000000106068836 */ /* 0x000fe20000000000 */
[----:B------:R-:W-:Y:S02]  /*4a00*/  ISETP.NE.AND P0, PT, R9, RZ, PT ;  /* 0x000000ff0900720c */ /* 0x000fe40003f05270 */
[----:B------:R-:W-:Y:S01]  /*4a10*/  ISETP.GE.U32.AND P2, PT, R15, R8, PT ;  /* 0x000000080f00720c */ /* 0x000fe20003f46070 */
[----:B------:R-:W-:-:S03]  /*4a20*/  HFMA2 R15, -RZ, RZ, 0, 0 ;  /* 0x00000000ff0f7431 */ /* 0x000fc600000001ff */
[----:B------:R-:W-:-:S09]  /*4a30*/  IMAD.WIDE.U32 R14, R11, UR4, R14 ;  /* 0x000000040b0e7c25 */ /* 0x000fd2000f8e000e */
[----:B------:R-:W-:Y:S01]  /*4a40*/  @P2 IADD3 R6, PT, PT, R6, 0x1, RZ ;  /* 0x0000000106062810 */ /* 0x000fe20007ffe0ff */
[----:B------:R-:W-:Y:S01]  /*4a50*/  IMAD R11, R11, UR5, R4 ;  /* 0x000000050b0b7c24 */ /* 0x000fe2000f8e0204 */
[----:B------:R-:W0:Y:S03]  /*4a60*/  LDCU.64 UR4, c[0x0][0x3f0] ;  /* 0x00007e00ff0477ac */ /* 0x000e260008000a00 */
[----:B------:R-:W-:Y:S01]  /*4a70*/  @!P1 IMAD.MOV R6, RZ, RZ, -R6 ;  /* 0x000000ffff069224 */ /* 0x000fe200078e0a06 */
[----:B------:R-:W-:Y:S01]  /*4a80*/  @!P0 LOP3.LUT R6, RZ, R9, RZ, 0x33, !PT ;  /* 0x00000009ff068212 */ /* 0x000fe200078e33ff */
[----:B------:R-:W-:-:S03]  /*4a90*/  IMAD.IADD R15, R15, 0x1, R11 ;  /* 0x000000010f0f7824 */ /* 0x000fc600078e020b */
[----:B------:R-:W-:Y:S01]  /*4aa0*/  SHF.R.S32.HI R4, RZ, 0x1f, R6 ;  /* 0x0000001fff047819 */ /* 0x000fe20000011406 */
[C---:B------:R-:W-:Y:S02]  /*4ab0*/  IMAD R10, R6.reuse, R9, R10 ;  /* 0x00000009060a7224 */ /* 0x040fe400078e020a */
[----:B---3--:R-:W-:-:S03]  /*4ac0*/  IMAD.WIDE.U32 R14, R6, UR12, R14 ;  /* 0x0000000c060e7c25 */ /* 0x008fc6000f8e000e */
[----:B------:R-:W-:Y:S01]  /*4ad0*/  IADD3 R10, PT, PT, R13, -R10, RZ ;  /* 0x8000000a0d0a7210 */ /* 0x000fe20007ffe0ff */
[----:B------:R-:W-:-:S04]  /*4ae0*/  IMAD R7, R4, UR12, RZ ;  /* 0x0000000c04077c24 */ /* 0x000fc8000f8e02ff */
[----:B------:R-:W-:Y:S01]  /*4af0*/  IMAD R9, R6, UR13, R7 ;  /* 0x0000000d06097c24 */ /* 0x000fe2000f8e0207 */
[----:B------:R-:W-:-:S03]  /*4b00*/  SHF.R.S32.HI R7, RZ, 0x1f, R10 ;  /* 0x0000001fff077819 */ /* 0x000fc6000001140a */
[----:B------:R-:W-:Y:S02]  /*4b10*/  IMAD.IADD R15, R15, 0x1, R9 ;  /* 0x000000010f0f7824 */ /* 0x000fe400078e0209 */
        /* <DEDUP_REMOVED lines=8> */
        .weak           $__internal_10_$__cuda_sm20_div_s64
        .type           $__internal_10_$__cuda_sm20_div_s64,@function
        .size           $__internal_10_$__cuda_sm20_div_s64,(.L_x_14858 - $__internal_10_$__cuda_sm20_div_s64)
$__internal_10_$__cuda_sm20_div_s64:
        /* <DEDUP_REMOVED lines=83> */
[----:B------:R-:W-:Y:S05]  /*50d0*/  RET.REL.NODEC R12 `(_ZN5flash32flash_fwd_splitkv_combine_kernelI23Flash_fwd_kernel_traitsILi128ELi64ELi128ELi4ELb0ELb0EN7cutlass10bfloat16_tE19Flash_kernel_traitsILi128ELi64ELi128ELi4ES3_EELi4ELi4ELb1EEEvNS_16Flash_fwd_paramsE) ;  /* 0xffffffac0cc87950 */ /* 0x000fea0003c3ffff */
.L_x_410:
        /* <DEDUP_REMOVED lines=10> */
.L_x_14858:


//--------------------- .text._ZN5flash32flash_fwd_splitkv_combine_kernelI23Flash_fwd_kernel_traitsILi128ELi64ELi128ELi4ELb0ELb0EN7cutlass10bfloat16_tE19Flash_kernel_traitsILi128ELi64ELi128ELi4ES3_EELi4ELi3ELb1EEEvNS_16Flash_fwd_paramsE --------------------------
	.section	.text._ZN5flash32flash_fwd_splitkv_combine_kernelI23Flash_fwd_kernel_traitsILi128ELi64ELi128ELi4ELb0ELb0EN7cutlass10bfloat16_tE19Flash_kernel_traitsILi128ELi64ELi128ELi4ES3_EELi4ELi3ELb1EEEvNS_16Flash_fwd_paramsE,"ax",@progbits
	.align	128
        .global         _ZN5flash32flash_fwd_splitkv_combine_kernelI23Flash_fwd_kernel_traitsILi128ELi64ELi128ELi4ELb0ELb0EN7cutlass10bfloat16_tE19Flash_kernel_traitsILi128ELi64ELi128ELi4ES3_EELi4ELi3ELb1EEEvNS_16Flash_fwd_paramsE
        .type           _ZN5flash32flash_fwd_splitkv_combine_kernelI23Flash_fwd_kernel_traitsILi128ELi64ELi128ELi4ELb0ELb0EN7cutlass10bfloat16_tE19Flash_kernel_traitsILi128ELi64ELi128ELi4ES3_EELi4ELi3ELb1EEEvNS_16Flash_fwd_paramsE,@function
        .size           _ZN5flash32flash_fwd_splitkv_combine_kernelI23Flash_fwd_kernel_traitsILi128ELi64ELi128ELi4ELb0ELb0EN7cutlass10bfloat16_tE19Flash_kernel_traitsILi128ELi64ELi128ELi4ES3_EELi4ELi3ELb1EEEvNS_16Flash_fwd_paramsE,(.L_x_14859 - _ZN5flash32flash_fwd_splitkv_combine_kernelI23Flash_fwd_kernel_traitsILi128ELi64ELi128ELi4ELb0ELb0EN7cutlass10bfloat16_tE19Flash_kernel_traitsILi128ELi64ELi128ELi4ES3_EELi4ELi3ELb1EEEvNS_16Flash_fwd_paramsE)
        .other          _ZN5flash32flash_fwd_splitkv_combine_kernelI23Flash_fwd_kernel_traitsILi128ELi64ELi128ELi4ELb0ELb0EN7cutlass10bfloat16_tE19Flash_kernel_traitsILi128ELi64ELi128ELi4ES3_EELi4ELi3ELb1EEEvNS_16Flash_fwd_paramsE,@"STO_CUDA_ENTRY STV_DEFAULT"
_ZN5flash32flash_fwd_splitkv_combine_kernelI23Flash_fwd_kernel_traitsILi128ELi64ELi128ELi4ELb0ELb0EN7cutlass10bfloat16_tE19Flash_kernel_traitsILi128ELi64ELi128ELi4ES3_EELi4ELi3ELb1EEEvNS_16Flash_fwd_paramsE:
.text._ZN5flash32flash_fwd_splitkv_combine_kernelI23Flash_fwd_kernel_traitsILi128ELi64ELi128ELi4ELb0ELb0EN7cutlass10bfloat16_tE19Flash_kernel_traitsILi128ELi64ELi128ELi4ES3_EELi4ELi3ELb1EEEvNS_16Flash_fwd_paramsE:
        /* <DEDUP_REMOVED lines=38> */
.L_x_411:
[----:B------:R-:W-:Y:S01]  /*0260*/  IMAD.U32 R14, RZ, RZ, UR16 ;  /* 0x00000010ff0e7e24 */ /* 0x000fe2000f8e00ff */
[----:B------:R-:W-:Y:S01]  /*0270*/  MOV R18, UR14 ;  /* 0x0000000e00127c02 */ /* 0x000fe20008000f00 */
[----:B------:R-:W-:Y:S01]  /*0280*/  IMAD.U32 R19, RZ, RZ, UR17 ;  /* 0x00000011ff137e24 */ /* 0x000fe2000f8e00ff */
[----:B------:R-:W-:Y:S02]  /*0290*/  MOV R17, UR9 ;  /* 0x0000000900117c02 */ /* 0x000fe40008000f00 */
[----:B------:R-:W-:Y:S02]  /*02a0*/  MOV R16, 0x2c0 ;  /* 0x000002c000107802 */ /* 0x000fe40000000f00 */
[----:B------:R-:W-:Y:S05]  /*02b0*/  CALL.REL.NOINC `($__internal_11_$__cuda_sm20_div_s64) ;  /* 0x0000004800307944 */ /* 0x000fea0003c00000 */
.L_x_412:
        /* <DEDUP_REMOVED lines=30> */
.L_x_414:
[----:B------:R-:W-:Y:S01]  /*04a0*/  IMAD.MOV.U32 R14, RZ, RZ, R10 ;  /* 0x000000ffff0e7224 */ /* 0x000fe200078e000a */
[----:B------:R-:W-:Y:S02]  /*04b0*/  MOV R19, R11 ;  /* 0x0000000b00137202 */ /* 0x000fe40000000f00 */
[----:B------:R-:W-:Y:S02]  /*04c0*/  MOV R16, 0x4e0 ;  /* 0x000004e000107802 */ /* 0x000fe40000000f00 */
[----:B------:R-:W-:Y:S05]  /*04d0*/  CALL.REL.NOINC `($__internal_11_$__cuda_sm20_div_s64) ;  /* 0x0000004400a87944 */ /* 0x000fea0003c00000 */
[----:B------:R-:W-:Y:S02]  /*04e0*/  MOV R4, R10 ;  /* 0x0000000a00047202 */ /* 0x000fe40000000f00 */
[----:B------:R-:W-:Y:S02]  /*04f0*/  MOV R5, R11 ;  /* 0x0000000b00057202 */ /* 0x000fe40000000f00 */
.L_x_415:
[----:B------:R-:W-:Y:S05]  /*0500*/  BSYNC.RECONVERGENT B0 ;  /* 0x0000000000007941 */ /* 0x000fea0003800200 */
.L_x_413:
        /* <DEDUP_REMOVED lines=57> */
.L_x_417:
[----:B------:R-:W-:Y:S01]  /*08a0*/  IMAD.MOV.U32 R14, RZ, RZ, R18 ;  /* 0x000000ffff0e7224 */ /* 0x000fe200078e0012 */
[----:B------:R-:W-:Y:S01]  /*08b0*/  MOV R18, R9 ;  /* 0x0000000900127202 */ /* 0x000fe20000000f00 */
[----:B------:R-:W-:Y:S01]  /*08c0*/  IMAD.MOV.U32 R19, RZ, RZ, R17 ;  /* 0x000000ffff137224 */ /* 0x000fe200078e0011 */
[----:B------:R-:W-:Y:S02]  /*08d0*/  MOV R17, R25 ;  /* 0x0000001900117202 */ /* 0x000fe40000000f00 */
[----:B------:R-:W-:Y:S02]  /*08e0*/  MOV R16, 0x900 ;  /* 0x0000090000107802 */ /* 0x000fe40000000f00 */
[----:B------:R-:W-:Y:S05]  /*08f0*/  CALL.REL.NOINC `($__internal_11_$__cuda_sm20_div_s64) ;  /* 0x0000004000a07944 */ /* 0x000fea0003c00000 */
.L_x_418:
[----:B------:R-:W-:Y:S05]  /*0900*/  BSYNC.RECONVERGENT B0 ;  /* 0x0000000000007941 */ /* 0x000fea0003800200 */
.L_x_416:
        /* <DEDUP_REMOVED lines=123> */
.L_x_420:
[----:B------:R-:W-:Y:S01]  /*10c0*/  IMAD.MOV.U32 R14, RZ, RZ, R10 ;  /* 0x000000ffff0e7224 */ /* 0x000fe200078e000a */
[----:B------:R-:W-:Y:S01]  /*10d0*/  MOV R18, R8 ;  /* 0x0000000800127202 */ /* 0x000fe20000000f00 */
[----:B------:R-:W-:Y:S01]  /*10e0*/  IMAD.MOV.U32 R19, RZ, RZ, R11 ;  /* 0x000000ffff137224 */ /* 0x000fe200078e000b */
[----:B------:R-:W-:Y:S02]  /*10f0*/  MOV R17, R0 ;  /* 0x0000000000117202 */ /* 0x000fe40000000f00 */
[----:B------:R-:W-:Y:S02]  /*1100*/  MOV R16, 0x1120 ;  /* 0x0000112000107802 */ /* 0x000fe40000000f00 */
[----:B------:R-:W-:Y:S05]  /*1110*/  CALL.REL.NOINC `($__internal_11_$__cuda_sm20_div_s64) ;  /* 0x0000003800987944 */ /* 0x000fea0003c00000 */
[----:B------:R-:W-:Y:S02]  /*1120*/  MOV R32, R10 ;  /* 0x0000000a00207202 */ /* 0x000fe40000000f00 */
[----:B------:R-:W-:Y:S02]  /*1130*/  MOV R33, R11 ;  /* 0x0000000b00217202 */ /* 0x000fe40000000f00 */
.L_x_421:
[----:B------:R-:W-:Y:S05]  /*1140*/  BSYNC.RECONVERGENT B0 ;  /* 0x0000000000007941 */ /* 0x000fea0003800200 */
.L_x_419:
        /* <DEDUP_REMOVED lines=57> */
.L_x_423:
[----:B------:R-:W-:Y:S01]  /*14e0*/  IMAD.MOV.U32 R14, RZ, RZ, R4 ;  /* 0x000000ffff0e7224 */ /* 0x000fe200078e0004 */
[----:B------:R-:W-:Y:S01]  /*14f0*/  MOV R19, R5 ;  /* 0x0000000500137202 */ /* 0x000fe20000000f00 */
[----:B------:R-:W-:Y:S01]  /*1500*/  IMAD.MOV.U32 R18, RZ, RZ, R6 ;  /* 0x000000ffff127224 */ /* 0x000fe200078e0006 */
[----:B------:R-:W-:Y:S02]  /*1510*/  MOV R16, 0x1530 ;  /* 0x0000153000107802 */ /* 0x000fe40000000f00 */
[----:B------:R-:W-:Y:S05]  /*1520*/  CALL.REL.NOINC `($__internal_11_$__cuda_sm20_div_s64) ;  /* 0x0000003400947944 */ /* 0x000fea0003c00000 */
[----:B------:R-:W-:Y:S02]  /*1530*/  MOV R20, R10 ;  /* 0x0000000a00147202 */ /* 0x000fe40000000f00 */
[----:B------:R-:W-:Y:S02]  /*1540*/  MOV R21, R11 ;  /* 0x0000000b00157202 */ /* 0x000fe40000000f00 */
.L_x_424:
[----:B------:R-:W-:Y:S05]  /*1550*/  BSYNC.RECONVERGENT B0 ;  /* 0x0000000000007941 */ /* 0x000fea0003800200 */
.L_x_422:
[----:B------:R-:W0:Y:S01]  /*1560*/  LDCU UR5, c[0x0][0x434] ;  /* 0x00008680ff0577ac */ /* 0x000e220008000800 */
[----:B------:R-:W1:Y:S01]  /*1570*/  S2R R7, SR_TID.X ;  /* 0x0000000000077919 */ /* 0x000e620000002100 */
[----:B------:R-:W-:Y:S01]  /*1580*/  BSSY.RECONVERGENT B0, `(.L_x_425) ;  /* 0x0000046000007945 */ /* 0x000fe20003800200 */
[----:B------:R-:W-:Y:S01]  /*1590*/  IMAD.MOV.U32 R23, RZ, RZ, -0x800000 ;  /* 0xff800000ff177424 */ /* 0x000fe200078e00ff */
[----:B------:R-:W2:Y:S01]  /*15a0*/  LDCU UR18, c[0x0][0x534] ;  /* 0x0000a680ff1277ac */ /* 0x000ea20008000800 */
        /* <DEDUP_REMOVED lines=8> */
[----:B------:R-:W-:Y:S02]  /*1630*/  SHF.R.U32.HI R15, RZ, 0x2, R7 ;  /* 0x00000002ff0f7819 */ /* 0x000fe40000011607 */
[----:B------:R-:W-:-:S03]  /*1640*/  LOP3.LUT R24, R7, 0x7, RZ, 0xc0, !PT ;  /* 0x0000000707187812 */ /* 0x000fc600078ec0ff */
[----:B0-----:R-:W0:Y:S02]  /*1650*/  MUFU.RCP R10, R12 ;  /* 0x0000000c000a7308 */ /* 0x001e240000001000 */
[----:B0-----:R-:W-:Y:S02]  /*1660*/  VIADD R10, R10, 0xffffffe ;  /* 0x0ffffffe0a0a7836 */ /* 0x001fe40000000000 */
[----:B------:R-:W-:-:S04]  /*1670*/  IMAD.MOV.U32 R12, RZ, RZ, -0x800000 ;  /* 0xff800000ff0c7424 */ /* 0x000fc800078e00ff */
[----:B------:R-:W0:Y:S02]  /*1680*/  F2I.FTZ.U32.TRUNC.NTZ R11, R10 ;  /* 0x0000000a000b7305 */ /* 0x000e24000021f000 */
[--C-:B0-----:R-:W-:Y:S02]  /*1690*/  IMAD.MOV R3, RZ, RZ, -R11.reuse ;  /* 0x000000ffff037224 */ /* 0x101fe400078e0a0b */
[----:B------:R-:W-:Y:S02]  /*16a0*/  IMAD.MOV.U32 R10, RZ, RZ, RZ ;  /* 0x000000ffff0a7224 */ /* 0x000fe400078e00ff */
[----:B------:R-:W-:Y:S01]  /*16b0*/  IMAD R4, R3, R5, RZ ;  /* 0x0000000503047224 */ /* 0x000fe200078e02ff */
[----:B------:R-:W-:Y:S02]  /*16c0*/  IABS R3, R2 ;  /* 0x0000000200037213 */ /* 0x000fe40000000000 */
[----:B------:R-:W-:Y:S01]  /*16d0*/  LOP3.LUT R2, R2, UR5, RZ, 0x3c, !PT ;  /* 0x0000000502027c12 */ /* 0x000fe2000f8e3cff */
[----:B------:R-:W-:-:S03]  /*16e0*/  IMAD.HI.U32 R4, R11, R4, R10 ;  /* 0x000000040b047227 */ /* 0x000fc600078e000a */
[----:B------:R-:W-:-:S03]  /*16f0*/  ISETP.GE.AND P2, PT, R2, RZ, PT ;  /* 0x000000ff0200720c */ /* 0x000fc60003f46270 */
        /* <DEDUP_REMOVED lines=11> */
[----:B0-----:R-:W-:Y:S02]  /*17b0*/  @!P1 LEA R2, R4, R5, 0x18 ;  /* 0x0000000504029211 */ /* 0x001fe400078ec0ff */
[----:B------:R-:W-:Y:S02]  /*17c0*/  @!P1 SHF.L.U32 R5, R7, 0x2, RZ ;  /* 0x0000000207059819 */ /* 0x000fe400000006ff */
[----:B------:R-:W-:Y:S01]  /*17d0*/  @!P1 MOV R4, 0x400 ;  /* 0x0000040000049802 */ /* 0x000fe20000000f00 */
[----:B------:R-:W-:Y:S01]  /*17e0*/  @!P1 IMAD R2, R15, 0x14, R2 ;  /* 0x000000140f029824 */ /* 0x000fe200078e0202 */
[----:B------:R-:W-:Y:S01]  /*17f0*/  @!P1 LOP3.LUT R5, R5, 0xc, RZ, 0xc0, !PT ;  /* 0x0000000c05059812 */ /* 0x000fe200078ec0ff */
[----:B------:R-:W-:Y:S01]  /*1800*/  @P3 VIADD R13, R13, 0x1 ;  /* 0x000000010d0d3836 */ /* 0x000fe20000000000 */
[----:B-1----:R-:W-:-:S03]  /*1810*/  @!P1 LEA R3, R3, R4, 0x18 ;  /* 0x0000000403039211 */ /* 0x002fc600078ec0ff */
[----:B------:R-:W-:Y:S01]  /*1820*/  @!P2 IMAD.MOV R13, RZ, RZ, -R13 ;  /* 0x000000ffff0da224 */ /* 0x000fe200078e0a0d */
[----:B------:R-:W-:Y:S01]  /*1830*/  @!P0 LOP3.LUT R13, RZ, UR5, RZ, 0x33, !PT ;  /* 0x00000005ff0d8c12 */ /* 0x000fe2000f8e33ff */
[----:B------:R-:W-:Y:S01]  /*1840*/  @!P1 IMAD.IADD R5, R2, 0x1, R5 ;  /* 0x0000000102059824 */ /* 0x000fe200078e0205 */
[----:B--2---:R-:W-:Y:S01]  /*1850*/  ISETP.GE.AND P0, PT, R15, UR18, PT ;  /* 0x000000120f007c0c */ /* 0x004fe2000bf06270 */
[----:B------:R-:W-:Y:S01]  /*1860*/  @!P1 IMAD R3, R24, 0x14, R3 ;  /* 0x0000001418039824 */ /* 0x000fe200078e0203 */
[----:B------:R-:W-:Y:S01]  /*1870*/  SHF.R.U32.HI R2, RZ, 0x3, R7 ;  /* 0x00000003ff027819 */ /* 0x000fe20000011607 */
[----:B------:R-:W-:Y:S01]  /*1880*/  IMAD R10, R13, UR10, RZ ;  /* 0x0000000a0d0a7c24 */ /* 0x000fe2000f8e02ff */
[----:B------:R-:W0:Y:S02]  /*1890*/  LDCU.64 UR10, c[0x0][0x358] ;  /* 0x00006b00ff0a77ac */ /* 0x000e240008000a00 */
[----:B------:R-:W-:Y:S02]  /*18a0*/  @!P1 LEA R4, R2, R3, 0x2 ;  /* 0x0000000302049211 */ /* 0x000fe400078e10ff */
        /* <DEDUP_REMOVED lines=19> */
.L_x_426:
[----:B0-----:R-:W-:Y:S05]  /*19e0*/  BSYNC.RECONVERGENT B0 ;  /* 0x0000000000007941 */ /* 0x001fea0003800200 */
.L_x_425:
[----:B-----5:R0:W-:Y:S01]  /*19f0*/  @!P1 STS [R5], R12 ;  /* 0x0000000c05009388 */ /* 0x0201e20000000800 */
[----:B------:R-:W2:Y:S01]  /*1a00*/  LDC R15, c[0x0][0x3e0] ;  /* 0x0000f800ff0f7b82 */ /* 0x000ea20000000800 */
[----:B------:R-:W3:Y:S07]  /*1a10*/  I2F.RP R11, R17 ;  /* 0x00000011000b7306 */ /* 0x000eee0000209400 */
[----:B------:R-:W-:Y:S01]  /*1a20*/  BAR.SYNC.DEFER_BLOCKING 0x0 ;  /* 0x0000000000007b1d */ /* 0x000fe20000010000 */
[----:B------:R-:W-:-:S05]  /*1a30*/  ISETP.NE.AND P5, PT, R10, RZ, PT ;  /* 0x000000ff0a00720c */ /* 0x000fca0003fa5270 */
[----:B------:R-:W-:Y:S01]  /*1a40*/  BSSY.RECONVERGENT B1, `(.L_x_427) ;  /* 0x0000174000017945 */ /* 0x000fe20003800200 */
[----:B---3--:R-:W3:Y:S01]  /*1a50*/  MUFU.RCP R28, R11 ;  /* 0x0000000b001c7308 */ /* 0x008ee20000001000 */
[----:B--2---:R-:W-:Y:S01]  /*1a60*/  IABS R18, R15 ;  /* 0x0000000f00127213 */ /* 0x004fe20000000000 */
[----:B------:R-:W2:Y:S04]  /*1a70*/  @!P1 LDS R23, [R4] ;  /* 0x0000000004179984 */ /* 0x000ea80000000800 */
[----:B0-----:R-:W-:Y:S02]  /*1a80*/  IMAD.MOV.U32 R12, RZ, RZ, R18 ;  /* 0x000000ffff0c7224 */ /* 0x001fe400078e0012 */
[----:B---3--:R-:W-:-:S04]  /*1a90*/  VIADD R28, R28, 0xffffffe ;  /* 0x0ffffffe1c1c7836 */ /* 0x008fc80000000000 */
[----:B------:R-:W0:Y:S02]  /*1aa0*/  F2I.FTZ.U32.TRUNC.NTZ R29, R28 ;  /* 0x0000001c001d7305 */ /* 0x000e24000021f000 */
[----:B0-----:R-:W-:Y:S02]  /*1ab0*/  IMAD.MOV R18, RZ, RZ, -R29 ;  /* 0x000000ffff127224 */ /* 0x001fe400078e0a1d */
[----:B------:R-:W-:Y:S02]  /*1ac0*/  IMAD.MOV.U32 R28, RZ, RZ, RZ ;  /* 0x000000ffff1c7224 */ /* 0x000fe400078e00ff */
[----:B------:R-:W-:-:S04]  /*1ad0*/  IMAD R18, R18, R17, RZ ;  /* 0x0000001112127224 */ /* 0x000fc800078e02ff */
[----:B------:R-:W-:Y:S01]  /*1ae0*/  IMAD.HI.U32 R18, R29, R18, R28 ;  /* 0x000000121d127227 */ /* 0x000fe200078e001c */
[----:B--2---:R-:W0:Y:S02]  /*1af0*/  SHFL.BFLY PT, R16, R23, 0x4, 0x1f ;  /* 0x0c801f0017107f89 */ /* 0x004e2400000e0000 */
[----:B0-----:R-:W-:-:S05]  /*1b00*/  FMNMX.FTZ R19, R16, R23, !PT ;  /* 0x0000001710137209 */ /* 0x001fca0007810000 */
[----:B------:R-:W0:Y:S02]  /*1b10*/  SHFL.BFLY PT, R16, R19, 0x2, 0x1f ;  /* 0x0c401f0013107f89 */ /* 0x000e2400000e0000 */
[----:B0-----:R-:W-:-:S05]  /*1b20*/  FMNMX.FTZ R16, R19, R16, !PT ;  /* 0x0000001013107209 */ /* 0x001fca0007810000 */
[----:B------:R-:W0:Y:S02]  /*1b30*/  SHFL.BFLY PT, R3, R16, 0x1, 0x1f ;  /* 0x0c201f0010037f89 */ /* 0x000e2400000e0000 */
[----:B0-----:R-:W-:Y:S02]  /*1b40*/  FMNMX.FTZ R5, R16, R3, !PT ;  /* 0x0000000310057209 */ /* 0x001fe40007810000 */
[----:B------:R-:W1:Y:S02]  /*1b50*/  I2F.RP R3, R12 ;  /* 0x0000000c00037306 */ /* 0x000e640000209400 */
[----:B------:R-:W-:-:S04]  /*1b60*/  FSETP.NEU.FTZ.AND P0, PT, R5, -INF , PT ;  /* 0xff8000000500780b */ /* 0x000fc80003f1d000 */
[----:B------:R-:W-:Y:S02]  /*1b70*/  FSEL R4, R5, RZ, P0 ;  /* 0x000000ff05047208 */ /* 0x000fe40000000000 */
[----:B------:R-:W-:-:S03]  /*1b80*/  IABS R5, R14 ;  /* 0x0000000e00057213 */ /* 0x000fc60000000000 */
[----:B------:R-:W-:Y:S02]  /*1b90*/  FADD.FTZ R22, -R4, R23 ;  /* 0x0000001704167221 */ /* 0x000fe40000010100 */
[----:B------:R-:W-:-:S04]  /*1ba0*/  IMAD.HI.U32 R18, R18, R5, RZ ;  /* 0x0000000512127227 */ /* 0x000fc800078e00ff */
[----:B------:R-:W-:Y:S01]  /*1bb0*/  FMUL.FTZ R22, R22, 1.4426950216293334961 ;  /* 0x3fb8aa3b16167820 */ /* 0x000fe20000410000 */
[----:B-1----:R-:W0:Y:S08]  /*1bc0*/  MUFU.RCP R26, R3 ;  /* 0x00000003001a7308 */ /* 0x002e300000001000 */
[----:B------:R-:W1:Y:S01]  /*1bd0*/  MUFU.EX2 R22, R22 ;  /* 0x0000001600167308 */ /* 0x000e620000000800 */
[----:B0-----:R-:W-:Y:S01]  /*1be0*/  VIADD R26, R26, 0xffffffe ;  /* 0x0ffffffe1a1a7836 */ /* 0x001fe20000000000 */
[----:B------:R-:W-:-:S06]  /*1bf0*/  IABS R3, R10 ;  /* 0x0000000a00037213 */ /* 0x000fcc0000000000 */
[----:B------:R-:W0:Y:S01]  /*1c00*/  F2I.FTZ.U32.TRUNC.NTZ R27, R26 ;  /* 0x0000001a001b7305 */ /* 0x000e22000021f000 */
[----:B------:R-:W-:Y:S01]  /*1c10*/  IMAD.MOV R3, RZ, RZ, -R3 ;  /* 0x000000ffff037224 */ /* 0x000fe200078e0a03 */
[----:B-1----:R-:W1:Y:S01]  /*1c20*/  SHFL.BFLY PT, R19, R22, 0x4, 0x1f ;  /* 0x0c801f0016137f89 */ /* 0x002e6200000e0000 */
[----:B0-----:R-:W-:Y:S01]  /*1c30*/  IADD3 R11, PT, PT, RZ, -R27, RZ ;  /* 0x8000001bff0b7210 */ /* 0x001fe20007ffe0ff */
[----:B------:R-:W-:-:S04]  /*1c40*/  IMAD.MOV.U32 R26, RZ, RZ, RZ ;  /* 0x000000ffff1a7224 */ /* 0x000fc800078e00ff */
[----:B------:R-:W-:-:S04]  /*1c50*/  IMAD R11, R11, R12, RZ ;  /* 0x0000000c0b0b7224 */ /* 0x000fc800078e02ff */
[----:B------:R-:W-:-:S04]  /*1c60*/  IMAD.HI.U32 R11, R27, R11, R26 ;  /* 0x0000000b1b0b7227 */ /* 0x000fc800078e001a */
[----:B-1----:R-:W-:Y:S01]  /*1c70*/  FADD.FTZ R19, R22, R19 ;  /* 0x0000001316137221 */ /* 0x002fe20000010000 */
[----:B------:R-:W-:Y:S02]  /*1c80*/  IMAD R22, R18, R3, R5 ;  /* 0x0000000312167224 */ /* 0x000fe400078e0205 */
[----:B------:R-:W-:Y:S02]  /*1c90*/  IMAD.HI.U32 R11, R11, R5, RZ ;  /* 0x000000050b0b7227 */ /* 0x000fe400078e00ff */
[----:B------:R-:W0:Y:S01]  /*1ca0*/  SHFL.BFLY PT, R16, R19, 0x2, 0x1f ;  /* 0x0c401f0013107f89 */ /* 0x000e2200000e0000 */
[----:B------:R-:W-:Y:S02]  /*1cb0*/  ISETP.GT.U32.AND P2, PT, R17, R22, PT ;  /* 0x000000161100720c */ /* 0x000fe40003f44070 */
[----:B------:R-:W-:-:S05]  /*1cc0*/  IADD3 R3, PT, PT, -R11, RZ, RZ ;  /* 0x000000ff0b037210 */ /* 0x000fca0007ffe1ff */
[----:B------:R-:W-:Y:S01]  /*1cd0*/  IMAD R3, R12, R3, R5 ;  /* 0x000000030c037224 */ /* 0x000fe200078e0205 */
[C---:B------:R-:W-:Y:S02]  /*1ce0*/  LOP3.LUT R5, R14.reuse, R17, RZ, 0x3c, !PT ;  /* 0x000000110e057212 */ /* 0x040fe400078e3cff */
[----:B------:R-:W-:Y:S02]  /*1cf0*/  LOP3.LUT R14, R14, R15, RZ, 0x3c, !PT ;  /* 0x0000000f0e0e7212 */ /* 0x000fe400078e3cff */
[----:B------:R-:W-:Y:S01]  /*1d00*/  ISETP.GT.U32.AND P0, PT, R12, R3, PT ;  /* 0x000000030c00720c */ /* 0x000fe20003f04070 */
[----:B------:R-:W-:Y:S01]  /*1d10*/  @!P2 IMAD.IADD R22, R22, 0x1, -R17 ;  /* 0x000000011616a824 */ /* 0x000fe200078e0a11 */
[----:B------:R-:W-:Y:S01]  /*1d20*/  ISETP.GE.AND P3, PT, R5, RZ, PT ;  /* 0x000000ff0500720c */ /* 0x000fe20003f66270 */
[----:B------:R-:W-:Y:S01]  /*1d30*/  @!P2 VIADD R18, R18, 0x1 ;  /* 0x000000011212a836 */ /* 0x000fe20000000000 */
[----:B------:R-:W-:Y:S02]  /*1d40*/  ISETP.GE.AND P2, PT, R14, RZ, PT ;  /* 0x000000ff0e00720c */ /* 0x000fe40003f46270 */
[----:B------:R-:W-:Y:S01]  /*1d50*/  ISETP.GE.U32.AND P1, PT, R22, R17, PT ;  /* 0x000000111600720c */ /* 0x000fe20003f26070 */
[----:B------:R-:W-:-:S02]  /*1d60*/  IMAD.MOV.U32 R22, RZ, RZ, 0x7f800000 ;  /* 0x7f800000ff167424 */ /* 0x000fc400078e00ff */
[----:B0-----:R-:W-:-:S04]  /*1d70*/  FADD.FTZ R19, R19, R16 ;  /* 0x0000001013137221 */ /* 0x001fc80000010000 */
[----:B------:R-:W-:Y:S02]  /*1d80*/  @!P0 IMAD.IADD R3, R3, 0x1, -R12 ;  /* 0x0000000103038824 */ /* 0x000fe400078e0a0c */
[----:B------:R-:W-:Y:S01]  /*1d90*/  @!P0 VIADD R11, R11, 0x1 ;  /* 0x000000010b0b8836 */ /* 0x000fe20000000000 */
[----:B------:R-:W0:Y:S01]  /*1da0*/  SHFL.BFLY PT, R16, R19, 0x1, 0x1f ;  /* 0x0c201f0013107f89 */ /* 0x000e2200000e0000 */
[----:B------:R-:W-:Y:S02]  /*1db0*/  ISETP.NE.AND P0, PT, R15, RZ, PT ;  /* 0x000000ff0f00720c */ /* 0x000fe40003f05270 */
[----:B------:R-:W-:Y:S02]  /*1dc0*/  ISETP.GE.U32.AND P4, PT, R3, R12, PT ;  /* 0x0000000c0300720c */ /* 0x000fe40003f86070 */
[----:B------:R-:W-:-:S05]  /*1dd0*/  @P1 IADD3 R18, PT, PT, R18, 0x1, RZ ;  /* 0x0000000112121810 */ /* 0x000fca0007ffe0ff */
[----:B------:R-:W-:Y:S01]  /*1de0*/  @!P3 IMAD.MOV R18, RZ, RZ, -R18 ;  /* 0x000000ffff12b224 */ /* 0x000fe200078e0a12 */
[----:B------:R-:W-:Y:S02]  /*1df0*/  ISETP.NE.AND P3, PT, R13, RZ, PT ;  /* 0x000000ff0d00720c */ /* 0x000fe40003f65270 */
[----:B------:R-:W-:Y:S02]  /*1e00*/  @!P5 LOP3.LUT R18, RZ, R17, RZ, 0x33, !PT ;  /* 0x00000011ff12d212 */ /* 0x000fe400078e33ff */
[----:B------:R-:W-:Y:S01]  /*1e10*/  SEL R12, RZ, 0x1, !P3 ;  /* 0x00000001ff0c7807 */ /* 0x000fe20005800000 */
[----:B------:R-:W-:Y:S01]  /*1e20*/  @P4 VIADD R11, R11, 0x1 ;  /* 0x000000010b0b4836 */ /* 0x000fe20000000000 */
[----:B------:R-:W-:Y:S02]  /*1e30*/  SHF.R.S32.HI R13, RZ, 0x1f, R10 ;  /* 0x0000001fff0d7819 */ /* 0x000fe4000001140a */
[----:B------:R-:W-:Y:S02]  /*1e40*/  SHF.R.S32.HI R5, RZ, 0x1f, R18 ;  /* 0x0000001fff057819 */ /* 0x000fe40000011412 */
[----:B------:R-:W-:-:S02]  /*1e50*/  MOV R3, R11 ;  /* 0x0000000b00037202 */ /* 0x000fc40000000f00 */
[----:B------:R-:W-:Y:S01]  /*1e60*/  LOP3.LUT R12, R13, R12, RZ, 0xfc, !PT ;  /* 0x0000000c0d0c7212 */ /* 0x000fe200078efcff */
[----:B0-----:R-:W-:Y:S02]  /*1e70*/  FADD.FTZ R16, R19, R16 ;  /* 0x0000001013107221 */ /* 0x001fe40000010000 */
[----:B------:R-:W-:Y:S01]  /*1e80*/  @!P2 IMAD.MOV R3, RZ, RZ, -R3 ;  /* 0x000000ffff03a224 */ /* 0x000fe200078e0a03 */
[----:B------:R-:W-:Y:S02]  /*1e90*/  @!P0 LOP3.LUT R3, RZ, R15, RZ, 0x33, !PT ;  /* 0x0000000fff038212 */ /* 0x000fe400078e33ff */
[----:B------:R-:W-:Y:S02]  /*1ea0*/  FSETP.NE.FTZ.AND P1, PT, R16, RZ, PT ;  /* 0x000000ff1000720b */ /* 0x000fe40003f35000 */
[----:B------:R-:W-:Y:S01]  /*1eb0*/  LOP3.LUT P0, RZ, R7, 0x3e7, RZ, 0xc0, !PT ;  /* 0x000003e707ff7812 */ /* 0x000fe2000780c0ff */
[----:B------:R-:W-:Y:S01]  /*1ec0*/  IMAD R3, R3, UR13, RZ ;  /* 0x0000000d03037c24 */ /* 0x000fe2000f8e02ff */
[----:B------:R-:W-:-:S03]  /*1ed0*/  ISETP.LT.U32.AND P2, PT, R20, R18, PT ;  /* 0x000000121400720c */ /* 0x000fc60003f41070 */
[----:B------:R-:W-:Y:S01]  /*1ee0*/  IMAD R3, R12, R3, RZ ;  /* 0x000000030c037224 */ /* 0x000fe200078e02ff */
[----:B------:R-:W-:-:S04]  /*1ef0*/  ISETP.LT.AND.EX P2, PT, R21, R5, PT, P2 ;  /* 0x000000051500720c */ /* 0x000fc80003f41320 */
[----:B------:R-:W-:Y:S01]  /*1f00*/  SEL R5, R20, R18, P2 ;  /* 0x0000001214057207 */ /* 0x000fe20001000000 */
        /* <DEDUP_REMOVED lines=32> */
[----:B------:R-:W-:Y:S01]  /*2110*/  HFMA2 R10, -RZ, RZ, 0, 0 ;  /* 0x00000000ff0a7431 */ /* 0x000fe200000001ff */
[----:B------:R-:W-:Y:S01]  /*2120*/  LEA.HI R13, R7, UR15, RZ, 0x1d ;  /* 0x0000000f070d7c11 */ /* 0x000fe2000f8fe8ff */
[----:B------:R-:W-:Y:S01]  /*2130*/  HFMA2 R31, -RZ, RZ, 0, 0 ;  /* 0x00000000ff1f7431 */ /* 0x000fe200000001ff */
[----:B------:R-:W-:-:S04]  /*2140*/  ISETP.NE.U32.AND P0, PT, R30, RZ, PT ;  /* 0x000000ff1e00720c */ /* 0x000fc80003f05070 */
        /* <DEDUP_REMOVED lines=19> */
.L_x_430:
[----:B------:R-:W-:Y:S01]  /*2280*/  LEA.HI R2, R7, UR15, RZ, 0x1d ;  /* 0x0000000f07027c11 */ /* 0x000fe2000f8fe8ff */
[----:B------:R-:W-:Y:S01]  /*2290*/  IMAD.MOV.U32 R19, RZ, RZ, RZ ;  /* 0x000000ffff137224 */ /* 0x000fe200078e00ff */
[----:B------:R-:W-:Y:S02]  /*22a0*/  MOV R18, R30 ;  /* 0x0000001e00127202 */ /* 0x000fe40000000f00 */
[----:B------:R-:W-:Y:S01]  /*22b0*/  MOV R16, 0x22e0 ;  /* 0x000022e000107802 */ /* 0x000fe20000000f00 */
[----:B------:R-:W-:Y:S02]  /*22c0*/  IMAD.MOV.U32 R14, RZ, RZ, R2 ;  /* 0x000000ffff0e7224 */ /* 0x000fe400078e0002 */
[----:B------:R-:W-:Y:S05]  /*22d0*/  CALL.REL.NOINC `($__internal_11_$__cuda_sm20_div_s64) ;  /* 0x0000002800287944 */ /* 0x000fea0003c00000 */
[----:B------:R-:W-:Y:S02]  /*22e0*/  IADD3 R13, PT, PT, -R10, RZ, RZ ;  /* 0x000000ff0a0d7210 */ /* 0x000fe40007ffe1ff */
[----:B------:R-:W-:-:S03]  /*22f0*/  MOV R31, R11 ;  /* 0x0000000b001f7202 */ /* 0x000fc60000000f00 */
[----:B------:R-:W-:Y:S01]  /*2300*/  IMAD R12, R30, R13, R2 ;  /* 0x0000000d1e0c7224 */ /* 0x000fe200078e0202 */
[----:B------:R-:W-:-:S07]  /*2310*/  MOV R30, R10 ;  /* 0x0000000a001e7202 */ /* 0x000fce0000000f00 */
.L_x_431:
        /* <DEDUP_REMOVED lines=59> */
.L_x_433:
[----:B------:R-:W-:Y:S01]  /*26d0*/  IMAD.MOV.U32 R14, RZ, RZ, R30 ;  /* 0x000000ffff0e7224 */ /* 0x000fe200078e001e */
[----:B------:R-:W-:Y:S01]  /*26e0*/  MOV R19, R31 ;  /* 0x0000001f00137202 */ /* 0x000fe20000000f00 */
[----:B------:R-:W-:Y:S01]  /*26f0*/  IMAD.MOV.U32 R18, RZ, RZ, R34 ;  /* 0x000000ffff127224 */ /* 0x000fe200078e0022 */
[----:B------:R-:W-:Y:S02]  /*2700*/  MOV R16, 0x2720 ;  /* 0x0000272000107802 */ /* 0x000fe40000000f00 */
[----:B------:R-:W-:Y:S05]  /*2710*/  CALL.REL.NOINC `($__internal_11_$__cuda_sm20_div_s64) ;  /* 0x0000002400187944 */ /* 0x000fea0003c00000 */
[----:B------:R-:W-:-:S05]  /*2720*/  IADD3 R11, PT, PT, -R10, RZ, RZ ;  /* 0x000000ff0a0b7210 */ /* 0x000fca0007ffe1ff */
[----:B------:R-:W-:Y:S02]  /*2730*/  IMAD R30, R11, R34, R30 ;  /* 0x000000220b1e7224 */ /* 0x000fe400078e021e */
.L_x_434:
[----:B------:R-:W-:Y:S05]  /*2740*/  BSYNC.RECONVERGENT B0 ;  /* 0x0000000000007941 */ /* 0x000fea0003800200 */
.L_x_432:
        /* <DEDUP_REMOVED lines=159> */
.L_x_429:
[----:B------:R-:W0:Y:S01]  /*3140*/  LDC.64 R4, c[0x0][0x420] ;  /* 0x00010800ff047b82 */ /* 0x000e220000000a00 */
[----:B------:R-:W-:-:S05]  /*3150*/  IADD3 R2, PT, PT, R2, UR15, RZ ;  /* 0x0000000f02027c10 */ /* 0x000fca000fffe0ff */
[----:B0-----:R-:W-:-:S05]  /*3160*/  IMAD.WIDE.U32 R2, R2, 0x4, R4 ;  /* 0x0000000402027825 */ /* 0x001fca00078e0004 */
[----:B------:R1:W-:Y:S02]  /*3170*/  STG.E desc[UR10][R2.64], R22 ;  /* 0x0000001602007986 */ /* 0x0003e4000c10190a */
.L_x_428:
[----:B------:R-:W-:Y:S05]  /*3180*/  BSYNC.RECONVERGENT B1 ;  /* 0x0000000000017941 */ /* 0x000fea0003800200 */
.L_x_427:
        /* <DEDUP_REMOVED lines=17> */
.L_x_436:
[----:B------:R-:W-:Y:S05]  /*32a0*/  BSYNC.RECONVERGENT B0 ;  /* 0x0000000000007941 */ /* 0x000fea0003800200 */
.L_x_435:
        /* <DEDUP_REMOVED lines=49> */
.L_x_441:
        /* <DEDUP_REMOVED lines=133> */
.L_x_440:
        /* <DEDUP_REMOVED lines=73> */
.L_x_442:
[----:B------:R-:W-:-:S09]  /*42a0*/  UISETP.NE.OR UP1, UPT, UR5, URZ, UP1 ;  /* 0x000000ff0500728c */ /* 0x000fd20008f25670 */
[----:B------:R-:W-:Y:S05]  /*42b0*/  BRA.U !UP1, `(.L_x_438) ;  /* 0x0000000109947547 */ /* 0x000fea000b800000 */
.L_x_439:
[----:B------:R-:W-:-:S13]  /*42c0*/  ISETP.GE.AND P0, PT, R12, UR13, PT ;  /* 0x0000000d0c007c0c */ /* 0x000fda000bf06270 */
.L_x_443:
        /* <DEDUP_REMOVED lines=36> */
.L_x_438:
        /* <DEDUP_REMOVED lines=10> */
.L_x_444:
        /* <DEDUP_REMOVED lines=12> */
.L_x_437:
        /* <DEDUP_REMOVED lines=81> */
        .weak           $__internal_11_$__cuda_sm20_div_s64
        .type           $__internal_11_$__cuda_sm20_div_s64,@function
        .size           $__internal_11_$__cuda_sm20_div_s64,(.L_x_14859 - $__internal_11_$__cuda_sm20_div_s64)
$__internal_11_$__cuda_sm20_div_s64:
        /* <DEDUP_REMOVED lines=83> */
[----:B------:R-:W-:Y:S05]  /*50b0*/  RET.REL.NODEC R12 `(_ZN5flash32flash_fwd_splitkv_combine_kernelI23Flash_fwd_kernel_traitsILi128ELi64ELi128ELi4ELb0ELb0EN7cutlass10bfloat16_tE19Flash_kernel_traitsILi128ELi64ELi128ELi4ES3_EELi4ELi3ELb1EEEvNS_16Flash_fwd_paramsE) ;  /* 0xffffffac0cd07950 */ /* 0x000fea0003c3ffff */
.L_x_445:
        /* <DEDUP_REMOVED lines=12> */
.L_x_14859:


//--------------------- .text._ZN5flash32flash_fwd_splitkv_combine_kernelI23Flash_fwd_kernel_traitsILi128ELi64ELi128ELi4ELb0ELb0EN7cutlass10bfloat16_tE19Flash_kernel_traitsILi128ELi64ELi128ELi4ES3_EELi4ELi2ELb1EEEvNS_16Flash_fwd_paramsE --------------------------
	.section	.text._ZN5flash32flash_fwd_splitkv_combine_kernelI23Flash_fwd_kernel_traitsILi128ELi64ELi128ELi4ELb0ELb0EN7cutlass10bfloat16_tE19Flash_kernel_traitsILi128ELi64ELi128ELi4ES3_EELi4ELi2ELb1EEEvNS_16Flash_fwd_paramsE,"ax",@progbits
	.align	128
        .global         _ZN5flash32flash_fwd_splitkv_combine_kernelI23Flash_fwd_kernel_traitsILi128ELi64ELi128ELi4ELb0ELb0EN7cutlass10bfloat16_tE19Flash_kernel_traitsILi128ELi64ELi128ELi4ES3_EELi4ELi2ELb1EEEvNS_16Flash_fwd_paramsE
        .type           _ZN5flash32flash_fwd_splitkv_combine_kernelI23Flash_fwd_kernel_traitsILi128ELi64ELi128ELi4ELb0ELb0EN7cutlass10bfloat16_tE19Flash_kernel_traitsILi128ELi64ELi128ELi4ES3_EELi4ELi2ELb1EEEvNS_16Flash_fwd_paramsE,@function
        .size           _ZN5flash32flash_fwd_splitkv_combine_kernelI23Flash_fwd_kernel_traitsILi128ELi64ELi128ELi4ELb0ELb0EN7cutlass10bfloat16_tE19Flash_kernel_traitsILi128ELi64ELi128ELi4ES3_EELi4ELi2ELb1EEEvNS_16Flash_fwd_paramsE,(.L_x_14860 - _ZN5flash32flash_fwd_splitkv_combine_kernelI23Flash_fwd_kernel_traitsILi128ELi64ELi128ELi4ELb0ELb0EN7cutlass10bfloat16_tE19Flash_kernel_traitsILi128ELi64ELi128ELi4ES3_EELi4ELi2ELb1EEEvNS_16Flash_fwd_paramsE)
        .other          _ZN5flash32flash_fwd_splitkv_combine_kernelI23Flash_fwd_kernel_traitsILi128ELi64ELi128ELi4ELb0ELb0EN7cutlass10bfloat16_tE19Flash_kernel_traitsILi128ELi64ELi128ELi4ES3_EELi4ELi2ELb1EEEvNS_16Flash_fwd_paramsE,@"STO_CUDA_ENTRY STV_DEFAULT"
_ZN5flash32flash_fwd_splitkv_combine_kernelI23Flash_fwd_kernel_traitsILi128ELi64ELi128ELi4ELb0ELb0EN7cutlass10bfloat16_tE19Flash_kernel_traitsILi128ELi64ELi128ELi4ES3_EELi4ELi2ELb1EEEvNS_16Flash_fwd_paramsE:
.text._ZN5flash32flash_fwd_splitkv_combine_kernelI23Flash_fwd_kernel_traitsILi128ELi64ELi128ELi4ELb0ELb0EN7cutlass10bfloat16_tE19Flash_kernel_traitsILi128ELi64ELi128ELi4ES3_EELi4ELi2ELb1EEEvNS_16Flash_fwd_paramsE:
        /* <DEDUP_REMOVED lines=38> */
.L_x_446:
[----:B------:R-:W-:Y:S01]  /*0260*/  IMAD.U32 R24, RZ, RZ, UR21 ;  /* 0x00000015ff187e24 */ /* 0x000fe2000f8e00ff */
[----:B------:R-:W-:Y:S01]  /*0270*/  MOV R16, UR19 ;  /* 0x0000001300107c02 */ /* 0x000fe20008000f00 */
[----:B------:R-:W-:Y:S01]  /*0280*/  IMAD.U32 R17, RZ, RZ, UR15 ;  /* 0x0000000fff117e24 */ /* 0x000fe2000f8e00ff */
[----:B------:R-:W-:Y:S02]  /*0290*/  MOV R15, UR14 ;  /* 0x0000000e000f7c02 */ /* 0x000fe40008000f00 */
[----:B------:R-:W-:Y:S02]  /*02a0*/  MOV R14, 0x2c0 ;  /* 0x000002c0000e7802 */ /* 0x000fe40000000f00 */
[----:B------:R-:W-:Y:S05]  /*02b0*/  CALL.REL.NOINC `($__internal_12_$__cuda_sm20_div_s64) ;  /* 0x00000048001c7944 */ /* 0x000fea0003c00000 */
[----:B------:R-:W-:-:S07]  /*02c0*/  MOV R12, R0 ;  /* 0x00000000000c7202 */ /* 0x000fce0000000f00 */
.L_x_447:
        /* <DEDUP_REMOVED lines=30> */
.L_x_449:
[----:B------:R-:W-:Y:S01]  /*04b0*/  IMAD.MOV.U32 R24, RZ, RZ, R12 ;  /* 0x000000ffff187224 */ /* 0x000fe200078e000c */
[----:B------:R-:W-:Y:S02]  /*04c0*/  MOV R17, R13 ;  /* 0x0000000d00117202 */ /* 0x000fe40000000f00 */
[----:B------:R-:W-:Y:S02]  /*04d0*/  MOV R14, 0x4f0 ;  /* 0x000004f0000e7802 */ /* 0x000fe40000000f00 */
[----:B------:R-:W-:Y:S05]  /*04e0*/  CALL.REL.NOINC `($__internal_12_$__cuda_sm20_div_s64) ;  /* 0x0000004400907944 */ /* 0x000fea0003c00000 */
[----:B------:R-:W-:Y:S02]  /*04f0*/  MOV R6, R0 ;  /* 0x0000000000067202 */ /* 0x000fe40000000f00 */
[----:B------:R-:W-:Y:S02]  /*0500*/  MOV R7, R13 ;  /* 0x0000000d00077202 */ /* 0x000fe40000000f00 */
.L_x_450:
[----:B------:R-:W-:Y:S05]  /*0510*/  BSYNC.RECONVERGENT B0 ;  /* 0x0000000000007941 */ /* 0x000fea0003800200 */
.L_x_448:
        /* <DEDUP_REMOVED lines=57> */
.L_x_452:
[----:B------:R-:W-:Y:S01]  /*08b0*/  IMAD.MOV.U32 R24, RZ, RZ, R16 ;  /* 0x000000ffff187224 */ /* 0x000fe200078e0010 */
[----:B------:R-:W-:Y:S01]  /*08c0*/  MOV R16, R11 ;  /* 0x0000000b00107202 */ /* 0x000fe20000000f00 */
[----:B------:R-:W-:Y:S01]  /*08d0*/  IMAD.MOV.U32 R17, RZ, RZ, R15 ;  /* 0x000000ffff117224 */ /* 0x000fe200078e000f */
[----:B------:R-:W-:Y:S02]  /*08e0*/  MOV R15, R3 ;  /* 0x00000003000f7202 */ /* 0x000fe40000000f00 */
[----:B------:R-:W-:Y:S02]  /*08f0*/  MOV R14, 0x910 ;  /* 0x00000910000e7802 */ /* 0x000fe40000000f00 */
[----:B------:R-:W-:Y:S05]  /*0900*/  CALL.REL.NOINC `($__internal_12_$__cuda_sm20_div_s64) ;  /* 0x0000004000887944 */ /* 0x000fea0003c00000 */
[----:B------:R-:W-:Y:S02]  /*0910*/  MOV R12, R0 ;  /* 0x00000000000c7202 */ /* 0x000fe40000000f00 */
.L_x_453:
[----:B------:R-:W-:Y:S05]  /*0920*/  BSYNC.RECONVERGENT B0 ;  /* 0x0000000000007941 */ /* 0x000fea0003800200 */
.L_x_451:
        /* <DEDUP_REMOVED lines=69> */
[----:B------:R-:W-:Y:S01]  /*0d80*/  UIADD3 UR10, UPT, UPT, -UR17, URZ, URZ ;  /* 0x000000ff110a7290 */ /* 0x000fe2000fffe1ff */
[----:B------:R-:W0:Y:S03]  /*0d90*/  LDCU.U8 UR9, c[0x0][0x549] ;  /* 0x0000a920ff0977ac */ /* 0x000e260008000000 */
[----:B------:R-:W-:Y:S02]  /*0da0*/  ISETP.LT.U32.AND P1, PT, R0, UR13, PT ;  /* 0x0000000d00007c0c */ /* 0x000fe4000bf21070 */
[----:B------:R-:W-:Y:S01]  /*0db0*/  ISETP.LE.AND P0, PT, RZ, UR16, PT ;  /* 0x00000010ff007c0c */ /* 0x000fe2000bf03270 */
[----:B------:R-:W-:-:S02]  /*0dc0*/  UIMAD UR10, UR11, UR10, UR12 ;  /* 0x0000000a0b0a72a4 */ /* 0x000fc4000f8e020c */
[----:B------:R-:W-:Y:S02]  /*0dd0*/  ULOP3.LUT UR6, UR6, UR4, URZ, 0x3c, !UPT ;  /* 0x0000000406067292 */ /* 0x000fe4000f8e3cff */
[----:B------:R-:W-:-:S06]  /*0de0*/  UISETP.GT.U32.AND UP1, UPT, UR11, UR10, UPT ;  /* 0x0000000a0b00728c */ /* 0x000fcc000bf24070 */
[----:B------:R-:W-:Y:S02]  /*0df0*/  @!P1 VIADD R0, R0, -UR13 ;  /* 0x8000000d00009c36 */ /* 0x000fe40008000000 */
[----:B------:R-:W-:Y:S01]  /*0e00*/  @!P1 VIADD R5, R5, 0x1 ;  /* 0x0000000105059836 */ /* 0x000fe20000000000 */
[----:B------:R-:W-:Y:S01]  /*0e10*/  ISETP.NE.AND P1, PT, RZ, UR7, PT ;  /* 0x00000007ff007c0c */ /* 0x000fe2000bf25270 */
[----:B0-----:R-:W-:Y:S01]  /*0e20*/  UISETP.NE.AND UP0, UPT, UR9, URZ, UPT ;  /* 0x000000ff0900728c */ /* 0x001fe2000bf05270 */
[----:B------:R-:W-:Y:S01]  /*0e30*/  ISETP.GE.U32.AND P2, PT, R0, UR13, PT ;  /* 0x0000000d00007c0c */ /* 0x000fe2000bf46070 */
[----:B------:R-:W-:Y:S02]  /*0e40*/  @!UP1 UIADD3 UR10, UPT, UPT, UR10, -UR11, URZ ;  /* 0x8000000b0a0a9290 */ /* 0x000fe4000fffe0ff */
[----:B------:R-:W-:Y:S02]  /*0e50*/  @!UP1 UIADD3 UR17, UPT, UPT, UR17, 0x1, URZ ;  /* 0x0000000111119890 */ /* 0x000fe4000fffe0ff */
[----:B------:R-:W-:-:S02]  /*0e60*/  UISETP.GE.U32.AND UP3, UPT, UR10, UR11, UPT ;  /* 0x0000000b0a00728c */ /* 0x000fc4000bf66070 */
[----:B------:R-:W-:Y:S02]  /*0e70*/  UISETP.GE.AND UP1, UPT, UR6, URZ, UPT ;  /* 0x000000ff0600728c */ /* 0x000fe4000bf26270 */
[----:B------:R-:W-:Y:S02]  /*0e80*/  USEL UR9, UR5, 0x1, !UP0 ;  /* 0x0000000105097887 */ /* 0x000fe4000c000000 */
[----:B------:R-:W-:Y:S02]  /*0e90*/  USHF.R.S32.HI UR6, URZ, 0x1f, UR7 ;  /* 0x0000001fff067899 */ /* 0x000fe40008011407 */
[----:B------:R-:W-:-:S03]  /*0ea0*/  @P2 VIADD R5, R5, 0x1 ;  /* 0x0000000105052836 */ /* 0x000fc60000000000 */
[----:B------:R-:W-:Y:S01]  /*0eb0*/  @UP3 UIADD3 UR17, UPT, UPT, UR17, 0x1, URZ ;  /* 0x0000000111113890 */ /* 0x000fe2000fffe0ff */
[----:B------:R-:W-:Y:S01]  /*0ec0*/  @!P0 IMAD.MOV R5, RZ, RZ, -R5 ;  /* 0x000000ffff058224 */ /* 0x000fe200078e0a05 */
[----:B------:R-:W-:Y:S01]  /*0ed0*/  @!P1 LOP3.LUT R5, RZ, UR13, RZ, 0x33, !PT ;  /* 0x0000000dff059c12 */ /* 0x000fe2000f8e33ff */
[----:B------:R-:W-:Y:S02]  /*0ee0*/  UISETP.NE.AND UP3, UPT, UR8, URZ, UPT ;  /* 0x000000ff0800728c */ /* 0x000fe4000bf65270 */
[----:B------:R-:W-:Y:S01]  /*0ef0*/  @!UP1 UIADD3 UR17, UPT, UPT, -UR17, URZ, URZ ;  /* 0x000000ff11119290 */ /* 0x000fe2000fffe1ff */
[----:B------:R-:W-:Y:S01]  /*0f00*/  ISETP.LT.U32.AND P0, PT, R12, R5, PT ;  /* 0x000000050c00720c */ /* 0x000fe20003f01070 */
[----:B------:R-:W-:Y:S01]  /*0f10*/  USEL UR5, URZ, 0x1, !UP3 ;  /* 0x00000001ff057887 */ /* 0x000fe2000d800000 */
[----:B------:R-:W-:Y:S01]  /*0f20*/  SHF.R.S32.HI R9, RZ, 0x1f, R5 ;  /* 0x0000001fff097819 */ /* 0x000fe20000011405 */
[----:B------:R-:W-:Y:S02]  /*0f30*/  @!UP2 ULOP3.LUT UR17, URZ, UR4, URZ, 0x33, !UPT ;  /* 0x00000004ff11a292 */ /* 0x000fe4000f8e33ff */
[----:B------:R-:W-:Y:S01]  /*0f40*/  ULOP3.LUT UR6, UR6, UR5, URZ, 0xfc, !UPT ;  /* 0x0000000506067292 */ /* 0x000fe2000f8efcff */
        /* <DEDUP_REMOVED lines=26> */
.L_x_455:
[----:B------:R-:W-:Y:S01]  /*10f0*/  IMAD.MOV.U32 R24, RZ, RZ, R12 ;  /* 0x000000ffff187224 */ /* 0x000fe200078e000c */
[----:B------:R-:W-:Y:S01]  /*1100*/  MOV R16, R10 ;  /* 0x0000000a00107202 */ /* 0x000fe20000000f00 */
[----:B------:R-:W-:Y:S01]  /*1110*/  IMAD.MOV.U32 R17, RZ, RZ, R13 ;  /* 0x000000ffff117224 */ /* 0x000fe200078e000d */
[----:B------:R-:W-:Y:S02]  /*1120*/  MOV R15, R4 ;  /* 0x00000004000f7202 */ /* 0x000fe40000000f00 */
[----:B------:R-:W-:Y:S02]  /*1130*/  MOV R14, 0x1150 ;  /* 0x00001150000e7802 */ /* 0x000fe40000000f00 */
[----:B------:R-:W-:Y:S05]  /*1140*/  CALL.REL.NOINC `($__internal_12_$__cuda_sm20_div_s64) ;  /* 0x0000003800787944 */ /* 0x000fea0003c00000 */
[----:B------:R-:W-:Y:S02]  /*1150*/  MOV R30, R0 ;  /* 0x00000000001e7202 */ /* 0x000fe40000000f00 */
[----:B------:R-:W-:Y:S02]  /*1160*/  MOV R31, R13 ;  /* 0x0000000d001f7202 */ /* 0x000fe40000000f00 */
.L_x_456:
[----:B------:R-:W-:Y:S05]  /*1170*/  BSYNC.RECONVERGENT B0 ;  /* 0x0000000000007941 */ /* 0x000fea0003800200 */
.L_x_454:
        /* <DEDUP_REMOVED lines=57> */
.L_x_458:
[----:B------:R-:W-:Y:S01]  /*1510*/  IMAD.MOV.U32 R24, RZ, RZ, R6 ;  /* 0x000000ffff187224 */ /* 0x000fe200078e0006 */
[----:B------:R-:W-:Y:S01]  /*1520*/  MOV R17, R7 ;  /* 0x0000000700117202 */ /* 0x000fe20000000f00 */
[----:B------:R-:W-:Y:S01]  /*1530*/  IMAD.MOV.U32 R16, RZ, RZ, R9 ;  /* 0x000000ffff107224 */ /* 0x000fe200078e0009 */
[----:B------:R-:W-:Y:S02]  /*1540*/  MOV R14, 0x1560 ;  /* 0x00001560000e7802 */ /* 0x000fe40000000f00 */
[----:B------:R-:W-:Y:S05]  /*1550*/  CALL.REL.NOINC `($__internal_12_$__cuda_sm20_div_s64) ;  /* 0x0000003400747944 */ /* 0x000fea0003c00000 */
[----:B------:R-:W-:Y:S02]  /*1560*/  MOV R22, R0 ;  /* 0x0000000000167202 */ /* 0x000fe40000000f00 */
[----:B------:R-:W-:Y:S02]  /*1570*/  MOV R23, R13 ;  /* 0x0000000d00177202 */ /* 0x000fe40000000f00 */
.L_x_459:
[----:B------:R-:W-:Y:S05]  /*1580*/  BSYNC.RECONVERGENT B0 ;  /* 0x0000000000007941 */ /* 0x000fea0003800200 */
.L_x_457:
[----:B------:R-:W0:Y:S01]  /*1590*/  LDCU UR8, c[0x0][0x434] ;  /* 0x00008680ff0877ac */ /* 0x000e220008000800 */
[----:B------:R-:W-:Y:S01]  /*15a0*/  BSSY.RECONVERGENT B0, `(.L_x_460) ;  /* 0x0000050000007945 */ /* 0x000fe20003800200 */
[----:B------:R-:W-:Y:S01]  /*15b0*/  USHF.R.S32.HI UR4, URZ, 0x1f, UR22 ;  /* 0x0000001fff047899 */ /* 0x000fe20008011416 */
[----:B------:R-:W1:Y:S03]  /*15c0*/  LDCU UR5, c[0x0][0x534] ;  /* 0x0000a680ff0577ac */ /* 0x000e660008000800 */
[----:B------:R-:W-:Y:S01]  /*15d0*/  ULOP3.LUT UR4, UR4, 0x1, URZ, 0xfc, !UPT ;  /* 0x0000000104047892 */ /* 0x000fe2000f8efcff */
[----:B------:R-:W2:Y:S01]  /*15e0*/  LDCU.64 UR10, c[0x0][0x358] ;  /* 0x00006b00ff0a77ac */ /* 0x000ea20008000a00 */
[----:B0-----:R-:W-:-:S04]  /*15f0*/  IABS R6, UR8 ;  /* 0x0000000800067c13 */ /* 0x001fc80008000000 */
[----:B------:R-:W0:Y:S08]  /*1600*/  I2F.RP R7, R6 ;  /* 0x0000000600077306 */ /* 0x000e300000209400 */
[----:B0-----:R-:W0:Y:S02]  /*1610*/  MUFU.RCP R12, R7 ;  /* 0x00000007000c7308 */ /* 0x001e240000001000 */
[----:B0-----:R-:W-:Y:S01]  /*1620*/  VIADD R12, R12, 0xffffffe ;  /* 0x0ffffffe0c0c7836 */ /* 0x001fe20000000000 */
[----:B------:R-:W0:Y:S05]  /*1630*/  S2R R7, SR_TID.X ;  /* 0x0000000000077919 */ /* 0x000e2a0000002100 */
[----:B------:R3:W4:Y:S02]  /*1640*/  F2I.FTZ.U32.TRUNC.NTZ R13, R12 ;  /* 0x0000000c000d7305 */ /* 0x000724000021f000 */
[----:B---3--:R-:W-:-:S02]  /*1650*/  HFMA2 R12, -RZ, RZ, 0, 0 ;  /* 0x00000000ff0c7431 */ /* 0x008fc400000001ff */
[----:B----4-:R-:W-:-:S04]  /*1660*/  IMAD.MOV R0, RZ, RZ, -R13 ;  /* 0x000000ffff007224 */ /* 0x010fc800078e0a0d */
[----:B------:R-:W-:Y:S01]  /*1670*/  IMAD R5, R0, R6, RZ ;  /* 0x0000000600057224 */ /* 0x000fe200078e02ff */
[----:B------:R-:W-:Y:S02]  /*1680*/  IABS R0, R2 ;  /* 0x0000000200007213 */ /* 0x000fe40000000000 */
[----:B------:R-:W-:Y:S01]  /*1690*/  LOP3.LUT R2, R2, UR8, RZ, 0x3c, !PT ;  /* 0x0000000802027c12 */ /* 0x000fe2000f8e3cff */
[----:B------:R-:W-:-:S03]  /*16a0*/  IMAD.HI.U32 R5, R13, R5, R12 ;  /* 0x000000050d057227 */ /* 0x000fc600078e000c */
[----:B------:R-:W-:Y:S02]  /*16b0*/  ISETP.GE.AND P1, PT, R2, RZ, PT ;  /* 0x000000ff0200720c */ /* 0x000fe40003f26270 */
[----:B0-----:R-:W-:Y:S01]  /*16c0*/  SHF.R.U32.HI R12, RZ, 0x2, R7 ;  /* 0x00000002ff0c7819 */ /* 0x001fe20000011607 */
        /* <DEDUP_REMOVED lines=14> */
[----:B0-----:R-:W0:Y:S01]  /*17b0*/  MUFU.RCP R18, R18 ;  /* 0x0000001200127308 */ /* 0x001e220000001000 */
[----:B-1----:R-:W-:-:S03]  /*17c0*/  ISETP.GE.AND P0, PT, R12, UR5, PT ;  /* 0x000000050c007c0c */ /* 0x002fc6000bf06270 */
[----:B------:R-:W-:Y:S01]  /*17d0*/  IMAD R6, R8, UR4, RZ ;  /* 0x0000000408067c24 */ /* 0x000fe2000f8e02ff */
[----:B------:R-:W1:Y:S04]  /*17e0*/  LDCU UR4, c[0x0][0x430] ;  /* 0x00008600ff0477ac */ /* 0x000e680008000800 */
[-C--:B------:R-:W-:Y:S02]  /*17f0*/  IABS R16, R6.reuse ;  /* 0x0000000600107213 */ /* 0x080fe40000000000 */
[----:B------:R-:W-:Y:S02]  /*1800*/  IABS R17, R6 ;  /* 0x0000000600117213 */ /* 0x000fe40000000000 */
[----:B------:R-:W3:Y:S01]  /*1810*/  I2F.RP R2, R16 ;  /* 0x0000001000027306 */ /* 0x000ee20000209400 */
[----:B------:R-:W-:-:S02]  /*1820*/  VIADD R13, R16, UR18 ;  /* 0x00000012100d7c36 */ /* 0x000fc40008000000 */
[----:B------:R-:W-:Y:S01]  /*1830*/  IMAD.MOV R17, RZ, RZ, -R17 ;  /* 0x000000ffff117224 */ /* 0x000fe200078e0a11 */
[----:B0-----:R-:W-:-:S04]  /*1840*/  IADD3 R18, PT, PT, R18, 0xffffffe, RZ ;  /* 0x0ffffffe12127810 */ /* 0x001fc80007ffe0ff */
[----:B------:R0:W-:Y:S01]  /*1850*/  F2I.FTZ.U32.TRUNC.NTZ R19, R18 ;  /* 0x0000001200137305 */ /* 0x0001e2000021f000 */
[----:B-1----:R-:W-:-:S07]  /*1860*/  UIMAD UR8, UR8, UR4, URZ ;  /* 0x00000004080872a4 */ /* 0x002fce000f8e02ff */
[----:B---3--:R-:W1:Y:S01]  /*1870*/  MUFU.RCP R24, R2 ;  /* 0x0000000200187308 */ /* 0x008e620000001000 */
[----:B0-----:R-:W-:Y:S02]  /*1880*/  IMAD.MOV.U32 R18, RZ, RZ, RZ ;  /* 0x000000ffff127224 */ /* 0x001fe400078e00ff */
[----:B-1----:R-:W-:Y:S02]  /*1890*/  VIADD R24, R24, 0xffffffe ;  /* 0x0ffffffe18187836 */ /* 0x002fe40000000000 */
[----:B------:R-:W-:-:S03]  /*18a0*/  IMAD.MOV R2, RZ, RZ, -R19 ;  /* 0x000000ffff027224 */ /* 0x000fc600078e0a13 */
[----:B------:R-:W0:Y:S02]  /*18b0*/  F2I.FTZ.U32.TRUNC.NTZ R25, R24 ;  /* 0x0000001800197305 */ /* 0x000e24000021f000 */
[----:B0-----:R-:W-:Y:S02]  /*18c0*/  IADD3 R15, PT, PT, RZ, -R25, RZ ;  /* 0x80000019ff0f7210 */ /* 0x001fe40007ffe0ff */
[----:B------:R-:W-:-:S03]  /*18d0*/  MOV R24, RZ ;  /* 0x000000ff00187202 */ /* 0x000fc60000000f00 */
[----:B------:R-:W-:Y:S01]  /*18e0*/  IMAD R20, R15, R16, RZ ;  /* 0x000000100f147224 */ /* 0x000fe200078e02ff */
[----:B------:R-:W-:-:S03]  /*18f0*/  IABS R15, R13 ;  /* 0x0000000d000f7213 */ /* 0x000fc60000000000 */
[----:B------:R-:W-:-:S06]  /*1900*/  IMAD.HI.U32 R20, R25, R20, R24 ;  /* 0x0000001419147227 */ /* 0x000fcc00078e0018 */
        /* <DEDUP_REMOVED lines=25> */
.L_x_461:
[----:B------:R-:W-:Y:S05]  /*1aa0*/  BSYNC.RECONVERGENT B0 ;  /* 0x0000000000007941 */ /* 0x000fea0003800200 */
.L_x_460:
[----:B------:R-:W1:Y:S01]  /*1ab0*/  S2R R21, SR_CgaCtaId ;  /* 0x0000000000157919 */ /* 0x000e620000008800 */
[C---:B------:R-:W-:Y:S01]  /*1ac0*/  ISETP.GT.U32.AND P0, PT, R7.reuse, 0xf, PT ;  /* 0x0000000f0700780c */ /* 0x040fe20003f04070 */
[----:B------:R-:W-:Y:S01]  /*1ad0*/  @!P2 VIADD R20, R20, 0x1 ;  /* 0x000000011414a836 */ /* 0x000fe20000000000 */
[----:B------:R-:W-:Y:S01]  /*1ae0*/  MOV R2, 0x400 ;  /* 0x0000040000027802 */ /* 0x000fe20000000f00 */
[----:B------:R-:W-:Y:S01]  /*1af0*/  BSSY.RECONVERGENT B1, `(.L_x_462) ;  /* 0x0000165000017945 */ /* 0x000fe20003800200 */
[----:B------:R-:W-:Y:S01]  /*1b00*/  LOP3.LUT R17, R7, 0x3, RZ, 0xc0, !PT ;  /* 0x0000000307117812 */ /* 0x000fe200078ec0ff */
[----:B------:R-:W-:Y:S01]  /*1b10*/  @P1 VIADD R20, R20, 0x1 ;  /* 0x0000000114141836 */ /* 0x000fe20000000000 */
[----:B------:R-:W-:Y:S02]  /*1b20*/  ISETP.NE.AND P5, PT, R6, RZ, PT ;  /* 0x000000ff0600720c */ /* 0x000fe40003fa5270 */
[----:B-1----:R-:W-:-:S05]  /*1b30*/  LEA R21, R21, R2, 0x18 ;  /* 0x0000000215157211 */ /* 0x002fca00078ec0ff */
[----:B------:R-:W-:Y:S02]  /*1b40*/  @!P0 IMAD.SHL.U32 R2, R7, 0x4, RZ ;  /* 0x0000000407028824 */ /* 0x000fe400078e00ff */
[----:B------:R-:W-:-:S03]  /*1b50*/  @!P0 IMAD R19, R12, 0x14, R21 ;  /* 0x000000140c138824 */ /* 0x000fc600078e0215 */
[----:B------:R-:W-:Y:S01]  /*1b60*/  @!P0 LOP3.LUT R2, R2, 0xc, RZ, 0xc0, !PT ;  /* 0x0000000c02028812 */ /* 0x000fe200078ec0ff */
[----:B------:R-:W-:Y:S02]  /*1b70*/  IMAD R17, R17, 0x14, R21 ;  /* 0x0000001411117824 */ /* 0x000fe400078e0215 */
[----:B------:R-:W-:Y:S02]  /*1b80*/  IMAD.MOV.U32 R21, RZ, RZ, -0x800000 ;  /* 0xff800000ff157424 */ /* 0x000fe400078e00ff */
[----:B------:R-:W-:Y:S02]  /*1b90*/  @!P0 IMAD.IADD R19, R19, 0x1, R2 ;  /* 0x0000000113138824 */ /* 0x000fe400078e0202 */
[----:B------:R-:W-:-:S03]  /*1ba0*/  IMAD R17, R12, 0x4, R17 ;  /* 0x000000040c117824 */ /* 0x000fc600078e0211 */
[----:B-----5:R1:W-:Y:S01]  /*1bb0*/  @!P0 STS [R19], R18 ;  /* 0x0000001213008388 */ /* 0x0203e20000000800 */
[----:B------:R-:W-:Y:S01]  /*1bc0*/  BAR.SYNC.DEFER_BLOCKING 0x0 ;  /* 0x0000000000007b1d */ /* 0x000fe20000010000 */
[----:B-1----:R-:W-:-:S05]  /*1bd0*/  IMAD.HI.U32 R19, R14, R15, RZ ;  /* 0x0000000f0e137227 */ /* 0x002fca00078e00ff */
[----:B------:R-:W1:Y:S01]  /*1be0*/  @!P0 LDS R21, [R17] ;  /* 0x0000000011158984 */ /* 0x000e620000000800 */
[----:B------:R-:W-:-:S04]  /*1bf0*/  IMAD.MOV R14, RZ, RZ, -R19 ;  /* 0x000000ffff0e7224 */ /* 0x000fc800078e0a13 */
[----:B------:R-:W-:Y:S01]  /*1c00*/  IMAD R14, R5, R14, R15 ;  /* 0x0000000e050e7224 */ /* 0x000fe200078e020f */
[C---:B------:R-:W-:Y:S02]  /*1c10*/  LOP3.LUT R15, R13.reuse, R16, RZ, 0x3c, !PT ;  /* 0x000000100d0f7212 */ /* 0x040fe400078e3cff */
[----:B------:R-:W-:Y:S02]  /*1c20*/  LOP3.LUT R13, R13, R0, RZ, 0x3c, !PT ;  /* 0x000000000d0d7212 */ /* 0x000fe400078e3cff */
[----:B------:R-:W-:Y:S02]  /*1c30*/  ISETP.GE.AND P3, PT, R15, RZ, PT ;  /* 0x000000ff0f00720c */ /* 0x000fe40003f66270 */
[----:B------:R-:W-:Y:S02]  /*1c40*/  ISETP.GE.AND P2, PT, R13, RZ, PT ;  /* 0x000000ff0d00720c */ /* 0x000fe40003f46270 */
[----:B------:R-:W-:Y:S01]  /*1c50*/  SHF.R.S32.HI R15, RZ, 0x1f, R6 ;  /* 0x0000001fff0f7819 */ /* 0x000fe20000011406 */
[----:B------:R-:W-:Y:S01]  /*1c60*/  IMAD R6, R6, UR8, RZ ;  /* 0x0000000806067c24 */ /* 0x000fe2000f8e02ff */
[----:B-1----:R-:W1:Y:S02]  /*1c70*/  SHFL.BFLY PT, R2, R21, 0x2, 0x1f ;  /* 0x0c401f0015027f89 */ /* 0x002e6400000e0000 */
        /* <DEDUP_REMOVED lines=12> */
[----:B------:R-:W-:Y:S01]  /*1d40*/  ISETP.GE.U32.AND P4, PT, R14, R5, PT ;  /* 0x000000050e00720c */ /* 0x000fe20003f86070 */
[----:B------:R-:W-:Y:S02]  /*1d50*/  IMAD.MOV.U32 R5, RZ, RZ, R20 ;  /* 0x000000ffff057224 */ /* 0x000fe400078e0014 */
[----:B------:R-:W-:Y:S02]  /*1d60*/  IMAD.MOV.U32 R20, RZ, RZ, 0x7f800000 ;  /* 0x7f800000ff147424 */ /* 0x000fe400078e00ff */
[----:B------:R-:W-:Y:S01]  /*1d70*/  @!P3 IMAD.MOV R5, RZ, RZ, -R5 ;  /* 0x000000ffff05b224 */ /* 0x000fe200078e0a05 */
[----:B------:R-:W-:-:S02]  /*1d80*/  ISETP.NE.AND P3, PT, R8, RZ, PT ;  /* 0x000000ff0800720c */ /* 0x000fc40003f65270 */
[----:B------:R-:W-:Y:S02]  /*1d90*/  @!P5 LOP3.LUT R5, RZ, R16, RZ, 0x33, !PT ;  /* 0x00000010ff05d212 */ /* 0x000fe400078e33ff */
[----:B------:R-:W-:Y:S01]  /*1da0*/  SEL R14, RZ, 0x1, !P3 ;  /* 0x00000001ff0e7807 */ /* 0x000fe20005800000 */
[----:B0-----:R-:W0:Y:S01]  /*1db0*/  SHFL.BFLY PT, R18, R25, 0x2, 0x1f ;  /* 0x0c401f0019127f89 */ /* 0x001e2200000e0000 */
[----:B------:R-:W-:Y:S01]  /*1dc0*/  SHF.R.S32.HI R13, RZ, 0x1f, R5 ;  /* 0x0000001fff0d7819 */ /* 0x000fe20000011405 */
[----:B------:R-:W-:Y:S01]  /*1dd0*/  @P4 VIADD R19, R19, 0x1 ;  /* 0x0000000113134836 */ /* 0x000fe20000000000 */
        /* <DEDUP_REMOVED lines=67> */
.L_x_465:
[----:B------:R-:W-:Y:S01]  /*2210*/  LEA.HI R24, R7, UR20, RZ, 0x1e ;  /* 0x0000001407187c11 */ /* 0x000fe2000f8ff0ff */
[----:B------:R-:W-:Y:S01]  /*2220*/  IMAD.MOV.U32 R17, RZ, RZ, RZ ;  /* 0x000000ffff117224 */ /* 0x000fe200078e00ff */
[----:B------:R-:W-:Y:S01]  /*2230*/  MOV R14, 0x2260 ;  /* 0x00002260000e7802 */ /* 0x000fe20000000f00 */
[----:B------:R-:W-:Y:S02]  /*2240*/  IMAD.MOV.U32 R16, RZ, RZ, R26 ;  /* 0x000000ffff107224 */ /* 0x000fe400078e001a */
[----:B------:R-:W-:Y:S05]  /*2250*/  CALL.REL.NOINC `($__internal_12_$__cuda_sm20_div_s64) ;  /* 0x0000002800347944 */ /* 0x000fea0003c00000 */
[----:B------:R-:W-:Y:S02]  /*2260*/  IADD3 R15, PT, PT, -R0, RZ, RZ ;  /* 0x000000ff000f7210 */ /* 0x000fe40007ffe1ff */
[----:B------:R-:W-:-:S03]  /*2270*/  MOV R27, R13 ;  /* 0x0000000d001b7202 */ /* 0x000fc60000000f00 */
[----:B------:R-:W-:Y:S01]  /*2280*/  IMAD R24, R26, R15, R24 ;  /* 0x0000000f1a187224 */ /* 0x000fe200078e0218 */
[----:B------:R-:W-:-:S07]  /*2290*/  MOV R26, R0 ;  /* 0x00000000001a7202 */ /* 0x000fce0000000f00 */
.L_x_466:
[----:B------:R-:W-:Y:S01]  /*22a0*/  IABS R14, UR19 ;  /* 0x00000013000e7c13 */ /* 0x000fe20008000000 */
[----:B------:R-:W-:Y:S01]  /*22b0*/  IMAD R4, R4, R11, RZ ;  /* 0x0000000b04047224 */ /* 0x000fe200078e02ff */
[----:B------:R-:W-:Y:S01]  /*22c0*/  IABS R12, R24 ;  /* 0x00000018000c7213 */ /* 0x000fe20000000000 */
[----:B------:R-:W-:Y:S01]  /*22d0*/  BSSY.RECONVERGENT B0, `(.L_x_467) ;  /* 0x0000040000007945 */ /* 0x000fe20003800200 */
[----:B------:R-:W0:Y:S01]  /*22e0*/  I2F.U32.RP R15, R14 ;  /* 0x0000000e000f7306 */ /* 0x000e220000209000 */
[----:B------:R-:W-:Y:S01]  /*22f0*/  IABS R0, UR19 ;  /* 0x0000001300007c13 */ /* 0x000fe20008000000 */
[----:B------:R-:W-:-:S04]  /*2300*/  IMAD R3, R10, R3, R4 ;  /* 0x000000030a037224 */ /* 0x000fc800078e0204 */
[----:B------:R-:W-:Y:S02]  /*2310*/  IMAD.MOV R0, RZ, RZ, -R0 ;  /* 0x000000ffff007224 */ /* 0x000fe400078e0a00 */
[----:B0-----:R-:W0:Y:S02]  /*2320*/  MUFU.RCP R16, R15 ;  /* 0x0000000f00107308 */ /* 0x001e240000001000 */
[----:B0-----:R-:W-:-:S06]  /*2330*/  VIADD R16, R16, 0xffffffe ;  /* 0x0ffffffe10107836 */ /* 0x001fcc0000000000 */
[----:B------:R-:W0:Y:S02]  /*2340*/  F2I.FTZ.U32.TRUNC.NTZ R17, R16 ;  /* 0x0000001000117305 */ /* 0x000e24000021f000 */
[----:B0-----:R-:W-:Y:S01]  /*2350*/  IMAD.MOV R13, RZ, RZ, -R17 ;  /* 0x000000ffff0d7224 */ /* 0x001fe200078e0a11 */
[----:B------:R-:W-:-:S03]  /*2360*/  MOV R16, RZ ;  /* 0x000000ff00107202 */ /* 0x000fc60000000f00 */
[----:B------:R-:W-:-:S04]  /*2370*/  IMAD R13, R13, R14, RZ ;  /* 0x0000000e0d0d7224 */ /* 0x000fc800078e02ff */
[----:B------:R-:W-:-:S04]  /*2380*/  IMAD.HI.U32 R13, R17, R13, R16 ;  /* 0x0000000d110d7227 */ /* 0x000fc800078e0010 */
[----:B------:R-:W-:-:S04]  /*2390*/  IMAD.WIDE.U32 R16, R10, R11, RZ ;  /* 0x0000000b0a107225 */ /* 0x000fc800078e00ff */
[----:B------:R-:W-:-:S04]  /*23a0*/  IMAD.HI.U32 R13, R13, R12, RZ ;  /* 0x0000000c0d0d7227 */ /* 0x000fc800078e00ff */
[----:B------:R-:W-:Y:S01]  /*23b0*/  IMAD R15, R13, R0, R12 ;  /* 0x000000000d0f7224 */ /* 0x000fe200078e020c */
[----:B------:R-:W-:Y:S01]  /*23c0*/  LOP3.LUT R0, R24, UR19, RZ, 0x3c, !PT ;  /* 0x0000001318007c12 */ /* 0x000fe2000f8e3cff */
[----:B------:R-:W-:Y:S02]  /*23d0*/  IMAD.IADD R3, R17, 0x1, R3 ;  /* 0x0000000111037824 */ /* 0x000fe400078e0203 */
[-C--:B------:R-:W-:Y:S01]  /*23e0*/  IMAD.WIDE.U32 R32, R16, R30.reuse, RZ ;  /* 0x0000001e10207225 */ /* 0x080fe200078e00ff */
[----:B------:R-:W-:Y:S02]  /*23f0*/  ISETP.GT.U32.AND P1, PT, R14, R15, PT ;  /* 0x0000000f0e00720c */ /* 0x000fe40003f24070 */
[----:B------:R-:W-:Y:S01]  /*2400*/  ISETP.GE.AND P0, PT, R0, RZ, PT ;  /* 0x000000ff0000720c */ /* 0x000fe20003f06270 */
[----:B------:R-:W-:-:S04]  /*2410*/  IMAD R3, R3, R30, RZ ;  /* 0x0000001e03037224 */ /* 0x000fc800078e02ff */
[----:B------:R-:W-:-:S06]  /*2420*/  IMAD R3, R31, R16, R3 ;  /* 0x000000101f037224 */ /* 0x000fcc00078e0203 */
[-C--:B------:R-:W-:Y:S02]  /*2430*/  @!P1 IADD3 R15, PT, PT, R15, -R14.reuse, RZ ;  /* 0x8000000e0f0f9210 */ /* 0x080fe40007ffe0ff */
[----:B------:R-:W-:Y:S02]  /*2440*/  @!P1 IADD3 R13, PT, PT, R13, 0x1, RZ ;  /* 0x000000010d0d9810 */ /* 0x000fe40007ffe0ff */
[----:B------:R-:W-:Y:S01]  /*2450*/  ISETP.GE.U32.AND P2, PT, R15, R14, PT ;  /* 0x0000000e0f00720c */ /* 0x000fe20003f46070 */
[----:B------:R-:W-:Y:S01]  /*2460*/  IMAD.IADD R15, R33, 0x1, R3 ;  /* 0x00000001210f7824 */ /* 0x000fe200078e0203 */
[----:B------:R-:W-:-:S04]  /*2470*/  ISETP.NE.AND P1, PT, RZ, UR19, PT ;  /* 0x00000013ff007c0c */ /* 0x000fc8000bf25270 */
[----:B------:R-:W-:-:S07]  /*2480*/  LOP3.LUT R0, R27, R15, RZ, 0xfc, !PT ;  /* 0x0000000f1b007212 */ /* 0x000fce00078efcff */
[----:B------:R-:W-:-:S05]  /*2490*/  @P2 VIADD R13, R13, 0x1 ;  /* 0x000000010d0d2836 */ /* 0x000fca0000000000 */
[----:B------:R-:W-:-:S04]  /*24a0*/  MOV R4, R13 ;  /* 0x0000000d00047202 */ /* 0x000fc80000000f00 */
        /* <DEDUP_REMOVED lines=27> */
.L_x_468:
[----:B------:R-:W-:Y:S01]  /*2660*/  IMAD.MOV.U32 R24, RZ, RZ, R26 ;  /* 0x000000ffff187224 */ /* 0x000fe200078e001a */
[----:B------:R-:W-:Y:S01]  /*2670*/  MOV R17, R27 ;  /* 0x0000001b00117202 */ /* 0x000fe20000000f00 */
[----:B------:R-:W-:Y:S01]  /*2680*/  IMAD.MOV.U32 R16, RZ, RZ, R32 ;  /* 0x000000ffff107224 */ /* 0x000fe200078e0020 */
[----:B------:R-:W-:Y:S02]  /*2690*/  MOV R14, 0x26b0 ;  /* 0x000026b0000e7802 */ /* 0x000fe40000000f00 */
[----:B------:R-:W-:Y:S05]  /*26a0*/  CALL.REL.NOINC `($__internal_12_$__cuda_sm20_div_s64) ;  /* 0x0000002400207944 */ /* 0x000fea0003c00000 */
[----:B------:R-:W-:-:S05]  /*26b0*/  IADD3 R13, PT, PT, -R0, RZ, RZ ;  /* 0x000000ff000d7210 */ /* 0x000fca0007ffe1ff */
[----:B------:R-:W-:Y:S02]  /*26c0*/  IMAD R26, R13, R32, R26 ;  /* 0x000000200d1a7224 */ /* 0x000fe400078e021a */
.L_x_469:
[----:B------:R-:W-:Y:S05]  /*26d0*/  BSYNC.RECONVERGENT B0 ;  /* 0x0000000000007941 */ /* 0x000fea0003800200 */
.L_x_467:
[----:B------:R-:W-:Y:S01]  /*26e0*/  IABS R22, R11 ;  /* 0x0000000b00167213 */ /* 0x000fe20000000000 */
[----:B------:R-:W-:Y:S01]  /*26f0*/  IMAD.MOV.U32 R30, RZ, RZ, RZ ;  /* 0x000000ffff1e7224 */ /* 0x000fe200078e00ff */
[----:B------:R-:W-:Y:S01]  /*2700*/  IABS R13, R10 ;  /* 0x0000000a000d7213 */ /* 0x000fe20000000000 */
[----:B------:R-:W0:Y:S01]  /*2710*/  LDCU UR12, c[0x0][0x430] ;  /* 0x00008600ff0c77ac */ /* 0x000e220008000800 */
[----:B------:R-:W1:Y:S01]  /*2720*/  I2F.U32.RP R23, R22 ;  /* 0x0000001600177306 */ /* 0x000e620000209000 */
[----:B------:R-:W-:Y:S02]  /*2730*/  IABS R18, R9 ;  /* 0x0000000900127213 */ /* 0x000fe40000000000 */
[----:B------:R-:W-:Y:S01]  /*2740*/  IABS R12, R8 ;  /* 0x00000008000c7213 */ /* 0x000fe20000000000 */
[----:B------:R-:W2:Y:S01]  /*2750*/  LDCU UR4, c[0x0][0x434] ;  /* 0x00008680ff0477ac */ /* 0x000ea20008000800 */
[----:B------:R-:W-:Y:S02]  /*2760*/  IABS R27, R0 ;  /* 0x00000000001b7213 */ /* 0x000fe40000000000 */
[----:B------:R-:W-:Y:S01]  /*2770*/  ISETP.NE.AND P5, PT, R10, RZ, PT ;  /* 0x000000ff0a00720c */ /* 0x000fe20003fa5270 */
[----:B------:R-:W3:Y:S01]  /*2780*/  I2F.U32.RP R19, R13 ;  /* 0x0000000d00137306 */ /* 0x000ee20000209000 */
[----:B------:R-:W-:-:S07]  /*2790*/  UIMAD UR13, UR7, UR8, URZ ;  /* 0x00000008070d72a4 */ /* 0x000fce000f8e02ff */
[----:B------:R-:W4:Y:S01]  /*27a0*/  I2F.U32.RP R16, R18 ;  /* 0x0000001200107306 */ /* 0x000f220000209000 */
[----:B0-----:R-:W-:-:S04]  /*27b0*/  USEL UR12, UR12, 0x1, UP0 ;  /* 0x000000010c0c7887 */ /* 0x001fc80008000000 */
[----:B------:R-:W-:Y:S02]  /*27c0*/  USHF.R.S32.HI UR5, URZ, 0x1f, UR12 ;  /* 0x0000001fff057899 */ /* 0x000fe4000801140c */
[----:B--2---:R-:W-:Y:S01]  /*27d0*/  UIMAD UR4, UR12, UR4, URZ ;  /* 0x000000040c0472a4 */ /* 0x004fe2000f8e02ff */
[----:B------:R-:W-:Y:S08]  /*27e0*/  I2F.U32.RP R17, R12 ;  /* 0x0000000c00117306 */ /* 0x000ff00000209000 */
[----:B-1----:R-:W0:Y:S08]  /*27f0*/  MUFU.RCP R15, R23 ;  /* 0x00000017000f7308 */ /* 0x002e300000001000 */
[----:B---3--:R-:W1:Y:S08]  /*2800*/  MUFU.RCP R14, R19 ;  /* 0x00000013000e7308 */ /* 0x008e700000001000 */
[----:B----4-:R-:W2:Y:S01]  /*2810*/  MUFU.RCP R24, R16 ;  /* 0x0000001000187308 */ /* 0x010ea20000001000 */
[----:B0-----:R-:W-:Y:S01]  /*2820*/  VIADD R15, R15, 0xffffffe ;  /* 0x0ffffffe0f0f7836 */ /* 0x001fe20000000000 */
[----:B------:R-:W-:-:S06]  /*2830*/  IABS R23, R26 ;  /* 0x0000001a00177213 */ /* 0x000fcc0000000000 */
[----:B------:R-:W0:Y:S01]  /*2840*/  MUFU.RCP R17, R17 ;  /* 0x0000001100117308 */ /* 0x000e220000001000 */
[----:B-1----:R-:W-:-:S07]  /*2850*/  VIADD R28, R14, 0xffffffe ;  /* 0x0ffffffe0e1c7836 */ /* 0x002fce0000000000 */
[----:B------:R-:W1:Y:S01]  /*2860*/  F2I.FTZ.U32.TRUNC.NTZ R31, R15 ;  /* 0x0000000f001f7305 */ /* 0x000e62000021f000 */
[----:B--2---:R-:W-:-:S07]  /*2870*/  VIADD R24, R24, 0xffffffe ;  /* 0x0ffffffe18187836 */ /* 0x004fce0000000000 */
[----:B------:R-:W2:Y:S01]  /*2880*/  F2I.FTZ.U32.TRUNC.NTZ R29, R28 ;  /* 0x0000001c001d7305 */ /* 0x000ea2000021f000 */
[----:B0-----:R-:W-:Y:S01]  /*2890*/  VIADD R17, R17, 0xffffffe ;  /* 0x0ffffffe11117836 */ /* 0x001fe20000000000 */
[----:B-1----:R-:W-:-:S06]  /*28a0*/  IADD3 R14, PT, PT, RZ, -R31, RZ ;  /* 0x8000001fff0e7210 */ /* 0x002fcc0007ffe0ff */
[----:B------:R0:W1:Y:S01]  /*28b0*/  F2I.FTZ.U32.TRUNC.NTZ R25, R24 ;  /* 0x0000001800197305 */ /* 0x000062000021f000 */
[----:B------:R-:W-:Y:S02]  /*28c0*/  IMAD R14, R14, R22, RZ ;  /* 0x000000160e0e7224 */ /* 0x000fe400078e02ff */
[----:B--2---:R-:W-:-:S05]  /*28d0*/  IMAD.MOV R16, RZ, RZ, -R29 ;  /* 0x000000ffff107224 */ /* 0x004fca00078e0a1d */
[----:B------:R-:W2:Y:S01]  /*28e0*/  F2I.FTZ.U32.TRUNC.NTZ R17, R17 ;  /* 0x0000001100117305 */ /* 0x000ea2000021f000 */
[----:B------:R-:W-:-:S04]  /*28f0*/  IMAD.HI.U32 R14, R31, R14, R30 ;  /* 0x0000000e1f0e7227 */ /* 0x000fc800078e001e */
[----:B------:R-:W-:Y:S01]  /*2900*/  IMAD R15, R16, R13, RZ ;  /* 0x0000000d100f7224 */ /* 0x000fe200078e02ff */
[----:B------:R-:W-:Y:S01]  /*2910*/  IABS R16, R11 ;  /* 0x0000000b00107213 */ /* 0x000fe20000000000 */
[----:B0-----:R-:W-:Y:S01]  /*2920*/  IMAD.MOV.U32 R24, RZ, RZ, RZ ;  /* 0x000000ffff187224 */ /* 0x001fe200078e00ff */
[----:B-1----:R-:W-:Y:S01]  /*2930*/  IADD3 R19, PT, PT, RZ, -R25, RZ ;  /* 0x80000019ff137210 */ /* 0x002fe20007ffe0ff */
[----:B------:R-:W-:Y:S01]  /*2940*/  IMAD.MOV.U32 R28, RZ, RZ, RZ ;  /* 0x000000ffff1c7224 */ /* 0x000fe200078e00ff */
[----:B------:R-:W-:-:S03]  /*2950*/  IADD3 R16, PT, PT, RZ, -R16, RZ ;  /* 0x80000010ff107210 */ /* 0x000fc60007ffe0ff */
[----:B------:R-:W-:Y:S02]  /*2960*/  IMAD R19, R19, R18, RZ ;  /* 0x0000001213137224 */ /* 0x000fe400078e02ff */
[----:B------:R-:W-:-:S04]  /*2970*/  IMAD.HI.U32 R15, R29, R15, R28 ;  /* 0x0000000f1d0f7227 */ /* 0x000fc800078e001c */
[----:B------:R-:W-:-:S04]  /*2980*/  IMAD.HI.U32 R24, R25, R19, R24 ;  /* 0x0000001319187227 */ /* 0x000fc800078e0018 */
[----:B------:R-:W-:-:S04]  /*2990*/  IMAD.HI.U32 R19, R14, R23, RZ ;  /* 0x000000170e137227 */ /* 0x000fc800078e00ff */
[----:B--2---:R-:W-:Y:S02]  /*29a0*/  IMAD.MOV R25, RZ, RZ, -R17 ;  /* 0x000000ffff197224 */ /* 0x004fe400078e0a11 */
[----:B------:R-:W-:Y:S02]  /*29b0*/  IMAD R23, R19, R16, R23 ;  /* 0x0000001013177224 */ /* 0x000fe400078e0217 */
[----:B------:R-:W-:Y:S02]  /*29c0*/  IMAD R14, R25, R12, RZ ;  /* 0x0000000c190e7224 */ /* 0x000fe400078e02ff */
[----:B------:R-:W-:Y:S01]  /*29d0*/  IMAD.MOV.U32 R16, RZ, RZ, RZ ;  /* 0x000000ffff107224 */ /* 0x000fe200078e00ff */
[----:B------:R-:W-:-:S03]  /*29e0*/  ISETP.GT.U32.AND P1, PT, R22, R23, PT ;  /* 0x000000171600720c */ /* 0x000fc60003f24070 */
[----:B------:R-:W-:Y:S02]  /*29f0*/  IMAD.HI.U32 R14, R17, R14, R16 ;  /* 0x0000000e110e7227 */ /* 0x000fe400078e0010 */
[----:B------:R-:W0:Y:S08]  /*2a00*/  LDC R17, c[0x0][0x3e0] ;  /* 0x0000f800ff117b82 */ /* 0x000e300000000800 */
[----:B------:R-:W-:Y:S01]  /*2a10*/  @!P1 IMAD.IADD R23, R23, 0x1, -R22 ;  /* 0x0000000117179824 */ /* 0x000fe200078e0a16 */
[----:B------:R-:W-:-:S02]  /*2a20*/  @!P1 IADD3 R19, PT, PT, R19, 0x1, RZ ;  /* 0x0000000113139810 */ /* 0x000fc40007ffe0ff */
[----:B------:R-:W-:Y:S02]  /*2a30*/  ISETP.NE.AND P1, PT, R11, RZ, PT ;  /* 0x000000ff0b00720c */ /* 0x000fe40003f25270 */
[----:B------:R-:W-:Y:S01]  /*2a40*/  ISETP.GE.U32.AND P3, PT, R23, R22, PT ;  /* 0x000000161700720c */ /* 0x000fe20003f66070 */
[----:B------:R-:W-:Y:S01]  /*2a50*/  IMAD.HI.U32 R23, R24, R27, RZ ;  /* 0x0000001b18177227 */ /* 0x000fe200078e00ff */
[----:B------:R-:W-:-:S05]  /*2a60*/  IABS R22, R9 ;  /* 0x0000000900167213 */ /* 0x000fca0000000000 */
[----:B------:R-:W-:Y:S01]  /*2a70*/  IMAD.MOV R22, RZ, RZ, -R22 ;  /* 0x000000ffff167224 */ /* 0x000fe200078e0a16 */
[----:B0-----:R-:W-:-:S03]  /*2a80*/  ISETP.LT.U32.AND P0, PT, R17, 0x1, PT ;  /* 0x000000011100780c */ /* 0x001fc60003f01070 */
[----:B------:R-:W-:Y:S01]  /*2a90*/  IMAD R27, R23, R22, R27 ;  /* 0x00000016171b7224 */ /* 0x000fe200078e021b */
[----:B------:R-:W-:Y:S01]  /*2aa0*/  LOP3.LUT R22, R26, R11, RZ, 0x3c, !PT ;  /* 0x0000000b1a167212 */ /* 0x000fe200078e3cff */
[----:B------:R-:W-:Y:S01]  /*2ab0*/  @P3 VIADD R19, R19, 0x1 ;  /* 0x0000000113133836 */ /* 0x000fe20000000000 */
[----:B------:R-:W-:Y:S02]  /*2ac0*/  ISETP.LT.AND.EX P0, PT, R2, RZ, PT, P0 ;  /* 0x000000ff0200720c */ /* 0x000fe40003f01300 */
[----:B------:R-:W-:Y:S02]  /*2ad0*/  ISETP.GT.U32.AND P2, PT, R18, R27, PT ;  /* 0x0000001b1200720c */ /* 0x000fe40003f44070 */
[----:B------:R-:W-:Y:S02]  /*2ae0*/  SEL R17, R17, 0x1, P0 ;  /* 0x0000000111117807 */ /* 0x000fe40000000000 */
[----:B------:R-:W-:Y:S02]  /*2af0*/  ISETP.GE.AND P0, PT, R22, RZ, PT ;  /* 0x000000ff1600720c */ /* 0x000fe40003f06270 */
[----:B------:R-:W-:-:S04]  /*2b00*/  IABS R16, R17 ;  /* 0x0000001100107213 */ /* 0x000fc80000000000 */
[----:B------:R-:W0:Y:S03]  /*2b10*/  I2F.U32.RP R2, R16 ;  /* 0x0000001000027306 */ /* 0x000e260000209000 */
[-C--:B------:R-:W-:Y:S01]  /*2b20*/  @!P2 IADD3 R27, PT, PT, R27, -R18.reuse, RZ ;  /* 0x800000121b1ba210 */ /* 0x080fe20007ffe0ff */
[----:B------:R-:W-:Y:S01]  /*2b30*/  @!P2 VIADD R23, R23, 0x1 ;  /* 0x000000011717a836 */ /* 0x000fe20000000000 */
[----:B------:R-:W-:Y:S02]  /*2b40*/  ISETP.NE.AND P2, PT, R9, RZ, PT ;  /* 0x000000ff0900720c */ /* 0x000fe40003f45270 */
[----:B------:R-:W-:Y:S01]  /*2b50*/  @!P0 IMAD.MOV R19, RZ, RZ, -R19 ;  /* 0x000000ffff138224 */ /* 0x000fe200078e0a13 */
[----:B------:R-:W-:Y:S02]  /*2b60*/  @!P1 LOP3.LUT R19, RZ, R11, RZ, 0x33, !PT ;  /* 0x0000000bff139212 */ /* 0x000fe400078e33ff */
[----:B------:R-:W-:-:S02]  /*2b70*/  ISETP.GE.U32.AND P0, PT, R27, R18, PT ;  /* 0x000000121b00720c */ /* 0x000fc40003f06070 */
[----:B------:R-:W-:Y:S02]  /*2b80*/  IABS R18, R10 ;  /* 0x0000000a00127213 */ /* 0x000fe40000000000 */
[----:B------:R-:W-:Y:S01]  /*2b90*/  IABS R22, R19 ;  /* 0x0000001300167213 */ /* 0x000fe20000000000 */
[----:B0-----:R-:W0:Y:S02]  /*2ba0*/  MUFU.RCP R2, R2 ;  /* 0x0000000200027308 */ /* 0x001e240000001000 */
[----:B------:R-:W-:Y:S02]  /*2bb0*/  IMAD.MOV R18, RZ, RZ, -R18 ;  /* 0x000000ffff127224 */ /* 0x000fe400078e0a12 */
[----:B------:R-:W-:-:S04]  /*2bc0*/  IMAD.HI.U32 R15, R15, R22, RZ ;  /* 0x000000160f0f7227 */ /* 0x000fc800078e00ff */
[----:B------:R-:W-:Y:S01]  /*2bd0*/  IMAD R22, R15, R18, R22 ;  /* 0x000000120f167224 */ /* 0x000fe200078e0216 */
[----:B------:R-:W-:Y:S02]  /*2be0*/  LOP3.LUT R18, R0, R9, RZ, 0x3c, !PT ;  /* 0x0000000900127212 */ /* 0x000fe400078e3cff */
[----:B------:R-:W-:Y:S02]  /*2bf0*/  @P0 IADD3 R23, PT, PT, R23, 0x1, RZ ;  /* 0x0000000117170810 */ /* 0x000fe40007ffe0ff */
[----:B------:R-:W-:Y:S02]  /*2c00*/  ISETP.GE.AND P1, PT, R18, RZ, PT ;  /* 0x000000ff1200720c */ /* 0x000fe40003f26270 */
[----:B------:R-:W-:Y:S01]  /*2c10*/  IABS R18, R4 ;  /* 0x0000000400127213 */ /* 0x000fe20000000000 */
[----:B0-----:R-:W-:Y:S01]  /*2c20*/  VIADD R24, R2, 0xffffffe ;  /* 0x0ffffffe02187836 */ /* 0x001fe20000000000 */
[----:B------:R-:W-:-:S03]  /*2c30*/  ISETP.GT.U32.AND P3, PT, R13, R22, PT ;  /* 0x000000160d00720c */ /* 0x000fc60003f64070 */
[----:B------:R0:W1:Y:S06]  /*2c40*/  F2I.FTZ.U32.TRUNC.NTZ R25, R24 ;  /* 0x0000001800197305 */ /* 0x00006c000021f000 */
[----:B------:R-:W-:Y:S01]  /*2c50*/  @!P1 IMAD.MOV R23, RZ, RZ, -R23 ;  /* 0x000000ffff179224 */ /* 0x000fe200078e0a17 */
[----:B------:R-:W-:-:S03]  /*2c60*/  @!P2 LOP3.LUT R23, RZ, R9, RZ, 0x33, !PT ;  /* 0x00000009ff17a212 */ /* 0x000fc600078e33ff */
[----:B------:R-:W-:Y:S01]  /*2c70*/  @!P3 IMAD.IADD R22, R22, 0x1, -R13 ;  /* 0x000000011616b824 */ /* 0x000fe200078e0a0d */
[----:B------:R-:W-:Y:S02]  /*2c80*/  @!P3 IADD3 R15, PT, PT, R15, 0x1, RZ ;  /* 0x000000010f0fb810 */ /* 0x000fe40007ffe0ff */
[----:B------:R-:W-:Y:S01]  /*2c90*/  ISETP.NE.AND P3, PT, R8, RZ, PT ;  /* 0x000000ff0800720c */ /* 0x000fe20003f65270 */
[----:B0-----:R-:W-:Y:S02]  /*2ca0*/  HFMA2 R24, -RZ, RZ, 0, 0 ;  /* 0x00000000ff187431 */ /* 0x001fe400000001ff */
[----:B-1----:R-:W-:Y:S01]  /*2cb0*/  IMAD.MOV R2, RZ, RZ, -R25 ;  /* 0x000000ffff027224 */ /* 0x002fe200078e0a19 */
[----:B------:R-:W-:Y:S02]  /*2cc0*/  ISETP.GE.U32.AND P6, PT, R22, R13, PT ;  /* 0x0000000d1600720c */ /* 0x000fe40003fc6070 */
[----:B------:R-:W-:Y:S01]  /*2cd0*/  IABS R13, R23 ;  /* 0x00000017000d7213 */ /* 0x000fe20000000000 */
[----:B------:R-:W-:Y:S01]  /*2ce0*/  IMAD R27, R2, R16, RZ ;  /* 0x00000010021b7224 */ /* 0x000fe200078e02ff */
[----:B------:R-:W-:-:S03]  /*2cf0*/  IABS R2, R17 ;  /* 0x0000001100027213 */ /* 0x000fc60000000000 */
[----:B------:R-:W-:-:S04]  /*2d00*/  IMAD.HI.U32 R27, R25, R27, R24 ;  /* 0x0000001b191b7227 */ /* 0x000fc800078e0018 */
[----:B------:R-:W-:Y:S02]  /*2d10*/  IMAD.MOV R2, RZ, RZ, -R2 ;  /* 0x000000ffff027224 */ /* 0x000fe400078e0a02 */
[----:B------:R-:W-:-:S04]  /*2d20*/  IMAD.HI.U32 R27, R27, R18, RZ ;  /* 0x000000121b1b7227 */ /* 0x000fc800078e00ff */
[----:B------:R-:W-:Y:S01]  /*2d30*/  IMAD R25, R27, R2, R18 ;  /* 0x000000021b197224 */ /* 0x000fe200078e0212 */
[----:B------:R-:W-:Y:S01]  /*2d40*/  IABS R2, R8 ;  /* 0x0000000800027213 */ /* 0x000fe20000000000 */
[----:B------:R-:W-:-:S03]  /*2d50*/  @P6 VIADD R15, R15, 0x1 ;  /* 0x000000010f0f6836 */ /* 0x000fc60000000000 */
[----:B------:R-:W-:Y:S01]  /*2d60*/  ISETP.GT.U32.AND P0, PT, R16, R25, PT ;  /* 0x000000191000720c */ /* 0x000fe20003f04070 */
[----:B------:R-:W-:-:S12]  /*2d70*/  IMAD.MOV R2, RZ, RZ, -R2 ;  /* 0x000000ffff027224 */ /* 0x000fd800078e0a02 */
[-C--:B------:R-:W-:Y:S01]  /*2d80*/  @!P0 IADD3 R25, PT, PT, R25, -R16.reuse, RZ ;  /* 0x8000001019198210 */ /* 0x080fe20007ffe0ff */
[----:B------:R-:W-:Y:S01]  /*2d90*/  @!P0 VIADD R27, R27, 0x1 ;  /* 0x000000011b1b8836 */ /* 0x000fe20000000000 */
[----:B------:R-:W-:Y:S02]  /*2da0*/  ISETP.NE.AND P0, PT, R17, RZ, PT ;  /* 0x000000ff1100720c */ /* 0x000fe40003f05270 */
        /* <DEDUP_REMOVED lines=12> */
[----:B------:R-:W-:Y:S01]  /*2e70*/  ISETP.GE.AND P0, PT, R2, RZ, PT ;  /* 0x000000ff0200720c */ /* 0x000fe20003f06270 */
[----:B------:R-:W-:Y:S02]  /*2e80*/  IMAD.MOV R2, RZ, RZ, -R19 ;  /* 0x000000ffff027224 */ /* 0x000fe400078e0a13 */
[----:B------:R-:W-:-:S02]  /*2e90*/  @!P1 IMAD.IADD R13, R13, 0x1, -R12 ;  /* 0x000000010d0d9824 */ /* 0x000fc400078e0a0c */
[----:B------:R-:W-:Y:S02]  /*2ea0*/  @!P1 VIADD R16, R16, 0x1 ;  /* 0x0000000110109836 */ /* 0x000fe40000000000 */
[----:B------:R-:W-:Y:S01]  /*2eb0*/  @!P2 IADD3 R15, PT, PT, -R15, RZ, RZ ;  /* 0x000000ff0f0fa210 */ /* 0x000fe20007ffe1ff */
[----:B------:R-:W-:Y:S01]  /*2ec0*/  IMAD R2, R11, R2, R26 ;  /* 0x000000020b027224 */ /* 0x000fe200078e021a */
[----:B------:R-:W-:Y:S01]  /*2ed0*/  ISETP.GE.U32.AND P4, PT, R13, R12, PT ;  /* 0x0000000c0d00720c */ /* 0x000fe20003f86070 */
[C---:B------:R-:W-:Y:S01]  /*2ee0*/  IMAD.WIDE R12, R27.reuse, UR9, RZ ;  /* 0x000000091b0c7c25 */ /* 0x040fe2000f8e02ff */
[----:B------:R-:W-:Y:S02]  /*2ef0*/  IADD3 R27, PT, PT, -R27, RZ, RZ ;  /* 0x000000ff1b1b7210 */ /* 0x000fe40007ffe1ff */
[----:B------:R-:W-:Y:S01]  /*2f00*/  @!P5 LOP3.LUT R15, RZ, R10, RZ, 0x33, !PT ;  /* 0x0000000aff0fd212 */ /* 0x000fe200078e33ff */
[----:B------:R-:W-:-:S03]  /*2f10*/  IMAD.WIDE R24, R2, UR4, RZ ;  /* 0x0000000402187c25 */ /* 0x000fc6000f8e02ff */
[----:B------:R-:W-:Y:S01]  /*2f20*/  IADD3 R11, PT, PT, -R15, RZ, RZ ;  /* 0x000000ff0f0b7210 */ /* 0x000fe20007ffe1ff */
[----:B------:R-:W-:Y:S01]  /*2f30*/  IMAD.WIDE.U32 R12, R3, UR12, R12 ;  /* 0x0000000c030c7c25 */ /* 0x000fe2000f8e000c */
[----:B------:R-:W-:-:S03]  /*2f40*/  UIMAD UR12, UR22, UR12, URZ ;  /* 0x0000000c160c72a4 */ /* 0x000fc6000f8e02ff */
[----:B------:R-:W-:Y:S02]  /*2f50*/  @P4 VIADD R16, R16, 0x1 ;  /* 0x0000000110104836 */ /* 0x000fe40000000000 */
[----:B------:R-:W-:Y:S01]  /*2f60*/  IMAD R13, R3, UR5, R13 ;  /* 0x00000005030d7c24 */ /* 0x000fe2000f8e020d */
[----:B------:R-:W0:Y:S01]  /*2f70*/  LDCU.64 UR4, c[0x0][0x420] ;  /* 0x00008400ff0477ac */ /* 0x000e220008000a00 */
[----:B------:R-:W-:Y:S01]  /*2f80*/  @!P0 IMAD.MOV R16, RZ, RZ, -R16 ;  /* 0x000000ffff108224 */ /* 0x000fe200078e0a10 */
[----:B------:R-:W-:Y:S01]  /*2f90*/  @!P3 LOP3.LUT R16, RZ, R8, RZ, 0x33, !PT ;  /* 0x00000008ff10b212 */ /* 0x000fe200078e33ff */
[----:B------:R-:W-:Y:S02]  /*2fa0*/  IMAD R27, R17, R27, R4 ;  /* 0x0000001b111b7224 */ /* 0x000fe400078e0204 */
[----:B------:R-:W-:Y:S02]  /*2fb0*/  IMAD.MOV R4, RZ, RZ, -R23 ;  /* 0x000000ffff047224 */ /* 0x000fe400078e0a17 */
[----:B------:R-:W-:-:S04]  /*2fc0*/  IMAD.WIDE R12, R27, UR8, R12 ;  /* 0x000000081b0c7c25 */ /* 0x000fc8000f8e020c */
[----:B------:R-:W-:Y:S02]  /*2fd0*/  IMAD.MOV R3, RZ, RZ, -R16 ;  /* 0x000000ffff037224 */ /* 0x000fe400078e0a10 */
        /* <DEDUP_REMOVED lines=8> */
[----:B------:R-:W-:-:S04]  /*3060*/  IMAD.WIDE R16, R16, R5, RZ ;  /* 0x0000000510107225 */ /* 0x000fc800078e02ff */
[----:B------:R-:W-:Y:S01]  /*3070*/  IMAD.WIDE R4, R3, R6, RZ ;  /* 0x0000000603047225 */ /* 0x000fe200078e02ff */
[----:B------:R-:W-:-:S04]  /*3080*/  IADD3 R3, P1, P0, R8, R0, R10 ;  /* 0x0000000008037210 */ /* 0x000fc8000783e00a */
[----:B------:R-:W-:Y:S02]  /*3090*/  IADD3.X R13, PT, PT, R9, R13, R11, P1, P0 ;  /* 0x0000000d090d7210 */ /* 0x000fe40000fe040b */
[----:B------:R-:W-:-:S04]  /*30a0*/  IADD3 R3, P1, P0, R4, R3, R16 ;  /* 0x0000000304037210 */ /* 0x000fc8000783e010 */
[----:B------:R-:W-:Y:S02]  /*30b0*/  IADD3.X R4, PT, PT, R5, R13, R17, P1, P0 ;  /* 0x0000000d05047210 */ /* 0x000fe40000fe0411 */
[----:B0-----:R-:W-:-:S04]  /*30c0*/  LEA R2, P0, R3, UR4, 0x2 ;  /* 0x0000000403027c11 */ /* 0x001fc8000f8010ff */
[----:B------:R-:W-:-:S05]  /*30d0*/  LEA.HI.X R3, R3, UR5, R4, 0x2, P0 ;  /* 0x0000000503037c11 */ /* 0x000fca00080f1404 */
[----:B------:R0:W-:Y:S01]  /*30e0*/  STG.E desc[UR10][R2.64], R20 ;  /* 0x0000001402007986 */ /* 0x0001e2000c10190a */
[----:B------:R-:W-:Y:S05]  /*30f0*/  BRA `(.L_x_463) ;  /* 0x0000000000107947 */ /* 0x000fea0003800000 */
.L_x_464:
[----:B------:R-:W0:Y:S01]  /*3100*/  LDC.64 R2, c[0x0][0x420] ;  /* 0x00010800ff027b82 */ /* 0x000e220000000a00 */
[----:B------:R-:W-:-:S05]  /*3110*/  IADD3 R12, PT, PT, R12, UR20, RZ ;  /* 0x000000140c0c7c10 */ /* 0x000fca000fffe0ff */
[----:B0-----:R-:W-:-:S05]  /*3120*/  IMAD.WIDE.U32 R2, R12, 0x4, R2 ;  /* 0x000000040c027825 */ /* 0x001fca00078e0002 */
[----:B------:R1:W-:Y:S02]  /*3130*/  STG.E desc[UR10][R2.64], R20 ;  /* 0x0000001402007986 */ /* 0x0003e4000c10190a */
.L_x_463:
[----:B------:R-:W-:Y:S05]  /*3140*/  BSYNC.RECONVERGENT B1 ;  /* 0x0000000000017941 */ /* 0x000fea0003800200 */
.L_x_462:
        /* <DEDUP_REMOVED lines=16> */
.L_x_471:
[----:B------:R-:W-:Y:S05]  /*3250*/  BSYNC.RECONVERGENT B0 ;  /* 0x0000000000007941 */ /* 0x000fea0003800200 */
.L_x_470:
[----:B------:R-:W-:Y:S01]  /*3260*/  BAR.SYNC.DEFER_BLOCKING 0x0 ;  /* 0x0000000000007b1d */ /* 0x000fe20000010000 */
[----:B------:R-:W-:Y:S01]  /*3270*/  UISETP.GE.AND UP0, UPT, UR6, 0x1, UPT ;  /* 0x000000010600788c */ /* 0x000fe2000bf06270 */
[----:B------:R-:W-:Y:S01]  /*3280*/  SHF.R.U32.HI R12, RZ, 0x5, R7 ;  /* 0x00000005ff0c7819 */ /* 0x000fe20000011607 */
[----:B------:R-:W-:Y:S01]  /*3290*/  IMAD.SHL.U32 R7, R7, 0x4, RZ ;  /* 0x0000000407077824 */ /* 0x000fe200078e00ff */
[----:B------:R-:W-:Y:S02]  /*32a0*/  MOV R0, RZ ;  /* 0x000000ff00007202 */ /* 0x000fe40000000f00 */
[----:B0-----:R-:W-:Y:S01]  /*32b0*/  CS2R R2, SRZ ;  /* 0x0000000000027805 */ /* 0x001fe2000001ff00 */
[----:B------:R-:W-:-:S03]  /*32c0*/  IMAD.MOV.U32 R5, RZ, RZ, RZ ;  /* 0x000000ffff057224 */ /* 0x000fc600078e00ff */
        /* <DEDUP_REMOVED lines=42> */
.L_x_476:
        /* <DEDUP_REMOVED lines=133> */
.L_x_475:
        /* <DEDUP_REMOVED lines=73> */
.L_x_477:
[----:B------:R-:W-:-:S09]  /*4250*/  UISETP.NE.OR UP1, UPT, UR5, URZ, UP1 ;  /* 0x000000ff0500728c */ /* 0x000fd20008f25670 */
[----:B------:R-:W-:Y:S05]  /*4260*/  BRA.U !UP1, `(.L_x_473) ;  /* 0x0000000109947547 */ /* 0x000fea000b800000 */
.L_x_474:
[----:B------:R-:W-:-:S13]  /*4270*/  ISETP.GE.AND P0, PT, R12, UR12, PT ;  /* 0x0000000c0c007c0c */ /* 0x000fda000bf06270 */
.L_x_478:
        /* <DEDUP_REMOVED lines=36> */
.L_x_473:
        /* <DEDUP_REMOVED lines=10> */
.L_x_479:
        /* <DEDUP_REMOVED lines=12> */
.L_x_472:
        /* <DEDUP_REMOVED lines=81> */
        .weak           $__internal_12_$__cuda_sm20_div_s64
        .type           $__internal_12_$__cuda_sm20_div_s64,@function
        .size           $__internal_12_$__cuda_sm20_div_s64,(.L_x_14860 - $__internal_12_$__cuda_sm20_div_s64)
$__internal_12_$__cuda_sm20_div_s64:
        /* <DEDUP_REMOVED lines=16> */
[----:B------:R-:W-:-:S04]  /*4c30*/  IMAD.HI.U32 R12, R29, R0, RZ ;  /* 0x000000001d0c7227 */ /* 0x000fc800078e00ff */
[----:B------:R-:W-:-:S04]  /*4c40*/  IMAD.WIDE.U32 R18, P0, R28, R0, R18 ;  /* 0x000000001c127225 */ /* 0x000fc80007800012 */
[C---:B------:R-:W-:Y:S02]  /*4c50*/  IMAD R0, R29.reuse, R0, RZ ;  /* 0x000000001d007224 */ /* 0x040fe400078e02ff */
[----:B------:R-:W-:-:S04]  /*4c60*/  IMAD.HI.U32 R13, P1, R29, R13, R18 ;  /* 0x0000000d1d0d7227 */ /* 0x000fc80007820012 */
[----:B------:R-:W-:Y:S01]  /*4c70*/  IMAD.X R12, R12, 0x1, R29, P0 ;  /* 0x000000010c0c7824 */ /* 0x000fe200000e061d */
[----:B------:R-:W-:-:S04]  /*4c80*/  IADD3 R19, P0, PT, R0, R13, RZ ;  /* 0x0000000d00137210 */ /* 0x000fc80007f1e0ff */
[----:B------:R-:W-:Y:S01]  /*4c90*/  IADD3.X R13, PT, PT, RZ, RZ, R12, P0, P1 ;  /* 0x000000ffff0d7210 */ /* 0x000fe200007e240c */
[----:B------:R-:W-:Y:S01]  /*4ca0*/  IMAD.WIDE.U32 R28, R19, R22, RZ ;  /* 0x00000016131c7225 */ /* 0x000fe200078e00ff */
[----:B------:R-:W-:-:S03]  /*4cb0*/  ISETP.GE.AND P1, PT, R17, RZ, PT ;  /* 0x000000ff1100720c */ /* 0x000fc60003f26270 */
[----:B------:R-:W-:Y:S01]  /*4cc0*/  IMAD R0, R19, R23, R29 ;  /* 0x0000001713007224 */ /* 0x000fe200078e021d */
[----:B------:R-:W-:-:S03]  /*4cd0*/  IADD3 R12, P0, PT, RZ, -R28, RZ ;  /* 0x8000001cff0c7210 */ /* 0x000fc60007f1e0ff */
[----:B------:R-:W-:Y:S02]  /*4ce0*/  IMAD R0, R13, R22, R0 ;  /* 0x000000160d007224 */ /* 0x000fe400078e0200 */
[----:B------:R-:W-:-:S04]  /*4cf0*/  IMAD.HI.U32 R18, R19, R12, RZ ;  /* 0x0000000c13127227 */ /* 0x000fc800078e00ff */
[----:B------:R-:W-:-:S04]  /*4d00*/  IMAD.X R0, RZ, RZ, ~R0, P0 ;  /* 0x000000ffff007224 */ /* 0x000fc800000e0e00 */
[----:B------:R-:W-:-:S04]  /*4d10*/  IMAD.WIDE.U32 R18, P0, R19, R0, R18 ;  /* 0x0000000013127225 */ /* 0x000fc80007800012 */
[----:B------:R-:W-:-:S04]  /*4d20*/  IMAD.HI.U32 R12, P3, R13, R12, R18 ;  /* 0x0000000c0d0c7227 */ /* 0x000fc80007860012 */
[----:B------:R-:W-:-:S05]  /*4d30*/  IMAD.HI.U32 R18, R13, R0, RZ ;  /* 0x000000000d127227 */ /* 0x000fca00078e00ff */
[----:B------:R-:W-:Y:S01]  /*4d40*/  IADD3.X R25, PT, PT, R18, R13, RZ, P0, !PT ;  /* 0x0000000d12197210 */ /* 0x000fe200007fe4ff */
[----:B------:R-:W-:Y:S01]  /*4d50*/  IMAD R13, R13, R0, RZ ;  /* 0x000000000d0d7224 */ /* 0x000fe200078e02ff */
[----:B------:R-:W-:-:S04]  /*4d60*/  IADD3 R19, P0, PT, RZ, -R24, RZ ;  /* 0x80000018ff137210 */ /* 0x000fc80007f1e0ff */
[----:B------:R-:W-:Y:S01]  /*4d70*/  IADD3 R13, P2, PT, R13, R12, RZ ;  /* 0x0000000c0d0d7210 */ /* 0x000fe20007f5e0ff */
[----:B------:R-:W-:Y:S01]  /*4d80*/  IMAD.X R12, RZ, RZ, ~R17, P0 ;  /* 0x000000ffff0c7224 */ /* 0x000fe200000e0e11 */
[----:B------:R-:W-:Y:S01]  /*4d90*/  SEL R0, R19, R24, !P1 ;  /* 0x0000001813007207 */ /* 0x000fe20004800000 */
[----:B------:R-:W-:Y:S01]  /*4da0*/  IMAD.MOV.U32 R19, RZ, RZ, RZ ;  /* 0x000000ffff137224 */ /* 0x000fe200078e00ff */
[----:B------:R-:W-:Y:S02]  /*4db0*/  IADD3.X R25, PT, PT, RZ, RZ, R25, P2, P3 ;  /* 0x000000ffff197210 */ /* 0x000fe400017e6419 */
[----:B------:R-:W-:Y:S01]  /*4dc0*/  SEL R12, R12, R17, !P1 ;  /* 0x000000110c0c7207 */ /* 0x000fe20004800000 */
[----:B------:R-:W-:-:S04]  /*4dd0*/  IMAD.HI.U32 R18, R13, R0, RZ ;  /* 0x000000000d127227 */ /* 0x000fc800078e00ff */
[----:B------:R-:W-:-:S04]  /*4de0*/  IMAD.WIDE.U32 R18, R13, R12, R18 ;  /* 0x0000000c0d127225 */ /* 0x000fc800078e0012 */
[----:B------:R-:W-:-:S04]  /*4df0*/  IMAD.HI.U32 R18, P2, R25, R0, R18 ;  /* 0x0000000019127227 */ /* 0x000fc80007840012 */
[----:B------:R-:W-:-:S05]  /*4e00*/  IMAD R19, R25, R12, RZ ;  /* 0x0000000c19137224 */ /* 0x000fca00078e02ff */
[----:B------:R-:W-:-:S05]  /*4e10*/  IADD3 R19, P1, PT, R19, R18, RZ ;  /* 0x0000001213137210 */ /* 0x000fca0007f3e0ff */
[----:B------:R-:W-:-:S04]  /*4e20*/  IMAD.WIDE.U32 R28, R19, R22, RZ ;  /* 0x00000016131c7225 */ /* 0x000fc800078e00ff */
[----:B------:R-:W-:Y:S01]  /*4e30*/  IMAD R18, R19, R23, R29 ;  /* 0x0000001713127224 */ /* 0x000fe200078e021d */
[----:B------:R-:W-:Y:S01]  /*4e40*/  IADD3 R13, P0, PT, -R28, R0, RZ ;  /* 0x000000001c0d7210 */ /* 0x000fe20007f1e1ff */
[----:B------:R-:W-:-:S04]  /*4e50*/  IMAD.HI.U32 R0, R25, R12, RZ ;  /* 0x0000000c19007227 */ /* 0x000fc800078e00ff */
[----:B------:R-:W-:Y:S01]  /*4e60*/  IMAD.X R0, RZ, RZ, R0, P2 ;  /* 0x000000ffff007224 */ /* 0x000fe200010e0600 */
[----:B------:R-:W-:-:S03]  /*4e70*/  ISETP.GE.U32.AND P2, PT, R13, R22, PT ;  /* 0x000000160d00720c */ /* 0x000fc60003f46070 */
[----:B------:R-:W-:Y:S01]  /*4e80*/  IMAD.X R25, RZ, RZ, R0, P1 ;  /* 0x000000ffff197224 */ /* 0x000fe200008e0600 */
[----:B------:R-:W-:-:S03]  /*4e90*/  IADD3 R0, P1, PT, R13, -R22, RZ ;  /* 0x800000160d007210 */ /* 0x000fc60007f3e0ff */
[----:B------:R-:W-:Y:S02]  /*4ea0*/  IMAD R29, R25, R22, R18 ;  /* 0x00000016191d7224 */ /* 0x000fe400078e0212 */
[----:B------:R-:W-:-:S03]  /*4eb0*/  IMAD.MOV.U32 R18, RZ, RZ, R14 ;  /* 0x000000ffff127224 */ /* 0x000fc600078e000e */
[----:B------:R-:W-:-:S04]  /*4ec0*/  IADD3.X R29, PT, PT, ~R29, R12, RZ, P0, !PT ;  /* 0x0000000c1d1d7210 */ /* 0x000fc800007fe5ff */
[----:B------:R-:W-:-:S04]  /*4ed0*/  ISETP.GE.U32.AND.EX P2, PT, R29, R23, PT, P2 ;  /* 0x000000171d00720c */ /* 0x000fc80003f46120 */
[----:B------:R-:W-:Y:S01]  /*4ee0*/  SEL R13, R0, R13, P2 ;  /* 0x0000000d000d7207 */ /* 0x000fe20001000000 */
[----:B------:R-:W-:Y:S01]  /*4ef0*/  IMAD.X R0, R29, 0x1, ~R23, P1 ;  /* 0x000000011d007824 */ /* 0x000fe200008e0e17 */
[----:B------:R-:W-:Y:S02]  /*4f00*/  IADD3 R12, P1, PT, R19, 0x1, RZ ;  /* 0x00000001130c7810 */ /* 0x000fe40007f3e0ff */
[----:B------:R-:W-:Y:S02]  /*4f10*/  ISETP.GE.U32.AND P0, PT, R13, R22, PT ;  /* 0x000000160d00720c */ /* 0x000fe40003f06070 */
[----:B------:R-:W-:Y:S01]  /*4f20*/  SEL R29, R0, R29, P2 ;  /* 0x0000001d001d7207 */ /* 0x000fe20001000000 */
[----:B------:R-:W-:Y:S01]  /*4f30*/  IMAD.X R0, RZ, RZ, R25, P1 ;  /* 0x000000ffff007224 */ /* 0x000fe200008e0619 */
[----:B------:R-:W-:Y:S02]  /*4f40*/  SEL R12, R12, R19, P2 ;  /* 0x000000130c0c7207 */ /* 0x000fe40001000000 */
[----:B------:R-:W-:-:S02]  /*4f50*/  ISETP.GE.U32.AND.EX P1, PT, R29, R23, PT, P0 ;  /* 0x000000171d00720c */ /* 0x000fc40003f26100 */
[----:B------:R-:W-:Y:S02]  /*4f60*/  SEL R0, R0, R25, P2 ;  /* 0x0000001900007207 */ /* 0x000fe40001000000 */
[----:B------:R-:W-:-:S04]  /*4f70*/  IADD3 R19, P0, PT, R12, 0x1, RZ ;  /* 0x000000010c137810 */ /* 0x000fc80007f1e0ff */
[----:B------:R-:W-:Y:S01]  /*4f80*/  SEL R19, R19, R12, P1 ;  /* 0x0000000c13137207 */ /* 0x000fe20000800000 */
[----:B------:R-:W-:Y:S01]  /*4f90*/  IMAD.X R13, RZ, RZ, R0, P0 ;  /* 0x000000ffff0d7224 */ /* 0x000fe200000e0600 */
[----:B------:R-:W-:Y:S02]  /*4fa0*/  LOP3.LUT R12, R15, R17, RZ, 0x3c, !PT ;  /* 0x000000110f0c7212 */ /* 0x000fe400078e3cff */
[----:B------:R-:W-:Y:S02]  /*4fb0*/  ISETP.NE.U32.AND P0, PT, R16, RZ, PT ;  /* 0x000000ff1000720c */ /* 0x000fe40003f05070 */
[----:B------:R-:W-:Y:S02]  /*4fc0*/  SEL R13, R13, R0, P1 ;  /* 0x000000000d0d7207 */ /* 0x000fe40000800000 */
[----:B------:R-:W-:Y:S02]  /*4fd0*/  IADD3 R0, P1, PT, RZ, -R19, RZ ;  /* 0x80000013ff007210 */ /* 0x000fe40007f3e0ff */
[----:B------:R-:W-:-:S02]  /*4fe0*/  ISETP.GE.AND P2, PT, R12, RZ, PT ;  /* 0x000000ff0c00720c */ /* 0x000fc40003f46270 */
[----:B------:R-:W-:Y:S02]  /*4ff0*/  IADD3.X R12, PT, PT, RZ, ~R13, RZ, P1, !PT ;  /* 0x8000000dff0c7210 */ /* 0x000fe40000ffe4ff */
[----:B------:R-:W-:Y:S01]  /*5000*/  SEL R0, R0, R19, !P2 ;  /* 0x0000001300007207 */ /* 0x000fe20005000000 */
[----:B------:R-:W-:Y:S01]  /*5010*/  IMAD.MOV.U32 R19, RZ, RZ, 0x0 ;  /* 0x00000000ff137424 */ /* 0x000fe200078e00ff */
[----:B------:R-:W-:Y:S02]  /*5020*/  ISETP.NE.AND.EX P0, PT, R15, RZ, PT, P0 ;  /* 0x000000ff0f00720c */ /* 0x000fe40003f05300 */
[----:B------:R-:W-:Y:S02]  /*5030*/  SEL R12, R12, R13, !P2 ;  /* 0x0000000d0c0c7207 */ /* 0x000fe40005000000 */
[----:B------:R-:W-:Y:S02]  /*5040*/  SEL R0, R0, 0xffffffff, P0 ;  /* 0xffffffff00007807 */ /* 0x000fe40000000000 */
[----:B------:R-:W-:Y:S01]  /*5050*/  SEL R13, R12, 0xffffffff, P0 ;  /* 0xffffffff0c0d7807 */ /* 0x000fe20000000000 */
[----:B------:R-:W-:Y:S06]  /*5060*/  RET.REL.NODEC R18 `(_ZN5flash32flash_fwd_splitkv_combine_kernelI23Flash_fwd_kernel_traitsILi128ELi64ELi128ELi4ELb0ELb0EN7cutlass10bfloat16_tE19Flash_kernel_traitsILi128ELi64ELi128ELi4ES3_EELi4ELi2ELb1EEEvNS_16Flash_fwd_paramsE) ;  /* 0xffffffac12e47950 */ /* 0x000fec0003c3ffff */
.L_x_480:
        /* <DEDUP_REMOVED lines=9> */
.L_x_14860:


//--------------------- .text._ZN5flash32flash_fwd_splitkv_combine_kernelI23Flash_fwd_kernel_traitsILi128ELi64ELi128ELi4ELb0ELb0EN7cutlass10bfloat16_tE19Flash_kernel_traitsILi128ELi64ELi128ELi4ES3_EELi4ELi1ELb1EEEvNS_16Flash_fwd_paramsE --------------------------
	.section	.text._ZN5flash32flash_fwd_splitkv_combine_kernelI23Flash_fwd_kernel_traitsILi128ELi64ELi128ELi4ELb0ELb0EN7cutlass10bfloat16_tE19Flash_kernel_traitsILi128ELi64ELi128ELi4ES3_EELi4ELi1ELb1EEEvNS_16Flash_fwd_paramsE,"ax",@progbits
	.align	128
        .global         _ZN5flash32flash_fwd_splitkv_combine_kernelI23Flash_fwd_kernel_traitsILi128ELi64ELi128ELi4ELb0ELb0EN7cutlass10bfloat16_tE19Flash_kernel_traitsILi128ELi64ELi128ELi4ES3_EELi4ELi1ELb1EEEvNS_16Flash_fwd_paramsE
        .type           _ZN5flash32flash_fwd_splitkv_combine_kernelI23Flash_fwd_kernel_traitsILi128ELi64ELi128ELi4ELb0ELb0EN7cutlass10bfloat16_tE19Flash_kernel_traitsILi128ELi64ELi128ELi4ES3_EELi4ELi1ELb1EEEvNS_16Flash_fwd_paramsE,@function
        .size           _ZN5flash32flash_fwd_splitkv_combine_kernelI23Flash_fwd_kernel_traitsILi128ELi64ELi128ELi4ELb0ELb0EN7cutlass10bfloat16_tE19Flash_kernel_traitsILi128ELi64ELi128ELi4ES3_EELi4ELi1ELb1EEEvNS_16Flash_fwd_paramsE,(.L_x_14861 - _ZN5flash32flash_fwd_splitkv_combine_kernelI23Flash_fwd_kernel_traitsILi128ELi64ELi128ELi4ELb0ELb0EN7cutlass10bfloat16_tE19Flash_kernel_traitsILi128ELi64ELi128ELi4ES3_EELi4ELi1ELb1EEEvNS_16Flash_fwd_paramsE)
        .other          _ZN5flash32flash_fwd_splitkv_combine_kernelI23Flash_fwd_kernel_traitsILi128ELi64ELi128ELi4ELb0ELb0EN7cutlass10bfloat16_tE19Flash_kernel_traitsILi128ELi64ELi128ELi4ES3_EELi4ELi1ELb1EEEvNS_16Flash_fwd_paramsE,@"STO_CUDA_ENTRY STV_DEFAULT"
_ZN5flash32flash_fwd_splitkv_combine_kernelI23Flash_fwd_kernel_traitsILi128ELi64ELi128ELi4ELb0ELb0EN7cutlass10bfloat16_tE19Flash_kernel_traitsILi128ELi64ELi128ELi4ES3_EELi4ELi1ELb1EEEvNS_16Flash_fwd_paramsE:
.text._ZN5flash32flash_fwd_splitkv_combine_kernelI23Flash_fwd_kernel_traitsILi128ELi64ELi128ELi4ELb0ELb0EN7cutlass10bfloat16_tE19Flash_kernel_traitsILi128ELi64ELi128ELi4ES3_EELi4ELi1ELb1EEEvNS_16Flash_fwd_paramsE:
        /* <DEDUP_REMOVED lines=38> */
.L_x_481:
[----:B------:R-:W-:Y:S01]  /*0260*/  IMAD.U32 R14, RZ, RZ, UR16 ;  /* 0x00000010ff0e7e24 */ /* 0x000fe2000f8e00ff */
[----:B------:R-:W-:Y:S01]  /*0270*/  MOV R18, UR14 ;  /* 0x0000000e00127c02 */ /* 0x000fe20008000f00 */
[----:B------:R-:W-:Y:S01]  /*0280*/  IMAD.U32 R19, RZ, RZ, UR17 ;  /* 0x00000011ff137e24 */ /* 0x000fe2000f8e00ff */
[----:B------:R-:W-:Y:S02]  /*0290*/  MOV R17, UR9 ;  /* 0x0000000900117c02 */ /* 0x000fe40008000f00 */
[----:B------:R-:W-:Y:S02]  /*02a0*/  MOV R16, 0x2c0 ;  /* 0x000002c000107802 */ /* 0x000fe40000000f00 */
[----:B------:R-:W-:Y:S05]  /*02b0*/  CALL.REL.NOINC `($__internal_13_$__cuda_sm20_div_s64) ;  /* 0x00000048000c7944 */ /* 0x000fea0003c00000 */
.L_x_482:
        /* <DEDUP_REMOVED lines=30> */
.L_x_484:
[----:B------:R-:W-:Y:S01]  /*04a0*/  IMAD.MOV.U32 R14, RZ, RZ, R10 ;  /* 0x000000ffff0e7224 */ /* 0x000fe200078e000a */
[----:B------:R-:W-:Y:S02]  /*04b0*/  MOV R19, R11 ;  /* 0x0000000b00137202 */ /* 0x000fe40000000f00 */
[----:B------:R-:W-:Y:S02]  /*04c0*/  MOV R16, 0x4e0 ;  /* 0x000004e000107802 */ /* 0x000fe40000000f00 */
[----:B------:R-:W-:Y:S05]  /*04d0*/  CALL.REL.NOINC `($__internal_13_$__cuda_sm20_div_s64) ;  /* 0x0000004400847944 */ /* 0x000fea0003c00000 */
[----:B------:R-:W-:Y:S02]  /*04e0*/  MOV R4, R10 ;  /* 0x0000000a00047202 */ /* 0x000fe40000000f00 */
[----:B------:R-:W-:Y:S02]  /*04f0*/  MOV R5, R11 ;  /* 0x0000000b00057202 */ /* 0x000fe40000000f00 */
.L_x_485:
[----:B------:R-:W-:Y:S05]  /*0500*/  BSYNC.RECONVERGENT B0 ;  /* 0x0000000000007941 */ /* 0x000fea0003800200 */
.L_x_483:
        /* <DEDUP_REMOVED lines=57> */
.L_x_487:
[----:B------:R-:W-:Y:S01]  /*08a0*/  IMAD.MOV.U32 R14, RZ, RZ, R18 ;  /* 0x000000ffff0e7224 */ /* 0x000fe200078e0012 */
[----:B------:R-:W-:Y:S01]  /*08b0*/  MOV R18, R9 ;  /* 0x0000000900127202 */ /* 0x000fe20000000f00 */
[----:B------:R-:W-:Y:S01]  /*08c0*/  IMAD.MOV.U32 R19, RZ, RZ, R17 ;  /* 0x000000ffff137224 */ /* 0x000fe200078e0011 */
[----:B------:R-:W-:Y:S02]  /*08d0*/  MOV R17, R25 ;  /* 0x0000001900117202 */ /* 0x000fe40000000f00 */
[----:B------:R-:W-:Y:S02]  /*08e0*/  MOV R16, 0x900 ;  /* 0x0000090000107802 */ /* 0x000fe40000000f00 */
[----:B------:R-:W-:Y:S05]  /*08f0*/  CALL.REL.NOINC `($__internal_13_$__cuda_sm20_div_s64) ;  /* 0x00000040007c7944 */ /* 0x000fea0003c00000 */
.L_x_488:
[----:B------:R-:W-:Y:S05]  /*0900*/  BSYNC.RECONVERGENT B0 ;  /* 0x0000000000007941 */ /* 0x000fea0003800200 */
.L_x_486:
        /* <DEDUP_REMOVED lines=123> */
.L_x_490:
[----:B------:R-:W-:Y:S01]  /*10c0*/  IMAD.MOV.U32 R14, RZ, RZ, R10 ;  /* 0x000000ffff0e7224 */ /* 0x000fe200078e000a */
[----:B------:R-:W-:Y:S01]  /*10d0*/  MOV R18, R8 ;  /* 0x0000000800127202 */ /* 0x000fe20000000f00 */
[----:B------:R-:W-:Y:S01]  /*10e0*/  IMAD.MOV.U32 R19, RZ, RZ, R11 ;  /* 0x000000ffff137224 */ /* 0x000fe200078e000b */
[----:B------:R-:W-:Y:S02]  /*10f0*/  MOV R17, R0 ;  /* 0x0000000000117202 */ /* 0x000fe40000000f00 */
[----:B------:R-:W-:Y:S02]  /*1100*/  MOV R16, 0x1120 ;  /* 0x0000112000107802 */ /* 0x000fe40000000f00 */
[----:B------:R-:W-:Y:S05]  /*1110*/  CALL.REL.NOINC `($__internal_13_$__cuda_sm20_div_s64) ;  /* 0x0000003800747944 */ /* 0x000fea0003c00000 */
[----:B------:R-:W-:Y:S02]  /*1120*/  MOV R32, R10 ;  /* 0x0000000a00207202 */ /* 0x000fe40000000f00 */
[----:B------:R-:W-:Y:S02]  /*1130*/  MOV R33, R11 ;  /* 0x0000000b00217202 */ /* 0x000fe40000000f00 */
.L_x_491:
[----:B------:R-:W-:Y:S05]  /*1140*/  BSYNC.RECONVERGENT B0 ;  /* 0x0000000000007941 */ /* 0x000fea0003800200 */
.L_x_489:
        /* <DEDUP_REMOVED lines=57> */
.L_x_493:
[----:B------:R-:W-:Y:S01]  /*14e0*/  IMAD.MOV.U32 R14, RZ, RZ, R4 ;  /* 0x000000ffff0e7224 */ /* 0x000fe200078e0004 */
[----:B------:R-:W-:Y:S01]  /*14f0*/  MOV R19, R5 ;  /* 0x0000000500137202 */ /* 0x000fe20000000f00 */
[----:B------:R-:W-:Y:S01]  /*1500*/  IMAD.MOV.U32 R18, RZ, RZ, R6 ;  /* 0x000000ffff127224 */ /* 0x000fe200078e0006 */
[----:B------:R-:W-:Y:S02]  /*1510*/  MOV R16, 0x1530 ;  /* 0x0000153000107802 */ /* 0x000fe40000000f00 */
[----:B------:R-:W-:Y:S05]  /*1520*/  CALL.REL.NOINC `($__internal_13_$__cuda_sm20_div_s64) ;  /* 0x0000003400707944 */ /* 0x000fea0003c00000 */
[----:B------:R-:W-:Y:S02]  /*1530*/  MOV R26, R10 ;  /* 0x0000000a001a7202 */ /* 0x000fe40000000f00 */
[----:B------:R-:W-:Y:S02]  /*1540*/  MOV R27, R11 ;  /* 0x0000000b001b7202 */ /* 0x000fe40000000f00 */
.L_x_494:
[----:B------:R-:W-:Y:S05]  /*1550*/  BSYNC.RECONVERGENT B0 ;  /* 0x0000000000007941 */ /* 0x000fea0003800200 */
.L_x_492:
        /* <DEDUP_REMOVED lines=20> */
[----:B0-----:R-:W-:-:S04]  /*16a0*/  VIADD R10, R10, 0xffffffe ;  /* 0x0ffffffe0a0a7836 */ /* 0x001fc80000000000 */
[----:B------:R-:W0:Y:S02]  /*16b0*/  F2I.FTZ.U32.TRUNC.NTZ R11, R10 ;  /* 0x0000000a000b7305 */ /* 0x000e24000021f000 */
[--C-:B0-----:R-:W-:Y:S02]  /*16c0*/  IMAD.MOV R4, RZ, RZ, -R11.reuse ;  /* 0x000000ffff047224 */ /* 0x101fe400078e0a0b */
[----:B------:R-:W-:Y:S02]  /*16d0*/  IMAD.MOV.U32 R10, RZ, RZ, RZ ;  /* 0x000000ffff0a7224 */ /* 0x000fe400078e00ff */
[----:B------:R-:W-:Y:S01]  /*16e0*/  IMAD R5, R4, R3, RZ ;  /* 0x0000000304057224 */ /* 0x000fe200078e02ff */
[----:B------:R-:W-:Y:S02]  /*16f0*/  IABS R4, R2 ;  /* 0x0000000200047213 */ /* 0x000fe40000000000 */
[----:B------:R-:W-:Y:S01]  /*1700*/  LOP3.LUT R2, R2, UR5, RZ, 0x3c, !PT ;  /* 0x0000000502027c12 */ /* 0x000fe2000f8e3cff */
[----:B------:R-:W-:-:S02]  /*1710*/  IMAD.HI.U32 R5, R11, R5, R10 ;  /* 0x000000050b057227 */ /* 0x000fc400078e000a */
        /* <DEDUP_REMOVED lines=12> */
[----:B------:R-:W-:Y:S02]  /*17e0*/  @!P1 MOV R3, 0x400 ;  /* 0x0000040000039802 */ /* 0x000fe40000000f00 */
[----:B0-----:R-:W-:Y:S02]  /*17f0*/  @!P1 LEA R11, R11, R2, 0x18 ;  /* 0x000000020b0b9211 */ /* 0x001fe400078ec0ff */
[----:B------:R-:W-:-:S03]  /*1800*/  SHF.R.U32.HI R2, RZ, 0x1, R7 ;  /* 0x00000001ff027819 */ /* 0x000fc60000011607 */
[----:B------:R-:W-:Y:S01]  /*1810*/  @!P1 IMAD R11, R24, 0x14, R11 ;  /* 0x00000014180b9824 */ /* 0x000fe200078e020b */
[----:B-1----:R-:W-:-:S03]  /*1820*/  @!P1 LEA R3, R4, R3, 0x18 ;  /* 0x0000000304039211 */ /* 0x002fc600078ec0ff */
[----:B------:R-:W-:Y:S01]  /*1830*/  @P3 VIADD R5, R5, 0x1 ;  /* 0x0000000105053836 */ /* 0x000fe20000000000 */
[----:B------:R-:W-:-:S03]  /*1840*/  @!P1 LEA R11, R2, R11, 0x2 ;  /* 0x0000000b020b9211 */ /* 0x000fc600078e10ff */
[----:B------:R-:W-:Y:S01]  /*1850*/  @!P2 IMAD.MOV R5, RZ, RZ, -R5 ;  /* 0x000000ffff05a224 */ /* 0x000fe200078e0a05 */
[----:B------:R-:W-:Y:S01]  /*1860*/  @!P0 LOP3.LUT R5, RZ, UR5, RZ, 0x33, !PT ;  /* 0x00000005ff058c12 */ /* 0x000fe2000f8e33ff */
[C---:B------:R-:W-:Y:S01]  /*1870*/  @!P1 IMAD R3, R16.reuse, 0x14, R3 ;  /* 0x0000001410039824 */ /* 0x040fe200078e0203 */
[----:B---3--:R-:W-:-:S03]  /*1880*/  ISETP.GE.AND P0, PT, R16, UR18, PT ;  /* 0x0000001210007c0c */ /* 0x008fc6000bf06270 */
[----:B------:R-:W-:Y:S01]  /*1890*/  IMAD R10, R5, UR10, RZ ;  /* 0x0000000a050a7c24 */ /* 0x000fe2000f8e02ff */
[----:B------:R-:W0:Y:S01]  /*18a0*/  LDCU.64 UR10, c[0x0][0x358] ;  /* 0x00006b00ff0a77ac */ /* 0x000e220008000a00 */
[----:B------:R-:W-:-:S03]  /*18b0*/  @!P1 IMAD.IADD R14, R3, 0x1, R14 ;  /* 0x00000001030e9824 */ /* 0x000fc600078e020e */
        /* <DEDUP_REMOVED lines=19> */
.L_x_496:
[----:B0-----:R-:W-:Y:S05]  /*19f0*/  BSYNC.RECONVERGENT B0 ;  /* 0x0000000000007941 */ /* 0x001fea0003800200 */
.L_x_495:
[----:B-----5:R-:W-:Y:S01]  /*1a00*/  @!P1 STS [R14], R17 ;  /* 0x000000110e009388 */ /* 0x020fe20000000800 */
[----:B-1----:R-:W0:Y:S01]  /*1a10*/  I2F.RP R18, R13 ;  /* 0x0000000d00127306 */ /* 0x002e220000209400 */
[----:B------:R-:W-:Y:S01]  /*1a20*/  IABS R3, R15 ;  /* 0x0000000f00037213 */ /* 0x000fe20000000000 */
[----:B------:R-:W-:Y:S01]  /*1a30*/  BSSY.RECONVERGENT B1, `(.L_x_497) ;  /* 0x000016c000017945 */ /* 0x000fe20003800200 */
[----:B------:R-:W-:Y:S01]  /*1a40*/  BAR.SYNC.DEFER_BLOCKING 0x0 ;  /* 0x0000000000007b1d */ /* 0x000fe20000010000 */
[----:B------:R-:W-:-:S05]  /*1a50*/  ISETP.NE.AND P5, PT, R10, RZ, PT ;  /* 0x000000ff0a00720c */ /* 0x000fca0003fa5270 */
[----:B------:R-:W1:Y:S08]  /*1a60*/  I2F.RP R16, R3 ;  /* 0x0000000300107306 */ /* 0x000e700000209400 */
[----:B0-----:R-:W0:Y:S08]  /*1a70*/  MUFU.RCP R20, R18 ;  /* 0x0000001200147308 */ /* 0x001e300000001000 */
[----:B-1----:R-:W1:Y:S01]  /*1a80*/  MUFU.RCP R28, R16 ;  /* 0x00000010001c7308 */ /* 0x002e620000001000 */
[----:B------:R2:W3:Y:S01]  /*1a90*/  @!P1 LDS R23, [R11] ;  /* 0x000000000b179984 */ /* 0x0004e20000000800 */
[----:B0-----:R-:W-:-:S06]  /*1aa0*/  VIADD R20, R20, 0xffffffe ;  /* 0x0ffffffe14147836 */ /* 0x001fcc0000000000 */
[----:B------:R0:W4:Y:S01]  /*1ab0*/  F2I.FTZ.U32.TRUNC.NTZ R21, R20 ;  /* 0x0000001400157305 */ /* 0x000122000021f000 */
[----:B-1----:R-:W-:-:S07]  /*1ac0*/  VIADD R28, R28, 0xffffffe ;  /* 0x0ffffffe1c1c7836 */ /* 0x002fce0000000000 */
[----:B------:R-:W1:Y:S01]  /*1ad0*/  F2I.FTZ.U32.TRUNC.NTZ R29, R28 ;  /* 0x0000001c001d7305 */ /* 0x000e62000021f000 */
[----:B--2---:R-:W-:Y:S01]  /*1ae0*/  IABS R11, R12 ;  /* 0x0000000c000b7213 */ /* 0x004fe20000000000 */
[----:B0-----:R-:W-:Y:S02]  /*1af0*/  HFMA2 R20, -RZ, RZ, 0, 0 ;  /* 0x00000000ff147431 */ /* 0x001fe400000001ff */
[----:B----4-:R-:W-:-:S04]  /*1b00*/  IMAD.MOV R22, RZ, RZ, -R21 ;  /* 0x000000ffff167224 */ /* 0x010fc800078e0a15 */
[----:B------:R-:W-:Y:S02]  /*1b10*/  IMAD R22, R22, R13, RZ ;  /* 0x0000000d16167224 */ /* 0x000fe400078e02ff */
[----:B-1----:R-:W-:Y:S02]  /*1b20*/  IMAD.MOV R18, RZ, RZ, -R29 ;  /* 0x000000ffff127224 */ /* 0x002fe400078e0a1d */
[----:B------:R-:W-:Y:S01]  /*1b30*/  IMAD.HI.U32 R22, R21, R22, R20 ;  /* 0x0000001615167227 */ /* 0x000fe200078e0014 */
[----:B------:R-:W-:Y:S01]  /*1b40*/  IABS R20, R10 ;  /* 0x0000000a00147213 */ /* 0x000fe20000000000 */
[----:B---3--:R-:W0:Y:S02]  /*1b50*/  SHFL.BFLY PT, R4, R23, 0x1, 0x1f ;  /* 0x0c201f0017047f89 */ /* 0x008e2400000e0000 */
[----:B------:R-:W-:Y:S02]  /*1b60*/  IMAD.MOV.U32 R28, RZ, RZ, RZ ;  /* 0x000000ffff1c7224 */ /* 0x000fe400078e00ff */
[----:B------:R-:W-:-:S02]  /*1b70*/  IMAD R18, R18, R3, RZ ;  /* 0x0000000312127224 */ /* 0x000fc400078e02ff */
[----:B------:R-:W-:Y:S02]  /*1b80*/  IMAD.MOV R20, RZ, RZ, -R20 ;  /* 0x000000ffff147224 */ /* 0x000fe400078e0a14 */
[----:B------:R-:W-:-:S04]  /*1b90*/  IMAD.HI.U32 R18, R29, R18, R28 ;  /* 0x000000121d127227 */ /* 0x000fc800078e001c */
[----:B------:R-:W-:-:S04]  /*1ba0*/  IMAD.HI.U32 R22, R22, R11, RZ ;  /* 0x0000000b16167227 */ /* 0x000fc800078e00ff */
[----:B------:R-:W-:Y:S02]  /*1bb0*/  IMAD R20, R22, R20, R11 ;  /* 0x0000001416147224 */ /* 0x000fe400078e020b */
[----:B------:R-:W-:-:S03]  /*1bc0*/  IMAD.HI.U32 R18, R18, R11, RZ ;  /* 0x0000000b12127227 */ /* 0x000fc600078e00ff */
[----:B------:R-:W-:Y:S01]  /*1bd0*/  ISETP.GT.U32.AND P2, PT, R13, R20, PT ;  /* 0x000000140d00720c */ /* 0x000fe20003f44070 */
[----:B------:R-:W-:Y:S01]  /*1be0*/  IMAD.MOV R14, RZ, RZ, -R18 ;  /* 0x000000ffff0e7224 */ /* 0x000fe200078e0a12 */
[----:B0-----:R-:W-:-:S03]  /*1bf0*/  FMNMX.FTZ R4, R4, R23, !PT ;  /* 0x0000001704047209 */ /* 0x001fc60007810000 */
[C---:B------:R-:W-:Y:S01]  /*1c00*/  IMAD R14, R3.reuse, R14, R11 ;  /* 0x0000000e030e7224 */ /* 0x040fe200078e020b */
[----:B------:R-:W-:Y:S02]  /*1c10*/  LOP3.LUT R11, R12, R13, RZ, 0x3c, !PT ;  /* 0x0000000d0c0b7212 */ /* 0x000fe400078e3cff */
[----:B------:R-:W-:Y:S02]  /*1c20*/  FSETP.NEU.FTZ.AND P0, PT, R4, -INF , PT ;  /* 0xff8000000400780b */ /* 0x000fe40003f1d000 */
[----:B------:R-:W-:Y:S02]  /*1c30*/  LOP3.LUT R12, R12, R15, RZ, 0x3c, !PT ;  /* 0x0000000f0c0c7212 */ /* 0x000fe400078e3cff */
[----:B------:R-:W-:Y:S01]  /*1c40*/  FSEL R4, R4, RZ, P0 ;  /* 0x000000ff04047208 */ /* 0x000fe20000000000 */
[----:B------:R-:W-:Y:S01]  /*1c50*/  @!P2 VIADD R22, R22, 0x1 ;  /* 0x000000011616a836 */ /* 0x000fe20000000000 */
[----:B------:R-:W-:Y:S02]  /*1c60*/  ISETP.GT.U32.AND P0, PT, R3, R14, PT ;  /* 0x0000000e0300720c */ /* 0x000fe40003f04070 */
[----:B------:R-:W-:Y:S01]  /*1c70*/  @!P2 IADD3 R20, PT, PT, R20, -R13, RZ ;  /* 0x8000000d1414a210 */ /* 0x000fe20007ffe0ff */
[----:B------:R-:W-:Y:S01]  /*1c80*/  FADD.FTZ R17, -R4, R23 ;  /* 0x0000001704117221 */ /* 0x000fe20000010100 */
[----:B------:R-:W-:-:S02]  /*1c90*/  ISETP.GE.AND P2, PT, R12, RZ, PT ;  /* 0x000000ff0c00720c */ /* 0x000fc40003f46270 */
[----:B------:R-:W-:Y:S01]  /*1ca0*/  ISETP.GE.U32.AND P1, PT, R20, R13, PT ;  /* 0x0000000d1400720c */ /* 0x000fe20003f26070 */
[----:B------:R-:W-:Y:S01]  /*1cb0*/  FMUL.FTZ R17, R17, 1.4426950216293334961 ;  /* 0x3fb8aa3b11117820 */ /* 0x000fe20000410000 */
[----:B------:R-:W-:Y:S02]  /*1cc0*/  ISETP.GE.AND P3, PT, R11, RZ, PT ;  /* 0x000000ff0b00720c */ /* 0x000fe40003f66270 */
[----:B------:R-:W-:-:S03]  /*1cd0*/  SHF.R.S32.HI R12, RZ, 0x1f, R10 ;  /* 0x0000001fff0c7819 */ /* 0x000fc6000001140a */
[----:B------:R-:W0:Y:S01]  /*1ce0*/  MUFU.EX2 R17, R17 ;  /* 0x0000001100117308 */ /* 0x000e220000000800 */
[----:B------:R-:W-:Y:S02]  /*1cf0*/  @!P0 IMAD.IADD R14, R14, 0x1, -R3 ;  /* 0x000000010e0e8824 */ /* 0x000fe400078e0a03 */
[----:B------:R-:W-:Y:S01]  /*1d00*/  @!P0 VIADD R18, R18, 0x1 ;  /* 0x0000000112128836 */ /* 0x000fe20000000000 */
[----:B------:R-:W-:Y:S02]  /*1d10*/  ISETP.NE.AND P0, PT, R15, RZ, PT ;  /* 0x000000ff0f00720c */ /* 0x000fe40003f05270 */
[----:B------:R-:W-:Y:S01]  /*1d20*/  ISETP.GE.U32.AND P4, PT, R14, R3, PT ;  /* 0x000000030e00720c */ /* 0x000fe20003f86070 */
[----:B------:R-:W-:-:S05]  /*1d30*/  @P1 VIADD R22, R22, 0x1 ;  /* 0x0000000116161836 */ /* 0x000fca0000000000 */
[----:B------:R-:W-:Y:S01]  /*1d40*/  MOV R3, R22 ;  /* 0x0000001600037202 */ /* 0x000fe20000000f00 */
[----:B------:R-:W-:Y:S01]  /*1d50*/  IMAD.MOV.U32 R22, RZ, RZ, 0x7f800000 ;  /* 0x7f800000ff167424 */ /* 0x000fe200078e00ff */
[----:B0-----:R-:W0:Y:S03]  /*1d60*/  SHFL.BFLY PT, R16, R17, 0x1, 0x1f ;  /* 0x0c201f0011107f89 */ /* 0x001e2600000e0000 */
[----:B------:R-:W-:Y:S01]  /*1d70*/  @!P3 IMAD.MOV R3, RZ, RZ, -R3 ;  /* 0x000000ffff03b224 */ /* 0x000fe200078e0a03 */
[----:B------:R-:W-:Y:S01]  /*1d80*/  ISETP.NE.AND P3, PT, R5, RZ, PT ;  /* 0x000000ff0500720c */ /* 0x000fe20003f65270 */
[----:B------:R-:W-:Y:S01]  /*1d90*/  @P4 VIADD R18, R18, 0x1 ;  /* 0x0000000112124836 */ /* 0x000fe20000000000 */
[----:B------:R-:W-:Y:S02]  /*1da0*/  @!P5 LOP3.LUT R3, RZ, R13, RZ, 0x33, !PT ;  /* 0x0000000dff03d212 */ /* 0x000fe400078e33ff */
[----:B------:R-:W-:-:S02]  /*1db0*/  SEL R13, RZ, 0x1, !P3 ;  /* 0x00000001ff0d7807 */ /* 0x000fc40005800000 */
[----:B------:R-:W-:Y:S02]  /*1dc0*/  @!P2 IADD3 R18, PT, PT, -R18, RZ, RZ ;  /* 0x000000ff1212a210 */ /* 0x000fe40007ffe1ff */
[----:B------:R-:W-:Y:S02]  /*1dd0*/  @!P0 LOP3.LUT R18, RZ, R15, RZ, 0x33, !PT ;  /* 0x0000000fff128212 */ /* 0x000fe400078e33ff */
[----:B------:R-:W-:Y:S02]  /*1de0*/  LOP3.LUT P0, RZ, R7, 0x3f9, RZ, 0xc0, !PT ;  /* 0x000003f907ff7812 */ /* 0x000fe4000780c0ff */
[----:B------:R-:W-:Y:S02]  /*1df0*/  ISETP.LT.U32.AND P2, PT, R26, R3, PT ;  /* 0x000000031a00720c */ /* 0x000fe40003f41070 */
[----:B------:R-:W-:Y:S02]  /*1e00*/  SHF.R.S32.HI R5, RZ, 0x1f, R3 ;  /* 0x0000001fff057819 */ /* 0x000fe40000011403 */
[----:B------:R-:W-:Y:S01]  /*1e10*/  LOP3.LUT R13, R12, R13, RZ, 0xfc, !PT ;  /* 0x0000000d0c0d7212 */ /* 0x000fe200078efcff */
[----:B------:R-:W-:Y:S01]  /*1e20*/  IMAD R12, R18, UR13, RZ ;  /* 0x0000000d120c7c24 */ /* 0x000fe2000f8e02ff */
[----:B------:R-:W-:Y:S01]  /*1e30*/  ISETP.LT.AND.EX P2, PT, R27, R5, PT, P2 ;  /* 0x000000051b00720c */ /* 0x000fe20003f41320 */
[----:B0-----:R-:W-:-:S03]  /*1e40*/  FADD.FTZ R16, R17, R16 ;  /* 0x0000001011107221 */ /* 0x001fc60000010000 */
[----:B------:R-:W-:Y:S01]  /*1e50*/  SEL R5, R26, R3, P2 ;  /* 0x000000031a057207 */ /* 0x000fe20001000000 */
[----:B------:R-:W-:Y:S01]  /*1e60*/  IMAD R3, R13, R12, RZ ;  /* 0x0000000c0d037224 */ /* 0x000fe200078e02ff */
[----:B------:R-:W-:-:S13]  /*1e70*/  FSETP.NE.FTZ.AND P1, PT, R16, RZ, PT ;  /* 0x000000ff1000720b */ /* 0x000fda0003f35000 */
        /* <DEDUP_REMOVED lines=55> */
.L_x_500:
[----:B------:R-:W-:Y:S01]  /*21f0*/  LEA.HI R2, R7, UR15, RZ, 0x1f ;  /* 0x0000000f07027c11 */ /* 0x000fe2000f8ff8ff */
[----:B------:R-:W-:Y:S01]  /*2200*/  IMAD.MOV.U32 R19, RZ, RZ, RZ ;  /* 0x000000ffff137224 */ /* 0x000fe200078e00ff */
[----:B------:R-:W-:Y:S02]  /*2210*/  MOV R18, R30 ;  /* 0x0000001e00127202 */ /* 0x000fe40000000f00 */
[----:B------:R-:W-:Y:S01]  /*2220*/  MOV R16, 0x2250 ;  /* 0x0000225000107802 */ /* 0x000fe20000000f00 */
[----:B------:R-:W-:Y:S02]  /*2230*/  IMAD.MOV.U32 R14, RZ, RZ, R2 ;  /* 0x000000ffff0e7224 */ /* 0x000fe400078e0002 */
[----:B------:R-:W-:Y:S05]  /*2240*/  CALL.REL.NOINC `($__internal_13_$__cuda_sm20_div_s64) ;  /* 0x0000002800287944 */ /* 0x000fea0003c00000 */
[----:B------:R-:W-:Y:S02]  /*2250*/  IADD3 R13, PT, PT, -R10, RZ, RZ ;  /* 0x000000ff0a0d7210 */ /* 0x000fe40007ffe1ff */
[----:B------:R-:W-:-:S03]  /*2260*/  MOV R31, R11 ;  /* 0x0000000b001f7202 */ /* 0x000fc60000000f00 */
[----:B------:R-:W-:Y:S01]  /*2270*/  IMAD R12, R30, R13, R2 ;  /* 0x0000000d1e0c7224 */ /* 0x000fe200078e0202 */
[----:B------:R-:W-:-:S07]  /*2280*/  MOV R30, R10 ;  /* 0x0000000a001e7202 */ /* 0x000fce0000000f00 */
.L_x_501:
        /* <DEDUP_REMOVED lines=59> */
.L_x_503:
[----:B------:R-:W-:Y:S01]  /*2640*/  IMAD.MOV.U32 R14, RZ, RZ, R30 ;  /* 0x000000ffff0e7224 */ /* 0x000fe200078e001e */
[----:B------:R-:W-:Y:S01]  /*2650*/  MOV R19, R31 ;  /* 0x0000001f00137202 */ /* 0x000fe20000000f00 */
[----:B------:R-:W-:Y:S01]  /*2660*/  IMAD.MOV.U32 R18, RZ, RZ, R34 ;  /* 0x000000ffff127224 */ /* 0x000fe200078e0022 */
[----:B------:R-:W-:Y:S02]  /*2670*/  MOV R16, 0x2690 ;  /* 0x0000269000107802 */ /* 0x000fe40000000f00 */
[----:B------:R-:W-:Y:S05]  /*2680*/  CALL.REL.NOINC `($__internal_13_$__cuda_sm20_div_s64) ;  /* 0x0000002400187944 */ /* 0x000fea0003c00000 */
[----:B------:R-:W-:-:S05]  /*2690*/  IADD3 R11, PT, PT, -R10, RZ, RZ ;  /* 0x000000ff0a0b7210 */ /* 0x000fca0007ffe1ff */
[----:B------:R-:W-:Y:S02]  /*26a0*/  IMAD R30, R11, R34, R30 ;  /* 0x000000220b1e7224 */ /* 0x000fe400078e021e */
.L_x_504:
[----:B------:R-:W-:Y:S05]  /*26b0*/  BSYNC.RECONVERGENT B0 ;  /* 0x0000000000007941 */ /* 0x000fea0003800200 */
.L_x_502:
        /* <DEDUP_REMOVED lines=159> */
.L_x_499:
[----:B------:R-:W0:Y:S01]  /*30b0*/  LDC.64 R4, c[0x0][0x420] ;  /* 0x00010800ff047b82 */ /* 0x000e220000000a00 */
[----:B------:R-:W-:-:S05]  /*30c0*/  IADD3 R2, PT, PT, R2, UR15, RZ ;  /* 0x0000000f02027c10 */ /* 0x000fca000fffe0ff */
[----:B0-----:R-:W-:-:S05]  /*30d0*/  IMAD.WIDE.U32 R2, R2, 0x4, R4 ;  /* 0x0000000402027825 */ /* 0x001fca00078e0004 */
[----:B------:R1:W-:Y:S02]  /*30e0*/  STG.E desc[UR10][R2.64], R22 ;  /* 0x0000001602007986 */ /* 0x0003e4000c10190a */
.L_x_498:
[----:B------:R-:W-:Y:S05]  /*30f0*/  BSYNC.RECONVERGENT B1 ;  /* 0x0000000000017941 */ /* 0x000fea0003800200 */
.L_x_497:
        /* <DEDUP_REMOVED lines=17> */
.L_x_506:
[----:B------:R-:W-:Y:S05]  /*3210*/  BSYNC.RECONVERGENT B0 ;  /* 0x0000000000007941 */ /* 0x000fea0003800200 */
.L_x_505:
        /* <DEDUP_REMOVED lines=49> */
.L_x_511:
        /* <DEDUP_REMOVED lines=133> */
.L_x_510:
        /* <DEDUP_REMOVED lines=73> */
.L_x_512:
[----:B------:R-:W-:-:S09]  /*4210*/  UISETP.NE.OR UP1, UPT, UR5, URZ, UP1 ;  /* 0x000000ff0500728c */ /* 0x000fd20008f25670 */
[----:B------:R-:W-:Y:S05]  /*4220*/  BRA.U !UP1, `(.L_x_508) ;  /* 0x0000000109947547 */ /* 0x000fea000b800000 */
.L_x_509:
[----:B------:R-:W-:-:S13]  /*4230*/  ISETP.GE.AND P0, PT, R12, UR13, PT ;  /* 0x0000000d0c007c0c */ /* 0x000fda000bf06270 */
.L_x_513:
        /* <DEDUP_REMOVED lines=36> */
.L_x_508:
        /* <DEDUP_REMOVED lines=10> */
.L_x_514:
        /* <DEDUP_REMOVED lines=12> */
.L_x_507:
        /* <DEDUP_REMOVED lines=81> */
        .weak           $__internal_13_$__cuda_sm20_div_s64
        .type           $__internal_13_$__cuda_sm20_div_s64,@function
        .size           $__internal_13_$__cuda_sm20_div_s64,(.L_x_14861 - $__internal_13_$__cuda_sm20_div_s64)
$__internal_13_$__cuda_sm20_div_s64:
        /* <DEDUP_REMOVED lines=83> */
[----:B------:R-:W-:Y:S05]  /*5020*/  RET.REL.NODEC R12 `(_ZN5flash32flash_fwd_splitkv_combine_kernelI23Flash_fwd_kernel_traitsILi128ELi64ELi128ELi4ELb0ELb0EN7cutlass10bfloat16_tE19Flash_kernel_traitsILi128ELi64ELi128ELi4ES3_EELi4ELi1ELb1EEEvNS_16Flash_fwd_paramsE) ;  /* 0xffffffac0cf47950 */ /* 0x000fea0003c3ffff */
.L_x_515:
        /* <DEDUP_REMOVED lines=13> */
.L_x_14861:


//--------------------- .text._ZN5flash24flash_fwd_splitkv_kernelI23Flash_fwd_kernel_traitsILi128ELi64ELi128ELi4ELb0ELb0EN7cutlass10bfloat16_tE19Flash_kernel_traitsILi128ELi64ELi128ELi4ES3_EELb0ELb0ELb0ELb0ELb1ELb0ELb0ELb0EEEvNS_16Flash_fwd_paramsE --------------------------
	.section	.text._ZN5flash24flash_fwd_splitkv_kernelI23Flash_fwd_kernel_traitsILi128ELi64ELi128ELi4ELb0ELb0EN7cutlass10bfloat16_tE19Flash_kernel_traitsILi128ELi64ELi128ELi4ES3_EELb0ELb0ELb0ELb0ELb1ELb0ELb0ELb0EEEvNS_16Flash_fwd_paramsE,"ax",@progbits
	.align	128
        .global         _ZN5flash24flash_fwd_splitkv_kernelI23Flash_fwd_kernel_traitsILi128ELi64ELi128ELi4ELb0ELb0EN7cutlass10bfloat16_tE19Flash_kernel_traitsILi128ELi64ELi128ELi4ES3_EELb0ELb0ELb0ELb0ELb1ELb0ELb0ELb0EEEvNS_16Flash_fwd_paramsE
        .type           _ZN5flash24flash_fwd_splitkv_kernelI23Flash_fwd_kernel_traitsILi128ELi64ELi128ELi4ELb0ELb0EN7cutlass10bfloat16_tE19Flash_kernel_traitsILi128ELi64ELi128ELi4ES3_EELb0ELb0ELb0ELb0ELb1ELb0ELb0ELb0EEEvNS_16Flash_fwd_paramsE,@function
        .size           _ZN5flash24flash_fwd_splitkv_kernelI23Flash_fwd_kernel_traitsILi128ELi64ELi128ELi4ELb0ELb0EN7cutlass10bfloat16_tE19Flash_kernel_traitsILi128ELi64ELi128ELi4ES3_EELb0ELb0ELb0ELb0ELb1ELb0ELb0ELb0EEEvNS_16Flash_fwd_paramsE,(.L_x_14862 - _ZN5flash24flash_fwd_splitkv_kernelI23Flash_fwd_kernel_traitsILi128ELi64ELi128ELi4ELb0ELb0EN7cutlass10bfloat16_tE19Flash_kernel_traitsILi128ELi64ELi128ELi4ES3_EELb0ELb0ELb0ELb0ELb1ELb0ELb0ELb0EEEvNS_16Flash_fwd_paramsE)
        .other          _ZN5flash24flash_fwd_splitkv_kernelI23Flash_fwd_kernel_traitsILi128ELi64ELi128ELi4ELb0ELb0EN7cutlass10bfloat16_tE19Flash_kernel_traitsILi128ELi64ELi128ELi4ES3_EELb0ELb0ELb0ELb0ELb1ELb0ELb0ELb0EEEvNS_16Flash_fwd_paramsE,@"STO_CUDA_ENTRY STV_DEFAULT"
_ZN5flash24flash_fwd_splitkv_kernelI23Flash_fwd_kernel_traitsILi128ELi64ELi128ELi4ELb0ELb0EN7cutlass10bfloat16_tE19Flash_kernel_traitsILi128ELi64ELi128ELi4ES3_EELb0ELb0ELb0ELb0ELb1ELb0ELb0ELb0EEEvNS_16Flash_fwd_paramsE:
.text._ZN5flash24flash_fwd_splitkv_kernelI23Flash_fwd_kernel_traitsILi128ELi64ELi128ELi4ELb0ELb0EN7cutlass10bfloat16_tE19Flash_kernel_traitsILi128ELi64ELi128ELi4ES3_EELb0ELb0ELb0ELb0ELb1ELb0ELb0ELb0EEEvNS_16Flash_fwd_paramsE:
[----:B------:R-:W-:Y:S01]  /*0000*/  LDC R1, c[0x0][0x37c] ;  /* 0x0000df00ff017b82 */ /* 0x000fe20000000800 */
[----:B------:R-:W1:Y:S07]  /*0010*/  S2R R219, SR_CTAID.X ;  /* 0x0000000000db7919 */ /* 0x000e6e0000002500 */
[----:B------:R-:W2:Y:S01]  /*0020*/  LDC.64 R2, c[0x0][0x348] ;  /* 0x0000d200ff027b82 */ /* 0x000ea20000000a00 */
[----:B------:R-:W-:Y:S01]  /*0030*/  BSSY.RECONVERGENT B2, `(.L_x_516) ;  /* 0x0000005000027945 */ /* 0x000fe20003800200 */
[----:B------:R-:W-:Y:S01]  /*0040*/  MOV R216, 0x80 ;  /* 0x0000008000d87802 */ /* 0x000fe20000000f00 */
[----:B------:R-:W3:Y:S01]  /*0050*/  S2R R218, SR_CTAID.Y ;  /* 0x0000000000da7919 */ /* 0x000ee20000002600 */
[----:B------:R-:W4:Y:S05]  /*0060*/  S2R R217, SR_CTAID.Z ;  /* 0x0000000000d97919 */ /* 0x000f2a0000002700 */
[----:B-1234-:R-:W-:Y:S05]  /*0070*/  CALL.REL.NOINC `($_ZN5flash24flash_fwd_splitkv_kernelI23Flash_fwd_kernel_traitsILi128ELi64ELi128ELi4ELb0ELb0EN7cutlass10bfloat16_tE19Flash_kernel_traitsILi128ELi64ELi128ELi4ES3_EELb0ELb0ELb0ELb0ELb1ELb0ELb0ELb0EEEvNS_16Flash_fwd_paramsE$_ZN5flash30compute_attn_1rowblock_splitkvI23Flash_fwd_kernel_traitsILi128ELi64ELi128ELi4ELb0ELb0EN7cutlass10bfloat16_tE19Flash_kernel_traitsILi128ELi64ELi128ELi4ES3_EELb0ELb0ELb0ELb0ELb1ELb0ELb0ELb0ENS_16Flash_fwd_paramsEEEvRKT8_iiiii) ;  /* 0x0000000000087944 */ /* 0x01efea0003c00000 */
[----:B------:R-:W-:Y:S05]  /*0080*/  BSYNC.RECONVERGENT B2 ;  /* 0x0000000000027941 */ /* 0x000fea0003800200 */
.L_x_516:
[----:B------:R-:W-:Y:S05]  /*0090*/  EXIT ;  /* 0x000000000000794d */ /* 0x000fea0003800000 */
        .type           $_ZN5flash24flash_fwd_splitkv_kernelI23Flash_fwd_kernel_traitsILi128ELi64ELi128ELi4ELb0ELb0EN7cutlass10bfloat16_tE19Flash_kernel_traitsILi128ELi64ELi128ELi4ES3_EELb0ELb0ELb0ELb0ELb1ELb0ELb0ELb0EEEvNS_16Flash_fwd_paramsE$_ZN5flash30compute_attn_1rowblock_splitkvI23Flash_fwd_kernel_traitsILi128ELi64ELi128ELi4ELb0ELb0EN7cutlass10bfloat16_tE19Flash_kernel_traitsILi128ELi64ELi128ELi4ES3_EELb0ELb0ELb0ELb0ELb1ELb0ELb0ELb0ENS_16Flash_fwd_paramsEEEvRKT8_iiiii,@function
        .size           $_ZN5flash24flash_fwd_splitkv_kernelI23Flash_fwd_kernel_traitsILi128ELi64ELi128ELi4ELb0ELb0EN7cutlass10bfloat16_tE19Flash_kernel_traitsILi128ELi64ELi128ELi4ES3_EELb0ELb0ELb0ELb0ELb1ELb0ELb0ELb0EEEvNS_16Flash_fwd_paramsE$_ZN5flash30compute_attn_1rowblock_splitkvI23Flash_fwd_kernel_traitsILi128ELi64ELi128ELi4ELb0ELb0EN7cutlass10bfloat16_tE19Flash_kernel_traitsILi128ELi64ELi128ELi4ES3_EELb0ELb0ELb0ELb0ELb1ELb0ELb0ELb0ENS_16Flash_fwd_paramsEEEvRKT8_iiiii,(.L_x_14862 - $_ZN5flash24flash_fwd_splitkv_kernelI23Flash_fwd_kernel_traitsILi128ELi64ELi128ELi4ELb0ELb0EN7cutlass10bfloat16_tE19Flash_kernel_traitsILi128ELi64ELi128ELi4ES3_EELb0ELb0ELb0ELb0ELb1ELb0ELb0ELb0EEEvNS_16Flash_fwd_paramsE$_ZN5flash30compute_attn_1rowblock_splitkvI23Flash_fwd_kernel_traitsILi128ELi64ELi128ELi4ELb0ELb0EN7cutlass10bfloat16_tE19Flash_kernel_traitsILi128ELi64ELi128ELi4ES3_EELb0ELb0ELb0ELb0ELb1ELb0ELb0ELb0ENS_16Flash_fwd_paramsEEEvRKT8_iiiii)
$_ZN5flash24flash_fwd_splitkv_kernelI23Flash_fwd_kernel_traitsILi128ELi64ELi128ELi4ELb0ELb0EN7cutlass10bfloat16_tE19Flash_kernel_traitsILi128ELi64ELi128ELi4ES3_EELb0ELb0ELb0ELb0ELb1ELb0ELb0ELb0EEEvNS_16Flash_fwd_paramsE$_ZN5flash30compute_attn_1rowblock_splitkvI23Flash_fwd_kernel_traitsILi128ELi64ELi128ELi4ELb0ELb0EN7cutlass10bfloat16_tE19Flash_kernel_traitsILi128ELi64ELi128ELi4ES3_EELb0ELb0ELb0ELb0ELb1ELb0ELb0ELb0ENS_16Flash_fwd_paramsEEEvRKT8_iiiii:
[----:B------:R-:W1:Y:S02]  /*00a0*/  LDCU.64 UR4, c[0x0][0x358] ;  /* 0x00006b00ff0477ac */ /* 0x000e640008000a00 */
[----:B-1----:R-:W2:Y:S04]  /*00b0*/  LD.E.64 R6, desc[UR4][R2.64+0xf0] ;  /* 0x0000f00402067980 */ /* 0x002ea8000c101b00 */
[----:B------:R-:W3:Y:S04]  /*00c0*/  LD.E.64 R20, desc[UR4][R2.64+0xe0] ;  /* 0x0000e00402147980 */ /* 0x000ee8000c101b00 */
[----:B------:R-:W4:Y:S01]  /*00d0*/  LD.E.64 R12, desc[UR4][R2.64+0xe8] ;  /* 0x0000e804020c7980 */ /* 0x000f22000c101b00 */
[----:B------:R-:W-:-:S03]  /*00e0*/  IMAD.SHL.U32 R4, R218, 0x4, RZ ;  /* 0x00000004da047824 */ /* 0x000fc600078e00ff */
[----:B------:R-:W4:Y:S01]  /*00f0*/  LD.E.64 R14, desc[UR4][R2.64+0xf8] ;  /* 0x0000f804020e7980 */ /* 0x000f22000c101b00 */
[----:B--2---:R-:W-:Y:S02]  /*0100*/  ISETP.NE.U32.AND P1, PT, R6, RZ, PT ;  /* 0x000000ff0600720c */ /* 0x004fe40003f25070 */
[----:B---3--:R-:W-:Y:S02]  /*0110*/  ISETP.NE.U32.AND P4, PT, R20, RZ, PT ;  /* 0x000000ff1400720c */ /* 0x008fe40003f85070 */
[----:B------:R-:W-:Y:S02]  /*0120*/  ISETP.NE.AND.EX P1, PT, R7, RZ, PT, P1 ;  /* 0x000000ff0700720c */ /* 0x000fe40003f25310 */
[----:B----4-:R-:W-:Y:S02]  /*0130*/  ISETP.NE.U32.AND P3, PT, R12, RZ, PT ;  /* 0x000000ff0c00720c */ /* 0x010fe40003f65070 */
[----:B------:R-:W-:Y:S02]  /*0140*/  ISETP.NE.AND.EX P4, PT, R21, RZ, PT, P4 ;  /* 0x000000ff1500720c */ /* 0x000fe40003f85340 */
[----:B------:R-:W-:-:S02]  /*0150*/  ISETP.NE.AND.EX P3, PT, R13, RZ, PT, P3 ;  /* 0x000000ff0d00720c */ /* 0x000fc40003f65330 */
[----:B------:R-:W-:-:S04]  /*0160*/  ISETP.NE.U32.AND P2, PT, R20, RZ, PT ;  /* 0x000000ff1400720c */ /* 0x000fc80003f45070 */
[----:B------:R-:W-:Y:S01]  /*0170*/  ISETP.NE.AND.EX P2, PT, R21, RZ, PT, P2 ;  /* 0x000000ff1500720c */ /* 0x000fe20003f45320 */
[----:B------:R-:W-:Y:S01]  /*0180*/  IMAD.WIDE.U32 R20, R218, 0x4, R20 ;  /* 0x00000004da147825 */ /* 0x000fe200078e0014 */
[----:B------:R-:W-:-:S03]  /*0190*/  @P1 IADD3 R18, P0, PT, R6, R4, RZ ;  /* 0x0000000406121210 */ /* 0x000fc60007f1e0ff */
[----:B------:R1:W5:Y:S04]  /*01a0*/  @!P4 LD.E R27, desc[UR4][R2.64+0xb4] ;  /* 0x0000b404021bc980 */ /* 0x000368000c101900 */
[----:B------:R1:W5:Y:S04]  /*01b0*/  @P4 LD.E R8, desc[UR4][R20.64+0x4] ;  /* 0x0000040414084980 */ /* 0x000368000c101900 */
[----:B------:R1:W5:Y:S01]  /*01c0*/  @!P3 LD.E R6, desc[UR4][R2.64+0xb8] ;  /* 0x0000b8040206b980 */ /* 0x000362000c101900 */
[----:B------:R-:W-:Y:S01]  /*01d0*/  IMAD.MOV.U32 R223, RZ, RZ, -0x1 ;  /* 0xffffffffffdf7424 */ /* 0x000fe200078e00ff */
[----:B------:R-:W2:Y:S05]  /*01e0*/  S2R R199, SR_TID.X ;  /* 0x0000000000c77919 */ /* 0x000eaa0000002100 */
[----:B------:R1:W5:Y:S01]  /*01f0*/  @P2 LD.E R223, desc[UR4][R20.64] ;  /* 0x0000000414df2980 */ /* 0x000362000c101900 */
[----:B------:R-:W-:-:S02]  /*0200*/  ISETP.NE.U32.AND P2, PT, R12, RZ, PT ;  /* 0x000000ff0c00720c */ /* 0x000fc40003f45070 */
[----:B------:R-:W-:Y:S02]  /*0210*/  SHF.R.U32.HI R0, RZ, 0x1e, R218 ;  /* 0x0000001eff007819 */ /* 0x000fe400000116da */
[----:B------:R-:W-:Y:S01]  /*0220*/  ISETP.NE.AND.EX P2, PT, R13, RZ, PT, P2 ;  /* 0x000000ff0d00720c */ /* 0x000fe20003f45320 */
[----:B------:R-:W-:Y:S02]  /*0230*/  IMAD.MOV.U32 R11, RZ, RZ, RZ ;  /* 0x000000ffff0b7224 */ /* 0x000fe400078e00ff */
[----:B------:R-:W-:Y:S01]  /*0240*/  @P1 IMAD.X R19, R7, 0x1, R0, P0 ;  /* 0x0000000107131824 */ /* 0x000fe200000e0600 */
[----:B------:R-:W-:Y:S01]  /*0250*/  ISETP.NE.U32.AND P0, PT, R14, RZ, PT ;  /* 0x000000ff0e00720c */ /* 0x000fe20003f05070 */
[----:B------:R-:W-:Y:S03]  /*0260*/  BSSY.RECONVERGENT B0, `(.L_x_517) ;  /* 0x000000b000007945 */ /* 0x000fe60003800200 */
[----:B------:R1:W5:Y:S01]  /*0270*/  @P1 LD.E R11, desc[UR4][R18.64] ;  /* 0x00000004120b1980 */ /* 0x000362000c101900 */
[----:B------:R-:W-:Y:S01]  /*0280*/  IADD3 R16, P1, PT, R12, R4, RZ ;  /* 0x000000040c107210 */ /* 0x000fe20007f3e0ff */
[----:B------:R-:W-:Y:S01]  /*0290*/  IMAD.MOV.U32 R12, RZ, RZ, -0x1 ;  /* 0xffffffffff0c7424 */ /* 0x000fe200078e00ff */
[----:B------:R-:W-:-:S03]  /*02a0*/  ISETP.NE.AND.EX P0, PT, R15, RZ, PT, P0 ;  /* 0x000000ff0f00720c */ /* 0x000fc60003f05300 */
[----:B------:R-:W-:Y:S01]  /*02b0*/  IMAD.X R17, R13, 0x1, R0, P1 ;  /* 0x000000010d117824 */ /* 0x000fe200008e0600 */
[----:B------:R-:W-:Y:S09]  /*02c0*/  @!P2 BRA `(.L_x_518) ;  /* 0x000000000010a947 */ /* 0x000ff20003800000 */
[----:B------:R-:W3:Y:S02]  /*02d0*/  LD.E.U8 R5, desc[UR4][R2.64+0x1b2] ;  /* 0x0001b20402057980 */ /* 0x000ee4000c101100 */
[----:B---3--:R-:W-:-:S13]  /*02e0*/  ISETP.NE.AND P1, PT, R5, RZ, PT ;  /* 0x000000ff0500720c */ /* 0x008fda0003f25270 */
[----:B------:R-:W-:Y:S05]  /*02f0*/  @!P1 BRA `(.L_x_518) ;  /* 0x0000000000049947 */ /* 0x000fea0003800000 */
[----:B------:R3:W5:Y:S02]  /*0300*/  LD.E R12, desc[UR4][R16.64] ;  /* 0x00000004100c7980 */ /* 0x000764000c101900 */
.L_x_518:
[----:B------:R-:W-:Y:S05]  /*0310*/  BSYNC.RECONVERGENT B0 ;  /* 0x0000000000007941 */ /* 0x000fea0003800200 */
.L_x_517:
[----:B------:R-:W-:Y:S04]  /*0320*/  BSSY.RECONVERGENT B0, `(.L_x_519) ;  /* 0x0000007000007945 */ /* 0x000fe80003800200 */
[----:B------:R-:W-:Y:S05]  /*0330*/  @!P3 BRA `(.L_x_520) ;  /* 0x000000000014b947 */ /* 0x000fea0003800000 */
[----:B------:R-:W4:Y:S02]  /*0340*/  LD.E.U8 R5, desc[UR4][R2.64+0x1b2] ;  /* 0x0001b20402057980 */ /* 0x000f24000c101100 */
[----:B----4-:R-:W-:-:S13]  /*0350*/  ISETP.NE.AND P1, PT, R5, RZ, PT ;  /* 0x000000ff0500720c */ /* 0x010fda0003f25270 */
[----:B------:R-:W4:Y:S02]  /*0360*/  @P1 LD.E R5, desc[UR4][R16.64+0x4] ;  /* 0x0000040410051980 */ /* 0x000f24000c101900 */
[----:B----45:R-:W-:-:S06]  /*0370*/  @P1 IADD3 R6, PT, PT, R5, -R12, RZ ;  /* 0x8000000c05061210 */ /* 0x030fcc0007ffe0ff */
[----:B------:R4:W5:Y:S02]  /*0380*/  @!P1 LD.E R6, desc[UR4][R16.64] ;  /* 0x0000000410069980 */ /* 0x000964000c101900 */
.L_x_520:
[----:B------:R-:W-:Y:S05]  /*0390*/  BSYNC.RECONVERGENT B0 ;  /* 0x0000000000007941 */ /* 0x000fea0003800200 */
.L_x_519:
[----:B------:R-:W-:Y:S01]  /*03a0*/  BSSY.RECONVERGENT B1, `(.L_x_521) ;  /* 0x0000011000017945 */ /* 0x000fe20003800200 */
[----:B-----5:R-:W-:-:S03]  /*03b0*/  @P4 IADD3 R27, PT, PT, -R223, R8, RZ ;  /* 0x00000008df1b4210 */ /* 0x020fc60007ffe1ff */
[----:B------:R-:W-:Y:S05]  /*03c0*/  @!P0 BRA `(.L_x_522) ;  /* 0x0000000000148947 */ /* 0x000fea0003800000 */
[----:B------:R-:W-:-:S05]  /*03d0*/  IADD3 R6, P0, PT, R14, R4, RZ ;  /* 0x000000040e067210 */ /* 0x000fca0007f1e0ff */
[----:B------:R-:W-:-:S05]  /*03e0*/  IMAD.X R7, R15, 0x1, R0, P0 ;  /* 0x000000010f077824 */ /* 0x000fca00000e0600 */
[----:B------:R-:W5:Y:S02]  /*03f0*/  LD.E R6, desc[UR4][R6.64] ;  /* 0x0000000406067980 */ /* 0x000f64000c101900 */
[----:B-----5:R-:W-:Y:S01]  /*0400*/  IADD3 R129, PT, PT, R6, -R11, RZ ;  /* 0x8000000b06817210 */ /* 0x020fe20007ffe0ff */
[----:B------:R-:W-:Y:S05]  /*0410*/  BRA `(.L_x_523) ;  /* 0x0000000000247947 */ /* 0x000fea0003800000 */
.L_x_522:
[----:B------:R-:W5:Y:S01]  /*0420*/  LD.E.64 R8, desc[UR4][R2.64+0x108] ;  /* 0x0001080402087980 */ /* 0x000f62000c101b00 */
[----:B------:R-:W-:Y:S01]  /*0430*/  BSSY.RECONVERGENT B0, `(.L_x_524) ;  /* 0x0000006000007945 */ /* 0x000fe20003800200 */
[----:B------:R-:W-:Y:S01]  /*0440*/  IMAD.MOV.U32 R129, RZ, RZ, RZ ;  /* 0x000000ffff817224 */ /* 0x000fe200078e00ff */
[----:B-----5:R-:W-:-:S04]  /*0450*/  ISETP.NE.U32.AND P0, PT, R8, RZ, PT ;  /* 0x000000ff0800720c */ /* 0x020fc80003f05070 */
[----:B------:R-:W-:-:S13]  /*0460*/  ISETP.NE.AND.EX P0, PT, R9, RZ, PT, P0 ;  /* 0x000000ff0900720c */ /* 0x000fda0003f05300 */
[----:B------:R-:W-:Y:S05]  /*0470*/  @!P0 BRA `(.L_x_525) ;  /* 0x0000000000048947 */ /* 0x000fea0003800000 */
[----:B------:R1:W5:Y:S02]  /*0480*/  LD.E R129, desc[UR4][R2.64+0xbc] ;  /* 0x0000bc0402817980 */ /* 0x000364000c101900 */
.L_x_525:
[----:B------:R-:W-:Y:S05]  /*0490*/  BSYNC.RECONVERGENT B0 ;  /* 0x0000000000007941 */ /* 0x000fea0003800200 */
.L_x_524:
[----:B-----5:R-:W-:Y:S02]  /*04a0*/  IADD3 R129, PT, PT, R129, R6, -R11 ;  /* 0x0000000681817210 */ /* 0x020fe40007ffe80b */
.L_x_523:
[----:B------:R-:W-:Y:S05]  /*04b0*/  BSYNC.RECONVERGENT B1 ;  /* 0x0000000000017941 */ /* 0x000fea0003800200 */
.L_x_521:
[----:B------:R-:W-:Y:S01]  /*04c0*/  IMAD.SHL.U32 R208, R219, 0x40, RZ ;  /* 0x00000040dbd07824 */ /* 0x000fe200078e00ff */
[----:B------:R-:W-:Y:S01]  /*04d0*/  MOV R6, R216 ;  /* 0x000000d800067202 */ /* 0x000fe20000000f00 */
[----:B------:R-:W-:-:S03]  /*04e0*/  IMAD.MOV.U32 R7, RZ, RZ, 0x0 ;  /* 0x00000000ff077424 */ /* 0x000fc600078e00ff */
[----:B------:R-:W-:-:S13]  /*04f0*/  ISETP.GT.AND P0, PT, R27, R208, PT ;  /* 0x000000d01b00720c */ /* 0x000fda0003f04270 */
[----:B-1234-:R-:W-:Y:S05]  /*0500*/  @!P0 RET.REL.NODEC R6 `(_ZN5flash24flash_fwd_splitkv_kernelI23Flash_fwd_kernel_traitsILi128ELi64ELi128ELi4ELb0ELb0EN7cutlass10bfloat16_tE19Flash_kernel_traitsILi128ELi64ELi128ELi4ES3_EELb0ELb0ELb0ELb0ELb1ELb0ELb0ELb0EEEvNS_16Flash_fwd_paramsE) ;  /* 0xfffffff806bc8950 */ /* 0x01efea0003c3ffff */
[----:B------:R-:W2:Y:S01]  /*0510*/  LD.E R8, desc[UR4][R2.64+0xb8] ;  /* 0x0000b80402087980 */ /* 0x000ea2000c101900 */
[----:B------:R-:W-:-:S05]  /*0520*/  VIADD R6, R129, 0x7f ;  /* 0x0000007f81067836 */ /* 0x000fca0000000000 */
[----:B------:R-:W-:-:S04]  /*0530*/  SHF.R.S32.HI R5, RZ, 0x1f, R6 ;  /* 0x0000001fff057819 */ /* 0x000fc80000011406 */
[----:B------:R-:W-:-:S04]  /*0540*/  LEA.HI R5, R5, R6, RZ, 0x7 ;  /* 0x0000000605057211 */ /* 0x000fc800078f38ff */
[----:B------:R-:W-:Y:S01]  /*0550*/  SHF.R.S32.HI R5, RZ, 0x7, R5 ;  /* 0x00000007ff057819 */ /* 0x000fe20000011405 */
[----:B--2---:R-:W-:-:S05]  /*0560*/  VIADD R8, R8, 0x7f ;  /* 0x0000007f08087836 */ /* 0x004fca0000000000 */
[----:B------:R-:W-:-:S04]  /*0570*/  SHF.R.S32.HI R7, RZ, 0x1f, R8 ;  /* 0x0000001fff077819 */ /* 0x000fc80000011408 */
[----:B------:R-:W-:-:S04]  /*0580*/  LEA.HI R7, R7, R8, RZ, 0x7 ;  /* 0x0000000807077211 */ /* 0x000fc800078f38ff */
[----:B------:R-:W-:-:S04]  /*0590*/  SHF.R.S32.HI R26, RZ, 0x7, R7 ;  /* 0x00000007ff1a7819 */ /* 0x000fc80000011407 */
[----:B------:R-:W-:-:S04]  /*05a0*/  VIMNMX R26, PT, PT, R26, R5, PT ;  /* 0x000000051a1a7248 */ /* 0x000fc80003fe0100 */
[----:B------:R-:W-:-:S13]  /*05b0*/  ISETP.GT.AND P0, PT, R26, RZ, PT ;  /* 0x000000ff1a00720c */ /* 0x000fda0003f04270 */
[----:B------:R-:W-:Y:S05]  /*05c0*/  @P0 BRA `(.L_x_526) ;  /* 0x0000000400c40947 */ /* 0x000fea0003800000 */
[----:B------:R-:W-:Y:S01]  /*05d0*/  ISETP.NE.AND P0, PT, R223, -0x1, PT ;  /* 0xffffffffdf00780c */ /* 0x000fe20003f05270 */
[----:B------:R-:W2:Y:S04]  /*05e0*/  LD.E.64 R14, desc[UR4][R2.64+0x88] ;  /* 0x00008804020e7980 */ /* 0x000ea8000c101b00 */
[----:B------:R-:W3:Y:S04]  /*05f0*/  LD.E R0, desc[UR4][R2.64+0x60] ;  /* 0x0000600402007980 */ /* 0x000ee8000c101900 */
[----:B------:R-:W4:Y:S04]  /*0600*/  LD.E R5, desc[UR4][R2.64+0xb4] ;  /* 0x0000b40402057980 */ /* 0x000f28000c101900 */
[----:B------:R-:W3:Y:S04]  /*0610*/  @!P0 LD.E.64 R12, desc[UR4][R2.64+0x80] ;  /* 0x00008004020c8980 */ /* 0x000ee8000c101b00 */
[----:B------:R-:W4:Y:S04]  /*0620*/  LD.E.64 R8, desc[UR4][R2.64+0xa0] ;  /* 0x0000a00402087980 */ /* 0x000f28000c101b00 */
[----:B------:R-:W4:Y:S01]  /*0630*/  LD.E.64 R10, desc[UR4][R2.64+0x90] ;  /* 0x00009004020a7980 */ /* 0x000f22000c101b00 */
[----:B------:R-:W-:-:S02]  /*0640*/  IMAD.SHL.U32 R7, R199, 0x8, RZ ;  /* 0x00000008c7077824 */ /* 0x000fc400078e00ff */
[----:B------:R-:W-:Y:S01]  /*0650*/  IMAD.MOV.U32 R21, RZ, RZ, RZ ;  /* 0x000000ffff157224 */ /* 0x000fe200078e00ff */
[----:B------:R1:W5:Y:S02]  /*0660*/  LD.E.64 R16, desc[UR4][R2.64+0x70] ;  /* 0x0000700402107980 */ /* 0x000364000c101b00 */
[----:B------:R-:W-:Y:S01]  /*0670*/  LOP3.LUT R20, R7, 0x38, RZ, 0xc0, !PT ;  /* 0x0000003807147812 */ /* 0x000fe200078ec0ff */
[----:B------:R-:W-:Y:S01]  /*0680*/  BSSY.RECONVERGENT B0, `(.L_x_527) ;  /* 0x000002b000007945 */ /* 0x000fe20003800200 */
[----:B-1----:R-:W-:Y:S01]  /*0690*/  SHF.R.U32.HI R3, RZ, 0x3, R199 ;  /* 0x00000003ff037819 */ /* 0x002fe200000116c7 */
[----:B------:R-:W-:-:S03]  /*06a0*/  IMAD.IADD R2, R27, 0x1, -R208 ;  /* 0x000000011b027824 */ /* 0x000fc600078e0ad0 */
[----:B------:R-:W-:Y:S02]  /*06b0*/  IADD3 R7, PT, PT, R3, 0x10, RZ ;  /* 0x0000001003077810 */ /* 0x000fe40007ffe0ff */
[----:B------:R-:W-:-:S04]  /*06c0*/  LOP3.LUT P6, R199, R199, 0x7, RZ, 0xc0, !PT ;  /* 0x00000007c7c77812 */ /* 0x000fc800078cc0ff */
[----:B------:R-:W-:Y:S01]  /*06d0*/  ISETP.GE.OR P6, PT, R3, R2, P6 ;  /* 0x000000020300720c */ /* 0x000fe200037c6670 */
[----:B--2---:R-:W-:-:S04]  /*06e0*/  @P0 IMAD.WIDE.U32 R18, R14, R223, RZ ;  /* 0x000000df0e120225 */ /* 0x004fc800078e00ff */
[----:B------:R-:W-:Y:S02]  /*06f0*/  @P0 IMAD R4, R15, R223, RZ ;  /* 0x000000df0f040224 */ /* 0x000fe400078e02ff */
[-C--:B---3--:R-:W-:Y:S02]  /*0700*/  @!P0 IMAD R6, R13, R218.reuse, RZ ;  /* 0x000000da0d068224 */ /* 0x088fe400078e02ff */
[----:B------:R-:W-:Y:S01]  /*0710*/  @!P0 IMAD.WIDE.U32 R12, R12, R218, RZ ;  /* 0x000000da0c0c8225 */ /* 0x000fe200078e00ff */
[----:B------:R-:W-:-:S03]  /*0720*/  @P0 MOV R12, R18 ;  /* 0x00000012000c0202 */ /* 0x000fc60000000f00 */
[----:B------:R-:W-:Y:S02]  /*0730*/  @!P0 IMAD.IADD R6, R13, 0x1, R6 ;  /* 0x000000010d068824 */ /* 0x000fe400078e0206 */
[----:B------:R-:W-:Y:S02]  /*0740*/  @P0 IMAD.IADD R6, R19, 0x1, R4 ;  /* 0x0000000113060824 */ /* 0x000fe400078e0204 */
[----:B------:R-:W-:Y:S02]  /*0750*/  IMAD R0, R0, R218, R217 ;  /* 0x000000da00007224 */ /* 0x000fe400078e02d9 */
[----:B------:R-:W-:-:S04]  /*0760*/  IMAD.WIDE.U32 R18, R208, R14, R20 ;  /* 0x0000000ed0127225 */ /* 0x000fc800078e0014 */
[----:B----4-:R-:W-:Y:S01]  /*0770*/  IMAD R0, R5, R0, R208 ;  /* 0x0000000005007224 */ /* 0x010fe200078e02d0 */
[----:B------:R-:W-:Y:S01]  /*0780*/  IADD3 R12, P3, PT, R12, R18, RZ ;  /* 0x000000120c0c7210 */ /* 0x000fe20007f7e0ff */
[----:B------:R-:W-:Y:S02]  /*0790*/  IMAD R13, R15, R208, RZ ;  /* 0x000000d00f0d7224 */ /* 0x000fe400078e02ff */
[----:B------:R-:W-:-:S03]  /*07a0*/  VIADD R5, R3, 0x20 ;  /* 0x0000002003057836 */ /* 0x000fc60000000000 */
[----:B------:R-:W-:Y:S02]  /*07b0*/  IADD3.X R13, PT, PT, R6, R19, R13, P3, !PT ;  /* 0x00000013060d7210 */ /* 0x000fe40001ffe40d */
[-C--:B------:R-:W-:Y:S02]  /*07c0*/  ISETP.GE.AND P2, PT, R5, R2.reuse, PT ;  /* 0x000000020500720c */ /* 0x080fe40003f46270 */
[----:B------:R-:W-:Y:S02]  /*07d0*/  ISETP.GE.AND P3, PT, R3, R2, PT ;  /* 0x000000020300720c */ /* 0x000fe40003f66270 */
[----:B------:R-:W-:-:S04]  /*07e0*/  IADD3 R5, P1, PT, R0, R3, RZ ;  /* 0x0000000300057210 */ /* 0x000fc80007f3e0ff */
[----:B------:R-:W-:Y:S02]  /*07f0*/  LEA.HI.X.SX32 R0, R0, RZ, 0x1, P1 ;  /* 0x000000ff00007211 */ /* 0x000fe400008f0eff */
[----:B------:R-:W-:Y:S01]  /*0800*/  LEA R4, P4, R5, R8, 0x2 ;  /* 0x0000000805047211 */ /* 0x000fe200078810ff */
[----:B------:R-:W-:Y:S01]  /*0810*/  IMAD.WIDE.U32 R20, R10, R217, R12 ;  /* 0x000000d90a147225 */ /* 0x000fe200078e000c */
[----:B------:R-:W-:Y:S02]  /*0820*/  ISETP.GE.AND P0, PT, R7, R2, PT ;  /* 0x000000020700720c */ /* 0x000fe40003f06270 */
[----:B------:R-:W-:Y:S01]  /*0830*/  LEA.HI.X R5, R5, R9, R0, 0x2, P4 ;  /* 0x0000000905057211 */ /* 0x000fe200020f1400 */
[----:B------:R-:W-:Y:S02]  /*0840*/  VIADD R7, R3, 0x30 ;  /* 0x0000003003077836 */ /* 0x000fe40000000000 */
[----:B------:R-:W-:Y:S01]  /*0850*/  IMAD R0, R11, R217, RZ ;  /* 0x000000d90b007224 */ /* 0x000fe200078e02ff */
[----:B------:R-:W-:-:S02]  /*0860*/  ISETP.NE.OR P5, PT, R199, RZ, P0 ;  /* 0x000000ffc700720c */ /* 0x000fc400007a5670 */
[----:B------:R-:W-:Y:S02]  /*0870*/  ISETP.GE.AND P1, PT, R7, R2, PT ;  /* 0x000000020700720c */ /* 0x000fe40003f26270 */
[----:B------:R-:W-:Y:S02]  /*0880*/  ISETP.NE.OR P4, PT, R199, RZ, P2 ;  /* 0x000000ffc700720c */ /* 0x000fe40001785670 */
[----:B------:R-:W-:Y:S01]  /*0890*/  IADD3 R23, PT, PT, R21, R0, RZ ;  /* 0x0000000015177210 */ /* 0x000fe20007ffe0ff */
[----:B------:R-:W-:Y:S10]  /*08a0*/  @P3 BRA `(.L_x_528) ;  /* 0x0000000000203947 */ /* 0x000ff40003800000 */
[----:B------:R-:W-:Y:S01]  /*08b0*/  MOV R22, R20 ;  /* 0x0000001400167202 */ /* 0x000fe20000000f00 */
[----:B------:R-:W-:-:S04]  /*08c0*/  IMAD R0, R15, R3, RZ ;  /* 0x000000030f007224 */ /* 0x000fc800078e02ff */
[----:B------:R-:W-:-:S05]  /*08d0*/  IMAD.WIDE.U32 R6, R14, R3, R22 ;  /* 0x000000030e067225 */ /* 0x000fca00078e0016 */
[----:B------:R-:W-:Y:S02]  /*08e0*/  IADD3 R7, PT, PT, R7, R0, RZ ;  /* 0x0000000007077210 */ /* 0x000fe40007ffe0ff */
[----:B-----5:R-:W-:-:S04]  /*08f0*/  LEA R8, P3, R6, R16, 0x1 ;  /* 0x0000001006087211 */ /* 0x020fc800078608ff */
[----:B------:R-:W-:-:S05]  /*0900*/  LEA.HI.X R9, R6, R17, R7, 0x1, P3 ;  /* 0x0000001106097211 */ /* 0x000fca00018f0c07 */
[----:B------:R1:W-:Y:S04]  /*0910*/  ST.E.128 desc[UR4][R8.64], RZ ;  /* 0x000000ff08007985 */ /* 0x0003e8000c101d04 */
[----:B------:R1:W-:Y:S02]  /*0920*/  ST.E.128 desc[UR4][R8.64+0x80], RZ ;  /* 0x000080ff08007985 */ /* 0x0003e4000c101d04 */
.L_x_528:
[----:B------:R-:W-:Y:S05]  /*0930*/  BSYNC.RECONVERGENT B0 ;  /* 0x0000000000007941 */ /* 0x000fea0003800200 */
.L_x_527:
[----:B------:R-:W-:Y:S01]  /*0940*/  BSSY.RECONVERGENT B0, `(.L_x_529) ;  /* 0x0000012000007945 */ /* 0x000fe20003800200 */
[----:B------:R-:W-:Y:S01]  /*0950*/  ISETP.NE.OR P3, PT, R199, RZ, P1 ;  /* 0x000000ffc700720c */ /* 0x000fe20000f65670 */
[----:B------:R-:W-:Y:S01]  /*0960*/  @!P6 IMAD.MOV.U32 R11, RZ, RZ, 0x7f800000 ;  /* 0x7f800000ff0be424 */ /* 0x000fe200078e00ff */
[----:B-1----:R-:W-:Y:S01]  /*0970*/  @!P5 MOV R9, 0x7f800000 ;  /* 0x7f8000000009d802 */ /* 0x002fe20000000f00 */
[----:B------:R-:W-:Y:S01]  /*0980*/  @!P4 IMAD.MOV.U32 R7, RZ, RZ, 0x7f800000 ;  /* 0x7f800000ff07c424 */ /* 0x000fe200078e00ff */
[----:B------:R-:W-:Y:S05]  /*0990*/  @P0 BRA `(.L_x_530) ;  /* 0x0000000000300947 */ /* 0x000fea0003800000 */
[----:B------:R-:W-:Y:S01]  /*09a0*/  IADD3 R19, P0, PT, R3, 0x10, RZ ;  /* 0x0000001003137810 */ /* 0x000fe20007f1e0ff */
[----:B------:R-:W-:Y:S01]  /*09b0*/  IMAD.MOV.U32 R24, RZ, RZ, R20 ;  /* 0x000000ffff187224 */ /* 0x000fe200078e0014 */
[----:B------:R-:W-:-:S03]  /*09c0*/  MOV R25, R23 ;  /* 0x0000001700197202 */ /* 0x000fc60000000f00 */
[----:B------:R-:W-:Y:S02]  /*09d0*/  IMAD.X R13, RZ, RZ, RZ, P0 ;  /* 0x000000ffff0d7224 */ /* 0x000fe400000e06ff */
[----:B------:R-:W-:-:S04]  /*09e0*/  IMAD.WIDE.U32 R24, R14, R19, R24 ;  /* 0x000000130e187225 */ /* 0x000fc800078e0018 */
[----:B------:R-:W-:Y:S01]  /*09f0*/  IMAD R13, R13, R14, RZ ;  /* 0x0000000e0d0d7224 */ /* 0x000fe200078e02ff */
[----:B-----5:R-:W-:-:S03]  /*0a00*/  LEA R12, P0, R24, R16, 0x1 ;  /* 0x00000010180c7211 */ /* 0x020fc600078008ff */
[----:B------:R-:W-:-:S05]  /*0a10*/  IMAD R13, R15, R19, R13 ;  /* 0x000000130f0d7224 */ /* 0x000fca00078e020d */
[----:B------:R-:W-:-:S04]  /*0a20*/  IADD3 R13, PT, PT, R25, R13, RZ ;  /* 0x0000000d190d7210 */ /* 0x000fc80007ffe0ff */
[----:B------:R-:W-:-:S05]  /*0a30*/  LEA.HI.X R13, R24, R17, R13, 0x1, P0 ;  /* 0x00000011180d7211 */ /* 0x000fca00000f0c0d */
[----:B------:R1:W-:Y:S04]  /*0a40*/  ST.E.128 desc[UR4][R12.64], RZ ;  /* 0x000000ff0c007985 */ /* 0x0003e8000c101d04 */
[----:B------:R1:W-:Y:S02]  /*0a50*/  ST.E.128 desc[UR4][R12.64+0x80], RZ ;  /* 0x000080ff0c007985 */ /* 0x0003e4000c101d04 */
.L_x_530:
[----:B------:R-:W-:Y:S05]  /*0a60*/  BSYNC.RECONVERGENT B0 ;  /* 0x0000000000007941 */ /* 0x000fea0003800200 */
.L_x_529:
[----:B------:R-:W-:Y:S04]  /*0a70*/  BSSY.RECONVERGENT B0, `(.L_x_531) ;  /* 0x000000e000007945 */ /* 0x000fe80003800200 */
[----:B------:R-:W-:Y:S05]  /*0a80*/  @P2 BRA `(.L_x_532) ;  /* 0x0000000000302947 */ /* 0x000fea0003800000 */
[----:B------:R-:W-:Y:S01]  /*0a90*/  IADD3 R19, P0, PT, R3, 0x20, RZ ;  /* 0x0000002003137810 */ /* 0x000fe20007f1e0ff */
[----:B------:R-:W-:Y:S01]  /*0aa0*/  IMAD.MOV.U32 R24, RZ, RZ, R20 ;  /* 0x000000ffff187224 */ /* 0x000fe200078e0014 */
[----:B------:R-:W-:-:S03]  /*0ab0*/  MOV R25, R23 ;  /* 0x0000001700197202 */ /* 0x000fc60000000f00 */
[----:B-1----:R-:W-:Y:S02]  /*0ac0*/  IMAD.X R13, RZ, RZ, RZ, P0 ;  /* 0x000000ffff0d7224 */ /* 0x002fe400000e06ff */
        /* <DEDUP_REMOVED lines=8> */
.L_x_532:
[----:B------:R-:W-:Y:S05]  /*0b50*/  BSYNC.RECONVERGENT B0 ;  /* 0x0000000000007941 */ /* 0x000fea0003800200 */
.L_x_531:
[----:B------:R-:W-:Y:S04]  /*0b60*/  BSSY.RECONVERGENT B0, `(.L_x_533) ;  /* 0x000000e000007945 */ /* 0x000fe80003800200 */
[----:B------:R-:W-:Y:S05]  /*0b70*/  @P1 BRA `(.L_x_534) ;  /* 0x0000000000301947 */ /* 0x000fea0003800000 */
[----:B-12---:R-:W-:Y:S01]  /*0b80*/  IADD3 R13, P0, PT, R3, 0x30, RZ ;  /* 0x00000030030d7810 */ /* 0x006fe20007f1e0ff */
        /* <DEDUP_REMOVED lines=11> */
.L_x_534:
[----:B------:R-:W-:Y:S05]  /*0c40*/  BSYNC.RECONVERGENT B0 ;  /* 0x0000000000007941 */ /* 0x000fea0003800200 */
.L_x_533:
[----:B------:R-:W-:Y:S01]  /*0c50*/  MOV R217, 0x0 ;  /* 0x0000000000d97802 */ /* 0x000fe20000000f00 */
[----:B------:R-:W-:Y:S04]  /*0c60*/  @!P6 ST.E desc[UR4][R4.64], R11 ;  /* 0x0000000b0400e985 */ /* 0x000fe8000c101904 */
[----:B------:R-:W-:Y:S04]  /*0c70*/  @!P5 ST.E desc[UR4][R4.64+0x40], R9 ;  /* 0x000040090400d985 */ /* 0x000fe8000c101904 */
[----:B------:R1:W-:Y:S02]  /*0c80*/  @!P4 ST.E desc[UR4][R4.64+0x80], R7 ;  /* 0x000080070400c985 */ /* 0x0003e4000c101904 */
[----:B-123-5:R-:W-:Y:S05]  /*0c90*/  @P3 RET.REL.NODEC R216 `(_ZN5flash24flash_fwd_splitkv_kernelI23Flash_fwd_kernel_traitsILi128ELi64ELi128ELi4ELb0ELb0EN7cutlass10bfloat16_tE19Flash_kernel_traitsILi128ELi64ELi128ELi4ES3_EELb0ELb0ELb0ELb0ELb1ELb0ELb0ELb0EEEvNS_16Flash_fwd_paramsE) ;  /* 0xfffffff0d8d83950 */ /* 0x02efea0003c3ffff */
[----:B------:R-:W-:Y:S02]  /*0ca0*/  MOV R3, 0x7f800000 ;  /* 0x7f80000000037802 */ /* 0x000fe40000000f00 */
[----:B------:R-:W-:-:S03]  /*0cb0*/  MOV R217, 0x0 ;  /* 0x0000000000d97802 */ /* 0x000fc60000000f00 */
[----:B------:R1:W-:Y:S02]  /*0cc0*/  ST.E desc[UR4][R4.64+0xc0], R3 ;  /* 0x0000c00304007985 */ /* 0x0003e4000c101904 */
[----:B-1----:R-:W-:Y:S05]  /*0cd0*/  RET.REL.NODEC R216 `(_ZN5flash24flash_fwd_splitkv_kernelI23Flash_fwd_kernel_traitsILi128ELi64ELi128ELi4ELb0ELb0EN7cutlass10bfloat16_tE19Flash_kernel_traitsILi128ELi64ELi128ELi4ES3_EELb0ELb0ELb0ELb0ELb1ELb0ELb0ELb0EEEvNS_16Flash_fwd_paramsE) ;  /* 0xfffffff0d8c87950 */ /* 0x002fea0003c3ffff */
.L_x_526:
[----:B------:R-:W2:Y:S04]  /*0ce0*/  LD.E.64 R6, desc[UR4][R2.64+0x158] ;  /* 0x0001580402067980 */ /* 0x000ea8000c101b00 */
[----:B------:R-:W3:Y:S01]  /*0cf0*/  LD.E.64 R228, desc[UR4][R2.64+0x160] ;  /* 0x0001600402e47980 */ /* 0x000ee2000c101b00 */
[----:B------:R-:W-:Y:S01]  /*0d00*/  IMAD.MOV.U32 R10, RZ, RZ, R218 ;  /* 0x000000ffff0a7224 */ /* 0x000fe200078e00da */
[----:B--2---:R-:W-:-:S04]  /*0d10*/  ISETP.NE.U32.AND P1, PT, R6, RZ, PT ;  /* 0x000000ff0600720c */ /* 0x004fc80003f25070 */
[----:B------:R-:W-:-:S13]  /*0d20*/  ISETP.NE.AND.EX P1, PT, R7, RZ, PT, P1 ;  /* 0x000000ff0700720c */ /* 0x000fda0003f25310 */
[----:B------:R-:W-:-:S05]  /*0d30*/  @P1 IADD3 R4, P0, PT, R6, R4, RZ ;  /* 0x0000000406041210 */ /* 0x000fca0007f1e0ff */
[----:B------:R-:W-:-:S05]  /*0d40*/  @P1 IMAD.X R5, R7, 0x1, R0, P0 ;  /* 0x0000000107051824 */ /* 0x000fca00000e0600 */
[----:B------:R1:W5:Y:S01]  /*0d50*/  @P1 LD.E R10, desc[UR4][R4.64] ;  /* 0x00000004040a1980 */ /* 0x000362000c101900 */
[----:B---3--:R-:W-:-:S04]  /*0d60*/  ISETP.NE.U32.AND P0, PT, R228, RZ, PT ;  /* 0x000000ffe400720c */ /* 0x008fc80003f05070 */
[----:B------:R-:W-:Y:S01]  /*0d70*/  ISETP.NE.AND.EX P0, PT, R229, RZ, PT, P0 ;  /* 0x000000ffe500720c */ /* 0x000fe20003f05300 */
[----:B------:R-:W-:-:S12]  /*0d80*/  BSSY.RECONVERGENT B0, `(.L_x_535) ;  /* 0x00000b0000007945 */ /* 0x000fd80003800200 */
[----:B------:R-:W-:Y:S05]  /*0d90*/  @!P0 BRA `(.L_x_536) ;  /* 0x0000000400708947 */ /* 0x000fea0003800000 */
[----:B------:R-:W2:Y:S04]  /*0da0*/  LD.E R11, desc[UR4][R2.64+0x170] ;  /* 0x00017004020b7980 */ /* 0x000ea8000c101900 */
[----:B------:R-:W3:Y:S01]  /*0db0*/  LD.E.64 R12, desc[UR4][R2.64+0x168] ;  /* 0x00016804020c7980 */ /* 0x000ee2000c101b00 */
[----:B------:R-:W-:Y:S02]  /*0dc0*/  MOV R140, R2 ;  /* 0x00000002008c7202 */ /* 0x000fe40000000f00 */
[----:B------:R-:W-:-:S05]  /*0dd0*/  MOV R141, R3 ;  /* 0x00000003008d7202 */ /* 0x000fca0000000f00 */
[----:B------:R-:W4:Y:S01]  /*0de0*/  LD.E R0, desc[UR4][R140.64+0x68] ;  /* 0x000068048c007980 */ /* 0x000f22000c101900 */
[----:B------:R-:W-:-:S03]  /*0df0*/  LEA R222, R26, 0xffffff80, 0x7 ;  /* 0xffffff801ade7811 */ /* 0x000fc600078e38ff */
[----:B------:R-:W4:Y:S04]  /*0e00*/  LD.E.64 R16, desc[UR4][R140.64+0x20] ;  /* 0x000020048c107980 */ /* 0x000f28000c101b00 */
[----:B------:R-:W4:Y:S04]  /*0e10*/  LD.E.64 R206, desc[UR4][R140.64+0x38] ;  /* 0x000038048cce7980 */ /* 0x000f28000c101b00 */
[----:B------:R-:W5:Y:S04]  /*0e20*/  LD.E.64 R28, desc[UR4][R140.64+0x58] ;  /* 0x000058048c1c7980 */ /* 0x000f68000c101b00 */
[----:B------:R-:W5:Y:S01]  /*0e30*/  LD.E.64 R24, desc[UR4][R140.64+0x40] ;  /* 0x000040048c187980 */ /* 0x000f62000c101b00 */
[----:B--2---:R-:W-:-:S04]  /*0e40*/  IABS R6, R11 ;  /* 0x0000000b00067213 */ /* 0x004fc80000000000 */
[----:B------:R-:W2:Y:S08]  /*0e50*/  I2F.RP R7, R6 ;  /* 0x0000000600077306 */ /* 0x000eb00000209400 */
[----:B--2---:R-:W2:Y:S02]  /*0e60*/  MUFU.RCP R14, R7 ;  /* 0x00000007000e7308 */ /* 0x004ea40000001000 */
[----:B--2---:R-:W-:-:S06]  /*0e70*/  VIADD R14, R14, 0xffffffe ;  /* 0x0ffffffe0e0e7836 */ /* 0x004fcc0000000000 */
[----:B------:R-:W2:Y:S01]  /*0e80*/  F2I.FTZ.U32.TRUNC.NTZ R15, R14 ;  /* 0x0000000e000f7305 */ /* 0x000ea2000021f000 */
[----:B-1----:R-:W-:Y:S02]  /*0e90*/  IABS R4, R11 ;  /* 0x0000000b00047213 */ /* 0x002fe40000000000 */
[----:B--2---:R-:W-:Y:S01]  /*0ea0*/  IADD3 R5, PT, PT, RZ, -R15, RZ ;  /* 0x8000000fff057210 */ /* 0x004fe20007ffe0ff */
[----:B------:R-:W-:-:S04]  /*0eb0*/  IMAD.MOV.U32 R14, RZ, RZ, RZ ;  /* 0x000000ffff0e7224 */ /* 0x000fc800078e00ff */
[----:B------:R-:W-:Y:S01]  /*0ec0*/  IMAD R8, R5, R6, RZ ;  /* 0x0000000605087224 */ /* 0x000fe200078e02ff */
[----:B------:R-:W-:-:S03]  /*0ed0*/  IABS R5, R222 ;  /* 0x000000de00057213 */ /* 0x000fc60000000000 */
[----:B------:R-:W-:Y:S01]  /*0ee0*/  IMAD.HI.U32 R8, R15, R8, R14 ;  /* 0x000000080f087227 */ /* 0x000fe200078e000e */
[----:B------:R-:W-:Y:S01]  /*0ef0*/  IADD3 R4, PT, PT, RZ, -R4, RZ ;  /* 0x80000004ff047210 */ /* 0x000fe20007ffe0ff */
[----:B------:R-:W2:Y:S04]  /*0f00*/  LD.E.64 R14, desc[UR4][R140.64+0x50] ;  /* 0x000050048c0e7980 */ /* 0x000ea8000c101b00 */
[----:B------:R-:W-:-:S04]  /*0f10*/  IMAD.HI.U32 R9, R8, R5, RZ ;  /* 0x0000000508097227 */ /* 0x000fc800078e00ff */
[----:B------:R-:W-:-:S05]  /*0f20*/  IMAD R5, R9, R4, R5 ;  /* 0x0000000409057224 */ /* 0x000fca00078e0205 */
[----:B------:R-:W-:Y:S02]  /*0f30*/  ISETP.GT.U32.AND P2, PT, R6, R5, PT ;  /* 0x000000050600720c */ /* 0x000fe40003f44070 */
[----:B------:R-:W-:-:S11]  /*0f40*/  LOP3.LUT R4, R222, R11, RZ, 0x3c, !PT ;  /* 0x0000000bde047212 */ /* 0x000fd600078e3cff */
[----:B------:R-:W-:Y:S01]  /*0f50*/  @!P2 IMAD.IADD R5, R5, 0x1, -R6 ;  /* 0x000000010505a824 */ /* 0x000fe200078e0a06 */
[----:B------:R-:W-:-:S04]  /*0f60*/  ISETP.GE.AND P1, PT, R4, RZ, PT ;  /* 0x000000ff0400720c */ /* 0x000fc80003f26270 */
[----:B------:R-:W-:Y:S02]  /*0f70*/  ISETP.GE.U32.AND P0, PT, R5, R6, PT ;  /* 0x000000060500720c */ /* 0x000fe40003f06070 */
[----:B------:R-:W-:Y:S02]  /*0f80*/  @!P2 IADD3 R9, PT, PT, R9, 0x1, RZ ;  /* 0x000000010909a810 */ /* 0x000fe40007ffe0ff */
[----:B------:R-:W-:Y:S01]  /*0f90*/  ISETP.NE.AND P2, PT, R11, RZ, PT ;  /* 0x000000ff0b00720c */ /* 0x000fe20003f45270 */
[-C--:B---3--:R-:W-:Y:S02]  /*0fa0*/  IMAD R4, R13, R218.reuse, RZ ;  /* 0x000000da0d047224 */ /* 0x088fe400078e02ff */
[----:B------:R-:W-:-:S05]  /*0fb0*/  IMAD.WIDE.U32 R12, R12, R218, RZ ;  /* 0x000000da0c0c7225 */ /* 0x000fca00078e00ff */
[----:B------:R-:W-:Y:S01]  /*0fc0*/  IADD3 R225, PT, PT, R13, R4, RZ ;  /* 0x000000040de17210 */ /* 0x000fe20007ffe0ff */
[----:B------:R-:W-:Y:S01]  /*0fd0*/  @P0 VIADD R9, R9, 0x1 ;  /* 0x0000000109090836 */ /* 0x000fe20000000000 */
[----:B------:R-:W-:-:S03]  /*0fe0*/  LEA R224, P0, R12, R228, 0x2 ;  /* 0x000000e40ce07211 */ /* 0x000fc600078010ff */
[----:B------:R-:W-:Y:S01]  /*0ff0*/  @!P1 IMAD.MOV R9, RZ, RZ, -R9 ;  /* 0x000000ffff099224 */ /* 0x000fe200078e0a09 */
[----:B------:R-:W-:Y:S02]  /*1000*/  LEA.HI.X R225, R12, R229, R225, 0x2, P0 ;  /* 0x000000e50ce17211 */ /* 0x000fe400000f14e1 */
[----:B------:R-:W-:Y:S01]  /*1010*/  @!P2 LOP3.LUT R9, RZ, R11, RZ, 0x33, !PT ;  /* 0x0000000bff09a212 */ /* 0x000fe200078e33ff */
[----:B------:R-:W3:Y:S04]  /*1020*/  LD.E.64 R12, desc[UR4][R140.64+0x28] ;  /* 0x000028048c0c7980 */ /* 0x000ee8000c101b00 */
[----:B------:R-:W-:-:S06]  /*1030*/  IMAD.WIDE R4, R9, 0x4, R224 ;  /* 0x0000000409047825 */ /* 0x000fcc00078e02e0 */
[----:B------:R1:W2:Y:S01]  /*1040*/  LD.E R4, desc[UR4][R4.64] ;  /* 0x0000000404047980 */ /* 0x0002a2000c101900 */
[----:B----4-:R-:W-:-:S04]  /*1050*/  IABS R8, R0 ;  /* 0x0000000000087213 */ /* 0x010fc80000000000 */
[----:B------:R-:W4:Y:S08]  /*1060*/  I2F.RP R19, R8 ;  /* 0x0000000800137306 */ /* 0x000f300000209400 */
[----:B----4-:R-:W4:Y:S02]  /*1070*/  MUFU.RCP R18, R19 ;  /* 0x0000001300127308 */ /* 0x010f240000001000 */
[----:B----4-:R-:W-:-:S06]  /*1080*/  IADD3 R18, PT, PT, R18, 0xffffffe, RZ ;  /* 0x0ffffffe12127810 */ /* 0x010fcc0007ffe0ff */
[----:B------:R-:W1:Y:S01]  /*1090*/  F2I.FTZ.U32.TRUNC.NTZ R21, R18 ;  /* 0x0000001200157305 */ /* 0x000e62000021f000 */
[----:B------:R-:W-:Y:S02]  /*10a0*/  MOV R20, RZ ;  /* 0x000000ff00147202 */ /* 0x000fe40000000f00 */
[----:B------:R-:W-:Y:S02]  /*10b0*/  IABS R7, R217 ;  /* 0x000000d900077213 */ /* 0x000fe40000000000 */
[----:B------:R-:W-:Y:S01]  /*10c0*/  IABS R6, R0 ;  /* 0x0000000000067213 */ /* 0x000fe20000000000 */
[----:B-1----:R-:W-:-:S04]  /*10d0*/  IMAD.MOV R5, RZ, RZ, -R21 ;  /* 0x000000ffff057224 */ /* 0x002fc800078e0a15 */
[----:B-----5:R-:W-:-:S04]  /*10e0*/  IMAD R10, R5, R8, RZ ;  /* 0x00000008050a7224 */ /* 0x020fc800078e02ff */
[----:B------:R-:W-:-:S04]  /*10f0*/  IMAD.HI.U32 R10, R21, R10, R20 ;  /* 0x0000000a150a7227 */ /* 0x000fc800078e0014 */
[----:B------:R-:W-:Y:S02]  /*1100*/  IMAD.MOV R6, RZ, RZ, -R6 ;  /* 0x000000ffff067224 */ /* 0x000fe400078e0a06 */
[----:B------:R-:W-:-:S04]  /*1110*/  IMAD.HI.U32 R5, R10, R7, RZ ;  /* 0x000000070a057227 */ /* 0x000fc800078e00ff */
[----:B------:R-:W-:-:S05]  /*1120*/  IMAD R7, R5, R6, R7 ;  /* 0x0000000605077224 */ /* 0x000fca00078e0207 */
[----:B------:R-:W-:-:S13]  /*1130*/  ISETP.GT.U32.AND P1, PT, R8, R7, PT ;  /* 0x000000070800720c */ /* 0x000fda0003f24070 */
[----:B------:R-:W-:-:S04]  /*1140*/  @!P1 IADD3 R7, PT, PT, R7, -R8, RZ ;  /* 0x8000000807079210 */ /* 0x000fc80007ffe0ff */
[----:B------:R-:W-:Y:S02]  /*1150*/  ISETP.GE.U32.AND P2, PT, R7, R8, PT ;  /* 0x000000080700720c */ /* 0x000fe40003f46070 */
[----:B------:R-:W-:Y:S01]  /*1160*/  LOP3.LUT R8, R217, R0, RZ, 0x3c, !PT ;  /* 0x00000000d9087212 */ /* 0x000fe200078e3cff */
[----:B------:R-:W-:Y:S01]  /*1170*/  IMAD.MOV R9, RZ, RZ, -R9 ;  /* 0x000000ffff097224 */ /* 0x000fe200078e0a09 */
[----:B------:R-:W-:Y:S02]  /*1180*/  @!P1 IADD3 R5, PT, PT, R5, 0x1, RZ ;  /* 0x0000000105059810 */ /* 0x000fe40007ffe0ff */
[----:B------:R-:W-:Y:S02]  /*1190*/  ISETP.GE.AND P0, PT, R8, RZ, PT ;  /* 0x000000ff0800720c */ /* 0x000fe40003f06270 */
[----:B------:R-:W-:Y:S01]  /*11a0*/  ISETP.NE.AND P1, PT, R0, RZ, PT ;  /* 0x000000ff0000720c */ /* 0x000fe20003f25270 */
[----:B------:R-:W-:-:S04]  /*11b0*/  IMAD R11, R11, R9, R222 ;  /* 0x000000090b0b7224 */ /* 0x000fc800078e02de */
[----:B------:R-:W-:Y:S01]  /*11c0*/  @P2 VIADD R5, R5, 0x1 ;  /* 0x0000000105052836 */ /* 0x000fe20000000000 */
[----:B------:R-:W-:-:S03]  /*11d0*/  SHF.R.S32.HI R19, RZ, 0x1f, R11 ;  /* 0x0000001fff137819 */ /* 0x000fc6000001140b */
[----:B------:R-:W-:Y:S02]  /*11e0*/  IMAD.MOV.U32 R9, RZ, RZ, R5 ;  /* 0x000000ffff097224 */ /* 0x000fe400078e0005 */
[----:B------:R-:W-:-:S03]  /*11f0*/  IMAD R5, R207, R11, RZ ;  /* 0x0000000bcf057224 */ /* 0x000fc600078e02ff */
[----:B------:R-:W-:Y:S01]  /*1200*/  @!P0 IADD3 R9, PT, PT, -R9, RZ, RZ ;  /* 0x000000ff09098210 */ /* 0x000fe20007ffe1ff */
[----:B------:R-:W-:Y:S01]  /*1210*/  IMAD R5, R206, R19, R5 ;  /* 0x00000013ce057224 */ /* 0x000fe200078e0205 */
[----:B------:R-:W-:Y:S02]  /*1220*/  @!P1 LOP3.LUT R9, RZ, R0, RZ, 0x33, !PT ;  /* 0x00000000ff099212 */ /* 0x000fe400078e33ff */
[----:B--2---:R-:W-:Y:S01]  /*1230*/  SHF.R.S32.HI R7, RZ, 0x1f, R4 ;  /* 0x0000001fff077819 */ /* 0x004fe20000011404 */
[----:B------:R-:W-:-:S04]  /*1240*/  IMAD R6, R17, R4, RZ ;  /* 0x0000000411067224 */ /* 0x000fc800078e02ff */
[C---:B------:R-:W-:Y:S02]  /*1250*/  IMAD R6, R16.reuse, R7, R6 ;  /* 0x0000000710067224 */ /* 0x040fe400078e0206 */
[----:B------:R-:W-:-:S05]  /*1260*/  IMAD.WIDE.U32 R16, R16, R4, RZ ;  /* 0x0000000410107225 */ /* 0x000fca00078e00ff */
[----:B------:R-:W-:-:S03]  /*1270*/  IADD3 R17, PT, PT, R17, R6, RZ ;  /* 0x0000000611117210 */ /* 0x000fc60007ffe0ff */
[----:B------:R-:W-:Y:S01]  /*1280*/  IMAD.WIDE.U32 R16, R11, R206, R16 ;  /* 0x000000ce0b107225 */ /* 0x000fe200078e0010 */
[----:B------:R-:W-:-:S03]  /*1290*/  SHF.R.S32.HI R6, RZ, 0x1f, R9 ;  /* 0x0000001fff067819 */ /* 0x000fc60000011409 */
[----:B------:R-:W-:Y:S02]  /*12a0*/  IMAD.IADD R17, R17, 0x1, R5 ;  /* 0x0000000111117824 */ /* 0x000fe400078e0205 */
[----:B------:R-:W-:-:S04]  /*12b0*/  IMAD R5, R15, R9, RZ ;  /* 0x000000090f057224 */ /* 0x000fc800078e02ff */
[----:B------:R-:W-:Y:S02]  /*12c0*/  IMAD R6, R14, R6, R5 ;  /* 0x000000060e067224 */ /* 0x000fe400078e0205 */
[----:B---3--:R-:W-:Y:S02]  /*12d0*/  IMAD R5, R13, R4, RZ ;  /* 0x000000040d057224 */ /* 0x008fe400078e02ff */
[----:B------:R-:W-:-:S04]  /*12e0*/  IMAD.WIDE.U32 R14, R9, R14, R16 ;  /* 0x0000000e090e7225 */ /* 0x000fc800078e0010 */
[----:B------:R-:W-:-:S04]  /*12f0*/  IMAD.WIDE.U32 R8, R12, R4, RZ ;  /* 0x000000040c087225 */ /* 0x000fc800078e00ff */
[----:B------:R-:W-:Y:S01]  /*1300*/  IMAD R13, R12, R7, R5 ;  /* 0x000000070c0d7224 */ /* 0x000fe200078e0205 */
[----:B------:R-:W-:Y:S01]  /*1310*/  IADD3 R5, PT, PT, R15, R6, RZ ;  /* 0x000000060f057210 */ /* 0x000fe20007ffe0ff */
[----:B------:R-:W-:Y:S01]  /*1320*/  IMAD.MOV.U32 R12, RZ, RZ, R14 ;  /* 0x000000ffff0c7224 */ /* 0x000fe200078e000e */
[----:B------:R-:W-:Y:S01]  /*1330*/  MOV R6, R8 ;  /* 0x0000000800067202 */ /* 0x000fe20000000f00 */
[----:B------:R-:W-:Y:S01]  /*1340*/  IMAD.IADD R13, R9, 0x1, R13 ;  /* 0x00000001090d7824 */ /* 0x000fe200078e020d */
[----:B------:R-:W-:Y:S05]  /*1350*/  BRA `(.L_x_537) ;  /* 0x0000000400487947 */ /* 0x000fea0003800000 */
.L_x_536:
[----:B------:R-:W1:Y:S01]  /*1360*/  LD.E R0, desc[UR4][R2.64+0x68] ;  /* 0x0000680402007980 */ /* 0x000e62000c101900 */
[----:B------:R-:W-:-:S03]  /*1370*/  ISETP.NE.AND P2, PT, R12, -0x1, PT ;  /* 0xffffffff0c00780c */ /* 0x000fc60003f45270 */
[----:B------:R-:W2:Y:S01]  /*1380*/  LD.E.64 R206, desc[UR4][R2.64+0x38] ;  /* 0x0000380402ce7980 */ /* 0x000ea2000c101b00 */
[----:B------:R-:W-:Y:S01]  /*1390*/  MOV R140, R2 ;  /* 0x00000002008c7202 */ /* 0x000fe20000000f00 */
[----:B------:R-:W-:Y:S02]  /*13a0*/  IMAD.MOV.U32 R141, RZ, RZ, R3 ;  /* 0x000000ffff8d7224 */ /* 0x000fe400078e0003 */
[----:B------:R3:W5:Y:S04]  /*13b0*/  LD.E.64 R28, desc[UR4][R2.64+0x58] ;  /* 0x00005804021c7980 */ /* 0x000768000c101b00 */
[----:B------:R-:W4:Y:S04]  /*13c0*/  LD.E.64 R24, desc[UR4][R140.64+0x40] ;  /* 0x000040048c187980 */ /* 0x000f28000c101b00 */
[----:B------:R-:W3:Y:S04]  /*13d0*/  @!P2 LD.E.64 R18, desc[UR4][R2.64+0x20] ;  /* 0x000020040212a980 */ /* 0x000ee8000c101b00 */
[----:B------:R-:W4:Y:S04]  /*13e0*/  @!P2 LD.E.64 R16, desc[UR4][R2.64+0x28] ;  /* 0x000028040210a980 */ /* 0x000f28000c101b00 */
[----:B------:R-:W4:Y:S01]  /*13f0*/  LD.E.64 R14, desc[UR4][R140.64+0x50] ;  /* 0x000050048c0e7980 */ /* 0x000f22000c101b00 */
[----:B------:R-:W-:-:S02]  /*1400*/  MOV R20, RZ ;  /* 0x000000ff00147202 */ /* 0x000fc40000000f00 */
[----:B------:R-:W-:Y:S02]  /*1410*/  IABS R13, R217 ;  /* 0x000000d9000d7213 */ /* 0x000fe40000000000 */
[----:B------:R-:W-:Y:S02]  /*1420*/  LEA R222, R26, 0xffffff80, 0x7 ;  /* 0xffffff801ade7811 */ /* 0x000fe400078e38ff */
[----:B------:R-:W-:Y:S02]  /*1430*/  CS2R R224, SRZ ;  /* 0x0000000000e07805 */ /* 0x000fe4000001ff00 */
[----:B-1----:R-:W-:-:S04]  /*1440*/  IABS R4, R0 ;  /* 0x0000000000047213 */ /* 0x002fc80000000000 */
[----:B------:R-:W1:Y:S08]  /*1450*/  I2F.RP R9, R4 ;  /* 0x0000000400097306 */ /* 0x000e700000209400 */
[----:B-1----:R-:W1:Y:S02]  /*1460*/  MUFU.RCP R7, R9 ;  /* 0x0000000900077308 */ /* 0x002e640000001000 */
[----:B-1----:R-:W-:-:S06]  /*1470*/  IADD3 R7, PT, PT, R7, 0xffffffe, RZ ;  /* 0x0ffffffe07077810 */ /* 0x002fcc0007ffe0ff */
[----:B------:R-:W1:Y:S01]  /*1480*/  F2I.FTZ.U32.TRUNC.NTZ R21, R7 ;  /* 0x0000000700157305 */ /* 0x000e62000021f000 */
[----:B------:R-:W-:Y:S01]  /*1490*/  IABS R6, R0 ;  /* 0x0000000000067213 */ /* 0x000fe20000000000 */
[----:B-1----:R-:W-:-:S04]  /*14a0*/  IMAD.MOV R5, RZ, RZ, -R21 ;  /* 0x000000ffff057224 */ /* 0x002fc800078e0a15 */
[----:B------:R-:W-:-:S04]  /*14b0*/  IMAD R8, R5, R4, RZ ;  /* 0x0000000405087224 */ /* 0x000fc800078e02ff */
[----:B------:R-:W-:-:S04]  /*14c0*/  IMAD.HI.U32 R8, R21, R8, R20 ;  /* 0x0000000815087227 */ /* 0x000fc800078e0014 */
[----:B------:R-:W-:Y:S02]  /*14d0*/  IMAD.MOV R6, RZ, RZ, -R6 ;  /* 0x000000ffff067224 */ /* 0x000fe400078e0a06 */
[----:B------:R-:W-:-:S04]  /*14e0*/  IMAD.HI.U32 R9, R8, R13, RZ ;  /* 0x0000000d08097227 */ /* 0x000fc800078e00ff */
[----:B------:R-:W-:Y:S01]  /*14f0*/  IMAD R13, R9, R6, R13 ;  /* 0x00000006090d7224 */ /* 0x000fe200078e020d */
[----:B------:R-:W-:Y:S01]  /*1500*/  @!P2 SHF.R.S32.HI R6, RZ, 0x1f, R11 ;  /* 0x0000001fff06a819 */ /* 0x000fe2000001140b */
[----:B--2---:R-:W-:-:S03]  /*1510*/  @!P2 IMAD R5, R207, R11, RZ ;  /* 0x0000000bcf05a224 */ /* 0x004fc600078e02ff */
[----:B------:R-:W-:Y:S01]  /*1520*/  ISETP.GT.U32.AND P1, PT, R4, R13, PT ;  /* 0x0000000d0400720c */ /* 0x000fe20003f24070 */
[----:B------:R-:W-:Y:S02]  /*1530*/  @!P2 IMAD R5, R6, R206, R5 ;  /* 0x000000ce0605a224 */ /* 0x000fe400078e0205 */
[----:B------:R-:W-:Y:S01]  /*1540*/  @!P2 IMAD.WIDE.U32 R20, R206, R11, RZ ;  /* 0x0000000bce14a225 */ /* 0x000fe200078e00ff */
[----:B-----5:R-:W-:-:S03]  /*1550*/  @!P2 SHF.R.S32.HI R6, RZ, 0x1f, R10 ;  /* 0x0000001fff06a819 */ /* 0x020fc6000001140a */
[----:B---3--:R-:W-:Y:S01]  /*1560*/  @!P2 IMAD R7, R19, R10, RZ ;  /* 0x0000000a1307a224 */ /* 0x008fe200078e02ff */
[----:B------:R-:W-:Y:S01]  /*1570*/  @!P2 IADD3 R21, PT, PT, R21, R5, RZ ;  /* 0x000000051515a210 */ /* 0x000fe20007ffe0ff */
[----:B------:R-:W-:-:S04]  /*1580*/  @P2 IMAD.IADD R5, R11, 0x1, R12 ;  /* 0x000000010b052824 */ /* 0x000fc800078e020c */
[----:B------:R-:W-:Y:S01]  /*1590*/  @!P1 IADD3 R13, PT, PT, R13, -R4, RZ ;  /* 0x800000040d0d9210 */ /* 0x000fe20007ffe0ff */
[C---:B------:R-:W-:Y:S02]  /*15a0*/  @!P2 IMAD R7, R18.reuse, R6, R7 ;  /* 0x000000061207a224 */ /* 0x040fe400078e0207 */
[----:B------:R-:W-:Y:S01]  /*15b0*/  @!P2 IMAD.WIDE.U32 R20, R18, R10, R20 ;  /* 0x0000000a1214a225 */ /* 0x000fe200078e0014 */
[----:B------:R-:W-:-:S03]  /*15c0*/  ISETP.GE.U32.AND P3, PT, R13, R4, PT ;  /* 0x000000040d00720c */ /* 0x000fc60003f66070 */
[-C--:B------:R-:W-:Y:S02]  /*15d0*/  @P2 IMAD R4, R207, R5.reuse, RZ ;  /* 0x00000005cf042224 */ /* 0x080fe400078e02ff */
[----:B------:R-:W-:Y:S01]  /*15e0*/  @P2 IMAD.WIDE.U32 R18, R206, R5, RZ ;  /* 0x00000005ce122225 */ /* 0x000fe200078e00ff */
[----:B------:R-:W-:Y:S02]  /*15f0*/  LOP3.LUT R5, R217, R0, RZ, 0x3c, !PT ;  /* 0x00000000d9057212 */ /* 0x000fe400078e3cff */
[----:B------:R-:W-:Y:S02]  /*1600*/  @!P1 IADD3 R9, PT, PT, R9, 0x1, RZ ;  /* 0x0000000109099810 */ /* 0x000fe40007ffe0ff */
[----:B------:R-:W-:Y:S01]  /*1610*/  ISETP.GE.AND P0, PT, R5, RZ, PT ;  /* 0x000000ff0500720c */ /* 0x000fe20003f06270 */
[----:B------:R-:W-:Y:S01]  /*1620*/  @!P2 IMAD.IADD R7, R21, 0x1, R7 ;  /* 0x000000011507a824 */ /* 0x000fe200078e0207 */
[----:B------:R-:W-:Y:S01]  /*1630*/  @!P2 MOV R8, R20 ;  /* 0x000000140008a202 */ /* 0x000fe20000000f00 */
[----:B------:R-:W-:Y:S01]  /*1640*/  @P2 IMAD.MOV.U32 R8, RZ, RZ, R18 ;  /* 0x000000ffff082224 */ /* 0x000fe200078e0012 */
[----:B------:R-:W-:-:S02]  /*1650*/  ISETP.NE.AND P1, PT, R0, RZ, PT ;  /* 0x000000ff0000720c */ /* 0x000fc40003f25270 */
[----:B------:R-:W-:Y:S01]  /*1660*/  @P2 IADD3 R7, PT, PT, R19, R4, RZ ;  /* 0x0000000413072210 */ /* 0x000fe20007ffe0ff */
[----:B----4-:R-:W-:Y:S01]  /*1670*/  @!P2 IMAD R4, R25, R11, RZ ;  /* 0x0000000b1904a224 */ /* 0x010fe200078e02ff */
[----:B------:R-:W-:Y:S02]  /*1680*/  @!P2 SHF.R.S32.HI R5, RZ, 0x1f, R11 ;  /* 0x0000001fff05a819 */ /* 0x000fe4000001140b */
[----:B------:R-:W-:Y:S01]  /*1690*/  MOV R18, R8 ;  /* 0x0000000800127202 */ /* 0x000fe20000000f00 */
[----:B------:R-:W-:Y:S01]  /*16a0*/  IMAD.MOV.U32 R19, RZ, RZ, R7 ;  /* 0x000000ffff137224 */ /* 0x000fe200078e0007 */
[----:B------:R-:W-:Y:S01]  /*16b0*/  @P3 IADD3 R9, PT, PT, R9, 0x1, RZ ;  /* 0x0000000109093810 */ /* 0x000fe20007ffe0ff */
[-C--:B------:R-:W-:Y:S02]  /*16c0*/  IMAD R6, R207, R222.reuse, RZ ;  /* 0x000000decf067224 */ /* 0x080fe400078e02ff */
[----:B------:R-:W-:-:S04]  /*16d0*/  IMAD.WIDE.U32 R18, R206, R222, R18 ;  /* 0x000000dece127225 */ /* 0x000fc800078e0012 */
[----:B------:R-:W-:Y:S02]  /*16e0*/  @!P2 IMAD R4, R5, R24, R4 ;  /* 0x000000180504a224 */ /* 0x000fe400078e0204 */
[----:B------:R-:W-:-:S04]  /*16f0*/  @!P2 IMAD.WIDE.U32 R20, R24, R11, RZ ;  /* 0x0000000b1814a225 */ /* 0x000fc800078e00ff */
[----:B------:R-:W-:Y:S01]  /*1700*/  @!P0 IMAD.MOV R9, RZ, RZ, -R9 ;  /* 0x000000ffff098224 */ /* 0x000fe200078e0a09 */
[----:B------:R-:W-:Y:S02]  /*1710*/  @!P1 LOP3.LUT R9, RZ, R0, RZ, 0x33, !PT ;  /* 0x00000000ff099212 */ /* 0x000fe400078e33ff */
[----:B------:R-:W-:Y:S02]  /*1720*/  IADD3 R13, PT, PT, R19, R6, RZ ;  /* 0x00000006130d7210 */ /* 0x000fe40007ffe0ff */
[----:B------:R-:W-:Y:S01]  /*1730*/  @!P2 IADD3 R21, PT, PT, R21, R4, RZ ;  /* 0x000000041515a210 */ /* 0x000fe20007ffe0ff */
[----:B------:R-:W-:Y:S01]  /*1740*/  @!P2 IMAD R4, R17, R10, RZ ;  /* 0x0000000a1104a224 */ /* 0x000fe200078e02ff */
[----:B------:R-:W-:Y:S01]  /*1750*/  @!P2 SHF.R.S32.HI R5, RZ, 0x1f, R10 ;  /* 0x0000001fff05a819 */ /* 0x000fe2000001140a */
[----:B------:R-:W-:Y:S01]  /*1760*/  IMAD R7, R15, R9, RZ ;  /* 0x000000090f077224 */ /* 0x000fe200078e02ff */
[----:B------:R-:W-:Y:S02]  /*1770*/  SHF.R.S32.HI R6, RZ, 0x1f, R9 ;  /* 0x0000001fff067819 */ /* 0x000fe40000011409 */
[----:B------:R-:W-:Y:S01]  /*1780*/  @P2 IADD3 R11, PT, PT, R11, R12, RZ ;  /* 0x0000000c0b0b2210 */ /* 0x000fe20007ffe0ff */
[----:B------:R-:W-:-:S02]  /*1790*/  IMAD.MOV.U32 R12, RZ, RZ, R18 ;  /* 0x000000ffff0c7224 */ /* 0x000fc400078e0012 */
[----:B------:R-:W-:Y:S02]  /*17a0*/  @!P2 IMAD R4, R16, R5, R4 ;  /* 0x000000051004a224 */ /* 0x000fe400078e0204 */
[----:B------:R-:W-:Y:S02]  /*17b0*/  IMAD R5, R14, R6, R7 ;  /* 0x000000060e057224 */ /* 0x000fe400078e0207 */
[----:B------:R-:W-:-:S04]  /*17c0*/  @!P2 IMAD.WIDE.U32 R16, R16, R10, R20 ;  /* 0x0000000a1010a225 */ /* 0x000fc800078e0014 */
[-C--:B------:R-:W-:Y:S02]  /*17d0*/  @P2 IMAD R7, R25, R11.reuse, RZ ;  /* 0x0000000b19072224 */ /* 0x080fe400078e02ff */
[----:B------:R-:W-:-:S04]  /*17e0*/  @P2 IMAD.WIDE.U32 R10, R24, R11, RZ ;  /* 0x0000000b180a2225 */ /* 0x000fc800078e00ff */
[----:B------:R-:W-:Y:S01]  /*17f0*/  IMAD.WIDE.U32 R8, R14, R9, R12 ;  /* 0x000000090e087225 */ /* 0x000fe200078e000c */
[----:B------:R-:W-:Y:S02]  /*1800*/  @!P2 IADD3 R13, PT, PT, R17, R4, RZ ;  /* 0x00000004110da210 */ /* 0x000fe40007ffe0ff */
[----:B------:R-:W-:Y:S01]  /*1810*/  @!P2 MOV R6, R16 ;  /* 0x000000100006a202 */ /* 0x000fe20000000f00 */
[----:B------:R-:W-:Y:S01]  /*1820*/  IMAD.MOV.U32 R12, RZ, RZ, R8 ;  /* 0x000000ffff0c7224 */ /* 0x000fe200078e0008 */
[----:B------:R-:W-:Y:S01]  /*1830*/  @P2 IADD3 R13, PT, PT, R11, R7, RZ ;  /* 0x000000070b0d2210 */ /* 0x000fe20007ffe0ff */
[----:B------:R-:W-:Y:S01]  /*1840*/  @P2 IMAD.MOV.U32 R6, RZ, RZ, R10 ;  /* 0x000000ffff062224 */ /* 0x000fe200078e000a */
[----:B------:R-:W-:Y:S02]  /*1850*/  IADD3 R5, PT, PT, R9, R5, RZ ;  /* 0x0000000509057210 */ /* 0x000fe40007ffe0ff */
[----:B------:R-:W-:Y:S02]  /*1860*/  MOV R19, RZ ;  /* 0x000000ff00137202 */ /* 0x000fe40000000f00 */
[----:B------:R-:W-:-:S02]  /*1870*/  MOV R11, R222 ;  /* 0x000000de000b7202 */ /* 0x000fc40000000f00 */
.L_x_537:
[----:B------:R-:W-:Y:S05]  /*1880*/  BSYNC.RECONVERGENT B0 ;  /* 0x0000000000007941 */ /* 0x000fea0003800200 */
.L_x_535:
[----:B------:R-:W-:Y:S01]  /*1890*/  ISETP.NE.AND P1, PT, R223, -0x1, PT ;  /* 0xffffffffdf00780c */ /* 0x000fe20003f25270 */
[----:B------:R-:W2:Y:S04]  /*18a0*/  LD.E.64 R36, desc[UR4][R2.64+0x30] ;  /* 0x0000300402247980 */ /* 0x000ea8000c101b00 */
[----:B------:R-:W3:Y:S04]  /*18b0*/  LD.E.64 R14, desc[UR4][R2.64+0x8] ;  /* 0x00000804020e7980 */ /* 0x000ee8000c101b00 */
[----:B------:R-:W4:Y:S04]  /*18c0*/  LD.E.64 R32, desc[UR4][R2.64+0x48] ;  /* 0x0000480402207980 */ /* 0x000f28000c101b00 */
[----:B------:R-:W5:Y:S04]  /*18d0*/  @!P1 LD.E.64 R30, desc[UR4][R2.64+0x18] ;  /* 0x00001804021e9980 */ /* 0x000f68000c101b00 */
[----:B------:R-:W4:Y:S04]  /*18e0*/  LD.E.64 R22, desc[UR4][R140.64] ;  /* 0x000000048c167980 */ /* 0x000f28000c101b00 */
[----:B------:R-:W4:Y:S01]  /*18f0*/  LD.E.64 R16, desc[UR4][R2.64+0x10] ;  /* 0x0000100402107980 */ /* 0x000f22000c101b00 */
[----:B------:R-:W-:-:S04]  /*1900*/  IABS R7, R0 ;  /* 0x0000000000077213 */ /* 0x000fc80000000000 */
[----:B------:R-:W1:Y:S08]  /*1910*/  I2F.RP R10, R7 ;  /* 0x00000007000a7306 */ /* 0x000e700000209400 */
[----:B-1----:R-:W1:Y:S02]  /*1920*/  MUFU.RCP R9, R10 ;  /* 0x0000000a00097308 */ /* 0x002e640000001000 */
[----:B-1----:R-:W-:-:S06]  /*1930*/  VIADD R9, R9, 0xffffffe ;  /* 0x0ffffffe09097836 */ /* 0x002fcc0000000000 */
[----:B------:R-:W1:Y:S01]  /*1940*/  F2I.FTZ.U32.TRUNC.NTZ R35, R9 ;  /* 0x0000000900237305 */ /* 0x000e62000021f000 */
[----:B------:R-:W-:Y:S02]  /*1950*/  MOV R34, RZ ;  /* 0x000000ff00227202 */ /* 0x000fe40000000f00 */
[----:B------:R-:W-:Y:S02]  /*1960*/  IABS R18, R0 ;  /* 0x0000000000127213 */ /* 0x000fe40000000000 */
[----:B------:R-:W-:Y:S01]  /*1970*/  IABS R21, R217 ;  /* 0x000000d900157213 */ /* 0x000fe20000000000 */
[----:B-1----:R-:W-:-:S04]  /*1980*/  IMAD.MOV R4, RZ, RZ, -R35 ;  /* 0x000000ffff047224 */ /* 0x002fc800078e0a23 */
[----:B------:R-:W-:-:S04]  /*1990*/  IMAD R8, R4, R7, RZ ;  /* 0x0000000704087224 */ /* 0x000fc800078e02ff */
[----:B------:R-:W-:-:S04]  /*19a0*/  IMAD.HI.U32 R8, R35, R8, R34 ;  /* 0x0000000823087227 */ /* 0x000fc800078e0022 */
[----:B------:R-:W-:Y:S02]  /*19b0*/  IMAD.MOV R18, RZ, RZ, -R18 ;  /* 0x000000ffff127224 */ /* 0x000fe400078e0a12 */
[----:B------:R-:W-:Y:S01]  /*19c0*/  IMAD.HI.U32 R8, R8, R21, RZ ;  /* 0x0000001508087227 */ /* 0x000fe200078e00ff */
[----:B------:R-:W-:-:S03]  /*19d0*/  LOP3.LUT R4, R217, R0, RZ, 0x3c, !PT ;  /* 0x00000000d9047212 */ /* 0x000fc600078e3cff */
[----:B------:R-:W-:Y:S01]  /*19e0*/  IMAD R18, R8, R18, R21 ;  /* 0x0000001208127224 */ /* 0x000fe200078e0215 */
[----:B------:R-:W-:Y:S01]  /*19f0*/  ISETP.GE.AND P0, PT, R4, RZ, PT ;  /* 0x000000ff0400720c */ /* 0x000fe20003f06270 */
[----:B------:R-:W-:-:S03]  /*1a00*/  IMAD R4, R19, R24, RZ ;  /* 0x0000001813047224 */ /* 0x000fc600078e02ff */
[----:B------:R-:W-:Y:S01]  /*1a10*/  ISETP.GT.U32.AND P3, PT, R7, R18, PT ;  /* 0x000000120700720c */ /* 0x000fe20003f64070 */
[----:B------:R-:W-:Y:S02]  /*1a20*/  IMAD.SHL.U32 R10, R199, 0x8, RZ ;  /* 0x00000008c70a7824 */ /* 0x000fe400078e00ff */
[C---:B------:R-:W-:Y:S02]  /*1a30*/  IMAD R4, R11.reuse, R25, R4 ;  /* 0x000000190b047224 */ /* 0x040fe400078e0204 */
[----:B------:R-:W-:Y:S01]  /*1a40*/  IMAD.WIDE.U32 R34, R11, R24, RZ ;  /* 0x000000180b227225 */ /* 0x000fe200078e00ff */
[C---:B------:R-:W-:Y:S02]  /*1a50*/  LOP3.LUT R196, R10.reuse, 0x38, RZ, 0xc0, !PT ;  /* 0x000000380ac47812 */ /* 0x040fe400078ec0ff */
[----:B------:R-:W-:Y:S02]  /*1a60*/  LOP3.LUT R20, R10, 0x1c0, RZ, 0xc0, !PT ;  /* 0x000001c00a147812 */ /* 0x000fe400078ec0ff */
[----:B------:R-:W-:-:S02]  /*1a70*/  IADD3 R4, PT, PT, R35, R4, RZ ;  /* 0x0000000423047210 */ /* 0x000fc40007ffe0ff */
[----:B------:R-:W-:Y:S02]  /*1a80*/  IADD3 R6, P5, P4, R34, R6, R196 ;  /* 0x0000000622067210 */ /* 0x000fe40007cbe0c4 */
[----:B------:R-:W-:Y:S02]  /*1a90*/  @!P3 IADD3 R18, PT, PT, R18, -R7, RZ ;  /* 0x800000071212b210 */ /* 0x000fe40007ffe0ff */
[--C-:B------:R-:W-:Y:S02]  /*1aa0*/  LOP3.LUT R21, R20, 0x38, R199.reuse, 0xf8, !PT ;  /* 0x0000003814157812 */ /* 0x100fe400078ef8c7 */
[----:B------:R-:W-:Y:S02]  /*1ab0*/  IADD3.X R4, PT, PT, R4, R13, RZ, P5, P4 ;  /* 0x0000000d04047210 */ /* 0x000fe40002fe84ff */
[----:B------:R-:W-:Y:S02]  /*1ac0*/  ISETP.GE.U32.AND P4, PT, R18, R7, PT ;  /* 0x000000071200720c */ /* 0x000fe40003f86070 */
[----:B------:R-:W-:Y:S01]  /*1ad0*/  SHF.R.U32.HI R20, RZ, 0x3, R199 ;  /* 0x00000003ff147819 */ /* 0x000fe200000116c7 */
[----:B------:R-:W-:Y:S01]  /*1ae0*/  IMAD.IADD R208, R27, 0x1, -R208 ;  /* 0x000000011bd07824 */ /* 0x000fe200078e0ad0 */
[----:B------:R-:W-:-:S03]  /*1af0*/  @!P3 IADD3 R8, PT, PT, R8, 0x1, RZ ;  /* 0x000000010808b810 */ /* 0x000fc60007ffe0ff */
[----:B------:R-:W-:Y:S01]  /*1b00*/  VIADD R7, R20, 0x20 ;  /* 0x0000002014077836 */ /* 0x000fe20000000000 */
[----:B------:R-:W-:Y:S02]  /*1b10*/  LOP3.LUT R21, R21, R196, RZ, 0x3c, !PT ;  /* 0x000000c415157212 */ /* 0x000fe400078e3cff */
[----:B------:R-:W-:Y:S01]  /*1b20*/  ISETP.NE.AND P6, PT, R0, RZ, PT ;  /* 0x000000ff0000720c */ /* 0x000fe20003fc5270 */
[----:B------:R-:W-:Y:S01]  /*1b30*/  IMAD R211, R207, R20, RZ ;  /* 0x00000014cfd37224 */ /* 0x000fe200078e02ff */
[----:B------:R-:W-:Y:S01]  /*1b40*/  LOP3.LUT R10, R21, 0x1e00, R10, 0xf8, !PT ;  /* 0x00001e00150a7812 */ /* 0x000fe200078ef80a */
[----:B------:R-:W-:Y:S02]  /*1b50*/  @P4 VIADD R8, R8, 0x1 ;  /* 0x0000000108084836 */ /* 0x000fe40000000000 */
[----:B------:R-:W-:Y:S01]  /*1b60*/  IMAD.MOV.U32 R21, RZ, RZ, RZ ;  /* 0x000000ffff157224 */ /* 0x000fe200078e00ff */
[----:B------:R-:W-:Y:S02]  /*1b70*/  ISETP.GE.AND P5, PT, R20, R208, PT ;  /* 0x000000d01400720c */ /* 0x000fe40003fa6270 */
[----:B------:R-:W-:Y:S01]  /*1b80*/  @!P0 IADD3 R8, PT, PT, -R8, RZ, RZ ;  /* 0x000000ff08088210 */ /* 0x000fe20007ffe1ff */
[----:B------:R-:W-:Y:S01]  /*1b90*/  IMAD.WIDE.U32 R42, R219, 0x40, R20 ;  /* 0x00000040db2a7825 */ /* 0x000fe200078e0014 */
[----:B------:R-:W1:Y:S03]  /*1ba0*/  S2UR UR6, SR_CgaCtaId ;  /* 0x00000000000679c3 */ /* 0x000e660000008800 */
[----:B------:R-:W-:Y:S01]  /*1bb0*/  @!P6 LOP3.LUT R8, RZ, R0, RZ, 0x33, !PT ;  /* 0x00000000ff08e212 */ /* 0x000fe200078e33ff */
[----:B------:R-:W-:Y:S01]  /*1bc0*/  IMAD R18, R26, -0x80, R129 ;  /* 0xffffff801a127824 */ /* 0x000fe200078e0281 */
[----:B------:R-:W-:-:S02]  /*1bd0*/  UMOV UR7, 0x400 ;  /* 0x0000040000077882 */ /* 0x000fc40000000000 */
[----:B-1----:R-:W-:-:S06]  /*1be0*/  ULEA UR6, UR6, UR7, 0x18 ;  /* 0x0000000706067291 */ /* 0x002fcc000f8ec0ff */
[----:B------:R-:W-:-:S04]  /*1bf0*/  IMAD.U32 R201, RZ, RZ, UR6 ;  /* 0x00000006ffc97e24 */ /* 0x000fc8000f8e00ff */
[----:B------:R-:W-:Y:S02]  /*1c00*/  IMAD R227, R10, 0x2, R201 ;  /* 0x000000020ae37824 */ /* 0x000fe400078e02c9 */
[----:B------:R-:W-:Y:S01]  /*1c10*/  VIADD R21, R20, 0x40 ;  /* 0x0000004014157836 */ /* 0x000fe20000000000 */
[----:B------:R-:W-:Y:S01]  /*1c20*/  SHF.R.S32.HI R10, RZ, 0x1f, R8 ;  /* 0x0000001fff0a7819 */ /* 0x000fe20000011408 */
[-C--:B-----5:R-:W-:Y:S02]  /*1c30*/  @!P1 IMAD R9, R31, R218.reuse, RZ ;  /* 0x000000da1f099224 */ /* 0x0a0fe400078e02ff */
[----:B------:R-:W-:-:S04]  /*1c40*/  @!P1 IMAD.WIDE.U32 R30, R30, R218, RZ ;  /* 0x000000da1e1e9225 */ /* 0x000fc800078e00ff */
[----:B------:R-:W-:Y:S01]  /*1c50*/  @!P1 IMAD.MOV.U32 R19, RZ, RZ, R30 ;  /* 0x000000ffff139224 */ /* 0x000fe200078e001e */
[----:B------:R-:W-:Y:S01]  /*1c60*/  @!P1 IADD3 R9, PT, PT, R31, R9, RZ ;  /* 0x000000091f099210 */ /* 0x000fe20007ffe0ff */
[----:B--2---:R-:W-:-:S04]  /*1c70*/  @P1 IMAD.WIDE.U32 R30, R36, R223, RZ ;  /* 0x000000df241e1225 */ /* 0x004fc800078e00ff */
[----:B------:R-:W-:Y:S02]  /*1c80*/  @P1 IMAD.MOV.U32 R19, RZ, RZ, R30 ;  /* 0x000000ffff131224 */ /* 0x000fe400078e001e */
[----:B------:R-:W-:-:S03]  /*1c90*/  @P1 IMAD R11, R37, R223, RZ ;  /* 0x000000df250b1224 */ /* 0x000fc600078e02ff */
[----:B------:R-:W-:Y:S01]  /*1ca0*/  IADD3 R30, P2, PT, R196, R19, RZ ;  /* 0x00000013c41e7210 */ /* 0x000fe20007f5e0ff */
[----:B------:R-:W-:-:S04]  /*1cb0*/  @P1 IMAD.IADD R9, R31, 0x1, R11 ;  /* 0x000000011f091824 */ /* 0x000fc800078e020b */
[----:B------:R-:W-:Y:S01]  /*1cc0*/  IMAD.X R31, RZ, RZ, R9, P2 ;  /* 0x000000ffff1f7224 */ /* 0x000fe200010e0609 */
[----:B------:R-:W-:Y:S01]  /*1cd0*/  IADD3 R12, P2, PT, R196, R12, RZ ;  /* 0x0000000cc40c7210 */ /* 0x000fe20007f5e0ff */
[----:B------:R-:W-:-:S04]  /*1ce0*/  VIADD R9, R20, 0x10 ;  /* 0x0000001014097836 */ /* 0x000fc80000000000 */
[----:B------:R-:W-:Y:S01]  /*1cf0*/  IMAD.X R13, RZ, RZ, R5, P2 ;  /* 0x000000ffff0d7224 */ /* 0x000fe200010e0605 */
[-C--:B------:R-:W-:Y:S02]  /*1d00*/  ISETP.GE.AND P3, PT, R9, R208.reuse, PT ;  /* 0x000000d00900720c */ /* 0x080fe40003f66270 */
[----:B------:R-:W-:Y:S01]  /*1d10*/  ISETP.GE.AND P2, PT, R7, R208, PT ;  /* 0x000000d00700720c */ /* 0x000fe20003f46270 */
[C---:B------:R-:W-:Y:S01]  /*1d20*/  IMAD.WIDE.U32 R12, R20.reuse, R206, R12 ;  /* 0x000000ce140c7225 */ /* 0x040fe200078e000c */
[----:B------:R-:W-:-:S03]  /*1d30*/  IADD3 R5, PT, PT, R20, 0x30, RZ ;  /* 0x0000003014057810 */ /* 0x000fc60007ffe0ff */
[----:B------:R-:W-:Y:S01]  /*1d40*/  IMAD.IADD R211, R13, 0x1, R211 ;  /* 0x000000010dd37824 */ /* 0x000fe200078e02d3 */
[C---:B---3--:R-:W-:Y:S02]  /*1d50*/  LEA R212, P4, R12.reuse, R14, 0x1 ;  /* 0x0000000e0cd47211 */ /* 0x048fe400078808ff */
[----:B------:R-:W-:Y:S01]  /*1d60*/  ISETP.GE.AND P0, PT, R5, R208, PT ;  /* 0x000000d00500720c */ /* 0x000fe20003f06270 */
[----:B----4-:R-:W-:Y:S01]  /*1d70*/  IMAD R40, R33, R217, RZ ;  /* 0x000000d921287224 */ /* 0x010fe200078e02ff */
[----:B------:R-:W-:Y:S01]  /*1d80*/  LEA.HI.X R211, R12, R15, R211, 0x1, P4 ;  /* 0x0000000f0cd37211 */ /* 0x000fe200020f0cd3 */
[----:B------:R-:W-:Y:S01]  /*1d90*/  IMAD.WIDE.U32 R32, R32, R217, R30 ;  /* 0x000000d920207225 */ /* 0x000fe200078e001e */
[C---:B------:R-:W-:Y:S02]  /*1da0*/  @!P3 IADD3 R35, P4, PT, R42.reuse, 0x10, RZ ;  /* 0x000000102a23b810 */ /* 0x040fe40007f9e0ff */
[----:B------:R-:W-:Y:S01]  /*1db0*/  @!P2 IADD3 R0, P1, PT, R42, 0x20, RZ ;  /* 0x000000202a00a810 */ /* 0x000fe20007f3e0ff */
[----:B------:R-:W-:Y:S01]  /*1dc0*/  IMAD.IADD R41, R33, 0x1, R40 ;  /* 0x0000000121297824 */ /* 0x000fe200078e0228 */
[----:B------:R-:W-:Y:S01]  /*1dd0*/  @!P3 IADD3.X R19, PT, PT, RZ, R43, RZ, P4, !PT ;  /* 0x0000002bff13b210 */ /* 0x000fe200027fe4ff */
[----:B------:R-:W-:-:S02]  /*1de0*/  @!P5 IMAD.MOV.U32 R40, RZ, RZ, R32 ;  /* 0x000000ffff28d224 */ /* 0x000fc400078e0020 */
[-C--:B------:R-:W-:Y:S02]  /*1df0*/  @!P5 IMAD R13, R43, R36.reuse, RZ ;  /* 0x000000242b0dd224 */ /* 0x080fe400078e02ff */
[----:B------:R-:W-:Y:S01]  /*1e00*/  @!P2 IMAD.X R11, RZ, RZ, R43, P1 ;  /* 0x000000ffff0ba224 */ /* 0x000fe200008e062b */
[-C--:B------:R-:W-:Y:S01]  /*1e10*/  @!P3 MOV R31, R41.reuse ;  /* 0x00000029001fb202 */ /* 0x080fe20000000f00 */
[----:B------:R-:W-:Y:S01]  /*1e20*/  @!P2 IMAD.MOV.U32 R39, RZ, RZ, R41 ;  /* 0x000000ffff27a224 */ /* 0x000fe200078e0029 */
[----:B------:R-:W-:Y:S01]  /*1e30*/  @!P0 MOV R33, R41 ;  /* 0x0000002900218202 */ /* 0x000fe20000000f00 */
[----:B------:R-:W-:Y:S02]  /*1e40*/  @!P3 IMAD R12, R19, R36, RZ ;  /* 0x00000024130cb224 */ /* 0x000fe400078e02ff */
[--C-:B------:R-:W-:Y:S02]  /*1e50*/  @!P3 IMAD.MOV.U32 R30, RZ, RZ, R32.reuse ;  /* 0x000000ffff1eb224 */ /* 0x100fe400078e0020 */
[----:B------:R-:W-:-:S02]  /*1e60*/  @!P2 IMAD.MOV.U32 R38, RZ, RZ, R32 ;  /* 0x000000ffff26a224 */ /* 0x000fc400078e0020 */
[C---:B------:R-:W-:Y:S02]  /*1e70*/  @!P5 IMAD R13, R42.reuse, R37, R13 ;  /* 0x000000252a0dd224 */ /* 0x040fe400078e020d */
[C---:B------:R-:W-:Y:S01]  /*1e80*/  @!P5 IMAD.WIDE.U32 R40, R42.reuse, R36, R40 ;  /* 0x000000242a28d225 */ /* 0x040fe200078e0028 */
[----:B------:R-:W-:-:S03]  /*1e90*/  @!P0 IADD3 R15, P4, PT, R42, 0x30, RZ ;  /* 0x000000302a0f8810 */ /* 0x000fc60007f9e0ff */
[----:B------:R-:W-:Y:S02]  /*1ea0*/  @!P2 IMAD R11, R11, R36, RZ ;  /* 0x000000240b0ba224 */ /* 0x000fe400078e02ff */
[----:B------:R-:W-:Y:S01]  /*1eb0*/  @!P3 IMAD R12, R37, R35, R12 ;  /* 0x00000023250cb224 */ /* 0x000fe200078e020c */
[----:B------:R-:W-:Y:S01]  /*1ec0*/  @!P5 IADD3 R13, PT, PT, R41, R13, RZ ;  /* 0x0000000d290dd210 */ /* 0x000fe20007ffe0ff */
[----:B------:R-:W-:Y:S01]  /*1ed0*/  @!P3 IMAD.WIDE.U32 R34, R36, R35, R30 ;  /* 0x000000232422b225 */ /* 0x000fe200078e001e */
[----:B------:R-:W-:-:S03]  /*1ee0*/  @!P5 LEA R30, P1, R40, R22, 0x1 ;  /* 0x00000016281ed211 */ /* 0x000fc600078208ff */
[-C--:B------:R-:W-:Y:S02]  /*1ef0*/  @!P2 IMAD R11, R37, R0.reuse, R11 ;  /* 0x00000000250ba224 */ /* 0x080fe400078e020b */
[----:B------:R-:W-:-:S04]  /*1f00*/  @!P2 IMAD.WIDE.U32 R38, R36, R0, R38 ;  /* 0x000000002426a225 */ /* 0x000fc800078e0026 */
[----:B------:R-:W-:Y:S01]  /*1f10*/  VIADD R0, R18, 0x80 ;  /* 0x0000008012007836 */ /* 0x000fe20000000000 */
[----:B------:R-:W-:Y:S01]  /*1f20*/  @!P5 LEA.HI.X R31, R40, R23, R13, 0x1, P1 ;  /* 0x00000017281fd211 */ /* 0x000fe200008f0c0d */
[----:B------:R-:W-:-:S03]  /*1f30*/  @!P0 IMAD.X R14, RZ, RZ, R43, P4 ;  /* 0x000000ffff0e8224 */ /* 0x000fc600020e062b */
[----:B------:R-:W-:Y:S01]  /*1f40*/  ISETP.GE.AND P1, PT, R9, R0, PT ;  /* 0x000000000900720c */ /* 0x000fe20003f26270 */
[----:B------:R-:W-:Y:S02]  /*1f50*/  @!P0 IMAD R14, R14, R36, RZ ;  /* 0x000000240e0e8224 */ /* 0x000fe400078e02ff */
[----:B------:R-:W-:Y:S01]  /*1f60*/  @!P3 IMAD.IADD R19, R35, 0x1, R12 ;  /* 0x000000012313b824 */ /* 0x000fe200078e020c */
[----:B------:R-:W-:Y:S01]  /*1f70*/  @!P2 IADD3 R11, PT, PT, R39, R11, RZ ;  /* 0x0000000b270ba210 */ /* 0x000fe20007ffe0ff */
[-C--:B------:R-:W-:Y:S01]  /*1f80*/  @!P0 IMAD R13, R37, R15.reuse, R14 ;  /* 0x0000000f250d8224 */ /* 0x080fe200078e020e */
[-C--:B------:R-:W-:Y:S01]  /*1f90*/  @!P3 LEA R14, P6, R34, R22.reuse, 0x1 ;  /* 0x00000016220eb211 */ /* 0x080fe200078c08ff */
[----:B------:R-:W-:Y:S01]  /*1fa0*/  IMAD.SHL.U32 R12, R206, 0x10, RZ ;  /* 0x00000010ce0c7824 */ /* 0x000fe200078e00ff */
[----:B------:R-:W-:Y:S01]  /*1fb0*/  @!P2 LEA R18, P4, R38, R22, 0x1 ;  /* 0x000000162612a211 */ /* 0x000fe200078808ff */
[----:B------:R-:W-:Y:S01]  /*1fc0*/  @!P0 IMAD.WIDE.U32 R32, R36, R15, R32 ;  /* 0x0000000f24208225 */ /* 0x000fe200078e0020 */
[-C--:B------:R-:W-:Y:S01]  /*1fd0*/  @!P3 LEA.HI.X R15, R34, R23.reuse, R19, 0x1, P6 ;  /* 0x00000017220fb211 */ /* 0x080fe200030f0c13 */
[----:B------:R-:W-:Y:S01]  /*1fe0*/  @!PT LDS RZ, [RZ] ;  /* 0x00000000fffff984 */ /* 0x000fe20000000800 */
[----:B------:R-:W-:Y:S01]  /*1ff0*/  @!PT LDS RZ, [RZ] ;  /* 0x00000000fffff984 */ /* 0x000fe20000000800 */
[----:B------:R-:W-:Y:S01]  /*2000*/  @!PT LDS RZ, [RZ] ;  /* 0x00000000fffff984 */ /* 0x000fe20000000800 */
[----:B------:R-:W-:Y:S01]  /*2010*/  @!P5 LDGSTS.E.BYPASS.LTC128B.128 [R227], desc[UR4][R30.64] ;  /* 0x000000001ee3dfae */ /* 0x000fe2000b981a04 */
[----:B------:R-:W-:-:S02]  /*2020*/  @!P2 LEA.HI.X R19, R38, R23, R11, 0x1, P4 ;  /* 0x000000172613a211 */ /* 0x000fc400020f0c0b */
[----:B------:R-:W-:Y:S01]  /*2030*/  SHF.L.U64.HI R11, R206, 0x4, R207 ;  /* 0x00000004ce0b7819 */ /* 0x000fe200000102cf */
[----:B------:R-:W-:Y:S01]  /*2040*/  @!P5 LDGSTS.E.BYPASS.LTC128B.128 [R227+0x2000], desc[UR4][R30.64+0x80] ;  /* 0x020000801ee3dfae */ /* 0x000fe2000b981a04 */
[----:B------:R-:W-:Y:S02]  /*2050*/  @!P1 LEA R34, P4, R12, R212, 0x1 ;  /* 0x000000d40c229211 */ /* 0x000fe400078808ff */
[----:B------:R-:W-:Y:S01]  /*2060*/  @!P0 IADD3 R13, PT, PT, R33, R13, RZ ;  /* 0x0000000d210d8210 */ /* 0x000fe20007ffe0ff */
[----:B------:R-:W-:Y:S01]  /*2070*/  @!P3 LDGSTS.E.BYPASS.LTC128B.128 [R227+0x800], desc[UR4][R14.64] ;  /* 0x008000000ee3bfae */ /* 0x000fe2000b981a04 */
[----:B------:R-:W-:Y:S02]  /*2080*/  @!P0 LEA R22, P6, R32, R22, 0x1 ;  /* 0x0000001620168211 */ /* 0x000fe400078c08ff */
[----:B------:R-:W-:Y:S01]  /*2090*/  @!P1 LEA.HI.X R35, R12, R211, R11, 0x1, P4 ;  /* 0x000000d30c239211 */ /* 0x000fe200020f0c0b */
[----:B------:R1:W-:Y:S01]  /*20a0*/  @!P3 LDGSTS.E.BYPASS.LTC128B.128 [R227+0x2800], desc[UR4][R14.64+0x80] ;  /* 0x028000800ee3bfae */ /* 0x0003e2000b981a04 */
[----:B------:R-:W-:-:S02]  /*20b0*/  ISETP.GE.AND P4, PT, R20, R0, PT ;  /* 0x000000001400720c */ /* 0x000fc40003f86270 */
[----:B------:R-:W-:Y:S01]  /*20c0*/  @!P0 LEA.HI.X R23, R32, R23, R13, 0x1, P6 ;  /* 0x0000001720178211 */ /* 0x000fe200030f0c0d */
[----:B------:R-:W-:Y:S01]  /*20d0*/  @!P2 LDGSTS.E.BYPASS.LTC128B.128 [R227+0x1000], desc[UR4][R18.64] ;  /* 0x0100000012e3afae */ /* 0x000fe2000b981a04 */
[----:B------:R-:W-:-:S03]  /*20e0*/  ISETP.GE.AND P6, PT, R5, R0, PT ;  /* 0x000000000500720c */ /* 0x000fc60003fc6270 */
[----:B------:R-:W-:Y:S04]  /*20f0*/  @!P2 LDGSTS.E.BYPASS.LTC128B.128 [R227+0x3000], desc[UR4][R18.64+0x80] ;  /* 0x0300008012e3afae */ /* 0x000fe8000b981a04 */
[----:B------:R-:W-:Y:S04]  /*2100*/  @!P0 LDGSTS.E.BYPASS.LTC128B.128 [R227+0x1800], desc[UR4][R22.64] ;  /* 0x0180000016e38fae */ /* 0x000fe8000b981a04 */
[----:B------:R2:W-:Y:S01]  /*2110*/  @!P0 LDGSTS.E.BYPASS.LTC128B.128 [R227+0x3800], desc[UR4][R22.64+0x80] ;  /* 0x0380008016e38fae */ /* 0x0005e2000b981a04 */
[----:B------:R-:W-:Y:S02]  /*2120*/  ISETP.GE.AND P0, PT, R7, R0, PT ;  /* 0x000000000700720c */ /* 0x000fe40003f06270 */
[----:B------:R-:W-:Y:S01]  /*2130*/  @!P4 MOV R210, R212 ;  /* 0x000000d400d2c202 */ /* 0x000fe20000000f00 */
[----:B------:R-:W-:-:S04]  /*2140*/  VIADD R13, R20, 0x60 ;  /* 0x00000060140d7836 */ /* 0x000fc80000000000 */
[----:B------:R-:W-:Y:S01]  /*2150*/  @!P4 LDGSTS.E.BYPASS.LTC128B.128 [R227+0x4000], desc[UR4][R210.64] ;  /* 0x04000000d2e3cfae */ /* 0x000fe2000b981a04 */
[----:B-1----:R-:W-:-:S03]  /*2160*/  IADD3 R15, PT, PT, R20, 0x50, RZ ;  /* 0x00000050140f7810 */ /* 0x002fc60007ffe0ff */
[----:B------:R1:W-:Y:S01]  /*2170*/  @!P4 LDGSTS.E.BYPASS.LTC128B.128 [R227+0x8000], desc[UR4][R210.64+0x80] ;  /* 0x08000080d2e3cfae */ /* 0x0003e2000b981a04 */
[----:B------:R-:W-:-:S03]  /*2180*/  IADD3 R11, PT, PT, R20, 0x70, RZ ;  /* 0x00000070140b7810 */ /* 0x000fc60007ffe0ff */
[----:B------:R-:W-:Y:S01]  /*2190*/  @!P1 LDGSTS.E.BYPASS.LTC128B.128 [R227+0x4800], desc[UR4][R34.64] ;  /* 0x0480000022e39fae */ /* 0x000fe2000b981a04 */
[----:B------:R-:W-:-:S03]  /*21a0*/  ISETP.GE.AND P3, PT, R15, R0, PT ;  /* 0x000000000f00720c */ /* 0x000fc60003f66270 */
[----:B------:R3:W-:Y:S01]  /*21b0*/  @!P1 LDGSTS.E.BYPASS.LTC128B.128 [R227+0x8800], desc[UR4][R34.64+0x80] ;  /* 0x0880008022e39fae */ /* 0x0007e2000b981a04 */
[C---:B------:R-:W-:Y:S02]  /*21c0*/  @!P0 LEA R38, P1, R206.reuse, R212, 0x6 ;  /* 0x000000d4ce268211 */ /* 0x040fe400078230ff */
[-C--:B------:R-:W-:Y:S02]  /*21d0*/  ISETP.GE.AND P2, PT, R13, R0.reuse, PT ;  /* 0x000000000d00720c */ /* 0x080fe40003f46270 */
[-C--:B------:R-:W-:Y:S01]  /*21e0*/  ISETP.GE.AND P5, PT, R21, R0.reuse, PT ;  /* 0x000000001500720c */ /* 0x080fe20003fa6270 */
[----:B--2---:R-:W-:Y:S01]  /*21f0*/  @!P6 IMAD R22, R207, 0x60, RZ ;  /* 0x00000060cf16e824 */ /* 0x004fe200078e02ff */
[----:B------:R-:W-:Y:S02]  /*2200*/  @!P0 LEA.HI.X R39, R206, R211, R207, 0x6, P1 ;  /* 0x000000d3ce278211 */ /* 0x000fe400008f34cf */
[----:B------:R-:W-:Y:S01]  /*2210*/  ISETP.GE.AND P1, PT, R11, R0, PT ;  /* 0x000000000b00720c */ /* 0x000fe20003f26270 */
[----:B------:R-:W-:-:S02]  /*2220*/  IMAD.WIDE.U32 R30, R28, R8, RZ ;  /* 0x000000081c1e7225 */ /* 0x000fc400078e00ff */
[----:B------:R2:W-:Y:S02]  /*2230*/  @!P0 LDGSTS.E.BYPASS.LTC128B.128 [R227+0x5000], desc[UR4][R38.64] ;  /* 0x0500000026e38fae */ /* 0x0005e4000b981a04 */
[----:B-1----:R-:W-:Y:S02]  /*2240*/  @!P6 IMAD.MOV.U32 R210, RZ, RZ, R212 ;  /* 0x000000ffffd2e224 */ /* 0x002fe400078e00d4 */
[----:B------:R2:W-:Y:S02]  /*2250*/  @!P0 LDGSTS.E.BYPASS.LTC128B.128 [R227+0x9000], desc[UR4][R38.64+0x80] ;  /* 0x0900008026e38fae */ /* 0x0005e4000b981a04 */
[----:B------:R-:W-:-:S05]  /*2260*/  @!P6 IMAD.WIDE.U32 R18, R206, 0x60, R210 ;  /* 0x00000060ce12e825 */ /* 0x000fca00078e00d2 */
[----:B------:R-:W-:Y:S01]  /*2270*/  @!P6 IADD3 R23, PT, PT, R19, R22, RZ ;  /* 0x000000161317e210 */ /* 0x000fe20007ffe0ff */
[----:B------:R-:W-:Y:S02]  /*2280*/  IMAD R19, R29, R8, RZ ;  /* 0x000000081d137224 */ /* 0x000fe400078e02ff */
[----:B------:R-:W-:Y:S02]  /*2290*/  @!P3 IMAD.MOV.U32 R29, RZ, RZ, R211 ;  /* 0x000000ffff1db224 */ /* 0x000fe400078e00d3 */
[----:B------:R-:W-:Y:S01]  /*22a0*/  IMAD R19, R10, R28, R19 ;  /* 0x0000001c0a137224 */ /* 0x000fe200078e0213 */
[-C--:B------:R-:W-:Y:S02]  /*22b0*/  @!P3 MOV R28, R212.reuse ;  /* 0x000000d4001cb202 */ /* 0x080fe40000000f00 */
[----:B------:R-:W-:Y:S01]  /*22c0*/  @!P2 MOV R213, R211 ;  /* 0x000000d300d5a202 */ /* 0x000fe20000000f00 */
[----:B------:R-:W-:Y:S01]  /*22d0*/  @!P3 IMAD R12, R207, 0xa0, RZ ;  /* 0x000000a0cf0cb824 */ /* 0x000fe200078e02ff */
[----:B------:R-:W-:Y:S01]  /*22e0*/  @!P5 LEA R36, P0, R206, R212, 0x7 ;  /* 0x000000d4ce24d211 */ /* 0x000fe200078038ff */
[----:B------:R-:W-:-:S02]  /*22f0*/  @!P1 IMAD.MOV.U32 R210, RZ, RZ, R212 ;  /* 0x000000ffffd29224 */ /* 0x000fc400078e00d4 */
[C---:B---3--:R-:W-:Y:S01]  /*2300*/  @!P3 IMAD.WIDE.U32 R34, R206.reuse, 0xa0, R28 ;  /* 0x000000a0ce22b825 */ /* 0x048fe200078e001c */
[----:B------:R-:W-:-:S03]  /*2310*/  @!P5 LEA.HI.X R37, R206, R211, R207, 0x7, P0 ;  /* 0x000000d3ce25d211 */ /* 0x000fc600000f3ccf */
[----:B------:R-:W-:Y:S02]  /*2320*/  @!P6 IMAD.MOV.U32 R22, RZ, RZ, R18 ;  /* 0x000000ffff16e224 */ /* 0x000fe400078e0012 */
[----:B------:R-:W-:Y:S02]  /*2330*/  @!P2 IMAD R10, R207, 0xc0, RZ ;  /* 0x000000c0cf0aa824 */ /* 0x000fe400078e02ff */
[C---:B------:R-:W-:Y:S01]  /*2340*/  @!P2 IMAD.WIDE.U32 R32, R206.reuse, 0xc0, R212 ;  /* 0x000000c0ce20a825 */ /* 0x040fe200078e00d4 */
[----:B------:R-:W-:Y:S01]  /*2350*/  @!P3 IADD3 R35, PT, PT, R35, R12, RZ ;  /* 0x0000000c2323b210 */ /* 0x000fe20007ffe0ff */
[----:B------:R2:W-:Y:S02]  /*2360*/  @!P6 LDGSTS.E.BYPASS.LTC128B.128 [R227+0x5800], desc[UR4][R22.64] ;  /* 0x0580000016e3efae */ /* 0x0005e4000b981a04 */
[----:B------:R-:W-:Y:S02]  /*2370*/  @!P1 IMAD R8, R207, 0xe0, RZ ;  /* 0x000000e0cf089824 */ /* 0x000fe400078e02ff */
[----:B------:R-:W-:Y:S01]  /*2380*/  @!P1 IMAD.WIDE.U32 R28, R206, 0xe0, R210 ;  /* 0x000000e0ce1c9825 */ /* 0x000fe200078e00d2 */
[----:B------:R2:W-:Y:S03]  /*2390*/  @!P6 LDGSTS.E.BYPASS.LTC128B.128 [R227+0x9800], desc[UR4][R22.64+0x80] ;  /* 0x0980008016e3efae */ /* 0x0005e6000b981a04 */
[----:B------:R-:W-:Y:S01]  /*23a0*/  @!P2 IMAD.IADD R33, R33, 0x1, R10 ;  /* 0x000000012121a824 */ /* 0x000fe200078e020a */
[----:B------:R2:W-:Y:S01]  /*23b0*/  @!P5 LDGSTS.E.BYPASS.LTC128B.128 [R227+0x6000], desc[UR4][R36.64] ;  /* 0x0600000024e3dfae */ /* 0x0005e2000b981a04 */
[----:B------:R-:W-:-:S03]  /*23c0*/  @!P1 IADD3 R29, PT, PT, R29, R8, RZ ;  /* 0x000000081d1d9210 */ /* 0x000fc60007ffe0ff */
[----:B------:R2:W-:Y:S04]  /*23d0*/  @!P5 LDGSTS.E.BYPASS.LTC128B.128 [R227+0xa000], desc[UR4][R36.64+0x80] ;  /* 0x0a00008024e3dfae */ /* 0x0005e8000b981a04 */
[----:B------:R2:W-:Y:S04]  /*23e0*/  @!P3 LDGSTS.E.BYPASS.LTC128B.128 [R227+0x6800], desc[UR4][R34.64] ;  /* 0x0680000022e3bfae */ /* 0x0005e8000b981a04 */
[----:B------:R2:W-:Y:S04]  /*23f0*/  @!P3 LDGSTS.E.BYPASS.LTC128B.128 [R227+0xa800], desc[UR4][R34.64+0x80] ;  /* 0x0a80008022e3bfae */ /* 0x0005e8000b981a04 */
[----:B------:R2:W-:Y:S04]  /*2400*/  @!P2 LDGSTS.E.BYPASS.LTC128B.128 [R227+0x7000], desc[UR4][R32.64] ;  /* 0x0700000020e3afae */ /* 0x0005e8000b981a04 */
[----:B------:R2:W-:Y:S04]  /*2410*/  @!P2 LDGSTS.E.BYPASS.LTC128B.128 [R227+0xb000], desc[UR4][R32.64+0x80] ;  /* 0x0b00008020e3afae */ /* 0x0005e8000b981a04 */
[----:B------:R2:W-:Y:S04]  /*2420*/  @!P1 LDGSTS.E.BYPASS.LTC128B.128 [R227+0x7800], desc[UR4][R28.64] ;  /* 0x078000001ce39fae */ /* 0x0005e8000b981a04 */
[----:B------:R2:W-:Y:S04]  /*2430*/  @!P1 LDGSTS.E.BYPASS.LTC128B.128 [R227+0xb800], desc[UR4][R28.64+0x80] ;  /* 0x0b8000801ce39fae */ /* 0x0005e8000b981a04 */
[----:B------:R-:W0:Y:S01]  /*2440*/  LDGDEPBAR ;  /* 0x00000000000079af */ /* 0x000e220000000000 */
[----:B------:R-:W-:Y:S01]  /*2450*/  IMAD.IADD R19, R31, 0x1, R19 ;  /* 0x000000011f137824 */ /* 0x000fe200078e0213 */
[----:B------:R-:W-:-:S04]  /*2460*/  IADD3 R18, P0, PT, R6, R30, RZ ;  /* 0x0000001e06127210 */ /* 0x000fc80007f1e0ff */
[----:B------:R-:W-:Y:S01]  /*2470*/  IADD3.X R19, PT, PT, R4, R19, RZ, P0, !PT ;  /* 0x0000001304137210 */ /* 0x000fe200007fe4ff */
[----:B------:R-:W-:Y:S02]  /*2480*/  IMAD R4, R25, R20, RZ ;  /* 0x0000001419047224 */ /* 0x000fe400078e02ff */
[----:B------:R-:W-:-:S04]  /*2490*/  IMAD.WIDE.U32 R18, R20, R24, R18 ;  /* 0x0000001814127225 */ /* 0x000fc800078e0012 */
[----:B------:R-:W-:Y:S01]  /*24a0*/  IMAD.SHL.U32 R27, R199, 0x40, RZ ;  /* 0x00000040c71b7824 */ /* 0x000fe200078e00ff */
[----:B------:R-:W-:Y:S02]  /*24b0*/  IADD3 R215, PT, PT, R19, R4, RZ ;  /* 0x0000000413d77210 */ /* 0x000fe40007ffe0ff */
[----:B------:R-:W-:Y:S02]  /*24c0*/  LEA R214, P0, R18, R16, 0x1 ;  /* 0x0000001012d67211 */ /* 0x000fe400078008ff */
[----:B------:R-:W-:Y:S01]  /*24d0*/  LOP3.LUT R4, R27, 0x1c0, RZ, 0xc0, !PT ;  /* 0x000001c01b047812 */ /* 0x000fe200078ec0ff */
[----:B------:R-:W-:-:S10]  /*24e0*/  DEPBAR.LE SB0, 0x0 ;  /* 0x000080000000791a */ /* 0x000fd40000000000 */
[----:B------:R-:W-:Y:S05]  /*24f0*/  WARPSYNC.ALL ;  /* 0x0000000000007948 */ /* 0x000fea0003800000 */
[----:B------:R-:W-:Y:S01]  /*2500*/  LEA.HI.X R215, R18, R17, R215, 0x1, P0 ;  /* 0x0000001112d77211 */ /* 0x000fe200000f0cd7 */
[----:B------:R-:W-:Y:S01]  /*2510*/  BAR.SYNC.DEFER_BLOCKING 0x0 ;  /* 0x0000000000007b1d */ /* 0x000fe20000010000 */
[-C--:B------:R-:W-:Y:S01]  /*2520*/  ISETP.GE.AND P5, PT, R5, R0.reuse, PT ;  /* 0x000000000500720c */ /* 0x080fe20003fa6270 */
[----:B------:R-:W-:Y:S01]  /*2530*/  IMAD.SHL.U32 R198, R199, 0x20, RZ ;  /* 0x00000020c7c67824 */ /* 0x000fe200078e00ff */
[-C--:B------:R-:W-:Y:S01]  /*2540*/  ISETP.GE.AND P0, PT, R9, R0.reuse, PT ;  /* 0x000000000900720c */ /* 0x080fe20003f06270 */
[----:B------:R-:W-:Y:S01]  /*2550*/  IMAD.MOV.U32 R197, RZ, RZ, 0x20 ;  /* 0x00000020ffc57424 */ /* 0x000fe200078e00ff */
[-C--:B------:R-:W-:Y:S01]  /*2560*/  ISETP.GE.AND P3, PT, R15, R0.reuse, PT ;  /* 0x000000000f00720c */ /* 0x080fe20003f66270 */
[----:B------:R-:W-:Y:S01]  /*2570*/  IMAD.MOV.U32 R128, RZ, RZ, 0x40 ;  /* 0x00000040ff807424 */ /* 0x000fe200078e00ff */
[-C--:B------:R-:W-:Y:S01]  /*2580*/  ISETP.GE.AND P6, PT, R7, R0.reuse, PT ;  /* 0x000000000700720c */ /* 0x080fe20003fc6270 */
[----:B------:R-:W-:Y:S01]  /*2590*/  BSSY.RECONVERGENT B1, `(.L_x_538) ;  /* 0x000022a000017945 */ /* 0x000fe20003800200 */
[----:B------:R-:W-:-:S02]  /*25a0*/  ISETP.GE.AND P2, PT, R13, R0, PT ;  /* 0x000000000d00720c */ /* 0x000fc40003f46270 */
[----:B------:R-:W-:Y:S01]  /*25b0*/  LOP3.LUT R7, R4, 0x8, R199, 0x78, !PT ;  /* 0x0000000804077812 */ /* 0x000fe200078e78c7 */
[C---:B------:R-:W-:Y:S01]  /*25c0*/  IMAD.SHL.U32 R4, R24.reuse, 0x10, RZ ;  /* 0x0000001018047824 */ /* 0x040fe200078e00ff */
[----:B------:R-:W-:Y:S01]  /*25d0*/  ISETP.GE.AND P1, PT, R11, R0, PT ;  /* 0x000000000b00720c */ /* 0x000fe20003f26270 */
[----:B------:R-:W-:Y:S01]  /*25e0*/  @!P5 IMAD.MOV.U32 R12, RZ, RZ, R214 ;  /* 0x000000ffff0cd224 */ /* 0x000fe200078e00d6 */
[----:B------:R-:W-:Y:S01]  /*25f0*/  SHF.L.U64.HI R5, R24, 0x4, R25 ;  /* 0x0000000418057819 */ /* 0x000fe20000010219 */
[----:B------:R-:W-:Y:S01]  /*2600*/  @!P5 IMAD.MOV.U32 R13, RZ, RZ, R215 ;  /* 0x000000ffff0dd224 */ /* 0x000fe200078e00d7 */
[----:B------:R-:W-:Y:S01]  /*2610*/  SHF.R.U32.HI R200, RZ, 0x1, R199 ;  /* 0x00000001ffc87819 */ /* 0x000fe200000116c7 */
[----:B------:R-:W-:Y:S01]  /*2620*/  @!P3 IMAD R8, R25, 0xa0, RZ ;  /* 0x000000a01908b824 */ /* 0x000fe200078e02ff */
[----:B------:R-:W-:Y:S01]  /*2630*/  LOP3.LUT R198, R198, 0x7c00, RZ, 0xc0, !PT ;  /* 0x00007c00c6c67812 */ /* 0x000fe200078ec0ff */
[----:B------:R-:W-:Y:S01]  /*2640*/  @!P5 IMAD.WIDE.U32 R14, R24, 0x60, R12 ;  /* 0x00000060180ed825 */ /* 0x000fe200078e000c */
[----:B------:R-:W-:-:S02]  /*2650*/  LOP3.LUT R130, R200, 0x8, RZ, 0xc0, !PT ;  /* 0x00000008c8827812 */ /* 0x000fc400078ec0ff */
[----:B------:R-:W-:Y:S01]  /*2660*/  LOP3.LUT R6, R27, 0x400, RZ, 0xc0, !PT ;  /* 0x000004001b067812 */ /* 0x000fe200078ec0ff */
[----:B------:R-:W-:Y:S01]  /*2670*/  @!PT LDS RZ, [RZ] ;  /* 0x00000000fffff984 */ /* 0x000fe20000000800 */
[----:B------:R-:W-:Y:S01]  /*2680*/  @!PT LDS RZ, [RZ] ;  /* 0x00000000fffff984 */ /* 0x000fe20000000800 */
[----:B------:R-:W-:Y:S01]  /*2690*/  @!PT LDS RZ, [RZ] ;  /* 0x00000000fffff984 */ /* 0x000fe20000000800 */
[----:B------:R-:W-:Y:S01]  /*26a0*/  @!P4 LDGSTS.E.BYPASS.LTC128B.128 [R227+0xc000], desc[UR4][R214.64] ;  /* 0x0c000000d6e3cfae */ /* 0x000fe2000b981a04 */
[----:B------:R-:W-:Y:S01]  /*26b0*/  @!P3 IMAD.WIDE.U32 R12, R24, 0xa0, R214 ;  /* 0x000000a0180cb825 */ /* 0x000fe200078e00d6 */
[----:B------:R-:W-:Y:S02]  /*26c0*/  LOP3.LUT R7, R7, R196, RZ, 0x3c, !PT ;  /* 0x000000c407077212 */ /* 0x000fe400078e3cff */
[----:B------:R-:W-:Y:S01]  /*26d0*/  @!P4 LDGSTS.E.BYPASS.LTC128B.128 [R227+0x10000], desc[UR4][R214.64+0x80] ;  /* 0x10000080d6e3cfae */ /* 0x000fe2000b981a04 */
[----:B------:R-:W-:Y:S02]  /*26e0*/  @!P5 IMAD R10, R25, 0x60, RZ ;  /* 0x00000060190ad824 */ /* 0x000fe400078e02ff */
[----:B------:R-:W-:Y:S01]  /*26f0*/  @!P3 IMAD.IADD R9, R13, 0x1, R8 ;  /* 0x000000010d09b824 */ /* 0x000fe200078e0208 */
[----:B------:R-:W-:Y:S01]  /*2700*/  @P4 STS.128 [R227+0xc000], RZ ;  /* 0x00c000ffe3004388 */ /* 0x000fe20000000c00 */
[----:B------:R-:W-:-:S02]  /*2710*/  @!P3 IMAD.MOV.U32 R8, RZ, RZ, R12 ;  /* 0x000000ffff08b224 */ /* 0x000fc400078e000c */
[----:B------:R-:W-:Y:S01]  /*2720*/  @!P2 IMAD.MOV.U32 R12, RZ, RZ, R214 ;  /* 0x000000ffff0ca224 */ /* 0x000fe200078e00d6 */
[----:B------:R-:W-:Y:S01]  /*2730*/  @P4 STS.128 [R227+0x10000], RZ ;  /* 0x010000ffe3004388 */ /* 0x000fe20000000c00 */
[C---:B------:R-:W-:Y:S01]  /*2740*/  @!P0 LEA R16, P4, R4.reuse, R214, 0x1 ;  /* 0x000000d604108211 */ /* 0x040fe200078808ff */
[----:B------:R-:W-:Y:S02]  /*2750*/  @!P2 IMAD.MOV.U32 R13, RZ, RZ, R215 ;  /* 0x000000ffff0da224 */ /* 0x000fe400078e00d7 */
[----:B------:R-:W-:Y:S01]  /*2760*/  @!P5 IMAD.IADD R11, R15, 0x1, R10 ;  /* 0x000000010f0bd824 */ /* 0x000fe200078e020a */
[----:B------:R-:W-:Y:S01]  /*2770*/  @!P0 LEA.HI.X R17, R4, R215, R5, 0x1, P4 ;  /* 0x000000d704118211 */ /* 0x000fe200020f0c05 */
[----:B------:R-:W-:Y:S01]  /*2780*/  @!P5 IMAD.MOV.U32 R10, RZ, RZ, R14 ;  /* 0x000000ffff0ad224 */ /* 0x000fe200078e000e */
[----:B------:R-:W-:Y:S01]  /*2790*/  ISETP.GE.AND P4, PT, R21, R0, PT ;  /* 0x000000001500720c */ /* 0x000fe20003f86270 */
[----:B------:R-:W-:Y:S01]  /*27a0*/  @P0 STS.128 [R227+0xc800], RZ ;  /* 0x00c800ffe3000388 */ /* 0x000fe20000000c00 */
[----:B------:R-:W-:Y:S01]  /*27b0*/  @!P2 IMAD.WIDE.U32 R14, R24, 0xc0, R12 ;  /* 0x000000c0180ea825 */ /* 0x000fe200078e000c */
[----:B------:R-:W-:-:S02]  /*27c0*/  LOP3.LUT R5, R130, 0x1c0, R27, 0x78, !PT ;  /* 0x000001c082057812 */ /* 0x000fc400078e781b */
[----:B------:R-:W-:Y:S01]  /*27d0*/  @P0 STS.128 [R227+0x10800], RZ ;  /* 0x010800ffe3000388 */ /* 0x000fe20000000c00 */
[----:B------:R-:W-:Y:S01]  /*27e0*/  @!P1 IMAD R0, R25, 0xe0, RZ ;  /* 0x000000e019009824 */ /* 0x000fe200078e02ff */
[----:B------:R-:W-:Y:S01]  /*27f0*/  LOP3.LUT R5, R5, R196, RZ, 0x3c, !PT ;  /* 0x000000c405057212 */ /* 0x000fe200078e3cff */
[----:B------:R-:W-:Y:S01]  /*2800*/  @!P1 IMAD.WIDE.U32 R12, R24, 0xe0, R214 ;  /* 0x000000e0180c9825 */ /* 0x000fe200078e00d6 */
[----:B------:R-:W-:Y:S01]  /*2810*/  @!PT LDS RZ, [RZ] ;  /* 0x00000000fffff984 */ /* 0x000fe20000000800 */
[----:B------:R-:W-:Y:S01]  /*2820*/  @!PT LDS RZ, [RZ] ;  /* 0x00000000fffff984 */ /* 0x000fe20000000800 */
[----:B------:R-:W-:Y:S01]  /*2830*/  @!PT LDS RZ, [RZ] ;  /* 0x00000000fffff984 */ /* 0x000fe20000000800 */
[----:B------:R-:W-:Y:S03]  /*2840*/  @!P0 LDGSTS.E.BYPASS.LTC128B.128 [R227+0xc800], desc[UR4][R16.64] ;  /* 0x0c80000010e38fae */ /* 0x000fe6000b981a04 */
[----:B------:R-:W-:Y:S01]  /*2850*/  @!P2 IMAD R4, R25, 0xc0, RZ ;  /* 0x000000c01904a824 */ /* 0x000fe200078e02ff */
[----:B------:R1:W-:Y:S01]  /*2860*/  @!P0 LDGSTS.E.BYPASS.LTC128B.128 [R227+0x10800], desc[UR4][R16.64+0x80] ;  /* 0x1080008010e38fae */ /* 0x0003e2000b981a04 */
[----:B------:R-:W-:Y:S01]  /*2870*/  @!P1 IMAD.IADD R13, R13, 0x1, R0 ;  /* 0x000000010d0d9824 */ /* 0x000fe200078e0200 */
[----:B------:R-:W-:Y:S01]  /*2880*/  LOP3.LUT R0, R198, 0x200, R27, 0xf8, !PT ;  /* 0x00000200c6007812 */ /* 0x000fe200078ef81b */
[----:B------:R-:W-:Y:S01]  /*2890*/  @!P2 IMAD.IADD R15, R15, 0x1, R4 ;  /* 0x000000010f0fa824 */ /* 0x000fe200078e0204 */
[----:B------:R-:W-:Y:S01]  /*28a0*/  @P6 STS.128 [R227+0xd000], RZ ;  /* 0x00d000ffe3006388 */ /* 0x000fe20000000c00 */
[----:B------:R-:W-:-:S02]  /*28b0*/  IMAD R6, R7, 0x2, R6 ;  /* 0x0000000207067824 */ /* 0x000fc400078e0206 */
[----:B------:R-:W-:Y:S01]  /*28c0*/  IMAD.IADD R0, R5, 0x1, R0 ;  /* 0x0000000105007824 */ /* 0x000fe200078e0200 */
[----:B------:R-:W-:Y:S01]  /*28d0*/  @P6 STS.128 [R227+0x11000], RZ ;  /* 0x011000ffe3006388 */ /* 0x000fe20000000c00 */
[----:B------:R-:W-:Y:S02]  /*28e0*/  IMAD.IADD R121, R201, 0x1, R6 ;  /* 0x00000001c9797824 */ /* 0x000fe400078e0206 */
[----:B------:R-:W-:Y:S01]  /*28f0*/  IMAD R123, R0, 0x2, R201 ;  /* 0x00000002007b7824 */ /* 0x000fe200078e02c9 */
[----:B-1----:R-:W-:-:S04]  /*2900*/  @!P6 LEA R16, P0, R24, R214, 0x6 ;  /* 0x000000d61810e211 */ /* 0x002fc800078030ff */
[C---:B------:R-:W-:Y:S02]  /*2910*/  @!P6 LEA.HI.X R17, R24.reuse, R215, R25, 0x6, P0 ;  /* 0x000000d71811e211 */ /* 0x040fe400000f3419 */
[----:B------:R-:W-:-:S03]  /*2920*/  @!P4 LEA R4, P0, R24, R214, 0x7 ;  /* 0x000000d61804c211 */ /* 0x000fc600078038ff */
[----:B------:R-:W-:Y:S01]  /*2930*/  @!PT LDS RZ, [RZ] ;  /* 0x00000000fffff984 */ /* 0x000fe20000000800 */
[----:B------:R-:W-:Y:S01]  /*2940*/  @!PT LDS RZ, [RZ] ;  /* 0x00000000fffff984 */ /* 0x000fe20000000800 */
[----:B------:R-:W-:Y:S01]  /*2950*/  @!PT LDS RZ, [RZ] ;  /* 0x00000000fffff984 */ /* 0x000fe20000000800 */
[----:B------:R-:W-:Y:S01]  /*2960*/  @!P6 LDGSTS.E.BYPASS.LTC128B.128 [R227+0xd000], desc[UR4][R16.64] ;  /* 0x0d00000010e3efae */ /* 0x000fe2000b981a04 */
[----:B------:R-:W-:-:S03]  /*2970*/  @!P4 LEA.HI.X R5, R24, R215, R25, 0x7, P0 ;  /* 0x000000d71805c211 */ /* 0x000fc600000f3c19 */
[----:B------:R-:W-:Y:S04]  /*2980*/  @!P6 LDGSTS.E.BYPASS.LTC128B.128 [R227+0x11000], desc[UR4][R16.64+0x80] ;  /* 0x1100008010e3efae */ /* 0x000fe8000b981a04 */
[----:B------:R-:W-:Y:S04]  /*2990*/  @P5 STS.128 [R227+0xd800], RZ ;  /* 0x00d800ffe3005388 */ /* 0x000fe80000000c00 */
[----:B------:R-:W-:Y:S04]  /*29a0*/  @P5 STS.128 [R227+0x11800], RZ ;  /* 0x011800ffe3005388 */ /* 0x000fe80000000c00 */
[----:B------:R-:W-:Y:S01]  /*29b0*/  @!PT LDS RZ, [RZ] ;  /* 0x00000000fffff984 */ /* 0x000fe20000000800 */
[----:B------:R-:W-:Y:S01]  /*29c0*/  @!PT LDS RZ, [RZ] ;  /* 0x00000000fffff984 */ /* 0x000fe20000000800 */
[----:B------:R-:W-:Y:S01]  /*29d0*/  @!PT LDS RZ, [RZ] ;  /* 0x00000000fffff984 */ /* 0x000fe20000000800 */
[----:B------:R-:W-:Y:S04]  /*29e0*/  @!P5 LDGSTS.E.BYPASS.LTC128B.128 [R227+0xd800], desc[UR4][R10.64] ;  /* 0x0d8000000ae3dfae */ /* 0x000fe8000b981a04 */
        /* <DEDUP_REMOVED lines=14> */
[----:B------:R1:W-:Y:S04]  /*2ad0*/  @!P3 LDGSTS.E.BYPASS.LTC128B.128 [R227+0x12800], desc[UR4][R8.64+0x80] ;  /* 0x1280008008e3bfae */ /* 0x0003e8000b981a04 */
        /* <DEDUP_REMOVED lines=13> */
[----:B------:R3:W-:Y:S01]  /*2bb0*/  @!P1 LDGSTS.E.BYPASS.LTC128B.128 [R227+0x13800], desc[UR4][R12.64+0x80] ;  /* 0x138000800ce39fae */ /* 0x0007e2000b981a04 */
[----:B------:R-:W-:-:S03]  /*2bc0*/  R2P PR, R199, 0x6 ;  /* 0x00000006c7007804 */ /* 0x000fc60000000000 */
[----:B------:R-:W-:Y:S02]  /*2bd0*/  LDSM.16.M88.4 R100, [R123] ;  /* 0x000000007b64783b */ /* 0x000fe40000000200 */
[----:B------:R-:W-:Y:S02]  /*2be0*/  SEL R0, R197, 0xffffffe0, !P1 ;  /* 0xffffffe0c5007807 */ /* 0x000fe40004800000 */
[----:B------:R-:W4:Y:S01]  /*2bf0*/  LDSM.16.M88.4 R48, [R121+0x4800] ;  /* 0x004800007930783b */ /* 0x000f220000000200 */
[----:B------:R-:W-:Y:S02]  /*2c00*/  SEL R128, R128, 0xffffffc0, !P2 ;  /* 0xffffffc080807807 */ /* 0x000fe40005000000 */
[--C-:B------:R-:W-:Y:S01]  /*2c10*/  IMAD.IADD R132, R121, 0x1, R0.reuse ;  /* 0x0000000179847824 */ /* 0x100fe200078e0200 */
[----:B------:R-:W5:Y:S01]  /*2c20*/  LDSM.16.M88.4 R40, [R121+0x5000] ;  /* 0x005000007928783b */ /* 0x000f620000000200 */
[C---:B------:R-:W-:Y:S02]  /*2c30*/  IMAD.IADD R120, R123.reuse, 0x1, R0 ;  /* 0x000000017b787824 */ /* 0x040fe400078e0200 */
[--C-:B------:R-:W-:Y:S01]  /*2c40*/  IMAD.IADD R133, R123, 0x1, R128.reuse ;  /* 0x000000017b857824 */ /* 0x100fe200078e0280 */
[----:B------:R-:W5:Y:S01]  /*2c50*/  LDSM.16.M88.4 R56, [R121+0x4000] ;  /* 0x004000007938783b */ /* 0x000f620000000200 */
[----:B------:R-:W-:-:S02]  /*2c60*/  IMAD.IADD R131, R121, 0x1, R128 ;  /* 0x0000000179837824 */ /* 0x000fc400078e0280 */
[C---:B------:R-:W-:Y:S01]  /*2c70*/  IMAD.IADD R135, R0.reuse, 0x1, R133 ;  /* 0x0000000100877824 */ /* 0x040fe200078e0285 */
[----:B------:R-:W-:Y:S01]  /*2c80*/  LDSM.16.M88.4 R72, [R120] ;  /* 0x000000007848783b */ /* 0x000fe20000000200 */
[----:B------:R-:W-:-:S03]  /*2c90*/  IMAD.IADD R134, R0, 0x1, R131 ;  /* 0x0000000100867824 */ /* 0x000fc600078e0283 */
[----:B-1----:R-:W-:Y:S04]  /*2ca0*/  LDSM.16.M88.4 R8, [R132+0x4800] ;  /* 0x004800008408783b */ /* 0x002fe80000000200 */
[----:B---3--:R-:W1:Y:S04]  /*2cb0*/  LDSM.16.M88.4 R12, [R121+0x6800] ;  /* 0x00680000790c783b */ /* 0x008e680000000200 */
[----:B------:R-:W3:Y:S04]  /*2cc0*/  LDSM.16.M88.4 R4, [R132+0x5000] ;  /* 0x005000008404783b */ /* 0x000ee80000000200 */
[----:B--2---:R-:W2:Y:S04]  /*2cd0*/  LDSM.16.M88.4 R32, [R121+0x5800] ;  /* 0x005800007920783b */ /* 0x004ea80000000200 */
[----:B------:R-:W2:Y:S04]  /*2ce0*/  LDSM.16.M88.4 R20, [R121+0x6000] ;  /* 0x006000007914783b */ /* 0x000ea80000000200 */
[----:B------:R-:W2:Y:S04]  /*2cf0*/  LDSM.16.M88.4 R108, [R121+0x7000] ;  /* 0x00700000796c783b */ /* 0x000ea80000000200 */
[----:B------:R-:W2:Y:S01]  /*2d00*/  LDSM.16.M88.4 R116, [R121+0x7800] ;  /* 0x007800007974783b */ /* 0x000ea20000000200 */
[C---:B----4-:R-:W-:Y:S03]  /*2d10*/  HMMA.16816.F32.BF16 R52, R100.reuse, R48, RZ ;  /* 0x000000306434723c */ /* 0x050fe600000418ff */
[----:B------:R-:W4:Y:S04]  /*2d20*/  LDSM.16.M88.4 R96, [R132+0x4000] ;  /* 0x004000008460783b */ /* 0x000f280000000200 */
[----:B------:R-:W4:Y:S01]  /*2d30*/  LDSM.16.M88.4 R84, [R132+0x6800] ;  /* 0x006800008454783b */ /* 0x000f220000000200 */
[C---:B-----5:R-:W-:Y:S03]  /*2d40*/  HMMA.16816.F32.BF16 R44, R100.reuse, R40, RZ ;  /* 0x00000028642c723c */ /* 0x060fe600000418ff */
[----:B------:R-:W5:Y:S04]  /*2d50*/  LDSM.16.M88.4 R92, [R132+0x5800] ;  /* 0x00580000845c783b */ /* 0x000f680000000200 */
[----:B------:R-:W5:Y:S01]  /*2d60*/  LDSM.16.M88.4 R88, [R132+0x6000] ;  /* 0x006000008458783b */ /* 0x000f620000000200 */
[C---:B------:R-:W-:Y:S03]  /*2d70*/  HMMA.16816.F32.BF16 R48, R100.reuse, R50, RZ ;  /* 0x000000326430723c */ /* 0x040fe600000418ff */
[----:B------:R-:W5:Y:S04]  /*2d80*/  LDSM.16.M88.4 R80, [R132+0x7000] ;  /* 0x007000008450783b */ /* 0x000f680000000200 */
[----:B------:R-:W5:Y:S01]  /*2d90*/  LDSM.16.M88.4 R76, [R132+0x7800] ;  /* 0x00780000844c783b */ /* 0x000f620000000200 */
[C---:B------:R-:W-:Y:S03]  /*2da0*/  HMMA.16816.F32.BF16 R40, R100.reuse, R42, RZ ;  /* 0x0000002a6428723c */ /* 0x040fe600000418ff */
[----:B------:R-:W-:Y:S04]  /*2db0*/  LDSM.16.M88.4 R64, [R133] ;  /* 0x000000008540783b */ /* 0x000fe80000000200 */
[----:B------:R-:W5:Y:S01]  /*2dc0*/  LDSM.16.M88.4 R68, [R131+0x4000] ;  /* 0x004000008344783b */ /* 0x000f620000000200 */
[C---:B------:R-:W-:Y:S03]  /*2dd0*/  HMMA.16816.F32.BF16 R60, R100.reuse, R56, RZ ;  /* 0x00000038643c723c */ /* 0x040fe600000418ff */
[----:B------:R-:W-:Y:S04]  /*2de0*/  LDSM.16.M88.4 R124, [R120+0x2000] ;  /* 0x00200000787c783b */ /* 0x000fe80000000200 */
[----:B------:R-:W0:Y:S01]  /*2df0*/  LDGDEPBAR ;  /* 0x00000000000079af */ /* 0x000e220000000000 */
[----:B-1----:R-:W-:Y:S08]  /*2e00*/  HMMA.16816.F32.BF16 R16, R100, R12, RZ ;  /* 0x0000000c6410723c */ /* 0x002ff000000418ff */
[C---:B------:R-:W-:Y:S08]  /*2e10*/  HMMA.16816.F32.BF16 R52, R72.reuse, R8, R52 ;  /* 0x000000084834723c */ /* 0x040ff00000041834 */
[C---:B------:R-:W-:Y:S01]  /*2e20*/  HMMA.16816.F32.BF16 R48, R72.reuse, R10, R48 ;  /* 0x0000000a4830723c */ /* 0x040fe20000041830 */
[----:B------:R-:W1:Y:S07]  /*2e30*/  LDSM.16.M88.4 R8, [R131+0x4800] ;  /* 0x004800008308783b */ /* 0x000e6e0000000200 */
[C---:B---3--:R-:W-:Y:S08]  /*2e40*/  HMMA.16816.F32.BF16 R44, R72.reuse, R4, R44 ;  /* 0x00000004482c723c */ /* 0x048ff0000004182c */
[----:B------:R-:W-:Y:S01]  /*2e50*/  HMMA.16816.F32.BF16 R40, R72, R6, R40 ;  /* 0x000000064828723c */ /* 0x000fe20000041828 */
[----:B------:R-:W3:Y:S07]  /*2e60*/  LDSM.16.M88.4 R4, [R131+0x5000] ;  /* 0x005000008304783b */ /* 0x000eee0000000200 */
[C---:B------:R-:W-:Y:S08]  /*2e70*/  HMMA.16816.F32.BF16 R56, R100.reuse, R58, RZ ;  /* 0x0000003a6438723c */ /* 0x040ff000000418ff */
[C---:B------:R-:W-:Y:S08]  /*2e80*/  HMMA.16816.F32.BF16 R12, R100.reuse, R14, RZ ;  /* 0x0000000e640c723c */ /* 0x040ff000000418ff */
[C---:B--2---:R-:W-:Y:S08]  /*2e90*/  HMMA.16816.F32.BF16 R36, R100.reuse, R32, RZ ;  /* 0x000000206424723c */ /* 0x044ff000000418ff */
[C---:B------:R-:W-:Y:S08]  /*2ea0*/  HMMA.16816.F32.BF16 R28, R100.reuse, R20, RZ ;  /* 0x00000014641c723c */ /* 0x040ff000000418ff */
[C---:B------:R-:W-:Y:S08]  /*2eb0*/  HMMA.16816.F32.BF16 R112, R100.reuse, R108, RZ ;  /* 0x0000006c6470723c */ /* 0x040ff000000418ff */
[C---:B------:R-:W-:Y:S08]  /*2ec0*/  HMMA.16816.F32.BF16 R32, R100.reuse, R34, RZ ;  /* 0x000000226420723c */ /* 0x040ff000000418ff */
[C---:B------:R-:W-:Y:S08]  /*2ed0*/  HMMA.16816.F32.BF16 R20, R100.reuse, R22, RZ ;  /* 0x000000166414723c */ /* 0x040ff000000418ff */
[C---:B------:R-:W-:Y:S08]  /*2ee0*/  HMMA.16816.F32.BF16 R108, R100.reuse, R110, RZ ;  /* 0x0000006e646c723c */ /* 0x040ff000000418ff */
[C---:B------:R-:W-:Y:S08]  /*2ef0*/  HMMA.16816.F32.BF16 R104, R100.reuse, R116, RZ ;  /* 0x000000746468723c */ /* 0x040ff000000418ff */
[----:B------:R-:W-:Y:S01]  /*2f00*/  HMMA.16816.F32.BF16 R100, R100, R118, RZ ;  /* 0x000000766464723c */ /* 0x000fe200000418ff */
[----:B------:R-:W2:Y:S07]  /*2f10*/  LDSM.16.M88.4 R116, [R131+0x5800] ;  /* 0x005800008374783b */ /* 0x000eae0000000200 */
[C---:B----4-:R-:W-:Y:S08]  /*2f20*/  HMMA.16816.F32.BF16 R60, R72.reuse, R96, R60 ;  /* 0x00000060483c723c */ /* 0x050ff0000004183c */
[C---:B------:R-:W-:Y:S01]  /*2f30*/  HMMA.16816.F32.BF16 R56, R72.reuse, R98, R56 ;  /* 0x000000624838723c */ /* 0x040fe20000041838 */
[----:B------:R-:W-:Y:S07]  /*2f40*/  LDSM.16.M88.4 R96, [R134+0x4000] ;  /* 0x004000008660783b */ /* 0x000fee0000000200 */
[C---:B------:R-:W-:Y:S08]  /*2f50*/  HMMA.16816.F32.BF16 R16, R72.reuse, R84, R16 ;  /* 0x000000544810723c */ /* 0x040ff00000041810 */
[C---:B------:R-:W-:Y:S01]  /*2f60*/  HMMA.16816.F32.BF16 R12, R72.reuse, R86, R12 ;  /* 0x00000056480c723c */ /* 0x040fe2000004180c */
[----:B------:R-:W4:Y:S07]  /*2f70*/  LDSM.16.M88.4 R84, [R131+0x6000] ;  /* 0x006000008354783b */ /* 0x000f2e0000000200 */
[C---:B-----5:R-:W-:Y:S08]  /*2f80*/  HMMA.16816.F32.BF16 R36, R72.reuse, R92, R36 ;  /* 0x0000005c4824723c */ /* 0x060ff00000041824 */
[C---:B------:R-:W-:Y:S01]  /*2f90*/  HMMA.16816.F32.BF16 R32, R72.reuse, R94, R32 ;  /* 0x0000005e4820723c */ /* 0x040fe20000041820 */
[----:B------:R-:W-:Y:S07]  /*2fa0*/  LDSM.16.M88.4 R92, [R134+0x4800] ;  /* 0x00480000865c783b */ /* 0x000fee0000000200 */
[C---:B------:R-:W-:Y:S08]  /*2fb0*/  HMMA.16816.F32.BF16 R28, R72.reuse, R88, R28 ;  /* 0x00000058481c723c */ /* 0x040ff0000004181c */
[C---:B------:R-:W-:Y:S01]  /*2fc0*/  HMMA.16816.F32.BF16 R20, R72.reuse, R90, R20 ;  /* 0x0000005a4814723c */ /* 0x040fe20000041814 */
[----:B------:R-:W-:Y:S07]  /*2fd0*/  LDSM.16.M88.4 R88, [R134+0x5000] ;  /* 0x005000008658783b */ /* 0x000fee0000000200 */
[C---:B------:R-:W-:Y:S08]  /*2fe0*/  HMMA.16816.F32.BF16 R112, R72.reuse, R80, R112 ;  /* 0x000000504870723c */ /* 0x040ff00000041870 */
[C---:B------:R-:W-:Y:S01]  /*2ff0*/  HMMA.16816.F32.BF16 R108, R72.reuse, R82, R108 ;  /* 0x00000052486c723c */ /* 0x040fe2000004186c */
[----:B------:R-:W-:Y:S07]  /*3000*/  LDSM.16.M88.4 R80, [R131+0x7800] ;  /* 0x007800008350783b */ /* 0x000fee0000000200 */
[C---:B------:R-:W-:Y:S08]  /*3010*/  HMMA.16816.F32.BF16 R104, R72.reuse, R76, R104 ;  /* 0x0000004c4868723c */ /* 0x040ff00000041868 */
[----:B------:R-:W-:Y:S01]  /*3020*/  HMMA.16816.F32.BF16 R100, R72, R78, R100 ;  /* 0x0000004e4864723c */ /* 0x000fe20000041864 */
[----:B------:R-:W5:Y:S04]  /*3030*/  LDSM.16.M88.4 R76, [R131+0x6800] ;  /* 0x00680000834c783b */ /* 0x000f680000000200 */
[----:B------:R-:W5:Y:S03]  /*3040*/  LDSM.16.M88.4 R72, [R131+0x7000] ;  /* 0x007000008348783b */ /* 0x000f660000000200 */
[C---:B------:R-:W-:Y:S08]  /*3050*/  HMMA.16816.F32.BF16 R60, R64.reuse, R68, R60 ;  /* 0x00000044403c723c */ /* 0x040ff0000004183c */
[C---:B------:R-:W-:Y:S01]  /*3060*/  HMMA.16816.F32.BF16 R56, R64.reuse, R70, R56 ;  /* 0x000000464038723c */ /* 0x040fe20000041838 */
[----:B------:R-:W-:Y:S07]  /*3070*/  LDSM.16.M88.4 R68, [R135] ;  /* 0x000000008744783b */ /* 0x000fee0000000200 */
[C---:B-1----:R-:W-:Y:S08]  /*3080*/  HMMA.16816.F32.BF16 R52, R64.reuse, R8, R52 ;  /* 0x000000084034723c */ /* 0x042ff00000041834 */
[C---:B------:R-:W-:Y:S01]  /*3090*/  HMMA.16816.F32.BF16 R48, R64.reuse, R10, R48 ;  /* 0x0000000a4030723c */ /* 0x040fe20000041830 */
[----:B------:R-:W1:Y:S07]  /*30a0*/  LDSM.16.M88.4 R8, [R134+0x5800] ;  /* 0x005800008608783b */ /* 0x000e6e0000000200 */
[C---:B---3--:R-:W-:Y:S08]  /*30b0*/  HMMA.16816.F32.BF16 R44, R64.reuse, R4, R44 ;  /* 0x00000004402c723c */ /* 0x048ff0000004182c */
[C---:B------:R-:W-:Y:S01]  /*30c0*/  HMMA.16816.F32.BF16 R40, R64.reuse, R6, R40 ;  /* 0x000000064028723c */ /* 0x040fe20000041828 */
[----:B------:R-:W3:Y:S07]  /*30d0*/  LDSM.16.M88.4 R4, [R134+0x6000] ;  /* 0x006000008604783b */ /* 0x000eee0000000200 */
[C---:B--2---:R-:W-:Y:S08]  /*30e0*/  HMMA.16816.F32.BF16 R36, R64.reuse, R116, R36 ;  /* 0x000000744024723c */ /* 0x044ff00000041824 */
[C---:B------:R-:W-:Y:S01]  /*30f0*/  HMMA.16816.F32.BF16 R32, R64.reuse, R118, R32 ;  /* 0x000000764020723c */ /* 0x040fe20000041820 */
[----:B------:R-:W-:Y:S07]  /*3100*/  LDSM.16.M88.4 R116, [R121+0x8800] ;  /* 0x008800007974783b */ /* 0x000fee0000000200 */
[C---:B----4-:R-:W-:Y:S08]  /*3110*/  HMMA.16816.F32.BF16 R28, R64.reuse, R84, R28 ;  /* 0x00000054401c723c */ /* 0x050ff0000004181c */
[C---:B------:R-:W-:Y:S01]  /*3120*/  HMMA.16816.F32.BF16 R20, R64.reuse, R86, R20 ;  /* 0x000000564014723c */ /* 0x040fe20000041814 */
[----:B------:R-:W2:Y:S07]  /*3130*/  LDSM.16.M88.4 R84, [R134+0x6800] ;  /* 0x006800008654783b */ /* 0x000eae0000000200 */
[C---:B-----5:R-:W-:Y:S08]  /*3140*/  HMMA.16816.F32.BF16 R16, R64.reuse, R76, R16 ;  /* 0x0000004c4010723c */ /* 0x060ff00000041810 */
[C---:B------:R-:W-:Y:S01]  /*3150*/  HMMA.16816.F32.BF16 R12, R64.reuse, R78, R12 ;  /* 0x0000004e400c723c */ /* 0x040fe2000004180c */
[----:B------:R-:W4:Y:S07]  /*3160*/  LDSM.16.M88.4 R76, [R134+0x7000] ;  /* 0x00700000864c783b */ /* 0x000f2e0000000200 */
[C---:B------:R-:W-:Y:S08]  /*3170*/  HMMA.16816.F32.BF16 R112, R64.reuse, R72, R112 ;  /* 0x000000484070723c */ /* 0x040ff00000041870 */
[C---:B------:R-:W-:Y:S01]  /*3180*/  HMMA.16816.F32.BF16 R108, R64.reuse, R74, R108 ;  /* 0x0000004a406c723c */ /* 0x040fe2000004186c */
[----:B------:R-:W5:Y:S07]  /*3190*/  LDSM.16.M88.4 R72, [R134+0x7800] ;  /* 0x007800008648783b */ /* 0x000f6e0000000200 */
[C---:B------:R-:W-:Y:S08]  /*31a0*/  HMMA.16816.F32.BF16 R104, R64.reuse, R80, R104 ;  /* 0x000000504068723c */ /* 0x040ff00000041868 */
[----:B------:R-:W-:Y:S01]  /*31b0*/  HMMA.16816.F32.BF16 R100, R64, R82, R100 ;  /* 0x000000524064723c */ /* 0x000fe20000041864 */
[----:B------:R-:W-:Y:S04]  /*31c0*/  LDSM.16.M88.4 R80, [R123+0x2000] ;  /* 0x002000007b50783b */ /* 0x000fe80000000200 */
[----:B------:R-:W5:Y:S03]  /*31d0*/  LDSM.16.M88.4 R64, [R121+0x8000] ;  /* 0x008000007940783b */ /* 0x000f660000000200 */
[C---:B-1----:R-:W-:Y:S08]  /*31e0*/  HMMA.16816.F32.BF16 R36, R68.reuse, R8, R36 ;  /* 0x000000084424723c */ /* 0x042ff00000041824 */
[C---:B------:R-:W-:Y:S01]  /*31f0*/  HMMA.16816.F32.BF16 R32, R68.reuse, R10, R32 ;  /* 0x0000000a4420723c */ /* 0x040fe20000041820 */
[----:B------:R-:W1:Y:S07]  /*3200*/  LDSM.16.M88.4 R8, [R121+0xa000] ;  /* 0x00a000007908783b */ /* 0x000e6e0000000200 */
[C---:B---3--:R-:W-:Y:S08]  /*3210*/  HMMA.16816.F32.BF16 R28, R68.reuse, R4, R28 ;  /* 0x00000004441c723c */ /* 0x048ff0000004181c */
[C---:B------:R-:W-:Y:S01]  /*3220*/  HMMA.16816.F32.BF16 R20, R68.reuse, R6, R20 ;  /* 0x000000064414723c */ /* 0x040fe20000041814 */
[----:B------:R-:W3:Y:S07]  /*3230*/  LDSM.16.M88.4 R4, [R121+0xa800] ;  /* 0x00a800007904783b */ /* 0x000eee0000000200 */
[C---:B------:R-:W-:Y:S08]  /*3240*/  HMMA.16816.F32.BF16 R60, R68.reuse, R96, R60 ;  /* 0x00000060443c723c */ /* 0x040ff0000004183c */
[C---:B------:R-:W-:Y:S01]  /*3250*/  HMMA.16816.F32.BF16 R56, R68.reuse, R98, R56 ;  /* 0x000000624438723c */ /* 0x040fe20000041838 */
[----:B------:R-:W3:Y:S07]  /*3260*/  LDSM.16.M88.4 R96, [R121+0x9000] ;  /* 0x009000007960783b */ /* 0x000eee0000000200 */
[C---:B------:R-:W-:Y:S08]  /*3270*/  HMMA.16816.F32.BF16 R52, R68.reuse, R92, R52 ;  /* 0x0000005c4434723c */ /* 0x040ff00000041834 */
[C---:B------:R-:W-:Y:S01]  /*3280*/  HMMA.16816.F32.BF16 R48, R68.reuse, R94, R48 ;  /* 0x0000005e4430723c */ /* 0x040fe20000041830 */
[----:B------:R-:W3:Y:S07]  /*3290*/  LDSM.16.M88.4 R92, [R121+0x9800] ;  /* 0x00980000795c783b */ /* 0x000eee0000000200 */
[C---:B--2---:R-:W-:Y:S08]  /*32a0*/  HMMA.16816.F32.BF16 R16, R68.reuse, R84, R16 ;  /* 0x000000544410723c */ /* 0x044ff00000041810 */
[C---:B------:R-:W-:Y:S01]  /*32b0*/  HMMA.16816.F32.BF16 R12, R68.reuse, R86, R12 ;  /* 0x00000056440c723c */ /* 0x040fe2000004180c */
[----:B------:R-:W-:Y:S07]  /*32c0*/  LDSM.16.M88.4 R84, [R121+0xb800] ;  /* 0x00b800007954783b */ /* 0x000fee0000000200 */
[C---:B------:R-:W-:Y:S08]  /*32d0*/  HMMA.16816.F32.BF16 R44, R68.reuse, R88, R44 ;  /* 0x00000058442c723c */ /* 0x040ff0000004182c */
[C---:B------:R-:W-:Y:S01]  /*32e0*/  HMMA.16816.F32.BF16 R40, R68.reuse, R90, R40 ;  /* 0x0000005a4428723c */ /* 0x040fe20000041828 */
[----:B------:R-:W-:Y:S04]  /*32f0*/  LDSM.16.M88.4 R88, [R121+0xb000] ;  /* 0x00b000007958783b */ /* 0x000fe80000000200 */
[----:B------:R-:W-:Y:S03]  /*3300*/  LDSM.16.M88.4 R120, [R132+0xb000] ;  /* 0x00b000008478783b */ /* 0x000fe60000000200 */
[C---:B----4-:R-:W-:Y:S08]  /*3310*/  HMMA.16816.F32.BF16 R112, R68.reuse, R76, R112 ;  /* 0x0000004c4470723c */ /* 0x050ff00000041870 */
[C---:B------:R-:W-:Y:S01]  /*3320*/  HMMA.16816.F32.BF16 R108, R68.reuse, R78, R108 ;  /* 0x0000004e446c723c */ /* 0x040fe2000004186c */
[----:B------:R-:W-:Y:S07]  /*3330*/  LDSM.16.M88.4 R76, [R132+0x8000] ;  /* 0x00800000844c783b */ /* 0x000fee0000000200 */
[C---:B-----5:R-:W-:Y:S08]  /*3340*/  HMMA.16816.F32.BF16 R104, R68.reuse, R72, R104 ;  /* 0x000000484468723c */ /* 0x060ff00000041868 */
[----:B------:R-:W-:Y:S01]  /*3350*/  HMMA.16816.F32.BF16 R100, R68, R74, R100 ;  /* 0x0000004a4464723c */ /* 0x000fe20000041864 */
[----:B------:R-:W2:Y:S04]  /*3360*/  LDSM.16.M88.4 R68, [R132+0x9000] ;  /* 0x009000008444783b */ /* 0x000ea80000000200 */
[----:B------:R-:W-:Y:S03]  /*3370*/  LDSM.16.M88.4 R72, [R132+0x8800] ;  /* 0x008800008448783b */ /* 0x000fe60000000200 */
[C---:B------:R-:W-:Y:S08]  /*3380*/  HMMA.16816.F32.BF16 R60, R80.reuse, R64, R60 ;  /* 0x00000040503c723c */ /* 0x040ff0000004183c */
[C---:B------:R-:W-:Y:S01]  /*3390*/  HMMA.16816.F32.BF16 R56, R80.reuse, R66, R56 ;  /* 0x000000425038723c */ /* 0x040fe20000041838 */
[----:B------:R-:W4:Y:S07]  /*33a0*/  LDSM.16.M88.4 R64, [R132+0x9800] ;  /* 0x009800008440783b */ /* 0x000f2e0000000200 */
        /* <DEDUP_REMOVED lines=8> */
[----:B------:R-:W-:Y:S07]  /*3430*/  LDSM.16.M88.4 R96, [R133+0x2000] ;  /* 0x002000008560783b */ /* 0x000fee0000000200 */
[C---:B------:R-:W-:Y:S08]  /*3440*/  HMMA.16816.F32.BF16 R52, R80.reuse, R116, R52 ;  /* 0x000000745034723c */ /* 0x040ff00000041834 */
[C---:B------:R-:W-:Y:S01]  /*3450*/  HMMA.16816.F32.BF16 R48, R80.reuse, R118, R48 ;  /* 0x000000765030723c */ /* 0x040fe20000041830 */
[----:B------:R-:W5:Y:S07]  /*3460*/  LDSM.16.M88.4 R116, [R132+0xb800] ;  /* 0x00b800008474783b */ /* 0x000f6e0000000200 */
[C---:B------:R-:W-:Y:S08]  /*3470*/  HMMA.16816.F32.BF16 R36, R80.reuse, R92, R36 ;  /* 0x0000005c5024723c */ /* 0x040ff00000041824 */
[----:B------:R-:W-:Y:S01]  /*3480*/  HMMA.16816.F32.BF16 R32, R80, R94, R32 ;  /* 0x0000005e5020723c */ /* 0x000fe20000041820 */
[----:B------:R-:W5:Y:S07]  /*3490*/  LDSM.16.M88.4 R92, [R131+0x8000] ;  /* 0x00800000835c783b */ /* 0x000f6e0000000200 */
[C---:B--2---:R-:W-:Y:S08]  /*34a0*/  HMMA.16816.F32.BF16 R44, R124.reuse, R68, R44 ;  /* 0x000000447c2c723c */ /* 0x044ff0000004182c */
[----:B------:R-:W-:Y:S01]  /*34b0*/  HMMA.16816.F32.BF16 R40, R124, R70, R40 ;  /* 0x000000467c28723c */ /* 0x000fe20000041828 */
[----:B------:R-:W2:Y:S07]  /*34c0*/  LDSM.16.M88.4 R68, [R131+0xb000] ;  /* 0x00b000008344783b */ /* 0x000eae0000000200 */
[C---:B------:R-:W-:Y:S08]  /*34d0*/  HMMA.16816.F32.BF16 R112, R80.reuse, R88, R112 ;  /* 0x000000585070723c */ /* 0x040ff00000041870 */
[C---:B------:R-:W-:Y:S08]  /*34e0*/  HMMA.16816.F32.BF16 R104, R80.reuse, R84, R104 ;  /* 0x000000545068723c */ /* 0x040ff00000041868 */
[----:B------:R-:W-:Y:S01]  /*34f0*/  HMMA.16816.F32.BF16 R100, R80, R86, R100 ;  /* 0x000000565064723c */ /* 0x000fe20000041864 */
[----:B------:R-:W2:Y:S07]  /*3500*/  LDSM.16.M88.4 R84, [R131+0x9000] ;  /* 0x009000008354783b */ /* 0x000eae0000000200 */
[C---:B----4-:R-:W-:Y:S08]  /*3510*/  HMMA.16816.F32.BF16 R36, R124.reuse, R64, R36 ;  /* 0x000000407c24723c */ /* 0x050ff00000041824 */
[C---:B------:R-:W-:Y:S01]  /*3520*/  HMMA.16816.F32.BF16 R32, R124.reuse, R66, R32 ;  /* 0x000000427c20723c */ /* 0x040fe20000041820 */
[----:B------:R-:W4:Y:S07]  /*3530*/  LDSM.16.M88.4 R64, [R131+0xb800] ;  /* 0x00b800008340783b */ /* 0x000f2e0000000200 */
[C---:B-1----:R-:W-:Y:S08]  /*3540*/  HMMA.16816.F32.BF16 R28, R124.reuse, R8, R28 ;  /* 0x000000087c1c723c */ /* 0x042ff0000004181c */
[C---:B------:R-:W-:Y:S01]  /*3550*/  HMMA.16816.F32.BF16 R20, R124.reuse, R10, R20 ;  /* 0x0000000a7c14723c */ /* 0x040fe20000041814 */
[----:B------:R-:W-:Y:S07]  /*3560*/  LDSM.16.M88.4 R8, [R134+0x8000] ;  /* 0x008000008608783b */ /* 0x000fee0000000200 */
[C---:B---3--:R-:W-:Y:S08]  /*3570*/  HMMA.16816.F32.BF16 R16, R124.reuse, R4, R16 ;  /* 0x000000047c10723c */ /* 0x048ff00000041810 */
[C---:B------:R-:W-:Y:S01]  /*3580*/  HMMA.16816.F32.BF16 R12, R124.reuse, R6, R12 ;  /* 0x000000067c0c723c */ /* 0x040fe2000004180c */
[----:B------:R-:W1:Y:S07]  /*3590*/  LDSM.16.M88.4 R4, [R135+0x2000] ;  /* 0x002000008704783b */ /* 0x000e6e0000000200 */
[C---:B------:R-:W-:Y:S08]  /*35a0*/  HMMA.16816.F32.BF16 R60, R124.reuse, R76, R60 ;  /* 0x0000004c7c3c723c */ /* 0x040ff0000004183c */
[C---:B------:R-:W-:Y:S08]  /*35b0*/  HMMA.16816.F32.BF16 R52, R124.reuse, R72, R52 ;  /* 0x000000487c34723c */ /* 0x040ff00000041834 */
[C---:B------:R-:W-:Y:S01]  /*35c0*/  HMMA.16816.F32.BF16 R48, R124.reuse, R74, R48 ;  /* 0x0000004a7c30723c */ /* 0x040fe20000041830 */
[----:B------:R-:W3:Y:S07]  /*35d0*/  LDSM.16.M88.4 R72, [R131+0xa800] ;  /* 0x00a800008348783b */ /* 0x000eee0000000200 */
[C---:B------:R-:W-:Y:S01]  /*35e0*/  HMMA.16816.F32.BF16 R56, R124.reuse, R78, R56 ;  /* 0x0000004e7c38723c */ /* 0x040fe20000041838 */
[----:B------:R-:W-:Y:S07]  /*35f0*/  LDSM.16.M88.4 R76, [R131+0xa000] ;  /* 0x00a00000834c783b */ /* 0x000fee0000000200 */
[----:B------:R-:W-:Y:S08]  /*3600*/  HMMA.16816.F32.BF16 R112, R124, R120, R112 ;  /* 0x000000787c70723c */ /* 0x000ff00000041870 */
[----:B------:R-:W-:Y:S01]  /*3610*/  HMMA.16816.F32.BF16 R108, R80, R90, R108 ;  /* 0x0000005a506c723c */ /* 0x000fe2000004186c */
[----:B------:R-:W3:Y:S04]  /*3620*/  LDSM.16.M88.4 R88, [R131+0x8800] ;  /* 0x008800008358783b */ /* 0x000ee80000000200 */
[----:B------:R-:W3:Y:S03]  /*3630*/  LDSM.16.M88.4 R80, [R131+0x9800] ;  /* 0x009800008350783b */ /* 0x000ee60000000200 */
[C---:B-----5:R-:W-:Y:S08]  /*3640*/  HMMA.16816.F32.BF16 R104, R124.reuse, R116, R104 ;  /* 0x000000747c68723c */ /* 0x060ff00000041868 */
[----:B------:R-:W-:Y:S08]  /*3650*/  HMMA.16816.F32.BF16 R100, R124, R118, R100 ;  /* 0x000000767c64723c */ /* 0x000ff00000041864 */
[C---:B------:R-:W-:Y:S08]  /*3660*/  HMMA.16816.F32.BF16 R60, R96.reuse, R92, R60 ;  /* 0x0000005c603c723c */ /* 0x040ff0000004183c */
[C---:B------:R-:W-:Y:S08]  /*3670*/  HMMA.16816.F32.BF16 R56, R96.reuse, R94, R56 ;  /* 0x0000005e6038723c */ /* 0x040ff00000041838 */
[----:B--2---:R-:W-:Y:S01]  /*3680*/  HMMA.16816.F32.BF16 R112, R96, R68, R112 ;  /* 0x000000446070723c */ /* 0x004fe20000041870 */
[----:B------:R-:W-:-:S07]  /*3690*/  IMAD.SHL.U32 R68, R199, 0x2, RZ ;  /* 0x00000002c7447824 */ /* 0x000fce00078e00ff */
[C---:B------:R-:W-:Y:S08]  /*36a0*/  HMMA.16816.F32.BF16 R44, R96.reuse, R84, R44 ;  /* 0x00000054602c723c */ /* 0x040ff0000004182c */
[C---:B------:R-:W-:Y:S01]  /*36b0*/  HMMA.16816.F32.BF16 R40, R96.reuse, R86, R40 ;  /* 0x000000566028723c */ /* 0x040fe20000041828 */
[----:B------:R-:W2:Y:S07]  /*36c0*/  LDSM.16.M88.4 R84, [R134+0x8800] ;  /* 0x008800008654783b */ /* 0x000eae0000000200 */
[C---:B----4-:R-:W-:Y:S08]  /*36d0*/  HMMA.16816.F32.BF16 R104, R96.reuse, R64, R104 ;  /* 0x000000406068723c */ /* 0x050ff00000041868 */
[----:B------:R-:W-:Y:S01]  /*36e0*/  HMMA.16816.F32.BF16 R100, R96, R66, R100 ;  /* 0x000000426064723c */ /* 0x000fe20000041864 */
[----:B------:R-:W4:Y:S07]  /*36f0*/  LDSM.16.M88.4 R64, [R134+0x9000] ;  /* 0x009000008640783b */ /* 0x000f2e0000000200 */
[----:B-1----:R-:W-:Y:S01]  /*3700*/  HMMA.16816.F32.BF16 R60, R4, R8, R60 ;  /* 0x00000008043c723c */ /* 0x002fe2000004183c */
[----:B------:R-:W-:-:S07]  /*3710*/  LOP3.LUT R9, R68, 0x6, RZ, 0xc0, !PT ;  /* 0x0000000644097812 */ /* 0x000fce00078ec0ff */
[----:B---3--:R-:W-:Y:S01]  /*3720*/  HMMA.16816.F32.BF16 R12, R96, R74, R12 ;  /* 0x0000004a600c723c */ /* 0x008fe2000004180c */
[----:B------:R-:W-:-:S04]  /*3730*/  IMAD.IADD R74, R9, 0x1, R222 ;  /* 0x00000001094a7824 */ /* 0x000fc800078e02de */
[C---:B------:R-:W-:Y:S01]  /*3740*/  VIADD R8, R74.reuse, 0x9 ;  /* 0x000000094a087836 */ /* 0x040fe20000000000 */
[CC--:B------:R-:W-:Y:S01]  /*3750*/  ISETP.GE.AND P1, PT, R74.reuse, R129.reuse, PT ;  /* 0x000000814a00720c */ /* 0x0c0fe20003f26270 */
[C---:B------:R-:W-:Y:S01]  /*3760*/  VIADD R68, R74.reuse, 0x1 ;  /* 0x000000014a447836 */ /* 0x040fe20000000000 */
[----:B------:R-:W-:Y:S01]  /*3770*/  HMMA.16816.F32.BF16 R56, R4, R10, R56 ;  /* 0x0000000a0438723c */ /* 0x000fe20000041838 */
[----:B------:R-:W-:Y:S01]  /*3780*/  VIADD R10, R74, 0x8 ;  /* 0x000000084a0a7836 */ /* 0x000fe20000000000 */
[-C--:B------:R-:W-:Y:S02]  /*3790*/  ISETP.GE.AND P4, PT, R8, R129.reuse, PT ;  /* 0x000000810800720c */ /* 0x080fe40003f86270 */
[-C--:B------:R-:W-:Y:S01]  /*37a0*/  ISETP.GE.AND P0, PT, R68, R129.reuse, PT ;  /* 0x000000814400720c */ /* 0x080fe20003f06270 */
[----:B------:R-:W-:Y:S01]  /*37b0*/  VIADD R68, R74, 0x10 ;  /* 0x000000104a447836 */ /* 0x000fe20000000000 */
[-C--:B------:R-:W-:Y:S02]  /*37c0*/  ISETP.GE.AND P6, PT, R10, R129.reuse, PT ;  /* 0x000000810a00720c */ /* 0x080fe40003fc6270 */
[----:B------:R-:W1:Y:S01]  /*37d0*/  LDSM.16.M88.4 R8, [R134+0x9800] ;  /* 0x009800008608783b */ /* 0x000e620000000200 */
[----:B------:R-:W-:Y:S01]  /*37e0*/  HMMA.16816.F32.BF16 R52, R96, R88, R52 ;  /* 0x000000586034723c */ /* 0x000fe20000041834 */
[----:B------:R-:W-:-:S02]  /*37f0*/  ISETP.GE.AND P5, PT, R68, R129, PT ;  /* 0x000000814400720c */ /* 0x000fc40003fa6270 */
[----:B------:R-:W-:Y:S01]  /*3800*/  FSEL R68, R60, -INF , !P1 ;  /* 0xff8000003c447808 */ /* 0x000fe20004800000 */
[----:B------:R-:W-:Y:S01]  /*3810*/  VIADD R60, R74, 0x19 ;  /* 0x000000194a3c7836 */ /* 0x000fe20000000000 */
[----:B------:R-:W-:-:S03]  /*3820*/  FSEL R69, R61, -INF , !P0 ;  /* 0xff8000003d457808 */ /* 0x000fc60004000000 */
[----:B------:R-:W-:Y:S08]  /*3830*/  HMMA.16816.F32.BF16 R108, R124, R122, R108 ;  /* 0x0000007a7c6c723c */ /* 0x000ff0000004186c */
[----:B------:R-:W-:Y:S01]  /*3840*/  HMMA.16816.F32.BF16 R36, R96, R80, R36 ;  /* 0x000000506024723c */ /* 0x000fe20000041824 */
[----:B------:R-:W-:Y:S02]  /*3850*/  FSEL R80, R63, -INF , !P0 ;  /* 0xff8000003f507808 */ /* 0x000fe40004000000 */
[----:B------:R-:W-:-:S05]  /*3860*/  ISETP.GE.AND P0, PT, R60, R129, PT ;  /* 0x000000813c00720c */ /* 0x000fca0003f06270 */
[C---:B--2---:R-:W-:Y:S08]  /*3870*/  HMMA.16816.F32.BF16 R52, R4.reuse, R84, R52 ;  /* 0x000000540434723c */ /* 0x044ff00000041834 */
[----:B----4-:R-:W-:Y:S01]  /*3880*/  HMMA.16816.F32.BF16 R44, R4, R64, R44 ;  /* 0x00000040042c723c */ /* 0x010fe2000004182c */
[----:B------:R-:W-:-:S07]  /*3890*/  VIADD R64, R74, 0x21 ;  /* 0x000000214a407836 */ /* 0x000fce0000000000 */
[C---:B------:R-:W-:Y:S01]  /*38a0*/  HMMA.16816.F32.BF16 R16, R96.reuse, R72, R16 ;  /* 0x000000486010723c */ /* 0x040fe20000041810 */
[----:B------:R-:W-:Y:S02]  /*38b0*/  VIADD R72, R74, 0x11 ;  /* 0x000000114a487836 */ /* 0x000fe40000000000 */
[----:B------:R-:W-:Y:S01]  /*38c0*/  FSEL R92, R52, -INF , !P5 ;  /* 0xff800000345c7808 */ /* 0x000fe20006800000 */
[----:B------:R-:W-:Y:S02]  /*38d0*/  VIADD R52, R74, 0x29 ;  /* 0x000000294a347836 */ /* 0x000fe40000000000 */
[----:B------:R-:W-:Y:S02]  /*38e0*/  ISETP.GE.AND P3, PT, R72, R129, PT ;  /* 0x000000814800720c */ /* 0x000fe40003f66270 */
[----:B------:R-:W-:Y:S01]  /*38f0*/  HMMA.16816.F32.BF16 R108, R96, R70, R108 ;  /* 0x00000046606c723c */ /* 0x000fe2000004186c */
[----:B------:R-:W-:Y:S01]  /*3900*/  VIADD R70, R74, 0x18 ;  /* 0x000000184a467836 */ /* 0x000fe20000000000 */
[----:B------:R-:W-:-:S02]  /*3910*/  FSEL R72, R62, -INF , !P1 ;  /* 0xff8000003e487808 */ /* 0x000fc40004800000 */
[----:B------:R-:W-:Y:S01]  /*3920*/  FSEL R71, R58, -INF , !P6 ;  /* 0xff8000003a477808 */ /* 0x000fe20007000000 */
[----:B------:R-:W2:Y:S01]  /*3930*/  LDSM.16.M88.4 R60, [R134+0xa000] ;  /* 0x00a00000863c783b */ /* 0x000ea20000000200 */
[-C--:B------:R-:W-:Y:S01]  /*3940*/  ISETP.GE.AND P1, PT, R70, R129.reuse, PT ;  /* 0x000000814600720c */ /* 0x080fe20003f26270 */
[----:B------:R-:W-:Y:S01]  /*3950*/  VIADD R70, R74, 0x20 ;  /* 0x000000204a467836 */ /* 0x000fe20000000000 */
[----:B------:R-:W-:Y:S01]  /*3960*/  HMMA.16816.F32.BF16 R32, R96, R82, R32 ;  /* 0x000000526020723c */ /* 0x000fe20000041820 */
[----:B------:R-:W-:Y:S01]  /*3970*/  FSEL R58, R56, -INF , !P6 ;  /* 0xff800000383a7808 */ /* 0x000fe20007000000 */
[----:B------:R-:W-:Y:S01]  /*3980*/  VIADD R56, R74, 0x28 ;  /* 0x000000284a387836 */ /* 0x000fe20000000000 */
[----:B------:R-:W-:Y:S02]  /*3990*/  FSEL R82, R59, -INF , !P4 ;  /* 0xff8000003b527808 */ /* 0x000fe40006000000 */
[----:B------:R-:W-:Y:S02]  /*39a0*/  ISETP.GE.AND P6, PT, R70, R129, PT ;  /* 0x000000814600720c */ /* 0x000fe40003fc6270 */
[----:B------:R-:W-:Y:S01]  /*39b0*/  FSEL R70, R57, -INF , !P4 ;  /* 0xff80000039467808 */ /* 0x000fe20006000000 */
[----:B-1----:R-:W-:Y:S01]  /*39c0*/  HMMA.16816.F32.BF16 R36, R4, R8, R36 ;  /* 0x000000080424723c */ /* 0x002fe20000041824 */
[----:B------:R-:W-:Y:S01]  /*39d0*/  VIADD R8, R74, 0x38 ;  /* 0x000000384a087836 */ /* 0x000fe20000000000 */
[----:B------:R-:W-:-:S02]  /*39e0*/  FSEL R142, R46, -INF , !P6 ;  /* 0xff8000002e8e7808 */ /* 0x000fc40007000000 */
[----:B------:R-:W-:Y:S01]  /*39f0*/  FSEL R46, R44, -INF , !P6 ;  /* 0xff8000002c2e7808 */ /* 0x000fe20007000000 */
[----:B------:R-:W-:Y:S01]  /*3a00*/  VIADD R44, R74, 0x40 ;  /* 0x000000404a2c7836 */ /* 0x000fe20000000000 */
[----:B------:R-:W-:Y:S02]  /*3a10*/  FSEL R94, R53, -INF , !P3 ;  /* 0xff800000355e7808 */ /* 0x000fe40005800000 */
[C---:B------:R-:W-:Y:S01]  /*3a20*/  HMMA.16816.F32.BF16 R20, R96.reuse, R78, R20 ;  /* 0x0000004e6014723c */ /* 0x040fe20000041814 */
[----:B------:R-:W-:Y:S02]  /*3a30*/  FSEL R78, R55, -INF , !P3 ;  /* 0xff800000374e7808 */ /* 0x000fe40005800000 */
[-C--:B------:R-:W-:Y:S01]  /*3a40*/  ISETP.GE.AND P6, PT, R8, R129.reuse, PT ;  /* 0x000000810800720c */ /* 0x080fe20003fc6270 */
[----:B------:R-:W-:Y:S01]  /*3a50*/  VIADD R8, R74, 0x39 ;  /* 0x000000394a087836 */ /* 0x000fe20000000000 */
[-C--:B------:R-:W-:Y:S02]  /*3a60*/  ISETP.GE.AND P4, PT, R64, R129.reuse, PT ;  /* 0x000000814000720c */ /* 0x080fe40003f86270 */
[----:B------:R-:W-:Y:S01]  /*3a70*/  ISETP.GE.AND P3, PT, R52, R129, PT ;  /* 0x000000813400720c */ /* 0x000fe20003f66270 */
[----:B------:R-:W-:Y:S01]  /*3a80*/  HMMA.16816.F32.BF16 R28, R96, R76, R28 ;  /* 0x0000004c601c723c */ /* 0x000fe2000004181c */
[----:B------:R-:W-:-:S02]  /*3a90*/  FSEL R76, R54, -INF , !P5 ;  /* 0xff800000364c7808 */ /* 0x000fc40006800000 */
[----:B------:R-:W1:Y:S01]  /*3aa0*/  LDSM.16.M88.4 R52, [R134+0xa800] ;  /* 0x00a800008634783b */ /* 0x000e620000000200 */
[----:B------:R-:W-:Y:S02]  /*3ab0*/  FSEL R242, R47, -INF , !P4 ;  /* 0xff8000002ff27808 */ /* 0x000fe40006000000 */
[----:B------:R-:W-:Y:S02]  /*3ac0*/  FSEL R238, R45, -INF , !P4 ;  /* 0xff8000002dee7808 */ /* 0x000fe40006000000 */
[----:B------:R-:W-:Y:S01]  /*3ad0*/  HMMA.16816.F32.BF16 R48, R96, R90, R48 ;  /* 0x0000005a6030723c */ /* 0x000fe20000041830 */
[-C--:B------:R-:W-:Y:S02]  /*3ae0*/  ISETP.GE.AND P4, PT, R8, R129.reuse, PT ;  /* 0x000000810800720c */ /* 0x080fe40003f86270 */
[----:B------:R-:W-:Y:S01]  /*3af0*/  ISETP.GE.AND P5, PT, R56, R129, PT ;  /* 0x000000813800720c */ /* 0x000fe20003fa6270 */
[----:B------:R-:W-:-:S04]  /*3b00*/  VIADD R56, R74, 0x30 ;  /* 0x000000304a387836 */ /* 0x000fc80000000000 */
[----:B------:R-:W-:Y:S01]  /*3b10*/  HMMA.16816.F32.BF16 R32, R4, R10, R32 ;  /* 0x0000000a0420723c */ /* 0x000fe20000041820 */
[----:B------:R-:W3:Y:S04]  /*3b20*/  LDSM.16.M88.4 R8, [R134+0xb000] ;  /* 0x00b000008608783b */ /* 0x000ee80000000200 */
[----:B------:R-:W4:Y:S01]  /*3b30*/  LDSM.16.M88.4 R132, [R134+0xb800] ;  /* 0x00b800008684783b */ /* 0x000f220000000200 */
[----:B------:R-:W-:-:S04]  /*3b40*/  DEPBAR.LE SB0, 0x0 ;  /* 0x000080000000791a */ /* 0x000fc80000000000 */
[C---:B------:R-:W-:Y:S08]  /*3b50*/  HMMA.16816.F32.BF16 R40, R4.reuse, R66, R40 ;  /* 0x000000420428723c */ /* 0x040ff00000041828 */
[----:B------:R-:W-:Y:S01]  /*3b60*/  HMMA.16816.F32.BF16 R48, R4, R86, R48 ;  /* 0x000000560430723c */ /* 0x000fe20000041830 */
[----:B------:R-:W-:Y:S01]  /*3b70*/  FSEL R230, R34, -INF , !P6 ;  /* 0xff80000022e67808 */ /* 0x000fe20007000000 */
[----:B------:R-:W-:Y:S01]  /*3b80*/  VIADD R34, R74, 0x51 ;  /* 0x000000514a227836 */ /* 0x000fe20000000000 */
[----:B------:R-:W-:-:S02]  /*3b90*/  FSEL R148, R35, -INF , !P4 ;  /* 0xff80000023947808 */ /* 0x000fc40006000000 */
[----:B------:R-:W-:Y:S02]  /*3ba0*/  FSEL R210, R33, -INF , !P4 ;  /* 0xff80000021d27808 */ /* 0x000fe40006000000 */
[-C--:B------:R-:W-:Y:S01]  /*3bb0*/  ISETP.GE.AND P4, PT, R34, R129.reuse, PT ;  /* 0x000000812200720c */ /* 0x080fe20003f86270 */
[C---:B--2---:R-:W-:Y:S01]  /*3bc0*/  HMMA.16816.F32.BF16 R28, R4.reuse, R60, R28 ;  /* 0x0000003c041c723c */ /* 0x044fe2000004181c */
[----:B------:R-:W-:Y:S01]  /*3bd0*/  FSEL R204, R32, -INF , !P6 ;  /* 0xff80000020cc7808 */ /* 0x000fe20007000000 */
[----:B------:R-:W-:Y:S01]  /*3be0*/  VIADD R32, R74, 0x58 ;  /* 0x000000584a207836 */ /* 0x000fe20000000000 */
[----:B------:R-:W-:Y:S01]  /*3bf0*/  FSEL R240, R42, -INF , !P5 ;  /* 0xff8000002af07808 */ /* 0x000fe20006800000 */
[----:B------:R-:W-:Y:S01]  /*3c00*/  VIADD R42, R74, 0x48 ;  /* 0x000000484a2a7836 */ /* 0x000fe20000000000 */
[----:B------:R-:W-:Y:S02]  /*3c10*/  FSEL R236, R40, -INF , !P5 ;  /* 0xff80000028ec7808 */ /* 0x000fe40006800000 */
[----:B------:R-:W-:Y:S01]  /*3c20*/  ISETP.GE.AND P5, PT, R44, R129, PT ;  /* 0x000000812c00720c */ /* 0x000fe20003fa6270 */
[----:B-1----:R-:W-:Y:S01]  /*3c30*/  HMMA.16816.F32.BF16 R16, R4, R52, R16 ;  /* 0x000000340410723c */ /* 0x002fe20000041810 */
[----:B------:R-:W-:Y:S01]  /*3c40*/  VIADD R44, R74, 0x41 ;  /* 0x000000414a2c7836 */ /* 0x000fe20000000000 */
[----:B------:R-:W-:-:S02]  /*3c50*/  FSEL R234, R43, -INF , !P3 ;  /* 0xff8000002bea7808 */ /* 0x000fc40005800000 */
[----:B------:R-:W-:Y:S02]  /*3c60*/  FSEL R86, R50, -INF , !P1 ;  /* 0xff80000032567808 */ /* 0x000fe40004800000 */
[----:B------:R-:W-:Y:S01]  /*3c70*/  FSEL R50, R48, -INF , !P1 ;  /* 0xff80000030327808 */ /* 0x000fe20004800000 */
[----:B------:R-:W-:Y:S01]  /*3c80*/  VIADD R48, R74, 0x31 ;  /* 0x000000314a307836 */ /* 0x000fe20000000000 */
[-C--:B------:R-:W-:Y:S01]  /*3c90*/  ISETP.GE.AND P1, PT, R56, R129.reuse, PT ;  /* 0x000000813800720c */ /* 0x080fe20003f26270 */
[C---:B---3--:R-:W-:Y:S01]  /*3ca0*/  HMMA.16816.F32.BF16 R108, R4.reuse, R10, R108 ;  /* 0x0000000a046c723c */ /* 0x048fe2000004186c */
[----:B------:R-:W-:Y:S01]  /*3cb0*/  FSEL R84, R51, -INF , !P0 ;  /* 0xff80000033547808 */ /* 0x000fe20004000000 */
[----:B------:R-:W-:Y:S01]  /*3cc0*/  VIADD R10, R74, 0x69 ;  /* 0x000000694a0a7836 */ /* 0x000fe20000000000 */
[----:B------:R-:W-:Y:S02]  /*3cd0*/  FSEL R116, R49, -INF , !P0 ;  /* 0xff80000031747808 */ /* 0x000fe40004000000 */
[----:B------:R-:W-:Y:S01]  /*3ce0*/  FSEL R232, R38, -INF , !P1 ;  /* 0xff80000026e87808 */ /* 0x000fe20004800000 */
[----:B------:R-:W-:Y:S01]  /*3cf0*/  VIADD R38, R74, 0x49 ;  /* 0x000000494a267836 */ /* 0x000fe20000000000 */
[----:B------:R-:W-:Y:S01]  /*3d00*/  ISETP.GE.AND P0, PT, R48, R129, PT ;  /* 0x000000813000720c */ /* 0x000fe20003f06270 */
[----:B------:R-:W-:Y:S01]  /*3d10*/  HMMA.16816.F32.BF16 R20, R4, R62, R20 ;  /* 0x0000003e0414723c */ /* 0x000fe20000041814 */
[----:B------:R-:W-:-:S02]  /*3d20*/  FSEL R220, R36, -INF , !P1 ;  /* 0xff80000024dc7808 */ /* 0x000fc40004800000 */
[----:B------:R-:W-:Y:S02]  /*3d30*/  FSEL R36, R39, -INF , !P0 ;  /* 0xff80000027247808 */ /* 0x000fe40004000000 */
[----:B------:R-:W-:Y:S02]  /*3d40*/  FSEL R226, R37, -INF , !P0 ;  /* 0xff80000025e27808 */ /* 0x000fe40004000000 */
[-C--:B------:R-:W-:Y:S01]  /*3d50*/  ISETP.GE.AND P0, PT, R38, R129.reuse, PT ;  /* 0x000000812600720c */ /* 0x080fe20003f06270 */
[----:B------:R-:W-:Y:S01]  /*3d60*/  HMMA.16816.F32.BF16 R12, R4, R54, R12 ;  /* 0x00000036040c723c */ /* 0x000fe2000004180c */
[----:B------:R-:W-:Y:S01]  /*3d70*/  VIADD R38, R74, 0x50 ;  /* 0x000000504a267836 */ /* 0x000fe20000000000 */
[----:B------:R-:W-:Y:S02]  /*3d80*/  FSEL R184, R19, -INF , !P4 ;  /* 0xff80000013b87808 */ /* 0x000fe40006000000 */
[----:B------:R-:W-:Y:S02]  /*3d90*/  FSEL R174, R17, -INF , !P4 ;  /* 0xff80000011ae7808 */ /* 0x000fe40006000000 */
[----:B------:R-:W-:-:S02]  /*3da0*/  ISETP.GE.AND P6, PT, R38, R129, PT ;  /* 0x000000812600720c */ /* 0x000fc40003fc6270 */
[C---:B------:R-:W-:Y:S01]  /*3db0*/  HMMA.16816.F32.BF16 R112, R4.reuse, R8, R112 ;  /* 0x000000080470723c */ /* 0x040fe20000041870 */
[----:B------:R-:W-:Y:S01]  /*3dc0*/  VIADD R8, R74, 0x68 ;  /* 0x000000684a087836 */ /* 0x000fe20000000000 */
[-C--:B------:R-:W-:Y:S01]  /*3dd0*/  ISETP.GE.AND P4, PT, R10, R129.reuse, PT ;  /* 0x000000810a00720c */ /* 0x080fe20003f86270 */
[----:B------:R-:W-:Y:S01]  /*3de0*/  VIADD R10, R74, 0x71 ;  /* 0x000000714a0a7836 */ /* 0x000fe20000000000 */
[-C--:B------:R-:W-:Y:S02]  /*3df0*/  ISETP.GE.AND P1, PT, R42, R129.reuse, PT ;  /* 0x000000812a00720c */ /* 0x080fe40003f26270 */
[----:B------:R-:W-:Y:S02]  /*3e00*/  FSEL R186, R18, -INF , !P6 ;  /* 0xff80000012ba7808 */ /* 0x000fe40007000000 */
[C---:B----4-:R-:W-:Y:S01]  /*3e10*/  HMMA.16816.F32.BF16 R104, R4.reuse, R132, R104 ;  /* 0x000000840468723c */ /* 0x050fe20000041868 */
[----:B------:R-:W-:Y:S02]  /*3e20*/  FSEL R178, R16, -INF , !P6 ;  /* 0xff80000010b27808 */ /* 0x000fe40007000000 */
[----:B------:R-:W-:Y:S01]  /*3e30*/  FSEL R202, R30, -INF , !P5 ;  /* 0xff8000001eca7808 */ /* 0x000fe20006800000 */
[----:B------:R-:W-:Y:S01]  /*3e40*/  VIADD R30, R74, 0x59 ;  /* 0x000000594a1e7836 */ /* 0x000fe20000000000 */
[----:B------:R-:W-:Y:S01]  /*3e50*/  FSEL R192, R28, -INF , !P5 ;  /* 0xff8000001cc07808 */ /* 0x000fe20006800000 */
[----:B------:R-:W-:Y:S01]  /*3e60*/  VIADD R28, R74, 0x60 ;  /* 0x000000604a1c7836 */ /* 0x000fe20000000000 */
[-C--:B------:R-:W-:Y:S01]  /*3e70*/  ISETP.GE.AND P6, PT, R8, R129.reuse, PT ;  /* 0x000000810800720c */ /* 0x080fe20003fc6270 */
[----:B------:R-:W-:Y:S01]  /*3e80*/  HMMA.16816.F32.BF16 R100, R4, R134, R100 ;  /* 0x000000860464723c */ /* 0x000fe20000041864 */
[----:B------:R-:W-:Y:S01]  /*3e90*/  ISETP.GE.AND P5, PT, R32, R129, PT ;  /* 0x000000812000720c */ /* 0x000fe20003fa6270 */
[----:B------:R-:W-:Y:S01]  /*3ea0*/  VIADD R8, R74, 0x70 ;  /* 0x000000704a087836 */ /* 0x000fe20000000000 */
[----:B------:R-:W-:-:S02]  /*3eb0*/  FSEL R150, R111, -INF , !P4 ;  /* 0xff8000006f967808 */ /* 0x000fc40006000000 */
[----:B------:R-:W-:Y:S02]  /*3ec0*/  FSEL R152, R109, -INF , !P4 ;  /* 0xff8000006d987808 */ /* 0x000fe40006000000 */
[----:B------:R-:W-:Y:S02]  /*3ed0*/  FSEL R40, R41, -INF , !P3 ;  /* 0xff80000029287808 */ /* 0x000fe40005800000 */
[----:B------:R-:W-:Y:S01]  /*3ee0*/  FSEL R190, R20, -INF , !P1 ;  /* 0xff80000014be7808 */ /* 0x000fe20004800000 */
[----:B------:R-:W-:Y:S01]  /*3ef0*/  VIADD R20, R74, 0x61 ;  /* 0x000000614a147836 */ /* 0x000fe20000000000 */
[----:B------:R-:W-:Y:S02]  /*3f00*/  ISETP.NE.AND P4, PT, R26, 0x1, PT ;  /* 0x000000011a00780c */ /* 0x000fe40003f85270 */
[----:B------:R-:W-:Y:S02]  /*3f10*/  ISETP.GE.AND P3, PT, R44, R129, PT ;  /* 0x000000812c00720c */ /* 0x000fe40003f66270 */
[----:B------:R-:W-:-:S02]  /*3f20*/  FSEL R182, R14, -INF , !P5 ;  /* 0xff8000000eb67808 */ /* 0x000fc40006800000 */
[----:B------:R-:W-:Y:S02]  /*3f30*/  FSEL R172, R12, -INF , !P5 ;  /* 0xff8000000cac7808 */ /* 0x000fe40006800000 */
[----:B------:R-:W-:Y:S01]  /*3f40*/  ISETP.GE.AND P5, PT, R8, R129, PT ;  /* 0x000000810800720c */ /* 0x000fe20003fa6270 */
[C---:B------:R-:W-:Y:S01]  /*3f50*/  VIADD R8, R74.reuse, 0x78 ;  /* 0x000000784a087836 */ /* 0x040fe20000000000 */
[----:B------:R-:W-:Y:S01]  /*3f60*/  FSEL R168, R31, -INF , !P3 ;  /* 0xff8000001fa87808 */ /* 0x000fe20005800000 */
[----:B------:R-:W-:Y:S01]  /*3f70*/  VIADD R74, R74, 0x79 ;  /* 0x000000794a4a7836 */ /* 0x000fe20000000000 */
[----:B------:R-:W-:Y:S02]  /*3f80*/  FSEL R176, R29, -INF , !P3 ;  /* 0xff8000001db07808 */ /* 0x000fe40005800000 */
[----:B------:R-:W-:Y:S02]  /*3f90*/  FSEL R194, R22, -INF , !P1 ;  /* 0xff80000016c27808 */ /* 0x000fe40004800000 */
[----:B------:R-:W-:-:S02]  /*3fa0*/  FSEL R188, R23, -INF , !P0 ;  /* 0xff80000017bc7808 */ /* 0x000fc40004000000 */
[----:B------:R-:W-:Y:S01]  /*3fb0*/  FSEL R180, R21, -INF , !P0 ;  /* 0xff80000015b47808 */ /* 0x000fe20004000000 */
[----:B------:R-:W-:Y:S01]  /*3fc0*/  BAR.SYNC.DEFER_BLOCKING 0x0 ;  /* 0x0000000000007b1d */ /* 0x000fe20000010000 */
[-C--:B------:R-:W-:Y:S02]  /*3fd0*/  ISETP.GE.AND P3, PT, R30, R129.reuse, PT ;  /* 0x000000811e00720c */ /* 0x080fe40003f66270 */
[-C--:B------:R-:W-:Y:S02]  /*3fe0*/  ISETP.GE.AND P1, PT, R28, R129.reuse, PT ;  /* 0x000000811c00720c */ /* 0x080fe40003f26270 */
[----:B------:R-:W-:Y:S02]  /*3ff0*/  ISETP.GE.AND P0, PT, R20, R129, PT ;  /* 0x000000811400720c */ /* 0x000fe40003f06270 */
[----:B------:R-:W-:Y:S02]  /*4000*/  FSEL R166, R15, -INF , !P3 ;  /* 0xff8000000fa67808 */ /* 0x000fe40005800000 */
[----:B------:R-:W-:-:S02]  /*4010*/  FSEL R170, R13, -INF , !P3 ;  /* 0xff8000000daa7808 */ /* 0x000fc40005800000 */
[----:B------:R-:W-:Y:S02]  /*4020*/  FSEL R164, R114, -INF , !P1 ;  /* 0xff80000072a47808 */ /* 0x000fe40004800000 */
[----:B------:R-:W-:Y:S02]  /*4030*/  FSEL R158, R112, -INF , !P1 ;  /* 0xff800000709e7808 */ /* 0x000fe40004800000 */
[----:B------:R-:W-:Y:S02]  /*4040*/  FSEL R162, R115, -INF , !P0 ;  /* 0xff80000073a27808 */ /* 0x000fe40004000000 */
[----:B------:R-:W-:Y:S02]  /*4050*/  FSEL R156, R113, -INF , !P0 ;  /* 0xff800000719c7808 */ /* 0x000fe40004000000 */
[-C--:B------:R-:W-:Y:S02]  /*4060*/  ISETP.GE.AND P3, PT, R10, R129.reuse, PT ;  /* 0x000000810a00720c */ /* 0x080fe40003f66270 */
[----:B------:R-:W-:-:S02]  /*4070*/  ISETP.GE.AND P1, PT, R8, R129, PT ;  /* 0x000000810800720c */ /* 0x000fc40003f26270 */
[----:B------:R-:W-:Y:S02]  /*4080*/  ISETP.GE.AND P0, PT, R74, R129, PT ;  /* 0x000000814a00720c */ /* 0x000fe40003f06270 */
[----:B------:R-:W-:Y:S02]  /*4090*/  FSEL R160, R110, -INF , !P6 ;  /* 0xff8000006ea07808 */ /* 0x000fe40007000000 */
[----:B------:R-:W-:Y:S02]  /*40a0*/  FSEL R154, R108, -INF , !P6 ;  /* 0xff8000006c9a7808 */ /* 0x000fe40007000000 */
[----:B------:R-:W-:Y:S02]  /*40b0*/  FSEL R146, R106, -INF , !P5 ;  /* 0xff8000006a927808 */ /* 0x000fe40006800000 */
[----:B------:R-:W-:Y:S02]  /*40c0*/  FSEL R136, R104, -INF , !P5 ;  /* 0xff80000068887808 */ /* 0x000fe40006800000 */
[----:B------:R-:W-:-:S02]  /*40d0*/  FSEL R144, R107, -INF , !P3 ;  /* 0xff8000006b907808 */ /* 0x000fc40005800000 */
[----:B------:R-:W-:Y:S02]  /*40e0*/  FSEL R132, R105, -INF , !P3 ;  /* 0xff80000069847808 */ /* 0x000fe40005800000 */
[----:B------:R-:W-:Y:S02]  /*40f0*/  FSEL R138, R102, -INF , !P1 ;  /* 0xff800000668a7808 */ /* 0x000fe40004800000 */
[----:B------:R-:W-:Y:S02]  /*4100*/  FSEL R137, R100, -INF , !P1 ;  /* 0xff80000064897808 */ /* 0x000fe40004800000 */
[----:B------:R-:W-:Y:S02]  /*4110*/  FSEL R64, R103, -INF , !P0 ;  /* 0xff80000067407808 */ /* 0x000fe40004000000 */
[----:B------:R-:W-:Y:S01]  /*4120*/  FSEL R135, R101, -INF , !P0 ;  /* 0xff80000065877808 */ /* 0x000fe20004000000 */
[----:B------:R-:W-:Y:S06]  /*4130*/  @!P4 BRA `(.L_x_539) ;  /* 0x0000000400bcc947 */ /* 0x000fec0003800000 */
[----:B------:R-:W-:Y:S01]  /*4140*/  ISETP.NE.U32.AND P0, PT, R228, RZ, PT ;  /* 0x000000ffe400720c */ /* 0x000fe20003f05070 */
[----:B------:R-:W-:Y:S03]  /*4150*/  BSSY.RECONVERGENT B0, `(.L_x_540) ;  /* 0x0000048000007945 */ /* 0x000fe60003800200 */
[----:B------:R-:W-:-:S13]  /*4160*/  ISETP.NE.AND.EX P0, PT, R229, RZ, PT, P0 ;  /* 0x000000ffe500720c */ /* 0x000fda0003f05300 */
[----:B------:R-:W-:Y:S05]  /*4170*/  @P0 BRA `(.L_x_541) ;  /* 0x0000000000240947 */ /* 0x000fea0003800000 */
[----:B------:R-:W2:Y:S01]  /*4180*/  LD.E R4, desc[UR4][R2.64+0x38] ;  /* 0x0000380402047980 */ /* 0x000ea2000c101900 */
[----:B------:R-:W-:Y:S02]  /*4190*/  UMOV UR6, URZ ;  /* 0x000000ff00067c82 */ /* 0x000fe40008000000 */
[----:B------:R-:W-:Y:S01]  /*41a0*/  IADD3 R5, P0, PT, RZ, -UR6, RZ ;  /* 0x80000006ff057c10 */ /* 0x000fe2000ff1e0ff */
[----:B--2---:R-:W-:-:S04]  /*41b0*/  IMAD.SHL.U32 R4, R4, 0x80, RZ ;  /* 0x0000008004047824 */ /* 0x004fc800078e00ff */
[----:B------:R-:W-:-:S05]  /*41c0*/  IMAD.X R4, RZ, RZ, ~R4, P0 ;  /* 0x000000ffff047224 */ /* 0x000fca00000e0e04 */
[----:B------:R-:W-:-:S04]  /*41d0*/  SHF.R.S64 R5, R5, 0x1f, R4 ;  /* 0x0000001f05057819 */ /* 0x000fc80000001004 */
[----:B------:R-:W-:-:S04]  /*41e0*/  IADD3 R212, P0, PT, R5, R212, RZ ;  /* 0x000000d405d47210 */ /* 0x000fc80007f1e0ff */
[----:B------:R-:W-:Y:S01]  /*41f0*/  LEA.HI.X.SX32 R211, R4, R211, 0x1, P0 ;  /* 0x000000d304d37211 */ /* 0x000fe200000f0eff */
[----:B------:R-:W-:Y:S05]  /*4200*/  BRA `(.L_x_542) ;  /* 0x0000000000f07947 */ /* 0x000fea0003800000 */
.L_x_541:
[----:B------:R-:W2:Y:S01]  /*4210*/  LD.E R11, desc[UR4][R2.64+0x170] ;  /* 0x00017004020b7980 */ /* 0x000ea2000c101900 */
[----:B------:R-:W-:Y:S02]  /*4220*/  LEA R9, R26, 0xffffff00, 0x7 ;  /* 0xffffff001a097811 */ /* 0x000fe400078e38ff */
[----:B------:R-:W-:Y:S02]  /*4230*/  IABS R6, R222 ;  /* 0x000000de00067213 */ /* 0x000fe40000000000 */
[-C--:B--2---:R-:W-:Y:S02]  /*4240*/  IABS R7, R11.reuse ;  /* 0x0000000b00077213 */ /* 0x084fe40000000000 */
[----:B------:R-:W-:Y:S02]  /*4250*/  IABS R5, R11 ;  /* 0x0000000b00057213 */ /* 0x000fe40000000000 */
[----:B------:R-:W1:Y:S03]  /*4260*/  I2F.RP R8, R7 ;  /* 0x0000000700087306 */ /* 0x000e660000209400 */
[----:B------:R-:W-:-:S05]  /*4270*/  IMAD.MOV R5, RZ, RZ, -R5 ;  /* 0x000000ffff057224 */ /* 0x000fca00078e0a05 */
[----:B-1----:R-:W1:Y:S02]  /*4280*/  MUFU.RCP R14, R8 ;  /* 0x00000008000e7308 */ /* 0x002e640000001000 */
[----:B-1----:R-:W-:-:S06]  /*4290*/  VIADD R14, R14, 0xffffffe ;  /* 0x0ffffffe0e0e7836 */ /* 0x002fcc0000000000 */
[----:B------:R-:W1:Y:S02]  /*42a0*/  F2I.FTZ.U32.TRUNC.NTZ R15, R14 ;  /* 0x0000000e000f7305 */ /* 0x000e64000021f000 */
[----:B-1----:R-:W-:Y:S01]  /*42b0*/  IMAD.MOV R4, RZ, RZ, -R15 ;  /* 0x000000ffff047224 */ /* 0x002fe200078e0a0f */
[----:B------:R-:W-:-:S03]  /*42c0*/  MOV R14, RZ ;  /* 0x000000ff000e7202 */ /* 0x000fc60000000f00 */
[----:B------:R-:W-:Y:S01]  /*42d0*/  IMAD R13, R4, R7, RZ ;  /* 0x00000007040d7224 */ /* 0x000fe200078e02ff */
[----:B------:R-:W-:Y:S02]  /*42e0*/  IABS R4, R9 ;  /* 0x0000000900047213 */ /* 0x000fe40000000000 */
[----:B------:R-:W-:Y:S01]  /*42f0*/  LOP3.LUT R9, R9, R11, RZ, 0x3c, !PT ;  /* 0x0000000b09097212 */ /* 0x000fe200078e3cff */
[----:B------:R-:W-:-:S03]  /*4300*/  IMAD.HI.U32 R13, R15, R13, R14 ;  /* 0x0000000d0f0d7227 */ /* 0x000fc600078e000e */
[----:B------:R-:W-:-:S03]  /*4310*/  ISETP.GE.AND P0, PT, R9, RZ, PT ;  /* 0x000000ff0900720c */ /* 0x000fc60003f06270 */
[----:B------:R-:W-:-:S04]  /*4320*/  IMAD.HI.U32 R8, R13, R4, RZ ;  /* 0x000000040d087227 */ /* 0x000fc800078e00ff */
[----:B------:R-:W-:Y:S02]  /*4330*/  IMAD.HI.U32 R10, R13, R6, RZ ;  /* 0x000000060d0a7227 */ /* 0x000fe400078e00ff */
[----:B------:R-:W2:Y:S02]  /*4340*/  LD.E.64 R12, desc[UR4][R140.64+0x20] ;  /* 0x000020048c0c7980 */ /* 0x000ea4000c101b00 */
[-C--:B------:R-:W-:Y:S02]  /*4350*/  IMAD R4, R8, R5.reuse, R4 ;  /* 0x0000000508047224 */ /* 0x080fe400078e0204 */
[----:B------:R-:W-:Y:S01]  /*4360*/  IMAD R6, R10, R5, R6 ;  /* 0x000000050a067224 */ /* 0x000fe200078e0206 */
[----:B------:R-:W-:Y:S02]  /*4370*/  LOP3.LUT R5, RZ, R11, RZ, 0x33, !PT ;  /* 0x0000000bff057212 */ /* 0x000fe400078e33ff */
[C---:B------:R-:W-:Y:S02]  /*4380*/  ISETP.GT.U32.AND P1, PT, R7.reuse, R4, PT ;  /* 0x000000040700720c */ /* 0x040fe40003f24070 */
[----:B------:R-:W-:-:S11]  /*4390*/  ISETP.GT.U32.AND P3, PT, R7, R6, PT ;  /* 0x000000060700720c */ /* 0x000fd60003f64070 */
[----:B------:R-:W-:Y:S02]  /*43a0*/  @!P1 IMAD.IADD R4, R4, 0x1, -R7 ;  /* 0x0000000104049824 */ /* 0x000fe400078e0a07 */
[-C--:B------:R-:W-:Y:S01]  /*43b0*/  @!P3 IADD3 R6, PT, PT, R6, -R7.reuse, RZ ;  /* 0x800000070606b210 */ /* 0x080fe20007ffe0ff */
[----:B------:R-:W-:Y:S02]  /*43c0*/  @!P3 VIADD R10, R10, 0x1 ;  /* 0x000000010a0ab836 */ /* 0x000fe40000000000 */
[-C--:B------:R-:W-:Y:S01]  /*43d0*/  ISETP.GE.U32.AND P5, PT, R4, R7.reuse, PT ;  /* 0x000000070400720c */ /* 0x080fe20003fa6070 */
[----:B------:R-:W-:Y:S01]  /*43e0*/  @!P1 VIADD R8, R8, 0x1 ;  /* 0x0000000108089836 */ /* 0x000fe20000000000 */
[----:B------:R-:W-:Y:S02]  /*43f0*/  ISETP.GE.U32.AND P6, PT, R6, R7, PT ;  /* 0x000000070600720c */ /* 0x000fe40003fc6070 */
[----:B------:R-:W-:Y:S02]  /*4400*/  LOP3.LUT R4, R222, R11, RZ, 0x3c, !PT ;  /* 0x0000000bde047212 */ /* 0x000fe400078e3cff */
[----:B------:R-:W-:-:S02]  /*4410*/  ISETP.NE.AND P1, PT, R11, RZ, PT ;  /* 0x000000ff0b00720c */ /* 0x000fc40003f25270 */
[----:B------:R-:W-:-:S05]  /*4420*/  ISETP.GE.AND P3, PT, R4, RZ, PT ;  /* 0x000000ff0400720c */ /* 0x000fca0003f66270 */
[----:B------:R-:W-:Y:S02]  /*4430*/  @P5 IADD3 R8, PT, PT, R8, 0x1, RZ ;  /* 0x0000000108085810 */ /* 0x000fe40007ffe0ff */
[----:B------:R-:W-:-:S03]  /*4440*/  @P6 VIADD R10, R10, 0x1 ;  /* 0x000000010a0a6836 */ /* 0x000fc60000000000 */
[----:B------:R-:W-:-:S03]  /*4450*/  @!P0 IMAD.MOV R8, RZ, RZ, -R8 ;  /* 0x000000ffff088224 */ /* 0x000fc600078e0a08 */
[----:B------:R-:W-:Y:S02]  /*4460*/  @!P3 IADD3 R10, PT, PT, -R10, RZ, RZ ;  /* 0x000000ff0a0ab210 */ /* 0x000fe40007ffe1ff */
[C---:B------:R-:W-:Y:S02]  /*4470*/  SEL R6, R5.reuse, R8, !P1 ;  /* 0x0000000805067207 */ /* 0x040fe40004800000 */
[----:B------:R-:W-:Y:S01]  /*4480*/  SEL R5, R5, R10, !P1 ;  /* 0x0000000a05057207 */ /* 0x000fe20004800000 */
[----:B------:R-:W3:Y:S02]  /*4490*/  LD.E.64 R8, desc[UR4][R140.64+0x38] ;  /* 0x000038048c087980 */ /* 0x000ee4000c101b00 */
[----:B------:R-:W-:-:S04]  /*44a0*/  IMAD.WIDE R16, R6, 0x4, R224 ;  /* 0x0000000406107825 */ /* 0x000fc800078e02e0 */
[C---:B------:R-:W-:Y:S01]  /*44b0*/  IMAD.WIDE R14, R5.reuse, 0x4, R224 ;  /* 0x00000004050e7825 */ /* 0x040fe200078e02e0 */
[----:B------:R-:W4:Y:S04]  /*44c0*/  LD.E R7, desc[UR4][R16.64] ;  /* 0x0000000410077980 */ /* 0x000f28000c101900 */
[----:B------:R-:W4:Y:S01]  /*44d0*/  LD.E R4, desc[UR4][R14.64] ;  /* 0x000000040e047980 */ /* 0x000f22000c101900 */
[----:B------:R-:W-:-:S04]  /*44e0*/  IMAD.IADD R6, R5, 0x1, -R6 ;  /* 0x0000000105067824 */ /* 0x000fc800078e0a06 */
[----:B------:R-:W-:-:S05]  /*44f0*/  IMAD R11, R11, R6, -0x80 ;  /* 0xffffff800b0b7424 */ /* 0x000fca00078e0206 */
[----:B------:R-:W-:Y:S01]  /*4500*/  SHF.R.S32.HI R6, RZ, 0x1f, R11 ;  /* 0x0000001fff067819 */ /* 0x000fe2000001140b */
[-C--:B---3--:R-:W-:Y:S02]  /*4510*/  IMAD R5, R9, R11.reuse, RZ ;  /* 0x0000000b09057224 */ /* 0x088fe400078e02ff */
[----:B------:R-:W-:-:S04]  /*4520*/  IMAD.WIDE.U32 R10, R8, R11, RZ ;  /* 0x0000000b080a7225 */ /* 0x000fc800078e00ff */
[----:B------:R-:W-:Y:S01]  /*4530*/  IMAD R5, R8, R6, R5 ;  /* 0x0000000608057224 */ /* 0x000fe200078e0205 */
[----:B----4-:R-:W-:-:S03]  /*4540*/  IADD3 R7, PT, PT, R7, -R4, RZ ;  /* 0x8000000407077210 */ /* 0x010fc60007ffe0ff */
[----:B------:R-:W-:Y:S01]  /*4550*/  IMAD.IADD R11, R11, 0x1, R5 ;  /* 0x000000010b0b7824 */ /* 0x000fe200078e0205 */
[----:B------:R-:W-:Y:S01]  /*4560*/  SHF.R.S32.HI R4, RZ, 0x1f, R7 ;  /* 0x0000001fff047819 */ /* 0x000fe20000011407 */
[----:B--2---:R-:W-:Y:S02]  /*4570*/  IMAD R5, R13, R7, RZ ;  /* 0x000000070d057224 */ /* 0x004fe400078e02ff */
[----:B------:R-:W-:-:S04]  /*4580*/  IMAD.WIDE.U32 R6, R7, R12, R10 ;  /* 0x0000000c07067225 */ /* 0x000fc800078e000a */
[----:B------:R-:W-:Y:S01]  /*4590*/  IMAD R4, R12, R4, R5 ;  /* 0x000000040c047224 */ /* 0x000fe200078e0205 */
[----:B------:R-:W-:-:S04]  /*45a0*/  LEA R212, P0, R6, R212, 0x1 ;  /* 0x000000d406d47211 */ /* 0x000fc800078008ff */
[----:B------:R-:W-:-:S04]  /*45b0*/  IADD3 R4, PT, PT, R7, R4, RZ ;  /* 0x0000000407047210 */ /* 0x000fc80007ffe0ff */
[----:B------:R-:W-:Y:S02]  /*45c0*/  LEA.HI.X R211, R6, R211, R4, 0x1, P0 ;  /* 0x000000d306d37211 */ /* 0x000fe400000f0c04 */
.L_x_542:
[----:B------:R-:W-:Y:S05]  /*45d0*/  BSYNC.RECONVERGENT B0 ;  /* 0x0000000000007941 */ /* 0x000fea0003800200 */
.L_x_540:
[C---:B------:R-:W-:Y:S01]  /*45e0*/  IMAD.SHL.U32 R5, R206.reuse, 0x20, RZ ;  /* 0x00000020ce057824 */ /* 0x040fe200078e00ff */
[----:B------:R-:W-:Y:S01]  /*45f0*/  SHF.L.U64.HI R4, R206, 0x5, R207 ;  /* 0x00000005ce047819 */ /* 0x000fe200000102cf */
[----:B------:R-:W-:-:S03]  /*4600*/  IMAD.MOV.U32 R213, RZ, RZ, R211 ;  /* 0x000000ffffd57224 */ /* 0x000fc600078e00d3 */
[----:B------:R-:W-:Y:S02]  /*4610*/  IADD3 R16, P0, PT, R5, R212, RZ ;  /* 0x000000d405107210 */ /* 0x000fe40007f1e0ff */
[----:B------:R-:W-:Y:S01]  /*4620*/  @!PT LDS RZ, [RZ] ;  /* 0x00000000fffff984 */ /* 0x000fe20000000800 */
[----:B------:R-:W-:Y:S01]  /*4630*/  @!PT LDS RZ, [RZ] ;  /* 0x00000000fffff984 */ /* 0x000fe20000000800 */
[----:B------:R-:W-:Y:S01]  /*4640*/  @!PT LDS RZ, [RZ] ;  /* 0x00000000fffff984 */ /* 0x000fe20000000800 */
[----:B------:R1:W-:Y:S02]  /*4650*/  LDGSTS.E.BYPASS.LTC128B.128 [R227+0x4000], desc[UR4][R212.64] ;  /* 0x04000000d4e37fae */ /* 0x0003e4000b981a04 */
[-C--:B------:R-:W-:Y:S01]  /*4660*/  IADD3 R14, P1, PT, R16, R5.reuse, RZ ;  /* 0x00000005100e7210 */ /* 0x080fe20007f3e0ff */
[----:B------:R-:W-:Y:S01]  /*4670*/  IMAD.X R17, R4, 0x1, R211, P0 ;  /* 0x0000000104117824 */ /* 0x000fe200000e06d3 */
[----:B------:R1:W-:Y:S02]  /*4680*/  LDGSTS.E.BYPASS.LTC128B.128 [R227+0x8000], desc[UR4][R212.64+0x80] ;  /* 0x08000080d4e37fae */ /* 0x0003e4000b981a04 */
[-C--:B------:R-:W-:Y:S01]  /*4690*/  IADD3 R12, P0, PT, R14, R5.reuse, RZ ;  /* 0x000000050e0c7210 */ /* 0x080fe20007f1e0ff */
[----:B------:R-:W-:Y:S01]  /*46a0*/  IMAD.X R15, R17, 0x1, R4, P1 ;  /* 0x00000001110f7824 */ /* 0x000fe200008e0604 */
[----:B------:R1:W-:Y:S02]  /*46b0*/  LDGSTS.E.BYPASS.LTC128B.128 [R227+0x4800], desc[UR4][R16.64] ;  /* 0x0480000010e37fae */ /* 0x0003e4000b981a04 */
[----:B------:R-:W-:-:S02]  /*46c0*/  IADD3 R10, P1, PT, R12, R5, RZ ;  /* 0x000000050c0a7210 */ /* 0x000fc40007f3e0ff */
[----:B------:R-:W-:Y:S01]  /*46d0*/  IADD3.X R13, PT, PT, R15, R4, RZ, P0, !PT ;  /* 0x000000040f0d7210 */ /* 0x000fe200007fe4ff */
[----:B------:R1:W-:Y:S01]  /*46e0*/  LDGSTS.E.BYPASS.LTC128B.128 [R227+0x8800], desc[UR4][R16.64+0x80] ;  /* 0x0880008010e37fae */ /* 0x0003e2000b981a04 */
[----:B------:R-:W-:-:S03]  /*46f0*/  IADD3 R8, P0, PT, R10, R5, RZ ;  /* 0x000000050a087210 */ /* 0x000fc60007f1e0ff */
[--C-:B------:R-:W-:Y:S01]  /*4700*/  IMAD.X R11, R13, 0x1, R4.reuse, P1 ;  /* 0x000000010d0b7824 */ /* 0x100fe200008e0604 */
[-C--:B------:R-:W-:Y:S01]  /*4710*/  IADD3 R6, P1, PT, R8, R5.reuse, RZ ;  /* 0x0000000508067210 */ /* 0x080fe20007f3e0ff */
[----:B------:R1:W-:Y:S02]  /*4720*/  LDGSTS.E.BYPASS.LTC128B.128 [R227+0x5000], desc[UR4][R14.64] ;  /* 0x050000000ee37fae */ /* 0x0003e4000b981a04 */
[--C-:B------:R-:W-:Y:S01]  /*4730*/  IMAD.X R9, R11, 0x1, R4.reuse, P0 ;  /* 0x000000010b097824 */ /* 0x100fe200000e0604 */
[----:B------:R-:W-:Y:S01]  /*4740*/  IADD3 R18, P0, PT, R6, R5, RZ ;  /* 0x0000000506127210 */ /* 0x000fe20007f1e0ff */
[----:B------:R1:W-:Y:S03]  /*4750*/  LDGSTS.E.BYPASS.LTC128B.128 [R227+0x9000], desc[UR4][R14.64+0x80] ;  /* 0x090000800ee37fae */ /* 0x0003e6000b981a04 */
[----:B------:R-:W-:Y:S01]  /*4760*/  IADD3.X R7, PT, PT, R9, R4, RZ, P1, !PT ;  /* 0x0000000409077210 */ /* 0x000fe20000ffe4ff */
[----:B------:R1:W-:Y:S04]  /*4770*/  LDGSTS.E.BYPASS.LTC128B.128 [R227+0x5800], desc[UR4][R12.64] ;  /* 0x058000000ce37fae */ /* 0x0003e8000b981a04 */
[----:B------:R1:W-:Y:S01]  /*4780*/  LDGSTS.E.BYPASS.LTC128B.128 [R227+0x9800], desc[UR4][R12.64+0x80] ;  /* 0x098000800ce37fae */ /* 0x0003e2000b981a04 */
[----:B------:R-:W-:-:S03]  /*4790*/  IMAD.X R19, R7, 0x1, R4, P0 ;  /* 0x0000000107137824 */ /* 0x000fc600000e0604 */
[----:B------:R1:W-:Y:S04]  /*47a0*/  LDGSTS.E.BYPASS.LTC128B.128 [R227+0x6000], desc[UR4][R10.64] ;  /* 0x060000000ae37fae */ /* 0x0003e8000b981a04 */
[----:B------:R1:W-:Y:S04]  /*47b0*/  LDGSTS.E.BYPASS.LTC128B.128 [R227+0xa000], desc[UR4][R10.64+0x80] ;  /* 0x0a0000800ae37fae */ /* 0x0003e8000b981a04 */
[----:B------:R1:W-:Y:S04]  /*47c0*/  LDGSTS.E.BYPASS.LTC128B.128 [R227+0x6800], desc[UR4][R8.64] ;  /* 0x0680000008e37fae */ /* 0x0003e8000b981a04 */
[----:B------:R1:W-:Y:S04]  /*47d0*/  LDGSTS.E.BYPASS.LTC128B.128 [R227+0xa800], desc[UR4][R8.64+0x80] ;  /* 0x0a80008008e37fae */ /* 0x0003e8000b981a04 */
[----:B------:R1:W-:Y:S04]  /*47e0*/  LDGSTS.E.BYPASS.LTC128B.128 [R227+0x7000], desc[UR4][R6.64] ;  /* 0x0700000006e37fae */ /* 0x0003e8000b981a04 */
[----:B------:R1:W-:Y:S04]  /*47f0*/  LDGSTS.E.BYPASS.LTC128B.128 [R227+0xb000], desc[UR4][R6.64+0x80] ;  /* 0x0b00008006e37fae */ /* 0x0003e8000b981a04 */
[----:B------:R1:W-:Y:S04]  /*4800*/  LDGSTS.E.BYPASS.LTC128B.128 [R227+0x7800], desc[UR4][R18.64] ;  /* 0x0780000012e37fae */ /* 0x0003e8000b981a04 */
[----:B------:R1:W-:Y:S04]  /*4810*/  LDGSTS.E.BYPASS.LTC128B.128 [R227+0xb800], desc[UR4][R18.64+0x80] ;  /* 0x0b80008012e37fae */ /* 0x0003e8000b981a04 */
[----:B------:R-:W0:Y:S02]  /*4820*/  LDGDEPBAR ;  /* 0x00000000000079af */ /* 0x000e240000000000 */
.L_x_539:
[----:B------:R-:W-:Y:S05]  /*4830*/  BSYNC.RECONVERGENT B1 ;  /* 0x0000000000017941 */ /* 0x000fea0003800200 */
.L_x_538:
[----:B------:R-:W2:Y:S01]  /*4840*/  LD.E R66, desc[UR4][R2.64+0xdc] ;  /* 0x0000dc0402427980 */ /* 0x000ea2000c101900 */
[----:B------:R-:W-:Y:S02]  /*4850*/  FMNMX3.FTZ R5, R68, R69, R58, !PT ;  /* 0x0000004544057276 */ /* 0x000fe4000781003a */
[----:B-1----:R-:W-:Y:S02]  /*4860*/  FMNMX3.FTZ R7, R72, R80, R71, !PT ;  /* 0x0000005048077276 */ /* 0x002fe40007810047 */
[----:B------:R-:W-:Y:S02]  /*4870*/  FMNMX3.FTZ R5, R5, R70, R92, !PT ;  /* 0x0000004605057276 */ /* 0x000fe4000781005c */
[----:B------:R-:W-:Y:S02]  /*4880*/  FMNMX3.FTZ R7, R7, R82, R76, !PT ;  /* 0x0000005207077276 */ /* 0x000fe4000781004c */
[----:B------:R-:W-:Y:S02]  /*4890*/  FMNMX3.FTZ R5, R5, R94, R50, !PT ;  /* 0x0000005e05057276 */ /* 0x000fe40007810032 */
[----:B------:R-:W-:-:S02]  /*48a0*/  FMNMX3.FTZ R7, R7, R78, R86, !PT ;  /* 0x0000004e07077276 */ /* 0x000fc40007810056 */
[----:B------:R-:W-:Y:S02]  /*48b0*/  FMNMX3.FTZ R5, R5, R116, R46, !PT ;  /* 0x0000007405057276 */ /* 0x000fe4000781002e */
[----:B------:R-:W-:Y:S02]  /*48c0*/  FMNMX3.FTZ R7, R7, R84, R142, !PT ;  /* 0x0000005407077276 */ /* 0x000fe4000781008e */
        /* <DEDUP_REMOVED lines=22> */
[----:B------:R-:W-:Y:S02]  /*4a30*/  FMNMX.FTZ R6, R135, R6, !PT ;  /* 0x0000000687067209 */ /* 0x000fe40007810000 */
[----:B------:R-:W-:-:S03]  /*4a40*/  FMNMX.FTZ R7, R64, R7, !PT ;  /* 0x0000000740077209 */ /* 0x000fc60007810000 */
[----:B------:R-:W1:Y:S04]  /*4a50*/  SHFL.BFLY PT, R5, R6, 0x2, 0x1f ;  /* 0x0c401f0006057f89 */ /* 0x000e6800000e0000 */
[----:B------:R-:W3:Y:S01]  /*4a60*/  SHFL.BFLY PT, R4, R7, 0x2, 0x1f ;  /* 0x0c401f0007047f89 */ /* 0x000ee200000e0000 */
[----:B-1----:R-:W-:Y:S02]  /*4a70*/  FMNMX.FTZ R5, R6, R5, !PT ;  /* 0x0000000506057209 */ /* 0x002fe40007810000 */
[----:B---3--:R-:W-:-:S03]  /*4a80*/  FMNMX.FTZ R4, R7, R4, !PT ;  /* 0x0000000407047209 */ /* 0x008fc60007810000 */
[----:B------:R-:W1:Y:S04]  /*4a90*/  SHFL.BFLY PT, R134, R5, 0x1, 0x1f ;  /* 0x0c201f0005867f89 */ /* 0x000e6800000e0000 */
[----:B------:R-:W3:Y:S01]  /*4aa0*/  SHFL.BFLY PT, R133, R4, 0x1, 0x1f ;  /* 0x0c201f0004857f89 */ /* 0x000ee200000e0000 */
[----:B-1----:R-:W-:Y:S02]  /*4ab0*/  FMNMX.FTZ R134, R5, R134, !PT ;  /* 0x0000008605867209 */ /* 0x002fe40007810000 */
[----:B------:R-:W-:Y:S02]  /*4ac0*/  LOP3.LUT R5, R130, 0x1c0, R27, 0xf8, !PT ;  /* 0x000001c082057812 */ /* 0x000fe400078ef81b */
[----:B---3--:R-:W-:Y:S02]  /*4ad0*/  FMNMX.FTZ R133, R4, R133, !PT ;  /* 0x0000008504857209 */ /* 0x008fe40007810000 */
[----:B------:R-:W-:-:S02]  /*4ae0*/  LOP3.LUT R4, R5, R196, RZ, 0x3c, !PT ;  /* 0x000000c405047212 */ /* 0x000fc400078e3cff */
[----:B------:R-:W-:Y:S02]  /*4af0*/  FSETP.NEU.FTZ.AND P0, PT, R133, -INF , PT ;  /* 0xff8000008500780b */ /* 0x000fe40003f1d000 */
[----:B------:R-:W-:-:S04]  /*4b00*/  LOP3.LUT R4, R4, 0x200, R27, 0xf8, !PT ;  /* 0x0000020004047812 */ /* 0x000fc800078ef81b */
[----:B------:R-:W-:-:S04]  /*4b10*/  LEA R67, R4, R201, 0x1 ;  /* 0x000000c904437211 */ /* 0x000fc800078e08ff */
[-C--:B------:R-:W-:Y:S01]  /*4b20*/  IADD3 R42, PT, PT, R128, R67.reuse, RZ ;  /* 0x00000043802a7210 */ /* 0x080fe20007ffe0ff */
[----:B------:R-:W1:Y:S01]  /*4b30*/  LDSM.16.MT88.4 R124, [R67+0xc000] ;  /* 0x00c00000437c783b */ /* 0x000e620000004200 */
[C---:B------:R-:W-:Y:S02]  /*4b40*/  IADD3 R59, PT, PT, R0.reuse, R67, RZ ;  /* 0x00000043003b7210 */ /* 0x040fe40007ffe0ff */
[----:B------:R-:W-:Y:S01]  /*4b50*/  IADD3 R0, PT, PT, R0, R42, RZ ;  /* 0x0000002a00007210 */ /* 0x000fe20007ffe0ff */
[----:B------:R-:W-:Y:S04]  /*4b60*/  LDSM.16.MT88.4 R96, [R67+0x10000] ;  /* 0x010000004360783b */ /* 0x000fe80000004200 */
        /* <DEDUP_REMOVED lines=9> */
[----:B------:R-:W-:Y:S01]  /*4c00*/  LDSM.16.MT88.4 R28, [R67+0xd000] ;  /* 0x00d00000431c783b */ /* 0x000fe20000004200 */
[C---:B--2---:R-:W-:Y:S01]  /*4c10*/  FMUL.FTZ R65, R66.reuse, R133 ;  /* 0x0000008542417220 */ /* 0x044fe20000410000 */
[----:B------:R-:W-:-:S04]  /*4c20*/  FMUL.FTZ R139, R66, R134 ;  /* 0x00000086428b7220 */ /* 0x000fc80000410000 */
[----:B------:R-:W-:Y:S02]  /*4c30*/  FSEL R65, R65, RZ, P0 ;  /* 0x000000ff41417208 */ /* 0x000fe40000000000 */
[----:B------:R-:W-:-:S03]  /*4c40*/  FSETP.NEU.FTZ.AND P0, PT, R134, -INF , PT ;  /* 0xff8000008600780b */ /* 0x000fc60003f1d000 */
[-CC-:B------:R-:W-:Y:S01]  /*4c50*/  FFMA.FTZ R60, R80, R66.reuse, -R65.reuse ;  /* 0x00000042503c7223 */ /* 0x180fe20000010841 */
[-CC-:B------:R-:W-:Y:S01]  /*4c60*/  FFMA.FTZ R55, R82, R66.reuse, -R65.reuse ;  /* 0x0000004252377223 */ /* 0x180fe20000010841 */
[----:B------:R-:W-:Y:S01]  /*4c70*/  FSEL R139, R139, RZ, P0 ;  /* 0x000000ff8b8b7208 */ /* 0x000fe20000000000 */
[----:B------:R-:W2:Y:S01]  /*4c80*/  LDSM.16.MT88.4 R80, [R42+0xc000] ;  /* 0x00c000002a50783b */ /* 0x000ea20000004200 */
[-CC-:B------:R-:W-:Y:S01]  /*4c90*/  FFMA.FTZ R61, R72, R66.reuse, -R65.reuse ;  /* 0x00000042483d7223 */ /* 0x180fe20000010841 */
[-C--:B------:R-:W-:Y:S01]  /*4ca0*/  FFMA.FTZ R56, R71, R66.reuse, -R65 ;  /* 0x0000004247387223 */ /* 0x080fe20000010841 */
[----:B------:R-:W-:Y:S01]  /*4cb0*/  MUFU.EX2 R60, R60 ;  /* 0x0000003c003c7308 */ /* 0x000fe20000000800 */
[-CC-:B------:R-:W-:Y:S01]  /*4cc0*/  FFMA.FTZ R63, R68, R66.reuse, -R139.reuse ;  /* 0x00000042443f7223 */ /* 0x180fe2000001088b */
[-CC-:B------:R-:W-:Y:S01]  /*4cd0*/  FFMA.FTZ R62, R69, R66.reuse, -R139.reuse ;  /* 0x00000042453e7223 */ /* 0x180fe2000001088b */
[-CC-:B------:R-:W-:Y:S01]  /*4ce0*/  FFMA.FTZ R58, R58, R66.reuse, -R139.reuse ;  /* 0x000000423a3a7223 */ /* 0x180fe2000001088b */
[-C--:B------:R-:W-:Y:S01]  /*4cf0*/  FFMA.FTZ R57, R70, R66.reuse, -R139 ;  /* 0x0000004246397223 */ /* 0x080fe2000001088b */
[----:B------:R-:W3:Y:S01]  /*4d00*/  LDSM.16.MT88.4 R72, [R59+0xc000] ;  /* 0x00c000003b48783b */ /* 0x000ee20000004200 */
[-CC-:B------:R-:W-:Y:S01]  /*4d10*/  FFMA.FTZ R52, R76, R66.reuse, -R65.reuse ;  /* 0x000000424c347223 */ /* 0x180fe20000010841 */
[-CC-:B------:R-:W-:Y:S01]  /*4d20*/  FFMA.FTZ R51, R78, R66.reuse, -R65.reuse ;  /* 0x000000424e337223 */ /* 0x180fe20000010841 */
[----:B------:R-:W4:Y:S01]  /*4d30*/  MUFU.EX2 R61, R61 ;  /* 0x0000003d003d7308 */ /* 0x000f220000000800 */
[-CC-:B------:R-:W-:Y:S01]  /*4d40*/  FFMA.FTZ R48, R86, R66.reuse, -R65.reuse ;  /* 0x0000004256307223 */ /* 0x180fe20000010841 */
[-C--:B------:R-:W-:Y:S01]  /*4d50*/  FFMA.FTZ R47, R84, R66.reuse, -R65 ;  /* 0x00000042542f7223 */ /* 0x080fe20000010841 */
[-CC-:B------:R-:W-:Y:S01]  /*4d60*/  FFMA.FTZ R54, R92, R66.reuse, -R139.reuse ;  /* 0x000000425c367223 */ /* 0x180fe2000001088b */
[-CC-:B------:R-:W-:Y:S01]  /*4d70*/  FFMA.FTZ R53, R94, R66.reuse, -R139.reuse ;  /* 0x000000425e357223 */ /* 0x180fe2000001088b */
[-CC-:B------:R-:W-:Y:S01]  /*4d80*/  FFMA.FTZ R50, R50, R66.reuse, -R139.reuse ;  /* 0x0000004232327223 */ /* 0x180fe2000001088b */
[-C--:B------:R-:W-:Y:S01]  /*4d90*/  FFMA.FTZ R49, R116, R66.reuse, -R139 ;  /* 0x0000004274317223 */ /* 0x080fe2000001088b */
[-CC-:B------:R-:W-:Y:S01]  /*4da0*/  FFMA.FTZ R44, R142, R66.reuse, -R65.reuse ;  /* 0x000000428e2c7223 */ /* 0x180fe20000010841 */
[----:B------:R-:W-:Y:S01]  /*4db0*/  MUFU.EX2 R56, R56 ;  /* 0x0000003800387308 */ /* 0x000fe20000000800 */
[----:B------:R-:W-:Y:S01]  /*4dc0*/  LDSM.16.MT88.4 R140, [R59+0x10800] ;  /* 0x010800003b8c783b */ /* 0x000fe20000004200 */
[-CC-:B------:R-:W-:Y:S01]  /*4dd0*/  FFMA.FTZ R43, R242, R66.reuse, -R65.reuse ;  /* 0x00000042f22b7223 */ /* 0x180fe20000010841 */
[-C--:B------:R-:W-:Y:S01]  /*4de0*/  FFMA.FTZ R39, R240, R66.reuse, -R65 ;  /* 0x00000042f0277223 */ /* 0x080fe20000010841 */
[-CC-:B------:R-:W-:Y:S01]  /*4df0*/  FFMA.FTZ R46, R46, R66.reuse, -R139.reuse ;  /* 0x000000422e2e7223 */ /* 0x180fe2000001088b */
[-CC-:B------:R-:W-:Y:S01]  /*4e00*/  FFMA.FTZ R45, R238, R66.reuse, -R139.reuse ;  /* 0x00000042ee2d7223 */ /* 0x180fe2000001088b */
[-CC-:B------:R-:W-:Y:S01]  /*4e10*/  FFMA.FTZ R41, R236, R66.reuse, -R139.reuse ;  /* 0x00000042ec297223 */ /* 0x180fe2000001088b */
[-C--:B------:R-:W-:Y:S01]  /*4e20*/  FFMA.FTZ R40, R40, R66.reuse, -R139 ;  /* 0x0000004228287223 */ /* 0x080fe2000001088b */
[----:B------:R-:W5:Y:S01]  /*4e30*/  MUFU.EX2 R55, R55 ;  /* 0x0000003700377308 */ /* 0x000f620000000800 */
[----:B----4-:R-:W-:Y:S01]  /*4e40*/  F2FP.BF16.F32.PACK_AB R113, R60, R61 ;  /* 0x0000003d3c71723e */ /* 0x010fe200000010ff */
[-CC-:B------:R-:W-:Y:S01]  /*4e50*/  FFMA.FTZ R38, R234, R66.reuse, -R65.reuse ;  /* 0x00000042ea267223 */ /* 0x180fe20000010841 */
[-CC-:B------:R-:W-:Y:S01]  /*4e60*/  FFMA.FTZ R37, R232, R66.reuse, -R65.reuse ;  /* 0x00000042e8257223 */ /* 0x180fe20000010841 */
[-CC-:B------:R-:W-:Y:S01]  /*4e70*/  FFMA.FTZ R36, R36, R66.reuse, -R65.reuse ;  /* 0x0000004224247223 */ /* 0x180fe20000010841 */
[-CC-:B------:R-:W-:Y:S01]  /*4e80*/  FFMA.FTZ R27, R230, R66.reuse, -R65.reuse ;  /* 0x00000042e61b7223 */ /* 0x180fe20000010841 */
[-CC-:B------:R-:W-:Y:S01]  /*4e90*/  FFMA.FTZ R148, R148, R66.reuse, -R65.reuse ;  /* 0x0000004294947223 */ /* 0x180fe20000010841 */
[-CC-:B------:R-:W-:Y:S01]  /*4ea0*/  FFMA.FTZ R145, R202, R66.reuse, -R65.reuse ;  /* 0x00000042ca917223 */ /* 0x180fe20000010841 */
[----:B------:R-:W-:Y:S01]  /*4eb0*/  MUFU.EX2 R63, R63 ;  /* 0x0000003f003f7308 */ /* 0x000fe20000000800 */
[-CC-:B------:R-:W-:Y:S01]  /*4ec0*/  FFMA.FTZ R168, R168, R66.reuse, -R65.reuse ;  /* 0x00000042a8a87223 */ /* 0x180fe20000010841 */
[-C--:B------:R-:W-:Y:S01]  /*4ed0*/  FFMA.FTZ R147, R194, R66.reuse, -R65 ;  /* 0x00000042c2937223 */ /* 0x080fe20000010841 */
[-CC-:B------:R-:W-:Y:S01]  /*4ee0*/  FFMA.FTZ R149, R192, R66.reuse, -R139.reuse ;  /* 0x00000042c0957223 */ /* 0x180fe2000001088b */
[-CC-:B------:R-:W-:Y:S01]  /*4ef0*/  FFMA.FTZ R176, R176, R66.reuse, -R139.reuse ;  /* 0x00000042b0b07223 */ /* 0x180fe2000001088b */
[-CC-:B------:R-:W-:Y:S01]  /*4f00*/  FFMA.FTZ R151, R190, R66.reuse, -R139.reuse ;  /* 0x00000042be977223 */ /* 0x180fe2000001088b */
[-C--:B------:R-:W-:Y:S01]  /*4f10*/  FFMA.FTZ R180, R180, R66.reuse, -R139 ;  /* 0x00000042b4b47223 */ /* 0x080fe2000001088b */
[----:B------:R-:W-:Y:S01]  /*4f20*/  FFMA.FTZ R188, R188, R66, -R65 ;  /* 0x00000042bcbc7223 */ /* 0x000fe20000010841 */
[----:B------:R-:W4:Y:S01]  /*4f30*/  MUFU.EX2 R62, R62 ;  /* 0x0000003e003e7308 */ /* 0x000f220000000800 */
[----:B-----5:R-:W-:Y:S01]  /*4f40*/  F2FP.BF16.F32.PACK_AB R115, R55, R56 ;  /* 0x000000383773723e */ /* 0x020fe200000010ff */
[-CC-:B------:R-:W-:Y:S01]  /*4f50*/  FFMA.FTZ R174, R174, R66.reuse, -R139.reuse ;  /* 0x00000042aeae7223 */ /* 0x180fe2000001088b */
[-CC-:B------:R-:W-:Y:S01]  /*4f60*/  FFMA.FTZ R153, R172, R66.reuse, -R139.reuse ;  /* 0x00000042ac997223 */ /* 0x180fe2000001088b */
[-C--:B------:R-:W-:Y:S01]  /*4f70*/  FFMA.FTZ R170, R170, R66.reuse, -R139 ;  /* 0x00000042aaaa7223 */ /* 0x080fe2000001088b */
[-CC-:B------:R-:W-:Y:S01]  /*4f80*/  FFMA.FTZ R155, R166, R66.reuse, -R65.reuse ;  /* 0x00000042a69b7223 */ /* 0x180fe20000010841 */
[-CC-:B------:R-:W-:Y:S01]  /*4f90*/  FFMA.FTZ R157, R164, R66.reuse, -R65.reuse ;  /* 0x00000042a49d7223 */ /* 0x180fe20000010841 */
[-CC-:B------:R-:W-:Y:S01]  /*4fa0*/  FFMA.FTZ R162, R162, R66.reuse, -R65.reuse ;  /* 0x00000042a2a27223 */ /* 0x180fe20000010841 */
[----:B------:R-:W-:Y:S01]  /*4fb0*/  MUFU.EX2 R58, R58 ;  /* 0x0000003a003a7308 */ /* 0x000fe20000000800 */
[-C--:B------:R-:W-:Y:S01]  /*4fc0*/  FFMA.FTZ R159, R160, R66.reuse, -R65 ;  /* 0x00000042a09f7223 */ /* 0x080fe20000010841 */
[-CC-:B------:R-:W-:Y:S01]  /*4fd0*/  FFMA.FTZ R158, R158, R66.reuse, -R139.reuse ;  /* 0x000000429e9e7223 */ /* 0x180fe2000001088b */
[-CC-:B------:R-:W-:Y:S01]  /*4fe0*/  FFMA.FTZ R161, R156, R66.reuse, -R139.reuse ;  /* 0x000000429ca17223 */ /* 0x180fe2000001088b */
[-CC-:B------:R-:W-:Y:S01]  /*4ff0*/  FFMA.FTZ R154, R154, R66.reuse, -R139.reuse ;  /* 0x000000429a9a7223 */ /* 0x180fe2000001088b */
[-C--:B------:R-:W-:Y:S01]  /*5000*/  FFMA.FTZ R163, R152, R66.reuse, -R139 ;  /* 0x0000004298a37223 */ /* 0x080fe2000001088b */
[-C--:B------:R-:W-:Y:S01]  /*5010*/  FFMA.FTZ R150, R150, R66.reuse, -R65 ;  /* 0x0000004296967223 */ /* 0x080fe20000010841 */
[-CC-:B------:R-:W-:Y:S01]  /*5020*/  FFMA.FTZ R132, R132, R66.reuse, -R139.reuse ;  /* 0x0000004284847223 */ /* 0x180fe2000001088b */
[----:B------:R-:W5:Y:S01]  /*5030*/  MUFU.EX2 R57, R57 ;  /* 0x0000003900397308 */ /* 0x000f620000000800 */
[----:B----4-:R-:W-:Y:S01]  /*5040*/  F2FP.BF16.F32.PACK_AB R112, R62, R63 ;  /* 0x0000003f3e70723e */ /* 0x010fe200000010ff */
[-C--:B------:R-:W-:Y:S01]  /*5050*/  FFMA.FTZ R233, R135, R66.reuse, -R139 ;  /* 0x0000004287e97223 */ /* 0x080fe2000001088b */
[----:B------:R-:W-:Y:S01]  /*5060*/  FFMA.FTZ R231, R64, R66, -R65 ;  /* 0x0000004240e77223 */ /* 0x000fe20000010841 */
[----:B------:R-:W-:Y:S01]  /*5070*/  FADD.FTZ R61, R61, R60 ;  /* 0x0000003c3d3d7221 */ /* 0x000fe20000010000 */
[----:B------:R-:W-:-:S03]  /*5080*/  FADD.FTZ R63, R63, R62 ;  /* 0x0000003e3f3f7221 */ /* 0x000fc60000010000 */
[----:B------:R-:W-:Y:S01]  /*5090*/  MUFU.EX2 R52, R52 ;  /* 0x0000003400347308 */ /* 0x000fe20000000800 */
[----:B------:R-:W-:-:S04]  /*50a0*/  FADD.FTZ R56, R56, R61 ;  /* 0x0000003d38387221 */ /* 0x000fc80000010000 */
[----:B------:R-:W-:-:S03]  /*50b0*/  FADD.FTZ R55, R55, R56 ;  /* 0x0000003837377221 */ /* 0x000fc60000010000 */
[----:B------:R-:W-:Y:S01]  /*50c0*/  MUFU.EX2 R51, R51 ;  /* 0x0000003300337308 */ /* 0x000fe20000000800 */
[----:B-----5:R-:W-:Y:S01]  /*50d0*/  F2FP.BF16.F32.PACK_AB R114, R57, R58 ;  /* 0x0000003a3972723e */ /* 0x020fe200000010ff */
[----:B------:R-:W-:-:S04]  /*50e0*/  FADD.FTZ R58, R58, R63 ;  /* 0x0000003f3a3a7221 */ /* 0x000fc80000010000 */
[----:B------:R-:W-:Y:S02]  /*50f0*/  FADD.FTZ R57, R57, R58 ;  /* 0x0000003a39397221 */ /* 0x000fe40000010000 */
[----:B------:R-:W-:Y:S01]  /*5100*/  MUFU.EX2 R48, R48 ;  /* 0x0000003000307308 */ /* 0x000fe20000000800 */
[C---:B-1----:R-:W-:Y:S07]  /*5110*/  HMMA.16816.F32.BF16 R128, R112.reuse, R124, RZ ;  /* 0x0000007c7080723c */ /* 0x042fee00000418ff */
[----:B------:R-:W-:Y:S01]  /*5120*/  MUFU.EX2 R47, R47 ;  /* 0x0000002f002f7308 */ /* 0x000fe20000000800 */
[C---:B--2---:R-:W-:Y:S07]  /*5130*/  HMMA.16816.F32.BF16 R76, R112.reuse, R80, RZ ;  /* 0x00000050704c723c */ /* 0x044fee00000418ff */
[----:B------:R-:W-:Y:S01]  /*5140*/  MUFU.EX2 R54, R54 ;  /* 0x0000003600367308 */ /* 0x000fe20000000800 */
[C---:B------:R-:W-:Y:S07]  /*5150*/  HMMA.16816.F32.BF16 R124, R112.reuse, R126, RZ ;  /* 0x0000007e707c723c */ /* 0x040fee00000418ff */
[----:B------:R-:W1:Y:S01]  /*5160*/  MUFU.EX2 R53, R53 ;  /* 0x0000003500357308 */ /* 0x000e620000000800 */
[C---:B------:R-:W-:Y:S07]  /*5170*/  HMMA.16816.F32.BF16 R80, R112.reuse, R82, RZ ;  /* 0x000000527050723c */ /* 0x040fee00000418ff */
[----:B------:R-:W-:Y:S01]  /*5180*/  MUFU.EX2 R50, R50 ;  /* 0x0000003200327308 */ /* 0x000fe20000000800 */
[C---:B------:R-:W-:Y:S07]  /*5190*/  HMMA.16816.F32.BF16 R84, R112.reuse, R88, RZ ;  /* 0x000000587054723c */ /* 0x040fee00000418ff */
[----:B------:R-:W2:Y:S01]  /*51a0*/  MUFU.EX2 R49, R49 ;  /* 0x0000003100317308 */ /* 0x000ea20000000800 */
[C---:B------:R-:W-:Y:S07]  /*51b0*/  HMMA.16816.F32.BF16 R88, R112.reuse, R90, RZ ;  /* 0x0000005a7058723c */ /* 0x040fee00000418ff */
[----:B------:R-:W-:Y:S01]  /*51c0*/  MUFU.EX2 R44, R44 ;  /* 0x0000002c002c7308 */ /* 0x000fe20000000800 */
[C---:B---3--:R-:W-:Y:S07]  /*51d0*/  HMMA.16816.F32.BF16 R68, R112.reuse, R72, RZ ;  /* 0x000000487044723c */ /* 0x048fee00000418ff */
[----:B------:R-:W-:Y:S01]  /*51e0*/  MUFU.EX2 R43, R43 ;  /* 0x0000002b002b7308 */ /* 0x000fe20000000800 */
[C---:B------:R-:W-:Y:S07]  /*51f0*/  HMMA.16816.F32.BF16 R92, R112.reuse, R96, RZ ;  /* 0x00000060705c723c */ /* 0x040fee00000418ff */
[----:B------:R-:W-:Y:S01]  /*5200*/  MUFU.EX2 R39, R39 ;  /* 0x0000002700277308 */ /* 0x000fe20000000800 */
[C---:B------:R-:W-:Y:S07]  /*5210*/  HMMA.16816.F32.BF16 R100, R112.reuse, R104, RZ ;  /* 0x000000687064723c */ /* 0x040fee00000418ff */
[----:B------:R-:W-:Y:S01]  /*5220*/  MUFU.EX2 R46, R46 ;  /* 0x0000002e002e7308 */ /* 0x000fe20000000800 */
[C---:B------:R-:W-:Y:S07]  /*5230*/  HMMA.16816.F32.BF16 R120, R112.reuse, R108, RZ ;  /* 0x0000006c7078723c */ /* 0x040fee00000418ff */
[----:B------:R-:W3:Y:S01]  /*5240*/  MUFU.EX2 R45, R45 ;  /* 0x0000002d002d7308 */ /* 0x000ee20000000800 */
[C---:B------:R-:W-:Y:S07]  /*5250*/  HMMA.16816.F32.BF16 R72, R112.reuse, R74, RZ ;  /* 0x0000004a7048723c */ /* 0x040fee00000418ff */
[----:B------:R-:W-:Y:S01]  /*5260*/  MUFU.EX2 R41, R41 ;  /* 0x0000002900297308 */ /* 0x000fe20000000800 */
[C---:B------:R-:W-:Y:S07]  /*5270*/  HMMA.16816.F32.BF16 R96, R112.reuse, R98, RZ ;  /* 0x000000627060723c */ /* 0x040fee00000418ff */
[----:B------:R-:W4:Y:S01]  /*5280*/  MUFU.EX2 R40, R40 ;  /* 0x0000002800287308 */ /* 0x000f220000000800 */
[C---:B------:R-:W-:Y:S07]  /*5290*/  HMMA.16816.F32.BF16 R104, R112.reuse, R106, RZ ;  /* 0x0000006a7068723c */ /* 0x040fee00000418ff */
[----:B------:R-:W5:Y:S01]  /*52a0*/  MUFU.EX2 R38, R38 ;  /* 0x0000002600267308 */ /* 0x000f620000000800 */
[C---:B------:R-:W-:Y:S07]  /*52b0*/  HMMA.16816.F32.BF16 R108, R112.reuse, R110, RZ ;  /* 0x0000006e706c723c */ /* 0x040fee00000418ff */
[----:B------:R-:W-:Y:S01]  /*52c0*/  MUFU.EX2 R37, R37 ;  /* 0x0000002500257308 */ /* 0x000fe20000000800 */
[----:B------:R-:W-:Y:S01]  /*52d0*/  HMMA.16816.F32.BF16 R116, R112, R4, RZ ;  /* 0x000000047074723c */ /* 0x000fe200000418ff */
[----:B-1----:R-:W-:Y:S01]  /*52e0*/  F2FP.BF16.F32.PACK_AB R4, R53, R54 ;  /* 0x000000363504723e */ /* 0x002fe200000010ff */
[----:B------:R-:W-:Y:S01]  /*52f0*/  FADD.FTZ R54, R54, R57 ;  /* 0x0000003936367221 */ /* 0x000fe20000010000 */
[----:B------:R-:W-:Y:S01]  /*5300*/  F2FP.BF16.F32.PACK_AB R5, R51, R52 ;  /* 0x000000343305723e */ /* 0x000fe200000010ff */
[----:B------:R-:W-:-:S02]  /*5310*/  FADD.FTZ R52, R52, R55 ;  /* 0x0000003734347221 */ /* 0x000fc40000010000 */
[----:B------:R-:W-:Y:S01]  /*5320*/  FADD.FTZ R53, R53, R54 ;  /* 0x0000003635357221 */ /* 0x000fe20000010000 */
[----:B------:R-:W-:Y:S01]  /*5330*/  MUFU.EX2 R36, R36 ;  /* 0x0000002400247308 */ /* 0x000fe20000000800 */
[----:B------:R-:W-:Y:S01]  /*5340*/  HMMA.16816.F32.BF16 R112, R112, R6, RZ ;  /* 0x000000067070723c */ /* 0x000fe200000418ff */
[----:B--2---:R-:W-:Y:S01]  /*5350*/  F2FP.BF16.F32.PACK_AB R6, R49, R50 ;  /* 0x000000323106723e */ /* 0x004fe200000010ff */
[----:B------:R-:W-:Y:S01]  /*5360*/  FADD.FTZ R51, R51, R52 ;  /* 0x0000003433337221 */ /* 0x000fe20000010000 */
[----:B------:R-:W-:Y:S01]  /*5370*/  F2FP.BF16.F32.PACK_AB R7, R47, R48 ;  /* 0x000000302f07723e */ /* 0x000fe200000010ff */
[----:B------:R-:W-:Y:S02]  /*5380*/  FADD.FTZ R50, R50, R53 ;  /* 0x0000003532327221 */ /* 0x000fe40000010000 */
[----:B------:R-:W-:Y:S01]  /*5390*/  FADD.FTZ R48, R48, R51 ;  /* 0x0000003330307221 */ /* 0x000fe20000010000 */
[----:B------:R-:W-:Y:S01]  /*53a0*/  MUFU.EX2 R27, R27 ;  /* 0x0000001b001b7308 */ /* 0x000fe20000000800 */
[----:B------:R-:W-:-:S02]  /*53b0*/  FADD.FTZ R49, R49, R50 ;  /* 0x0000003231317221 */ /* 0x000fc40000010000 */
[----:B------:R-:W-:Y:S01]  /*53c0*/  HMMA.16816.F32.BF16 R128, R4, R16, R128 ;  /* 0x000000100480723c */ /* 0x000fe20000041880 */
[----:B------:R-:W-:-:S04]  /*53d0*/  FADD.FTZ R47, R47, R48 ;  /* 0x000000302f2f7221 */ /* 0x000fc80000010000 */
[----:B------:R-:W-:Y:S03]  /*53e0*/  MUFU.EX2 R148, R148 ;  /* 0x0000009400947308 */ /* 0x000fe60000000800 */
[C---:B------:R-:W-:Y:S01]  /*53f0*/  HMMA.16816.F32.BF16 R124, R4.reuse, R18, R124 ;  /* 0x00000012047c723c */ /* 0x040fe2000004187c */
[----:B------:R-:W1:Y:S04]  /*5400*/  LDSM.16.MT88.4 R16, [R67+0x10800] ;  /* 0x010800004310783b */ /* 0x000e680000004200 */
[----:B------:R-:W-:Y:S03]  /*5410*/  MUFU.EX2 R145, R145 ;  /* 0x0000009100917308 */ /* 0x000fe60000000800 */
[C---:B------:R-:W-:Y:S05]  /*5420*/  HMMA.16816.F32.BF16 R76, R4.reuse, R12, R76 ;  /* 0x0000000c044c723c */ /* 0x040fea000004184c */
[----:B------:R-:W-:Y:S03]  /*5430*/  MUFU.EX2 R168, R168 ;  /* 0x000000a800a87308 */ /* 0x000fe60000000800 */
[C---:B------:R-:W-:Y:S01]  /*5440*/  HMMA.16816.F32.BF16 R80, R4.reuse, R14, R80 ;  /* 0x0000000e0450723c */ /* 0x040fe20000041850 */
[----:B------:R-:W2:Y:S04]  /*5450*/  LDSM.16.MT88.4 R12, [R0+0x10800] ;  /* 0x01080000000c783b */ /* 0x000ea80000004200 */
[----:B------:R-:W-:Y:S03]  /*5460*/  MUFU.EX2 R147, R147 ;  /* 0x0000009300937308 */ /* 0x000fe60000000800 */
[C---:B------:R-:W-:Y:S05]  /*5470*/  HMMA.16816.F32.BF16 R84, R4.reuse, R8, R84 ;  /* 0x000000080454723c */ /* 0x040fea0000041854 */
[----:B------:R-:W-:Y:S03]  /*5480*/  MUFU.EX2 R149, R149 ;  /* 0x0000009500957308 */ /* 0x000fe60000000800 */
[C---:B------:R-:W-:Y:S01]  /*5490*/  HMMA.16816.F32.BF16 R88, R4.reuse, R10, R88 ;  /* 0x0000000a0458723c */ /* 0x040fe20000041858 */
[----:B------:R-:W5:Y:S04]  /*54a0*/  LDSM.16.MT88.4 R8, [R59+0xd000] ;  /* 0x00d000003b08783b */ /* 0x000f680000004200 */
[----:B------:R-:W-:Y:S03]  /*54b0*/  MUFU.EX2 R176, R176 ;  /* 0x000000b000b07308 */ /* 0x000fe60000000800 */
[C---:B------:R-:W-:Y:S05]  /*54c0*/  HMMA.16816.F32.BF16 R68, R4.reuse, R20, R68 ;  /* 0x000000140444723c */ /* 0x040fea0000041844 */
[----:B------:R-:W-:Y:S03]  /*54d0*/  MUFU.EX2 R151, R151 ;  /* 0x0000009700977308 */ /* 0x000fe60000000800 */
[C---:B------:R-:W-:Y:S01]  /*54e0*/  HMMA.16816.F32.BF16 R72, R4.reuse, R22, R72 ;  /* 0x000000160448723c */ /* 0x040fe20000041848 */
[----:B------:R-:W5:Y:S04]  /*54f0*/  LDSM.16.MT88.4 R20, [R42+0xd000] ;  /* 0x00d000002a14783b */ /* 0x000f680000004200 */
[----:B------:R-:W-:Y:S03]  /*5500*/  MUFU.EX2 R180, R180 ;  /* 0x000000b400b47308 */ /* 0x000fe60000000800 */
[C---:B-1----:R-:W-:Y:S05]  /*5510*/  HMMA.16816.F32.BF16 R92, R4.reuse, R16, R92 ;  /* 0x00000010045c723c */ /* 0x042fea000004185c */
[----:B------:R-:W-:Y:S03]  /*5520*/  MUFU.EX2 R188, R188 ;  /* 0x000000bc00bc7308 */ /* 0x000fe60000000800 */
[C---:B------:R-:W-:Y:S01]  /*5530*/  HMMA.16816.F32.BF16 R96, R4.reuse, R18, R96 ;  /* 0x000000120460723c */ /* 0x040fe20000041860 */
[----:B------:R-:W1:Y:S04]  /*5540*/  LDSM.16.MT88.4 R16, [R0+0xd000] ;  /* 0x00d000000010783b */ /* 0x000e680000004200 */
[----:B------:R-:W-:Y:S03]  /*5550*/  MUFU.EX2 R174, R174 ;  /* 0x000000ae00ae7308 */ /* 0x000fe60000000800 */
[----:B------:R-:W-:Y:S01]  /*5560*/  HMMA.16816.F32.BF16 R100, R4, R140, R100 ;  /* 0x0000008c0464723c */ /* 0x000fe20000041864 */
[-CC-:B------:R-:W-:Y:S01]  /*5570*/  FFMA.FTZ R140, R220, R66.reuse, -R139.reuse ;  /* 0x00000042dc8c7223 */ /* 0x180fe2000001088b */
[----:B------:R-:W-:-:S03]  /*5580*/  FFMA.FTZ R141, R226, R66, -R139 ;  /* 0x00000042e28d7223 */ /* 0x000fc6000001088b */
[----:B------:R-:W-:Y:S03]  /*5590*/  MUFU.EX2 R153, R153 ;  /* 0x0000009900997308 */ /* 0x000fe60000000800 */
[----:B------:R-:W-:Y:S01]  /*55a0*/  HMMA.16816.F32.BF16 R104, R4, R142, R104 ;  /* 0x0000008e0468723c */ /* 0x000fe20000041868 */
[-CC-:B------:R-:W-:Y:S01]  /*55b0*/  FFMA.FTZ R142, R204, R66.reuse, -R139.reuse ;  /* 0x00000042cc8e7223 */ /* 0x180fe2000001088b */
[----:B------:R-:W-:-:S03]  /*55c0*/  FFMA.FTZ R143, R210, R66, -R139 ;  /* 0x00000042d28f7223 */ /* 0x000fc6000001088b */
[----:B------:R-:W-:Y:S03]  /*55d0*/  MUFU.EX2 R140, R140 ;  /* 0x0000008c008c7308 */ /* 0x000fe60000000800 */
[C---:B------:R-:W-:Y:S05]  /*55e0*/  HMMA.16816.F32.BF16 R120, R4.reuse, R32, R120 ;  /* 0x000000200478723c */ /* 0x040fea0000041878 */
[----:B------:R-:W1:Y:S03]  /*55f0*/  MUFU.EX2 R141, R141 ;  /* 0x0000008d008d7308 */ /* 0x000e660000000800 */
[C---:B------:R-:W-:Y:S01]  /*5600*/  HMMA.16816.F32.BF16 R108, R4.reuse, R34, R108 ;  /* 0x00000022046c723c */ /* 0x040fe2000004186c */
[----:B------:R-:W-:Y:S04]  /*5610*/  LDSM.16.MT88.4 R32, [R42+0x11000] ;  /* 0x011000002a20783b */ /* 0x000fe80000004200 */
[----:B------:R-:W-:Y:S03]  /*5620*/  MUFU.EX2 R142, R142 ;  /* 0x0000008e008e7308 */ /* 0x000fe60000000800 */
[C---:B--2---:R-:W-:Y:S05]  /*5630*/  HMMA.16816.F32.BF16 R116, R4.reuse, R12, R116 ;  /* 0x0000000c0474723c */ /* 0x044fea0000041874 */
[----:B------:R-:W2:Y:S03]  /*5640*/  MUFU.EX2 R143, R143 ;  /* 0x0000008f008f7308 */ /* 0x000ea60000000800 */
[----:B------:R-:W-:Y:S01]  /*5650*/  HMMA.16816.F32.BF16 R112, R4, R14, R112 ;  /* 0x0000000e0470723c */ /* 0x000fe20000041870 */
[----:B------:R-:W2:Y:S01]  /*5660*/  LDSM.16.MT88.4 R12, [R67+0x11000] ;  /* 0x01100000430c783b */ /* 0x000ea20000004200 */
[----:B---3--:R-:W-:-:S02]  /*5670*/  F2FP.BF16.F32.PACK_AB R4, R45, R46 ;  /* 0x0000002e2d04723e */ /* 0x008fc400000010ff */
[----:B------:R-:W-:Y:S01]  /*5680*/  F2FP.BF16.F32.PACK_AB R5, R43, R44 ;  /* 0x0000002c2b05723e */ /* 0x000fe200000010ff */
[----:B------:R-:W-:Y:S01]  /*5690*/  MUFU.EX2 R170, R170 ;  /* 0x000000aa00aa7308 */ /* 0x000fe20000000800 */
[----:B----4-:R-:W-:Y:S02]  /*56a0*/  F2FP.BF16.F32.PACK_AB R6, R40, R41 ;  /* 0x000000292806723e */ /* 0x010fe400000010ff */
[----:B-----5:R-:W-:-:S05]  /*56b0*/  F2FP.BF16.F32.PACK_AB R7, R38, R39 ;  /* 0x000000272607723e */ /* 0x020fca00000010ff */
[----:B------:R-:W-:Y:S02]  /*56c0*/  MUFU.EX2 R155, R155 ;  /* 0x0000009b009b7308 */ /* 0x000fe40000000800 */
[C---:B------:R-:W-:Y:S06]  /*56d0*/  HMMA.16816.F32.BF16 R68, R4.reuse, R8, R68 ;  /* 0x000000080444723c */ /* 0x040fec0000041844 */
[----:B------:R-:W-:Y:S02]  /*56e0*/  MUFU.EX2 R157, R157 ;  /* 0x0000009d009d7308 */ /* 0x000fe40000000800 */
[C---:B------:R-:W-:Y:S01]  /*56f0*/  HMMA.16816.F32.BF16 R72, R4.reuse, R10, R72 ;  /* 0x0000000a0448723c */ /* 0x040fe20000041848 */
[----:B------:R-:W3:Y:S05]  /*5700*/  LDSM.16.MT88.4 R8, [R59+0x11000] ;  /* 0x011000003b08783b */ /* 0x000eea0000004200 */
[----:B------:R-:W-:Y:S02]  /*5710*/  MUFU.EX2 R162, R162 ;  /* 0x000000a200a27308 */ /* 0x000fe40000000800 */
[C---:B------:R-:W-:Y:S06]  /*5720*/  HMMA.16816.F32.BF16 R76, R4.reuse, R20, R76 ;  /* 0x00000014044c723c */ /* 0x040fec000004184c */
[----:B------:R-:W-:Y:S02]  /*5730*/  MUFU.EX2 R159, R159 ;  /* 0x0000009f009f7308 */ /* 0x000fe40000000800 */
[C---:B------:R-:W-:Y:S01]  /*5740*/  HMMA.16816.F32.BF16 R80, R4.reuse, R22, R80 ;  /* 0x000000160450723c */ /* 0x040fe20000041850 */
[----:B------:R-:W4:Y:S05]  /*5750*/  LDSM.16.MT88.4 R20, [R0+0x11000] ;  /* 0x011000000014783b */ /* 0x000f2a0000004200 */
[----:B------:R-:W-:Y:S02]  /*5760*/  MUFU.EX2 R158, R158 ;  /* 0x0000009e009e7308 */ /* 0x000fe40000000800 */
[C---:B-1----:R-:W-:Y:S06]  /*5770*/  HMMA.16816.F32.BF16 R84, R4.reuse, R16, R84 ;  /* 0x000000100454723c */ /* 0x042fec0000041854 */
[----:B------:R-:W-:Y:S02]  /*5780*/  MUFU.EX2 R161, R161 ;  /* 0x000000a100a17308 */ /* 0x000fe40000000800 */
[C---:B------:R-:W-:Y:S01]  /*5790*/  HMMA.16816.F32.BF16 R88, R4.reuse, R18, R88 ;  /* 0x000000120458723c */ /* 0x040fe20000041858 */
[----:B------:R-:W1:Y:S05]  /*57a0*/  LDSM.16.MT88.4 R16, [R67+0xd800] ;  /* 0x00d800004310783b */ /* 0x000e6a0000004200 */
[----:B------:R-:W-:Y:S02]  /*57b0*/  MUFU.EX2 R154, R154 ;  /* 0x0000009a009a7308 */ /* 0x000fe40000000800 */
[C---:B--2---:R-:W-:Y:S06]  /*57c0*/  HMMA.16816.F32.BF16 R92, R4.reuse, R12, R92 ;  /* 0x0000000c045c723c */ /* 0x044fec000004185c */
[----:B------:R-:W-:Y:S02]  /*57d0*/  MUFU.EX2 R163, R163 ;  /* 0x000000a300a37308 */ /* 0x000fe40000000800 */
[C---:B------:R-:W-:Y:S01]  /*57e0*/  HMMA.16816.F32.BF16 R96, R4.reuse, R14, R96 ;  /* 0x0000000e0460723c */ /* 0x040fe20000041860 */
[----:B------:R-:W2:Y:S05]  /*57f0*/  LDSM.16.MT88.4 R12, [R42+0xd800] ;  /* 0x00d800002a0c783b */ /* 0x000eaa0000004200 */
[----:B------:R-:W-:Y:S02]  /*5800*/  MUFU.EX2 R150, R150 ;  /* 0x0000009600967308 */ /* 0x000fe40000000800 */
[C---:B---3--:R-:W-:Y:S06]  /*5810*/  HMMA.16816.F32.BF16 R100, R4.reuse, R8, R100 ;  /* 0x000000080464723c */ /* 0x048fec0000041864 */
[----:B------:R-:W-:Y:S02]  /*5820*/  MUFU.EX2 R132, R132 ;  /* 0x0000008400847308 */ /* 0x000fe40000000800 */
[C---:B------:R-:W-:Y:S01]  /*5830*/  HMMA.16816.F32.BF16 R104, R4.reuse, R10, R104 ;  /* 0x0000000a0468723c */ /* 0x040fe20000041868 */
[----:B------:R-:W3:Y:S05]  /*5840*/  LDSM.16.MT88.4 R8, [R0+0xd800] ;  /* 0x00d800000008783b */ /* 0x000eea0000004200 */
[----:B------:R-:W-:Y:S02]  /*5850*/  MUFU.EX2 R233, R233 ;  /* 0x000000e900e97308 */ /* 0x000fe40000000800 */
[C---:B------:R-:W-:Y:S06]  /*5860*/  HMMA.16816.F32.BF16 R128, R4.reuse, R28, R128 ;  /* 0x0000001c0480723c */ /* 0x040fec0000041880 */
[----:B------:R-:W-:Y:S02]  /*5870*/  MUFU.EX2 R231, R231 ;  /* 0x000000e700e77308 */ /* 0x000fe40000000800 */
[C---:B------:R-:W-:Y:S01]  /*5880*/  HMMA.16816.F32.BF16 R124, R4.reuse, R30, R124 ;  /* 0x0000001e047c723c */ /* 0x040fe2000004187c */
[----:B------:R-:W-:Y:S07]  /*5890*/  LDSM.16.MT88.4 R28, [R59+0xd800] ;  /* 0x00d800003b1c783b */ /* 0x000fee0000004200 */
[C---:B------:R-:W-:Y:S08]  /*58a0*/  HMMA.16816.F32.BF16 R120, R4.reuse, R32, R120 ;  /* 0x000000200478723c */ /* 0x040ff00000041878 */
[C---:B------:R-:W-:Y:S01]  /*58b0*/  HMMA.16816.F32.BF16 R108, R4.reuse, R34, R108 ;  /* 0x00000022046c723c */ /* 0x040fe2000004186c */
[----:B------:R-:W-:Y:S07]  /*58c0*/  LDSM.16.MT88.4 R32, [R67+0xe000] ;  /* 0x00e000004320783b */ /* 0x000fee0000004200 */
[C---:B----4-:R-:W-:Y:S08]  /*58d0*/  HMMA.16816.F32.BF16 R116, R4.reuse, R20, R116 ;  /* 0x000000140474723c */ /* 0x050ff00000041874 */
[----:B------:R-:W-:Y:S01]  /*58e0*/  HMMA.16816.F32.BF16 R112, R4, R22, R112 ;  /* 0x000000160470723c */ /* 0x000fe20000041870 */
[----:B------:R-:W-:Y:S01]  /*58f0*/  F2FP.BF16.F32.PACK_AB R4, R141, R140 ;  /* 0x0000008c8d04723e */ /* 0x000fe200000010ff */
[----:B------:R-:W4:Y:S01]  /*5900*/  LDSM.16.MT88.4 R20, [R67+0x11800] ;  /* 0x011800004314783b */ /* 0x000f220000004200 */
[----:B------:R-:W-:-:S02]  /*5910*/  F2FP.BF16.F32.PACK_AB R5, R36, R37 ;  /* 0x000000252405723e */ /* 0x000fc400000010ff */
[----:B------:R-:W-:Y:S02]  /*5920*/  F2FP.BF16.F32.PACK_AB R6, R143, R142 ;  /* 0x0000008e8f06723e */ /* 0x000fe400000010ff */
[----:B------:R-:W-:-:S07]  /*5930*/  F2FP.BF16.F32.PACK_AB R7, R148, R27 ;  /* 0x0000001b9407723e */ /* 0x000fce00000010ff */
[C---:B-1----:R-:W-:Y:S08]  /*5940*/  HMMA.16816.F32.BF16 R128, R4.reuse, R16, R128 ;  /* 0x000000100480723c */ /* 0x042ff00000041880 */
[C---:B------:R-:W-:Y:S01]  /*5950*/  HMMA.16816.F32.BF16 R124, R4.reuse, R18, R124 ;  /* 0x00000012047c723c */ /* 0x040fe2000004187c */
[----:B------:R-:W1:Y:S07]  /*5960*/  LDSM.16.MT88.4 R16, [R59+0x11800] ;  /* 0x011800003b10783b */ /* 0x000e6e0000004200 */
[C---:B--2---:R-:W-:Y:S08]  /*5970*/  HMMA.16816.F32.BF16 R76, R4.reuse, R12, R76 ;  /* 0x0000000c044c723c */ /* 0x044ff0000004184c */
[C---:B------:R-:W-:Y:S01]  /*5980*/  HMMA.16816.F32.BF16 R80, R4.reuse, R14, R80 ;  /* 0x0000000e0450723c */ /* 0x040fe20000041850 */
[----:B------:R-:W2:Y:S07]  /*5990*/  LDSM.16.MT88.4 R12, [R42+0x11800] ;  /* 0x011800002a0c783b */ /* 0x000eae0000004200 */
[C---:B---3--:R-:W-:Y:S08]  /*59a0*/  HMMA.16816.F32.BF16 R84, R4.reuse, R8, R84 ;  /* 0x000000080454723c */ /* 0x048ff00000041854 */
[C---:B------:R-:W-:Y:S01]  /*59b0*/  HMMA.16816.F32.BF16 R88, R4.reuse, R10, R88 ;  /* 0x0000000a0458723c */ /* 0x040fe20000041858 */
[----:B------:R-:W3:Y:S07]  /*59c0*/  LDSM.16.MT88.4 R8, [R0+0x11800] ;  /* 0x011800000008783b */ /* 0x000eee0000004200 */
[C---:B----4-:R-:W-:Y:S08]  /*59d0*/  HMMA.16816.F32.BF16 R92, R4.reuse, R20, R92 ;  /* 0x00000014045c723c */ /* 0x050ff0000004185c */
        /* <DEDUP_REMOVED lines=9> */
[C---:B------:R-:W-:Y:S01]  /*5a70*/  HMMA.16816.F32.BF16 R96, R4.reuse, R22, R96 ;  /* 0x000000160460723c */ /* 0x040fe20000041860 */
[----:B------:R-:W-:Y:S07]  /*5a80*/  LDSM.16.MT88.4 R20, [R42+0xe000] ;  /* 0x00e000002a14783b */ /* 0x000fee0000004200 */
[C---:B------:R-:W-:Y:S08]  /*5a90*/  HMMA.16816.F32.BF16 R68, R4.reuse, R28, R68 ;  /* 0x0000001c0444723c */ /* 0x040ff00000041844 */
[----:B------:R-:W-:Y:S01]  /*5aa0*/  HMMA.16816.F32.BF16 R72, R4, R30, R72 ;  /* 0x0000001e0448723c */ /* 0x000fe20000041848 */
[----:B------:R-:W4:Y:S01]  /*5ab0*/  LDSM.16.MT88.4 R28, [R59+0xe000] ;  /* 0x00e000003b1c783b */ /* 0x000f220000004200 */
[----:B------:R-:W-:-:S02]  /*5ac0*/  F2FP.BF16.F32.PACK_AB R4, R176, R149 ;  /* 0x00000095b004723e */ /* 0x000fc400000010ff */
[----:B------:R-:W-:Y:S02]  /*5ad0*/  F2FP.BF16.F32.PACK_AB R5, R168, R145 ;  /* 0x00000091a805723e */ /* 0x000fe400000010ff */
        /* <DEDUP_REMOVED lines=11> */
[----:B------:R-:W-:Y:S01]  /*5b90*/  HMMA.16816.F32.BF16 R128, R4, R32, R128 ;  /* 0x000000200480723c */ /* 0x000fe20000041880 */
[-CC-:B------:R-:W-:Y:S01]  /*5ba0*/  FFMA.FTZ R32, R186, R66.reuse, -R65.reuse ;  /* 0x00000042ba207223 */ /* 0x180fe20000010841 */
[----:B------:R-:W-:-:S05]  /*5bb0*/  FFMA.FTZ R33, R184, R66, -R65 ;  /* 0x00000042b8217223 */ /* 0x000fca0000010841 */
[----:B------:R-:W-:Y:S01]  /*5bc0*/  MUFU.EX2 R32, R32 ;  /* 0x0000002000207308 */ /* 0x000fe20000000800 */
[----:B------:R-:W-:Y:S01]  /*5bd0*/  HMMA.16816.F32.BF16 R124, R4, R34, R124 ;  /* 0x00000022047c723c */ /* 0x000fe2000004187c */
[-C--:B------:R-:W-:Y:S01]  /*5be0*/  FFMA.FTZ R34, R182, R66.reuse, -R65 ;  /* 0x00000042b6227223 */ /* 0x080fe20000010841 */
[----:B------:R-:W-:-:S05]  /*5bf0*/  FFMA.FTZ R35, R178, R66, -R139 ;  /* 0x00000042b2237223 */ /* 0x000fca000001088b */
[----:B------:R-:W-:Y:S01]  /*5c00*/  MUFU.EX2 R33, R33 ;  /* 0x0000002100217308 */ /* 0x000fe20000000800 */
[C---:B----4-:R-:W-:Y:S07]  /*5c10*/  HMMA.16816.F32.BF16 R68, R4.reuse, R28, R68 ;  /* 0x0000001c0444723c */ /* 0x050fee0000041844 */
[----:B------:R-:W-:Y:S01]  /*5c20*/  MUFU.EX2 R34, R34 ;  /* 0x0000002200227308 */ /* 0x000fe20000000800 */
[C---:B------:R-:W-:Y:S01]  /*5c30*/  HMMA.16816.F32.BF16 R72, R4.reuse, R30, R72 ;  /* 0x0000001e0448723c */ /* 0x040fe20000041848 */
[----:B------:R-:W-:Y:S06]  /*5c40*/  LDSM.16.MT88.4 R28, [R67+0xe800] ;  /* 0x00e80000431c783b */ /* 0x000fec0000004200 */
[----:B------:R-:W4:Y:S01]  /*5c50*/  MUFU.EX2 R35, R35 ;  /* 0x0000002300237308 */ /* 0x000f220000000800 */
[C---:B------:R-:W-:Y:S08]  /*5c60*/  HMMA.16816.F32.BF16 R76, R4.reuse, R20, R76 ;  /* 0x00000014044c723c */ /* 0x040ff0000004184c */
[C---:B------:R-:W-:Y:S01]  /*5c70*/  HMMA.16816.F32.BF16 R80, R4.reuse, R22, R80 ;  /* 0x000000160450723c */ /* 0x040fe20000041850 */
[----:B------:R-:W5:Y:S07]  /*5c80*/  LDSM.16.MT88.4 R20, [R42+0xe800] ;  /* 0x00e800002a14783b */ /* 0x000f6e0000004200 */
[C---:B-1----:R-:W-:Y:S08]  /*5c90*/  HMMA.16816.F32.BF16 R120, R4.reuse, R16, R120 ;  /* 0x000000100478723c */ /* 0x042ff00000041878 */
[C---:B------:R-:W-:Y:S01]  /*5ca0*/  HMMA.16816.F32.BF16 R108, R4.reuse, R18, R108 ;  /* 0x00000012046c723c */ /* 0x040fe2000004186c */
[----:B------:R-:W1:Y:S07]  /*5cb0*/  LDSM.16.MT88.4 R16, [R0+0xe800] ;  /* 0x00e800000010783b */ /* 0x000e6e0000004200 */
[C---:B--2---:R-:W-:Y:S08]  /*5cc0*/  HMMA.16816.F32.BF16 R116, R4.reuse, R12, R116 ;  /* 0x0000000c0474723c */ /* 0x044ff00000041874 */
[----:B------:R-:W-:Y:S01]  /*5cd0*/  HMMA.16816.F32.BF16 R112, R4, R14, R112 ;  /* 0x0000000e0470723c */ /* 0x000fe20000041870 */
[----:B----4-:R-:W-:Y:S01]  /*5ce0*/  F2FP.BF16.F32.PACK_AB R4, R174, R35 ;  /* 0x00000023ae04723e */ /* 0x010fe200000010ff */
[----:B------:R-:W2:Y:S01]  /*5cf0*/  LDSM.16.MT88.4 R12, [R67+0x12800] ;  /* 0x01280000430c783b */ /* 0x000ea20000004200 */
[----:B------:R-:W-:-:S02]  /*5d00*/  F2FP.BF16.F32.PACK_AB R5, R33, R32 ;  /* 0x000000202105723e */ /* 0x000fc400000010ff */
[----:B------:R-:W-:Y:S02]  /*5d10*/  F2FP.BF16.F32.PACK_AB R6, R170, R153 ;  /* 0x00000099aa06723e */ /* 0x000fe400000010ff */
[----:B------:R-:W-:-:S07]  /*5d20*/  F2FP.BF16.F32.PACK_AB R7, R155, R34 ;  /* 0x000000229b07723e */ /* 0x000fce00000010ff */
[C---:B---3--:R-:W-:Y:S08]  /*5d30*/  HMMA.16816.F32.BF16 R68, R4.reuse, R8, R68 ;  /* 0x000000080444723c */ /* 0x048ff00000041844 */
[C---:B------:R-:W-:Y:S01]  /*5d40*/  HMMA.16816.F32.BF16 R72, R4.reuse, R10, R72 ;  /* 0x0000000a0448723c */ /* 0x040fe20000041848 */
[----:B------:R-:W3:Y:S07]  /*5d50*/  LDSM.16.MT88.4 R8, [R59+0x12800] ;  /* 0x012800003b08783b */ /* 0x000eee0000004200 */
[C---:B-----5:R-:W-:Y:S08]  /*5d60*/  HMMA.16816.F32.BF16 R76, R4.reuse, R20, R76 ;  /* 0x00000014044c723c */ /* 0x060ff0000004184c */
[C---:B------:R-:W-:Y:S01]  /*5d70*/  HMMA.16816.F32.BF16 R80, R4.reuse, R22, R80 ;  /* 0x000000160450723c */ /* 0x040fe20000041850 */
[----:B------:R-:W4:Y:S07]  /*5d80*/  LDSM.16.MT88.4 R20, [R42+0x12800] ;  /* 0x012800002a14783b */ /* 0x000f2e0000004200 */
[C---:B-1----:R-:W-:Y:S08]  /*5d90*/  HMMA.16816.F32.BF16 R84, R4.reuse, R16, R84 ;  /* 0x000000100454723c */ /* 0x042ff00000041854 */
[C---:B------:R-:W-:Y:S01]  /*5da0*/  HMMA.16816.F32.BF16 R88, R4.reuse, R18, R88 ;  /* 0x000000120458723c */ /* 0x040fe20000041858 */
[----:B------:R-:W1:Y:S07]  /*5db0*/  LDSM.16.MT88.4 R16, [R0+0x12800] ;  /* 0x012800000010783b */ /* 0x000e6e0000004200 */
[C---:B--2---:R-:W-:Y:S08]  /*5dc0*/  HMMA.16816.F32.BF16 R92, R4.reuse, R12, R92 ;  /* 0x0000000c045c723c */ /* 0x044ff0000004185c */
[C---:B---3--:R-:W-:Y:S08]  /*5dd0*/  HMMA.16816.F32.BF16 R100, R4.reuse, R8, R100 ;  /* 0x000000080464723c */ /* 0x048ff00000041864 */
[C---:B------:R-:W-:Y:S01]  /*5de0*/  HMMA.16816.F32.BF16 R104, R4.reuse, R10, R104 ;  /* 0x0000000a0468723c */ /* 0x040fe20000041868 */
[----:B------:R-:W2:Y:S07]  /*5df0*/  LDSM.16.MT88.4 R8, [R42+0xf000] ;  /* 0x00f000002a08783b */ /* 0x000eae0000004200 */
[C---:B------:R-:W-:Y:S01]  /*5e00*/  HMMA.16816.F32.BF16 R96, R4.reuse, R14, R96 ;  /* 0x0000000e0460723c */ /* 0x040fe20000041860 */
[----:B------:R-:W3:Y:S07]  /*5e10*/  LDSM.16.MT88.4 R12, [R59+0xf000] ;  /* 0x00f000003b0c783b */ /* 0x000eee0000004200 */
[C---:B------:R-:W-:Y:S08]  /*5e20*/  HMMA.16816.F32.BF16 R128, R4.reuse, R28, R128 ;  /* 0x0000001c0480723c */ /* 0x040ff00000041880 */
[C---:B------:R-:W-:Y:S01]  /*5e30*/  HMMA.16816.F32.BF16 R124, R4.reuse, R30, R124 ;  /* 0x0000001e047c723c */ /* 0x040fe2000004187c */
[----:B------:R-:W-:Y:S07]  /*5e40*/  LDSM.16.MT88.4 R28, [R67+0xf000] ;  /* 0x00f00000431c783b */ /* 0x000fee0000004200 */
[C---:B----4-:R-:W-:Y:S08]  /*5e50*/  HMMA.16816.F32.BF16 R120, R4.reuse, R20, R120 ;  /* 0x000000140478723c */ /* 0x050ff00000041878 */
[C---:B------:R-:W-:Y:S01]  /*5e60*/  HMMA.16816.F32.BF16 R108, R4.reuse, R22, R108 ;  /* 0x00000016046c723c */ /* 0x040fe2000004186c */
[----:B------:R-:W4:Y:S07]  /*5e70*/  LDSM.16.MT88.4 R20, [R0+0xf000] ;  /* 0x00f000000014783b */ /* 0x000f2e0000004200 */
[C---:B-1----:R-:W-:Y:S08]  /*5e80*/  HMMA.16816.F32.BF16 R116, R4.reuse, R16, R116 ;  /* 0x000000100474723c */ /* 0x042ff00000041874 */
[----:B------:R-:W-:Y:S01]  /*5e90*/  HMMA.16816.F32.BF16 R112, R4, R18, R112 ;  /* 0x000000120470723c */ /* 0x000fe20000041870 */
[----:B------:R-:W-:Y:S01]  /*5ea0*/  F2FP.BF16.F32.PACK_AB R4, R161, R158 ;  /* 0x0000009ea104723e */ /* 0x000fe200000010ff */
[----:B------:R-:W-:Y:S01]  /*5eb0*/  LDSM.16.MT88.4 R16, [R67+0x13000] ;  /* 0x013000004310783b */ /* 0x000fe20000004200 */
[----:B------:R-:W-:-:S02]  /*5ec0*/  F2FP.BF16.F32.PACK_AB R5, R162, R157 ;  /* 0x0000009da205723e */ /* 0x000fc400000010ff */
[----:B------:R-:W-:Y:S02]  /*5ed0*/  F2FP.BF16.F32.PACK_AB R6, R163, R154 ;  /* 0x0000009aa306723e */ /* 0x000fe400000010ff */
[----:B------:R-:W-:-:S07]  /*5ee0*/  F2FP.BF16.F32.PACK_AB R7, R150, R159 ;  /* 0x0000009f9607723e */ /* 0x000fce00000010ff */
[C---:B--2---:R-:W-:Y:S08]  /*5ef0*/  HMMA.16816.F32.BF16 R76, R4.reuse, R8, R76 ;  /* 0x00000008044c723c */ /* 0x044ff0000004184c */
[C---:B------:R-:W-:Y:S01]  /*5f00*/  HMMA.16816.F32.BF16 R80, R4.reuse, R10, R80 ;  /* 0x0000000a0450723c */ /* 0x040fe20000041850 */
[----:B------:R-:W1:Y:S07]  /*5f10*/  LDSM.16.MT88.4 R8, [R42+0x13000] ;  /* 0x013000002a08783b */ /* 0x000e6e0000004200 */
[C---:B---3--:R-:W-:Y:S08]  /*5f20*/  HMMA.16816.F32.BF16 R68, R4.reuse, R12, R68 ;  /* 0x0000000c0444723c */ /* 0x048ff00000041844 */
[C---:B------:R-:W-:Y:S01]  /*5f30*/  HMMA.16816.F32.BF16 R72, R4.reuse, R14, R72 ;  /* 0x0000000e0448723c */ /* 0x040fe20000041848 */
[----:B------:R-:W2:Y:S07]  /*5f40*/  LDSM.16.MT88.4 R12, [R59+0x13000] ;  /* 0x013000003b0c783b */ /* 0x000eae0000004200 */
[C---:B----4-:R-:W-:Y:S08]  /*5f50*/  HMMA.16816.F32.BF16 R84, R4.reuse, R20, R84 ;  /* 0x000000140454723c */ /* 0x050ff00000041854 */
[C---:B------:R-:W-:Y:S01]  /*5f60*/  HMMA.16816.F32.BF16 R88, R4.reuse, R22, R88 ;  /* 0x000000160458723c */ /* 0x040fe20000041858 */
[----:B------:R-:W3:Y:S07]  /*5f70*/  LDSM.16.MT88.4 R20, [R0+0x13000] ;  /* 0x013000000014783b */ /* 0x000eee0000004200 */
[----:B------:R-:W-:Y:S01]  /*5f80*/  HMMA.16816.F32.BF16 R124, R4, R30, R124 ;  /* 0x0000001e047c723c */ /* 0x000fe2000004187c */
[-C--:B------:R-:W-:Y:S01]  /*5f90*/  FFMA.FTZ R31, R136, R66.reuse, -R139 ;  /* 0x00000042881f7223 */ /* 0x080fe2000001088b */
[-C--:B------:R-:W-:Y:S01]  /*5fa0*/  FFMA.FTZ R30, R138, R66.reuse, -R65 ;  /* 0x000000428a1e7223 */ /* 0x080fe20000010841 */
[----:B------:R-:W-:-:S04]  /*5fb0*/  FFMA.FTZ R136, R137, R66, -R139 ;  /* 0x0000004289887223 */ /* 0x000fc8000001088b */
[----:B------:R-:W4:Y:S01]  /*5fc0*/  MUFU.EX2 R31, R31 ;  /* 0x0000001f001f7308 */ /* 0x000f220000000800 */
[C---:B-1----:R-:W-:Y:S07]  /*5fd0*/  HMMA.16816.F32.BF16 R120, R4.reuse, R8, R120 ;  /* 0x000000080478723c */ /* 0x042fee0000041878 */
[----:B------:R-:W-:Y:S01]  /*5fe0*/  MUFU.EX2 R30, R30 ;  /* 0x0000001e001e7308 */ /* 0x000fe20000000800 */
[C---:B------:R-:W-:Y:S01]  /*5ff0*/  HMMA.16816.F32.BF16 R108, R4.reuse, R10, R108 ;  /* 0x0000000a046c723c */ /* 0x040fe2000004186c */
[----:B------:R-:W1:Y:S06]  /*6000*/  LDSM.16.MT88.4 R8, [R59+0xf800] ;  /* 0x00f800003b08783b */ /* 0x000e6c0000004200 */
[----:B------:R-:W5:Y:S01]  /*6010*/  MUFU.EX2 R136, R136 ;  /* 0x0000008800887308 */ /* 0x000f620000000800 */
[C---:B------:R-:W-:Y:S08]  /*6020*/  HMMA.16816.F32.BF16 R92, R4.reuse, R16, R92 ;  /* 0x00000010045c723c */ /* 0x040ff0000004185c */
[C---:B------:R-:W-:Y:S01]  /*6030*/  HMMA.16816.F32.BF16 R96, R4.reuse, R18, R96 ;  /* 0x000000120460723c */ /* 0x040fe20000041860 */
[----:B------:R-:W1:Y:S07]  /*6040*/  LDSM.16.MT88.4 R16, [R67+0xf800] ;  /* 0x00f800004310783b */ /* 0x000e6e0000004200 */
[C---:B--2---:R-:W-:Y:S08]  /*6050*/  HMMA.16816.F32.BF16 R100, R4.reuse, R12, R100 ;  /* 0x0000000c0464723c */ /* 0x044ff00000041864 */
[C---:B------:R-:W-:Y:S01]  /*6060*/  HMMA.16816.F32.BF16 R104, R4.reuse, R14, R104 ;  /* 0x0000000e0468723c */ /* 0x040fe20000041868 */
[----:B------:R-:W2:Y:S07]  /*6070*/  LDSM.16.MT88.4 R12, [R67+0x13800] ;  /* 0x01380000430c783b */ /* 0x000eae0000004200 */
[----:B------:R-:W-:Y:S01]  /*6080*/  HMMA.16816.F32.BF16 R128, R4, R28, R128 ;  /* 0x0000001c0480723c */ /* 0x000fe20000041880 */
[-CC-:B------:R-:W-:Y:S01]  /*6090*/  FFMA.FTZ R28, R146, R66.reuse, -R65.reuse ;  /* 0x00000042921c7223 */ /* 0x180fe20000010841 */
[----:B------:R-:W-:-:S05]  /*60a0*/  FFMA.FTZ R29, R144, R66, -R65 ;  /* 0x00000042901d7223 */ /* 0x000fca0000010841 */
[----:B------:R-:W-:Y:S01]  /*60b0*/  MUFU.EX2 R28, R28 ;  /* 0x0000001c001c7308 */ /* 0x000fe20000000800 */
[----:B---3--:R-:W-:Y:S01]  /*60c0*/  HMMA.16816.F32.BF16 R116, R4, R20, R116 ;  /* 0x000000140474723c */ /* 0x008fe20000041874 */
[----:B------:R-:W-:-:S04]  /*60d0*/  FADD.FTZ R20, R44, R47 ;  /* 0x0000002f2c147221 */ /* 0x000fc80000010000 */
[----:B------:R-:W-:Y:S02]  /*60e0*/  FADD.FTZ R20, R43, R20 ;  /* 0x000000142b147221 */ /* 0x000fe40000010000 */
[----:B------:R-:W3:Y:S01]  /*60f0*/  MUFU.EX2 R29, R29 ;  /* 0x0000001d001d7308 */ /* 0x000ee20000000800 */
[----:B------:R-:W-:Y:S01]  /*6100*/  HMMA.16816.F32.BF16 R112, R4, R22, R112 ;  /* 0x000000160470723c */ /* 0x000fe20000041870 */
[----:B----4-:R-:W-:Y:S01]  /*6110*/  F2FP.BF16.F32.PACK_AB R4, R132, R31 ;  /* 0x0000001f8404723e */ /* 0x010fe200000010ff */
[----:B------:R-:W-:Y:S01]  /*6120*/  FADD.FTZ R22, R46, R49 ;  /* 0x000000312e167221 */ /* 0x000fe20000010000 */
[----:B-----5:R-:W-:Y:S01]  /*6130*/  F2FP.BF16.F32.PACK_AB R6, R233, R136 ;  /* 0x00000088e906723e */ /* 0x020fe200000010ff */
[----:B------:R-:W-:Y:S01]  /*6140*/  FADD.FTZ R39, R39, R20 ;  /* 0x0000001427277221 */ /* 0x000fe20000010000 */
[----:B------:R-:W-:Y:S01]  /*6150*/  F2FP.BF16.F32.PACK_AB R7, R231, R30 ;  /* 0x0000001ee707723e */ /* 0x000fe200000010ff */
[----:B------:R-:W-:Y:S02]  /*6160*/  FADD.FTZ R22, R45, R22 ;  /* 0x000000162d167221 */ /* 0x000fe40000010000 */
[----:B------:R-:W-:-:S02]  /*6170*/  FADD.FTZ R38, R38, R39 ;  /* 0x0000002726267221 */ /* 0x000fc40000010000 */
[----:B------:R-:W-:Y:S02]  /*6180*/  FADD.FTZ R21, R41, R22 ;  /* 0x0000001629157221 */ /* 0x000fe40000010000 */
[----:B------:R-:W-:Y:S02]  /*6190*/  FADD.FTZ R37, R37, R38 ;  /* 0x0000002625257221 */ /* 0x000fe40000010000 */
[----:B------:R-:W-:Y:S01]  /*61a0*/  FADD.FTZ R21, R40, R21 ;  /* 0x0000001528157221 */ /* 0x000fe20000010000 */
[----:B---3--:R-:W-:Y:S01]  /*61b0*/  F2FP.BF16.F32.PACK_AB R5, R29, R28 ;  /* 0x0000001c1d05723e */ /* 0x008fe200000010ff */
[----:B------:R-:W-:Y:S02]  /*61c0*/  FADD.FTZ R36, R36, R37 ;  /* 0x0000002524247221 */ /* 0x000fe40000010000 */
[----:B------:R-:W-:Y:S02]  /*61d0*/  FADD.FTZ R140, R140, R21 ;  /* 0x000000158c8c7221 */ /* 0x000fe40000010000 */
[----:B------:R-:W-:-:S02]  /*61e0*/  FADD.FTZ R27, R27, R36 ;  /* 0x000000241b1b7221 */ /* 0x000fc40000010000 */
[----:B------:R-:W-:Y:S01]  /*61f0*/  FADD.FTZ R141, R141, R140 ;  /* 0x0000008c8d8d7221 */ /* 0x000fe20000010000 */
[C---:B-1----:R-:W-:Y:S01]  /*6200*/  HMMA.16816.F32.BF16 R68, R4.reuse, R8, R68 ;  /* 0x000000080444723c */ /* 0x042fe20000041844 */
[----:B------:R-:W-:Y:S02]  /*6210*/  FADD.FTZ R148, R148, R27 ;  /* 0x0000001b94947221 */ /* 0x000fe40000010000 */
[----:B------:R-:W-:Y:S02]  /*6220*/  FADD.FTZ R20, R142, R141 ;  /* 0x0000008d8e147221 */ /* 0x000fe40000010000 */
[----:B------:R-:W-:Y:S02]  /*6230*/  FADD.FTZ R145, R145, R148 ;  /* 0x0000009491917221 */ /* 0x000fe40000010000 */
[----:B------:R-:W-:Y:S01]  /*6240*/  FADD.FTZ R20, R143, R20 ;  /* 0x000000148f147221 */ /* 0x000fe20000010000 */
[----:B------:R-:W-:Y:S01]  /*6250*/  HMMA.16816.F32.BF16 R72, R4, R10, R72 ;  /* 0x0000000a0448723c */ /* 0x000fe20000041848 */
[----:B------:R-:W1:Y:S01]  /*6260*/  LDSM.16.MT88.4 R8, [R42+0x13800] ;  /* 0x013800002a08783b */ /* 0x000e620000004200 */
[----:B------:R-:W-:Y:S01]  /*6270*/  FADD.FTZ R168, R168, R145 ;  /* 0x00000091a8a87221 */ /* 0x000fe20000010000 */
[----:B------:R-:W-:-:S04]  /*6280*/  FADD.FTZ R149, R149, R20 ;  /* 0x0000001495957221 */ /* 0x000fc80000010000 */
[----:B------:R-:W-:Y:S01]  /*6290*/  FADD.FTZ R176, R176, R149 ;  /* 0x00000095b0b07221 */ /* 0x000fe20000010000 */
[----:B------:R-:W-:Y:S03]  /*62a0*/  HMMA.16816.F32.BF16 R128, R4, R16, R128 ;  /* 0x000000100480723c */ /* 0x000fe60000041880 */
[----:B------:R-:W-:-:S04]  /*62b0*/  FADD.FTZ R151, R151, R176 ;  /* 0x000000b097977221 */ /* 0x000fc80000010000 */
[----:B------:R-:W-:Y:S01]  /*62c0*/  FADD.FTZ R180, R180, R151 ;  /* 0x00000097b4b47221 */ /* 0x000fe20000010000 */
[----:B------:R-:W-:Y:S01]  /*62d0*/  HMMA.16816.F32.BF16 R124, R4, R18, R124 ;  /* 0x00000012047c723c */ /* 0x000fe2000004187c */
[----:B------:R-:W3:Y:S02]  /*62e0*/  LDSM.16.MT88.4 R16, [R59+0x13800] ;  /* 0x013800003b10783b */ /* 0x000ee40000004200 */
[----:B------:R-:W-:-:S04]  /*62f0*/  FADD.FTZ R35, R35, R180 ;  /* 0x000000b423237221 */ /* 0x000fc80000010000 */
[----:B------:R-:W-:Y:S01]  /*6300*/  FADD.FTZ R174, R174, R35 ;  /* 0x00000023aeae7221 */ /* 0x000fe20000010000 */
[C---:B--2---:R-:W-:Y:S08]  /*6310*/  HMMA.16816.F32.BF16 R92, R4.reuse, R12, R92 ;  /* 0x0000000c045c723c */ /* 0x044ff0000004185c */
[C---:B------:R-:W-:Y:S01]  /*6320*/  HMMA.16816.F32.BF16 R96, R4.reuse, R14, R96 ;  /* 0x0000000e0460723c */ /* 0x040fe20000041860 */
[----:B------:R-:W2:Y:S07]  /*6330*/  LDSM.16.MT88.4 R12, [R42+0xf800] ;  /* 0x00f800002a0c783b */ /* 0x000eae0000004200 */
[----:B-1----:R-:W-:Y:S01]  /*6340*/  HMMA.16816.F32.BF16 R120, R4, R8, R120 ;  /* 0x000000080478723c */ /* 0x002fe20000041878 */
[----:B------:R-:W-:-:S04]  /*6350*/  FADD.FTZ R9, R147, R168 ;  /* 0x000000a893097221 */ /* 0x000fc80000010000 */
[----:B------:R-:W-:-:S03]  /*6360*/  FADD.FTZ R9, R188, R9 ;  /* 0x00000009bc097221 */ /* 0x000fc60000010000 */
[----:B------:R-:W-:Y:S01]  /*6370*/  HMMA.16816.F32.BF16 R108, R4, R10, R108 ;  /* 0x0000000a046c723c */ /* 0x000fe2000004186c */
[----:B------:R-:W-:Y:S01]  /*6380*/  FADD.FTZ R32, R32, R9 ;  /* 0x0000000920207221 */ /* 0x000fe20000010000 */
[----:B------:R-:W-:-:S03]  /*6390*/  FADD.FTZ R9, R153, R174 ;  /* 0x000000ae99097221 */ /* 0x000fc60000010000 */
[----:B------:R-:W-:Y:S01]  /*63a0*/  FADD.FTZ R33, R33, R32 ;  /* 0x0000002021217221 */ /* 0x000fe20000010000 */
[----:B------:R-:W-:Y:S02]  /*63b0*/  FADD.FTZ R9, R170, R9 ;  /* 0x00000009aa097221 */ /* 0x000fe40000010000 */
[----:B---3--:R-:W-:Y:S02]  /*63c0*/  HMMA.16816.F32.BF16 R100, R4, R16, R100 ;  /* 0x000000100464723c */ /* 0x008fe40000041864 */
[----:B------:R-:W-:-:S04]  /*63d0*/  FADD.FTZ R158, R158, R9 ;  /* 0x000000099e9e7221 */ /* 0x000fc80000010000 */
[----:B------:R-:W-:Y:S02]  /*63e0*/  FADD.FTZ R161, R161, R158 ;  /* 0x0000009ea1a17221 */ /* 0x000fe40000010000 */
[C---:B------:R-:W-:Y:S01]  /*63f0*/  HMMA.16816.F32.BF16 R104, R4.reuse, R18, R104 ;  /* 0x000000120468723c */ /* 0x040fe20000041868 */
[----:B------:R-:W1:Y:S07]  /*6400*/  LDSM.16.MT88.4 R16, [R0+0xf800] ;  /* 0x00f800000010783b */ /* 0x000e6e0000004200 */
[C---:B--2---:R-:W-:Y:S08]  /*6410*/  HMMA.16816.F32.BF16 R76, R4.reuse, R12, R76 ;  /* 0x0000000c044c723c */ /* 0x044ff0000004184c */
[----:B------:R-:W-:Y:S01]  /*6420*/  HMMA.16816.F32.BF16 R80, R4, R14, R80 ;  /* 0x0000000e0450723c */ /* 0x000fe20000041850 */
[----:B------:R2:W3:Y:S02]  /*6430*/  LDSM.16.MT88.4 R12, [R0+0x13800] ;  /* 0x01380000000c783b */ /* 0x0004e40000004200 */
[----:B--2---:R-:W-:-:S05]  /*6440*/  FADD.FTZ R0, R34, R33 ;  /* 0x0000002122007221 */ /* 0x004fca0000010000 */
[----:B-1----:R-:W-:Y:S01]  /*6450*/  HMMA.16816.F32.BF16 R84, R4, R16, R84 ;  /* 0x000000100454723c */ /* 0x002fe20000041854 */
[----:B------:R-:W-:-:S04]  /*6460*/  FADD.FTZ R0, R155, R0 ;  /* 0x000000009b007221 */ /* 0x000fc80000010000 */
[----:B------:R-:W-:Y:S01]  /*6470*/  FADD.FTZ R157, R157, R0 ;  /* 0x000000009d9d7221 */ /* 0x000fe20000010000 */
[----:B------:R-:W-:Y:S02]  /*6480*/  FADD.FTZ R0, R154, R161 ;  /* 0x000000a19a007221 */ /* 0x000fe40000010000 */
[----:B------:R-:W-:Y:S01]  /*6490*/  HMMA.16816.F32.BF16 R88, R4, R18, R88 ;  /* 0x000000120458723c */ /* 0x000fe20000041858 */
[----:B------:R-:W-:Y:S01]  /*64a0*/  FADD.FTZ R162, R162, R157 ;  /* 0x0000009da2a27221 */ /* 0x000fe20000010000 */
[----:B------:R-:W-:-:S03]  /*64b0*/  FADD.FTZ R0, R163, R0 ;  /* 0x00000000a3007221 */ /* 0x000fc60000010000 */
[----:B------:R-:W-:Y:S01]  /*64c0*/  FADD.FTZ R9, R159, R162 ;  /* 0x000000a29f097221 */ /* 0x000fe20000010000 */
[----:B------:R-:W-:Y:S02]  /*64d0*/  FADD.FTZ R31, R31, R0 ;  /* 0x000000001f1f7221 */ /* 0x000fe40000010000 */
[----:B---3--:R-:W-:Y:S01]  /*64e0*/  HMMA.16816.F32.BF16 R116, R4, R12, R116 ;  /* 0x0000000c0474723c */ /* 0x008fe20000041874 */
[----:B------:R-:W-:Y:S01]  /*64f0*/  FADD.FTZ R9, R150, R9 ;  /* 0x0000000996097221 */ /* 0x000fe20000010000 */
[----:B------:R-:W-:-:S03]  /*6500*/  FADD.FTZ R31, R132, R31 ;  /* 0x0000001f841f7221 */ /* 0x000fc60000010000 */
[----:B------:R-:W-:Y:S01]  /*6510*/  FADD.FTZ R28, R28, R9 ;  /* 0x000000091c1c7221 */ /* 0x000fe20000010000 */
[----:B------:R-:W-:Y:S02]  /*6520*/  FADD.FTZ R136, R136, R31 ;  /* 0x0000001f88887221 */ /* 0x000fe40000010000 */
[----:B------:R-:W-:Y:S01]  /*6530*/  HMMA.16816.F32.BF16 R112, R4, R14, R112 ;  /* 0x0000000e0470723c */ /* 0x000fe20000041870 */
[----:B------:R-:W-:Y:S01]  /*6540*/  FADD.FTZ R29, R29, R28 ;  /* 0x0000001c1d1d7221 */ /* 0x000fe20000010000 */
[----:B------:R-:W-:-:S03]  /*6550*/  FADD.FTZ R233, R233, R136 ;  /* 0x00000088e9e97221 */ /* 0x000fc60000010000 */
[----:B------:R-:W-:-:S04]  /*6560*/  FADD.FTZ R30, R30, R29 ;  /* 0x0000001d1e1e7221 */ /* 0x000fc80000010000 */
[----:B------:R-:W-:Y:S01]  /*6570*/  FADD.FTZ R231, R231, R30 ;  /* 0x0000001ee7e77221 */ /* 0x000fe20000010000 */
[----:B------:R-:W-:Y:S10]  /*6580*/  @!P4 BRA `(.L_x_543) ;  /* 0x000000400010c947 */ /* 0x000ff40003800000 */
[----:B------:R-:W-:Y:S01]  /*6590*/  ISETP.NE.U32.AND P1, PT, R228, RZ, PT ;  /* 0x000000ffe400720c */ /* 0x000fe20003f25070 */
[C---:B------:R-:W-:Y:S01]  /*65a0*/  IMAD.SHL.U32 R209, R24.reuse, 0x20, RZ ;  /* 0x0000002018d17824 */ /* 0x040fe200078e00ff */
[----:B------:R-:W-:Y:S01]  /*65b0*/  SHF.L.U64.HI R210, R24, 0x5, R25 ;  /* 0x0000000518d27819 */ /* 0x000fe20000010219 */
[----:B------:R-:W-:Y:S01]  /*65c0*/  IMAD.MOV.U32 R0, RZ, RZ, R133 ;  /* 0x000000ffff007224 */ /* 0x000fe200078e0085 */
[----:B------:R-:W-:Y:S01]  /*65d0*/  ISETP.NE.AND.EX P1, PT, R229, RZ, PT, P1 ;  /* 0x000000ffe500720c */ /* 0x000fe20003f25310 */
[----:B------:R-:W-:Y:S01]  /*65e0*/  IMAD.MOV.U32 R137, RZ, RZ, R134 ;  /* 0x000000ffff897224 */ /* 0x000fe200078e0086 */
[C---:B------:R-:W-:Y:S01]  /*65f0*/  IADD3 R220, PT, PT, -R26.reuse, 0x1, RZ ;  /* 0x000000011adc7810 */ /* 0x040fe20007ffe1ff */
[----:B------:R-:W-:-:S10]  /*6600*/  VIADD R221, R26, 0xfffffffe ;  /* 0xfffffffe1add7836 */ /* 0x000fd40000000000 */
.L_x_550:
[----:B------:R-:W1:Y:S01]  /*6610*/  S2R R199, SR_TID.X ;  /* 0x0000000000c77919 */ /* 0x000e620000002100 */
[----:B------:R-:W-:Y:S04]  /*6620*/  DEPBAR.LE SB0, 0x0 ;  /* 0x000080000000791a */ /* 0x000fe80000000000 */
[----:B------:R-:W-:Y:S05]  /*6630*/  WARPSYNC.ALL ;  /* 0x0000000000007948 */ /* 0x000fea0003800000 */
[----:B------:R-:W-:Y:S01]  /*6640*/  BAR.SYNC.DEFER_BLOCKING 0x0 ;  /* 0x0000000000007b1d */ /* 0x000fe20000010000 */
[----:B------:R-:W-:Y:S01]  /*6650*/  MOV R4, R215 ;  /* 0x000000d700047202 */ /* 0x000fe20000000f00 */
[----:B------:R-:W-:Y:S02]  /*6660*/  @!P1 IMAD.MOV.U32 R7, RZ, RZ, RZ ;  /* 0x000000ffff079224 */ /* 0x000fe400078e00ff */
[----:B------:R-:W-:Y:S03]  /*6670*/  IMAD.MOV.U32 R5, RZ, RZ, R214 ;  /* 0x000000ffff057224 */ /* 0x000fe600078e00d6 */
[----:B------:R-:W-:Y:S01]  /*6680*/  @!P1 IADD3 R7, P0, PT, RZ, -R7, RZ ;  /* 0x80000007ff079210 */ /* 0x000fe20007f1e0ff */
[----:B------:R-:W2:Y:S01]  /*6690*/  @!P1 LD.E R6, desc[UR4][R2.64+0x40] ;  /* 0x0000400402069980 */ /* 0x000ea2000c101900 */
[----:B------:R-:W-:Y:S01]  /*66a0*/  BSSY.RECONVERGENT B0, `(.L_x_544) ;  /* 0x0000045000007945 */ /* 0x000fe20003800200 */
[----:B--2---:R-:W-:Y:S05]  /*66b0*/  @!P1 IMAD.SHL.U32 R6, R6, 0x80, RZ ;  /* 0x0000008006069824 */ /* 0x004fea00078e00ff */
[----:B------:R-:W-:Y:S04]  /*66c0*/  @!P1 IADD3.X R6, PT, PT, RZ, ~R6, RZ, P0, !PT ;  /* 0x80000006ff069210 */ /* 0x000fe800007fe4ff */
[----:B------:R-:W-:Y:S04]  /*66d0*/  @!P1 SHF.R.S64 R7, R7, 0x1f, R6 ;  /* 0x0000001f07079819 */ /* 0x000fe80000001006 */
[----:B------:R-:W-:Y:S04]  /*66e0*/  @!P1 IADD3 R214, P0, PT, R214, R7, RZ ;  /* 0x00000007d6d69210 */ /* 0x000fe80007f1e0ff */
[----:B------:R-:W-:Y:S01]  /*66f0*/  @!P1 LEA.HI.X.SX32 R215, R6, R215, 0x1, P0 ;  /* 0x000000d706d79211 */ /* 0x000fe200000f0eff */
[----:B-1----:R-:W-:Y:S08]  /*6700*/  @!P1 BRA `(.L_x_545) ;  /* 0x0000000000f89947 */ /* 0x002ff00003800000 */
[----:B------:R-:W2:Y:S01]  /*6710*/  LD.E R13, desc[UR4][R2.64+0x170] ;  /* 0x00017004020d7980 */ /* 0x000ea2000c101900 */
[----:B------:R-:W-:Y:S03]  /*6720*/  IABS R9, R222 ;  /* 0x000000de00097213 */ /* 0x000fe60000000000 */
[----:B------:R-:W3:Y:S01]  /*6730*/  LD.E.64 R16, desc[UR4][R2.64+0x28] ;  /* 0x0000280402107980 */ /* 0x000ee2000c101b00 */
[-C--:B--2---:R-:W-:Y:S02]  /*6740*/  IABS R10, R13.reuse ;  /* 0x0000000d000a7213 */ /* 0x084fe40000000000 */
[-C--:B------:R-:W-:Y:S02]  /*6750*/  IABS R8, R13.reuse ;  /* 0x0000000d00087213 */ /* 0x080fe40000000000 */
[----:B------:R-:W1:Y:S02]  /*6760*/  I2F.RP R11, R10 ;  /* 0x0000000a000b7306 */ /* 0x000e640000209400 */
[----:B------:R-:W-:Y:S08]  /*6770*/  IADD3 R8, PT, PT, RZ, -R8, RZ ;  /* 0x80000008ff087210 */ /* 0x000ff00007ffe0ff */
[----:B-1----:R-:W1:Y:S02]  /*6780*/  MUFU.RCP R6, R11 ;  /* 0x0000000b00067308 */ /* 0x002e640000001000 */
[----:B-1----:R-:W-:Y:S02]  /*6790*/  VIADD R14, R6, 0xffffffe ;  /* 0x0ffffffe060e7836 */ /* 0x002fe40000000000 */
[----:B------:R-:W-:Y:S06]  /*67a0*/  VIADD R6, R222, 0xffffff80 ;  /* 0xffffff80de067836 */ /* 0x000fec0000000000 */
[----:B------:R-:W1:Y:S02]  /*67b0*/  F2I.FTZ.U32.TRUNC.NTZ R15, R14 ;  /* 0x0000000e000f7305 */ /* 0x000e64000021f000 */
[--C-:B-1----:R-:W-:Y:S02]  /*67c0*/  IMAD.MOV R7, RZ, RZ, -R15.reuse ;  /* 0x000000ffff077224 */ /* 0x102fe400078e0a0f */
[----:B------:R-:W-:Y:S02]  /*67d0*/  IMAD.MOV.U32 R14, RZ, RZ, RZ ;  /* 0x000000ffff0e7224 */ /* 0x000fe400078e00ff */
[----:B------:R-:W-:Y:S01]  /*67e0*/  IMAD R12, R7, R10, RZ ;  /* 0x0000000a070c7224 */ /* 0x000fe200078e02ff */
[----:B------:R-:W-:Y:S02]  /*67f0*/  IABS R7, R6 ;  /* 0x0000000600077213 */ /* 0x000fe40000000000 */
[----:B------:R-:W-:Y:S01]  /*6800*/  LOP3.LUT R6, R6, R13, RZ, 0x3c, !PT ;  /* 0x0000000d06067212 */ /* 0x000fe200078e3cff */
[----:B------:R-:W-:Y:S02]  /*6810*/  IMAD.HI.U32 R12, R15, R12, R14 ;  /* 0x0000000c0f0c7227 */ /* 0x000fe400078e000e */
[----:B------:R-:W2:Y:S01]  /*6820*/  LD.E.64 R14, desc[UR4][R2.64+0x40] ;  /* 0x00004004020e7980 */ /* 0x000ea2000c101b00 */
[----:B------:R-:W-:Y:S03]  /*6830*/  ISETP.GE.AND P0, PT, R6, RZ, PT ;  /* 0x000000ff0600720c */ /* 0x000fe60003f06270 */
[C---:B------:R-:W-:Y:S04]  /*6840*/  IMAD.HI.U32 R11, R12.reuse, R7, RZ ;  /* 0x000000070c0b7227 */ /* 0x040fe800078e00ff */
[----:B------:R-:W-:Y:S04]  /*6850*/  IMAD.HI.U32 R12, R12, R9, RZ ;  /* 0x000000090c0c7227 */ /* 0x000fe800078e00ff */
[-C--:B------:R-:W-:Y:S02]  /*6860*/  IMAD R7, R11, R8.reuse, R7 ;  /* 0x000000080b077224 */ /* 0x080fe400078e0207 */
[----:B------:R-:W-:Y:S03]  /*6870*/  IMAD R9, R12, R8, R9 ;  /* 0x000000080c097224 */ /* 0x000fe600078e0209 */
[C---:B------:R-:W-:Y:S02]  /*6880*/  ISETP.GT.U32.AND P2, PT, R10.reuse, R7, PT ;  /* 0x000000070a00720c */ /* 0x040fe40003f44070 */
[----:B------:R-:W-:Y:S11]  /*6890*/  ISETP.GT.U32.AND P4, PT, R10, R9, PT ;  /* 0x000000090a00720c */ /* 0x000ff60003f84070 */
[--C-:B------:R-:W-:Y:S02]  /*68a0*/  @!P2 IMAD.IADD R7, R7, 0x1, -R10.reuse ;  /* 0x000000010707a824 */ /* 0x100fe400078e0a0a */
[----:B------:R-:W-:Y:S01]  /*68b0*/  @!P4 IADD3 R12, PT, PT, R12, 0x1, RZ ;  /* 0x000000010c0cc810 */ /* 0x000fe20007ffe0ff */
[----:B------:R-:W-:Y:S02]  /*68c0*/  @!P4 IMAD.IADD R9, R9, 0x1, -R10 ;  /* 0x000000010909c824 */ /* 0x000fe400078e0a0a */
[-C--:B------:R-:W-:Y:S01]  /*68d0*/  ISETP.GE.U32.AND P5, PT, R7, R10.reuse, PT ;  /* 0x0000000a0700720c */ /* 0x080fe20003fa6070 */
[----:B------:R-:W-:Y:S01]  /*68e0*/  @!P2 VIADD R11, R11, 0x1 ;  /* 0x000000010b0ba836 */ /* 0x000fe20000000000 */
[-C--:B------:R-:W-:Y:S02]  /*68f0*/  LOP3.LUT R7, R222, R13.reuse, RZ, 0x3c, !PT ;  /* 0x0000000dde077212 */ /* 0x080fe400078e3cff */
[----:B------:R-:W-:Y:S02]  /*6900*/  ISETP.GE.U32.AND P6, PT, R9, R10, PT ;  /* 0x0000000a0900720c */ /* 0x000fe40003fc6070 */
[----:B------:R-:W-:Y:S02]  /*6910*/  ISETP.GE.AND P3, PT, R7, RZ, PT ;  /* 0x000000ff0700720c */ /* 0x000fe40003f66270 */
[----:B------:R-:W-:Y:S02]  /*6920*/  ISETP.NE.AND P2, PT, R13, RZ, PT ;  /* 0x000000ff0d00720c */ /* 0x000fe40003f45270 */
[----:B------:R-:W-:Y:S03]  /*6930*/  LOP3.LUT R7, RZ, R13, RZ, 0x33, !PT ;  /* 0x0000000dff077212 */ /* 0x000fe600078e33ff */
[----:B------:R-:W-:Y:S04]  /*6940*/  @P5 VIADD R11, R11, 0x1 ;  /* 0x000000010b0b5836 */ /* 0x000fe80000000000 */
[----:B------:R-:W-:Y:S02]  /*6950*/  @P6 VIADD R12, R12, 0x1 ;  /* 0x000000010c0c6836 */ /* 0x000fe40000000000 */
[----:B------:R-:W-:Y:S03]  /*6960*/  @!P0 IMAD.MOV R11, RZ, RZ, -R11 ;  /* 0x000000ffff0b8224 */ /* 0x000fe600078e0a0b */
[----:B------:R-:W-:Y:S02]  /*6970*/  @!P3 IADD3 R12, PT, PT, -R12, RZ, RZ ;  /* 0x000000ff0c0cb210 */ /* 0x000fe40007ffe1ff */
[C---:B------:R-:W-:Y:S02]  /*6980*/  SEL R11, R7.reuse, R11, !P2 ;  /* 0x0000000b070b7207 */ /* 0x040fe40005000000 */
[----:B------:R-:W-:Y:S02]  /*6990*/  SEL R7, R7, R12, !P2 ;  /* 0x0000000c07077207 */ /* 0x000fe40005000000 */
[-C--:B------:R-:W-:Y:S02]  /*69a0*/  LEA R20, P2, R11, R224.reuse, 0x2 ;  /* 0x000000e00b147211 */ /* 0x080fe400078410ff */
[C---:B------:R-:W-:Y:S01]  /*69b0*/  LEA R18, P0, R7.reuse, R224, 0x2 ;  /* 0x000000e007127211 */ /* 0x040fe200078010ff */
[----:B------:R-:W-:Y:S01]  /*69c0*/  IMAD.IADD R8, R7, 0x1, -R11 ;  /* 0x0000000107087824 */ /* 0x000fe200078e0a0b */
[-C--:B------:R-:W-:Y:S02]  /*69d0*/  LEA.HI.X.SX32 R21, R11, R225.reuse, 0x2, P2 ;  /* 0x000000e10b157211 */ /* 0x080fe400010f16ff */
[----:B------:R-:W-:Y:S01]  /*69e0*/  LEA.HI.X.SX32 R19, R7, R225, 0x2, P0 ;  /* 0x000000e107137211 */ /* 0x000fe200000f16ff */
[----:B------:R-:W-:Y:S02]  /*69f0*/  IMAD R8, R13, R8, -0x80 ;  /* 0xffffff800d087424 */ /* 0x000fe400078e0208 */
[----:B------:R-:W4:Y:S03]  /*6a00*/  LD.E R10, desc[UR4][R20.64] ;  /* 0x00000004140a7980 */ /* 0x000f26000c101900 */
[----:B------:R-:W-:Y:S01]  /*6a10*/  SHF.R.S32.HI R7, RZ, 0x1f, R8 ;  /* 0x0000001fff077819 */ /* 0x000fe20000011408 */
[----:B------:R-:W4:Y:S01]  /*6a20*/  LD.E R9, desc[UR4][R18.64] ;  /* 0x0000000412097980 */ /* 0x000f22000c101900 */
[-C--:B--2---:R-:W-:Y:S02]  /*6a30*/  IMAD R6, R15, R8.reuse, RZ ;  /* 0x000000080f067224 */ /* 0x084fe400078e02ff */
[C---:B------:R-:W-:Y:S04]  /*6a40*/  IMAD.WIDE.U32 R12, R14.reuse, R8, RZ ;  /* 0x000000080e0c7225 */ /* 0x040fe800078e00ff */
[----:B------:R-:W-:Y:S05]  /*6a50*/  IMAD R6, R14, R7, R6 ;  /* 0x000000070e067224 */ /* 0x000fea00078e0206 */
[----:B------:R-:W-:Y:S01]  /*6a60*/  IADD3 R13, PT, PT, R13, R6, RZ ;  /* 0x000000060d0d7210 */ /* 0x000fe20007ffe0ff */
[----:B----4-:R-:W-:Y:S04]  /*6a70*/  IMAD.IADD R9, R10, 0x1, -R9 ;  /* 0x000000010a097824 */ /* 0x010fe800078e0a09 */
[----:B---3--:R-:W-:Y:S01]  /*6a80*/  IMAD R7, R17, R9, RZ ;  /* 0x0000000911077224 */ /* 0x008fe200078e02ff */
[----:B------:R-:W-:Y:S01]  /*6a90*/  SHF.R.S32.HI R6, RZ, 0x1f, R9 ;  /* 0x0000001fff067819 */ /* 0x000fe20000011409 */
[----:B------:R-:W-:Y:S04]  /*6aa0*/  IMAD.WIDE.U32 R12, R9, R16, R12 ;  /* 0x00000010090c7225 */ /* 0x000fe800078e000c */
[----:B------:R-:W-:Y:S01]  /*6ab0*/  IMAD R7, R16, R6, R7 ;  /* 0x0000000610077224 */ /* 0x000fe200078e0207 */
[C---:B------:R-:W-:Y:S03]  /*6ac0*/  LEA R214, P0, R12.reuse, R5, 0x1 ;  /* 0x000000050cd67211 */ /* 0x040fe600078008ff */
[----:B------:R-:W-:Y:S05]  /*6ad0*/  IMAD.IADD R7, R13, 0x1, R7 ;  /* 0x000000010d077824 */ /* 0x000fea00078e0207 */
[----:B------:R-:W-:Y:S02]  /*6ae0*/  LEA.HI.X R215, R12, R4, R7, 0x1, P0 ;  /* 0x000000040cd77211 */ /* 0x000fe400000f0c07 */
.L_x_545:
[----:B------:R-:W-:Y:S05]  /*6af0*/  BSYNC.RECONVERGENT B0 ;  /* 0x0000000000007941 */ /* 0x000fea0003800200 */
.L_x_544:
[----:B------:R-:W1:Y:S01]  /*6b00*/  S2UR UR6, SR_CgaCtaId ;  /* 0x00000000000679c3 */ /* 0x000e620000008800 */
[C---:B------:R-:W-:Y:S01]  /*6b10*/  IMAD.SHL.U32 R41, R199.reuse, 0x8, RZ ;  /* 0x00000008c7297824 */ /* 0x040fe200078e00ff */
[----:B------:R-:W-:Y:S01]  /*6b20*/  LOP3.LUT R40, R199, 0x38, RZ, 0xc0, !PT ;  /* 0x00000038c7287812 */ /* 0x000fe200078ec0ff */
[----:B------:R-:W-:Y:S01]  /*6b30*/  UMOV UR7, 0x400 ;  /* 0x0000040000077882 */ /* 0x000fe20000000000 */
[----:B------:R-:W-:Y:S01]  /*6b40*/  IADD3 R42, P0, PT, R209, R214, RZ ;  /* 0x000000d6d12a7210 */ /* 0x000fe20007f1e0ff */
[----:B------:R-:W-:Y:S01]  /*6b50*/  IMAD.SHL.U32 R203, R199, 0x40, RZ ;  /* 0x00000040c7cb7824 */ /* 0x000fe200078e00ff */
[----:B------:R-:W-:Y:S01]  /*6b60*/  LOP3.LUT R43, R40, 0x1c0, R41, 0xf8, !PT ;  /* 0x000001c0282b7812 */ /* 0x000fe200078ef829 */
[----:B------:R-:W-:Y:S01]  /*6b70*/  VIADD R220, R220, 0x1 ;  /* 0x00000001dcdc7836 */ /* 0x000fe20000000000 */
[----:B------:R-:W-:Y:S01]  /*6b80*/  LOP3.LUT R196, R41, 0x38, RZ, 0xc0, !PT ;  /* 0x0000003829c47812 */ /* 0x000fe200078ec0ff */
[----:B------:R-:W-:Y:S01]  /*6b90*/  BSSY.RECONVERGENT B1, `(.L_x_546) ;  /* 0x0000180000017945 */ /* 0x000fe20003800200 */
[----:B------:R-:W-:Y:S02]  /*6ba0*/  LOP3.LUT R132, R199, 0x8, RZ, 0xc0, !PT ;  /* 0x00000008c7847812 */ /* 0x000fe400078ec0ff */
[-C--:B------:R-:W-:Y:S01]  /*6bb0*/  LOP3.LUT R40, R43, R196.reuse, RZ, 0x3c, !PT ;  /* 0x000000c42b287212 */ /* 0x080fe200078e3cff */
[----:B------:R-:W-:Y:S01]  /*6bc0*/  IMAD.X R43, R210, 0x1, R215, P0 ;  /* 0x00000001d22b7824 */ /* 0x000fe200000e06d7 */
[-C--:B------:R-:W-:Y:S02]  /*6bd0*/  IADD3 R50, P0, PT, R42, R209.reuse, RZ ;  /* 0x000000d12a327210 */ /* 0x080fe40007f1e0ff */
[----:B------:R-:W-:Y:S02]  /*6be0*/  LOP3.LUT R40, R40, 0x1e00, R41, 0xf8, !PT ;  /* 0x00001e0028287812 */ /* 0x000fe400078ef829 */
[----:B------:R-:W-:Y:S01]  /*6bf0*/  SHF.R.U32.HI R200, RZ, 0x1, R199 ;  /* 0x00000001ffc87819 */ /* 0x000fe200000116c7 */
[--C-:B------:R-:W-:Y:S01]  /*6c00*/  IMAD.X R51, R43, 0x1, R210.reuse, P0 ;  /* 0x000000012b337824 */ /* 0x100fe200000e06d2 */
[-C--:B------:R-:W-:Y:S02]  /*6c10*/  IADD3 R48, P0, PT, R50, R209.reuse, RZ ;  /* 0x000000d132307210 */ /* 0x080fe40007f1e0ff */
[----:B------:R-:W-:Y:S01]  /*6c20*/  LOP3.LUT R133, R132, 0x1c0, R203, 0xf8, !PT ;  /* 0x000001c084857812 */ /* 0x000fe200078ef8cb */
[----:B-1----:R-:W-:Y:S02]  /*6c30*/  ULEA UR6, UR6, UR7, 0x18 ;  /* 0x0000000706067291 */ /* 0x002fe4000f8ec0ff */
[--C-:B------:R-:W-:Y:S01]  /*6c40*/  IMAD.X R49, R51, 0x1, R210.reuse, P0 ;  /* 0x0000000133317824 */ /* 0x100fe200000e06d2 */
[-C--:B------:R-:W-:Y:S02]  /*6c50*/  IADD3 R46, P0, PT, R48, R209.reuse, RZ ;  /* 0x000000d1302e7210 */ /* 0x080fe40007f1e0ff */
[----:B------:R-:W-:Y:S01]  /*6c60*/  LOP3.LUT R134, R200, 0x8, RZ, 0xc0, !PT ;  /* 0x00000008c8867812 */ /* 0x000fe200078ec0ff */
[----:B------:R-:W-:Y:S01]  /*6c70*/  IMAD.U32 R201, RZ, RZ, UR6 ;  /* 0x00000006ffc97e24 */ /* 0x000fe2000f8e00ff */
[----:B------:R-:W-:Y:S01]  /*6c80*/  LOP3.LUT R132, R203, 0x400, RZ, 0xc0, !PT ;  /* 0x00000400cb847812 */ /* 0x000fe200078ec0ff */
[--C-:B------:R-:W-:Y:S01]  /*6c90*/  IMAD.X R47, R49, 0x1, R210.reuse, P0 ;  /* 0x00000001312f7824 */ /* 0x100fe200000e06d2 */
[-C--:B------:R-:W-:Y:S01]  /*6ca0*/  IADD3 R44, P0, PT, R46, R209.reuse, RZ ;  /* 0x000000d12e2c7210 */ /* 0x080fe20007f1e0ff */
[----:B------:R-:W-:Y:S01]  /*6cb0*/  IMAD R227, R40, 0x2, R201 ;  /* 0x0000000228e37824 */ /* 0x000fe200078e02c9 */
[-C--:B------:R-:W-:Y:S01]  /*6cc0*/  LOP3.LUT R133, R133, R196.reuse, RZ, 0x3c, !PT ;  /* 0x000000c485857212 */ /* 0x080fe200078e3cff */
[----:B------:R-:W-:Y:S01]  /*6cd0*/  IMAD.SHL.U32 R40, R199, 0x20, RZ ;  /* 0x00000020c7287824 */ /* 0x000fe200078e00ff */
[--C-:B------:R-:W-:Y:S01]  /*6ce0*/  LOP3.LUT R135, R134, 0x1c0, R203.reuse, 0xf8, !PT ;  /* 0x000001c086877812 */ /* 0x100fe200078ef8cb */
[----:B------:R-:W-:Y:S01]  /*6cf0*/  IMAD.X R45, R47, 0x1, R210, P0 ;  /* 0x000000012f2d7824 */ /* 0x000fe200000e06d2 */
[----:B------:R-:W-:Y:S01]  /*6d00*/  @!PT LDS RZ, [RZ] ;  /* 0x00000000fffff984 */ /* 0x000fe20000000800 */
[----:B------:R-:W-:Y:S01]  /*6d10*/  @!PT LDS RZ, [RZ] ;  /* 0x00000000fffff984 */ /* 0x000fe20000000800 */
[----:B------:R-:W-:Y:S01]  /*6d20*/  @!PT LDS RZ, [RZ] ;  /* 0x00000000fffff984 */ /* 0x000fe20000000800 */
[----:B------:R-:W-:Y:S01]  /*6d30*/  LDGSTS.E.BYPASS.LTC128B.128 [R227+0xc000], desc[UR4][R214.64] ;  /* 0x0c000000d6e37fae */ /* 0x000fe2000b981a04 */
[----:B------:R-:W-:Y:S01]  /*6d40*/  IMAD R132, R133, 0x2, R132 ;  /* 0x0000000285847824 */ /* 0x000fe200078e0284 */
[----:B------:R-:W-:Y:S03]  /*6d50*/  LOP3.LUT R198, R40, 0x7c00, RZ, 0xc0, !PT ;  /* 0x00007c0028c67812 */ /* 0x000fe600078ec0ff */
[----:B------:R-:W-:Y:S01]  /*6d60*/  LDGSTS.E.BYPASS.LTC128B.128 [R227+0x10000], desc[UR4][R214.64+0x80] ;  /* 0x10000080d6e37fae */ /* 0x000fe2000b981a04 */
[----:B------:R-:W-:Y:S01]  /*6d70*/  LOP3.LUT R138, R135, R196, RZ, 0x3c, !PT ;  /* 0x000000c4878a7212 */ /* 0x000fe200078e3cff */
[----:B------:R-:W-:Y:S01]  /*6d80*/  IMAD.IADD R187, R201, 0x1, R132 ;  /* 0x00000001c9bb7824 */ /* 0x000fe200078e0284 */
[----:B------:R-:W-:Y:S02]  /*6d90*/  LOP3.LUT R133, R198, 0x200, R203, 0xf8, !PT ;  /* 0x00000200c6857812 */ /* 0x000fe400078ef8cb */
[----:B------:R-:W-:Y:S01]  /*6da0*/  LDGSTS.E.BYPASS.LTC128B.128 [R227+0xc800], desc[UR4][R42.64] ;  /* 0x0c8000002ae37fae */ /* 0x000fe2000b981a04 */
[----:B------:R-:W-:Y:S02]  /*6db0*/  LOP3.LUT P2, RZ, R199, 0x4, RZ, 0xc0, !PT ;  /* 0x00000004c7ff7812 */ /* 0x000fe4000784c0ff */
[----:B------:R-:W-:Y:S02]  /*6dc0*/  LOP3.LUT R134, R133, R138, RZ, 0xfc, !PT ;  /* 0x0000008a85867212 */ /* 0x000fe400078efcff */
[----:B------:R1:W-:Y:S05]  /*6dd0*/  LDGSTS.E.BYPASS.LTC128B.128 [R227+0x10800], desc[UR4][R42.64+0x80] ;  /* 0x108000802ae37fae */ /* 0x0003ea000b981a04 */
[----:B------:R-:W-:Y:S01]  /*6de0*/  LDGSTS.E.BYPASS.LTC128B.128 [R227+0xd000], desc[UR4][R50.64] ;  /* 0x0d00000032e37fae */ /* 0x000fe2000b981a04 */
[----:B------:R-:W-:Y:S04]  /*6df0*/  IMAD R189, R134, 0x2, R201 ;  /* 0x0000000286bd7824 */ /* 0x000fe800078e02c9 */
[----:B------:R-:W-:Y:S05]  /*6e00*/  LDGSTS.E.BYPASS.LTC128B.128 [R227+0x11000], desc[UR4][R50.64+0x80] ;  /* 0x1100008032e37fae */ /* 0x000fea000b981a04 */
[----:B------:R-:W-:Y:S05]  /*6e10*/  LDGSTS.E.BYPASS.LTC128B.128 [R227+0xd800], desc[UR4][R48.64] ;  /* 0x0d80000030e37fae */ /* 0x000fea000b981a04 */
[----:B------:R-:W-:Y:S05]  /*6e20*/  LDGSTS.E.BYPASS.LTC128B.128 [R227+0x11800], desc[UR4][R48.64+0x80] ;  /* 0x1180008030e37fae */ /* 0x000fea000b981a04 */
[----:B------:R-:W-:Y:S05]  /*6e30*/  LDGSTS.E.BYPASS.LTC128B.128 [R227+0xe000], desc[UR4][R46.64] ;  /* 0x0e0000002ee37fae */ /* 0x000fea000b981a04 */
[----:B------:R-:W-:Y:S01]  /*6e40*/  LDGSTS.E.BYPASS.LTC128B.128 [R227+0x12000], desc[UR4][R46.64+0x80] ;  /* 0x120000802ee37fae */ /* 0x000fe2000b981a04 */
[-C--:B-1----:R-:W-:Y:S04]  /*6e50*/  IADD3 R42, P0, PT, R44, R209.reuse, RZ ;  /* 0x000000d12c2a7210 */ /* 0x082fe80007f1e0ff */
[----:B------:R-:W-:Y:S01]  /*6e60*/  LDGSTS.E.BYPASS.LTC128B.128 [R227+0xe800], desc[UR4][R44.64] ;  /* 0x0e8000002ce37fae */ /* 0x000fe2000b981a04 */
[--C-:B------:R-:W-:Y:S04]  /*6e70*/  IMAD.X R43, R45, 0x1, R210.reuse, P0 ;  /* 0x000000012d2b7824 */ /* 0x100fe800000e06d2 */
[----:B------:R-:W-:Y:S01]  /*6e80*/  LDGSTS.E.BYPASS.LTC128B.128 [R227+0x12800], desc[UR4][R44.64+0x80] ;  /* 0x128000802ce37fae */ /* 0x000fe2000b981a04 */
[----:B------:R-:W-:Y:S04]  /*6e90*/  IADD3 R40, P0, PT, R42, R209, RZ ;  /* 0x000000d12a287210 */ /* 0x000fe80007f1e0ff */
[----:B------:R-:W-:Y:S01]  /*6ea0*/  LDGSTS.E.BYPASS.LTC128B.128 [R227+0xf000], desc[UR4][R42.64] ;  /* 0x0f0000002ae37fae */ /* 0x000fe2000b981a04 */
[----:B------:R-:W-:Y:S01]  /*6eb0*/  IMAD.X R41, R43, 0x1, R210, P0 ;  /* 0x000000012b297824 */ /* 0x000fe200000e06d2 */
[----:B------:R-:W-:Y:S03]  /*6ec0*/  LOP3.LUT P0, RZ, R199, 0x2, RZ, 0xc0, !PT ;  /* 0x00000002c7ff7812 */ /* 0x000fe6000780c0ff */
[----:B------:R-:W-:Y:S01]  /*6ed0*/  LDGSTS.E.BYPASS.LTC128B.128 [R227+0x13000], desc[UR4][R42.64+0x80] ;  /* 0x130000802ae37fae */ /* 0x000fe2000b981a04 */
[----:B------:R-:W-:Y:S04]  /*6ee0*/  SEL R202, R197, 0xffffffe0, !P0 ;  /* 0xffffffe0c5ca7807 */ /* 0x000fe80004000000 */
[----:B------:R-:W-:Y:S01]  /*6ef0*/  LDGSTS.E.BYPASS.LTC128B.128 [R227+0xf800], desc[UR4][R40.64] ;  /* 0x0f80000028e37fae */ /* 0x000fe2000b981a04 */
[----:B------:R-:W-:Y:S04]  /*6f00*/  ISETP.NE.AND P0, PT, R220, RZ, PT ;  /* 0x000000ffdc00720c */ /* 0x000fe80003f05270 */
[----:B------:R1:W-:Y:S01]  /*6f10*/  LDGSTS.E.BYPASS.LTC128B.128 [R227+0x13800], desc[UR4][R40.64+0x80] ;  /* 0x1380008028e37fae */ /* 0x0003e2000b981a04 */
[C---:B------:R-:W-:Y:S02]  /*6f20*/  IMAD.IADD R184, R202.reuse, 0x1, R189 ;  /* 0x00000001cab87824 */ /* 0x040fe400078e02bd */
[----:B------:R-:W-:Y:S02]  /*6f30*/  IMAD.IADD R136, R202, 0x1, R187 ;  /* 0x00000001ca887824 */ /* 0x000fe400078e02bb */
[----:B------:R-:W-:Y:S05]  /*6f40*/  LDSM.16.M88.4 R132, [R189] ;  /* 0x00000000bd84783b */ /* 0x000fea0000000200 */
[----:B------:R-:W2:Y:S05]  /*6f50*/  LDSM.16.M88.4 R140, [R187+0x4000] ;  /* 0x00400000bb8c783b */ /* 0x000eaa0000000200 */
[----:B------:R-:W3:Y:S05]  /*6f60*/  LDSM.16.M88.4 R144, [R187+0x4800] ;  /* 0x00480000bb90783b */ /* 0x000eea0000000200 */
[----:B------:R-:W4:Y:S05]  /*6f70*/  LDSM.16.M88.4 R148, [R187+0x5000] ;  /* 0x00500000bb94783b */ /* 0x000f2a0000000200 */
[----:B------:R-:W0:Y:S05]  /*6f80*/  LDGDEPBAR ;  /* 0x00000000000079af */ /* 0x000e2a0000000000 */
[----:B------:R-:W5:Y:S05]  /*6f90*/  LDSM.16.M88.4 R152, [R187+0x5800] ;  /* 0x00580000bb98783b */ /* 0x000f6a0000000200 */
[----:B------:R-:W1:Y:S05]  /*6fa0*/  LDSM.16.M88.4 R156, [R187+0x6000] ;  /* 0x00600000bb9c783b */ /* 0x000e6a0000000200 */
[----:B------:R-:W1:Y:S05]  /*6fb0*/  LDSM.16.M88.4 R160, [R187+0x6800] ;  /* 0x00680000bba0783b */ /* 0x000e6a0000000200 */
[----:B------:R-:W1:Y:S05]  /*6fc0*/  LDSM.16.M88.4 R164, [R187+0x7000] ;  /* 0x00700000bba4783b */ /* 0x000e6a0000000200 */
[----:B------:R-:W1:Y:S01]  /*6fd0*/  LDSM.16.M88.4 R168, [R187+0x7800] ;  /* 0x00780000bba8783b */ /* 0x000e620000000200 */
[C---:B--2---:R-:W-:Y:S04]  /*6fe0*/  HMMA.16816.F32.BF16 R4, R132.reuse, R140, RZ ;  /* 0x0000008c8404723c */ /* 0x044fe800000418ff */
[----:B------:R-:W-:Y:S04]  /*6ff0*/  LDSM.16.M88.4 R172, [R184] ;  /* 0x00000000b8ac783b */ /* 0x000fe80000000200 */
[C---:B------:R-:W-:Y:S01]  /*7000*/  HMMA.16816.F32.BF16 R8, R132.reuse, R142, RZ ;  /* 0x0000008e8408723c */ /* 0x040fe200000418ff */
[----:B------:R-:W2:Y:S05]  /*7010*/  LDSM.16.M88.4 R176, [R136+0x4000] ;  /* 0x0040000088b0783b */ /* 0x000eaa0000000200 */
[----:B------:R-:W2:Y:S02]  /*7020*/  LDSM.16.M88.4 R180, [R136+0x4800] ;  /* 0x0048000088b4783b */ /* 0x000ea40000000200 */
[C---:B---3--:R-:W-:Y:S03]  /*7030*/  HMMA.16816.F32.BF16 R12, R132.reuse, R144, RZ ;  /* 0x00000090840c723c */ /* 0x048fe600000418ff */
[----:B------:R-:W3:Y:S05]  /*7040*/  LDSM.16.M88.4 R140, [R136+0x5000] ;  /* 0x00500000888c783b */ /* 0x000eea0000000200 */
[C---:B------:R-:W-:Y:S01]  /*7050*/  HMMA.16816.F32.BF16 R16, R132.reuse, R146, RZ ;  /* 0x000000928410723c */ /* 0x040fe200000418ff */
[----:B------:R-:W-:Y:S07]  /*7060*/  LDSM.16.M88.4 R144, [R136+0x6000] ;  /* 0x006000008890783b */ /* 0x000fee0000000200 */
[C---:B----4-:R-:W-:Y:S08]  /*7070*/  HMMA.16816.F32.BF16 R20, R132.reuse, R148, RZ ;  /* 0x000000948414723c */ /* 0x050ff000000418ff */
[C---:B------:R-:W-:Y:S01]  /*7080*/  HMMA.16816.F32.BF16 R24, R132.reuse, R150, RZ ;  /* 0x000000968418723c */ /* 0x040fe200000418ff */
[----:B------:R-:W-:Y:S07]  /*7090*/  LDSM.16.M88.4 R148, [R136+0x6800] ;  /* 0x006800008894783b */ /* 0x000fee0000000200 */
[C---:B-----5:R-:W-:Y:S01]  /*70a0*/  HMMA.16816.F32.BF16 R28, R132.reuse, R152, RZ ;  /* 0x00000098841c723c */ /* 0x060fe200000418ff */
[----:B------:R-:W-:Y:S05]  /*70b0*/  IMAD.MOV.U32 R152, RZ, RZ, 0x40 ;  /* 0x00000040ff987424 */ /* 0x000fea00078e00ff */
[----:B------:R-:W-:Y:S02]  /*70c0*/  SEL R152, R152, 0xffffffc0, !P2 ;  /* 0xffffffc098987807 */ /* 0x000fe40005000000 */
[C---:B------:R-:W-:Y:S03]  /*70d0*/  HMMA.16816.F32.BF16 R32, R132.reuse, R154, RZ ;  /* 0x0000009a8420723c */ /* 0x040fe600000418ff */
[C---:B------:R-:W-:Y:S02]  /*70e0*/  IMAD.IADD R185, R152.reuse, 0x1, R189 ;  /* 0x0000000198b97824 */ /* 0x040fe400078e02bd */
[----:B------:R-:W-:Y:S02]  /*70f0*/  IMAD.IADD R139, R152, 0x1, R187 ;  /* 0x00000001988b7824 */ /* 0x000fe400078e02bb */
[----:B------:R-:W-:Y:S01]  /*7100*/  LDSM.16.M88.4 R152, [R136+0x7000] ;  /* 0x007000008898783b */ /* 0x000fe20000000200 */
[C---:B-1----:R-:W-:Y:S01]  /*7110*/  HMMA.16816.F32.BF16 R36, R132.reuse, R156, RZ ;  /* 0x0000009c8424723c */ /* 0x042fe200000418ff */
[C---:B------:R-:W-:Y:S02]  /*7120*/  IMAD.IADD R205, R202.reuse, 0x1, R185 ;  /* 0x00000001cacd7824 */ /* 0x040fe400078e02b9 */
[----:B------:R-:W-:Y:S05]  /*7130*/  IMAD.IADD R204, R202, 0x1, R139 ;  /* 0x00000001cacc7824 */ /* 0x000fea00078e028b */
[C---:B------:R-:W-:Y:S01]  /*7140*/  HMMA.16816.F32.BF16 R40, R132.reuse, R158, RZ ;  /* 0x0000009e8428723c */ /* 0x040fe200000418ff */
[----:B------:R-:W-:Y:S05]  /*7150*/  LDSM.16.M88.4 R156, [R136+0x7800] ;  /* 0x00780000889c783b */ /* 0x000fea0000000200 */
[----:B------:R-:W-:Y:S02]  /*7160*/  LDSM.16.M88.4 R192, [R204+0xb000] ;  /* 0x00b00000ccc0783b */ /* 0x000fe40000000200 */
[C---:B------:R-:W-:Y:S08]  /*7170*/  HMMA.16816.F32.BF16 R44, R132.reuse, R160, RZ ;  /* 0x000000a0842c723c */ /* 0x040ff000000418ff */
[C---:B------:R-:W-:Y:S01]  /*7180*/  HMMA.16816.F32.BF16 R48, R132.reuse, R162, RZ ;  /* 0x000000a28430723c */ /* 0x040fe200000418ff */
[----:B------:R-:W-:Y:S07]  /*7190*/  LDSM.16.M88.4 R160, [R185] ;  /* 0x00000000b9a0783b */ /* 0x000fee0000000200 */
[C---:B------:R-:W-:Y:S08]  /*71a0*/  HMMA.16816.F32.BF16 R52, R132.reuse, R164, RZ ;  /* 0x000000a48434723c */ /* 0x040ff000000418ff */
[C---:B------:R-:W-:Y:S01]  /*71b0*/  HMMA.16816.F32.BF16 R56, R132.reuse, R166, RZ ;  /* 0x000000a68438723c */ /* 0x040fe200000418ff */
[----:B------:R-:W-:Y:S07]  /*71c0*/  LDSM.16.M88.4 R164, [R139+0x4000] ;  /* 0x004000008ba4783b */ /* 0x000fee0000000200 */
[C---:B------:R-:W-:Y:S08]  /*71d0*/  HMMA.16816.F32.BF16 R60, R132.reuse, R168, RZ ;  /* 0x000000a8843c723c */ /* 0x040ff000000418ff */
[----:B------:R-:W-:Y:S01]  /*71e0*/  HMMA.16816.F32.BF16 R64, R132, R170, RZ ;  /* 0x000000aa8440723c */ /* 0x000fe200000418ff */
[----:B------:R-:W1:Y:S05]  /*71f0*/  LDSM.16.M88.4 R132, [R136+0x5800] ;  /* 0x005800008884783b */ /* 0x000e6a0000000200 */
[----:B------:R-:W-:Y:S02]  /*7200*/  LDSM.16.M88.4 R168, [R139+0x6000] ;  /* 0x006000008ba8783b */ /* 0x000fe40000000200 */
[C---:B--2---:R-:W-:Y:S08]  /*7210*/  HMMA.16816.F32.BF16 R4, R172.reuse, R176, R4 ;  /* 0x000000b0ac04723c */ /* 0x044ff00000041804 */
[C---:B------:R-:W-:Y:S01]  /*7220*/  HMMA.16816.F32.BF16 R8, R172.reuse, R178, R8 ;  /* 0x000000b2ac08723c */ /* 0x040fe20000041808 */
[----:B------:R-:W-:Y:S07]  /*7230*/  LDSM.16.M88.4 R176, [R187+0xa000] ;  /* 0x00a00000bbb0783b */ /* 0x000fee0000000200 */
[C---:B------:R-:W-:Y:S08]  /*7240*/  HMMA.16816.F32.BF16 R12, R172.reuse, R180, R12 ;  /* 0x000000b4ac0c723c */ /* 0x040ff0000004180c */
[C---:B------:R-:W-:Y:S01]  /*7250*/  HMMA.16816.F32.BF16 R16, R172.reuse, R182, R16 ;  /* 0x000000b6ac10723c */ /* 0x040fe20000041810 */
[----:B------:R-:W-:Y:S07]  /*7260*/  LDSM.16.M88.4 R180, [R136+0x9800] ;  /* 0x0098000088b4783b */ /* 0x000fee0000000200 */
[C---:B---3--:R-:W-:Y:S08]  /*7270*/  HMMA.16816.F32.BF16 R20, R172.reuse, R140, R20 ;  /* 0x0000008cac14723c */ /* 0x048ff00000041814 */
[C---:B------:R-:W-:Y:S01]  /*7280*/  HMMA.16816.F32.BF16 R24, R172.reuse, R142, R24 ;  /* 0x0000008eac18723c */ /* 0x040fe20000041818 */
[----:B------:R-:W2:Y:S07]  /*7290*/  LDSM.16.M88.4 R140, [R139+0x4800] ;  /* 0x004800008b8c783b */ /* 0x000eae0000000200 */
[C---:B-1----:R-:W-:Y:S08]  /*72a0*/  HMMA.16816.F32.BF16 R28, R172.reuse, R132, R28 ;  /* 0x00000084ac1c723c */ /* 0x042ff0000004181c */
[C---:B------:R-:W-:Y:S01]  /*72b0*/  HMMA.16816.F32.BF16 R32, R172.reuse, R134, R32 ;  /* 0x00000086ac20723c */ /* 0x040fe20000041820 */
[----:B------:R-:W1:Y:S07]  /*72c0*/  LDSM.16.M88.4 R132, [R139+0x5000] ;  /* 0x005000008b84783b */ /* 0x000e6e0000000200 */
[C---:B------:R-:W-:Y:S08]  /*72d0*/  HMMA.16816.F32.BF16 R36, R172.reuse, R144, R36 ;  /* 0x00000090ac24723c */ /* 0x040ff00000041824 */
[C---:B------:R-:W-:Y:S01]  /*72e0*/  HMMA.16816.F32.BF16 R40, R172.reuse, R146, R40 ;  /* 0x00000092ac28723c */ /* 0x040fe20000041828 */
[----:B------:R-:W3:Y:S07]  /*72f0*/  LDSM.16.M88.4 R144, [R139+0x5800] ;  /* 0x005800008b90783b */ /* 0x000eee0000000200 */
[C---:B------:R-:W-:Y:S08]  /*7300*/  HMMA.16816.F32.BF16 R44, R172.reuse, R148, R44 ;  /* 0x00000094ac2c723c */ /* 0x040ff0000004182c */
[C---:B------:R-:W-:Y:S01]  /*7310*/  HMMA.16816.F32.BF16 R48, R172.reuse, R150, R48 ;  /* 0x00000096ac30723c */ /* 0x040fe20000041830 */
[----:B------:R-:W-:Y:S07]  /*7320*/  LDSM.16.M88.4 R148, [R205] ;  /* 0x00000000cd94783b */ /* 0x000fee0000000200 */
[C---:B------:R-:W-:Y:S08]  /*7330*/  HMMA.16816.F32.BF16 R52, R172.reuse, R152, R52 ;  /* 0x00000098ac34723c */ /* 0x040ff00000041834 */
[C---:B------:R-:W-:Y:S01]  /*7340*/  HMMA.16816.F32.BF16 R56, R172.reuse, R154, R56 ;  /* 0x0000009aac38723c */ /* 0x040fe20000041838 */
[----:B------:R-:W-:Y:S07]  /*7350*/  LDSM.16.M88.4 R152, [R204+0x4000] ;  /* 0x00400000cc98783b */ /* 0x000fee0000000200 */
[C---:B------:R-:W-:Y:S08]  /*7360*/  HMMA.16816.F32.BF16 R60, R172.reuse, R156, R60 ;  /* 0x0000009cac3c723c */ /* 0x040ff0000004183c */
[----:B------:R-:W-:Y:S01]  /*7370*/  HMMA.16816.F32.BF16 R64, R172, R158, R64 ;  /* 0x0000009eac40723c */ /* 0x000fe20000041840 */
[----:B------:R-:W-:Y:S05]  /*7380*/  LDSM.16.M88.4 R156, [R204+0x4800] ;  /* 0x00480000cc9c783b */ /* 0x000fea0000000200 */
[----:B------:R-:W-:Y:S02]  /*7390*/  LDSM.16.M88.4 R172, [R187+0x8800] ;  /* 0x00880000bbac783b */ /* 0x000fe40000000200 */
[C---:B------:R-:W-:Y:S08]  /*73a0*/  HMMA.16816.F32.BF16 R4, R160.reuse, R164, R4 ;  /* 0x000000a4a004723c */ /* 0x040ff00000041804 */
[C---:B------:R-:W-:Y:S01]  /*73b0*/  HMMA.16816.F32.BF16 R8, R160.reuse, R166, R8 ;  /* 0x000000a6a008723c */ /* 0x040fe20000041808 */
[----:B------:R-:W-:Y:S07]  /*73c0*/  LDSM.16.M88.4 R164, [R204+0x5000] ;  /* 0x00500000cca4783b */ /* 0x000fee0000000200 */
[C---:B--2---:R-:W-:Y:S08]  /*73d0*/  HMMA.16816.F32.BF16 R12, R160.reuse, R140, R12 ;  /* 0x0000008ca00c723c */ /* 0x044ff0000004180c */
[C---:B------:R-:W-:Y:S01]  /*73e0*/  HMMA.16816.F32.BF16 R16, R160.reuse, R142, R16 ;  /* 0x0000008ea010723c */ /* 0x040fe20000041810 */
[----:B------:R-:W2:Y:S07]  /*73f0*/  LDSM.16.M88.4 R140, [R139+0x6800] ;  /* 0x006800008b8c783b */ /* 0x000eae0000000200 */
        /* <DEDUP_REMOVED lines=16> */
[----:B------:R-:W-:Y:S01]  /*7500*/  HMMA.16816.F32.BF16 R64, R160, R146, R64 ;  /* 0x00000092a040723c */ /* 0x000fe20000041840 */
[----:B------:R-:W3:Y:S05]  /*7510*/  LDSM.16.M88.4 R144, [R204+0x6800] ;  /* 0x00680000cc90783b */ /* 0x000eea0000000200 */
[----:B------:R-:W-:Y:S02]  /*7520*/  LDSM.16.M88.4 R160, [R189+0x2000] ;  /* 0x00200000bda0783b */ /* 0x000fe40000000200 */
[C---:B------:R-:W-:Y:S03]  /*7530*/  HMMA.16816.F32.BF16 R4, R148.reuse, R152, R4 ;  /* 0x000000989404723c */ /* 0x040fe60000041804 */
[----:B------:R-:W-:Y:S05]  /*7540*/  LDSM.16.M88.4 R188, [R139+0x8000] ;  /* 0x008000008bbc783b */ /* 0x000fea0000000200 */
[C---:B------:R-:W-:Y:S01]  /*7550*/  HMMA.16816.F32.BF16 R8, R148.reuse, R154, R8 ;  /* 0x0000009a9408723c */ /* 0x040fe20000041808 */
[----:B------:R-:W4:Y:S07]  /*7560*/  LDSM.16.M88.4 R152, [R204+0x7000] ;  /* 0x00700000cc98783b */ /* 0x000f2e0000000200 */
[C---:B------:R-:W-:Y:S08]  /*7570*/  HMMA.16816.F32.BF16 R12, R148.reuse, R156, R12 ;  /* 0x0000009c940c723c */ /* 0x040ff0000004180c */
[C---:B------:R-:W-:Y:S01]  /*7580*/  HMMA.16816.F32.BF16 R16, R148.reuse, R158, R16 ;  /* 0x0000009e9410723c */ /* 0x040fe20000041810 */
[----:B------:R-:W5:Y:S07]  /*7590*/  LDSM.16.M88.4 R156, [R204+0x7800] ;  /* 0x00780000cc9c783b */ /* 0x000f6e0000000200 */
[C---:B------:R-:W-:Y:S08]  /*75a0*/  HMMA.16816.F32.BF16 R20, R148.reuse, R164, R20 ;  /* 0x000000a49414723c */ /* 0x040ff00000041814 */
[C---:B------:R-:W-:Y:S01]  /*75b0*/  HMMA.16816.F32.BF16 R24, R148.reuse, R166, R24 ;  /* 0x000000a69418723c */ /* 0x040fe20000041818 */
[----:B------:R-:W5:Y:S07]  /*75c0*/  LDSM.16.M88.4 R164, [R187+0x9000] ;  /* 0x00900000bba4783b */ /* 0x000f6e0000000200 */
        /* <DEDUP_REMOVED lines=9> */
[C---:B----4-:R-:W-:Y:S08]  /*7660*/  HMMA.16816.F32.BF16 R52, R148.reuse, R152, R52 ;  /* 0x000000989434723c */ /* 0x050ff00000041834 */
[C---:B------:R-:W-:Y:S01]  /*7670*/  HMMA.16816.F32.BF16 R56, R148.reuse, R154, R56 ;  /* 0x0000009a9438723c */ /* 0x040fe20000041838 */
[----:B------:R-:W-:Y:S07]  /*7680*/  LDSM.16.M88.4 R152, [R184+0x2000] ;  /* 0x00200000b898783b */ /* 0x000fee0000000200 */
[C---:B-----5:R-:W-:Y:S08]  /*7690*/  HMMA.16816.F32.BF16 R60, R148.reuse, R156, R60 ;  /* 0x0000009c943c723c */ /* 0x060ff0000004183c */
[----:B------:R-:W-:Y:S01]  /*76a0*/  HMMA.16816.F32.BF16 R64, R148, R158, R64 ;  /* 0x0000009e9440723c */ /* 0x000fe20000041840 */
[----:B------:R-:W4:Y:S05]  /*76b0*/  LDSM.16.M88.4 R148, [R187+0xb800] ;  /* 0x00b80000bb94783b */ /* 0x000f2a0000000200 */
[----:B------:R-:W5:Y:S02]  /*76c0*/  LDSM.16.M88.4 R156, [R136+0x8000] ;  /* 0x00800000889c783b */ /* 0x000f640000000200 */
[C---:B------:R-:W-:Y:S03]  /*76d0*/  HMMA.16816.F32.BF16 R4, R160.reuse, R168, R4 ;  /* 0x000000a8a004723c */ /* 0x040fe60000041804 */
[----:B------:R-:W-:Y:S05]  /*76e0*/  LDSM.16.M88.4 R184, [R185+0x2000] ;  /* 0x00200000b9b8783b */ /* 0x000fea0000000200 */
[C---:B------:R-:W-:Y:S01]  /*76f0*/  HMMA.16816.F32.BF16 R8, R160.reuse, R170, R8 ;  /* 0x000000aaa008723c */ /* 0x040fe20000041808 */
[----:B------:R-:W5:Y:S07]  /*7700*/  LDSM.16.M88.4 R168, [R136+0x8800] ;  /* 0x0088000088a8783b */ /* 0x000f6e0000000200 */
[C---:B------:R-:W-:Y:S08]  /*7710*/  HMMA.16816.F32.BF16 R12, R160.reuse, R172, R12 ;  /* 0x000000aca00c723c */ /* 0x040ff0000004180c */
[C---:B------:R-:W-:Y:S01]  /*7720*/  HMMA.16816.F32.BF16 R16, R160.reuse, R174, R16 ;  /* 0x000000aea010723c */ /* 0x040fe20000041810 */
[----:B------:R-:W5:Y:S07]  /*7730*/  LDSM.16.M88.4 R172, [R136+0x9000] ;  /* 0x0090000088ac783b */ /* 0x000f6e0000000200 */
[C---:B------:R-:W-:Y:S08]  /*7740*/  HMMA.16816.F32.BF16 R20, R160.reuse, R164, R20 ;  /* 0x000000a4a014723c */ /* 0x040ff00000041814 */
[C---:B------:R-:W-:Y:S01]  /*7750*/  HMMA.16816.F32.BF16 R24, R160.reuse, R166, R24 ;  /* 0x000000a6a018723c */ /* 0x040fe20000041818 */
[----:B------:R-:W-:Y:S07]  /*7760*/  LDSM.16.M88.4 R164, [R136+0xa800] ;  /* 0x00a8000088a4783b */ /* 0x000fee0000000200 */
[C---:B--2---:R-:W-:Y:S08]  /*7770*/  HMMA.16816.F32.BF16 R28, R160.reuse, R140, R28 ;  /* 0x0000008ca01c723c */ /* 0x044ff0000004181c */
[C---:B------:R-:W-:Y:S01]  /*7780*/  HMMA.16816.F32.BF16 R32, R160.reuse, R142, R32 ;  /* 0x0000008ea020723c */ /* 0x040fe20000041820 */
[----:B------:R-:W2:Y:S07]  /*7790*/  LDSM.16.M88.4 R140, [R136+0xa000] ;  /* 0x00a00000888c783b */ /* 0x000eae0000000200 */
[C---:B------:R-:W-:Y:S08]  /*77a0*/  HMMA.16816.F32.BF16 R36, R160.reuse, R176, R36 ;  /* 0x000000b0a024723c */ /* 0x040ff00000041824 */
        /* <DEDUP_REMOVED lines=9> */
[----:B------:R-:W-:Y:S01]  /*7840*/  HMMA.16816.F32.BF16 R64, R160, R150, R64 ;  /* 0x00000096a040723c */ /* 0x000fe20000041840 */
[----:B------:R-:W4:Y:S05]  /*7850*/  LDSM.16.M88.4 R148, [R139+0x9000] ;  /* 0x009000008b94783b */ /* 0x000f2a0000000200 */
[----:B------:R-:W-:Y:S02]  /*7860*/  LDSM.16.M88.4 R160, [R139+0xb800] ;  /* 0x00b800008ba0783b */ /* 0x000fe40000000200 */
        /* <DEDUP_REMOVED lines=12> */
[C---:B--2---:R-:W-:Y:S08]  /*7930*/  HMMA.16816.F32.BF16 R36, R152.reuse, R140, R36 ;  /* 0x0000008c9824723c */ /* 0x044ff00000041824 */
        /* <DEDUP_REMOVED lines=8> */
[C---:B-1----:R-:W-:Y:S08]  /*79c0*/  HMMA.16816.F32.BF16 R60, R152.reuse, R132, R60 ;  /* 0x00000084983c723c */ /* 0x042ff0000004183c */
[----:B------:R-:W-:Y:S01]  /*79d0*/  HMMA.16816.F32.BF16 R64, R152, R134, R64 ;  /* 0x000000869840723c */ /* 0x000fe20000041840 */
[----:B------:R-:W1:Y:S05]  /*79e0*/  LDSM.16.M88.4 R132, [R139+0x9800] ;  /* 0x009800008b84783b */ /* 0x000e6a0000000200 */
[----:B------:R-:W2:Y:S02]  /*79f0*/  LDSM.16.M88.4 R152, [R139+0xa800] ;  /* 0x00a800008b98783b */ /* 0x000ea40000000200 */
[C---:B------:R-:W-:Y:S08]  /*7a00*/  HMMA.16816.F32.BF16 R4, R184.reuse, R188, R4 ;  /* 0x000000bcb804723c */ /* 0x040ff00000041804 */
[C---:B------:R-:W-:Y:S01]  /*7a10*/  HMMA.16816.F32.BF16 R8, R184.reuse, R190, R8 ;  /* 0x000000beb808723c */ /* 0x040fe20000041808 */
[----:B------:R-:W-:Y:S07]  /*7a20*/  LDSM.16.M88.4 R188, [R204+0xa800] ;  /* 0x00a80000ccbc783b */ /* 0x000fee0000000200 */
[C---:B---3--:R-:W-:Y:S08]  /*7a30*/  HMMA.16816.F32.BF16 R12, R184.reuse, R144, R12 ;  /* 0x00000090b80c723c */ /* 0x048ff0000004180c */
[C---:B------:R-:W-:Y:S01]  /*7a40*/  HMMA.16816.F32.BF16 R16, R184.reuse, R146, R16 ;  /* 0x00000092b810723c */ /* 0x040fe20000041810 */
[----:B------:R-:W3:Y:S07]  /*7a50*/  LDSM.16.M88.4 R144, [R204+0x8800] ;  /* 0x00880000cc90783b */ /* 0x000eee0000000200 */
[C---:B----4-:R-:W-:Y:S08]  /*7a60*/  HMMA.16816.F32.BF16 R20, R184.reuse, R148, R20 ;  /* 0x00000094b814723c */ /* 0x050ff00000041814 */
[C---:B------:R-:W-:Y:S01]  /*7a70*/  HMMA.16816.F32.BF16 R24, R184.reuse, R150, R24 ;  /* 0x00000096b818723c */ /* 0x040fe20000041818 */
[----:B------:R-:W4:Y:S01]  /*7a80*/  LDSM.16.M88.4 R148, [R204+0xb800] ;  /* 0x00b80000cc94783b */ /* 0x000f220000000200 */
[----:B------:R-:W-:Y:S04]  /*7a90*/  DEPBAR.LE SB0, 0x0 ;  /* 0x000080000000791a */ /* 0x000fe80000000000 */
[----:B------:R-:W-:Y:S02]  /*7aa0*/  BAR.SYNC.DEFER_BLOCKING 0x0 ;  /* 0x0000000000007b1d */ /* 0x000fe40000010000 */
[C---:B-1----:R-:W-:Y:S08]  /*7ab0*/  HMMA.16816.F32.BF16 R28, R184.reuse, R132, R28 ;  /* 0x00000084b81c723c */ /* 0x042ff0000004181c */
[C---:B------:R-:W-:Y:S08]  /*7ac0*/  HMMA.16816.F32.BF16 R32, R184.reuse, R134, R32 ;  /* 0x00000086b820723c */ /* 0x040ff00000041820 */
[C---:B------:R-:W-:Y:S08]  /*7ad0*/  HMMA.16816.F32.BF16 R36, R184.reuse, R140, R36 ;  /* 0x0000008cb824723c */ /* 0x040ff00000041824 */
[C---:B------:R-:W-:Y:S08]  /*7ae0*/  HMMA.16816.F32.BF16 R40, R184.reuse, R142, R40 ;  /* 0x0000008eb828723c */ /* 0x040ff00000041828 */
[C---:B--2---:R-:W-:Y:S08]  /*7af0*/  HMMA.16816.F32.BF16 R44, R184.reuse, R152, R44 ;  /* 0x00000098b82c723c */ /* 0x044ff0000004182c */
[C---:B------:R-:W-:Y:S08]  /*7b00*/  HMMA.16816.F32.BF16 R48, R184.reuse, R154, R48 ;  /* 0x0000009ab830723c */ /* 0x040ff00000041830 */
[C---:B------:R-:W-:Y:S08]  /*7b10*/  HMMA.16816.F32.BF16 R52, R184.reuse, R156, R52 ;  /* 0x0000009cb834723c */ /* 0x040ff00000041834 */
[C---:B------:R-:W-:Y:S08]  /*7b20*/  HMMA.16816.F32.BF16 R56, R184.reuse, R158, R56 ;  /* 0x0000009eb838723c */ /* 0x040ff00000041838 */
[C---:B------:R-:W-:Y:S08]  /*7b30*/  HMMA.16816.F32.BF16 R60, R184.reuse, R160, R60 ;  /* 0x000000a0b83c723c */ /* 0x040ff0000004183c */
[----:B------:R-:W-:Y:S08]  /*7b40*/  HMMA.16816.F32.BF16 R64, R184, R162, R64 ;  /* 0x000000a2b840723c */ /* 0x000ff00000041840 */
[C---:B------:R-:W-:Y:S08]  /*7b50*/  HMMA.16816.F32.BF16 R4, R164.reuse, R168, R4 ;  /* 0x000000a8a404723c */ /* 0x040ff00000041804 */
[C---:B------:R-:W-:Y:S08]  /*7b60*/  HMMA.16816.F32.BF16 R8, R164.reuse, R170, R8 ;  /* 0x000000aaa408723c */ /* 0x040ff00000041808 */
[C---:B---3--:R-:W-:Y:S08]  /*7b70*/  HMMA.16816.F32.BF16 R12, R164.reuse, R144, R12 ;  /* 0x00000090a40c723c */ /* 0x048ff0000004180c */
[C---:B------:R-:W-:Y:S08]  /*7b80*/  HMMA.16816.F32.BF16 R16, R164.reuse, R146, R16 ;  /* 0x00000092a410723c */ /* 0x040ff00000041810 */
        /* <DEDUP_REMOVED lines=10> */
[C---:B----4-:R-:W-:Y:S08]  /*7c30*/  HMMA.16816.F32.BF16 R60, R164.reuse, R148, R60 ;  /* 0x00000094a43c723c */ /* 0x050ff0000004183c */
[----:B------:R-:W-:Y:S01]  /*7c40*/  HMMA.16816.F32.BF16 R64, R164, R150, R64 ;  /* 0x00000096a440723c */ /* 0x000fe20000041840 */
[----:B------:R-:W-:Y:S08]  /*7c50*/  @!UPT UIADD3 URZ, UPT, UPT, URZ, URZ, URZ ;  /* 0x000000fffffff290 */ /* 0x000ff0000fffe0ff */
[----:B------:R-:W-:Y:S11]  /*7c60*/  @!P0 BRA `(.L_x_547) ;  /* 0x0000000400c88947 */ /* 0x000ff60003800000 */
[----:B------:R-:W-:Y:S01]  /*7c70*/  ISETP.NE.U32.AND P1, PT, R228, RZ, PT ;  /* 0x000000ffe400720c */ /* 0x000fe20003f25070 */
[----:B------:R-:W-:Y:S03]  /*7c80*/  BSSY.RECONVERGENT B0, `(.L_x_548) ;  /* 0x000004c000007945 */ /* 0x000fe60003800200 */
[----:B------:R-:W-:Y:S11]  /*7c90*/  ISETP.NE.AND.EX P1, PT, R229, RZ, PT, P1 ;  /* 0x000000ffe500720c */ /* 0x000ff60003f25310 */
[----:B------:R-:W-:Y:S02]  /*7ca0*/  @!UPT UIADD3 URZ, UPT, UPT, URZ, URZ, URZ ;  /* 0x000000fffffff290 */ /* 0x000fe4000fffe0ff */
[----:B------:R-:W2:Y:S01]  /*7cb0*/  @!P1 LD.E R132, desc[UR4][R2.64+0x38] ;  /* 0x0000380402849980 */ /* 0x000ea2000c101900 */
[----:B------:R-:W-:Y:S05]  /*7cc0*/  @!P1 IMAD.MOV.U32 R133, RZ, RZ, RZ ;  /* 0x000000ffff859224 */ /* 0x000fea00078e00ff */
[----:B------:R-:W-:Y:S01]  /*7cd0*/  @!P1 IADD3 R133, P0, PT, RZ, -R133, RZ ;  /* 0x80000085ff859210 */ /* 0x000fe20007f1e0ff */
[----:B--2---:R-:W-:Y:S04]  /*7ce0*/  @!P1 IMAD.SHL.U32 R132, R132, 0x80, RZ ;  /* 0x0000008084849824 */ /* 0x004fe800078e00ff */
[----:B------:R-:W-:Y:S05]  /*7cf0*/  @!P1 IMAD.X R132, RZ, RZ, ~R132, P0 ;  /* 0x000000ffff849224 */ /* 0x000fea00000e0e84 */
[----:B------:R-:W-:Y:S04]  /*7d00*/  @!P1 SHF.R.S64 R133, R133, 0x1f, R132 ;  /* 0x0000001f85859819 */ /* 0x000fe80000001084 */
[----:B------:R-:W-:Y:S01]  /*7d10*/  @!P1 IADD3 R212, P0, PT, R133, R212, RZ ;  /* 0x000000d485d49210 */ /* 0x000fe20007f1e0ff */
[----:B------:R-:W-:Y:S03]  /*7d20*/  IMAD.SHL.U32 R133, R206, 0x20, RZ ;  /* 0x00000020ce857824 */ /* 0x000fe600078e00ff */
[----:B------:R-:W-:Y:S01]  /*7d30*/  @!P1 LEA.HI.X.SX32 R211, R132, R211, 0x1, P0 ;  /* 0x000000d384d39211 */ /* 0x000fe200000f0eff */
[----:B------:R-:W-:Y:S08]  /*7d40*/  @!P1 BRA `(.L_x_549) ;  /* 0x0000000000fc9947 */ /* 0x000ff00003800000 */
[----:B------:R-:W-:Y:S01]  /*7d50*/  VIADD R141, R222, 0xffffff00 ;  /* 0xffffff00de8d7836 */ /* 0x000fe20000000000 */
[----:B------:R-:W2:Y:S04]  /*7d60*/  LD.E R143, desc[UR4][R2.64+0x170] ;  /* 0x00017004028f7980 */ /* 0x000ea8000c101900 */
[----:B------:R-:W-:Y:S02]  /*7d70*/  IABS R134, R141 ;  /* 0x0000008d00867213 */ /* 0x000fe40000000000 */
[-C--:B--2---:R-:W-:Y:S02]  /*7d80*/  IABS R139, R143.reuse ;  /* 0x0000008f008b7213 */ /* 0x084fe40000000000 */
[-C--:B------:R-:W-:Y:S02]  /*7d90*/  IABS R135, R143.reuse ;  /* 0x0000008f00877213 */ /* 0x080fe40000000000 */
[----:B------:R-:W1:Y:S01]  /*7da0*/  I2F.RP R140, R139 ;  /* 0x0000008b008c7306 */ /* 0x000e620000209400 */
[----:B------:R-:W-:Y:S02]  /*7db0*/  LOP3.LUT R141, R141, R143, RZ, 0x3c, !PT ;  /* 0x0000008f8d8d7212 */ /* 0x000fe400078e3cff */
[----:B------:R-:W-:Y:S02]  /*7dc0*/  IMAD.MOV R135, RZ, RZ, -R135 ;  /* 0x000000ffff877224 */ /* 0x000fe400078e0a87 */
[----:B------:R-:W-:Y:S05]  /*7dd0*/  ISETP.GE.AND P0, PT, R141, RZ, PT ;  /* 0x000000ff8d00720c */ /* 0x000fea0003f06270 */
[----:B-1----:R-:W1:Y:S02]  /*7de0*/  MUFU.RCP R132, R140 ;  /* 0x0000008c00847308 */ /* 0x002e640000001000 */
[----:B-1----:R-:W-:Y:S01]  /*7df0*/  VIADD R144, R132, 0xffffffe ;  /* 0x0ffffffe84907836 */ /* 0x002fe20000000000 */
[----:B------:R-:W-:Y:S07]  /*7e00*/  IADD3 R132, PT, PT, R222, -0x80, RZ ;  /* 0xffffff80de847810 */ /* 0x000fee0007ffe0ff */
[----:B------:R-:W1:Y:S02]  /*7e10*/  F2I.FTZ.U32.TRUNC.NTZ R145, R144 ;  /* 0x0000009000917305 */ /* 0x000e64000021f000 */
[--C-:B-1----:R-:W-:Y:S02]  /*7e20*/  IMAD.MOV R136, RZ, RZ, -R145.reuse ;  /* 0x000000ffff887224 */ /* 0x102fe400078e0a91 */
[----:B------:R-:W-:Y:S02]  /*7e30*/  IMAD.MOV.U32 R144, RZ, RZ, RZ ;  /* 0x000000ffff907224 */ /* 0x000fe400078e00ff */
[----:B------:R-:W-:Y:S01]  /*7e40*/  IMAD R147, R136, R139, RZ ;  /* 0x0000008b88937224 */ /* 0x000fe200078e02ff */
[----:B------:R-:W-:Y:S02]  /*7e50*/  IABS R136, R132 ;  /* 0x0000008400887213 */ /* 0x000fe40000000000 */
[----:B------:R-:W-:Y:S01]  /*7e60*/  LOP3.LUT R132, R132, R143, RZ, 0x3c, !PT ;  /* 0x0000008f84847212 */ /* 0x000fe200078e3cff */
[----:B------:R-:W-:Y:S02]  /*7e70*/  IMAD.HI.U32 R145, R145, R147, R144 ;  /* 0x0000009391917227 */ /* 0x000fe400078e0090 */
[----:B------:R-:W2:Y:S04]  /*7e80*/  LD.E.64 R146, desc[UR4][R2.64+0x20] ;  /* 0x0000200402927980 */ /* 0x000ea8000c101b00 */
[C---:B------:R-:W-:Y:S04]  /*7e90*/  IMAD.HI.U32 R140, R145.reuse, R134, RZ ;  /* 0x00000086918c7227 */ /* 0x040fe800078e00ff */
[----:B------:R-:W-:Y:S02]  /*7ea0*/  IMAD.HI.U32 R142, R145, R136, RZ ;  /* 0x00000088918e7227 */ /* 0x000fe400078e00ff */
[----:B------:R-:W3:Y:S02]  /*7eb0*/  LD.E.64 R144, desc[UR4][R2.64+0x38] ;  /* 0x0000380402907980 */ /* 0x000ee4000c101b00 */
[-C--:B------:R-:W-:Y:S02]  /*7ec0*/  IMAD R134, R140, R135.reuse, R134 ;  /* 0x000000878c867224 */ /* 0x080fe400078e0286 */
[----:B------:R-:W-:Y:S03]  /*7ed0*/  IMAD R136, R142, R135, R136 ;  /* 0x000000878e887224 */ /* 0x000fe600078e0288 */
[C---:B------:R-:W-:Y:S02]  /*7ee0*/  ISETP.GT.U32.AND P3, PT, R139.reuse, R134, PT ;  /* 0x000000868b00720c */ /* 0x040fe40003f64070 */
[----:B------:R-:W-:Y:S11]  /*7ef0*/  ISETP.GT.U32.AND P4, PT, R139, R136, PT ;  /* 0x000000888b00720c */ /* 0x000ff60003f84070 */
[----:B------:R-:W-:Y:S02]  /*7f00*/  @!P3 IMAD.IADD R134, R134, 0x1, -R139 ;  /* 0x000000018686b824 */ /* 0x000fe400078e0a8b */
[-C--:B------:R-:W-:Y:S01]  /*7f10*/  @!P4 IADD3 R136, PT, PT, R136, -R139.reuse, RZ ;  /* 0x8000008b8888c210 */ /* 0x080fe20007ffe0ff */
[----:B------:R-:W-:Y:S01]  /*7f20*/  @!P3 VIADD R140, R140, 0x1 ;  /* 0x000000018c8cb836 */ /* 0x000fe20000000000 */
[----:B------:R-:W-:Y:S01]  /*7f30*/  ISETP.GE.AND P3, PT, R132, RZ, PT ;  /* 0x000000ff8400720c */ /* 0x000fe20003f66270 */
[----:B------:R-:W-:Y:S01]  /*7f40*/  @!P4 VIADD R142, R142, 0x1 ;  /* 0x000000018e8ec836 */ /* 0x000fe20000000000 */
[-C--:B------:R-:W-:Y:S02]  /*7f50*/  ISETP.GE.U32.AND P5, PT, R134, R139.reuse, PT ;  /* 0x0000008b8600720c */ /* 0x080fe40003fa6070 */
[----:B------:R-:W-:Y:S02]  /*7f60*/  ISETP.GE.U32.AND P6, PT, R136, R139, PT ;  /* 0x0000008b8800720c */ /* 0x000fe40003fc6070 */
[----:B------:R-:W-:Y:S02]  /*7f70*/  ISETP.NE.AND P4, PT, R143, RZ, PT ;  /* 0x000000ff8f00720c */ /* 0x000fe40003f85270 */
[----:B------:R-:W-:Y:S07]  /*7f80*/  LOP3.LUT R139, RZ, R143, RZ, 0x33, !PT ;  /* 0x0000008fff8b7212 */ /* 0x000fee00078e33ff */
[----:B------:R-:W-:Y:S02]  /*7f90*/  @P5 IADD3 R140, PT, PT, R140, 0x1, RZ ;  /* 0x000000018c8c5810 */ /* 0x000fe40007ffe0ff */
[----:B------:R-:W-:Y:S03]  /*7fa0*/  @P6 VIADD R142, R142, 0x1 ;  /* 0x000000018e8e6836 */ /* 0x000fe60000000000 */
[----:B------:R-:W-:Y:S02]  /*7fb0*/  @!P0 IMAD.MOV R140, RZ, RZ, -R140 ;  /* 0x000000ffff8c8224 */ /* 0x000fe400078e0a8c */
[----:B------:R-:W-:Y:S03]  /*7fc0*/  @!P3 IADD3 R142, PT, PT, -R142, RZ, RZ ;  /* 0x000000ff8e8eb210 */ /* 0x000fe60007ffe1ff */
        /* <DEDUP_REMOVED lines=11> */
[-C--:B---3--:R-:W-:Y:S02]  /*8080*/  IMAD R134, R145, R143.reuse, RZ ;  /* 0x0000008f91867224 */ /* 0x088fe400078e02ff */
[C---:B------:R-:W-:Y:S04]  /*8090*/  IMAD.WIDE.U32 R140, R144.reuse, R143, RZ ;  /* 0x0000008f908c7225 */ /* 0x040fe800078e00ff */
[----:B------:R-:W-:Y:S05]  /*80a0*/  IMAD R134, R144, R139, R134 ;  /* 0x0000008b90867224 */ /* 0x000fea00078e0286 */
[----:B------:R-:W-:Y:S01]  /*80b0*/  IADD3 R141, PT, PT, R141, R134, RZ ;  /* 0x000000868d8d7210 */ /* 0x000fe20007ffe0ff */
[----:B----4-:R-:W-:Y:S04]  /*80c0*/  IMAD.IADD R135, R135, 0x1, -R132 ;  /* 0x0000000187877824 */ /* 0x010fe800078e0a84 */
[----:B--2---:R-:W-:Y:S01]  /*80d0*/  IMAD R139, R147, R135, RZ ;  /* 0x00000087938b7224 */ /* 0x004fe200078e02ff */
[----:B------:R-:W-:Y:S01]  /*80e0*/  SHF.R.S32.HI R132, RZ, 0x1f, R135 ;  /* 0x0000001fff847819 */ /* 0x000fe20000011487 */
[----:B------:R-:W-:Y:S04]  /*80f0*/  IMAD.WIDE.U32 R140, R135, R146, R140 ;  /* 0x00000092878c7225 */ /* 0x000fe800078e008c */
[----:B------:R-:W-:Y:S01]  /*8100*/  IMAD R139, R146, R132, R139 ;  /* 0x00000084928b7224 */ /* 0x000fe200078e028b */
[C---:B------:R-:W-:Y:S03]  /*8110*/  LEA R212, P0, R140.reuse, R212, 0x1 ;  /* 0x000000d48cd47211 */ /* 0x040fe600078008ff */
[----:B------:R-:W-:Y:S05]  /*8120*/  IMAD.IADD R139, R141, 0x1, R139 ;  /* 0x000000018d8b7824 */ /* 0x000fea00078e028b */
[----:B------:R-:W-:Y:S02]  /*8130*/  LEA.HI.X R211, R140, R211, R139, 0x1, P0 ;  /* 0x000000d38cd37211 */ /* 0x000fe400000f0c8b */
.L_x_549:
[----:B------:R-:W-:Y:S05]  /*8140*/  BSYNC.RECONVERGENT B0 ;  /* 0x0000000000007941 */ /* 0x000fea0003800200 */
.L_x_548:
[----:B------:R-:W-:Y:S01]  /*8150*/  IMAD.MOV.U32 R213, RZ, RZ, R211 ;  /* 0x000000ffffd57224 */ /* 0x000fe200078e00d3 */
[----:B------:R-:W-:Y:S02]  /*8160*/  IADD3 R150, P0, PT, R133, R212, RZ ;  /* 0x000000d485967210 */ /* 0x000fe40007f1e0ff */
[----:B------:R-:W-:Y:S02]  /*8170*/  SHF.L.U64.HI R132, R206, 0x5, R207 ;  /* 0x00000005ce847819 */ /* 0x000fe400000102cf */
[----:B------:R-:W-:Y:S01]  /*8180*/  @!PT LDS RZ, [RZ] ;  /* 0x00000000fffff984 */ /* 0x000fe20000000800 */
[----:B------:R-:W-:Y:S01]  /*8190*/  @!PT LDS RZ, [RZ] ;  /* 0x00000000fffff984 */ /* 0x000fe20000000800 */
[----:B------:R-:W-:Y:S01]  /*81a0*/  @!PT LDS RZ, [RZ] ;  /* 0x00000000fffff984 */ /* 0x000fe20000000800 */
[----:B------:R1:W-:Y:S01]  /*81b0*/  LDGSTS.E.BYPASS.LTC128B.128 [R227+0x4000], desc[UR4][R212.64] ;  /* 0x04000000d4e37fae */ /* 0x0003e2000b981a04 */
[-C--:B------:R-:W-:Y:S02]  /*81c0*/  IADD3 R146, P3, PT, R150, R133.reuse, RZ ;  /* 0x0000008596927210 */ /* 0x080fe40007f7e0ff */
[----:B------:R-:W-:Y:S01]  /*81d0*/  IMAD.X R151, R132, 0x1, R211, P0 ;  /* 0x0000000184977824 */ /* 0x000fe200000e06d3 */
[----:B------:R1:W-:Y:S01]  /*81e0*/  LDGSTS.E.BYPASS.LTC128B.128 [R227+0x8000], desc[UR4][R212.64+0x80] ;  /* 0x08000080d4e37fae */ /* 0x0003e2000b981a04 */
[-C--:B------:R-:W-:Y:S02]  /*81f0*/  IADD3 R144, P0, PT, R146, R133.reuse, RZ ;  /* 0x0000008592907210 */ /* 0x080fe40007f1e0ff */
[--C-:B------:R-:W-:Y:S01]  /*8200*/  IMAD.X R147, R151, 0x1, R132.reuse, P3 ;  /* 0x0000000197937824 */ /* 0x100fe200018e0684 */
        /* <DEDUP_REMOVED lines=10> */
[----:B------:R-:W-:Y:S02]  /*82b0*/  IADD3 R148, P0, PT, R134, R133, RZ ;  /* 0x0000008586947210 */ /* 0x000fe40007f1e0ff */
[--C-:B------:R-:W-:Y:S01]  /*82c0*/  IMAD.X R135, R141, 0x1, R132.reuse, P3 ;  /* 0x000000018d877824 */ /* 0x100fe200018e0684 */
[----:B------:R1:W-:Y:S03]  /*82d0*/  LDGSTS.E.BYPASS.LTC128B.128 [R227+0x5800], desc[UR4][R144.64] ;  /* 0x0580000090e37fae */ /* 0x0003e6000b981a04 */
[----:B------:R-:W-:Y:S01]  /*82e0*/  IMAD.X R149, R135, 0x1, R132, P0 ;  /* 0x0000000187957824 */ /* 0x000fe200000e0684 */
        /* <DEDUP_REMOVED lines=10> */
.L_x_547:
[----:B------:R-:W-:Y:S05]  /*8390*/  BSYNC.RECONVERGENT B1 ;  /* 0x0000000000017941 */ /* 0x000fea0003800200 */
.L_x_546:
[----:B-1----:R-:W2:Y:S01]  /*83a0*/  LD.E R135, desc[UR4][R2.64+0xdc] ;  /* 0x0000dc0402877980 */ /* 0x002ea2000c101900 */
[----:B------:R-:W-:Y:S02]  /*83b0*/  FMNMX3.FTZ R132, R0, R6, R7, !PT ;  /* 0x0000000600847276 */ /* 0x000fe40007810007 */
        /* <DEDUP_REMOVED lines=31> */
[----:B------:R-:W-:Y:S01]  /*85b0*/  LOP3.LUT R138, R138, 0x200, R203, 0xf8, !PT ;  /* 0x000002008a8a7812 */ /* 0x000fe200078ef8cb */
[----:B------:R-:W1:Y:S01]  /*85c0*/  SHFL.BFLY PT, R132, R139, 0x2, 0x1f ;  /* 0x0c401f008b847f89 */ /* 0x000e6200000e0000 */
[----:B------:R-:W-:Y:S02]  /*85d0*/  IADD3 R221, PT, PT, R221, -0x1, RZ ;  /* 0xffffffffdddd7810 */ /* 0x000fe40007ffe0ff */
[----:B------:R-:W-:Y:S05]  /*85e0*/  LEA R151, R138, R201, 0x1 ;  /* 0x000000c98a977211 */ /* 0x000fea00078e08ff */
[----:B------:R-:W3:Y:S01]  /*85f0*/  SHFL.BFLY PT, R134, R143, 0x2, 0x1f ;  /* 0x0c401f008f867f89 */ /* 0x000ee200000e0000 */
[----:B------:R-:W-:Y:S02]  /*8600*/  IADD3 R222, PT, PT, R222, -0x80, RZ ;  /* 0xffffff80dede7810 */ /* 0x000fe40007ffe0ff */
[----:B------:R-:W-:Y:S02]  /*8610*/  IADD3 R148, PT, PT, R202, R151, RZ ;  /* 0x00000097ca947210 */ /* 0x000fe40007ffe0ff */
[----:B------:R-:W-:Y:S02]  /*8620*/  IADD3 R149, PT, PT, R151, 0xc040, RZ ;  /* 0x0000c04097957810 */ /* 0x000fe40007ffe0ff */
[----:B-1----:R-:W-:Y:S02]  /*8630*/  FMNMX.FTZ R136, R139, R132, !PT ;  /* 0x000000848b887209 */ /* 0x002fe40007810000 */
[----:B---3--:R-:W-:Y:S03]  /*8640*/  FMNMX.FTZ R141, R143, R134, !PT ;  /* 0x000000868f8d7209 */ /* 0x008fe60007810000 */
[----:B------:R-:W1:Y:S08]  /*8650*/  SHFL.BFLY PT, R133, R136, 0x1, 0x1f ;  /* 0x0c201f0088857f89 */ /* 0x000e7000000e0000 */
[----:B------:R-:W3:Y:S01]  /*8660*/  SHFL.BFLY PT, R134, R141, 0x1, 0x1f ;  /* 0x0c201f008d867f89 */ /* 0x000ee200000e0000 */
[----:B-1----:R-:W-:Y:S02]  /*8670*/  FMNMX.FTZ R133, R136, R133, !PT ;  /* 0x0000008588857209 */ /* 0x002fe40007810000 */
[----:B---3--:R-:W-:Y:S03]  /*8680*/  FMNMX.FTZ R134, R141, R134, !PT ;  /* 0x000000868d867209 */ /* 0x008fe60007810000 */
[----:B------:R-:W-:Y:S02]  /*8690*/  FADD.FTZ R132, -R133, R0 ;  /* 0x0000000085847221 */ /* 0x000fe40000010100 */
[----:B------:R-:W-:Y:S01]  /*86a0*/  LDSM.16.MT88.4 R140, [R148+0xc000] ;  /* 0x00c00000948c783b */ /* 0x000fe20000004200 */
[C---:B------:R-:W-:Y:S01]  /*86b0*/  FSETP.NEU.FTZ.AND P0, PT, R134.reuse, -INF , PT ;  /* 0xff8000008600780b */ /* 0x040fe20003f1d000 */
[C---:B--2---:R-:W-:Y:S01]  /*86c0*/  FMUL.FTZ R0, R135.reuse, R132 ;  /* 0x0000008487007220 */ /* 0x044fe20000410000 */
[----:B------:R-:W-:Y:S01]  /*86d0*/  FADD.FTZ R132, -R134, R137 ;  /* 0x0000008986847221 */ /* 0x000fe20000010100 */
[C---:B------:R-:W-:Y:S01]  /*86e0*/  FMUL.FTZ R160, R135.reuse, R134 ;  /* 0x0000008687a07220 */ /* 0x040fe20000410000 */
[C---:B------:R-:W-:Y:S02]  /*86f0*/  FMUL.FTZ R158, R135.reuse, R133 ;  /* 0x00000085879e7220 */ /* 0x040fe40000410000 */
[----:B------:R-:W-:Y:S01]  /*8700*/  FMUL.FTZ R136, R135, R132 ;  /* 0x0000008487887220 */ /* 0x000fe20000410000 */
[----:B------:R-:W1:Y:S01]  /*8710*/  MUFU.EX2 R0, R0 ;  /* 0x0000000000007308 */ /* 0x000e620000000800 */
[----:B------:R-:W-:Y:S02]  /*8720*/  FSEL R160, R160, RZ, P0 ;  /* 0x000000ffa0a07208 */ /* 0x000fe40000000000 */
[----:B------:R-:W-:Y:S03]  /*8730*/  FSETP.NEU.FTZ.AND P0, PT, R133, -INF , PT ;  /* 0xff8000008500780b */ /* 0x000fe60003f1d000 */
[-CC-:B------:R-:W-:Y:S01]  /*8740*/  FFMA.FTZ R157, R9, R135.reuse, -R160.reuse ;  /* 0x00000087099d7223 */ /* 0x180fe200000108a0 */
[----:B------:R-:W-:Y:S03]  /*8750*/  FSEL R158, R158, RZ, P0 ;  /* 0x000000ff9e9e7208 */ /* 0x000fe60000000000 */
[----:B------:R2:W3:Y:S01]  /*8760*/  MUFU.EX2 R132, R136 ;  /* 0x0000008800847308 */ /* 0x0004e20000000800 */
[-CC-:B------:R-:W-:Y:S01]  /*8770*/  FFMA.FTZ R153, R4, R135.reuse, -R160.reuse ;  /* 0x0000008704997223 */ /* 0x180fe200000108a0 */
[-CC-:B------:R-:W-:Y:S01]  /*8780*/  FFMA.FTZ R150, R5, R135.reuse, -R160.reuse ;  /* 0x0000008705967223 */ /* 0x180fe200000108a0 */
[-C--:B------:R-:W-:Y:S01]  /*8790*/  FFMA.FTZ R152, R8, R135.reuse, -R160 ;  /* 0x0000008708987223 */ /* 0x080fe200000108a0 */
[-CC-:B------:R-:W-:Y:S01]  /*87a0*/  FFMA.FTZ R154, R10, R135.reuse, -R158.reuse ;  /* 0x000000870a9a7223 */ /* 0x180fe2000001089e */
[-CC-:B------:R-:W-:Y:S01]  /*87b0*/  FFMA.FTZ R159, R11, R135.reuse, -R158.reuse ;  /* 0x000000870b9f7223 */ /* 0x180fe2000001089e */
[-CC-:B------:R-:W-:Y:S01]  /*87c0*/  FFMA.FTZ R155, R6, R135.reuse, -R158.reuse ;  /* 0x00000087069b7223 */ /* 0x180fe2000001089e */
[----:B------:R-:W-:Y:S03]  /*87d0*/  FFMA.FTZ R156, R7, R135, -R158 ;  /* 0x00000087079c7223 */ /* 0x000fe6000001089e */
[----:B------:R-:W-:Y:S01]  /*87e0*/  MUFU.EX2 R153, R153 ;  /* 0x0000009900997308 */ /* 0x000fe20000000800 */
[----:B------:R-:W-:Y:S01]  /*87f0*/  IADD3 R8, PT, PT, R151, 0xc000, RZ ;  /* 0x0000c00097087810 */ /* 0x000fe20007ffe0ff */
[C---:B-1----:R-:W-:Y:S01]  /*8800*/  FMUL.FTZ R6, R0.reuse, R130 ;  /* 0x0000008200067220 */ /* 0x042fe20000410000 */
[C---:B------:R-:W-:Y:S01]  /*8810*/  FMUL.FTZ R7, R0.reuse, R131 ;  /* 0x0000008300077220 */ /* 0x040fe20000410000 */
[----:B------:R-:W-:Y:S01]  /*8820*/  FMUL.FTZ R10, R0, R126 ;  /* 0x0000007e000a7220 */ /* 0x000fe20000410000 */
[----:B------:R-:W-:Y:S01]  /*8830*/  @P2 IADD3 R149, PT, PT, R8, -0x40, RZ ;  /* 0xffffffc008952810 */ /* 0x000fe20007ffe0ff */
[C---:B------:R-:W-:Y:S01]  /*8840*/  FMUL.FTZ R11, R0.reuse, R127 ;  /* 0x0000007f000b7220 */ /* 0x040fe20000410000 */
[----:B------:R-:W-:Y:S03]  /*8850*/  FMUL.FTZ R70, R0, R70 ;  /* 0x0000004600467220 */ /* 0x000fe60000410000 */
[----:B------:R-:W1:Y:S01]  /*8860*/  MUFU.EX2 R150, R150 ;  /* 0x0000009600967308 */ /* 0x000e620000000800 */
[----:B--2---:R-:W2:Y:S01]  /*8870*/  LDSM.16.MT88.4 R136, [R151+0xc000] ;  /* 0x00c000009788783b */ /* 0x004ea20000004200 */
[C---:B---3--:R-:W-:Y:S01]  /*8880*/  FMUL.FTZ R4, R132.reuse, R128 ;  /* 0x0000008084047220 */ /* 0x048fe20000410000 */
[C---:B------:R-:W-:Y:S01]  /*8890*/  FMUL.FTZ R5, R132.reuse, R129 ;  /* 0x0000008184057220 */ /* 0x040fe20000410000 */
[C---:B------:R-:W-:Y:S01]  /*88a0*/  FMUL.FTZ R8, R132.reuse, R124 ;  /* 0x0000007c84087220 */ /* 0x040fe20000410000 */
[----:B------:R-:W-:Y:S01]  /*88b0*/  FMUL.FTZ R9, R132, R125 ;  /* 0x0000007d84097220 */ /* 0x000fe20000410000 */
[----:B------:R-:W-:Y:S01]  /*88c0*/  IADD3 R202, PT, PT, R202, R149, RZ ;  /* 0x00000095caca7210 */ /* 0x000fe20007ffe0ff */
[----:B------:R-:W-:Y:S03]  /*88d0*/  FMUL.FTZ R71, R0, R71 ;  /* 0x0000004700477220 */ /* 0x000fe60000410000 */
[----:B------:R-:W-:Y:S01]  /*88e0*/  MUFU.EX2 R155, R155 ;  /* 0x0000009b009b7308 */ /* 0x000fe20000000800 */
[----:B------:R-:W3:Y:S01]  /*88f0*/  LDSM.16.MT88.4 R144, [R149] ;  /* 0x000000009590783b */ /* 0x000ee20000004200 */
[C---:B------:R-:W-:Y:S01]  /*8900*/  FMUL.FTZ R68, R132.reuse, R68 ;  /* 0x0000004484447220 */ /* 0x040fe20000410000 */
[----:B------:R-:W-:Y:S01]  /*8910*/  FMUL.FTZ R69, R132, R69 ;  /* 0x0000004584457220 */ /* 0x000fe20000410000 */
[C---:B------:R-:W-:Y:S01]  /*8920*/  FMUL.FTZ R74, R0.reuse, R74 ;  /* 0x0000004a004a7220 */ /* 0x040fe20000410000 */
[----:B------:R-:W-:Y:S01]  /*8930*/  FMUL.FTZ R75, R0, R75 ;  /* 0x0000004b004b7220 */ /* 0x000fe20000410000 */
[C---:B------:R-:W-:Y:S01]  /*8940*/  FMUL.FTZ R72, R132.reuse, R72 ;  /* 0x0000004884487220 */ /* 0x040fe20000410000 */
[----:B------:R-:W-:Y:S03]  /*8950*/  FMUL.FTZ R73, R132, R73 ;  /* 0x0000004984497220 */ /* 0x000fe60000410000 */
[----:B------:R-:W4:Y:S01]  /*8960*/  MUFU.EX2 R156, R156 ;  /* 0x0000009c009c7308 */ /* 0x000f220000000800 */
[----:B-1----:R-:W-:Y:S01]  /*8970*/  F2FP.BF16.F32.PACK_AB R128, R150, R153 ;  /* 0x000000999680723e */ /* 0x002fe200000010ff */
[----:B------:R-:W1:Y:S01]  /*8980*/  LDSM.16.MT88.4 R124, [R202] ;  /* 0x00000000ca7c783b */ /* 0x000e620000004200 */
[-CC-:B------:R-:W-:Y:S01]  /*8990*/  FFMA.FTZ R172, R24, R135.reuse, -R160.reuse ;  /* 0x0000008718ac7223 */ /* 0x180fe200000108a0 */
[-C--:B------:R-:W-:Y:S01]  /*89a0*/  FFMA.FTZ R173, R25, R135.reuse, -R160 ;  /* 0x0000008719ad7223 */ /* 0x080fe200000108a0 */
[-CC-:B------:R-:W-:Y:S01]  /*89b0*/  FFMA.FTZ R175, R26, R135.reuse, -R158.reuse ;  /* 0x000000871aaf7223 */ /* 0x180fe2000001089e */
[-CC-:B------:R-:W-:Y:S01]  /*89c0*/  FFMA.FTZ R176, R27, R135.reuse, -R158.reuse ;  /* 0x000000871bb07223 */ /* 0x180fe2000001089e */
[-C--:B------:R-:W-:Y:S03]  /*89d0*/  FFMA.FTZ R177, R39, R135.reuse, -R158 ;  /* 0x0000008727b17223 */ /* 0x080fe6000001089e */
[----:B------:R-:W-:Y:S01]  /*89e0*/  MUFU.EX2 R152, R152 ;  /* 0x0000009800987308 */ /* 0x000fe20000000800 */
[-C--:B------:R-:W-:Y:S01]  /*89f0*/  FFMA.FTZ R178, R41, R135.reuse, -R160 ;  /* 0x0000008729b27223 */ /* 0x080fe200000108a0 */
[----:B------:R-:W-:Y:S01]  /*8a00*/  LDSM.16.MT88.4 R24, [R149+0x1000] ;  /* 0x001000009518783b */ /* 0x000fe20000004200 */
[-CC-:B------:R-:W-:Y:S01]  /*8a10*/  FFMA.FTZ R179, R42, R135.reuse, -R158.reuse ;  /* 0x000000872ab37223 */ /* 0x180fe2000001089e */
[----:B------:R-:W-:Y:S01]  /*8a20*/  FFMA.FTZ R180, R43, R135, -R158 ;  /* 0x000000872bb47223 */ /* 0x000fe2000001089e */
[C---:B------:R-:W-:Y:S01]  /*8a30*/  FMUL.FTZ R78, R0.reuse, R78 ;  /* 0x0000004e004e7220 */ /* 0x040fe20000410000 */
[----:B------:R-:W-:Y:S01]  /*8a40*/  FMUL.FTZ R79, R0, R79 ;  /* 0x0000004f004f7220 */ /* 0x000fe20000410000 */
[----:B------:R-:W-:Y:S03]  /*8a50*/  FMUL.FTZ R76, R132, R76 ;  /* 0x0000004c844c7220 */ /* 0x000fe60000410000 */
[----:B------:R-:W5:Y:S01]  /*8a60*/  MUFU.EX2 R157, R157 ;  /* 0x0000009d009d7308 */ /* 0x000f620000000800 */
[----:B----4-:R-:W-:Y:S01]  /*8a70*/  F2FP.BF16.F32.PACK_AB R129, R156, R155 ;  /* 0x0000009b9c81723e */ /* 0x010fe200000010ff */
[----:B------:R-:W-:Y:S01]  /*8a80*/  FMUL.FTZ R77, R132, R77 ;  /* 0x0000004d844d7220 */ /* 0x000fe20000410000 */
[C---:B------:R-:W-:Y:S01]  /*8a90*/  FMUL.FTZ R82, R0.reuse, R82 ;  /* 0x0000005200527220 */ /* 0x040fe20000410000 */
[----:B------:R-:W-:Y:S01]  /*8aa0*/  FMUL.FTZ R83, R0, R83 ;  /* 0x0000005300537220 */ /* 0x000fe20000410000 */
[C---:B------:R-:W-:Y:S01]  /*8ab0*/  FMUL.FTZ R80, R132.reuse, R80 ;  /* 0x0000005084507220 */ /* 0x040fe20000410000 */
[----:B------:R-:W-:Y:S01]  /*8ac0*/  FMUL.FTZ R81, R132, R81 ;  /* 0x0000005184517220 */ /* 0x000fe20000410000 */
[C---:B------:R-:W-:Y:S03]  /*8ad0*/  FMUL.FTZ R86, R0.reuse, R86 ;  /* 0x0000005600567220 */ /* 0x040fe60000410000 */
[----:B------:R-:W-:Y:S01]  /*8ae0*/  MUFU.EX2 R154, R154 ;  /* 0x0000009a009a7308 */ /* 0x000fe20000000800 */
[----:B------:R-:W-:Y:S01]  /*8af0*/  FMUL.FTZ R87, R0, R87 ;  /* 0x0000005700577220 */ /* 0x000fe20000410000 */
[C---:B------:R-:W-:Y:S01]  /*8b00*/  FMUL.FTZ R84, R132.reuse, R84 ;  /* 0x0000005484547220 */ /* 0x040fe20000410000 */
[----:B------:R-:W-:Y:S01]  /*8b10*/  FMUL.FTZ R85, R132, R85 ;  /* 0x0000005584557220 */ /* 0x000fe20000410000 */
[C---:B------:R-:W-:Y:S01]  /*8b20*/  FMUL.FTZ R90, R0.reuse, R90 ;  /* 0x0000005a005a7220 */ /* 0x040fe20000410000 */
[----:B------:R-:W-:Y:S01]  /*8b30*/  FMUL.FTZ R91, R0, R91 ;  /* 0x0000005b005b7220 */ /* 0x000fe20000410000 */
[C---:B------:R-:W-:Y:S01]  /*8b40*/  FMUL.FTZ R88, R132.reuse, R88 ;  /* 0x0000005884587220 */ /* 0x040fe20000410000 */
[----:B------:R-:W-:Y:S03]  /*8b50*/  FMUL.FTZ R89, R132, R89 ;  /* 0x0000005984597220 */ /* 0x000fe60000410000 */
[----:B------:R-:W4:Y:S01]  /*8b60*/  MUFU.EX2 R159, R159 ;  /* 0x0000009f009f7308 */ /* 0x000f220000000800 */
[----:B-----5:R-:W-:Y:S01]  /*8b70*/  F2FP.BF16.F32.PACK_AB R130, R157, R152 ;  /* 0x000000989d82723e */ /* 0x020fe200000010ff */
[C---:B------:R-:W-:Y:S01]  /*8b80*/  FMUL.FTZ R94, R0.reuse, R94 ;  /* 0x0000005e005e7220 */ /* 0x040fe20000410000 */
[----:B------:R-:W-:Y:S01]  /*8b90*/  FMUL.FTZ R95, R0, R95 ;  /* 0x0000005f005f7220 */ /* 0x000fe20000410000 */
        /* <DEDUP_REMOVED lines=13> */
[----:B----4-:R-:W-:Y:S01]  /*8c70*/  F2FP.BF16.F32.PACK_AB R131, R159, R154 ;  /* 0x0000009a9f83723e */ /* 0x010fe200000010ff */
[----:B------:R-:W-:Y:S01]  /*8c80*/  FMUL.FTZ R105, R132, R105 ;  /* 0x0000006984697220 */ /* 0x000fe20000410000 */
[-CC-:B------:R-:W-:Y:S01]  /*8c90*/  FFMA.FTZ R162, R12, R135.reuse, -R160.reuse ;  /* 0x000000870ca27223 */ /* 0x180fe200000108a0 */
[C---:B------:R-:W-:Y:S01]  /*8ca0*/  FMUL.FTZ R12, R132.reuse, R120 ;  /* 0x00000078840c7220 */ /* 0x040fe20000410000 */
[----:B------:R-:W-:Y:S01]  /*8cb0*/  FFMA.FTZ R161, R13, R135, -R160 ;  /* 0x000000870da17223 */ /* 0x000fe200000108a0 */
[----:B------:R-:W-:Y:S01]  /*8cc0*/  FMUL.FTZ R13, R132, R121 ;  /* 0x00000079840d7220 */ /* 0x000fe20000410000 */
[-CC-:B------:R-:W-:Y:S01]  /*8cd0*/  FFMA.FTZ R163, R14, R135.reuse, -R158.reuse ;  /* 0x000000870ea37223 */ /* 0x180fe2000001089e */
[C---:B--2---:R-:W-:Y:S01]  /*8ce0*/  HMMA.16816.F32.BF16 R4, R128.reuse, R136, R4 ;  /* 0x000000888004723c */ /* 0x044fe20000041804 */
[----:B------:R-:W-:Y:S04]  /*8cf0*/  MUFU.EX2 R162, R162 ;  /* 0x000000a200a27308 */ /* 0x000fe80000000800 */
[C---:B------:R-:W-:Y:S01]  /*8d00*/  FMUL.FTZ R14, R0.reuse, R122 ;  /* 0x0000007a000e7220 */ /* 0x040fe20000410000 */
[----:B------:R-:W-:Y:S01]  /*8d10*/  FFMA.FTZ R166, R15, R135, -R158 ;  /* 0x000000870fa67223 */ /* 0x000fe2000001089e */
[C---:B------:R-:W-:Y:S01]  /*8d20*/  FMUL.FTZ R15, R0.reuse, R123 ;  /* 0x0000007b000f7220 */ /* 0x040fe20000410000 */
[C---:B------:R-:W-:Y:S01]  /*8d30*/  HMMA.16816.F32.BF16 R8, R128.reuse, R138, R8 ;  /* 0x0000008a8008723c */ /* 0x040fe20000041808 */
[----:B------:R-:W2:Y:S02]  /*8d40*/  LDSM.16.MT88.4 R136, [R151+0x10000] ;  /* 0x010000009788783b */ /* 0x000ea40000004200 */
[----:B------:R-:W4:Y:S01]  /*8d50*/  MUFU.EX2 R161, R161 ;  /* 0x000000a100a17308 */ /* 0x000f220000000800 */
[C---:B------:R-:W-:Y:S01]  /*8d60*/  FMUL.FTZ R110, R0.reuse, R110 ;  /* 0x0000006e006e7220 */ /* 0x040fe20000410000 */
[----:B------:R-:W-:Y:S01]  /*8d70*/  FMUL.FTZ R111, R0, R111 ;  /* 0x0000006f006f7220 */ /* 0x000fe20000410000 */
[C---:B------:R-:W-:Y:S01]  /*8d80*/  FMUL.FTZ R108, R132.reuse, R108 ;  /* 0x0000006c846c7220 */ /* 0x040fe20000410000 */
[----:B------:R-:W-:Y:S01]  /*8d90*/  FMUL.FTZ R109, R132, R109 ;  /* 0x0000006d846d7220 */ /* 0x000fe20000410000 */
[C---:B------:R-:W-:Y:S01]  /*8da0*/  FMUL.FTZ R114, R0.reuse, R114 ;  /* 0x0000007200727220 */ /* 0x040fe20000410000 */
[C---:B------:R-:W-:Y:S01]  /*8db0*/  HMMA.16816.F32.BF16 R68, R128.reuse, R140, R68 ;  /* 0x0000008c8044723c */ /* 0x040fe20000041844 */
[----:B------:R-:W-:Y:S03]  /*8dc0*/  LDSM.16.MT88.4 R120, [R151+0xc800] ;  /* 0x00c800009778783b */ /* 0x000fe60000004200 */
[----:B------:R-:W-:Y:S01]  /*8dd0*/  MUFU.EX2 R163, R163 ;  /* 0x000000a300a37308 */ /* 0x000fe20000000800 */
[----:B------:R-:W-:Y:S01]  /*8de0*/  FMUL.FTZ R115, R0, R115 ;  /* 0x0000007300737220 */ /* 0x000fe20000410000 */
[C---:B------:R-:W-:Y:S01]  /*8df0*/  FMUL.FTZ R112, R132.reuse, R112 ;  /* 0x0000007084707220 */ /* 0x040fe20000410000 */
[----:B------:R-:W-:Y:S01]  /*8e00*/  FMUL.FTZ R113, R132, R113 ;  /* 0x0000007184717220 */ /* 0x000fe20000410000 */
[-CC-:B------:R-:W-:Y:S01]  /*8e10*/  FFMA.FTZ R164, R16, R135.reuse, -R160.reuse ;  /* 0x0000008710a47223 */ /* 0x180fe200000108a0 */
[C---:B------:R-:W-:Y:S01]  /*8e20*/  FMUL.FTZ R16, R132.reuse, R116 ;  /* 0x0000007484107220 */ /* 0x040fe20000410000 */
[C---:B------:R-:W-:Y:S01]  /*8e30*/  HMMA.16816.F32.BF16 R72, R128.reuse, R142, R72 ;  /* 0x0000008e8048723c */ /* 0x040fe20000041848 */
[----:B------:R-:W5:Y:S03]  /*8e40*/  LDSM.16.MT88.4 R140, [R148+0x10000] ;  /* 0x01000000948c783b */ /* 0x000f660000004200 */
[----:B------:R-:W1:Y:S01]  /*8e50*/  MUFU.EX2 R166, R166 ;  /* 0x000000a600a67308 */ /* 0x000e620000000800 */
[----:B----4-:R-:W-:Y:S01]  /*8e60*/  F2FP.BF16.F32.PACK_AB R116, R161, R162 ;  /* 0x000000a2a174723e */ /* 0x010fe200000010ff */
[----:B------:R-:W-:Y:S01]  /*8e70*/  FFMA.FTZ R165, R17, R135, -R160 ;  /* 0x0000008711a57223 */ /* 0x000fe200000108a0 */
[----:B------:R-:W-:Y:S01]  /*8e80*/  FMUL.FTZ R17, R132, R117 ;  /* 0x0000007584117220 */ /* 0x000fe20000410000 */
[-CC-:B------:R-:W-:Y:S01]  /*8e90*/  FFMA.FTZ R167, R18, R135.reuse, -R158.reuse ;  /* 0x0000008712a77223 */ /* 0x180fe2000001089e */
[C---:B------:R-:W-:Y:S01]  /*8ea0*/  FMUL.FTZ R18, R0.reuse, R118 ;  /* 0x0000007600127220 */ /* 0x040fe20000410000 */
[C---:B---3--:R-:W-:Y:S04]  /*8eb0*/  HMMA.16816.F32.BF16 R76, R128.reuse, R144, R76 ;  /* 0x00000090804c723c */ /* 0x048fe8000004184c */
[----:B------:R-:W-:Y:S01]  /*8ec0*/  MUFU.EX2 R164, R164 ;  /* 0x000000a400a47308 */ /* 0x000fe20000000800 */
[----:B------:R-:W-:Y:S01]  /*8ed0*/  FFMA.FTZ R168, R19, R135, -R158 ;  /* 0x0000008713a87223 */ /* 0x000fe2000001089e */
[----:B------:R-:W-:Y:S01]  /*8ee0*/  FMUL.FTZ R19, R0, R119 ;  /* 0x0000007700137220 */ /* 0x000fe20000410000 */
[-CC-:B------:R-:W-:Y:S01]  /*8ef0*/  FFMA.FTZ R170, R20, R135.reuse, -R160.reuse ;  /* 0x0000008714aa7223 */ /* 0x180fe200000108a0 */
[-C--:B------:R-:W-:Y:S01]  /*8f00*/  FFMA.FTZ R169, R21, R135.reuse, -R160 ;  /* 0x0000008715a97223 */ /* 0x080fe200000108a0 */
[--C-:B------:R-:W-:Y:S01]  /*8f10*/  FFMA.FTZ R171, R22, R135, -R158.reuse ;  /* 0x0000008716ab7223 */ /* 0x100fe2000001089e */
[C---:B------:R-:W-:Y:S01]  /*8f20*/  HMMA.16816.F32.BF16 R80, R128.reuse, R146, R80 ;  /* 0x000000928050723c */ /* 0x040fe20000041850 */
[----:B------:R-:W-:Y:S03]  /*8f30*/  LDSM.16.MT88.4 R144, [R202+0x800] ;  /* 0x00080000ca90783b */ /* 0x000fe60000004200 */
[----:B------:R-:W3:Y:S01]  /*8f40*/  MUFU.EX2 R165, R165 ;  /* 0x000000a500a57308 */ /* 0x000ee20000000800 */
[----:B-1----:R-:W-:Y:S01]  /*8f50*/  F2FP.BF16.F32.PACK_AB R117, R166, R163 ;  /* 0x000000a3a675723e */ /* 0x002fe200000010ff */
[-C--:B------:R-:W-:Y:S01]  /*8f60*/  FFMA.FTZ R174, R23, R135.reuse, -R158 ;  /* 0x0000008717ae7223 */ /* 0x080fe2000001089e */
[-CC-:B------:R-:W-:Y:S01]  /*8f70*/  FFMA.FTZ R48, R48, R135.reuse, -R160.reuse ;  /* 0x0000008730307223 */ /* 0x180fe200000108a0 */
[-C--:B------:R-:W-:Y:S01]  /*8f80*/  FFMA.FTZ R49, R49, R135.reuse, -R160 ;  /* 0x0000008731317223 */ /* 0x080fe200000108a0 */
[-CC-:B------:R-:W-:Y:S01]  /*8f90*/  FFMA.FTZ R50, R50, R135.reuse, -R158.reuse ;  /* 0x0000008732327223 */ /* 0x180fe2000001089e */
[C---:B------:R-:W-:Y:S04]  /*8fa0*/  HMMA.16816.F32.BF16 R84, R128.reuse, R124, R84 ;  /* 0x0000007c8054723c */ /* 0x040fe80000041854 */
[----:B------:R-:W-:Y:S01]  /*8fb0*/  MUFU.EX2 R167, R167 ;  /* 0x000000a700a77308 */ /* 0x000fe20000000800 */
[-C--:B------:R-:W-:Y:S01]  /*8fc0*/  FFMA.FTZ R51, R51, R135.reuse, -R158 ;  /* 0x0000008733337223 */ /* 0x080fe2000001089e */
[-CC-:B------:R-:W-:Y:S01]  /*8fd0*/  FFMA.FTZ R52, R52, R135.reuse, -R160.reuse ;  /* 0x0000008734347223 */ /* 0x180fe200000108a0 */
[-C--:B------:R-:W-:Y:S01]  /*8fe0*/  FFMA.FTZ R53, R53, R135.reuse, -R160 ;  /* 0x0000008735357223 */ /* 0x080fe200000108a0 */
[-CC-:B------:R-:W-:Y:S01]  /*8ff0*/  FFMA.FTZ R54, R54, R135.reuse, -R158.reuse ;  /* 0x0000008736367223 */ /* 0x180fe2000001089e */
[-C--:B------:R-:W-:Y:S01]  /*9000*/  FFMA.FTZ R55, R55, R135.reuse, -R158 ;  /* 0x0000008737377223 */ /* 0x080fe2000001089e */
[C---:B------:R-:W-:Y:S01]  /*9010*/  HMMA.16816.F32.BF16 R88, R128.reuse, R126, R88 ;  /* 0x0000007e8058723c */ /* 0x040fe20000041858 */
[----:B------:R-:W1:Y:S03]  /*9020*/  LDSM.16.MT88.4 R124, [R149+0x4000] ;  /* 0x00400000957c783b */ /* 0x000e660000004200 */
[----:B------:R-:W4:Y:S01]  /*9030*/  MUFU.EX2 R168, R168 ;  /* 0x000000a800a87308 */ /* 0x000f220000000800 */
[----:B---3--:R-:W-:Y:S01]  /*9040*/  F2FP.BF16.F32.PACK_AB R118, R165, R164 ;  /* 0x000000a4a576723e */ /* 0x008fe200000010ff */
[-CC-:B------:R-:W-:Y:S01]  /*9050*/  FFMA.FTZ R56, R56, R135.reuse, -R160.reuse ;  /* 0x0000008738387223 */ /* 0x180fe200000108a0 */
[-C--:B------:R-:W-:Y:S01]  /*9060*/  FFMA.FTZ R57, R57, R135.reuse, -R160 ;  /* 0x0000008739397223 */ /* 0x080fe200000108a0 */
[-CC-:B------:R-:W-:Y:S01]  /*9070*/  FFMA.FTZ R58, R58, R135.reuse, -R158.reuse ;  /* 0x000000873a3a7223 */ /* 0x180fe2000001089e */
[----:B------:R-:W-:Y:S01]  /*9080*/  FFMA.FTZ R59, R59, R135, -R158 ;  /* 0x000000873b3b7223 */ /* 0x000fe2000001089e */
[C---:B--2---:R-:W-:Y:S04]  /*9090*/  HMMA.16816.F32.BF16 R92, R128.reuse, R136, R92 ;  /* 0x00000088805c723c */ /* 0x044fe8000004185c */
[----:B------:R-:W-:Y:S01]  /*90a0*/  MUFU.EX2 R170, R170 ;  /* 0x000000aa00aa7308 */ /* 0x000fe20000000800 */
[----:B------:R-:W-:Y:S01]  /*90b0*/  FFMA.FTZ R155, R0, R231, R155 ;  /* 0x000000e7009b7223 */ /* 0x000fe2000001009b */
[----:B------:R-:W-:Y:S01]  /*90c0*/  ISETP.NE.AND P0, PT, R221, -0x1, PT ;  /* 0xffffffffdd00780c */ /* 0x000fe20003f05270 */
[----:B------:R-:W-:Y:S02]  /*90d0*/  FFMA.FTZ R153, R132, R233, R153 ;  /* 0x000000e984997223 */ /* 0x000fe40000010099 */
[----:B------:R-:W-:Y:S01]  /*90e0*/  FADD.FTZ R155, R156, R155 ;  /* 0x0000009b9c9b7221 */ /* 0x000fe20000010000 */
[C---:B------:R-:W-:Y:S01]  /*90f0*/  HMMA.16816.F32.BF16 R96, R128.reuse, R138, R96 ;  /* 0x0000008a8060723c */ /* 0x040fe20000041860 */
[----:B------:R-:W2:Y:S03]  /*9100*/  LDSM.16.MT88.4 R136, [R202+0x4000] ;  /* 0x00400000ca88783b */ /* 0x000ea60000004200 */
[----:B------:R-:W3:Y:S01]  /*9110*/  MUFU.EX2 R169, R169 ;  /* 0x000000a900a97308 */ /* 0x000ee20000000800 */
[----:B----4-:R-:W-:Y:S01]  /*9120*/  F2FP.BF16.F32.PACK_AB R119, R168, R167 ;  /* 0x000000a7a877723e */ /* 0x010fe200000010ff */
[----:B------:R-:W-:Y:S01]  /*9130*/  FADD.FTZ R153, R150, R153 ;  /* 0x0000009996997221 */ /* 0x000fe20000010000 */
[----:B------:R-:W-:Y:S01]  /*9140*/  FADD.FTZ R0, R154, R155 ;  /* 0x0000009b9a007221 */ /* 0x000fe20000010000 */
[C---:B-----5:R-:W-:Y:S06]  /*9150*/  HMMA.16816.F32.BF16 R100, R128.reuse, R140, R100 ;  /* 0x0000008c8064723c */ /* 0x060fec0000041864 */
[----:B------:R-:W-:Y:S01]  /*9160*/  MUFU.EX2 R171, R171 ;  /* 0x000000ab00ab7308 */ /* 0x000fe20000000800 */
[----:B------:R-:W-:Y:S01]  /*9170*/  FADD.FTZ R152, R152, R153 ;  /* 0x0000009998987221 */ /* 0x000fe20000010000 */
[----:B------:R-:W-:Y:S03]  /*9180*/  FADD.FTZ R0, R159, R0 ;  /* 0x000000009f007221 */ /* 0x000fe60000010000 */
[----:B------:R-:W-:Y:S01]  /*9190*/  FADD.FTZ R157, R157, R152 ;  /* 0x000000989d9d7221 */ /* 0x000fe20000010000 */
[C---:B------:R-:W-:Y:S01]  /*91a0*/  HMMA.16816.F32.BF16 R104, R128.reuse, R142, R104 ;  /* 0x0000008e8068723c */ /* 0x040fe20000041868 */
[----:B------:R-:W4:Y:S03]  /*91b0*/  LDSM.16.MT88.4 R140, [R148+0xc800] ;  /* 0x00c80000948c783b */ /* 0x000f260000004200 */
[----:B------:R-:W5:Y:S01]  /*91c0*/  MUFU.EX2 R174, R174 ;  /* 0x000000ae00ae7308 */ /* 0x000f620000000800 */
[----:B---3--:R-:W-:Y:S01]  /*91d0*/  F2FP.BF16.F32.PACK_AB R20, R169, R170 ;  /* 0x000000aaa914723e */ /* 0x008fe200000010ff */
[----:B------:R-:W-:Y:S01]  /*91e0*/  FADD.FTZ R163, R163, R0 ;  /* 0x00000000a3a37221 */ /* 0x000fe20000010000 */
[----:B------:R-:W-:Y:S03]  /*91f0*/  FADD.FTZ R162, R162, R157 ;  /* 0x0000009da2a27221 */ /* 0x000fe60000010000 */
[----:B------:R-:W-:Y:S01]  /*9200*/  FADD.FTZ R166, R166, R163 ;  /* 0x000000a3a6a67221 */ /* 0x000fe20000010000 */
[C---:B-1----:R-:W-:Y:S03]  /*9210*/  HMMA.16816.F32.BF16 R12, R128.reuse, R124, R12 ;  /* 0x0000007c800c723c */ /* 0x042fe6000004180c */
[----:B------:R-:W-:Y:S01]  /*9220*/  MUFU.EX2 R172, R172 ;  /* 0x000000ac00ac7308 */ /* 0x000fe20000000800 */
[----:B------:R-:W-:Y:S01]  /*9230*/  FADD.FTZ R161, R161, R162 ;  /* 0x000000a2a1a17221 */ /* 0x000fe20000010000 */
[----:B------:R-:W-:Y:S03]  /*9240*/  FADD.FTZ R167, R167, R166 ;  /* 0x000000a6a7a77221 */ /* 0x000fe60000010000 */
[----:B------:R-:W-:Y:S01]  /*9250*/  FADD.FTZ R164, R164, R161 ;  /* 0x000000a1a4a47221 */ /* 0x000fe20000010000 */
[C---:B------:R-:W-:Y:S01]  /*9260*/  HMMA.16816.F32.BF16 R108, R128.reuse, R126, R108 ;  /* 0x0000007e806c723c */ /* 0x040fe2000004186c */
[----:B------:R-:W1:Y:S03]  /*9270*/  LDSM.16.MT88.4 R124, [R149+0x800] ;  /* 0x00080000957c783b */ /* 0x000e660000004200 */
[----:B------:R-:W3:Y:S01]  /*9280*/  MUFU.EX2 R173, R173 ;  /* 0x000000ad00ad7308 */ /* 0x000ee20000000800 */
[----:B-----5:R-:W-:Y:S01]  /*9290*/  F2FP.BF16.F32.PACK_AB R21, R174, R171 ;  /* 0x000000abae15723e */ /* 0x020fe200000010ff */
[----:B------:R-:W-:Y:S01]  /*92a0*/  FADD.FTZ R168, R168, R167 ;  /* 0x000000a7a8a87221 */ /* 0x000fe20000010000 */
[----:B------:R-:W-:Y:S01]  /*92b0*/  FADD.FTZ R165, R165, R164 ;  /* 0x000000a4a5a57221 */ /* 0x000fe20000010000 */
[C---:B--2---:R-:W-:Y:S06]  /*92c0*/  HMMA.16816.F32.BF16 R16, R128.reuse, R136, R16 ;  /* 0x000000888010723c */ /* 0x044fec0000041810 */
[----:B------:R-:W-:Y:S01]  /*92d0*/  MUFU.EX2 R175, R175 ;  /* 0x000000af00af7308 */ /* 0x000fe20000000800 */
[----:B------:R-:W-:Y:S01]  /*92e0*/  FADD.FTZ R171, R171, R168 ;  /* 0x000000a8abab7221 */ /* 0x000fe20000010000 */
[----:B------:R-:W-:Y:S03]  /*92f0*/  FADD.FTZ R170, R170, R165 ;  /* 0x000000a5aaaa7221 */ /* 0x000fe60000010000 */
[----:B------:R-:W-:Y:S01]  /*9300*/  FADD.FTZ R174, R174, R171 ;  /* 0x000000abaeae7221 */ /* 0x000fe20000010000 */
[----:B------:R-:W-:Y:S01]  /*9310*/  HMMA.16816.F32.BF16 R112, R128, R138, R112 ;  /* 0x0000008a8070723c */ /* 0x000fe20000041870 */
[----:B------:R-:W-:Y:S03]  /*9320*/  LDSM.16.MT88.4 R128, [R149+0x4800] ;  /* 0x004800009580783b */ /* 0x000fe60000004200 */
[----:B------:R-:W2:Y:S01]  /*9330*/  MUFU.EX2 R176, R176 ;  /* 0x000000b000b07308 */ /* 0x000ea20000000800 */
[----:B---3--:R-:W-:Y:S01]  /*9340*/  F2FP.BF16.F32.PACK_AB R22, R173, R172 ;  /* 0x000000acad16723e */ /* 0x008fe200000010ff */
[----:B------:R-:W-:Y:S02]  /*9350*/  FADD.FTZ R169, R169, R170 ;  /* 0x000000aaa9a97221 */ /* 0x000fe40000010000 */
[C---:B------:R-:W-:Y:S01]  /*9360*/  HMMA.16816.F32.BF16 R4, R116.reuse, R120, R4 ;  /* 0x000000787404723c */ /* 0x040fe20000041804 */
[----:B------:R-:W-:Y:S05]  /*9370*/  LDSM.16.MT88.4 R136, [R202+0x4800] ;  /* 0x00480000ca88783b */ /* 0x000fea0000004200 */
[----:B------:R-:W-:Y:S01]  /*9380*/  MUFU.EX2 R177, R177 ;  /* 0x000000b100b17308 */ /* 0x000fe20000000800 */
[----:B------:R-:W-:Y:S01]  /*9390*/  FADD.FTZ R172, R172, R169 ;  /* 0x000000a9acac7221 */ /* 0x000fe20000010000 */
[C---:B------:R-:W-:Y:S01]  /*93a0*/  HMMA.16816.F32.BF16 R8, R116.reuse, R122, R8 ;  /* 0x0000007a7408723c */ /* 0x040fe20000041808 */
[----:B------:R-:W3:Y:S07]  /*93b0*/  LDSM.16.MT88.4 R120, [R151+0x10800] ;  /* 0x010800009778783b */ /* 0x000eee0000004200 */
[----:B------:R-:W-:Y:S01]  /*93c0*/  MUFU.EX2 R178, R178 ;  /* 0x000000b200b27308 */ /* 0x000fe20000000800 */
[----:B--2---:R-:W-:Y:S01]  /*93d0*/  F2FP.BF16.F32.PACK_AB R23, R176, R175 ;  /* 0x000000afb017723e */ /* 0x004fe200000010ff */
[----:B------:R-:W-:Y:S01]  /*93e0*/  FADD.FTZ R172, R173, R172 ;  /* 0x000000acadac7221 */ /* 0x000fe20000010000 */
[C---:B----4-:R-:W-:Y:S07]  /*93f0*/  HMMA.16816.F32.BF16 R68, R116.reuse, R140, R68 ;  /* 0x0000008c7444723c */ /* 0x050fee0000041844 */
[----:B------:R-:W-:Y:S01]  /*9400*/  MUFU.EX2 R179, R179 ;  /* 0x000000b300b37308 */ /* 0x000fe20000000800 */
[C---:B------:R-:W-:Y:S01]  /*9410*/  HMMA.16816.F32.BF16 R72, R116.reuse, R142, R72 ;  /* 0x0000008e7448723c */ /* 0x040fe20000041848 */
[----:B------:R-:W-:Y:S08]  /*9420*/  LDSM.16.MT88.4 R140, [R151+0xd000] ;  /* 0x00d00000978c783b */ /* 0x000ff00000004200 */
[----:B------:R-:W-:Y:S01]  /*9430*/  MUFU.EX2 R180, R180 ;  /* 0x000000b400b47308 */ /* 0x000fe20000000800 */
[C---:B-1----:R-:W-:Y:S09]  /*9440*/  HMMA.16816.F32.BF16 R76, R116.reuse, R124, R76 ;  /* 0x0000007c744c723c */ /* 0x042ff2000004184c */
[----:B------:R-:W-:Y:S01]  /*9450*/  MUFU.EX2 R48, R48 ;  /* 0x0000003000307308 */ /* 0x000fe20000000800 */
[C---:B------:R-:W-:Y:S01]  /*9460*/  HMMA.16816.F32.BF16 R80, R116.reuse, R126, R80 ;  /* 0x0000007e7450723c */ /* 0x040fe20000041850 */
[----:B------:R-:W1:Y:S08]  /*9470*/  LDSM.16.MT88.4 R124, [R148+0x10800] ;  /* 0x01080000947c783b */ /* 0x000e700000004200 */
[----:B------:R-:W-:Y:S01]  /*9480*/  MUFU.EX2 R49, R49 ;  /* 0x0000003100317308 */ /* 0x000fe20000000800 */
[C---:B------:R-:W-:Y:S09]  /*9490*/  HMMA.16816.F32.BF16 R84, R116.reuse, R144, R84 ;  /* 0x000000907454723c */ /* 0x040ff20000041854 */
[----:B------:R-:W-:Y:S01]  /*94a0*/  MUFU.EX2 R50, R50 ;  /* 0x0000003200327308 */ /* 0x000fe20000000800 */
[C---:B------:R-:W-:Y:S01]  /*94b0*/  HMMA.16816.F32.BF16 R88, R116.reuse, R146, R88 ;  /* 0x000000927458723c */ /* 0x040fe20000041858 */
[----:B------:R-:W2:Y:S08]  /*94c0*/  LDSM.16.MT88.4 R144, [R148+0xd000] ;  /* 0x00d000009490783b */ /* 0x000eb00000004200 */
[----:B------:R-:W-:Y:S01]  /*94d0*/  MUFU.EX2 R51, R51 ;  /* 0x0000003300337308 */ /* 0x000fe20000000800 */
[C---:B---3--:R-:W-:Y:S09]  /*94e0*/  HMMA.16816.F32.BF16 R92, R116.reuse, R120, R92 ;  /* 0x00000078745c723c */ /* 0x048ff2000004185c */
[----:B------:R-:W-:Y:S01]  /*94f0*/  MUFU.EX2 R52, R52 ;  /* 0x0000003400347308 */ /* 0x000fe20000000800 */
[C---:B------:R-:W-:Y:S01]  /*9500*/  HMMA.16816.F32.BF16 R96, R116.reuse, R122, R96 ;  /* 0x0000007a7460723c */ /* 0x040fe20000041860 */
[----:B------:R-:W3:Y:S08]  /*9510*/  LDSM.16.MT88.4 R120, [R202+0x1000] ;  /* 0x00100000ca78783b */ /* 0x000ef00000004200 */
[----:B------:R-:W-:Y:S01]  /*9520*/  MUFU.EX2 R53, R53 ;  /* 0x0000003500357308 */ /* 0x000fe20000000800 */
[C---:B-1----:R-:W-:Y:S09]  /*9530*/  HMMA.16816.F32.BF16 R100, R116.reuse, R124, R100 ;  /* 0x0000007c7464723c */ /* 0x042ff20000041864 */
[----:B------:R-:W-:Y:S01]  /*9540*/  MUFU.EX2 R54, R54 ;  /* 0x0000003600367308 */ /* 0x000fe20000000800 */
[C---:B------:R-:W-:Y:S01]  /*9550*/  HMMA.16816.F32.BF16 R104, R116.reuse, R126, R104 ;  /* 0x0000007e7468723c */ /* 0x040fe20000041868 */
[----:B------:R-:W-:Y:S08]  /*9560*/  LDSM.16.MT88.4 R124, [R149+0x5000] ;  /* 0x00500000957c783b */ /* 0x000ff00000004200 */
[----:B------:R-:W-:Y:S01]  /*9570*/  MUFU.EX2 R55, R55 ;  /* 0x0000003700377308 */ /* 0x000fe20000000800 */
[C---:B------:R-:W-:Y:S09]  /*9580*/  HMMA.16816.F32.BF16 R12, R116.reuse, R128, R12 ;  /* 0x00000080740c723c */ /* 0x040ff2000004180c */
[----:B------:R-:W-:Y:S01]  /*9590*/  MUFU.EX2 R56, R56 ;  /* 0x0000003800387308 */ /* 0x000fe20000000800 */
[C---:B------:R-:W-:Y:S01]  /*95a0*/  HMMA.16816.F32.BF16 R108, R116.reuse, R130, R108 ;  /* 0x00000082746c723c */ /* 0x040fe2000004186c */
[----:B------:R-:W-:Y:S08]  /*95b0*/  LDSM.16.MT88.4 R128, [R202+0x5000] ;  /* 0x00500000ca80783b */ /* 0x000ff00000004200 */
[----:B------:R-:W-:Y:S01]  /*95c0*/  MUFU.EX2 R57, R57 ;  /* 0x0000003900397308 */ /* 0x000fe20000000800 */
[C---:B------:R-:W-:Y:S09]  /*95d0*/  HMMA.16816.F32.BF16 R16, R116.reuse, R136, R16 ;  /* 0x000000887410723c */ /* 0x040ff20000041810 */
[----:B------:R-:W-:Y:S01]  /*95e0*/  MUFU.EX2 R58, R58 ;  /* 0x0000003a003a7308 */ /* 0x000fe20000000800 */
[-CC-:B------:R-:W-:Y:S01]  /*95f0*/  FFMA.FTZ R137, R28, R135.reuse, -R160.reuse ;  /* 0x000000871c897223 */ /* 0x180fe200000108a0 */
[-C--:B------:R-:W-:Y:S01]  /*9600*/  FFMA.FTZ R136, R29, R135.reuse, -R160 ;  /* 0x000000871d887223 */ /* 0x080fe200000108a0 */
[----:B------:R-:W-:Y:S01]  /*9610*/  HMMA.16816.F32.BF16 R112, R116, R138, R112 ;  /* 0x0000008a7470723c */ /* 0x000fe20000041870 */
[----:B------:R-:W1:Y:S06]  /*9620*/  LDSM.16.MT88.4 R116, [R151+0x11000] ;  /* 0x011000009774783b */ /* 0x000e6c0000004200 */
[----:B------:R-:W-:Y:S01]  /*9630*/  MUFU.EX2 R137, R137 ;  /* 0x0000008900897308 */ /* 0x000fe20000000800 */
[-C--:B------:R-:W-:Y:S01]  /*9640*/  FFMA.FTZ R138, R30, R135.reuse, -R158 ;  /* 0x000000871e8a7223 */ /* 0x080fe2000001089e */
[-C--:B------:R-:W-:Y:S01]  /*9650*/  FFMA.FTZ R139, R32, R135.reuse, -R160 ;  /* 0x00000087208b7223 */ /* 0x080fe200000108a0 */
[C---:B------:R-:W-:Y:S07]  /*9660*/  HMMA.16816.F32.BF16 R4, R20.reuse, R140, R4 ;  /* 0x0000008c1404723c */ /* 0x040fee0000041804 */
[----:B------:R-:W4:Y:S01]  /*9670*/  MUFU.EX2 R136, R136 ;  /* 0x0000008800887308 */ /* 0x000f220000000800 */
[-C--:B------:R-:W-:Y:S01]  /*9680*/  FFMA.FTZ R141, R31, R135.reuse, -R158 ;  /* 0x000000871f8d7223 */ /* 0x080fe2000001089e */
[-C--:B------:R-:W-:Y:S01]  /*9690*/  FFMA.FTZ R140, R33, R135.reuse, -R160 ;  /* 0x00000087218c7223 */ /* 0x080fe200000108a0 */
[----:B------:R-:W-:Y:S01]  /*96a0*/  LDSM.16.MT88.4 R28, [R151+0xd800] ;  /* 0x00d80000971c783b */ /* 0x000fe20000004200 */
[C---:B------:R-:W-:Y:S06]  /*96b0*/  HMMA.16816.F32.BF16 R8, R20.reuse, R142, R8 ;  /* 0x0000008e1408723c */ /* 0x040fec0000041808 */
[----:B------:R-:W-:Y:S01]  /*96c0*/  MUFU.EX2 R138, R138 ;  /* 0x0000008a008a7308 */ /* 0x000fe20000000800 */
[-CC-:B------:R-:W-:Y:S01]  /*96d0*/  FFMA.FTZ R142, R34, R135.reuse, -R158.reuse ;  /* 0x00000087228e7223 */ /* 0x180fe2000001089e */
[-C--:B------:R-:W-:Y:S02]  /*96e0*/  FFMA.FTZ R143, R35, R135.reuse, -R158 ;  /* 0x00000087238f7223 */ /* 0x080fe4000001089e */
[----:B------:R-:W-:Y:S01]  /*96f0*/  LDSM.16.MT88.4 R32, [R149+0x1800] ;  /* 0x001800009520783b */ /* 0x000fe20000004200 */
[C---:B--2---:R-:W-:Y:S05]  /*9700*/  HMMA.16816.F32.BF16 R68, R20.reuse, R144, R68 ;  /* 0x000000901444723c */ /* 0x044fea0000041844 */
[----:B------:R-:W2:Y:S01]  /*9710*/  MUFU.EX2 R141, R141 ;  /* 0x0000008d008d7308 */ /* 0x000ea20000000800 */
[-CC-:B------:R-:W-:Y:S01]  /*9720*/  FFMA.FTZ R145, R36, R135.reuse, -R160.reuse ;  /* 0x0000008724917223 */ /* 0x180fe200000108a0 */
[-C--:B------:R-:W-:Y:S01]  /*9730*/  FFMA.FTZ R144, R37, R135.reuse, -R160 ;  /* 0x0000008725907223 */ /* 0x080fe200000108a0 */
[C---:B------:R-:W-:Y:S07]  /*9740*/  HMMA.16816.F32.BF16 R72, R20.reuse, R146, R72 ;  /* 0x000000921448723c */ /* 0x040fee0000041848 */
[----:B------:R-:W-:Y:S01]  /*9750*/  MUFU.EX2 R139, R139 ;  /* 0x0000008b008b7308 */ /* 0x000fe20000000800 */
[-C--:B------:R-:W-:Y:S01]  /*9760*/  FFMA.FTZ R146, R38, R135.reuse, -R158 ;  /* 0x0000008726927223 */ /* 0x080fe2000001089e */
[----:B------:R-:W-:Y:S01]  /*9770*/  FFMA.FTZ R147, R40, R135, -R160 ;  /* 0x0000008728937223 */ /* 0x000fe200000108a0 */
[----:B------:R-:W-:Y:S01]  /*9780*/  LDSM.16.MT88.4 R36, [R148+0xe000] ;  /* 0x00e000009424783b */ /* 0x000fe20000004200 */
[C---:B------:R-:W-:Y:S06]  /*9790*/  HMMA.16816.F32.BF16 R76, R20.reuse, R24, R76 ;  /* 0x00000018144c723c */ /* 0x040fec000004184c */
[----:B------:R-:W5:Y:S01]  /*97a0*/  MUFU.EX2 R140, R140 ;  /* 0x0000008c008c7308 */ /* 0x000f620000000800 */
[----:B------:R-:W-:Y:S01]  /*97b0*/  LDSM.16.MT88.4 R40, [R202+0x6000] ;  /* 0x00600000ca28783b */ /* 0x000fe20000004200 */
[C---:B------:R-:W-:Y:S08]  /*97c0*/  HMMA.16816.F32.BF16 R80, R20.reuse, R26, R80 ;  /* 0x0000001a1450723c */ /* 0x040ff00000041850 */
[----:B------:R-:W-:Y:S01]  /*97d0*/  MUFU.EX2 R142, R142 ;  /* 0x0000008e008e7308 */ /* 0x000fe20000000800 */
[----:B------:R-:W4:Y:S01]  /*97e0*/  LDSM.16.MT88.4 R24, [R148+0x11000] ;  /* 0x011000009418783b */ /* 0x000f220000004200 */
[C---:B---3--:R-:W-:Y:S08]  /*97f0*/  HMMA.16816.F32.BF16 R84, R20.reuse, R120, R84 ;  /* 0x000000781454723c */ /* 0x048ff00000041854 */
[----:B------:R-:W3:Y:S01]  /*9800*/  MUFU.EX2 R143, R143 ;  /* 0x0000008f008f7308 */ /* 0x000ee20000000800 */
[C---:B------:R-:W-:Y:S01]  /*9810*/  HMMA.16816.F32.BF16 R88, R20.reuse, R122, R88 ;  /* 0x0000007a1458723c */ /* 0x040fe20000041858 */
[----:B------:R-:W3:Y:S08]  /*9820*/  LDSM.16.MT88.4 R120, [R148+0xd800] ;  /* 0x00d800009478783b */ /* 0x000ef00000004200 */
[----:B------:R-:W-:Y:S01]  /*9830*/  MUFU.EX2 R145, R145 ;  /* 0x0000009100917308 */ /* 0x000fe20000000800 */
[C---:B-1----:R-:W-:Y:S09]  /*9840*/  HMMA.16816.F32.BF16 R92, R20.reuse, R116, R92 ;  /* 0x00000074145c723c */ /* 0x042ff2000004185c */
[----:B------:R-:W1:Y:S01]  /*9850*/  MUFU.EX2 R144, R144 ;  /* 0x0000009000907308 */ /* 0x000e620000000800 */
[C---:B------:R-:W-:Y:S01]  /*9860*/  HMMA.16816.F32.BF16 R96, R20.reuse, R118, R96 ;  /* 0x000000761460723c */ /* 0x040fe20000041860 */
[----:B------:R-:W-:Y:S08]  /*9870*/  LDSM.16.MT88.4 R116, [R149+0x5800] ;  /* 0x005800009574783b */ /* 0x000ff00000004200 */
[----:B------:R-:W1:Y:S10]  /*9880*/  MUFU.EX2 R146, R146 ;  /* 0x0000009200927308 */ /* 0x000e740000000800 */
[----:B------:R-:W1:Y:S01]  /*9890*/  MUFU.EX2 R147, R147 ;  /* 0x0000009300937308 */ /* 0x000e620000000800 */
[C---:B----4-:R-:W-:Y:S09]  /*98a0*/  HMMA.16816.F32.BF16 R100, R20.reuse, R24, R100 ;  /* 0x000000181464723c */ /* 0x050ff20000041864 */
[----:B------:R-:W-:Y:S01]  /*98b0*/  MUFU.EX2 R59, R59 ;  /* 0x0000003b003b7308 */ /* 0x000fe20000000800 */
[C---:B------:R-:W-:Y:S01]  /*98c0*/  HMMA.16816.F32.BF16 R104, R20.reuse, R26, R104 ;  /* 0x0000001a1468723c */ /* 0x040fe20000041868 */
[----:B------:R-:W4:Y:S07]  /*98d0*/  LDSM.16.MT88.4 R24, [R202+0x1800] ;  /* 0x00180000ca18783b */ /* 0x000f2e0000004200 */
[C---:B------:R-:W-:Y:S08]  /*98e0*/  HMMA.16816.F32.BF16 R12, R20.reuse, R124, R12 ;  /* 0x0000007c140c723c */ /* 0x040ff0000004180c */
[C---:B------:R-:W-:Y:S01]  /*98f0*/  HMMA.16816.F32.BF16 R108, R20.reuse, R126, R108 ;  /* 0x0000007e146c723c */ /* 0x040fe2000004186c */
[----:B------:R-:W-:Y:S07]  /*9900*/  LDSM.16.MT88.4 R124, [R151+0xf800] ;  /* 0x00f80000977c783b */ /* 0x000fee0000004200 */
[C---:B------:R-:W-:Y:S08]  /*9910*/  HMMA.16816.F32.BF16 R16, R20.reuse, R128, R16 ;  /* 0x000000801410723c */ /* 0x040ff00000041810 */
[----:B------:R-:W-:Y:S03]  /*9920*/  HMMA.16816.F32.BF16 R112, R20, R130, R112 ;  /* 0x000000821470723c */ /* 0x000fe60000041870 */
[----:B------:R-:W-:Y:S01]  /*9930*/  F2FP.BF16.F32.PACK_AB R20, R136, R137 ;  /* 0x000000898814723e */ /* 0x000fe200000010ff */
[----:B------:R-:W-:Y:S01]  /*9940*/  FADD.FTZ R137, R137, R172 ;  /* 0x000000ac89897221 */ /* 0x000fe20000010000 */
[----:B--2---:R-:W-:Y:S02]  /*9950*/  F2FP.BF16.F32.PACK_AB R21, R141, R138 ;  /* 0x0000008a8d15723e */ /* 0x004fe400000010ff */
[----:B-----5:R-:W-:Y:S01]  /*9960*/  F2FP.BF16.F32.PACK_AB R22, R140, R139 ;  /* 0x0000008b8c16723e */ /* 0x020fe200000010ff */
[----:B------:R-:W-:Y:S01]  /*9970*/  FADD.FTZ R136, R136, R137 ;  /* 0x0000008988887221 */ /* 0x000fe20000010000 */
[----:B---3--:R-:W-:Y:S02]  /*9980*/  F2FP.BF16.F32.PACK_AB R23, R143, R142 ;  /* 0x0000008e8f17723e */ /* 0x008fe400000010ff */
[----:B------:R-:W-:Y:S01]  /*9990*/  MOV R137, R134 ;  /* 0x0000008600897202 */ /* 0x000fe20000000f00 */
[----:B------:R-:W-:Y:S04]  /*99a0*/  FADD.FTZ R139, R139, R136 ;  /* 0x000000888b8b7221 */ /* 0x000fe80000010000 */
[C---:B------:R-:W-:Y:S03]  /*99b0*/  HMMA.16816.F32.BF16 R4, R20.reuse, R28, R4 ;  /* 0x0000001c1404723c */ /* 0x040fe60000041804 */
[----:B------:R-:W-:Y:S05]  /*99c0*/  FADD.FTZ R140, R140, R139 ;  /* 0x0000008b8c8c7221 */ /* 0x000fea0000010000 */
[C---:B------:R-:W-:Y:S01]  /*99d0*/  HMMA.16816.F32.BF16 R8, R20.reuse, R30, R8 ;  /* 0x0000001e1408723c */ /* 0x040fe20000041808 */
[----:B------:R-:W2:Y:S07]  /*99e0*/  LDSM.16.MT88.4 R28, [R151+0x11800] ;  /* 0x01180000971c783b */ /* 0x000eae0000004200 */
[C---:B------:R-:W-:Y:S08]  /*99f0*/  HMMA.16816.F32.BF16 R68, R20.reuse, R120, R68 ;  /* 0x000000781444723c */ /* 0x040ff00000041844 */
[C---:B------:R-:W-:Y:S01]  /*9a00*/  HMMA.16816.F32.BF16 R72, R20.reuse, R122, R72 ;  /* 0x0000007a1448723c */ /* 0x040fe20000041848 */
[----:B------:R-:W-:Y:S07]  /*9a10*/  LDSM.16.MT88.4 R120, [R202+0x5800] ;  /* 0x00580000ca78783b */ /* 0x000fee0000004200 */
[C---:B------:R-:W-:Y:S08]  /*9a20*/  HMMA.16816.F32.BF16 R76, R20.reuse, R32, R76 ;  /* 0x00000020144c723c */ /* 0x040ff0000004184c */
[C---:B------:R-:W-:Y:S01]  /*9a30*/  HMMA.16816.F32.BF16 R80, R20.reuse, R34, R80 ;  /* 0x000000221450723c */ /* 0x040fe20000041850 */
[----:B------:R-:W3:Y:S07]  /*9a40*/  LDSM.16.MT88.4 R32, [R148+0x11800] ;  /* 0x011800009420783b */ /* 0x000eee0000004200 */
[C---:B----4-:R-:W-:Y:S08]  /*9a50*/  HMMA.16816.F32.BF16 R84, R20.reuse, R24, R84 ;  /* 0x000000181454723c */ /* 0x050ff00000041854 */
[C---:B------:R-:W-:Y:S01]  /*9a60*/  HMMA.16816.F32.BF16 R88, R20.reuse, R26, R88 ;  /* 0x0000001a1458723c */ /* 0x040fe20000041858 */
[----:B------:R-:W4:Y:S07]  /*9a70*/  LDSM.16.MT88.4 R24, [R151+0xe000] ;  /* 0x00e000009718783b */ /* 0x000f2e0000004200 */
[C---:B--2---:R-:W-:Y:S08]  /*9a80*/  HMMA.16816.F32.BF16 R92, R20.reuse, R28, R92 ;  /* 0x0000001c145c723c */ /* 0x044ff0000004185c */
[C---:B------:R-:W-:Y:S01]  /*9a90*/  HMMA.16816.F32.BF16 R96, R20.reuse, R30, R96 ;  /* 0x0000001e1460723c */ /* 0x040fe20000041860 */
[----:B------:R-:W2:Y:S07]  /*9aa0*/  LDSM.16.MT88.4 R28, [R149+0x2000] ;  /* 0x00200000951c783b */ /* 0x000eae0000004200 */
[C---:B---3--:R-:W-:Y:S08]  /*9ab0*/  HMMA.16816.F32.BF16 R100, R20.reuse, R32, R100 ;  /* 0x000000201464723c */ /* 0x048ff00000041864 */
[C---:B------:R-:W-:Y:S01]  /*9ac0*/  HMMA.16816.F32.BF16 R104, R20.reuse, R34, R104 ;  /* 0x000000221468723c */ /* 0x040fe20000041868 */
[----:B------:R-:W3:Y:S07]  /*9ad0*/  LDSM.16.MT88.4 R32, [R202+0x2000] ;  /* 0x00200000ca20783b */ /* 0x000eee0000004200 */
[C---:B------:R-:W-:Y:S03]  /*9ae0*/  HMMA.16816.F32.BF16 R12, R20.reuse, R116, R12 ;  /* 0x00000074140c723c */ /* 0x040fe6000004180c */
[-CC-:B------:R-:W-:Y:S01]  /*9af0*/  FFMA.FTZ R116, R44, R135.reuse, -R160.reuse ;  /* 0x000000872c747223 */ /* 0x180fe200000108a0 */
[-C--:B------:R-:W-:Y:S04]  /*9b00*/  FFMA.FTZ R117, R45, R135.reuse, -R160 ;  /* 0x000000872d757223 */ /* 0x080fe800000108a0 */
[C---:B------:R-:W-:Y:S01]  /*9b10*/  HMMA.16816.F32.BF16 R108, R20.reuse, R118, R108 ;  /* 0x00000076146c723c */ /* 0x040fe2000004186c */
[----:B------:R-:W-:Y:S02]  /*9b20*/  MUFU.EX2 R116, R116 ;  /* 0x0000007400747308 */ /* 0x000fe40000000800 */
[-CC-:B------:R-:W-:Y:S01]  /*9b30*/  FFMA.FTZ R118, R46, R135.reuse, -R158.reuse ;  /* 0x000000872e767223 */ /* 0x180fe2000001089e */
[----:B------:R-:W-:Y:S02]  /*9b40*/  FFMA.FTZ R119, R47, R135, -R158 ;  /* 0x000000872f777223 */ /* 0x000fe4000001089e */
[----:B------:R-:W-:Y:S02]  /*9b50*/  LDSM.16.MT88.4 R44, [R148+0xe800] ;  /* 0x00e80000942c783b */ /* 0x000fe40000004200 */
[C---:B------:R-:W-:Y:S03]  /*9b60*/  HMMA.16816.F32.BF16 R16, R20.reuse, R120, R16 ;  /* 0x000000781410723c */ /* 0x040fe60000041810 */
[----:B------:R-:W5:Y:S05]  /*9b70*/  MUFU.EX2 R117, R117 ;  /* 0x0000007500757308 */ /* 0x000f6a0000000800 */
[----:B------:R-:W-:Y:S05]  /*9b80*/  HMMA.16816.F32.BF16 R112, R20, R122, R112 ;  /* 0x0000007a1470723c */ /* 0x000fea0000041870 */
[----:B------:R-:W-:Y:S01]  /*9b90*/  MUFU.EX2 R118, R118 ;  /* 0x0000007600767308 */ /* 0x000fe20000000800 */
[----:B-1----:R-:W-:Y:S01]  /*9ba0*/  F2FP.BF16.F32.PACK_AB R20, R144, R145 ;  /* 0x000000919014723e */ /* 0x002fe200000010ff */
[----:B------:R-:W-:Y:S01]  /*9bb0*/  FADD.FTZ R145, R145, R140 ;  /* 0x0000008c91917221 */ /* 0x000fe20000010000 */
[----:B------:R-:W-:Y:S02]  /*9bc0*/  F2FP.BF16.F32.PACK_AB R21, R177, R146 ;  /* 0x00000092b115723e */ /* 0x000fe400000010ff */
[----:B------:R-:W-:Y:S01]  /*9bd0*/  F2FP.BF16.F32.PACK_AB R22, R178, R147 ;  /* 0x00000093b216723e */ /* 0x000fe200000010ff */
[----:B------:R-:W-:Y:S01]  /*9be0*/  FADD.FTZ R144, R144, R145 ;  /* 0x0000009190907221 */ /* 0x000fe20000010000 */
[----:B------:R-:W-:Y:S03]  /*9bf0*/  F2FP.BF16.F32.PACK_AB R23, R180, R179 ;  /* 0x000000b3b417723e */ /* 0x000fe600000010ff */
[----:B------:R-:W1:Y:S01]  /*9c00*/  MUFU.EX2 R119, R119 ;  /* 0x0000007700777308 */ /* 0x000e620000000800 */
[----:B------:R-:W-:Y:S03]  /*9c10*/  FADD.FTZ R147, R147, R144 ;  /* 0x0000009093937221 */ /* 0x000fe60000010000 */
[C---:B----4-:R-:W-:Y:S03]  /*9c20*/  HMMA.16816.F32.BF16 R4, R20.reuse, R24, R4 ;  /* 0x000000181404723c */ /* 0x050fe60000041804 */
[----:B------:R-:W-:Y:S05]  /*9c30*/  FADD.FTZ R147, R178, R147 ;  /* 0x00000093b2937221 */ /* 0x000fea0000010000 */
[C---:B------:R-:W-:Y:S01]  /*9c40*/  HMMA.16816.F32.BF16 R8, R20.reuse, R26, R8 ;  /* 0x0000001a1408723c */ /* 0x040fe20000041808 */
[----:B------:R-:W4:Y:S07]  /*9c50*/  LDSM.16.MT88.4 R24, [R151+0x12000] ;  /* 0x012000009718783b */ /* 0x000f2e0000004200 */
[C---:B------:R-:W-:Y:S08]  /*9c60*/  HMMA.16816.F32.BF16 R68, R20.reuse, R36, R68 ;  /* 0x000000241444723c */ /* 0x040ff00000041844 */
[C---:B------:R-:W-:Y:S01]  /*9c70*/  HMMA.16816.F32.BF16 R72, R20.reuse, R38, R72 ;  /* 0x000000261448723c */ /* 0x040fe20000041848 */
[----:B------:R-:W-:Y:S07]  /*9c80*/  LDSM.16.MT88.4 R36, [R149+0x6000] ;  /* 0x006000009524783b */ /* 0x000fee0000004200 */
[C---:B--2---:R-:W-:Y:S08]  /*9c90*/  HMMA.16816.F32.BF16 R76, R20.reuse, R28, R76 ;  /* 0x0000001c144c723c */ /* 0x044ff0000004184c */
[C---:B------:R-:W-:Y:S01]  /*9ca0*/  HMMA.16816.F32.BF16 R80, R20.reuse, R30, R80 ;  /* 0x0000001e1450723c */ /* 0x040fe20000041850 */
[----:B------:R-:W2:Y:S07]  /*9cb0*/  LDSM.16.MT88.4 R28, [R148+0x12000] ;  /* 0x01200000941c783b */ /* 0x000eae0000004200 */
[C---:B---3--:R-:W-:Y:S08]  /*9cc0*/  HMMA.16816.F32.BF16 R84, R20.reuse, R32, R84 ;  /* 0x000000201454723c */ /* 0x048ff00000041854 */
        /* <DEDUP_REMOVED lines=8> */
[C---:B------:R-:W-:Y:S08]  /*9d50*/  HMMA.16816.F32.BF16 R12, R20.reuse, R36, R12 ;  /* 0x00000024140c723c */ /* 0x040ff0000004180c */
[C---:B------:R-:W-:Y:S01]  /*9d60*/  HMMA.16816.F32.BF16 R108, R20.reuse, R38, R108 ;  /* 0x00000026146c723c */ /* 0x040fe2000004186c */
[----:B------:R-:W-:Y:S07]  /*9d70*/  LDSM.16.MT88.4 R36, [R149+0x6800] ;  /* 0x006800009524783b */ /* 0x000fee0000004200 */
[C---:B------:R-:W-:Y:S08]  /*9d80*/  HMMA.16816.F32.BF16 R16, R20.reuse, R40, R16 ;  /* 0x000000281410723c */ /* 0x040ff00000041810 */
[----:B------:R-:W-:Y:S01]  /*9d90*/  HMMA.16816.F32.BF16 R112, R20, R42, R112 ;  /* 0x0000002a1470723c */ /* 0x000fe20000041870 */
[----:B------:R-:W-:Y:S02]  /*9da0*/  LDSM.16.MT88.4 R40, [R202+0x6800] ;  /* 0x00680000ca28783b */ /* 0x000fe40000004200 */
[----:B-----5:R-:W-:Y:S01]  /*9db0*/  F2FP.BF16.F32.PACK_AB R20, R117, R116 ;  /* 0x000000747514723e */ /* 0x020fe200000010ff */
[----:B------:R-:W-:Y:S01]  /*9dc0*/  FADD.FTZ R116, R116, R147 ;  /* 0x0000009374747221 */ /* 0x000fe20000010000 */
[----:B-1----:R-:W-:Y:S02]  /*9dd0*/  F2FP.BF16.F32.PACK_AB R21, R119, R118 ;  /* 0x000000767715723e */ /* 0x002fe400000010ff */
[----:B------:R-:W-:Y:S01]  /*9de0*/  F2FP.BF16.F32.PACK_AB R22, R49, R48 ;  /* 0x000000303116723e */ /* 0x000fe200000010ff */
[----:B------:R-:W-:Y:S01]  /*9df0*/  FADD.FTZ R117, R117, R116 ;  /* 0x0000007475757221 */ /* 0x000fe20000010000 */
[----:B------:R-:W-:Y:S03]  /*9e00*/  F2FP.BF16.F32.PACK_AB R23, R51, R50 ;  /* 0x000000323317723e */ /* 0x000fe600000010ff */
[----:B------:R-:W-:Y:S04]  /*9e10*/  FADD.FTZ R48, R48, R117 ;  /* 0x0000007530307221 */ /* 0x000fe80000010000 */
[C---:B---3--:R-:W-:Y:S03]  /*9e20*/  HMMA.16816.F32.BF16 R4, R20.reuse, R32, R4 ;  /* 0x000000201404723c */ /* 0x048fe60000041804 */
[----:B------:R-:W-:Y:S05]  /*9e30*/  FADD.FTZ R49, R49, R48 ;  /* 0x0000003031317221 */ /* 0x000fea0000010000 */
[C---:B------:R-:W-:Y:S01]  /*9e40*/  HMMA.16816.F32.BF16 R8, R20.reuse, R34, R8 ;  /* 0x000000221408723c */ /* 0x040fe20000041808 */
[----:B------:R-:W1:Y:S07]  /*9e50*/  LDSM.16.MT88.4 R32, [R151+0x12800] ;  /* 0x012800009720783b */ /* 0x000e6e0000004200 */
[C---:B------:R-:W-:Y:S08]  /*9e60*/  HMMA.16816.F32.BF16 R68, R20.reuse, R44, R68 ;  /* 0x0000002c1444723c */ /* 0x040ff00000041844 */
[C---:B------:R-:W-:Y:S01]  /*9e70*/  HMMA.16816.F32.BF16 R72, R20.reuse, R46, R72 ;  /* 0x0000002e1448723c */ /* 0x040fe20000041848 */
[----:B------:R-:W-:Y:S07]  /*9e80*/  LDSM.16.MT88.4 R44, [R148+0xf000] ;  /* 0x00f00000942c783b */ /* 0x000fee0000004200 */
[C---:B----4-:R-:W-:Y:S08]  /*9e90*/  HMMA.16816.F32.BF16 R76, R20.reuse, R24, R76 ;  /* 0x00000018144c723c */ /* 0x050ff0000004184c */
[C---:B------:R-:W-:Y:S01]  /*9ea0*/  HMMA.16816.F32.BF16 R80, R20.reuse, R26, R80 ;  /* 0x0000001a1450723c */ /* 0x040fe20000041850 */
[----:B------:R-:W3:Y:S07]  /*9eb0*/  LDSM.16.MT88.4 R24, [R148+0x12800] ;  /* 0x012800009418783b */ /* 0x000eee0000004200 */
[C---:B--2---:R-:W-:Y:S08]  /*9ec0*/  HMMA.16816.F32.BF16 R84, R20.reuse, R28, R84 ;  /* 0x0000001c1454723c */ /* 0x044ff00000041854 */
[C---:B------:R-:W-:Y:S01]  /*9ed0*/  HMMA.16816.F32.BF16 R88, R20.reuse, R30, R88 ;  /* 0x0000001e1458723c */ /* 0x040fe20000041858 */
[----:B------:R-:W2:Y:S07]  /*9ee0*/  LDSM.16.MT88.4 R28, [R151+0xf000] ;  /* 0x00f00000971c783b */ /* 0x000eae0000004200 */
[C---:B-1----:R-:W-:Y:S08]  /*9ef0*/  HMMA.16816.F32.BF16 R92, R20.reuse, R32, R92 ;  /* 0x00000020145c723c */ /* 0x042ff0000004185c */
[C---:B------:R-:W-:Y:S01]  /*9f00*/  HMMA.16816.F32.BF16 R96, R20.reuse, R34, R96 ;  /* 0x000000221460723c */ /* 0x040fe20000041860 */
[----:B------:R-:W1:Y:S07]  /*9f10*/  LDSM.16.MT88.4 R32, [R149+0x3000] ;  /* 0x003000009520783b */ /* 0x000e6e0000004200 */
[C---:B---3--:R-:W-:Y:S08]  /*9f20*/  HMMA.16816.F32.BF16 R100, R20.reuse, R24, R100 ;  /* 0x000000181464723c */ /* 0x048ff00000041864 */
[C---:B------:R-:W-:Y:S01]  /*9f30*/  HMMA.16816.F32.BF16 R104, R20.reuse, R26, R104 ;  /* 0x0000001a1468723c */ /* 0x040fe20000041868 */
[----:B------:R-:W3:Y:S07]  /*9f40*/  LDSM.16.MT88.4 R24, [R202+0x3000] ;  /* 0x00300000ca18783b */ /* 0x000eee0000004200 */
[C---:B------:R-:W-:Y:S08]  /*9f50*/  HMMA.16816.F32.BF16 R12, R20.reuse, R36, R12 ;  /* 0x00000024140c723c */ /* 0x040ff0000004180c */
[C---:B------:R-:W-:Y:S01]  /*9f60*/  HMMA.16816.F32.BF16 R108, R20.reuse, R38, R108 ;  /* 0x00000026146c723c */ /* 0x040fe2000004186c */
[----:B------:R-:W-:Y:S07]  /*9f70*/  LDSM.16.MT88.4 R36, [R149+0x7000] ;  /* 0x007000009524783b */ /* 0x000fee0000004200 */
[C---:B------:R-:W-:Y:S08]  /*9f80*/  HMMA.16816.F32.BF16 R16, R20.reuse, R40, R16 ;  /* 0x000000281410723c */ /* 0x040ff00000041810 */
[----:B------:R-:W-:Y:S01]  /*9f90*/  HMMA.16816.F32.BF16 R112, R20, R42, R112 ;  /* 0x0000002a1470723c */ /* 0x000fe20000041870 */
[----:B------:R-:W-:Y:S02]  /*9fa0*/  LDSM.16.MT88.4 R40, [R202+0x7000] ;  /* 0x00700000ca28783b */ /* 0x000fe40000004200 */
[----:B------:R-:W-:Y:S01]  /*9fb0*/  F2FP.BF16.F32.PACK_AB R20, R53, R52 ;  /* 0x000000343514723e */ /* 0x000fe200000010ff */
[----:B------:R-:W-:Y:S01]  /*9fc0*/  FADD.FTZ R52, R52, R49 ;  /* 0x0000003134347221 */ /* 0x000fe20000010000 */
[----:B------:R-:W-:Y:S02]  /*9fd0*/  F2FP.BF16.F32.PACK_AB R21, R55, R54 ;  /* 0x000000363715723e */ /* 0x000fe400000010ff */
[----:B------:R-:W-:Y:S01]  /*9fe0*/  F2FP.BF16.F32.PACK_AB R22, R57, R56 ;  /* 0x000000383916723e */ /* 0x000fe200000010ff */
[----:B------:R-:W-:Y:S01]  /*9ff0*/  FADD.FTZ R53, R53, R52 ;  /* 0x0000003435357221 */ /* 0x000fe20000010000 */
[----:B------:R-:W-:Y:S03]  /*a000*/  F2FP.BF16.F32.PACK_AB R23, R59, R58 ;  /* 0x0000003a3b17723e */ /* 0x000fe600000010ff */
[----:B------:R-:W-:Y:S04]  /*a010*/  FADD.FTZ R56, R56, R53 ;  /* 0x0000003538387221 */ /* 0x000fe80000010000 */
[C---:B--2---:R-:W-:Y:S03]  /*a020*/  HMMA.16816.F32.BF16 R4, R20.reuse, R28, R4 ;  /* 0x0000001c1404723c */ /* 0x044fe60000041804 */
[----:B------:R-:W-:Y:S05]  /*a030*/  FADD.FTZ R57, R57, R56 ;  /* 0x0000003839397221 */ /* 0x000fea0000010000 */
[C---:B------:R-:W-:Y:S01]  /*a040*/  HMMA.16816.F32.BF16 R8, R20.reuse, R30, R8 ;  /* 0x0000001e1408723c */ /* 0x040fe20000041808 */
[----:B------:R-:W2:Y:S07]  /*a050*/  LDSM.16.MT88.4 R28, [R151+0x13000] ;  /* 0x01300000971c783b */ /* 0x000eae0000004200 */
[C---:B------:R-:W-:Y:S03]  /*a060*/  HMMA.16816.F32.BF16 R68, R20.reuse, R44, R68 ;  /* 0x0000002c1444723c */ /* 0x040fe60000041844 */
[-CC-:B------:R-:W-:Y:S01]  /*a070*/  FFMA.FTZ R44, R60, R135.reuse, -R160.reuse ;  /* 0x000000873c2c7223 */ /* 0x180fe200000108a0 */
[-CC-:B------:R-:W-:Y:S01]  /*a080*/  FFMA.FTZ R45, R61, R135.reuse, -R160.reuse ;  /* 0x000000873d2d7223 */ /* 0x180fe200000108a0 */
[-CC-:B------:R-:W-:Y:S01]  /*a090*/  FFMA.FTZ R60, R64, R135.reuse, -R160.reuse ;  /* 0x00000087403c7223 */ /* 0x180fe200000108a0 */
[-C--:B------:R-:W-:Y:S02]  /*a0a0*/  FFMA.FTZ R160, R65, R135.reuse, -R160 ;  /* 0x0000008741a07223 */ /* 0x080fe400000108a0 */
[C---:B------:R-:W-:Y:S01]  /*a0b0*/  HMMA.16816.F32.BF16 R72, R20.reuse, R46, R72 ;  /* 0x0000002e1448723c */ /* 0x040fe20000041848 */
[----:B------:R-:W-:Y:S02]  /*a0c0*/  MUFU.EX2 R44, R44 ;  /* 0x0000002c002c7308 */ /* 0x000fe40000000800 */
[-CC-:B------:R-:W-:Y:S01]  /*a0d0*/  FFMA.FTZ R46, R62, R135.reuse, -R158.reuse ;  /* 0x000000873e2e7223 */ /* 0x180fe2000001089e */
[-CC-:B------:R-:W-:Y:S01]  /*a0e0*/  FFMA.FTZ R47, R63, R135.reuse, -R158.reuse ;  /* 0x000000873f2f7223 */ /* 0x180fe2000001089e */
[-CC-:B------:R-:W-:Y:S01]  /*a0f0*/  FFMA.FTZ R62, R66, R135.reuse, -R158.reuse ;  /* 0x00000087423e7223 */ /* 0x180fe2000001089e */
[----:B------:R-:W-:Y:S02]  /*a100*/  FFMA.FTZ R158, R67, R135, -R158 ;  /* 0x00000087439e7223 */ /* 0x000fe4000001089e */
[C---:B-1----:R-:W-:Y:S03]  /*a110*/  HMMA.16816.F32.BF16 R76, R20.reuse, R32, R76 ;  /* 0x00000020144c723c */ /* 0x042fe6000004184c */
[----:B------:R-:W1:Y:S05]  /*a120*/  MUFU.EX2 R45, R45 ;  /* 0x0000002d002d7308 */ /* 0x000e6a0000000800 */
[C---:B------:R-:W-:Y:S01]  /*a130*/  HMMA.16816.F32.BF16 R80, R20.reuse, R34, R80 ;  /* 0x000000221450723c */ /* 0x040fe20000041850 */
[----:B------:R-:W4:Y:S04]  /*a140*/  LDSM.16.MT88.4 R32, [R148+0x13000] ;  /* 0x013000009420783b */ /* 0x000f280000004200 */
[----:B------:R-:W-:Y:S03]  /*a150*/  MUFU.EX2 R46, R46 ;  /* 0x0000002e002e7308 */ /* 0x000fe60000000800 */
[C---:B---3--:R-:W-:Y:S07]  /*a160*/  HMMA.16816.F32.BF16 R84, R20.reuse, R24, R84 ;  /* 0x000000181454723c */ /* 0x048fee0000041854 */
[----:B------:R-:W3:Y:S01]  /*a170*/  MUFU.EX2 R47, R47 ;  /* 0x0000002f002f7308 */ /* 0x000ee20000000800 */
[C---:B------:R-:W-:Y:S01]  /*a180*/  HMMA.16816.F32.BF16 R88, R20.reuse, R26, R88 ;  /* 0x0000001a1458723c */ /* 0x040fe20000041858 */
[----:B------:R-:W5:Y:S08]  /*a190*/  LDSM.16.MT88.4 R24, [R148+0xf800] ;  /* 0x00f800009418783b */ /* 0x000f700000004200 */
[----:B------:R-:W-:Y:S01]  /*a1a0*/  MUFU.EX2 R60, R60 ;  /* 0x0000003c003c7308 */ /* 0x000fe20000000800 */
[C---:B--2---:R-:W-:Y:S09]  /*a1b0*/  HMMA.16816.F32.BF16 R92, R20.reuse, R28, R92 ;  /* 0x0000001c145c723c */ /* 0x044ff2000004185c */
[----:B------:R-:W2:Y:S01]  /*a1c0*/  MUFU.EX2 R61, R160 ;  /* 0x000000a0003d7308 */ /* 0x000ea20000000800 */
[C---:B------:R-:W-:Y:S01]  /*a1d0*/  HMMA.16816.F32.BF16 R96, R20.reuse, R30, R96 ;  /* 0x0000001e1460723c */ /* 0x040fe20000041860 */
[----:B------:R-:W5:Y:S08]  /*a1e0*/  LDSM.16.MT88.4 R28, [R149+0x3800] ;  /* 0x00380000951c783b */ /* 0x000f700000004200 */
[----:B------:R-:W-:Y:S01]  /*a1f0*/  MUFU.EX2 R62, R62 ;  /* 0x0000003e003e7308 */ /* 0x000fe20000000800 */
[C---:B----4-:R-:W-:Y:S09]  /*a200*/  HMMA.16816.F32.BF16 R100, R20.reuse, R32, R100 ;  /* 0x000000201464723c */ /* 0x050ff20000041864 */
[----:B------:R-:W4:Y:S01]  /*a210*/  MUFU.EX2 R33, R158 ;  /* 0x0000009e00217308 */ /* 0x000f220000000800 */
[C---:B------:R-:W-:Y:S08]  /*a220*/  HMMA.16816.F32.BF16 R104, R20.reuse, R34, R104 ;  /* 0x000000221468723c */ /* 0x040ff00000041868 */
[C---:B------:R-:W-:Y:S08]  /*a230*/  HMMA.16816.F32.BF16 R12, R20.reuse, R36, R12 ;  /* 0x00000024140c723c */ /* 0x040ff0000004180c */
[C---:B------:R-:W-:Y:S08]  /*a240*/  HMMA.16816.F32.BF16 R108, R20.reuse, R38, R108 ;  /* 0x00000026146c723c */ /* 0x040ff0000004186c */
[C---:B------:R-:W-:Y:S08]  /*a250*/  HMMA.16816.F32.BF16 R16, R20.reuse, R40, R16 ;  /* 0x000000281410723c */ /* 0x040ff00000041810 */
[----:B------:R-:W-:Y:S03]  /*a260*/  HMMA.16816.F32.BF16 R112, R20, R42, R112 ;  /* 0x0000002a1470723c */ /* 0x000fe60000041870 */
[----:B-1----:R-:W-:Y:S01]  /*a270*/  F2FP.BF16.F32.PACK_AB R20, R45, R44 ;  /* 0x0000002c2d14723e */ /* 0x002fe200000010ff */
[----:B------:R-:W-:Y:S01]  /*a280*/  FADD.FTZ R44, R44, R57 ;  /* 0x000000392c2c7221 */ /* 0x000fe20000010000 */
[----:B---3--:R-:W-:Y:S02]  /*a290*/  F2FP.BF16.F32.PACK_AB R21, R47, R46 ;  /* 0x0000002e2f15723e */ /* 0x008fe400000010ff */
[----:B--2---:R-:W-:Y:S01]  /*a2a0*/  F2FP.BF16.F32.PACK_AB R22, R61, R60 ;  /* 0x0000003c3d16723e */ /* 0x004fe200000010ff */
[----:B------:R-:W-:Y:S01]  /*a2b0*/  FADD.FTZ R45, R45, R44 ;  /* 0x0000002c2d2d7221 */ /* 0x000fe20000010000 */
[----:B----4-:R-:W-:Y:S03]  /*a2c0*/  F2FP.BF16.F32.PACK_AB R23, R33, R62 ;  /* 0x0000003e2117723e */ /* 0x010fe600000010ff */
[----:B------:R-:W-:Y:S04]  /*a2d0*/  FADD.FTZ R60, R60, R45 ;  /* 0x0000002d3c3c7221 */ /* 0x000fe80000010000 */
[C---:B------:R-:W-:Y:S01]  /*a2e0*/  HMMA.16816.F32.BF16 R128, R20.reuse, R124, R4 ;  /* 0x0000007c1480723c */ /* 0x040fe20000041804 */
[----:B------:R-:W1:Y:S02]  /*a2f0*/  LDSM.16.MT88.4 R4, [R202+0x3800] ;  /* 0x00380000ca04783b */ /* 0x000e640000004200 */
[----:B------:R-:W-:Y:S05]  /*a300*/  FADD.FTZ R233, R61, R60 ;  /* 0x0000003c3de97221 */ /* 0x000fea0000010000 */
[C---:B------:R-:W-:Y:S01]  /*a310*/  HMMA.16816.F32.BF16 R124, R20.reuse, R126, R8 ;  /* 0x0000007e147c723c */ /* 0x040fe20000041808 */
[----:B------:R-:W2:Y:S07]  /*a320*/  LDSM.16.MT88.4 R8, [R151+0x13800] ;  /* 0x013800009708783b */ /* 0x000eae0000004200 */
[C---:B-----5:R-:W-:Y:S08]  /*a330*/  HMMA.16816.F32.BF16 R68, R20.reuse, R24, R68 ;  /* 0x000000181444723c */ /* 0x060ff00000041844 */
[C---:B------:R-:W-:Y:S01]  /*a340*/  HMMA.16816.F32.BF16 R72, R20.reuse, R26, R72 ;  /* 0x0000001a1448723c */ /* 0x040fe20000041848 */
[----:B------:R-:W3:Y:S07]  /*a350*/  LDSM.16.MT88.4 R24, [R148+0x13800] ;  /* 0x013800009418783b */ /* 0x000eee0000004200 */
[C---:B------:R-:W-:Y:S03]  /*a360*/  HMMA.16816.F32.BF16 R76, R20.reuse, R28, R76 ;  /* 0x0000001c144c723c */ /* 0x040fe6000004184c */
[----:B------:R-:W-:Y:S04]  /*a370*/  FADD.FTZ R29, R175, R174 ;  /* 0x000000aeaf1d7221 */ /* 0x000fe80000010000 */
[----:B------:R-:W-:Y:S01]  /*a380*/  FADD.FTZ R29, R176, R29 ;  /* 0x0000001db01d7221 */ /* 0x000fe20000010000 */
[C---:B------:R-:W-:Y:S03]  /*a390*/  HMMA.16816.F32.BF16 R80, R20.reuse, R30, R80 ;  /* 0x0000001e1450723c */ /* 0x040fe60000041850 */
[----:B------:R-:W-:Y:S04]  /*a3a0*/  FADD.FTZ R138, R138, R29 ;  /* 0x0000001d8a8a7221 */ /* 0x000fe80000010000 */
[----:B------:R-:W-:Y:S01]  /*a3b0*/  FADD.FTZ R141, R141, R138 ;  /* 0x0000008a8d8d7221 */ /* 0x000fe20000010000 */
[C---:B-1----:R-:W-:Y:S03]  /*a3c0*/  HMMA.16816.F32.BF16 R84, R20.reuse, R4, R84 ;  /* 0x000000041454723c */ /* 0x042fe60000041854 */
[----:B------:R-:W-:Y:S04]  /*a3d0*/  FADD.FTZ R142, R142, R141 ;  /* 0x0000008d8e8e7221 */ /* 0x000fe80000010000 */
[----:B------:R-:W-:Y:S01]  /*a3e0*/  FADD.FTZ R143, R143, R142 ;  /* 0x0000008e8f8f7221 */ /* 0x000fe20000010000 */
[C---:B------:R-:W-:Y:S01]  /*a3f0*/  HMMA.16816.F32.BF16 R88, R20.reuse, R6, R88 ;  /* 0x000000061458723c */ /* 0x040fe20000041858 */
[----:B------:R-:W1:Y:S02]  /*a400*/  LDSM.16.MT88.4 R4, [R149+0x7800] ;  /* 0x007800009504783b */ /* 0x000e640000004200 */
[----:B------:R-:W-:Y:S04]  /*a410*/  FADD.FTZ R0, R146, R143 ;  /* 0x0000008f92007221 */ /* 0x000fe80000010000 */
[----:B------:R-:W-:Y:S01]  /*a420*/  FADD.FTZ R0, R177, R0 ;  /* 0x00000000b1007221 */ /* 0x000fe20000010000 */
[C---:B--2---:R-:W-:Y:S03]  /*a430*/  HMMA.16816.F32.BF16 R92, R20.reuse, R8, R92 ;  /* 0x00000008145c723c */ /* 0x044fe6000004185c */
[----:B------:R-:W-:Y:S01]  /*a440*/  FADD.FTZ R29, R179, R0 ;  /* 0x00000000b31d7221 */ /* 0x000fe20000010000 */
[----:B------:R-:W-:Y:S03]  /*a450*/  MOV R0, R133 ;  /* 0x0000008500007202 */ /* 0x000fe60000000f00 */
[----:B------:R-:W-:Y:S01]  /*a460*/  FADD.FTZ R29, R180, R29 ;  /* 0x0000001db41d7221 */ /* 0x000fe20000010000 */
[C---:B------:R-:W-:Y:S01]  /*a470*/  HMMA.16816.F32.BF16 R96, R20.reuse, R10, R96 ;  /* 0x0000000a1460723c */ /* 0x040fe20000041860 */
[----:B------:R-:W2:Y:S02]  /*a480*/  LDSM.16.MT88.4 R8, [R202+0x7800] ;  /* 0x00780000ca08783b */ /* 0x000ea40000004200 */
[----:B------:R-:W-:Y:S04]  /*a490*/  FADD.FTZ R118, R118, R29 ;  /* 0x0000001d76767221 */ /* 0x000fe80000010000 */
[----:B------:R-:W-:Y:S01]  /*a4a0*/  FADD.FTZ R119, R119, R118 ;  /* 0x0000007677777221 */ /* 0x000fe20000010000 */
[C---:B---3--:R-:W-:Y:S03]  /*a4b0*/  HMMA.16816.F32.BF16 R100, R20.reuse, R24, R100 ;  /* 0x000000181464723c */ /* 0x048fe60000041864 */
        /* <DEDUP_REMOVED lines=8> */
[C---:B------:R-:W-:Y:S03]  /*a540*/  HMMA.16816.F32.BF16 R108, R20.reuse, R6, R108 ;  /* 0x00000006146c723c */ /* 0x040fe6000004186c */
[----:B------:R-:W-:Y:S04]  /*a550*/  FADD.FTZ R46, R46, R59 ;  /* 0x0000003b2e2e7221 */ /* 0x000fe80000010000 */
[----:B------:R-:W-:Y:S01]  /*a560*/  FADD.FTZ R47, R47, R46 ;  /* 0x0000002e2f2f7221 */ /* 0x000fe20000010000 */
[C---:B--2---:R-:W-:Y:S03]  /*a570*/  HMMA.16816.F32.BF16 R116, R20.reuse, R8, R16 ;  /* 0x000000081474723c */ /* 0x044fe60000041810 */
[----:B------:R-:W-:Y:S04]  /*a580*/  FADD.FTZ R62, R62, R47 ;  /* 0x0000002f3e3e7221 */ /* 0x000fe80000010000 */
[----:B------:R-:W-:Y:S01]  /*a590*/  FADD.FTZ R231, R33, R62 ;  /* 0x0000003e21e77221 */ /* 0x000fe20000010000 */
[----:B------:R-:W-:Y:S01]  /*a5a0*/  HMMA.16816.F32.BF16 R112, R20, R10, R112 ;  /* 0x0000000a1470723c */ /* 0x000fe20000041870 */
[----:B------:R-:W-:Y:S08]  /*a5b0*/  @!UPT UIADD3 URZ, UPT, UPT, URZ, URZ, URZ ;  /* 0x000000fffffff290 */ /* 0x000ff0000fffe0ff */
[----:B------:R-:W-:Y:S11]  /*a5c0*/  @P0 BRA `(.L_x_550) ;  /* 0xffffffc000100947 */ /* 0x000ff6000383ffff */
.L_x_543:
[----:B------:R-:W-:Y:S01]  /*a5d0*/  @!UPT UIADD3 URZ, UPT, UPT, URZ, URZ, URZ ;  /* 0x000000fffffff290 */ /* 0x000fe2000fffe0ff */
[----:B------:R1:W5:Y:S01]  /*a5e0*/  LD.E R6, desc[UR4][R2.64+0xd8] ;  /* 0x0000d80402067980 */ /* 0x000362000c101900 */
[----:B------:R-:W-:-:S03]  /*a5f0*/  UMOV UR6, 0xffffffff ;  /* 0xffffffff00067882 */ /* 0x000fc60000000000 */
[----:B------:R-:W-:Y:S05]  /*a600*/  BRA.DIV UR6, `(.L_x_551) ;  /* 0x00000012069c7947 */ /* 0x000fea000b800000 */
[----:B------:R-:W2:Y:S04]  /*a610*/  SHFL.BFLY PT, R8, R233, 0x2, 0x1f ;  /* 0x0c401f00e9087f89 */ /* 0x000ea800000e0000 */
[----:B------:R-:W3:Y:S01]  /*a620*/  SHFL.BFLY PT, R10, R231, 0x2, 0x1f ;  /* 0x0c401f00e70a7f89 */ /* 0x000ee200000e0000 */
[----:B--2---:R-:W-:Y:S01]  /*a630*/  FADD.FTZ R8, R8, R233 ;  /* 0x000000e908087221 */ /* 0x004fe20000010000 */
[----:B---3--:R-:W-:-:S04]  /*a640*/  FADD.FTZ R9, R10, R231 ;  /* 0x000000e70a097221 */ /* 0x008fc80000010000 */
[----:B------:R-:W2:Y:S04]  /*a650*/  SHFL.BFLY PT, R7, R8, 0x1, 0x1f ;  /* 0x0c201f0008077f89 */ /* 0x000ea800000e0000 */
[----:B------:R3:W4:Y:S01]  /*a660*/  SHFL.BFLY PT, R10, R9, 0x1, 0x1f ;  /* 0x0c201f00090a7f89 */ /* 0x00072200000e0000 */
[----:B--2---:R-:W-:-:S07]  /*a670*/  FADD.FTZ R7, R8, R7 ;  /* 0x0000000708077221 */ /* 0x004fce0000010000 */
.L_x_565:
[----:B---34-:R-:W-:Y:S01]  /*a680*/  FADD.FTZ R9, R9, R10 ;  /* 0x0000000a09097221 */ /* 0x018fe20000010000 */
[----:B------:R-:W2:Y:S01]  /*a690*/  MUFU.RCP R0, R7 ;  /* 0x0000000700007308 */ /* 0x000ea20000001000 */
[C---:B------:R-:W-:Y:S02]  /*a6a0*/  SHF.L.U32 R4, R199.reuse, 0x4, RZ ;  /* 0x00000004c7047819 */ /* 0x040fe400000006ff */
[----:B------:R-:W-:Y:S02]  /*a6b0*/  SHF.L.U32 R5, R199, 0x1, RZ ;  /* 0x00000001c7057819 */ /* 0x000fe400000006ff */
[----:B------:R-:W-:Y:S02]  /*a6c0*/  FSETP.NE.FTZ.AND P1, PT, R7, RZ, PT ;  /* 0x000000ff0700720b */ /* 0x000fe40003f35000 */
[----:B------:R-:W-:Y:S01]  /*a6d0*/  FSETP.NE.FTZ.AND P0, PT, R9, RZ, PT ;  /* 0x000000ff0900720b */ /* 0x000fe20003f15000 */
[----:B------:R-:W3:Y:S01]  /*a6e0*/  MUFU.RCP R8, R9 ;  /* 0x0000000900087308 */ /* 0x000ee20000001000 */
[----:B------:R-:W-:-:S02]  /*a6f0*/  LOP3.LUT R4, R4, 0x1c0, RZ, 0xc0, !PT ;  /* 0x000001c004047812 */ /* 0x000fc400078ec0ff */
[--C-:B------:R-:W-:Y:S02]  /*a700*/  LOP3.LUT R198, R198, 0x6, R5.reuse, 0xf8, !PT ;  /* 0x00000006c6c67812 */ /* 0x100fe400078ef805 */
[----:B------:R-:W-:Y:S02]  /*a710*/  LOP3.LUT R5, R4, 0x38, R5, 0xf8, !PT ;  /* 0x0000003804057812 */ /* 0x000fe400078ef805 */
[----:B------:R-:W-:Y:S02]  /*a720*/  R2P PR, R199, 0x18 ;  /* 0x00000018c7007804 */ /* 0x000fe40000000000 */
[----:B--2---:R-:W-:Y:S02]  /*a730*/  FSEL R0, R0, 1, P1 ;  /* 0x3f80000000007808 */ /* 0x004fe40000800000 */
[----:B------:R-:W-:Y:S02]  /*a740*/  LOP3.LUT R198, R198, R5, RZ, 0xfc, !PT ;  /* 0x00000005c6c67212 */ /* 0x000fe400078efcff */
[----:B------:R-:W-:Y:S01]  /*a750*/  SEL R4, R197, 0xffffffe0, !P3 ;  /* 0xffffffe0c5047807 */ /* 0x000fe20005800000 */
[C---:B------:R-:W-:Y:S01]  /*a760*/  FMUL.FTZ R128, R0.reuse, R128 ;  /* 0x0000008000807220 */ /* 0x040fe20000410000 */
[C---:B------:R-:W-:Y:S01]  /*a770*/  FMUL.FTZ R129, R0.reuse, R129 ;  /* 0x0000008100817220 */ /* 0x040fe20000410000 */
[----:B------:R-:W-:Y:S01]  /*a780*/  FMUL.FTZ R124, R0, R124 ;  /* 0x0000007c007c7220 */ /* 0x000fe20000410000 */
[----:B---3--:R-:W-:Y:S01]  /*a790*/  FSEL R8, R8, 1, P0 ;  /* 0x3f80000008087808 */ /* 0x008fe20000000000 */
[C---:B------:R-:W-:Y:S01]  /*a7a0*/  FMUL.FTZ R125, R0.reuse, R125 ;  /* 0x0000007d007d7220 */ /* 0x040fe20000410000 */
        /* <DEDUP_REMOVED lines=27> */
[----:B------:R-:W-:Y:S01]  /*a960*/  FMUL.FTZ R113, R0, R113 ;  /* 0x0000007100717220 */ /* 0x000fe20000410000 */
[----:B------:R-:W-:Y:S01]  /*a970*/  MOV R0, 0x10 ;  /* 0x0000001000007802 */ /* 0x000fe20000000f00 */
[----:B------:R-:W-:Y:S01]  /*a980*/  FMUL.FTZ R130, R8, R130 ;  /* 0x0000008208827220 */ /* 0x000fe20000410000 */
[----:B------:R-:W-:Y:S01]  /*a990*/  LEA R201, R198, R201, 0x1 ;  /* 0x000000c9c6c97211 */ /* 0x000fe200078e08ff */
[C---:B------:R-:W-:Y:S01]  /*a9a0*/  FMUL.FTZ R131, R8.reuse, R131 ;  /* 0x0000008308837220 */ /* 0x040fe20000410000 */
[C---:B------:R-:W-:Y:S01]  /*a9b0*/  FMUL.FTZ R126, R8.reuse, R126 ;  /* 0x0000007e087e7220 */ /* 0x040fe20000410000 */
[C---:B------:R-:W-:Y:S01]  /*a9c0*/  FMUL.FTZ R127, R8.reuse, R127 ;  /* 0x0000007f087f7220 */ /* 0x040fe20000410000 */
[C---:B------:R-:W-:Y:S01]  /*a9d0*/  FMUL.FTZ R70, R8.reuse, R70 ;  /* 0x0000004608467220 */ /* 0x040fe20000410000 */
[----:B------:R-:W-:Y:S01]  /*a9e0*/  FMUL.FTZ R71, R8, R71 ;  /* 0x0000004708477220 */ /* 0x000fe20000410000 */
[----:B------:R-:W-:Y:S01]  /*a9f0*/  SEL R0, R0, 0xfffffff0, !P2 ;  /* 0xfffffff000007807 */ /* 0x000fe20005000000 */
[C---:B------:R-:W-:Y:S01]  /*aa00*/  FMUL.FTZ R74, R8.reuse, R74 ;  /* 0x0000004a084a7220 */ /* 0x040fe20000410000 */
[C---:B------:R-:W-:Y:S01]  /*aa10*/  FMUL.FTZ R75, R8.reuse, R75 ;  /* 0x0000004b084b7220 */ /* 0x040fe20000410000 */
[C---:B------:R-:W-:Y:S01]  /*aa20*/  IADD3 R13, PT, PT, R201.reuse, 0x40, RZ ;  /* 0x00000040c90d7810 */ /* 0x040fe20007ffe0ff */
[C---:B------:R-:W-:Y:S01]  /*aa30*/  FMUL.FTZ R78, R8.reuse, R78 ;  /* 0x0000004e084e7220 */ /* 0x040fe20000410000 */
[----:B------:R-:W-:Y:S01]  /*aa40*/  FMUL.FTZ R79, R8, R79 ;  /* 0x0000004f084f7220 */ /* 0x000fe20000410000 */
[----:B------:R-:W-:Y:S01]  /*aa50*/  IADD3 R11, PT, PT, R4, R201, RZ ;  /* 0x000000c9040b7210 */ /* 0x000fe20007ffe0ff */
[C---:B------:R-:W-:Y:S01]  /*aa60*/  FMUL.FTZ R82, R8.reuse, R82 ;  /* 0x0000005208527220 */ /* 0x040fe20000410000 */
[----:B------:R-:W-:Y:S01]  /*aa70*/  @P4 IADD3 R13, PT, PT, R201, -0x40, RZ ;  /* 0xffffffc0c90d4810 */ /* 0x000fe20007ffe0ff */
[C---:B------:R-:W-:Y:S01]  /*aa80*/  FMUL.FTZ R83, R8.reuse, R83 ;  /* 0x0000005308537220 */ /* 0x040fe20000410000 */
[----:B------:R-:W-:Y:S01]  /*aa90*/  F2FP.BF16.F32.PACK_AB R128, R129, R128 ;  /* 0x000000808180723e */ /* 0x000fe200000010ff */
[C---:B------:R-:W-:Y:S01]  /*aaa0*/  FMUL.FTZ R86, R8.reuse, R86 ;  /* 0x0000005608567220 */ /* 0x040fe20000410000 */
[----:B------:R-:W-:Y:S01]  /*aab0*/  F2FP.BF16.F32.PACK_AB R130, R131, R130 ;  /* 0x000000828382723e */ /* 0x000fe200000010ff */
[C---:B------:R-:W-:Y:S01]  /*aac0*/  FMUL.FTZ R87, R8.reuse, R87 ;  /* 0x0000005708577220 */ /* 0x040fe20000410000 */
[----:B------:R-:W-:Y:S01]  /*aad0*/  F2FP.BF16.F32.PACK_AB R124, R125, R124 ;  /* 0x0000007c7d7c723e */ /* 0x000fe200000010ff */
[C---:B------:R-:W-:Y:S01]  /*aae0*/  FMUL.FTZ R90, R8.reuse, R90 ;  /* 0x0000005a085a7220 */ /* 0x040fe20000410000 */
[----:B------:R-:W-:Y:S01]  /*aaf0*/  F2FP.BF16.F32.PACK_AB R126, R127, R126 ;  /* 0x0000007e7f7e723e */ /* 0x000fe200000010ff */
[----:B------:R-:W-:Y:S01]  /*ab00*/  FMUL.FTZ R91, R8, R91 ;  /* 0x0000005b085b7220 */ /* 0x000fe20000410000 */
[----:B------:R-:W-:Y:S01]  /*ab10*/  IADD3 R5, PT, PT, R0, R201, RZ ;  /* 0x000000c900057210 */ /* 0x000fe20007ffe0ff */
        /* <DEDUP_REMOVED lines=10> */
[----:B------:R-:W-:Y:S01]  /*abc0*/  FMUL.FTZ R103, R8, R103 ;  /* 0x0000006708677220 */ /* 0x000fe20000410000 */
[----:B------:R-:W-:Y:S01]  /*abd0*/  IADD3 R17, PT, PT, R4, R13, RZ ;  /* 0x0000000d04117210 */ /* 0x000fe20007ffe0ff */
[----:B------:R-:W-:Y:S01]  /*abe0*/  STS [R201], R128 ;  /* 0x00000080c9007388 */ /* 0x000fe20000000800 */
[----:B------:R-:W-:Y:S01]  /*abf0*/  F2FP.BF16.F32.PACK_AB R76, R77, R76 ;  /* 0x0000004c4d4c723e */ /* 0x000fe200000010ff */
[C---:B------:R-:W-:Y:S01]  /*ac00*/  FMUL.FTZ R106, R8.reuse, R106 ;  /* 0x0000006a086a7220 */ /* 0x040fe20000410000 */
[----:B------:R-:W-:Y:S01]  /*ac10*/  F2FP.BF16.F32.PACK_AB R78, R79, R78 ;  /* 0x0000004e4f4e723e */ /* 0x000fe200000010ff */
[----:B------:R-:W-:Y:S01]  /*ac20*/  STS [R201+0x400], R130 ;  /* 0x00040082c9007388 */ /* 0x000fe20000000800 */
[----:B------:R-:W-:Y:S01]  /*ac30*/  F2FP.BF16.F32.PACK_AB R80, R81, R80 ;  /* 0x000000505150723e */ /* 0x000fe200000010ff */
[----:B------:R-:W-:Y:S01]  /*ac40*/  FMUL.FTZ R107, R8, R107 ;  /* 0x0000006b086b7220 */ /* 0x000fe20000410000 */
[----:B------:R-:W-:Y:S01]  /*ac50*/  F2FP.BF16.F32.PACK_AB R82, R83, R82 ;  /* 0x000000525352723e */ /* 0x000fe200000010ff */
[----:B------:R-:W-:Y:S01]  /*ac60*/  STS [R5], R124 ;  /* 0x0000007c05007388 */ /* 0x000fe20000000800 */
[----:B------:R-:W-:Y:S01]  /*ac70*/  IADD3 R19, PT, PT, R0, R13, RZ ;  /* 0x0000000d00137210 */ /* 0x000fe20007ffe0ff */
[C---:B------:R-:W-:Y:S01]  /*ac80*/  FMUL.FTZ R122, R8.reuse, R122 ;  /* 0x0000007a087a7220 */ /* 0x040fe20000410000 */
[----:B------:R-:W-:Y:S01]  /*ac90*/  F2FP.BF16.F32.PACK_AB R84, R85, R84 ;  /* 0x000000545554723e */ /* 0x000fe200000010ff */
[----:B------:R-:W-:Y:S01]  /*aca0*/  STS [R5+0x400], R126 ;  /* 0x0004007e05007388 */ /* 0x000fe20000000800 */
[----:B------:R-:W-:Y:S01]  /*acb0*/  F2FP.BF16.F32.PACK_AB R86, R87, R86 ;  /* 0x000000565756723e */ /* 0x000fe200000010ff */
[C---:B------:R-:W-:Y:S01]  /*acc0*/  FMUL.FTZ R123, R8.reuse, R123 ;  /* 0x0000007b087b7220 */ /* 0x040fe20000410000 */
[----:B------:R-:W-:Y:S01]  /*acd0*/  F2FP.BF16.F32.PACK_AB R88, R89, R88 ;  /* 0x000000585958723e */ /* 0x000fe200000010ff */
[----:B------:R-:W-:Y:S01]  /*ace0*/  STS [R11], R68 ;  /* 0x000000440b007388 */ /* 0x000fe20000000800 */
[----:B------:R-:W-:Y:S01]  /*acf0*/  F2FP.BF16.F32.PACK_AB R90, R91, R90 ;  /* 0x0000005a5b5a723e */ /* 0x000fe200000010ff */
[----:B------:R-:W-:Y:S01]  /*ad00*/  FMUL.FTZ R110, R8, R110 ;  /* 0x0000006e086e7220 */ /* 0x000fe20000410000 */
[----:B------:R-:W-:Y:S01]  /*ad10*/  IADD3 R21, PT, PT, R0, R17, RZ ;  /* 0x0000001100157210 */ /* 0x000fe20007ffe0ff */
[----:B------:R-:W-:Y:S01]  /*ad20*/  STS [R11+0x400], R70 ;  /* 0x000400460b007388 */ /* 0x000fe20000000800 */
[C---:B------:R-:W-:Y:S01]  /*ad30*/  FMUL.FTZ R111, R8.reuse, R111 ;  /* 0x0000006f086f7220 */ /* 0x040fe20000410000 */
[----:B------:R-:W-:Y:S01]  /*ad40*/  F2FP.BF16.F32.PACK_AB R92, R93, R92 ;  /* 0x0000005c5d5c723e */ /* 0x000fe200000010ff */
[C---:B------:R-:W-:Y:S01]  /*ad50*/  FMUL.FTZ R118, R8.reuse, R118 ;  /* 0x0000007608767220 */ /* 0x040fe20000410000 */
[----:B------:R-:W-:Y:S01]  /*ad60*/  F2FP.BF16.F32.PACK_AB R94, R95, R94 ;  /* 0x0000005e5f5e723e */ /* 0x000fe200000010ff */
[----:B------:R-:W-:Y:S01]  /*ad70*/  STS [R15], R72 ;  /* 0x000000480f007388 */ /* 0x000fe20000000800 */
[C---:B------:R-:W-:Y:S01]  /*ad80*/  FMUL.FTZ R119, R8.reuse, R119 ;  /* 0x0000007708777220 */ /* 0x040fe20000410000 */
[----:B------:R-:W-:Y:S01]  /*ad90*/  F2FP.BF16.F32.PACK_AB R96, R97, R96 ;  /* 0x000000606160723e */ /* 0x000fe200000010ff */
[C---:B------:R-:W-:Y:S01]  /*ada0*/  FMUL.FTZ R114, R8.reuse, R114 ;  /* 0x0000007208727220 */ /* 0x040fe20000410000 */
[----:B------:R-:W-:Y:S01]  /*adb0*/  STS [R15+0x400], R74 ;  /* 0x0004004a0f007388 */ /* 0x000fe20000000800 */
[----:B------:R-:W-:Y:S01]  /*adc0*/  F2FP.BF16.F32.PACK_AB R98, R99, R98 ;  /* 0x000000626362723e */ /* 0x000fe200000010ff */
[----:B------:R-:W-:Y:S01]  /*add0*/  FMUL.FTZ R115, R8, R115 ;  /* 0x0000007308737220 */ /* 0x000fe20000410000 */
[----:B------:R-:W-:Y:S01]  /*ade0*/  F2FP.BF16.F32.PACK_AB R100, R101, R100 ;  /* 0x000000646564723e */ /* 0x000fe200000010ff */
[----:B------:R-:W-:Y:S01]  /*adf0*/  STS [R13], R76 ;  /* 0x0000004c0d007388 */ /* 0x000fe20000000800 */
[----:B------:R-:W-:-:S02]  /*ae00*/  F2FP.BF16.F32.PACK_AB R102, R103, R102 ;  /* 0x000000666766723e */ /* 0x000fc400000010ff */
[----:B------:R-:W-:Y:S01]  /*ae10*/  F2FP.BF16.F32.PACK_AB R104, R105, R104 ;  /* 0x000000686968723e */ /* 0x000fe200000010ff */
[----:B------:R-:W-:Y:S01]  /*ae20*/  STS [R13+0x400], R78 ;  /* 0x0004004e0d007388 */ /* 0x000fe20000000800 */
[----:B------:R-:W-:Y:S02]  /*ae30*/  F2FP.BF16.F32.PACK_AB R106, R107, R106 ;  /* 0x0000006a6b6a723e */ /* 0x000fe400000010ff */
[----:B------:R-:W-:Y:S01]  /*ae40*/  F2FP.BF16.F32.PACK_AB R120, R121, R120 ;  /* 0x000000787978723e */ /* 0x000fe200000010ff */
[----:B------:R-:W-:Y:S01]  /*ae50*/  STS [R19], R80 ;  /* 0x0000005013007388 */ /* 0x000fe20000000800 */
[----:B------:R-:W-:Y:S02]  /*ae60*/  F2FP.BF16.F32.PACK_AB R122, R123, R122 ;  /* 0x0000007a7b7a723e */ /* 0x000fe400000010ff */
[----:B------:R-:W-:Y:S01]  /*ae70*/  F2FP.BF16.F32.PACK_AB R108, R109, R108 ;  /* 0x0000006c6d6c723e */ /* 0x000fe200000010ff */
[----:B------:R-:W-:Y:S01]  /*ae80*/  STS [R19+0x400], R82 ;  /* 0x0004005213007388 */ /* 0x000fe20000000800 */
[----:B------:R-:W-:-:S02]  /*ae90*/  F2FP.BF16.F32.PACK_AB R110, R111, R110 ;  /* 0x0000006e6f6e723e */ /* 0x000fc400000010ff */
[----:B------:R-:W-:Y:S01]  /*aea0*/  F2FP.BF16.F32.PACK_AB R116, R117, R116 ;  /* 0x000000747574723e */ /* 0x000fe200000010ff */
[----:B------:R-:W-:Y:S01]  /*aeb0*/  STS [R17], R84 ;  /* 0x0000005411007388 */ /* 0x000fe20000000800 */
[----:B------:R-:W-:Y:S02]  /*aec0*/  F2FP.BF16.F32.PACK_AB R118, R119, R118 ;  /* 0x000000767776723e */ /* 0x000fe400000010ff */
[----:B------:R-:W-:Y:S01]  /*aed0*/  F2FP.BF16.F32.PACK_AB R112, R113, R112 ;  /* 0x000000707170723e */ /* 0x000fe200000010ff */
[----:B------:R-:W-:Y:S01]  /*aee0*/  STS [R17+0x400], R86 ;  /* 0x0004005611007388 */ /* 0x000fe20000000800 */
[----:B------:R-:W-:-:S03]  /*aef0*/  F2FP.BF16.F32.PACK_AB R114, R115, R114 ;  /* 0x000000727372723e */ /* 0x000fc600000010ff */
[----:B------:R-:W-:Y:S04]  /*af00*/  STS [R21], R88 ;  /* 0x0000005815007388 */ /* 0x000fe80000000800 */
[----:B------:R-:W-:Y:S04]  /*af10*/  STS [R21+0x400], R90 ;  /* 0x0004005a15007388 */ /* 0x000fe80000000800 */
[----:B------:R-:W-:Y:S04]  /*af20*/  STS [R201+0x2000], R92 ;  /* 0x0020005cc9007388 */ /* 0x000fe80000000800 */
[----:B------:R-:W-:Y:S04]  /*af30*/  STS [R201+0x2400], R94 ;  /* 0x0024005ec9007388 */ /* 0x000fe80000000800 */
[----:B------:R-:W-:Y:S04]  /*af40*/  STS [R5+0x2000], R96 ;  /* 0x0020006005007388 */ /* 0x000fe80000000800 */
[----:B------:R-:W-:Y:S04]  /*af50*/  STS [R5+0x2400], R98 ;  /* 0x0024006205007388 */ /* 0x000fe80000000800 */
[----:B------:R-:W-:Y:S04]  /*af60*/  STS [R11+0x2000], R100 ;  /* 0x002000640b007388 */ /* 0x000fe80000000800 */
[----:B------:R-:W-:Y:S04]  /*af70*/  STS [R11+0x2400], R102 ;  /* 0x002400660b007388 */ /* 0x000fe80000000800 */
[----:B------:R-:W-:Y:S04]  /*af80*/  STS [R15+0x2000], R104 ;  /* 0x002000680f007388 */ /* 0x000fe80000000800 */
[----:B------:R2:W-:Y:S04]  /*af90*/  STS [R15+0x2400], R106 ;  /* 0x0024006a0f007388 */ /* 0x0005e80000000800 */
        /* <DEDUP_REMOVED lines=8> */
[----:B------:R-:W4:Y:S01]  /*b020*/  LD.E.U8 R0, desc[UR4][R2.64+0x1c8] ;  /* 0x0001c80402007980 */ /* 0x000f22000c101100 */
[----:B------:R-:W-:-:S03]  /*b030*/  ISETP.NE.AND P5, PT, R223, -0x1, PT ;  /* 0xffffffffdf00780c */ /* 0x000fc60003fa5270 */
[----:B------:R-:W3:Y:S04]  /*b040*/  LD.E.64 R46, desc[UR4][R2.64+0x88] ;  /* 0x00008804022e7980 */ /* 0x000ee8000c101b00 */
[----:B--2---:R-:W2:Y:S04]  /*b050*/  LD.E.64 R14, desc[UR4][R2.64+0x90] ;  /* 0x00009004020e7980 */ /* 0x004ea8000c101b00 */
[----:B------:R1:W5:Y:S04]  /*b060*/  LD.E.64 R44, desc[UR4][R2.64+0x70] ;  /* 0x00007004022c7980 */ /* 0x000368000c101b00 */
[----:B------:R-:W2:Y:S04]  /*b070*/  @!P5 LD.E.64 R48, desc[UR4][R2.64+0x80] ;  /* 0x000080040230d980 */ /* 0x000ea8000c101b00 */
[----:B------:R1:W5:Y:S01]  /*b080*/  LD.E.64 R38, desc[UR4][R2.64+0xa0] ;  /* 0x0000a00402267980 */ /* 0x000362000c101b00 */
[----:B----4-:R-:W-:-:S13]  /*b090*/  ISETP.NE.AND P6, PT, R0, RZ, PT ;  /* 0x000000ff0000720c */ /* 0x010fda0003fc5270 */
[----:B------:R-:W4:Y:S04]  /*b0a0*/  @!P6 LD.E R8, desc[UR4][R2.64+0x60] ;  /* 0x000060040208e980 */ /* 0x000f28000c101900 */
[----:B------:R-:W4:Y:S01]  /*b0b0*/  @!P6 LD.E R37, desc[UR4][R2.64+0xb4] ;  /* 0x0000b4040225e980 */ /* 0x000f22000c101900 */
[----:B------:R-:W1:Y:S01]  /*b0c0*/  @P1 MUFU.LG2 R7, R7 ;  /* 0x0000000700071308 */ /* 0x000e620000000c00 */
[----:B------:R-:W-:Y:S01]  /*b0d0*/  SHF.L.U32 R0, R219, 0x6, RZ ;  /* 0x00000006db007819 */ /* 0x000fe200000006ff */
[----:B---3--:R-:W-:Y:S01]  /*b0e0*/  @P5 IMAD.WIDE.U32 R20, R46, R223, RZ ;  /* 0x000000df2e145225 */ /* 0x008fe200078e00ff */
[----:B------:R-:W-:-:S05]  /*b0f0*/  MOV R197, RZ ;  /* 0x000000ff00c57202 */ /* 0x000fca0000000f00 */
[----:B------:R-:W3:Y:S01]  /*b100*/  @P0 MUFU.LG2 R9, R9 ;  /* 0x0000000900090308 */ /* 0x000ee20000000c00 */
[-C--:B--2---:R-:W-:Y:S02]  /*b110*/  @!P5 IMAD R10, R49, R218.reuse, RZ ;  /* 0x000000da310ad224 */ /* 0x084fe400078e02ff */
[----:B------:R-:W-:Y:S01]  /*b120*/  @!P5 IMAD.WIDE.U32 R48, R48, R218, RZ ;  /* 0x000000da3030d225 */ /* 0x000fe200078e00ff */
[----:B------:R-:W-:Y:S02]  /*b130*/  SHF.R.U32.HI R5, RZ, 0x3, R199 ;  /* 0x00000003ff057819 */ /* 0x000fe400000116c7 */
[----:B------:R-:W-:Y:S01]  /*b140*/  @P5 MOV R48, R20 ;  /* 0x0000001400305202 */ /* 0x000fe20000000f00 */
[----:B------:R-:W-:-:S04]  /*b150*/  IMAD.WIDE.U32 R16, R0, R46, R196 ;  /* 0x0000002e00107225 */ /* 0x000fc800078e00c4 */
[C---:B------:R-:W-:Y:S02]  /*b160*/  @P5 IMAD R4, R47.reuse, R223, RZ ;  /* 0x000000df2f045224 */ /* 0x040fe400078e02ff */
[----:B------:R-:W-:Y:S02]  /*b170*/  IMAD R12, R47, R0, RZ ;  /* 0x000000002f0c7224 */ /* 0x000fe400078e02ff */
[-C--:B------:R-:W-:Y:S02]  /*b180*/  IMAD R15, R15, R217.reuse, RZ ;  /* 0x000000d90f0f7224 */ /* 0x080fe400078e02ff */
[----:B------:R-:W-:Y:S01]  /*b190*/  IMAD.WIDE.U32 R18, R14, R217, RZ ;  /* 0x000000d90e127225 */ /* 0x000fe200078e00ff */
[----:B------:R-:W-:-:S03]  /*b1a0*/  @!P5 IADD3 R10, PT, PT, R49, R10, RZ ;  /* 0x0000000a310ad210 */ /* 0x000fc60007ffe0ff */
[----:B-1----:R-:W-:Y:S01]  /*b1b0*/  @P1 FMUL.FTZ R7, R7, 0.69314718246459960938 ;  /* 0x3f31721807071820 */ /* 0x002fe20000410000 */
[----:B------:R-:W-:Y:S02]  /*b1c0*/  IADD3 R11, PT, PT, R5, 0x10, RZ ;  /* 0x00000010050b7810 */ /* 0x000fe40007ffe0ff */
[----:B------:R-:W-:Y:S02]  /*b1d0*/  @P5 IADD3 R10, PT, PT, R21, R4, RZ ;  /* 0x00000004150a5210 */ /* 0x000fe40007ffe0ff */
[----:B------:R-:W-:Y:S02]  /*b1e0*/  IADD3 R12, PT, PT, R17, R12, RZ ;  /* 0x0000000c110c7210 */ /* 0x000fe40007ffe0ff */
[----:B------:R-:W-:Y:S02]  /*b1f0*/  IADD3 R15, PT, PT, R19, R15, RZ ;  /* 0x0000000f130f7210 */ /* 0x000fe40007ffe0ff */
[----:B------:R-:W-:Y:S02]  /*b200*/  IADD3 R48, P3, P2, R18, R16, R48 ;  /* 0x0000001012307210 */ /* 0x000fe40007a7e030 */
[----:B------:R-:W-:Y:S01]  /*b210*/  MOV R4, 0x7f800000 ;  /* 0x7f80000000047802 */ /* 0x000fe20000000f00 */
[----:B-----5:R-:W-:Y:S01]  /*b220*/  @P1 FFMA.FTZ R4, R6, R134, R7 ;  /* 0x0000008606041223 */ /* 0x020fe20000010007 */
[----:B------:R-:W-:Y:S01]  /*b230*/  ISETP.GE.AND P4, PT, R11, R208, PT ;  /* 0x000000d00b00720c */ /* 0x000fe20003f86270 */
[----:B---3--:R-:W-:Y:S01]  /*b240*/  @P0 FMUL.FTZ R9, R9, 0.69314718246459960938 ;  /* 0x3f31721809090820 */ /* 0x008fe20000410000 */
[----:B------:R-:W-:-:S02]  /*b250*/  IADD3.X R49, PT, PT, R15, R12, R10, P3, P2 ;  /* 0x0000000c0f317210 */ /* 0x000fc40001fe440a */
[C---:B------:R-:W-:Y:S02]  /*b260*/  IADD3 R13, PT, PT, R5.reuse, 0x20, RZ ;  /* 0x00000020050d7810 */ /* 0x040fe40007ffe0ff */
[----:B------:R-:W-:Y:S02]  /*b270*/  IADD3 R11, PT, PT, R5, 0x30, RZ ;  /* 0x00000030050b7810 */ /* 0x000fe40007ffe0ff */
[----:B------:R-:W-:Y:S02]  /*b280*/  LOP3.LUT R7, R200, 0x30, RZ, 0xc0, !PT ;  /* 0x00000030c8077812 */ /* 0x000fe400078ec0ff */
[----:B------:R-:W-:Y:S02]  /*b290*/  SHF.R.U32.HI R10, RZ, 0x2, R199 ;  /* 0x00000002ff0a7819 */ /* 0x000fe400000116c7 */
[----:B------:R-:W-:Y:S01]  /*b2a0*/  MOV R36, 0x7f800000 ;  /* 0x7f80000000247802 */ /* 0x000fe20000000f00 */
[----:B------:R-:W-:Y:S01]  /*b2b0*/  @P0 FFMA.FTZ R36, R6, R133, R9 ;  /* 0x0000008506240223 */ /* 0x000fe20000010009 */
[----:B------:R-:W-:-:S02]  /*b2c0*/  ISETP.GE.AND P3, PT, R13, R208, PT ;  /* 0x000000d00d00720c */ /* 0x000fc40003f66270 */
[----:B------:R-:W-:Y:S02]  /*b2d0*/  ISETP.GE.AND P2, PT, R11, R208, PT ;  /* 0x000000d00b00720c */ /* 0x000fe40003f46270 */
[----:B------:R-:W-:Y:S02]  /*b2e0*/  LOP3.LUT P1, RZ, R199, 0x3, RZ, 0xc0, !PT ;  /* 0x00000003c7ff7812 */ /* 0x000fe4000782c0ff */
[----:B------:R-:W-:Y:S01]  /*b2f0*/  LOP3.LUT R7, R7, 0x7, R10, 0xf8, !PT ;  /* 0x0000000707077812 */ /* 0x000fe200078ef80a */
[----:B----4-:R-:W-:-:S04]  /*b300*/  @!P6 IMAD R8, R8, R218, R217 ;  /* 0x000000da0808e224 */ /* 0x010fc800078e02d9 */
[----:B------:R-:W-:Y:S01]  /*b310*/  @!P6 IMAD R37, R8, R37, RZ ;  /* 0x000000250825e224 */ /* 0x000fe200078e02ff */
[----:B------:R-:W-:Y:S06]  /*b320*/  @!P6 BRA `(.L_x_552) ;  /* 0x000000000014e947 */ /* 0x000fec0003800000 */
[----:B------:R-:W2:Y:S04]  /*b330*/  @!P5 LD.E R9, desc[UR4][R2.64+0xb4] ;  /* 0x0000b4040209d980 */ /* 0x000ea8000c101900 */
[----:B------:R-:W3:Y:S01]  /*b340*/  LD.E R6, desc[UR4][R2.64+0xd4] ;  /* 0x0000d40402067980 */ /* 0x000ee2000c101900 */
[----:B--2---:R-:W-:Y:S02]  /*b350*/  @!P5 IMAD R223, R9, R218, RZ ;  /* 0x000000da09dfd224 */ /* 0x004fe400078e02ff */
[----:B---3--:R-:W-:-:S05]  /*b360*/  IMAD R6, R6, R217, RZ ;  /* 0x000000d906067224 */ /* 0x008fca00078e02ff */
[----:B------:R-:W-:-:S07]  /*b370*/  IADD3 R37, PT, PT, R6, R223, RZ ;  /* 0x000000df06257210 */ /* 0x000fce0007ffe0ff */
.L_x_552:
[----:B------:R-:W-:Y:S05]  /*b380*/  WARPSYNC.ALL ;  /* 0x0000000000007948 */ /* 0x000fea0003800000 */
[----:B------:R-:W-:Y:S01]  /*b390*/  BAR.SYNC.DEFER_BLOCKING 0x0 ;  /* 0x0000000000007b1d */ /* 0x000fe20000010000 */
[----:B------:R-:W-:-:S05]  /*b3a0*/  ISETP.GE.AND P0, PT, R5, R208, PT ;  /* 0x000000d00500720c */ /* 0x000fca0003f06270 */
[----:B------:R-:W-:Y:S01]  /*b3b0*/  BSSY.RECONVERGENT B0, `(.L_x_553) ;  /* 0x0000014000007945 */ /* 0x000fe20003800200 */
[----:B------:R1:W2:Y:S04]  /*b3c0*/  LDS.128 R32, [R227] ;  /* 0x00000000e3207984 */ /* 0x0002a80000000c00 */
[----:B------:R1:W3:Y:S04]  /*b3d0*/  LDS.128 R28, [R227+0x800] ;  /* 0x00080000e31c7984 */ /* 0x0002e80000000c00 */
[----:B------:R1:W4:Y:S04]  /*b3e0*/  LDS.128 R24, [R227+0x1000] ;  /* 0x00100000e3187984 */ /* 0x0003280000000c00 */
[----:B------:R1:W1:Y:S04]  /*b3f0*/  LDS.128 R20, [R227+0x1800] ;  /* 0x00180000e3147984 */ /* 0x0002680000000c00 */
[----:B------:R1:W1:Y:S04]  /*b400*/  LDS.128 R16, [R227+0x2000] ;  /* 0x00200000e3107984 */ /* 0x0002680000000c00 */
[----:B------:R1:W1:Y:S04]  /*b410*/  LDS.128 R12, [R227+0x2800] ;  /* 0x00280000e30c7984 */ /* 0x0002680000000c00 */
[----:B------:R1:W1:Y:S04]  /*b420*/  LDS.128 R8, [R227+0x3000] ;  /* 0x00300000e3087984 */ /* 0x0002680000000c00 */
[----:B------:R1:W1:Y:S01]  /*b430*/  LDS.128 R40, [R227+0x3800] ;  /* 0x00380000e3287984 */ /* 0x0002620000000c00 */
[----:B------:R-:W-:Y:S05]  /*b440*/  @P1 BRA `(.L_x_554) ;  /* 0x0000000000281947 */ /* 0x000fea0003800000 */
[----:B------:R-:W-:Y:S01]  /*b450*/  IMAD.IADD R0, R0, 0x1, R37 ;  /* 0x0000000100007824 */ /* 0x000fe200078e0225 */
[C---:B------:R-:W-:Y:S01]  /*b460*/  ISETP.GE.AND P6, PT, R7.reuse, R208, PT ;  /* 0x000000d00700720c */ /* 0x040fe20003fc6270 */
[----:B------:R-:W-:-:S03]  /*b470*/  VIADD R3, R7, 0x8 ;  /* 0x0000000807037836 */ /* 0x000fc60000000000 */
[C---:B------:R-:W-:Y:S02]  /*b480*/  IADD3 R2, P1, PT, R0.reuse, R7, RZ ;  /* 0x0000000700027210 */ /* 0x040fe40007f3e0ff */
[----:B------:R-:W-:Y:S02]  /*b490*/  ISETP.GE.AND P5, PT, R3, R208, PT ;  /* 0x000000d00300720c */ /* 0x000fe40003fa6270 */
[----:B------:R-:W-:Y:S02]  /*b4a0*/  LEA.HI.X.SX32 R3, R0, RZ, 0x1, P1 ;  /* 0x000000ff00037211 */ /* 0x000fe400008f0eff */
[----:B------:R-:W-:-:S04]  /*b4b0*/  LEA R6, P1, R2, R38, 0x2 ;  /* 0x0000002602067211 */ /* 0x000fc800078210ff */
[----:B------:R-:W-:-:S05]  /*b4c0*/  LEA.HI.X R7, R2, R39, R3, 0x2, P1 ;  /* 0x0000002702077211 */ /* 0x000fca00008f1403 */
[----:B------:R1:W-:Y:S04]  /*b4d0*/  @!P6 ST.E desc[UR4][R6.64], R4 ;  /* 0x000000040600e985 */ /* 0x0003e8000c101904 */
[----:B------:R1:W-:Y:S02]  /*b4e0*/  @!P5 ST.E desc[UR4][R6.64+0x20], R36 ;  /* 0x000020240600d985 */ /* 0x0003e4000c101904 */
.L_x_554:
[----:B------:R-:W-:Y:S05]  /*b4f0*/  BSYNC.RECONVERGENT B0 ;  /* 0x0000000000007941 */ /* 0x000fea0003800200 */
.L_x_553:
[----:B------:R-:W-:Y:S04]  /*b500*/  BSSY.RECONVERGENT B0, `(.L_x_555) ;  /* 0x0000009000007945 */ /* 0x000fe80003800200 */
[----:B------:R-:W-:Y:S05]  /*b510*/  @P0 BRA `(.L_x_556) ;  /* 0x00000000001c0947 */ /* 0x000fea0003800000 */
[----:B------:R-:W-:Y:S02]  /*b520*/  IMAD R0, R47, R5, RZ ;  /* 0x000000052f007224 */ /* 0x000fe400078e02ff */
[----:B------:R-:W-:-:S05]  /*b530*/  IMAD.WIDE.U32 R2, R5, R46, R48 ;  /* 0x0000002e05027225 */ /* 0x000fca00078e0030 */
[----:B------:R-:W-:Y:S02]  /*b540*/  IADD3 R3, PT, PT, R3, R0, RZ ;  /* 0x0000000003037210 */ /* 0x000fe40007ffe0ff */
[----:B-1----:R-:W-:-:S04]  /*b550*/  LEA R6, P0, R2, R44, 0x1 ;  /* 0x0000002c02067211 */ /* 0x002fc800078008ff */
[----:B------:R-:W-:-:S05]  /*b560*/  LEA.HI.X R7, R2, R45, R3, 0x1, P0 ;  /* 0x0000002d02077211 */ /* 0x000fca00000f0c03 */
[----:B--2---:R1:W-:Y:S04]  /*b570*/  ST.E.128 desc[UR4][R6.64], R32 ;  /* 0x0000002006007985 */ /* 0x0043e8000c101d04 */
[----:B------:R1:W-:Y:S02]  /*b580*/  ST.E.128 desc[UR4][R6.64+0x80], R16 ;  /* 0x0000801006007985 */ /* 0x0003e4000c101d04 */
.L_x_556:
[----:B------:R-:W-:Y:S05]  /*b590*/  BSYNC.RECONVERGENT B0 ;  /* 0x0000000000007941 */ /* 0x000fea0003800200 */
.L_x_555:
[----:B------:R-:W-:Y:S04]  /*b5a0*/  BSSY.RECONVERGENT B0, `(.L_x_557) ;  /* 0x000000e000007945 */ /* 0x000fe80003800200 */
[----:B------:R-:W-:Y:S05]  /*b5b0*/  @P4 BRA `(.L_x_558) ;  /* 0x0000000000304947 */ /* 0x000fea0003800000 */
[----:B-1----:R-:W-:Y:S01]  /*b5c0*/  IADD3 R7, P0, PT, R5, 0x10, RZ ;  /* 0x0000001005077810 */ /* 0x002fe20007f1e0ff */
[----:B------:R-:W-:Y:S01]  /*b5d0*/  IMAD.MOV.U32 R16, RZ, RZ, R48 ;  /* 0x000000ffff107224 */ /* 0x000fe200078e0030 */
[----:B------:R-:W-:-:S03]  /*b5e0*/  MOV R17, R49 ;  /* 0x0000003100117202 */ /* 0x000fc60000000f00 */
[----:B------:R-:W-:Y:S02]  /*b5f0*/  IMAD.X R3, RZ, RZ, RZ, P0 ;  /* 0x000000ffff037224 */ /* 0x000fe400000e06ff */
[----:B------:R-:W-:-:S04]  /*b600*/  IMAD.WIDE.U32 R16, R46, R7, R16 ;  /* 0x000000072e107225 */ /* 0x000fc800078e0010 */
[----:B------:R-:W-:Y:S01]  /*b610*/  IMAD R3, R3, R46, RZ ;  /* 0x0000002e03037224 */ /* 0x000fe200078e02ff */
[----:B------:R-:W-:-:S03]  /*b620*/  LEA R2, P0, R16, R44, 0x1 ;  /* 0x0000002c10027211 */ /* 0x000fc600078008ff */
[----:B------:R-:W-:-:S05]  /*b630*/  IMAD R3, R47, R7, R3 ;  /* 0x000000072f037224 */ /* 0x000fca00078e0203 */
[----:B------:R-:W-:-:S04]  /*b640*/  IADD3 R3, PT, PT, R17, R3, RZ ;  /* 0x0000000311037210 */ /* 0x000fc80007ffe0ff */
[----:B------:R-:W-:-:S05]  /*b650*/  LEA.HI.X R3, R16, R45, R3, 0x1, P0 ;  /* 0x0000002d10037211 */ /* 0x000fca00000f0c03 */
[----:B---3--:R1:W-:Y:S04]  /*b660*/  ST.E.128 desc[UR4][R2.64], R28 ;  /* 0x0000001c02007985 */ /* 0x0083e8000c101d04 */
[----:B------:R1:W-:Y:S02]  /*b670*/  ST.E.128 desc[UR4][R2.64+0x80], R12 ;  /* 0x0000800c02007985 */ /* 0x0003e4000c101d04 */
.L_x_558:
[----:B------:R-:W-:Y:S05]  /*b680*/  BSYNC.RECONVERGENT B0 ;  /* 0x0000000000007941 */ /* 0x000fea0003800200 */
.L_x_557:
        /* <DEDUP_REMOVED lines=12> */
[----:B----4-:R1:W-:Y:S04]  /*b750*/  ST.E.128 desc[UR4][R2.64], R24 ;  /* 0x0000001802007985 */ /* 0x0103e8000c101d04 */
[----:B------:R1:W-:Y:S02]  /*b760*/  ST.E.128 desc[UR4][R2.64+0x80], R8 ;  /* 0x0000800802007985 */ /* 0x0003e4000c101d04 */
.L_x_560:
[----:B------:R-:W-:Y:S05]  /*b770*/  BSYNC.RECONVERGENT B0 ;  /* 0x0000000000007941 */ /* 0x000fea0003800200 */
.L_x_559:
[----:B------:R-:W-:-:S04]  /*b780*/  MOV R217, 0x0 ;  /* 0x0000000000d97802 */ /* 0x000fc80000000f00 */
[----:B-1234-:R-:W-:Y:S05]  /*b790*/  @P2 RET.REL.NODEC R216 `(_ZN5flash24flash_fwd_splitkv_kernelI23Flash_fwd_kernel_traitsILi128ELi64ELi128ELi4ELb0ELb0EN7cutlass10bfloat16_tE19Flash_kernel_traitsILi128ELi64ELi128ELi4ES3_EELb0ELb0ELb0ELb0ELb1ELb0ELb0ELb0EEEvNS_16Flash_fwd_paramsE) ;  /* 0xffffff48d8182950 */ /* 0x01efea0003c3ffff */
[----:B------:R-:W-:Y:S01]  /*b7a0*/  IADD3 R5, P0, PT, R5, 0x30, RZ ;  /* 0x0000003005057810 */ /* 0x000fe20007f1e0ff */
[----:B------:R-:W-:Y:S01]  /*b7b0*/  IMAD.MOV.U32 R7, RZ, RZ, R49 ;  /* 0x000000ffff077224 */ /* 0x000fe200078e0031 */
[----:B------:R-:W-:Y:S01]  /*b7c0*/  MOV R6, R48 ;  /* 0x0000003000067202 */ /* 0x000fe20000000f00 */
[----:B------:R-:W-:Y:S01]  /*b7d0*/  IMAD.MOV.U32 R217, RZ, RZ, 0x0 ;  /* 0x00000000ffd97424 */ /* 0x000fe200078e00ff */
[----:B------:R-:W-:-:S03]  /*b7e0*/  IADD3.X R3, PT, PT, RZ, RZ, RZ, P0, !PT ;  /* 0x000000ffff037210 */ /* 0x000fc600007fe4ff */
[----:B------:R-:W-:-:S04]  /*b7f0*/  IMAD.WIDE.U32 R6, R46, R5, R6 ;  /* 0x000000052e067225 */ /* 0x000fc800078e0006 */
[----:B------:R-:W-:Y:S01]  /*b800*/  IMAD R3, R3, R46, RZ ;  /* 0x0000002e03037224 */ /* 0x000fe200078e02ff */
[----:B------:R-:W-:-:S03]  /*b810*/  LEA R2, P0, R6, R44, 0x1 ;  /* 0x0000002c06027211 */ /* 0x000fc600078008ff */
[----:B------:R-:W-:-:S05]  /*b820*/  IMAD R3, R47, R5, R3 ;  /* 0x000000052f037224 */ /* 0x000fca00078e0203 */
[----:B------:R-:W-:-:S04]  /*b830*/  IADD3 R3, PT, PT, R7, R3, RZ ;  /* 0x0000000307037210 */ /* 0x000fc80007ffe0ff */
[----:B------:R-:W-:-:S05]  /*b840*/  LEA.HI.X R3, R6, R45, R3, 0x1, P0 ;  /* 0x0000002d06037211 */ /* 0x000fca00000f0c03 */
[----:B------:R-:W-:Y:S04]  /*b850*/  ST.E.128 desc[UR4][R2.64], R20 ;  /* 0x0000001402007985 */ /* 0x000fe8000c101d04 */
[----:B------:R1:W-:Y:S02]  /*b860*/  ST.E.128 desc[UR4][R2.64+0x80], R40 ;  /* 0x0000802802007985 */ /* 0x0003e4000c101d04 */
[----:B-1----:R-:W-:Y:S05]  /*b870*/  RET.REL.NODEC R216 `(_ZN5flash24flash_fwd_splitkv_kernelI23Flash_fwd_kernel_traitsILi128ELi64ELi128ELi4ELb0ELb0EN7cutlass10bfloat16_tE19Flash_kernel_traitsILi128ELi64ELi128ELi4ES3_EELb0ELb0ELb0ELb0ELb1ELb0ELb0ELb0EEEvNS_16Flash_fwd_paramsE) ;  /* 0xffffff44d8e07950 */ /* 0x002fea0003c3ffff */
.L_x_551:
[----:B------:R-:W-:Y:S01]  /*b880*/  MOV R5, 0x2 ;  /* 0x0000000200057802 */ /* 0x000fe20000000f00 */
[----:B------:R-:W-:Y:S01]  /*b890*/  IMAD.MOV.U32 R0, RZ, RZ, 0x1f ;  /* 0x0000001fff007424 */ /* 0x000fe200078e00ff */
[----:B------:R-:W-:-:S07]  /*b8a0*/  MOV R4, 0xffffffff ;  /* 0xffffffff00047802 */ /* 0x000fce0000000f00 */
[----:B-1---5:R-:W-:Y:S05]  /*b8b0*/  WARPSYNC.COLLECTIVE R4, `(.L_x_561) ;  /* 0x0000000004087348 */ /* 0x022fea0003c00000 */
[----:B------:R2:W3:Y:S02]  /*b8c0*/  SHFL.BFLY P0, R10, R233, R5, R0 ;  /* 0x0c000005e90a7389 */ /* 0x0004e40000000000 */
[----:B-123-5:R-:W-:Y:S05]  /*b8d0*/  ENDCOLLECTIVE ;  /* 0x000000000000791b */ /* 0x02efea0003800000 */
.L_x_561:
[----:B------:R-:W-:Y:S02]  /*b8e0*/  IMAD.MOV.U32 R8, RZ, RZ, R10 ;  /* 0x000000ffff087224 */ /* 0x000fe400078e000a */
[----:B------:R-:W-:Y:S02]  /*b8f0*/  IMAD.MOV.U32 R5, RZ, RZ, 0x1 ;  /* 0x00000001ff057424 */ /* 0x000fe400078e00ff */
[----:B------:R-:W-:-:S05]  /*b900*/  FADD.FTZ R8, R8, R233 ;  /* 0x000000e908087221 */ /* 0x000fca0000010000 */
[----:B------:R-:W-:-:S07]  /*b910*/  MOV R233, R8 ;  /* 0x0000000800e97202 */ /* 0x000fce0000000f00 */
[----:B------:R-:W-:Y:S05]  /*b920*/  WARPSYNC.COLLECTIVE R4, `(.L_x_562) ;  /* 0x0000000004087348 */ /* 0x000fea0003c00000 */
[----:B------:R1:W2:Y:S02]  /*b930*/  SHFL.BFLY P0, R10, R233, R5, R0 ;  /* 0x0c000005e90a7389 */ /* 0x0002a40000000000 */
[----:B-12---:R-:W-:Y:S05]  /*b940*/  ENDCOLLECTIVE ;  /* 0x000000000000791b */ /* 0x006fea0003800000 */
.L_x_562:
[----:B------:R-:W-:Y:S01]  /*b950*/  MOV R233, R231 ;  /* 0x000000e700e97202 */ /* 0x000fe20000000f00 */
[----:B------:R-:W-:Y:S01]  /*b960*/  IMAD.MOV.U32 R5, RZ, RZ, 0x2 ;  /* 0x00000002ff057424 */ /* 0x000fe200078e00ff */
[----:B------:R-:W-:-:S07]  /*b970*/  MOV R7, R10 ;  /* 0x0000000a00077202 */ /* 0x000fce0000000f00 */
[----:B------:R-:W-:Y:S05]  /*b980*/  WARPSYNC.COLLECTIVE R4, `(.L_x_563) ;  /* 0x0000000004087348 */ /* 0x000fea0003c00000 */
[----:B------:R1:W2:Y:S02]  /*b990*/  SHFL.BFLY P0, R10, R233, R5, R0 ;  /* 0x0c000005e90a7389 */ /* 0x0002a40000000000 */
[----:B-12---:R-:W-:Y:S05]  /*b9a0*/  ENDCOLLECTIVE ;  /* 0x000000000000791b */ /* 0x006fea0003800000 */
.L_x_563:
[----:B------:R-:W-:Y:S01]  /*b9b0*/  FADD.FTZ R7, R8, R7 ;  /* 0x0000000708077221 */ /* 0x000fe20000010000 */
[----:B------:R-:W-:Y:S01]  /*b9c0*/  FADD.FTZ R9, R10, R231 ;  /* 0x000000e70a097221 */ /* 0x000fe20000010000 */
[----:B------:R-:W-:-:S04]  /*b9d0*/  MOV R5, 0x1 ;  /* 0x0000000100057802 */ /* 0x000fc80000000f00 */
[----:B------:R-:W-:-:S07]  /*b9e0*/  MOV R233, R9 ;  /* 0x0000000900e97202 */ /* 0x000fce0000000f00 */
[----:B------:R-:W-:Y:S05]  /*b9f0*/  WARPSYNC.COLLECTIVE R4, `(.L_x_564) ;  /* 0x0000000004087348 */ /* 0x000fea0003c00000 */
[----:B------:R1:W2:Y:S02]  /*ba00*/  SHFL.BFLY P0, R10, R233, R5, R0 ;  /* 0x0c000005e90a7389 */ /* 0x0002a40000000000 */
[----:B-12---:R-:W-:Y:S05]  /*ba10*/  ENDCOLLECTIVE ;  /* 0x000000000000791b */ /* 0x006fea0003800000 */
.L_x_564:
[----:B------:R-:W-:Y:S05]  /*ba20*/  BRA `(.L_x_565) ;  /* 0xffffffec00147947 */ /* 0x000fea000383ffff */
.L_x_566:
        /* <DEDUP_REMOVED lines=13> */
.L_x_14862:


//--------------------- .text._ZN5flash24flash_fwd_splitkv_kernelI23Flash_fwd_kernel_traitsILi128ELi64ELi128ELi4ELb0ELb0EN7cutlass10bfloat16_tE19Flash_kernel_traitsILi128ELi64ELi128ELi4ES3_EELb0ELb0ELb0ELb0ELb1ELb1ELb0ELb0EEEvNS_16Flash_fwd_paramsE --------------------------
	.section	.text._ZN5flash24flash_fwd_splitkv_kernelI23Flash_fwd_kernel_traitsILi128ELi64ELi128ELi4ELb0ELb0EN7cutlass10bfloat16_tE19Flash_kernel_traitsILi128ELi64ELi128ELi4ES3_EELb0ELb0ELb0ELb0ELb1ELb1ELb0ELb0EEEvNS_16Flash_fwd_paramsE,"ax",@progbits
	.align	128
        .global         _ZN5flash24flash_fwd_splitkv_kernelI23Flash_fwd_kernel_traitsILi128ELi64ELi128ELi4ELb0ELb0EN7cutlass10bfloat16_tE19Flash_kernel_traitsILi128ELi64ELi128ELi4ES3_EELb0ELb0ELb0ELb0ELb1ELb1ELb0ELb0EEEvNS_16Flash_fwd_paramsE
        .type           _ZN5flash24flash_fwd_splitkv_kernelI23Flash_fwd_kernel_traitsILi128ELi64ELi128ELi4ELb0ELb0EN7cutlass10bfloat16_tE19Flash_kernel_traitsILi128ELi64ELi128ELi4ES3_EELb0ELb0ELb0ELb0ELb1ELb1ELb0ELb0EEEvNS_16Flash_fwd_paramsE,@function
        .size           _ZN5flash24flash_fwd_splitkv_kernelI23Flash_fwd_kernel_traitsILi128ELi64ELi128ELi4ELb0ELb0EN7cutlass10bfloat16_tE19Flash_kernel_traitsILi128ELi64ELi128ELi4ES3_EELb0ELb0ELb0ELb0ELb1ELb1ELb0ELb0EEEvNS_16Flash_fwd_paramsE,(.L_x_14863 - _ZN5flash24flash_fwd_splitkv_kernelI23Flash_fwd_kernel_traitsILi128ELi64ELi128ELi4ELb0ELb0EN7cutlass10bfloat16_tE19Flash_kernel_traitsILi128ELi64ELi128ELi4ES3_EELb0ELb0ELb0ELb0ELb1ELb1ELb0ELb0EEEvNS_16Flash_fwd_paramsE)
        .other          _ZN5flash24flash_fwd_splitkv_kernelI23Flash_fwd_kernel_traitsILi128ELi64ELi128ELi4ELb0ELb0EN7cutlass10bfloat16_tE19Flash_kernel_traitsILi128ELi64ELi128ELi4ES3_EELb0ELb0ELb0ELb0ELb1ELb1ELb0ELb0EEEvNS_16Flash_fwd_paramsE,@"STO_CUDA_ENTRY STV_DEFAULT"
_ZN5flash24flash_fwd_splitkv_kernelI23Flash_fwd_kernel_traitsILi128ELi64ELi128ELi4ELb0ELb0EN7cutlass10bfloat16_tE19Flash_kernel_traitsILi128ELi64ELi128ELi4ES3_EELb0ELb0ELb0ELb0ELb1ELb1ELb0ELb0EEEvNS_16Flash_fwd_paramsE:
.text._ZN5flash24flash_fwd_splitkv_kernelI23Flash_fwd_kernel_traitsILi128ELi64ELi128ELi4ELb0ELb0EN7cutlass10bfloat16_tE19Flash_kernel_traitsILi128ELi64ELi128ELi4ES3_EELb0ELb0ELb0ELb0ELb1ELb1ELb0ELb0EEEvNS_16Flash_fwd_paramsE:
[----:B------:R-:W-:Y:S01]  /*0000*/  LDC R1, c[0x0][0x37c] ;  /* 0x0000df00ff017b82 */ /* 0x000fe20000000800 */
[----:B------:R-:W1:Y:S07]  /*0010*/  S2R R229, SR_CTAID.X ;  /* 0x0000000000e57919 */ /* 0x000e6e0000002500 */
[----:B------:R-:W2:Y:S01]  /*0020*/  LDC.64 R2, c[0x0][0x348] ;  /* 0x0000d200ff027b82 */ /* 0x000ea20000000a00 */
[----:B------:R-:W-:Y:S01]  /*0030*/  BSSY.RECONVERGENT B2, `(.L_x_567) ;  /* 0x0000005000027945 */ /* 0x000fe20003800200 */
[----:B------:R-:W-:Y:S01]  /*0040*/  MOV R226, 0x80 ;  /* 0x0000008000e27802 */ /* 0x000fe20000000f00 */
[----:B------:R-:W3:Y:S01]  /*0050*/  S2R R228, SR_CTAID.Y ;  /* 0x0000000000e47919 */ /* 0x000ee20000002600 */
[----:B------:R-:W4:Y:S05]  /*0060*/  S2R R227, SR_CTAID.Z ;  /* 0x0000000000e37919 */ /* 0x000f2a0000002700 */
[----:B-1234-:R-:W-:Y:S05]  /*0070*/  CALL.REL.NOINC `($_ZN5flash24flash_fwd_splitkv_kernelI23Flash_fwd_kernel_traitsILi128ELi64ELi128ELi4ELb0ELb0EN7cutlass10bfloat16_tE19Flash_kernel_traitsILi128ELi64ELi128ELi4ES3_EELb0ELb0ELb0ELb0ELb1ELb1ELb0ELb0EEEvNS_16Flash_fwd_paramsE$_ZN5flash30compute_attn_1rowblock_splitkvI23Flash_fwd_kernel_traitsILi128ELi64ELi128ELi4ELb0ELb0EN7cutlass10bfloat16_tE19Flash_kernel_traitsILi128ELi64ELi128ELi4ES3_EELb0ELb0ELb0ELb0ELb1ELb1ELb0ELb0ENS_16Flash_fwd_paramsEEEvRKT8_iiiii) ;  /* 0x0000000000087944 */ /* 0x01efea0003c00000 */
[----:B------:R-:W-:Y:S05]  /*0080*/  BSYNC.RECONVERGENT B2 ;  /* 0x0000000000027941 */ /* 0x000fea0003800200 */
.L_x_567:
[----:B------:R-:W-:Y:S05]  /*0090*/  EXIT ;  /* 0x000000000000794d */ /* 0x000fea0003800000 */
        .type           $_ZN5flash24flash_fwd_splitkv_kernelI23Flash_fwd_kernel_traitsILi128ELi64ELi128ELi4ELb0ELb0EN7cutlass10bfloat16_tE19Flash_kernel_traitsILi128ELi64ELi128ELi4ES3_EELb0ELb0ELb0ELb0ELb1ELb1ELb0ELb0EEEvNS_16Flash_fwd_paramsE$_ZN5flash30compute_attn_1rowblock_splitkvI23Flash_fwd_kernel_traitsILi128ELi64ELi128ELi4ELb0ELb0EN7cutlass10bfloat16_tE19Flash_kernel_traitsILi128ELi64ELi128ELi4ES3_EELb0ELb0ELb0ELb0ELb1ELb1ELb0ELb0ENS_16Flash_fwd_paramsEEEvRKT8_iiiii,@function
        .size           $_ZN5flash24flash_fwd_splitkv_kernelI23Flash_fwd_kernel_traitsILi128ELi64ELi128ELi4ELb0ELb0EN7cutlass10bfloat16_tE19Flash_kernel_traitsILi128ELi64ELi128ELi4ES3_EELb0ELb0ELb0ELb0ELb1ELb1ELb0ELb0EEEvNS_16Flash_fwd_paramsE$_ZN5flash30compute_attn_1rowblock_splitkvI23Flash_fwd_kernel_traitsILi128ELi64ELi128ELi4ELb0ELb0EN7cutlass10bfloat16_tE19Flash_kernel_traitsILi128ELi64ELi128ELi4ES3_EELb0ELb0ELb0ELb0ELb1ELb1ELb0ELb0ENS_16Flash_fwd_paramsEEEvRKT8_iiiii,(.L_x_14863 - $_ZN5flash24flash_fwd_splitkv_kernelI23Flash_fwd_kernel_traitsILi128ELi64ELi128ELi4ELb0ELb0EN7cutlass10bfloat16_tE19Flash_kernel_traitsILi128ELi64ELi128ELi4ES3_EELb0ELb0ELb0ELb0ELb1ELb1ELb0ELb0EEEvNS_16Flash_fwd_paramsE$_ZN5flash30compute_attn_1rowblock_splitkvI23Flash_fwd_kernel_traitsILi128ELi64ELi128ELi4ELb0ELb0EN7cutlass10bfloat16_tE19Flash_kernel_traitsILi128ELi64ELi128ELi4ES3_EELb0ELb0ELb0ELb0ELb1ELb1ELb0ELb0ENS_16Flash_fwd_paramsEEEvRKT8_iiiii)
$_ZN5flash24flash_fwd_splitkv_kernelI23Flash_fwd_kernel_traitsILi128ELi64ELi128ELi4ELb0ELb0EN7cutlass10bfloat16_tE19Flash_kernel_traitsILi128ELi64ELi128ELi4ES3_EELb0ELb0ELb0ELb0ELb1ELb1ELb0ELb0EEEvNS_16Flash_fwd_paramsE$_ZN5flash30compute_attn_1rowblock_splitkvI23Flash_fwd_kernel_traitsILi128ELi64ELi128ELi4ELb0ELb0EN7cutlass10bfloat16_tE19Flash_kernel_traitsILi128ELi64ELi128ELi4ES3_EELb0ELb0ELb0ELb0ELb1ELb1ELb0ELb0ENS_16Flash_fwd_paramsEEEvRKT8_iiiii:
        /* <DEDUP_REMOVED lines=39> */
.L_x_569:
[----:B------:R-:W-:Y:S05]  /*0310*/  BSYNC.RECONVERGENT B0 ;  /* 0x0000000000007941 */ /* 0x000fea0003800200 */
.L_x_568:
[----:B------:R-:W-:Y:S04]  /*0320*/  BSSY.RECONVERGENT B0, `(.L_x_570) ;  /* 0x0000007000007945 */ /* 0x000fe80003800200 */
[----:B------:R-:W-:Y:S05]  /*0330*/  @!P3 BRA `(.L_x_571) ;  /* 0x000000000014b947 */ /* 0x000fea0003800000 */
[----:B------:R-:W4:Y:S02]  /*0340*/  LD.E.U8 R5, desc[UR4][R2.64+0x1b2] ;  /* 0x0001b20402057980 */ /* 0x000f24000c101100 */
[----:B----4-:R-:W-:-:S13]  /*0350*/  ISETP.NE.AND P1, PT, R5, RZ, PT ;  /* 0x000000ff0500720c */ /* 0x010fda0003f25270 */
[----:B------:R-:W4:Y:S02]  /*0360*/  @P1 LD.E R5, desc[UR4][R16.64+0x4] ;  /* 0x0000040410051980 */ /* 0x000f24000c101900 */
[----:B----45:R-:W-:-:S06]  /*0370*/  @P1 IADD3 R6, PT, PT, R5, -R12, RZ ;  /* 0x8000000c05061210 */ /* 0x030fcc0007ffe0ff */
[----:B------:R4:W5:Y:S02]  /*0380*/  @!P1 LD.E R6, desc[UR4][R16.64] ;  /* 0x0000000410069980 */ /* 0x000964000c101900 */
.L_x_571:
[----:B------:R-:W-:Y:S05]  /*0390*/  BSYNC.RECONVERGENT B0 ;  /* 0x0000000000007941 */ /* 0x000fea0003800200 */
.L_x_570:
        /* <DEDUP_REMOVED lines=8> */
.L_x_573:
[----:B------:R-:W5:Y:S01]  /*0420*/  LD.E.64 R8, desc[UR4][R2.64+0x108] ;  /* 0x0001080402087980 */ /* 0x000f62000c101b00 */
[----:B------:R-:W-:Y:S01]  /*0430*/  BSSY.RECONVERGENT B0, `(.L_x_575) ;  /* 0x0000006000007945 */ /* 0x000fe20003800200 */
[----:B------:R-:W-:Y:S01]  /*0440*/  IMAD.MOV.U32 R133, RZ, RZ, RZ ;  /* 0x000000ffff857224 */ /* 0x000fe200078e00ff */
[----:B-----5:R-:W-:-:S04]  /*0450*/  ISETP.NE.U32.AND P0, PT, R8, RZ, PT ;  /* 0x000000ff0800720c */ /* 0x020fc80003f05070 */
[----:B------:R-:W-:-:S13]  /*0460*/  ISETP.NE.AND.EX P0, PT, R9, RZ, PT, P0 ;  /* 0x000000ff0900720c */ /* 0x000fda0003f05300 */
[----:B------:R-:W-:Y:S05]  /*0470*/  @!P0 BRA `(.L_x_576) ;  /* 0x0000000000048947 */ /* 0x000fea0003800000 */
[----:B------:R1:W5:Y:S02]  /*0480*/  LD.E R133, desc[UR4][R2.64+0xbc] ;  /* 0x0000bc0402857980 */ /* 0x000364000c101900 */
.L_x_576:
[----:B------:R-:W-:Y:S05]  /*0490*/  BSYNC.RECONVERGENT B0 ;  /* 0x0000000000007941 */ /* 0x000fea0003800200 */
.L_x_575:
[----:B-----5:R-:W-:Y:S02]  /*04a0*/  IADD3 R133, PT, PT, R133, R6, -R11 ;  /* 0x0000000685857210 */ /* 0x020fe40007ffe80b */
.L_x_574:
[----:B------:R-:W-:Y:S05]  /*04b0*/  BSYNC.RECONVERGENT B1 ;  /* 0x0000000000017941 */ /* 0x000fea0003800200 */
.L_x_572:
[----:B------:R-:W-:Y:S01]  /*04c0*/  IMAD.SHL.U32 R215, R229, 0x40, RZ ;  /* 0x00000040e5d77824 */ /* 0x000fe200078e00ff */
[----:B------:R-:W-:Y:S01]  /*04d0*/  MOV R6, R226 ;  /* 0x000000e200067202 */ /* 0x000fe20000000f00 */
[----:B------:R-:W-:-:S03]  /*04e0*/  IMAD.MOV.U32 R7, RZ, RZ, 0x0 ;  /* 0x00000000ff077424 */ /* 0x000fc600078e00ff */
[----:B------:R-:W-:-:S13]  /*04f0*/  ISETP.GT.AND P0, PT, R28, R215, PT ;  /* 0x000000d71c00720c */ /* 0x000fda0003f04270 */
[----:B-1234-:R-:W-:Y:S05]  /*0500*/  @!P0 RET.REL.NODEC R6 `(_ZN5flash24flash_fwd_splitkv_kernelI23Flash_fwd_kernel_traitsILi128ELi64ELi128ELi4ELb0ELb0EN7cutlass10bfloat16_tE19Flash_kernel_traitsILi128ELi64ELi128ELi4ES3_EELb0ELb0ELb0ELb0ELb1ELb1ELb0ELb0EEEvNS_16Flash_fwd_paramsE) ;  /* 0xfffffff806bc8950 */ /* 0x01efea0003c3ffff */
        /* <DEDUP_REMOVED lines=16> */
[----:B------:R-:W4:Y:S04]  /*0610*/  @!P0 LD.E.64 R12, desc[UR4][R2.64+0x80] ;  /* 0x00008004020c8980 */ /* 0x000f28000c101b00 */
[----:B------:R-:W4:Y:S04]  /*0620*/  LD.E.64 R8, desc[UR4][R2.64+0xa0] ;  /* 0x0000a00402087980 */ /* 0x000f28000c101b00 */
[----:B------:R-:W4:Y:S01]  /*0630*/  LD.E.64 R10, desc[UR4][R2.64+0x90] ;  /* 0x00009004020a7980 */ /* 0x000f22000c101b00 */
[----:B------:R-:W-:-:S02]  /*0640*/  IMAD.SHL.U32 R7, R208, 0x8, RZ ;  /* 0x00000008d0077824 */ /* 0x000fc400078e00ff */
[----:B------:R-:W-:Y:S01]  /*0650*/  IMAD.MOV.U32 R21, RZ, RZ, RZ ;  /* 0x000000ffff157224 */ /* 0x000fe200078e00ff */
[----:B------:R1:W5:Y:S02]  /*0660*/  LD.E.64 R16, desc[UR4][R2.64+0x70] ;  /* 0x0000700402107980 */ /* 0x000364000c101b00 */
[----:B------:R-:W-:Y:S01]  /*0670*/  LOP3.LUT R20, R7, 0x38, RZ, 0xc0, !PT ;  /* 0x0000003807147812 */ /* 0x000fe200078ec0ff */
[----:B------:R-:W-:Y:S01]  /*0680*/  IMAD.IADD R28, R28, 0x1, -R215 ;  /* 0x000000011c1c7824 */ /* 0x000fe200078e0ad7 */
[----:B-1----:R-:W-:-:S04]  /*0690*/  SHF.R.U32.HI R3, RZ, 0x3, R208 ;  /* 0x00000003ff037819 */ /* 0x002fc800000116d0 */
[----:B------:R-:W-:Y:S01]  /*06a0*/  IADD3 R7, PT, PT, R3, 0x10, RZ ;  /* 0x0000001003077810 */ /* 0x000fe20007ffe0ff */
[----:B------:R-:W-:Y:S01]  /*06b0*/  BSSY.RECONVERGENT B0, `(.L_x_578) ;  /* 0x0000028000007945 */ /* 0x000fe20003800200 */
[----:B------:R-:W-:-:S04]  /*06c0*/  LOP3.LUT P6, R208, R208, 0x7, RZ, 0xc0, !PT ;  /* 0x00000007d0d07812 */ /* 0x000fc800078cc0ff */
[----:B------:R-:W-:Y:S01]  /*06d0*/  ISETP.GE.OR P6, PT, R3, R28, P6 ;  /* 0x0000001c0300720c */ /* 0x000fe200037c6670 */
[----:B--2---:R-:W-:-:S04]  /*06e0*/  @P0 IMAD.WIDE.U32 R18, R14, R233, RZ ;  /* 0x000000e90e120225 */ /* 0x004fc800078e00ff */
[----:B------:R-:W-:Y:S02]  /*06f0*/  @P0 IMAD R5, R15, R233, RZ ;  /* 0x000000e90f050224 */ /* 0x000fe400078e02ff */
[-C--:B---3--:R-:W-:Y:S02]  /*0700*/  IMAD R4, R4, R228.reuse, R227 ;  /* 0x000000e404047224 */ /* 0x088fe400078e02e3 */
[-C--:B----4-:R-:W-:Y:S02]  /*0710*/  @!P0 IMAD R6, R13, R228.reuse, RZ ;  /* 0x000000e40d068224 */ /* 0x090fe400078e02ff */
[----:B------:R-:W-:Y:S01]  /*0720*/  @!P0 IMAD.WIDE.U32 R12, R12, R228, RZ ;  /* 0x000000e40c0c8225 */ /* 0x000fe200078e00ff */
[----:B------:R-:W-:-:S03]  /*0730*/  @P0 MOV R12, R18 ;  /* 0x00000012000c0202 */ /* 0x000fc60000000f00 */
[----:B------:R-:W-:Y:S02]  /*0740*/  @!P0 IMAD.IADD R6, R13, 0x1, R6 ;  /* 0x000000010d068824 */ /* 0x000fe400078e0206 */
[----:B------:R-:W-:Y:S02]  /*0750*/  @P0 IMAD.IADD R6, R19, 0x1, R5 ;  /* 0x0000000113060824 */ /* 0x000fe400078e0205 */
[----:B------:R-:W-:-:S04]  /*0760*/  IMAD.WIDE.U32 R18, R215, R14, R20 ;  /* 0x0000000ed7127225 */ /* 0x000fc800078e0014 */
[----:B------:R-:W-:Y:S01]  /*0770*/  IMAD R0, R0, R4, R215 ;  /* 0x0000000400007224 */ /* 0x000fe200078e02d7 */
        /* <DEDUP_REMOVED lines=27> */
.L_x_579:
[----:B------:R-:W-:Y:S05]  /*0930*/  BSYNC.RECONVERGENT B0 ;  /* 0x0000000000007941 */ /* 0x000fea0003800200 */
.L_x_578:
        /* <DEDUP_REMOVED lines=18> */
.L_x_581:
[----:B------:R-:W-:Y:S05]  /*0a60*/  BSYNC.RECONVERGENT B0 ;  /* 0x0000000000007941 */ /* 0x000fea0003800200 */
.L_x_580:
        /* <DEDUP_REMOVED lines=14> */
.L_x_583:
[----:B------:R-:W-:Y:S05]  /*0b50*/  BSYNC.RECONVERGENT B0 ;  /* 0x0000000000007941 */ /* 0x000fea0003800200 */
.L_x_582:
        /* <DEDUP_REMOVED lines=14> */
.L_x_585:
[----:B------:R-:W-:Y:S05]  /*0c40*/  BSYNC.RECONVERGENT B0 ;  /* 0x0000000000007941 */ /* 0x000fea0003800200 */
.L_x_584:
[----:B------:R-:W-:Y:S01]  /*0c50*/  MOV R227, 0x0 ;  /* 0x0000000000e37802 */ /* 0x000fe20000000f00 */
[----:B------:R-:W-:Y:S04]  /*0c60*/  @!P6 ST.E desc[UR4][R4.64], R11 ;  /* 0x0000000b0400e985 */ /* 0x000fe8000c101904 */
[----:B------:R-:W-:Y:S04]  /*0c70*/  @!P5 ST.E desc[UR4][R4.64+0x40], R9 ;  /* 0x000040090400d985 */ /* 0x000fe8000c101904 */
[----:B------:R1:W-:Y:S02]  /*0c80*/  @!P4 ST.E desc[UR4][R4.64+0x80], R7 ;  /* 0x000080070400c985 */ /* 0x0003e4000c101904 */
[----:B-123-5:R-:W-:Y:S05]  /*0c90*/  @P3 RET.REL.NODEC R226 `(_ZN5flash24flash_fwd_splitkv_kernelI23Flash_fwd_kernel_traitsILi128ELi64ELi128ELi4ELb0ELb0EN7cutlass10bfloat16_tE19Flash_kernel_traitsILi128ELi64ELi128ELi4ES3_EELb0ELb0ELb0ELb0ELb1ELb1ELb0ELb0EEEvNS_16Flash_fwd_paramsE) ;  /* 0xfffffff0e2d83950 */ /* 0x02efea0003c3ffff */
[----:B------:R-:W-:Y:S02]  /*0ca0*/  MOV R3, 0x7f800000 ;  /* 0x7f80000000037802 */ /* 0x000fe40000000f00 */
[----:B------:R-:W-:-:S03]  /*0cb0*/  MOV R227, 0x0 ;  /* 0x0000000000e37802 */ /* 0x000fc60000000f00 */
[----:B------:R1:W-:Y:S02]  /*0cc0*/  ST.E desc[UR4][R4.64+0xc0], R3 ;  /* 0x0000c00304007985 */ /* 0x0003e4000c101904 */
[----:B-1----:R-:W-:Y:S05]  /*0cd0*/  RET.REL.NODEC R226 `(_ZN5flash24flash_fwd_splitkv_kernelI23Flash_fwd_kernel_traitsILi128ELi64ELi128ELi4ELb0ELb0EN7cutlass10bfloat16_tE19Flash_kernel_traitsILi128ELi64ELi128ELi4ES3_EELb0ELb0ELb0ELb0ELb1ELb1ELb0ELb0EEEvNS_16Flash_fwd_paramsE) ;  /* 0xfffffff0e2c87950 */ /* 0x002fea0003c3ffff */
.L_x_577:
        /* <DEDUP_REMOVED lines=12> */
[----:B-----5:R-:W2:Y:S04]  /*0da0*/  LD.E R9, desc[UR4][R2.64+0x170] ;  /* 0x0001700402097980 */ /* 0x020ea8000c101900 */
[----:B------:R-:W3:Y:S01]  /*0db0*/  LD.E.64 R12, desc[UR4][R2.64+0x168] ;  /* 0x00016804020c7980 */ /* 0x000ee2000c101b00 */
[----:B------:R-:W-:Y:S02]  /*0dc0*/  IMAD.MOV.U32 R152, RZ, RZ, R2 ;  /* 0x000000ffff987224 */ /* 0x000fe400078e0002 */
[----:B------:R-:W-:-:S05]  /*0dd0*/  IMAD.MOV.U32 R153, RZ, RZ, R3 ;  /* 0x000000ffff997224 */ /* 0x000fca00078e0003 */
[----:B------:R-:W4:Y:S01]  /*0de0*/  LD.E R10, desc[UR4][R152.64+0x68] ;  /* 0x00006804980a7980 */ /* 0x000f22000c101900 */
[----:B------:R-:W-:-:S03]  /*0df0*/  LEA R232, R26, 0xffffff80, 0x7 ;  /* 0xffffff801ae87811 */ /* 0x000fc600078e38ff */
[----:B------:R-:W4:Y:S01]  /*0e00*/  LD.E.64 R18, desc[UR4][R152.64+0x20] ;  /* 0x0000200498127980 */ /* 0x000f22000c101b00 */
[----:B-1----:R-:W-:-:S03]  /*0e10*/  IABS R4, R232 ;  /* 0x000000e800047213 */ /* 0x002fc60000000000 */
[----:B------:R-:W4:Y:S04]  /*0e20*/  LD.E.64 R218, desc[UR4][R152.64+0x38] ;  /* 0x0000380498da7980 */ /* 0x000f28000c101b00 */
[----:B------:R-:W4:Y:S04]  /*0e30*/  LD.E.64 R16, desc[UR4][R152.64+0x50] ;  /* 0x0000500498107980 */ /* 0x000f28000c101b00 */
[----:B------:R-:W5:Y:S04]  /*0e40*/  LD.E.64 R22, desc[UR4][R152.64+0x58] ;  /* 0x0000580498167980 */ /* 0x000f68000c101b00 */
[----:B------:R-:W5:Y:S01]  /*0e50*/  LD.E.64 R24, desc[UR4][R152.64+0x40] ;  /* 0x0000400498187980 */ /* 0x000f62000c101b00 */
[----:B--2---:R-:W-:-:S04]  /*0e60*/  IABS R5, R9 ;  /* 0x0000000900057213 */ /* 0x004fc80000000000 */
[----:B------:R-:W1:Y:S08]  /*0e70*/  I2F.RP R6, R5 ;  /* 0x0000000500067306 */ /* 0x000e700000209400 */
[----:B-1----:R-:W1:Y:S02]  /*0e80*/  MUFU.RCP R14, R6 ;  /* 0x00000006000e7308 */ /* 0x002e640000001000 */
[----:B-1----:R-:W-:-:S06]  /*0e90*/  IADD3 R14, PT, PT, R14, 0xffffffe, RZ ;  /* 0x0ffffffe0e0e7810 */ /* 0x002fcc0007ffe0ff */
[----:B------:R-:W1:Y:S02]  /*0ea0*/  F2I.FTZ.U32.TRUNC.NTZ R15, R14 ;  /* 0x0000000e000f7305 */ /* 0x000e64000021f000 */
[----:B-1----:R-:W-:Y:S01]  /*0eb0*/  IMAD.MOV R0, RZ, RZ, -R15 ;  /* 0x000000ffff007224 */ /* 0x002fe200078e0a0f */
[----:B------:R-:W-:-:S03]  /*0ec0*/  MOV R14, RZ ;  /* 0x000000ff000e7202 */ /* 0x000fc60000000f00 */
[----:B------:R-:W-:Y:S01]  /*0ed0*/  IMAD R7, R0, R5, RZ ;  /* 0x0000000500077224 */ /* 0x000fe200078e02ff */
[----:B------:R-:W-:-:S03]  /*0ee0*/  IABS R0, R9 ;  /* 0x0000000900007213 */ /* 0x000fc60000000000 */
        /* <DEDUP_REMOVED lines=8> */
[----:B------:R-:W-:Y:S01]  /*0f70*/  @!P2 VIADD R8, R8, 0x1 ;  /* 0x000000010808a836 */ /* 0x000fe20000000000 */
[----:B------:R-:W-:Y:S02]  /*0f80*/  ISETP.NE.AND P2, PT, R9, RZ, PT ;  /* 0x000000ff0900720c */ /* 0x000fe40003f45270 */
[----:B------:R-:W-:Y:S01]  /*0f90*/  ISETP.GE.AND P1, PT, R0, RZ, PT ;  /* 0x000000ff0000720c */ /* 0x000fe20003f26270 */
[-C--:B---3--:R-:W-:Y:S02]  /*0fa0*/  IMAD R0, R13, R228.reuse, RZ ;  /* 0x000000e40d007224 */ /* 0x088fe400078e02ff */
[----:B------:R-:W-:-:S04]  /*0fb0*/  IMAD.WIDE.U32 R12, R12, R228, RZ ;  /* 0x000000e40c0c7225 */ /* 0x000fc800078e00ff */
[----:B------:R-:W-:Y:S01]  /*0fc0*/  @P0 IADD3 R8, PT, PT, R8, 0x1, RZ ;  /* 0x0000000108080810 */ /* 0x000fe20007ffe0ff */
[----:B------:R-:W-:Y:S01]  /*0fd0*/  IMAD.IADD R235, R13, 0x1, R0 ;  /* 0x000000010deb7824 */ /* 0x000fe200078e0200 */
[----:B------:R-:W-:-:S04]  /*0fe0*/  LEA R234, P0, R12, R238, 0x2 ;  /* 0x000000ee0cea7211 */ /* 0x000fc800078010ff */
[----:B------:R-:W-:Y:S02]  /*0ff0*/  @!P1 IADD3 R8, PT, PT, -R8, RZ, RZ ;  /* 0x000000ff08089210 */ /* 0x000fe40007ffe1ff */
[----:B------:R-:W-:Y:S02]  /*1000*/  LEA.HI.X R235, R12, R239, R235, 0x2, P0 ;  /* 0x000000ef0ceb7211 */ /* 0x000fe400000f14eb */
[----:B------:R-:W-:Y:S01]  /*1010*/  @!P2 LOP3.LUT R8, RZ, R9, RZ, 0x33, !PT ;  /* 0x00000009ff08a212 */ /* 0x000fe200078e33ff */
[----:B------:R-:W2:Y:S04]  /*1020*/  LD.E.64 R12, desc[UR4][R152.64+0x28] ;  /* 0x00002804980c7980 */ /* 0x000ea8000c101b00 */
[----:B------:R-:W-:-:S05]  /*1030*/  IMAD.WIDE R4, R8, 0x4, R234 ;  /* 0x0000000408047825 */ /* 0x000fca00078e02ea */
[----:B------:R1:W3:Y:S01]  /*1040*/  LD.E R0, desc[UR4][R4.64] ;  /* 0x0000000404007980 */ /* 0x0002e2000c101900 */
[----:B----4-:R-:W-:-:S04]  /*1050*/  IABS R7, R10 ;  /* 0x0000000a00077213 */ /* 0x010fc80000000000 */
[----:B------:R-:W4:Y:S08]  /*1060*/  I2F.RP R15, R7 ;  /* 0x00000007000f7306 */ /* 0x000f300000209400 */
[----:B----4-:R-:W4:Y:S02]  /*1070*/  MUFU.RCP R14, R15 ;  /* 0x0000000f000e7308 */ /* 0x010f240000001000 */
[----:B----4-:R-:W-:-:S06]  /*1080*/  VIADD R14, R14, 0xffffffe ;  /* 0x0ffffffe0e0e7836 */ /* 0x010fcc0000000000 */
[----:B------:R-:W4:Y:S01]  /*1090*/  F2I.FTZ.U32.TRUNC.NTZ R21, R14 ;  /* 0x0000000e00157305 */ /* 0x000f22000021f000 */
[----:B------:R-:W-:Y:S01]  /*10a0*/  IMAD.MOV.U32 R20, RZ, RZ, RZ ;  /* 0x000000ffff147224 */ /* 0x000fe200078e00ff */
[----:B------:R-:W-:Y:S02]  /*10b0*/  IABS R6, R227 ;  /* 0x000000e300067213 */ /* 0x000fe40000000000 */
[----:B-1----:R-:W-:Y:S02]  /*10c0*/  IABS R5, R10 ;  /* 0x0000000a00057213 */ /* 0x002fe40000000000 */
[----:B----4-:R-:W-:-:S05]  /*10d0*/  IADD3 R4, PT, PT, RZ, -R21, RZ ;  /* 0x80000015ff047210 */ /* 0x010fca0007ffe0ff */
[----:B------:R-:W-:-:S04]  /*10e0*/  IMAD R11, R4, R7, RZ ;  /* 0x00000007040b7224 */ /* 0x000fc800078e02ff */
[----:B------:R-:W-:Y:S01]  /*10f0*/  IMAD.HI.U32 R11, R21, R11, R20 ;  /* 0x0000000b150b7227 */ /* 0x000fe200078e0014 */
[----:B------:R-:W-:-:S05]  /*1100*/  IADD3 R5, PT, PT, RZ, -R5, RZ ;  /* 0x80000005ff057210 */ /* 0x000fca0007ffe0ff */
[----:B------:R-:W-:-:S04]  /*1110*/  IMAD.HI.U32 R4, R11, R6, RZ ;  /* 0x000000060b047227 */ /* 0x000fc800078e00ff */
[----:B------:R-:W-:-:S05]  /*1120*/  IMAD R6, R4, R5, R6 ;  /* 0x0000000504067224 */ /* 0x000fca00078e0206 */
[----:B------:R-:W-:-:S13]  /*1130*/  ISETP.GT.U32.AND P1, PT, R7, R6, PT ;  /* 0x000000060700720c */ /* 0x000fda0003f24070 */
[----:B------:R-:W-:-:S05]  /*1140*/  @!P1 IMAD.IADD R6, R6, 0x1, -R7 ;  /* 0x0000000106069824 */ /* 0x000fca00078e0a07 */
[----:B------:R-:W-:Y:S02]  /*1150*/  ISETP.GE.U32.AND P2, PT, R6, R7, PT ;  /* 0x000000070600720c */ /* 0x000fe40003f46070 */
[----:B------:R-:W-:Y:S01]  /*1160*/  LOP3.LUT R7, R227, R10, RZ, 0x3c, !PT ;  /* 0x0000000ae3077212 */ /* 0x000fe200078e3cff */
[----:B------:R-:W-:Y:S01]  /*1170*/  @!P1 VIADD R4, R4, 0x1 ;  /* 0x0000000104049836 */ /* 0x000fe20000000000 */
[----:B------:R-:W-:Y:S02]  /*1180*/  IADD3 R8, PT, PT, -R8, RZ, RZ ;  /* 0x000000ff08087210 */ /* 0x000fe40007ffe1ff */
[----:B------:R-:W-:Y:S02]  /*1190*/  ISETP.GE.AND P0, PT, R7, RZ, PT ;  /* 0x000000ff0700720c */ /* 0x000fe40003f06270 */
[----:B------:R-:W-:Y:S01]  /*11a0*/  ISETP.NE.AND P1, PT, R10, RZ, PT ;  /* 0x000000ff0a00720c */ /* 0x000fe20003f25270 */
[----:B------:R-:W-:-:S04]  /*11b0*/  IMAD R14, R9, R8, R232 ;  /* 0x00000008090e7224 */ /* 0x000fc800078e02e8 */
[----:B------:R-:W-:Y:S02]  /*11c0*/  @P2 IADD3 R4, PT, PT, R4, 0x1, RZ ;  /* 0x0000000104042810 */ /* 0x000fe40007ffe0ff */
[----:B------:R-:W-:Y:S02]  /*11d0*/  SHF.R.S32.HI R7, RZ, 0x1f, R14 ;  /* 0x0000001fff077819 */ /* 0x000fe4000001140e */
[----:B------:R-:W-:Y:S01]  /*11e0*/  MOV R9, R4 ;  /* 0x0000000400097202 */ /* 0x000fe20000000f00 */
[----:B------:R-:W-:-:S04]  /*11f0*/  IMAD R4, R219, R14, RZ ;  /* 0x0000000edb047224 */ /* 0x000fc800078e02ff */
[----:B------:R-:W-:Y:S01]  /*1200*/  @!P0 IMAD.MOV R9, RZ, RZ, -R9 ;  /* 0x000000ffff098224 */ /* 0x000fe200078e0a09 */
[----:B------:R-:W-:Y:S01]  /*1210*/  @!P1 LOP3.LUT R9, RZ, R10, RZ, 0x33, !PT ;  /* 0x0000000aff099212 */ /* 0x000fe200078e33ff */
[----:B------:R-:W-:-:S04]  /*1220*/  IMAD R4, R218, R7, R4 ;  /* 0x00000007da047224 */ /* 0x000fc800078e0204 */
[----:B------:R-:W-:Y:S01]  /*1230*/  IMAD R11, R17, R9, RZ ;  /* 0x00000009110b7224 */ /* 0x000fe200078e02ff */
[----:B---3--:R-:W-:Y:S01]  /*1240*/  SHF.R.S32.HI R5, RZ, 0x1f, R0 ;  /* 0x0000001fff057819 */ /* 0x008fe20000011400 */
[----:B------:R-:W-:-:S04]  /*1250*/  IMAD R6, R19, R0, RZ ;  /* 0x0000000013067224 */ /* 0x000fc800078e02ff */
[C---:B------:R-:W-:Y:S02]  /*1260*/  IMAD R6, R18.reuse, R5, R6 ;  /* 0x0000000512067224 */ /* 0x040fe400078e0206 */
[----:B------:R-:W-:-:S04]  /*1270*/  IMAD.WIDE.U32 R18, R18, R0, RZ ;  /* 0x0000000012127225 */ /* 0x000fc800078e00ff */
[----:B------:R-:W-:Y:S02]  /*1280*/  IMAD.IADD R19, R19, 0x1, R6 ;  /* 0x0000000113137824 */ /* 0x000fe400078e0206 */
[----:B------:R-:W-:Y:S01]  /*1290*/  IMAD.WIDE.U32 R18, R14, R218, R18 ;  /* 0x000000da0e127225 */ /* 0x000fe200078e0012 */
[----:B------:R-:W-:-:S04]  /*12a0*/  SHF.R.S32.HI R6, RZ, 0x1f, R9 ;  /* 0x0000001fff067819 */ /* 0x000fc80000011409 */
[----:B------:R-:W-:Y:S01]  /*12b0*/  IADD3 R19, PT, PT, R19, R4, RZ ;  /* 0x0000000413137210 */ /* 0x000fe20007ffe0ff */
[----:B--2---:R-:W-:Y:S02]  /*12c0*/  IMAD R4, R13, R0, RZ ;  /* 0x000000000d047224 */ /* 0x004fe400078e02ff */
[----:B------:R-:W-:Y:S02]  /*12d0*/  IMAD R6, R16, R6, R11 ;  /* 0x0000000610067224 */ /* 0x000fe400078e020b */
[----:B------:R-:W-:-:S04]  /*12e0*/  IMAD.WIDE.U32 R16, R9, R16, R18 ;  /* 0x0000001009107225 */ /* 0x000fc800078e0012 */
[----:B------:R-:W-:-:S04]  /*12f0*/  IMAD.WIDE.U32 R8, R12, R0, RZ ;  /* 0x000000000c087225 */ /* 0x000fc800078e00ff */
[----:B------:R-:W-:Y:S01]  /*1300*/  IMAD R5, R12, R5, R4 ;  /* 0x000000050c057224 */ /* 0x000fe200078e0204 */
[----:B------:R-:W-:Y:S01]  /*1310*/  MOV R4, R16 ;  /* 0x0000001000047202 */ /* 0x000fe20000000f00 */
[----:B------:R-:W-:-:S03]  /*1320*/  IMAD.IADD R0, R17, 0x1, R6 ;  /* 0x0000000111007824 */ /* 0x000fc600078e0206 */
[----:B------:R-:W-:Y:S01]  /*1330*/  IADD3 R18, PT, PT, R9, R5, RZ ;  /* 0x0000000509127210 */ /* 0x000fe20007ffe0ff */
[----:B------:R-:W-:Y:S05]  /*1340*/  BRA `(.L_x_588) ;  /* 0x0000000400407947 */ /* 0x000fea0003800000 */
.L_x_587:
[----:B------:R-:W2:Y:S01]  /*1350*/  LD.E R10, desc[UR4][R2.64+0x68] ;  /* 0x00006804020a7980 */ /* 0x000ea2000c101900 */
[----:B------:R-:W-:-:S03]  /*1360*/  ISETP.NE.AND P2, PT, R12, -0x1, PT ;  /* 0xffffffff0c00780c */ /* 0x000fc60003f45270 */
[----:B------:R-:W3:Y:S01]  /*1370*/  LD.E.64 R218, desc[UR4][R2.64+0x38] ;  /* 0x0000380402da7980 */ /* 0x000ee2000c101b00 */
[----:B------:R-:W-:Y:S01]  /*1380*/  MOV R152, R2 ;  /* 0x0000000200987202 */ /* 0x000fe20000000f00 */
[----:B------:R-:W-:Y:S02]  /*1390*/  IMAD.MOV.U32 R153, RZ, RZ, R3 ;  /* 0x000000ffff997224 */ /* 0x000fe400078e0003 */
[----:B------:R4:W5:Y:S04]  /*13a0*/  LD.E.64 R22, desc[UR4][R2.64+0x58] ;  /* 0x0000580402167980 */ /* 0x000968000c101b00 */
[----:B------:R-:W4:Y:S04]  /*13b0*/  LD.E.64 R24, desc[UR4][R152.64+0x40] ;  /* 0x0000400498187980 */ /* 0x000f28000c101b00 */
[----:B------:R-:W4:Y:S04]  /*13c0*/  @!P2 LD.E.64 R18, desc[UR4][R2.64+0x20] ;  /* 0x000020040212a980 */ /* 0x000f28000c101b00 */
[----:B------:R-:W4:Y:S04]  /*13d0*/  @!P2 LD.E.64 R16, desc[UR4][R2.64+0x28] ;  /* 0x000028040210a980 */ /* 0x000f28000c101b00 */
[----:B------:R-:W4:Y:S01]  /*13e0*/  LD.E.64 R14, desc[UR4][R152.64+0x50] ;  /* 0x00005004980e7980 */ /* 0x000f22000c101b00 */
[----:B------:R-:W-:-:S02]  /*13f0*/  MOV R20, RZ ;  /* 0x000000ff00147202 */ /* 0x000fc40000000f00 */
[----:B------:R-:W-:Y:S02]  /*1400*/  LEA R232, R26, 0xffffff80, 0x7 ;  /* 0xffffff801ae87811 */ /* 0x000fe400078e38ff */
[----:B------:R-:W-:Y:S02]  /*1410*/  CS2R R234, SRZ ;  /* 0x0000000000ea7805 */ /* 0x000fe4000001ff00 */
[----:B--2---:R-:W-:-:S04]  /*1420*/  IABS R0, R10 ;  /* 0x0000000a00007213 */ /* 0x004fc80000000000 */
[----:B------:R-:W2:Y:S08]  /*1430*/  I2F.RP R8, R0 ;  /* 0x0000000000087306 */ /* 0x000eb00000209400 */
[----:B--2---:R-:W2:Y:S02]  /*1440*/  MUFU.RCP R6, R8 ;  /* 0x0000000800067308 */ /* 0x004ea40000001000 */
[----:B--2---:R-:W-:-:S06]  /*1450*/  IADD3 R6, PT, PT, R6, 0xffffffe, RZ ;  /* 0x0ffffffe06067810 */ /* 0x004fcc0007ffe0ff */
[----:B------:R-:W2:Y:S01]  /*1460*/  F2I.FTZ.U32.TRUNC.NTZ R21, R6 ;  /* 0x0000000600157305 */ /* 0x000ea2000021f000 */
[----:B-1----:R-:W-:Y:S01]  /*1470*/  IABS R5, R10 ;  /* 0x0000000a00057213 */ /* 0x002fe20000000000 */
[----:B--2---:R-:W-:-:S04]  /*1480*/  IMAD.MOV R4, RZ, RZ, -R21 ;  /* 0x000000ffff047224 */ /* 0x004fc800078e0a15 */
[----:B------:R-:W-:Y:S01]  /*1490*/  IMAD R7, R4, R0, RZ ;  /* 0x0000000004077224 */ /* 0x000fe200078e02ff */
[----:B------:R-:W-:-:S03]  /*14a0*/  IABS R4, R227 ;  /* 0x000000e300047213 */ /* 0x000fc60000000000 */
[----:B------:R-:W-:-:S04]  /*14b0*/  IMAD.HI.U32 R7, R21, R7, R20 ;  /* 0x0000000715077227 */ /* 0x000fc800078e0014 */
[----:B------:R-:W-:Y:S02]  /*14c0*/  IMAD.MOV R5, RZ, RZ, -R5 ;  /* 0x000000ffff057224 */ /* 0x000fe400078e0a05 */
[----:B------:R-:W-:-:S04]  /*14d0*/  IMAD.HI.U32 R8, R7, R4, RZ ;  /* 0x0000000407087227 */ /* 0x000fc800078e00ff */
[----:B------:R-:W-:Y:S01]  /*14e0*/  IMAD R5, R8, R5, R4 ;  /* 0x0000000508057224 */ /* 0x000fe200078e0204 */
[----:B------:R-:W-:Y:S01]  /*14f0*/  @!P2 SHF.R.S32.HI R4, RZ, 0x1f, R11 ;  /* 0x0000001fff04a819 */ /* 0x000fe2000001140b */
[----:B---3--:R-:W-:-:S03]  /*1500*/  @!P2 IMAD R7, R219, R11, RZ ;  /* 0x0000000bdb07a224 */ /* 0x008fc600078e02ff */
[----:B------:R-:W-:Y:S01]  /*1510*/  ISETP.GT.U32.AND P1, PT, R0, R5, PT ;  /* 0x000000050000720c */ /* 0x000fe20003f24070 */
[----:B------:R-:W-:Y:S02]  /*1520*/  @!P2 IMAD R4, R4, R218, R7 ;  /* 0x000000da0404a224 */ /* 0x000fe400078e0207 */
[----:B------:R-:W-:Y:S01]  /*1530*/  @!P2 IMAD.WIDE.U32 R20, R218, R11, RZ ;  /* 0x0000000bda14a225 */ /* 0x000fe200078e00ff */
[----:B-----5:R-:W-:-:S03]  /*1540*/  @!P2 SHF.R.S32.HI R6, RZ, 0x1f, R9 ;  /* 0x0000001fff06a819 */ /* 0x020fc60000011409 */
[----:B----4-:R-:W-:Y:S01]  /*1550*/  @!P2 IMAD R7, R19, R9, RZ ;  /* 0x000000091307a224 */ /* 0x010fe200078e02ff */
        /* <DEDUP_REMOVED lines=8> */
[----:B------:R-:W-:-:S03]  /*15e0*/  LOP3.LUT R4, R227, R10, RZ, 0x3c, !PT ;  /* 0x0000000ae3047212 */ /* 0x000fc600078e3cff */
[----:B------:R-:W-:Y:S01]  /*15f0*/  @!P1 VIADD R8, R8, 0x1 ;  /* 0x0000000108089836 */ /* 0x000fe20000000000 */
[----:B------:R-:W-:Y:S02]  /*1600*/  ISETP.GE.AND P0, PT, R4, RZ, PT ;  /* 0x000000ff0400720c */ /* 0x000fe40003f06270 */
[----:B------:R-:W-:Y:S01]  /*1610*/  ISETP.NE.AND P1, PT, R10, RZ, PT ;  /* 0x000000ff0a00720c */ /* 0x000fe20003f25270 */
[----:B------:R-:W-:Y:S01]  /*1620*/  @!P2 IMAD.MOV.U32 R6, RZ, RZ, R20 ;  /* 0x000000ffff06a224 */ /* 0x000fe200078e0014 */
[----:B------:R-:W-:Y:S02]  /*1630*/  @!P2 IADD3 R7, PT, PT, R21, R7, RZ ;  /* 0x000000071507a210 */ /* 0x000fe40007ffe0ff */
[----:B------:R-:W-:Y:S01]  /*1640*/  @P2 IADD3 R7, PT, PT, R19, R0, RZ ;  /* 0x0000000013072210 */ /* 0x000fe20007ffe0ff */
[----:B------:R-:W-:Y:S01]  /*1650*/  @!P2 IMAD R0, R25, R11, RZ ;  /* 0x0000000b1900a224 */ /* 0x000fe200078e02ff */
[----:B------:R-:W-:Y:S02]  /*1660*/  @!P2 SHF.R.S32.HI R5, RZ, 0x1f, R11 ;  /* 0x0000001fff05a819 */ /* 0x000fe4000001140b */
[----:B------:R-:W-:-:S02]  /*1670*/  @P2 MOV R6, R18 ;  /* 0x0000001200062202 */ /* 0x000fc40000000f00 */
[----:B------:R-:W-:Y:S01]  /*1680*/  @P3 IADD3 R8, PT, PT, R8, 0x1, RZ ;  /* 0x0000000108083810 */ /* 0x000fe20007ffe0ff */
[----:B------:R-:W-:Y:S02]  /*1690*/  @!P2 IMAD R0, R5, R24, R0 ;  /* 0x000000180500a224 */ /* 0x000fe400078e0200 */
[----:B------:R-:W-:-:S04]  /*16a0*/  @!P2 IMAD.WIDE.U32 R18, R24, R11, RZ ;  /* 0x0000000b1812a225 */ /* 0x000fc800078e00ff */
[-C--:B------:R-:W-:Y:S02]  /*16b0*/  IMAD R4, R219, R232.reuse, RZ ;  /* 0x000000e8db047224 */ /* 0x080fe400078e02ff */
[----:B------:R-:W-:Y:S01]  /*16c0*/  IMAD.WIDE.U32 R6, R218, R232, R6 ;  /* 0x000000e8da067225 */ /* 0x000fe200078e0006 */
[----:B------:R-:W-:-:S03]  /*16d0*/  @!P2 IADD3 R19, PT, PT, R19, R0, RZ ;  /* 0x000000001313a210 */ /* 0x000fc60007ffe0ff */
[----:B------:R-:W-:Y:S01]  /*16e0*/  @!P0 IMAD.MOV R8, RZ, RZ, -R8 ;  /* 0x000000ffff088224 */ /* 0x000fe200078e0a08 */
[----:B------:R-:W-:Y:S01]  /*16f0*/  @!P1 LOP3.LUT R8, RZ, R10, RZ, 0x33, !PT ;  /* 0x0000000aff089212 */ /* 0x000fe200078e33ff */
[----:B------:R-:W-:Y:S01]  /*1700*/  @!P2 IMAD R0, R17, R9, RZ ;  /* 0x000000091100a224 */ /* 0x000fe200078e02ff */
[----:B------:R-:W-:Y:S02]  /*1710*/  @!P2 SHF.R.S32.HI R5, RZ, 0x1f, R9 ;  /* 0x0000001fff05a819 */ /* 0x000fe40000011409 */
[----:B------:R-:W-:Y:S01]  /*1720*/  IADD3 R13, PT, PT, R7, R4, RZ ;  /* 0x00000004070d7210 */ /* 0x000fe20007ffe0ff */
[----:B------:R-:W-:Y:S01]  /*1730*/  IMAD R7, R15, R8, RZ ;  /* 0x000000080f077224 */ /* 0x000fe200078e02ff */
[----:B------:R-:W-:Y:S01]  /*1740*/  @P2 IADD3 R11, PT, PT, R11, R12, RZ ;  /* 0x0000000c0b0b2210 */ /* 0x000fe20007ffe0ff */
[----:B------:R-:W-:Y:S01]  /*1750*/  IMAD.MOV.U32 R12, RZ, RZ, R6 ;  /* 0x000000ffff0c7224 */ /* 0x000fe200078e0006 */
[----:B------:R-:W-:Y:S01]  /*1760*/  SHF.R.S32.HI R4, RZ, 0x1f, R8 ;  /* 0x0000001fff047819 */ /* 0x000fe20000011408 */
[----:B------:R-:W-:-:S02]  /*1770*/  @!P2 IMAD R0, R16, R5, R0 ;  /* 0x000000051000a224 */ /* 0x000fc400078e0200 */
[----:B------:R-:W-:-:S04]  /*1780*/  @!P2 IMAD.WIDE.U32 R16, R16, R9, R18 ;  /* 0x000000091010a225 */ /* 0x000fc800078e0012 */
[----:B------:R-:W-:-:S04]  /*1790*/  IMAD.WIDE.U32 R12, R14, R8, R12 ;  /* 0x000000080e0c7225 */ /* 0x000fc800078e000c */
[----:B------:R-:W-:Y:S02]  /*17a0*/  IMAD R7, R14, R4, R7 ;  /* 0x000000040e077224 */ /* 0x000fe400078e0207 */
[-C--:B------:R-:W-:Y:S02]  /*17b0*/  @P2 IMAD R5, R25, R11.reuse, RZ ;  /* 0x0000000b19052224 */ /* 0x080fe400078e02ff */
[----:B------:R-:W-:Y:S01]  /*17c0*/  @P2 IMAD.WIDE.U32 R14, R24, R11, RZ ;  /* 0x0000000b180e2225 */ /* 0x000fe200078e00ff */
[----:B------:R-:W-:Y:S02]  /*17d0*/  @!P2 IADD3 R18, PT, PT, R17, R0, RZ ;  /* 0x000000001112a210 */ /* 0x000fe40007ffe0ff */
[----:B------:R-:W-:Y:S01]  /*17e0*/  @!P2 MOV R8, R16 ;  /* 0x000000100008a202 */ /* 0x000fe20000000f00 */
[----:B------:R-:W-:Y:S01]  /*17f0*/  @P2 IMAD.MOV.U32 R8, RZ, RZ, R14 ;  /* 0x000000ffff082224 */ /* 0x000fe200078e000e */
[----:B------:R-:W-:Y:S01]  /*1800*/  IADD3 R0, PT, PT, R13, R7, RZ ;  /* 0x000000070d007210 */ /* 0x000fe20007ffe0ff */
[----:B------:R-:W-:Y:S01]  /*1810*/  IMAD.MOV.U32 R4, RZ, RZ, R12 ;  /* 0x000000ffff047224 */ /* 0x000fe200078e000c */
[----:B------:R-:W-:-:S02]  /*1820*/  @P2 IADD3 R18, PT, PT, R15, R5, RZ ;  /* 0x000000050f122210 */ /* 0x000fc40007ffe0ff */
[----:B------:R-:W-:Y:S02]  /*1830*/  MOV R7, RZ ;  /* 0x000000ff00077202 */ /* 0x000fe40000000f00 */
[----:B------:R-:W-:Y:S02]  /*1840*/  MOV R14, R232 ;  /* 0x000000e8000e7202 */ /* 0x000fe40000000f00 */
.L_x_588:
[----:B------:R-:W-:Y:S05]  /*1850*/  BSYNC.RECONVERGENT B0 ;  /* 0x0000000000007941 */ /* 0x000fea0003800200 */
.L_x_586:
[----:B------:R-:W-:Y:S01]  /*1860*/  ISETP.NE.AND P1, PT, R233, -0x1, PT ;  /* 0xffffffffe900780c */ /* 0x000fe20003f25270 */
[----:B------:R-:W2:Y:S04]  /*1870*/  LD.E.64 R34, desc[UR4][R2.64+0x30] ;  /* 0x0000300402227980 */ /* 0x000ea8000c101b00 */
[----:B------:R-:W3:Y:S04]  /*1880*/  LD.E.64 R12, desc[UR4][R2.64+0x8] ;  /* 0x00000804020c7980 */ /* 0x000ee8000c101b00 */
[----:B------:R-:W4:Y:S04]  /*1890*/  LD.E.64 R30, desc[UR4][R2.64+0x48] ;  /* 0x00004804021e7980 */ /* 0x000f28000c101b00 */
[----:B------:R-:W3:Y:S04]  /*18a0*/  @!P1 LD.E.64 R32, desc[UR4][R2.64+0x18] ;  /* 0x0000180402209980 */ /* 0x000ee8000c101b00 */
        /* <DEDUP_REMOVED lines=8> */
[----:B------:R-:W-:Y:S01]  /*1930*/  IABS R15, R10 ;  /* 0x0000000a000f7213 */ /* 0x000fe20000000000 */
[----:B-1----:R-:W-:-:S04]  /*1940*/  IMAD.MOV R6, RZ, RZ, -R37 ;  /* 0x000000ffff067224 */ /* 0x002fc800078e0a25 */
[----:B------:R-:W-:Y:S01]  /*1950*/  IMAD R9, R6, R5, RZ ;  /* 0x0000000506097224 */ /* 0x000fe200078e02ff */
[----:B------:R-:W-:-:S03]  /*1960*/  IABS R6, R227 ;  /* 0x000000e300067213 */ /* 0x000fc60000000000 */
[----:B------:R-:W-:-:S04]  /*1970*/  IMAD.HI.U32 R9, R37, R9, R36 ;  /* 0x0000000925097227 */ /* 0x000fc800078e0024 */
[----:B------:R-:W-:Y:S02]  /*1980*/  IMAD.MOV R15, RZ, RZ, -R15 ;  /* 0x000000ffff0f7224 */ /* 0x000fe400078e0a0f */
[----:B------:R-:W-:-:S04]  /*1990*/  IMAD.HI.U32 R9, R9, R6, RZ ;  /* 0x0000000609097227 */ /* 0x000fc800078e00ff */
[----:B------:R-:W-:Y:S01]  /*19a0*/  IMAD R6, R9, R15, R6 ;  /* 0x0000000f09067224 */ /* 0x000fe200078e0206 */
[----:B------:R-:W-:Y:S01]  /*19b0*/  LOP3.LUT R19, R227, R10, RZ, 0x3c, !PT ;  /* 0x0000000ae3137212 */ /* 0x000fe200078e3cff */
[----:B-----5:R-:W-:-:S03]  /*19c0*/  IMAD R7, R7, R24, RZ ;  /* 0x0000001807077224 */ /* 0x020fc600078e02ff */
[----:B------:R-:W-:Y:S01]  /*19d0*/  ISETP.GT.U32.AND P3, PT, R5, R6, PT ;  /* 0x000000060500720c */ /* 0x000fe20003f64070 */
[----:B------:R-:W-:Y:S02]  /*19e0*/  IMAD.SHL.U32 R237, R208, 0x8, RZ ;  /* 0x00000008d0ed7824 */ /* 0x000fe400078e00ff */
[----:B------:R-:W-:Y:S01]  /*19f0*/  IMAD.IADD R215, R28, 0x1, -R215 ;  /* 0x000000011cd77824 */ /* 0x000fe200078e0ad7 */
[----:B------:R-:W-:Y:S01]  /*1a00*/  ISETP.GE.AND P0, PT, R19, RZ, PT ;  /* 0x000000ff1300720c */ /* 0x000fe20003f06270 */
[----:B------:R-:W-:Y:S01]  /*1a10*/  IMAD R7, R14, R25, R7 ;  /* 0x000000190e077224 */ /* 0x000fe200078e0207 */
[C---:B------:R-:W-:Y:S02]  /*1a20*/  LOP3.LUT R140, R237.reuse, 0x38, RZ, 0xc0, !PT ;  /* 0x00000038ed8c7812 */ /* 0x040fe400078ec0ff */
[----:B------:R-:W-:-:S04]  /*1a30*/  LOP3.LUT R19, R237, 0x1c0, RZ, 0xc0, !PT ;  /* 0x000001c0ed137812 */ /* 0x000fc800078ec0ff */
[----:B------:R-:W-:Y:S02]  /*1a40*/  LOP3.LUT R19, R19, 0x38, R208, 0xf8, !PT ;  /* 0x0000003813137812 */ /* 0x000fe400078ef8d0 */
[----:B------:R-:W-:Y:S02]  /*1a50*/  @!P3 IADD3 R6, PT, PT, R6, -R5, RZ ;  /* 0x800000050606b210 */ /* 0x000fe40007ffe0ff */
[----:B------:R-:W-:Y:S02]  /*1a60*/  @!P3 IADD3 R9, PT, PT, R9, 0x1, RZ ;  /* 0x000000010909b810 */ /* 0x000fe40007ffe0ff */
[----:B------:R-:W-:Y:S01]  /*1a70*/  ISETP.NE.AND P6, PT, R10, RZ, PT ;  /* 0x000000ff0a00720c */ /* 0x000fe20003fc5270 */
[----:B------:R-:W1:Y:S01]  /*1a80*/  S2UR UR6, SR_CgaCtaId ;  /* 0x00000000000679c3 */ /* 0x000e620000008800 */
[----:B------:R-:W-:Y:S02]  /*1a90*/  UMOV UR7, 0x400 ;  /* 0x0000040000077882 */ /* 0x000fe40000000000 */
[----:B-1----:R-:W-:-:S06]  /*1aa0*/  ULEA UR6, UR6, UR7, 0x18 ;  /* 0x0000000706067291 */ /* 0x002fcc000f8ec0ff */
[----:B------:R-:W-:Y:S02]  /*1ab0*/  IMAD.U32 R210, RZ, RZ, UR6 ;  /* 0x00000006ffd27e24 */ /* 0x000fe4000f8e00ff */
[----:B------:R-:W-:Y:S02]  /*1ac0*/  IMAD.SHL.U32 R146, R208, 0x40, RZ ;  /* 0x00000040d0927824 */ /* 0x000fe400078e00ff */
[----:B--2---:R-:W-:-:S04]  /*1ad0*/  @P1 IMAD.WIDE.U32 R28, R34, R233, RZ ;  /* 0x000000e9221c1225 */ /* 0x004fc800078e00ff */
[-C--:B---3--:R-:W-:Y:S02]  /*1ae0*/  @!P1 IMAD R11, R33, R228.reuse, RZ ;  /* 0x000000e4210b9224 */ /* 0x088fe400078e02ff */
[----:B------:R-:W-:-:S04]  /*1af0*/  @!P1 IMAD.WIDE.U32 R32, R32, R228, RZ ;  /* 0x000000e420209225 */ /* 0x000fc800078e00ff */
[----:B------:R-:W-:Y:S01]  /*1b00*/  @!P1 IMAD.MOV.U32 R15, RZ, RZ, R32 ;  /* 0x000000ffff0f9224 */ /* 0x000fe200078e0020 */
[----:B------:R-:W-:Y:S01]  /*1b10*/  @!P1 IADD3 R11, PT, PT, R33, R11, RZ ;  /* 0x0000000b210b9210 */ /* 0x000fe20007ffe0ff */
[----:B------:R-:W-:-:S04]  /*1b20*/  IMAD.WIDE.U32 R32, R14, R24, RZ ;  /* 0x000000180e207225 */ /* 0x000fc800078e00ff */
[----:B------:R-:W-:Y:S01]  /*1b30*/  @P1 IMAD.MOV.U32 R15, RZ, RZ, R28 ;  /* 0x000000ffff0f1224 */ /* 0x000fe200078e001c */
[----:B------:R-:W-:Y:S01]  /*1b40*/  IADD3 R7, PT, PT, R33, R7, RZ ;  /* 0x0000000721077210 */ /* 0x000fe20007ffe0ff */
[----:B------:R-:W-:Y:S01]  /*1b50*/  @P1 IMAD R14, R35, R233, RZ ;  /* 0x000000e9230e1224 */ /* 0x000fe200078e02ff */
[----:B------:R-:W-:Y:S02]  /*1b60*/  IADD3 R8, P5, P4, R32, R8, R140 ;  /* 0x0000000820087210 */ /* 0x000fe40007cbe08c */
[----:B------:R-:W-:Y:S01]  /*1b70*/  IADD3 R28, P2, PT, R140, R15, RZ ;  /* 0x0000000f8c1c7210 */ /* 0x000fe20007f5e0ff */
[----:B------:R-:W-:Y:S01]  /*1b80*/  @P1 IMAD.IADD R11, R29, 0x1, R14 ;  /* 0x000000011d0b1824 */ /* 0x000fe200078e020e */
[----:B------:R-:W-:Y:S02]  /*1b90*/  LOP3.LUT R14, R19, R140, RZ, 0x3c, !PT ;  /* 0x0000008c130e7212 */ /* 0x000fe400078e3cff */
[----:B------:R-:W-:Y:S02]  /*1ba0*/  IADD3.X R7, PT, PT, R7, R18, RZ, P5, P4 ;  /* 0x0000001207077210 */ /* 0x000fe40002fe84ff */
[----:B------:R-:W-:-:S02]  /*1bb0*/  ISETP.GE.U32.AND P4, PT, R6, R5, PT ;  /* 0x000000050600720c */ /* 0x000fc40003f86070 */
[----:B------:R-:W-:Y:S01]  /*1bc0*/  SHF.R.U32.HI R18, RZ, 0x3, R208 ;  /* 0x00000003ff127819 */ /* 0x000fe200000116d0 */
[----:B------:R-:W-:Y:S01]  /*1bd0*/  IMAD.X R29, RZ, RZ, R11, P2 ;  /* 0x000000ffff1d7224 */ /* 0x000fe200010e060b */
[----:B------:R-:W-:Y:S02]  /*1be0*/  LOP3.LUT R237, R14, 0x1e00, R237, 0xf8, !PT ;  /* 0x00001e000eed7812 */ /* 0x000fe400078ef8ed */
[----:B------:R-:W-:Y:S01]  /*1bf0*/  IADD3 R14, P2, PT, R140, R4, RZ ;  /* 0x000000048c0e7210 */ /* 0x000fe20007f5e0ff */
[C---:B------:R-:W-:Y:S02]  /*1c00*/  VIADD R6, R18.reuse, 0x10 ;  /* 0x0000001012067836 */ /* 0x040fe40000000000 */
[----:B------:R-:W-:Y:S02]  /*1c10*/  VIADD R4, R18, 0x20 ;  /* 0x0000002012047836 */ /* 0x000fe40000000000 */
[----:B------:R-:W-:Y:S01]  /*1c20*/  IMAD.X R15, RZ, RZ, R0, P2 ;  /* 0x000000ffff0f7224 */ /* 0x000fe200010e0600 */
[----:B------:R-:W-:-:S02]  /*1c30*/  ISETP.GE.AND P3, PT, R6, R215, PT ;  /* 0x000000d70600720c */ /* 0x000fc40003f66270 */
[----:B------:R-:W-:Y:S01]  /*1c40*/  ISETP.GE.AND P2, PT, R4, R215, PT ;  /* 0x000000d70400720c */ /* 0x000fe20003f46270 */
[----:B------:R-:W-:Y:S02]  /*1c50*/  IMAD R221, R219, R18, RZ ;  /* 0x00000012dbdd7224 */ /* 0x000fe400078e02ff */
[----:B------:R-:W-:Y:S02]  /*1c60*/  @P4 VIADD R9, R9, 0x1 ;  /* 0x0000000109094836 */ /* 0x000fe40000000000 */
[C---:B------:R-:W-:Y:S01]  /*1c70*/  IMAD.WIDE.U32 R14, R18.reuse, R218, R14 ;  /* 0x000000da120e7225 */ /* 0x040fe200078e000e */
[----:B------:R-:W-:-:S03]  /*1c80*/  IADD3 R0, PT, PT, R18, 0x30, RZ ;  /* 0x0000003012007810 */ /* 0x000fc60007ffe0ff */
[----:B------:R-:W-:Y:S01]  /*1c90*/  IMAD.MOV.U32 R19, RZ, RZ, RZ ;  /* 0x000000ffff137224 */ /* 0x000fe200078e00ff */
[-C--:B------:R-:W-:Y:S01]  /*1ca0*/  ISETP.GE.AND P5, PT, R18, R215.reuse, PT ;  /* 0x000000d71200720c */ /* 0x080fe20003fa6270 */
[----:B------:R-:W-:Y:S01]  /*1cb0*/  IMAD.IADD R221, R15, 0x1, R221 ;  /* 0x000000010fdd7824 */ /* 0x000fe200078e02dd */
[----:B------:R-:W-:Y:S01]  /*1cc0*/  @!P0 IADD3 R9, PT, PT, -R9, RZ, RZ ;  /* 0x000000ff09098210 */ /* 0x000fe20007ffe1ff */
[----:B------:R-:W-:Y:S01]  /*1cd0*/  IMAD.WIDE.U32 R40, R229, 0x40, R18 ;  /* 0x00000040e5287825 */ /* 0x000fe200078e0012 */
[----:B------:R-:W-:Y:S02]  /*1ce0*/  LEA R222, P4, R14, R12, 0x1 ;  /* 0x0000000c0ede7211 */ /* 0x000fe400078808ff */
[----:B------:R-:W-:Y:S01]  /*1cf0*/  ISETP.GE.AND P0, PT, R0, R215, PT ;  /* 0x000000d70000720c */ /* 0x000fe20003f06270 */
[----:B----4-:R-:W-:Y:S01]  /*1d00*/  IMAD R38, R31, R227, RZ ;  /* 0x000000e31f267224 */ /* 0x010fe200078e02ff */
[----:B------:R-:W-:Y:S01]  /*1d10*/  LEA.HI.X R221, R14, R13, R221, 0x1, P4 ;  /* 0x0000000d0edd7211 */ /* 0x000fe200020f0cdd */
[----:B------:R-:W-:Y:S01]  /*1d20*/  IMAD.WIDE.U32 R30, R30, R227, R28 ;  /* 0x000000e31e1e7225 */ /* 0x000fe200078e001c */
[----:B------:R-:W-:-:S02]  /*1d30*/  @!P3 IADD3 R33, P4, PT, R40, 0x10, RZ ;  /* 0x000000102821b810 */ /* 0x000fc40007f9e0ff */
[----:B------:R-:W-:Y:S01]  /*1d40*/  @!P2 IADD3 R5, P1, PT, R40, 0x20, RZ ;  /* 0x000000202805a810 */ /* 0x000fe20007f3e0ff */
[----:B------:R-:W-:Y:S01]  /*1d50*/  IMAD.IADD R39, R31, 0x1, R38 ;  /* 0x000000011f277824 */ /* 0x000fe200078e0226 */
[----:B------:R-:W-:Y:S01]  /*1d60*/  @!P3 IADD3.X R11, PT, PT, RZ, R41, RZ, P4, !PT ;  /* 0x00000029ff0bb210 */ /* 0x000fe200027fe4ff */
[----:B------:R-:W-:Y:S01]  /*1d70*/  @!P5 IMAD.MOV.U32 R38, RZ, RZ, R30 ;  /* 0x000000ffff26d224 */ /* 0x000fe200078e001e */
[----:B------:R-:W-:Y:S01]  /*1d80*/  @!P6 LOP3.LUT R9, RZ, R10, RZ, 0x33, !PT ;  /* 0x0000000aff09e212 */ /* 0x000fe200078e33ff */
[-C--:B------:R-:W-:Y:S02]  /*1d90*/  @!P5 IMAD R15, R41, R34.reuse, RZ ;  /* 0x00000022290fd224 */ /* 0x080fe400078e02ff */
[----:B------:R-:W-:Y:S01]  /*1da0*/  @!P2 IMAD.X R10, RZ, RZ, R41, P1 ;  /* 0x000000ffff0aa224 */ /* 0x000fe200008e0629 */
[-C--:B------:R-:W-:Y:S01]  /*1db0*/  @!P3 MOV R29, R39.reuse ;  /* 0x00000027001db202 */ /* 0x080fe20000000f00 */
[----:B------:R-:W-:Y:S01]  /*1dc0*/  @!P2 IMAD.MOV.U32 R37, RZ, RZ, R39 ;  /* 0x000000ffff25a224 */ /* 0x000fe200078e0027 */
[----:B------:R-:W-:Y:S01]  /*1dd0*/  @!P0 MOV R31, R39 ;  /* 0x00000027001f8202 */ /* 0x000fe20000000f00 */
[----:B------:R-:W-:-:S02]  /*1de0*/  @!P3 IMAD R11, R11, R34, RZ ;  /* 0x000000220b0bb224 */ /* 0x000fc400078e02ff */
[--C-:B------:R-:W-:Y:S02]  /*1df0*/  @!P3 IMAD.MOV.U32 R28, RZ, RZ, R30.reuse ;  /* 0x000000ffff1cb224 */ /* 0x100fe400078e001e */
[----:B------:R-:W-:Y:S02]  /*1e00*/  @!P2 IMAD.MOV.U32 R36, RZ, RZ, R30 ;  /* 0x000000ffff24a224 */ /* 0x000fe400078e001e */
[C---:B------:R-:W-:Y:S02]  /*1e10*/  @!P5 IMAD R12, R40.reuse, R35, R15 ;  /* 0x00000023280cd224 */ /* 0x040fe400078e020f */
[C---:B------:R-:W-:Y:S01]  /*1e20*/  @!P5 IMAD.WIDE.U32 R38, R40.reuse, R34, R38 ;  /* 0x000000222826d225 */ /* 0x040fe200078e0026 */
[----:B------:R-:W-:-:S03]  /*1e30*/  @!P0 IADD3 R14, P4, PT, R40, 0x30, RZ ;  /* 0x00000030280e8810 */ /* 0x000fc60007f9e0ff */
[----:B------:R-:W-:Y:S02]  /*1e40*/  @!P2 IMAD R10, R10, R34, RZ ;  /* 0x000000220a0aa224 */ /* 0x000fe400078e02ff */
[----:B------:R-:W-:Y:S02]  /*1e50*/  IMAD R15, R26, -0x80, R133 ;  /* 0xffffff801a0f7824 */ /* 0x000fe400078e0285 */
[-C--:B------:R-:W-:Y:S01]  /*1e60*/  @!P3 IMAD R11, R35, R33.reuse, R11 ;  /* 0x00000021230bb224 */ /* 0x080fe200078e020b */
        /* <DEDUP_REMOVED lines=9> */
[----:B------:R-:W-:Y:S01]  /*1f00*/  @!P0 IMAD R13, R13, R34, RZ ;  /* 0x000000220d0d8224 */ /* 0x000fe200078e02ff */
[----:B------:R-:W-:Y:S01]  /*1f10*/  @!P3 LEA R38, P6, R32, R20, 0x1 ;  /* 0x000000142026b211 */ /* 0x000fe200078c08ff */
[----:B------:R-:W-:Y:S02]  /*1f20*/  @!P3 IMAD.IADD R11, R33, 0x1, R11 ;  /* 0x00000001210bb824 */ /* 0x000fe400078e020b */
[----:B------:R-:W-:Y:S01]  /*1f30*/  @!P0 IMAD R12, R35, R14, R13 ;  /* 0x0000000e230c8224 */ /* 0x000fe200078e020d */
[----:B------:R-:W-:Y:S01]  /*1f40*/  @!P2 IADD3 R13, PT, PT, R37, R10, RZ ;  /* 0x0000000a250da210 */ /* 0x000fe20007ffe0ff */
[----:B------:R-:W-:Y:S01]  /*1f50*/  IMAD.SHL.U32 R10, R218, 0x10, RZ ;  /* 0x00000010da0a7824 */ /* 0x000fe200078e00ff */
[----:B------:R-:W-:Y:S01]  /*1f60*/  @!P2 LEA R40, P4, R36, R20, 0x1 ;  /* 0x000000142428a211 */ /* 0x000fe200078808ff */
[----:B------:R-:W-:Y:S01]  /*1f70*/  @!P0 IMAD.WIDE.U32 R30, R34, R14, R30 ;  /* 0x0000000e221e8225 */ /* 0x000fe200078e001e */
[----:B------:R-:W-:-:S02]  /*1f80*/  @!P3 LEA.HI.X R39, R32, R21, R11, 0x1, P6 ;  /* 0x000000152027b211 */ /* 0x000fc400030f0c0b */
[----:B------:R-:W-:Y:S01]  /*1f90*/  @!P2 LEA.HI.X R41, R36, R21, R13, 0x1, P4 ;  /* 0x000000152429a211 */ /* 0x000fe200020f0c0d */
[----:B------:R-:W-:Y:S01]  /*1fa0*/  IMAD R237, R237, 0x2, R210 ;  /* 0x00000002eded7824 */ /* 0x000fe200078e02d2 */
[----:B------:R-:W-:Y:S02]  /*1fb0*/  SHF.L.U64.HI R11, R218, 0x4, R219 ;  /* 0x00000004da0b7819 */ /* 0x000fe400000102db */
[----:B------:R-:W-:Y:S02]  /*1fc0*/  @!P1 LEA R34, P4, R10, R222, 0x1 ;  /* 0x000000de0a229211 */ /* 0x000fe400078808ff */
[----:B------:R-:W-:Y:S01]  /*1fd0*/  @!P0 IADD3 R13, PT, PT, R31, R12, RZ ;  /* 0x0000000c1f0d8210 */ /* 0x000fe20007ffe0ff */
[----:B------:R-:W-:Y:S01]  /*1fe0*/  @!PT LDS RZ, [RZ] ;  /* 0x00000000fffff984 */ /* 0x000fe20000000800 */
[----:B------:R-:W-:Y:S01]  /*1ff0*/  @!PT LDS RZ, [RZ] ;  /* 0x00000000fffff984 */ /* 0x000fe20000000800 */
[----:B------:R-:W-:Y:S01]  /*2000*/  @!PT LDS RZ, [RZ] ;  /* 0x00000000fffff984 */ /* 0x000fe20000000800 */
[----:B------:R-:W-:Y:S01]  /*2010*/  @!P5 LDGSTS.E.BYPASS.LTC128B.128 [R237], desc[UR4][R28.64] ;  /* 0x000000001ceddfae */ /* 0x000fe2000b981a04 */
[----:B------:R-:W-:Y:S02]  /*2020*/  @!P0 LEA R32, P6, R30, R20, 0x1 ;  /* 0x000000141e208211 */ /* 0x000fe400078c08ff */
[----:B------:R-:W-:Y:S01]  /*2030*/  @!P1 LEA.HI.X R35, R10, R221, R11, 0x1, P4 ;  /* 0x000000dd0a239211 */ /* 0x000fe200020f0c0b */
[----:B------:R-:W-:Y:S01]  /*2040*/  @!P5 LDGSTS.E.BYPASS.LTC128B.128 [R237+0x2000], desc[UR4][R28.64+0x80] ;  /* 0x020000801ceddfae */ /* 0x000fe2000b981a04 */
[----:B------:R-:W-:-:S02]  /*2050*/  ISETP.GE.AND P4, PT, R18, R5, PT ;  /* 0x000000051200720c */ /* 0x000fc40003f86270 */
[----:B------:R-:W-:Y:S01]  /*2060*/  @!P0 LEA.HI.X R33, R30, R21, R13, 0x1, P6 ;  /* 0x000000151e218211 */ /* 0x000fe200030f0c0d */
[----:B------:R-:W-:Y:S04]  /*2070*/  @!P3 LDGSTS.E.BYPASS.LTC128B.128 [R237+0x800], desc[UR4][R38.64] ;  /* 0x0080000026edbfae */ /* 0x000fe8000b981a04 */
[----:B------:R-:W-:Y:S04]  /*2080*/  @!P3 LDGSTS.E.BYPASS.LTC128B.128 [R237+0x2800], desc[UR4][R38.64+0x80] ;  /* 0x0280008026edbfae */ /* 0x000fe8000b981a04 */
[----:B------:R-:W-:Y:S04]  /*2090*/  @!P2 LDGSTS.E.BYPASS.LTC128B.128 [R237+0x1000], desc[UR4][R40.64] ;  /* 0x0100000028edafae */ /* 0x000fe8000b981a04 */
[----:B------:R1:W-:Y:S04]  /*20a0*/  @!P2 LDGSTS.E.BYPASS.LTC128B.128 [R237+0x3000], desc[UR4][R40.64+0x80] ;  /* 0x0300008028edafae */ /* 0x0003e8000b981a04 */
[----:B------:R-:W-:Y:S01]  /*20b0*/  @!P0 LDGSTS.E.BYPASS.LTC128B.128 [R237+0x1800], desc[UR4][R32.64] ;  /* 0x0180000020ed8fae */ /* 0x000fe2000b981a04 */
[----:B------:R-:W-:-:S03]  /*20c0*/  ISETP.GE.AND P6, PT, R0, R5, PT ;  /* 0x000000050000720c */ /* 0x000fc60003fc6270 */
[----:B------:R-:W-:Y:S01]  /*20d0*/  @!P0 LDGSTS.E.BYPASS.LTC128B.128 [R237+0x3800], desc[UR4][R32.64+0x80] ;  /* 0x0380008020ed8fae */ /* 0x000fe2000b981a04 */
[----:B------:R-:W-:Y:S02]  /*20e0*/  ISETP.GE.AND P0, PT, R4, R5, PT ;  /* 0x000000050400720c */ /* 0x000fe40003f06270 */
[----:B------:R-:W-:Y:S02]  /*20f0*/  @!P4 MOV R220, R222 ;  /* 0x000000de00dcc202 */ /* 0x000fe40000000f00 */
[C---:B------:R-:W-:Y:S01]  /*2100*/  IADD3 R14, PT, PT, R18.reuse, 0x50, RZ ;  /* 0x00000050120e7810 */ /* 0x040fe20007ffe0ff */
[C---:B------:R-:W-:Y:S02]  /*2110*/  VIADD R12, R18.reuse, 0x60 ;  /* 0x00000060120c7836 */ /* 0x040fe40000000000 */
[----:B------:R-:W-:Y:S01]  /*2120*/  @!P4 LDGSTS.E.BYPASS.LTC128B.128 [R237+0x4000], desc[UR4][R220.64] ;  /* 0x04000000dcedcfae */ /* 0x000fe2000b981a04 */
[----:B------:R-:W-:-:S03]  /*2130*/  VIADD R20, R18, 0x40 ;  /* 0x0000004012147836 */ /* 0x000fc60000000000 */
[----:B------:R2:W-:Y:S01]  /*2140*/  @!P4 LDGSTS.E.BYPASS.LTC128B.128 [R237+0x8000], desc[UR4][R220.64+0x80] ;  /* 0x08000080dcedcfae */ /* 0x0005e2000b981a04 */
[----:B------:R-:W-:-:S03]  /*2150*/  ISETP.GE.AND P3, PT, R14, R5, PT ;  /* 0x000000050e00720c */ /* 0x000fc60003f66270 */
[----:B------:R-:W-:Y:S01]  /*2160*/  @!P1 LDGSTS.E.BYPASS.LTC128B.128 [R237+0x4800], desc[UR4][R34.64] ;  /* 0x0480000022ed9fae */ /* 0x000fe2000b981a04 */
[----:B------:R-:W-:-:S03]  /*2170*/  IADD3 R10, PT, PT, R18, 0x70, RZ ;  /* 0x00000070120a7810 */ /* 0x000fc60007ffe0ff */
[----:B------:R3:W-:Y:S01]  /*2180*/  @!P1 LDGSTS.E.BYPASS.LTC128B.128 [R237+0x8800], desc[UR4][R34.64+0x80] ;  /* 0x0880008022ed9fae */ /* 0x0007e2000b981a04 */
[----:B-1----:R-:W-:Y:S02]  /*2190*/  @!P0 LEA R40, P1, R218, R222, 0x6 ;  /* 0x000000deda288211 */ /* 0x002fe400078230ff */
[-C--:B------:R-:W-:Y:S02]  /*21a0*/  ISETP.GE.AND P2, PT, R12, R5.reuse, PT ;  /* 0x000000050c00720c */ /* 0x080fe40003f46270 */
[----:B------:R-:W-:Y:S02]  /*21b0*/  ISETP.GE.AND P5, PT, R20, R5, PT ;  /* 0x000000051400720c */ /* 0x000fe40003fa6270 */
[----:B------:R-:W-:Y:S01]  /*21c0*/  @!P0 LEA.HI.X R41, R218, R221, R219, 0x6, P1 ;  /* 0x000000ddda298211 */ /* 0x000fe200008f34db */
[----:B------:R-:W-:Y:S01]  /*21d0*/  @!P6 IMAD R28, R219, 0x60, RZ ;  /* 0x00000060db1ce824 */ /* 0x000fe200078e02ff */
[----:B------:R-:W-:Y:S01]  /*21e0*/  ISETP.GE.AND P1, PT, R10, R5, PT ;  /* 0x000000050a00720c */ /* 0x000fe20003f26270 */
[-C--:B------:R-:W-:Y:S01]  /*21f0*/  IMAD R11, R23, R9.reuse, RZ ;  /* 0x00000009170b7224 */ /* 0x080fe200078e02ff */
[----:B------:R-:W-:Y:S01]  /*2200*/  SHF.R.S32.HI R13, RZ, 0x1f, R9 ;  /* 0x0000001fff0d7819 */ /* 0x000fe20000011409 */
[----:B------:R1:W-:Y:S01]  /*2210*/  @!P0 LDGSTS.E.BYPASS.LTC128B.128 [R237+0x5000], desc[UR4][R40.64] ;  /* 0x0500000028ed8fae */ /* 0x0003e2000b981a04 */
[----:B------:R-:W-:-:S03]  /*2220*/  IMAD.WIDE.U32 R30, R22, R9, RZ ;  /* 0x00000009161e7225 */ /* 0x000fc600078e00ff */
[----:B------:R1:W-:Y:S01]  /*2230*/  @!P0 LDGSTS.E.BYPASS.LTC128B.128 [R237+0x9000], desc[UR4][R40.64+0x80] ;  /* 0x0900008028ed8fae */ /* 0x0003e2000b981a04 */
[----:B--2---:R-:W-:-:S04]  /*2240*/  @!P6 IMAD.MOV.U32 R220, RZ, RZ, R222 ;  /* 0x000000ffffdce224 */ /* 0x004fc800078e00de */
[----:B------:R-:W-:-:S05]  /*2250*/  @!P6 IMAD.WIDE.U32 R32, R218, 0x60, R220 ;  /* 0x00000060da20e825 */ /* 0x000fca00078e00dc */
[----:B------:R-:W-:Y:S01]  /*2260*/  @!P6 IADD3 R29, PT, PT, R33, R28, RZ ;  /* 0x0000001c211de210 */ /* 0x000fe20007ffe0ff */
[----:B------:R-:W-:Y:S01]  /*2270*/  @!P6 IMAD.MOV.U32 R28, RZ, RZ, R32 ;  /* 0x000000ffff1ce224 */ /* 0x000fe200078e0020 */
[----:B------:R-:W-:Y:S01]  /*2280*/  @!P3 MOV R32, R222 ;  /* 0x000000de0020b202 */ /* 0x000fe20000000f00 */
[----:B------:R-:W-:Y:S01]  /*2290*/  @!P3 IMAD.MOV.U32 R33, RZ, RZ, R221 ;  /* 0x000000ffff21b224 */ /* 0x000fe200078e00dd */
[-C--:B------:R-:W-:Y:S01]  /*22a0*/  @!P2 MOV R223, R221.reuse ;  /* 0x000000dd00dfa202 */ /* 0x080fe20000000f00 */
[----:B------:R-:W-:Y:S01]  /*22b0*/  IMAD R22, R13, R22, R11 ;  /* 0x000000160d167224 */ /* 0x000fe200078e020b */
[C---:B------:R-:W-:Y:S01]  /*22c0*/  @!P5 LEA R38, P0, R218.reuse, R222, 0x7 ;  /* 0x000000deda26d211 */ /* 0x040fe200078038ff */
[C---:B------:R-:W-:Y:S01]  /*22d0*/  @!P3 IMAD R13, R219.reuse, 0xa0, RZ ;  /* 0x000000a0db0db824 */ /* 0x040fe200078e02ff */
[----:B------:R1:W-:Y:S01]  /*22e0*/  @!P6 LDGSTS.E.BYPASS.LTC128B.128 [R237+0x5800], desc[UR4][R28.64] ;  /* 0x058000001cedefae */ /* 0x0003e2000b981a04 */
[----:B------:R-:W-:Y:S02]  /*22f0*/  @!P1 IMAD.MOV.U32 R220, RZ, RZ, R222 ;  /* 0x000000ffffdc9224 */ /* 0x000fe400078e00de */
[C---:B------:R-:W-:Y:S01]  /*2300*/  @!P3 IMAD.WIDE.U32 R36, R218.reuse, 0xa0, R32 ;  /* 0x000000a0da24b825 */ /* 0x040fe200078e0020 */
[----:B------:R-:W-:Y:S01]  /*2310*/  @!P5 LEA.HI.X R39, R218, R221, R219, 0x7, P0 ;  /* 0x000000ddda27d211 */ /* 0x000fe200000f3cdb */
[----:B------:R1:W-:Y:S02]  /*2320*/  @!P6 LDGSTS.E.BYPASS.LTC128B.128 [R237+0x9800], desc[UR4][R28.64+0x80] ;  /* 0x098000801cedefae */ /* 0x0003e4000b981a04 */
[----:B------:R-:W-:-:S02]  /*2330*/  @!P2 IMAD R11, R219, 0xc0, RZ ;  /* 0x000000c0db0ba824 */ /* 0x000fc400078e02ff */
[C---:B---3--:R-:W-:Y:S01]  /*2340*/  @!P2 IMAD.WIDE.U32 R34, R218.reuse, 0xc0, R222 ;  /* 0x000000c0da22a825 */ /* 0x048fe200078e00de */
[----:B------:R-:W-:Y:S01]  /*2350*/  @!P3 IADD3 R37, PT, PT, R37, R13, RZ ;  /* 0x0000000d2525b210 */ /* 0x000fe20007ffe0ff */
[----:B------:R1:W-:Y:S02]  /*2360*/  @!P5 LDGSTS.E.BYPASS.LTC128B.128 [R237+0x6000], desc[UR4][R38.64] ;  /* 0x0600000026eddfae */ /* 0x0003e4000b981a04 */
[----:B------:R-:W-:Y:S02]  /*2370*/  @!P1 IMAD R9, R219, 0xe0, RZ ;  /* 0x000000e0db099824 */ /* 0x000fe400078e02ff */
[----:B------:R-:W-:Y:S01]  /*2380*/  @!P1 IMAD.WIDE.U32 R32, R218, 0xe0, R220 ;  /* 0x000000e0da209825 */ /* 0x000fe200078e00dc */
[----:B------:R1:W-:Y:S03]  /*2390*/  @!P5 LDGSTS.E.BYPASS.LTC128B.128 [R237+0xa000], desc[UR4][R38.64+0x80] ;  /* 0x0a00008026eddfae */ /* 0x0003e6000b981a04 */
[----:B------:R-:W-:Y:S01]  /*23a0*/  @!P2 IMAD.IADD R35, R35, 0x1, R11 ;  /* 0x000000012323a824 */ /* 0x000fe200078e020b */
[----:B------:R-:W-:Y:S01]  /*23b0*/  @!P1 IADD3 R33, PT, PT, R33, R9, RZ ;  /* 0x0000000921219210 */ /* 0x000fe20007ffe0ff */
        /* <DEDUP_REMOVED lines=11> */
[----:B------:R-:W-:-:S05]  /*2470*/  IMAD.WIDE.U32 R8, R18, R24, R8 ;  /* 0x0000001812087225 */ /* 0x000fca00078e0008 */
        /* <DEDUP_REMOVED lines=10> */
[----:B------:R-:W-:Y:S01]  /*2520*/  IMAD.SHL.U32 R0, R24, 0x10, RZ ;  /* 0x0000001018007824 */ /* 0x000fe200078e00ff */
[----:B------:R-:W-:-:S02]  /*2530*/  ISETP.GE.AND P3, PT, R14, R5, PT ;  /* 0x000000050e00720c */ /* 0x000fc40003f66270 */
[-C--:B------:R-:W-:Y:S02]  /*2540*/  ISETP.GE.AND P6, PT, R4, R5.reuse, PT ;  /* 0x000000050400720c */ /* 0x080fe40003fc6270 */
[----:B------:R-:W-:Y:S02]  /*2550*/  SHF.L.U64.HI R4, R24, 0x4, R25 ;  /* 0x0000000418047819 */ /* 0x000fe40000010219 */
[-C--:B------:R-:W-:Y:S02]  /*2560*/  ISETP.GE.AND P2, PT, R12, R5.reuse, PT ;  /* 0x000000050c00720c */ /* 0x080fe40003f46270 */
[----:B------:R-:W-:Y:S02]  /*2570*/  ISETP.GE.AND P1, PT, R10, R5, PT ;  /* 0x000000050a00720c */ /* 0x000fe40003f26270 */
[----:B------:R-:W-:Y:S01]  /*2580*/  LOP3.LUT R9, R7, 0x8, R208, 0x78, !PT ;  /* 0x0000000807097812 */ /* 0x000fe200078e78d0 */
[----:B------:R-:W-:Y:S01]  /*2590*/  @!P5 IMAD.MOV.U32 R10, RZ, RZ, R224 ;  /* 0x000000ffff0ad224 */ /* 0x000fe200078e00e0 */
[----:B------:R-:W-:Y:S01]  /*25a0*/  LOP3.LUT R137, R146, 0x400, RZ, 0xc0, !PT ;  /* 0x0000040092897812 */ /* 0x000fe200078ec0ff */
[----:B------:R-:W-:Y:S01]  /*25b0*/  @!P5 IMAD.MOV.U32 R11, RZ, RZ, R225 ;  /* 0x000000ffff0bd224 */ /* 0x000fe200078e00e1 */
[----:B------:R-:W-:Y:S01]  /*25c0*/  LOP3.LUT R6, R9, R140, RZ, 0x3c, !PT ;  /* 0x0000008c09067212 */ /* 0x000fe200078e3cff */
[----:B------:R-:W-:Y:S01]  /*25d0*/  @!P5 IMAD R8, R25, 0x60, RZ ;  /* 0x000000601908d824 */ /* 0x000fe200078e02ff */
[----:B------:R-:W-:Y:S01]  /*25e0*/  SHF.R.U32.HI R209, RZ, 0x1, R208 ;  /* 0x00000001ffd17819 */ /* 0x000fe200000116d0 */
[----:B------:R-:W-:Y:S01]  /*25f0*/  @!P5 IMAD.WIDE.U32 R12, R24, 0x60, R10 ;  /* 0x00000060180cd825 */ /* 0x000fe200078e000a */
[----:B------:R-:W-:Y:S01]  /*2600*/  LOP3.LUT R143, R143, 0x7c00, RZ, 0xc0, !PT ;  /* 0x00007c008f8f7812 */ /* 0x000fe200078ec0ff */
[----:B------:R-:W-:Y:S01]  /*2610*/  @!PT LDS RZ, [RZ] ;  /* 0x00000000fffff984 */ /* 0x000fe20000000800 */
[----:B------:R-:W-:Y:S01]  /*2620*/  @!PT LDS RZ, [RZ] ;  /* 0x00000000fffff984 */ /* 0x000fe20000000800 */
[----:B------:R-:W-:Y:S01]  /*2630*/  @!PT LDS RZ, [RZ] ;  /* 0x00000000fffff984 */ /* 0x000fe20000000800 */
[----:B------:R-:W-:Y:S01]  /*2640*/  @!P4 LDGSTS.E.BYPASS.LTC128B.128 [R237+0xc000], desc[UR4][R224.64] ;  /* 0x0c000000e0edcfae */ /* 0x000fe2000b981a04 */
[----:B------:R-:W-:Y:S01]  /*2650*/  LOP3.LUT R27, R209, 0x8, RZ, 0xc0, !PT ;  /* 0x00000008d11b7812 */ /* 0x000fe200078ec0ff */
[----:B------:R-:W-:-:S02]  /*2660*/  @!P3 IMAD R7, R25, 0xa0, RZ ;  /* 0x000000a01907b824 */ /* 0x000fc400078e02ff */
[----:B------:R-:W-:Y:S01]  /*2670*/  @!P4 LDGSTS.E.BYPASS.LTC128B.128 [R237+0x10000], desc[UR4][R224.64+0x80] ;  /* 0x10000080e0edcfae */ /* 0x000fe2000b981a04 */
[----:B------:R-:W-:-:S03]  /*2680*/  @!P3 IMAD.WIDE.U32 R10, R24, 0xa0, R224 ;  /* 0x000000a0180ab825 */ /* 0x000fc600078e00e0 */
[----:B------:R-:W-:Y:S01]  /*2690*/  @P4 STS.128 [R237+0xc000], RZ ;  /* 0x00c000ffed004388 */ /* 0x000fe20000000c00 */
[----:B------:R-:W-:Y:S02]  /*26a0*/  @!P5 IMAD.IADD R9, R13, 0x1, R8 ;  /* 0x000000010d09d824 */ /* 0x000fe400078e0208 */
[----:B------:R-:W-:Y:S01]  /*26b0*/  IMAD R137, R6, 0x2, R137 ;  /* 0x0000000206897824 */ /* 0x000fe200078e0289 */
[----:B------:R-:W-:Y:S01]  /*26c0*/  @P4 STS.128 [R237+0x10000], RZ ;  /* 0x010000ffed004388 */ /* 0x000fe20000000c00 */
[C---:B------:R-:W-:Y:S01]  /*26d0*/  @!P0 LEA R14, P4, R0.reuse, R224, 0x1 ;  /* 0x000000e0000e8211 */ /* 0x040fe200078808ff */
[----:B------:R-:W-:Y:S02]  /*26e0*/  @!P3 IMAD.IADD R7, R11, 0x1, R7 ;  /* 0x000000010b07b824 */ /* 0x000fe400078e0207 */
[----:B------:R-:W-:Y:S01]  /*26f0*/  @P0 STS.128 [R237+0xc800], RZ ;  /* 0x00c800ffed000388 */ /* 0x000fe20000000c00 */
[----:B------:R-:W-:Y:S01]  /*2700*/  @!P0 LEA.HI.X R15, R0, R225, R4, 0x1, P4 ;  /* 0x000000e1000f8211 */ /* 0x000fe200020f0c04 */
[----:B------:R-:W-:Y:S01]  /*2710*/  @!P5 IMAD.MOV.U32 R8, RZ, RZ, R12 ;  /* 0x000000ffff08d224 */ /* 0x000fe200078e000c */
[----:B------:R-:W-:Y:S01]  /*2720*/  ISETP.GE.AND P4, PT, R20, R5, PT ;  /* 0x000000051400720c */ /* 0x000fe20003f86270 */
[----:B------:R-:W-:Y:S01]  /*2730*/  @P0 STS.128 [R237+0x10800], RZ ;  /* 0x010800ffed000388 */ /* 0x000fe20000000c00 */
[----:B------:R-:W-:Y:S01]  /*2740*/  @!P3 IMAD.MOV.U32 R6, RZ, RZ, R10 ;  /* 0x000000ffff06b224 */ /* 0x000fe200078e000a */
[----:B------:R-:W-:Y:S01]  /*2750*/  LOP3.LUT R5, R27, 0x1c0, R146, 0x78, !PT ;  /* 0x000001c01b057812 */ /* 0x000fe200078e7892 */
[----:B------:R-:W-:Y:S01]  /*2760*/  @!P2 IMAD.MOV.U32 R10, RZ, RZ, R224 ;  /* 0x000000ffff0aa224 */ /* 0x000fe200078e00e0 */
[----:B------:R-:W-:Y:S01]  /*2770*/  @!PT LDS RZ, [RZ] ;  /* 0x00000000fffff984 */ /* 0x000fe20000000800 */
[----:B------:R-:W-:Y:S01]  /*2780*/  @!PT LDS RZ, [RZ] ;  /* 0x00000000fffff984 */ /* 0x000fe20000000800 */
[----:B------:R-:W-:Y:S01]  /*2790*/  @!PT LDS RZ, [RZ] ;  /* 0x00000000fffff984 */ /* 0x000fe20000000800 */
[----:B------:R-:W-:Y:S01]  /*27a0*/  @!P0 LDGSTS.E.BYPASS.LTC128B.128 [R237+0xc800], desc[UR4][R14.64] ;  /* 0x0c8000000eed8fae */ /* 0x000fe2000b981a04 */
[----:B------:R-:W-:Y:S01]  /*27b0*/  @!P2 IMAD.MOV.U32 R11, RZ, RZ, R225 ;  /* 0x000000ffff0ba224 */ /* 0x000fe200078e00e1 */
[----:B------:R-:W-:Y:S01]  /*27c0*/  LOP3.LUT R5, R5, R140, RZ, 0x3c, !PT ;  /* 0x0000008c05057212 */ /* 0x000fe200078e3cff */
[----:B------:R-:W-:Y:S01]  /*27d0*/  @!P2 IMAD R4, R25, 0xc0, RZ ;  /* 0x000000c01904a824 */ /* 0x000fe200078e02ff */
[----:B------:R2:W-:Y:S01]  /*27e0*/  @!P0 LDGSTS.E.BYPASS.LTC128B.128 [R237+0x10800], desc[UR4][R14.64+0x80] ;  /* 0x108000800eed8fae */ /* 0x0005e2000b981a04 */
[----:B------:R-:W-:-:S03]  /*27f0*/  @!P2 IMAD.WIDE.U32 R12, R24, 0xc0, R10 ;  /* 0x000000c0180ca825 */ /* 0x000fc600078e000a */
[----:B------:R-:W-:Y:S01]  /*2800*/  @P6 STS.128 [R237+0xd000], RZ ;  /* 0x00d000ffed006388 */ /* 0x000fe20000000c00 */
[----:B------:R-:W-:Y:S02]  /*2810*/  @!P1 IMAD R0, R25, 0xe0, RZ ;  /* 0x000000e019009824 */ /* 0x000fe400078e02ff */
[----:B------:R-:W-:Y:S01]  /*2820*/  @!P1 IMAD.WIDE.U32 R10, R24, 0xe0, R224 ;  /* 0x000000e0180a9825 */ /* 0x000fe200078e00e0 */
[----:B------:R-:W-:Y:S03]  /*2830*/  @P6 STS.128 [R237+0x11000], RZ ;  /* 0x011000ffed006388 */ /* 0x000fe60000000c00 */
[----:B------:R-:W-:Y:S02]  /*2840*/  @!P2 IMAD.IADD R13, R13, 0x1, R4 ;  /* 0x000000010d0da824 */ /* 0x000fe400078e0204 */
[----:B------:R-:W-:Y:S01]  /*2850*/  @!P1 IMAD.IADD R11, R11, 0x1, R0 ;  /* 0x000000010b0b9824 */ /* 0x000fe200078e0200 */
[----:B------:R-:W-:-:S05]  /*2860*/  LOP3.LUT R0, R143, 0x200, R146, 0xf8, !PT ;  /* 0x000002008f007812 */ /* 0x000fca00078ef892 */
[----:B------:R-:W-:Y:S01]  /*2870*/  IMAD.IADD R5, R5, 0x1, R0 ;  /* 0x0000000105057824 */ /* 0x000fe200078e0200 */
[----:B--2---:R-:W-:-:S04]  /*2880*/  @!P6 LEA R14, P0, R24, R224, 0x6 ;  /* 0x000000e0180ee211 */ /* 0x004fc800078030ff */
        /* <DEDUP_REMOVED lines=43> */
[----:B------:R-:W5:Y:S01]  /*2b40*/  LD.E R132, desc[UR4][R2.64+0x18c] ;  /* 0x00018c0402847980 */ /* 0x000f62000c101900 */
[----:B------:R-:W-:Y:S01]  /*2b50*/  LEA R141, R5, R210, 0x1 ;  /* 0x000000d2058d7211 */ /* 0x000fe200078e08ff */
[----:B------:R-:W-:Y:S01]  /*2b60*/  IMAD.IADD R137, R210, 0x1, R137 ;  /* 0x00000001d2897824 */ /* 0x000fe200078e0289 */
[----:B------:R-:W-:Y:S01]  /*2b70*/  R2P PR, R208, 0x6 ;  /* 0x00000006d0007804 */ /* 0x000fe20000000000 */
[----:B------:R-:W-:Y:S01]  /*2b80*/  IMAD.MOV.U32 R142, RZ, RZ, 0x20 ;  /* 0x00000020ff8e7424 */ /* 0x000fe200078e00ff */
[----:B------:R-:W0:Y:S01]  /*2b90*/  LDGDEPBAR ;  /* 0x00000000000079af */ /* 0x000e220000000000 */
[----:B------:R-:W-:Y:S01]  /*2ba0*/  IMAD.MOV.U32 R144, RZ, RZ, 0x40 ;  /* 0x00000040ff907424 */ /* 0x000fe200078e00ff */
[----:B------:R-:W-:Y:S02]  /*2bb0*/  BSSY.RECONVERGENT B1, `(.L_x_589) ;  /* 0x0000246000017945 */ /* 0x000fe40003800200 */
[----:B------:R-:W-:Y:S01]  /*2bc0*/  LDSM.16.M88.4 R116, [R141] ;  /* 0x000000008d74783b */ /* 0x000fe20000000200 */
[----:B------:R-:W-:-:S02]  /*2bd0*/  SEL R0, R142, 0xffffffe0, !P1 ;  /* 0xffffffe08e007807 */ /* 0x000fc40004800000 */
[----:B------:R-:W-:Y:S01]  /*2be0*/  SEL R144, R144, 0xffffffc0, !P2 ;  /* 0xffffffc090907807 */ /* 0x000fe20005000000 */
[----:B------:R-:W4:Y:S02]  /*2bf0*/  LDSM.16.M88.4 R72, [R137+0x4800] ;  /* 0x004800008948783b */ /* 0x000f240000000200 */
[--C-:B------:R-:W-:Y:S02]  /*2c00*/  IMAD.IADD R138, R141, 0x1, R0.reuse ;  /* 0x000000018d8a7824 */ /* 0x100fe400078e0200 */
[----:B------:R-:W4:Y:S01]  /*2c10*/  LDSM.16.M88.4 R80, [R137+0x4000] ;  /* 0x004000008950783b */ /* 0x000f220000000200 */
[----:B------:R-:W-:Y:S02]  /*2c20*/  IMAD.IADD R134, R137, 0x1, R0 ;  /* 0x0000000189867824 */ /* 0x000fe400078e0200 */
[--C-:B------:R-:W-:Y:S01]  /*2c30*/  IMAD.IADD R139, R141, 0x1, R144.reuse ;  /* 0x000000018d8b7824 */ /* 0x100fe200078e0290 */
[----:B------:R-:W4:Y:S01]  /*2c40*/  LDSM.16.M88.4 R64, [R137+0x5000] ;  /* 0x005000008940783b */ /* 0x000f220000000200 */
[----:B------:R-:W-:-:S02]  /*2c50*/  IMAD.IADD R135, R137, 0x1, R144 ;  /* 0x0000000189877824 */ /* 0x000fc400078e0290 */
[C---:B------:R-:W-:Y:S01]  /*2c60*/  IMAD.IADD R145, R0.reuse, 0x1, R139 ;  /* 0x0000000100917824 */ /* 0x040fe200078e028b */
[----:B------:R-:W4:Y:S01]  /*2c70*/  LDSM.16.M88.4 R56, [R137+0x5800] ;  /* 0x005800008938783b */ /* 0x000f220000000200 */
[----:B------:R-:W-:-:S03]  /*2c80*/  IMAD.IADD R136, R0, 0x1, R135 ;  /* 0x0000000100887824 */ /* 0x000fc600078e0287 */
[----:B------:R-:W4:Y:S04]  /*2c90*/  LDSM.16.M88.4 R48, [R137+0x6000] ;  /* 0x006000008930783b */ /* 0x000f280000000200 */
[----:B-1----:R-:W1:Y:S04]  /*2ca0*/  LDSM.16.M88.4 R40, [R137+0x6800] ;  /* 0x006800008928783b */ /* 0x002e680000000200 */
[----:B------:R-:W1:Y:S04]  /*2cb0*/  LDSM.16.M88.4 R32, [R137+0x7000] ;  /* 0x007000008920783b */ /* 0x000e680000000200 */
[----:B--2---:R-:W2:Y:S04]  /*2cc0*/  LDSM.16.M88.4 R16, [R137+0x7800] ;  /* 0x007800008910783b */ /* 0x004ea80000000200 */
[----:B------:R-:W-:Y:S04]  /*2cd0*/  LDSM.16.M88.4 R92, [R138] ;  /* 0x000000008a5c783b */ /* 0x000fe80000000200 */
[----:B---3--:R-:W3:Y:S04]  /*2ce0*/  LDSM.16.M88.4 R4, [R134+0x4800] ;  /* 0x004800008604783b */ /* 0x008ee80000000200 */
[----:B----4-:R-:W4:Y:S01]  /*2cf0*/  LDSM.16.M88.4 R8, [R134+0x4000] ;  /* 0x004000008608783b */ /* 0x010f220000000200 */
[C---:B------:R-:W-:Y:S03]  /*2d00*/  HMMA.16816.F32.BF16 R76, R116.reuse, R72, RZ ;  /* 0x00000048744c723c */ /* 0x040fe600000418ff */
[----:B------:R-:W4:Y:S04]  /*2d10*/  LDSM.16.M88.4 R20, [R134+0x5800] ;  /* 0x005800008614783b */ /* 0x000f280000000200 */
[----:B------:R-:W-:Y:S01]  /*2d20*/  LDSM.16.M88.4 R120, [R139] ;  /* 0x000000008b78783b */ /* 0x000fe20000000200 */
[C---:B------:R-:W-:Y:S03]  /*2d30*/  HMMA.16816.F32.BF16 R72, R116.reuse, R74, RZ ;  /* 0x0000004a7448723c */ /* 0x040fe600000418ff */
[----:B------:R-:W-:Y:S04]  /*2d40*/  LDSM.16.M88.4 R88, [R135+0x4000] ;  /* 0x004000008758783b */ /* 0x000fe80000000200 */
[----:B------:R-:W-:Y:S01]  /*2d50*/  LDSM.16.M88.4 R100, [R134+0x7000] ;  /* 0x007000008664783b */ /* 0x000fe20000000200 */
[C---:B------:R-:W-:Y:S03]  /*2d60*/  HMMA.16816.F32.BF16 R12, R116.reuse, R80, RZ ;  /* 0x00000050740c723c */ /* 0x040fe600000418ff */
[----:B------:R-:W-:Y:S04]  /*2d70*/  LDSM.16.M88.4 R104, [R134+0x5000] ;  /* 0x005000008668783b */ /* 0x000fe80000000200 */
[----:B------:R-:W-:Y:S01]  /*2d80*/  LDSM.16.M88.4 R96, [R134+0x7800] ;  /* 0x007800008660783b */ /* 0x000fe20000000200 */
[C---:B------:R-:W-:Y:S03]  /*2d90*/  HMMA.16816.F32.BF16 R68, R116.reuse, R64, RZ ;  /* 0x000000407444723c */ /* 0x040fe600000418ff */
[----:B------:R-:W-:Y:S04]  /*2da0*/  LDSM.16.M88.4 R84, [R135+0x5000] ;  /* 0x005000008754783b */ /* 0x000fe80000000200 */
[----:B------:R-:W-:Y:S01]  /*2db0*/  LDSM.16.M88.4 R112, [R145] ;  /* 0x000000009170783b */ /* 0x000fe20000000200 */
[C---:B------:R-:W-:Y:S03]  /*2dc0*/  HMMA.16816.F32.BF16 R60, R116.reuse, R56, RZ ;  /* 0x00000038743c723c */ /* 0x040fe600000418ff */
[----:B------:R-:W-:Y:S04]  /*2dd0*/  LDSM.16.M88.4 R124, [R136+0x4000] ;  /* 0x00400000887c783b */ /* 0x000fe80000000200 */
[----:B------:R-:W-:Y:S01]  /*2de0*/  LDSM.16.M88.4 R128, [R135+0x7800] ;  /* 0x007800008780783b */ /* 0x000fe20000000200 */
[C---:B------:R-:W-:Y:S03]  /*2df0*/  HMMA.16816.F32.BF16 R52, R116.reuse, R48, RZ ;  /* 0x000000307434723c */ /* 0x040fe600000418ff */
[----:B------:R-:W-:Y:S05]  /*2e00*/  LDSM.16.M88.4 R108, [R136+0x4800] ;  /* 0x00480000886c783b */ /* 0x000fea0000000200 */
[C---:B-1----:R-:W-:Y:S08]  /*2e10*/  HMMA.16816.F32.BF16 R44, R116.reuse, R40, RZ ;  /* 0x00000028742c723c */ /* 0x042ff000000418ff */
[C---:B------:R-:W-:Y:S08]  /*2e20*/  HMMA.16816.F32.BF16 R36, R116.reuse, R32, RZ ;  /* 0x000000207424723c */ /* 0x040ff000000418ff */
[C---:B------:R-:W-:Y:S08]  /*2e30*/  HMMA.16816.F32.BF16 R80, R116.reuse, R82, RZ ;  /* 0x000000527450723c */ /* 0x040ff000000418ff */
[C---:B------:R-:W-:Y:S08]  /*2e40*/  HMMA.16816.F32.BF16 R64, R116.reuse, R66, RZ ;  /* 0x000000427440723c */ /* 0x040ff000000418ff */
[C---:B------:R-:W-:Y:S08]  /*2e50*/  HMMA.16816.F32.BF16 R56, R116.reuse, R58, RZ ;  /* 0x0000003a7438723c */ /* 0x040ff000000418ff */
[C---:B------:R-:W-:Y:S08]  /*2e60*/  HMMA.16816.F32.BF16 R48, R116.reuse, R50, RZ ;  /* 0x000000327430723c */ /* 0x040ff000000418ff */
[C---:B------:R-:W-:Y:S08]  /*2e70*/  HMMA.16816.F32.BF16 R40, R116.reuse, R42, RZ ;  /* 0x0000002a7428723c */ /* 0x040ff000000418ff */
[C---:B------:R-:W-:Y:S08]  /*2e80*/  HMMA.16816.F32.BF16 R32, R116.reuse, R34, RZ ;  /* 0x000000227420723c */ /* 0x040ff000000418ff */
[C---:B--2---:R-:W-:Y:S08]  /*2e90*/  HMMA.16816.F32.BF16 R28, R116.reuse, R16, RZ ;  /* 0x00000010741c723c */ /* 0x044ff000000418ff */
[----:B------:R-:W-:Y:S01]  /*2ea0*/  HMMA.16816.F32.BF16 R116, R116, R18, RZ ;  /* 0x000000127474723c */ /* 0x000fe200000418ff */
[----:B------:R-:W1:Y:S07]  /*2eb0*/  LDSM.16.M88.4 R16, [R134+0x6000] ;  /* 0x006000008610783b */ /* 0x000e6e0000000200 */
[C---:B---3--:R-:W-:Y:S08]  /*2ec0*/  HMMA.16816.F32.BF16 R76, R92.reuse, R4, R76 ;  /* 0x000000045c4c723c */ /* 0x048ff0000004184c */
[C---:B------:R-:W-:Y:S01]  /*2ed0*/  HMMA.16816.F32.BF16 R72, R92.reuse, R6, R72 ;  /* 0x000000065c48723c */ /* 0x040fe20000041848 */
[----:B------:R-:W2:Y:S07]  /*2ee0*/  LDSM.16.M88.4 R4, [R135+0x4800] ;  /* 0x004800008704783b */ /* 0x000eae0000000200 */
[C---:B----4-:R-:W-:Y:S08]  /*2ef0*/  HMMA.16816.F32.BF16 R12, R92.reuse, R8, R12 ;  /* 0x000000085c0c723c */ /* 0x050ff0000004180c */
[C---:B------:R-:W-:Y:S01]  /*2f00*/  HMMA.16816.F32.BF16 R80, R92.reuse, R10, R80 ;  /* 0x0000000a5c50723c */ /* 0x040fe20000041850 */
[----:B------:R-:W3:Y:S07]  /*2f10*/  LDSM.16.M88.4 R8, [R134+0x6800] ;  /* 0x006800008608783b */ /* 0x000eee0000000200 */
[C---:B------:R-:W-:Y:S08]  /*2f20*/  HMMA.16816.F32.BF16 R60, R92.reuse, R20, R60 ;  /* 0x000000145c3c723c */ /* 0x040ff0000004183c */
[C---:B------:R-:W-:Y:S01]  /*2f30*/  HMMA.16816.F32.BF16 R56, R92.reuse, R22, R56 ;  /* 0x000000165c38723c */ /* 0x040fe20000041838 */
[----:B------:R-:W4:Y:S07]  /*2f40*/  LDSM.16.M88.4 R20, [R135+0x5800] ;  /* 0x005800008714783b */ /* 0x000f2e0000000200 */
[C---:B-1----:R-:W-:Y:S08]  /*2f50*/  HMMA.16816.F32.BF16 R52, R92.reuse, R16, R52 ;  /* 0x000000105c34723c */ /* 0x042ff00000041834 */
[----:B------:R-:W-:Y:S01]  /*2f60*/  HMMA.16816.F32.BF16 R48, R92, R18, R48 ;  /* 0x000000125c30723c */ /* 0x000fe20000041830 */
[----:B------:R-:W1:Y:S07]  /*2f70*/  LDSM.16.M88.4 R16, [R135+0x6000] ;  /* 0x006000008710783b */ /* 0x000e6e0000000200 */
[C---:B--2---:R-:W-:Y:S08]  /*2f80*/  HMMA.16816.F32.BF16 R76, R120.reuse, R4, R76 ;  /* 0x00000004784c723c */ /* 0x044ff0000004184c */
[----:B------:R-:W-:Y:S01]  /*2f90*/  HMMA.16816.F32.BF16 R72, R120, R6, R72 ;  /* 0x000000067848723c */ /* 0x000fe20000041848 */
[----:B------:R-:W2:Y:S07]  /*2fa0*/  LDSM.16.M88.4 R4, [R135+0x7000] ;  /* 0x007000008704783b */ /* 0x000eae0000000200 */
[C---:B---3--:R-:W-:Y:S08]  /*2fb0*/  HMMA.16816.F32.BF16 R44, R92.reuse, R8, R44 ;  /* 0x000000085c2c723c */ /* 0x048ff0000004182c */
[----:B------:R-:W-:Y:S01]  /*2fc0*/  HMMA.16816.F32.BF16 R40, R92, R10, R40 ;  /* 0x0000000a5c28723c */ /* 0x000fe20000041828 */
[----:B------:R-:W3:Y:S07]  /*2fd0*/  LDSM.16.M88.4 R8, [R135+0x6800] ;  /* 0x006800008708783b */ /* 0x000eee0000000200 */
[C---:B------:R-:W-:Y:S08]  /*2fe0*/  HMMA.16816.F32.BF16 R12, R120.reuse, R88, R12 ;  /* 0x00000058780c723c */ /* 0x040ff0000004180c */
[----:B------:R-:W-:Y:S01]  /*2ff0*/  HMMA.16816.F32.BF16 R80, R120, R90, R80 ;  /* 0x0000005a7850723c */ /* 0x000fe20000041850 */
[----:B------:R-:W5:Y:S07]  /*3000*/  LDSM.16.M88.4 R88, [R136+0x7000] ;  /* 0x007000008858783b */ /* 0x000f6e0000000200 */
[C---:B------:R-:W-:Y:S08]  /*3010*/  HMMA.16816.F32.BF16 R36, R92.reuse, R100, R36 ;  /* 0x000000645c24723c */ /* 0x040ff00000041824 */
[C---:B------:R-:W-:Y:S01]  /*3020*/  HMMA.16816.F32.BF16 R32, R92.reuse, R102, R32 ;  /* 0x000000665c20723c */ /* 0x040fe20000041820 */
[----:B------:R-:W5:Y:S07]  /*3030*/  LDSM.16.M88.4 R100, [R136+0x5800] ;  /* 0x005800008864783b */ /* 0x000f6e0000000200 */
[C---:B------:R-:W-:Y:S08]  /*3040*/  HMMA.16816.F32.BF16 R68, R92.reuse, R104, R68 ;  /* 0x000000685c44723c */ /* 0x040ff00000041844 */
[C---:B------:R-:W-:Y:S01]  /*3050*/  HMMA.16816.F32.BF16 R64, R92.reuse, R106, R64 ;  /* 0x0000006a5c40723c */ /* 0x040fe20000041840 */
[----:B------:R-:W-:Y:S07]  /*3060*/  LDSM.16.M88.4 R104, [R136+0x5000] ;  /* 0x005000008868783b */ /* 0x000fee0000000200 */
[C---:B------:R-:W-:Y:S08]  /*3070*/  HMMA.16816.F32.BF16 R28, R92.reuse, R96, R28 ;  /* 0x000000605c1c723c */ /* 0x040ff0000004181c */
[----:B------:R-:W-:Y:S01]  /*3080*/  HMMA.16816.F32.BF16 R116, R92, R98, R116 ;  /* 0x000000625c74723c */ /* 0x000fe20000041874 */
[----:B------:R-:W5:Y:S04]  /*3090*/  LDSM.16.M88.4 R96, [R136+0x6000] ;  /* 0x006000008860783b */ /* 0x000f680000000200 */
[----:B------:R-:W-:Y:S03]  /*30a0*/  LDSM.16.M88.4 R92, [R136+0x6800] ;  /* 0x00680000885c783b */ /* 0x000fe60000000200 */
[C---:B----4-:R-:W-:Y:S08]  /*30b0*/  HMMA.16816.F32.BF16 R60, R120.reuse, R20, R60 ;  /* 0x00000014783c723c */ /* 0x050ff0000004183c */
[C---:B------:R-:W-:Y:S01]  /*30c0*/  HMMA.16816.F32.BF16 R56, R120.reuse, R22, R56 ;  /* 0x000000167838723c */ /* 0x040fe20000041838 */
[----:B------:R-:W-:Y:S07]  /*30d0*/  LDSM.16.M88.4 R20, [R141+0x2000] ;  /* 0x002000008d14783b */ /* 0x000fee0000000200 */
[C---:B-1----:R-:W-:Y:S08]  /*30e0*/  HMMA.16816.F32.BF16 R52, R120.reuse, R16, R52 ;  /* 0x000000107834723c */ /* 0x042ff00000041834 */
[C---:B------:R-:W-:Y:S01]  /*30f0*/  HMMA.16816.F32.BF16 R48, R120.reuse, R18, R48 ;  /* 0x000000127830723c */ /* 0x040fe20000041830 */
[----:B------:R-:W1:Y:S07]  /*3100*/  LDSM.16.M88.4 R16, [R137+0x8000] ;  /* 0x008000008910783b */ /* 0x000e6e0000000200 */
[C---:B--2---:R-:W-:Y:S08]  /*3110*/  HMMA.16816.F32.BF16 R36, R120.reuse, R4, R36 ;  /* 0x000000047824723c */ /* 0x044ff00000041824 */
[C---:B------:R-:W-:Y:S01]  /*3120*/  HMMA.16816.F32.BF16 R32, R120.reuse, R6, R32 ;  /* 0x000000067820723c */ /* 0x040fe20000041820 */
[----:B------:R-:W-:Y:S07]  /*3130*/  LDSM.16.M88.4 R4, [R134+0x8000] ;  /* 0x008000008604783b */ /* 0x000fee0000000200 */
[C---:B------:R-:W-:Y:S08]  /*3140*/  HMMA.16816.F32.BF16 R68, R120.reuse, R84, R68 ;  /* 0x000000547844723c */ /* 0x040ff00000041844 */
[C---:B------:R-:W-:Y:S01]  /*3150*/  HMMA.16816.F32.BF16 R64, R120.reuse, R86, R64 ;  /* 0x000000567840723c */ /* 0x040fe20000041840 */
[----:B------:R-:W2:Y:S07]  /*3160*/  LDSM.16.M88.4 R84, [R136+0x7800] ;  /* 0x007800008854783b */ /* 0x000eae0000000200 */
[C---:B---3--:R-:W-:Y:S08]  /*3170*/  HMMA.16816.F32.BF16 R44, R120.reuse, R8, R44 ;  /* 0x00000008782c723c */ /* 0x048ff0000004182c */
[----:B------:R-:W-:Y:S01]  /*3180*/  HMMA.16816.F32.BF16 R40, R120, R10, R40 ;  /* 0x0000000a7828723c */ /* 0x000fe20000041828 */
[----:B------:R-:W3:Y:S07]  /*3190*/  LDSM.16.M88.4 R8, [R138+0x2000] ;  /* 0x002000008a08783b */ /* 0x000eee0000000200 */
[C---:B------:R-:W-:Y:S08]  /*31a0*/  HMMA.16816.F32.BF16 R12, R112.reuse, R124, R12 ;  /* 0x0000007c700c723c */ /* 0x040ff0000004180c */
[C---:B------:R-:W-:Y:S08]  /*31b0*/  HMMA.16816.F32.BF16 R80, R112.reuse, R126, R80 ;  /* 0x0000007e7050723c */ /* 0x040ff00000041850 */
[C---:B-----5:R-:W-:Y:S08]  /*31c0*/  HMMA.16816.F32.BF16 R36, R112.reuse, R88, R36 ;  /* 0x000000587024723c */ /* 0x060ff00000041824 */
[----:B------:R-:W-:Y:S01]  /*31d0*/  HMMA.16816.F32.BF16 R32, R112, R90, R32 ;  /* 0x0000005a7020723c */ /* 0x000fe20000041820 */
[----:B------:R-:W4:Y:S07]  /*31e0*/  LDSM.16.M88.4 R88, [R137+0x8800] ;  /* 0x008800008958783b */ /* 0x000f2e0000000200 */
[C---:B------:R-:W-:Y:S08]  /*31f0*/  HMMA.16816.F32.BF16 R28, R120.reuse, R128, R28 ;  /* 0x00000080781c723c */ /* 0x040ff0000004181c */
[----:B------:R-:W-:Y:S08]  /*3200*/  HMMA.16816.F32.BF16 R116, R120, R130, R116 ;  /* 0x000000827874723c */ /* 0x000ff00000041874 */
[C---:B------:R-:W-:Y:S08]  /*3210*/  HMMA.16816.F32.BF16 R60, R112.reuse, R100, R60 ;  /* 0x00000064703c723c */ /* 0x040ff0000004183c */
[C---:B------:R-:W-:Y:S08]  /*3220*/  HMMA.16816.F32.BF16 R56, R112.reuse, R102, R56 ;  /* 0x000000667038723c */ /* 0x040ff00000041838 */
[C---:B------:R-:W-:Y:S08]  /*3230*/  HMMA.16816.F32.BF16 R52, R112.reuse, R96, R52 ;  /* 0x000000607034723c */ /* 0x040ff00000041834 */
[----:B------:R-:W-:Y:S01]  /*3240*/  HMMA.16816.F32.BF16 R48, R112, R98, R48 ;  /* 0x000000627030723c */ /* 0x000fe20000041830 */
[----:B------:R-:W-:Y:S07]  /*3250*/  LDSM.16.M88.4 R96, [R139+0x2000] ;  /* 0x002000008b60783b */ /* 0x000fee0000000200 */
[C---:B-1----:R-:W-:Y:S01]  /*3260*/  HMMA.16816.F32.BF16 R100, R20.reuse, R16, R12 ;  /* 0x000000101464723c */ /* 0x042fe2000004180c */
[----:B------:R-:W1:Y:S07]  /*3270*/  LDSM.16.M88.4 R12, [R135+0x8000] ;  /* 0x00800000870c783b */ /* 0x000e6e0000000200 */
[----:B------:R-:W-:Y:S01]  /*3280*/  HMMA.16816.F32.BF16 R80, R20, R18, R80 ;  /* 0x000000121450723c */ /* 0x000fe20000041850 */
[----:B------:R-:W5:Y:S07]  /*3290*/  LDSM.16.M88.4 R16, [R134+0x8800] ;  /* 0x008800008610783b */ /* 0x000f6e0000000200 */
[C---:B------:R-:W-:Y:S08]  /*32a0*/  HMMA.16816.F32.BF16 R76, R112.reuse, R108, R76 ;  /* 0x0000006c704c723c */ /* 0x040ff0000004184c */
[C---:B------:R-:W-:Y:S08]  /*32b0*/  HMMA.16816.F32.BF16 R72, R112.reuse, R110, R72 ;  /* 0x0000006e7048723c */ /* 0x040ff00000041848 */
[C---:B--2---:R-:W-:Y:S08]  /*32c0*/  HMMA.16816.F32.BF16 R28, R112.reuse, R84, R28 ;  /* 0x00000054701c723c */ /* 0x044ff0000004181c */
[C---:B------:R-:W-:Y:S01]  /*32d0*/  HMMA.16816.F32.BF16 R116, R112.reuse, R86, R116 ;  /* 0x000000567074723c */ /* 0x040fe20000041874 */
[----:B------:R-:W2:Y:S07]  /*32e0*/  LDSM.16.M88.4 R84, [R137+0x9000] ;  /* 0x009000008954783b */ /* 0x000eae0000000200 */
[C---:B------:R-:W-:Y:S08]  /*32f0*/  HMMA.16816.F32.BF16 R68, R112.reuse, R104, R68 ;  /* 0x000000687044723c */ /* 0x040ff00000041844 */
[C---:B------:R-:W-:Y:S08]  /*3300*/  HMMA.16816.F32.BF16 R64, R112.reuse, R106, R64 ;  /* 0x0000006a7040723c */ /* 0x040ff00000041840 */
[C---:B------:R-:W-:Y:S08]  /*3310*/  HMMA.16816.F32.BF16 R44, R112.reuse, R92, R44 ;  /* 0x0000005c702c723c */ /* 0x040ff0000004182c */
[----:B------:R-:W-:Y:S01]  /*3320*/  HMMA.16816.F32.BF16 R40, R112, R94, R40 ;  /* 0x0000005e7028723c */ /* 0x000fe20000041828 */
[----:B------:R-:W-:Y:S07]  /*3330*/  LDSM.16.M88.4 R92, [R136+0x8000] ;  /* 0x00800000885c783b */ /* 0x000fee0000000200 */
[C---:B---3--:R-:W-:Y:S01]  /*3340*/  HMMA.16816.F32.BF16 R104, R8.reuse, R4, R100 ;  /* 0x000000040868723c */ /* 0x048fe20000041864 */
[----:B------:R-:W3:Y:S07]  /*3350*/  LDSM.16.M88.4 R100, [R145+0x2000] ;  /* 0x002000009164783b */ /* 0x000eee0000000200 */
[----:B------:R-:W-:Y:S01]  /*3360*/  HMMA.16816.F32.BF16 R80, R8, R6, R80 ;  /* 0x000000060850723c */ /* 0x000fe20000041850 */
[----:B------:R-:W3:Y:S07]  /*3370*/  LDSM.16.M88.4 R4, [R135+0x8800] ;  /* 0x008800008704783b */ /* 0x000eee0000000200 */
[C---:B----4-:R-:W-:Y:S08]  /*3380*/  HMMA.16816.F32.BF16 R76, R20.reuse, R88, R76 ;  /* 0x00000058144c723c */ /* 0x050ff0000004184c */
[----:B------:R-:W-:Y:S01]  /*3390*/  HMMA.16816.F32.BF16 R72, R20, R90, R72 ;  /* 0x0000005a1448723c */ /* 0x000fe20000041848 */
[----:B------:R-:W4:Y:S07]  /*33a0*/  LDSM.16.M88.4 R88, [R134+0x9000] ;  /* 0x009000008658783b */ /* 0x000f2e0000000200 */
[C---:B-1----:R-:W-:Y:S08]  /*33b0*/  HMMA.16816.F32.BF16 R104, R96.reuse, R12, R104 ;  /* 0x0000000c6068723c */ /* 0x042ff00000041868 */
[----:B------:R-:W-:Y:S01]  /*33c0*/  HMMA.16816.F32.BF16 R80, R96, R14, R80 ;  /* 0x0000000e6050723c */ /* 0x000fe20000041850 */
[----:B------:R-:W1:Y:S07]  /*33d0*/  LDSM.16.M88.4 R12, [R136+0x8800] ;  /* 0x00880000880c783b */ /* 0x000e6e0000000200 */
[C---:B-----5:R-:W-:Y:S08]  /*33e0*/  HMMA.16816.F32.BF16 R76, R8.reuse, R16, R76 ;  /* 0x00000010084c723c */ /* 0x060ff0000004184c */
[----:B------:R-:W-:Y:S01]  /*33f0*/  HMMA.16816.F32.BF16 R72, R8, R18, R72 ;  /* 0x000000120848723c */ /* 0x000fe20000041848 */
[----:B------:R-:W5:Y:S07]  /*3400*/  LDSM.16.M88.4 R16, [R135+0x9000] ;  /* 0x009000008710783b */ /* 0x000f6e0000000200 */
[C---:B--2---:R-:W-:Y:S08]  /*3410*/  HMMA.16816.F32.BF16 R68, R20.reuse, R84, R68 ;  /* 0x000000541444723c */ /* 0x044ff00000041844 */
[----:B------:R-:W-:Y:S08]  /*3420*/  HMMA.16816.F32.BF16 R64, R20, R86, R64 ;  /* 0x000000561440723c */ /* 0x000ff00000041840 */
[C---:B---3--:R-:W-:Y:S08]  /*3430*/  HMMA.16816.F32.BF16 R104, R100.reuse, R92, R104 ;  /* 0x0000005c6468723c */ /* 0x048ff00000041868 */
[----:B------:R-:W-:Y:S01]  /*3440*/  HMMA.16816.F32.BF16 R80, R100, R94, R80 ;  /* 0x0000005e6450723c */ /* 0x000fe20000041850 */
[----:B------:R-:W2:Y:S07]  /*3450*/  LDSM.16.M88.4 R92, [R137+0x9800] ;  /* 0x00980000895c783b */ /* 0x000eae0000000200 */
[----:B------:R-:W-:Y:S03]  /*3460*/  HMMA.16816.F32.BF16 R76, R96, R4, R76 ;  /* 0x00000004604c723c */ /* 0x000fe6000004184c */
[-C--:B------:R-:W-:Y:S01]  /*3470*/  FMUL.FTZ R84, R104, R132.reuse ;  /* 0x0000008468547220 */ /* 0x080fe20000410000 */
[-C--:B------:R-:W-:Y:S01]  /*3480*/  FMUL.FTZ R104, R106, R132.reuse ;  /* 0x000000846a687220 */ /* 0x080fe20000410000 */
[-C--:B------:R-:W-:Y:S01]  /*3490*/  FMUL.FTZ R85, R105, R132.reuse ;  /* 0x0000008469557220 */ /* 0x080fe20000410000 */
[----:B------:R-:W-:-:S02]  /*34a0*/  FMUL.FTZ R105, R107, R132 ;  /* 0x000000846b697220 */ /* 0x000fc40000410000 */
[----:B------:R-:W-:Y:S01]  /*34b0*/  HMMA.16816.F32.BF16 R72, R96, R6, R72 ;  /* 0x000000066048723c */ /* 0x000fe20000041848 */
[----:B------:R-:W3:Y:S01]  /*34c0*/  LDSM.16.M88.4 R4, [R136+0x9000] ;  /* 0x009000008804783b */ /* 0x000ee20000000200 */
[----:B------:R-:W-:Y:S01]  /*34d0*/  MUFU.TANH R84, R84 ;  /* 0x0000005400547308 */ /* 0x000fe20000002400 */
[-C--:B------:R-:W-:Y:S01]  /*34e0*/  FMUL.FTZ R80, R80, R132.reuse ;  /* 0x0000008450507220 */ /* 0x080fe20000410000 */
[-C--:B------:R-:W-:Y:S01]  /*34f0*/  FMUL.FTZ R81, R81, R132.reuse ;  /* 0x0000008451517220 */ /* 0x080fe20000410000 */
[----:B------:R-:W-:-:S03]  /*3500*/  FMUL.FTZ R82, R82, R132 ;  /* 0x0000008452527220 */ /* 0x000fc60000410000 */
[C---:B----4-:R-:W-:Y:S01]  /*3510*/  HMMA.16816.F32.BF16 R68, R8.reuse, R88, R68 ;  /* 0x000000580844723c */ /* 0x050fe20000041844 */
[-C--:B------:R-:W-:Y:S01]  /*3520*/  FMUL.FTZ R88, R83, R132.reuse ;  /* 0x0000008453587220 */ /* 0x080fe20000410000 */
[----:B------:R-:W-:Y:S06]  /*3530*/  MUFU.TANH R86, R80 ;  /* 0x0000005000567308 */ /* 0x000fec0000002400 */
[----:B------:R-:W-:Y:S02]  /*3540*/  HMMA.16816.F32.BF16 R64, R8, R90, R64 ;  /* 0x0000005a0840723c */ /* 0x000fe40000041840 */
[----:B------:R-:W-:Y:S06]  /*3550*/  MUFU.TANH R87, R81 ;  /* 0x0000005100577308 */ /* 0x000fec0000002400 */
[C---:B-1----:R-:W-:Y:S02]  /*3560*/  HMMA.16816.F32.BF16 R76, R100.reuse, R12, R76 ;  /* 0x0000000c644c723c */ /* 0x042fe4000004184c */
[----:B------:R1:W-:Y:S06]  /*3570*/  MUFU.TANH R106, R82 ;  /* 0x00000052006a7308 */ /* 0x0003ec0000002400 */
[----:B------:R-:W-:Y:S01]  /*3580*/  HMMA.16816.F32.BF16 R72, R100, R14, R72 ;  /* 0x0000000e6448723c */ /* 0x000fe20000041848 */
[----:B------:R-:W4:Y:S01]  /*3590*/  LDSM.16.M88.4 R12, [R134+0x9800] ;  /* 0x00980000860c783b */ /* 0x000f220000000200 */
[----:B------:R-:W4:Y:S06]  /*35a0*/  MUFU.TANH R104, R104 ;  /* 0x0000006800687308 */ /* 0x000f2c0000002400 */
[C---:B-----5:R-:W-:Y:S02]  /*35b0*/  HMMA.16816.F32.BF16 R68, R96.reuse, R16, R68 ;  /* 0x000000106044723c */ /* 0x060fe40000041844 */
[----:B------:R-:W5:Y:S01]  /*35c0*/  MUFU.TANH R85, R85 ;  /* 0x0000005500557308 */ /* 0x000f620000002400 */
[----:B-1----:R-:W1:Y:S01]  /*35d0*/  LDSM.16.M88.4 R80, [R137+0xa000] ;  /* 0x00a000008950783b */ /* 0x002e620000000200 */
[-C--:B------:R-:W-:Y:S01]  /*35e0*/  FMUL.FTZ R76, R76, R132.reuse ;  /* 0x000000844c4c7220 */ /* 0x080fe20000410000 */
[-C--:B------:R-:W-:Y:S01]  /*35f0*/  FMUL.FTZ R78, R78, R132.reuse ;  /* 0x000000844e4e7220 */ /* 0x080fe20000410000 */
[-C--:B------:R-:W-:Y:S01]  /*3600*/  FMUL.FTZ R77, R77, R132.reuse ;  /* 0x000000844d4d7220 */ /* 0x080fe20000410000 */
[-C--:B------:R-:W-:Y:S01]  /*3610*/  FMUL.FTZ R79, R79, R132.reuse ;  /* 0x000000844f4f7220 */ /* 0x080fe20000410000 */
[----:B------:R-:W-:Y:S01]  /*3620*/  HMMA.16816.F32.BF16 R64, R96, R18, R64 ;  /* 0x000000126040723c */ /* 0x000fe20000041840 */
[----:B------:R-:W-:Y:S01]  /*3630*/  LDSM.16.M88.4 R16, [R136+0x9800] ;  /* 0x009800008810783b */ /* 0x000fe20000000200 */
[----:B------:R-:W-:Y:S01]  /*3640*/  MUFU.TANH R105, R105 ;  /* 0x0000006900697308 */ /* 0x000fe20000002400 */
[-C--:B------:R-:W-:Y:S01]  /*3650*/  FMUL.FTZ R72, R72, R132.reuse ;  /* 0x0000008448487220 */ /* 0x080fe20000410000 */
[-C--:B------:R-:W-:Y:S01]  /*3660*/  FMUL.FTZ R73, R73, R132.reuse ;  /* 0x0000008449497220 */ /* 0x080fe20000410000 */
[-C--:B------:R-:W-:Y:S01]  /*3670*/  FMUL.FTZ R74, R74, R132.reuse ;  /* 0x000000844a4a7220 */ /* 0x080fe20000410000 */
[----:B------:R-:W-:-:S02]  /*3680*/  FMUL.FTZ R107, R75, R132 ;  /* 0x000000844b6b7220 */ /* 0x000fc40000410000 */
[C---:B--2---:R-:W-:Y:S02]  /*3690*/  HMMA.16816.F32.BF16 R60, R20.reuse, R92, R60 ;  /* 0x0000005c143c723c */ /* 0x044fe4000004183c */
[----:B------:R-:W-:Y:S06]  /*36a0*/  MUFU.TANH R89, R72 ;  /* 0x0000004800597308 */ /* 0x000fec0000002400 */
[----:B------:R-:W-:Y:S01]  /*36b0*/  HMMA.16816.F32.BF16 R92, R20, R94, R56 ;  /* 0x0000005e145c723c */ /* 0x000fe20000041838 */
[----:B------:R-:W2:Y:S01]  /*36c0*/  LDSM.16.M88.4 R56, [R135+0x9800] ;  /* 0x009800008738783b */ /* 0x000ea20000000200 */
[----:B------:R-:W-:Y:S06]  /*36d0*/  MUFU.TANH R90, R73 ;  /* 0x00000049005a7308 */ /* 0x000fec0000002400 */
[C---:B---3--:R-:W-:Y:S02]  /*36e0*/  HMMA.16816.F32.BF16 R68, R100.reuse, R4, R68 ;  /* 0x000000046444723c */ /* 0x048fe40000041844 */
[----:B------:R3:W-:Y:S06]  /*36f0*/  MUFU.TANH R91, R74 ;  /* 0x0000004a005b7308 */ /* 0x0007ec0000002400 */
[----:B------:R-:W-:Y:S01]  /*3700*/  HMMA.16816.F32.BF16 R64, R100, R6, R64 ;  /* 0x000000066440723c */ /* 0x000fe20000041840 */
[----:B------:R-:W5:Y:S01]  /*3710*/  LDSM.16.M88.4 R4, [R134+0xa000] ;  /* 0x00a000008604783b */ /* 0x000f620000000200 */
[----:B------:R-:W-:Y:S06]  /*3720*/  MUFU.TANH R88, R88 ;  /* 0x0000005800587308 */ /* 0x000fec0000002400 */
[C---:B----4-:R-:W-:Y:S02]  /*3730*/  HMMA.16816.F32.BF16 R60, R8.reuse, R12, R60 ;  /* 0x0000000c083c723c */ /* 0x050fe4000004183c */
[----:B------:R-:W-:Y:S01]  /*3740*/  MUFU.TANH R76, R76 ;  /* 0x0000004c004c7308 */ /* 0x000fe20000002400 */
[----:B---3--:R-:W-:Y:S01]  /*3750*/  LDSM.16.M88.4 R72, [R137+0xa800] ;  /* 0x00a800008948783b */ /* 0x008fe20000000200 */
[-C--:B------:R-:W-:Y:S01]  /*3760*/  FMUL.FTZ R68, R68, R132.reuse ;  /* 0x0000008444447220 */ /* 0x080fe20000410000 */
[-C--:B------:R-:W-:Y:S01]  /*3770*/  FMUL.FTZ R70, R70, R132.reuse ;  /* 0x0000008446467220 */ /* 0x080fe20000410000 */
[-C--:B------:R-:W-:Y:S01]  /*3780*/  FMUL.FTZ R69, R69, R132.reuse ;  /* 0x0000008445457220 */ /* 0x080fe20000410000 */
[-C--:B------:R-:W-:Y:S01]  /*3790*/  FMUL.FTZ R71, R71, R132.reuse ;  /* 0x0000008447477220 */ /* 0x080fe20000410000 */
[----:B------:R-:W-:Y:S01]  /*37a0*/  HMMA.16816.F32.BF16 R92, R8, R14, R92 ;  /* 0x0000000e085c723c */ /* 0x000fe2000004185c */
[----:B------:R-:W3:Y:S01]  /*37b0*/  LDSM.16.M88.4 R12, [R135+0xa000] ;  /* 0x00a00000870c783b */ /* 0x000ee20000000200 */
[----:B------:R-:W4:Y:S01]  /*37c0*/  MUFU.TANH R78, R78 ;  /* 0x0000004e004e7308 */ /* 0x000f220000002400 */
[-C--:B------:R-:W-:Y:S01]  /*37d0*/  FMUL.FTZ R64, R64, R132.reuse ;  /* 0x0000008440407220 */ /* 0x080fe20000410000 */
[-C--:B------:R-:W-:Y:S01]  /*37e0*/  FMUL.FTZ R65, R65, R132.reuse ;  /* 0x0000008441417220 */ /* 0x080fe20000410000 */
[----:B------:R-:W-:-:S03]  /*37f0*/  FMUL.FTZ R66, R66, R132 ;  /* 0x0000008442427220 */ /* 0x000fc60000410000 */
[C---:B-1----:R-:W-:Y:S02]  /*3800*/  HMMA.16816.F32.BF16 R52, R20.reuse, R80, R52 ;  /* 0x000000501434723c */ /* 0x042fe40000041834 */
[----:B------:R-:W-:Y:S06]  /*3810*/  MUFU.TANH R80, R64 ;  /* 0x0000004000507308 */ /* 0x000fec0000002400 */
[----:B------:R-:W-:Y:S01]  /*3820*/  HMMA.16816.F32.BF16 R48, R20, R82, R48 ;  /* 0x000000521430723c */ /* 0x000fe20000041830 */
[-C--:B------:R-:W-:Y:S01]  /*3830*/  FMUL.FTZ R83, R67, R132.reuse ;  /* 0x0000008443537220 */ /* 0x080fe20000410000 */
[----:B------:R-:W-:Y:S06]  /*3840*/  MUFU.TANH R81, R65 ;  /* 0x0000004100517308 */ /* 0x000fec0000002400 */
[C---:B--2---:R-:W-:Y:S02]  /*3850*/  HMMA.16816.F32.BF16 R60, R96.reuse, R56, R60 ;  /* 0x00000038603c723c */ /* 0x044fe4000004183c */
[----:B------:R1:W-:Y:S06]  /*3860*/  MUFU.TANH R82, R66 ;  /* 0x0000004200527308 */ /* 0x0003ec0000002400 */
[----:B------:R-:W-:Y:S02]  /*3870*/  HMMA.16816.F32.BF16 R92, R96, R58, R92 ;  /* 0x0000003a605c723c */ /* 0x000fe4000004185c */
[----:B------:R-:W-:Y:S06]  /*3880*/  MUFU.TANH R77, R77 ;  /* 0x0000004d004d7308 */ /* 0x000fec0000002400 */
[C---:B-----5:R-:W-:Y:S01]  /*3890*/  HMMA.16816.F32.BF16 R56, R8.reuse, R4, R52 ;  /* 0x000000040838723c */ /* 0x060fe20000041834 */
[----:B------:R-:W2:Y:S01]  /*38a0*/  LDSM.16.M88.4 R52, [R136+0xa000] ;  /* 0x00a000008834783b */ /* 0x000ea20000000200 */
[----:B------:R-:W5:Y:S03]  /*38b0*/  MUFU.TANH R79, R79 ;  /* 0x0000004f004f7308 */ /* 0x000f660000002400 */
[----:B-1----:R-:W-:Y:S03]  /*38c0*/  LDSM.16.M88.4 R64, [R137+0xb000] ;  /* 0x00b000008940783b */ /* 0x002fe60000000200 */
[----:B------:R-:W-:Y:S01]  /*38d0*/  HMMA.16816.F32.BF16 R48, R8, R6, R48 ;  /* 0x000000060830723c */ /* 0x000fe20000041830 */
[----:B------:R-:W-:Y:S01]  /*38e0*/  LDSM.16.M88.4 R4, [R135+0xa800] ;  /* 0x00a800008704783b */ /* 0x000fe20000000200 */
[----:B------:R-:W-:Y:S06]  /*38f0*/  MUFU.TANH R107, R107 ;  /* 0x0000006b006b7308 */ /* 0x000fec0000002400 */
[C---:B------:R-:W-:Y:S02]  /*3900*/  HMMA.16816.F32.BF16 R60, R100.reuse, R16, R60 ;  /* 0x00000010643c723c */ /* 0x040fe4000004183c */
[----:B------:R-:W-:Y:S06]  /*3910*/  MUFU.TANH R68, R68 ;  /* 0x0000004400447308 */ /* 0x000fec0000002400 */
[----:B------:R-:W-:Y:S01]  /*3920*/  HMMA.16816.F32.BF16 R92, R100, R18, R92 ;  /* 0x00000012645c723c */ /* 0x000fe2000004185c */
[----:B------:R-:W1:Y:S01]  /*3930*/  LDSM.16.M88.4 R16, [R134+0xa800] ;  /* 0x00a800008610783b */ /* 0x000e620000000200 */
[----:B------:R-:W5:Y:S06]  /*3940*/  MUFU.TANH R70, R70 ;  /* 0x0000004600467308 */ /* 0x000f6c0000002400 */
[----:B---3--:R-:W-:Y:S02]  /*3950*/  HMMA.16816.F32.BF16 R56, R96, R12, R56 ;  /* 0x0000000c6038723c */ /* 0x008fe40000041838 */
[----:B------:R-:W3:Y:S01]  /*3960*/  MUFU.TANH R69, R69 ;  /* 0x0000004500457308 */ /* 0x000ee20000002400 */
[-C--:B------:R-:W-:Y:S01]  /*3970*/  FMUL.FTZ R60, R60, R132.reuse ;  /* 0x000000843c3c7220 */ /* 0x080fe20000410000 */
[-C--:B------:R-:W-:Y:S01]  /*3980*/  FMUL.FTZ R61, R61, R132.reuse ;  /* 0x000000843d3d7220 */ /* 0x080fe20000410000 */
[-C--:B------:R-:W-:Y:S01]  /*3990*/  FMUL.FTZ R62, R62, R132.reuse ;  /* 0x000000843e3e7220 */ /* 0x080fe20000410000 */
[----:B------:R-:W-:-:S02]  /*39a0*/  FMUL.FTZ R63, R63, R132 ;  /* 0x000000843f3f7220 */ /* 0x000fc40000410000 */
[----:B------:R-:W-:Y:S01]  /*39b0*/  HMMA.16816.F32.BF16 R48, R96, R14, R48 ;  /* 0x0000000e6030723c */ /* 0x000fe20000041830 */
[----:B------:R-:W-:Y:S01]  /*39c0*/  LDSM.16.M88.4 R12, [R136+0xa800] ;  /* 0x00a80000880c783b */ /* 0x000fe20000000200 */
[----:B------:R-:W-:Y:S01]  /*39d0*/  MUFU.TANH R108, R62 ;  /* 0x0000003e006c7308 */ /* 0x000fe20000002400 */
[-C--:B------:R-:W-:Y:S01]  /*39e0*/  FMUL.FTZ R92, R92, R132.reuse ;  /* 0x000000845c5c7220 */ /* 0x080fe20000410000 */
[-C--:B------:R-:W-:Y:S01]  /*39f0*/  FMUL.FTZ R94, R94, R132.reuse ;  /* 0x000000845e5e7220 */ /* 0x080fe20000410000 */
[-C--:B------:R-:W-:Y:S01]  /*3a00*/  FMUL.FTZ R93, R93, R132.reuse ;  /* 0x000000845d5d7220 */ /* 0x080fe20000410000 */
[-C--:B------:R-:W-:Y:S02]  /*3a10*/  FMUL.FTZ R95, R95, R132.reuse ;  /* 0x000000845f5f7220 */ /* 0x080fe40000410000 */
[C---:B------:R-:W-:Y:S02]  /*3a20*/  HMMA.16816.F32.BF16 R44, R20.reuse, R72, R44 ;  /* 0x00000048142c723c */ /* 0x040fe4000004182c */
[----:B------:R-:W-:Y:S06]  /*3a30*/  MUFU.TANH R72, R60 ;  /* 0x0000003c00487308 */ /* 0x000fec0000002400 */
[----:B------:R-:W-:Y:S02]  /*3a40*/  HMMA.16816.F32.BF16 R40, R20, R74, R40 ;  /* 0x0000004a1428723c */ /* 0x000fe40000041828 */
[----:B------:R-:W-:Y:S06]  /*3a50*/  MUFU.TANH R73, R61 ;  /* 0x0000003d00497308 */ /* 0x000fec0000002400 */
[C---:B--2---:R-:W-:Y:S02]  /*3a60*/  HMMA.16816.F32.BF16 R56, R100.reuse, R52, R56 ;  /* 0x000000346438723c */ /* 0x044fe40000041838 */
[----:B------:R2:W-:Y:S06]  /*3a70*/  MUFU.TANH R109, R63 ;  /* 0x0000003f006d7308 */ /* 0x0005ec0000002400 */
[----:B------:R-:W-:Y:S01]  /*3a80*/  HMMA.16816.F32.BF16 R48, R100, R54, R48 ;  /* 0x000000366430723c */ /* 0x000fe20000041830 */
[----:B------:R-:W4:Y:S01]  /*3a90*/  LDSM.16.M88.4 R52, [R134+0xb000] ;  /* 0x00b000008634783b */ /* 0x000f220000000200 */
[----:B------:R-:W-:Y:S06]  /*3aa0*/  MUFU.TANH R71, R71 ;  /* 0x0000004700477308 */ /* 0x000fec0000002400 */
[C---:B-1----:R-:W-:Y:S02]  /*3ab0*/  HMMA.16816.F32.BF16 R44, R8.reuse, R16, R44 ;  /* 0x00000010082c723c */ /* 0x042fe4000004182c */
[----:B------:R-:W1:Y:S01]  /*3ac0*/  MUFU.TANH R83, R83 ;  /* 0x0000005300537308 */ /* 0x000e620000002400 */
[----:B--2---:R-:W-:Y:S01]  /*3ad0*/  LDSM.16.M88.4 R60, [R137+0xb800] ;  /* 0x00b80000893c783b */ /* 0x004fe20000000200 */
[-C--:B------:R-:W-:Y:S01]  /*3ae0*/  FMUL.FTZ R56, R56, R132.reuse ;  /* 0x0000008438387220 */ /* 0x080fe20000410000 */
[-C--:B------:R-:W-:Y:S01]  /*3af0*/  FMUL.FTZ R58, R58, R132.reuse ;  /* 0x000000843a3a7220 */ /* 0x080fe20000410000 */
[-C--:B------:R-:W-:Y:S01]  /*3b00*/  FMUL.FTZ R57, R57, R132.reuse ;  /* 0x0000008439397220 */ /* 0x080fe20000410000 */
[-C--:B------:R-:W-:Y:S01]  /*3b10*/  FMUL.FTZ R59, R59, R132.reuse ;  /* 0x000000843b3b7220 */ /* 0x080fe20000410000 */
[----:B------:R-:W-:Y:S01]  /*3b20*/  HMMA.16816.F32.BF16 R40, R8, R18, R40 ;  /* 0x000000120828723c */ /* 0x000fe20000041828 */
[----:B------:R-:W2:Y:S01]  /*3b30*/  LDSM.16.M88.4 R16, [R135+0xb000] ;  /* 0x00b000008710783b */ /* 0x000ea20000000200 */
[----:B------:R-:W-:Y:S01]  /*3b40*/  MUFU.TANH R206, R92 ;  /* 0x0000005c00ce7308 */ /* 0x000fe20000002400 */
[-C--:B------:R-:W-:Y:S01]  /*3b50*/  FMUL.FTZ R50, R50, R132.reuse ;  /* 0x0000008432327220 */ /* 0x080fe20000410000 */
[-C--:B------:R-:W-:Y:S01]  /*3b60*/  FMUL.FTZ R48, R48, R132.reuse ;  /* 0x0000008430307220 */ /* 0x080fe20000410000 */
[-C--:B------:R-:W-:Y:S01]  /*3b70*/  FMUL.FTZ R49, R49, R132.reuse ;  /* 0x0000008431317220 */ /* 0x080fe20000410000 */
[----:B------:R-:W-:-:S02]  /*3b80*/  FMUL.FTZ R51, R51, R132 ;  /* 0x0000008433337220 */ /* 0x000fc40000410000 */
[----:B------:R-:W-:Y:S02]  /*3b90*/  HMMA.16816.F32.BF16 R36, R20, R64, R36 ;  /* 0x000000401424723c */ /* 0x000fe40000041824 */
[----:B------:R5:W-:Y:S06]  /*3ba0*/  MUFU.TANH R198, R50 ;  /* 0x0000003200c67308 */ /* 0x000bec0000002400 */
[C---:B------:R-:W-:Y:S02]  /*3bb0*/  HMMA.16816.F32.BF16 R44, R96.reuse, R4, R44 ;  /* 0x00000004602c723c */ /* 0x040fe4000004182c */
[----:B------:R3:W-:Y:S06]  /*3bc0*/  MUFU.TANH R194, R48 ;  /* 0x0000003000c27308 */ /* 0x0007ec0000002400 */
[----:B------:R-:W-:Y:S01]  /*3bd0*/  HMMA.16816.F32.BF16 R40, R96, R6, R40 ;  /* 0x000000066028723c */ /* 0x000fe20000041828 */
[----:B------:R-:W1:Y:S01]  /*3be0*/  LDSM.16.M88.4 R4, [R136+0xb000] ;  /* 0x00b000008804783b */ /* 0x000e620000000200 */
[----:B------:R-:W-:Y:S03]  /*3bf0*/  MUFU.TANH R180, R49 ;  /* 0x0000003100b47308 */ /* 0x000fe60000002400 */
[----:B------:R-:W-:Y:S03]  /*3c00*/  LDSM.16.M88.4 R136, [R136+0xb800] ;  /* 0x00b800008888783b */ /* 0x000fe60000000200 */
[----:B----4-:R-:W-:Y:S02]  /*3c10*/  HMMA.16816.F32.BF16 R36, R8, R52, R36 ;  /* 0x000000340824723c */ /* 0x010fe40000041824 */
[----:B------:R-:W-:Y:S06]  /*3c20*/  MUFU.TANH R186, R51 ;  /* 0x0000003300ba7308 */ /* 0x000fec0000002400 */
[----:B------:R-:W-:Y:S01]  /*3c30*/  HMMA.16816.F32.BF16 R44, R100, R12, R44 ;  /* 0x0000000c642c723c */ /* 0x000fe2000004182c */
[----:B------:R-:W-:Y:S01]  /*3c40*/  IMAD.SHL.U32 R12, R208, 0x2, RZ ;  /* 0x00000002d00c7824 */ /* 0x000fe200078e00ff */
[----:B------:R-:W4:Y:S04]  /*3c50*/  MUFU.TANH R216, R94 ;  /* 0x0000005e00d87308 */ /* 0x000f280000002400 */
[----:B------:R-:W-:-:S02]  /*3c60*/  LOP3.LUT R13, R12, 0x6, RZ, 0xc0, !PT ;  /* 0x000000060c0d7812 */ /* 0x000fc400078ec0ff */
[----:B------:R-:W-:Y:S02]  /*3c70*/  HMMA.16816.F32.BF16 R32, R20, R66, R32 ;  /* 0x000000421420723c */ /* 0x000fe40000041820 */
[----:B------:R-:W-:Y:S01]  /*3c80*/  IADD3 R52, PT, PT, R13, R232, RZ ;  /* 0x000000e80d347210 */ /* 0x000fe20007ffe0ff */
[----:B------:R-:W-:Y:S03]  /*3c90*/  MUFU.TANH R204, R93 ;  /* 0x0000005d00cc7308 */ /* 0x000fe60000002400 */
[CC--:B------:R-:W-:Y:S02]  /*3ca0*/  ISETP.GE.AND P1, PT, R52.reuse, R133.reuse, PT ;  /* 0x000000853400720c */ /* 0x0c0fe40003f26270 */
[----:B--2---:R-:W-:Y:S01]  /*3cb0*/  HMMA.16816.F32.BF16 R36, R96, R16, R36 ;  /* 0x000000106024723c */ /* 0x004fe20000041824 */
[----:B------:R-:W-:Y:S01]  /*3cc0*/  VIADD R16, R52, 0x1 ;  /* 0x0000000134107836 */ /* 0x000fe20000000000 */
[----:B------:R-:W-:Y:S01]  /*3cd0*/  FSEL R104, R104, -INF , !P1 ;  /* 0xff80000068687808 */ /* 0x000fe20004800000 */
[-C--:B------:R-:W-:Y:S01]  /*3ce0*/  FMUL.FTZ R44, R44, R132.reuse ;  /* 0x000000842c2c7220 */ /* 0x080fe20000410000 */
[----:B------:R-:W-:Y:S01]  /*3cf0*/  FSEL R84, R84, -INF , !P1 ;  /* 0xff80000054547808 */ /* 0x000fe20004800000 */
[-C--:B------:R-:W-:Y:S01]  /*3d00*/  FMUL.FTZ R46, R46, R132.reuse ;  /* 0x000000842e2e7220 */ /* 0x080fe20000410000 */
[-C--:B------:R-:W-:Y:S01]  /*3d10*/  ISETP.GE.AND P0, PT, R16, R133.reuse, PT ;  /* 0x000000851000720c */ /* 0x080fe20003f06270 */
[----:B------:R-:W-:Y:S01]  /*3d20*/  VIADD R16, R52, 0x10 ;  /* 0x0000001034107836 */ /* 0x000fe20000000000 */
[----:B------:R-:W-:Y:S01]  /*3d30*/  HMMA.16816.F32.BF16 R40, R100, R14, R40 ;  /* 0x0000000e6428723c */ /* 0x000fe20000041828 */
[----:B------:R-:W2:Y:S01]  /*3d40*/  LDSM.16.M88.4 R12, [R134+0xb800] ;  /* 0x00b80000860c783b */ /* 0x000ea20000000200 */
[----:B------:R-:W-:Y:S01]  /*3d50*/  FSEL R85, R85, -INF , !P0 ;  /* 0xff80000055557808 */ /* 0x000fe20004000000 */
[----:B------:R4:W-:Y:S01]  /*3d60*/  MUFU.TANH R184, R44 ;  /* 0x0000002c00b87308 */ /* 0x0009e20000002400 */
[----:B------:R-:W-:Y:S01]  /*3d70*/  ISETP.GE.AND P5, PT, R16, R133, PT ;  /* 0x000000851000720c */ /* 0x000fe20003fa6270 */
[-C--:B------:R-:W-:Y:S01]  /*3d80*/  FMUL.FTZ R45, R45, R132.reuse ;  /* 0x000000842d2d7220 */ /* 0x080fe20000410000 */
[----:B------:R-:W-:-:S02]  /*3d90*/  FMUL.FTZ R47, R47, R132 ;  /* 0x000000842f2f7220 */ /* 0x000fc40000410000 */
[C---:B------:R-:W-:Y:S01]  /*3da0*/  HMMA.16816.F32.BF16 R28, R20.reuse, R60, R28 ;  /* 0x0000003c141c723c */ /* 0x040fe2000004181c */
[----:B------:R-:W-:Y:S02]  /*3db0*/  FSEL R78, R78, -INF , !P5 ;  /* 0xff8000004e4e7808 */ /* 0x000fe40006800000 */
[----:B------:R4:W-:Y:S05]  /*3dc0*/  MUFU.TANH R192, R46 ;  /* 0x0000002e00c07308 */ /* 0x0009ea0000002400 */
[----:B------:R-:W-:Y:S01]  /*3dd0*/  HMMA.16816.F32.BF16 R116, R20, R62, R116 ;  /* 0x0000003e1474723c */ /* 0x000fe20000041874 */
[C---:B------:R-:W-:Y:S02]  /*3de0*/  VIADD R22, R52.reuse, 0x8 ;  /* 0x0000000834167836 */ /* 0x040fe40000000000 */
[----:B------:R-:W-:-:S02]  /*3df0*/  VIADD R20, R52, 0x9 ;  /* 0x0000000934147836 */ /* 0x000fc40000000000 */
[-C--:B------:R-:W-:Y:S01]  /*3e00*/  FMUL.FTZ R188, R42, R132.reuse ;  /* 0x000000842abc7220 */ /* 0x080fe20000410000 */
[----:B------:R-:W-:Y:S01]  /*3e10*/  FSEL R42, R105, -INF , !P0 ;  /* 0xff800000692a7808 */ /* 0x000fe20004000000 */
[-C--:B------:R-:W-:Y:S01]  /*3e20*/  FMUL.FTZ R40, R40, R132.reuse ;  /* 0x0000008428287220 */ /* 0x080fe20000410000 */
[-C--:B------:R-:W-:Y:S01]  /*3e30*/  ISETP.GE.AND P4, PT, R22, R133.reuse, PT ;  /* 0x000000851600720c */ /* 0x080fe20003f86270 */
[----:B-1----:R-:W-:Y:S01]  /*3e40*/  HMMA.16816.F32.BF16 R36, R100, R4, R36 ;  /* 0x000000046424723c */ /* 0x002fe20000041824 */
[----:B------:R-:W-:Y:S01]  /*3e50*/  VIADD R4, R52, 0x11 ;  /* 0x0000001134047836 */ /* 0x000fe20000000000 */
[-C--:B------:R-:W-:Y:S01]  /*3e60*/  ISETP.GE.AND P6, PT, R20, R133.reuse, PT ;  /* 0x000000851400720c */ /* 0x080fe20003fc6270 */
[----:B------:R-:W-:Y:S01]  /*3e70*/  MUFU.TANH R178, R40 ;  /* 0x0000002800b27308 */ /* 0x000fe20000002400 */
[----:B------:R-:W1:Y:S01]  /*3e80*/  LDSM.16.M88.4 R20, [R135+0xb800] ;  /* 0x00b800008714783b */ /* 0x000e620000000200 */
[----:B------:R-:W-:Y:S01]  /*3e90*/  FSEL R106, R106, -INF , !P4 ;  /* 0xff8000006a6a7808 */ /* 0x000fe20006000000 */
[-C--:B------:R-:W-:Y:S01]  /*3ea0*/  FMUL.FTZ R41, R41, R132.reuse ;  /* 0x0000008429297220 */ /* 0x080fe20000410000 */
[-C--:B------:R-:W-:Y:S01]  /*3eb0*/  ISETP.GE.AND P3, PT, R4, R133.reuse, PT ;  /* 0x000000850400720c */ /* 0x080fe20003f66270 */
[C---:B------:R-:W-:Y:S01]  /*3ec0*/  HMMA.16816.F32.BF16 R32, R8.reuse, R54, R32 ;  /* 0x000000360820723c */ /* 0x040fe20000041820 */
[----:B------:R-:W-:Y:S01]  /*3ed0*/  VIADD R4, R52, 0x18 ;  /* 0x0000001834047836 */ /* 0x000fe20000000000 */
[----:B------:R-:W-:Y:S01]  /*3ee0*/  FSEL R86, R86, -INF , !P4 ;  /* 0xff80000056567808 */ /* 0x000fe20006000000 */
[----:B------:R-:W1:Y:S01]  /*3ef0*/  MUFU.TANH R202, R95 ;  /* 0x0000005f00ca7308 */ /* 0x000e620000002400 */
[----:B------:R-:W-:Y:S01]  /*3f00*/  FSEL R88, R88, -INF , !P6 ;  /* 0xff80000058587808 */ /* 0x000fe20007000000 */
[-C--:B------:R-:W-:Y:S01]  /*3f10*/  FMUL.FTZ R43, R43, R132.reuse ;  /* 0x000000842b2b7220 */ /* 0x080fe20000410000 */
[-C--:B------:R-:W-:Y:S01]  /*3f20*/  ISETP.GE.AND P1, PT, R4, R133.reuse, PT ;  /* 0x000000850400720c */ /* 0x080fe20003f26270 */
[----:B------:R-:W-:Y:S01]  /*3f30*/  VIADD R4, R52, 0x19 ;  /* 0x0000001934047836 */ /* 0x000fe20000000000 */
[----:B------:R-:W-:Y:S01]  /*3f40*/  FSEL R54, R87, -INF , !P6 ;  /* 0xff80000057367808 */ /* 0x000fe20007000000 */
[C---:B--2---:R-:W-:Y:S01]  /*3f50*/  HMMA.16816.F32.BF16 R28, R8.reuse, R12, R28 ;  /* 0x0000000c081c723c */ /* 0x044fe2000004181c */
[----:B-----5:R-:W-:Y:S01]  /*3f60*/  FSEL R50, R79, -INF , !P3 ;  /* 0xff8000004f327808 */ /* 0x020fe20005800000 */
[-C--:B------:R-:W-:Y:S01]  /*3f70*/  FMUL.FTZ R38, R38, R132.reuse ;  /* 0x0000008426267220 */ /* 0x080fe20000410000 */
[-C--:B------:R-:W-:Y:S01]  /*3f80*/  ISETP.GE.AND P0, PT, R4, R133.reuse, PT ;  /* 0x000000850400720c */ /* 0x080fe20003f06270 */
[----:B------:R-:W-:Y:S01]  /*3f90*/  VIADD R4, R52, 0x20 ;  /* 0x0000002034047836 */ /* 0x000fe20000000000 */
[----:B------:R-:W-:Y:S01]  /*3fa0*/  FSEL R16, R77, -INF , !P3 ;  /* 0xff8000004d107808 */ /* 0x000fe20005800000 */
[----:B------:R2:W-:Y:S01]  /*3fb0*/  MUFU.TANH R168, R38 ;  /* 0x0000002600a87308 */ /* 0x0005e20000002400 */
[----:B---3--:R-:W-:Y:S01]  /*3fc0*/  FSEL R48, R91, -INF , !P1 ;  /* 0xff8000005b307808 */ /* 0x008fe20004800000 */
[----:B------:R-:W-:Y:S01]  /*3fd0*/  HMMA.16816.F32.BF16 R116, R8, R14, R116 ;  /* 0x0000000e0874723c */ /* 0x000fe20000041874 */
[-C--:B------:R-:W-:Y:S01]  /*3fe0*/  ISETP.GE.AND P4, PT, R4, R133.reuse, PT ;  /* 0x000000850400720c */ /* 0x080fe20003f86270 */
[C---:B------:R-:W-:Y:S01]  /*3ff0*/  VIADD R4, R52.reuse, 0x21 ;  /* 0x0000002134047836 */ /* 0x040fe20000000000 */
[----:B------:R-:W-:Y:S01]  /*4000*/  FSEL R12, R89, -INF , !P1 ;  /* 0xff800000590c7808 */ /* 0x000fe20004800000 */
[----:B------:R-:W-:Y:S01]  /*4010*/  VIADD R8, R52, 0x40 ;  /* 0x0000004034087836 */ /* 0x000fe20000000000 */
[----:B------:R-:W-:Y:S01]  /*4020*/  FSEL R90, R90, -INF , !P0 ;  /* 0xff8000005a5a7808 */ /* 0x000fe20004000000 */
[-C--:B------:R-:W-:Y:S01]  /*4030*/  FMUL.FTZ R36, R36, R132.reuse ;  /* 0x0000008424247220 */ /* 0x080fe20000410000 */
[-C--:B------:R-:W-:Y:S01]  /*4040*/  ISETP.GE.AND P6, PT, R4, R133.reuse, PT ;  /* 0x000000850400720c */ /* 0x080fe20003fc6270 */
[----:B------:R-:W-:Y:S01]  /*4050*/  HMMA.16816.F32.BF16 R32, R96, R18, R32 ;  /* 0x000000126020723c */ /* 0x000fe20000041820 */
[----:B------:R-:W-:Y:S01]  /*4060*/  VIADD R4, R52, 0x28 ;  /* 0x0000002834047836 */ /* 0x000fe20000000000 */
[----:B------:R-:W-:Y:S01]  /*4070*/  FSEL R18, R76, -INF , !P5 ;  /* 0xff8000004c127808 */ /* 0x000fe20006800000 */
[----:B------:R3:W-:Y:S01]  /*4080*/  MUFU.TANH R162, R36 ;  /* 0x0000002400a27308 */ /* 0x0007e20000002400 */
[----:B----4-:R-:W-:Y:S01]  /*4090*/  FSEL R44, R70, -INF , !P4 ;  /* 0xff800000462c7808 */ /* 0x010fe20006000000 */
[-C--:B------:R-:W-:Y:S01]  /*40a0*/  FMUL.FTZ R37, R37, R132.reuse ;  /* 0x0000008425257220 */ /* 0x080fe20000410000 */
[----:B------:R-:W-:Y:S01]  /*40b0*/  ISETP.GE.AND P5, PT, R4, R133, PT ;  /* 0x000000850400720c */ /* 0x000fe20003fa6270 */
[----:B------:R-:W-:Y:S01]  /*40c0*/  FMUL.FTZ R39, R39, R132 ;  /* 0x0000008427277220 */ /* 0x000fe20000410000 */
[----:B------:R-:W-:Y:S01]  /*40d0*/  IADD3 R4, PT, PT, R52, 0x29, RZ ;  /* 0x0000002934047810 */ /* 0x000fe20007ffe0ff */
[----:B------:R-:W-:-:S04]  /*40e0*/  DEPBAR.LE SB0, 0x0 ;  /* 0x000080000000791a */ /* 0x000fc80000000000 */
[-C--:B------:R-:W-:Y:S01]  /*40f0*/  ISETP.GE.AND P3, PT, R4, R133.reuse, PT ;  /* 0x000000850400720c */ /* 0x080fe20003f66270 */
[----:B------:R-:W-:Y:S01]  /*4100*/  VIADD R4, R52, 0x30 ;  /* 0x0000003034047836 */ /* 0x000fe20000000000 */
[----:B-1----:R-:W-:Y:S01]  /*4110*/  HMMA.16816.F32.BF16 R28, R96, R20, R28 ;  /* 0x00000014601c723c */ /* 0x002fe2000004181c */
[----:B------:R-:W-:Y:S01]  /*4120*/  FSEL R20, R107, -INF , !P0 ;  /* 0xff8000006b147808 */ /* 0x000fe20004000000 */
[----:B------:R-:W-:Y:S01]  /*4130*/  MUFU.TANH R182, R45 ;  /* 0x0000002d00b67308 */ /* 0x000fe20000002400 */
[----:B------:R-:W-:Y:S02]  /*4140*/  FSEL R46, R68, -INF , !P4 ;  /* 0xff800000442e7808 */ /* 0x000fe40006000000 */
[-C--:B------:R-:W-:Y:S01]  /*4150*/  ISETP.GE.AND P1, PT, R4, R133.reuse, PT ;  /* 0x000000850400720c */ /* 0x080fe20003f26270 */
[----:B------:R-:W-:Y:S01]  /*4160*/  VIADD R4, R52, 0x31 ;  /* 0x0000003134047836 */ /* 0x000fe20000000000 */
[----:B------:R-:W-:Y:S01]  /*4170*/  FSEL R230, R69, -INF , !P6 ;  /* 0xff80000045e67808 */ /* 0x000fe20007000000 */
[----:B------:R-:W-:Y:S01]  /*4180*/  HMMA.16816.F32.BF16 R32, R100, R6, R32 ;  /* 0x000000066420723c */ /* 0x000fe20000041820 */
[----:B--2---:R-:W-:Y:S01]  /*4190*/  FSEL R38, R83, -INF , !P3 ;  /* 0xff80000053267808 */ /* 0x004fe20005800000 */
[----:B------:R-:W-:Y:S01]  /*41a0*/  MUFU.TANH R190, R47 ;  /* 0x0000002f00be7308 */ /* 0x000fe20000002400 */
[----:B------:R-:W-:Y:S01]  /*41b0*/  ISETP.GE.AND P0, PT, R4, R133, PT ;  /* 0x000000850400720c */ /* 0x000fe20003f06270 */
[----:B------:R-:W-:Y:S01]  /*41c0*/  VIADD R4, R52, 0x38 ;  /* 0x0000003834047836 */ /* 0x000fe20000000000 */
[----:B------:R-:W-:-:S02]  /*41d0*/  FSEL R40, R81, -INF , !P3 ;  /* 0xff80000051287808 */ /* 0x000fc40005800000 */
[----:B------:R-:W-:Y:S01]  /*41e0*/  FSEL R220, R108, -INF , !P1 ;  /* 0xff8000006cdc7808 */ /* 0x000fe20004800000 */
[----:B------:R-:W-:Y:S01]  /*41f0*/  HMMA.16816.F32.BF16 R116, R96, R22, R116 ;  /* 0x000000166074723c */ /* 0x000fe20000041874 */
[----:B------:R-:W-:Y:S01]  /*4200*/  ISETP.GE.AND P4, PT, R4, R133, PT ;  /* 0x000000850400720c */ /* 0x000fe20003f86270 */
[----:B------:R-:W-:Y:S01]  /*4210*/  VIADD R4, R52, 0x39 ;  /* 0x0000003934047836 */ /* 0x000fe20000000000 */
[----:B------:R-:W-:Y:S01]  /*4220*/  FSEL R214, R72, -INF , !P1 ;  /* 0xff80000048d67808 */ /* 0x000fe20004800000 */
[----:B------:R-:W-:Y:S01]  /*4230*/  MUFU.TANH R196, R56 ;  /* 0x0000003800c47308 */ /* 0x000fe20000002400 */
[----:B---3--:R-:W-:Y:S02]  /*4240*/  FSEL R36, R109, -INF , !P0 ;  /* 0xff8000006d247808 */ /* 0x008fe40004000000 */
[----:B------:R-:W-:Y:S02]  /*4250*/  FSEL R212, R73, -INF , !P0 ;  /* 0xff80000049d47808 */ /* 0x000fe40004000000 */
[----:B------:R-:W-:-:S02]  /*4260*/  FSEL R216, R216, -INF , !P4 ;  /* 0xff800000d8d87808 */ /* 0x000fc40006000000 */
[-C--:B------:R-:W-:Y:S01]  /*4270*/  FMUL.FTZ R158, R32, R132.reuse ;  /* 0x00000084209e7220 */ /* 0x080fe20000410000 */
[----:B------:R-:W-:Y:S01]  /*4280*/  FSEL R32, R71, -INF , !P6 ;  /* 0xff80000047207808 */ /* 0x000fe20007000000 */
[----:B------:R-:W1:Y:S01]  /*4290*/  MUFU.TANH R200, R58 ;  /* 0x0000003a00c87308 */ /* 0x000e620000002400 */
[-C--:B------:R-:W-:Y:S01]  /*42a0*/  ISETP.GE.AND P6, PT, R4, R133.reuse, PT ;  /* 0x000000850400720c */ /* 0x080fe20003fc6270 */
[-C--:B------:R-:W-:Y:S01]  /*42b0*/  FMUL.FTZ R34, R34, R132.reuse ;  /* 0x0000008422227220 */ /* 0x080fe20000410000 */
[C---:B------:R-:W-:Y:S01]  /*42c0*/  HMMA.16816.F32.BF16 R4, R100.reuse, R136, R28 ;  /* 0x000000886404723c */ /* 0x040fe2000004181c */
[----:B------:R-:W-:Y:S01]  /*42d0*/  FSEL R30, R82, -INF , !P5 ;  /* 0xff800000521e7808 */ /* 0x000fe20006800000 */
[-C--:B------:R-:W-:Y:S01]  /*42e0*/  FMUL.FTZ R33, R33, R132.reuse ;  /* 0x0000008421217220 */ /* 0x080fe20000410000 */
[----:B------:R-:W-:Y:S01]  /*42f0*/  FSEL R28, R80, -INF , !P5 ;  /* 0xff800000501c7808 */ /* 0x000fe20006800000 */
[----:B------:R-:W-:Y:S01]  /*4300*/  FMUL.FTZ R35, R35, R132 ;  /* 0x0000008423237220 */ /* 0x000fe20000410000 */
[----:B------:R-:W-:Y:S01]  /*4310*/  ISETP.GE.AND P5, PT, R8, R133, PT ;  /* 0x000000850800720c */ /* 0x000fe20003fa6270 */
[----:B------:R-:W-:Y:S01]  /*4320*/  VIADD R8, R52, 0x41 ;  /* 0x0000004134087836 */ /* 0x000fe20000000000 */
[----:B------:R-:W-:Y:S01]  /*4330*/  MUFU.TANH R188, R188 ;  /* 0x000000bc00bc7308 */ /* 0x000fe20000002400 */
[----:B------:R-:W-:Y:S01]  /*4340*/  HMMA.16816.F32.BF16 R100, R100, R138, R116 ;  /* 0x0000008a6464723c */ /* 0x000fe20000041874 */
[----:B------:R-:W-:-:S02]  /*4350*/  FSEL R206, R206, -INF , !P4 ;  /* 0xff800000cece7808 */ /* 0x000fc40006000000 */
[-C--:B------:R-:W-:Y:S01]  /*4360*/  ISETP.GE.AND P3, PT, R8, R133.reuse, PT ;  /* 0x000000850800720c */ /* 0x080fe20003f66270 */
[----:B------:R-:W-:Y:S01]  /*4370*/  VIADD R8, R52, 0x48 ;  /* 0x0000004834087836 */ /* 0x000fe20000000000 */
[----:B------:R-:W-:Y:S02]  /*4380*/  FSEL R202, R202, -INF , !P6 ;  /* 0xff800000caca7808 */ /* 0x000fe40007000000 */
[----:B------:R-:W-:Y:S01]  /*4390*/  MUFU.TANH R174, R57 ;  /* 0x0000003900ae7308 */ /* 0x000fe20000002400 */
[----:B------:R-:W-:Y:S02]  /*43a0*/  FSEL R204, R204, -INF , !P6 ;  /* 0xff800000cccc7808 */ /* 0x000fe40007000000 */
[-C--:B------:R-:W-:Y:S01]  /*43b0*/  ISETP.GE.AND P1, PT, R8, R133.reuse, PT ;  /* 0x000000850800720c */ /* 0x080fe20003f26270 */
[-C--:B------:R-:W-:Y:S01]  /*43c0*/  FMUL.FTZ R150, R6, R132.reuse ;  /* 0x0000008406967220 */ /* 0x080fe20000410000 */
[----:B------:R-:W-:Y:S02]  /*43d0*/  VIADD R6, R52, 0x60 ;  /* 0x0000006034067836 */ /* 0x000fe40000000000 */
[-C--:B------:R-:W-:Y:S01]  /*43e0*/  FMUL.FTZ R136, R4, R132.reuse ;  /* 0x0000008404887220 */ /* 0x080fe20000410000 */
[----:B------:R-:W-:Y:S01]  /*43f0*/  VIADD R8, R52, 0x49 ;  /* 0x0000004934087836 */ /* 0x000fe20000000000 */
[----:B------:R-:W-:Y:S01]  /*4400*/  FSEL R198, R198, -INF , !P1 ;  /* 0xff800000c6c67808 */ /* 0x000fe20004800000 */
[----:B------:R-:W2:Y:S01]  /*4410*/  MUFU.TANH R170, R59 ;  /* 0x0000003b00aa7308 */ /* 0x000ea20000002400 */
[----:B------:R-:W-:Y:S01]  /*4420*/  FSEL R194, R194, -INF , !P1 ;  /* 0xff800000c2c27808 */ /* 0x000fe20004800000 */
[-C--:B------:R-:W-:Y:S01]  /*4430*/  FMUL.FTZ R4, R5, R132.reuse ;  /* 0x0000008405047220 */ /* 0x080fe20000410000 */
[-C--:B------:R-:W-:Y:S01]  /*4440*/  ISETP.GE.AND P1, PT, R6, R133.reuse, PT ;  /* 0x000000850600720c */ /* 0x080fe20003f26270 */
[----:B------:R-:W-:Y:S01]  /*4450*/  VIADD R6, R52, 0x61 ;  /* 0x0000006134067836 */ /* 0x000fe20000000000 */
[-C--:B------:R-:W-:Y:S01]  /*4460*/  ISETP.GE.AND P0, PT, R8, R133.reuse, PT ;  /* 0x000000850800720c */ /* 0x080fe20003f06270 */
[----:B------:R-:W-:Y:S01]  /*4470*/  VIADD R8, R52, 0x50 ;  /* 0x0000005034087836 */ /* 0x000fe20000000000 */
[----:B-1----:R-:W-:Y:S01]  /*4480*/  FSEL R200, R200, -INF , !P5 ;  /* 0xff800000c8c87808 */ /* 0x002fe20006800000 */
[----:B------:R-:W-:Y:S01]  /*4490*/  MUFU.TANH R158, R158 ;  /* 0x0000009e009e7308 */ /* 0x000fe20000002400 */
[----:B------:R-:W-:Y:S01]  /*44a0*/  FSEL R186, R186, -INF , !P0 ;  /* 0xff800000baba7808 */ /* 0x000fe20004000000 */
[-C--:B------:R-:W-:Y:S01]  /*44b0*/  FMUL.FTZ R64, R103, R132.reuse ;  /* 0x0000008467407220 */ /* 0x080fe20000410000 */
[----:B------:R-:W-:Y:S01]  /*44c0*/  FSEL R180, R180, -INF , !P0 ;  /* 0xff800000b4b47808 */ /* 0x000fe20004000000 */
[-C--:B------:R-:W-:Y:S01]  /*44d0*/  FMUL.FTZ R7, R7, R132.reuse ;  /* 0x0000008407077220 */ /* 0x080fe20000410000 */
[-C--:B------:R-:W-:Y:S01]  /*44e0*/  ISETP.GE.AND P0, PT, R6, R133.reuse, PT ;  /* 0x000000850600720c */ /* 0x080fe20003f06270 */
[----:B------:R-:W-:Y:S01]  /*44f0*/  VIADD R6, R52, 0x68 ;  /* 0x0000006834067836 */ /* 0x000fe20000000000 */
[-C--:B------:R-:W-:Y:S01]  /*4500*/  ISETP.GE.AND P4, PT, R8, R133.reuse, PT ;  /* 0x000000850800720c */ /* 0x080fe20003f86270 */
[----:B------:R-:W1:Y:S01]  /*4510*/  MUFU.TANH R164, R34 ;  /* 0x0000002200a47308 */ /* 0x000e620000002400 */
[----:B------:R-:W-:Y:S01]  /*4520*/  VIADD R8, R52, 0x51 ;  /* 0x0000005134087836 */ /* 0x000fe20000000000 */
[----:B------:R-:W-:Y:S01]  /*4530*/  FSEL R196, R196, -INF , !P5 ;  /* 0xff800000c4c47808 */ /* 0x000fe20006800000 */
[-C--:B------:R-:W-:Y:S01]  /*4540*/  FMUL.FTZ R100, R100, R132.reuse ;  /* 0x0000008464647220 */ /* 0x080fe20000410000 */
[----:B------:R-:W-:Y:S01]  /*4550*/  FSEL R192, R192, -INF , !P4 ;  /* 0xff800000c0c07808 */ /* 0x000fe20006000000 */
[-C--:B------:R-:W-:Y:S01]  /*4560*/  FMUL.FTZ R102, R102, R132.reuse ;  /* 0x0000008466667220 */ /* 0x080fe20000410000 */
[----:B------:R-:W-:Y:S01]  /*4570*/  FSEL R184, R184, -INF , !P4 ;  /* 0xff800000b8b87808 */ /* 0x000fe20006000000 */
[----:B------:R-:W-:Y:S01]  /*4580*/  FMUL.FTZ R101, R101, R132 ;  /* 0x0000008465657220 */ /* 0x000fe20000410000 */
[----:B------:R-:W-:Y:S01]  /*4590*/  MUFU.TANH R176, R41 ;  /* 0x0000002900b07308 */ /* 0x000fe20000002400 */
[-C--:B------:R-:W-:Y:S01]  /*45a0*/  ISETP.GE.AND P4, PT, R6, R133.reuse, PT ;  /* 0x000000850600720c */ /* 0x080fe20003f86270 */
[----:B------:R-:W-:Y:S01]  /*45b0*/  VIADD R6, R52, 0x69 ;  /* 0x0000006934067836 */ /* 0x000fe20000000000 */
[----:B------:R-:W-:-:S02]  /*45c0*/  ISETP.GE.AND P6, PT, R8, R133, PT ;  /* 0x000000850800720c */ /* 0x000fc40003fc6270 */
[----:B------:R-:W-:Y:S02]  /*45d0*/  IADD3 R8, PT, PT, R52, 0x58, RZ ;  /* 0x0000005834087810 */ /* 0x000fe40007ffe0ff */
[----:B------:R-:W-:Y:S01]  /*45e0*/  FSEL R190, R190, -INF , !P6 ;  /* 0xff800000bebe7808 */ /* 0x000fe20007000000 */
[----:B------:R-:W3:Y:S01]  /*45f0*/  MUFU.TANH R172, R43 ;  /* 0x0000002b00ac7308 */ /* 0x000ee20000002400 */
[----:B------:R-:W-:Y:S02]  /*4600*/  FSEL R182, R182, -INF , !P6 ;  /* 0xff800000b6b67808 */ /* 0x000fe40007000000 */
[-C--:B------:R-:W-:Y:S01]  /*4610*/  ISETP.GE.AND P6, PT, R6, R133.reuse, PT ;  /* 0x000000850600720c */ /* 0x080fe20003fc6270 */
[----:B------:R-:W-:Y:S01]  /*4620*/  VIADD R6, R52, 0x70 ;  /* 0x0000007034067836 */ /* 0x000fe20000000000 */
[----:B------:R-:W-:Y:S01]  /*4630*/  ISETP.GE.AND P5, PT, R8, R133, PT ;  /* 0x000000850800720c */ /* 0x000fe20003fa6270 */
[----:B------:R-:W-:Y:S01]  /*4640*/  VIADD R8, R52, 0x59 ;  /* 0x0000005934087836 */ /* 0x000fe20000000000 */
[----:B--2---:R-:W-:Y:S01]  /*4650*/  FSEL R170, R170, -INF , !P3 ;  /* 0xff800000aaaa7808 */ /* 0x004fe20005800000 */
[----:B------:R-:W-:Y:S01]  /*4660*/  MUFU.TANH R160, R37 ;  /* 0x0000002500a07308 */ /* 0x000fe20000002400 */
[----:B------:R-:W-:-:S02]  /*4670*/  FSEL R188, R188, -INF , !P5 ;  /* 0xff800000bcbc7808 */ /* 0x000fc40006800000 */
[----:B------:R-:W-:Y:S02]  /*4680*/  FSEL R178, R178, -INF , !P5 ;  /* 0xff800000b2b27808 */ /* 0x000fe40006800000 */
[----:B------:R-:W-:Y:S02]  /*4690*/  FSEL R174, R174, -INF , !P3 ;  /* 0xff800000aeae7808 */ /* 0x000fe40005800000 */
[-C--:B------:R-:W-:Y:S01]  /*46a0*/  ISETP.GE.AND P5, PT, R6, R133.reuse, PT ;  /* 0x000000850600720c */ /* 0x080fe20003fa6270 */
[----:B------:R-:W2:Y:S01]  /*46b0*/  MUFU.TANH R166, R39 ;  /* 0x0000002700a67308 */ /* 0x000ea20000002400 */
[----:B------:R-:W-:Y:S01]  /*46c0*/  ISETP.GE.AND P3, PT, R8, R133, PT ;  /* 0x000000850800720c */ /* 0x000fe20003f66270 */
[----:B------:R-:W-:Y:S01]  /*46d0*/  VIADD R6, R52, 0x71 ;  /* 0x0000007134067836 */ /* 0x000fe20000000000 */
[----:B-1----:R-:W-:Y:S02]  /*46e0*/  FSEL R164, R164, -INF , !P4 ;  /* 0xff800000a4a47808 */ /* 0x002fe40006000000 */
[----:B------:R-:W-:-:S02]  /*46f0*/  FSEL R158, R158, -INF , !P4 ;  /* 0xff8000009e9e7808 */ /* 0x000fc40006000000 */
[----:B------:R-:W-:Y:S01]  /*4700*/  ISETP.NE.AND P4, PT, R26, 0x1, PT ;  /* 0x000000011a00780c */ /* 0x000fe20003f85270 */
[----:B------:R-:W1:Y:S01]  /*4710*/  MUFU.TANH R156, R33 ;  /* 0x00000021009c7308 */ /* 0x000e620000002400 */
[----:B---3--:R-:W-:Y:S02]  /*4720*/  FSEL R172, R172, -INF , !P3 ;  /* 0xff800000acac7808 */ /* 0x008fe40005800000 */
[----:B------:R-:W-:Y:S02]  /*4730*/  FSEL R176, R176, -INF , !P3 ;  /* 0xff800000b0b07808 */ /* 0x000fe40005800000 */
[----:B------:R-:W-:Y:S01]  /*4740*/  ISETP.GE.AND P3, PT, R6, R133, PT ;  /* 0x000000850600720c */ /* 0x000fe20003f66270 */
[----:B------:R-:W-:Y:S01]  /*4750*/  VIADD R6, R52, 0x78 ;  /* 0x0000007834067836 */ /* 0x000fe20000000000 */
[----:B------:R-:W-:Y:S01]  /*4760*/  FSEL R168, R168, -INF , !P1 ;  /* 0xff800000a8a87808 */ /* 0x000fe20004800000 */
[----:B------:R-:W3:Y:S01]  /*4770*/  MUFU.TANH R154, R35 ;  /* 0x00000023009a7308 */ /* 0x000ee20000002400 */
[----:B------:R-:W-:Y:S01]  /*4780*/  VIADD R52, R52, 0x79 ;  /* 0x0000007934347836 */ /* 0x000fe20000000000 */
[----:B------:R-:W-:-:S02]  /*4790*/  FSEL R162, R162, -INF , !P1 ;  /* 0xff800000a2a27808 */ /* 0x000fc40004800000 */
[----:B--2---:R-:W-:Y:S02]  /*47a0*/  FSEL R166, R166, -INF , !P0 ;  /* 0xff800000a6a67808 */ /* 0x004fe40004000000 */
[----:B------:R-:W-:Y:S02]  /*47b0*/  FSEL R160, R160, -INF , !P0 ;  /* 0xff800000a0a07808 */ /* 0x000fe40004000000 */
[----:B------:R-:W2:Y:S01]  /*47c0*/  MUFU.TANH R136, R136 ;  /* 0x0000008800887308 */ /* 0x000ea20000002400 */
[-C--:B------:R-:W-:Y:S02]  /*47d0*/  ISETP.GE.AND P1, PT, R6, R133.reuse, PT ;  /* 0x000000850600720c */ /* 0x080fe40003f26270 */
[----:B------:R-:W-:Y:S02]  /*47e0*/  ISETP.GE.AND P0, PT, R52, R133, PT ;  /* 0x000000853400720c */ /* 0x000fe40003f06270 */
[----:B-1----:R-:W-:-:S03]  /*47f0*/  FSEL R156, R156, -INF , !P6 ;  /* 0xff8000009c9c7808 */ /* 0x002fc60007000000 */
[----:B------:R-:W1:Y:S01]  /*4800*/  MUFU.TANH R4, R4 ;  /* 0x0000000400047308 */ /* 0x000e620000002400 */
[----:B---3--:R-:W-:-:S07]  /*4810*/  FSEL R154, R154, -INF , !P6 ;  /* 0xff8000009a9a7808 */ /* 0x008fce0007000000 */
[----:B------:R-:W3:Y:S01]  /*4820*/  MUFU.TANH R150, R150 ;  /* 0x0000009600967308 */ /* 0x000ee20000002400 */
[----:B--2---:R-:W-:-:S07]  /*4830*/  FSEL R136, R136, -INF , !P5 ;  /* 0xff80000088887808 */ /* 0x004fce0006800000 */
[----:B------:R-:W2:Y:S01]  /*4840*/  MUFU.TANH R148, R7 ;  /* 0x0000000700947308 */ /* 0x000ea20000002400 */
[----:B-1----:R-:W-:-:S07]  /*4850*/  FSEL R132, R4, -INF , !P3 ;  /* 0xff80000004847808 */ /* 0x002fce0005800000 */
[----:B------:R-:W1:Y:S01]  /*4860*/  MUFU.TANH R137, R100 ;  /* 0x0000006400897308 */ /* 0x000e620000002400 */
[----:B---3--:R-:W-:-:S07]  /*4870*/  FSEL R150, R150, -INF , !P5 ;  /* 0xff80000096967808 */ /* 0x008fce0006800000 */
[----:B------:R-:W3:Y:S01]  /*4880*/  MUFU.TANH R138, R102 ;  /* 0x00000066008a7308 */ /* 0x000ee20000002400 */
[----:B--2---:R-:W-:-:S07]  /*4890*/  FSEL R148, R148, -INF , !P3 ;  /* 0xff80000094947808 */ /* 0x004fce0005800000 */
[----:B------:R-:W2:Y:S01]  /*48a0*/  MUFU.TANH R64, R64 ;  /* 0x0000004000407308 */ /* 0x000ea20000002400 */
[----:B-1----:R-:W-:-:S07]  /*48b0*/  FSEL R137, R137, -INF , !P1 ;  /* 0xff80000089897808 */ /* 0x002fce0004800000 */
[----:B------:R-:W1:Y:S01]  /*48c0*/  MUFU.TANH R135, R101 ;  /* 0x0000006500877308 */ /* 0x000e620000002400 */
[----:B---3--:R-:W-:Y:S02]  /*48d0*/  FSEL R138, R138, -INF , !P1 ;  /* 0xff8000008a8a7808 */ /* 0x008fe40004800000 */
[----:B--2---:R-:W-:Y:S02]  /*48e0*/  FSEL R64, R64, -INF , !P0 ;  /* 0xff80000040407808 */ /* 0x004fe40004000000 */
[----:B-1----:R-:W-:Y:S01]  /*48f0*/  FSEL R135, R135, -INF , !P0 ;  /* 0xff80000087877808 */ /* 0x002fe20004000000 */
[----:B------:R-:W-:Y:S06]  /*4900*/  BAR.SYNC.DEFER_BLOCKING 0x0 ;  /* 0x0000000000007b1d */ /* 0x000fec0000010000 */
[----:B------:R-:W-:Y:S05]  /*4910*/  @!P4 BRA `(.L_x_590) ;  /* 0x0000000400bcc947 */ /* 0x000fea0003800000 */
        /* <DEDUP_REMOVED lines=13> */
.L_x_592:
        /* <DEDUP_REMOVED lines=15> */
[----:B------:R-:W-:Y:S02]  /*4ae0*/  IMAD.HI.U32 R13, R15, R13, R14 ;  /* 0x0000000d0f0d7227 */ /* 0x000fe400078e000e */
[----:B------:R-:W2:Y:S01]  /*4af0*/  LD.E.64 R14, desc[UR4][R152.64+0x20] ;  /* 0x00002004980e7980 */ /* 0x000ea2000c101b00 */
[----:B------:R-:W-:-:S03]  /*4b00*/  ISETP.GE.AND P0, PT, R9, RZ, PT ;  /* 0x000000ff0900720c */ /* 0x000fc60003f06270 */
[----:B------:R-:W-:-:S04]  /*4b10*/  IMAD.HI.U32 R8, R13, R4, RZ ;  /* 0x000000040d087227 */ /* 0x000fc800078e00ff */
[----:B------:R-:W-:-:S04]  /*4b20*/  IMAD.HI.U32 R10, R13, R6, RZ ;  /* 0x000000060d0a7227 */ /* 0x000fc800078e00ff */
        /* <DEDUP_REMOVED lines=40> */
.L_x_593:
[----:B------:R-:W-:Y:S05]  /*4db0*/  BSYNC.RECONVERGENT B0 ;  /* 0x0000000000007941 */ /* 0x000fea0003800200 */
.L_x_591:
        /* <DEDUP_REMOVED lines=37> */
.L_x_590:
[----:B------:R-:W-:Y:S05]  /*5010*/  BSYNC.RECONVERGENT B1 ;  /* 0x0000000000017941 */ /* 0x000fea0003800200 */
.L_x_589:
        /* <DEDUP_REMOVED lines=46> */
[----:B------:R-:W-:Y:S01]  /*5300*/  IADD3 R59, PT, PT, R0, R67, RZ ;  /* 0x00000043003b7210 */ /* 0x000fe20007ffe0ff */
[----:B------:R-:W1:Y:S04]  /*5310*/  LDSM.16.MT88.4 R124, [R67+0xc000] ;  /* 0x00c00000437c783b */ /* 0x000e680000004200 */
[----:B------:R-:W-:Y:S04]  /*5320*/  LDSM.16.MT88.4 R116, [R59+0xc000] ;  /* 0x00c000003b74783b */ /* 0x000fe80000004200 */
[----:B------:R-:W-:Y:S01]  /*5330*/  LDSM.16.MT88.4 R92, [R67+0x10000] ;  /* 0x01000000435c783b */ /* 0x000fe20000004200 */
[C---:B--2---:R-:W-:Y:S01]  /*5340*/  FMUL.FTZ R65, R66.reuse, R133 ;  /* 0x0000008542417220 */ /* 0x044fe20000410000 */
[----:B------:R-:W-:-:S04]  /*5350*/  FMUL.FTZ R139, R66, R134 ;  /* 0x00000086428b7220 */ /* 0x000fc80000410000 */
[----:B------:R-:W-:Y:S02]  /*5360*/  FSEL R65, R65, RZ, P0 ;  /* 0x000000ff41417208 */ /* 0x000fe40000000000 */
[----:B------:R-:W-:-:S03]  /*5370*/  FSETP.NEU.FTZ.AND P0, PT, R134, -INF , PT ;  /* 0xff8000008600780b */ /* 0x000fc60003f1d000 */
[-CC-:B------:R-:W-:Y:S01]  /*5380*/  FFMA.FTZ R60, R42, R66.reuse, -R65.reuse ;  /* 0x000000422a3c7223 */ /* 0x180fe20000010841 */
[----:B------:R-:W-:Y:S01]  /*5390*/  IADD3 R42, PT, PT, R144, R67, RZ ;  /* 0x00000043902a7210 */ /* 0x000fe20007ffe0ff */
[-CC-:B------:R-:W-:Y:S01]  /*53a0*/  FFMA.FTZ R61, R104, R66.reuse, -R65.reuse ;  /* 0x00000042683d7223 */ /* 0x180fe20000010841 */
[----:B------:R-:W-:Y:S01]  /*53b0*/  FSEL R139, R139, RZ, P0 ;  /* 0x000000ff8b8b7208 */ /* 0x000fe20000000000 */
[--C-:B------:R-:W-:Y:S01]  /*53c0*/  FFMA.FTZ R56, R106, R66, -R65.reuse ;  /* 0x000000426a387223 */ /* 0x100fe20000010841 */
[----:B------:R-:W-:Y:S01]  /*53d0*/  IADD3 R0, PT, PT, R0, R42, RZ ;  /* 0x0000002a00007210 */ /* 0x000fe20007ffe0ff */
[----:B------:R-:W2:Y:S01]  /*53e0*/  LDSM.16.MT88.4 R108, [R42+0xc000] ;  /* 0x00c000002a6c783b */ /* 0x000ea20000004200 */
[-C--:B------:R-:W-:Y:S01]  /*53f0*/  FFMA.FTZ R55, R88, R66.reuse, -R65 ;  /* 0x0000004258377223 */ /* 0x080fe20000010841 */
[-CC-:B------:R-:W-:Y:S01]  /*5400*/  FFMA.FTZ R63, R84, R66.reuse, -R139.reuse ;  /* 0x00000042543f7223 */ /* 0x180fe2000001088b */
[-CC-:B------:R-:W-:Y:S01]  /*5410*/  FFMA.FTZ R62, R85, R66.reuse, -R139.reuse ;  /* 0x00000042553e7223 */ /* 0x180fe2000001088b */
[----:B------:R-:W3:Y:S01]  /*5420*/  LDSM.16.MT88.4 R100, [R0+0xc000] ;  /* 0x00c000000064783b */ /* 0x000ee20000004200 */
[-CC-:B------:R-:W-:Y:S01]  /*5430*/  FFMA.FTZ R58, R86, R66.reuse, -R139.reuse ;  /* 0x00000042563a7223 */ /* 0x180fe2000001088b */
[-C--:B------:R-:W-:Y:S01]  /*5440*/  FFMA.FTZ R57, R54, R66.reuse, -R139 ;  /* 0x0000004236397223 */ /* 0x080fe2000001088b */
[-CC-:B------:R-:W-:Y:S01]  /*5450*/  FFMA.FTZ R52, R78, R66.reuse, -R65.reuse ;  /* 0x000000424e347223 */ /* 0x180fe20000010841 */
[----:B------:R-:W4:Y:S01]  /*5460*/  LDSM.16.MT88.4 R84, [R59+0x10000] ;  /* 0x010000003b54783b */ /* 0x000f220000004200 */
[----:B------:R-:W-:Y:S01]  /*5470*/  MUFU.EX2 R61, R61 ;  /* 0x0000003d003d7308 */ /* 0x000fe20000000800 */
[-C--:B------:R-:W-:Y:S01]  /*5480*/  FFMA.FTZ R51, R50, R66.reuse, -R65 ;  /* 0x0000004232337223 */ /* 0x080fe20000010841 */
[-CC-:B------:R-:W-:Y:S01]  /*5490*/  FFMA.FTZ R54, R18, R66.reuse, -R139.reuse ;  /* 0x0000004212367223 */ /* 0x180fe2000001088b */
[----:B------:R-:W5:Y:S01]  /*54a0*/  LDSM.16.MT88.4 R76, [R42+0x10000] ;  /* 0x010000002a4c783b */ /* 0x000f620000004200 */
[-CC-:B------:R-:W-:Y:S01]  /*54b0*/  FFMA.FTZ R53, R16, R66.reuse, -R139.reuse ;  /* 0x0000004210357223 */ /* 0x180fe2000001088b */
[-C--:B------:R-:W-:Y:S01]  /*54c0*/  FFMA.FTZ R50, R12, R66.reuse, -R139 ;  /* 0x000000420c327223 */ /* 0x080fe2000001088b */
[-CC-:B------:R-:W-:Y:S01]  /*54d0*/  FFMA.FTZ R48, R48, R66.reuse, -R65.reuse ;  /* 0x0000004230307223 */ /* 0x180fe20000010841 */
[----:B------:R-:W5:Y:S01]  /*54e0*/  LDSM.16.MT88.4 R4, [R0+0x10000] ;  /* 0x010000000004783b */ /* 0x000f620000004200 */
[----:B------:R-:W1:Y:S01]  /*54f0*/  MUFU.EX2 R60, R60 ;  /* 0x0000003c003c7308 */ /* 0x000e620000000800 */
[-C--:B------:R-:W-:Y:S01]  /*5500*/  FFMA.FTZ R47, R20, R66.reuse, -R65 ;  /* 0x00000042142f7223 */ /* 0x080fe20000010841 */
[-C--:B------:R-:W-:Y:S01]  /*5510*/  FFMA.FTZ R49, R90, R66.reuse, -R139 ;  /* 0x000000425a317223 */ /* 0x080fe2000001088b */
[----:B------:R-:W5:Y:S01]  /*5520*/  LDSM.16.MT88.4 R16, [R67+0xc800] ;  /* 0x00c800004310783b */ /* 0x000f620000004200 */
[-CC-:B------:R-:W-:Y:S01]  /*5530*/  FFMA.FTZ R43, R32, R66.reuse, -R65.reuse ;  /* 0x00000042202b7223 */ /* 0x180fe20000010841 */
[-CC-:B------:R-:W-:Y:S01]  /*5540*/  FFMA.FTZ R44, R44, R66.reuse, -R65.reuse ;  /* 0x000000422c2c7223 */ /* 0x180fe20000010841 */
[-C--:B------:R-:W-:Y:S01]  /*5550*/  FFMA.FTZ R39, R30, R66.reuse, -R65 ;  /* 0x000000421e277223 */ /* 0x080fe20000010841 */
[----:B------:R-:W5:Y:S01]  /*5560*/  LDSM.16.MT88.4 R12, [R42+0xc800] ;  /* 0x00c800002a0c783b */ /* 0x000f620000004200 */
[----:B------:R-:W-:Y:S01]  /*5570*/  MUFU.EX2 R56, R56 ;  /* 0x0000003800387308 */ /* 0x000fe20000000800 */
[-CC-:B------:R-:W-:Y:S01]  /*5580*/  FFMA.FTZ R46, R46, R66.reuse, -R139.reuse ;  /* 0x000000422e2e7223 */ /* 0x180fe2000001088b */
[-CC-:B------:R-:W-:Y:S01]  /*5590*/  FFMA.FTZ R45, R230, R66.reuse, -R139.reuse ;  /* 0x00000042e62d7223 */ /* 0x180fe2000001088b */
[----:B------:R-:W5:Y:S01]  /*55a0*/  LDSM.16.MT88.4 R8, [R0+0xc800] ;  /* 0x00c800000008783b */ /* 0x000f620000004200 */
[-CC-:B------:R-:W-:Y:S01]  /*55b0*/  FFMA.FTZ R41, R28, R66.reuse, -R139.reuse ;  /* 0x000000421c297223 */ /* 0x180fe2000001088b */
[-C--:B------:R-:W-:Y:S01]  /*55c0*/  FFMA.FTZ R40, R40, R66.reuse, -R139 ;  /* 0x0000004228287223 */ /* 0x080fe2000001088b */
[-CC-:B------:R-:W-:Y:S01]  /*55d0*/  FFMA.FTZ R38, R38, R66.reuse, -R65.reuse ;  /* 0x0000004226267223 */ /* 0x180fe20000010841 */
[----:B------:R-:W5:Y:S01]  /*55e0*/  LDSM.16.MT88.4 R20, [R59+0xc800] ;  /* 0x00c800003b14783b */ /* 0x000f620000004200 */
[----:B------:R-:W2:Y:S01]  /*55f0*/  MUFU.EX2 R55, R55 ;  /* 0x0000003700377308 */ /* 0x000ea20000000800 */
[----:B-1----:R-:W-:Y:S01]  /*5600*/  F2FP.BF16.F32.PACK_AB R69, R60, R61 ;  /* 0x0000003d3c45723e */ /* 0x002fe200000010ff */
[-CC-:B------:R-:W-:Y:S01]  /*5610*/  FFMA.FTZ R37, R220, R66.reuse, -R65.reuse ;  /* 0x00000042dc257223 */ /* 0x180fe20000010841 */
[----:B------:R-:W-:Y:S01]  /*5620*/  LDSM.16.MT88.4 R144, [R59+0x10800] ;  /* 0x010800003b90783b */ /* 0x000fe20000004200 */
[-CC-:B------:R-:W-:Y:S01]  /*5630*/  FFMA.FTZ R36, R36, R66.reuse, -R65.reuse ;  /* 0x0000004224247223 */ /* 0x180fe20000010841 */
[-C--:B------:R-:W-:Y:S01]  /*5640*/  FFMA.FTZ R27, R216, R66.reuse, -R65 ;  /* 0x00000042d81b7223 */ /* 0x080fe20000010841 */
[-C--:B------:R-:W-:Y:S01]  /*5650*/  FFMA.FTZ R141, R214, R66.reuse, -R139 ;  /* 0x00000042d68d7223 */ /* 0x080fe2000001088b */
[----:B------:R-:W-:Y:S01]  /*5660*/  LDSM.16.MT88.4 R32, [R42+0x10800] ;  /* 0x010800002a20783b */ /* 0x000fe20000004200 */
[----:B------:R-:W-:Y:S01]  /*5670*/  MUFU.EX2 R63, R63 ;  /* 0x0000003f003f7308 */ /* 0x000fe20000000800 */
[-CC-:B------:R-:W-:Y:S01]  /*5680*/  FFMA.FTZ R152, R202, R66.reuse, -R65.reuse ;  /* 0x00000042ca987223 */ /* 0x180fe20000010841 */
[-CC-:B------:R-:W-:Y:S01]  /*5690*/  FFMA.FTZ R170, R170, R66.reuse, -R65.reuse ;  /* 0x00000042aaaa7223 */ /* 0x180fe20000010841 */
[----:B------:R-:W-:Y:S01]  /*56a0*/  LDSM.16.MT88.4 R28, [R67+0xd000] ;  /* 0x00d00000431c783b */ /* 0x000fe20000004200 */
[-C--:B------:R-:W-:Y:S01]  /*56b0*/  FFMA.FTZ R149, R198, R66.reuse, -R65 ;  /* 0x00000042c6957223 */ /* 0x080fe20000010841 */
[-CC-:B------:R-:W-:Y:S01]  /*56c0*/  FFMA.FTZ R151, R196, R66.reuse, -R139.reuse ;  /* 0x00000042c4977223 */ /* 0x180fe2000001088b */
[-CC-:B------:R-:W-:Y:S01]  /*56d0*/  FFMA.FTZ R174, R174, R66.reuse, -R139.reuse ;  /* 0x00000042aeae7223 */ /* 0x180fe2000001088b */
[--C-:B------:R-:W-:Y:S01]  /*56e0*/  FFMA.FTZ R153, R194, R66, -R139.reuse ;  /* 0x00000042c2997223 */ /* 0x100fe2000001088b */
[----:B------:R-:W1:Y:S01]  /*56f0*/  MUFU.EX2 R62, R62 ;  /* 0x0000003e003e7308 */ /* 0x000e620000000800 */
[----:B--2---:R-:W-:Y:S01]  /*5700*/  F2FP.BF16.F32.PACK_AB R71, R55, R56 ;  /* 0x000000383747723e */ /* 0x004fe200000010ff */
[-C--:B------:R-:W-:Y:S01]  /*5710*/  FFMA.FTZ R180, R180, R66.reuse, -R139 ;  /* 0x00000042b4b47223 */ /* 0x080fe2000001088b */
[-C--:B------:R-:W-:Y:S01]  /*5720*/  FFMA.FTZ R186, R186, R66.reuse, -R65 ;  /* 0x00000042baba7223 */ /* 0x080fe20000010841 */
[-CC-:B------:R-:W-:Y:S01]  /*5730*/  FFMA.FTZ R182, R182, R66.reuse, -R139.reuse ;  /* 0x00000042b6b67223 */ /* 0x180fe2000001088b */
[-CC-:B------:R-:W-:Y:S01]  /*5740*/  FFMA.FTZ R155, R178, R66.reuse, -R139.reuse ;  /* 0x00000042b29b7223 */ /* 0x180fe2000001088b */
[-C--:B------:R-:W-:Y:S01]  /*5750*/  FFMA.FTZ R176, R176, R66.reuse, -R139 ;  /* 0x00000042b0b07223 */ /* 0x080fe2000001088b */
[-CC-:B------:R-:W-:Y:S01]  /*5760*/  FFMA.FTZ R157, R172, R66.reuse, -R65.reuse ;  /* 0x00000042ac9d7223 */ /* 0x180fe20000010841 */
[----:B------:R-:W-:Y:S01]  /*5770*/  MUFU.EX2 R58, R58 ;  /* 0x0000003a003a7308 */ /* 0x000fe20000000800 */
[-CC-:B------:R-:W-:Y:S01]  /*5780*/  FFMA.FTZ R159, R168, R66.reuse, -R65.reuse ;  /* 0x00000042a89f7223 */ /* 0x180fe20000010841 */
[-CC-:B------:R-:W-:Y:S01]  /*5790*/  FFMA.FTZ R166, R166, R66.reuse, -R65.reuse ;  /* 0x00000042a6a67223 */ /* 0x180fe20000010841 */
[-C--:B------:R-:W-:Y:S01]  /*57a0*/  FFMA.FTZ R161, R164, R66.reuse, -R65 ;  /* 0x00000042a4a17223 */ /* 0x080fe20000010841 */
[-CC-:B------:R-:W-:Y:S01]  /*57b0*/  FFMA.FTZ R162, R162, R66.reuse, -R139.reuse ;  /* 0x00000042a2a27223 */ /* 0x180fe2000001088b */
[-CC-:B------:R-:W-:Y:S01]  /*57c0*/  FFMA.FTZ R163, R160, R66.reuse, -R139.reuse ;  /* 0x00000042a0a37223 */ /* 0x180fe2000001088b */
[-CC-:B------:R-:W-:Y:S01]  /*57d0*/  FFMA.FTZ R158, R158, R66.reuse, -R139.reuse ;  /* 0x000000429e9e7223 */ /* 0x180fe2000001088b */
[-C--:B------:R-:W-:Y:S01]  /*57e0*/  FFMA.FTZ R165, R156, R66.reuse, -R139 ;  /* 0x000000429ca57223 */ /* 0x080fe2000001088b */
[----:B------:R-:W2:Y:S01]  /*57f0*/  MUFU.EX2 R57, R57 ;  /* 0x0000003900397308 */ /* 0x000ea20000000800 */
[----:B-1----:R-:W-:Y:S01]  /*5800*/  F2FP.BF16.F32.PACK_AB R68, R62, R63 ;  /* 0x0000003f3e44723e */ /* 0x002fe200000010ff */
[-C--:B------:R-:W-:Y:S01]  /*5810*/  FFMA.FTZ R154, R154, R66.reuse, -R65 ;  /* 0x000000429a9a7223 */ /* 0x080fe20000010841 */
[-CC-:B------:R-:W-:Y:S01]  /*5820*/  FFMA.FTZ R132, R132, R66.reuse, -R139.reuse ;  /* 0x0000004284847223 */ /* 0x180fe2000001088b */
[-C--:B------:R-:W-:Y:S01]  /*5830*/  FFMA.FTZ R243, R135, R66.reuse, -R139 ;  /* 0x0000004287f37223 */ /* 0x080fe2000001088b */
[----:B------:R-:W-:Y:S01]  /*5840*/  FFMA.FTZ R241, R64, R66, -R65 ;  /* 0x0000004240f17223 */ /* 0x000fe20000010841 */
[----:B------:R-:W-:Y:S01]  /*5850*/  FADD.FTZ R61, R61, R60 ;  /* 0x0000003c3d3d7221 */ /* 0x000fe20000010000 */
[----:B------:R-:W-:Y:S01]  /*5860*/  FADD.FTZ R63, R63, R62 ;  /* 0x0000003e3f3f7221 */ /* 0x000fe20000010000 */
[----:B------:R-:W-:Y:S02]  /*5870*/  MUFU.EX2 R52, R52 ;  /* 0x0000003400347308 */ /* 0x000fe40000000800 */
[----:B------:R-:W-:-:S04]  /*5880*/  FADD.FTZ R56, R56, R61 ;  /* 0x0000003d38387221 */ /* 0x000fc80000010000 */
[----:B------:R-:W-:Y:S02]  /*5890*/  FADD.FTZ R55, R55, R56 ;  /* 0x0000003837377221 */ /* 0x000fe40000010000 */
[----:B------:R-:W-:Y:S01]  /*58a0*/  MUFU.EX2 R51, R51 ;  /* 0x0000003300337308 */ /* 0x000fe20000000800 */
[----:B--2---:R-:W-:Y:S01]  /*58b0*/  F2FP.BF16.F32.PACK_AB R70, R57, R58 ;  /* 0x0000003a3946723e */ /* 0x004fe200000010ff */
[----:B------:R-:W-:-:S04]  /*58c0*/  FADD.FTZ R58, R58, R63 ;  /* 0x0000003f3a3a7221 */ /* 0x000fc80000010000 */
[----:B------:R-:W-:Y:S02]  /*58d0*/  FADD.FTZ R57, R57, R58 ;  /* 0x0000003a39397221 */ /* 0x000fe40000010000 */
[----:B------:R-:W-:Y:S01]  /*58e0*/  MUFU.EX2 R48, R48 ;  /* 0x0000003000307308 */ /* 0x000fe20000000800 */
[C---:B------:R-:W-:Y:S07]  /*58f0*/  HMMA.16816.F32.BF16 R128, R68.reuse, R124, RZ ;  /* 0x0000007c4480723c */ /* 0x040fee00000418ff */
[----:B------:R-:W-:Y:S01]  /*5900*/  MUFU.EX2 R47, R47 ;  /* 0x0000002f002f7308 */ /* 0x000fe20000000800 */
[C---:B------:R-:W-:Y:S07]  /*5910*/  HMMA.16816.F32.BF16 R112, R68.reuse, R108, RZ ;  /* 0x0000006c4470723c */ /* 0x040fee00000418ff */
[----:B------:R-:W-:Y:S01]  /*5920*/  MUFU.EX2 R54, R54 ;  /* 0x0000003600367308 */ /* 0x000fe20000000800 */
[C---:B------:R-:W-:Y:S07]  /*5930*/  HMMA.16816.F32.BF16 R124, R68.reuse, R126, RZ ;  /* 0x0000007e447c723c */ /* 0x040fee00000418ff */
[----:B------:R-:W1:Y:S01]  /*5940*/  MUFU.EX2 R53, R53 ;  /* 0x0000003500357308 */ /* 0x000e620000000800 */
[C---:B------:R-:W-:Y:S07]  /*5950*/  HMMA.16816.F32.BF16 R108, R68.reuse, R110, RZ ;  /* 0x0000006e446c723c */ /* 0x040fee00000418ff */
[----:B------:R-:W-:Y:S01]  /*5960*/  MUFU.EX2 R50, R50 ;  /* 0x0000003200327308 */ /* 0x000fe20000000800 */
[C---:B---3--:R-:W-:Y:S07]  /*5970*/  HMMA.16816.F32.BF16 R104, R68.reuse, R100, RZ ;  /* 0x000000644468723c */ /* 0x048fee00000418ff */
[----:B------:R-:W2:Y:S01]  /*5980*/  MUFU.EX2 R49, R49 ;  /* 0x0000003100317308 */ /* 0x000ea20000000800 */
[C---:B------:R-:W-:Y:S07]  /*5990*/  HMMA.16816.F32.BF16 R100, R68.reuse, R102, RZ ;  /* 0x000000664464723c */ /* 0x040fee00000418ff */
[----:B------:R-:W-:Y:S01]  /*59a0*/  MUFU.EX2 R44, R44 ;  /* 0x0000002c002c7308 */ /* 0x000fe20000000800 */
[C---:B------:R-:W-:Y:S07]  /*59b0*/  HMMA.16816.F32.BF16 R120, R68.reuse, R116, RZ ;  /* 0x000000744478723c */ /* 0x040fee00000418ff */
[----:B------:R-:W-:Y:S01]  /*59c0*/  MUFU.EX2 R43, R43 ;  /* 0x0000002b002b7308 */ /* 0x000fe20000000800 */
[C---:B------:R-:W-:Y:S07]  /*59d0*/  HMMA.16816.F32.BF16 R96, R68.reuse, R92, RZ ;  /* 0x0000005c4460723c */ /* 0x040fee00000418ff */
[----:B------:R-:W-:Y:S01]  /*59e0*/  MUFU.EX2 R39, R39 ;  /* 0x0000002700277308 */ /* 0x000fe20000000800 */
[C---:B----4-:R-:W-:Y:S07]  /*59f0*/  HMMA.16816.F32.BF16 R88, R68.reuse, R84, RZ ;  /* 0x000000544458723c */ /* 0x050fee00000418ff */
[----:B------:R-:W-:Y:S01]  /*5a00*/  MUFU.EX2 R46, R46 ;  /* 0x0000002e002e7308 */ /* 0x000fe20000000800 */
[C---:B-----5:R-:W-:Y:S07]  /*5a10*/  HMMA.16816.F32.BF16 R80, R68.reuse, R76, RZ ;  /* 0x0000004c4450723c */ /* 0x060fee00000418ff */
        /* <DEDUP_REMOVED lines=55> */
[-C--:B------:R-:W-:Y:S01]  /*5d90*/  FFMA.FTZ R146, R204, R66.reuse, -R139 ;  /* 0x00000042cc927223 */ /* 0x080fe2000001088b */
[----:B------:R-:W-:-:S03]  /*5da0*/  FFMA.FTZ R147, R200, R66, -R65 ;  /* 0x00000042c8937223 */ /* 0x000fc60000010841 */
[----:B------:R-:W1:Y:S03]  /*5db0*/  MUFU.EX2 R144, R144 ;  /* 0x0000009000907308 */ /* 0x000e660000000800 */
[C---:B------:R-:W-:Y:S05]  /*5dc0*/  HMMA.16816.F32.BF16 R80, R4.reuse, R32, R80 ;  /* 0x000000200450723c */ /* 0x040fea0000041850 */
[----:B------:R-:W-:Y:S03]  /*5dd0*/  MUFU.EX2 R145, R145 ;  /* 0x0000009100917308 */ /* 0x000fe60000000800 */
[C---:B------:R-:W-:Y:S01]  /*5de0*/  HMMA.16816.F32.BF16 R76, R4.reuse, R34, R76 ;  /* 0x00000022044c723c */ /* 0x040fe2000004184c */
[----:B------:R-:W-:Y:S04]  /*5df0*/  LDSM.16.MT88.4 R32, [R42+0x11000] ;  /* 0x011000002a20783b */ /* 0x000fe80000004200 */
[----:B------:R-:W1:Y:S03]  /*5e00*/  MUFU.EX2 R146, R146 ;  /* 0x0000009200927308 */ /* 0x000e660000000800 */
        /* <DEDUP_REMOVED lines=254> */
.L_x_601:
        /* <DEDUP_REMOVED lines=78> */
.L_x_596:
[----:B------:R-:W-:Y:S05]  /*72d0*/  BSYNC.RECONVERGENT B0 ;  /* 0x0000000000007941 */ /* 0x000fea0003800200 */
.L_x_595:
[----:B------:R-:W1:Y:S01]  /*72e0*/  S2UR UR6, SR_CgaCtaId ;  /* 0x00000000000679c3 */ /* 0x000e620000008800 */
[C---:B------:R-:W-:Y:S01]  /*72f0*/  SHF.L.U32 R12, R208.reuse, 0x3, RZ ;  /* 0x00000003d00c7819 */ /* 0x040fe200000006ff */
[----:B------:R-:W-:Y:S01]  /*7300*/  UMOV UR7, 0x400 ;  /* 0x0000040000077882 */ /* 0x000fe20000000000 */
[----:B------:R-:W-:Y:S01]  /*7310*/  LOP3.LUT R13, R208, 0x38, RZ, 0xc0, !PT ;  /* 0x00000038d00d7812 */ /* 0x000fe200078ec0ff */
[----:B------:R-:W-:Y:S01]  /*7320*/  BSSY.RECONVERGENT B1, `(.L_x_597) ;  /* 0x0000205000017945 */ /* 0x000fe20003800200 */
[----:B------:R-:W-:Y:S02]  /*7330*/  LOP3.LUT R140, R12, 0x38, RZ, 0xc0, !PT ;  /* 0x000000380c8c7812 */ /* 0x000fe400078ec0ff */
[--C-:B------:R-:W-:Y:S02]  /*7340*/  LOP3.LUT R13, R13, 0x1c0, R12.reuse, 0xf8, !PT ;  /* 0x000001c00d0d7812 */ /* 0x100fe400078ef80c */
[----:B------:R-:W-:Y:S02]  /*7350*/  IADD3 R14, P0, PT, R217, R224, RZ ;  /* 0x000000e0d90e7210 */ /* 0x000fe40007f1e0ff */
[----:B------:R-:W-:Y:S02]  /*7360*/  LOP3.LUT R13, R13, R140, RZ, 0x3c, !PT ;  /* 0x0000008c0d0d7212 */ /* 0x000fe400078e3cff */
[----:B------:R-:W-:Y:S02]  /*7370*/  IADD3.X R15, PT, PT, R220, R225, RZ, P0, !PT ;  /* 0x000000e1dc0f7210 */ /* 0x000fe400007fe4ff */
[----:B------:R-:W-:Y:S02]  /*7380*/  LOP3.LUT R13, R13, 0x1e00, R12, 0xf8, !PT ;  /* 0x00001e000d0d7812 */ /* 0x000fe400078ef80c */
[-C--:B------:R-:W-:Y:S02]  /*7390*/  IADD3 R22, P0, PT, R14, R217.reuse, RZ ;  /* 0x000000d90e167210 */ /* 0x080fe40007f1e0ff */
[----:B------:R-:W-:Y:S02]  /*73a0*/  SHF.L.U32 R213, R208, 0x6, RZ ;  /* 0x00000006d0d57819 */ /* 0x000fe400000006ff */
[-C--:B------:R-:W-:Y:S02]  /*73b0*/  IADD3.X R23, PT, PT, R15, R220.reuse, RZ, P0, !PT ;  /* 0x000000dc0f177210 */ /* 0x080fe400007fe4ff */
[-C--:B------:R-:W-:Y:S01]  /*73c0*/  IADD3 R20, P0, PT, R22, R217.reuse, RZ ;  /* 0x000000d916147210 */ /* 0x080fe20007f1e0ff */
[----:B-1----:R-:W-:Y:S01]  /*73d0*/  ULEA UR6, UR6, UR7, 0x18 ;  /* 0x0000000706067291 */ /* 0x002fe2000f8ec0ff */
[----:B------:R-:W-:Y:S02]  /*73e0*/  LOP3.LUT R132, R208, 0x8, RZ, 0xc0, !PT ;  /* 0x00000008d0847812 */ /* 0x000fe400078ec0ff */
[-C--:B------:R-:W-:Y:S02]  /*73f0*/  IADD3.X R21, PT, PT, R23, R220.reuse, RZ, P0, !PT ;  /* 0x000000dc17157210 */ /* 0x080fe400007fe4ff */
[-C--:B------:R-:W-:Y:S02]  /*7400*/  IADD3 R18, P0, PT, R20, R217.reuse, RZ ;  /* 0x000000d914127210 */ /* 0x080fe40007f1e0ff */
[----:B------:R-:W-:Y:S02]  /*7410*/  MOV R210, UR6 ;  /* 0x0000000600d27c02 */ /* 0x000fe40008000f00 */
[----:B------:R-:W-:Y:S02]  /*7420*/  IADD3.X R19, PT, PT, R21, R220, RZ, P0, !PT ;  /* 0x000000dc15137210 */ /* 0x000fe400007fe4ff */
[----:B------:R-:W-:Y:S02]  /*7430*/  LEA R237, R13, R210, 0x1 ;  /* 0x000000d20ded7211 */ /* 0x000fe400078e08ff */
[----:B------:R-:W-:Y:S02]  /*7440*/  IADD3 R16, P0, PT, R18, R217, RZ ;  /* 0x000000d912107210 */ /* 0x000fe40007f1e0ff */
[----:B------:R-:W-:Y:S01]  /*7450*/  SHF.L.U32 R12, R208, 0x5, RZ ;  /* 0x00000005d00c7819 */ /* 0x000fe200000006ff */
[----:B------:R-:W-:Y:S01]  /*7460*/  @!PT LDS RZ, [RZ] ;  /* 0x00000000fffff984 */ /* 0x000fe20000000800 */
[----:B------:R-:W-:Y:S01]  /*7470*/  @!PT LDS RZ, [RZ] ;  /* 0x00000000fffff984 */ /* 0x000fe20000000800 */
[----:B------:R-:W-:Y:S01]  /*7480*/  @!PT LDS RZ, [RZ] ;  /* 0x00000000fffff984 */ /* 0x000fe20000000800 */
[----:B------:R-:W-:Y:S01]  /*7490*/  LDGSTS.E.BYPASS.LTC128B.128 [R237+0xc000], desc[UR4][R224.64] ;  /* 0x0c000000e0ed7fae */ /* 0x000fe2000b981a04 */
[----:B------:R-:W-:Y:S02]  /*74a0*/  IADD3.X R17, PT, PT, R19, R220, RZ, P0, !PT ;  /* 0x000000dc13117210 */ /* 0x000fe400007fe4ff */
[--C-:B------:R-:W-:Y:S02]  /*74b0*/  LOP3.LUT R135, R132, 0x1c0, R213.reuse, 0xf8, !PT ;  /* 0x000001c084877812 */ /* 0x100fe400078ef8d5 */
[----:B------:R-:W-:Y:S02]  /*74c0*/  LOP3.LUT R143, R12, 0x7c00, RZ, 0xc0, !PT ;  /* 0x00007c000c8f7812 */ /* 0x000fe400078ec0ff */
[----:B------:R-:W-:Y:S01]  /*74d0*/  LOP3.LUT R133, R213, 0x400, RZ, 0xc0, !PT ;  /* 0x00000400d5857812 */ /* 0x000fe200078ec0ff */
[----:B------:R-:W-:Y:S01]  /*74e0*/  LDGSTS.E.BYPASS.LTC128B.128 [R237+0x10000], desc[UR4][R224.64+0x80] ;  /* 0x10000080e0ed7fae */ /* 0x000fe2000b981a04 */
[-C--:B------:R-:W-:Y:S02]  /*74f0*/  LOP3.LUT R132, R135, R140.reuse, RZ, 0x3c, !PT ;  /* 0x0000008c87847212 */ /* 0x080fe400078e3cff */
[----:B------:R-:W-:Y:S02]  /*7500*/  SHF.R.U32.HI R209, RZ, 0x1, R208 ;  /* 0x00000001ffd17819 */ /* 0x000fe400000116d0 */
[----:B------:R-:W-:Y:S02]  /*7510*/  LEA R133, R132, R133, 0x1 ;  /* 0x0000008584857211 */ /* 0x000fe400078e08ff */
[----:B------:R-:W-:Y:S01]  /*7520*/  LOP3.LUT R132, R209, 0x8, RZ, 0xc0, !PT ;  /* 0x00000008d1847812 */ /* 0x000fe200078ec0ff */
[----:B------:R-:W-:Y:S01]  /*7530*/  LDGSTS.E.BYPASS.LTC128B.128 [R237+0xc800], desc[UR4][R14.64] ;  /* 0x0c8000000eed7fae */ /* 0x000fe2000b981a04 */
[--C-:B------:R-:W-:Y:S02]  /*7540*/  LOP3.LUT R135, R143, 0x200, R213.reuse, 0xf8, !PT ;  /* 0x000002008f877812 */ /* 0x100fe400078ef8d5 */
[----:B------:R-:W-:Y:S02]  /*7550*/  LOP3.LUT R145, R132, 0x1c0, R213, 0xf8, !PT ;  /* 0x000001c084917812 */ /* 0x000fe400078ef8d5 */
[----:B------:R-:W-:Y:S02]  /*7560*/  IADD3 R190, PT, PT, R210, R133, RZ ;  /* 0x00000085d2be7210 */ /* 0x000fe40007ffe0ff */
[----:B------:R-:W-:Y:S01]  /*7570*/  LOP3.LUT R212, R145, R140, RZ, 0x3c, !PT ;  /* 0x0000008c91d47212 */ /* 0x000fe200078e3cff */
[----:B------:R1:W-:Y:S01]  /*7580*/  LDGSTS.E.BYPASS.LTC128B.128 [R237+0x10800], desc[UR4][R14.64+0x80] ;  /* 0x108000800eed7fae */ /* 0x0003e2000b981a04 */
[----:B------:R-:W-:Y:S02]  /*7590*/  LOP3.LUT P2, RZ, R208, 0x4, RZ, 0xc0, !PT ;  /* 0x00000004d0ff7812 */ /* 0x000fe4000784c0ff */
[----:B------:R-:W-:Y:S02]  /*75a0*/  LOP3.LUT R135, R135, R212, RZ, 0xfc, !PT ;  /* 0x000000d487877212 */ /* 0x000fe400078efcff */
[----:B------:R-:W-:Y:S02]  /*75b0*/  IADD3 R230, PT, PT, R230, 0x1, RZ ;  /* 0x00000001e6e67810 */ /* 0x000fe40007ffe0ff */
[----:B------:R-:W-:Y:S01]  /*75c0*/  LEA R192, R135, R210, 0x1 ;  /* 0x000000d287c07211 */ /* 0x000fe200078e08ff */
[----:B------:R-:W-:Y:S08]  /*75d0*/  LDGSTS.E.BYPASS.LTC128B.128 [R237+0xd000], desc[UR4][R22.64] ;  /* 0x0d00000016ed7fae */ /* 0x000ff0000b981a04 */
[----:B------:R-:W-:Y:S08]  /*75e0*/  LDGSTS.E.BYPASS.LTC128B.128 [R237+0x11000], desc[UR4][R22.64+0x80] ;  /* 0x1100008016ed7fae */ /* 0x000ff0000b981a04 */
[----:B------:R-:W-:Y:S01]  /*75f0*/  LDGSTS.E.BYPASS.LTC128B.128 [R237+0xd800], desc[UR4][R20.64] ;  /* 0x0d80000014ed7fae */ /* 0x000fe2000b981a04 */
[-C--:B-1----:R-:W-:Y:S04]  /*7600*/  IADD3 R14, P0, PT, R16, R217.reuse, RZ ;  /* 0x000000d9100e7210 */ /* 0x082fe80007f1e0ff */
[-C--:B------:R-:W-:Y:S03]  /*7610*/  IADD3.X R15, PT, PT, R17, R220.reuse, RZ, P0, !PT ;  /* 0x000000dc110f7210 */ /* 0x080fe600007fe4ff */
[----:B------:R-:W-:Y:S01]  /*7620*/  LDGSTS.E.BYPASS.LTC128B.128 [R237+0x11800], desc[UR4][R20.64+0x80] ;  /* 0x1180008014ed7fae */ /* 0x000fe2000b981a04 */
[----:B------:R-:W-:Y:S04]  /*7630*/  IADD3 R12, P0, PT, R14, R217, RZ ;  /* 0x000000d90e0c7210 */ /* 0x000fe80007f1e0ff */
[----:B------:R-:W-:Y:S02]  /*7640*/  IADD3.X R13, PT, PT, R15, R220, RZ, P0, !PT ;  /* 0x000000dc0f0d7210 */ /* 0x000fe400007fe4ff */
[----:B------:R-:W-:Y:S01]  /*7650*/  LOP3.LUT P0, RZ, R208, 0x2, RZ, 0xc0, !PT ;  /* 0x00000002d0ff7812 */ /* 0x000fe2000780c0ff */
[----:B------:R-:W-:Y:S03]  /*7660*/  LDGSTS.E.BYPASS.LTC128B.128 [R237+0xe000], desc[UR4][R18.64] ;  /* 0x0e00000012ed7fae */ /* 0x000fe6000b981a04 */
[----:B------:R-:W-:Y:S02]  /*7670*/  SEL R211, R142, 0xffffffe0, !P0 ;  /* 0xffffffe08ed37807 */ /* 0x000fe40004000000 */
[----:B------:R-:W-:Y:S02]  /*7680*/  ISETP.NE.AND P0, PT, R230, RZ, PT ;  /* 0x000000ffe600720c */ /* 0x000fe40003f05270 */
[C---:B------:R-:W-:Y:S01]  /*7690*/  IADD3 R188, PT, PT, R211.reuse, R192, RZ ;  /* 0x000000c0d3bc7210 */ /* 0x040fe20007ffe0ff */
[----:B------:R-:W-:Y:S01]  /*76a0*/  LDGSTS.E.BYPASS.LTC128B.128 [R237+0x12000], desc[UR4][R18.64+0x80] ;  /* 0x1200008012ed7fae */ /* 0x000fe2000b981a04 */
[----:B------:R-:W-:Y:S07]  /*76b0*/  IADD3 R200, PT, PT, R211, R190, RZ ;  /* 0x000000bed3c87210 */ /* 0x000fee0007ffe0ff */
[----:B------:R-:W-:Y:S08]  /*76c0*/  LDGSTS.E.BYPASS.LTC128B.128 [R237+0xe800], desc[UR4][R16.64] ;  /* 0x0e80000010ed7fae */ /* 0x000ff0000b981a04 */
[----:B------:R-:W-:Y:S08]  /*76d0*/  LDGSTS.E.BYPASS.LTC128B.128 [R237+0x12800], desc[UR4][R16.64+0x80] ;  /* 0x1280008010ed7fae */ /* 0x000ff0000b981a04 */
[----:B------:R-:W-:Y:S08]  /*76e0*/  LDGSTS.E.BYPASS.LTC128B.128 [R237+0xf000], desc[UR4][R14.64] ;  /* 0x0f0000000eed7fae */ /* 0x000ff0000b981a04 */
[----:B------:R-:W-:Y:S08]  /*76f0*/  LDGSTS.E.BYPASS.LTC128B.128 [R237+0x13000], desc[UR4][R14.64+0x80] ;  /* 0x130000800eed7fae */ /* 0x000ff0000b981a04 */
[----:B------:R-:W-:Y:S08]  /*7700*/  LDGSTS.E.BYPASS.LTC128B.128 [R237+0xf800], desc[UR4][R12.64] ;  /* 0x0f8000000ced7fae */ /* 0x000ff0000b981a04 */
[----:B------:R1:W-:Y:S08]  /*7710*/  LDGSTS.E.BYPASS.LTC128B.128 [R237+0x13800], desc[UR4][R12.64+0x80] ;  /* 0x138000800ced7fae */ /* 0x0003f0000b981a04 */
[----:B------:R-:W-:Y:S08]  /*7720*/  LDSM.16.M88.4 R132, [R192] ;  /* 0x00000000c084783b */ /* 0x000ff00000000200 */
[----:B------:R-:W2:Y:S08]  /*7730*/  LDSM.16.M88.4 R144, [R190+0x4000] ;  /* 0x00400000be90783b */ /* 0x000eb00000000200 */
[----:B------:R-:W1:Y:S08]  /*7740*/  LDSM.16.M88.4 R148, [R190+0x4800] ;  /* 0x00480000be94783b */ /* 0x000e700000000200 */
[----:B------:R-:W3:Y:S08]  /*7750*/  LDSM.16.M88.4 R152, [R190+0x5000] ;  /* 0x00500000be98783b */ /* 0x000ef00000000200 */
[----:B------:R-:W0:Y:S08]  /*7760*/  LDGDEPBAR ;  /* 0x00000000000079af */ /* 0x000e300000000000 */
[----:B------:R-:W4:Y:S08]  /*7770*/  LDSM.16.M88.4 R156, [R190+0x5800] ;  /* 0x00580000be9c783b */ /* 0x000f300000000200 */
[----:B------:R-:W5:Y:S01]  /*7780*/  LDSM.16.M88.4 R160, [R190+0x6000] ;  /* 0x00600000bea0783b */ /* 0x000f620000000200 */
[C---:B--2---:R-:W-:Y:S07]  /*7790*/  HMMA.16816.F32.BF16 R4, R132.reuse, R144, RZ ;  /* 0x000000908404723c */ /* 0x044fee00000418ff */
[----:B------:R-:W2:Y:S01]  /*77a0*/  LDSM.16.M88.4 R164, [R190+0x6800] ;  /* 0x00680000bea4783b */ /* 0x000ea20000000200 */
[C---:B------:R-:W-:Y:S07]  /*77b0*/  HMMA.16816.F32.BF16 R8, R132.reuse, R146, RZ ;  /* 0x000000928408723c */ /* 0x040fee00000418ff */
[----:B------:R-:W2:Y:S01]  /*77c0*/  LDSM.16.M88.4 R168, [R190+0x7000] ;  /* 0x00700000bea8783b */ /* 0x000ea20000000200 */
[C---:B-1----:R-:W-:Y:S07]  /*77d0*/  HMMA.16816.F32.BF16 R12, R132.reuse, R148, RZ ;  /* 0x00000094840c723c */ /* 0x042fee00000418ff */
[----:B------:R-:W1:Y:S01]  /*77e0*/  LDSM.16.M88.4 R172, [R190+0x7800] ;  /* 0x00780000beac783b */ /* 0x000e620000000200 */
[C---:B------:R-:W-:Y:S07]  /*77f0*/  HMMA.16816.F32.BF16 R16, R132.reuse, R150, RZ ;  /* 0x000000968410723c */ /* 0x040fee00000418ff */
[----:B------:R-:W-:Y:S01]  /*7800*/  LDSM.16.M88.4 R176, [R188] ;  /* 0x00000000bcb0783b */ /* 0x000fe20000000200 */
[C---:B---3--:R-:W-:Y:S07]  /*7810*/  HMMA.16816.F32.BF16 R20, R132.reuse, R152, RZ ;  /* 0x000000988414723c */ /* 0x048fee00000418ff */
[----:B------:R-:W3:Y:S01]  /*7820*/  LDSM.16.M88.4 R180, [R200+0x4000] ;  /* 0x00400000c8b4783b */ /* 0x000ee20000000200 */
[C---:B------:R-:W-:Y:S07]  /*7830*/  HMMA.16816.F32.BF16 R24, R132.reuse, R154, RZ ;  /* 0x0000009a8418723c */ /* 0x040fee00000418ff */
[----:B------:R-:W3:Y:S01]  /*7840*/  LDSM.16.M88.4 R184, [R200+0x4800] ;  /* 0x00480000c8b8783b */ /* 0x000ee20000000200 */
[C---:B----4-:R-:W-:Y:S01]  /*7850*/  HMMA.16816.F32.BF16 R28, R132.reuse, R156, RZ ;  /* 0x0000009c841c723c */ /* 0x050fe200000418ff */
[----:B------:R-:W-:Y:S06]  /*7860*/  MOV R156, 0x40 ;  /* 0x00000040009c7802 */ /* 0x000fec0000000f00 */
[----:B------:R-:W4:Y:S01]  /*7870*/  LDSM.16.M88.4 R136, [R200+0x5000] ;  /* 0x00500000c888783b */ /* 0x000f220000000200 */
[----:B------:R-:W-:Y:S01]  /*7880*/  SEL R157, R156, 0xffffffc0, !P2 ;  /* 0xffffffc09c9d7807 */ /* 0x000fe20005000000 */
[C---:B------:R-:W-:Y:S03]  /*7890*/  HMMA.16816.F32.BF16 R32, R132.reuse, R158, RZ ;  /* 0x0000009e8420723c */ /* 0x040fe600000418ff */
[C---:B------:R-:W-:Y:S02]  /*78a0*/  IADD3 R202, PT, PT, R157.reuse, R192, RZ ;  /* 0x000000c09dca7210 */ /* 0x040fe40007ffe0ff */
[----:B------:R-:W-:Y:S01]  /*78b0*/  IADD3 R216, PT, PT, R157, R190, RZ ;  /* 0x000000be9dd87210 */ /* 0x000fe20007ffe0ff */
[----:B------:R-:W-:Y:S01]  /*78c0*/  LDSM.16.M88.4 R144, [R200+0x6000] ;  /* 0x00600000c890783b */ /* 0x000fe20000000200 */
[C---:B------:R-:W-:Y:S02]  /*78d0*/  IADD3 R201, PT, PT, R211.reuse, R202, RZ ;  /* 0x000000cad3c97210 */ /* 0x040fe40007ffe0ff */
[----:B------:R-:W-:Y:S01]  /*78e0*/  IADD3 R214, PT, PT, R211, R216, RZ ;  /* 0x000000d8d3d67210 */ /* 0x000fe20007ffe0ff */
[C---:B-----5:R-:W-:Y:S04]  /*78f0*/  HMMA.16816.F32.BF16 R36, R132.reuse, R160, RZ ;  /* 0x000000a08424723c */ /* 0x060fe800000418ff */
[----:B------:R-:W-:Y:S04]  /*7900*/  LDSM.16.M88.4 R148, [R200+0x6800] ;  /* 0x00680000c894783b */ /* 0x000fe80000000200 */
[C---:B------:R-:W-:Y:S04]  /*7910*/  HMMA.16816.F32.BF16 R40, R132.reuse, R162, RZ ;  /* 0x000000a28428723c */ /* 0x040fe800000418ff */
[----:B------:R-:W-:Y:S04]  /*7920*/  LDSM.16.M88.4 R152, [R200+0x7000] ;  /* 0x00700000c898783b */ /* 0x000fe80000000200 */
[C---:B--2---:R-:W-:Y:S04]  /*7930*/  HMMA.16816.F32.BF16 R44, R132.reuse, R164, RZ ;  /* 0x000000a4842c723c */ /* 0x044fe800000418ff */
[----:B------:R-:W-:Y:S04]  /*7940*/  LDSM.16.M88.4 R156, [R200+0x7800] ;  /* 0x00780000c89c783b */ /* 0x000fe80000000200 */
[C---:B------:R-:W-:Y:S04]  /*7950*/  HMMA.16816.F32.BF16 R48, R132.reuse, R166, RZ ;  /* 0x000000a68430723c */ /* 0x040fe800000418ff */
[----:B------:R-:W-:Y:S04]  /*7960*/  LDSM.16.M88.4 R160, [R202] ;  /* 0x00000000caa0783b */ /* 0x000fe80000000200 */
[C---:B------:R-:W-:Y:S04]  /*7970*/  HMMA.16816.F32.BF16 R52, R132.reuse, R168, RZ ;  /* 0x000000a88434723c */ /* 0x040fe800000418ff */
[----:B------:R-:W-:Y:S04]  /*7980*/  LDSM.16.M88.4 R164, [R216+0x4000] ;  /* 0x00400000d8a4783b */ /* 0x000fe80000000200 */
[C---:B------:R-:W-:Y:S04]  /*7990*/  HMMA.16816.F32.BF16 R56, R132.reuse, R170, RZ ;  /* 0x000000aa8438723c */ /* 0x040fe800000418ff */
[----:B------:R-:W-:Y:S04]  /*79a0*/  LDSM.16.M88.4 R168, [R216+0x4800] ;  /* 0x00480000d8a8783b */ /* 0x000fe80000000200 */
[C---:B-1----:R-:W-:Y:S04]  /*79b0*/  HMMA.16816.F32.BF16 R60, R132.reuse, R172, RZ ;  /* 0x000000ac843c723c */ /* 0x042fe800000418ff */
[----:B------:R-:W2:Y:S04]  /*79c0*/  LD.E R223, desc[UR4][R2.64+0x18c] ;  /* 0x00018c0402df7980 */ /* 0x000ea8000c101900 */
[----:B------:R-:W-:Y:S01]  /*79d0*/  HMMA.16816.F32.BF16 R64, R132, R174, RZ ;  /* 0x000000ae8440723c */ /* 0x000fe200000418ff */
[----:B------:R-:W1:Y:S07]  /*79e0*/  LDSM.16.M88.4 R132, [R200+0x5800] ;  /* 0x00580000c884783b */ /* 0x000e6e0000000200 */
[C---:B---3--:R-:W-:Y:S01]  /*79f0*/  HMMA.16816.F32.BF16 R4, R176.reuse, R180, R4 ;  /* 0x000000b4b004723c */ /* 0x048fe20000041804 */
[----:B------:R-:W3:Y:S07]  /*7a00*/  LDSM.16.M88.4 R172, [R216+0x5000] ;  /* 0x00500000d8ac783b */ /* 0x000eee0000000200 */
[C---:B------:R-:W-:Y:S01]  /*7a10*/  HMMA.16816.F32.BF16 R8, R176.reuse, R182, R8 ;  /* 0x000000b6b008723c */ /* 0x040fe20000041808 */
[----:B------:R-:W-:Y:S07]  /*7a20*/  LDSM.16.M88.4 R180, [R216+0x9000] ;  /* 0x00900000d8b4783b */ /* 0x000fee0000000200 */
[C---:B------:R-:W-:Y:S01]  /*7a30*/  HMMA.16816.F32.BF16 R12, R176.reuse, R184, R12 ;  /* 0x000000b8b00c723c */ /* 0x040fe2000004180c */
[----:B------:R-:W-:Y:S07]  /*7a40*/  LDSM.16.M88.4 R196, [R216+0xb000] ;  /* 0x00b00000d8c4783b */ /* 0x000fee0000000200 */
[C---:B------:R-:W-:Y:S01]  /*7a50*/  HMMA.16816.F32.BF16 R16, R176.reuse, R186, R16 ;  /* 0x000000bab010723c */ /* 0x040fe20000041810 */
[----:B------:R-:W-:Y:S07]  /*7a60*/  LDSM.16.M88.4 R184, [R216+0x9800] ;  /* 0x00980000d8b8783b */ /* 0x000fee0000000200 */
[C---:B----4-:R-:W-:Y:S01]  /*7a70*/  HMMA.16816.F32.BF16 R20, R176.reuse, R136, R20 ;  /* 0x00000088b014723c */ /* 0x050fe20000041814 */
[----:B------:R-:W-:Y:S07]  /*7a80*/  LDSM.16.M88.4 R204, [R214+0x8000] ;  /* 0x00800000d6cc783b */ /* 0x000fee0000000200 */
[C---:B------:R-:W-:Y:S01]  /*7a90*/  HMMA.16816.F32.BF16 R24, R176.reuse, R138, R24 ;  /* 0x0000008ab018723c */ /* 0x040fe20000041818 */
[----:B------:R-:W4:Y:S07]  /*7aa0*/  LDSM.16.M88.4 R136, [R216+0x5800] ;  /* 0x00580000d888783b */ /* 0x000f2e0000000200 */
[C---:B-1----:R-:W-:Y:S08]  /*7ab0*/  HMMA.16816.F32.BF16 R28, R176.reuse, R132, R28 ;  /* 0x00000084b01c723c */ /* 0x042ff0000004181c */
[C---:B------:R-:W-:Y:S01]  /*7ac0*/  HMMA.16816.F32.BF16 R32, R176.reuse, R134, R32 ;  /* 0x00000086b020723c */ /* 0x040fe20000041820 */
[----:B------:R-:W1:Y:S07]  /*7ad0*/  LDSM.16.M88.4 R132, [R216+0x6000] ;  /* 0x00600000d884783b */ /* 0x000e6e0000000200 */
[C---:B------:R-:W-:Y:S08]  /*7ae0*/  HMMA.16816.F32.BF16 R36, R176.reuse, R144, R36 ;  /* 0x00000090b024723c */ /* 0x040ff00000041824 */
        /* <DEDUP_REMOVED lines=10> */
[----:B------:R-:W-:Y:S07]  /*7b90*/  LDSM.16.M88.4 R156, [R214+0x4800] ;  /* 0x00480000d69c783b */ /* 0x000fee0000000200 */
[C---:B------:R-:W-:Y:S01]  /*7ba0*/  HMMA.16816.F32.BF16 R4, R160.reuse, R164, R4 ;  /* 0x000000a4a004723c */ /* 0x040fe20000041804 */
[----:B------:R-:W-:Y:S07]  /*7bb0*/  LDSM.16.M88.4 R176, [R190+0xb800] ;  /* 0x00b80000beb0783b */ /* 0x000fee0000000200 */
[C---:B------:R-:W-:Y:S01]  /*7bc0*/  HMMA.16816.F32.BF16 R8, R160.reuse, R166, R8 ;  /* 0x000000a6a008723c */ /* 0x040fe20000041808 */
[----:B------:R-:W-:Y:S07]  /*7bd0*/  LDSM.16.M88.4 R164, [R214+0x5000] ;  /* 0x00500000d6a4783b */ /* 0x000fee0000000200 */
[C---:B------:R-:W-:Y:S08]  /*7be0*/  HMMA.16816.F32.BF16 R12, R160.reuse, R168, R12 ;  /* 0x000000a8a00c723c */ /* 0x040ff0000004180c */
[C---:B------:R-:W-:Y:S01]  /*7bf0*/  HMMA.16816.F32.BF16 R16, R160.reuse, R170, R16 ;  /* 0x000000aaa010723c */ /* 0x040fe20000041810 */
[----:B------:R-:W-:Y:S07]  /*7c00*/  LDSM.16.M88.4 R168, [R214+0x5800] ;  /* 0x00580000d6a8783b */ /* 0x000fee0000000200 */
[C---:B---3--:R-:W-:Y:S08]  /*7c10*/  HMMA.16816.F32.BF16 R20, R160.reuse, R172, R20 ;  /* 0x000000aca014723c */ /* 0x048ff00000041814 */
[C---:B------:R-:W-:Y:S01]  /*7c20*/  HMMA.16816.F32.BF16 R24, R160.reuse, R174, R24 ;  /* 0x000000aea018723c */ /* 0x040fe20000041818 */
[----:B------:R-:W-:Y:S07]  /*7c30*/  LDSM.16.M88.4 R172, [R214+0x6000] ;  /* 0x00600000d6ac783b */ /* 0x000fee0000000200 */
[C---:B----4-:R-:W-:Y:S08]  /*7c40*/  HMMA.16816.F32.BF16 R28, R160.reuse, R136, R28 ;  /* 0x00000088a01c723c */ /* 0x050ff0000004181c */
[C---:B------:R-:W-:Y:S01]  /*7c50*/  HMMA.16816.F32.BF16 R32, R160.reuse, R138, R32 ;  /* 0x0000008aa020723c */ /* 0x040fe20000041820 */
[----:B------:R-:W3:Y:S07]  /*7c60*/  LDSM.16.M88.4 R136, [R216+0x7800] ;  /* 0x00780000d888783b */ /* 0x000eee0000000200 */
[C---:B-1----:R-:W-:Y:S08]  /*7c70*/  HMMA.16816.F32.BF16 R36, R160.reuse, R132, R36 ;  /* 0x00000084a024723c */ /* 0x042ff00000041824 */
[C---:B------:R-:W-:Y:S01]  /*7c80*/  HMMA.16816.F32.BF16 R40, R160.reuse, R134, R40 ;  /* 0x00000086a028723c */ /* 0x040fe20000041828 */
[----:B------:R-:W1:Y:S07]  /*7c90*/  LDSM.16.M88.4 R132, [R201] ;  /* 0x00000000c984783b */ /* 0x000e6e0000000200 */
[C---:B-----5:R-:W-:Y:S08]  /*7ca0*/  HMMA.16816.F32.BF16 R44, R160.reuse, R144, R44 ;  /* 0x00000090a02c723c */ /* 0x060ff0000004182c */
[C---:B------:R-:W-:Y:S01]  /*7cb0*/  HMMA.16816.F32.BF16 R48, R160.reuse, R146, R48 ;  /* 0x00000092a030723c */ /* 0x040fe20000041830 */
[----:B------:R-:W4:Y:S07]  /*7cc0*/  LDSM.16.M88.4 R144, [R214+0x6800] ;  /* 0x00680000d690783b */ /* 0x000f2e0000000200 */
[C---:B------:R-:W-:Y:S08]  /*7cd0*/  HMMA.16816.F32.BF16 R52, R160.reuse, R148, R52 ;  /* 0x00000094a034723c */ /* 0x040ff00000041834 */
[C---:B------:R-:W-:Y:S01]  /*7ce0*/  HMMA.16816.F32.BF16 R56, R160.reuse, R150, R56 ;  /* 0x00000096a038723c */ /* 0x040fe20000041838 */
[----:B------:R-:W5:Y:S07]  /*7cf0*/  LDSM.16.M88.4 R148, [R214+0x7000] ;  /* 0x00700000d694783b */ /* 0x000f6e0000000200 */
[C---:B---3--:R-:W-:Y:S08]  /*7d00*/  HMMA.16816.F32.BF16 R60, R160.reuse, R136, R60 ;  /* 0x00000088a03c723c */ /* 0x048ff0000004183c */
[----:B------:R-:W-:Y:S01]  /*7d10*/  HMMA.16816.F32.BF16 R64, R160, R138, R64 ;  /* 0x0000008aa040723c */ /* 0x000fe20000041840 */
[----:B------:R-:W3:Y:S07]  /*7d20*/  LDSM.16.M88.4 R136, [R214+0x7800] ;  /* 0x00780000d688783b */ /* 0x000eee0000000200 */
[C---:B-1----:R-:W-:Y:S01]  /*7d30*/  HMMA.16816.F32.BF16 R4, R132.reuse, R152, R4 ;  /* 0x000000988404723c */ /* 0x042fe20000041804 */
[----:B------:R-:W-:Y:S07]  /*7d40*/  LDSM.16.M88.4 R160, [R190+0x8800] ;  /* 0x00880000bea0783b */ /* 0x000fee0000000200 */
[C---:B------:R-:W-:Y:S01]  /*7d50*/  HMMA.16816.F32.BF16 R8, R132.reuse, R154, R8 ;  /* 0x0000009a8408723c */ /* 0x040fe20000041808 */
[----:B------:R-:W-:Y:S07]  /*7d60*/  LDSM.16.M88.4 R152, [R192+0x2000] ;  /* 0x00200000c098783b */ /* 0x000fee0000000200 */
[C---:B------:R-:W-:Y:S01]  /*7d70*/  HMMA.16816.F32.BF16 R12, R132.reuse, R156, R12 ;  /* 0x0000009c840c723c */ /* 0x040fe2000004180c */
[----:B------:R-:W-:Y:S07]  /*7d80*/  LDSM.16.M88.4 R192, [R216+0xa800] ;  /* 0x00a80000d8c0783b */ /* 0x000fee0000000200 */
[C---:B------:R-:W-:Y:S01]  /*7d90*/  HMMA.16816.F32.BF16 R16, R132.reuse, R158, R16 ;  /* 0x0000009e8410723c */ /* 0x040fe20000041810 */
[----:B------:R-:W1:Y:S07]  /*7da0*/  LDSM.16.M88.4 R156, [R190+0x8000] ;  /* 0x00800000be9c783b */ /* 0x000e6e0000000200 */
        /* <DEDUP_REMOVED lines=9> */
[C---:B----4-:R-:W-:Y:S08]  /*7e40*/  HMMA.16816.F32.BF16 R44, R132.reuse, R144, R44 ;  /* 0x00000090842c723c */ /* 0x050ff0000004182c */
[C---:B------:R-:W-:Y:S01]  /*7e50*/  HMMA.16816.F32.BF16 R48, R132.reuse, R146, R48 ;  /* 0x000000928430723c */ /* 0x040fe20000041830 */
[----:B------:R-:W4:Y:S07]  /*7e60*/  LDSM.16.M88.4 R144, [R190+0x9000] ;  /* 0x00900000be90783b */ /* 0x000f2e0000000200 */
[C---:B-----5:R-:W-:Y:S08]  /*7e70*/  HMMA.16816.F32.BF16 R52, R132.reuse, R148, R52 ;  /* 0x000000948434723c */ /* 0x060ff00000041834 */
[C---:B------:R-:W-:Y:S01]  /*7e80*/  HMMA.16816.F32.BF16 R56, R132.reuse, R150, R56 ;  /* 0x000000968438723c */ /* 0x040fe20000041838 */
[----:B------:R-:W5:Y:S07]  /*7e90*/  LDSM.16.M88.4 R148, [R190+0x9800] ;  /* 0x00980000be94783b */ /* 0x000f6e0000000200 */
[C---:B---3--:R-:W-:Y:S08]  /*7ea0*/  HMMA.16816.F32.BF16 R60, R132.reuse, R136, R60 ;  /* 0x00000088843c723c */ /* 0x048ff0000004183c */
[----:B------:R-:W-:Y:S01]  /*7eb0*/  HMMA.16816.F32.BF16 R64, R132, R138, R64 ;  /* 0x0000008a8440723c */ /* 0x000fe20000041840 */
[----:B------:R-:W-:Y:S07]  /*7ec0*/  LDSM.16.M88.4 R132, [R188+0x2000] ;  /* 0x00200000bc84783b */ /* 0x000fee0000000200 */
[C---:B-1----:R-:W-:Y:S01]  /*7ed0*/  HMMA.16816.F32.BF16 R4, R152.reuse, R156, R4 ;  /* 0x0000009c9804723c */ /* 0x042fe20000041804 */
[----:B------:R-:W1:Y:S07]  /*7ee0*/  LDSM.16.M88.4 R136, [R200+0x8000] ;  /* 0x00800000c888783b */ /* 0x000e6e0000000200 */
[C---:B------:R-:W-:Y:S01]  /*7ef0*/  HMMA.16816.F32.BF16 R8, R152.reuse, R158, R8 ;  /* 0x0000009e9808723c */ /* 0x040fe20000041808 */
[----:B------:R-:W3:Y:S07]  /*7f00*/  LDSM.16.M88.4 R156, [R200+0x8800] ;  /* 0x00880000c89c783b */ /* 0x000eee0000000200 */
[C---:B------:R-:W-:Y:S01]  /*7f10*/  HMMA.16816.F32.BF16 R12, R152.reuse, R160, R12 ;  /* 0x000000a0980c723c */ /* 0x040fe2000004180c */
[----:B------:R-:W-:Y:S07]  /*7f20*/  LDSM.16.M88.4 R188, [R216+0xa000] ;  /* 0x00a00000d8bc783b */ /* 0x000fee0000000200 */
        /* <DEDUP_REMOVED lines=19> */
[----:B------:R-:W2:Y:S07]  /*8060*/  LDSM.16.M88.4 R152, [R200+0xa000] ;  /* 0x00a00000c898783b */ /* 0x000eae0000000200 */
[C---:B-1----:R-:W-:Y:S01]  /*8070*/  HMMA.16816.F32.BF16 R4, R132.reuse, R136, R4 ;  /* 0x000000888404723c */ /* 0x042fe20000041804 */
[----:B------:R-:W1:Y:S07]  /*8080*/  LDSM.16.M88.4 R176, [R216+0x8000] ;  /* 0x00800000d8b0783b */ /* 0x000e6e0000000200 */
[C---:B------:R-:W-:Y:S01]  /*8090*/  HMMA.16816.F32.BF16 R8, R132.reuse, R138, R8 ;  /* 0x0000008a8408723c */ /* 0x040fe20000041808 */
[----:B------:R-:W1:Y:S07]  /*80a0*/  LDSM.16.M88.4 R136, [R216+0x8800] ;  /* 0x00880000d888783b */ /* 0x000e6e0000000200 */
[C---:B---3--:R-:W-:Y:S01]  /*80b0*/  HMMA.16816.F32.BF16 R12, R132.reuse, R156, R12 ;  /* 0x0000009c840c723c */ /* 0x048fe2000004180c */
[----:B------:R-:W-:Y:S07]  /*80c0*/  LDSM.16.M88.4 R200, [R201+0x2000] ;  /* 0x00200000c9c8783b */ /* 0x000fee0000000200 */
[C---:B------:R-:W-:Y:S01]  /*80d0*/  HMMA.16816.F32.BF16 R16, R132.reuse, R158, R16 ;  /* 0x0000009e8410723c */ /* 0x040fe20000041810 */
[----:B------:R-:W3:Y:S07]  /*80e0*/  LDSM.16.M88.4 R156, [R216+0xb800] ;  /* 0x00b80000d89c783b */ /* 0x000eee0000000200 */
[C---:B----4-:R-:W-:Y:S08]  /*80f0*/  HMMA.16816.F32.BF16 R20, R132.reuse, R144, R20 ;  /* 0x000000908414723c */ /* 0x050ff00000041814 */
[C---:B------:R-:W-:Y:S08]  /*8100*/  HMMA.16816.F32.BF16 R24, R132.reuse, R146, R24 ;  /* 0x000000928418723c */ /* 0x040ff00000041818 */
[C---:B-----5:R-:W-:Y:S08]  /*8110*/  HMMA.16816.F32.BF16 R28, R132.reuse, R148, R28 ;  /* 0x00000094841c723c */ /* 0x060ff0000004181c */
[C---:B------:R-:W-:Y:S08]  /*8120*/  HMMA.16816.F32.BF16 R32, R132.reuse, R150, R32 ;  /* 0x000000968420723c */ /* 0x040ff00000041820 */
[C---:B--2---:R-:W-:Y:S08]  /*8130*/  HMMA.16816.F32.BF16 R36, R132.reuse, R152, R36 ;  /* 0x000000988424723c */ /* 0x044ff00000041824 */
[C---:B------:R-:W-:Y:S08]  /*8140*/  HMMA.16816.F32.BF16 R40, R132.reuse, R154, R40 ;  /* 0x0000009a8428723c */ /* 0x040ff00000041828 */
[C---:B------:R-:W-:Y:S08]  /*8150*/  HMMA.16816.F32.BF16 R44, R132.reuse, R160, R44 ;  /* 0x000000a0842c723c */ /* 0x040ff0000004182c */
[C---:B------:R-:W-:Y:S08]  /*8160*/  HMMA.16816.F32.BF16 R48, R132.reuse, R162, R48 ;  /* 0x000000a28430723c */ /* 0x040ff00000041830 */
[C---:B------:R-:W-:Y:S08]  /*8170*/  HMMA.16816.F32.BF16 R52, R132.reuse, R164, R52 ;  /* 0x000000a48434723c */ /* 0x040ff00000041834 */
[C---:B------:R-:W-:Y:S08]  /*8180*/  HMMA.16816.F32.BF16 R56, R132.reuse, R166, R56 ;  /* 0x000000a68438723c */ /* 0x040ff00000041838 */
[C---:B------:R-:W-:Y:S08]  /*8190*/  HMMA.16816.F32.BF16 R60, R132.reuse, R168, R60 ;  /* 0x000000a8843c723c */ /* 0x040ff0000004183c */
[----:B------:R-:W-:Y:S01]  /*81a0*/  HMMA.16816.F32.BF16 R64, R132, R170, R64 ;  /* 0x000000aa8440723c */ /* 0x000fe20000041840 */
[----:B------:R-:W2:Y:S07]  /*81b0*/  LDSM.16.M88.4 R132, [R214+0x8800] ;  /* 0x00880000d684783b */ /* 0x000eae0000000200 */
[C---:B-1----:R-:W-:Y:S08]  /*81c0*/  HMMA.16816.F32.BF16 R4, R172.reuse, R176, R4 ;  /* 0x000000b0ac04723c */ /* 0x042ff00000041804 */
[C---:B------:R-:W-:Y:S08]  /*81d0*/  HMMA.16816.F32.BF16 R8, R172.reuse, R178, R8 ;  /* 0x000000b2ac08723c */ /* 0x040ff00000041808 */
[C---:B------:R-:W-:Y:S08]  /*81e0*/  HMMA.16816.F32.BF16 R12, R172.reuse, R136, R12 ;  /* 0x00000088ac0c723c */ /* 0x040ff0000004180c */
[C---:B------:R-:W-:Y:S01]  /*81f0*/  HMMA.16816.F32.BF16 R16, R172.reuse, R138, R16 ;  /* 0x0000008aac10723c */ /* 0x040fe20000041810 */
[----:B------:R-:W1:Y:S07]  /*8200*/  LDSM.16.M88.4 R136, [R214+0x9000] ;  /* 0x00900000d688783b */ /* 0x000e6e0000000200 */
        /* <DEDUP_REMOVED lines=10> */
[C---:B---3--:R-:W-:Y:S08]  /*82b0*/  HMMA.16816.F32.BF16 R60, R172.reuse, R156, R60 ;  /* 0x0000009cac3c723c */ /* 0x048ff0000004183c */
[----:B------:R-:W-:Y:S08]  /*82c0*/  HMMA.16816.F32.BF16 R64, R172, R158, R64 ;  /* 0x0000009eac40723c */ /* 0x000ff00000041840 */
[C---:B------:R-:W-:Y:S08]  /*82d0*/  HMMA.16816.F32.BF16 R4, R200.reuse, R204, R4 ;  /* 0x000000ccc804723c */ /* 0x040ff00000041804 */
[C---:B------:R-:W-:Y:S08]  /*82e0*/  HMMA.16816.F32.BF16 R8, R200.reuse, R206, R8 ;  /* 0x000000cec808723c */ /* 0x040ff00000041808 */
[C---:B--2---:R-:W-:Y:S03]  /*82f0*/  HMMA.16816.F32.BF16 R12, R200.reuse, R132, R12 ;  /* 0x00000084c80c723c */ /* 0x044fe6000004180c */
[-C--:B------:R-:W-:Y:S01]  /*8300*/  FMUL.FTZ R189, R4, R223.reuse ;  /* 0x000000df04bd7220 */ /* 0x080fe20000410000 */
[-C--:B------:R-:W-:Y:S01]  /*8310*/  FMUL.FTZ R196, R7, R223.reuse ;  /* 0x000000df07c47220 */ /* 0x080fe20000410000 */
[-C--:B------:R-:W-:Y:S01]  /*8320*/  FMUL.FTZ R194, R5, R223.reuse ;  /* 0x000000df05c27220 */ /* 0x080fe20000410000 */
[-C--:B------:R-:W-:Y:S01]  /*8330*/  FMUL.FTZ R193, R6, R223.reuse ;  /* 0x000000df06c17220 */ /* 0x080fe20000410000 */
[----:B------:R2:W3:Y:S01]  /*8340*/  MUFU.TANH R153, R189 ;  /* 0x000000bd00997308 */ /* 0x0004e20000002400 */
[C---:B------:R-:W-:Y:S03]  /*8350*/  HMMA.16816.F32.BF16 R16, R200.reuse, R134, R16 ;  /* 0x00000086c810723c */ /* 0x040fe60000041810 */
[-C--:B------:R-:W-:Y:S01]  /*8360*/  FMUL.FTZ R195, R9, R223.reuse ;  /* 0x000000df09c37220 */ /* 0x080fe20000410000 */
[-C--:B------:R-:W-:Y:S05]  /*8370*/  FMUL.FTZ R191, R8, R223.reuse ;  /* 0x000000df08bf7220 */ /* 0x080fea0000410000 */
[----:B------:R4:W3:Y:S01]  /*8380*/  MUFU.TANH R147, R196 ;  /* 0x000000c400937308 */ /* 0x0008e20000002400 */
[C---:B-1----:R-:W-:Y:S03]  /*8390*/  HMMA.16816.F32.BF16 R20, R200.reuse, R136, R20 ;  /* 0x00000088c814723c */ /* 0x042fe60000041814 */
[-C--:B------:R-:W-:Y:S06]  /*83a0*/  FMUL.FTZ R197, R13, R223.reuse ;  /* 0x000000df0dc57220 */ /* 0x080fec0000410000 */
[----:B------:R1:W1:Y:S01]  /*83b0*/  MUFU.TANH R149, R195 ;  /* 0x000000c300957308 */ /* 0x0002620000002400 */
[-C--:B--2---:R-:W-:Y:S01]  /*83c0*/  FMUL.FTZ R189, R12, R223.reuse ;  /* 0x000000df0cbd7220 */ /* 0x084fe20000410000 */
[C---:B------:R-:W-:Y:S03]  /*83d0*/  HMMA.16816.F32.BF16 R24, R200.reuse, R138, R24 ;  /* 0x0000008ac818723c */ /* 0x040fe60000041818 */
[-C--:B------:R-:W-:Y:S01]  /*83e0*/  FMUL.FTZ R17, R17, R223.reuse ;  /* 0x000000df11117220 */ /* 0x080fe20000410000 */
[-C--:B------:R-:W-:Y:S01]  /*83f0*/  FMUL.FTZ R18, R18, R223.reuse ;  /* 0x000000df12127220 */ /* 0x080fe20000410000 */
[-C--:B------:R-:W-:Y:S03]  /*8400*/  FMUL.FTZ R19, R19, R223.reuse ;  /* 0x000000df13137220 */ /* 0x080fe60000410000 */
[----:B------:R2:W2:Y:S01]  /*8410*/  MUFU.TANH R192, R191 ;  /* 0x000000bf00c07308 */ /* 0x0004a20000002400 */
[-C--:B----4-:R-:W-:Y:S01]  /*8420*/  FMUL.FTZ R196, R14, R223.reuse ;  /* 0x000000df0ec47220 */ /* 0x090fe20000410000 */
[-C--:B------:R-:W-:Y:S01]  /*8430*/  FMUL.FTZ R136, R21, R223.reuse ;  /* 0x000000df15887220 */ /* 0x080fe20000410000 */
[-C--:B------:R-:W-:Y:S01]  /*8440*/  FMUL.FTZ R20, R20, R223.reuse ;  /* 0x000000df14147220 */ /* 0x080fe20000410000 */
[-C--:B------:R-:W-:Y:S01]  /*8450*/  FMUL.FTZ R22, R22, R223.reuse ;  /* 0x000000df16167220 */ /* 0x080fe20000410000 */
[-C--:B------:R-:W-:Y:S05]  /*8460*/  FMUL.FTZ R23, R23, R223.reuse ;  /* 0x000000df17177220 */ /* 0x080fea0000410000 */
[----:B------:R-:W4:Y:S01]  /*8470*/  MUFU.TANH R170, R17 ;  /* 0x0000001100aa7308 */ /* 0x000f220000002400 */
[-C--:B-1----:R-:W-:Y:S02]  /*8480*/  FMUL.FTZ R195, R15, R223.reuse ;  /* 0x000000df0fc37220 */ /* 0x082fe40000410000 */
[----:B------:R-:W1:Y:S01]  /*8490*/  LDSM.16.M88.4 R12, [R214+0x9800] ;  /* 0x00980000d60c783b */ /* 0x000e620000000200 */
[-C--:B------:R-:W-:Y:S01]  /*84a0*/  FMUL.FTZ R21, R24, R223.reuse ;  /* 0x000000df18157220 */ /* 0x080fe20000410000 */
[-C--:B------:R-:W-:Y:S01]  /*84b0*/  FMUL.FTZ R25, R25, R223.reuse ;  /* 0x000000df19197220 */ /* 0x080fe20000410000 */
[-C--:B------:R-:W-:Y:S04]  /*84c0*/  FMUL.FTZ R26, R26, R223.reuse ;  /* 0x000000df1a1a7220 */ /* 0x080fe80000410000 */
[----:B------:R-:W1:Y:S01]  /*84d0*/  MUFU.TANH R166, R18 ;  /* 0x0000001200a67308 */ /* 0x000e620000002400 */
[-C--:B--2---:R-:W-:Y:S01]  /*84e0*/  FMUL.FTZ R191, R16, R223.reuse ;  /* 0x000000df10bf7220 */ /* 0x084fe20000410000 */
[-C--:B------:R-:W-:Y:S08]  /*84f0*/  FMUL.FTZ R27, R27, R223.reuse ;  /* 0x000000df1b1b7220 */ /* 0x080ff00000410000 */
[----:B------:R2:W1:Y:S10]  /*8500*/  MUFU.TANH R162, R19 ;  /* 0x0000001300a27308 */ /* 0x0004740000002400 */
[----:B------:R5:W1:Y:S10]  /*8510*/  MUFU.TANH R150, R194 ;  /* 0x000000c200967308 */ /* 0x000a740000002400 */
[----:B------:R3:W3:Y:S01]  /*8520*/  MUFU.TANH R151, R193 ;  /* 0x000000c100977308 */ /* 0x0006e20000002400 */
[----:B--2---:R-:W2:Y:S09]  /*8530*/  LDSM.16.M88.4 R16, [R214+0xa000] ;  /* 0x00a00000d610783b */ /* 0x004eb20000000200 */
[----:B------:R-:W2:Y:S01]  /*8540*/  MUFU.TANH R188, R189 ;  /* 0x000000bd00bc7308 */ /* 0x000ea20000002400 */
[-C--:B-----5:R-:W-:Y:S01]  /*8550*/  FMUL.FTZ R194, R10, R223.reuse ;  /* 0x000000df0ac27220 */ /* 0x0a0fe20000410000 */
[C---:B-1----:R-:W-:Y:S08]  /*8560*/  HMMA.16816.F32.BF16 R28, R200.reuse, R12, R28 ;  /* 0x0000000cc81c723c */ /* 0x042ff0000004181c */
[----:B------:R1:W1:Y:S01]  /*8570*/  MUFU.TANH R178, R191 ;  /* 0x000000bf00b27308 */ /* 0x0002620000002400 */
[-C--:B---3--:R-:W-:Y:S01]  /*8580*/  FMUL.FTZ R193, R11, R223.reuse ;  /* 0x000000df0bc17220 */ /* 0x088fe20000410000 */
[C---:B------:R-:W-:Y:S01]  /*8590*/  HMMA.16816.F32.BF16 R32, R200.reuse, R14, R32 ;  /* 0x0000000ec820723c */ /* 0x040fe20000041820 */
[----:B------:R-:W3:Y:S07]  /*85a0*/  LDSM.16.M88.4 R12, [R214+0xa800] ;  /* 0x00a80000d60c783b */ /* 0x000eee0000000200 */
[----:B------:R1:W1:Y:S01]  /*85b0*/  MUFU.TANH R9, R194 ;  /* 0x000000c200097308 */ /* 0x0002620000002400 */
[-C--:B------:R-:W-:Y:S01]  /*85c0*/  FMUL.FTZ R28, R28, R223.reuse ;  /* 0x000000df1c1c7220 */ /* 0x080fe20000410000 */
[-C--:B------:R-:W-:Y:S08]  /*85d0*/  FMUL.FTZ R29, R29, R223.reuse ;  /* 0x000000df1d1d7220 */ /* 0x080ff00000410000 */
[----:B------:R1:W1:Y:S01]  /*85e0*/  MUFU.TANH R7, R193 ;  /* 0x000000c100077308 */ /* 0x0002620000002400 */
[-C--:B------:R-:W-:Y:S01]  /*85f0*/  FMUL.FTZ R30, R30, R223.reuse ;  /* 0x000000df1e1e7220 */ /* 0x080fe20000410000 */
[-C--:B------:R-:W-:Y:S01]  /*8600*/  FMUL.FTZ R31, R31, R223.reuse ;  /* 0x000000df1f1f7220 */ /* 0x080fe20000410000 */
[-C--:B------:R-:W-:Y:S01]  /*8610*/  FMUL.FTZ R246, R32, R223.reuse ;  /* 0x000000df20f67220 */ /* 0x080fe20000410000 */
[-C--:B------:R-:W-:Y:S06]  /*8620*/  FMUL.FTZ R33, R33, R223.reuse ;  /* 0x000000df21217220 */ /* 0x080fec0000410000 */
[----:B------:R1:W1:Y:S01]  /*8630*/  MUFU.TANH R186, R197 ;  /* 0x000000c500ba7308 */ /* 0x0002620000002400 */
[C---:B--2---:R-:W-:Y:S03]  /*8640*/  HMMA.16816.F32.BF16 R36, R200.reuse, R16, R36 ;  /* 0x00000010c824723c */ /* 0x044fe60000041824 */
[-C--:B------:R-:W-:Y:S01]  /*8650*/  FMUL.FTZ R34, R34, R223.reuse ;  /* 0x000000df22227220 */ /* 0x080fe20000410000 */
[-C--:B------:R-:W-:Y:S05]  /*8660*/  FMUL.FTZ R35, R35, R223.reuse ;  /* 0x000000df23237220 */ /* 0x080fea0000410000 */
[----:B------:R2:W1:Y:S01]  /*8670*/  MUFU.TANH R182, R196 ;  /* 0x000000c400b67308 */ /* 0x0004620000002400 */
[C---:B------:R-:W-:Y:S01]  /*8680*/  HMMA.16816.F32.BF16 R40, R200.reuse, R18, R40 ;  /* 0x00000012c828723c */ /* 0x040fe20000041828 */
[----:B------:R-:W5:Y:S08]  /*8690*/  LDSM.16.M88.4 R16, [R214+0xb000] ;  /* 0x00b00000d610783b */ /* 0x000f700000000200 */
[----:B------:R2:W1:Y:S01]  /*86a0*/  MUFU.TANH R174, R195 ;  /* 0x000000c300ae7308 */ /* 0x0004620000002400 */
[C---:B---3--:R-:W-:Y:S03]  /*86b0*/  HMMA.16816.F32.BF16 R44, R200.reuse, R12, R44 ;  /* 0x0000000cc82c723c */ /* 0x048fe6000004182c */
[-C--:B------:R-:W-:Y:S06]  /*86c0*/  FMUL.FTZ R36, R36, R223.reuse ;  /* 0x000000df24247220 */ /* 0x080fec0000410000 */
[----:B------:R2:W3:Y:S01]  /*86d0*/  MUFU.TANH R155, R136 ;  /* 0x00000088009b7308 */ /* 0x0004e20000002400 */
[-C--:B------:R-:W-:Y:S01]  /*86e0*/  FMUL.FTZ R37, R37, R223.reuse ;  /* 0x000000df25257220 */ /* 0x080fe20000410000 */
[-C--:B------:R-:W-:Y:S01]  /*86f0*/  FMUL.FTZ R38, R38, R223.reuse ;  /* 0x000000df26267220 */ /* 0x080fe20000410000 */
[-C--:B------:R-:W-:Y:S01]  /*8700*/  FMUL.FTZ R39, R39, R223.reuse ;  /* 0x000000df27277220 */ /* 0x080fe20000410000 */
[C---:B------:R-:W-:Y:S01]  /*8710*/  HMMA.16816.F32.BF16 R48, R200.reuse, R14, R48 ;  /* 0x0000000ec830723c */ /* 0x040fe20000041830 */
[----:B------:R-:W4:Y:S01]  /*8720*/  LDSM.16.M88.4 R12, [R214+0xb800] ;  /* 0x00b80000d60c783b */ /* 0x000f220000000200 */
[----:B------:R-:W-:Y:S04]  /*8730*/  DEPBAR.LE SB0, 0x0 ;  /* 0x000080000000791a */ /* 0x000fe80000000000 */
[----:B------:R2:W1:Y:S01]  /*8740*/  MUFU.TANH R158, R20 ;  /* 0x00000014009e7308 */ /* 0x0004620000002400 */
[-C--:B------:R-:W-:Y:S01]  /*8750*/  FMUL.FTZ R236, R40, R223.reuse ;  /* 0x000000df28ec7220 */ /* 0x080fe20000410000 */
[-C--:B------:R-:W-:Y:S01]  /*8760*/  FMUL.FTZ R41, R41, R223.reuse ;  /* 0x000000df29297220 */ /* 0x080fe20000410000 */
[-C--:B------:R-:W-:Y:S01]  /*8770*/  FMUL.FTZ R42, R42, R223.reuse ;  /* 0x000000df2a2a7220 */ /* 0x080fe20000410000 */
[-C--:B------:R-:W-:Y:S01]  /*8780*/  FMUL.FTZ R43, R43, R223.reuse ;  /* 0x000000df2b2b7220 */ /* 0x080fe20000410000 */
[-C--:B------:R-:W-:Y:S01]  /*8790*/  FMUL.FTZ R206, R44, R223.reuse ;  /* 0x000000df2cce7220 */ /* 0x080fe20000410000 */
[-C--:B------:R-:W-:Y:S01]  /*87a0*/  FMUL.FTZ R45, R45, R223.reuse ;  /* 0x000000df2d2d7220 */ /* 0x080fe20000410000 */
[-C--:B------:R-:W-:Y:S03]  /*87b0*/  FMUL.FTZ R46, R46, R223.reuse ;  /* 0x000000df2e2e7220 */ /* 0x080fe60000410000 */
[----:B------:R2:W1:Y:S01]  /*87c0*/  MUFU.TANH R159, R22 ;  /* 0x00000016009f7308 */ /* 0x0004620000002400 */
[----:B------:R-:W-:Y:S01]  /*87d0*/  BAR.SYNC.DEFER_BLOCKING 0x0 ;  /* 0x0000000000007b1d */ /* 0x000fe20000010000 */
[-C--:B------:R-:W-:Y:S01]  /*87e0*/  FMUL.FTZ R47, R47, R223.reuse ;  /* 0x000000df2f2f7220 */ /* 0x080fe20000410000 */
[-C--:B------:R-:W-:Y:S01]  /*87f0*/  FMUL.FTZ R198, R48, R223.reuse ;  /* 0x000000df30c67220 */ /* 0x080fe20000410000 */
[-C--:B------:R-:W-:Y:S01]  /*8800*/  FMUL.FTZ R49, R49, R223.reuse ;  /* 0x000000df31317220 */ /* 0x080fe20000410000 */
[-C--:B------:R-:W-:Y:S05]  /*8810*/  FMUL.FTZ R50, R50, R223.reuse ;  /* 0x000000df32327220 */ /* 0x080fea0000410000 */
[----:B------:R2:W1:Y:S01]  /*8820*/  MUFU.TANH R157, R23 ;  /* 0x00000017009d7308 */ /* 0x0004620000002400 */
[C---:B-----5:R-:W-:Y:S05]  /*8830*/  HMMA.16816.F32.BF16 R52, R200.reuse, R16, R52 ;  /* 0x00000010c834723c */ /* 0x060fea0000041834 */
[-C--:B------:R-:W-:Y:S04]  /*8840*/  FMUL.FTZ R51, R51, R223.reuse ;  /* 0x000000df33337220 */ /* 0x080fe80000410000 */
[----:B------:R2:W1:Y:S01]  /*8850*/  MUFU.TANH R187, R21 ;  /* 0x0000001500bb7308 */ /* 0x0004620000002400 */
[C---:B------:R-:W-:Y:S09]  /*8860*/  HMMA.16816.F32.BF16 R56, R200.reuse, R18, R56 ;  /* 0x00000012c838723c */ /* 0x040ff20000041838 */
[----:B------:R2:W1:Y:S01]  /*8870*/  MUFU.TANH R171, R25 ;  /* 0x0000001900ab7308 */ /* 0x0004620000002400 */
[C---:B----4-:R-:W-:Y:S03]  /*8880*/  HMMA.16816.F32.BF16 R60, R200.reuse, R12, R60 ;  /* 0x0000000cc83c723c */ /* 0x050fe6000004183c */
[-C--:B------:R-:W-:Y:S01]  /*8890*/  FMUL.FTZ R52, R52, R223.reuse ;  /* 0x000000df34347220 */ /* 0x080fe20000410000 */
[-C--:B------:R-:W-:Y:S05]  /*88a0*/  FMUL.FTZ R53, R53, R223.reuse ;  /* 0x000000df35357220 */ /* 0x080fea0000410000 */
[----:B------:R2:W4:Y:S01]  /*88b0*/  MUFU.TANH R252, R26 ;  /* 0x0000001a00fc7308 */ /* 0x0005220000002400 */
[-C--:B------:R-:W-:Y:S01]  /*88c0*/  FMUL.FTZ R54, R54, R223.reuse ;  /* 0x000000df36367220 */ /* 0x080fe20000410000 */
[-C--:B------:R-:W-:Y:S01]  /*88d0*/  FMUL.FTZ R55, R55, R223.reuse ;  /* 0x000000df37377220 */ /* 0x080fe20000410000 */
[----:B------:R-:W-:Y:S03]  /*88e0*/  HMMA.16816.F32.BF16 R64, R200, R14, R64 ;  /* 0x0000000ec840723c */ /* 0x000fe60000041840 */
[-C--:B------:R-:W-:Y:S01]  /*88f0*/  FMUL.FTZ R207, R56, R223.reuse ;  /* 0x000000df38cf7220 */ /* 0x080fe20000410000 */
[-C--:B------:R-:W-:Y:S03]  /*8900*/  FMUL.FTZ R57, R57, R223.reuse ;  /* 0x000000df39397220 */ /* 0x080fe60000410000 */
[----:B------:R2:W2:Y:S01]  /*8910*/  MUFU.TANH R165, R27 ;  /* 0x0000001b00a57308 */ /* 0x0004a20000002400 */
[-C--:B------:R-:W-:Y:S01]  /*8920*/  FMUL.FTZ R58, R58, R223.reuse ;  /* 0x000000df3a3a7220 */ /* 0x080fe20000410000 */
[-C--:B------:R-:W-:Y:S01]  /*8930*/  FMUL.FTZ R59, R59, R223.reuse ;  /* 0x000000df3b3b7220 */ /* 0x080fe20000410000 */
[-C--:B-1----:R-:W-:Y:S01]  /*8940*/  FMUL.FTZ R191, R60, R223.reuse ;  /* 0x000000df3cbf7220 */ /* 0x082fe20000410000 */
[-C--:B------:R-:W-:Y:S06]  /*8950*/  FMUL.FTZ R61, R61, R223.reuse ;  /* 0x000000df3d3d7220 */ /* 0x080fec0000410000 */
[----:B------:R1:W1:Y:S01]  /*8960*/  MUFU.TANH R250, R28 ;  /* 0x0000001c00fa7308 */ /* 0x0002620000002400 */
[-C--:B------:R-:W-:Y:S01]  /*8970*/  FMUL.FTZ R62, R62, R223.reuse ;  /* 0x000000df3e3e7220 */ /* 0x080fe20000410000 */
[-C--:B------:R-:W-:Y:S01]  /*8980*/  FMUL.FTZ R63, R63, R223.reuse ;  /* 0x000000df3f3f7220 */ /* 0x080fe20000410000 */
[-C--:B------:R-:W-:Y:S01]  /*8990*/  FMUL.FTZ R189, R64, R223.reuse ;  /* 0x000000df40bd7220 */ /* 0x080fe20000410000 */
[-C--:B------:R-:W-:Y:S06]  /*89a0*/  FMUL.FTZ R65, R65, R223.reuse ;  /* 0x000000df41417220 */ /* 0x080fec0000410000 */
[----:B------:R1:W1:Y:S01]  /*89b0*/  MUFU.TANH R177, R29 ;  /* 0x0000001d00b17308 */ /* 0x0002620000002400 */
[-C--:B------:R-:W-:Y:S01]  /*89c0*/  FMUL.FTZ R66, R66, R223.reuse ;  /* 0x000000df42427220 */ /* 0x080fe20000410000 */
[----:B------:R-:W-:Y:S08]  /*89d0*/  FMUL.FTZ R67, R67, R223 ;  /* 0x000000df43437220 */ /* 0x000ff00000410000 */
[----:B------:R1:W1:Y:S10]  /*89e0*/  MUFU.TANH R248, R30 ;  /* 0x0000001e00f87308 */ /* 0x0002740000002400 */
[----:B------:R1:W1:Y:S10]  /*89f0*/  MUFU.TANH R185, R31 ;  /* 0x0000001f00b97308 */ /* 0x0002740000002400 */
[----:B------:R-:W1:Y:S10]  /*8a00*/  MUFU.TANH R246, R246 ;  /* 0x000000f600f67308 */ /* 0x000e740000002400 */
[----:B------:R1:W1:Y:S10]  /*8a10*/  MUFU.TANH R179, R33 ;  /* 0x0000002100b37308 */ /* 0x0002740000002400 */
[----:B------:R1:W1:Y:S10]  /*8a20*/  MUFU.TANH R244, R34 ;  /* 0x0000002200f47308 */ /* 0x0002740000002400 */
[----:B------:R1:W1:Y:S10]  /*8a30*/  MUFU.TANH R183, R35 ;  /* 0x0000002300b77308 */ /* 0x0002740000002400 */
[----:B------:R1:W1:Y:S10]  /*8a40*/  MUFU.TANH R242, R36 ;  /* 0x0000002400f27308 */ /* 0x0002740000002400 */
[----:B------:R1:W1:Y:S10]  /*8a50*/  MUFU.TANH R181, R37 ;  /* 0x0000002500b57308 */ /* 0x0002740000002400 */
[----:B------:R1:W1:Y:S10]  /*8a60*/  MUFU.TANH R240, R38 ;  /* 0x0000002600f07308 */ /* 0x0002740000002400 */
[----:B------:R1:W1:Y:S10]  /*8a70*/  MUFU.TANH R175, R39 ;  /* 0x0000002700af7308 */ /* 0x0002740000002400 */
[----:B------:R-:W1:Y:S10]  /*8a80*/  MUFU.TANH R236, R236 ;  /* 0x000000ec00ec7308 */ /* 0x000e740000002400 */
        /* <DEDUP_REMOVED lines=26> */
[----:B------:R1:W1:Y:S01]  /*8c30*/  MUFU.TANH R136, R67 ;  /* 0x0000004300887308 */ /* 0x0002620000002400 */
[----:B--234-:R-:W-:Y:S05]  /*8c40*/  @!P0 BRA `(.L_x_598) ;  /* 0x0000000400c88947 */ /* 0x01cfea0003800000 */
        /* <DEDUP_REMOVED lines=16> */
[----:B------:R-:W-:Y:S01]  /*8d50*/  IABS R6, R12 ;  /* 0x0000000c00067213 */ /* 0x000fe20000000000 */
[----:B------:R-:W3:Y:S01]  /*8d60*/  LD.E.64 R20, desc[UR4][R2.64+0x20] ;  /* 0x0000200402147980 */ /* 0x000ee2000c101b00 */
[-C--:B--2---:R-:W-:Y:S02]  /*8d70*/  IABS R13, R15.reuse ;  /* 0x0000000f000d7213 */ /* 0x084fe40000000000 */
[-C--:B------:R-:W-:Y:S02]  /*8d80*/  IABS R11, R15.reuse ;  /* 0x0000000f000b7213 */ /* 0x080fe40000000000 */
[----:B------:R-:W2:Y:S01]  /*8d90*/  I2F.RP R10, R13 ;  /* 0x0000000d000a7306 */ /* 0x000ea20000209400 */
[----:B------:R-:W-:Y:S02]  /*8da0*/  LOP3.LUT R12, R12, R15, RZ, 0x3c, !PT ;  /* 0x0000000f0c0c7212 */ /* 0x000fe400078e3cff */
[----:B------:R-:W-:Y:S02]  /*8db0*/  IMAD.MOV R11, RZ, RZ, -R11 ;  /* 0x000000ffff0b7224 */ /* 0x000fe400078e0a0b */
[----:B------:R-:W-:Y:S05]  /*8dc0*/  ISETP.GE.AND P0, PT, R12, RZ, PT ;  /* 0x000000ff0c00720c */ /* 0x000fea0003f06270 */
[----:B--2---:R-:W2:Y:S02]  /*8dd0*/  MUFU.RCP R4, R10 ;  /* 0x0000000a00047308 */ /* 0x004ea40000001000 */
[----:B--2---:R-:W-:Y:S01]  /*8de0*/  VIADD R16, R4, 0xffffffe ;  /* 0x0ffffffe04107836 */ /* 0x004fe20000000000 */
[----:B------:R-:W-:Y:S07]  /*8df0*/  IADD3 R4, PT, PT, R232, -0x80, RZ ;  /* 0xffffff80e8047810 */ /* 0x000fee0007ffe0ff */
[----:B------:R-:W2:Y:S02]  /*8e00*/  F2I.FTZ.U32.TRUNC.NTZ R17, R16 ;  /* 0x0000001000117305 */ /* 0x000ea4000021f000 */
[--C-:B--2---:R-:W-:Y:S02]  /*8e10*/  IMAD.MOV R8, RZ, RZ, -R17.reuse ;  /* 0x000000ffff087224 */ /* 0x104fe400078e0a11 */
[----:B------:R-:W-:Y:S02]  /*8e20*/  IMAD.MOV.U32 R16, RZ, RZ, RZ ;  /* 0x000000ffff107224 */ /* 0x000fe400078e00ff */
[----:B------:R-:W-:Y:S01]  /*8e30*/  IMAD R19, R8, R13, RZ ;  /* 0x0000000d08137224 */ /* 0x000fe200078e02ff */
[----:B------:R-:W-:Y:S02]  /*8e40*/  IABS R8, R4 ;  /* 0x0000000400087213 */ /* 0x000fe40000000000 */
[----:B------:R-:W-:Y:S01]  /*8e50*/  LOP3.LUT R4, R4, R15, RZ, 0x3c, !PT ;  /* 0x0000000f04047212 */ /* 0x000fe200078e3cff */
[----:B------:R-:W-:Y:S02]  /*8e60*/  IMAD.HI.U32 R17, R17, R19, R16 ;  /* 0x0000001311117227 */ /* 0x000fe400078e0010 */
[----:B------:R-:W2:Y:S04]  /*8e70*/  LD.E.64 R18, desc[UR4][R2.64+0x38] ;  /* 0x0000380402127980 */ /* 0x000ea8000c101b00 */
[C---:B------:R-:W-:Y:S04]  /*8e80*/  IMAD.HI.U32 R10, R17.reuse, R6, RZ ;  /* 0x00000006110a7227 */ /* 0x040fe800078e00ff */
[----:B------:R-:W-:Y:S04]  /*8e90*/  IMAD.HI.U32 R14, R17, R8, RZ ;  /* 0x00000008110e7227 */ /* 0x000fe800078e00ff */
        /* <DEDUP_REMOVED lines=40> */
.L_x_600:
[----:B------:R-:W-:Y:S05]  /*9120*/  BSYNC.RECONVERGENT B0 ;  /* 0x0000000000007941 */ /* 0x000fea0003800200 */
.L_x_599:
        /* <DEDUP_REMOVED lines=36> */
.L_x_598:
[----:B------:R-:W-:Y:S05]  /*9370*/  BSYNC.RECONVERGENT B1 ;  /* 0x0000000000017941 */ /* 0x000fea0003800200 */
.L_x_597:
[----:B------:R-:W3:Y:S01]  /*9380*/  LD.E R135, desc[UR4][R2.64+0xdc] ;  /* 0x0000dc0402877980 */ /* 0x000ee2000c101900 */
[----:B------:R-:W-:Y:S02]  /*9390*/  FMNMX3.FTZ R5, R141, R153, R150, !PT ;  /* 0x000000998d057276 */ /* 0x000fe40007810096 */
[----:B------:R-:W-:Y:S02]  /*93a0*/  FMNMX3.FTZ R4, R0, R151, R147, !PT ;  /* 0x0000009700047276 */ /* 0x000fe40007810093 */
[----:B------:R-:W-:Y:S02]  /*93b0*/  FMNMX3.FTZ R5, R5, R192, R149, !PT ;  /* 0x000000c005057276 */ /* 0x000fe40007810095 */
[----:B--2---:R-:W-:Y:S02]  /*93c0*/  FMNMX3.FTZ R11, R4, R9, R7, !PT ;  /* 0x00000009040b7276 */ /* 0x004fe40007810007 */
        /* <DEDUP_REMOVED lines=8> */
[----:B-1----:R-:W-:Y:S02]  /*9450*/  FMNMX3.FTZ R8, R8, R250, R177, !PT ;  /* 0x000000fa08087276 */ /* 0x002fe400078100b1 */
        /* <DEDUP_REMOVED lines=23> */
[----:B------:R-:W2:Y:S01]  /*95d0*/  SHFL.BFLY PT, R4, R5, 0x2, 0x1f ;  /* 0x0c401f0005047f89 */ /* 0x000ea200000e0000 */
[----:B------:R-:W-:Y:S02]  /*95e0*/  IADD3 R232, PT, PT, R232, -0x80, RZ ;  /* 0xffffff80e8e87810 */ /* 0x000fe40007ffe0ff */
[C---:B------:R-:W-:Y:S05]  /*95f0*/  IADD3 R144, PT, PT, R146.reuse, 0xc040, RZ ;  /* 0x0000c04092907810 */ /* 0x040fea0007ffe0ff */
[----:B------:R-:W-:Y:S01]  /*9600*/  LDSM.16.MT88.4 R44, [R146+0x10000] ;  /* 0x01000000922c783b */ /* 0x000fe20000004200 */
[----:B-1----:R-:W-:Y:S07]  /*9610*/  FMNMX.FTZ R11, R13, R8, !PT ;  /* 0x000000080d0b7209 */ /* 0x002fee0007810000 */
[----:B------:R-:W-:Y:S01]  /*9620*/  LDSM.16.MT88.4 R12, [R146+0xc000] ;  /* 0x00c00000920c783b */ /* 0x000fe20000004200 */
[----:B------:R-:W-:Y:S02]  /*9630*/  IADD3 R8, PT, PT, R146, 0xc000, RZ ;  /* 0x0000c00092087810 */ /* 0x000fe40007ffe0ff */
[----:B--2---:R-:W-:Y:S02]  /*9640*/  FMNMX.FTZ R6, R5, R4, !PT ;  /* 0x0000000405067209 */ /* 0x004fe40007810000 */
[----:B------:R-:W-:Y:S03]  /*9650*/  @P2 IADD3 R144, PT, PT, R8, -0x40, RZ ;  /* 0xffffffc008902810 */ /* 0x000fe60007ffe0ff */
[----:B------:R-:W1:Y:S08]  /*9660*/  SHFL.BFLY PT, R134, R11, 0x1, 0x1f ;  /* 0x0c201f000b867f89 */ /* 0x000e7000000e0000 */
[----:B------:R-:W2:Y:S08]  /*9670*/  SHFL.BFLY PT, R133, R6, 0x1, 0x1f ;  /* 0x0c201f0006857f89 */ /* 0x000eb000000e0000 */
[----:B------:R-:W-:Y:S08]  /*9680*/  LDSM.16.MT88.4 R28, [R144] ;  /* 0x00000000901c783b */ /* 0x000ff00000004200 */
[----:B------:R-:W-:Y:S01]  /*9690*/  LDSM.16.MT88.4 R60, [R144+0x4000] ;  /* 0x00400000903c783b */ /* 0x000fe20000004200 */
[----:B-1----:R-:W-:Y:S02]  /*96a0*/  FMNMX.FTZ R134, R11, R134, !PT ;  /* 0x000000860b867209 */ /* 0x002fe40007810000 */
[----:B--2---:R-:W-:Y:S02]  /*96b0*/  FMNMX.FTZ R133, R6, R133, !PT ;  /* 0x0000008506857209 */ /* 0x004fe40007810000 */
[C---:B------:R-:W-:Y:S03]  /*96c0*/  FSETP.NEU.FTZ.AND P0, PT, R134.reuse, -INF , PT ;  /* 0xff8000008600780b */ /* 0x040fe60003f1d000 */
[----:B------:R-:W-:Y:S01]  /*96d0*/  FADD.FTZ R4, -R133, R0 ;  /* 0x0000000085047221 */ /* 0x000fe20000010100 */
[C---:B---3--:R-:W-:Y:S01]  /*96e0*/  FMUL.FTZ R156, R135.reuse, R134 ;  /* 0x00000086879c7220 */ /* 0x048fe20000410000 */
[C---:B------:R-:W-:Y:S02]  /*96f0*/  FMUL.FTZ R154, R135.reuse, R133 ;  /* 0x00000085879a7220 */ /* 0x040fe40000410000 */
[----:B------:R-:W-:Y:S01]  /*9700*/  FMUL.FTZ R0, R135, R4 ;  /* 0x0000000487007220 */ /* 0x000fe20000410000 */
[----:B------:R-:W-:Y:S01]  /*9710*/  FADD.FTZ R4, -R134, R141 ;  /* 0x0000008d86047221 */ /* 0x000fe20000010100 */
[----:B------:R-:W-:Y:S02]  /*9720*/  IADD3 R141, PT, PT, R211, R146, RZ ;  /* 0x00000092d38d7210 */ /* 0x000fe40007ffe0ff */
[----:B------:R-:W-:Y:S01]  /*9730*/  FSEL R156, R156, RZ, P0 ;  /* 0x000000ff9c9c7208 */ /* 0x000fe20000000000 */
[----:B------:R-:W-:Y:S01]  /*9740*/  FMUL.FTZ R132, R135, R4 ;  /* 0x0000000487847220 */ /* 0x000fe20000410000 */
[----:B------:R-:W-:Y:S01]  /*9750*/  FSETP.NEU.FTZ.AND P0, PT, R133, -INF , PT ;  /* 0xff8000008500780b */ /* 0x000fe20003f1d000 */
[----:B------:R-:W1:Y:S01]  /*9760*/  MUFU.EX2 R0, R0 ;  /* 0x0000000000007308 */ /* 0x000e620000000800 */
[----:B------:R-:W2:Y:S01]  /*9770*/  LDSM.16.MT88.4 R20, [R141+0xc000] ;  /* 0x00c000008d14783b */ /* 0x000ea20000004200 */
[-CC-:B------:R-:W-:Y:S01]  /*9780*/  FFMA.FTZ R145, R150, R135.reuse, -R156.reuse ;  /* 0x0000008796917223 */ /* 0x180fe2000001089c */
[----:B------:R-:W-:Y:S01]  /*9790*/  FSEL R154, R154, RZ, P0 ;  /* 0x000000ff9a9a7208 */ /* 0x000fe20000000000 */
[-CC-:B------:R-:W-:Y:S01]  /*97a0*/  FFMA.FTZ R153, R153, R135.reuse, -R156.reuse ;  /* 0x0000008799997223 */ /* 0x180fe2000001089c */
[-CC-:B------:R-:W-:Y:S01]  /*97b0*/  FFMA.FTZ R150, R192, R135.reuse, -R156.reuse ;  /* 0x00000087c0967223 */ /* 0x180fe2000001089c */
[-C--:B------:R-:W-:Y:S01]  /*97c0*/  FFMA.FTZ R149, R149, R135.reuse, -R156 ;  /* 0x0000008795957223 */ /* 0x080fe2000001089c */
[----:B------:R-:W-:Y:S01]  /*97d0*/  IADD3 R211, PT, PT, R211, R144, RZ ;  /* 0x00000090d3d37210 */ /* 0x000fe20007ffe0ff */
[-CC-:B------:R-:W-:Y:S01]  /*97e0*/  FFMA.FTZ R152, R147, R135.reuse, -R154.reuse ;  /* 0x0000008793987223 */ /* 0x180fe2000001089a */
[-CC-:B------:R-:W-:Y:S01]  /*97f0*/  FFMA.FTZ R148, R9, R135.reuse, -R154.reuse ;  /* 0x0000008709947223 */ /* 0x180fe2000001089a */
[-CC-:B------:R-:W-:Y:S01]  /*9800*/  FFMA.FTZ R151, R151, R135.reuse, -R154.reuse ;  /* 0x0000008797977223 */ /* 0x180fe2000001089a */
[-CC-:B------:R-:W-:Y:S01]  /*9810*/  FFMA.FTZ R147, R7, R135.reuse, -R154.reuse ;  /* 0x0000008707937223 */ /* 0x180fe2000001089a */
[----:B------:R-:W3:Y:S01]  /*9820*/  MUFU.EX2 R132, R132 ;  /* 0x0000008400847308 */ /* 0x000ee20000000800 */
[----:B------:R-:W4:Y:S01]  /*9830*/  LDSM.16.MT88.4 R36, [R211] ;  /* 0x00000000d324783b */ /* 0x000f220000004200 */
[-CC-:B------:R-:W-:Y:S01]  /*9840*/  FFMA.FTZ R172, R244, R135.reuse, -R154.reuse ;  /* 0x00000087f4ac7223 */ /* 0x180fe2000001089a */
[-CC-:B------:R-:W-:Y:S01]  /*9850*/  FFMA.FTZ R160, R159, R135.reuse, -R154.reuse ;  /* 0x000000879fa07223 */ /* 0x180fe2000001089a */
[----:B------:R-:W-:Y:S01]  /*9860*/  FFMA.FTZ R159, R157, R135, -R154 ;  /* 0x000000879d9f7223 */ /* 0x000fe2000001089a */
[C---:B-1----:R-:W-:Y:S01]  /*9870*/  FMUL.FTZ R6, R0.reuse, R130 ;  /* 0x0000008200067220 */ /* 0x042fe20000410000 */
[C---:B------:R-:W-:Y:S01]  /*9880*/  FMUL.FTZ R7, R0.reuse, R131 ;  /* 0x0000008300077220 */ /* 0x040fe20000410000 */
[C---:B------:R-:W-:Y:S03]  /*9890*/  FMUL.FTZ R10, R0.reuse, R126 ;  /* 0x0000007e000a7220 */ /* 0x040fe60000410000 */
[----:B------:R-:W-:Y:S01]  /*98a0*/  MUFU.EX2 R153, R153 ;  /* 0x0000009900997308 */ /* 0x000fe20000000800 */
[C---:B------:R-:W-:Y:S01]  /*98b0*/  FMUL.FTZ R11, R0.reuse, R127 ;  /* 0x0000007f000b7220 */ /* 0x040fe20000410000 */
[C---:B------:R-:W-:Y:S01]  /*98c0*/  FMUL.FTZ R18, R0.reuse, R118 ;  /* 0x0000007600127220 */ /* 0x040fe20000410000 */
[C---:B------:R-:W-:Y:S01]  /*98d0*/  FMUL.FTZ R19, R0.reuse, R119 ;  /* 0x0000007700137220 */ /* 0x040fe20000410000 */
[----:B------:R-:W1:Y:S01]  /*98e0*/  LDSM.16.MT88.4 R52, [R141+0x10000] ;  /* 0x010000008d34783b */ /* 0x000e620000004200 */
[C---:B------:R-:W-:Y:S01]  /*98f0*/  FMUL.FTZ R26, R0.reuse, R110 ;  /* 0x0000006e001a7220 */ /* 0x040fe20000410000 */
[C---:B------:R-:W-:Y:S01]  /*9900*/  FMUL.FTZ R27, R0.reuse, R111 ;  /* 0x0000006f001b7220 */ /* 0x040fe20000410000 */
[----:B------:R-:W-:Y:S03]  /*9910*/  FMUL.FTZ R34, R0, R102 ;  /* 0x0000006600227220 */ /* 0x000fe60000410000 */
[----:B------:R-:W5:Y:S01]  /*9920*/  MUFU.EX2 R145, R145 ;  /* 0x0000009100917308 */ /* 0x000f620000000800 */
[C---:B---3--:R-:W-:Y:S01]  /*9930*/  FMUL.FTZ R4, R132.reuse, R128 ;  /* 0x0000008084047220 */ /* 0x048fe20000410000 */
[C---:B------:R-:W-:Y:S01]  /*9940*/  FMUL.FTZ R5, R132.reuse, R129 ;  /* 0x0000008184057220 */ /* 0x040fe20000410000 */
[C---:B------:R-:W-:Y:S01]  /*9950*/  FMUL.FTZ R8, R132.reuse, R124 ;  /* 0x0000007c84087220 */ /* 0x040fe20000410000 */
[C---:B------:R-:W-:Y:S01]  /*9960*/  FMUL.FTZ R9, R132.reuse, R125 ;  /* 0x0000007d84097220 */ /* 0x040fe20000410000 */
[C---:B------:R-:W-:Y:S01]  /*9970*/  FMUL.FTZ R16, R132.reuse, R116 ;  /* 0x0000007484107220 */ /* 0x040fe20000410000 */
[C---:B------:R-:W-:Y:S01]  /*9980*/  FMUL.FTZ R17, R132.reuse, R117 ;  /* 0x0000007584117220 */ /* 0x040fe20000410000 */
[----:B------:R-:W-:Y:S03]  /*9990*/  LDSM.16.MT88.4 R124, [R146+0xf800] ;  /* 0x00f80000927c783b */ /* 0x000fe60000004200 */
[----:B------:R-:W-:Y:S01]  /*99a0*/  MUFU.EX2 R151, R151 ;  /* 0x0000009700977308 */ /* 0x000fe20000000800 */
[C---:B------:R-:W-:Y:S01]  /*99b0*/  FMUL.FTZ R24, R132.reuse, R108 ;  /* 0x0000006c84187220 */ /* 0x040fe20000410000 */
[----:B------:R-:W-:Y:S01]  /*99c0*/  FMUL.FTZ R25, R132, R109 ;  /* 0x0000006d84197220 */ /* 0x000fe20000410000 */
[----:B------:R-:W-:Y:S01]  /*99d0*/  FMUL.FTZ R35, R0, R103 ;  /* 0x0000006700237220 */ /* 0x000fe20000410000 */
[C---:B------:R-:W-:Y:S01]  /*99e0*/  FMUL.FTZ R32, R132.reuse, R100 ;  /* 0x0000006484207220 */ /* 0x040fe20000410000 */
[----:B------:R-:W-:Y:S01]  /*99f0*/  FMUL.FTZ R33, R132, R101 ;  /* 0x0000006584217220 */ /* 0x000fe20000410000 */
[C---:B------:R-:W-:Y:S01]  /*9a00*/  FMUL.FTZ R42, R0.reuse, R94 ;  /* 0x0000005e002a7220 */ /* 0x040fe20000410000 */
[----:B------:R-:W-:Y:S03]  /*9a10*/  LDSM.16.MT88.4 R116, [R141+0xf800] ;  /* 0x00f800008d74783b */ /* 0x000fe60000004200 */
[----:B------:R-:W3:Y:S01]  /*9a20*/  MUFU.EX2 R152, R152 ;  /* 0x0000009800987308 */ /* 0x000ee20000000800 */
[----:B-----5:R-:W-:Y:S01]  /*9a30*/  F2FP.BF16.F32.PACK_AB R128, R145, R153 ;  /* 0x000000999180723e */ /* 0x020fe200000010ff */
[----:B------:R-:W-:Y:S01]  /*9a40*/  FMUL.FTZ R43, R0, R95 ;  /* 0x0000005f002b7220 */ /* 0x000fe20000410000 */
[C---:B------:R-:W-:Y:S01]  /*9a50*/  FMUL.FTZ R40, R132.reuse, R92 ;  /* 0x0000005c84287220 */ /* 0x040fe20000410000 */
[----:B------:R-:W-:Y:S01]  /*9a60*/  FMUL.FTZ R41, R132, R93 ;  /* 0x0000005d84297220 */ /* 0x000fe20000410000 */
[C---:B------:R-:W-:Y:S01]  /*9a70*/  FMUL.FTZ R50, R0.reuse, R86 ;  /* 0x0000005600327220 */ /* 0x040fe20000410000 */
[----:B------:R-:W-:Y:S01]  /*9a80*/  FMUL.FTZ R51, R0, R87 ;  /* 0x0000005700337220 */ /* 0x000fe20000410000 */
[----:B------:R-:W-:Y:S03]  /*9a90*/  LDSM.16.MT88.4 R92, [R141+0xd000] ;  /* 0x00d000008d5c783b */ /* 0x000fe60000004200 */
[----:B------:R-:W-:Y:S01]  /*9aa0*/  MUFU.EX2 R150, R150 ;  /* 0x0000009600967308 */ /* 0x000fe20000000800 */
[C---:B------:R-:W-:Y:S01]  /*9ab0*/  FMUL.FTZ R48, R132.reuse, R84 ;  /* 0x0000005484307220 */ /* 0x040fe20000410000 */
[----:B------:R-:W-:Y:S01]  /*9ac0*/  FMUL.FTZ R49, R132, R85 ;  /* 0x0000005584317220 */ /* 0x000fe20000410000 */
[C---:B------:R-:W-:Y:S01]  /*9ad0*/  FMUL.FTZ R58, R0.reuse, R78 ;  /* 0x0000004e003a7220 */ /* 0x040fe20000410000 */
[----:B------:R-:W-:Y:S01]  /*9ae0*/  FMUL.FTZ R59, R0, R79 ;  /* 0x0000004f003b7220 */ /* 0x000fe20000410000 */
[C---:B------:R-:W-:Y:S01]  /*9af0*/  FMUL.FTZ R56, R132.reuse, R76 ;  /* 0x0000004c84387220 */ /* 0x040fe20000410000 */
[----:B------:R-:W-:Y:S01]  /*9b00*/  FMUL.FTZ R57, R132, R77 ;  /* 0x0000004d84397220 */ /* 0x000fe20000410000 */
[----:B------:R-:W5:Y:S03]  /*9b10*/  LDSM.16.MT88.4 R84, [R211+0x4000] ;  /* 0x00400000d354783b */ /* 0x000f660000004200 */
[----:B------:R-:W2:Y:S01]  /*9b20*/  MUFU.EX2 R149, R149 ;  /* 0x0000009500957308 */ /* 0x000ea20000000800 */
[----:B---3--:R-:W-:Y:S01]  /*9b30*/  F2FP.BF16.F32.PACK_AB R129, R152, R151 ;  /* 0x000000979881723e */ /* 0x008fe200000010ff */
[C---:B------:R-:W-:Y:S01]  /*9b40*/  FMUL.FTZ R66, R0.reuse, R70 ;  /* 0x0000004600427220 */ /* 0x040fe20000410000 */
[----:B------:R-:W-:Y:S01]  /*9b50*/  FMUL.FTZ R67, R0, R71 ;  /* 0x0000004700437220 */ /* 0x000fe20000410000 */
[C---:B------:R-:W-:Y:S01]  /*9b60*/  FMUL.FTZ R64, R132.reuse, R68 ;  /* 0x0000004484407220 */ /* 0x040fe20000410000 */
[----:B------:R-:W-:Y:S01]  /*9b70*/  FMUL.FTZ R65, R132, R69 ;  /* 0x0000004584417220 */ /* 0x000fe20000410000 */
[-CC-:B------:R-:W-:Y:S01]  /*9b80*/  FFMA.FTZ R158, R158, R135.reuse, -R156.reuse ;  /* 0x000000879e9e7223 */ /* 0x180fe2000001089c */
[----:B------:R-:W3:Y:S03]  /*9b90*/  LDSM.16.MT88.4 R76, [R146+0xc800] ;  /* 0x00c80000924c783b */ /* 0x000ee60000004200 */
[----:B------:R-:W-:Y:S01]  /*9ba0*/  MUFU.EX2 R148, R148 ;  /* 0x0000009400947308 */ /* 0x000fe20000000800 */
[-CC-:B------:R-:W-:Y:S01]  /*9bb0*/  FFMA.FTZ R155, R155, R135.reuse, -R156.reuse ;  /* 0x000000879b9b7223 */ /* 0x180fe2000001089c */
[-C--:B------:R-:W-:Y:S01]  /*9bc0*/  FFMA.FTZ R157, R187, R135.reuse, -R156 ;  /* 0x00000087bb9d7223 */ /* 0x080fe2000001089c */
[-CC-:B------:R-:W-:Y:S01]  /*9bd0*/  FFMA.FTZ R164, R252, R135.reuse, -R154.reuse ;  /* 0x00000087fca47223 */ /* 0x180fe2000001089a */
[-C--:B------:R-:W-:Y:S01]  /*9be0*/  FFMA.FTZ R165, R165, R135.reuse, -R154 ;  /* 0x00000087a5a57223 */ /* 0x080fe2000001089a */
[-CC-:B------:R-:W-:Y:S01]  /*9bf0*/  FFMA.FTZ R168, R246, R135.reuse, -R156.reuse ;  /* 0x00000087f6a87223 */ /* 0x180fe2000001089c */
[-C--:B------:R-:W-:Y:S01]  /*9c00*/  FFMA.FTZ R179, R179, R135.reuse, -R156 ;  /* 0x00000087b3b37223 */ /* 0x080fe2000001089c */
[----:B------:R-:W-:Y:S03]  /*9c10*/  LDSM.16.MT88.4 R108, [R144+0x3800] ;  /* 0x00380000906c783b */ /* 0x000fe60000004200 */
[----:B------:R-:W4:Y:S01]  /*9c20*/  MUFU.EX2 R147, R147 ;  /* 0x0000009300937308 */ /* 0x000f220000000800 */
[----:B--2---:R-:W-:Y:S01]  /*9c30*/  F2FP.BF16.F32.PACK_AB R130, R149, R150 ;  /* 0x000000969582723e */ /* 0x004fe200000010ff */
[-CC-:B------:R-:W-:Y:S01]  /*9c40*/  FFMA.FTZ R183, R183, R135.reuse, -R154.reuse ;  /* 0x00000087b7b77223 */ /* 0x180fe2000001089a */
[-CC-:B------:R-:W-:Y:S01]  /*9c50*/  FFMA.FTZ R176, R240, R135.reuse, -R154.reuse ;  /* 0x00000087f0b07223 */ /* 0x180fe2000001089a */
[-CC-:B------:R-:W-:Y:S01]  /*9c60*/  FFMA.FTZ R180, R169, R135.reuse, -R154.reuse ;  /* 0x00000087a9b47223 */ /* 0x180fe2000001089a */
[-C--:B------:R-:W-:Y:S01]  /*9c70*/  FFMA.FTZ R184, R163, R135.reuse, -R154 ;  /* 0x00000087a3b87223 */ /* 0x080fe2000001089a */
[-CC-:B------:R-:W-:Y:S01]  /*9c80*/  FFMA.FTZ R169, R206, R135.reuse, -R156.reuse ;  /* 0x00000087cea97223 */ /* 0x180fe2000001089c */
[----:B------:R-:W-:Y:S03]  /*9c90*/  LDSM.16.MT88.4 R100, [R211+0x3800] ;  /* 0x00380000d364783b */ /* 0x000fe60000004200 */
[----:B------:R-:W-:Y:S01]  /*9ca0*/  MUFU.EX2 R172, R172 ;  /* 0x000000ac00ac7308 */ /* 0x000fe20000000800 */
[-CC-:B------:R-:W-:Y:S01]  /*9cb0*/  FFMA.FTZ R163, R198, R135.reuse, -R156.reuse ;  /* 0x00000087c6a37223 */ /* 0x180fe2000001089c */
[-CC-:B------:R-:W-:Y:S01]  /*9cc0*/  FFMA.FTZ R187, R249, R135.reuse, -R156.reuse ;  /* 0x00000087f9bb7223 */ /* 0x180fe2000001089c */
[-C--:B------:R-:W-:Y:S01]  /*9cd0*/  FFMA.FTZ R190, R245, R135.reuse, -R156 ;  /* 0x00000087f5be7223 */ /* 0x080fe2000001089c */
[-CC-:B------:R-:W-:Y:S01]  /*9ce0*/  FFMA.FTZ R192, R247, R135.reuse, -R154.reuse ;  /* 0x00000087f7c07223 */ /* 0x180fe2000001089a */
[-C--:B------:R-:W-:Y:S01]  /*9cf0*/  FFMA.FTZ R201, R205, R135.reuse, -R154 ;  /* 0x00000087cdc97223 */ /* 0x080fe2000001089a */
[-C--:B------:R-:W-:Y:S01]  /*9d00*/  FFMA.FTZ R199, R199, R135.reuse, -R156 ;  /* 0x00000087c7c77223 */ /* 0x080fe2000001089c */
[-CC-:B------:R-:W-:Y:S03]  /*9d10*/  FFMA.FTZ R197, R197, R135.reuse, -R154.reuse ;  /* 0x00000087c5c57223 */ /* 0x180fe6000001089a */
[----:B------:R-:W-:Y:S01]  /*9d20*/  MUFU.EX2 R158, R158 ;  /* 0x0000009e009e7308 */ /* 0x000fe20000000800 */
[----:B----4-:R-:W-:Y:S01]  /*9d30*/  F2FP.BF16.F32.PACK_AB R131, R147, R148 ;  /* 0x000000949383723e */ /* 0x010fe200000010ff */
[-C--:B------:R-:W-:Y:S01]  /*9d40*/  FFMA.FTZ R198, R195, R135.reuse, -R154 ;  /* 0x00000087c3c67223 */ /* 0x080fe2000001089a */
[-CC-:B------:R-:W-:Y:S01]  /*9d50*/  FFMA.FTZ R191, R191, R135.reuse, -R156.reuse ;  /* 0x00000087bfbf7223 */ /* 0x180fe2000001089c */
[-C--:B------:R-:W-:Y:S01]  /*9d60*/  FFMA.FTZ R200, R193, R135.reuse, -R156 ;  /* 0x00000087c1c87223 */ /* 0x080fe2000001089c */
[-CC-:B------:R-:W-:Y:S01]  /*9d70*/  FFMA.FTZ R139, R139, R135.reuse, -R154.reuse ;  /* 0x000000878b8b7223 */ /* 0x180fe2000001089a */
[-C--:B------:R-:W-:Y:S01]  /*9d80*/  FFMA.FTZ R138, R138, R135.reuse, -R154 ;  /* 0x000000878a8a7223 */ /* 0x080fe2000001089a */
[----:B------:R-:W-:Y:S01]  /*9d90*/  FFMA.FTZ R189, R189, R135, -R156 ;  /* 0x00000087bdbd7223 */ /* 0x000fe2000001089c */
[C---:B------:R-:W-:Y:S02]  /*9da0*/  HMMA.16816.F32.BF16 R4, R128.reuse, R12, R4 ;  /* 0x0000000c8004723c */ /* 0x040fe40000041804 */
[----:B------:R-:W-:Y:S03]  /*9db0*/  MUFU.EX2 R155, R155 ;  /* 0x0000009b009b7308 */ /* 0x000fe60000000800 */
[C---:B------:R-:W-:Y:S01]  /*9dc0*/  FMUL.FTZ R12, R132.reuse, R120 ;  /* 0x00000078840c7220 */ /* 0x040fe20000410000 */
[----:B------:R-:W-:Y:S01]  /*9dd0*/  FMUL.FTZ R13, R132, R121 ;  /* 0x00000079840d7220 */ /* 0x000fe20000410000 */
[----:B------:R-:W-:Y:S01]  /*9de0*/  FFMA.FTZ R137, R137, R135, -R154 ;  /* 0x0000008789897223 */ /* 0x000fe2000001089a */
[C---:B------:R-:W-:Y:S04]  /*9df0*/  HMMA.16816.F32.BF16 R8, R128.reuse, R14, R8 ;  /* 0x0000000e8008723c */ /* 0x040fe80000041808 */
[----:B------:R-:W-:Y:S01]  /*9e00*/  MUFU.EX2 R160, R160 ;  /* 0x000000a000a07308 */ /* 0x000fe20000000800 */
[C---:B------:R-:W-:Y:S01]  /*9e10*/  FMUL.FTZ R14, R0.reuse, R122 ;  /* 0x0000007a000e7220 */ /* 0x040fe20000410000 */
[C---:B------:R-:W-:Y:S01]  /*9e20*/  FMUL.FTZ R15, R0.reuse, R123 ;  /* 0x0000007b000f7220 */ /* 0x040fe20000410000 */
[----:B------:R-:W-:Y:S01]  /*9e30*/  FFMA.FTZ R151, R0, R241, R151 ;  /* 0x000000f100977223 */ /* 0x000fe20000010097 */
[----:B------:R-:W-:Y:S01]  /*9e40*/  FFMA.FTZ R153, R132, R243, R153 ;  /* 0x000000f384997223 */ /* 0x000fe20000010099 */
[----:B------:R-:W-:Y:S05]  /*9e50*/  ISETP.NE.AND P0, PT, R231, -0x1, PT ;  /* 0xffffffffe700780c */ /* 0x000fea0003f05270 */
[----:B------:R-:W-:Y:S01]  /*9e60*/  MUFU.EX2 R159, R159 ;  /* 0x0000009f009f7308 */ /* 0x000fe20000000800 */
[----:B------:R-:W-:Y:S01]  /*9e70*/  FADD.FTZ R151, R152, R151 ;  /* 0x0000009798977221 */ /* 0x000fe20000010000 */
[C---:B------:R-:W-:Y:S03]  /*9e80*/  HMMA.16816.F32.BF16 R12, R128.reuse, R20, R12 ;  /* 0x00000014800c723c */ /* 0x040fe6000004180c */
[C---:B------:R-:W-:Y:S01]  /*9e90*/  FMUL.FTZ R20, R132.reuse, R112 ;  /* 0x0000007084147220 */ /* 0x040fe20000410000 */
[----:B------:R-:W-:Y:S01]  /*9ea0*/  FMUL.FTZ R21, R132, R113 ;  /* 0x0000007184157220 */ /* 0x000fe20000410000 */
[----:B------:R-:W-:Y:S03]  /*9eb0*/  FADD.FTZ R148, R148, R151 ;  /* 0x0000009794947221 */ /* 0x000fe60000010000 */
[----:B------:R-:W-:Y:S01]  /*9ec0*/  MUFU.EX2 R157, R157 ;  /* 0x0000009d009d7308 */ /* 0x000fe20000000800 */
[----:B------:R-:W-:Y:S01]  /*9ed0*/  FADD.FTZ R153, R145, R153 ;  /* 0x0000009991997221 */ /* 0x000fe20000010000 */
[C---:B------:R-:W-:Y:S03]  /*9ee0*/  HMMA.16816.F32.BF16 R16, R128.reuse, R22, R16 ;  /* 0x000000168010723c */ /* 0x040fe60000041810 */
[C---:B------:R-:W-:Y:S01]  /*9ef0*/  FMUL.FTZ R22, R0.reuse, R114 ;  /* 0x0000007200167220 */ /* 0x040fe20000410000 */
[----:B------:R-:W-:Y:S01]  /*9f00*/  FMUL.FTZ R23, R0, R115 ;  /* 0x0000007300177220 */ /* 0x000fe20000410000 */
[----:B------:R-:W-:Y:S03]  /*9f10*/  FADD.FTZ R147, R147, R148 ;  /* 0x0000009493937221 */ /* 0x000fe60000010000 */
[----:B------:R-:W-:Y:S01]  /*9f20*/  MUFU.EX2 R164, R164 ;  /* 0x000000a400a47308 */ /* 0x000fe20000000800 */
[----:B------:R-:W-:Y:S02]  /*9f30*/  FADD.FTZ R150, R150, R153 ;  /* 0x0000009996967221 */ /* 0x000fe40000010000 */
[C---:B------:R-:W-:Y:S03]  /*9f40*/  HMMA.16816.F32.BF16 R20, R128.reuse, R28, R20 ;  /* 0x0000001c8014723c */ /* 0x040fe60000041814 */
[C---:B------:R-:W-:Y:S01]  /*9f50*/  FMUL.FTZ R28, R132.reuse, R104 ;  /* 0x00000068841c7220 */ /* 0x040fe20000410000 */
[----:B------:R-:W-:Y:S03]  /*9f60*/  FMUL.FTZ R29, R132, R105 ;  /* 0x00000069841d7220 */ /* 0x000fe60000410000 */
[----:B------:R-:W-:Y:S01]  /*9f70*/  MUFU.EX2 R165, R165 ;  /* 0x000000a500a57308 */ /* 0x000fe20000000800 */
[-C--:B------:R-:W-:Y:S01]  /*9f80*/  FFMA.FTZ R105, R174, R135.reuse, -R154 ;  /* 0x00000087ae697223 */ /* 0x080fe2000001089a */
[----:B------:R-:W-:Y:S01]  /*9f90*/  FFMA.FTZ R104, R178, R135, -R156 ;  /* 0x00000087b2687223 */ /* 0x000fe2000001089c */
[C---:B------:R-:W-:Y:S03]  /*9fa0*/  HMMA.16816.F32.BF16 R24, R128.reuse, R30, R24 ;  /* 0x0000001e8018723c */ /* 0x040fe60000041818 */
[C---:B------:R-:W-:Y:S01]  /*9fb0*/  FMUL.FTZ R30, R0.reuse, R106 ;  /* 0x0000006a001e7220 */ /* 0x040fe20000410000 */
[----:B------:R-:W-:Y:S03]  /*9fc0*/  FMUL.FTZ R31, R0, R107 ;  /* 0x0000006b001f7220 */ /* 0x000fe60000410000 */
[----:B------:R-:W-:Y:S01]  /*9fd0*/  MUFU.EX2 R105, R105 ;  /* 0x0000006900697308 */ /* 0x000fe20000000800 */
[-CC-:B------:R-:W-:Y:S01]  /*9fe0*/  FFMA.FTZ R106, R166, R135.reuse, -R154.reuse ;  /* 0x00000087a66a7223 */ /* 0x180fe2000001089a */
[-C--:B------:R-:W-:Y:S01]  /*9ff0*/  FFMA.FTZ R107, R162, R135.reuse, -R154 ;  /* 0x00000087a26b7223 */ /* 0x080fe2000001089a */
[-CC-:B------:R-:W-:Y:S01]  /*a000*/  FFMA.FTZ R162, R171, R135.reuse, -R156.reuse ;  /* 0x00000087aba27223 */ /* 0x180fe2000001089c */
[-CC-:B------:R-:W-:Y:S01]  /*a010*/  FFMA.FTZ R166, R177, R135.reuse, -R156.reuse ;  /* 0x00000087b1a67223 */ /* 0x180fe2000001089c */
[--C-:B------:R-:W-:Y:S01]  /*a020*/  FFMA.FTZ R171, R250, R135, -R156.reuse ;  /* 0x00000087faab7223 */ /* 0x100fe2000001089c */
[C---:B------:R-:W-:Y:S04]  /*a030*/  HMMA.16816.F32.BF16 R28, R128.reuse, R36, R28 ;  /* 0x00000024801c723c */ /* 0x040fe8000004181c */
[----:B------:R-:W-:Y:S01]  /*a040*/  MUFU.EX2 R104, R104 ;  /* 0x0000006800687308 */ /* 0x000fe20000000800 */
[C---:B------:R-:W-:Y:S01]  /*a050*/  FMUL.FTZ R36, R132.reuse, R96 ;  /* 0x0000006084247220 */ /* 0x040fe20000410000 */
[----:B------:R-:W-:Y:S01]  /*a060*/  FMUL.FTZ R37, R132, R97 ;  /* 0x0000006184257220 */ /* 0x000fe20000410000 */
[-CC-:B------:R-:W-:Y:S01]  /*a070*/  FFMA.FTZ R96, R188, R135.reuse, -R156.reuse ;  /* 0x00000087bc607223 */ /* 0x180fe2000001089c */
[-C--:B------:R-:W-:Y:S01]  /*a080*/  FFMA.FTZ R97, R186, R135.reuse, -R156 ;  /* 0x00000087ba617223 */ /* 0x080fe2000001089c */
[--C-:B------:R-:W-:Y:S01]  /*a090*/  FFMA.FTZ R177, R248, R135, -R154.reuse ;  /* 0x00000087f8b17223 */ /* 0x100fe2000001089a */
[C---:B------:R-:W-:Y:S04]  /*a0a0*/  HMMA.16816.F32.BF16 R32, R128.reuse, R38, R32 ;  /* 0x000000268020723c */ /* 0x040fe80000041820 */
[----:B------:R-:W-:Y:S01]  /*a0b0*/  MUFU.EX2 R106, R106 ;  /* 0x0000006a006a7308 */ /* 0x000fe20000000800 */
[C---:B------:R-:W-:Y:S01]  /*a0c0*/  FMUL.FTZ R38, R0.reuse, R98 ;  /* 0x0000006200267220 */ /* 0x040fe20000410000 */
[----:B------:R-:W-:Y:S01]  /*a0d0*/  FMUL.FTZ R39, R0, R99 ;  /* 0x0000006300277220 */ /* 0x000fe20000410000 */
[-C--:B------:R-:W-:Y:S01]  /*a0e0*/  FFMA.FTZ R98, R182, R135.reuse, -R154 ;  /* 0x00000087b6627223 */ /* 0x080fe2000001089a */
[-C--:B------:R-:W-:Y:S01]  /*a0f0*/  FFMA.FTZ R99, R170, R135.reuse, -R156 ;  /* 0x00000087aa637223 */ /* 0x080fe2000001089c */
[-C--:B------:R-:W-:Y:S01]  /*a100*/  FFMA.FTZ R170, R185, R135.reuse, -R154 ;  /* 0x00000087b9aa7223 */ /* 0x080fe2000001089a */
[-C--:B------:R-:W-:Y:S01]  /*a110*/  FFMA.FTZ R174, R181, R135.reuse, -R156 ;  /* 0x00000087b5ae7223 */ /* 0x080fe2000001089c */
[----:B------:R-:W-:Y:S03]  /*a120*/  FFMA.FTZ R181, R175, R135, -R154 ;  /* 0x00000087afb57223 */ /* 0x000fe6000001089a */
[----:B------:R-:W-:Y:S01]  /*a130*/  MUFU.EX2 R96, R96 ;  /* 0x0000006000607308 */ /* 0x000fe20000000800 */
[C---:B------:R-:W-:Y:S03]  /*a140*/  HMMA.16816.F32.BF16 R36, R128.reuse, R44, R36 ;  /* 0x0000002c8024723c */ /* 0x040fe60000041824 */
[C---:B------:R-:W-:Y:S01]  /*a150*/  FMUL.FTZ R44, R132.reuse, R88 ;  /* 0x00000058842c7220 */ /* 0x040fe20000410000 */
[----:B------:R-:W-:Y:S01]  /*a160*/  FMUL.FTZ R45, R132, R89 ;  /* 0x00000059842d7220 */ /* 0x000fe20000410000 */
[-CC-:B------:R-:W-:Y:S01]  /*a170*/  FFMA.FTZ R178, R173, R135.reuse, -R156.reuse ;  /* 0x00000087adb27223 */ /* 0x180fe2000001089c */
[--C-:B------:R-:W-:Y:S03]  /*a180*/  FFMA.FTZ R185, R242, R135, -R156.reuse ;  /* 0x00000087f2b97223 */ /* 0x100fe6000001089c */
[----:B------:R-:W-:Y:S01]  /*a190*/  MUFU.EX2 R170, R170 ;  /* 0x000000aa00aa7308 */ /* 0x000fe20000000800 */
[C---:B------:R-:W-:Y:S03]  /*a1a0*/  HMMA.16816.F32.BF16 R40, R128.reuse, R46, R40 ;  /* 0x0000002e8028723c */ /* 0x040fe60000041828 */
[C---:B------:R-:W-:Y:S01]  /*a1b0*/  FMUL.FTZ R46, R0.reuse, R90 ;  /* 0x0000005a002e7220 */ /* 0x040fe20000410000 */
[----:B------:R-:W-:Y:S01]  /*a1c0*/  FMUL.FTZ R47, R0, R91 ;  /* 0x0000005b002f7220 */ /* 0x000fe20000410000 */
[-C--:B------:R-:W-:Y:S01]  /*a1d0*/  FFMA.FTZ R175, R236, R135.reuse, -R156 ;  /* 0x00000087ecaf7223 */ /* 0x080fe2000001089c */
[----:B------:R-:W-:Y:S03]  /*a1e0*/  LDSM.16.MT88.4 R88, [R144+0x800] ;  /* 0x000800009058783b */ /* 0x000fe60000004200 */
[----:B------:R-:W2:Y:S01]  /*a1f0*/  MUFU.EX2 R97, R97 ;  /* 0x0000006100617308 */ /* 0x000ea20000000800 */
[-C--:B------:R-:W-:Y:S01]  /*a200*/  FFMA.FTZ R173, R216, R135.reuse, -R154 ;  /* 0x00000087d8ad7223 */ /* 0x080fe2000001089a */
[-CC-:B------:R-:W-:Y:S01]  /*a210*/  FFMA.FTZ R182, R167, R135.reuse, -R156.reuse ;  /* 0x00000087a7b67223 */ /* 0x180fe2000001089c */
[----:B------:R-:W-:Y:S01]  /*a220*/  FFMA.FTZ R186, R161, R135, -R156 ;  /* 0x00000087a1ba7223 */ /* 0x000fe2000001089c */
[C---:B-1----:R-:W-:Y:S03]  /*a230*/  HMMA.16816.F32.BF16 R44, R128.reuse, R52, R44 ;  /* 0x00000034802c723c */ /* 0x042fe6000004182c */
[C---:B------:R-:W-:Y:S01]  /*a240*/  FMUL.FTZ R52, R132.reuse, R80 ;  /* 0x0000005084347220 */ /* 0x040fe20000410000 */
[----:B------:R-:W-:Y:S02]  /*a250*/  FMUL.FTZ R53, R132, R81 ;  /* 0x0000005184357220 */ /* 0x000fe40000410000 */
[----:B------:R-:W1:Y:S01]  /*a260*/  MUFU.EX2 R98, R98 ;  /* 0x0000006200627308 */ /* 0x000e620000000800 */
[-CC-:B------:R-:W-:Y:S01]  /*a270*/  FFMA.FTZ R167, R204, R135.reuse, -R154.reuse ;  /* 0x00000087cca77223 */ /* 0x180fe2000001089a */
[--C-:B------:R-:W-:Y:S01]  /*a280*/  FFMA.FTZ R161, R196, R135, -R154.reuse ;  /* 0x00000087c4a17223 */ /* 0x100fe2000001089a */
[C---:B------:R-:W-:Y:S03]  /*a290*/  HMMA.16816.F32.BF16 R48, R128.reuse, R54, R48 ;  /* 0x000000368030723c */ /* 0x040fe60000041830 */
[C---:B------:R-:W-:Y:S01]  /*a2a0*/  FMUL.FTZ R54, R0.reuse, R82 ;  /* 0x0000005200367220 */ /* 0x040fe20000410000 */
[----:B------:R-:W-:Y:S01]  /*a2b0*/  FMUL.FTZ R55, R0, R83 ;  /* 0x0000005300377220 */ /* 0x000fe20000410000 */
[----:B--2---:R-:W-:Y:S01]  /*a2c0*/  F2FP.BF16.F32.PACK_AB R68, R97, R96 ;  /* 0x000000606144723e */ /* 0x004fe200000010ff */
[----:B------:R-:W2:Y:S01]  /*a2d0*/  LDSM.16.MT88.4 R80, [R141+0xc800] ;  /* 0x00c800008d50783b */ /* 0x000ea20000004200 */
[----:B------:R-:W4:Y:S01]  /*a2e0*/  MUFU.EX2 R99, R99 ;  /* 0x0000006300637308 */ /* 0x000f220000000800 */
[-C--:B------:R-:W-:Y:S01]  /*a2f0*/  FFMA.FTZ R188, R251, R135.reuse, -R154 ;  /* 0x00000087fbbc7223 */ /* 0x080fe2000001089a */
[-CC-:B------:R-:W-:Y:S01]  /*a300*/  FFMA.FTZ R196, R207, R135.reuse, -R156.reuse ;  /* 0x00000087cfc47223 */ /* 0x180fe2000001089c */
[----:B------:R-:W-:Y:S01]  /*a310*/  FFMA.FTZ R156, R194, R135, -R156 ;  /* 0x00000087c29c7223 */ /* 0x000fe2000001089c */
[C---:B------:R-:W-:Y:S03]  /*a320*/  HMMA.16816.F32.BF16 R52, R128.reuse, R60, R52 ;  /* 0x0000003c8034723c */ /* 0x040fe60000041834 */
[C---:B------:R-:W-:Y:S01]  /*a330*/  FMUL.FTZ R60, R132.reuse, R72 ;  /* 0x00000048843c7220 */ /* 0x040fe20000410000 */
[----:B------:R-:W-:Y:S01]  /*a340*/  FMUL.FTZ R61, R132, R73 ;  /* 0x00000049843d7220 */ /* 0x000fe20000410000 */
[----:B-1----:R-:W-:Y:S01]  /*a350*/  F2FP.BF16.F32.PACK_AB R69, R105, R98 ;  /* 0x000000626945723e */ /* 0x002fe200000010ff */
[----:B------:R-:W1:Y:S01]  /*a360*/  MUFU.EX2 R107, R107 ;  /* 0x0000006b006b7308 */ /* 0x000e620000000800 */
[----:B------:R-:W-:Y:S01]  /*a370*/  FFMA.FTZ R154, R136, R135, -R154 ;  /* 0x00000087889a7223 */ /* 0x000fe2000001089a */
[C---:B------:R-:W-:Y:S03]  /*a380*/  HMMA.16816.F32.BF16 R56, R128.reuse, R62, R56 ;  /* 0x0000003e8038723c */ /* 0x040fe60000041838 */
[C---:B------:R-:W-:Y:S01]  /*a390*/  FMUL.FTZ R62, R0.reuse, R74 ;  /* 0x0000004a003e7220 */ /* 0x040fe20000410000 */
[----:B------:R-:W-:Y:S01]  /*a3a0*/  FMUL.FTZ R63, R0, R75 ;  /* 0x0000004b003f7220 */ /* 0x000fe20000410000 */
[----:B----4-:R-:W-:Y:S01]  /*a3b0*/  F2FP.BF16.F32.PACK_AB R70, R99, R104 ;  /* 0x000000686346723e */ /* 0x010fe200000010ff */
[----:B------:R-:W4:Y:S02]  /*a3c0*/  LDSM.16.MT88.4 R72, [R211+0x800] ;  /* 0x00080000d348783b */ /* 0x000f240000004200 */
[----:B------:R-:W4:Y:S01]  /*a3d0*/  MUFU.EX2 R162, R162 ;  /* 0x000000a200a27308 */ /* 0x000f220000000800 */
[----:B------:R-:W-:Y:S01]  /*a3e0*/  FADD.FTZ R98, R98, R147 ;  /* 0x0000009362627221 */ /* 0x000fe20000010000 */
[----:B------:R-:W-:Y:S01]  /*a3f0*/  FADD.FTZ R149, R149, R150 ;  /* 0x0000009695957221 */ /* 0x000fe20000010000 */
[C---:B-----5:R-:W-:Y:S03]  /*a400*/  HMMA.16816.F32.BF16 R60, R128.reuse, R84, R60 ;  /* 0x00000054803c723c */ /* 0x060fe6000004183c */
[----:B------:R-:W-:Y:S01]  /*a410*/  FADD.FTZ R105, R105, R98 ;  /* 0x0000006269697221 */ /* 0x000fe20000010000 */
[C---:B-1----:R-:W-:Y:S03]  /*a420*/  F2FP.BF16.F32.PACK_AB R71, R107.reuse, R106 ;  /* 0x0000006a6b47723e */ /* 0x042fe600000010ff */
[----:B------:R-:W-:Y:S01]  /*a430*/  MUFU.EX2 R171, R171 ;  /* 0x000000ab00ab7308 */ /* 0x000fe20000000800 */
[----:B------:R-:W-:Y:S01]  /*a440*/  FADD.FTZ R96, R96, R149 ;  /* 0x0000009560607221 */ /* 0x000fe20000010000 */
[----:B------:R-:W-:Y:S01]  /*a450*/  FADD.FTZ R106, R106, R105 ;  /* 0x000000696a6a7221 */ /* 0x000fe20000010000 */
[----:B------:R-:W-:Y:S01]  /*a460*/  HMMA.16816.F32.BF16 R64, R128, R86, R64 ;  /* 0x000000568040723c */ /* 0x000fe20000041840 */
[----:B------:R-:W-:Y:S02]  /*a470*/  LDSM.16.MT88.4 R84, [R144+0x4800] ;  /* 0x004800009054783b */ /* 0x000fe40000004200 */
[----:B------:R-:W-:Y:S01]  /*a480*/  FADD.FTZ R107, R107, R106 ;  /* 0x0000006a6b6b7221 */ /* 0x000fe20000010000 */
[----:B------:R-:W-:Y:S03]  /*a490*/  FADD.FTZ R97, R97, R96 ;  /* 0x0000006061617221 */ /* 0x000fe60000010000 */
[----:B------:R-:W1:Y:S01]  /*a4a0*/  MUFU.EX2 R166, R166 ;  /* 0x000000a600a67308 */ /* 0x000e620000000800 */
[C---:B---3--:R-:W-:Y:S09]  /*a4b0*/  HMMA.16816.F32.BF16 R4, R68.reuse, R76, R4 ;  /* 0x0000004c4404723c */ /* 0x048ff20000041804 */
[----:B------:R-:W3:Y:S01]  /*a4c0*/  MUFU.EX2 R177, R177 ;  /* 0x000000b100b17308 */ /* 0x000ee20000000800 */
[----:B------:R-:W-:Y:S01]  /*a4d0*/  FADD.FTZ R104, R104, R97 ;  /* 0x0000006168687221 */ /* 0x000fe20000010000 */
[C---:B------:R-:W-:Y:S01]  /*a4e0*/  HMMA.16816.F32.BF16 R8, R68.reuse, R78, R8 ;  /* 0x0000004e4408723c */ /* 0x040fe20000041808 */
[----:B------:R-:W5:Y:S02]  /*a4f0*/  LDSM.16.MT88.4 R76, [R146+0x10800] ;  /* 0x01080000924c783b */ /* 0x000f640000004200 */
[----:B------:R-:W-:Y:S05]  /*a500*/  FADD.FTZ R99, R99, R104 ;  /* 0x0000006863637221 */ /* 0x000fea0000010000 */
[----:B------:R-:W-:Y:S01]  /*a510*/  MUFU.EX2 R168, R168 ;  /* 0x000000a800a87308 */ /* 0x000fe20000000800 */
[C---:B--2---:R-:W-:Y:S09]  /*a520*/  HMMA.16816.F32.BF16 R12, R68.reuse, R80, R12 ;  /* 0x00000050440c723c */ /* 0x044ff2000004180c */
[----:B------:R-:W2:Y:S01]  /*a530*/  MUFU.EX2 R179, R179 ;  /* 0x000000b300b37308 */ /* 0x000ea20000000800 */
[C---:B------:R-:W-:Y:S01]  /*a540*/  HMMA.16816.F32.BF16 R16, R68.reuse, R82, R16 ;  /* 0x000000524410723c */ /* 0x040fe20000041810 */
[----:B------:R-:W1:Y:S08]  /*a550*/  LDSM.16.MT88.4 R80, [R141+0x10800] ;  /* 0x010800008d50783b */ /* 0x000e700000004200 */
[----:B------:R-:W2:Y:S01]  /*a560*/  MUFU.EX2 R183, R183 ;  /* 0x000000b700b77308 */ /* 0x000ea20000000800 */
[C---:B------:R-:W-:Y:S09]  /*a570*/  HMMA.16816.F32.BF16 R20, R68.reuse, R88, R20 ;  /* 0x000000584414723c */ /* 0x040ff20000041814 */
[----:B------:R-:W-:Y:S01]  /*a580*/  MUFU.EX2 R185, R185 ;  /* 0x000000b900b97308 */ /* 0x000fe20000000800 */
[C---:B------:R-:W-:Y:S01]  /*a590*/  HMMA.16816.F32.BF16 R24, R68.reuse, R90, R24 ;  /* 0x0000005a4418723c */ /* 0x040fe20000041818 */
[----:B------:R-:W3:Y:S08]  /*a5a0*/  LDSM.16.MT88.4 R88, [R211+0x4800] ;  /* 0x00480000d358783b */ /* 0x000ef00000004200 */
[----:B------:R-:W2:Y:S01]  /*a5b0*/  MUFU.EX2 R174, R174 ;  /* 0x000000ae00ae7308 */ /* 0x000ea20000000800 */
[C---:B----4-:R-:W-:Y:S09]  /*a5c0*/  HMMA.16816.F32.BF16 R28, R68.reuse, R72, R28 ;  /* 0x00000048441c723c */ /* 0x050ff2000004181c */
[----:B------:R-:W-:Y:S01]  /*a5d0*/  MUFU.EX2 R176, R176 ;  /* 0x000000b000b07308 */ /* 0x000fe20000000800 */
[C---:B------:R-:W-:Y:S01]  /*a5e0*/  HMMA.16816.F32.BF16 R32, R68.reuse, R74, R32 ;  /* 0x0000004a4420723c */ /* 0x040fe20000041820 */
[----:B------:R-:W4:Y:S08]  /*a5f0*/  LDSM.16.MT88.4 R72, [R146+0xd000] ;  /* 0x00d000009248783b */ /* 0x000f300000004200 */
[----:B------:R-:W2:Y:S01]  /*a600*/  MUFU.EX2 R181, R181 ;  /* 0x000000b500b57308 */ /* 0x000ea20000000800 */
[C---:B-----5:R-:W-:Y:S09]  /*a610*/  HMMA.16816.F32.BF16 R36, R68.reuse, R76, R36 ;  /* 0x0000004c4424723c */ /* 0x060ff20000041824 */
[----:B------:R-:W-:Y:S01]  /*a620*/  MUFU.EX2 R175, R175 ;  /* 0x000000af00af7308 */ /* 0x000fe20000000800 */
[C---:B------:R-:W-:Y:S01]  /*a630*/  HMMA.16816.F32.BF16 R40, R68.reuse, R78, R40 ;  /* 0x0000004e4428723c */ /* 0x040fe20000041828 */
[----:B------:R-:W5:Y:S08]  /*a640*/  LDSM.16.MT88.4 R76, [R144+0x1000] ;  /* 0x00100000904c783b */ /* 0x000f700000004200 */
[----:B------:R-:W2:Y:S01]  /*a650*/  MUFU.EX2 R178, R178 ;  /* 0x000000b200b27308 */ /* 0x000ea20000000800 */
[C---:B-1----:R-:W-:Y:S09]  /*a660*/  HMMA.16816.F32.BF16 R44, R68.reuse, R80, R44 ;  /* 0x00000050442c723c */ /* 0x042ff2000004182c */
[----:B------:R-:W-:Y:S01]  /*a670*/  MUFU.EX2 R173, R173 ;  /* 0x000000ad00ad7308 */ /* 0x000fe20000000800 */
[C---:B------:R-:W-:Y:S01]  /*a680*/  HMMA.16816.F32.BF16 R48, R68.reuse, R82, R48 ;  /* 0x000000524430723c */ /* 0x040fe20000041830 */
[----:B------:R-:W1:Y:S08]  /*a690*/  LDSM.16.MT88.4 R80, [R211+0x1000] ;  /* 0x00100000d350783b */ /* 0x000e700000004200 */
[----:B------:R-:W2:Y:S01]  /*a6a0*/  MUFU.EX2 R180, R180 ;  /* 0x000000b400b47308 */ /* 0x000ea20000000800 */
[C---:B------:R-:W-:Y:S09]  /*a6b0*/  HMMA.16816.F32.BF16 R52, R68.reuse, R84, R52 ;  /* 0x000000544434723c */ /* 0x040ff20000041834 */
[----:B------:R-:W-:Y:S01]  /*a6c0*/  MUFU.EX2 R169, R169 ;  /* 0x000000a900a97308 */ /* 0x000fe20000000800 */
[C---:B------:R-:W-:Y:S01]  /*a6d0*/  HMMA.16816.F32.BF16 R56, R68.reuse, R86, R56 ;  /* 0x000000564438723c */ /* 0x040fe20000041838 */
[----:B------:R-:W-:Y:S08]  /*a6e0*/  LDSM.16.MT88.4 R84, [R144+0x5000] ;  /* 0x005000009054783b */ /* 0x000ff00000004200 */
[----:B------:R-:W2:Y:S01]  /*a6f0*/  MUFU.EX2 R182, R182 ;  /* 0x000000b600b67308 */ /* 0x000ea20000000800 */
[C---:B---3--:R-:W-:Y:S09]  /*a700*/  HMMA.16816.F32.BF16 R60, R68.reuse, R88, R60 ;  /* 0x00000058443c723c */ /* 0x048ff2000004183c */
[----:B------:R-:W-:Y:S01]  /*a710*/  MUFU.EX2 R167, R167 ;  /* 0x000000a700a77308 */ /* 0x000fe20000000800 */
[----:B------:R-:W-:Y:S01]  /*a720*/  HMMA.16816.F32.BF16 R64, R68, R90, R64 ;  /* 0x0000005a4440723c */ /* 0x000fe20000041840 */
[----:B------:R-:W-:Y:S02]  /*a730*/  LDSM.16.MT88.4 R88, [R211+0x5000] ;  /* 0x00500000d358783b */ /* 0x000fe40000004200 */
[----:B------:R-:W-:Y:S01]  /*a740*/  F2FP.BF16.F32.PACK_AB R68, R155, R158 ;  /* 0x0000009e9b44723e */ /* 0x000fe200000010ff */
[----:B------:R-:W-:Y:S01]  /*a750*/  FADD.FTZ R158, R158, R99 ;  /* 0x000000639e9e7221 */ /* 0x000fe20000010000 */
[----:B------:R-:W-:Y:S04]  /*a760*/  F2FP.BF16.F32.PACK_AB R69, R159, R160 ;  /* 0x000000a09f45723e */ /* 0x000fe800000010ff */
[----:B------:R-:W3:Y:S01]  /*a770*/  MUFU.EX2 R184, R184 ;  /* 0x000000b800b87308 */ /* 0x000ee20000000800 */
[----:B------:R-:W-:Y:S01]  /*a780*/  F2FP.BF16.F32.PACK_AB R70, R162, R157 ;  /* 0x0000009da246723e */ /* 0x000fe200000010ff */
[----:B------:R-:W-:Y:S01]  /*a790*/  FADD.FTZ R160, R160, R107 ;  /* 0x0000006ba0a07221 */ /* 0x000fe20000010000 */
[----:B------:R-:W-:Y:S01]  /*a7a0*/  F2FP.BF16.F32.PACK_AB R71, R165, R164 ;  /* 0x000000a4a547723e */ /* 0x000fe200000010ff */
[----:B------:R-:W-:Y:S02]  /*a7b0*/  FADD.FTZ R158, R155, R158 ;  /* 0x0000009e9b9e7221 */ /* 0x000fe40000010000 */
[----:B------:R-:W-:Y:S04]  /*a7c0*/  FADD.FTZ R159, R159, R160 ;  /* 0x000000a09f9f7221 */ /* 0x000fe80000010000 */
[----:B------:R-:W-:Y:S01]  /*a7d0*/  MUFU.EX2 R163, R163 ;  /* 0x000000a300a37308 */ /* 0x000fe20000000800 */
[----:B------:R-:W-:Y:S01]  /*a7e0*/  FADD.FTZ R157, R157, R158 ;  /* 0x0000009e9d9d7221 */ /* 0x000fe20000010000 */
[C---:B----4-:R-:W-:Y:S03]  /*a7f0*/  HMMA.16816.F32.BF16 R4, R68.reuse, R72, R4 ;  /* 0x000000484404723c */ /* 0x050fe60000041804 */
[----:B------:R-:W-:Y:S01]  /*a800*/  FADD.FTZ R0, R164, R159 ;  /* 0x0000009fa4007221 */ /* 0x000fe20000010000 */
[----:B------:R-:W-:Y:S04]  /*a810*/  FADD.FTZ R162, R162, R157 ;  /* 0x0000009da2a27221 */ /* 0x000fe80000010000 */
[----:B------:R-:W4:Y:S01]  /*a820*/  MUFU.EX2 R186, R186 ;  /* 0x000000ba00ba7308 */ /* 0x000f220000000800 */
[----:B------:R-:W-:Y:S01]  /*a830*/  FADD.FTZ R0, R165, R0 ;  /* 0x00000000a5007221 */ /* 0x000fe20000010000 */
[C---:B------:R-:W-:Y:S01]  /*a840*/  HMMA.16816.F32.BF16 R8, R68.reuse, R74, R8 ;  /* 0x0000004a4408723c */ /* 0x040fe20000041808 */
[----:B------:R-:W2:Y:S07]  /*a850*/  LDSM.16.MT88.4 R72, [R146+0x11000] ;  /* 0x011000009248783b */ /* 0x000eae0000004200 */
[----:B------:R-:W-:Y:S01]  /*a860*/  MUFU.EX2 R161, R161 ;  /* 0x000000a100a17308 */ /* 0x000fe20000000800 */
[C---:B------:R-:W-:Y:S09]  /*a870*/  HMMA.16816.F32.BF16 R12, R68.reuse, R92, R12 ;  /* 0x0000005c440c723c */ /* 0x040ff2000004180c */
[----:B------:R-:W4:Y:S01]  /*a880*/  MUFU.EX2 R188, R188 ;  /* 0x000000bc00bc7308 */ /* 0x000f220000000800 */
[C---:B------:R-:W-:Y:S01]  /*a890*/  HMMA.16816.F32.BF16 R16, R68.reuse, R94, R16 ;  /* 0x0000005e4410723c */ /* 0x040fe20000041810 */
[----:B------:R-:W-:Y:S08]  /*a8a0*/  LDSM.16.MT88.4 R92, [R141+0xd800] ;  /* 0x00d800008d5c783b */ /* 0x000ff00000004200 */
[----:B------:R-:W-:Y:S01]  /*a8b0*/  MUFU.EX2 R187, R187 ;  /* 0x000000bb00bb7308 */ /* 0x000fe20000000800 */
[C---:B-----5:R-:W-:Y:S09]  /*a8c0*/  HMMA.16816.F32.BF16 R20, R68.reuse, R76, R20 ;  /* 0x0000004c4414723c */ /* 0x060ff20000041814 */
[----:B------:R-:W5:Y:S01]  /*a8d0*/  MUFU.EX2 R190, R190 ;  /* 0x000000be00be7308 */ /* 0x000f620000000800 */
[C---:B------:R-:W-:Y:S01]  /*a8e0*/  HMMA.16816.F32.BF16 R24, R68.reuse, R78, R24 ;  /* 0x0000004e4418723c */ /* 0x040fe20000041818 */
[----:B------:R-:W3:Y:S08]  /*a8f0*/  LDSM.16.MT88.4 R76, [R141+0x11000] ;  /* 0x011000008d4c783b */ /* 0x000ef00000004200 */
[----:B------:R-:W-:Y:S01]  /*a900*/  MUFU.EX2 R192, R192 ;  /* 0x000000c000c07308 */ /* 0x000fe20000000800 */
[C---:B-1----:R-:W-:Y:S09]  /*a910*/  HMMA.16816.F32.BF16 R28, R68.reuse, R80, R28 ;  /* 0x00000050441c723c */ /* 0x042ff2000004181c */
[----:B------:R-:W1:Y:S01]  /*a920*/  MUFU.EX2 R201, R201 ;  /* 0x000000c900c97308 */ /* 0x000e620000000800 */
[C---:B------:R-:W-:Y:S01]  /*a930*/  HMMA.16816.F32.BF16 R32, R68.reuse, R82, R32 ;  /* 0x000000524420723c */ /* 0x040fe20000041820 */
[----:B------:R-:W4:Y:S08]  /*a940*/  LDSM.16.MT88.4 R80, [R146+0xd800] ;  /* 0x00d800009250783b */ /* 0x000f300000004200 */
[----:B------:R-:W-:Y:S01]  /*a950*/  MUFU.EX2 R196, R196 ;  /* 0x000000c400c47308 */ /* 0x000fe20000000800 */
[C---:B--2---:R-:W-:Y:S09]  /*a960*/  HMMA.16816.F32.BF16 R36, R68.reuse, R72, R36 ;  /* 0x000000484424723c */ /* 0x044ff20000041824 */
[----:B------:R-:W2:Y:S01]  /*a970*/  MUFU.EX2 R199, R199 ;  /* 0x000000c700c77308 */ /* 0x000ea20000000800 */
[C---:B------:R-:W-:Y:S01]  /*a980*/  HMMA.16816.F32.BF16 R40, R68.reuse, R74, R40 ;  /* 0x0000004a4428723c */ /* 0x040fe20000041828 */
[----:B------:R-:W5:Y:S08]  /*a990*/  LDSM.16.MT88.4 R72, [R144+0x1800] ;  /* 0x001800009048783b */ /* 0x000f700000004200 */
[----:B------:R-:W-:Y:S01]  /*a9a0*/  MUFU.EX2 R197, R197 ;  /* 0x000000c500c57308 */ /* 0x000fe20000000800 */
[C---:B---3--:R-:W-:Y:S09]  /*a9b0*/  HMMA.16816.F32.BF16 R44, R68.reuse, R76, R44 ;  /* 0x0000004c442c723c */ /* 0x048ff2000004182c */
[----:B------:R-:W3:Y:S01]  /*a9c0*/  MUFU.EX2 R198, R198 ;  /* 0x000000c600c67308 */ /* 0x000ee20000000800 */
[C---:B------:R-:W-:Y:S01]  /*a9d0*/  HMMA.16816.F32.BF16 R48, R68.reuse, R78, R48 ;  /* 0x0000004e4430723c */ /* 0x040fe20000041830 */
[----:B------:R-:W1:Y:S08]  /*a9e0*/  LDSM.16.MT88.4 R76, [R211+0x1800] ;  /* 0x00180000d34c783b */ /* 0x000e700000004200 */
[----:B------:R-:W-:Y:S01]  /*a9f0*/  MUFU.EX2 R191, R191 ;  /* 0x000000bf00bf7308 */ /* 0x000fe20000000800 */
[C---:B------:R-:W-:Y:S09]  /*aa00*/  HMMA.16816.F32.BF16 R52, R68.reuse, R84, R52 ;  /* 0x000000544434723c */ /* 0x040ff20000041834 */
[----:B------:R-:W3:Y:S01]  /*aa10*/  MUFU.EX2 R200, R200 ;  /* 0x000000c800c87308 */ /* 0x000ee20000000800 */
[C---:B------:R-:W-:Y:S01]  /*aa20*/  HMMA.16816.F32.BF16 R56, R68.reuse, R86, R56 ;  /* 0x000000564438723c */ /* 0x040fe20000041838 */
[----:B------:R-:W-:Y:S08]  /*aa30*/  LDSM.16.MT88.4 R84, [R144+0x5800] ;  /* 0x005800009054783b */ /* 0x000ff00000004200 */
[----:B------:R-:W-:Y:S01]  /*aa40*/  MUFU.EX2 R139, R139 ;  /* 0x0000008b008b7308 */ /* 0x000fe20000000800 */
[C---:B------:R-:W-:Y:S09]  /*aa50*/  HMMA.16816.F32.BF16 R60, R68.reuse, R88, R60 ;  /* 0x00000058443c723c */ /* 0x040ff2000004183c */
[----:B------:R-:W3:Y:S01]  /*aa60*/  MUFU.EX2 R138, R138 ;  /* 0x0000008a008a7308 */ /* 0x000ee20000000800 */
[----:B------:R-:W-:Y:S01]  /*aa70*/  HMMA.16816.F32.BF16 R64, R68, R90, R64 ;  /* 0x0000005a4440723c */ /* 0x000fe20000041840 */
[----:B------:R-:W-:Y:S02]  /*aa80*/  LDSM.16.MT88.4 R88, [R211+0x5800] ;  /* 0x00580000d358783b */ /* 0x000fe40000004200 */
[----:B------:R-:W-:Y:S01]  /*aa90*/  F2FP.BF16.F32.PACK_AB R68, R166, R171 ;  /* 0x000000aba644723e */ /* 0x000fe200000010ff */
[----:B------:R-:W-:Y:S01]  /*aaa0*/  FADD.FTZ R171, R171, R162 ;  /* 0x000000a2abab7221 */ /* 0x000fe20000010000 */
[----:B------:R-:W-:Y:S04]  /*aab0*/  F2FP.BF16.F32.PACK_AB R69, R170, R177 ;  /* 0x000000b1aa45723e */ /* 0x000fe800000010ff */
[----:B------:R-:W-:Y:S01]  /*aac0*/  MUFU.EX2 R189, R189 ;  /* 0x000000bd00bd7308 */ /* 0x000fe20000000800 */
[----:B------:R-:W-:Y:S01]  /*aad0*/  F2FP.BF16.F32.PACK_AB R70, R179, R168 ;  /* 0x000000a8b346723e */ /* 0x000fe200000010ff */
[----:B------:R-:W-:Y:S01]  /*aae0*/  FADD.FTZ R171, R166, R171 ;  /* 0x000000aba6ab7221 */ /* 0x000fe20000010000 */
[----:B------:R-:W-:Y:S03]  /*aaf0*/  F2FP.BF16.F32.PACK_AB R71, R183, R172 ;  /* 0x000000acb747723e */ /* 0x000fe600000010ff */
[----:B------:R-:W-:Y:S04]  /*ab00*/  FADD.FTZ R168, R168, R171 ;  /* 0x000000aba8a87221 */ /* 0x000fe80000010000 */
[----:B------:R-:W3:Y:S01]  /*ab10*/  MUFU.EX2 R156, R156 ;  /* 0x0000009c009c7308 */ /* 0x000ee20000000800 */
[C---:B----4-:R-:W-:Y:S03]  /*ab20*/  HMMA.16816.F32.BF16 R4, R68.reuse, R80, R4 ;  /* 0x000000504404723c */ /* 0x050fe60000041804 */
[----:B------:R-:W-:Y:S06]  /*ab30*/  FADD.FTZ R168, R179, R168 ;  /* 0x000000a8b3a87221 */ /* 0x000fec0000010000 */
[----:B------:R-:W-:Y:S01]  /*ab40*/  MUFU.EX2 R137, R137 ;  /* 0x0000008900897308 */ /* 0x000fe20000000800 */
[C---:B------:R-:W-:Y:S01]  /*ab50*/  HMMA.16816.F32.BF16 R8, R68.reuse, R82, R8 ;  /* 0x000000524408723c */ /* 0x040fe20000041808 */
[----:B------:R-:W4:Y:S08]  /*ab60*/  LDSM.16.MT88.4 R80, [R146+0x11800] ;  /* 0x011800009250783b */ /* 0x000f300000004200 */
[----:B------:R-:W3:Y:S01]  /*ab70*/  MUFU.EX2 R154, R154 ;  /* 0x0000009a009a7308 */ /* 0x000ee20000000800 */
[C---:B------:R-:W-:Y:S08]  /*ab80*/  HMMA.16816.F32.BF16 R12, R68.reuse, R92, R12 ;  /* 0x0000005c440c723c */ /* 0x040ff0000004180c */
[C---:B------:R-:W-:Y:S01]  /*ab90*/  HMMA.16816.F32.BF16 R16, R68.reuse, R94, R16 ;  /* 0x0000005e4410723c */ /* 0x040fe20000041810 */
[----:B------:R-:W-:Y:S07]  /*aba0*/  LDSM.16.MT88.4 R92, [R141+0xe000] ;  /* 0x00e000008d5c783b */ /* 0x000fee0000004200 */
[C---:B-----5:R-:W-:Y:S08]  /*abb0*/  HMMA.16816.F32.BF16 R20, R68.reuse, R72, R20 ;  /* 0x000000484414723c */ /* 0x060ff00000041814 */
[C---:B------:R-:W-:Y:S01]  /*abc0*/  HMMA.16816.F32.BF16 R24, R68.reuse, R74, R24 ;  /* 0x0000004a4418723c */ /* 0x040fe20000041818 */
[----:B------:R-:W5:Y:S07]  /*abd0*/  LDSM.16.MT88.4 R72, [R141+0x11800] ;  /* 0x011800008d48783b */ /* 0x000f6e0000004200 */
[C---:B-1----:R-:W-:Y:S08]  /*abe0*/  HMMA.16816.F32.BF16 R28, R68.reuse, R76, R28 ;  /* 0x0000004c441c723c */ /* 0x042ff0000004181c */
[C---:B------:R-:W-:Y:S01]  /*abf0*/  HMMA.16816.F32.BF16 R32, R68.reuse, R78, R32 ;  /* 0x0000004e4420723c */ /* 0x040fe20000041820 */
[----:B------:R-:W1:Y:S07]  /*ac00*/  LDSM.16.MT88.4 R76, [R146+0xe000] ;  /* 0x00e00000924c783b */ /* 0x000e6e0000004200 */
[C---:B----4-:R-:W-:Y:S08]  /*ac10*/  HMMA.16816.F32.BF16 R36, R68.reuse, R80, R36 ;  /* 0x000000504424723c */ /* 0x050ff00000041824 */
[C---:B------:R-:W-:Y:S01]  /*ac20*/  HMMA.16816.F32.BF16 R40, R68.reuse, R82, R40 ;  /* 0x000000524428723c */ /* 0x040fe20000041828 */
[----:B------:R-:W4:Y:S07]  /*ac30*/  LDSM.16.MT88.4 R80, [R144+0x2000] ;  /* 0x002000009050783b */ /* 0x000f2e0000004200 */
[C---:B-----5:R-:W-:Y:S08]  /*ac40*/  HMMA.16816.F32.BF16 R44, R68.reuse, R72, R44 ;  /* 0x00000048442c723c */ /* 0x060ff0000004182c */
[C---:B------:R-:W-:Y:S01]  /*ac50*/  HMMA.16816.F32.BF16 R48, R68.reuse, R74, R48 ;  /* 0x0000004a4430723c */ /* 0x040fe20000041830 */
[----:B------:R-:W5:Y:S07]  /*ac60*/  LDSM.16.MT88.4 R72, [R211+0x2000] ;  /* 0x00200000d348783b */ /* 0x000f6e0000004200 */
        /* <DEDUP_REMOVED lines=13> */
[C---:B-1----:R-:W-:Y:S03]  /*ad40*/  HMMA.16816.F32.BF16 R4, R68.reuse, R76, R4 ;  /* 0x0000004c4404723c */ /* 0x042fe60000041804 */
        /* <DEDUP_REMOVED lines=8> */
[----:B------:R-:W4:Y:S07]  /*add0*/  LDSM.16.MT88.4 R80, [R141+0x12000] ;  /* 0x012000008d50783b */ /* 0x000f2e0000004200 */
        /* <DEDUP_REMOVED lines=22> */
[C---:B-----5:R-:W-:Y:S03]  /*af40*/  HMMA.16816.F32.BF16 R4, R68.reuse, R72, R4 ;  /* 0x000000484404723c */ /* 0x060fe60000041804 */
[----:B------:R-:W-:Y:S05]  /*af50*/  FADD.FTZ R186, R186, R163 ;  /* 0x000000a3baba7221 */ /* 0x000fea0000010000 */
[C---:B------:R-:W-:Y:S01]  /*af60*/  HMMA.16816.F32.BF16 R8, R68.reuse, R74, R8 ;  /* 0x0000004a4408723c */ /* 0x040fe20000041808 */
[----:B------:R-:W5:Y:S07]  /*af70*/  LDSM.16.MT88.4 R72, [R146+0x12800] ;  /* 0x012800009248783b */ /* 0x000f6e0000004200 */
[C---:B------:R-:W-:Y:S08]  /*af80*/  HMMA.16816.F32.BF16 R12, R68.reuse, R92, R12 ;  /* 0x0000005c440c723c */ /* 0x040ff0000004180c */
[C---:B------:R-:W-:Y:S01]  /*af90*/  HMMA.16816.F32.BF16 R16, R68.reuse, R94, R16 ;  /* 0x0000005e4410723c */ /* 0x040fe20000041810 */
[----:B------:R-:W-:Y:S07]  /*afa0*/  LDSM.16.MT88.4 R92, [R141+0xf000] ;  /* 0x00f000008d5c783b */ /* 0x000fee0000004200 */
        /* <DEDUP_REMOVED lines=12> */
[C---:B------:R-:W-:Y:S08]  /*b070*/  HMMA.16816.F32.BF16 R52, R68.reuse, R84, R52 ;  /* 0x000000544434723c */ /* 0x040ff00000041834 */
[C---:B------:R-:W-:Y:S01]  /*b080*/  HMMA.16816.F32.BF16 R56, R68.reuse, R86, R56 ;  /* 0x000000564438723c */ /* 0x040fe20000041838 */
[----:B------:R-:W-:Y:S07]  /*b090*/  LDSM.16.MT88.4 R84, [R144+0x7000] ;  /* 0x007000009054783b */ /* 0x000fee0000004200 */
[C---:B------:R-:W-:Y:S08]  /*b0a0*/  HMMA.16816.F32.BF16 R60, R68.reuse, R88, R60 ;  /* 0x00000058443c723c */ /* 0x040ff0000004183c */
[----:B------:R-:W-:Y:S01]  /*b0b0*/  HMMA.16816.F32.BF16 R64, R68, R90, R64 ;  /* 0x0000005a4440723c */ /* 0x000fe20000041840 */
[----:B------:R-:W-:Y:S02]  /*b0c0*/  LDSM.16.MT88.4 R88, [R211+0x7000] ;  /* 0x00700000d358783b */ /* 0x000fe40000004200 */
[C---:B------:R-:W-:Y:S01]  /*b0d0*/  F2FP.BF16.F32.PACK_AB R68, R190.reuse, R187 ;  /* 0x000000bbbe44723e */ /* 0x040fe200000010ff */
[----:B------:R-:W-:Y:S01]  /*b0e0*/  FADD.FTZ R187, R187, R186 ;  /* 0x000000babbbb7221 */ /* 0x000fe20000010000 */
[----:B------:R-:W-:Y:S02]  /*b0f0*/  F2FP.BF16.F32.PACK_AB R69, R201, R192 ;  /* 0x000000c0c945723e */ /* 0x000fe400000010ff */
[C---:B--2---:R-:W-:Y:S01]  /*b100*/  F2FP.BF16.F32.PACK_AB R70, R199.reuse, R196 ;  /* 0x000000c4c746723e */ /* 0x044fe200000010ff */
[----:B------:R-:W-:Y:S01]  /*b110*/  FADD.FTZ R187, R190, R187 ;  /* 0x000000bbbebb7221 */ /* 0x000fe20000010000 */
[----:B---3--:R-:W-:Y:S03]  /*b120*/  F2FP.BF16.F32.PACK_AB R71, R198, R197 ;  /* 0x000000c5c647723e */ /* 0x008fe600000010ff */
[----:B------:R-:W-:Y:S04]  /*b130*/  FADD.FTZ R196, R196, R187 ;  /* 0x000000bbc4c47221 */ /* 0x000fe80000010000 */
[C---:B----4-:R-:W-:Y:S03]  /*b140*/  HMMA.16816.F32.BF16 R4, R68.reuse, R80, R4 ;  /* 0x000000504404723c */ /* 0x050fe60000041804 */
[----:B------:R-:W-:Y:S05]  /*b150*/  FADD.FTZ R196, R199, R196 ;  /* 0x000000c4c7c47221 */ /* 0x000fea0000010000 */
[C---:B------:R-:W-:Y:S01]  /*b160*/  HMMA.16816.F32.BF16 R8, R68.reuse, R82, R8 ;  /* 0x000000524408723c */ /* 0x040fe20000041808 */
[----:B------:R-:W2:Y:S07]  /*b170*/  LDSM.16.MT88.4 R80, [R146+0x13000] ;  /* 0x013000009250783b */ /* 0x000eae0000004200 */
[C---:B------:R-:W-:Y:S08]  /*b180*/  HMMA.16816.F32.BF16 R12, R68.reuse, R92, R12 ;  /* 0x0000005c440c723c */ /* 0x040ff0000004180c */
[C---:B------:R-:W-:Y:S01]  /*b190*/  HMMA.16816.F32.BF16 R16, R68.reuse, R94, R16 ;  /* 0x0000005e4410723c */ /* 0x040fe20000041810 */
[----:B------:R-:W-:Y:S07]  /*b1a0*/  LDSM.16.MT88.4 R92, [R146+0x13800] ;  /* 0x01380000925c783b */ /* 0x000fee0000004200 */
[C---:B-----5:R-:W-:Y:S08]  /*b1b0*/  HMMA.16816.F32.BF16 R20, R68.reuse, R72, R20 ;  /* 0x000000484414723c */ /* 0x060ff00000041814 */
[C---:B------:R-:W-:Y:S01]  /*b1c0*/  HMMA.16816.F32.BF16 R24, R68.reuse, R74, R24 ;  /* 0x0000004a4418723c */ /* 0x040fe20000041818 */
[----:B------:R-:W3:Y:S07]  /*b1d0*/  LDSM.16.MT88.4 R72, [R141+0x13000] ;  /* 0x013000008d48783b */ /* 0x000eee0000004200 */
[C---:B-1----:R-:W-:Y:S08]  /*b1e0*/  HMMA.16816.F32.BF16 R28, R68.reuse, R76, R28 ;  /* 0x0000004c441c723c */ /* 0x042ff0000004181c */
[C---:B------:R-:W-:Y:S01]  /*b1f0*/  HMMA.16816.F32.BF16 R32, R68.reuse, R78, R32 ;  /* 0x0000004e4420723c */ /* 0x040fe20000041820 */
[----:B------:R-:W-:Y:S07]  /*b200*/  LDSM.16.MT88.4 R76, [R144+0x7800] ;  /* 0x00780000904c783b */ /* 0x000fee0000004200 */
[C---:B--2---:R-:W-:Y:S08]  /*b210*/  HMMA.16816.F32.BF16 R36, R68.reuse, R80, R36 ;  /* 0x000000504424723c */ /* 0x044ff00000041824 */
[C---:B------:R-:W-:Y:S08]  /*b220*/  HMMA.16816.F32.BF16 R40, R68.reuse, R82, R40 ;  /* 0x000000524428723c */ /* 0x040ff00000041828 */
[C---:B---3--:R-:W-:Y:S08]  /*b230*/  HMMA.16816.F32.BF16 R44, R68.reuse, R72, R44 ;  /* 0x00000048442c723c */ /* 0x048ff0000004182c */
[C---:B------:R-:W-:Y:S08]  /*b240*/  HMMA.16816.F32.BF16 R48, R68.reuse, R74, R48 ;  /* 0x0000004a4430723c */ /* 0x040ff00000041830 */
[C---:B------:R-:W-:Y:S08]  /*b250*/  HMMA.16816.F32.BF16 R52, R68.reuse, R84, R52 ;  /* 0x000000544434723c */ /* 0x040ff00000041834 */
[C---:B------:R-:W-:Y:S01]  /*b260*/  HMMA.16816.F32.BF16 R56, R68.reuse, R86, R56 ;  /* 0x000000564438723c */ /* 0x040fe20000041838 */
[----:B------:R1:W2:Y:S07]  /*b270*/  LDSM.16.MT88.4 R84, [R141+0x13800] ;  /* 0x013800008d54783b */ /* 0x0002ae0000004200 */
[C---:B------:R-:W-:Y:S08]  /*b280*/  HMMA.16816.F32.BF16 R60, R68.reuse, R88, R60 ;  /* 0x00000058443c723c */ /* 0x040ff0000004183c */
[----:B------:R-:W-:Y:S03]  /*b290*/  HMMA.16816.F32.BF16 R64, R68, R90, R64 ;  /* 0x0000005a4440723c */ /* 0x000fe60000041840 */
[----:B------:R-:W-:Y:S01]  /*b2a0*/  F2FP.BF16.F32.PACK_AB R68, R200, R191 ;  /* 0x000000bfc844723e */ /* 0x000fe200000010ff */
[----:B------:R-:W-:Y:S01]  /*b2b0*/  FADD.FTZ R191, R191, R196 ;  /* 0x000000c4bfbf7221 */ /* 0x000fe20000010000 */
[----:B------:R-:W-:Y:S02]  /*b2c0*/  F2FP.BF16.F32.PACK_AB R69, R138, R139 ;  /* 0x0000008b8a45723e */ /* 0x000fe400000010ff */
[----:B------:R-:W-:Y:S01]  /*b2d0*/  F2FP.BF16.F32.PACK_AB R70, R156, R189 ;  /* 0x000000bd9c46723e */ /* 0x000fe200000010ff */
[----:B------:R-:W-:Y:S01]  /*b2e0*/  FADD.FTZ R200, R200, R191 ;  /* 0x000000bfc8c87221 */ /* 0x000fe20000010000 */
[----:B------:R-:W-:Y:S02]  /*b2f0*/  F2FP.BF16.F32.PACK_AB R71, R154, R137 ;  /* 0x000000899a47723e */ /* 0x000fe400000010ff */
[----:B-1----:R-:W-:Y:S01]  /*b300*/  MOV R141, R134 ;  /* 0x00000086008d7202 */ /* 0x002fe20000000f00 */
[----:B------:R-:W-:Y:S04]  /*b310*/  FADD.FTZ R189, R189, R200 ;  /* 0x000000c8bdbd7221 */ /* 0x000fe80000010000 */
[C---:B------:R-:W-:Y:S03]  /*b320*/  HMMA.16816.F32.BF16 R128, R68.reuse, R124, R4 ;  /* 0x0000007c4480723c */ /* 0x040fe60000041804 */
[----:B------:R-:W-:Y:S01]  /*b330*/  FADD.FTZ R5, R177, R0 ;  /* 0x00000000b1057221 */ /* 0x000fe20000010000 */
[----:B------:R-:W-:Y:S03]  /*b340*/  FADD.FTZ R243, R156, R189 ;  /* 0x000000bd9cf37221 */ /* 0x000fe60000010000 */
[----:B------:R-:W-:Y:S01]  /*b350*/  FADD.FTZ R5, R170, R5 ;  /* 0x00000005aa057221 */ /* 0x000fe20000010000 */
[C---:B------:R-:W-:Y:S03]  /*b360*/  HMMA.16816.F32.BF16 R124, R68.reuse, R126, R8 ;  /* 0x0000007e447c723c */ /* 0x040fe60000041808 */
[----:B------:R-:W-:Y:S02]  /*b370*/  FADD.FTZ R172, R172, R5 ;  /* 0x00000005acac7221 */ /* 0x000fe40000010000 */
[----:B------:R-:W1:Y:S02]  /*b380*/  LDSM.16.MT88.4 R4, [R211+0x7800] ;  /* 0x00780000d304783b */ /* 0x000e640000004200 */
[----:B------:R-:W-:Y:S01]  /*b390*/  FADD.FTZ R183, R183, R172 ;  /* 0x000000acb7b77221 */ /* 0x000fe20000010000 */
[C---:B------:R-:W-:Y:S03]  /*b3a0*/  HMMA.16816.F32.BF16 R120, R68.reuse, R116, R12 ;  /* 0x000000744478723c */ /* 0x040fe6000004180c */
[----:B------:R-:W-:Y:S04]  /*b3b0*/  FADD.FTZ R0, R176, R183 ;  /* 0x000000b7b0007221 */ /* 0x000fe80000010000 */
        /* <DEDUP_REMOVED lines=14> */
[----:B------:R-:W-:Y:S01]  /*b4a0*/  FADD.FTZ R197, R197, R0 ;  /* 0x00000000c5c57221 */ /* 0x000fe20000010000 */
[----:B------:R-:W-:Y:S03]  /*b4b0*/  MOV R0, R133 ;  /* 0x0000008500007202 */ /* 0x000fe60000000f00 */
[----:B------:R-:W-:Y:S01]  /*b4c0*/  FADD.FTZ R198, R198, R197 ;  /* 0x000000c5c6c67221 */ /* 0x000fe20000010000 */
[C---:B------:R-:W-:Y:S03]  /*b4d0*/  HMMA.16816.F32.BF16 R96, R68.reuse, R92, R36 ;  /* 0x0000005c4460723c */ /* 0x040fe60000041824 */
[----:B------:R-:W-:Y:S04]  /*b4e0*/  FADD.FTZ R139, R139, R198 ;  /* 0x000000c68b8b7221 */ /* 0x000fe80000010000 */
[----:B------:R-:W-:Y:S01]  /*b4f0*/  FADD.FTZ R138, R138, R139 ;  /* 0x0000008b8a8a7221 */ /* 0x000fe20000010000 */
[C---:B------:R-:W-:Y:S03]  /*b500*/  HMMA.16816.F32.BF16 R92, R68.reuse, R94, R40 ;  /* 0x0000005e445c723c */ /* 0x040fe60000041828 */
[----:B------:R-:W-:Y:S04]  /*b510*/  FADD.FTZ R137, R137, R138 ;  /* 0x0000008a89897221 */ /* 0x000fe80000010000 */
[----:B------:R-:W-:Y:S01]  /*b520*/  FADD.FTZ R241, R154, R137 ;  /* 0x000000899af17221 */ /* 0x000fe20000010000 */
[C---:B--2---:R-:W-:Y:S08]  /*b530*/  HMMA.16816.F32.BF16 R88, R68.reuse, R84, R44 ;  /* 0x000000544458723c */ /* 0x044ff0000004182c */
[C---:B------:R-:W-:Y:S08]  /*b540*/  HMMA.16816.F32.BF16 R84, R68.reuse, R86, R48 ;  /* 0x000000564454723c */ /* 0x040ff00000041830 */
[C---:B------:R-:W-:Y:S08]  /*b550*/  HMMA.16816.F32.BF16 R80, R68.reuse, R76, R52 ;  /* 0x0000004c4450723c */ /* 0x040ff00000041834 */
[C---:B------:R-:W-:Y:S08]  /*b560*/  HMMA.16816.F32.BF16 R76, R68.reuse, R78, R56 ;  /* 0x0000004e444c723c */ /* 0x040ff00000041838 */
[C---:B-1----:R-:W-:Y:S08]  /*b570*/  HMMA.16816.F32.BF16 R72, R68.reuse, R4, R60 ;  /* 0x000000044448723c */ /* 0x042ff0000004183c */
[----:B------:R-:W-:Y:S01]  /*b580*/  HMMA.16816.F32.BF16 R68, R68, R6, R64 ;  /* 0x000000064444723c */ /* 0x000fe20000041840 */
[----:B------:R-:W-:Y:S08]  /*b590*/  @!UPT UIADD3 URZ, UPT, UPT, URZ, URZ, URZ ;  /* 0x000000fffffff290 */ /* 0x000ff0000fffe0ff */
[----:B------:R-:W-:Y:S11]  /*b5a0*/  @P0 BRA `(.L_x_601) ;  /* 0xffffffb800100947 */ /* 0x000ff6000383ffff */
.L_x_594:
        /* <DEDUP_REMOVED lines=11> */
.L_x_616:
        /* <DEDUP_REMOVED lines=13> */
[----:B------:R-:W-:Y:S01]  /*b730*/  MOV R0, 0x10 ;  /* 0x0000001000007802 */ /* 0x000fe20000000f00 */
[C---:B------:R-:W-:Y:S01]  /*b740*/  FMUL.FTZ R128, R4.reuse, R128 ;  /* 0x0000008004807220 */ /* 0x040fe20000410000 */
[----:B------:R-:W-:Y:S01]  /*b750*/  LEA R143, R143, R210, 0x1 ;  /* 0x000000d28f8f7211 */ /* 0x000fe200078e08ff */
[----:B------:R-:W-:Y:S01]  /*b760*/  FMUL.FTZ R129, R4, R129 ;  /* 0x0000008104817220 */ /* 0x000fe20000410000 */
[----:B---3--:R-:W-:Y:S01]  /*b770*/  FSEL R8, R8, 1, P0 ;  /* 0x3f80000008087808 */ /* 0x008fe20000000000 */
[----:B------:R-:W-:Y:S01]  /*b780*/  FMUL.FTZ R124, R4, R124 ;  /* 0x0000007c047c7220 */ /* 0x000fe20000410000 */
[----:B------:R-:W-:Y:S01]  /*b790*/  SEL R142, R142, 0xffffffe0, !P3 ;  /* 0xffffffe08e8e7807 */ /* 0x000fe20005800000 */
[C---:B------:R-:W-:Y:S01]  /*b7a0*/  FMUL.FTZ R125, R4.reuse, R125 ;  /* 0x0000007d047d7220 */ /* 0x040fe20000410000 */
[----:B------:R-:W-:Y:S01]  /*b7b0*/  FMUL.FTZ R120, R4, R120 ;  /* 0x0000007804787220 */ /* 0x000fe20000410000 */
[C---:B------:R-:W-:Y:S01]  /*b7c0*/  FMUL.FTZ R130, R8.reuse, R130 ;  /* 0x0000008208827220 */ /* 0x040fe20000410000 */
[C---:B------:R-:W-:Y:S01]  /*b7d0*/  FMUL.FTZ R131, R8.reuse, R131 ;  /* 0x0000008308837220 */ /* 0x040fe20000410000 */
[C---:B------:R-:W-:Y:S01]  /*b7e0*/  FMUL.FTZ R126, R8.reuse, R126 ;  /* 0x0000007e087e7220 */ /* 0x040fe20000410000 */
[----:B------:R-:W-:Y:S01]  /*b7f0*/  FMUL.FTZ R127, R8, R127 ;  /* 0x0000007f087f7220 */ /* 0x000fe20000410000 */
[----:B------:R-:W-:Y:S01]  /*b800*/  FMUL.FTZ R121, R4, R121 ;  /* 0x0000007904797220 */ /* 0x000fe20000410000 */
[C---:B------:R-:W-:Y:S01]  /*b810*/  FMUL.FTZ R122, R8.reuse, R122 ;  /* 0x0000007a087a7220 */ /* 0x040fe20000410000 */
[----:B------:R-:W-:Y:S01]  /*b820*/  FMUL.FTZ R123, R8, R123 ;  /* 0x0000007b087b7220 */ /* 0x000fe20000410000 */
[----:B------:R-:W-:Y:S01]  /*b830*/  SEL R0, R0, 0xfffffff0, !P2 ;  /* 0xfffffff000007807 */ /* 0x000fe20005000000 */
[C---:B------:R-:W-:Y:S01]  /*b840*/  FMUL.FTZ R116, R4.reuse, R116 ;  /* 0x0000007404747220 */ /* 0x040fe20000410000 */
[----:B------:R-:W-:Y:S01]  /*b850*/  FMUL.FTZ R117, R4, R117 ;  /* 0x0000007504757220 */ /* 0x000fe20000410000 */
[C---:B------:R-:W-:Y:S01]  /*b860*/  FMUL.FTZ R118, R8.reuse, R118 ;  /* 0x0000007608767220 */ /* 0x040fe20000410000 */
[----:B------:R-:W-:Y:S01]  /*b870*/  FMUL.FTZ R119, R8, R119 ;  /* 0x0000007708777220 */ /* 0x000fe20000410000 */
[C---:B------:R-:W-:Y:S01]  /*b880*/  IADD3 R13, PT, PT, R143.reuse, 0x40, RZ ;  /* 0x000000408f0d7810 */ /* 0x040fe20007ffe0ff */
[C---:B------:R-:W-:Y:S01]  /*b890*/  FMUL.FTZ R112, R4.reuse, R112 ;  /* 0x0000007004707220 */ /* 0x040fe20000410000 */
[----:B------:R-:W-:Y:S01]  /*b8a0*/  FMUL.FTZ R113, R4, R113 ;  /* 0x0000007104717220 */ /* 0x000fe20000410000 */
[C---:B------:R-:W-:Y:S01]  /*b8b0*/  FMUL.FTZ R114, R8.reuse, R114 ;  /* 0x0000007208727220 */ /* 0x040fe20000410000 */
[----:B------:R-:W-:Y:S01]  /*b8c0*/  FMUL.FTZ R115, R8, R115 ;  /* 0x0000007308737220 */ /* 0x000fe20000410000 */
[----:B------:R-:W-:Y:S01]  /*b8d0*/  IADD3 R11, PT, PT, R142, R143, RZ ;  /* 0x0000008f8e0b7210 */ /* 0x000fe20007ffe0ff */
[C---:B------:R-:W-:Y:S01]  /*b8e0*/  FMUL.FTZ R108, R4.reuse, R108 ;  /* 0x0000006c046c7220 */ /* 0x040fe20000410000 */
[----:B------:R-:W-:Y:S01]  /*b8f0*/  @P4 IADD3 R13, PT, PT, R143, -0x40, RZ ;  /* 0xffffffc08f0d4810 */ /* 0x000fe20007ffe0ff */
[----:B------:R-:W-:Y:S01]  /*b900*/  FMUL.FTZ R109, R4, R109 ;  /* 0x0000006d046d7220 */ /* 0x000fe20000410000 */
[C---:B------:R-:W-:Y:S01]  /*b910*/  FMUL.FTZ R110, R8.reuse, R110 ;  /* 0x0000006e086e7220 */ /* 0x040fe20000410000 */
[----:B------:R-:W-:Y:S01]  /*b920*/  FMUL.FTZ R111, R8, R111 ;  /* 0x0000006f086f7220 */ /* 0x000fe20000410000 */
[----:B------:R-:W-:Y:S01]  /*b930*/  F2FP.BF16.F32.PACK_AB R128, R129, R128 ;  /* 0x000000808180723e */ /* 0x000fe200000010ff */
[C---:B------:R-:W-:Y:S01]  /*b940*/  FMUL.FTZ R104, R4.reuse, R104 ;  /* 0x0000006804687220 */ /* 0x040fe20000410000 */
[----:B------:R-:W-:Y:S01]  /*b950*/  F2FP.BF16.F32.PACK_AB R130, R131, R130 ;  /* 0x000000828382723e */ /* 0x000fe200000010ff */
[----:B------:R-:W-:Y:S01]  /*b960*/  FMUL.FTZ R105, R4, R105 ;  /* 0x0000006904697220 */ /* 0x000fe20000410000 */
[C---:B------:R-:W-:Y:S01]  /*b970*/  FMUL.FTZ R106, R8.reuse, R106 ;  /* 0x0000006a086a7220 */ /* 0x040fe20000410000 */
[----:B------:R-:W-:Y:S01]  /*b980*/  FMUL.FTZ R107, R8, R107 ;  /* 0x0000006b086b7220 */ /* 0x000fe20000410000 */
[----:B------:R-:W-:Y:S01]  /*b990*/  F2FP.BF16.F32.PACK_AB R124, R125, R124 ;  /* 0x0000007c7d7c723e */ /* 0x000fe200000010ff */
[C---:B------:R-:W-:Y:S01]  /*b9a0*/  FMUL.FTZ R100, R4.reuse, R100 ;  /* 0x0000006404647220 */ /* 0x040fe20000410000 */
[----:B------:R-:W-:Y:S01]  /*b9b0*/  F2FP.BF16.F32.PACK_AB R126, R127, R126 ;  /* 0x0000007e7f7e723e */ /* 0x000fe200000010ff */
[----:B------:R-:W-:Y:S01]  /*b9c0*/  FMUL.FTZ R101, R4, R101 ;  /* 0x0000006504657220 */ /* 0x000fe20000410000 */
[----:B------:R-:W-:Y:S01]  /*b9d0*/  IADD3 R5, PT, PT, R0, R143, RZ ;  /* 0x0000008f00057210 */ /* 0x000fe20007ffe0ff */
        /* <DEDUP_REMOVED lines=13> */
[----:B------:R-:W-:Y:S01]  /*bab0*/  FMUL.FTZ R94, R8, R94 ;  /* 0x0000005e085e7220 */ /* 0x000fe20000410000 */
[----:B------:R-:W-:Y:S01]  /*bac0*/  IADD3 R17, PT, PT, R142, R13, RZ ;  /* 0x0000000d8e117210 */ /* 0x000fe20007ffe0ff */
        /* <DEDUP_REMOVED lines=8> */
[----:B------:R-:W-:Y:S01]  /*bb50*/  STS [R143], R128 ;  /* 0x000000808f007388 */ /* 0x000fe20000000800 */
[----:B------:R-:W-:Y:S01]  /*bb60*/  F2FP.BF16.F32.PACK_AB R110, R111, R110 ;  /* 0x0000006e6f6e723e */ /* 0x000fe200000010ff */
[----:B------:R-:W-:Y:S01]  /*bb70*/  FMUL.FTZ R84, R4, R84 ;  /* 0x0000005404547220 */ /* 0x000fe20000410000 */
[----:B------:R-:W-:Y:S01]  /*bb80*/  IADD3 R19, PT, PT, R0, R13, RZ ;  /* 0x0000000d00137210 */ /* 0x000fe20007ffe0ff */
[----:B------:R-:W-:Y:S01]  /*bb90*/  STS [R143+0x400], R130 ;  /* 0x000400828f007388 */ /* 0x000fe20000000800 */
[----:B------:R-:W-:Y:S01]  /*bba0*/  FMUL.FTZ R85, R4, R85 ;  /* 0x0000005504557220 */ /* 0x000fe20000410000 */
[C---:B------:R-:W-:Y:S01]  /*bbb0*/  FMUL.FTZ R86, R8.reuse, R86 ;  /* 0x0000005608567220 */ /* 0x040fe20000410000 */
[----:B------:R-:W-:Y:S01]  /*bbc0*/  FMUL.FTZ R87, R8, R87 ;  /* 0x0000005708577220 */ /* 0x000fe20000410000 */
[----:B------:R-:W-:Y:S01]  /*bbd0*/  F2FP.BF16.F32.PACK_AB R104, R105, R104 ;  /* 0x000000686968723e */ /* 0x000fe200000010ff */
[----:B------:R-:W-:Y:S01]  /*bbe0*/  STS [R5], R124 ;  /* 0x0000007c05007388 */ /* 0x000fe20000000800 */
[----:B------:R-:W-:Y:S01]  /*bbf0*/  F2FP.BF16.F32.PACK_AB R106, R107, R106 ;  /* 0x0000006a6b6a723e */ /* 0x000fe200000010ff */
[C---:B------:R-:W-:Y:S01]  /*bc00*/  FMUL.FTZ R80, R4.reuse, R80 ;  /* 0x0000005004507220 */ /* 0x040fe20000410000 */
[----:B------:R-:W-:Y:S01]  /*bc10*/  FMUL.FTZ R81, R4, R81 ;  /* 0x0000005104517220 */ /* 0x000fe20000410000 */
[----:B------:R-:W-:Y:S01]  /*bc20*/  STS [R5+0x400], R126 ;  /* 0x0004007e05007388 */ /* 0x000fe20000000800 */
        /* <DEDUP_REMOVED lines=60> */
[----:B------:R1:W-:Y:S04]  /*bff0*/  STS [R21+0x2400], R70 ;  /* 0x0024004615007388 */ /* 0x0003e80000000800 */
[----:B------:R-:W3:Y:S01]  /*c000*/  LD.E.U8 R0, desc[UR4][R2.64+0x1c8] ;  /* 0x0001c80402007980 */ /* 0x000ee2000c101100 */
[----:B------:R-:W-:-:S03]  /*c010*/  ISETP.NE.AND P5, PT, R233, -0x1, PT ;  /* 0xffffffffe900780c */ /* 0x000fc60003fa5270 */
[----:B------:R-:W4:Y:S04]  /*c020*/  LD.E.64 R46, desc[UR4][R2.64+0x88] ;  /* 0x00008804022e7980 */ /* 0x000f28000c101b00 */
[----:B------:R-:W4:Y:S04]  /*c030*/  LD.E.64 R22, desc[UR4][R2.64+0x90] ;  /* 0x0000900402167980 */ /* 0x000f28000c101b00 */
[----:B------:R1:W5:Y:S04]  /*c040*/  LD.E.64 R44, desc[UR4][R2.64+0x70] ;  /* 0x00007004022c7980 */ /* 0x000368000c101b00 */
[----:B------:R-:W4:Y:S04]  /*c050*/  @!P5 LD.E.64 R48, desc[UR4][R2.64+0x80] ;  /* 0x000080040230d980 */ /* 0x000f28000c101b00 */
[----:B--2---:R2:W5:Y:S01]  /*c060*/  LD.E.64 R10, desc[UR4][R2.64+0xa0] ;  /* 0x0000a004020a7980 */ /* 0x004562000c101b00 */
[----:B---3--:R-:W-:-:S13]  /*c070*/  ISETP.NE.AND P6, PT, R0, RZ, PT ;  /* 0x000000ff0000720c */ /* 0x008fda0003fc5270 */
[----:B------:R-:W3:Y:S04]  /*c080*/  @!P6 LD.E R8, desc[UR4][R2.64+0x60] ;  /* 0x000060040208e980 */ /* 0x000ee8000c101900 */
[----:B------:R-:W2:Y:S01]  /*c090*/  @!P6 LD.E R12, desc[UR4][R2.64+0xb4] ;  /* 0x0000b404020ce980 */ /* 0x000ea2000c101900 */
[----:B------:R-:W-:Y:S01]  /*c0a0*/  SHF.R.U32.HI R0, RZ, 0x3, R208 ;  /* 0x00000003ff007819 */ /* 0x000fe200000116d0 */
[----:B------:R-:W1:Y:S03]  /*c0b0*/  @P1 MUFU.LG2 R7, R7 ;  /* 0x0000000700071308 */ /* 0x000e660000000c00 */
[----:B------:R-:W-:Y:S01]  /*c0c0*/  IADD3 R4, PT, PT, R0, 0x10, RZ ;  /* 0x0000001000047810 */ /* 0x000fe20007ffe0ff */
[----:B----4-:R-:W-:Y:S01]  /*c0d0*/  @P5 IMAD.WIDE.U32 R24, R46, R233, RZ ;  /* 0x000000e92e185225 */ /* 0x010fe200078e00ff */
[----:B------:R-:W-:-:S03]  /*c0e0*/  MOV R141, RZ ;  /* 0x000000ff008d7202 */ /* 0x000fc60000000f00 */
[----:B------:R-:W4:Y:S01]  /*c0f0*/  @P0 MUFU.LG2 R9, R9 ;  /* 0x0000000900090308 */ /* 0x000f220000000c00 */
[----:B------:R-:W-:Y:S02]  /*c100*/  ISETP.GE.AND P4, PT, R4, R215, PT ;  /* 0x000000d70400720c */ /* 0x000fe40003f86270 */
[----:B------:R-:W-:Y:S01]  /*c110*/  SHF.L.U32 R4, R229, 0x6, RZ ;  /* 0x00000006e5047819 */ /* 0x000fe200000006ff */
[-C--:B------:R-:W-:Y:S02]  /*c120*/  @!P5 IMAD R13, R49, R228.reuse, RZ ;  /* 0x000000e4310dd224 */ /* 0x080fe400078e02ff */
[----:B------:R-:W-:Y:S01]  /*c130*/  @!P5 IMAD.WIDE.U32 R48, R48, R228, RZ ;  /* 0x000000e43030d225 */ /* 0x000fe200078e00ff */
[----:B------:R-:W-:-:S03]  /*c140*/  @P5 MOV R48, R24 ;  /* 0x0000001800305202 */ /* 0x000fc60000000f00 */
[----:B------:R-:W-:-:S04]  /*c150*/  IMAD.WIDE.U32 R16, R4, R46, R140 ;  /* 0x0000002e04107225 */ /* 0x000fc800078e008c */
[C---:B------:R-:W-:Y:S02]  /*c160*/  @P5 IMAD R5, R47.reuse, R233, RZ ;  /* 0x000000e92f055224 */ /* 0x040fe400078e02ff */
[----:B------:R-:W-:Y:S02]  /*c170*/  IMAD R15, R47, R4, RZ ;  /* 0x000000042f0f7224 */ /* 0x000fe400078e02ff */
[-C--:B------:R-:W-:Y:S02]  /*c180*/  IMAD R18, R23, R227.reuse, RZ ;  /* 0x000000e317127224 */ /* 0x080fe400078e02ff */
[----:B-1----:R-:W-:Y:S01]  /*c190*/  IMAD.WIDE.U32 R20, R22, R227, RZ ;  /* 0x000000e316147225 */ /* 0x002fe200078e00ff */
[----:B------:R-:W-:-:S03]  /*c1a0*/  @!P5 IADD3 R13, PT, PT, R49, R13, RZ ;  /* 0x0000000d310dd210 */ /* 0x000fc60007ffe0ff */
[----:B------:R-:W-:Y:S01]  /*c1b0*/  @P1 FMUL.FTZ R7, R7, 0.69314718246459960938 ;  /* 0x3f31721807071820 */ /* 0x000fe20000410000 */
[----:B------:R-:W-:Y:S02]  /*c1c0*/  @P5 IADD3 R13, PT, PT, R25, R5, RZ ;  /* 0x00000005190d5210 */ /* 0x000fe40007ffe0ff */
[----:B------:R-:W-:Y:S02]  /*c1d0*/  IADD3 R15, PT, PT, R17, R15, RZ ;  /* 0x0000000f110f7210 */ /* 0x000fe40007ffe0ff */
[----:B------:R-:W-:Y:S02]  /*c1e0*/  IADD3 R18, PT, PT, R21, R18, RZ ;  /* 0x0000001215127210 */ /* 0x000fe40007ffe0ff */
[----:B------:R-:W-:Y:S02]  /*c1f0*/  IADD3 R48, P3, P2, R20, R16, R48 ;  /* 0x0000001014307210 */ /* 0x000fe40007a7e030 */
[----:B------:R-:W-:Y:S01]  /*c200*/  MOV R5, 0x7f800000 ;  /* 0x7f80000000057802 */ /* 0x000fe20000000f00 */
[----:B-----5:R-:W-:Y:S01]  /*c210*/  @P1 FFMA.FTZ R5, R6, R134, R7 ;  /* 0x0000008606051223 */ /* 0x020fe20000010007 */
[----:B------:R-:W-:Y:S01]  /*c220*/  IADD3.X R49, PT, PT, R18, R15, R13, P3, P2 ;  /* 0x0000000f12317210 */ /* 0x000fe20001fe440d */
[----:B----4-:R-:W-:Y:S01]  /*c230*/  @P0 FMUL.FTZ R9, R9, 0.69314718246459960938 ;  /* 0x3f31721809090820 */ /* 0x010fe20000410000 */
[----:B------:R-:W-:-:S02]  /*c240*/  LOP3.LUT P1, RZ, R208, 0x3, RZ, 0xc0, !PT ;  /* 0x00000003d0ff7812 */ /* 0x000fc4000782c0ff */
[C---:B------:R-:W-:Y:S02]  /*c250*/  IADD3 R16, PT, PT, R0.reuse, 0x20, RZ ;  /* 0x0000002000107810 */ /* 0x040fe40007ffe0ff */
[----:B------:R-:W-:Y:S02]  /*c260*/  IADD3 R14, PT, PT, R0, 0x30, RZ ;  /* 0x00000030000e7810 */ /* 0x000fe40007ffe0ff */
[----:B------:R-:W-:Y:S02]  /*c270*/  LOP3.LUT R209, R209, 0x30, RZ, 0xc0, !PT ;  /* 0x00000030d1d17812 */ /* 0x000fe400078ec0ff */
[----:B------:R-:W-:Y:S02]  /*c280*/  SHF.R.U32.HI R208, RZ, 0x2, R208 ;  /* 0x00000002ffd07819 */ /* 0x000fe400000116d0 */
[----:B------:R-:W-:Y:S01]  /*c290*/  MOV R7, 0x7f800000 ;  /* 0x7f80000000077802 */ /* 0x000fe20000000f00 */
[----:B------:R-:W-:Y:S01]  /*c2a0*/  @P0 FFMA.FTZ R7, R6, R133, R9 ;  /* 0x0000008506070223 */ /* 0x000fe20000010009 */
[----:B------:R-:W-:-:S02]  /*c2b0*/  ISETP.GE.AND P3, PT, R16, R215, PT ;  /* 0x000000d71000720c */ /* 0x000fc40003f66270 */
[----:B------:R-:W-:Y:S01]  /*c2c0*/  ISETP.GE.AND P2, PT, R14, R215, PT ;  /* 0x000000d70e00720c */ /* 0x000fe20003f46270 */
[----:B---3--:R-:W-:Y:S01]  /*c2d0*/  @!P6 IMAD R13, R8, R228, R227 ;  /* 0x000000e4080de224 */ /* 0x008fe200078e02e3 */
[----:B------:R-:W-:-:S03]  /*c2e0*/  LOP3.LUT R8, R209, 0x7, R208, 0xf8, !PT ;  /* 0x00000007d1087812 */ /* 0x000fc600078ef8d0 */
[----:B--2---:R-:W-:Y:S01]  /*c2f0*/  @!P6 IMAD R9, R13, R12, RZ ;  /* 0x0000000c0d09e224 */ /* 0x004fe200078e02ff */
[----:B------:R-:W-:Y:S07]  /*c300*/  @!P6 BRA `(.L_x_603) ;  /* 0x000000000014e947 */ /* 0x000fee0003800000 */
[----:B------:R-:W2:Y:S04]  /*c310*/  @!P5 LD.E R9, desc[UR4][R2.64+0xb4] ;  /* 0x0000b4040209d980 */ /* 0x000ea8000c101900 */
[----:B------:R-:W3:Y:S01]  /*c320*/  LD.E R6, desc[UR4][R2.64+0xd4] ;  /* 0x0000d40402067980 */ /* 0x000ee2000c101900 */
[----:B--2---:R-:W-:Y:S02]  /*c330*/  @!P5 IMAD R233, R9, R228, RZ ;  /* 0x000000e409e9d224 */ /* 0x004fe400078e02ff */
[----:B---3--:R-:W-:-:S05]  /*c340*/  IMAD R6, R6, R227, RZ ;  /* 0x000000e306067224 */ /* 0x008fca00078e02ff */
[----:B------:R-:W-:Y:S02]  /*c350*/  IADD3 R9, PT, PT, R6, R233, RZ ;  /* 0x000000e906097210 */ /* 0x000fe40007ffe0ff */
.L_x_603:
        /* <DEDUP_REMOVED lines=23> */
.L_x_605:
[----:B------:R-:W-:Y:S05]  /*c4d0*/  BSYNC.RECONVERGENT B0 ;  /* 0x0000000000007941 */ /* 0x000fea0003800200 */
.L_x_604:
[----:B------:R-:W-:Y:S04]  /*c4e0*/  BSSY.RECONVERGENT B0, `(.L_x_606) ;  /* 0x0000009000007945 */ /* 0x000fe80003800200 */
[----:B------:R-:W-:Y:S05]  /*c4f0*/  @P0 BRA `(.L_x_607) ;  /* 0x00000000001c0947 */ /* 0x000fea0003800000 */
[----:B------:R-:W-:Y:S02]  /*c500*/  IMAD R2, R47, R0, RZ ;  /* 0x000000002f027224 */ /* 0x000fe400078e02ff */
[----:B-1----:R-:W-:-:S05]  /*c510*/  IMAD.WIDE.U32 R4, R0, R46, R48 ;  /* 0x0000002e00047225 */ /* 0x002fca00078e0030 */
[----:B------:R-:W-:Y:S02]  /*c520*/  IADD3 R3, PT, PT, R5, R2, RZ ;  /* 0x0000000205037210 */ /* 0x000fe40007ffe0ff */
[----:B------:R-:W-:-:S04]  /*c530*/  LEA R2, P0, R4, R44, 0x1 ;  /* 0x0000002c04027211 */ /* 0x000fc800078008ff */
[----:B------:R-:W-:-:S05]  /*c540*/  LEA.HI.X R3, R4, R45, R3, 0x1, P0 ;  /* 0x0000002d04037211 */ /* 0x000fca00000f0c03 */
[----:B--2---:R1:W-:Y:S04]  /*c550*/  ST.E.128 desc[UR4][R2.64], R36 ;  /* 0x0000002402007985 */ /* 0x0043e8000c101d04 */
[----:B------:R1:W-:Y:S02]  /*c560*/  ST.E.128 desc[UR4][R2.64+0x80], R20 ;  /* 0x0000801402007985 */ /* 0x0003e4000c101d04 */
.L_x_607:
[----:B------:R-:W-:Y:S05]  /*c570*/  BSYNC.RECONVERGENT B0 ;  /* 0x0000000000007941 */ /* 0x000fea0003800200 */
.L_x_606:
        /* <DEDUP_REMOVED lines=14> */
.L_x_609:
[----:B------:R-:W-:Y:S05]  /*c660*/  BSYNC.RECONVERGENT B0 ;  /* 0x0000000000007941 */ /* 0x000fea0003800200 */
.L_x_608:
        /* <DEDUP_REMOVED lines=14> */
.L_x_611:
[----:B------:R-:W-:Y:S05]  /*c750*/  BSYNC.RECONVERGENT B0 ;  /* 0x0000000000007941 */ /* 0x000fea0003800200 */
.L_x_610:
[----:B------:R-:W-:-:S04]  /*c760*/  MOV R227, 0x0 ;  /* 0x0000000000e37802 */ /* 0x000fc80000000f00 */
[----:B-1234-:R-:W-:Y:S05]  /*c770*/  @P2 RET.REL.NODEC R226 `(_ZN5flash24flash_fwd_splitkv_kernelI23Flash_fwd_kernel_traitsILi128ELi64ELi128ELi4ELb0ELb0EN7cutlass10bfloat16_tE19Flash_kernel_traitsILi128ELi64ELi128ELi4ES3_EELb0ELb0ELb0ELb0ELb1ELb1ELb0ELb0EEEvNS_16Flash_fwd_paramsE) ;  /* 0xffffff38e2202950 */ /* 0x01efea0003c3ffff */
        /* <DEDUP_REMOVED lines=13> */
[----:B-1----:R-:W-:Y:S05]  /*c850*/  RET.REL.NODEC R226 `(_ZN5flash24flash_fwd_splitkv_kernelI23Flash_fwd_kernel_traitsILi128ELi64ELi128ELi4ELb0ELb0EN7cutlass10bfloat16_tE19Flash_kernel_traitsILi128ELi64ELi128ELi4ES3_EELb0ELb0ELb0ELb0ELb1ELb1ELb0ELb0EEEvNS_16Flash_fwd_paramsE) ;  /* 0xffffff34e2e87950 */ /* 0x002fea0003c3ffff */
.L_x_602:
[----:B------:R-:W-:Y:S01]  /*c860*/  MOV R5, 0x2 ;  /* 0x0000000200057802 */ /* 0x000fe20000000f00 */
[----:B------:R-:W-:Y:S01]  /*c870*/  IMAD.MOV.U32 R0, RZ, RZ, 0x1f ;  /* 0x0000001fff007424 */ /* 0x000fe200078e00ff */
[----:B------:R-:W-:-:S07]  /*c880*/  MOV R4, 0xffffffff ;  /* 0xffffffff00047802 */ /* 0x000fce0000000f00 */
[----:B-1---5:R-:W-:Y:S05]  /*c890*/  WARPSYNC.COLLECTIVE R4, `(.L_x_612) ;  /* 0x0000000004087348 */ /* 0x022fea0003c00000 */
[----:B------:R2:W3:Y:S02]  /*c8a0*/  SHFL.BFLY P0, R10, R243, R5, R0 ;  /* 0x0c000005f30a7389 */ /* 0x0004e40000000000 */
[----:B-123-5:R-:W-:Y:S05]  /*c8b0*/  ENDCOLLECTIVE ;  /* 0x000000000000791b */ /* 0x02efea0003800000 */
.L_x_612:
[----:B------:R-:W-:Y:S02]  /*c8c0*/  IMAD.MOV.U32 R8, RZ, RZ, R10 ;  /* 0x000000ffff087224 */ /* 0x000fe400078e000a */
[----:B------:R-:W-:Y:S02]  /*c8d0*/  IMAD.MOV.U32 R5, RZ, RZ, 0x1 ;  /* 0x00000001ff057424 */ /* 0x000fe400078e00ff */
[----:B------:R-:W-:-:S05]  /*c8e0*/  FADD.FTZ R8, R8, R243 ;  /* 0x000000f308087221 */ /* 0x000fca0000010000 */
[----:B------:R-:W-:-:S07]  /*c8f0*/  MOV R243, R8 ;  /* 0x0000000800f37202 */ /* 0x000fce0000000f00 */
[----:B------:R-:W-:Y:S05]  /*c900*/  WARPSYNC.COLLECTIVE R4, `(.L_x_613) ;  /* 0x0000000004087348 */ /* 0x000fea0003c00000 */
[----:B------:R1:W2:Y:S02]  /*c910*/  SHFL.BFLY P0, R10, R243, R5, R0 ;  /* 0x0c000005f30a7389 */ /* 0x0002a40000000000 */
[----:B-12---:R-:W-:Y:S05]  /*c920*/  ENDCOLLECTIVE ;  /* 0x000000000000791b */ /* 0x006fea0003800000 */
.L_x_613:
[----:B------:R-:W-:Y:S01]  /*c930*/  MOV R243, R241 ;  /* 0x000000f100f37202 */ /* 0x000fe20000000f00 */
[----:B------:R-:W-:Y:S01]  /*c940*/  IMAD.MOV.U32 R5, RZ, RZ, 0x2 ;  /* 0x00000002ff057424 */ /* 0x000fe200078e00ff */
[----:B------:R-:W-:-:S07]  /*c950*/  MOV R7, R10 ;  /* 0x0000000a00077202 */ /* 0x000fce0000000f00 */
[----:B------:R-:W-:Y:S05]  /*c960*/  WARPSYNC.COLLECTIVE R4, `(.L_x_614) ;  /* 0x0000000004087348 */ /* 0x000fea0003c00000 */
[----:B------:R1:W2:Y:S02]  /*c970*/  SHFL.BFLY P0, R10, R243, R5, R0 ;  /* 0x0c000005f30a7389 */ /* 0x0002a40000000000 */
[----:B-12---:R-:W-:Y:S05]  /*c980*/  ENDCOLLECTIVE ;  /* 0x000000000000791b */ /* 0x006fea0003800000 */
.L_x_614:
[----:B------:R-:W-:Y:S01]  /*c990*/  FADD.FTZ R7, R8, R7 ;  /* 0x0000000708077221 */ /* 0x000fe20000010000 */
[----:B------:R-:W-:Y:S01]  /*c9a0*/  FADD.FTZ R9, R10, R241 ;  /* 0x000000f10a097221 */ /* 0x000fe20000010000 */
[----:B------:R-:W-:-:S04]  /*c9b0*/  MOV R5, 0x1 ;  /* 0x0000000100057802 */ /* 0x000fc80000000f00 */
[----:B------:R-:W-:-:S07]  /*c9c0*/  MOV R243, R9 ;  /* 0x0000000900f37202 */ /* 0x000fce0000000f00 */
[----:B------:R-:W-:Y:S05]  /*c9d0*/  WARPSYNC.COLLECTIVE R4, `(.L_x_615) ;  /* 0x0000000004087348 */ /* 0x000fea0003c00000 */
[----:B------:R1:W2:Y:S02]  /*c9e0*/  SHFL.BFLY P0, R10, R243, R5, R0 ;  /* 0x0c000005f30a7389 */ /* 0x0002a40000000000 */
[----:B-12---:R-:W-:Y:S05]  /*c9f0*/  ENDCOLLECTIVE ;  /* 0x000000000000791b */ /* 0x006fea0003800000 */
.L_x_615:
[----:B------:R-:W-:Y:S05]  /*ca00*/  BRA `(.L_x_616) ;  /* 0xffffffec00147947 */ /* 0x000fea000383ffff */
.L_x_617:
        /* <DEDUP_REMOVED lines=15> */
.L_x_14863:


//--------------------- .text._ZN5flash24flash_fwd_splitkv_kernelI23Flash_fwd_kernel_traitsILi128ELi64ELi128ELi4ELb0ELb0EN7cutlass10bfloat16_tE19Flash_kernel_traitsILi128ELi64ELi128ELi4ES3_EELb0ELb0ELb0ELb0ELb1ELb0ELb1ELb0EEEvNS_16Flash_fwd_paramsE --------------------------
	.section	.text._ZN5flash24flash_fwd_splitkv_kernelI23Flash_fwd_kernel_traitsILi128ELi64ELi128ELi4ELb0ELb0EN7cutlass10bfloat16_tE19Flash_kernel_traitsILi128ELi64ELi128ELi4ES3_EELb0ELb0ELb0ELb0ELb1ELb0ELb1ELb0EEEvNS_16Flash_fwd_paramsE,"ax",@progbits
	.align	128
        .global         _ZN5flash24flash_fwd_splitkv_kernelI23Flash_fwd_kernel_traitsILi128ELi64ELi128ELi4ELb0ELb0EN7cutlass10bfloat16_tE19Flash_kernel_traitsILi128ELi64ELi128ELi4ES3_EELb0ELb0ELb0ELb0ELb1ELb0ELb1ELb0EEEvNS_16Flash_fwd_paramsE
        .type           _ZN5flash24flash_fwd_splitkv_kernelI23Flash_fwd_kernel_traitsILi128ELi64ELi128ELi4ELb0ELb0EN7cutlass10bfloat16_tE19Flash_kernel_traitsILi128ELi64ELi128ELi4ES3_EELb0ELb0ELb0ELb0ELb1ELb0ELb1ELb0EEEvNS_16Flash_fwd_paramsE,@function
        .size           _ZN5flash24flash_fwd_splitkv_kernelI23Flash_fwd_kernel_traitsILi128ELi64ELi128ELi4ELb0ELb0EN7cutlass10bfloat16_tE19Flash_kernel_traitsILi128ELi64ELi128ELi4ES3_EELb0ELb0ELb0ELb0ELb1ELb0ELb1ELb0EEEvNS_16Flash_fwd_paramsE,(.L_x_14864 - _ZN5flash24flash_fwd_splitkv_kernelI23Flash_fwd_kernel_traitsILi128ELi64ELi128ELi4ELb0ELb0EN7cutlass10bfloat16_tE19Flash_kernel_traitsILi128ELi64ELi128ELi4ES3_EELb0ELb0ELb0ELb0ELb1ELb0ELb1ELb0EEEvNS_16Flash_fwd_paramsE)
        .other          _ZN5flash24flash_fwd_splitkv_kernelI23Flash_fwd_kernel_traitsILi128ELi64ELi128ELi4ELb0ELb0EN7cutlass10bfloat16_tE19Flash_kernel_traitsILi128ELi64ELi128ELi4ES3_EELb0ELb0ELb0ELb0ELb1ELb0ELb1ELb0EEEvNS_16Flash_fwd_paramsE,@"STO_CUDA_ENTRY STV_DEFAULT"
_ZN5flash24flash_fwd_splitkv_kernelI23Flash_fwd_kernel_traitsILi128ELi64ELi128ELi4ELb0ELb0EN7cutlass10bfloat16_tE19Flash_kernel_traitsILi128ELi64ELi128ELi4ES3_EELb0ELb0ELb0ELb0ELb1ELb0ELb1ELb0EEEvNS_16Flash_fwd_paramsE:
.text._ZN5flash24flash_fwd_splitkv_kernelI23Flash_fwd_kernel_traitsILi128ELi64ELi128ELi4ELb0ELb0EN7cutlass10bfloat16_tE19Flash_kernel_traitsILi128ELi64ELi128ELi4ES3_EELb0ELb0ELb0ELb0ELb1ELb0ELb1ELb0EEEvNS_16Flash_fwd_paramsE:
[----:B------:R-:W-:Y:S08]  /*0000*/  LDC R1, c[0x0][0x37c] ;  /* 0x0000df00ff017b82 */ /* 0x000ff00000000800 */
[----:B------:R-:W1:Y:S01]  /*0010*/  LDC R0, c[0x0][0x3e0] ;  /* 0x0000f800ff007b82 */ /* 0x000e620000000800 */
[----:B------:R-:W2:Y:S01]  /*0020*/  S2R R217, SR_CTAID.X ;  /* 0x0000000000d97919 */ /* 0x000ea20000002500 */
[----:B------:R-:W-:Y:S01]  /*0030*/  BSSY.RECONVERGENT B2, `(.L_x_618) ;  /* 0x000001b000027945 */ /* 0x000fe20003800200 */
[----:B------:R-:W-:-:S05]  /*0040*/  MOV R216, 0x1e0 ;  /* 0x000001e000d87802 */ /* 0x000fca0000000f00 */
[----:B------:R-:W3:Y:S08]  /*0050*/  S2UR UR4, SR_CTAID.Z ;  /* 0x00000000000479c3 */ /* 0x000ef00000002700 */
[----:B------:R-:W4:Y:S01]  /*0060*/  S2UR UR8, SR_CTAID.Y ;  /* 0x00000000000879c3 */ /* 0x000f220000002600 */
[----:B-1----:R-:W1:Y:S01]  /*0070*/  I2F.U32.RP R6, R0 ;  /* 0x0000000000067306 */ /* 0x002e620000209000 */
[----:B------:R-:W-:-:S06]  /*0080*/  ISETP.NE.U32.AND P0, PT, R0, RZ, PT ;  /* 0x000000ff0000720c */ /* 0x000fcc0003f05070 */
[----:B------:R-:W2:Y:S01]  /*0090*/  LDC R10, c[0x0][0x374] ;  /* 0x0000dd00ff0a7b82 */ /* 0x000ea20000000800 */
[----:B-1----:R-:W1:Y:S02]  /*00a0*/  MUFU.RCP R4, R6 ;  /* 0x0000000600047308 */ /* 0x002e640000001000 */
[----:B-1----:R-:W-:-:S06]  /*00b0*/  VIADD R4, R4, 0xffffffe ;  /* 0x0ffffffe04047836 */ /* 0x002fcc0000000000 */
[----:B------:R-:W1:Y:S02]  /*00c0*/  F2I.FTZ.U32.TRUNC.NTZ R3, R4 ;  /* 0x0000000400037305 */ /* 0x000e64000021f000 */
[----:B-1----:R-:W-:-:S04]  /*00d0*/  IMAD.MOV R2, RZ, RZ, -R3 ;  /* 0x000000ffff027224 */ /* 0x002fc800078e0a03 */
[----:B------:R-:W-:Y:S01]  /*00e0*/  IMAD R5, R2, R0, RZ ;  /* 0x0000000002057224 */ /* 0x000fe200078e02ff */
[----:B------:R-:W-:-:S05]  /*00f0*/  MOV R2, RZ ;  /* 0x000000ff00027202 */ /* 0x000fca0000000f00 */
[----:B------:R-:W-:-:S06]  /*0100*/  IMAD.HI.U32 R5, R3, R5, R2 ;  /* 0x0000000503057227 */ /* 0x000fcc00078e0002 */
[----:B---3--:R-:W-:-:S04]  /*0110*/  IMAD.HI.U32 R221, R5, UR4, RZ ;  /* 0x0000000405dd7c27 */ /* 0x008fc8000f8e00ff */
[----:B------:R-:W-:-:S04]  /*0120*/  IMAD.MOV R3, RZ, RZ, -R221 ;  /* 0x000000ffff037224 */ /* 0x000fc800078e0add */
[----:B------:R-:W-:-:S05]  /*0130*/  IMAD R3, R0, R3, UR4 ;  /* 0x0000000400037e24 */ /* 0x000fca000f8e0203 */
[----:B------:R-:W-:-:S13]  /*0140*/  ISETP.GE.U32.AND P2, PT, R3, R0, PT ;  /* 0x000000000300720c */ /* 0x000fda0003f46070 */
[----:B------:R-:W-:Y:S01]  /*0150*/  @P2 IADD3 R3, PT, PT, R3, -R0, RZ ;  /* 0x8000000003032210 */ /* 0x000fe20007ffe0ff */
[----:B------:R-:W-:-:S03]  /*0160*/  @P2 VIADD R221, R221, 0x1 ;  /* 0x00000001dddd2836 */ /* 0x000fc60000000000 */
[----:B------:R-:W-:Y:S02]  /*0170*/  ISETP.GE.U32.AND P1, PT, R3, R0, PT ;  /* 0x000000000300720c */ /* 0x000fe40003f26070 */
[----:B------:R-:W1:Y:S11]  /*0180*/  LDC.64 R2, c[0x0][0x348] ;  /* 0x0000d200ff027b82 */ /* 0x000e760000000a00 */
[----:B------:R-:W-:-:S02]  /*0190*/  @P1 IADD3 R221, PT, PT, R221, 0x1, RZ ;  /* 0x00000001dddd1810 */ /* 0x000fc40007ffe0ff */
[----:B------:R-:W-:-:S04]  /*01a0*/  @!P0 LOP3.LUT R221, RZ, R0, RZ, 0x33, !PT ;  /* 0x00000000ffdd8212 */ /* 0x000fc800078e33ff */
[----:B------:R-:W-:-:S05]  /*01b0*/  IADD3 R219, PT, PT, -R221, RZ, RZ ;  /* 0x000000ffdddb7210 */ /* 0x000fca0007ffe1ff */
[----:B--2-4-:R-:W-:Y:S02]  /*01c0*/  IMAD R219, R0, R219, UR4 ;  /* 0x0000000400db7e24 */ /* 0x014fe4000f8e02db */
[----:B-1----:R-:W-:Y:S05]  /*01d0*/  CALL.REL.NOINC `($_ZN5flash24flash_fwd_splitkv_kernelI23Flash_fwd_kernel_traitsILi128ELi64ELi128ELi4ELb0ELb0EN7cutlass10bfloat16_tE19Flash_kernel_traitsILi128ELi64ELi128ELi4ES3_EELb0ELb0ELb0ELb0ELb1ELb0ELb1ELb0EEEvNS_16Flash_fwd_paramsE$_ZN5flash30compute_attn_1rowblock_splitkvI23Flash_fwd_kernel_traitsILi128ELi64ELi128ELi4ELb0ELb0EN7cutlass10bfloat16_tE19Flash_kernel_traitsILi128ELi64ELi128ELi4ES3_EELb0ELb0ELb0ELb0ELb1ELb0ELb1ELb0ENS_16Flash_fwd_paramsEEEvRKT8_iiiii) ;  /* 0x0000000000087944 */ /* 0x002fea0003c00000 */
[----:B------:R-:W-:Y:S05]  /*01e0*/  BSYNC.RECONVERGENT B2 ;  /* 0x0000000000027941 */ /* 0x000fea0003800200 */
.L_x_618:
[----:B------:R-:W-:Y:S05]  /*01f0*/  EXIT ;  /* 0x000000000000794d */ /* 0x000fea0003800000 */
        .type           $_ZN5flash24flash_fwd_splitkv_kernelI23Flash_fwd_kernel_traitsILi128ELi64ELi128ELi4ELb0ELb0EN7cutlass10bfloat16_tE19Flash_kernel_traitsILi128ELi64ELi128ELi4ES3_EELb0ELb0ELb0ELb0ELb1ELb0ELb1ELb0EEEvNS_16Flash_fwd_paramsE$_ZN5flash30compute_attn_1rowblock_splitkvI23Flash_fwd_kernel_traitsILi128ELi64ELi128ELi4ELb0ELb0EN7cutlass10bfloat16_tE19Flash_kernel_traitsILi128ELi64ELi128ELi4ES3_EELb0ELb0ELb0ELb0ELb1ELb0ELb1ELb0ENS_16Flash_fwd_paramsEEEvRKT8_iiiii,@function
        .size           $_ZN5flash24flash_fwd_splitkv_kernelI23Flash_fwd_kernel_traitsILi128ELi64ELi128ELi4ELb0ELb0EN7cutlass10bfloat16_tE19Flash_kernel_traitsILi128ELi64ELi128ELi4ES3_EELb0ELb0ELb0ELb0ELb1ELb0ELb1ELb0EEEvNS_16Flash_fwd_paramsE$_ZN5flash30compute_attn_1rowblock_splitkvI23Flash_fwd_kernel_traitsILi128ELi64ELi128ELi4ELb0ELb0EN7cutlass10bfloat16_tE19Flash_kernel_traitsILi128ELi64ELi128ELi4ES3_EELb0ELb0ELb0ELb0ELb1ELb0ELb1ELb0ENS_16Flash_fwd_paramsEEEvRKT8_iiiii,(.L_x_14864 - $_ZN5flash24flash_fwd_splitkv_kernelI23Flash_fwd_kernel_traitsILi128ELi64ELi128ELi4ELb0ELb0EN7cutlass10bfloat16_tE19Flash_kernel_traitsILi128ELi64ELi128ELi4ES3_EELb0ELb0ELb0ELb0ELb1ELb0ELb1ELb0EEEvNS_16Flash_fwd_paramsE$_ZN5flash30compute_attn_1rowblock_splitkvI23Flash_fwd_kernel_traitsILi128ELi64ELi128ELi4ELb0ELb0EN7cutlass10bfloat16_tE19Flash_kernel_traitsILi128ELi64ELi128ELi4ES3_EELb0ELb0ELb0ELb0ELb1ELb0ELb1ELb0ENS_16Flash_fwd_paramsEEEvRKT8_iiiii)
$_ZN5flash24flash_fwd_splitkv_kernelI23Flash_fwd_kernel_traitsILi128ELi64ELi128ELi4ELb0ELb0EN7cutlass10bfloat16_tE19Flash_kernel_traitsILi128ELi64ELi128ELi4ES3_EELb0ELb0ELb0ELb0ELb1ELb0ELb1ELb0EEEvNS_16Flash_fwd_paramsE$_ZN5flash30compute_attn_1rowblock_splitkvI23Flash_fwd_kernel_traitsILi128ELi64ELi128ELi4ELb0ELb0EN7cutlass10bfloat16_tE19Flash_kernel_traitsILi128ELi64ELi128ELi4ES3_EELb0ELb0ELb0ELb0ELb1ELb0ELb1ELb0ENS_16Flash_fwd_paramsEEEvRKT8_iiiii:
        /* <DEDUP_REMOVED lines=39> */
.L_x_620:
[----:B------:R-:W-:Y:S05]  /*0470*/  BSYNC.RECONVERGENT B0 ;  /* 0x0000000000007941 */ /* 0x000fea0003800200 */
.L_x_619:
[----:B------:R-:W-:Y:S04]  /*0480*/  BSSY.RECONVERGENT B0, `(.L_x_621) ;  /* 0x0000007000007945 */ /* 0x000fe80003800200 */
[----:B------:R-:W-:Y:S05]  /*0490*/  @!P3 BRA `(.L_x_622) ;  /* 0x000000000014b947 */ /* 0x000fea0003800000 */
[----:B------:R-:W4:Y:S02]  /*04a0*/  LD.E.U8 R5, desc[UR4][R2.64+0x1b2] ;  /* 0x0001b20402057980 */ /* 0x000f24000c101100 */
[----:B----4-:R-:W-:-:S13]  /*04b0*/  ISETP.NE.AND P1, PT, R5, RZ, PT ;  /* 0x000000ff0500720c */ /* 0x010fda0003f25270 */
[----:B------:R-:W4:Y:S02]  /*04c0*/  @P1 LD.E R5, desc[UR4][R18.64+0x4] ;  /* 0x0000040412051980 */ /* 0x000f24000c101900 */
[----:B----45:R-:W-:-:S06]  /*04d0*/  @P1 IADD3 R132, PT, PT, R5, -R14, RZ ;  /* 0x8000000e05841210 */ /* 0x030fcc0007ffe0ff */
[----:B------:R4:W5:Y:S02]  /*04e0*/  @!P1 LD.E R132, desc[UR4][R18.64] ;  /* 0x0000000412849980 */ /* 0x000964000c101900 */
.L_x_622:
[----:B------:R-:W-:Y:S05]  /*04f0*/  BSYNC.RECONVERGENT B0 ;  /* 0x0000000000007941 */ /* 0x000fea0003800200 */
.L_x_621:
[----:B------:R-:W-:Y:S01]  /*0500*/  BSSY.RECONVERGENT B1, `(.L_x_623) ;  /* 0x0000011000017945 */ /* 0x000fe20003800200 */
[----:B-----5:R-:W-:-:S03]  /*0510*/  @P4 IADD3 R13, PT, PT, R6, -R9, RZ ;  /* 0x80000009060d4210 */ /* 0x020fc60007ffe0ff */
[----:B------:R-:W-:Y:S05]  /*0520*/  @!P0 BRA `(.L_x_624) ;  /* 0x0000000000148947 */ /* 0x000fea0003800000 */
[----:B------:R-:W-:-:S05]  /*0530*/  IADD3 R6, P0, PT, R16, R4, RZ ;  /* 0x0000000410067210 */ /* 0x000fca0007f1e0ff */
[----:B------:R-:W-:-:S05]  /*0540*/  IMAD.X R7, R17, 0x1, R0, P0 ;  /* 0x0000000111077824 */ /* 0x000fca00000e0600 */
[----:B------:R-:W5:Y:S02]  /*0550*/  LD.E R132, desc[UR4][R6.64] ;  /* 0x0000000406847980 */ /* 0x000f64000c101900 */
[----:B-----5:R-:W-:Y:S01]  /*0560*/  IADD3 R132, PT, PT, R132, -R11, RZ ;  /* 0x8000000b84847210 */ /* 0x020fe20007ffe0ff */
[----:B------:R-:W-:Y:S05]  /*0570*/  BRA `(.L_x_625) ;  /* 0x0000000000247947 */ /* 0x000fea0003800000 */
.L_x_624:
[----:B------:R-:W5:Y:S01]  /*0580*/  LD.E.64 R6, desc[UR4][R2.64+0x108] ;  /* 0x0001080402067980 */ /* 0x000f62000c101b00 */
[----:B------:R-:W-:Y:S01]  /*0590*/  BSSY.RECONVERGENT B0, `(.L_x_626) ;  /* 0x0000006000007945 */ /* 0x000fe20003800200 */
[----:B------:R-:W-:Y:S01]  /*05a0*/  IMAD.MOV.U32 R5, RZ, RZ, RZ ;  /* 0x000000ffff057224 */ /* 0x000fe200078e00ff */
[----:B-----5:R-:W-:-:S04]  /*05b0*/  ISETP.NE.U32.AND P0, PT, R6, RZ, PT ;  /* 0x000000ff0600720c */ /* 0x020fc80003f05070 */
[----:B------:R-:W-:-:S13]  /*05c0*/  ISETP.NE.AND.EX P0, PT, R7, RZ, PT, P0 ;  /* 0x000000ff0700720c */ /* 0x000fda0003f05300 */
[----:B------:R-:W-:Y:S05]  /*05d0*/  @!P0 BRA `(.L_x_627) ;  /* 0x0000000000048947 */ /* 0x000fea0003800000 */
[----:B------:R1:W5:Y:S02]  /*05e0*/  LD.E R5, desc[UR4][R2.64+0xbc] ;  /* 0x0000bc0402057980 */ /* 0x000364000c101900 */
.L_x_627:
[----:B------:R-:W-:Y:S05]  /*05f0*/  BSYNC.RECONVERGENT B0 ;  /* 0x0000000000007941 */ /* 0x000fea0003800200 */
.L_x_626:
[----:B-----5:R-:W-:Y:S02]  /*0600*/  IADD3 R132, PT, PT, R5, R132, -R11 ;  /* 0x0000008405847210 */ /* 0x020fe40007ffe80b */
.L_x_625:
[----:B------:R-:W-:Y:S05]  /*0610*/  BSYNC.RECONVERGENT B1 ;  /* 0x0000000000017941 */ /* 0x000fea0003800200 */
.L_x_623:
[----:B------:R-:W-:Y:S01]  /*0620*/  IMAD.SHL.U32 R210, R217, 0x40, RZ ;  /* 0x00000040d9d27824 */ /* 0x000fe200078e00ff */
[----:B------:R-:W-:Y:S01]  /*0630*/  MOV R6, R216 ;  /* 0x000000d800067202 */ /* 0x000fe20000000f00 */
[----:B------:R-:W-:-:S03]  /*0640*/  IMAD.MOV.U32 R7, RZ, RZ, 0x0 ;  /* 0x00000000ff077424 */ /* 0x000fc600078e00ff */
[----:B------:R-:W-:-:S13]  /*0650*/  ISETP.GT.AND P0, PT, R13, R210, PT ;  /* 0x000000d20d00720c */ /* 0x000fda0003f04270 */
[----:B-1234-:R-:W-:Y:S05]  /*0660*/  @!P0 RET.REL.NODEC R6 `(_ZN5flash24flash_fwd_splitkv_kernelI23Flash_fwd_kernel_traitsILi128ELi64ELi128ELi4ELb0ELb0EN7cutlass10bfloat16_tE19Flash_kernel_traitsILi128ELi64ELi128ELi4ES3_EELb0ELb0ELb0ELb0ELb1ELb0ELb1ELb0EEEvNS_16Flash_fwd_paramsE) ;  /* 0xfffffff806648950 */ /* 0x01efea0003c3ffff */
[----:B------:R-:W2:Y:S01]  /*0670*/  LD.E R6, desc[UR4][R2.64+0xb8] ;  /* 0x0000b80402067980 */ /* 0x000ea2000c101900 */
[-C--:B------:R-:W-:Y:S02]  /*0680*/  IABS R8, R10.reuse ;  /* 0x0000000a00087213 */ /* 0x080fe40000000000 */
[----:B------:R-:W-:Y:S02]  /*0690*/  IABS R5, R10 ;  /* 0x0000000a00057213 */ /* 0x000fe40000000000 */
[----:B------:R-:W1:Y:S03]  /*06a0*/  I2F.RP R12, R8 ;  /* 0x00000008000c7306 */ /* 0x000e660000209400 */
[----:B------:R-:W-:-:S05]  /*06b0*/  IMAD.MOV R5, RZ, RZ, -R5 ;  /* 0x000000ffff057224 */ /* 0x000fca00078e0a05 */
[----:B-1----:R-:W1:Y:S02]  /*06c0*/  MUFU.RCP R16, R12 ;  /* 0x0000000c00107308 */ /* 0x002e640000001000 */
[----:B-1----:R-:W-:-:S06]  /*06d0*/  VIADD R16, R16, 0xffffffe ;  /* 0x0ffffffe10107836 */ /* 0x002fcc0000000000 */
[----:B------:R-:W1:Y:S02]  /*06e0*/  F2I.FTZ.U32.TRUNC.NTZ R17, R16 ;  /* 0x0000001000117305 */ /* 0x000e64000021f000 */
[----:B-1----:R-:W-:Y:S02]  /*06f0*/  IMAD.MOV R7, RZ, RZ, -R17 ;  /* 0x000000ffff077224 */ /* 0x002fe400078e0a11 */
[----:B------:R-:W-:Y:S02]  /*0700*/  IMAD.MOV.U32 R16, RZ, RZ, RZ ;  /* 0x000000ffff107224 */ /* 0x000fe400078e00ff */
[----:B------:R-:W-:-:S04]  /*0710*/  IMAD R7, R7, R8, RZ ;  /* 0x0000000807077224 */ /* 0x000fc800078e02ff */
[----:B------:R-:W-:-:S04]  /*0720*/  IMAD.HI.U32 R7, R17, R7, R16 ;  /* 0x0000000711077227 */ /* 0x000fc800078e0010 */
[----:B--2---:R-:W-:-:S05]  /*0730*/  VIADD R6, R6, 0x7f ;  /* 0x0000007f06067836 */ /* 0x004fca0000000000 */
[----:B------:R-:W-:-:S04]  /*0740*/  SHF.R.S32.HI R15, RZ, 0x1f, R6 ;  /* 0x0000001fff0f7819 */ /* 0x000fc80000011406 */
[----:B------:R-:W-:-:S04]  /*0750*/  LEA.HI R15, R15, R6, RZ, 0x7 ;  /* 0x000000060f0f7211 */ /* 0x000fc800078f38ff */
[----:B------:R-:W-:-:S05]  /*0760*/  LEA.HI.SX32 R15, R15, R10, 0x19 ;  /* 0x0000000a0f0f7211 */ /* 0x000fca00078fcaff */
[----:B------:R-:W-:-:S05]  /*0770*/  VIADD R15, R15, 0xffffffff ;  /* 0xffffffff0f0f7836 */ /* 0x000fca0000000000 */
[----:B------:R-:W-:Y:S02]  /*0780*/  IABS R6, R15 ;  /* 0x0000000f00067213 */ /* 0x000fe40000000000 */
[----:B------:R-:W-:-:S03]  /*0790*/  LOP3.LUT R15, R15, R10, RZ, 0x3c, !PT ;  /* 0x0000000a0f0f7212 */ /* 0x000fc600078e3cff */
[----:B------:R-:W-:Y:S01]  /*07a0*/  IMAD.HI.U32 R7, R7, R6, RZ ;  /* 0x0000000607077227 */ /* 0x000fe200078e00ff */
[----:B------:R-:W-:-:S03]  /*07b0*/  ISETP.GE.AND P0, PT, R15, RZ, PT ;  /* 0x000000ff0f00720c */ /* 0x000fc60003f06270 */
[----:B------:R-:W-:Y:S02]  /*07c0*/  IMAD R5, R7, R5, R6 ;  /* 0x0000000507057224 */ /* 0x000fe400078e0206 */
[----:B------:R-:W-:-:S03]  /*07d0*/  VIADD R6, R132, 0x7f ;  /* 0x0000007f84067836 */ /* 0x000fc60000000000 */
[----:B------:R-:W-:-:S13]  /*07e0*/  ISETP.GT.U32.AND P1, PT, R8, R5, PT ;  /* 0x000000050800720c */ /* 0x000fda0003f24070 */
[----:B------:R-:W-:Y:S02]  /*07f0*/  @!P1 IMAD.IADD R5, R5, 0x1, -R8 ;  /* 0x0000000105059824 */ /* 0x000fe400078e0a08 */
[----:B------:R-:W-:Y:S01]  /*0800*/  @!P1 VIADD R7, R7, 0x1 ;  /* 0x0000000107079836 */ /* 0x000fe20000000000 */
[----:B------:R-:W-:Y:S02]  /*0810*/  ISETP.NE.AND P1, PT, R10, RZ, PT ;  /* 0x000000ff0a00720c */ /* 0x000fe40003f25270 */
[----:B------:R-:W-:Y:S02]  /*0820*/  ISETP.GE.U32.AND P2, PT, R5, R8, PT ;  /* 0x000000080500720c */ /* 0x000fe40003f46070 */
[----:B------:R-:W-:-:S04]  /*0830*/  SHF.R.S32.HI R5, RZ, 0x1f, R6 ;  /* 0x0000001fff057819 */ /* 0x000fc80000011406 */
[----:B------:R-:W-:-:S04]  /*0840*/  LEA.HI R5, R5, R6, RZ, 0x7 ;  /* 0x0000000605057211 */ /* 0x000fc800078f38ff */
[----:B------:R-:W-:-:S03]  /*0850*/  SHF.R.S32.HI R26, RZ, 0x7, R5 ;  /* 0x00000007ff1a7819 */ /* 0x000fc60000011405 */
[----:B------:R-:W-:-:S04]  /*0860*/  @P2 VIADD R7, R7, 0x1 ;  /* 0x0000000107072836 */ /* 0x000fc80000000000 */
[----:B------:R-:W-:Y:S01]  /*0870*/  @!P0 IMAD.MOV R7, RZ, RZ, -R7 ;  /* 0x000000ffff078224 */ /* 0x000fe200078e0a07 */
[----:B------:R-:W-:-:S05]  /*0880*/  @!P1 LOP3.LUT R7, RZ, R10, RZ, 0x33, !PT ;  /* 0x0000000aff079212 */ /* 0x000fca00078e33ff */
[----:B------:R-:W-:-:S05]  /*0890*/  IMAD R211, R7, UR8, RZ ;  /* 0x0000000807d37c24 */ /* 0x000fca000f8e02ff */
[----:B------:R-:W-:-:S04]  /*08a0*/  VIADDMNMX R26, R211, R7, R26, PT ;  /* 0x00000007d31a7246 */ /* 0x000fc8000380011a */
[----:B------:R-:W-:-:S13]  /*08b0*/  ISETP.GE.AND P0, PT, R211, R26, PT ;  /* 0x0000001ad300720c */ /* 0x000fda0003f06270 */
[----:B------:R-:W-:Y:S05]  /*08c0*/  @!P0 BRA `(.L_x_628) ;  /* 0x0000000400548947 */ /* 0x000fea0003800000 */
[----:B------:R-:W2:Y:S04]  /*08d0*/  LD.E.64 R4, desc[UR4][R2.64+0xb0] ;  /* 0x0000b00402047980 */ /* 0x000ea8000c101b00 */
[----:B------:R-:W3:Y:S04]  /*08e0*/  LD.E R6, desc[UR4][R2.64+0x60] ;  /* 0x0000600402067980 */ /* 0x000ee8000c101900 */
[----:B------:R-:W4:Y:S04]  /*08f0*/  LD.E R0, desc[UR4][R2.64+0xcc] ;  /* 0x0000cc0402007980 */ /* 0x000f28000c101900 */
[----:B------:R-:W5:Y:S04]  /*0900*/  LD.E.64 R8, desc[UR4][R2.64+0x78] ;  /* 0x0000780402087980 */ /* 0x000f68000c101b00 */
[----:B------:R1:W5:Y:S01]  /*0910*/  LD.E.64 R10, desc[UR4][R2.64+0xa8] ;  /* 0x0000a804020a7980 */ /* 0x000362000c101b00 */
[----:B------:R-:W-:-:S02]  /*0920*/  IMAD.SHL.U32 R7, R200, 0x4, RZ ;  /* 0x00000004c8077824 */ /* 0x000fc400078e00ff */
[----:B------:R-:W-:Y:S02]  /*0930*/  IMAD.IADD R13, R13, 0x1, -R210 ;  /* 0x000000010d0d7824 */ /* 0x000fe400078e0ad2 */
[----:B------:R-:W-:Y:S02]  /*0940*/  IMAD.MOV.U32 R217, RZ, RZ, 0x0 ;  /* 0x00000000ffd97424 */ /* 0x000fe400078e00ff */
[----:B--2---:R-:W-:-:S04]  /*0950*/  IMAD R4, R4, UR8, R221 ;  /* 0x0000000804047c24 */ /* 0x004fc8000f8e02dd */
[----:B---3--:R-:W-:Y:S02]  /*0960*/  IMAD R4, R4, R6, R219 ;  /* 0x0000000604047224 */ /* 0x008fe400078e02db */
[----:B------:R-:W-:Y:S02]  /*0970*/  IMAD.SHL.U32 R6, R200, 0x8, RZ ;  /* 0x00000008c8067824 */ /* 0x000fe400078e00ff */
[----:B------:R-:W-:-:S03]  /*0980*/  IMAD R5, R5, R4, R210 ;  /* 0x0000000405057224 */ /* 0x000fc600078e02d2 */
[----:B------:R-:W-:Y:S01]  /*0990*/  LOP3.LUT R6, R6, 0x1f80, RZ, 0xc0, !PT ;  /* 0x00001f8006067812 */ /* 0x000fe200078ec0ff */
[C---:B----4-:R-:W-:Y:S01]  /*09a0*/  IMAD R4, R5.reuse, R0, RZ ;  /* 0x0000000005047224 */ /* 0x050fe200078e02ff */
[----:B------:R-:W-:Y:S02]  /*09b0*/  SHF.R.U32.HI R0, RZ, 0x4, R200 ;  /* 0x00000004ff007819 */ /* 0x000fe400000116c8 */
[----:B------:R-:W-:Y:S02]  /*09c0*/  LOP3.LUT R7, R6, 0x3c, R7, 0xf8, !PT ;  /* 0x0000003c06077812 */ /* 0x000fe400078ef807 */
[----:B-1----:R-:W-:Y:S01]  /*09d0*/  IADD3 R3, P2, PT, R5, R0, RZ ;  /* 0x0000000005037210 */ /* 0x002fe20007f5e0ff */
[----:B------:R-:W-:Y:S01]  /*09e0*/  VIADD R6, R0, 0x8 ;  /* 0x0000000800067836 */ /* 0x000fe20000000000 */
[----:B------:R-:W-:Y:S01]  /*09f0*/  IADD3 R7, P0, PT, R4, R7, RZ ;  /* 0x0000000704077210 */ /* 0x000fe20007f1e0ff */
[----:B------:R-:W-:Y:S01]  /*0a00*/  VIADD R2, R0, 0x10 ;  /* 0x0000001000027836 */ /* 0x000fe20000000000 */
[----:B------:R-:W-:-:S02]  /*0a10*/  LOP3.LUT P6, R200, R200, 0xf, RZ, 0xc0, !PT ;  /* 0x0000000fc8c87812 */ /* 0x000fc400078cc0ff */
[----:B------:R-:W-:Y:S02]  /*0a20*/  LEA.HI.X.SX32 R4, R4, RZ, 0x1, P0 ;  /* 0x000000ff04047211 */ /* 0x000fe400000f0eff */
[C---:B-----5:R-:W-:Y:S02]  /*0a30*/  LEA R8, P1, R7.reuse, R8, 0x2 ;  /* 0x0000000807087211 */ /* 0x060fe400078210ff */
[----:B------:R-:W-:Y:S02]  /*0a40*/  ISETP.GE.AND P0, PT, R6, R13, PT ;  /* 0x0000000d0600720c */ /* 0x000fe40003f06270 */
[----:B------:R-:W-:Y:S01]  /*0a50*/  LEA.HI.X R9, R7, R9, R4, 0x2, P1 ;  /* 0x0000000907097211 */ /* 0x000fe200008f1404 */
[C---:B------:R-:W-:Y:S01]  /*0a60*/  VIADD R4, R0.reuse, 0x18 ;  /* 0x0000001800047836 */ /* 0x040fe20000000000 */
[-C--:B------:R-:W-:Y:S02]  /*0a70*/  ISETP.GE.AND P1, PT, R0, R13.reuse, PT ;  /* 0x0000000d0000720c */ /* 0x080fe40003f26270 */
[-C--:B------:R-:W-:Y:S01]  /*0a80*/  ISETP.GE.AND P5, PT, R2, R13.reuse, PT ;  /* 0x0000000d0200720c */ /* 0x080fe20003fa6270 */
[----:B------:R-:W-:Y:S01]  /*0a90*/  VIADD R2, R0, 0x20 ;  /* 0x0000002000027836 */ /* 0x000fe20000000000 */
[----:B------:R-:W-:Y:S01]  /*0aa0*/  ISETP.GE.AND P4, PT, R4, R13, PT ;  /* 0x0000000d0400720c */ /* 0x000fe20003f86270 */
[----:B------:R-:W-:Y:S01]  /*0ab0*/  VIADD R4, R0, 0x30 ;  /* 0x0000003000047836 */ /* 0x000fe20000000000 */
[----:B------:R-:W-:-:S02]  /*0ac0*/  LEA.HI.X.SX32 R5, R5, RZ, 0x1, P2 ;  /* 0x000000ff05057211 */ /* 0x000fc400010f0eff */
[C---:B------:R-:W-:Y:S01]  /*0ad0*/  LEA R6, P2, R3.reuse, R10, 0x2 ;  /* 0x0000000a03067211 */ /* 0x040fe200078410ff */
[----:B------:R-:W-:Y:S01]  /*0ae0*/  VIADD R10, R0, 0x28 ;  /* 0x00000028000a7836 */ /* 0x000fe20000000000 */
[----:B------:R-:W-:Y:S01]  /*0af0*/  ISETP.GE.AND P3, PT, R2, R13, PT ;  /* 0x0000000d0200720c */ /* 0x000fe20003f66270 */
[----:B------:R-:W-:Y:S01]  /*0b00*/  @!P0 ST.E.128 desc[UR4][R8.64+0x1000], RZ ;  /* 0x001000ff08008985 */ /* 0x000fe2000c101d04 */
[----:B------:R-:W-:Y:S02]  /*0b10*/  P2R R2, PR, RZ, 0x40 ;  /* 0x00000040ff027803 */ /* 0x000fe40000000000 */
[----:B------:R-:W-:Y:S01]  /*0b20*/  ISETP.NE.OR P6, PT, R200, RZ, P0 ;  /* 0x000000ffc800720c */ /* 0x000fe200007c5670 */
[----:B------:R-:W-:Y:S01]  /*0b30*/  @!P1 ST.E.128 desc[UR4][R8.64], RZ ;  /* 0x000000ff08009985 */ /* 0x000fe2000c101d04 */
[----:B------:R-:W-:Y:S02]  /*0b40*/  LEA.HI.X R7, R3, R11, R5, 0x2, P2 ;  /* 0x0000000b03077211 */ /* 0x000fe400010f1405 */
[-C--:B------:R-:W-:Y:S01]  /*0b50*/  ISETP.GE.AND P2, PT, R10, R13.reuse, PT ;  /* 0x0000000d0a00720c */ /* 0x080fe20003f46270 */
[----:B------:R-:W-:Y:S01]  /*0b60*/  @!P1 ST.E.128 desc[UR4][R8.64+0x100], RZ ;  /* 0x000100ff08009985 */ /* 0x000fe2000c101d04 */
[----:B------:R-:W-:Y:S01]  /*0b70*/  ISETP.GE.AND P1, PT, R4, R13, PT ;  /* 0x0000000d0400720c */ /* 0x000fe20003f26270 */
[----:B------:R-:W-:-:S02]  /*0b80*/  VIADD R4, R0, 0x38 ;  /* 0x0000003800047836 */ /* 0x000fc40000000000 */
[----:B------:R-:W-:Y:S03]  /*0b90*/  @!P0 ST.E.128 desc[UR4][R8.64+0x1100], RZ ;  /* 0x001100ff08008985 */ /* 0x000fe6000c101d04 */
[----:B------:R-:W-:Y:S01]  /*0ba0*/  ISETP.GE.AND P0, PT, R4, R13, PT ;  /* 0x0000000d0400720c */ /* 0x000fe20003f06270 */
[----:B------:R-:W-:Y:S01]  /*0bb0*/  @!P6 IMAD.MOV.U32 R3, RZ, RZ, -0x800000 ;  /* 0xff800000ff03e424 */ /* 0x000fe200078e00ff */
[----:B------:R-:W-:Y:S04]  /*0bc0*/  @!P5 ST.E.128 desc[UR4][R8.64+0x2000], RZ ;  /* 0x002000ff0800d985 */ /* 0x000fe8000c101d04 */
[----:B------:R-:W-:Y:S01]  /*0bd0*/  @!P5 ST.E.128 desc[UR4][R8.64+0x2100], RZ ;  /* 0x002100ff0800d985 */ /* 0x000fe2000c101d04 */
[----:B------:R-:W-:-:S03]  /*0be0*/  ISETP.NE.OR P5, PT, R200, RZ, P5 ;  /* 0x000000ffc800720c */ /* 0x000fc60002fa5670 */
[----:B------:R-:W-:Y:S04]  /*0bf0*/  @!P4 ST.E.128 desc[UR4][R8.64+0x3000], RZ ;  /* 0x003000ff0800c985 */ /* 0x000fe8000c101d04 */
[----:B------:R-:W-:Y:S01]  /*0c00*/  @!P4 ST.E.128 desc[UR4][R8.64+0x3100], RZ ;  /* 0x003100ff0800c985 */ /* 0x000fe2000c101d04 */
[----:B------:R-:W-:-:S03]  /*0c10*/  ISETP.NE.OR P4, PT, R200, RZ, P4 ;  /* 0x000000ffc800720c */ /* 0x000fc60002785670 */
[----:B------:R-:W-:Y:S02]  /*0c20*/  @!P3 ST.E.128 desc[UR4][R8.64+0x4000], RZ ;  /* 0x004000ff0800b985 */ /* 0x000fe4000c101d04 */
[----:B------:R-:W-:Y:S02]  /*0c30*/  @!P5 IMAD.MOV.U32 R15, RZ, RZ, -0x800000 ;  /* 0xff800000ff0fd424 */ /* 0x000fe400078e00ff */
[----:B------:R-:W-:Y:S01]  /*0c40*/  @!P3 ST.E.128 desc[UR4][R8.64+0x4100], RZ ;  /* 0x004100ff0800b985 */ /* 0x000fe2000c101d04 */
[----:B------:R-:W-:-:S03]  /*0c50*/  ISETP.NE.OR P3, PT, R200, RZ, P3 ;  /* 0x000000ffc800720c */ /* 0x000fc60001f65670 */
[----:B------:R-:W-:Y:S02]  /*0c60*/  @!P2 ST.E.128 desc[UR4][R8.64+0x5000], RZ ;  /* 0x005000ff0800a985 */ /* 0x000fe4000c101d04 */
[----:B------:R-:W-:Y:S02]  /*0c70*/  @!P4 IMAD.MOV.U32 R11, RZ, RZ, -0x800000 ;  /* 0xff800000ff0bc424 */ /* 0x000fe400078e00ff */
[----:B------:R-:W-:Y:S01]  /*0c80*/  @!P2 ST.E.128 desc[UR4][R8.64+0x5100], RZ ;  /* 0x005100ff0800a985 */ /* 0x000fe2000c101d04 */
[----:B------:R-:W-:-:S03]  /*0c90*/  ISETP.NE.OR P2, PT, R200, RZ, P2 ;  /* 0x000000ffc800720c */ /* 0x000fc60001745670 */
[----:B------:R-:W-:Y:S04]  /*0ca0*/  @!P1 ST.E.128 desc[UR4][R8.64+0x6000], RZ ;  /* 0x006000ff08009985 */ /* 0x000fe8000c101d04 */
[----:B------:R-:W-:Y:S01]  /*0cb0*/  @!P1 ST.E.128 desc[UR4][R8.64+0x6100], RZ ;  /* 0x006100ff08009985 */ /* 0x000fe2000c101d04 */
[----:B------:R-:W-:-:S03]  /*0cc0*/  ISETP.NE.OR P1, PT, R200, RZ, P1 ;  /* 0x000000ffc800720c */ /* 0x000fc60000f25670 */
[----:B------:R-:W-:Y:S02]  /*0cd0*/  @!P0 ST.E.128 desc[UR4][R8.64+0x7000], RZ ;  /* 0x007000ff08008985 */ /* 0x000fe4000c101d04 */
[----:B------:R-:W-:Y:S02]  /*0ce0*/  @!P2 IMAD.MOV.U32 R5, RZ, RZ, -0x800000 ;  /* 0xff800000ff05a424 */ /* 0x000fe400078e00ff */
[----:B------:R1:W-:Y:S01]  /*0cf0*/  @!P0 ST.E.128 desc[UR4][R8.64+0x7100], RZ ;  /* 0x007100ff08008985 */ /* 0x0003e2000c101d04 */
[----:B------:R-:W-:-:S03]  /*0d00*/  ISETP.NE.OR P0, PT, R200, RZ, P0 ;  /* 0x000000ffc800720c */ /* 0x000fc60000705670 */
[----:B------:R2:W-:Y:S01]  /*0d10*/  @!P6 ST.E desc[UR4][R6.64+0x20], R3 ;  /* 0x000020030600e985 */ /* 0x0005e2000c101904 */
[----:B------:R-:W-:-:S03]  /*0d20*/  ISETP.NE.AND P6, PT, R2, RZ, PT ;  /* 0x000000ff0200720c */ /* 0x000fc60003fc5270 */
[----:B------:R-:W-:Y:S01]  /*0d30*/  @!P5 ST.E desc[UR4][R6.64+0x40], R15 ;  /* 0x0000400f0600d985 */ /* 0x000fe2000c101904 */
[----:B------:R-:W-:-:S03]  /*0d40*/  ISETP.GE.OR P6, PT, R0, R13, P6 ;  /* 0x0000000d0000720c */ /* 0x000fc600037c6670 */
[----:B------:R-:W-:Y:S04]  /*0d50*/  @!P4 ST.E desc[UR4][R6.64+0x60], R11 ;  /* 0x0000600b0600c985 */ /* 0x000fe8000c101904 */
[----:B------:R-:W-:Y:S06]  /*0d60*/  @!P2 ST.E desc[UR4][R6.64+0xa0], R5 ;  /* 0x0000a0050600a985 */ /* 0x000fec000c101904 */
[----:B------:R-:W-:-:S02]  /*0d70*/  @!P6 IMAD.MOV.U32 R13, RZ, RZ, -0x800000 ;  /* 0xff800000ff0de424 */ /* 0x000fc400078e00ff */
[----:B-1----:R-:W-:-:S03]  /*0d80*/  @!P3 IMAD.MOV.U32 R9, RZ, RZ, -0x800000 ;  /* 0xff800000ff09b424 */ /* 0x002fc600078e00ff */
[----:B------:R-:W-:Y:S01]  /*0d90*/  @!P6 ST.E desc[UR4][R6.64], R13 ;  /* 0x0000000d0600e985 */ /* 0x000fe2000c101904 */
[----:B--2---:R-:W-:-:S03]  /*0da0*/  @!P1 IMAD.MOV.U32 R3, RZ, RZ, -0x800000 ;  /* 0xff800000ff039424 */ /* 0x004fc600078e00ff */
[----:B------:R-:W-:Y:S04]  /*0db0*/  @!P3 ST.E desc[UR4][R6.64+0x80], R9 ;  /* 0x000080090600b985 */ /* 0x000fe8000c101904 */
[----:B------:R1:W-:Y:S02]  /*0dc0*/  @!P1 ST.E desc[UR4][R6.64+0xc0], R3 ;  /* 0x0000c00306009985 */ /* 0x0003e4000c101904 */
[----:B-1----:R-:W-:Y:S05]  /*0dd0*/  @P0 RET.REL.NODEC R216 `(_ZN5flash24flash_fwd_splitkv_kernelI23Flash_fwd_kernel_traitsILi128ELi64ELi128ELi4ELb0ELb0EN7cutlass10bfloat16_tE19Flash_kernel_traitsILi128ELi64ELi128ELi4ES3_EELb0ELb0ELb0ELb0ELb1ELb0ELb1ELb0EEEvNS_16Flash_fwd_paramsE) ;  /* 0xfffffff0d8880950 */ /* 0x002fea0003c3ffff */
[----:B------:R-:W-:Y:S02]  /*0de0*/  MOV R3, 0xff800000 ;  /* 0xff80000000037802 */ /* 0x000fe40000000f00 */
[----:B------:R-:W-:-:S03]  /*0df0*/  MOV R217, 0x0 ;  /* 0x0000000000d97802 */ /* 0x000fc60000000f00 */
[----:B------:R1:W-:Y:S02]  /*0e00*/  ST.E desc[UR4][R6.64+0xe0], R3 ;  /* 0x0000e00306007985 */ /* 0x0003e4000c101904 */
[----:B-1----:R-:W-:Y:S05]  /*0e10*/  RET.REL.NODEC R216 `(_ZN5flash24flash_fwd_splitkv_kernelI23Flash_fwd_kernel_traitsILi128ELi64ELi128ELi4ELb0ELb0EN7cutlass10bfloat16_tE19Flash_kernel_traitsILi128ELi64ELi128ELi4ES3_EELb0ELb0ELb0ELb0ELb1ELb0ELb1ELb0EEEvNS_16Flash_fwd_paramsE) ;  /* 0xfffffff0d8787950 */ /* 0x002fea0003c3ffff */
.L_x_628:
        /* <DEDUP_REMOVED lines=27> */
[----:B-1----:R-:W-:-:S06]  /*0fd0*/  VIADD R16, R16, 0xffffffe ;  /* 0x0ffffffe10107836 */ /* 0x002fcc0000000000 */
[----:B------:R-:W1:Y:S02]  /*0fe0*/  F2I.FTZ.U32.TRUNC.NTZ R17, R16 ;  /* 0x0000001000117305 */ /* 0x000e64000021f000 */
[----:B-1----:R-:W-:Y:S01]  /*0ff0*/  IADD3 R0, PT, PT, RZ, -R17, RZ ;  /* 0x80000011ff007210 */ /* 0x002fe20007ffe0ff */
        /* <DEDUP_REMOVED lines=8> */
[----:B------:R-:W-:-:S13]  /*1080*/  ISETP.GT.U32.AND P2, PT, R5, R0, PT ;  /* 0x000000000500720c */ /* 0x000fda0003f44070 */
[----:B------:R-:W-:-:S05]  /*1090*/  @!P2 IMAD.IADD R0, R0, 0x1, -R5 ;  /* 0x000000010000a824 */ /* 0x000fca00078e0a05 */
[----:B------:R-:W-:Y:S02]  /*10a0*/  ISETP.GE.U32.AND P0, PT, R0, R5, PT ;  /* 0x000000050000720c */ /* 0x000fe40003f06070 */
[----:B------:R-:W-:Y:S02]  /*10b0*/  LOP3.LUT R0, R218, R11, RZ, 0x3c, !PT ;  /* 0x0000000bda007212 */ /* 0x000fe400078e3cff */
[----:B------:R-:W-:Y:S02]  /*10c0*/  @!P2 IADD3 R8, PT, PT, R8, 0x1, RZ ;  /* 0x000000010808a810 */ /* 0x000fe40007ffe0ff */
[----:B------:R-:W-:Y:S02]  /*10d0*/  ISETP.GE.AND P1, PT, R0, RZ, PT ;  /* 0x000000ff0000720c */ /* 0x000fe40003f26270 */
[----:B------:R-:W-:Y:S01]  /*10e0*/  ISETP.NE.AND P2, PT, R11, RZ, PT ;  /* 0x000000ff0b00720c */ /* 0x000fe20003f45270 */
[-C--:B---3--:R-:W-:Y:S02]  /*10f0*/  IMAD R0, R15, R221.reuse, RZ ;  /* 0x000000dd0f007224 */ /* 0x088fe400078e02ff */
[----:B------:R-:W-:-:S04]  /*1100*/  IMAD.WIDE.U32 R14, R14, R221, RZ ;  /* 0x000000dd0e0e7225 */ /* 0x000fc800078e00ff */
[----:B------:R-:W-:Y:S01]  /*1110*/  @P0 VIADD R8, R8, 0x1 ;  /* 0x0000000108080836 */ /* 0x000fe20000000000 */
[----:B------:R-:W-:Y:S02]  /*1120*/  IADD3 R225, PT, PT, R15, R0, RZ ;  /* 0x000000000fe17210 */ /* 0x000fe40007ffe0ff */
[C---:B------:R-:W-:Y:S01]  /*1130*/  LEA R224, P0, R14.reuse, R226, 0x2 ;  /* 0x000000e20ee07211 */ /* 0x040fe200078010ff */
[----:B------:R-:W-:Y:S02]  /*1140*/  @!P1 IMAD.MOV R8, RZ, RZ, -R8 ;  /* 0x000000ffff089224 */ /* 0x000fe400078e0a08 */
[----:B------:R-:W-:Y:S02]  /*1150*/  @!P2 LOP3.LUT R8, RZ, R11, RZ, 0x33, !PT ;  /* 0x0000000bff08a212 */ /* 0x000fe400078e33ff */
[----:B------:R-:W-:-:S03]  /*1160*/  LEA.HI.X R225, R14, R227, R225, 0x2, P0 ;  /* 0x000000e30ee17211 */ /* 0x000fc600000f14e1 */
[----:B------:R-:W-:-:S05]  /*1170*/  IMAD.WIDE R4, R8, 0x4, R224 ;  /* 0x0000000408047825 */ /* 0x000fca00078e02e0 */
[----:B------:R1:W3:Y:S01]  /*1180*/  LD.E R0, desc[UR4][R4.64] ;  /* 0x0000000404007980 */ /* 0x0002e2000c101900 */
[----:B----4-:R-:W-:-:S04]  /*1190*/  IABS R7, R12 ;  /* 0x0000000c00077213 */ /* 0x010fc80000000000 */
[----:B------:R-:W4:Y:S08]  /*11a0*/  I2F.RP R14, R7 ;  /* 0x00000007000e7306 */ /* 0x000f300000209400 */
[----:B----45:R-:W4:Y:S02]  /*11b0*/  MUFU.RCP R10, R14 ;  /* 0x0000000e000a7308 */ /* 0x030f240000001000 */
[----:B----4-:R-:W-:-:S06]  /*11c0*/  IADD3 R10, PT, PT, R10, 0xffffffe, RZ ;  /* 0x0ffffffe0a0a7810 */ /* 0x010fcc0007ffe0ff */
[----:B------:R-:W4:Y:S01]  /*11d0*/  F2I.FTZ.U32.TRUNC.NTZ R29, R10 ;  /* 0x0000000a001d7305 */ /* 0x000f22000021f000 */
[----:B------:R-:W-:Y:S02]  /*11e0*/  MOV R28, RZ ;  /* 0x000000ff001c7202 */ /* 0x000fe40000000f00 */
[----:B------:R-:W-:Y:S02]  /*11f0*/  IABS R6, R219 ;  /* 0x000000db00067213 */ /* 0x000fe40000000000 */
[----:B-1----:R-:W-:Y:S01]  /*1200*/  IABS R5, R12 ;  /* 0x0000000c00057213 */ /* 0x002fe20000000000 */
[----:B----4-:R-:W-:-:S04]  /*1210*/  IMAD.MOV R4, RZ, RZ, -R29 ;  /* 0x000000ffff047224 */ /* 0x010fc800078e0a1d */
[----:B------:R-:W-:-:S04]  /*1220*/  IMAD R15, R4, R7, RZ ;  /* 0x00000007040f7224 */ /* 0x000fc800078e02ff */
[----:B------:R-:W-:-:S04]  /*1230*/  IMAD.HI.U32 R15, R29, R15, R28 ;  /* 0x0000000f1d0f7227 */ /* 0x000fc800078e001c */
[----:B------:R-:W-:Y:S02]  /*1240*/  IMAD.MOV R5, RZ, RZ, -R5 ;  /* 0x000000ffff057224 */ /* 0x000fe400078e0a05 */
[----:B------:R-:W-:-:S04]  /*1250*/  IMAD.HI.U32 R4, R15, R6, RZ ;  /* 0x000000060f047227 */ /* 0x000fc800078e00ff */
[----:B------:R-:W-:-:S05]  /*1260*/  IMAD R6, R4, R5, R6 ;  /* 0x0000000504067224 */ /* 0x000fca00078e0206 */
[----:B------:R-:W-:-:S13]  /*1270*/  ISETP.GT.U32.AND P1, PT, R7, R6, PT ;  /* 0x000000060700720c */ /* 0x000fda0003f24070 */
[----:B------:R-:W-:-:S04]  /*1280*/  @!P1 IADD3 R6, PT, PT, R6, -R7, RZ ;  /* 0x8000000706069210 */ /* 0x000fc80007ffe0ff */
[----:B------:R-:W-:Y:S02]  /*1290*/  ISETP.GE.U32.AND P2, PT, R6, R7, PT ;  /* 0x000000070600720c */ /* 0x000fe40003f46070 */
[----:B------:R-:W-:Y:S02]  /*12a0*/  LOP3.LUT R7, R219, R12, RZ, 0x3c, !PT ;  /* 0x0000000cdb077212 */ /* 0x000fe400078e3cff */
[----:B------:R-:W-:Y:S02]  /*12b0*/  @!P1 IADD3 R4, PT, PT, R4, 0x1, RZ ;  /* 0x0000000104049810 */ /* 0x000fe40007ffe0ff */
[----:B------:R-:W-:Y:S01]  /*12c0*/  ISETP.GE.AND P0, PT, R7, RZ, PT ;  /* 0x000000ff0700720c */ /* 0x000fe20003f06270 */
[----:B------:R-:W-:Y:S01]  /*12d0*/  IMAD.MOV R8, RZ, RZ, -R8 ;  /* 0x000000ffff087224 */ /* 0x000fe200078e0a08 */
[----:B------:R-:W-:-:S03]  /*12e0*/  ISETP.NE.AND P1, PT, R12, RZ, PT ;  /* 0x000000ff0c00720c */ /* 0x000fc60003f25270 */
[----:B------:R-:W-:Y:S02]  /*12f0*/  IMAD R11, R11, R8, R218 ;  /* 0x000000080b0b7224 */ /* 0x000fe400078e02da */
[----:B------:R-:W-:-:S04]  /*1300*/  @P2 VIADD R4, R4, 0x1 ;  /* 0x0000000104042836 */ /* 0x000fc80000000000 */
[----:B------:R-:W-:Y:S02]  /*1310*/  IMAD.MOV.U32 R7, RZ, RZ, R4 ;  /* 0x000000ffff077224 */ /* 0x000fe400078e0004 */
[----:B------:R-:W-:-:S03]  /*1320*/  IMAD R4, R209, R11, RZ ;  /* 0x0000000bd1047224 */ /* 0x000fc600078e02ff */
[----:B------:R-:W-:Y:S02]  /*1330*/  @!P0 IADD3 R7, PT, PT, -R7, RZ, RZ ;  /* 0x000000ff07078210 */ /* 0x000fe40007ffe1ff */
[----:B------:R-:W-:-:S05]  /*1340*/  @!P1 LOP3.LUT R7, RZ, R12, RZ, 0x33, !PT ;  /* 0x0000000cff079212 */ /* 0x000fca00078e33ff */
[----:B------:R-:W-:Y:S01]  /*1350*/  IMAD R15, R21, R7, RZ ;  /* 0x00000007150f7224 */ /* 0x000fe200078e02ff */
[----:B---3--:R-:W-:Y:S01]  /*1360*/  SHF.R.S32.HI R5, RZ, 0x1f, R0 ;  /* 0x0000001fff057819 */ /* 0x008fe20000011400 */
[-C--:B------:R-:W-:Y:S02]  /*1370*/  IMAD R6, R19, R0.reuse, RZ ;  /* 0x0000000013067224 */ /* 0x080fe400078e02ff */
[----:B------:R-:W-:-:S04]  /*1380*/  IMAD.WIDE.U32 R28, R18, R0, RZ ;  /* 0x00000000121c7225 */ /* 0x000fc800078e00ff */
[----:B------:R-:W-:Y:S01]  /*1390*/  IMAD R6, R18, R5, R6 ;  /* 0x0000000512067224 */ /* 0x000fe200078e0206 */
[----:B------:R-:W-:-:S04]  /*13a0*/  SHF.R.S32.HI R19, RZ, 0x1f, R11 ;  /* 0x0000001fff137819 */ /* 0x000fc8000001140b */
[----:B------:R-:W-:Y:S01]  /*13b0*/  IADD3 R29, PT, PT, R29, R6, RZ ;  /* 0x000000061d1d7210 */ /* 0x000fe20007ffe0ff */
[----:B------:R-:W-:Y:S01]  /*13c0*/  IMAD R4, R208, R19, R4 ;  /* 0x00000013d0047224 */ /* 0x000fe200078e0204 */
[----:B------:R-:W-:Y:S01]  /*13d0*/  SHF.R.S32.HI R6, RZ, 0x1f, R7 ;  /* 0x0000001fff067819 */ /* 0x000fe20000011407 */
[----:B------:R-:W-:-:S04]  /*13e0*/  IMAD.WIDE.U32 R28, R11, R208, R28 ;  /* 0x000000d00b1c7225 */ /* 0x000fc800078e001c */
[----:B------:R-:W-:Y:S02]  /*13f0*/  IMAD.IADD R29, R29, 0x1, R4 ;  /* 0x000000011d1d7824 */ /* 0x000fe400078e0204 */
[----:B--2---:R-:W-:Y:S02]  /*1400*/  IMAD R4, R17, R0, RZ ;  /* 0x0000000011047224 */ /* 0x004fe400078e02ff */
[----:B------:R-:W-:Y:S02]  /*1410*/  IMAD R6, R20, R6, R15 ;  /* 0x0000000614067224 */ /* 0x000fe400078e020f */
[----:B------:R-:W-:-:S04]  /*1420*/  IMAD.WIDE.U32 R20, R7, R20, R28 ;  /* 0x0000001407147225 */ /* 0x000fc800078e001c */
[----:B------:R-:W-:Y:S01]  /*1430*/  IMAD.WIDE.U32 R14, R16, R0, RZ ;  /* 0x00000000100e7225 */ /* 0x000fe200078e00ff */
[----:B------:R-:W-:-:S03]  /*1440*/  IADD3 R0, PT, PT, R21, R6, RZ ;  /* 0x0000000615007210 */ /* 0x000fc60007ffe0ff */
[----:B------:R-:W-:Y:S01]  /*1450*/  IMAD R4, R16, R5, R4 ;  /* 0x0000000510047224 */ /* 0x000fe200078e0204 */
[----:B------:R-:W-:Y:S01]  /*1460*/  MOV R6, R14 ;  /* 0x0000000e00067202 */ /* 0x000fe20000000f00 */
[----:B------:R-:W-:Y:S02]  /*1470*/  IMAD.MOV.U32 R18, RZ, RZ, R20 ;  /* 0x000000ffff127224 */ /* 0x000fe400078e0014 */
[----:B------:R-:W-:Y:S01]  /*1480*/  IMAD.IADD R7, R15, 0x1, R4 ;  /* 0x000000010f077824 */ /* 0x000fe200078e0204 */
[----:B------:R-:W-:Y:S05]  /*1490*/  BRA `(.L_x_631) ;  /* 0x0000000400447947 */ /* 0x000fea0003800000 */
.L_x_630:
[----:B------:R-:W1:Y:S01]  /*14a0*/  LD.E R12, desc[UR4][R2.64+0x68] ;  /* 0x00006804020c7980 */ /* 0x000e62000c101900 */
[----:B------:R-:W-:-:S03]  /*14b0*/  ISETP.NE.AND P2, PT, R14, -0x1, PT ;  /* 0xffffffff0e00780c */ /* 0x000fc60003f45270 */
[----:B------:R-:W2:Y:S01]  /*14c0*/  LD.E.64 R208, desc[UR4][R2.64+0x38] ;  /* 0x0000380402d07980 */ /* 0x000ea2000c101b00 */
[----:B------:R-:W-:Y:S02]  /*14d0*/  MOV R140, R2 ;  /* 0x00000002008c7202 */ /* 0x000fe40000000f00 */
[----:B------:R-:W-:Y:S01]  /*14e0*/  MOV R141, R3 ;  /* 0x00000003008d7202 */ /* 0x000fe20000000f00 */
[----:B------:R3:W5:Y:S04]  /*14f0*/  LD.E.64 R22, desc[UR4][R2.64+0x58] ;  /* 0x0000580402167980 */ /* 0x000768000c101b00 */
[----:B------:R-:W4:Y:S04]  /*1500*/  LD.E.64 R24, desc[UR4][R140.64+0x40] ;  /* 0x000040048c187980 */ /* 0x000f28000c101b00 */
[----:B------:R-:W3:Y:S04]  /*1510*/  @!P2 LD.E.64 R18, desc[UR4][R2.64+0x20] ;  /* 0x000020040212a980 */ /* 0x000ee8000c101b00 */
[----:B------:R-:W4:Y:S04]  /*1520*/  @!P2 LD.E.64 R20, desc[UR4][R2.64+0x28] ;  /* 0x000028040214a980 */ /* 0x000f28000c101b00 */
[----:B------:R-:W4:Y:S01]  /*1530*/  LD.E.64 R16, desc[UR4][R140.64+0x50] ;  /* 0x000050048c107980 */ /* 0x000f22000c101b00 */
[----:B------:R-:W-:Y:S01]  /*1540*/  IMAD.MOV.U32 R28, RZ, RZ, RZ ;  /* 0x000000ffff1c7224 */ /* 0x000fe200078e00ff */
[----:B------:R-:W-:-:S02]  /*1550*/  IABS R6, R219 ;  /* 0x000000db00067213 */ /* 0x000fc40000000000 */
[----:B------:R-:W-:Y:S02]  /*1560*/  LEA R218, R26, 0xffffff80, 0x7 ;  /* 0xffffff801ada7811 */ /* 0x000fe400078e38ff */
[----:B------:R-:W-:Y:S02]  /*1570*/  CS2R R224, SRZ ;  /* 0x0000000000e07805 */ /* 0x000fe4000001ff00 */
[----:B-1----:R-:W-:-:S04]  /*1580*/  IABS R4, R12 ;  /* 0x0000000c00047213 */ /* 0x002fc80000000000 */
[----:B------:R-:W1:Y:S08]  /*1590*/  I2F.RP R15, R4 ;  /* 0x00000004000f7306 */ /* 0x000e700000209400 */
[----:B-1----:R-:W1:Y:S02]  /*15a0*/  MUFU.RCP R8, R15 ;  /* 0x0000000f00087308 */ /* 0x002e640000001000 */
[----:B-1----:R-:W-:-:S06]  /*15b0*/  VIADD R8, R8, 0xffffffe ;  /* 0x0ffffffe08087836 */ /* 0x002fcc0000000000 */
[----:B------:R-:W1:Y:S01]  /*15c0*/  F2I.FTZ.U32.TRUNC.NTZ R29, R8 ;  /* 0x00000008001d7305 */ /* 0x000e62000021f000 */
[----:B------:R-:W-:Y:S02]  /*15d0*/  IABS R5, R12 ;  /* 0x0000000c00057213 */ /* 0x000fe40000000000 */
[----:B-1----:R-:W-:-:S05]  /*15e0*/  IADD3 R0, PT, PT, RZ, -R29, RZ ;  /* 0x8000001dff007210 */ /* 0x002fca0007ffe0ff */
[----:B------:R-:W-:-:S04]  /*15f0*/  IMAD R7, R0, R4, RZ ;  /* 0x0000000400077224 */ /* 0x000fc800078e02ff */
[----:B------:R-:W-:Y:S01]  /*1600*/  IMAD.HI.U32 R7, R29, R7, R28 ;  /* 0x000000071d077227 */ /* 0x000fe200078e001c */
[----:B------:R-:W-:-:S05]  /*1610*/  IADD3 R5, PT, PT, RZ, -R5, RZ ;  /* 0x80000005ff057210 */ /* 0x000fca0007ffe0ff */
[----:B------:R-:W-:-:S04]  /*1620*/  IMAD.HI.U32 R8, R7, R6, RZ ;  /* 0x0000000607087227 */ /* 0x000fc800078e00ff */
[----:B------:R-:W-:-:S05]  /*1630*/  IMAD R5, R8, R5, R6 ;  /* 0x0000000508057224 */ /* 0x000fca00078e0206 */
[----:B------:R-:W-:Y:S01]  /*1640*/  ISETP.GT.U32.AND P1, PT, R4, R5, PT ;  /* 0x000000050400720c */ /* 0x000fe20003f24070 */
[-C--:B--2---:R-:W-:Y:S01]  /*1650*/  @!P2 IMAD R7, R209, R11.reuse, RZ ;  /* 0x0000000bd107a224 */ /* 0x084fe200078e02ff */
[----:B------:R-:W-:Y:S01]  /*1660*/  @!P2 SHF.R.S32.HI R0, RZ, 0x1f, R11 ;  /* 0x0000001fff00a819 */ /* 0x000fe2000001140b */
[----:B------:R-:W-:-:S04]  /*1670*/  @!P2 IMAD.WIDE.U32 R28, R208, R11, RZ ;  /* 0x0000000bd01ca225 */ /* 0x000fc800078e00ff */
[----:B------:R-:W-:-:S06]  /*1680*/  @!P2 IMAD R0, R0, R208, R7 ;  /* 0x000000d00000a224 */ /* 0x000fcc00078e0207 */
[-C--:B------:R-:W-:Y:S01]  /*1690*/  @!P1 IADD3 R5, PT, PT, R5, -R4.reuse, RZ ;  /* 0x8000000405059210 */ /* 0x080fe20007ffe0ff */
[----:B------:R-:W-:Y:S01]  /*16a0*/  @!P2 IMAD.IADD R29, R29, 0x1, R0 ;  /* 0x000000011d1da824 */ /* 0x000fe200078e0200 */
[----:B-----5:R-:W-:Y:S02]  /*16b0*/  @!P2 SHF.R.S32.HI R0, RZ, 0x1f, R10 ;  /* 0x0000001fff00a819 */ /* 0x020fe4000001140a */
[----:B------:R-:W-:Y:S01]  /*16c0*/  ISETP.GE.U32.AND P4, PT, R5, R4, PT ;  /* 0x000000040500720c */ /* 0x000fe20003f86070 */
[----:B---3--:R-:W-:Y:S01]  /*16d0*/  @!P2 IMAD R7, R19, R10, RZ ;  /* 0x0000000a1307a224 */ /* 0x008fe200078e02ff */
[----:B------:R-:W-:Y:S02]  /*16e0*/  LOP3.LUT R4, R219, R12, RZ, 0x3c, !PT ;  /* 0x0000000cdb047212 */ /* 0x000fe400078e3cff */
[----:B------:R-:W-:Y:S01]  /*16f0*/  @P2 IADD3 R6, PT, PT, R11, R14, RZ ;  /* 0x0000000e0b062210 */ /* 0x000fe20007ffe0ff */
[----:B------:R-:W-:Y:S01]  /*1700*/  @!P2 IMAD R7, R18, R0, R7 ;  /* 0x000000001207a224 */ /* 0x000fe200078e0207 */
[----:B------:R-:W-:Y:S01]  /*1710*/  ISETP.GE.AND P0, PT, R4, RZ, PT ;  /* 0x000000ff0400720c */ /* 0x000fe20003f06270 */
[----:B------:R-:W-:Y:S01]  /*1720*/  @!P2 IMAD.WIDE.U32 R28, R18, R10, R28 ;  /* 0x0000000a121ca225 */ /* 0x000fe200078e001c */
[----:B------:R-:W-:-:S03]  /*1730*/  ISETP.NE.AND P3, PT, R12, RZ, PT ;  /* 0x000000ff0c00720c */ /* 0x000fc60003f65270 */
[-C--:B------:R-:W-:Y:S02]  /*1740*/  @P2 IMAD R0, R209, R6.reuse, RZ ;  /* 0x00000006d1002224 */ /* 0x080fe400078e02ff */
[----:B------:R-:W-:Y:S01]  /*1750*/  @P2 IMAD.WIDE.U32 R18, R208, R6, RZ ;  /* 0x00000006d0122225 */ /* 0x000fe200078e00ff */
[----:B------:R-:W-:Y:S02]  /*1760*/  @!P1 IADD3 R8, PT, PT, R8, 0x1, RZ ;  /* 0x0000000108089810 */ /* 0x000fe40007ffe0ff */
[----:B------:R-:W-:Y:S01]  /*1770*/  @!P2 MOV R6, R28 ;  /* 0x0000001c0006a202 */ /* 0x000fe20000000f00 */
[----:B------:R-:W-:Y:S01]  /*1780*/  @!P2 IMAD.IADD R7, R29, 0x1, R7 ;  /* 0x000000011d07a824 */ /* 0x000fe200078e0207 */
[----:B------:R-:W-:Y:S01]  /*1790*/  @P2 IADD3 R7, PT, PT, R19, R0, RZ ;  /* 0x0000000013072210 */ /* 0x000fe20007ffe0ff */
[----:B------:R-:W-:Y:S01]  /*17a0*/  @P2 IMAD.MOV.U32 R6, RZ, RZ, R18 ;  /* 0x000000ffff062224 */ /* 0x000fe200078e0012 */
[----:B------:R-:W-:Y:S01]  /*17b0*/  SHF.R.S32.HI R19, RZ, 0x1f, R218 ;  /* 0x0000001fff137819 */ /* 0x000fe200000114da */
[-C--:B------:R-:W-:Y:S01]  /*17c0*/  IMAD R4, R209, R218.reuse, RZ ;  /* 0x000000dad1047224 */ /* 0x080fe200078e02ff */
[----:B------:R-:W-:Y:S01]  /*17d0*/  @!P2 SHF.R.S32.HI R5, RZ, 0x1f, R11 ;  /* 0x0000001fff05a819 */ /* 0x000fe2000001140b */
[----:B----4-:R-:W-:Y:S01]  /*17e0*/  @!P2 IMAD R0, R25, R11, RZ ;  /* 0x0000000b1900a224 */ /* 0x010fe200078e02ff */
[----:B------:R-:W-:Y:S01]  /*17f0*/  @P4 IADD3 R8, PT, PT, R8, 0x1, RZ ;  /* 0x0000000108084810 */ /* 0x000fe20007ffe0ff */
[----:B------:R-:W-:-:S03]  /*1800*/  IMAD.WIDE.U32 R6, R208, R218, R6 ;  /* 0x000000dad0067225 */ /* 0x000fc600078e0006 */
[----:B------:R-:W-:Y:S01]  /*1810*/  @!P0 IADD3 R8, PT, PT, -R8, RZ, RZ ;  /* 0x000000ff08088210 */ /* 0x000fe20007ffe1ff */
[----:B------:R-:W-:Y:S01]  /*1820*/  IMAD R4, R19, R208, R4 ;  /* 0x000000d013047224 */ /* 0x000fe200078e0204 */
[----:B------:R-:W-:Y:S01]  /*1830*/  @!P3 LOP3.LUT R8, RZ, R12, RZ, 0x33, !PT ;  /* 0x0000000cff08b212 */ /* 0x000fe200078e33ff */
[----:B------:R-:W-:Y:S02]  /*1840*/  @!P2 IMAD R0, R5, R24, R0 ;  /* 0x000000180500a224 */ /* 0x000fe400078e0200 */
[----:B------:R-:W-:Y:S01]  /*1850*/  @!P2 IMAD.WIDE.U32 R28, R24, R11, RZ ;  /* 0x0000000b181ca225 */ /* 0x000fe200078e00ff */
[----:B------:R-:W-:Y:S02]  /*1860*/  @P2 IADD3 R11, PT, PT, R11, R14, RZ ;  /* 0x0000000e0b0b2210 */ /* 0x000fe40007ffe0ff */
[----:B------:R-:W-:Y:S01]  /*1870*/  MOV R14, R6 ;  /* 0x00000006000e7202 */ /* 0x000fe20000000f00 */
[----:B------:R-:W-:Y:S01]  /*1880*/  IMAD.IADD R15, R7, 0x1, R4 ;  /* 0x00000001070f7824 */ /* 0x000fe200078e0204 */
[----:B------:R-:W-:Y:S01]  /*1890*/  @!P2 SHF.R.S32.HI R5, RZ, 0x1f, R10 ;  /* 0x0000001fff05a819 */ /* 0x000fe2000001140a */
[----:B------:R-:W-:Y:S01]  /*18a0*/  @!P2 IMAD.IADD R29, R29, 0x1, R0 ;  /* 0x000000011d1da824 */ /* 0x000fe200078e0200 */
[----:B------:R-:W-:Y:S01]  /*18b0*/  SHF.R.S32.HI R4, RZ, 0x1f, R8 ;  /* 0x0000001fff047819 */ /* 0x000fe20000011408 */
[----:B------:R-:W-:-:S02]  /*18c0*/  @!P2 IMAD R0, R21, R10, RZ ;  /* 0x0000000a1500a224 */ /* 0x000fc400078e02ff */
[-C--:B------:R-:W-:Y:S02]  /*18d0*/  IMAD R7, R17, R8.reuse, RZ ;  /* 0x0000000811077224 */ /* 0x080fe400078e02ff */
[----:B------:R-:W-:Y:S02]  /*18e0*/  @!P2 IMAD R0, R20, R5, R0 ;  /* 0x000000051400a224 */ /* 0x000fe400078e0200 */
[----:B------:R-:W-:-:S04]  /*18f0*/  IMAD.WIDE.U32 R14, R16, R8, R14 ;  /* 0x00000008100e7225 */ /* 0x000fc800078e000e */
[----:B------:R-:W-:-:S04]  /*1900*/  @!P2 IMAD.WIDE.U32 R20, R20, R10, R28 ;  /* 0x0000000a1414a225 */ /* 0x000fc800078e001c */
[----:B------:R-:W-:Y:S02]  /*1910*/  IMAD R16, R16, R4, R7 ;  /* 0x0000000410107224 */ /* 0x000fe400078e0207 */
[-C--:B------:R-:W-:Y:S02]  /*1920*/  @P2 IMAD R4, R25, R11.reuse, RZ ;  /* 0x0000000b19042224 */ /* 0x080fe400078e02ff */
[----:B------:R-:W-:Y:S01]  /*1930*/  @P2 IMAD.WIDE.U32 R10, R24, R11, RZ ;  /* 0x0000000b180a2225 */ /* 0x000fe200078e00ff */
[----:B------:R-:W-:Y:S02]  /*1940*/  @!P2 IADD3 R7, PT, PT, R21, R0, RZ ;  /* 0x000000001507a210 */ /* 0x000fe40007ffe0ff */
[----:B------:R-:W-:Y:S01]  /*1950*/  MOV R18, R14 ;  /* 0x0000000e00127202 */ /* 0x000fe20000000f00 */
[----:B------:R-:W-:Y:S01]  /*1960*/  @!P2 IMAD.MOV.U32 R6, RZ, RZ, R20 ;  /* 0x000000ffff06a224 */ /* 0x000fe200078e0014 */
[----:B------:R-:W-:Y:S01]  /*1970*/  IADD3 R0, PT, PT, R15, R16, RZ ;  /* 0x000000100f007210 */ /* 0x000fe20007ffe0ff */
[----:B------:R-:W-:Y:S01]  /*1980*/  @P2 IMAD.IADD R7, R11, 0x1, R4 ;  /* 0x000000010b072824 */ /* 0x000fe200078e0204 */
[----:B------:R-:W-:-:S02]  /*1990*/  @P2 MOV R6, R10 ;  /* 0x0000000a00062202 */ /* 0x000fc40000000f00 */
[----:B------:R-:W-:Y:S02]  /*19a0*/  MOV R11, R218 ;  /* 0x000000da000b7202 */ /* 0x000fe40000000f00 */
.L_x_631:
[----:B------:R-:W-:Y:S05]  /*19b0*/  BSYNC.RECONVERGENT B0 ;  /* 0x0000000000007941 */ /* 0x000fea0003800200 */
.L_x_629:
        /* <DEDUP_REMOVED lines=19> */
[----:B------:R-:W-:-:S04]  /*1af0*/  IMAD.HI.U32 R8, R8, R27, RZ ;  /* 0x0000001b08087227 */ /* 0x000fc800078e00ff */
[----:B------:R-:W-:Y:S01]  /*1b00*/  IMAD R10, R8, R10, R27 ;  /* 0x0000000a080a7224 */ /* 0x000fe200078e021b */
[----:B------:R-:W-:-:S04]  /*1b10*/  SHF.L.U32 R196, R200, 0x3, RZ ;  /* 0x00000003c8c47819 */ /* 0x000fc800000006ff */
[----:B------:R-:W-:Y:S01]  /*1b20*/  ISETP.GT.U32.AND P5, PT, R5, R10, PT ;  /* 0x0000000a0500720c */ /* 0x000fe20003fa4070 */
[----:B------:R-:W-:Y:S01]  /*1b30*/  IMAD.WIDE.U32 R34, R11, R24, RZ ;  /* 0x000000180b227225 */ /* 0x000fe200078e00ff */
[----:B------:R-:W-:-:S03]  /*1b40*/  LOP3.LUT R129, R196, 0x38, RZ, 0xc0, !PT ;  /* 0x00000038c4817812 */ /* 0x000fc600078ec0ff */
[----:B------:R-:W-:Y:S01]  /*1b50*/  IMAD R4, R19, R24, RZ ;  /* 0x0000001813047224 */ /* 0x000fe200078e02ff */
[----:B------:R-:W-:Y:S02]  /*1b60*/  IADD3 R6, P2, P0, R34, R6, R129 ;  /* 0x0000000622067210 */ /* 0x000fe4000785e081 */
[----:B------:R-:W-:Y:S01]  /*1b70*/  IADD3 R34, P3, PT, R129, R18, RZ ;  /* 0x0000001281227210 */ /* 0x000fe20007f7e0ff */
[----:B------:R-:W-:Y:S01]  /*1b80*/  IMAD R4, R11, R25, R4 ;  /* 0x000000190b047224 */ /* 0x000fe200078e0204 */
[----:B------:R-:W-:-:S03]  /*1b90*/  SHF.R.U32.HI R18, RZ, 0x3, R200 ;  /* 0x00000003ff127819 */ /* 0x000fc600000116c8 */
[----:B------:R-:W-:Y:S02]  /*1ba0*/  @!P5 IMAD.IADD R10, R10, 0x1, -R5 ;  /* 0x000000010a0ad824 */ /* 0x000fe400078e0a05 */
[----:B------:R-:W-:Y:S01]  /*1bb0*/  IMAD.IADD R4, R35, 0x1, R4 ;  /* 0x0000000123047824 */ /* 0x000fe200078e0204 */
[----:B------:R-:W-:Y:S01]  /*1bc0*/  IADD3.X R35, PT, PT, RZ, R0, RZ, P3, !PT ;  /* 0x00000000ff237210 */ /* 0x000fe20001ffe4ff */
[----:B------:R-:W-:Y:S01]  /*1bd0*/  IMAD.IADD R210, R13, 0x1, -R210 ;  /* 0x000000010dd27824 */ /* 0x000fe200078e0ad2 */
[----:B------:R-:W-:Y:S02]  /*1be0*/  LOP3.LUT R13, R219, R12, RZ, 0x3c, !PT ;  /* 0x0000000cdb0d7212 */ /* 0x000fe400078e3cff */
[----:B------:R-:W-:Y:S01]  /*1bf0*/  ISETP.GE.U32.AND P6, PT, R10, R5, PT ;  /* 0x000000050a00720c */ /* 0x000fe20003fc6070 */
[----:B------:R-:W-:Y:S01]  /*1c00*/  IMAD.WIDE.U32 R34, R18, R208, R34 ;  /* 0x000000d012227225 */ /* 0x000fe200078e0022 */
[----:B------:R-:W-:Y:S02]  /*1c10*/  LOP3.LUT R11, R196, 0x1c0, RZ, 0xc0, !PT ;  /* 0x000001c0c40b7812 */ /* 0x000fe400078ec0ff */
[----:B------:R-:W-:Y:S01]  /*1c20*/  IADD3.X R4, PT, PT, R4, R7, RZ, P2, P0 ;  /* 0x0000000704047210 */ /* 0x000fe200017e04ff */
[----:B------:R-:W-:Y:S01]  /*1c30*/  IMAD R7, R209, R18, RZ ;  /* 0x00000012d1077224 */ /* 0x000fe200078e02ff */
[----:B------:R-:W-:-:S02]  /*1c40*/  ISETP.GE.AND P4, PT, R13, RZ, PT ;  /* 0x000000ff0d00720c */ /* 0x000fc40003f86270 */
[----:B------:R-:W-:Y:S02]  /*1c50*/  LOP3.LUT R5, R196, 0x1e00, RZ, 0xc0, !PT ;  /* 0x00001e00c4057812 */ /* 0x000fe400078ec0ff */
[----:B------:R-:W-:Y:S02]  /*1c60*/  LOP3.LUT R10, R11, 0x38, R200, 0xf8, !PT ;  /* 0x000000380b0a7812 */ /* 0x000fe400078ef8c8 */
[----:B------:R-:W-:Y:S02]  /*1c70*/  ISETP.NE.AND P0, PT, R12, RZ, PT ;  /* 0x000000ff0c00720c */ /* 0x000fe40003f05270 */
[----:B------:R-:W-:Y:S01]  /*1c80*/  IADD3 R7, PT, PT, R35, R7, RZ ;  /* 0x0000000723077210 */ /* 0x000fe20007ffe0ff */
[----:B------:R-:W-:Y:S01]  /*1c90*/  @!P5 VIADD R8, R8, 0x1 ;  /* 0x000000010808d836 */ /* 0x000fe20000000000 */
[----:B------:R-:W-:-:S03]  /*1ca0*/  LOP3.LUT R10, R5, R10, R129, 0xf6, !PT ;  /* 0x0000000a050a7212 */ /* 0x000fc600078ef681 */
[----:B------:R-:W-:Y:S01]  /*1cb0*/  @P6 VIADD R8, R8, 0x1 ;  /* 0x0000000108086836 */ /* 0x000fe20000000000 */
[----:B------:R-:W-:-:S03]  /*1cc0*/  ISETP.GE.AND P5, PT, R18, R210, PT ;  /* 0x000000d21200720c */ /* 0x000fc60003fa6270 */
[----:B------:R-:W-:Y:S02]  /*1cd0*/  @!P4 IMAD.MOV R8, RZ, RZ, -R8 ;  /* 0x000000ffff08c224 */ /* 0x000fe400078e0a08 */
[----:B------:R-:W-:Y:S01]  /*1ce0*/  @!P0 LOP3.LUT R8, RZ, R12, RZ, 0x33, !PT ;  /* 0x0000000cff088212 */ /* 0x000fe200078e33ff */
[----:B------:R-:W-:Y:S01]  /*1cf0*/  IMAD.MOV.U32 R19, RZ, RZ, RZ ;  /* 0x000000ffff137224 */ /* 0x000fe200078e00ff */
[----:B------:R-:W-:Y:S01]  /*1d00*/  SHF.R.S32.HI R12, RZ, 0x1f, R219 ;  /* 0x0000001fff0c7819 */ /* 0x000fe200000114db */
[----:B------:R-:W1:Y:S01]  /*1d10*/  S2UR UR6, SR_CgaCtaId ;  /* 0x00000000000679c3 */ /* 0x000e620000008800 */
[----:B------:R-:W-:Y:S02]  /*1d20*/  UMOV UR7, 0x400 ;  /* 0x0000040000077882 */ /* 0x000fe40000000000 */
[----:B-1----:R-:W-:-:S06]  /*1d30*/  ULEA UR6, UR6, UR7, 0x18 ;  /* 0x0000000706067291 */ /* 0x002fcc000f8ec0ff */
[----:B------:R-:W-:-:S05]  /*1d40*/  MOV R203, UR6 ;  /* 0x0000000600cb7c02 */ /* 0x000fca0008000f00 */
[----:B------:R-:W-:Y:S01]  /*1d50*/  IMAD R131, R10, 0x2, R203 ;  /* 0x000000020a837824 */ /* 0x000fe200078e02cb */
[----:B------:R-:W-:Y:S02]  /*1d60*/  SHF.R.S32.HI R10, RZ, 0x1f, R8 ;  /* 0x0000001fff0a7819 */ /* 0x000fe40000011408 */
[----:B--2---:R-:W-:Y:S01]  /*1d70*/  LEA R212, P2, R34, R14, 0x1 ;  /* 0x0000000e22d47211 */ /* 0x004fe200078408ff */
[----:B---3--:R-:W-:-:S03]  /*1d80*/  @P1 IMAD R5, R31, R9, RZ ;  /* 0x000000091f051224 */ /* 0x008fc600078e02ff */
[----:B------:R-:W-:Y:S01]  /*1d90*/  LEA.HI.X R213, R34, R15, R7, 0x1, P2 ;  /* 0x0000000f22d57211 */ /* 0x000fe200010f0c07 */
[----:B------:R-:W-:Y:S02]  /*1da0*/  VIADD R7, R18, 0x20 ;  /* 0x0000002012077836 */ /* 0x000fe40000000000 */
[-C--:B-----5:R-:W-:Y:S02]  /*1db0*/  @!P1 IMAD R0, R33, R221.reuse, RZ ;  /* 0x000000dd21009224 */ /* 0x0a0fe400078e02ff */
[----:B------:R-:W-:-:S04]  /*1dc0*/  @!P1 IMAD.WIDE.U32 R36, R32, R221, RZ ;  /* 0x000000dd20249225 */ /* 0x000fc800078e00ff */
[----:B------:R-:W-:Y:S01]  /*1dd0*/  @P1 IMAD.WIDE.U32 R32, R30, R9, RZ ;  /* 0x000000091e201225 */ /* 0x000fe200078e00ff */
[----:B------:R-:W-:-:S03]  /*1de0*/  @!P1 MOV R14, R36 ;  /* 0x00000024000e9202 */ /* 0x000fc60000000f00 */
[----:B------:R-:W-:Y:S02]  /*1df0*/  @!P1 IMAD.IADD R0, R37, 0x1, R0 ;  /* 0x0000000125009824 */ /* 0x000fe400078e0200 */
[----:B------:R-:W-:Y:S02]  /*1e00*/  @P1 IMAD.IADD R0, R33, 0x1, R5 ;  /* 0x0000000121001824 */ /* 0x000fe400078e0205 */
[----:B------:R-:W-:Y:S02]  /*1e10*/  @P1 IMAD.MOV.U32 R14, RZ, RZ, R32 ;  /* 0x000000ffff0e1224 */ /* 0x000fe400078e0020 */
[C---:B------:R-:W-:Y:S01]  /*1e20*/  VIADD R5, R18.reuse, 0x30 ;  /* 0x0000003012057836 */ /* 0x040fe20000000000 */
[----:B------:R-:W-:Y:S02]  /*1e30*/  IADD3 R9, PT, PT, R18, 0x10, RZ ;  /* 0x0000001012097810 */ /* 0x000fe40007ffe0ff */
[----:B------:R-:W-:Y:S02]  /*1e40*/  ISETP.GE.AND P2, PT, R7, R210, PT ;  /* 0x000000d20700720c */ /* 0x000fe40003f46270 */
[----:B------:R-:W-:-:S02]  /*1e50*/  IADD3 R14, P4, PT, R129, R14, RZ ;  /* 0x0000000e810e7210 */ /* 0x000fc40007f9e0ff */
[-C--:B------:R-:W-:Y:S02]  /*1e60*/  ISETP.GE.AND P0, PT, R5, R210.reuse, PT ;  /* 0x000000d20500720c */ /* 0x080fe40003f06270 */
[----:B------:R-:W-:Y:S01]  /*1e70*/  ISETP.GE.AND P3, PT, R9, R210, PT ;  /* 0x000000d20900720c */ /* 0x000fe20003f66270 */
[----:B----4-:R-:W-:Y:S01]  /*1e80*/  IMAD R11, R29, R219, RZ ;  /* 0x000000db1d0b7224 */ /* 0x010fe200078e02ff */
[----:B------:R-:W-:Y:S01]  /*1e90*/  IADD3.X R15, PT, PT, RZ, R0, RZ, P4, !PT ;  /* 0x00000000ff0f7210 */ /* 0x000fe200027fe4ff */
[----:B------:R-:W-:-:S04]  /*1ea0*/  IMAD.WIDE.U32 R36, R217, 0x40, R18 ;  /* 0x00000040d9247825 */ /* 0x000fc800078e0012 */
[----:B------:R-:W-:Y:S01]  /*1eb0*/  IMAD R11, R28, R12, R11 ;  /* 0x0000000c1c0b7224 */ /* 0x000fe200078e020b */
[C---:B------:R-:W-:Y:S01]  /*1ec0*/  @!P2 IADD3 R0, P4, PT, R36.reuse, 0x20, RZ ;  /* 0x000000202400a810 */ /* 0x040fe20007f9e0ff */
[----:B------:R-:W-:Y:S02]  /*1ed0*/  IMAD.WIDE.U32 R28, R219, R28, R14 ;  /* 0x0000001cdb1c7225 */ /* 0x000fe400078e000e */
[C---:B------:R-:W-:Y:S02]  /*1ee0*/  @!P0 IADD3 R15, P1, PT, R36.reuse, 0x30, RZ ;  /* 0x00000030240f8810 */ /* 0x040fe40007f3e0ff */
[----:B------:R-:W-:Y:S01]  /*1ef0*/  IMAD.IADD R29, R29, 0x1, R11 ;  /* 0x000000011d1d7824 */ /* 0x000fe200078e020b */
[C---:B------:R-:W-:Y:S01]  /*1f00*/  @!P3 IADD3 R19, P6, PT, R36.reuse, 0x10, RZ ;  /* 0x000000102413b810 */ /* 0x040fe20007fde0ff */
[----:B------:R-:W-:Y:S02]  /*1f10*/  @!P5 IMAD R13, R37, R30, RZ ;  /* 0x0000001e250dd224 */ /* 0x000fe400078e02ff */
[--C-:B------:R-:W-:Y:S01]  /*1f20*/  @!P2 IMAD.X R11, RZ, RZ, R37.reuse, P4 ;  /* 0x000000ffff0ba224 */ /* 0x100fe200020e0625 */
[----:B------:R-:W-:Y:S01]  /*1f30*/  @!P3 IADD3.X R27, PT, PT, RZ, R37, RZ, P6, !PT ;  /* 0x00000025ff1bb210 */ /* 0x000fe200037fe4ff */
[----:B------:R-:W-:Y:S01]  /*1f40*/  @!P0 IMAD.X R14, RZ, RZ, R37, P1 ;  /* 0x000000ffff0e8224 */ /* 0x000fe200008e0625 */
[----:B------:R-:W-:Y:S01]  /*1f50*/  @!P2 MOV R39, R29 ;  /* 0x0000001d0027a202 */ /* 0x000fe20000000f00 */
[----:B------:R-:W-:-:S02]  /*1f60*/  @!P5 IMAD R13, R36, R31, R13 ;  /* 0x0000001f240dd224 */ /* 0x000fc400078e020d */
[----:B------:R-:W-:-:S04]  /*1f70*/  @!P5 IMAD.WIDE.U32 R36, R36, R30, R28 ;  /* 0x0000001e2424d225 */ /* 0x000fc800078e001c */
[----:B------:R-:W-:Y:S02]  /*1f80*/  @!P2 IMAD.MOV.U32 R38, RZ, RZ, R28 ;  /* 0x000000ffff26a224 */ /* 0x000fe400078e001c */
[----:B------:R-:W-:Y:S01]  /*1f90*/  @!P2 IMAD R11, R11, R30, RZ ;  /* 0x0000001e0b0ba224 */ /* 0x000fe200078e02ff */
[----:B------:R-:W-:Y:S01]  /*1fa0*/  @!P5 LEA R32, P1, R36, R20, 0x1 ;  /* 0x000000142420d211 */ /* 0x000fe200078208ff */
[----:B------:R-:W-:Y:S02]  /*1fb0*/  @!P5 IMAD.IADD R13, R37, 0x1, R13 ;  /* 0x00000001250dd824 */ /* 0x000fe400078e020d */
[-C--:B------:R-:W-:Y:S02]  /*1fc0*/  @!P2 IMAD R11, R31, R0.reuse, R11 ;  /* 0x000000001f0ba224 */ /* 0x080fe400078e020b */
[----:B------:R-:W-:Y:S01]  /*1fd0*/  @!P2 IMAD.WIDE.U32 R38, R30, R0, R38 ;  /* 0x000000001e26a225 */ /* 0x000fe200078e0026 */
[----:B------:R-:W-:-:S03]  /*1fe0*/  @!P3 MOV R34, R28 ;  /* 0x0000001c0022b202 */ /* 0x000fc60000000f00 */
[----:B------:R-:W-:Y:S02]  /*1ff0*/  IMAD.IADD R0, R132, 0x1, -R218 ;  /* 0x0000000184007824 */ /* 0x000fe400078e0ada */
[----:B------:R-:W-:Y:S02]  /*2000*/  @!P3 IMAD R12, R27, R30, RZ ;  /* 0x0000001e1b0cb224 */ /* 0x000fe400078e02ff */
[----:B------:R-:W-:Y:S01]  /*2010*/  @!P3 IMAD.MOV.U32 R35, RZ, RZ, R29 ;  /* 0x000000ffff23b224 */ /* 0x000fe200078e001d */
[----:B------:R-:W-:Y:S01]  /*2020*/  @!P5 LEA.HI.X R33, R36, R21, R13, 0x1, P1 ;  /* 0x000000152421d211 */ /* 0x000fe200008f0c0d */
[-C--:B------:R-:W-:Y:S01]  /*2030*/  @!P3 IMAD R12, R31, R19.reuse, R12 ;  /* 0x000000131f0cb224 */ /* 0x080fe200078e020c */
[----:B------:R-:W-:Y:S01]  /*2040*/  ISETP.GE.AND P1, PT, R9, R0, PT ;  /* 0x000000000900720c */ /* 0x000fe20003f26270 */
[----:B------:R-:W-:-:S04]  /*2050*/  @!P3 IMAD.WIDE.U32 R34, R30, R19, R34 ;  /* 0x000000131e22b225 */ /* 0x000fc800078e0022 */
[----:B------:R-:W-:Y:S01]  /*2060*/  @!P0 IMAD R14, R14, R30, RZ ;  /* 0x0000001e0e0e8224 */ /* 0x000fe200078e02ff */
[----:B------:R-:W-:Y:S01]  /*2070*/  @!P3 IADD3 R19, PT, PT, R35, R12, RZ ;  /* 0x0000000c2313b210 */ /* 0x000fe20007ffe0ff */
[-C--:B------:R-:W-:Y:S01]  /*2080*/  @!P0 IMAD.WIDE.U32 R28, R30, R15.reuse, R28 ;  /* 0x0000000f1e1c8225 */ /* 0x080fe200078e001c */
[-C--:B------:R-:W-:Y:S01]  /*2090*/  @!P2 LEA R36, P4, R38, R20.reuse, 0x1 ;  /* 0x000000142624a211 */ /* 0x080fe200078808ff */
[----:B------:R-:W-:Y:S01]  /*20a0*/  @!PT LDS RZ, [RZ] ;  /* 0x00000000fffff984 */ /* 0x000fe20000000800 */
[----:B------:R-:W-:Y:S01]  /*20b0*/  @!PT LDS RZ, [RZ] ;  /* 0x00000000fffff984 */ /* 0x000fe20000000800 */
[----:B------:R-:W-:Y:S01]  /*20c0*/  @!PT LDS RZ, [RZ] ;  /* 0x00000000fffff984 */ /* 0x000fe20000000800 */
[----:B------:R-:W-:Y:S02]  /*20d0*/  @!P5 LDGSTS.E.BYPASS.LTC128B.128 [R131], desc[UR4][R32.64] ;  /* 0x000000002083dfae */ /* 0x000fe4000b981a04 */
[----:B------:R-:W-:Y:S01]  /*20e0*/  @!P0 IMAD R13, R31, R15, R14 ;  /* 0x0000000f1f0d8224 */ /* 0x000fe200078e020e */
[-C--:B------:R-:W-:Y:S01]  /*20f0*/  @!P3 LEA R14, P6, R34, R20.reuse, 0x1 ;  /* 0x00000014220eb211 */ /* 0x080fe200078c08ff */
[----:B------:R-:W-:Y:S01]  /*2100*/  @!P2 IMAD.IADD R11, R39, 0x1, R11 ;  /* 0x00000001270ba824 */ /* 0x000fe200078e020b */
[----:B------:R-:W-:Y:S01]  /*2110*/  @!P5 LDGSTS.E.BYPASS.LTC128B.128 [R131+0x2000], desc[UR4][R32.64+0x80] ;  /* 0x020000802083dfae */ /* 0x000fe2000b981a04 */
[----:B------:R-:W-:Y:S01]  /*2120*/  IMAD.SHL.U32 R12, R208, 0x10, RZ ;  /* 0x00000010d00c7824 */ /* 0x000fe200078e00ff */
[----:B------:R-:W-:Y:S01]  /*2130*/  @!P3 LEA.HI.X R15, R34, R21, R19, 0x1, P6 ;  /* 0x00000015220fb211 */ /* 0x000fe200030f0c13 */
[----:B------:R-:W-:Y:S01]  /*2140*/  @!P0 IMAD.IADD R13, R29, 0x1, R13 ;  /* 0x000000011d0d8824 */ /* 0x000fe200078e020d */
[----:B------:R-:W-:-:S02]  /*2150*/  @!P0 LEA R20, P6, R28, R20, 0x1 ;  /* 0x000000141c148211 */ /* 0x000fc400078c08ff */
[-C--:B------:R-:W-:Y:S01]  /*2160*/  @!P2 LEA.HI.X R37, R38, R21.reuse, R11, 0x1, P4 ;  /* 0x000000152625a211 */ /* 0x080fe200020f0c0b */
[----:B------:R-:W-:Y:S01]  /*2170*/  @!P3 LDGSTS.E.BYPASS.LTC128B.128 [R131+0x800], desc[UR4][R14.64] ;  /* 0x008000000e83bfae */ /* 0x000fe2000b981a04 */
[----:B------:R-:W-:Y:S02]  /*2180*/  SHF.L.U64.HI R11, R208, 0x4, R209 ;  /* 0x00000004d00b7819 */ /* 0x000fe400000102d1 */
[----:B------:R-:W-:Y:S01]  /*2190*/  @!P1 LEA R30, P4, R12, R212, 0x1 ;  /* 0x000000d40c1e9211 */ /* 0x000fe200078808ff */
[----:B------:R1:W-:Y:S01]  /*21a0*/  @!P3 LDGSTS.E.BYPASS.LTC128B.128 [R131+0x2800], desc[UR4][R14.64+0x80] ;  /* 0x028000800e83bfae */ /* 0x0003e2000b981a04 */
[----:B------:R-:W-:Y:S02]  /*21b0*/  @!P0 LEA.HI.X R21, R28, R21, R13, 0x1, P6 ;  /* 0x000000151c158211 */ /* 0x000fe400030f0c0d */
[----:B------:R-:W-:Y:S01]  /*21c0*/  @!P1 LEA.HI.X R31, R12, R213, R11, 0x1, P4 ;  /* 0x000000d50c1f9211 */ /* 0x000fe200020f0c0b */
[----:B------:R-:W-:Y:S01]  /*21d0*/  @!P2 LDGSTS.E.BYPASS.LTC128B.128 [R131+0x1000], desc[UR4][R36.64] ;  /* 0x010000002483afae */ /* 0x000fe2000b981a04 */
[----:B------:R-:W-:-:S03]  /*21e0*/  ISETP.GE.AND P4, PT, R18, R0, PT ;  /* 0x000000001200720c */ /* 0x000fc60003f86270 */
[----:B------:R-:W-:Y:S01]  /*21f0*/  @!P2 LDGSTS.E.BYPASS.LTC128B.128 [R131+0x3000], desc[UR4][R36.64+0x80] ;  /* 0x030000802483afae */ /* 0x000fe2000b981a04 */
[----:B------:R-:W-:-:S03]  /*2200*/  ISETP.GE.AND P6, PT, R5, R0, PT ;  /* 0x000000000500720c */ /* 0x000fc60003fc6270 */
[----:B------:R-:W-:Y:S04]  /*2210*/  @!P0 LDGSTS.E.BYPASS.LTC128B.128 [R131+0x1800], desc[UR4][R20.64] ;  /* 0x0180000014838fae */ /* 0x000fe8000b981a04 */
[----:B------:R2:W-:Y:S01]  /*2220*/  @!P0 LDGSTS.E.BYPASS.LTC128B.128 [R131+0x3800], desc[UR4][R20.64+0x80] ;  /* 0x0380008014838fae */ /* 0x0005e2000b981a04 */
[----:B------:R-:W-:Y:S02]  /*2230*/  ISETP.GE.AND P0, PT, R7, R0, PT ;  /* 0x000000000700720c */ /* 0x000fe40003f06270 */
[C---:B------:R-:W-:Y:S01]  /*2240*/  IADD3 R13, PT, PT, R18.reuse, 0x60, RZ ;  /* 0x00000060120d7810 */ /* 0x040fe20007ffe0ff */
[----:B------:R-:W-:Y:S01]  /*2250*/  @!P4 LDGSTS.E.BYPASS.LTC128B.128 [R131+0x4000], desc[UR4][R212.64] ;  /* 0x04000000d483cfae */ /* 0x000fe2000b981a04 */
[----:B------:R-:W-:-:S03]  /*2260*/  IADD3 R19, PT, PT, R18, 0x40, RZ ;  /* 0x0000004012137810 */ /* 0x000fc60007ffe0ff */
[----:B------:R-:W-:Y:S01]  /*2270*/  @!P4 LDGSTS.E.BYPASS.LTC128B.128 [R131+0x8000], desc[UR4][R212.64+0x80] ;  /* 0x08000080d483cfae */ /* 0x000fe2000b981a04 */
[----:B-1----:R-:W-:-:S03]  /*2280*/  VIADD R15, R18, 0x50 ;  /* 0x00000050120f7836 */ /* 0x002fc60000000000 */
[----:B------:R-:W-:Y:S01]  /*2290*/  @!P1 LDGSTS.E.BYPASS.LTC128B.128 [R131+0x4800], desc[UR4][R30.64] ;  /* 0x048000001e839fae */ /* 0x000fe2000b981a04 */
[-C--:B------:R-:W-:Y:S02]  /*22a0*/  ISETP.GE.AND P2, PT, R13, R0.reuse, PT ;  /* 0x000000000d00720c */ /* 0x080fe40003f46270 */
[-C--:B------:R-:W-:Y:S01]  /*22b0*/  ISETP.GE.AND P3, PT, R15, R0.reuse, PT ;  /* 0x000000000f00720c */ /* 0x080fe20003f66270 */
[----:B------:R1:W-:Y:S01]  /*22c0*/  @!P1 LDGSTS.E.BYPASS.LTC128B.128 [R131+0x8800], desc[UR4][R30.64+0x80] ;  /* 0x088000801e839fae */ /* 0x0003e2000b981a04 */
[----:B------:R-:W-:Y:S01]  /*22d0*/  VIADD R11, R18, 0x70 ;  /* 0x00000070120b7836 */ /* 0x000fe20000000000 */
[----:B------:R-:W-:Y:S01]  /*22e0*/  ISETP.GE.AND P5, PT, R19, R0, PT ;  /* 0x000000001300720c */ /* 0x000fe20003fa6270 */
[----:B------:R-:W-:Y:S01]  /*22f0*/  @!P6 IMAD R28, R209, 0x60, RZ ;  /* 0x00000060d11ce824 */ /* 0x000fe200078e02ff */
[C---:B------:R-:W-:Y:S01]  /*2300*/  @!P0 LEA R38, P1, R208.reuse, R212, 0x6 ;  /* 0x000000d4d0268211 */ /* 0x040fe200078230ff */
[----:B--2---:R-:W-:-:S03]  /*2310*/  @!P6 IMAD.WIDE.U32 R20, R208, 0x60, R212 ;  /* 0x00000060d014e825 */ /* 0x004fc600078e00d4 */
[----:B------:R-:W-:Y:S02]  /*2320*/  @!P0 LEA.HI.X R39, R208, R213, R209, 0x6, P1 ;  /* 0x000000d5d0278211 */ /* 0x000fe400008f34d1 */
[----:B------:R-:W-:Y:S02]  /*2330*/  ISETP.GE.AND P1, PT, R11, R0, PT ;  /* 0x000000000b00720c */ /* 0x000fe40003f26270 */
[----:B------:R-:W-:Y:S01]  /*2340*/  @!P6 IADD3 R29, PT, PT, R21, R28, RZ ;  /* 0x0000001c151de210 */ /* 0x000fe20007ffe0ff */
[----:B------:R-:W-:Y:S01]  /*2350*/  IMAD R21, R23, R8, RZ ;  /* 0x0000000817157224 */ /* 0x000fe200078e02ff */
[----:B------:R-:W-:Y:S01]  /*2360*/  @!P3 MOV R32, R212 ;  /* 0x000000d40020b202 */ /* 0x000fe20000000f00 */
[----:B------:R-:W-:Y:S01]  /*2370*/  @!P3 IMAD.MOV.U32 R33, RZ, RZ, R213 ;  /* 0x000000ffff21b224 */ /* 0x000fe200078e00d5 */
[----:B------:R2:W-:Y:S01]  /*2380*/  @!P0 LDGSTS.E.BYPASS.LTC128B.128 [R131+0x5000], desc[UR4][R38.64] ;  /* 0x0500000026838fae */ /* 0x0005e2000b981a04 */
[----:B------:R-:W-:Y:S02]  /*2390*/  IMAD R21, R10, R22, R21 ;  /* 0x000000160a157224 */ /* 0x000fe400078e0215 */
[----:B------:R-:W-:Y:S01]  /*23a0*/  @!P2 IMAD.MOV.U32 R23, RZ, RZ, R213 ;  /* 0x000000ffff17a224 */ /* 0x000fe200078e00d5 */
[----:B------:R2:W-:Y:S01]  /*23b0*/  @!P0 LDGSTS.E.BYPASS.LTC128B.128 [R131+0x9000], desc[UR4][R38.64+0x80] ;  /* 0x0900008026838fae */ /* 0x0005e2000b981a04 */
[----:B------:R-:W-:Y:S01]  /*23c0*/  @!P5 LEA R36, P0, R208, R212, 0x7 ;  /* 0x000000d4d024d211 */ /* 0x000fe200078038ff */
[----:B-1----:R-:W-:Y:S01]  /*23d0*/  IMAD.WIDE.U32 R30, R22, R8, RZ ;  /* 0x00000008161e7225 */ /* 0x002fe200078e00ff */
[----:B------:R-:W-:-:S03]  /*23e0*/  @!P2 MOV R22, R212 ;  /* 0x000000d40016a202 */ /* 0x000fc60000000f00 */
[----:B------:R-:W-:Y:S02]  /*23f0*/  @!P3 IMAD R12, R209, 0xa0, RZ ;  /* 0x000000a0d10cb824 */ /* 0x000fe400078e02ff */
[C---:B------:R-:W-:Y:S01]  /*2400*/  @!P3 IMAD.WIDE.U32 R34, R208.reuse, 0xa0, R32 ;  /* 0x000000a0d022b825 */ /* 0x040fe200078e0020 */
        /* <DEDUP_REMOVED lines=24> */
[----:B------:R-:W-:Y:S01]  /*2590*/  IMAD.WIDE.U32 R20, R18, R24, R20 ;  /* 0x0000001812147225 */ /* 0x000fe200078e0014 */
[----:B------:R-:W-:-:S03]  /*25a0*/  SHF.L.U32 R130, R200, 0x6, RZ ;  /* 0x00000006c8827819 */ /* 0x000fc600000006ff */
[----:B------:R-:W-:Y:S01]  /*25b0*/  IMAD.IADD R215, R21, 0x1, R4 ;  /* 0x0000000115d77824 */ /* 0x000fe200078e0204 */
[----:B------:R-:W-:-:S04]  /*25c0*/  LEA R214, P0, R20, R16, 0x1 ;  /* 0x0000001014d67211 */ /* 0x000fc800078008ff */
[----:B------:R-:W-:Y:S01]  /*25d0*/  LEA.HI.X R215, R20, R17, R215, 0x1, P0 ;  /* 0x0000001114d77211 */ /* 0x000fe200000f0cd7 */
[----:B------:R-:W-:-:S08]  /*25e0*/  DEPBAR.LE SB0, 0x0 ;  /* 0x000080000000791a */ /* 0x000fd00000000000 */
[----:B------:R-:W-:Y:S05]  /*25f0*/  WARPSYNC.ALL ;  /* 0x0000000000007948 */ /* 0x000fea0003800000 */
[----:B------:R-:W-:Y:S01]  /*2600*/  LOP3.LUT R17, R130, 0x1c0, RZ, 0xc0, !PT ;  /* 0x000001c082117812 */ /* 0x000fe200078ec0ff */
[----:B------:R-:W-:Y:S01]  /*2610*/  BAR.SYNC.DEFER_BLOCKING 0x0 ;  /* 0x0000000000007b1d */ /* 0x000fe20000010000 */
[-C--:B------:R-:W-:Y:S01]  /*2620*/  ISETP.GE.AND P0, PT, R9, R0.reuse, PT ;  /* 0x000000000900720c */ /* 0x080fe20003f06270 */
[----:B------:R-:W-:Y:S01]  /*2630*/  IMAD.SHL.U32 R4, R24, 0x10, RZ ;  /* 0x0000001018047824 */ /* 0x000fe200078e00ff */
[-C--:B------:R-:W-:Y:S01]  /*2640*/  ISETP.GE.AND P5, PT, R5, R0.reuse, PT ;  /* 0x000000000500720c */ /* 0x080fe20003fa6270 */
[----:B------:R-:W-:Y:S01]  /*2650*/  IMAD.SHL.U32 R199, R200, 0x20, RZ ;  /* 0x00000020c8c77824 */ /* 0x000fe200078e00ff */
[-C--:B------:R-:W-:Y:S01]  /*2660*/  ISETP.GE.AND P3, PT, R15, R0.reuse, PT ;  /* 0x000000000f00720c */ /* 0x080fe20003f66270 */
[----:B------:R-:W-:Y:S01]  /*2670*/  IMAD.MOV.U32 R198, RZ, RZ, 0x20 ;  /* 0x00000020ffc67424 */ /* 0x000fe200078e00ff */
[-C--:B------:R-:W-:Y:S01]  /*2680*/  ISETP.GE.AND P2, PT, R13, R0.reuse, PT ;  /* 0x000000000d00720c */ /* 0x080fe20003f46270 */
[----:B------:R-:W-:Y:S01]  /*2690*/  IMAD.MOV.U32 R197, RZ, RZ, 0x40 ;  /* 0x00000040ffc57424 */ /* 0x000fe200078e00ff */
[----:B------:R-:W-:Y:S01]  /*26a0*/  LOP3.LUT R12, R17, 0x8, R200, 0x78, !PT ;  /* 0x00000008110c7812 */ /* 0x000fe200078e78c8 */
[----:B------:R-:W-:Y:S01]  /*26b0*/  VIADD R222, R26, 0xffffffff ;  /* 0xffffffff1ade7836 */ /* 0x000fe20000000000 */
[----:B------:R-:W-:Y:S01]  /*26c0*/  ISETP.GE.AND P6, PT, R7, R0, PT ;  /* 0x000000000700720c */ /* 0x000fe20003fc6270 */
[----:B------:R-:W-:Y:S01]  /*26d0*/  BSSY.RECONVERGENT B1, `(.L_x_632) ;  /* 0x0000226000017945 */ /* 0x000fe20003800200 */
[----:B------:R-:W-:-:S02]  /*26e0*/  SHF.L.U64.HI R5, R24, 0x4, R25 ;  /* 0x0000000418057819 */ /* 0x000fc40000010219 */
[----:B------:R-:W-:Y:S01]  /*26f0*/  LOP3.LUT R6, R130, 0x400, RZ, 0xc0, !PT ;  /* 0x0000040082067812 */ /* 0x000fe200078ec0ff */
[----:B------:R-:W-:Y:S01]  /*2700*/  @!P5 IMAD.MOV.U32 R14, RZ, RZ, R214 ;  /* 0x000000ffff0ed224 */ /* 0x000fe200078e00d6 */
[----:B------:R-:W-:Y:S01]  /*2710*/  LOP3.LUT R7, R12, R129, RZ, 0x3c, !PT ;  /* 0x000000810c077212 */ /* 0x000fe200078e3cff */
[----:B------:R-:W-:Y:S01]  /*2720*/  @!P5 IMAD.MOV.U32 R15, RZ, RZ, R215 ;  /* 0x000000ffff0fd224 */ /* 0x000fe200078e00d7 */
[----:B------:R-:W-:Y:S01]  /*2730*/  SHF.R.U32.HI R202, RZ, 0x1, R200 ;  /* 0x00000001ffca7819 */ /* 0x000fe200000116c8 */
[----:B------:R-:W-:Y:S01]  /*2740*/  @!P3 IMAD R8, R25, 0xa0, RZ ;  /* 0x000000a01908b824 */ /* 0x000fe200078e02ff */
[----:B------:R-:W-:Y:S01]  /*2750*/  ISETP.GE.AND P1, PT, R11, R0, PT ;  /* 0x000000000b00720c */ /* 0x000fe20003f26270 */
[----:B------:R-:W-:Y:S01]  /*2760*/  @!P5 IMAD.WIDE.U32 R20, R24, 0x60, R14 ;  /* 0x000000601814d825 */ /* 0x000fe200078e000e */
[----:B------:R-:W-:Y:S01]  /*2770*/  LOP3.LUT R27, R202, 0x8, RZ, 0xc0, !PT ;  /* 0x00000008ca1b7812 */ /* 0x000fe200078ec0ff */
[----:B------:R-:W-:Y:S01]  /*2780*/  @!PT LDS RZ, [RZ] ;  /* 0x00000000fffff984 */ /* 0x000fe20000000800 */
[----:B------:R-:W-:Y:S01]  /*2790*/  @!PT LDS RZ, [RZ] ;  /* 0x00000000fffff984 */ /* 0x000fe20000000800 */
[----:B------:R-:W-:Y:S01]  /*27a0*/  @!PT LDS RZ, [RZ] ;  /* 0x00000000fffff984 */ /* 0x000fe20000000800 */
[----:B------:R-:W-:Y:S01]  /*27b0*/  @!P4 LDGSTS.E.BYPASS.LTC128B.128 [R131+0xc000], desc[UR4][R214.64] ;  /* 0x0c000000d683cfae */ /* 0x000fe2000b981a04 */
[----:B------:R-:W-:Y:S01]  /*27c0*/  LOP3.LUT R199, R199, 0x7c00, RZ, 0xc0, !PT ;  /* 0x00007c00c7c77812 */ /* 0x000fe200078ec0ff */
[----:B------:R-:W-:-:S02]  /*27d0*/  @!P3 IMAD.WIDE.U32 R14, R24, 0xa0, R214 ;  /* 0x000000a0180eb825 */ /* 0x000fc400078e00d6 */
[----:B------:R-:W-:Y:S02]  /*27e0*/  @!P4 LDGSTS.E.BYPASS.LTC128B.128 [R131+0x10000], desc[UR4][R214.64+0x80] ;  /* 0x10000080d683cfae */ /* 0x000fe4000b981a04 */
[----:B------:R-:W-:Y:S02]  /*27f0*/  @!P3 IMAD.IADD R9, R15, 0x1, R8 ;  /* 0x000000010f09b824 */ /* 0x000fe400078e0208 */
[----:B------:R-:W-:Y:S01]  /*2800*/  @P4 STS.128 [R131+0xc000], RZ ;  /* 0x00c000ff83004388 */ /* 0x000fe20000000c00 */
[----:B------:R-:W-:Y:S02]  /*2810*/  @!P3 IMAD.MOV.U32 R8, RZ, RZ, R14 ;  /* 0x000000ffff08b224 */ /* 0x000fe400078e000e */
[----:B------:R-:W-:Y:S01]  /*2820*/  @!P5 IMAD R10, R25, 0x60, RZ ;  /* 0x00000060190ad824 */ /* 0x000fe200078e02ff */
[----:B------:R-:W-:Y:S01]  /*2830*/  @P4 STS.128 [R131+0x10000], RZ ;  /* 0x010000ff83004388 */ /* 0x000fe20000000c00 */
[----:B------:R-:W-:Y:S01]  /*2840*/  @!P0 LEA R16, P4, R4, R214, 0x1 ;  /* 0x000000d604108211 */ /* 0x000fe200078808ff */
[----:B------:R-:W-:-:S02]  /*2850*/  @!P1 IMAD.WIDE.U32 R12, R24, 0xe0, R214 ;  /* 0x000000e0180c9825 */ /* 0x000fc400078e00d6 */
[----:B------:R-:W-:Y:S01]  /*2860*/  @P0 STS.128 [R131+0xc800], RZ ;  /* 0x00c800ff83000388 */ /* 0x000fe20000000c00 */
[----:B------:R-:W-:Y:S01]  /*2870*/  @!P0 LEA.HI.X R17, R4, R215, R5, 0x1, P4 ;  /* 0x000000d704118211 */ /* 0x000fe200020f0c05 */
[----:B------:R-:W-:Y:S01]  /*2880*/  @!P2 IMAD R5, R25, 0xc0, RZ ;  /* 0x000000c01905a824 */ /* 0x000fe200078e02ff */
[----:B------:R-:W-:Y:S01]  /*2890*/  ISETP.GE.AND P4, PT, R19, R0, PT ;  /* 0x000000001300720c */ /* 0x000fe20003f86270 */
[----:B------:R-:W-:Y:S01]  /*28a0*/  IMAD R0, R7, 0x2, R6 ;  /* 0x0000000207007824 */ /* 0x000fe200078e0206 */
[----:B------:R-:W-:Y:S01]  /*28b0*/  @P0 STS.128 [R131+0x10800], RZ ;  /* 0x010800ff83000388 */ /* 0x000fe20000000c00 */
[----:B------:R-:W-:Y:S02]  /*28c0*/  @!P2 IMAD.MOV.U32 R6, RZ, RZ, R214 ;  /* 0x000000ffff06a224 */ /* 0x000fe400078e00d6 */
[----:B------:R-:W-:Y:S01]  /*28d0*/  @!P2 IMAD.MOV.U32 R7, RZ, RZ, R215 ;  /* 0x000000ffff07a224 */ /* 0x000fe200078e00d7 */
[----:B------:R-:W-:Y:S01]  /*28e0*/  @!PT LDS RZ, [RZ] ;  /* 0x00000000fffff984 */ /* 0x000fe20000000800 */
[----:B------:R-:W-:Y:S01]  /*28f0*/  @!PT LDS RZ, [RZ] ;  /* 0x00000000fffff984 */ /* 0x000fe20000000800 */
[----:B------:R-:W-:Y:S01]  /*2900*/  @!PT LDS RZ, [RZ] ;  /* 0x00000000fffff984 */ /* 0x000fe20000000800 */
[----:B------:R-:W-:Y:S01]  /*2910*/  @!P0 LDGSTS.E.BYPASS.LTC128B.128 [R131+0xc800], desc[UR4][R16.64] ;  /* 0x0c80000010838fae */ /* 0x000fe2000b981a04 */
[----:B------:R-:W-:-:S02]  /*2920*/  @!P5 IMAD.IADD R11, R21, 0x1, R10 ;  /* 0x00000001150bd824 */ /* 0x000fc400078e020a */
[----:B------:R-:W-:Y:S01]  /*2930*/  @!P2 IMAD.WIDE.U32 R14, R24, 0xc0, R6 ;  /* 0x000000c0180ea825 */ /* 0x000fe200078e0006 */
[----:B------:R1:W-:Y:S01]  /*2940*/  @!P0 LDGSTS.E.BYPASS.LTC128B.128 [R131+0x10800], desc[UR4][R16.64+0x80] ;  /* 0x1080008010838fae */ /* 0x0003e2000b981a04 */
[----:B------:R-:W-:Y:S02]  /*2950*/  LOP3.LUT R6, R27, 0x1c0, R130, 0x78, !PT ;  /* 0x000001c01b067812 */ /* 0x000fe400078e7882 */
[----:B------:R-:W-:Y:S01]  /*2960*/  @!P2 IMAD.IADD R15, R15, 0x1, R5 ;  /* 0x000000010f0fa824 */ /* 0x000fe200078e0205 */
[----:B------:R-:W-:Y:S01]  /*2970*/  @P6 STS.128 [R131+0xd000], RZ ;  /* 0x00d000ff83006388 */ /* 0x000fe20000000c00 */
[----:B------:R-:W-:Y:S01]  /*2980*/  LOP3.LUT R5, R6, R129, RZ, 0x3c, !PT ;  /* 0x0000008106057212 */ /* 0x000fe200078e3cff */
[----:B------:R-:W-:Y:S02]  /*2990*/  @!P5 IMAD.MOV.U32 R10, RZ, RZ, R20 ;  /* 0x000000ffff0ad224 */ /* 0x000fe400078e0014 */
[----:B------:R-:W-:Y:S01]  /*29a0*/  @!P1 IMAD R4, R25, 0xe0, RZ ;  /* 0x000000e019049824 */ /* 0x000fe200078e02ff */
[----:B------:R-:W-:Y:S01]  /*29b0*/  @P6 STS.128 [R131+0x11000], RZ ;  /* 0x011000ff83006388 */ /* 0x000fe20000000c00 */
[----:B------:R-:W-:-:S02]  /*29c0*/  IMAD.IADD R201, R203, 0x1, R0 ;  /* 0x00000001cbc97824 */ /* 0x000fc400078e0200 */
[----:B------:R-:W-:Y:S01]  /*29d0*/  @!P1 IMAD.IADD R13, R13, 0x1, R4 ;  /* 0x000000010d0d9824 */ /* 0x000fe200078e0204 */
[----:B------:R-:W-:-:S05]  /*29e0*/  LOP3.LUT R4, R199, 0x200, R130, 0xf8, !PT ;  /* 0x00000200c7047812 */ /* 0x000fca00078ef882 */
[----:B------:R-:W-:-:S04]  /*29f0*/  IMAD.IADD R4, R5, 0x1, R4 ;  /* 0x0000000105047824 */ /* 0x000fc800078e0204 */
        /* <DEDUP_REMOVED lines=143> */
[C---:B-1----:R-:W-:Y:S01]  /*32f0*/  HMMA.16816.F32.BF16 R36, R68.reuse, R8, R36 ;  /* 0x000000084424723c */ /* 0x042fe20000041824 */
[----:B------:R-:W-:Y:S07]  /*3300*/  LDSM.16.M88.4 R120, [R134+0xb000] ;  /* 0x00b000008678783b */ /* 0x000fee0000000200 */
        /* <DEDUP_REMOVED lines=16> */
[----:B------:R-:W-:Y:S07]  /*3410*/  LDSM.16.M88.4 R88, [R201+0xb000] ;  /* 0x00b00000c958783b */ /* 0x000fee0000000200 */
        /* <DEDUP_REMOVED lines=28> */
[----:B------:R-:W-:Y:S08]  /*35e0*/  HMMA.16816.F32.BF16 R112, R80, R88, R112 ;  /* 0x000000585070723c */ /* 0x000ff00000041870 */
[C---:B----4-:R-:W-:Y:S08]  /*35f0*/  HMMA.16816.F32.BF16 R36, R124.reuse, R64, R36 ;  /* 0x000000407c24723c */ /* 0x050ff00000041824 */
[----:B------:R-:W-:Y:S01]  /*3600*/  HMMA.16816.F32.BF16 R32, R124, R66, R32 ;  /* 0x000000427c20723c */ /* 0x000fe20000041820 */
[----:B------:R-:W4:Y:S07]  /*3610*/  LDSM.16.M88.4 R64, [R133+0xb800] ;  /* 0x00b800008540783b */ /* 0x000f2e0000000200 */
[C---:B------:R-:W-:Y:S01]  /*3620*/  HMMA.16816.F32.BF16 R108, R80.reuse, R90, R108 ;  /* 0x0000005a506c723c */ /* 0x040fe2000004186c */
[----:B------:R-:W-:Y:S07]  /*3630*/  LDSM.16.M88.4 R88, [R133+0x8800] ;  /* 0x008800008558783b */ /* 0x000fee0000000200 */
[C---:B------:R-:W-:Y:S08]  /*3640*/  HMMA.16816.F32.BF16 R104, R80.reuse, R84, R104 ;  /* 0x000000545068723c */ /* 0x040ff00000041868 */
[----:B------:R-:W-:Y:S01]  /*3650*/  HMMA.16816.F32.BF16 R100, R80, R86, R100 ;  /* 0x000000565064723c */ /* 0x000fe20000041864 */
[----:B------:R-:W4:Y:S04]  /*3660*/  LDSM.16.M88.4 R84, [R133+0x9000] ;  /* 0x009000008554783b */ /* 0x000f280000000200 */
[----:B------:R-:W-:Y:S03]  /*3670*/  LDSM.16.M88.4 R80, [R133+0x9800] ;  /* 0x009800008550783b */ /* 0x000fe60000000200 */
[C---:B-1----:R-:W-:Y:S08]  /*3680*/  HMMA.16816.F32.BF16 R28, R124.reuse, R8, R28 ;  /* 0x000000087c1c723c */ /* 0x042ff0000004181c */
[C---:B------:R-:W-:Y:S01]  /*3690*/  HMMA.16816.F32.BF16 R20, R124.reuse, R10, R20 ;  /* 0x0000000a7c14723c */ /* 0x040fe20000041814 */
[----:B------:R-:W-:Y:S07]  /*36a0*/  LDSM.16.M88.4 R8, [R136+0x8000] ;  /* 0x008000008808783b */ /* 0x000fee0000000200 */
[C---:B---3--:R-:W-:Y:S08]  /*36b0*/  HMMA.16816.F32.BF16 R16, R124.reuse, R4, R16 ;  /* 0x000000047c10723c */ /* 0x048ff00000041810 */
[C---:B------:R-:W-:Y:S01]  /*36c0*/  HMMA.16816.F32.BF16 R12, R124.reuse, R6, R12 ;  /* 0x000000067c0c723c */ /* 0x040fe2000004180c */
[----:B------:R-:W1:Y:S07]  /*36d0*/  LDSM.16.M88.4 R4, [R137+0x2000] ;  /* 0x002000008904783b */ /* 0x000e6e0000000200 */
[C---:B------:R-:W-:Y:S08]  /*36e0*/  HMMA.16816.F32.BF16 R60, R124.reuse, R76, R60 ;  /* 0x0000004c7c3c723c */ /* 0x040ff0000004183c */
[C---:B------:R-:W-:Y:S01]  /*36f0*/  HMMA.16816.F32.BF16 R56, R124.reuse, R78, R56 ;  /* 0x0000004e7c38723c */ /* 0x040fe20000041838 */
[----:B------:R-:W-:Y:S07]  /*3700*/  LDSM.16.M88.4 R76, [R133+0xa000] ;  /* 0x00a00000854c783b */ /* 0x000fee0000000200 */
[C---:B------:R-:W-:Y:S08]  /*3710*/  HMMA.16816.F32.BF16 R112, R124.reuse, R120, R112 ;  /* 0x000000787c70723c */ /* 0x040ff00000041870 */
[C---:B------:R-:W-:Y:S08]  /*3720*/  HMMA.16816.F32.BF16 R108, R124.reuse, R122, R108 ;  /* 0x0000007a7c6c723c */ /* 0x040ff0000004186c */
[C---:B-----5:R-:W-:Y:S08]  /*3730*/  HMMA.16816.F32.BF16 R104, R124.reuse, R116, R104 ;  /* 0x000000747c68723c */ /* 0x060ff00000041868 */
[----:B------:R-:W-:Y:S08]  /*3740*/  HMMA.16816.F32.BF16 R100, R124, R118, R100 ;  /* 0x000000767c64723c */ /* 0x000ff00000041864 */
[C---:B------:R-:W-:Y:S08]  /*3750*/  HMMA.16816.F32.BF16 R60, R96.reuse, R92, R60 ;  /* 0x0000005c603c723c */ /* 0x040ff0000004183c */
[C---:B------:R-:W-:Y:S08]  /*3760*/  HMMA.16816.F32.BF16 R56, R96.reuse, R94, R56 ;  /* 0x0000005e6038723c */ /* 0x040ff00000041838 */
[----:B--2---:R-:W-:Y:S01]  /*3770*/  HMMA.16816.F32.BF16 R112, R96, R68, R112 ;  /* 0x000000446070723c */ /* 0x004fe20000041870 */
[----:B------:R-:W-:-:S07]  /*3780*/  IMAD.SHL.U32 R68, R200, 0x2, RZ ;  /* 0x00000002c8447824 */ /* 0x000fce00078e00ff */
[C---:B------:R-:W-:Y:S08]  /*3790*/  HMMA.16816.F32.BF16 R52, R124.reuse, R72, R52 ;  /* 0x000000487c34723c */ /* 0x040ff00000041834 */
[----:B------:R-:W-:Y:S01]  /*37a0*/  HMMA.16816.F32.BF16 R48, R124, R74, R48 ;  /* 0x0000004a7c30723c */ /* 0x000fe20000041830 */
[----:B------:R-:W2:Y:S07]  /*37b0*/  LDSM.16.M88.4 R72, [R133+0xa800] ;  /* 0x00a800008548783b */ /* 0x000eae0000000200 */
[----:B------:R-:W-:Y:S01]  /*37c0*/  HMMA.16816.F32.BF16 R108, R96, R70, R108 ;  /* 0x00000046606c723c */ /* 0x000fe2000004186c */
[----:B------:R-:W-:-:S05]  /*37d0*/  LOP3.LUT R71, R68, 0x6, RZ, 0xc0, !PT ;  /* 0x0000000644477812 */ /* 0x000fca00078ec0ff */
[----:B------:R-:W-:Y:S02]  /*37e0*/  IMAD.IADD R71, R218, 0x1, R71 ;  /* 0x00000001da477824 */ /* 0x000fe400078e0247 */
[----:B----4-:R-:W-:Y:S02]  /*37f0*/  HMMA.16816.F32.BF16 R104, R96, R64, R104 ;  /* 0x000000406068723c */ /* 0x010fe40000041868 */
[C---:B------:R-:W-:Y:S01]  /*3800*/  VIADD R69, R71.reuse, 0x1 ;  /* 0x0000000147457836 */ /* 0x040fe20000000000 */
[----:B------:R-:W-:-:S04]  /*3810*/  ISETP.GE.AND P1, PT, R71, R132, PT ;  /* 0x000000844700720c */ /* 0x000fc80003f26270 */
[----:B------:R-:W-:Y:S01]  /*3820*/  ISETP.GE.AND P0, PT, R69, R132, PT ;  /* 0x000000844500720c */ /* 0x000fe20003f06270 */
[----:B------:R-:W-:Y:S01]  /*3830*/  HMMA.16816.F32.BF16 R100, R96, R66, R100 ;  /* 0x000000426064723c */ /* 0x000fe20000041864 */
[----:B------:R-:W3:Y:S01]  /*3840*/  LDSM.16.M88.4 R64, [R136+0x9000] ;  /* 0x009000008840783b */ /* 0x000ee20000000200 */
[----:B------:R-:W-:-:S05]  /*3850*/  VIADD R69, R71, 0x10 ;  /* 0x0000001047457836 */ /* 0x000fca0000000000 */
[----:B------:R-:W-:Y:S01]  /*3860*/  ISETP.GE.AND P4, PT, R69, R132, PT ;  /* 0x000000844500720c */ /* 0x000fe20003f86270 */
[----:B------:R-:W-:Y:S01]  /*3870*/  HMMA.16816.F32.BF16 R44, R96, R84, R44 ;  /* 0x00000054602c723c */ /* 0x000fe2000004182c */
[----:B------:R-:W-:-:S07]  /*3880*/  VIADD R69, R71, 0x18 ;  /* 0x0000001847457836 */ /* 0x000fce0000000000 */
[----:B------:R-:W-:Y:S01]  /*3890*/  HMMA.16816.F32.BF16 R40, R96, R86, R40 ;  /* 0x000000566028723c */ /* 0x000fe20000041828 */
[----:B------:R-:W4:Y:S07]  /*38a0*/  LDSM.16.M88.4 R84, [R136+0x8800] ;  /* 0x008800008854783b */ /* 0x000f2e0000000200 */
[----:B-1----:R-:W-:Y:S01]  /*38b0*/  HMMA.16816.F32.BF16 R60, R4, R8, R60 ;  /* 0x00000008043c723c */ /* 0x002fe2000004183c */
[----:B------:R-:W-:-:S05]  /*38c0*/  VIADD R9, R71, 0x9 ;  /* 0x0000000947097836 */ /* 0x000fca0000000000 */
[----:B------:R-:W-:Y:S02]  /*38d0*/  ISETP.GE.AND P5, PT, R9, R132, PT ;  /* 0x000000840900720c */ /* 0x000fe40003fa6270 */
[----:B------:R-:W-:Y:S01]  /*38e0*/  HMMA.16816.F32.BF16 R56, R4, R10, R56 ;  /* 0x0000000a0438723c */ /* 0x000fe20000041838 */
[----:B------:R-:W-:-:S05]  /*38f0*/  VIADD R11, R71, 0x8 ;  /* 0x00000008470b7836 */ /* 0x000fca0000000000 */
[----:B------:R-:W-:Y:S02]  /*3900*/  ISETP.GE.AND P6, PT, R11, R132, PT ;  /* 0x000000840b00720c */ /* 0x000fe40003fc6270 */
[----:B------:R-:W1:Y:S01]  /*3910*/  LDSM.16.M88.4 R8, [R136+0x9800] ;  /* 0x009800008808783b */ /* 0x000e620000000200 */
[----:B------:R-:W-:Y:S02]  /*3920*/  HMMA.16816.F32.BF16 R52, R96, R88, R52 ;  /* 0x000000586034723c */ /* 0x000fe40000041834 */
[----:B------:R-:W-:-:S06]  /*3930*/  FSEL R68, R60, -INF , !P1 ;  /* 0xff8000003c447808 */ /* 0x000fcc0004800000 */
[----:B------:R-:W-:Y:S02]  /*3940*/  HMMA.16816.F32.BF16 R36, R96, R80, R36 ;  /* 0x000000506024723c */ /* 0x000fe40000041824 */
[----:B------:R-:W-:Y:S02]  /*3950*/  FSEL R80, R59, -INF , !P5 ;  /* 0xff8000003b507808 */ /* 0x000fe40006800000 */
[----:B------:R-:W-:Y:S01]  /*3960*/  FSEL R70, R57, -INF , !P5 ;  /* 0xff80000039467808 */ /* 0x000fe20006800000 */
[----:B------:R-:W-:-:S03]  /*3970*/  VIADD R57, R71, 0x28 ;  /* 0x0000002847397836 */ /* 0x000fc60000000000 */
[----:B--2---:R-:W-:Y:S01]  /*3980*/  HMMA.16816.F32.BF16 R16, R96, R72, R16 ;  /* 0x000000486010723c */ /* 0x004fe20000041810 */
[----:B------:R-:W-:Y:S01]  /*3990*/  VIADD R73, R71, 0x11 ;  /* 0x0000001147497836 */ /* 0x000fe20000000000 */
[----:B------:R-:W-:Y:S02]  /*39a0*/  FSEL R72, R62, -INF , !P1 ;  /* 0xff8000003e487808 */ /* 0x000fe40004800000 */
[-C--:B------:R-:W-:Y:S02]  /*39b0*/  ISETP.GE.AND P1, PT, R69, R132.reuse, PT ;  /* 0x000000844500720c */ /* 0x080fe40003f26270 */
[----:B------:R-:W-:Y:S01]  /*39c0*/  ISETP.GE.AND P3, PT, R73, R132, PT ;  /* 0x000000844900720c */ /* 0x000fe20003f66270 */
[----:B------:R-:W-:Y:S01]  /*39d0*/  VIADD R73, R71, 0x19 ;  /* 0x0000001947497836 */ /* 0x000fe20000000000 */
[----:B---3--:R-:W-:Y:S01]  /*39e0*/  HMMA.16816.F32.BF16 R44, R4, R64, R44 ;  /* 0x00000040042c723c */ /* 0x008fe2000004182c */
[----:B------:R-:W-:Y:S01]  /*39f0*/  FSEL R69, R61, -INF , !P0 ;  /* 0xff8000003d457808 */ /* 0x000fe20004000000 */
[----:B------:R-:W-:-:S05]  /*3a00*/  VIADD R65, R71, 0x21 ;  /* 0x0000002147417836 */ /* 0x000fca0000000000 */
[----:B------:R-:W-:Y:S01]  /*3a10*/  ISETP.GE.AND P5, PT, R65, R132, PT ;  /* 0x000000844100720c */ /* 0x000fe20003fa6270 */
[----:B----4-:R-:W-:Y:S08]  /*3a20*/  HMMA.16816.F32.BF16 R52, R4, R84, R52 ;  /* 0x000000540434723c */ /* 0x010ff00000041834 */
[----:B------:R-:W-:Y:S03]  /*3a30*/  HMMA.16816.F32.BF16 R32, R96, R82, R32 ;  /* 0x000000526020723c */ /* 0x000fe60000041820 */
[----:B------:R-:W-:-:S02]  /*3a40*/  FSEL R244, R47, -INF , !P5 ;  /* 0xff8000002ff47808 */ /* 0x000fc40006800000 */
[----:B------:R-:W-:Y:S01]  /*3a50*/  FSEL R240, R45, -INF , !P5 ;  /* 0xff8000002df07808 */ /* 0x000fe20006800000 */
[C---:B------:R-:W-:Y:S02]  /*3a60*/  VIADD R45, R71.reuse, 0x40 ;  /* 0x00000040472d7836 */ /* 0x040fe40000000000 */
[C---:B------:R-:W-:Y:S01]  /*3a70*/  HMMA.16816.F32.BF16 R12, R96.reuse, R74, R12 ;  /* 0x0000004a600c723c */ /* 0x040fe2000004180c */
[----:B------:R-:W-:Y:S01]  /*3a80*/  VIADD R75, R71, 0x20 ;  /* 0x00000020474b7836 */ /* 0x000fe20000000000 */
[----:B------:R-:W-:Y:S02]  /*3a90*/  FSEL R74, R63, -INF , !P0 ;  /* 0xff8000003f4a7808 */ /* 0x000fe40004000000 */
[-C--:B------:R-:W-:Y:S01]  /*3aa0*/  ISETP.GE.AND P0, PT, R73, R132.reuse, PT ;  /* 0x000000844900720c */ /* 0x080fe20003f06270 */
[----:B------:R-:W2:Y:S01]  /*3ab0*/  LDSM.16.M88.4 R60, [R136+0xa000] ;  /* 0x00a00000883c783b */ /* 0x000ea20000000200 */
[----:B------:R-:W-:Y:S02]  /*3ac0*/  FSEL R73, R58, -INF , !P6 ;  /* 0xff8000003a497808 */ /* 0x000fe40007000000 */
[----:B------:R-:W-:Y:S01]  /*3ad0*/  FSEL R58, R56, -INF , !P6 ;  /* 0xff800000383a7808 */ /* 0x000fe20007000000 */
[----:B------:R-:W-:Y:S01]  /*3ae0*/  HMMA.16816.F32.BF16 R48, R96, R90, R48 ;  /* 0x0000005a6030723c */ /* 0x000fe20000041830 */
[----:B------:R-:W-:-:S02]  /*3af0*/  ISETP.GE.AND P6, PT, R75, R132, PT ;  /* 0x000000844b00720c */ /* 0x000fc40003fc6270 */
[----:B------:R-:W-:Y:S02]  /*3b00*/  FSEL R92, R52, -INF , !P4 ;  /* 0xff800000345c7808 */ /* 0x000fe40006000000 */
[----:B------:R-:W-:Y:S02]  /*3b10*/  FSEL R142, R46, -INF , !P6 ;  /* 0xff8000002e8e7808 */ /* 0x000fe40007000000 */
[----:B------:R-:W-:Y:S01]  /*3b20*/  FSEL R46, R44, -INF , !P6 ;  /* 0xff8000002c2e7808 */ /* 0x000fe20007000000 */
[----:B-1----:R-:W-:Y:S01]  /*3b30*/  HMMA.16816.F32.BF16 R36, R4, R8, R36 ;  /* 0x000000080424723c */ /* 0x002fe20000041824 */
[----:B------:R-:W-:Y:S01]  /*3b40*/  VIADD R9, R71, 0x38 ;  /* 0x0000003847097836 */ /* 0x000fe20000000000 */
[----:B------:R-:W-:-:S04]  /*3b50*/  FSEL R94, R53, -INF , !P3 ;  /* 0xff800000355e7808 */ /* 0x000fc80005800000 */
[-C--:B------:R-:W-:Y:S01]  /*3b60*/  ISETP.GE.AND P6, PT, R9, R132.reuse, PT ;  /* 0x000000840900720c */ /* 0x080fe20003fc6270 */
[----:B------:R-:W-:Y:S01]  /*3b70*/  VIADD R9, R71, 0x39 ;  /* 0x0000003947097836 */ /* 0x000fe20000000000 */
[----:B------:R-:W-:Y:S01]  /*3b80*/  HMMA.16816.F32.BF16 R28, R96, R76, R28 ;  /* 0x0000004c601c723c */ /* 0x000fe2000004181c */
[----:B------:R-:W-:Y:S02]  /*3b90*/  FSEL R76, R54, -INF , !P4 ;  /* 0xff800000364c7808 */ /* 0x000fe40006000000 */
[-C--:B------:R-:W-:Y:S01]  /*3ba0*/  ISETP.GE.AND P4, PT, R57, R132.reuse, PT ;  /* 0x000000843900720c */ /* 0x080fe20003f86270 */
[----:B------:R-:W-:Y:S01]  /*3bb0*/  VIADD R57, R71, 0x29 ;  /* 0x0000002947397836 */ /* 0x000fe20000000000 */
[----:B------:R-:W-:-:S03]  /*3bc0*/  ISETP.GE.AND P5, PT, R9, R132, PT ;  /* 0x000000840900720c */ /* 0x000fc60003fa6270 */
[----:B------:R-:W-:Y:S01]  /*3bd0*/  HMMA.16816.F32.BF16 R20, R96, R78, R20 ;  /* 0x0000004e6014723c */ /* 0x000fe20000041814 */
[----:B------:R-:W-:Y:S02]  /*3be0*/  FSEL R78, R55, -INF , !P3 ;  /* 0xff800000374e7808 */ /* 0x000fe40005800000 */
[----:B------:R-:W1:Y:S01]  /*3bf0*/  LDSM.16.M88.4 R52, [R136+0xa800] ;  /* 0x00a800008834783b */ /* 0x000e620000000200 */
[----:B------:R-:W-:Y:S01]  /*3c00*/  ISETP.GE.AND P3, PT, R57, R132, PT ;  /* 0x000000843900720c */ /* 0x000fe20003f66270 */
[----:B------:R-:W-:-:S03]  /*3c10*/  VIADD R57, R71, 0x30 ;  /* 0x0000003047397836 */ /* 0x000fc60000000000 */
[----:B------:R-:W-:Y:S01]  /*3c20*/  HMMA.16816.F32.BF16 R32, R4, R10, R32 ;  /* 0x0000000a0420723c */ /* 0x000fe20000041820 */
[----:B------:R-:W3:Y:S04]  /*3c30*/  LDSM.16.M88.4 R8, [R136+0xb000] ;  /* 0x00b000008808783b */ /* 0x000ee80000000200 */
[----:B------:R-:W4:Y:S01]  /*3c40*/  LDSM.16.M88.4 R136, [R136+0xb800] ;  /* 0x00b800008888783b */ /* 0x000f220000000200 */
[----:B------:R-:W-:-:S04]  /*3c50*/  DEPBAR.LE SB0, 0x0 ;  /* 0x000080000000791a */ /* 0x000fc80000000000 */
[C---:B------:R-:W-:Y:S08]  /*3c60*/  HMMA.16816.F32.BF16 R48, R4.reuse, R86, R48 ;  /* 0x000000560430723c */ /* 0x040ff00000041830 */
[----:B------:R-:W-:Y:S01]  /*3c70*/  HMMA.16816.F32.BF16 R40, R4, R66, R40 ;  /* 0x000000420428723c */ /* 0x000fe20000041828 */
[----:B------:R-:W-:Y:S02]  /*3c80*/  FSEL R232, R34, -INF , !P6 ;  /* 0xff80000022e87808 */ /* 0x000fe40007000000 */
[----:B------:R-:W-:-:S02]  /*3c90*/  FSEL R206, R32, -INF , !P6 ;  /* 0xff80000020ce7808 */ /* 0x000fc40007000000 */
[----:B------:R-:W-:Y:S02]  /*3ca0*/  FSEL R148, R35, -INF , !P5 ;  /* 0xff80000023947808 */ /* 0x000fe40006800000 */
[----:B------:R-:W-:Y:S01]  /*3cb0*/  FSEL R220, R33, -INF , !P5 ;  /* 0xff80000021dc7808 */ /* 0x000fe20006800000 */
[C---:B--2---:R-:W-:Y:S01]  /*3cc0*/  HMMA.16816.F32.BF16 R28, R4.reuse, R60, R28 ;  /* 0x0000003c041c723c */ /* 0x044fe2000004181c */
[----:B------:R-:W-:Y:S02]  /*3cd0*/  VIADD R33, R71, 0x58 ;  /* 0x0000005847217836 */ /* 0x000fe40000000000 */
[----:B------:R-:W-:Y:S02]  /*3ce0*/  FSEL R86, R50, -INF , !P1 ;  /* 0xff80000032567808 */ /* 0x000fe40004800000 */
[----:B------:R-:W-:Y:S02]  /*3cf0*/  FSEL R50, R48, -INF , !P1 ;  /* 0xff80000030327808 */ /* 0x000fe40004800000 */
[----:B------:R-:W-:Y:S01]  /*3d00*/  ISETP.GE.AND P1, PT, R57, R132, PT ;  /* 0x000000843900720c */ /* 0x000fe20003f26270 */
[----:B------:R-:W-:Y:S01]  /*3d10*/  VIADD R57, R71, 0x31 ;  /* 0x0000003147397836 */ /* 0x000fe20000000000 */
[----:B------:R-:W-:Y:S01]  /*3d20*/  FSEL R84, R51, -INF , !P0 ;  /* 0xff80000033547808 */ /* 0x000fe20004000000 */
[----:B-1----:R-:W-:Y:S01]  /*3d30*/  HMMA.16816.F32.BF16 R16, R4, R52, R16 ;  /* 0x000000340410723c */ /* 0x002fe20000041810 */
[----:B------:R-:W-:-:S02]  /*3d40*/  FSEL R116, R49, -INF , !P0 ;  /* 0xff80000031747808 */ /* 0x000fc40004000000 */
[-C--:B------:R-:W-:Y:S02]  /*3d50*/  ISETP.GE.AND P0, PT, R57, R132.reuse, PT ;  /* 0x000000843900720c */ /* 0x080fe40003f06270 */
[----:B------:R-:W-:Y:S02]  /*3d60*/  FSEL R242, R42, -INF , !P4 ;  /* 0xff8000002af27808 */ /* 0x000fe40006000000 */
[----:B------:R-:W-:Y:S01]  /*3d70*/  FSEL R230, R37, -INF , !P0 ;  /* 0xff80000025e67808 */ /* 0x000fe20004000000 */
[----:B------:R-:W-:Y:S01]  /*3d80*/  VIADD R37, R71, 0x50 ;  /* 0x0000005047257836 */ /* 0x000fe20000000000 */
[C---:B------:R-:W-:Y:S01]  /*3d90*/  HMMA.16816.F32.BF16 R20, R4.reuse, R62, R20 ;  /* 0x0000003e0414723c */ /* 0x040fe20000041814 */
[----:B------:R-:W-:Y:S02]  /*3da0*/  FSEL R238, R40, -INF , !P4 ;  /* 0xff80000028ee7808 */ /* 0x000fe40006000000 */
[-C--:B------:R-:W-:Y:S01]  /*3db0*/  ISETP.GE.AND P4, PT, R45, R132.reuse, PT ;  /* 0x000000842d00720c */ /* 0x080fe20003f86270 */
[----:B------:R-:W-:Y:S01]  /*3dc0*/  VIADD R45, R71, 0x41 ;  /* 0x00000041472d7836 */ /* 0x000fe20000000000 */
[-C--:B------:R-:W-:Y:S01]  /*3dd0*/  ISETP.GE.AND P6, PT, R37, R132.reuse, PT ;  /* 0x000000842500720c */ /* 0x080fe20003fc6270 */
[----:B------:R-:W-:Y:S01]  /*3de0*/  VIADD R37, R71, 0x51 ;  /* 0x0000005147257836 */ /* 0x000fe20000000000 */
[----:B------:R-:W-:Y:S01]  /*3df0*/  FSEL R236, R43, -INF , !P3 ;  /* 0xff8000002bec7808 */ /* 0x000fe20005800000 */
[----:B---3--:R-:W-:Y:S01]  /*3e00*/  HMMA.16816.F32.BF16 R108, R4, R10, R108 ;  /* 0x0000000a046c723c */ /* 0x008fe2000004186c */
[----:B------:R-:W-:Y:S01]  /*3e10*/  FSEL R40, R41, -INF , !P3 ;  /* 0xff80000029287808 */ /* 0x000fe20005800000 */
[----:B------:R-:W-:Y:S01]  /*3e20*/  VIADD R41, R71, 0x48 ;  /* 0x0000004847297836 */ /* 0x000fe20000000000 */
[-C--:B------:R-:W-:Y:S01]  /*3e30*/  ISETP.GE.AND P3, PT, R45, R132.reuse, PT ;  /* 0x000000842d00720c */ /* 0x080fe20003f66270 */
[----:B------:R-:W-:Y:S01]  /*3e40*/  VIADD R11, R71, 0x69 ;  /* 0x00000069470b7836 */ /* 0x000fe20000000000 */
[----:B------:R-:W-:-:S02]  /*3e50*/  ISETP.GE.AND P5, PT, R37, R132, PT ;  /* 0x000000842500720c */ /* 0x000fc40003fa6270 */
[----:B------:R-:W-:Y:S01]  /*3e60*/  FSEL R234, R38, -INF , !P1 ;  /* 0xff80000026ea7808 */ /* 0x000fe20004800000 */
[C---:B------:R-:W-:Y:S01]  /*3e70*/  HMMA.16816.F32.BF16 R12, R4.reuse, R54, R12 ;  /* 0x00000036040c723c */ /* 0x040fe2000004180c */
[----:B------:R-:W-:Y:S02]  /*3e80*/  FSEL R228, R36, -INF , !P1 ;  /* 0xff80000024e47808 */ /* 0x000fe40004800000 */
[----:B------:R-:W-:Y:S01]  /*3e90*/  FSEL R176, R29, -INF , !P3 ;  /* 0xff8000001db07808 */ /* 0x000fe20005800000 */
[----:B------:R-:W-:Y:S01]  /*3ea0*/  VIADD R29, R71, 0x60 ;  /* 0x00000060471d7836 */ /* 0x000fe20000000000 */
[----:B------:R-:W-:Y:S02]  /*3eb0*/  FSEL R184, R19, -INF , !P5 ;  /* 0xff80000013b87808 */ /* 0x000fe40006800000 */
[----:B------:R-:W-:Y:S01]  /*3ec0*/  FSEL R174, R17, -INF , !P5 ;  /* 0xff80000011ae7808 */ /* 0x000fe20006800000 */
[----:B------:R-:W-:Y:S01]  /*3ed0*/  HMMA.16816.F32.BF16 R112, R4, R8, R112 ;  /* 0x000000080470723c */ /* 0x000fe20000041870 */
[----:B------:R-:W-:Y:S01]  /*3ee0*/  VIADD R9, R71, 0x68 ;  /* 0x0000006847097836 */ /* 0x000fe20000000000 */
[-C--:B------:R-:W-:Y:S01]  /*3ef0*/  ISETP.GE.AND P1, PT, R41, R132.reuse, PT ;  /* 0x000000842900720c */ /* 0x080fe20003f26270 */
[----:B------:R-:W-:Y:S01]  /*3f00*/  VIADD R41, R71, 0x49 ;  /* 0x0000004947297836 */ /* 0x000fe20000000000 */
[----:B------:R-:W-:Y:S01]  /*3f10*/  ISETP.GE.AND P5, PT, R11, R132, PT ;  /* 0x000000840b00720c */ /* 0x000fe20003fa6270 */
[----:B------:R-:W-:Y:S01]  /*3f20*/  VIADD R11, R71, 0x71 ;  /* 0x00000071470b7836 */ /* 0x000fe20000000000 */
[----:B------:R-:W-:-:S02]  /*3f30*/  FSEL R186, R18, -INF , !P6 ;  /* 0xff80000012ba7808 */ /* 0x000fc40007000000 */
[C---:B----4-:R-:W-:Y:S01]  /*3f40*/  HMMA.16816.F32.BF16 R104, R4.reuse, R136, R104 ;  /* 0x000000880468723c */ /* 0x050fe20000041868 */
[----:B------:R-:W-:Y:S02]  /*3f50*/  FSEL R178, R16, -INF , !P6 ;  /* 0xff80000010b27808 */ /* 0x000fe40007000000 */
[----:B------:R-:W-:Y:S02]  /*3f60*/  FSEL R204, R30, -INF , !P4 ;  /* 0xff8000001ecc7808 */ /* 0x000fe40006000000 */
[----:B------:R-:W-:Y:S02]  /*3f70*/  FSEL R192, R28, -INF , !P4 ;  /* 0xff8000001cc07808 */ /* 0x000fe40006000000 */
[-C--:B------:R-:W-:Y:S01]  /*3f80*/  ISETP.GE.AND P6, PT, R9, R132.reuse, PT ;  /* 0x000000840900720c */ /* 0x080fe20003fc6270 */
[----:B------:R-:W-:Y:S01]  /*3f90*/  HMMA.16816.F32.BF16 R100, R4, R138, R100 ;  /* 0x0000008a0464723c */ /* 0x000fe20000041864 */
[----:B------:R-:W-:Y:S01]  /*3fa0*/  ISETP.GE.AND P4, PT, R33, R132, PT ;  /* 0x000000842100720c */ /* 0x000fe20003f86270 */
[C---:B------:R-:W-:Y:S01]  /*3fb0*/  VIADD R9, R71.reuse, 0x70 ;  /* 0x0000007047097836 */ /* 0x040fe20000000000 */
[----:B------:R-:W-:Y:S01]  /*3fc0*/  FSEL R194, R22, -INF , !P1 ;  /* 0xff80000016c27808 */ /* 0x000fe20004800000 */
[----:B------:R-:W-:Y:S01]  /*3fd0*/  VIADD R33, R71, 0x59 ;  /* 0x0000005947217836 */ /* 0x000fe20000000000 */
[----:B------:R-:W-:-:S02]  /*3fe0*/  FSEL R190, R20, -INF , !P1 ;  /* 0xff80000014be7808 */ /* 0x000fc40004800000 */
[----:B------:R-:W-:Y:S02]  /*3ff0*/  FSEL R150, R111, -INF , !P5 ;  /* 0xff8000006f967808 */ /* 0x000fe40006800000 */
[----:B------:R-:W-:Y:S02]  /*4000*/  FSEL R152, R109, -INF , !P5 ;  /* 0xff8000006d987808 */ /* 0x000fe40006800000 */
[----:B------:R-:W-:Y:S02]  /*4010*/  FSEL R36, R39, -INF , !P0 ;  /* 0xff80000027247808 */ /* 0x000fe40004000000 */
[-C--:B------:R-:W-:Y:S01]  /*4020*/  ISETP.GE.AND P1, PT, R29, R132.reuse, PT ;  /* 0x000000841d00720c */ /* 0x080fe20003f26270 */
[----:B------:R-:W-:Y:S01]  /*4030*/  VIADD R29, R71, 0x61 ;  /* 0x00000061471d7836 */ /* 0x000fe20000000000 */
[----:B------:R-:W-:Y:S02]  /*4040*/  ISETP.GT.AND P5, PT, R222, R211, PT ;  /* 0x000000d3de00720c */ /* 0x000fe40003fa4270 */
[----:B------:R-:W-:-:S02]  /*4050*/  ISETP.GE.AND P0, PT, R41, R132, PT ;  /* 0x000000842900720c */ /* 0x000fc40003f06270 */
[----:B------:R-:W-:Y:S02]  /*4060*/  FSEL R182, R14, -INF , !P4 ;  /* 0xff8000000eb67808 */ /* 0x000fe40006000000 */
[----:B------:R-:W-:Y:S02]  /*4070*/  FSEL R172, R12, -INF , !P4 ;  /* 0xff8000000cac7808 */ /* 0x000fe40006000000 */
[----:B------:R-:W-:Y:S01]  /*4080*/  ISETP.GE.AND P4, PT, R9, R132, PT ;  /* 0x000000840900720c */ /* 0x000fe20003f86270 */
[----:B------:R-:W-:Y:S01]  /*4090*/  VIADD R9, R71, 0x78 ;  /* 0x0000007847097836 */ /* 0x000fe20000000000 */
[----:B------:R-:W-:Y:S01]  /*40a0*/  FSEL R168, R31, -INF , !P3 ;  /* 0xff8000001fa87808 */ /* 0x000fe20005800000 */
[----:B------:R-:W-:Y:S01]  /*40b0*/  VIADD R71, R71, 0x79 ;  /* 0x0000007947477836 */ /* 0x000fe20000000000 */
[----:B------:R-:W-:Y:S02]  /*40c0*/  FSEL R188, R23, -INF , !P0 ;  /* 0xff80000017bc7808 */ /* 0x000fe40004000000 */
[----:B------:R-:W-:-:S02]  /*40d0*/  FSEL R180, R21, -INF , !P0 ;  /* 0xff80000015b47808 */ /* 0x000fc40004000000 */
[-C--:B------:R-:W-:Y:S02]  /*40e0*/  ISETP.GE.AND P3, PT, R33, R132.reuse, PT ;  /* 0x000000842100720c */ /* 0x080fe40003f66270 */
[----:B------:R-:W-:Y:S02]  /*40f0*/  ISETP.GE.AND P0, PT, R29, R132, PT ;  /* 0x000000841d00720c */ /* 0x000fe40003f06270 */
[----:B------:R-:W-:Y:S02]  /*4100*/  FSEL R166, R15, -INF , !P3 ;  /* 0xff8000000fa67808 */ /* 0x000fe40005800000 */
[----:B------:R-:W-:Y:S02]  /*4110*/  FSEL R170, R13, -INF , !P3 ;  /* 0xff8000000daa7808 */ /* 0x000fe40005800000 */
[----:B------:R-:W-:Y:S02]  /*4120*/  FSEL R164, R114, -INF , !P1 ;  /* 0xff80000072a47808 */ /* 0x000fe40004800000 */
[----:B------:R-:W-:-:S02]  /*4130*/  FSEL R158, R112, -INF , !P1 ;  /* 0xff800000709e7808 */ /* 0x000fc40004800000 */
[----:B------:R-:W-:Y:S02]  /*4140*/  FSEL R162, R115, -INF , !P0 ;  /* 0xff80000073a27808 */ /* 0x000fe40004000000 */
[----:B------:R-:W-:Y:S01]  /*4150*/  FSEL R156, R113, -INF , !P0 ;  /* 0xff800000719c7808 */ /* 0x000fe20004000000 */
[----:B------:R-:W-:Y:S01]  /*4160*/  BAR.SYNC.DEFER_BLOCKING 0x0 ;  /* 0x0000000000007b1d */ /* 0x000fe20000010000 */
[-C--:B------:R-:W-:Y:S02]  /*4170*/  ISETP.GE.AND P3, PT, R11, R132.reuse, PT ;  /* 0x000000840b00720c */ /* 0x080fe40003f66270 */
[-C--:B------:R-:W-:Y:S02]  /*4180*/  ISETP.GE.AND P1, PT, R9, R132.reuse, PT ;  /* 0x000000840900720c */ /* 0x080fe40003f26270 */
[----:B------:R-:W-:Y:S02]  /*4190*/  ISETP.GE.AND P0, PT, R71, R132, PT ;  /* 0x000000844700720c */ /* 0x000fe40003f06270 */
[----:B------:R-:W-:-:S02]  /*41a0*/  FSEL R160, R110, -INF , !P6 ;  /* 0xff8000006ea07808 */ /* 0x000fc40007000000 */
[----:B------:R-:W-:Y:S02]  /*41b0*/  FSEL R154, R108, -INF , !P6 ;  /* 0xff8000006c9a7808 */ /* 0x000fe40007000000 */
[----:B------:R-:W-:Y:S02]  /*41c0*/  FSEL R146, R106, -INF , !P4 ;  /* 0xff8000006a927808 */ /* 0x000fe40006000000 */
[----:B------:R-:W-:Y:S02]  /*41d0*/  FSEL R136, R104, -INF , !P4 ;  /* 0xff80000068887808 */ /* 0x000fe40006000000 */
[----:B------:R-:W-:Y:S02]  /*41e0*/  FSEL R144, R107, -INF , !P3 ;  /* 0xff8000006b907808 */ /* 0x000fe40005800000 */
[----:B------:R-:W-:Y:S02]  /*41f0*/  FSEL R132, R105, -INF , !P3 ;  /* 0xff80000069847808 */ /* 0x000fe40005800000 */
[----:B------:R-:W-:-:S02]  /*4200*/  FSEL R138, R102, -INF , !P1 ;  /* 0xff800000668a7808 */ /* 0x000fc40004800000 */
        /* <DEDUP_REMOVED lines=17> */
.L_x_635:
[----:B------:R-:W2:Y:S01]  /*4320*/  LD.E R11, desc[UR4][R2.64+0x170] ;  /* 0x00017004020b7980 */ /* 0x000ea2000c101900 */
[----:B------:R-:W-:Y:S02]  /*4330*/  IADD3 R9, PT, PT, R218, -0x80, RZ ;  /* 0xffffff80da097810 */ /* 0x000fe40007ffe0ff */
        /* <DEDUP_REMOVED lines=8> */
[--C-:B-1----:R-:W-:Y:S02]  /*43c0*/  IMAD.MOV R4, RZ, RZ, -R15.reuse ;  /* 0x000000ffff047224 */ /* 0x102fe400078e0a0f */
[----:B------:R-:W-:Y:S02]  /*43d0*/  IMAD.MOV.U32 R14, RZ, RZ, RZ ;  /* 0x000000ffff0e7224 */ /* 0x000fe400078e00ff */
        /* <DEDUP_REMOVED lines=13> */
[-C--:B------:R-:W-:Y:S01]  /*44b0*/  @!P1 IADD3 R4, PT, PT, R4, -R7.reuse, RZ ;  /* 0x8000000704049210 */ /* 0x080fe20007ffe0ff */
[----:B------:R-:W-:Y:S01]  /*44c0*/  @!P1 VIADD R8, R8, 0x1 ;  /* 0x0000000108089836 */ /* 0x000fe20000000000 */
[----:B------:R-:W-:Y:S01]  /*44d0*/  @!P4 IADD3 R10, PT, PT, R10, 0x1, RZ ;  /* 0x000000010a0ac810 */ /* 0x000fe20007ffe0ff */
[----:B------:R-:W-:Y:S01]  /*44e0*/  @!P4 IMAD.IADD R6, R6, 0x1, -R7 ;  /* 0x000000010606c824 */ /* 0x000fe200078e0a07 */
[----:B------:R-:W-:Y:S02]  /*44f0*/  ISETP.GE.U32.AND P5, PT, R4, R7, PT ;  /* 0x000000070400720c */ /* 0x000fe40003fa6070 */
[----:B------:R-:W-:Y:S02]  /*4500*/  LOP3.LUT R4, R218, R11, RZ, 0x3c, !PT ;  /* 0x0000000bda047212 */ /* 0x000fe400078e3cff */
[----:B------:R-:W-:Y:S02]  /*4510*/  ISETP.GE.U32.AND P6, PT, R6, R7, PT ;  /* 0x000000070600720c */ /* 0x000fe40003fc6070 */
[----:B------:R-:W-:-:S02]  /*4520*/  ISETP.GE.AND P3, PT, R4, RZ, PT ;  /* 0x000000ff0400720c */ /* 0x000fc40003f66270 */
[----:B------:R-:W-:-:S05]  /*4530*/  ISETP.NE.AND P1, PT, R11, RZ, PT ;  /* 0x000000ff0b00720c */ /* 0x000fca0003f25270 */
[----:B------:R-:W-:-:S04]  /*4540*/  @P5 VIADD R8, R8, 0x1 ;  /* 0x0000000108085836 */ /* 0x000fc80000000000 */
[----:B------:R-:W-:Y:S01]  /*4550*/  @P6 IADD3 R10, PT, PT, R10, 0x1, RZ ;  /* 0x000000010a0a6810 */ /* 0x000fe20007ffe0ff */
        /* <DEDUP_REMOVED lines=24> */
.L_x_636:
[----:B------:R-:W-:Y:S05]  /*46e0*/  BSYNC.RECONVERGENT B0 ;  /* 0x0000000000007941 */ /* 0x000fea0003800200 */
.L_x_634:
[C---:B------:R-:W-:Y:S01]  /*46f0*/  IMAD.SHL.U32 R5, R208.reuse, 0x20, RZ ;  /* 0x00000020d0057824 */ /* 0x040fe200078e00ff */
[----:B------:R-:W-:Y:S01]  /*4700*/  SHF.L.U64.HI R4, R208, 0x5, R209 ;  /* 0x00000005d0047819 */ /* 0x000fe200000102d1 */
[----:B------:R-:W-:Y:S01]  /*4710*/  @!PT LDS RZ, [RZ] ;  /* 0x00000000fffff984 */ /* 0x000fe20000000800 */
[----:B------:R-:W-:Y:S01]  /*4720*/  @!PT LDS RZ, [RZ] ;  /* 0x00000000fffff984 */ /* 0x000fe20000000800 */
[----:B------:R-:W-:Y:S01]  /*4730*/  @!PT LDS RZ, [RZ] ;  /* 0x00000000fffff984 */ /* 0x000fe20000000800 */
[----:B------:R1:W-:Y:S03]  /*4740*/  LDGSTS.E.BYPASS.LTC128B.128 [R131+0x4000], desc[UR4][R212.64] ;  /* 0x04000000d4837fae */ /* 0x0003e6000b981a04 */
[----:B------:R-:W-:Y:S01]  /*4750*/  IADD3 R16, P0, PT, R5, R212, RZ ;  /* 0x000000d405107210 */ /* 0x000fe20007f1e0ff */
[----:B------:R1:W-:Y:S03]  /*4760*/  LDGSTS.E.BYPASS.LTC128B.128 [R131+0x8000], desc[UR4][R212.64+0x80] ;  /* 0x08000080d4837fae */ /* 0x0003e6000b981a04 */
[----:B------:R-:W-:Y:S01]  /*4770*/  IADD3 R14, P1, PT, R16, R5, RZ ;  /* 0x00000005100e7210 */ /* 0x000fe20007f3e0ff */
[----:B------:R-:W-:-:S03]  /*4780*/  IMAD.X R17, R4, 0x1, R213, P0 ;  /* 0x0000000104117824 */ /* 0x000fc600000e06d5 */
[-C--:B------:R-:W-:Y:S01]  /*4790*/  IADD3 R12, P0, PT, R14, R5.reuse, RZ ;  /* 0x000000050e0c7210 */ /* 0x080fe20007f1e0ff */
[--C-:B------:R-:W-:Y:S01]  /*47a0*/  IMAD.X R15, R17, 0x1, R4.reuse, P1 ;  /* 0x00000001110f7824 */ /* 0x100fe200008e0604 */
[----:B------:R1:W-:Y:S02]  /*47b0*/  LDGSTS.E.BYPASS.LTC128B.128 [R131+0x4800], desc[UR4][R16.64] ;  /* 0x0480000010837fae */ /* 0x0003e4000b981a04 */
        /* <DEDUP_REMOVED lines=9> */
[----:B------:R-:W-:Y:S01]  /*4850*/  IADD3 R18, P0, PT, R6, R5, RZ ;  /* 0x0000000506127210 */ /* 0x000fe20007f1e0ff */
        /* <DEDUP_REMOVED lines=13> */
.L_x_633:
[----:B------:R-:W-:Y:S05]  /*4930*/  BSYNC.RECONVERGENT B1 ;  /* 0x0000000000017941 */ /* 0x000fea0003800200 */
.L_x_632:
[----:B------:R-:W2:Y:S01]  /*4940*/  LD.E R66, desc[UR4][R2.64+0xdc] ;  /* 0x0000dc0402427980 */ /* 0x000ea2000c101900 */
[----:B-1----:R-:W-:Y:S02]  /*4950*/  FMNMX3.FTZ R7, R72, R74, R73, !PT ;  /* 0x0000004a48077276 */ /* 0x002fe40007810049 */
        /* <DEDUP_REMOVED lines=30> */
[----:B------:R-:W-:Y:S02]  /*4b40*/  FMNMX.FTZ R6, R135, R6, !PT ;  /* 0x0000000687067209 */ /* 0x000fe40007810000 */
[----:B------:R-:W-:Y:S01]  /*4b50*/  IADD3 R26, PT, PT, R26, -0x2, RZ ;  /* 0xfffffffe1a1a7810 */ /* 0x000fe20007ffe0ff */
[----:B------:R-:W1:Y:S04]  /*4b60*/  SHFL.BFLY PT, R4, R7, 0x2, 0x1f ;  /* 0x0c401f0007047f89 */ /* 0x000e6800000e0000 */
[----:B------:R-:W3:Y:S01]  /*4b70*/  SHFL.BFLY PT, R5, R6, 0x2, 0x1f ;  /* 0x0c401f0006057f89 */ /* 0x000ee200000e0000 */
[----:B-1----:R-:W-:-:S02]  /*4b80*/  FMNMX.FTZ R4, R7, R4, !PT ;  /* 0x0000000407047209 */ /* 0x002fc40007810000 */
[----:B---3--:R-:W-:-:S03]  /*4b90*/  FMNMX.FTZ R5, R6, R5, !PT ;  /* 0x0000000506057209 */ /* 0x008fc60007810000 */
[----:B------:R-:W1:Y:S04]  /*4ba0*/  SHFL.BFLY PT, R133, R4, 0x1, 0x1f ;  /* 0x0c201f0004857f89 */ /* 0x000e6800000e0000 */
[----:B------:R-:W3:Y:S01]  /*4bb0*/  SHFL.BFLY PT, R134, R5, 0x1, 0x1f ;  /* 0x0c201f0005867f89 */ /* 0x000ee200000e0000 */
[----:B-1----:R-:W-:Y:S02]  /*4bc0*/  FMNMX.FTZ R133, R4, R133, !PT ;  /* 0x0000008504857209 */ /* 0x002fe40007810000 */
[----:B------:R-:W-:Y:S02]  /*4bd0*/  LOP3.LUT R4, R27, 0x1c0, R130, 0xf8, !PT ;  /* 0x000001c01b047812 */ /* 0x000fe400078ef882 */
[----:B------:R-:W-:Y:S02]  /*4be0*/  FSETP.NEU.FTZ.AND P0, PT, R133, -INF , PT ;  /* 0xff8000008500780b */ /* 0x000fe40003f1d000 */
[----:B------:R-:W-:-:S02]  /*4bf0*/  LOP3.LUT R129, R4, R129, RZ, 0x3c, !PT ;  /* 0x0000008104817212 */ /* 0x000fc400078e3cff */
[----:B---3--:R-:W-:Y:S02]  /*4c00*/  FMNMX.FTZ R134, R5, R134, !PT ;  /* 0x0000008605867209 */ /* 0x008fe40007810000 */
        /* <DEDUP_REMOVED lines=22> */
[----:B------:R-:W-:Y:S01]  /*4d70*/  FSEL R139, R139, RZ, P0 ;  /* 0x000000ff8b8b7208 */ /* 0x000fe20000000000 */
[----:B------:R-:W2:Y:S01]  /*4d80*/  LDSM.16.MT88.4 R80, [R42+0xc000] ;  /* 0x00c000002a50783b */ /* 0x000ea20000004200 */
[-CC-:B------:R-:W-:Y:S01]  /*4d90*/  FFMA.FTZ R61, R72, R66.reuse, -R65.reuse ;  /* 0x00000042483d7223 */ /* 0x180fe20000010841 */
[-CC-:B------:R-:W-:Y:S01]  /*4da0*/  FFMA.FTZ R60, R74, R66.reuse, -R65.reuse ;  /* 0x000000424a3c7223 */ /* 0x180fe20000010841 */
[-C--:B------:R-:W-:Y:S01]  /*4db0*/  FFMA.FTZ R56, R73, R66.reuse, -R65 ;  /* 0x0000004249387223 */ /* 0x080fe20000010841 */
[-CC-:B------:R-:W-:Y:S01]  /*4dc0*/  FFMA.FTZ R63, R68, R66.reuse, -R139.reuse ;  /* 0x00000042443f7223 */ /* 0x180fe2000001088b */
[-CC-:B------:R-:W-:Y:S01]  /*4dd0*/  FFMA.FTZ R62, R69, R66.reuse, -R139.reuse ;  /* 0x00000042453e7223 */ /* 0x180fe2000001088b */
[-CC-:B------:R-:W-:Y:S01]  /*4de0*/  FFMA.FTZ R58, R58, R66.reuse, -R139.reuse ;  /* 0x000000423a3a7223 */ /* 0x180fe2000001088b */
[-C--:B------:R-:W-:Y:S01]  /*4df0*/  FFMA.FTZ R57, R70, R66.reuse, -R139 ;  /* 0x0000004246397223 */ /* 0x080fe2000001088b */
[----:B------:R-:W3:Y:S01]  /*4e00*/  LDSM.16.MT88.4 R72, [R59+0xc000] ;  /* 0x00c000003b48783b */ /* 0x000ee20000004200 */
[----:B------:R-:W-:Y:S01]  /*4e10*/  MUFU.EX2 R61, R61 ;  /* 0x0000003d003d7308 */ /* 0x000fe20000000800 */
[-CC-:B------:R-:W-:Y:S01]  /*4e20*/  FFMA.FTZ R52, R76, R66.reuse, -R65.reuse ;  /* 0x000000424c347223 */ /* 0x180fe20000010841 */
[-CC-:B------:R-:W-:Y:S01]  /*4e30*/  FFMA.FTZ R51, R78, R66.reuse, -R65.reuse ;  /* 0x000000424e337223 */ /* 0x180fe20000010841 */
[-CC-:B------:R-:W-:Y:S01]  /*4e40*/  FFMA.FTZ R48, R86, R66.reuse, -R65.reuse ;  /* 0x0000004256307223 */ /* 0x180fe20000010841 */
[-C--:B------:R-:W-:Y:S01]  /*4e50*/  FFMA.FTZ R47, R84, R66.reuse, -R65 ;  /* 0x00000042542f7223 */ /* 0x080fe20000010841 */
[-CC-:B------:R-:W-:Y:S01]  /*4e60*/  FFMA.FTZ R54, R92, R66.reuse, -R139.reuse ;  /* 0x000000425c367223 */ /* 0x180fe2000001088b */
[-CC-:B------:R-:W-:Y:S01]  /*4e70*/  FFMA.FTZ R53, R94, R66.reuse, -R139.reuse ;  /* 0x000000425e357223 */ /* 0x180fe2000001088b */
[-CC-:B------:R-:W-:Y:S01]  /*4e80*/  FFMA.FTZ R50, R50, R66.reuse, -R139.reuse ;  /* 0x0000004232327223 */ /* 0x180fe2000001088b */
[----:B------:R-:W4:Y:S01]  /*4e90*/  MUFU.EX2 R60, R60 ;  /* 0x0000003c003c7308 */ /* 0x000f220000000800 */
[-C--:B------:R-:W-:Y:S01]  /*4ea0*/  FFMA.FTZ R49, R116, R66.reuse, -R139 ;  /* 0x0000004274317223 */ /* 0x080fe2000001088b */
[-CC-:B------:R-:W-:Y:S01]  /*4eb0*/  FFMA.FTZ R44, R142, R66.reuse, -R65.reuse ;  /* 0x000000428e2c7223 */ /* 0x180fe20000010841 */
[-CC-:B------:R-:W-:Y:S01]  /*4ec0*/  FFMA.FTZ R43, R244, R66.reuse, -R65.reuse ;  /* 0x00000042f42b7223 */ /* 0x180fe20000010841 */
[----:B------:R-:W-:Y:S01]  /*4ed0*/  LDSM.16.MT88.4 R140, [R59+0x10800] ;  /* 0x010800003b8c783b */ /* 0x000fe20000004200 */
[-C--:B------:R-:W-:Y:S01]  /*4ee0*/  FFMA.FTZ R39, R242, R66.reuse, -R65 ;  /* 0x00000042f2277223 */ /* 0x080fe20000010841 */
        /* <DEDUP_REMOVED lines=8> */
[-CC-:B------:R-:W-:Y:S01]  /*4f70*/  FFMA.FTZ R27, R232, R66.reuse, -R65.reuse ;  /* 0x00000042e81b7223 */ /* 0x180fe20000010841 */
[-CC-:B------:R-:W-:Y:S01]  /*4f80*/  FFMA.FTZ R148, R148, R66.reuse, -R65.reuse ;  /* 0x0000004294947223 */ /* 0x180fe20000010841 */
[----:B------:R-:W5:Y:S01]  /*4f90*/  MUFU.EX2 R55, R55 ;  /* 0x0000003700377308 */ /* 0x000f620000000800 */
[----:B----4-:R-:W-:Y:S01]  /*4fa0*/  F2FP.BF16.F32.PACK_AB R113, R60, R61 ;  /* 0x0000003d3c71723e */ /* 0x010fe200000010ff */
        /* <DEDUP_REMOVED lines=8> */
[-C--:B------:R-:W-:Y:S01]  /*5030*/  FFMA.FTZ R188, R188, R66.reuse, -R65 ;  /* 0x00000042bcbc7223 */ /* 0x080fe20000010841 */
[-CC-:B------:R-:W-:Y:S01]  /*5040*/  FFMA.FTZ R174, R174, R66.reuse, -R139.reuse ;  /* 0x00000042aeae7223 */ /* 0x180fe2000001088b */
[-CC-:B------:R-:W-:Y:S01]  /*5050*/  FFMA.FTZ R153, R172, R66.reuse, -R139.reuse ;  /* 0x00000042ac997223 */ /* 0x180fe2000001088b */
[-C--:B------:R-:W-:Y:S01]  /*5060*/  FFMA.FTZ R170, R170, R66.reuse, -R139 ;  /* 0x00000042aaaa7223 */ /* 0x080fe2000001088b */
[-CC-:B------:R-:W-:Y:S01]  /*5070*/  FFMA.FTZ R155, R166, R66.reuse, -R65.reuse ;  /* 0x00000042a69b7223 */ /* 0x180fe20000010841 */
[--C-:B------:R-:W-:Y:S01]  /*5080*/  FFMA.FTZ R157, R164, R66, -R65.reuse ;  /* 0x00000042a49d7223 */ /* 0x100fe20000010841 */
[----:B------:R-:W4:Y:S01]  /*5090*/  MUFU.EX2 R62, R62 ;  /* 0x0000003e003e7308 */ /* 0x000f220000000800 */
[----:B-----5:R-:W-:Y:S01]  /*50a0*/  F2FP.BF16.F32.PACK_AB R115, R55, R56 ;  /* 0x000000383773723e */ /* 0x020fe200000010ff */
[-CC-:B------:R-:W-:Y:S01]  /*50b0*/  FFMA.FTZ R162, R162, R66.reuse, -R65.reuse ;  /* 0x00000042a2a27223 */ /* 0x180fe20000010841 */
[-C--:B------:R-:W-:Y:S01]  /*50c0*/  FFMA.FTZ R159, R160, R66.reuse, -R65 ;  /* 0x00000042a09f7223 */ /* 0x080fe20000010841 */
[-CC-:B------:R-:W-:Y:S01]  /*50d0*/  FFMA.FTZ R158, R158, R66.reuse, -R139.reuse ;  /* 0x000000429e9e7223 */ /* 0x180fe2000001088b */
[-CC-:B------:R-:W-:Y:S01]  /*50e0*/  FFMA.FTZ R161, R156, R66.reuse, -R139.reuse ;  /* 0x000000429ca17223 */ /* 0x180fe2000001088b */
[-CC-:B------:R-:W-:Y:S01]  /*50f0*/  FFMA.FTZ R154, R154, R66.reuse, -R139.reuse ;  /* 0x000000429a9a7223 */ /* 0x180fe2000001088b */
[-C--:B------:R-:W-:Y:S01]  /*5100*/  FFMA.FTZ R163, R152, R66.reuse, -R139 ;  /* 0x0000004298a37223 */ /* 0x080fe2000001088b */
[----:B------:R-:W-:Y:S01]  /*5110*/  MUFU.EX2 R58, R58 ;  /* 0x0000003a003a7308 */ /* 0x000fe20000000800 */
[-C--:B------:R-:W-:Y:S01]  /*5120*/  FFMA.FTZ R150, R150, R66.reuse, -R65 ;  /* 0x0000004296967223 */ /* 0x080fe20000010841 */
[-CC-:B------:R-:W-:Y:S01]  /*5130*/  FFMA.FTZ R132, R132, R66.reuse, -R139.reuse ;  /* 0x0000004284847223 */ /* 0x180fe2000001088b */
[-C--:B------:R-:W-:Y:S01]  /*5140*/  FFMA.FTZ R231, R135, R66.reuse, -R139 ;  /* 0x0000004287e77223 */ /* 0x080fe2000001088b */
[----:B------:R-:W-:Y:S01]  /*5150*/  FFMA.FTZ R229, R64, R66, -R65 ;  /* 0x0000004240e57223 */ /* 0x000fe20000010841 */
[----:B------:R-:W-:Y:S01]  /*5160*/  FADD.FTZ R61, R61, R60 ;  /* 0x0000003c3d3d7221 */ /* 0x000fe20000010000 */
[----:B------:R-:W-:-:S02]  /*5170*/  ISETP.GE.AND P0, PT, R26, R211, PT ;  /* 0x000000d31a00720c */ /* 0x000fc40003f06270 */
[----:B------:R-:W5:Y:S01]  /*5180*/  MUFU.EX2 R57, R57 ;  /* 0x0000003900397308 */ /* 0x000f620000000800 */
[----:B----4-:R-:W-:Y:S01]  /*5190*/  F2FP.BF16.F32.PACK_AB R112, R62, R63 ;  /* 0x0000003f3e70723e */ /* 0x010fe200000010ff */
[----:B------:R-:W-:Y:S01]  /*51a0*/  FADD.FTZ R63, R63, R62 ;  /* 0x0000003e3f3f7221 */ /* 0x000fe20000010000 */
[----:B------:R-:W-:-:S04]  /*51b0*/  FADD.FTZ R56, R56, R61 ;  /* 0x0000003d38387221 */ /* 0x000fc80000010000 */
[----:B------:R-:W-:Y:S01]  /*51c0*/  FADD.FTZ R55, R55, R56 ;  /* 0x0000003837377221 */ /* 0x000fe20000010000 */
[----:B------:R-:W-:Y:S08]  /*51d0*/  MUFU.EX2 R52, R52 ;  /* 0x0000003400347308 */ /* 0x000ff00000000800 */
        /* <DEDUP_REMOVED lines=338> */
[----:B------:R-:W-:-:S12]  /*6700*/  IMAD.MOV.U32 R137, RZ, RZ, R134 ;  /* 0x000000ffff897224 */ /* 0x000fd800078e0086 */
.L_x_644:
        /* <DEDUP_REMOVED lines=78> */
.L_x_639:
[----:B------:R-:W-:Y:S05]  /*6bf0*/  BSYNC.RECONVERGENT B0 ;  /* 0x0000000000007941 */ /* 0x000fea0003800200 */
.L_x_638:
[----:B------:R-:W1:Y:S01]  /*6c00*/  S2UR UR6, SR_CgaCtaId ;  /* 0x00000000000679c3 */ /* 0x000e620000008800 */
[C---:B------:R-:W-:Y:S01]  /*6c10*/  IMAD.SHL.U32 R196, R200.reuse, 0x8, RZ ;  /* 0x00000008c8c47824 */ /* 0x040fe200078e00ff */
[C---:B------:R-:W-:Y:S01]  /*6c20*/  LOP3.LUT R44, R200.reuse, 0x38, RZ, 0xc0, !PT ;  /* 0x00000038c82c7812 */ /* 0x040fe200078ec0ff */
[----:B------:R-:W-:Y:S01]  /*6c30*/  UMOV UR7, 0x400 ;  /* 0x0000040000077882 */ /* 0x000fe20000000000 */
[----:B------:R-:W-:Y:S01]  /*6c40*/  IADD3 R48, P0, PT, R223, R214, RZ ;  /* 0x000000d6df307210 */ /* 0x000fe20007f1e0ff */
[----:B------:R-:W-:Y:S01]  /*6c50*/  IMAD.SHL.U32 R205, R200, 0x40, RZ ;  /* 0x00000040c8cd7824 */ /* 0x000fe200078e00ff */
[----:B------:R-:W-:Y:S01]  /*6c60*/  LOP3.LUT R133, R196, 0x38, RZ, 0xc0, !PT ;  /* 0x00000038c4857812 */ /* 0x000fe200078ec0ff */
[----:B------:R-:W-:Y:S01]  /*6c70*/  VIADD R222, R222, 0xffffffff ;  /* 0xffffffffdede7836 */ /* 0x000fe20000000000 */
[----:B------:R-:W-:Y:S01]  /*6c80*/  LOP3.LUT R45, R196, 0x1c0, RZ, 0xc0, !PT ;  /* 0x000001c0c42d7812 */ /* 0x000fe200078ec0ff */
[----:B------:R-:W-:Y:S01]  /*6c90*/  IMAD.X R49, R220, 0x1, R215, P0 ;  /* 0x00000001dc317824 */ /* 0x000fe200000e06d7 */
[----:B------:R-:W-:Y:S01]  /*6ca0*/  IADD3 R46, P0, PT, R48, R223, RZ ;  /* 0x000000df302e7210 */ /* 0x000fe20007f1e0ff */
[----:B------:R-:W-:Y:S01]  /*6cb0*/  BSSY.RECONVERGENT B1, `(.L_x_640) ;  /* 0x0000177000017945 */ /* 0x000fe20003800200 */
[----:B------:R-:W-:Y:S02]  /*6cc0*/  LOP3.LUT R45, R133, R45, R44, 0x1e, !PT ;  /* 0x0000002d852d7212 */ /* 0x000fe400078e1e2c */
[----:B------:R-:W-:Y:S01]  /*6cd0*/  LOP3.LUT R44, R196, 0x1e00, RZ, 0xc0, !PT ;  /* 0x00001e00c42c7812 */ /* 0x000fe200078ec0ff */
[----:B------:R-:W-:Y:S01]  /*6ce0*/  IMAD.X R47, R49, 0x1, R220, P0 ;  /* 0x00000001312f7824 */ /* 0x000fe200000e06dc */
[-C--:B------:R-:W-:Y:S02]  /*6cf0*/  IADD3 R52, P0, PT, R46, R223.reuse, RZ ;  /* 0x000000df2e347210 */ /* 0x080fe40007f1e0ff */
[----:B------:R-:W-:Y:S02]  /*6d00*/  LOP3.LUT R44, R45, R44, RZ, 0xfc, !PT ;  /* 0x0000002c2d2c7212 */ /* 0x000fe400078efcff */
[----:B------:R-:W-:Y:S01]  /*6d10*/  SHF.R.U32.HI R202, RZ, 0x1, R200 ;  /* 0x00000001ffca7819 */ /* 0x000fe200000116c8 */
[--C-:B------:R-:W-:Y:S01]  /*6d20*/  IMAD.X R53, R47, 0x1, R220.reuse, P0 ;  /* 0x000000012f357824 */ /* 0x100fe200000e06dc */
[----:B------:R-:W-:Y:S01]  /*6d30*/  IADD3 R50, P0, PT, R52, R223, RZ ;  /* 0x000000df34327210 */ /* 0x000fe20007f1e0ff */
[----:B-1----:R-:W-:Y:S01]  /*6d40*/  ULEA UR6, UR6, UR7, 0x18 ;  /* 0x0000000706067291 */ /* 0x002fe2000f8ec0ff */
[----:B------:R-:W-:Y:S03]  /*6d50*/  LOP3.LUT R138, R202, 0x8, RZ, 0xc0, !PT ;  /* 0x00000008ca8a7812 */ /* 0x000fe600078ec0ff */
[--C-:B------:R-:W-:Y:S01]  /*6d60*/  IMAD.X R51, R53, 0x1, R220.reuse, P0 ;  /* 0x0000000135337824 */ /* 0x100fe200000e06dc */
[----:B------:R-:W-:Y:S01]  /*6d70*/  LOP3.LUT P2, RZ, R200, 0x4, RZ, 0xc0, !PT ;  /* 0x00000004c8ff7812 */ /* 0x000fe2000784c0ff */
[----:B------:R-:W-:Y:S01]  /*6d80*/  IMAD.U32 R203, RZ, RZ, UR6 ;  /* 0x00000006ffcb7e24 */ /* 0x000fe2000f8e00ff */
[----:B------:R-:W-:Y:S03]  /*6d90*/  LOP3.LUT R138, R138, 0x1c0, R205, 0xf8, !PT ;  /* 0x000001c08a8a7812 */ /* 0x000fe600078ef8cd */
[----:B------:R-:W-:Y:S01]  /*6da0*/  IMAD R233, R44, 0x2, R203 ;  /* 0x000000022ce97824 */ /* 0x000fe200078e02cb */
[----:B------:R-:W-:Y:S01]  /*6db0*/  LOP3.LUT R138, R138, R133, RZ, 0x3c, !PT ;  /* 0x000000858a8a7212 */ /* 0x000fe200078e3cff */
[----:B------:R-:W-:Y:S03]  /*6dc0*/  IMAD.SHL.U32 R44, R200, 0x20, RZ ;  /* 0x00000020c82c7824 */ /* 0x000fe600078e00ff */
[----:B------:R-:W-:Y:S01]  /*6dd0*/  @!PT LDS RZ, [RZ] ;  /* 0x00000000fffff984 */ /* 0x000fe20000000800 */
[----:B------:R-:W-:Y:S01]  /*6de0*/  @!PT LDS RZ, [RZ] ;  /* 0x00000000fffff984 */ /* 0x000fe20000000800 */
[----:B------:R-:W-:Y:S01]  /*6df0*/  @!PT LDS RZ, [RZ] ;  /* 0x00000000fffff984 */ /* 0x000fe20000000800 */
[----:B------:R-:W-:Y:S02]  /*6e00*/  LDGSTS.E.BYPASS.LTC128B.128 [R233+0xc000], desc[UR4][R214.64] ;  /* 0x0c000000d6e97fae */ /* 0x000fe4000b981a04 */
[----:B------:R-:W-:Y:S03]  /*6e10*/  LOP3.LUT R199, R44, 0x7c00, RZ, 0xc0, !PT ;  /* 0x00007c002cc77812 */ /* 0x000fe600078ec0ff */
[----:B------:R-:W-:Y:S01]  /*6e20*/  LDGSTS.E.BYPASS.LTC128B.128 [R233+0x10000], desc[UR4][R214.64+0x80] ;  /* 0x10000080d6e97fae */ /* 0x000fe2000b981a04 */
[-C--:B------:R-:W-:Y:S02]  /*6e30*/  IADD3 R44, P0, PT, R50, R223.reuse, RZ ;  /* 0x000000df322c7210 */ /* 0x080fe40007f1e0ff */
[----:B------:R-:W-:Y:S02]  /*6e40*/  LOP3.LUT R133, R199, 0x200, R205, 0xf8, !PT ;  /* 0x00000200c7857812 */ /* 0x000fe400078ef8cd */
[----:B------:R-:W-:Y:S01]  /*6e50*/  LDGSTS.E.BYPASS.LTC128B.128 [R233+0xc800], desc[UR4][R48.64] ;  /* 0x0c80000030e97fae */ /* 0x000fe2000b981a04 */
[--C-:B------:R-:W-:Y:S01]  /*6e60*/  IMAD.X R45, R51, 0x1, R220.reuse, P0 ;  /* 0x00000001332d7824 */ /* 0x100fe200000e06dc */
[-C--:B------:R-:W-:Y:S03]  /*6e70*/  IADD3 R54, P0, PT, R44, R223.reuse, RZ ;  /* 0x000000df2c367210 */ /* 0x080fe60007f1e0ff */
[----:B------:R-:W-:Y:S01]  /*6e80*/  LDGSTS.E.BYPASS.LTC128B.128 [R233+0x10800], desc[UR4][R48.64+0x80] ;  /* 0x1080008030e97fae */ /* 0x000fe2000b981a04 */
[----:B------:R-:W-:Y:S04]  /*6e90*/  LOP3.LUT R132, R133, R138, RZ, 0xfc, !PT ;  /* 0x0000008a85847212 */ /* 0x000fe800078efcff */
[----:B------:R-:W-:Y:S01]  /*6ea0*/  LDGSTS.E.BYPASS.LTC128B.128 [R233+0xd000], desc[UR4][R46.64] ;  /* 0x0d0000002ee97fae */ /* 0x000fe2000b981a04 */
[--C-:B------:R-:W-:Y:S01]  /*6eb0*/  IMAD.X R55, R45, 0x1, R220.reuse, P0 ;  /* 0x000000012d377824 */ /* 0x100fe200000e06dc */
[----:B------:R-:W-:Y:S01]  /*6ec0*/  IADD3 R56, P0, PT, R54, R223, RZ ;  /* 0x000000df36387210 */ /* 0x000fe20007f1e0ff */
[----:B------:R-:W-:Y:S02]  /*6ed0*/  IMAD R187, R132, 0x2, R203 ;  /* 0x0000000284bb7824 */ /* 0x000fe400078e02cb */
[----:B------:R-:W-:Y:S02]  /*6ee0*/  LDGSTS.E.BYPASS.LTC128B.128 [R233+0x11000], desc[UR4][R46.64+0x80] ;  /* 0x110000802ee97fae */ /* 0x000fe4000b981a04 */
[----:B------:R-:W-:Y:S03]  /*6ef0*/  IMAD.X R57, R55, 0x1, R220, P0 ;  /* 0x0000000137397824 */ /* 0x000fe600000e06dc */
[----:B------:R-:W-:Y:S01]  /*6f00*/  LDGSTS.E.BYPASS.LTC128B.128 [R233+0xd800], desc[UR4][R52.64] ;  /* 0x0d80000034e97fae */ /* 0x000fe2000b981a04 */
[----:B------:R-:W-:Y:S04]  /*6f10*/  LOP3.LUT P0, RZ, R200, 0x2, RZ, 0xc0, !PT ;  /* 0x00000002c8ff7812 */ /* 0x000fe8000780c0ff */
[----:B------:R-:W-:Y:S01]  /*6f20*/  LDGSTS.E.BYPASS.LTC128B.128 [R233+0x11800], desc[UR4][R52.64+0x80] ;  /* 0x1180008034e97fae */ /* 0x000fe2000b981a04 */
[----:B------:R-:W-:Y:S02]  /*6f30*/  SEL R204, R198, 0xffffffe0, !P0 ;  /* 0xffffffe0c6cc7807 */ /* 0x000fe40004000000 */
[----:B------:R-:W-:Y:S02]  /*6f40*/  ISETP.GT.AND P0, PT, R222, R211, PT ;  /* 0x000000d3de00720c */ /* 0x000fe40003f04270 */
[----:B------:R-:W-:Y:S01]  /*6f50*/  LDGSTS.E.BYPASS.LTC128B.128 [R233+0xe000], desc[UR4][R50.64] ;  /* 0x0e00000032e97fae */ /* 0x000fe2000b981a04 */
[--C-:B------:R-:W-:Y:S04]  /*6f60*/  IMAD.IADD R184, R204, 0x1, R187.reuse ;  /* 0x00000001ccb87824 */ /* 0x100fe800078e02bb */
[----:B------:R-:W-:Y:S01]  /*6f70*/  LDGSTS.E.BYPASS.LTC128B.128 [R233+0x12000], desc[UR4][R50.64+0x80] ;  /* 0x1200008032e97fae */ /* 0x000fe2000b981a04 */
[----:B------:R-:W-:Y:S04]  /*6f80*/  IMAD.IADD R136, R201, 0x1, R204 ;  /* 0x00000001c9887824 */ /* 0x000fe800078e02cc */
[----:B------:R-:W-:Y:S05]  /*6f90*/  LDGSTS.E.BYPASS.LTC128B.128 [R233+0xe800], desc[UR4][R44.64] ;  /* 0x0e8000002ce97fae */ /* 0x000fea000b981a04 */
[----:B------:R1:W-:Y:S05]  /*6fa0*/  LDGSTS.E.BYPASS.LTC128B.128 [R233+0x12800], desc[UR4][R44.64+0x80] ;  /* 0x128000802ce97fae */ /* 0x0003ea000b981a04 */
[----:B------:R-:W-:Y:S05]  /*6fb0*/  LDGSTS.E.BYPASS.LTC128B.128 [R233+0xf000], desc[UR4][R54.64] ;  /* 0x0f00000036e97fae */ /* 0x000fea000b981a04 */
[----:B------:R2:W-:Y:S05]  /*6fc0*/  LDGSTS.E.BYPASS.LTC128B.128 [R233+0x13000], desc[UR4][R54.64+0x80] ;  /* 0x1300008036e97fae */ /* 0x0005ea000b981a04 */
[----:B------:R-:W-:Y:S05]  /*6fd0*/  LDGSTS.E.BYPASS.LTC128B.128 [R233+0xf800], desc[UR4][R56.64] ;  /* 0x0f80000038e97fae */ /* 0x000fea000b981a04 */
[----:B------:R3:W-:Y:S05]  /*6fe0*/  LDGSTS.E.BYPASS.LTC128B.128 [R233+0x13800], desc[UR4][R56.64+0x80] ;  /* 0x1380008038e97fae */ /* 0x0007ea000b981a04 */
[----:B------:R-:W-:Y:S05]  /*6ff0*/  LDSM.16.M88.4 R132, [R187] ;  /* 0x00000000bb84783b */ /* 0x000fea0000000200 */
[----:B------:R-:W4:Y:S05]  /*7000*/  LDSM.16.M88.4 R140, [R201+0x4000] ;  /* 0x00400000c98c783b */ /* 0x000f2a0000000200 */
[----:B------:R-:W5:Y:S05]  /*7010*/  LDSM.16.M88.4 R144, [R201+0x4800] ;  /* 0x00480000c990783b */ /* 0x000f6a0000000200 */
[----:B------:R-:W1:Y:S05]  /*7020*/  LDSM.16.M88.4 R148, [R201+0x5000] ;  /* 0x00500000c994783b */ /* 0x000e6a0000000200 */
[----:B------:R-:W0:Y:S05]  /*7030*/  LDGDEPBAR ;  /* 0x00000000000079af */ /* 0x000e2a0000000000 */
[----:B------:R-:W2:Y:S05]  /*7040*/  LDSM.16.M88.4 R152, [R201+0x5800] ;  /* 0x00580000c998783b */ /* 0x000eaa0000000200 */
[----:B------:R-:W3:Y:S05]  /*7050*/  LDSM.16.M88.4 R156, [R201+0x6000] ;  /* 0x00600000c99c783b */ /* 0x000eea0000000200 */
[----:B------:R-:W3:Y:S05]  /*7060*/  LDSM.16.M88.4 R160, [R201+0x6800] ;  /* 0x00680000c9a0783b */ /* 0x000eea0000000200 */
[----:B------:R-:W3:Y:S05]  /*7070*/  LDSM.16.M88.4 R164, [R201+0x7000] ;  /* 0x00700000c9a4783b */ /* 0x000eea0000000200 */
[----:B------:R-:W3:Y:S01]  /*7080*/  LDSM.16.M88.4 R168, [R201+0x7800] ;  /* 0x00780000c9a8783b */ /* 0x000ee20000000200 */
[C---:B----4-:R-:W-:Y:S04]  /*7090*/  HMMA.16816.F32.BF16 R4, R132.reuse, R140, RZ ;  /* 0x0000008c8404723c */ /* 0x050fe800000418ff */
[----:B------:R-:W-:Y:S04]  /*70a0*/  LDSM.16.M88.4 R172, [R184] ;  /* 0x00000000b8ac783b */ /* 0x000fe80000000200 */
[C---:B------:R-:W-:Y:S01]  /*70b0*/  HMMA.16816.F32.BF16 R8, R132.reuse, R142, RZ ;  /* 0x0000008e8408723c */ /* 0x040fe200000418ff */
[----:B------:R-:W4:Y:S05]  /*70c0*/  LDSM.16.M88.4 R176, [R136+0x4000] ;  /* 0x0040000088b0783b */ /* 0x000f2a0000000200 */
[----:B------:R-:W4:Y:S02]  /*70d0*/  LDSM.16.M88.4 R180, [R136+0x4800] ;  /* 0x0048000088b4783b */ /* 0x000f240000000200 */
[C---:B-----5:R-:W-:Y:S03]  /*70e0*/  HMMA.16816.F32.BF16 R12, R132.reuse, R144, RZ ;  /* 0x00000090840c723c */ /* 0x060fe600000418ff */
[----:B------:R-:W5:Y:S05]  /*70f0*/  LDSM.16.M88.4 R140, [R136+0x5000] ;  /* 0x00500000888c783b */ /* 0x000f6a0000000200 */
[C---:B------:R-:W-:Y:S01]  /*7100*/  HMMA.16816.F32.BF16 R16, R132.reuse, R146, RZ ;  /* 0x000000928410723c */ /* 0x040fe200000418ff */
[----:B------:R-:W-:Y:S07]  /*7110*/  LDSM.16.M88.4 R144, [R136+0x6000] ;  /* 0x006000008890783b */ /* 0x000fee0000000200 */
[C---:B-1----:R-:W-:Y:S08]  /*7120*/  HMMA.16816.F32.BF16 R20, R132.reuse, R148, RZ ;  /* 0x000000948414723c */ /* 0x042ff000000418ff */
[C---:B------:R-:W-:Y:S01]  /*7130*/  HMMA.16816.F32.BF16 R24, R132.reuse, R150, RZ ;  /* 0x000000968418723c */ /* 0x040fe200000418ff */
[----:B------:R-:W-:Y:S07]  /*7140*/  LDSM.16.M88.4 R148, [R136+0x6800] ;  /* 0x006800008894783b */ /* 0x000fee0000000200 */
[C---:B--2---:R-:W-:Y:S01]  /*7150*/  HMMA.16816.F32.BF16 R28, R132.reuse, R152, RZ ;  /* 0x00000098841c723c */ /* 0x044fe200000418ff */
[----:B------:R-:W-:Y:S05]  /*7160*/  SEL R152, R197, 0xffffffc0, !P2 ;  /* 0xffffffc0c5987807 */ /* 0x000fea0005000000 */
[----:B------:R-:W-:Y:S02]  /*7170*/  IMAD.IADD R185, R152, 0x1, R187 ;  /* 0x0000000198b97824 */ /* 0x000fe400078e02bb */
[C---:B------:R-:W-:Y:S01]  /*7180*/  HMMA.16816.F32.BF16 R32, R132.reuse, R154, RZ ;  /* 0x0000009a8420723c */ /* 0x040fe200000418ff */
[----:B------:R-:W-:Y:S02]  /*7190*/  IMAD.IADD R139, R201, 0x1, R152 ;  /* 0x00000001c98b7824 */ /* 0x000fe400078e0298 */
[----:B------:R-:W-:Y:S01]  /*71a0*/  LDSM.16.M88.4 R152, [R136+0x7000] ;  /* 0x007000008898783b */ /* 0x000fe20000000200 */
[C---:B------:R-:W-:Y:S02]  /*71b0*/  IMAD.IADD R207, R204.reuse, 0x1, R185 ;  /* 0x00000001cccf7824 */ /* 0x040fe400078e02b9 */
[----:B------:R-:W-:Y:S02]  /*71c0*/  IMAD.IADD R206, R204, 0x1, R139 ;  /* 0x00000001ccce7824 */ /* 0x000fe400078e028b */
[C---:B---3--:R-:W-:Y:S01]  /*71d0*/  HMMA.16816.F32.BF16 R36, R132.reuse, R156, RZ ;  /* 0x0000009c8424723c */ /* 0x048fe200000418ff */
[----:B------:R-:W-:Y:S05]  /*71e0*/  LDSM.16.M88.4 R188, [R139+0x8000] ;  /* 0x008000008bbc783b */ /* 0x000fea0000000200 */
[----:B------:R-:W-:Y:S02]  /*71f0*/  LDSM.16.M88.4 R192, [R206+0xb000] ;  /* 0x00b00000cec0783b */ /* 0x000fe40000000200 */
[C---:B------:R-:W-:Y:S03]  /*7200*/  HMMA.16816.F32.BF16 R40, R132.reuse, R158, RZ ;  /* 0x0000009e8428723c */ /* 0x040fe600000418ff */
[----:B------:R-:W-:Y:S05]  /*7210*/  LDSM.16.M88.4 R156, [R136+0x7800] ;  /* 0x00780000889c783b */ /* 0x000fea0000000200 */
        /* <DEDUP_REMOVED lines=10> */
[C---:B----4-:R-:W-:Y:S08]  /*72c0*/  HMMA.16816.F32.BF16 R4, R172.reuse, R176, R4 ;  /* 0x000000b0ac04723c */ /* 0x050ff00000041804 */
[C---:B------:R-:W-:Y:S01]  /*72d0*/  HMMA.16816.F32.BF16 R8, R172.reuse, R178, R8 ;  /* 0x000000b2ac08723c */ /* 0x040fe20000041808 */
[----:B------:R-:W-:Y:S07]  /*72e0*/  LDSM.16.M88.4 R176, [R201+0xa000] ;  /* 0x00a00000c9b0783b */ /* 0x000fee0000000200 */
[C---:B------:R-:W-:Y:S08]  /*72f0*/  HMMA.16816.F32.BF16 R12, R172.reuse, R180, R12 ;  /* 0x000000b4ac0c723c */ /* 0x040ff0000004180c */
[C---:B------:R-:W-:Y:S01]  /*7300*/  HMMA.16816.F32.BF16 R16, R172.reuse, R182, R16 ;  /* 0x000000b6ac10723c */ /* 0x040fe20000041810 */
[----:B------:R-:W-:Y:S07]  /*7310*/  LDSM.16.M88.4 R180, [R136+0x9800] ;  /* 0x0098000088b4783b */ /* 0x000fee0000000200 */
[C---:B-----5:R-:W-:Y:S08]  /*7320*/  HMMA.16816.F32.BF16 R20, R172.reuse, R140, R20 ;  /* 0x0000008cac14723c */ /* 0x060ff00000041814 */
        /* <DEDUP_REMOVED lines=43> */
[C---:B------:R-:W-:Y:S08]  /*75e0*/  HMMA.16816.F32.BF16 R4, R148.reuse, R152, R4 ;  /* 0x000000989404723c */ /* 0x040ff00000041804 */
        /* <DEDUP_REMOVED lines=19> */
[----:B------:R-:W-:Y:S05]  /*7720*/  LDSM.16.M88.4 R152, [R184+0x2000] ;  /* 0x00200000b898783b */ /* 0x000fea0000000200 */
[----:B------:R-:W-:Y:S02]  /*7730*/  LDSM.16.M88.4 R184, [R185+0x2000] ;  /* 0x00200000b9b8783b */ /* 0x000fe40000000200 */
[C---:B-----5:R-:W-:Y:S08]  /*7740*/  HMMA.16816.F32.BF16 R60, R148.reuse, R156, R60 ;  /* 0x0000009c943c723c */ /* 0x060ff0000004183c */
[----:B------:R-:W-:Y:S01]  /*7750*/  HMMA.16816.F32.BF16 R64, R148, R158, R64 ;  /* 0x0000009e9440723c */ /* 0x000fe20000041840 */
[----:B------:R-:W4:Y:S05]  /*7760*/  LDSM.16.M88.4 R148, [R201+0xb800] ;  /* 0x00b80000c994783b */ /* 0x000f2a0000000200 */
[----:B------:R-:W5:Y:S02]  /*7770*/  LDSM.16.M88.4 R156, [R136+0x8000] ;  /* 0x00800000889c783b */ /* 0x000f640000000200 */
        /* <DEDUP_REMOVED lines=166> */
.L_x_643:
[----:B------:R-:W-:Y:S05]  /*81e0*/  BSYNC.RECONVERGENT B0 ;  /* 0x0000000000007941 */ /* 0x000fea0003800200 */
.L_x_642:
[----:B------:R-:W-:Y:S01]  /*81f0*/  @!PT LDS RZ, [RZ] ;  /* 0x00000000fffff984 */ /* 0x000fe20000000800 */
[----:B------:R-:W-:Y:S01]  /*8200*/  @!PT LDS RZ, [RZ] ;  /* 0x00000000fffff984 */ /* 0x000fe20000000800 */
[----:B------:R-:W-:Y:S01]  /*8210*/  @!PT LDS RZ, [RZ] ;  /* 0x00000000fffff984 */ /* 0x000fe20000000800 */
[----:B------:R1:W-:Y:S01]  /*8220*/  LDGSTS.E.BYPASS.LTC128B.128 [R233+0x4000], desc[UR4][R212.64] ;  /* 0x04000000d4e97fae */ /* 0x0003e2000b981a04 */
[----:B------:R-:W-:Y:S02]  /*8230*/  IADD3 R150, P0, PT, R133, R212, RZ ;  /* 0x000000d485967210 */ /* 0x000fe40007f1e0ff */
[----:B------:R-:W-:Y:S01]  /*8240*/  SHF.L.U64.HI R132, R208, 0x5, R209 ;  /* 0x00000005d0847819 */ /* 0x000fe200000102d1 */
[----:B------:R1:W-:Y:S01]  /*8250*/  LDGSTS.E.BYPASS.LTC128B.128 [R233+0x8000], desc[UR4][R212.64+0x80] ;  /* 0x08000080d4e97fae */ /* 0x0003e2000b981a04 */
[-C--:B------:R-:W-:Y:S03]  /*8260*/  IADD3 R146, P3, PT, R150, R133.reuse, RZ ;  /* 0x0000008596927210 */ /* 0x080fe60007f7e0ff */
[----:B------:R-:W-:Y:S01]  /*8270*/  IMAD.X R151, R132, 0x1, R213, P0 ;  /* 0x0000000184977824 */ /* 0x000fe200000e06d5 */
[-C--:B------:R-:W-:Y:S03]  /*8280*/  IADD3 R144, P0, PT, R146, R133.reuse, RZ ;  /* 0x0000008592907210 */ /* 0x080fe60007f1e0ff */
        /* <DEDUP_REMOVED lines=25> */
.L_x_641:
[----:B------:R-:W-:Y:S05]  /*8420*/  BSYNC.RECONVERGENT B1 ;  /* 0x0000000000017941 */ /* 0x000fea0003800200 */
.L_x_640:
        /* <DEDUP_REMOVED lines=209> */
[----:B------:R-:W-:Y:S01]  /*9140*/  ISETP.GT.AND P0, PT, R222, R211, PT ;  /* 0x000000d3de00720c */ /* 0x000fe20003f04270 */
        /* <DEDUP_REMOVED lines=336> */
.L_x_637:
        /* <DEDUP_REMOVED lines=11> */
.L_x_652:
[----:B----4-:R-:W-:Y:S01]  /*a700*/  FADD.FTZ R4, R8, R11 ;  /* 0x0000000b08047221 */ /* 0x010fe20000010000 */
[----:B------:R-:W2:Y:S01]  /*a710*/  MUFU.RCP R9, R5 ;  /* 0x0000000500097308 */ /* 0x000ea20000001000 */
[C---:B------:R-:W-:Y:S01]  /*a720*/  SHF.L.U32 R6, R200.reuse, 0x4, RZ ;  /* 0x00000004c8067819 */ /* 0x040fe200000006ff */
[----:B------:R-:W-:Y:S05]  /*a730*/  WARPSYNC.ALL ;  /* 0x0000000000007948 */ /* 0x000fea0003800000 */
[----:B---3--:R-:W-:Y:S01]  /*a740*/  SHF.L.U32 R8, R200, 0x1, RZ ;  /* 0x00000001c8087819 */ /* 0x008fe200000006ff */
[----:B------:R-:W3:Y:S01]  /*a750*/  MUFU.RCP R7, R4 ;  /* 0x0000000400077308 */ /* 0x000ee20000001000 */
[----:B------:R-:W-:Y:S01]  /*a760*/  BAR.SYNC.DEFER_BLOCKING 0x0 ;  /* 0x0000000000007b1d */ /* 0x000fe20000010000 */
[----:B------:R-:W-:-:S02]  /*a770*/  FSETP.NE.FTZ.AND P1, PT, R5, RZ, PT ;  /* 0x000000ff0500720b */ /* 0x000fc40003f35000 */
[----:B------:R-:W-:Y:S02]  /*a780*/  LOP3.LUT R11, R6, 0x1c0, RZ, 0xc0, !PT ;  /* 0x000001c0060b7812 */ /* 0x000fe400078ec0ff */
[----:B------:R-:W-:Y:S02]  /*a790*/  FSETP.NE.FTZ.AND P0, PT, R4, RZ, PT ;  /* 0x000000ff0400720b */ /* 0x000fe40003f15000 */
[--C-:B------:R-:W-:Y:S02]  /*a7a0*/  LOP3.LUT R199, R199, 0x6, R8.reuse, 0xf8, !PT ;  /* 0x00000006c7c77812 */ /* 0x100fe400078ef808 */
[----:B------:R-:W-:Y:S02]  /*a7b0*/  LOP3.LUT R8, R11, 0x38, R8, 0xf8, !PT ;  /* 0x000000380b087812 */ /* 0x000fe400078ef808 */
[----:B------:R-:W-:Y:S02]  /*a7c0*/  R2P PR, R200, 0x18 ;  /* 0x00000018c8007804 */ /* 0x000fe40000000000 */
[----:B------:R-:W-:-:S02]  /*a7d0*/  LOP3.LUT R8, R199, R8, RZ, 0xfc, !PT ;  /* 0x00000008c7087212 */ /* 0x000fc400078efcff */
[----:B--2---:R-:W-:Y:S02]  /*a7e0*/  FSEL R9, R9, 1, P1 ;  /* 0x3f80000009097808 */ /* 0x004fe40000800000 */
[----:B---3--:R-:W-:Y:S02]  /*a7f0*/  FSEL R7, R7, 1, P0 ;  /* 0x3f80000007077808 */ /* 0x008fe40000000000 */
[----:B------:R-:W-:Y:S01]  /*a800*/  SEL R10, R197, 0xffffffc0, !P3 ;  /* 0xffffffc0c50a7807 */ /* 0x000fe20005800000 */
[----:B------:R-:W-:Y:S01]  /*a810*/  FMUL.FTZ R128, R9, R128 ;  /* 0x0000008009807220 */ /* 0x000fe20000410000 */
[----:B------:R-:W-:Y:S01]  /*a820*/  SEL R198, R198, 0xffffffe0, !P2 ;  /* 0xffffffe0c6c67807 */ /* 0x000fe20005000000 */
        /* <DEDUP_REMOVED lines=32> */
[----:B------:R-:W-:Y:S01]  /*aa30*/  LEA R7, R8, R203, 0x2 ;  /* 0x000000cb08077211 */ /* 0x000fe200078e10ff */
        /* <DEDUP_REMOVED lines=31> */
[----:B------:R-:W-:Y:S01]  /*ac30*/  IADD3 R11, PT, PT, R7, 0x80, RZ ;  /* 0x00000080070b7810 */ /* 0x000fe20007ffe0ff */
[----:B------:R-:W-:Y:S01]  /*ac40*/  STS.64 [R7], R128 ;  /* 0x0000008007007388 */ /* 0x000fe20000000a00 */
[----:B------:R-:W-:-:S02]  /*ac50*/  IADD3 R9, PT, PT, R10, R7, RZ ;  /* 0x000000070a097210 */ /* 0x000fc40007ffe0ff */
[----:B------:R-:W-:Y:S01]  /*ac60*/  @P4 IADD3 R11, PT, PT, R7, -0x80, RZ ;  /* 0xffffff80070b4810 */ /* 0x000fe20007ffe0ff */
[----:B------:R-:W-:Y:S01]  /*ac70*/  STS.64 [R7+0x800], R130 ;  /* 0x0008008207007388 */ /* 0x000fe20000000a00 */
[C---:B------:R-:W-:Y:S02]  /*ac80*/  IADD3 R8, PT, PT, R198.reuse, R7, RZ ;  /* 0x00000007c6087210 */ /* 0x040fe40007ffe0ff */
[----:B------:R-:W-:Y:S02]  /*ac90*/  IADD3 R12, PT, PT, R198, R9, RZ ;  /* 0x00000009c60c7210 */ /* 0x000fe40007ffe0ff */
[-C--:B------:R-:W-:Y:S01]  /*aca0*/  IADD3 R13, PT, PT, R10, R11.reuse, RZ ;  /* 0x0000000b0a0d7210 */ /* 0x080fe20007ffe0ff */
[----:B------:R-:W-:Y:S01]  /*acb0*/  STS.64 [R8], R124 ;  /* 0x0000007c08007388 */ /* 0x000fe20000000a00 */
[C---:B------:R-:W-:Y:S02]  /*acc0*/  IADD3 R10, PT, PT, R198.reuse, R11, RZ ;  /* 0x0000000bc60a7210 */ /* 0x040fe40007ffe0ff */
[----:B------:R-:W-:Y:S01]  /*acd0*/  IADD3 R198, PT, PT, R198, R13, RZ ;  /* 0x0000000dc6c67210 */ /* 0x000fe20007ffe0ff */
[----:B------:R-:W-:Y:S04]  /*ace0*/  STS.64 [R8+0x800], R126 ;  /* 0x0008007e08007388 */ /* 0x000fe80000000a00 */
[----:B------:R-:W-:Y:S04]  /*acf0*/  STS.64 [R9], R68 ;  /* 0x0000004409007388 */ /* 0x000fe80000000a00 */
        /* <DEDUP_REMOVED lines=11> */
[----:B------:R-:W-:Y:S04]  /*adb0*/  STS.64 [R7+0x4000], R92 ;  /* 0x0040005c07007388 */ /* 0x000fe80000000a00 */
[----:B------:R-:W-:Y:S04]  /*adc0*/  STS.64 [R7+0x4800], R94 ;  /* 0x0048005e07007388 */ /* 0x000fe80000000a00 */
[----:B------:R-:W-:Y:S04]  /*add0*/  STS.64 [R8+0x4000], R96 ;  /* 0x0040006008007388 */ /* 0x000fe80000000a00 */
[----:B------:R-:W-:Y:S04]  /*ade0*/  STS.64 [R8+0x4800], R98 ;  /* 0x0048006208007388 */ /* 0x000fe80000000a00 */
[----:B------:R-:W-:Y:S04]  /*adf0*/  STS.64 [R9+0x4000], R100 ;  /* 0x0040006409007388 */ /* 0x000fe80000000a00 */
[----:B------:R2:W-:Y:S04]  /*ae00*/  STS.64 [R9+0x4800], R102 ;  /* 0x0048006609007388 */ /* 0x0005e80000000a00 */
[----:B------:R-:W-:Y:S04]  /*ae10*/  STS.64 [R12+0x4000], R104 ;  /* 0x004000680c007388 */ /* 0x000fe80000000a00 */
[----:B------:R-:W-:Y:S04]  /*ae20*/  STS.64 [R12+0x4800], R106 ;  /* 0x0048006a0c007388 */ /* 0x000fe80000000a00 */
[----:B------:R-:W-:Y:S04]  /*ae30*/  STS.64 [R11+0x4000], R120 ;  /* 0x004000780b007388 */ /* 0x000fe80000000a00 */
[----:B------:R-:W-:Y:S04]  /*ae40*/  STS.64 [R11+0x4800], R122 ;  /* 0x0048007a0b007388 */ /* 0x000fe80000000a00 */
[----:B------:R-:W-:Y:S04]  /*ae50*/  STS.64 [R10+0x4000], R108 ;  /* 0x0040006c0a007388 */ /* 0x000fe80000000a00 */
[----:B------:R-:W-:Y:S04]  /*ae60*/  STS.64 [R10+0x4800], R110 ;  /* 0x0048006e0a007388 */ /* 0x000fe80000000a00 */
[----:B------:R-:W-:Y:S04]  /*ae70*/  STS.64 [R13+0x4000], R116 ;  /* 0x004000740d007388 */ /* 0x000fe80000000a00 */
[----:B------:R3:W-:Y:S04]  /*ae80*/  STS.64 [R13+0x4800], R118 ;  /* 0x004800760d007388 */ /* 0x0007e80000000a00 */
[----:B------:R4:W-:Y:S04]  /*ae90*/  STS.64 [R198+0x4000], R112 ;  /* 0x00400070c6007388 */ /* 0x0009e80000000a00 */
[----:B------:R4:W-:Y:S04]  /*aea0*/  STS.64 [R198+0x4800], R114 ;  /* 0x00480072c6007388 */ /* 0x0009e80000000a00 */
[----:B--2---:R-:W2:Y:S04]  /*aeb0*/  LD.E.64 R8, desc[UR4][R2.64+0xb0] ;  /* 0x0000b00402087980 */ /* 0x004ea8000c101b00 */
[----:B------:R-:W4:Y:S04]  /*aec0*/  LD.E R14, desc[UR4][R2.64+0x60] ;  /* 0x00006004020e7980 */ /* 0x000f28000c101900 */
[----:B------:R-:W4:Y:S04]  /*aed0*/  LD.E R75, desc[UR4][R2.64+0xcc] ;  /* 0x0000cc04024b7980 */ /* 0x000f28000c101900 */
[----:B------:R-:W4:Y:S01]  /*aee0*/  LD.E.64 R68, desc[UR4][R2.64+0x78] ;  /* 0x0000780402447980 */ /* 0x000f22000c101b00 */
[----:B------:R-:W1:Y:S03]  /*aef0*/  @P1 MUFU.LG2 R61, R5 ;  /* 0x00000005003d1308 */ /* 0x000e660000000c00 */
[----:B------:R1:W5:Y:S01]  /*af00*/  LD.E.64 R72, desc[UR4][R2.64+0xa8] ;  /* 0x0000a80402487980 */ /* 0x000362000c101b00 */
[----:B------:R-:W-:Y:S01]  /*af10*/  SHF.L.U32 R60, R200, 0x2, RZ ;  /* 0x00000002c83c7819 */ /* 0x000fe200000006ff */
[----:B------:R-:W-:Y:S01]  /*af20*/  BSSY.RECONVERGENT B0, `(.L_x_646) ;  /* 0x0000043000007945 */ /* 0x000fe20003800200 */
[----:B------:R-:W-:-:S02]  /*af30*/  LOP3.LUT R6, R6, 0x10, RZ, 0xc0, !PT ;  /* 0x0000001006067812 */ /* 0x000fc400078ec0ff */
[----:B------:R-:W1:Y:S01]  /*af40*/  @P0 MUFU.LG2 R62, R4 ;  /* 0x00000004003e0308 */ /* 0x000e620000000c00 */
[----:B------:R-:W-:Y:S02]  /*af50*/  LOP3.LUT R15, R60, 0x1f8, RZ, 0xc0, !PT ;  /* 0x000001f83c0f7812 */ /* 0x000fe400078ec0ff */
[----:B------:R-:W-:Y:S02]  /*af60*/  SHF.R.U32.HI R71, RZ, 0x4, R200 ;  /* 0x00000004ff477819 */ /* 0x000fe400000116c8 */
[----:B------:R-:W-:Y:S02]  /*af70*/  LOP3.LUT R15, R15, 0x38, R202, 0x78, !PT ;  /* 0x000000380f0f7812 */ /* 0x000fe400078e78ca */
[----:B---3--:R-:W-:Y:S02]  /*af80*/  LOP3.LUT R13, R196, 0x1f80, RZ, 0xc0, !PT ;  /* 0x00001f80c40d7812 */ /* 0x008fe400078ec0ff */
[----:B------:R-:W-:Y:S01]  /*af90*/  LEA R6, R15, R6, 0x2 ;  /* 0x000000060f067211 */ /* 0x000fe200078e10ff */
[----:B-1----:R-:W-:Y:S01]  /*afa0*/  @P1 FMUL.FTZ R61, R61, 0.69314718246459960938 ;  /* 0x3f3172183d3d1820 */ /* 0x002fe20000410000 */
[----:B------:R-:W-:-:S02]  /*afb0*/  IADD3 R11, PT, PT, R71, 0x8, RZ ;  /* 0x00000008470b7810 */ /* 0x000fc40007ffe0ff */
[----:B------:R-:W-:Y:S02]  /*afc0*/  IADD3 R7, PT, PT, R71, 0x10, RZ ;  /* 0x0000001047077810 */ /* 0x000fe40007ffe0ff */
[----:B------:R-:W-:Y:S02]  /*afd0*/  LOP3.LUT R60, R13, 0x3c, R60, 0xf8, !PT ;  /* 0x0000003c0d3c7812 */ /* 0x000fe400078ef83c */
[----:B------:R-:W-:Y:S01]  /*afe0*/  IADD3 R5, PT, PT, R71, 0x18, RZ ;  /* 0x0000001847057810 */ /* 0x000fe20007ffe0ff */
[----:B------:R-:W-:Y:S01]  /*aff0*/  @P0 FMUL.FTZ R62, R62, 0.69314718246459960938 ;  /* 0x3f3172183e3e0820 */ /* 0x000fe20000410000 */
[----:B------:R-:W-:Y:S01]  /*b000*/  IADD3 R203, PT, PT, R203, R6, RZ ;  /* 0x00000006cbcb7210 */ /* 0x000fe20007ffe0ff */
[----:B------:R-:W-:Y:S01]  /*b010*/  BAR.SYNC.DEFER_BLOCKING 0x0 ;  /* 0x0000000000007b1d */ /* 0x000fe20000010000 */
[----:B------:R-:W-:Y:S02]  /*b020*/  SHF.L.U32 R2, R217, 0x6, RZ ;  /* 0x00000006d9027819 */ /* 0x000fe400000006ff */
[----:B------:R-:W-:-:S02]  /*b030*/  IADD3 R3, PT, PT, R71, 0x20, RZ ;  /* 0x0000002047037810 */ /* 0x000fc40007ffe0ff */
[----:B------:R-:W-:Y:S01]  /*b040*/  MOV R70, 0xff800000 ;  /* 0xff80000000467802 */ /* 0x000fe20000000f00 */
[C---:B-----5:R-:W-:Y:S01]  /*b050*/  @P1 FFMA.FTZ R70, R0.reuse, R134, R61 ;  /* 0x0000008600461223 */ /* 0x060fe2000001003d */
[-C--:B------:R-:W-:Y:S02]  /*b060*/  ISETP.GE.AND P2, PT, R3, R210.reuse, PT ;  /* 0x000000d20300720c */ /* 0x080fe40003f46270 */
[----:B------:R-:W-:Y:S01]  /*b070*/  MOV R3, 0xff800000 ;  /* 0xff80000000037802 */ /* 0x000fe20000000f00 */
[----:B------:R-:W-:Y:S01]  /*b080*/  @P0 FFMA.FTZ R3, R0, R133, R62 ;  /* 0x0000008500030223 */ /* 0x000fe2000001003e */
[-C--:B------:R-:W-:Y:S02]  /*b090*/  ISETP.GE.AND P5, PT, R11, R210.reuse, PT ;  /* 0x000000d20b00720c */ /* 0x080fe40003fa6270 */
[-C--:B------:R-:W-:Y:S02]  /*b0a0*/  ISETP.GE.AND P4, PT, R7, R210.reuse, PT ;  /* 0x000000d20700720c */ /* 0x080fe40003f86270 */
[----:B------:R-:W-:-:S02]  /*b0b0*/  ISETP.GE.AND P3, PT, R5, R210, PT ;  /* 0x000000d20500720c */ /* 0x000fc40003f66270 */
[----:B------:R-:W-:Y:S02]  /*b0c0*/  LOP3.LUT P6, RZ, R200, 0x3, RZ, 0xc0, !PT ;  /* 0x00000003c8ff7812 */ /* 0x000fe400078cc0ff */
[----:B------:R-:W-:Y:S02]  /*b0d0*/  LOP3.LUT R202, R202, 0x30, RZ, 0xc0, !PT ;  /* 0x00000030caca7812 */ /* 0x000fe400078ec0ff */
[----:B------:R-:W-:Y:S02]  /*b0e0*/  SHF.R.U32.HI R79, RZ, 0x2, R200 ;  /* 0x00000002ff4f7819 */ /* 0x000fe400000116c8 */
[----:B------:R-:W-:Y:S01]  /*b0f0*/  ISETP.GE.AND P1, PT, R71, R210, PT ;  /* 0x000000d24700720c */ /* 0x000fe20003f26270 */
[----:B------:R1:W3:Y:S01]  /*b100*/  LDS.128 R56, [R203] ;  /* 0x00000000cb387984 */ /* 0x0002e20000000c00 */
[----:B------:R-:W-:-:S03]  /*b110*/  LOP3.LUT R81, R202, 0x7, R79, 0xf8, !PT ;  /* 0x00000007ca517812 */ /* 0x000fc600078ef84f */
[----:B------:R1:W1:Y:S04]  /*b120*/  LDS.128 R28, [R203+0x4000] ;  /* 0x00400000cb1c7984 */ /* 0x0002680000000c00 */
        /* <DEDUP_REMOVED lines=10> */
[----:B------:R1:W1:Y:S01]  /*b1d0*/  LDS.128 R64, [R203+0x3800] ;  /* 0x00380000cb407984 */ /* 0x0002620000000c00 */
[----:B--2---:R-:W-:-:S04]  /*b1e0*/  IMAD R8, R8, UR8, R221 ;  /* 0x0000000808087c24 */ /* 0x004fc8000f8e02dd */
[----:B----4-:R-:W-:Y:S02]  /*b1f0*/  IMAD R8, R8, R14, R219 ;  /* 0x0000000e08087224 */ /* 0x010fe400078e02db */
[----:B------:R2:W4:Y:S02]  /*b200*/  LDS.128 R12, [R203+0x6000] ;  /* 0x00600000cb0c7984 */ /* 0x0005240000000c00 */
[----:B------:R-:W-:Y:S02]  /*b210*/  IMAD R2, R9, R8, R2 ;  /* 0x0000000809027224 */ /* 0x000fe400078e0202 */
[----:B------:R2:W1:Y:S02]  /*b220*/  LDS.128 R8, [R203+0x6800] ;  /* 0x00680000cb087984 */ /* 0x0004640000000c00 */
[----:B------:R-:W-:-:S05]  /*b230*/  IMAD R75, R2, R75, RZ ;  /* 0x0000004b024b7224 */ /* 0x000fca00078e02ff */
[----:B------:R-:W-:Y:S02]  /*b240*/  IADD3 R77, P0, PT, R60, R75, RZ ;  /* 0x0000004b3c4d7210 */ /* 0x000fe40007f1e0ff */
[----:B------:R2:W1:Y:S02]  /*b250*/  LDS.128 R60, [R203+0x7800] ;  /* 0x00780000cb3c7984 */ /* 0x0004640000000c00 */
[----:B------:R-:W-:Y:S02]  /*b260*/  LEA.HI.X.SX32 R75, R75, RZ, 0x1, P0 ;  /* 0x000000ff4b4b7211 */ /* 0x000fe400000f0eff */
[----:B------:R-:W-:-:S04]  /*b270*/  LEA R68, P0, R77, R68, 0x2 ;  /* 0x000000444d447211 */ /* 0x000fc800078010ff */
[----:B------:R-:W-:Y:S02]  /*b280*/  LEA.HI.X R69, R77, R69, R75, 0x2, P0 ;  /* 0x000000454d457211 */ /* 0x000fe400000f144b */
[C---:B------:R-:W-:Y:S02]  /*b290*/  IADD3 R77, PT, PT, R71.reuse, 0x28, RZ ;  /* 0x00000028474d7810 */ /* 0x040fe40007ffe0ff */
[----:B------:R-:W-:Y:S01]  /*b2a0*/  IADD3 R75, PT, PT, R71, 0x30, RZ ;  /* 0x00000030474b7810 */ /* 0x000fe20007ffe0ff */
[----:B---3--:R-:W-:Y:S06]  /*b2b0*/  @P6 BRA `(.L_x_647) ;  /* 0x0000000000246947 */ /* 0x008fec0003800000 */
[C---:B------:R-:W-:Y:S01]  /*b2c0*/  IADD3 R79, P0, PT, R2.reuse, R81, RZ ;  /* 0x00000051024f7210 */ /* 0x040fe20007f1e0ff */
[C---:B------:R-:W-:Y:S01]  /*b2d0*/  VIADD R83, R81.reuse, 0x8 ;  /* 0x0000000851537836 */ /* 0x040fe20000000000 */
[----:B------:R-:W-:Y:S02]  /*b2e0*/  ISETP.GE.AND P6, PT, R81, R210, PT ;  /* 0x000000d25100720c */ /* 0x000fe40003fc6270 */
[----:B------:R-:W-:Y:S02]  /*b2f0*/  LEA.HI.X.SX32 R2, R2, RZ, 0x1, P0 ;  /* 0x000000ff02027211 */ /* 0x000fe400000f0eff */
[----:B------:R-:W-:-:S04]  /*b300*/  LEA R72, P0, R79, R72, 0x2 ;  /* 0x000000484f487211 */ /* 0x000fc800078010ff */
[----:B------:R-:W-:Y:S02]  /*b310*/  LEA.HI.X R73, R79, R73, R2, 0x2, P0 ;  /* 0x000000494f497211 */ /* 0x000fe400000f1402 */
[----:B------:R-:W-:-:S03]  /*b320*/  ISETP.GE.AND P0, PT, R83, R210, PT ;  /* 0x000000d25300720c */ /* 0x000fc60003f06270 */
[----:B------:R3:W-:Y:S10]  /*b330*/  @!P6 ST.E desc[UR4][R72.64], R70 ;  /* 0x000000464800e985 */ /* 0x0007f4000c101904 */
[----:B------:R3:W-:Y:S02]  /*b340*/  @!P0 ST.E desc[UR4][R72.64+0x20], R3 ;  /* 0x0000200348008985 */ /* 0x0007e4000c101904 */
.L_x_647:
[----:B------:R-:W-:Y:S05]  /*b350*/  BSYNC.RECONVERGENT B0 ;  /* 0x0000000000007941 */ /* 0x000fea0003800200 */
.L_x_646:
[----:B------:R-:W-:Y:S01]  /*b360*/  VIADD R71, R71, 0x38 ;  /* 0x0000003847477836 */ /* 0x000fe20000000000 */
[-C--:B------:R-:W-:Y:S01]  /*b370*/  ISETP.GE.AND P6, PT, R77, R210.reuse, PT ;  /* 0x000000d24d00720c */ /* 0x080fe20003fc6270 */
[----:B------:R-:W-:Y:S01]  /*b380*/  @!P1 ST.E.128 desc[UR4][R68.64], R56 ;  /* 0x0000003844009985 */ /* 0x000fe2000c101d04 */
[-C--:B------:R-:W-:Y:S01]  /*b390*/  ISETP.GE.AND P0, PT, R75, R210.reuse, PT ;  /* 0x000000d24b00720c */ /* 0x080fe20003f06270 */
[----:B------:R-:W-:Y:S02]  /*b3a0*/  IMAD.MOV.U32 R217, RZ, RZ, 0x0 ;  /* 0x00000000ffd97424 */ /* 0x000fe400078e00ff */
[----:B-1----:R-:W-:Y:S01]  /*b3b0*/  @!P1 ST.E.128 desc[UR4][R68.64+0x100], R28 ;  /* 0x0001001c44009985 */ /* 0x002fe2000c101d04 */
[----:B------:R-:W-:-:S03]  /*b3c0*/  ISETP.GE.AND P1, PT, R71, R210, PT ;  /* 0x000000d24700720c */ /* 0x000fc60003f26270 */
[----:B------:R-:W-:Y:S04]  /*b3d0*/  @!P5 ST.E.128 desc[UR4][R68.64+0x1000], R52 ;  /* 0x001000344400d985 */ /* 0x000fe8000c101d04 */
[----:B------:R-:W-:Y:S04]  /*b3e0*/  @!P5 ST.E.128 desc[UR4][R68.64+0x1100], R24 ;  /* 0x001100184400d985 */ /* 0x000fe8000c101d04 */
[----:B------:R-:W-:Y:S04]  /*b3f0*/  @!P4 ST.E.128 desc[UR4][R68.64+0x2000], R48 ;  /* 0x002000304400c985 */ /* 0x000fe8000c101d04 */
[----:B------:R-:W-:Y:S04]  /*b400*/  @!P4 ST.E.128 desc[UR4][R68.64+0x2100], R20 ;  /* 0x002100144400c985 */ /* 0x000fe8000c101d04 */
[----:B------:R-:W-:Y:S04]  /*b410*/  @!P3 ST.E.128 desc[UR4][R68.64+0x3000], R44 ;  /* 0x0030002c4400b985 */ /* 0x000fe8000c101d04 */
[----:B------:R-:W-:Y:S04]  /*b420*/  @!P3 ST.E.128 desc[UR4][R68.64+0x3100], R16 ;  /* 0x003100104400b985 */ /* 0x000fe8000c101d04 */
[----:B------:R-:W-:Y:S04]  /*b430*/  @!P2 ST.E.128 desc[UR4][R68.64+0x4000], R40 ;  /* 0x004000284400a985 */ /* 0x000fe8000c101d04 */
[----:B----4-:R-:W-:Y:S04]  /*b440*/  @!P2 ST.E.128 desc[UR4][R68.64+0x4100], R12 ;  /* 0x0041000c4400a985 */ /* 0x010fe8000c101d04 */
[----:B------:R-:W-:Y:S04]  /*b450*/  @!P6 ST.E.128 desc[UR4][R68.64+0x5000], R36 ;  /* 0x005000244400e985 */ /* 0x000fe8000c101d04 */
[----:B------:R-:W-:Y:S04]  /*b460*/  @!P6 ST.E.128 desc[UR4][R68.64+0x5100], R8 ;  /* 0x005100084400e985 */ /* 0x000fe8000c101d04 */
[----:B------:R-:W-:Y:S04]  /*b470*/  @!P0 ST.E.128 desc[UR4][R68.64+0x6000], R32 ;  /* 0x0060002044008985 */ /* 0x000fe8000c101d04 */
[----:B------:R2:W-:Y:S02]  /*b480*/  @!P0 ST.E.128 desc[UR4][R68.64+0x6100], R4 ;  /* 0x0061000444008985 */ /* 0x0005e4000c101d04 */
[----:B--23--:R-:W-:Y:S05]  /*b490*/  @P1 RET.REL.NODEC R216 `(_ZN5flash24flash_fwd_splitkv_kernelI23Flash_fwd_kernel_traitsILi128ELi64ELi128ELi4ELb0ELb0EN7cutlass10bfloat16_tE19Flash_kernel_traitsILi128ELi64ELi128ELi4ES3_EELb0ELb0ELb0ELb0ELb1ELb0ELb1ELb0EEEvNS_16Flash_fwd_paramsE) ;  /* 0xffffff48d8d81950 */ /* 0x00cfea0003c3ffff */
[----:B------:R-:W-:Y:S01]  /*b4a0*/  MOV R217, 0x0 ;  /* 0x0000000000d97802 */ /* 0x000fe20000000f00 */
[----:B------:R-:W-:Y:S04]  /*b4b0*/  ST.E.128 desc[UR4][R68.64+0x7000], R64 ;  /* 0x0070004044007985 */ /* 0x000fe8000c101d04 */
[----:B------:R1:W-:Y:S02]  /*b4c0*/  ST.E.128 desc[UR4][R68.64+0x7100], R60 ;  /* 0x0071003c44007985 */ /* 0x0003e4000c101d04 */
[----:B-1----:R-:W-:Y:S05]  /*b4d0*/  RET.REL.NODEC R216 `(_ZN5flash24flash_fwd_splitkv_kernelI23Flash_fwd_kernel_traitsILi128ELi64ELi128ELi4ELb0ELb0EN7cutlass10bfloat16_tE19Flash_kernel_traitsILi128ELi64ELi128ELi4ES3_EELb0ELb0ELb0ELb0ELb1ELb0ELb1ELb0EEEvNS_16Flash_fwd_paramsE) ;  /* 0xffffff48d8c87950 */ /* 0x002fea0003c3ffff */
.L_x_645:
[----:B------:R-:W-:Y:S01]  /*b4e0*/  MOV R7, 0x2 ;  /* 0x0000000200077802 */ /* 0x000fe20000000f00 */
[----:B------:R-:W-:Y:S01]  /*b4f0*/  IMAD.MOV.U32 R6, RZ, RZ, -0x1 ;  /* 0xffffffffff067424 */ /* 0x000fe200078e00ff */
[----:B------:R-:W-:-:S07]  /*b500*/  MOV R4, 0x1f ;  /* 0x0000001f00047802 */ /* 0x000fce0000000f00 */
[----:B-1---5:R-:W-:Y:S05]  /*b510*/  WARPSYNC.COLLECTIVE R6, `(.L_x_648) ;  /* 0x0000000006087348 */ /* 0x022fea0003c00000 */
[----:B------:R2:W3:Y:S02]  /*b520*/  SHFL.BFLY P0, R9, R231, R7, R4 ;  /* 0x0c000007e7097389 */ /* 0x0004e40000000004 */
[----:B-123-5:R-:W-:Y:S05]  /*b530*/  ENDCOLLECTIVE ;  /* 0x000000000000791b */ /* 0x02efea0003800000 */
.L_x_648:
[----:B------:R-:W-:Y:S02]  /*b540*/  MOV R10, R9 ;  /* 0x00000009000a7202 */ /* 0x000fe40000000f00 */
[----:B------:R-:W-:-:S03]  /*b550*/  MOV R7, 0x1 ;  /* 0x0000000100077802 */ /* 0x000fc60000000f00 */
[----:B------:R-:W-:-:S04]  /*b560*/  FADD.FTZ R10, R10, R231 ;  /* 0x000000e70a0a7221 */ /* 0x000fc80000010000 */
[----:B------:R-:W-:-:S07]  /*b570*/  IMAD.MOV.U32 R231, RZ, RZ, R10 ;  /* 0x000000ffffe77224 */ /* 0x000fce00078e000a */
[----:B------:R-:W-:Y:S05]  /*b580*/  WARPSYNC.COLLECTIVE R6, `(.L_x_649) ;  /* 0x0000000006087348 */ /* 0x000fea0003c00000 */
[----:B------:R1:W2:Y:S02]  /*b590*/  SHFL.BFLY P0, R9, R231, R7, R4 ;  /* 0x0c000007e7097389 */ /* 0x0002a40000000004 */
[----:B-12---:R-:W-:Y:S05]  /*b5a0*/  ENDCOLLECTIVE ;  /* 0x000000000000791b */ /* 0x006fea0003800000 */
.L_x_649:
[----:B------:R-:W-:Y:S01]  /*b5b0*/  MOV R231, R229 ;  /* 0x000000e500e77202 */ /* 0x000fe20000000f00 */
[----:B------:R-:W-:Y:S01]  /*b5c0*/  IMAD.MOV.U32 R5, RZ, RZ, R9 ;  /* 0x000000ffff057224 */ /* 0x000fe200078e0009 */
[----:B------:R-:W-:-:S03]  /*b5d0*/  MOV R7, 0x2 ;  /* 0x0000000200077802 */ /* 0x000fc60000000f00 */
[----:B------:R-:W-:-:S07]  /*b5e0*/  FADD.FTZ R5, R10, R5 ;  /* 0x000000050a057221 */ /* 0x000fce0000010000 */
[----:B------:R-:W-:Y:S05]  /*b5f0*/  WARPSYNC.COLLECTIVE R6, `(.L_x_650) ;  /* 0x0000000006087348 */ /* 0x000fea0003c00000 */
[----:B------:R1:W2:Y:S02]  /*b600*/  SHFL.BFLY P0, R9, R231, R7, R4 ;  /* 0x0c000007e7097389 */ /* 0x0002a40000000004 */
[----:B-12---:R-:W-:Y:S05]  /*b610*/  ENDCOLLECTIVE ;  /* 0x000000000000791b */ /* 0x006fea0003800000 */
.L_x_650:
[----:B------:R-:W-:Y:S01]  /*b620*/  FADD.FTZ R8, R9, R229 ;  /* 0x000000e509087221 */ /* 0x000fe20000010000 */
[----:B------:R-:W-:-:S03]  /*b630*/  MOV R7, 0x1 ;  /* 0x0000000100077802 */ /* 0x000fc60000000f00 */
[----:B------:R-:W-:-:S07]  /*b640*/  IMAD.MOV.U32 R231, RZ, RZ, R8 ;  /* 0x000000ffffe77224 */ /* 0x000fce00078e0008 */
[----:B------:R-:W-:Y:S05]  /*b650*/  WARPSYNC.COLLECTIVE R6, `(.L_x_651) ;  /* 0x0000000006087348 */ /* 0x000fea0003c00000 */
[----:B------:R1:W2:Y:S02]  /*b660*/  SHFL.BFLY P0, R9, R231, R7, R4 ;  /* 0x0c000007e7097389 */ /* 0x0002a40000000004 */
[----:B-12---:R-:W-:Y:S05]  /*b670*/  ENDCOLLECTIVE ;  /* 0x000000000000791b */ /* 0x006fea0003800000 */
.L_x_651:
[----:B------:R-:W-:Y:S01]  /*b680*/  MOV R11, R9 ;  /* 0x00000009000b7202 */ /* 0x000fe20000000f00 */
[----:B------:R-:W-:Y:S06]  /*b690*/  BRA `(.L_x_652) ;  /* 0xfffffff000187947 */ /* 0x000fec000383ffff */
.L_x_653:
        /* <DEDUP_REMOVED lines=14> */
.L_x_14864:


//--------------------- .text._ZN5flash24flash_fwd_splitkv_kernelI23Flash_fwd_kernel_traitsILi128ELi64ELi128ELi4ELb0ELb0EN7cutlass10bfloat16_tE19Flash_kernel_traitsILi128ELi64ELi128ELi4ES3_EELb0ELb0ELb0ELb0ELb1ELb1ELb1ELb0EEEvNS_16Flash_fwd_paramsE --------------------------
	.section	.text._ZN5flash24flash_fwd_splitkv_kernelI23Flash_fwd_kernel_traitsILi128ELi64ELi128ELi4ELb0ELb0EN7cutlass10bfloat16_tE19Flash_kernel_traitsILi128ELi64ELi128ELi4ES3_EELb0ELb0ELb0ELb0ELb1ELb1ELb1ELb0EEEvNS_16Flash_fwd_paramsE,"ax",@progbits
	.align	128
        .global         _ZN5flash24flash_fwd_splitkv_kernelI23Flash_fwd_kernel_traitsILi128ELi64ELi128ELi4ELb0ELb0EN7cutlass10bfloat16_tE19Flash_kernel_traitsILi128ELi64ELi128ELi4ES3_EELb0ELb0ELb0ELb0ELb1ELb1ELb1ELb0EEEvNS_16Flash_fwd_paramsE
        .type           _ZN5flash24flash_fwd_splitkv_kernelI23Flash_fwd_kernel_traitsILi128ELi64ELi128ELi4ELb0ELb0EN7cutlass10bfloat16_tE19Flash_kernel_traitsILi128ELi64ELi128ELi4ES3_EELb0ELb0ELb0ELb0ELb1ELb1ELb1ELb0EEEvNS_16Flash_fwd_paramsE,@function
        .size           _ZN5flash24flash_fwd_splitkv_kernelI23Flash_fwd_kernel_traitsILi128ELi64ELi128ELi4ELb0ELb0EN7cutlass10bfloat16_tE19Flash_kernel_traitsILi128ELi64ELi128ELi4ES3_EELb0ELb0ELb0ELb0ELb1ELb1ELb1ELb0EEEvNS_16Flash_fwd_paramsE,(.L_x_14865 - _ZN5flash24flash_fwd_splitkv_kernelI23Flash_fwd_kernel_traitsILi128ELi64ELi128ELi4ELb0ELb0EN7cutlass10bfloat16_tE19Flash_kernel_traitsILi128ELi64ELi128ELi4ES3_EELb0ELb0ELb0ELb0ELb1ELb1ELb1ELb0EEEvNS_16Flash_fwd_paramsE)
        .other          _ZN5flash24flash_fwd_splitkv_kernelI23Flash_fwd_kernel_traitsILi128ELi64ELi128ELi4ELb0ELb0EN7cutlass10bfloat16_tE19Flash_kernel_traitsILi128ELi64ELi128ELi4ES3_EELb0ELb0ELb0ELb0ELb1ELb1ELb1ELb0EEEvNS_16Flash_fwd_paramsE,@"STO_CUDA_ENTRY STV_DEFAULT"
_ZN5flash24flash_fwd_splitkv_kernelI23Flash_fwd_kernel_traitsILi128ELi64ELi128ELi4ELb0ELb0EN7cutlass10bfloat16_tE19Flash_kernel_traitsILi128ELi64ELi128ELi4ES3_EELb0ELb0ELb0ELb0ELb1ELb1ELb1ELb0EEEvNS_16Flash_fwd_paramsE:
.text._ZN5flash24flash_fwd_splitkv_kernelI23Flash_fwd_kernel_traitsILi128ELi64ELi128ELi4ELb0ELb0EN7cutlass10bfloat16_tE19Flash_kernel_traitsILi128ELi64ELi128ELi4ES3_EELb0ELb0ELb0ELb0ELb1ELb1ELb1ELb0EEEvNS_16Flash_fwd_paramsE:
        /* <DEDUP_REMOVED lines=29> */
[----:B-1----:R-:W-:Y:S05]  /*01d0*/  CALL.REL.NOINC `($_ZN5flash24flash_fwd_splitkv_kernelI23Flash_fwd_kernel_traitsILi128ELi64ELi128ELi4ELb0ELb0EN7cutlass10bfloat16_tE19Flash_kernel_traitsILi128ELi64ELi128ELi4ES3_EELb0ELb0ELb0ELb0ELb1ELb1ELb1ELb0EEEvNS_16Flash_fwd_paramsE$_ZN5flash30compute_attn_1rowblock_splitkvI23Flash_fwd_kernel_traitsILi128ELi64ELi128ELi4ELb0ELb0EN7cutlass10bfloat16_tE19Flash_kernel_traitsILi128ELi64ELi128ELi4ES3_EELb0ELb0ELb0ELb0ELb1ELb1ELb1ELb0ENS_16Flash_fwd_paramsEEEvRKT8_iiiii) ;  /* 0x0000000000087944 */ /* 0x002fea0003c00000 */
[----:B------:R-:W-:Y:S05]  /*01e0*/  BSYNC.RECONVERGENT B2 ;  /* 0x0000000000027941 */ /* 0x000fea0003800200 */
.L_x_654:
[----:B------:R-:W-:Y:S05]  /*01f0*/  EXIT ;  /* 0x000000000000794d */ /* 0x000fea0003800000 */
        .type           $_ZN5flash24flash_fwd_splitkv_kernelI23Flash_fwd_kernel_traitsILi128ELi64ELi128ELi4ELb0ELb0EN7cutlass10bfloat16_tE19Flash_kernel_traitsILi128ELi64ELi128ELi4ES3_EELb0ELb0ELb0ELb0ELb1ELb1ELb1ELb0EEEvNS_16Flash_fwd_paramsE$_ZN5flash30compute_attn_1rowblock_splitkvI23Flash_fwd_kernel_traitsILi128ELi64ELi128ELi4ELb0ELb0EN7cutlass10bfloat16_tE19Flash_kernel_traitsILi128ELi64ELi128ELi4ES3_EELb0ELb0ELb0ELb0ELb1ELb1ELb1ELb0ENS_16Flash_fwd_paramsEEEvRKT8_iiiii,@function
        .size           $_ZN5flash24flash_fwd_splitkv_kernelI23Flash_fwd_kernel_traitsILi128ELi64ELi128ELi4ELb0ELb0EN7cutlass10bfloat16_tE19Flash_kernel_traitsILi128ELi64ELi128ELi4ES3_EELb0ELb0ELb0ELb0ELb1ELb1ELb1ELb0EEEvNS_16Flash_fwd_paramsE$_ZN5flash30compute_attn_1rowblock_splitkvI23Flash_fwd_kernel_traitsILi128ELi64ELi128ELi4ELb0ELb0EN7cutlass10bfloat16_tE19Flash_kernel_traitsILi128ELi64ELi128ELi4ES3_EELb0ELb0ELb0ELb0ELb1ELb1ELb1ELb0ENS_16Flash_fwd_paramsEEEvRKT8_iiiii,(.L_x_14865 - $_ZN5flash24flash_fwd_splitkv_kernelI23Flash_fwd_kernel_traitsILi128ELi64ELi128ELi4ELb0ELb0EN7cutlass10bfloat16_tE19Flash_kernel_traitsILi128ELi64ELi128ELi4ES3_EELb0ELb0ELb0ELb0ELb1ELb1ELb1ELb0EEEvNS_16Flash_fwd_paramsE$_ZN5flash30compute_attn_1rowblock_splitkvI23Flash_fwd_kernel_traitsILi128ELi64ELi128ELi4ELb0ELb0EN7cutlass10bfloat16_tE19Flash_kernel_traitsILi128ELi64ELi128ELi4ES3_EELb0ELb0ELb0ELb0ELb1ELb1ELb1ELb0ENS_16Flash_fwd_paramsEEEvRKT8_iiiii)
$_ZN5flash24flash_fwd_splitkv_kernelI23Flash_fwd_kernel_traitsILi128ELi64ELi128ELi4ELb0ELb0EN7cutlass10bfloat16_tE19Flash_kernel_traitsILi128ELi64ELi128ELi4ES3_EELb0ELb0ELb0ELb0ELb1ELb1ELb1ELb0EEEvNS_16Flash_fwd_paramsE$_ZN5flash30compute_attn_1rowblock_splitkvI23Flash_fwd_kernel_traitsILi128ELi64ELi128ELi4ELb0ELb0EN7cutlass10bfloat16_tE19Flash_kernel_traitsILi128ELi64ELi128ELi4ES3_EELb0ELb0ELb0ELb0ELb1ELb1ELb1ELb0ENS_16Flash_fwd_paramsEEEvRKT8_iiiii:
[----:B------:R-:W1:Y:S02]  /*0200*/  LDCU.64 UR4, c[0x0][0x358] ;  /* 0x00006b00ff0477ac */ /* 0x000e640008000a00 */
[----:B-1----:R-:W2:Y:S04]  /*0210*/  LD.E.64 R6, desc[UR4][R2.64+0xf0] ;  /* 0x0000f00402067980 */ /* 0x002ea8000c101b00 */
[----:B------:R-:W3:Y:S04]  /*0220*/  LD.E.64 R20, desc[UR4][R2.64+0xe0] ;  /* 0x0000e00402147980 */ /* 0x000ee8000c101b00 */
[----:B------:R-:W4:Y:S01]  /*0230*/  LD.E.64 R16, desc[UR4][R2.64+0xe8] ;  /* 0x0000e80402107980 */ /* 0x000f22000c101b00 */
[----:B------:R-:W-:Y:S01]  /*0240*/  IMAD.SHL.U32 R5, R231, 0x4, RZ ;  /* 0x00000004e7057824 */ /* 0x000fe200078e00ff */
[----:B------:R-:W-:-:S02]  /*0250*/  SHF.R.U32.HI R4, RZ, 0x1e, R231 ;  /* 0x0000001eff047819 */ /* 0x000fc400000116e7 */
[----:B------:R-:W4:Y:S01]  /*0260*/  LD.E.64 R12, desc[UR4][R2.64+0xf8] ;  /* 0x0000f804020c7980 */ /* 0x000f22000c101b00 */
[----:B--2---:R-:W-:-:S04]  /*0270*/  ISETP.NE.U32.AND P1, PT, R6, RZ, PT ;  /* 0x000000ff0600720c */ /* 0x004fc80003f25070 */
[----:B------:R-:W-:Y:S02]  /*0280*/  ISETP.NE.AND.EX P1, PT, R7, RZ, PT, P1 ;  /* 0x000000ff0700720c */ /* 0x000fe40003f25310 */
[----:B---3--:R-:W-:Y:S02]  /*0290*/  ISETP.NE.U32.AND P4, PT, R20, RZ, PT ;  /* 0x000000ff1400720c */ /* 0x008fe40003f85070 */
[----:B----4-:R-:W-:Y:S02]  /*02a0*/  ISETP.NE.U32.AND P3, PT, R16, RZ, PT ;  /* 0x000000ff1000720c */ /* 0x010fe40003f65070 */
[----:B------:R-:W-:Y:S02]  /*02b0*/  ISETP.NE.AND.EX P4, PT, R21, RZ, PT, P4 ;  /* 0x000000ff1500720c */ /* 0x000fe40003f85340 */
[----:B------:R-:W-:Y:S02]  /*02c0*/  ISETP.NE.AND.EX P3, PT, R17, RZ, PT, P3 ;  /* 0x000000ff1100720c */ /* 0x000fe40003f65330 */
[----:B------:R-:W-:-:S03]  /*02d0*/  ISETP.NE.U32.AND P2, PT, R20, RZ, PT ;  /* 0x000000ff1400720c */ /* 0x000fc60003f45070 */
[----:B------:R-:W-:Y:S02]  /*02e0*/  @P1 IADD3 R18, P0, PT, R6, R5, RZ ;  /* 0x0000000506121210 */ /* 0x000fe40007f1e0ff */
[----:B------:R-:W-:Y:S01]  /*02f0*/  ISETP.NE.AND.EX P2, PT, R21, RZ, PT, P2 ;  /* 0x000000ff1500720c */ /* 0x000fe20003f45320 */
[----:B------:R-:W-:-:S03]  /*0300*/  IMAD.WIDE.U32 R20, R231, 0x4, R20 ;  /* 0x00000004e7147825 */ /* 0x000fc600078e0014 */
[----:B------:R1:W5:Y:S01]  /*0310*/  @!P4 LD.E R217, desc[UR4][R2.64+0xb4] ;  /* 0x0000b40402d9c980 */ /* 0x000362000c101900 */
[----:B------:R-:W-:-:S03]  /*0320*/  @P1 IMAD.X R19, R7, 0x1, R4, P0 ;  /* 0x0000000107131824 */ /* 0x000fc600000e0604 */
[----:B------:R1:W5:Y:S04]  /*0330*/  @P4 LD.E R0, desc[UR4][R20.64+0x4] ;  /* 0x0000040414004980 */ /* 0x000368000c101900 */
[----:B------:R1:W5:Y:S01]  /*0340*/  @!P3 LD.E R7, desc[UR4][R2.64+0xb8] ;  /* 0x0000b8040207b980 */ /* 0x000362000c101900 */
[----:B------:R-:W-:Y:S01]  /*0350*/  IMAD.MOV.U32 R9, RZ, RZ, -0x1 ;  /* 0xffffffffff097424 */ /* 0x000fe200078e00ff */
[----:B------:R-:W2:Y:S05]  /*0360*/  S2R R209, SR_TID.X ;  /* 0x0000000000d17919 */ /* 0x000eaa0000002100 */
[----:B------:R1:W5:Y:S01]  /*0370*/  @P2 LD.E R9, desc[UR4][R20.64] ;  /* 0x0000000414092980 */ /* 0x000362000c101900 */
[----:B------:R-:W-:Y:S01]  /*0380*/  ISETP.NE.U32.AND P2, PT, R16, RZ, PT ;  /* 0x000000ff1000720c */ /* 0x000fe20003f45070 */
[----:B------:R-:W-:-:S03]  /*0390*/  IMAD.MOV.U32 R14, RZ, RZ, RZ ;  /* 0x000000ffff0e7224 */ /* 0x000fc600078e00ff */
[----:B------:R-:W-:-:S03]  /*03a0*/  ISETP.NE.AND.EX P2, PT, R17, RZ, PT, P2 ;  /* 0x000000ff1100720c */ /* 0x000fc60003f45320 */
[----:B------:R1:W5:Y:S01]  /*03b0*/  @P1 LD.E R14, desc[UR4][R18.64] ;  /* 0x00000004120e1980 */ /* 0x000362000c101900 */
[----:B------:R-:W-:Y:S01]  /*03c0*/  IADD3 R16, P1, PT, R16, R5, RZ ;  /* 0x0000000510107210 */ /* 0x000fe20007f3e0ff */
[----:B------:R-:W-:Y:S01]  /*03d0*/  BSSY.RECONVERGENT B0, `(.L_x_655) ;  /* 0x000000a000007945 */ /* 0x000fe20003800200 */
[----:B------:R-:W-:Y:S01]  /*03e0*/  ISETP.NE.U32.AND P0, PT, R12, RZ, PT ;  /* 0x000000ff0c00720c */ /* 0x000fe20003f05070 */
[----:B------:R-:W-:Y:S02]  /*03f0*/  IMAD.MOV.U32 R15, RZ, RZ, -0x1 ;  /* 0xffffffffff0f7424 */ /* 0x000fe400078e00ff */
[----:B------:R-:W-:Y:S01]  /*0400*/  IMAD.X R17, R17, 0x1, R4, P1 ;  /* 0x0000000111117824 */ /* 0x000fe200008e0604 */
[----:B------:R-:W-:-:S03]  /*0410*/  ISETP.NE.AND.EX P0, PT, R13, RZ, PT, P0 ;  /* 0x000000ff0d00720c */ /* 0x000fc60003f05300 */
[----:B------:R-:W-:Y:S10]  /*0420*/  @!P2 BRA `(.L_x_656) ;  /* 0x000000000010a947 */ /* 0x000ff40003800000 */
[----:B------:R-:W3:Y:S02]  /*0430*/  LD.E.U8 R6, desc[UR4][R2.64+0x1b2] ;  /* 0x0001b20402067980 */ /* 0x000ee4000c101100 */
[----:B---3--:R-:W-:-:S13]  /*0440*/  ISETP.NE.AND P1, PT, R6, RZ, PT ;  /* 0x000000ff0600720c */ /* 0x008fda0003f25270 */
[----:B------:R-:W-:Y:S05]  /*0450*/  @!P1 BRA `(.L_x_656) ;  /* 0x0000000000049947 */ /* 0x000fea0003800000 */
[----:B------:R3:W5:Y:S02]  /*0460*/  LD.E R15, desc[UR4][R16.64] ;  /* 0x00000004100f7980 */ /* 0x000764000c101900 */
.L_x_656:
[----:B------:R-:W-:Y:S05]  /*0470*/  BSYNC.RECONVERGENT B0 ;  /* 0x0000000000007941 */ /* 0x000fea0003800200 */
.L_x_655:
[----:B------:R-:W-:Y:S04]  /*0480*/  BSSY.RECONVERGENT B0, `(.L_x_657) ;  /* 0x0000007000007945 */ /* 0x000fe80003800200 */
[----:B------:R-:W-:Y:S05]  /*0490*/  @!P3 BRA `(.L_x_658) ;  /* 0x000000000014b947 */ /* 0x000fea0003800000 */
[----:B------:R-:W4:Y:S02]  /*04a0*/  LD.E.U8 R6, desc[UR4][R2.64+0x1b2] ;  /* 0x0001b20402067980 */ /* 0x000f24000c101100 */
[----:B----4-:R-:W-:-:S13]  /*04b0*/  ISETP.NE.AND P1, PT, R6, RZ, PT ;  /* 0x000000ff0600720c */ /* 0x010fda0003f25270 */
[----:B------:R-:W4:Y:S02]  /*04c0*/  @P1 LD.E R6, desc[UR4][R16.64+0x4] ;  /* 0x0000040410061980 */ /* 0x000f24000c101900 */
[----:B----45:R-:W-:-:S06]  /*04d0*/  @P1 IADD3 R7, PT, PT, R6, -R15, RZ ;  /* 0x8000000f06071210 */ /* 0x030fcc0007ffe0ff */
[----:B------:R4:W5:Y:S02]  /*04e0*/  @!P1 LD.E R7, desc[UR4][R16.64] ;  /* 0x0000000410079980 */ /* 0x000964000c101900 */
.L_x_658:
[----:B------:R-:W-:Y:S05]  /*04f0*/  BSYNC.RECONVERGENT B0 ;  /* 0x0000000000007941 */ /* 0x000fea0003800200 */
.L_x_657:
[----:B------:R-:W-:Y:S01]  /*0500*/  BSSY.RECONVERGENT B1, `(.L_x_659) ;  /* 0x0000011000017945 */ /* 0x000fe20003800200 */
[----:B-----5:R-:W-:-:S03]  /*0510*/  @P4 IADD3 R217, PT, PT, R0, -R9, RZ ;  /* 0x8000000900d94210 */ /* 0x020fc60007ffe0ff */
[----:B------:R-:W-:Y:S05]  /*0520*/  @!P0 BRA `(.L_x_660) ;  /* 0x0000000000148947 */ /* 0x000fea0003800000 */
[----:B------:R-:W-:-:S05]  /*0530*/  IADD3 R6, P0, PT, R12, R5, RZ ;  /* 0x000000050c067210 */ /* 0x000fca0007f1e0ff */
[----:B------:R-:W-:-:S06]  /*0540*/  IMAD.X R7, R13, 0x1, R4, P0 ;  /* 0x000000010d077824 */ /* 0x000fcc00000e0604 */
[----:B------:R-:W5:Y:S02]  /*0550*/  LD.E R7, desc[UR4][R6.64] ;  /* 0x0000000406077980 */ /* 0x000f64000c101900 */
[----:B-----5:R-:W-:Y:S01]  /*0560*/  IADD3 R132, PT, PT, R7, -R14, RZ ;  /* 0x8000000e07847210 */ /* 0x020fe20007ffe0ff */
[----:B------:R-:W-:Y:S05]  /*0570*/  BRA `(.L_x_661) ;  /* 0x0000000000247947 */ /* 0x000fea0003800000 */
.L_x_660:
[----:B------:R-:W5:Y:S01]  /*0580*/  LD.E.64 R12, desc[UR4][R2.64+0x108] ;  /* 0x00010804020c7980 */ /* 0x000f62000c101b00 */
[----:B------:R-:W-:Y:S01]  /*0590*/  BSSY.RECONVERGENT B0, `(.L_x_662) ;  /* 0x0000006000007945 */ /* 0x000fe20003800200 */
[----:B------:R-:W-:Y:S01]  /*05a0*/  IMAD.MOV.U32 R132, RZ, RZ, RZ ;  /* 0x000000ffff847224 */ /* 0x000fe200078e00ff */
[----:B-----5:R-:W-:-:S04]  /*05b0*/  ISETP.NE.U32.AND P0, PT, R12, RZ, PT ;  /* 0x000000ff0c00720c */ /* 0x020fc80003f05070 */
[----:B------:R-:W-:-:S13]  /*05c0*/  ISETP.NE.AND.EX P0, PT, R13, RZ, PT, P0 ;  /* 0x000000ff0d00720c */ /* 0x000fda0003f05300 */
[----:B------:R-:W-:Y:S05]  /*05d0*/  @!P0 BRA `(.L_x_663) ;  /* 0x0000000000048947 */ /* 0x000fea0003800000 */
[----:B------:R1:W5:Y:S02]  /*05e0*/  LD.E R132, desc[UR4][R2.64+0xbc] ;  /* 0x0000bc0402847980 */ /* 0x000364000c101900 */
.L_x_663:
[----:B------:R-:W-:Y:S05]  /*05f0*/  BSYNC.RECONVERGENT B0 ;  /* 0x0000000000007941 */ /* 0x000fea0003800200 */
.L_x_662:
[----:B-----5:R-:W-:Y:S02]  /*0600*/  IADD3 R132, PT, PT, R132, R7, -R14 ;  /* 0x0000000784847210 */ /* 0x020fe40007ffe80e */
.L_x_661:
[----:B------:R-:W-:Y:S05]  /*0610*/  BSYNC.RECONVERGENT B1 ;  /* 0x0000000000017941 */ /* 0x000fea0003800200 */
.L_x_659:
[----:B------:R-:W-:Y:S01]  /*0620*/  IMAD.SHL.U32 R34, R227, 0x40, RZ ;  /* 0x00000040e3227824 */ /* 0x000fe200078e00ff */
[----:B------:R-:W-:Y:S01]  /*0630*/  MOV R6, R226 ;  /* 0x000000e200067202 */ /* 0x000fe20000000f00 */
[----:B------:R-:W-:-:S03]  /*0640*/  IMAD.MOV.U32 R7, RZ, RZ, 0x0 ;  /* 0x00000000ff077424 */ /* 0x000fc600078e00ff */
[----:B------:R-:W-:-:S13]  /*0650*/  ISETP.GT.AND P0, PT, R217, R34, PT ;  /* 0x00000022d900720c */ /* 0x000fda0003f04270 */
[----:B-1234-:R-:W-:Y:S05]  /*0660*/  @!P0 RET.REL.NODEC R6 `(_ZN5flash24flash_fwd_splitkv_kernelI23Flash_fwd_kernel_traitsILi128ELi64ELi128ELi4ELb0ELb0EN7cutlass10bfloat16_tE19Flash_kernel_traitsILi128ELi64ELi128ELi4ES3_EELb0ELb0ELb0ELb0ELb1ELb1ELb1ELb0EEEvNS_16Flash_fwd_paramsE) ;  /* 0xfffffff806648950 */ /* 0x01efea0003c3ffff */
[----:B------:R-:W2:Y:S01]  /*0670*/  LD.E R0, desc[UR4][R2.64+0xb8] ;  /* 0x0000b80402007980 */ /* 0x000ea2000c101900 */
[----:B------:R-:W-:-:S04]  /*0680*/  IABS R8, R10 ;  /* 0x0000000a00087213 */ /* 0x000fc80000000000 */
[----:B------:R-:W1:Y:S08]  /*0690*/  I2F.RP R6, R8 ;  /* 0x0000000800067306 */ /* 0x000e700000209400 */
        /* <DEDUP_REMOVED lines=9> */
[----:B------:R-:W-:Y:S02]  /*0730*/  LEA.HI R11, R11, R0, RZ, 0x7 ;  /* 0x000000000b0b7211 */ /* 0x000fe400078f38ff */
[-C--:B------:R-:W-:Y:S02]  /*0740*/  IABS R0, R10.reuse ;  /* 0x0000000a00007213 */ /* 0x080fe40000000000 */
[----:B------:R-:W-:-:S03]  /*0750*/  LEA.HI.SX32 R11, R11, R10, 0x19 ;  /* 0x0000000a0b0b7211 */ /* 0x000fc600078fcaff */
[----:B------:R-:W-:Y:S02]  /*0760*/  IMAD.MOV R0, RZ, RZ, -R0 ;  /* 0x000000ffff007224 */ /* 0x000fe400078e0a00 */
[----:B------:R-:W-:-:S05]  /*0770*/  VIADD R11, R11, 0xffffffff ;  /* 0xffffffff0b0b7836 */ /* 0x000fca0000000000 */
[----:B------:R-:W-:Y:S02]  /*0780*/  IABS R6, R11 ;  /* 0x0000000b00067213 */ /* 0x000fe40000000000 */
[----:B------:R-:W-:-:S03]  /*0790*/  LOP3.LUT R11, R11, R10, RZ, 0x3c, !PT ;  /* 0x0000000a0b0b7212 */ /* 0x000fc600078e3cff */
[----:B------:R-:W-:Y:S01]  /*07a0*/  IMAD.HI.U32 R7, R7, R6, RZ ;  /* 0x0000000607077227 */ /* 0x000fe200078e00ff */
[----:B------:R-:W-:-:S03]  /*07b0*/  ISETP.GE.AND P0, PT, R11, RZ, PT ;  /* 0x000000ff0b00720c */ /* 0x000fc60003f06270 */
[----:B------:R-:W-:Y:S02]  /*07c0*/  IMAD R13, R7, R0, R6 ;  /* 0x00000000070d7224 */ /* 0x000fe400078e0206 */
[----:B------:R-:W-:-:S03]  /*07d0*/  VIADD R11, R132, 0x7f ;  /* 0x0000007f840b7836 */ /* 0x000fc60000000000 */
[----:B------:R-:W-:Y:S02]  /*07e0*/  ISETP.GT.U32.AND P1, PT, R8, R13, PT ;  /* 0x0000000d0800720c */ /* 0x000fe40003f24070 */
[----:B------:R-:W-:-:S04]  /*07f0*/  SHF.R.S32.HI R0, RZ, 0x1f, R11 ;  /* 0x0000001fff007819 */ /* 0x000fc8000001140b */
[----:B------:R-:W-:-:S04]  /*0800*/  LEA.HI R0, R0, R11, RZ, 0x7 ;  /* 0x0000000b00007211 */ /* 0x000fc800078f38ff */
[----:B------:R-:W-:-:S03]  /*0810*/  SHF.R.S32.HI R0, RZ, 0x7, R0 ;  /* 0x00000007ff007819 */ /* 0x000fc60000011400 */
[----:B------:R-:W-:Y:S02]  /*0820*/  @!P1 IMAD.IADD R13, R13, 0x1, -R8 ;  /* 0x000000010d0d9824 */ /* 0x000fe400078e0a08 */
[----:B------:R-:W-:Y:S01]  /*0830*/  @!P1 VIADD R7, R7, 0x1 ;  /* 0x0000000107079836 */ /* 0x000fe20000000000 */
[----:B------:R-:W-:Y:S02]  /*0840*/  ISETP.NE.AND P1, PT, R10, RZ, PT ;  /* 0x000000ff0a00720c */ /* 0x000fe40003f25270 */
[----:B------:R-:W-:-:S13]  /*0850*/  ISETP.GE.U32.AND P2, PT, R13, R8, PT ;  /* 0x000000080d00720c */ /* 0x000fda0003f46070 */
        /* <DEDUP_REMOVED lines=39> */
[----:B------:R-:W-:Y:S01]  /*0ad0*/  LEA R6, P2, R3, R10, 0x2 ;  /* 0x0000000a03067211 */ /* 0x000fe200078410ff */
        /* <DEDUP_REMOVED lines=47> */
[----:B-1----:R-:W-:Y:S05]  /*0dd0*/  @P0 RET.REL.NODEC R226 `(_ZN5flash24flash_fwd_splitkv_kernelI23Flash_fwd_kernel_traitsILi128ELi64ELi128ELi4ELb0ELb0EN7cutlass10bfloat16_tE19Flash_kernel_traitsILi128ELi64ELi128ELi4ES3_EELb0ELb0ELb0ELb0ELb1ELb1ELb1ELb0EEEvNS_16Flash_fwd_paramsE) ;  /* 0xfffffff0e2880950 */ /* 0x002fea0003c3ffff */
[----:B------:R-:W-:Y:S02]  /*0de0*/  MOV R3, 0xff800000 ;  /* 0xff80000000037802 */ /* 0x000fe40000000f00 */
[----:B------:R-:W-:-:S03]  /*0df0*/  MOV R227, 0x0 ;  /* 0x0000000000e37802 */ /* 0x000fc60000000f00 */
[----:B------:R1:W-:Y:S02]  /*0e00*/  ST.E desc[UR4][R6.64+0xe0], R3 ;  /* 0x0000e00306007985 */ /* 0x0003e4000c101904 */
[----:B-1----:R-:W-:Y:S05]  /*0e10*/  RET.REL.NODEC R226 `(_ZN5flash24flash_fwd_splitkv_kernelI23Flash_fwd_kernel_traitsILi128ELi64ELi128ELi4ELb0ELb0EN7cutlass10bfloat16_tE19Flash_kernel_traitsILi128ELi64ELi128ELi4ES3_EELb0ELb0ELb0ELb0ELb1ELb1ELb1ELb0EEEvNS_16Flash_fwd_paramsE) ;  /* 0xfffffff0e2787950 */ /* 0x002fea0003c3ffff */
.L_x_664:
        /* <DEDUP_REMOVED lines=12> */
[----:B-----5:R-:W1:Y:S04]  /*0ee0*/  LD.E R11, desc[UR4][R2.64+0x170] ;  /* 0x00017004020b7980 */ /* 0x020e68000c101900 */
[----:B------:R-:W2:Y:S01]  /*0ef0*/  LD.E.64 R14, desc[UR4][R2.64+0x168] ;  /* 0x00016804020e7980 */ /* 0x000ea2000c101b00 */
[----:B------:R-:W-:Y:S02]  /*0f00*/  IMAD.MOV.U32 R146, RZ, RZ, R2 ;  /* 0x000000ffff927224 */ /* 0x000fe400078e0002 */
[----:B------:R-:W-:-:S05]  /*0f10*/  IMAD.MOV.U32 R147, RZ, RZ, R3 ;  /* 0x000000ffff937224 */ /* 0x000fca00078e0003 */
[----:B------:R-:W3:Y:S01]  /*0f20*/  LD.E R12, desc[UR4][R146.64+0x68] ;  /* 0x00006804920c7980 */ /* 0x000ee2000c101900 */
[----:B------:R-:W-:-:S03]  /*0f30*/  LEA R228, R0, 0xffffff80, 0x7 ;  /* 0xffffff8000e47811 */ /* 0x000fc600078e38ff */
[----:B------:R-:W4:Y:S04]  /*0f40*/  LD.E.64 R20, desc[UR4][R146.64+0x20] ;  /* 0x0000200492147980 */ /* 0x000f28000c101b00 */
[----:B------:R-:W4:Y:S04]  /*0f50*/  LD.E.64 R220, desc[UR4][R146.64+0x38] ;  /* 0x0000380492dc7980 */ /* 0x000f28000c101b00 */
[----:B------:R-:W4:Y:S04]  /*0f60*/  LD.E.64 R18, desc[UR4][R146.64+0x50] ;  /* 0x0000500492127980 */ /* 0x000f28000c101b00 */
[----:B------:R-:W5:Y:S04]  /*0f70*/  LD.E.64 R22, desc[UR4][R146.64+0x58] ;  /* 0x0000580492167980 */ /* 0x000f68000c101b00 */
[----:B------:R-:W5:Y:S01]  /*0f80*/  LD.E.64 R24, desc[UR4][R146.64+0x40] ;  /* 0x0000400492187980 */ /* 0x000f62000c101b00 */
[----:B-1----:R-:W-:-:S04]  /*0f90*/  IABS R6, R11 ;  /* 0x0000000b00067213 */ /* 0x002fc80000000000 */
[----:B------:R-:W1:Y:S08]  /*0fa0*/  I2F.RP R7, R6 ;  /* 0x0000000600077306 */ /* 0x000e700000209400 */
[----:B-1----:R-:W1:Y:S02]  /*0fb0*/  MUFU.RCP R16, R7 ;  /* 0x0000000700107308 */ /* 0x002e640000001000 */
[----:B-1----:R-:W-:-:S06]  /*0fc0*/  IADD3 R16, PT, PT, R16, 0xffffffe, RZ ;  /* 0x0ffffffe10107810 */ /* 0x002fcc0007ffe0ff */
[----:B------:R-:W1:Y:S01]  /*0fd0*/  F2I.FTZ.U32.TRUNC.NTZ R17, R16 ;  /* 0x0000001000117305 */ /* 0x000e62000021f000 */
[----:B------:R-:W-:Y:S01]  /*0fe0*/  IABS R4, R11 ;  /* 0x0000000b00047213 */ /* 0x000fe20000000000 */
[----:B-1----:R-:W-:Y:S01]  /*0ff0*/  IMAD.MOV R5, RZ, RZ, -R17 ;  /* 0x000000ffff057224 */ /* 0x002fe200078e0a11 */
[----:B------:R-:W-:-:S03]  /*1000*/  MOV R16, RZ ;  /* 0x000000ff00107202 */ /* 0x000fc60000000f00 */
[----:B------:R-:W-:Y:S01]  /*1010*/  IMAD R8, R5, R6, RZ ;  /* 0x0000000605087224 */ /* 0x000fe200078e02ff */
[----:B------:R-:W-:-:S03]  /*1020*/  IABS R5, R228 ;  /* 0x000000e400057213 */ /* 0x000fc60000000000 */
[----:B------:R-:W-:Y:S02]  /*1030*/  IMAD.HI.U32 R8, R17, R8, R16 ;  /* 0x0000000811087227 */ /* 0x000fe400078e0010 */
[----:B------:R-:W4:Y:S02]  /*1040*/  LD.E.64 R16, desc[UR4][R146.64+0x28] ;  /* 0x0000280492107980 */ /* 0x000f24000c101b00 */
[----:B------:R-:W-:Y:S02]  /*1050*/  IMAD.MOV R4, RZ, RZ, -R4 ;  /* 0x000000ffff047224 */ /* 0x000fe400078e0a04 */
[----:B------:R-:W-:-:S04]  /*1060*/  IMAD.HI.U32 R10, R8, R5, RZ ;  /* 0x00000005080a7227 */ /* 0x000fc800078e00ff */
[----:B------:R-:W-:-:S05]  /*1070*/  IMAD R5, R10, R4, R5 ;  /* 0x000000040a057224 */ /* 0x000fca00078e0205 */
[----:B------:R-:W-:Y:S02]  /*1080*/  ISETP.GT.U32.AND P2, PT, R6, R5, PT ;  /* 0x000000050600720c */ /* 0x000fe40003f44070 */
[----:B------:R-:W-:-:S11]  /*1090*/  LOP3.LUT R4, R228, R11, RZ, 0x3c, !PT ;  /* 0x0000000be4047212 */ /* 0x000fd600078e3cff */
[----:B------:R-:W-:-:S04]  /*10a0*/  @!P2 IADD3 R5, PT, PT, R5, -R6, RZ ;  /* 0x800000060505a210 */ /* 0x000fc80007ffe0ff */
[----:B------:R-:W-:Y:S01]  /*10b0*/  ISETP.GE.U32.AND P0, PT, R5, R6, PT ;  /* 0x000000060500720c */ /* 0x000fe20003f06070 */
[----:B------:R-:W-:Y:S01]  /*10c0*/  @!P2 VIADD R10, R10, 0x1 ;  /* 0x000000010a0aa836 */ /* 0x000fe20000000000 */
[----:B------:R-:W-:Y:S02]  /*10d0*/  ISETP.GE.AND P1, PT, R4, RZ, PT ;  /* 0x000000ff0400720c */ /* 0x000fe40003f26270 */
[----:B------:R-:W-:Y:S01]  /*10e0*/  ISETP.NE.AND P2, PT, R11, RZ, PT ;  /* 0x000000ff0b00720c */ /* 0x000fe20003f45270 */
[-C--:B--2---:R-:W-:Y:S02]  /*10f0*/  IMAD R4, R15, R231.reuse, RZ ;  /* 0x000000e70f047224 */ /* 0x084fe400078e02ff */
[----:B------:R-:W-:-:S04]  /*1100*/  IMAD.WIDE.U32 R14, R14, R231, RZ ;  /* 0x000000e70e0e7225 */ /* 0x000fc800078e00ff */
[----:B------:R-:W-:Y:S02]  /*1110*/  IMAD.IADD R235, R15, 0x1, R4 ;  /* 0x000000010feb7824 */ /* 0x000fe400078e0204 */
[----:B------:R-:W-:Y:S02]  /*1120*/  @P0 IADD3 R10, PT, PT, R10, 0x1, RZ ;  /* 0x000000010a0a0810 */ /* 0x000fe40007ffe0ff */
[----:B------:R-:W-:Y:S02]  /*1130*/  LEA R234, P0, R14, R236, 0x2 ;  /* 0x000000ec0eea7211 */ /* 0x000fe400078010ff */
[----:B------:R-:W-:Y:S02]  /*1140*/  @!P1 IADD3 R10, PT, PT, -R10, RZ, RZ ;  /* 0x000000ff0a0a9210 */ /* 0x000fe40007ffe1ff */
[----:B------:R-:W-:Y:S02]  /*1150*/  LEA.HI.X R235, R14, R237, R235, 0x2, P0 ;  /* 0x000000ed0eeb7211 */ /* 0x000fe400000f14eb */
[----:B------:R-:W-:-:S05]  /*1160*/  @!P2 LOP3.LUT R10, RZ, R11, RZ, 0x33, !PT ;  /* 0x0000000bff0aa212 */ /* 0x000fca00078e33ff */
[----:B------:R-:W-:-:S06]  /*1170*/  IMAD.WIDE R4, R10, 0x4, R234 ;  /* 0x000000040a047825 */ /* 0x000fcc00078e02ea */
[----:B------:R1:W2:Y:S01]  /*1180*/  LD.E R4, desc[UR4][R4.64] ;  /* 0x0000000404047980 */ /* 0x0002a2000c101900 */
[----:B---3--:R-:W-:-:S04]  /*1190*/  IABS R8, R12 ;  /* 0x0000000c00087213 */ /* 0x008fc80000000000 */
[----:B------:R-:W3:Y:S08]  /*11a0*/  I2F.RP R15, R8 ;  /* 0x00000008000f7306 */ /* 0x000ef00000209400 */
[----:B---3--:R-:W3:Y:S02]  /*11b0*/  MUFU.RCP R13, R15 ;  /* 0x0000000f000d7308 */ /* 0x008ee40000001000 */
[----:B---3--:R-:W-:-:S06]  /*11c0*/  VIADD R13, R13, 0xffffffe ;  /* 0x0ffffffe0d0d7836 */ /* 0x008fcc0000000000 */
[----:B------:R-:W1:Y:S01]  /*11d0*/  F2I.FTZ.U32.TRUNC.NTZ R27, R13 ;  /* 0x0000000d001b7305 */ /* 0x000e62000021f000 */
[----:B------:R-:W-:Y:S01]  /*11e0*/  IMAD.MOV.U32 R26, RZ, RZ, RZ ;  /* 0x000000ffff1a7224 */ /* 0x000fe200078e00ff */
[----:B------:R-:W-:Y:S02]  /*11f0*/  IABS R7, R229 ;  /* 0x000000e500077213 */ /* 0x000fe40000000000 */
[----:B------:R-:W-:Y:S02]  /*1200*/  IABS R6, R12 ;  /* 0x0000000c00067213 */ /* 0x000fe40000000000 */
[----:B-1----:R-:W-:-:S05]  /*1210*/  IADD3 R5, PT, PT, RZ, -R27, RZ ;  /* 0x8000001bff057210 */ /* 0x002fca0007ffe0ff */
        /* <DEDUP_REMOVED lines=17> */
[----:B----4-:R-:W-:-:S04]  /*1330*/  IMAD R5, R221, R11, RZ ;  /* 0x0000000bdd057224 */ /* 0x010fc800078e02ff */
[----:B------:R-:W-:Y:S01]  /*1340*/  @!P0 IMAD.MOV R15, RZ, RZ, -R15 ;  /* 0x000000ffff0f8224 */ /* 0x000fe200078e0a0f */
[----:B------:R-:W-:Y:S01]  /*1350*/  @!P1 LOP3.LUT R15, RZ, R12, RZ, 0x33, !PT ;  /* 0x0000000cff0f9212 */ /* 0x000fe200078e33ff */
[----:B------:R-:W-:Y:S01]  /*1360*/  IMAD R5, R220, R13, R5 ;  /* 0x0000000ddc057224 */ /* 0x000fe200078e0205 */
[----:B--2---:R-:W-:Y:S01]  /*1370*/  SHF.R.S32.HI R7, RZ, 0x1f, R4 ;  /* 0x0000001fff077819 */ /* 0x004fe20000011404 */
[----:B------:R-:W-:-:S04]  /*1380*/  IMAD R6, R21, R4, RZ ;  /* 0x0000000415067224 */ /* 0x000fc800078e02ff */
[C---:B------:R-:W-:Y:S02]  /*1390*/  IMAD R6, R20.reuse, R7, R6 ;  /* 0x0000000714067224 */ /* 0x040fe400078e0206 */
[----:B------:R-:W-:-:S04]  /*13a0*/  IMAD.WIDE.U32 R20, R20, R4, RZ ;  /* 0x0000000414147225 */ /* 0x000fc800078e00ff */
[----:B------:R-:W-:Y:S02]  /*13b0*/  IMAD.IADD R21, R21, 0x1, R6 ;  /* 0x0000000115157824 */ /* 0x000fe400078e0206 */
[----:B------:R-:W-:Y:S01]  /*13c0*/  IMAD.WIDE.U32 R20, R11, R220, R20 ;  /* 0x000000dc0b147225 */ /* 0x000fe200078e0014 */
[----:B------:R-:W-:-:S04]  /*13d0*/  SHF.R.S32.HI R6, RZ, 0x1f, R15 ;  /* 0x0000001fff067819 */ /* 0x000fc8000001140f */
[----:B------:R-:W-:Y:S01]  /*13e0*/  IADD3 R21, PT, PT, R21, R5, RZ ;  /* 0x0000000515157210 */ /* 0x000fe20007ffe0ff */
[----:B------:R-:W-:-:S04]  /*13f0*/  IMAD R5, R19, R15, RZ ;  /* 0x0000000f13057224 */ /* 0x000fc800078e02ff */
[----:B------:R-:W-:Y:S02]  /*1400*/  IMAD R6, R18, R6, R5 ;  /* 0x0000000612067224 */ /* 0x000fe400078e0205 */
[----:B------:R-:W-:Y:S02]  /*1410*/  IMAD R5, R17, R4, RZ ;  /* 0x0000000411057224 */ /* 0x000fe400078e02ff */
[----:B------:R-:W-:-:S04]  /*1420*/  IMAD.WIDE.U32 R18, R15, R18, R20 ;  /* 0x000000120f127225 */ /* 0x000fc800078e0014 */
[----:B------:R-:W-:-:S04]  /*1430*/  IMAD.WIDE.U32 R14, R16, R4, RZ ;  /* 0x00000004100e7225 */ /* 0x000fc800078e00ff */
[----:B------:R-:W-:Y:S01]  /*1440*/  IMAD R5, R16, R7, R5 ;  /* 0x0000000710057224 */ /* 0x000fe200078e0205 */
[----:B------:R-:W-:Y:S01]  /*1450*/  MOV R8, R14 ;  /* 0x0000000e00087202 */ /* 0x000fe20000000f00 */
[----:B------:R-:W-:-:S03]  /*1460*/  IMAD.IADD R4, R19, 0x1, R6 ;  /* 0x0000000113047824 */ /* 0x000fc600078e0206 */
[----:B------:R-:W-:Y:S01]  /*1470*/  IADD3 R5, PT, PT, R15, R5, RZ ;  /* 0x000000050f057210 */ /* 0x000fe20007ffe0ff */
[----:B------:R-:W-:Y:S05]  /*1480*/  BRA `(.L_x_667) ;  /* 0x0000000400487947 */ /* 0x000fea0003800000 */
.L_x_666:
        /* <DEDUP_REMOVED lines=11> */
[----:B-1----:R-:W-:Y:S02]  /*1540*/  IABS R6, R229 ;  /* 0x000000e500067213 */ /* 0x002fe40000000000 */
[----:B------:R-:W-:Y:S02]  /*1550*/  LEA R228, R0, 0xffffff80, 0x7 ;  /* 0xffffff8000e47811 */ /* 0x000fe400078e38ff */
[----:B------:R-:W-:Y:S02]  /*1560*/  CS2R R234, SRZ ;  /* 0x0000000000ea7805 */ /* 0x000fe4000001ff00 */
[----:B--2---:R-:W-:-:S04]  /*1570*/  IABS R5, R12 ;  /* 0x0000000c00057213 */ /* 0x004fc80000000000 */
        /* <DEDUP_REMOVED lines=11> */
[----:B------:R-:W-:-:S04]  /*1630*/  @!P2 SHF.R.S32.HI R4, RZ, 0x1f, R14 ;  /* 0x0000001fff04a819 */ /* 0x000fc8000001140e */
[----:B------:R-:W-:Y:S01]  /*1640*/  ISETP.GT.U32.AND P1, PT, R5, R6, PT ;  /* 0x000000060500720c */ /* 0x000fe20003f24070 */
[-C--:B---3--:R-:W-:Y:S02]  /*1650*/  @!P2 IMAD R7, R221, R14.reuse, RZ ;  /* 0x0000000edd07a224 */ /* 0x088fe400078e02ff */
[----:B------:R-:W-:-:S04]  /*1660*/  @!P2 IMAD.WIDE.U32 R26, R220, R14, RZ ;  /* 0x0000000edc1aa225 */ /* 0x000fc800078e00ff */
[----:B------:R-:W-:Y:S02]  /*1670*/  @!P2 IMAD R4, R4, R220, R7 ;  /* 0x000000dc0404a224 */ /* 0x000fe400078e0207 */
[----:B----45:R-:W-:-:S03]  /*1680*/  @!P2 IMAD R7, R21, R11, RZ ;  /* 0x0000000b1507a224 */ /* 0x030fc600078e02ff */
[----:B------:R-:W-:Y:S02]  /*1690*/  @!P2 IADD3 R27, PT, PT, R27, R4, RZ ;  /* 0x000000041b1ba210 */ /* 0x000fe40007ffe0ff */
[-C--:B------:R-:W-:Y:S02]  /*16a0*/  @!P1 IADD3 R6, PT, PT, R6, -R5.reuse, RZ ;  /* 0x8000000506069210 */ /* 0x080fe40007ffe0ff */
[----:B------:R-:W-:Y:S01]  /*16b0*/  @!P2 SHF.R.S32.HI R4, RZ, 0x1f, R11 ;  /* 0x0000001fff04a819 */ /* 0x000fe2000001140b */
[----:B------:R-:W-:Y:S01]  /*16c0*/  @P2 IMAD.IADD R8, R14, 0x1, R15 ;  /* 0x000000010e082824 */ /* 0x000fe200078e020f */
[----:B------:R-:W-:Y:S01]  /*16d0*/  ISETP.GE.U32.AND P4, PT, R6, R5, PT ;  /* 0x000000050600720c */ /* 0x000fe20003f86070 */
[----:B------:R-:W-:Y:S01]  /*16e0*/  @!P2 IMAD.WIDE.U32 R26, R20, R11, R26 ;  /* 0x0000000b141aa225 */ /* 0x000fe200078e001a */
[----:B------:R-:W-:-:S03]  /*16f0*/  LOP3.LUT R5, R229, R12, RZ, 0x3c, !PT ;  /* 0x0000000ce5057212 */ /* 0x000fc600078e3cff */
[----:B------:R-:W-:Y:S02]  /*1700*/  @!P2 IMAD R7, R20, R4, R7 ;  /* 0x000000041407a224 */ /* 0x000fe400078e0207 */
[-C--:B------:R-:W-:Y:S02]  /*1710*/  @P2 IMAD R4, R221, R8.reuse, RZ ;  /* 0x00000008dd042224 */ /* 0x080fe400078e02ff */
[----:B------:R-:W-:Y:S01]  /*1720*/  @P2 IMAD.WIDE.U32 R20, R220, R8, RZ ;  /* 0x00000008dc142225 */ /* 0x000fe200078e00ff */
[----:B------:R-:W-:Y:S02]  /*1730*/  ISETP.GE.AND P0, PT, R5, RZ, PT ;  /* 0x000000ff0500720c */ /* 0x000fe40003f06270 */
[----:B------:R-:W-:Y:S01]  /*1740*/  ISETP.NE.AND P3, PT, R12, RZ, PT ;  /* 0x000000ff0c00720c */ /* 0x000fe20003f65270 */
[----:B------:R-:W-:Y:S01]  /*1750*/  @!P2 IMAD.MOV.U32 R8, RZ, RZ, R26 ;  /* 0x000000ffff08a224 */ /* 0x000fe200078e001a */
[----:B------:R-:W-:Y:S01]  /*1760*/  @!P2 IADD3 R7, PT, PT, R27, R7, RZ ;  /* 0x000000071b07a210 */ /* 0x000fe20007ffe0ff */
[----:B------:R-:W-:Y:S01]  /*1770*/  @!P1 VIADD R10, R10, 0x1 ;  /* 0x000000010a0a9836 */ /* 0x000fe20000000000 */
[----:B------:R-:W-:-:S02]  /*1780*/  @P2 IADD3 R7, PT, PT, R21, R4, RZ ;  /* 0x0000000415072210 */ /* 0x000fc40007ffe0ff */
[----:B------:R-:W-:Y:S01]  /*1790*/  @P2 MOV R8, R20 ;  /* 0x0000001400082202 */ /* 0x000fe20000000f00 */
[----:B------:R-:W-:Y:S01]  /*17a0*/  IMAD R6, R221, R228, RZ ;  /* 0x000000e4dd067224 */ /* 0x000fe200078e02ff */
[----:B------:R-:W-:Y:S01]  /*17b0*/  SHF.R.S32.HI R13, RZ, 0x1f, R228 ;  /* 0x0000001fff0d7819 */ /* 0x000fe200000114e4 */
[----:B------:R-:W-:Y:S01]  /*17c0*/  @!P2 IMAD R4, R25, R14, RZ ;  /* 0x0000000e1904a224 */ /* 0x000fe200078e02ff */
[----:B------:R-:W-:Y:S01]  /*17d0*/  @!P2 SHF.R.S32.HI R5, RZ, 0x1f, R14 ;  /* 0x0000001fff05a819 */ /* 0x000fe2000001140e */
[----:B------:R-:W-:Y:S01]  /*17e0*/  @P4 VIADD R10, R10, 0x1 ;  /* 0x000000010a0a4836 */ /* 0x000fe20000000000 */
[----:B------:R-:W-:Y:S02]  /*17f0*/  MOV R20, R8 ;  /* 0x0000000800147202 */ /* 0x000fe40000000f00 */
[----:B------:R-:W-:Y:S01]  /*1800*/  MOV R21, R7 ;  /* 0x0000000700157202 */ /* 0x000fe20000000f00 */
[----:B------:R-:W-:Y:S01]  /*1810*/  IMAD R6, R13, R220, R6 ;  /* 0x000000dc0d067224 */ /* 0x000fe200078e0206 */
[----:B------:R-:W-:Y:S01]  /*1820*/  @!P0 IADD3 R10, PT, PT, -R10, RZ, RZ ;  /* 0x000000ff0a0a8210 */ /* 0x000fe20007ffe1ff */
[----:B------:R-:W-:-:S02]  /*1830*/  @!P2 IMAD R4, R5, R24, R4 ;  /* 0x000000180504a224 */ /* 0x000fc400078e0204 */
[----:B------:R-:W-:Y:S01]  /*1840*/  IMAD.WIDE.U32 R20, R220, R228, R20 ;  /* 0x000000e4dc147225 */ /* 0x000fe200078e0014 */
[----:B------:R-:W-:-:S03]  /*1850*/  @!P3 LOP3.LUT R10, RZ, R12, RZ, 0x33, !PT ;  /* 0x0000000cff0ab212 */ /* 0x000fc600078e33ff */
[----:B------:R-:W-:Y:S01]  /*1860*/  @!P2 IMAD.WIDE.U32 R26, R24, R14, RZ ;  /* 0x0000000e181aa225 */ /* 0x000fe200078e00ff */
[----:B------:R-:W-:Y:S02]  /*1870*/  IADD3 R21, PT, PT, R21, R6, RZ ;  /* 0x0000000615157210 */ /* 0x000fe40007ffe0ff */
[----:B------:R-:W-:Y:S02]  /*1880*/  @!P2 SHF.R.S32.HI R5, RZ, 0x1f, R11 ;  /* 0x0000001fff05a819 */ /* 0x000fe4000001140b */
[----:B------:R-:W-:Y:S01]  /*1890*/  @!P2 IADD3 R27, PT, PT, R27, R4, RZ ;  /* 0x000000041b1ba210 */ /* 0x000fe20007ffe0ff */
[----:B------:R-:W-:Y:S01]  /*18a0*/  @!P2 IMAD R4, R19, R11, RZ ;  /* 0x0000000b1304a224 */ /* 0x000fe200078e02ff */
[----:B------:R-:W-:Y:S01]  /*18b0*/  SHF.R.S32.HI R6, RZ, 0x1f, R10 ;  /* 0x0000001fff067819 */ /* 0x000fe2000001140a */
[----:B------:R-:W-:Y:S02]  /*18c0*/  IMAD R7, R17, R10, RZ ;  /* 0x0000000a11077224 */ /* 0x000fe400078e02ff */
[----:B------:R-:W-:-:S02]  /*18d0*/  @P2 IMAD.IADD R14, R14, 0x1, R15 ;  /* 0x000000010e0e2824 */ /* 0x000fc400078e020f */
[C---:B------:R-:W-:Y:S02]  /*18e0*/  @!P2 IMAD R5, R18.reuse, R5, R4 ;  /* 0x000000051205a224 */ /* 0x040fe400078e0204 */
[----:B------:R-:W-:-:S04]  /*18f0*/  @!P2 IMAD.WIDE.U32 R18, R18, R11, R26 ;  /* 0x0000000b1212a225 */ /* 0x000fc800078e001a */
[C---:B------:R-:W-:Y:S02]  /*1900*/  IMAD R7, R16.reuse, R6, R7 ;  /* 0x0000000610077224 */ /* 0x040fe400078e0207 */
[----:B------:R-:W-:-:S04]  /*1910*/  IMAD.WIDE.U32 R10, R16, R10, R20 ;  /* 0x0000000a100a7225 */ /* 0x000fc800078e0014 */
[-C--:B------:R-:W-:Y:S02]  /*1920*/  @P2 IMAD R6, R25, R14.reuse, RZ ;  /* 0x0000000e19062224 */ /* 0x080fe400078e02ff */
[----:B------:R-:W-:Y:S01]  /*1930*/  @P2 IMAD.WIDE.U32 R14, R24, R14, RZ ;  /* 0x0000000e180e2225 */ /* 0x000fe200078e00ff */
[----:B------:R-:W-:Y:S02]  /*1940*/  @!P2 IADD3 R5, PT, PT, R19, R5, RZ ;  /* 0x000000051305a210 */ /* 0x000fe40007ffe0ff */
[----:B------:R-:W-:Y:S01]  /*1950*/  IADD3 R4, PT, PT, R11, R7, RZ ;  /* 0x000000070b047210 */ /* 0x000fe20007ffe0ff */
[----:B------:R-:W-:Y:S01]  /*1960*/  @!P2 IMAD.MOV.U32 R8, RZ, RZ, R18 ;  /* 0x000000ffff08a224 */ /* 0x000fe200078e0012 */
[----:B------:R-:W-:Y:S01]  /*1970*/  MOV R18, R10 ;  /* 0x0000000a00127202 */ /* 0x000fe20000000f00 */
[----:B------:R-:W-:Y:S01]  /*1980*/  @P2 IMAD.IADD R5, R15, 0x1, R6 ;  /* 0x000000010f052824 */ /* 0x000fe200078e0206 */
[----:B------:R-:W-:Y:S02]  /*1990*/  @P2 MOV R8, R14 ;  /* 0x0000000e00082202 */ /* 0x000fe40000000f00 */
[----:B------:R-:W-:-:S02]  /*19a0*/  MOV R11, R228 ;  /* 0x000000e4000b7202 */ /* 0x000fc40000000f00 */
.L_x_667:
[----:B------:R-:W-:Y:S05]  /*19b0*/  BSYNC.RECONVERGENT B0 ;  /* 0x0000000000007941 */ /* 0x000fea0003800200 */
.L_x_665:
[----:B------:R-:W-:Y:S01]  /*19c0*/  ISETP.NE.AND P1, PT, R9, -0x1, PT ;  /* 0xffffffff0900780c */ /* 0x000fe20003f25270 */
[----:B------:R-:W2:Y:S04]  /*19d0*/  LD.E.64 R28, desc[UR4][R2.64+0x30] ;  /* 0x00003004021c7980 */ /* 0x000ea8000c101b00 */
[----:B------:R-:W3:Y:S04]  /*19e0*/  LD.E.64 R30, desc[UR4][R2.64+0x8] ;  /* 0x00000804021e7980 */ /* 0x000ee8000c101b00 */
[----:B------:R-:W4:Y:S04]  /*19f0*/  LD.E.64 R26, desc[UR4][R2.64+0x48] ;  /* 0x00004804021a7980 */ /* 0x000f28000c101b00 */
[----:B------:R-:W4:Y:S04]  /*1a00*/  @!P1 LD.E.64 R32, desc[UR4][R2.64+0x18] ;  /* 0x0000180402209980 */ /* 0x000f28000c101b00 */
        /* <DEDUP_REMOVED lines=15> */
[----:B------:R-:W-:-:S05]  /*1b00*/  IMAD R14, R10, R14, R15 ;  /* 0x0000000e0a0e7224 */ /* 0x000fca00078e020f */
[----:B------:R-:W-:Y:S02]  /*1b10*/  ISETP.GT.U32.AND P5, PT, R7, R14, PT ;  /* 0x0000000e0700720c */ /* 0x000fe40003fa4070 */
[----:B------:R-:W-:Y:S01]  /*1b20*/  SHF.L.U32 R140, R209, 0x3, RZ ;  /* 0x00000003d18c7819 */ /* 0x000fe200000006ff */
[----:B------:R-:W-:Y:S02]  /*1b30*/  IMAD.IADD R217, R217, 0x1, -R34 ;  /* 0x00000001d9d97824 */ /* 0x000fe400078e0a22 */
[----:B-----5:R-:W-:Y:S01]  /*1b40*/  IMAD.WIDE.U32 R34, R11, R24, RZ ;  /* 0x000000180b227225 */ /* 0x020fe200078e00ff */
[----:B------:R-:W-:-:S03]  /*1b50*/  LOP3.LUT R139, R140, 0x38, RZ, 0xc0, !PT ;  /* 0x000000388c8b7812 */ /* 0x000fc600078ec0ff */
[----:B------:R-:W-:Y:S01]  /*1b60*/  IMAD R6, R13, R24, RZ ;  /* 0x000000180d067224 */ /* 0x000fe200078e02ff */
[----:B------:R-:W-:-:S03]  /*1b70*/  IADD3 R8, P2, P0, R34, R8, R139 ;  /* 0x0000000822087210 */ /* 0x000fc6000785e08b */
[----:B------:R-:W-:Y:S01]  /*1b80*/  @!P5 IMAD.IADD R14, R14, 0x1, -R7 ;  /* 0x000000010e0ed824 */ /* 0x000fe200078e0a07 */
[----:B------:R-:W-:Y:S01]  /*1b90*/  IADD3 R34, P3, PT, R139, R18, RZ ;  /* 0x000000128b227210 */ /* 0x000fe20007f7e0ff */
[----:B------:R-:W-:Y:S01]  /*1ba0*/  IMAD R6, R11, R25, R6 ;  /* 0x000000190b067224 */ /* 0x000fe200078e0206 */
[----:B------:R-:W-:Y:S02]  /*1bb0*/  SHF.R.U32.HI R18, RZ, 0x3, R209 ;  /* 0x00000003ff127819 */ /* 0x000fe400000116d1 */
[----:B------:R-:W-:Y:S01]  /*1bc0*/  ISETP.GE.U32.AND P6, PT, R14, R7, PT ;  /* 0x000000070e00720c */ /* 0x000fe20003fc6070 */
[----:B------:R-:W-:Y:S01]  /*1bd0*/  IMAD.IADD R6, R35, 0x1, R6 ;  /* 0x0000000123067824 */ /* 0x000fe200078e0206 */
[C---:B------:R-:W-:Y:S02]  /*1be0*/  LOP3.LUT R14, R140.reuse, 0x1c0, RZ, 0xc0, !PT ;  /* 0x000001c08c0e7812 */ /* 0x040fe400078ec0ff */
[----:B------:R-:W-:Y:S02]  /*1bf0*/  IADD3.X R35, PT, PT, RZ, R4, RZ, P3, !PT ;  /* 0x00000004ff237210 */ /* 0x000fe40001ffe4ff */
[----:B------:R-:W-:Y:S01]  /*1c00*/  LOP3.LUT R13, R229, R12, RZ, 0x3c, !PT ;  /* 0x0000000ce50d7212 */ /* 0x000fe200078e3cff */
[----:B------:R-:W-:Y:S01]  /*1c10*/  IMAD R7, R221, R18, RZ ;  /* 0x00000012dd077224 */ /* 0x000fe200078e02ff */
[----:B------:R-:W-:Y:S01]  /*1c20*/  LOP3.LUT R133, R140, 0x1e00, RZ, 0xc0, !PT ;  /* 0x00001e008c857812 */ /* 0x000fe200078ec0ff */
[----:B------:R-:W-:Y:S01]  /*1c30*/  IMAD.WIDE.U32 R34, R18, R220, R34 ;  /* 0x000000dc12227225 */ /* 0x000fe200078e0022 */
[----:B------:R-:W-:-:S02]  /*1c40*/  LOP3.LUT R14, R14, 0x38, R209, 0xf8, !PT ;  /* 0x000000380e0e7812 */ /* 0x000fc400078ef8d1 */
[----:B------:R-:W-:Y:S02]  /*1c50*/  ISETP.GE.AND P4, PT, R13, RZ, PT ;  /* 0x000000ff0d00720c */ /* 0x000fe40003f86270 */
[----:B------:R-:W-:Y:S02]  /*1c60*/  IADD3.X R6, PT, PT, R6, R5, RZ, P2, P0 ;  /* 0x0000000506067210 */ /* 0x000fe400017e04ff */
[----:B------:R-:W-:Y:S02]  /*1c70*/  ISETP.NE.AND P0, PT, R12, RZ, PT ;  /* 0x000000ff0c00720c */ /* 0x000fe40003f05270 */
[----:B------:R-:W-:Y:S01]  /*1c80*/  LOP3.LUT R133, R133, R14, R139, 0xf6, !PT ;  /* 0x0000000e85857212 */ /* 0x000fe200078ef68b */
[----:B------:R-:W-:Y:S01]  /*1c90*/  @!P5 VIADD R10, R10, 0x1 ;  /* 0x000000010a0ad836 */ /* 0x000fe20000000000 */
[----:B------:R-:W-:-:S03]  /*1ca0*/  IADD3 R7, PT, PT, R35, R7, RZ ;  /* 0x0000000723077210 */ /* 0x000fc60007ffe0ff */
[----:B------:R-:W-:Y:S01]  /*1cb0*/  @P6 VIADD R10, R10, 0x1 ;  /* 0x000000010a0a6836 */ /* 0x000fe20000000000 */
[----:B------:R-:W-:-:S03]  /*1cc0*/  ISETP.GE.AND P5, PT, R18, R217, PT ;  /* 0x000000d91200720c */ /* 0x000fc60003fa6270 */
[----:B------:R-:W-:Y:S02]  /*1cd0*/  @!P4 IMAD.MOV R10, RZ, RZ, -R10 ;  /* 0x000000ffff0ac224 */ /* 0x000fe400078e0a0a */
[----:B------:R-:W-:Y:S02]  /*1ce0*/  @!P0 LOP3.LUT R10, RZ, R12, RZ, 0x33, !PT ;  /* 0x0000000cff0a8212 */ /* 0x000fe400078e33ff */
[----:B------:R-:W-:Y:S01]  /*1cf0*/  MOV R19, RZ ;  /* 0x000000ff00137202 */ /* 0x000fe20000000f00 */
[----:B------:R-:W1:Y:S01]  /*1d00*/  S2UR UR6, SR_CgaCtaId ;  /* 0x00000000000679c3 */ /* 0x000e620000008800 */
[----:B------:R-:W-:Y:S01]  /*1d10*/  SHF.R.S32.HI R12, RZ, 0x1f, R229 ;  /* 0x0000001fff0c7819 */ /* 0x000fe200000114e5 */
[----:B------:R-:W-:Y:S02]  /*1d20*/  UMOV UR7, 0x400 ;  /* 0x0000040000077882 */ /* 0x000fe40000000000 */
[----:B-1----:R-:W-:-:S06]  /*1d30*/  ULEA UR6, UR6, UR7, 0x18 ;  /* 0x0000000706067291 */ /* 0x002fcc000f8ec0ff */
[----:B------:R-:W-:-:S05]  /*1d40*/  IMAD.U32 R212, RZ, RZ, UR6 ;  /* 0x00000006ffd47e24 */ /* 0x000fca000f8e00ff */
[----:B------:R-:W-:Y:S01]  /*1d50*/  LEA R133, R133, R212, 0x1 ;  /* 0x000000d485857211 */ /* 0x000fe200078e08ff */
[----:B--2---:R-:W-:Y:S01]  /*1d60*/  @P1 IMAD R5, R29, R9, RZ ;  /* 0x000000091d051224 */ /* 0x004fe200078e02ff */
[----:B---3--:R-:W-:Y:S01]  /*1d70*/  LEA R222, P2, R34, R30, 0x1 ;  /* 0x0000001e22de7211 */ /* 0x008fe200078408ff */
[-C--:B----4-:R-:W-:Y:S02]  /*1d80*/  @!P1 IMAD R4, R33, R231.reuse, RZ ;  /* 0x000000e721049224 */ /* 0x090fe400078e02ff */
[----:B------:R-:W-:-:S04]  /*1d90*/  @!P1 IMAD.WIDE.U32 R14, R32, R231, RZ ;  /* 0x000000e7200e9225 */ /* 0x000fc800078e00ff */
[----:B------:R-:W-:Y:S01]  /*1da0*/  @P1 IMAD.WIDE.U32 R32, R28, R9, RZ ;  /* 0x000000091c201225 */ /* 0x000fe200078e00ff */
[----:B------:R-:W-:Y:S02]  /*1db0*/  LEA.HI.X R223, R34, R31, R7, 0x1, P2 ;  /* 0x0000001f22df7211 */ /* 0x000fe400010f0c07 */
[C---:B------:R-:W-:Y:S01]  /*1dc0*/  IADD3 R7, PT, PT, R18.reuse, 0x20, RZ ;  /* 0x0000002012077810 */ /* 0x040fe20007ffe0ff */
[----:B------:R-:W-:Y:S01]  /*1dd0*/  @!P1 IMAD.IADD R4, R15, 0x1, R4 ;  /* 0x000000010f049824 */ /* 0x000fe200078e0204 */
[----:B------:R-:W-:Y:S01]  /*1de0*/  @P1 IADD3 R4, PT, PT, R33, R5, RZ ;  /* 0x0000000521041210 */ /* 0x000fe20007ffe0ff */
[C---:B------:R-:W-:Y:S02]  /*1df0*/  VIADD R9, R18.reuse, 0x10 ;  /* 0x0000001012097836 */ /* 0x040fe40000000000 */
[----:B------:R-:W-:Y:S02]  /*1e00*/  VIADD R5, R18, 0x30 ;  /* 0x0000003012057836 */ /* 0x000fe40000000000 */
[----:B------:R-:W-:Y:S01]  /*1e10*/  @P1 IMAD.MOV.U32 R14, RZ, RZ, R32 ;  /* 0x000000ffff0e1224 */ /* 0x000fe200078e0020 */
[----:B------:R-:W-:-:S02]  /*1e20*/  ISETP.GE.AND P2, PT, R7, R217, PT ;  /* 0x000000d90700720c */ /* 0x000fc40003f46270 */
[-C--:B------:R-:W-:Y:S02]  /*1e30*/  ISETP.GE.AND P3, PT, R9, R217.reuse, PT ;  /* 0x000000d90900720c */ /* 0x080fe40003f66270 */
[----:B------:R-:W-:Y:S02]  /*1e40*/  ISETP.GE.AND P0, PT, R5, R217, PT ;  /* 0x000000d90500720c */ /* 0x000fe40003f06270 */
[----:B------:R-:W-:Y:S01]  /*1e50*/  IADD3 R14, P4, PT, R139, R14, RZ ;  /* 0x0000000e8b0e7210 */ /* 0x000fe20007f9e0ff */
[----:B------:R-:W-:Y:S02]  /*1e60*/  IMAD R11, R27, R229, RZ ;  /* 0x000000e51b0b7224 */ /* 0x000fe400078e02ff */
[----:B------:R-:W-:-:S04]  /*1e70*/  IMAD.WIDE.U32 R34, R227, 0x40, R18 ;  /* 0x00000040e3227825 */ /* 0x000fc800078e0012 */
[----:B------:R-:W-:Y:S02]  /*1e80*/  IMAD.X R15, RZ, RZ, R4, P4 ;  /* 0x000000ffff0f7224 */ /* 0x000fe400020e0604 */
[----:B------:R-:W-:Y:S01]  /*1e90*/  IMAD R11, R26, R12, R11 ;  /* 0x0000000c1a0b7224 */ /* 0x000fe200078e020b */
[C---:B------:R-:W-:Y:S01]  /*1ea0*/  @!P2 IADD3 R4, P4, PT, R34.reuse, 0x20, RZ ;  /* 0x000000202204a810 */ /* 0x040fe20007f9e0ff */
[----:B------:R-:W-:Y:S01]  /*1eb0*/  IMAD.WIDE.U32 R26, R229, R26, R14 ;  /* 0x0000001ae51a7225 */ /* 0x000fe200078e000e */
[C---:B------:R-:W-:Y:S02]  /*1ec0*/  @!P3 IADD3 R19, P6, PT, R34.reuse, 0x10, RZ ;  /* 0x000000102213b810 */ /* 0x040fe40007fde0ff */
[----:B------:R-:W-:Y:S01]  /*1ed0*/  @!P0 IADD3 R15, P1, PT, R34, 0x30, RZ ;  /* 0x00000030220f8810 */ /* 0x000fe20007f3e0ff */
[----:B------:R-:W-:Y:S02]  /*1ee0*/  @!P5 IMAD R13, R35, R28, RZ ;  /* 0x0000001c230dd224 */ /* 0x000fe400078e02ff */
[----:B------:R-:W-:Y:S01]  /*1ef0*/  IMAD.IADD R31, R27, 0x1, R11 ;  /* 0x000000011b1f7824 */ /* 0x000fe200078e020b */
[----:B------:R-:W-:Y:S01]  /*1f00*/  @!P2 IADD3.X R11, PT, PT, RZ, R35, RZ, P4, !PT ;  /* 0x00000023ff0ba210 */ /* 0x000fe200027fe4ff */
[----:B------:R-:W-:-:S02]  /*1f10*/  @!P5 IMAD.MOV.U32 R30, RZ, RZ, R26 ;  /* 0x000000ffff1ed224 */ /* 0x000fc400078e001a */
[--C-:B------:R-:W-:Y:S01]  /*1f20*/  @!P3 IMAD.X R27, RZ, RZ, R35.reuse, P6 ;  /* 0x000000ffff1bb224 */ /* 0x100fe200030e0623 */
[----:B------:R-:W-:Y:S01]  /*1f30*/  @!P2 MOV R37, R31 ;  /* 0x0000001f0025a202 */ /* 0x000fe20000000f00 */
[----:B------:R-:W-:Y:S02]  /*1f40*/  @!P0 IMAD.X R14, RZ, RZ, R35, P1 ;  /* 0x000000ffff0e8224 */ /* 0x000fe400008e0623 */
[C---:B------:R-:W-:Y:S02]  /*1f50*/  @!P5 IMAD R13, R34.reuse, R29, R13 ;  /* 0x0000001d220dd224 */ /* 0x040fe400078e020d */
[----:B------:R-:W-:-:S04]  /*1f60*/  @!P5 IMAD.WIDE.U32 R34, R34, R28, R30 ;  /* 0x0000001c2222d225 */ /* 0x000fc800078e001e */
[----:B------:R-:W-:Y:S02]  /*1f70*/  @!P2 IMAD.MOV.U32 R36, RZ, RZ, R26 ;  /* 0x000000ffff24a224 */ /* 0x000fe400078e001a */
[----:B------:R-:W-:Y:S01]  /*1f80*/  @!P2 IMAD R11, R11, R28, RZ ;  /* 0x0000001c0b0ba224 */ /* 0x000fe200078e02ff */
[----:B------:R-:W-:Y:S01]  /*1f90*/  @!P5 LEA R30, P1, R34, R20, 0x1 ;  /* 0x00000014221ed211 */ /* 0x000fe200078208ff */
[----:B------:R-:W-:Y:S01]  /*1fa0*/  @!P5 IMAD.IADD R13, R35, 0x1, R13 ;  /* 0x00000001230dd824 */ /* 0x000fe200078e020d */
[----:B------:R-:W-:Y:S01]  /*1fb0*/  @!P3 MOV R32, R26 ;  /* 0x0000001a0020b202 */ /* 0x000fe20000000f00 */
[-C--:B------:R-:W-:Y:S02]  /*1fc0*/  @!P2 IMAD R11, R29, R4.reuse, R11 ;  /* 0x000000041d0ba224 */ /* 0x080fe400078e020b */
[----:B------:R-:W-:Y:S01]  /*1fd0*/  @!P2 IMAD.WIDE.U32 R36, R28, R4, R36 ;  /* 0x000000041c24a225 */ /* 0x000fe200078e0024 */
[----:B------:R-:W-:-:S03]  /*1fe0*/  IADD3 R4, PT, PT, R132, -R228, RZ ;  /* 0x800000e484047210 */ /* 0x000fc60007ffe0ff */
[----:B------:R-:W-:Y:S02]  /*1ff0*/  @!P3 IMAD R12, R27, R28, RZ ;  /* 0x0000001c1b0cb224 */ /* 0x000fe400078e02ff */
[--C-:B------:R-:W-:Y:S02]  /*2000*/  @!P3 IMAD.MOV.U32 R33, RZ, RZ, R31.reuse ;  /* 0x000000ffff21b224 */ /* 0x100fe400078e001f */
[----:B------:R-:W-:Y:S01]  /*2010*/  @!P0 IMAD.MOV.U32 R27, RZ, RZ, R31 ;  /* 0x000000ffff1b8224 */ /* 0x000fe200078e001f */
[----:B------:R-:W-:Y:S01]  /*2020*/  @!P5 LEA.HI.X R31, R34, R21, R13, 0x1, P1 ;  /* 0x00000015221fd211 */ /* 0x000fe200008f0c0d */
[-C--:B------:R-:W-:Y:S01]  /*2030*/  @!P3 IMAD R12, R29, R19.reuse, R12 ;  /* 0x000000131d0cb224 */ /* 0x080fe200078e020c */
[----:B------:R-:W-:Y:S01]  /*2040*/  ISETP.GE.AND P1, PT, R9, R4, PT ;  /* 0x000000040900720c */ /* 0x000fe20003f26270 */
[----:B------:R-:W-:-:S04]  /*2050*/  @!P3 IMAD.WIDE.U32 R32, R28, R19, R32 ;  /* 0x000000131c20b225 */ /* 0x000fc800078e0020 */
[----:B------:R-:W-:Y:S02]  /*2060*/  @!P0 IMAD R14, R14, R28, RZ ;  /* 0x0000001c0e0e8224 */ /* 0x000fe400078e02ff */
        /* <DEDUP_REMOVED lines=8> */
[----:B------:R-:W-:Y:S02]  /*20f0*/  @!P3 IMAD.IADD R19, R33, 0x1, R12 ;  /* 0x000000012113b824 */ /* 0x000fe400078e020c */
[----:B------:R-:W-:Y:S01]  /*2100*/  @!P2 IMAD.IADD R11, R37, 0x1, R11 ;  /* 0x00000001250ba824 */ /* 0x000fe200078e020b */
[----:B------:R-:W-:Y:S01]  /*2110*/  SHF.L.U32 R12, R220, 0x4, RZ ;  /* 0x00000004dc0c7819 */ /* 0x000fe200000006ff */
[----:B------:R-:W-:Y:S01]  /*2120*/  @!P0 IMAD.IADD R13, R27, 0x1, R13 ;  /* 0x000000011b0d8824 */ /* 0x000fe200078e020d */
[----:B------:R-:W-:Y:S01]  /*2130*/  @!P3 LEA.HI.X R15, R32, R21, R19, 0x1, P6 ;  /* 0x00000015200fb211 */ /* 0x000fe200030f0c13 */
[----:B------:R-:W-:Y:S01]  /*2140*/  @!P5 LDGSTS.E.BYPASS.LTC128B.128 [R133+0x2000], desc[UR4][R30.64+0x80] ;  /* 0x020000801e85dfae */ /* 0x000fe2000b981a04 */
        /* <DEDUP_REMOVED lines=14> */
[----:B------:R-:W-:Y:S01]  /*2230*/  ISETP.GE.AND P0, PT, R7, R4, PT ;  /* 0x000000040700720c */ /* 0x000fe20003f06270 */
[C---:B------:R-:W-:Y:S01]  /*2240*/  VIADD R19, R18.reuse, 0x40 ;  /* 0x0000004012137836 */ /* 0x040fe20000000000 */
[C---:B------:R-:W-:Y:S01]  /*2250*/  IADD3 R13, PT, PT, R18.reuse, 0x60, RZ ;  /* 0x00000060120d7810 */ /* 0x040fe20007ffe0ff */
[----:B------:R-:W-:Y:S01]  /*2260*/  @!P4 LDGSTS.E.BYPASS.LTC128B.128 [R133+0x4000], desc[UR4][R222.64] ;  /* 0x04000000de85cfae */ /* 0x000fe2000b981a04 */
[----:B-1----:R-:W-:-:S03]  /*2270*/  VIADD R15, R18, 0x50 ;  /* 0x00000050120f7836 */ /* 0x002fc60000000000 */
[----:B------:R-:W-:Y:S01]  /*2280*/  @!P4 LDGSTS.E.BYPASS.LTC128B.128 [R133+0x8000], desc[UR4][R222.64+0x80] ;  /* 0x08000080de85cfae */ /* 0x000fe2000b981a04 */
[-C--:B------:R-:W-:Y:S02]  /*2290*/  ISETP.GE.AND P2, PT, R13, R4.reuse, PT ;  /* 0x000000040d00720c */ /* 0x080fe40003f46270 */
[-C--:B------:R-:W-:Y:S01]  /*22a0*/  ISETP.GE.AND P3, PT, R15, R4.reuse, PT ;  /* 0x000000040f00720c */ /* 0x080fe20003f66270 */
[----:B------:R-:W-:Y:S01]  /*22b0*/  @!P1 LDGSTS.E.BYPASS.LTC128B.128 [R133+0x4800], desc[UR4][R28.64] ;  /* 0x048000001c859fae */ /* 0x000fe2000b981a04 */
[----:B------:R-:W-:Y:S01]  /*22c0*/  VIADD R11, R18, 0x70 ;  /* 0x00000070120b7836 */ /* 0x000fe20000000000 */
[----:B------:R-:W-:Y:S02]  /*22d0*/  ISETP.GE.AND P5, PT, R19, R4, PT ;  /* 0x000000041300720c */ /* 0x000fe40003fa6270 */
[----:B------:R1:W-:Y:S01]  /*22e0*/  @!P1 LDGSTS.E.BYPASS.LTC128B.128 [R133+0x8800], desc[UR4][R28.64+0x80] ;  /* 0x088000801c859fae */ /* 0x0003e2000b981a04 */
[----:B------:R-:W-:Y:S01]  /*22f0*/  @!P0 LEA R36, P1, R220, R222, 0x6 ;  /* 0x000000dedc248211 */ /* 0x000fe200078230ff */
[----:B------:R-:W-:-:S02]  /*2300*/  @!P6 IMAD R26, R221, 0x60, RZ ;  /* 0x00000060dd1ae824 */ /* 0x000fc400078e02ff */
[C---:B--2---:R-:W-:Y:S01]  /*2310*/  @!P6 IMAD.WIDE.U32 R20, R220.reuse, 0x60, R222 ;  /* 0x00000060dc14e825 */ /* 0x044fe200078e00de */
[----:B------:R-:W-:Y:S02]  /*2320*/  @!P0 LEA.HI.X R37, R220, R223, R221, 0x6, P1 ;  /* 0x000000dfdc258211 */ /* 0x000fe400008f34dd */
[----:B------:R-:W-:Y:S02]  /*2330*/  ISETP.GE.AND P1, PT, R11, R4, PT ;  /* 0x000000040b00720c */ /* 0x000fe40003f26270 */
[----:B------:R-:W-:Y:S01]  /*2340*/  @!P6 IADD3 R27, PT, PT, R21, R26, RZ ;  /* 0x0000001a151be210 */ /* 0x000fe20007ffe0ff */
[----:B------:R-:W-:Y:S01]  /*2350*/  IMAD R21, R23, R10, RZ ;  /* 0x0000000a17157224 */ /* 0x000fe200078e02ff */
[----:B------:R-:W-:Y:S01]  /*2360*/  SHF.R.S32.HI R12, RZ, 0x1f, R10 ;  /* 0x0000001fff0c7819 */ /* 0x000fe2000001140a */
[----:B------:R-:W-:Y:S01]  /*2370*/  @!P3 IMAD.MOV.U32 R31, RZ, RZ, R223 ;  /* 0x000000ffff1fb224 */ /* 0x000fe200078e00df */
[----:B------:R-:W-:Y:S01]  /*2380*/  @!P3 MOV R30, R222 ;  /* 0x000000de001eb202 */ /* 0x000fe20000000f00 */
[----:B------:R2:W-:Y:S02]  /*2390*/  @!P0 LDGSTS.E.BYPASS.LTC128B.128 [R133+0x5000], desc[UR4][R36.64] ;  /* 0x0500000024858fae */ /* 0x0005e4000b981a04 */
[----:B------:R-:W-:-:S02]  /*23a0*/  IMAD R21, R12, R22, R21 ;  /* 0x000000160c157224 */ /* 0x000fc400078e0215 */
[----:B------:R2:W-:Y:S01]  /*23b0*/  @!P0 LDGSTS.E.BYPASS.LTC128B.128 [R133+0x9000], desc[UR4][R36.64+0x80] ;  /* 0x0900008024858fae */ /* 0x0005e2000b981a04 */
[----:B------:R-:W-:Y:S01]  /*23c0*/  @!P5 LEA R34, P0, R220, R222, 0x7 ;  /* 0x000000dedc22d211 */ /* 0x000fe200078038ff */
[----:B------:R-:W-:Y:S02]  /*23d0*/  @!P2 IMAD.MOV.U32 R23, RZ, RZ, R223 ;  /* 0x000000ffff17a224 */ /* 0x000fe400078e00df */
[----:B------:R-:W-:Y:S02]  /*23e0*/  @!P3 IMAD R14, R221, 0xa0, RZ ;  /* 0x000000a0dd0eb824 */ /* 0x000fe400078e02ff */
[----:B-1----:R-:W-:Y:S01]  /*23f0*/  IMAD.WIDE.U32 R28, R22, R10, RZ ;  /* 0x0000000a161c7225 */ /* 0x002fe200078e00ff */
[----:B------:R-:W-:-:S03]  /*2400*/  @!P2 MOV R22, R222 ;  /* 0x000000de0016a202 */ /* 0x000fc60000000f00 */
        /* <DEDUP_REMOVED lines=28> */
[C---:B------:R-:W-:Y:S02]  /*25d0*/  LEA R224, P0, R20.reuse, R16, 0x1 ;  /* 0x0000001014e07211 */ /* 0x040fe400078008ff */
[----:B------:R-:W-:Y:S02]  /*25e0*/  LOP3.LUT R6, R141, 0x1c0, RZ, 0xc0, !PT ;  /* 0x000001c08d067812 */ /* 0x000fe400078ec0ff */
[----:B------:R-:W-:Y:S01]  /*25f0*/  LEA.HI.X R225, R20, R17, R225, 0x1, P0 ;  /* 0x0000001114e17211 */ /* 0x000fe200000f0ce1 */
[----:B------:R-:W-:-:S08]  /*2600*/  DEPBAR.LE SB0, 0x0 ;  /* 0x000080000000791a */ /* 0x000fd00000000000 */
[----:B------:R-:W-:Y:S05]  /*2610*/  WARPSYNC.ALL ;  /* 0x0000000000007948 */ /* 0x000fea0003800000 */
[----:B------:R-:W-:Y:S01]  /*2620*/  BAR.SYNC.DEFER_BLOCKING 0x0 ;  /* 0x0000000000007b1d */ /* 0x000fe20000010000 */
[-C--:B------:R-:W-:Y:S01]  /*2630*/  ISETP.GE.AND P0, PT, R9, R4.reuse, PT ;  /* 0x000000040900720c */ /* 0x080fe20003f06270 */
[----:B------:R-:W-:Y:S01]  /*2640*/  IMAD.SHL.U32 R208, R209, 0x20, RZ ;  /* 0x00000020d1d07824 */ /* 0x000fe200078e00ff */
[-C--:B------:R-:W-:Y:S01]  /*2650*/  ISETP.GE.AND P5, PT, R5, R4.reuse, PT ;  /* 0x000000040500720c */ /* 0x080fe20003fa6270 */
[----:B------:R-:W-:Y:S01]  /*2660*/  IMAD.SHL.U32 R5, R24, 0x10, RZ ;  /* 0x0000001018057824 */ /* 0x000fe200078e00ff */
[----:B------:R-:W-:-:S02]  /*2670*/  ISETP.GE.AND P2, PT, R13, R4, PT ;  /* 0x000000040d00720c */ /* 0x000fc40003f46270 */
[----:B------:R-:W-:Y:S02]  /*2680*/  LOP3.LUT R8, R6, 0x8, R209, 0x78, !PT ;  /* 0x0000000806087812 */ /* 0x000fe400078e78d1 */
[-C--:B------:R-:W-:Y:S02]  /*2690*/  ISETP.GE.AND P6, PT, R7, R4.reuse, PT ;  /* 0x000000040700720c */ /* 0x080fe40003fc6270 */
[----:B------:R-:W-:Y:S02]  /*26a0*/  SHF.L.U64.HI R6, R24, 0x4, R25 ;  /* 0x0000000418067819 */ /* 0x000fe40000010219 */
[-C--:B------:R-:W-:Y:S02]  /*26b0*/  ISETP.GE.AND P3, PT, R15, R4.reuse, PT ;  /* 0x000000040f00720c */ /* 0x080fe40003f66270 */
        /* <DEDUP_REMOVED lines=14> */
[----:B------:R-:W-:-:S02]  /*27a0*/  @!P2 IMAD.MOV.U32 R9, RZ, RZ, R225 ;  /* 0x000000ffff09a224 */ /* 0x000fc400078e00e1 */
[----:B------:R-:W-:Y:S01]  /*27b0*/  @!P4 LDGSTS.E.BYPASS.LTC128B.128 [R133+0x10000], desc[UR4][R224.64+0x80] ;  /* 0x10000080e085cfae */ /* 0x000fe2000b981a04 */
[----:B------:R-:W-:Y:S02]  /*27c0*/  @!P5 IMAD.IADD R13, R17, 0x1, R12 ;  /* 0x00000001110dd824 */ /* 0x000fe400078e020c */
[----:B------:R-:W-:Y:S01]  /*27d0*/  @!P5 IMAD.MOV.U32 R12, RZ, RZ, R16 ;  /* 0x000000ffff0cd224 */ /* 0x000fe200078e0010 */
[----:B------:R-:W-:Y:S01]  /*27e0*/  @P4 STS.128 [R133+0xc000], RZ ;  /* 0x00c000ff85004388 */ /* 0x000fe20000000c00 */
[----:B------:R-:W-:Y:S02]  /*27f0*/  @!P3 IMAD R10, R25, 0xa0, RZ ;  /* 0x000000a0190ab824 */ /* 0x000fe400078e02ff */
[----:B------:R-:W-:Y:S01]  /*2800*/  @!P3 IMAD.WIDE.U32 R14, R24, 0xa0, R224 ;  /* 0x000000a0180eb825 */ /* 0x000fe200078e00e0 */
[----:B------:R-:W-:Y:S01]  /*2810*/  @P4 STS.128 [R133+0x10000], RZ ;  /* 0x010000ff85004388 */ /* 0x000fe20000000c00 */
[----:B------:R-:W-:Y:S02]  /*2820*/  @!P0 LEA R20, P4, R5, R224, 0x1 ;  /* 0x000000e005148211 */ /* 0x000fe400078808ff */
[----:B------:R-:W-:Y:S01]  /*2830*/  @!P3 IMAD.IADD R11, R15, 0x1, R10 ;  /* 0x000000010f0bb824 */ /* 0x000fe200078e020a */
[----:B------:R-:W-:Y:S01]  /*2840*/  @P0 STS.128 [R133+0xc800], RZ ;  /* 0x00c800ff85000388 */ /* 0x000fe20000000c00 */
[----:B------:R-:W-:Y:S01]  /*2850*/  @!P0 LEA.HI.X R21, R5, R225, R6, 0x1, P4 ;  /* 0x000000e105158211 */ /* 0x000fe200020f0c06 */
[----:B------:R-:W-:Y:S01]  /*2860*/  IMAD R5, R8, 0x2, R7 ;  /* 0x0000000208057824 */ /* 0x000fe200078e0207 */
[----:B------:R-:W-:Y:S01]  /*2870*/  ISETP.GE.AND P4, PT, R19, R4, PT ;  /* 0x000000041300720c */ /* 0x000fe20003f86270 */
[----:B------:R-:W-:Y:S01]  /*2880*/  @!P2 IMAD.MOV.U32 R8, RZ, RZ, R224 ;  /* 0x000000ffff08a224 */ /* 0x000fe200078e00e0 */
[----:B------:R-:W-:Y:S01]  /*2890*/  @P0 STS.128 [R133+0x10800], RZ ;  /* 0x010800ff85000388 */ /* 0x000fe20000000c00 */
[----:B------:R-:W-:-:S02]  /*28a0*/  @!P2 IMAD R6, R25, 0xc0, RZ ;  /* 0x000000c01906a824 */ /* 0x000fc400078e02ff */
[----:B------:R-:W-:Y:S01]  /*28b0*/  @!P2 IMAD.WIDE.U32 R16, R24, 0xc0, R8 ;  /* 0x000000c01810a825 */ /* 0x000fe200078e0008 */
[----:B------:R-:W-:Y:S01]  /*28c0*/  @!PT LDS RZ, [RZ] ;  /* 0x00000000fffff984 */ /* 0x000fe20000000800 */
[----:B------:R-:W-:Y:S01]  /*28d0*/  @!PT LDS RZ, [RZ] ;  /* 0x00000000fffff984 */ /* 0x000fe20000000800 */
[----:B------:R-:W-:Y:S01]  /*28e0*/  @!PT LDS RZ, [RZ] ;  /* 0x00000000fffff984 */ /* 0x000fe20000000800 */
[----:B------:R-:W-:Y:S01]  /*28f0*/  @!P0 LDGSTS.E.BYPASS.LTC128B.128 [R133+0xc800], desc[UR4][R20.64] ;  /* 0x0c80000014858fae */ /* 0x000fe2000b981a04 */
[----:B------:R-:W-:Y:S02]  /*2900*/  LOP3.LUT R8, R144, 0x1c0, R141, 0x78, !PT ;  /* 0x000001c090087812 */ /* 0x000fe400078e788d */
[----:B------:R-:W-:Y:S01]  /*2910*/  @!P3 IMAD.MOV.U32 R10, RZ, RZ, R14 ;  /* 0x000000ffff0ab224 */ /* 0x000fe200078e000e */
[----:B------:R-:W-:Y:S01]  /*2920*/  @!P0 LDGSTS.E.BYPASS.LTC128B.128 [R133+0x10800], desc[UR4][R20.64+0x80] ;  /* 0x1080008014858fae */ /* 0x000fe2000b981a04 */
[-C--:B------:R-:W-:Y:S01]  /*2930*/  @!P6 LEA R18, P0, R24, R224.reuse, 0x6 ;  /* 0x000000e01812e211 */ /* 0x080fe200078030ff */
[----:B------:R-:W-:Y:S01]  /*2940*/  @!P1 IMAD R4, R25, 0xe0, RZ ;  /* 0x000000e019049824 */ /* 0x000fe200078e02ff */
[----:B------:R-:W-:Y:S01]  /*2950*/  LOP3.LUT R7, R8, R139, RZ, 0x3c, !PT ;  /* 0x0000008b08077212 */ /* 0x000fe200078e3cff */
[----:B------:R-:W-:Y:S01]  /*2960*/  @P6 STS.128 [R133+0xd000], RZ ;  /* 0x00d000ff85006388 */ /* 0x000fe20000000c00 */
[CC--:B------:R-:W-:Y:S01]  /*2970*/  @!P6 LEA.HI.X R19, R24.reuse, R225.reuse, R25, 0x6, P0 ;  /* 0x000000e11813e211 */ /* 0x0c0fe200000f3419 */
[C---:B------:R-:W-:Y:S01]  /*2980*/  @!P1 IMAD.WIDE.U32 R14, R24.reuse, 0xe0, R224 ;  /* 0x000000e0180e9825 */ /* 0x040fe200078e00e0 */
[C---:B------:R-:W-:Y:S01]  /*2990*/  @!P4 LEA R8, P0, R24.reuse, R224, 0x7 ;  /* 0x000000e01808c211 */ /* 0x040fe200078038ff */
[----:B------:R-:W-:Y:S02]  /*29a0*/  @P6 STS.128 [R133+0x11000], RZ ;  /* 0x011000ff85006388 */ /* 0x000fe40000000c00 */
[----:B------:R-:W-:Y:S01]  /*29b0*/  @!P2 IMAD.IADD R17, R17, 0x1, R6 ;  /* 0x000000011111a824 */ /* 0x000fe200078e0206 */
[----:B------:R-:W-:Y:S01]  /*29c0*/  @!P4 LEA.HI.X R9, R24, R225, R25, 0x7, P0 ;  /* 0x000000e11809c211 */ /* 0x000fe200000f3c19 */
[----:B------:R-:W-:Y:S01]  /*29d0*/  @!PT LDS RZ, [RZ] ;  /* 0x00000000fffff984 */ /* 0x000fe20000000800 */
[----:B------:R-:W-:Y:S01]  /*29e0*/  @!PT LDS RZ, [RZ] ;  /* 0x00000000fffff984 */ /* 0x000fe20000000800 */
[----:B------:R-:W-:Y:S01]  /*29f0*/  @!PT LDS RZ, [RZ] ;  /* 0x00000000fffff984 */ /* 0x000fe20000000800 */
[----:B------:R-:W-:Y:S01]  /*2a00*/  @!P6 LDGSTS.E.BYPASS.LTC128B.128 [R133+0xd000], desc[UR4][R18.64] ;  /* 0x0d0000001285efae */ /* 0x000fe2000b981a04 */
[----:B------:R-:W-:Y:S01]  /*2a10*/  @!P1 IMAD.IADD R15, R15, 0x1, R4 ;  /* 0x000000010f0f9824 */ /* 0x000fe200078e0204 */
[----:B------:R-:W-:-:S02]  /*2a20*/  LOP3.LUT R4, R208, 0x200, R141, 0xf8, !PT ;  /* 0x00000200d0047812 */ /* 0x000fc400078ef88d */
[----:B------:R-:W-:Y:S03]  /*2a30*/  @!P6 LDGSTS.E.BYPASS.LTC128B.128 [R133+0x11000], desc[UR4][R18.64+0x80] ;  /* 0x110000801285efae */ /* 0x000fe6000b981a04 */
[----:B------:R-:W-:Y:S01]  /*2a40*/  IMAD.IADD R7, R7, 0x1, R4 ;  /* 0x0000000107077824 */ /* 0x000fe200078e0204 */
        /* <DEDUP_REMOVED lines=35> */
[----:B------:R-:W4:Y:S01]  /*2c80*/  LD.E R134, desc[UR4][R2.64+0x18c] ;  /* 0x00018c0402867980 */ /* 0x000f22000c101900 */
[----:B------:R-:W-:Y:S01]  /*2c90*/  LEA R148, R7, R212, 0x1 ;  /* 0x000000d407947211 */ /* 0x000fe200078e08ff */
[----:B------:R-:W-:Y:S01]  /*2ca0*/  IMAD.IADD R210, R212, 0x1, R5 ;  /* 0x00000001d4d27824 */ /* 0x000fe200078e0205 */
[----:B------:R-:W-:Y:S01]  /*2cb0*/  R2P PR, R209, 0x6 ;  /* 0x00000006d1007804 */ /* 0x000fe20000000000 */
[----:B------:R-:W-:Y:S01]  /*2cc0*/  IMAD.MOV.U32 R143, RZ, RZ, 0x20 ;  /* 0x00000020ff8f7424 */ /* 0x000fe200078e00ff */
[----:B------:R-:W0:Y:S01]  /*2cd0*/  LDGDEPBAR ;  /* 0x00000000000079af */ /* 0x000e220000000000 */
[----:B------:R-:W-:Y:S01]  /*2ce0*/  IMAD.MOV.U32 R142, RZ, RZ, 0x40 ;  /* 0x00000040ff8e7424 */ /* 0x000fe200078e00ff */
[----:B------:R-:W-:Y:S01]  /*2cf0*/  BSSY.RECONVERGENT B1, `(.L_x_668) ;  /* 0x0000246000017945 */ /* 0x000fe20003800200 */
[----:B------:R-:W-:Y:S01]  /*2d00*/  VIADD R232, R0, 0xffffffff ;  /* 0xffffffff00e87836 */ /* 0x000fe20000000000 */
[----:B------:R-:W-:Y:S01]  /*2d10*/  LDSM.16.M88.4 R116, [R148] ;  /* 0x000000009474783b */ /* 0x000fe20000000200 */
[----:B--2---:R-:W-:-:S02]  /*2d20*/  SEL R27, R143, 0xffffffe0, !P1 ;  /* 0xffffffe08f1b7807 */ /* 0x004fc40004800000 */
[----:B------:R-:W-:Y:S01]  /*2d30*/  SEL R26, R142, 0xffffffc0, !P2 ;  /* 0xffffffc08e1a7807 */ /* 0x000fe20005000000 */
[----:B------:R-:W2:Y:S02]  /*2d40*/  LDSM.16.M88.4 R72, [R210+0x4800] ;  /* 0x00480000d248783b */ /* 0x000ea40000000200 */
[--C-:B------:R-:W-:Y:S02]  /*2d50*/  IMAD.IADD R145, R148, 0x1, R27.reuse ;  /* 0x0000000194917824 */ /* 0x100fe400078e021b */
[----:B------:R-:W3:Y:S01]  /*2d60*/  LDSM.16.M88.4 R80, [R210+0x4000] ;  /* 0x00400000d250783b */ /* 0x000ee20000000200 */
[----:B------:R-:W-:Y:S02]  /*2d70*/  IMAD.IADD R135, R210, 0x1, R27 ;  /* 0x00000001d2877824 */ /* 0x000fe400078e021b */
[--C-:B------:R-:W-:Y:S01]  /*2d80*/  IMAD.IADD R138, R148, 0x1, R26.reuse ;  /* 0x00000001948a7824 */ /* 0x100fe200078e021a */
[----:B------:R-:W5:Y:S01]  /*2d90*/  LDSM.16.M88.4 R64, [R210+0x5000] ;  /* 0x00500000d240783b */ /* 0x000f620000000200 */
[----:B------:R-:W-:-:S02]  /*2da0*/  IMAD.IADD R136, R210, 0x1, R26 ;  /* 0x00000001d2887824 */ /* 0x000fc400078e021a */
[C---:B------:R-:W-:Y:S01]  /*2db0*/  IMAD.IADD R149, R27.reuse, 0x1, R138 ;  /* 0x000000011b957824 */ /* 0x040fe200078e028a */
[----:B------:R-:W5:Y:S01]  /*2dc0*/  LDSM.16.M88.4 R56, [R210+0x5800] ;  /* 0x00580000d238783b */ /* 0x000f620000000200 */
[----:B------:R-:W-:-:S03]  /*2dd0*/  IMAD.IADD R137, R27, 0x1, R136 ;  /* 0x000000011b897824 */ /* 0x000fc600078e0288 */
[----:B------:R-:W5:Y:S04]  /*2de0*/  LDSM.16.M88.4 R48, [R210+0x6000] ;  /* 0x00600000d230783b */ /* 0x000f680000000200 */
[----:B------:R-:W5:Y:S04]  /*2df0*/  LDSM.16.M88.4 R40, [R210+0x6800] ;  /* 0x00680000d228783b */ /* 0x000f680000000200 */
[----:B------:R-:W5:Y:S04]  /*2e00*/  LDSM.16.M88.4 R32, [R210+0x7000] ;  /* 0x00700000d220783b */ /* 0x000f680000000200 */
[----:B-1----:R-:W1:Y:S04]  /*2e10*/  LDSM.16.M88.4 R16, [R210+0x7800] ;  /* 0x00780000d210783b */ /* 0x002e680000000200 */
[----:B------:R-:W-:Y:S04]  /*2e20*/  LDSM.16.M88.4 R92, [R145] ;  /* 0x00000000915c783b */ /* 0x000fe80000000200 */
[----:B------:R-:W1:Y:S04]  /*2e30*/  LDSM.16.M88.4 R4, [R135+0x4800] ;  /* 0x004800008704783b */ /* 0x000e680000000200 */
[----:B------:R-:W1:Y:S01]  /*2e40*/  LDSM.16.M88.4 R8, [R135+0x4000] ;  /* 0x004000008708783b */ /* 0x000e620000000200 */
[C---:B--2---:R-:W-:Y:S03]  /*2e50*/  HMMA.16816.F32.BF16 R76, R116.reuse, R72, RZ ;  /* 0x00000048744c723c */ /* 0x044fe600000418ff */
[----:B------:R-:W2:Y:S04]  /*2e60*/  LDSM.16.M88.4 R20, [R135+0x5800] ;  /* 0x005800008714783b */ /* 0x000ea80000000200 */
[----:B------:R-:W-:Y:S01]  /*2e70*/  LDSM.16.M88.4 R120, [R138] ;  /* 0x000000008a78783b */ /* 0x000fe20000000200 */
[C---:B------:R-:W-:Y:S03]  /*2e80*/  HMMA.16816.F32.BF16 R72, R116.reuse, R74, RZ ;  /* 0x0000004a7448723c */ /* 0x040fe600000418ff */
[----:B------:R-:W-:Y:S04]  /*2e90*/  LDSM.16.M88.4 R88, [R136+0x4000] ;  /* 0x004000008858783b */ /* 0x000fe80000000200 */
[----:B------:R-:W-:Y:S01]  /*2ea0*/  LDSM.16.M88.4 R100, [R135+0x7000] ;  /* 0x007000008764783b */ /* 0x000fe20000000200 */
[C---:B---3--:R-:W-:Y:S03]  /*2eb0*/  HMMA.16816.F32.BF16 R12, R116.reuse, R80, RZ ;  /* 0x00000050740c723c */ /* 0x048fe600000418ff */
[----:B------:R-:W-:Y:S04]  /*2ec0*/  LDSM.16.M88.4 R104, [R135+0x5000] ;  /* 0x005000008768783b */ /* 0x000fe80000000200 */
[----:B------:R-:W-:Y:S01]  /*2ed0*/  LDSM.16.M88.4 R96, [R135+0x7800] ;  /* 0x007800008760783b */ /* 0x000fe20000000200 */
[C---:B-----5:R-:W-:Y:S03]  /*2ee0*/  HMMA.16816.F32.BF16 R68, R116.reuse, R64, RZ ;  /* 0x000000407444723c */ /* 0x060fe600000418ff */
[----:B------:R-:W-:Y:S04]  /*2ef0*/  LDSM.16.M88.4 R84, [R136+0x5000] ;  /* 0x005000008854783b */ /* 0x000fe80000000200 */
[----:B------:R-:W-:Y:S01]  /*2f00*/  LDSM.16.M88.4 R112, [R149] ;  /* 0x000000009570783b */ /* 0x000fe20000000200 */
[C---:B------:R-:W-:Y:S03]  /*2f10*/  HMMA.16816.F32.BF16 R60, R116.reuse, R56, RZ ;  /* 0x00000038743c723c */ /* 0x040fe600000418ff */
[----:B------:R-:W-:Y:S04]  /*2f20*/  LDSM.16.M88.4 R124, [R137+0x4000] ;  /* 0x00400000897c783b */ /* 0x000fe80000000200 */
[----:B------:R-:W-:Y:S01]  /*2f30*/  LDSM.16.M88.4 R128, [R136+0x7800] ;  /* 0x007800008880783b */ /* 0x000fe20000000200 */
[C---:B------:R-:W-:Y:S03]  /*2f40*/  HMMA.16816.F32.BF16 R52, R116.reuse, R48, RZ ;  /* 0x000000307434723c */ /* 0x040fe600000418ff */
[----:B------:R-:W-:Y:S05]  /*2f50*/  LDSM.16.M88.4 R108, [R137+0x4800] ;  /* 0x00480000896c783b */ /* 0x000fea0000000200 */
[C---:B------:R-:W-:Y:S08]  /*2f60*/  HMMA.16816.F32.BF16 R44, R116.reuse, R40, RZ ;  /* 0x00000028742c723c */ /* 0x040ff000000418ff */
[C---:B------:R-:W-:Y:S08]  /*2f70*/  HMMA.16816.F32.BF16 R36, R116.reuse, R32, RZ ;  /* 0x000000207424723c */ /* 0x040ff000000418ff */
[C---:B------:R-:W-:Y:S08]  /*2f80*/  HMMA.16816.F32.BF16 R80, R116.reuse, R82, RZ ;  /* 0x000000527450723c */ /* 0x040ff000000418ff */
[C---:B------:R-:W-:Y:S08]  /*2f90*/  HMMA.16816.F32.BF16 R64, R116.reuse, R66, RZ ;  /* 0x000000427440723c */ /* 0x040ff000000418ff */
[C---:B------:R-:W-:Y:S08]  /*2fa0*/  HMMA.16816.F32.BF16 R56, R116.reuse, R58, RZ ;  /* 0x0000003a7438723c */ /* 0x040ff000000418ff */
[C---:B------:R-:W-:Y:S08]  /*2fb0*/  HMMA.16816.F32.BF16 R48, R116.reuse, R50, RZ ;  /* 0x000000327430723c */ /* 0x040ff000000418ff */
[C---:B------:R-:W-:Y:S08]  /*2fc0*/  HMMA.16816.F32.BF16 R40, R116.reuse, R42, RZ ;  /* 0x0000002a7428723c */ /* 0x040ff000000418ff */
[C---:B------:R-:W-:Y:S08]  /*2fd0*/  HMMA.16816.F32.BF16 R32, R116.reuse, R34, RZ ;  /* 0x000000227420723c */ /* 0x040ff000000418ff */
[C---:B-1----:R-:W-:Y:S08]  /*2fe0*/  HMMA.16816.F32.BF16 R28, R116.reuse, R16, RZ ;  /* 0x00000010741c723c */ /* 0x042ff000000418ff */
[----:B------:R-:W-:Y:S01]  /*2ff0*/  HMMA.16816.F32.BF16 R116, R116, R18, RZ ;  /* 0x000000127474723c */ /* 0x000fe200000418ff */
[----:B------:R-:W1:Y:S07]  /*3000*/  LDSM.16.M88.4 R16, [R135+0x6000] ;  /* 0x006000008710783b */ /* 0x000e6e0000000200 */
[C---:B------:R-:W-:Y:S08]  /*3010*/  HMMA.16816.F32.BF16 R76, R92.reuse, R4, R76 ;  /* 0x000000045c4c723c */ /* 0x040ff0000004184c */
[C---:B------:R-:W-:Y:S01]  /*3020*/  HMMA.16816.F32.BF16 R72, R92.reuse, R6, R72 ;  /* 0x000000065c48723c */ /* 0x040fe20000041848 */
[----:B------:R-:W3:Y:S07]  /*3030*/  LDSM.16.M88.4 R4, [R136+0x4800] ;  /* 0x004800008804783b */ /* 0x000eee0000000200 */
[C---:B------:R-:W-:Y:S08]  /*3040*/  HMMA.16816.F32.BF16 R12, R92.reuse, R8, R12 ;  /* 0x000000085c0c723c */ /* 0x040ff0000004180c */
[C---:B------:R-:W-:Y:S01]  /*3050*/  HMMA.16816.F32.BF16 R80, R92.reuse, R10, R80 ;  /* 0x0000000a5c50723c */ /* 0x040fe20000041850 */
[----:B------:R-:W5:Y:S07]  /*3060*/  LDSM.16.M88.4 R8, [R135+0x6800] ;  /* 0x006800008708783b */ /* 0x000f6e0000000200 */
[C---:B--2---:R-:W-:Y:S08]  /*3070*/  HMMA.16816.F32.BF16 R60, R92.reuse, R20, R60 ;  /* 0x000000145c3c723c */ /* 0x044ff0000004183c */
[C---:B------:R-:W-:Y:S01]  /*3080*/  HMMA.16816.F32.BF16 R56, R92.reuse, R22, R56 ;  /* 0x000000165c38723c */ /* 0x040fe20000041838 */
[----:B------:R-:W2:Y:S07]  /*3090*/  LDSM.16.M88.4 R20, [R136+0x5800] ;  /* 0x005800008814783b */ /* 0x000eae0000000200 */
[C---:B-1----:R-:W-:Y:S08]  /*30a0*/  HMMA.16816.F32.BF16 R52, R92.reuse, R16, R52 ;  /* 0x000000105c34723c */ /* 0x042ff00000041834 */
[----:B------:R-:W-:Y:S01]  /*30b0*/  HMMA.16816.F32.BF16 R48, R92, R18, R48 ;  /* 0x000000125c30723c */ /* 0x000fe20000041830 */
[----:B------:R-:W1:Y:S07]  /*30c0*/  LDSM.16.M88.4 R16, [R136+0x6000] ;  /* 0x006000008810783b */ /* 0x000e6e0000000200 */
[C---:B---3--:R-:W-:Y:S08]  /*30d0*/  HMMA.16816.F32.BF16 R76, R120.reuse, R4, R76 ;  /* 0x00000004784c723c */ /* 0x048ff0000004184c */
[----:B------:R-:W-:Y:S01]  /*30e0*/  HMMA.16816.F32.BF16 R72, R120, R6, R72 ;  /* 0x000000067848723c */ /* 0x000fe20000041848 */
[----:B------:R-:W3:Y:S07]  /*30f0*/  LDSM.16.M88.4 R4, [R136+0x7000] ;  /* 0x007000008804783b */ /* 0x000eee0000000200 */
[C---:B-----5:R-:W-:Y:S08]  /*3100*/  HMMA.16816.F32.BF16 R44, R92.reuse, R8, R44 ;  /* 0x000000085c2c723c */ /* 0x060ff0000004182c */
[----:B------:R-:W-:Y:S01]  /*3110*/  HMMA.16816.F32.BF16 R40, R92, R10, R40 ;  /* 0x0000000a5c28723c */ /* 0x000fe20000041828 */
[----:B------:R-:W5:Y:S07]  /*3120*/  LDSM.16.M88.4 R8, [R136+0x6800] ;  /* 0x006800008808783b */ /* 0x000f6e0000000200 */
[C---:B------:R-:W-:Y:S08]  /*3130*/  HMMA.16816.F32.BF16 R12, R120.reuse, R88, R12 ;  /* 0x00000058780c723c */ /* 0x040ff0000004180c */
[----:B------:R-:W-:Y:S01]  /*3140*/  HMMA.16816.F32.BF16 R80, R120, R90, R80 ;  /* 0x0000005a7850723c */ /* 0x000fe20000041850 */
[----:B------:R-:W4:Y:S07]  /*3150*/  LDSM.16.M88.4 R88, [R137+0x7000] ;  /* 0x007000008958783b */ /* 0x000f2e0000000200 */
[C---:B------:R-:W-:Y:S08]  /*3160*/  HMMA.16816.F32.BF16 R36, R92.reuse, R100, R36 ;  /* 0x000000645c24723c */ /* 0x040ff00000041824 */
[C---:B------:R-:W-:Y:S01]  /*3170*/  HMMA.16816.F32.BF16 R32, R92.reuse, R102, R32 ;  /* 0x000000665c20723c */ /* 0x040fe20000041820 */
[----:B------:R-:W4:Y:S07]  /*3180*/  LDSM.16.M88.4 R100, [R137+0x5800] ;  /* 0x005800008964783b */ /* 0x000f2e0000000200 */
[C---:B------:R-:W-:Y:S08]  /*3190*/  HMMA.16816.F32.BF16 R68, R92.reuse, R104, R68 ;  /* 0x000000685c44723c */ /* 0x040ff00000041844 */
[C---:B------:R-:W-:Y:S01]  /*31a0*/  HMMA.16816.F32.BF16 R64, R92.reuse, R106, R64 ;  /* 0x0000006a5c40723c */ /* 0x040fe20000041840 */
[----:B------:R-:W-:Y:S07]  /*31b0*/  LDSM.16.M88.4 R104, [R137+0x5000] ;  /* 0x005000008968783b */ /* 0x000fee0000000200 */
[C---:B------:R-:W-:Y:S08]  /*31c0*/  HMMA.16816.F32.BF16 R28, R92.reuse, R96, R28 ;  /* 0x000000605c1c723c */ /* 0x040ff0000004181c */
[----:B------:R-:W-:Y:S01]  /*31d0*/  HMMA.16816.F32.BF16 R116, R92, R98, R116 ;  /* 0x000000625c74723c */ /* 0x000fe20000041874 */
[----:B------:R-:W4:Y:S04]  /*31e0*/  LDSM.16.M88.4 R96, [R137+0x6000] ;  /* 0x006000008960783b */ /* 0x000f280000000200 */
[----:B------:R-:W-:Y:S03]  /*31f0*/  LDSM.16.M88.4 R92, [R137+0x6800] ;  /* 0x00680000895c783b */ /* 0x000fe60000000200 */
[C---:B--2---:R-:W-:Y:S08]  /*3200*/  HMMA.16816.F32.BF16 R60, R120.reuse, R20, R60 ;  /* 0x00000014783c723c */ /* 0x044ff0000004183c */
[C---:B------:R-:W-:Y:S01]  /*3210*/  HMMA.16816.F32.BF16 R56, R120.reuse, R22, R56 ;  /* 0x000000167838723c */ /* 0x040fe20000041838 */
[----:B------:R-:W-:Y:S07]  /*3220*/  LDSM.16.M88.4 R20, [R148+0x2000] ;  /* 0x002000009414783b */ /* 0x000fee0000000200 */
[C---:B-1----:R-:W-:Y:S08]  /*3230*/  HMMA.16816.F32.BF16 R52, R120.reuse, R16, R52 ;  /* 0x000000107834723c */ /* 0x042ff00000041834 */
[C---:B------:R-:W-:Y:S01]  /*3240*/  HMMA.16816.F32.BF16 R48, R120.reuse, R18, R48 ;  /* 0x000000127830723c */ /* 0x040fe20000041830 */
[----:B------:R-:W1:Y:S07]  /*3250*/  LDSM.16.M88.4 R16, [R210+0x8000] ;  /* 0x00800000d210783b */ /* 0x000e6e0000000200 */
[C---:B---3--:R-:W-:Y:S08]  /*3260*/  HMMA.16816.F32.BF16 R36, R120.reuse, R4, R36 ;  /* 0x000000047824723c */ /* 0x048ff00000041824 */
[C---:B------:R-:W-:Y:S01]  /*3270*/  HMMA.16816.F32.BF16 R32, R120.reuse, R6, R32 ;  /* 0x000000067820723c */ /* 0x040fe20000041820 */
[----:B------:R-:W-:Y:S07]  /*3280*/  LDSM.16.M88.4 R4, [R135+0x8000] ;  /* 0x008000008704783b */ /* 0x000fee0000000200 */
[C---:B------:R-:W-:Y:S08]  /*3290*/  HMMA.16816.F32.BF16 R68, R120.reuse, R84, R68 ;  /* 0x000000547844723c */ /* 0x040ff00000041844 */
[C---:B------:R-:W-:Y:S01]  /*32a0*/  HMMA.16816.F32.BF16 R64, R120.reuse, R86, R64 ;  /* 0x000000567840723c */ /* 0x040fe20000041840 */
[----:B------:R-:W2:Y:S07]  /*32b0*/  LDSM.16.M88.4 R84, [R137+0x7800] ;  /* 0x007800008954783b */ /* 0x000eae0000000200 */
[C---:B-----5:R-:W-:Y:S08]  /*32c0*/  HMMA.16816.F32.BF16 R44, R120.reuse, R8, R44 ;  /* 0x00000008782c723c */ /* 0x060ff0000004182c */
[----:B------:R-:W-:Y:S01]  /*32d0*/  HMMA.16816.F32.BF16 R40, R120, R10, R40 ;  /* 0x0000000a7828723c */ /* 0x000fe20000041828 */
[----:B------:R-:W3:Y:S07]  /*32e0*/  LDSM.16.M88.4 R8, [R145+0x2000] ;  /* 0x002000009108783b */ /* 0x000eee0000000200 */
[C---:B------:R-:W-:Y:S08]  /*32f0*/  HMMA.16816.F32.BF16 R12, R112.reuse, R124, R12 ;  /* 0x0000007c700c723c */ /* 0x040ff0000004180c */
[C---:B------:R-:W-:Y:S08]  /*3300*/  HMMA.16816.F32.BF16 R80, R112.reuse, R126, R80 ;  /* 0x0000007e7050723c */ /* 0x040ff00000041850 */
[C---:B----4-:R-:W-:Y:S08]  /*3310*/  HMMA.16816.F32.BF16 R36, R112.reuse, R88, R36 ;  /* 0x000000587024723c */ /* 0x050ff00000041824 */
        /* <DEDUP_REMOVED lines=63> */
[----:B------:R-:W-:Y:S01]  /*3710*/  MUFU.TANH R85, R85 ;  /* 0x0000005500557308 */ /* 0x000fe20000002400 */
[----:B-1----:R-:W1:Y:S01]  /*3720*/  LDSM.16.M88.4 R80, [R210+0xa000] ;  /* 0x00a00000d250783b */ /* 0x002e620000000200 */
[-C--:B------:R-:W-:Y:S01]  /*3730*/  FMUL.FTZ R76, R76, R134.reuse ;  /* 0x000000864c4c7220 */ /* 0x080fe20000410000 */
[-C--:B------:R-:W-:Y:S01]  /*3740*/  FMUL.FTZ R78, R78, R134.reuse ;  /* 0x000000864e4e7220 */ /* 0x080fe20000410000 */
[-C--:B------:R-:W-:Y:S01]  /*3750*/  FMUL.FTZ R77, R77, R134.reuse ;  /* 0x000000864d4d7220 */ /* 0x080fe20000410000 */
[-C--:B------:R-:W-:Y:S01]  /*3760*/  FMUL.FTZ R79, R79, R134.reuse ;  /* 0x000000864f4f7220 */ /* 0x080fe20000410000 */
[----:B------:R-:W-:Y:S01]  /*3770*/  HMMA.16816.F32.BF16 R64, R96, R18, R64 ;  /* 0x000000126040723c */ /* 0x000fe20000041840 */
[----:B------:R-:W-:Y:S01]  /*3780*/  LDSM.16.M88.4 R16, [R137+0x9800] ;  /* 0x009800008910783b */ /* 0x000fe20000000200 */
[----:B------:R-:W5:Y:S01]  /*3790*/  MUFU.TANH R105, R105 ;  /* 0x0000006900697308 */ /* 0x000f620000002400 */
        /* <DEDUP_REMOVED lines=13> */
[----:B------:R-:W5:Y:S06]  /*3870*/  MUFU.TANH R88, R88 ;  /* 0x0000005800587308 */ /* 0x000f6c0000002400 */
        /* <DEDUP_REMOVED lines=28> */
[----:B------:R-:W1:Y:S06]  /*3a40*/  MUFU.TANH R107, R107 ;  /* 0x0000006b006b7308 */ /* 0x000e6c0000002400 */
[C---:B------:R-:W-:Y:S02]  /*3a50*/  HMMA.16816.F32.BF16 R60, R100.reuse, R16, R60 ;  /* 0x00000010643c723c */ /* 0x040fe4000004183c */
[----:B------:R-:W-:Y:S06]  /*3a60*/  MUFU.TANH R68, R68 ;  /* 0x0000004400447308 */ /* 0x000fec0000002400 */
[----:B------:R-:W-:Y:S01]  /*3a70*/  HMMA.16816.F32.BF16 R92, R100, R18, R92 ;  /* 0x00000012645c723c */ /* 0x000fe2000004185c */
[----:B------:R-:W4:Y:S01]  /*3a80*/  LDSM.16.M88.4 R16, [R135+0xa800] ;  /* 0x00a800008710783b */ /* 0x000f220000000200 */
[----:B------:R-:W1:Y:S06]  /*3a90*/  MUFU.TANH R70, R70 ;  /* 0x0000004600467308 */ /* 0x000e6c0000002400 */
        /* <DEDUP_REMOVED lines=20> */
[----:B------:R-:W5:Y:S01]  /*3be0*/  LDSM.16.M88.4 R52, [R135+0xb000] ;  /* 0x00b000008734783b */ /* 0x000f620000000200 */
[----:B------:R-:W-:Y:S06]  /*3bf0*/  MUFU.TANH R71, R71 ;  /* 0x0000004700477308 */ /* 0x000fec0000002400 */
[C---:B----4-:R-:W-:Y:S02]  /*3c00*/  HMMA.16816.F32.BF16 R44, R8.reuse, R16, R44 ;  /* 0x00000010082c723c */ /* 0x050fe4000004182c */
[----:B------:R-:W4:Y:S01]  /*3c10*/  MUFU.TANH R83, R83 ;  /* 0x0000005300537308 */ /* 0x000f220000002400 */
        /* <DEDUP_REMOVED lines=17> */
[----:B------:R-:W4:Y:S01]  /*3d30*/  LDSM.16.M88.4 R4, [R137+0xb000] ;  /* 0x00b000008904783b */ /* 0x000f220000000200 */
[----:B------:R-:W3:Y:S06]  /*3d40*/  MUFU.TANH R200, R58 ;  /* 0x0000003a00c87308 */ /* 0x000eec0000002400 */
[----:B-----5:R-:W-:Y:S02]  /*3d50*/  HMMA.16816.F32.BF16 R36, R8, R52, R36 ;  /* 0x000000340824723c */ /* 0x020fe40000041824 */
[----:B------:R-:W-:Y:S06]  /*3d60*/  MUFU.TANH R174, R57 ;  /* 0x0000003900ae7308 */ /* 0x000fec0000002400 */
[----:B------:R-:W-:Y:S01]  /*3d70*/  HMMA.16816.F32.BF16 R44, R100, R12, R44 ;  /* 0x0000000c642c723c */ /* 0x000fe2000004182c */
[----:B------:R-:W-:Y:S01]  /*3d80*/  IMAD.SHL.U32 R12, R209, 0x2, RZ ;  /* 0x00000002d10c7824 */ /* 0x000fe200078e00ff */
[----:B------:R-:W5:Y:S06]  /*3d90*/  MUFU.TANH R170, R59 ;  /* 0x0000003b00aa7308 */ /* 0x000f6c0000002400 */
[----:B------:R-:W-:Y:S02]  /*3da0*/  HMMA.16816.F32.BF16 R32, R20, R66, R32 ;  /* 0x000000421420723c */ /* 0x000fe40000041820 */
[----:B------:R-:W-:Y:S06]  /*3db0*/  MUFU.TANH R180, R49 ;  /* 0x0000003100b47308 */ /* 0x000fec0000002400 */
[----:B--2---:R-:W-:Y:S02]  /*3dc0*/  HMMA.16816.F32.BF16 R36, R96, R16, R36 ;  /* 0x000000106024723c */ /* 0x004fe40000041824 */
[----:B------:R-:W-:Y:S01]  /*3dd0*/  MUFU.TANH R186, R51 ;  /* 0x0000003300ba7308 */ /* 0x000fe20000002400 */
[-C--:B------:R-:W-:Y:S01]  /*3de0*/  FMUL.FTZ R182, R45, R134.reuse ;  /* 0x000000862db67220 */ /* 0x080fe20000410000 */
[----:B------:R-:W-:Y:S01]  /*3df0*/  LOP3.LUT R45, R12, 0x6, RZ, 0xc0, !PT ;  /* 0x000000060c2d7812 */ /* 0x000fe200078ec0ff */
[-C--:B------:R-:W-:Y:S01]  /*3e00*/  FMUL.FTZ R44, R44, R134.reuse ;  /* 0x000000862c2c7220 */ /* 0x080fe20000410000 */
[-C--:B------:R-:W-:Y:S01]  /*3e10*/  FMUL.FTZ R46, R46, R134.reuse ;  /* 0x000000862e2e7220 */ /* 0x080fe20000410000 */
[----:B------:R-:W-:Y:S01]  /*3e20*/  FMUL.FTZ R47, R47, R134 ;  /* 0x000000862f2f7220 */ /* 0x000fe20000410000 */
[----:B------:R-:W-:Y:S01]  /*3e30*/  HMMA.16816.F32.BF16 R40, R100, R14, R40 ;  /* 0x0000000e6428723c */ /* 0x000fe20000041828 */
[----:B------:R-:W2:Y:S01]  /*3e40*/  LDSM.16.M88.4 R12, [R135+0xb800] ;  /* 0x00b80000870c783b */ /* 0x000ea20000000200 */
[----:B------:R-:W-:Y:S01]  /*3e50*/  IMAD.IADD R45, R228, 0x1, R45 ;  /* 0x00000001e42d7824 */ /* 0x000fe200078e022d */
[----:B------:R5:W-:Y:S04]  /*3e60*/  MUFU.TANH R184, R44 ;  /* 0x0000002c00b87308 */ /* 0x000be80000002400 */
[C---:B------:R-:W-:Y:S01]  /*3e70*/  ISETP.GE.AND P3, PT, R45.reuse, R132, PT ;  /* 0x000000842d00720c */ /* 0x040fe20003f66270 */
[----:B------:R-:W-:Y:S01]  /*3e80*/  HMMA.16816.F32.BF16 R28, R20, R60, R28 ;  /* 0x0000003c141c723c */ /* 0x000fe2000004181c */
[----:B------:R-:W-:-:S02]  /*3e90*/  IADD3 R17, PT, PT, R45, 0x1, RZ ;  /* 0x000000012d117810 */ /* 0x000fc40007ffe0ff */
[----:B------:R-:W-:Y:S01]  /*3ea0*/  FSEL R104, R104, -INF , !P3 ;  /* 0xff80000068687808 */ /* 0x000fe20005800000 */
[----:B------:R5:W-:Y:S01]  /*3eb0*/  MUFU.TANH R192, R46 ;  /* 0x0000002e00c07308 */ /* 0x000be20000002400 */
[----:B------:R-:W-:Y:S02]  /*3ec0*/  FSEL R84, R84, -INF , !P3 ;  /* 0xff80000054547808 */ /* 0x000fe40005800000 */
[----:B------:R-:W-:Y:S01]  /*3ed0*/  ISETP.GE.AND P1, PT, R17, R132, PT ;  /* 0x000000841100720c */ /* 0x000fe20003f26270 */
[----:B------:R-:W-:Y:S01]  /*3ee0*/  HMMA.16816.F32.BF16 R116, R20, R62, R116 ;  /* 0x0000003e1474723c */ /* 0x000fe20000041874 */
[C---:B------:R-:W-:Y:S02]  /*3ef0*/  VIADD R23, R45.reuse, 0x8 ;  /* 0x000000082d177836 */ /* 0x040fe40000000000 */
[----:B------:R-:W-:Y:S02]  /*3f00*/  VIADD R21, R45, 0x9 ;  /* 0x000000092d157836 */ /* 0x000fe40000000000 */
[----:B------:R-:W-:Y:S01]  /*3f10*/  FMUL.FTZ R188, R42, R134 ;  /* 0x000000862abc7220 */ /* 0x000fe20000410000 */
[----:B------:R-:W-:Y:S01]  /*3f20*/  FSEL R42, R105, -INF , !P1 ;  /* 0xff800000692a7808 */ /* 0x000fe20004800000 */
[----:B------:R-:W-:Y:S01]  /*3f30*/  VIADD R17, R45, 0x10 ;  /* 0x000000102d117836 */ /* 0x000fe20000000000 */
[-C--:B------:R-:W-:Y:S01]  /*3f40*/  ISETP.GE.AND P0, PT, R23, R132.reuse, PT ;  /* 0x000000841700720c */ /* 0x080fe20003f06270 */
[----:B----4-:R-:W-:Y:S01]  /*3f50*/  HMMA.16816.F32.BF16 R36, R100, R4, R36 ;  /* 0x000000046424723c */ /* 0x010fe20000041824 */
[----:B------:R-:W-:Y:S01]  /*3f60*/  VIADD R5, R45, 0x11 ;  /* 0x000000112d057836 */ /* 0x000fe20000000000 */
[----:B------:R-:W-:Y:S01]  /*3f70*/  ISETP.GE.AND P6, PT, R21, R132, PT ;  /* 0x000000841500720c */ /* 0x000fe20003fc6270 */
[----:B------:R-:W-:Y:S01]  /*3f80*/  FMUL.FTZ R40, R40, R134 ;  /* 0x0000008628287220 */ /* 0x000fe20000410000 */
[----:B------:R-:W4:Y:S01]  /*3f90*/  LDSM.16.M88.4 R20, [R136+0xb800] ;  /* 0x00b800008814783b */ /* 0x000f220000000200 */
[----:B------:R-:W-:Y:S01]  /*3fa0*/  FSEL R85, R85, -INF , !P1 ;  /* 0xff80000055557808 */ /* 0x000fe20004800000 */
[----:B------:R-:W-:Y:S01]  /*3fb0*/  MUFU.TANH R204, R92 ;  /* 0x0000005c00cc7308 */ /* 0x000fe20000002400 */
[----:B------:R-:W-:Y:S01]  /*3fc0*/  ISETP.GE.AND P4, PT, R5, R132, PT ;  /* 0x000000840500720c */ /* 0x000fe20003f86270 */
[C---:B------:R-:W-:Y:S01]  /*3fd0*/  HMMA.16816.F32.BF16 R32, R8.reuse, R54, R32 ;  /* 0x000000360820723c */ /* 0x040fe20000041820 */
[----:B------:R-:W-:Y:S01]  /*3fe0*/  VIADD R5, R45, 0x18 ;  /* 0x000000182d057836 */ /* 0x000fe20000000000 */
[----:B------:R-:W-:Y:S01]  /*3ff0*/  FSEL R106, R106, -INF , !P0 ;  /* 0xff8000006a6a7808 */ /* 0x000fe20004000000 */
[-C--:B------:R-:W-:Y:S01]  /*4000*/  FMUL.FTZ R41, R41, R134.reuse ;  /* 0x0000008629297220 */ /* 0x080fe20000410000 */
[----:B------:R-:W-:Y:S01]  /*4010*/  FSEL R86, R86, -INF , !P0 ;  /* 0xff80000056567808 */ /* 0x000fe20004000000 */
[----:B------:R-:W-:Y:S01]  /*4020*/  FMUL.FTZ R43, R43, R134 ;  /* 0x000000862b2b7220 */ /* 0x000fe20000410000 */
[-C--:B------:R-:W-:Y:S01]  /*4030*/  ISETP.GE.AND P3, PT, R5, R132.reuse, PT ;  /* 0x000000840500720c */ /* 0x080fe20003f66270 */
[----:B------:R-:W-:Y:S01]  /*4040*/  VIADD R5, R45, 0x19 ;  /* 0x000000192d057836 */ /* 0x000fe20000000000 */
[----:B------:R-:W-:Y:S01]  /*4050*/  ISETP.GE.AND P5, PT, R17, R132, PT ;  /* 0x000000841100720c */ /* 0x000fe20003fa6270 */
[C---:B--2---:R-:W-:Y:S01]  /*4060*/  HMMA.16816.F32.BF16 R28, R8.reuse, R12, R28 ;  /* 0x0000000c081c723c */ /* 0x044fe2000004181c */
[----:B------:R-:W-:Y:S01]  /*4070*/  FSEL R88, R88, -INF , !P6 ;  /* 0xff80000058587808 */ /* 0x000fe20007000000 */
[----:B------:R-:W-:Y:S01]  /*4080*/  FMUL.FTZ R38, R38, R134 ;  /* 0x0000008626267220 */ /* 0x000fe20000410000 */
[-C--:B------:R-:W-:Y:S01]  /*4090*/  ISETP.GE.AND P1, PT, R5, R132.reuse, PT ;  /* 0x000000840500720c */ /* 0x080fe20003f26270 */
[----:B------:R-:W-:Y:S01]  /*40a0*/  VIADD R5, R45, 0x20 ;  /* 0x000000202d057836 */ /* 0x000fe20000000000 */
[----:B------:R-:W-:Y:S01]  /*40b0*/  FSEL R52, R87, -INF , !P6 ;  /* 0xff80000057347808 */ /* 0x000fe20007000000 */
[----:B------:R-:W-:Y:S01]  /*40c0*/  MUFU.TANH R178, R40 ;  /* 0x0000002800b27308 */ /* 0x000fe20000002400 */
[----:B------:R-:W-:Y:S01]  /*40d0*/  FSEL R78, R78, -INF , !P5 ;  /* 0xff8000004e4e7808 */ /* 0x000fe20006800000 */
[----:B------:R-:W-:Y:S01]  /*40e0*/  HMMA.16816.F32.BF16 R116, R8, R14, R116 ;  /* 0x0000000e0874723c */ /* 0x000fe20000041874 */
[-C--:B------:R-:W-:Y:S01]  /*40f0*/  ISETP.GE.AND P0, PT, R5, R132.reuse, PT ;  /* 0x000000840500720c */ /* 0x080fe20003f06270 */
[C---:B------:R-:W-:Y:S01]  /*4100*/  VIADD R5, R45.reuse, 0x21 ;  /* 0x000000212d057836 */ /* 0x040fe20000000000 */
[----:B------:R-:W-:Y:S01]  /*4110*/  FSEL R54, R76, -INF , !P5 ;  /* 0xff8000004c367808 */ /* 0x000fe20006800000 */
[----:B------:R-:W-:Y:S01]  /*4120*/  VIADD R9, R45, 0x40 ;  /* 0x000000402d097836 */ /* 0x000fe20000000000 */
[----:B------:R-:W-:Y:S01]  /*4130*/  FSEL R74, R79, -INF , !P4 ;  /* 0xff8000004f4a7808 */ /* 0x000fe20006000000 */
[----:B------:R2:W-:Y:S01]  /*4140*/  MUFU.TANH R168, R38 ;  /* 0x0000002600a87308 */ /* 0x0005e20000002400 */
[----:B------:R-:W-:Y:S01]  /*4150*/  ISETP.GE.AND P6, PT, R5, R132, PT ;  /* 0x000000840500720c */ /* 0x000fe20003fc6270 */
[C---:B------:R-:W-:Y:S01]  /*4160*/  HMMA.16816.F32.BF16 R32, R96.reuse, R18, R32 ;  /* 0x000000126020723c */ /* 0x040fe20000041820 */
[----:B------:R-:W2:Y:S01]  /*4170*/  LDSM.16.M88.4 R16, [R137+0xb800] ;  /* 0x00b800008910783b */ /* 0x000ea20000000200 */
[----:B------:R-:W-:Y:S01]  /*4180*/  VIADD R5, R45, 0x28 ;  /* 0x000000282d057836 */ /* 0x000fe20000000000 */
[----:B-1----:R-:W-:Y:S01]  /*4190*/  FSEL R50, R77, -INF , !P4 ;  /* 0xff8000004d327808 */ /* 0x002fe20006000000 */
[----:B------:R-:W-:Y:S01]  /*41a0*/  FMUL.FTZ R36, R36, R134 ;  /* 0x0000008624247220 */ /* 0x000fe20000410000 */
[----:B---3--:R-:W-:Y:S01]  /*41b0*/  FSEL R48, R91, -INF , !P3 ;  /* 0xff8000005b307808 */ /* 0x008fe20005800000 */
[----:B------:R-:W1:Y:S01]  /*41c0*/  MUFU.TANH R216, R94 ;  /* 0x0000005e00d87308 */ /* 0x000e620000002400 */
[----:B------:R-:W-:Y:S01]  /*41d0*/  ISETP.GE.AND P5, PT, R5, R132, PT ;  /* 0x000000840500720c */ /* 0x000fe20003fa6270 */
[----:B------:R-:W-:Y:S01]  /*41e0*/  VIADD R5, R45, 0x29 ;  /* 0x000000292d057836 */ /* 0x000fe20000000000 */
[----:B------:R-:W-:Y:S01]  /*41f0*/  FSEL R12, R89, -INF , !P3 ;  /* 0xff800000590c7808 */ /* 0x000fe20005800000 */
[-C--:B------:R-:W-:Y:S01]  /*4200*/  FMUL.FTZ R37, R37, R134.reuse ;  /* 0x0000008625257220 */ /* 0x080fe20000410000 */
[----:B----4-:R-:W-:Y:S01]  /*4210*/  HMMA.16816.F32.BF16 R28, R96, R20, R28 ;  /* 0x00000014601c723c */ /* 0x010fe2000004181c */
[----:B------:R-:W-:Y:S01]  /*4220*/  FSEL R20, R107, -INF , !P1 ;  /* 0xff8000006b147808 */ /* 0x000fe20004800000 */
[----:B------:R-:W-:Y:S01]  /*4230*/  FMUL.FTZ R39, R39, R134 ;  /* 0x0000008627277220 */ /* 0x000fe20000410000 */
[----:B------:R-:W-:Y:S01]  /*4240*/  ISETP.GE.AND P4, PT, R5, R132, PT ;  /* 0x000000840500720c */ /* 0x000fe20003f86270 */
[----:B------:R-:W-:Y:S01]  /*4250*/  MUFU.TANH R202, R93 ;  /* 0x0000005d00ca7308 */ /* 0x000fe20000002400 */
[----:B------:R-:W-:Y:S01]  /*4260*/  IADD3 R5, PT, PT, R45, 0x30, RZ ;  /* 0x000000302d057810 */ /* 0x000fe20007ffe0ff */
[----:B------:R-:W-:-:S04]  /*4270*/  DEPBAR.LE SB0, 0x0 ;  /* 0x000080000000791a */ /* 0x000fc80000000000 */
[----:B------:R-:W-:Y:S01]  /*4280*/  HMMA.16816.F32.BF16 R32, R100, R6, R32 ;  /* 0x000000066420723c */ /* 0x000fe20000041820 */
[-C--:B------:R-:W-:Y:S01]  /*4290*/  ISETP.GE.AND P3, PT, R5, R132.reuse, PT ;  /* 0x000000840500720c */ /* 0x080fe20003f66270 */
[----:B------:R-:W-:Y:S01]  /*42a0*/  VIADD R5, R45, 0x31 ;  /* 0x000000312d057836 */ /* 0x000fe20000000000 */
[----:B------:R-:W-:Y:S01]  /*42b0*/  FSEL R90, R90, -INF , !P1 ;  /* 0xff8000005a5a7808 */ /* 0x000fe20004800000 */
[----:B------:R-:W3:Y:S01]  /*42c0*/  MUFU.TANH R152, R95 ;  /* 0x0000005f00987308 */ /* 0x000ee20000002400 */
[----:B-----5:R-:W-:Y:S02]  /*42d0*/  FSEL R44, R70, -INF , !P0 ;  /* 0xff800000462c7808 */ /* 0x020fe40004000000 */
[-C--:B------:R-:W-:Y:S01]  /*42e0*/  ISETP.GE.AND P1, PT, R5, R132.reuse, PT ;  /* 0x000000840500720c */ /* 0x080fe20003f26270 */
[----:B------:R-:W-:Y:S01]  /*42f0*/  VIADD R5, R45, 0x38 ;  /* 0x000000382d057836 */ /* 0x000fe20000000000 */
[----:B------:R-:W-:Y:S01]  /*4300*/  FSEL R46, R68, -INF , !P0 ;  /* 0xff800000442e7808 */ /* 0x000fe20004000000 */
[----:B------:R-:W-:Y:S01]  /*4310*/  HMMA.16816.F32.BF16 R116, R96, R22, R116 ;  /* 0x000000166074723c */ /* 0x000fe20000041874 */
[----:B------:R-:W-:Y:S01]  /*4320*/  FSEL R230, R69, -INF , !P6 ;  /* 0xff80000045e67808 */ /* 0x000fe20007000000 */
[----:B------:R4:W-:Y:S01]  /*4330*/  MUFU.TANH R162, R36 ;  /* 0x0000002400a27308 */ /* 0x0009e20000002400 */
[----:B------:R-:W-:Y:S01]  /*4340*/  ISETP.GE.AND P0, PT, R5, R132, PT ;  /* 0x000000840500720c */ /* 0x000fe20003f06270 */
[----:B------:R-:W-:Y:S01]  /*4350*/  VIADD R5, R45, 0x39 ;  /* 0x000000392d057836 */ /* 0x000fe20000000000 */
[----:B--2---:R-:W-:-:S02]  /*4360*/  FSEL R38, R83, -INF , !P4 ;  /* 0xff80000053267808 */ /* 0x004fc40006000000 */
[----:B------:R-:W-:Y:S02]  /*4370*/  FSEL R40, R81, -INF , !P4 ;  /* 0xff80000051287808 */ /* 0x000fe40006000000 */
[----:B------:R-:W-:Y:S01]  /*4380*/  FMUL.FTZ R158, R32, R134 ;  /* 0x00000086209e7220 */ /* 0x000fe20000410000 */
[----:B------:R-:W-:Y:S01]  /*4390*/  FSEL R32, R71, -INF , !P6 ;  /* 0xff80000047207808 */ /* 0x000fe20007000000 */
[----:B------:R-:W-:Y:S01]  /*43a0*/  MUFU.TANH R182, R182 ;  /* 0x000000b600b67308 */ /* 0x000fe20000002400 */
[----:B------:R-:W-:Y:S01]  /*43b0*/  ISETP.GE.AND P6, PT, R5, R132, PT ;  /* 0x000000840500720c */ /* 0x000fe20003fc6270 */
        /* <DEDUP_REMOVED lines=8> */
[----:B------:R-:W-:Y:S01]  /*4440*/  FSEL R218, R218, -INF , !P3 ;  /* 0xff800000dada7808 */ /* 0x000fe20005800000 */
[----:B------:R-:W-:Y:S01]  /*4450*/  MUFU.TANH R190, R47 ;  /* 0x0000002f00be7308 */ /* 0x000fe20000002400 */
[----:B------:R-:W-:Y:S01]  /*4460*/  FSEL R200, R200, -INF , !P5 ;  /* 0xff800000c8c87808 */ /* 0x000fe20006800000 */
[----:B------:R-:W-:Y:S01]  /*4470*/  HMMA.16816.F32.BF16 R16, R100, R18, R116 ;  /* 0x000000126410723c */ /* 0x000fe20000041874 */
[----:B------:R-:W-:-:S02]  /*4480*/  FSEL R196, R196, -INF , !P5 ;  /* 0xff800000c4c47808 */ /* 0x000fc40006800000 */
[----:B------:R-:W-:Y:S01]  /*4490*/  ISETP.GE.AND P4, PT, R9, R132, PT ;  /* 0x000000840900720c */ /* 0x000fe20003f86270 */
[----:B------:R-:W-:Y:S01]  /*44a0*/  VIADD R9, R45, 0x48 ;  /* 0x000000482d097836 */ /* 0x000fe20000000000 */
[----:B------:R-:W-:Y:S01]  /*44b0*/  FSEL R214, R72, -INF , !P3 ;  /* 0xff80000048d67808 */ /* 0x000fe20005800000 */
[----:B------:R-:W2:Y:S01]  /*44c0*/  MUFU.TANH R188, R188 ;  /* 0x000000bc00bc7308 */ /* 0x000ea20000002400 */
[----:B------:R-:W-:Y:S02]  /*44d0*/  FSEL R170, R170, -INF , !P4 ;  /* 0xff800000aaaa7808 */ /* 0x000fe40006000000 */
[-C--:B------:R-:W-:Y:S01]  /*44e0*/  FMUL.FTZ R136, R4, R134.reuse ;  /* 0x0000008604887220 */ /* 0x080fe20000410000 */
[-C--:B------:R-:W-:Y:S01]  /*44f0*/  FMUL.FTZ R4, R5, R134.reuse ;  /* 0x0000008605047220 */ /* 0x080fe20000410000 */
[----:B------:R-:W-:Y:S01]  /*4500*/  VIADD R5, R45, 0x58 ;  /* 0x000000582d057836 */ /* 0x000fe20000000000 */
[----:B------:R-:W-:Y:S01]  /*4510*/  FSEL R174, R174, -INF , !P4 ;  /* 0xff800000aeae7808 */ /* 0x000fe20006000000 */
[----:B------:R-:W-:Y:S01]  /*4520*/  FMUL.FTZ R6, R6, R134 ;  /* 0x0000008606067220 */ /* 0x000fe20000410000 */
[-C--:B------:R-:W-:Y:S01]  /*4530*/  ISETP.GE.AND P3, PT, R9, R132.reuse, PT ;  /* 0x000000840900720c */ /* 0x080fe20003f66270 */
[----:B------:R-:W-:Y:S01]  /*4540*/  VIADD R9, R45, 0x49 ;  /* 0x000000492d097836 */ /* 0x000fe20000000000 */
[----:B------:R-:W-:Y:S01]  /*4550*/  ISETP.GE.AND P5, PT, R5, R132, PT ;  /* 0x000000840500720c */ /* 0x000fe20003fa6270 */
[----:B------:R-:W-:Y:S01]  /*4560*/  MUFU.TANH R158, R158 ;  /* 0x0000009e009e7308 */ /* 0x000fe20000002400 */
[----:B------:R-:W-:Y:S01]  /*4570*/  IADD3 R5, PT, PT, R45, 0x59, RZ ;  /* 0x000000592d057810 */ /* 0x000fe20007ffe0ff */
[-C--:B------:R-:W-:Y:S01]  /*4580*/  FMUL.FTZ R7, R7, R134.reuse ;  /* 0x0000008607077220 */ /* 0x080fe20000410000 */
[----:B------:R-:W-:Y:S01]  /*4590*/  FSEL R198, R198, -INF , !P3 ;  /* 0xff800000c6c67808 */ /* 0x000fe20005800000 */
[----:B------:R-:W-:Y:S01]  /*45a0*/  FMUL.FTZ R16, R16, R134 ;  /* 0x0000008610107220 */ /* 0x000fe20000410000 */
[----:B------:R-:W-:Y:S01]  /*45b0*/  ISETP.GE.AND P4, PT, R5, R132, PT ;  /* 0x000000840500720c */ /* 0x000fe20003f86270 */
[----:B------:R-:W-:Y:S01]  /*45c0*/  VIADD R5, R45, 0x60 ;  /* 0x000000602d057836 */ /* 0x000fe20000000000 */
[----:B------:R-:W-:Y:S01]  /*45d0*/  FSEL R194, R194, -INF , !P3 ;  /* 0xff800000c2c27808 */ /* 0x000fe20005800000 */
[----:B------:R-:W5:Y:S01]  /*45e0*/  MUFU.TANH R164, R34 ;  /* 0x0000002200a47308 */ /* 0x000f620000002400 */
[----:B----4-:R-:W-:Y:S01]  /*45f0*/  FSEL R36, R108, -INF , !P1 ;  /* 0xff8000006c247808 */ /* 0x010fe20004800000 */
[-C--:B------:R-:W-:Y:S01]  /*4600*/  FMUL.FTZ R18, R18, R134.reuse ;  /* 0x0000008612127220 */ /* 0x080fe20000410000 */
[----:B------:R-:W-:Y:S01]  /*4610*/  FSEL R206, R73, -INF , !P1 ;  /* 0xff80000049ce7808 */ /* 0x000fe20004800000 */
[----:B------:R-:W-:Y:S01]  /*4620*/  FMUL.FTZ R19, R19, R134 ;  /* 0x0000008613137220 */ /* 0x000fe20000410000 */
[-C--:B------:R-:W-:Y:S01]  /*4630*/  ISETP.GE.AND P3, PT, R5, R132.reuse, PT ;  /* 0x000000840500720c */ /* 0x080fe20003f66270 */
[----:B------:R-:W-:Y:S01]  /*4640*/  VIADD R5, R45, 0x61 ;  /* 0x000000612d057836 */ /* 0x000fe20000000000 */
[----:B------:R-:W-:Y:S01]  /*4650*/  ISETP.GE.AND P1, PT, R9, R132, PT ;  /* 0x000000840900720c */ /* 0x000fe20003f26270 */
[----:B------:R-:W-:Y:S01]  /*4660*/  VIADD R9, R45, 0x50 ;  /* 0x000000502d097836 */ /* 0x000fe20000000000 */
[----:B-1----:R-:W-:Y:S01]  /*4670*/  FSEL R216, R216, -INF , !P0 ;  /* 0xff800000d8d87808 */ /* 0x002fe20004000000 */
[----:B------:R-:W-:Y:S01]  /*4680*/  MUFU.TANH R176, R41 ;  /* 0x0000002900b07308 */ /* 0x000fe20000002400 */
[----:B------:R-:W-:Y:S01]  /*4690*/  FSEL R186, R186, -INF , !P1 ;  /* 0xff800000baba7808 */ /* 0x000fe20004800000 */
[----:B------:R-:W-:Y:S01]  /*46a0*/  FMUL.FTZ R17, R17, R134 ;  /* 0x0000008611117220 */ /* 0x000fe20000410000 */
[----:B------:R-:W-:-:S02]  /*46b0*/  FSEL R180, R180, -INF , !P1 ;  /* 0xff800000b4b47808 */ /* 0x000fc40004800000 */
[----:B------:R-:W-:Y:S02]  /*46c0*/  FSEL R204, R204, -INF , !P0 ;  /* 0xff800000cccc7808 */ /* 0x000fe40004000000 */
[-C--:B------:R-:W-:Y:S01]  /*46d0*/  ISETP.GE.AND P1, PT, R5, R132.reuse, PT ;  /* 0x000000840500720c */ /* 0x080fe20003f26270 */
[----:B------:R-:W-:Y:S01]  /*46e0*/  VIADD R5, R45, 0x68 ;  /* 0x000000682d057836 */ /* 0x000fe20000000000 */
[----:B------:R-:W-:Y:S01]  /*46f0*/  ISETP.GE.AND P0, PT, R9, R132, PT ;  /* 0x000000840900720c */ /* 0x000fe20003f06270 */
[----:B------:R-:W-:Y:S01]  /*4700*/  VIADD R9, R45, 0x51 ;  /* 0x000000512d097836 */ /* 0x000fe20000000000 */
[----:B------:R-:W1:Y:S01]  /*4710*/  MUFU.TANH R172, R43 ;  /* 0x0000002b00ac7308 */ /* 0x000e620000002400 */
[----:B---3--:R-:W-:Y:S02]  /*4720*/  FSEL R152, R152, -INF , !P6 ;  /* 0xff80000098987808 */ /* 0x008fe40007000000 */
[----:B------:R-:W-:Y:S02]  /*4730*/  FSEL R192, R192, -INF , !P0 ;  /* 0xff800000c0c07808 */ /* 0x000fe40004000000 */
[----:B------:R-:W-:-:S02]  /*4740*/  FSEL R184, R184, -INF , !P0 ;  /* 0xff800000b8b87808 */ /* 0x000fc40004000000 */
[----:B------:R-:W-:Y:S01]  /*4750*/  FSEL R202, R202, -INF , !P6 ;  /* 0xff800000caca7808 */ /* 0x000fe20007000000 */
[----:B------:R-:W-:Y:S01]  /*4760*/  MUFU.TANH R160, R37 ;  /* 0x0000002500a07308 */ /* 0x000fe20000002400 */
[-C--:B------:R-:W-:Y:S01]  /*4770*/  ISETP.GE.AND P0, PT, R5, R132.reuse, PT ;  /* 0x000000840500720c */ /* 0x080fe20003f06270 */
[----:B------:R-:W-:Y:S01]  /*4780*/  VIADD R5, R45, 0x69 ;  /* 0x000000692d057836 */ /* 0x000fe20000000000 */
[----:B------:R-:W-:Y:S02]  /*4790*/  ISETP.GE.AND P6, PT, R9, R132, PT ;  /* 0x000000840900720c */ /* 0x000fe40003fc6270 */
[----:B--2---:R-:W-:Y:S02]  /*47a0*/  FSEL R188, R188, -INF , !P5 ;  /* 0xff800000bcbc7808 */ /* 0x004fe40006800000 */
[----:B------:R-:W-:Y:S01]  /*47b0*/  FSEL R190, R190, -INF , !P6 ;  /* 0xff800000bebe7808 */ /* 0x000fe20007000000 */
[----:B------:R-:W2:Y:S01]  /*47c0*/  MUFU.TANH R166, R39 ;  /* 0x0000002700a67308 */ /* 0x000ea20000002400 */
[----:B------:R-:W-:-:S02]  /*47d0*/  FSEL R182, R182, -INF , !P6 ;  /* 0xff800000b6b67808 */ /* 0x000fc40007000000 */
[-C--:B------:R-:W-:Y:S01]  /*47e0*/  ISETP.GE.AND P6, PT, R5, R132.reuse, PT ;  /* 0x000000840500720c */ /* 0x080fe20003fc6270 */
[----:B------:R-:W-:Y:S01]  /*47f0*/  VIADD R5, R45, 0x70 ;  /* 0x000000702d057836 */ /* 0x000fe20000000000 */
[----:B------:R-:W-:Y:S02]  /*4800*/  FSEL R178, R178, -INF , !P5 ;  /* 0xff800000b2b27808 */ /* 0x000fe40006800000 */
[----:B-----5:R-:W-:Y:S01]  /*4810*/  FSEL R164, R164, -INF , !P0 ;  /* 0xff800000a4a47808 */ /* 0x020fe20004000000 */
[----:B------:R-:W-:Y:S01]  /*4820*/  MUFU.TANH R156, R33 ;  /* 0x00000021009c7308 */ /* 0x000fe20000002400 */
[----:B------:R-:W-:Y:S01]  /*4830*/  ISETP.GE.AND P5, PT, R5, R132, PT ;  /* 0x000000840500720c */ /* 0x000fe20003fa6270 */
[----:B------:R-:W-:Y:S01]  /*4840*/  VIADD R5, R45, 0x71 ;  /* 0x000000712d057836 */ /* 0x000fe20000000000 */
[----:B------:R-:W-:Y:S02]  /*4850*/  FSEL R158, R158, -INF , !P0 ;  /* 0xff8000009e9e7808 */ /* 0x000fe40004000000 */
[----:B------:R-:W-:-:S02]  /*4860*/  ISETP.GT.AND P0, PT, R232, R219, PT ;  /* 0x000000dbe800720c */ /* 0x000fc40003f04270 */
[----:B-1----:R-:W-:Y:S01]  /*4870*/  FSEL R172, R172, -INF , !P4 ;  /* 0xff800000acac7808 */ /* 0x002fe20006000000 */
[----:B------:R-:W1:Y:S01]  /*4880*/  MUFU.TANH R154, R35 ;  /* 0x00000023009a7308 */ /* 0x000e620000002400 */
[----:B------:R-:W-:Y:S02]  /*4890*/  FSEL R176, R176, -INF , !P4 ;  /* 0xff800000b0b07808 */ /* 0x000fe40006000000 */
[----:B------:R-:W-:Y:S01]  /*48a0*/  ISETP.GE.AND P4, PT, R5, R132, PT ;  /* 0x000000840500720c */ /* 0x000fe20003f86270 */
[C---:B------:R-:W-:Y:S01]  /*48b0*/  VIADD R5, R45.reuse, 0x78 ;  /* 0x000000782d057836 */ /* 0x040fe20000000000 */
[----:B------:R-:W-:Y:S01]  /*48c0*/  FSEL R168, R168, -INF , !P3 ;  /* 0xff800000a8a87808 */ /* 0x000fe20005800000 */
[----:B------:R-:W-:Y:S01]  /*48d0*/  VIADD R45, R45, 0x79 ;  /* 0x000000792d2d7836 */ /* 0x000fe20000000000 */
[----:B------:R-:W-:Y:S01]  /*48e0*/  FSEL R162, R162, -INF , !P3 ;  /* 0xff800000a2a27808 */ /* 0x000fe20005800000 */
[----:B------:R-:W3:Y:S01]  /*48f0*/  MUFU.TANH R136, R136 ;  /* 0x0000008800887308 */ /* 0x000ee20000002400 */
[----:B--2---:R-:W-:-:S02]  /*4900*/  FSEL R166, R166, -INF , !P1 ;  /* 0xff800000a6a67808 */ /* 0x004fc40004800000 */
[----:B------:R-:W-:Y:S02]  /*4910*/  FSEL R160, R160, -INF , !P1 ;  /* 0xff800000a0a07808 */ /* 0x000fe40004800000 */
[-C--:B------:R-:W-:Y:S02]  /*4920*/  ISETP.GE.AND P3, PT, R5, R132.reuse, PT ;  /* 0x000000840500720c */ /* 0x080fe40003f66270 */
[----:B------:R-:W-:Y:S01]  /*4930*/  ISETP.GE.AND P1, PT, R45, R132, PT ;  /* 0x000000842d00720c */ /* 0x000fe20003f26270 */
[----:B------:R-:W2:Y:S01]  /*4940*/  MUFU.TANH R4, R4 ;  /* 0x0000000400047308 */ /* 0x000ea20000002400 */
[----:B-1----:R-:W-:Y:S02]  /*4950*/  FSEL R154, R154, -INF , !P6 ;  /* 0xff8000009a9a7808 */ /* 0x002fe40007000000 */
[----:B------:R-:W-:-:S05]  /*4960*/  FSEL R156, R156, -INF , !P6 ;  /* 0xff8000009c9c7808 */ /* 0x000fca0007000000 */
        /* <DEDUP_REMOVED lines=11> */
[----:B-1----:R-:W-:Y:S02]  /*4a20*/  FSEL R138, R138, -INF , !P3 ;  /* 0xff8000008a8a7808 */ /* 0x002fe40005800000 */
[----:B---3--:R-:W-:Y:S02]  /*4a30*/  FSEL R64, R64, -INF , !P1 ;  /* 0xff80000040407808 */ /* 0x008fe40004800000 */
[----:B--2---:R-:W-:Y:S01]  /*4a40*/  FSEL R135, R135, -INF , !P1 ;  /* 0xff80000087877808 */ /* 0x004fe20004800000 */
        /* <DEDUP_REMOVED lines=15> */
.L_x_671:
        /* <DEDUP_REMOVED lines=15> */
[----:B------:R-:W-:-:S02]  /*4c30*/  IMAD.HI.U32 R13, R15, R13, R14 ;  /* 0x0000000d0f0d7227 */ /* 0x000fc400078e000e */
        /* <DEDUP_REMOVED lines=44> */
.L_x_672:
[----:B------:R-:W-:Y:S05]  /*4f00*/  BSYNC.RECONVERGENT B0 ;  /* 0x0000000000007941 */ /* 0x000fea0003800200 */
.L_x_670:
        /* <DEDUP_REMOVED lines=36> */
.L_x_669:
[----:B------:R-:W-:Y:S05]  /*5150*/  BSYNC.RECONVERGENT B1 ;  /* 0x0000000000017941 */ /* 0x000fea0003800200 */
.L_x_668:
        /* <DEDUP_REMOVED lines=47> */
[----:B------:R-:W-:Y:S01]  /*5450*/  IADD3 R59, PT, PT, R27, R67, RZ ;  /* 0x000000431b3b7210 */ /* 0x000fe20007ffe0ff */
[----:B------:R-:W1:Y:S04]  /*5460*/  LDSM.16.MT88.4 R124, [R67+0xc000] ;  /* 0x00c00000437c783b */ /* 0x000e680000004200 */
        /* <DEDUP_REMOVED lines=21> */
[-C--:B------:R-:W-:Y:S01]  /*55c0*/  FFMA.FTZ R52, R78, R66.reuse, -R65 ;  /* 0x000000424e347223 */ /* 0x080fe20000010841 */
[----:B------:R-:W4:Y:S01]  /*55d0*/  LDSM.16.MT88.4 R84, [R59+0x10000] ;  /* 0x010000003b54783b */ /* 0x000f220000004200 */
[----:B------:R-:W-:Y:S01]  /*55e0*/  MUFU.EX2 R61, R61 ;  /* 0x0000003d003d7308 */ /* 0x000fe20000000800 */
[-CC-:B------:R-:W-:Y:S01]  /*55f0*/  FFMA.FTZ R53, R50, R66.reuse, -R139.reuse ;  /* 0x0000004232357223 */ /* 0x180fe2000001088b */
[-C--:B------:R-:W-:Y:S01]  /*5600*/  FFMA.FTZ R50, R12, R66.reuse, -R139 ;  /* 0x000000420c327223 */ /* 0x080fe2000001088b */
[----:B------:R-:W5:Y:S01]  /*5610*/  LDSM.16.MT88.4 R76, [R42+0x10000] ;  /* 0x010000002a4c783b */ /* 0x000f620000004200 */
[-CC-:B------:R-:W-:Y:S01]  /*5620*/  FFMA.FTZ R51, R74, R66.reuse, -R65.reuse ;  /* 0x000000424a337223 */ /* 0x180fe20000010841 */
[-CC-:B------:R-:W-:Y:S01]  /*5630*/  FFMA.FTZ R48, R48, R66.reuse, -R65.reuse ;  /* 0x0000004230307223 */ /* 0x180fe20000010841 */
[-C--:B------:R-:W-:Y:S01]  /*5640*/  FFMA.FTZ R47, R20, R66.reuse, -R65 ;  /* 0x00000042142f7223 */ /* 0x080fe20000010841 */
[----:B------:R-:W5:Y:S01]  /*5650*/  LDSM.16.MT88.4 R4, [R26+0x10000] ;  /* 0x010000001a04783b */ /* 0x000f620000004200 */
[----:B------:R-:W1:Y:S01]  /*5660*/  MUFU.EX2 R60, R60 ;  /* 0x0000003c003c7308 */ /* 0x000e620000000800 */
[-CC-:B------:R-:W-:Y:S01]  /*5670*/  FFMA.FTZ R54, R54, R66.reuse, -R139.reuse ;  /* 0x0000004236367223 */ /* 0x180fe2000001088b */
        /* <DEDUP_REMOVED lines=13> */
[----:B------:R-:W-:Y:S01]  /*5750*/  LDSM.16.MT88.4 R32, [R42+0x10800] ;  /* 0x010800002a20783b */ /* 0x000fe20000004200 */
[----:B------:R-:W2:Y:S01]  /*5760*/  MUFU.EX2 R55, R55 ;  /* 0x0000003700377308 */ /* 0x000ea20000000800 */
[----:B-1----:R-:W-:Y:S01]  /*5770*/  F2FP.BF16.F32.PACK_AB R69, R60, R61 ;  /* 0x0000003d3c45723e */ /* 0x002fe200000010ff */
[-CC-:B------:R-:W-:Y:S01]  /*5780*/  FFMA.FTZ R37, R218, R66.reuse, -R65.reuse ;  /* 0x00000042da257223 */ /* 0x180fe20000010841 */
[----:B------:R-:W-:Y:S01]  /*5790*/  LDSM.16.MT88.4 R28, [R67+0xd000] ;  /* 0x00d00000431c783b */ /* 0x000fe20000004200 */
[-CC-:B------:R-:W-:Y:S01]  /*57a0*/  FFMA.FTZ R36, R36, R66.reuse, -R65.reuse ;  /* 0x0000004224247223 */ /* 0x180fe20000010841 */
[-C--:B------:R-:W-:Y:S01]  /*57b0*/  FFMA.FTZ R27, R216, R66.reuse, -R65 ;  /* 0x00000042d81b7223 */ /* 0x080fe20000010841 */
[-C--:B------:R-:W-:Y:S01]  /*57c0*/  FFMA.FTZ R141, R214, R66.reuse, -R139 ;  /* 0x00000042d68d7223 */ /* 0x080fe2000001088b */
        /* <DEDUP_REMOVED lines=9> */
[----:B------:R-:W1:Y:S01]  /*5860*/  MUFU.EX2 R62, R62 ;  /* 0x0000003e003e7308 */ /* 0x000e620000000800 */
[----:B--2---:R-:W-:Y:S01]  /*5870*/  F2FP.BF16.F32.PACK_AB R71, R55, R56 ;  /* 0x000000383747723e */ /* 0x004fe200000010ff */
        /* <DEDUP_REMOVED lines=14> */
[----:B------:R-:W2:Y:S01]  /*5960*/  MUFU.EX2 R57, R57 ;  /* 0x0000003900397308 */ /* 0x000ea20000000800 */
[----:B-1----:R-:W-:Y:S01]  /*5970*/  F2FP.BF16.F32.PACK_AB R68, R62, R63 ;  /* 0x0000003f3e44723e */ /* 0x002fe200000010ff */
[-C--:B------:R-:W-:Y:S01]  /*5980*/  FFMA.FTZ R241, R135, R66.reuse, -R139 ;  /* 0x0000004287f17223 */ /* 0x080fe2000001088b */
[----:B------:R-:W-:Y:S01]  /*5990*/  FFMA.FTZ R239, R64, R66, -R65 ;  /* 0x0000004240ef7223 */ /* 0x000fe20000010841 */
[----:B------:R-:W-:Y:S01]  /*59a0*/  FADD.FTZ R61, R61, R60 ;  /* 0x0000003c3d3d7221 */ /* 0x000fe20000010000 */
[----:B------:R-:W-:Y:S01]  /*59b0*/  FADD.FTZ R63, R63, R62 ;  /* 0x0000003e3f3f7221 */ /* 0x000fe20000010000 */
[----:B------:R-:W-:-:S02]  /*59c0*/  ISETP.GE.AND P0, PT, R0, R219, PT ;  /* 0x000000db0000720c */ /* 0x000fc40003f06270 */
[----:B------:R-:W-:Y:S01]  /*59d0*/  MUFU.EX2 R52, R52 ;  /* 0x0000003400347308 */ /* 0x000fe20000000800 */
[----:B------:R-:W-:-:S04]  /*59e0*/  FADD.FTZ R56, R56, R61 ;  /* 0x0000003d38387221 */ /* 0x000fc80000010000 */
[----:B------:R-:W-:-:S03]  /*59f0*/  FADD.FTZ R55, R55, R56 ;  /* 0x0000003837377221 */ /* 0x000fc60000010000 */
        /* <DEDUP_REMOVED lines=310> */
[----:B------:R-:W1:Y:S01]  /*6d60*/  LDSM.16.MT88.4 R16, [R26+0xf800] ;  /* 0x00f800001a10783b */ /* 0x000e620000004200 */
[----:B------:R-:W-:Y:S01]  /*6d70*/  FADD.FTZ R159, R159, R8 ;  /* 0x000000089f9f7221 */ /* 0x000fe20000010000 */
[----:B------:R-:W-:-:S03]  /*6d80*/  FADD.FTZ R8, R158, R163 ;  /* 0x000000a39e087221 */ /* 0x000fc60000010000 */
[----:B------:R-:W-:Y:S01]  /*6d90*/  FADD.FTZ R166, R166, R159 ;  /* 0x0000009fa6a67221 */ /* 0x000fe20000010000 */
[----:B------:R-:W-:Y:S01]  /*6da0*/  FADD.FTZ R8, R165, R8 ;  /* 0x00000008a5087221 */ /* 0x000fe20000010000 */
[----:B--2---:R-:W-:Y:S02]  /*6db0*/  HMMA.16816.F32.BF16 R112, R4, R12, R112 ;  /* 0x0000000c0470723c */ /* 0x004fe40000041870 */
[----:B------:R-:W-:Y:S01]  /*6dc0*/  FADD.FTZ R9, R161, R166 ;  /* 0x000000a6a1097221 */ /* 0x000fe20000010000 */
[----:B------:R-:W-:-:S03]  /*6dd0*/  FADD.FTZ R31, R31, R8 ;  /* 0x000000081f1f7221 */ /* 0x000fc60000010000 */
[----:B------:R-:W-:Y:S01]  /*6de0*/  FADD.FTZ R9, R154, R9 ;  /* 0x000000099a097221 */ /* 0x000fe20000010000 */
[----:B------:R-:W-:Y:S01]  /*6df0*/  FADD.FTZ R31, R132, R31 ;  /* 0x0000001f841f7221 */ /* 0x000fe20000010000 */
[----:B------:R-:W-:Y:S01]  /*6e00*/  HMMA.16816.F32.BF16 R108, R4, R14, R108 ;  /* 0x0000000e046c723c */ /* 0x000fe2000004186c */
[----:B------:R-:W2:Y:S01]  /*6e10*/  LDSM.16.MT88.4 R12, [R26+0x13800] ;  /* 0x013800001a0c783b */ /* 0x000ea20000004200 */
[----:B------:R-:W-:Y:S01]  /*6e20*/  FADD.FTZ R28, R28, R9 ;  /* 0x000000091c1c7221 */ /* 0x000fe20000010000 */
[----:B------:R-:W-:-:S03]  /*6e30*/  FADD.FTZ R136, R136, R31 ;  /* 0x0000001f88887221 */ /* 0x000fc60000010000 */
[----:B------:R-:W-:Y:S01]  /*6e40*/  FADD.FTZ R29, R29, R28 ;  /* 0x0000001c1d1d7221 */ /* 0x000fe20000010000 */
[----:B------:R-:W-:-:S03]  /*6e50*/  FADD.FTZ R241, R241, R136 ;  /* 0x00000088f1f17221 */ /* 0x000fc60000010000 */
[----:B------:R-:W-:-:S04]  /*6e60*/  FADD.FTZ R30, R30, R29 ;  /* 0x0000001d1e1e7221 */ /* 0x000fc80000010000 */
[----:B------:R-:W-:Y:S01]  /*6e70*/  FADD.FTZ R239, R239, R30 ;  /* 0x0000001eefef7221 */ /* 0x000fe20000010000 */
[C---:B-1----:R-:W-:Y:S08]  /*6e80*/  HMMA.16816.F32.BF16 R104, R4.reuse, R16, R104 ;  /* 0x000000100468723c */ /* 0x042ff00000041868 */
[C---:B------:R-:W-:Y:S08]  /*6e90*/  HMMA.16816.F32.BF16 R100, R4.reuse, R18, R100 ;  /* 0x000000120464723c */ /* 0x040ff00000041864 */
[C---:B--2---:R-:W-:Y:S08]  /*6ea0*/  HMMA.16816.F32.BF16 R72, R4.reuse, R12, R72 ;  /* 0x0000000c0448723c */ /* 0x044ff00000041848 */
[----:B------:R-:W-:Y:S01]  /*6eb0*/  HMMA.16816.F32.BF16 R68, R4, R14, R68 ;  /* 0x0000000e0444723c */ /* 0x000fe20000041844 */
[----:B------:R-:W-:-:S04]  /*6ec0*/  NOP ;  /* 0x0000000000007918 */ /* 0x000fc80000000000 */
[----:B------:R-:W-:-:S15]  /*6ed0*/  @!P0 BRA `(.L_x_673) ;  /* 0x0000004400e88947 */ /* 0x000fde0003800000 */
[----:B------:R-:W-:Y:S01]  /*6ee0*/  ISETP.NE.U32.AND P1, PT, R236, RZ, PT ;  /* 0x000000ffec00720c */ /* 0x000fe20003f25070 */
[C---:B------:R-:W-:Y:S01]  /*6ef0*/  IMAD.SHL.U32 R233, R24.reuse, 0x20, RZ ;  /* 0x0000002018e97824 */ /* 0x040fe200078e00ff */
[----:B------:R-:W-:Y:S01]  /*6f00*/  SHF.L.U64.HI R230, R24, 0x5, R25 ;  /* 0x0000000518e67819 */ /* 0x000fe20000010219 */
[----:B------:R-:W-:Y:S01]  /*6f10*/  IMAD.MOV.U32 R0, RZ, RZ, R133 ;  /* 0x000000ffff007224 */ /* 0x000fe200078e0085 */
[----:B------:R-:W-:Y:S01]  /*6f20*/  ISETP.NE.AND.EX P1, PT, R237, RZ, PT, P1 ;  /* 0x000000ffed00720c */ /* 0x000fe20003f25310 */
[----:B------:R-:W-:-:S12]  /*6f30*/  IMAD.MOV.U32 R141, RZ, RZ, R134 ;  /* 0x000000ffff8d7224 */ /* 0x000fd800078e0086 */
.L_x_680:
        /* <DEDUP_REMOVED lines=78> */
.L_x_675:
[----:B------:R-:W-:Y:S05]  /*7420*/  BSYNC.RECONVERGENT B0 ;  /* 0x0000000000007941 */ /* 0x000fea0003800200 */
.L_x_674:
[----:B------:R-:W1:Y:S01]  /*7430*/  S2UR UR6, SR_CgaCtaId ;  /* 0x00000000000679c3 */ /* 0x000e620000008800 */
[C---:B------:R-:W-:Y:S01]  /*7440*/  SHF.L.U32 R140, R209.reuse, 0x3, RZ ;  /* 0x00000003d18c7819 */ /* 0x040fe200000006ff */
[----:B------:R-:W-:Y:S01]  /*7450*/  UMOV UR7, 0x400 ;  /* 0x0000040000077882 */ /* 0x000fe20000000000 */
[----:B------:R-:W-:Y:S01]  /*7460*/  LOP3.LUT R20, R209, 0x38, RZ, 0xc0, !PT ;  /* 0x00000038d1147812 */ /* 0x000fe200078ec0ff */
[----:B------:R-:W-:Y:S01]  /*7470*/  BSSY.RECONVERGENT B1, `(.L_x_676) ;  /* 0x00001fe000017945 */ /* 0x000fe20003800200 */
[C---:B------:R-:W-:Y:S02]  /*7480*/  LOP3.LUT R133, R140.reuse, 0x38, RZ, 0xc0, !PT ;  /* 0x000000388c857812 */ /* 0x040fe400078ec0ff */
[C---:B------:R-:W-:Y:S02]  /*7490*/  LOP3.LUT R21, R140.reuse, 0x1c0, RZ, 0xc0, !PT ;  /* 0x000001c08c157812 */ /* 0x040fe400078ec0ff */
[----:B------:R-:W-:Y:S02]  /*74a0*/  IADD3 R24, P0, PT, R233, R224, RZ ;  /* 0x000000e0e9187210 */ /* 0x000fe40007f1e0ff */
[----:B------:R-:W-:Y:S02]  /*74b0*/  LOP3.LUT R20, R133, R21, R20, 0x1e, !PT ;  /* 0x0000001585147212 */ /* 0x000fe400078e1e14 */
[----:B------:R-:W-:Y:S02]  /*74c0*/  LOP3.LUT R21, R140, 0x1e00, RZ, 0xc0, !PT ;  /* 0x00001e008c157812 */ /* 0x000fe400078ec0ff */
[----:B------:R-:W-:Y:S02]  /*74d0*/  IADD3.X R25, PT, PT, R230, R225, RZ, P0, !PT ;  /* 0x000000e1e6197210 */ /* 0x000fe400007fe4ff */
[----:B------:R-:W-:Y:S02]  /*74e0*/  LOP3.LUT R21, R20, R21, RZ, 0xfc, !PT ;  /* 0x0000001514157212 */ /* 0x000fe400078efcff */
[-C--:B------:R-:W-:Y:S02]  /*74f0*/  IADD3 R22, P0, PT, R24, R233.reuse, RZ ;  /* 0x000000e918167210 */ /* 0x080fe40007f1e0ff */
[----:B------:R-:W-:Y:S02]  /*7500*/  SHF.L.U32 R20, R209, 0x5, RZ ;  /* 0x00000005d1147819 */ /* 0x000fe400000006ff */
[-C--:B------:R-:W-:Y:S01]  /*7510*/  IADD3.X R23, PT, PT, R25, R230.reuse, RZ, P0, !PT ;  /* 0x000000e619177210 */ /* 0x080fe200007fe4ff */
[----:B-1----:R-:W-:Y:S01]  /*7520*/  ULEA UR6, UR6, UR7, 0x18 ;  /* 0x0000000706067291 */ /* 0x002fe2000f8ec0ff */
[-C--:B------:R-:W-:Y:S02]  /*7530*/  IADD3 R28, P0, PT, R22, R233.reuse, RZ ;  /* 0x000000e9161c7210 */ /* 0x080fe40007f1e0ff */
[----:B------:R-:W-:Y:S02]  /*7540*/  LOP3.LUT R208, R20, 0x7c00, RZ, 0xc0, !PT ;  /* 0x00007c0014d07812 */ /* 0x000fe400078ec0ff */
[----:B------:R-:W-:Y:S02]  /*7550*/  IADD3.X R29, PT, PT, R23, R230, RZ, P0, !PT ;  /* 0x000000e6171d7210 */ /* 0x000fe400007fe4ff */
[----:B------:R-:W-:Y:S02]  /*7560*/  MOV R212, UR6 ;  /* 0x0000000600d47c02 */ /* 0x000fe40008000f00 */
[-C--:B------:R-:W-:Y:S02]  /*7570*/  IADD3 R26, P0, PT, R28, R233.reuse, RZ ;  /* 0x000000e91c1a7210 */ /* 0x080fe40007f1e0ff */
[----:B------:R-:W-:Y:S02]  /*7580*/  LEA R243, R21, R212, 0x1 ;  /* 0x000000d415f37211 */ /* 0x000fe400078e08ff */
[-C--:B------:R-:W-:Y:S02]  /*7590*/  IADD3.X R27, PT, PT, R29, R230.reuse, RZ, P0, !PT ;  /* 0x000000e61d1b7210 */ /* 0x080fe400007fe4ff */
[-C--:B------:R-:W-:Y:S01]  /*75a0*/  IADD3 R20, P0, PT, R26, R233.reuse, RZ ;  /* 0x000000e91a147210 */ /* 0x080fe20007f1e0ff */
[----:B------:R-:W-:Y:S01]  /*75b0*/  @!PT LDS RZ, [RZ] ;  /* 0x00000000fffff984 */ /* 0x000fe20000000800 */
[----:B------:R-:W-:Y:S01]  /*75c0*/  @!PT LDS RZ, [RZ] ;  /* 0x00000000fffff984 */ /* 0x000fe20000000800 */
[----:B------:R-:W-:Y:S01]  /*75d0*/  @!PT LDS RZ, [RZ] ;  /* 0x00000000fffff984 */ /* 0x000fe20000000800 */
[----:B------:R-:W-:Y:S01]  /*75e0*/  LDGSTS.E.BYPASS.LTC128B.128 [R243+0xc000], desc[UR4][R224.64] ;  /* 0x0c000000e0f37fae */ /* 0x000fe2000b981a04 */
[----:B------:R-:W-:Y:S02]  /*75f0*/  SHF.R.U32.HI R211, RZ, 0x1, R209 ;  /* 0x00000001ffd37819 */ /* 0x000fe400000116d1 */
[-C--:B------:R-:W-:Y:S02]  /*7600*/  IADD3.X R21, PT, PT, R27, R230.reuse, RZ, P0, !PT ;  /* 0x000000e61b157210 */ /* 0x080fe400007fe4ff */
[-C--:B------:R-:W-:Y:S02]  /*7610*/  IADD3 R30, P0, PT, R20, R233.reuse, RZ ;  /* 0x000000e9141e7210 */ /* 0x080fe40007f1e0ff */
[----:B------:R-:W-:Y:S01]  /*7620*/  SHF.L.U32 R215, R209, 0x6, RZ ;  /* 0x00000006d1d77819 */ /* 0x000fe200000006ff */
[----:B------:R-:W-:Y:S01]  /*7630*/  LDGSTS.E.BYPASS.LTC128B.128 [R243+0x10000], desc[UR4][R224.64+0x80] ;  /* 0x10000080e0f37fae */ /* 0x000fe2000b981a04 */
[-C--:B------:R-:W-:Y:S02]  /*7640*/  IADD3.X R31, PT, PT, R21, R230.reuse, RZ, P0, !PT ;  /* 0x000000e6151f7210 */ /* 0x080fe400007fe4ff */
[----:B------:R-:W-:Y:S02]  /*7650*/  IADD3 R32, P0, PT, R30, R233, RZ ;  /* 0x000000e91e207210 */ /* 0x000fe40007f1e0ff */
[----:B------:R-:W-:Y:S02]  /*7660*/  LOP3.LUT R214, R211, 0x8, RZ, 0xc0, !PT ;  /* 0x00000008d3d67812 */ /* 0x000fe400078ec0ff */
[----:B------:R-:W-:Y:S01]  /*7670*/  IADD3.X R33, PT, PT, R31, R230, RZ, P0, !PT ;  /* 0x000000e61f217210 */ /* 0x000fe200007fe4ff */
[----:B------:R-:W-:Y:S01]  /*7680*/  LDGSTS.E.BYPASS.LTC128B.128 [R243+0xc800], desc[UR4][R24.64] ;  /* 0x0c80000018f37fae */ /* 0x000fe2000b981a04 */
[--C-:B------:R-:W-:Y:S02]  /*7690*/  LOP3.LUT R214, R214, 0x1c0, R215.reuse, 0xf8, !PT ;  /* 0x000001c0d6d67812 */ /* 0x100fe400078ef8d7 */
[----:B------:R-:W-:Y:S02]  /*76a0*/  LOP3.LUT P0, RZ, R209, 0x2, RZ, 0xc0, !PT ;  /* 0x00000002d1ff7812 */ /* 0x000fe4000780c0ff */
[----:B------:R-:W-:Y:S02]  /*76b0*/  LOP3.LUT R214, R214, R133, RZ, 0x3c, !PT ;  /* 0x00000085d6d67212 */ /* 0x000fe400078e3cff */
[----:B------:R-:W-:Y:S01]  /*76c0*/  LOP3.LUT R133, R208, 0x200, R215, 0xf8, !PT ;  /* 0x00000200d0857812 */ /* 0x000fe200078ef8d7 */
[----:B------:R-:W-:Y:S01]  /*76d0*/  LDGSTS.E.BYPASS.LTC128B.128 [R243+0x10800], desc[UR4][R24.64+0x80] ;  /* 0x1080008018f37fae */ /* 0x000fe2000b981a04 */
[----:B------:R-:W-:Y:S02]  /*76e0*/  SEL R213, R143, 0xffffffe0, !P0 ;  /* 0xffffffe08fd57807 */ /* 0x000fe40004000000 */
[----:B------:R-:W-:Y:S02]  /*76f0*/  LOP3.LUT R133, R133, R214, RZ, 0xfc, !PT ;  /* 0x000000d685857212 */ /* 0x000fe400078efcff */
[----:B------:R-:W-:Y:S02]  /*7700*/  IADD3 R200, PT, PT, R210, R213, RZ ;  /* 0x000000d5d2c87210 */ /* 0x000fe40007ffe0ff */
[----:B------:R-:W-:Y:S01]  /*7710*/  LEA R190, R133, R212, 0x1 ;  /* 0x000000d485be7211 */ /* 0x000fe200078e08ff */
[----:B------:R-:W-:Y:S01]  /*7720*/  LDGSTS.E.BYPASS.LTC128B.128 [R243+0xd000], desc[UR4][R22.64] ;  /* 0x0d00000016f37fae */ /* 0x000fe2000b981a04 */
[----:B------:R-:W-:Y:S02]  /*7730*/  LOP3.LUT P2, RZ, R209, 0x4, RZ, 0xc0, !PT ;  /* 0x00000004d1ff7812 */ /* 0x000fe4000784c0ff */
[-C--:B------:R-:W-:Y:S02]  /*7740*/  IADD3 R188, PT, PT, R213, R190.reuse, RZ ;  /* 0x000000bed5bc7210 */ /* 0x080fe40007ffe0ff */
[----:B------:R-:W-:Y:S03]  /*7750*/  IADD3 R232, PT, PT, R232, -0x1, RZ ;  /* 0xffffffffe8e87810 */ /* 0x000fe60007ffe0ff */
[----:B------:R-:W-:Y:S01]  /*7760*/  LDGSTS.E.BYPASS.LTC128B.128 [R243+0x11000], desc[UR4][R22.64+0x80] ;  /* 0x1100008016f37fae */ /* 0x000fe2000b981a04 */
[----:B------:R-:W-:Y:S07]  /*7770*/  ISETP.GT.AND P0, PT, R232, R219, PT ;  /* 0x000000dbe800720c */ /* 0x000fee0003f04270 */
[----:B------:R-:W-:Y:S08]  /*7780*/  LDGSTS.E.BYPASS.LTC128B.128 [R243+0xd800], desc[UR4][R28.64] ;  /* 0x0d8000001cf37fae */ /* 0x000ff0000b981a04 */
[----:B------:R-:W-:Y:S08]  /*7790*/  LDGSTS.E.BYPASS.LTC128B.128 [R243+0x11800], desc[UR4][R28.64+0x80] ;  /* 0x118000801cf37fae */ /* 0x000ff0000b981a04 */
[----:B------:R-:W-:Y:S08]  /*77a0*/  LDGSTS.E.BYPASS.LTC128B.128 [R243+0xe000], desc[UR4][R26.64] ;  /* 0x0e0000001af37fae */ /* 0x000ff0000b981a04 */
[----:B------:R-:W-:Y:S08]  /*77b0*/  LDGSTS.E.BYPASS.LTC128B.128 [R243+0x12000], desc[UR4][R26.64+0x80] ;  /* 0x120000801af37fae */ /* 0x000ff0000b981a04 */
[----:B------:R-:W-:Y:S08]  /*77c0*/  LDGSTS.E.BYPASS.LTC128B.128 [R243+0xe800], desc[UR4][R20.64] ;  /* 0x0e80000014f37fae */ /* 0x000ff0000b981a04 */
[----:B------:R1:W-:Y:S08]  /*77d0*/  LDGSTS.E.BYPASS.LTC128B.128 [R243+0x12800], desc[UR4][R20.64+0x80] ;  /* 0x1280008014f37fae */ /* 0x0003f0000b981a04 */
[----:B------:R-:W-:Y:S08]  /*77e0*/  LDGSTS.E.BYPASS.LTC128B.128 [R243+0xf000], desc[UR4][R30.64] ;  /* 0x0f0000001ef37fae */ /* 0x000ff0000b981a04 */
[----:B------:R2:W-:Y:S08]  /*77f0*/  LDGSTS.E.BYPASS.LTC128B.128 [R243+0x13000], desc[UR4][R30.64+0x80] ;  /* 0x130000801ef37fae */ /* 0x0005f0000b981a04 */
[----:B------:R-:W-:Y:S08]  /*7800*/  LDGSTS.E.BYPASS.LTC128B.128 [R243+0xf800], desc[UR4][R32.64] ;  /* 0x0f80000020f37fae */ /* 0x000ff0000b981a04 */
[----:B------:R3:W-:Y:S08]  /*7810*/  LDGSTS.E.BYPASS.LTC128B.128 [R243+0x13800], desc[UR4][R32.64+0x80] ;  /* 0x1380008020f37fae */ /* 0x0007f0000b981a04 */
[----:B------:R-:W-:Y:S08]  /*7820*/  LDSM.16.M88.4 R132, [R190] ;  /* 0x00000000be84783b */ /* 0x000ff00000000200 */
[----:B------:R-:W4:Y:S08]  /*7830*/  LDSM.16.M88.4 R144, [R210+0x4000] ;  /* 0x00400000d290783b */ /* 0x000f300000000200 */
[----:B------:R-:W5:Y:S08]  /*7840*/  LDSM.16.M88.4 R148, [R210+0x4800] ;  /* 0x00480000d294783b */ /* 0x000f700000000200 */
[----:B------:R-:W1:Y:S08]  /*7850*/  LDSM.16.M88.4 R152, [R210+0x5000] ;  /* 0x00500000d298783b */ /* 0x000e700000000200 */
[----:B------:R-:W0:Y:S08]  /*7860*/  LDGDEPBAR ;  /* 0x00000000000079af */ /* 0x000e300000000000 */
[----:B------:R-:W2:Y:S08]  /*7870*/  LDSM.16.M88.4 R156, [R210+0x5800] ;  /* 0x00580000d29c783b */ /* 0x000eb00000000200 */
[----:B------:R-:W3:Y:S01]  /*7880*/  LDSM.16.M88.4 R160, [R210+0x6000] ;  /* 0x00600000d2a0783b */ /* 0x000ee20000000200 */
[C---:B----4-:R-:W-:Y:S07]  /*7890*/  HMMA.16816.F32.BF16 R4, R132.reuse, R144, RZ ;  /* 0x000000908404723c */ /* 0x050fee00000418ff */
[----:B------:R-:W4:Y:S01]  /*78a0*/  LDSM.16.M88.4 R164, [R210+0x6800] ;  /* 0x00680000d2a4783b */ /* 0x000f220000000200 */
[C---:B------:R-:W-:Y:S07]  /*78b0*/  HMMA.16816.F32.BF16 R8, R132.reuse, R146, RZ ;  /* 0x000000928408723c */ /* 0x040fee00000418ff */
[----:B------:R-:W4:Y:S01]  /*78c0*/  LDSM.16.M88.4 R168, [R210+0x7000] ;  /* 0x00700000d2a8783b */ /* 0x000f220000000200 */
[C---:B-----5:R-:W-:Y:S07]  /*78d0*/  HMMA.16816.F32.BF16 R12, R132.reuse, R148, RZ ;  /* 0x00000094840c723c */ /* 0x060fee00000418ff */
[----:B------:R-:W5:Y:S01]  /*78e0*/  LDSM.16.M88.4 R172, [R210+0x7800] ;  /* 0x00780000d2ac783b */ /* 0x000f620000000200 */
[C---:B------:R-:W-:Y:S07]  /*78f0*/  HMMA.16816.F32.BF16 R16, R132.reuse, R150, RZ ;  /* 0x000000968410723c */ /* 0x040fee00000418ff */
[----:B------:R-:W-:Y:S01]  /*7900*/  LDSM.16.M88.4 R176, [R188] ;  /* 0x00000000bcb0783b */ /* 0x000fe20000000200 */
[C---:B-1----:R-:W-:Y:S07]  /*7910*/  HMMA.16816.F32.BF16 R20, R132.reuse, R152, RZ ;  /* 0x000000988414723c */ /* 0x042fee00000418ff */
[----:B------:R-:W1:Y:S01]  /*7920*/  LDSM.16.M88.4 R180, [R200+0x4000] ;  /* 0x00400000c8b4783b */ /* 0x000e620000000200 */
[C---:B------:R-:W-:Y:S07]  /*7930*/  HMMA.16816.F32.BF16 R24, R132.reuse, R154, RZ ;  /* 0x0000009a8418723c */ /* 0x040fee00000418ff */
[----:B------:R-:W1:Y:S01]  /*7940*/  LDSM.16.M88.4 R184, [R200+0x4800] ;  /* 0x00480000c8b8783b */ /* 0x000e620000000200 */
[C---:B--2---:R-:W-:Y:S01]  /*7950*/  HMMA.16816.F32.BF16 R28, R132.reuse, R156, RZ ;  /* 0x0000009c841c723c */ /* 0x044fe200000418ff */
[----:B------:R-:W-:Y:S06]  /*7960*/  SEL R157, R142, 0xffffffc0, !P2 ;  /* 0xffffffc08e9d7807 */ /* 0x000fec0005000000 */
[----:B------:R-:W2:Y:S01]  /*7970*/  LDSM.16.M88.4 R136, [R200+0x5000] ;  /* 0x00500000c888783b */ /* 0x000ea20000000200 */
[----:B------:R-:W-:Y:S02]  /*7980*/  IADD3 R202, PT, PT, R157, R190, RZ ;  /* 0x000000be9dca7210 */ /* 0x000fe40007ffe0ff */
[----:B------:R-:W-:Y:S01]  /*7990*/  IADD3 R218, PT, PT, R210, R157, RZ ;  /* 0x0000009dd2da7210 */ /* 0x000fe20007ffe0ff */
[C---:B---3--:R-:W-:Y:S01]  /*79a0*/  HMMA.16816.F32.BF16 R32, R132.reuse, R158, RZ ;  /* 0x0000009e8420723c */ /* 0x048fe200000418ff */
[C---:B------:R-:W-:Y:S02]  /*79b0*/  IADD3 R201, PT, PT, R213.reuse, R202, RZ ;  /* 0x000000cad5c97210 */ /* 0x040fe40007ffe0ff */
[----:B------:R-:W-:Y:S01]  /*79c0*/  IADD3 R216, PT, PT, R213, R218, RZ ;  /* 0x000000dad5d87210 */ /* 0x000fe20007ffe0ff */
[----:B------:R-:W-:Y:S04]  /*79d0*/  LDSM.16.M88.4 R144, [R200+0x6000] ;  /* 0x00600000c890783b */ /* 0x000fe80000000200 */
[C---:B------:R-:W-:Y:S04]  /*79e0*/  HMMA.16816.F32.BF16 R36, R132.reuse, R160, RZ ;  /* 0x000000a08424723c */ /* 0x040fe800000418ff */
[----:B------:R-:W-:Y:S04]  /*79f0*/  LDSM.16.M88.4 R148, [R200+0x6800] ;  /* 0x00680000c894783b */ /* 0x000fe80000000200 */
[C---:B------:R-:W-:Y:S04]  /*7a00*/  HMMA.16816.F32.BF16 R40, R132.reuse, R162, RZ ;  /* 0x000000a28428723c */ /* 0x040fe800000418ff */
[----:B------:R-:W-:Y:S04]  /*7a10*/  LDSM.16.M88.4 R152, [R200+0x7000] ;  /* 0x00700000c898783b */ /* 0x000fe80000000200 */
[C---:B----4-:R-:W-:Y:S04]  /*7a20*/  HMMA.16816.F32.BF16 R44, R132.reuse, R164, RZ ;  /* 0x000000a4842c723c */ /* 0x050fe800000418ff */
[----:B------:R-:W-:Y:S04]  /*7a30*/  LDSM.16.M88.4 R156, [R200+0x7800] ;  /* 0x00780000c89c783b */ /* 0x000fe80000000200 */
[C---:B------:R-:W-:Y:S04]  /*7a40*/  HMMA.16816.F32.BF16 R48, R132.reuse, R166, RZ ;  /* 0x000000a68430723c */ /* 0x040fe800000418ff */
[----:B------:R-:W-:Y:S04]  /*7a50*/  LDSM.16.M88.4 R160, [R202] ;  /* 0x00000000caa0783b */ /* 0x000fe80000000200 */
[C---:B------:R-:W-:Y:S04]  /*7a60*/  HMMA.16816.F32.BF16 R52, R132.reuse, R168, RZ ;  /* 0x000000a88434723c */ /* 0x040fe800000418ff */
[----:B------:R-:W-:Y:S04]  /*7a70*/  LDSM.16.M88.4 R164, [R218+0x4000] ;  /* 0x00400000daa4783b */ /* 0x000fe80000000200 */
[C---:B------:R-:W-:Y:S04]  /*7a80*/  HMMA.16816.F32.BF16 R56, R132.reuse, R170, RZ ;  /* 0x000000aa8438723c */ /* 0x040fe800000418ff */
[----:B------:R-:W-:Y:S04]  /*7a90*/  LDSM.16.M88.4 R168, [R218+0x4800] ;  /* 0x00480000daa8783b */ /* 0x000fe80000000200 */
[C---:B-----5:R-:W-:Y:S04]  /*7aa0*/  HMMA.16816.F32.BF16 R60, R132.reuse, R172, RZ ;  /* 0x000000ac843c723c */ /* 0x060fe800000418ff */
[----:B------:R-:W3:Y:S04]  /*7ab0*/  LD.E R238, desc[UR4][R2.64+0x18c] ;  /* 0x00018c0402ee7980 */ /* 0x000ee8000c101900 */
[----:B------:R-:W-:Y:S01]  /*7ac0*/  HMMA.16816.F32.BF16 R64, R132, R174, RZ ;  /* 0x000000ae8440723c */ /* 0x000fe200000418ff */
[----:B------:R-:W4:Y:S07]  /*7ad0*/  LDSM.16.M88.4 R132, [R200+0x5800] ;  /* 0x00580000c884783b */ /* 0x000f2e0000000200 */
[C---:B-1----:R-:W-:Y:S01]  /*7ae0*/  HMMA.16816.F32.BF16 R4, R176.reuse, R180, R4 ;  /* 0x000000b4b004723c */ /* 0x042fe20000041804 */
[----:B------:R-:W1:Y:S07]  /*7af0*/  LDSM.16.M88.4 R172, [R218+0x5000] ;  /* 0x00500000daac783b */ /* 0x000e6e0000000200 */
[C---:B------:R-:W-:Y:S01]  /*7b00*/  HMMA.16816.F32.BF16 R8, R176.reuse, R182, R8 ;  /* 0x000000b6b008723c */ /* 0x040fe20000041808 */
[----:B------:R-:W-:Y:S07]  /*7b10*/  LDSM.16.M88.4 R180, [R218+0x9000] ;  /* 0x00900000dab4783b */ /* 0x000fee0000000200 */
[C---:B------:R-:W-:Y:S01]  /*7b20*/  HMMA.16816.F32.BF16 R12, R176.reuse, R184, R12 ;  /* 0x000000b8b00c723c */ /* 0x040fe2000004180c */
[----:B------:R-:W-:Y:S07]  /*7b30*/  LDSM.16.M88.4 R192, [R218+0xa800] ;  /* 0x00a80000dac0783b */ /* 0x000fee0000000200 */
[C---:B------:R-:W-:Y:S01]  /*7b40*/  HMMA.16816.F32.BF16 R16, R176.reuse, R186, R16 ;  /* 0x000000bab010723c */ /* 0x040fe20000041810 */
[----:B------:R-:W-:Y:S07]  /*7b50*/  LDSM.16.M88.4 R184, [R218+0x9800] ;  /* 0x00980000dab8783b */ /* 0x000fee0000000200 */
[C---:B--2---:R-:W-:Y:S01]  /*7b60*/  HMMA.16816.F32.BF16 R20, R176.reuse, R136, R20 ;  /* 0x00000088b014723c */ /* 0x044fe20000041814 */
[----:B------:R-:W-:Y:S07]  /*7b70*/  LDSM.16.M88.4 R196, [R218+0xb000] ;  /* 0x00b00000dac4783b */ /* 0x000fee0000000200 */
[C---:B------:R-:W-:Y:S01]  /*7b80*/  HMMA.16816.F32.BF16 R24, R176.reuse, R138, R24 ;  /* 0x0000008ab018723c */ /* 0x040fe20000041818 */
[----:B------:R-:W2:Y:S07]  /*7b90*/  LDSM.16.M88.4 R136, [R218+0x5800] ;  /* 0x00580000da88783b */ /* 0x000eae0000000200 */
[C---:B----4-:R-:W-:Y:S01]  /*7ba0*/  HMMA.16816.F32.BF16 R28, R176.reuse, R132, R28 ;  /* 0x00000084b01c723c */ /* 0x050fe2000004181c */
[----:B------:R-:W-:Y:S07]  /*7bb0*/  LDSM.16.M88.4 R204, [R216+0x8000] ;  /* 0x00800000d8cc783b */ /* 0x000fee0000000200 */
        /* <DEDUP_REMOVED lines=21> */
[C---:B-1----:R-:W-:Y:S08]  /*7d10*/  HMMA.16816.F32.BF16 R20, R160.reuse, R172, R20 ;  /* 0x000000aca014723c */ /* 0x042ff00000041814 */
[C---:B------:R-:W-:Y:S01]  /*7d20*/  HMMA.16816.F32.BF16 R24, R160.reuse, R174, R24 ;  /* 0x000000aea018723c */ /* 0x040fe20000041818 */
[----:B------:R-:W-:Y:S07]  /*7d30*/  LDSM.16.M88.4 R172, [R216+0x6000] ;  /* 0x00600000d8ac783b */ /* 0x000fee0000000200 */
[C---:B--2---:R-:W-:Y:S08]  /*7d40*/  HMMA.16816.F32.BF16 R28, R160.reuse, R136, R28 ;  /* 0x00000088a01c723c */ /* 0x044ff0000004181c */
[C---:B------:R-:W-:Y:S01]  /*7d50*/  HMMA.16816.F32.BF16 R32, R160.reuse, R138, R32 ;  /* 0x0000008aa020723c */ /* 0x040fe20000041820 */
[----:B------:R-:W1:Y:S07]  /*7d60*/  LDSM.16.M88.4 R136, [R218+0x7800] ;  /* 0x00780000da88783b */ /* 0x000e6e0000000200 */
[C---:B----4-:R-:W-:Y:S08]  /*7d70*/  HMMA.16816.F32.BF16 R36, R160.reuse, R132, R36 ;  /* 0x00000084a024723c */ /* 0x050ff00000041824 */
[C---:B------:R-:W-:Y:S01]  /*7d80*/  HMMA.16816.F32.BF16 R40, R160.reuse, R134, R40 ;  /* 0x00000086a028723c */ /* 0x040fe20000041828 */
[----:B------:R-:W2:Y:S07]  /*7d90*/  LDSM.16.M88.4 R132, [R201] ;  /* 0x00000000c984783b */ /* 0x000eae0000000200 */
[C---:B-----5:R-:W-:Y:S08]  /*7da0*/  HMMA.16816.F32.BF16 R44, R160.reuse, R144, R44 ;  /* 0x00000090a02c723c */ /* 0x060ff0000004182c */
[C---:B------:R-:W-:Y:S01]  /*7db0*/  HMMA.16816.F32.BF16 R48, R160.reuse, R146, R48 ;  /* 0x00000092a030723c */ /* 0x040fe20000041830 */
[----:B------:R-:W4:Y:S07]  /*7dc0*/  LDSM.16.M88.4 R144, [R216+0x6800] ;  /* 0x00680000d890783b */ /* 0x000f2e0000000200 */
[C---:B------:R-:W-:Y:S08]  /*7dd0*/  HMMA.16816.F32.BF16 R52, R160.reuse, R148, R52 ;  /* 0x00000094a034723c */ /* 0x040ff00000041834 */
[C---:B------:R-:W-:Y:S01]  /*7de0*/  HMMA.16816.F32.BF16 R56, R160.reuse, R150, R56 ;  /* 0x00000096a038723c */ /* 0x040fe20000041838 */
[----:B------:R-:W5:Y:S07]  /*7df0*/  LDSM.16.M88.4 R148, [R216+0x7000] ;  /* 0x00700000d894783b */ /* 0x000f6e0000000200 */
[C---:B-1----:R-:W-:Y:S08]  /*7e00*/  HMMA.16816.F32.BF16 R60, R160.reuse, R136, R60 ;  /* 0x00000088a03c723c */ /* 0x042ff0000004183c */
[----:B------:R-:W-:Y:S01]  /*7e10*/  HMMA.16816.F32.BF16 R64, R160, R138, R64 ;  /* 0x0000008aa040723c */ /* 0x000fe20000041840 */
[----:B------:R-:W1:Y:S07]  /*7e20*/  LDSM.16.M88.4 R136, [R216+0x7800] ;  /* 0x00780000d888783b */ /* 0x000e6e0000000200 */
[C---:B--2---:R-:W-:Y:S01]  /*7e30*/  HMMA.16816.F32.BF16 R4, R132.reuse, R152, R4 ;  /* 0x000000988404723c */ /* 0x044fe20000041804 */
[----:B------:R-:W-:Y:S07]  /*7e40*/  LDSM.16.M88.4 R160, [R210+0x8800] ;  /* 0x00880000d2a0783b */ /* 0x000fee0000000200 */
[C---:B------:R-:W-:Y:S01]  /*7e50*/  HMMA.16816.F32.BF16 R8, R132.reuse, R154, R8 ;  /* 0x0000009a8408723c */ /* 0x040fe20000041808 */
[----:B------:R-:W-:Y:S07]  /*7e60*/  LDSM.16.M88.4 R152, [R190+0x2000] ;  /* 0x00200000be98783b */ /* 0x000fee0000000200 */
[C---:B------:R-:W-:Y:S08]  /*7e70*/  HMMA.16816.F32.BF16 R12, R132.reuse, R156, R12 ;  /* 0x0000009c840c723c */ /* 0x040ff0000004180c */
[C---:B------:R-:W-:Y:S01]  /*7e80*/  HMMA.16816.F32.BF16 R16, R132.reuse, R158, R16 ;  /* 0x0000009e8410723c */ /* 0x040fe20000041810 */
[----:B------:R-:W2:Y:S07]  /*7e90*/  LDSM.16.M88.4 R156, [R210+0x8000] ;  /* 0x00800000d29c783b */ /* 0x000eae0000000200 */
        /* <DEDUP_REMOVED lines=15> */
[C---:B-1----:R-:W-:Y:S08]  /*7f90*/  HMMA.16816.F32.BF16 R60, R132.reuse, R136, R60 ;  /* 0x00000088843c723c */ /* 0x042ff0000004183c */
[----:B------:R-:W-:Y:S01]  /*7fa0*/  HMMA.16816.F32.BF16 R64, R132, R138, R64 ;  /* 0x0000008a8440723c */ /* 0x000fe20000041840 */
[----:B------:R-:W-:Y:S07]  /*7fb0*/  LDSM.16.M88.4 R132, [R188+0x2000] ;  /* 0x00200000bc84783b */ /* 0x000fee0000000200 */
[C---:B--2---:R-:W-:Y:S01]  /*7fc0*/  HMMA.16816.F32.BF16 R4, R152.reuse, R156, R4 ;  /* 0x0000009c9804723c */ /* 0x044fe20000041804 */
[----:B------:R-:W1:Y:S07]  /*7fd0*/  LDSM.16.M88.4 R136, [R200+0x8000] ;  /* 0x00800000c888783b */ /* 0x000e6e0000000200 */
[C---:B------:R-:W-:Y:S01]  /*7fe0*/  HMMA.16816.F32.BF16 R8, R152.reuse, R158, R8 ;  /* 0x0000009e9808723c */ /* 0x040fe20000041808 */
[----:B------:R-:W2:Y:S07]  /*7ff0*/  LDSM.16.M88.4 R156, [R200+0x8800] ;  /* 0x00880000c89c783b */ /* 0x000eae0000000200 */
        /* <DEDUP_REMOVED lines=21> */
[----:B------:R-:W3:Y:S07]  /*8150*/  LDSM.16.M88.4 R152, [R200+0xa000] ;  /* 0x00a00000c898783b */ /* 0x000eee0000000200 */
[C---:B-1----:R-:W-:Y:S01]  /*8160*/  HMMA.16816.F32.BF16 R4, R132.reuse, R136, R4 ;  /* 0x000000888404723c */ /* 0x042fe20000041804 */
[----:B------:R-:W1:Y:S07]  /*8170*/  LDSM.16.M88.4 R176, [R218+0x8000] ;  /* 0x00800000dab0783b */ /* 0x000e6e0000000200 */
[C---:B------:R-:W-:Y:S01]  /*8180*/  HMMA.16816.F32.BF16 R8, R132.reuse, R138, R8 ;  /* 0x0000008a8408723c */ /* 0x040fe20000041808 */
[----:B------:R-:W1:Y:S07]  /*8190*/  LDSM.16.M88.4 R136, [R218+0x8800] ;  /* 0x00880000da88783b */ /* 0x000e6e0000000200 */
[C---:B--2---:R-:W-:Y:S01]  /*81a0*/  HMMA.16816.F32.BF16 R12, R132.reuse, R156, R12 ;  /* 0x0000009c840c723c */ /* 0x044fe2000004180c */
[----:B------:R-:W-:Y:S07]  /*81b0*/  LDSM.16.M88.4 R200, [R201+0x2000] ;  /* 0x00200000c9c8783b */ /* 0x000fee0000000200 */
[C---:B------:R-:W-:Y:S01]  /*81c0*/  HMMA.16816.F32.BF16 R16, R132.reuse, R158, R16 ;  /* 0x0000009e8410723c */ /* 0x040fe20000041810 */
[----:B------:R-:W2:Y:S07]  /*81d0*/  LDSM.16.M88.4 R156, [R218+0xb800] ;  /* 0x00b80000da9c783b */ /* 0x000eae0000000200 */
[C---:B----4-:R-:W-:Y:S08]  /*81e0*/  HMMA.16816.F32.BF16 R20, R132.reuse, R144, R20 ;  /* 0x000000908414723c */ /* 0x050ff00000041814 */
[C---:B------:R-:W-:Y:S08]  /*81f0*/  HMMA.16816.F32.BF16 R24, R132.reuse, R146, R24 ;  /* 0x000000928418723c */ /* 0x040ff00000041818 */
[C---:B-----5:R-:W-:Y:S08]  /*8200*/  HMMA.16816.F32.BF16 R28, R132.reuse, R148, R28 ;  /* 0x00000094841c723c */ /* 0x060ff0000004181c */
        /* <DEDUP_REMOVED lines=8> */
[----:B------:R-:W-:Y:S01]  /*8290*/  HMMA.16816.F32.BF16 R64, R132, R170, R64 ;  /* 0x000000aa8440723c */ /* 0x000fe20000041840 */
[----:B------:R-:W3:Y:S07]  /*82a0*/  LDSM.16.M88.4 R132, [R216+0x8800] ;  /* 0x00880000d884783b */ /* 0x000eee0000000200 */
        /* <DEDUP_REMOVED lines=15> */
[C---:B--2---:R-:W-:Y:S08]  /*83a0*/  HMMA.16816.F32.BF16 R60, R172.reuse, R156, R60 ;  /* 0x0000009cac3c723c */ /* 0x044ff0000004183c */
[----:B------:R-:W-:Y:S08]  /*83b0*/  HMMA.16816.F32.BF16 R64, R172, R158, R64 ;  /* 0x0000009eac40723c */ /* 0x000ff00000041840 */
[C---:B------:R-:W-:Y:S08]  /*83c0*/  HMMA.16816.F32.BF16 R4, R200.reuse, R204, R4 ;  /* 0x000000ccc804723c */ /* 0x040ff00000041804 */
[C---:B------:R-:W-:Y:S08]  /*83d0*/  HMMA.16816.F32.BF16 R8, R200.reuse, R206, R8 ;  /* 0x000000cec808723c */ /* 0x040ff00000041808 */
[C---:B---3--:R-:W-:Y:S03]  /*83e0*/  HMMA.16816.F32.BF16 R12, R200.reuse, R132, R12 ;  /* 0x00000084c80c723c */ /* 0x048fe6000004180c */
[-C--:B------:R-:W-:Y:S01]  /*83f0*/  FMUL.FTZ R189, R4, R238.reuse ;  /* 0x000000ee04bd7220 */ /* 0x080fe20000410000 */
[-C--:B------:R-:W-:Y:S01]  /*8400*/  FMUL.FTZ R192, R6, R238.reuse ;  /* 0x000000ee06c07220 */ /* 0x080fe20000410000 */
[-C--:B------:R-:W-:Y:S01]  /*8410*/  FMUL.FTZ R193, R5, R238.reuse ;  /* 0x000000ee05c17220 */ /* 0x080fe20000410000 */
[-C--:B------:R-:W-:Y:S01]  /*8420*/  FMUL.FTZ R195, R7, R238.reuse ;  /* 0x000000ee07c37220 */ /* 0x080fe20000410000 */
[----:B------:R2:W3:Y:S01]  /*8430*/  MUFU.TANH R153, R189 ;  /* 0x000000bd00997308 */ /* 0x0004e20000002400 */
[C---:B------:R-:W-:Y:S01]  /*8440*/  HMMA.16816.F32.BF16 R16, R200.reuse, R134, R16 ;  /* 0x00000086c810723c */ /* 0x040fe20000041810 */
[----:B------:R-:W4:Y:S02]  /*8450*/  LDSM.16.M88.4 R132, [R216+0x9800] ;  /* 0x00980000d884783b */ /* 0x000f240000000200 */
[-C--:B------:R-:W-:Y:S01]  /*8460*/  FMUL.FTZ R191, R8, R238.reuse ;  /* 0x000000ee08bf7220 */ /* 0x080fe20000410000 */
[-C--:B------:R-:W-:Y:S05]  /*8470*/  FMUL.FTZ R194, R9, R238.reuse ;  /* 0x000000ee09c27220 */ /* 0x080fea0000410000 */
[----:B------:R5:W3:Y:S01]  /*8480*/  MUFU.TANH R150, R191 ;  /* 0x000000bf00967308 */ /* 0x000ae20000002400 */
[C---:B-1----:R-:W-:Y:S03]  /*8490*/  HMMA.16816.F32.BF16 R20, R200.reuse, R136, R20 ;  /* 0x00000088c814723c */ /* 0x042fe60000041814 */
[-C--:B------:R-:W-:Y:S06]  /*84a0*/  FMUL.FTZ R196, R13, R238.reuse ;  /* 0x000000ee0dc47220 */ /* 0x080fec0000410000 */
[----:B------:R1:W1:Y:S01]  /*84b0*/  MUFU.TANH R151, R192 ;  /* 0x000000c000977308 */ /* 0x0002620000002400 */
[C---:B------:R-:W-:Y:S03]  /*84c0*/  HMMA.16816.F32.BF16 R24, R200.reuse, R138, R24 ;  /* 0x0000008ac818723c */ /* 0x040fe60000041818 */
[-C--:B------:R-:W-:Y:S01]  /*84d0*/  FMUL.FTZ R137, R18, R238.reuse ;  /* 0x000000ee12897220 */ /* 0x080fe20000410000 */
[-C--:B--2---:R-:W-:Y:S05]  /*84e0*/  FMUL.FTZ R189, R12, R238.reuse ;  /* 0x000000ee0cbd7220 */ /* 0x084fea0000410000 */
[----:B------:R2:W2:Y:S01]  /*84f0*/  MUFU.TANH R166, R137 ;  /* 0x0000008900a67308 */ /* 0x0004a20000002400 */
[-C--:B-----5:R-:W-:Y:S01]  /*8500*/  FMUL.FTZ R191, R16, R238.reuse ;  /* 0x000000ee10bf7220 */ /* 0x0a0fe20000410000 */
[-C--:B------:R-:W-:Y:S01]  /*8510*/  FMUL.FTZ R136, R20, R238.reuse ;  /* 0x000000ee14887220 */ /* 0x080fe20000410000 */
[-C--:B------:R-:W-:Y:S01]  /*8520*/  FMUL.FTZ R139, R22, R238.reuse ;  /* 0x000000ee168b7220 */ /* 0x080fe20000410000 */
[-C--:B------:R-:W-:Y:S06]  /*8530*/  FMUL.FTZ R138, R23, R238.reuse ;  /* 0x000000ee178a7220 */ /* 0x080fec0000410000 */
[----:B------:R5:W3:Y:S01]  /*8540*/  MUFU.TANH R178, R191 ;  /* 0x000000bf00b27308 */ /* 0x000ae20000002400 */
[-C--:B-1----:R-:W-:Y:S01]  /*8550*/  FMUL.FTZ R192, R11, R238.reuse ;  /* 0x000000ee0bc07220 */ /* 0x082fe20000410000 */
[-C--:B------:R-:W-:Y:S01]  /*8560*/  FMUL.FTZ R25, R25, R238.reuse ;  /* 0x000000ee19197220 */ /* 0x080fe20000410000 */
[-C--:B------:R-:W-:Y:S01]  /*8570*/  FMUL.FTZ R26, R26, R238.reuse ;  /* 0x000000ee1a1a7220 */ /* 0x080fe20000410000 */
[-C--:B------:R-:W-:Y:S06]  /*8580*/  FMUL.FTZ R27, R27, R238.reuse ;  /* 0x000000ee1b1b7220 */ /* 0x080fec0000410000 */
[----:B------:R-:W1:Y:S01]  /*8590*/  MUFU.TANH R171, R25 ;  /* 0x0000001900ab7308 */ /* 0x000e620000002400 */
[-C--:B--2---:R-:W-:Y:S01]  /*85a0*/  FMUL.FTZ R137, R24, R238.reuse ;  /* 0x000000ee18897220 */ /* 0x084fe20000410000 */
[C---:B----4-:R-:W-:Y:S08]  /*85b0*/  HMMA.16816.F32.BF16 R28, R200.reuse, R132, R28 ;  /* 0x00000084c81c723c */ /* 0x050ff0000004181c */
[----:B------:R-:W2:Y:S01]  /*85c0*/  MUFU.TANH R252, R26 ;  /* 0x0000001a00fc7308 */ /* 0x000ea20000002400 */
[-C--:B-----5:R-:W-:Y:S01]  /*85d0*/  FMUL.FTZ R191, R21, R238.reuse ;  /* 0x000000ee15bf7220 */ /* 0x0a0fe20000410000 */
[C---:B------:R-:W-:Y:S01]  /*85e0*/  HMMA.16816.F32.BF16 R32, R200.reuse, R134, R32 ;  /* 0x00000086c820723c */ /* 0x040fe20000041820 */
[----:B------:R-:W4:Y:S07]  /*85f0*/  LDSM.16.M88.4 R20, [R216+0xa000] ;  /* 0x00a00000d814783b */ /* 0x000f2e0000000200 */
[----:B------:R5:W1:Y:S01]  /*8600*/  MUFU.TANH R167, R27 ;  /* 0x0000001b00a77308 */ /* 0x000a620000002400 */
[-C--:B------:R-:W-:Y:S01]  /*8610*/  FMUL.FTZ R28, R28, R238.reuse ;  /* 0x000000ee1c1c7220 */ /* 0x080fe20000410000 */
[-C--:B------:R-:W-:Y:S01]  /*8620*/  FMUL.FTZ R29, R29, R238.reuse ;  /* 0x000000ee1d1d7220 */ /* 0x080fe20000410000 */
[-C--:B------:R-:W-:Y:S07]  /*8630*/  FMUL.FTZ R30, R30, R238.reuse ;  /* 0x000000ee1e1e7220 */ /* 0x080fee0000410000 */
[----:B------:R3:W1:Y:S01]  /*8640*/  MUFU.TANH R188, R189 ;  /* 0x000000bd00bc7308 */ /* 0x0006620000002400 */
[-C--:B------:R-:W-:Y:S01]  /*8650*/  FMUL.FTZ R31, R31, R238.reuse ;  /* 0x000000ee1f1f7220 */ /* 0x080fe20000410000 */
[-C--:B------:R-:W-:Y:S01]  /*8660*/  FMUL.FTZ R246, R32, R238.reuse ;  /* 0x000000ee20f67220 */ /* 0x080fe20000410000 */
[-C--:B------:R-:W-:Y:S01]  /*8670*/  FMUL.FTZ R33, R33, R238.reuse ;  /* 0x000000ee21217220 */ /* 0x080fe20000410000 */
[-C--:B------:R-:W-:Y:S06]  /*8680*/  FMUL.FTZ R34, R34, R238.reuse ;  /* 0x000000ee22227220 */ /* 0x080fec0000410000 */
[----:B------:R2:W1:Y:S01]  /*8690*/  MUFU.TANH R145, R193 ;  /* 0x000000c100917308 */ /* 0x0004620000002400 */
[----:B-----5:R-:W5:Y:S01]  /*86a0*/  LDSM.16.M88.4 R24, [R216+0xa800] ;  /* 0x00a80000d818783b */ /* 0x020f620000000200 */
[-C--:B------:R-:W-:Y:S08]  /*86b0*/  FMUL.FTZ R35, R35, R238.reuse ;  /* 0x000000ee23237220 */ /* 0x080ff00000410000 */
[----:B------:R1:W1:Y:S01]  /*86c0*/  MUFU.TANH R149, R195 ;  /* 0x000000c300957308 */ /* 0x0002620000002400 */
[-C--:B---3--:R-:W-:Y:S09]  /*86d0*/  FMUL.FTZ R189, R19, R238.reuse ;  /* 0x000000ee13bd7220 */ /* 0x088ff20000410000 */
[----:B------:R3:W3:Y:S01]  /*86e0*/  MUFU.TANH R147, R194 ;  /* 0x000000c200937308 */ /* 0x0006e20000002400 */
[-C--:B--2---:R-:W-:Y:S01]  /*86f0*/  FMUL.FTZ R193, R10, R238.reuse ;  /* 0x000000ee0ac17220 */ /* 0x084fe20000410000 */
[C---:B----4-:R-:W-:Y:S08]  /*8700*/  HMMA.16816.F32.BF16 R36, R200.reuse, R20, R36 ;  /* 0x00000014c824723c */ /* 0x050ff00000041824 */
[----:B------:R2:W4:Y:S01]  /*8710*/  MUFU.TANH R7, R192 ;  /* 0x000000c000077308 */ /* 0x0005220000002400 */
[-C--:B-1----:R-:W-:Y:S01]  /*8720*/  FMUL.FTZ R195, R14, R238.reuse ;  /* 0x000000ee0ec37220 */ /* 0x082fe20000410000 */
[C---:B------:R-:W-:Y:S01]  /*8730*/  HMMA.16816.F32.BF16 R40, R200.reuse, R22, R40 ;  /* 0x00000016c828723c */ /* 0x040fe20000041828 */
[----:B------:R-:W1:Y:S07]  /*8740*/  LDSM.16.M88.4 R20, [R216+0xb000] ;  /* 0x00b00000d814783b */ /* 0x000e6e0000000200 */
[----:B------:R4:W1:Y:S01]  /*8750*/  MUFU.TANH R186, R196 ;  /* 0x000000c400ba7308 */ /* 0x0008620000002400 */
[-C--:B---3--:R-:W-:Y:S01]  /*8760*/  FMUL.FTZ R194, R15, R238.reuse ;  /* 0x000000ee0fc27220 */ /* 0x088fe20000410000 */
[-C--:B------:R-:W-:Y:S01]  /*8770*/  FMUL.FTZ R36, R36, R238.reuse ;  /* 0x000000ee24247220 */ /* 0x080fe20000410000 */
[-C--:B------:R-:W-:Y:S07]  /*8780*/  FMUL.FTZ R37, R37, R238.reuse ;  /* 0x000000ee25257220 */ /* 0x080fee0000410000 */
[----:B------:R-:W3:Y:S01]  /*8790*/  MUFU.TANH R162, R189 ;  /* 0x000000bd00a27308 */ /* 0x000ee20000002400 */
[C---:B-----5:R-:W-:Y:S03]  /*87a0*/  HMMA.16816.F32.BF16 R44, R200.reuse, R24, R44 ;  /* 0x00000018c82c723c */ /* 0x060fe6000004182c */
[-C--:B--2---:R-:W-:Y:S01]  /*87b0*/  FMUL.FTZ R192, R17, R238.reuse ;  /* 0x000000ee11c07220 */ /* 0x084fe20000410000 */
[-C--:B------:R-:W-:Y:S01]  /*87c0*/  FMUL.FTZ R38, R38, R238.reuse ;  /* 0x000000ee26267220 */ /* 0x080fe20000410000 */
[-C--:B------:R-:W-:Y:S01]  /*87d0*/  FMUL.FTZ R218, R40, R238.reuse ;  /* 0x000000ee28da7220 */ /* 0x080fe20000410000 */
[-C--:B------:R-:W-:Y:S03]  /*87e0*/  FMUL.FTZ R39, R39, R238.reuse ;  /* 0x000000ee27277220 */ /* 0x080fe60000410000 */
[----:B------:R2:W1:Y:S01]  /*87f0*/  MUFU.TANH R155, R191 ;  /* 0x000000bf009b7308 */ /* 0x0004620000002400 */
[C---:B------:R-:W-:Y:S01]  /*8800*/  HMMA.16816.F32.BF16 R48, R200.reuse, R26, R48 ;  /* 0x0000001ac830723c */ /* 0x040fe20000041830 */
[----:B------:R-:W5:Y:S01]  /*8810*/  LDSM.16.M88.4 R24, [R216+0xb800] ;  /* 0x00b80000d818783b */ /* 0x000f620000000200 */
[----:B------:R-:W-:Y:S04]  /*8820*/  DEPBAR.LE SB0, 0x0 ;  /* 0x000080000000791a */ /* 0x000fe80000000000 */
[-C--:B------:R-:W-:Y:S03]  /*8830*/  FMUL.FTZ R41, R41, R238.reuse ;  /* 0x000000ee29297220 */ /* 0x080fe60000410000 */
[----:B------:R2:W2:Y:S01]  /*8840*/  MUFU.TANH R9, R193 ;  /* 0x000000c100097308 */ /* 0x0004a20000002400 */
[-C--:B------:R-:W-:Y:S01]  /*8850*/  FMUL.FTZ R42, R42, R238.reuse ;  /* 0x000000ee2a2a7220 */ /* 0x080fe20000410000 */
[-C--:B------:R-:W-:Y:S01]  /*8860*/  FMUL.FTZ R43, R43, R238.reuse ;  /* 0x000000ee2b2b7220 */ /* 0x080fe20000410000 */
[-C--:B------:R-:W-:Y:S01]  /*8870*/  FMUL.FTZ R204, R44, R238.reuse ;  /* 0x000000ee2ccc7220 */ /* 0x080fe20000410000 */
[-C--:B------:R-:W-:Y:S01]  /*8880*/  FMUL.FTZ R45, R45, R238.reuse ;  /* 0x000000ee2d2d7220 */ /* 0x080fe20000410000 */
[-C--:B------:R-:W-:Y:S01]  /*8890*/  FMUL.FTZ R46, R46, R238.reuse ;  /* 0x000000ee2e2e7220 */ /* 0x080fe20000410000 */
[-C--:B------:R-:W-:Y:S04]  /*88a0*/  FMUL.FTZ R47, R47, R238.reuse ;  /* 0x000000ee2f2f7220 */ /* 0x080fe80000410000 */
[----:B------:R2:W2:Y:S01]  /*88b0*/  MUFU.TANH R182, R195 ;  /* 0x000000c300b67308 */ /* 0x0004a20000002400 */
[----:B------:R-:W-:Y:S01]  /*88c0*/  BAR.SYNC.DEFER_BLOCKING 0x0 ;  /* 0x0000000000007b1d */ /* 0x000fe20000010000 */
[C---:B-1----:R-:W-:Y:S08]  /*88d0*/  HMMA.16816.F32.BF16 R52, R200.reuse, R20, R52 ;  /* 0x00000014c834723c */ /* 0x042ff00000041834 */
[----:B------:R1:W1:Y:S01]  /*88e0*/  MUFU.TANH R174, R194 ;  /* 0x000000c200ae7308 */ /* 0x0002620000002400 */
[-C--:B----4-:R-:W-:Y:S01]  /*88f0*/  FMUL.FTZ R196, R48, R238.reuse ;  /* 0x000000ee30c47220 */ /* 0x090fe20000410000 */
[-C--:B------:R-:W-:Y:S01]  /*8900*/  FMUL.FTZ R49, R49, R238.reuse ;  /* 0x000000ee31317220 */ /* 0x080fe20000410000 */
[-C--:B------:R-:W-:Y:S01]  /*8910*/  FMUL.FTZ R50, R50, R238.reuse ;  /* 0x000000ee32327220 */ /* 0x080fe20000410000 */
[C---:B------:R-:W-:Y:S03]  /*8920*/  HMMA.16816.F32.BF16 R56, R200.reuse, R22, R56 ;  /* 0x00000016c838723c */ /* 0x040fe60000041838 */
[-C--:B------:R-:W-:Y:S03]  /*8930*/  FMUL.FTZ R51, R51, R238.reuse ;  /* 0x000000ee33337220 */ /* 0x080fe60000410000 */
[----:B------:R4:W1:Y:S01]  /*8940*/  MUFU.TANH R170, R192 ;  /* 0x000000c000aa7308 */ /* 0x0008620000002400 */
[-C--:B------:R-:W-:Y:S09]  /*8950*/  FMUL.FTZ R52, R52, R238.reuse ;  /* 0x000000ee34347220 */ /* 0x080ff20000410000 */
[----:B------:R4:W1:Y:S01]  /*8960*/  MUFU.TANH R158, R136 ;  /* 0x00000088009e7308 */ /* 0x0008620000002400 */
[-C--:B------:R-:W-:Y:S01]  /*8970*/  FMUL.FTZ R53, R53, R238.reuse ;  /* 0x000000ee35357220 */ /* 0x080fe20000410000 */
[C---:B-----5:R-:W-:Y:S03]  /*8980*/  HMMA.16816.F32.BF16 R60, R200.reuse, R24, R60 ;  /* 0x00000018c83c723c */ /* 0x060fe6000004183c */
[-C--:B------:R-:W-:Y:S01]  /*8990*/  FMUL.FTZ R54, R54, R238.reuse ;  /* 0x000000ee36367220 */ /* 0x080fe20000410000 */
[-C--:B------:R-:W-:Y:S01]  /*89a0*/  FMUL.FTZ R55, R55, R238.reuse ;  /* 0x000000ee37377220 */ /* 0x080fe20000410000 */
[-C--:B------:R-:W-:Y:S03]  /*89b0*/  FMUL.FTZ R207, R56, R238.reuse ;  /* 0x000000ee38cf7220 */ /* 0x080fe60000410000 */
[----:B------:R4:W1:Y:S01]  /*89c0*/  MUFU.TANH R159, R139 ;  /* 0x0000008b009f7308 */ /* 0x0008620000002400 */
[-C--:B------:R-:W-:Y:S01]  /*89d0*/  FMUL.FTZ R57, R57, R238.reuse ;  /* 0x000000ee39397220 */ /* 0x080fe20000410000 */
[----:B------:R-:W-:Y:S03]  /*89e0*/  HMMA.16816.F32.BF16 R64, R200, R26, R64 ;  /* 0x0000001ac840723c */ /* 0x000fe60000041840 */
[-C--:B------:R-:W-:Y:S01]  /*89f0*/  FMUL.FTZ R58, R58, R238.reuse ;  /* 0x000000ee3a3a7220 */ /* 0x080fe20000410000 */
[-C--:B------:R-:W-:Y:S04]  /*8a00*/  FMUL.FTZ R59, R59, R238.reuse ;  /* 0x000000ee3b3b7220 */ /* 0x080fe80000410000 */
[----:B------:R4:W1:Y:S01]  /*8a10*/  MUFU.TANH R157, R138 ;  /* 0x0000008a009d7308 */ /* 0x0008620000002400 */
[-C--:B--2---:R-:W-:Y:S01]  /*8a20*/  FMUL.FTZ R191, R60, R238.reuse ;  /* 0x000000ee3cbf7220 */ /* 0x084fe20000410000 */
[-C--:B------:R-:W-:Y:S01]  /*8a30*/  FMUL.FTZ R61, R61, R238.reuse ;  /* 0x000000ee3d3d7220 */ /* 0x080fe20000410000 */
[-C--:B------:R-:W-:Y:S07]  /*8a40*/  FMUL.FTZ R62, R62, R238.reuse ;  /* 0x000000ee3e3e7220 */ /* 0x080fee0000410000 */
[----:B------:R4:W2:Y:S01]  /*8a50*/  MUFU.TANH R187, R137 ;  /* 0x0000008900bb7308 */ /* 0x0008a20000002400 */
[-C--:B------:R-:W-:Y:S01]  /*8a60*/  FMUL.FTZ R63, R63, R238.reuse ;  /* 0x000000ee3f3f7220 */ /* 0x080fe20000410000 */
[-C--:B------:R-:W-:Y:S01]  /*8a70*/  FMUL.FTZ R189, R64, R238.reuse ;  /* 0x000000ee40bd7220 */ /* 0x080fe20000410000 */
[-C--:B------:R-:W-:Y:S01]  /*8a80*/  FMUL.FTZ R65, R65, R238.reuse ;  /* 0x000000ee41417220 */ /* 0x080fe20000410000 */
[-C--:B------:R-:W-:Y:S06]  /*8a90*/  FMUL.FTZ R66, R66, R238.reuse ;  /* 0x000000ee42427220 */ /* 0x080fec0000410000 */
[----:B------:R4:W1:Y:S01]  /*8aa0*/  MUFU.TANH R250, R28 ;  /* 0x0000001c00fa7308 */ /* 0x0008620000002400 */
[----:B------:R-:W-:Y:S09]  /*8ab0*/  FMUL.FTZ R67, R67, R238 ;  /* 0x000000ee43437220 */ /* 0x000ff20000410000 */
        /* <DEDUP_REMOVED lines=39> */
[----:B--23--:R-:W-:Y:S05]  /*8d30*/  @!P0 BRA `(.L_x_677) ;  /* 0x0000000400c48947 */ /* 0x00cfea0003800000 */
        /* <DEDUP_REMOVED lines=62> */
[----:B------:R-:W5:Y:S03]  /*9120*/  LD.E R11, desc[UR4][R24.64] ;  /* 0x00000004180b7980 */ /* 0x000f66000c101900 */
[----:B------:R-:W-:Y:S01]  /*9130*/  SHF.R.S32.HI R13, RZ, 0x1f, R15 ;  /* 0x0000001fff0d7819 */ /* 0x000fe2000001140f */
[----:B------:R-:W5:Y:S01]  /*9140*/  LD.E R4, desc[UR4][R22.64] ;  /* 0x0000000416047980 */ /* 0x000f62000c101900 */
[-C--:B--2---:R-:W-:Y:S02]  /*9150*/  IMAD R6, R19, R15.reuse, RZ ;  /* 0x0000000f13067224 */ /* 0x084fe400078e02ff */
[C---:B------:R-:W-:Y:S04]  /*9160*/  IMAD.WIDE.U32 R14, R18.reuse, R15, RZ ;  /* 0x0000000f120e7225 */ /* 0x040fe800078e00ff */
[----:B------:R-:W-:Y:S05]  /*9170*/  IMAD R6, R18, R13, R6 ;  /* 0x0000000d12067224 */ /* 0x000fea00078e0206 */
[----:B------:R-:W-:Y:S01]  /*9180*/  IADD3 R15, PT, PT, R15, R6, RZ ;  /* 0x000000060f0f7210 */ /* 0x000fe20007ffe0ff */
[----:B-----5:R-:W-:Y:S04]  /*9190*/  IMAD.IADD R11, R11, 0x1, -R4 ;  /* 0x000000010b0b7824 */ /* 0x020fe800078e0a04 */
[----:B---3--:R-:W-:Y:S01]  /*91a0*/  IMAD R13, R21, R11, RZ ;  /* 0x0000000b150d7224 */ /* 0x008fe200078e02ff */
[----:B------:R-:W-:Y:S01]  /*91b0*/  SHF.R.S32.HI R4, RZ, 0x1f, R11 ;  /* 0x0000001fff047819 */ /* 0x000fe2000001140b */
[----:B------:R-:W-:Y:S04]  /*91c0*/  IMAD.WIDE.U32 R14, R11, R20, R14 ;  /* 0x000000140b0e7225 */ /* 0x000fe800078e000e */
[----:B------:R-:W-:Y:S01]  /*91d0*/  IMAD R13, R20, R4, R13 ;  /* 0x00000004140d7224 */ /* 0x000fe200078e020d */
[C---:B------:R-:W-:Y:S03]  /*91e0*/  LEA R222, P0, R14.reuse, R222, 0x1 ;  /* 0x000000de0ede7211 */ /* 0x040fe600078008ff */
[----:B------:R-:W-:Y:S05]  /*91f0*/  IMAD.IADD R13, R15, 0x1, R13 ;  /* 0x000000010f0d7824 */ /* 0x000fea00078e020d */
[----:B------:R-:W-:Y:S02]  /*9200*/  LEA.HI.X R223, R14, R223, R13, 0x1, P0 ;  /* 0x000000df0edf7211 */ /* 0x000fe400000f0c0d */
.L_x_679:
[----:B------:R-:W-:Y:S05]  /*9210*/  BSYNC.RECONVERGENT B0 ;  /* 0x0000000000007941 */ /* 0x000fea0003800200 */
.L_x_678:
        /* <DEDUP_REMOVED lines=35> */
.L_x_677:
[----:B------:R-:W-:Y:S05]  /*9450*/  BSYNC.RECONVERGENT B1 ;  /* 0x0000000000017941 */ /* 0x000fea0003800200 */
.L_x_676:
[----:B------:R-:W3:Y:S01]  /*9460*/  LD.E R135, desc[UR4][R2.64+0xdc] ;  /* 0x0000dc0402877980 */ /* 0x000ee2000c101900 */
[----:B------:R-:W-:Y:S02]  /*9470*/  FMNMX3.FTZ R5, R141, R153, R145, !PT ;  /* 0x000000998d057276 */ /* 0x000fe40007810091 */
[----:B------:R-:W-:Y:S02]  /*9480*/  FMNMX3.FTZ R4, R0, R151, R149, !PT ;  /* 0x0000009700047276 */ /* 0x000fe40007810095 */
[----:B------:R-:W-:Y:S02]  /*9490*/  FMNMX3.FTZ R5, R5, R150, R147, !PT ;  /* 0x0000009605057276 */ /* 0x000fe40007810093 */
[----:B--2---:R-:W-:Y:S02]  /*94a0*/  FMNMX3.FTZ R11, R4, R9, R7, !PT ;  /* 0x00000009040b7276 */ /* 0x004fe40007810007 */
        /* <DEDUP_REMOVED lines=33> */
[C---:B------:R-:W-:Y:S07]  /*96c0*/  IADD3 R144, PT, PT, R146.reuse, 0xc040, RZ ;  /* 0x0000c04092907810 */ /* 0x040fee0007ffe0ff */
[----:B----4-:R-:W-:Y:S01]  /*96d0*/  LDSM.16.MT88.4 R44, [R146+0x10000] ;  /* 0x01000000922c783b */ /* 0x010fe20000004200 */
        /* <DEDUP_REMOVED lines=27> */
[----:B------:R-:W-:Y:S01]  /*9890*/  IADD3 R213, PT, PT, R213, R144, RZ ;  /* 0x00000090d5d57210 */ /* 0x000fe20007ffe0ff */
[-C--:B------:R-:W-:Y:S01]  /*98a0*/  FFMA.FTZ R158, R158, R135.reuse, -R156 ;  /* 0x000000879e9e7223 */ /* 0x080fe2000001089c */
[-C--:B------:R-:W-:Y:S01]  /*98b0*/  FFMA.FTZ R152, R149, R135.reuse, -R154 ;  /* 0x0000008795987223 */ /* 0x080fe2000001089a */
[-C--:B------:R-:W-:Y:S01]  /*98c0*/  FFMA.FTZ R149, R147, R135.reuse, -R156 ;  /* 0x0000008793957223 */ /* 0x080fe2000001089c */
[-CC-:B------:R-:W-:Y:S01]  /*98d0*/  FFMA.FTZ R148, R9, R135.reuse, -R154.reuse ;  /* 0x0000008709947223 */ /* 0x180fe2000001089a */
[-CC-:B------:R-:W-:Y:S01]  /*98e0*/  FFMA.FTZ R151, R151, R135.reuse, -R154.reuse ;  /* 0x0000008797977223 */ /* 0x180fe2000001089a */
[-CC-:B------:R-:W-:Y:S01]  /*98f0*/  FFMA.FTZ R147, R7, R135.reuse, -R154.reuse ;  /* 0x0000008707937223 */ /* 0x180fe2000001089a */
[----:B------:R-:W3:Y:S01]  /*9900*/  MUFU.EX2 R132, R132 ;  /* 0x0000008400847308 */ /* 0x000ee20000000800 */
[----:B------:R-:W4:Y:S01]  /*9910*/  LDSM.16.MT88.4 R36, [R213] ;  /* 0x00000000d524783b */ /* 0x000f220000004200 */
[-CC-:B------:R-:W-:Y:S01]  /*9920*/  FFMA.FTZ R172, R244, R135.reuse, -R154.reuse ;  /* 0x00000087f4ac7223 */ /* 0x180fe2000001089a */
[--C-:B------:R-:W-:Y:S01]  /*9930*/  FFMA.FTZ R160, R159, R135, -R154.reuse ;  /* 0x000000879fa07223 */ /* 0x100fe2000001089a */
[C---:B-1----:R-:W-:Y:S01]  /*9940*/  FMUL.FTZ R6, R0.reuse, R130 ;  /* 0x0000008200067220 */ /* 0x042fe20000410000 */
[C---:B------:R-:W-:Y:S01]  /*9950*/  FMUL.FTZ R7, R0.reuse, R131 ;  /* 0x0000008300077220 */ /* 0x040fe20000410000 */
[C---:B------:R-:W-:Y:S01]  /*9960*/  FMUL.FTZ R10, R0.reuse, R126 ;  /* 0x0000007e000a7220 */ /* 0x040fe20000410000 */
[C---:B------:R-:W-:Y:S03]  /*9970*/  FMUL.FTZ R11, R0.reuse, R127 ;  /* 0x0000007f000b7220 */ /* 0x040fe60000410000 */
[----:B------:R-:W-:Y:S01]  /*9980*/  MUFU.EX2 R153, R153 ;  /* 0x0000009900997308 */ /* 0x000fe20000000800 */
[C---:B------:R-:W-:Y:S01]  /*9990*/  FMUL.FTZ R18, R0.reuse, R118 ;  /* 0x0000007600127220 */ /* 0x040fe20000410000 */
[C---:B------:R-:W-:Y:S01]  /*99a0*/  FMUL.FTZ R19, R0.reuse, R119 ;  /* 0x0000007700137220 */ /* 0x040fe20000410000 */
[----:B------:R-:W1:Y:S01]  /*99b0*/  LDSM.16.MT88.4 R52, [R141+0x10000] ;  /* 0x010000008d34783b */ /* 0x000e620000004200 */
[C---:B------:R-:W-:Y:S01]  /*99c0*/  FMUL.FTZ R26, R0.reuse, R110 ;  /* 0x0000006e001a7220 */ /* 0x040fe20000410000 */
        /* <DEDUP_REMOVED lines=13> */
[C---:B------:R-:W-:Y:S01]  /*9aa0*/  FMUL.FTZ R25, R132.reuse, R109 ;  /* 0x0000006d84197220 */ /* 0x040fe20000410000 */
[C---:B------:R-:W-:Y:S01]  /*9ab0*/  FMUL.FTZ R32, R132.reuse, R100 ;  /* 0x0000006484207220 */ /* 0x040fe20000410000 */
[----:B------:R-:W-:Y:S01]  /*9ac0*/  FMUL.FTZ R33, R132, R101 ;  /* 0x0000006584217220 */ /* 0x000fe20000410000 */
[C---:B------:R-:W-:Y:S01]  /*9ad0*/  FMUL.FTZ R42, R0.reuse, R94 ;  /* 0x0000005e002a7220 */ /* 0x040fe20000410000 */
[----:B------:R-:W-:Y:S01]  /*9ae0*/  FMUL.FTZ R43, R0, R95 ;  /* 0x0000005f002b7220 */ /* 0x000fe20000410000 */
[----:B------:R-:W-:Y:S03]  /*9af0*/  LDSM.16.MT88.4 R116, [R141+0xf800] ;  /* 0x00f800008d74783b */ /* 0x000fe60000004200 */
[----:B------:R-:W3:Y:S01]  /*9b00*/  MUFU.EX2 R152, R152 ;  /* 0x0000009800987308 */ /* 0x000ee20000000800 */
[----:B-----5:R-:W-:Y:S01]  /*9b10*/  F2FP.BF16.F32.PACK_AB R128, R145, R153 ;  /* 0x000000999180723e */ /* 0x020fe200000010ff */
[C---:B------:R-:W-:Y:S01]  /*9b20*/  FMUL.FTZ R40, R132.reuse, R92 ;  /* 0x0000005c84287220 */ /* 0x040fe20000410000 */
[----:B------:R-:W-:Y:S01]  /*9b30*/  FMUL.FTZ R41, R132, R93 ;  /* 0x0000005d84297220 */ /* 0x000fe20000410000 */
[C---:B------:R-:W-:Y:S01]  /*9b40*/  FMUL.FTZ R50, R0.reuse, R86 ;  /* 0x0000005600327220 */ /* 0x040fe20000410000 */
[----:B------:R-:W-:Y:S01]  /*9b50*/  FMUL.FTZ R51, R0, R87 ;  /* 0x0000005700337220 */ /* 0x000fe20000410000 */
[C---:B------:R-:W-:Y:S01]  /*9b60*/  FMUL.FTZ R48, R132.reuse, R84 ;  /* 0x0000005484307220 */ /* 0x040fe20000410000 */
[----:B------:R-:W-:Y:S03]  /*9b70*/  LDSM.16.MT88.4 R92, [R141+0xd000] ;  /* 0x00d000008d5c783b */ /* 0x000fe60000004200 */
[----:B------:R-:W-:Y:S01]  /*9b80*/  MUFU.EX2 R150, R150 ;  /* 0x0000009600967308 */ /* 0x000fe20000000800 */
[----:B------:R-:W-:Y:S01]  /*9b90*/  FMUL.FTZ R49, R132, R85 ;  /* 0x0000005584317220 */ /* 0x000fe20000410000 */
[C---:B------:R-:W-:Y:S01]  /*9ba0*/  FMUL.FTZ R58, R0.reuse, R78 ;  /* 0x0000004e003a7220 */ /* 0x040fe20000410000 */
[----:B------:R-:W-:Y:S01]  /*9bb0*/  FMUL.FTZ R59, R0, R79 ;  /* 0x0000004f003b7220 */ /* 0x000fe20000410000 */
[C---:B------:R-:W-:Y:S01]  /*9bc0*/  FMUL.FTZ R56, R132.reuse, R76 ;  /* 0x0000004c84387220 */ /* 0x040fe20000410000 */
[----:B------:R-:W-:Y:S01]  /*9bd0*/  FMUL.FTZ R57, R132, R77 ;  /* 0x0000004d84397220 */ /* 0x000fe20000410000 */
[----:B------:R-:W-:Y:S01]  /*9be0*/  FMUL.FTZ R66, R0, R70 ;  /* 0x0000004600427220 */ /* 0x000fe20000410000 */
[----:B------:R-:W5:Y:S03]  /*9bf0*/  LDSM.16.MT88.4 R84, [R213+0x4000] ;  /* 0x00400000d554783b */ /* 0x000f660000004200 */
[----:B------:R-:W2:Y:S01]  /*9c00*/  MUFU.EX2 R149, R149 ;  /* 0x0000009500957308 */ /* 0x000ea20000000800 */
[----:B---3--:R-:W-:Y:S01]  /*9c10*/  F2FP.BF16.F32.PACK_AB R129, R152, R151 ;  /* 0x000000979881723e */ /* 0x008fe200000010ff */
[----:B------:R-:W-:Y:S01]  /*9c20*/  FMUL.FTZ R67, R0, R71 ;  /* 0x0000004700437220 */ /* 0x000fe20000410000 */
[C---:B------:R-:W-:Y:S01]  /*9c30*/  FMUL.FTZ R64, R132.reuse, R68 ;  /* 0x0000004484407220 */ /* 0x040fe20000410000 */
[----:B------:R-:W-:Y:S01]  /*9c40*/  FMUL.FTZ R65, R132, R69 ;  /* 0x0000004584417220 */ /* 0x000fe20000410000 */
[-C--:B------:R-:W-:Y:S01]  /*9c50*/  FFMA.FTZ R159, R157, R135.reuse, -R154 ;  /* 0x000000879d9f7223 */ /* 0x080fe2000001089a */
[-CC-:B------:R-:W-:Y:S01]  /*9c60*/  FFMA.FTZ R155, R155, R135.reuse, -R156.reuse ;  /* 0x000000879b9b7223 */ /* 0x180fe2000001089c */
[----:B------:R-:W3:Y:S03]  /*9c70*/  LDSM.16.MT88.4 R76, [R146+0xc800] ;  /* 0x00c80000924c783b */ /* 0x000ee60000004200 */
[----:B------:R-:W-:Y:S01]  /*9c80*/  MUFU.EX2 R148, R148 ;  /* 0x0000009400947308 */ /* 0x000fe20000000800 */
[-C--:B------:R-:W-:Y:S01]  /*9c90*/  FFMA.FTZ R157, R187, R135.reuse, -R156 ;  /* 0x00000087bb9d7223 */ /* 0x080fe2000001089c */
[-CC-:B------:R-:W-:Y:S01]  /*9ca0*/  FFMA.FTZ R164, R252, R135.reuse, -R154.reuse ;  /* 0x00000087fca47223 */ /* 0x180fe2000001089a */
[-C--:B------:R-:W-:Y:S01]  /*9cb0*/  FFMA.FTZ R167, R167, R135.reuse, -R154 ;  /* 0x00000087a7a77223 */ /* 0x080fe2000001089a */
[-CC-:B------:R-:W-:Y:S01]  /*9cc0*/  FFMA.FTZ R168, R246, R135.reuse, -R156.reuse ;  /* 0x00000087f6a87223 */ /* 0x180fe2000001089c */
[-C--:B------:R-:W-:Y:S01]  /*9cd0*/  FFMA.FTZ R179, R179, R135.reuse, -R156 ;  /* 0x00000087b3b37223 */ /* 0x080fe2000001089c */
[-CC-:B------:R-:W-:Y:S01]  /*9ce0*/  FFMA.FTZ R183, R183, R135.reuse, -R154.reuse ;  /* 0x00000087b7b77223 */ /* 0x180fe2000001089a */
[----:B------:R-:W-:Y:S03]  /*9cf0*/  LDSM.16.MT88.4 R108, [R144+0x3800] ;  /* 0x00380000906c783b */ /* 0x000fe60000004200 */
[----:B------:R-:W4:Y:S01]  /*9d00*/  MUFU.EX2 R147, R147 ;  /* 0x0000009300937308 */ /* 0x000f220000000800 */
[----:B--2---:R-:W-:Y:S01]  /*9d10*/  F2FP.BF16.F32.PACK_AB R130, R149, R150 ;  /* 0x000000969582723e */ /* 0x004fe200000010ff */
[-CC-:B------:R-:W-:Y:S01]  /*9d20*/  FFMA.FTZ R176, R240, R135.reuse, -R154.reuse ;  /* 0x00000087f0b07223 */ /* 0x180fe2000001089a */
[-CC-:B------:R-:W-:Y:S01]  /*9d30*/  FFMA.FTZ R180, R169, R135.reuse, -R154.reuse ;  /* 0x00000087a9b47223 */ /* 0x180fe2000001089a */
[-C--:B------:R-:W-:Y:S01]  /*9d40*/  FFMA.FTZ R184, R163, R135.reuse, -R154 ;  /* 0x00000087a3b87223 */ /* 0x080fe2000001089a */
[-CC-:B------:R-:W-:Y:S01]  /*9d50*/  FFMA.FTZ R169, R204, R135.reuse, -R156.reuse ;  /* 0x00000087cca97223 */ /* 0x180fe2000001089c */
[-CC-:B------:R-:W-:Y:S01]  /*9d60*/  FFMA.FTZ R163, R196, R135.reuse, -R156.reuse ;  /* 0x00000087c4a37223 */ /* 0x180fe2000001089c */
[----:B------:R-:W-:Y:S03]  /*9d70*/  LDSM.16.MT88.4 R100, [R213+0x3800] ;  /* 0x00380000d564783b */ /* 0x000fe60000004200 */
[----:B------:R-:W-:Y:S01]  /*9d80*/  MUFU.EX2 R172, R172 ;  /* 0x000000ac00ac7308 */ /* 0x000fe20000000800 */
[-CC-:B------:R-:W-:Y:S01]  /*9d90*/  FFMA.FTZ R187, R249, R135.reuse, -R156.reuse ;  /* 0x00000087f9bb7223 */ /* 0x180fe2000001089c */
[-C--:B------:R-:W-:Y:S01]  /*9da0*/  FFMA.FTZ R190, R245, R135.reuse, -R156 ;  /* 0x00000087f5be7223 */ /* 0x080fe2000001089c */
        /* <DEDUP_REMOVED lines=10> */
[-C--:B------:R-:W-:Y:S01]  /*9e50*/  FFMA.FTZ R189, R189, R135.reuse, -R156 ;  /* 0x00000087bdbd7223 */ /* 0x080fe2000001089c */
[----:B------:R-:W-:Y:S01]  /*9e60*/  FFMA.FTZ R137, R137, R135, -R154 ;  /* 0x0000008789897223 */ /* 0x000fe2000001089a */
[----:B------:R-:W-:Y:S01]  /*9e70*/  FFMA.FTZ R151, R0, R239, R151 ;  /* 0x000000ef00977223 */ /* 0x000fe20000010097 */
[C---:B------:R-:W-:Y:S02]  /*9e80*/  HMMA.16816.F32.BF16 R4, R128.reuse, R12, R4 ;  /* 0x0000000c8004723c */ /* 0x040fe40000041804 */
[----:B------:R-:W-:Y:S03]  /*9e90*/  MUFU.EX2 R155, R155 ;  /* 0x0000009b009b7308 */ /* 0x000fe60000000800 */
[C---:B------:R-:W-:Y:S01]  /*9ea0*/  FMUL.FTZ R12, R132.reuse, R120 ;  /* 0x00000078840c7220 */ /* 0x040fe20000410000 */
[----:B------:R-:W-:Y:S01]  /*9eb0*/  FMUL.FTZ R13, R132, R121 ;  /* 0x00000079840d7220 */ /* 0x000fe20000410000 */
[----:B------:R-:W-:Y:S01]  /*9ec0*/  FADD.FTZ R151, R152, R151 ;  /* 0x0000009798977221 */ /* 0x000fe20000010000 */
[C---:B------:R-:W-:Y:S04]  /*9ed0*/  HMMA.16816.F32.BF16 R8, R128.reuse, R14, R8 ;  /* 0x0000000e8008723c */ /* 0x040fe80000041808 */
[----:B------:R-:W-:Y:S01]  /*9ee0*/  MUFU.EX2 R160, R160 ;  /* 0x000000a000a07308 */ /* 0x000fe20000000800 */
[C---:B------:R-:W-:Y:S01]  /*9ef0*/  FMUL.FTZ R14, R0.reuse, R122 ;  /* 0x0000007a000e7220 */ /* 0x040fe20000410000 */
[----:B------:R-:W-:Y:S01]  /*9f00*/  FMUL.FTZ R15, R0, R123 ;  /* 0x0000007b000f7220 */ /* 0x000fe20000410000 */
[----:B------:R-:W-:Y:S01]  /*9f10*/  FADD.FTZ R148, R148, R151 ;  /* 0x0000009794947221 */ /* 0x000fe20000010000 */
[----:B------:R-:W-:Y:S01]  /*9f20*/  FFMA.FTZ R153, R132, R241, R153 ;  /* 0x000000f184997223 */ /* 0x000fe20000010099 */
[----:B------:R-:W-:Y:S05]  /*9f30*/  ISETP.GT.AND P0, PT, R232, R219, PT ;  /* 0x000000dbe800720c */ /* 0x000fea0003f04270 */
[----:B------:R-:W-:Y:S01]  /*9f40*/  MUFU.EX2 R159, R159 ;  /* 0x0000009f009f7308 */ /* 0x000fe20000000800 */
[----:B------:R-:W-:Y:S01]  /*9f50*/  FADD.FTZ R147, R147, R148 ;  /* 0x0000009493937221 */ /* 0x000fe20000010000 */
[C---:B------:R-:W-:Y:S03]  /*9f60*/  HMMA.16816.F32.BF16 R12, R128.reuse, R20, R12 ;  /* 0x00000014800c723c */ /* 0x040fe6000004180c */
[C---:B------:R-:W-:Y:S01]  /*9f70*/  FMUL.FTZ R20, R132.reuse, R112 ;  /* 0x0000007084147220 */ /* 0x040fe20000410000 */
[----:B------:R-:W-:Y:S01]  /*9f80*/  FMUL.FTZ R21, R132, R113 ;  /* 0x0000007184157220 */ /* 0x000fe20000410000 */
[----:B------:R-:W-:Y:S03]  /*9f90*/  FADD.FTZ R153, R145, R153 ;  /* 0x0000009991997221 */ /* 0x000fe60000010000 */
[----:B------:R-:W-:Y:S01]  /*9fa0*/  MUFU.EX2 R157, R157 ;  /* 0x0000009d009d7308 */ /* 0x000fe20000000800 */
[C---:B------:R-:W-:Y:S03]  /*9fb0*/  HMMA.16816.F32.BF16 R16, R128.reuse, R22, R16 ;  /* 0x000000168010723c */ /* 0x040fe60000041810 */
[C---:B------:R-:W-:Y:S01]  /*9fc0*/  FMUL.FTZ R22, R0.reuse, R114 ;  /* 0x0000007200167220 */ /* 0x040fe20000410000 */
[----:B------:R-:W-:Y:S01]  /*9fd0*/  FMUL.FTZ R23, R0, R115 ;  /* 0x0000007300177220 */ /* 0x000fe20000410000 */
[----:B------:R-:W-:Y:S04]  /*9fe0*/  FADD.FTZ R150, R150, R153 ;  /* 0x0000009996967221 */ /* 0x000fe80000010000 */
[----:B------:R-:W-:Y:S01]  /*9ff0*/  MUFU.EX2 R164, R164 ;  /* 0x000000a400a47308 */ /* 0x000fe20000000800 */
[----:B------:R-:W-:Y:S01]  /*a000*/  FADD.FTZ R149, R149, R150 ;  /* 0x0000009695957221 */ /* 0x000fe20000010000 */
[C---:B------:R-:W-:Y:S03]  /*a010*/  HMMA.16816.F32.BF16 R20, R128.reuse, R28, R20 ;  /* 0x0000001c8014723c */ /* 0x040fe60000041814 */
[C---:B------:R-:W-:Y:S01]  /*a020*/  FMUL.FTZ R28, R132.reuse, R104 ;  /* 0x00000068841c7220 */ /* 0x040fe20000410000 */
[----:B------:R-:W-:Y:S04]  /*a030*/  FMUL.FTZ R29, R132, R105 ;  /* 0x00000069841d7220 */ /* 0x000fe80000410000 */
        /* <DEDUP_REMOVED lines=56> */
[-CC-:B------:R-:W-:Y:S01]  /*a3c0*/  FFMA.FTZ R188, R251, R135.reuse, -R154.reuse ;  /* 0x00000087fbbc7223 */ /* 0x180fe2000001089a */
        /* <DEDUP_REMOVED lines=14> */
[----:B------:R-:W-:Y:S01]  /*a4b0*/  FFMA.FTZ R154, R136, R135, -R154 ;  /* 0x00000087889a7223 */ /* 0x000fe2000001089a */
[----:B------:R-:W-:Y:S01]  /*a4c0*/  FADD.FTZ R98, R98, R147 ;  /* 0x0000009362627221 */ /* 0x000fe20000010000 */
[----:B------:R-:W-:Y:S01]  /*a4d0*/  FADD.FTZ R96, R96, R149 ;  /* 0x0000009560607221 */ /* 0x000fe20000010000 */
[C---:B-----5:R-:W-:Y:S03]  /*a4e0*/  HMMA.16816.F32.BF16 R60, R128.reuse, R84, R60 ;  /* 0x00000054803c723c */ /* 0x060fe6000004183c */
[----:B------:R-:W-:Y:S01]  /*a4f0*/  FADD.FTZ R105, R105, R98 ;  /* 0x0000006269697221 */ /* 0x000fe20000010000 */
[----:B-1----:R-:W-:Y:S02]  /*a500*/  F2FP.BF16.F32.PACK_AB R71, R107, R106 ;  /* 0x0000006a6b47723e */ /* 0x002fe400000010ff */
        /* <DEDUP_REMOVED lines=12> */
[----:B------:R-:W5:Y:S07]  /*a5d0*/  LDSM.16.MT88.4 R76, [R146+0x10800] ;  /* 0x01080000924c783b */ /* 0x000f6e0000004200 */
        /* <DEDUP_REMOVED lines=266> */
.L_x_673:
        /* <DEDUP_REMOVED lines=11> */
.L_x_688:
[----:B------:R-:W2:Y:S01]  /*b730*/  MUFU.RCP R8, R5 ;  /* 0x0000000500087308 */ /* 0x000ea20000001000 */
[----:B----4-:R-:W-:Y:S01]  /*b740*/  FADD.FTZ R4, R9, R10 ;  /* 0x0000000a09047221 */ /* 0x010fe20000010000 */
[C---:B------:R-:W-:Y:S01]  /*b750*/  SHF.L.U32 R6, R209.reuse, 0x4, RZ ;  /* 0x00000004d1067819 */ /* 0x040fe200000006ff */
[----:B------:R-:W-:Y:S05]  /*b760*/  WARPSYNC.ALL ;  /* 0x0000000000007948 */ /* 0x000fea0003800000 */
[----:B------:R-:W4:Y:S01]  /*b770*/  MUFU.RCP R7, R4 ;  /* 0x0000000400077308 */ /* 0x000f220000001000 */
[----:B---3--:R-:W-:Y:S01]  /*b780*/  SHF.L.U32 R9, R209, 0x1, RZ ;  /* 0x00000001d1097819 */ /* 0x008fe200000006ff */
[----:B------:R-:W-:Y:S01]  /*b790*/  BAR.SYNC.DEFER_BLOCKING 0x0 ;  /* 0x0000000000007b1d */ /* 0x000fe20000010000 */
[----:B------:R-:W-:-:S02]  /*b7a0*/  FSETP.NE.FTZ.AND P1, PT, R5, RZ, PT ;  /* 0x000000ff0500720b */ /* 0x000fc40003f35000 */
[----:B------:R-:W-:Y:S02]  /*b7b0*/  LOP3.LUT R10, R6, 0x1c0, RZ, 0xc0, !PT ;  /* 0x000001c0060a7812 */ /* 0x000fe400078ec0ff */
[----:B------:R-:W-:Y:S02]  /*b7c0*/  FSETP.NE.FTZ.AND P0, PT, R4, RZ, PT ;  /* 0x000000ff0400720b */ /* 0x000fe40003f15000 */
[--C-:B------:R-:W-:Y:S02]  /*b7d0*/  LOP3.LUT R208, R208, 0x6, R9.reuse, 0xf8, !PT ;  /* 0x00000006d0d07812 */ /* 0x100fe400078ef809 */
[----:B------:R-:W-:Y:S02]  /*b7e0*/  LOP3.LUT R9, R10, 0x38, R9, 0xf8, !PT ;  /* 0x000000380a097812 */ /* 0x000fe400078ef809 */
[----:B------:R-:W-:Y:S02]  /*b7f0*/  R2P PR, R209, 0x18 ;  /* 0x00000018d1007804 */ /* 0x000fe40000000000 */
[----:B--2---:R-:W-:-:S02]  /*b800*/  FSEL R8, R8, 1, P1 ;  /* 0x3f80000008087808 */ /* 0x004fc40000800000 */
[----:B------:R-:W-:Y:S02]  /*b810*/  LOP3.LUT R9, R208, R9, RZ, 0xfc, !PT ;  /* 0x00000009d0097212 */ /* 0x000fe400078efcff */
[----:B----4-:R-:W-:Y:S01]  /*b820*/  FSEL R7, R7, 1, P0 ;  /* 0x3f80000007077808 */ /* 0x010fe20000000000 */
        /* <DEDUP_REMOVED lines=34> */
[----:B------:R-:W-:Y:S01]  /*ba50*/  SEL R9, R142, 0xffffffc0, !P3 ;  /* 0xffffffc08e097807 */ /* 0x000fe20005800000 */
[----:B------:R-:W-:Y:S01]  /*ba60*/  FMUL.FTZ R131, R7, R131 ;  /* 0x0000008307837220 */ /* 0x000fe20000410000 */
[----:B------:R-:W-:Y:S01]  /*ba70*/  SEL R143, R143, 0xffffffe0, !P2 ;  /* 0xffffffe08f8f7807 */ /* 0x000fe20005000000 */
[C---:B------:R-:W-:Y:S01]  /*ba80*/  FMUL.FTZ R126, R7.reuse, R126 ;  /* 0x0000007e077e7220 */ /* 0x040fe20000410000 */
[C---:B------:R-:W-:Y:S01]  /*ba90*/  IADD3 R12, PT, PT, R8.reuse, 0x80, RZ ;  /* 0x00000080080c7810 */ /* 0x040fe20007ffe0ff */
[----:B------:R-:W-:Y:S01]  /*baa0*/  FMUL.FTZ R127, R7, R127 ;  /* 0x0000007f077f7220 */ /* 0x000fe20000410000 */
[----:B------:R-:W-:Y:S01]  /*bab0*/  IADD3 R10, PT, PT, R9, R8, RZ ;  /* 0x00000008090a7210 */ /* 0x000fe20007ffe0ff */
[C---:B------:R-:W-:Y:S01]  /*bac0*/  FMUL.FTZ R122, R7.reuse, R122 ;  /* 0x0000007a077a7220 */ /* 0x040fe20000410000 */
[----:B------:R-:W-:Y:S01]  /*bad0*/  @P4 IADD3 R12, PT, PT, R8, -0x80, RZ ;  /* 0xffffff80080c4810 */ /* 0x000fe20007ffe0ff */
        /* <DEDUP_REMOVED lines=27> */
[C---:B------:R-:W-:Y:S01]  /*bc90*/  IADD3 R7, PT, PT, R143.reuse, R8, RZ ;  /* 0x000000088f077210 */ /* 0x040fe20007ffe0ff */
[----:B------:R-:W-:Y:S01]  /*bca0*/  STS.64 [R8], R128 ;  /* 0x0000008008007388 */ /* 0x000fe20000000a00 */
[----:B------:R-:W-:-:S02]  /*bcb0*/  IADD3 R11, PT, PT, R143, R10, RZ ;  /* 0x0000000a8f0b7210 */ /* 0x000fc40007ffe0ff */
[-C--:B------:R-:W-:Y:S01]  /*bcc0*/  IADD3 R14, PT, PT, R9, R12.reuse, RZ ;  /* 0x0000000c090e7210 */ /* 0x080fe20007ffe0ff */
[----:B------:R-:W-:Y:S01]  /*bcd0*/  STS.64 [R8+0x800], R130 ;  /* 0x0008008208007388 */ /* 0x000fe20000000a00 */
[C---:B------:R-:W-:Y:S02]  /*bce0*/  IADD3 R9, PT, PT, R143.reuse, R12, RZ ;  /* 0x0000000c8f097210 */ /* 0x040fe40007ffe0ff */
[----:B------:R-:W-:Y:S01]  /*bcf0*/  IADD3 R143, PT, PT, R143, R14, RZ ;  /* 0x0000000e8f8f7210 */ /* 0x000fe20007ffe0ff */
        /* <DEDUP_REMOVED lines=15> */
[----:B------:R2:W-:Y:S04]  /*bdf0*/  STS.64 [R8+0x4800], R98 ;  /* 0x0048006208007388 */ /* 0x0005e80000000a00 */
[----:B------:R-:W-:Y:S04]  /*be00*/  STS.64 [R7+0x4000], R92 ;  /* 0x0040005c07007388 */ /* 0x000fe80000000a00 */
[----:B------:R3:W-:Y:S04]  /*be10*/  STS.64 [R7+0x4800], R94 ;  /* 0x0048005e07007388 */ /* 0x0007e80000000a00 */
        /* <DEDUP_REMOVED lines=8> */
[----:B------:R1:W-:Y:S04]  /*bea0*/  STS.64 [R14+0x4000], R72 ;  /* 0x004000480e007388 */ /* 0x0003e80000000a00 */
[----:B------:R-:W-:Y:S04]  /*beb0*/  STS.64 [R14+0x4800], R74 ;  /* 0x0048004a0e007388 */ /* 0x000fe80000000a00 */
[----:B------:R1:W-:Y:S04]  /*bec0*/  STS.64 [R143+0x4000], R68 ;  /* 0x004000448f007388 */ /* 0x0003e80000000a00 */
[----:B------:R1:W-:Y:S04]  /*bed0*/  STS.64 [R143+0x4800], R70 ;  /* 0x004800468f007388 */ /* 0x0003e80000000a00 */
[----:B------:R-:W4:Y:S04]  /*bee0*/  LD.E.64 R16, desc[UR4][R2.64+0xb0] ;  /* 0x0000b00402107980 */ /* 0x000f28000c101b00 */
[----:B--2---:R-:W2:Y:S04]  /*bef0*/  LD.E R8, desc[UR4][R2.64+0x60] ;  /* 0x0000600402087980 */ /* 0x004ea8000c101900 */
[----:B---3--:R-:W3:Y:S04]  /*bf00*/  LD.E R7, desc[UR4][R2.64+0xcc] ;  /* 0x0000cc0402077980 */ /* 0x008ee8000c101900 */
[----:B----4-:R-:W4:Y:S01]  /*bf10*/  LD.E.64 R80, desc[UR4][R2.64+0x78] ;  /* 0x0000780402507980 */ /* 0x010f22000c101b00 */
[----:B-1----:R-:W-:Y:S01]  /*bf20*/  SHF.R.U32.HI R72, RZ, 0x4, R209 ;  /* 0x00000004ff487819 */ /* 0x002fe200000116d1 */
[----:B------:R-:W1:Y:S02]  /*bf30*/  @P1 MUFU.LG2 R61, R5 ;  /* 0x00000005003d1308 */ /* 0x000e640000000c00 */
[----:B------:R1:W5:Y:S01]  /*bf40*/  LD.E.64 R82, desc[UR4][R2.64+0xa8] ;  /* 0x0000a80402527980 */ /* 0x000362000c101b00 */
[----:B------:R-:W-:Y:S01]  /*bf50*/  SHF.L.U32 R60, R209, 0x2, RZ ;  /* 0x00000002d13c7819 */ /* 0x000fe200000006ff */
[----:B------:R-:W-:Y:S01]  /*bf60*/  BSSY.RECONVERGENT B0, `(.L_x_682) ;  /* 0x0000042000007945 */ /* 0x000fe20003800200 */
[----:B------:R-:W-:-:S02]  /*bf70*/  IADD3 R10, PT, PT, R72, 0x8, RZ ;  /* 0x00000008480a7810 */ /* 0x000fc40007ffe0ff */
[----:B------:R-:W-:Y:S01]  /*bf80*/  LOP3.LUT R12, R60, 0x1f8, RZ, 0xc0, !PT ;  /* 0x000001f83c0c7812 */ /* 0x000fe200078ec0ff */
[----:B------:R-:W1:Y:S01]  /*bf90*/  @P0 MUFU.LG2 R62, R4 ;  /* 0x00000004003e0308 */ /* 0x000e620000000c00 */
[----:B------:R-:W-:Y:S02]  /*bfa0*/  ISETP.GE.AND P5, PT, R10, R217, PT ;  /* 0x000000d90a00720c */ /* 0x000fe40003fa6270 */
[----:B------:R-:W-:Y:S02]  /*bfb0*/  SHF.L.U32 R10, R227, 0x6, RZ ;  /* 0x00000006e30a7819 */ /* 0x000fe400000006ff */
[----:B------:R-:W-:Y:S02]  /*bfc0*/  LOP3.LUT R11, R6, 0x10, RZ, 0xc0, !PT ;  /* 0x00000010060b7812 */ /* 0x000fe400078ec0ff */
[----:B------:R-:W-:Y:S02]  /*bfd0*/  LOP3.LUT R12, R12, 0x38, R211, 0x78, !PT ;  /* 0x000000380c0c7812 */ /* 0x000fe400078e78d3 */
[----:B------:R-:W-:Y:S01]  /*bfe0*/  IADD3 R6, PT, PT, R72, 0x10, RZ ;  /* 0x0000001048067810 */ /* 0x000fe20007ffe0ff */
[----:B-1----:R-:W-:Y:S01]  /*bff0*/  @P1 FMUL.FTZ R61, R61, 0.69314718246459960938 ;  /* 0x3f3172183d3d1820 */ /* 0x002fe20000410000 */
[----:B------:R-:W-:-:S02]  /*c000*/  LOP3.LUT R9, R140, 0x1f80, RZ, 0xc0, !PT ;  /* 0x00001f808c097812 */ /* 0x000fc400078ec0ff */
[----:B------:R-:W-:Y:S02]  /*c010*/  LEA R11, R12, R11, 0x2 ;  /* 0x0000000b0c0b7211 */ /* 0x000fe400078e10ff */
[-C--:B------:R-:W-:Y:S02]  /*c020*/  ISETP.GE.AND P4, PT, R6, R217.reuse, PT ;  /* 0x000000d90600720c */ /* 0x080fe40003f86270 */
[----:B------:R-:W-:Y:S01]  /*c030*/  LOP3.LUT R60, R9, 0x3c, R60, 0xf8, !PT ;  /* 0x0000003c093c7812 */ /* 0x000fe200078ef83c */
[----:B------:R-:W-:Y:S01]  /*c040*/  @P0 FMUL.FTZ R62, R62, 0.69314718246459960938 ;  /* 0x3f3172183e3e0820 */ /* 0x000fe20000410000 */
[C---:B------:R-:W-:Y:S02]  /*c050*/  IADD3 R2, PT, PT, R72.reuse, 0x20, RZ ;  /* 0x0000002048027810 */ /* 0x040fe40007ffe0ff */
[----:B------:R-:W-:Y:S02]  /*c060*/  IADD3 R6, PT, PT, R72, 0x18, RZ ;  /* 0x0000001848067810 */ /* 0x000fe40007ffe0ff */
[----:B------:R-:W-:-:S02]  /*c070*/  ISETP.GE.AND P2, PT, R2, R217, PT ;  /* 0x000000d90200720c */ /* 0x000fc40003f46270 */
[----:B------:R-:W-:Y:S01]  /*c080*/  IADD3 R212, PT, PT, R212, R11, RZ ;  /* 0x0000000bd4d47210 */ /* 0x000fe20007ffe0ff */
[----:B------:R-:W-:Y:S01]  /*c090*/  BAR.SYNC.DEFER_BLOCKING 0x0 ;  /* 0x0000000000007b1d */ /* 0x000fe20000010000 */
[----:B------:R-:W-:Y:S01]  /*c0a0*/  MOV R3, 0xff800000 ;  /* 0xff80000000037802 */ /* 0x000fe20000000f00 */
[C---:B-----5:R-:W-:Y:S01]  /*c0b0*/  @P0 FFMA.FTZ R3, R0.reuse, R133, R62 ;  /* 0x0000008500030223 */ /* 0x060fe2000001003e */
[----:B------:R-:W-:Y:S01]  /*c0c0*/  MOV R68, 0xff800000 ;  /* 0xff80000000447802 */ /* 0x000fe20000000f00 */
[----:B------:R-:W-:Y:S01]  /*c0d0*/  @P1 FFMA.FTZ R68, R0, R134, R61 ;  /* 0x0000008600441223 */ /* 0x000fe2000001003d */
[----:B------:R-:W-:Y:S02]  /*c0e0*/  ISETP.GE.AND P3, PT, R6, R217, PT ;  /* 0x000000d90600720c */ /* 0x000fe40003f66270 */
[----:B------:R-:W-:Y:S02]  /*c0f0*/  LOP3.LUT P6, RZ, R209, 0x3, RZ, 0xc0, !PT ;  /* 0x00000003d1ff7812 */ /* 0x000fe400078cc0ff */
[----:B------:R-:W-:-:S02]  /*c100*/  LOP3.LUT R211, R211, 0x30, RZ, 0xc0, !PT ;  /* 0x00000030d3d37812 */ /* 0x000fc400078ec0ff */
[----:B------:R-:W-:Y:S02]  /*c110*/  SHF.R.U32.HI R0, RZ, 0x2, R209 ;  /* 0x00000002ff007819 */ /* 0x000fe400000116d1 */
[C---:B------:R-:W-:Y:S02]  /*c120*/  ISETP.GE.AND P1, PT, R72.reuse, R217, PT ;  /* 0x000000d94800720c */ /* 0x040fe40003f26270 */
[C---:B------:R-:W-:Y:S02]  /*c130*/  IADD3 R76, PT, PT, R72.reuse, 0x28, RZ ;  /* 0x00000028484c7810 */ /* 0x040fe40007ffe0ff */
[----:B------:R-:W-:Y:S02]  /*c140*/  IADD3 R74, PT, PT, R72, 0x30, RZ ;  /* 0x00000030484a7810 */ /* 0x000fe40007ffe0ff */
[----:B------:R-:W-:Y:S01]  /*c150*/  LOP3.LUT R0, R211, 0x7, R0, 0xf8, !PT ;  /* 0x00000007d3007812 */ /* 0x000fe200078ef800 */
[----:B------:R1:W1:Y:S04]  /*c160*/  LDS.128 R56, [R212] ;  /* 0x00000000d4387984 */ /* 0x0002680000000c00 */
        /* <DEDUP_REMOVED lines=11> */
[----:B------:R-:W-:-:S04]  /*c220*/  IMAD R16, R16, UR8, R231 ;  /* 0x0000000810107c24 */ /* 0x000fc8000f8e02e7 */
[----:B--2---:R-:W-:-:S04]  /*c230*/  IMAD R8, R16, R8, R229 ;  /* 0x0000000810087224 */ /* 0x004fc800078e02e5 */
[----:B------:R-:W-:Y:S02]  /*c240*/  IMAD R2, R17, R8, R10 ;  /* 0x0000000811027224 */ /* 0x000fe400078e020a */
[----:B------:R2:W1:Y:S02]  /*c250*/  LDS.128 R16, [R212+0x5800] ;  /* 0x00580000d4107984 */ /* 0x0004640000000c00 */
[----:B---3--:R-:W-:Y:S02]  /*c260*/  IMAD R69, R2, R7, RZ ;  /* 0x0000000702457224 */ /* 0x008fe400078e02ff */
[----:B------:R2:W3:Y:S03]  /*c270*/  LDS.128 R8, [R212+0x6800] ;  /* 0x00680000d4087984 */ /* 0x0004e60000000c00 */
[----:B------:R-:W-:Y:S01]  /*c280*/  IADD3 R71, P0, PT, R60, R69, RZ ;  /* 0x000000453c477210 */ /* 0x000fe20007f1e0ff */
[----:B------:R2:W1:Y:S03]  /*c290*/  LDS.128 R4, [R212+0x7000] ;  /* 0x00700000d4047984 */ /* 0x0004660000000c00 */
[----:B------:R-:W-:Y:S01]  /*c2a0*/  LEA.HI.X.SX32 R69, R69, RZ, 0x1, P0 ;  /* 0x000000ff45457211 */ /* 0x000fe200000f0eff */
[----:B------:R2:W1:Y:S01]  /*c2b0*/  LDS.128 R60, [R212+0x7800] ;  /* 0x00780000d43c7984 */ /* 0x0004620000000c00 */
[----:B----4-:R-:W-:-:S04]  /*c2c0*/  LEA R70, P0, R71, R80, 0x2 ;  /* 0x0000005047467211 */ /* 0x010fc800078010ff */
[----:B------:R-:W-:Y:S01]  /*c2d0*/  LEA.HI.X R71, R71, R81, R69, 0x2, P0 ;  /* 0x0000005147477211 */ /* 0x000fe200000f1445 */
[----:B------:R-:W-:Y:S08]  /*c2e0*/  @P6 BRA `(.L_x_683) ;  /* 0x0000000000246947 */ /* 0x000ff00003800000 */
[----:B------:R-:W-:Y:S01]  /*c2f0*/  IADD3 R69, P0, PT, R2, R0, RZ ;  /* 0x0000000002457210 */ /* 0x000fe20007f1e0ff */
        /* <DEDUP_REMOVED lines=8> */
.L_x_683:
[----:B------:R-:W-:Y:S05]  /*c380*/  BSYNC.RECONVERGENT B0 ;  /* 0x0000000000007941 */ /* 0x000fea0003800200 */
.L_x_682:
[----:B------:R-:W-:Y:S01]  /*c390*/  VIADD R72, R72, 0x38 ;  /* 0x0000003848487836 */ /* 0x000fe20000000000 */
[-C--:B------:R-:W-:Y:S01]  /*c3a0*/  ISETP.GE.AND P6, PT, R76, R217.reuse, PT ;  /* 0x000000d94c00720c */ /* 0x080fe20003fc6270 */
[----:B-1----:R-:W-:Y:S01]  /*c3b0*/  @!P1 ST.E.128 desc[UR4][R70.64], R56 ;  /* 0x0000003846009985 */ /* 0x002fe2000c101d04 */
[-C--:B------:R-:W-:Y:S01]  /*c3c0*/  ISETP.GE.AND P0, PT, R74, R217.reuse, PT ;  /* 0x000000d94a00720c */ /* 0x080fe20003f06270 */
[----:B------:R-:W-:Y:S02]  /*c3d0*/  IMAD.MOV.U32 R227, RZ, RZ, 0x0 ;  /* 0x00000000ffe37424 */ /* 0x000fe400078e00ff */
[----:B------:R-:W-:Y:S01]  /*c3e0*/  @!P1 ST.E.128 desc[UR4][R70.64+0x100], R28 ;  /* 0x0001001c46009985 */ /* 0x000fe2000c101d04 */
        /* <DEDUP_REMOVED lines=10> */
[----:B---3--:R-:W-:Y:S04]  /*c490*/  @!P6 ST.E.128 desc[UR4][R70.64+0x5100], R8 ;  /* 0x005100084600e985 */ /* 0x008fe8000c101d04 */
[----:B------:R-:W-:Y:S04]  /*c4a0*/  @!P0 ST.E.128 desc[UR4][R70.64+0x6000], R32 ;  /* 0x0060002046008985 */ /* 0x000fe8000c101d04 */
[----:B------:R2:W-:Y:S02]  /*c4b0*/  @!P0 ST.E.128 desc[UR4][R70.64+0x6100], R4 ;  /* 0x0061000446008985 */ /* 0x0005e4000c101d04 */
[----:B--2-4-:R-:W-:Y:S05]  /*c4c0*/  @P1 RET.REL.NODEC R226 `(_ZN5flash24flash_fwd_splitkv_kernelI23Flash_fwd_kernel_traitsILi128ELi64ELi128ELi4ELb0ELb0EN7cutlass10bfloat16_tE19Flash_kernel_traitsILi128ELi64ELi128ELi4ES3_EELb0ELb0ELb0ELb0ELb1ELb1ELb1ELb0EEEvNS_16Flash_fwd_paramsE) ;  /* 0xffffff38e2cc1950 */ /* 0x014fea0003c3ffff */
[----:B------:R-:W-:Y:S01]  /*c4d0*/  MOV R227, 0x0 ;  /* 0x0000000000e37802 */ /* 0x000fe20000000f00 */
[----:B------:R-:W-:Y:S04]  /*c4e0*/  ST.E.128 desc[UR4][R70.64+0x7000], R64 ;  /* 0x0070004046007985 */ /* 0x000fe8000c101d04 */
[----:B------:R1:W-:Y:S02]  /*c4f0*/  ST.E.128 desc[UR4][R70.64+0x7100], R60 ;  /* 0x0071003c46007985 */ /* 0x0003e4000c101d04 */
[----:B-1----:R-:W-:Y:S05]  /*c500*/  RET.REL.NODEC R226 `(_ZN5flash24flash_fwd_splitkv_kernelI23Flash_fwd_kernel_traitsILi128ELi64ELi128ELi4ELb0ELb0EN7cutlass10bfloat16_tE19Flash_kernel_traitsILi128ELi64ELi128ELi4ES3_EELb0ELb0ELb0ELb0ELb1ELb1ELb1ELb0EEEvNS_16Flash_fwd_paramsE) ;  /* 0xffffff38e2bc7950 */ /* 0x002fea0003c3ffff */
.L_x_681:
[----:B------:R-:W-:Y:S01]  /*c510*/  MOV R7, 0x2 ;  /* 0x0000000200077802 */ /* 0x000fe20000000f00 */
[----:B------:R-:W-:Y:S01]  /*c520*/  IMAD.MOV.U32 R4, RZ, RZ, 0x1f ;  /* 0x0000001fff047424 */ /* 0x000fe200078e00ff */
[----:B------:R-:W-:-:S07]  /*c530*/  MOV R6, 0xffffffff ;  /* 0xffffffff00067802 */ /* 0x000fce0000000f00 */
[----:B-1---5:R-:W-:Y:S05]  /*c540*/  WARPSYNC.COLLECTIVE R6, `(.L_x_684) ;  /* 0x0000000006087348 */ /* 0x022fea0003c00000 */
[----:B------:R2:W3:Y:S02]  /*c550*/  SHFL.BFLY P0, R10, R241, R7, R4 ;  /* 0x0c000007f10a7389 */ /* 0x0004e40000000004 */
[----:B-123-5:R-:W-:Y:S05]  /*c560*/  ENDCOLLECTIVE ;  /* 0x000000000000791b */ /* 0x02efea0003800000 */
.L_x_684:
[----:B------:R-:W-:Y:S02]  /*c570*/  IMAD.MOV.U32 R8, RZ, RZ, R10 ;  /* 0x000000ffff087224 */ /* 0x000fe400078e000a */
[----:B------:R-:W-:Y:S02]  /*c580*/  IMAD.MOV.U32 R7, RZ, RZ, 0x1 ;  /* 0x00000001ff077424 */ /* 0x000fe400078e00ff */
[----:B------:R-:W-:-:S05]  /*c590*/  FADD.FTZ R8, R8, R241 ;  /* 0x000000f108087221 */ /* 0x000fca0000010000 */
[----:B------:R-:W-:-:S07]  /*c5a0*/  MOV R241, R8 ;  /* 0x0000000800f17202 */ /* 0x000fce0000000f00 */
[----:B------:R-:W-:Y:S05]  /*c5b0*/  WARPSYNC.COLLECTIVE R6, `(.L_x_685) ;  /* 0x0000000006087348 */ /* 0x000fea0003c00000 */
[----:B------:R1:W2:Y:S02]  /*c5c0*/  SHFL.BFLY P0, R10, R241, R7, R4 ;  /* 0x0c000007f10a7389 */ /* 0x0002a40000000004 */
[----:B-12---:R-:W-:Y:S05]  /*c5d0*/  ENDCOLLECTIVE ;  /* 0x000000000000791b */ /* 0x006fea0003800000 */
.L_x_685:
[----:B------:R-:W-:Y:S01]  /*c5e0*/  MOV R241, R239 ;  /* 0x000000ef00f17202 */ /* 0x000fe20000000f00 */
[----:B------:R-:W-:Y:S01]  /*c5f0*/  IMAD.MOV.U32 R7, RZ, RZ, 0x2 ;  /* 0x00000002ff077424 */ /* 0x000fe200078e00ff */
[----:B------:R-:W-:-:S07]  /*c600*/  MOV R5, R10 ;  /* 0x0000000a00057202 */ /* 0x000fce0000000f00 */
[----:B------:R-:W-:Y:S05]  /*c610*/  WARPSYNC.COLLECTIVE R6, `(.L_x_686) ;  /* 0x0000000006087348 */ /* 0x000fea0003c00000 */
[----:B------:R1:W2:Y:S02]  /*c620*/  SHFL.BFLY P0, R10, R241, R7, R4 ;  /* 0x0c000007f10a7389 */ /* 0x0002a40000000004 */
[----:B-12---:R-:W-:Y:S05]  /*c630*/  ENDCOLLECTIVE ;  /* 0x000000000000791b */ /* 0x006fea0003800000 */
.L_x_686:
[----:B------:R-:W-:Y:S01]  /*c640*/  FADD.FTZ R5, R8, R5 ;  /* 0x0000000508057221 */ /* 0x000fe20000010000 */
[----:B------:R-:W-:Y:S01]  /*c650*/  FADD.FTZ R9, R10, R239 ;  /* 0x000000ef0a097221 */ /* 0x000fe20000010000 */
[----:B------:R-:W-:-:S04]  /*c660*/  MOV R7, 0x1 ;  /* 0x0000000100077802 */ /* 0x000fc80000000f00 */
[----:B------:R-:W-:-:S07]  /*c670*/  MOV R241, R9 ;  /* 0x0000000900f17202 */ /* 0x000fce0000000f00 */
[----:B------:R-:W-:Y:S05]  /*c680*/  WARPSYNC.COLLECTIVE R6, `(.L_x_687) ;  /* 0x0000000006087348 */ /* 0x000fea0003c00000 */
[----:B------:R1:W2:Y:S02]  /*c690*/  SHFL.BFLY P0, R10, R241, R7, R4 ;  /* 0x0c000007f10a7389 */ /* 0x0002a40000000004 */
[----:B-12---:R-:W-:Y:S05]  /*c6a0*/  ENDCOLLECTIVE ;  /* 0x000000000000791b */ /* 0x006fea0003800000 */
.L_x_687:
[----:B------:R-:W-:Y:S05]  /*c6b0*/  BRA `(.L_x_688) ;  /* 0xfffffff0001c7947 */ /* 0x000fea000383ffff */
.L_x_689:
        /* <DEDUP_REMOVED lines=12> */
.L_x_14865:


//--------------------- .text._ZN5flash24flash_fwd_splitkv_kernelI23Flash_fwd_kernel_traitsILi128ELi64ELi128ELi4ELb0ELb0EN7cutlass10bfloat16_tE19Flash_kernel_traitsILi128ELi64ELi128ELi4ES3_EELb0ELb0ELb0ELb0ELb0ELb0ELb0ELb0EEEvNS_16Flash_fwd_paramsE --------------------------
	.section	.text._ZN5flash24flash_fwd_splitkv_kernelI23Flash_fwd_kernel_traitsILi128ELi64ELi128ELi4ELb0ELb0EN7cutlass10bfloat16_tE19Flash_kernel_traitsILi128ELi64ELi128ELi4ES3_EELb0ELb0ELb0ELb0ELb0ELb0ELb0ELb0EEEvNS_16Flash_fwd_paramsE,"ax",@progbits
	.align	128
        .global         _ZN5flash24flash_fwd_splitkv_kernelI23Flash_fwd_kernel_traitsILi128ELi64ELi128ELi4ELb0ELb0EN7cutlass10bfloat16_tE19Flash_kernel_traitsILi128ELi64ELi128ELi4ES3_EELb0ELb0ELb0ELb0ELb0ELb0ELb0ELb0EEEvNS_16Flash_fwd_paramsE
        .type           _ZN5flash24flash_fwd_splitkv_kernelI23Flash_fwd_kernel_traitsILi128ELi64ELi128ELi4ELb0ELb0EN7cutlass10bfloat16_tE19Flash_kernel_traitsILi128ELi64ELi128ELi4ES3_EELb0ELb0ELb0ELb0ELb0ELb0ELb0ELb0EEEvNS_16Flash_fwd_paramsE,@function
        .size           _ZN5flash24flash_fwd_splitkv_kernelI23Flash_fwd_kernel_traitsILi128ELi64ELi128ELi4ELb0ELb0EN7cutlass10bfloat16_tE19Flash_kernel_traitsILi128ELi64ELi128ELi4ES3_EELb0ELb0ELb0ELb0ELb0ELb0ELb0ELb0EEEvNS_16Flash_fwd_paramsE,(.L_x_14866 - _ZN5flash24flash_fwd_splitkv_kernelI23Flash_fwd_kernel_traitsILi128ELi64ELi128ELi4ELb0ELb0EN7cutlass10bfloat16_tE19Flash_kernel_traitsILi128ELi64ELi128ELi4ES3_EELb0ELb0ELb0ELb0ELb0ELb0ELb0ELb0EEEvNS_16Flash_fwd_paramsE)
        .other          _ZN5flash24flash_fwd_splitkv_kernelI23Flash_fwd_kernel_traitsILi128ELi64ELi128ELi4ELb0ELb0EN7cutlass10bfloat16_tE19Flash_kernel_traitsILi128ELi64ELi128ELi4ES3_EELb0ELb0ELb0ELb0ELb0ELb0ELb0ELb0EEEvNS_16Flash_fwd_paramsE,@"STO_CUDA_ENTRY STV_DEFAULT"
_ZN5flash24flash_fwd_splitkv_kernelI23Flash_fwd_kernel_traitsILi128ELi64ELi128ELi4ELb0ELb0EN7cutlass10bfloat16_tE19Flash_kernel_traitsILi128ELi64ELi128ELi4ES3_EELb0ELb0ELb0ELb0ELb0ELb0ELb0ELb0EEEvNS_16Flash_fwd_paramsE:
.text._ZN5flash24flash_fwd_splitkv_kernelI23Flash_fwd_kernel_traitsILi128ELi64ELi128ELi4ELb0ELb0EN7cutlass10bfloat16_tE19Flash_kernel_traitsILi128ELi64ELi128ELi4ES3_EELb0ELb0ELb0ELb0ELb0ELb0ELb0ELb0EEEvNS_16Flash_fwd_paramsE:
[----:B------:R-:W-:Y:S01]  /*0000*/  LDC R1, c[0x0][0x37c] ;  /* 0x0000df00ff017b82 */ /* 0x000fe20000000800 */
[----:B------:R-:W1:Y:S07]  /*0010*/  S2R R219, SR_CTAID.X ;  /* 0x0000000000db7919 */ /* 0x000e6e0000002500 */
[----:B------:R-:W2:Y:S01]  /*0020*/  LDC.64 R2, c[0x0][0x348] ;  /* 0x0000d200ff027b82 */ /* 0x000ea20000000a00 */
[----:B------:R-:W-:Y:S01]  /*0030*/  BSSY.RECONVERGENT B2, `(.L_x_690) ;  /* 0x0000005000027945 */ /* 0x000fe20003800200 */
[----:B------:R-:W-:Y:S01]  /*0040*/  MOV R216, 0x80 ;  /* 0x0000008000d87802 */ /* 0x000fe20000000f00 */
[----:B------:R-:W3:Y:S01]  /*0050*/  S2R R218, SR_CTAID.Y ;  /* 0x0000000000da7919 */ /* 0x000ee20000002600 */
[----:B------:R-:W4:Y:S05]  /*0060*/  S2R R217, SR_CTAID.Z ;  /* 0x0000000000d97919 */ /* 0x000f2a0000002700 */
[----:B-1234-:R-:W-:Y:S05]  /*0070*/  CALL.REL.NOINC `($_ZN5flash24flash_fwd_splitkv_kernelI23Flash_fwd_kernel_traitsILi128ELi64ELi128ELi4ELb0ELb0EN7cutlass10bfloat16_tE19Flash_kernel_traitsILi128ELi64ELi128ELi4ES3_EELb0ELb0ELb0ELb0ELb0ELb0ELb0ELb0EEEvNS_16Flash_fwd_paramsE$_ZN5flash30compute_attn_1rowblock_splitkvI23Flash_fwd_kernel_traitsILi128ELi64ELi128ELi4ELb0ELb0EN7cutlass10bfloat16_tE19Flash_kernel_traitsILi128ELi64ELi128ELi4ES3_EELb0ELb0ELb0ELb0ELb0ELb0ELb0ELb0ENS_16Flash_fwd_paramsEEEvRKT8_iiiii) ;  /* 0x0000000000087944 */ /* 0x01efea0003c00000 */
[----:B------:R-:W-:Y:S05]  /*0080*/  BSYNC.RECONVERGENT B2 ;  /* 0x0000000000027941 */ /* 0x000fea0003800200 */
.L_x_690:
[----:B------:R-:W-:Y:S05]  /*0090*/  EXIT ;  /* 0x000000000000794d */ /* 0x000fea0003800000 */
        .type           $_ZN5flash24flash_fwd_splitkv_kernelI23Flash_fwd_kernel_traitsILi128ELi64ELi128ELi4ELb0ELb0EN7cutlass10bfloat16_tE19Flash_kernel_traitsILi128ELi64ELi128ELi4ES3_EELb0ELb0ELb0ELb0ELb0ELb0ELb0ELb0EEEvNS_16Flash_fwd_paramsE$_ZN5flash30compute_attn_1rowblock_splitkvI23Flash_fwd_kernel_traitsILi128ELi64ELi128ELi4ELb0ELb0EN7cutlass10bfloat16_tE19Flash_kernel_traitsILi128ELi64ELi128ELi4ES3_EELb0ELb0ELb0ELb0ELb0ELb0ELb0ELb0ENS_16Flash_fwd_paramsEEEvRKT8_iiiii,@function
        .size           $_ZN5flash24flash_fwd_splitkv_kernelI23Flash_fwd_kernel_traitsILi128ELi64ELi128ELi4ELb0ELb0EN7cutlass10bfloat16_tE19Flash_kernel_traitsILi128ELi64ELi128ELi4ES3_EELb0ELb0ELb0ELb0ELb0ELb0ELb0ELb0EEEvNS_16Flash_fwd_paramsE$_ZN5flash30compute_attn_1rowblock_splitkvI23Flash_fwd_kernel_traitsILi128ELi64ELi128ELi4ELb0ELb0EN7cutlass10bfloat16_tE19Flash_kernel_traitsILi128ELi64ELi128ELi4ES3_EELb0ELb0ELb0ELb0ELb0ELb0ELb0ELb0ENS_16Flash_fwd_paramsEEEvRKT8_iiiii,(.L_x_14866 - $_ZN5flash24flash_fwd_splitkv_kernelI23Flash_fwd_kernel_traitsILi128ELi64ELi128ELi4ELb0ELb0EN7cutlass10bfloat16_tE19Flash_kernel_traitsILi128ELi64ELi128ELi4ES3_EELb0ELb0ELb0ELb0ELb0ELb0ELb0ELb0EEEvNS_16Flash_fwd_paramsE$_ZN5flash30compute_attn_1rowblock_splitkvI23Flash_fwd_kernel_traitsILi128ELi64ELi128ELi4ELb0ELb0EN7cutlass10bfloat16_tE19Flash_kernel_traitsILi128ELi64ELi128ELi4ES3_EELb0ELb0ELb0ELb0ELb0ELb0ELb0ELb0ENS_16Flash_fwd_paramsEEEvRKT8_iiiii)
$_ZN5flash24flash_fwd_splitkv_kernelI23Flash_fwd_kernel_traitsILi128ELi64ELi128ELi4ELb0ELb0EN7cutlass10bfloat16_tE19Flash_kernel_traitsILi128ELi64ELi128ELi4ES3_EELb0ELb0ELb0ELb0ELb0ELb0ELb0ELb0EEEvNS_16Flash_fwd_paramsE$_ZN5flash30compute_attn_1rowblock_splitkvI23Flash_fwd_kernel_traitsILi128ELi64ELi128ELi4ELb0ELb0EN7cutlass10bfloat16_tE19Flash_kernel_traitsILi128ELi64ELi128ELi4ES3_EELb0ELb0ELb0ELb0ELb0ELb0ELb0ELb0ENS_16Flash_fwd_paramsEEEvRKT8_iiiii:
        /* <DEDUP_REMOVED lines=20> */
[----:B------:R-:W-:-:S05]  /*01e0*/  SHF.R.U32.HI R0, RZ, 0x1e, R218 ;  /* 0x0000001eff007819 */ /* 0x000fca00000116da */
[----:B------:R1:W5:Y:S01]  /*01f0*/  @P2 LD.E R224, desc[UR4][R20.64] ;  /* 0x0000000414e02980 */ /* 0x000362000c101900 */
[----:B------:R-:W-:Y:S01]  /*0200*/  ISETP.NE.U32.AND P2, PT, R14, RZ, PT ;  /* 0x000000ff0e00720c */ /* 0x000fe20003f45070 */
[----:B------:R-:W-:-:S03]  /*0210*/  IMAD.MOV.U32 R11, RZ, RZ, RZ ;  /* 0x000000ffff0b7224 */ /* 0x000fc600078e00ff */
[----:B------:R-:W-:Y:S01]  /*0220*/  ISETP.NE.AND.EX P2, PT, R15, RZ, PT, P2 ;  /* 0x000000ff0f00720c */ /* 0x000fe20003f45320 */
        /* <DEDUP_REMOVED lines=9> */
[----:B------:R-:W2:Y:S02]  /*02c0*/  LD.E.U8 R7, desc[UR4][R2.64+0x1b2] ;  /* 0x0001b20402077980 */ /* 0x000ea4000c101100 */
[----:B--2---:R-:W-:-:S13]  /*02d0*/  ISETP.NE.AND P1, PT, R7, RZ, PT ;  /* 0x000000ff0700720c */ /* 0x004fda0003f25270 */
[----:B------:R-:W-:Y:S05]  /*02e0*/  @!P1 BRA `(.L_x_692) ;  /* 0x0000000000049947 */ /* 0x000fea0003800000 */
[----:B------:R2:W5:Y:S02]  /*02f0*/  LD.E R14, desc[UR4][R16.64] ;  /* 0x00000004100e7980 */ /* 0x000564000c101900 */
.L_x_692:
[----:B------:R-:W-:Y:S05]  /*0300*/  BSYNC.RECONVERGENT B0 ;  /* 0x0000000000007941 */ /* 0x000fea0003800200 */
.L_x_691:
[----:B------:R-:W-:Y:S04]  /*0310*/  BSSY.RECONVERGENT B0, `(.L_x_693) ;  /* 0x0000007000007945 */ /* 0x000fe80003800200 */
[----:B------:R-:W-:Y:S05]  /*0320*/  @!P3 BRA `(.L_x_694) ;  /* 0x000000000014b947 */ /* 0x000fea0003800000 */
[----:B-----5:R-:W3:Y:S02]  /*0330*/  LD.E.U8 R6, desc[UR4][R2.64+0x1b2] ;  /* 0x0001b20402067980 */ /* 0x020ee4000c101100 */
[----:B---3--:R-:W-:-:S13]  /*0340*/  ISETP.NE.AND P1, PT, R6, RZ, PT ;  /* 0x000000ff0600720c */ /* 0x008fda0003f25270 */
[----:B------:R-:W3:Y:S02]  /*0350*/  @P1 LD.E R7, desc[UR4][R16.64+0x4] ;  /* 0x0000040410071980 */ /* 0x000ee4000c101900 */
[----:B---3--:R-:W-:-:S06]  /*0360*/  @P1 IADD3 R6, PT, PT, R7, -R14, RZ ;  /* 0x8000000e07061210 */ /* 0x008fcc0007ffe0ff */
[----:B------:R3:W5:Y:S02]  /*0370*/  @!P1 LD.E R6, desc[UR4][R16.64] ;  /* 0x0000000410069980 */ /* 0x000764000c101900 */
.L_x_694:
[----:B------:R-:W-:Y:S05]  /*0380*/  BSYNC.RECONVERGENT B0 ;  /* 0x0000000000007941 */ /* 0x000fea0003800200 */
.L_x_693:
[----:B------:R-:W-:Y:S01]  /*0390*/  BSSY.RECONVERGENT B1, `(.L_x_695) ;  /* 0x0000011000017945 */ /* 0x000fe20003800200 */
[----:B-----5:R-:W-:-:S03]  /*03a0*/  @P4 IADD3 R9, PT, PT, -R224, R5, RZ ;  /* 0x00000005e0094210 */ /* 0x020fc60007ffe1ff */
[----:B------:R-:W-:Y:S05]  /*03b0*/  @!P0 BRA `(.L_x_696) ;  /* 0x0000000000148947 */ /* 0x000fea0003800000 */
[----:B------:R-:W-:-:S05]  /*03c0*/  IADD3 R6, P0, PT, R12, R4, RZ ;  /* 0x000000040c067210 */ /* 0x000fca0007f1e0ff */
[----:B------:R-:W-:-:S05]  /*03d0*/  IMAD.X R7, R13, 0x1, R0, P0 ;  /* 0x000000010d077824 */ /* 0x000fca00000e0600 */
[----:B------:R-:W4:Y:S02]  /*03e0*/  LD.E R6, desc[UR4][R6.64] ;  /* 0x0000000406067980 */ /* 0x000f24000c101900 */
[----:B----4-:R-:W-:Y:S01]  /*03f0*/  IADD3 R133, PT, PT, R6, -R11, RZ ;  /* 0x8000000b06857210 */ /* 0x010fe20007ffe0ff */
[----:B------:R-:W-:Y:S05]  /*0400*/  BRA `(.L_x_697) ;  /* 0x0000000000247947 */ /* 0x000fea0003800000 */
.L_x_696:
[----:B------:R-:W4:Y:S01]  /*0410*/  LD.E.64 R12, desc[UR4][R2.64+0x108] ;  /* 0x00010804020c7980 */ /* 0x000f22000c101b00 */
[----:B------:R-:W-:Y:S01]  /*0420*/  BSSY.RECONVERGENT B0, `(.L_x_698) ;  /* 0x0000006000007945 */ /* 0x000fe20003800200 */
[----:B------:R-:W-:Y:S01]  /*0430*/  IMAD.MOV.U32 R133, RZ, RZ, RZ ;  /* 0x000000ffff857224 */ /* 0x000fe200078e00ff */
[----:B----4-:R-:W-:-:S04]  /*0440*/  ISETP.NE.U32.AND P0, PT, R12, RZ, PT ;  /* 0x000000ff0c00720c */ /* 0x010fc80003f05070 */
[----:B------:R-:W-:-:S13]  /*0450*/  ISETP.NE.AND.EX P0, PT, R13, RZ, PT, P0 ;  /* 0x000000ff0d00720c */ /* 0x000fda0003f05300 */
[----:B------:R-:W-:Y:S05]  /*0460*/  @!P0 BRA `(.L_x_699) ;  /* 0x0000000000048947 */ /* 0x000fea0003800000 */
[----:B------:R4:W5:Y:S02]  /*0470*/  LD.E R133, desc[UR4][R2.64+0xbc] ;  /* 0x0000bc0402857980 */ /* 0x000964000c101900 */
.L_x_699:
[----:B------:R-:W-:Y:S05]  /*0480*/  BSYNC.RECONVERGENT B0 ;  /* 0x0000000000007941 */ /* 0x000fea0003800200 */
.L_x_698:
[----:B-----5:R-:W-:Y:S02]  /*0490*/  IADD3 R133, PT, PT, R133, R6, -R11 ;  /* 0x0000000685857210 */ /* 0x020fe40007ffe80b */
.L_x_697:
[----:B------:R-:W-:Y:S05]  /*04a0*/  BSYNC.RECONVERGENT B1 ;  /* 0x0000000000017941 */ /* 0x000fea0003800200 */
.L_x_695:
[----:B------:R-:W-:Y:S01]  /*04b0*/  IMAD.SHL.U32 R210, R219, 0x40, RZ ;  /* 0x00000040dbd27824 */ /* 0x000fe200078e00ff */
[----:B------:R-:W-:Y:S01]  /*04c0*/  MOV R6, R216 ;  /* 0x000000d800067202 */ /* 0x000fe20000000f00 */
[----:B------:R-:W-:-:S03]  /*04d0*/  IMAD.MOV.U32 R7, RZ, RZ, 0x0 ;  /* 0x00000000ff077424 */ /* 0x000fc600078e00ff */
[----:B------:R-:W-:-:S13]  /*04e0*/  ISETP.GT.AND P0, PT, R9, R210, PT ;  /* 0x000000d20900720c */ /* 0x000fda0003f04270 */
[----:B-1234-:R-:W-:Y:S05]  /*04f0*/  @!P0 RET.REL.NODEC R6 `(_ZN5flash24flash_fwd_splitkv_kernelI23Flash_fwd_kernel_traitsILi128ELi64ELi128ELi4ELb0ELb0EN7cutlass10bfloat16_tE19Flash_kernel_traitsILi128ELi64ELi128ELi4ES3_EELb0ELb0ELb0ELb0ELb0ELb0ELb0ELb0EEEvNS_16Flash_fwd_paramsE) ;  /* 0xfffffff806c08950 */ /* 0x01efea0003c3ffff */
[----:B------:R-:W2:Y:S01]  /*0500*/  LD.E R8, desc[UR4][R2.64+0xb8] ;  /* 0x0000b80402087980 */ /* 0x000ea2000c101900 */
[----:B------:R-:W-:Y:S01]  /*0510*/  VIADD R6, R133, 0x7f ;  /* 0x0000007f85067836 */ /* 0x000fe20000000000 */
[----:B------:R-:W1:Y:S04]  /*0520*/  S2R R198, SR_TID.X ;  /* 0x0000000000c67919 */ /* 0x000e680000002100 */
        /* <DEDUP_REMOVED lines=9> */
[----:B-1----:R-:W-:Y:S05]  /*05c0*/  @P0 BRA `(.L_x_700) ;  /* 0x0000000400f00947 */ /* 0x002fea0003800000 */
[----:B------:R-:W-:Y:S01]  /*05d0*/  ISETP.NE.AND P0, PT, R224, -0x1, PT ;  /* 0xffffffffe000780c */ /* 0x000fe20003f05270 */
[----:B------:R-:W2:Y:S04]  /*05e0*/  LD.E.64 R10, desc[UR4][R2.64+0x88] ;  /* 0x00008804020a7980 */ /* 0x000ea8000c101b00 */
[----:B------:R-:W3:Y:S04]  /*05f0*/  LD.E.64 R20, desc[UR4][R2.64+0x90] ;  /* 0x0000900402147980 */ /* 0x000ee8000c101b00 */
[----:B------:R-:W5:Y:S04]  /*0600*/  LD.E R4, desc[UR4][R2.64+0x60] ;  /* 0x0000600402047980 */ /* 0x000f68000c101900 */
[----:B------:R-:W4:Y:S01]  /*0610*/  @!P0 LD.E.64 R14, desc[UR4][R2.64+0x80] ;  /* 0x00008004020e8980 */ /* 0x000f22000c101b00 */
[----:B------:R-:W-:-:S02]  /*0620*/  IMAD.SHL.U32 R12, R198, 0x8, RZ ;  /* 0x00000008c60c7824 */ /* 0x000fc400078e00ff */
[----:B------:R-:W-:Y:S01]  /*0630*/  IMAD.MOV.U32 R13, RZ, RZ, RZ ;  /* 0x000000ffff0d7224 */ /* 0x000fe200078e00ff */
[----:B------:R-:W5:Y:S02]  /*0640*/  LD.E R5, desc[UR4][R2.64+0xb4] ;  /* 0x0000b40402057980 */ /* 0x000f64000c101900 */
[----:B------:R-:W-:Y:S02]  /*0650*/  LOP3.LUT R12, R12, 0x38, RZ, 0xc0, !PT ;  /* 0x000000380c0c7812 */ /* 0x000fe400078ec0ff */
[----:B------:R-:W5:Y:S04]  /*0660*/  LD.E.64 R6, desc[UR4][R2.64+0xa0] ;  /* 0x0000a00402067980 */ /* 0x000f68000c101b00 */
[----:B------:R-:W5:Y:S04]  /*0670*/  LD.E R0, desc[UR4][R2.64+0xc0] ;  /* 0x0000c00402007980 */ /* 0x000f68000c101900 */
[----:B------:R1:W5:Y:S01]  /*0680*/  LD.E.64 R16, desc[UR4][R2.64+0x70] ;  /* 0x0000700402107980 */ /* 0x000362000c101b00 */
[----:B------:R-:W-:Y:S01]  /*0690*/  ISETP.NE.AND P6, PT, R12, RZ, PT ;  /* 0x000000ff0c00720c */ /* 0x000fe20003fc5270 */
[----:B------:R-:W-:Y:S01]  /*06a0*/  BSSY.RECONVERGENT B0, `(.L_x_701) ;  /* 0x0000024000007945 */ /* 0x000fe20003800200 */
[----:B-1----:R-:W-:-:S02]  /*06b0*/  SHF.R.U32.HI R3, RZ, 0x3, R198 ;  /* 0x00000003ff037819 */ /* 0x002fc400000116c6 */
[----:B------:R-:W-:-:S04]  /*06c0*/  IADD3 R2, PT, PT, -R210, R9, RZ ;  /* 0x00000009d2027210 */ /* 0x000fc80007ffe1ff */
[C---:B------:R-:W-:Y:S02]  /*06d0*/  ISETP.GE.AND P2, PT, R3.reuse, R2, PT ;  /* 0x000000020300720c */ /* 0x040fe40003f46270 */
[----:B------:R-:W-:Y:S01]  /*06e0*/  IADD3 R9, PT, PT, R3, 0x20, RZ ;  /* 0x0000002003097810 */ /* 0x000fe20007ffe0ff */
[----:B--2---:R-:W-:-:S04]  /*06f0*/  IMAD.WIDE.U32 R22, R210, R10, R12 ;  /* 0x0000000ad2167225 */ /* 0x004fc800078e000c */
[----:B----4-:R-:W-:Y:S02]  /*0700*/  @!P0 IMAD R8, R15, R218, RZ ;  /* 0x000000da0f088224 */ /* 0x010fe400078e02ff */
[----:B------:R-:W-:Y:S02]  /*0710*/  @P0 IMAD R15, R11, R224, RZ ;  /* 0x000000e00b0f0224 */ /* 0x000fe400078e02ff */
[----:B------:R-:W-:-:S04]  /*0720*/  @!P0 IMAD.WIDE.U32 R18, R14, R218, RZ ;  /* 0x000000da0e128225 */ /* 0x000fc800078e00ff */
[----:B------:R-:W-:Y:S01]  /*0730*/  @P0 IMAD.WIDE.U32 R224, R10, R224, RZ ;  /* 0x000000e00ae00225 */ /* 0x000fe200078e00ff */
[----:B------:R-:W-:-:S03]  /*0740*/  @!P0 IADD3 R8, PT, PT, R19, R8, RZ ;  /* 0x0000000813088210 */ /* 0x000fc60007ffe0ff */
[----:B------:R-:W-:Y:S01]  /*0750*/  @!P0 IMAD.MOV.U32 R14, RZ, RZ, R18 ;  /* 0x000000ffff0e8224 */ /* 0x000fe200078e0012 */
[----:B------:R-:W-:Y:S01]  /*0760*/  @P0 MOV R14, R224 ;  /* 0x000000e0000e0202 */ /* 0x000fe20000000f00 */
[----:B------:R-:W-:Y:S02]  /*0770*/  @P0 IMAD.IADD R8, R225, 0x1, R15 ;  /* 0x00000001e1080824 */ /* 0x000fe400078e020f */
[----:B------:R-:W-:Y:S01]  /*0780*/  IMAD R15, R11, R210, RZ ;  /* 0x000000d20b0f7224 */ /* 0x000fe200078e02ff */
[----:B------:R-:W-:-:S04]  /*0790*/  IADD3 R14, P0, PT, R14, R22, RZ ;  /* 0x000000160e0e7210 */ /* 0x000fc80007f1e0ff */
[----:B------:R-:W-:Y:S01]  /*07a0*/  IADD3.X R15, PT, PT, R8, R23, R15, P0, !PT ;  /* 0x00000017080f7210 */ /* 0x000fe200007fe40f */
[----:B------:R-:W-:Y:S02]  /*07b0*/  VIADD R19, R3, 0x10 ;  /* 0x0000001003137836 */ /* 0x000fe40000000000 */
[-C--:B---3--:R-:W-:Y:S02]  /*07c0*/  IMAD R23, R21, R217.reuse, RZ ;  /* 0x000000d915177224 */ /* 0x088fe400078e02ff */
[----:B------:R-:W-:Y:S01]  /*07d0*/  IMAD.WIDE.U32 R20, R20, R217, R14 ;  /* 0x000000d914147225 */ /* 0x000fe200078e000e */
[CC--:B------:R-:W-:Y:S02]  /*07e0*/  ISETP.GE.AND P1, PT, R19.reuse, R2.reuse, PT ;  /* 0x000000021300720c */ /* 0x0c0fe40003f26270 */
[-C--:B------:R-:W-:Y:S01]  /*07f0*/  ISETP.GE.OR P4, PT, R19, R2.reuse, P6 ;  /* 0x000000021300720c */ /* 0x080fe20003786670 */
[----:B------:R-:W-:Y:S01]  /*0800*/  IMAD.IADD R23, R21, 0x1, R23 ;  /* 0x0000000115177824 */ /* 0x000fe200078e0217 */
[----:B------:R-:W-:-:S02]  /*0810*/  ISETP.GE.AND P0, PT, R9, R2, PT ;  /* 0x000000020900720c */ /* 0x000fc40003f06270 */
[----:B------:R-:W-:Y:S01]  /*0820*/  LOP3.LUT R15, R12, 0x40, RZ, 0xfc, !PT ;  /* 0x000000400c0f7812 */ /* 0x000fe200078efcff */
[----:B------:R-:W-:Y:S10]  /*0830*/  @P2 BRA `(.L_x_702) ;  /* 0x0000000000282947 */ /* 0x000ff40003800000 */
[----:B------:R-:W-:Y:S01]  /*0840*/  IMAD.MOV.U32 R22, RZ, RZ, R20 ;  /* 0x000000ffff167224 */ /* 0x000fe200078e0014 */
[-C--:B-----5:R-:W-:Y:S01]  /*0850*/  ISETP.GE.AND P5, PT, R12, R0.reuse, PT ;  /* 0x000000000c00720c */ /* 0x0a0fe20003fa6270 */
[-C--:B------:R-:W-:Y:S01]  /*0860*/  IMAD R8, R11, R3.reuse, RZ ;  /* 0x000000030b087224 */ /* 0x080fe200078e02ff */
[----:B------:R-:W-:Y:S01]  /*0870*/  ISETP.GE.AND P3, PT, R15, R0, PT ;  /* 0x000000000f00720c */ /* 0x000fe20003f66270 */
[----:B------:R-:W-:-:S04]  /*0880*/  IMAD.WIDE.U32 R18, R10, R3, R22 ;  /* 0x000000030a127225 */ /* 0x000fc800078e0016 */
[----:B------:R-:W-:Y:S01]  /*0890*/  IMAD.IADD R8, R19, 0x1, R8 ;  /* 0x0000000113087824 */ /* 0x000fe200078e0208 */
[----:B------:R-:W-:-:S04]  /*08a0*/  LEA R24, P2, R18, R16, 0x1 ;  /* 0x0000001012187211 */ /* 0x000fc800078408ff */
[----:B------:R-:W-:-:S05]  /*08b0*/  LEA.HI.X R25, R18, R17, R8, 0x1, P2 ;  /* 0x0000001112197211 */ /* 0x000fca00010f0c08 */
[----:B------:R1:W-:Y:S04]  /*08c0*/  @!P5 ST.E.128 desc[UR4][R24.64], RZ ;  /* 0x000000ff1800d985 */ /* 0x0003e8000c101d04 */
[----:B------:R1:W-:Y:S02]  /*08d0*/  @!P3 ST.E.128 desc[UR4][R24.64+0x80], RZ ;  /* 0x000080ff1800b985 */ /* 0x0003e4000c101d04 */
.L_x_702:
[----:B------:R-:W-:Y:S05]  /*08e0*/  BSYNC.RECONVERGENT B0 ;  /* 0x0000000000007941 */ /* 0x000fea0003800200 */
.L_x_701:
[----:B------:R-:W-:Y:S01]  /*08f0*/  BSSY.RECONVERGENT B0, `(.L_x_703) ;  /* 0x0000011000007945 */ /* 0x000fe20003800200 */
[----:B------:R-:W-:-:S03]  /*0900*/  ISETP.GE.OR P3, PT, R9, R2, P6 ;  /* 0x000000020900720c */ /* 0x000fc60003766670 */
[----:B------:R-:W-:Y:S10]  /*0910*/  @P1 BRA `(.L_x_704) ;  /* 0x0000000000381947 */ /* 0x000ff40003800000 */
[----:B------:R-:W-:Y:S01]  /*0920*/  IADD3 R19, P1, PT, R3, 0x10, RZ ;  /* 0x0000001003137810 */ /* 0x000fe20007f3e0ff */
[----:B-1----:R-:W-:Y:S01]  /*0930*/  IMAD.MOV.U32 R24, RZ, RZ, R20 ;  /* 0x000000ffff187224 */ /* 0x002fe200078e0014 */
[----:B------:R-:W-:Y:S02]  /*0940*/  MOV R25, R23 ;  /* 0x0000001700197202 */ /* 0x000fe40000000f00 */
[-C--:B-----5:R-:W-:Y:S01]  /*0950*/  ISETP.GE.AND P2, PT, R12, R0.reuse, PT ;  /* 0x000000000c00720c */ /* 0x0a0fe20003f46270 */
[----:B------:R-:W-:Y:S01]  /*0960*/  IMAD.X R9, RZ, RZ, RZ, P1 ;  /* 0x000000ffff097224 */ /* 0x000fe200008e06ff */
[----:B------:R-:W-:Y:S01]  /*0970*/  ISETP.GE.AND P1, PT, R15, R0, PT ;  /* 0x000000000f00720c */ /* 0x000fe20003f26270 */
[----:B------:R-:W-:-:S04]  /*0980*/  IMAD.WIDE.U32 R24, R10, R19, R24 ;  /* 0x000000130a187225 */ /* 0x000fc800078e0018 */
[----:B------:R-:W-:Y:S01]  /*0990*/  IMAD R9, R9, R10, RZ ;  /* 0x0000000a09097224 */ /* 0x000fe200078e02ff */
[----:B------:R-:W-:-:S03]  /*09a0*/  LEA R8, P5, R24, R16, 0x1 ;  /* 0x0000001018087211 */ /* 0x000fc600078a08ff */
[----:B------:R-:W-:-:S04]  /*09b0*/  IMAD R9, R11, R19, R9 ;  /* 0x000000130b097224 */ /* 0x000fc800078e0209 */
[----:B------:R-:W-:-:S05]  /*09c0*/  IMAD.IADD R9, R25, 0x1, R9 ;  /* 0x0000000119097824 */ /* 0x000fca00078e0209 */
[----:B------:R-:W-:-:S05]  /*09d0*/  LEA.HI.X R9, R24, R17, R9, 0x1, P5 ;  /* 0x0000001118097211 */ /* 0x000fca00028f0c09 */
[----:B------:R2:W-:Y:S04]  /*09e0*/  @!P2 ST.E.128 desc[UR4][R8.64], RZ ;  /* 0x000000ff0800a985 */ /* 0x0005e8000c101d04 */
[----:B------:R2:W-:Y:S02]  /*09f0*/  @!P1 ST.E.128 desc[UR4][R8.64+0x80], RZ ;  /* 0x000080ff08009985 */ /* 0x0005e4000c101d04 */
.L_x_704:
[----:B------:R-:W-:Y:S05]  /*0a00*/  BSYNC.RECONVERGENT B0 ;  /* 0x0000000000007941 */ /* 0x000fea0003800200 */
.L_x_703:
[----:B-----5:R-:W-:Y:S01]  /*0a10*/  IMAD R4, R4, R218, R217 ;  /* 0x000000da04047224 */ /* 0x020fe200078e02d9 */
[----:B------:R-:W-:Y:S01]  /*0a20*/  BSSY.RECONVERGENT B0, `(.L_x_705) ;  /* 0x0000013000007945 */ /* 0x000fe20003800200 */
[----:B------:R-:W-:Y:S02]  /*0a30*/  ISETP.GE.OR P5, PT, R3, R2, P6 ;  /* 0x000000020300720c */ /* 0x000fe400037a6670 */
[----:B------:R-:W-:Y:S01]  /*0a40*/  IMAD R210, R5, R4, R210 ;  /* 0x0000000405d27224 */ /* 0x000fe200078e02d2 */
[----:B------:R-:W-:Y:S01]  /*0a50*/  IADD3 R19, PT, PT, R3, 0x30, RZ ;  /* 0x0000003003137810 */ /* 0x000fe20007ffe0ff */
[----:B------:R-:W-:Y:S09]  /*0a60*/  @P0 BRA `(.L_x_706) ;  /* 0x0000000000380947 */ /* 0x000ff20003800000 */
[----:B--2---:R-:W-:Y:S01]  /*0a70*/  IADD3 R9, P0, PT, R3, 0x20, RZ ;  /* 0x0000002003097810 */ /* 0x004fe20007f1e0ff */
[----:B-1----:R-:W-:Y:S01]  /*0a80*/  IMAD.MOV.U32 R24, RZ, RZ, R20 ;  /* 0x000000ffff187224 */ /* 0x002fe200078e0014 */
[----:B------:R-:W-:Y:S02]  /*0a90*/  MOV R25, R23 ;  /* 0x0000001700197202 */ /* 0x000fe40000000f00 */
[-C--:B------:R-:W-:Y:S01]  /*0aa0*/  ISETP.GE.AND P1, PT, R12, R0.reuse, PT ;  /* 0x000000000c00720c */ /* 0x080fe20003f26270 */
        /* <DEDUP_REMOVED lines=10> */
.L_x_706:
[----:B------:R-:W-:Y:S05]  /*0b50*/  BSYNC.RECONVERGENT B0 ;  /* 0x0000000000007941 */ /* 0x000fea0003800200 */
.L_x_705:
[CC--:B------:R-:W-:Y:S01]  /*0b60*/  ISETP.GE.AND P1, PT, R19.reuse, R2.reuse, PT ;  /* 0x000000021300720c */ /* 0x0c0fe20003f26270 */
[----:B------:R-:W-:Y:S01]  /*0b70*/  BSSY.RECONVERGENT B0, `(.L_x_707) ;  /* 0x0000018000007945 */ /* 0x000fe20003800200 */
[C---:B---3--:R-:W-:Y:S01]  /*0b80*/  IADD3 R5, P0, PT, R210.reuse, R3, RZ ;  /* 0x00000003d2057210 */ /* 0x048fe20007f1e0ff */
[----:B------:R-:W-:Y:S01]  /*0b90*/  @!P4 IMAD.MOV.U32 R4, RZ, RZ, 0x7f800000 ;  /* 0x7f800000ff04c424 */ /* 0x000fe200078e00ff */
[----:B------:R-:W-:Y:S01]  /*0ba0*/  ISETP.GE.OR P6, PT, R19, R2, P6 ;  /* 0x000000021300720c */ /* 0x000fe200037c6670 */
[----:B------:R-:W-:Y:S01]  /*0bb0*/  @!P3 IMAD.MOV.U32 R2, RZ, RZ, 0x7f800000 ;  /* 0x7f800000ff02b424 */ /* 0x000fe200078e00ff */
[----:B------:R-:W-:Y:S02]  /*0bc0*/  LEA.HI.X.SX32 R210, R210, RZ, 0x1, P0 ;  /* 0x000000ffd2d27211 */ /* 0x000fe400000f0eff */
[----:B--2---:R-:W-:-:S04]  /*0bd0*/  LEA R8, P0, R5, R6, 0x2 ;  /* 0x0000000605087211 */ /* 0x004fc800078010ff */
[----:B------:R-:W-:Y:S01]  /*0be0*/  LEA.HI.X R9, R5, R7, R210, 0x2, P0 ;  /* 0x0000000705097211 */ /* 0x000fe200000f14d2 */
[----:B------:R-:W-:Y:S01]  /*0bf0*/  @!P5 IMAD.MOV.U32 R5, RZ, RZ, 0x7f800000 ;  /* 0x7f800000ff05d424 */ /* 0x000fe200078e00ff */
[----:B------:R-:W-:Y:S07]  /*0c00*/  @P1 BRA `(.L_x_708) ;  /* 0x0000000000381947 */ /* 0x000fee0003800000 */
[----:B------:R-:W-:Y:S01]  /*0c10*/  IADD3 R7, P0, PT, R3, 0x30, RZ ;  /* 0x0000003003077810 */ /* 0x000fe20007f1e0ff */
[----:B------:R-:W-:Y:S01]  /*0c20*/  IMAD.MOV.U32 R18, RZ, RZ, R20 ;  /* 0x000000ffff127224 */ /* 0x000fe200078e0014 */
        /* <DEDUP_REMOVED lines=12> */
.L_x_708:
[----:B------:R-:W-:Y:S05]  /*0cf0*/  BSYNC.RECONVERGENT B0 ;  /* 0x0000000000007941 */ /* 0x000fea0003800200 */
.L_x_707:
[----:B------:R-:W-:Y:S01]  /*0d00*/  MOV R217, 0x0 ;  /* 0x0000000000d97802 */ /* 0x000fe20000000f00 */
[----:B------:R-:W-:Y:S04]  /*0d10*/  @!P5 ST.E desc[UR4][R8.64], R5 ;  /* 0x000000050800d985 */ /* 0x000fe8000c101904 */
[----:B------:R-:W-:Y:S04]  /*0d20*/  @!P4 ST.E desc[UR4][R8.64+0x40], R4 ;  /* 0x000040040800c985 */ /* 0x000fe8000c101904 */
[----:B------:R1:W-:Y:S02]  /*0d30*/  @!P3 ST.E desc[UR4][R8.64+0x80], R2 ;  /* 0x000080020800b985 */ /* 0x0003e4000c101904 */
[----:B-12---:R-:W-:Y:S05]  /*0d40*/  @P6 RET.REL.NODEC R216 `(_ZN5flash24flash_fwd_splitkv_kernelI23Flash_fwd_kernel_traitsILi128ELi64ELi128ELi4ELb0ELb0EN7cutlass10bfloat16_tE19Flash_kernel_traitsILi128ELi64ELi128ELi4ES3_EELb0ELb0ELb0ELb0ELb0ELb0ELb0ELb0EEEvNS_16Flash_fwd_paramsE) ;  /* 0xfffffff0d8ac6950 */ /* 0x006fea0003c3ffff */
[----:B------:R-:W-:Y:S02]  /*0d50*/  MOV R3, 0x7f800000 ;  /* 0x7f80000000037802 */ /* 0x000fe40000000f00 */
[----:B------:R-:W-:-:S03]  /*0d60*/  MOV R217, 0x0 ;  /* 0x0000000000d97802 */ /* 0x000fc60000000f00 */
[----:B------:R1:W-:Y:S02]  /*0d70*/  ST.E desc[UR4][R8.64+0xc0], R3 ;  /* 0x0000c00308007985 */ /* 0x0003e4000c101904 */
[----:B-1----:R-:W-:Y:S05]  /*0d80*/  RET.REL.NODEC R216 `(_ZN5flash24flash_fwd_splitkv_kernelI23Flash_fwd_kernel_traitsILi128ELi64ELi128ELi4ELb0ELb0EN7cutlass10bfloat16_tE19Flash_kernel_traitsILi128ELi64ELi128ELi4ES3_EELb0ELb0ELb0ELb0ELb0ELb0ELb0ELb0EEEvNS_16Flash_fwd_paramsE) ;  /* 0xfffffff0d89c7950 */ /* 0x002fea0003c3ffff */
.L_x_700:
        /* <DEDUP_REMOVED lines=51> */
[----:B------:R-:W-:Y:S02]  /*10c0*/  LEA.HI.X R227, R14, R229, R227, 0x2, P0 ;  /* 0x000000e50ee37211 */ /* 0x000fe400000f14e3 */
[----:B------:R-:W3:Y:S01]  /*10d0*/  LD.E.64 R14, desc[UR4][R138.64+0x28] ;  /* 0x000028048a0e7980 */ /* 0x000ee2000c101b00 */
[----:B------:R-:W-:-:S05]  /*10e0*/  IMAD.WIDE R4, R8, 0x4, R226 ;  /* 0x0000000408047825 */ /* 0x000fca00078e02e2 */
[----:B------:R1:W2:Y:S01]  /*10f0*/  LD.E R0, desc[UR4][R4.64] ;  /* 0x0000000404007980 */ /* 0x0002a2000c101900 */
[----:B----4-:R-:W-:-:S04]  /*1100*/  IABS R7, R12 ;  /* 0x0000000c00077213 */ /* 0x010fc80000000000 */
[----:B------:R-:W4:Y:S08]  /*1110*/  I2F.RP R13, R7 ;  /* 0x00000007000d7306 */ /* 0x000f300000209400 */
[----:B----45:R-:W4:Y:S02]  /*1120*/  MUFU.RCP R10, R13 ;  /* 0x0000000d000a7308 */ /* 0x030f240000001000 */
[----:B----4-:R-:W-:-:S06]  /*1130*/  IADD3 R10, PT, PT, R10, 0xffffffe, RZ ;  /* 0x0ffffffe0a0a7810 */ /* 0x010fcc0007ffe0ff */
        /* <DEDUP_REMOVED lines=12> */
[----:B------:R-:W-:Y:S01]  /*1200*/  ISETP.GE.U32.AND P2, PT, R4, R7, PT ;  /* 0x000000070400720c */ /* 0x000fe20003f46070 */
[----:B------:R-:W-:Y:S01]  /*1210*/  IMAD.MOV R4, RZ, RZ, -R8 ;  /* 0x000000ffff047224 */ /* 0x000fe200078e0a08 */
[----:B------:R-:W-:Y:S02]  /*1220*/  LOP3.LUT R8, R217, R12, RZ, 0x3c, !PT ;  /* 0x0000000cd9087212 */ /* 0x000fe400078e3cff */
[----:B------:R-:W-:Y:S02]  /*1230*/  @!P1 IADD3 R5, PT, PT, R5, 0x1, RZ ;  /* 0x0000000105059810 */ /* 0x000fe40007ffe0ff */
[----:B------:R-:W-:Y:S02]  /*1240*/  ISETP.GE.AND P0, PT, R8, RZ, PT ;  /* 0x000000ff0800720c */ /* 0x000fe40003f06270 */
[----:B------:R-:W-:Y:S01]  /*1250*/  ISETP.NE.AND P1, PT, R12, RZ, PT ;  /* 0x000000ff0c00720c */ /* 0x000fe20003f25270 */
[----:B------:R-:W-:-:S04]  /*1260*/  IMAD R4, R11, R4, R222 ;  /* 0x000000040b047224 */ /* 0x000fc800078e02de */
[----:B------:R-:W-:Y:S01]  /*1270*/  @P2 VIADD R5, R5, 0x1 ;  /* 0x0000000105052836 */ /* 0x000fe20000000000 */
[----:B------:R-:W-:Y:S02]  /*1280*/  SHF.R.S32.HI R11, RZ, 0x1f, R4 ;  /* 0x0000001fff0b7819 */ /* 0x000fe40000011404 */
[----:B--2---:R-:W-:Y:S01]  /*1290*/  SHF.R.S32.HI R7, RZ, 0x1f, R0 ;  /* 0x0000001fff077819 */ /* 0x004fe20000011400 */
[-C--:B------:R-:W-:Y:S02]  /*12a0*/  IMAD R6, R19, R0.reuse, RZ ;  /* 0x0000000013067224 */ /* 0x080fe400078e02ff */
[----:B------:R-:W-:-:S04]  /*12b0*/  IMAD.WIDE.U32 R20, R18, R0, RZ ;  /* 0x0000000012147225 */ /* 0x000fc800078e00ff */
[----:B------:R-:W-:Y:S02]  /*12c0*/  IMAD R6, R18, R7, R6 ;  /* 0x0000000712067224 */ /* 0x000fe400078e0206 */
[----:B------:R-:W-:Y:S02]  /*12d0*/  IMAD.MOV.U32 R19, RZ, RZ, R5 ;  /* 0x000000ffff137224 */ /* 0x000fe400078e0005 */
[----:B------:R-:W-:Y:S01]  /*12e0*/  IMAD R5, R207, R4, RZ ;  /* 0x00000004cf057224 */ /* 0x000fe200078e02ff */
[----:B------:R-:W-:Y:S02]  /*12f0*/  IADD3 R21, PT, PT, R21, R6, RZ ;  /* 0x0000000615157210 */ /* 0x000fe40007ffe0ff */
[----:B------:R-:W-:Y:S01]  /*1300*/  @!P0 IADD3 R19, PT, PT, -R19, RZ, RZ ;  /* 0x000000ff13138210 */ /* 0x000fe20007ffe1ff */
[----:B------:R-:W-:Y:S01]  /*1310*/  IMAD R5, R206, R11, R5 ;  /* 0x0000000bce057224 */ /* 0x000fe200078e0205 */
[----:B------:R-:W-:Y:S01]  /*1320*/  @!P1 LOP3.LUT R19, RZ, R12, RZ, 0x33, !PT ;  /* 0x0000000cff139212 */ /* 0x000fe200078e33ff */
[----:B------:R-:W-:-:S04]  /*1330*/  IMAD.WIDE.U32 R20, R4, R206, R20 ;  /* 0x000000ce04147225 */ /* 0x000fc800078e0014 */
[----:B------:R-:W-:Y:S01]  /*1340*/  IMAD.IADD R21, R21, 0x1, R5 ;  /* 0x0000000115157824 */ /* 0x000fe200078e0205 */
[----:B------:R-:W-:Y:S01]  /*1350*/  SHF.R.S32.HI R5, RZ, 0x1f, R19 ;  /* 0x0000001fff057819 */ /* 0x000fe20000011413 */
        /* <DEDUP_REMOVED lines=11> */
.L_x_710:
[----:B------:R-:W2:Y:S01]  /*1410*/  LD.E R12, desc[UR4][R2.64+0x68] ;  /* 0x00006804020c7980 */ /* 0x000ea2000c101900 */
[----:B------:R-:W-:-:S03]  /*1420*/  ISETP.NE.AND P2, PT, R14, -0x1, PT ;  /* 0xffffffff0e00780c */ /* 0x000fc60003f45270 */
[----:B------:R-:W3:Y:S01]  /*1430*/  LD.E.64 R206, desc[UR4][R2.64+0x38] ;  /* 0x0000380402ce7980 */ /* 0x000ee2000c101b00 */
[----:B------:R-:W-:Y:S02]  /*1440*/  MOV R138, R2 ;  /* 0x00000002008a7202 */ /* 0x000fe40000000f00 */
[----:B------:R-:W-:Y:S01]  /*1450*/  MOV R139, R3 ;  /* 0x00000003008b7202 */ /* 0x000fe20000000f00 */
[----:B------:R4:W5:Y:S04]  /*1460*/  LD.E.64 R34, desc[UR4][R2.64+0x58] ;  /* 0x0000580402227980 */ /* 0x000968000c101b00 */
[----:B------:R-:W4:Y:S04]  /*1470*/  LD.E.64 R208, desc[UR4][R138.64+0x40] ;  /* 0x000040048ad07980 */ /* 0x000f28000c101b00 */
[----:B------:R-:W4:Y:S04]  /*1480*/  @!P2 LD.E.64 R20, desc[UR4][R2.64+0x20] ;  /* 0x000020040214a980 */ /* 0x000f28000c101b00 */
[----:B------:R-:W4:Y:S04]  /*1490*/  @!P2 LD.E.64 R18, desc[UR4][R2.64+0x28] ;  /* 0x000028040212a980 */ /* 0x000f28000c101b00 */
[----:B------:R-:W4:Y:S01]  /*14a0*/  LD.E.64 R16, desc[UR4][R138.64+0x50] ;  /* 0x000050048a107980 */ /* 0x000f22000c101b00 */
[----:B------:R-:W-:Y:S01]  /*14b0*/  IMAD.MOV.U32 R22, RZ, RZ, RZ ;  /* 0x000000ffff167224 */ /* 0x000fe200078e00ff */
[----:B------:R-:W-:-:S02]  /*14c0*/  LEA R222, R32, 0xffffff80, 0x7 ;  /* 0xffffff8020de7811 */ /* 0x000fc400078e38ff */
[----:B------:R-:W-:Y:S02]  /*14d0*/  CS2R R226, SRZ ;  /* 0x0000000000e27805 */ /* 0x000fe4000001ff00 */
[----:B--2---:R-:W-:-:S04]  /*14e0*/  IABS R0, R12 ;  /* 0x0000000c00007213 */ /* 0x004fc80000000000 */
[----:B------:R-:W2:Y:S08]  /*14f0*/  I2F.RP R8, R0 ;  /* 0x0000000000087306 */ /* 0x000eb00000209400 */
[----:B--2---:R-:W2:Y:S02]  /*1500*/  MUFU.RCP R6, R8 ;  /* 0x0000000800067308 */ /* 0x004ea40000001000 */
[----:B--2---:R-:W-:-:S06]  /*1510*/  VIADD R6, R6, 0xffffffe ;  /* 0x0ffffffe06067836 */ /* 0x004fcc0000000000 */
[----:B------:R-:W2:Y:S01]  /*1520*/  F2I.FTZ.U32.TRUNC.NTZ R23, R6 ;  /* 0x0000000600177305 */ /* 0x000ea2000021f000 */
[----:B-1----:R-:W-:Y:S02]  /*1530*/  IABS R5, R12 ;  /* 0x0000000c00057213 */ /* 0x002fe40000000000 */
[----:B--2---:R-:W-:-:S05]  /*1540*/  IADD3 R4, PT, PT, RZ, -R23, RZ ;  /* 0x80000017ff047210 */ /* 0x004fca0007ffe0ff */
[----:B------:R-:W-:Y:S01]  /*1550*/  IMAD R7, R4, R0, RZ ;  /* 0x0000000004077224 */ /* 0x000fe200078e02ff */
[----:B------:R-:W-:-:S03]  /*1560*/  IABS R4, R217 ;  /* 0x000000d900047213 */ /* 0x000fc60000000000 */
[----:B------:R-:W-:Y:S01]  /*1570*/  IMAD.HI.U32 R7, R23, R7, R22 ;  /* 0x0000000717077227 */ /* 0x000fe200078e0016 */
[----:B------:R-:W-:-:S05]  /*1580*/  IADD3 R5, PT, PT, RZ, -R5, RZ ;  /* 0x80000005ff057210 */ /* 0x000fca0007ffe0ff */
[----:B------:R-:W-:-:S04]  /*1590*/  IMAD.HI.U32 R8, R7, R4, RZ ;  /* 0x0000000407087227 */ /* 0x000fc800078e00ff */
[----:B------:R-:W-:Y:S01]  /*15a0*/  IMAD R5, R8, R5, R4 ;  /* 0x0000000508057224 */ /* 0x000fe200078e0204 */
[----:B------:R-:W-:-:S04]  /*15b0*/  @!P2 SHF.R.S32.HI R4, RZ, 0x1f, R11 ;  /* 0x0000001fff04a819 */ /* 0x000fc8000001140b */
[----:B------:R-:W-:Y:S01]  /*15c0*/  ISETP.GT.U32.AND P1, PT, R0, R5, PT ;  /* 0x000000050000720c */ /* 0x000fe20003f24070 */
[-C--:B---3--:R-:W-:Y:S02]  /*15d0*/  @!P2 IMAD R7, R207, R11.reuse, RZ ;  /* 0x0000000bcf07a224 */ /* 0x088fe400078e02ff */
[----:B------:R-:W-:-:S04]  /*15e0*/  @!P2 IMAD.WIDE.U32 R22, R206, R11, RZ ;  /* 0x0000000bce16a225 */ /* 0x000fc800078e00ff */
[----:B------:R-:W-:Y:S01]  /*15f0*/  @!P2 IMAD R4, R4, R206, R7 ;  /* 0x000000ce0404a224 */ /* 0x000fe200078e0207 */
[----:B-----5:R-:W-:Y:S01]  /*1600*/  @!P2 SHF.R.S32.HI R6, RZ, 0x1f, R10 ;  /* 0x0000001fff06a819 */ /* 0x020fe2000001140a */
[----:B----4-:R-:W-:Y:S02]  /*1610*/  @!P2 IMAD R7, R21, R10, RZ ;  /* 0x0000000a1507a224 */ /* 0x010fe400078e02ff */
[----:B------:R-:W-:Y:S01]  /*1620*/  @!P2 IMAD.IADD R23, R23, 0x1, R4 ;  /* 0x000000011717a824 */ /* 0x000fe200078e0204 */
[----:B------:R-:W-:Y:S02]  /*1630*/  @P2 IADD3 R4, PT, PT, R11, R14, RZ ;  /* 0x0000000e0b042210 */ /* 0x000fe40007ffe0ff */
        /* <DEDUP_REMOVED lines=8> */
[----:B------:R-:W-:Y:S02]  /*16c0*/  ISETP.GE.AND P0, PT, R4, RZ, PT ;  /* 0x000000ff0400720c */ /* 0x000fe40003f06270 */
[----:B------:R-:W-:Y:S01]  /*16d0*/  ISETP.NE.AND P1, PT, R12, RZ, PT ;  /* 0x000000ff0c00720c */ /* 0x000fe20003f25270 */
[----:B------:R-:W-:Y:S01]  /*16e0*/  @!P2 IMAD.IADD R7, R23, 0x1, R7 ;  /* 0x000000011707a824 */ /* 0x000fe200078e0207 */
[----:B------:R-:W-:Y:S01]  /*16f0*/  @!P2 MOV R6, R22 ;  /* 0x000000160006a202 */ /* 0x000fe20000000f00 */
[----:B------:R-:W-:Y:S01]  /*1700*/  @P2 IMAD.MOV.U32 R6, RZ, RZ, R20 ;  /* 0x000000ffff062224 */ /* 0x000fe200078e0014 */
[----:B------:R-:W-:Y:S01]  /*1710*/  @P2 IADD3 R7, PT, PT, R21, R0, RZ ;  /* 0x0000000015072210 */ /* 0x000fe20007ffe0ff */
[----:B------:R-:W-:Y:S01]  /*1720*/  @!P2 IMAD R0, R209, R11, RZ ;  /* 0x0000000bd100a224 */ /* 0x000fe200078e02ff */
[----:B------:R-:W-:-:S02]  /*1730*/  @!P2 SHF.R.S32.HI R5, RZ, 0x1f, R11 ;  /* 0x0000001fff05a819 */ /* 0x000fc4000001140b */
[----:B------:R-:W-:Y:S01]  /*1740*/  @P3 IADD3 R8, PT, PT, R8, 0x1, RZ ;  /* 0x0000000108083810 */ /* 0x000fe20007ffe0ff */
[-C--:B------:R-:W-:Y:S02]  /*1750*/  IMAD R4, R207, R222.reuse, RZ ;  /* 0x000000decf047224 */ /* 0x080fe400078e02ff */
[----:B------:R-:W-:Y:S01]  /*1760*/  IMAD.WIDE.U32 R6, R206, R222, R6 ;  /* 0x000000dece067225 */ /* 0x000fe200078e0006 */
[----:B------:R-:W-:Y:S02]  /*1770*/  @!P0 IADD3 R8, PT, PT, -R8, RZ, RZ ;  /* 0x000000ff08088210 */ /* 0x000fe40007ffe1ff */
[----:B------:R-:W-:Y:S01]  /*1780*/  @!P1 LOP3.LUT R8, RZ, R12, RZ, 0x33, !PT ;  /* 0x0000000cff089212 */ /* 0x000fe200078e33ff */
[----:B------:R-:W-:Y:S02]  /*1790*/  @!P2 IMAD R0, R5, R208, R0 ;  /* 0x000000d00500a224 */ /* 0x000fe400078e0200 */
[----:B------:R-:W-:Y:S01]  /*17a0*/  @!P2 IMAD.WIDE.U32 R20, R208, R11, RZ ;  /* 0x0000000bd014a225 */ /* 0x000fe200078e00ff */
[----:B------:R-:W-:-:S03]  /*17b0*/  @!P2 SHF.R.S32.HI R5, RZ, 0x1f, R10 ;  /* 0x0000001fff05a819 */ /* 0x000fc6000001140a */
[----:B------:R-:W-:Y:S01]  /*17c0*/  IMAD.IADD R15, R7, 0x1, R4 ;  /* 0x00000001070f7824 */ /* 0x000fe200078e0204 */
[----:B------:R-:W-:Y:S01]  /*17d0*/  SHF.R.S32.HI R4, RZ, 0x1f, R8 ;  /* 0x0000001fff047819 */ /* 0x000fe20000011408 */
[----:B------:R-:W-:Y:S01]  /*17e0*/  @!P2 IMAD.IADD R21, R21, 0x1, R0 ;  /* 0x000000011515a824 */ /* 0x000fe200078e0200 */
[----:B------:R-:W-:Y:S01]  /*17f0*/  @P2 IADD3 R11, PT, PT, R11, R14, RZ ;  /* 0x0000000e0b0b2210 */ /* 0x000fe20007ffe0ff */
[----:B------:R-:W-:Y:S02]  /*1800*/  @!P2 IMAD R0, R19, R10, RZ ;  /* 0x0000000a1300a224 */ /* 0x000fe400078e02ff */
[----:B------:R-:W-:Y:S01]  /*1810*/  IMAD R7, R17, R8, RZ ;  /* 0x0000000811077224 */ /* 0x000fe200078e02ff */
[----:B------:R-:W-:Y:S01]  /*1820*/  MOV R14, R6 ;  /* 0x00000006000e7202 */ /* 0x000fe20000000f00 */
[----:B------:R-:W-:Y:S02]  /*1830*/  @!P2 IMAD R0, R18, R5, R0 ;  /* 0x000000051200a224 */ /* 0x000fe400078e0200 */
[----:B------:R-:W-:-:S02]  /*1840*/  IMAD R7, R16, R4, R7 ;  /* 0x0000000410077224 */ /* 0x000fc400078e0207 */
[----:B------:R-:W-:-:S04]  /*1850*/  @!P2 IMAD.WIDE.U32 R18, R18, R10, R20 ;  /* 0x0000000a1212a225 */ /* 0x000fc800078e0014 */
[-C--:B------:R-:W-:Y:S02]  /*1860*/  @P2 IMAD R4, R209, R11.reuse, RZ ;  /* 0x0000000bd1042224 */ /* 0x080fe400078e02ff */
[----:B------:R-:W-:Y:S01]  /*1870*/  @P2 IMAD.WIDE.U32 R10, R208, R11, RZ ;  /* 0x0000000bd00a2225 */ /* 0x000fe200078e00ff */
[----:B------:R-:W-:-:S03]  /*1880*/  @!P2 IADD3 R6, PT, PT, R19, R0, RZ ;  /* 0x000000001306a210 */ /* 0x000fc60007ffe0ff */
[----:B------:R-:W-:Y:S01]  /*1890*/  IMAD.WIDE.U32 R14, R16, R8, R14 ;  /* 0x00000008100e7225 */ /* 0x000fe200078e000e */
[----:B------:R-:W-:Y:S02]  /*18a0*/  @P2 IADD3 R6, PT, PT, R11, R4, RZ ;  /* 0x000000040b062210 */ /* 0x000fe40007ffe0ff */
[----:B------:R-:W-:Y:S01]  /*18b0*/  MOV R11, RZ ;  /* 0x000000ff000b7202 */ /* 0x000fe20000000f00 */
[----:B------:R-:W-:Y:S01]  /*18c0*/  @!P2 IMAD.MOV.U32 R8, RZ, RZ, R18 ;  /* 0x000000ffff08a224 */ /* 0x000fe200078e0012 */
[----:B------:R-:W-:Y:S01]  /*18d0*/  IADD3 R13, PT, PT, R15, R7, RZ ;  /* 0x000000070f0d7210 */ /* 0x000fe20007ffe0ff */
[----:B------:R-:W-:Y:S01]  /*18e0*/  @P2 IMAD.MOV.U32 R8, RZ, RZ, R10 ;  /* 0x000000ffff082224 */ /* 0x000fe200078e000a */
[----:B------:R-:W-:Y:S02]  /*18f0*/  MOV R4, R222 ;  /* 0x000000de00047202 */ /* 0x000fe40000000f00 */
.L_x_711:
[----:B------:R-:W-:Y:S05]  /*1900*/  BSYNC.RECONVERGENT B0 ;  /* 0x0000000000007941 */ /* 0x000fea0003800200 */
.L_x_709:
[----:B------:R-:W-:Y:S01]  /*1910*/  ISETP.NE.AND P3, PT, R224, -0x1, PT ;  /* 0xffffffffe000780c */ /* 0x000fe20003f65270 */
[----:B------:R-:W2:Y:S04]  /*1920*/  LD.E.64 R28, desc[UR4][R2.64+0x30] ;  /* 0x00003004021c7980 */ /* 0x000ea8000c101b00 */
[----:B------:R-:W3:Y:S04]  /*1930*/  LD.E.64 R20, desc[UR4][R2.64+0x48] ;  /* 0x0000480402147980 */ /* 0x000ee8000c101b00 */
[----:B------:R1:W5:Y:S04]  /*1940*/  LD.E.64 R36, desc[UR4][R2.64+0x8] ;  /* 0x0000080402247980 */ /* 0x000368000c101b00 */
[----:B------:R-:W4:Y:S04]  /*1950*/  @!P3 LD.E.64 R22, desc[UR4][R2.64+0x18] ;  /* 0x000018040216b980 */ /* 0x000f28000c101b00 */
[----:B------:R1:W5:Y:S04]  /*1960*/  LD.E.64 R16, desc[UR4][R2.64+0x10] ;  /* 0x0000100402107980 */ /* 0x000368000c101b00 */
[----:B------:R1:W5:Y:S04]  /*1970*/  LD.E R223, desc[UR4][R2.64+0xc0] ;  /* 0x0000c00402df7980 */ /* 0x000368000c101900 */
[----:B------:R1:W5:Y:S01]  /*1980*/  LD.E.64 R30, desc[UR4][R138.64] ;  /* 0x000000048a1e7980 */ /* 0x000362000c101b00 */
        /* <DEDUP_REMOVED lines=13> */
[----:B------:R-:W-:Y:S02]  /*1a60*/  IMAD.SHL.U32 R0, R198, 0x8, RZ ;  /* 0x00000008c6007824 */ /* 0x000fe400078e00ff */
[----:B------:R-:W-:-:S03]  /*1a70*/  IMAD R18, R10, R18, R5 ;  /* 0x000000120a127224 */ /* 0x000fc600078e0205 */
[C---:B------:R-:W-:Y:S01]  /*1a80*/  LOP3.LUT R5, R0.reuse, 0x1c0, RZ, 0xc0, !PT ;  /* 0x000001c000057812 */ /* 0x040fe200078ec0ff */
[----:B------:R-:W1:Y:S01]  /*1a90*/  S2UR UR6, SR_CgaCtaId ;  /* 0x00000000000679c3 */ /* 0x000e620000008800 */
[----:B------:R-:W-:Y:S02]  /*1aa0*/  LOP3.LUT R196, R0, 0x38, RZ, 0xc0, !PT ;  /* 0x0000003800c47812 */ /* 0x000fe400078ec0ff */
[----:B------:R-:W-:Y:S02]  /*1ab0*/  LOP3.LUT R5, R5, 0x38, R198, 0xf8, !PT ;  /* 0x0000003805057812 */ /* 0x000fe400078ef8c6 */
[----:B------:R-:W-:Y:S02]  /*1ac0*/  ISETP.GT.U32.AND P0, PT, R15, R18, PT ;  /* 0x000000120f00720c */ /* 0x000fe40003f04070 */
[----:B------:R-:W-:Y:S02]  /*1ad0*/  LOP3.LUT R5, R5, R196, RZ, 0x3c, !PT ;  /* 0x000000c405057212 */ /* 0x000fe400078e3cff */
[----:B------:R-:W-:-:S02]  /*1ae0*/  LOP3.LUT R7, R217, R12, RZ, 0x3c, !PT ;  /* 0x0000000cd9077212 */ /* 0x000fc400078e3cff */
[----:B------:R-:W-:Y:S02]  /*1af0*/  LOP3.LUT R0, R5, 0x1e00, R0, 0xf8, !PT ;  /* 0x00001e0005007812 */ /* 0x000fe400078ef800 */
[----:B------:R-:W-:Y:S02]  /*1b00*/  ISETP.GE.AND P1, PT, R7, RZ, PT ;  /* 0x000000ff0700720c */ /* 0x000fe40003f26270 */
[----:B------:R-:W-:-:S03]  /*1b10*/  IADD3 R210, PT, PT, -R210, R9, RZ ;  /* 0x00000009d2d27210 */ /* 0x000fc60007ffe1ff */
[----:B------:R-:W-:Y:S01]  /*1b20*/  @!P0 IMAD.IADD R18, R18, 0x1, -R15 ;  /* 0x0000000112128824 */ /* 0x000fe200078e0a0f */
[----:B------:R-:W-:-:S04]  /*1b30*/  UMOV UR7, 0x400 ;  /* 0x0000040000077882 */ /* 0x000fc80000000000 */
[----:B------:R-:W-:Y:S01]  /*1b40*/  ISETP.GE.U32.AND P2, PT, R18, R15, PT ;  /* 0x0000000f1200720c */ /* 0x000fe20003f46070 */
[----:B-1----:R-:W-:Y:S01]  /*1b50*/  ULEA UR6, UR6, UR7, 0x18 ;  /* 0x0000000706067291 */ /* 0x002fe2000f8ec0ff */
[----:B------:R-:W-:Y:S01]  /*1b60*/  BSSY.RECONVERGENT B0, `(.L_x_712) ;  /* 0x000002b000007945 */ /* 0x000fe20003800200 */
[----:B------:R-:W-:-:S04]  /*1b70*/  LOP3.LUT R211, R196, 0x40, RZ, 0xfc, !PT ;  /* 0x00000040c4d37812 */ /* 0x000fc800078efcff */
[----:B------:R-:W-:-:S04]  /*1b80*/  IMAD.U32 R201, RZ, RZ, UR6 ;  /* 0x00000006ffc97e24 */ /* 0x000fc8000f8e00ff */
[----:B------:R-:W-:Y:S02]  /*1b90*/  IMAD R225, R0, 0x2, R201 ;  /* 0x0000000200e17824 */ /* 0x000fe400078e02c9 */
[----:B--2---:R-:W-:Y:S02]  /*1ba0*/  @P3 IMAD R9, R29, R224, RZ ;  /* 0x000000e01d093224 */ /* 0x004fe400078e02ff */
[----:B----4-:R-:W-:-:S04]  /*1bb0*/  @!P3 IMAD.WIDE.U32 R24, R22, R218, RZ ;  /* 0x000000da1618b225 */ /* 0x010fc800078e00ff */
[----:B------:R-:W-:Y:S02]  /*1bc0*/  @!P3 IMAD R5, R23, R218, RZ ;  /* 0x000000da1705b224 */ /* 0x000fe400078e02ff */
[----:B------:R-:W-:-:S04]  /*1bd0*/  @P3 IMAD.WIDE.U32 R22, R28, R224, RZ ;  /* 0x000000e01c163225 */ /* 0x000fc800078e00ff */
[----:B------:R-:W-:Y:S02]  /*1be0*/  @!P3 IMAD.MOV.U32 R7, RZ, RZ, R24 ;  /* 0x000000ffff07b224 */ /* 0x000fe400078e0018 */
[----:B------:R-:W-:Y:S01]  /*1bf0*/  @P3 IMAD.MOV.U32 R7, RZ, RZ, R22 ;  /* 0x000000ffff073224 */ /* 0x000fe200078e0016 */
[----:B------:R-:W-:Y:S02]  /*1c00*/  SHF.R.U32.HI R22, RZ, 0x3, R198 ;  /* 0x00000003ff167819 */ /* 0x000fe400000116c6 */
[----:B------:R-:W-:Y:S01]  /*1c10*/  @!P3 IADD3 R5, PT, PT, R25, R5, RZ ;  /* 0x000000051905b210 */ /* 0x000fe20007ffe0ff */
[----:B------:R-:W-:Y:S01]  /*1c20*/  @P3 IMAD.IADD R5, R23, 0x1, R9 ;  /* 0x0000000117053824 */ /* 0x000fe200078e0209 */
[----:B------:R-:W-:Y:S02]  /*1c30*/  ISETP.GE.AND P3, PT, R22, R210, PT ;  /* 0x000000d21600720c */ /* 0x000fe40003f66270 */
[----:B------:R-:W-:Y:S01]  /*1c40*/  IADD3 R18, P4, PT, R196, R7, RZ ;  /* 0x00000007c4127210 */ /* 0x000fe20007f9e0ff */
[----:B---3--:R-:W-:-:S04]  /*1c50*/  IMAD R21, R21, R217, RZ ;  /* 0x000000d915157224 */ /* 0x008fc800078e02ff */
[----:B------:R-:W-:Y:S01]  /*1c60*/  IMAD.X R19, RZ, RZ, R5, P4 ;  /* 0x000000ffff137224 */ /* 0x000fe200020e0605 */
[----:B------:R-:W-:Y:S02]  /*1c70*/  MOV R23, RZ ;  /* 0x000000ff00177202 */ /* 0x000fe40000000f00 */
[----:B------:R-:W-:Y:S01]  /*1c80*/  IADD3 R9, PT, PT, R22, 0x10, RZ ;  /* 0x0000001016097810 */ /* 0x000fe20007ffe0ff */
[----:B------:R-:W-:-:S03]  /*1c90*/  IMAD.WIDE.U32 R18, R20, R217, R18 ;  /* 0x000000d914127225 */ /* 0x000fc600078e0012 */
[----:B------:R-:W-:Y:S01]  /*1ca0*/  ISETP.GE.AND P4, PT, R9, R210, PT ;  /* 0x000000d20900720c */ /* 0x000fe20003f86270 */
[----:B------:R-:W-:Y:S01]  /*1cb0*/  IMAD.WIDE.U32 R26, R219, 0x40, R22 ;  /* 0x00000040db1a7825 */ /* 0x000fe200078e0016 */
[----:B------:R-:W-:Y:S01]  /*1cc0*/  IADD3 R21, PT, PT, R19, R21, RZ ;  /* 0x0000001513157210 */ /* 0x000fe20007ffe0ff */
[----:B------:R-:W-:Y:S10]  /*1cd0*/  @P3 BRA `(.L_x_713) ;  /* 0x00000000004c3947 */ /* 0x000ff40003800000 */
[-C--:B------:R-:W-:Y:S01]  /*1ce0*/  IMAD R5, R27, R28.reuse, RZ ;  /* 0x0000001c1b057224 */ /* 0x080fe200078e02ff */
[-C--:B-----5:R-:W-:Y:S01]  /*1cf0*/  ISETP.GE.AND P6, PT, R196, R223.reuse, PT ;  /* 0x000000dfc400720c */ /* 0x0a0fe20003fc6270 */
[----:B------:R-:W-:Y:S01]  /*1d00*/  IMAD.MOV.U32 R20, RZ, RZ, R18 ;  /* 0x000000ffff147224 */ /* 0x000fe200078e0012 */
[----:B------:R-:W-:Y:S01]  /*1d10*/  ISETP.GE.AND P5, PT, R211, R223, PT ;  /* 0x000000dfd300720c */ /* 0x000fe20003fa6270 */
[C---:B------:R-:W-:Y:S02]  /*1d20*/  IMAD R0, R26.reuse, R29, R5 ;  /* 0x0000001d1a007224 */ /* 0x040fe400078e0205 */
[----:B------:R-:W-:-:S05]  /*1d30*/  IMAD.WIDE.U32 R24, R26, R28, R20 ;  /* 0x0000001c1a187225 */ /* 0x000fca00078e0014 */
[----:B------:R-:W-:Y:S02]  /*1d40*/  IADD3 R5, PT, PT, R25, R0, RZ ;  /* 0x0000000019057210 */ /* 0x000fe40007ffe0ff */
[----:B------:R-:W-:-:S04]  /*1d50*/  LEA R38, P3, R24, R30, 0x1 ;  /* 0x0000001e18267211 */ /* 0x000fc800078608ff */
[----:B------:R-:W-:-:S05]  /*1d60*/  LEA.HI.X R39, R24, R31, R5, 0x1, P3 ;  /* 0x0000001f18277211 */ /* 0x000fca00018f0c05 */
[----:B------:R-:W-:Y:S01]  /*1d70*/  @!PT LDS RZ, [RZ] ;  /* 0x00000000fffff984 */ /* 0x000fe20000000800 */
[----:B------:R-:W-:Y:S01]  /*1d80*/  @!PT LDS RZ, [RZ] ;  /* 0x00000000fffff984 */ /* 0x000fe20000000800 */
[----:B------:R-:W-:Y:S01]  /*1d90*/  @!PT LDS RZ, [RZ] ;  /* 0x00000000fffff984 */ /* 0x000fe20000000800 */
[----:B------:R1:W-:Y:S04]  /*1da0*/  @!P6 LDGSTS.E.BYPASS.LTC128B.128 [R225], desc[UR4][R38.64] ;  /* 0x0000000026e1efae */ /* 0x0003e8000b981a04 */
[----:B------:R1:W-:Y:S04]  /*1db0*/  @P6 STS.128 [R225], RZ ;  /* 0x000000ffe1006388 */ /* 0x0003e80000000c00 */
[----:B------:R-:W-:Y:S01]  /*1dc0*/  @!PT LDS RZ, [RZ] ;  /* 0x00000000fffff984 */ /* 0x000fe20000000800 */
[----:B------:R-:W-:Y:S01]  /*1dd0*/  @!PT LDS RZ, [RZ] ;  /* 0x00000000fffff984 */ /* 0x000fe20000000800 */
[----:B------:R-:W-:Y:S01]  /*1de0*/  @!PT LDS RZ, [RZ] ;  /* 0x00000000fffff984 */ /* 0x000fe20000000800 */
[----:B------:R1:W-:Y:S04]  /*1df0*/  @!P5 LDGSTS.E.BYPASS.LTC128B.128 [R225+0x2000], desc[UR4][R38.64+0x80] ;  /* 0x0200008026e1dfae */ /* 0x0003e8000b981a04 */
[----:B------:R1:W-:Y:S02]  /*1e00*/  @P5 STS.128 [R225+0x2000], RZ ;  /* 0x002000ffe1005388 */ /* 0x0003e40000000c00 */
.L_x_713:
[----:B------:R-:W-:Y:S05]  /*1e10*/  BSYNC.RECONVERGENT B0 ;  /* 0x0000000000007941 */ /* 0x000fea0003800200 */
.L_x_712:
[----:B------:R-:W-:Y:S01]  /*1e20*/  BSSY.RECONVERGENT B0, `(.L_x_714) ;  /* 0x000001c000007945 */ /* 0x000fe20003800200 */
[----:B------:R-:W-:Y:S01]  /*1e30*/  IADD3 R24, P3, PT, R196, R14, RZ ;  /* 0x0000000ec4187210 */ /* 0x000fe20007f7e0ff */
[----:B------:R-:W-:Y:S01]  /*1e40*/  IMAD R14, R32, -0x80, R133 ;  /* 0xffffff80200e7824 */ /* 0x000fe200078e0285 */
[C---:B------:R-:W-:Y:S02]  /*1e50*/  IADD3 R7, PT, PT, R22.reuse, 0x20, RZ ;  /* 0x0000002016077810 */ /* 0x040fe40007ffe0ff */
[----:B------:R-:W-:Y:S01]  /*1e60*/  IADD3 R5, PT, PT, R22, 0x30, RZ ;  /* 0x0000003016057810 */ /* 0x000fe20007ffe0ff */
[----:B------:R-:W-:Y:S05]  /*1e70*/  @P4 BRA `(.L_x_715) ;  /* 0x0000000000584947 */ /* 0x000fea0003800000 */
[----:B------:R-:W-:Y:S01]  /*1e80*/  IADD3 R15, P4, PT, R26, 0x10, RZ ;  /* 0x000000101a0f7810 */ /* 0x000fe20007f9e0ff */
[----:B-1----:R-:W-:Y:S01]  /*1e90*/  IMAD.MOV.U32 R38, RZ, RZ, R18 ;  /* 0x000000ffff267224 */ /* 0x002fe200078e0012 */
[----:B------:R-:W-:Y:S02]  /*1ea0*/  MOV R39, R21 ;  /* 0x0000001500277202 */ /* 0x000fe40000000f00 */
[-C--:B-----5:R-:W-:Y:S01]  /*1eb0*/  ISETP.GE.AND P5, PT, R196, R223.reuse, PT ;  /* 0x000000dfc400720c */ /* 0x0a0fe20003fa6270 */
[----:B------:R-:W-:Y:S01]  /*1ec0*/  IMAD.X R0, RZ, RZ, R27, P4 ;  /* 0x000000ffff007224 */ /* 0x000fe200020e061b */
[----:B------:R-:W-:Y:S01]  /*1ed0*/  ISETP.GE.AND P4, PT, R211, R223, PT ;  /* 0x000000dfd300720c */ /* 0x000fe20003f86270 */
[----:B------:R-:W-:-:S04]  /*1ee0*/  IMAD.WIDE.U32 R38, R28, R15, R38 ;  /* 0x0000000f1c267225 */ /* 0x000fc800078e0026 */
[----:B------:R-:W-:Y:S01]  /*1ef0*/  IMAD R0, R0, R28, RZ ;  /* 0x0000001c00007224 */ /* 0x000fe200078e02ff */
[----:B------:R-:W-:-:S03]  /*1f00*/  LEA R40, P6, R38, R30, 0x1 ;  /* 0x0000001e26287211 */ /* 0x000fc600078c08ff */
[----:B------:R-:W-:-:S04]  /*1f10*/  IMAD R0, R29, R15, R0 ;  /* 0x0000000f1d007224 */ /* 0x000fc800078e0200 */
[----:B------:R-:W-:-:S05]  /*1f20*/  IMAD.IADD R15, R39, 0x1, R0 ;  /* 0x00000001270f7824 */ /* 0x000fca00078e0200 */
[----:B------:R-:W-:-:S05]  /*1f30*/  LEA.HI.X R41, R38, R31, R15, 0x1, P6 ;  /* 0x0000001f26297211 */ /* 0x000fca00030f0c0f */
[----:B------:R-:W-:Y:S01]  /*1f40*/  @!PT LDS RZ, [RZ] ;  /* 0x00000000fffff984 */ /* 0x000fe20000000800 */
[----:B------:R-:W-:Y:S01]  /*1f50*/  @!PT LDS RZ, [RZ] ;  /* 0x00000000fffff984 */ /* 0x000fe20000000800 */
[----:B------:R-:W-:Y:S01]  /*1f60*/  @!PT LDS RZ, [RZ] ;  /* 0x00000000fffff984 */ /* 0x000fe20000000800 */
[----:B------:R2:W-:Y:S04]  /*1f70*/  @!P5 LDGSTS.E.BYPASS.LTC128B.128 [R225+0x800], desc[UR4][R40.64] ;  /* 0x0080000028e1dfae */ /* 0x0005e8000b981a04 */
[----:B------:R2:W-:Y:S04]  /*1f80*/  @P5 STS.128 [R225+0x800], RZ ;  /* 0x000800ffe1005388 */ /* 0x0005e80000000c00 */
[----:B------:R-:W-:Y:S01]  /*1f90*/  @!PT LDS RZ, [RZ] ;  /* 0x00000000fffff984 */ /* 0x000fe20000000800 */
[----:B------:R-:W-:Y:S01]  /*1fa0*/  @!PT LDS RZ, [RZ] ;  /* 0x00000000fffff984 */ /* 0x000fe20000000800 */
[----:B------:R-:W-:Y:S01]  /*1fb0*/  @!PT LDS RZ, [RZ] ;  /* 0x00000000fffff984 */ /* 0x000fe20000000800 */
[----:B------:R2:W-:Y:S04]  /*1fc0*/  @!P4 LDGSTS.E.BYPASS.LTC128B.128 [R225+0x2800], desc[UR4][R40.64+0x80] ;  /* 0x0280008028e1cfae */ /* 0x0005e8000b981a04 */
[----:B------:R2:W-:Y:S02]  /*1fd0*/  @P4 STS.128 [R225+0x2800], RZ ;  /* 0x002800ffe1004388 */ /* 0x0005e40000000c00 */
.L_x_715:
[----:B------:R-:W-:Y:S05]  /*1fe0*/  BSYNC.RECONVERGENT B0 ;  /* 0x0000000000007941 */ /* 0x000fea0003800200 */
.L_x_714:
[----:B------:R-:W-:Y:S01]  /*1ff0*/  ISETP.GE.AND P5, PT, R7, R210, PT ;  /* 0x000000d20700720c */ /* 0x000fe20003fa6270 */
[----:B------:R-:W-:Y:S01]  /*2000*/  BSSY.RECONVERGENT B0, `(.L_x_716) ;  /* 0x000001d000007945 */ /* 0x000fe20003800200 */
[----:B------:R-:W-:Y:S02]  /*2010*/  IADD3.X R25, PT, PT, RZ, R13, RZ, P3, !PT ;  /* 0x0000000dff197210 */ /* 0x000fe40001ffe4ff */
[----:B------:R-:W-:Y:S01]  /*2020*/  IADD3 R0, PT, PT, R14, 0x80, RZ ;  /* 0x000000800e007810 */ /* 0x000fe20007ffe0ff */
[----:B------:R-:W-:Y:S01]  /*2030*/  IMAD R14, R207, R22, RZ ;  /* 0x00000016cf0e7224 */ /* 0x000fe200078e02ff */
[----:B------:R-:W-:Y:S01]  /*2040*/  ISETP.GE.AND P4, PT, R5, R210, PT ;  /* 0x000000d20500720c */ /* 0x000fe20003f86270 */
[----:B-1----:R-:W-:-:S06]  /*2050*/  IMAD.WIDE.U32 R38, R22, R206, R24 ;  /* 0x000000ce16267225 */ /* 0x002fcc00078e0018 */
[----:B------:R-:W-:Y:S06]  /*2060*/  @P5 BRA `(.L_x_717) ;  /* 0x0000000000585947 */ /* 0x000fec0003800000 */
[----:B------:R-:W-:Y:S01]  /*2070*/  IADD3 R24, P3, PT, R26, 0x20, RZ ;  /* 0x000000201a187810 */ /* 0x000fe20007f7e0ff */
[----:B--2---:R-:W-:Y:S01]  /*2080*/  IMAD.MOV.U32 R40, RZ, RZ, R18 ;  /* 0x000000ffff287224 */ /* 0x004fe200078e0012 */
[----:B------:R-:W-:Y:S02]  /*2090*/  MOV R41, R21 ;  /* 0x0000001500297202 */ /* 0x000fe40000000f00 */
[-C--:B-----5:R-:W-:Y:S01]  /*20a0*/  ISETP.GE.AND P5, PT, R196, R223.reuse, PT ;  /* 0x000000dfc400720c */ /* 0x0a0fe20003fa6270 */
[----:B------:R-:W-:Y:S01]  /*20b0*/  IMAD.X R13, RZ, RZ, R27, P3 ;  /* 0x000000ffff0d7224 */ /* 0x000fe200018e061b */
[----:B------:R-:W-:Y:S01]  /*20c0*/  ISETP.GE.AND P3, PT, R211, R223, PT ;  /* 0x000000dfd300720c */ /* 0x000fe20003f66270 */
[----:B------:R-:W-:-:S04]  /*20d0*/  IMAD.WIDE.U32 R40, R28, R24, R40 ;  /* 0x000000181c287225 */ /* 0x000fc800078e0028 */
[----:B------:R-:W-:-:S04]  /*20e0*/  IMAD R13, R13, R28, RZ ;  /* 0x0000001c0d0d7224 */ /* 0x000fc800078e02ff */
[----:B------:R-:W-:Y:S01]  /*20f0*/  IMAD R13, R29, R24, R13 ;  /* 0x000000181d0d7224 */ /* 0x000fe200078e020d */
[----:B------:R-:W-:-:S03]  /*2100*/  LEA R24, P6, R40, R30, 0x1 ;  /* 0x0000001e28187211 */ /* 0x000fc600078c08ff */
        /* <DEDUP_REMOVED lines=12> */
.L_x_717:
[----:B------:R-:W-:Y:S05]  /*21d0*/  BSYNC.RECONVERGENT B0 ;  /* 0x0000000000007941 */ /* 0x000fea0003800200 */
.L_x_716:
[----:B------:R-:W-:Y:S01]  /*21e0*/  IMAD.IADD R14, R39, 0x1, R14 ;  /* 0x00000001270e7824 */ /* 0x000fe200078e020e */
[----:B-----5:R-:W-:Y:S01]  /*21f0*/  LEA R212, P6, R38, R36, 0x1 ;  /* 0x0000002426d47211 */ /* 0x020fe200078c08ff */
[----:B------:R-:W-:Y:S01]  /*2200*/  BSSY.RECONVERGENT B0, `(.L_x_718) ;  /* 0x000001b000007945 */ /* 0x000fe20003800200 */
[-C--:B------:R-:W-:Y:S01]  /*2210*/  ISETP.GE.AND P5, PT, R22, R0.reuse, PT ;  /* 0x000000001600720c */ /* 0x080fe20003fa6270 */
[----:B------:R-:W-:Y:S01]  /*2220*/  IMAD.SHL.U32 R13, R206, 0x10, RZ ;  /* 0x00000010ce0d7824 */ /* 0x000fe200078e00ff */
[----:B------:R-:W-:Y:S02]  /*2230*/  ISETP.GE.AND P3, PT, R9, R0, PT ;  /* 0x000000000900720c */ /* 0x000fe40003f66270 */
[----:B------:R-:W-:Y:S01]  /*2240*/  LEA.HI.X R213, R38, R37, R14, 0x1, P6 ;  /* 0x0000002526d57211 */ /* 0x000fe200030f0c0e */
[----:B------:R-:W-:Y:S10]  /*2250*/  @P4 BRA `(.L_x_719) ;  /* 0x0000000000544947 */ /* 0x000ff40003800000 */
[----:B------:R-:W-:Y:S02]  /*2260*/  IADD3 R15, P4, PT, R26, 0x30, RZ ;  /* 0x000000301a0f7810 */ /* 0x000fe40007f9e0ff */
[----:B------:R-:W-:Y:S02]  /*2270*/  MOV R19, R21 ;  /* 0x0000001500137202 */ /* 0x000fe40000000f00 */
[----:B------:R-:W-:Y:S01]  /*2280*/  ISETP.GE.AND P6, PT, R196, R223, PT ;  /* 0x000000dfc400720c */ /* 0x000fe20003fc6270 */
[----:B------:R-:W-:Y:S02]  /*2290*/  IMAD.X R27, RZ, RZ, R27, P4 ;  /* 0x000000ffff1b7224 */ /* 0x000fe400020e061b */
[----:B------:R-:W-:-:S04]  /*22a0*/  IMAD.WIDE.U32 R18, R28, R15, R18 ;  /* 0x0000000f1c127225 */ /* 0x000fc800078e0012 */
[----:B------:R-:W-:Y:S01]  /*22b0*/  IMAD R14, R27, R28, RZ ;  /* 0x0000001c1b0e7224 */ /* 0x000fe200078e02ff */
[----:B------:R-:W-:-:S03]  /*22c0*/  LEA R20, P4, R18, R30, 0x1 ;  /* 0x0000001e12147211 */ /* 0x000fc600078808ff */
[----:B------:R-:W-:-:S04]  /*22d0*/  IMAD R14, R29, R15, R14 ;  /* 0x0000000f1d0e7224 */ /* 0x000fc800078e020e */
[----:B------:R-:W-:-:S05]  /*22e0*/  IMAD.IADD R15, R19, 0x1, R14 ;  /* 0x00000001130f7824 */ /* 0x000fca00078e020e */
[----:B------:R-:W-:Y:S02]  /*22f0*/  LEA.HI.X R21, R18, R31, R15, 0x1, P4 ;  /* 0x0000001f12157211 */ /* 0x000fe400020f0c0f */
[----:B------:R-:W-:-:S03]  /*2300*/  ISETP.GE.AND P4, PT, R211, R223, PT ;  /* 0x000000dfd300720c */ /* 0x000fc60003f86270 */
[----:B------:R-:W-:Y:S01]  /*2310*/  @!PT LDS RZ, [RZ] ;  /* 0x00000000fffff984 */ /* 0x000fe20000000800 */
[----:B------:R-:W-:Y:S01]  /*2320*/  @!PT LDS RZ, [RZ] ;  /* 0x00000000fffff984 */ /* 0x000fe20000000800 */
[----:B------:R-:W-:Y:S01]  /*2330*/  @!PT LDS RZ, [RZ] ;  /* 0x00000000fffff984 */ /* 0x000fe20000000800 */
[----:B------:R3:W-:Y:S04]  /*2340*/  @!P6 LDGSTS.E.BYPASS.LTC128B.128 [R225+0x1800], desc[UR4][R20.64] ;  /* 0x0180000014e1efae */ /* 0x0007e8000b981a04 */
[----:B------:R3:W-:Y:S06]  /*2350*/  @P6 STS.128 [R225+0x1800], RZ ;  /* 0x001800ffe1006388 */ /* 0x0007ec0000000c00 */
[----:B------:R-:W-:Y:S01]  /*2360*/  @!PT LDS RZ, [RZ] ;  /* 0x00000000fffff984 */ /* 0x000fe20000000800 */
[----:B------:R-:W-:Y:S01]  /*2370*/  @!PT LDS RZ, [RZ] ;  /* 0x00000000fffff984 */ /* 0x000fe20000000800 */
[----:B------:R-:W-:Y:S01]  /*2380*/  @!PT LDS RZ, [RZ] ;  /* 0x00000000fffff984 */ /* 0x000fe20000000800 */
[----:B------:R3:W-:Y:S04]  /*2390*/  @!P4 LDGSTS.E.BYPASS.LTC128B.128 [R225+0x3800], desc[UR4][R20.64+0x80] ;  /* 0x0380008014e1cfae */ /* 0x0007e8000b981a04 */
[----:B------:R3:W-:Y:S02]  /*23a0*/  @P4 STS.128 [R225+0x3800], RZ ;  /* 0x003800ffe1004388 */ /* 0x0007e40000000c00 */
.L_x_719:
[----:B------:R-:W-:Y:S05]  /*23b0*/  BSYNC.RECONVERGENT B0 ;  /* 0x0000000000007941 */ /* 0x000fea0003800200 */
.L_x_718:
[----:B------:R-:W-:Y:S04]  /*23c0*/  BSSY.RECONVERGENT B0, `(.L_x_720) ;  /* 0x0000010000007945 */ /* 0x000fe80003800200 */
[----:B------:R-:W-:Y:S05]  /*23d0*/  @P5 BRA `(.L_x_721) ;  /* 0x0000000000385947 */ /* 0x000fea0003800000 */
[-C--:B------:R-:W-:Y:S02]  /*23e0*/  ISETP.GE.AND P6, PT, R196, R223.reuse, PT ;  /* 0x000000dfc400720c */ /* 0x080fe40003fc6270 */
[----:B------:R-:W-:-:S11]  /*23f0*/  ISETP.GE.AND P4, PT, R211, R223, PT ;  /* 0x000000dfd300720c */ /* 0x000fd60003f86270 */
[----:B------:R-:W-:Y:S02]  /*2400*/  @!P6 IMAD.MOV.U32 R14, RZ, RZ, R212 ;  /* 0x000000ffff0ee224 */ /* 0x000fe400078e00d4 */
[----:B------:R-:W-:-:S05]  /*2410*/  @!P6 IMAD.MOV.U32 R15, RZ, RZ, R213 ;  /* 0x000000ffff0fe224 */ /* 0x000fca00078e00d5 */
        /* <DEDUP_REMOVED lines=10> */
.L_x_721:
[----:B------:R-:W-:Y:S05]  /*24c0*/  BSYNC.RECONVERGENT B0 ;  /* 0x0000000000007941 */ /* 0x000fea0003800200 */
.L_x_720:
[----:B----4-:R-:W-:Y:S01]  /*24d0*/  SHF.L.U64.HI R14, R206, 0x4, R207 ;  /* 0x00000004ce0e7819 */ /* 0x010fe200000102cf */
[----:B------:R-:W-:Y:S01]  /*24e0*/  BSSY.RECONVERGENT B0, `(.L_x_722) ;  /* 0x0000013000007945 */ /* 0x000fe20003800200 */
[----:B-1----:R-:W-:Y:S02]  /*24f0*/  LEA R24, P4, R13, R212, 0x1 ;  /* 0x000000d40d187211 */ /* 0x002fe400078808ff */
[----:B------:R-:W-:Y:S02]  /*2500*/  ISETP.GE.AND P6, PT, R7, R0, PT ;  /* 0x000000000700720c */ /* 0x000fe40003fc6270 */
[----:B------:R-:W-:Y:S01]  /*2510*/  LEA.HI.X R25, R13, R213, R14, 0x1, P4 ;  /* 0x000000d50d197211 */ /* 0x000fe200020f0c0e */
[----:B------:R-:W-:Y:S10]  /*2520*/  @P3 BRA `(.L_x_723) ;  /* 0x0000000000383947 */ /* 0x000ff40003800000 */
[-C--:B------:R-:W-:Y:S02]  /*2530*/  ISETP.GE.AND P3, PT, R211, R223.reuse, PT ;  /* 0x000000dfd300720c */ /* 0x080fe40003f66270 */
[----:B------:R-:W-:-:S11]  /*2540*/  ISETP.GE.AND P4, PT, R196, R223, PT ;  /* 0x000000dfc400720c */ /* 0x000fd60003f86270 */
[----:B------:R-:W-:Y:S02]  /*2550*/  @!P3 IMAD.MOV.U32 R14, RZ, RZ, R24 ;  /* 0x000000ffff0eb224 */ /* 0x000fe400078e0018 */
[----:B------:R-:W-:Y:S01]  /*2560*/  @!P3 IMAD.MOV.U32 R15, RZ, RZ, R25 ;  /* 0x000000ffff0fb224 */ /* 0x000fe200078e0019 */
        /* <DEDUP_REMOVED lines=10> */
.L_x_723:
[----:B------:R-:W-:Y:S05]  /*2610*/  BSYNC.RECONVERGENT B0 ;  /* 0x0000000000007941 */ /* 0x000fea0003800200 */
.L_x_722:
[----:B------:R-:W-:Y:S04]  /*2620*/  BSSY.RECONVERGENT B0, `(.L_x_724) ;  /* 0x0000010000007945 */ /* 0x000fe80003800200 */
[----:B------:R-:W-:Y:S05]  /*2630*/  @P6 BRA `(.L_x_725) ;  /* 0x0000000000386947 */ /* 0x000fea0003800000 */
[-C--:B------:R-:W-:Y:S02]  /*2640*/  ISETP.GE.AND P4, PT, R196, R223.reuse, PT ;  /* 0x000000dfc400720c */ /* 0x080fe40003f86270 */
[----:B------:R-:W-:Y:S02]  /*2650*/  ISETP.GE.AND P3, PT, R211, R223, PT ;  /* 0x000000dfd300720c */ /* 0x000fe40003f66270 */
[----:B-1----:R-:W-:-:S04]  /*2660*/  LEA R14, P6, R206, R24, 0x5 ;  /* 0x00000018ce0e7211 */ /* 0x002fc800078c28ff */
        /* <DEDUP_REMOVED lines=11> */
.L_x_725:
[----:B------:R-:W-:Y:S05]  /*2720*/  BSYNC.RECONVERGENT B0 ;  /* 0x0000000000007941 */ /* 0x000fea0003800200 */
.L_x_724:
[----:B------:R-:W-:Y:S01]  /*2730*/  ISETP.GE.AND P3, PT, R5, R0, PT ;  /* 0x000000000500720c */ /* 0x000fe20003f66270 */
[----:B------:R-:W-:Y:S01]  /*2740*/  BSSY.RECONVERGENT B0, `(.L_x_726) ;  /* 0x0000016000007945 */ /* 0x000fe20003800200 */
[----:B------:R-:W-:Y:S01]  /*2750*/  ISETP.NE.AND P6, PT, R12, RZ, PT ;  /* 0x000000ff0c00720c */ /* 0x000fe20003fc5270 */
[C---:B---3--:R-:W-:Y:S01]  /*2760*/  VIADD R21, R22.reuse, 0x40 ;  /* 0x0000004016157836 */ /* 0x048fe20000000000 */
[C---:B------:R-:W-:Y:S01]  /*2770*/  IADD3 R19, PT, PT, R22.reuse, 0x50, RZ ;  /* 0x0000005016137810 */ /* 0x040fe20007ffe0ff */
[C---:B-1--4-:R-:W-:Y:S01]  /*2780*/  VIADD R15, R22.reuse, 0x60 ;  /* 0x00000060160f7836 */ /* 0x052fe20000000000 */
[----:B------:R-:W-:Y:S01]  /*2790*/  IADD3 R13, PT, PT, R22, 0x70, RZ ;  /* 0x00000070160d7810 */ /* 0x000fe20007ffe0ff */
[----:B------:R-:W-:-:S06]  /*27a0*/  @!P0 VIADD R10, R10, 0x1 ;  /* 0x000000010a0a8836 */ /* 0x000fcc0000000000 */
[----:B------:R-:W-:Y:S05]  /*27b0*/  @P3 BRA `(.L_x_727) ;  /* 0x0000000000383947 */ /* 0x000fea0003800000 */
[-C--:B------:R-:W-:Y:S02]  /*27c0*/  ISETP.GE.AND P3, PT, R196, R223.reuse, PT ;  /* 0x000000dfc400720c */ /* 0x080fe40003f66270 */
[----:B------:R-:W-:Y:S02]  /*27d0*/  ISETP.GE.AND P0, PT, R211, R223, PT ;  /* 0x000000dfd300720c */ /* 0x000fe40003f06270 */
[----:B------:R-:W-:-:S04]  /*27e0*/  LEA R26, P4, R206, R24, 0x6 ;  /* 0x00000018ce1a7211 */ /* 0x000fc800078830ff */
        /* <DEDUP_REMOVED lines=11> */
.L_x_727:
[----:B------:R-:W-:Y:S05]  /*28a0*/  BSYNC.RECONVERGENT B0 ;  /* 0x0000000000007941 */ /* 0x000fea0003800200 */
.L_x_726:
[-C--:B------:R-:W-:Y:S01]  /*28b0*/  ISETP.GE.AND P0, PT, R21, R0.reuse, PT ;  /* 0x000000001500720c */ /* 0x080fe20003f06270 */
[----:B------:R-:W-:Y:S01]  /*28c0*/  @P2 VIADD R10, R10, 0x1 ;  /* 0x000000010a0a2836 */ /* 0x000fe20000000000 */
[----:B------:R-:W-:Y:S01]  /*28d0*/  BSSY.RECONVERGENT B0, `(.L_x_728) ;  /* 0x0000018000007945 */ /* 0x000fe20003800200 */
[----:B------:R-:W-:Y:S01]  /*28e0*/  ISETP.GE.AND P4, PT, R19, R0, PT ;  /* 0x000000001300720c */ /* 0x000fe20003f86270 */
[----:B------:R-:W-:Y:S01]  /*28f0*/  IMAD R14, R11, R208, RZ ;  /* 0x000000d00b0e7224 */ /* 0x000fe200078e02ff */
[-C--:B------:R-:W-:Y:S01]  /*2900*/  ISETP.GE.AND P3, PT, R15, R0.reuse, PT ;  /* 0x000000000f00720c */ /* 0x080fe20003f66270 */
[----:B------:R-:W-:Y:S01]  /*2910*/  @!P1 IMAD.MOV R10, RZ, RZ, -R10 ;  /* 0x000000ffff0a9224 */ /* 0x000fe200078e0a0a */
[----:B------:R-:W-:-:S06]  /*2920*/  ISETP.GE.AND P2, PT, R13, R0, PT ;  /* 0x000000000d00720c */ /* 0x000fcc0003f46270 */
[----:B------:R-:W-:Y:S07]  /*2930*/  @P0 BRA `(.L_x_729) ;  /* 0x0000000000440947 */ /* 0x000fee0003800000 */
[----:B-1----:R-:W-:Y:S01]  /*2940*/  MOV R26, R24 ;  /* 0x00000018001a7202 */ /* 0x002fe20000000f00 */
[----:B------:R-:W-:Y:S01]  /*2950*/  IMAD R11, R207, 0x60, RZ ;  /* 0x00000060cf0b7824 */ /* 0x000fe200078e02ff */
[----:B------:R-:W-:Y:S02]  /*2960*/  MOV R27, R25 ;  /* 0x00000019001b7202 */ /* 0x000fe40000000f00 */
[-C--:B------:R-:W-:Y:S02]  /*2970*/  ISETP.GE.AND P1, PT, R196, R223.reuse, PT ;  /* 0x000000dfc400720c */ /* 0x080fe40003f26270 */
[----:B------:R-:W-:Y:S01]  /*2980*/  ISETP.GE.AND P0, PT, R211, R223, PT ;  /* 0x000000dfd300720c */ /* 0x000fe20003f06270 */
[----:B------:R-:W-:-:S05]  /*2990*/  IMAD.WIDE.U32 R26, R206, 0x60, R26 ;  /* 0x00000060ce1a7825 */ /* 0x000fca00078e001a */
[----:B------:R-:W-:-:S05]  /*29a0*/  IADD3 R27, PT, PT, R27, R11, RZ ;  /* 0x0000000b1b1b7210 */ /* 0x000fca0007ffe0ff */
        /* <DEDUP_REMOVED lines=10> */
.L_x_729:
[----:B------:R-:W-:Y:S05]  /*2a50*/  BSYNC.RECONVERGENT B0 ;  /* 0x0000000000007941 */ /* 0x000fea0003800200 */
.L_x_728:
[----:B------:R-:W-:Y:S04]  /*2a60*/  BSSY.RECONVERGENT B0, `(.L_x_730) ;  /* 0x0000010000007945 */ /* 0x000fe80003800200 */
[----:B------:R-:W-:Y:S05]  /*2a70*/  @P4 BRA `(.L_x_731) ;  /* 0x0000000000384947 */ /* 0x000fea0003800000 */
[-C--:B------:R-:W-:Y:S02]  /*2a80*/  ISETP.GE.AND P1, PT, R196, R223.reuse, PT ;  /* 0x000000dfc400720c */ /* 0x080fe40003f26270 */
[----:B------:R-:W-:Y:S02]  /*2a90*/  ISETP.GE.AND P0, PT, R211, R223, PT ;  /* 0x000000dfd300720c */ /* 0x000fe40003f06270 */
[----:B-1-3--:R-:W-:-:S04]  /*2aa0*/  LEA R26, P4, R206, R24, 0x7 ;  /* 0x00000018ce1a7211 */ /* 0x00afc800078838ff */
        /* <DEDUP_REMOVED lines=11> */
.L_x_731:
[----:B------:R-:W-:Y:S05]  /*2b60*/  BSYNC.RECONVERGENT B0 ;  /* 0x0000000000007941 */ /* 0x000fea0003800200 */
.L_x_730:
[----:B------:R-:W-:Y:S04]  /*2b70*/  BSSY.RECONVERGENT B0, `(.L_x_732) ;  /* 0x0000013000007945 */ /* 0x000fe80003800200 */
[----:B------:R-:W-:Y:S05]  /*2b80*/  @P3 BRA `(.L_x_733) ;  /* 0x0000000000443947 */ /* 0x000fea0003800000 */
[----:B-1-34-:R-:W-:Y:S01]  /*2b90*/  MOV R26, R24 ;  /* 0x00000018001a7202 */ /* 0x01afe20000000f00 */
        /* <DEDUP_REMOVED lines=16> */
.L_x_733:
[----:B------:R-:W-:Y:S05]  /*2ca0*/  BSYNC.RECONVERGENT B0 ;  /* 0x0000000000007941 */ /* 0x000fea0003800200 */
.L_x_732:
[----:B------:R-:W-:Y:S04]  /*2cb0*/  BSSY.RECONVERGENT B0, `(.L_x_734) ;  /* 0x0000011000007945 */ /* 0x000fe80003800200 */
[----:B------:R-:W-:Y:S05]  /*2cc0*/  @P2 BRA `(.L_x_735) ;  /* 0x00000000003c2947 */ /* 0x000fea0003800000 */
[-C--:B------:R-:W-:Y:S01]  /*2cd0*/  ISETP.GE.AND P1, PT, R196, R223.reuse, PT ;  /* 0x000000dfc400720c */ /* 0x080fe20003f26270 */
[----:B------:R-:W-:Y:S01]  /*2ce0*/  IMAD R11, R207, 0xc0, RZ ;  /* 0x000000c0cf0b7824 */ /* 0x000fe200078e02ff */
        /* <DEDUP_REMOVED lines=13> */
.L_x_735:
[----:B------:R-:W-:Y:S05]  /*2dc0*/  BSYNC.RECONVERGENT B0 ;  /* 0x0000000000007941 */ /* 0x000fea0003800200 */
.L_x_734:
[----:B------:R-:W-:Y:S01]  /*2dd0*/  @!P6 LOP3.LUT R10, RZ, R12, RZ, 0x33, !PT ;  /* 0x0000000cff0ae212 */ /* 0x000fe200078e33ff */
[----:B------:R-:W0:Y:S01]  /*2de0*/  LDGDEPBAR ;  /* 0x00000000000079af */ /* 0x000e220000000000 */
[C---:B------:R-:W-:Y:S02]  /*2df0*/  IMAD R14, R4.reuse, R209, R14 ;  /* 0x000000d1040e7224 */ /* 0x040fe400078e020e */
[----:B-1----:R-:W-:Y:S01]  /*2e00*/  IMAD.WIDE.U32 R24, R4, R208, RZ ;  /* 0x000000d004187225 */ /* 0x002fe200078e00ff */
[----:B------:R-:W-:-:S03]  /*2e10*/  SHF.R.S32.HI R4, RZ, 0x1f, R10 ;  /* 0x0000001fff047819 */ /* 0x000fc6000001140a */
[----:B------:R-:W-:Y:S01]  /*2e20*/  IMAD R11, R35, R10, RZ ;  /* 0x0000000a230b7224 */ /* 0x000fe200078e02ff */
[----:B------:R-:W-:Y:S01]  /*2e30*/  IADD3 R8, P1, P0, R24, R8, R196 ;  /* 0x0000000818087210 */ /* 0x000fe2000783e0c4 */
[----:B------:R-:W-:Y:S02]  /*2e40*/  IMAD.IADD R23, R25, 0x1, R14 ;  /* 0x0000000119177824 */ /* 0x000fe400078e020e */
[----:B------:R-:W-:-:S03]  /*2e50*/  IMAD.WIDE.U32 R24, R34, R10, RZ ;  /* 0x0000000a22187225 */ /* 0x000fc600078e00ff */
[----:B------:R-:W-:Y:S01]  /*2e60*/  IADD3.X R6, PT, PT, R23, R6, RZ, P1, P0 ;  /* 0x0000000617067210 */ /* 0x000fe20000fe04ff */
[----:B------:R-:W-:Y:S01]  /*2e70*/  IMAD R4, R4, R34, R11 ;  /* 0x0000002204047224 */ /* 0x000fe200078e020b */
[----:B------:R-:W-:Y:S01]  /*2e80*/  IADD3 R10, P0, PT, R8, R24, RZ ;  /* 0x00000018080a7210 */ /* 0x000fe20007f1e0ff */
[----:B------:R-:W-:-:S03]  /*2e90*/  IMAD R215, R209, R22, RZ ;  /* 0x00000016d1d77224 */ /* 0x000fc600078e02ff */
[----:B------:R-:W-:Y:S02]  /*2ea0*/  IADD3 R25, PT, PT, R25, R4, RZ ;  /* 0x0000000419197210 */ /* 0x000fe40007ffe0ff */
[----:B------:R-:W-:Y:S01]  /*2eb0*/  SHF.L.U64.HI R4, R208, 0x4, R209 ;  /* 0x00000004d0047819 */ /* 0x000fe200000102d1 */
[----:B------:R-:W-:-:S04]  /*2ec0*/  DEPBAR.LE SB0, 0x0 ;  /* 0x000080000000791a */ /* 0x000fc80000000000 */
[----:B------:R-:W-:-:S07]  /*2ed0*/  IMAD.X R11, R6, 0x1, R25, P0 ;  /* 0x00000001060b7824 */ /* 0x000fce00000e0619 */
[----:B------:R-:W-:Y:S05]  /*2ee0*/  WARPSYNC.ALL ;  /* 0x0000000000007948 */ /* 0x000fea0003800000 */
[----:B------:R-:W-:Y:S01]  /*2ef0*/  IMAD.WIDE.U32 R10, R22, R208, R10 ;  /* 0x000000d0160a7225 */ /* 0x000fe200078e000a */
[----:B------:R-:W-:Y:S01]  /*2f00*/  BSSY.RECONVERGENT B0, `(.L_x_736) ;  /* 0x0000018000007945 */ /* 0x000fe20003800200 */
[----:B------:R-:W-:Y:S01]  /*2f10*/  BAR.SYNC.DEFER_BLOCKING 0x0 ;  /* 0x0000000000007b1d */ /* 0x000fe20000010000 */
[----:B------:R-:W-:Y:S02]  /*2f20*/  LEA R214, P0, R10, R16, 0x1 ;  /* 0x000000100ad67211 */ /* 0x000fe400078008ff */
[----:B------:R-:W-:Y:S01]  /*2f30*/  IADD3 R215, PT, PT, R11, R215, RZ ;  /* 0x000000d70bd77210 */ /* 0x000fe20007ffe0ff */
[----:B------:R-:W-:-:S03]  /*2f40*/  IMAD.SHL.U32 R11, R208, 0x10, RZ ;  /* 0x00000010d00b7824 */ /* 0x000fc600078e00ff */
[----:B------:R-:W-:Y:S01]  /*2f50*/  LEA.HI.X R215, R10, R17, R215, 0x1, P0 ;  /* 0x000000110ad77211 */ /* 0x000fe200000f0cd7 */
[----:B------:R-:W-:Y:S06]  /*2f60*/  @P5 BRA `(.L_x_737) ;  /* 0x00000000003c5947 */ /* 0x000fec0003800000 */
        /* <DEDUP_REMOVED lines=13> */
[----:B------:R1:W-:Y:S01]  /*3040*/  @P0 STS.128 [R225+0x10000], RZ ;  /* 0x010000ffe1000388 */ /* 0x0003e20000000c00 */
[----:B------:R-:W-:Y:S05]  /*3050*/  BRA `(.L_x_738) ;  /* 0x0000000000087947 */ /* 0x000fea0003800000 */
.L_x_737:
[----:B------:R1:W-:Y:S04]  /*3060*/  STS.128 [R225+0xc000], RZ ;  /* 0x00c000ffe1007388 */ /* 0x0003e80000000c00 */
[----:B------:R1:W-:Y:S02]  /*3070*/  STS.128 [R225+0x10000], RZ ;  /* 0x010000ffe1007388 */ /* 0x0003e40000000c00 */
.L_x_738:
[----:B------:R-:W-:Y:S05]  /*3080*/  BSYNC.RECONVERGENT B0 ;  /* 0x0000000000007941 */ /* 0x000fea0003800200 */
.L_x_736:
[-C--:B------:R-:W-:Y:S01]  /*3090*/  ISETP.GE.AND P2, PT, R9, R0.reuse, PT ;  /* 0x000000000900720c */ /* 0x080fe20003f46270 */
[C---:B------:R-:W-:Y:S01]  /*30a0*/  IMAD.SHL.U32 R35, R198.reuse, 0x40, RZ ;  /* 0x00000040c6237824 */ /* 0x040fe200078e00ff */
[----:B------:R-:W-:Y:S01]  /*30b0*/  SHF.R.U32.HI R199, RZ, 0x1, R198 ;  /* 0x00000001ffc77819 */ /* 0x000fe200000116c6 */
[----:B------:R-:W-:Y:S01]  /*30c0*/  IMAD.SHL.U32 R200, R198, 0x20, RZ ;  /* 0x00000020c6c87824 */ /* 0x000fe200078e00ff */
[----:B------:R-:W-:Y:S01]  /*30d0*/  ISETP.GE.AND P0, PT, R5, R0, PT ;  /* 0x000000000500720c */ /* 0x000fe20003f06270 */
[----:B------:R-:W-:Y:S01]  /*30e0*/  BSSY.RECONVERGENT B0, `(.L_x_739) ;  /* 0x000001d000007945 */ /* 0x000fe20003800200 */
[----:B------:R-:W-:Y:S02]  /*30f0*/  LEA R6, P1, R11, R214, 0x1 ;  /* 0x000000d60b067211 */ /* 0x000fe400078208ff */
[----:B------:R-:W-:Y:S02]  /*3100*/  LOP3.LUT R8, R199, 0x8, RZ, 0xc0, !PT ;  /* 0x00000008c7087812 */ /* 0x000fe400078ec0ff */
[----:B------:R-:W-:-:S02]  /*3110*/  LOP3.LUT R5, R35, 0x1c0, RZ, 0xc0, !PT ;  /* 0x000001c023057812 */ /* 0x000fc400078ec0ff */
[----:B------:R-:W-:Y:S01]  /*3120*/  LOP3.LUT R200, R200, 0x7c00, RZ, 0xc0, !PT ;  /* 0x00007c00c8c87812 */ /* 0x000fe200078ec0ff */
[----:B------:R1:W-:Y:S01]  /*3130*/  @P2 STS.128 [R225+0xc800], RZ ;  /* 0x00c800ffe1002388 */ /* 0x0003e20000000c00 */
[-C--:B------:R-:W-:Y:S02]  /*3140*/  ISETP.GE.AND P3, PT, R7, R0.reuse, PT ;  /* 0x000000000700720c */ /* 0x080fe40003f66270 */
[----:B------:R-:W-:Y:S01]  /*3150*/  LEA.HI.X R7, R11, R215, R4, 0x1, P1 ;  /* 0x000000d70b077211 */ /* 0x000fe200008f0c04 */
[----:B------:R1:W-:Y:S01]  /*3160*/  @P2 STS.128 [R225+0x10800], RZ ;  /* 0x010800ffe1002388 */ /* 0x0003e20000000c00 */
[----:B------:R-:W-:Y:S02]  /*3170*/  LOP3.LUT R33, R8, 0x1c0, R35, 0xf8, !PT ;  /* 0x000001c008217812 */ /* 0x000fe400078ef823 */
[-C--:B------:R-:W-:Y:S02]  /*3180*/  ISETP.GE.AND P6, PT, R21, R0.reuse, PT ;  /* 0x000000001500720c */ /* 0x080fe40003fc6270 */
[----:B------:R-:W-:-:S02]  /*3190*/  ISETP.GE.AND P5, PT, R19, R0, PT ;  /* 0x000000001300720c */ /* 0x000fc40003fa6270 */
[----:B------:R-:W-:Y:S02]  /*31a0*/  ISETP.GE.AND P4, PT, R15, R0, PT ;  /* 0x000000000f00720c */ /* 0x000fe40003f86270 */
[----:B------:R-:W-:Y:S02]  /*31b0*/  LOP3.LUT R4, R35, 0x400, RZ, 0xc0, !PT ;  /* 0x0000040023047812 */ /* 0x000fe400078ec0ff */
[----:B------:R-:W-:Y:S02]  /*31c0*/  LOP3.LUT R5, R5, 0x8, R198, 0xf8, !PT ;  /* 0x0000000805057812 */ /* 0x000fe400078ef8c6 */
[----:B------:R-:W-:Y:S01]  /*31d0*/  LOP3.LUT R8, R200, 0x200, R35, 0xf8, !PT ;  /* 0x00000200c8087812 */ /* 0x000fe200078ef823 */
[----:B------:R-:W-:Y:S06]  /*31e0*/  @P2 BRA `(.L_x_740) ;  /* 0x0000000000302947 */ /* 0x000fec0003800000 */
[-C--:B------:R-:W-:Y:S02]  /*31f0*/  ISETP.GE.AND P2, PT, R196, R223.reuse, PT ;  /* 0x000000dfc400720c */ /* 0x080fe40003f46270 */
[----:B------:R-:W-:-:S11]  /*3200*/  ISETP.GE.AND P1, PT, R211, R223, PT ;  /* 0x000000dfd300720c */ /* 0x000fd60003f26270 */
        /* <DEDUP_REMOVED lines=10> */
.L_x_740:
[----:B------:R-:W-:Y:S05]  /*32b0*/  BSYNC.RECONVERGENT B0 ;  /* 0x0000000000007941 */ /* 0x000fea0003800200 */
.L_x_739:
[----:B------:R1:W-:Y:S01]  /*32c0*/  @P3 STS.128 [R225+0xd000], RZ ;  /* 0x00d000ffe1003388 */ /* 0x0003e20000000c00 */
[----:B------:R-:W-:Y:S01]  /*32d0*/  BSSY.RECONVERGENT B0, `(.L_x_741) ;  /* 0x0000013000007945 */ /* 0x000fe20003800200 */
[-C--:B------:R-:W-:Y:S02]  /*32e0*/  LOP3.LUT R33, R33, R196.reuse, RZ, 0x3c, !PT ;  /* 0x000000c421217212 */ /* 0x080fe400078e3cff */
[----:B------:R1:W-:Y:S01]  /*32f0*/  @P3 STS.128 [R225+0x11000], RZ ;  /* 0x011000ffe1003388 */ /* 0x0003e20000000c00 */
[----:B------:R-:W-:Y:S01]  /*3300*/  LOP3.LUT R5, R5, R196, RZ, 0x3c, !PT ;  /* 0x000000c405057212 */ /* 0x000fe200078e3cff */
        /* <DEDUP_REMOVED lines=15> */
.L_x_742:
[----:B------:R-:W-:Y:S05]  /*3400*/  BSYNC.RECONVERGENT B0 ;  /* 0x0000000000007941 */ /* 0x000fea0003800200 */
.L_x_741:
[----:B------:R1:W-:Y:S01]  /*3410*/  @P0 STS.128 [R225+0xd800], RZ ;  /* 0x00d800ffe1000388 */ /* 0x0003e20000000c00 */
[----:B------:R-:W-:Y:S01]  /*3420*/  LOP3.LUT R8, R8, R33, RZ, 0xfc, !PT ;  /* 0x0000002108087212 */ /* 0x000fe200078efcff */
[----:B------:R-:W-:Y:S01]  /*3430*/  IMAD R4, R5, 0x2, R4 ;  /* 0x0000000205047824 */ /* 0x000fe200078e0204 */
[----:B------:R-:W-:Y:S01]  /*3440*/  BSSY.RECONVERGENT B0, `(.L_x_743) ;  /* 0x0000014000007945 */ /* 0x000fe20003800200 */
[----:B------:R1:W-:Y:S01]  /*3450*/  @P0 STS.128 [R225+0x11800], RZ ;  /* 0x011800ffe1000388 */ /* 0x0003e20000000c00 */
[----:B------:R-:W-:Y:S01]  /*3460*/  ISETP.GE.AND P3, PT, R13, R0, PT ;  /* 0x000000000d00720c */ /* 0x000fe20003f66270 */
[----:B------:R-:W-:Y:S01]  /*3470*/  IMAD.IADD R99, R201, 0x1, R4 ;  /* 0x00000001c9637824 */ /* 0x000fe200078e0204 */
[----:B------:R-:W-:Y:S01]  /*3480*/  LEA R117, R8, R201, 0x1 ;  /* 0x000000c908757211 */ /* 0x000fe200078e08ff */
[----:B------:R-:W-:Y:S10]  /*3490*/  @P0 BRA `(.L_x_744) ;  /* 0x0000000000380947 */ /* 0x000ff40003800000 */
        /* <DEDUP_REMOVED lines=14> */
.L_x_744:
[----:B------:R-:W-:Y:S05]  /*3580*/  BSYNC.RECONVERGENT B0 ;  /* 0x0000000000007941 */ /* 0x000fea0003800200 */
.L_x_743:
[----:B------:R1:W-:Y:S01]  /*3590*/  @P6 STS.128 [R225+0xe000], RZ ;  /* 0x00e000ffe1006388 */ /* 0x0003e20000000c00 */
[----:B------:R-:W-:Y:S03]  /*35a0*/  BSSY.RECONVERGENT B0, `(.L_x_745) ;  /* 0x0000014000007945 */ /* 0x000fe60003800200 */
[----:B------:R1:W-:Y:S01]  /*35b0*/  @P6 STS.128 [R225+0x12000], RZ ;  /* 0x012000ffe1006388 */ /* 0x0003e20000000c00 */
[----:B------:R-:W-:Y:S05]  /*35c0*/  @P6 BRA `(.L_x_746) ;  /* 0x0000000000446947 */ /* 0x000fea0003800000 */
        /* <DEDUP_REMOVED lines=17> */
.L_x_746:
[----:B------:R-:W-:Y:S05]  /*36e0*/  BSYNC.RECONVERGENT B0 ;  /* 0x0000000000007941 */ /* 0x000fea0003800200 */
.L_x_745:
[----:B------:R1:W-:Y:S01]  /*36f0*/  @P5 STS.128 [R225+0xe800], RZ ;  /* 0x00e800ffe1005388 */ /* 0x0003e20000000c00 */
[----:B------:R-:W-:Y:S03]  /*3700*/  BSSY.RECONVERGENT B0, `(.L_x_747) ;  /* 0x0000011000007945 */ /* 0x000fe60003800200 */
[----:B------:R1:W-:Y:S01]  /*3710*/  @P5 STS.128 [R225+0x12800], RZ ;  /* 0x012800ffe1005388 */ /* 0x0003e20000000c00 */
        /* <DEDUP_REMOVED lines=15> */
.L_x_748:
[----:B------:R-:W-:Y:S05]  /*3810*/  BSYNC.RECONVERGENT B0 ;  /* 0x0000000000007941 */ /* 0x000fea0003800200 */
.L_x_747:
        /* <DEDUP_REMOVED lines=21> */
.L_x_750:
[----:B------:R-:W-:Y:S05]  /*3970*/  BSYNC.RECONVERGENT B0 ;  /* 0x0000000000007941 */ /* 0x000fea0003800200 */
.L_x_749:
[----:B------:R1:W-:Y:S01]  /*3980*/  @P3 STS.128 [R225+0xf800], RZ ;  /* 0x00f800ffe1003388 */ /* 0x0003e20000000c00 */
[----:B------:R-:W-:Y:S03]  /*3990*/  BSSY.RECONVERGENT B0, `(.L_x_751) ;  /* 0x0000012000007945 */ /* 0x000fe60003800200 */
[----:B------:R1:W-:Y:S01]  /*39a0*/  @P3 STS.128 [R225+0x13800], RZ ;  /* 0x013800ffe1003388 */ /* 0x0003e20000000c00 */
[----:B------:R-:W-:Y:S05]  /*39b0*/  @P3 BRA `(.L_x_752) ;  /* 0x00000000003c3947 */ /* 0x000fea0003800000 */
[-C--:B------:R-:W-:Y:S01]  /*39c0*/  ISETP.GE.AND P1, PT, R196, R223.reuse, PT ;  /* 0x000000dfc400720c */ /* 0x080fe20003f26270 */
[----:B------:R-:W-:Y:S01]  /*39d0*/  IMAD R0, R209, 0xc0, RZ ;  /* 0x000000c0d1007824 */ /* 0x000fe200078e02ff */
[----:B------:R-:W-:Y:S01]  /*39e0*/  ISETP.GE.AND P0, PT, R211, R223, PT ;  /* 0x000000dfd300720c */ /* 0x000fe20003f06270 */
[----:B-1----:R-:W-:-:S05]  /*39f0*/  IMAD.WIDE.U32 R6, R208, 0xc0, R6 ;  /* 0x000000c0d0067825 */ /* 0x002fca00078e0006 */
        /* <DEDUP_REMOVED lines=11> */
.L_x_752:
[----:B------:R-:W-:Y:S05]  /*3ab0*/  BSYNC.RECONVERGENT B0 ;  /* 0x0000000000007941 */ /* 0x000fea0003800200 */
.L_x_751:
[----:B------:R-:W-:Y:S01]  /*3ac0*/  LDSM.16.M88.4 R100, [R117] ;  /* 0x000000007564783b */ /* 0x000fe20000000200 */
[----:B------:R-:W-:Y:S01]  /*3ad0*/  R2P PR, R198, 0x6 ;  /* 0x00000006c6007804 */ /* 0x000fe20000000000 */
[----:B------:R-:W-:Y:S01]  /*3ae0*/  IMAD.MOV.U32 R197, RZ, RZ, 0x20 ;  /* 0x00000020ffc57424 */ /* 0x000fe200078e00ff */
[----:B------:R-:W-:Y:S01]  /*3af0*/  BSSY.RECONVERGENT B1, `(.L_x_753) ;  /* 0x000020d000017945 */ /* 0x000fe20003800200 */
[----:B------:R-:W5:Y:S01]  /*3b00*/  LDSM.16.M88.4 R56, [R99+0x4000] ;  /* 0x004000006338783b */ /* 0x000f620000000200 */
[----:B------:R-:W-:Y:S02]  /*3b10*/  IMAD.MOV.U32 R34, RZ, RZ, 0x40 ;  /* 0x00000040ff227424 */ /* 0x000fe400078e00ff */
[----:B------:R-:W-:Y:S01]  /*3b20*/  SEL R0, R197, 0xffffffe0, !P1 ;  /* 0xffffffe0c5007807 */ /* 0x000fe20004800000 */
[----:B------:R-:W3:Y:S02]  /*3b30*/  LDSM.16.M88.4 R48, [R99+0x4800] ;  /* 0x004800006330783b */ /* 0x000ee40000000200 */
[----:B------:R-:W-:-:S02]  /*3b40*/  SEL R34, R34, 0xffffffc0, !P2 ;  /* 0xffffffc022227807 */ /* 0x000fc40005000000 */
[--C-:B------:R-:W-:Y:S01]  /*3b50*/  IMAD.IADD R96, R117, 0x1, R0.reuse ;  /* 0x0000000175607824 */ /* 0x100fe200078e0200 */
[----:B--2---:R-:W2:Y:S01]  /*3b60*/  LDSM.16.M88.4 R40, [R99+0x5000] ;  /* 0x005000006328783b */ /* 0x004ea20000000200 */
[----:B------:R-:W-:Y:S02]  /*3b70*/  IMAD.IADD R134, R99, 0x1, R0 ;  /* 0x0000000163867824 */ /* 0x000fe400078e0200 */
[--C-:B------:R-:W-:Y:S01]  /*3b80*/  IMAD.IADD R97, R117, 0x1, R34.reuse ;  /* 0x0000000175617824 */ /* 0x100fe200078e0222 */
[----:B------:R-:W4:Y:S01]  /*3b90*/  LDSM.16.M88.4 R28, [R99+0x5800] ;  /* 0x00580000631c783b */ /* 0x000f220000000200 */
[----:B------:R-:W-:Y:S02]  /*3ba0*/  IMAD.IADD R135, R99, 0x1, R34 ;  /* 0x0000000163877824 */ /* 0x000fe400078e0222 */
[C---:B------:R-:W-:Y:S01]  /*3bb0*/  IMAD.IADD R136, R0.reuse, 0x1, R97 ;  /* 0x0000000100887824 */ /* 0x040fe200078e0261 */
[----:B------:R-:W4:Y:S01]  /*3bc0*/  LDSM.16.M88.4 R20, [R99+0x6000] ;  /* 0x006000006314783b */ /* 0x000f220000000200 */
[----:B------:R-:W-:-:S03]  /*3bd0*/  IMAD.IADD R132, R0, 0x1, R135 ;  /* 0x0000000100847824 */ /* 0x000fc600078e0287 */
[----:B------:R-:W4:Y:S04]  /*3be0*/  LDSM.16.M88.4 R12, [R99+0x6800] ;  /* 0x00680000630c783b */ /* 0x000f280000000200 */
[----:B------:R-:W4:Y:S04]  /*3bf0*/  LDSM.16.M88.4 R108, [R99+0x7000] ;  /* 0x00700000636c783b */ /* 0x000f280000000200 */
[----:B------:R-:W4:Y:S04]  /*3c00*/  LDSM.16.M88.4 R64, [R99+0x7800] ;  /* 0x007800006340783b */ /* 0x000f280000000200 */
[----:B------:R-:W-:Y:S04]  /*3c10*/  LDSM.16.M88.4 R80, [R96] ;  /* 0x000000006050783b */ /* 0x000fe80000000200 */
[----:B-1----:R-:W1:Y:S01]  /*3c20*/  LDSM.16.M88.4 R4, [R134+0x4000] ;  /* 0x004000008604783b */ /* 0x002e620000000200 */
[C---:B-----5:R-:W-:Y:S03]  /*3c30*/  HMMA.16816.F32.BF16 R60, R100.reuse, R56, RZ ;  /* 0x00000038643c723c */ /* 0x060fe600000418ff */
[----:B------:R-:W5:Y:S04]  /*3c40*/  LDSM.16.M88.4 R8, [R134+0x4800] ;  /* 0x004800008608783b */ /* 0x000f680000000200 */
[----:B------:R-:W5:Y:S01]  /*3c50*/  LDSM.16.M88.4 R68, [R134+0x5000] ;  /* 0x005000008644783b */ /* 0x000f620000000200 */
[C---:B------:R-:W-:Y:S03]  /*3c60*/  HMMA.16816.F32.BF16 R56, R100.reuse, R58, RZ ;  /* 0x0000003a6438723c */ /* 0x040fe600000418ff */
[----:B------:R-:W-:Y:S04]  /*3c70*/  LDSM.16.M88.4 R92, [R134+0x6800] ;  /* 0x00680000865c783b */ /* 0x000fe80000000200 */
[----:B------:R-:W-:Y:S01]  /*3c80*/  LDSM.16.M88.4 R88, [R134+0x7000] ;  /* 0x007000008658783b */ /* 0x000fe20000000200 */
[C---:B---3--:R-:W-:Y:S03]  /*3c90*/  HMMA.16816.F32.BF16 R52, R100.reuse, R48, RZ ;  /* 0x000000306434723c */ /* 0x048fe600000418ff */
[----:B------:R-:W-:Y:S04]  /*3ca0*/  LDSM.16.M88.4 R84, [R134+0x7800] ;  /* 0x007800008654783b */ /* 0x000fe80000000200 */
[----:B------:R-:W-:Y:S01]  /*3cb0*/  LDSM.16.M88.4 R72, [R135+0x5000] ;  /* 0x005000008748783b */ /* 0x000fe20000000200 */
[C---:B--2---:R-:W-:Y:S03]  /*3cc0*/  HMMA.16816.F32.BF16 R44, R100.reuse, R40, RZ ;  /* 0x00000028642c723c */ /* 0x044fe600000418ff */
[----:B------:R-:W-:Y:S04]  /*3cd0*/  LDSM.16.M88.4 R76, [R135+0x4000] ;  /* 0x00400000874c783b */ /* 0x000fe80000000200 */
[----:B------:R-:W-:Y:S01]  /*3ce0*/  LDSM.16.M88.4 R124, [R96+0x2000] ;  /* 0x00200000607c783b */ /* 0x000fe20000000200 */
[C---:B----4-:R-:W-:Y:S03]  /*3cf0*/  HMMA.16816.F32.BF16 R36, R100.reuse, R28, RZ ;  /* 0x0000001c6424723c */ /* 0x050fe600000418ff */
[----:B------:R-:W-:Y:S04]  /*3d00*/  LDSM.16.M88.4 R128, [R134+0xa800] ;  /* 0x00a800008680783b */ /* 0x000fe80000000200 */
[----:B------:R-:W-:Y:S01]  /*3d10*/  LDSM.16.M88.4 R120, [R134+0xb000] ;  /* 0x00b000008678783b */ /* 0x000fe20000000200 */
[C---:B------:R-:W-:Y:S03]  /*3d20*/  HMMA.16816.F32.BF16 R24, R100.reuse, R20, RZ ;  /* 0x000000146418723c */ /* 0x040fe600000418ff */
[----:B------:R-:W0:Y:S05]  /*3d30*/  LDGDEPBAR ;  /* 0x00000000000079af */ /* 0x000e2a0000000000 */
        /* <DEDUP_REMOVED lines=11> */
[C---:B-1----:R-:W-:Y:S08]  /*3df0*/  HMMA.16816.F32.BF16 R60, R80.reuse, R4, R60 ;  /* 0x00000004503c723c */ /* 0x042ff0000004183c */
[C---:B------:R-:W-:Y:S01]  /*3e00*/  HMMA.16816.F32.BF16 R56, R80.reuse, R6, R56 ;  /* 0x000000065038723c */ /* 0x040fe20000041838 */
[----:B------:R-:W1:Y:S07]  /*3e10*/  LDSM.16.M88.4 R4, [R134+0x6000] ;  /* 0x006000008604783b */ /* 0x000e6e0000000200 */
[C---:B-----5:R-:W-:Y:S08]  /*3e20*/  HMMA.16816.F32.BF16 R52, R80.reuse, R8, R52 ;  /* 0x000000085034723c */ /* 0x060ff00000041834 */
[C---:B------:R-:W-:Y:S01]  /*3e30*/  HMMA.16816.F32.BF16 R48, R80.reuse, R10, R48 ;  /* 0x0000000a5030723c */ /* 0x040fe20000041830 */
[----:B------:R-:W-:Y:S07]  /*3e40*/  LDSM.16.M88.4 R8, [R97] ;  /* 0x000000006108783b */ /* 0x000fee0000000200 */
[C---:B------:R-:W-:Y:S08]  /*3e50*/  HMMA.16816.F32.BF16 R44, R80.reuse, R68, R44 ;  /* 0x00000044502c723c */ /* 0x040ff0000004182c */
[C---:B------:R-:W-:Y:S01]  /*3e60*/  HMMA.16816.F32.BF16 R40, R80.reuse, R70, R40 ;  /* 0x000000465028723c */ /* 0x040fe20000041828 */
[----:B------:R-:W3:Y:S07]  /*3e70*/  LDSM.16.M88.4 R68, [R135+0x4800] ;  /* 0x004800008744783b */ /* 0x000eee0000000200 */
[C---:B--2---:R-:W-:Y:S08]  /*3e80*/  HMMA.16816.F32.BF16 R36, R80.reuse, R64, R36 ;  /* 0x000000405024723c */ /* 0x044ff00000041824 */
[C---:B------:R-:W-:Y:S01]  /*3e90*/  HMMA.16816.F32.BF16 R28, R80.reuse, R66, R28 ;  /* 0x00000042501c723c */ /* 0x040fe2000004181c */
[----:B------:R-:W2:Y:S07]  /*3ea0*/  LDSM.16.M88.4 R64, [R135+0x5800] ;  /* 0x005800008740783b */ /* 0x000eae0000000200 */
[C---:B-1----:R-:W-:Y:S08]  /*3eb0*/  HMMA.16816.F32.BF16 R24, R80.reuse, R4, R24 ;  /* 0x000000045018723c */ /* 0x042ff00000041818 */
        /* <DEDUP_REMOVED lines=10> */
[----:B------:R-:W-:Y:S04]  /*3f60*/  LDSM.16.M88.4 R80, [R135+0x7800] ;  /* 0x007800008750783b */ /* 0x000fe80000000200 */
[----:B------:R-:W-:Y:S03]  /*3f70*/  LDSM.16.M88.4 R84, [R135+0x9000] ;  /* 0x009000008754783b */ /* 0x000fe60000000200 */
[C---:B---3--:R-:W-:Y:S08]  /*3f80*/  HMMA.16816.F32.BF16 R52, R8.reuse, R68, R52 ;  /* 0x000000440834723c */ /* 0x048ff00000041834 */
[C---:B------:R-:W-:Y:S01]  /*3f90*/  HMMA.16816.F32.BF16 R48, R8.reuse, R70, R48 ;  /* 0x000000460830723c */ /* 0x040fe20000041830 */
[----:B------:R-:W3:Y:S07]  /*3fa0*/  LDSM.16.M88.4 R68, [R135+0x6800] ;  /* 0x006800008744783b */ /* 0x000eee0000000200 */
[C---:B------:R-:W-:Y:S08]  /*3fb0*/  HMMA.16816.F32.BF16 R44, R8.reuse, R72, R44 ;  /* 0x00000048082c723c */ /* 0x040ff0000004182c */
[C---:B------:R-:W-:Y:S01]  /*3fc0*/  HMMA.16816.F32.BF16 R40, R8.reuse, R74, R40 ;  /* 0x0000004a0828723c */ /* 0x040fe20000041828 */
[----:B------:R-:W4:Y:S07]  /*3fd0*/  LDSM.16.M88.4 R72, [R135+0x7000] ;  /* 0x007000008748783b */ /* 0x000f2e0000000200 */
[C---:B--2---:R-:W-:Y:S08]  /*3fe0*/  HMMA.16816.F32.BF16 R36, R8.reuse, R64, R36 ;  /* 0x000000400824723c */ /* 0x044ff00000041824 */
[C---:B------:R-:W-:Y:S01]  /*3ff0*/  HMMA.16816.F32.BF16 R28, R8.reuse, R66, R28 ;  /* 0x00000042081c723c */ /* 0x040fe2000004181c */
[----:B------:R-:W-:Y:S07]  /*4000*/  LDSM.16.M88.4 R64, [R136] ;  /* 0x000000008840783b */ /* 0x000fee0000000200 */
[C---:B-1----:R-:W-:Y:S08]  /*4010*/  HMMA.16816.F32.BF16 R24, R8.reuse, R4, R24 ;  /* 0x000000040818723c */ /* 0x042ff00000041818 */
[C---:B------:R-:W-:Y:S01]  /*4020*/  HMMA.16816.F32.BF16 R20, R8.reuse, R6, R20 ;  /* 0x000000060814723c */ /* 0x040fe20000041814 */
[----:B------:R-:W1:Y:S07]  /*4030*/  LDSM.16.M88.4 R4, [R132+0x4800] ;  /* 0x004800008404783b */ /* 0x000e6e0000000200 */
[C---:B------:R-:W-:Y:S08]  /*4040*/  HMMA.16816.F32.BF16 R60, R8.reuse, R76, R60 ;  /* 0x0000004c083c723c */ /* 0x040ff0000004183c */
[C---:B------:R-:W-:Y:S01]  /*4050*/  HMMA.16816.F32.BF16 R56, R8.reuse, R78, R56 ;  /* 0x0000004e0838723c */ /* 0x040fe20000041838 */
[----:B------:R-:W2:Y:S07]  /*4060*/  LDSM.16.M88.4 R76, [R132+0x4000] ;  /* 0x00400000844c783b */ /* 0x000eae0000000200 */
[C---:B---3--:R-:W-:Y:S08]  /*4070*/  HMMA.16816.F32.BF16 R16, R8.reuse, R68, R16 ;  /* 0x000000440810723c */ /* 0x048ff00000041810 */
[C---:B------:R-:W-:Y:S01]  /*4080*/  HMMA.16816.F32.BF16 R12, R8.reuse, R70, R12 ;  /* 0x00000046080c723c */ /* 0x040fe2000004180c */
[----:B------:R-:W3:Y:S07]  /*4090*/  LDSM.16.M88.4 R68, [R132+0x5000] ;  /* 0x005000008444783b */ /* 0x000eee0000000200 */
[C---:B----4-:R-:W-:Y:S08]  /*40a0*/  HMMA.16816.F32.BF16 R112, R8.reuse, R72, R112 ;  /* 0x000000480870723c */ /* 0x050ff00000041870 */
        /* <DEDUP_REMOVED lines=8> */
[----:B------:R-:W1:Y:S07]  /*4130*/  LDSM.16.M88.4 R4, [R132+0x6800] ;  /* 0x006800008404783b */ /* 0x000e6e0000000200 */
[C---:B--2---:R-:W-:Y:S08]  /*4140*/  HMMA.16816.F32.BF16 R60, R64.reuse, R76, R60 ;  /* 0x0000004c403c723c */ /* 0x044ff0000004183c */
[C---:B------:R-:W-:Y:S01]  /*4150*/  HMMA.16816.F32.BF16 R56, R64.reuse, R78, R56 ;  /* 0x0000004e4038723c */ /* 0x040fe20000041838 */
[----:B------:R-:W-:Y:S04]  /*4160*/  LDSM.16.M88.4 R76, [R117+0x2000] ;  /* 0x00200000754c783b */ /* 0x000fe80000000200 */
[----:B------:R-:W-:Y:S03]  /*4170*/  LDSM.16.M88.4 R116, [R134+0xb800] ;  /* 0x00b800008674783b */ /* 0x000fe60000000200 */
[C---:B---3--:R-:W-:Y:S08]  /*4180*/  HMMA.16816.F32.BF16 R44, R64.reuse, R68, R44 ;  /* 0x00000044402c723c */ /* 0x048ff0000004182c */
[C---:B----4-:R-:W-:Y:S08]  /*4190*/  HMMA.16816.F32.BF16 R24, R64.reuse, R8, R24 ;  /* 0x000000084018723c */ /* 0x050ff00000041818 */
[C---:B------:R-:W-:Y:S01]  /*41a0*/  HMMA.16816.F32.BF16 R20, R64.reuse, R10, R20 ;  /* 0x0000000a4014723c */ /* 0x040fe20000041814 */
[----:B------:R-:W2:Y:S07]  /*41b0*/  LDSM.16.M88.4 R8, [R99+0x8800] ;  /* 0x008800006308783b */ /* 0x000eae0000000200 */
[C---:B-1----:R-:W-:Y:S08]  /*41c0*/  HMMA.16816.F32.BF16 R16, R64.reuse, R4, R16 ;  /* 0x000000044010723c */ /* 0x042ff00000041810 */
[C---:B------:R-:W-:Y:S01]  /*41d0*/  HMMA.16816.F32.BF16 R12, R64.reuse, R6, R12 ;  /* 0x00000006400c723c */ /* 0x040fe2000004180c */
[----:B------:R-:W1:Y:S07]  /*41e0*/  LDSM.16.M88.4 R4, [R99+0x9000] ;  /* 0x009000006304783b */ /* 0x000e6e0000000200 */
[C---:B------:R-:W-:Y:S01]  /*41f0*/  HMMA.16816.F32.BF16 R40, R64.reuse, R70, R40 ;  /* 0x000000464028723c */ /* 0x040fe20000041828 */
[----:B------:R-:W3:Y:S07]  /*4200*/  LDSM.16.M88.4 R68, [R132+0x7000] ;  /* 0x007000008444783b */ /* 0x000eee0000000200 */
[C---:B------:R-:W-:Y:S08]  /*4210*/  HMMA.16816.F32.BF16 R36, R64.reuse, R72, R36 ;  /* 0x000000484024723c */ /* 0x040ff00000041824 */
[----:B------:R-:W-:Y:S01]  /*4220*/  HMMA.16816.F32.BF16 R28, R64, R74, R28 ;  /* 0x0000004a401c723c */ /* 0x000fe2000004181c */
[----:B------:R-:W-:Y:S07]  /*4230*/  LDSM.16.M88.4 R72, [R99+0x8000] ;  /* 0x008000006348783b */ /* 0x000fee0000000200 */
[C---:B--2---:R-:W-:Y:S08]  /*4240*/  HMMA.16816.F32.BF16 R52, R76.reuse, R8, R52 ;  /* 0x000000084c34723c */ /* 0x044ff00000041834 */
[C---:B------:R-:W-:Y:S01]  /*4250*/  HMMA.16816.F32.BF16 R48, R76.reuse, R10, R48 ;  /* 0x0000000a4c30723c */ /* 0x040fe20000041830 */
[----:B------:R-:W2:Y:S07]  /*4260*/  LDSM.16.M88.4 R8, [R99+0xa800] ;  /* 0x00a800006308783b */ /* 0x000eae0000000200 */
[C---:B-1----:R-:W-:Y:S08]  /*4270*/  HMMA.16816.F32.BF16 R44, R76.reuse, R4, R44 ;  /* 0x000000044c2c723c */ /* 0x042ff0000004182c */
[----:B------:R-:W-:Y:S01]  /*4280*/  HMMA.16816.F32.BF16 R40, R76, R6, R40 ;  /* 0x000000064c28723c */ /* 0x000fe20000041828 */
[----:B------:R-:W1:Y:S07]  /*4290*/  LDSM.16.M88.4 R4, [R99+0xb000] ;  /* 0x00b000006304783b */ /* 0x000e6e0000000200 */
[C---:B---3--:R-:W-:Y:S08]  /*42a0*/  HMMA.16816.F32.BF16 R112, R64.reuse, R68, R112 ;  /* 0x000000444070723c */ /* 0x048ff00000041870 */
[C---:B------:R-:W-:Y:S01]  /*42b0*/  HMMA.16816.F32.BF16 R108, R64.reuse, R70, R108 ;  /* 0x00000046406c723c */ /* 0x040fe2000004186c */
[----:B------:R-:W-:Y:S07]  /*42c0*/  LDSM.16.M88.4 R68, [R99+0x9800] ;  /* 0x009800006344783b */ /* 0x000fee0000000200 */
[C---:B------:R-:W-:Y:S08]  /*42d0*/  HMMA.16816.F32.BF16 R104, R64.reuse, R80, R104 ;  /* 0x000000504068723c */ /* 0x040ff00000041868 */
[----:B------:R-:W-:Y:S01]  /*42e0*/  HMMA.16816.F32.BF16 R100, R64, R82, R100 ;  /* 0x000000524064723c */ /* 0x000fe20000041864 */
[----:B------:R-:W3:Y:S04]  /*42f0*/  LDSM.16.M88.4 R64, [R99+0xa000] ;  /* 0x00a000006340783b */ /* 0x000ee80000000200 */
[----:B------:R-:W-:Y:S03]  /*4300*/  LDSM.16.M88.4 R80, [R99+0xb800] ;  /* 0x00b800006350783b */ /* 0x000fe60000000200 */
[C---:B--2---:R-:W-:Y:S01]  /*4310*/  HMMA.16816.F32.BF16 R16, R76.reuse, R8, R16 ;  /* 0x000000084c10723c */ /* 0x044fe20000041810 */
[----:B------:R-:W-:Y:S07]  /*4320*/  LDSM.16.M88.4 R96, [R97+0x2000] ;  /* 0x002000006160783b */ /* 0x000fee0000000200 */
[C---:B------:R-:W-:Y:S01]  /*4330*/  HMMA.16816.F32.BF16 R12, R76.reuse, R10, R12 ;  /* 0x0000000a4c0c723c */ /* 0x040fe2000004180c */
[----:B------:R-:W-:Y:S07]  /*4340*/  LDSM.16.M88.4 R8, [R134+0x9800] ;  /* 0x009800008608783b */ /* 0x000fee0000000200 */
        /* <DEDUP_REMOVED lines=9> */
[C---:B------:R-:W-:Y:S08]  /*43e0*/  HMMA.16816.F32.BF16 R36, R76.reuse, R68, R36 ;  /* 0x000000444c24723c */ /* 0x040ff00000041824 */
[----:B------:R-:W-:Y:S01]  /*43f0*/  HMMA.16816.F32.BF16 R28, R76, R70, R28 ;  /* 0x000000464c1c723c */ /* 0x000fe2000004181c */
[----:B------:R-:W4:Y:S07]  /*4400*/  LDSM.16.M88.4 R68, [R134+0x8800] ;  /* 0x008800008644783b */ /* 0x000f2e0000000200 */
[C---:B-1----:R-:W-:Y:S08]  /*4410*/  HMMA.16816.F32.BF16 R24, R124.reuse, R4, R24 ;  /* 0x000000047c18723c */ /* 0x042ff00000041818 */
[C---:B------:R-:W-:Y:S08]  /*4420*/  HMMA.16816.F32.BF16 R36, R124.reuse, R8, R36 ;  /* 0x000000087c24723c */ /* 0x040ff00000041824 */
[C---:B------:R-:W-:Y:S01]  /*4430*/  HMMA.16816.F32.BF16 R28, R124.reuse, R10, R28 ;  /* 0x0000000a7c1c723c */ /* 0x040fe2000004181c */
[----:B------:R-:W-:Y:S07]  /*4440*/  LDSM.16.M88.4 R8, [R132+0x8000] ;  /* 0x008000008408783b */ /* 0x000fee0000000200 */
[C---:B------:R-:W-:Y:S01]  /*4450*/  HMMA.16816.F32.BF16 R20, R124.reuse, R6, R20 ;  /* 0x000000067c14723c */ /* 0x040fe20000041814 */
[----:B------:R-:W1:Y:S07]  /*4460*/  LDSM.16.M88.4 R4, [R136+0x2000] ;  /* 0x002000008804783b */ /* 0x000e6e0000000200 */
[C---:B--2---:R-:W-:Y:S08]  /*4470*/  HMMA.16816.F32.BF16 R60, R124.reuse, R72, R60 ;  /* 0x000000487c3c723c */ /* 0x044ff0000004183c */
[C---:B------:R-:W-:Y:S01]  /*4480*/  HMMA.16816.F32.BF16 R56, R124.reuse, R74, R56 ;  /* 0x0000004a7c38723c */ /* 0x040fe20000041838 */
[----:B------:R-:W2:Y:S07]  /*4490*/  LDSM.16.M88.4 R72, [R135+0xa800] ;  /* 0x00a800008748783b */ /* 0x000eae0000000200 */
[C---:B---3--:R-:W-:Y:S08]  /*44a0*/  HMMA.16816.F32.BF16 R44, R124.reuse, R64, R44 ;  /* 0x000000407c2c723c */ /* 0x048ff0000004182c */
[----:B------:R-:W-:Y:S01]  /*44b0*/  HMMA.16816.F32.BF16 R40, R124, R66, R40 ;  /* 0x000000427c28723c */ /* 0x000fe20000041828 */
[----:B------:R-:W3:Y:S07]  /*44c0*/  LDSM.16.M88.4 R64, [R135+0xb800] ;  /* 0x00b800008740783b */ /* 0x000eee0000000200 */
[C---:B------:R-:W-:Y:S08]  /*44d0*/  HMMA.16816.F32.BF16 R104, R76.reuse, R80, R104 ;  /* 0x000000504c68723c */ /* 0x040ff00000041868 */
[----:B------:R-:W-:Y:S01]  /*44e0*/  HMMA.16816.F32.BF16 R100, R76, R82, R100 ;  /* 0x000000524c64723c */ /* 0x000fe20000041864 */
[----:B------:R-:W-:Y:S04]  /*44f0*/  LDSM.16.M88.4 R80, [R135+0x9800] ;  /* 0x009800008750783b */ /* 0x000fe80000000200 */
[----:B------:R-:W-:Y:S03]  /*4500*/  LDSM.16.M88.4 R76, [R135+0xa000] ;  /* 0x00a00000874c783b */ /* 0x000fe60000000200 */
[C---:B----4-:R-:W-:Y:S08]  /*4510*/  HMMA.16816.F32.BF16 R52, R124.reuse, R68, R52 ;  /* 0x000000447c34723c */ /* 0x050ff00000041834 */
[----:B------:R-:W-:Y:S01]  /*4520*/  HMMA.16816.F32.BF16 R48, R124, R70, R48 ;  /* 0x000000467c30723c */ /* 0x000fe20000041830 */
[----:B------:R-:W4:Y:S07]  /*4530*/  LDSM.16.M88.4 R68, [R135+0xb000] ;  /* 0x00b000008744783b */ /* 0x000f2e0000000200 */
[----:B------:R-:W-:Y:S08]  /*4540*/  HMMA.16816.F32.BF16 R60, R96, R92, R60 ;  /* 0x0000005c603c723c */ /* 0x000ff0000004183c */
[C---:B------:R-:W-:Y:S08]  /*4550*/  HMMA.16816.F32.BF16 R12, R124.reuse, R130, R12 ;  /* 0x000000827c0c723c */ /* 0x040ff0000004180c */
[C---:B------:R-:W-:Y:S08]  /*4560*/  HMMA.16816.F32.BF16 R104, R124.reuse, R116, R104 ;  /* 0x000000747c68723c */ /* 0x040ff00000041868 */
[C---:B------:R-:W-:Y:S08]  /*4570*/  HMMA.16816.F32.BF16 R100, R124.reuse, R118, R100 ;  /* 0x000000767c64723c */ /* 0x040ff00000041864 */
[----:B------:R-:W-:Y:S08]  /*4580*/  HMMA.16816.F32.BF16 R112, R124, R120, R112 ;  /* 0x000000787c70723c */ /* 0x000ff00000041870 */
[C---:B------:R-:W-:Y:S08]  /*4590*/  HMMA.16816.F32.BF16 R52, R96.reuse, R88, R52 ;  /* 0x000000586034723c */ /* 0x040ff00000041834 */
[C---:B------:R-:W-:Y:S01]  /*45a0*/  HMMA.16816.F32.BF16 R48, R96.reuse, R90, R48 ;  /* 0x0000005a6030723c */ /* 0x040fe20000041830 */
[----:B------:R-:W5:Y:S07]  /*45b0*/  LDSM.16.M88.4 R88, [R132+0x8800] ;  /* 0x008800008458783b */ /* 0x000f6e0000000200 */
[----:B------:R-:W-:Y:S08]  /*45c0*/  HMMA.16816.F32.BF16 R56, R96, R94, R56 ;  /* 0x0000005e6038723c */ /* 0x000ff00000041838 */
[----:B------:R-:W-:Y:S08]  /*45d0*/  HMMA.16816.F32.BF16 R16, R124, R128, R16 ;  /* 0x000000807c10723c */ /* 0x000ff00000041810 */
[----:B-1----:R-:W-:Y:S01]  /*45e0*/  HMMA.16816.F32.BF16 R60, R4, R8, R60 ;  /* 0x00000008043c723c */ /* 0x002fe2000004183c */
[----:B------:R-:W-:-:S07]  /*45f0*/  IMAD.SHL.U32 R9, R198, 0x2, RZ ;  /* 0x00000002c6097824 */ /* 0x000fce00078e00ff */
[----:B------:R-:W-:Y:S08]  /*4600*/  HMMA.16816.F32.BF16 R108, R124, R122, R108 ;  /* 0x0000007a7c6c723c */ /* 0x000ff0000004186c */
[----:B--2---:R-:W-:Y:S01]  /*4610*/  HMMA.16816.F32.BF16 R12, R96, R74, R12 ;  /* 0x0000004a600c723c */ /* 0x004fe2000004180c */
[----:B------:R-:W-:-:S04]  /*4620*/  LOP3.LUT R74, R222, 0x6, R9, 0xf8, !PT ;  /* 0x00000006de4a7812 */ /* 0x000fc800078ef809 */
[C---:B------:R-:W-:Y:S02]  /*4630*/  LOP3.LUT R8, R74.reuse, 0x9, RZ, 0xfc, !PT ;  /* 0x000000094a087812 */ /* 0x040fe400078efcff */
[-C--:B------:R-:W-:Y:S01]  /*4640*/  ISETP.GE.AND P1, PT, R74, R133.reuse, PT ;  /* 0x000000854a00720c */ /* 0x080fe20003f26270 */
[----:B---3--:R-:W-:Y:S01]  /*4650*/  HMMA.16816.F32.BF16 R104, R96, R64, R104 ;  /* 0x000000406068723c */ /* 0x008fe20000041868 */
[----:B------:R-:W-:-:S07]  /*4660*/  ISETP.GE.AND P5, PT, R8, R133, PT ;  /* 0x000000850800720c */ /* 0x000fce0003fa6270 */
[C---:B------:R-:W-:Y:S01]  /*4670*/  HMMA.16816.F32.BF16 R100, R96.reuse, R66, R100 ;  /* 0x000000426064723c */ /* 0x040fe20000041864 */
[----:B------:R-:W1:Y:S07]  /*4680*/  LDSM.16.M88.4 R64, [R132+0x9000] ;  /* 0x009000008440783b */ /* 0x000e6e0000000200 */
[----:B----4-:R-:W-:Y:S01]  /*4690*/  HMMA.16816.F32.BF16 R112, R96, R68, R112 ;  /* 0x000000446070723c */ /* 0x010fe20000041870 */
[----:B------:R-:W-:-:S04]  /*46a0*/  LOP3.LUT R68, R74, 0x1, RZ, 0xfc, !PT ;  /* 0x000000014a447812 */ /* 0x000fc800078efcff */
[-C--:B------:R-:W-:Y:S02]  /*46b0*/  ISETP.GE.AND P0, PT, R68, R133.reuse, PT ;  /* 0x000000854400720c */ /* 0x080fe40003f06270 */
[C---:B------:R-:W-:Y:S01]  /*46c0*/  LOP3.LUT R68, R74.reuse, 0x10, RZ, 0xfc, !PT ;  /* 0x000000104a447812 */ /* 0x040fe200078efcff */
[----:B------:R-:W-:Y:S01]  /*46d0*/  HMMA.16816.F32.BF16 R56, R4, R10, R56 ;  /* 0x0000000a0438723c */ /* 0x000fe20000041838 */
[----:B------:R-:W-:Y:S02]  /*46e0*/  LOP3.LUT R10, R74, 0x8, RZ, 0xfc, !PT ;  /* 0x000000084a0a7812 */ /* 0x000fe400078efcff */
[-C--:B------:R-:W-:Y:S02]  /*46f0*/  ISETP.GE.AND P4, PT, R68, R133.reuse, PT ;  /* 0x000000854400720c */ /* 0x080fe40003f86270 */
[----:B------:R-:W-:Y:S02]  /*4700*/  FSEL R68, R60, -INF , !P1 ;  /* 0xff8000003c447808 */ /* 0x000fe40004800000 */
[----:B------:R-:W-:Y:S01]  /*4710*/  ISETP.GE.AND P6, PT, R10, R133, PT ;  /* 0x000000850a00720c */ /* 0x000fe20003fc6270 */
[----:B------:R-:W-:Y:S01]  /*4720*/  HMMA.16816.F32.BF16 R16, R96, R72, R16 ;  /* 0x000000486010723c */ /* 0x000fe20000041810 */
[C---:B------:R-:W-:Y:S01]  /*4730*/  LOP3.LUT R72, R74.reuse, 0x11, RZ, 0xfc, !PT ;  /* 0x000000114a487812 */ /* 0x040fe200078efcff */
[----:B------:R-:W2:Y:S01]  /*4740*/  LDSM.16.M88.4 R8, [R132+0x9800] ;  /* 0x009800008408783b */ /* 0x000ea20000000200 */
[----:B------:R-:W-:-:S02]  /*4750*/  LOP3.LUT R60, R74, 0x19, RZ, 0xfc, !PT ;  /* 0x000000194a3c7812 */ /* 0x000fc400078efcff */
[-C--:B------:R-:W-:Y:S02]  /*4760*/  ISETP.GE.AND P3, PT, R72, R133.reuse, PT ;  /* 0x000000854800720c */ /* 0x080fe40003f66270 */
[----:B------:R-:W-:Y:S01]  /*4770*/  FSEL R69, R61, -INF , !P0 ;  /* 0xff8000003d457808 */ /* 0x000fe20004000000 */
[C---:B------:R-:W-:Y:S01]  /*4780*/  HMMA.16816.F32.BF16 R108, R96.reuse, R70, R108 ;  /* 0x00000046606c723c */ /* 0x040fe2000004186c */
[----:B------:R-:W-:Y:S02]  /*4790*/  FSEL R71, R63, -INF , !P0 ;  /* 0xff8000003f477808 */ /* 0x000fe40004000000 */
[----:B------:R-:W-:Y:S02]  /*47a0*/  FSEL R72, R62, -INF , !P1 ;  /* 0xff8000003e487808 */ /* 0x000fe40004800000 */
[----:B------:R-:W-:Y:S02]  /*47b0*/  ISETP.GE.AND P0, PT, R60, R133, PT ;  /* 0x000000853c00720c */ /* 0x000fe40003f06270 */
[----:B------:R-:W3:Y:S01]  /*47c0*/  LDSM.16.M88.4 R60, [R132+0xa000] ;  /* 0x00a00000843c783b */ /* 0x000ee20000000200 */
[----:B------:R-:W-:Y:S01]  /*47d0*/  HMMA.16816.F32.BF16 R44, R96, R84, R44 ;  /* 0x00000054602c723c */ /* 0x000fe2000004182c */
[----:B------:R-:W-:-:S02]  /*47e0*/  LOP3.LUT R70, R74, 0x18, RZ, 0xfc, !PT ;  /* 0x000000184a467812 */ /* 0x000fc400078efcff */
[----:B------:R-:W-:Y:S02]  /*47f0*/  FSEL R56, R56, -INF , !P6 ;  /* 0xff80000038387808 */ /* 0x000fe40007000000 */
[----:B------:R-:W-:Y:S02]  /*4800*/  ISETP.GE.AND P1, PT, R70, R133, PT ;  /* 0x000000854600720c */ /* 0x000fe40003f26270 */
[----:B------:R-:W-:Y:S01]  /*4810*/  LOP3.LUT R70, R74, 0x20, RZ, 0xfc, !PT ;  /* 0x000000204a467812 */ /* 0x000fe200078efcff */
[----:B-----5:R-:W-:Y:S08]  /*4820*/  HMMA.16816.F32.BF16 R52, R4, R88, R52 ;  /* 0x000000580434723c */ /* 0x020ff00000041834 */
[----:B------:R-:W-:Y:S01]  /*4830*/  HMMA.16816.F32.BF16 R36, R96, R80, R36 ;  /* 0x000000506024723c */ /* 0x000fe20000041824 */
[----:B------:R-:W-:-:S02]  /*4840*/  FSEL R80, R58, -INF , !P6 ;  /* 0xff8000003a507808 */ /* 0x000fc40007000000 */
[----:B------:R-:W-:Y:S02]  /*4850*/  ISETP.GE.AND P6, PT, R70, R133, PT ;  /* 0x000000854600720c */ /* 0x000fe40003fc6270 */
[----:B------:R-:W-:Y:S02]  /*4860*/  FSEL R70, R57, -INF , !P5 ;  /* 0xff80000039467808 */ /* 0x000fe40006800000 */
[----:B------:R-:W-:Y:S01]  /*4870*/  LOP3.LUT R58, R74, 0x28, RZ, 0xfc, !PT ;  /* 0x000000284a3a7812 */ /* 0x000fe200078efcff */
[----:B------:R-:W-:Y:S03]  /*4880*/  HMMA.16816.F32.BF16 R24, R96, R76, R24 ;  /* 0x0000004c6018723c */ /* 0x000fe60000041818 */
[----:B------:R-:W-:Y:S02]  /*4890*/  FSEL R92, R52, -INF , !P4 ;  /* 0xff800000345c7808 */ /* 0x000fe40006000000 */
[----:B------:R-:W-:-:S02]  /*48a0*/  LOP3.LUT R52, R74, 0x29, RZ, 0xfc, !PT ;  /* 0x000000294a347812 */ /* 0x000fc400078efcff */
[----:B------:R-:W-:Y:S01]  /*48b0*/  FSEL R94, R53, -INF , !P3 ;  /* 0xff800000355e7808 */ /* 0x000fe20005800000 */
[----:B-1----:R-:W-:Y:S01]  /*48c0*/  HMMA.16816.F32.BF16 R44, R4, R64, R44 ;  /* 0x00000040042c723c */ /* 0x002fe2000004182c */
[----:B------:R-:W-:Y:S02]  /*48d0*/  FSEL R76, R54, -INF , !P4 ;  /* 0xff800000364c7808 */ /* 0x000fe40006000000 */
[----:B------:R-:W-:Y:S02]  /*48e0*/  LOP3.LUT R64, R74, 0x21, RZ, 0xfc, !PT ;  /* 0x000000214a407812 */ /* 0x000fe400078efcff */
[----:B------:R-:W-:Y:S02]  /*48f0*/  ISETP.GE.AND P4, PT, R58, R133, PT ;  /* 0x000000853a00720c */ /* 0x000fe40003f86270 */
[----:B------:R-:W-:Y:S01]  /*4900*/  LOP3.LUT R58, R74, 0x30, RZ, 0xfc, !PT ;  /* 0x000000304a3a7812 */ /* 0x000fe200078efcff */
[----:B------:R-:W-:Y:S01]  /*4910*/  HMMA.16816.F32.BF16 R20, R96, R78, R20 ;  /* 0x0000004e6014723c */ /* 0x000fe20000041814 */
[----:B------:R-:W-:-:S02]  /*4920*/  FSEL R78, R55, -INF , !P3 ;  /* 0xff800000374e7808 */ /* 0x000fc40005800000 */
[----:B------:R-:W-:Y:S02]  /*4930*/  ISETP.GE.AND P3, PT, R52, R133, PT ;  /* 0x000000853400720c */ /* 0x000fe40003f66270 */
[----:B------:R-:W1:Y:S03]  /*4940*/  LDSM.16.M88.4 R52, [R132+0xa800] ;  /* 0x00a800008434783b */ /* 0x000e660000000200 */
[----:B------:R-:W-:Y:S01]  /*4950*/  HMMA.16816.F32.BF16 R28, R96, R82, R28 ;  /* 0x00000052601c723c */ /* 0x000fe2000004181c */
[----:B------:R-:W-:Y:S02]  /*4960*/  FSEL R82, R59, -INF , !P5 ;  /* 0xff8000003b527808 */ /* 0x000fe40006800000 */
[----:B------:R-:W-:Y:S02]  /*4970*/  FSEL R140, R46, -INF , !P6 ;  /* 0xff8000002e8c7808 */ /* 0x000fe40007000000 */
[----:B------:R-:W-:-:S02]  /*4980*/  FSEL R44, R44, -INF , !P6 ;  /* 0xff8000002c2c7808 */ /* 0x000fc40007000000 */
[-C--:B------:R-:W-:Y:S01]  /*4990*/  ISETP.GE.AND P5, PT, R64, R133.reuse, PT ;  /* 0x000000854000720c */ /* 0x080fe20003fa6270 */
[C---:B--2---:R-:W-:Y:S01]  /*49a0*/  HMMA.16816.F32.BF16 R36, R4.reuse, R8, R36 ;  /* 0x000000080424723c */ /* 0x044fe20000041824 */
[----:B------:R-:W-:Y:S02]  /*49b0*/  LOP3.LUT R8, R74, 0x38, RZ, 0xfc, !PT ;  /* 0x000000384a087812 */ /* 0x000fe400078efcff */
[----:B------:R-:W-:Y:S02]  /*49c0*/  FSEL R142, R47, -INF , !P5 ;  /* 0xff8000002f8e7808 */ /* 0x000fe40006800000 */
[----:B------:R-:W-:Y:S02]  /*49d0*/  ISETP.GE.AND P6, PT, R8, R133, PT ;  /* 0x000000850800720c */ /* 0x000fe40003fc6270 */
[----:B------:R-:W-:Y:S01]  /*49e0*/  LOP3.LUT R8, R74, 0x39, RZ, 0xfc, !PT ;  /* 0x000000394a087812 */ /* 0x000fe200078efcff */
[----:B---3--:R-:W-:Y:S01]  /*49f0*/  HMMA.16816.F32.BF16 R24, R4, R60, R24 ;  /* 0x0000003c0418723c */ /* 0x008fe20000041818 */
[----:B------:R-:W-:-:S02]  /*4a00*/  FSEL R246, R45, -INF , !P5 ;  /* 0xff8000002df67808 */ /* 0x000fc40006800000 */
[----:B------:R-:W-:Y:S02]  /*4a10*/  ISETP.GE.AND P5, PT, R8, R133, PT ;  /* 0x000000850800720c */ /* 0x000fe40003fa6270 */
[----:B------:R-:W-:-:S03]  /*4a20*/  LOP3.LUT R46, R74, 0x40, RZ, 0xfc, !PT ;  /* 0x000000404a2e7812 */ /* 0x000fc600078efcff */
[C---:B------:R-:W-:Y:S01]  /*4a30*/  HMMA.16816.F32.BF16 R60, R4.reuse, R62, R20 ;  /* 0x0000003e043c723c */ /* 0x040fe20000041814 */
[----:B------:R-:W2:Y:S07]  /*4a40*/  LDSM.16.M88.4 R20, [R132+0xb800] ;  /* 0x00b800008414783b */ /* 0x000eae0000000200 */
[----:B------:R-:W-:Y:S01]  /*4a50*/  HMMA.16816.F32.BF16 R28, R4, R10, R28 ;  /* 0x0000000a041c723c */ /* 0x000fe2000004181c */
[----:B------:R-:W3:Y:S01]  /*4a60*/  LDSM.16.M88.4 R8, [R132+0xb000] ;  /* 0x00b000008408783b */ /* 0x000ee20000000200 */
[----:B------:R-:W-:-:S06]  /*4a70*/  DEPBAR.LE SB0, 0x0 ;  /* 0x000080000000791a */ /* 0x000fcc0000000000 */
[----:B------:R-:W-:Y:S08]  /*4a80*/  HMMA.16816.F32.BF16 R40, R96, R86, R40 ;  /* 0x000000566028723c */ /* 0x000ff00000041828 */
[----:B------:R-:W-:Y:S03]  /*4a90*/  HMMA.16816.F32.BF16 R48, R4, R90, R48 ;  /* 0x0000005a0430723c */ /* 0x000fe60000041830 */
[----:B------:R-:W-:-:S02]  /*4aa0*/  FSEL R234, R30, -INF , !P6 ;  /* 0xff8000001eea7808 */ /* 0x000fc40007000000 */
[----:B------:R-:W-:Y:S02]  /*4ab0*/  FSEL R204, R28, -INF , !P6 ;  /* 0xff8000001ccc7808 */ /* 0x000fe40007000000 */
[C---:B------:R-:W-:Y:S01]  /*4ac0*/  LOP3.LUT R28, R74.reuse, 0x58, RZ, 0xfc, !PT ;  /* 0x000000584a1c7812 */ /* 0x040fe200078efcff */
[C---:B-1----:R-:W-:Y:S01]  /*4ad0*/  HMMA.16816.F32.BF16 R16, R4.reuse, R52, R16 ;  /* 0x000000340410723c */ /* 0x042fe20000041810 */
[----:B------:R-:W-:Y:S02]  /*4ae0*/  LOP3.LUT R30, R74, 0x51, RZ, 0xfc, !PT ;  /* 0x000000514a1e7812 */ /* 0x000fe400078efcff */
[----:B------:R-:W-:Y:S02]  /*4af0*/  FSEL R202, R31, -INF , !P5 ;  /* 0xff8000001fca7808 */ /* 0x000fe40006800000 */
[----:B------:R-:W-:Y:S02]  /*4b00*/  FSEL R220, R29, -INF , !P5 ;  /* 0xff8000001ddc7808 */ /* 0x000fe40006800000 */
[----:B------:R-:W-:Y:S01]  /*4b10*/  ISETP.GE.AND P5, PT, R30, R133, PT ;  /* 0x000000851e00720c */ /* 0x000fe20003fa6270 */
[----:B------:R-:W-:Y:S03]  /*4b20*/  HMMA.16816.F32.BF16 R40, R4, R66, R40 ;  /* 0x000000420428723c */ /* 0x000fe60000041828 */
[----:B------:R-:W-:-:S02]  /*4b30*/  FSEL R86, R50, -INF , !P1 ;  /* 0xff80000032567808 */ /* 0x000fc40004800000 */
[----:B------:R-:W-:Y:S02]  /*4b40*/  FSEL R48, R48, -INF , !P1 ;  /* 0xff80000030307808 */ /* 0x000fe40004800000 */
[-C--:B------:R-:W-:Y:S01]  /*4b50*/  ISETP.GE.AND P1, PT, R58, R133.reuse, PT ;  /* 0x000000853a00720c */ /* 0x080fe20003f26270 */
[C---:B------:R-:W-:Y:S01]  /*4b60*/  HMMA.16816.F32.BF16 R12, R4.reuse, R54, R12 ;  /* 0x00000036040c723c */ /* 0x040fe2000004180c */
[----:B------:R-:W-:Y:S02]  /*4b70*/  LOP3.LUT R50, R74, 0x31, RZ, 0xfc, !PT ;  /* 0x000000314a327812 */ /* 0x000fe400078efcff */
[----:B------:R-:W-:Y:S02]  /*4b80*/  FSEL R84, R51, -INF , !P0 ;  /* 0xff80000033547808 */ /* 0x000fe40004000000 */
[----:B------:R-:W-:Y:S02]  /*4b90*/  FSEL R116, R49, -INF , !P0 ;  /* 0xff80000031747808 */ /* 0x000fe40004000000 */
[----:B------:R-:W-:Y:S01]  /*4ba0*/  ISETP.GE.AND P0, PT, R50, R133, PT ;  /* 0x000000853200720c */ /* 0x000fe20003f06270 */
[----:B--2---:R-:W-:Y:S01]  /*4bb0*/  HMMA.16816.F32.BF16 R104, R4, R20, R104 ;  /* 0x000000140468723c */ /* 0x004fe20000041868 */
[----:B------:R-:W-:-:S02]  /*4bc0*/  FSEL R230, R36, -INF , !P1 ;  /* 0xff80000024e67808 */ /* 0x000fc40004800000 */
[----:B------:R-:W-:Y:S02]  /*4bd0*/  LOP3.LUT R36, R74, 0x49, RZ, 0xfc, !PT ;  /* 0x000000494a247812 */ /* 0x000fe400078efcff */
[----:B------:R-:W-:Y:S02]  /*4be0*/  FSEL R236, R39, -INF , !P0 ;  /* 0xff80000027ec7808 */ /* 0x000fe40004000000 */
[----:B------:R-:W-:Y:S01]  /*4bf0*/  FSEL R232, R37, -INF , !P0 ;  /* 0xff80000025e87808 */ /* 0x000fe20004000000 */
[----:B---3--:R-:W-:Y:S01]  /*4c00*/  HMMA.16816.F32.BF16 R112, R4, R8, R112 ;  /* 0x000000080470723c */ /* 0x008fe20000041870 */
[----:B------:R-:W-:Y:S02]  /*4c10*/  ISETP.GE.AND P0, PT, R36, R133, PT ;  /* 0x000000852400720c */ /* 0x000fe40003f06270 */
[----:B------:R-:W-:Y:S02]  /*4c20*/  LOP3.LUT R36, R74, 0x50, RZ, 0xfc, !PT ;  /* 0x000000504a247812 */ /* 0x000fe400078efcff */
[----:B------:R-:W-:-:S02]  /*4c30*/  FSEL R248, R42, -INF , !P4 ;  /* 0xff8000002af87808 */ /* 0x000fc40006000000 */
[----:B------:R-:W-:Y:S01]  /*4c40*/  FSEL R244, R40, -INF , !P4 ;  /* 0xff80000028f47808 */ /* 0x000fe20006000000 */
[C---:B------:R-:W-:Y:S01]  /*4c50*/  HMMA.16816.F32.BF16 R108, R4.reuse, R10, R108 ;  /* 0x0000000a046c723c */ /* 0x040fe2000004186c */
[-C--:B------:R-:W-:Y:S02]  /*4c60*/  ISETP.GE.AND P4, PT, R46, R133.reuse, PT ;  /* 0x000000852e00720c */ /* 0x080fe40003f86270 */
[----:B------:R-:W-:Y:S02]  /*4c70*/  ISETP.GE.AND P6, PT, R36, R133, PT ;  /* 0x000000852400720c */ /* 0x000fe40003fc6270 */
[----:B------:R-:W-:Y:S02]  /*4c80*/  LOP3.LUT R8, R74, 0x68, RZ, 0xfc, !PT ;  /* 0x000000684a087812 */ /* 0x000fe400078efcff */
[----:B------:R-:W-:Y:S01]  /*4c90*/  FSEL R194, R26, -INF , !P4 ;  /* 0xff8000001ac27808 */ /* 0x000fe20006000000 */
[----:B------:R-:W-:Y:S01]  /*4ca0*/  HMMA.16816.F32.BF16 R100, R4, R22, R100 ;  /* 0x000000160464723c */ /* 0x000fe20000041864 */
[----:B------:R-:W-:-:S02]  /*4cb0*/  FSEL R190, R24, -INF , !P4 ;  /* 0xff80000018be7808 */ /* 0x000fc40006000000 */
[----:B------:R-:W-:Y:S02]  /*4cc0*/  FSEL R186, R18, -INF , !P6 ;  /* 0xff80000012ba7808 */ /* 0x000fe40007000000 */
[----:B------:R-:W-:Y:S02]  /*4cd0*/  FSEL R178, R16, -INF , !P6 ;  /* 0xff80000010b27808 */ /* 0x000fe40007000000 */
[-C--:B------:R-:W-:Y:S02]  /*4ce0*/  ISETP.GE.AND P4, PT, R28, R133.reuse, PT ;  /* 0x000000851c00720c */ /* 0x080fe40003f86270 */
[----:B------:R-:W-:Y:S02]  /*4cf0*/  ISETP.GE.AND P6, PT, R8, R133, PT ;  /* 0x000000850800720c */ /* 0x000fe40003fc6270 */
[C---:B------:R-:W-:Y:S02]  /*4d00*/  LOP3.LUT R8, R74.reuse, 0x70, RZ, 0xfc, !PT ;  /* 0x000000704a087812 */ /* 0x040fe400078efcff */
[----:B------:R-:W-:-:S02]  /*4d10*/  LOP3.LUT R40, R74, 0x48, RZ, 0xfc, !PT ;  /* 0x000000484a287812 */ /* 0x000fc400078efcff */
[----:B------:R-:W-:Y:S02]  /*4d20*/  FSEL R182, R14, -INF , !P4 ;  /* 0xff8000000eb67808 */ /* 0x000fe40006000000 */
[----:B------:R-:W-:Y:S02]  /*4d30*/  FSEL R170, R12, -INF , !P4 ;  /* 0xff8000000caa7808 */ /* 0x000fe40006000000 */
[----:B------:R-:W-:Y:S02]  /*4d40*/  FSEL R238, R38, -INF , !P1 ;  /* 0xff80000026ee7808 */ /* 0x000fe40004800000 */
[-C--:B------:R-:W-:Y:S02]  /*4d50*/  ISETP.GE.AND P4, PT, R8, R133.reuse, PT ;  /* 0x000000850800720c */ /* 0x080fe40003f86270 */
[----:B------:R-:W-:Y:S02]  /*4d60*/  ISETP.GE.AND P1, PT, R40, R133, PT ;  /* 0x000000852800720c */ /* 0x000fe40003f26270 */
[----:B------:R-:W-:-:S02]  /*4d70*/  LOP3.LUT R42, R74, 0x41, RZ, 0xfc, !PT ;  /* 0x000000414a2a7812 */ /* 0x000fc400078efcff */
[----:B------:R-:W-:Y:S02]  /*4d80*/  LOP3.LUT R24, R74, 0x60, RZ, 0xfc, !PT ;  /* 0x000000604a187812 */ /* 0x000fe400078efcff */
[----:B------:R-:W-:Y:S02]  /*4d90*/  FSEL R146, R106, -INF , !P4 ;  /* 0xff8000006a927808 */ /* 0x000fe40006000000 */
[----:B------:R-:W-:Y:S02]  /*4da0*/  FSEL R132, R104, -INF , !P4 ;  /* 0xff80000068847808 */ /* 0x000fe40006000000 */
[----:B------:R-:W-:Y:S02]  /*4db0*/  FSEL R240, R43, -INF , !P3 ;  /* 0xff8000002bf07808 */ /* 0x000fe40005800000 */
[----:B------:R-:W-:Y:S02]  /*4dc0*/  FSEL R242, R41, -INF , !P3 ;  /* 0xff80000029f27808 */ /* 0x000fe40005800000 */
[----:B------:R-:W-:-:S02]  /*4dd0*/  FSEL R192, R62, -INF , !P1 ;  /* 0xff8000003ec07808 */ /* 0x000fc40004800000 */
[----:B------:R-:W-:Y:S02]  /*4de0*/  FSEL R188, R60, -INF , !P1 ;  /* 0xff8000003cbc7808 */ /* 0x000fe40004800000 */
[----:B------:R-:W-:Y:S02]  /*4df0*/  ISETP.NE.AND P4, PT, R32, 0x1, PT ;  /* 0x000000012000780c */ /* 0x000fe40003f85270 */
[-C--:B------:R-:W-:Y:S02]  /*4e00*/  ISETP.GE.AND P3, PT, R42, R133.reuse, PT ;  /* 0x000000852a00720c */ /* 0x080fe40003f66270 */
[----:B------:R-:W-:Y:S02]  /*4e10*/  ISETP.GE.AND P1, PT, R24, R133, PT ;  /* 0x000000851800720c */ /* 0x000fe40003f26270 */
[C---:B------:R-:W-:Y:S02]  /*4e20*/  LOP3.LUT R10, R74.reuse, 0x69, RZ, 0xfc, !PT ;  /* 0x000000694a0a7812 */ /* 0x040fe400078efcff */
        /* <DEDUP_REMOVED lines=8> */
[-C--:B------:R-:W-:Y:S02]  /*4eb0*/  ISETP.GE.AND P5, PT, R10, R133.reuse, PT ;  /* 0x000000850a00720c */ /* 0x080fe40003fa6270 */
        /* <DEDUP_REMOVED lines=24> */
[----:B------:R-:W-:Y:S01]  /*5040*/  LOP3.LUT R4, R35, 0x200, RZ, 0xc0, !PT ;  /* 0x0000020023047812 */ /* 0x000fe200078ec0ff */
        /* <DEDUP_REMOVED lines=15> */
.L_x_756:
        /* <DEDUP_REMOVED lines=39> */
[----:B------:R-:W-:Y:S02]  /*53b0*/  SEL R5, R6, R11, !P1 ;  /* 0x0000000b06057207 */ /* 0x000fe40004800000 */
[----:B------:R-:W3:Y:S01]  /*53c0*/  LD.E.64 R10, desc[UR4][R138.64+0x38] ;  /* 0x000038048a0a7980 */ /* 0x000ee2000c101b00 */
        /* <DEDUP_REMOVED lines=19> */
.L_x_757:
[----:B------:R-:W-:Y:S05]  /*5500*/  BSYNC.RECONVERGENT B0 ;  /* 0x0000000000007941 */ /* 0x000fea0003800200 */
.L_x_755:
[----:B------:R-:W-:Y:S01]  /*5510*/  IMAD.SHL.U32 R5, R206, 0x20, RZ ;  /* 0x00000020ce057824 */ /* 0x000fe200078e00ff */
[-C--:B------:R-:W-:Y:S02]  /*5520*/  ISETP.GE.AND P1, PT, R196, R223.reuse, PT ;  /* 0x000000dfc400720c */ /* 0x080fe40003f26270 */
[----:B------:R-:W-:Y:S02]  /*5530*/  SHF.L.U64.HI R6, R206, 0x5, R207 ;  /* 0x00000005ce067819 */ /* 0x000fe400000102cf */
[----:B------:R-:W-:Y:S02]  /*5540*/  IADD3 R8, P3, PT, R5, R212, RZ ;  /* 0x000000d405087210 */ /* 0x000fe40007f7e0ff */
[----:B------:R-:W-:-:S03]  /*5550*/  ISETP.GE.AND P0, PT, R211, R223, PT ;  /* 0x000000dfd300720c */ /* 0x000fc60003f06270 */
[----:B------:R-:W-:Y:S01]  /*5560*/  IMAD.X R9, R6, 0x1, R213, P3 ;  /* 0x0000000106097824 */ /* 0x000fe200018e06d5 */
[----:B------:R-:W-:-:S03]  /*5570*/  IADD3 R18, P3, PT, R8, R5, RZ ;  /* 0x0000000508127210 */ /* 0x000fc60007f7e0ff */
[----:B------:R-:W-:Y:S01]  /*5580*/  @!PT LDS RZ, [RZ] ;  /* 0x00000000fffff984 */ /* 0x000fe20000000800 */
[----:B------:R-:W-:Y:S01]  /*5590*/  @!PT LDS RZ, [RZ] ;  /* 0x00000000fffff984 */ /* 0x000fe20000000800 */
[----:B------:R-:W-:Y:S01]  /*55a0*/  @!PT LDS RZ, [RZ] ;  /* 0x00000000fffff984 */ /* 0x000fe20000000800 */
[----:B------:R-:W-:Y:S02]  /*55b0*/  @!P1 LDGSTS.E.BYPASS.LTC128B.128 [R225+0x4000], desc[UR4][R212.64] ;  /* 0x04000000d4e19fae */ /* 0x000fe4000b981a04 */
[--C-:B------:R-:W-:Y:S01]  /*55c0*/  IMAD.X R19, R9, 0x1, R6.reuse, P3 ;  /* 0x0000000109137824 */ /* 0x100fe200018e0606 */
[-C--:B------:R-:W-:Y:S01]  /*55d0*/  IADD3 R16, P3, PT, R18, R5.reuse, RZ ;  /* 0x0000000512107210 */ /* 0x080fe20007f7e0ff */
[----:B------:R1:W-:Y:S04]  /*55e0*/  @P1 STS.128 [R225+0x4000], RZ ;  /* 0x004000ffe1001388 */ /* 0x0003e80000000c00 */
[----:B------:R-:W-:Y:S01]  /*55f0*/  @!PT LDS RZ, [RZ] ;  /* 0x00000000fffff984 */ /* 0x000fe20000000800 */
[----:B------:R-:W-:Y:S01]  /*5600*/  @!PT LDS RZ, [RZ] ;  /* 0x00000000fffff984 */ /* 0x000fe20000000800 */
[----:B------:R-:W-:Y:S01]  /*5610*/  @!PT LDS RZ, [RZ] ;  /* 0x00000000fffff984 */ /* 0x000fe20000000800 */
[----:B------:R-:W-:Y:S01]  /*5620*/  @!P0 LDGSTS.E.BYPASS.LTC128B.128 [R225+0x8000], desc[UR4][R212.64+0x80] ;  /* 0x08000080d4e18fae */ /* 0x000fe2000b981a04 */
[----:B------:R-:W-:Y:S01]  /*5630*/  IMAD.X R17, R19, 0x1, R6, P3 ;  /* 0x0000000113117824 */ /* 0x000fe200018e0606 */
[----:B------:R-:W-:-:S02]  /*5640*/  IADD3 R14, P3, PT, R16, R5, RZ ;  /* 0x00000005100e7210 */ /* 0x000fc40007f7e0ff */
[----:B------:R1:W-:Y:S03]  /*5650*/  @P0 STS.128 [R225+0x8000], RZ ;  /* 0x008000ffe1000388 */ /* 0x0003e60000000c00 */
[----:B------:R-:W-:Y:S01]  /*5660*/  IMAD.X R15, R17, 0x1, R6, P3 ;  /* 0x00000001110f7824 */ /* 0x000fe200018e0606 */
[----:B------:R-:W-:Y:S01]  /*5670*/  @!PT LDS RZ, [RZ] ;  /* 0x00000000fffff984 */ /* 0x000fe20000000800 */
[----:B------:R-:W-:Y:S01]  /*5680*/  @!PT LDS RZ, [RZ] ;  /* 0x00000000fffff984 */ /* 0x000fe20000000800 */
[----:B------:R-:W-:Y:S01]  /*5690*/  @!PT LDS RZ, [RZ] ;  /* 0x00000000fffff984 */ /* 0x000fe20000000800 */
[----:B------:R-:W-:Y:S01]  /*56a0*/  @!P1 LDGSTS.E.BYPASS.LTC128B.128 [R225+0x4800], desc[UR4][R8.64] ;  /* 0x0480000008e19fae */ /* 0x000fe2000b981a04 */
[----:B------:R-:W-:-:S03]  /*56b0*/  IADD3 R12, P3, PT, R14, R5, RZ ;  /* 0x000000050e0c7210 */ /* 0x000fc60007f7e0ff */
[----:B------:R1:W-:Y:S01]  /*56c0*/  @P1 STS.128 [R225+0x4800], RZ ;  /* 0x004800ffe1001388 */ /* 0x0003e20000000c00 */
[----:B------:R-:W-:Y:S01]  /*56d0*/  IADD3 R10, P5, PT, R12, R5, RZ ;  /* 0x000000050c0a7210 */ /* 0x000fe20007fbe0ff */
[--C-:B------:R-:W-:Y:S02]  /*56e0*/  IMAD.X R13, R15, 0x1, R6.reuse, P3 ;  /* 0x000000010f0d7824 */ /* 0x100fe400018e0606 */
[----:B------:R-:W-:Y:S01]  /*56f0*/  @!PT LDS RZ, [RZ] ;  /* 0x00000000fffff984 */ /* 0x000fe20000000800 */
[----:B------:R-:W-:Y:S01]  /*5700*/  @!PT LDS RZ, [RZ] ;  /* 0x00000000fffff984 */ /* 0x000fe20000000800 */
[----:B------:R-:W-:Y:S01]  /*5710*/  @!PT LDS RZ, [RZ] ;  /* 0x00000000fffff984 */ /* 0x000fe20000000800 */
[----:B------:R2:W-:Y:S02]  /*5720*/  @!P0 LDGSTS.E.BYPASS.LTC128B.128 [R225+0x8800], desc[UR4][R8.64+0x80] ;  /* 0x0880008008e18fae */ /* 0x0005e4000b981a04 */
[----:B------:R-:W-:Y:S02]  /*5730*/  IMAD.X R11, R13, 0x1, R6, P5 ;  /* 0x000000010d0b7824 */ /* 0x000fe400028e0606 */
[----:B------:R1:W-:Y:S02]  /*5740*/  @P0 STS.128 [R225+0x8800], RZ ;  /* 0x008800ffe1000388 */ /* 0x0003e40000000c00 */
[----:B------:R-:W-:-:S02]  /*5750*/  @!P0 IMAD.MOV.U32 R7, RZ, RZ, R11 ;  /* 0x000000ffff078224 */ /* 0x000fc400078e000b */
[----:B------:R-:W-:Y:S01]  /*5760*/  @!PT LDS RZ, [RZ] ;  /* 0x00000000fffff984 */ /* 0x000fe20000000800 */
[----:B------:R-:W-:Y:S01]  /*5770*/  @!PT LDS RZ, [RZ] ;  /* 0x00000000fffff984 */ /* 0x000fe20000000800 */
[----:B------:R-:W-:Y:S01]  /*5780*/  @!PT LDS RZ, [RZ] ;  /* 0x00000000fffff984 */ /* 0x000fe20000000800 */
[----:B------:R3:W-:Y:S04]  /*5790*/  @!P1 LDGSTS.E.BYPASS.LTC128B.128 [R225+0x5000], desc[UR4][R18.64] ;  /* 0x0500000012e19fae */ /* 0x0007e8000b981a04 */
[----:B------:R1:W-:Y:S01]  /*57a0*/  @P1 STS.128 [R225+0x5000], RZ ;  /* 0x005000ffe1001388 */ /* 0x0003e20000000c00 */
[----:B--2---:R-:W-:Y:S01]  /*57b0*/  @!P0 MOV R8, R18 ;  /* 0x0000001200088202 */ /* 0x004fe20000000f00 */
[----:B------:R-:W-:-:S05]  /*57c0*/  @!P0 IMAD.MOV.U32 R9, RZ, RZ, R19 ;  /* 0x000000ffff098224 */ /* 0x000fca00078e0013 */
[----:B------:R-:W-:Y:S01]  /*57d0*/  @!PT LDS RZ, [RZ] ;  /* 0x00000000fffff984 */ /* 0x000fe20000000800 */
[----:B------:R-:W-:Y:S01]  /*57e0*/  @!PT LDS RZ, [RZ] ;  /* 0x00000000fffff984 */ /* 0x000fe20000000800 */
[----:B------:R-:W-:Y:S01]  /*57f0*/  @!PT LDS RZ, [RZ] ;  /* 0x00000000fffff984 */ /* 0x000fe20000000800 */
[----:B------:R2:W-:Y:S01]  /*5800*/  @!P0 LDGSTS.E.BYPASS.LTC128B.128 [R225+0x9000], desc[UR4][R8.64+0x80] ;  /* 0x0900008008e18fae */ /* 0x0005e2000b981a04 */
[----:B---3--:R-:W-:-:S03]  /*5810*/  IADD3 R18, P3, PT, R10, R5, RZ ;  /* 0x000000050a127210 */ /* 0x008fc60007f7e0ff */
[----:B------:R1:W-:Y:S02]  /*5820*/  @P0 STS.128 [R225+0x9000], RZ ;  /* 0x009000ffe1000388 */ /* 0x0003e40000000c00 */
[----:B------:R-:W-:Y:S02]  /*5830*/  IMAD.X R19, R11, 0x1, R6, P3 ;  /* 0x000000010b137824 */ /* 0x000fe400018e0606 */
[----:B------:R-:W-:Y:S01]  /*5840*/  @!PT LDS RZ, [RZ] ;  /* 0x00000000fffff984 */ /* 0x000fe20000000800 */
[----:B------:R-:W-:Y:S01]  /*5850*/  @!PT LDS RZ, [RZ] ;  /* 0x00000000fffff984 */ /* 0x000fe20000000800 */
[----:B------:R-:W-:Y:S01]  /*5860*/  @!PT LDS RZ, [RZ] ;  /* 0x00000000fffff984 */ /* 0x000fe20000000800 */
[----:B------:R-:W-:Y:S01]  /*5870*/  @!P1 LDGSTS.E.BYPASS.LTC128B.128 [R225+0x5800], desc[UR4][R16.64] ;  /* 0x0580000010e19fae */ /* 0x000fe2000b981a04 */
[----:B------:R-:W-:-:S03]  /*5880*/  @!P0 MOV R6, R10 ;  /* 0x0000000a00068202 */ /* 0x000fc60000000f00 */
[----:B------:R1:W-:Y:S01]  /*5890*/  @P1 STS.128 [R225+0x5800], RZ ;  /* 0x005800ffe1001388 */ /* 0x0003e20000000c00 */
[----:B--2---:R-:W-:Y:S01]  /*58a0*/  @!P0 IMAD.MOV.U32 R8, RZ, RZ, R16 ;  /* 0x000000ffff088224 */ /* 0x004fe200078e0010 */
[----:B------:R-:W-:-:S05]  /*58b0*/  @!P0 MOV R9, R17 ;  /* 0x0000001100098202 */ /* 0x000fca0000000f00 */
        /* <DEDUP_REMOVED lines=18> */
[----:B------:R1:W-:Y:S01]  /*59e0*/  @!P1 LDGSTS.E.BYPASS.LTC128B.128 [R225+0x6800], desc[UR4][R12.64] ;  /* 0x068000000ce19fae */ /* 0x0003e2000b981a04 */
[----:B--2---:R-:W-:Y:S01]  /*59f0*/  @!P0 MOV R8, R12 ;  /* 0x0000000c00088202 */ /* 0x004fe20000000f00 */
[----:B------:R-:W-:-:S02]  /*5a00*/  @!P0 IMAD.MOV.U32 R9, RZ, RZ, R13 ;  /* 0x000000ffff098224 */ /* 0x000fc400078e000d */
        /* <DEDUP_REMOVED lines=26> */
[----:B------:R-:W0:Y:S02]  /*5bb0*/  LDGDEPBAR ;  /* 0x00000000000079af */ /* 0x000e240000000000 */
.L_x_754:
[----:B------:R-:W-:Y:S05]  /*5bc0*/  BSYNC.RECONVERGENT B1 ;  /* 0x0000000000017941 */ /* 0x000fea0003800200 */
.L_x_753:
        /* <DEDUP_REMOVED lines=33> */
[----:B------:R-:W-:Y:S01]  /*5de0*/  IADD3 R4, PT, PT, R4, R33, RZ ;  /* 0x0000002104047210 */ /* 0x000fe20007ffe0ff */
[----:B------:R-:W1:Y:S03]  /*5df0*/  SHFL.BFLY PT, R6, R7, 0x2, 0x1f ;  /* 0x0c401f0007067f89 */ /* 0x000e6600000e0000 */
[----:B------:R-:W-:Y:S01]  /*5e00*/  LEA R65, R4, R201, 0x1 ;  /* 0x000000c904417211 */ /* 0x000fe200078e08ff */
[----:B------:R-:W3:Y:S03]  /*5e10*/  SHFL.BFLY PT, R5, R8, 0x2, 0x1f ;  /* 0x0c401f0008057f89 */ /* 0x000ee600000e0000 */
[-C--:B------:R-:W-:Y:S01]  /*5e20*/  IADD3 R40, PT, PT, R34, R65.reuse, RZ ;  /* 0x0000004122287210 */ /* 0x080fe20007ffe0ff */
[----:B------:R-:W-:Y:S01]  /*5e30*/  LDSM.16.MT88.4 R124, [R65+0xc000] ;  /* 0x00c00000417c783b */ /* 0x000fe20000004200 */
[----:B------:R-:W-:-:S02]  /*5e40*/  IADD3 R57, PT, PT, R0, R65, RZ ;  /* 0x0000004100397210 */ /* 0x000fc40007ffe0ff */
[----:B------:R-:W-:Y:S01]  /*5e50*/  IADD3 R0, PT, PT, R0, R40, RZ ;  /* 0x0000002800007210 */ /* 0x000fe20007ffe0ff */
[----:B------:R-:W-:Y:S04]  /*5e60*/  LDSM.16.MT88.4 R96, [R65+0x10000] ;  /* 0x010000004160783b */ /* 0x000fe80000004200 */
[----:B------:R-:W-:Y:S04]  /*5e70*/  LDSM.16.MT88.4 R88, [R0+0xc000] ;  /* 0x00c000000058783b */ /* 0x000fe80000004200 */
[----:B------:R-:W-:Y:S01]  /*5e80*/  LDSM.16.MT88.4 R104, [R57+0x10000] ;  /* 0x010000003968783b */ /* 0x000fe20000004200 */
[----:B-1----:R-:W-:-:S03]  /*5e90*/  FMNMX.FTZ R6, R7, R6, !PT ;  /* 0x0000000607067209 */ /* 0x002fc60007810000 */
[----:B------:R-:W-:Y:S01]  /*5ea0*/  LDSM.16.MT88.4 R108, [R40+0x10000] ;  /* 0x01000000286c783b */ /* 0x000fe20000004200 */
[----:B---3--:R-:W-:-:S03]  /*5eb0*/  FMNMX.FTZ R5, R8, R5, !PT ;  /* 0x0000000508057209 */ /* 0x008fc60007810000 */
[----:B------:R-:W1:Y:S04]  /*5ec0*/  SHFL.BFLY PT, R133, R6, 0x1, 0x1f ;  /* 0x0c201f0006857f89 */ /* 0x000e6800000e0000 */
[----:B------:R-:W3:Y:S04]  /*5ed0*/  SHFL.BFLY PT, R134, R5, 0x1, 0x1f ;  /* 0x0c201f0005867f89 */ /* 0x000ee800000e0000 */
[----:B------:R-:W-:Y:S04]  /*5ee0*/  LDSM.16.MT88.4 R16, [R65+0xc800] ;  /* 0x00c800004110783b */ /* 0x000fe80000004200 */
[----:B------:R-:W-:Y:S04]  /*5ef0*/  LDSM.16.MT88.4 R12, [R40+0xc800] ;  /* 0x00c80000280c783b */ /* 0x000fe80000004200 */
[----:B------:R-:W-:Y:S04]  /*5f00*/  LDSM.16.MT88.4 R8, [R0+0xc800] ;  /* 0x00c800000008783b */ /* 0x000fe80000004200 */
[----:B------:R-:W-:Y:S01]  /*5f10*/  LDSM.16.MT88.4 R20, [R57+0xc800] ;  /* 0x00c800003914783b */ /* 0x000fe20000004200 */
[----:B-1----:R-:W-:-:S03]  /*5f20*/  FMNMX.FTZ R133, R6, R133, !PT ;  /* 0x0000008506857209 */ /* 0x002fc60007810000 */
[----:B------:R-:W-:Y:S01]  /*5f30*/  LDSM.16.MT88.4 R28, [R40+0x10800] ;  /* 0x01080000281c783b */ /* 0x000fe20000004200 */
[----:B------:R-:W-:-:S03]  /*5f40*/  FSETP.NEU.FTZ.AND P0, PT, R133, -INF , PT ;  /* 0xff8000008500780b */ /* 0x000fc60003f1d000 */
[----:B------:R-:W-:Y:S01]  /*5f50*/  LDSM.16.MT88.4 R24, [R65+0xd000] ;  /* 0x00d000004118783b */ /* 0x000fe20000004200 */
[----:B---3--:R-:W-:-:S03]  /*5f60*/  FMNMX.FTZ R134, R5, R134, !PT ;  /* 0x0000008605867209 */ /* 0x008fc60007810000 */
        /* <DEDUP_REMOVED lines=8> */
[----:B------:R-:W1:Y:S01]  /*5ff0*/  LDSM.16.MT88.4 R80, [R40+0xc000] ;  /* 0x00c000002850783b */ /* 0x000e620000004200 */
[-CC-:B------:R-:W-:Y:S01]  /*6000*/  FFMA.FTZ R59, R72, R64.reuse, -R63.reuse ;  /* 0x00000040483b7223 */ /* 0x180fe2000001083f */
[-C--:B------:R-:W-:Y:S01]  /*6010*/  FFMA.FTZ R58, R71, R64.reuse, -R63 ;  /* 0x00000040473a7223 */ /* 0x080fe2000001083f */
[----:B------:R-:W-:Y:S01]  /*6020*/  MUFU.EX2 R54, R54 ;  /* 0x0000003600367308 */ /* 0x000fe20000000800 */
[-CC-:B------:R-:W-:Y:S01]  /*6030*/  FFMA.FTZ R61, R68, R64.reuse, -R137.reuse ;  /* 0x00000040443d7223 */ /* 0x180fe20000010889 */
[-CC-:B------:R-:W-:Y:S01]  /*6040*/  FFMA.FTZ R60, R69, R64.reuse, -R137.reuse ;  /* 0x00000040453c7223 */ /* 0x180fe20000010889 */
[-CC-:B------:R-:W-:Y:S01]  /*6050*/  FFMA.FTZ R56, R56, R64.reuse, -R137.reuse ;  /* 0x0000004038387223 */ /* 0x180fe20000010889 */
[-C--:B------:R-:W-:Y:S01]  /*6060*/  FFMA.FTZ R55, R70, R64.reuse, -R137 ;  /* 0x0000004046377223 */ /* 0x080fe20000010889 */
[----:B------:R-:W2:Y:S01]  /*6070*/  LDSM.16.MT88.4 R72, [R57+0xc000] ;  /* 0x00c000003948783b */ /* 0x000ea20000004200 */
        /* <DEDUP_REMOVED lines=9> */
[-CC-:B------:R-:W-:Y:S01]  /*6110*/  FFMA.FTZ R42, R140, R64.reuse, -R63.reuse ;  /* 0x000000408c2a7223 */ /* 0x180fe2000001083f */
[----:B------:R-:W3:Y:S01]  /*6120*/  MUFU.EX2 R58, R58 ;  /* 0x0000003a003a7308 */ /* 0x000ee20000000800 */
[-CC-:B------:R-:W-:Y:S01]  /*6130*/  FFMA.FTZ R41, R142, R64.reuse, -R63.reuse ;  /* 0x000000408e297223 */ /* 0x180fe2000001083f */
[-C--:B------:R-:W-:Y:S01]  /*6140*/  FFMA.FTZ R37, R248, R64.reuse, -R63 ;  /* 0x00000040f8257223 */ /* 0x080fe2000001083f */
[----:B------:R-:W-:Y:S01]  /*6150*/  LDSM.16.MT88.4 R140, [R57+0x10800] ;  /* 0x01080000398c783b */ /* 0x000fe20000004200 */
[-CC-:B------:R-:W-:Y:S01]  /*6160*/  FFMA.FTZ R44, R44, R64.reuse, -R137.reuse ;  /* 0x000000402c2c7223 */ /* 0x180fe20000010889 */
[-CC-:B------:R-:W-:Y:S01]  /*6170*/  FFMA.FTZ R43, R246, R64.reuse, -R137.reuse ;  /* 0x00000040f62b7223 */ /* 0x180fe20000010889 */
[-CC-:B------:R-:W-:Y:S01]  /*6180*/  FFMA.FTZ R39, R244, R64.reuse, -R137.reuse ;  /* 0x00000040f4277223 */ /* 0x180fe20000010889 */
[-C--:B------:R-:W-:Y:S01]  /*6190*/  FFMA.FTZ R38, R242, R64.reuse, -R137 ;  /* 0x00000040f2267223 */ /* 0x080fe20000010889 */
[----:B------:R-:W4:Y:S01]  /*61a0*/  MUFU.EX2 R53, R53 ;  /* 0x0000003500357308 */ /* 0x000f220000000800 */
[-CC-:B------:R-:W-:Y:S01]  /*61b0*/  FFMA.FTZ R36, R240, R64.reuse, -R63.reuse ;  /* 0x00000040f0247223 */ /* 0x180fe2000001083f */
[-CC-:B------:R-:W-:Y:S01]  /*61c0*/  FFMA.FTZ R35, R238, R64.reuse, -R63.reuse ;  /* 0x00000040ee237223 */ /* 0x180fe2000001083f */
[-CC-:B------:R-:W-:Y:S01]  /*61d0*/  FFMA.FTZ R34, R236, R64.reuse, -R63.reuse ;  /* 0x00000040ec227223 */ /* 0x180fe2000001083f */
[-C--:B------:R-:W-:Y:S01]  /*61e0*/  FFMA.FTZ R33, R234, R64.reuse, -R63 ;  /* 0x00000040ea217223 */ /* 0x080fe2000001083f */
[-CC-:B------:R-:W-:Y:S01]  /*61f0*/  FFMA.FTZ R138, R230, R64.reuse, -R137.reuse ;  /* 0x00000040e68a7223 */ /* 0x180fe20000010889 */
[-C--:B------:R-:W-:Y:S01]  /*6200*/  FFMA.FTZ R139, R232, R64.reuse, -R137 ;  /* 0x00000040e88b7223 */ /* 0x080fe20000010889 */
[-CC-:B------:R-:W-:Y:S01]  /*6210*/  FFMA.FTZ R164, R164, R64.reuse, -R63.reuse ;  /* 0x00000040a4a47223 */ /* 0x180fe2000001083f */
[----:B------:R-:W-:Y:S01]  /*6220*/  MUFU.EX2 R61, R61 ;  /* 0x0000003d003d7308 */ /* 0x000fe20000000800 */
[----:B---3--:R-:W-:Y:S01]  /*6230*/  F2FP.BF16.F32.PACK_AB R113, R58, R59 ;  /* 0x0000003b3a71723e */ /* 0x008fe200000010ff */
[-C--:B------:R-:W-:Y:S01]  /*6240*/  FFMA.FTZ R145, R192, R64.reuse, -R63 ;  /* 0x00000040c0917223 */ /* 0x080fe2000001083f */
[-CC-:B------:R-:W-:Y:S01]  /*6250*/  FFMA.FTZ R147, R190, R64.reuse, -R137.reuse ;  /* 0x00000040be937223 */ /* 0x180fe20000010889 */
[-CC-:B------:R-:W-:Y:S01]  /*6260*/  FFMA.FTZ R172, R172, R64.reuse, -R137.reuse ;  /* 0x00000040acac7223 */ /* 0x180fe20000010889 */
[-CC-:B------:R-:W-:Y:S01]  /*6270*/  FFMA.FTZ R149, R188, R64.reuse, -R137.reuse ;  /* 0x00000040bc957223 */ /* 0x180fe20000010889 */
[-C--:B------:R-:W-:Y:S01]  /*6280*/  FFMA.FTZ R176, R176, R64.reuse, -R137 ;  /* 0x00000040b0b07223 */ /* 0x080fe20000010889 */
[----:B------:R-:W-:Y:S01]  /*6290*/  FFMA.FTZ R180, R180, R64, -R63 ;  /* 0x00000040b4b47223 */ /* 0x000fe2000001083f */
[----:B------:R-:W3:Y:S01]  /*62a0*/  MUFU.EX2 R60, R60 ;  /* 0x0000003c003c7308 */ /* 0x000ee20000000800 */
        /* <DEDUP_REMOVED lines=15> */
[----:B------:R-:W4:Y:S01]  /*63a0*/  MUFU.EX2 R55, R55 ;  /* 0x0000003700377308 */ /* 0x000f220000000800 */
[----:B---3--:R-:W-:Y:S01]  /*63b0*/  F2FP.BF16.F32.PACK_AB R112, R60, R61 ;  /* 0x0000003d3c70723e */ /* 0x008fe200000010ff */
        /* <DEDUP_REMOVED lines=8> */
[----:B----4-:R-:W-:Y:S01]  /*6440*/  F2FP.BF16.F32.PACK_AB R114, R55, R56 ;  /* 0x000000383772723e */ /* 0x010fe200000010ff */
[----:B------:R-:W-:-:S04]  /*6450*/  FADD.FTZ R56, R56, R61 ;  /* 0x0000003d38387221 */ /* 0x000fc80000010000 */
[----:B------:R-:W-:Y:S02]  /*6460*/  FADD.FTZ R55, R55, R56 ;  /* 0x0000003837377221 */ /* 0x000fe40000010000 */
[----:B------:R-:W-:Y:S01]  /*6470*/  MUFU.EX2 R46, R46 ;  /* 0x0000002e002e7308 */ /* 0x000fe20000000800 */
[C---:B------:R-:W-:Y:S07]  /*6480*/  HMMA.16816.F32.BF16 R128, R112.reuse, R124, RZ ;  /* 0x0000007c7080723c */ /* 0x040fee00000418ff */
[----:B------:R-:W-:Y:S01]  /*6490*/  MUFU.EX2 R45, R45 ;  /* 0x0000002d002d7308 */ /* 0x000fe20000000800 */
[C---:B-1----:R-:W-:Y:S07]  /*64a0*/  HMMA.16816.F32.BF16 R76, R112.reuse, R80, RZ ;  /* 0x00000050704c723c */ /* 0x042fee00000418ff */
[----:B------:R-:W-:Y:S01]  /*64b0*/  MUFU.EX2 R52, R52 ;  /* 0x0000003400347308 */ /* 0x000fe20000000800 */
[C---:B------:R-:W-:Y:S07]  /*64c0*/  HMMA.16816.F32.BF16 R124, R112.reuse, R126, RZ ;  /* 0x0000007e707c723c */ /* 0x040fee00000418ff */
[----:B------:R-:W1:Y:S01]  /*64d0*/  MUFU.EX2 R51, R51 ;  /* 0x0000003300337308 */ /* 0x000e620000000800 */
[C---:B------:R-:W-:Y:S07]  /*64e0*/  HMMA.16816.F32.BF16 R80, R112.reuse, R82, RZ ;  /* 0x000000527050723c */ /* 0x040fee00000418ff */
[----:B------:R-:W-:Y:S01]  /*64f0*/  MUFU.EX2 R48, R48 ;  /* 0x0000003000307308 */ /* 0x000fe20000000800 */
[C---:B------:R-:W-:Y:S07]  /*6500*/  HMMA.16816.F32.BF16 R84, R112.reuse, R88, RZ ;  /* 0x000000587054723c */ /* 0x040fee00000418ff */
[----:B------:R-:W3:Y:S01]  /*6510*/  MUFU.EX2 R47, R47 ;  /* 0x0000002f002f7308 */ /* 0x000ee20000000800 */
[C---:B------:R-:W-:Y:S07]  /*6520*/  HMMA.16816.F32.BF16 R88, R112.reuse, R90, RZ ;  /* 0x0000005a7058723c */ /* 0x040fee00000418ff */
[----:B------:R-:W-:Y:S01]  /*6530*/  MUFU.EX2 R42, R42 ;  /* 0x0000002a002a7308 */ /* 0x000fe20000000800 */
[C---:B--2---:R-:W-:Y:S07]  /*6540*/  HMMA.16816.F32.BF16 R68, R112.reuse, R72, RZ ;  /* 0x000000487044723c */ /* 0x044fee00000418ff */
[----:B------:R-:W-:Y:S01]  /*6550*/  MUFU.EX2 R41, R41 ;  /* 0x0000002900297308 */ /* 0x000fe20000000800 */
[C---:B------:R-:W-:Y:S07]  /*6560*/  HMMA.16816.F32.BF16 R92, R112.reuse, R96, RZ ;  /* 0x00000060705c723c */ /* 0x040fee00000418ff */
[----:B------:R-:W-:Y:S01]  /*6570*/  MUFU.EX2 R37, R37 ;  /* 0x0000002500257308 */ /* 0x000fe20000000800 */
[C---:B------:R-:W-:Y:S07]  /*6580*/  HMMA.16816.F32.BF16 R100, R112.reuse, R104, RZ ;  /* 0x000000687064723c */ /* 0x040fee00000418ff */
[----:B------:R-:W-:Y:S01]  /*6590*/  MUFU.EX2 R44, R44 ;  /* 0x0000002c002c7308 */ /* 0x000fe20000000800 */
[C---:B------:R-:W-:Y:S07]  /*65a0*/  HMMA.16816.F32.BF16 R120, R112.reuse, R108, RZ ;  /* 0x0000006c7078723c */ /* 0x040fee00000418ff */
[----:B------:R-:W2:Y:S01]  /*65b0*/  MUFU.EX2 R43, R43 ;  /* 0x0000002b002b7308 */ /* 0x000ea20000000800 */
        /* <DEDUP_REMOVED lines=16> */
[----:B---3--:R-:W-:Y:S01]  /*66c0*/  F2FP.BF16.F32.PACK_AB R6, R47, R48 ;  /* 0x000000302f06723e */ /* 0x008fe200000010ff */
        /* <DEDUP_REMOVED lines=11> */
[----:B------:R-:W3:Y:S03]  /*6780*/  MUFU.EX2 R139, R139 ;  /* 0x0000008b008b7308 */ /* 0x000ee60000000800 */
        /* <DEDUP_REMOVED lines=8> */
[----:B------:R-:W3:Y:S04]  /*6810*/  LDSM.16.MT88.4 R8, [R57+0xd000] ;  /* 0x00d000003908783b */ /* 0x000ee80000004200 */
[----:B------:R-:W-:Y:S03]  /*6820*/  MUFU.EX2 R172, R172 ;  /* 0x000000ac00ac7308 */ /* 0x000fe60000000800 */
[C---:B------:R-:W-:Y:S05]  /*6830*/  HMMA.16816.F32.BF16 R68, R4.reuse, R20, R68 ;  /* 0x000000140444723c */ /* 0x040fea0000041844 */
[----:B------:R-:W-:Y:S03]  /*6840*/  MUFU.EX2 R149, R149 ;  /* 0x0000009500957308 */ /* 0x000fe60000000800 */
[C---:B------:R-:W-:Y:S01]  /*6850*/  HMMA.16816.F32.BF16 R72, R4.reuse, R22, R72 ;  /* 0x000000160448723c */ /* 0x040fe20000041848 */
[----:B------:R-:W3:Y:S04]  /*6860*/  LDSM.16.MT88.4 R20, [R40+0xd000] ;  /* 0x00d000002814783b */ /* 0x000ee80000004200 */
        /* <DEDUP_REMOVED lines=18> */
[----:B------:R-:W1:Y:S03]  /*6990*/  MUFU.EX2 R142, R142 ;  /* 0x0000008e008e7308 */ /* 0x000e660000000800 */
[C---:B--2---:R-:W-:Y:S05]  /*69a0*/  HMMA.16816.F32.BF16 R116, R4.reuse, R12, R116 ;  /* 0x0000000c0474723c */ /* 0x044fea0000041874 */
[----:B------:R-:W2:Y:S03]  /*69b0*/  MUFU.EX2 R143, R143 ;  /* 0x0000008f008f7308 */ /* 0x000ea60000000800 */
[----:B------:R-:W-:Y:S01]  /*69c0*/  HMMA.16816.F32.BF16 R112, R4, R14, R112 ;  /* 0x0000000e0470723c */ /* 0x000fe20000041870 */
[----:B------:R-:W2:Y:S01]  /*69d0*/  LDSM.16.MT88.4 R12, [R65+0x11000] ;  /* 0x01100000410c783b */ /* 0x000ea20000004200 */
[----:B------:R-:W-:-:S02]  /*69e0*/  F2FP.BF16.F32.PACK_AB R4, R43, R44 ;  /* 0x0000002c2b04723e */ /* 0x000fc400000010ff */
[----:B------:R-:W-:Y:S01]  /*69f0*/  F2FP.BF16.F32.PACK_AB R5, R41, R42 ;  /* 0x0000002a2905723e */ /* 0x000fe200000010ff */
[----:B------:R-:W-:Y:S01]  /*6a00*/  MUFU.EX2 R168, R168 ;  /* 0x000000a800a87308 */ /* 0x000fe20000000800 */
[----:B----4-:R-:W-:Y:S02]  /*6a10*/  F2FP.BF16.F32.PACK_AB R6, R38, R39 ;  /* 0x000000272606723e */ /* 0x010fe400000010ff */
[----:B-----5:R-:W-:-:S05]  /*6a20*/  F2FP.BF16.F32.PACK_AB R7, R36, R37 ;  /* 0x000000252407723e */ /* 0x020fca00000010ff */
        /* <DEDUP_REMOVED lines=238> */
[----:B------:R-:W-:Y:S01]  /*7910*/  IMAD.MOV.U32 R0, RZ, RZ, R133 ;  /* 0x000000ffff007224 */ /* 0x000fe200078e0085 */
[C---:B------:R-:W-:Y:S01]  /*7920*/  IADD3 R220, PT, PT, -R32.reuse, 0x1, RZ ;  /* 0x0000000120dc7810 */ /* 0x040fe20007ffe1ff */
[----:B------:R-:W-:Y:S01]  /*7930*/  IMAD.MOV.U32 R137, RZ, RZ, R134 ;  /* 0x000000ffff897224 */ /* 0x000fe200078e0086 */
[----:B------:R-:W-:Y:S01]  /*7940*/  ISETP.NE.AND.EX P4, PT, R229, RZ, PT, P4 ;  /* 0x000000ffe500720c */ /* 0x000fe20003f85340 */
[----:B------:R-:W-:-:S12]  /*7950*/  VIADD R221, R32, 0xfffffffe ;  /* 0xfffffffe20dd7836 */ /* 0x000fd80000000000 */
.L_x_765:
        /* <DEDUP_REMOVED lines=78> */
.L_x_760:
[----:B------:R-:W-:Y:S05]  /*7e40*/  BSYNC.RECONVERGENT B0 ;  /* 0x0000000000007941 */ /* 0x000fea0003800200 */
.L_x_759:
[----:B------:R-:W1:Y:S01]  /*7e50*/  S2UR UR6, SR_CgaCtaId ;  /* 0x00000000000679c3 */ /* 0x000e620000008800 */
[C---:B------:R-:W-:Y:S01]  /*7e60*/  IMAD.SHL.U32 R37, R198.reuse, 0x8, RZ ;  /* 0x00000008c6257824 */ /* 0x040fe200078e00ff */
[C---:B------:R-:W-:Y:S01]  /*7e70*/  LOP3.LUT R36, R198.reuse, 0x38, RZ, 0xc0, !PT ;  /* 0x00000038c6247812 */ /* 0x040fe200078ec0ff */
[----:B------:R-:W-:Y:S01]  /*7e80*/  UMOV UR7, 0x400 ;  /* 0x0000040000077882 */ /* 0x000fe20000000000 */
[----:B------:R-:W-:Y:S01]  /*7e90*/  IMAD.SHL.U32 R203, R198, 0x40, RZ ;  /* 0x00000040c6cb7824 */ /* 0x000fe200078e00ff */
[--C-:B------:R-:W-:Y:S01]  /*7ea0*/  SHF.R.U32.HI R199, RZ, 0x1, R198.reuse ;  /* 0x00000001ffc77819 */ /* 0x100fe200000116c6 */
[----:B------:R-:W-:Y:S01]  /*7eb0*/  VIADD R220, R220, 0x1 ;  /* 0x00000001dcdc7836 */ /* 0x000fe20000000000 */
[----:B------:R-:W-:Y:S01]  /*7ec0*/  LOP3.LUT R39, R36, 0x1c0, R37, 0xf8, !PT ;  /* 0x000001c024277812 */ /* 0x000fe200078ef825 */
[----:B------:R-:W-:Y:S01]  /*7ed0*/  BSSY.RECONVERGENT B1, `(.L_x_761) ;  /* 0x00001ff000017945 */ /* 0x000fe20003800200 */
[----:B------:R-:W-:Y:S02]  /*7ee0*/  LOP3.LUT R196, R37, 0x38, RZ, 0xc0, !PT ;  /* 0x0000003825c47812 */ /* 0x000fe400078ec0ff */
[----:B------:R-:W-:Y:S02]  /*7ef0*/  SHF.L.U64.HI R36, R208, 0x5, R209 ;  /* 0x00000005d0247819 */ /* 0x000fe400000102d1 */
[----:B------:R-:W-:Y:S02]  /*7f00*/  LOP3.LUT R38, R39, R196, RZ, 0x3c, !PT ;  /* 0x000000c427267212 */ /* 0x000fe400078e3cff */
[-C--:B------:R-:W-:Y:S02]  /*7f10*/  ISETP.GE.AND P3, PT, R196, R223.reuse, PT ;  /* 0x000000dfc400720c */ /* 0x080fe40003f66270 */
[----:B------:R-:W-:Y:S01]  /*7f20*/  LOP3.LUT R38, R38, 0x1e00, R37, 0xf8, !PT ;  /* 0x00001e0026267812 */ /* 0x000fe200078ef825 */
[----:B------:R-:W-:Y:S01]  /*7f30*/  IMAD.SHL.U32 R37, R208, 0x20, RZ ;  /* 0x00000020d0257824 */ /* 0x000fe200078e00ff */
[----:B------:R-:W-:Y:S02]  /*7f40*/  LOP3.LUT R211, R196, 0x40, RZ, 0xfc, !PT ;  /* 0x00000040c4d37812 */ /* 0x000fe400078efcff */
[----:B------:R-:W-:Y:S02]  /*7f50*/  LOP3.LUT R133, R203, 0x1c0, RZ, 0xc0, !PT ;  /* 0x000001c0cb857812 */ /* 0x000fe400078ec0ff */
[----:B------:R-:W-:Y:S01]  /*7f60*/  ISETP.GE.AND P1, PT, R211, R223, PT ;  /* 0x000000dfd300720c */ /* 0x000fe20003f26270 */
[----:B-1----:R-:W-:Y:S01]  /*7f70*/  ULEA UR6, UR6, UR7, 0x18 ;  /* 0x0000000706067291 */ /* 0x002fe2000f8ec0ff */
[----:B------:R-:W-:Y:S02]  /*7f80*/  IADD3 R40, P0, PT, R37, R214, RZ ;  /* 0x000000d625287210 */ /* 0x000fe40007f1e0ff */
[----:B------:R-:W-:Y:S02]  /*7f90*/  LOP3.LUT R133, R133, 0x8, R198, 0xf8, !PT ;  /* 0x0000000885857812 */ /* 0x000fe400078ef8c6 */
[----:B------:R-:W-:Y:S01]  /*7fa0*/  LOP3.LUT R134, R199, 0x8, RZ, 0xc0, !PT ;  /* 0x00000008c7867812 */ /* 0x000fe200078ec0ff */
[----:B------:R-:W-:Y:S01]  /*7fb0*/  IMAD.U32 R201, RZ, RZ, UR6 ;  /* 0x00000006ffc97e24 */ /* 0x000fe2000f8e00ff */
[----:B------:R-:W-:Y:S01]  /*7fc0*/  LOP3.LUT R132, R203, 0x400, RZ, 0xc0, !PT ;  /* 0x00000400cb847812 */ /* 0x000fe200078ec0ff */
[----:B------:R-:W-:Y:S01]  /*7fd0*/  IMAD.X R41, R36, 0x1, R215, P0 ;  /* 0x0000000124297824 */ /* 0x000fe200000e06d7 */
[-C--:B------:R-:W-:Y:S01]  /*7fe0*/  IADD3 R46, P0, PT, R40, R37.reuse, RZ ;  /* 0x00000025282e7210 */ /* 0x080fe20007f1e0ff */
[----:B------:R-:W-:Y:S01]  /*7ff0*/  IMAD R225, R38, 0x2, R201 ;  /* 0x0000000226e17824 */ /* 0x000fe200078e02c9 */
[-C--:B------:R-:W-:Y:S02]  /*8000*/  LOP3.LUT R133, R133, R196.reuse, RZ, 0x3c, !PT ;  /* 0x000000c485857212 */ /* 0x080fe400078e3cff */
[--C-:B------:R-:W-:Y:S01]  /*8010*/  LOP3.LUT R135, R134, 0x1c0, R203.reuse, 0xf8, !PT ;  /* 0x000001c086877812 */ /* 0x100fe200078ef8cb */
[----:B------:R-:W-:Y:S01]  /*8020*/  IMAD.X R47, R41, 0x1, R36, P0 ;  /* 0x00000001292f7824 */ /* 0x000fe200000e0624 */
[----:B------:R-:W-:Y:S01]  /*8030*/  @!PT LDS RZ, [RZ] ;  /* 0x00000000fffff984 */ /* 0x000fe20000000800 */
[----:B------:R-:W-:Y:S01]  /*8040*/  @!PT LDS RZ, [RZ] ;  /* 0x00000000fffff984 */ /* 0x000fe20000000800 */
[----:B------:R-:W-:Y:S01]  /*8050*/  @!PT LDS RZ, [RZ] ;  /* 0x00000000fffff984 */ /* 0x000fe20000000800 */
[----:B------:R-:W-:Y:S01]  /*8060*/  @!P3 LDGSTS.E.BYPASS.LTC128B.128 [R225+0xc000], desc[UR4][R214.64] ;  /* 0x0c000000d6e1bfae */ /* 0x000fe2000b981a04 */
[-C--:B------:R-:W-:Y:S01]  /*8070*/  IADD3 R38, P0, PT, R46, R37.reuse, RZ ;  /* 0x000000252e267210 */ /* 0x080fe20007f1e0ff */
[----:B------:R-:W-:Y:S01]  /*8080*/  IMAD R132, R133, 0x2, R132 ;  /* 0x0000000285847824 */ /* 0x000fe200078e0284 */
[----:B------:R-:W-:Y:S01]  /*8090*/  LOP3.LUT R138, R135, R196, RZ, 0x3c, !PT ;  /* 0x000000c4878a7212 */ /* 0x000fe200078e3cff */
[----:B------:R-:W-:Y:S01]  /*80a0*/  @P3 STS.128 [R225+0xc000], RZ ;  /* 0x00c000ffe1003388 */ /* 0x000fe20000000c00 */
[----:B------:R-:W-:Y:S01]  /*80b0*/  LOP3.LUT P2, RZ, R198, 0x4, RZ, 0xc0, !PT ;  /* 0x00000004c6ff7812 */ /* 0x000fe2000784c0ff */
[----:B------:R-:W-:Y:S01]  /*80c0*/  IMAD.X R39, R47, 0x1, R36, P0 ;  /* 0x000000012f277824 */ /* 0x000fe200000e0624 */
[-C--:B------:R-:W-:Y:S01]  /*80d0*/  IADD3 R44, P0, PT, R38, R37.reuse, RZ ;  /* 0x00000025262c7210 */ /* 0x080fe20007f1e0ff */
[----:B------:R-:W-:Y:S01]  /*80e0*/  @!PT LDS RZ, [RZ] ;  /* 0x00000000fffff984 */ /* 0x000fe20000000800 */
[----:B------:R-:W-:Y:S01]  /*80f0*/  @!PT LDS RZ, [RZ] ;  /* 0x00000000fffff984 */ /* 0x000fe20000000800 */
[----:B------:R-:W-:Y:S01]  /*8100*/  @!PT LDS RZ, [RZ] ;  /* 0x00000000fffff984 */ /* 0x000fe20000000800 */
[----:B------:R-:W-:Y:S01]  /*8110*/  @!P1 LDGSTS.E.BYPASS.LTC128B.128 [R225+0x10000], desc[UR4][R214.64+0x80] ;  /* 0x10000080d6e19fae */ /* 0x000fe2000b981a04 */
[----:B------:R-:W-:Y:S03]  /*8120*/  IMAD.IADD R187, R201, 0x1, R132 ;  /* 0x00000001c9bb7824 */ /* 0x000fe600078e0284 */
[----:B------:R-:W-:Y:S01]  /*8130*/  @P1 STS.128 [R225+0x10000], RZ ;  /* 0x010000ffe1001388 */ /* 0x000fe20000000c00 */
[--C-:B------:R-:W-:Y:S01]  /*8140*/  IMAD.X R45, R39, 0x1, R36.reuse, P0 ;  /* 0x00000001272d7824 */ /* 0x100fe200000e0624 */
[-C--:B------:R-:W-:Y:S02]  /*8150*/  IADD3 R42, P0, PT, R44, R37.reuse, RZ ;  /* 0x000000252c2a7210 */ /* 0x080fe40007f1e0ff */
[----:B------:R-:W-:Y:S01]  /*8160*/  @!PT LDS RZ, [RZ] ;  /* 0x00000000fffff984 */ /* 0x000fe20000000800 */
[----:B------:R-:W-:Y:S01]  /*8170*/  @!PT LDS RZ, [RZ] ;  /* 0x00000000fffff984 */ /* 0x000fe20000000800 */
[----:B------:R-:W-:Y:S01]  /*8180*/  @!PT LDS RZ, [RZ] ;  /* 0x00000000fffff984 */ /* 0x000fe20000000800 */
[----:B------:R-:W-:Y:S03]  /*8190*/  @!P3 LDGSTS.E.BYPASS.LTC128B.128 [R225+0xc800], desc[UR4][R40.64] ;  /* 0x0c80000028e1bfae */ /* 0x000fe6000b981a04 */
[--C-:B------:R-:W-:Y:S01]  /*81a0*/  IMAD.X R43, R45, 0x1, R36.reuse, P0 ;  /* 0x000000012d2b7824 */ /* 0x100fe200000e0624 */
[----:B------:R-:W-:Y:S04]  /*81b0*/  @P3 STS.128 [R225+0xc800], RZ ;  /* 0x00c800ffe1003388 */ /* 0x000fe80000000c00 */
[----:B------:R-:W-:Y:S01]  /*81c0*/  @!PT LDS RZ, [RZ] ;  /* 0x00000000fffff984 */ /* 0x000fe20000000800 */
[----:B------:R-:W-:Y:S01]  /*81d0*/  @!PT LDS RZ, [RZ] ;  /* 0x00000000fffff984 */ /* 0x000fe20000000800 */
[----:B------:R-:W-:Y:S01]  /*81e0*/  @!PT LDS RZ, [RZ] ;  /* 0x00000000fffff984 */ /* 0x000fe20000000800 */
[----:B------:R-:W-:Y:S04]  /*81f0*/  @!P1 LDGSTS.E.BYPASS.LTC128B.128 [R225+0x10800], desc[UR4][R40.64+0x80] ;  /* 0x1080008028e19fae */ /* 0x000fe8000b981a04 */
        /* <DEDUP_REMOVED lines=19> */
[----:B------:R1:W-:Y:S04]  /*8330*/  @!P1 LDGSTS.E.BYPASS.LTC128B.128 [R225+0x11800], desc[UR4][R38.64+0x80] ;  /* 0x1180008026e19fae */ /* 0x0003e8000b981a04 */
        /* <DEDUP_REMOVED lines=14> */
[----:B------:R-:W-:Y:S01]  /*8420*/  @!P3 LDGSTS.E.BYPASS.LTC128B.128 [R225+0xe800], desc[UR4][R42.64] ;  /* 0x0e8000002ae1bfae */ /* 0x000fe2000b981a04 */
[----:B-1----:R-:W-:Y:S03]  /*8430*/  IMAD.SHL.U32 R39, R198, 0x20, RZ ;  /* 0x00000020c6277824 */ /* 0x002fe600078e00ff */
[----:B------:R-:W-:Y:S01]  /*8440*/  @P3 STS.128 [R225+0xe800], RZ ;  /* 0x00e800ffe1003388 */ /* 0x000fe20000000c00 */
[-C--:B------:R-:W-:Y:S03]  /*8450*/  IADD3 R38, P0, PT, R42, R37.reuse, RZ ;  /* 0x000000252a267210 */ /* 0x080fe60007f1e0ff */
[----:B------:R-:W-:Y:S01]  /*8460*/  @!PT LDS RZ, [RZ] ;  /* 0x00000000fffff984 */ /* 0x000fe20000000800 */
[----:B------:R-:W-:Y:S01]  /*8470*/  @!PT LDS RZ, [RZ] ;  /* 0x00000000fffff984 */ /* 0x000fe20000000800 */
[----:B------:R-:W-:Y:S01]  /*8480*/  @!PT LDS RZ, [RZ] ;  /* 0x00000000fffff984 */ /* 0x000fe20000000800 */
[----:B------:R-:W-:Y:S01]  /*8490*/  @!P1 LDGSTS.E.BYPASS.LTC128B.128 [R225+0x12800], desc[UR4][R42.64+0x80] ;  /* 0x128000802ae19fae */ /* 0x000fe2000b981a04 */
[----:B------:R-:W-:Y:S01]  /*84a0*/  LOP3.LUT R200, R39, 0x7c00, RZ, 0xc0, !PT ;  /* 0x00007c0027c87812 */ /* 0x000fe200078ec0ff */
[--C-:B------:R-:W-:Y:S01]  /*84b0*/  IMAD.X R39, R43, 0x1, R36.reuse, P0 ;  /* 0x000000012b277824 */ /* 0x100fe200000e0624 */
[----:B------:R-:W-:Y:S01]  /*84c0*/  IADD3 R40, P0, PT, R38, R37, RZ ;  /* 0x0000002526287210 */ /* 0x000fe20007f1e0ff */
[----:B------:R-:W-:Y:S01]  /*84d0*/  @P1 STS.128 [R225+0x12800], RZ ;  /* 0x012800ffe1001388 */ /* 0x000fe20000000c00 */
[----:B------:R-:W-:Y:S03]  /*84e0*/  LOP3.LUT R133, R200, 0x200, R203, 0xf8, !PT ;  /* 0x00000200c8857812 */ /* 0x000fe600078ef8cb */
[----:B------:R-:W-:Y:S01]  /*84f0*/  @!PT LDS RZ, [RZ] ;  /* 0x00000000fffff984 */ /* 0x000fe20000000800 */
[----:B------:R-:W-:Y:S01]  /*8500*/  @!PT LDS RZ, [RZ] ;  /* 0x00000000fffff984 */ /* 0x000fe20000000800 */
[----:B------:R-:W-:Y:S01]  /*8510*/  @!PT LDS RZ, [RZ] ;  /* 0x00000000fffff984 */ /* 0x000fe20000000800 */
[----:B------:R-:W-:Y:S01]  /*8520*/  @!P3 LDGSTS.E.BYPASS.LTC128B.128 [R225+0xf000], desc[UR4][R38.64] ;  /* 0x0f00000026e1bfae */ /* 0x000fe2000b981a04 */
[----:B------:R-:W-:Y:S01]  /*8530*/  IMAD.X R41, R39, 0x1, R36, P0 ;  /* 0x0000000127297824 */ /* 0x000fe200000e0624 */
[----:B------:R-:W-:Y:S02]  /*8540*/  LOP3.LUT R134, R133, R138, RZ, 0xfc, !PT ;  /* 0x0000008a85867212 */ /* 0x000fe400078efcff */
[----:B------:R-:W-:Y:S01]  /*8550*/  @P3 STS.128 [R225+0xf000], RZ ;  /* 0x00f000ffe1003388 */ /* 0x000fe20000000c00 */
[----:B------:R-:W-:Y:S02]  /*8560*/  LOP3.LUT P0, RZ, R198, 0x2, RZ, 0xc0, !PT ;  /* 0x00000002c6ff7812 */ /* 0x000fe4000780c0ff */
[----:B------:R-:W-:Y:S01]  /*8570*/  IMAD R189, R134, 0x2, R201 ;  /* 0x0000000286bd7824 */ /* 0x000fe200078e02c9 */
[----:B------:R-:W-:Y:S01]  /*8580*/  @!PT LDS RZ, [RZ] ;  /* 0x00000000fffff984 */ /* 0x000fe20000000800 */
[----:B------:R-:W-:Y:S01]  /*8590*/  @!PT LDS RZ, [RZ] ;  /* 0x00000000fffff984 */ /* 0x000fe20000000800 */
[----:B------:R-:W-:Y:S01]  /*85a0*/  @!PT LDS RZ, [RZ] ;  /* 0x00000000fffff984 */ /* 0x000fe20000000800 */
[----:B------:R1:W-:Y:S01]  /*85b0*/  @!P1 LDGSTS.E.BYPASS.LTC128B.128 [R225+0x13000], desc[UR4][R38.64+0x80] ;  /* 0x1300008026e19fae */ /* 0x0003e2000b981a04 */
[----:B------:R-:W-:Y:S02]  /*85c0*/  SEL R202, R197, 0xffffffe0, !P0 ;  /* 0xffffffe0c5ca7807 */ /* 0x000fe40004000000 */
[----:B------:R-:W-:Y:S01]  /*85d0*/  ISETP.NE.AND P0, PT, R220, RZ, PT ;  /* 0x000000ffdc00720c */ /* 0x000fe20003f05270 */
[----:B------:R-:W-:Y:S02]  /*85e0*/  @P1 STS.128 [R225+0x13000], RZ ;  /* 0x013000ffe1001388 */ /* 0x000fe40000000c00 */
[--C-:B------:R-:W-:Y:S02]  /*85f0*/  IMAD.IADD R184, R189, 0x1, R202.reuse ;  /* 0x00000001bdb87824 */ /* 0x100fe400078e02ca */
[----:B------:R-:W-:Y:S01]  /*8600*/  @!PT LDS RZ, [RZ] ;  /* 0x00000000fffff984 */ /* 0x000fe20000000800 */
[----:B------:R-:W-:Y:S01]  /*8610*/  @!PT LDS RZ, [RZ] ;  /* 0x00000000fffff984 */ /* 0x000fe20000000800 */
[----:B------:R-:W-:Y:S01]  /*8620*/  @!PT LDS RZ, [RZ] ;  /* 0x00000000fffff984 */ /* 0x000fe20000000800 */
[----:B------:R-:W-:Y:S01]  /*8630*/  @!P3 LDGSTS.E.BYPASS.LTC128B.128 [R225+0xf800], desc[UR4][R40.64] ;  /* 0x0f80000028e1bfae */ /* 0x000fe2000b981a04 */
[----:B------:R-:W-:Y:S03]  /*8640*/  IMAD.IADD R136, R187, 0x1, R202 ;  /* 0x00000001bb887824 */ /* 0x000fe600078e02ca */
[----:B------:R-:W-:Y:S04]  /*8650*/  @P3 STS.128 [R225+0xf800], RZ ;  /* 0x00f800ffe1003388 */ /* 0x000fe80000000c00 */
[----:B------:R-:W-:Y:S01]  /*8660*/  @!PT LDS RZ, [RZ] ;  /* 0x00000000fffff984 */ /* 0x000fe20000000800 */
[----:B------:R-:W-:Y:S01]  /*8670*/  @!PT LDS RZ, [RZ] ;  /* 0x00000000fffff984 */ /* 0x000fe20000000800 */
[----:B------:R-:W-:Y:S01]  /*8680*/  @!PT LDS RZ, [RZ] ;  /* 0x00000000fffff984 */ /* 0x000fe20000000800 */
[----:B------:R2:W-:Y:S04]  /*8690*/  @!P1 LDGSTS.E.BYPASS.LTC128B.128 [R225+0x13800], desc[UR4][R40.64+0x80] ;  /* 0x1380008028e19fae */ /* 0x0005e8000b981a04 */
[----:B------:R-:W-:Y:S04]  /*86a0*/  @P1 STS.128 [R225+0x13800], RZ ;  /* 0x013800ffe1001388 */ /* 0x000fe80000000c00 */
[----:B------:R-:W-:Y:S04]  /*86b0*/  LDSM.16.M88.4 R132, [R189] ;  /* 0x00000000bd84783b */ /* 0x000fe80000000200 */
[----:B------:R-:W3:Y:S04]  /*86c0*/  LDSM.16.M88.4 R140, [R187+0x4000] ;  /* 0x00400000bb8c783b */ /* 0x000ee80000000200 */
[----:B------:R-:W4:Y:S04]  /*86d0*/  LDSM.16.M88.4 R144, [R187+0x4800] ;  /* 0x00480000bb90783b */ /* 0x000f280000000200 */
[----:B------:R-:W5:Y:S04]  /*86e0*/  LDSM.16.M88.4 R148, [R187+0x5000] ;  /* 0x00500000bb94783b */ /* 0x000f680000000200 */
[----:B------:R-:W0:Y:S04]  /*86f0*/  LDGDEPBAR ;  /* 0x00000000000079af */ /* 0x000e280000000000 */
[----:B------:R-:W1:Y:S04]  /*8700*/  LDSM.16.M88.4 R152, [R187+0x5800] ;  /* 0x00580000bb98783b */ /* 0x000e680000000200 */
[----:B------:R-:W2:Y:S04]  /*8710*/  LDSM.16.M88.4 R156, [R187+0x6000] ;  /* 0x00600000bb9c783b */ /* 0x000ea80000000200 */
[----:B------:R-:W2:Y:S04]  /*8720*/  LDSM.16.M88.4 R160, [R187+0x6800] ;  /* 0x00680000bba0783b */ /* 0x000ea80000000200 */
[----:B------:R-:W2:Y:S04]  /*8730*/  LDSM.16.M88.4 R164, [R187+0x7000] ;  /* 0x00700000bba4783b */ /* 0x000ea80000000200 */
[----:B------:R-:W2:Y:S04]  /*8740*/  LDSM.16.M88.4 R168, [R187+0x7800] ;  /* 0x00780000bba8783b */ /* 0x000ea80000000200 */
[----:B------:R-:W-:Y:S01]  /*8750*/  LDSM.16.M88.4 R172, [R184] ;  /* 0x00000000b8ac783b */ /* 0x000fe20000000200 */
[C---:B---3--:R-:W-:Y:S03]  /*8760*/  HMMA.16816.F32.BF16 R4, R132.reuse, R140, RZ ;  /* 0x0000008c8404723c */ /* 0x048fe600000418ff */
[----:B------:R-:W3:Y:S04]  /*8770*/  LDSM.16.M88.4 R176, [R136+0x4000] ;  /* 0x0040000088b0783b */ /* 0x000ee80000000200 */
[----:B------:R-:W3:Y:S01]  /*8780*/  LDSM.16.M88.4 R180, [R136+0x4800] ;  /* 0x0048000088b4783b */ /* 0x000ee20000000200 */
[C---:B------:R-:W-:Y:S03]  /*8790*/  HMMA.16816.F32.BF16 R8, R132.reuse, R142, RZ ;  /* 0x0000008e8408723c */ /* 0x040fe600000418ff */
[----:B------:R-:W3:Y:S05]  /*87a0*/  LDSM.16.M88.4 R140, [R136+0x5000] ;  /* 0x00500000888c783b */ /* 0x000eea0000000200 */
[C---:B----4-:R-:W-:Y:S08]  /*87b0*/  HMMA.16816.F32.BF16 R12, R132.reuse, R144, RZ ;  /* 0x00000090840c723c */ /* 0x050ff000000418ff */
[C---:B------:R-:W-:Y:S01]  /*87c0*/  HMMA.16816.F32.BF16 R16, R132.reuse, R146, RZ ;  /* 0x000000928410723c */ /* 0x040fe200000418ff */
[----:B------:R-:W-:Y:S07]  /*87d0*/  LDSM.16.M88.4 R144, [R136+0x6000] ;  /* 0x006000008890783b */ /* 0x000fee0000000200 */
[C---:B-----5:R-:W-:Y:S08]  /*87e0*/  HMMA.16816.F32.BF16 R20, R132.reuse, R148, RZ ;  /* 0x000000948414723c */ /* 0x060ff000000418ff */
[C---:B------:R-:W-:Y:S01]  /*87f0*/  HMMA.16816.F32.BF16 R24, R132.reuse, R150, RZ ;  /* 0x000000968418723c */ /* 0x040fe200000418ff */
[----:B------:R-:W-:Y:S07]  /*8800*/  LDSM.16.M88.4 R148, [R136+0x6800] ;  /* 0x006800008894783b */ /* 0x000fee0000000200 */
[C---:B-1----:R-:W-:Y:S01]  /*8810*/  HMMA.16816.F32.BF16 R28, R132.reuse, R152, RZ ;  /* 0x00000098841c723c */ /* 0x042fe200000418ff */
[----:B------:R-:W-:Y:S05]  /*8820*/  IMAD.MOV.U32 R152, RZ, RZ, 0x40 ;  /* 0x00000040ff987424 */ /* 0x000fea00078e00ff */
[----:B------:R-:W-:Y:S02]  /*8830*/  SEL R152, R152, 0xffffffc0, !P2 ;  /* 0xffffffc098987807 */ /* 0x000fe40005000000 */
[C---:B------:R-:W-:Y:S03]  /*8840*/  HMMA.16816.F32.BF16 R32, R132.reuse, R154, RZ ;  /* 0x0000009a8420723c */ /* 0x040fe600000418ff */
[--C-:B------:R-:W-:Y:S02]  /*8850*/  IMAD.IADD R185, R189, 0x1, R152.reuse ;  /* 0x00000001bdb97824 */ /* 0x100fe400078e0298 */
[----:B------:R-:W-:Y:S02]  /*8860*/  IMAD.IADD R139, R187, 0x1, R152 ;  /* 0x00000001bb8b7824 */ /* 0x000fe400078e0298 */
[----:B------:R-:W-:Y:S01]  /*8870*/  LDSM.16.M88.4 R152, [R136+0x7000] ;  /* 0x007000008898783b */ /* 0x000fe20000000200 */
[C---:B--2---:R-:W-:Y:S01]  /*8880*/  HMMA.16816.F32.BF16 R36, R132.reuse, R156, RZ ;  /* 0x0000009c8424723c */ /* 0x044fe200000418ff */
[C---:B------:R-:W-:Y:S02]  /*8890*/  IMAD.IADD R205, R202.reuse, 0x1, R185 ;  /* 0x00000001cacd7824 */ /* 0x040fe400078e02b9 */
[----:B------:R-:W-:Y:S05]  /*88a0*/  IMAD.IADD R204, R202, 0x1, R139 ;  /* 0x00000001cacc7824 */ /* 0x000fea00078e028b */
[C---:B------:R-:W-:Y:S01]  /*88b0*/  HMMA.16816.F32.BF16 R40, R132.reuse, R158, RZ ;  /* 0x0000009e8428723c */ /* 0x040fe200000418ff */
[----:B------:R-:W-:Y:S04]  /*88c0*/  LDSM.16.M88.4 R156, [R136+0x7800] ;  /* 0x00780000889c783b */ /* 0x000fe80000000200 */
[----:B------:R-:W-:Y:S03]  /*88d0*/  LDSM.16.M88.4 R192, [R204+0xb000] ;  /* 0x00b00000ccc0783b */ /* 0x000fe60000000200 */
        /* <DEDUP_REMOVED lines=8> */
[----:B------:R-:W1:Y:S04]  /*8960*/  LDSM.16.M88.4 R132, [R136+0x5800] ;  /* 0x005800008884783b */ /* 0x000e680000000200 */
[----:B------:R-:W-:Y:S03]  /*8970*/  LDSM.16.M88.4 R168, [R139+0x6000] ;  /* 0x006000008ba8783b */ /* 0x000fe60000000200 */
[C---:B---3--:R-:W-:Y:S08]  /*8980*/  HMMA.16816.F32.BF16 R4, R172.reuse, R176, R4 ;  /* 0x000000b0ac04723c */ /* 0x048ff00000041804 */
[C---:B------:R-:W-:Y:S01]  /*8990*/  HMMA.16816.F32.BF16 R8, R172.reuse, R178, R8 ;  /* 0x000000b2ac08723c */ /* 0x040fe20000041808 */
[----:B------:R-:W-:Y:S07]  /*89a0*/  LDSM.16.M88.4 R176, [R187+0xa000] ;  /* 0x00a00000bbb0783b */ /* 0x000fee0000000200 */
[C---:B------:R-:W-:Y:S08]  /*89b0*/  HMMA.16816.F32.BF16 R12, R172.reuse, R180, R12 ;  /* 0x000000b4ac0c723c */ /* 0x040ff0000004180c */
[C---:B------:R-:W-:Y:S01]  /*89c0*/  HMMA.16816.F32.BF16 R16, R172.reuse, R182, R16 ;  /* 0x000000b6ac10723c */ /* 0x040fe20000041810 */
[----:B------:R-:W-:Y:S07]  /*89d0*/  LDSM.16.M88.4 R180, [R136+0x9800] ;  /* 0x0098000088b4783b */ /* 0x000fee0000000200 */
[C---:B------:R-:W-:Y:S08]  /*89e0*/  HMMA.16816.F32.BF16 R20, R172.reuse, R140, R20 ;  /* 0x0000008cac14723c */ /* 0x040ff00000041814 */
        /* <DEDUP_REMOVED lines=16> */
[----:B------:R-:W-:Y:S04]  /*8af0*/  LDSM.16.M88.4 R156, [R204+0x4800] ;  /* 0x00480000cc9c783b */ /* 0x000fe80000000200 */
[----:B------:R-:W-:Y:S03]  /*8b00*/  LDSM.16.M88.4 R172, [R187+0x8800] ;  /* 0x00880000bbac783b */ /* 0x000fe60000000200 */
        /* <DEDUP_REMOVED lines=23> */
[----:B------:R-:W3:Y:S04]  /*8c80*/  LDSM.16.M88.4 R144, [R204+0x6800] ;  /* 0x00680000cc90783b */ /* 0x000ee80000000200 */
[----:B------:R-:W-:Y:S03]  /*8c90*/  LDSM.16.M88.4 R160, [R189+0x2000] ;  /* 0x00200000bda0783b */ /* 0x000fe60000000200 */
[C---:B------:R-:W-:Y:S01]  /*8ca0*/  HMMA.16816.F32.BF16 R4, R148.reuse, R152, R4 ;  /* 0x000000989404723c */ /* 0x040fe20000041804 */
        /* <DEDUP_REMOVED lines=23> */
[----:B------:R-:W4:Y:S04]  /*8e20*/  LDSM.16.M88.4 R148, [R187+0xb800] ;  /* 0x00b80000bb94783b */ /* 0x000f280000000200 */
[----:B------:R-:W5:Y:S03]  /*8e30*/  LDSM.16.M88.4 R156, [R136+0x8000] ;  /* 0x00800000889c783b */ /* 0x000f660000000200 */
[C---:B------:R-:W-:Y:S01]  /*8e40*/  HMMA.16816.F32.BF16 R4, R160.reuse, R168, R4 ;  /* 0x000000a8a004723c */ /* 0x040fe20000041804 */
[----:B------:R-:W-:Y:S07]  /*8e50*/  LDSM.16.M88.4 R184, [R185+0x2000] ;  /* 0x00200000b9b8783b */ /* 0x000fee0000000200 */
        /* <DEDUP_REMOVED lines=22> */
[----:B------:R-:W4:Y:S04]  /*8fc0*/  LDSM.16.M88.4 R148, [R139+0x9000] ;  /* 0x009000008b94783b */ /* 0x000f280000000200 */
[----:B------:R-:W-:Y:S03]  /*8fd0*/  LDSM.16.M88.4 R160, [R139+0xb800] ;  /* 0x00b800008ba0783b */ /* 0x000fe60000000200 */
        /* <DEDUP_REMOVED lines=23> */
[----:B------:R-:W1:Y:S04]  /*9150*/  LDSM.16.M88.4 R132, [R139+0x9800] ;  /* 0x009800008b84783b */ /* 0x000e680000000200 */
[----:B------:R-:W2:Y:S03]  /*9160*/  LDSM.16.M88.4 R152, [R139+0xa800] ;  /* 0x00a800008b98783b */ /* 0x000ea60000000200 */
        /* <DEDUP_REMOVED lines=53> */
[C---:B------:R-:W-:Y:S01]  /*94c0*/  VIADD R141, R222.reuse, 0xffffff00 ;  /* 0xffffff00de8d7836 */ /* 0x040fe20000000000 */
[----:B------:R-:W2:Y:S01]  /*94d0*/  LD.E R143, desc[UR4][R2.64+0x170] ;  /* 0x00017004028f7980 */ /* 0x000ea2000c101900 */
[----:B------:R-:W-:Y:S03]  /*94e0*/  VIADD R134, R222, 0xffffff80 ;  /* 0xffffff80de867836 */ /* 0x000fe60000000000 */
[----:B------:R-:W-:Y:S01]  /*94f0*/  IABS R135, R141 ;  /* 0x0000008d00877213 */ /* 0x000fe20000000000 */
[----:B------:R-:W3:Y:S01]  /*9500*/  LD.E.64 R146, desc[UR4][R2.64+0x20] ;  /* 0x0000200402927980 */ /* 0x000ee2000c101b00 */
[-C--:B--2---:R-:W-:Y:S02]  /*9510*/  IABS R139, R143.reuse ;  /* 0x0000008f008b7213 */ /* 0x084fe40000000000 */
[-C--:B------:R-:W-:Y:S02]  /*9520*/  IABS R136, R143.reuse ;  /* 0x0000008f00887213 */ /* 0x080fe40000000000 */
[----:B------:R-:W1:Y:S01]  /*9530*/  I2F.RP R132, R139 ;  /* 0x0000008b00847306 */ /* 0x000e620000209400 */
[-C--:B------:R-:W-:Y:S02]  /*9540*/  LOP3.LUT R141, R141, R143.reuse, RZ, 0x3c, !PT ;  /* 0x0000008f8d8d7212 */ /* 0x080fe400078e3cff */
[----:B------:R-:W-:Y:S07]  /*9550*/  IMAD.MOV R136, RZ, RZ, -R136 ;  /* 0x000000ffff887224 */ /* 0x000fee00078e0a88 */
[----:B-1----:R-:W1:Y:S02]  /*9560*/  MUFU.RCP R132, R132 ;  /* 0x0000008400847308 */ /* 0x002e640000001000 */
[----:B-1----:R-:W-:Y:S01]  /*9570*/  VIADD R144, R132, 0xffffffe ;  /* 0x0ffffffe84907836 */ /* 0x002fe20000000000 */
[----:B------:R-:W-:Y:S02]  /*9580*/  IABS R132, R134 ;  /* 0x0000008600847213 */ /* 0x000fe40000000000 */
[----:B------:R-:W-:Y:S05]  /*9590*/  LOP3.LUT R134, R134, R143, RZ, 0x3c, !PT ;  /* 0x0000008f86867212 */ /* 0x000fea00078e3cff */
[----:B------:R-:W1:Y:S02]  /*95a0*/  F2I.FTZ.U32.TRUNC.NTZ R145, R144 ;  /* 0x0000009000917305 */ /* 0x000e64000021f000 */
[--C-:B-1----:R-:W-:Y:S01]  /*95b0*/  IMAD.MOV R142, RZ, RZ, -R145.reuse ;  /* 0x000000ffff8e7224 */ /* 0x102fe200078e0a91 */
[----:B------:R-:W-:Y:S03]  /*95c0*/  MOV R144, RZ ;  /* 0x000000ff00907202 */ /* 0x000fe60000000f00 */
[----:B------:R-:W-:Y:S04]  /*95d0*/  IMAD R142, R142, R139, RZ ;  /* 0x0000008b8e8e7224 */ /* 0x000fe800078e02ff */
[----:B------:R-:W-:Y:S06]  /*95e0*/  IMAD.HI.U32 R142, R145, R142, R144 ;  /* 0x0000008e918e7227 */ /* 0x000fec00078e0090 */
[----:B------:R-:W-:Y:S04]  /*95f0*/  IMAD.HI.U32 R140, R142, R135, RZ ;  /* 0x000000878e8c7227 */ /* 0x000fe800078e00ff */
[----:B------:R-:W-:Y:S02]  /*9600*/  IMAD R135, R140, R136, R135 ;  /* 0x000000888c877224 */ /* 0x000fe400078e0287 */
[----:B------:R-:W-:Y:S03]  /*9610*/  IMAD.HI.U32 R145, R142, R132, RZ ;  /* 0x000000848e917227 */ /* 0x000fe600078e00ff */
[----:B------:R-:W-:Y:S01]  /*9620*/  ISETP.GT.U32.AND P6, PT, R139, R135, PT ;  /* 0x000000878b00720c */ /* 0x000fe20003fc4070 */
[----:B------:R-:W-:Y:S05]  /*9630*/  IMAD R132, R145, R136, R132 ;  /* 0x0000008891847224 */ /* 0x000fea00078e0284 */
[----:B------:R-:W-:Y:S07]  /*9640*/  ISETP.GT.U32.AND P0, PT, R139, R132, PT ;  /* 0x000000848b00720c */ /* 0x000fee0003f04070 */
[----:B------:R-:W-:Y:S02]  /*9650*/  @!P6 IMAD.IADD R135, R135, 0x1, -R139 ;  /* 0x000000018787e824 */ /* 0x000fe400078e0a8b */
[----:B------:R-:W-:Y:S03]  /*9660*/  @!P6 VIADD R140, R140, 0x1 ;  /* 0x000000018c8ce836 */ /* 0x000fe60000000000 */
[-C--:B------:R-:W-:Y:S01]  /*9670*/  ISETP.GE.U32.AND P5, PT, R135, R139.reuse, PT ;  /* 0x0000008b8700720c */ /* 0x080fe20003fa6070 */
[----:B------:R-:W-:Y:S01]  /*9680*/  @!P0 VIADD R145, R145, 0x1 ;  /* 0x0000000191918836 */ /* 0x000fe20000000000 */
[-C--:B------:R-:W-:Y:S02]  /*9690*/  @!P0 IADD3 R132, PT, PT, R132, -R139.reuse, RZ ;  /* 0x8000008b84848210 */ /* 0x080fe40007ffe0ff */
[----:B------:R-:W-:Y:S02]  /*96a0*/  ISETP.GE.AND P0, PT, R141, RZ, PT ;  /* 0x000000ff8d00720c */ /* 0x000fe40003f06270 */
[----:B------:R-:W-:Y:S02]  /*96b0*/  ISETP.GE.U32.AND P6, PT, R132, R139, PT ;  /* 0x0000008b8400720c */ /* 0x000fe40003fc6070 */
[----:B------:R-:W-:Y:S05]  /*96c0*/  LOP3.LUT R132, RZ, R143, RZ, 0x33, !PT ;  /* 0x0000008fff847212 */ /* 0x000fea00078e33ff */
[----:B------:R-:W-:Y:S02]  /*96d0*/  @P5 IADD3 R140, PT, PT, R140, 0x1, RZ ;  /* 0x000000018c8c5810 */ /* 0x000fe40007ffe0ff */
[----:B------:R-:W-:Y:S03]  /*96e0*/  ISETP.GE.AND P5, PT, R134, RZ, PT ;  /* 0x000000ff8600720c */ /* 0x000fe60003fa6270 */
[----:B------:R-:W-:Y:S02]  /*96f0*/  @!P0 IMAD.MOV R140, RZ, RZ, -R140 ;  /* 0x000000ffff8c8224 */ /* 0x000fe400078e0a8c */
[----:B------:R-:W-:Y:S01]  /*9700*/  @P6 VIADD R145, R145, 0x1 ;  /* 0x0000000191916836 */ /* 0x000fe20000000000 */
[----:B------:R-:W-:Y:S04]  /*9710*/  ISETP.NE.AND P6, PT, R143, RZ, PT ;  /* 0x000000ff8f00720c */ /* 0x000fe80003fc5270 */
[C---:B------:R-:W-:Y:S02]  /*9720*/  SEL R139, R132.reuse, R140, !P6 ;  /* 0x0000008c848b7207 */ /* 0x040fe40007000000 */
[----:B------:R-:W2:Y:S01]  /*9730*/  LD.E.64 R140, desc[UR4][R2.64+0x38] ;  /* 0x00003804028c7980 */ /* 0x000ea2000c101b00 */
[----:B------:R-:W-:Y:S02]  /*9740*/  @!P5 IADD3 R145, PT, PT, -R145, RZ, RZ ;  /* 0x000000ff9191d210 */ /* 0x000fe40007ffe1ff */
[CC--:B------:R-:W-:Y:S02]  /*9750*/  LEA R150, P5, R139.reuse, R226.reuse, 0x2 ;  /* 0x000000e28b967211 */ /* 0x0c0fe400078a10ff */
[----:B------:R-:W-:Y:S02]  /*9760*/  SEL R145, R132, R145, !P6 ;  /* 0x0000009184917207 */ /* 0x000fe40007000000 */
[-C--:B------:R-:W-:Y:S02]  /*9770*/  LEA.HI.X.SX32 R151, R139, R227.reuse, 0x2, P5 ;  /* 0x000000e38b977211 */ /* 0x080fe400028f16ff */
[C---:B------:R-:W-:Y:S01]  /*9780*/  LEA R148, P0, R145.reuse, R226, 0x2 ;  /* 0x000000e291947211 */ /* 0x040fe200078010ff */
[C---:B------:R-:W-:Y:S02]  /*9790*/  IMAD.IADD R134, R145.reuse, 0x1, -R139 ;  /* 0x0000000191867824 */ /* 0x040fe400078e0a8b */
[----:B------:R-:W4:Y:S01]  /*97a0*/  LD.E R135, desc[UR4][R150.64] ;  /* 0x0000000496877980 */ /* 0x000f22000c101900 */
[----:B------:R-:W-:Y:S01]  /*97b0*/  LEA.HI.X.SX32 R149, R145, R227, 0x2, P0 ;  /* 0x000000e391957211 */ /* 0x000fe200000f16ff */
[----:B------:R-:W-:Y:S04]  /*97c0*/  IMAD R143, R143, R134, -0x80 ;  /* 0xffffff808f8f7424 */ /* 0x000fe800078e0286 */
[----:B------:R-:W4:Y:S01]  /*97d0*/  LD.E R132, desc[UR4][R148.64] ;  /* 0x0000000494847980 */ /* 0x000f22000c101900 */
[----:B------:R-:W-:Y:S01]  /*97e0*/  SHF.R.S32.HI R139, RZ, 0x1f, R143 ;  /* 0x0000001fff8b7819 */ /* 0x000fe2000001148f */
        /* <DEDUP_REMOVED lines=12> */
.L_x_764:
[----:B------:R-:W-:Y:S05]  /*98b0*/  BSYNC.RECONVERGENT B0 ;  /* 0x0000000000007941 */ /* 0x000fea0003800200 */
.L_x_763:
[----:B------:R-:W-:Y:S01]  /*98c0*/  @!PT LDS RZ, [RZ] ;  /* 0x00000000fffff984 */ /* 0x000fe20000000800 */
[----:B------:R-:W-:Y:S01]  /*98d0*/  @!PT LDS RZ, [RZ] ;  /* 0x00000000fffff984 */ /* 0x000fe20000000800 */
[----:B------:R-:W-:Y:S01]  /*98e0*/  @!PT LDS RZ, [RZ] ;  /* 0x00000000fffff984 */ /* 0x000fe20000000800 */
[----:B------:R-:W-:Y:S01]  /*98f0*/  @!P3 LDGSTS.E.BYPASS.LTC128B.128 [R225+0x4000], desc[UR4][R212.64] ;  /* 0x04000000d4e1bfae */ /* 0x000fe2000b981a04 */
[C---:B------:R-:W-:Y:S02]  /*9900*/  LEA R140, P0, R206.reuse, R212, 0x5 ;  /* 0x000000d4ce8c7211 */ /* 0x040fe400078028ff */
[C-C-:B------:R-:W-:Y:S01]  /*9910*/  SHF.L.U64.HI R132, R206.reuse, 0x5, R207.reuse ;  /* 0x00000005ce847819 */ /* 0x140fe200000102cf */
[----:B------:R1:W-:Y:S01]  /*9920*/  @P3 STS.128 [R225+0x4000], RZ ;  /* 0x004000ffe1003388 */ /* 0x0003e20000000c00 */
[----:B------:R-:W-:Y:S02]  /*9930*/  LEA.HI.X R141, R206, R213, R207, 0x5, P0 ;  /* 0x000000d5ce8d7211 */ /* 0x000fe400000f2ccf */
[----:B------:R-:W-:Y:S01]  /*9940*/  IADD3 R146, P5, PT, R133, R140, RZ ;  /* 0x0000008c85927210 */ /* 0x000fe20007fbe0ff */
[----:B------:R-:W-:Y:S01]  /*9950*/  @!PT LDS RZ, [RZ] ;  /* 0x00000000fffff984 */ /* 0x000fe20000000800 */
[----:B------:R-:W-:Y:S01]  /*9960*/  @!PT LDS RZ, [RZ] ;  /* 0x00000000fffff984 */ /* 0x000fe20000000800 */
[----:B------:R-:W-:Y:S01]  /*9970*/  @!PT LDS RZ, [RZ] ;  /* 0x00000000fffff984 */ /* 0x000fe20000000800 */
[----:B------:R-:W-:Y:S03]  /*9980*/  @!P1 LDGSTS.E.BYPASS.LTC128B.128 [R225+0x8000], desc[UR4][R212.64+0x80] ;  /* 0x08000080d4e19fae */ /* 0x000fe6000b981a04 */
[-C--:B------:R-:W-:Y:S01]  /*9990*/  IADD3 R134, P0, PT, R146, R133.reuse, RZ ;  /* 0x0000008592867210 */ /* 0x080fe20007f1e0ff */
[----:B------:R1:W-:Y:S01]  /*99a0*/  @P1 STS.128 [R225+0x8000], RZ ;  /* 0x008000ffe1001388 */ /* 0x0003e20000000c00 */
[----:B------:R-:W-:Y:S02]  /*99b0*/  IMAD.X R147, R132, 0x1, R141, P5 ;  /* 0x0000000184937824 */ /* 0x000fe400028e068d */
[-C--:B------:R-:W-:Y:S01]  /*99c0*/  IADD3 R144, P5, PT, R134, R133.reuse, RZ ;  /* 0x0000008586907210 */ /* 0x080fe20007fbe0ff */
[----:B------:R-:W-:Y:S01]  /*99d0*/  @!PT LDS RZ, [RZ] ;  /* 0x00000000fffff984 */ /* 0x000fe20000000800 */
[----:B------:R-:W-:Y:S01]  /*99e0*/  @!PT LDS RZ, [RZ] ;  /* 0x00000000fffff984 */ /* 0x000fe20000000800 */
[----:B------:R-:W-:Y:S01]  /*99f0*/  @!PT LDS RZ, [RZ] ;  /* 0x00000000fffff984 */ /* 0x000fe20000000800 */
[----:B------:R-:W-:Y:S01]  /*9a00*/  @!P3 LDGSTS.E.BYPASS.LTC128B.128 [R225+0x4800], desc[UR4][R140.64] ;  /* 0x048000008ce1bfae */ /* 0x000fe2000b981a04 */
[--C-:B------:R-:W-:Y:S02]  /*9a10*/  IMAD.X R135, R147, 0x1, R132.reuse, P0 ;  /* 0x0000000193877824 */ /* 0x100fe400000e0684 */
[-C--:B------:R-:W-:Y:S01]  /*9a20*/  IADD3 R142, P0, PT, R144, R133.reuse, RZ ;  /* 0x00000085908e7210 */ /* 0x080fe20007f1e0ff */
[----:B------:R1:W-:Y:S01]  /*9a30*/  @P3 STS.128 [R225+0x4800], RZ ;  /* 0x004800ffe1003388 */ /* 0x0003e20000000c00 */
[--C-:B------:R-:W-:Y:S03]  /*9a40*/  IMAD.X R145, R135, 0x1, R132.reuse, P5 ;  /* 0x0000000187917824 */ /* 0x100fe600028e0684 */
[----:B------:R-:W-:Y:S01]  /*9a50*/  @!PT LDS RZ, [RZ] ;  /* 0x00000000fffff984 */ /* 0x000fe20000000800 */
[----:B------:R-:W-:Y:S01]  /*9a60*/  @!PT LDS RZ, [RZ] ;  /* 0x00000000fffff984 */ /* 0x000fe20000000800 */
[----:B------:R-:W-:Y:S01]  /*9a70*/  @!PT LDS RZ, [RZ] ;  /* 0x00000000fffff984 */ /* 0x000fe20000000800 */
[----:B------:R2:W-:Y:S01]  /*9a80*/  @!P1 LDGSTS.E.BYPASS.LTC128B.128 [R225+0x8800], desc[UR4][R140.64+0x80] ;  /* 0x088000808ce19fae */ /* 0x0005e2000b981a04 */
[--C-:B------:R-:W-:Y:S03]  /*9a90*/  IMAD.X R143, R145, 0x1, R132.reuse, P0 ;  /* 0x00000001918f7824 */ /* 0x100fe600000e0684 */
[----:B------:R1:W-:Y:S04]  /*9aa0*/  @P1 STS.128 [R225+0x8800], RZ ;  /* 0x008800ffe1001388 */ /* 0x0003e80000000c00 */
[----:B------:R-:W-:Y:S01]  /*9ab0*/  @!PT LDS RZ, [RZ] ;  /* 0x00000000fffff984 */ /* 0x000fe20000000800 */
[----:B------:R-:W-:Y:S01]  /*9ac0*/  @!PT LDS RZ, [RZ] ;  /* 0x00000000fffff984 */ /* 0x000fe20000000800 */
[----:B------:R-:W-:Y:S01]  /*9ad0*/  @!PT LDS RZ, [RZ] ;  /* 0x00000000fffff984 */ /* 0x000fe20000000800 */
[----:B------:R-:W-:Y:S04]  /*9ae0*/  @!P3 LDGSTS.E.BYPASS.LTC128B.128 [R225+0x5000], desc[UR4][R146.64] ;  /* 0x0500000092e1bfae */ /* 0x000fe8000b981a04 */
        /* <DEDUP_REMOVED lines=10> */
[-C--:B--2---:R-:W-:Y:S03]  /*9b90*/  IADD3 R140, P5, PT, R142, R133.reuse, RZ ;  /* 0x000000858e8c7210 */ /* 0x084fe60007fbe0ff */
[----:B------:R1:W-:Y:S04]  /*9ba0*/  @P3 STS.128 [R225+0x5800], RZ ;  /* 0x005800ffe1003388 */ /* 0x0003e80000000c00 */
        /* <DEDUP_REMOVED lines=9> */
[----:B------:R1:W-:Y:S01]  /*9c40*/  @!P3 LDGSTS.E.BYPASS.LTC128B.128 [R225+0x6000], desc[UR4][R144.64] ;  /* 0x0600000090e1bfae */ /* 0x0003e2000b981a04 */
[----:B---3--:R-:W-:Y:S03]  /*9c50*/  IADD3 R146, P0, PT, R140, R133, RZ ;  /* 0x000000858c927210 */ /* 0x008fe60007f1e0ff */
[----:B------:R1:W-:Y:S04]  /*9c60*/  @P3 STS.128 [R225+0x6000], RZ ;  /* 0x006000ffe1003388 */ /* 0x0003e80000000c00 */
[----:B------:R-:W-:Y:S01]  /*9c70*/  @!PT LDS RZ, [RZ] ;  /* 0x00000000fffff984 */ /* 0x000fe20000000800 */
[----:B------:R-:W-:Y:S01]  /*9c80*/  @!PT LDS RZ, [RZ] ;  /* 0x00000000fffff984 */ /* 0x000fe20000000800 */
[----:B------:R-:W-:Y:S01]  /*9c90*/  @!PT LDS RZ, [RZ] ;  /* 0x00000000fffff984 */ /* 0x000fe20000000800 */
[----:B------:R1:W-:Y:S01]  /*9ca0*/  @!P1 LDGSTS.E.BYPASS.LTC128B.128 [R225+0xa000], desc[UR4][R144.64+0x80] ;  /* 0x0a00008090e19fae */ /* 0x0003e2000b981a04 */
[----:B------:R-:W-:Y:S03]  /*9cb0*/  IMAD.X R147, R141, 0x1, R132, P0 ;  /* 0x000000018d937824 */ /* 0x000fe600000e0684 */
        /* <DEDUP_REMOVED lines=32> */
.L_x_762:
[----:B------:R-:W-:Y:S05]  /*9ec0*/  BSYNC.RECONVERGENT B1 ;  /* 0x0000000000017941 */ /* 0x000fea0003800200 */
.L_x_761:
        /* <DEDUP_REMOVED lines=547> */
.L_x_758:
        /* <DEDUP_REMOVED lines=11> */
.L_x_781:
        /* <DEDUP_REMOVED lines=141> */
[----:B------:R2:W-:Y:S04]  /*ca80*/  STS [R5+0x2400], R98 ;  /* 0x0024006205007388 */ /* 0x0005e80000000800 */
        /* <DEDUP_REMOVED lines=12> */
[----:B------:R-:W4:Y:S01]  /*cb50*/  LD.E.U8 R0, desc[UR4][R2.64+0x1c8] ;  /* 0x0001c80402007980 */ /* 0x000f22000c101100 */
[----:B------:R-:W-:-:S03]  /*cb60*/  ISETP.NE.AND P4, PT, R224, -0x1, PT ;  /* 0xffffffffe000780c */ /* 0x000fc60003f85270 */
[----:B------:R-:W2:Y:S04]  /*cb70*/  LD.E.64 R48, desc[UR4][R2.64+0x88] ;  /* 0x0000880402307980 */ /* 0x000ea8000c101b00 */
[----:B------:R3:W5:Y:S06]  /*cb80*/  LD.E.64 R44, desc[UR4][R2.64+0x90] ;  /* 0x00009004022c7980 */ /* 0x00076c000c101b00 */
[----:B------:R3:W5:Y:S01]  /*cb90*/  @!P4 LD.E.64 R46, desc[UR4][R2.64+0x80] ;  /* 0x00008004022ec980 */ /* 0x000762000c101b00 */
[----:B----4-:R-:W-:-:S13]  /*cba0*/  ISETP.NE.AND P2, PT, R0, RZ, PT ;  /* 0x000000ff0000720c */ /* 0x010fda0003f45270 */
[----:B------:R-:W4:Y:S04]  /*cbb0*/  @!P2 LD.E R4, desc[UR4][R2.64+0x60] ;  /* 0x000060040204a980 */ /* 0x000f28000c101900 */
[----:B------:R-:W3:Y:S01]  /*cbc0*/  @!P2 LD.E R39, desc[UR4][R2.64+0xb4] ;  /* 0x0000b4040227a980 */ /* 0x000ee2000c101900 */
[----:B------:R-:W1:Y:S08]  /*cbd0*/  @P1 MUFU.LG2 R7, R7 ;  /* 0x0000000700071308 */ /* 0x000e700000000c00 */
[----:B------:R-:W1:Y:S01]  /*cbe0*/  @P0 MUFU.LG2 R9, R9 ;  /* 0x0000000900090308 */ /* 0x000e620000000c00 */
[----:B------:R-:W-:Y:S01]  /*cbf0*/  LOP3.LUT R37, R199, 0x30, RZ, 0xc0, !PT ;  /* 0x00000030c7257812 */ /* 0x000fe200078ec0ff */
[----:B------:R-:W-:Y:S01]  /*cc00*/  BSSY.RECONVERGENT B0, `(.L_x_767) ;  /* 0x0000013000007945 */ /* 0x000fe20003800200 */
[----:B------:R-:W-:Y:S01]  /*cc10*/  SHF.R.U32.HI R8, RZ, 0x2, R198 ;  /* 0x00000002ff087819 */ /* 0x000fe200000116c6 */
[-C--:B--2---:R-:W-:Y:S01]  /*cc20*/  @P4 IMAD R38, R49, R224.reuse, RZ ;  /* 0x000000e031264224 */ /* 0x084fe200078e02ff */
[----:B------:R-:W-:Y:S01]  /*cc30*/  MOV R36, 0x7f800000 ;  /* 0x7f80000000247802 */ /* 0x000fe20000000f00 */
[----:B-1----:R-:W-:Y:S01]  /*cc40*/  @P1 FMUL.FTZ R5, R7, 0.69314718246459960938 ;  /* 0x3f31721807051820 */ /* 0x002fe20000410000 */
[----:B------:R-:W-:Y:S01]  /*cc50*/  MOV R0, 0x7f800000 ;  /* 0x7f80000000007802 */ /* 0x000fe20000000f00 */
[----:B------:R-:W-:Y:S01]  /*cc60*/  @P4 IMAD.WIDE.U32 R50, R48, R224, RZ ;  /* 0x000000e030324225 */ /* 0x000fe200078e00ff */
[----:B------:R-:W-:-:S03]  /*cc70*/  LOP3.LUT R37, R37, 0x7, R8, 0xf8, !PT ;  /* 0x0000000725257812 */ /* 0x000fc600078ef808 */
[----:B-----5:R-:W-:Y:S01]  /*cc80*/  @P1 FFMA.FTZ R36, R6, R134, R5 ;  /* 0x0000008606241223 */ /* 0x020fe20000010005 */
[----:B------:R-:W-:-:S04]  /*cc90*/  @P0 FMUL.FTZ R10, R9, 0.69314718246459960938 ;  /* 0x3f317218090a0820 */ /* 0x000fc80000410000 */
[----:B------:R-:W-:Y:S01]  /*cca0*/  @P0 FFMA.FTZ R0, R6, R133, R10 ;  /* 0x0000008506000223 */ /* 0x000fe2000001000a */
[----:B----4-:R-:W-:-:S04]  /*ccb0*/  @!P2 IMAD R4, R4, R218, R217 ;  /* 0x000000da0404a224 */ /* 0x010fc800078e02d9 */
[----:B---3--:R-:W-:Y:S01]  /*ccc0*/  @!P2 IMAD R39, R4, R39, RZ ;  /* 0x000000270427a224 */ /* 0x008fe200078e02ff */
[----:B------:R-:W-:Y:S06]  /*ccd0*/  @!P2 BRA `(.L_x_768) ;  /* 0x000000000014a947 */ /* 0x000fec0003800000 */
[----:B------:R-:W2:Y:S04]  /*cce0*/  @!P4 LD.E R5, desc[UR4][R2.64+0xb4] ;  /* 0x0000b4040205c980 */ /* 0x000ea8000c101900 */
[----:B------:R-:W3:Y:S01]  /*ccf0*/  LD.E R4, desc[UR4][R2.64+0xd4] ;  /* 0x0000d40402047980 */ /* 0x000ee2000c101900 */
[----:B--2---:R-:W-:Y:S02]  /*cd00*/  @!P4 IMAD R224, R5, R218, RZ ;  /* 0x000000da05e0c224 */ /* 0x004fe400078e02ff */
[----:B---3--:R-:W-:-:S05]  /*cd10*/  IMAD R39, R4, R217, RZ ;  /* 0x000000d904277224 */ /* 0x008fca00078e02ff */
[----:B------:R-:W-:Y:S02]  /*cd20*/  IADD3 R39, PT, PT, R39, R224, RZ ;  /* 0x000000e027277210 */ /* 0x000fe40007ffe0ff */
.L_x_768:
[----:B------:R-:W-:Y:S05]  /*cd30*/  BSYNC.RECONVERGENT B0 ;  /* 0x0000000000007941 */ /* 0x000fea0003800200 */
.L_x_767:
[----:B------:R1:W5:Y:S01]  /*cd40*/  LD.E.64 R52, desc[UR4][R2.64+0x70] ;  /* 0x0000700402347980 */ /* 0x000362000c101b00 */
[----:B------:R-:W-:Y:S05]  /*cd50*/  WARPSYNC.ALL ;  /* 0x0000000000007948 */ /* 0x000fea0003800000 */
[----:B------:R1:W5:Y:S01]  /*cd60*/  LD.E.64 R54, desc[UR4][R2.64+0xa0] ;  /* 0x0000a00402367980 */ /* 0x000362000c101b00 */
[----:B------:R-:W-:Y:S01]  /*cd70*/  BAR.SYNC.DEFER_BLOCKING 0x0 ;  /* 0x0000000000007b1d */ /* 0x000fe20000010000 */
[----:B------:R-:W-:Y:S02]  /*cd80*/  LOP3.LUT P0, RZ, R198, 0x3, RZ, 0xc0, !PT ;  /* 0x00000003c6ff7812 */ /* 0x000fe4000780c0ff */
[----:B------:R-:W-:-:S03]  /*cd90*/  SHF.L.U32 R40, R219, 0x6, RZ ;  /* 0x00000006db287819 */ /* 0x000fc600000006ff */
        /* <DEDUP_REMOVED lines=8> */
[----:B------:R-:W-:Y:S04]  /*ce20*/  BSSY.RECONVERGENT B0, `(.L_x_769) ;  /* 0x000000c000007945 */ /* 0x000fe80003800200 */
[----:B------:R-:W-:Y:S05]  /*ce30*/  @P0 BRA `(.L_x_770) ;  /* 0x0000000000280947 */ /* 0x000fea0003800000 */
[----:B------:R-:W-:Y:S01]  /*ce40*/  IMAD.IADD R42, R40, 0x1, R39 ;  /* 0x00000001282a7824 */ /* 0x000fe200078e0227 */
[C---:B------:R-:W-:Y:S01]  /*ce50*/  ISETP.GE.AND P2, PT, R37.reuse, R210, PT ;  /* 0x000000d22500720c */ /* 0x040fe20003f46270 */
[----:B------:R-:W-:-:S03]  /*ce60*/  VIADD R41, R37, 0x8 ;  /* 0x0000000825297836 */ /* 0x000fc60000000000 */
[C---:B------:R-:W-:Y:S02]  /*ce70*/  IADD3 R39, P0, PT, R42.reuse, R37, RZ ;  /* 0x000000252a277210 */ /* 0x040fe40007f1e0ff */
[----:B------:R-:W-:Y:S02]  /*ce80*/  ISETP.GE.AND P1, PT, R41, R210, PT ;  /* 0x000000d22900720c */ /* 0x000fe40003f26270 */
[----:B------:R-:W-:Y:S02]  /*ce90*/  LEA.HI.X.SX32 R42, R42, RZ, 0x1, P0 ;  /* 0x000000ff2a2a7211 */ /* 0x000fe400000f0eff */
[----:B-----5:R-:W-:-:S04]  /*cea0*/  LEA R54, P0, R39, R54, 0x2 ;  /* 0x0000003627367211 */ /* 0x020fc800078010ff */
[----:B------:R-:W-:-:S05]  /*ceb0*/  LEA.HI.X R55, R39, R55, R42, 0x2, P0 ;  /* 0x0000003727377211 */ /* 0x000fca00000f142a */
[----:B------:R1:W-:Y:S04]  /*cec0*/  @!P2 ST.E desc[UR4][R54.64], R36 ;  /* 0x000000243600a985 */ /* 0x0003e8000c101904 */
[----:B------:R1:W-:Y:S02]  /*ced0*/  @!P1 ST.E desc[UR4][R54.64+0x20], R0 ;  /* 0x0000200036009985 */ /* 0x0003e4000c101904 */
.L_x_770:
[----:B------:R-:W-:Y:S05]  /*cee0*/  BSYNC.RECONVERGENT B0 ;  /* 0x0000000000007941 */ /* 0x000fea0003800200 */
.L_x_769:
[----:B------:R-:W-:Y:S01]  /*cef0*/  SHF.R.U32.HI R37, RZ, 0x3, R198 ;  /* 0x00000003ff257819 */ /* 0x000fe200000116c6 */
[-C--:B-1----:R-:W-:Y:S01]  /*cf00*/  @!P4 IMAD R0, R47, R218.reuse, RZ ;  /* 0x000000da2f00c224 */ /* 0x082fe200078e02ff */
[----:B------:R-:W-:Y:S01]  /*cf10*/  MOV R197, RZ ;  /* 0x000000ff00c57202 */ /* 0x000fe20000000f00 */
[----:B------:R-:W-:Y:S01]  /*cf20*/  @!P4 IMAD.WIDE.U32 R42, R46, R218, RZ ;  /* 0x000000da2e2ac225 */ /* 0x000fe200078e00ff */
[----:B------:R-:W-:Y:S01]  /*cf30*/  ISETP.GE.AND P3, PT, R37, R210, PT ;  /* 0x000000d22500720c */ /* 0x000fe20003f66270 */
[----:B------:R1:W5:Y:S01]  /*cf40*/  LD.E R2, desc[UR4][R2.64+0xc0] ;  /* 0x0000c00402027980 */ /* 0x000362000c101900 */
[----:B------:R-:W-:Y:S01]  /*cf50*/  @P4 MOV R42, R50 ;  /* 0x00000032002a4202 */ /* 0x000fe20000000f00 */
[----:B------:R-:W-:Y:S01]  /*cf60*/  @!P4 IMAD.IADD R36, R43, 0x1, R0 ;  /* 0x000000012b24c824 */ /* 0x000fe200078e0200 */
[----:B------:R-:W-:Y:S01]  /*cf70*/  IADD3 R39, PT, PT, R37, 0x20, RZ ;  /* 0x0000002025277810 */ /* 0x000fe20007ffe0ff */
[-C--:B------:R-:W-:Y:S01]  /*cf80*/  IMAD R0, R45, R217.reuse, RZ ;  /* 0x000000d92d007224 */ /* 0x080fe200078e02ff */
[----:B------:R-:W-:Y:S01]  /*cf90*/  BSSY.RECONVERGENT B0, `(.L_x_771) ;  /* 0x0000018000007945 */ /* 0x000fe20003800200 */
[----:B------:R-:W-:Y:S01]  /*cfa0*/  IMAD.WIDE.U32 R46, R44, R217, RZ ;  /* 0x000000d92c2e7225 */ /* 0x000fe200078e00ff */
[----:B------:R-:W-:-:S03]  /*cfb0*/  ISETP.GE.AND P1, PT, R39, R210, PT ;  /* 0x000000d22700720c */ /* 0x000fc60003f26270 */
[----:B------:R-:W-:-:S04]  /*cfc0*/  IMAD.WIDE.U32 R44, R40, R48, R196 ;  /* 0x00000030282c7225 */ /* 0x000fc800078e00c4 */
[----:B------:R-:W-:Y:S02]  /*cfd0*/  IMAD R40, R49, R40, RZ ;  /* 0x0000002831287224 */ /* 0x000fe400078e02ff */
[----:B------:R-:W-:Y:S02]  /*cfe0*/  VIADD R41, R37, 0x10 ;  /* 0x0000001025297836 */ /* 0x000fe40000000000 */
[----:B------:R-:W-:Y:S01]  /*cff0*/  @P4 IMAD.IADD R36, R51, 0x1, R38 ;  /* 0x0000000133244824 */ /* 0x000fe200078e0226 */
[----:B------:R-:W-:Y:S01]  /*d000*/  IADD3 R42, P5, P4, R46, R44, R42 ;  /* 0x0000002c2e2a7210 */ /* 0x000fe20007cbe02a */
[----:B------:R-:W-:Y:S01]  /*d010*/  IMAD.IADD R0, R47, 0x1, R0 ;  /* 0x000000012f007824 */ /* 0x000fe200078e0200 */
[----:B------:R-:W-:Y:S01]  /*d020*/  ISETP.GE.AND P2, PT, R41, R210, PT ;  /* 0x000000d22900720c */ /* 0x000fe20003f46270 */
[----:B-1----:R-:W-:-:S05]  /*d030*/  VIADD R3, R37, 0x30 ;  /* 0x0000003025037836 */ /* 0x002fca0000000000 */
[----:B------:R-:W-:Y:S02]  /*d040*/  ISETP.GE.AND P0, PT, R3, R210, PT ;  /* 0x000000d20300720c */ /* 0x000fe40003f06270 */
[----:B------:R-:W-:-:S04]  /*d050*/  IADD3 R3, PT, PT, R45, R40, RZ ;  /* 0x000000282d037210 */ /* 0x000fc80007ffe0ff */
[----:B------:R-:W-:Y:S01]  /*d060*/  IADD3.X R43, PT, PT, R0, R3, R36, P5, P4 ;  /* 0x00000003002b7210 */ /* 0x000fe20002fe8424 */
[----:B------:R-:W-:Y:S06]  /*d070*/  @P3 BRA `(.L_x_772) ;  /* 0x0000000000243947 */ /* 0x000fec0003800000 */
[----:B------:R-:W-:Y:S01]  /*d080*/  IMAD R0, R49, R37, RZ ;  /* 0x0000002531007224 */ /* 0x000fe200078e02ff */
[----:B-----5:R-:W-:Y:S01]  /*d090*/  ISETP.GE.AND P5, PT, R196, R2, PT ;  /* 0x00000002c400720c */ /* 0x020fe20003fa6270 */
[----:B------:R-:W-:Y:S01]  /*d0a0*/  IMAD.WIDE.U32 R38, R37, R48, R42 ;  /* 0x0000003025267225 */ /* 0x000fe200078e002a */
[----:B------:R-:W-:-:S03]  /*d0b0*/  ISETP.GE.AND P4, PT, R211, R2, PT ;  /* 0x00000002d300720c */ /* 0x000fc60003f86270 */
[----:B------:R-:W-:Y:S01]  /*d0c0*/  IMAD.IADD R3, R39, 0x1, R0 ;  /* 0x0000000127037824 */ /* 0x000fe200078e0200 */
[----:B------:R-:W-:-:S04]  /*d0d0*/  LEA R40, P3, R38, R52, 0x1 ;  /* 0x0000003426287211 */ /* 0x000fc800078608ff */
[----:B------:R-:W-:-:S05]  /*d0e0*/  LEA.HI.X R41, R38, R53, R3, 0x1, P3 ;  /* 0x0000003526297211 */ /* 0x000fca00018f0c03 */
[----:B--2---:R1:W-:Y:S04]  /*d0f0*/  @!P5 ST.E.128 desc[UR4][R40.64], R28 ;  /* 0x0000001c2800d985 */ /* 0x0043e8000c101d04 */
[----:B------:R1:W-:Y:S02]  /*d100*/  @!P4 ST.E.128 desc[UR4][R40.64+0x80], R12 ;  /* 0x0000800c2800c985 */ /* 0x0003e4000c101d04 */
.L_x_772:
[----:B------:R-:W-:Y:S05]  /*d110*/  BSYNC.RECONVERGENT B0 ;  /* 0x0000000000007941 */ /* 0x000fea0003800200 */
.L_x_771:
[----:B------:R-:W-:Y:S04]  /*d120*/  BSSY.RECONVERGENT B0, `(.L_x_773) ;  /* 0x0000010000007945 */ /* 0x000fe80003800200 */
[----:B------:R-:W-:Y:S05]  /*d130*/  @P2 BRA `(.L_x_774) ;  /* 0x0000000000382947 */ /* 0x000fea0003800000 */
[----:B-1----:R-:W-:Y:S01]  /*d140*/  IADD3 R13, P2, PT, R37, 0x10, RZ ;  /* 0x00000010250d7810 */ /* 0x002fe20007f5e0ff */
[----:B------:R-:W-:Y:S01]  /*d150*/  IMAD.MOV.U32 R14, RZ, RZ, R42 ;  /* 0x000000ffff0e7224 */ /* 0x000fe200078e002a */
        /* <DEDUP_REMOVED lines=10> */
[----:B---3--:R1:W-:Y:S04]  /*d200*/  @!P3 ST.E.128 desc[UR4][R12.64], R24 ;  /* 0x000000180c00b985 */ /* 0x0083e8000c101d04 */
[----:B------:R1:W-:Y:S02]  /*d210*/  @!P2 ST.E.128 desc[UR4][R12.64+0x80], R8 ;  /* 0x000080080c00a985 */ /* 0x0003e4000c101d04 */
.L_x_774:
[----:B------:R-:W-:Y:S05]  /*d220*/  BSYNC.RECONVERGENT B0 ;  /* 0x0000000000007941 */ /* 0x000fea0003800200 */
.L_x_773:
        /* <DEDUP_REMOVED lines=14> */
[----:B----4-:R1:W-:Y:S04]  /*d310*/  @!P2 ST.E.128 desc[UR4][R8.64], R20 ;  /* 0x000000140800a985 */ /* 0x0103e8000c101d04 */
[----:B------:R1:W-:Y:S02]  /*d320*/  @!P1 ST.E.128 desc[UR4][R8.64+0x80], R4 ;  /* 0x0000800408009985 */ /* 0x0003e4000c101d04 */
.L_x_776:
[----:B------:R-:W-:Y:S05]  /*d330*/  BSYNC.RECONVERGENT B0 ;  /* 0x0000000000007941 */ /* 0x000fea0003800200 */
.L_x_775:
[----:B------:R-:W-:-:S04]  /*d340*/  MOV R217, 0x0 ;  /* 0x0000000000d97802 */ /* 0x000fc80000000f00 */
[----:B-12345:R-:W-:Y:S05]  /*d350*/  @P0 RET.REL.NODEC R216 `(_ZN5flash24flash_fwd_splitkv_kernelI23Flash_fwd_kernel_traitsILi128ELi64ELi128ELi4ELb0ELb0EN7cutlass10bfloat16_tE19Flash_kernel_traitsILi128ELi64ELi128ELi4ES3_EELb0ELb0ELb0ELb0ELb0ELb0ELb0ELb0EEEvNS_16Flash_fwd_paramsE) ;  /* 0xffffff2cd8280950 */ /* 0x03efea0003c3ffff */
[----:B------:R-:W-:Y:S01]  /*d360*/  IADD3 R37, P0, PT, R37, 0x30, RZ ;  /* 0x0000003025257810 */ /* 0x000fe20007f1e0ff */
[----:B------:R-:W-:Y:S01]  /*d370*/  IMAD.MOV.U32 R5, RZ, RZ, R43 ;  /* 0x000000ffff057224 */ /* 0x000fe200078e002b */
[----:B------:R-:W-:Y:S01]  /*d380*/  MOV R4, R42 ;  /* 0x0000002a00047202 */ /* 0x000fe20000000f00 */
[----:B------:R-:W-:Y:S01]  /*d390*/  IMAD.MOV.U32 R217, RZ, RZ, 0x0 ;  /* 0x00000000ffd97424 */ /* 0x000fe200078e00ff */
[-C--:B------:R-:W-:Y:S01]  /*d3a0*/  ISETP.GE.AND P1, PT, R196, R2.reuse, PT ;  /* 0x00000002c400720c */ /* 0x080fe20003f26270 */
[----:B------:R-:W-:Y:S01]  /*d3b0*/  IMAD.X R3, RZ, RZ, RZ, P0 ;  /* 0x000000ffff037224 */ /* 0x000fe200000e06ff */
[----:B------:R-:W-:Y:S01]  /*d3c0*/  ISETP.GE.AND P0, PT, R211, R2, PT ;  /* 0x00000002d300720c */ /* 0x000fe20003f06270 */
[----:B------:R-:W-:-:S04]  /*d3d0*/  IMAD.WIDE.U32 R4, R48, R37, R4 ;  /* 0x0000002530047225 */ /* 0x000fc800078e0004 */
[----:B------:R-:W-:Y:S01]  /*d3e0*/  IMAD R3, R3, R48, RZ ;  /* 0x0000003003037224 */ /* 0x000fe200078e02ff */
[----:B------:R-:W-:-:S03]  /*d3f0*/  LEA R6, P2, R4, R52, 0x1 ;  /* 0x0000003404067211 */ /* 0x000fc600078408ff */
[----:B------:R-:W-:-:S05]  /*d400*/  IMAD R3, R49, R37, R3 ;  /* 0x0000002531037224 */ /* 0x000fca00078e0203 */
[----:B------:R-:W-:-:S04]  /*d410*/  IADD3 R3, PT, PT, R5, R3, RZ ;  /* 0x0000000305037210 */ /* 0x000fc80007ffe0ff */
[----:B------:R-:W-:-:S05]  /*d420*/  LEA.HI.X R7, R4, R53, R3, 0x1, P2 ;  /* 0x0000003504077211 */ /* 0x000fca00010f0c03 */
[----:B------:R1:W-:Y:S02]  /*d430*/  @!P1 ST.E.128 desc[UR4][R6.64], R16 ;  /* 0x0000001006009985 */ /* 0x0003e4000c101d04 */
[----:B-1----:R-:W-:Y:S05]  /*d440*/  @P0 RET.REL.NODEC R216 `(_ZN5flash24flash_fwd_splitkv_kernelI23Flash_fwd_kernel_traitsILi128ELi64ELi128ELi4ELb0ELb0EN7cutlass10bfloat16_tE19Flash_kernel_traitsILi128ELi64ELi128ELi4ES3_EELb0ELb0ELb0ELb0ELb0ELb0ELb0ELb0EEEvNS_16Flash_fwd_paramsE) ;  /* 0xffffff28d8ec0950 */ /* 0x002fea0003c3ffff */
[----:B------:R-:W-:Y:S01]  /*d450*/  MOV R217, 0x0 ;  /* 0x0000000000d97802 */ /* 0x000fe20000000f00 */
[----:B------:R1:W-:Y:S03]  /*d460*/  ST.E.128 desc[UR4][R6.64+0x80], R32 ;  /* 0x0000802006007985 */ /* 0x0003e6000c101d04 */
[----:B-1----:R-:W-:Y:S05]  /*d470*/  RET.REL.NODEC R216 `(_ZN5flash24flash_fwd_splitkv_kernelI23Flash_fwd_kernel_traitsILi128ELi64ELi128ELi4ELb0ELb0EN7cutlass10bfloat16_tE19Flash_kernel_traitsILi128ELi64ELi128ELi4ES3_EELb0ELb0ELb0ELb0ELb0ELb0ELb0ELb0EEEvNS_16Flash_fwd_paramsE) ;  /* 0xffffff28d8e07950 */ /* 0x002fea0003c3ffff */
.L_x_766:
[----:B------:R-:W-:Y:S01]  /*d480*/  MOV R5, 0x2 ;  /* 0x0000000200057802 */ /* 0x000fe20000000f00 */
[----:B------:R-:W-:Y:S01]  /*d490*/  IMAD.MOV.U32 R0, RZ, RZ, 0x1f ;  /* 0x0000001fff007424 */ /* 0x000fe200078e00ff */
[----:B------:R-:W-:-:S07]  /*d4a0*/  MOV R4, 0xffffffff ;  /* 0xffffffff00047802 */ /* 0x000fce0000000f00 */
[----:B-1---5:R-:W-:Y:S05]  /*d4b0*/  WARPSYNC.COLLECTIVE R4, `(.L_x_777) ;  /* 0x0000000004087348 */ /* 0x022fea0003c00000 */
[----:B------:R2:W3:Y:S02]  /*d4c0*/  SHFL.BFLY P0, R10, R233, R5, R0 ;  /* 0x0c000005e90a7389 */ /* 0x0004e40000000000 */
[----:B-123-5:R-:W-:Y:S05]  /*d4d0*/  ENDCOLLECTIVE ;  /* 0x000000000000791b */ /* 0x02efea0003800000 */
.L_x_777:
[----:B------:R-:W-:Y:S02]  /*d4e0*/  IMAD.MOV.U32 R8, RZ, RZ, R10 ;  /* 0x000000ffff087224 */ /* 0x000fe400078e000a */
[----:B------:R-:W-:Y:S02]  /*d4f0*/  IMAD.MOV.U32 R5, RZ, RZ, 0x1 ;  /* 0x00000001ff057424 */ /* 0x000fe400078e00ff */
[----:B------:R-:W-:-:S05]  /*d500*/  FADD.FTZ R8, R8, R233 ;  /* 0x000000e908087221 */ /* 0x000fca0000010000 */
[----:B------:R-:W-:-:S07]  /*d510*/  MOV R233, R8 ;  /* 0x0000000800e97202 */ /* 0x000fce0000000f00 */
[----:B------:R-:W-:Y:S05]  /*d520*/  WARPSYNC.COLLECTIVE R4, `(.L_x_778) ;  /* 0x0000000004087348 */ /* 0x000fea0003c00000 */
[----:B------:R1:W2:Y:S02]  /*d530*/  SHFL.BFLY P0, R10, R233, R5, R0 ;  /* 0x0c000005e90a7389 */ /* 0x0002a40000000000 */
[----:B-12---:R-:W-:Y:S05]  /*d540*/  ENDCOLLECTIVE ;  /* 0x000000000000791b */ /* 0x006fea0003800000 */
.L_x_778:
[----:B------:R-:W-:Y:S01]  /*d550*/  MOV R233, R231 ;  /* 0x000000e700e97202 */ /* 0x000fe20000000f00 */
[----:B------:R-:W-:Y:S01]  /*d560*/  IMAD.MOV.U32 R5, RZ, RZ, 0x2 ;  /* 0x00000002ff057424 */ /* 0x000fe200078e00ff */
[----:B------:R-:W-:-:S07]  /*d570*/  MOV R7, R10 ;  /* 0x0000000a00077202 */ /* 0x000fce0000000f00 */
[----:B------:R-:W-:Y:S05]  /*d580*/  WARPSYNC.COLLECTIVE R4, `(.L_x_779) ;  /* 0x0000000004087348 */ /* 0x000fea0003c00000 */
[----:B------:R1:W2:Y:S02]  /*d590*/  SHFL.BFLY P0, R10, R233, R5, R0 ;  /* 0x0c000005e90a7389 */ /* 0x0002a40000000000 */
[----:B-12---:R-:W-:Y:S05]  /*d5a0*/  ENDCOLLECTIVE ;  /* 0x000000000000791b */ /* 0x006fea0003800000 */
.L_x_779:
[----:B------:R-:W-:Y:S01]  /*d5b0*/  FADD.FTZ R7, R8, R7 ;  /* 0x0000000708077221 */ /* 0x000fe20000010000 */
[----:B------:R-:W-:Y:S01]  /*d5c0*/  FADD.FTZ R9, R10, R231 ;  /* 0x000000e70a097221 */ /* 0x000fe20000010000 */
[----:B------:R-:W-:-:S04]  /*d5d0*/  MOV R5, 0x1 ;  /* 0x0000000100057802 */ /* 0x000fc80000000f00 */
[----:B------:R-:W-:-:S07]  /*d5e0*/  MOV R233, R9 ;  /* 0x0000000900e97202 */ /* 0x000fce0000000f00 */
[----:B------:R-:W-:Y:S05]  /*d5f0*/  WARPSYNC.COLLECTIVE R4, `(.L_x_780) ;  /* 0x0000000004087348 */ /* 0x000fea0003c00000 */
[----:B------:R1:W2:Y:S02]  /*d600*/  SHFL.BFLY P0, R10, R233, R5, R0 ;  /* 0x0c000005e90a7389 */ /* 0x0002a40000000000 */
[----:B-12---:R-:W-:Y:S05]  /*d610*/  ENDCOLLECTIVE ;  /* 0x000000000000791b */ /* 0x006fea0003800000 */
.L_x_780:
[----:B------:R-:W-:Y:S05]  /*d620*/  BRA `(.L_x_781) ;  /* 0xffffffe800e07947 */ /* 0x000fea000383ffff */
.L_x_782:
        /* <DEDUP_REMOVED lines=13> */
.L_x_14866:


//--------------------- .text._ZN5flash24flash_fwd_splitkv_kernelI23Flash_fwd_kernel_traitsILi128ELi64ELi128ELi4ELb0ELb0EN7cutlass10bfloat16_tE19Flash_kernel_traitsILi128ELi64ELi128ELi4ES3_EELb0ELb0ELb0ELb0ELb0ELb1ELb0ELb0EEEvNS_16Flash_fwd_paramsE --------------------------
	.section	.text._ZN5flash24flash_fwd_splitkv_kernelI23Flash_fwd_kernel_traitsILi128ELi64ELi128ELi4ELb0ELb0EN7cutlass10bfloat16_tE19Flash_kernel_traitsILi128ELi64ELi128ELi4ES3_EELb0ELb0ELb0ELb0ELb0ELb1ELb0ELb0EEEvNS_16Flash_fwd_paramsE,"ax",@progbits
	.align	128
        .global         _ZN5flash24flash_fwd_splitkv_kernelI23Flash_fwd_kernel_traitsILi128ELi64ELi128ELi4ELb0ELb0EN7cutlass10bfloat16_tE19Flash_kernel_traitsILi128ELi64ELi128ELi4ES3_EELb0ELb0ELb0ELb0ELb0ELb1ELb0ELb0EEEvNS_16Flash_fwd_paramsE
        .type           _ZN5flash24flash_fwd_splitkv_kernelI23Flash_fwd_kernel_traitsILi128ELi64ELi128ELi4ELb0ELb0EN7cutlass10bfloat16_tE19Flash_kernel_traitsILi128ELi64ELi128ELi4ES3_EELb0ELb0ELb0ELb0ELb0ELb1ELb0ELb0EEEvNS_16Flash_fwd_paramsE,@function
        .size           _ZN5flash24flash_fwd_splitkv_kernelI23Flash_fwd_kernel_traitsILi128ELi64ELi128ELi4ELb0ELb0EN7cutlass10bfloat16_tE19Flash_kernel_traitsILi128ELi64ELi128ELi4ES3_EELb0ELb0ELb0ELb0ELb0ELb1ELb0ELb0EEEvNS_16Flash_fwd_paramsE,(.L_x_14867 - _ZN5flash24flash_fwd_splitkv_kernelI23Flash_fwd_kernel_traitsILi128ELi64ELi128ELi4ELb0ELb0EN7cutlass10bfloat16_tE19Flash_kernel_traitsILi128ELi64ELi128ELi4ES3_EELb0ELb0ELb0ELb0ELb0ELb1ELb0ELb0EEEvNS_16Flash_fwd_paramsE)
        .other          _ZN5flash24flash_fwd_splitkv_kernelI23Flash_fwd_kernel_traitsILi128ELi64ELi128ELi4ELb0ELb0EN7cutlass10bfloat16_tE19Flash_kernel_traitsILi128ELi64ELi128ELi4ES3_EELb0ELb0ELb0ELb0ELb0ELb1ELb0ELb0EEEvNS_16Flash_fwd_paramsE,@"STO_CUDA_ENTRY STV_DEFAULT"
_ZN5flash24flash_fwd_splitkv_kernelI23Flash_fwd_kernel_traitsILi128ELi64ELi128ELi4ELb0ELb0EN7cutlass10bfloat16_tE19Flash_kernel_traitsILi128ELi64ELi128ELi4ES3_EELb0ELb0ELb0ELb0ELb0ELb1ELb0ELb0EEEvNS_16Flash_fwd_paramsE:
.text._ZN5flash24flash_fwd_splitkv_kernelI23Flash_fwd_kernel_traitsILi128ELi64ELi128ELi4ELb0ELb0EN7cutlass10bfloat16_tE19Flash_kernel_traitsILi128ELi64ELi128ELi4ES3_EELb0ELb0ELb0ELb0ELb0ELb1ELb0ELb0EEEvNS_16Flash_fwd_paramsE:
[----:B------:R-:W-:Y:S01]  /*0000*/  LDC R1, c[0x0][0x37c] ;  /* 0x0000df00ff017b82 */ /* 0x000fe20000000800 */
[----:B------:R-:W1:Y:S07]  /*0010*/  S2R R229, SR_CTAID.X ;  /* 0x0000000000e57919 */ /* 0x000e6e0000002500 */
[----:B------:R-:W2:Y:S01]  /*0020*/  LDC.64 R2, c[0x0][0x348] ;  /* 0x0000d200ff027b82 */ /* 0x000ea20000000a00 */
[----:B------:R-:W-:Y:S01]  /*0030*/  BSSY.RECONVERGENT B2, `(.L_x_783) ;  /* 0x0000005000027945 */ /* 0x000fe20003800200 */
[----:B------:R-:W-:Y:S01]  /*0040*/  MOV R226, 0x80 ;  /* 0x0000008000e27802 */ /* 0x000fe20000000f00 */
[----:B------:R-:W3:Y:S01]  /*0050*/  S2R R228, SR_CTAID.Y ;  /* 0x0000000000e47919 */ /* 0x000ee20000002600 */
[----:B------:R-:W4:Y:S05]  /*0060*/  S2R R227, SR_CTAID.Z ;  /* 0x0000000000e37919 */ /* 0x000f2a0000002700 */
[----:B-1234-:R-:W-:Y:S05]  /*0070*/  CALL.REL.NOINC `($_ZN5flash24flash_fwd_splitkv_kernelI23Flash_fwd_kernel_traitsILi128ELi64ELi128ELi4ELb0ELb0EN7cutlass10bfloat16_tE19Flash_kernel_traitsILi128ELi64ELi128ELi4ES3_EELb0ELb0ELb0ELb0ELb0ELb1ELb0ELb0EEEvNS_16Flash_fwd_paramsE$_ZN5flash30compute_attn_1rowblock_splitkvI23Flash_fwd_kernel_traitsILi128ELi64ELi128ELi4ELb0ELb0EN7cutlass10bfloat16_tE19Flash_kernel_traitsILi128ELi64ELi128ELi4ES3_EELb0ELb0ELb0ELb0ELb0ELb1ELb0ELb0ENS_16Flash_fwd_paramsEEEvRKT8_iiiii) ;  /* 0x0000000000087944 */ /* 0x01efea0003c00000 */
[----:B------:R-:W-:Y:S05]  /*0080*/  BSYNC.RECONVERGENT B2 ;  /* 0x0000000000027941 */ /* 0x000fea0003800200 */
.L_x_783:
[----:B------:R-:W-:Y:S05]  /*0090*/  EXIT ;  /* 0x000000000000794d */ /* 0x000fea0003800000 */
        .type           $_ZN5flash24flash_fwd_splitkv_kernelI23Flash_fwd_kernel_traitsILi128ELi64ELi128ELi4ELb0ELb0EN7cutlass10bfloat16_tE19Flash_kernel_traitsILi128ELi64ELi128ELi4ES3_EELb0ELb0ELb0ELb0ELb0ELb1ELb0ELb0EEEvNS_16Flash_fwd_paramsE$_ZN5flash30compute_attn_1rowblock_splitkvI23Flash_fwd_kernel_traitsILi128ELi64ELi128ELi4ELb0ELb0EN7cutlass10bfloat16_tE19Flash_kernel_traitsILi128ELi64ELi128ELi4ES3_EELb0ELb0ELb0ELb0ELb0ELb1ELb0ELb0ENS_16Flash_fwd_paramsEEEvRKT8_iiiii,@function
        .size           $_ZN5flash24flash_fwd_splitkv_kernelI23Flash_fwd_kernel_traitsILi128ELi64ELi128ELi4ELb0ELb0EN7cutlass10bfloat16_tE19Flash_kernel_traitsILi128ELi64ELi128ELi4ES3_EELb0ELb0ELb0ELb0ELb0ELb1ELb0ELb0EEEvNS_16Flash_fwd_paramsE$_ZN5flash30compute_attn_1rowblock_splitkvI23Flash_fwd_kernel_traitsILi128ELi64ELi128ELi4ELb0ELb0EN7cutlass10bfloat16_tE19Flash_kernel_traitsILi128ELi64ELi128ELi4ES3_EELb0ELb0ELb0ELb0ELb0ELb1ELb0ELb0ENS_16Flash_fwd_paramsEEEvRKT8_iiiii,(.L_x_14867 - $_ZN5flash24flash_fwd_splitkv_kernelI23Flash_fwd_kernel_traitsILi128ELi64ELi128ELi4ELb0ELb0EN7cutlass10bfloat16_tE19Flash_kernel_traitsILi128ELi64ELi128ELi4ES3_EELb0ELb0ELb0ELb0ELb0ELb1ELb0ELb0EEEvNS_16Flash_fwd_paramsE$_ZN5flash30compute_attn_1rowblock_splitkvI23Flash_fwd_kernel_traitsILi128ELi64ELi128ELi4ELb0ELb0EN7cutlass10bfloat16_tE19Flash_kernel_traitsILi128ELi64ELi128ELi4ES3_EELb0ELb0ELb0ELb0ELb0ELb1ELb0ELb0ENS_16Flash_fwd_paramsEEEvRKT8_iiiii)
$_ZN5flash24flash_fwd_splitkv_kernelI23Flash_fwd_kernel_traitsILi128ELi64ELi128ELi4ELb0ELb0EN7cutlass10bfloat16_tE19Flash_kernel_traitsILi128ELi64ELi128ELi4ES3_EELb0ELb0ELb0ELb0ELb0ELb1ELb0ELb0EEEvNS_16Flash_fwd_paramsE$_ZN5flash30compute_attn_1rowblock_splitkvI23Flash_fwd_kernel_traitsILi128ELi64ELi128ELi4ELb0ELb0EN7cutlass10bfloat16_tE19Flash_kernel_traitsILi128ELi64ELi128ELi4ES3_EELb0ELb0ELb0ELb0ELb0ELb1ELb0ELb0ENS_16Flash_fwd_paramsEEEvRKT8_iiiii:
[----:B------:R-:W1:Y:S02]  /*00a0*/  LDCU.64 UR4, c[0x0][0x358] ;  /* 0x00006b00ff0477ac */ /* 0x000e640008000a00 */
[----:B-1----:R-:W2:Y:S04]  /*00b0*/  LD.E.64 R16, desc[UR4][R2.64+0xe0] ;  /* 0x0000e00402107980 */ /* 0x002ea8000c101b00 */
[----:B------:R-:W3:Y:S04]  /*00c0*/  LD.E.64 R6, desc[UR4][R2.64+0xe8] ;  /* 0x0000e80402067980 */ /* 0x000ee8000c101b00 */
[----:B------:R-:W4:Y:S04]  /*00d0*/  LD.E.64 R10, desc[UR4][R2.64+0xf0] ;  /* 0x0000f004020a7980 */ /* 0x000f28000c101b00 */
[----:B------:R-:W4:Y:S01]  /*00e0*/  LD.E.64 R8, desc[UR4][R2.64+0xf8] ;  /* 0x0000f80402087980 */ /* 0x000f22000c101b00 */
[----:B------:R-:W-:Y:S01]  /*00f0*/  IMAD.MOV.U32 R234, RZ, RZ, -0x1 ;  /* 0xffffffffffea7424 */ /* 0x000fe200078e00ff */
[----:B--2---:R-:W-:-:S02]  /*0100*/  ISETP.NE.U32.AND P4, PT, R16, RZ, PT ;  /* 0x000000ff1000720c */ /* 0x004fc40003f85070 */
[----:B---3--:R-:W-:Y:S02]  /*0110*/  ISETP.NE.U32.AND P3, PT, R6, RZ, PT ;  /* 0x000000ff0600720c */ /* 0x008fe40003f65070 */
[----:B------:R-:W-:Y:S02]  /*0120*/  ISETP.NE.AND.EX P4, PT, R17, RZ, PT, P4 ;  /* 0x000000ff1100720c */ /* 0x000fe40003f85340 */
[----:B------:R-:W-:Y:S02]  /*0130*/  ISETP.NE.AND.EX P3, PT, R7, RZ, PT, P3 ;  /* 0x000000ff0700720c */ /* 0x000fe40003f65330 */
[----:B------:R-:W-:-:S04]  /*0140*/  ISETP.NE.U32.AND P2, PT, R16, RZ, PT ;  /* 0x000000ff1000720c */ /* 0x000fc80003f45070 */
[----:B------:R-:W-:Y:S01]  /*0150*/  ISETP.NE.AND.EX P2, PT, R17, RZ, PT, P2 ;  /* 0x000000ff1100720c */ /* 0x000fe20003f45320 */
[----:B------:R-:W-:-:S04]  /*0160*/  IMAD.WIDE.U32 R16, R228, 0x4, R16 ;  /* 0x00000004e4107825 */ /* 0x000fc800078e0010 */
[----:B------:R1:W5:Y:S04]  /*0170*/  @!P4 LD.E R22, desc[UR4][R2.64+0xb4] ;  /* 0x0000b4040216c980 */ /* 0x000368000c101900 */
[----:B------:R1:W5:Y:S04]  /*0180*/  @P4 LD.E R5, desc[UR4][R16.64+0x4] ;  /* 0x0000040410054980 */ /* 0x000368000c101900 */
[----:B------:R1:W5:Y:S01]  /*0190*/  @!P3 LD.E R35, desc[UR4][R2.64+0xb8] ;  /* 0x0000b8040223b980 */ /* 0x000362000c101900 */
[----:B----4-:R-:W-:Y:S01]  /*01a0*/  ISETP.NE.U32.AND P1, PT, R10, RZ, PT ;  /* 0x000000ff0a00720c */ /* 0x010fe20003f25070 */
[----:B------:R-:W-:-:S02]  /*01b0*/  IMAD.SHL.U32 R4, R228, 0x4, RZ ;  /* 0x00000004e4047824 */ /* 0x000fc400078e00ff */
[----:B------:R1:W5:Y:S01]  /*01c0*/  @P2 LD.E R234, desc[UR4][R16.64] ;  /* 0x0000000410ea2980 */ /* 0x000362000c101900 */
[----:B------:R-:W-:Y:S02]  /*01d0*/  ISETP.NE.AND.EX P1, PT, R11, RZ, PT, P1 ;  /* 0x000000ff0b00720c */ /* 0x000fe40003f25310 */
[----:B------:R-:W-:Y:S02]  /*01e0*/  ISETP.NE.U32.AND P2, PT, R6, RZ, PT ;  /* 0x000000ff0600720c */ /* 0x000fe40003f45070 */
[----:B------:R-:W-:Y:S02]  /*01f0*/  SHF.R.U32.HI R0, RZ, 0x1e, R228 ;  /* 0x0000001eff007819 */ /* 0x000fe400000116e4 */
[----:B------:R-:W-:-:S07]  /*0200*/  ISETP.NE.AND.EX P2, PT, R7, RZ, PT, P2 ;  /* 0x000000ff0700720c */ /* 0x000fce0003f45320 */
[----:B------:R-:W-:Y:S01]  /*0210*/  @P1 IADD3 R14, P0, PT, R10, R4, RZ ;  /* 0x000000040a0e1210 */ /* 0x000fe20007f1e0ff */
[----:B------:R-:W-:-:S04]  /*0220*/  IMAD.MOV.U32 R10, RZ, RZ, RZ ;  /* 0x000000ffff0a7224 */ /* 0x000fc800078e00ff */
        /* <DEDUP_REMOVED lines=13> */
.L_x_785:
[----:B------:R-:W-:Y:S05]  /*0300*/  BSYNC.RECONVERGENT B0 ;  /* 0x0000000000007941 */ /* 0x000fea0003800200 */
.L_x_784:
[----:B------:R-:W-:Y:S04]  /*0310*/  BSSY.RECONVERGENT B0, `(.L_x_786) ;  /* 0x0000007000007945 */ /* 0x000fe80003800200 */
[----:B------:R-:W-:Y:S05]  /*0320*/  @!P3 BRA `(.L_x_787) ;  /* 0x000000000014b947 */ /* 0x000fea0003800000 */
[----:B------:R-:W3:Y:S02]  /*0330*/  LD.E.U8 R6, desc[UR4][R2.64+0x1b2] ;  /* 0x0001b20402067980 */ /* 0x000ee4000c101100 */
[----:B---3--:R-:W-:-:S13]  /*0340*/  ISETP.NE.AND P1, PT, R6, RZ, PT ;  /* 0x000000ff0600720c */ /* 0x008fda0003f25270 */
[----:B------:R-:W3:Y:S02]  /*0350*/  @P1 LD.E R6, desc[UR4][R12.64+0x4] ;  /* 0x000004040c061980 */ /* 0x000ee4000c101900 */
[----:B---3-5:R-:W-:-:S06]  /*0360*/  @P1 IADD3 R35, PT, PT, R6, -R11, RZ ;  /* 0x8000000b06231210 */ /* 0x028fcc0007ffe0ff */
[----:B------:R3:W5:Y:S02]  /*0370*/  @!P1 LD.E R35, desc[UR4][R12.64] ;  /* 0x000000040c239980 */ /* 0x000764000c101900 */
.L_x_787:
[----:B------:R-:W-:Y:S05]  /*0380*/  BSYNC.RECONVERGENT B0 ;  /* 0x0000000000007941 */ /* 0x000fea0003800200 */
.L_x_786:
        /* <DEDUP_REMOVED lines=8> */
.L_x_789:
[----:B------:R-:W4:Y:S01]  /*0410*/  LD.E.64 R6, desc[UR4][R2.64+0x108] ;  /* 0x0001080402067980 */ /* 0x000f22000c101b00 */
[----:B------:R-:W-:Y:S01]  /*0420*/  BSSY.RECONVERGENT B0, `(.L_x_791) ;  /* 0x0000006000007945 */ /* 0x000fe20003800200 */
[----:B------:R-:W-:Y:S01]  /*0430*/  IMAD.MOV.U32 R5, RZ, RZ, RZ ;  /* 0x000000ffff057224 */ /* 0x000fe200078e00ff */
[----:B----4-:R-:W-:-:S04]  /*0440*/  ISETP.NE.U32.AND P0, PT, R6, RZ, PT ;  /* 0x000000ff0600720c */ /* 0x010fc80003f05070 */
[----:B------:R-:W-:-:S13]  /*0450*/  ISETP.NE.AND.EX P0, PT, R7, RZ, PT, P0 ;  /* 0x000000ff0700720c */ /* 0x000fda0003f05300 */
[----:B------:R-:W-:Y:S05]  /*0460*/  @!P0 BRA `(.L_x_792) ;  /* 0x0000000000048947 */ /* 0x000fea0003800000 */
[----:B------:R4:W5:Y:S02]  /*0470*/  LD.E R5, desc[UR4][R2.64+0xbc] ;  /* 0x0000bc0402057980 */ /* 0x000964000c101900 */
.L_x_792:
[----:B------:R-:W-:Y:S05]  /*0480*/  BSYNC.RECONVERGENT B0 ;  /* 0x0000000000007941 */ /* 0x000fea0003800200 */
.L_x_791:
[----:B-----5:R-:W-:Y:S02]  /*0490*/  IADD3 R35, PT, PT, R5, R35, -R10 ;  /* 0x0000002305237210 */ /* 0x020fe40007ffe80a */
.L_x_790:
[----:B------:R-:W-:Y:S05]  /*04a0*/  BSYNC.RECONVERGENT B1 ;  /* 0x0000000000017941 */ /* 0x000fea0003800200 */
.L_x_788:
[----:B------:R-:W-:Y:S01]  /*04b0*/  IMAD.SHL.U32 R215, R229, 0x40, RZ ;  /* 0x00000040e5d77824 */ /* 0x000fe200078e00ff */
[----:B------:R-:W-:Y:S01]  /*04c0*/  MOV R6, R226 ;  /* 0x000000e200067202 */ /* 0x000fe20000000f00 */
[----:B------:R-:W-:-:S03]  /*04d0*/  IMAD.MOV.U32 R7, RZ, RZ, 0x0 ;  /* 0x00000000ff077424 */ /* 0x000fc600078e00ff */
[----:B------:R-:W-:-:S13]  /*04e0*/  ISETP.GT.AND P0, PT, R22, R215, PT ;  /* 0x000000d71600720c */ /* 0x000fda0003f04270 */
[----:B-1234-:R-:W-:Y:S05]  /*04f0*/  @!P0 RET.REL.NODEC R6 `(_ZN5flash24flash_fwd_splitkv_kernelI23Flash_fwd_kernel_traitsILi128ELi64ELi128ELi4ELb0ELb0EN7cutlass10bfloat16_tE19Flash_kernel_traitsILi128ELi64ELi128ELi4ES3_EELb0ELb0ELb0ELb0ELb0ELb1ELb0ELb0EEEvNS_16Flash_fwd_paramsE) ;  /* 0xfffffff806c08950 */ /* 0x01efea0003c3ffff */
        /* <DEDUP_REMOVED lines=18> */
[----:B------:R-:W-:Y:S01]  /*0620*/  IMAD.SHL.U32 R10, R143, 0x8, RZ ;  /* 0x000000088f0a7824 */ /* 0x000fe200078e00ff */
[----:B------:R-:W-:-:S02]  /*0630*/  MOV R11, RZ ;  /* 0x000000ff000b7202 */ /* 0x000fc40000000f00 */
[----:B------:R-:W5:Y:S02]  /*0640*/  LD.E R0, desc[UR4][R2.64+0xb4] ;  /* 0x0000b40402007980 */ /* 0x000f64000c101900 */
[----:B------:R-:W-:Y:S01]  /*0650*/  LOP3.LUT R10, R10, 0x38, RZ, 0xc0, !PT ;  /* 0x000000380a0a7812 */ /* 0x000fe200078ec0ff */
[----:B------:R-:W-:Y:S01]  /*0660*/  IMAD.IADD R22, R22, 0x1, -R215 ;  /* 0x0000000116167824 */ /* 0x000fe200078e0ad7 */
[----:B------:R-:W-:Y:S01]  /*0670*/  SHF.R.U32.HI R143, RZ, 0x3, R143 ;  /* 0x00000003ff8f7819 */ /* 0x000fe2000001168f */
[----:B------:R-:W5:Y:S03]  /*0680*/  LD.E.64 R6, desc[UR4][R2.64+0xa0] ;  /* 0x0000a00402067980 */ /* 0x000f66000c101b00 */
[----:B------:R-:W-:Y:S01]  /*0690*/  ISETP.GE.AND P2, PT, R143, R22, PT ;  /* 0x000000168f00720c */ /* 0x000fe20003f46270 */
[----:B------:R-:W5:Y:S04]  /*06a0*/  LD.E R4, desc[UR4][R2.64+0xc0] ;  /* 0x0000c00402047980 */ /* 0x000f68000c101900 */
[----:B------:R1:W5:Y:S01]  /*06b0*/  LD.E.64 R14, desc[UR4][R2.64+0x70] ;  /* 0x00007004020e7980 */ /* 0x000362000c101b00 */
[----:B------:R-:W-:Y:S01]  /*06c0*/  ISETP.NE.AND P6, PT, R10, RZ, PT ;  /* 0x000000ff0a00720c */ /* 0x000fe20003fc5270 */
[----:B------:R-:W-:Y:S01]  /*06d0*/  BSSY.RECONVERGENT B0, `(.L_x_794) ;  /* 0x0000020000007945 */ /* 0x000fe20003800200 */
[----:B--2---:R-:W-:-:S04]  /*06e0*/  IMAD.WIDE.U32 R20, R215, R8, R10 ;  /* 0x00000008d7147225 */ /* 0x004fc800078e000a */
[----:B----4-:R-:W-:-:S04]  /*06f0*/  @!P0 IMAD.WIDE.U32 R16, R12, R228, RZ ;  /* 0x000000e40c108225 */ /* 0x010fc800078e00ff */
[----:B------:R-:W-:Y:S02]  /*0700*/  @!P0 IMAD R12, R13, R228, RZ ;  /* 0x000000e40d0c8224 */ /* 0x000fe400078e02ff */
[-C--:B------:R-:W-:Y:S02]  /*0710*/  @P0 IMAD R13, R9, R234.reuse, RZ ;  /* 0x000000ea090d0224 */ /* 0x080fe400078e02ff */
[----:B------:R-:W-:-:S04]  /*0720*/  @P0 IMAD.WIDE.U32 R234, R8, R234, RZ ;  /* 0x000000ea08ea0225 */ /* 0x000fc800078e00ff */
[----:B------:R-:W-:Y:S02]  /*0730*/  @P0 IMAD.MOV.U32 R16, RZ, RZ, R234 ;  /* 0x000000ffff100224 */ /* 0x000fe400078e00ea */
[----:B------:R-:W-:Y:S01]  /*0740*/  @!P0 IMAD.IADD R12, R17, 0x1, R12 ;  /* 0x00000001110c8824 */ /* 0x000fe200078e020c */
[----:B------:R-:W-:Y:S01]  /*0750*/  @P0 IADD3 R12, PT, PT, R235, R13, RZ ;  /* 0x0000000deb0c0210 */ /* 0x000fe20007ffe0ff */
[----:B-1----:R-:W-:Y:S01]  /*0760*/  IMAD R3, R9, R215, RZ ;  /* 0x000000d709037224 */ /* 0x002fe200078e02ff */
[----:B------:R-:W-:-:S04]  /*0770*/  IADD3 R16, P0, PT, R16, R20, RZ ;  /* 0x0000001410107210 */ /* 0x000fc80007f1e0ff */
[----:B------:R-:W-:Y:S01]  /*0780*/  IADD3.X R17, PT, PT, R12, R21, R3, P0, !PT ;  /* 0x000000150c117210 */ /* 0x000fe200007fe403 */
[-C--:B---3--:R-:W-:Y:S01]  /*0790*/  IMAD R21, R19, R227.reuse, RZ ;  /* 0x000000e313157224 */ /* 0x088fe200078e02ff */
[C---:B------:R-:W-:Y:S01]  /*07a0*/  IADD3 R13, PT, PT, R143.reuse, 0x10, RZ ;  /* 0x000000108f0d7810 */ /* 0x040fe20007ffe0ff */
[----:B------:R-:W-:Y:S02]  /*07b0*/  VIADD R3, R143, 0x20 ;  /* 0x000000208f037836 */ /* 0x000fe40000000000 */
[----:B------:R-:W-:Y:S01]  /*07c0*/  IMAD.WIDE.U32 R18, R18, R227, R16 ;  /* 0x000000e312127225 */ /* 0x000fe200078e0010 */
[CC--:B------:R-:W-:Y:S02]  /*07d0*/  ISETP.GE.AND P1, PT, R13.reuse, R22.reuse, PT ;  /* 0x000000160d00720c */ /* 0x0c0fe40003f26270 */
[-C--:B------:R-:W-:Y:S02]  /*07e0*/  ISETP.GE.OR P4, PT, R13, R22.reuse, P6 ;  /* 0x000000160d00720c */ /* 0x080fe40003786670 */
[----:B------:R-:W-:-:S02]  /*07f0*/  ISETP.GE.AND P0, PT, R3, R22, PT ;  /* 0x000000160300720c */ /* 0x000fc40003f06270 */
[----:B------:R-:W-:Y:S02]  /*0800*/  LOP3.LUT R13, R10, 0x40, RZ, 0xfc, !PT ;  /* 0x000000400a0d7812 */ /* 0x000fe400078efcff */
[----:B------:R-:W-:Y:S01]  /*0810*/  IADD3 R21, PT, PT, R19, R21, RZ ;  /* 0x0000001513157210 */ /* 0x000fe20007ffe0ff */
[----:B------:R-:W-:Y:S08]  /*0820*/  @P2 BRA `(.L_x_795) ;  /* 0x0000000000282947 */ /* 0x000ff00003800000 */
        /* <DEDUP_REMOVED lines=10> */
.L_x_795:
[----:B------:R-:W-:Y:S05]  /*08d0*/  BSYNC.RECONVERGENT B0 ;  /* 0x0000000000007941 */ /* 0x000fea0003800200 */
.L_x_794:
        /* <DEDUP_REMOVED lines=17> */
.L_x_797:
[----:B------:R-:W-:Y:S05]  /*09f0*/  BSYNC.RECONVERGENT B0 ;  /* 0x0000000000007941 */ /* 0x000fea0003800200 */
.L_x_796:
[----:B-----5:R-:W-:Y:S01]  /*0a00*/  IMAD R5, R5, R228, R227 ;  /* 0x000000e405057224 */ /* 0x020fe200078e02e3 */
[----:B------:R-:W-:Y:S01]  /*0a10*/  BSSY.RECONVERGENT B0, `(.L_x_798) ;  /* 0x0000013000007945 */ /* 0x000fe20003800200 */
[C---:B------:R-:W-:Y:S02]  /*0a20*/  ISETP.GE.OR P5, PT, R143.reuse, R22, P6 ;  /* 0x000000168f00720c */ /* 0x040fe400037a6670 */
[----:B------:R-:W-:Y:S01]  /*0a30*/  IMAD R0, R0, R5, R215 ;  /* 0x0000000500007224 */ /* 0x000fe200078e02d7 */
[----:B------:R-:W-:Y:S01]  /*0a40*/  IADD3 R17, PT, PT, R143, 0x30, RZ ;  /* 0x000000308f117810 */ /* 0x000fe20007ffe0ff */
[----:B------:R-:W-:Y:S09]  /*0a50*/  @P0 BRA `(.L_x_799) ;  /* 0x0000000000380947 */ /* 0x000ff20003800000 */
[----:B------:R-:W-:Y:S01]  /*0a60*/  IADD3 R5, P0, PT, R143, 0x20, RZ ;  /* 0x000000208f057810 */ /* 0x000fe20007f1e0ff */
[----:B-1----:R-:W-:Y:S01]  /*0a70*/  IMAD.MOV.U32 R24, RZ, RZ, R18 ;  /* 0x000000ffff187224 */ /* 0x002fe200078e0012 */
[----:B------:R-:W-:Y:S02]  /*0a80*/  MOV R25, R21 ;  /* 0x0000001500197202 */ /* 0x000fe40000000f00 */
[-C--:B------:R-:W-:Y:S01]  /*0a90*/  ISETP.GE.AND P1, PT, R10, R4.reuse, PT ;  /* 0x000000040a00720c */ /* 0x080fe20003f26270 */
[----:B--2---:R-:W-:Y:S01]  /*0aa0*/  IMAD.X R3, RZ, RZ, RZ, P0 ;  /* 0x000000ffff037224 */ /* 0x004fe200000e06ff */
        /* <DEDUP_REMOVED lines=9> */
.L_x_799:
[----:B------:R-:W-:Y:S05]  /*0b40*/  BSYNC.RECONVERGENT B0 ;  /* 0x0000000000007941 */ /* 0x000fea0003800200 */
.L_x_798:
[CC--:B------:R-:W-:Y:S01]  /*0b50*/  ISETP.GE.AND P1, PT, R17.reuse, R22.reuse, PT ;  /* 0x000000161100720c */ /* 0x0c0fe20003f26270 */
[----:B------:R-:W-:Y:S01]  /*0b60*/  BSSY.RECONVERGENT B0, `(.L_x_800) ;  /* 0x0000018000007945 */ /* 0x000fe20003800200 */
[C---:B--23--:R-:W-:Y:S01]  /*0b70*/  IADD3 R3, P0, PT, R0.reuse, R143, RZ ;  /* 0x0000008f00037210 */ /* 0x04cfe20007f1e0ff */
[----:B------:R-:W-:Y:S01]  /*0b80*/  @!P4 IMAD.MOV.U32 R2, RZ, RZ, 0x7f800000 ;  /* 0x7f800000ff02c424 */ /* 0x000fe200078e00ff */
[----:B------:R-:W-:Y:S02]  /*0b90*/  ISETP.GE.OR P6, PT, R17, R22, P6 ;  /* 0x000000161100720c */ /* 0x000fe400037c6670 */
[----:B------:R-:W-:Y:S02]  /*0ba0*/  LEA.HI.X.SX32 R0, R0, RZ, 0x1, P0 ;  /* 0x000000ff00007211 */ /* 0x000fe400000f0eff */
[----:B------:R-:W-:-:S04]  /*0bb0*/  LEA R6, P0, R3, R6, 0x2 ;  /* 0x0000000603067211 */ /* 0x000fc800078010ff */
[----:B------:R-:W-:Y:S01]  /*0bc0*/  LEA.HI.X R7, R3, R7, R0, 0x2, P0 ;  /* 0x0000000703077211 */ /* 0x000fe200000f1400 */
[----:B------:R-:W-:Y:S02]  /*0bd0*/  @!P5 IMAD.MOV.U32 R3, RZ, RZ, 0x7f800000 ;  /* 0x7f800000ff03d424 */ /* 0x000fe400078e00ff */
[----:B------:R-:W-:Y:S01]  /*0be0*/  @!P3 IMAD.MOV.U32 R0, RZ, RZ, 0x7f800000 ;  /* 0x7f800000ff00b424 */ /* 0x000fe200078e00ff */
[----:B------:R-:W-:Y:S06]  /*0bf0*/  @P1 BRA `(.L_x_801) ;  /* 0x0000000000381947 */ /* 0x000fec0003800000 */
        /* <DEDUP_REMOVED lines=14> */
.L_x_801:
[----:B------:R-:W-:Y:S05]  /*0ce0*/  BSYNC.RECONVERGENT B0 ;  /* 0x0000000000007941 */ /* 0x000fea0003800200 */
.L_x_800:
[----:B------:R-:W-:Y:S01]  /*0cf0*/  MOV R227, 0x0 ;  /* 0x0000000000e37802 */ /* 0x000fe20000000f00 */
[----:B------:R-:W-:Y:S04]  /*0d00*/  @!P5 ST.E desc[UR4][R6.64], R3 ;  /* 0x000000030600d985 */ /* 0x000fe8000c101904 */
[----:B------:R-:W-:Y:S04]  /*0d10*/  @!P4 ST.E desc[UR4][R6.64+0x40], R2 ;  /* 0x000040020600c985 */ /* 0x000fe8000c101904 */
[----:B------:R1:W-:Y:S02]  /*0d20*/  @!P3 ST.E desc[UR4][R6.64+0x80], R0 ;  /* 0x000080000600b985 */ /* 0x0003e4000c101904 */
[----:B-12---:R-:W-:Y:S05]  /*0d30*/  @P6 RET.REL.NODEC R226 `(_ZN5flash24flash_fwd_splitkv_kernelI23Flash_fwd_kernel_traitsILi128ELi64ELi128ELi4ELb0ELb0EN7cutlass10bfloat16_tE19Flash_kernel_traitsILi128ELi64ELi128ELi4ES3_EELb0ELb0ELb0ELb0ELb0ELb1ELb0ELb0EEEvNS_16Flash_fwd_paramsE) ;  /* 0xfffffff0e2b06950 */ /* 0x006fea0003c3ffff */
[----:B------:R-:W-:Y:S02]  /*0d40*/  MOV R3, 0x7f800000 ;  /* 0x7f80000000037802 */ /* 0x000fe40000000f00 */
[----:B------:R-:W-:-:S03]  /*0d50*/  MOV R227, 0x0 ;  /* 0x0000000000e37802 */ /* 0x000fc60000000f00 */
[----:B------:R1:W-:Y:S02]  /*0d60*/  ST.E desc[UR4][R6.64+0xc0], R3 ;  /* 0x0000c00306007985 */ /* 0x0003e4000c101904 */
[----:B-1----:R-:W-:Y:S05]  /*0d70*/  RET.REL.NODEC R226 `(_ZN5flash24flash_fwd_splitkv_kernelI23Flash_fwd_kernel_traitsILi128ELi64ELi128ELi4ELb0ELb0EN7cutlass10bfloat16_tE19Flash_kernel_traitsILi128ELi64ELi128ELi4ES3_EELb0ELb0ELb0ELb0ELb0ELb1ELb0ELb0EEEvNS_16Flash_fwd_paramsE) ;  /* 0xfffffff0e2a07950 */ /* 0x002fea0003c3ffff */
.L_x_793:
        /* <DEDUP_REMOVED lines=32> */
[----:B------:R-:W-:Y:S02]  /*0f80*/  IMAD.HI.U32 R7, R15, R7, R14 ;  /* 0x000000070f077227 */ /* 0x000fe400078e000e */
[----:B------:R-:W2:Y:S02]  /*0f90*/  LD.E.64 R14, desc[UR4][R138.64+0x28] ;  /* 0x000028048a0e7980 */ /* 0x000ea4000c101b00 */
        /* <DEDUP_REMOVED lines=18> */
[----:B------:R-:W3:Y:S04]  /*10c0*/  LD.E.64 R10, desc[UR4][R138.64+0x20] ;  /* 0x000020048a0a7980 */ /* 0x000ee8000c101b00 */
[----:B------:R-:W-:-:S05]  /*10d0*/  IMAD.WIDE R4, R8, 0x4, R236 ;  /* 0x0000000408047825 */ /* 0x000fca00078e02ec */
[----:B------:R1:W2:Y:S01]  /*10e0*/  LD.E R0, desc[UR4][R4.64] ;  /* 0x0000000404007980 */ /* 0x0002a2000c101900 */
[----:B----4-:R-:W-:-:S04]  /*10f0*/  IABS R7, R12 ;  /* 0x0000000c00077213 */ /* 0x010fc80000000000 */
[----:B------:R-:W4:Y:S08]  /*1100*/  I2F.RP R18, R7 ;  /* 0x0000000700127306 */ /* 0x000f300000209400 */
[----:B----4-:R-:W4:Y:S02]  /*1110*/  MUFU.RCP R13, R18 ;  /* 0x00000012000d7308 */ /* 0x010f240000001000 */
[----:B----4-:R-:W-:-:S06]  /*1120*/  VIADD R13, R13, 0xffffffe ;  /* 0x0ffffffe0d0d7836 */ /* 0x010fcc0000000000 */
[----:B------:R-:W1:Y:S01]  /*1130*/  F2I.FTZ.U32.TRUNC.NTZ R21, R13 ;  /* 0x0000000d00157305 */ /* 0x000e62000021f000 */
[----:B------:R-:W-:Y:S01]  /*1140*/  IMAD.MOV.U32 R20, RZ, RZ, RZ ;  /* 0x000000ffff147224 */ /* 0x000fe200078e00ff */
[----:B------:R-:W-:Y:S02]  /*1150*/  IABS R6, R227 ;  /* 0x000000e300067213 */ /* 0x000fe40000000000 */
[----:B-1----:R-:W-:-:S05]  /*1160*/  IADD3 R4, PT, PT, RZ, -R21, RZ ;  /* 0x80000015ff047210 */ /* 0x002fca0007ffe0ff */
[----:B------:R-:W-:Y:S01]  /*1170*/  IMAD R5, R4, R7, RZ ;  /* 0x0000000704057224 */ /* 0x000fe200078e02ff */
[----:B------:R-:W-:-:S03]  /*1180*/  IABS R4, R12 ;  /* 0x0000000c00047213 */ /* 0x000fc60000000000 */
[----:B------:R-:W-:Y:S01]  /*1190*/  IMAD.HI.U32 R5, R21, R5, R20 ;  /* 0x0000000515057227 */ /* 0x000fe200078e0014 */
[----:B------:R-:W-:-:S05]  /*11a0*/  IADD3 R4, PT, PT, RZ, -R4, RZ ;  /* 0x80000004ff047210 */ /* 0x000fca0007ffe0ff */
[----:B------:R-:W-:-:S04]  /*11b0*/  IMAD.HI.U32 R5, R5, R6, RZ ;  /* 0x0000000605057227 */ /* 0x000fc800078e00ff */
[----:B------:R-:W-:-:S05]  /*11c0*/  IMAD R4, R5, R4, R6 ;  /* 0x0000000405047224 */ /* 0x000fca00078e0206 */
[----:B------:R-:W-:-:S13]  /*11d0*/  ISETP.GT.U32.AND P1, PT, R7, R4, PT ;  /* 0x000000040700720c */ /* 0x000fda0003f24070 */
[----:B------:R-:W-:-:S05]  /*11e0*/  @!P1 IMAD.IADD R4, R4, 0x1, -R7 ;  /* 0x0000000104049824 */ /* 0x000fca00078e0a07 */
[----:B------:R-:W-:Y:S02]  /*11f0*/  ISETP.GE.U32.AND P2, PT, R4, R7, PT ;  /* 0x000000070400720c */ /* 0x000fe40003f46070 */
[----:B------:R-:W-:Y:S02]  /*1200*/  IADD3 R4, PT, PT, -R8, RZ, RZ ;  /* 0x000000ff08047210 */ /* 0x000fe40007ffe1ff */
[----:B------:R-:W-:Y:S01]  /*1210*/  LOP3.LUT R8, R227, R12, RZ, 0x3c, !PT ;  /* 0x0000000ce3087212 */ /* 0x000fe200078e3cff */
[----:B------:R-:W-:Y:S01]  /*1220*/  @!P1 VIADD R5, R5, 0x1 ;  /* 0x0000000105059836 */ /* 0x000fe20000000000 */
[----:B------:R-:W-:Y:S02]  /*1230*/  ISETP.NE.AND P1, PT, R12, RZ, PT ;  /* 0x000000ff0c00720c */ /* 0x000fe40003f25270 */
[----:B------:R-:W-:Y:S01]  /*1240*/  ISETP.GE.AND P0, PT, R8, RZ, PT ;  /* 0x000000ff0800720c */ /* 0x000fe20003f06270 */
[----:B------:R-:W-:-:S04]  /*1250*/  IMAD R4, R9, R4, R232 ;  /* 0x0000000409047224 */ /* 0x000fc800078e02e8 */
[----:B------:R-:W-:-:S04]  /*1260*/  @P2 IADD3 R5, PT, PT, R5, 0x1, RZ ;  /* 0x0000000105052810 */ /* 0x000fc80007ffe0ff */
[----:B------:R-:W-:Y:S01]  /*1270*/  MOV R9, R5 ;  /* 0x0000000500097202 */ /* 0x000fe20000000f00 */
[----:B------:R-:W-:-:S04]  /*1280*/  IMAD R5, R219, R4, RZ ;  /* 0x00000004db057224 */ /* 0x000fc800078e02ff */
[----:B------:R-:W-:Y:S01]  /*1290*/  @!P0 IMAD.MOV R9, RZ, RZ, -R9 ;  /* 0x000000ffff098224 */ /* 0x000fe200078e0a09 */
[----:B------:R-:W-:-:S05]  /*12a0*/  @!P1 LOP3.LUT R9, RZ, R12, RZ, 0x33, !PT ;  /* 0x0000000cff099212 */ /* 0x000fca00078e33ff */
[----:B------:R-:W-:Y:S01]  /*12b0*/  IMAD R13, R17, R9, RZ ;  /* 0x00000009110d7224 */ /* 0x000fe200078e02ff */
[----:B--2---:R-:W-:Y:S01]  /*12c0*/  SHF.R.S32.HI R7, RZ, 0x1f, R0 ;  /* 0x0000001fff077819 */ /* 0x004fe20000011400 */
[-C--:B---3--:R-:W-:Y:S02]  /*12d0*/  IMAD R6, R11, R0.reuse, RZ ;  /* 0x000000000b067224 */ /* 0x088fe400078e02ff */
[----:B------:R-:W-:Y:S01]  /*12e0*/  IMAD.WIDE.U32 R18, R10, R0, RZ ;  /* 0x000000000a127225 */ /* 0x000fe200078e00ff */
[----:B------:R-:W-:-:S03]  /*12f0*/  SHF.R.S32.HI R11, RZ, 0x1f, R4 ;  /* 0x0000001fff0b7819 */ /* 0x000fc60000011404 */
[----:B------:R-:W-:-:S04]  /*1300*/  IMAD R6, R10, R7, R6 ;  /* 0x000000070a067224 */ /* 0x000fc800078e0206 */
[----:B------:R-:W-:Y:S02]  /*1310*/  IMAD.IADD R19, R19, 0x1, R6 ;  /* 0x0000000113137824 */ /* 0x000fe400078e0206 */
[----:B------:R-:W-:Y:S02]  /*1320*/  IMAD R5, R218, R11, R5 ;  /* 0x0000000bda057224 */ /* 0x000fe400078e0205 */
[----:B------:R-:W-:-:S05]  /*1330*/  IMAD.WIDE.U32 R18, R4, R218, R18 ;  /* 0x000000da04127225 */ /* 0x000fca00078e0012 */
[----:B------:R-:W-:Y:S02]  /*1340*/  IADD3 R19, PT, PT, R19, R5, RZ ;  /* 0x0000000513137210 */ /* 0x000fe40007ffe0ff */
[----:B------:R-:W-:-:S05]  /*1350*/  SHF.R.S32.HI R5, RZ, 0x1f, R9 ;  /* 0x0000001fff057819 */ /* 0x000fca0000011409 */
        /* <DEDUP_REMOVED lines=9> */
.L_x_803:
        /* <DEDUP_REMOVED lines=47> */
[----:B------:R-:W-:Y:S02]  /*16e0*/  @P2 IADD3 R7, PT, PT, R19, R0, RZ ;  /* 0x0000000013072210 */ /* 0x000fe40007ffe0ff */
[----:B------:R-:W-:Y:S01]  /*16f0*/  @P2 MOV R6, R18 ;  /* 0x0000001200062202 */ /* 0x000fe20000000f00 */
[----:B------:R-:W-:Y:S01]  /*1700*/  @!P2 IMAD R0, R221, R10, RZ ;  /* 0x0000000add00a224 */ /* 0x000fe200078e02ff */
[----:B------:R-:W-:-:S02]  /*1710*/  @!P2 SHF.R.S32.HI R5, RZ, 0x1f, R10 ;  /* 0x0000001fff05a819 */ /* 0x000fc4000001140a */
        /* <DEDUP_REMOVED lines=12> */
[----:B------:R-:W-:Y:S01]  /*17e0*/  SHF.R.S32.HI R4, RZ, 0x1f, R8 ;  /* 0x0000001fff047819 */ /* 0x000fe20000011408 */
[----:B------:R-:W-:Y:S01]  /*17f0*/  @!P2 IMAD.MOV.U32 R20, RZ, RZ, R6 ;  /* 0x000000ffff14a224 */ /* 0x000fe200078e0006 */
[----:B------:R-:W-:Y:S01]  /*1800*/  @P2 IADD3 R10, PT, PT, R10, R11, RZ ;  /* 0x0000000b0a0a2210 */ /* 0x000fe20007ffe0ff */
[----:B------:R-:W-:-:S02]  /*1810*/  @!P2 IMAD R0, R16, R5, R0 ;  /* 0x000000051000a224 */ /* 0x000fc400078e0200 */
[----:B------:R-:W-:Y:S02]  /*1820*/  IMAD R7, R14, R4, R7 ;  /* 0x000000040e077224 */ /* 0x000fe400078e0207 */
[----:B------:R-:W-:-:S04]  /*1830*/  @!P2 IMAD.WIDE.U32 R16, R16, R9, R20 ;  /* 0x000000091010a225 */ /* 0x000fc800078e0014 */
[-C--:B------:R-:W-:Y:S02]  /*1840*/  @P2 IMAD R4, R221, R10.reuse, RZ ;  /* 0x0000000add042224 */ /* 0x080fe400078e02ff */
[----:B------:R-:W-:Y:S01]  /*1850*/  @P2 IMAD.WIDE.U32 R10, R220, R10, RZ ;  /* 0x0000000adc0a2225 */ /* 0x000fe200078e00ff */
[----:B------:R-:W-:-:S03]  /*1860*/  @!P2 IADD3 R6, PT, PT, R17, R0, RZ ;  /* 0x000000001106a210 */ /* 0x000fc60007ffe0ff */
[----:B------:R-:W-:Y:S01]  /*1870*/  IMAD.WIDE.U32 R18, R14, R8, R18 ;  /* 0x000000080e127225 */ /* 0x000fe200078e0012 */
[----:B------:R-:W-:Y:S02]  /*1880*/  @!P2 MOV R8, R16 ;  /* 0x000000100008a202 */ /* 0x000fe40000000f00 */
[----:B------:R-:W-:Y:S01]  /*1890*/  @P2 IADD3 R6, PT, PT, R11, R4, RZ ;  /* 0x000000040b062210 */ /* 0x000fe20007ffe0ff */
[----:B------:R-:W-:Y:S01]  /*18a0*/  IMAD.MOV.U32 R14, RZ, RZ, R18 ;  /* 0x000000ffff0e7224 */ /* 0x000fe200078e0012 */
[----:B------:R-:W-:Y:S01]  /*18b0*/  IADD3 R13, PT, PT, R19, R7, RZ ;  /* 0x00000007130d7210 */ /* 0x000fe20007ffe0ff */
[----:B------:R-:W-:Y:S01]  /*18c0*/  @P2 IMAD.MOV.U32 R8, RZ, RZ, R10 ;  /* 0x000000ffff082224 */ /* 0x000fe200078e000a */
[----:B------:R-:W-:Y:S02]  /*18d0*/  MOV R11, RZ ;  /* 0x000000ff000b7202 */ /* 0x000fe40000000f00 */
[----:B------:R-:W-:Y:S02]  /*18e0*/  MOV R4, R232 ;  /* 0x000000e800047202 */ /* 0x000fe40000000f00 */
.L_x_804:
[----:B------:R-:W-:Y:S05]  /*18f0*/  BSYNC.RECONVERGENT B0 ;  /* 0x0000000000007941 */ /* 0x000fea0003800200 */
.L_x_802:
        /* <DEDUP_REMOVED lines=23> */
[----:B------:R-:W-:Y:S01]  /*1a70*/  LOP3.LUT R0, R235, 0x1c0, RZ, 0xc0, !PT ;  /* 0x000001c0eb007812 */ /* 0x000fe200078ec0ff */
[----:B------:R-:W1:Y:S01]  /*1a80*/  S2UR UR6, SR_CgaCtaId ;  /* 0x00000000000679c3 */ /* 0x000e620000008800 */
[----:B------:R-:W-:Y:S02]  /*1a90*/  ISETP.GT.U32.AND P0, PT, R9, R18, PT ;  /* 0x000000120900720c */ /* 0x000fe40003f04070 */
[----:B------:R-:W-:Y:S02]  /*1aa0*/  LOP3.LUT R140, R235, 0x38, RZ, 0xc0, !PT ;  /* 0x00000038eb8c7812 */ /* 0x000fe400078ec0ff */
[----:B------:R-:W-:-:S04]  /*1ab0*/  LOP3.LUT R7, R0, 0x38, R143, 0xf8, !PT ;  /* 0x0000003800077812 */ /* 0x000fc800078ef88f */
[----:B------:R-:W-:Y:S02]  /*1ac0*/  LOP3.LUT R0, R7, R140, RZ, 0x3c, !PT ;  /* 0x0000008c07007212 */ /* 0x000fe400078e3cff */
[----:B------:R-:W-:Y:S02]  /*1ad0*/  LOP3.LUT R5, R227, R12, RZ, 0x3c, !PT ;  /* 0x0000000ce3057212 */ /* 0x000fe400078e3cff */
[----:B------:R-:W-:Y:S02]  /*1ae0*/  IADD3 R215, PT, PT, -R215, R22, RZ ;  /* 0x00000016d7d77210 */ /* 0x000fe40007ffe1ff */
[----:B------:R-:W-:Y:S01]  /*1af0*/  LOP3.LUT R235, R0, 0x1e00, R235, 0xf8, !PT ;  /* 0x00001e0000eb7812 */ /* 0x000fe200078ef8eb */
[----:B------:R-:W-:Y:S01]  /*1b00*/  @!P0 IMAD.IADD R18, R18, 0x1, -R9 ;  /* 0x0000000112128824 */ /* 0x000fe200078e0a09 */
[----:B------:R-:W-:Y:S01]  /*1b10*/  ISETP.GE.AND P1, PT, R5, RZ, PT ;  /* 0x000000ff0500720c */ /* 0x000fe20003f26270 */
[----:B------:R-:W-:-:S03]  /*1b20*/  UMOV UR7, 0x400 ;  /* 0x0000040000077882 */ /* 0x000fc60000000000 */
        /* <DEDUP_REMOVED lines=10> */
[----:B------:R-:W-:Y:S01]  /*1bd0*/  @!P3 IMAD.MOV.U32 R5, RZ, RZ, R22 ;  /* 0x000000ffff05b224 */ /* 0x000fe200078e0016 */
[----:B------:R-:W-:Y:S01]  /*1be0*/  SHF.R.U32.HI R22, RZ, 0x3, R143 ;  /* 0x00000003ff167819 */ /* 0x000fe2000001168f */
[----:B------:R-:W-:Y:S01]  /*1bf0*/  @P3 IMAD.MOV.U32 R5, RZ, RZ, R24 ;  /* 0x000000ffff053224 */ /* 0x000fe200078e0018 */
        /* <DEDUP_REMOVED lines=32> */
.L_x_806:
[----:B------:R-:W-:Y:S05]  /*1e00*/  BSYNC.RECONVERGENT B0 ;  /* 0x0000000000007941 */ /* 0x000fea0003800200 */
.L_x_805:
        /* <DEDUP_REMOVED lines=28> */
.L_x_808:
[----:B------:R-:W-:Y:S05]  /*1fd0*/  BSYNC.RECONVERGENT B0 ;  /* 0x0000000000007941 */ /* 0x000fea0003800200 */
.L_x_807:
        /* <DEDUP_REMOVED lines=30> */
.L_x_810:
[----:B------:R-:W-:Y:S05]  /*21c0*/  BSYNC.RECONVERGENT B0 ;  /* 0x0000000000007941 */ /* 0x000fea0003800200 */
.L_x_809:
        /* <DEDUP_REMOVED lines=29> */
.L_x_812:
[----:B------:R-:W-:Y:S05]  /*23a0*/  BSYNC.RECONVERGENT B0 ;  /* 0x0000000000007941 */ /* 0x000fea0003800200 */
.L_x_811:
        /* <DEDUP_REMOVED lines=16> */
.L_x_814:
[----:B------:R-:W-:Y:S05]  /*24b0*/  BSYNC.RECONVERGENT B0 ;  /* 0x0000000000007941 */ /* 0x000fea0003800200 */
.L_x_813:
        /* <DEDUP_REMOVED lines=20> */
.L_x_816:
[----:B------:R-:W-:Y:S05]  /*2600*/  BSYNC.RECONVERGENT B0 ;  /* 0x0000000000007941 */ /* 0x000fea0003800200 */
.L_x_815:
        /* <DEDUP_REMOVED lines=16> */
.L_x_818:
[----:B------:R-:W-:Y:S05]  /*2710*/  BSYNC.RECONVERGENT B0 ;  /* 0x0000000000007941 */ /* 0x000fea0003800200 */
.L_x_817:
        /* <DEDUP_REMOVED lines=23> */
.L_x_820:
[----:B------:R-:W-:Y:S05]  /*2890*/  BSYNC.RECONVERGENT B0 ;  /* 0x0000000000007941 */ /* 0x000fea0003800200 */
.L_x_819:
        /* <DEDUP_REMOVED lines=26> */
.L_x_822:
[----:B------:R-:W-:Y:S05]  /*2a40*/  BSYNC.RECONVERGENT B0 ;  /* 0x0000000000007941 */ /* 0x000fea0003800200 */
.L_x_821:
        /* <DEDUP_REMOVED lines=16> */
.L_x_824:
[----:B------:R-:W-:Y:S05]  /*2b50*/  BSYNC.RECONVERGENT B0 ;  /* 0x0000000000007941 */ /* 0x000fea0003800200 */
.L_x_823:
        /* <DEDUP_REMOVED lines=19> */
.L_x_826:
[----:B------:R-:W-:Y:S05]  /*2c90*/  BSYNC.RECONVERGENT B0 ;  /* 0x0000000000007941 */ /* 0x000fea0003800200 */
.L_x_825:
        /* <DEDUP_REMOVED lines=17> */
.L_x_828:
[----:B------:R-:W-:Y:S05]  /*2db0*/  BSYNC.RECONVERGENT B0 ;  /* 0x0000000000007941 */ /* 0x000fea0003800200 */
.L_x_827:
        /* <DEDUP_REMOVED lines=41> */
.L_x_830:
[----:B------:R1:W-:Y:S04]  /*3050*/  STS.128 [R235+0xc000], RZ ;  /* 0x00c000ffeb007388 */ /* 0x0003e80000000c00 */
[----:B------:R1:W-:Y:S02]  /*3060*/  STS.128 [R235+0x10000], RZ ;  /* 0x010000ffeb007388 */ /* 0x0003e40000000c00 */
.L_x_831:
[----:B------:R-:W-:Y:S05]  /*3070*/  BSYNC.RECONVERGENT B0 ;  /* 0x0000000000007941 */ /* 0x000fea0003800200 */
.L_x_829:
[----:B------:R-:W-:Y:S01]  /*3080*/  ISETP.GE.AND P2, PT, R9, R0, PT ;  /* 0x000000000900720c */ /* 0x000fe20003f46270 */
[C---:B------:R-:W-:Y:S01]  /*3090*/  IMAD.SHL.U32 R132, R143.reuse, 0x40, RZ ;  /* 0x000000408f847824 */ /* 0x040fe200078e00ff */
[----:B------:R-:W-:Y:S01]  /*30a0*/  SHF.R.U32.HI R208, RZ, 0x1, R143 ;  /* 0x00000001ffd07819 */ /* 0x000fe2000001168f */
[----:B------:R-:W-:Y:S01]  /*30b0*/  IMAD.SHL.U32 R209, R143, 0x20, RZ ;  /* 0x000000208fd17824 */ /* 0x000fe200078e00ff */
[----:B------:R-:W-:Y:S01]  /*30c0*/  LEA R6, P1, R11, R224, 0x1 ;  /* 0x000000e00b067211 */ /* 0x000fe200078208ff */
[----:B------:R-:W-:Y:S01]  /*30d0*/  BSSY.RECONVERGENT B0, `(.L_x_832) ;  /* 0x000001d000007945 */ /* 0x000fe20003800200 */
[----:B------:R-:W-:Y:S02]  /*30e0*/  LOP3.LUT R8, R132, 0x1c0, RZ, 0xc0, !PT ;  /* 0x000001c084087812 */ /* 0x000fe400078ec0ff */
[----:B------:R-:W-:Y:S02]  /*30f0*/  LOP3.LUT R33, R208, 0x8, RZ, 0xc0, !PT ;  /* 0x00000008d0217812 */ /* 0x000fe400078ec0ff */
[----:B------:R-:W-:-:S02]  /*3100*/  LOP3.LUT R209, R209, 0x7c00, RZ, 0xc0, !PT ;  /* 0x00007c00d1d17812 */ /* 0x000fc400078ec0ff */
[-C--:B------:R-:W-:Y:S01]  /*3110*/  ISETP.GE.AND P3, PT, R7, R0.reuse, PT ;  /* 0x000000000700720c */ /* 0x080fe20003f66270 */
        /* <DEDUP_REMOVED lines=9> */
[--C-:B------:R-:W-:Y:S02]  /*31b0*/  LOP3.LUT R33, R33, 0x1c0, R132.reuse, 0xf8, !PT ;  /* 0x000001c021217812 */ /* 0x100fe400078ef884 */
        /* <DEDUP_REMOVED lines=14> */
.L_x_833:
[----:B------:R-:W-:Y:S05]  /*32a0*/  BSYNC.RECONVERGENT B0 ;  /* 0x0000000000007941 */ /* 0x000fea0003800200 */
.L_x_832:
        /* <DEDUP_REMOVED lines=20> */
.L_x_835:
[----:B------:R-:W-:Y:S05]  /*33f0*/  BSYNC.RECONVERGENT B0 ;  /* 0x0000000000007941 */ /* 0x000fea0003800200 */
.L_x_834:
        /* <DEDUP_REMOVED lines=23> */
.L_x_837:
[----:B------:R-:W-:Y:S05]  /*3570*/  BSYNC.RECONVERGENT B0 ;  /* 0x0000000000007941 */ /* 0x000fea0003800200 */
.L_x_836:
        /* <DEDUP_REMOVED lines=21> */
.L_x_839:
[----:B------:R-:W-:Y:S05]  /*36d0*/  BSYNC.RECONVERGENT B0 ;  /* 0x0000000000007941 */ /* 0x000fea0003800200 */
.L_x_838:
        /* <DEDUP_REMOVED lines=18> */
.L_x_841:
[----:B------:R-:W-:Y:S05]  /*3800*/  BSYNC.RECONVERGENT B0 ;  /* 0x0000000000007941 */ /* 0x000fea0003800200 */
.L_x_840:
        /* <DEDUP_REMOVED lines=21> */
.L_x_843:
[----:B------:R-:W-:Y:S05]  /*3960*/  BSYNC.RECONVERGENT B0 ;  /* 0x0000000000007941 */ /* 0x000fea0003800200 */
.L_x_842:
        /* <DEDUP_REMOVED lines=19> */
.L_x_845:
[----:B------:R-:W-:Y:S05]  /*3aa0*/  BSYNC.RECONVERGENT B0 ;  /* 0x0000000000007941 */ /* 0x000fea0003800200 */
.L_x_844:
[----:B------:R-:W5:Y:S04]  /*3ab0*/  LD.E R133, desc[UR4][R2.64+0x18c] ;  /* 0x00018c0402857980 */ /* 0x000f68000c101900 */
[----:B------:R-:W-:Y:S04]  /*3ac0*/  LDSM.16.M88.4 R116, [R145] ;  /* 0x000000009174783b */ /* 0x000fe80000000200 */
[----:B------:R-:W3:Y:S01]  /*3ad0*/  LDSM.16.M88.4 R72, [R137+0x4800] ;  /* 0x004800008948783b */ /* 0x000ee20000000200 */
[----:B------:R-:W-:Y:S01]  /*3ae0*/  IMAD.MOV.U32 R142, RZ, RZ, 0x20 ;  /* 0x00000020ff8e7424 */ /* 0x000fe200078e00ff */
[----:B------:R-:W-:-:S02]  /*3af0*/  R2P PR, R143, 0x6 ;  /* 0x000000068f007804 */ /* 0x000fc40000000000 */
[----:B------:R-:W4:Y:S03]  /*3b00*/  LDSM.16.M88.4 R80, [R137+0x4000] ;  /* 0x004000008950783b */ /* 0x000f260000000200 */
[----:B------:R-:W-:Y:S01]  /*3b10*/  SEL R0, R142, 0xffffffe0, !P1 ;  /* 0xffffffe08e007807 */ /* 0x000fe20004800000 */
[----:B------:R-:W4:Y:S04]  /*3b20*/  LDSM.16.M88.4 R64, [R137+0x5000] ;  /* 0x005000008940783b */ /* 0x000f280000000200 */
[----:B------:R-:W4:Y:S01]  /*3b30*/  LDSM.16.M88.4 R56, [R137+0x5800] ;  /* 0x005800008938783b */ /* 0x000f220000000200 */
[--C-:B------:R-:W-:Y:S02]  /*3b40*/  IMAD.IADD R144, R145, 0x1, R0.reuse ;  /* 0x0000000191907824 */ /* 0x100fe400078e0200 */
[----:B------:R-:W-:Y:S01]  /*3b50*/  IMAD.IADD R134, R137, 0x1, R0 ;  /* 0x0000000189867824 */ /* 0x000fe200078e0200 */
[----:B------:R-:W4:Y:S04]  /*3b60*/  LDSM.16.M88.4 R48, [R137+0x6000] ;  /* 0x006000008930783b */ /* 0x000f280000000200 */
[----:B--2---:R-:W2:Y:S04]  /*3b70*/  LDSM.16.M88.4 R40, [R137+0x6800] ;  /* 0x006800008928783b */ /* 0x004ea80000000200 */
[----:B------:R-:W2:Y:S04]  /*3b80*/  LDSM.16.M88.4 R28, [R137+0x7000] ;  /* 0x00700000891c783b */ /* 0x000ea80000000200 */
[----:B-1----:R-:W1:Y:S04]  /*3b90*/  LDSM.16.M88.4 R16, [R137+0x7800] ;  /* 0x007800008910783b */ /* 0x002e680000000200 */
[----:B------:R-:W-:Y:S04]  /*3ba0*/  LDSM.16.M88.4 R92, [R144] ;  /* 0x00000000905c783b */ /* 0x000fe80000000200 */
[----:B------:R-:W1:Y:S04]  /*3bb0*/  LDSM.16.M88.4 R4, [R134+0x4800] ;  /* 0x004800008604783b */ /* 0x000e680000000200 */
[----:B------:R-:W1:Y:S01]  /*3bc0*/  LDSM.16.M88.4 R8, [R134+0x4000] ;  /* 0x004000008608783b */ /* 0x000e620000000200 */
[----:B---3--:R-:W-:Y:S01]  /*3bd0*/  HMMA.16816.F32.BF16 R76, R116, R72, RZ ;  /* 0x00000048744c723c */ /* 0x008fe200000418ff */
[----:B------:R-:W-:-:S02]  /*3be0*/  IMAD.MOV.U32 R34, RZ, RZ, 0x40 ;  /* 0x00000040ff227424 */ /* 0x000fc400078e00ff */
[----:B------:R-:W3:Y:S04]  /*3bf0*/  LDSM.16.M88.4 R20, [R134+0x5800] ;  /* 0x005800008614783b */ /* 0x000ee80000000200 */
[----:B------:R-:W-:Y:S01]  /*3c00*/  LDSM.16.M88.4 R100, [R134+0x7000] ;  /* 0x007000008664783b */ /* 0x000fe20000000200 */
[C---:B------:R-:W-:Y:S01]  /*3c10*/  HMMA.16816.F32.BF16 R72, R116.reuse, R74, RZ ;  /* 0x0000004a7448723c */ /* 0x040fe200000418ff */
[----:B------:R-:W-:Y:S02]  /*3c20*/  SEL R34, R34, 0xffffffc0, !P2 ;  /* 0xffffffc022227807 */ /* 0x000fe40005000000 */
[----:B------:R-:W-:Y:S03]  /*3c30*/  LDSM.16.M88.4 R104, [R134+0x5000] ;  /* 0x005000008668783b */ /* 0x000fe60000000200 */
[--C-:B------:R-:W-:Y:S01]  /*3c40*/  IMAD.IADD R141, R145, 0x1, R34.reuse ;  /* 0x00000001918d7824 */ /* 0x100fe200078e0222 */
[----:B------:R-:W-:Y:S01]  /*3c50*/  LDSM.16.M88.4 R96, [R134+0x7800] ;  /* 0x007800008660783b */ /* 0x000fe20000000200 */
[----:B----4-:R-:W-:Y:S01]  /*3c60*/  HMMA.16816.F32.BF16 R12, R116, R80, RZ ;  /* 0x00000050740c723c */ /* 0x010fe200000418ff */
[----:B------:R-:W-:-:S02]  /*3c70*/  IMAD.IADD R135, R137, 0x1, R34 ;  /* 0x0000000189877824 */ /* 0x000fc400078e0222 */
[----:B------:R-:W-:Y:S04]  /*3c80*/  LDSM.16.M88.4 R120, [R141] ;  /* 0x000000008d78783b */ /* 0x000fe80000000200 */
[----:B------:R-:W-:Y:S01]  /*3c90*/  LDSM.16.M88.4 R88, [R135+0x4000] ;  /* 0x004000008758783b */ /* 0x000fe20000000200 */
[C---:B------:R-:W-:Y:S03]  /*3ca0*/  HMMA.16816.F32.BF16 R68, R116.reuse, R64, RZ ;  /* 0x000000407444723c */ /* 0x040fe600000418ff */
[----:B------:R-:W-:Y:S04]  /*3cb0*/  LDSM.16.M88.4 R84, [R135+0x5000] ;  /* 0x005000008754783b */ /* 0x000fe80000000200 */
[----:B------:R-:W0:Y:S01]  /*3cc0*/  LDGDEPBAR ;  /* 0x00000000000079af */ /* 0x000e220000000000 */
[C---:B------:R-:W-:Y:S08]  /*3cd0*/  HMMA.16816.F32.BF16 R60, R116.reuse, R56, RZ ;  /* 0x00000038743c723c */ /* 0x040ff000000418ff */
[C---:B------:R-:W-:Y:S08]  /*3ce0*/  HMMA.16816.F32.BF16 R52, R116.reuse, R48, RZ ;  /* 0x000000307434723c */ /* 0x040ff000000418ff */
[C---:B--2---:R-:W-:Y:S08]  /*3cf0*/  HMMA.16816.F32.BF16 R44, R116.reuse, R40, RZ ;  /* 0x00000028742c723c */ /* 0x044ff000000418ff */
[C---:B------:R-:W-:Y:S08]  /*3d00*/  HMMA.16816.F32.BF16 R36, R116.reuse, R28, RZ ;  /* 0x0000001c7424723c */ /* 0x040ff000000418ff */
[C---:B------:R-:W-:Y:S08]  /*3d10*/  HMMA.16816.F32.BF16 R80, R116.reuse, R82, RZ ;  /* 0x000000527450723c */ /* 0x040ff000000418ff */
[----:B-1----:R-:W-:Y:S08]  /*3d20*/  HMMA.16816.F32.BF16 R24, R116, R16, RZ ;  /* 0x000000107418723c */ /* 0x002ff000000418ff */
[C---:B------:R-:W-:Y:S08]  /*3d30*/  HMMA.16816.F32.BF16 R76, R92.reuse, R4, R76 ;  /* 0x000000045c4c723c */ /* 0x040ff0000004184c */
[C---:B------:R-:W-:Y:S01]  /*3d40*/  HMMA.16816.F32.BF16 R72, R92.reuse, R6, R72 ;  /* 0x000000065c48723c */ /* 0x040fe20000041848 */
[----:B------:R-:W1:Y:S07]  /*3d50*/  LDSM.16.M88.4 R4, [R135+0x4800] ;  /* 0x004800008704783b */ /* 0x000e6e0000000200 */
[----:B------:R-:W-:Y:S01]  /*3d60*/  HMMA.16816.F32.BF16 R12, R92, R8, R12 ;  /* 0x000000085c0c723c */ /* 0x000fe2000004180c */
[C---:B------:R-:W-:Y:S01]  /*3d70*/  IMAD.IADD R146, R0.reuse, 0x1, R141 ;  /* 0x0000000100927824 */ /* 0x040fe200078e028d */
[----:B------:R-:W-:Y:S01]  /*3d80*/  LDSM.16.M88.4 R128, [R135+0x7800] ;  /* 0x007800008780783b */ /* 0x000fe20000000200 */
[----:B------:R-:W-:-:S03]  /*3d90*/  IMAD.IADD R136, R0, 0x1, R135 ;  /* 0x0000000100887824 */ /* 0x000fc600078e0287 */
[----:B------:R-:W-:Y:S02]  /*3da0*/  LDSM.16.M88.4 R112, [R146] ;  /* 0x000000009270783b */ /* 0x000fe40000000200 */
[C---:B------:R-:W-:Y:S02]  /*3db0*/  HMMA.16816.F32.BF16 R64, R116.reuse, R66, RZ ;  /* 0x000000427440723c */ /* 0x040fe400000418ff */
[----:B------:R-:W-:Y:S04]  /*3dc0*/  LDSM.16.M88.4 R124, [R136+0x4000] ;  /* 0x00400000887c783b */ /* 0x000fe80000000200 */
[----:B------:R-:W-:Y:S02]  /*3dd0*/  LDSM.16.M88.4 R108, [R136+0x4800] ;  /* 0x00480000886c783b */ /* 0x000fe40000000200 */
[C---:B------:R-:W-:Y:S08]  /*3de0*/  HMMA.16816.F32.BF16 R56, R116.reuse, R58, RZ ;  /* 0x0000003a7438723c */ /* 0x040ff000000418ff */
[C---:B------:R-:W-:Y:S08]  /*3df0*/  HMMA.16816.F32.BF16 R48, R116.reuse, R50, RZ ;  /* 0x000000327430723c */ /* 0x040ff000000418ff */
[C---:B------:R-:W-:Y:S08]  /*3e00*/  HMMA.16816.F32.BF16 R40, R116.reuse, R42, RZ ;  /* 0x0000002a7428723c */ /* 0x040ff000000418ff */
[C---:B------:R-:W-:Y:S08]  /*3e10*/  HMMA.16816.F32.BF16 R28, R116.reuse, R30, RZ ;  /* 0x0000001e741c723c */ /* 0x040ff000000418ff */
[----:B------:R-:W-:Y:S01]  /*3e20*/  HMMA.16816.F32.BF16 R116, R116, R18, RZ ;  /* 0x000000127474723c */ /* 0x000fe200000418ff */
[----:B------:R-:W2:Y:S07]  /*3e30*/  LDSM.16.M88.4 R16, [R134+0x6000] ;  /* 0x006000008610783b */ /* 0x000eae0000000200 */
[C---:B------:R-:W-:Y:S01]  /*3e40*/  HMMA.16816.F32.BF16 R80, R92.reuse, R10, R80 ;  /* 0x0000000a5c50723c */ /* 0x040fe20000041850 */
[----:B------:R-:W4:Y:S07]  /*3e50*/  LDSM.16.M88.4 R8, [R134+0x6800] ;  /* 0x006800008608783b */ /* 0x000f2e0000000200 */
[C---:B---3--:R-:W-:Y:S08]  /*3e60*/  HMMA.16816.F32.BF16 R60, R92.reuse, R20, R60 ;  /* 0x000000145c3c723c */ /* 0x048ff0000004183c */
[----:B------:R-:W-:Y:S01]  /*3e70*/  HMMA.16816.F32.BF16 R56, R92, R22, R56 ;  /* 0x000000165c38723c */ /* 0x000fe20000041838 */
[----:B------:R-:W3:Y:S07]  /*3e80*/  LDSM.16.M88.4 R20, [R135+0x5800] ;  /* 0x005800008714783b */ /* 0x000eee0000000200 */
[----:B-1----:R-:W-:Y:S08]  /*3e90*/  HMMA.16816.F32.BF16 R76, R120, R4, R76 ;  /* 0x00000004784c723c */ /* 0x002ff0000004184c */
[C---:B--2---:R-:W-:Y:S08]  /*3ea0*/  HMMA.16816.F32.BF16 R52, R92.reuse, R16, R52 ;  /* 0x000000105c34723c */ /* 0x044ff00000041834 */
[----:B------:R-:W-:Y:S01]  /*3eb0*/  HMMA.16816.F32.BF16 R48, R92, R18, R48 ;  /* 0x000000125c30723c */ /* 0x000fe20000041830 */
[----:B------:R-:W1:Y:S07]  /*3ec0*/  LDSM.16.M88.4 R16, [R135+0x6000] ;  /* 0x006000008710783b */ /* 0x000e6e0000000200 */
[----:B------:R-:W-:Y:S01]  /*3ed0*/  HMMA.16816.F32.BF16 R72, R120, R6, R72 ;  /* 0x000000067848723c */ /* 0x000fe20000041848 */
[----:B------:R-:W2:Y:S07]  /*3ee0*/  LDSM.16.M88.4 R4, [R135+0x7000] ;  /* 0x007000008704783b */ /* 0x000eae0000000200 */
[C---:B----4-:R-:W-:Y:S08]  /*3ef0*/  HMMA.16816.F32.BF16 R44, R92.reuse, R8, R44 ;  /* 0x000000085c2c723c */ /* 0x050ff0000004182c */
[----:B------:R-:W-:Y:S01]  /*3f00*/  HMMA.16816.F32.BF16 R40, R92, R10, R40 ;  /* 0x0000000a5c28723c */ /* 0x000fe20000041828 */
[----:B------:R-:W4:Y:S07]  /*3f10*/  LDSM.16.M88.4 R8, [R135+0x6800] ;  /* 0x006800008708783b */ /* 0x000f2e0000000200 */
        /* <DEDUP_REMOVED lines=13> */
[C---:B---3--:R-:W-:Y:S08]  /*3ff0*/  HMMA.16816.F32.BF16 R60, R120.reuse, R20, R60 ;  /* 0x00000014783c723c */ /* 0x048ff0000004183c */
        /* <DEDUP_REMOVED lines=11> */
[C---:B----4-:R-:W-:Y:S08]  /*40b0*/  HMMA.16816.F32.BF16 R44, R120.reuse, R8, R44 ;  /* 0x00000008782c723c */ /* 0x050ff0000004182c */
        /* <DEDUP_REMOVED lines=46> */
[C---:B------:R-:W-:Y:S08]  /*43a0*/  HMMA.16816.F32.BF16 R76, R96.reuse, R4, R76 ;  /* 0x00000004604c723c */ /* 0x040ff0000004184c */
[----:B------:R-:W-:Y:S01]  /*43b0*/  HMMA.16816.F32.BF16 R72, R96, R6, R72 ;  /* 0x000000066048723c */ /* 0x000fe20000041848 */
[----:B------:R-:W3:Y:S07]  /*43c0*/  LDSM.16.M88.4 R4, [R136+0x9000] ;  /* 0x009000008804783b */ /* 0x000eee0000000200 */
[C---:B----4-:R-:W-:Y:S08]  /*43d0*/  HMMA.16816.F32.BF16 R68, R8.reuse, R88, R68 ;  /* 0x000000580844723c */ /* 0x050ff00000041844 */
[----:B------:R-:W-:Y:S01]  /*43e0*/  HMMA.16816.F32.BF16 R64, R8, R90, R64 ;  /* 0x0000005a0840723c */ /* 0x000fe20000041840 */
[-C--:B------:R-:W-:Y:S01]  /*43f0*/  FMUL.FTZ R80, R80, R133.reuse ;  /* 0x0000008550507220 */ /* 0x080fe20000410000 */
[-C--:B------:R-:W-:Y:S01]  /*4400*/  FMUL.FTZ R81, R81, R133.reuse ;  /* 0x0000008551517220 */ /* 0x080fe20000410000 */
[----:B------:R-:W-:-:S05]  /*4410*/  FMUL.FTZ R82, R82, R133 ;  /* 0x0000008552527220 */ /* 0x000fca0000410000 */
[C---:B-1----:R-:W-:Y:S08]  /*4420*/  HMMA.16816.F32.BF16 R76, R100.reuse, R12, R76 ;  /* 0x0000000c644c723c */ /* 0x042ff0000004184c */
[----:B------:R-:W-:Y:S01]  /*4430*/  HMMA.16816.F32.BF16 R72, R100, R14, R72 ;  /* 0x0000000e6448723c */ /* 0x000fe20000041848 */
[----:B------:R-:W1:Y:S01]  /*4440*/  LDSM.16.M88.4 R12, [R134+0x9800] ;  /* 0x00980000860c783b */ /* 0x000e620000000200 */
[-C--:B------:R-:W-:Y:S01]  /*4450*/  FMUL.FTZ R84, R104, R133.reuse ;  /* 0x0000008568547220 */ /* 0x080fe20000410000 */
[-C--:B------:R-:W-:Y:S01]  /*4460*/  FMUL.FTZ R104, R106, R133.reuse ;  /* 0x000000856a687220 */ /* 0x080fe20000410000 */
[----:B------:R-:W-:Y:S01]  /*4470*/  MUFU.TANH R86, R80 ;  /* 0x0000005000567308 */ /* 0x000fe20000002400 */
[----:B------:R-:W-:-:S03]  /*4480*/  FMUL.FTZ R88, R83, R133 ;  /* 0x0000008553587220 */ /* 0x000fc60000410000 */
[C---:B-----5:R-:W-:Y:S04]  /*4490*/  HMMA.16816.F32.BF16 R68, R96.reuse, R16, R68 ;  /* 0x000000106044723c */ /* 0x060fe80000041844 */
[----:B------:R-:W-:Y:S04]  /*44a0*/  MUFU.TANH R87, R81 ;  /* 0x0000005100577308 */ /* 0x000fe80000002400 */
[----:B------:R-:W-:Y:S01]  /*44b0*/  HMMA.16816.F32.BF16 R64, R96, R18, R64 ;  /* 0x000000126040723c */ /* 0x000fe20000041840 */
[----:B------:R-:W-:Y:S03]  /*44c0*/  LDSM.16.M88.4 R16, [R136+0x9800] ;  /* 0x009800008810783b */ /* 0x000fe60000000200 */
[----:B------:R4:W-:Y:S04]  /*44d0*/  MUFU.TANH R106, R82 ;  /* 0x00000052006a7308 */ /* 0x0009e80000002400 */
[C---:B--2---:R-:W-:Y:S01]  /*44e0*/  HMMA.16816.F32.BF16 R60, R20.reuse, R92, R60 ;  /* 0x0000005c143c723c */ /* 0x044fe2000004183c */
[----:B----4-:R-:W2:Y:S07]  /*44f0*/  LDSM.16.M88.4 R80, [R137+0xa000] ;  /* 0x00a000008950783b */ /* 0x010eae0000000200 */
[----:B------:R-:W-:Y:S01]  /*4500*/  HMMA.16816.F32.BF16 R92, R20, R94, R56 ;  /* 0x0000005e145c723c */ /* 0x000fe20000041838 */
[----:B------:R-:W4:Y:S07]  /*4510*/  LDSM.16.M88.4 R56, [R135+0x9800] ;  /* 0x009800008738783b */ /* 0x000f2e0000000200 */
[C---:B---3--:R-:W-:Y:S08]  /*4520*/  HMMA.16816.F32.BF16 R68, R100.reuse, R4, R68 ;  /* 0x000000046444723c */ /* 0x048ff00000041844 */
[----:B------:R-:W-:Y:S01]  /*4530*/  HMMA.16816.F32.BF16 R64, R100, R6, R64 ;  /* 0x000000066440723c */ /* 0x000fe20000041840 */
[----:B------:R-:W3:Y:S07]  /*4540*/  LDSM.16.M88.4 R4, [R134+0xa000] ;  /* 0x00a000008604783b */ /* 0x000eee0000000200 */
[C---:B-1----:R-:W-:Y:S08]  /*4550*/  HMMA.16816.F32.BF16 R60, R8.reuse, R12, R60 ;  /* 0x0000000c083c723c */ /* 0x042ff0000004183c */
[----:B------:R-:W-:Y:S01]  /*4560*/  HMMA.16816.F32.BF16 R92, R8, R14, R92 ;  /* 0x0000000e085c723c */ /* 0x000fe2000004185c */
[----:B------:R-:W1:Y:S01]  /*4570*/  LDSM.16.M88.4 R12, [R135+0xa000] ;  /* 0x00a00000870c783b */ /* 0x000e620000000200 */
[-C--:B------:R-:W-:Y:S01]  /*4580*/  FMUL.FTZ R72, R72, R133.reuse ;  /* 0x0000008548487220 */ /* 0x080fe20000410000 */
[----:B------:R-:W-:-:S05]  /*4590*/  FMUL.FTZ R73, R73, R133 ;  /* 0x0000008549497220 */ /* 0x000fca0000410000 */
[----:B--2---:R-:W-:Y:S01]  /*45a0*/  HMMA.16816.F32.BF16 R52, R20, R80, R52 ;  /* 0x000000501434723c */ /* 0x004fe20000041834 */
[----:B------:R-:W-:-:S07]  /*45b0*/  FMUL.FTZ R74, R74, R133 ;  /* 0x000000854a4a7220 */ /* 0x000fce0000410000 */
[----:B------:R-:W-:Y:S01]  /*45c0*/  HMMA.16816.F32.BF16 R48, R20, R82, R48 ;  /* 0x000000521430723c */ /* 0x000fe20000041830 */
[-C--:B------:R-:W-:Y:S01]  /*45d0*/  FMUL.FTZ R85, R105, R133.reuse ;  /* 0x0000008569557220 */ /* 0x080fe20000410000 */
[-C--:B------:R-:W-:Y:S01]  /*45e0*/  FMUL.FTZ R105, R107, R133.reuse ;  /* 0x000000856b697220 */ /* 0x080fe20000410000 */
[----:B------:R-:W-:Y:S01]  /*45f0*/  MUFU.TANH R89, R72 ;  /* 0x0000004800597308 */ /* 0x000fe20000002400 */
[----:B------:R-:W-:-:S04]  /*4600*/  FMUL.FTZ R107, R75, R133 ;  /* 0x000000854b6b7220 */ /* 0x000fc80000410000 */
[C---:B----4-:R-:W-:Y:S03]  /*4610*/  HMMA.16816.F32.BF16 R60, R96.reuse, R56, R60 ;  /* 0x00000038603c723c */ /* 0x050fe6000004183c */
[----:B------:R-:W-:Y:S05]  /*4620*/  MUFU.TANH R90, R73 ;  /* 0x00000049005a7308 */ /* 0x000fea0000002400 */
[----:B------:R-:W-:Y:S03]  /*4630*/  HMMA.16816.F32.BF16 R92, R96, R58, R92 ;  /* 0x0000003a605c723c */ /* 0x000fe6000004185c */
[----:B------:R2:W-:Y:S05]  /*4640*/  MUFU.TANH R91, R74 ;  /* 0x0000004a005b7308 */ /* 0x0005ea0000002400 */
[C---:B---3--:R-:W-:Y:S01]  /*4650*/  HMMA.16816.F32.BF16 R56, R8.reuse, R4, R52 ;  /* 0x000000040838723c */ /* 0x048fe20000041834 */
[----:B------:R-:W-:Y:S04]  /*4660*/  LDSM.16.M88.4 R52, [R136+0xa000] ;  /* 0x00a000008834783b */ /* 0x000fe80000000200 */
[----:B--2---:R-:W2:Y:S03]  /*4670*/  LDSM.16.M88.4 R72, [R137+0xa800] ;  /* 0x00a800008948783b */ /* 0x004ea60000000200 */
[----:B------:R-:W-:Y:S01]  /*4680*/  HMMA.16816.F32.BF16 R48, R8, R6, R48 ;  /* 0x000000060830723c */ /* 0x000fe20000041830 */
[-C--:B------:R-:W-:Y:S01]  /*4690*/  FMUL.FTZ R64, R64, R133.reuse ;  /* 0x0000008540407220 */ /* 0x080fe20000410000 */
[-C--:B------:R-:W-:Y:S01]  /*46a0*/  FMUL.FTZ R65, R65, R133.reuse ;  /* 0x0000008541417220 */ /* 0x080fe20000410000 */
[-C--:B------:R-:W-:Y:S01]  /*46b0*/  FMUL.FTZ R66, R66, R133.reuse ;  /* 0x0000008542427220 */ /* 0x080fe20000410000 */
[----:B------:R-:W-:-:S04]  /*46c0*/  FMUL.FTZ R83, R67, R133 ;  /* 0x0000008543537220 */ /* 0x000fc80000410000 */
[C---:B------:R-:W-:Y:S08]  /*46d0*/  HMMA.16816.F32.BF16 R60, R100.reuse, R16, R60 ;  /* 0x00000010643c723c */ /* 0x040ff0000004183c */
[----:B------:R-:W-:Y:S01]  /*46e0*/  HMMA.16816.F32.BF16 R92, R100, R18, R92 ;  /* 0x00000012645c723c */ /* 0x000fe2000004185c */
[----:B------:R-:W3:Y:S01]  /*46f0*/  LDSM.16.M88.4 R16, [R134+0xa800] ;  /* 0x00a800008610783b */ /* 0x000ee20000000200 */
[----:B------:R-:W-:Y:S03]  /*4700*/  MUFU.TANH R80, R64 ;  /* 0x0000004000507308 */ /* 0x000fe60000002400 */
[----:B------:R-:W-:Y:S03]  /*4710*/  LDSM.16.M88.4 R4, [R135+0xa800] ;  /* 0x00a800008704783b */ /* 0x000fe60000000200 */
[C---:B-1----:R-:W-:Y:S02]  /*4720*/  HMMA.16816.F32.BF16 R56, R96.reuse, R12, R56 ;  /* 0x0000000c6038723c */ /* 0x042fe40000041838 */
[----:B------:R-:W-:Y:S06]  /*4730*/  MUFU.TANH R81, R65 ;  /* 0x0000004100517308 */ /* 0x000fec0000002400 */
[----:B------:R-:W-:Y:S01]  /*4740*/  HMMA.16816.F32.BF16 R48, R96, R14, R48 ;  /* 0x0000000e6030723c */ /* 0x000fe20000041830 */
[----:B------:R-:W-:Y:S01]  /*4750*/  LDSM.16.M88.4 R12, [R136+0xa800] ;  /* 0x00a80000880c783b */ /* 0x000fe20000000200 */
[----:B------:R1:W-:Y:S06]  /*4760*/  MUFU.TANH R82, R66 ;  /* 0x0000004200527308 */ /* 0x0003ec0000002400 */
[C---:B--2---:R-:W-:Y:S01]  /*4770*/  HMMA.16816.F32.BF16 R44, R20.reuse, R72, R44 ;  /* 0x00000048142c723c */ /* 0x044fe2000004182c */
[----:B-1----:R-:W1:Y:S07]  /*4780*/  LDSM.16.M88.4 R64, [R137+0xb000] ;  /* 0x00b000008940783b */ /* 0x002e6e0000000200 */
[----:B------:R-:W-:Y:S08]  /*4790*/  HMMA.16816.F32.BF16 R40, R20, R74, R40 ;  /* 0x0000004a1428723c */ /* 0x000ff00000041828 */
[C---:B------:R-:W-:Y:S08]  /*47a0*/  HMMA.16816.F32.BF16 R56, R100.reuse, R52, R56 ;  /* 0x000000346438723c */ /* 0x040ff00000041838 */
[----:B------:R-:W-:Y:S01]  /*47b0*/  HMMA.16816.F32.BF16 R48, R100, R54, R48 ;  /* 0x000000366430723c */ /* 0x000fe20000041830 */
[----:B------:R-:W2:Y:S07]  /*47c0*/  LDSM.16.M88.4 R52, [R134+0xb000] ;  /* 0x00b000008634783b */ /* 0x000eae0000000200 */
[C---:B---3--:R-:W-:Y:S08]  /*47d0*/  HMMA.16816.F32.BF16 R44, R8.reuse, R16, R44 ;  /* 0x00000010082c723c */ /* 0x048ff0000004182c */
[----:B------:R-:W-:Y:S01]  /*47e0*/  HMMA.16816.F32.BF16 R40, R8, R18, R40 ;  /* 0x000000120828723c */ /* 0x000fe20000041828 */
[----:B------:R-:W3:Y:S01]  /*47f0*/  LDSM.16.M88.4 R16, [R135+0xb000] ;  /* 0x00b000008710783b */ /* 0x000ee20000000200 */
[-C--:B------:R-:W-:Y:S01]  /*4800*/  FMUL.FTZ R60, R60, R133.reuse ;  /* 0x000000853c3c7220 */ /* 0x080fe20000410000 */
[-C--:B------:R-:W-:Y:S01]  /*4810*/  FMUL.FTZ R61, R61, R133.reuse ;  /* 0x000000853d3d7220 */ /* 0x080fe20000410000 */
[-C--:B------:R-:W-:Y:S01]  /*4820*/  FMUL.FTZ R62, R62, R133.reuse ;  /* 0x000000853e3e7220 */ /* 0x080fe20000410000 */
[----:B------:R-:W-:-:S03]  /*4830*/  FMUL.FTZ R63, R63, R133 ;  /* 0x000000853f3f7220 */ /* 0x000fc60000410000 */
[----:B-1----:R-:W-:Y:S01]  /*4840*/  HMMA.16816.F32.BF16 R36, R20, R64, R36 ;  /* 0x000000401424723c */ /* 0x002fe20000041824 */
[----:B------:R-:W-:Y:S07]  /*4850*/  MUFU.TANH R72, R60 ;  /* 0x0000003c00487308 */ /* 0x000fee0000002400 */
[C---:B------:R-:W-:Y:S01]  /*4860*/  HMMA.16816.F32.BF16 R44, R96.reuse, R4, R44 ;  /* 0x00000004602c723c */ /* 0x040fe2000004182c */
[----:B------:R-:W-:Y:S08]  /*4870*/  MUFU.TANH R73, R61 ;  /* 0x0000003d00497308 */ /* 0x000ff00000002400 */
[----:B------:R-:W-:Y:S01]  /*4880*/  MUFU.TANH R230, R62 ;  /* 0x0000003e00e67308 */ /* 0x000fe20000002400 */
[----:B------:R-:W-:Y:S01]  /*4890*/  HMMA.16816.F32.BF16 R40, R96, R6, R40 ;  /* 0x000000066028723c */ /* 0x000fe20000041828 */
[----:B------:R-:W-:Y:S06]  /*48a0*/  LDSM.16.M88.4 R4, [R136+0xb000] ;  /* 0x00b000008804783b */ /* 0x000fec0000000200 */
[----:B------:R1:W-:Y:S01]  /*48b0*/  MUFU.TANH R216, R63 ;  /* 0x0000003f00d87308 */ /* 0x0003e20000002400 */
[----:B--2---:R-:W-:Y:S01]  /*48c0*/  HMMA.16816.F32.BF16 R36, R8, R52, R36 ;  /* 0x000000340824723c */ /* 0x004fe20000041824 */
[----:B-1----:R-:W1:Y:S07]  /*48d0*/  LDSM.16.M88.4 R60, [R137+0xb800] ;  /* 0x00b80000893c783b */ /* 0x002e6e0000000200 */
[----:B------:R-:W-:Y:S01]  /*48e0*/  HMMA.16816.F32.BF16 R44, R100, R12, R44 ;  /* 0x0000000c642c723c */ /* 0x000fe2000004182c */
[----:B------:R-:W-:Y:S01]  /*48f0*/  FMUL.FTZ R50, R50, R133 ;  /* 0x0000008532327220 */ /* 0x000fe20000410000 */
[----:B------:R-:W-:-:S03]  /*4900*/  IMAD.SHL.U32 R13, R143, 0x2, RZ ;  /* 0x000000028f0d7824 */ /* 0x000fc600078e00ff */
[----:B------:R2:W-:Y:S03]  /*4910*/  MUFU.TANH R196, R50 ;  /* 0x0000003200c47308 */ /* 0x0005e60000002400 */
[----:B------:R-:W-:Y:S08]  /*4920*/  HMMA.16816.F32.BF16 R28, R20, R66, R28 ;  /* 0x00000042141c723c */ /* 0x000ff0000004181c */
[----:B------:R-:W-:Y:S01]  /*4930*/  HMMA.16816.F32.BF16 R40, R100, R14, R40 ;  /* 0x0000000e6428723c */ /* 0x000fe20000041828 */
[----:B--2---:R-:W-:-:S02]  /*4940*/  LOP3.LUT R50, R232, 0x6, R13, 0xf8, !PT ;  /* 0x00000006e8327812 */ /* 0x004fc400078ef80d */
[----:B------:R-:W2:Y:S05]  /*4950*/  LDSM.16.M88.4 R12, [R134+0xb800] ;  /* 0x00b80000860c783b */ /* 0x000eaa0000000200 */
[----:B---3--:R-:W-:Y:S01]  /*4960*/  HMMA.16816.F32.BF16 R36, R96, R16, R36 ;  /* 0x000000106024723c */ /* 0x008fe20000041824 */
[----:B------:R-:W-:Y:S08]  /*4970*/  MUFU.TANH R84, R84 ;  /* 0x0000005400547308 */ /* 0x000ff00000002400 */
[----:B------:R-:W3:Y:S01]  /*4980*/  MUFU.TANH R104, R104 ;  /* 0x0000006800687308 */ /* 0x000ee20000002400 */
[C---:B-1----:R-:W-:Y:S08]  /*4990*/  HMMA.16816.F32.BF16 R24, R20.reuse, R60, R24 ;  /* 0x0000003c1418723c */ /* 0x042ff00000041818 */
[----:B------:R-:W-:Y:S01]  /*49a0*/  HMMA.16816.F32.BF16 R116, R20, R62, R116 ;  /* 0x0000003e1474723c */ /* 0x000fe20000041874 */
[----:B------:R-:W-:-:S02]  /*49b0*/  LOP3.LUT R22, R50, 0x8, RZ, 0xfc, !PT ;  /* 0x0000000832167812 */ /* 0x000fc400078efcff */
[----:B------:R-:W-:Y:S02]  /*49c0*/  LOP3.LUT R20, R50, 0x9, RZ, 0xfc, !PT ;  /* 0x0000000932147812 */ /* 0x000fe400078efcff */
[-C--:B------:R-:W-:Y:S02]  /*49d0*/  ISETP.GE.AND P4, PT, R22, R35.reuse, PT ;  /* 0x000000231600720c */ /* 0x080fe40003f86270 */
[----:B------:R-:W-:Y:S01]  /*49e0*/  ISETP.GE.AND P6, PT, R20, R35, PT ;  /* 0x000000231400720c */ /* 0x000fe20003fc6270 */
[----:B------:R-:W-:Y:S01]  /*49f0*/  HMMA.16816.F32.BF16 R28, R8, R54, R28 ;  /* 0x00000036081c723c */ /* 0x000fe2000004181c */
[----:B------:R-:W1:Y:S01]  /*4a00*/  LDSM.16.M88.4 R20, [R135+0xb800] ;  /* 0x00b800008714783b */ /* 0x000e620000000200 */
[----:B------:R-:W4:Y:S08]  /*4a10*/  MUFU.TANH R85, R85 ;  /* 0x0000005500557308 */ /* 0x000f300000002400 */
[----:B------:R-:W5:Y:S01]  /*4a20*/  MUFU.TANH R105, R105 ;  /* 0x0000006900697308 */ /* 0x000f620000002400 */
[----:B------:R-:W-:Y:S01]  /*4a30*/  HMMA.16816.F32.BF16 R36, R100, R4, R36 ;  /* 0x000000046424723c */ /* 0x000fe20000041824 */
[----:B------:R-:W-:Y:S01]  /*4a40*/  LOP3.LUT R4, R50, 0x11, RZ, 0xfc, !PT ;  /* 0x0000001132047812 */ /* 0x000fe200078efcff */
[-C--:B------:R-:W-:Y:S01]  /*4a50*/  FMUL.FTZ R76, R76, R133.reuse ;  /* 0x000000854c4c7220 */ /* 0x080fe20000410000 */
[----:B------:R-:W-:Y:S01]  /*4a60*/  LOP3.LUT R16, R50, 0x1, RZ, 0xfc, !PT ;  /* 0x0000000132107812 */ /* 0x000fe200078efcff */
[----:B------:R-:W-:Y:S01]  /*4a70*/  FMUL.FTZ R78, R78, R133 ;  /* 0x000000854e4e7220 */ /* 0x000fe20000410000 */
[----:B------:R-:W-:-:S02]  /*4a80*/  ISETP.GE.AND P1, PT, R50, R35, PT ;  /* 0x000000233200720c */ /* 0x000fc40003f26270 */
[----:B------:R-:W-:Y:S01]  /*4a90*/  ISETP.GE.AND P3, PT, R4, R35, PT ;  /* 0x000000230400720c */ /* 0x000fe20003f66270 */
[----:B------:R-:W-:Y:S01]  /*4aa0*/  MUFU.TANH R88, R88 ;  /* 0x0000005800587308 */ /* 0x000fe20000002400 */
[----:B------:R-:W-:Y:S01]  /*4ab0*/  LOP3.LUT R4, R50, 0x18, RZ, 0xfc, !PT ;  /* 0x0000001832047812 */ /* 0x000fe200078efcff */
[----:B------:R-:W-:Y:S01]  /*4ac0*/  FMUL.FTZ R40, R40, R133 ;  /* 0x0000008528287220 */ /* 0x000fe20000410000 */
[----:B------:R-:W-:Y:S02]  /*4ad0*/  ISETP.GE.AND P0, PT, R16, R35, PT ;  /* 0x000000231000720c */ /* 0x000fe40003f06270 */
[----:B---3--:R-:W-:Y:S02]  /*4ae0*/  FSEL R104, R104, -INF , !P1 ;  /* 0xff80000068687808 */ /* 0x008fe40004800000 */
[----:B------:R-:W-:Y:S01]  /*4af0*/  FSEL R84, R84, -INF , !P1 ;  /* 0xff80000054547808 */ /* 0x000fe20004800000 */
[-C--:B------:R-:W-:Y:S01]  /*4b00*/  FMUL.FTZ R77, R77, R133.reuse ;  /* 0x000000854d4d7220 */ /* 0x080fe20000410000 */
[----:B------:R-:W-:Y:S01]  /*4b10*/  LOP3.LUT R16, R50, 0x10, RZ, 0xfc, !PT ;  /* 0x0000001032107812 */ /* 0x000fe200078efcff */
[----:B------:R-:W-:Y:S01]  /*4b20*/  FMUL.FTZ R79, R79, R133 ;  /* 0x000000854f4f7220 */ /* 0x000fe20000410000 */
[----:B------:R-:W-:Y:S01]  /*4b30*/  ISETP.GE.AND P1, PT, R4, R35, PT ;  /* 0x000000230400720c */ /* 0x000fe20003f26270 */
[----:B------:R-:W3:Y:S01]  /*4b40*/  MUFU.TANH R76, R76 ;  /* 0x0000004c004c7308 */ /* 0x000ee20000002400 */
[----:B------:R-:W-:Y:S01]  /*4b50*/  LOP3.LUT R4, R50, 0x19, RZ, 0xfc, !PT ;  /* 0x0000001932047812 */ /* 0x000fe200078efcff */
[----:B------:R-:W-:Y:S01]  /*4b60*/  HMMA.16816.F32.BF16 R28, R96, R18, R28 ;  /* 0x00000012601c723c */ /* 0x000fe2000004181c */
[----:B----4-:R-:W-:-:S02]  /*4b70*/  FSEL R85, R85, -INF , !P0 ;  /* 0xff80000055557808 */ /* 0x010fc40004000000 */
[----:B------:R-:W-:Y:S02]  /*4b80*/  ISETP.GE.AND P5, PT, R16, R35, PT ;  /* 0x000000231000720c */ /* 0x000fe40003fa6270 */
[----:B------:R-:W4:Y:S01]  /*4b90*/  LDSM.16.M88.4 R16, [R136+0xb800] ;  /* 0x00b800008810783b */ /* 0x000f220000000200 */
[----:B------:R-:W1:Y:S02]  /*4ba0*/  MUFU.TANH R78, R78 ;  /* 0x0000004e004e7308 */ /* 0x000e640000002400 */
[----:B--2---:R-:W-:Y:S01]  /*4bb0*/  HMMA.16816.F32.BF16 R24, R8, R12, R24 ;  /* 0x0000000c0818723c */ /* 0x004fe20000041818 */
[-C--:B------:R-:W-:Y:S01]  /*4bc0*/  FMUL.FTZ R56, R56, R133.reuse ;  /* 0x0000008538387220 */ /* 0x080fe20000410000 */
[----:B------:R-:W-:Y:S02]  /*4bd0*/  FSEL R106, R106, -INF , !P4 ;  /* 0xff8000006a6a7808 */ /* 0x000fe40006000000 */
[----:B------:R-:W-:Y:S01]  /*4be0*/  FSEL R86, R86, -INF , !P4 ;  /* 0xff80000056567808 */ /* 0x000fe20006000000 */
[-C--:B------:R-:W-:Y:S01]  /*4bf0*/  FMUL.FTZ R68, R68, R133.reuse ;  /* 0x0000008544447220 */ /* 0x080fe20000410000 */
[----:B------:R5:W-:Y:S08]  /*4c00*/  MUFU.TANH R176, R40 ;  /* 0x0000002800b07308 */ /* 0x000bf00000002400 */
[----:B------:R-:W-:Y:S08]  /*4c10*/  MUFU.TANH R77, R77 ;  /* 0x0000004d004d7308 */ /* 0x000ff00000002400 */
[----:B------:R-:W2:Y:S01]  /*4c20*/  MUFU.TANH R79, R79 ;  /* 0x0000004f004f7308 */ /* 0x000ea20000002400 */
[----:B-----5:R-:W-:Y:S01]  /*4c30*/  FSEL R40, R105, -INF , !P0 ;  /* 0xff80000069287808 */ /* 0x020fe20004000000 */
[----:B------:R-:W-:Y:S01]  /*4c40*/  FMUL.FTZ R70, R70, R133 ;  /* 0x0000008546467220 */ /* 0x000fe20000410000 */
[----:B------:R-:W-:Y:S01]  /*4c50*/  ISETP.GE.AND P0, PT, R4, R35, PT ;  /* 0x000000230400720c */ /* 0x000fe20003f06270 */
[----:B------:R-:W-:Y:S01]  /*4c60*/  FMUL.FTZ R48, R48, R133 ;  /* 0x0000008530307220 */ /* 0x000fe20000410000 */
[----:B------:R-:W-:-:S03]  /*4c70*/  LOP3.LUT R4, R50, 0x20, RZ, 0xfc, !PT ;  /* 0x0000002032047812 */ /* 0x000fc600078efcff */
[----:B------:R-:W5:Y:S01]  /*4c80*/  MUFU.TANH R107, R107 ;  /* 0x0000006b006b7308 */ /* 0x000f620000002400 */
[----:B------:R-:W-:Y:S01]  /*4c90*/  ISETP.GE.AND P4, PT, R4, R35, PT ;  /* 0x000000230400720c */ /* 0x000fe20003f86270 */
[-C--:B------:R-:W-:Y:S01]  /*4ca0*/  FMUL.FTZ R69, R69, R133.reuse ;  /* 0x0000008545457220 */ /* 0x080fe20000410000 */
[----:B------:R-:W-:Y:S01]  /*4cb0*/  LOP3.LUT R4, R50, 0x21, RZ, 0xfc, !PT ;  /* 0x0000002132047812 */ /* 0x000fe200078efcff */
[-C--:B------:R-:W-:Y:S01]  /*4cc0*/  FMUL.FTZ R71, R71, R133.reuse ;  /* 0x0000008547477220 */ /* 0x080fe20000410000 */
[----:B---3--:R-:W-:Y:S01]  /*4cd0*/  FSEL R52, R76, -INF , !P5 ;  /* 0xff8000004c347808 */ /* 0x008fe20006800000 */
[----:B------:R-:W-:Y:S01]  /*4ce0*/  FMUL.FTZ R46, R46, R133 ;  /* 0x000000852e2e7220 */ /* 0x000fe20000410000 */
[----:B------:R-:W-:Y:S01]  /*4cf0*/  HMMA.16816.F32.BF16 R28, R100, R6, R28 ;  /* 0x00000006641c723c */ /* 0x000fe2000004181c */
[----:B------:R3:W-:Y:S01]  /*4d00*/  MUFU.TANH R194, R56 ;  /* 0x0000003800c27308 */ /* 0x0007e20000002400 */
[----:B-1----:R-:W-:-:S06]  /*4d10*/  FSEL R78, R78, -INF , !P5 ;  /* 0xff8000004e4e7808 */ /* 0x002fcc0006800000 */
[----:B------:R-:W-:Y:S01]  /*4d20*/  HMMA.16816.F32.BF16 R116, R8, R14, R116 ;  /* 0x0000000e0874723c */ /* 0x000fe20000041874 */
[----:B------:R-:W1:Y:S01]  /*4d30*/  MUFU.TANH R68, R68 ;  /* 0x0000004400447308 */ /* 0x000e620000002400 */
[-C--:B------:R-:W-:Y:S01]  /*4d40*/  FMUL.FTZ R44, R44, R133.reuse ;  /* 0x000000852c2c7220 */ /* 0x080fe20000410000 */
[----:B------:R-:W-:-:S06]  /*4d50*/  FMUL.FTZ R42, R42, R133 ;  /* 0x000000852a2a7220 */ /* 0x000fcc0000410000 */
[----:B------:R-:W-:Y:S01]  /*4d60*/  MUFU.TANH R83, R83 ;  /* 0x0000005300537308 */ /* 0x000fe20000002400 */
[----:B---3--:R-:W-:Y:S01]  /*4d70*/  FSEL R56, R88, -INF , !P6 ;  /* 0xff80000058387808 */ /* 0x008fe20007000000 */
[-C--:B------:R-:W-:Y:S01]  /*4d80*/  FMUL.FTZ R92, R92, R133.reuse ;  /* 0x000000855c5c7220 */ /* 0x080fe20000410000 */
[----:B------:R-:W-:Y:S01]  /*4d90*/  FSEL R88, R87, -INF , !P6 ;  /* 0xff80000057587808 */ /* 0x000fe20007000000 */
[----:B------:R-:W-:Y:S01]  /*4da0*/  FMUL.FTZ R94, R94, R133 ;  /* 0x000000855e5e7220 */ /* 0x000fe20000410000 */
[----:B------:R-:W-:Y:S01]  /*4db0*/  ISETP.GE.AND P6, PT, R4, R35, PT ;  /* 0x000000230400720c */ /* 0x000fe20003fc6270 */
[-C--:B------:R-:W-:Y:S01]  /*4dc0*/  FMUL.FTZ R49, R49, R133.reuse ;  /* 0x0000008531317220 */ /* 0x080fe20000410000 */
[----:B------:R-:W-:Y:S01]  /*4dd0*/  LOP3.LUT R4, R50, 0x28, RZ, 0xfc, !PT ;  /* 0x0000002832047812 */ /* 0x000fe200078efcff */
[----:B------:R-:W-:Y:S01]  /*4de0*/  MUFU.TANH R70, R70 ;  /* 0x0000004600467308 */ /* 0x000fe20000002400 */
[-C--:B------:R-:W-:Y:S01]  /*4df0*/  FMUL.FTZ R51, R51, R133.reuse ;  /* 0x0000008533337220 */ /* 0x080fe20000410000 */
[----:B------:R-:W-:Y:S01]  /*4e00*/  FMUL.FTZ R36, R36, R133 ;  /* 0x0000008524247220 */ /* 0x000fe20000410000 */
[----:B------:R-:W-:Y:S01]  /*4e10*/  ISETP.GE.AND P5, PT, R4, R35, PT ;  /* 0x000000230400720c */ /* 0x000fe20003fa6270 */
[-C--:B------:R-:W-:Y:S01]  /*4e20*/  FMUL.FTZ R38, R38, R133.reuse ;  /* 0x0000008526267220 */ /* 0x080fe20000410000 */
[----:B------:R-:W-:Y:S01]  /*4e30*/  LOP3.LUT R4, R50, 0x29, RZ, 0xfc, !PT ;  /* 0x0000002932047812 */ /* 0x000fe200078efcff */
[-C--:B------:R-:W-:Y:S01]  /*4e40*/  FMUL.FTZ R93, R93, R133.reuse ;  /* 0x000000855d5d7220 */ /* 0x080fe20000410000 */
[----:B--2---:R-:W-:Y:S01]  /*4e50*/  FSEL R74, R79, -INF , !P3 ;  /* 0xff8000004f4a7808 */ /* 0x004fe20005800000 */
[----:B------:R2:W-:Y:S01]  /*4e60*/  MUFU.TANH R192, R48 ;  /* 0x0000003000c07308 */ /* 0x0005e20000002400 */
[----:B------:R-:W-:Y:S01]  /*4e70*/  HMMA.16816.F32.BF16 R24, R96, R20, R24 ;  /* 0x000000146018723c */ /* 0x000fe20000041818 */
[----:B------:R-:W-:Y:S01]  /*4e80*/  FSEL R12, R89, -INF , !P1 ;  /* 0xff800000590c7808 */ /* 0x000fe20004800000 */
[-C--:B------:R-:W-:Y:S01]  /*4e90*/  FMUL.FTZ R95, R95, R133.reuse ;  /* 0x000000855f5f7220 */ /* 0x080fe20000410000 */
[-C--:B------:R-:W-:Y:S01]  /*4ea0*/  FMUL.FTZ R58, R58, R133.reuse ;  /* 0x000000853a3a7220 */ /* 0x080fe20000410000 */
[-C--:B------:R-:W-:Y:S01]  /*4eb0*/  FMUL.FTZ R45, R45, R133.reuse ;  /* 0x000000852d2d7220 */ /* 0x080fe20000410000 */
[-C--:B------:R-:W-:Y:S01]  /*4ec0*/  FMUL.FTZ R47, R47, R133.reuse ;  /* 0x000000852f2f7220 */ /* 0x080fe20000410000 */
[-C--:B------:R-:W-:Y:S01]  /*4ed0*/  FMUL.FTZ R57, R57, R133.reuse ;  /* 0x0000008539397220 */ /* 0x080fe20000410000 */
[----:B------:R-:W-:Y:S01]  /*4ee0*/  MUFU.TANH R69, R69 ;  /* 0x0000004500457308 */ /* 0x000fe20000002400 */
[-C--:B------:R-:W-:Y:S01]  /*4ef0*/  FMUL.FTZ R59, R59, R133.reuse ;  /* 0x000000853b3b7220 */ /* 0x080fe20000410000 */
[-C--:B------:R-:W-:Y:S01]  /*4f00*/  FMUL.FTZ R41, R41, R133.reuse ;  /* 0x0000008529297220 */ /* 0x080fe20000410000 */
[-C--:B------:R-:W-:Y:S01]  /*4f10*/  FMUL.FTZ R43, R43, R133.reuse ;  /* 0x000000852b2b7220 */ /* 0x080fe20000410000 */
[-C--:B------:R-:W-:Y:S01]  /*4f20*/  FMUL.FTZ R37, R37, R133.reuse ;  /* 0x0000008525257220 */ /* 0x080fe20000410000 */
[----:B------:R-:W-:Y:S01]  /*4f30*/  FMUL.FTZ R39, R39, R133 ;  /* 0x0000008527277220 */ /* 0x000fe20000410000 */
[----:B------:R-:W-:-:S04]  /*4f40*/  DEPBAR.LE SB0, 0x0 ;  /* 0x000080000000791a */ /* 0x000fc80000000000 */
[----:B--2---:R-:W-:Y:S02]  /*4f50*/  FSEL R48, R77, -INF , !P3 ;  /* 0xff8000004d307808 */ /* 0x004fe40005800000 */
[----:B------:R-:W-:Y:S01]  /*4f60*/  ISETP.GE.AND P3, PT, R4, R35, PT ;  /* 0x000000230400720c */ /* 0x000fe20003f66270 */
[----:B------:R-:W2:Y:S01]  /*4f70*/  MUFU.TANH R71, R71 ;  /* 0x0000004700477308 */ /* 0x000ea20000002400 */
[----:B------:R-:W-:-:S07]  /*4f80*/  LOP3.LUT R4, R50, 0x30, RZ, 0xfc, !PT ;  /* 0x0000003032047812 */ /* 0x000fce00078efcff */
[----:B------:R3:W-:Y:S01]  /*4f90*/  MUFU.TANH R190, R46 ;  /* 0x0000002e00be7308 */ /* 0x0007e20000002400 */
[----:B-----5:R-:W-:Y:S02]  /*4fa0*/  FSEL R20, R107, -INF , !P0 ;  /* 0xff8000006b147808 */ /* 0x020fe40004000000 */
[----:B------:R-:W-:-:S05]  /*4fb0*/  FSEL R90, R90, -INF , !P0 ;  /* 0xff8000005a5a7808 */ /* 0x000fca0004000000 */
[----:B------:R1:W-:Y:S01]  /*4fc0*/  MUFU.TANH R182, R44 ;  /* 0x0000002c00b67308 */ /* 0x0003e20000002400 */
[----:B---3--:R-:W-:Y:S02]  /*4fd0*/  FSEL R46, R91, -INF , !P1 ;  /* 0xff8000005b2e7808 */ /* 0x008fe40004800000 */
[----:B------:R-:W-:Y:S02]  /*4fe0*/  ISETP.GE.AND P1, PT, R4, R35, PT ;  /* 0x000000230400720c */ /* 0x000fe40003f26270 */
[----:B------:R-:W-:-:S03]  /*4ff0*/  LOP3.LUT R4, R50, 0x31, RZ, 0xfc, !PT ;  /* 0x0000003132047812 */ /* 0x000fc600078efcff */
[----:B------:R3:W-:Y:S01]  /*5000*/  MUFU.TANH R186, R42 ;  /* 0x0000002a00ba7308 */ /* 0x0007e20000002400 */
[----:B------:R-:W-:Y:S02]  /*5010*/  ISETP.GE.AND P0, PT, R4, R35, PT ;  /* 0x000000230400720c */ /* 0x000fe40003f06270 */
[----:B------:R-:W-:Y:S02]  /*5020*/  LOP3.LUT R4, R50, 0x38, RZ, 0xfc, !PT ;  /* 0x0000003832047812 */ /* 0x000fe400078efcff */
[----:B-1----:R-:W-:Y:S01]  /*5030*/  FSEL R44, R68, -INF , !P4 ;  /* 0xff800000442c7808 */ /* 0x002fe20006000000 */
[----:B------:R-:W-:Y:S01]  /*5040*/  FMUL.FTZ R156, R28, R133 ;  /* 0x000000851c9c7220 */ /* 0x000fe20000410000 */
[----:B--2---:R-:W-:Y:S01]  /*5050*/  FSEL R28, R71, -INF , !P6 ;  /* 0xff800000471c7808 */ /* 0x004fe20007000000 */
[----:B------:R-:W-:Y:S01]  /*5060*/  HMMA.16816.F32.BF16 R116, R96, R22, R116 ;  /* 0x000000166074723c */ /* 0x000fe20000041874 */
[----:B------:R-:W-:Y:S02]  /*5070*/  FSEL R240, R69, -INF , !P6 ;  /* 0xff80000045f07808 */ /* 0x000fe40007000000 */
[----:B---3--:R-:W-:-:S02]  /*5080*/  FSEL R42, R70, -INF , !P4 ;  /* 0xff800000462a7808 */ /* 0x008fc40006000000 */
[----:B------:R-:W-:Y:S02]  /*5090*/  ISETP.GE.AND P4, PT, R4, R35, PT ;  /* 0x000000230400720c */ /* 0x000fe40003f86270 */
[----:B------:R-:W-:-:S04]  /*50a0*/  LOP3.LUT R4, R50, 0x39, RZ, 0xfc, !PT ;  /* 0x0000003932047812 */ /* 0x000fc800078efcff */
[-C--:B------:R-:W-:Y:S02]  /*50b0*/  ISETP.GE.AND P6, PT, R4, R35.reuse, PT ;  /* 0x000000230400720c */ /* 0x080fe40003fc6270 */
[----:B----4-:R-:W-:Y:S01]  /*50c0*/  HMMA.16816.F32.BF16 R4, R100, R16, R24 ;  /* 0x000000106404723c */ /* 0x010fe20000041818 */
[----:B------:R-:W-:Y:S02]  /*50d0*/  LOP3.LUT R8, R50, 0x40, RZ, 0xfc, !PT ;  /* 0x0000004032087812 */ /* 0x000fe400078efcff */
[----:B------:R-:W-:Y:S02]  /*50e0*/  FSEL R26, R82, -INF , !P5 ;  /* 0xff800000521a7808 */ /* 0x000fe40006800000 */
[----:B------:R-:W-:Y:S02]  /*50f0*/  FSEL R24, R80, -INF , !P5 ;  /* 0xff80000050187808 */ /* 0x000fe40006800000 */
[----:B------:R-:W-:Y:S01]  /*5100*/  ISETP.GE.AND P5, PT, R8, R35, PT ;  /* 0x000000230800720c */ /* 0x000fe20003fa6270 */
[----:B------:R-:W-:Y:S01]  /*5110*/  MUFU.TANH R204, R92 ;  /* 0x0000005c00cc7308 */ /* 0x000fe20000002400 */
[----:B------:R-:W-:-:S07]  /*5120*/  LOP3.LUT R8, R50, 0x41, RZ, 0xfc, !PT ;  /* 0x0000004132087812 */ /* 0x000fce00078efcff */
[----:B------:R-:W1:Y:S01]  /*5130*/  MUFU.TANH R214, R94 ;  /* 0x0000005e00d67308 */ /* 0x000e620000002400 */
[----:B------:R-:W-:-:S07]  /*5140*/  FSEL R230, R230, -INF , !P1 ;  /* 0xff800000e6e67808 */ /* 0x000fce0004800000 */
[----:B------:R-:W-:Y:S01]  /*5150*/  MUFU.TANH R178, R49 ;  /* 0x0000003100b27308 */ /* 0x000fe20000002400 */
[----:B------:R-:W-:-:S07]  /*5160*/  FSEL R212, R72, -INF , !P1 ;  /* 0xff80000048d47808 */ /* 0x000fce0004800000 */
[----:B------:R-:W2:Y:S01]  /*5170*/  MUFU.TANH R184, R51 ;  /* 0x0000003300b87308 */ /* 0x000ea20000002400 */
[----:B------:R-:W-:Y:S07]  /*5180*/  HMMA.16816.F32.BF16 R16, R100, R18, R116 ;  /* 0x000000126410723c */ /* 0x000fee0000041874 */
[----:B------:R3:W-:Y:S01]  /*5190*/  MUFU.TANH R160, R36 ;  /* 0x0000002400a07308 */ /* 0x0007e20000002400 */
[----:B------:R-:W-:-:S07]  /*51a0*/  FMUL.FTZ R150, R6, R133 ;  /* 0x0000008506967220 */ /* 0x000fce0000410000 */
[----:B------:R4:W-:Y:S01]  /*51b0*/  MUFU.TANH R166, R38 ;  /* 0x0000002600a67308 */ /* 0x0009e20000002400 */
[----:B------:R-:W-:Y:S02]  /*51c0*/  LOP3.LUT R6, R50, 0x60, RZ, 0xfc, !PT ;  /* 0x0000006032067812 */ /* 0x000fe400078efcff */
[----:B---3--:R-:W-:-:S05]  /*51d0*/  FSEL R36, R83, -INF , !P3 ;  /* 0xff80000053247808 */ /* 0x008fca0005800000 */
[----:B------:R-:W-:Y:S01]  /*51e0*/  MUFU.TANH R202, R93 ;  /* 0x0000005d00ca7308 */ /* 0x000fe20000002400 */
[----:B----4-:R-:W-:Y:S02]  /*51f0*/  FSEL R38, R81, -INF , !P3 ;  /* 0xff80000051267808 */ /* 0x010fe40005800000 */
[----:B------:R-:W-:-:S05]  /*5200*/  ISETP.GE.AND P3, PT, R8, R35, PT ;  /* 0x000000230800720c */ /* 0x000fca0003f66270 */
[----:B------:R-:W3:Y:S01]  /*5210*/  MUFU.TANH R200, R95 ;  /* 0x0000005f00c87308 */ /* 0x000ee20000002400 */
[----:B------:R-:W-:Y:S01]  /*5220*/  LOP3.LUT R8, R50, 0x48, RZ, 0xfc, !PT ;  /* 0x0000004832087812 */ /* 0x000fe200078efcff */
[----:B------:R-:W-:-:S03]  /*5230*/  FMUL.FTZ R30, R30, R133 ;  /* 0x000000851e1e7220 */ /* 0x000fc60000410000 */
[----:B------:R-:W-:Y:S02]  /*5240*/  ISETP.GE.AND P1, PT, R8, R35, PT ;  /* 0x000000230800720c */ /* 0x000fe40003f26270 */
[----:B------:R-:W-:Y:S01]  /*5250*/  LOP3.LUT R8, R50, 0x49, RZ, 0xfc, !PT ;  /* 0x0000004932087812 */ /* 0x000fe200078efcff */
[----:B------:R-:W4:Y:S01]  /*5260*/  MUFU.TANH R198, R58 ;  /* 0x0000003a00c67308 */ /* 0x000f220000002400 */
[----:B------:R-:W-:Y:S02]  /*5270*/  FSEL R216, R216, -INF , !P0 ;  /* 0xff800000d8d87808 */ /* 0x000fe40004000000 */
[----:B------:R-:W-:Y:S02]  /*5280*/  FSEL R206, R73, -INF , !P0 ;  /* 0xff80000049ce7808 */ /* 0x000fe40004000000 */
[----:B------:R-:W-:-:S03]  /*5290*/  FSEL R196, R196, -INF , !P1 ;  /* 0xff800000c4c47808 */ /* 0x000fc60004800000 */
[----:B------:R-:W-:Y:S01]  /*52a0*/  MUFU.TANH R180, R45 ;  /* 0x0000002d00b47308 */ /* 0x000fe20000002400 */
[----:B------:R-:W-:Y:S02]  /*52b0*/  FSEL R192, R192, -INF , !P1 ;  /* 0xff800000c0c07808 */ /* 0x000fe40004800000 */
[-C--:B------:R-:W-:Y:S02]  /*52c0*/  ISETP.GE.AND P0, PT, R8, R35.reuse, PT ;  /* 0x000000230800720c */ /* 0x080fe40003f06270 */
[----:B------:R-:W-:-:S03]  /*52d0*/  ISETP.GE.AND P1, PT, R6, R35, PT ;  /* 0x000000230600720c */ /* 0x000fc60003f26270 */
[----:B------:R-:W5:Y:S01]  /*52e0*/  MUFU.TANH R188, R47 ;  /* 0x0000002f00bc7308 */ /* 0x000f620000002400 */
[C---:B------:R-:W-:Y:S02]  /*52f0*/  LOP3.LUT R8, R50.reuse, 0x50, RZ, 0xfc, !PT ;  /* 0x0000005032087812 */ /* 0x040fe400078efcff */
[----:B------:R-:W-:Y:S02]  /*5300*/  LOP3.LUT R6, R50, 0x61, RZ, 0xfc, !PT ;  /* 0x0000006132067812 */ /* 0x000fe400078efcff */
[----:B-1----:R-:W-:-:S03]  /*5310*/  FSEL R214, R214, -INF , !P4 ;  /* 0xff800000d6d67808 */ /* 0x002fc60006000000 */
[----:B------:R-:W-:Y:S01]  /*5320*/  MUFU.TANH R172, R57 ;  /* 0x0000003900ac7308 */ /* 0x000fe20000002400 */
[----:B------:R-:W-:Y:S02]  /*5330*/  FSEL R204, R204, -INF , !P4 ;  /* 0xff800000cccc7808 */ /* 0x000fe40006000000 */
[----:B--2---:R-:W-:Y:S02]  /*5340*/  FSEL R184, R184, -INF , !P0 ;  /* 0xff800000b8b87808 */ /* 0x004fe40004000000 */
[----:B------:R-:W-:-:S03]  /*5350*/  FSEL R178, R178, -INF , !P0 ;  /* 0xff800000b2b27808 */ /* 0x000fc60004000000 */
[----:B------:R-:W1:Y:S01]  /*5360*/  MUFU.TANH R168, R59 ;  /* 0x0000003b00a87308 */ /* 0x000e620000002400 */
[-C--:B------:R-:W-:Y:S02]  /*5370*/  ISETP.GE.AND P4, PT, R8, R35.reuse, PT ;  /* 0x000000230800720c */ /* 0x080fe40003f86270 */
[----:B------:R-:W-:-:S05]  /*5380*/  ISETP.GE.AND P0, PT, R6, R35, PT ;  /* 0x000000230600720c */ /* 0x000fca0003f06270 */
[----:B------:R-:W-:Y:S01]  /*5390*/  MUFU.TANH R156, R156 ;  /* 0x0000009c009c7308 */ /* 0x000fe20000002400 */
[C---:B------:R-:W-:Y:S02]  /*53a0*/  LOP3.LUT R8, R50.reuse, 0x51, RZ, 0xfc, !PT ;  /* 0x0000005132087812 */ /* 0x040fe400078efcff */
[----:B------:R-:W-:-:S05]  /*53b0*/  LOP3.LUT R6, R50, 0x68, RZ, 0xfc, !PT ;  /* 0x0000006832067812 */ /* 0x000fca00078efcff */
[----:B------:R-:W2:Y:S01]  /*53c0*/  MUFU.TANH R162, R30 ;  /* 0x0000001e00a27308 */ /* 0x000ea20000002400 */
[----:B---3--:R-:W-:Y:S02]  /*53d0*/  FSEL R200, R200, -INF , !P6 ;  /* 0xff800000c8c87808 */ /* 0x008fe40007000000 */
[----:B------:R-:W-:Y:S02]  /*53e0*/  FSEL R202, R202, -INF , !P6 ;  /* 0xff800000caca7808 */ /* 0x000fe40007000000 */
[----:B------:R-:W-:-:S03]  /*53f0*/  FSEL R190, R190, -INF , !P4 ;  /* 0xff800000bebe7808 */ /* 0x000fc60006000000 */
[----:B------:R-:W-:Y:S01]  /*5400*/  MUFU.TANH R174, R41 ;  /* 0x0000002900ae7308 */ /* 0x000fe20000002400 */
[----:B------:R-:W-:Y:S02]  /*5410*/  FSEL R182, R182, -INF , !P4 ;  /* 0xff800000b6b67808 */ /* 0x000fe40006000000 */
[-C--:B------:R-:W-:Y:S02]  /*5420*/  ISETP.GE.AND P6, PT, R8, R35.reuse, PT ;  /* 0x000000230800720c */ /* 0x080fe40003fc6270 */
[----:B------:R-:W-:-:S03]  /*5430*/  ISETP.GE.AND P4, PT, R6, R35, PT ;  /* 0x000000230600720c */ /* 0x000fc60003f86270 */
[----:B------:R-:W3:Y:S01]  /*5440*/  MUFU.TANH R170, R43 ;  /* 0x0000002b00aa7308 */ /* 0x000ee20000002400 */
[----:B------:R-:W-:Y:S01]  /*5450*/  LOP3.LUT R8, R50, 0x58, RZ, 0xfc, !PT ;  /* 0x0000005832087812 */ /* 0x000fe200078efcff */
[-C--:B------:R-:W-:Y:S01]  /*5460*/  FMUL.FTZ R4, R4, R133.reuse ;  /* 0x0000008504047220 */ /* 0x080fe20000410000 */
[----:B------:R-:W-:Y:S01]  /*5470*/  LOP3.LUT R6, R50, 0x69, RZ, 0xfc, !PT ;  /* 0x0000006932067812 */ /* 0x000fe200078efcff */
[-C--:B------:R-:W-:Y:S01]  /*5480*/  FMUL.FTZ R29, R29, R133.reuse ;  /* 0x000000851d1d7220 */ /* 0x080fe20000410000 */
[-C--:B------:R-:W-:Y:S01]  /*5490*/  FMUL.FTZ R31, R31, R133.reuse ;  /* 0x000000851f1f7220 */ /* 0x080fe20000410000 */
[-C--:B------:R-:W-:Y:S01]  /*54a0*/  FMUL.FTZ R5, R5, R133.reuse ;  /* 0x0000008505057220 */ /* 0x080fe20000410000 */
[----:B----4-:R-:W-:Y:S01]  /*54b0*/  FSEL R198, R198, -INF , !P5 ;  /* 0xff800000c6c67808 */ /* 0x010fe20006800000 */
[----:B------:R-:W-:Y:S01]  /*54c0*/  MUFU.TANH R158, R37 ;  /* 0x00000025009e7308 */ /* 0x000fe20000002400 */
[----:B------:R-:W-:Y:S01]  /*54d0*/  FSEL R194, R194, -INF , !P5 ;  /* 0xff800000c2c27808 */ /* 0x000fe20006800000 */
[-C--:B------:R-:W-:Y:S01]  /*54e0*/  FMUL.FTZ R7, R7, R133.reuse ;  /* 0x0000008507077220 */ /* 0x080fe20000410000 */
[-C--:B------:R-:W-:Y:S01]  /*54f0*/  FMUL.FTZ R16, R16, R133.reuse ;  /* 0x0000008510107220 */ /* 0x080fe20000410000 */
[----:B-----5:R-:W-:Y:S01]  /*5500*/  FSEL R188, R188, -INF , !P6 ;  /* 0xff800000bcbc7808 */ /* 0x020fe20007000000 */
[-C--:B------:R-:W-:Y:S01]  /*5510*/  FMUL.FTZ R17, R17, R133.reuse ;  /* 0x0000008511117220 */ /* 0x080fe20000410000 */
[----:B------:R-:W-:Y:S01]  /*5520*/  FSEL R180, R180, -INF , !P6 ;  /* 0xff800000b4b47808 */ /* 0x000fe20007000000 */
[-C--:B------:R-:W-:Y:S01]  /*5530*/  FMUL.FTZ R18, R18, R133.reuse ;  /* 0x0000008512127220 */ /* 0x080fe20000410000 */
[----:B------:R-:W4:Y:S01]  /*5540*/  MUFU.TANH R164, R39 ;  /* 0x0000002700a47308 */ /* 0x000f220000002400 */
[----:B------:R-:W-:Y:S01]  /*5550*/  FMUL.FTZ R19, R19, R133 ;  /* 0x0000008513137220 */ /* 0x000fe20000410000 */
[----:B------:R-:W-:-:S02]  /*5560*/  ISETP.GE.AND P5, PT, R8, R35, PT ;  /* 0x000000230800720c */ /* 0x000fc40003fa6270 */
[----:B------:R-:W-:Y:S02]  /*5570*/  ISETP.GE.AND P6, PT, R6, R35, PT ;  /* 0x000000230600720c */ /* 0x000fe40003fc6270 */
[C---:B------:R-:W-:Y:S02]  /*5580*/  LOP3.LUT R8, R50.reuse, 0x59, RZ, 0xfc, !PT ;  /* 0x0000005932087812 */ /* 0x040fe400078efcff */
[----:B------:R-:W-:Y:S01]  /*5590*/  LOP3.LUT R6, R50, 0x70, RZ, 0xfc, !PT ;  /* 0x0000007032067812 */ /* 0x000fe200078efcff */
[----:B------:R-:W-:Y:S01]  /*55a0*/  MUFU.TANH R154, R29 ;  /* 0x0000001d009a7308 */ /* 0x000fe20000002400 */
[----:B-1----:R-:W-:Y:S02]  /*55b0*/  FSEL R168, R168, -INF , !P3 ;  /* 0xff800000a8a87808 */ /* 0x002fe40005800000 */
[----:B------:R-:W-:Y:S02]  /*55c0*/  FSEL R172, R172, -INF , !P3 ;  /* 0xff800000acac7808 */ /* 0x000fe40005800000 */
[----:B------:R-:W-:-:S02]  /*55d0*/  FSEL R186, R186, -INF , !P5 ;  /* 0xff800000baba7808 */ /* 0x000fc40006800000 */
[----:B------:R-:W-:Y:S01]  /*55e0*/  FSEL R176, R176, -INF , !P5 ;  /* 0xff800000b0b07808 */ /* 0x000fe20006800000 */
[----:B------:R-:W1:Y:S01]  /*55f0*/  MUFU.TANH R152, R31 ;  /* 0x0000001f00987308 */ /* 0x000e620000002400 */
[----:B--2---:R-:W-:Y:S02]  /*5600*/  FSEL R162, R162, -INF , !P4 ;  /* 0xff800000a2a27808 */ /* 0x004fe40006000000 */
[----:B------:R-:W-:Y:S02]  /*5610*/  FSEL R156, R156, -INF , !P4 ;  /* 0xff8000009c9c7808 */ /* 0x000fe40006000000 */
[----:B------:R-:W-:-:S03]  /*5620*/  ISETP.GE.AND P3, PT, R8, R35, PT ;  /* 0x000000230800720c */ /* 0x000fc60003f66270 */
[----:B------:R-:W-:Y:S01]  /*5630*/  MUFU.TANH R4, R4 ;  /* 0x0000000400047308 */ /* 0x000fe20000002400 */
[----:B------:R-:W-:Y:S02]  /*5640*/  ISETP.GE.AND P5, PT, R6, R35, PT ;  /* 0x000000230600720c */ /* 0x000fe40003fa6270 */
[----:B------:R-:W-:Y:S02]  /*5650*/  ISETP.NE.AND P4, PT, R32, 0x1, PT ;  /* 0x000000012000780c */ /* 0x000fe40003f85270 */
[----:B------:R-:W-:-:S03]  /*5660*/  LOP3.LUT R6, R50, 0x71, RZ, 0xfc, !PT ;  /* 0x0000007132067812 */ /* 0x000fc600078efcff */
[----:B------:R-:W-:Y:S01]  /*5670*/  MUFU.TANH R66, R5 ;  /* 0x0000000500427308 */ /* 0x000fe20000002400 */
[----:B---3--:R-:W-:-:S07]  /*5680*/  FSEL R170, R170, -INF , !P3 ;  /* 0xff800000aaaa7808 */ /* 0x008fce0005800000 */
[----:B------:R-:W2:Y:S01]  /*5690*/  MUFU.TANH R150, R150 ;  /* 0x0000009600967308 */ /* 0x000ea20000002400 */
[----:B------:R-:W-:-:S07]  /*56a0*/  FSEL R174, R174, -INF , !P3 ;  /* 0xff800000aeae7808 */ /* 0x000fce0005800000 */
[----:B------:R-:W3:Y:S01]  /*56b0*/  MUFU.TANH R148, R7 ;  /* 0x0000000700947308 */ /* 0x000ee20000002400 */
[----:B------:R-:W-:-:S07]  /*56c0*/  ISETP.GE.AND P3, PT, R6, R35, PT ;  /* 0x000000230600720c */ /* 0x000fce0003f66270 */
[----:B------:R-:W-:Y:S08]  /*56d0*/  MUFU.TANH R135, R16 ;  /* 0x0000001000877308 */ /* 0x000ff00000002400 */
[----:B------:R-:W-:Y:S08]  /*56e0*/  MUFU.TANH R67, R17 ;  /* 0x0000001100437308 */ /* 0x000ff00000002400 */
[----:B------:R-:W5:Y:S08]  /*56f0*/  MUFU.TANH R136, R18 ;  /* 0x0000001200887308 */ /* 0x000f700000002400 */
[----:B------:R-:W5:Y:S01]  /*5700*/  MUFU.TANH R62, R19 ;  /* 0x00000013003e7308 */ /* 0x000f620000002400 */
[----:B------:R-:W-:-:S02]  /*5710*/  LOP3.LUT R6, R50, 0x78, RZ, 0xfc, !PT ;  /* 0x0000007832067812 */ /* 0x000fc400078efcff */
[----:B------:R-:W-:Y:S02]  /*5720*/  LOP3.LUT R50, R50, 0x79, RZ, 0xfc, !PT ;  /* 0x0000007932327812 */ /* 0x000fe400078efcff */
[----:B------:R-:W-:Y:S02]  /*5730*/  FSEL R166, R166, -INF , !P1 ;  /* 0xff800000a6a67808 */ /* 0x000fe40004800000 */
[----:B------:R-:W-:Y:S02]  /*5740*/  FSEL R160, R160, -INF , !P1 ;  /* 0xff800000a0a07808 */ /* 0x000fe40004800000 */
[----:B----4-:R-:W-:Y:S02]  /*5750*/  FSEL R164, R164, -INF , !P0 ;  /* 0xff800000a4a47808 */ /* 0x010fe40004000000 */
[----:B------:R-:W-:Y:S01]  /*5760*/  FSEL R158, R158, -INF , !P0 ;  /* 0xff8000009e9e7808 */ /* 0x000fe20004000000 */
[----:B------:R-:W-:Y:S01]  /*5770*/  BSSY.RECONVERGENT B1, `(.L_x_846) ;  /* 0x00000c5000017945 */ /* 0x000fe20003800200 */
[----:B------:R-:W-:Y:S01]  /*5780*/  BAR.SYNC.DEFER_BLOCKING 0x0 ;  /* 0x0000000000007b1d */ /* 0x000fe20000010000 */
[----:B------:R-:W-:-:S02]  /*5790*/  ISETP.GE.AND P1, PT, R6, R35, PT ;  /* 0x000000230600720c */ /* 0x000fc40003f26270 */
[----:B------:R-:W-:Y:S02]  /*57a0*/  ISETP.GE.AND P0, PT, R50, R35, PT ;  /* 0x000000233200720c */ /* 0x000fe40003f06270 */
[----:B------:R-:W-:Y:S02]  /*57b0*/  LOP3.LUT R6, R132, 0x200, RZ, 0xc0, !PT ;  /* 0x0000020084067812 */ /* 0x000fe400078ec0ff */
[----:B-1----:R-:W-:Y:S02]  /*57c0*/  FSEL R152, R152, -INF , !P6 ;  /* 0xff80000098987808 */ /* 0x002fe40007000000 */
[----:B------:R-:W-:Y:S02]  /*57d0*/  FSEL R154, R154, -INF , !P6 ;  /* 0xff8000009a9a7808 */ /* 0x000fe40007000000 */
[----:B--2---:R-:W-:Y:S02]  /*57e0*/  FSEL R150, R150, -INF , !P5 ;  /* 0xff80000096967808 */ /* 0x004fe40006800000 */
[----:B------:R-:W-:-:S02]  /*57f0*/  FSEL R132, R4, -INF , !P5 ;  /* 0xff80000004847808 */ /* 0x000fc40006800000 */
[----:B---3--:R-:W-:Y:S02]  /*5800*/  FSEL R148, R148, -INF , !P3 ;  /* 0xff80000094947808 */ /* 0x008fe40005800000 */
[----:B------:R-:W-:Y:S02]  /*5810*/  FSEL R66, R66, -INF , !P3 ;  /* 0xff80000042427808 */ /* 0x000fe40005800000 */
[----:B-----5:R-:W-:Y:S02]  /*5820*/  FSEL R136, R136, -INF , !P1 ;  /* 0xff80000088887808 */ /* 0x020fe40004800000 */
        /* <DEDUP_REMOVED lines=17> */
.L_x_849:
        /* <DEDUP_REMOVED lines=21> */
[----:B------:R-:W-:-:S03]  /*5a90*/  IMAD R8, R11, R5, R8 ;  /* 0x000000050b087224 */ /* 0x000fc600078e0208 */
        /* <DEDUP_REMOVED lines=10> */
[----:B------:R-:W-:Y:S02]  /*5b40*/  ISETP.GE.AND P3, PT, R4, RZ, PT ;  /* 0x000000ff0400720c */ /* 0x000fe40003f66270 */
[----:B------:R-:W-:-:S03]  /*5b50*/  LOP3.LUT R4, RZ, R13, RZ, 0x33, !PT ;  /* 0x0000000dff047212 */ /* 0x000fc600078e33ff */
        /* <DEDUP_REMOVED lines=26> */
.L_x_850:
[----:B------:R-:W-:Y:S05]  /*5d00*/  BSYNC.RECONVERGENT B0 ;  /* 0x0000000000007941 */ /* 0x000fea0003800200 */
.L_x_848:
        /* <DEDUP_REMOVED lines=35> */
[----:B------:R1:W-:Y:S04]  /*5f40*/  @P0 STS.128 [R235+0x8800], RZ ;  /* 0x008800ffeb000388 */ /* 0x0003e80000000c00 */
        /* <DEDUP_REMOVED lines=11> */
[----:B---3--:R-:W-:Y:S01]  /*6000*/  IADD3 R22, P3, PT, R10, R5, RZ ;  /* 0x000000050a167210 */ /* 0x008fe20007f7e0ff */
[----:B------:R-:W-:Y:S02]  /*6010*/  @!P0 IMAD.MOV.U32 R5, RZ, RZ, R11 ;  /* 0x000000ffff058224 */ /* 0x000fe400078e000b */
        /* <DEDUP_REMOVED lines=58> */
.L_x_847:
[----:B------:R-:W-:Y:S05]  /*63c0*/  BSYNC.RECONVERGENT B1 ;  /* 0x0000000000017941 */ /* 0x000fea0003800200 */
.L_x_846:
        /* <DEDUP_REMOVED lines=37> */
[----:B------:R-:W-:Y:S01]  /*6620*/  IADD3 R57, PT, PT, R0, R65, RZ ;  /* 0x0000004100397210 */ /* 0x000fe20007ffe0ff */
[----:B------:R-:W-:Y:S04]  /*6630*/  LDSM.16.MT88.4 R124, [R65+0xc000] ;  /* 0x00c00000417c783b */ /* 0x000fe80000004200 */
[----:B------:R-:W-:Y:S04]  /*6640*/  LDSM.16.MT88.4 R116, [R57+0xc000] ;  /* 0x00c000003974783b */ /* 0x000fe80000004200 */
[----:B------:R-:W-:Y:S04]  /*6650*/  LDSM.16.MT88.4 R92, [R65+0x10000] ;  /* 0x01000000415c783b */ /* 0x000fe80000004200 */
[----:B------:R-:W-:Y:S01]  /*6660*/  LDSM.16.MT88.4 R16, [R65+0xc800] ;  /* 0x00c800004110783b */ /* 0x000fe20000004200 */
[----:B-1----:R-:W-:-:S03]  /*6670*/  FMNMX.FTZ R4, R7, R4, !PT ;  /* 0x0000000407047209 */ /* 0x002fc60007810000 */
[----:B------:R-:W-:Y:S01]  /*6680*/  LDSM.16.MT88.4 R144, [R57+0x10800] ;  /* 0x010800003990783b */ /* 0x000fe20000004200 */
[----:B---3--:R-:W-:-:S03]  /*6690*/  FMNMX.FTZ R5, R8, R5, !PT ;  /* 0x0000000508057209 */ /* 0x008fc60007810000 */
[----:B------:R-:W1:Y:S04]  /*66a0*/  SHFL.BFLY PT, R133, R4, 0x1, 0x1f ;  /* 0x0c201f0004857f89 */ /* 0x000e6800000e0000 */
[----:B------:R-:W3:Y:S01]  /*66b0*/  SHFL.BFLY PT, R134, R5, 0x1, 0x1f ;  /* 0x0c201f0005867f89 */ /* 0x000ee200000e0000 */
[----:B-1----:R-:W-:-:S04]  /*66c0*/  FMNMX.FTZ R133, R4, R133, !PT ;  /* 0x0000008504857209 */ /* 0x002fc80007810000 */
[----:B------:R-:W-:Y:S02]  /*66d0*/  FSETP.NEU.FTZ.AND P0, PT, R133, -INF , PT ;  /* 0xff8000008500780b */ /* 0x000fe40003f1d000 */
[----:B---3--:R-:W-:Y:S01]  /*66e0*/  FMNMX.FTZ R134, R5, R134, !PT ;  /* 0x0000008605867209 */ /* 0x008fe20007810000 */
[----:B--2---:R-:W-:-:S04]  /*66f0*/  FMUL.FTZ R63, R64, R133 ;  /* 0x00000085403f7220 */ /* 0x004fc80000410000 */
[----:B------:R-:W-:Y:S01]  /*6700*/  FMUL.FTZ R137, R64, R134 ;  /* 0x0000008640897220 */ /* 0x000fe20000410000 */
        /* <DEDUP_REMOVED lines=8> */
[----:B------:R-:W1:Y:S01]  /*6790*/  LDSM.16.MT88.4 R108, [R40+0xc000] ;  /* 0x00c00000286c783b */ /* 0x000e620000004200 */
[-C--:B------:R-:W-:Y:S01]  /*67a0*/  FFMA.FTZ R54, R106, R64.reuse, -R63 ;  /* 0x000000406a367223 */ /* 0x080fe2000001083f */
[-CC-:B------:R-:W-:Y:S01]  /*67b0*/  FFMA.FTZ R61, R84, R64.reuse, -R137.reuse ;  /* 0x00000040543d7223 */ /* 0x180fe20000010889 */
[-CC-:B------:R-:W-:Y:S01]  /*67c0*/  FFMA.FTZ R60, R85, R64.reuse, -R137.reuse ;  /* 0x00000040553c7223 */ /* 0x180fe20000010889 */
[----:B------:R-:W2:Y:S01]  /*67d0*/  LDSM.16.MT88.4 R100, [R0+0xc000] ;  /* 0x00c000000064783b */ /* 0x000ea20000004200 */
[-CC-:B------:R-:W-:Y:S01]  /*67e0*/  FFMA.FTZ R56, R86, R64.reuse, -R137.reuse ;  /* 0x0000004056387223 */ /* 0x180fe20000010889 */
[-C--:B------:R-:W-:Y:S01]  /*67f0*/  FFMA.FTZ R55, R88, R64.reuse, -R137 ;  /* 0x0000004058377223 */ /* 0x080fe20000010889 */
[-C--:B------:R-:W-:Y:S01]  /*6800*/  FFMA.FTZ R50, R78, R64.reuse, -R63 ;  /* 0x000000404e327223 */ /* 0x080fe2000001083f */
[----:B------:R-:W3:Y:S01]  /*6810*/  LDSM.16.MT88.4 R84, [R57+0x10000] ;  /* 0x010000003954783b */ /* 0x000ee20000004200 */
[----:B------:R-:W-:Y:S01]  /*6820*/  MUFU.EX2 R59, R59 ;  /* 0x0000003b003b7308 */ /* 0x000fe20000000800 */
[-CC-:B------:R-:W-:Y:S01]  /*6830*/  FFMA.FTZ R51, R48, R64.reuse, -R137.reuse ;  /* 0x0000004030337223 */ /* 0x180fe20000010889 */
[-C--:B------:R-:W-:Y:S01]  /*6840*/  FFMA.FTZ R48, R12, R64.reuse, -R137 ;  /* 0x000000400c307223 */ /* 0x080fe20000010889 */
[----:B------:R-:W4:Y:S01]  /*6850*/  LDSM.16.MT88.4 R76, [R40+0x10000] ;  /* 0x01000000284c783b */ /* 0x000f220000004200 */
        /* <DEDUP_REMOVED lines=26> */
[-CC-:B------:R-:W-:Y:S01]  /*6a00*/  FFMA.FTZ R138, R212, R64.reuse, -R137.reuse ;  /* 0x00000040d48a7223 */ /* 0x180fe20000010889 */
[-CC-:B------:R-:W-:Y:S01]  /*6a10*/  FFMA.FTZ R139, R206, R64.reuse, -R137.reuse ;  /* 0x00000040ce8b7223 */ /* 0x180fe20000010889 */
[----:B------:R-:W-:Y:S01]  /*6a20*/  MUFU.EX2 R61, R61 ;  /* 0x0000003d003d7308 */ /* 0x000fe20000000800 */
[-C--:B------:R-:W-:Y:S01]  /*6a30*/  FFMA.FTZ R141, R204, R64.reuse, -R137 ;  /* 0x00000040cc8d7223 */ /* 0x080fe20000010889 */
        /* <DEDUP_REMOVED lines=48> */
[C---:B------:R-:W-:Y:S07]  /*6d40*/  HMMA.16816.F32.BF16 R120, R68.reuse, R116, RZ ;  /* 0x000000744478723c */ /* 0x040fee00000418ff */
[----:B------:R-:W-:Y:S01]  /*6d50*/  MUFU.EX2 R41, R41 ;  /* 0x0000002900297308 */ /* 0x000fe20000000800 */
[C---:B------:R-:W-:Y:S07]  /*6d60*/  HMMA.16816.F32.BF16 R96, R68.reuse, R92, RZ ;  /* 0x0000005c4460723c */ /* 0x040fee00000418ff */
[----:B------:R-:W-:Y:S01]  /*6d70*/  MUFU.EX2 R37, R37 ;  /* 0x0000002500257308 */ /* 0x000fe20000000800 */
[C---:B---3--:R-:W-:Y:S07]  /*6d80*/  HMMA.16816.F32.BF16 R88, R68.reuse, R84, RZ ;  /* 0x000000544458723c */ /* 0x048fee00000418ff */
[----:B------:R-:W-:Y:S01]  /*6d90*/  MUFU.EX2 R44, R44 ;  /* 0x0000002c002c7308 */ /* 0x000fe20000000800 */
[C---:B----4-:R-:W-:Y:S07]  /*6da0*/  HMMA.16816.F32.BF16 R80, R68.reuse, R76, RZ ;  /* 0x0000004c4450723c */ /* 0x050fee00000418ff */
[----:B------:R-:W3:Y:S01]  /*6db0*/  MUFU.EX2 R43, R43 ;  /* 0x0000002b002b7308 */ /* 0x000ee20000000800 */
[C---:B------:R-:W-:Y:S07]  /*6dc0*/  HMMA.16816.F32.BF16 R116, R68.reuse, R118, RZ ;  /* 0x000000764474723c */ /* 0x040fee00000418ff */
[----:B------:R-:W-:Y:S01]  /*6dd0*/  MUFU.EX2 R39, R39 ;  /* 0x0000002700277308 */ /* 0x000fe20000000800 */
[C---:B------:R-:W-:Y:S07]  /*6de0*/  HMMA.16816.F32.BF16 R92, R68.reuse, R94, RZ ;  /* 0x0000005e445c723c */ /* 0x040fee00000418ff */
[----:B------:R-:W4:Y:S01]  /*6df0*/  MUFU.EX2 R38, R38 ;  /* 0x0000002600267308 */ /* 0x000f220000000800 */
[C---:B------:R-:W-:Y:S07]  /*6e00*/  HMMA.16816.F32.BF16 R84, R68.reuse, R86, RZ ;  /* 0x000000564454723c */ /* 0x040fee00000418ff */
[----:B------:R-:W4:Y:S01]  /*6e10*/  MUFU.EX2 R36, R36 ;  /* 0x0000002400247308 */ /* 0x000f220000000800 */
[C---:B------:R-:W-:Y:S07]  /*6e20*/  HMMA.16816.F32.BF16 R76, R68.reuse, R78, RZ ;  /* 0x0000004e444c723c */ /* 0x040fee00000418ff */
[----:B------:R-:W-:Y:S01]  /*6e30*/  MUFU.EX2 R35, R35 ;  /* 0x0000002300237308 */ /* 0x000fe20000000800 */
[----:B-----5:R-:W-:Y:S01]  /*6e40*/  HMMA.16816.F32.BF16 R72, R68, R4, RZ ;  /* 0x000000044448723c */ /* 0x020fe200000418ff */
        /* <DEDUP_REMOVED lines=19> */
[----:B------:R-:W2:Y:S03]  /*6f80*/  MUFU.EX2 R139, R139 ;  /* 0x0000008b008b7308 */ /* 0x000ea60000000800 */
        /* <DEDUP_REMOVED lines=13> */
[----:B------:R-:W2:Y:S04]  /*7060*/  LDSM.16.MT88.4 R20, [R40+0xd000] ;  /* 0x00d000002814783b */ /* 0x000ea80000004200 */
[----:B------:R-:W-:Y:S03]  /*7070*/  MUFU.EX2 R178, R178 ;  /* 0x000000b200b27308 */ /* 0x000fe60000000800 */
[C---:B-1----:R-:W-:Y:S05]  /*7080*/  HMMA.16816.F32.BF16 R96, R4.reuse, R16, R96 ;  /* 0x000000100460723c */ /* 0x042fea0000041860 */
[----:B------:R-:W-:Y:S03]  /*7090*/  MUFU.EX2 R184, R184 ;  /* 0x000000b800b87308 */ /* 0x000fe60000000800 */
[C---:B------:R-:W-:Y:S01]  /*70a0*/  HMMA.16816.F32.BF16 R92, R4.reuse, R18, R92 ;  /* 0x00000012045c723c */ /* 0x040fe2000004185c */
[----:B------:R-:W1:Y:S04]  /*70b0*/  LDSM.16.MT88.4 R16, [R0+0xd000] ;  /* 0x00d000000010783b */ /* 0x000e680000004200 */
[----:B------:R-:W-:Y:S03]  /*70c0*/  MUFU.EX2 R180, R180 ;  /* 0x000000b400b47308 */ /* 0x000fe60000000800 */
[----:B------:R-:W-:Y:S01]  /*70d0*/  HMMA.16816.F32.BF16 R88, R4, R144, R88 ;  /* 0x000000900458723c */ /* 0x000fe20000041858 */
[-C--:B------:R-:W-:Y:S01]  /*70e0*/  FFMA.FTZ R144, R202, R64.reuse, -R137 ;  /* 0x00000040ca907223 */ /* 0x080fe20000010889 */
[----:B------:R-:W-:-:S03]  /*70f0*/  FFMA.FTZ R145, R198, R64, -R63 ;  /* 0x00000040c6917223 */ /* 0x000fc6000001083f */
[----:B------:R-:W-:Y:S03]  /*7100*/  MUFU.EX2 R153, R153 ;  /* 0x0000009900997308 */ /* 0x000fe60000000800 */
[----:B------:R-:W-:Y:S01]  /*7110*/  HMMA.16816.F32.BF16 R84, R4, R146, R84 ;  /* 0x000000920454723c */ /* 0x000fe20000041854 */
[-CC-:B------:R-:W-:Y:S01]  /*7120*/  FFMA.FTZ R146, R200, R64.reuse, -R63.reuse ;  /* 0x00000040c8927223 */ /* 0x180fe2000001083f */
[----:B------:R-:W-:-:S03]  /*7130*/  FFMA.FTZ R147, R196, R64, -R63 ;  /* 0x00000040c4937223 */ /* 0x000fc6000001083f */
[----:B------:R-:W1:Y:S03]  /*7140*/  MUFU.EX2 R144, R144 ;  /* 0x0000009000907308 */ /* 0x000e660000000800 */
[C---:B------:R-:W-:Y:S05]  /*7150*/  HMMA.16816.F32.BF16 R80, R4.reuse, R28, R80 ;  /* 0x0000001c0450723c */ /* 0x040fea0000041850 */
[----:B------:R-:W1:Y:S03]  /*7160*/  MUFU.EX2 R146, R146 ;  /* 0x0000009200927308 */ /* 0x000e660000000800 */
[C---:B------:R-:W-:Y:S01]  /*7170*/  HMMA.16816.F32.BF16 R76, R4.reuse, R30, R76 ;  /* 0x0000001e044c723c */ /* 0x040fe2000004184c */
[----:B------:R-:W-:Y:S04]  /*7180*/  LDSM.16.MT88.4 R28, [R40+0x11000] ;  /* 0x01100000281c783b */ /* 0x000fe80000004200 */
[----:B------:R-:W1:Y:S03]  /*7190*/  MUFU.EX2 R145, R145 ;  /* 0x0000009100917308 */ /* 0x000e660000000800 */
[C---:B-----5:R-:W-:Y:S05]  /*71a0*/  HMMA.16816.F32.BF16 R72, R4.reuse, R12, R72 ;  /* 0x0000000c0448723c */ /* 0x060fea0000041848 */
[----:B------:R-:W5:Y:S03]  /*71b0*/  MUFU.EX2 R147, R147 ;  /* 0x0000009300937308 */ /* 0x000f660000000800 */
[----:B------:R-:W-:Y:S01]  /*71c0*/  HMMA.16816.F32.BF16 R68, R4, R14, R68 ;  /* 0x0000000e0444723c */ /* 0x000fe20000041844 */
[----:B------:R-:W5:Y:S01]  /*71d0*/  LDSM.16.MT88.4 R12, [R65+0x11000] ;  /* 0x01100000410c783b */ /* 0x000f620000004200 */
[----:B---3--:R-:W-:-:S02]  /*71e0*/  F2FP.BF16.F32.PACK_AB R4, R43, R44 ;  /* 0x0000002c2b04723e */ /* 0x008fc400000010ff */
[----:B------:R-:W-:Y:S01]  /*71f0*/  F2FP.BF16.F32.PACK_AB R5, R41, R42 ;  /* 0x0000002a2905723e */ /* 0x000fe200000010ff */
[----:B------:R-:W-:Y:S01]  /*7200*/  MUFU.EX2 R174, R174 ;  /* 0x000000ae00ae7308 */ /* 0x000fe20000000800 */
[----:B----4-:R-:W-:Y:S02]  /*7210*/  F2FP.BF16.F32.PACK_AB R6, R38, R39 ;  /* 0x000000272606723e */ /* 0x010fe400000010ff */
[----:B------:R-:W-:-:S05]  /*7220*/  F2FP.BF16.F32.PACK_AB R7, R36, R37 ;  /* 0x000000252407723e */ /* 0x000fca00000010ff */
[----:B------:R-:W-:Y:S02]  /*7230*/  MUFU.EX2 R155, R155 ;  /* 0x0000009b009b7308 */ /* 0x000fe40000000800 */
[C---:B--2---:R-:W-:Y:S06]  /*7240*/  HMMA.16816.F32.BF16 R120, R4.reuse, R8, R120 ;  /* 0x000000080478723c */ /* 0x044fec0000041878 */
[----:B------:R-:W-:Y:S02]  /*7250*/  MUFU.EX2 R157, R157 ;  /* 0x0000009d009d7308 */ /* 0x000fe40000000800 */
[C---:B------:R-:W-:Y:S01]  /*7260*/  HMMA.16816.F32.BF16 R116, R4.reuse, R10, R116 ;  /* 0x0000000a0474723c */ /* 0x040fe20000041874 */
[----:B------:R-:W2:Y:S05]  /*7270*/  LDSM.16.MT88.4 R8, [R57+0x11000] ;  /* 0x011000003908783b */ /* 0x000eaa0000004200 */
[----:B------:R-:W-:Y:S02]  /*7280*/  MUFU.EX2 R164, R164 ;  /* 0x000000a400a47308 */ /* 0x000fe40000000800 */
[C---:B------:R-:W-:Y:S06]  /*7290*/  HMMA.16816.F32.BF16 R112, R4.reuse, R20, R112 ;  /* 0x000000140470723c */ /* 0x040fec0000041870 */
[----:B------:R-:W-:Y:S02]  /*72a0*/  MUFU.EX2 R159, R159 ;  /* 0x0000009f009f7308 */ /* 0x000fe40000000800 */
[C---:B------:R-:W-:Y:S01]  /*72b0*/  HMMA.16816.F32.BF16 R108, R4.reuse, R22, R108 ;  /* 0x00000016046c723c */ /* 0x040fe2000004186c */
[----:B------:R-:W3:Y:S05]  /*72c0*/  LDSM.16.MT88.4 R20, [R0+0x11000] ;  /* 0x011000000014783b */ /* 0x000eea0000004200 */
[----:B------:R-:W-:Y:S02]  /*72d0*/  MUFU.EX2 R160, R160 ;  /* 0x000000a000a07308 */ /* 0x000fe40000000800 */
[C---:B-1----:R-:W-:Y:S06]  /*72e0*/  HMMA.16816.F32.BF16 R104, R4.reuse, R16, R104 ;  /* 0x000000100468723c */ /* 0x042fec0000041868 */
[----:B------:R-:W-:Y:S02]  /*72f0*/  MUFU.EX2 R161, R161 ;  /* 0x000000a100a17308 */ /* 0x000fe40000000800 */
[C---:B------:R-:W-:Y:S01]  /*7300*/  HMMA.16816.F32.BF16 R100, R4.reuse, R18, R100 ;  /* 0x000000120464723c */ /* 0x040fe20000041864 */
[----:B------:R-:W1:Y:S05]  /*7310*/  LDSM.16.MT88.4 R16, [R65+0xd800] ;  /* 0x00d800004110783b */ /* 0x000e6a0000004200 */
[----:B------:R-:W-:Y:S02]  /*7320*/  MUFU.EX2 R156, R156 ;  /* 0x0000009c009c7308 */ /* 0x000fe40000000800 */
[C---:B-----5:R-:W-:Y:S06]  /*7330*/  HMMA.16816.F32.BF16 R96, R4.reuse, R12, R96 ;  /* 0x0000000c0460723c */ /* 0x060fec0000041860 */
[----:B------:R-:W-:Y:S02]  /*7340*/  MUFU.EX2 R163, R163 ;  /* 0x000000a300a37308 */ /* 0x000fe40000000800 */
[C---:B------:R-:W-:Y:S01]  /*7350*/  HMMA.16816.F32.BF16 R92, R4.reuse, R14, R92 ;  /* 0x0000000e045c723c */ /* 0x040fe2000004185c */
[----:B------:R-:W4:Y:S05]  /*7360*/  LDSM.16.MT88.4 R12, [R40+0xd800] ;  /* 0x00d80000280c783b */ /* 0x000f2a0000004200 */
        /* <DEDUP_REMOVED lines=13> */
[C---:B---3--:R-:W-:Y:S08]  /*7440*/  HMMA.16816.F32.BF16 R72, R4.reuse, R20, R72 ;  /* 0x000000140448723c */ /* 0x048ff00000041848 */
[----:B------:R-:W-:Y:S01]  /*7450*/  HMMA.16816.F32.BF16 R68, R4, R22, R68 ;  /* 0x000000160444723c */ /* 0x000fe20000041844 */
[----:B------:R-:W-:Y:S01]  /*7460*/  F2FP.BF16.F32.PACK_AB R4, R139, R138 ;  /* 0x0000008a8b04723e */ /* 0x000fe200000010ff */
[----:B------:R-:W3:Y:S01]  /*7470*/  LDSM.16.MT88.4 R20, [R65+0x11800] ;  /* 0x011800004114783b */ /* 0x000ee20000004200 */
[----:B------:R-:W-:-:S02]  /*7480*/  F2FP.BF16.F32.PACK_AB R5, R34, R35 ;  /* 0x000000232205723e */ /* 0x000fc400000010ff */
[----:B------:R-:W-:Y:S02]  /*7490*/  F2FP.BF16.F32.PACK_AB R6, R144, R141 ;  /* 0x0000008d9006723e */ /* 0x000fe400000010ff */
[----:B------:R-:W-:-:S07]  /*74a0*/  F2FP.BF16.F32.PACK_AB R7, R146, R33 ;  /* 0x000000219207723e */ /* 0x000fce00000010ff */
[C---:B-1----:R-:W-:Y:S08]  /*74b0*/  HMMA.16816.F32.BF16 R128, R4.reuse, R16, R128 ;  /* 0x000000100480723c */ /* 0x042ff00000041880 */
[C---:B------:R-:W-:Y:S01]  /*74c0*/  HMMA.16816.F32.BF16 R124, R4.reuse, R18, R124 ;  /* 0x00000012047c723c */ /* 0x040fe2000004187c */
[----:B------:R-:W1:Y:S07]  /*74d0*/  LDSM.16.MT88.4 R16, [R57+0x11800] ;  /* 0x011800003910783b */ /* 0x000e6e0000004200 */
[C---:B----4-:R-:W-:Y:S08]  /*74e0*/  HMMA.16816.F32.BF16 R112, R4.reuse, R12, R112 ;  /* 0x0000000c0470723c */ /* 0x050ff00000041870 */
[C---:B------:R-:W-:Y:S01]  /*74f0*/  HMMA.16816.F32.BF16 R108, R4.reuse, R14, R108 ;  /* 0x0000000e046c723c */ /* 0x040fe2000004186c */
[----:B------:R-:W4:Y:S07]  /*7500*/  LDSM.16.MT88.4 R12, [R40+0x11800] ;  /* 0x01180000280c783b */ /* 0x000f2e0000004200 */
[C---:B--2---:R-:W-:Y:S08]  /*7510*/  HMMA.16816.F32.BF16 R104, R4.reuse, R8, R104 ;  /* 0x000000080468723c */ /* 0x044ff00000041868 */
[C---:B------:R-:W-:Y:S01]  /*7520*/  HMMA.16816.F32.BF16 R100, R4.reuse, R10, R100 ;  /* 0x0000000a0464723c */ /* 0x040fe20000041864 */
[----:B------:R-:W2:Y:S07]  /*7530*/  LDSM.16.MT88.4 R8, [R0+0x11800] ;  /* 0x011800000008783b */ /* 0x000eae0000004200 */
[C---:B---3--:R-:W-:Y:S08]  /*7540*/  HMMA.16816.F32.BF16 R96, R4.reuse, R20, R96 ;  /* 0x000000140460723c */ /* 0x048ff00000041860 */
[C---:B-1----:R-:W-:Y:S08]  /*7550*/  HMMA.16816.F32.BF16 R88, R4.reuse, R16, R88 ;  /* 0x000000100458723c */ /* 0x042ff00000041858 */
[C---:B------:R-:W-:Y:S01]  /*7560*/  HMMA.16816.F32.BF16 R84, R4.reuse, R18, R84 ;  /* 0x000000120454723c */ /* 0x040fe20000041854 */
[----:B------:R-:W1:Y:S07]  /*7570*/  LDSM.16.MT88.4 R16, [R0+0xe000] ;  /* 0x00e000000010783b */ /* 0x000e6e0000004200 */
[C---:B----4-:R-:W-:Y:S08]  /*7580*/  HMMA.16816.F32.BF16 R80, R4.reuse, R12, R80 ;  /* 0x0000000c0450723c */ /* 0x050ff00000041850 */
[C---:B------:R-:W-:Y:S01]  /*7590*/  HMMA.16816.F32.BF16 R76, R4.reuse, R14, R76 ;  /* 0x0000000e044c723c */ /* 0x040fe2000004184c */
[----:B------:R-:W3:Y:S07]  /*75a0*/  LDSM.16.MT88.4 R12, [R65+0x12000] ;  /* 0x01200000410c783b */ /* 0x000eee0000004200 */
[C---:B--2---:R-:W-:Y:S08]  /*75b0*/  HMMA.16816.F32.BF16 R72, R4.reuse, R8, R72 ;  /* 0x000000080448723c */ /* 0x044ff00000041848 */
[C---:B------:R-:W-:Y:S01]  /*75c0*/  HMMA.16816.F32.BF16 R68, R4.reuse, R10, R68 ;  /* 0x0000000a0444723c */ /* 0x040fe20000041844 */
[----:B------:R-:W2:Y:S07]  /*75d0*/  LDSM.16.MT88.4 R8, [R57+0x12000] ;  /* 0x012000003908783b */ /* 0x000eae0000004200 */
        /* <DEDUP_REMOVED lines=12> */
[C---:B---3--:R-:W-:Y:S08]  /*76a0*/  HMMA.16816.F32.BF16 R96, R4.reuse, R12, R96 ;  /* 0x0000000c0460723c */ /* 0x048ff00000041860 */
[C---:B------:R-:W-:Y:S01]  /*76b0*/  HMMA.16816.F32.BF16 R92, R4.reuse, R14, R92 ;  /* 0x0000000e045c723c */ /* 0x040fe2000004185c */
[----:B------:R-:W3:Y:S07]  /*76c0*/  LDSM.16.MT88.4 R12, [R0+0x12000] ;  /* 0x01200000000c783b */ /* 0x000eee0000004200 */
[C---:B--2---:R-:W-:Y:S08]  /*76d0*/  HMMA.16816.F32.BF16 R88, R4.reuse, R8, R88 ;  /* 0x000000080458723c */ /* 0x044ff00000041858 */
[C---:B------:R-:W-:Y:S01]  /*76e0*/  HMMA.16816.F32.BF16 R84, R4.reuse, R10, R84 ;  /* 0x0000000a0454723c */ /* 0x040fe20000041854 */
[----:B------:R-:W2:Y:S07]  /*76f0*/  LDSM.16.MT88.4 R8, [R57+0xe800] ;  /* 0x00e800003908783b */ /* 0x000eae0000004200 */
        /* <DEDUP_REMOVED lines=19> */
[C---:B---3--:R-:W-:Y:S08]  /*7830*/  HMMA.16816.F32.BF16 R72, R4.reuse, R12, R72 ;  /* 0x0000000c0448723c */ /* 0x048ff00000041848 */
[----:B------:R-:W-:Y:S01]  /*7840*/  HMMA.16816.F32.BF16 R68, R4, R14, R68 ;  /* 0x0000000e0444723c */ /* 0x000fe20000041844 */
[----:B----4-:R-:W-:Y:S01]  /*7850*/  F2FP.BF16.F32.PACK_AB R4, R180, R31 ;  /* 0x0000001fb404723e */ /* 0x010fe200000010ff */
[----:B------:R-:W3:Y:S01]  /*7860*/  LDSM.16.MT88.4 R12, [R65+0x12800] ;  /* 0x01280000410c783b */ /* 0x000ee20000004200 */
[----:B------:R-:W-:-:S02]  /*7870*/  F2FP.BF16.F32.PACK_AB R5, R29, R28 ;  /* 0x0000001c1d05723e */ /* 0x000fc400000010ff */
[----:B------:R-:W-:Y:S02]  /*7880*/  F2FP.BF16.F32.PACK_AB R6, R174, R153 ;  /* 0x00000099ae06723e */ /* 0x000fe400000010ff */
[----:B------:R-:W-:-:S07]  /*7890*/  F2FP.BF16.F32.PACK_AB R7, R155, R30 ;  /* 0x0000001e9b07723e */ /* 0x000fce00000010ff */
[C---:B--2---:R-:W-:Y:S08]  /*78a0*/  HMMA.16816.F32.BF16 R120, R4.reuse, R8, R120 ;  /* 0x000000080478723c */ /* 0x044ff00000041878 */
[C---:B------:R-:W-:Y:S01]  /*78b0*/  HMMA.16816.F32.BF16 R116, R4.reuse, R10, R116 ;  /* 0x0000000a0474723c */ /* 0x040fe20000041874 */
[----:B------:R-:W2:Y:S07]  /*78c0*/  LDSM.16.MT88.4 R8, [R57+0x12800] ;  /* 0x012800003908783b */ /* 0x000eae0000004200 */
[C---:B-----5:R-:W-:Y:S08]  /*78d0*/  HMMA.16816.F32.BF16 R112, R4.reuse, R20, R112 ;  /* 0x000000140470723c */ /* 0x060ff00000041870 */
[C---:B------:R-:W-:Y:S01]  /*78e0*/  HMMA.16816.F32.BF16 R108, R4.reuse, R22, R108 ;  /* 0x00000016046c723c */ /* 0x040fe2000004186c */
[----:B------:R-:W4:Y:S07]  /*78f0*/  LDSM.16.MT88.4 R20, [R40+0x12800] ;  /* 0x012800002814783b */ /* 0x000f2e0000004200 */
[C---:B-1----:R-:W-:Y:S08]  /*7900*/  HMMA.16816.F32.BF16 R104, R4.reuse, R16, R104 ;  /* 0x000000100468723c */ /* 0x042ff00000041868 */
[C---:B------:R-:W-:Y:S01]  /*7910*/  HMMA.16816.F32.BF16 R100, R4.reuse, R18, R100 ;  /* 0x000000120464723c */ /* 0x040fe20000041864 */
[----:B------:R-:W1:Y:S07]  /*7920*/  LDSM.16.MT88.4 R16, [R0+0x12800] ;  /* 0x012800000010783b */ /* 0x000e6e0000004200 */
[C---:B---3--:R-:W-:Y:S08]  /*7930*/  HMMA.16816.F32.BF16 R96, R4.reuse, R12, R96 ;  /* 0x0000000c0460723c */ /* 0x048ff00000041860 */
[C---:B--2---:R-:W-:Y:S08]  /*7940*/  HMMA.16816.F32.BF16 R88, R4.reuse, R8, R88 ;  /* 0x000000080458723c */ /* 0x044ff00000041858 */
        /* <DEDUP_REMOVED lines=129> */
.L_x_858:
        /* <DEDUP_REMOVED lines=78> */
.L_x_853:
[----:B------:R-:W-:Y:S05]  /*8640*/  BSYNC.RECONVERGENT B0 ;  /* 0x0000000000007941 */ /* 0x000fea0003800200 */
.L_x_852:
[----:B------:R-:W1:Y:S01]  /*8650*/  S2UR UR6, SR_CgaCtaId ;  /* 0x00000000000679c3 */ /* 0x000e620000008800 */
[C---:B------:R-:W-:Y:S01]  /*8660*/  SHF.L.U32 R12, R143.reuse, 0x3, RZ ;  /* 0x000000038f0c7819 */ /* 0x040fe200000006ff */
[----:B------:R-:W-:Y:S01]  /*8670*/  UMOV UR7, 0x400 ;  /* 0x0000040000077882 */ /* 0x000fe20000000000 */
[----:B------:R-:W-:Y:S01]  /*8680*/  LOP3.LUT R235, R143, 0x38, RZ, 0xc0, !PT ;  /* 0x000000388feb7812 */ /* 0x000fe200078ec0ff */
[----:B------:R-:W-:Y:S01]  /*8690*/  BSSY.RECONVERGENT B1, `(.L_x_854) ;  /* 0x0000283000017945 */ /* 0x000fe20003800200 */
[----:B------:R-:W-:Y:S02]  /*86a0*/  LOP3.LUT R140, R12, 0x38, RZ, 0xc0, !PT ;  /* 0x000000380c8c7812 */ /* 0x000fe400078ec0ff */
[--C-:B------:R-:W-:Y:S02]  /*86b0*/  LOP3.LUT R235, R235, 0x1c0, R12.reuse, 0xf8, !PT ;  /* 0x000001c0ebeb7812 */ /* 0x100fe400078ef80c */
[CC--:B------:R-:W-:Y:S02]  /*86c0*/  ISETP.GE.AND P3, PT, R140.reuse, R233.reuse, PT ;  /* 0x000000e98c00720c */ /* 0x0c0fe40003f66270 */
[----:B------:R-:W-:Y:S02]  /*86d0*/  LOP3.LUT R235, R235, R140, RZ, 0x3c, !PT ;  /* 0x0000008cebeb7212 */ /* 0x000fe400078e3cff */
[----:B------:R-:W-:Y:S02]  /*86e0*/  LOP3.LUT R217, R140, 0x40, RZ, 0xfc, !PT ;  /* 0x000000408cd97812 */ /* 0x000fe400078efcff */
[----:B------:R-:W-:Y:S02]  /*86f0*/  LOP3.LUT R235, R235, 0x1e00, R12, 0xf8, !PT ;  /* 0x00001e00ebeb7812 */ /* 0x000fe400078ef80c */
[----:B------:R-:W-:Y:S02]  /*8700*/  ISETP.GE.AND P1, PT, R217, R233, PT ;  /* 0x000000e9d900720c */ /* 0x000fe40003f26270 */
[C---:B------:R-:W-:Y:S02]  /*8710*/  SHF.L.U32 R13, R220.reuse, 0x5, RZ ;  /* 0x00000005dc0d7819 */ /* 0x040fe400000006ff */
[----:B------:R-:W-:Y:S02]  /*8720*/  SHF.L.U64.HI R12, R220, 0x5, R221 ;  /* 0x00000005dc0c7819 */ /* 0x000fe400000102dd */
[----:B------:R-:W-:Y:S01]  /*8730*/  IADD3 R14, P0, PT, R13, R224, RZ ;  /* 0x000000e00d0e7210 */ /* 0x000fe20007f1e0ff */
[----:B-1----:R-:W-:Y:S01]  /*8740*/  ULEA UR6, UR6, UR7, 0x18 ;  /* 0x0000000706067291 */ /* 0x002fe2000f8ec0ff */
[----:B------:R-:W-:Y:S02]  /*8750*/  SHF.L.U32 R213, R143, 0x6, RZ ;  /* 0x000000068fd57819 */ /* 0x000fe400000006ff */
[----:B------:R-:W-:Y:S02]  /*8760*/  IADD3.X R15, PT, PT, R12, R225, RZ, P0, !PT ;  /* 0x000000e10c0f7210 */ /* 0x000fe400007fe4ff */
[-C--:B------:R-:W-:Y:S02]  /*8770*/  IADD3 R22, P0, PT, R14, R13.reuse, RZ ;  /* 0x0000000d0e167210 */ /* 0x080fe40007f1e0ff */
[----:B------:R-:W-:Y:S02]  /*8780*/  MOV R210, UR6 ;  /* 0x0000000600d27c02 */ /* 0x000fe40008000f00 */
[----:B------:R-:W-:Y:S02]  /*8790*/  IADD3.X R23, PT, PT, R15, R12, RZ, P0, !PT ;  /* 0x0000000c0f177210 */ /* 0x000fe400007fe4ff */
[----:B------:R-:W-:Y:S02]  /*87a0*/  LEA R235, R235, R210, 0x1 ;  /* 0x000000d2ebeb7211 */ /* 0x000fe400078e08ff */
[-C--:B------:R-:W-:Y:S02]  /*87b0*/  IADD3 R20, P0, PT, R22, R13.reuse, RZ ;  /* 0x0000000d16147210 */ /* 0x080fe40007f1e0ff */
[----:B------:R-:W-:Y:S01]  /*87c0*/  LOP3.LUT R132, R213, 0x1c0, RZ, 0xc0, !PT ;  /* 0x000001c0d5847812 */ /* 0x000fe200078ec0ff */
[----:B------:R-:W-:Y:S01]  /*87d0*/  @!PT LDS RZ, [RZ] ;  /* 0x00000000fffff984 */ /* 0x000fe20000000800 */
[----:B------:R-:W-:Y:S01]  /*87e0*/  @!PT LDS RZ, [RZ] ;  /* 0x00000000fffff984 */ /* 0x000fe20000000800 */
[----:B------:R-:W-:Y:S01]  /*87f0*/  @!PT LDS RZ, [RZ] ;  /* 0x00000000fffff984 */ /* 0x000fe20000000800 */
[----:B------:R-:W-:Y:S01]  /*8800*/  @!P3 LDGSTS.E.BYPASS.LTC128B.128 [R235+0xc000], desc[UR4][R224.64] ;  /* 0x0c000000e0ebbfae */ /* 0x000fe2000b981a04 */
[-C--:B------:R-:W-:Y:S02]  /*8810*/  IADD3.X R21, PT, PT, R23, R12.reuse, RZ, P0, !PT ;  /* 0x0000000c17157210 */ /* 0x080fe400007fe4ff */
[-C--:B------:R-:W-:Y:S03]  /*8820*/  IADD3 R16, P0, PT, R20, R13.reuse, RZ ;  /* 0x0000000d14107210 */ /* 0x080fe60007f1e0ff */
[----:B------:R-:W-:Y:S01]  /*8830*/  @P3 STS.128 [R235+0xc000], RZ ;  /* 0x00c000ffeb003388 */ /* 0x000fe20000000c00 */
[--C-:B------:R-:W-:Y:S02]  /*8840*/  LOP3.LUT R135, R132, 0x8, R143.reuse, 0xf8, !PT ;  /* 0x0000000884877812 */ /* 0x100fe400078ef88f */
[-C--:B------:R-:W-:Y:S03]  /*8850*/  IADD3.X R17, PT, PT, R21, R12.reuse, RZ, P0, !PT ;  /* 0x0000000c15117210 */ /* 0x080fe600007fe4ff */
[----:B------:R-:W-:Y:S01]  /*8860*/  @!PT LDS RZ, [RZ] ;  /* 0x00000000fffff984 */ /* 0x000fe20000000800 */
[----:B------:R-:W-:Y:S01]  /*8870*/  @!PT LDS RZ, [RZ] ;  /* 0x00000000fffff984 */ /* 0x000fe20000000800 */
[----:B------:R-:W-:Y:S01]  /*8880*/  @!PT LDS RZ, [RZ] ;  /* 0x00000000fffff984 */ /* 0x000fe20000000800 */
[----:B------:R-:W-:Y:S01]  /*8890*/  @!P1 LDGSTS.E.BYPASS.LTC128B.128 [R235+0x10000], desc[UR4][R224.64+0x80] ;  /* 0x10000080e0eb9fae */ /* 0x000fe2000b981a04 */
[----:B------:R-:W-:Y:S02]  /*88a0*/  IADD3 R18, P0, PT, R16, R13, RZ ;  /* 0x0000000d10127210 */ /* 0x000fe40007f1e0ff */
[----:B------:R-:W-:Y:S03]  /*88b0*/  LOP3.LUT R133, R213, 0x400, RZ, 0xc0, !PT ;  /* 0x00000400d5857812 */ /* 0x000fe600078ec0ff */
[----:B------:R-:W-:Y:S01]  /*88c0*/  @P1 STS.128 [R235+0x10000], RZ ;  /* 0x010000ffeb001388 */ /* 0x000fe20000000c00 */
[----:B------:R-:W-:Y:S02]  /*88d0*/  IADD3.X R19, PT, PT, R17, R12, RZ, P0, !PT ;  /* 0x0000000c11137210 */ /* 0x000fe400007fe4ff */
[-C--:B------:R-:W-:Y:S03]  /*88e0*/  LOP3.LUT R132, R135, R140.reuse, RZ, 0x3c, !PT ;  /* 0x0000008c87847212 */ /* 0x080fe600078e3cff */
[----:B------:R-:W-:Y:S01]  /*88f0*/  @!PT LDS RZ, [RZ] ;  /* 0x00000000fffff984 */ /* 0x000fe20000000800 */
[----:B------:R-:W-:Y:S01]  /*8900*/  @!PT LDS RZ, [RZ] ;  /* 0x00000000fffff984 */ /* 0x000fe20000000800 */
[----:B------:R-:W-:Y:S01]  /*8910*/  @!PT LDS RZ, [RZ] ;  /* 0x00000000fffff984 */ /* 0x000fe20000000800 */
[----:B------:R-:W-:Y:S01]  /*8920*/  @!P3 LDGSTS.E.BYPASS.LTC128B.128 [R235+0xc800], desc[UR4][R14.64] ;  /* 0x0c8000000eebbfae */ /* 0x000fe2000b981a04 */
[----:B------:R-:W-:Y:S02]  /*8930*/  SHF.R.U32.HI R208, RZ, 0x1, R143 ;  /* 0x00000001ffd07819 */ /* 0x000fe4000001168f */
[----:B------:R-:W-:Y:S03]  /*8940*/  LEA R133, R132, R133, 0x1 ;  /* 0x0000008584857211 */ /* 0x000fe600078e08ff */
[----:B------:R-:W-:Y:S01]  /*8950*/  @P3 STS.128 [R235+0xc800], RZ ;  /* 0x00c800ffeb003388 */ /* 0x000fe20000000c00 */
[----:B------:R-:W-:Y:S02]  /*8960*/  LOP3.LUT R132, R208, 0x8, RZ, 0xc0, !PT ;  /* 0x00000008d0847812 */ /* 0x000fe400078ec0ff */
[----:B------:R-:W-:Y:S03]  /*8970*/  IADD3 R190, PT, PT, R210, R133, RZ ;  /* 0x00000085d2be7210 */ /* 0x000fe60007ffe0ff */
[----:B------:R-:W-:Y:S01]  /*8980*/  @!PT LDS RZ, [RZ] ;  /* 0x00000000fffff984 */ /* 0x000fe20000000800 */
[----:B------:R-:W-:Y:S01]  /*8990*/  @!PT LDS RZ, [RZ] ;  /* 0x00000000fffff984 */ /* 0x000fe20000000800 */
[----:B------:R-:W-:Y:S01]  /*89a0*/  @!PT LDS RZ, [RZ] ;  /* 0x00000000fffff984 */ /* 0x000fe20000000800 */
[----:B------:R1:W-:Y:S01]  /*89b0*/  @!P1 LDGSTS.E.BYPASS.LTC128B.128 [R235+0x10800], desc[UR4][R14.64+0x80] ;  /* 0x108000800eeb9fae */ /* 0x0003e2000b981a04 */
[--C-:B------:R-:W-:Y:S02]  /*89c0*/  LOP3.LUT R145, R132, 0x1c0, R213.reuse, 0xf8, !PT ;  /* 0x000001c084917812 */ /* 0x100fe400078ef8d5 */
[----:B------:R-:W-:Y:S03]  /*89d0*/  LOP3.LUT P2, RZ, R143, 0x4, RZ, 0xc0, !PT ;  /* 0x000000048fff7812 */ /* 0x000fe6000784c0ff */
[----:B------:R-:W-:Y:S01]  /*89e0*/  @P1 STS.128 [R235+0x10800], RZ ;  /* 0x010800ffeb001388 */ /* 0x000fe20000000c00 */
[----:B------:R-:W-:Y:S02]  /*89f0*/  LOP3.LUT R212, R145, R140, RZ, 0x3c, !PT ;  /* 0x0000008c91d47212 */ /* 0x000fe400078e3cff */
[----:B------:R-:W-:Y:S03]  /*8a00*/  IADD3 R230, PT, PT, R230, 0x1, RZ ;  /* 0x00000001e6e67810 */ /* 0x000fe60007ffe0ff */
[----:B------:R-:W-:Y:S01]  /*8a10*/  @!PT LDS RZ, [RZ] ;  /* 0x00000000fffff984 */ /* 0x000fe20000000800 */
[----:B------:R-:W-:Y:S01]  /*8a20*/  @!PT LDS RZ, [RZ] ;  /* 0x00000000fffff984 */ /* 0x000fe20000000800 */
[----:B------:R-:W-:Y:S01]  /*8a30*/  @!PT LDS RZ, [RZ] ;  /* 0x00000000fffff984 */ /* 0x000fe20000000800 */
[----:B------:R-:W-:Y:S06]  /*8a40*/  @!P3 LDGSTS.E.BYPASS.LTC128B.128 [R235+0xd000], desc[UR4][R22.64] ;  /* 0x0d00000016ebbfae */ /* 0x000fec000b981a04 */
[----:B------:R-:W-:Y:S06]  /*8a50*/  @P3 STS.128 [R235+0xd000], RZ ;  /* 0x00d000ffeb003388 */ /* 0x000fec0000000c00 */
        /* <DEDUP_REMOVED lines=8> */
[----:B------:R-:W-:Y:S01]  /*8ae0*/  @!P3 LDGSTS.E.BYPASS.LTC128B.128 [R235+0xd800], desc[UR4][R20.64] ;  /* 0x0d80000014ebbfae */ /* 0x000fe2000b981a04 */
[----:B-1----:R-:W-:Y:S05]  /*8af0*/  SHF.L.U32 R15, R143, 0x5, RZ ;  /* 0x000000058f0f7819 */ /* 0x002fea00000006ff */
[----:B------:R-:W-:Y:S01]  /*8b00*/  @P3 STS.128 [R235+0xd800], RZ ;  /* 0x00d800ffeb003388 */ /* 0x000fe20000000c00 */
[-C--:B------:R-:W-:Y:S02]  /*8b10*/  IADD3 R14, P0, PT, R18, R13.reuse, RZ ;  /* 0x0000000d120e7210 */ /* 0x080fe40007f1e0ff */
[----:B------:R-:W-:Y:S03]  /*8b20*/  LOP3.LUT R209, R15, 0x7c00, RZ, 0xc0, !PT ;  /* 0x00007c000fd17812 */ /* 0x000fe600078ec0ff */
[----:B------:R-:W-:Y:S01]  /*8b30*/  @!PT LDS RZ, [RZ] ;  /* 0x00000000fffff984 */ /* 0x000fe20000000800 */
[----:B------:R-:W-:Y:S01]  /*8b40*/  @!PT LDS RZ, [RZ] ;  /* 0x00000000fffff984 */ /* 0x000fe20000000800 */
[----:B------:R-:W-:Y:S01]  /*8b50*/  @!PT LDS RZ, [RZ] ;  /* 0x00000000fffff984 */ /* 0x000fe20000000800 */
[----:B------:R-:W-:Y:S01]  /*8b60*/  @!P1 LDGSTS.E.BYPASS.LTC128B.128 [R235+0x11800], desc[UR4][R20.64+0x80] ;  /* 0x1180008014eb9fae */ /* 0x000fe2000b981a04 */
[----:B------:R-:W-:Y:S02]  /*8b70*/  IADD3.X R15, PT, PT, R19, R12, RZ, P0, !PT ;  /* 0x0000000c130f7210 */ /* 0x000fe400007fe4ff */
[----:B------:R-:W-:Y:S03]  /*8b80*/  LOP3.LUT R135, R209, 0x200, R213, 0xf8, !PT ;  /* 0x00000200d1877812 */ /* 0x000fe600078ef8d5 */
[----:B------:R-:W-:Y:S01]  /*8b90*/  @P1 STS.128 [R235+0x11800], RZ ;  /* 0x011800ffeb001388 */ /* 0x000fe20000000c00 */
[----:B------:R-:W-:Y:S05]  /*8ba0*/  LOP3.LUT R135, R135, R212, RZ, 0xfc, !PT ;  /* 0x000000d487877212 */ /* 0x000fea00078efcff */
[----:B------:R-:W-:Y:S01]  /*8bb0*/  @!PT LDS RZ, [RZ] ;  /* 0x00000000fffff984 */ /* 0x000fe20000000800 */
[----:B------:R-:W-:Y:S01]  /*8bc0*/  @!PT LDS RZ, [RZ] ;  /* 0x00000000fffff984 */ /* 0x000fe20000000800 */
[----:B------:R-:W-:Y:S01]  /*8bd0*/  @!PT LDS RZ, [RZ] ;  /* 0x00000000fffff984 */ /* 0x000fe20000000800 */
[----:B------:R-:W-:Y:S01]  /*8be0*/  @!P3 LDGSTS.E.BYPASS.LTC128B.128 [R235+0xe000], desc[UR4][R16.64] ;  /* 0x0e00000010ebbfae */ /* 0x000fe2000b981a04 */
[----:B------:R-:W-:Y:S05]  /*8bf0*/  LEA R192, R135, R210, 0x1 ;  /* 0x000000d287c07211 */ /* 0x000fea00078e08ff */
[----:B------:R-:W-:Y:S06]  /*8c00*/  @P3 STS.128 [R235+0xe000], RZ ;  /* 0x00e000ffeb003388 */ /* 0x000fec0000000c00 */
[----:B------:R-:W-:Y:S01]  /*8c10*/  @!PT LDS RZ, [RZ] ;  /* 0x00000000fffff984 */ /* 0x000fe20000000800 */
[----:B------:R-:W-:Y:S01]  /*8c20*/  @!PT LDS RZ, [RZ] ;  /* 0x00000000fffff984 */ /* 0x000fe20000000800 */
[----:B------:R-:W-:Y:S01]  /*8c30*/  @!PT LDS RZ, [RZ] ;  /* 0x00000000fffff984 */ /* 0x000fe20000000800 */
[----:B------:R1:W-:Y:S06]  /*8c40*/  @!P1 LDGSTS.E.BYPASS.LTC128B.128 [R235+0x12000], desc[UR4][R16.64+0x80] ;  /* 0x1200008010eb9fae */ /* 0x0003ec000b981a04 */
        /* <DEDUP_REMOVED lines=15> */
[----:B-1----:R-:W-:Y:S05]  /*8d40*/  IADD3 R16, P0, PT, R14, R13, RZ ;  /* 0x0000000d0e107210 */ /* 0x002fea0007f1e0ff */
[----:B------:R-:W-:Y:S01]  /*8d50*/  @P3 STS.128 [R235+0xf000], RZ ;  /* 0x00f000ffeb003388 */ /* 0x000fe20000000c00 */
[----:B------:R-:W-:Y:S05]  /*8d60*/  IADD3.X R17, PT, PT, R15, R12, RZ, P0, !PT ;  /* 0x0000000c0f117210 */ /* 0x000fea00007fe4ff */
[----:B------:R-:W-:Y:S01]  /*8d70*/  @!PT LDS RZ, [RZ] ;  /* 0x00000000fffff984 */ /* 0x000fe20000000800 */
[----:B------:R-:W-:Y:S01]  /*8d80*/  @!PT LDS RZ, [RZ] ;  /* 0x00000000fffff984 */ /* 0x000fe20000000800 */
[----:B------:R-:W-:Y:S01]  /*8d90*/  @!PT LDS RZ, [RZ] ;  /* 0x00000000fffff984 */ /* 0x000fe20000000800 */
[----:B------:R1:W-:Y:S01]  /*8da0*/  @!P1 LDGSTS.E.BYPASS.LTC128B.128 [R235+0x13000], desc[UR4][R14.64+0x80] ;  /* 0x130000800eeb9fae */ /* 0x0003e2000b981a04 */
[----:B------:R-:W-:Y:S05]  /*8db0*/  LOP3.LUT P0, RZ, R143, 0x2, RZ, 0xc0, !PT ;  /* 0x000000028fff7812 */ /* 0x000fea000780c0ff */
[----:B------:R-:W-:Y:S01]  /*8dc0*/  @P1 STS.128 [R235+0x13000], RZ ;  /* 0x013000ffeb001388 */ /* 0x000fe20000000c00 */
[----:B------:R-:W-:Y:S02]  /*8dd0*/  SEL R211, R142, 0xffffffe0, !P0 ;  /* 0xffffffe08ed37807 */ /* 0x000fe40004000000 */
[----:B------:R-:W-:Y:S03]  /*8de0*/  ISETP.NE.AND P0, PT, R230, RZ, PT ;  /* 0x000000ffe600720c */ /* 0x000fe60003f05270 */
[----:B------:R-:W-:Y:S01]  /*8df0*/  @!PT LDS RZ, [RZ] ;  /* 0x00000000fffff984 */ /* 0x000fe20000000800 */
[----:B------:R-:W-:Y:S01]  /*8e00*/  @!PT LDS RZ, [RZ] ;  /* 0x00000000fffff984 */ /* 0x000fe20000000800 */
[----:B------:R-:W-:Y:S01]  /*8e10*/  @!PT LDS RZ, [RZ] ;  /* 0x00000000fffff984 */ /* 0x000fe20000000800 */
[----:B------:R-:W-:Y:S01]  /*8e20*/  @!P3 LDGSTS.E.BYPASS.LTC128B.128 [R235+0xf800], desc[UR4][R16.64] ;  /* 0x0f80000010ebbfae */ /* 0x000fe2000b981a04 */
[-C--:B------:R-:W-:Y:S02]  /*8e30*/  IADD3 R188, PT, PT, R192, R211.reuse, RZ ;  /* 0x000000d3c0bc7210 */ /* 0x080fe40007ffe0ff */
[----:B------:R-:W-:Y:S03]  /*8e40*/  IADD3 R200, PT, PT, R190, R211, RZ ;  /* 0x000000d3bec87210 */ /* 0x000fe60007ffe0ff */
[----:B------:R-:W-:Y:S06]  /*8e50*/  @P3 STS.128 [R235+0xf800], RZ ;  /* 0x00f800ffeb003388 */ /* 0x000fec0000000c00 */
[----:B------:R-:W-:Y:S01]  /*8e60*/  @!PT LDS RZ, [RZ] ;  /* 0x00000000fffff984 */ /* 0x000fe20000000800 */
[----:B------:R-:W-:Y:S01]  /*8e70*/  @!PT LDS RZ, [RZ] ;  /* 0x00000000fffff984 */ /* 0x000fe20000000800 */
[----:B------:R-:W-:Y:S01]  /*8e80*/  @!PT LDS RZ, [RZ] ;  /* 0x00000000fffff984 */ /* 0x000fe20000000800 */
[----:B------:R2:W-:Y:S06]  /*8e90*/  @!P1 LDGSTS.E.BYPASS.LTC128B.128 [R235+0x13800], desc[UR4][R16.64+0x80] ;  /* 0x1380008010eb9fae */ /* 0x0005ec000b981a04 */
[----:B------:R-:W-:Y:S06]  /*8ea0*/  @P1 STS.128 [R235+0x13800], RZ ;  /* 0x013800ffeb001388 */ /* 0x000fec0000000c00 */
[----:B------:R-:W-:Y:S06]  /*8eb0*/  LDSM.16.M88.4 R132, [R192] ;  /* 0x00000000c084783b */ /* 0x000fec0000000200 */
[----:B------:R-:W3:Y:S06]  /*8ec0*/  LDSM.16.M88.4 R144, [R190+0x4000] ;  /* 0x00400000be90783b */ /* 0x000eec0000000200 */
[----:B------:R-:W1:Y:S06]  /*8ed0*/  LDSM.16.M88.4 R148, [R190+0x4800] ;  /* 0x00480000be94783b */ /* 0x000e6c0000000200 */
[----:B------:R-:W4:Y:S06]  /*8ee0*/  LDSM.16.M88.4 R152, [R190+0x5000] ;  /* 0x00500000be98783b */ /* 0x000f2c0000000200 */
[----:B------:R-:W0:Y:S06]  /*8ef0*/  LDGDEPBAR ;  /* 0x00000000000079af */ /* 0x000e2c0000000000 */
[----:B------:R-:W5:Y:S06]  /*8f00*/  LDSM.16.M88.4 R156, [R190+0x5800] ;  /* 0x00580000be9c783b */ /* 0x000f6c0000000200 */
[----:B------:R-:W5:Y:S06]  /*8f10*/  LDSM.16.M88.4 R160, [R190+0x6000] ;  /* 0x00600000bea0783b */ /* 0x000f6c0000000200 */
[----:B------:R-:W5:Y:S01]  /*8f20*/  LDSM.16.M88.4 R164, [R190+0x6800] ;  /* 0x00680000bea4783b */ /* 0x000f620000000200 */
[C---:B---3--:R-:W-:Y:S05]  /*8f30*/  HMMA.16816.F32.BF16 R4, R132.reuse, R144, RZ ;  /* 0x000000908404723c */ /* 0x048fea00000418ff */
[----:B------:R-:W3:Y:S06]  /*8f40*/  LDSM.16.M88.4 R168, [R190+0x7000] ;  /* 0x00700000bea8783b */ /* 0x000eec0000000200 */
[----:B------:R-:W3:Y:S01]  /*8f50*/  LDSM.16.M88.4 R172, [R190+0x7800] ;  /* 0x00780000beac783b */ /* 0x000ee20000000200 */
[C---:B------:R-:W-:Y:S05]  /*8f60*/  HMMA.16816.F32.BF16 R8, R132.reuse, R146, RZ ;  /* 0x000000928408723c */ /* 0x040fea00000418ff */
[----:B------:R-:W-:Y:S03]  /*8f70*/  LDSM.16.M88.4 R176, [R188] ;  /* 0x00000000bcb0783b */ /* 0x000fe60000000200 */
[C---:B-1----:R-:W-:Y:S03]  /*8f80*/  HMMA.16816.F32.BF16 R12, R132.reuse, R148, RZ ;  /* 0x00000094840c723c */ /* 0x042fe600000418ff */
[----:B------:R-:W1:Y:S05]  /*8f90*/  LDSM.16.M88.4 R180, [R200+0x4000] ;  /* 0x00400000c8b4783b */ /* 0x000e6a0000000200 */
[C---:B--2---:R-:W-:Y:S01]  /*8fa0*/  HMMA.16816.F32.BF16 R16, R132.reuse, R150, RZ ;  /* 0x000000968410723c */ /* 0x044fe200000418ff */
[----:B------:R-:W2:Y:S06]  /*8fb0*/  LDSM.16.M88.4 R184, [R200+0x4800] ;  /* 0x00480000c8b8783b */ /* 0x000eac0000000200 */
[----:B------:R-:W2:Y:S01]  /*8fc0*/  LDSM.16.M88.4 R136, [R200+0x5000] ;  /* 0x00500000c888783b */ /* 0x000ea20000000200 */
[C---:B----4-:R-:W-:Y:S05]  /*8fd0*/  HMMA.16816.F32.BF16 R20, R132.reuse, R152, RZ ;  /* 0x000000988414723c */ /* 0x050fea00000418ff */
[----:B------:R-:W-:Y:S03]  /*8fe0*/  LDSM.16.M88.4 R144, [R200+0x6000] ;  /* 0x00600000c890783b */ /* 0x000fe60000000200 */
[C---:B------:R-:W-:Y:S03]  /*8ff0*/  HMMA.16816.F32.BF16 R24, R132.reuse, R154, RZ ;  /* 0x0000009a8418723c */ /* 0x040fe600000418ff */
[----:B------:R-:W-:Y:S05]  /*9000*/  LDSM.16.M88.4 R148, [R200+0x6800] ;  /* 0x00680000c894783b */ /* 0x000fea0000000200 */
[C---:B-----5:R-:W-:Y:S01]  /*9010*/  HMMA.16816.F32.BF16 R28, R132.reuse, R156, RZ ;  /* 0x0000009c841c723c */ /* 0x060fe200000418ff */
[----:B------:R-:W-:Y:S01]  /*9020*/  LDSM.16.M88.4 R152, [R200+0x7000] ;  /* 0x00700000c898783b */ /* 0x000fe20000000200 */
[----:B------:R-:W-:Y:S04]  /*9030*/  MOV R156, 0x40 ;  /* 0x00000040009c7802 */ /* 0x000fe80000000f00 */
[----:B------:R-:W-:Y:S01]  /*9040*/  SEL R157, R156, 0xffffffc0, !P2 ;  /* 0xffffffc09c9d7807 */ /* 0x000fe20005000000 */
[----:B------:R-:W4:Y:S01]  /*9050*/  LD.E R240, desc[UR4][R2.64+0x18c] ;  /* 0x00018c0402f07980 */ /* 0x000f22000c101900 */
[C---:B------:R-:W-:Y:S02]  /*9060*/  HMMA.16816.F32.BF16 R32, R132.reuse, R158, RZ ;  /* 0x0000009e8420723c */ /* 0x040fe400000418ff */
[-C--:B------:R-:W-:Y:S02]  /*9070*/  IADD3 R202, PT, PT, R192, R157.reuse, RZ ;  /* 0x0000009dc0ca7210 */ /* 0x080fe40007ffe0ff */
[----:B------:R-:W-:Y:S02]  /*9080*/  IADD3 R216, PT, PT, R190, R157, RZ ;  /* 0x0000009dbed87210 */ /* 0x000fe40007ffe0ff */
[----:B------:R-:W-:Y:S01]  /*9090*/  LDSM.16.M88.4 R156, [R200+0x7800] ;  /* 0x00780000c89c783b */ /* 0x000fe20000000200 */
[C---:B------:R-:W-:Y:S01]  /*90a0*/  IADD3 R201, PT, PT, R211.reuse, R202, RZ ;  /* 0x000000cad3c97210 */ /* 0x040fe20007ffe0ff */
[C---:B------:R-:W-:Y:S01]  /*90b0*/  HMMA.16816.F32.BF16 R36, R132.reuse, R160, RZ ;  /* 0x000000a08424723c */ /* 0x040fe200000418ff */
[----:B------:R-:W-:Y:S03]  /*90c0*/  IADD3 R214, PT, PT, R211, R216, RZ ;  /* 0x000000d8d3d67210 */ /* 0x000fe60007ffe0ff */
[----:B------:R-:W-:Y:S04]  /*90d0*/  LDSM.16.M88.4 R196, [R216+0xb000] ;  /* 0x00b00000d8c4783b */ /* 0x000fe80000000200 */
[C---:B------:R-:W-:Y:S02]  /*90e0*/  HMMA.16816.F32.BF16 R40, R132.reuse, R162, RZ ;  /* 0x000000a28428723c */ /* 0x040fe400000418ff */
[----:B------:R-:W-:Y:S06]  /*90f0*/  LDSM.16.M88.4 R160, [R202] ;  /* 0x00000000caa0783b */ /* 0x000fec0000000200 */
[C---:B------:R-:W-:Y:S01]  /*9100*/  HMMA.16816.F32.BF16 R44, R132.reuse, R164, RZ ;  /* 0x000000a4842c723c */ /* 0x040fe200000418ff */
[----:B------:R-:W-:Y:S07]  /*9110*/  LDSM.16.M88.4 R204, [R214+0x8000] ;  /* 0x00800000d6cc783b */ /* 0x000fee0000000200 */
[C---:B------:R-:W-:Y:S01]  /*9120*/  HMMA.16816.F32.BF16 R48, R132.reuse, R166, RZ ;  /* 0x000000a68430723c */ /* 0x040fe200000418ff */
[----:B------:R-:W-:Y:S07]  /*9130*/  LDSM.16.M88.4 R164, [R216+0x4000] ;  /* 0x00400000d8a4783b */ /* 0x000fee0000000200 */
[C---:B---3--:R-:W-:Y:S08]  /*9140*/  HMMA.16816.F32.BF16 R52, R132.reuse, R168, RZ ;  /* 0x000000a88434723c */ /* 0x048ff000000418ff */
[C---:B------:R-:W-:Y:S01]  /*9150*/  HMMA.16816.F32.BF16 R56, R132.reuse, R170, RZ ;  /* 0x000000aa8438723c */ /* 0x040fe200000418ff */
[----:B------:R-:W-:Y:S07]  /*9160*/  LDSM.16.M88.4 R168, [R216+0x4800] ;  /* 0x00480000d8a8783b */ /* 0x000fee0000000200 */
[C---:B------:R-:W-:Y:S08]  /*9170*/  HMMA.16816.F32.BF16 R60, R132.reuse, R172, RZ ;  /* 0x000000ac843c723c */ /* 0x040ff000000418ff */
[----:B------:R-:W-:Y:S01]  /*9180*/  HMMA.16816.F32.BF16 R64, R132, R174, RZ ;  /* 0x000000ae8440723c */ /* 0x000fe200000418ff */
[----:B------:R-:W3:Y:S06]  /*9190*/  LDSM.16.M88.4 R132, [R200+0x5800] ;  /* 0x00580000c884783b */ /* 0x000eec0000000200 */
[----:B------:R-:W5:Y:S01]  /*91a0*/  LDSM.16.M88.4 R172, [R216+0x5000] ;  /* 0x00500000d8ac783b */ /* 0x000f620000000200 */
[C---:B-1----:R-:W-:Y:S08]  /*91b0*/  HMMA.16816.F32.BF16 R4, R176.reuse, R180, R4 ;  /* 0x000000b4b004723c */ /* 0x042ff00000041804 */
[C---:B------:R-:W-:Y:S01]  /*91c0*/  HMMA.16816.F32.BF16 R8, R176.reuse, R182, R8 ;  /* 0x000000b6b008723c */ /* 0x040fe20000041808 */
[----:B------:R-:W-:Y:S07]  /*91d0*/  LDSM.16.M88.4 R180, [R216+0x9000] ;  /* 0x00900000d8b4783b */ /* 0x000fee0000000200 */
[C---:B--2---:R-:W-:Y:S08]  /*91e0*/  HMMA.16816.F32.BF16 R12, R176.reuse, R184, R12 ;  /* 0x000000b8b00c723c */ /* 0x044ff0000004180c */
[C---:B------:R-:W-:Y:S01]  /*91f0*/  HMMA.16816.F32.BF16 R16, R176.reuse, R186, R16 ;  /* 0x000000bab010723c */ /* 0x040fe20000041810 */
[----:B------:R-:W-:Y:S07]  /*9200*/  LDSM.16.M88.4 R184, [R216+0x9800] ;  /* 0x00980000d8b8783b */ /* 0x000fee0000000200 */
[C---:B------:R-:W-:Y:S08]  /*9210*/  HMMA.16816.F32.BF16 R20, R176.reuse, R136, R20 ;  /* 0x00000088b014723c */ /* 0x040ff00000041814 */
[C---:B------:R-:W-:Y:S01]  /*9220*/  HMMA.16816.F32.BF16 R24, R176.reuse, R138, R24 ;  /* 0x0000008ab018723c */ /* 0x040fe20000041818 */
[----:B------:R-:W1:Y:S07]  /*9230*/  LDSM.16.M88.4 R136, [R216+0x5800] ;  /* 0x00580000d888783b */ /* 0x000e6e0000000200 */
[C---:B---3--:R-:W-:Y:S08]  /*9240*/  HMMA.16816.F32.BF16 R28, R176.reuse, R132, R28 ;  /* 0x00000084b01c723c */ /* 0x048ff0000004181c */
[C---:B------:R-:W-:Y:S01]  /*9250*/  HMMA.16816.F32.BF16 R32, R176.reuse, R134, R32 ;  /* 0x00000086b020723c */ /* 0x040fe20000041820 */
[----:B------:R-:W2:Y:S07]  /*9260*/  LDSM.16.M88.4 R132, [R216+0x6000] ;  /* 0x00600000d884783b */ /* 0x000eae0000000200 */
[C---:B------:R-:W-:Y:S08]  /*9270*/  HMMA.16816.F32.BF16 R36, R176.reuse, R144, R36 ;  /* 0x00000090b024723c */ /* 0x040ff00000041824 */
[C---:B------:R-:W-:Y:S01]  /*9280*/  HMMA.16816.F32.BF16 R40, R176.reuse, R146, R40 ;  /* 0x00000092b028723c */ /* 0x040fe20000041828 */
[----:B------:R-:W3:Y:S07]  /*9290*/  LDSM.16.M88.4 R144, [R216+0x6800] ;  /* 0x00680000d890783b */ /* 0x000eee0000000200 */
[C---:B------:R-:W-:Y:S08]  /*92a0*/  HMMA.16816.F32.BF16 R44, R176.reuse, R148, R44 ;  /* 0x00000094b02c723c */ /* 0x040ff0000004182c */
[C---:B------:R-:W-:Y:S01]  /*92b0*/  HMMA.16816.F32.BF16 R48, R176.reuse, R150, R48 ;  /* 0x00000096b030723c */ /* 0x040fe20000041830 */
[----:B------:R-:W3:Y:S07]  /*92c0*/  LDSM.16.M88.4 R148, [R216+0x7000] ;  /* 0x00700000d894783b */ /* 0x000eee0000000200 */
[C---:B------:R-:W-:Y:S08]  /*92d0*/  HMMA.16816.F32.BF16 R52, R176.reuse, R152, R52 ;  /* 0x00000098b034723c */ /* 0x040ff00000041834 */
[C---:B------:R-:W-:Y:S01]  /*92e0*/  HMMA.16816.F32.BF16 R56, R176.reuse, R154, R56 ;  /* 0x0000009ab038723c */ /* 0x040fe20000041838 */
[----:B------:R-:W-:Y:S07]  /*92f0*/  LDSM.16.M88.4 R152, [R214+0x4000] ;  /* 0x00400000d698783b */ /* 0x000fee0000000200 */
[C---:B------:R-:W-:Y:S08]  /*9300*/  HMMA.16816.F32.BF16 R60, R176.reuse, R156, R60 ;  /* 0x0000009cb03c723c */ /* 0x040ff0000004183c */
[----:B------:R-:W-:Y:S01]  /*9310*/  HMMA.16816.F32.BF16 R64, R176, R158, R64 ;  /* 0x0000009eb040723c */ /* 0x000fe20000041840 */
[----:B------:R-:W-:Y:S06]  /*9320*/  LDSM.16.M88.4 R156, [R214+0x4800] ;  /* 0x00480000d69c783b */ /* 0x000fec0000000200 */
[----:B------:R-:W-:Y:S01]  /*9330*/  LDSM.16.M88.4 R176, [R190+0xb800] ;  /* 0x00b80000beb0783b */ /* 0x000fe20000000200 */
[C---:B------:R-:W-:Y:S08]  /*9340*/  HMMA.16816.F32.BF16 R4, R160.reuse, R164, R4 ;  /* 0x000000a4a004723c */ /* 0x040ff00000041804 */
[C---:B------:R-:W-:Y:S01]  /*9350*/  HMMA.16816.F32.BF16 R8, R160.reuse, R166, R8 ;  /* 0x000000a6a008723c */ /* 0x040fe20000041808 */
[----:B------:R-:W-:Y:S07]  /*9360*/  LDSM.16.M88.4 R164, [R214+0x5000] ;  /* 0x00500000d6a4783b */ /* 0x000fee0000000200 */
[C---:B------:R-:W-:Y:S08]  /*9370*/  HMMA.16816.F32.BF16 R12, R160.reuse, R168, R12 ;  /* 0x000000a8a00c723c */ /* 0x040ff0000004180c */
[C---:B------:R-:W-:Y:S01]  /*9380*/  HMMA.16816.F32.BF16 R16, R160.reuse, R170, R16 ;  /* 0x000000aaa010723c */ /* 0x040fe20000041810 */
[----:B------:R-:W-:Y:S07]  /*9390*/  LDSM.16.M88.4 R168, [R214+0x5800] ;  /* 0x00580000d6a8783b */ /* 0x000fee0000000200 */
[C---:B-----5:R-:W-:Y:S08]  /*93a0*/  HMMA.16816.F32.BF16 R20, R160.reuse, R172, R20 ;  /* 0x000000aca014723c */ /* 0x060ff00000041814 */
[C---:B------:R-:W-:Y:S01]  /*93b0*/  HMMA.16816.F32.BF16 R24, R160.reuse, R174, R24 ;  /* 0x000000aea018723c */ /* 0x040fe20000041818 */
[----:B------:R-:W-:Y:S07]  /*93c0*/  LDSM.16.M88.4 R172, [R214+0x6000] ;  /* 0x00600000d6ac783b */ /* 0x000fee0000000200 */
[C---:B-1----:R-:W-:Y:S08]  /*93d0*/  HMMA.16816.F32.BF16 R28, R160.reuse, R136, R28 ;  /* 0x00000088a01c723c */ /* 0x042ff0000004181c */
[C---:B------:R-:W-:Y:S01]  /*93e0*/  HMMA.16816.F32.BF16 R32, R160.reuse, R138, R32 ;  /* 0x0000008aa020723c */ /* 0x040fe20000041820 */
[----:B------:R-:W1:Y:S07]  /*93f0*/  LDSM.16.M88.4 R136, [R216+0x7800] ;  /* 0x00780000d888783b */ /* 0x000e6e0000000200 */
[C---:B--2---:R-:W-:Y:S08]  /*9400*/  HMMA.16816.F32.BF16 R36, R160.reuse, R132, R36 ;  /* 0x00000084a024723c */ /* 0x044ff00000041824 */
[C---:B------:R-:W-:Y:S01]  /*9410*/  HMMA.16816.F32.BF16 R40, R160.reuse, R134, R40 ;  /* 0x00000086a028723c */ /* 0x040fe20000041828 */
[----:B------:R-:W2:Y:S07]  /*9420*/  LDSM.16.M88.4 R132, [R201] ;  /* 0x00000000c984783b */ /* 0x000eae0000000200 */
[C---:B---3--:R-:W-:Y:S08]  /*9430*/  HMMA.16816.F32.BF16 R44, R160.reuse, R144, R44 ;  /* 0x00000090a02c723c */ /* 0x048ff0000004182c */
[C---:B------:R-:W-:Y:S01]  /*9440*/  HMMA.16816.F32.BF16 R48, R160.reuse, R146, R48 ;  /* 0x00000092a030723c */ /* 0x040fe20000041830 */
[----:B------:R-:W3:Y:S07]  /*9450*/  LDSM.16.M88.4 R144, [R214+0x6800] ;  /* 0x00680000d690783b */ /* 0x000eee0000000200 */
[C---:B------:R-:W-:Y:S08]  /*9460*/  HMMA.16816.F32.BF16 R52, R160.reuse, R148, R52 ;  /* 0x00000094a034723c */ /* 0x040ff00000041834 */
[C---:B------:R-:W-:Y:S01]  /*9470*/  HMMA.16816.F32.BF16 R56, R160.reuse, R150, R56 ;  /* 0x00000096a038723c */ /* 0x040fe20000041838 */
[----:B------:R-:W5:Y:S07]  /*9480*/  LDSM.16.M88.4 R148, [R214+0x7000] ;  /* 0x00700000d694783b */ /* 0x000f6e0000000200 */
[C---:B-1----:R-:W-:Y:S08]  /*9490*/  HMMA.16816.F32.BF16 R60, R160.reuse, R136, R60 ;  /* 0x00000088a03c723c */ /* 0x042ff0000004183c */
[----:B------:R-:W-:Y:S01]  /*94a0*/  HMMA.16816.F32.BF16 R64, R160, R138, R64 ;  /* 0x0000008aa040723c */ /* 0x000fe20000041840 */
[----:B------:R-:W1:Y:S06]  /*94b0*/  LDSM.16.M88.4 R136, [R214+0x7800] ;  /* 0x00780000d688783b */ /* 0x000e6c0000000200 */
[----:B------:R-:W-:Y:S01]  /*94c0*/  LDSM.16.M88.4 R160, [R190+0x8800] ;  /* 0x00880000bea0783b */ /* 0x000fe20000000200 */
[C---:B--2---:R-:W-:Y:S08]  /*94d0*/  HMMA.16816.F32.BF16 R4, R132.reuse, R152, R4 ;  /* 0x000000988404723c */ /* 0x044ff00000041804 */
[C---:B------:R-:W-:Y:S01]  /*94e0*/  HMMA.16816.F32.BF16 R8, R132.reuse, R154, R8 ;  /* 0x0000009a8408723c */ /* 0x040fe20000041808 */
[----:B------:R-:W-:Y:S06]  /*94f0*/  LDSM.16.M88.4 R152, [R192+0x2000] ;  /* 0x00200000c098783b */ /* 0x000fec0000000200 */
[----:B------:R-:W-:Y:S01]  /*9500*/  LDSM.16.M88.4 R192, [R216+0xa800] ;  /* 0x00a80000d8c0783b */ /* 0x000fe20000000200 */
        /* <DEDUP_REMOVED lines=12> */
[C---:B---3--:R-:W-:Y:S08]  /*95d0*/  HMMA.16816.F32.BF16 R44, R132.reuse, R144, R44 ;  /* 0x00000090842c723c */ /* 0x048ff0000004182c */
[C---:B------:R-:W-:Y:S01]  /*95e0*/  HMMA.16816.F32.BF16 R48, R132.reuse, R146, R48 ;  /* 0x000000928430723c */ /* 0x040fe20000041830 */
[----:B------:R-:W3:Y:S07]  /*95f0*/  LDSM.16.M88.4 R144, [R190+0x9000] ;  /* 0x00900000be90783b */ /* 0x000eee0000000200 */
[C---:B-----5:R-:W-:Y:S08]  /*9600*/  HMMA.16816.F32.BF16 R52, R132.reuse, R148, R52 ;  /* 0x000000948434723c */ /* 0x060ff00000041834 */
[C---:B------:R-:W-:Y:S01]  /*9610*/  HMMA.16816.F32.BF16 R56, R132.reuse, R150, R56 ;  /* 0x000000968438723c */ /* 0x040fe20000041838 */
[----:B------:R-:W5:Y:S07]  /*9620*/  LDSM.16.M88.4 R148, [R190+0x9800] ;  /* 0x00980000be94783b */ /* 0x000f6e0000000200 */
[C---:B-1----:R-:W-:Y:S08]  /*9630*/  HMMA.16816.F32.BF16 R60, R132.reuse, R136, R60 ;  /* 0x00000088843c723c */ /* 0x042ff0000004183c */
[----:B------:R-:W-:Y:S01]  /*9640*/  HMMA.16816.F32.BF16 R64, R132, R138, R64 ;  /* 0x0000008a8440723c */ /* 0x000fe20000041840 */
[----:B------:R-:W-:Y:S06]  /*9650*/  LDSM.16.M88.4 R132, [R188+0x2000] ;  /* 0x00200000bc84783b */ /* 0x000fec0000000200 */
[----:B------:R-:W1:Y:S01]  /*9660*/  LDSM.16.M88.4 R136, [R200+0x8000] ;  /* 0x00800000c888783b */ /* 0x000e620000000200 */
[C---:B--2---:R-:W-:Y:S05]  /*9670*/  HMMA.16816.F32.BF16 R4, R152.reuse, R156, R4 ;  /* 0x0000009c9804723c */ /* 0x044fea0000041804 */
[----:B------:R-:W-:Y:S03]  /*9680*/  LDSM.16.M88.4 R188, [R216+0xa000] ;  /* 0x00a00000d8bc783b */ /* 0x000fe60000000200 */
[C---:B------:R-:W-:Y:S03]  /*9690*/  HMMA.16816.F32.BF16 R8, R152.reuse, R158, R8 ;  /* 0x0000009e9808723c */ /* 0x040fe60000041808 */
[----:B------:R-:W2:Y:S05]  /*96a0*/  LDSM.16.M88.4 R156, [R200+0x8800] ;  /* 0x00880000c89c783b */ /* 0x000eaa0000000200 */
        /* <DEDUP_REMOVED lines=20> */
[----:B------:R-:W4:Y:S06]  /*97f0*/  LDSM.16.M88.4 R152, [R200+0xa000] ;  /* 0x00a00000c898783b */ /* 0x000f2c0000000200 */
[----:B------:R-:W4:Y:S01]  /*9800*/  LDSM.16.M88.4 R176, [R216+0x8000] ;  /* 0x00800000d8b0783b */ /* 0x000f220000000200 */
[C---:B-1----:R-:W-:Y:S05]  /*9810*/  HMMA.16816.F32.BF16 R4, R132.reuse, R136, R4 ;  /* 0x000000888404723c */ /* 0x042fea0000041804 */
[----:B------:R-:W-:Y:S03]  /*9820*/  LDSM.16.M88.4 R200, [R201+0x2000] ;  /* 0x00200000c9c8783b */ /* 0x000fe60000000200 */
[C---:B------:R-:W-:Y:S03]  /*9830*/  HMMA.16816.F32.BF16 R8, R132.reuse, R138, R8 ;  /* 0x0000008a8408723c */ /* 0x040fe60000041808 */
[----:B------:R-:W1:Y:S05]  /*9840*/  LDSM.16.M88.4 R136, [R216+0x8800] ;  /* 0x00880000d888783b */ /* 0x000e6a0000000200 */
[C---:B--2---:R-:W-:Y:S08]  /*9850*/  HMMA.16816.F32.BF16 R12, R132.reuse, R156, R12 ;  /* 0x0000009c840c723c */ /* 0x044ff0000004180c */
[C---:B------:R-:W-:Y:S01]  /*9860*/  HMMA.16816.F32.BF16 R16, R132.reuse, R158, R16 ;  /* 0x0000009e8410723c */ /* 0x040fe20000041810 */
[----:B------:R-:W2:Y:S07]  /*9870*/  LDSM.16.M88.4 R156, [R216+0xb800] ;  /* 0x00b80000d89c783b */ /* 0x000eae0000000200 */
[C---:B---3--:R-:W-:Y:S08]  /*9880*/  HMMA.16816.F32.BF16 R20, R132.reuse, R144, R20 ;  /* 0x000000908414723c */ /* 0x048ff00000041814 */
[C---:B------:R-:W-:Y:S08]  /*9890*/  HMMA.16816.F32.BF16 R24, R132.reuse, R146, R24 ;  /* 0x000000928418723c */ /* 0x040ff00000041818 */
[C---:B-----5:R-:W-:Y:S08]  /*98a0*/  HMMA.16816.F32.BF16 R28, R132.reuse, R148, R28 ;  /* 0x00000094841c723c */ /* 0x060ff0000004181c */
[C---:B------:R-:W-:Y:S08]  /*98b0*/  HMMA.16816.F32.BF16 R32, R132.reuse, R150, R32 ;  /* 0x000000968420723c */ /* 0x040ff00000041820 */
[C---:B----4-:R-:W-:Y:S08]  /*98c0*/  HMMA.16816.F32.BF16 R36, R132.reuse, R152, R36 ;  /* 0x000000988424723c */ /* 0x050ff00000041824 */
        /* <DEDUP_REMOVED lines=8> */
[C---:B------:R-:W-:Y:S08]  /*9950*/  HMMA.16816.F32.BF16 R4, R172.reuse, R176, R4 ;  /* 0x000000b0ac04723c */ /* 0x040ff00000041804 */
[C---:B------:R-:W-:Y:S08]  /*9960*/  HMMA.16816.F32.BF16 R8, R172.reuse, R178, R8 ;  /* 0x000000b2ac08723c */ /* 0x040ff00000041808 */
[C---:B-1----:R-:W-:Y:S08]  /*9970*/  HMMA.16816.F32.BF16 R12, R172.reuse, R136, R12 ;  /* 0x00000088ac0c723c */ /* 0x042ff0000004180c */
        /* <DEDUP_REMOVED lines=86> */
[----:B------:R-:W-:Y:S01]  /*9ee0*/  BAR.SYNC.DEFER_BLOCKING 0x0 ;  /* 0x0000000000007b1d */ /* 0x000fe20000010000 */
[-C--:B------:R-:W-:Y:S01]  /*9ef0*/  FMUL.FTZ R242, R40, R240.reuse ;  /* 0x000000f028f27220 */ /* 0x080fe20000410000 */
[-C--:B------:R-:W-:Y:S01]  /*9f00*/  FMUL.FTZ R41, R41, R240.reuse ;  /* 0x000000f029297220 */ /* 0x080fe20000410000 */
[-C--:B------:R-:W-:Y:S01]  /*9f10*/  FMUL.FTZ R42, R42, R240.reuse ;  /* 0x000000f02a2a7220 */ /* 0x080fe20000410000 */
[-C--:B------:R-:W-:Y:S01]  /*9f20*/  FMUL.FTZ R206, R44, R240.reuse ;  /* 0x000000f02cce7220 */ /* 0x080fe20000410000 */
[-C--:B------:R-:W-:Y:S01]  /*9f30*/  FMUL.FTZ R43, R43, R240.reuse ;  /* 0x000000f02b2b7220 */ /* 0x080fe20000410000 */
[-C--:B------:R-:W-:Y:S03]  /*9f40*/  FMUL.FTZ R45, R45, R240.reuse ;  /* 0x000000f02d2d7220 */ /* 0x080fe60000410000 */
[----:B------:R2:W1:Y:S01]  /*9f50*/  MUFU.TANH R159, R22 ;  /* 0x00000016009f7308 */ /* 0x0004620000002400 */
[-C--:B------:R-:W-:Y:S01]  /*9f60*/  FMUL.FTZ R46, R46, R240.reuse ;  /* 0x000000f02e2e7220 */ /* 0x080fe20000410000 */
        /* <DEDUP_REMOVED lines=93> */
[----:B------:R-:W-:Y:S07]  /*a540*/  IMAD.MOV R11, RZ, RZ, -R11 ;  /* 0x000000ffff0b7224 */ /* 0x000fee00078e0a0b */
[----:B--2---:R-:W2:Y:S02]  /*a550*/  MUFU.RCP R4, R6 ;  /* 0x0000000600047308 */ /* 0x004ea40000001000 */
[----:B--2---:R-:W-:Y:S02]  /*a560*/  VIADD R18, R4, 0xffffffe ;  /* 0x0ffffffe04127836 */ /* 0x004fe40000000000 */
[----:B------:R-:W-:Y:S06]  /*a570*/  VIADD R6, R232, 0xffffff80 ;  /* 0xffffff80e8067836 */ /* 0x000fec0000000000 */
[----:B------:R-:W2:Y:S02]  /*a580*/  F2I.FTZ.U32.TRUNC.NTZ R19, R18 ;  /* 0x0000001200137305 */ /* 0x000ea4000021f000 */
[--C-:B--2---:R-:W-:Y:S01]  /*a590*/  IMAD.MOV R4, RZ, RZ, -R19.reuse ;  /* 0x000000ffff047224 */ /* 0x104fe200078e0a13 */
[----:B------:R-:W-:Y:S03]  /*a5a0*/  MOV R18, RZ ;  /* 0x000000ff00127202 */ /* 0x000fe60000000f00 */
[----:B------:R-:W-:Y:S01]  /*a5b0*/  IMAD R15, R4, R13, RZ ;  /* 0x0000000d040f7224 */ /* 0x000fe200078e02ff */
[----:B------:R-:W-:Y:S02]  /*a5c0*/  IABS R4, R6 ;  /* 0x0000000600047213 */ /* 0x000fe40000000000 */
[----:B------:R-:W-:Y:S01]  /*a5d0*/  LOP3.LUT R6, R6, R17, RZ, 0x3c, !PT ;  /* 0x0000001106067212 */ /* 0x000fe200078e3cff */
[----:B------:R-:W-:Y:S02]  /*a5e0*/  IMAD.HI.U32 R15, R19, R15, R18 ;  /* 0x0000000f130f7227 */ /* 0x000fe400078e0012 */
[----:B------:R-:W2:Y:S04]  /*a5f0*/  LD.E.64 R18, desc[UR4][R2.64+0x38] ;  /* 0x0000380402127980 */ /* 0x000ea8000c101b00 */
[C---:B------:R-:W-:Y:S04]  /*a600*/  IMAD.HI.U32 R12, R15.reuse, R10, RZ ;  /* 0x0000000a0f0c7227 */ /* 0x040fe800078e00ff */
[-C--:B------:R-:W-:Y:S02]  /*a610*/  IMAD R10, R12, R11.reuse, R10 ;  /* 0x0000000b0c0a7224 */ /* 0x080fe400078e020a */
        /* <DEDUP_REMOVED lines=17> */
[C---:B------:R-:W-:Y:S03]  /*a730*/  SEL R13, R4.reuse, R12, !P6 ;  /* 0x0000000c040d7207 */ /* 0x040fe60007000000 */
        /* <DEDUP_REMOVED lines=23> */
.L_x_857:
[----:B------:R-:W-:Y:S05]  /*a8b0*/  BSYNC.RECONVERGENT B0 ;  /* 0x0000000000007941 */ /* 0x000fea0003800200 */
.L_x_856:
        /* <DEDUP_REMOVED lines=45> */
[-C--:B---3--:R-:W-:Y:S03]  /*ab90*/  IADD3 R12, P5, PT, R14, R5.reuse, RZ ;  /* 0x000000050e0c7210 */ /* 0x088fe60007fbe0ff */
        /* <DEDUP_REMOVED lines=11> */
[----:B----4-:R-:W-:Y:S03]  /*ac50*/  IADD3 R18, P0, PT, R12, R5, RZ ;  /* 0x000000050c127210 */ /* 0x010fe60007f1e0ff */
        /* <DEDUP_REMOVED lines=38> */
.L_x_855:
[----:B------:R-:W-:Y:S05]  /*aec0*/  BSYNC.RECONVERGENT B1 ;  /* 0x0000000000017941 */ /* 0x000fea0003800200 */
.L_x_854:
        /* <DEDUP_REMOVED lines=39> */
[----:B------:R-:W-:Y:S05]  /*b140*/  IADD3 R144, PT, PT, R146, 0xc040, RZ ;  /* 0x0000c04092907810 */ /* 0x000fea0007ffe0ff */
[----:B------:R-:W-:Y:S01]  /*b150*/  LDSM.16.MT88.4 R44, [R146+0x10000] ;  /* 0x01000000922c783b */ /* 0x000fe20000004200 */
[----:B-1----:R-:W-:Y:S07]  /*b160*/  FMNMX.FTZ R11, R13, R10, !PT ;  /* 0x0000000a0d0b7209 */ /* 0x002fee0007810000 */
[----:B------:R-:W-:Y:S01]  /*b170*/  LDSM.16.MT88.4 R12, [R146+0xc000] ;  /* 0x00c00000920c783b */ /* 0x000fe20000004200 */
[----:B--2---:R-:W-:Y:S07]  /*b180*/  FMNMX.FTZ R6, R5, R4, !PT ;  /* 0x0000000405067209 */ /* 0x004fee0007810000 */
[----:B------:R-:W1:Y:S08]  /*b190*/  SHFL.BFLY PT, R134, R11, 0x1, 0x1f ;  /* 0x0c201f000b867f89 */ /* 0x000e7000000e0000 */
[----:B------:R-:W2:Y:S01]  /*b1a0*/  SHFL.BFLY PT, R133, R6, 0x1, 0x1f ;  /* 0x0c201f0006857f89 */ /* 0x000ea200000e0000 */
        /* <DEDUP_REMOVED lines=19> */
[----:B------:R-:W-:Y:S01]  /*b2e0*/  IADD3 R8, PT, PT, R146, 0xc000, RZ ;  /* 0x0000c00092087810 */ /* 0x000fe20007ffe0ff */
[-CC-:B------:R-:W-:Y:S01]  /*b2f0*/  FFMA.FTZ R152, R147, R135.reuse, -R154.reuse ;  /* 0x0000008793987223 */ /* 0x180fe2000001089a */
[-CC-:B------:R-:W-:Y:S01]  /*b300*/  FFMA.FTZ R148, R9, R135.reuse, -R154.reuse ;  /* 0x0000008709947223 */ /* 0x180fe2000001089a */
[-CC-:B------:R-:W-:Y:S01]  /*b310*/  FFMA.FTZ R151, R151, R135.reuse, -R154.reuse ;  /* 0x0000008797977223 */ /* 0x180fe2000001089a */
[-CC-:B------:R-:W-:Y:S01]  /*b320*/  FFMA.FTZ R147, R7, R135.reuse, -R154.reuse ;  /* 0x0000008707937223 */ /* 0x180fe2000001089a */
[----:B------:R-:W3:Y:S01]  /*b330*/  MUFU.EX2 R132, R132 ;  /* 0x0000008400847308 */ /* 0x000ee20000000800 */
[----:B------:R-:W-:Y:S01]  /*b340*/  @P2 IADD3 R144, PT, PT, R8, -0x40, RZ ;  /* 0xffffffc008902810 */ /* 0x000fe20007ffe0ff */
[----:B------:R-:W-:Y:S01]  /*b350*/  LDSM.16.MT88.4 R52, [R141+0x10000] ;  /* 0x010000008d34783b */ /* 0x000fe20000004200 */
[-C--:B------:R-:W-:Y:S01]  /*b360*/  FFMA.FTZ R172, R248, R135.reuse, -R154 ;  /* 0x00000087f8ac7223 */ /* 0x080fe2000001089a */
[--C-:B------:R-:W-:Y:S01]  /*b370*/  FFMA.FTZ R158, R158, R135, -R156.reuse ;  /* 0x000000879e9e7223 */ /* 0x100fe2000001089c */
[C---:B-1----:R-:W-:Y:S01]  /*b380*/  FMUL.FTZ R6, R0.reuse, R130 ;  /* 0x0000008200067220 */ /* 0x042fe20000410000 */
[C---:B------:R-:W-:Y:S01]  /*b390*/  FMUL.FTZ R7, R0.reuse, R131 ;  /* 0x0000008300077220 */ /* 0x040fe20000410000 */
[C---:B------:R-:W-:Y:S03]  /*b3a0*/  FMUL.FTZ R10, R0.reuse, R126 ;  /* 0x0000007e000a7220 */ /* 0x040fe60000410000 */
[----:B------:R-:W-:Y:S01]  /*b3b0*/  MUFU.EX2 R153, R153 ;  /* 0x0000009900997308 */ /* 0x000fe20000000800 */
[C---:B------:R-:W-:Y:S01]  /*b3c0*/  FMUL.FTZ R11, R0.reuse, R127 ;  /* 0x0000007f000b7220 */ /* 0x040fe20000410000 */
[----:B------:R-:W1:Y:S01]  /*b3d0*/  LDSM.16.MT88.4 R28, [R144] ;  /* 0x00000000901c783b */ /* 0x000e620000004200 */
[----:B------:R-:W-:Y:S01]  /*b3e0*/  IADD3 R211, PT, PT, R211, R144, RZ ;  /* 0x00000090d3d37210 */ /* 0x000fe20007ffe0ff */
[C---:B------:R-:W-:Y:S01]  /*b3f0*/  FMUL.FTZ R18, R0.reuse, R118 ;  /* 0x0000007600127220 */ /* 0x040fe20000410000 */
[C---:B------:R-:W-:Y:S01]  /*b400*/  FMUL.FTZ R19, R0.reuse, R119 ;  /* 0x0000007700137220 */ /* 0x040fe20000410000 */
[C---:B------:R-:W-:Y:S01]  /*b410*/  FMUL.FTZ R26, R0.reuse, R110 ;  /* 0x0000006e001a7220 */ /* 0x040fe20000410000 */
[----:B------:R-:W-:Y:S03]  /*b420*/  FMUL.FTZ R27, R0, R111 ;  /* 0x0000006f001b7220 */ /* 0x000fe60000410000 */
[----:B------:R-:W4:Y:S01]  /*b430*/  MUFU.EX2 R145, R145 ;  /* 0x0000009100917308 */ /* 0x000f220000000800 */
[C---:B---3--:R-:W-:Y:S01]  /*b440*/  FMUL.FTZ R4, R132.reuse, R128 ;  /* 0x0000008084047220 */ /* 0x048fe20000410000 */
[C---:B------:R-:W-:Y:S01]  /*b450*/  FMUL.FTZ R5, R132.reuse, R129 ;  /* 0x0000008184057220 */ /* 0x040fe20000410000 */
[C---:B------:R-:W-:Y:S01]  /*b460*/  FMUL.FTZ R8, R132.reuse, R124 ;  /* 0x0000007c84087220 */ /* 0x040fe20000410000 */
[C---:B------:R-:W-:Y:S01]  /*b470*/  FMUL.FTZ R9, R132.reuse, R125 ;  /* 0x0000007d84097220 */ /* 0x040fe20000410000 */
[----:B------:R-:W3:Y:S01]  /*b480*/  LDSM.16.MT88.4 R36, [R211] ;  /* 0x00000000d324783b */ /* 0x000ee20000004200 */
[C---:B------:R-:W-:Y:S01]  /*b490*/  FMUL.FTZ R16, R132.reuse, R116 ;  /* 0x0000007484107220 */ /* 0x040fe20000410000 */
[C---:B------:R-:W-:Y:S03]  /*b4a0*/  FMUL.FTZ R17, R132.reuse, R117 ;  /* 0x0000007584117220 */ /* 0x040fe60000410000 */
[----:B------:R-:W-:Y:S01]  /*b4b0*/  MUFU.EX2 R151, R151 ;  /* 0x0000009700977308 */ /* 0x000fe20000000800 */
[C---:B------:R-:W-:Y:S01]  /*b4c0*/  FMUL.FTZ R24, R132.reuse, R108 ;  /* 0x0000006c84187220 */ /* 0x040fe20000410000 */
[----:B------:R-:W-:Y:S01]  /*b4d0*/  FMUL.FTZ R25, R132, R109 ;  /* 0x0000006d84197220 */ /* 0x000fe20000410000 */
[C---:B------:R-:W-:Y:S01]  /*b4e0*/  FMUL.FTZ R34, R0.reuse, R102 ;  /* 0x0000006600227220 */ /* 0x040fe20000410000 */
[----:B------:R-:W-:Y:S01]  /*b4f0*/  FMUL.FTZ R35, R0, R103 ;  /* 0x0000006700237220 */ /* 0x000fe20000410000 */
[----:B------:R-:W5:Y:S01]  /*b500*/  LDSM.16.MT88.4 R60, [R144+0x4000] ;  /* 0x00400000903c783b */ /* 0x000f620000004200 */
[C---:B------:R-:W-:Y:S01]  /*b510*/  FMUL.FTZ R32, R132.reuse, R100 ;  /* 0x0000006484207220 */ /* 0x040fe20000410000 */
[----:B------:R-:W-:Y:S03]  /*b520*/  FMUL.FTZ R33, R132, R101 ;  /* 0x0000006584217220 */ /* 0x000fe60000410000 */
[----:B------:R-:W2:Y:S01]  /*b530*/  MUFU.EX2 R152, R152 ;  /* 0x0000009800987308 */ /* 0x000ea20000000800 */
[----:B----4-:R-:W-:Y:S01]  /*b540*/  F2FP.BF16.F32.PACK_AB R128, R145, R153 ;  /* 0x000000999180723e */ /* 0x010fe200000010ff */
[C---:B------:R-:W-:Y:S01]  /*b550*/  FMUL.FTZ R42, R0.reuse, R94 ;  /* 0x0000005e002a7220 */ /* 0x040fe20000410000 */
[----:B------:R-:W-:Y:S01]  /*b560*/  FMUL.FTZ R43, R0, R95 ;  /* 0x0000005f002b7220 */ /* 0x000fe20000410000 */
[C---:B------:R-:W-:Y:S01]  /*b570*/  FMUL.FTZ R40, R132.reuse, R92 ;  /* 0x0000005c84287220 */ /* 0x040fe20000410000 */
[----:B------:R-:W-:Y:S01]  /*b580*/  LDSM.16.MT88.4 R124, [R146+0xf800] ;  /* 0x00f80000927c783b */ /* 0x000fe20000004200 */
[----:B------:R-:W-:Y:S01]  /*b590*/  FMUL.FTZ R41, R132, R93 ;  /* 0x0000005d84297220 */ /* 0x000fe20000410000 */
[C---:B------:R-:W-:Y:S03]  /*b5a0*/  FMUL.FTZ R50, R0.reuse, R86 ;  /* 0x0000005600327220 */ /* 0x040fe60000410000 */
[----:B------:R-:W-:Y:S01]  /*b5b0*/  MUFU.EX2 R150, R150 ;  /* 0x0000009600967308 */ /* 0x000fe20000000800 */
[----:B------:R-:W-:Y:S01]  /*b5c0*/  FMUL.FTZ R51, R0, R87 ;  /* 0x0000005700337220 */ /* 0x000fe20000410000 */
[C---:B------:R-:W-:Y:S01]  /*b5d0*/  FMUL.FTZ R48, R132.reuse, R84 ;  /* 0x0000005484307220 */ /* 0x040fe20000410000 */
[----:B------:R-:W-:Y:S01]  /*b5e0*/  FMUL.FTZ R49, R132, R85 ;  /* 0x0000005584317220 */ /* 0x000fe20000410000 */
[C---:B------:R-:W-:Y:S01]  /*b5f0*/  FMUL.FTZ R58, R0.reuse, R78 ;  /* 0x0000004e003a7220 */ /* 0x040fe20000410000 */
[----:B------:R-:W4:Y:S01]  /*b600*/  LDSM.16.MT88.4 R84, [R211+0x4000] ;  /* 0x00400000d354783b */ /* 0x000f220000004200 */
[----:B------:R-:W-:Y:S01]  /*b610*/  FMUL.FTZ R59, R0, R79 ;  /* 0x0000004f003b7220 */ /* 0x000fe20000410000 */
[----:B------:R-:W-:Y:S03]  /*b620*/  FMUL.FTZ R56, R132, R76 ;  /* 0x0000004c84387220 */ /* 0x000fe60000410000 */
[----:B------:R-:W1:Y:S01]  /*b630*/  MUFU.EX2 R149, R149 ;  /* 0x0000009500957308 */ /* 0x000e620000000800 */
[----:B--2---:R-:W-:Y:S01]  /*b640*/  F2FP.BF16.F32.PACK_AB R129, R152, R151 ;  /* 0x000000979881723e */ /* 0x004fe200000010ff */
[----:B------:R-:W-:Y:S01]  /*b650*/  FMUL.FTZ R57, R132, R77 ;  /* 0x0000004d84397220 */ /* 0x000fe20000410000 */
[C---:B------:R-:W-:Y:S01]  /*b660*/  FMUL.FTZ R66, R0.reuse, R70 ;  /* 0x0000004600427220 */ /* 0x040fe20000410000 */
[----:B------:R-:W-:Y:S01]  /*b670*/  FMUL.FTZ R67, R0, R71 ;  /* 0x0000004700437220 */ /* 0x000fe20000410000 */
[----:B------:R-:W2:Y:S01]  /*b680*/  LDSM.16.MT88.4 R76, [R146+0xc800] ;  /* 0x00c80000924c783b */ /* 0x000ea20000004200 */
[C---:B------:R-:W-:Y:S01]  /*b690*/  FMUL.FTZ R64, R132.reuse, R68 ;  /* 0x0000004484407220 */ /* 0x040fe20000410000 */
[----:B------:R-:W-:Y:S03]  /*b6a0*/  FMUL.FTZ R65, R132, R69 ;  /* 0x0000004584417220 */ /* 0x000fe60000410000 */
[----:B------:R-:W-:Y:S01]  /*b6b0*/  MUFU.EX2 R148, R148 ;  /* 0x0000009400947308 */ /* 0x000fe20000000800 */
[-CC-:B------:R-:W-:Y:S01]  /*b6c0*/  FFMA.FTZ R155, R155, R135.reuse, -R156.reuse ;  /* 0x000000879b9b7223 */ /* 0x180fe2000001089c */
[-C--:B------:R-:W-:Y:S01]  /*b6d0*/  FFMA.FTZ R162, R162, R135.reuse, -R156 ;  /* 0x00000087a2a27223 */ /* 0x080fe2000001089c */
[-CC-:B------:R-:W-:Y:S01]  /*b6e0*/  FFMA.FTZ R164, R187, R135.reuse, -R154.reuse ;  /* 0x00000087bba47223 */ /* 0x180fe2000001089a */
[-C--:B------:R-:W-:Y:S01]  /*b6f0*/  FFMA.FTZ R165, R165, R135.reuse, -R154 ;  /* 0x00000087a5a57223 */ /* 0x080fe2000001089a */
[----:B------:R-:W-:Y:S01]  /*b700*/  LDSM.16.MT88.4 R92, [R141+0xd000] ;  /* 0x00d000008d5c783b */ /* 0x000fe20000004200 */
[-CC-:B------:R-:W-:Y:S01]  /*b710*/  FFMA.FTZ R171, R171, R135.reuse, -R156.reuse ;  /* 0x00000087abab7223 */ /* 0x180fe2000001089c */
[-CC-:B------:R-:W-:Y:S03]  /*b720*/  FFMA.FTZ R168, R250, R135.reuse, -R156.reuse ;  /* 0x00000087faa87223 */ /* 0x180fe6000001089c */
[----:B------:R-:W3:Y:S01]  /*b730*/  MUFU.EX2 R147, R147 ;  /* 0x0000009300937308 */ /* 0x000ee20000000800 */
[----:B-1----:R-:W-:Y:S01]  /*b740*/  F2FP.BF16.F32.PACK_AB R130, R149, R150 ;  /* 0x000000969582723e */ /* 0x002fe200000010ff */
[-C--:B------:R-:W-:Y:S01]  /*b750*/  FFMA.FTZ R179, R179, R135.reuse, -R156 ;  /* 0x00000087b3b37223 */ /* 0x080fe2000001089c */
[-CC-:B------:R-:W-:Y:S01]  /*b760*/  FFMA.FTZ R183, R183, R135.reuse, -R154.reuse ;  /* 0x00000087b7b77223 */ /* 0x180fe2000001089a */
[-CC-:B------:R-:W-:Y:S01]  /*b770*/  FFMA.FTZ R176, R244, R135.reuse, -R154.reuse ;  /* 0x00000087f4b07223 */ /* 0x180fe2000001089a */
[----:B------:R-:W-:Y:S01]  /*b780*/  LDSM.16.MT88.4 R116, [R141+0xf800] ;  /* 0x00f800008d74783b */ /* 0x000fe20000004200 */
[-CC-:B------:R-:W-:Y:S01]  /*b790*/  FFMA.FTZ R180, R169, R135.reuse, -R154.reuse ;  /* 0x00000087a9b47223 */ /* 0x180fe2000001089a */
[-C--:B------:R-:W-:Y:S03]  /*b7a0*/  FFMA.FTZ R184, R163, R135.reuse, -R154 ;  /* 0x00000087a3b87223 */ /* 0x080fe6000001089a */
[----:B------:R-:W-:Y:S01]  /*b7b0*/  MUFU.EX2 R172, R172 ;  /* 0x000000ac00ac7308 */ /* 0x000fe20000000800 */
[-CC-:B------:R-:W-:Y:S01]  /*b7c0*/  FFMA.FTZ R169, R206, R135.reuse, -R156.reuse ;  /* 0x00000087cea97223 */ /* 0x180fe2000001089c */
[-CC-:B------:R-:W-:Y:S01]  /*b7d0*/  FFMA.FTZ R163, R198, R135.reuse, -R156.reuse ;  /* 0x00000087c6a37223 */ /* 0x180fe2000001089c */
[-CC-:B------:R-:W-:Y:S01]  /*b7e0*/  FFMA.FTZ R187, R249, R135.reuse, -R156.reuse ;  /* 0x00000087f9bb7223 */ /* 0x180fe2000001089c */
[-C--:B------:R-:W-:Y:S01]  /*b7f0*/  FFMA.FTZ R190, R245, R135.reuse, -R156 ;  /* 0x00000087f5be7223 */ /* 0x080fe2000001089c */
[----:B------:R-:W-:Y:S01]  /*b800*/  LDSM.16.MT88.4 R108, [R144+0x3800] ;  /* 0x00380000906c783b */ /* 0x000fe20000004200 */
[-C--:B------:R-:W-:Y:S01]  /*b810*/  FFMA.FTZ R201, R205, R135.reuse, -R154 ;  /* 0x00000087cdc97223 */ /* 0x080fe2000001089a */
[-C--:B------:R-:W-:Y:S03]  /*b820*/  FFMA.FTZ R199, R199, R135.reuse, -R156 ;  /* 0x00000087c7c77223 */ /* 0x080fe6000001089c */
[----:B------:R-:W-:Y:S01]  /*b830*/  MUFU.EX2 R158, R158 ;  /* 0x0000009e009e7308 */ /* 0x000fe20000000800 */
[----:B---3--:R-:W-:Y:S01]  /*b840*/  F2FP.BF16.F32.PACK_AB R131, R147, R148 ;  /* 0x000000949383723e */ /* 0x008fe200000010ff */
[-CC-:B------:R-:W-:Y:S01]  /*b850*/  FFMA.FTZ R197, R197, R135.reuse, -R154.reuse ;  /* 0x00000087c5c57223 */ /* 0x180fe2000001089a */
[-C--:B------:R-:W-:Y:S01]  /*b860*/  FFMA.FTZ R198, R195, R135.reuse, -R154 ;  /* 0x00000087c3c67223 */ /* 0x080fe2000001089a */
[-CC-:B------:R-:W-:Y:S01]  /*b870*/  FFMA.FTZ R191, R191, R135.reuse, -R156.reuse ;  /* 0x00000087bfbf7223 */ /* 0x180fe2000001089c */
[----:B------:R-:W-:Y:S01]  /*b880*/  LDSM.16.MT88.4 R100, [R211+0x3800] ;  /* 0x00380000d364783b */ /* 0x000fe20000004200 */
[-C--:B------:R-:W-:Y:S01]  /*b890*/  FFMA.FTZ R200, R193, R135.reuse, -R156 ;  /* 0x00000087c1c87223 */ /* 0x080fe2000001089c */
[--C-:B------:R-:W-:Y:S01]  /*b8a0*/  FFMA.FTZ R139, R139, R135, -R154.reuse ;  /* 0x000000878b8b7223 */ /* 0x100fe2000001089a */
        /* <DEDUP_REMOVED lines=9> */
[-C--:B------:R-:W-:Y:S01]  /*b940*/  FFMA.FTZ R189, R189, R135.reuse, -R156 ;  /* 0x00000087bdbd7223 */ /* 0x080fe2000001089c */
[----:B------:R-:W-:Y:S01]  /*b950*/  FFMA.FTZ R137, R137, R135, -R154 ;  /* 0x0000008789897223 */ /* 0x000fe2000001089a */
[----:B------:R-:W-:Y:S01]  /*b960*/  FFMA.FTZ R151, R0, R241, R151 ;  /* 0x000000f100977223 */ /* 0x000fe20000010097 */
[C---:B------:R-:W-:Y:S04]  /*b970*/  FFMA.FTZ R153, R132.reuse, R243, R153 ;  /* 0x000000f384997223 */ /* 0x040fe80000010099 */
[----:B------:R-:W-:Y:S01]  /*b980*/  MUFU.EX2 R164, R164 ;  /* 0x000000a400a47308 */ /* 0x000fe20000000800 */
[----:B------:R-:W-:Y:S01]  /*b990*/  ISETP.NE.AND P0, PT, R231, -0x1, PT ;  /* 0xffffffffe700780c */ /* 0x000fe20003f05270 */
        /* <DEDUP_REMOVED lines=12> */
[----:B------:R-:W-:Y:S01]  /*ba60*/  FADD.FTZ R147, R147, R148 ;  /* 0x0000009493937221 */ /* 0x000fe20000010000 */
        /* <DEDUP_REMOVED lines=11> */
[-CC-:B------:R-:W-:Y:S01]  /*bb20*/  FFMA.FTZ R107, R170, R135.reuse, -R154.reuse ;  /* 0x00000087aa6b7223 */ /* 0x180fe2000001089a */
[-C--:B------:R-:W-:Y:S01]  /*bb30*/  FFMA.FTZ R170, R185, R135.reuse, -R154 ;  /* 0x00000087b9aa7223 */ /* 0x080fe2000001089a */
[-C--:B------:R-:W-:Y:S01]  /*bb40*/  FFMA.FTZ R174, R181, R135.reuse, -R156 ;  /* 0x00000087b5ae7223 */ /* 0x080fe2000001089c */
[----:B------:R-:W-:Y:S01]  /*bb50*/  FFMA.FTZ R181, R175, R135, -R154 ;  /* 0x00000087afb57223 */ /* 0x000fe2000001089a */
        /* <DEDUP_REMOVED lines=14> */
[-CC-:B------:R-:W-:Y:S01]  /*bc40*/  FFMA.FTZ R157, R166, R135.reuse, -R156.reuse ;  /* 0x00000087a69d7223 */ /* 0x180fe2000001089c */
[----:B------:R-:W-:Y:S03]  /*bc50*/  FFMA.FTZ R166, R177, R135, -R156 ;  /* 0x00000087b1a67223 */ /* 0x000fe6000001089c */
[----:B------:R-:W-:Y:S01]  /*bc60*/  MUFU.EX2 R96, R96 ;  /* 0x0000006000607308 */ /* 0x000fe20000000800 */
[C---:B------:R-:W-:Y:S03]  /*bc70*/  HMMA.16816.F32.BF16 R36, R128.reuse, R44, R36 ;  /* 0x0000002c8024723c */ /* 0x040fe60000041824 */
[C---:B------:R-:W-:Y:S01]  /*bc80*/  FMUL.FTZ R44, R132.reuse, R88 ;  /* 0x00000058842c7220 */ /* 0x040fe20000410000 */
[----:B------:R-:W-:Y:S01]  /*bc90*/  FMUL.FTZ R45, R132, R89 ;  /* 0x00000059842d7220 */ /* 0x000fe20000410000 */
[-C--:B------:R-:W-:Y:S01]  /*bca0*/  FFMA.FTZ R177, R252, R135.reuse, -R154 ;  /* 0x00000087fcb17223 */ /* 0x080fe2000001089a */
[--C-:B------:R-:W-:Y:S03]  /*bcb0*/  FFMA.FTZ R178, R173, R135, -R156.reuse ;  /* 0x00000087adb27223 */ /* 0x100fe6000001089c */
[----:B------:R-:W1:Y:S01]  /*bcc0*/  MUFU.EX2 R97, R97 ;  /* 0x0000006100617308 */ /* 0x000e620000000800 */
[C---:B------:R-:W-:Y:S03]  /*bcd0*/  HMMA.16816.F32.BF16 R40, R128.reuse, R46, R40 ;  /* 0x0000002e8028723c */ /* 0x040fe60000041828 */
[C---:B------:R-:W-:Y:S01]  /*bce0*/  FMUL.FTZ R46, R0.reuse, R90 ;  /* 0x0000005a002e7220 */ /* 0x040fe20000410000 */
[----:B------:R-:W-:Y:S01]  /*bcf0*/  FMUL.FTZ R47, R0, R91 ;  /* 0x0000005b002f7220 */ /* 0x000fe20000410000 */
[-CC-:B------:R-:W-:Y:S01]  /*bd00*/  FFMA.FTZ R185, R246, R135.reuse, -R156.reuse ;  /* 0x00000087f6b97223 */ /* 0x180fe2000001089c */
[----:B------:R-:W-:Y:S03]  /*bd10*/  LDSM.16.MT88.4 R88, [R144+0x800] ;  /* 0x000800009058783b */ /* 0x000fe60000004200 */
[----:B------:R-:W3:Y:S01]  /*bd20*/  MUFU.EX2 R98, R98 ;  /* 0x0000006200627308 */ /* 0x000ee20000000800 */
[-C--:B------:R-:W-:Y:S01]  /*bd30*/  FFMA.FTZ R175, R242, R135.reuse, -R156 ;  /* 0x00000087f2af7223 */ /* 0x080fe2000001089c */
[-C--:B------:R-:W-:Y:S01]  /*bd40*/  FFMA.FTZ R173, R216, R135.reuse, -R154 ;  /* 0x00000087d8ad7223 */ /* 0x080fe2000001089a */
[--C-:B------:R-:W-:Y:S01]  /*bd50*/  FFMA.FTZ R182, R167, R135, -R156.reuse ;  /* 0x00000087a7b67223 */ /* 0x100fe2000001089c */
        /* <DEDUP_REMOVED lines=9> */
[----:B---3--:R-:W-:Y:S01]  /*bdf0*/  F2FP.BF16.F32.PACK_AB R69, R105, R98 ;  /* 0x000000626945723e */ /* 0x008fe200000010ff */
[----:B------:R-:W3:Y:S02]  /*be00*/  LDSM.16.MT88.4 R80, [R141+0xc800] ;  /* 0x00c800008d50783b */ /* 0x000ee40000004200 */
[----:B------:R-:W-:Y:S01]  /*be10*/  MUFU.EX2 R106, R106 ;  /* 0x0000006a006a7308 */ /* 0x000fe20000000800 */
[-CC-:B------:R-:W-:Y:S01]  /*be20*/  FFMA.FTZ R167, R204, R135.reuse, -R154.reuse ;  /* 0x00000087cca77223 */ /* 0x180fe2000001089a */
[-CC-:B------:R-:W-:Y:S01]  /*be30*/  FFMA.FTZ R161, R196, R135.reuse, -R154.reuse ;  /* 0x00000087c4a17223 */ /* 0x180fe2000001089a */
[--C-:B------:R-:W-:Y:S01]  /*be40*/  FFMA.FTZ R188, R251, R135, -R154.reuse ;  /* 0x00000087fbbc7223 */ /* 0x100fe2000001089a */
[C---:B-----5:R-:W-:Y:S03]  /*be50*/  HMMA.16816.F32.BF16 R52, R128.reuse, R60, R52 ;  /* 0x0000003c8034723c */ /* 0x060fe60000041834 */
        /* <DEDUP_REMOVED lines=8> */
[-CC-:B------:R-:W-:Y:S01]  /*bee0*/  FFMA.FTZ R196, R207, R135.reuse, -R156.reuse ;  /* 0x00000087cfc47223 */ /* 0x180fe2000001089c */
[----:B------:R-:W5:Y:S02]  /*bef0*/  LDSM.16.MT88.4 R72, [R211+0x800] ;  /* 0x00080000d348783b */ /* 0x000f640000004200 */
[----:B------:R-:W-:Y:S01]  /*bf00*/  MUFU.EX2 R160, R160 ;  /* 0x000000a000a07308 */ /* 0x000fe20000000800 */
[-C--:B------:R-:W-:Y:S01]  /*bf10*/  FFMA.FTZ R156, R194, R135.reuse, -R156 ;  /* 0x00000087c29c7223 */ /* 0x080fe2000001089c */
[----:B------:R-:W-:Y:S01]  /*bf20*/  FFMA.FTZ R154, R136, R135, -R154 ;  /* 0x00000087889a7223 */ /* 0x000fe2000001089a */
[----:B------:R-:W-:Y:S01]  /*bf30*/  FADD.FTZ R98, R98, R147 ;  /* 0x0000009362627221 */ /* 0x000fe20000010000 */
[C---:B----4-:R-:W-:Y:S03]  /*bf40*/  HMMA.16816.F32.BF16 R60, R128.reuse, R84, R60 ;  /* 0x00000054803c723c */ /* 0x050fe6000004183c */
[----:B------:R-:W-:Y:S01]  /*bf50*/  FADD.FTZ R105, R105, R98 ;  /* 0x0000006269697221 */ /* 0x000fe20000010000 */
[----:B-1----:R-:W-:Y:S02]  /*bf60*/  F2FP.BF16.F32.PACK_AB R71, R107, R106 ;  /* 0x0000006a6b47723e */ /* 0x002fe400000010ff */
[----:B------:R-:W1:Y:S01]  /*bf70*/  MUFU.EX2 R159, R159 ;  /* 0x0000009f009f7308 */ /* 0x000e620000000800 */
[----:B------:R-:W-:Y:S01]  /*bf80*/  FADD.FTZ R149, R149, R150 ;  /* 0x0000009695957221 */ /* 0x000fe20000010000 */
[----:B------:R-:W-:Y:S01]  /*bf90*/  FADD.FTZ R106, R106, R105 ;  /* 0x000000696a6a7221 */ /* 0x000fe20000010000 */
[----:B------:R-:W-:Y:S01]  /*bfa0*/  HMMA.16816.F32.BF16 R64, R128, R86, R64 ;  /* 0x000000568040723c */ /* 0x000fe20000041840 */
[----:B------:R-:W-:Y:S02]  /*bfb0*/  LDSM.16.MT88.4 R84, [R144+0x4800] ;  /* 0x004800009054783b */ /* 0x000fe40000004200 */
[----:B------:R-:W-:Y:S01]  /*bfc0*/  FADD.FTZ R107, R107, R106 ;  /* 0x0000006a6b6b7221 */ /* 0x000fe20000010000 */
[----:B------:R-:W-:Y:S03]  /*bfd0*/  FADD.FTZ R96, R96, R149 ;  /* 0x0000009560607221 */ /* 0x000fe60000010000 */
[----:B------:R-:W4:Y:S01]  /*bfe0*/  MUFU.EX2 R157, R157 ;  /* 0x0000009d009d7308 */ /* 0x000f220000000800 */
[C---:B--2---:R-:W-:Y:S09]  /*bff0*/  HMMA.16816.F32.BF16 R4, R68.reuse, R76, R4 ;  /* 0x0000004c4404723c */ /* 0x044ff20000041804 */
[----:B------:R-:W2:Y:S01]  /*c000*/  MUFU.EX2 R166, R166 ;  /* 0x000000a600a67308 */ /* 0x000ea20000000800 */
[----:B------:R-:W-:Y:S01]  /*c010*/  FADD.FTZ R97, R97, R96 ;  /* 0x0000006061617221 */ /* 0x000fe20000010000 */
[C---:B------:R-:W-:Y:S01]  /*c020*/  HMMA.16816.F32.BF16 R8, R68.reuse, R78, R8 ;  /* 0x0000004e4408723c */ /* 0x040fe20000041808 */
[----:B------:R-:W1:Y:S02]  /*c030*/  LDSM.16.MT88.4 R76, [R146+0x10800] ;  /* 0x01080000924c783b */ /* 0x000e640000004200 */
[----:B------:R-:W-:Y:S05]  /*c040*/  FADD.FTZ R104, R104, R97 ;  /* 0x0000006168687221 */ /* 0x000fea0000010000 */
[----:B------:R-:W2:Y:S01]  /*c050*/  MUFU.EX2 R177, R177 ;  /* 0x000000b100b17308 */ /* 0x000ea20000000800 */
[----:B------:R-:W-:Y:S01]  /*c060*/  FADD.FTZ R99, R99, R104 ;  /* 0x0000006863637221 */ /* 0x000fe20000010000 */
[C---:B---3--:R-:W-:Y:S08]  /*c070*/  HMMA.16816.F32.BF16 R12, R68.reuse, R80, R12 ;  /* 0x00000050440c723c */ /* 0x048ff0000004180c */
[----:B------:R-:W3:Y:S01]  /*c080*/  MUFU.EX2 R179, R179 ;  /* 0x000000b300b37308 */ /* 0x000ee20000000800 */
[C---:B------:R-:W-:Y:S01]  /*c090*/  HMMA.16816.F32.BF16 R16, R68.reuse, R82, R16 ;  /* 0x000000524410723c */ /* 0x040fe20000041810 */
[----:B------:R-:W4:Y:S08]  /*c0a0*/  LDSM.16.MT88.4 R80, [R141+0x10800] ;  /* 0x010800008d50783b */ /* 0x000f300000004200 */
[----:B------:R-:W3:Y:S01]  /*c0b0*/  MUFU.EX2 R183, R183 ;  /* 0x000000b700b77308 */ /* 0x000ee20000000800 */
[C---:B------:R-:W-:Y:S09]  /*c0c0*/  HMMA.16816.F32.BF16 R20, R68.reuse, R88, R20 ;  /* 0x000000584414723c */ /* 0x040ff20000041814 */
[----:B------:R-:W-:Y:S01]  /*c0d0*/  MUFU.EX2 R185, R185 ;  /* 0x000000b900b97308 */ /* 0x000fe20000000800 */
[C---:B------:R-:W-:Y:S01]  /*c0e0*/  HMMA.16816.F32.BF16 R24, R68.reuse, R90, R24 ;  /* 0x0000005a4418723c */ /* 0x040fe20000041818 */
[----:B------:R-:W2:Y:S08]  /*c0f0*/  LDSM.16.MT88.4 R88, [R211+0x4800] ;  /* 0x00480000d358783b */ /* 0x000eb00000004200 */
[----:B------:R-:W3:Y:S01]  /*c100*/  MUFU.EX2 R174, R174 ;  /* 0x000000ae00ae7308 */ /* 0x000ee20000000800 */
[C---:B-----5:R-:W-:Y:S09]  /*c110*/  HMMA.16816.F32.BF16 R28, R68.reuse, R72, R28 ;  /* 0x00000048441c723c */ /* 0x060ff2000004181c */
[----:B------:R-:W-:Y:S01]  /*c120*/  MUFU.EX2 R176, R176 ;  /* 0x000000b000b07308 */ /* 0x000fe20000000800 */
[C---:B------:R-:W-:Y:S01]  /*c130*/  HMMA.16816.F32.BF16 R32, R68.reuse, R74, R32 ;  /* 0x0000004a4420723c */ /* 0x040fe20000041820 */
[----:B------:R-:W5:Y:S08]  /*c140*/  LDSM.16.MT88.4 R72, [R146+0xd000] ;  /* 0x00d000009248783b */ /* 0x000f700000004200 */
[----:B------:R-:W3:Y:S01]  /*c150*/  MUFU.EX2 R181, R181 ;  /* 0x000000b500b57308 */ /* 0x000ee20000000800 */
[C---:B-1----:R-:W-:Y:S09]  /*c160*/  HMMA.16816.F32.BF16 R36, R68.reuse, R76, R36 ;  /* 0x0000004c4424723c */ /* 0x042ff20000041824 */
[----:B------:R-:W-:Y:S01]  /*c170*/  MUFU.EX2 R175, R175 ;  /* 0x000000af00af7308 */ /* 0x000fe20000000800 */
[C---:B------:R-:W-:Y:S01]  /*c180*/  HMMA.16816.F32.BF16 R40, R68.reuse, R78, R40 ;  /* 0x0000004e4428723c */ /* 0x040fe20000041828 */
[----:B------:R-:W1:Y:S08]  /*c190*/  LDSM.16.MT88.4 R76, [R144+0x1000] ;  /* 0x00100000904c783b */ /* 0x000e700000004200 */
[----:B------:R-:W3:Y:S01]  /*c1a0*/  MUFU.EX2 R178, R178 ;  /* 0x000000b200b27308 */ /* 0x000ee20000000800 */
[C---:B----4-:R-:W-:Y:S09]  /*c1b0*/  HMMA.16816.F32.BF16 R44, R68.reuse, R80, R44 ;  /* 0x00000050442c723c */ /* 0x050ff2000004182c */
[----:B------:R-:W-:Y:S01]  /*c1c0*/  MUFU.EX2 R173, R173 ;  /* 0x000000ad00ad7308 */ /* 0x000fe20000000800 */
[C---:B------:R-:W-:Y:S01]  /*c1d0*/  HMMA.16816.F32.BF16 R48, R68.reuse, R82, R48 ;  /* 0x000000524430723c */ /* 0x040fe20000041830 */
[----:B------:R-:W4:Y:S08]  /*c1e0*/  LDSM.16.MT88.4 R80, [R211+0x1000] ;  /* 0x00100000d350783b */ /* 0x000f300000004200 */
[----:B------:R-:W3:Y:S01]  /*c1f0*/  MUFU.EX2 R180, R180 ;  /* 0x000000b400b47308 */ /* 0x000ee20000000800 */
[C---:B------:R-:W-:Y:S09]  /*c200*/  HMMA.16816.F32.BF16 R52, R68.reuse, R84, R52 ;  /* 0x000000544434723c */ /* 0x040ff20000041834 */
[----:B------:R-:W-:Y:S01]  /*c210*/  MUFU.EX2 R169, R169 ;  /* 0x000000a900a97308 */ /* 0x000fe20000000800 */
[C---:B------:R-:W-:Y:S01]  /*c220*/  HMMA.16816.F32.BF16 R56, R68.reuse, R86, R56 ;  /* 0x000000564438723c */ /* 0x040fe20000041838 */
[----:B------:R-:W-:Y:S08]  /*c230*/  LDSM.16.MT88.4 R84, [R144+0x5000] ;  /* 0x005000009054783b */ /* 0x000ff00000004200 */
[----:B------:R-:W3:Y:S01]  /*c240*/  MUFU.EX2 R182, R182 ;  /* 0x000000b600b67308 */ /* 0x000ee20000000800 */
[C---:B--2---:R-:W-:Y:S09]  /*c250*/  HMMA.16816.F32.BF16 R60, R68.reuse, R88, R60 ;  /* 0x00000058443c723c */ /* 0x044ff2000004183c */
[----:B------:R-:W-:Y:S01]  /*c260*/  MUFU.EX2 R167, R167 ;  /* 0x000000a700a77308 */ /* 0x000fe20000000800 */
[----:B------:R-:W-:Y:S01]  /*c270*/  HMMA.16816.F32.BF16 R64, R68, R90, R64 ;  /* 0x0000005a4440723c */ /* 0x000fe20000041840 */
[----:B------:R-:W-:Y:S02]  /*c280*/  LDSM.16.MT88.4 R88, [R211+0x5000] ;  /* 0x00500000d358783b */ /* 0x000fe40000004200 */
[----:B------:R-:W-:Y:S01]  /*c290*/  F2FP.BF16.F32.PACK_AB R68, R155, R158 ;  /* 0x0000009e9b44723e */ /* 0x000fe200000010ff */
[----:B------:R-:W-:Y:S01]  /*c2a0*/  FADD.FTZ R158, R158, R99 ;  /* 0x000000639e9e7221 */ /* 0x000fe20000010000 */
[----:B------:R-:W-:Y:S04]  /*c2b0*/  F2FP.BF16.F32.PACK_AB R69, R159, R160 ;  /* 0x000000a09f45723e */ /* 0x000fe800000010ff */
[----:B------:R-:W2:Y:S01]  /*c2c0*/  MUFU.EX2 R184, R184 ;  /* 0x000000b800b87308 */ /* 0x000ea20000000800 */
[----:B------:R-:W-:Y:S01]  /*c2d0*/  F2FP.BF16.F32.PACK_AB R70, R162, R157 ;  /* 0x0000009da246723e */ /* 0x000fe200000010ff */
[----:B------:R-:W-:Y:S01]  /*c2e0*/  FADD.FTZ R160, R160, R107 ;  /* 0x0000006ba0a07221 */ /* 0x000fe20000010000 */
[----:B------:R-:W-:Y:S01]  /*c2f0*/  F2FP.BF16.F32.PACK_AB R71, R165, R164 ;  /* 0x000000a4a547723e */ /* 0x000fe200000010ff */
[----:B------:R-:W-:Y:S02]  /*c300*/  FADD.FTZ R158, R155, R158 ;  /* 0x0000009e9b9e7221 */ /* 0x000fe40000010000 */
[----:B------:R-:W-:Y:S04]  /*c310*/  FADD.FTZ R159, R159, R160 ;  /* 0x000000a09f9f7221 */ /* 0x000fe80000010000 */
[----:B------:R-:W-:Y:S01]  /*c320*/  MUFU.EX2 R163, R163 ;  /* 0x000000a300a37308 */ /* 0x000fe20000000800 */
[----:B------:R-:W-:Y:S01]  /*c330*/  FADD.FTZ R157, R157, R158 ;  /* 0x0000009e9d9d7221 */ /* 0x000fe20000010000 */
[C---:B-----5:R-:W-:Y:S03]  /*c340*/  HMMA.16816.F32.BF16 R4, R68.reuse, R72, R4 ;  /* 0x000000484404723c */ /* 0x060fe60000041804 */
[----:B------:R-:W-:Y:S01]  /*c350*/  FADD.FTZ R0, R164, R159 ;  /* 0x0000009fa4007221 */ /* 0x000fe20000010000 */
[----:B------:R-:W-:Y:S04]  /*c360*/  FADD.FTZ R162, R162, R157 ;  /* 0x0000009da2a27221 */ /* 0x000fe80000010000 */
[----:B------:R-:W5:Y:S01]  /*c370*/  MUFU.EX2 R186, R186 ;  /* 0x000000ba00ba7308 */ /* 0x000f620000000800 */
[----:B------:R-:W-:Y:S01]  /*c380*/  FADD.FTZ R0, R165, R0 ;  /* 0x00000000a5007221 */ /* 0x000fe20000010000 */
[C---:B------:R-:W-:Y:S01]  /*c390*/  HMMA.16816.F32.BF16 R8, R68.reuse, R74, R8 ;  /* 0x0000004a4408723c */ /* 0x040fe20000041808 */
[----:B------:R-:W3:Y:S07]  /*c3a0*/  LDSM.16.MT88.4 R72, [R146+0x11000] ;  /* 0x011000009248783b */ /* 0x000eee0000004200 */
[----:B------:R-:W-:Y:S01]  /*c3b0*/  MUFU.EX2 R161, R161 ;  /* 0x000000a100a17308 */ /* 0x000fe20000000800 */
[C---:B------:R-:W-:Y:S09]  /*c3c0*/  HMMA.16816.F32.BF16 R12, R68.reuse, R92, R12 ;  /* 0x0000005c440c723c */ /* 0x040ff2000004180c */
[----:B------:R-:W5:Y:S01]  /*c3d0*/  MUFU.EX2 R188, R188 ;  /* 0x000000bc00bc7308 */ /* 0x000f620000000800 */
[C---:B------:R-:W-:Y:S01]  /*c3e0*/  HMMA.16816.F32.BF16 R16, R68.reuse, R94, R16 ;  /* 0x0000005e4410723c */ /* 0x040fe20000041810 */
[----:B------:R-:W-:Y:S08]  /*c3f0*/  LDSM.16.MT88.4 R92, [R141+0xd800] ;  /* 0x00d800008d5c783b */ /* 0x000ff00000004200 */
[----:B------:R-:W-:Y:S01]  /*c400*/  MUFU.EX2 R187, R187 ;  /* 0x000000bb00bb7308 */ /* 0x000fe20000000800 */
[C---:B-1----:R-:W-:Y:S09]  /*c410*/  HMMA.16816.F32.BF16 R20, R68.reuse, R76, R20 ;  /* 0x0000004c4414723c */ /* 0x042ff20000041814 */
[----:B------:R-:W1:Y:S01]  /*c420*/  MUFU.EX2 R190, R190 ;  /* 0x000000be00be7308 */ /* 0x000e620000000800 */
[C---:B------:R-:W-:Y:S01]  /*c430*/  HMMA.16816.F32.BF16 R24, R68.reuse, R78, R24 ;  /* 0x0000004e4418723c */ /* 0x040fe20000041818 */
[----:B------:R-:W2:Y:S08]  /*c440*/  LDSM.16.MT88.4 R76, [R141+0x11000] ;  /* 0x011000008d4c783b */ /* 0x000eb00000004200 */
[----:B------:R-:W-:Y:S01]  /*c450*/  MUFU.EX2 R192, R192 ;  /* 0x000000c000c07308 */ /* 0x000fe20000000800 */
[C---:B----4-:R-:W-:Y:S09]  /*c460*/  HMMA.16816.F32.BF16 R28, R68.reuse, R80, R28 ;  /* 0x00000050441c723c */ /* 0x050ff2000004181c */
[----:B------:R-:W4:Y:S01]  /*c470*/  MUFU.EX2 R201, R201 ;  /* 0x000000c900c97308 */ /* 0x000f220000000800 */
        /* <DEDUP_REMOVED lines=8> */
[C---:B--2---:R-:W-:Y:S09]  /*c500*/  HMMA.16816.F32.BF16 R44, R68.reuse, R76, R44 ;  /* 0x0000004c442c723c */ /* 0x044ff2000004182c */
[----:B------:R-:W2:Y:S01]  /*c510*/  MUFU.EX2 R198, R198 ;  /* 0x000000c600c67308 */ /* 0x000ea20000000800 */
[C---:B------:R-:W-:Y:S01]  /*c520*/  HMMA.16816.F32.BF16 R48, R68.reuse, R78, R48 ;  /* 0x0000004e4430723c */ /* 0x040fe20000041830 */
[----:B------:R-:W4:Y:S08]  /*c530*/  LDSM.16.MT88.4 R76, [R211+0x1800] ;  /* 0x00180000d34c783b */ /* 0x000f300000004200 */
[----:B------:R-:W-:Y:S01]  /*c540*/  MUFU.EX2 R191, R191 ;  /* 0x000000bf00bf7308 */ /* 0x000fe20000000800 */
[C---:B------:R-:W-:Y:S09]  /*c550*/  HMMA.16816.F32.BF16 R52, R68.reuse, R84, R52 ;  /* 0x000000544434723c */ /* 0x040ff20000041834 */
[----:B------:R-:W2:Y:S01]  /*c560*/  MUFU.EX2 R200, R200 ;  /* 0x000000c800c87308 */ /* 0x000ea20000000800 */
[C---:B------:R-:W-:Y:S01]  /*c570*/  HMMA.16816.F32.BF16 R56, R68.reuse, R86, R56 ;  /* 0x000000564438723c */ /* 0x040fe20000041838 */
[----:B------:R-:W-:Y:S08]  /*c580*/  LDSM.16.MT88.4 R84, [R144+0x5800] ;  /* 0x005800009054783b */ /* 0x000ff00000004200 */
[----:B------:R-:W-:Y:S01]  /*c590*/  MUFU.EX2 R139, R139 ;  /* 0x0000008b008b7308 */ /* 0x000fe20000000800 */
[C---:B------:R-:W-:Y:S09]  /*c5a0*/  HMMA.16816.F32.BF16 R60, R68.reuse, R88, R60 ;  /* 0x00000058443c723c */ /* 0x040ff2000004183c */
[----:B------:R-:W2:Y:S01]  /*c5b0*/  MUFU.EX2 R138, R138 ;  /* 0x0000008a008a7308 */ /* 0x000ea20000000800 */
        /* <DEDUP_REMOVED lines=10> */
[----:B------:R-:W2:Y:S01]  /*c660*/  MUFU.EX2 R156, R156 ;  /* 0x0000009c009c7308 */ /* 0x000ea20000000800 */
[C---:B-----5:R-:W-:Y:S03]  /*c670*/  HMMA.16816.F32.BF16 R4, R68.reuse, R80, R4 ;  /* 0x000000504404723c */ /* 0x060fe60000041804 */
[----:B------:R-:W-:Y:S06]  /*c680*/  FADD.FTZ R168, R179, R168 ;  /* 0x000000a8b3a87221 */ /* 0x000fec0000010000 */
[----:B------:R-:W-:Y:S01]  /*c690*/  MUFU.EX2 R137, R137 ;  /* 0x0000008900897308 */ /* 0x000fe20000000800 */
[C---:B------:R-:W-:Y:S01]  /*c6a0*/  HMMA.16816.F32.BF16 R8, R68.reuse, R82, R8 ;  /* 0x000000524408723c */ /* 0x040fe20000041808 */
[----:B------:R-:W5:Y:S08]  /*c6b0*/  LDSM.16.MT88.4 R80, [R146+0x11800] ;  /* 0x011800009250783b */ /* 0x000f700000004200 */
[----:B------:R-:W2:Y:S01]  /*c6c0*/  MUFU.EX2 R154, R154 ;  /* 0x0000009a009a7308 */ /* 0x000ea20000000800 */
        /* <DEDUP_REMOVED lines=28> */
[C---:B----4-:R-:W-:Y:S03]  /*c890*/  HMMA.16816.F32.BF16 R4, R68.reuse, R76, R4 ;  /* 0x0000004c4404723c */ /* 0x050fe60000041804 */
[----:B------:R-:W-:Y:S05]  /*c8a0*/  FADD.FTZ R178, R178, R175 ;  /* 0x000000afb2b27221 */ /* 0x000fea0000010000 */
[C---:B------:R-:W-:Y:S01]  /*c8b0*/  HMMA.16816.F32.BF16 R8, R68.reuse, R78, R8 ;  /* 0x0000004e4408723c */ /* 0x040fe20000041808 */
[----:B------:R-:W4:Y:S07]  /*c8c0*/  LDSM.16.MT88.4 R76, [R146+0x12000] ;  /* 0x01200000924c783b */ /* 0x000f2e0000004200 */
        /* <DEDUP_REMOVED lines=56> */
[C---:B---3--:R-:W-:Y:S01]  /*cc50*/  F2FP.BF16.F32.PACK_AB R70, R199.reuse, R196 ;  /* 0x000000c4c746723e */ /* 0x048fe200000010ff */
[----:B------:R-:W-:Y:S01]  /*cc60*/  FADD.FTZ R187, R190, R187 ;  /* 0x000000bbbebb7221 */ /* 0x000fe20000010000 */
[----:B--2---:R-:W-:Y:S03]  /*cc70*/  F2FP.BF16.F32.PACK_AB R71, R198, R197 ;  /* 0x000000c5c647723e */ /* 0x004fe600000010ff */
[----:B------:R-:W-:Y:S04]  /*cc80*/  FADD.FTZ R196, R196, R187 ;  /* 0x000000bbc4c47221 */ /* 0x000fe80000010000 */
[C---:B-----5:R-:W-:Y:S03]  /*cc90*/  HMMA.16816.F32.BF16 R4, R68.reuse, R80, R4 ;  /* 0x000000504404723c */ /* 0x060fe60000041804 */
[----:B------:R-:W-:Y:S05]  /*cca0*/  FADD.FTZ R196, R199, R196 ;  /* 0x000000c4c7c47221 */ /* 0x000fea0000010000 */
[C---:B------:R-:W-:Y:S01]  /*ccb0*/  HMMA.16816.F32.BF16 R8, R68.reuse, R82, R8 ;  /* 0x000000524408723c */ /* 0x040fe20000041808 */
[----:B------:R-:W2:Y:S07]  /*ccc0*/  LDSM.16.MT88.4 R80, [R146+0x13000] ;  /* 0x013000009250783b */ /* 0x000eae0000004200 */
        /* <DEDUP_REMOVED lines=8> */
[----:B------:R-:W-:Y:S07]  /*cd50*/  LDSM.16.MT88.4 R76, [R144+0x7800] ;  /* 0x00780000904c783b */ /* 0x000fee0000004200 */
[C---:B--2---:R-:W-:Y:S08]  /*cd60*/  HMMA.16816.F32.BF16 R36, R68.reuse, R80, R36 ;  /* 0x000000504424723c */ /* 0x044ff00000041824 */
[C---:B------:R-:W-:Y:S08]  /*cd70*/  HMMA.16816.F32.BF16 R40, R68.reuse, R82, R40 ;  /* 0x000000524428723c */ /* 0x040ff00000041828 */
[C---:B-1----:R-:W-:Y:S08]  /*cd80*/  HMMA.16816.F32.BF16 R44, R68.reuse, R72, R44 ;  /* 0x00000048442c723c */ /* 0x042ff0000004182c */
        /* <DEDUP_REMOVED lines=55> */
.L_x_851:
        /* <DEDUP_REMOVED lines=11> */
.L_x_874:
        /* <DEDUP_REMOVED lines=141> */
[----:B------:R2:W-:Y:S04]  /*da80*/  STS [R5+0x2400], R94 ;  /* 0x0024005e05007388 */ /* 0x0005e80000000800 */
        /* <DEDUP_REMOVED lines=12> */
[----:B------:R-:W2:Y:S01]  /*db50*/  LD.E.U8 R0, desc[UR4][R2.64+0x1c8] ;  /* 0x0001c80402007980 */ /* 0x000ea2000c101100 */
[----:B------:R-:W-:-:S03]  /*db60*/  ISETP.NE.AND P4, PT, R234, -0x1, PT ;  /* 0xffffffffea00780c */ /* 0x000fc60003f85270 */
[----:B------:R-:W3:Y:S04]  /*db70*/  LD.E.64 R48, desc[UR4][R2.64+0x88] ;  /* 0x0000880402307980 */ /* 0x000ee8000c101b00 */
[----:B------:R4:W5:Y:S06]  /*db80*/  LD.E.64 R44, desc[UR4][R2.64+0x90] ;  /* 0x00009004022c7980 */ /* 0x00096c000c101b00 */
[----:B------:R4:W5:Y:S01]  /*db90*/  @!P4 LD.E.64 R46, desc[UR4][R2.64+0x80] ;  /* 0x00008004022ec980 */ /* 0x000962000c101b00 */
[----:B--2---:R-:W-:-:S13]  /*dba0*/  ISETP.NE.AND P2, PT, R0, RZ, PT ;  /* 0x000000ff0000720c */ /* 0x004fda0003f45270 */
[----:B------:R-:W2:Y:S04]  /*dbb0*/  @!P2 LD.E R0, desc[UR4][R2.64+0x60] ;  /* 0x000060040200a980 */ /* 0x000ea8000c101900 */
[----:B------:R-:W4:Y:S01]  /*dbc0*/  @!P2 LD.E R39, desc[UR4][R2.64+0xb4] ;  /* 0x0000b4040227a980 */ /* 0x000f22000c101900 */
[----:B------:R-:W1:Y:S08]  /*dbd0*/  @P1 MUFU.LG2 R7, R7 ;  /* 0x0000000700071308 */ /* 0x000e700000000c00 */
[----:B------:R-:W1:Y:S01]  /*dbe0*/  @P0 MUFU.LG2 R9, R9 ;  /* 0x0000000900090308 */ /* 0x000e620000000c00 */
[----:B------:R-:W-:Y:S01]  /*dbf0*/  LOP3.LUT R208, R208, 0x30, RZ, 0xc0, !PT ;  /* 0x00000030d0d07812 */ /* 0x000fe200078ec0ff */
[----:B------:R-:W-:Y:S01]  /*dc00*/  BSSY.RECONVERGENT B0, `(.L_x_860) ;  /* 0x0000013000007945 */ /* 0x000fe20003800200 */
[----:B------:R-:W-:Y:S01]  /*dc10*/  SHF.R.U32.HI R5, RZ, 0x2, R143 ;  /* 0x00000002ff057819 */ /* 0x000fe2000001168f */
[-C--:B---3--:R-:W-:Y:S01]  /*dc20*/  @P4 IMAD R38, R49, R234.reuse, RZ ;  /* 0x000000ea31264224 */ /* 0x088fe200078e02ff */
[----:B------:R-:W-:Y:S01]  /*dc30*/  MOV R37, 0x7f800000 ;  /* 0x7f80000000257802 */ /* 0x000fe20000000f00 */
[----:B-1----:R-:W-:Y:S01]  /*dc40*/  @P1 FMUL.FTZ R11, R7, 0.69314718246459960938 ;  /* 0x3f317218070b1820 */ /* 0x002fe20000410000 */
[----:B------:R-:W-:Y:S01]  /*dc50*/  MOV R36, 0x7f800000 ;  /* 0x7f80000000247802 */ /* 0x000fe20000000f00 */
[----:B------:R-:W-:-:S04]  /*dc60*/  @P4 IMAD.WIDE.U32 R50, R48, R234, RZ ;  /* 0x000000ea30324225 */ /* 0x000fc800078e00ff */
[----:B-----5:R-:W-:Y:S01]  /*dc70*/  @P1 FFMA.FTZ R37, R6, R134, R11 ;  /* 0x0000008606251223 */ /* 0x020fe2000001000b */
[----:B------:R-:W-:-:S04]  /*dc80*/  @P0 FMUL.FTZ R4, R9, 0.69314718246459960938 ;  /* 0x3f31721809040820 */ /* 0x000fc80000410000 */
[----:B------:R-:W-:Y:S01]  /*dc90*/  @P0 FFMA.FTZ R36, R6, R133, R4 ;  /* 0x0000008506240223 */ /* 0x000fe20000010004 */
[----:B--2---:R-:W-:Y:S01]  /*dca0*/  @!P2 IMAD R8, R0, R228, R227 ;  /* 0x000000e40008a224 */ /* 0x004fe200078e02e3 */
[----:B------:R-:W-:-:S03]  /*dcb0*/  LOP3.LUT R0, R208, 0x7, R5, 0xf8, !PT ;  /* 0x00000007d0007812 */ /* 0x000fc600078ef805 */
[----:B----4-:R-:W-:Y:S01]  /*dcc0*/  @!P2 IMAD R39, R8, R39, RZ ;  /* 0x000000270827a224 */ /* 0x010fe200078e02ff */
[----:B------:R-:W-:Y:S06]  /*dcd0*/  @!P2 BRA `(.L_x_861) ;  /* 0x000000000014a947 */ /* 0x000fec0003800000 */
[----:B------:R-:W2:Y:S04]  /*dce0*/  @!P4 LD.E R5, desc[UR4][R2.64+0xb4] ;  /* 0x0000b4040205c980 */ /* 0x000ea8000c101900 */
[----:B------:R-:W3:Y:S01]  /*dcf0*/  LD.E R4, desc[UR4][R2.64+0xd4] ;  /* 0x0000d40402047980 */ /* 0x000ee2000c101900 */
[----:B--2---:R-:W-:Y:S02]  /*dd00*/  @!P4 IMAD R234, R5, R228, RZ ;  /* 0x000000e405eac224 */ /* 0x004fe400078e02ff */
[----:B---3--:R-:W-:-:S05]  /*dd10*/  IMAD R39, R4, R227, RZ ;  /* 0x000000e304277224 */ /* 0x008fca00078e02ff */
[----:B------:R-:W-:Y:S02]  /*dd20*/  IADD3 R39, PT, PT, R39, R234, RZ ;  /* 0x000000ea27277210 */ /* 0x000fe40007ffe0ff */
.L_x_861:
[----:B------:R-:W-:Y:S05]  /*dd30*/  BSYNC.RECONVERGENT B0 ;  /* 0x0000000000007941 */ /* 0x000fea0003800200 */
.L_x_860:
        /* <DEDUP_REMOVED lines=26> */
.L_x_863:
[----:B------:R-:W-:Y:S05]  /*dee0*/  BSYNC.RECONVERGENT B0 ;  /* 0x0000000000007941 */ /* 0x000fea0003800200 */
.L_x_862:
[----:B-1----:R1:W5:Y:S01]  /*def0*/  LD.E R2, desc[UR4][R2.64+0xc0] ;  /* 0x0000c00402027980 */ /* 0x002362000c101900 */
[----:B------:R-:W-:Y:S01]  /*df00*/  SHF.R.U32.HI R0, RZ, 0x3, R143 ;  /* 0x00000003ff007819 */ /* 0x000fe2000001168f */
[-C--:B------:R-:W-:Y:S01]  /*df10*/  @!P4 IMAD R36, R47, R228.reuse, RZ ;  /* 0x000000e42f24c224 */ /* 0x080fe200078e02ff */
[----:B------:R-:W-:Y:S01]  /*df20*/  MOV R141, RZ ;  /* 0x000000ff008d7202 */ /* 0x000fe20000000f00 */
[----:B------:R-:W-:Y:S01]  /*df30*/  @!P4 IMAD.WIDE.U32 R228, R46, R228, RZ ;  /* 0x000000e42ee4c225 */ /* 0x000fe200078e00ff */
[C---:B------:R-:W-:Y:S01]  /*df40*/  ISETP.GE.AND P3, PT, R0.reuse, R215, PT ;  /* 0x000000d70000720c */ /* 0x040fe20003f66270 */
[----:B------:R-:W-:Y:S02]  /*df50*/  BSSY.RECONVERGENT B0, `(.L_x_864) ;  /* 0x000001d000007945 */ /* 0x000fe40003800200 */
[C---:B------:R-:W-:Y:S01]  /*df60*/  VIADD R46, R0.reuse, 0x10 ;  /* 0x00000010002e7836 */ /* 0x040fe20000000000 */
[----:B------:R-:W-:Y:S01]  /*df70*/  @!P4 IADD3 R37, PT, PT, R229, R36, RZ ;  /* 0x00000024e525c210 */ /* 0x000fe20007ffe0ff */
[----:B------:R-:W-:-:S02]  /*df80*/  VIADD R42, R0, 0x20 ;  /* 0x00000020002a7836 */ /* 0x000fc40000000000 */
[----:B------:R-:W-:Y:S01]  /*df90*/  IMAD R36, R45, R227, RZ ;  /* 0x000000e32d247224 */ /* 0x000fe200078e02ff */
[-C--:B------:R-:W-:Y:S01]  /*dfa0*/  ISETP.GE.AND P2, PT, R46, R215.reuse, PT ;  /* 0x000000d72e00720c */ /* 0x080fe20003f46270 */
[----:B------:R-:W-:Y:S01]  /*dfb0*/  IMAD.WIDE.U32 R46, R40, R48, R140 ;  /* 0x00000030282e7225 */ /* 0x000fe200078e008c */
[----:B------:R-:W-:-:S03]  /*dfc0*/  ISETP.GE.AND P1, PT, R42, R215, PT ;  /* 0x000000d72a00720c */ /* 0x000fc60003f26270 */
[----:B------:R-:W-:Y:S01]  /*dfd0*/  @!P4 IMAD.MOV.U32 R42, RZ, RZ, R228 ;  /* 0x000000ffff2ac224 */ /* 0x000fe200078e00e4 */
[----:B------:R-:W-:Y:S01]  /*dfe0*/  @P4 MOV R42, R50 ;  /* 0x00000032002a4202 */ /* 0x000fe20000000f00 */
[----:B-----5:R-:W-:-:S04]  /*dff0*/  IMAD.WIDE.U32 R54, R44, R227, RZ ;  /* 0x000000e32c367225 */ /* 0x020fc800078e00ff */
[----:B------:R-:W-:Y:S01]  /*e000*/  IMAD R40, R49, R40, RZ ;  /* 0x0000002831287224 */ /* 0x000fe200078e02ff */
[----:B------:R-:W-:Y:S01]  /*e010*/  IADD3 R36, PT, PT, R55, R36, RZ ;  /* 0x0000002437247210 */ /* 0x000fe20007ffe0ff */
[----:B------:R-:W-:Y:S02]  /*e020*/  VIADD R44, R0, 0x30 ;  /* 0x00000030002c7836 */ /* 0x000fe40000000000 */
[----:B------:R-:W-:Y:S01]  /*e030*/  @P4 IMAD.IADD R37, R51, 0x1, R38 ;  /* 0x0000000133254824 */ /* 0x000fe200078e0226 */
[----:B------:R-:W-:Y:S02]  /*e040*/  IADD3 R40, PT, PT, R47, R40, RZ ;  /* 0x000000282f287210 */ /* 0x000fe40007ffe0ff */
[----:B------:R-:W-:Y:S02]  /*e050*/  IADD3 R42, P5, P4, R54, R46, R42 ;  /* 0x0000002e362a7210 */ /* 0x000fe40007cbe02a */
[----:B------:R-:W-:Y:S02]  /*e060*/  ISETP.GE.AND P0, PT, R44, R215, PT ;  /* 0x000000d72c00720c */ /* 0x000fe40003f06270 */
[----:B------:R-:W-:Y:S01]  /*e070*/  IADD3.X R43, PT, PT, R36, R40, R37, P5, P4 ;  /* 0x00000028242b7210 */ /* 0x000fe20002fe8425 */
[----:B-1----:R-:W-:Y:S10]  /*e080*/  @P3 BRA `(.L_x_865) ;  /* 0x0000000000243947 */ /* 0x002ff40003800000 */
[----:B------:R-:W-:Y:S01]  /*e090*/  IMAD R3, R49, R0, RZ ;  /* 0x0000000031037224 */ /* 0x000fe200078e02ff */
[----:B------:R-:W-:Y:S01]  /*e0a0*/  ISETP.GE.AND P5, PT, R140, R2, PT ;  /* 0x000000028c00720c */ /* 0x000fe20003fa6270 */
[----:B------:R-:W-:Y:S01]  /*e0b0*/  IMAD.WIDE.U32 R36, R0, R48, R42 ;  /* 0x0000003000247225 */ /* 0x000fe200078e002a */
[----:B------:R-:W-:-:S03]  /*e0c0*/  ISETP.GE.AND P4, PT, R217, R2, PT ;  /* 0x00000002d900720c */ /* 0x000fc60003f86270 */
[----:B------:R-:W-:Y:S01]  /*e0d0*/  IMAD.IADD R3, R37, 0x1, R3 ;  /* 0x0000000125037824 */ /* 0x000fe200078e0203 */
[----:B------:R-:W-:-:S04]  /*e0e0*/  LEA R38, P3, R36, R52, 0x1 ;  /* 0x0000003424267211 */ /* 0x000fc800078608ff */
[----:B------:R-:W-:-:S05]  /*e0f0*/  LEA.HI.X R39, R36, R53, R3, 0x1, P3 ;  /* 0x0000003524277211 */ /* 0x000fca00018f0c03 */
[----:B--2---:R1:W-:Y:S04]  /*e100*/  @!P5 ST.E.128 desc[UR4][R38.64], R28 ;  /* 0x0000001c2600d985 */ /* 0x0043e8000c101d04 */
[----:B------:R1:W-:Y:S02]  /*e110*/  @!P4 ST.E.128 desc[UR4][R38.64+0x80], R12 ;  /* 0x0000800c2600c985 */ /* 0x0003e4000c101d04 */
.L_x_865:
[----:B------:R-:W-:Y:S05]  /*e120*/  BSYNC.RECONVERGENT B0 ;  /* 0x0000000000007941 */ /* 0x000fea0003800200 */
.L_x_864:
[----:B------:R-:W-:Y:S04]  /*e130*/  BSSY.RECONVERGENT B0, `(.L_x_866) ;  /* 0x0000010000007945 */ /* 0x000fe80003800200 */
[----:B------:R-:W-:Y:S05]  /*e140*/  @P2 BRA `(.L_x_867) ;  /* 0x0000000000382947 */ /* 0x000fea0003800000 */
[----:B-1----:R-:W-:Y:S01]  /*e150*/  IADD3 R13, P2, PT, R0, 0x10, RZ ;  /* 0x00000010000d7810 */ /* 0x002fe20007f5e0ff */
        /* <DEDUP_REMOVED lines=13> */
.L_x_867:
[----:B------:R-:W-:Y:S05]  /*e230*/  BSYNC.RECONVERGENT B0 ;  /* 0x0000000000007941 */ /* 0x000fea0003800200 */
.L_x_866:
        /* <DEDUP_REMOVED lines=16> */
.L_x_869:
[----:B------:R-:W-:Y:S05]  /*e340*/  BSYNC.RECONVERGENT B0 ;  /* 0x0000000000007941 */ /* 0x000fea0003800200 */
.L_x_868:
[----:B------:R-:W-:-:S04]  /*e350*/  MOV R227, 0x0 ;  /* 0x0000000000e37802 */ /* 0x000fc80000000f00 */
[----:B-1234-:R-:W-:Y:S05]  /*e360*/  @P0 RET.REL.NODEC R226 `(_ZN5flash24flash_fwd_splitkv_kernelI23Flash_fwd_kernel_traitsILi128ELi64ELi128ELi4ELb0ELb0EN7cutlass10bfloat16_tE19Flash_kernel_traitsILi128ELi64ELi128ELi4ES3_EELb0ELb0ELb0ELb0ELb0ELb1ELb0ELb0EEEvNS_16Flash_fwd_paramsE) ;  /* 0xffffff1ce2240950 */ /* 0x01efea0003c3ffff */
        /* <DEDUP_REMOVED lines=14> */
[----:B-1----:R-:W-:Y:S05]  /*e450*/  @P0 RET.REL.NODEC R226 `(_ZN5flash24flash_fwd_splitkv_kernelI23Flash_fwd_kernel_traitsILi128ELi64ELi128ELi4ELb0ELb0EN7cutlass10bfloat16_tE19Flash_kernel_traitsILi128ELi64ELi128ELi4ES3_EELb0ELb0ELb0ELb0ELb0ELb1ELb0ELb0EEEvNS_16Flash_fwd_paramsE) ;  /* 0xffffff18e2e80950 */ /* 0x002fea0003c3ffff */
[----:B------:R-:W-:Y:S01]  /*e460*/  MOV R227, 0x0 ;  /* 0x0000000000e37802 */ /* 0x000fe20000000f00 */
[----:B------:R1:W-:Y:S03]  /*e470*/  ST.E.128 desc[UR4][R4.64+0x80], R32 ;  /* 0x0000802004007985 */ /* 0x0003e6000c101d04 */
[----:B-1----:R-:W-:Y:S05]  /*e480*/  RET.REL.NODEC R226 `(_ZN5flash24flash_fwd_splitkv_kernelI23Flash_fwd_kernel_traitsILi128ELi64ELi128ELi4ELb0ELb0EN7cutlass10bfloat16_tE19Flash_kernel_traitsILi128ELi64ELi128ELi4ES3_EELb0ELb0ELb0ELb0ELb0ELb1ELb0ELb0EEEvNS_16Flash_fwd_paramsE) ;  /* 0xffffff18e2dc7950 */ /* 0x002fea0003c3ffff */
.L_x_859:
[----:B------:R-:W-:Y:S01]  /*e490*/  MOV R5, 0x2 ;  /* 0x0000000200057802 */ /* 0x000fe20000000f00 */
[----:B------:R-:W-:Y:S01]  /*e4a0*/  IMAD.MOV.U32 R0, RZ, RZ, 0x1f ;  /* 0x0000001fff007424 */ /* 0x000fe200078e00ff */
[----:B------:R-:W-:-:S07]  /*e4b0*/  MOV R4, 0xffffffff ;  /* 0xffffffff00047802 */ /* 0x000fce0000000f00 */
[----:B-1---5:R-:W-:Y:S05]  /*e4c0*/  WARPSYNC.COLLECTIVE R4, `(.L_x_870) ;  /* 0x0000000004087348 */ /* 0x022fea0003c00000 */
[----:B------:R2:W3:Y:S02]  /*e4d0*/  SHFL.BFLY P0, R10, R243, R5, R0 ;  /* 0x0c000005f30a7389 */ /* 0x0004e40000000000 */
[----:B-123-5:R-:W-:Y:S05]  /*e4e0*/  ENDCOLLECTIVE ;  /* 0x000000000000791b */ /* 0x02efea0003800000 */
.L_x_870:
[----:B------:R-:W-:Y:S02]  /*e4f0*/  IMAD.MOV.U32 R8, RZ, RZ, R10 ;  /* 0x000000ffff087224 */ /* 0x000fe400078e000a */
[----:B------:R-:W-:Y:S02]  /*e500*/  IMAD.MOV.U32 R5, RZ, RZ, 0x1 ;  /* 0x00000001ff057424 */ /* 0x000fe400078e00ff */
[----:B------:R-:W-:-:S05]  /*e510*/  FADD.FTZ R8, R8, R243 ;  /* 0x000000f308087221 */ /* 0x000fca0000010000 */
[----:B------:R-:W-:-:S07]  /*e520*/  MOV R243, R8 ;  /* 0x0000000800f37202 */ /* 0x000fce0000000f00 */
[----:B------:R-:W-:Y:S05]  /*e530*/  WARPSYNC.COLLECTIVE R4, `(.L_x_871) ;  /* 0x0000000004087348 */ /* 0x000fea0003c00000 */
[----:B------:R1:W2:Y:S02]  /*e540*/  SHFL.BFLY P0, R10, R243, R5, R0 ;  /* 0x0c000005f30a7389 */ /* 0x0002a40000000000 */
[----:B-12---:R-:W-:Y:S05]  /*e550*/  ENDCOLLECTIVE ;  /* 0x000000000000791b */ /* 0x006fea0003800000 */
.L_x_871:
[----:B------:R-:W-:Y:S01]  /*e560*/  MOV R243, R241 ;  /* 0x000000f100f37202 */ /* 0x000fe20000000f00 */
[----:B------:R-:W-:Y:S01]  /*e570*/  IMAD.MOV.U32 R5, RZ, RZ, 0x2 ;  /* 0x00000002ff057424 */ /* 0x000fe200078e00ff */
[----:B------:R-:W-:-:S07]  /*e580*/  MOV R7, R10 ;  /* 0x0000000a00077202 */ /* 0x000fce0000000f00 */
[----:B------:R-:W-:Y:S05]  /*e590*/  WARPSYNC.COLLECTIVE R4, `(.L_x_872) ;  /* 0x0000000004087348 */ /* 0x000fea0003c00000 */
[----:B------:R1:W2:Y:S02]  /*e5a0*/  SHFL.BFLY P0, R10, R243, R5, R0 ;  /* 0x0c000005f30a7389 */ /* 0x0002a40000000000 */
[----:B-12---:R-:W-:Y:S05]  /*e5b0*/  ENDCOLLECTIVE ;  /* 0x000000000000791b */ /* 0x006fea0003800000 */
.L_x_872:
[----:B------:R-:W-:Y:S01]  /*e5c0*/  FADD.FTZ R7, R8, R7 ;  /* 0x0000000708077221 */ /* 0x000fe20000010000 */
[----:B------:R-:W-:Y:S01]  /*e5d0*/  FADD.FTZ R9, R10, R241 ;  /* 0x000000f10a097221 */ /* 0x000fe20000010000 */
[----:B------:R-:W-:-:S04]  /*e5e0*/  MOV R5, 0x1 ;  /* 0x0000000100057802 */ /* 0x000fc80000000f00 */
[----:B------:R-:W-:-:S07]  /*e5f0*/  MOV R243, R9 ;  /* 0x0000000900f37202 */ /* 0x000fce0000000f00 */
[----:B------:R-:W-:Y:S05]  /*e600*/  WARPSYNC.COLLECTIVE R4, `(.L_x_873) ;  /* 0x0000000004087348 */ /* 0x000fea0003c00000 */
[----:B------:R1:W2:Y:S02]  /*e610*/  SHFL.BFLY P0, R10, R243, R5, R0 ;  /* 0x0c000005f30a7389 */ /* 0x0002a40000000000 */
[----:B-12---:R-:W-:Y:S05]  /*e620*/  ENDCOLLECTIVE ;  /* 0x000000000000791b */ /* 0x006fea0003800000 */
.L_x_873:
[----:B------:R-:W-:Y:S05]  /*e630*/  BRA `(.L_x_874) ;  /* 0xffffffe800dc7947 */ /* 0x000fea000383ffff */
.L_x_875:
        /* <DEDUP_REMOVED lines=12> */
.L_x_14867:


//--------------------- .text._ZN5flash24flash_fwd_splitkv_kernelI23Flash_fwd_kernel_traitsILi128ELi64ELi128ELi4ELb0ELb0EN7cutlass10bfloat16_tE19Flash_kernel_traitsILi128ELi64ELi128ELi4ES3_EELb0ELb0ELb0ELb0ELb0ELb0ELb0ELb1EEEvNS_16Flash_fwd_paramsE --------------------------
	.section	.text._ZN5flash24flash_fwd_splitkv_kernelI23Flash_fwd_kernel_traitsILi128ELi64ELi128ELi4ELb0ELb0EN7cutlass10bfloat16_tE19Flash_kernel_traitsILi128ELi64ELi128ELi4ES3_EELb0ELb0ELb0ELb0ELb0ELb0ELb0ELb1EEEvNS_16Flash_fwd_paramsE,"ax",@progbits
	.align	128
        .global         _ZN5flash24flash_fwd_splitkv_kernelI23Flash_fwd_kernel_traitsILi128ELi64ELi128ELi4ELb0ELb0EN7cutlass10bfloat16_tE19Flash_kernel_traitsILi128ELi64ELi128ELi4ES3_EELb0ELb0ELb0ELb0ELb0ELb0ELb0ELb1EEEvNS_16Flash_fwd_paramsE
        .type           _ZN5flash24flash_fwd_splitkv_kernelI23Flash_fwd_kernel_traitsILi128ELi64ELi128ELi4ELb0ELb0EN7cutlass10bfloat16_tE19Flash_kernel_traitsILi128ELi64ELi128ELi4ES3_EELb0ELb0ELb0ELb0ELb0ELb0ELb0ELb1EEEvNS_16Flash_fwd_paramsE,@function
        .size           _ZN5flash24flash_fwd_splitkv_kernelI23Flash_fwd_kernel_traitsILi128ELi64ELi128ELi4ELb0ELb0EN7cutlass10bfloat16_tE19Flash_kernel_traitsILi128ELi64ELi128ELi4ES3_EELb0ELb0ELb0ELb0ELb0ELb0ELb0ELb1EEEvNS_16Flash_fwd_paramsE,(.L_x_14868 - _ZN5flash24flash_fwd_splitkv_kernelI23Flash_fwd_kernel_traitsILi128ELi64ELi128ELi4ELb0ELb0EN7cutlass10bfloat16_tE19Flash_kernel_traitsILi128ELi64ELi128ELi4ES3_EELb0ELb0ELb0ELb0ELb0ELb0ELb0ELb1EEEvNS_16Flash_fwd_paramsE)
        .other          _ZN5flash24flash_fwd_splitkv_kernelI23Flash_fwd_kernel_traitsILi128ELi64ELi128ELi4ELb0ELb0EN7cutlass10bfloat16_tE19Flash_kernel_traitsILi128ELi64ELi128ELi4ES3_EELb0ELb0ELb0ELb0ELb0ELb0ELb0ELb1EEEvNS_16Flash_fwd_paramsE,@"STO_CUDA_ENTRY STV_DEFAULT"
_ZN5flash24flash_fwd_splitkv_kernelI23Flash_fwd_kernel_traitsILi128ELi64ELi128ELi4ELb0ELb0EN7cutlass10bfloat16_tE19Flash_kernel_traitsILi128ELi64ELi128ELi4ES3_EELb0ELb0ELb0ELb0ELb0ELb0ELb0ELb1EEEvNS_16Flash_fwd_paramsE:
.text._ZN5flash24flash_fwd_splitkv_kernelI23Flash_fwd_kernel_traitsILi128ELi64ELi128ELi4ELb0ELb0EN7cutlass10bfloat16_tE19Flash_kernel_traitsILi128ELi64ELi128ELi4ES3_EELb0ELb0ELb0ELb0ELb0ELb0ELb0ELb1EEEvNS_16Flash_fwd_paramsE:
[----:B------:R-:W-:Y:S01]  /*0000*/  LDC R1, c[0x0][0x37c] ;  /* 0x0000df00ff017b82 */ /* 0x000fe20000000800 */
[----:B------:R-:W1:Y:S07]  /*0010*/  S2R R218, SR_CTAID.X ;  /* 0x0000000000da7919 */ /* 0x000e6e0000002500 */
[----:B------:R-:W2:Y:S01]  /*0020*/  LDC.64 R132, c[0x0][0x348] ;  /* 0x0000d200ff847b82 */ /* 0x000ea20000000a00 */
[----:B------:R-:W-:Y:S01]  /*0030*/  BSSY.RECONVERGENT B4, `(.L_x_876) ;  /* 0x0000005000047945 */ /* 0x000fe20003800200 */
[----:B------:R-:W-:Y:S01]  /*0040*/  MOV R206, 0x80 ;  /* 0x0000008000ce7802 */ /* 0x000fe20000000f00 */
[----:B------:R-:W3:Y:S01]  /*0050*/  S2R R217, SR_CTAID.Y ;  /* 0x0000000000d97919 */ /* 0x000ee20000002600 */
[----:B------:R-:W4:Y:S05]  /*0060*/  S2R R216, SR_CTAID.Z ;  /* 0x0000000000d87919 */ /* 0x000f2a0000002700 */
[----:B-1234-:R-:W-:Y:S05]  /*0070*/  CALL.REL.NOINC `($_ZN5flash24flash_fwd_splitkv_kernelI23Flash_fwd_kernel_traitsILi128ELi64ELi128ELi4ELb0ELb0EN7cutlass10bfloat16_tE19Flash_kernel_traitsILi128ELi64ELi128ELi4ES3_EELb0ELb0ELb0ELb0ELb0ELb0ELb0ELb1EEEvNS_16Flash_fwd_paramsE$_ZN5flash30compute_attn_1rowblock_splitkvI23Flash_fwd_kernel_traitsILi128ELi64ELi128ELi4ELb0ELb0EN7cutlass10bfloat16_tE19Flash_kernel_traitsILi128ELi64ELi128ELi4ES3_EELb0ELb0ELb0ELb0ELb0ELb0ELb0ELb1ENS_16Flash_fwd_paramsEEEvRKT8_iiiii) ;  /* 0x0000000000087944 */ /* 0x01efea0003c00000 */
[----:B------:R-:W-:Y:S05]  /*0080*/  BSYNC.RECONVERGENT B4 ;  /* 0x0000000000047941 */ /* 0x000fea0003800200 */
.L_x_876:
[----:B------:R-:W-:Y:S05]  /*0090*/  EXIT ;  /* 0x000000000000794d */ /* 0x000fea0003800000 */
        .type           $_ZN5flash24flash_fwd_splitkv_kernelI23Flash_fwd_kernel_traitsILi128ELi64ELi128ELi4ELb0ELb0EN7cutlass10bfloat16_tE19Flash_kernel_traitsILi128ELi64ELi128ELi4ES3_EELb0ELb0ELb0ELb0ELb0ELb0ELb0ELb1EEEvNS_16Flash_fwd_paramsE$_ZN5flash30compute_attn_1rowblock_splitkvI23Flash_fwd_kernel_traitsILi128ELi64ELi128ELi4ELb0ELb0EN7cutlass10bfloat16_tE19Flash_kernel_traitsILi128ELi64ELi128ELi4ES3_EELb0ELb0ELb0ELb0ELb0ELb0ELb0ELb1ENS_16Flash_fwd_paramsEEEvRKT8_iiiii,@function
        .size           $_ZN5flash24flash_fwd_splitkv_kernelI23Flash_fwd_kernel_traitsILi128ELi64ELi128ELi4ELb0ELb0EN7cutlass10bfloat16_tE19Flash_kernel_traitsILi128ELi64ELi128ELi4ES3_EELb0ELb0ELb0ELb0ELb0ELb0ELb0ELb1EEEvNS_16Flash_fwd_paramsE$_ZN5flash30compute_attn_1rowblock_splitkvI23Flash_fwd_kernel_traitsILi128ELi64ELi128ELi4ELb0ELb0EN7cutlass10bfloat16_tE19Flash_kernel_traitsILi128ELi64ELi128ELi4ES3_EELb0ELb0ELb0ELb0ELb0ELb0ELb0ELb1ENS_16Flash_fwd_paramsEEEvRKT8_iiiii,(.L_x_14868 - $_ZN5flash24flash_fwd_splitkv_kernelI23Flash_fwd_kernel_traitsILi128ELi64ELi128ELi4ELb0ELb0EN7cutlass10bfloat16_tE19Flash_kernel_traitsILi128ELi64ELi128ELi4ES3_EELb0ELb0ELb0ELb0ELb0ELb0ELb0ELb1EEEvNS_16Flash_fwd_paramsE$_ZN5flash30compute_attn_1rowblock_splitkvI23Flash_fwd_kernel_traitsILi128ELi64ELi128ELi4ELb0ELb0EN7cutlass10bfloat16_tE19Flash_kernel_traitsILi128ELi64ELi128ELi4ES3_EELb0ELb0ELb0ELb0ELb0ELb0ELb0ELb1ENS_16Flash_fwd_paramsEEEvRKT8_iiiii)
$_ZN5flash24flash_fwd_splitkv_kernelI23Flash_fwd_kernel_traitsILi128ELi64ELi128ELi4ELb0ELb0EN7cutlass10bfloat16_tE19Flash_kernel_traitsILi128ELi64ELi128ELi4ES3_EELb0ELb0ELb0ELb0ELb0ELb0ELb0ELb1EEEvNS_16Flash_fwd_paramsE$_ZN5flash30compute_attn_1rowblock_splitkvI23Flash_fwd_kernel_traitsILi128ELi64ELi128ELi4ELb0ELb0EN7cutlass10bfloat16_tE19Flash_kernel_traitsILi128ELi64ELi128ELi4ES3_EELb0ELb0ELb0ELb0ELb0ELb0ELb0ELb1ENS_16Flash_fwd_paramsEEEvRKT8_iiiii:
[----:B------:R-:W1:Y:S02]  /*00a0*/  LDCU.64 UR4, c[0x0][0x358] ;  /* 0x00006b00ff0477ac */ /* 0x000e640008000a00 */
[----:B-1----:R-:W2:Y:S04]  /*00b0*/  LD.E.64 R14, desc[UR4][R132.64+0xe0] ;  /* 0x0000e004840e7980 */ /* 0x002ea8000c101b00 */
[----:B------:R-:W3:Y:S04]  /*00c0*/  LD.E.64 R8, desc[UR4][R132.64+0xe8] ;  /* 0x0000e80484087980 */ /* 0x000ee8000c101b00 */
[----:B------:R-:W4:Y:S01]  /*00d0*/  LD.E.64 R4, desc[UR4][R132.64+0xf0] ;  /* 0x0000f00484047980 */ /* 0x000f22000c101b00 */
[----:B------:R-:W-:Y:S01]  /*00e0*/  IMAD.SHL.U32 R2, R217, 0x4, RZ ;  /* 0x00000004d9027824 */ /* 0x000fe200078e00ff */
[----:B------:R-:W-:-:S02]  /*00f0*/  SHF.R.U32.HI R0, RZ, 0x1e, R217 ;  /* 0x0000001eff007819 */ /* 0x000fc400000116d9 */
[----:B------:R-:W4:Y:S01]  /*0100*/  LD.E.64 R6, desc[UR4][R132.64+0xf8] ;  /* 0x0000f80484067980 */ /* 0x000f22000c101b00 */
[----:B------:R-:W-:Y:S02]  /*0110*/  IMAD.MOV.U32 R12, RZ, RZ, RZ ;  /* 0x000000ffff0c7224 */ /* 0x000fe400078e00ff */
[----:B------:R-:W-:Y:S01]  /*0120*/  IMAD.MOV.U32 R221, RZ, RZ, -0x1 ;  /* 0xffffffffffdd7424 */ /* 0x000fe200078e00ff */
[C---:B--2---:R-:W-:Y:S02]  /*0130*/  ISETP.NE.U32.AND P5, PT, R14.reuse, RZ, PT ;  /* 0x000000ff0e00720c */ /* 0x044fe40003fa5070 */
[----:B------:R-:W-:Y:S02]  /*0140*/  ISETP.NE.U32.AND P1, PT, R14, RZ, PT ;  /* 0x000000ff0e00720c */ /* 0x000fe40003f25070 */
[----:B---3--:R-:W-:Y:S02]  /*0150*/  ISETP.NE.U32.AND P3, PT, R8, RZ, PT ;  /* 0x000000ff0800720c */ /* 0x008fe40003f65070 */
[----:B------:R-:W-:-:S02]  /*0160*/  ISETP.NE.AND.EX P5, PT, R15, RZ, PT, P5 ;  /* 0x000000ff0f00720c */ /* 0x000fc40003fa5350 */
[C---:B----4-:R-:W-:Y:S02]  /*0170*/  ISETP.NE.U32.AND P4, PT, R4.reuse, RZ, PT ;  /* 0x000000ff0400720c */ /* 0x050fe40003f85070 */
[----:B------:R-:W-:Y:S02]  /*0180*/  ISETP.NE.AND.EX P3, PT, R9, RZ, PT, P3 ;  /* 0x000000ff0900720c */ /* 0x000fe40003f65330 */
[----:B------:R-:W-:Y:S02]  /*0190*/  ISETP.NE.AND.EX P4, PT, R5, RZ, PT, P4 ;  /* 0x000000ff0500720c */ /* 0x000fe40003f85340 */
[----:B------:R-:W-:Y:S02]  /*01a0*/  IADD3 R30, P0, PT, R4, R2, RZ ;  /* 0x00000002041e7210 */ /* 0x000fe40007f1e0ff */
[----:B------:R-:W-:Y:S01]  /*01b0*/  ISETP.NE.AND.EX P1, PT, R15, RZ, PT, P1 ;  /* 0x000000ff0f00720c */ /* 0x000fe20003f25310 */
[----:B------:R-:W-:Y:S02]  /*01c0*/  IMAD.WIDE.U32 R14, R217, 0x4, R14 ;  /* 0x00000004d90e7825 */ /* 0x000fe400078e000e */
[----:B------:R1:W5:Y:S02]  /*01d0*/  @!P5 LD.E R220, desc[UR4][R132.64+0xb4] ;  /* 0x0000b40484dcd980 */ /* 0x000364000c101900 */
[----:B------:R-:W-:-:S02]  /*01e0*/  IMAD.X R31, R5, 0x1, R0, P0 ;  /* 0x00000001051f7824 */ /* 0x000fc400000e0600 */
[----:B------:R1:W5:Y:S04]  /*01f0*/  @P5 LD.E R4, desc[UR4][R14.64+0x4] ;  /* 0x000004040e045980 */ /* 0x000368000c101900 */
[----:B------:R1:W5:Y:S04]  /*0200*/  @!P3 LD.E R3, desc[UR4][R132.64+0xb8] ;  /* 0x0000b8048403b980 */ /* 0x000368000c101900 */
[----:B------:R1:W5:Y:S01]  /*0210*/  @P4 LD.E R12, desc[UR4][R30.64] ;  /* 0x000000041e0c4980 */ /* 0x000362000c101900 */
[----:B------:R-:W-:-:S03]  /*0220*/  ISETP.NE.U32.AND P2, PT, R8, RZ, PT ;  /* 0x000000ff0800720c */ /* 0x000fc60003f45070 */
[----:B------:R1:W5:Y:S01]  /*0230*/  @P1 LD.E R221, desc[UR4][R14.64] ;  /* 0x000000040edd1980 */ /* 0x000362000c101900 */
[C---:B------:R-:W-:Y:S02]  /*0240*/  ISETP.NE.AND.EX P2, PT, R9.reuse, RZ, PT, P2 ;  /* 0x000000ff0900720c */ /* 0x040fe40003f45320 */
[----:B------:R-:W-:Y:S01]  /*0250*/  IADD3 R10, P1, PT, R8, R2, RZ ;  /* 0x00000002080a7210 */ /* 0x000fe20007f3e0ff */
[----:B------:R-:W-:Y:S01]  /*0260*/  BSSY.RECONVERGENT B0, `(.L_x_877) ;  /* 0x000000a000007945 */ /* 0x000fe20003800200 */
[----:B------:R-:W-:Y:S01]  /*0270*/  ISETP.NE.U32.AND P0, PT, R6, RZ, PT ;  /* 0x000000ff0600720c */ /* 0x000fe20003f05070 */
[----:B------:R-:W-:Y:S02]  /*0280*/  IMAD.MOV.U32 R13, RZ, RZ, -0x1 ;  /* 0xffffffffff0d7424 */ /* 0x000fe400078e00ff */
[----:B------:R-:W-:Y:S01]  /*0290*/  IMAD.X R11, R9, 0x1, R0, P1 ;  /* 0x00000001090b7824 */ /* 0x000fe200008e0600 */
[----:B------:R-:W-:-:S05]  /*02a0*/  ISETP.NE.AND.EX P0, PT, R7, RZ, PT, P0 ;  /* 0x000000ff0700720c */ /* 0x000fca0003f05300 */
[----:B------:R-:W-:Y:S08]  /*02b0*/  @!P2 BRA `(.L_x_878) ;  /* 0x000000000010a947 */ /* 0x000ff00003800000 */
[----:B------:R-:W2:Y:S02]  /*02c0*/  LD.E.U8 R5, desc[UR4][R132.64+0x1b2] ;  /* 0x0001b20484057980 */ /* 0x000ea4000c101100 */
[----:B--2---:R-:W-:-:S13]  /*02d0*/  ISETP.NE.AND P1, PT, R5, RZ, PT ;  /* 0x000000ff0500720c */ /* 0x004fda0003f25270 */
[----:B------:R-:W-:Y:S05]  /*02e0*/  @!P1 BRA `(.L_x_878) ;  /* 0x0000000000049947 */ /* 0x000fea0003800000 */
[----:B------:R2:W5:Y:S02]  /*02f0*/  LD.E R13, desc[UR4][R10.64] ;  /* 0x000000040a0d7980 */ /* 0x000564000c101900 */
.L_x_878:
[----:B------:R-:W-:Y:S05]  /*0300*/  BSYNC.RECONVERGENT B0 ;  /* 0x0000000000007941 */ /* 0x000fea0003800200 */
.L_x_877:
[----:B------:R-:W-:Y:S04]  /*0310*/  BSSY.RECONVERGENT B0, `(.L_x_879) ;  /* 0x0000007000007945 */ /* 0x000fe80003800200 */
[----:B------:R-:W-:Y:S05]  /*0320*/  @!P3 BRA `(.L_x_880) ;  /* 0x000000000014b947 */ /* 0x000fea0003800000 */
[----:B-----5:R-:W3:Y:S02]  /*0330*/  LD.E.U8 R3, desc[UR4][R132.64+0x1b2] ;  /* 0x0001b20484037980 */ /* 0x020ee4000c101100 */
[----:B---3--:R-:W-:-:S13]  /*0340*/  ISETP.NE.AND P1, PT, R3, RZ, PT ;  /* 0x000000ff0300720c */ /* 0x008fda0003f25270 */
[----:B------:R-:W3:Y:S02]  /*0350*/  @P1 LD.E R8, desc[UR4][R10.64+0x4] ;  /* 0x000004040a081980 */ /* 0x000ee4000c101900 */
[----:B---3--:R-:W-:-:S06]  /*0360*/  @P1 IADD3 R3, PT, PT, R8, -R13, RZ ;  /* 0x8000000d08031210 */ /* 0x008fcc0007ffe0ff */
[----:B------:R3:W5:Y:S02]  /*0370*/  @!P1 LD.E R3, desc[UR4][R10.64] ;  /* 0x000000040a039980 */ /* 0x000764000c101900 */
.L_x_880:
[----:B------:R-:W-:Y:S05]  /*0380*/  BSYNC.RECONVERGENT B0 ;  /* 0x0000000000007941 */ /* 0x000fea0003800200 */
.L_x_879:
[----:B------:R-:W-:Y:S01]  /*0390*/  BSSY.RECONVERGENT B1, `(.L_x_881) ;  /* 0x0000012000017945 */ /* 0x000fe20003800200 */
[----:B-----5:R-:W-:Y:S02]  /*03a0*/  @P5 IADD3 R220, PT, PT, -R221, R4, RZ ;  /* 0x00000004dddc5210 */ /* 0x020fe40007ffe1ff */
[----:B------:R-:W-:Y:S01]  /*03b0*/  IADD3 R72, PT, PT, R3, -R12, RZ ;  /* 0x8000000c03487210 */ /* 0x000fe20007ffe0ff */
[----:B------:R-:W-:Y:S06]  /*03c0*/  @!P0 BRA `(.L_x_882) ;  /* 0x0000000000148947 */ /* 0x000fec0003800000 */
[----:B------:R-:W-:-:S05]  /*03d0*/  IADD3 R4, P0, PT, R6, R2, RZ ;  /* 0x0000000206047210 */ /* 0x000fca0007f1e0ff */
[----:B------:R-:W-:-:S05]  /*03e0*/  IMAD.X R5, R7, 0x1, R0, P0 ;  /* 0x0000000107057824 */ /* 0x000fca00000e0600 */
[----:B------:R-:W4:Y:S02]  /*03f0*/  LD.E R3, desc[UR4][R4.64] ;  /* 0x0000000404037980 */ /* 0x000f24000c101900 */
[----:B----4-:R-:W-:Y:S01]  /*0400*/  IADD3 R66, PT, PT, R3, -R12, RZ ;  /* 0x8000000c03427210 */ /* 0x010fe20007ffe0ff */
[----:B------:R-:W-:Y:S05]  /*0410*/  BRA `(.L_x_883) ;  /* 0x0000000000247947 */ /* 0x000fea0003800000 */
.L_x_882:
[----:B------:R-:W4:Y:S01]  /*0420*/  LD.E.64 R4, desc[UR4][R132.64+0x108] ;  /* 0x0001080484047980 */ /* 0x000f22000c101b00 */
[----:B------:R-:W-:Y:S01]  /*0430*/  BSSY.RECONVERGENT B0, `(.L_x_884) ;  /* 0x0000006000007945 */ /* 0x000fe20003800200 */
[----:B------:R-:W-:Y:S01]  /*0440*/  IMAD.MOV.U32 R3, RZ, RZ, RZ ;  /* 0x000000ffff037224 */ /* 0x000fe200078e00ff */
[----:B----4-:R-:W-:-:S04]  /*0450*/  ISETP.NE.U32.AND P0, PT, R4, RZ, PT ;  /* 0x000000ff0400720c */ /* 0x010fc80003f05070 */
[----:B------:R-:W-:-:S13]  /*0460*/  ISETP.NE.AND.EX P0, PT, R5, RZ, PT, P0 ;  /* 0x000000ff0500720c */ /* 0x000fda0003f05300 */
[----:B------:R-:W-:Y:S05]  /*0470*/  @!P0 BRA `(.L_x_885) ;  /* 0x0000000000048947 */ /* 0x000fea0003800000 */
[----:B------:R4:W5:Y:S02]  /*0480*/  LD.E R3, desc[UR4][R132.64+0xbc] ;  /* 0x0000bc0484037980 */ /* 0x000964000c101900 */
.L_x_885:
[----:B------:R-:W-:Y:S05]  /*0490*/  BSYNC.RECONVERGENT B0 ;  /* 0x0000000000007941 */ /* 0x000fea0003800200 */
.L_x_884:
[----:B-----5:R-:W-:Y:S02]  /*04a0*/  IADD3 R66, PT, PT, R72, R3, RZ ;  /* 0x0000000348427210 */ /* 0x020fe40007ffe0ff */
.L_x_883:
[----:B------:R-:W-:Y:S05]  /*04b0*/  BSYNC.RECONVERGENT B1 ;  /* 0x0000000000017941 */ /* 0x000fea0003800200 */
.L_x_881:
[----:B------:R-:W-:Y:S01]  /*04c0*/  IMAD.SHL.U32 R75, R218, 0x40, RZ ;  /* 0x00000040da4b7824 */ /* 0x000fe200078e00ff */
[----:B------:R-:W-:-:S04]  /*04d0*/  MOV R207, 0x0 ;  /* 0x0000000000cf7802 */ /* 0x000fc80000000f00 */
[----:B------:R-:W-:-:S13]  /*04e0*/  ISETP.GT.AND P0, PT, R220, R75, PT ;  /* 0x0000004bdc00720c */ /* 0x000fda0003f04270 */
[----:B-1234-:R-:W-:Y:S05]  /*04f0*/  @!P0 RET.REL.NODEC R206 `(_ZN5flash24flash_fwd_splitkv_kernelI23Flash_fwd_kernel_traitsILi128ELi64ELi128ELi4ELb0ELb0EN7cutlass10bfloat16_tE19Flash_kernel_traitsILi128ELi64ELi128ELi4ES3_EELb0ELb0ELb0ELb0ELb0ELb0ELb0ELb1EEEvNS_16Flash_fwd_paramsE) ;  /* 0xfffffff8cec08950 */ /* 0x01efea0003c3ffff */
        /* <DEDUP_REMOVED lines=16> */
[----:B------:R1:W5:Y:S04]  /*0600*/  LD.E R3, desc[UR4][R132.64+0x60] ;  /* 0x0000600484037980 */ /* 0x000368000c101900 */
[----:B------:R-:W4:Y:S04]  /*0610*/  @!P0 LD.E.64 R8, desc[UR4][R132.64+0x80] ;  /* 0x0000800484088980 */ /* 0x000f28000c101b00 */
[----:B------:R1:W5:Y:S04]  /*0620*/  LD.E R0, desc[UR4][R132.64+0xb4] ;  /* 0x0000b40484007980 */ /* 0x000368000c101900 */
[----:B------:R1:W5:Y:S04]  /*0630*/  LD.E.64 R4, desc[UR4][R132.64+0xa0] ;  /* 0x0000a00484047980 */ /* 0x000368000c101b00 */
[----:B------:R1:W5:Y:S04]  /*0640*/  LD.E R2, desc[UR4][R132.64+0xc0] ;  /* 0x0000c00484027980 */ /* 0x000368000c101900 */
[----:B------:R1:W5:Y:S01]  /*0650*/  LD.E.64 R14, desc[UR4][R132.64+0x70] ;  /* 0x00007004840e7980 */ /* 0x000362000c101b00 */
[----:B------:R-:W-:Y:S01]  /*0660*/  IMAD.SHL.U32 R10, R73, 0x8, RZ ;  /* 0x00000008490a7824 */ /* 0x000fe200078e00ff */
[----:B------:R-:W-:-:S04]  /*0670*/  MOV R11, RZ ;  /* 0x000000ff000b7202 */ /* 0x000fc80000000f00 */
[----:B------:R-:W-:Y:S01]  /*0680*/  LOP3.LUT R10, R10, 0x38, RZ, 0xc0, !PT ;  /* 0x000000380a0a7812 */ /* 0x000fe200078ec0ff */
[----:B------:R-:W-:Y:S01]  /*0690*/  IMAD.IADD R220, R220, 0x1, -R75 ;  /* 0x00000001dcdc7824 */ /* 0x000fe200078e0a4b */
[----:B------:R-:W-:-:S04]  /*06a0*/  SHF.R.U32.HI R73, RZ, 0x3, R73 ;  /* 0x00000003ff497819 */ /* 0x000fc80000011649 */
[----:B------:R-:W-:Y:S02]  /*06b0*/  ISETP.GE.AND P2, PT, R73, R220, PT ;  /* 0x000000dc4900720c */ /* 0x000fe40003f46270 */
[----:B------:R-:W-:Y:S01]  /*06c0*/  ISETP.NE.AND P6, PT, R10, RZ, PT ;  /* 0x000000ff0a00720c */ /* 0x000fe20003fc5270 */
[----:B------:R-:W-:Y:S01]  /*06d0*/  BSSY.RECONVERGENT B0, `(.L_x_887) ;  /* 0x0000020000007945 */ /* 0x000fe20003800200 */
[----:B--2---:R-:W-:-:S04]  /*06e0*/  @P0 IMAD.WIDE.U32 R20, R6, R221, RZ ;  /* 0x000000dd06140225 */ /* 0x004fc800078e00ff */
[----:B------:R-:W-:-:S04]  /*06f0*/  IMAD.WIDE.U32 R16, R75, R6, R10 ;  /* 0x000000064b107225 */ /* 0x000fc800078e000a */
[----:B----4-:R-:W-:-:S04]  /*0700*/  @!P0 IMAD.WIDE.U32 R12, R8, R217, RZ ;  /* 0x000000d9080c8225 */ /* 0x010fc800078e00ff */
[----:B------:R-:W-:Y:S02]  /*0710*/  @!P0 IMAD R8, R9, R217, RZ ;  /* 0x000000d909088224 */ /* 0x000fe400078e02ff */
[----:B------:R-:W-:Y:S02]  /*0720*/  @P0 IMAD R9, R7, R221, RZ ;  /* 0x000000dd07090224 */ /* 0x000fe400078e02ff */
[----:B------:R-:W-:Y:S02]  /*0730*/  @P0 IMAD.MOV.U32 R12, RZ, RZ, R20 ;  /* 0x000000ffff0c0224 */ /* 0x000fe400078e0014 */
[----:B------:R-:W-:Y:S01]  /*0740*/  @!P0 IMAD.IADD R8, R13, 0x1, R8 ;  /* 0x000000010d088824 */ /* 0x000fe200078e0208 */
[----:B------:R-:W-:Y:S01]  /*0750*/  @P0 IADD3 R8, PT, PT, R21, R9, RZ ;  /* 0x0000000915080210 */ /* 0x000fe20007ffe0ff */
[----:B------:R-:W-:Y:S01]  /*0760*/  IMAD R9, R7, R75, RZ ;  /* 0x0000004b07097224 */ /* 0x000fe200078e02ff */
        /* <DEDUP_REMOVED lines=11> */
[----:B-1----:R-:W-:Y:S08]  /*0820*/  @P2 BRA `(.L_x_888) ;  /* 0x0000000000282947 */ /* 0x002ff00003800000 */
        /* <DEDUP_REMOVED lines=10> */
.L_x_888:
[----:B------:R-:W-:Y:S05]  /*08d0*/  BSYNC.RECONVERGENT B0 ;  /* 0x0000000000007941 */ /* 0x000fea0003800200 */
.L_x_887:
        /* <DEDUP_REMOVED lines=17> */
.L_x_890:
[----:B------:R-:W-:Y:S05]  /*09f0*/  BSYNC.RECONVERGENT B0 ;  /* 0x0000000000007941 */ /* 0x000fea0003800200 */
.L_x_889:
[----:B-----5:R-:W-:Y:S01]  /*0a00*/  IMAD R3, R3, R217, R216 ;  /* 0x000000d903037224 */ /* 0x020fe200078e02d8 */
[----:B------:R-:W-:Y:S01]  /*0a10*/  BSSY.RECONVERGENT B0, `(.L_x_891) ;  /* 0x0000013000007945 */ /* 0x000fe20003800200 */
[C---:B------:R-:W-:Y:S02]  /*0a20*/  ISETP.GE.OR P5, PT, R73.reuse, R220, P6 ;  /* 0x000000dc4900720c */ /* 0x040fe400037a6670 */
        /* <DEDUP_REMOVED lines=17> */
.L_x_892:
[----:B------:R-:W-:Y:S05]  /*0b40*/  BSYNC.RECONVERGENT B0 ;  /* 0x0000000000007941 */ /* 0x000fea0003800200 */
.L_x_891:
[CC--:B------:R-:W-:Y:S01]  /*0b50*/  ISETP.GE.AND P1, PT, R17.reuse, R220.reuse, PT ;  /* 0x000000dc1100720c */ /* 0x0c0fe20003f26270 */
[----:B------:R-:W-:Y:S01]  /*0b60*/  BSSY.RECONVERGENT B0, `(.L_x_893) ;  /* 0x0000018000007945 */ /* 0x000fe20003800200 */
[C---:B------:R-:W-:Y:S02]  /*0b70*/  IADD3 R3, P0, PT, R0.reuse, R73, RZ ;  /* 0x0000004900037210 */ /* 0x040fe40007f1e0ff */
[----:B------:R-:W-:Y:S02]  /*0b80*/  ISETP.GE.OR P6, PT, R17, R220, P6 ;  /* 0x000000dc1100720c */ /* 0x000fe400037c6670 */
[----:B------:R-:W-:Y:S02]  /*0b90*/  LEA.HI.X.SX32 R0, R0, RZ, 0x1, P0 ;  /* 0x000000ff00007211 */ /* 0x000fe400000f0eff */
[----:B--23--:R-:W-:Y:S01]  /*0ba0*/  LEA R8, P0, R3, R4, 0x2 ;  /* 0x0000000403087211 */ /* 0x00cfe200078010ff */
[----:B------:R-:W-:-:S03]  /*0bb0*/  @!P5 IMAD.MOV.U32 R4, RZ, RZ, 0x7f800000 ;  /* 0x7f800000ff04d424 */ /* 0x000fc600078e00ff */
        /* <DEDUP_REMOVED lines=18> */
.L_x_894:
[----:B------:R-:W-:Y:S05]  /*0ce0*/  BSYNC.RECONVERGENT B0 ;  /* 0x0000000000007941 */ /* 0x000fea0003800200 */
.L_x_893:
[----:B------:R-:W-:Y:S01]  /*0cf0*/  MOV R207, 0x0 ;  /* 0x0000000000cf7802 */ /* 0x000fe20000000f00 */
[----:B------:R-:W-:Y:S04]  /*0d00*/  @!P5 ST.E desc[UR4][R8.64], R4 ;  /* 0x000000040800d985 */ /* 0x000fe8000c101904 */
[----:B------:R-:W-:Y:S04]  /*0d10*/  @!P4 ST.E desc[UR4][R8.64+0x40], R3 ;  /* 0x000040030800c985 */ /* 0x000fe8000c101904 */
[----:B------:R1:W-:Y:S02]  /*0d20*/  @!P3 ST.E desc[UR4][R8.64+0x80], R0 ;  /* 0x000080000800b985 */ /* 0x0003e4000c101904 */
[----:B-12---:R-:W-:Y:S05]  /*0d30*/  @P6 RET.REL.NODEC R206 `(_ZN5flash24flash_fwd_splitkv_kernelI23Flash_fwd_kernel_traitsILi128ELi64ELi128ELi4ELb0ELb0EN7cutlass10bfloat16_tE19Flash_kernel_traitsILi128ELi64ELi128ELi4ES3_EELb0ELb0ELb0ELb0ELb0ELb0ELb0ELb1EEEvNS_16Flash_fwd_paramsE) ;  /* 0xfffffff0ceb06950 */ /* 0x006fea0003c3ffff */
[----:B------:R-:W-:Y:S02]  /*0d40*/  MOV R3, 0x7f800000 ;  /* 0x7f80000000037802 */ /* 0x000fe40000000f00 */
[----:B------:R-:W-:-:S03]  /*0d50*/  MOV R207, 0x0 ;  /* 0x0000000000cf7802 */ /* 0x000fc60000000f00 */
[----:B------:R1:W-:Y:S02]  /*0d60*/  ST.E desc[UR4][R8.64+0xc0], R3 ;  /* 0x0000c00308007985 */ /* 0x0003e4000c101904 */
[----:B-1----:R-:W-:Y:S05]  /*0d70*/  RET.REL.NODEC R206 `(_ZN5flash24flash_fwd_splitkv_kernelI23Flash_fwd_kernel_traitsILi128ELi64ELi128ELi4ELb0ELb0EN7cutlass10bfloat16_tE19Flash_kernel_traitsILi128ELi64ELi128ELi4ES3_EELb0ELb0ELb0ELb0ELb0ELb0ELb0ELb1EEEvNS_16Flash_fwd_paramsE) ;  /* 0xfffffff0cea07950 */ /* 0x002fea0003c3ffff */
.L_x_886:
        /* <DEDUP_REMOVED lines=52> */
[----:B------:R-:W-:-:S05]  /*10c0*/  @!P2 LOP3.LUT R9, RZ, R10, RZ, 0x33, !PT ;  /* 0x0000000aff09a212 */ /* 0x000fca00078e33ff */
        /* <DEDUP_REMOVED lines=16> */
[----:B------:R-:W-:Y:S02]  /*11d0*/  ISETP.GT.U32.AND P1, PT, R8, R3, PT ;  /* 0x000000030800720c */ /* 0x000fe40003f24070 */
[----:B------:R-:W-:-:S11]  /*11e0*/  LOP3.LUT R4, R216, R5, RZ, 0x3c, !PT ;  /* 0x00000005d8047212 */ /* 0x000fd600078e3cff */
[----:B------:R-:W-:-:S05]  /*11f0*/  @!P1 IMAD.IADD R3, R3, 0x1, -R8 ;  /* 0x0000000103039824 */ /* 0x000fca00078e0a08 */
[----:B------:R-:W-:Y:S02]  /*1200*/  ISETP.GE.U32.AND P2, PT, R3, R8, PT ;  /* 0x000000080300720c */ /* 0x000fe40003f46070 */
[----:B------:R-:W-:Y:S01]  /*1210*/  IADD3 R8, PT, PT, -R9, RZ, RZ ;  /* 0x000000ff09087210 */ /* 0x000fe20007ffe1ff */
[----:B------:R-:W-:Y:S01]  /*1220*/  @!P1 VIADD R2, R2, 0x1 ;  /* 0x0000000102029836 */ /* 0x000fe20000000000 */
[----:B------:R-:W-:Y:S02]  /*1230*/  ISETP.GE.AND P0, PT, R4, RZ, PT ;  /* 0x000000ff0400720c */ /* 0x000fe40003f06270 */
[----:B------:R-:W-:Y:S01]  /*1240*/  ISETP.NE.AND P1, PT, R5, RZ, PT ;  /* 0x000000ff0500720c */ /* 0x000fe20003f25270 */
[----:B------:R-:W-:-:S06]  /*1250*/  IMAD R11, R10, R8, R11 ;  /* 0x000000080a0b7224 */ /* 0x000fcc00078e020b */
[----:B------:R-:W-:-:S04]  /*1260*/  @P2 IADD3 R2, PT, PT, R2, 0x1, RZ ;  /* 0x0000000102022810 */ /* 0x000fc80007ffe0ff */
[----:B------:R-:W-:Y:S01]  /*1270*/  MOV R13, R2 ;  /* 0x00000002000d7202 */ /* 0x000fe20000000f00 */
[----:B------:R-:W-:-:S04]  /*1280*/  IMAD R2, R209, R11, RZ ;  /* 0x0000000bd1027224 */ /* 0x000fc800078e02ff */
[----:B------:R-:W-:Y:S01]  /*1290*/  @!P0 IMAD.MOV R13, RZ, RZ, -R13 ;  /* 0x000000ffff0d8224 */ /* 0x000fe200078e0a0d */
[----:B------:R-:W-:-:S04]  /*12a0*/  @!P1 LOP3.LUT R13, RZ, R5, RZ, 0x33, !PT ;  /* 0x00000005ff0d9212 */ /* 0x000fc800078e33ff */
[----:B------:R-:W-:Y:S01]  /*12b0*/  SHF.R.S32.HI R4, RZ, 0x1f, R13 ;  /* 0x0000001fff047819 */ /* 0x000fe2000001140d */
[----:B------:R-:W-:-:S04]  /*12c0*/  IMAD R17, R17, R13, RZ ;  /* 0x0000000d11117224 */ /* 0x000fc800078e02ff */
[----:B------:R-:W-:Y:S01]  /*12d0*/  IMAD R4, R16, R4, R17 ;  /* 0x0000000410047224 */ /* 0x000fe200078e0211 */
[----:B---3--:R-:W-:Y:S01]  /*12e0*/  SHF.R.S32.HI R9, RZ, 0x1f, R0 ;  /* 0x0000001fff097819 */ /* 0x008fe20000011400 */
[----:B------:R-:W-:-:S04]  /*12f0*/  IMAD R3, R19, R0, RZ ;  /* 0x0000000013037224 */ /* 0x000fc800078e02ff */
[C---:B------:R-:W-:Y:S02]  /*1300*/  IMAD R3, R18.reuse, R9, R3 ;  /* 0x0000000912037224 */ /* 0x040fe400078e0203 */
[----:B------:R-:W-:-:S04]  /*1310*/  IMAD.WIDE.U32 R18, R18, R0, RZ ;  /* 0x0000000012127225 */ /* 0x000fc800078e00ff */
[----:B------:R-:W-:Y:S01]  /*1320*/  IMAD.IADD R19, R19, 0x1, R3 ;  /* 0x0000000113137824 */ /* 0x000fe200078e0203 */
[----:B------:R-:W-:Y:S01]  /*1330*/  SHF.R.S32.HI R3, RZ, 0x1f, R11 ;  /* 0x0000001fff037819 */ /* 0x000fe2000001140b */
[----:B------:R-:W-:-:S04]  /*1340*/  IMAD.WIDE.U32 R18, R11, R208, R18 ;  /* 0x000000d00b127225 */ /* 0x000fc800078e0012 */
[----:B------:R-:W-:-:S05]  /*1350*/  IMAD R2, R208, R3, R2 ;  /* 0x00000003d0027224 */ /* 0x000fca00078e0202 */
[----:B------:R-:W-:Y:S01]  /*1360*/  IADD3 R19, PT, PT, R19, R2, RZ ;  /* 0x0000000213137210 */ /* 0x000fe20007ffe0ff */
[----:B--2---:R-:W-:Y:S02]  /*1370*/  IMAD R2, R15, R0, RZ ;  /* 0x000000000f027224 */ /* 0x004fe400078e02ff */
[----:B------:R-:W-:-:S04]  /*1380*/  IMAD.WIDE.U32 R16, R13, R16, R18 ;  /* 0x000000100d107225 */ /* 0x000fc800078e0012 */
[----:B------:R-:W-:-:S04]  /*1390*/  IMAD.WIDE.U32 R18, R14, R0, RZ ;  /* 0x000000000e127225 */ /* 0x000fc800078e00ff */
[----:B------:R-:W-:Y:S02]  /*13a0*/  IMAD R9, R14, R9, R2 ;  /* 0x000000090e097224 */ /* 0x000fe400078e0202 */
[----:B------:R-:W-:Y:S01]  /*13b0*/  IMAD.IADD R2, R17, 0x1, R4 ;  /* 0x0000000111027824 */ /* 0x000fe200078e0204 */
[----:B------:R-:W-:Y:S02]  /*13c0*/  MOV R4, R16 ;  /* 0x0000001000047202 */ /* 0x000fe40000000f00 */
[----:B------:R-:W-:Y:S01]  /*13d0*/  IADD3 R13, PT, PT, R19, R9, RZ ;  /* 0x00000009130d7210 */ /* 0x000fe20007ffe0ff */
[----:B------:R-:W-:Y:S05]  /*13e0*/  BRA `(.L_x_897) ;  /* 0x00000004003c7947 */ /* 0x000fea0003800000 */
.L_x_896:
        /* <DEDUP_REMOVED lines=52> */
[----:B------:R-:W-:-:S03]  /*1730*/  IMAD.WIDE.U32 R18, R208, R11, R8 ;  /* 0x0000000bd0127225 */ /* 0x000fc600078e0008 */
[----:B------:R-:W-:Y:S01]  /*1740*/  @!P0 IADD3 R4, PT, PT, -R4, RZ, RZ ;  /* 0x000000ff04048210 */ /* 0x000fe20007ffe1ff */
[----:B------:R-:W-:Y:S02]  /*1750*/  @!P2 IMAD R0, R3, R210, R0 ;  /* 0x000000d20300a224 */ /* 0x000fe400078e0200 */
[----:B------:R-:W-:Y:S01]  /*1760*/  @!P2 IMAD.WIDE.U32 R8, R210, R12, RZ ;  /* 0x0000000cd208a225 */ /* 0x000fe200078e00ff */
[----:B------:R-:W-:-:S03]  /*1770*/  @!P1 LOP3.LUT R4, RZ, R5, RZ, 0x33, !PT ;  /* 0x00000005ff049212 */ /* 0x000fc600078e33ff */
[----:B------:R-:W-:Y:S01]  /*1780*/  IMAD R2, R209, R11, RZ ;  /* 0x0000000bd1027224 */ /* 0x000fe200078e02ff */
[----:B------:R-:W-:Y:S01]  /*1790*/  @!P2 SHF.R.S32.HI R3, RZ, 0x1f, R10 ;  /* 0x0000001fff03a819 */ /* 0x000fe2000001140a */
[----:B------:R-:W-:Y:S01]  /*17a0*/  @!P2 IMAD.IADD R21, R9, 0x1, R0 ;  /* 0x000000010915a824 */ /* 0x000fe200078e0200 */
[----:B------:R-:W-:Y:S01]  /*17b0*/  @!P2 MOV R20, R8 ;  /* 0x000000080014a202 */ /* 0x000fe20000000f00 */
[----:B------:R-:W-:Y:S01]  /*17c0*/  IMAD.IADD R19, R19, 0x1, R2 ;  /* 0x0000000113137824 */ /* 0x000fe200078e0202 */
[----:B------:R-:W-:Y:S01]  /*17d0*/  SHF.R.S32.HI R2, RZ, 0x1f, R4 ;  /* 0x0000001fff027819 */ /* 0x000fe20000011404 */
[----:B------:R-:W-:Y:S01]  /*17e0*/  @!P2 IMAD R0, R17, R10, RZ ;  /* 0x0000000a1100a224 */ /* 0x000fe200078e02ff */
[----:B------:R-:W-:Y:S01]  /*17f0*/  @P2 IADD3 R12, PT, PT, R12, R13, RZ ;  /* 0x0000000d0c0c2210 */ /* 0x000fe20007ffe0ff */
[----:B------:R-:W-:Y:S02]  /*1800*/  IMAD R9, R15, R4, RZ ;  /* 0x000000040f097224 */ /* 0x000fe400078e02ff */
[----:B------:R-:W-:-:S02]  /*1810*/  @!P2 IMAD R0, R16, R3, R0 ;  /* 0x000000031000a224 */ /* 0x000fc400078e0200 */
[----:B------:R-:W-:-:S04]  /*1820*/  @!P2 IMAD.WIDE.U32 R16, R16, R10, R20 ;  /* 0x0000000a1010a225 */ /* 0x000fc800078e0014 */
[C---:B------:R-:W-:Y:S02]  /*1830*/  IMAD R2, R14.reuse, R2, R9 ;  /* 0x000000020e027224 */ /* 0x040fe400078e0209 */
[----:B------:R-:W-:Y:S01]  /*1840*/  IMAD.WIDE.U32 R20, R14, R4, R18 ;  /* 0x000000040e147225 */ /* 0x000fe200078e0012 */
[----:B------:R-:W-:-:S03]  /*1850*/  @!P2 IADD3 R13, PT, PT, R17, R0, RZ ;  /* 0x00000000110da210 */ /* 0x000fc60007ffe0ff */
[-C--:B------:R-:W-:Y:S02]  /*1860*/  @P2 IMAD R3, R211, R12.reuse, RZ ;  /* 0x0000000cd3032224 */ /* 0x080fe400078e02ff */
[----:B------:R-:W-:Y:S01]  /*1870*/  @P2 IMAD.WIDE.U32 R8, R210, R12, RZ ;  /* 0x0000000cd2082225 */ /* 0x000fe200078e00ff */
[----:B------:R-:W-:Y:S02]  /*1880*/  MOV R4, R20 ;  /* 0x0000001400047202 */ /* 0x000fe40000000f00 */
[----:B------:R-:W-:Y:S01]  /*1890*/  IADD3 R2, PT, PT, R21, R2, RZ ;  /* 0x0000000215027210 */ /* 0x000fe20007ffe0ff */
[----:B------:R-:W-:Y:S01]  /*18a0*/  @!P2 IMAD.MOV.U32 R18, RZ, RZ, R16 ;  /* 0x000000ffff12a224 */ /* 0x000fe200078e0010 */
[----:B------:R-:W-:Y:S01]  /*18b0*/  @P2 MOV R18, R8 ;  /* 0x0000000800122202 */ /* 0x000fe20000000f00 */
[----:B------:R-:W-:Y:S01]  /*18c0*/  @P2 IMAD.IADD R13, R9, 0x1, R3 ;  /* 0x00000001090d2824 */ /* 0x000fe200078e0203 */
[----:B------:R-:W-:Y:S02]  /*18d0*/  MOV R3, RZ ;  /* 0x000000ff00037202 */ /* 0x000fe40000000f00 */
.L_x_897:
[----:B------:R-:W-:Y:S05]  /*18e0*/  BSYNC.RECONVERGENT B0 ;  /* 0x0000000000007941 */ /* 0x000fea0003800200 */
.L_x_895:
[----:B------:R-:W-:Y:S01]  /*18f0*/  ISETP.NE.AND P0, PT, R221, -0x1, PT ;  /* 0xffffffffdd00780c */ /* 0x000fe20003f05270 */
[----:B------:R-:W2:Y:S04]  /*1900*/  LD.E.64 R128, desc[UR4][R132.64+0x30] ;  /* 0x0000300484807980 */ /* 0x000ea8000c101b00 */
[----:B------:R-:W3:Y:S04]  /*1910*/  LD.E.64 R20, desc[UR4][R132.64+0x48] ;  /* 0x0000480484147980 */ /* 0x000ee8000c101b00 */
[----:B------:R-:W4:Y:S04]  /*1920*/  LD.E.64 R8, desc[UR4][R132.64+0x10] ;  /* 0x0000100484087980 */ /* 0x000f28000c101b00 */
[----:B------:R-:W3:Y:S01]  /*1930*/  @!P0 LD.E.64 R24, desc[UR4][R132.64+0x18] ;  /* 0x0000180484188980 */ /* 0x000ee2000c101b00 */
[----:B------:R-:W-:-:S03]  /*1940*/  IMAD.MOV.U32 R10, RZ, RZ, RZ ;  /* 0x000000ffff0a7224 */ /* 0x000fc600078e00ff */
[----:B------:R-:W4:Y:S04]  /*1950*/  LD.E.64 R16, desc[UR4][R132.64+0x8] ;  /* 0x0000080484107980 */ /* 0x000f28000c101b00 */
[----:B------:R-:W4:Y:S04]  /*1960*/  LD.E.64 R6, desc[UR4][R6.64] ;  /* 0x0000000406067980 */ /* 0x000f28000c101b00 */
[----:B------:R-:W4:Y:S04]  /*1970*/  LD.E R12, desc[UR4][R132.64+0xd0] ;  /* 0x0000d004840c7980 */ /* 0x000f28000c101900 */
[----:B------:R1:W5:Y:S04]  /*1980*/  @P4 LD.E R10, desc[UR4][R30.64] ;  /* 0x000000041e0a4980 */ /* 0x000368000c101900 */
[----:B------:R1:W5:Y:S01]  /*1990*/  LD.E R219, desc[UR4][R132.64+0xc0] ;  /* 0x0000c00484db7980 */ /* 0x000362000c101900 */
[----:B------:R-:W-:-:S04]  /*19a0*/  IABS R0, R5 ;  /* 0x0000000500007213 */ /* 0x000fc80000000000 */
[----:B------:R-:W1:Y:S08]  /*19b0*/  I2F.RP R27, R0 ;  /* 0x00000000001b7306 */ /* 0x000e700000209400 */
[----:B-1----:R-:W1:Y:S02]  /*19c0*/  MUFU.RCP R26, R27 ;  /* 0x0000001b001a7308 */ /* 0x002e640000001000 */
[----:B-1----:R-:W-:-:S06]  /*19d0*/  VIADD R26, R26, 0xffffffe ;  /* 0x0ffffffe1a1a7836 */ /* 0x002fcc0000000000 */
[----:B------:R-:W1:Y:S01]  /*19e0*/  F2I.FTZ.U32.TRUNC.NTZ R29, R26 ;  /* 0x0000001a001d7305 */ /* 0x000e62000021f000 */
[----:B------:R-:W-:Y:S01]  /*19f0*/  IMAD.MOV.U32 R28, RZ, RZ, RZ ;  /* 0x000000ffff1c7224 */ /* 0x000fe200078e00ff */
[----:B------:R-:W-:Y:S02]  /*1a00*/  IABS R15, R5 ;  /* 0x00000005000f7213 */ /* 0x000fe40000000000 */
[----:B-1----:R-:W-:-:S05]  /*1a10*/  IADD3 R14, PT, PT, RZ, -R29, RZ ;  /* 0x8000001dff0e7210 */ /* 0x002fca0007ffe0ff */
[----:B------:R-:W-:Y:S01]  /*1a20*/  IMAD R19, R14, R0, RZ ;  /* 0x000000000e137224 */ /* 0x000fe200078e02ff */
[----:B------:R-:W-:-:S03]  /*1a30*/  IABS R14, R216 ;  /* 0x000000d8000e7213 */ /* 0x000fc60000000000 */
[----:B------:R-:W-:-:S04]  /*1a40*/  IMAD.HI.U32 R19, R29, R19, R28 ;  /* 0x000000131d137227 */ /* 0x000fc800078e001c */
[----:B------:R-:W-:Y:S02]  /*1a50*/  IMAD.MOV R15, RZ, RZ, -R15 ;  /* 0x000000ffff0f7224 */ /* 0x000fe400078e0a0f */
[----:B------:R-:W-:-:S04]  /*1a60*/  IMAD.HI.U32 R19, R19, R14, RZ ;  /* 0x0000000e13137227 */ /* 0x000fc800078e00ff */
[----:B------:R-:W-:-:S05]  /*1a70*/  IMAD R15, R19, R15, R14 ;  /* 0x0000000f130f7224 */ /* 0x000fca00078e020e */
[----:B------:R-:W-:Y:S02]  /*1a80*/  ISETP.GT.U32.AND P2, PT, R0, R15, PT ;  /* 0x0000000f0000720c */ /* 0x000fe40003f44070 */
[----:B------:R-:W-:-:S04]  /*1a90*/  SHF.L.U32 R65, R73, 0x3, RZ ;  /* 0x0000000349417819 */ /* 0x000fc800000006ff */
[----:B------:R-:W-:-:S07]  /*1aa0*/  LOP3.LUT R14, R65, 0x38, RZ, 0xc0, !PT ;  /* 0x00000038410e7812 */ /* 0x000fce00078ec0ff */
[----:B------:R-:W-:Y:S01]  /*1ab0*/  @!P2 IMAD.IADD R15, R15, 0x1, -R0 ;  /* 0x000000010f0fa824 */ /* 0x000fe200078e0a00 */
[----:B------:R-:W-:-:S04]  /*1ac0*/  IADD3 R26, P1, PT, R14, R18, RZ ;  /* 0x000000120e1a7210 */ /* 0x000fc80007f3e0ff */
[----:B------:R-:W-:Y:S02]  /*1ad0*/  ISETP.GE.U32.AND P3, PT, R15, R0, PT ;  /* 0x000000000f00720c */ /* 0x000fe40003f66070 */
[----:B------:R-:W-:Y:S01]  /*1ae0*/  LOP3.LUT R0, R216, R5, RZ, 0x3c, !PT ;  /* 0x00000005d8007212 */ /* 0x000fe200078e3cff */
[----:B------:R-:W-:Y:S01]  /*1af0*/  IMAD.X R27, RZ, RZ, R13, P1 ;  /* 0x000000ffff1b7224 */ /* 0x000fe200008e060d */
[----:B------:R-:W-:Y:S02]  /*1b00*/  @!P2 IADD3 R19, PT, PT, R19, 0x1, RZ ;  /* 0x000000011313a810 */ /* 0x000fe40007ffe0ff */
[----:B------:R-:W-:Y:S02]  /*1b10*/  ISETP.GE.AND P1, PT, R0, RZ, PT ;  /* 0x000000ff0000720c */ /* 0x000fe40003f26270 */
[----:B------:R-:W-:Y:S01]  /*1b20*/  ISETP.NE.AND P2, PT, R5, RZ, PT ;  /* 0x000000ff0500720c */ /* 0x000fe20003f45270 */
[----:B-----5:R-:W-:-:S04]  /*1b30*/  IMAD R18, R3, R210, RZ ;  /* 0x000000d203127224 */ /* 0x020fc800078e02ff */
[----:B------:R-:W-:Y:S02]  /*1b40*/  @P3 VIADD R19, R19, 0x1 ;  /* 0x0000000113133836 */ /* 0x000fe40000000000 */
[C---:B------:R-:W-:Y:S02]  /*1b50*/  IMAD R18, R11.reuse, R211, R18 ;  /* 0x000000d30b127224 */ /* 0x040fe400078e0212 */
[----:B------:R-:W-:-:S04]  /*1b60*/  IMAD.WIDE.U32 R26, R11, R210, R26 ;  /* 0x000000d20b1a7225 */ /* 0x000fc800078e001a */
[----:B------:R-:W-:Y:S01]  /*1b70*/  IMAD.MOV.U32 R3, RZ, RZ, R19 ;  /* 0x000000ffff037224 */ /* 0x000fe200078e0013 */
[----:B------:R-:W-:-:S03]  /*1b80*/  IADD3 R27, PT, PT, R27, R18, RZ ;  /* 0x000000121b1b7210 */ /* 0x000fc60007ffe0ff */
[----:B------:R-:W-:Y:S01]  /*1b90*/  @!P1 IMAD.MOV R3, RZ, RZ, -R3 ;  /* 0x000000ffff039224 */ /* 0x000fe200078e0a03 */
[----:B------:R-:W-:Y:S01]  /*1ba0*/  @!P2 LOP3.LUT R3, RZ, R5, RZ, 0x33, !PT ;  /* 0x00000005ff03a212 */ /* 0x000fe200078e33ff */
[----:B------:R-:W1:Y:S04]  /*1bb0*/  S2UR UR6, SR_CgaCtaId ;  /* 0x00000000000679c3 */ /* 0x000e680000008800 */
[----:B------:R-:W-:Y:S02]  /*1bc0*/  IMAD R5, R23, R3, RZ ;  /* 0x0000000317057224 */ /* 0x000fe400078e02ff */
[----:B------:R-:W-:Y:S01]  /*1bd0*/  IMAD.WIDE.U32 R26, R3, R22, R26 ;  /* 0x00000016031a7225 */ /* 0x000fe200078e001a */
[----:B------:R-:W-:Y:S02]  /*1be0*/  SHF.R.U32.HI R122, RZ, 0x3, R73 ;  /* 0x00000003ff7a7819 */ /* 0x000fe40000011649 */
[----:B------:R-:W-:-:S03]  /*1bf0*/  MOV R123, RZ ;  /* 0x000000ff007b7202 */ /* 0x000fc60000000f00 */
[-C--:B------:R-:W-:Y:S01]  /*1c00*/  IMAD R215, R211, R122.reuse, RZ ;  /* 0x0000007ad3d77224 */ /* 0x080fe200078e02ff */
[----:B------:R-:W-:Y:S01]  /*1c10*/  UMOV UR7, 0x400 ;  /* 0x0000040000077882 */ /* 0x000fe20000000000 */
[----:B------:R-:W-:Y:S02]  /*1c20*/  IMAD R213, R209, R122, RZ ;  /* 0x0000007ad1d57224 */ /* 0x000fe400078e02ff */
[----:B------:R-:W-:Y:S01]  /*1c30*/  IMAD.SHL.U32 R64, R53, 0x80, RZ ;  /* 0x0000008035407824 */ /* 0x000fe200078e00ff */
[----:B-1----:R-:W-:Y:S01]  /*1c40*/  ULEA UR6, UR6, UR7, 0x18 ;  /* 0x0000000706067291 */ /* 0x002fe2000f8ec0ff */
[----:B------:R-:W-:Y:S01]  /*1c50*/  SHF.L.U64.HI R70, R208, 0x4, R209 ;  /* 0x00000004d0467819 */ /* 0x000fe200000102d1 */
[----:B------:R-:W-:Y:S01]  /*1c60*/  IMAD.SHL.U32 R67, R210, 0x10, RZ ;  /* 0x00000010d2437824 */ /* 0x000fe200078e00ff */
[----:B------:R-:W-:Y:S02]  /*1c70*/  SHF.L.U32 R69, R208, 0x4, RZ ;  /* 0x00000004d0457819 */ /* 0x000fe400000006ff */
[----:B------:R-:W-:-:S02]  /*1c80*/  SHF.L.U64.HI R68, R210, 0x4, R211 ;  /* 0x00000004d2447819 */ /* 0x000fc400000102d3 */
[----:B------:R-:W-:Y:S01]  /*1c90*/  IADD3 R71, PT, PT, R64, -0x80, RZ ;  /* 0xffffff8040477810 */ /* 0x000fe20007ffe0ff */
[----:B--2---:R-:W-:-:S04]  /*1ca0*/  @P0 IMAD.WIDE.U32 R28, R128, R221, RZ ;  /* 0x000000dd801c0225 */ /* 0x004fc800078e00ff */
[----:B------:R-:W-:Y:S02]  /*1cb0*/  @P0 IMAD R11, R129, R221, RZ ;  /* 0x000000dd810b0224 */ /* 0x000fe400078e02ff */
[-C--:B---3--:R-:W-:Y:S02]  /*1cc0*/  @!P0 IMAD R0, R25, R217.reuse, RZ ;  /* 0x000000d919008224 */ /* 0x088fe400078e02ff */
[----:B------:R-:W-:-:S04]  /*1cd0*/  @!P0 IMAD.WIDE.U32 R24, R24, R217, RZ ;  /* 0x000000d918188225 */ /* 0x000fc800078e00ff */
[----:B------:R-:W-:Y:S01]  /*1ce0*/  @!P0 IMAD.MOV.U32 R18, RZ, RZ, R24 ;  /* 0x000000ffff128224 */ /* 0x000fe200078e0018 */
[----:B------:R-:W-:Y:S01]  /*1cf0*/  @!P0 IADD3 R13, PT, PT, R25, R0, RZ ;  /* 0x00000000190d8210 */ /* 0x000fe20007ffe0ff */
[----:B------:R-:W-:Y:S01]  /*1d00*/  @P0 IMAD.MOV.U32 R18, RZ, RZ, R28 ;  /* 0x000000ffff120224 */ /* 0x000fe200078e001c */
[----:B------:R-:W-:Y:S01]  /*1d10*/  SHF.R.S32.HI R0, RZ, 0x1f, R3 ;  /* 0x0000001fff007819 */ /* 0x000fe20000011403 */
[----:B------:R-:W-:-:S03]  /*1d20*/  @P0 IMAD.IADD R13, R29, 0x1, R11 ;  /* 0x000000011d0d0824 */ /* 0x000fc600078e020b */
[----:B------:R-:W-:Y:S01]  /*1d30*/  IADD3 R18, P1, PT, R14, R18, RZ ;  /* 0x000000120e127210 */ /* 0x000fe20007f3e0ff */
[----:B------:R-:W-:-:S03]  /*1d40*/  IMAD R22, R0, R22, R5 ;  /* 0x0000001600167224 */ /* 0x000fc600078e0205 */
[----:B------:R-:W-:Y:S01]  /*1d50*/  IADD3.X R19, PT, PT, RZ, R13, RZ, P1, !PT ;  /* 0x0000000dff137210 */ /* 0x000fe20000ffe4ff */
[----:B------:R-:W-:Y:S01]  /*1d60*/  IMAD.IADD R27, R27, 0x1, R22 ;  /* 0x000000011b1b7824 */ /* 0x000fe200078e0216 */
[----:B------:R-:W-:Y:S01]  /*1d70*/  SHF.R.S32.HI R11, RZ, 0x1f, R72 ;  /* 0x0000001fff0b7819 */ /* 0x000fe20000011448 */
[----:B------:R-:W-:Y:S01]  /*1d80*/  IMAD R5, R21, R216, RZ ;  /* 0x000000d815057224 */ /* 0x000fe200078e02ff */
[----:B------:R-:W-:Y:S01]  /*1d90*/  IADD3 R22, P0, PT, R14, R4, RZ ;  /* 0x000000040e167210 */ /* 0x000fe20007f1e0ff */
[----:B------:R-:W-:Y:S01]  /*1da0*/  IMAD.WIDE.U32 R18, R20, R216, R18 ;  /* 0x000000d814127225 */ /* 0x000fe200078e0012 */
[----:B------:R-:W-:-:S03]  /*1db0*/  LEA.HI R11, R11, R72, RZ, 0x7 ;  /* 0x000000480b0b7211 */ /* 0x000fc600078f38ff */
[----:B------:R-:W-:Y:S01]  /*1dc0*/  IMAD.WIDE.U32 R20, R122, R210, R26 ;  /* 0x000000d27a147225 */ /* 0x000fe200078e001a */
[----:B------:R-:W-:-:S03]  /*1dd0*/  LOP3.LUT R24, R65, 0x1c0, RZ, 0xc0, !PT ;  /* 0x000001c041187812 */ /* 0x000fc600078ec0ff */
[----:B------:R-:W-:Y:S01]  /*1de0*/  IMAD.X R23, RZ, RZ, R2, P0 ;  /* 0x000000ffff177224 */ /* 0x000fe200000e0602 */
[----:B------:R-:W-:Y:S02]  /*1df0*/  IADD3 R215, PT, PT, R21, R215, RZ ;  /* 0x000000d715d77210 */ /* 0x000fe40007ffe0ff */
[----:B----4-:R-:W-:Y:S01]  /*1e00*/  LEA R214, P0, R20, R8, 0x1 ;  /* 0x0000000814d67211 */ /* 0x010fe200078008ff */
[----:B------:R-:W-:Y:S01]  /*1e10*/  IMAD.IADD R19, R19, 0x1, R5 ;  /* 0x0000000113137824 */ /* 0x000fe200078e0205 */
[----:B------:R-:W-:Y:S01]  /*1e20*/  SHF.R.S32.HI R78, RZ, 0x7, R11 ;  /* 0x00000007ff4e7819 */ /* 0x000fe2000001140b */
[----:B------:R-:W-:Y:S01]  /*1e30*/  IMAD.WIDE.U32 R4, R218, 0x40, R122 ;  /* 0x00000040da047825 */ /* 0x000fe200078e007a */
[----:B------:R-:W-:Y:S02]  /*1e40*/  LEA.HI.X R215, R20, R9, R215, 0x1, P0 ;  /* 0x0000000914d77211 */ /* 0x000fe400000f0cd7 */
[----:B------:R-:W-:Y:S02]  /*1e50*/  LOP3.LUT R24, R24, 0x38, R73, 0xf8, !PT ;  /* 0x0000003818187812 */ /* 0x000fe400078ef849 */
[----:B------:R-:W-:Y:S01]  /*1e60*/  ISETP.GE.AND P0, PT, R78, R53, PT ;  /* 0x000000354e00720c */ /* 0x000fe20003f06270 */
[----:B------:R-:W-:Y:S01]  /*1e70*/  IMAD R5, R5, R128, RZ ;  /* 0x0000008005057224 */ /* 0x000fe200078e02ff */
[----:B------:R-:W-:Y:S01]  /*1e80*/  LOP3.LUT R24, R24, 0x38, R65, 0x78, !PT ;  /* 0x0000003818187812 */ /* 0x000fe200078e7841 */
[----:B------:R-:W-:-:S04]  /*1e90*/  IMAD.WIDE.U32 R22, R122, R208, R22 ;  /* 0x000000d07a167225 */ /* 0x000fc800078e0016 */
[C---:B------:R-:W-:Y:S02]  /*1ea0*/  IMAD R5, R4.reuse, R129, R5 ;  /* 0x0000008104057224 */ /* 0x040fe400078e0205 */
[----:B------:R-:W-:Y:S01]  /*1eb0*/  IMAD.WIDE.U32 R18, R4, R128, R18 ;  /* 0x0000008004127225 */ /* 0x000fe200078e0012 */
[----:B------:R-:W-:Y:S02]  /*1ec0*/  LOP3.LUT R65, R24, 0x1e00, R65, 0xf8, !PT ;  /* 0x00001e0018417812 */ /* 0x000fe400078ef841 */
[----:B------:R-:W-:Y:S01]  /*1ed0*/  LEA R212, P1, R22, R16, 0x1 ;  /* 0x0000001016d47211 */ /* 0x000fe200078208ff */
[----:B------:R-:W-:Y:S01]  /*1ee0*/  IMAD.IADD R213, R23, 0x1, R213 ;  /* 0x0000000117d57824 */ /* 0x000fe200078e02d5 */
[----:B------:R-:W-:Y:S01]  /*1ef0*/  LEA R120, P2, R18, R6, 0x1 ;  /* 0x0000000612787211 */ /* 0x000fe200078408ff */
[----:B------:R-:W-:Y:S01]  /*1f00*/  IMAD.IADD R5, R19, 0x1, R5 ;  /* 0x0000000113057824 */ /* 0x000fe200078e0205 */
[----:B------:R-:W-:Y:S02]  /*1f10*/  LEA R65, R65, UR6, 0x1 ;  /* 0x0000000641417c11 */ /* 0x000fe4000f8e08ff */
[----:B------:R-:W-:-:S02]  /*1f20*/  LEA.HI.X R213, R22, R17, R213, 0x1, P1 ;  /* 0x0000001116d57211 */ /* 0x000fc400008f0cd5 */
[----:B------:R-:W-:Y:S02]  /*1f30*/  LEA.HI.X R121, R18, R7, R5, 0x1, P2 ;  /* 0x0000000712797211 */ /* 0x000fe400010f0c05 */
[----:B------:R-:W-:Y:S02]  /*1f40*/  LEA.HI R12, R12, R12, RZ, 0x1 ;  /* 0x0000000c0c0c7211 */ /* 0x000fe400078f08ff */
[----:B------:R-:W-:Y:S01]  /*1f50*/  LOP3.LUT R9, R14, 0x40, RZ, 0xfc, !PT ;  /* 0x000000400e097812 */ /* 0x000fe200078efcff */
[----:B------:R-:W-:Y:S06]  /*1f60*/  @P0 BRA `(.L_x_898) ;  /* 0x000000b000e40947 */ /* 0x000fec0003800000 */
[----:B------:R-:W2:Y:S04]  /*1f70*/  LD.E.64 R16, desc[UR4][R132.64+0x120] ;  /* 0x0001200484107980 */ /* 0x000ea8000c101b00 */
[----:B------:R-:W3:Y:S04]  /*1f80*/  LD.E.64 R28, desc[UR4][R132.64+0x118] ;  /* 0x00011804841c7980 */ /* 0x000ee8000c101b00 */
[----:B------:R-:W4:Y:S04]  /*1f90*/  LD.E.64 R24, desc[UR4][R132.64+0x140] ;  /* 0x0001400484187980 */ /* 0x000f28000c101b00 */
[----:B------:R-:W5:Y:S04]  /*1fa0*/  LD.E.64 R124, desc[UR4][R132.64+0x130] ;  /* 0x00013004847c7980 */ /* 0x000f68000c101b00 */
[----:B------:R-:W5:Y:S04]  /*1fb0*/  LD.E.64 R22, desc[UR4][R132.64+0x138] ;  /* 0x0001380484167980 */ /* 0x000f68000c101b00 */
[----:B------:R-:W5:Y:S04]  /*1fc0*/  LD.E.64 R126, desc[UR4][R132.64+0x128] ;  /* 0x00012804847e7980 */ /* 0x000f68000c101b00 */
[----:B------:R-:W5:Y:S04]  /*1fd0*/  LD.E.64 R20, desc[UR4][R132.64+0x110] ;  /* 0x0001100484147980 */ /* 0x000f68000c101b00 */
[----:B------:R-:W5:Y:S04]  /*1fe0*/  LD.E.64 R18, desc[UR4][R132.64+0x108] ;  /* 0x0001080484127980 */ /* 0x000f68000c101b00 */
[----:B------:R-:W5:Y:S04]  /*1ff0*/  LD.E.64 R6, desc[UR4][R132.64+0x150] ;  /* 0x0001500484067980 */ /* 0x000f68000c101b00 */
[----:B------:R-:W5:Y:S01]  /*2000*/  LD.E.64 R4, desc[UR4][R132.64+0x148] ;  /* 0x0001480484047980 */ /* 0x000f62000c101b00 */
[----:B------:R-:W-:-:S02]  /*2010*/  MOV R15, RZ ;  /* 0x000000ff000f7202 */ /* 0x000fc40000000f00 */
[----:B------:R-:W-:Y:S02]  /*2020*/  SHF.R.S32.HI R12, RZ, 0x1, R12 ;  /* 0x00000001ff0c7819 */ /* 0x000fe4000001140c */
[----:B------:R-:W-:Y:S02]  /*2030*/  IADD3 R13, P0, PT, -R72, R122, RZ ;  /* 0x0000007a480d7210 */ /* 0x000fe40007f1e1ff */
[C---:B------:R-:W-:Y:S01]  /*2040*/  SHF.L.U32 R109, R12.reuse, 0x4, RZ ;  /* 0x000000040c6d7819 */ /* 0x040fe200000006ff */
[C---:B------:R-:W-:Y:S01]  /*2050*/  IMAD R108, R12.reuse, 0x30, RZ ;  /* 0x000000300c6c7824 */ /* 0x040fe200078e02ff */
[C---:B------:R-:W-:Y:S01]  /*2060*/  SHF.L.U32 R102, R12.reuse, 0x6, RZ ;  /* 0x000000060c667819 */ /* 0x040fe200000006ff */
[C---:B------:R-:W-:Y:S02]  /*2070*/  IMAD R107, R12.reuse, 0x50, RZ ;  /* 0x000000500c6b7824 */ /* 0x040fe400078e02ff */
[C---:B------:R-:W-:Y:S02]  /*2080*/  IMAD R106, R12.reuse, 0x60, RZ ;  /* 0x000000600c6a7824 */ /* 0x040fe400078e02ff */
[----:B------:R-:W-:-:S02]  /*2090*/  IMAD R105, R12, 0x70, RZ ;  /* 0x000000700c697824 */ /* 0x000fc400078e02ff */
[----:B------:R-:W-:Y:S01]  /*20a0*/  IMAD.SHL.U32 R104, R12, 0x20, RZ ;  /* 0x000000200c687824 */ /* 0x000fe200078e00ff */
[----:B------:R-:W-:Y:S01]  /*20b0*/  VIMNMX R78, PT, PT, RZ, R78, !PT ;  /* 0x0000004eff4e7248 */ /* 0x000fe20007fe0100 */
[C---:B------:R-:W-:Y:S01]  /*20c0*/  VIADD R77, R122.reuse, 0x10 ;  /* 0x000000107a4d7836 */ /* 0x040fe20000000000 */
[C---:B------:R-:W-:Y:S01]  /*20d0*/  IADD3 R76, PT, PT, R122.reuse, 0x20, RZ ;  /* 0x000000207a4c7810 */ /* 0x040fe20007ffe0ff */
[C---:B------:R-:W-:Y:S01]  /*20e0*/  VIADD R74, R122.reuse, 0x30 ;  /* 0x000000307a4a7836 */ /* 0x040fe20000000000 */
[C---:B------:R-:W-:Y:S01]  /*20f0*/  IADD3 R116, PT, PT, R122.reuse, 0x40, RZ ;  /* 0x000000407a747810 */ /* 0x040fe20007ffe0ff */
[C---:B------:R-:W-:Y:S01]  /*2100*/  VIADD R114, R122.reuse, 0x50 ;  /* 0x000000507a727836 */ /* 0x040fe20000000000 */
[C---:B------:R-:W-:Y:S01]  /*2110*/  IADD3 R112, PT, PT, R122.reuse, 0x60, RZ ;  /* 0x000000607a707810 */ /* 0x040fe20007ffe0ff */
[----:B------:R-:W-:Y:S01]  /*2120*/  VIADD R110, R122, 0x70 ;  /* 0x000000707a6e7836 */ /* 0x000fe20000000000 */
[----:B------:R-:W-:Y:S01]  /*2130*/  MOV R100, R71 ;  /* 0x0000004700647202 */ /* 0x000fe20000000f00 */
[C---:B------:R-:W-:Y:S01]  /*2140*/  IMAD R103, R53.reuse, -0x80, R72 ;  /* 0xffffff8035677824 */ /* 0x040fe200078e0248 */
[----:B------:R-:W-:Y:S01]  /*2150*/  MOV R86, R212 ;  /* 0x000000d400567202 */ /* 0x000fe20000000f00 */
[----:B------:R-:W-:Y:S01]  /*2160*/  IMAD R101, R53, -0x80, R66 ;  /* 0xffffff8035657824 */ /* 0x000fe200078e0242 */
[----:B------:R-:W-:Y:S01]  /*2170*/  MOV R88, R214 ;  /* 0x000000d600587202 */ /* 0x000fe20000000f00 */
[----:B------:R-:W-:Y:S01]  /*2180*/  IMAD.MOV.U32 R99, RZ, RZ, R53 ;  /* 0x000000ffff637224 */ /* 0x000fe200078e0035 */
[----:B------:R-:W-:Y:S01]  /*2190*/  SHF.R.S32.HI R98, RZ, 0x1f, R109 ;  /* 0x0000001fff627819 */ /* 0x000fe2000001146d */
[----:B------:R-:W-:Y:S01]  /*21a0*/  IMAD.MOV.U32 R87, RZ, RZ, R213 ;  /* 0x000000ffff577224 */ /* 0x000fe200078e00d5 */
[----:B------:R-:W-:Y:S01]  /*21b0*/  SHF.R.S32.HI R97, RZ, 0x1f, R104 ;  /* 0x0000001fff617819 */ /* 0x000fe20000011468 */
[----:B------:R-:W-:Y:S01]  /*21c0*/  IMAD.MOV.U32 R89, RZ, RZ, R215 ;  /* 0x000000ffff597224 */ /* 0x000fe200078e00d7 */
[----:B------:R-:W-:-:S02]  /*21d0*/  SHF.R.S32.HI R96, RZ, 0x1f, R108 ;  /* 0x0000001fff607819 */ /* 0x000fc4000001146c */
[----:B------:R-:W-:Y:S02]  /*21e0*/  SHF.R.S32.HI R95, RZ, 0x1f, R102 ;  /* 0x0000001fff5f7819 */ /* 0x000fe40000011466 */
[----:B------:R-:W-:Y:S02]  /*21f0*/  SHF.R.S32.HI R94, RZ, 0x1f, R107 ;  /* 0x0000001fff5e7819 */ /* 0x000fe4000001146b */
[----:B------:R-:W-:Y:S02]  /*2200*/  SHF.R.S32.HI R93, RZ, 0x1f, R106 ;  /* 0x0000001fff5d7819 */ /* 0x000fe4000001146a */
[----:B------:R-:W-:Y:S01]  /*2210*/  SHF.R.S32.HI R92, RZ, 0x1f, R105 ;  /* 0x0000001fff5c7819 */ /* 0x000fe20000011469 */
[----:B--2---:R-:W-:Y:S02]  /*2220*/  IMAD R2, R17, R217, RZ ;  /* 0x000000d911027224 */ /* 0x004fe400078e02ff */
[----:B------:R-:W-:-:S04]  /*2230*/  IMAD.WIDE.U32 R16, R217, R16, R14 ;  /* 0x00000010d9107225 */ /* 0x000fc800078e000e */
[----:B------:R-:W-:Y:S02]  /*2240*/  IMAD.IADD R17, R17, 0x1, R2 ;  /* 0x0000000111117824 */ /* 0x000fe400078e0202 */
[----:B---3--:R-:W-:-:S04]  /*2250*/  IMAD.WIDE.U32 R26, R217, R28, R14 ;  /* 0x0000001cd91a7225 */ /* 0x008fc800078e000e */
[----:B------:R-:W-:Y:S02]  /*2260*/  IMAD R2, R29, R217, RZ ;  /* 0x000000d91d027224 */ /* 0x000fe400078e02ff */
[----:B----4-:R-:W-:Y:S02]  /*2270*/  IMAD R11, R25, R3, RZ ;  /* 0x00000003190b7224 */ /* 0x010fe400078e02ff */
[----:B-----5:R-:W-:Y:S01]  /*2280*/  IMAD R8, R125, R71, RZ ;  /* 0x000000477d087224 */ /* 0x020fe200078e02ff */
[----:B------:R-:W-:Y:S01]  /*2290*/  IADD3 R27, PT, PT, R27, R2, RZ ;  /* 0x000000021b1b7210 */ /* 0x000fe20007ffe0ff */
[----:B------:R-:W-:-:S04]  /*22a0*/  IMAD.WIDE.U32 R16, R71, R124, R16 ;  /* 0x0000007c47107225 */ /* 0x000fc800078e0010 */
[----:B------:R-:W-:Y:S02]  /*22b0*/  IMAD R2, R24, R0, R11 ;  /* 0x0000000018027224 */ /* 0x000fe400078e020b */
[----:B------:R-:W-:Y:S02]  /*22c0*/  IMAD.IADD R17, R17, 0x1, R8 ;  /* 0x0000000111117824 */ /* 0x000fe400078e0208 */
[----:B------:R-:W-:Y:S01]  /*22d0*/  IMAD R11, R23, R3, RZ ;  /* 0x00000003170b7224 */ /* 0x000fe200078e02ff */
[----:B------:R-:W-:Y:S01]  /*22e0*/  SHF.L.U32 R23, R73, 0x2, RZ ;  /* 0x0000000249177819 */ /* 0x000fe200000006ff */
[----:B------:R-:W-:Y:S02]  /*22f0*/  IMAD R8, R127, R71, RZ ;  /* 0x000000477f087224 */ /* 0x000fe400078e02ff */
[----:B------:R-:W-:Y:S01]  /*2300*/  IMAD.WIDE.U32 R26, R71, R126, R26 ;  /* 0x0000007e471a7225 */ /* 0x000fe200078e001a */
[----:B------:R-:W-:-:S03]  /*2310*/  LOP3.LUT R23, R23, 0x1c, RZ, 0xc0, !PT ;  /* 0x0000001c17177812 */ /* 0x000fc600078ec0ff */
[----:B------:R-:W-:Y:S01]  /*2320*/  IMAD.WIDE.U32 R24, R3, R24, R16 ;  /* 0x0000001803187225 */ /* 0x000fe200078e0010 */
[----:B------:R-:W-:-:S03]  /*2330*/  IADD3 R27, PT, PT, R27, R8, RZ ;  /* 0x000000081b1b7210 */ /* 0x000fc60007ffe0ff */
[----:B------:R-:W-:Y:S02]  /*2340*/  IMAD.IADD R17, R71, 0x1, R10 ;  /* 0x0000000147117824 */ /* 0x000fe400078e020a */
[----:B------:R-:W-:Y:S01]  /*2350*/  IMAD R0, R22, R0, R11 ;  /* 0x0000000016007224 */ /* 0x000fe200078e020b */
[----:B------:R-:W-:Y:S01]  /*2360*/  SHF.R.S32.HI R11, RZ, 0x1f, R72 ;  /* 0x0000001fff0b7819 */ /* 0x000fe20000011448 */
[-C--:B------:R-:W-:Y:S02]  /*2370*/  IMAD R17, R17, R12.reuse, RZ ;  /* 0x0000000c11117224 */ /* 0x080fe400078e02ff */
[CC--:B------:R-:W-:Y:S02]  /*2380*/  IMAD R10, R122.reuse, R12.reuse, R14 ;  /* 0x0000000c7a0a7224 */ /* 0x0c0fe400078e020e */
[----:B------:R-:W-:Y:S02]  /*2390*/  IMAD R8, R122, R12, R23 ;  /* 0x0000000c7a087224 */ /* 0x000fe400078e0217 */
[----:B------:R-:W-:Y:S01]  /*23a0*/  IMAD.WIDE.U32 R22, R3, R22, R26 ;  /* 0x0000001603167225 */ /* 0x000fe200078e001a */
[----:B------:R-:W-:-:S03]  /*23b0*/  SHF.R.S32.HI R3, RZ, 0x1f, R17 ;  /* 0x0000001fff037819 */ /* 0x000fc60000011411 */
[----:B------:R-:W-:Y:S01]  /*23c0*/  IMAD.X R11, RZ, RZ, ~R11, P0 ;  /* 0x000000ffff0b7224 */ /* 0x000fe200000e0e0b */
[----:B------:R-:W-:Y:S02]  /*23d0*/  IADD3 R84, P1, PT, R17, R10, RZ ;  /* 0x0000000a11547210 */ /* 0x000fe40007f3e0ff */
[----:B------:R-:W-:Y:S01]  /*23e0*/  IADD3 R25, PT, PT, R25, R2, RZ ;  /* 0x0000000219197210 */ /* 0x000fe20007ffe0ff */
[----:B------:R-:W-:Y:S01]  /*23f0*/  IMAD R79, R11, R124, RZ ;  /* 0x0000007c0b4f7224 */ /* 0x000fe200078e02ff */
[----:B------:R-:W-:Y:S01]  /*2400*/  MOV R26, R22 ;  /* 0x00000016001a7202 */ /* 0x000fe20000000f00 */
[----:B------:R-:W-:Y:S01]  /*2410*/  IMAD.IADD R27, R23, 0x1, R0 ;  /* 0x00000001171b7824 */ /* 0x000fe200078e0200 */
[----:B------:R-:W-:Y:S01]  /*2420*/  IADD3 R16, P0, PT, R17, R8, RZ ;  /* 0x0000000811107210 */ /* 0x000fe20007f1e0ff */
[----:B------:R-:W-:Y:S01]  /*2430*/  IMAD R11, R11, R126, RZ ;  /* 0x0000007e0b0b7224 */ /* 0x000fe200078e02ff */
[----:B------:R-:W-:Y:S01]  /*2440*/  LEA.HI.X.SX32 R85, R10, R3, 0x1, P1 ;  /* 0x000000030a557211 */ /* 0x000fe200008f0eff */
[----:B------:R-:W-:Y:S01]  /*2450*/  IMAD R79, R125, R13, R79 ;  /* 0x0000000d7d4f7224 */ /* 0x000fe200078e024f */
[----:B------:R-:W-:Y:S01]  /*2460*/  LEA.HI.X.SX32 R3, R8, R3, 0x1, P0 ;  /* 0x0000000308037211 */ /* 0x000fe200000f0eff */
[----:B------:R-:W-:Y:S01]  /*2470*/  IMAD.WIDE.U32 R22, R124, R13, R24 ;  /* 0x0000000d7c167225 */ /* 0x000fe200078e0018 */
[----:B------:R-:W-:-:S03]  /*2480*/  SHF.L.U64.HI R85, R84, 0x1, R85 ;  /* 0x0000000154557819 */ /* 0x000fc60000010255 */
[-C--:B------:R-:W-:Y:S02]  /*2490*/  IMAD R11, R127, R13.reuse, R11 ;  /* 0x0000000d7f0b7224 */ /* 0x080fe400078e020b */
[----:B------:R-:W-:Y:S01]  /*24a0*/  IMAD.WIDE.U32 R24, R126, R13, R26 ;  /* 0x0000000d7e187225 */ /* 0x000fe200078e001a */
[----:B------:R-:W-:Y:S02]  /*24b0*/  IADD3 R79, PT, PT, R23, R79, RZ ;  /* 0x0000004f174f7210 */ /* 0x000fe40007ffe0ff */
[----:B------:R-:W-:Y:S01]  /*24c0*/  LEA R80, P1, R22, R20, 0x1 ;  /* 0x0000001416507211 */ /* 0x000fe200078208ff */
[----:B------:R-:W-:Y:S01]  /*24d0*/  IMAD.SHL.U32 R84, R84, 0x2, RZ ;  /* 0x0000000254547824 */ /* 0x000fe200078e00ff */
[----:B------:R-:W-:Y:S01]  /*24e0*/  SHF.L.U64.HI R0, R16, 0x1, R3 ;  /* 0x0000000110007819 */ /* 0x000fe20000010203 */
[----:B------:R-:W-:Y:S01]  /*24f0*/  IMAD.IADD R11, R25, 0x1, R11 ;  /* 0x00000001190b7824 */ /* 0x000fe200078e020b */
[----:B------:R-:W-:Y:S02]  /*2500*/  LEA R10, P0, R24, R18, 0x1 ;  /* 0x00000012180a7211 */ /* 0x000fe400078008ff */
[----:B------:R-:W-:-:S02]  /*2510*/  SHF.L.U32 R16, R16, 0x1, RZ ;  /* 0x0000000110107819 */ /* 0x000fc400000006ff */
[----:B------:R-:W-:Y:S02]  /*2520*/  LEA.HI.X R79, R22, R21, R79, 0x1, P1 ;  /* 0x00000015164f7211 */ /* 0x000fe400008f0c4f */
[----:B------:R-:W-:Y:S02]  /*2530*/  IADD3 R82, P3, PT, R6, R84, RZ ;  /* 0x0000005406527210 */ /* 0x000fe40007f7e0ff */
[----:B------:R-:W-:Y:S02]  /*2540*/  LEA.HI.X R11, R24, R19, R11, 0x1, P0 ;  /* 0x00000013180b7211 */ /* 0x000fe400000f0c0b */
[----:B------:R-:W-:Y:S02]  /*2550*/  IADD3 R54, P1, PT, R6, R16, RZ ;  /* 0x0000001006367210 */ /* 0x000fe40007f3e0ff */
[C---:B------:R-:W-:Y:S02]  /*2560*/  IADD3 R84, P2, PT, R4.reuse, R84, RZ ;  /* 0x0000005404547210 */ /* 0x040fe40007f5e0ff */
[----:B------:R-:W-:Y:S01]  /*2570*/  IADD3 R16, P0, PT, R4, R16, RZ ;  /* 0x0000001004107210 */ /* 0x000fe20007f1e0ff */
[C-C-:B------:R-:W-:Y:S01]  /*2580*/  IMAD.X R83, R7.reuse, 0x1, R85.reuse, P3 ;  /* 0x0000000107537824 */ /* 0x140fe200018e0655 */
[-C--:B------:R-:W-:Y:S01]  /*2590*/  IADD3.X R55, PT, PT, R7, R0.reuse, RZ, P1, !PT ;  /* 0x0000000007377210 */ /* 0x080fe20000ffe4ff */
[C---:B------:R-:W-:Y:S01]  /*25a0*/  IMAD.X R85, R5.reuse, 0x1, R85, P2 ;  /* 0x0000000105557824 */ /* 0x040fe200010e0655 */
[----:B------:R-:W-:-:S02]  /*25b0*/  IADD3.X R17, PT, PT, R5, R0, RZ, P0, !PT ;  /* 0x0000000005117210 */ /* 0x000fc400007fe4ff */
[C---:B------:R-:W-:Y:S02]  /*25c0*/  SHF.L.U64.HI R90, R126.reuse, 0x4, R127 ;  /* 0x000000047e5a7819 */ /* 0x040fe4000001027f */
[----:B------:R-:W-:-:S07]  /*25d0*/  SHF.L.U32 R91, R126, 0x4, RZ ;  /* 0x000000047e5b7819 */ /* 0x000fce00000006ff */
.L_x_999:
[----:B------:R-:W-:Y:S01]  /*25e0*/  VIADD R101, R101, 0x80 ;  /* 0x0000008065657836 */ /* 0x000fe20000000000 */
[----:B------:R-:W-:Y:S01]  /*25f0*/  BSSY.RECONVERGENT B0, `(.L_x_899) ;  /* 0x0000014000007945 */ /* 0x000fe20003800200 */
[----:B------:R-:W-:Y:S03]  /*2600*/  VIADD R103, R103, 0x80 ;  /* 0x0000008067677836 */ /* 0x000fe60000000000 */
[CC--:B------:R-:W-:Y:S02]  /*2610*/  ISETP.GE.AND P0, PT, R122.reuse, R101.reuse, PT ;  /* 0x000000657a00720c */ /* 0x0c0fe40003f06270 */
[C---:B------:R-:W-:Y:S02]  /*2620*/  ISETP.GE.AND P2, PT, R77.reuse, R101, PT ;  /* 0x000000654d00720c */ /* 0x040fe40003f46270 */
[----:B------:R-:W-:Y:S02]  /*2630*/  ISETP.GE.AND P0, PT, R122, R103, !P0 ;  /* 0x000000677a00720c */ /* 0x000fe40004706270 */
[C---:B------:R-:W-:Y:S02]  /*2640*/  ISETP.GE.AND P1, PT, R76.reuse, R101, PT ;  /* 0x000000654c00720c */ /* 0x040fe40003f26270 */
[-C--:B------:R-:W-:Y:S02]  /*2650*/  ISETP.LT.OR P3, PT, R77, R103.reuse, P2 ;  /* 0x000000674d00720c */ /* 0x080fe40001761670 */
[----:B------:R-:W-:Y:S02]  /*2660*/  ISETP.LT.OR P5, PT, R76, R103, P1 ;  /* 0x000000674c00720c */ /* 0x000fe40000fa1670 */
[----:B------:R-:W-:Y:S02]  /*2670*/  ISETP.GE.AND P4, PT, R74, R101, PT ;  /* 0x000000654a00720c */ /* 0x000fe40003f86270 */
[----:B------:R-:W-:Y:S02]  /*2680*/  P2R R115, PR, RZ, 0x20 ;  /* 0x00000020ff737803 */ /* 0x000fe40000000000 */
[----:B------:R-:W-:Y:S01]  /*2690*/  P2R R52, PR, RZ, 0x8 ;  /* 0x00000008ff347803 */ /* 0x000fe20000000000 */
[----:B-----5:R-:W-:Y:S08]  /*26a0*/  @!P0 BRA `(.L_x_900) ;  /* 0x0000000000208947 */ /* 0x020ff00003800000 */
[-C--:B------:R-:W-:Y:S02]  /*26b0*/  ISETP.GE.AND P2, PT, R14, R219.reuse, PT ;  /* 0x000000db0e00720c */ /* 0x080fe40003f46270 */
[----:B------:R-:W-:Y:S11]  /*26c0*/  ISETP.GE.AND P1, PT, R9, R219, PT ;  /* 0x000000db0900720c */ /* 0x000ff60003f26270 */
[--C-:B------:R-:W-:Y:S05]  /*26d0*/  @!P2 IMAD.MOV.U32 R81, RZ, RZ, R79.reuse ;  /* 0x000000ffff51a224 */ /* 0x100fea00078e004f */
[----:B------:R1:W2:Y:S02]  /*26e0*/  @!P2 LD.E.128 R20, desc[UR4][R80.64] ;  /* 0x000000045014a980 */ /* 0x0002a4000c101d00 */
[----:B-1----:R-:W-:Y:S02]  /*26f0*/  @!P1 IMAD.MOV.U32 R81, RZ, RZ, R79 ;  /* 0x000000ffff519224 */ /* 0x002fe400078e004f */
[----:B--2---:R1:W-:Y:S04]  /*2700*/  @!P2 ST.E.128 desc[UR4][R88.64], R20 ;  /* 0x000000145800a985 */ /* 0x0043e8000c101d04 */
[----:B------:R-:W2:Y:S04]  /*2710*/  @!P1 LD.E.128 R4, desc[UR4][R80.64+0x80] ;  /* 0x0000800450049980 */ /* 0x000ea8000c101d00 */
[----:B--2---:R1:W-:Y:S02]  /*2720*/  @!P1 ST.E.128 desc[UR4][R88.64+0x80], R4 ;  /* 0x0000800458009985 */ /* 0x0043e4000c101d04 */
.L_x_900:
[----:B------:R-:W-:Y:S05]  /*2730*/  BSYNC.RECONVERGENT B0 ;  /* 0x0000000000007941 */ /* 0x000fea0003800200 */
.L_x_899:
[----:B------:R-:W-:Y:S04]  /*2740*/  BSSY.RECONVERGENT B0, `(.L_x_901) ;  /* 0x000000c000007945 */ /* 0x000fe80003800200 */
[----:B------:R-:W-:Y:S05]  /*2750*/  @P3 BRA `(.L_x_902) ;  /* 0x0000000000283947 */ /* 0x000fea0003800000 */
[----:B------:R-:W-:Y:S02]  /*2760*/  ISETP.GE.AND P2, PT, R14, R219, PT ;  /* 0x000000db0e00720c */ /* 0x000fe40003f46270 */
[C---:B------:R-:W-:Y:S02]  /*2770*/  LEA R18, P1, R124.reuse, R80, 0x5 ;  /* 0x000000507c127211 */ /* 0x040fe400078228ff */
[----:B------:R-:W-:Y:S02]  /*2780*/  LEA R2, P3, R67, R88, 0x1 ;  /* 0x0000005843027211 */ /* 0x000fe400078608ff */
[----:B------:R-:W-:Y:S02]  /*2790*/  LEA.HI.X R19, R124, R79, R125, 0x5, P1 ;  /* 0x0000004f7c137211 */ /* 0x000fe400008f2c7d */
[----:B------:R-:W-:Y:S02]  /*27a0*/  ISETP.GE.AND P1, PT, R9, R219, PT ;  /* 0x000000db0900720c */ /* 0x000fe40003f26270 */
[----:B------:R-:W-:Y:S03]  /*27b0*/  LEA.HI.X R3, R67, R89, R68, 0x1, P3 ;  /* 0x0000005943037211 */ /* 0x000fe600018f0c44 */
[----:B-1----:R-:W2:Y:S04]  /*27c0*/  @!P2 LD.E.128 R20, desc[UR4][R18.64] ;  /* 0x000000041214a980 */ /* 0x002ea8000c101d00 */
[----:B--2---:R2:W-:Y:S04]  /*27d0*/  @!P2 ST.E.128 desc[UR4][R2.64], R20 ;  /* 0x000000140200a985 */ /* 0x0045e8000c101d04 */
[----:B------:R-:W3:Y:S04]  /*27e0*/  @!P1 LD.E.128 R4, desc[UR4][R18.64+0x80] ;  /* 0x0000800412049980 */ /* 0x000ee8000c101d00 */
[----:B---3--:R2:W-:Y:S02]  /*27f0*/  @!P1 ST.E.128 desc[UR4][R2.64+0x80], R4 ;  /* 0x0000800402009985 */ /* 0x0085e4000c101d04 */
.L_x_902:
[----:B------:R-:W-:Y:S05]  /*2800*/  BSYNC.RECONVERGENT B0 ;  /* 0x0000000000007941 */ /* 0x000fea0003800200 */
.L_x_901:
[----:B------:R-:W-:Y:S04]  /*2810*/  BSSY.RECONVERGENT B0, `(.L_x_903) ;  /* 0x000000c000007945 */ /* 0x000fe80003800200 */
[----:B------:R-:W-:Y:S05]  /*2820*/  @P5 BRA `(.L_x_904) ;  /* 0x0000000000285947 */ /* 0x000fea0003800000 */
[----:B------:R-:W-:Y:S02]  /*2830*/  ISETP.GE.AND P2, PT, R14, R219, PT ;  /* 0x000000db0e00720c */ /* 0x000fe40003f46270 */
[----:B------:R-:W-:Y:S02]  /*2840*/  LEA R18, P1, R124, R80, 0x6 ;  /* 0x000000507c127211 */ /* 0x000fe400078230ff */
[----:B--2---:R-:W-:Y:S02]  /*2850*/  LEA R2, P3, R210, R88, 0x6 ;  /* 0x00000058d2027211 */ /* 0x004fe400078630ff */
[----:B------:R-:W-:Y:S02]  /*2860*/  LEA.HI.X R19, R124, R79, R125, 0x6, P1 ;  /* 0x0000004f7c137211 */ /* 0x000fe400008f347d */
[----:B------:R-:W-:Y:S02]  /*2870*/  ISETP.GE.AND P1, PT, R9, R219, PT ;  /* 0x000000db0900720c */ /* 0x000fe40003f26270 */
[----:B------:R-:W-:Y:S03]  /*2880*/  LEA.HI.X R3, R210, R89, R211, 0x6, P3 ;  /* 0x00000059d2037211 */ /* 0x000fe600018f34d3 */
[----:B-1----:R-:W2:Y:S04]  /*2890*/  @!P2 LD.E.128 R20, desc[UR4][R18.64] ;  /* 0x000000041214a980 */ /* 0x002ea8000c101d00 */
[----:B--2---:R3:W-:Y:S04]  /*28a0*/  @!P2 ST.E.128 desc[UR4][R2.64], R20 ;  /* 0x000000140200a985 */ /* 0x0047e8000c101d04 */
[----:B------:R-:W2:Y:S04]  /*28b0*/  @!P1 LD.E.128 R4, desc[UR4][R18.64+0x80] ;  /* 0x0000800412049980 */ /* 0x000ea8000c101d00 */
[----:B--2---:R3:W-:Y:S02]  /*28c0*/  @!P1 ST.E.128 desc[UR4][R2.64+0x80], R4 ;  /* 0x0000800402009985 */ /* 0x0047e4000c101d04 */
.L_x_904:
[----:B------:R-:W-:Y:S05]  /*28d0*/  BSYNC.RECONVERGENT B0 ;  /* 0x0000000000007941 */ /* 0x000fea0003800200 */
.L_x_903:
[----:B------:R-:W-:Y:S01]  /*28e0*/  ISETP.GE.AND P1, PT, R74, R103, !P4 ;  /* 0x000000674a00720c */ /* 0x000fe20006726270 */
[----:B------:R-:W-:Y:S01]  /*28f0*/  BSSY.RECONVERGENT B0, `(.L_x_905) ;  /* 0x0000012000007945 */ /* 0x000fe20003800200 */
[C---:B------:R-:W-:Y:S02]  /*2900*/  ISETP.GE.AND P6, PT, R116.reuse, R101, PT ;  /* 0x000000657400720c */ /* 0x040fe40003fc6270 */
[----:B------:R-:W-:Y:S02]  /*2910*/  P2R R113, PR, RZ, 0x2 ;  /* 0x00000002ff717803 */ /* 0x000fe40000000000 */
[----:B------:R-:W-:Y:S07]  /*2920*/  ISETP.LT.OR P6, PT, R116, R103, P6 ;  /* 0x000000677400720c */ /* 0x000fee00037c1670 */
[----:B------:R-:W-:Y:S06]  /*2930*/  @!P1 BRA `(.L_x_906) ;  /* 0x0000000000349947 */ /* 0x000fec0003800000 */
[----:B------:R-:W-:Y:S01]  /*2940*/  MOV R81, R79 ;  /* 0x0000004f00517202 */ /* 0x000fe20000000f00 */
[----:B------:R-:W-:Y:S01]  /*2950*/  IMAD R0, R125, 0x60, RZ ;  /* 0x000000607d007824 */ /* 0x000fe200078e02ff */
[-C--:B------:R-:W-:Y:S01]  /*2960*/  ISETP.GE.AND P2, PT, R14, R219.reuse, PT ;  /* 0x000000db0e00720c */ /* 0x080fe20003f46270 */
[----:B--23--:R-:W-:Y:S01]  /*2970*/  IMAD.WIDE.U32 R2, R210, 0x60, R88 ;  /* 0x00000060d2027825 */ /* 0x00cfe200078e0058 */
[----:B------:R-:W-:Y:S03]  /*2980*/  ISETP.GE.AND P1, PT, R9, R219, PT ;  /* 0x000000db0900720c */ /* 0x000fe60003f26270 */
[----:B------:R-:W-:Y:S05]  /*2990*/  IMAD.WIDE.U32 R18, R124, 0x60, R80 ;  /* 0x000000607c127825 */ /* 0x000fea00078e0050 */
[----:B------:R-:W-:Y:S01]  /*29a0*/  IADD3 R19, PT, PT, R19, R0, RZ ;  /* 0x0000000013137210 */ /* 0x000fe20007ffe0ff */
[----:B------:R-:W-:Y:S04]  /*29b0*/  IMAD R0, R211, 0x60, RZ ;  /* 0x00000060d3007824 */ /* 0x000fe800078e02ff */
[----:B-1----:R-:W2:Y:S01]  /*29c0*/  @!P2 LD.E.128 R20, desc[UR4][R18.64] ;  /* 0x000000041214a980 */ /* 0x002ea2000c101d00 */
[----:B------:R-:W-:Y:S05]  /*29d0*/  IADD3 R3, PT, PT, R3, R0, RZ ;  /* 0x0000000003037210 */ /* 0x000fea0007ffe0ff */
[----:B--2---:R4:W-:Y:S04]  /*29e0*/  @!P2 ST.E.128 desc[UR4][R2.64], R20 ;  /* 0x000000140200a985 */ /* 0x0049e8000c101d04 */
[----:B------:R-:W2:Y:S04]  /*29f0*/  @!P1 LD.E.128 R4, desc[UR4][R18.64+0x80] ;  /* 0x0000800412049980 */ /* 0x000ea8000c101d00 */
[----:B--2---:R4:W-:Y:S02]  /*2a00*/  @!P1 ST.E.128 desc[UR4][R2.64+0x80], R4 ;  /* 0x0000800402009985 */ /* 0x0049e4000c101d04 */
.L_x_906:
[----:B------:R-:W-:Y:S05]  /*2a10*/  BSYNC.RECONVERGENT B0 ;  /* 0x0000000000007941 */ /* 0x000fea0003800200 */
.L_x_905:
[----:B------:R-:W-:Y:S01]  /*2a20*/  ISETP.GE.AND P5, PT, R114, R101, PT ;  /* 0x000000657200720c */ /* 0x000fe20003fa6270 */
[----:B------:R-:W-:Y:S04]  /*2a30*/  BSSY.RECONVERGENT B0, `(.L_x_907) ;  /* 0x000000e000007945 */ /* 0x000fe80003800200 */
[----:B------:R-:W-:Y:S08]  /*2a40*/  @P6 BRA `(.L_x_908) ;  /* 0x0000000000306947 */ /* 0x000ff00003800000 */
[C---:B------:R-:W-:Y:S04]  /*2a50*/  LEA R18, P1, R124.reuse, R80, 0x7 ;  /* 0x000000507c127211 */ /* 0x040fe800078238ff */
[----:B------:R-:W-:Y:S02]  /*2a60*/  LEA.HI.X R19, R124, R79, R125, 0x7, P1 ;  /* 0x0000004f7c137211 */ /* 0x000fe400008f3c7d */
[C---:B--234-:R-:W-:Y:S04]  /*2a70*/  LEA R2, P1, R210.reuse, R88, 0x7 ;  /* 0x00000058d2027211 */ /* 0x05cfe800078238ff */
[----:B------:R-:W-:Y:S02]  /*2a80*/  LEA.HI.X R3, R210, R89, R211, 0x7, P1 ;  /* 0x00000059d2037211 */ /* 0x000fe400008f3cd3 */
[-C--:B------:R-:W-:Y:S11]  /*2a90*/  ISETP.GE.AND P1, PT, R14, R219.reuse, PT ;  /* 0x000000db0e00720c */ /* 0x080ff60003f26270 */
[----:B------:R-:W-:Y:S02]  /*2aa0*/  @!UPT UIADD3 URZ, UPT, UPT, URZ, URZ, URZ ;  /* 0x000000fffffff290 */ /* 0x000fe4000fffe0ff */
[----:B-1----:R-:W2:Y:S04]  /*2ab0*/  @!P1 LD.E.128 R20, desc[UR4][R18.64] ;  /* 0x0000000412149980 */ /* 0x002ea8000c101d00 */
[----:B--2---:R1:W-:Y:S01]  /*2ac0*/  @!P1 ST.E.128 desc[UR4][R2.64], R20 ;  /* 0x0000001402009985 */ /* 0x0043e2000c101d04 */
[----:B------:R-:W-:Y:S11]  /*2ad0*/  ISETP.GE.AND P1, PT, R9, R219, PT ;  /* 0x000000db0900720c */ /* 0x000ff60003f26270 */
[----:B------:R-:W-:Y:S02]  /*2ae0*/  @!UPT UIADD3 URZ, UPT, UPT, URZ, URZ, URZ ;  /* 0x000000fffffff290 */ /* 0x000fe4000fffe0ff */
[----:B------:R-:W2:Y:S04]  /*2af0*/  @!P1 LD.E.128 R4, desc[UR4][R18.64+0x80] ;  /* 0x0000800412049980 */ /* 0x000ea8000c101d00 */
[----:B--2---:R1:W-:Y:S02]  /*2b00*/  @!P1 ST.E.128 desc[UR4][R2.64+0x80], R4 ;  /* 0x0000800402009985 */ /* 0x0043e4000c101d04 */
.L_x_908:
[----:B------:R-:W-:Y:S05]  /*2b10*/  BSYNC.RECONVERGENT B0 ;  /* 0x0000000000007941 */ /* 0x000fea0003800200 */
.L_x_907:
[----:B------:R-:W-:Y:S01]  /*2b20*/  ISETP.GE.AND P5, PT, R114, R103, !P5 ;  /* 0x000000677200720c */ /* 0x000fe20006fa6270 */
[----:B------:R-:W-:Y:S01]  /*2b30*/  BSSY.RECONVERGENT B0, `(.L_x_909) ;  /* 0x0000012000007945 */ /* 0x000fe20003800200 */
[C---:B------:R-:W-:Y:S04]  /*2b40*/  ISETP.GE.AND P4, PT, R112.reuse, R101, PT ;  /* 0x000000657000720c */ /* 0x040fe80003f86270 */
[----:B------:R-:W-:Y:S07]  /*2b50*/  ISETP.GE.AND P4, PT, R112, R103, !P4 ;  /* 0x000000677000720c */ /* 0x000fee0006786270 */
[----:B------:R-:W-:Y:S05]  /*2b60*/  @!P5 BRA `(.L_x_910) ;  /* 0x000000000038d947 */ /* 0x000fea0003800000 */
[----:B------:R-:W-:Y:S01]  /*2b70*/  MOV R81, R79 ;  /* 0x0000004f00517202 */ /* 0x000fe20000000f00 */
[----:B------:R-:W-:Y:S01]  /*2b80*/  IMAD R0, R125, 0xa0, RZ ;  /* 0x000000a07d007824 */ /* 0x000fe200078e02ff */
[-C--:B------:R-:W-:Y:S01]  /*2b90*/  ISETP.GE.AND P1, PT, R14, R219.reuse, PT ;  /* 0x000000db0e00720c */ /* 0x080fe20003f26270 */
[----:B-1234-:R-:W-:Y:S04]  /*2ba0*/  IMAD.WIDE.U32 R2, R210, 0xa0, R88 ;  /* 0x000000a0d2027825 */ /* 0x01efe800078e0058 */
[----:B------:R-:W-:Y:S05]  /*2bb0*/  IMAD.WIDE.U32 R18, R124, 0xa0, R80 ;  /* 0x000000a07c127825 */ /* 0x000fea00078e0050 */
[----:B------:R-:W-:Y:S01]  /*2bc0*/  IADD3 R19, PT, PT, R19, R0, RZ ;  /* 0x0000000013137210 */ /* 0x000fe20007ffe0ff */
[----:B------:R-:W-:Y:S04]  /*2bd0*/  IMAD R0, R211, 0xa0, RZ ;  /* 0x000000a0d3007824 */ /* 0x000fe800078e02ff */
[----:B------:R-:W2:Y:S01]  /*2be0*/  @!P1 LD.E.128 R20, desc[UR4][R18.64] ;  /* 0x0000000412149980 */ /* 0x000ea2000c101d00 */
[----:B------:R-:W-:Y:S05]  /*2bf0*/  IADD3 R3, PT, PT, R3, R0, RZ ;  /* 0x0000000003037210 */ /* 0x000fea0007ffe0ff */
[----:B--2---:R1:W-:Y:S01]  /*2c00*/  @!P1 ST.E.128 desc[UR4][R2.64], R20 ;  /* 0x0000001402009985 */ /* 0x0043e2000c101d04 */
[----:B------:R-:W-:Y:S11]  /*2c10*/  ISETP.GE.AND P1, PT, R9, R219, PT ;  /* 0x000000db0900720c */ /* 0x000ff60003f26270 */
[----:B------:R-:W-:Y:S02]  /*2c20*/  @!UPT UIADD3 URZ, UPT, UPT, URZ, URZ, URZ ;  /* 0x000000fffffff290 */ /* 0x000fe4000fffe0ff */
[----:B------:R-:W2:Y:S04]  /*2c30*/  @!P1 LD.E.128 R4, desc[UR4][R18.64+0x80] ;  /* 0x0000800412049980 */ /* 0x000ea8000c101d00 */
[----:B--2---:R1:W-:Y:S02]  /*2c40*/  @!P1 ST.E.128 desc[UR4][R2.64+0x80], R4 ;  /* 0x0000800402009985 */ /* 0x0043e4000c101d04 */
.L_x_910:
[----:B------:R-:W-:Y:S05]  /*2c50*/  BSYNC.RECONVERGENT B0 ;  /* 0x0000000000007941 */ /* 0x000fea0003800200 */
.L_x_909:
[C---:B------:R-:W-:Y:S01]  /*2c60*/  ISETP.GE.AND P3, PT, R110.reuse, R101, PT ;  /* 0x000000656e00720c */ /* 0x040fe20003f66270 */
[----:B------:R-:W-:Y:S03]  /*2c70*/  BSSY.RECONVERGENT B0, `(.L_x_911) ;  /* 0x0000012000007945 */ /* 0x000fe60003800200 */
[----:B------:R-:W-:Y:S01]  /*2c80*/  ISETP.GE.AND P3, PT, R110, R103, !P3 ;  /* 0x000000676e00720c */ /* 0x000fe20005f66270 */
[----:B------:R-:W-:Y:S01]  /*2c90*/  @!UPT UIADD3 URZ, UPT, UPT, URZ, URZ, URZ ;  /* 0x000000fffffff290 */ /* 0x000fe2000fffe0ff */
[----:B------:R-:W-:Y:S11]  /*2ca0*/  @!P4 BRA `(.L_x_912) ;  /* 0x000000000038c947 */ /* 0x000ff60003800000 */
        /* <DEDUP_REMOVED lines=14> */
.L_x_912:
[----:B------:R-:W-:Y:S05]  /*2d90*/  BSYNC.RECONVERGENT B0 ;  /* 0x0000000000007941 */ /* 0x000fea0003800200 */
.L_x_911:
[----:B------:R-:W-:Y:S04]  /*2da0*/  BSSY.RECONVERGENT B0, `(.L_x_913) ;  /* 0x0000010000007945 */ /* 0x000fe80003800200 */
        /* <DEDUP_REMOVED lines=15> */
.L_x_914:
[----:B------:R-:W-:Y:S05]  /*2ea0*/  BSYNC.RECONVERGENT B0 ;  /* 0x0000000000007941 */ /* 0x000fea0003800200 */
.L_x_913:
[----:B------:R-:W5:Y:S01]  /*2eb0*/  LD.E R0, desc[UR4][R132.64+0x130] ;  /* 0x0001300484007980 */ /* 0x000f62000c101900 */
[----:B------:R-:W-:Y:S01]  /*2ec0*/  UMOV UR6, URZ ;  /* 0x000000ff00067c82 */ /* 0x000fe20008000000 */
[----:B------:R-:W-:Y:S01]  /*2ed0*/  VIADD R99, R99, 0xffffffff ;  /* 0xffffffff63637836 */ /* 0x000fe20000000000 */
[----:B-1234-:R-:W-:Y:S01]  /*2ee0*/  IADD3 R3, P1, PT, RZ, -UR6, RZ ;  /* 0x80000006ff037c10 */ /* 0x01efe2000ff3e0ff */
[----:B------:R-:W2:Y:S01]  /*2ef0*/  LD.E R13, desc[UR4][R132.64+0xd0] ;  /* 0x0000d004840d7980 */ /* 0x000ea2000c101900 */
[----:B------:R-:W-:Y:S01]  /*2f00*/  BSSY.RECONVERGENT B2, `(.L_x_915) ;  /* 0x00009d8000027945 */ /* 0x000fe20003800200 */
[----:B------:R-:W-:Y:S01]  /*2f10*/  IMAD.MOV.U32 R118, RZ, RZ, R100 ;  /* 0x000000ffff767224 */ /* 0x000fe200078e0064 */
[----:B------:R-:W-:Y:S01]  /*2f20*/  ISETP.GT.AND P2, PT, R99, R78, PT ;  /* 0x0000004e6300720c */ /* 0x000fe20003f44270 */
[----:B------:R-:W-:Y:S02]  /*2f30*/  VIADD R100, R100, 0xffffff80 ;  /* 0xffffff8064647836 */ /* 0x000fe40000000000 */
[----:B-----5:R-:W-:Y:S04]  /*2f40*/  IMAD.SHL.U32 R0, R0, 0x80, RZ ;  /* 0x0000008000007824 */ /* 0x020fe800078e00ff */
[----:B------:R-:W-:Y:S05]  /*2f50*/  IMAD.X R0, RZ, RZ, ~R0, P1 ;  /* 0x000000ffff007224 */ /* 0x000fea00008e0e00 */
[----:B------:R-:W-:Y:S04]  /*2f60*/  SHF.R.S64 R3, R3, 0x1f, R0 ;  /* 0x0000001f03037819 */ /* 0x000fe80000001000 */
[----:B------:R-:W-:Y:S04]  /*2f70*/  IADD3 R80, P1, PT, R80, R3, RZ ;  /* 0x0000000350507210 */ /* 0x000fe80007f3e0ff */
[----:B------:R-:W-:Y:S02]  /*2f80*/  LEA.HI.X.SX32 R79, R0, R79, 0x1, P1 ;  /* 0x0000004f004f7211 */ /* 0x000fe400008f0eff */
[----:B--2---:R-:W-:Y:S11]  /*2f90*/  ISETP.NE.AND P1, PT, R13, RZ, PT ;  /* 0x000000ff0d00720c */ /* 0x004ff60003f25270 */
[----:B------:R-:W-:Y:S02]  /*2fa0*/  @!UPT UIADD3 URZ, UPT, UPT, URZ, URZ, URZ ;  /* 0x000000fffffff290 */ /* 0x000fe4000fffe0ff */
[----:B------:R-:W-:Y:S05]  /*2fb0*/  @P1 BRA `(.L_x_916) ;  /* 0x0000000400e41947 */ /* 0x000fea0003800000 */
[----:B------:R-:W-:Y:S04]  /*2fc0*/  BSSY.RECONVERGENT B0, `(.L_x_917) ;  /* 0x000000a000007945 */ /* 0x000fe80003800200 */
[----:B------:R-:W-:Y:S05]  /*2fd0*/  @!P0 BRA `(.L_x_918) ;  /* 0x0000000000208947 */ /* 0x000fea0003800000 */
[-C--:B------:R-:W-:Y:S11]  /*2fe0*/  ISETP.GE.AND P0, PT, R14, R219.reuse, PT ;  /* 0x000000db0e00720c */ /* 0x080ff60003f06270 */
[----:B------:R-:W-:Y:S02]  /*2ff0*/  @!UPT UIADD3 URZ, UPT, UPT, URZ, URZ, URZ ;  /* 0x000000fffffff290 */ /* 0x000fe4000fffe0ff */
[----:B------:R-:W2:Y:S04]  /*3000*/  @!P0 LD.E.128 R20, desc[UR4][R10.64] ;  /* 0x000000040a148980 */ /* 0x000ea8000c101d00 */
[----:B--2---:R1:W-:Y:S01]  /*3010*/  @!P0 ST.E.128 desc[UR4][R86.64], R20 ;  /* 0x0000001456008985 */ /* 0x0043e2000c101d04 */
[----:B------:R-:W-:Y:S11]  /*3020*/  ISETP.GE.AND P0, PT, R9, R219, PT ;  /* 0x000000db0900720c */ /* 0x000ff60003f06270 */
[----:B------:R-:W-:Y:S02]  /*3030*/  @!UPT UIADD3 URZ, UPT, UPT, URZ, URZ, URZ ;  /* 0x000000fffffff290 */ /* 0x000fe4000fffe0ff */
[----:B------:R-:W2:Y:S04]  /*3040*/  @!P0 LD.E.128 R4, desc[UR4][R10.64+0x80] ;  /* 0x000080040a048980 */ /* 0x000ea8000c101d00 */
[----:B--2---:R1:W-:Y:S02]  /*3050*/  @!P0 ST.E.128 desc[UR4][R86.64+0x80], R4 ;  /* 0x0000800456008985 */ /* 0x0043e4000c101d04 */
.L_x_918:
[----:B------:R-:W-:Y:S05]  /*3060*/  BSYNC.RECONVERGENT B0 ;  /* 0x0000000000007941 */ /* 0x000fea0003800200 */
.L_x_917:
[----:B------:R-:W-:Y:S01]  /*3070*/  ISETP.NE.AND P0, PT, R52, RZ, PT ;  /* 0x000000ff3400720c */ /* 0x000fe20003f05270 */
[----:B------:R-:W-:Y:S11]  /*3080*/  BSSY.RECONVERGENT B0, `(.L_x_919) ;  /* 0x000000f000007945 */ /* 0x000ff60003800200 */
[----:B------:R-:W-:Y:S01]  /*3090*/  @!UPT UIADD3 URZ, UPT, UPT, URZ, URZ, URZ ;  /* 0x000000fffffff290 */ /* 0x000fe2000fffe0ff */
[----:B------:R-:W-:Y:S05]  /*30a0*/  @P0 BRA `(.L_x_920) ;  /* 0x0000000000300947 */ /* 0x000fea0003800000 */
[C---:B------:R-:W-:Y:S04]  /*30b0*/  LEA R18, P0, R91.reuse, R10, 0x1 ;  /* 0x0000000a5b127211 */ /* 0x040fe800078008ff */
[----:B------:R-:W-:Y:S02]  /*30c0*/  LEA.HI.X R19, R91, R11, R90, 0x1, P0 ;  /* 0x0000000b5b137211 */ /* 0x000fe400000f0c5a */
[C---:B------:R-:W-:Y:S04]  /*30d0*/  LEA R2, P0, R69.reuse, R86, 0x1 ;  /* 0x0000005645027211 */ /* 0x040fe800078008ff */
[----:B------:R-:W-:Y:S02]  /*30e0*/  LEA.HI.X R3, R69, R87, R70, 0x1, P0 ;  /* 0x0000005745037211 */ /* 0x000fe400000f0c46 */
[-C--:B------:R-:W-:Y:S11]  /*30f0*/  ISETP.GE.AND P0, PT, R14, R219.reuse, PT ;  /* 0x000000db0e00720c */ /* 0x080ff60003f06270 */
[----:B------:R-:W-:Y:S02]  /*3100*/  @!UPT UIADD3 URZ, UPT, UPT, URZ, URZ, URZ ;  /* 0x000000fffffff290 */ /* 0x000fe4000fffe0ff */
[----:B-1----:R-:W2:Y:S04]  /*3110*/  @!P0 LD.E.128 R20, desc[UR4][R18.64] ;  /* 0x0000000412148980 */ /* 0x002ea8000c101d00 */
[----:B--2---:R2:W-:Y:S01]  /*3120*/  @!P0 ST.E.128 desc[UR4][R2.64], R20 ;  /* 0x0000001402008985 */ /* 0x0045e2000c101d04 */
[----:B------:R-:W-:Y:S11]  /*3130*/  ISETP.GE.AND P0, PT, R9, R219, PT ;  /* 0x000000db0900720c */ /* 0x000ff60003f06270 */
[----:B------:R-:W-:Y:S02]  /*3140*/  @!UPT UIADD3 URZ, UPT, UPT, URZ, URZ, URZ ;  /* 0x000000fffffff290 */ /* 0x000fe4000fffe0ff */
[----:B------:R-:W3:Y:S04]  /*3150*/  @!P0 LD.E.128 R4, desc[UR4][R18.64+0x80] ;  /* 0x0000800412048980 */ /* 0x000ee8000c101d00 */
[----:B---3--:R2:W-:Y:S02]  /*3160*/  @!P0 ST.E.128 desc[UR4][R2.64+0x80], R4 ;  /* 0x0000800402008985 */ /* 0x0085e4000c101d04 */
.L_x_920:
[----:B------:R-:W-:Y:S05]  /*3170*/  BSYNC.RECONVERGENT B0 ;  /* 0x0000000000007941 */ /* 0x000fea0003800200 */
.L_x_919:
[----:B------:R-:W-:Y:S01]  /*3180*/  ISETP.NE.AND P0, PT, R115, RZ, PT ;  /* 0x000000ff7300720c */ /* 0x000fe20003f05270 */
[----:B------:R-:W-:Y:S11]  /*3190*/  BSSY.RECONVERGENT B0, `(.L_x_921) ;  /* 0x000000f000007945 */ /* 0x000ff60003800200 */
[----:B------:R-:W-:Y:S01]  /*31a0*/  @!UPT UIADD3 URZ, UPT, UPT, URZ, URZ, URZ ;  /* 0x000000fffffff290 */ /* 0x000fe2000fffe0ff */
[----:B------:R-:W-:Y:S05]  /*31b0*/  @P0 BRA `(.L_x_922) ;  /* 0x0000000000300947 */ /* 0x000fea0003800000 */
[C---:B------:R-:W-:Y:S04]  /*31c0*/  LEA R18, P0, R126.reuse, R10, 0x6 ;  /* 0x0000000a7e127211 */ /* 0x040fe800078030ff */
[----:B------:R-:W-:Y:S02]  /*31d0*/  LEA.HI.X R19, R126, R11, R127, 0x6, P0 ;  /* 0x0000000b7e137211 */ /* 0x000fe400000f347f */
[C---:B--2---:R-:W-:Y:S04]  /*31e0*/  LEA R2, P0, R208.reuse, R86, 0x6 ;  /* 0x00000056d0027211 */ /* 0x044fe800078030ff */
        /* <DEDUP_REMOVED lines=9> */
.L_x_922:
[----:B------:R-:W-:Y:S05]  /*3280*/  BSYNC.RECONVERGENT B0 ;  /* 0x0000000000007941 */ /* 0x000fea0003800200 */
.L_x_921:
[----:B------:R-:W-:Y:S01]  /*3290*/  ISETP.NE.AND P0, PT, R113, RZ, PT ;  /* 0x000000ff7100720c */ /* 0x000fe20003f05270 */
[----:B------:R-:W-:Y:S11]  /*32a0*/  BSSY.RECONVERGENT B0, `(.L_x_923) ;  /* 0x000000f000007945 */ /* 0x000ff60003800200 */
[----:B------:R-:W-:Y:S01]  /*32b0*/  @!UPT UIADD3 URZ, UPT, UPT, URZ, URZ, URZ ;  /* 0x000000fffffff290 */ /* 0x000fe2000fffe0ff */
[----:B------:R-:W-:Y:S05]  /*32c0*/  @!P0 BRA `(.L_x_924) ;  /* 0x0000000000308947 */ /* 0x000fea0003800000 */
[-C--:B------:R-:W-:Y:S01]  /*32d0*/  ISETP.GE.AND P1, PT, R14, R219.reuse, PT ;  /* 0x000000db0e00720c */ /* 0x080fe20003f26270 */
[----:B------:R-:W-:Y:S01]  /*32e0*/  IMAD.WIDE.U32 R18, R126, 0x60, R10 ;  /* 0x000000607e127825 */ /* 0x000fe200078e000a */
[----:B------:R-:W-:Y:S03]  /*32f0*/  ISETP.GE.AND P0, PT, R9, R219, PT ;  /* 0x000000db0900720c */ /* 0x000fe60003f06270 */
[----:B------:R-:W-:Y:S02]  /*3300*/  IMAD R0, R127, 0x60, RZ ;  /* 0x000000607f007824 */ /* 0x000fe400078e02ff */
[----:B--23--:R-:W-:Y:S03]  /*3310*/  IMAD.WIDE.U32 R2, R208, 0x60, R86 ;  /* 0x00000060d0027825 */ /* 0x00cfe600078e0056 */
[----:B------:R-:W-:Y:S01]  /*3320*/  IADD3 R19, PT, PT, R19, R0, RZ ;  /* 0x0000000013137210 */ /* 0x000fe20007ffe0ff */
[----:B------:R-:W-:Y:S04]  /*3330*/  IMAD R0, R209, 0x60, RZ ;  /* 0x00000060d1007824 */ /* 0x000fe800078e02ff */
[----:B-1----:R-:W2:Y:S01]  /*3340*/  @!P1 LD.E.128 R20, desc[UR4][R18.64] ;  /* 0x0000000412149980 */ /* 0x002ea2000c101d00 */
[----:B------:R-:W-:Y:S05]  /*3350*/  IADD3 R3, PT, PT, R3, R0, RZ ;  /* 0x0000000003037210 */ /* 0x000fea0007ffe0ff */
[----:B--2---:R4:W-:Y:S04]  /*3360*/  @!P1 ST.E.128 desc[UR4][R2.64], R20 ;  /* 0x0000001402009985 */ /* 0x0049e8000c101d04 */
[----:B------:R-:W2:Y:S04]  /*3370*/  @!P0 LD.E.128 R4, desc[UR4][R18.64+0x80] ;  /* 0x0000800412048980 */ /* 0x000ea8000c101d00 */
[----:B--2---:R4:W-:Y:S02]  /*3380*/  @!P0 ST.E.128 desc[UR4][R2.64+0x80], R4 ;  /* 0x0000800402008985 */ /* 0x0049e4000c101d04 */
.L_x_924:
[----:B------:R-:W-:Y:S05]  /*3390*/  BSYNC.RECONVERGENT B0 ;  /* 0x0000000000007941 */ /* 0x000fea0003800200 */
.L_x_923:
[----:B------:R-:W-:Y:S04]  /*33a0*/  BSSY.RECONVERGENT B0, `(.L_x_925) ;  /* 0x000000c000007945 */ /* 0x000fe80003800200 */
[----:B------:R-:W-:Y:S05]  /*33b0*/  @P6 BRA `(.L_x_926) ;  /* 0x0000000000286947 */ /* 0x000fea0003800000 */
[----:B------:R-:W-:Y:S02]  /*33c0*/  ISETP.GE.AND P1, PT, R14, R219, PT ;  /* 0x000000db0e00720c */ /* 0x000fe40003f26270 */
[----:B------:R-:W-:Y:S02]  /*33d0*/  LEA R18, P0, R126, R10, 0x7 ;  /* 0x0000000a7e127211 */ /* 0x000fe400078038ff */
[----:B--234-:R-:W-:Y:S02]  /*33e0*/  LEA R2, P6, R208, R86, 0x7 ;  /* 0x00000056d0027211 */ /* 0x01cfe400078c38ff */
[----:B------:R-:W-:Y:S02]  /*33f0*/  LEA.HI.X R19, R126, R11, R127, 0x7, P0 ;  /* 0x0000000b7e137211 */ /* 0x000fe400000f3c7f */
[----:B------:R-:W-:Y:S02]  /*3400*/  ISETP.GE.AND P0, PT, R9, R219, PT ;  /* 0x000000db0900720c */ /* 0x000fe40003f06270 */
[----:B------:R-:W-:Y:S03]  /*3410*/  LEA.HI.X R3, R208, R87, R209, 0x7, P6 ;  /* 0x00000057d0037211 */ /* 0x000fe600030f3cd1 */
[----:B-1----:R-:W2:Y:S04]  /*3420*/  @!P1 LD.E.128 R20, desc[UR4][R18.64] ;  /* 0x0000000412149980 */ /* 0x002ea8000c101d00 */
[----:B--2---:R1:W-:Y:S04]  /*3430*/  @!P1 ST.E.128 desc[UR4][R2.64], R20 ;  /* 0x0000001402009985 */ /* 0x0043e8000c101d04 */
[----:B------:R-:W2:Y:S04]  /*3440*/  @!P0 LD.E.128 R4, desc[UR4][R18.64+0x80] ;  /* 0x0000800412048980 */ /* 0x000ea8000c101d00 */
[----:B--2---:R1:W-:Y:S02]  /*3450*/  @!P0 ST.E.128 desc[UR4][R2.64+0x80], R4 ;  /* 0x0000800402008985 */ /* 0x0043e4000c101d04 */
.L_x_926:
[----:B------:R-:W-:Y:S05]  /*3460*/  BSYNC.RECONVERGENT B0 ;  /* 0x0000000000007941 */ /* 0x000fea0003800200 */
.L_x_925:
[----:B------:R-:W-:Y:S04]  /*3470*/  BSSY.RECONVERGENT B0, `(.L_x_927) ;  /* 0x000000e000007945 */ /* 0x000fe80003800200 */
[----:B------:R-:W-:Y:S05]  /*3480*/  @!P5 BRA `(.L_x_928) ;  /* 0x000000000030d947 */ /* 0x000fea0003800000 */
[-C--:B------:R-:W-:Y:S01]  /*3490*/  ISETP.GE.AND P1, PT, R14, R219.reuse, PT ;  /* 0x000000db0e00720c */ /* 0x080fe20003f26270 */
[----:B------:R-:W-:Y:S01]  /*34a0*/  IMAD.WIDE.U32 R18, R126, 0xa0, R10 ;  /* 0x000000a07e127825 */ /* 0x000fe200078e000a */
[----:B------:R-:W-:Y:S03]  /*34b0*/  ISETP.GE.AND P0, PT, R9, R219, PT ;  /* 0x000000db0900720c */ /* 0x000fe60003f06270 */
[----:B------:R-:W-:Y:S02]  /*34c0*/  IMAD R0, R127, 0xa0, RZ ;  /* 0x000000a07f007824 */ /* 0x000fe400078e02ff */
[----:B-1234-:R-:W-:Y:S03]  /*34d0*/  IMAD.WIDE.U32 R2, R208, 0xa0, R86 ;  /* 0x000000a0d0027825 */ /* 0x01efe600078e0056 */
[----:B------:R-:W-:Y:S01]  /*34e0*/  IADD3 R19, PT, PT, R19, R0, RZ ;  /* 0x0000000013137210 */ /* 0x000fe20007ffe0ff */
[----:B------:R-:W-:Y:S04]  /*34f0*/  IMAD R0, R209, 0xa0, RZ ;  /* 0x000000a0d1007824 */ /* 0x000fe800078e02ff */
[----:B------:R-:W2:Y:S01]  /*3500*/  @!P1 LD.E.128 R20, desc[UR4][R18.64] ;  /* 0x0000000412149980 */ /* 0x000ea2000c101d00 */
[----:B------:R-:W-:Y:S05]  /*3510*/  IADD3 R3, PT, PT, R3, R0, RZ ;  /* 0x0000000003037210 */ /* 0x000fea0007ffe0ff */
[----:B--2---:R1:W-:Y:S04]  /*3520*/  @!P1 ST.E.128 desc[UR4][R2.64], R20 ;  /* 0x0000001402009985 */ /* 0x0043e8000c101d04 */
[----:B------:R-:W2:Y:S04]  /*3530*/  @!P0 LD.E.128 R4, desc[UR4][R18.64+0x80] ;  /* 0x0000800412048980 */ /* 0x000ea8000c101d00 */
[----:B--2---:R1:W-:Y:S02]  /*3540*/  @!P0 ST.E.128 desc[UR4][R2.64+0x80], R4 ;  /* 0x0000800402008985 */ /* 0x0043e4000c101d04 */
.L_x_928:
[----:B------:R-:W-:Y:S05]  /*3550*/  BSYNC.RECONVERGENT B0 ;  /* 0x0000000000007941 */ /* 0x000fea0003800200 */
.L_x_927:
        /* <DEDUP_REMOVED lines=14> */
.L_x_930:
[----:B------:R-:W-:Y:S05]  /*3640*/  BSYNC.RECONVERGENT B0 ;  /* 0x0000000000007941 */ /* 0x000fea0003800200 */
.L_x_929:
[----:B------:R-:W-:Y:S05]  /*3650*/  @!P3 BRA `(.L_x_931) ;  /* 0x000000940088b947 */ /* 0x000fea0003800000 */
[----:B------:R-:W-:Y:S01]  /*3660*/  IMAD R0, R127, 0xe0, RZ ;  /* 0x000000e07f007824 */ /* 0x000fe200078e02ff */
[-C--:B------:R-:W-:Y:S01]  /*3670*/  ISETP.GE.AND P0, PT, R14, R219.reuse, PT ;  /* 0x000000db0e00720c */ /* 0x080fe20003f06270 */
[----:B------:R-:W-:Y:S04]  /*3680*/  IMAD.WIDE.U32 R18, R126, 0xe0, R10 ;  /* 0x000000e07e127825 */ /* 0x000fe800078e000a */
[----:B-1234-:R-:W-:Y:S01]  /*3690*/  IMAD.WIDE.U32 R2, R208, 0xe0, R86 ;  /* 0x000000e0d0027825 */ /* 0x01efe200078e0056 */
[----:B------:R-:W-:Y:S03]  /*36a0*/  IADD3 R19, PT, PT, R19, R0, RZ ;  /* 0x0000000013137210 */ /* 0x000fe60007ffe0ff */
[----:B------:R-:W-:Y:S04]  /*36b0*/  IMAD R0, R209, 0xe0, RZ ;  /* 0x000000e0d1007824 */ /* 0x000fe800078e02ff */
[----:B------:R-:W2:Y:S01]  /*36c0*/  @!P0 LD.E.128 R4, desc[UR4][R18.64] ;  /* 0x0000000412048980 */ /* 0x000ea2000c101d00 */
[----:B------:R-:W-:Y:S05]  /*36d0*/  IADD3 R3, PT, PT, R3, R0, RZ ;  /* 0x0000000003037210 */ /* 0x000fea0007ffe0ff */
[----:B--2---:R1:W-:Y:S01]  /*36e0*/  @!P0 ST.E.128 desc[UR4][R2.64], R4 ;  /* 0x0000000402008985 */ /* 0x0043e2000c101d04 */
[----:B------:R-:W-:Y:S11]  /*36f0*/  ISETP.GE.AND P0, PT, R9, R219, PT ;  /* 0x000000db0900720c */ /* 0x000ff60003f06270 */
[----:B------:R-:W-:Y:S02]  /*3700*/  @!UPT UIADD3 URZ, UPT, UPT, URZ, URZ, URZ ;  /* 0x000000fffffff290 */ /* 0x000fe4000fffe0ff */
[----:B------:R-:W-:Y:S05]  /*3710*/  @P0 BRA `(.L_x_931) ;  /* 0x0000009400580947 */ /* 0x000fea0003800000 */
[----:B-1----:R-:W2:Y:S04]  /*3720*/  LD.E.128 R4, desc[UR4][R18.64+0x80] ;  /* 0x0000800412047980 */ /* 0x002ea8000c101d00 */
[----:B--2---:R1:W-:Y:S01]  /*3730*/  ST.E.128 desc[UR4][R2.64+0x80], R4 ;  /* 0x0000800402007985 */ /* 0x0043e2000c101d04 */
[----:B------:R-:W-:Y:S05]  /*3740*/  BRA `(.L_x_931) ;  /* 0x00000094004c7947 */ /* 0x000fea0003800000 */
.L_x_916:
[C---:B------:R-:W-:Y:S01]  /*3750*/  ISETP.GE.AND P6, PT, R116.reuse, R101, PT ;  /* 0x000000657400720c */ /* 0x040fe20003fc6270 */
[----:B------:R-:W2:Y:S03]  /*3760*/  LD.E.U8 R0, desc[UR4][R132.64+0x1b3] ;  /* 0x0001b30484007980 */ /* 0x000ea6000c101100 */
[----:B------:R-:W-:Y:S02]  /*3770*/  ISETP.GE.AND P6, PT, R116, R103, !P6 ;  /* 0x000000677400720c */ /* 0x000fe400077c6270 */
[----:B--2---:R-:W-:Y:S11]  /*3780*/  ISETP.NE.AND P1, PT, R0, RZ, PT ;  /* 0x000000ff0000720c */ /* 0x004ff60003f25270 */
[----:B------:R-:W-:Y:S02]  /*3790*/  @!UPT UIADD3 URZ, UPT, UPT, URZ, URZ, URZ ;  /* 0x000000fffffff290 */ /* 0x000fe4000fffe0ff */
[----:B------:R-:W-:Y:S05]  /*37a0*/  @!P1 BRA `(.L_x_932) ;  /* 0x0000003400dc9947 */ /* 0x000fea0003800000 */
[----:B------:R1:W5:Y:S01]  /*37b0*/  LD.E R42, desc[UR4][R132.64+0xc0] ;  /* 0x0000c004842a7980 */ /* 0x000362000c101900 */
[----:B------:R-:W-:Y:S04]  /*37c0*/  BSSY.RECONVERGENT B1, `(.L_x_933) ;  /* 0x0000066000017945 */ /* 0x000fe80003800200 */
[----:B------:R-:W-:Y:S05]  /*37d0*/  @!P0 BRA `(.L_x_934) ;  /* 0x0000000400908947 */ /* 0x000fea0003800000 */
[----:B-----5:R-:W-:Y:S01]  /*37e0*/  ISETP.GE.AND P0, PT, R14, R42, PT ;  /* 0x0000002a0e00720c */ /* 0x020fe20003f06270 */
[----:B------:R-:W-:Y:S11]  /*37f0*/  BSSY.RECONVERGENT B0, `(.L_x_935) ;  /* 0x0000031000007945 */ /* 0x000ff60003800200 */
[----:B------:R-:W-:Y:S01]  /*3800*/  @!UPT UIADD3 URZ, UPT, UPT, URZ, URZ, URZ ;  /* 0x000000fffffff290 */ /* 0x000fe2000fffe0ff */
[----:B------:R-:W-:Y:S05]  /*3810*/  @P0 BRA `(.L_x_936) ;  /* 0x0000000000b80947 */ /* 0x000fea0003800000 */
[----:B------:R-:W-:Y:S01]  /*3820*/  ISETP.GE.AND P0, PT, R14, R13, PT ;  /* 0x0000000d0e00720c */ /* 0x000fe20003f06270 */
[----:B------:R-:W2:Y:S11]  /*3830*/  LD.E.128 R20, desc[UR4][R10.64] ;  /* 0x000000040a147980 */ /* 0x000eb6000c101d00 */
[----:B------:R-:W-:Y:S01]  /*3840*/  @!UPT UIADD3 URZ, UPT, UPT, URZ, URZ, URZ ;  /* 0x000000fffffff290 */ /* 0x000fe2000fffe0ff */
[----:B------:R-:W3:Y:S06]  /*3850*/  @!P0 LD.E.64 R30, desc[UR4][R54.64] ;  /* 0x00000004361e8980 */ /* 0x000eec000c101b00 */
[----:B------:R-:W4:Y:S01]  /*3860*/  @!P0 LD.E.64 R6, desc[UR4][R16.64] ;  /* 0x0000000410068980 */ /* 0x000f22000c101b00 */
[C---:B--2---:R-:W-:Y:S01]  /*3870*/  @!P0 LOP3.LUT R19, R20.reuse, 0xffff0000, RZ, 0xc0, !PT ;  /* 0xffff000014138812 */ /* 0x044fe200078ec0ff */
[----:B------:R-:W-:Y:S01]  /*3880*/  @!P0 IMAD.U32 R27, R20, 0x10000, RZ ;  /* 0x00010000141b8824 */ /* 0x000fe200078e00ff */
[C---:B------:R-:W-:Y:S01]  /*3890*/  @!P0 LOP3.LUT R18, R22.reuse, 0xffff0000, RZ, 0xc0, !PT ;  /* 0xffff000016128812 */ /* 0x040fe200078ec0ff */
[----:B------:R-:W-:Y:S01]  /*38a0*/  @!P0 IMAD.U32 R26, R22, 0x10000, RZ ;  /* 0x00010000161a8824 */ /* 0x000fe200078e00ff */
[----:B------:R-:W-:Y:S02]  /*38b0*/  @!P0 SHF.L.U32 R28, R23, 0x10, RZ ;  /* 0x00000010171c8819 */ /* 0x000fe400000006ff */
[C---:B---3--:R-:W-:Y:S01]  /*38c0*/  @!P0 LOP3.LUT R29, R30.reuse, 0xffff0000, RZ, 0xc0, !PT ;  /* 0xffff00001e1d8812 */ /* 0x048fe200078ec0ff */
[----:B------:R-:W-:Y:S01]  /*38d0*/  @!P0 IMAD.U32 R25, R30, 0x10000, RZ ;  /* 0x000100001e198824 */ /* 0x000fe200078e00ff */
[C---:B------:R-:W-:Y:S02]  /*38e0*/  @!P0 SHF.L.U32 R24, R31.reuse, 0x10, RZ ;  /* 0x000000101f188819 */ /* 0x040fe400000006ff */
[----:B------:R-:W-:Y:S01]  /*38f0*/  @!P0 LOP3.LUT R31, R31, 0xffff0000, RZ, 0xc0, !PT ;  /* 0xffff00001f1f8812 */ /* 0x000fe200078ec0ff */
[----:B------:R-:W-:Y:S01]  /*3900*/  @!P0 FMUL.FTZ R33, R19, R25 ;  /* 0x0000001913218220 */ /* 0x000fe20000410000 */
[----:B----4-:R-:W-:Y:S01]  /*3910*/  @!P0 SHF.L.U32 R8, R6, 0x10, RZ ;  /* 0x0000001006088819 */ /* 0x010fe200000006ff */
[----:B------:R-:W-:Y:S01]  /*3920*/  @!P0 FMUL.FTZ R32, R18, R24 ;  /* 0x0000001812208220 */ /* 0x000fe20000410000 */
[----:B------:R-:W-:Y:S02]  /*3930*/  @!P0 LOP3.LUT R6, R6, 0xffff0000, RZ, 0xc0, !PT ;  /* 0xffff000006068812 */ /* 0x000fe400078ec0ff */
[----:B------:R-:W-:Y:S01]  /*3940*/  @!P0 SHF.L.U32 R5, R7, 0x10, RZ ;  /* 0x0000001007058819 */ /* 0x000fe200000006ff */
[-C--:B------:R-:W-:Y:S01]  /*3950*/  @!P0 FMUL.FTZ R0, R19, R8.reuse ;  /* 0x0000000813008220 */ /* 0x080fe20000410000 */
[----:B------:R-:W-:Y:S01]  /*3960*/  @!P0 LOP3.LUT R19, R21, 0xffff0000, RZ, 0xc0, !PT ;  /* 0xffff000015138812 */ /* 0x000fe200078ec0ff */
[----:B------:R-:W-:Y:S01]  /*3970*/  @!P0 FFMA.FTZ R33, R27, R8, -R33 ;  /* 0x000000081b218223 */ /* 0x000fe20000010821 */
[----:B------:R-:W-:Y:S01]  /*3980*/  @!P0 LOP3.LUT R7, R7, 0xffff0000, RZ, 0xc0, !PT ;  /* 0xffff000007078812 */ /* 0x000fe200078ec0ff */
[----:B------:R-:W-:Y:S01]  /*3990*/  @!P0 FFMA.FTZ R0, R25, R27, R0 ;  /* 0x0000001b19008223 */ /* 0x000fe20000010000 */
[----:B------:R-:W-:Y:S01]  /*39a0*/  @!P0 LOP3.LUT R8, R23, 0xffff0000, RZ, 0xc0, !PT ;  /* 0xffff000017088812 */ /* 0x000fe200078ec0ff */
[----:B------:R-:W-:Y:S01]  /*39b0*/  @!P0 FFMA.FTZ R32, R26, R5, -R32 ;  /* 0x000000051a208223 */ /* 0x000fe20000010820 */
[----:B------:R-:W-:Y:S01]  /*39c0*/  @!P0 SHF.L.U32 R25, R21, 0x10, RZ ;  /* 0x0000001015198819 */ /* 0x000fe200000006ff */
[CC--:B------:R-:W-:Y:S01]  /*39d0*/  @!P0 FMUL.FTZ R2, R19.reuse, R6.reuse ;  /* 0x0000000613028220 */ /* 0x0c0fe20000410000 */
[----:B------:R-:W-:Y:S01]  /*39e0*/  @!P0 F2FP.BF16.F32.PACK_AB R33, R0, R33 ;  /* 0x000000210021823e */ /* 0x000fe200000010ff */
[----:B------:R-:W-:Y:S01]  /*39f0*/  @!P0 FMUL.FTZ R35, R19, R29 ;  /* 0x0000001d13238220 */ /* 0x000fe20000410000 */
[----:B------:R-:W-:Y:S01]  /*3a00*/  @!P0 FMUL.FTZ R3, R18, R5 ;  /* 0x0000000512038220 */ /* 0x000fe20000410000 */
[C---:B------:R-:W-:Y:S01]  /*3a10*/  @!P0 FMUL.FTZ R37, R8.reuse, R31 ;  /* 0x0000001f08258220 */ /* 0x040fe20000410000 */
[----:B------:R-:W-:Y:S01]  /*3a20*/  @!P0 MOV R20, R33 ;  /* 0x0000002100148202 */ /* 0x000fe20000000f00 */
[----:B------:R-:W-:Y:S01]  /*3a30*/  @!P0 FMUL.FTZ R4, R8, R7 ;  /* 0x0000000708048220 */ /* 0x000fe20000410000 */
[----:B------:R-:W-:Y:S01]  /*3a40*/  @!P0 FFMA.FTZ R2, R29, R25, R2 ;  /* 0x000000191d028223 */ /* 0x000fe20000010002 */
[----:B------:R-:W-:Y:S01]  /*3a50*/  @!P0 FFMA.FTZ R35, R25, R6, -R35 ;  /* 0x0000000619238223 */ /* 0x000fe20000010823 */
[----:B------:R-:W-:Y:S01]  /*3a60*/  @!P0 FFMA.FTZ R3, R24, R26, R3 ;  /* 0x0000001a18038223 */ /* 0x000fe20000010003 */
[----:B------:R-:W-:Y:S01]  /*3a70*/  @!P0 FFMA.FTZ R37, R28, R7, -R37 ;  /* 0x000000071c258223 */ /* 0x000fe20000010825 */
[----:B------:R-:W-:Y:S02]  /*3a80*/  @!P0 FFMA.FTZ R4, R31, R28, R4 ;  /* 0x0000001c1f048223 */ /* 0x000fe40000010004 */
[----:B------:R-:W-:Y:S02]  /*3a90*/  @!P0 F2FP.BF16.F32.PACK_AB R34, R2, R35 ;  /* 0x000000230222823e */ /* 0x000fe400000010ff */
[----:B------:R-:W-:Y:S02]  /*3aa0*/  @!P0 F2FP.BF16.F32.PACK_AB R32, R3, R32 ;  /* 0x000000200320823e */ /* 0x000fe400000010ff */
[----:B------:R-:W-:Y:S01]  /*3ab0*/  @!P0 F2FP.BF16.F32.PACK_AB R37, R4, R37 ;  /* 0x000000250425823e */ /* 0x000fe200000010ff */
[----:B------:R-:W-:Y:S01]  /*3ac0*/  @!P0 IMAD.MOV.U32 R21, RZ, RZ, R34 ;  /* 0x000000ffff158224 */ /* 0x000fe200078e0022 */
[----:B------:R-:W-:Y:S02]  /*3ad0*/  @!P0 MOV R22, R32 ;  /* 0x0000002000168202 */ /* 0x000fe40000000f00 */
[----:B------:R-:W-:Y:S05]  /*3ae0*/  @!P0 MOV R23, R37 ;  /* 0x0000002500178202 */ /* 0x000fea0000000f00 */
[----:B------:R2:W-:Y:S02]  /*3af0*/  ST.E.128 desc[UR4][R86.64], R20 ;  /* 0x0000001456007985 */ /* 0x0005e4000c101d04 */
.L_x_936:
[----:B------:R-:W-:Y:S05]  /*3b00*/  BSYNC.RECONVERGENT B0 ;  /* 0x0000000000007941 */ /* 0x000fea0003800200 */
.L_x_935:
[----:B------:R-:W-:Y:S11]  /*3b10*/  ISETP.GE.AND P0, PT, R9, R42, PT ;  /* 0x0000002a0900720c */ /* 0x000ff60003f06270 */
[----:B------:R-:W-:Y:S02]  /*3b20*/  @!UPT UIADD3 URZ, UPT, UPT, URZ, URZ, URZ ;  /* 0x000000fffffff290 */ /* 0x000fe4000fffe0ff */
[----:B------:R-:W-:Y:S05]  /*3b30*/  @P0 BRA `(.L_x_934) ;  /* 0x0000000000b80947 */ /* 0x000fea0003800000 */
[----:B------:R-:W-:Y:S01]  /*3b40*/  ISETP.GE.AND P0, PT, R9, R13, PT ;  /* 0x0000000d0900720c */ /* 0x000fe20003f06270 */
[----:B--2---:R-:W2:Y:S11]  /*3b50*/  LD.E.128 R20, desc[UR4][R10.64+0x80] ;  /* 0x000080040a147980 */ /* 0x004eb6000c101d00 */
        /* <DEDUP_REMOVED lines=44> */
.L_x_934:
[----:B------:R-:W-:Y:S05]  /*3e20*/  BSYNC.RECONVERGENT B1 ;  /* 0x0000000000017941 */ /* 0x000fea0003800200 */
.L_x_933:
[----:B------:R-:W-:Y:S01]  /*3e30*/  ISETP.NE.AND P1, PT, R52, RZ, PT ;  /* 0x000000ff3400720c */ /* 0x000fe20003f25270 */
[C---:B------:R-:W-:Y:S01]  /*3e40*/  IMAD.SHL.U32 R5, R109.reuse, 0x2, RZ ;  /* 0x000000026d057824 */ /* 0x040fe200078e00ff */
[----:B------:R-:W-:Y:S01]  /*3e50*/  SHF.L.U64.HI R3, R109, 0x1, R98 ;  /* 0x000000016d037819 */ /* 0x000fe20000010262 */
[----:B------:R-:W-:Y:S03]  /*3e60*/  BSSY.RECONVERGENT B1, `(.L_x_937) ;  /* 0x000006e000017945 */ /* 0x000fe60003800200 */
[-C--:B------:R-:W-:Y:S05]  /*3e70*/  IADD3 R6, P0, PT, R16, R5.reuse, RZ ;  /* 0x0000000510067210 */ /* 0x080fea0007f1e0ff */
[--C-:B------:R-:W-:Y:S01]  /*3e80*/  IMAD.X R7, R17, 0x1, R3.reuse, P0 ;  /* 0x0000000111077824 */ /* 0x100fe200000e0603 */
[----:B------:R-:W-:Y:S05]  /*3e90*/  IADD3 R38, P0, PT, R54, R5, RZ ;  /* 0x0000000536267210 */ /* 0x000fea0007f1e0ff */
[----:B------:R-:W-:Y:S01]  /*3ea0*/  IMAD.X R39, R55, 0x1, R3, P0 ;  /* 0x0000000137277824 */ /* 0x000fe200000e0603 */
[----:B------:R-:W-:Y:S07]  /*3eb0*/  @P1 BRA `(.L_x_938) ;  /* 0x0000000400a01947 */ /* 0x000fee0003800000 */
[C---:B------:R-:W-:Y:S01]  /*3ec0*/  LEA R46, P0, R91.reuse, R10, 0x1 ;  /* 0x0000000a5b2e7211 */ /* 0x040fe200078008ff */
[----:B------:R-:W-:Y:S03]  /*3ed0*/  BSSY.RECONVERGENT B0, `(.L_x_939) ;  /* 0x0000035000007945 */ /* 0x000fe60003800200 */
[----:B------:R-:W-:Y:S02]  /*3ee0*/  LEA.HI.X R47, R91, R11, R90, 0x1, P0 ;  /* 0x0000000b5b2f7211 */ /* 0x000fe400000f0c5a */
[C---:B------:R-:W-:Y:S04]  /*3ef0*/  LEA R36, P0, R69.reuse, R86, 0x1 ;  /* 0x0000005645247211 */ /* 0x040fe800078008ff */
[----:B------:R-:W-:Y:S02]  /*3f00*/  LEA.HI.X R37, R69, R87, R70, 0x1, P0 ;  /* 0x0000005745257211 */ /* 0x000fe400000f0c46 */
[----:B-----5:R-:W-:Y:S11]  /*3f10*/  ISETP.GE.AND P0, PT, R14, R42, PT ;  /* 0x0000002a0e00720c */ /* 0x020ff60003f06270 */
[----:B------:R-:W-:Y:S02]  /*3f20*/  @!UPT UIADD3 URZ, UPT, UPT, URZ, URZ, URZ ;  /* 0x000000fffffff290 */ /* 0x000fe4000fffe0ff */
[----:B------:R-:W-:Y:S05]  /*3f30*/  @P0 BRA `(.L_x_940) ;  /* 0x0000000000b80947 */ /* 0x000fea0003800000 */
[----:B------:R-:W-:Y:S01]  /*3f40*/  ISETP.GE.AND P0, PT, R14, R13, PT ;  /* 0x0000000d0e00720c */ /* 0x000fe20003f06270 */
[----:B--23--:R-:W2:Y:S11]  /*3f50*/  LD.E.128 R20, desc[UR4][R46.64] ;  /* 0x000000042e147980 */ /* 0x00ceb6000c101d00 */
[----:B------:R-:W-:Y:S01]  /*3f60*/  @!UPT UIADD3 URZ, UPT, UPT, URZ, URZ, URZ ;  /* 0x000000fffffff290 */ /* 0x000fe2000fffe0ff */
[----:B------:R-:W3:Y:S06]  /*3f70*/  @!P0 LD.E.64 R34, desc[UR4][R38.64] ;  /* 0x0000000426228980 */ /* 0x000eec000c101b00 */
[----:B------:R-:W4:Y:S01]  /*3f80*/  @!P0 LD.E.64 R18, desc[UR4][R6.64] ;  /* 0x0000000406128980 */ /* 0x000f22000c101b00 */
[----:B--2---:R-:W-:Y:S01]  /*3f90*/  @!P0 LOP3.LUT R25, R20, 0xffff0000, RZ, 0xc0, !PT ;  /* 0xffff000014198812 */ /* 0x004fe200078ec0ff */
[----:B------:R-:W-:Y:S01]  /*3fa0*/  @!P0 IMAD.U32 R28, R22, 0x10000, RZ ;  /* 0x00010000161c8824 */ /* 0x000fe200078e00ff */
[----:B------:R-:W-:Y:S02]  /*3fb0*/  @!P0 SHF.L.U32 R31, R20, 0x10, RZ ;  /* 0x00000010141f8819 */ /* 0x000fe400000006ff */
[----:B------:R-:W-:Y:S02]  /*3fc0*/  @!P0 LOP3.LUT R27, R21, 0xffff0000, RZ, 0xc0, !PT ;  /* 0xffff0000151b8812 */ /* 0x000fe400078ec0ff */
[----:B------:R-:W-:Y:S02]  /*3fd0*/  @!P0 LOP3.LUT R24, R22, 0xffff0000, RZ, 0xc0, !PT ;  /* 0xffff000016188812 */ /* 0x000fe400078ec0ff */
[----:B------:R-:W-:Y:S02]  /*3fe0*/  @!P0 SHF.L.U32 R30, R23, 0x10, RZ ;  /* 0x00000010171e8819 */ /* 0x000fe400000006ff */
[C---:B---3--:R-:W-:Y:S01]  /*3ff0*/  @!P0 LOP3.LUT R33, R34.reuse, 0xffff0000, RZ, 0xc0, !PT ;  /* 0xffff000022218812 */ /* 0x048fe200078ec0ff */
[----:B------:R-:W-:Y:S02]  /*4000*/  @!P0 IMAD.U32 R29, R34, 0x10000, RZ ;  /* 0x00010000221d8824 */ /* 0x000fe400078e00ff */
[C---:B------:R-:W-:Y:S01]  /*4010*/  @!P0 IMAD.U32 R26, R35.reuse, 0x10000, RZ ;  /* 0x00010000231a8824 */ /* 0x040fe200078e00ff */
[----:B------:R-:W-:Y:S01]  /*4020*/  @!P0 LOP3.LUT R35, R35, 0xffff0000, RZ, 0xc0, !PT ;  /* 0xffff000023238812 */ /* 0x000fe200078ec0ff */
[----:B------:R-:W-:Y:S01]  /*4030*/  @!P0 FMUL.FTZ R41, R25, R29 ;  /* 0x0000001d19298220 */ /* 0x000fe20000410000 */
[C---:B----4-:R-:W-:Y:S01]  /*4040*/  @!P0 SHF.L.U32 R8, R18.reuse, 0x10, RZ ;  /* 0x0000001012088819 */ /* 0x050fe200000006ff */
[----:B------:R-:W-:Y:S01]  /*4050*/  @!P0 FMUL.FTZ R43, R27, R33 ;  /* 0x000000211b2b8220 */ /* 0x000fe20000410000 */
[----:B------:R-:W-:Y:S01]  /*4060*/  @!P0 LOP3.LUT R18, R18, 0xffff0000, RZ, 0xc0, !PT ;  /* 0xffff000012128812 */ /* 0x000fe200078ec0ff */
[C---:B------:R-:W-:Y:S01]  /*4070*/  @!P0 FMUL.FTZ R32, R24.reuse, R26 ;  /* 0x0000001a18208220 */ /* 0x040fe20000410000 */
[----:B------:R-:W-:Y:S01]  /*4080*/  @!P0 SHF.L.U32 R5, R19, 0x10, RZ ;  /* 0x0000001013058819 */ /* 0x000fe200000006ff */
[-C--:B------:R-:W-:Y:S01]  /*4090*/  @!P0 FMUL.FTZ R0, R25, R8.reuse ;  /* 0x0000000819008220 */ /* 0x080fe20000410000 */
[----:B------:R-:W-:Y:S01]  /*40a0*/  @!P0 LOP3.LUT R19, R19, 0xffff0000, RZ, 0xc0, !PT ;  /* 0xffff000013138812 */ /* 0x000fe200078ec0ff */
[----:B------:R-:W-:Y:S01]  /*40b0*/  @!P0 FFMA.FTZ R41, R31, R8, -R41 ;  /* 0x000000081f298223 */ /* 0x000fe20000010829 */
[----:B------:R-:W-:Y:S01]  /*40c0*/  @!P0 LOP3.LUT R8, R23, 0xffff0000, RZ, 0xc0, !PT ;  /* 0xffff000017088812 */ /* 0x000fe200078ec0ff */
[----:B------:R-:W-:Y:S01]  /*40d0*/  @!P0 FFMA.FTZ R0, R29, R31, R0 ;  /* 0x0000001f1d008223 */ /* 0x000fe20000010000 */
[----:B------:R-:W-:Y:S01]  /*40e0*/  @!P0 SHF.L.U32 R29, R21, 0x10, RZ ;  /* 0x00000010151d8819 */ /* 0x000fe200000006ff */
[-C--:B------:R-:W-:Y:S01]  /*40f0*/  @!P0 FMUL.FTZ R2, R27, R18.reuse ;  /* 0x000000121b028220 */ /* 0x080fe20000410000 */
[----:B------:R-:W-:Y:S01]  /*4100*/  @!P0 FMUL.FTZ R3, R24, R5 ;  /* 0x0000000518038220 */ /* 0x000fe20000410000 */
[----:B------:R-:W-:Y:S01]  /*4110*/  @!P0 FMUL.FTZ R45, R8, R35 ;  /* 0x00000023082d8220 */ /* 0x000fe20000410000 */
[----:B------:R-:W-:Y:S01]  /*4120*/  @!P0 F2FP.BF16.F32.PACK_AB R41, R0, R41 ;  /* 0x000000290029823e */ /* 0x000fe200000010ff */
[----:B------:R-:W-:Y:S01]  /*4130*/  @!P0 FMUL.FTZ R4, R8, R19 ;  /* 0x0000001308048220 */ /* 0x000fe20000410000 */
[----:B------:R-:W-:Y:S01]  /*4140*/  @!P0 FFMA.FTZ R2, R33, R29, R2 ;  /* 0x0000001d21028223 */ /* 0x000fe20000010002 */
[----:B------:R-:W-:Y:S01]  /*4150*/  @!P0 FFMA.FTZ R43, R29, R18, -R43 ;  /* 0x000000121d2b8223 */ /* 0x000fe2000001082b */
[----:B------:R-:W-:Y:S01]  /*4160*/  @!P0 MOV R20, R41 ;  /* 0x0000002900148202 */ /* 0x000fe20000000f00 */
[----:B------:R-:W-:Y:S01]  /*4170*/  @!P0 FFMA.FTZ R3, R26, R28, R3 ;  /* 0x0000001c1a038223 */ /* 0x000fe20000010003 */
[----:B------:R-:W-:Y:S01]  /*4180*/  @!P0 FFMA.FTZ R32, R28, R5, -R32 ;  /* 0x000000051c208223 */ /* 0x000fe20000010820 */
[----:B------:R-:W-:Y:S01]  /*4190*/  @!P0 FFMA.FTZ R45, R30, R19, -R45 ;  /* 0x000000131e2d8223 */ /* 0x000fe2000001082d */
[----:B------:R-:W-:Y:S01]  /*41a0*/  @!P0 F2FP.BF16.F32.PACK_AB R40, R2, R43 ;  /* 0x0000002b0228823e */ /* 0x000fe200000010ff */
[----:B------:R-:W-:Y:S02]  /*41b0*/  @!P0 FFMA.FTZ R4, R35, R30, R4 ;  /* 0x0000001e23048223 */ /* 0x000fe40000010004 */
[----:B------:R-:W-:Y:S02]  /*41c0*/  @!P0 F2FP.BF16.F32.PACK_AB R32, R3, R32 ;  /* 0x000000200320823e */ /* 0x000fe400000010ff */
[----:B------:R-:W-:Y:S01]  /*41d0*/  @!P0 IMAD.MOV.U32 R21, RZ, RZ, R40 ;  /* 0x000000ffff158224 */ /* 0x000fe200078e0028 */
[----:B------:R-:W-:Y:S02]  /*41e0*/  @!P0 F2FP.BF16.F32.PACK_AB R45, R4, R45 ;  /* 0x0000002d042d823e */ /* 0x000fe400000010ff */
[----:B------:R-:W-:Y:S02]  /*41f0*/  @!P0 MOV R22, R32 ;  /* 0x0000002000168202 */ /* 0x000fe40000000f00 */
[----:B------:R-:W-:Y:S05]  /*4200*/  @!P0 MOV R23, R45 ;  /* 0x0000002d00178202 */ /* 0x000fea0000000f00 */
[----:B------:R4:W-:Y:S02]  /*4210*/  ST.E.128 desc[UR4][R36.64], R20 ;  /* 0x0000001424007985 */ /* 0x0009e4000c101d04 */
.L_x_940:
[----:B------:R-:W-:Y:S05]  /*4220*/  BSYNC.RECONVERGENT B0 ;  /* 0x0000000000007941 */ /* 0x000fea0003800200 */
.L_x_939:
[----:B------:R-:W-:Y:S11]  /*4230*/  ISETP.GE.AND P0, PT, R9, R42, PT ;  /* 0x0000002a0900720c */ /* 0x000ff60003f06270 */
[----:B------:R-:W-:Y:S02]  /*4240*/  @!UPT UIADD3 URZ, UPT, UPT, URZ, URZ, URZ ;  /* 0x000000fffffff290 */ /* 0x000fe4000fffe0ff */
[----:B------:R-:W-:Y:S05]  /*4250*/  @P0 BRA `(.L_x_938) ;  /* 0x0000000000b80947 */ /* 0x000fea0003800000 */
[----:B------:R-:W-:Y:S01]  /*4260*/  ISETP.GE.AND P0, PT, R9, R13, PT ;  /* 0x0000000d0900720c */ /* 0x000fe20003f06270 */
[----:B--234-:R-:W2:Y:S11]  /*4270*/  LD.E.128 R20, desc[UR4][R46.64+0x80] ;  /* 0x000080042e147980 */ /* 0x01ceb6000c101d00 */
        /* <DEDUP_REMOVED lines=44> */
.L_x_938:
[----:B------:R-:W-:Y:S05]  /*4540*/  BSYNC.RECONVERGENT B1 ;  /* 0x0000000000017941 */ /* 0x000fea0003800200 */
.L_x_937:
[----:B------:R-:W-:Y:S01]  /*4550*/  ISETP.NE.AND P0, PT, R115, RZ, PT ;  /* 0x000000ff7300720c */ /* 0x000fe20003f05270 */
[----:B------:R-:W-:Y:S11]  /*4560*/  BSSY.RECONVERGENT B1, `(.L_x_941) ;  /* 0x000006f000017945 */ /* 0x000ff60003800200 */
[----:B------:R-:W-:Y:S01]  /*4570*/  @!UPT UIADD3 URZ, UPT, UPT, URZ, URZ, URZ ;  /* 0x000000fffffff290 */ /* 0x000fe2000fffe0ff */
[----:B------:R-:W-:Y:S05]  /*4580*/  @P0 BRA `(.L_x_942) ;  /* 0x0000000400b00947 */ /* 0x000fea0003800000 */
[C---:B------:R-:W-:Y:S01]  /*4590*/  LEA R26, P0, R12.reuse, R6, 0x5 ;  /* 0x000000060c1a7211 */ /* 0x040fe200078028ff */
[----:B------:R-:W-:Y:S03]  /*45a0*/  BSSY.RECONVERGENT B0, `(.L_x_943) ;  /* 0x0000039000007945 */ /* 0x000fe60003800200 */
[C---:B------:R-:W-:Y:S02]  /*45b0*/  LEA.HI.X.SX32 R27, R12.reuse, R7, 0x5, P0 ;  /* 0x000000070c1b7211 */ /* 0x040fe400000f2eff */
[C---:B------:R-:W-:Y:S04]  /*45c0*/  LEA R40, P0, R12.reuse, R38, 0x5 ;  /* 0x000000260c287211 */ /* 0x040fe800078028ff */
[----:B------:R-:W-:Y:S02]  /*45d0*/  LEA.HI.X.SX32 R41, R12, R39, 0x5, P0 ;  /* 0x000000270c297211 */ /* 0x000fe400000f2eff */
[C---:B------:R-:W-:Y:S04]  /*45e0*/  LEA R50, P0, R126.reuse, R10, 0x6 ;  /* 0x0000000a7e327211 */ /* 0x040fe800078030ff */
[----:B------:R-:W-:Y:S02]  /*45f0*/  LEA.HI.X R51, R126, R11, R127, 0x6, P0 ;  /* 0x0000000b7e337211 */ /* 0x000fe400000f347f */
[C---:B------:R-:W-:Y:S04]  /*4600*/  LEA R44, P0, R208.reuse, R86, 0x6 ;  /* 0x00000056d02c7211 */ /* 0x040fe800078030ff */
[----:B------:R-:W-:Y:S02]  /*4610*/  LEA.HI.X R45, R208, R87, R209, 0x6, P0 ;  /* 0x00000057d02d7211 */ /* 0x000fe400000f34d1 */
[----:B-----5:R-:W-:Y:S11]  /*4620*/  ISETP.GE.AND P0, PT, R14, R42, PT ;  /* 0x0000002a0e00720c */ /* 0x020ff60003f06270 */
        /* <DEDUP_REMOVED lines=48> */
.L_x_944:
[----:B------:R-:W-:Y:S05]  /*4930*/  BSYNC.RECONVERGENT B0 ;  /* 0x0000000000007941 */ /* 0x000fea0003800200 */
.L_x_943:
        /* <DEDUP_REMOVED lines=49> */
.L_x_942:
[----:B------:R-:W-:Y:S05]  /*4c50*/  BSYNC.RECONVERGENT B1 ;  /* 0x0000000000017941 */ /* 0x000fea0003800200 */
.L_x_941:
[----:B------:R-:W-:Y:S01]  /*4c60*/  ISETP.NE.AND P0, PT, R113, RZ, PT ;  /* 0x000000ff7100720c */ /* 0x000fe20003f05270 */
[----:B------:R-:W-:Y:S11]  /*4c70*/  BSSY.RECONVERGENT B1, `(.L_x_945) ;  /* 0x000006f000017945 */ /* 0x000ff60003800200 */
[----:B------:R-:W-:Y:S01]  /*4c80*/  @!UPT UIADD3 URZ, UPT, UPT, URZ, URZ, URZ ;  /* 0x000000fffffff290 */ /* 0x000fe2000fffe0ff */
[----:B------:R-:W-:Y:S05]  /*4c90*/  @!P0 BRA `(.L_x_946) ;  /* 0x0000000400b08947 */ /* 0x000fea0003800000 */
[----:B------:R-:W-:Y:S01]  /*4ca0*/  IMAD R5, R127, 0x60, RZ ;  /* 0x000000607f057824 */ /* 0x000fe200078e02ff */
[C---:B------:R-:W-:Y:S01]  /*4cb0*/  LEA R26, P0, R12.reuse, R6, 0x6 ;  /* 0x000000060c1a7211 */ /* 0x040fe200078030ff */
[----:B------:R-:W-:Y:S01]  /*4cc0*/  IMAD R3, R209, 0x60, RZ ;  /* 0x00000060d1037824 */ /* 0x000fe200078e02ff */
[----:B------:R-:W-:Y:S01]  /*4cd0*/  LEA R40, P1, R12, R38, 0x6 ;  /* 0x000000260c287211 */ /* 0x000fe200078230ff */
[----:B------:R-:W-:Y:S01]  /*4ce0*/  IMAD.WIDE.U32 R50, R126, 0x60, R10 ;  /* 0x000000607e327825 */ /* 0x000fe200078e000a */
[----:B------:R-:W-:Y:S01]  /*4cf0*/  LEA.HI.X.SX32 R27, R12, R7, 0x6, P0 ;  /* 0x000000070c1b7211 */ /* 0x000fe200000f36ff */
[----:B------:R-:W-:Y:S01]  /*4d00*/  BSSY.RECONVERGENT B0, `(.L_x_947) ;  /* 0x0000036000007945 */ /* 0x000fe20003800200 */
[-C--:B-----5:R-:W-:Y:S01]  /*4d10*/  ISETP.GE.AND P0, PT, R14, R42.reuse, PT ;  /* 0x0000002a0e00720c */ /* 0x0a0fe20003f06270 */
[----:B--2---:R-:W-:Y:S01]  /*4d20*/  IMAD.WIDE.U32 R44, R208, 0x60, R86 ;  /* 0x00000060d02c7825 */ /* 0x004fe200078e0056 */
[----:B------:R-:W-:Y:S02]  /*4d30*/  LEA.HI.X.SX32 R41, R12, R39, 0x6, P1 ;  /* 0x000000270c297211 */ /* 0x000fe400008f36ff */
[----:B------:R-:W-:Y:S01]  /*4d40*/  ISETP.GE.AND P1, PT, R9, R42, PT ;  /* 0x0000002a0900720c */ /* 0x000fe20003f26270 */
[----:B------:R-:W-:Y:S02]  /*4d50*/  IMAD.IADD R51, R51, 0x1, R5 ;  /* 0x0000000133337824 */ /* 0x000fe400078e0205 */
[----:B------:R-:W-:Y:S06]  /*4d60*/  IMAD.IADD R45, R45, 0x1, R3 ;  /* 0x000000012d2d7824 */ /* 0x000fec00078e0203 */
[----:B------:R-:W-:Y:S05]  /*4d70*/  @P0 BRA `(.L_x_948) ;  /* 0x0000000000b80947 */ /* 0x000fea0003800000 */
[----:B------:R-:W-:Y:S01]  /*4d80*/  ISETP.GE.AND P0, PT, R14, R13, PT ;  /* 0x0000000d0e00720c */ /* 0x000fe20003f06270 */
[----:B---34-:R-:W2:Y:S11]  /*4d90*/  LD.E.128 R20, desc[UR4][R50.64] ;  /* 0x0000000432147980 */ /* 0x018eb6000c101d00 */
        /* <DEDUP_REMOVED lines=44> */
.L_x_948:
[----:B------:R-:W-:Y:S05]  /*5060*/  BSYNC.RECONVERGENT B0 ;  /* 0x0000000000007941 */ /* 0x000fea0003800200 */
.L_x_947:
        /* <DEDUP_REMOVED lines=47> */
.L_x_946:
[----:B------:R-:W-:Y:S05]  /*5360*/  BSYNC.RECONVERGENT B1 ;  /* 0x0000000000017941 */ /* 0x000fea0003800200 */
.L_x_945:
[----:B------:R-:W-:Y:S04]  /*5370*/  BSSY.RECONVERGENT B1, `(.L_x_949) ;  /* 0x000006a000017945 */ /* 0x000fe80003800200 */
[----:B------:R-:W-:Y:S05]  /*5380*/  @!P6 BRA `(.L_x_950) ;  /* 0x0000000400a0e947 */ /* 0x000fea0003800000 */
[----:B-----5:R-:W-:Y:S01]  /*5390*/  ISETP.GE.AND P6, PT, R14, R42, PT ;  /* 0x0000002a0e00720c */ /* 0x020fe20003fc6270 */
[----:B------:R-:W-:Y:S01]  /*53a0*/  BSSY.RECONVERGENT B0, `(.L_x_951) ;  /* 0x0000037000007945 */ /* 0x000fe20003800200 */
[----:B------:R-:W-:Y:S01]  /*53b0*/  LEA R50, P1, R126, R10, 0x7 ;  /* 0x0000000a7e327211 */ /* 0x000fe200078238ff */
[----:B------:R-:W-:Y:S01]  /*53c0*/  IMAD.WIDE R26, R12, 0x60, R6 ;  /* 0x000000600c1a7825 */ /* 0x000fe200078e0206 */
[----:B--2---:R-:W-:Y:S02]  /*53d0*/  LEA R44, P0, R208, R86, 0x7 ;  /* 0x00000056d02c7211 */ /* 0x004fe400078038ff */
[----:B------:R-:W-:Y:S01]  /*53e0*/  LEA.HI.X R51, R126, R11, R127, 0x7, P1 ;  /* 0x0000000b7e337211 */ /* 0x000fe200008f3c7f */
[----:B------:R-:W-:Y:S01]  /*53f0*/  IMAD.WIDE R40, R12, 0x60, R38 ;  /* 0x000000600c287825 */ /* 0x000fe200078e0226 */
[----:B------:R-:W-:Y:S02]  /*5400*/  ISETP.GE.AND P1, PT, R9, R42, PT ;  /* 0x0000002a0900720c */ /* 0x000fe40003f26270 */
[----:B------:R-:W-:Y:S03]  /*5410*/  LEA.HI.X R45, R208, R87, R209, 0x7, P0 ;  /* 0x00000057d02d7211 */ /* 0x000fe600000f3cd1 */
[----:B------:R-:W-:Y:S08]  /*5420*/  @P6 BRA `(.L_x_952) ;  /* 0x0000000000b86947 */ /* 0x000ff00003800000 */
        /* <DEDUP_REMOVED lines=46> */
.L_x_952:
[----:B------:R-:W-:Y:S05]  /*5710*/  BSYNC.RECONVERGENT B0 ;  /* 0x0000000000007941 */ /* 0x000fea0003800200 */
.L_x_951:
        /* <DEDUP_REMOVED lines=47> */
.L_x_950:
[----:B------:R-:W-:Y:S05]  /*5a10*/  BSYNC.RECONVERGENT B1 ;  /* 0x0000000000017941 */ /* 0x000fea0003800200 */
.L_x_949:
[----:B------:R-:W-:Y:S04]  /*5a20*/  BSSY.RECONVERGENT B1, `(.L_x_953) ;  /* 0x000006e000017945 */ /* 0x000fe80003800200 */
[----:B------:R-:W-:Y:S05]  /*5a30*/  @!P5 BRA `(.L_x_954) ;  /* 0x0000000400b0d947 */ /* 0x000fea0003800000 */
[----:B------:R-:W-:Y:S01]  /*5a40*/  IMAD R5, R127, 0xa0, RZ ;  /* 0x000000a07f057824 */ /* 0x000fe200078e02ff */
[----:B-----5:R-:W-:Y:S01]  /*5a50*/  ISETP.GE.AND P6, PT, R14, R42, PT ;  /* 0x0000002a0e00720c */ /* 0x020fe20003fc6270 */
[----:B------:R-:W-:Y:S01]  /*5a60*/  IMAD R3, R209, 0xa0, RZ ;  /* 0x000000a0d1037824 */ /* 0x000fe200078e02ff */
[----:B------:R-:W-:Y:S01]  /*5a70*/  LEA R26, P5, R12, R6, 0x7 ;  /* 0x000000060c1a7211 */ /* 0x000fe200078a38ff */
[----:B------:R-:W-:Y:S01]  /*5a80*/  IMAD.WIDE.U32 R50, R126, 0xa0, R10 ;  /* 0x000000a07e327825 */ /* 0x000fe200078e000a */
[----:B------:R-:W-:Y:S01]  /*5a90*/  LEA R40, P0, R12, R38, 0x7 ;  /* 0x000000260c287211 */ /* 0x000fe200078038ff */
[----:B------:R-:W-:Y:S01]  /*5aa0*/  BSSY.RECONVERGENT B0, `(.L_x_955) ;  /* 0x0000036000007945 */ /* 0x000fe20003800200 */
[----:B------:R-:W-:Y:S01]  /*5ab0*/  ISETP.GE.AND P1, PT, R9, R42, PT ;  /* 0x0000002a0900720c */ /* 0x000fe20003f26270 */
[----:B--2---:R-:W-:Y:S01]  /*5ac0*/  IMAD.WIDE.U32 R44, R208, 0xa0, R86 ;  /* 0x000000a0d02c7825 */ /* 0x004fe200078e0056 */
[C---:B------:R-:W-:Y:S02]  /*5ad0*/  LEA.HI.X.SX32 R27, R12.reuse, R7, 0x7, P5 ;  /* 0x000000070c1b7211 */ /* 0x040fe400028f3eff */
[----:B------:R-:W-:Y:S01]  /*5ae0*/  LEA.HI.X.SX32 R41, R12, R39, 0x7, P0 ;  /* 0x000000270c297211 */ /* 0x000fe200000f3eff */
[----:B------:R-:W-:Y:S02]  /*5af0*/  IMAD.IADD R51, R51, 0x1, R5 ;  /* 0x0000000133337824 */ /* 0x000fe400078e0205 */
[----:B------:R-:W-:Y:S01]  /*5b00*/  IMAD.IADD R45, R45, 0x1, R3 ;  /* 0x000000012d2d7824 */ /* 0x000fe200078e0203 */
[----:B------:R-:W-:Y:S06]  /*5b10*/  @P6 BRA `(.L_x_956) ;  /* 0x0000000000b86947 */ /* 0x000fec0003800000 */
        /* <DEDUP_REMOVED lines=46> */
.L_x_956:
[----:B------:R-:W-:Y:S05]  /*5e00*/  BSYNC.RECONVERGENT B0 ;  /* 0x0000000000007941 */ /* 0x000fea0003800200 */
.L_x_955:
        /* <DEDUP_REMOVED lines=47> */
.L_x_954:
[----:B------:R-:W-:Y:S05]  /*6100*/  BSYNC.RECONVERGENT B1 ;  /* 0x0000000000017941 */ /* 0x000fea0003800200 */
.L_x_953:
[----:B------:R-:W-:Y:S04]  /*6110*/  BSSY.RECONVERGENT B1, `(.L_x_957) ;  /* 0x000006c000017945 */ /* 0x000fe80003800200 */
[----:B------:R-:W-:Y:S05]  /*6120*/  @!P4 BRA `(.L_x_958) ;  /* 0x0000000400a8c947 */ /* 0x000fea0003800000 */
[----:B------:R-:W-:Y:S01]  /*6130*/  IMAD R5, R127, 0xc0, RZ ;  /* 0x000000c07f057824 */ /* 0x000fe200078e02ff */
[-C--:B-----5:R-:W-:Y:S01]  /*6140*/  ISETP.GE.AND P0, PT, R14, R42.reuse, PT ;  /* 0x0000002a0e00720c */ /* 0x0a0fe20003f06270 */
[----:B------:R-:W-:Y:S01]  /*6150*/  IMAD R3, R209, 0xc0, RZ ;  /* 0x000000c0d1037824 */ /* 0x000fe200078e02ff */
[----:B------:R-:W-:Y:S01]  /*6160*/  BSSY.RECONVERGENT B0, `(.L_x_959) ;  /* 0x0000037000007945 */ /* 0x000fe20003800200 */
[----:B------:R-:W-:Y:S01]  /*6170*/  IMAD.WIDE.U32 R50, R126, 0xc0, R10 ;  /* 0x000000c07e327825 */ /* 0x000fe200078e000a */
[----:B------:R-:W-:Y:S03]  /*6180*/  ISETP.GE.AND P1, PT, R9, R42, PT ;  /* 0x0000002a0900720c */ /* 0x000fe60003f26270 */
[----:B--2---:R-:W-:Y:S01]  /*6190*/  IMAD.WIDE.U32 R44, R208, 0xc0, R86 ;  /* 0x000000c0d02c7825 */ /* 0x004fe200078e0056 */
[----:B------:R-:W-:Y:S03]  /*61a0*/  IADD3 R51, PT, PT, R51, R5, RZ ;  /* 0x0000000533337210 */ /* 0x000fe60007ffe0ff */
[C---:B------:R-:W-:Y:S01]  /*61b0*/  IMAD.WIDE R26, R12.reuse, 0xa0, R6 ;  /* 0x000000a00c1a7825 */ /* 0x040fe200078e0206 */
[----:B------:R-:W-:Y:S03]  /*61c0*/  IADD3 R45, PT, PT, R45, R3, RZ ;  /* 0x000000032d2d7210 */ /* 0x000fe60007ffe0ff */
[----:B------:R-:W-:Y:S01]  /*61d0*/  IMAD.WIDE R40, R12, 0xa0, R38 ;  /* 0x000000a00c287825 */ /* 0x000fe200078e0226 */
        /* <DEDUP_REMOVED lines=47> */
.L_x_960:
[----:B------:R-:W-:Y:S05]  /*64d0*/  BSYNC.RECONVERGENT B0 ;  /* 0x0000000000007941 */ /* 0x000fea0003800200 */
.L_x_959:
        /* <DEDUP_REMOVED lines=47> */
.L_x_958:
[----:B------:R-:W-:Y:S05]  /*67d0*/  BSYNC.RECONVERGENT B1 ;  /* 0x0000000000017941 */ /* 0x000fea0003800200 */
.L_x_957:
        /* <DEDUP_REMOVED lines=8> */
[----:B--2-4-:R-:W-:Y:S01]  /*6860*/  IMAD.WIDE.U32 R36, R208, 0xe0, R86 ;  /* 0x000000e0d0247825 */ /* 0x014fe200078e0056 */
[----:B------:R-:W-:Y:S03]  /*6870*/  IADD3 R47, PT, PT, R47, R5, RZ ;  /* 0x000000052f2f7210 */ /* 0x000fe60007ffe0ff */
[C---:B------:R-:W-:Y:S01]  /*6880*/  IMAD.WIDE R6, R12.reuse, 0xc0, R6 ;  /* 0x000000c00c067825 */ /* 0x040fe200078e0206 */
[----:B------:R-:W-:Y:S03]  /*6890*/  IADD3 R37, PT, PT, R37, R3, RZ ;  /* 0x0000000325257210 */ /* 0x000fe60007ffe0ff */
[----:B------:R-:W-:Y:S01]  /*68a0*/  IMAD.WIDE R38, R12, 0xc0, R38 ;  /* 0x000000c00c267825 */ /* 0x000fe200078e0226 */
[----:B------:R-:W-:Y:S06]  /*68b0*/  @P0 BRA `(.L_x_964) ;  /* 0x0000000000b80947 */ /* 0x000fec0003800000 */
[----:B------:R-:W-:Y:S01]  /*68c0*/  ISETP.GE.AND P0, PT, R14, R13, PT ;  /* 0x0000000d0e00720c */ /* 0x000fe20003f06270 */
[----:B---3--:R-:W2:Y:S11]  /*68d0*/  LD.E.128 R20, desc[UR4][R46.64] ;  /* 0x000000042e147980 */ /* 0x008eb6000c101d00 */
        /* <DEDUP_REMOVED lines=44> */
.L_x_964:
[----:B------:R-:W-:Y:S05]  /*6ba0*/  BSYNC.RECONVERGENT B0 ;  /* 0x0000000000007941 */ /* 0x000fea0003800200 */
.L_x_963:
[----:B------:R-:W-:Y:S05]  /*6bb0*/  @P1 BRA `(.L_x_962) ;  /* 0x0000000000b81947 */ /* 0x000fea0003800000 */
[----:B------:R-:W-:Y:S01]  /*6bc0*/  ISETP.GE.AND P0, PT, R9, R13, PT ;  /* 0x0000000d0900720c */ /* 0x000fe20003f06270 */
[----:B--23--:R-:W2:Y:S11]  /*6bd0*/  LD.E.128 R20, desc[UR4][R46.64+0x80] ;  /* 0x000080042e147980 */ /* 0x00ceb6000c101d00 */
[----:B------:R-:W-:Y:S01]  /*6be0*/  @!UPT UIADD3 URZ, UPT, UPT, URZ, URZ, URZ ;  /* 0x000000fffffff290 */ /* 0x000fe2000fffe0ff */
[----:B------:R-:W3:Y:S06]  /*6bf0*/  @!P0 LD.E.64 R6, desc[UR4][R6.64+0x40] ;  /* 0x0000400406068980 */ /* 0x000eec000c101b00 */
[----:B------:R-:W4:Y:S01]  /*6c00*/  @!P0 LD.E.64 R38, desc[UR4][R38.64+0x40] ;  /* 0x0000400426268980 */ /* 0x000f22000c101b00 */
[C---:B--2---:R-:W-:Y:S02]  /*6c10*/  @!P0 LOP3.LUT R19, R20.reuse, 0xffff0000, RZ, 0xc0, !PT ;  /* 0xffff000014138812 */ /* 0x044fe400078ec0ff */
[----:B------:R-:W-:Y:S02]  /*6c20*/  @!P0 SHF.L.U32 R27, R20, 0x10, RZ ;  /* 0x00000010141b8819 */ /* 0x000fe400000006ff */
[C---:B------:R-:W-:Y:S02]  /*6c30*/  @!P0 LOP3.LUT R24, R21.reuse, 0xffff0000, RZ, 0xc0, !PT ;  /* 0xffff000015188812 */ /* 0x040fe400078ec0ff */
[----:B------:R-:W-:Y:S02]  /*6c40*/  @!P0 SHF.L.U32 R26, R21, 0x10, RZ ;  /* 0x00000010151a8819 */ /* 0x000fe400000006ff */
[----:B------:R-:W-:Y:S02]  /*6c50*/  @!P0 SHF.L.U32 R30, R23, 0x10, RZ ;  /* 0x00000010171e8819 */ /* 0x000fe400000006ff */
[C---:B---3--:R-:W-:Y:S02]  /*6c60*/  @!P0 SHF.L.U32 R18, R6.reuse, 0x10, RZ ;  /* 0x0000001006128819 */ /* 0x048fe400000006ff */
[----:B------:R-:W-:Y:S02]  /*6c70*/  @!P0 LOP3.LUT R13, R6, 0xffff0000, RZ, 0xc0, !PT ;  /* 0xffff0000060d8812 */ /* 0x000fe400078ec0ff */
[----:B------:R-:W-:Y:S01]  /*6c80*/  @!P0 SHF.L.U32 R8, R7, 0x10, RZ ;  /* 0x0000001007088819 */ /* 0x000fe200000006ff */
[----:B------:R-:W-:Y:S01]  /*6c90*/  @!P0 FMUL.FTZ R0, R19, R18 ;  /* 0x0000001213008220 */ /* 0x000fe20000410000 */
[----:B------:R-:W-:Y:S01]  /*6ca0*/  @!P0 LOP3.LUT R5, R7, 0xffff0000, RZ, 0xc0, !PT ;  /* 0xffff000007058812 */ /* 0x000fe200078ec0ff */
[C---:B----4-:R-:W-:Y:S01]  /*6cb0*/  @!P0 IMAD.U32 R25, R38.reuse, 0x10000, RZ ;  /* 0x0001000026198824 */ /* 0x050fe200078e00ff */
[----:B------:R-:W-:Y:S01]  /*6cc0*/  @!P0 LOP3.LUT R29, R38, 0xffff0000, RZ, 0xc0, !PT ;  /* 0xffff0000261d8812 */ /* 0x000fe200078ec0ff */
[----:B------:R-:W-:Y:S01]  /*6cd0*/  @!P0 IMAD.U32 R28, R39, 0x10000, RZ ;  /* 0x00010000271c8824 */ /* 0x000fe200078e00ff */
[----:B------:R-:W-:Y:S01]  /*6ce0*/  @!P0 LOP3.LUT R7, R22, 0xffff0000, RZ, 0xc0, !PT ;  /* 0xffff000016078812 */ /* 0x000fe200078ec0ff */
[----:B------:R-:W-:Y:S01]  /*6cf0*/  @!P0 FMUL.FTZ R33, R19, R25 ;  /* 0x0000001913218220 */ /* 0x000fe20000410000 */
[----:B------:R-:W-:Y:S01]  /*6d00*/  @!P0 LOP3.LUT R31, R39, 0xffff0000, RZ, 0xc0, !PT ;  /* 0xffff0000271f8812 */ /* 0x000fe200078ec0ff */
[----:B------:R-:W-:Y:S01]  /*6d10*/  @!P0 FFMA.FTZ R0, R25, R27, R0 ;  /* 0x0000001b19008223 */ /* 0x000fe20000010000 */
[----:B------:R-:W-:Y:S01]  /*6d20*/  @!P0 LOP3.LUT R6, R23, 0xffff0000, RZ, 0xc0, !PT ;  /* 0xffff000017068812 */ /* 0x000fe200078ec0ff */
[----:B------:R-:W-:Y:S01]  /*6d30*/  @!P0 FMUL.FTZ R2, R24, R13 ;  /* 0x0000000d18028220 */ /* 0x000fe20000410000 */
[----:B------:R-:W-:Y:S02]  /*6d40*/  @!P0 IMAD.U32 R25, R22, 0x10000, RZ ;  /* 0x0001000016198824 */ /* 0x000fe400078e00ff */
[----:B------:R-:W-:Y:S01]  /*6d50*/  @!P0 FMUL.FTZ R35, R24, R29 ;  /* 0x0000001d18238220 */ /* 0x000fe20000410000 */
[C---:B------:R-:W-:Y:S01]  /*6d60*/  @!P0 FMUL.FTZ R3, R7.reuse, R8 ;  /* 0x0000000807038220 */ /* 0x040fe20000410000 */
[----:B------:R-:W-:Y:S01]  /*6d70*/  @!P0 FMUL.FTZ R32, R7, R28 ;  /* 0x0000001c07208220 */ /* 0x000fe20000410000 */
[C---:B------:R-:W-:Y:S01]  /*6d80*/  @!P0 FMUL.FTZ R41, R6.reuse, R31 ;  /* 0x0000001f06298220 */ /* 0x040fe20000410000 */
[----:B------:R-:W-:Y:S01]  /*6d90*/  @!P0 FMUL.FTZ R4, R6, R5 ;  /* 0x0000000506048220 */ /* 0x000fe20000410000 */
[----:B------:R-:W-:Y:S01]  /*6da0*/  @!P0 FFMA.FTZ R2, R29, R26, R2 ;  /* 0x0000001a1d028223 */ /* 0x000fe20000010002 */
[----:B------:R-:W-:Y:S01]  /*6db0*/  @!P0 FFMA.FTZ R35, R26, R13, -R35 ;  /* 0x0000000d1a238223 */ /* 0x000fe20000010823 */
[----:B------:R-:W-:Y:S01]  /*6dc0*/  @!P0 FFMA.FTZ R3, R28, R25, R3 ;  /* 0x000000191c038223 */ /* 0x000fe20000010003 */
[----:B------:R-:W-:Y:S01]  /*6dd0*/  @!P0 FFMA.FTZ R33, R27, R18, -R33 ;  /* 0x000000121b218223 */ /* 0x000fe20000010821 */
[----:B------:R-:W-:Y:S01]  /*6de0*/  @!P0 FFMA.FTZ R32, R25, R8, -R32 ;  /* 0x0000000819208223 */ /* 0x000fe20000010820 */
[----:B------:R-:W-:Y:S01]  /*6df0*/  @!P0 FFMA.FTZ R41, R30, R5, -R41 ;  /* 0x000000051e298223 */ /* 0x000fe20000010829 */
[----:B------:R-:W-:Y:S01]  /*6e00*/  @!P0 F2FP.BF16.F32.PACK_AB R34, R2, R35 ;  /* 0x000000230222823e */ /* 0x000fe200000010ff */
[----:B------:R-:W-:Y:S01]  /*6e10*/  @!P0 FFMA.FTZ R4, R31, R30, R4 ;  /* 0x0000001e1f048223 */ /* 0x000fe20000010004 */
[----:B------:R-:W-:Y:S02]  /*6e20*/  @!P0 F2FP.BF16.F32.PACK_AB R33, R0, R33 ;  /* 0x000000210021823e */ /* 0x000fe400000010ff */
[----:B------:R-:W-:Y:S01]  /*6e30*/  @!P0 F2FP.BF16.F32.PACK_AB R32, R3, R32 ;  /* 0x000000200320823e */ /* 0x000fe200000010ff */
[----:B------:R-:W-:Y:S01]  /*6e40*/  @!P0 IMAD.MOV.U32 R21, RZ, RZ, R34 ;  /* 0x000000ffff158224 */ /* 0x000fe200078e0022 */
[----:B------:R-:W-:Y:S02]  /*6e50*/  @!P0 F2FP.BF16.F32.PACK_AB R41, R4, R41 ;  /* 0x000000290429823e */ /* 0x000fe400000010ff */
[----:B------:R-:W-:Y:S02]  /*6e60*/  @!P0 MOV R20, R33 ;  /* 0x0000002100148202 */ /* 0x000fe40000000f00 */
[----:B------:R-:W-:Y:S02]  /*6e70*/  @!P0 MOV R22, R32 ;  /* 0x0000002000168202 */ /* 0x000fe40000000f00 */
[----:B------:R-:W-:Y:S05]  /*6e80*/  @!P0 MOV R23, R41 ;  /* 0x0000002900178202 */ /* 0x000fea0000000f00 */
[----:B------:R2:W-:Y:S02]  /*6e90*/  ST.E.128 desc[UR4][R36.64+0x80], R20 ;  /* 0x0000801424007985 */ /* 0x0005e4000c101d04 */
.L_x_962:
[----:B------:R-:W-:Y:S05]  /*6ea0*/  BSYNC.RECONVERGENT B1 ;  /* 0x0000000000017941 */ /* 0x000fea0003800200 */
.L_x_961:
[----:B------:R-:W3:Y:S02]  /*6eb0*/  LD.E R3, desc[UR4][R132.64+0xd0] ;  /* 0x0000d00484037980 */ /* 0x000ee4000c101900 */
[----:B---3--:R-:W-:Y:S05]  /*6ec0*/  IMAD.U32 R3, R3, -0x40, RZ ;  /* 0xffffffc003037824 */ /* 0x008fea00078e00ff */
[C---:B------:R-:W-:Y:S02]  /*6ed0*/  LEA R16, P1, R3.reuse, R16, 0x1 ;  /* 0x0000001003107211 */ /* 0x040fe400078208ff */
[C---:B------:R-:W-:Y:S02]  /*6ee0*/  LEA R54, P0, R3.reuse, R54, 0x1 ;  /* 0x0000003603367211 */ /* 0x040fe400078008ff */
[C---:B------:R-:W-:Y:S02]  /*6ef0*/  LEA.HI.X.SX32 R17, R3.reuse, R17, 0x1, P1 ;  /* 0x0000001103117211 */ /* 0x040fe400008f0eff */
[----:B------:R-:W-:Y:S01]  /*6f00*/  LEA.HI.X.SX32 R55, R3, R55, 0x1, P0 ;  /* 0x0000003703377211 */ /* 0x000fe200000f0eff */
[----:B------:R-:W-:Y:S05]  /*6f10*/  BRA `(.L_x_931) ;  /* 0x0000005c00587947 */ /* 0x000fea0003800000 */
.L_x_932:
[----:B------:R-:W-:Y:S01]  /*6f20*/  LEA.HI R21, R13, R13, RZ, 0x1 ;  /* 0x0000000d0d157211 */ /* 0x000fe200078f08ff */
[----:B------:R1:W5:Y:S01]  /*6f30*/  LD.E R111, desc[UR4][R132.64+0xc0] ;  /* 0x0000c004846f7980 */ /* 0x000362000c101900 */
[----:B------:R-:W-:Y:S02]  /*6f40*/  BSSY.RECONVERGENT B1, `(.L_x_965) ;  /* 0x00000b6000017945 */ /* 0x000fe40003800200 */
[----:B------:R-:W-:Y:S05]  /*6f50*/  SHF.R.S32.HI R21, RZ, 0x1, R21 ;  /* 0x00000001ff157819 */ /* 0x000fea0000011415 */
[----:B------:R-:W-:Y:S02]  /*6f60*/  IMAD.MOV R18, RZ, RZ, -R21 ;  /* 0x000000ffff127224 */ /* 0x000fe400078e0a15 */
[----:B------:R-:W-:Y:S03]  /*6f70*/  IMAD.IADD R19, R21, 0x1, -R14 ;  /* 0x0000000115137824 */ /* 0x000fe600078e0a0e */
[----:B------:R-:W-:Y:S01]  /*6f80*/  SHF.R.S32.HI R81, RZ, 0x1f, R18 ;  /* 0x0000001fff517819 */ /* 0x000fe20000011412 */
        /* <DEDUP_REMOVED lines=8> */
[----:B------:R-:W-:Y:S04]  /*7010*/  @!P0 ISETP.GT.AND P1, PT, R19, RZ, PT ;  /* 0x000000ff1300820c */ /* 0x000fe80003f24270 */
[----:B------:R-:W-:Y:S02]  /*7020*/  @!P0 SEL R63, R18, RZ, !P1 ;  /* 0x000000ff123f8207 */ /* 0x000fe40004800000 */
[----:B------:R-:W-:Y:S02]  /*7030*/  @!P0 SEL R60, R81, RZ, !P1 ;  /* 0x000000ff513c8207 */ /* 0x000fe40004800000 */
[----:B------:R-:W-:Y:S01]  /*7040*/  @!P0 SEL R25, R21, R18, P1 ;  /* 0x0000001215198207 */ /* 0x000fe20000800000 */
[C---:B------:R-:W-:Y:S01]  /*7050*/  @!P0 IMAD.SHL.U32 R61, R63.reuse, 0x2, RZ ;  /* 0x000000023f3d8824 */ /* 0x040fe200078e00ff */
[----:B------:R-:W-:Y:S03]  /*7060*/  @!P0 SHF.L.U64.HI R60, R63, 0x1, R60 ;  /* 0x000000013f3c8819 */ /* 0x000fe6000001023c */
[----:B------:R-:W-:Y:S01]  /*7070*/  @!P0 IMAD.WIDE R38, R25, 0x2, R10 ;  /* 0x0000000219268825 */ /* 0x000fe200078e020a */
[C---:B------:R-:W-:Y:S04]  /*7080*/  @!P0 IADD3 R130, P1, PT, R61.reuse, R82, RZ ;  /* 0x000000523d828210 */ /* 0x040fe80007f3e0ff */
[----:B------:R-:W3:Y:S01]  /*7090*/  @!P0 LD.E.128 R24, desc[UR4][R38.64] ;  /* 0x0000000426188980 */ /* 0x000ee2000c101d00 */
[C---:B------:R-:W-:Y:S01]  /*70a0*/  @!P0 IMAD.X R131, R60.reuse, 0x1, R83, P1 ;  /* 0x000000013c838824 */ /* 0x040fe200008e0653 */
[----:B------:R-:W-:Y:S04]  /*70b0*/  @!P0 IADD3 R40, P1, PT, R61, R84, RZ ;  /* 0x000000543d288210 */ /* 0x000fe80007f3e0ff */
[----:B------:R-:W-:Y:S02]  /*70c0*/  @!P0 IADD3.X R41, PT, PT, R60, R85, RZ, P1, !PT ;  /* 0x000000553c298210 */ /* 0x000fe40000ffe4ff */
[----:B------:R-:W-:Y:S01]  /*70d0*/  ISETP.GT.AND P1, PT, R19, RZ, !P0 ;  /* 0x000000ff1300720c */ /* 0x000fe20004724270 */
[----:B------:R-:W4:Y:S08]  /*70e0*/  @!P0 LD.E.128 R60, desc[UR4][R130.64] ;  /* 0x00000004823c8980 */ /* 0x000f30000c101d00 */
[----:B------:R5:W4:Y:S01]  /*70f0*/  @!P0 LD.E.128 R48, desc[UR4][R40.64] ;  /* 0x0000000428308980 */ /* 0x000b22000c101d00 */
[C---:B--2---:R-:W-:Y:S01]  /*7100*/  @!P0 LOP3.LUT R43, R56.reuse, 0xffff0000, RZ, 0xc0, !PT ;  /* 0xffff0000382b8812 */ /* 0x044fe200078ec0ff */
[----:B-----5:R-:W-:Y:S01]  /*7110*/  @!P0 IMAD.U32 R41, R56, 0x10000, RZ ;  /* 0x0001000038298824 */ /* 0x020fe200078e00ff */
[----:B------:R-:W-:Y:S02]  /*7120*/  @!P0 SHF.L.U32 R44, R57, 0x10, RZ ;  /* 0x00000010392c8819 */ /* 0x000fe400000006ff */
[C---:B---3--:R-:W-:Y:S01]  /*7130*/  @!P0 LOP3.LUT R35, R24.reuse, 0xffff0000, RZ, 0xc0, !PT ;  /* 0xffff000018238812 */ /* 0x048fe200078ec0ff */
[----:B------:R-:W-:Y:S01]  /*7140*/  @!P0 IMAD.U32 R37, R24, 0x10000, RZ ;  /* 0x0001000018258824 */ /* 0x000fe200078e00ff */
[C---:B------:R-:W-:Y:S01]  /*7150*/  @!P0 SHF.L.U32 R33, R25.reuse, 0x10, RZ ;  /* 0x0000001019218819 */ /* 0x040fe200000006ff */
[C---:B------:R-:W-:Y:S01]  /*7160*/  @!P0 IMAD.U32 R31, R26.reuse, 0x10000, RZ ;  /* 0x000100001a1f8824 */ /* 0x040fe200078e00ff */
[----:B------:R-:W-:Y:S02]  /*7170*/  @!P0 LOP3.LUT R34, R25, 0xffff0000, RZ, 0xc0, !PT ;  /* 0xffff000019228812 */ /* 0x000fe400078ec0ff */
[----:B------:R-:W-:Y:S02]  /*7180*/  @!P0 LOP3.LUT R24, R26, 0xffff0000, RZ, 0xc0, !PT ;  /* 0xffff00001a188812 */ /* 0x000fe400078ec0ff */
[----:B------:R-:W-:Y:S01]  /*7190*/  @!P0 SHF.L.U32 R25, R27, 0x10, RZ ;  /* 0x000000101b198819 */ /* 0x000fe200000006ff */
[C---:B----4-:R-:W-:Y:S01]  /*71a0*/  @!P0 IMAD.U32 R36, R60.reuse, 0x10000, RZ ;  /* 0x000100003c248824 */ /* 0x050fe200078e00ff */
[----:B------:R-:W-:Y:S01]  /*71b0*/  @!P0 LOP3.LUT R32, R60, 0xffff0000, RZ, 0xc0, !PT ;  /* 0xffff00003c208812 */ /* 0x000fe200078ec0ff */
[----:B------:R-:W-:Y:S01]  /*71c0*/  @!P0 IMAD.U32 R28, R62, 0x10000, RZ ;  /* 0x000100003e1c8824 */ /* 0x000fe200078e00ff */
[C---:B------:R-:W-:Y:S01]  /*71d0*/  @!P0 SHF.L.U32 R30, R61.reuse, 0x10, RZ ;  /* 0x000000103d1e8819 */ /* 0x040fe200000006ff */
[----:B------:R-:W-:Y:S01]  /*71e0*/  @P1 FADD.FTZ R36, -R36, -RZ ;  /* 0x800000ff24241221 */ /* 0x000fe20000010100 */
[----:B------:R-:W-:Y:S01]  /*71f0*/  @!P0 LOP3.LUT R29, R61, 0xffff0000, RZ, 0xc0, !PT ;  /* 0xffff00003d1d8812 */ /* 0x000fe200078ec0ff */
[----:B------:R-:W-:Y:S01]  /*7200*/  @P1 FADD.FTZ R32, -R32, -RZ ;  /* 0x800000ff20201221 */ /* 0x000fe20000010100 */
[----:B------:R-:W-:Y:S01]  /*7210*/  @!P0 LOP3.LUT R23, R62, 0xffff0000, RZ, 0xc0, !PT ;  /* 0xffff00003e178812 */ /* 0x000fe200078ec0ff */
[----:B------:R-:W-:Y:S01]  /*7220*/  @!P0 IMAD.U32 R40, R48, 0x10000, RZ ;  /* 0x0001000030288824 */ /* 0x000fe200078e00ff */
[----:B------:R-:W-:Y:S01]  /*7230*/  @!P0 SHF.L.U32 R22, R63, 0x10, RZ ;  /* 0x000000103f168819 */ /* 0x000fe200000006ff */
[----:B------:R-:W-:Y:S01]  /*7240*/  @!P0 FMUL.FTZ R0, R37, R36 ;  /* 0x0000002425008220 */ /* 0x000fe20000410000 */
[----:B------:R-:W-:Y:S01]  /*7250*/  @!P0 LOP3.LUT R20, R63, 0xffff0000, RZ, 0xc0, !PT ;  /* 0xffff00003f148812 */ /* 0x000fe200078ec0ff */
[----:B------:R-:W-:Y:S01]  /*7260*/  @P1 FADD.FTZ R30, -R30, -RZ ;  /* 0x800000ff1e1e1221 */ /* 0x000fe20000010100 */
[----:B------:R-:W-:Y:S01]  /*7270*/  @!P0 LOP3.LUT R42, R48, 0xffff0000, RZ, 0xc0, !PT ;  /* 0xffff0000302a8812 */ /* 0x000fe200078ec0ff */
[----:B------:R-:W-:Y:S01]  /*7280*/  @!P0 FMUL.FTZ R2, R35, R32 ;  /* 0x0000002023028220 */ /* 0x000fe20000410000 */
[----:B------:R-:W-:Y:S01]  /*7290*/  @!P0 SHF.L.U32 R45, R49, 0x10, RZ ;  /* 0x00000010312d8819 */ /* 0x000fe200000006ff */
[----:B------:R-:W-:Y:S01]  /*72a0*/  @P1 FADD.FTZ R29, -R29, -RZ ;  /* 0x800000ff1d1d1221 */ /* 0x000fe20000010100 */
[----:B------:R-:W-:Y:S01]  /*72b0*/  @!P0 LOP3.LUT R27, R27, 0xffff0000, RZ, 0xc0, !PT ;  /* 0xffff00001b1b8812 */ /* 0x000fe200078ec0ff */
[----:B------:R-:W-:Y:S01]  /*72c0*/  @P1 FADD.FTZ R28, -R28, -RZ ;  /* 0x800000ff1c1c1221 */ /* 0x000fe20000010100 */
[----:B------:R-:W-:Y:S01]  /*72d0*/  @!P0 LOP3.LUT R46, R49, 0xffff0000, RZ, 0xc0, !PT ;  /* 0xffff0000312e8812 */ /* 0x000fe200078ec0ff */
[----:B------:R-:W-:Y:S01]  /*72e0*/  @!P0 FFMA.FTZ R0, R41, R40, R0 ;  /* 0x0000002829008223 */ /* 0x000fe20000010000 */
[----:B------:R-:W-:Y:S01]  /*72f0*/  @!P0 LOP3.LUT R41, R57, 0xffff0000, RZ, 0xc0, !PT ;  /* 0xffff000039298812 */ /* 0x000fe200078ec0ff */
[----:B------:R-:W-:Y:S01]  /*7300*/  @!P0 FMUL.FTZ R3, R33, R30 ;  /* 0x0000001e21038220 */ /* 0x000fe20000410000 */
[----:B------:R-:W-:Y:S01]  /*7310*/  @!P0 LOP3.LUT R48, R50, 0xffff0000, RZ, 0xc0, !PT ;  /* 0xffff000032308812 */ /* 0x000fe200078ec0ff */
[----:B------:R-:W-:Y:S01]  /*7320*/  @P1 FADD.FTZ R23, -R23, -RZ ;  /* 0x800000ff17171221 */ /* 0x000fe20000010100 */
[----:B------:R-:W-:Y:S01]  /*7330*/  @!P0 SHF.L.U32 R49, R51, 0x10, RZ ;  /* 0x0000001033318819 */ /* 0x000fe200000006ff */
[----:B------:R-:W-:Y:S01]  /*7340*/  @P1 FADD.FTZ R22, -R22, -RZ ;  /* 0x800000ff16161221 */ /* 0x000fe20000010100 */
[----:B------:R-:W-:Y:S01]  /*7350*/  @!P0 FFMA.FTZ R2, R43, R42, R2 ;  /* 0x0000002a2b028223 */ /* 0x000fe20000010002 */
[----:B------:R-:W-:Y:S01]  /*7360*/  @!P0 LOP3.LUT R43, R58, 0xffff0000, RZ, 0xc0, !PT ;  /* 0xffff00003a2b8812 */ /* 0x000fe200078ec0ff */
[----:B------:R-:W-:Y:S01]  /*7370*/  @!P0 FMUL.FTZ R4, R34, R29 ;  /* 0x0000001d22048220 */ /* 0x000fe20000410000 */
[----:B------:R-:W-:Y:S01]  /*7380*/  @!P0 SHF.L.U32 R42, R59, 0x10, RZ ;  /* 0x000000103b2a8819 */ /* 0x000fe200000006ff */
[----:B------:R-:W-:Y:S01]  /*7390*/  @P1 FADD.FTZ R20, -R20, -RZ ;  /* 0x800000ff14141221 */ /* 0x000fe20000010100 */
[----:B------:R-:W-:Y:S01]  /*73a0*/  @!P0 F2FP.BF16.F32.PACK_AB R60, R2, R0 ;  /* 0x00000000023c823e */ /* 0x000fe200000010ff */
[----:B------:R-:W-:Y:S02]  /*73b0*/  @!P0 IMAD.U32 R40, R58, 0x10000, RZ ;  /* 0x000100003a288824 */ /* 0x000fe400078e00ff */
[----:B------:R-:W-:Y:S01]  /*73c0*/  @!P0 FMUL.FTZ R5, R31, R28 ;  /* 0x0000001c1f058220 */ /* 0x000fe20000410000 */
[----:B------:R-:W-:Y:S01]  /*73d0*/  @!P0 IMAD.U32 R47, R50, 0x10000, RZ ;  /* 0x00010000322f8824 */ /* 0x000fe200078e00ff */
[----:B------:R-:W-:Y:S01]  /*73e0*/  @!P0 LOP3.LUT R50, R51, 0xffff0000, RZ, 0xc0, !PT ;  /* 0xffff000033328812 */ /* 0x000fe200078ec0ff */
[----:B------:R-:W-:Y:S01]  /*73f0*/  @!P0 FFMA.FTZ R3, R44, R45, R3 ;  /* 0x0000002d2c038223 */ /* 0x000fe20000010003 */
[----:B------:R-:W-:Y:S01]  /*7400*/  @!P0 LOP3.LUT R45, R59, 0xffff0000, RZ, 0xc0, !PT ;  /* 0xffff00003b2d8812 */ /* 0x000fe200078ec0ff */
[----:B------:R-:W-:Y:S01]  /*7410*/  @!P0 FMUL.FTZ R6, R24, R23 ;  /* 0x0000001718068220 */ /* 0x000fe20000410000 */
[----:B------:R-:W-:Y:S01]  /*7420*/  @!P0 FMUL.FTZ R7, R25, R22 ;  /* 0x0000001619078220 */ /* 0x000fe20000410000 */
[----:B------:R-:W-:Y:S01]  /*7430*/  @!P0 FFMA.FTZ R4, R41, R46, R4 ;  /* 0x0000002e29048223 */ /* 0x000fe20000010004 */
[----:B------:R-:W-:Y:S01]  /*7440*/  @!P0 FMUL.FTZ R8, R27, R20 ;  /* 0x000000141b088220 */ /* 0x000fe20000410000 */
[----:B------:R-:W-:Y:S01]  /*7450*/  @!P0 FFMA.FTZ R5, R40, R47, R5 ;  /* 0x0000002f28058223 */ /* 0x000fe20000010005 */
[----:B------:R-:W-:Y:S01]  /*7460*/  @!P0 FFMA.FTZ R6, R43, R48, R6 ;  /* 0x000000302b068223 */ /* 0x000fe20000010006 */
[----:B------:R-:W-:Y:S01]  /*7470*/  @!P0 FFMA.FTZ R7, R42, R49, R7 ;  /* 0x000000312a078223 */ /* 0x000fe20000010007 */
[----:B------:R-:W-:Y:S01]  /*7480*/  @!P0 F2FP.BF16.F32.PACK_AB R61, R4, R3 ;  /* 0x00000003043d823e */ /* 0x000fe200000010ff */
[----:B------:R-:W-:Y:S01]  /*7490*/  @!P0 FFMA.FTZ R8, R45, R50, R8 ;  /* 0x000000322d088223 */ /* 0x000fe20000010008 */
[----:B------:R-:W-:Y:S01]  /*74a0*/  @!P0 IMAD.MOV.U32 R56, RZ, RZ, R60 ;  /* 0x000000ffff388224 */ /* 0x000fe200078e003c */
[----:B------:R-:W-:Y:S02]  /*74b0*/  @!P0 F2FP.BF16.F32.PACK_AB R62, R6, R5 ;  /* 0x00000005063e823e */ /* 0x000fe400000010ff */
[----:B------:R-:W-:Y:S02]  /*74c0*/  @!P0 MOV R57, R61 ;  /* 0x0000003d00398202 */ /* 0x000fe40000000f00 */
[----:B------:R-:W-:Y:S01]  /*74d0*/  @!P0 F2FP.BF16.F32.PACK_AB R63, R8, R7 ;  /* 0x00000007083f823e */ /* 0x000fe200000010ff */
[----:B------:R-:W-:Y:S03]  /*74e0*/  @!P0 IMAD.MOV.U32 R58, RZ, RZ, R62 ;  /* 0x000000ffff3a8224 */ /* 0x000fe600078e003e */
[----:B------:R-:W-:Y:S05]  /*74f0*/  @!P0 MOV R59, R63 ;  /* 0x0000003f003b8202 */ /* 0x000fea0000000f00 */
[----:B------:R2:W-:Y:S02]  /*7500*/  ST.E.128 desc[UR4][R86.64], R56 ;  /* 0x0000003856007985 */ /* 0x0005e4000c101d04 */
.L_x_968:
[----:B------:R-:W-:Y:S05]  /*7510*/  BSYNC.RECONVERGENT B0 ;  /* 0x0000000000007941 */ /* 0x000fea0003800200 */
.L_x_967:
[----:B------:R-:W-:Y:S11]  /*7520*/  ISETP.GE.AND P0, PT, R9, R111, PT ;  /* 0x0000006f0900720c */ /* 0x000ff60003f06270 */
[----:B------:R-:W-:Y:S02]  /*7530*/  @!UPT UIADD3 URZ, UPT, UPT, URZ, URZ, URZ ;  /* 0x000000fffffff290 */ /* 0x000fe4000fffe0ff */
[----:B------:R-:W-:Y:S05]  /*7540*/  @P0 BRA `(.L_x_966) ;  /* 0x0000000400540947 */ /* 0x000fea0003800000 */
[----:B------:R-:W-:Y:S01]  /*7550*/  ISETP.GE.AND P0, PT, R9, R13, PT ;  /* 0x0000000d0900720c */ /* 0x000fe20003f06270 */
[----:B--2---:R-:W2:Y:S11]  /*7560*/  LD.E.128 R56, desc[UR4][R10.64+0x80] ;  /* 0x000080040a387980 */ /* 0x004eb6000c101d00 */
[----:B------:R-:W-:Y:S01]  /*7570*/  @!UPT UIADD3 URZ, UPT, UPT, URZ, URZ, URZ ;  /* 0x000000fffffff290 */ /* 0x000fe2000fffe0ff */
[----:B------:R-:W-:Y:S05]  /*7580*/  @!P0 IADD3 R63, P1, PT, R18, 0x40, RZ ;  /* 0x00000040123f8810 */ /* 0x000fea0007f3e0ff */
[----:B------:R-:W-:Y:S01]  /*7590*/  @!P0 IMAD.X R60, RZ, RZ, R81, P1 ;  /* 0x000000ffff3c8224 */ /* 0x000fe200008e0651 */
[----:B------:R-:W-:Y:S04]  /*75a0*/  @!P0 ISETP.GT.AND P1, PT, R19, 0x40, PT ;  /* 0x000000401300880c */ /* 0x000fe80003f24270 */
[----:B------:R-:W-:Y:S02]  /*75b0*/  @!P0 SEL R63, R63, 0x40, !P1 ;  /* 0x000000403f3f8807 */ /* 0x000fe40004800000 */
[----:B------:R-:W-:Y:S02]  /*75c0*/  @!P0 SEL R60, R60, RZ, !P1 ;  /* 0x000000ff3c3c8207 */ /* 0x000fe40004800000 */
[----:B------:R-:W-:Y:S01]  /*75d0*/  @!P0 SEL R25, R21, R18, P1 ;  /* 0x0000001215198207 */ /* 0x000fe20000800000 */
[C---:B------:R-:W-:Y:S01]  /*75e0*/  @!P0 IMAD.SHL.U32 R61, R63.reuse, 0x2, RZ ;  /* 0x000000023f3d8824 */ /* 0x040fe200078e00ff */
[----:B------:R-:W-:Y:S03]  /*75f0*/  @!P0 SHF.L.U64.HI R60, R63, 0x1, R60 ;  /* 0x000000013f3c8819 */ /* 0x000fe6000001023c */
[----:B------:R-:W-:Y:S01]  /*7600*/  @!P0 IMAD.WIDE R38, R25, 0x2, R10 ;  /* 0x0000000219268825 */ /* 0x000fe200078e020a */
[C---:B------:R-:W-:Y:S04]  /*7610*/  @!P0 IADD3 R130, P1, PT, R61.reuse, R82, RZ ;  /* 0x000000523d828210 */ /* 0x040fe80007f3e0ff */
[C---:B------:R-:W-:Y:S01]  /*7620*/  @!P0 IADD3.X R131, PT, PT, R60.reuse, R83, RZ, P1, !PT ;  /* 0x000000533c838210 */ /* 0x040fe20000ffe4ff */
[----:B------:R-:W3:Y:S01]  /*7630*/  @!P0 LD.E.128 R24, desc[UR4][R38.64+0x80] ;  /* 0x0000800426188980 */ /* 0x000ee2000c101d00 */
[----:B------:R-:W-:Y:S05]  /*7640*/  @!P0 IADD3 R40, P1, PT, R61, R84, RZ ;  /* 0x000000543d288210 */ /* 0x000fea0007f3e0ff */
[----:B------:R-:W-:Y:S01]  /*7650*/  @!P0 IMAD.X R41, R60, 0x1, R85, P1 ;  /* 0x000000013c298824 */ /* 0x000fe200008e0655 */
[----:B------:R-:W-:Y:S01]  /*7660*/  ISETP.GT.AND P1, PT, R19, 0x40, !P0 ;  /* 0x000000401300780c */ /* 0x000fe20004724270 */
        /* <DEDUP_REMOVED lines=11> */
[C---:B----4-:R-:W-:Y:S01]  /*7720*/  @!P0 LOP3.LUT R32, R60.reuse, 0xffff0000, RZ, 0xc0, !PT ;  /* 0xffff00003c208812 */ /* 0x050fe200078ec0ff */
[----:B------:R-:W-:Y:S01]  /*7730*/  @!P0 IMAD.U32 R36, R60, 0x10000, RZ ;  /* 0x000100003c248824 */ /* 0x000fe200078e00ff */
[C---:B------:R-:W-:Y:S01]  /*7740*/  @!P0 SHF.L.U32 R30, R61.reuse, 0x10, RZ ;  /* 0x000000103d1e8819 */ /* 0x040fe200000006ff */
[----:B------:R-:W-:Y:S01]  /*7750*/  @!P0 IMAD.U32 R28, R62, 0x10000, RZ ;  /* 0x000100003e1c8824 */ /* 0x000fe200078e00ff */
[----:B------:R-:W-:Y:S01]  /*7760*/  @!P0 LOP3.LUT R29, R61, 0xffff0000, RZ, 0xc0, !PT ;  /* 0xffff00003d1d8812 */ /* 0x000fe200078ec0ff */
[----:B------:R-:W-:Y:S01]  /*7770*/  @P1 FADD.FTZ R36, -R36, -RZ ;  /* 0x800000ff24241221 */ /* 0x000fe20000010100 */
[----:B------:R-:W-:Y:S01]  /*7780*/  @!P0 LOP3.LUT R23, R62, 0xffff0000, RZ, 0xc0, !PT ;  /* 0xffff00003e178812 */ /* 0x000fe200078ec0ff */
[----:B------:R-:W-:Y:S01]  /*7790*/  @P1 FADD.FTZ R32, -R32, -RZ ;  /* 0x800000ff20201221 */ /* 0x000fe20000010100 */
[C---:B------:R-:W-:Y:S01]  /*77a0*/  @!P0 SHF.L.U32 R22, R63.reuse, 0x10, RZ ;  /* 0x000000103f168819 */ /* 0x040fe200000006ff */
[C---:B------:R-:W-:Y:S01]  /*77b0*/  @!P0 IMAD.U32 R40, R48.reuse, 0x10000, RZ ;  /* 0x0001000030288824 */ /* 0x040fe200078e00ff */
[----:B------:R-:W-:Y:S01]  /*77c0*/  @!P0 LOP3.LUT R20, R63, 0xffff0000, RZ, 0xc0, !PT ;  /* 0xffff00003f148812 */ /* 0x000fe200078ec0ff */
[----:B------:R-:W-:Y:S01]  /*77d0*/  @!P0 FMUL.FTZ R0, R37, R36 ;  /* 0x0000002425008220 */ /* 0x000fe20000410000 */
[----:B------:R-:W-:Y:S01]  /*77e0*/  @!P0 LOP3.LUT R42, R48, 0xffff0000, RZ, 0xc0, !PT ;  /* 0xffff0000302a8812 */ /* 0x000fe200078ec0ff */
[----:B------:R-:W-:Y:S01]  /*77f0*/  @P1 FADD.FTZ R30, -R30, -RZ ;  /* 0x800000ff1e1e1221 */ /* 0x000fe20000010100 */
[----:B------:R-:W-:Y:S01]  /*7800*/  @!P0 SHF.L.U32 R45, R49, 0x10, RZ ;  /* 0x00000010312d8819 */ /* 0x000fe200000006ff */
        /* <DEDUP_REMOVED lines=41> */
.L_x_966:
[----:B------:R-:W-:Y:S05]  /*7aa0*/  BSYNC.RECONVERGENT B1 ;  /* 0x0000000000017941 */ /* 0x000fea0003800200 */
.L_x_965:
[----:B------:R-:W-:Y:S01]  /*7ab0*/  ISETP.NE.AND P0, PT, R52, RZ, PT ;  /* 0x000000ff3400720c */ /* 0x000fe20003f05270 */
[----:B------:R-:W-:Y:S11]  /*7ac0*/  BSSY.RECONVERGENT B1, `(.L_x_969) ;  /* 0x00000b9000017945 */ /* 0x000ff60003800200 */
[----:B------:R-:W-:Y:S01]  /*7ad0*/  @!UPT UIADD3 URZ, UPT, UPT, URZ, URZ, URZ ;  /* 0x000000fffffff290 */ /* 0x000fe2000fffe0ff */
[----:B------:R-:W-:Y:S05]  /*7ae0*/  @P0 BRA `(.L_x_970) ;  /* 0x0000000800d80947 */ /* 0x000fea0003800000 */
        /* <DEDUP_REMOVED lines=11> */
[----:B------:R-:W-:Y:S04]  /*7ba0*/  @!P0 ISETP.GT.AND P1, PT, R19, RZ, PT ;  /* 0x000000ff1300820c */ /* 0x000fe80003f24270 */
[----:B------:R-:W-:Y:S02]  /*7bb0*/  @!P0 SEL R134, R18, RZ, !P1 ;  /* 0x000000ff12868207 */ /* 0x000fe40004800000 */
[----:B------:R-:W-:Y:S02]  /*7bc0*/  @!P0 SEL R117, R81, RZ, !P1 ;  /* 0x000000ff51758207 */ /* 0x000fe40004800000 */
[----:B------:R-:W-:Y:S02]  /*7bd0*/  @!P0 SEL R25, R21, R18, P1 ;  /* 0x0000001215198207 */ /* 0x000fe40000800000 */
[----:B------:R-:W-:Y:S03]  /*7be0*/  @!P0 IADD3 R119, P1, PT, R109, R134, RZ ;  /* 0x000000866d778210 */ /* 0x000fe60007f3e0ff */
[----:B------:R-:W-:Y:S04]  /*7bf0*/  @!P0 IMAD.WIDE R40, R25, 0x2, R30 ;  /* 0x0000000219288825 */ /* 0x000fe800078e021e */
[----:B------:R-:W-:Y:S01]  /*7c00*/  @!P0 IMAD.X R134, R98, 0x1, R117, P1 ;  /* 0x0000000162868824 */ /* 0x000fe200008e0675 */
[----:B------:R-:W3:Y:S01]  /*7c10*/  @!P0 LD.E.128 R24, desc[UR4][R40.64] ;  /* 0x0000000428188980 */ /* 0x000ee2000c101d00 */
[C---:B------:R-:W-:Y:S03]  /*7c20*/  @!P0 IMAD.SHL.U32 R117, R119.reuse, 0x2, RZ ;  /* 0x0000000277758824 */ /* 0x040fe600078e00ff */
[----:B------:R-:W-:Y:S02]  /*7c30*/  @!P0 SHF.L.U64.HI R134, R119, 0x1, R134 ;  /* 0x0000000177868819 */ /* 0x000fe40000010286 */
[C---:B------:R-:W-:Y:S04]  /*7c40*/  @!P0 IADD3 R136, P1, PT, R117.reuse, R82, RZ ;  /* 0x0000005275888210 */ /* 0x040fe80007f3e0ff */
[C---:B------:R-:W-:Y:S02]  /*7c50*/  @!P0 IADD3.X R137, PT, PT, R134.reuse, R83, RZ, P1, !PT ;  /* 0x0000005386898210 */ /* 0x040fe40000ffe4ff */
[----:B------:R-:W-:Y:S04]  /*7c60*/  @!P0 IADD3 R42, P1, PT, R117, R84, RZ ;  /* 0x00000054752a8210 */ /* 0x000fe80007f3e0ff */
[----:B------:R-:W4:Y:S01]  /*7c70*/  @!P0 LD.E.128 R136, desc[UR4][R136.64] ;  /* 0x0000000488888980 */ /* 0x000f22000c101d00 */
[----:B------:R-:W-:Y:S01]  /*7c80*/  @!P0 IMAD.X R43, R134, 0x1, R85, P1 ;  /* 0x00000001862b8824 */ /* 0x000fe200008e0655 */
[----:B------:R-:W-:Y:S06]  /*7c90*/  ISETP.GT.AND P1, PT, R19, RZ, !P0 ;  /* 0x000000ff1300720c */ /* 0x000fec0004724270 */
        /* <DEDUP_REMOVED lines=10> */
[C---:B------:R-:W-:Y:S02]  /*7d40*/  @!P0 SHF.L.U32 R25, R27.reuse, 0x10, RZ ;  /* 0x000000101b198819 */ /* 0x040fe400000006ff */
        /* <DEDUP_REMOVED lines=17> */
[----:B------:R-:W-:Y:S01]  /*7e60*/  @!P0 LOP3.LUT R48, R61, 0xffff0000, RZ, 0xc0, !PT ;  /* 0xffff00003d308812 */ /* 0x000fe200078ec0ff */
[----:B------:R-:W-:Y:S01]  /*7e70*/  @P1 FADD.FTZ R29, -R29, -RZ ;  /* 0x800000ff1d1d1221 */ /* 0x000fe20000010100 */
[----:B------:R-:W-:Y:S01]  /*7e80*/  @!P0 LOP3.LUT R50, R62, 0xffff0000, RZ, 0xc0, !PT ;  /* 0xffff00003e328812 */ /* 0x000fe200078ec0ff */
[----:B------:R-:W-:Y:S01]  /*7e90*/  @P1 FADD.FTZ R28, -R28, -RZ ;  /* 0x800000ff1c1c1221 */ /* 0x000fe20000010100 */
[----:B------:R-:W-:Y:S01]  /*7ea0*/  @!P0 SHF.L.U32 R51, R63, 0x10, RZ ;  /* 0x000000103f338819 */ /* 0x000fe200000006ff */
[----:B------:R-:W-:Y:S01]  /*7eb0*/  @!P0 FFMA.FTZ R0, R43, R42, R0 ;  /* 0x0000002a2b008223 */ /* 0x000fe20000010000 */
[----:B------:R-:W-:Y:S01]  /*7ec0*/  @!P0 LOP3.LUT R43, R57, 0xffff0000, RZ, 0xc0, !PT ;  /* 0xffff0000392b8812 */ /* 0x000fe200078ec0ff */
[----:B------:R-:W-:Y:S01]  /*7ed0*/  @!P0 FMUL.FTZ R3, R35, R32 ;  /* 0x0000002023038220 */ /* 0x000fe20000410000 */
[----:B------:R-:W-:Y:S01]  /*7ee0*/  @!P0 LOP3.LUT R52, R63, 0xffff0000, RZ, 0xc0, !PT ;  /* 0xffff00003f348812 */ /* 0x000fe200078ec0ff */
[----:B------:R-:W-:Y:S01]  /*7ef0*/  @P1 FADD.FTZ R23, -R23, -RZ ;  /* 0x800000ff17171221 */ /* 0x000fe20000010100 */
        /* <DEDUP_REMOVED lines=9> */
[----:B------:R-:W-:Y:S02]  /*7f90*/  @!P0 IMAD.U32 R49, R62, 0x10000, RZ ;  /* 0x000100003e318824 */ /* 0x000fe400078e00ff */
        /* <DEDUP_REMOVED lines=18> */
.L_x_972:
[----:B------:R-:W-:Y:S05]  /*80c0*/  BSYNC.RECONVERGENT B0 ;  /* 0x0000000000007941 */ /* 0x000fea0003800200 */
.L_x_971:
[----:B------:R-:W-:Y:S11]  /*80d0*/  ISETP.GE.AND P0, PT, R9, R111, PT ;  /* 0x0000006f0900720c */ /* 0x000ff60003f06270 */
[----:B------:R-:W-:Y:S02]  /*80e0*/  @!UPT UIADD3 URZ, UPT, UPT, URZ, URZ, URZ ;  /* 0x000000fffffff290 */ /* 0x000fe4000fffe0ff */
[----:B------:R-:W-:Y:S05]  /*80f0*/  @P0 BRA `(.L_x_970) ;  /* 0x0000000400540947 */ /* 0x000fea0003800000 */
[----:B------:R-:W-:Y:S01]  /*8100*/  ISETP.GE.AND P0, PT, R9, R13, PT ;  /* 0x0000000d0900720c */ /* 0x000fe20003f06270 */
[----:B--234-:R-:W2:Y:S11]  /*8110*/  LD.E.128 R56, desc[UR4][R30.64+0x80] ;  /* 0x000080041e387980 */ /* 0x01ceb6000c101d00 */
[----:B------:R-:W-:Y:S01]  /*8120*/  @!UPT UIADD3 URZ, UPT, UPT, URZ, URZ, URZ ;  /* 0x000000fffffff290 */ /* 0x000fe2000fffe0ff */
[----:B------:R-:W-:Y:S04]  /*8130*/  @!P0 ISETP.GT.AND P1, PT, R19, 0x40, PT ;  /* 0x000000401300880c */ /* 0x000fe80003f24270 */
        /* <DEDUP_REMOVED lines=14> */
[----:B------:R-:W-:Y:S06]  /*8220*/  ISETP.GT.AND P1, PT, R19, 0x40, !P0 ;  /* 0x000000401300780c */ /* 0x000fec0004724270 */
        /* <DEDUP_REMOVED lines=26> */
[C---:B------:R-:W-:Y:S01]  /*83d0*/  @!P0 SHF.L.U32 R47, R61.reuse, 0x10, RZ ;  /* 0x000000103d2f8819 */ /* 0x040fe200000006ff */
        /* <DEDUP_REMOVED lines=39> */
.L_x_970:
[----:B------:R-:W-:Y:S05]  /*8650*/  BSYNC.RECONVERGENT B1 ;  /* 0x0000000000017941 */ /* 0x000fea0003800200 */
.L_x_969:
[----:B------:R-:W-:Y:S01]  /*8660*/  ISETP.NE.AND P0, PT, R115, RZ, PT ;  /* 0x000000ff7300720c */ /* 0x000fe20003f05270 */
[----:B------:R-:W-:Y:S11]  /*8670*/  BSSY.RECONVERGENT B1, `(.L_x_973) ;  /* 0x00000b9000017945 */ /* 0x000ff60003800200 */
[----:B------:R-:W-:Y:S01]  /*8680*/  @!UPT UIADD3 URZ, UPT, UPT, URZ, URZ, URZ ;  /* 0x000000fffffff290 */ /* 0x000fe2000fffe0ff */
[----:B------:R-:W-:Y:S05]  /*8690*/  @P0 BRA `(.L_x_974) ;  /* 0x0000000800d80947 */ /* 0x000fea0003800000 */
[C---:B------:R-:W-:Y:S01]  /*86a0*/  LEA R30, P0, R126.reuse, R10, 0x6 ;  /* 0x0000000a7e1e7211 */ /* 0x040fe200078030ff */
[----:B------:R-:W-:Y:S03]  /*86b0*/  BSSY.RECONVERGENT B0, `(.L_x_975) ;  /* 0x000005c000007945 */ /* 0x000fe60003800200 */
[----:B------:R-:W-:Y:S02]  /*86c0*/  LEA.HI.X R31, R126, R11, R127, 0x6, P0 ;  /* 0x0000000b7e1f7211 */ /* 0x000fe400000f347f */
[C---:B--2-4-:R-:W-:Y:S04]  /*86d0*/  LEA R130, P0, R208.reuse, R86, 0x6 ;  /* 0x00000056d0827211 */ /* 0x054fe800078030ff */
[----:B------:R-:W-:Y:S02]  /*86e0*/  LEA.HI.X R131, R208, R87, R209, 0x6, P0 ;  /* 0x00000057d0837211 */ /* 0x000fe400000f34d1 */
[----:B-----5:R-:W-:Y:S11]  /*86f0*/  ISETP.GE.AND P0, PT, R14, R111, PT ;  /* 0x0000006f0e00720c */ /* 0x020ff60003f06270 */
[----:B------:R-:W-:Y:S02]  /*8700*/  @!UPT UIADD3 URZ, UPT, UPT, URZ, URZ, URZ ;  /* 0x000000fffffff290 */ /* 0x000fe4000fffe0ff */
[----:B------:R-:W-:Y:S05]  /*8710*/  @P0 BRA `(.L_x_976) ;  /* 0x0000000400540947 */ /* 0x000fea0003800000 */
[----:B------:R-:W-:Y:S01]  /*8720*/  ISETP.GE.AND P0, PT, R14, R13, PT ;  /* 0x0000000d0e00720c */ /* 0x000fe20003f06270 */
[----:B---3--:R-:W2:Y:S11]  /*8730*/  LD.E.128 R56, desc[UR4][R30.64] ;  /* 0x000000041e387980 */ /* 0x008eb6000c101d00 */
        /* <DEDUP_REMOVED lines=83> */
.L_x_976:
[----:B------:R-:W-:Y:S05]  /*8c70*/  BSYNC.RECONVERGENT B0 ;  /* 0x0000000000007941 */ /* 0x000fea0003800200 */
.L_x_975:
[----:B------:R-:W-:Y:S11]  /*8c80*/  ISETP.GE.AND P0, PT, R9, R111, PT ;  /* 0x0000006f0900720c */ /* 0x000ff60003f06270 */
[----:B------:R-:W-:Y:S02]  /*8c90*/  @!UPT UIADD3 URZ, UPT, UPT, URZ, URZ, URZ ;  /* 0x000000fffffff290 */ /* 0x000fe4000fffe0ff */
[----:B------:R-:W-:Y:S05]  /*8ca0*/  @P0 BRA `(.L_x_974) ;  /* 0x0000000400540947 */ /* 0x000fea0003800000 */
[----:B------:R-:W-:Y:S01]  /*8cb0*/  ISETP.GE.AND P0, PT, R9, R13, PT ;  /* 0x0000000d0900720c */ /* 0x000fe20003f06270 */
[----:B--23--:R-:W2:Y:S11]  /*8cc0*/  LD.E.128 R56, desc[UR4][R30.64+0x80] ;  /* 0x000080041e387980 */ /* 0x00ceb6000c101d00 */
        /* <DEDUP_REMOVED lines=83> */
.L_x_974:
[----:B------:R-:W-:Y:S05]  /*9200*/  BSYNC.RECONVERGENT B1 ;  /* 0x0000000000017941 */ /* 0x000fea0003800200 */
.L_x_973:
[----:B------:R-:W-:Y:S01]  /*9210*/  ISETP.NE.AND P0, PT, R113, RZ, PT ;  /* 0x000000ff7100720c */ /* 0x000fe20003f05270 */
[----:B------:R-:W-:Y:S11]  /*9220*/  BSSY.RECONVERGENT B1, `(.L_x_977) ;  /* 0x00000bb000017945 */ /* 0x000ff60003800200 */
[----:B------:R-:W-:Y:S01]  /*9230*/  @!UPT UIADD3 URZ, UPT, UPT, URZ, URZ, URZ ;  /* 0x000000fffffff290 */ /* 0x000fe2000fffe0ff */
[----:B------:R-:W-:Y:S05]  /*9240*/  @!P0 BRA `(.L_x_978) ;  /* 0x0000000800e08947 */ /* 0x000fea0003800000 */
[----:B------:R-:W-:Y:S01]  /*9250*/  IMAD R5, R127, 0x60, RZ ;  /* 0x000000607f057824 */ /* 0x000fe200078e02ff */
[----:B-----5:R-:W-:Y:S01]  /*9260*/  ISETP.GE.AND P0, PT, R14, R111, PT ;  /* 0x0000006f0e00720c */ /* 0x020fe20003f06270 */
[----:B------:R-:W-:Y:S01]  /*9270*/  IMAD R3, R209, 0x60, RZ ;  /* 0x00000060d1037824 */ /* 0x000fe200078e02ff */
[----:B------:R-:W-:Y:S01]  /*9280*/  BSSY.RECONVERGENT B0, `(.L_x_979) ;  /* 0x000005b000007945 */ /* 0x000fe20003800200 */
[----:B------:R-:W-:Y:S04]  /*9290*/  IMAD.WIDE.U32 R34, R126, 0x60, R10 ;  /* 0x000000607e227825 */ /* 0x000fe800078e000a */
[----:B--2-4-:R-:W-:Y:S01]  /*92a0*/  IMAD.WIDE.U32 R130, R208, 0x60, R86 ;  /* 0x00000060d0827825 */ /* 0x014fe200078e0056 */
[----:B------:R-:W-:Y:S04]  /*92b0*/  IADD3 R35, PT, PT, R35, R5, RZ ;  /* 0x0000000523237210 */ /* 0x000fe80007ffe0ff */
[----:B------:R-:W-:Y:S01]  /*92c0*/  IADD3 R131, PT, PT, R131, R3, RZ ;  /* 0x0000000383837210 */ /* 0x000fe20007ffe0ff */
[----:B------:R-:W-:Y:S06]  /*92d0*/  @P0 BRA `(.L_x_980) ;  /* 0x0000000400540947 */ /* 0x000fec0003800000 */
[----:B------:R-:W-:Y:S01]  /*92e0*/  ISETP.GE.AND P0, PT, R14, R13, PT ;  /* 0x0000000d0e00720c */ /* 0x000fe20003f06270 */
[----:B---3--:R-:W2:Y:S11]  /*92f0*/  LD.E.128 R56, desc[UR4][R34.64] ;  /* 0x0000000422387980 */ /* 0x008eb6000c101d00 */
[----:B------:R-:W-:Y:S01]  /*9300*/  @!UPT UIADD3 URZ, UPT, UPT, URZ, URZ, URZ ;  /* 0x000000fffffff290 */ /* 0x000fe2000fffe0ff */
[----:B------:R-:W-:Y:S04]  /*9310*/  @!P0 ISETP.GT.AND P1, PT, R19, RZ, PT ;  /* 0x000000ff1300820c */ /* 0x000fe80003f24270 */
[----:B------:R-:W-:Y:S02]  /*9320*/  @!P0 SEL R63, R18, RZ, !P1 ;  /* 0x000000ff123f8207 */ /* 0x000fe40004800000 */
[----:B------:R-:W-:Y:S02]  /*9330*/  @!P0 SEL R23, R21, R18, P1 ;  /* 0x0000001215178207 */ /* 0x000fe40000800000 */
[----:B------:R-:W-:Y:S02]  /*9340*/  @!P0 SEL R61, R81, RZ, !P1 ;  /* 0x000000ff513d8207 */ /* 0x000fe40004800000 */
[----:B------:R-:W-:Y:S01]  /*9350*/  @!P0 IADD3 R52, P1, PT, R108, R63, RZ ;  /* 0x0000003f6c348210 */ /* 0x000fe20007f3e0ff */
[----:B------:R-:W-:Y:S04]  /*9360*/  @!P0 IMAD.WIDE R24, R23, 0x2, R34 ;  /* 0x0000000217188825 */ /* 0x000fe800078e0222 */
[----:B------:R-:W-:Y:S02]  /*9370*/  @!P0 IMAD.X R61, R96, 0x1, R61, P1 ;  /* 0x00000001603d8824 */ /* 0x000fe400008e063d */
[C---:B------:R-:W-:Y:S01]  /*9380*/  @!P0 IMAD.SHL.U32 R113, R52.reuse, 0x2, RZ ;  /* 0x0000000234718824 */ /* 0x040fe200078e00ff */
[----:B------:R-:W3:Y:S02]  /*9390*/  @!P0 LD.E.128 R24, desc[UR4][R24.64] ;  /* 0x0000000418188980 */ /* 0x000ee4000c101d00 */
        /* <DEDUP_REMOVED lines=11> */
[----:B---3--:R-:W-:Y:S01]  /*9450*/  @!P0 LOP3.LUT R31, R24, 0xffff0000, RZ, 0xc0, !PT ;  /* 0xffff0000181f8812 */ /* 0x008fe200078ec0ff */
[----:B------:R-:W-:Y:S01]  /*9460*/  @!P0 IMAD.U32 R28, R26, 0x10000, RZ ;  /* 0x000100001a1c8824 */ /* 0x000fe200078e00ff */
[C---:B------:R-:W-:Y:S01]  /*9470*/  @!P0 SHF.L.U32 R20, R27.reuse, 0x10, RZ ;  /* 0x000000101b148819 */ /* 0x040fe200000006ff */
[----:B------:R-:W-:Y:S01]  /*9480*/  @!P0 IMAD.U32 R32, R24, 0x10000, RZ ;  /* 0x0001000018208824 */ /* 0x000fe200078e00ff */
[----:B------:R-:W-:Y:S02]  /*9490*/  @!P0 LOP3.LUT R24, R26, 0xffff0000, RZ, 0xc0, !PT ;  /* 0xffff00001a188812 */ /* 0x000fe400078ec0ff */
[----:B------:R-:W-:Y:S02]  /*94a0*/  @!P0 LOP3.LUT R23, R27, 0xffff0000, RZ, 0xc0, !PT ;  /* 0xffff00001b178812 */ /* 0x000fe400078ec0ff */
[C---:B------:R-:W-:Y:S02]  /*94b0*/  @!P0 SHF.L.U32 R29, R25.reuse, 0x10, RZ ;  /* 0x00000010191d8819 */ /* 0x040fe400000006ff */
[----:B------:R-:W-:Y:S02]  /*94c0*/  @!P0 LOP3.LUT R30, R25, 0xffff0000, RZ, 0xc0, !PT ;  /* 0xffff0000191e8812 */ /* 0x000fe400078ec0ff */
[C---:B----4-:R-:W-:Y:S01]  /*94d0*/  @!P0 LOP3.LUT R36, R60.reuse, 0xffff0000, RZ, 0xc0, !PT ;  /* 0xffff00003c248812 */ /* 0x050fe200078ec0ff */
[----:B------:R-:W-:Y:S01]  /*94e0*/  @!P0 IMAD.U32 R39, R60, 0x10000, RZ ;  /* 0x000100003c278824 */ /* 0x000fe200078e00ff */
[C---:B------:R-:W-:Y:S01]  /*94f0*/  @!P0 SHF.L.U32 R26, R61.reuse, 0x10, RZ ;  /* 0x000000103d1a8819 */ /* 0x040fe200000006ff */
[C---:B------:R-:W-:Y:S01]  /*9500*/  @!P0 IMAD.U32 R33, R62.reuse, 0x10000, RZ ;  /* 0x000100003e218824 */ /* 0x040fe200078e00ff */
[----:B------:R-:W-:Y:S01]  /*9510*/  @!P0 LOP3.LUT R37, R61, 0xffff0000, RZ, 0xc0, !PT ;  /* 0xffff00003d258812 */ /* 0x000fe200078ec0ff */
[----:B------:R-:W-:Y:S01]  /*9520*/  @P1 FADD.FTZ R39, -R39, -RZ ;  /* 0x800000ff27271221 */ /* 0x000fe20000010100 */
[----:B------:R-:W-:Y:S01]  /*9530*/  @!P0 LOP3.LUT R27, R62, 0xffff0000, RZ, 0xc0, !PT ;  /* 0xffff00003e1b8812 */ /* 0x000fe200078ec0ff */
[----:B------:R-:W-:Y:S01]  /*9540*/  @P1 FADD.FTZ R36, -R36, -RZ ;  /* 0x800000ff24241221 */ /* 0x000fe20000010100 */
[C---:B------:R-:W-:Y:S01]  /*9550*/  @!P0 SHF.L.U32 R25, R63.reuse, 0x10, RZ ;  /* 0x000000103f198819 */ /* 0x040fe200000006ff */
[----:B------:R-:W-:Y:S01]  /*9560*/  @!P0 IMAD.U32 R38, R48, 0x10000, RZ ;  /* 0x0001000030268824 */ /* 0x000fe200078e00ff */
        /* <DEDUP_REMOVED lines=13> */
[----:B------:R-:W-:Y:S01]  /*9640*/  @P1 FADD.FTZ R27, -R27, -RZ ;  /* 0x800000ff1b1b1221 */ /* 0x000fe20000010100 */
[----:B------:R-:W-:Y:S01]  /*9650*/  @!P0 LOP3.LUT R49, R59, 0xffff0000, RZ, 0xc0, !PT ;  /* 0xffff00003b318812 */ /* 0x000fe200078ec0ff */
[----:B------:R-:W-:Y:S01]  /*9660*/  @!P0 FMUL.FTZ R3, R29, R26 ;  /* 0x0000001a1d038220 */ /* 0x000fe20000410000 */
        /* <DEDUP_REMOVED lines=11> */
[----:B------:R-:W-:Y:S01]  /*9720*/  @!P0 FMUL.FTZ R6, R24, R27 ;  /* 0x0000001b18068220 */ /* 0x000fe20000410000 */
[----:B------:R-:W-:Y:S01]  /*9730*/  @!P0 FFMA.FTZ R3, R42, R44, R3 ;  /* 0x0000002c2a038223 */ /* 0x000fe20000010003 */
        /* <DEDUP_REMOVED lines=15> */
.L_x_980:
[----:B------:R-:W-:Y:S05]  /*9830*/  BSYNC.RECONVERGENT B0 ;  /* 0x0000000000007941 */ /* 0x000fea0003800200 */
.L_x_979:
[----:B------:R-:W-:Y:S11]  /*9840*/  ISETP.GE.AND P0, PT, R9, R111, PT ;  /* 0x0000006f0900720c */ /* 0x000ff60003f06270 */
[----:B------:R-:W-:Y:S02]  /*9850*/  @!UPT UIADD3 URZ, UPT, UPT, URZ, URZ, URZ ;  /* 0x000000fffffff290 */ /* 0x000fe4000fffe0ff */
[----:B------:R-:W-:Y:S05]  /*9860*/  @P0 BRA `(.L_x_978) ;  /* 0x0000000400580947 */ /* 0x000fea0003800000 */
[----:B------:R-:W-:Y:S01]  /*9870*/  ISETP.GE.AND P0, PT, R9, R13, PT ;  /* 0x0000000d0900720c */ /* 0x000fe20003f06270 */
[----:B--23--:R-:W2:Y:S01]  /*9880*/  LD.E.128 R56, desc[UR4][R34.64+0x80] ;  /* 0x0000800422387980 */ /* 0x00cea2000c101d00 */
[----:B------:R-:W-:Y:S11]  /*9890*/  P2R R60, PR, RZ, 0x4 ;  /* 0x00000004ff3c7803 */ /* 0x000ff60000000000 */
[----:B------:R-:W-:Y:S04]  /*98a0*/  @!P0 ISETP.GT.AND P1, PT, R19, 0x40, PT ;  /* 0x000000401300880c */ /* 0x000fe80003f24270 */
[----:B------:R-:W-:Y:S02]  /*98b0*/  @!P0 SEL R61, R18, RZ, !P1 ;  /* 0x000000ff123d8207 */ /* 0x000fe40004800000 */
[----:B------:R-:W-:Y:S02]  /*98c0*/  @!P0 SEL R63, R81, RZ, !P1 ;  /* 0x000000ff513f8207 */ /* 0x000fe40004800000 */
[----:B------:R-:W-:Y:S02]  /*98d0*/  @!P0 IADD3 R61, P2, PT, R108, R61, RZ ;  /* 0x0000003d6c3d8210 */ /* 0x000fe40007f5e0ff */
[----:B------:R-:W-:Y:S03]  /*98e0*/  @!P0 SEL R23, R21, R18, P1 ;  /* 0x0000001215178207 */ /* 0x000fe60000800000 */
[----:B------:R-:W-:Y:S02]  /*98f0*/  @!P0 IMAD.X R52, R96, 0x1, R63, P2 ;  /* 0x0000000160348824 */ /* 0x000fe400010e063f */
[----:B------:R-:W-:Y:S02]  /*9900*/  @!P0 IMAD.SHL.U32 R113, R61, 0x2, RZ ;  /* 0x000000023d718824 */ /* 0x000fe400078e00ff */
[----:B------:R-:W-:Y:S01]  /*9910*/  @!P0 IMAD.WIDE R24, R23, 0x2, R34 ;  /* 0x0000000217188825 */ /* 0x000fe200078e0222 */
[----:B------:R-:W-:Y:S02]  /*9920*/  @!P0 SHF.L.U64.HI R52, R61, 0x1, R52 ;  /* 0x000000013d348819 */ /* 0x000fe40000010234 */
[C---:B------:R-:W-:Y:S02]  /*9930*/  @!P0 IADD3 R134, P2, PT, R113.reuse, R82, RZ ;  /* 0x0000005271868210 */ /* 0x040fe40007f5e0ff */
[----:B------:R-:W-:Y:S01]  /*9940*/  @!P0 IADD3 R38, P1, PT, R113, R84, RZ ;  /* 0x0000005471268210 */ /* 0x000fe20007f3e0ff */
[----:B------:R-:W3:Y:S01]  /*9950*/  @!P0 LD.E.128 R24, desc[UR4][R24.64+0x80] ;  /* 0x0000800418188980 */ /* 0x000ee2000c101d00 */
[----:B------:R-:W-:Y:S02]  /*9960*/  @!P0 IADD3.X R135, PT, PT, R52, R83, RZ, P2, !PT ;  /* 0x0000005334878210 */ /* 0x000fe400017fe4ff */
[----:B------:R-:W-:Y:S01]  /*9970*/  ISETP.NE.AND P2, PT, R60, RZ, PT ;  /* 0x000000ff3c00720c */ /* 0x000fe20003f45270 */
[----:B------:R-:W-:Y:S01]  /*9980*/  @!P0 IMAD.X R39, R52, 0x1, R85, P1 ;  /* 0x0000000134278824 */ /* 0x000fe200008e0655 */
[----:B------:R-:W-:Y:S03]  /*9990*/  ISETP.GT.AND P1, PT, R19, 0x40, !P0 ;  /* 0x000000401300780c */ /* 0x000fe60004724270 */
[----:B------:R-:W4:Y:S08]  /*99a0*/  @!P0 LD.E.128 R60, desc[UR4][R134.64+0x80] ;  /* 0x00008004863c8980 */ /* 0x000f30000c101d00 */
[----:B------:R5:W4:Y:S01]  /*99b0*/  @!P0 LD.E.128 R48, desc[UR4][R38.64+0x80] ;  /* 0x0000800426308980 */ /* 0x000b22000c101d00 */
[C---:B--2---:R-:W-:Y:S01]  /*99c0*/  @!P0 LOP3.LUT R41, R56.reuse, 0xffff0000, RZ, 0xc0, !PT ;  /* 0xffff000038298812 */ /* 0x044fe200078ec0ff */
[----:B-----5:R-:W-:Y:S01]  /*99d0*/  @!P0 IMAD.U32 R39, R56, 0x10000, RZ ;  /* 0x0001000038278824 */ /* 0x020fe200078e00ff */
[----:B------:R-:W-:Y:S02]  /*99e0*/  @!P0 SHF.L.U32 R42, R57, 0x10, RZ ;  /* 0x00000010392a8819 */ /* 0x000fe400000006ff */
[C---:B---3--:R-:W-:Y:S01]  /*99f0*/  @!P0 SHF.L.U32 R37, R24.reuse, 0x10, RZ ;  /* 0x0000001018258819 */ /* 0x048fe200000006ff */
[C---:B------:R-:W-:Y:S01]  /*9a00*/  @!P0 IMAD.U32 R33, R25.reuse, 0x10000, RZ ;  /* 0x0001000019218824 */ /* 0x040fe200078e00ff */
[----:B------:R-:W-:Y:S01]  /*9a10*/  @!P0 LOP3.LUT R35, R24, 0xffff0000, RZ, 0xc0, !PT ;  /* 0xffff000018238812 */ /* 0x000fe200078ec0ff */
[C---:B------:R-:W-:Y:S01]  /*9a20*/  @!P0 IMAD.U32 R31, R26.reuse, 0x10000, RZ ;  /* 0x000100001a1f8824 */ /* 0x040fe200078e00ff */
[----:B------:R-:W-:Y:S02]  /*9a30*/  @!P0 LOP3.LUT R34, R25, 0xffff0000, RZ, 0xc0, !PT ;  /* 0xffff000019228812 */ /* 0x000fe400078ec0ff */
[----:B------:R-:W-:Y:S02]  /*9a40*/  @!P0 LOP3.LUT R24, R26, 0xffff0000, RZ, 0xc0, !PT ;  /* 0xffff00001a188812 */ /* 0x000fe400078ec0ff */
[C---:B----4-:R-:W-:Y:S01]  /*9a50*/  @!P0 LOP3.LUT R32, R60.reuse, 0xffff0000, RZ, 0xc0, !PT ;  /* 0xffff00003c208812 */ /* 0x050fe200078ec0ff */
[----:B------:R-:W-:Y:S01]  /*9a60*/  @!P0 IMAD.U32 R36, R60, 0x10000, RZ ;  /* 0x000100003c248824 */ /* 0x000fe200078e00ff */
[----:B------:R-:W-:Y:S01]  /*9a70*/  @!P0 SHF.L.U32 R30, R61, 0x10, RZ ;  /* 0x000000103d1e8819 */ /* 0x000fe200000006ff */
[----:B------:R-:W-:Y:S01]  /*9a80*/  @!P0 IMAD.U32 R22, R63, 0x10000, RZ ;  /* 0x000100003f168824 */ /* 0x000fe200078e00ff */
[----:B------:R-:W-:Y:S01]  /*9a90*/  @!P0 LOP3.LUT R29, R61, 0xffff0000, RZ, 0xc0, !PT ;  /* 0xffff00003d1d8812 */ /* 0x000fe200078ec0ff */
[----:B------:R-:W-:Y:S01]  /*9aa0*/  @P1 FADD.FTZ R36, -R36, -RZ ;  /* 0x800000ff24241221 */ /* 0x000fe20000010100 */
[----:B------:R-:W-:Y:S01]  /*9ab0*/  @!P0 LOP3.LUT R23, R62, 0xffff0000, RZ, 0xc0, !PT ;  /* 0xffff00003e178812 */ /* 0x000fe200078ec0ff */
[----:B------:R-:W-:Y:S01]  /*9ac0*/  @P1 FADD.FTZ R32, -R32, -RZ ;  /* 0x800000ff20201221 */ /* 0x000fe20000010100 */
[----:B------:R-:W-:Y:S01]  /*9ad0*/  @!P0 LOP3.LUT R20, R63, 0xffff0000, RZ, 0xc0, !PT ;  /* 0xffff00003f148812 */ /* 0x000fe200078ec0ff */
[----:B------:R-:W-:Y:S01]  /*9ae0*/  @!P0 IMAD.U32 R28, R62, 0x10000, RZ ;  /* 0x000100003e1c8824 */ /* 0x000fe200078e00ff */
[C---:B------:R-:W-:Y:S01]  /*9af0*/  @!P0 LOP3.LUT R40, R48.reuse, 0xffff0000, RZ, 0xc0, !PT ;  /* 0xffff000030288812 */ /* 0x040fe200078ec0ff */
[----:B------:R-:W-:Y:S01]  /*9b00*/  @!P0 IMAD.U32 R38, R48, 0x10000, RZ ;  /* 0x0001000030268824 */ /* 0x000fe200078e00ff */
[----:B------:R-:W-:Y:S01]  /*9b10*/  @!P0 SHF.L.U32 R43, R49, 0x10, RZ ;  /* 0x00000010312b8819 */ /* 0x000fe200000006ff */
[----:B------:R-:W-:Y:S01]  /*9b20*/  @!P0 FMUL.FTZ R0, R37, R36 ;  /* 0x0000002425008220 */ /* 0x000fe20000410000 */
[C---:B------:R-:W-:Y:S01]  /*9b30*/  @!P0 SHF.L.U32 R25, R27.reuse, 0x10, RZ ;  /* 0x000000101b198819 */ /* 0x040fe200000006ff */
[----:B------:R-:W-:Y:S01]  /*9b40*/  @P1 FADD.FTZ R30, -R30, -RZ ;  /* 0x800000ff1e1e1221 */ /* 0x000fe20000010100 */
[----:B------:R-:W-:Y:S01]  /*9b50*/  @!P0 LOP3.LUT R27, R27, 0xffff0000, RZ, 0xc0, !PT ;  /* 0xffff00001b1b8812 */ /* 0x000fe200078ec0ff */
        /* <DEDUP_REMOVED lines=39> */
.L_x_978:
[----:B------:R-:W-:Y:S05]  /*9dd0*/  BSYNC.RECONVERGENT B1 ;  /* 0x0000000000017941 */ /* 0x000fea0003800200 */
.L_x_977:
[----:B------:R-:W-:Y:S04]  /*9de0*/  BSSY.RECONVERGENT B1, `(.L_x_981) ;  /* 0x00000b7000017945 */ /* 0x000fe80003800200 */
[----:B------:R-:W-:Y:S05]  /*9df0*/  @!P6 BRA `(.L_x_982) ;  /* 0x0000000800d4e947 */ /* 0x000fea0003800000 */
[----:B-----5:R-:W-:Y:S01]  /*9e00*/  ISETP.GE.AND P6, PT, R14, R111, PT ;  /* 0x0000006f0e00720c */ /* 0x020fe20003fc6270 */
[----:B------:R-:W-:Y:S01]  /*9e10*/  BSSY.RECONVERGENT B0, `(.L_x_983) ;  /* 0x000005b000007945 */ /* 0x000fe20003800200 */
[----:B------:R-:W-:Y:S02]  /*9e20*/  LEA R34, P1, R126, R10, 0x7 ;  /* 0x0000000a7e227211 */ /* 0x000fe400078238ff */
[----:B--2-4-:R-:W-:Y:S02]  /*9e30*/  LEA R130, P0, R208, R86, 0x7 ;  /* 0x00000056d0827211 */ /* 0x014fe400078038ff */
[----:B------:R-:W-:Y:S02]  /*9e40*/  LEA.HI.X R35, R126, R11, R127, 0x7, P1 ;  /* 0x0000000b7e237211 */ /* 0x000fe400008f3c7f */
[----:B------:R-:W-:Y:S05]  /*9e50*/  LEA.HI.X R131, R208, R87, R209, 0x7, P0 ;  /* 0x00000057d0837211 */ /* 0x000fea00000f3cd1 */
[----:B------:R-:W-:Y:S05]  /*9e60*/  @P6 BRA `(.L_x_984) ;  /* 0x0000000400546947 */ /* 0x000fea0003800000 */
        /* <DEDUP_REMOVED lines=85> */
.L_x_984:
[----:B------:R-:W-:Y:S05]  /*a3c0*/  BSYNC.RECONVERGENT B0 ;  /* 0x0000000000007941 */ /* 0x000fea0003800200 */
.L_x_983:
        /* <DEDUP_REMOVED lines=9> */
[----:B------:R-:W-:Y:S02]  /*a460*/  @!P0 IADD3 R61, P6, PT, R102, R61, RZ ;  /* 0x0000003d663d8210 */ /* 0x000fe40007fde0ff */
[----:B------:R-:W-:Y:S03]  /*a470*/  @!P0 SEL R23, R21, R18, P1 ;  /* 0x0000001215178207 */ /* 0x000fe60000800000 */
[----:B------:R-:W-:Y:S02]  /*a480*/  @!P0 IMAD.SHL.U32 R113, R61, 0x2, RZ ;  /* 0x000000023d718824 */ /* 0x000fe400078e00ff */
[----:B------:R-:W-:Y:S02]  /*a490*/  @!P0 IMAD.X R52, R95, 0x1, R52, P6 ;  /* 0x000000015f348824 */ /* 0x000fe400030e0634 */
[----:B------:R-:W-:Y:S01]  /*a4a0*/  @!P0 IMAD.WIDE R24, R23, 0x2, R34 ;  /* 0x0000000217188825 */ /* 0x000fe200078e0222 */
[----:B------:R-:W-:Y:S02]  /*a4b0*/  @!P0 IADD3 R62, P6, PT, R113, R82, RZ ;  /* 0x00000052713e8210 */ /* 0x000fe40007fde0ff */
[----:B------:R-:W-:Y:S02]  /*a4c0*/  @!P0 SHF.L.U64.HI R52, R61, 0x1, R52 ;  /* 0x000000013d348819 */ /* 0x000fe40000010234 */
[----:B------:R-:W-:Y:S01]  /*a4d0*/  @!P0 IADD3 R38, P1, PT, R113, R84, RZ ;  /* 0x0000005471268210 */ /* 0x000fe20007f3e0ff */
[----:B------:R-:W3:Y:S01]  /*a4e0*/  @!P0 LD.E.128 R24, desc[UR4][R24.64+0x80] ;  /* 0x0000800418188980 */ /* 0x000ee2000c101d00 */
[C---:B------:R-:W-:Y:S03]  /*a4f0*/  @!P0 IADD3.X R63, PT, PT, R52.reuse, R83, RZ, P6, !PT ;  /* 0x00000053343f8210 */ /* 0x040fe600037fe4ff */
[----:B------:R-:W-:Y:S01]  /*a500*/  @!P0 IMAD.X R39, R52, 0x1, R85, P1 ;  /* 0x0000000134278824 */ /* 0x000fe200008e0655 */
[----:B------:R-:W-:Y:S03]  /*a510*/  ISETP.GT.AND P1, PT, R19, 0x40, !P0 ;  /* 0x000000401300780c */ /* 0x000fe60004724270 */
        /* <DEDUP_REMOVED lines=37> */
[C---:B------:R-:W-:Y:S01]  /*a770*/  @!P0 SHF.L.U32 R47, R51.reuse, 0x10, RZ ;  /* 0x00000010332f8819 */ /* 0x040fe200000006ff */
[----:B------:R-:W-:Y:S01]  /*a780*/  @P1 FADD.FTZ R22, -R22, -RZ ;  /* 0x800000ff16161221 */ /* 0x000fe20000010100 */
[----:B------:R-:W-:Y:S01]  /*a790*/  @!P0 LOP3.LUT R48, R51, 0xffff0000, RZ, 0xc0, !PT ;  /* 0xffff000033308812 */ /* 0x000fe200078ec0ff */
        /* <DEDUP_REMOVED lines=27> */
.L_x_982:
[----:B------:R-:W-:Y:S05]  /*a950*/  BSYNC.RECONVERGENT B1 ;  /* 0x0000000000017941 */ /* 0x000fea0003800200 */
.L_x_981:
[----:B------:R-:W-:Y:S04]  /*a960*/  BSSY.RECONVERGENT B1, `(.L_x_985) ;  /* 0x00000b9000017945 */ /* 0x000fe80003800200 */
        /* <DEDUP_REMOVED lines=95> */
.L_x_988:
[----:B------:R-:W-:Y:S05]  /*af60*/  BSYNC.RECONVERGENT B0 ;  /* 0x0000000000007941 */ /* 0x000fea0003800200 */
.L_x_987:
        /* <DEDUP_REMOVED lines=88> */
.L_x_986:
[----:B------:R-:W-:Y:S05]  /*b4f0*/  BSYNC.RECONVERGENT B1 ;  /* 0x0000000000017941 */ /* 0x000fea0003800200 */
.L_x_985:
        /* <DEDUP_REMOVED lines=97> */
.L_x_992:
[----:B------:R-:W-:Y:S05]  /*bb10*/  BSYNC.RECONVERGENT B0 ;  /* 0x0000000000007941 */ /* 0x000fea0003800200 */
.L_x_991:
        /* <DEDUP_REMOVED lines=86> */
.L_x_990:
[----:B------:R-:W-:Y:S05]  /*c080*/  BSYNC.RECONVERGENT B1 ;  /* 0x0000000000017941 */ /* 0x000fea0003800200 */
.L_x_989:
        /* <DEDUP_REMOVED lines=97> */
.L_x_996:
[----:B------:R-:W-:Y:S05]  /*c6a0*/  BSYNC.RECONVERGENT B0 ;  /* 0x0000000000007941 */ /* 0x000fea0003800200 */
.L_x_995:
[----:B------:R-:W-:Y:S05]  /*c6b0*/  @P3 BRA `(.L_x_994) ;  /* 0x0000000400543947 */ /* 0x000fea0003800000 */
[----:B------:R-:W-:Y:S01]  /*c6c0*/  ISETP.GE.AND P0, PT, R9, R13, PT ;  /* 0x0000000d0900720c */ /* 0x000fe20003f06270 */
[----:B------:R-:W4:Y:S11]  /*c6d0*/  LD.E.128 R32, desc[UR4][R28.64+0x80] ;  /* 0x000080041c207980 */ /* 0x000f36000c101d00 */
[----:B------:R-:W-:Y:S01]  /*c6e0*/  @!UPT UIADD3 URZ, UPT, UPT, URZ, URZ, URZ ;  /* 0x000000fffffff290 */ /* 0x000fe2000fffe0ff */
[----:B------:R-:W-:Y:S04]  /*c6f0*/  @!P0 ISETP.GT.AND P1, PT, R19, 0x40, PT ;  /* 0x000000401300880c */ /* 0x000fe80003f24270 */
[----:B------:R-:W-:Y:S02]  /*c700*/  @!P0 SEL R0, R18, RZ, !P1 ;  /* 0x000000ff12008207 */ /* 0x000fe40004800000 */
[----:B------:R-:W-:Y:S02]  /*c710*/  @!P0 SEL R7, R81, RZ, !P1 ;  /* 0x000000ff51078207 */ /* 0x000fe40004800000 */
[----:B------:R-:W-:Y:S02]  /*c720*/  @!P0 IADD3 R0, P3, PT, R105, R0, RZ ;  /* 0x0000000069008210 */ /* 0x000fe40007f7e0ff */
[----:B------:R-:W-:Y:S03]  /*c730*/  @!P0 SEL R21, R21, R18, P1 ;  /* 0x0000001215158207 */ /* 0x000fe60000800000 */
[----:B------:R-:W-:Y:S02]  /*c740*/  @!P0 IMAD.X R7, R92, 0x1, R7, P3 ;  /* 0x000000015c078824 */ /* 0x000fe400018e0607 */
[C---:B------:R-:W-:Y:S02]  /*c750*/  @!P0 IMAD.SHL.U32 R3, R0.reuse, 0x2, RZ ;  /* 0x0000000200038824 */ /* 0x040fe400078e00ff */
[----:B------:R-:W-:Y:S01]  /*c760*/  @!P0 IMAD.WIDE R4, R21, 0x2, R28 ;  /* 0x0000000215048825 */ /* 0x000fe200078e021c */
[----:B------:R-:W-:Y:S02]  /*c770*/  @!P0 SHF.L.U64.HI R0, R0, 0x1, R7 ;  /* 0x0000000100008819 */ /* 0x000fe40000010207 */
[C---:B------:R-:W-:Y:S03]  /*c780*/  @!P0 IADD3 R40, P1, PT, R3.reuse, R82, RZ ;  /* 0x0000005203288210 */ /* 0x040fe60007f3e0ff */
[----:B------:R-:W5:Y:S01]  /*c790*/  @!P0 LD.E.128 R4, desc[UR4][R4.64+0x80] ;  /* 0x0000800404048980 */ /* 0x000f62000c101d00 */
[C---:B------:R-:W-:Y:S02]  /*c7a0*/  @!P0 IADD3.X R41, PT, PT, R0.reuse, R83, RZ, P1, !PT ;  /* 0x0000005300298210 */ /* 0x040fe40000ffe4ff */
[----:B------:R-:W-:Y:S05]  /*c7b0*/  @!P0 IADD3 R20, P1, PT, R3, R84, RZ ;  /* 0x0000005403148210 */ /* 0x000fea0007f3e0ff */
[----:B------:R-:W3:Y:S01]  /*c7c0*/  @!P0 LD.E.128 R40, desc[UR4][R40.64+0x80] ;  /* 0x0000800428288980 */ /* 0x000ee2000c101d00 */
[----:B------:R-:W-:Y:S01]  /*c7d0*/  @!P0 IMAD.X R21, R0, 0x1, R85, P1 ;  /* 0x0000000100158824 */ /* 0x000fe200008e0655 */
[----:B------:R-:W-:Y:S06]  /*c7e0*/  ISETP.GT.AND P1, PT, R19, 0x40, !P0 ;  /* 0x000000401300780c */ /* 0x000fec0004724270 */
[----:B------:R1:W2:Y:S01]  /*c7f0*/  @!P0 LD.E.128 R36, desc[UR4][R20.64+0x80] ;  /* 0x0000800414248980 */ /* 0x0002a2000c101d00 */
[C---:B-----5:R-:W-:Y:S01]  /*c800*/  @!P0 SHF.L.U32 R8, R7.reuse, 0x10, RZ ;  /* 0x0000001007088819 */ /* 0x060fe200000006ff */
[C---:B------:R-:W-:Y:S01]  /*c810*/  @!P0 IMAD.U32 R0, R4.reuse, 0x10000, RZ ;  /* 0x0001000004008824 */ /* 0x040fe200078e00ff */
[----:B------:R-:W-:Y:S02]  /*c820*/  @!P0 LOP3.LUT R18, R7, 0xffff0000, RZ, 0xc0, !PT ;  /* 0xffff000007128812 */ /* 0x000fe400078ec0ff */
[----:B------:R-:W-:Y:S02]  /*c830*/  @!P0 LOP3.LUT R2, R4, 0xffff0000, RZ, 0xc0, !PT ;  /* 0xffff000004028812 */ /* 0x000fe400078ec0ff */
[----:B------:R-:W-:Y:S02]  /*c840*/  @!P0 SHF.L.U32 R3, R5, 0x10, RZ ;  /* 0x0000001005038819 */ /* 0x000fe400000006ff */
[C---:B---3--:R-:W-:Y:S01]  /*c850*/  @!P0 SHF.L.U32 R7, R43.reuse, 0x10, RZ ;  /* 0x000000102b078819 */ /* 0x048fe200000006ff */
[C---:B-1----:R-:W-:Y:S01]  /*c860*/  @!P0 IMAD.U32 R20, R42.reuse, 0x10000, RZ ;  /* 0x000100002a148824 */ /* 0x042fe200078e00ff */
[----:B------:R-:W-:Y:S01]  /*c870*/  @!P0 LOP3.LUT R19, R42, 0xffff0000, RZ, 0xc0, !PT ;  /* 0xffff00002a138812 */ /* 0x000fe200078ec0ff */
[----:B------:R-:W-:Y:S01]  /*c880*/  @!P0 IMAD.U32 R25, R40, 0x10000, RZ ;  /* 0x0001000028198824 */ /* 0x000fe200078e00ff */
[----:B------:R-:W-:Y:S01]  /*c890*/  @!P0 LOP3.LUT R13, R43, 0xffff0000, RZ, 0xc0, !PT ;  /* 0xffff00002b0d8812 */ /* 0x000fe200078ec0ff */
[----:B------:R-:W-:Y:S01]  /*c8a0*/  @P1 FADD.FTZ R20, -R20, -RZ ;  /* 0x800000ff14141221 */ /* 0x000fe20000010100 */
[----:B------:R-:W-:Y:S01]  /*c8b0*/  @!P0 LOP3.LUT R21, R41, 0xffff0000, RZ, 0xc0, !PT ;  /* 0xffff000029158812 */ /* 0x000fe200078ec0ff */
[----:B------:R-:W-:Y:S01]  /*c8c0*/  @P1 FADD.FTZ R19, -R19, -RZ ;  /* 0x800000ff13131221 */ /* 0x000fe20000010100 */
[----:B------:R-:W-:Y:S01]  /*c8d0*/  @!P0 LOP3.LUT R4, R5, 0xffff0000, RZ, 0xc0, !PT ;  /* 0xffff000005048812 */ /* 0x000fe200078ec0ff */
[----:B------:R-:W-:Y:S01]  /*c8e0*/  @!P0 IMAD.U32 R5, R6, 0x10000, RZ ;  /* 0x0001000006058824 */ /* 0x000fe200078e00ff */
[----:B------:R-:W-:Y:S01]  /*c8f0*/  @!P0 LOP3.LUT R23, R40, 0xffff0000, RZ, 0xc0, !PT ;  /* 0xffff000028178812 */ /* 0x000fe200078ec0ff */
[----:B------:R-:W-:Y:S01]  /*c900*/  @P1 FADD.FTZ R21, -R21, -RZ ;  /* 0x800000ff15151221 */ /* 0x000fe20000010100 */
[----:B------:R-:W-:Y:S01]  /*c910*/  @!P0 SHF.L.U32 R22, R41, 0x10, RZ ;  /* 0x0000001029168819 */ /* 0x000fe200000006ff */
[----:B------:R-:W-:Y:S01]  /*c920*/  @!P0 FMUL.FTZ R5, R5, R20 ;  /* 0x0000001405058220 */ /* 0x000fe20000410000 */
[----:B------:R-:W-:Y:S01]  /*c930*/  @!P0 LOP3.LUT R6, R6, 0xffff0000, RZ, 0xc0, !PT ;  /* 0xffff000006068812 */ /* 0x000fe200078ec0ff */
[----:B------:R-:W-:Y:S01]  /*c940*/  @P1 FADD.FTZ R7, -R7, -RZ ;  /* 0x800000ff07071221 */ /* 0x000fe20000010100 */
[----:B--2---:R-:W-:Y:S01]  /*c950*/  @!P0 LOP3.LUT R20, R36, 0xffff0000, RZ, 0xc0, !PT ;  /* 0xffff000024148812 */ /* 0x004fe200078ec0ff */
[----:B------:R-:W-:Y:S01]  /*c960*/  @P1 FADD.FTZ R13, -R13, -RZ ;  /* 0x800000ff0d0d1221 */ /* 0x000fe20000010100 */
[----:B------:R-:W-:Y:S01]  /*c970*/  @!P0 LOP3.LUT R24, R37, 0xffff0000, RZ, 0xc0, !PT ;  /* 0xffff000025188812 */ /* 0x000fe200078ec0ff */
[----:B------:R-:W-:Y:S01]  /*c980*/  @P1 FADD.FTZ R25, -R25, -RZ ;  /* 0x800000ff19191221 */ /* 0x000fe20000010100 */
[----:B------:R-:W-:Y:S01]  /*c990*/  @!P0 LOP3.LUT R26, R38, 0xffff0000, RZ, 0xc0, !PT ;  /* 0xffff0000261a8812 */ /* 0x000fe200078ec0ff */
[----:B------:R-:W-:Y:S01]  /*c9a0*/  @P1 FADD.FTZ R22, -R22, -RZ ;  /* 0x800000ff16161221 */ /* 0x000fe20000010100 */
[----:B------:R-:W-:Y:S01]  /*c9b0*/  @!P0 SHF.L.U32 R27, R39, 0x10, RZ ;  /* 0x00000010271b8819 */ /* 0x000fe200000006ff */
[----:B------:R-:W-:Y:S01]  /*c9c0*/  @P1 FADD.FTZ R23, -R23, -RZ ;  /* 0x800000ff17171221 */ /* 0x000fe20000010100 */
[----:B------:R-:W-:Y:S01]  /*c9d0*/  @!P0 LOP3.LUT R28, R39, 0xffff0000, RZ, 0xc0, !PT ;  /* 0xffff0000271c8812 */ /* 0x000fe200078ec0ff */
[----:B------:R-:W-:Y:S01]  /*c9e0*/  @!P0 FMUL.FTZ R7, R8, R7 ;  /* 0x0000000708078220 */ /* 0x000fe20000410000 */
[----:B------:R-:W-:Y:S01]  /*c9f0*/  @!P0 FMUL.FTZ R6, R6, R19 ;  /* 0x0000001306068220 */ /* 0x000fe20000410000 */
[----:B------:R-:W-:Y:S01]  /*ca00*/  @!P0 FMUL.FTZ R8, R18, R13 ;  /* 0x0000000d12088220 */ /* 0x000fe20000410000 */
[----:B----4-:R-:W-:Y:S02]  /*ca10*/  @!P0 IMAD.U32 R19, R32, 0x10000, RZ ;  /* 0x0001000020138824 */ /* 0x010fe400078e00ff */
[----:B------:R-:W-:Y:S01]  /*ca20*/  @!P0 FMUL.FTZ R4, R4, R21 ;  /* 0x0000001504048220 */ /* 0x000fe20000410000 */
[----:B------:R-:W-:Y:S01]  /*ca30*/  @!P0 LOP3.LUT R21, R32, 0xffff0000, RZ, 0xc0, !PT ;  /* 0xffff000020158812 */ /* 0x000fe200078ec0ff */
[----:B------:R-:W-:Y:S02]  /*ca40*/  @!P0 IMAD.U32 R18, R36, 0x10000, RZ ;  /* 0x0001000024128824 */ /* 0x000fe400078e00ff */
[----:B------:R-:W-:Y:S01]  /*ca50*/  @!P0 FMUL.FTZ R0, R0, R25 ;  /* 0x0000001900008220 */ /* 0x000fe20000410000 */
[----:B------:R-:W-:Y:S01]  /*ca60*/  @!P0 FMUL.FTZ R3, R3, R22 ;  /* 0x0000001603038220 */ /* 0x000fe20000410000 */
[----:B------:R-:W-:Y:S01]  /*ca70*/  @!P0 SHF.L.U32 R22, R33, 0x10, RZ ;  /* 0x0000001021168819 */ /* 0x000fe200000006ff */
[----:B------:R-:W-:Y:S01]  /*ca80*/  @!P0 FMUL.FTZ R2, R2, R23 ;  /* 0x0000001702028220 */ /* 0x000fe20000410000 */
[----:B------:R-:W-:Y:S01]  /*ca90*/  @!P0 SHF.L.U32 R23, R37, 0x10, RZ ;  /* 0x0000001025178819 */ /* 0x000fe200000006ff */
[----:B------:R-:W-:Y:S01]  /*caa0*/  @!P0 FFMA.FTZ R0, R19, R18, R0 ;  /* 0x0000001213008223 */ /* 0x000fe20000010000 */
[----:B------:R-:W-:Y:S01]  /*cab0*/  @!P0 LOP3.LUT R19, R33, 0xffff0000, RZ, 0xc0, !PT ;  /* 0xffff000021138812 */ /* 0x000fe200078ec0ff */
[----:B------:R-:W-:Y:S01]  /*cac0*/  @!P0 FFMA.FTZ R2, R21, R20, R2 ;  /* 0x0000001415028223 */ /* 0x000fe20000010002 */
[C---:B------:R-:W-:Y:S01]  /*cad0*/  @!P0 LOP3.LUT R21, R34.reuse, 0xffff0000, RZ, 0xc0, !PT ;  /* 0xffff000022158812 */ /* 0x040fe200078ec0ff */
[----:B------:R-:W-:Y:S01]  /*cae0*/  @!P0 IMAD.U32 R18, R34, 0x10000, RZ ;  /* 0x0001000022128824 */ /* 0x000fe200078e00ff */
[C---:B------:R-:W-:Y:S01]  /*caf0*/  @!P0 SHF.L.U32 R20, R35.reuse, 0x10, RZ ;  /* 0x0000001023148819 */ /* 0x040fe200000006ff */
[----:B------:R-:W-:Y:S01]  /*cb00*/  @!P0 IMAD.U32 R25, R38, 0x10000, RZ ;  /* 0x0001000026198824 */ /* 0x000fe200078e00ff */
[----:B------:R-:W-:Y:S01]  /*cb10*/  @!P0 F2FP.BF16.F32.PACK_AB R0, R2, R0 ;  /* 0x000000000200823e */ /* 0x000fe200000010ff */
[----:B------:R-:W-:Y:S01]  /*cb20*/  @!P0 FFMA.FTZ R3, R22, R23, R3 ;  /* 0x0000001716038223 */ /* 0x000fe20000010003 */
[----:B------:R-:W-:Y:S01]  /*cb30*/  @!P0 LOP3.LUT R23, R35, 0xffff0000, RZ, 0xc0, !PT ;  /* 0xffff000023178812 */ /* 0x000fe200078ec0ff */
[----:B------:R-:W-:Y:S01]  /*cb40*/  @!P0 FFMA.FTZ R4, R19, R24, R4 ;  /* 0x0000001813048223 */ /* 0x000fe20000010004 */
[----:B------:R-:W-:Y:S01]  /*cb50*/  @!P0 FFMA.FTZ R5, R18, R25, R5 ;  /* 0x0000001912058223 */ /* 0x000fe20000010005 */
[----:B------:R-:W-:Y:S01]  /*cb60*/  @!P0 FFMA.FTZ R6, R21, R26, R6 ;  /* 0x0000001a15068223 */ /* 0x000fe20000010006 */
[----:B------:R-:W-:Y:S01]  /*cb70*/  @!P0 FFMA.FTZ R7, R20, R27, R7 ;  /* 0x0000001b14078223 */ /* 0x000fe20000010007 */
[----:B------:R-:W-:Y:S01]  /*cb80*/  @!P0 FFMA.FTZ R8, R23, R28, R8 ;  /* 0x0000001c17088223 */ /* 0x000fe20000010008 */
[----:B------:R-:W-:Y:S01]  /*cb90*/  @!P0 F2FP.BF16.F32.PACK_AB R3, R4, R3 ;  /* 0x000000030403823e */ /* 0x000fe200000010ff */
[----:B------:R-:W-:Y:S01]  /*cba0*/  @!P0 IMAD.MOV.U32 R32, RZ, RZ, R0 ;  /* 0x000000ffff208224 */ /* 0x000fe200078e0000 */
[----:B------:R-:W-:Y:S02]  /*cbb0*/  @!P0 F2FP.BF16.F32.PACK_AB R5, R6, R5 ;  /* 0x000000050605823e */ /* 0x000fe400000010ff */
[----:B------:R-:W-:Y:S02]  /*cbc0*/  @!P0 F2FP.BF16.F32.PACK_AB R8, R8, R7 ;  /* 0x000000070808823e */ /* 0x000fe400000010ff */
[----:B------:R-:W-:Y:S01]  /*cbd0*/  @!P0 MOV R33, R3 ;  /* 0x0000000300218202 */ /* 0x000fe20000000f00 */
[----:B------:R-:W-:Y:S01]  /*cbe0*/  @!P0 IMAD.MOV.U32 R34, RZ, RZ, R5 ;  /* 0x000000ffff228224 */ /* 0x000fe200078e0005 */
[----:B------:R-:W-:Y:S05]  /*cbf0*/  @!P0 MOV R35, R8 ;  /* 0x0000000800238202 */ /* 0x000fea0000000f00 */
[----:B------:R1:W-:Y:S02]  /*cc00*/  ST.E.128 desc[UR4][R130.64+0x80], R32 ;  /* 0x0000802082007985 */ /* 0x0003e4000c101d04 */
.L_x_994:
[----:B------:R-:W-:Y:S05]  /*cc10*/  BSYNC.RECONVERGENT B1 ;  /* 0x0000000000017941 */ /* 0x000fea0003800200 */
.L_x_993:
[----:B------:R-:W3:Y:S02]  /*cc20*/  LD.E R3, desc[UR4][R132.64+0xd0] ;  /* 0x0000d00484037980 */ /* 0x000ee4000c101900 */
[----:B---3--:R-:W-:Y:S05]  /*cc30*/  IMAD.U32 R3, R3, -0x40, RZ ;  /* 0xffffffc003037824 */ /* 0x008fea00078e00ff */
[C---:B------:R-:W-:Y:S02]  /*cc40*/  LEA R84, P1, R3.reuse, R84, 0x1 ;  /* 0x0000005403547211 */ /* 0x040fe400078208ff */
[C---:B------:R-:W-:Y:S02]  /*cc50*/  LEA R82, P0, R3.reuse, R82, 0x1 ;  /* 0x0000005203527211 */ /* 0x040fe400078008ff */
[C---:B------:R-:W-:Y:S02]  /*cc60*/  LEA.HI.X.SX32 R85, R3.reuse, R85, 0x1, P1 ;  /* 0x0000005503557211 */ /* 0x040fe400008f0eff */
[----:B------:R-:W-:Y:S09]  /*cc70*/  LEA.HI.X.SX32 R83, R3, R83, 0x1, P0 ;  /* 0x0000005303537211 */ /* 0x000ff200000f0eff */
.L_x_931:
[----:B------:R-:W-:Y:S05]  /*cc80*/  BSYNC.RECONVERGENT B2 ;  /* 0x0000000000027941 */ /* 0x000fea0003800200 */
.L_x_915:
[----:B------:R-:W-:Y:S01]  /*cc90*/  ISETP.NE.U32.AND P4, PT, R224, RZ, PT ;  /* 0x000000ffe000720c */ /* 0x000fe20003f85070 */
[----:B-1234-:R-:W2:Y:S01]  /*cca0*/  LD.E R4, desc[UR4][R132.64+0x128] ;  /* 0x0001280484047980 */ /* 0x01eea2000c101900 */
[----:B------:R-:W-:Y:S01]  /*ccb0*/  UMOV UR6, URZ ;  /* 0x000000ff00067c82 */ /* 0x000fe20008000000 */
[----:B------:R-:W-:Y:S01]  /*ccc0*/  BSSY.RECONVERGENT B0, `(.L_x_997) ;  /* 0x0000062000007945 */ /* 0x000fe20003800200 */
[----:B------:R-:W-:Y:S02]  /*ccd0*/  ISETP.NE.AND.EX P4, PT, R225, RZ, PT, P4 ;  /* 0x000000ffe100720c */ /* 0x000fe40003f85340 */
[----:B------:R-:W-:Y:S11]  /*cce0*/  IADD3 R3, P0, PT, RZ, -UR6, RZ ;  /* 0x80000006ff037c10 */ /* 0x000ff6000ff1e0ff */
[----:B------:R-:W3:Y:S04]  /*ccf0*/  @!P4 LD.E R2, desc[UR4][R132.64+0x40] ;  /* 0x000040048402c980 */ /* 0x000ee8000c101900 */
[----:B------:R-:W4:Y:S02]  /*cd00*/  @!P4 LD.E R0, desc[UR4][R132.64+0x38] ;  /* 0x000038048400c980 */ /* 0x000f24000c101900 */
[----:B----4-:R-:W-:Y:S02]  /*cd10*/  @!P4 IMAD.SHL.U32 R0, R0, 0x80, RZ ;  /* 0x000000800000c824 */ /* 0x010fe400078e00ff */
[----:B--2---:R-:W-:Y:S02]  /*cd20*/  IMAD.SHL.U32 R4, R4, 0x80, RZ ;  /* 0x0000008004047824 */ /* 0x004fe400078e00ff */
[----:B---3--:R-:W-:Y:S02]  /*cd30*/  @!P4 IMAD.SHL.U32 R2, R2, 0x80, RZ ;  /* 0x000000800202c824 */ /* 0x008fe400078e00ff */
[----:B------:R-:W-:Y:S02]  /*cd40*/  IMAD.X R4, RZ, RZ, ~R4, P0 ;  /* 0x000000ffff047224 */ /* 0x000fe400000e0e04 */
[----:B------:R-:W-:Y:S02]  /*cd50*/  @!P4 IMAD.X R2, RZ, RZ, ~R2, P0 ;  /* 0x000000ffff02c224 */ /* 0x000fe400000e0e02 */
[----:B------:R-:W-:Y:S01]  /*cd60*/  @!P4 IMAD.X R0, RZ, RZ, ~R0, P0 ;  /* 0x000000ffff00c224 */ /* 0x000fe200000e0e00 */
[C---:B------:R-:W-:Y:S02]  /*cd70*/  SHF.R.S64 R5, R3.reuse, 0x1f, R4 ;  /* 0x0000001f03057819 */ /* 0x040fe40000001004 */
[C---:B------:R-:W-:Y:S02]  /*cd80*/  @!P4 SHF.R.S64 R7, R3.reuse, 0x1f, R2 ;  /* 0x0000001f0307c819 */ /* 0x040fe40000001002 */
[----:B------:R-:W-:Y:S02]  /*cd90*/  @!P4 SHF.R.S64 R3, R3, 0x1f, R0 ;  /* 0x0000001f0303c819 */ /* 0x000fe40000001000 */
[----:B------:R-:W-:Y:S02]  /*cda0*/  IADD3 R10, P3, PT, R10, R5, RZ ;  /* 0x000000050a0a7210 */ /* 0x000fe40007f7e0ff */
[----:B------:R-:W-:Y:S02]  /*cdb0*/  @!P4 IADD3 R88, P1, PT, R7, R88, RZ ;  /* 0x000000580758c210 */ /* 0x000fe40007f3e0ff */
[----:B------:R-:W-:Y:S02]  /*cdc0*/  @!P4 IADD3 R86, P0, PT, R3, R86, RZ ;  /* 0x000000560356c210 */ /* 0x000fe40007f1e0ff */
[----:B------:R-:W-:Y:S02]  /*cdd0*/  LEA.HI.X.SX32 R11, R4, R11, 0x1, P3 ;  /* 0x0000000b040b7211 */ /* 0x000fe400018f0eff */
[----:B------:R-:W-:Y:S02]  /*cde0*/  @!P4 LEA.HI.X.SX32 R89, R2, R89, 0x1, P1 ;  /* 0x000000590259c211 */ /* 0x000fe400008f0eff */
[----:B------:R-:W-:Y:S01]  /*cdf0*/  @!P4 LEA.HI.X.SX32 R87, R0, R87, 0x1, P0 ;  /* 0x000000570057c211 */ /* 0x000fe200000f0eff */
[----:B------:R-:W-:Y:S06]  /*ce00*/  @!P4 BRA `(.L_x_998) ;  /* 0x000000040034c947 */ /* 0x000fec0003800000 */
[----:B------:R-:W-:Y:S11]  /*ce10*/  ISETP.GT.AND P0, PT, R99, R78, PT ;  /* 0x0000004e6300720c */ /* 0x000ff60003f04270 */
[----:B------:R-:W-:Y:S02]  /*ce20*/  @!UPT UIADD3 URZ, UPT, UPT, URZ, URZ, URZ ;  /* 0x000000fffffff290 */ /* 0x000fe4000fffe0ff */
[----:B------:R-:W-:Y:S05]  /*ce30*/  @!P0 BRA `(.L_x_998) ;  /* 0x0000000400288947 */ /* 0x000fea0003800000 */
[----:B------:R-:W2:Y:S01]  /*ce40*/  LD.E R3, desc[UR4][R132.64+0x170] ;  /* 0x0001700484037980 */ /* 0x000ea2000c101900 */
[----:B------:R-:W-:Y:S02]  /*ce50*/  MOV R18, RZ ;  /* 0x000000ff00127202 */ /* 0x000fe40000000f00 */
[----:B------:R-:W-:Y:S01]  /*ce60*/  IABS R4, R118 ;  /* 0x0000007600047213 */ /* 0x000fe20000000000 */
[----:B------:R-:W3:Y:S06]  /*ce70*/  LD.E.64 R24, desc[UR4][R132.64+0x40] ;  /* 0x0000400484187980 */ /* 0x000eec000c101b00 */
[----:B------:R-:W4:Y:S06]  /*ce80*/  LD.E.64 R22, desc[UR4][R132.64+0x20] ;  /* 0x0000200484167980 */ /* 0x000f2c000c101b00 */
[----:B------:R-:W4:Y:S01]  /*ce90*/  LD.E.64 R20, desc[UR4][R132.64+0x28] ;  /* 0x0000280484147980 */ /* 0x000f22000c101b00 */
[----:B--2---:R-:W-:Y:S04]  /*cea0*/  IABS R13, R3 ;  /* 0x00000003000d7213 */ /* 0x004fe80000000000 */
[----:B------:R-:W1:Y:S10]  /*ceb0*/  I2F.RP R7, R13 ;  /* 0x0000000d00077306 */ /* 0x000e740000209400 */
[----:B-1----:R-:W1:Y:S02]  /*cec0*/  MUFU.RCP R0, R7 ;  /* 0x0000000700007308 */ /* 0x002e640000001000 */
[----:B-1----:R-:W-:Y:S01]  /*ced0*/  VIADD R6, R0, 0xffffffe ;  /* 0x0ffffffe00067836 */ /* 0x002fe20000000000 */
[----:B------:R-:W-:Y:S07]  /*cee0*/  IABS R0, R100 ;  /* 0x0000006400007213 */ /* 0x000fee0000000000 */
[----:B------:R-:W1:Y:S02]  /*cef0*/  F2I.FTZ.U32.TRUNC.NTZ R19, R6 ;  /* 0x0000000600137305 */ /* 0x000e64000021f000 */
[--C-:B-1----:R-:W-:Y:S04]  /*cf00*/  IMAD.MOV R2, RZ, RZ, -R19.reuse ;  /* 0x000000ffff027224 */ /* 0x102fe800078e0a13 */
[----:B------:R-:W-:Y:S01]  /*cf10*/  IMAD R5, R2, R13, RZ ;  /* 0x0000000d02057224 */ /* 0x000fe200078e02ff */
[----:B------:R-:W-:Y:S03]  /*cf20*/  IABS R2, R3 ;  /* 0x0000000300027213 */ /* 0x000fe60000000000 */
[----:B------:R-:W-:Y:S02]  /*cf30*/  IMAD.HI.U32 R5, R19, R5, R18 ;  /* 0x0000000513057227 */ /* 0x000fe400078e0012 */
[----:B------:R-:W2:Y:S02]  /*cf40*/  LD.E.64 R18, desc[UR4][R132.64+0x38] ;  /* 0x0000380484127980 */ /* 0x000ea4000c101b00 */
[----:B------:R-:W-:Y:S02]  /*cf50*/  IMAD.MOV R2, RZ, RZ, -R2 ;  /* 0x000000ffff027224 */ /* 0x000fe400078e0a02 */
[C---:B------:R-:W-:Y:S04]  /*cf60*/  IMAD.HI.U32 R7, R5.reuse, R0, RZ ;  /* 0x0000000005077227 */ /* 0x040fe800078e00ff */
[----:B------:R-:W-:Y:S04]  /*cf70*/  IMAD.HI.U32 R5, R5, R4, RZ ;  /* 0x0000000405057227 */ /* 0x000fe800078e00ff */
[-C--:B------:R-:W-:Y:S02]  /*cf80*/  IMAD R0, R7, R2.reuse, R0 ;  /* 0x0000000207007224 */ /* 0x080fe400078e0200 */
[----:B------:R-:W-:Y:S01]  /*cf90*/  IMAD R4, R5, R2, R4 ;  /* 0x0000000205047224 */ /* 0x000fe200078e0204 */
[-C--:B------:R-:W-:Y:S02]  /*cfa0*/  LOP3.LUT R2, R118, R3.reuse, RZ, 0x3c, !PT ;  /* 0x0000000376027212 */ /* 0x080fe400078e3cff */
[C---:B------:R-:W-:Y:S02]  /*cfb0*/  ISETP.GT.U32.AND P0, PT, R13.reuse, R0, PT ;  /* 0x000000000d00720c */ /* 0x040fe40003f04070 */
[----:B------:R-:W-:Y:S02]  /*cfc0*/  ISETP.GT.U32.AND P4, PT, R13, R4, PT ;  /* 0x000000040d00720c */ /* 0x000fe40003f84070 */
[----:B------:R-:W-:Y:S02]  /*cfd0*/  ISETP.GE.AND P3, PT, R2, RZ, PT ;  /* 0x000000ff0200720c */ /* 0x000fe40003f66270 */
[----:B------:R-:W-:Y:S07]  /*cfe0*/  LOP3.LUT R2, RZ, R3, RZ, 0x33, !PT ;  /* 0x00000003ff027212 */ /* 0x000fee00078e33ff */
[----:B------:R-:W-:Y:S02]  /*cff0*/  @!P0 IMAD.IADD R0, R0, 0x1, -R13 ;  /* 0x0000000100008824 */ /* 0x000fe400078e0a0d */
[----:B------:R-:W-:Y:S01]  /*d000*/  @!P0 VIADD R7, R7, 0x1 ;  /* 0x0000000107078836 */ /* 0x000fe20000000000 */
[-C--:B------:R-:W-:Y:S01]  /*d010*/  @!P4 IADD3 R4, PT, PT, R4, -R13.reuse, RZ ;  /* 0x8000000d0404c210 */ /* 0x080fe20007ffe0ff */
[----:B------:R-:W-:Y:S01]  /*d020*/  @!P4 VIADD R5, R5, 0x1 ;  /* 0x000000010505c836 */ /* 0x000fe20000000000 */
[----:B------:R-:W-:Y:S02]  /*d030*/  ISETP.GE.U32.AND P5, PT, R0, R13, PT ;  /* 0x0000000d0000720c */ /* 0x000fe40003fa6070 */
[----:B------:R-:W-:Y:S02]  /*d040*/  LOP3.LUT R0, R100, R3, RZ, 0x3c, !PT ;  /* 0x0000000364007212 */ /* 0x000fe400078e3cff */
[----:B------:R-:W-:Y:S02]  /*d050*/  ISETP.GE.U32.AND P6, PT, R4, R13, PT ;  /* 0x0000000d0400720c */ /* 0x000fe40003fc6070 */
[----:B------:R-:W-:Y:S02]  /*d060*/  ISETP.GE.AND P1, PT, R0, RZ, PT ;  /* 0x000000ff0000720c */ /* 0x000fe40003f26270 */
[----:B------:R-:W-:Y:S05]  /*d070*/  ISETP.NE.AND P0, PT, R3, RZ, PT ;  /* 0x000000ff0300720c */ /* 0x000fea0003f05270 */
[----:B------:R-:W-:Y:S04]  /*d080*/  @P5 IADD3 R7, PT, PT, R7, 0x1, RZ ;  /* 0x0000000107075810 */ /* 0x000fe80007ffe0ff */
[----:B------:R-:W-:Y:S02]  /*d090*/  @P6 VIADD R5, R5, 0x1 ;  /* 0x0000000105056836 */ /* 0x000fe40000000000 */
[----:B------:R-:W-:Y:S03]  /*d0a0*/  @!P1 IMAD.MOV R7, RZ, RZ, -R7 ;  /* 0x000000ffff079224 */ /* 0x000fe600078e0a07 */
[----:B------:R-:W-:Y:S02]  /*d0b0*/  @!P3 IADD3 R5, PT, PT, -R5, RZ, RZ ;  /* 0x000000ff0505b210 */ /* 0x000fe40007ffe1ff */
[C---:B------:R-:W-:Y:S02]  /*d0c0*/  SEL R0, R2.reuse, R7, !P0 ;  /* 0x0000000702007207 */ /* 0x040fe40004000000 */
[----:B------:R-:W-:Y:S02]  /*d0d0*/  SEL R5, R2, R5, !P0 ;  /* 0x0000000502057207 */ /* 0x000fe40004000000 */
[CC--:B------:R-:W-:Y:S02]  /*d0e0*/  LEA R28, P1, R0.reuse, R222.reuse, 0x2 ;  /* 0x000000de001c7211 */ /* 0x0c0fe400078210ff */
[C---:B------:R-:W-:Y:S02]  /*d0f0*/  LEA R26, P0, R5.reuse, R222, 0x2 ;  /* 0x000000de051a7211 */ /* 0x040fe400078010ff */
[-C--:B------:R-:W-:Y:S01]  /*d100*/  LEA.HI.X.SX32 R29, R0, R223.reuse, 0x2, P1 ;  /* 0x000000df001d7211 */ /* 0x080fe200008f16ff */
[C---:B------:R-:W-:Y:S01]  /*d110*/  IMAD.IADD R0, R5.reuse, 0x1, -R0 ;  /* 0x0000000105007824 */ /* 0x040fe200078e0a00 */
[----:B------:R-:W-:Y:S03]  /*d120*/  LEA.HI.X.SX32 R27, R5, R223, 0x2, P0 ;  /* 0x000000df051b7211 */ /* 0x000fe600000f16ff */
[----:B------:R-:W-:Y:S01]  /*d130*/  IMAD R0, R0, R3, -0x80 ;  /* 0xffffff8000007424 */ /* 0x000fe200078e0203 */
[----:B------:R-:W4:Y:S03]  /*d140*/  LD.E R7, desc[UR4][R28.64] ;  /* 0x000000041c077980 */ /* 0x000f26000c101900 */
[----:B---3--:R-:W-:Y:S01]  /*d150*/  IMAD R5, R25, R0, RZ ;  /* 0x0000000019057224 */ /* 0x008fe200078e02ff */
[----:B------:R1:W4:Y:S01]  /*d160*/  LD.E R2, desc[UR4][R26.64] ;  /* 0x000000041a027980 */ /* 0x000322000c101900 */
[----:B------:R-:W-:Y:S05]  /*d170*/  SHF.R.S32.HI R4, RZ, 0x1f, R0 ;  /* 0x0000001fff047819 */ /* 0x000fea0000011400 */
[C---:B------:R-:W-:Y:S02]  /*d180*/  IMAD R5, R24.reuse, R4, R5 ;  /* 0x0000000418057224 */ /* 0x040fe400078e0205 */
[----:B-1----:R-:W-:Y:S04]  /*d190*/  IMAD.WIDE.U32 R26, R24, R0, RZ ;  /* 0x00000000181a7225 */ /* 0x002fe800078e00ff */
[----:B----4-:R-:W-:Y:S04]  /*d1a0*/  IMAD.IADD R6, R7, 0x1, -R2 ;  /* 0x0000000107067824 */ /* 0x010fe800078e0a02 */
[-C--:B------:R-:W-:Y:S01]  /*d1b0*/  IMAD R2, R23, R6.reuse, RZ ;  /* 0x0000000617027224 */ /* 0x080fe200078e02ff */
[----:B------:R-:W-:Y:S01]  /*d1c0*/  SHF.R.S32.HI R7, RZ, 0x1f, R6 ;  /* 0x0000001fff077819 */ /* 0x000fe20000011406 */
[C---:B------:R-:W-:Y:S01]  /*d1d0*/  IMAD.WIDE.U32 R24, R22.reuse, R6, RZ ;  /* 0x0000000616187225 */ /* 0x040fe200078e00ff */
[----:B------:R-:W-:Y:S03]  /*d1e0*/  IADD3 R23, PT, PT, R27, R5, RZ ;  /* 0x000000051b177210 */ /* 0x000fe60007ffe0ff */
[-C--:B------:R-:W-:Y:S01]  /*d1f0*/  IMAD R2, R22, R7.reuse, R2 ;  /* 0x0000000716027224 */ /* 0x080fe200078e0202 */
[----:B------:R-:W-:Y:S01]  /*d200*/  MOV R22, R26 ;  /* 0x0000001a00167202 */ /* 0x000fe20000000f00 */
[----:B--2---:R-:W-:Y:S02]  /*d210*/  IMAD R5, R19, R0, RZ ;  /* 0x0000000013057224 */ /* 0x004fe400078e02ff */
[----:B------:R-:W-:Y:S02]  /*d220*/  IMAD.IADD R25, R25, 0x1, R2 ;  /* 0x0000000119197824 */ /* 0x000fe400078e0202 */
[----:B------:R-:W-:Y:S04]  /*d230*/  IMAD.WIDE.U32 R22, R6, R20, R22 ;  /* 0x0000001406167225 */ /* 0x000fe800078e0016 */
[----:B------:R-:W-:Y:S01]  /*d240*/  IMAD R6, R21, R6, RZ ;  /* 0x0000000615067224 */ /* 0x000fe200078e02ff */
[----:B------:R-:W-:Y:S01]  /*d250*/  LEA R88, P1, R22, R88, 0x1 ;  /* 0x0000005816587211 */ /* 0x000fe200078208ff */
[----:B------:R-:W-:Y:S04]  /*d260*/  IMAD.WIDE.U32 R24, R0, R18, R24 ;  /* 0x0000001200187225 */ /* 0x000fe800078e0018 */
[----:B------:R-:W-:Y:S01]  /*d270*/  IMAD R6, R20, R7, R6 ;  /* 0x0000000714067224 */ /* 0x000fe200078e0206 */
[----:B------:R-:W-:Y:S01]  /*d280*/  LEA R86, P0, R24, R86, 0x1 ;  /* 0x0000005618567211 */ /* 0x000fe200078008ff */
[----:B------:R-:W-:Y:S02]  /*d290*/  IMAD R5, R18, R4, R5 ;  /* 0x0000000412057224 */ /* 0x000fe400078e0205 */
[----:B------:R-:W-:Y:S03]  /*d2a0*/  IMAD.IADD R6, R23, 0x1, R6 ;  /* 0x0000000117067824 */ /* 0x000fe600078e0206 */
[----:B------:R-:W-:Y:S02]  /*d2b0*/  IADD3 R0, PT, PT, R25, R5, RZ ;  /* 0x0000000519007210 */ /* 0x000fe40007ffe0ff */
[----:B------:R-:W-:Y:S02]  /*d2c0*/  LEA.HI.X R89, R22, R89, R6, 0x1, P1 ;  /* 0x0000005916597211 */ /* 0x000fe400008f0c06 */
[----:B------:R-:W-:Y:S02]  /*d2d0*/  LEA.HI.X R87, R24, R87, R0, 0x1, P0 ;  /* 0x0000005718577211 */ /* 0x000fe400000f0c00 */
.L_x_998:
[----:B------:R-:W-:Y:S05]  /*d2e0*/  BSYNC.RECONVERGENT B0 ;  /* 0x0000000000007941 */ /* 0x000fea0003800200 */
.L_x_997:
[----:B------:R-:W-:Y:S05]  /*d2f0*/  @P2 BRA `(.L_x_999) ;  /* 0xffffff5000b82947 */ /* 0x000fea000383ffff */
.L_x_898:
[----:B------:R-:W-:Y:S05]  /*d300*/  WARPSYNC.ALL ;  /* 0x0000000000007948 */ /* 0x000fea0003800000 */
[----:B------:R-:W-:Y:S06]  /*d310*/  BAR.SYNC.DEFER_BLOCKING 0x0 ;  /* 0x0000000000007b1d */ /* 0x000fec0000010000 */
[----:B------:R-:W2:Y:S01]  /*d320*/  LD.E R0, desc[UR4][R132.64+0xd0] ;  /* 0x0000d00484007980 */ /* 0x000ea2000c101900 */
[----:B------:R-:W-:Y:S01]  /*d330*/  BSSY.RECONVERGENT B3, `(.L_x_1000) ;  /* 0x00004f7000037945 */ /* 0x000fe20003800200 */
[C---:B------:R-:W-:Y:S01]  /*d340*/  SHF.L.U64.HI R31, R128.reuse, 0x4, R129 ;  /* 0x00000004801f7819 */ /* 0x040fe20000010281 */
[----:B------:R-:W-:Y:S01]  /*d350*/  IMAD.SHL.U32 R29, R128, 0x10, RZ ;  /* 0x00000010801d7824 */ /* 0x000fe200078e00ff */
[----:B--2---:R-:W-:-:S13]  /*d360*/  ISETP.NE.AND P0, PT, R0, RZ, PT ;  /* 0x000000ff0000720c */ /* 0x004fda0003f05270 */
[----:B------:R-:W-:Y:S05]  /*d370*/  @P0 BRA `(.L_x_1001) ;  /* 0x00000004002c0947 */ /* 0x000fea0003800000 */
[----:B------:R-:W-:Y:S01]  /*d380*/  IMAD.IADD R75, R220, 0x1, -R75 ;  /* 0x00000001dc4b7824 */ /* 0x000fe200078e0a4b */
[----:B------:R-:W-:Y:S01]  /*d390*/  LEA R2, P0, R29, R120, 0x1 ;  /* 0x000000781d027211 */ /* 0x000fe200078008ff */
[C---:B------:R-:W-:Y:S01]  /*d3a0*/  VIADD R30, R122.reuse, 0x10 ;  /* 0x000000107a1e7836 */ /* 0x040fe20000000000 */
[----:B------:R-:W-:Y:S01]  /*d3b0*/  BSSY.RECONVERGENT B0, `(.L_x_1002) ;  /* 0x0000017000007945 */ /* 0x000fe20003800200 */
[C---:B------:R-:W-:Y:S01]  /*d3c0*/  VIADD R36, R122.reuse, 0x20 ;  /* 0x000000207a247836 */ /* 0x040fe20000000000 */
[CC--:B------:R-:W-:Y:S01]  /*d3d0*/  ISETP.GE.AND P1, PT, R122.reuse, R75.reuse, PT ;  /* 0x0000004b7a00720c */ /* 0x0c0fe20003f26270 */
[----:B------:R-:W-:Y:S01]  /*d3e0*/  VIADD R38, R122, 0x30 ;  /* 0x000000307a267836 */ /* 0x000fe20000000000 */
[-C--:B------:R-:W-:Y:S02]  /*d3f0*/  ISETP.GE.AND P4, PT, R30, R75.reuse, PT ;  /* 0x0000004b1e00720c */ /* 0x080fe40003f86270 */
[-C--:B------:R-:W-:Y:S02]  /*d400*/  ISETP.GE.AND P3, PT, R36, R75.reuse, PT ;  /* 0x0000004b2400720c */ /* 0x080fe40003f66270 */
[----:B------:R-:W-:-:S02]  /*d410*/  ISETP.GE.AND P2, PT, R38, R75, PT ;  /* 0x0000004b2600720c */ /* 0x000fc40003f46270 */
[----:B------:R-:W-:-:S05]  /*d420*/  LEA.HI.X R3, R29, R121, R31, 0x1, P0 ;  /* 0x000000791d037211 */ /* 0x000fca00000f0c1f */
[----:B------:R-:W-:Y:S06]  /*d430*/  @P1 BRA `(.L_x_1003) ;  /* 0x0000000000381947 */ /* 0x000fec0003800000 */
[-C--:B------:R-:W-:Y:S02]  /*d440*/  ISETP.GE.AND P0, PT, R9, R219.reuse, PT ;  /* 0x000000db0900720c */ /* 0x080fe40003f06270 */
[----:B------:R-:W-:-:S11]  /*d450*/  ISETP.GE.AND P1, PT, R14, R219, PT ;  /* 0x000000db0e00720c */ /* 0x000fd60003f26270 */
[----:B------:R-:W-:Y:S02]  /*d460*/  @!P0 IMAD.MOV.U32 R4, RZ, RZ, R120 ;  /* 0x000000ffff048224 */ /* 0x000fe400078e0078 */
[----:B------:R-:W-:Y:S01]  /*d470*/  @!P0 IMAD.MOV.U32 R5, RZ, RZ, R121 ;  /* 0x000000ffff058224 */ /* 0x000fe200078e0079 */
        /* <DEDUP_REMOVED lines=10> */
.L_x_1003:
[----:B------:R-:W-:Y:S05]  /*d520*/  BSYNC.RECONVERGENT B0 ;  /* 0x0000000000007941 */ /* 0x000fea0003800200 */
.L_x_1002:
[----:B------:R-:W-:Y:S04]  /*d530*/  BSSY.RECONVERGENT B0, `(.L_x_1004) ;  /* 0x000000e000007945 */ /* 0x000fe80003800200 */
[----:B------:R-:W-:Y:S05]  /*d540*/  @P4 BRA `(.L_x_1005) ;  /* 0x0000000000304947 */ /* 0x000fea0003800000 */
        /* <DEDUP_REMOVED lines=12> */
.L_x_1005:
[----:B------:R-:W-:Y:S05]  /*d610*/  BSYNC.RECONVERGENT B0 ;  /* 0x0000000000007941 */ /* 0x000fea0003800200 */
.L_x_1004:
        /* <DEDUP_REMOVED lines=16> */
.L_x_1007:
[----:B------:R-:W-:Y:S05]  /*d720*/  BSYNC.RECONVERGENT B0 ;  /* 0x0000000000007941 */ /* 0x000fea0003800200 */
.L_x_1006:
[----:B------:R-:W-:Y:S05]  /*d730*/  @P2 BRA `(.L_x_1008) ;  /* 0x0000004800d82947 */ /* 0x000fea0003800000 */
[-C--:B------:R-:W-:Y:S02]  /*d740*/  ISETP.GE.AND P1, PT, R14, R219.reuse, PT ;  /* 0x000000db0e00720c */ /* 0x080fe40003f26270 */
[----:B------:R-:W-:Y:S02]  /*d750*/  ISETP.GE.AND P0, PT, R9, R219, PT ;  /* 0x000000db0900720c */ /* 0x000fe40003f06270 */
[----:B--2---:R-:W-:-:S04]  /*d760*/  LEA R2, P2, R128, R2, 0x6 ;  /* 0x0000000280027211 */ /* 0x004fc800078430ff */
        /* <DEDUP_REMOVED lines=12> */
.L_x_1001:
[----:B------:R-:W2:Y:S01]  /*d830*/  LD.E.64 R2, desc[UR4][R132.64+0xf0] ;  /* 0x0000f00484027980 */ /* 0x000ea2000c101b00 */
[----:B------:R-:W-:-:S03]  /*d840*/  IMAD.MOV.U32 R5, RZ, RZ, RZ ;  /* 0x000000ffff057224 */ /* 0x000fc600078e00ff */
[----:B------:R1:W5:Y:S04]  /*d850*/  LD.E.64 R34, desc[UR4][R132.64+0x148] ;  /* 0x0001480484227980 */ /* 0x000368000c101b00 */
[----:B------:R1:W5:Y:S01]  /*d860*/  LD.E.64 R32, desc[UR4][R132.64+0x150] ;  /* 0x0001500484207980 */ /* 0x000362000c101b00 */
[----:B--2---:R-:W-:-:S04]  /*d870*/  ISETP.NE.U32.AND P1, PT, R2, RZ, PT ;  /* 0x000000ff0200720c */ /* 0x004fc80003f25070 */
[----:B------:R-:W-:-:S13]  /*d880*/  ISETP.NE.AND.EX P1, PT, R3, RZ, PT, P1 ;  /* 0x000000ff0300720c */ /* 0x000fda0003f25310 */
[C---:B------:R-:W-:Y:S02]  /*d890*/  @P1 LEA R6, P0, R217.reuse, R2, 0x2 ;  /* 0x00000002d9061211 */ /* 0x040fe400078010ff */
[----:B------:R-:W2:Y:S02]  /*d8a0*/  LD.E.U8 R2, desc[UR4][R132.64+0x1b3] ;  /* 0x0001b30484027980 */ /* 0x000ea4000c101100 */
[----:B------:R-:W-:-:S05]  /*d8b0*/  @P1 LEA.HI.X R7, R217, R3, RZ, 0x2, P0 ;  /* 0x00000003d9071211 */ /* 0x000fca00000f14ff */
[----:B------:R-:W3:Y:S01]  /*d8c0*/  @P1 LD.E R5, desc[UR4][R6.64] ;  /* 0x0000000406051980 */ /* 0x000ee2000c101900 */
[----:B------:R-:W-:Y:S01]  /*d8d0*/  LEA.HI R3, R0, R0, RZ, 0x1 ;  /* 0x0000000000037211 */ /* 0x000fe200078f08ff */
[----:B------:R-:W-:-:S03]  /*d8e0*/  IMAD.SHL.U32 R8, R73, 0x4, RZ ;  /* 0x0000000449087824 */ /* 0x000fc600078e00ff */
[----:B------:R-:W-:Y:S02]  /*d8f0*/  SHF.R.S32.HI R3, RZ, 0x1, R3 ;  /* 0x00000001ff037819 */ /* 0x000fe40000011403 */
[----:B------:R-:W-:Y:S02]  /*d900*/  LOP3.LUT R8, R8, 0x1c, RZ, 0xc0, !PT ;  /* 0x0000001c08087812 */ /* 0x000fe400078ec0ff */
[----:B--2---:R-:W-:Y:S01]  /*d910*/  ISETP.NE.AND P2, PT, R2, RZ, PT ;  /* 0x000000ff0200720c */ /* 0x004fe20003f45270 */
[----:B---3--:R-:W-:-:S04]  /*d920*/  IMAD.IADD R4, R72, 0x1, R5 ;  /* 0x0000000148047824 */ /* 0x008fc800078e0205 */
[----:B------:R-:W-:-:S05]  /*d930*/  IMAD R4, R4, R3, RZ ;  /* 0x0000000304047224 */ /* 0x000fca00078e02ff */
[----:B------:R-:W-:-:S04]  /*d940*/  IADD3 R5, P1, PT, R8, R4, RZ ;  /* 0x0000000408057210 */ /* 0x000fc80007f3e0ff */
[----:B------:R-:W-:Y:S02]  /*d950*/  IADD3 R8, P0, PT, R8, R5, RZ ;  /* 0x0000000508087210 */ /* 0x000fe40007f1e0ff */
[----:B------:R-:W-:-:S05]  /*d960*/  LEA.HI.X.SX32 R4, R4, RZ, 0x1, P1 ;  /* 0x000000ff04047211 */ /* 0x000fca00008f0eff */
[----:B------:R-:W-:Y:S01]  /*d970*/  IMAD.X R2, RZ, RZ, R4, P0 ;  /* 0x000000ffff027224 */ /* 0x000fe200000e0604 */
[----:B-1----:R-:W-:Y:S06]  /*d980*/  @!P2 BRA `(.L_x_1009) ;  /* 0x0000001800e0a947 */ /* 0x002fec0003800000 */
[----:B------:R1:W5:Y:S01]  /*d990*/  LD.E R8, desc[UR4][R132.64+0xc0] ;  /* 0x0000c00484087980 */ /* 0x000362000c101900 */
[----:B------:R-:W-:Y:S01]  /*d9a0*/  IMAD.IADD R11, R220, 0x1, -R75 ;  /* 0x00000001dc0b7824 */ /* 0x000fe200078e0a4b */
[----:B------:R-:W-:Y:S01]  /*d9b0*/  BSSY.RECONVERGENT B2, `(.L_x_1010) ;  /* 0x0000076000027945 */ /* 0x000fe20003800200 */
[C---:B------:R-:W-:Y:S01]  /*d9c0*/  IMAD.SHL.U32 R21, R5.reuse, 0x2, RZ ;  /* 0x0000000205157824 */ /* 0x040fe200078e00ff */
[----:B------:R-:W-:Y:S02]  /*d9d0*/  SHF.L.U64.HI R5, R5, 0x1, R4 ;  /* 0x0000000105057819 */ /* 0x000fe40000010204 */
[----:B------:R-:W-:Y:S02]  /*d9e0*/  ISETP.GE.AND P2, PT, R122, R11, PT ;  /* 0x0000000b7a00720c */ /* 0x000fe40003f46270 */
[-C--:B-----5:R-:W-:Y:S02]  /*d9f0*/  IADD3 R12, P1, PT, R34, R21.reuse, RZ ;  /* 0x00000015220c7210 */ /* 0x0a0fe40007f3e0ff */
[----:B------:R-:W-:-:S03]  /*da00*/  IADD3 R20, P0, PT, R32, R21, RZ ;  /* 0x0000001520147210 */ /* 0x000fc60007f1e0ff */
[--C-:B------:R-:W-:Y:S02]  /*da10*/  IMAD.X R13, R35, 0x1, R5.reuse, P1 ;  /* 0x00000001230d7824 */ /* 0x100fe400008e0605 */
[----:B------:R-:W-:-:S04]  /*da20*/  IMAD.X R21, R33, 0x1, R5, P0 ;  /* 0x0000000121157824 */ /* 0x000fc800000e0605 */
[----:B------:R-:W-:Y:S05]  /*da30*/  @P2 BRA `(.L_x_1011) ;  /* 0x0000000400b42947 */ /* 0x000fea0003800000 */
[----:B------:R-:W-:Y:S01]  /*da40*/  ISETP.GE.AND P0, PT, R14, R8, PT ;  /* 0x000000080e00720c */ /* 0x000fe20003f06270 */
[----:B------:R-:W-:Y:S01]  /*da50*/  BSSY.RECONVERGENT B1, `(.L_x_1012) ;  /* 0x0000037000017945 */ /* 0x000fe20003800200 */
[----:B------:R-:W-:Y:S02]  /*da60*/  CS2R R4, SRZ ;  /* 0x0000000000047805 */ /* 0x000fe4000001ff00 */
[----:B------:R-:W-:-:S09]  /*da70*/  CS2R R6, SRZ ;  /* 0x0000000000067805 */ /* 0x000fd2000001ff00 */
[----:B------:R-:W-:Y:S05]  /*da80*/  @P0 BRA `(.L_x_1013) ;  /* 0x0000000000cc0947 */ /* 0x000fea0003800000 */
[----:B------:R-:W-:Y:S01]  /*da90*/  IMAD.MOV.U32 R16, RZ, RZ, R120 ;  /* 0x000000ffff107224 */ /* 0x000fe200078e0078 */
[----:B------:R-:W-:-:S06]  /*daa0*/  MOV R17, R121 ;  /* 0x0000007900117202 */ /* 0x000fcc0000000f00 */
[----:B------:R-:W5:Y:S01]  /*dab0*/  LD.E.128 R16, desc[UR4][R16.64] ;  /* 0x0000000410107980 */ /* 0x000f62000c101d00 */
[----:B------:R-:W-:Y:S01]  /*dac0*/  ISETP.GE.AND P0, PT, R14, R0, PT ;  /* 0x000000000e00720c */ /* 0x000fe20003f06270 */
[----:B------:R-:W-:-:S12]  /*dad0*/  BSSY.RECONVERGENT B0, `(.L_x_1014) ;  /* 0x000002a000007945 */ /* 0x000fd80003800200 */
[----:B------:R-:W-:Y:S05]  /*dae0*/  @P0 BRA `(.L_x_1015) ;  /* 0x0000000000a00947 */ /* 0x000fea0003800000 */
[----:B------:R-:W2:Y:S04]  /*daf0*/  LD.E.64 R2, desc[UR4][R20.64] ;  /* 0x0000000414027980 */ /* 0x000ea8000c101b00 */
[----:B------:R-:W3:Y:S01]  /*db00*/  LD.E.64 R4, desc[UR4][R12.64] ;  /* 0x000000040c047980 */ /* 0x000ee2000c101b00 */
[C---:B-----5:R-:W-:Y:S01]  /*db10*/  IMAD.U32 R25, R19.reuse, 0x10000, RZ ;  /* 0x0001000013197824 */ /* 0x060fe200078e00ff */
[----:B------:R-:W-:Y:S02]  /*db20*/  LOP3.LUT R24, R19, 0xffff0000, RZ, 0xc0, !PT ;  /* 0xffff000013187812 */ /* 0x000fe400078ec0ff */
[C---:B------:R-:W-:Y:S02]  /*db30*/  LOP3.LUT R6, R17.reuse, 0xffff0000, RZ, 0xc0, !PT ;  /* 0xffff000011067812 */ /* 0x040fe400078ec0ff */
[----:B------:R-:W-:-:S02]  /*db40*/  SHF.L.U32 R7, R17, 0x10, RZ ;  /* 0x0000001011077819 */ /* 0x000fc400000006ff */
[C---:B------:R-:W-:Y:S02]  /*db50*/  SHF.L.U32 R10, R16.reuse, 0x10, RZ ;  /* 0x00000010100a7819 */ /* 0x040fe400000006ff */
[----:B------:R-:W-:Y:S02]  /*db60*/  LOP3.LUT R27, R16, 0xffff0000, RZ, 0xc0, !PT ;  /* 0xffff0000101b7812 */ /* 0x000fe400078ec0ff */
[C---:B------:R-:W-:Y:S02]  /*db70*/  SHF.L.U32 R26, R18.reuse, 0x10, RZ ;  /* 0x00000010121a7819 */ /* 0x040fe400000006ff */
[----:B------:R-:W-:Y:S02]  /*db80*/  LOP3.LUT R28, R18, 0xffff0000, RZ, 0xc0, !PT ;  /* 0xffff0000121c7812 */ /* 0x000fe400078ec0ff */
[C---:B--2---:R-:W-:Y:S01]  /*db90*/  LOP3.LUT R19, R2.reuse, 0xffff0000, RZ, 0xc0, !PT ;  /* 0xffff000002137812 */ /* 0x044fe200078ec0ff */
[----:B------:R-:W-:Y:S01]  /*dba0*/  IMAD.U32 R2, R2, 0x10000, RZ ;  /* 0x0001000002027824 */ /* 0x000fe200078e00ff */
[----:B------:R-:W-:-:S02]  /*dbb0*/  LOP3.LUT R17, R3, 0xffff0000, RZ, 0xc0, !PT ;  /* 0xffff000003117812 */ /* 0x000fc400078ec0ff */
[----:B---3--:R-:W-:Y:S01]  /*dbc0*/  LOP3.LUT R23, R4, 0xffff0000, RZ, 0xc0, !PT ;  /* 0xffff000004177812 */ /* 0x008fe200078ec0ff */
[----:B------:R-:W-:Y:S01]  /*dbd0*/  FMUL.FTZ R16, R6, R19 ;  /* 0x0000001306107220 */ /* 0x000fe20000410000 */
[----:B------:R-:W-:Y:S01]  /*dbe0*/  LOP3.LUT R22, R5, 0xffff0000, RZ, 0xc0, !PT ;  /* 0xffff000005167812 */ /* 0x000fe200078ec0ff */
[----:B------:R-:W-:Y:S01]  /*dbf0*/  FMUL.FTZ R18, R24, R17 ;  /* 0x0000001118127220 */ /* 0x000fe20000410000 */
[----:B------:R-:W-:Y:S01]  /*dc00*/  SHF.L.U32 R4, R4, 0x10, RZ ;  /* 0x0000001004047819 */ /* 0x000fe200000006ff */
[-C--:B------:R-:W-:Y:S01]  /*dc10*/  FMUL.FTZ R6, R6, R23.reuse ;  /* 0x0000001706067220 */ /* 0x080fe20000410000 */
[----:B------:R-:W-:Y:S01]  /*dc20*/  SHF.L.U32 R3, R3, 0x10, RZ ;  /* 0x0000001003037819 */ /* 0x000fe200000006ff */
[----:B------:R-:W-:Y:S01]  /*dc30*/  FFMA.FTZ R16, R7, R23, -R16 ;  /* 0x0000001707107223 */ /* 0x000fe20000010810 */
[----:B------:R-:W-:Y:S01]  /*dc40*/  FMUL.FTZ R24, R24, R22 ;  /* 0x0000001618187220 */ /* 0x000fe20000410000 */
[----:B------:R-:W-:Y:S02]  /*dc50*/  IMAD.U32 R5, R5, 0x10000, RZ ;  /* 0x0001000005057824 */ /* 0x000fe400078e00ff */
[----:B------:R-:W-:Y:S01]  /*dc60*/  FFMA.FTZ R7, R7, R19, R6 ;  /* 0x0000001307077223 */ /* 0x000fe20000010006 */
[C---:B------:R-:W-:Y:S01]  /*dc70*/  FMUL.FTZ R19, R27.reuse, R2 ;  /* 0x000000021b137220 */ /* 0x040fe20000410000 */
[----:B------:R-:W-:Y:S01]  /*dc80*/  FMUL.FTZ R27, R27, R4 ;  /* 0x000000041b1b7220 */ /* 0x000fe20000410000 */
[C---:B------:R-:W-:Y:S01]  /*dc90*/  FMUL.FTZ R23, R28.reuse, R3 ;  /* 0x000000031c177220 */ /* 0x040fe20000410000 */
[C---:B------:R-:W-:Y:S01]  /*dca0*/  FFMA.FTZ R18, R25.reuse, R22, -R18 ;  /* 0x0000001619127223 */ /* 0x040fe20000010812 */
[----:B------:R-:W-:Y:S01]  /*dcb0*/  FFMA.FTZ R17, R25, R17, R24 ;  /* 0x0000001119117223 */ /* 0x000fe20000010018 */
[-C--:B------:R-:W-:Y:S01]  /*dcc0*/  FMUL.FTZ R28, R28, R5.reuse ;  /* 0x000000051c1c7220 */ /* 0x080fe20000410000 */
[C---:B------:R-:W-:Y:S01]  /*dcd0*/  FFMA.FTZ R19, R10.reuse, R4, -R19 ;  /* 0x000000040a137223 */ /* 0x040fe20000010813 */
[----:B------:R-:W-:Y:S01]  /*dce0*/  FFMA.FTZ R2, R10, R2, R27 ;  /* 0x000000020a027223 */ /* 0x000fe2000001001b */
[C---:B------:R-:W-:Y:S01]  /*dcf0*/  FFMA.FTZ R23, R26.reuse, R5, -R23 ;  /* 0x000000051a177223 */ /* 0x040fe20000010817 */
[----:B------:R-:W-:Y:S01]  /*dd00*/  FFMA.FTZ R28, R26, R3, R28 ;  /* 0x000000031a1c7223 */ /* 0x000fe2000001001c */
[----:B------:R-:W-:-:S02]  /*dd10*/  F2FP.BF16.F32.PACK_AB R7, R7, R16 ;  /* 0x000000100707723e */ /* 0x000fc400000010ff */
[----:B------:R-:W-:Y:S02]  /*dd20*/  F2FP.BF16.F32.PACK_AB R3, R17, R18 ;  /* 0x000000121103723e */ /* 0x000fe400000010ff */
[----:B------:R-:W-:Y:S02]  /*dd30*/  F2FP.BF16.F32.PACK_AB R16, R2, R19 ;  /* 0x000000130210723e */ /* 0x000fe400000010ff */
[----:B------:R-:W-:Y:S02]  /*dd40*/  F2FP.BF16.F32.PACK_AB R18, R28, R23 ;  /* 0x000000171c12723e */ /* 0x000fe400000010ff */
[----:B------:R-:W-:Y:S02]  /*dd50*/  MOV R17, R7 ;  /* 0x0000000700117202 */ /* 0x000fe40000000f00 */
[----:B------:R-:W-:Y:S02]  /*dd60*/  MOV R19, R3 ;  /* 0x0000000300137202 */ /* 0x000fe40000000f00 */
.L_x_1015:
[----:B------:R-:W-:Y:S05]  /*dd70*/  BSYNC.RECONVERGENT B0 ;  /* 0x0000000000007941 */ /* 0x000fea0003800200 */
.L_x_1014:
[----:B-----5:R-:W-:Y:S01]  /*dd80*/  IMAD.MOV.U32 R6, RZ, RZ, R18 ;  /* 0x000000ffff067224 */ /* 0x020fe200078e0012 */
[----:B------:R-:W-:Y:S01]  /*dd90*/  MOV R4, R16 ;  /* 0x0000001000047202 */ /* 0x000fe20000000f00 */
[----:B------:R-:W-:Y:S01]  /*dda0*/  IMAD.MOV.U32 R7, RZ, RZ, R19 ;  /* 0x000000ffff077224 */ /* 0x000fe200078e0013 */
[----:B------:R-:W-:Y:S02]  /*ddb0*/  MOV R5, R17 ;  /* 0x0000001100057202 */ /* 0x000fe40000000f00 */
.L_x_1013:
[----:B------:R-:W-:Y:S05]  /*ddc0*/  BSYNC.RECONVERGENT B1 ;  /* 0x0000000000017941 */ /* 0x000fea0003800200 */
.L_x_1012:
[----:B------:R-:W-:Y:S01]  /*ddd0*/  ISETP.GE.AND P0, PT, R9, R8, PT ;  /* 0x000000080900720c */ /* 0x000fe20003f06270 */
[----:B------:R2:W-:-:S12]  /*dde0*/  STS.128 [R65], R4 ;  /* 0x0000000441007388 */ /* 0x0005d80000000c00 */
[----:B------:R2:W-:Y:S01]  /*ddf0*/  @P0 STS.128 [R65+0x2000], RZ ;  /* 0x002000ff41000388 */ /* 0x0005e20000000c00 */
[----:B------:R-:W-:Y:S05]  /*de00*/  @P0 BRA `(.L_x_1011) ;  /* 0x0000000000c00947 */ /* 0x000fea0003800000 */
[----:B------:R-:W-:Y:S01]  /*de10*/  IMAD.MOV.U32 R16, RZ, RZ, R120 ;  /* 0x000000ffff107224 */ /* 0x000fe200078e0078 */
[----:B------:R-:W-:-:S06]  /*de20*/  MOV R17, R121 ;  /* 0x0000007900117202 */ /* 0x000fcc0000000f00 */
[----:B------:R-:W5:Y:S01]  /*de30*/  LD.E.128 R16, desc[UR4][R16.64+0x80] ;  /* 0x0000800410107980 */ /* 0x000f62000c101d00 */
[----:B------:R-:W-:Y:S01]  /*de40*/  ISETP.GE.AND P0, PT, R9, R0, PT ;  /* 0x000000000900720c */ /* 0x000fe20003f06270 */
[----:B------:R-:W-:-:S12]  /*de50*/  BSSY.RECONVERGENT B0, `(.L_x_1016) ;  /* 0x000002a000007945 */ /* 0x000fd80003800200 */
[----:B------:R-:W-:Y:S05]  /*de60*/  @P0 BRA `(.L_x_1017) ;  /* 0x0000000000a00947 */ /* 0x000fea0003800000 */
[----:B------:R-:W3:Y:S04]  /*de70*/  LD.E.64 R2, desc[UR4][R20.64+0x40] ;  /* 0x0000400414027980 */ /* 0x000ee8000c101b00 */
[----:B--2---:R-:W2:Y:S01]  /*de80*/  LD.E.64 R4, desc[UR4][R12.64+0x40] ;  /* 0x000040040c047980 */ /* 0x004ea2000c101b00 */
        /* <DEDUP_REMOVED lines=8> */
[C---:B---3--:R-:W-:Y:S01]  /*df10*/  LOP3.LUT R19, R2.reuse, 0xffff0000, RZ, 0xc0, !PT ;  /* 0xffff000002137812 */ /* 0x048fe200078ec0ff */
[----:B------:R-:W-:Y:S01]  /*df20*/  IMAD.U32 R2, R2, 0x10000, RZ ;  /* 0x0001000002027824 */ /* 0x000fe200078e00ff */
[----:B------:R-:W-:-:S02]  /*df30*/  LOP3.LUT R17, R3, 0xffff0000, RZ, 0xc0, !PT ;  /* 0xffff000003117812 */ /* 0x000fc400078ec0ff */
[----:B--2---:R-:W-:Y:S01]  /*df40*/  LOP3.LUT R23, R4, 0xffff0000, RZ, 0xc0, !PT ;  /* 0xffff000004177812 */ /* 0x004fe200078ec0ff */
        /* <DEDUP_REMOVED lines=26> */
.L_x_1017:
[----:B------:R-:W-:Y:S05]  /*e0f0*/  BSYNC.RECONVERGENT B0 ;  /* 0x0000000000007941 */ /* 0x000fea0003800200 */
.L_x_1016:
[----:B-----5:R3:W-:Y:S02]  /*e100*/  STS.128 [R65+0x2000], R16 ;  /* 0x0020001041007388 */ /* 0x0207e40000000c00 */
.L_x_1011:
[----:B------:R-:W-:Y:S05]  /*e110*/  BSYNC.RECONVERGENT B2 ;  /* 0x0000000000027941 */ /* 0x000fea0003800200 */
.L_x_1010:
[----:B------:R-:W-:Y:S01]  /*e120*/  IADD3 R30, PT, PT, R122, 0x10, RZ ;  /* 0x000000107a1e7810 */ /* 0x000fe20007ffe0ff */
[----:B------:R-:W-:Y:S03]  /*e130*/  BSSY.RECONVERGENT B2, `(.L_x_1018) ;  /* 0x0000069000027945 */ /* 0x000fe60003800200 */
[----:B------:R-:W-:-:S13]  /*e140*/  ISETP.GE.AND P0, PT, R30, R11, PT ;  /* 0x0000000b1e00720c */ /* 0x000fda0003f06270 */
[----:B------:R-:W-:Y:S05]  /*e150*/  @P0 BRA `(.L_x_1019) ;  /* 0x0000000400980947 */ /* 0x000fea0003800000 */
[----:B------:R-:W-:Y:S01]  /*e160*/  ISETP.GE.AND P1, PT, R14, R8, PT ;  /* 0x000000080e00720c */ /* 0x000fe20003f26270 */
[----:B------:R-:W-:Y:S01]  /*e170*/  BSSY.RECONVERGENT B1, `(.L_x_1020) ;  /* 0x0000033000017945 */ /* 0x000fe20003800200 */
[----:B------:R-:W-:-:S04]  /*e180*/  LEA R32, P0, R29, R120, 0x1 ;  /* 0x000000781d207211 */ /* 0x000fc800078008ff */
[----:B------:R-:W-:-:S07]  /*e190*/  LEA.HI.X R33, R29, R121, R31, 0x1, P0 ;  /* 0x000000791d217211 */ /* 0x000fce00000f0c1f */
[----:B------:R4:W-:Y:S01]  /*e1a0*/  @P1 STS.128 [R65+0x800], RZ ;  /* 0x000800ff41001388 */ /* 0x0009e20000000c00 */
[----:B------:R-:W-:Y:S05]  /*e1b0*/  @P1 BRA `(.L_x_1021) ;  /* 0x0000000000b81947 */ /* 0x000fea0003800000 */
[----:B---3--:R3:W5:Y:S01]  /*e1c0*/  LD.E.128 R16, desc[UR4][R32.64] ;  /* 0x0000000420107980 */ /* 0x008762000c101d00 */
[----:B------:R-:W-:Y:S01]  /*e1d0*/  ISETP.GE.AND P0, PT, R14, R0, PT ;  /* 0x000000000e00720c */ /* 0x000fe20003f06270 */
[----:B------:R-:W-:-:S12]  /*e1e0*/  BSSY.RECONVERGENT B0, `(.L_x_1022) ;  /* 0x000002a000007945 */ /* 0x000fd80003800200 */
[----:B------:R-:W-:Y:S05]  /*e1f0*/  @P0 BRA `(.L_x_1023) ;  /* 0x0000000000a00947 */ /* 0x000fea0003800000 */
[----:B------:R-:W4:Y:S04]  /*e200*/  LD.E.64 R2, desc[UR4][R20.64] ;  /* 0x0000000414027980 */ /* 0x000f28000c101b00 */
        /* <DEDUP_REMOVED lines=9> */
[C---:B----4-:R-:W-:Y:S01]  /*e2a0*/  LOP3.LUT R19, R2.reuse, 0xffff0000, RZ, 0xc0, !PT ;  /* 0xffff000002137812 */ /* 0x050fe200078ec0ff */
        /* <DEDUP_REMOVED lines=29> */
.L_x_1023:
[----:B------:R-:W-:Y:S05]  /*e480*/  BSYNC.RECONVERGENT B0 ;  /* 0x0000000000007941 */ /* 0x000fea0003800200 */
.L_x_1022:
[----:B-----5:R1:W-:Y:S02]  /*e490*/  STS.128 [R65+0x800], R16 ;  /* 0x0008001041007388 */ /* 0x0203e40000000c00 */
.L_x_1021:
[----:B------:R-:W-:Y:S05]  /*e4a0*/  BSYNC.RECONVERGENT B1 ;  /* 0x0000000000017941 */ /* 0x000fea0003800200 */
.L_x_1020:
[----:B------:R-:W-:-:S13]  /*e4b0*/  ISETP.GE.AND P0, PT, R9, R8, PT ;  /* 0x000000080900720c */ /* 0x000fda0003f06270 */
[----:B------:R1:W-:Y:S01]  /*e4c0*/  @P0 STS.128 [R65+0x2800], RZ ;  /* 0x002800ff41000388 */ /* 0x0003e20000000c00 */
[----:B------:R-:W-:Y:S05]  /*e4d0*/  @P0 BRA `(.L_x_1019) ;  /* 0x0000000000b80947 */ /* 0x000fea0003800000 */
[----:B-1-3--:R1:W5:Y:S01]  /*e4e0*/  LD.E.128 R16, desc[UR4][R32.64+0x80] ;  /* 0x0000800420107980 */ /* 0x00a362000c101d00 */
        /* <DEDUP_REMOVED lines=43> */
.L_x_1025:
[----:B------:R-:W-:Y:S05]  /*e7a0*/  BSYNC.RECONVERGENT B0 ;  /* 0x0000000000007941 */ /* 0x000fea0003800200 */
.L_x_1024:
[----:B-----5:R3:W-:Y:S02]  /*e7b0*/  STS.128 [R65+0x2800], R16 ;  /* 0x0028001041007388 */ /* 0x0207e40000000c00 */
.L_x_1019:
[----:B------:R-:W-:Y:S05]  /*e7c0*/  BSYNC.RECONVERGENT B2 ;  /* 0x0000000000027941 */ /* 0x000fea0003800200 */
.L_x_1018:
[----:B------:R-:W-:Y:S01]  /*e7d0*/  IADD3 R36, PT, PT, R122, 0x20, RZ ;  /* 0x000000207a247810 */ /* 0x000fe20007ffe0ff */
[----:B------:R-:W-:Y:S03]  /*e7e0*/  BSSY.RECONVERGENT B2, `(.L_x_1026) ;  /* 0x0000069000027945 */ /* 0x000fe60003800200 */
[----:B------:R-:W-:-:S13]  /*e7f0*/  ISETP.GE.AND P0, PT, R36, R11, PT ;  /* 0x0000000b2400720c */ /* 0x000fda0003f06270 */
[----:B------:R-:W-:Y:S05]  /*e800*/  @P0 BRA `(.L_x_1027) ;  /* 0x0000000400980947 */ /* 0x000fea0003800000 */
[----:B------:R-:W-:Y:S01]  /*e810*/  ISETP.GE.AND P0, PT, R14, R8, PT ;  /* 0x000000080e00720c */ /* 0x000fe20003f06270 */
[----:B------:R-:W-:Y:S01]  /*e820*/  BSSY.RECONVERGENT B1, `(.L_x_1028) ;  /* 0x0000033000017945 */ /* 0x000fe20003800200 */
[----:B-1-3--:R-:W-:-:S04]  /*e830*/  LEA R32, P1, R128, R120, 0x6 ;  /* 0x0000007880207211 */ /* 0x00afc800078230ff */
[----:B------:R-:W-:-:S07]  /*e840*/  LEA.HI.X R33, R128, R121, R129, 0x6, P1 ;  /* 0x0000007980217211 */ /* 0x000fce00008f3481 */
[----:B------:R1:W-:Y:S01]  /*e850*/  @P0 STS.128 [R65+0x1000], RZ ;  /* 0x001000ff41000388 */ /* 0x0003e20000000c00 */
[----:B------:R-:W-:Y:S05]  /*e860*/  @P0 BRA `(.L_x_1029) ;  /* 0x0000000000b80947 */ /* 0x000fea0003800000 */
[----:B------:R3:W5:Y:S01]  /*e870*/  LD.E.128 R16, desc[UR4][R32.64] ;  /* 0x0000000420107980 */ /* 0x000762000c101d00 */
        /* <DEDUP_REMOVED lines=43> */
.L_x_1031:
[----:B------:R-:W-:Y:S05]  /*eb30*/  BSYNC.RECONVERGENT B0 ;  /* 0x0000000000007941 */ /* 0x000fea0003800200 */
.L_x_1030:
[----:B-----5:R1:W-:Y:S02]  /*eb40*/  STS.128 [R65+0x1000], R16 ;  /* 0x0010001041007388 */ /* 0x0203e40000000c00 */
.L_x_1029:
[----:B------:R-:W-:Y:S05]  /*eb50*/  BSYNC.RECONVERGENT B1 ;  /* 0x0000000000017941 */ /* 0x000fea0003800200 */
.L_x_1028:
[----:B------:R-:W-:-:S13]  /*eb60*/  ISETP.GE.AND P0, PT, R9, R8, PT ;  /* 0x000000080900720c */ /* 0x000fda0003f06270 */
[----:B------:R1:W-:Y:S01]  /*eb70*/  @P0 STS.128 [R65+0x3000], RZ ;  /* 0x003000ff41000388 */ /* 0x0003e20000000c00 */
[----:B------:R-:W-:Y:S05]  /*eb80*/  @P0 BRA `(.L_x_1027) ;  /* 0x0000000000b80947 */ /* 0x000fea0003800000 */
[----:B-1----:R1:W5:Y:S01]  /*eb90*/  LD.E.128 R16, desc[UR4][R32.64+0x80] ;  /* 0x0000800420107980 */ /* 0x002362000c101d00 */
        /* <DEDUP_REMOVED lines=43> */
.L_x_1033:
[----:B------:R-:W-:Y:S05]  /*ee50*/  BSYNC.RECONVERGENT B0 ;  /* 0x0000000000007941 */ /* 0x000fea0003800200 */
.L_x_1032:
[----:B-----5:R1:W-:Y:S02]  /*ee60*/  STS.128 [R65+0x3000], R16 ;  /* 0x0030001041007388 */ /* 0x0203e40000000c00 */
.L_x_1027:
[----:B------:R-:W-:Y:S05]  /*ee70*/  BSYNC.RECONVERGENT B2 ;  /* 0x0000000000027941 */ /* 0x000fea0003800200 */
.L_x_1026:
[----:B------:R-:W-:-:S04]  /*ee80*/  IADD3 R38, PT, PT, R122, 0x30, RZ ;  /* 0x000000307a267810 */ /* 0x000fc80007ffe0ff */
[----:B------:R-:W-:-:S13]  /*ee90*/  ISETP.GE.AND P0, PT, R38, R11, PT ;  /* 0x0000000b2600720c */ /* 0x000fda0003f06270 */
[----:B------:R-:W-:Y:S05]  /*eea0*/  @P0 BRA `(.L_x_1008) ;  /* 0x0000003000fc0947 */ /* 0x000fea0003800000 */
[----:B------:R-:W-:Y:S01]  /*eeb0*/  ISETP.GE.AND P0, PT, R14, R8, PT ;  /* 0x000000080e00720c */ /* 0x000fe20003f06270 */
[----:B------:R-:W-:Y:S01]  /*eec0*/  IMAD R28, R129, 0x60, RZ ;  /* 0x00000060811c7824 */ /* 0x000fe200078e02ff */
[----:B------:R-:W-:Y:S01]  /*eed0*/  BSSY.RECONVERGENT B1, `(.L_x_1034) ;  /* 0x0000032000017945 */ /* 0x000fe20003800200 */
[----:B------:R-:W-:-:S05]  /*eee0*/  IMAD.WIDE.U32 R120, R128, 0x60, R120 ;  /* 0x0000006080787825 */ /* 0x000fca00078e0078 */
[----:B------:R-:W-:Y:S02]  /*eef0*/  IADD3 R29, PT, PT, R121, R28, RZ ;  /* 0x0000001c791d7210 */ /* 0x000fe40007ffe0ff */
[----:B------:R-:W-:-:S03]  /*ef00*/  MOV R28, R120 ;  /* 0x00000078001c7202 */ /* 0x000fc60000000f00 */
        /* <DEDUP_REMOVED lines=8> */
[C---:B-----5:R-:W-:Y:S01]  /*ef90*/  SHF.L.U32 R7, R17.reuse, 0x10, RZ ;  /* 0x0000001011077819 */ /* 0x060fe200000006ff */
[----:B------:R-:W-:Y:S01]  /*efa0*/  IMAD.U32 R25, R18, 0x10000, RZ ;  /* 0x0001000012197824 */ /* 0x000fe200078e00ff */
[----:B------:R-:W-:Y:S02]  /*efb0*/  LOP3.LUT R6, R17, 0xffff0000, RZ, 0xc0, !PT ;  /* 0xffff000011067812 */ /* 0x000fe400078ec0ff */
[----:B------:R-:W-:Y:S02]  /*efc0*/  LOP3.LUT R22, R19, 0xffff0000, RZ, 0xc0, !PT ;  /* 0xffff000013167812 */ /* 0x000fe400078ec0ff */
[----:B------:R-:W-:-:S02]  /*efd0*/  SHF.L.U32 R10, R16, 0x10, RZ ;  /* 0x00000010100a7819 */ /* 0x000fc400000006ff */
[----:B------:R-:W-:Y:S02]  /*efe0*/  LOP3.LUT R26, R16, 0xffff0000, RZ, 0xc0, !PT ;  /* 0xffff0000101a7812 */ /* 0x000fe400078ec0ff */
[----:B------:R-:W-:Y:S02]  /*eff0*/  SHF.L.U32 R24, R19, 0x10, RZ ;  /* 0x0000001013187819 */ /* 0x000fe400000006ff */
[----:B------:R-:W-:Y:S02]  /*f000*/  LOP3.LUT R18, R18, 0xffff0000, RZ, 0xc0, !PT ;  /* 0xffff000012127812 */ /* 0x000fe400078ec0ff */
[----:B---3--:R-:W-:Y:S02]  /*f010*/  LOP3.LUT R17, R2, 0xffff0000, RZ, 0xc0, !PT ;  /* 0xffff000002117812 */ /* 0x008fe400078ec0ff */
[----:B------:R-:W-:Y:S02]  /*f020*/  LOP3.LUT R11, R3, 0xffff0000, RZ, 0xc0, !PT ;  /* 0xffff0000030b7812 */ /* 0x000fe400078ec0ff */
[----:B--2---:R-:W-:Y:S01]  /*f030*/  LOP3.LUT R23, R4, 0xffff0000, RZ, 0xc0, !PT ;  /* 0xffff000004177812 */ /* 0x004fe200078ec0ff */
[----:B------:R-:W-:Y:S01]  /*f040*/  FMUL.FTZ R16, R6, R17 ;  /* 0x0000001106107220 */ /* 0x000fe20000410000 */
[----:B------:R-:W-:Y:S01]  /*f050*/  LOP3.LUT R19, R5, 0xffff0000, RZ, 0xc0, !PT ;  /* 0xffff000005137812 */ /* 0x000fe200078ec0ff */
[----:B------:R-:W-:Y:S01]  /*f060*/  FMUL.FTZ R27, R22, R11 ;  /* 0x0000000b161b7220 */ /* 0x000fe20000410000 */
[----:B------:R-:W-:Y:S01]  /*f070*/  SHF.L.U32 R3, R3, 0x10, RZ ;  /* 0x0000001003037819 */ /* 0x000fe200000006ff */
[-C--:B------:R-:W-:Y:S01]  /*f080*/  FMUL.FTZ R6, R6, R23.reuse ;  /* 0x0000001706067220 */ /* 0x080fe20000410000 */
[----:B------:R-:W-:Y:S01]  /*f090*/  FFMA.FTZ R16, R7, R23, -R16 ;  /* 0x0000001707107223 */ /* 0x000fe20000010810 */
[----:B------:R-:W-:Y:S01]  /*f0a0*/  FFMA.FTZ R27, R24, R19, -R27 ;  /* 0x00000013181b7223 */ /* 0x000fe2000001081b */
[----:B------:R-:W-:Y:S01]  /*f0b0*/  SHF.L.U32 R5, R5, 0x10, RZ ;  /* 0x0000001005057819 */ /* 0x000fe200000006ff */
[----:B------:R-:W-:Y:S01]  /*f0c0*/  FFMA.FTZ R7, R7, R17, R6 ;  /* 0x0000001107077223 */ /* 0x000fe20000010006 */
[----:B------:R-:W-:Y:S01]  /*f0d0*/  FMUL.FTZ R17, R22, R19 ;  /* 0x0000001316117220 */ /* 0x000fe20000410000 */
[----:B------:R-:W-:Y:S01]  /*f0e0*/  SHF.L.U32 R19, R2, 0x10, RZ ;  /* 0x0000001002137819 */ /* 0x000fe200000006ff */
[----:B------:R-:W-:-:S02]  /*f0f0*/  IMAD.U32 R23, R4, 0x10000, RZ ;  /* 0x0001000004177824 */ /* 0x000fc400078e00ff */
[----:B------:R-:W-:Y:S01]  /*f100*/  FMUL.FTZ R2, R18, R3 ;  /* 0x0000000312027220 */ /* 0x000fe20000410000 */
[----:B------:R-:W-:Y:S01]  /*f110*/  FFMA.FTZ R24, R24, R11, R17 ;  /* 0x0000000b18187223 */ /* 0x000fe20000010011 */
[----:B------:R-:W-:Y:S01]  /*f120*/  FMUL.FTZ R18, R18, R5 ;  /* 0x0000000512127220 */ /* 0x000fe20000410000 */
[C---:B------:R-:W-:Y:S01]  /*f130*/  FMUL.FTZ R11, R26.reuse, R19 ;  /* 0x000000131a0b7220 */ /* 0x040fe20000410000 */
[----:B------:R-:W-:Y:S01]  /*f140*/  FMUL.FTZ R26, R26, R23 ;  /* 0x000000171a1a7220 */ /* 0x000fe20000410000 */
[C---:B------:R-:W-:Y:S01]  /*f150*/  FFMA.FTZ R2, R25.reuse, R5, -R2 ;  /* 0x0000000519027223 */ /* 0x040fe20000010802 */
[----:B------:R-:W-:Y:S01]  /*f160*/  FFMA.FTZ R3, R25, R3, R18 ;  /* 0x0000000319037223 */ /* 0x000fe20000010012 */
[C---:B------:R-:W-:Y:S01]  /*f170*/  FFMA.FTZ R11, R10.reuse, R23, -R11 ;  /* 0x000000170a0b7223 */ /* 0x040fe2000001080b */
[----:B------:R-:W-:Y:S01]  /*f180*/  FFMA.FTZ R26, R10, R19, R26 ;  /* 0x000000130a1a7223 */ /* 0x000fe2000001001a */
[----:B------:R-:W-:Y:S02]  /*f190*/  F2FP.BF16.F32.PACK_AB R17, R7, R16 ;  /* 0x000000100711723e */ /* 0x000fe400000010ff */
[----:B------:R-:W-:-:S02]  /*f1a0*/  F2FP.BF16.F32.PACK_AB R19, R24, R27 ;  /* 0x0000001b1813723e */ /* 0x000fc400000010ff */
[----:B------:R-:W-:Y:S02]  /*f1b0*/  F2FP.BF16.F32.PACK_AB R16, R26, R11 ;  /* 0x0000000b1a10723e */ /* 0x000fe400000010ff */
[----:B------:R-:W-:Y:S02]  /*f1c0*/  F2FP.BF16.F32.PACK_AB R18, R3, R2 ;  /* 0x000000020312723e */ /* 0x000fe400000010ff */
.L_x_1037:
[----:B------:R-:W-:Y:S05]  /*f1d0*/  BSYNC.RECONVERGENT B0 ;  /* 0x0000000000007941 */ /* 0x000fea0003800200 */
.L_x_1036:
[----:B-----5:R3:W-:Y:S02]  /*f1e0*/  STS.128 [R65+0x1800], R16 ;  /* 0x0018001041007388 */ /* 0x0207e40000000c00 */
.L_x_1035:
[----:B------:R-:W-:Y:S05]  /*f1f0*/  BSYNC.RECONVERGENT B1 ;  /* 0x0000000000017941 */ /* 0x000fea0003800200 */
.L_x_1034:
        /* <DEDUP_REMOVED lines=9> */
[C---:B-----5:R-:W-:Y:S02]  /*f290*/  SHF.L.U32 R6, R17.reuse, 0x10, RZ ;  /* 0x0000001011067819 */ /* 0x060fe400000006ff */
[----:B------:R-:W-:Y:S02]  /*f2a0*/  LOP3.LUT R0, R17, 0xffff0000, RZ, 0xc0, !PT ;  /* 0xffff000011007812 */ /* 0x000fe400078ec0ff */
[C---:B------:R-:W-:Y:S02]  /*f2b0*/  SHF.L.U32 R25, R19.reuse, 0x10, RZ ;  /* 0x0000001013197819 */ /* 0x040fe400000006ff */
[----:B------:R-:W-:-:S02]  /*f2c0*/  LOP3.LUT R23, R19, 0xffff0000, RZ, 0xc0, !PT ;  /* 0xffff000013177812 */ /* 0x000fc400078ec0ff */
[C---:B------:R-:W-:Y:S02]  /*f2d0*/  SHF.L.U32 R7, R16.reuse, 0x10, RZ ;  /* 0x0000001010077819 */ /* 0x040fe400000006ff */
[----:B------:R-:W-:Y:S01]  /*f2e0*/  LOP3.LUT R22, R16, 0xffff0000, RZ, 0xc0, !PT ;  /* 0xffff000010167812 */ /* 0x000fe200078ec0ff */
[C---:B------:R-:W-:Y:S01]  /*f2f0*/  IMAD.U32 R16, R18.reuse, 0x10000, RZ ;  /* 0x0001000012107824 */ /* 0x040fe200078e00ff */
[----:B------:R-:W-:Y:S02]  /*f300*/  LOP3.LUT R18, R18, 0xffff0000, RZ, 0xc0, !PT ;  /* 0xffff000012127812 */ /* 0x000fe400078ec0ff */
[----:B---3--:R-:W-:Y:S02]  /*f310*/  LOP3.LUT R17, R2, 0xffff0000, RZ, 0xc0, !PT ;  /* 0xffff000002117812 */ /* 0x008fe400078ec0ff */
[C---:B------:R-:W-:Y:S01]  /*f320*/  LOP3.LUT R8, R3.reuse, 0xffff0000, RZ, 0xc0, !PT ;  /* 0xffff000003087812 */ /* 0x040fe200078ec0ff */
[----:B------:R-:W-:Y:S01]  /*f330*/  IMAD.U32 R3, R3, 0x10000, RZ ;  /* 0x0001000003037824 */ /* 0x000fe200078e00ff */
[----:B--2---:R-:W-:Y:S01]  /*f340*/  LOP3.LUT R19, R4, 0xffff0000, RZ, 0xc0, !PT ;  /* 0xffff000004137812 */ /* 0x004fe200078ec0ff */
[----:B------:R-:W-:Y:S01]  /*f350*/  FMUL.FTZ R11, R0, R17 ;  /* 0x00000011000b7220 */ /* 0x000fe20000410000 */
[----:B------:R-:W-:Y:S01]  /*f360*/  LOP3.LUT R10, R5, 0xffff0000, RZ, 0xc0, !PT ;  /* 0xffff0000050a7812 */ /* 0x000fe200078ec0ff */
[----:B------:R-:W-:Y:S01]  /*f370*/  FMUL.FTZ R12, R23, R8 ;  /* 0x00000008170c7220 */ /* 0x000fe20000410000 */
[----:B------:R-:W-:Y:S01]  /*f380*/  SHF.L.U32 R2, R2, 0x10, RZ ;  /* 0x0000001002027819 */ /* 0x000fe200000006ff */
[-C--:B------:R-:W-:Y:S01]  /*f390*/  FMUL.FTZ R0, R0, R19.reuse ;  /* 0x0000001300007220 */ /* 0x080fe20000410000 */
[----:B------:R-:W-:Y:S01]  /*f3a0*/  FFMA.FTZ R11, R6, R19, -R11 ;  /* 0x00000013060b7223 */ /* 0x000fe2000001080b */
[----:B------:R-:W-:Y:S01]  /*f3b0*/  SHF.L.U32 R4, R4, 0x10, RZ ;  /* 0x0000001004047819 */ /* 0x000fe200000006ff */
[-C--:B------:R-:W-:Y:S01]  /*f3c0*/  FFMA.FTZ R12, R25, R10.reuse, -R12 ;  /* 0x0000000a190c7223 */ /* 0x080fe2000001080c */
[----:B------:R-:W-:Y:S01]  /*f3d0*/  FFMA.FTZ R0, R6, R17, R0 ;  /* 0x0000001106007223 */ /* 0x000fe20000010000 */
[----:B------:R-:W-:Y:S01]  /*f3e0*/  FMUL.FTZ R6, R23, R10 ;  /* 0x0000000a17067220 */ /* 0x000fe20000410000 */
[----:B------:R-:W-:Y:S01]  /*f3f0*/  SHF.L.U32 R5, R5, 0x10, RZ ;  /* 0x0000001005057819 */ /* 0x000fe200000006ff */
[----:B------:R-:W-:Y:S01]  /*f400*/  FMUL.FTZ R17, R22, R4 ;  /* 0x0000000416117220 */ /* 0x000fe20000410000 */
[----:B------:R-:W-:Y:S01]  /*f410*/  FMUL.FTZ R13, R18, R3 ;  /* 0x00000003120d7220 */ /* 0x000fe20000410000 */
[----:B------:R-:W-:Y:S01]  /*f420*/  FFMA.FTZ R25, R25, R8, R6 ;  /* 0x0000000819197223 */ /* 0x000fe20000010006 */
[-C--:B------:R-:W-:Y:S01]  /*f430*/  FMUL.FTZ R6, R22, R2.reuse ;  /* 0x0000000216067220 */ /* 0x080fe20000410000 */
[-C--:B------:R-:W-:Y:S01]  /*f440*/  FMUL.FTZ R18, R18, R5.reuse ;  /* 0x0000000512127220 */ /* 0x080fe20000410000 */
[C---:B------:R-:W-:Y:S01]  /*f450*/  FFMA.FTZ R17, R7.reuse, R2, R17 ;  /* 0x0000000207117223 */ /* 0x040fe20000010011 */
[C---:B------:R-:W-:Y:S01]  /*f460*/  FFMA.FTZ R13, R16.reuse, R5, -R13 ;  /* 0x00000005100d7223 */ /* 0x040fe2000001080d */
[----:B------:R-:W-:Y:S01]  /*f470*/  FFMA.FTZ R6, R7, R4, -R6 ;  /* 0x0000000407067223 */ /* 0x000fe20000010806 */
[----:B------:R-:W-:Y:S01]  /*f480*/  FFMA.FTZ R18, R16, R3, R18 ;  /* 0x0000000310127223 */ /* 0x000fe20000010012 */
[----:B------:R-:W-:-:S02]  /*f490*/  F2FP.BF16.F32.PACK_AB R0, R0, R11 ;  /* 0x0000000b0000723e */ /* 0x000fc400000010ff */
[----:B------:R-:W-:Y:S02]  /*f4a0*/  F2FP.BF16.F32.PACK_AB R19, R25, R12 ;  /* 0x0000000c1913723e */ /* 0x000fe400000010ff */
[----:B------:R-:W-:Y:S02]  /*f4b0*/  F2FP.BF16.F32.PACK_AB R16, R17, R6 ;  /* 0x000000061110723e */ /* 0x000fe400000010ff */
[----:B------:R-:W-:Y:S02]  /*f4c0*/  F2FP.BF16.F32.PACK_AB R18, R18, R13 ;  /* 0x0000000d1212723e */ /* 0x000fe400000010ff */
[----:B------:R-:W-:Y:S02]  /*f4d0*/  MOV R17, R0 ;  /* 0x0000000000117202 */ /* 0x000fe40000000f00 */
.L_x_1039:
[----:B------:R-:W-:Y:S05]  /*f4e0*/  BSYNC.RECONVERGENT B0 ;  /* 0x0000000000007941 */ /* 0x000fea0003800200 */
.L_x_1038:
[----:B-----5:R3:W-:Y:S01]  /*f4f0*/  STS.128 [R65+0x3800], R16 ;  /* 0x0038001041007388 */ /* 0x0207e20000000c00 */
[----:B------:R-:W-:Y:S05]  /*f500*/  BRA `(.L_x_1008) ;  /* 0x0000002c00647947 */ /* 0x000fea0003800000 */
.L_x_1009:
[----:B------:R1:W5:Y:S01]  /*f510*/  LD.E R10, desc[UR4][R132.64+0xc0] ;  /* 0x0000c004840a7980 */ /* 0x000362000c101900 */
[----:B------:R-:W-:Y:S01]  /*f520*/  IMAD.IADD R11, R220, 0x1, -R75 ;  /* 0x00000001dc0b7824 */ /* 0x000fe200078e0a4b */
[C---:B------:R-:W-:Y:S01]  /*f530*/  IADD3 R12, PT, PT, -R3.reuse, RZ, RZ ;  /* 0x000000ff030c7210 */ /* 0x040fe20007ffe1ff */
[----:B------:R-:W-:Y:S01]  /*f540*/  BSSY.RECONVERGENT B2, `(.L_x_1040) ;  /* 0x00000b7000027945 */ /* 0x000fe20003800200 */
[----:B------:R-:W-:Y:S02]  /*f550*/  IMAD.IADD R28, R3, 0x1, -R14 ;  /* 0x00000001031c7824 */ /* 0x000fe400078e0a0e */
[----:B------:R-:W-:Y:S02]  /*f560*/  ISETP.GE.AND P0, PT, R122, R11, PT ;  /* 0x0000000b7a00720c */ /* 0x000fe40003f06270 */
[----:B------:R-:W-:-:S11]  /*f570*/  SHF.R.S32.HI R13, RZ, 0x1f, R12 ;  /* 0x0000001fff0d7819 */ /* 0x000fd6000001140c */
[----:B------:R-:W-:Y:S05]  /*f580*/  @P0 BRA `(.L_x_1041) ;  /* 0x0000000800c80947 */ /* 0x000fea0003800000 */
[----:B-----5:R-:W-:Y:S01]  /*f590*/  ISETP.GE.AND P0, PT, R14, R10, PT ;  /* 0x0000000a0e00720c */ /* 0x020fe20003f06270 */
[----:B------:R-:W-:Y:S01]  /*f5a0*/  BSSY.RECONVERGENT B1, `(.L_x_1042) ;  /* 0x0000058000017945 */ /* 0x000fe20003800200 */
[----:B------:R-:W-:Y:S02]  /*f5b0*/  CS2R R4, SRZ ;  /* 0x0000000000047805 */ /* 0x000fe4000001ff00 */
[----:B------:R-:W-:-:S09]  /*f5c0*/  CS2R R6, SRZ ;  /* 0x0000000000067805 */ /* 0x000fd2000001ff00 */
[----:B------:R-:W-:Y:S05]  /*f5d0*/  @P0 BRA `(.L_x_1043) ;  /* 0x0000000400500947 */ /* 0x000fea0003800000 */
[----:B------:R-:W-:Y:S01]  /*f5e0*/  IMAD.MOV.U32 R24, RZ, RZ, R120 ;  /* 0x000000ffff187224 */ /* 0x000fe200078e0078 */
[----:B------:R-:W-:-:S05]  /*f5f0*/  MOV R25, R121 ;  /* 0x0000007900197202 */ /* 0x000fca0000000f00 */
[----:B------:R2:W5:Y:S01]  /*f600*/  LD.E.128 R4, desc[UR4][R24.64] ;  /* 0x0000000418047980 */ /* 0x000562000c101d00 */
[----:B------:R-:W-:Y:S01]  /*f610*/  ISETP.GE.AND P0, PT, R14, R0, PT ;  /* 0x000000000e00720c */ /* 0x000fe20003f06270 */
[----:B------:R-:W-:-:S12]  /*f620*/  BSSY.RECONVERGENT B0, `(.L_x_1043) ;  /* 0x000004f000007945 */ /* 0x000fd80003800200 */
[----:B------:R-:W-:Y:S05]  /*f630*/  @P0 BRA `(.L_x_1044) ;  /* 0x0000000400340947 */ /* 0x000fea0003800000 */
[----:B------:R-:W-:-:S04]  /*f640*/  ISETP.GT.AND P1, PT, R28, RZ, PT ;  /* 0x000000ff1c00720c */ /* 0x000fc80003f24270 */
[----:B------:R-:W-:Y:S02]  /*f650*/  SEL R17, R12, RZ, !P1 ;  /* 0x000000ff0c117207 */ /* 0x000fe40004800000 */
[----:B------:R-:W-:Y:S02]  /*f660*/  SEL R21, R13, RZ, !P1 ;  /* 0x000000ff0d157207 */ /* 0x000fe40004800000 */
[----:B------:R-:W-:Y:S02]  /*f670*/  IADD3 R16, P0, PT, R17, R8, RZ ;  /* 0x0000000811107210 */ /* 0x000fe40007f1e0ff */
[----:B------:R-:W-:-:S03]  /*f680*/  SEL R20, R3, R12, P1 ;  /* 0x0000000c03147207 */ /* 0x000fc60000800000 */
[----:B------:R-:W-:Y:S02]  /*f690*/  IMAD.X R21, R21, 0x1, R2, P0 ;  /* 0x0000000115157824 */ /* 0x000fe400000e0602 */
[----:B------:R-:W-:-:S03]  /*f6a0*/  IMAD.SHL.U32 R23, R16, 0x2, RZ ;  /* 0x0000000210177824 */ /* 0x000fc600078e00ff */
[----:B------:R-:W-:Y:S02]  /*f6b0*/  SHF.L.U64.HI R21, R16, 0x1, R21 ;  /* 0x0000000110157819 */ /* 0x000fe40000010215 */
[----:B------:R-:W-:-:S04]  /*f6c0*/  IADD3 R16, P0, PT, R32, R23, RZ ;  /* 0x0000001720107210 */ /* 0x000fc80007f1e0ff */
[----:B------:R-:W-:Y:S01]  /*f6d0*/  IADD3.X R17, PT, PT, R33, R21, RZ, P0, !PT ;  /* 0x0000001521117210 */ /* 0x000fe200007fe4ff */
[----:B--2---:R-:W-:Y:S01]  /*f6e0*/  IMAD.WIDE R24, R20, 0x2, R24 ;  /* 0x0000000214187825 */ /* 0x004fe200078e0218 */
[----:B------:R-:W-:-:S04]  /*f6f0*/  IADD3 R20, P0, PT, R34, R23, RZ ;  /* 0x0000001722147210 */ /* 0x000fc80007f1e0ff */
[----:B------:R-:W2:Y:S01]  /*f700*/  LD.E.128 R16, desc[UR4][R16.64] ;  /* 0x0000000410107980 */ /* 0x000ea2000c101d00 */
[----:B------:R-:W-:-:S03]  /*f710*/  IMAD.X R21, R35, 0x1, R21, P0 ;  /* 0x0000000123157824 */ /* 0x000fc600000e0615 */
[----:B------:R-:W3:Y:S04]  /*f720*/  LD.E.128 R24, desc[UR4][R24.64] ;  /* 0x0000000418187980 */ /* 0x000ee8000c101d00 */
[----:B------:R-:W4:Y:S01]  /*f730*/  LD.E.128 R20, desc[UR4][R20.64] ;  /* 0x0000000414147980 */ /* 0x000f22000c101d00 */
[C---:B-----5:R-:W-:Y:S01]  /*f740*/  SHF.L.U32 R36, R4.reuse, 0x10, RZ ;  /* 0x0000001004247819 */ /* 0x060fe200000006ff */
[----:B------:R-:W-:Y:S01]  /*f750*/  IMAD.U32 R38, R5, 0x10000, RZ ;  /* 0x0001000005267824 */ /* 0x000fe200078e00ff */
[----:B------:R-:W-:Y:S01]  /*f760*/  LOP3.LUT R30, R4, 0xffff0000, RZ, 0xc0, !PT ;  /* 0xffff0000041e7812 */ /* 0x000fe200078ec0ff */
[----:B------:R-:W-:Y:S01]  /*f770*/  IMAD.U32 R40, R7, 0x10000, RZ ;  /* 0x0001000007287824 */ /* 0x000fe200078e00ff */
[----:B------:R-:W-:Y:S02]  /*f780*/  LOP3.LUT R4, R5, 0xffff0000, RZ, 0xc0, !PT ;  /* 0xffff000005047812 */ /* 0x000fe400078ec0ff */
[----:B------:R-:W-:-:S02]  /*f790*/  LOP3.LUT R5, R7, 0xffff0000, RZ, 0xc0, !PT ;  /* 0xffff000007057812 */ /* 0x000fc400078ec0ff */
[C---:B------:R-:W-:Y:S02]  /*f7a0*/  SHF.L.U32 R37, R6.reuse, 0x10, RZ ;  /* 0x0000001006257819 */ /* 0x040fe400000006ff */
[----:B------:R-:W-:Y:S01]  /*f7b0*/  LOP3.LUT R6, R6, 0xffff0000, RZ, 0xc0, !PT ;  /* 0xffff000006067812 */ /* 0x000fe200078ec0ff */
[C---:B--2---:R-:W-:Y:S01]  /*f7c0*/  IMAD.U32 R7, R17.reuse, 0x10000, RZ ;  /* 0x0001000011077824 */ /* 0x044fe200078e00ff */
[----:B------:R-:W-:Y:S01]  /*f7d0*/  LOP3.LUT R42, R17, 0xffff0000, RZ, 0xc0, !PT ;  /* 0xffff0000112a7812 */ /* 0x000fe200078ec0ff */
[----:B------:R-:W-:Y:S01]  /*f7e0*/  IMAD.U32 R17, R19, 0x10000, RZ ;  /* 0x0001000013117824 */ /* 0x000fe200078e00ff */
[C---:B------:R-:W-:Y:S01]  /*f7f0*/  SHF.L.U32 R41, R18.reuse, 0x10, RZ ;  /* 0x0000001012297819 */ /* 0x040fe200000006ff */
[----:B------:R-:W-:Y:S01]  /*f800*/  @P1 FADD.FTZ R7, -R7, -RZ ;  /* 0x800000ff07071221 */ /* 0x000fe20000010100 */
[----:B------:R-:W-:Y:S01]  /*f810*/  LOP3.LUT R18, R18, 0xffff0000, RZ, 0xc0, !PT ;  /* 0xffff000012127812 */ /* 0x000fe200078ec0ff */
[----:B------:R-:W-:Y:S01]  /*f820*/  @P1 FADD.FTZ R17, -R17, -RZ ;  /* 0x800000ff11111221 */ /* 0x000fe20000010100 */
[----:B------:R-:W-:Y:S01]  /*f830*/  LOP3.LUT R19, R19, 0xffff0000, RZ, 0xc0, !PT ;  /* 0xffff000013137812 */ /* 0x000fe200078ec0ff */
[----:B------:R-:W-:Y:S01]  /*f840*/  @P1 FADD.FTZ R42, -R42, -RZ ;  /* 0x800000ff2a2a1221 */ /* 0x000fe20000010100 */
[----:B------:R-:W-:Y:S01]  /*f850*/  SHF.L.U32 R39, R16, 0x10, RZ ;  /* 0x0000001010277819 */ /* 0x000fe200000006ff */
[----:B------:R-:W-:Y:S01]  /*f860*/  @P1 FADD.FTZ R18, -R18, -RZ ;  /* 0x800000ff12121221 */ /* 0x000fe20000010100 */
[----:B------:R-:W-:Y:S01]  /*f870*/  LOP3.LUT R16, R16, 0xffff0000, RZ, 0xc0, !PT ;  /* 0xffff000010107812 */ /* 0x000fe200078ec0ff */
[----:B------:R-:W-:Y:S01]  /*f880*/  @P1 FADD.FTZ R19, -R19, -RZ ;  /* 0x800000ff13131221 */ /* 0x000fe20000010100 */
[C---:B---3--:R-:W-:Y:S01]  /*f890*/  SHF.L.U32 R44, R24.reuse, 0x10, RZ ;  /* 0x00000010182c7819 */ /* 0x048fe200000006ff */
[----:B------:R-:W-:Y:S01]  /*f8a0*/  @P1 FADD.FTZ R39, -R39, -RZ ;  /* 0x800000ff27271221 */ /* 0x000fe20000010100 */
[----:B------:R-:W-:Y:S01]  /*f8b0*/  LOP3.LUT R43, R24, 0xffff0000, RZ, 0xc0, !PT ;  /* 0xffff0000182b7812 */ /* 0x000fe200078ec0ff */
[C---:B------:R-:W-:Y:S01]  /*f8c0*/  IMAD.U32 R24, R25.reuse, 0x10000, RZ ;  /* 0x0001000019187824 */ /* 0x040fe200078e00ff */
[----:B------:R-:W-:Y:S01]  /*f8d0*/  LOP3.LUT R45, R25, 0xffff0000, RZ, 0xc0, !PT ;  /* 0xffff0000192d7812 */ /* 0x000fe200078ec0ff */
[----:B------:R-:W-:Y:S01]  /*f8e0*/  @P1 FADD.FTZ R16, -R16, -RZ ;  /* 0x800000ff10101221 */ /* 0x000fe20000010100 */
[----:B------:R-:W-:Y:S01]  /*f8f0*/  LOP3.LUT R25, R26, 0xffff0000, RZ, 0xc0, !PT ;  /* 0xffff00001a197812 */ /* 0x000fe200078ec0ff */
[----:B------:R-:W-:Y:S01]  /*f900*/  FMUL.FTZ R39, R44, R39 ;  /* 0x000000272c277220 */ /* 0x000fe20000410000 */
[----:B------:R-:W-:Y:S01]  /*f910*/  LOP3.LUT R48, R27, 0xffff0000, RZ, 0xc0, !PT ;  /* 0xffff00001b307812 */ /* 0x000fe200078ec0ff */
[----:B------:R-:W-:Y:S01]  /*f920*/  FMUL.FTZ R43, R43, R16 ;  /* 0x000000102b2b7220 */ /* 0x000fe20000410000 */
[----:B------:R-:W-:Y:S01]  /*f930*/  SHF.L.U32 R46, R26, 0x10, RZ ;  /* 0x000000101a2e7819 */ /* 0x000fe200000006ff */
[----:B------:R-:W-:-:S02]  /*f940*/  IMAD.U32 R26, R27, 0x10000, RZ ;  /* 0x000100001b1a7824 */ /* 0x000fc400078e00ff */
[----:B------:R-:W-:Y:S01]  /*f950*/  FMUL.FTZ R25, R25, R18 ;  /* 0x0000001219197220 */ /* 0x000fe20000410000 */
[----:B------:R-:W-:Y:S01]  /*f960*/  FMUL.FTZ R48, R48, R19 ;  /* 0x0000001330307220 */ /* 0x000fe20000410000 */
[C---:B----4-:R-:W-:Y:S01]  /*f970*/  SHF.L.U32 R19, R20.reuse, 0x10, RZ ;  /* 0x0000001014137819 */ /* 0x050fe200000006ff */
[----:B------:R-:W-:Y:S01]  /*f980*/  @P1 FADD.FTZ R41, -R41, -RZ ;  /* 0x800000ff29291221 */ /* 0x000fe20000010100 */
[----:B------:R-:W-:Y:S01]  /*f990*/  LOP3.LUT R18, R20, 0xffff0000, RZ, 0xc0, !PT ;  /* 0xffff000014127812 */ /* 0x000fe200078ec0ff */
[----:B------:R-:W-:Y:S01]  /*f9a0*/  FMUL.FTZ R17, R26, R17 ;  /* 0x000000111a117220 */ /* 0x000fe20000410000 */
[----:B------:R-:W-:Y:S01]  /*f9b0*/  FMUL.FTZ R7, R24, R7 ;  /* 0x0000000718077220 */ /* 0x000fe20000410000 */
[C---:B------:R-:W-:Y:S01]  /*f9c0*/  IMAD.U32 R16, R21.reuse, 0x10000, RZ ;  /* 0x0001000015107824 */ /* 0x040fe200078e00ff */
[----:B------:R-:W-:Y:S01]  /*f9d0*/  LOP3.LUT R26, R21, 0xffff0000, RZ, 0xc0, !PT ;  /* 0xffff0000151a7812 */ /* 0x000fe200078ec0ff */
[----:B------:R-:W-:Y:S01]  /*f9e0*/  FMUL.FTZ R45, R45, R42 ;  /* 0x0000002a2d2d7220 */ /* 0x000fe20000410000 */
[----:B------:R-:W-:Y:S01]  /*f9f0*/  SHF.L.U32 R24, R22, 0x10, RZ ;  /* 0x0000001016187819 */ /* 0x000fe200000006ff */
[----:B------:R-:W-:Y:S01]  /*fa00*/  FMUL.FTZ R46, R46, R41 ;  /* 0x000000292e2e7220 */ /* 0x000fe20000410000 */
[----:B------:R-:W-:Y:S01]  /*fa10*/  LOP3.LUT R21, R22, 0xffff0000, RZ, 0xc0, !PT ;  /* 0xffff000016157812 */ /* 0x000fe200078ec0ff */
[C---:B------:R-:W-:Y:S01]  /*fa20*/  IMAD.U32 R20, R23.reuse, 0x10000, RZ ;  /* 0x0001000017147824 */ /* 0x040fe200078e00ff */
[----:B------:R-:W-:Y:S01]  /*fa30*/  LOP3.LUT R22, R23, 0xffff0000, RZ, 0xc0, !PT ;  /* 0xffff000017167812 */ /* 0x000fe200078ec0ff */
[----:B------:R-:W-:Y:S01]  /*fa40*/  FFMA.FTZ R19, R36, R19, R39 ;  /* 0x0000001324137223 */ /* 0x000fe20000010027 */
[----:B------:R-:W-:Y:S01]  /*fa50*/  FFMA.FTZ R18, R30, R18, R43 ;  /* 0x000000121e127223 */ /* 0x000fe2000001002b */
[----:B------:R-:W-:Y:S01]  /*fa60*/  FFMA.FTZ R7, R38, R16, R7 ;  /* 0x0000001026077223 */ /* 0x000fe20000010007 */
[----:B------:R-:W-:Y:S01]  /*fa70*/  FFMA.FTZ R4, R4, R26, R45 ;  /* 0x0000001a04047223 */ /* 0x000fe2000001002d */
[----:B------:R-:W-:Y:S01]  /*fa80*/  FFMA.FTZ R24, R37, R24, R46 ;  /* 0x0000001825187223 */ /* 0x000fe2000001002e */
[----:B------:R-:W-:Y:S01]  /*fa90*/  FFMA.FTZ R21, R6, R21, R25 ;  /* 0x0000001506157223 */ /* 0x000fe20000010019 */
[----:B------:R-:W-:Y:S01]  /*faa0*/  FFMA.FTZ R17, R40, R20, R17 ;  /* 0x0000001428117223 */ /* 0x000fe20000010011 */
[----:B------:R-:W-:Y:S01]  /*fab0*/  FFMA.FTZ R22, R5, R22, R48 ;  /* 0x0000001605167223 */ /* 0x000fe20000010030 */
[----:B------:R-:W-:-:S02]  /*fac0*/  F2FP.BF16.F32.PACK_AB R18, R18, R19 ;  /* 0x000000131212723e */ /* 0x000fc400000010ff */
[----:B------:R-:W-:Y:S02]  /*fad0*/  F2FP.BF16.F32.PACK_AB R5, R4, R7 ;  /* 0x000000070405723e */ /* 0x000fe400000010ff */
[----:B------:R-:W-:Y:S02]  /*fae0*/  F2FP.BF16.F32.PACK_AB R6, R21, R24 ;  /* 0x000000181506723e */ /* 0x000fe400000010ff */
[----:B------:R-:W-:Y:S02]  /*faf0*/  F2FP.BF16.F32.PACK_AB R7, R22, R17 ;  /* 0x000000111607723e */ /* 0x000fe400000010ff */
[----:B------:R-:W-:Y:S02]  /*fb00*/  MOV R4, R18 ;  /* 0x0000001200047202 */ /* 0x000fe40000000f00 */
.L_x_1044:
[----:B------:R-:W-:Y:S05]  /*fb10*/  BSYNC.RECONVERGENT B0 ;  /* 0x0000000000007941 */ /* 0x000fea0003800200 */
.L_x_1043:
[----:B------:R-:W-:Y:S05]  /*fb20*/  BSYNC.RECONVERGENT B1 ;  /* 0x0000000000017941 */ /* 0x000fea0003800200 */
.L_x_1042:
[----:B------:R-:W-:Y:S01]  /*fb30*/  ISETP.GE.AND P0, PT, R9, R10, PT ;  /* 0x0000000a0900720c */ /* 0x000fe20003f06270 */
[----:B-----5:R3:W-:-:S12]  /*fb40*/  STS.128 [R65], R4 ;  /* 0x0000000441007388 */ /* 0x0207d80000000c00 */
[----:B------:R3:W-:Y:S01]  /*fb50*/  @P0 STS.128 [R65+0x2000], RZ ;  /* 0x002000ff41000388 */ /* 0x0007e20000000c00 */
[----:B------:R-:W-:Y:S05]  /*fb60*/  @P0 BRA `(.L_x_1041) ;  /* 0x0000000400500947 */ /* 0x000fea0003800000 */
[----:B------:R-:W-:Y:S01]  /*fb70*/  IMAD.MOV.U32 R20, RZ, RZ, R120 ;  /* 0x000000ffff147224 */ /* 0x000fe200078e0078 */
[----:B------:R-:W-:-:S05]  /*fb80*/  MOV R21, R121 ;  /* 0x0000007900157202 */ /* 0x000fca0000000f00 */
[----:B--2---:R2:W5:Y:S01]  /*fb90*/  LD.E.128 R24, desc[UR4][R20.64+0x80] ;  /* 0x0000800414187980 */ /* 0x004562000c101d00 */
[----:B------:R-:W-:Y:S01]  /*fba0*/  ISETP.GE.AND P0, PT, R9, R0, PT ;  /* 0x000000000900720c */ /* 0x000fe20003f06270 */
[----:B------:R-:W-:-:S12]  /*fbb0*/  BSSY.RECONVERGENT B0, `(.L_x_1045) ;  /* 0x000004e000007945 */ /* 0x000fd80003800200 */
[----:B------:R-:W-:Y:S05]  /*fbc0*/  @P0 BRA `(.L_x_1046) ;  /* 0x0000000400300947 */ /* 0x000fea0003800000 */
[----:B------:R-:W-:-:S04]  /*fbd0*/  ISETP.GT.AND P1, PT, R28, 0x40, PT ;  /* 0x000000401c00780c */ /* 0x000fc80003f24270 */
[----:B---3--:R-:W-:Y:S02]  /*fbe0*/  SEL R5, R12, RZ, !P1 ;  /* 0x000000ff0c057207 */ /* 0x008fe40004800000 */
        /* <DEDUP_REMOVED lines=21> */
[----:B------:R-:W-:Y:S02]  /*fd40*/  LOP3.LUT R26, R26, 0xffff0000, RZ, 0xc0, !PT ;  /* 0xffff00001a1a7812 */ /* 0x000fe400078ec0ff */
[C---:B--2---:R-:W-:Y:S02]  /*fd50*/  SHF.L.U32 R39, R4.reuse, 0x10, RZ ;  /* 0x0000001004277819 */ /* 0x044fe400000006ff */
[----:B------:R-:W-:Y:S01]  /*fd60*/  LOP3.LUT R27, R4, 0xffff0000, RZ, 0xc0, !PT ;  /* 0xffff0000041b7812 */ /* 0x000fe200078ec0ff */
[C---:B------:R-:W-:Y:S01]  /*fd70*/  IMAD.U32 R4, R5.reuse, 0x10000, RZ ;  /* 0x0001000005047824 */ /* 0x040fe200078e00ff */
[----:B------:R-:W-:Y:S01]  /*fd80*/  LOP3.LUT R42, R5, 0xffff0000, RZ, 0xc0, !PT ;  /* 0xffff0000052a7812 */ /* 0x000fe200078ec0ff */
[----:B------:R-:W-:Y:S01]  /*fd90*/  IMAD.U32 R5, R7, 0x10000, RZ ;  /* 0x0001000007057824 */ /* 0x000fe200078e00ff */
[C---:B------:R-:W-:Y:S01]  /*fda0*/  SHF.L.U32 R41, R6.reuse, 0x10, RZ ;  /* 0x0000001006297819 */ /* 0x040fe200000006ff */
[----:B---3--:R-:W-:Y:S01]  /*fdb0*/  IMAD.U32 R43, R21, 0x10000, RZ ;  /* 0x00010000152b7824 */ /* 0x008fe200078e00ff */
[----:B------:R-:W-:Y:S01]  /*fdc0*/  LOP3.LUT R6, R6, 0xffff0000, RZ, 0xc0, !PT ;  /* 0xffff000006067812 */ /* 0x000fe200078ec0ff */
[----:B------:R-:W-:Y:S01]  /*fdd0*/  @P1 FADD.FTZ R4, -R4, -RZ ;  /* 0x800000ff04041221 */ /* 0x000fe20000010100 */
[----:B------:R-:W-:Y:S01]  /*fde0*/  LOP3.LUT R7, R7, 0xffff0000, RZ, 0xc0, !PT ;  /* 0xffff000007077812 */ /* 0x000fe200078ec0ff */
[----:B------:R-:W-:Y:S01]  /*fdf0*/  @P1 FADD.FTZ R5, -R5, -RZ ;  /* 0x800000ff05051221 */ /* 0x000fe20000010100 */
[----:B------:R-:W-:Y:S01]  /*fe00*/  LOP3.LUT R45, R21, 0xffff0000, RZ, 0xc0, !PT ;  /* 0xffff0000152d7812 */ /* 0x000fe200078ec0ff */
[----:B------:R-:W-:Y:S01]  /*fe10*/  @P1 FADD.FTZ R27, -R27, -RZ ;  /* 0x800000ff1b1b1221 */ /* 0x000fe20000010100 */
[----:B------:R-:W-:Y:S01]  /*fe20*/  SHF.L.U32 R44, R20, 0x10, RZ ;  /* 0x00000010142c7819 */ /* 0x000fe200000006ff */
[----:B------:R-:W-:Y:S01]  /*fe30*/  @P1 FADD.FTZ R6, -R6, -RZ ;  /* 0x800000ff06061221 */ /* 0x000fe20000010100 */
[C---:B------:R-:W-:Y:S01]  /*fe40*/  SHF.L.U32 R46, R22.reuse, 0x10, RZ ;  /* 0x00000010162e7819 */ /* 0x040fe200000006ff */
[----:B------:R-:W-:Y:S01]  /*fe50*/  @P1 FADD.FTZ R7, -R7, -RZ ;  /* 0x800000ff07071221 */ /* 0x000fe20000010100 */
[----:B------:R-:W-:Y:S01]  /*fe60*/  LOP3.LUT R21, R22, 0xffff0000, RZ, 0xc0, !PT ;  /* 0xffff000016157812 */ /* 0x000fe200078ec0ff */
[----:B------:R-:W-:Y:S01]  /*fe70*/  IMAD.U32 R22, R23, 0x10000, RZ ;  /* 0x0001000017167824 */ /* 0x000fe200078e00ff */
[----:B------:R-:W-:Y:S01]  /*fe80*/  LOP3.LUT R20, R20, 0xffff0000, RZ, 0xc0, !PT ;  /* 0xffff000014147812 */ /* 0x000fe200078ec0ff */
[----:B------:R-:W-:Y:S01]  /*fe90*/  @P1 FADD.FTZ R39, -R39, -RZ ;  /* 0x800000ff27271221 */ /* 0x000fe20000010100 */
[----:B------:R-:W-:Y:S01]  /*fea0*/  LOP3.LUT R48, R23, 0xffff0000, RZ, 0xc0, !PT ;  /* 0xffff000017307812 */ /* 0x000fe200078ec0ff */
[----:B------:R-:W-:Y:S01]  /*feb0*/  @P1 FADD.FTZ R42, -R42, -RZ ;  /* 0x800000ff2a2a1221 */ /* 0x000fe20000010100 */
[----:B------:R-:W-:Y:S01]  /*fec0*/  FMUL.FTZ R43, R43, R4 ;  /* 0x000000042b2b7220 */ /* 0x000fe20000410000 */
[----:B------:R-:W-:Y:S01]  /*fed0*/  @P1 FADD.FTZ R41, -R41, -RZ ;  /* 0x800000ff29291221 */ /* 0x000fe20000010100 */
[----:B------:R-:W-:Y:S01]  /*fee0*/  FMUL.FTZ R5, R22, R5 ;  /* 0x0000000516057220 */ /* 0x000fe20000410000 */
[----:B------:R-:W-:Y:S01]  /*fef0*/  FMUL.FTZ R27, R20, R27 ;  /* 0x0000001b141b7220 */ /* 0x000fe20000410000 */
[C---:B----4-:R-:W-:Y:S01]  /*ff00*/  IMAD.U32 R4, R17.reuse, 0x10000, RZ ;  /* 0x0001000011047824 */ /* 0x050fe200078e00ff */
[----:B------:R-:W-:Y:S01]  /*ff10*/  LOP3.LUT R22, R17, 0xffff0000, RZ, 0xc0, !PT ;  /* 0xffff000011167812 */ /* 0x000fe200078ec0ff */
[----:B------:R-:W-:Y:S01]  /*ff20*/  FMUL.FTZ R21, R21, R6 ;  /* 0x0000000615157220 */ /* 0x000fe20000410000 */
[----:B------:R-:W-:Y:S01]  /*ff30*/  FMUL.FTZ R48, R48, R7 ;  /* 0x0000000730307220 */ /* 0x000fe20000410000 */
[----:B------:R-:W-:Y:S01]  /*ff40*/  SHF.L.U32 R20, R18, 0x10, RZ ;  /* 0x0000001012147819 */ /* 0x000fe200000006ff */
[----:B------:R-:W-:Y:S01]  /*ff50*/  FMUL.FTZ R39, R44, R39 ;  /* 0x000000272c277220 */ /* 0x000fe20000410000 */
        /* <DEDUP_REMOVED lines=19> */
.L_x_1046:
[----:B------:R-:W-:Y:S05]  /*10090*/  BSYNC.RECONVERGENT B0 ;  /* 0x0000000000007941 */ /* 0x000fea0003800200 */
.L_x_1045:
[----:B-----5:R4:W-:Y:S02]  /*100a0*/  STS.128 [R65+0x2000], R24 ;  /* 0x0020001841007388 */ /* 0x0209e40000000c00 */
.L_x_1041:
[----:B------:R-:W-:Y:S05]  /*100b0*/  BSYNC.RECONVERGENT B2 ;  /* 0x0000000000027941 */ /* 0x000fea0003800200 */
.L_x_1040:
[----:B------:R-:W-:Y:S01]  /*100c0*/  IADD3 R30, PT, PT, R122, 0x10, RZ ;  /* 0x000000107a1e7810 */ /* 0x000fe20007ffe0ff */
[----:B------:R-:W-:Y:S03]  /*100d0*/  BSSY.RECONVERGENT B2, `(.L_x_1047) ;  /* 0x00000b5000027945 */ /* 0x000fe60003800200 */
[----:B------:R-:W-:-:S13]  /*100e0*/  ISETP.GE.AND P0, PT, R30, R11, PT ;  /* 0x0000000b1e00720c */ /* 0x000fda0003f06270 */
[----:B------:R-:W-:Y:S05]  /*100f0*/  @P0 BRA `(.L_x_1048) ;  /* 0x0000000800c80947 */ /* 0x000fea0003800000 */
[----:B-----5:R-:W-:Y:S01]  /*10100*/  ISETP.GE.AND P1, PT, R14, R10, PT ;  /* 0x0000000a0e00720c */ /* 0x020fe20003f26270 */
[----:B------:R-:W-:Y:S01]  /*10110*/  BSSY.RECONVERGENT B1, `(.L_x_1049) ;  /* 0x0000059000017945 */ /* 0x000fe20003800200 */
[----:B------:R-:W-:-:S04]  /*10120*/  LEA R48, P0, R29, R120, 0x1 ;  /* 0x000000781d307211 */ /* 0x000fc800078008ff */
[----:B------:R-:W-:-:S07]  /*10130*/  LEA.HI.X R49, R29, R121, R31, 0x1, P0 ;  /* 0x000000791d317211 */ /* 0x000fce00000f0c1f */
[----:B------:R1:W-:Y:S01]  /*10140*/  @P1 STS.128 [R65+0x800], RZ ;  /* 0x000800ff41001388 */ /* 0x0003e20000000c00 */
[----:B------:R-:W-:Y:S05]  /*10150*/  @P1 BRA `(.L_x_1050) ;  /* 0x0000000400501947 */ /* 0x000fea0003800000 */
[----:B--2-4-:R2:W5:Y:S01]  /*10160*/  LD.E.128 R24, desc[UR4][R48.64] ;  /* 0x0000000430187980 */ /* 0x014562000c101d00 */
[----:B------:R-:W-:Y:S01]  /*10170*/  ISETP.GE.AND P0, PT, R14, R0, PT ;  /* 0x000000000e00720c */ /* 0x000fe20003f06270 */
[----:B------:R-:W-:-:S12]  /*10180*/  BSSY.RECONVERGENT B0, `(.L_x_1051) ;  /* 0x0000050000007945 */ /* 0x000fd80003800200 */
[----:B------:R-:W-:Y:S05]  /*10190*/  @P0 BRA `(.L_x_1052) ;  /* 0x0000000400380947 */ /* 0x000fea0003800000 */
[----:B------:R-:W-:-:S04]  /*101a0*/  ISETP.GT.AND P1, PT, R28, RZ, PT ;  /* 0x000000ff1c00720c */ /* 0x000fc80003f24270 */
        /* <DEDUP_REMOVED lines=9> */
[----:B------:R-:W-:Y:S01]  /*10240*/  IMAD.WIDE R20, R21, 0x2, R48 ;  /* 0x0000000215147825 */ /* 0x000fe200078e0230 */
[----:B------:R-:W-:-:S04]  /*10250*/  IADD3 R16, P0, PT, R34, R17, RZ ;  /* 0x0000001122107210 */ /* 0x000fc80007f1e0ff */
[----:B------:R-:W3:Y:S01]  /*10260*/  LD.E.128 R4, desc[UR4][R4.64] ;  /* 0x0000000404047980 */ /* 0x000ee2000c101d00 */
[----:B------:R-:W-:-:S03]  /*10270*/  IMAD.X R17, R35, 0x1, R19, P0 ;  /* 0x0000000123117824 */ /* 0x000fc600000e0613 */
[----:B------:R-:W4:Y:S04]  /*10280*/  LD.E.128 R20, desc[UR4][R20.64] ;  /* 0x0000000414147980 */ /* 0x000f28000c101d00 */
[----:B------:R-:W2:Y:S01]  /*10290*/  LD.E.128 R16, desc[UR4][R16.64] ;  /* 0x0000000410107980 */ /* 0x000ea2000c101d00 */
        /* <DEDUP_REMOVED lines=8> */
[C---:B---3--:R-:W-:Y:S02]  /*10320*/  SHF.L.U32 R38, R4.reuse, 0x10, RZ ;  /* 0x0000001004267819 */ /* 0x048fe400000006ff */
[----:B------:R-:W-:Y:S01]  /*10330*/  LOP3.LUT R27, R4, 0xffff0000, RZ, 0xc0, !PT ;  /* 0xffff0000041b7812 */ /* 0x000fe200078ec0ff */
[C---:B------:R-:W-:Y:S01]  /*10340*/  IMAD.U32 R4, R5.reuse, 0x10000, RZ ;  /* 0x0001000005047824 */ /* 0x040fe200078e00ff */
[----:B------:R-:W-:Y:S01]  /*10350*/  LOP3.LUT R41, R5, 0xffff0000, RZ, 0xc0, !PT ;  /* 0xffff000005297812 */ /* 0x000fe200078ec0ff */
[----:B------:R-:W-:Y:S01]  /*10360*/  IMAD.U32 R5, R7, 0x10000, RZ ;  /* 0x0001000007057824 */ /* 0x000fe200078e00ff */
[C---:B------:R-:W-:Y:S01]  /*10370*/  SHF.L.U32 R40, R6.reuse, 0x10, RZ ;  /* 0x0000001006287819 */ /* 0x040fe200000006ff */
[----:B----4-:R-:W-:Y:S01]  /*10380*/  IMAD.U32 R43, R21, 0x10000, RZ ;  /* 0x00010000152b7824 */ /* 0x010fe200078e00ff */
        /* <DEDUP_REMOVED lines=8> */
[----:B------:R-:W-:Y:S01]  /*10410*/  LOP3.LUT R20, R20, 0xffff0000, RZ, 0xc0, !PT ;  /* 0xffff000014147812 */ /* 0x000fe200078ec0ff */
[----:B------:R-:W-:Y:S01]  /*10420*/  @P1 FADD.FTZ R4, -R4, -RZ ;  /* 0x800000ff04041221 */ /* 0x000fe20000010100 */
[C---:B------:R-:W-:Y:S01]  /*10430*/  SHF.L.U32 R47, R22.reuse, 0x10, RZ ;  /* 0x00000010162f7819 */ /* 0x040fe200000006ff */
[----:B------:R-:W-:Y:S01]  /*10440*/  @P1 FADD.FTZ R41, -R41, -RZ ;  /* 0x800000ff29291221 */ /* 0x000fe20000010100 */
[----:B------:R-:W-:Y:S01]  /*10450*/  LOP3.LUT R21, R22, 0xffff0000, RZ, 0xc0, !PT ;  /* 0xffff000016157812 */ /* 0x000fe200078ec0ff */
[C---:B------:R-:W-:Y:S01]  /*10460*/  IMAD.U32 R22, R23.reuse, 0x10000, RZ ;  /* 0x0001000017167824 */ /* 0x040fe200078e00ff */
[----:B------:R-:W-:Y:S01]  /*10470*/  LOP3.LUT R44, R23, 0xffff0000, RZ, 0xc0, !PT ;  /* 0xffff0000172c7812 */ /* 0x000fe200078ec0ff */
[----:B------:R-:W-:Y:S01]  /*10480*/  FMUL.FTZ R20, R20, R27 ;  /* 0x0000001b14147220 */ /* 0x000fe20000410000 */
[C---:B--2---:R-:W-:Y:S01]  /*10490*/  LOP3.LUT R27, R17.reuse, 0xffff0000, RZ, 0xc0, !PT ;  /* 0xffff0000111b7812 */ /* 0x044fe200078ec0ff */
[----:B------:R-:W-:Y:S01]  /*104a0*/  FMUL.FTZ R22, R22, R5 ;  /* 0x0000000516167220 */ /* 0x000fe20000410000 */
[----:B------:R-:W-:-:S02]  /*104b0*/  IMAD.U32 R5, R17, 0x10000, RZ ;  /* 0x0001000011057824 */ /* 0x000fc400078e00ff */
[----:B------:R-:W-:Y:S01]  /*104c0*/  FMUL.FTZ R21, R21, R6 ;  /* 0x0000000615157220 */ /* 0x000fe20000410000 */
[----:B------:R-:W-:Y:S01]  /*104d0*/  FMUL.FTZ R44, R44, R7 ;  /* 0x000000072c2c7220 */ /* 0x000fe20000410000 */
[C---:B------:R-:W-:Y:S01]  /*104e0*/  SHF.L.U32 R23, R18.reuse, 0x10, RZ ;  /* 0x0000001012177819 */ /* 0x040fe200000006ff */
[----:B------:R-:W-:Y:S01]  /*104f0*/  FMUL.FTZ R4, R43, R4 ;  /* 0x000000042b047220 */ /* 0x000fe20000410000 */
[----:B------:R-:W-:Y:S01]  /*10500*/  LOP3.LUT R17, R18, 0xffff0000, RZ, 0xc0, !PT ;  /* 0xffff000012117812 */ /* 0x000fe200078ec0ff */
[----:B------:R-:W-:Y:S01]  /*10510*/  FMUL.FTZ R41, R42, R41 ;  /* 0x000000292a297220 */ /* 0x000fe20000410000 */
[----:B------:R-:W-:Y:S01]  /*10520*/  SHF.L.U32 R7, R16, 0x10, RZ ;  /* 0x0000001010077819 */ /* 0x000fe200000006ff */
[----:B------:R-:W-:Y:S01]  /*10530*/  @P1 FADD.FTZ R38, -R38, -RZ ;  /* 0x800000ff26261221 */ /* 0x000fe20000010100 */
[----:B------:R-:W-:Y:S01]  /*10540*/  LOP3.LUT R6, R16, 0xffff0000, RZ, 0xc0, !PT ;  /* 0xffff000010067812 */ /* 0x000fe200078ec0ff */
[C---:B------:R-:W-:Y:S01]  /*10550*/  IMAD.U32 R16, R19.reuse, 0x10000, RZ ;  /* 0x0001000013107824 */ /* 0x040fe200078e00ff */
[----:B------:R-:W-:Y:S01]  /*10560*/  LOP3.LUT R18, R19, 0xffff0000, RZ, 0xc0, !PT ;  /* 0xffff000013127812 */ /* 0x000fe200078ec0ff */
[----:B------:R-:W-:Y:S01]  /*10570*/  @P1 FADD.FTZ R40, -R40, -RZ ;  /* 0x800000ff28281221 */ /* 0x000fe20000010100 */
[----:B------:R-:W-:Y:S01]  /*10580*/  FFMA.FTZ R4, R37, R5, R4 ;  /* 0x0000000525047223 */ /* 0x000fe20000010004 */
[----:B------:R-:W-:Y:S01]  /*10590*/  FFMA.FTZ R27, R24, R27, R41 ;  /* 0x0000001b181b7223 */ /* 0x000fe20000010029 */
[----:B------:R-:W-:Y:S01]  /*105a0*/  FFMA.FTZ R16, R39, R16, R22 ;  /* 0x0000001027107223 */ /* 0x000fe20000010016 */
[----:B------:R-:W-:Y:S01]  /*105b0*/  FFMA.FTZ R25, R25, R18, R44 ;  /* 0x0000001219197223 */ /* 0x000fe2000001002c */
[----:B------:R-:W-:Y:S01]  /*105c0*/  FMUL.FTZ R38, R45, R38 ;  /* 0x000000262d267220 */ /* 0x000fe20000410000 */
[----:B------:R-:W-:Y:S01]  /*105d0*/  FMUL.FTZ R47, R47, R40 ;  /* 0x000000282f2f7220 */ /* 0x000fe20000410000 */
[----:B------:R-:W-:Y:S01]  /*105e0*/  FFMA.FTZ R6, R29, R6, R20 ;  /* 0x000000061d067223 */ /* 0x000fe20000010014 */
[----:B------:R-:W-:Y:S01]  /*105f0*/  FFMA.FTZ R26, R26, R17, R21 ;  /* 0x000000111a1a7223 */ /* 0x000fe20000010015 */
[----:B------:R-:W-:Y:S01]  /*10600*/  FFMA.FTZ R7, R31, R7, R38 ;  /* 0x000000071f077223 */ /* 0x000fe20000010026 */
[----:B------:R-:W-:Y:S01]  /*10610*/  FFMA.FTZ R23, R36, R23, R47 ;  /* 0x0000001724177223 */ /* 0x000fe2000001002f */
[----:B------:R-:W-:-:S02]  /*10620*/  F2FP.BF16.F32.PACK_AB R27, R27, R4 ;  /* 0x000000041b1b723e */ /* 0x000fc400000010ff */
[----:B------:R-:W-:Y:S02]  /*10630*/  F2FP.BF16.F32.PACK_AB R5, R25, R16 ;  /* 0x000000101905723e */ /* 0x000fe400000010ff */
[----:B------:R-:W-:Y:S02]  /*10640*/  MOV R25, R27 ;  /* 0x0000001b00197202 */ /* 0x000fe40000000f00 */
[----:B------:R-:W-:Y:S01]  /*10650*/  F2FP.BF16.F32.PACK_AB R24, R6, R7 ;  /* 0x000000070618723e */ /* 0x000fe200000010ff */
[----:B------:R-:W-:Y:S01]  /*10660*/  IMAD.MOV.U32 R27, RZ, RZ, R5 ;  /* 0x000000ffff1b7224 */ /* 0x000fe200078e0005 */
[----:B------:R-:W-:Y:S02]  /*10670*/  F2FP.BF16.F32.PACK_AB R26, R26, R23 ;  /* 0x000000171a1a723e */ /* 0x000fe400000010ff */
.L_x_1052:
[----:B------:R-:W-:Y:S05]  /*10680*/  BSYNC.RECONVERGENT B0 ;  /* 0x0000000000007941 */ /* 0x000fea0003800200 */
.L_x_1051:
[----:B-----5:R4:W-:Y:S02]  /*10690*/  STS.128 [R65+0x800], R24 ;  /* 0x0008001841007388 */ /* 0x0209e40000000c00 */
.L_x_1050:
[----:B------:R-:W-:Y:S05]  /*106a0*/  BSYNC.RECONVERGENT B1 ;  /* 0x0000000000017941 */ /* 0x000fea0003800200 */
.L_x_1049:
[----:B------:R-:W-:-:S13]  /*106b0*/  ISETP.GE.AND P0, PT, R9, R10, PT ;  /* 0x0000000a0900720c */ /* 0x000fda0003f06270 */
[----:B------:R1:W-:Y:S01]  /*106c0*/  @P0 STS.128 [R65+0x2800], RZ ;  /* 0x002800ff41000388 */ /* 0x0003e20000000c00 */
[----:B------:R-:W-:Y:S05]  /*106d0*/  @P0 BRA `(.L_x_1048) ;  /* 0x0000000400500947 */ /* 0x000fea0003800000 */
[----:B--2-4-:R2:W5:Y:S01]  /*106e0*/  LD.E.128 R24, desc[UR4][R48.64+0x80] ;  /* 0x0000800430187980 */ /* 0x014562000c101d00 */
        /* <DEDUP_REMOVED lines=81> */
.L_x_1054:
[----:B------:R-:W-:Y:S05]  /*10c00*/  BSYNC.RECONVERGENT B0 ;  /* 0x0000000000007941 */ /* 0x000fea0003800200 */
.L_x_1053:
[----:B-----5:R4:W-:Y:S02]  /*10c10*/  STS.128 [R65+0x2800], R24 ;  /* 0x0028001841007388 */ /* 0x0209e40000000c00 */
.L_x_1048:
[----:B------:R-:W-:Y:S05]  /*10c20*/  BSYNC.RECONVERGENT B2 ;  /* 0x0000000000027941 */ /* 0x000fea0003800200 */
.L_x_1047:
        /* <DEDUP_REMOVED lines=56> */
[----:B------:R-:W-:Y:S01]  /*10fb0*/  @P1 FADD.FTZ R39, -R39, -RZ ;  /* 0x800000ff27271221 */ /* 0x000fe20000010100 */
[C---:B------:R-:W-:Y:S01]  /*10fc0*/  SHF.L.U32 R44, R20.reuse, 0x10, RZ ;  /* 0x00000010142c7819 */ /* 0x040fe200000006ff */
[----:B------:R-:W-:Y:S01]  /*10fd0*/  @P1 FADD.FTZ R27, -R27, -RZ ;  /* 0x800000ff1b1b1221 */ /* 0x000fe20000010100 */
[----:B------:R-:W-:Y:S01]  /*10fe0*/  LOP3.LUT R20, R20, 0xffff0000, RZ, 0xc0, !PT ;  /* 0xffff000014147812 */ /* 0x000fe200078ec0ff */
[----:B------:R-:W-:Y:S01]  /*10ff0*/  @P1 FADD.FTZ R42, -R42, -RZ ;  /* 0x800000ff2a2a1221 */ /* 0x000fe20000010100 */
[----:B------:R-:W-:Y:S01]  /*11000*/  FMUL.FTZ R43, R43, R4 ;  /* 0x000000042b2b7220 */ /* 0x000fe20000410000 */
[----:B------:R-:W-:Y:S01]  /*11010*/  @P1 FADD.FTZ R41, -R41, -RZ ;  /* 0x800000ff29291221 */ /* 0x000fe20000010100 */
[----:B------:R-:W-:Y:S01]  /*11020*/  FMUL.FTZ R5, R22, R5 ;  /* 0x0000000516057220 */ /* 0x000fe20000410000 */
[C---:B--2---:R-:W-:Y:S01]  /*11030*/  IMAD.U32 R4, R17.reuse, 0x10000, RZ ;  /* 0x0001000011047824 */ /* 0x044fe200078e00ff */
[----:B------:R-:W-:Y:S01]  /*11040*/  LOP3.LUT R23, R17, 0xffff0000, RZ, 0xc0, !PT ;  /* 0xffff000011177812 */ /* 0x000fe200078ec0ff */
[----:B------:R-:W-:Y:S01]  /*11050*/  FMUL.FTZ R21, R21, R6 ;  /* 0x0000000615157220 */ /* 0x000fe20000410000 */
[----:B------:R-:W-:Y:S01]  /*11060*/  FMUL.FTZ R48, R48, R7 ;  /* 0x0000000730307220 */ /* 0x000fe20000410000 */
[----:B------:R-:W-:Y:S01]  /*11070*/  SHF.L.U32 R22, R18, 0x10, RZ ;  /* 0x0000001012167819 */ /* 0x000fe200000006ff */
[----:B------:R-:W-:Y:S01]  /*11080*/  FMUL.FTZ R44, R44, R39 ;  /* 0x000000272c2c7220 */ /* 0x000fe20000410000 */
[----:B------:R-:W-:Y:S01]  /*11090*/  LOP3.LUT R17, R18, 0xffff0000, RZ, 0xc0, !PT ;  /* 0xffff000012117812 */ /* 0x000fe200078ec0ff */
[----:B------:R-:W-:Y:S01]  /*110a0*/  FMUL.FTZ R20, R20, R27 ;  /* 0x0000001b14147220 */ /* 0x000fe20000410000 */
[C---:B------:R-:W-:Y:S01]  /*110b0*/  SHF.L.U32 R7, R16.reuse, 0x10, RZ ;  /* 0x0000001010077819 */ /* 0x040fe200000006ff */
[----:B------:R-:W-:Y:S01]  /*110c0*/  FMUL.FTZ R45, R45, R42 ;  /* 0x0000002a2d2d7220 */ /* 0x000fe20000410000 */
[----:B------:R-:W-:Y:S01]  /*110d0*/  LOP3.LUT R6, R16, 0xffff0000, RZ, 0xc0, !PT ;  /* 0xffff000010067812 */ /* 0x000fe200078ec0ff */
[----:B------:R-:W-:Y:S01]  /*110e0*/  FMUL.FTZ R46, R46, R41 ;  /* 0x000000292e2e7220 */ /* 0x000fe20000410000 */
[C---:B------:R-:W-:Y:S01]  /*110f0*/  LOP3.LUT R18, R19.reuse, 0xffff0000, RZ, 0xc0, !PT ;  /* 0xffff000013127812 */ /* 0x040fe200078ec0ff */
[----:B------:R-:W-:-:S02]  /*11100*/  IMAD.U32 R16, R19, 0x10000, RZ ;  /* 0x0001000013107824 */ /* 0x000fc400078e00ff */
        /* <DEDUP_REMOVED lines=8> */
[----:B------:R-:W-:Y:S02]  /*11190*/  F2FP.BF16.F32.PACK_AB R24, R6, R7 ;  /* 0x000000070618723e */ /* 0x000fe400000010ff */
[----:B------:R-:W-:-:S02]  /*111a0*/  F2FP.BF16.F32.PACK_AB R25, R23, R4 ;  /* 0x000000041719723e */ /* 0x000fc400000010ff */
[----:B------:R-:W-:Y:S02]  /*111b0*/  F2FP.BF16.F32.PACK_AB R26, R17, R22 ;  /* 0x00000016111a723e */ /* 0x000fe400000010ff */
[----:B------:R-:W-:Y:S02]  /*111c0*/  F2FP.BF16.F32.PACK_AB R27, R18, R5 ;  /* 0x00000005121b723e */ /* 0x000fe400000010ff */
.L_x_1060:
[----:B------:R-:W-:Y:S05]  /*111d0*/  BSYNC.RECONVERGENT B0 ;  /* 0x0000000000007941 */ /* 0x000fea0003800200 */
.L_x_1059:
[----:B-----5:R4:W-:Y:S02]  /*111e0*/  STS.128 [R65+0x1000], R24 ;  /* 0x0010001841007388 */ /* 0x0209e40000000c00 */
.L_x_1058:
[----:B------:R-:W-:Y:S05]  /*111f0*/  BSYNC.RECONVERGENT B1 ;  /* 0x0000000000017941 */ /* 0x000fea0003800200 */
.L_x_1057:
        /* <DEDUP_REMOVED lines=83> */
.L_x_1062:
[----:B------:R-:W-:Y:S05]  /*11730*/  BSYNC.RECONVERGENT B0 ;  /* 0x0000000000007941 */ /* 0x000fea0003800200 */
.L_x_1061:
[----:B-----5:R4:W-:Y:S02]  /*11740*/  STS.128 [R65+0x3000], R24 ;  /* 0x0030001841007388 */ /* 0x0209e40000000c00 */
.L_x_1056:
[----:B------:R-:W-:Y:S05]  /*11750*/  BSYNC.RECONVERGENT B2 ;  /* 0x0000000000027941 */ /* 0x000fea0003800200 */
.L_x_1055:
[----:B------:R-:W-:-:S04]  /*11760*/  IADD3 R38, PT, PT, R122, 0x30, RZ ;  /* 0x000000307a267810 */ /* 0x000fc80007ffe0ff */
[----:B------:R-:W-:-:S13]  /*11770*/  ISETP.GE.AND P0, PT, R38, R11, PT ;  /* 0x0000000b2600720c */ /* 0x000fda0003f06270 */
[----:B------:R-:W-:Y:S05]  /*11780*/  @P0 BRA `(.L_x_1008) ;  /* 0x0000000800c40947 */ /* 0x000fea0003800000 */
[----:B-----5:R-:W-:Y:S01]  /*11790*/  ISETP.GE.AND P0, PT, R14, R10, PT ;  /* 0x0000000a0e00720c */ /* 0x020fe20003f06270 */
[----:B--2---:R-:W-:Y:S01]  /*117a0*/  IMAD R50, R129, 0x60, RZ ;  /* 0x0000006081327824 */ /* 0x004fe200078e02ff */
[----:B------:R-:W-:Y:S01]  /*117b0*/  BSSY.RECONVERGENT B1, `(.L_x_1063) ;  /* 0x0000058000017945 */ /* 0x000fe20003800200 */
[----:B------:R-:W-:-:S05]  /*117c0*/  IMAD.WIDE.U32 R120, R128, 0x60, R120 ;  /* 0x0000006080787825 */ /* 0x000fca00078e0078 */
[----:B------:R-:W-:Y:S02]  /*117d0*/  IADD3 R51, PT, PT, R121, R50, RZ ;  /* 0x0000003279337210 */ /* 0x000fe40007ffe0ff */
[----:B------:R-:W-:-:S03]  /*117e0*/  MOV R50, R120 ;  /* 0x0000007800327202 */ /* 0x000fc60000000f00 */
[----:B------:R2:W-:Y:S01]  /*117f0*/  @P0 STS.128 [R65+0x1800], RZ ;  /* 0x001800ff41000388 */ /* 0x0005e20000000c00 */
[----:B------:R-:W-:Y:S05]  /*11800*/  @P0 BRA `(.L_x_1064) ;  /* 0x0000000400480947 */ /* 0x000fea0003800000 */
[----:B----4-:R4:W5:Y:S01]  /*11810*/  LD.E.128 R24, desc[UR4][R50.64] ;  /* 0x0000000432187980 */ /* 0x010962000c101d00 */
        /* <DEDUP_REMOVED lines=17> */
[----:B------:R-:W2:Y:S04]  /*11930*/  LD.E.128 R20, desc[UR4][R20.64] ;  /* 0x0000000414147980 */ /* 0x000ea8000c101d00 */
[----:B------:R-:W4:Y:S01]  /*11940*/  LD.E.128 R16, desc[UR4][R16.64] ;  /* 0x0000000410107980 */ /* 0x000f22000c101d00 */
[C---:B-----5:R-:W-:Y:S01]  /*11950*/  LOP3.LUT R11, R25.reuse, 0xffff0000, RZ, 0xc0, !PT ;  /* 0xffff0000190b7812 */ /* 0x060fe200078ec0ff */
[----:B------:R-:W-:Y:S01]  /*11960*/  IMAD.U32 R37, R25, 0x10000, RZ ;  /* 0x0001000019257824 */ /* 0x000fe200078e00ff */
[C---:B------:R-:W-:Y:S01]  /*11970*/  LOP3.LUT R25, R27.reuse, 0xffff0000, RZ, 0xc0, !PT ;  /* 0xffff00001b197812 */ /* 0x040fe200078ec0ff */
[----:B------:R-:W-:Y:S01]  /*11980*/  IMAD.U32 R40, R27, 0x10000, RZ ;  /* 0x000100001b287824 */ /* 0x000fe200078e00ff */
[----:B------:R-:W-:Y:S02]  /*11990*/  SHF.L.U32 R29, R24, 0x10, RZ ;  /* 0x00000010181d7819 */ /* 0x000fe400000006ff */
[----:B------:R-:W-:-:S02]  /*119a0*/  SHF.L.U32 R31, R26, 0x10, RZ ;  /* 0x000000101a1f7819 */ /* 0x000fc400000006ff */
[----:B------:R-:W-:Y:S02]  /*119b0*/  LOP3.LUT R24, R24, 0xffff0000, RZ, 0xc0, !PT ;  /* 0xffff000018187812 */ /* 0x000fe400078ec0ff */
[----:B------:R-:W-:Y:S02]  /*119c0*/  LOP3.LUT R26, R26, 0xffff0000, RZ, 0xc0, !PT ;  /* 0xffff00001a1a7812 */ /* 0x000fe400078ec0ff */
[C---:B---3--:R-:W-:Y:S02]  /*119d0*/  SHF.L.U32 R39, R4.reuse, 0x10, RZ ;  /* 0x0000001004277819 */ /* 0x048fe400000006ff */
[----:B------:R-:W-:Y:S01]  /*119e0*/  LOP3.LUT R27, R4, 0xffff0000, RZ, 0xc0, !PT ;  /* 0xffff0000041b7812 */ /* 0x000fe200078ec0ff */
[----:B------:R-:W-:Y:S01]  /*119f0*/  IMAD.U32 R4, R5, 0x10000, RZ ;  /* 0x0001000005047824 */ /* 0x000fe200078e00ff */
[C---:B------:R-:W-:Y:S01]  /*11a00*/  SHF.L.U32 R41, R6.reuse, 0x10, RZ ;  /* 0x0000001006297819 */ /* 0x040fe200000006ff */
[----:B--2---:R-:W-:Y:S01]  /*11a10*/  IMAD.U32 R43, R21, 0x10000, RZ ;  /* 0x00010000152b7824 */ /* 0x004fe200078e00ff */
[----:B------:R-:W-:Y:S01]  /*11a20*/  LOP3.LUT R42, R5, 0xffff0000, RZ, 0xc0, !PT ;  /* 0xffff0000052a7812 */ /* 0x000fe200078ec0ff */
[----:B------:R-:W-:Y:S01]  /*11a30*/  IMAD.U32 R5, R7, 0x10000, RZ ;  /* 0x0001000007057824 */ /* 0x000fe200078e00ff */
[----:B------:R-:W-:Y:S01]  /*11a40*/  LOP3.LUT R6, R6, 0xffff0000, RZ, 0xc0, !PT ;  /* 0xffff000006067812 */ /* 0x000fe200078ec0ff */
[----:B------:R-:W-:Y:S01]  /*11a50*/  @P1 FADD.FTZ R27, -R27, -RZ ;  /* 0x800000ff1b1b1221 */ /* 0x000fe20000010100 */
        /* <DEDUP_REMOVED lines=8> */
[----:B------:R-:W-:Y:S01]  /*11ae0*/  SHF.L.U32 R46, R22, 0x10, RZ ;  /* 0x00000010162e7819 */ /* 0x000fe200000006ff */
[C---:B------:R-:W-:Y:S01]  /*11af0*/  IMAD.U32 R22, R23.reuse, 0x10000, RZ ;  /* 0x0001000017167824 */ /* 0x040fe200078e00ff */
[----:B------:R-:W-:Y:S01]  /*11b00*/  LOP3.LUT R20, R20, 0xffff0000, RZ, 0xc0, !PT ;  /* 0xffff000014147812 */ /* 0x000fe200078ec0ff */
[----:B------:R-:W-:Y:S01]  /*11b10*/  @P1 FADD.FTZ R4, -R4, -RZ ;  /* 0x800000ff04041221 */ /* 0x000fe20000010100 */
[----:B------:R-:W-:Y:S01]  /*11b20*/  LOP3.LUT R48, R23, 0xffff0000, RZ, 0xc0, !PT ;  /* 0xffff000017307812 */ /* 0x000fe200078ec0ff */
[----:B------:R-:W-:Y:S01]  /*11b30*/  @P1 FADD.FTZ R42, -R42, -RZ ;  /* 0x800000ff2a2a1221 */ /* 0x000fe20000010100 */
        /* <DEDUP_REMOVED lines=29> */
.L_x_1066:
[----:B------:R-:W-:Y:S05]  /*11d10*/  BSYNC.RECONVERGENT B0 ;  /* 0x0000000000007941 */ /* 0x000fea0003800200 */
.L_x_1065:
[----:B-----5:R1:W-:Y:S02]  /*11d20*/  STS.128 [R65+0x1800], R24 ;  /* 0x0018001841007388 */ /* 0x0203e40000000c00 */
.L_x_1064:
[----:B------:R-:W-:Y:S05]  /*11d30*/  BSYNC.RECONVERGENT B1 ;  /* 0x0000000000017941 */ /* 0x000fea0003800200 */
.L_x_1063:
[----:B------:R-:W-:-:S13]  /*11d40*/  ISETP.GE.AND P0, PT, R9, R10, PT ;  /* 0x0000000a0900720c */ /* 0x000fda0003f06270 */
[----:B------:R1:W-:Y:S01]  /*11d50*/  @P0 STS.128 [R65+0x3800], RZ ;  /* 0x003800ff41000388 */ /* 0x0003e20000000c00 */
[----:B------:R-:W-:Y:S05]  /*11d60*/  @P0 BRA `(.L_x_1008) ;  /* 0x00000004004c0947 */ /* 0x000fea0003800000 */
[----:B---3--:R3:W5:Y:S01]  /*11d70*/  LD.E.128 R4, desc[UR4][R50.64+0x80] ;  /* 0x0000800432047980 */ /* 0x008762000c101d00 */
[----:B------:R-:W-:Y:S01]  /*11d80*/  ISETP.GE.AND P0, PT, R9, R0, PT ;  /* 0x000000000900720c */ /* 0x000fe20003f06270 */
[----:B------:R-:W-:-:S12]  /*11d90*/  BSSY.RECONVERGENT B0, `(.L_x_1067) ;  /* 0x000004f000007945 */ /* 0x000fd80003800200 */
[----:B------:R-:W-:Y:S05]  /*11da0*/  @P0 BRA `(.L_x_1068) ;  /* 0x0000000400340947 */ /* 0x000fea0003800000 */
[----:B------:R-:W-:-:S04]  /*11db0*/  ISETP.GT.AND P1, PT, R28, 0x40, PT ;  /* 0x000000401c00780c */ /* 0x000fc80003f24270 */
[----:B------:R-:W-:Y:S02]  /*11dc0*/  SEL R11, R12, RZ, !P1 ;  /* 0x000000ff0c0b7207 */ /* 0x000fe40004800000 */
[----:B------:R-:W-:Y:S02]  /*11dd0*/  SEL R13, R13, RZ, !P1 ;  /* 0x000000ff0d0d7207 */ /* 0x000fe40004800000 */
[----:B------:R-:W-:Y:S02]  /*11de0*/  IADD3 R11, P0, PT, R11, R8, RZ ;  /* 0x000000080b0b7210 */ /* 0x000fe40007f1e0ff */
[----:B------:R-:W-:-:S03]  /*11df0*/  SEL R17, R3, R12, P1 ;  /* 0x0000000c03117207 */ /* 0x000fc60000800000 */
[----:B------:R-:W-:Y:S02]  /*11e00*/  IMAD.X R2, R13, 0x1, R2, P0 ;  /* 0x000000010d027824 */ /* 0x000fe400000e0602 */
[----:B------:R-:W-:Y:S02]  /*11e10*/  IMAD.SHL.U32 R3, R11, 0x2, RZ ;  /* 0x000000020b037824 */ /* 0x000fe400078e00ff */
[----:B------:R-:W-:Y:S01]  /*11e20*/  IMAD.WIDE R16, R17, 0x2, R50 ;  /* 0x0000000211107825 */ /* 0x000fe200078e0232 */
[----:B------:R-:W-:Y:S02]  /*11e30*/  SHF.L.U64.HI R11, R11, 0x1, R2 ;  /* 0x000000010b0b7819 */ /* 0x000fe40000010202 */
[----:B------:R-:W-:-:S03]  /*11e40*/  IADD3 R20, P0, PT, R32, R3, RZ ;  /* 0x0000000320147210 */ /* 0x000fc60007f1e0ff */
[----:B------:R-:W2:Y:S01]  /*11e50*/  LD.E.128 R16, desc[UR4][R16.64+0x80] ;  /* 0x0000800410107980 */ /* 0x000ea2000c101d00 */
[----:B------:R-:W-:Y:S02]  /*11e60*/  IADD3.X R21, PT, PT, R33, R11, RZ, P0, !PT ;  /* 0x0000000b21157210 */ /* 0x000fe400007fe4ff */
[----:B-1--4-:R-:W-:-:S04]  /*11e70*/  IADD3 R24, P0, PT, R34, R3, RZ ;  /* 0x0000000322187210 */ /* 0x012fc80007f1e0ff */
[----:B------:R-:W4:Y:S01]  /*11e80*/  LD.E.128 R20, desc[UR4][R20.64+0x80] ;  /* 0x0000800414147980 */ /* 0x000f22000c101d00 */
[----:B------:R-:W-:-:S06]  /*11e90*/  IMAD.X R25, R35, 0x1, R11, P0 ;  /* 0x0000000123197824 */ /* 0x000fcc00000e060b */
[----:B------:R-:W3:Y:S01]  /*11ea0*/  LD.E.128 R24, desc[UR4][R24.64+0x80] ;  /* 0x0000800418187980 */ /* 0x000ee2000c101d00 */
[C---:B-----5:R-:W-:Y:S01]  /*11eb0*/  SHF.L.U32 R3, R4.reuse, 0x10, RZ ;  /* 0x0000001004037819 */ /* 0x060fe200000006ff */
[----:B------:R-:W-:Y:S01]  /*11ec0*/  IMAD.U32 R10, R5, 0x10000, RZ ;  /* 0x00010000050a7824 */ /* 0x000fe200078e00ff */
[----:B------:R-:W-:Y:S01]  /*11ed0*/  LOP3.LUT R2, R4, 0xffff0000, RZ, 0xc0, !PT ;  /* 0xffff000004027812 */ /* 0x000fe200078ec0ff */
[----:B------:R-:W-:Y:S01]  /*11ee0*/  IMAD.U32 R12, R7, 0x10000, RZ ;  /* 0x00010000070c7824 */ /* 0x000fe200078e00ff */
[----:B------:R-:W-:Y:S02]  /*11ef0*/  LOP3.LUT R0, R5, 0xffff0000, RZ, 0xc0, !PT ;  /* 0xffff000005007812 */ /* 0x000fe400078ec0ff */
[C---:B------:R-:W-:Y:S02]  /*11f00*/  SHF.L.U32 R8, R6.reuse, 0x10, RZ ;  /* 0x0000001006087819 */ /* 0x040fe400000006ff */
[----:B------:R-:W-:Y:S02]  /*11f10*/  LOP3.LUT R5, R6, 0xffff0000, RZ, 0xc0, !PT ;  /* 0xffff000006057812 */ /* 0x000fe400078ec0ff */
[----:B------:R-:W-:-:S02]  /*11f20*/  LOP3.LUT R4, R7, 0xffff0000, RZ, 0xc0, !PT ;  /* 0xffff000007047812 */ /* 0x000fc400078ec0ff */
[C---:B--2---:R-:W-:Y:S01]  /*11f30*/  SHF.L.U32 R11, R16.reuse, 0x10, RZ ;  /* 0x00000010100b7819 */ /* 0x044fe200000006ff */
[----:B------:R-:W-:Y:S01]  /*11f40*/  IMAD.U32 R6, R17, 0x10000, RZ ;  /* 0x0001000011067824 */ /* 0x000fe200078e00ff */
[----:B------:R-:W-:Y:S01]  /*11f50*/  LOP3.LUT R7, R16, 0xffff0000, RZ, 0xc0, !PT ;  /* 0xffff000010077812 */ /* 0x000fe200078ec0ff */
[----:B------:R-:W-:Y:S01]  /*11f60*/  IMAD.U32 R13, R19, 0x10000, RZ ;  /* 0x00010000130d7824 */ /* 0x000fe200078e00ff */
[----:B------:R-:W-:Y:S02]  /*11f70*/  LOP3.LUT R28, R17, 0xffff0000, RZ, 0xc0, !PT ;  /* 0xffff0000111c7812 */ /* 0x000fe400078ec0ff */
[C---:B------:R-:W-:Y:S02]  /*11f80*/  SHF.L.U32 R17, R18.reuse, 0x10, RZ ;  /* 0x0000001012117819 */ /* 0x040fe400000006ff */
[----:B------:R-:W-:Y:S02]  /*11f90*/  LOP3.LUT R16, R18, 0xffff0000, RZ, 0xc0, !PT ;  /* 0xffff000012107812 */ /* 0x000fe400078ec0ff */
[----:B----4-:R-:W-:-:S02]  /*11fa0*/  SHF.L.U32 R32, R20, 0x10, RZ ;  /* 0x0000001014207819 */ /* 0x010fc400000006ff */
[----:B------:R-:W-:Y:S01]  /*11fb0*/  LOP3.LUT R18, R20, 0xffff0000, RZ, 0xc0, !PT ;  /* 0xffff000014127812 */ /* 0x000fe200078ec0ff */
[----:B------:R-:W-:Y:S01]  /*11fc0*/  IMAD.U32 R20, R23, 0x10000, RZ ;  /* 0x0001000017147824 */ /* 0x000fe200078e00ff */
[----:B------:R-:W-:Y:S01]  /*11fd0*/  LOP3.LUT R29, R19, 0xffff0000, RZ, 0xc0, !PT ;  /* 0xffff0000131d7812 */ /* 0x000fe200078ec0ff */
[C---:B------:R-:W-:Y:S01]  /*11fe0*/  IMAD.U32 R19, R21.reuse, 0x10000, RZ ;  /* 0x0001000015137824 */ /* 0x040fe200078e00ff */
        /* <DEDUP_REMOVED lines=8> */
[----:B------:R-:W-:Y:S01]  /*12070*/  FMUL.FTZ R32, R11, R32 ;  /* 0x000000200b207220 */ /* 0x000fe20000410000 */
[----:B------:R-:W-:Y:S01]  /*12080*/  FMUL.FTZ R7, R7, R18 ;  /* 0x0000001207077220 */ /* 0x000fe20000410000 */
[----:B------:R-:W-:Y:S01]  /*12090*/  @P1 FADD.FTZ R21, -R21, -RZ ;  /* 0x800000ff15151221 */ /* 0x000fe20000010100 */
[----:B------:R-:W-:Y:S01]  /*120a0*/  @P1 FADD.FTZ R22, -R22, -RZ ;  /* 0x800000ff16161221 */ /* 0x000fe20000010100 */
[----:B---3--:R-:W-:Y:S01]  /*120b0*/  SHF.L.U32 R18, R24, 0x10, RZ ;  /* 0x0000001018127819 */ /* 0x008fe200000006ff */
[----:B------:R-:W-:Y:S01]  /*120c0*/  FMUL.FTZ R19, R6, R19 ;  /* 0x0000001306137220 */ /* 0x000fe20000410000 */
[----:B------:R-:W-:Y:S01]  /*120d0*/  LOP3.LUT R11, R24, 0xffff0000, RZ, 0xc0, !PT ;  /* 0xffff0000180b7812 */ /* 0x000fe200078ec0ff */
[----:B------:R-:W-:Y:S01]  /*120e0*/  @P1 FADD.FTZ R34, -R34, -RZ ;  /* 0x800000ff22221221 */ /* 0x000fe20000010100 */
[----:B------:R-:W-:Y:S01]  /*120f0*/  @P1 FADD.FTZ R20, -R20, -RZ ;  /* 0x800000ff14141221 */ /* 0x000fe20000010100 */
[C---:B------:R-:W-:Y:S01]  /*12100*/  LOP3.LUT R24, R25.reuse, 0xffff0000, RZ, 0xc0, !PT ;  /* 0xffff000019187812 */ /* 0x040fe200078ec0ff */
        /* <DEDUP_REMOVED lines=8> */
[C---:B------:R-:W-:Y:S01]  /*12190*/  LOP3.LUT R26, R27.reuse, 0xffff0000, RZ, 0xc0, !PT ;  /* 0xffff00001b1a7812 */ /* 0x040fe200078ec0ff */
[----:B------:R-:W-:Y:S02]  /*121a0*/  IMAD.U32 R20, R27, 0x10000, RZ ;  /* 0x000100001b147824 */ /* 0x000fe400078e00ff */
        /* <DEDUP_REMOVED lines=13> */
.L_x_1068:
[----:B------:R-:W-:Y:S05]  /*12280*/  BSYNC.RECONVERGENT B0 ;  /* 0x0000000000007941 */ /* 0x000fea0003800200 */
.L_x_1067:
[----:B-----5:R1:W-:Y:S02]  /*12290*/  STS.128 [R65+0x3800], R4 ;  /* 0x0038000441007388 */ /* 0x0203e40000000c00 */
.L_x_1008:
[----:B------:R-:W-:Y:S05]  /*122a0*/  BSYNC.RECONVERGENT B3 ;  /* 0x0000000000037941 */ /* 0x000fea0003800200 */
.L_x_1000:
[----:B------:R-:W-:Y:S01]  /*122b0*/  IMAD.IADD R71, R66, 0x1, -R71 ;  /* 0x0000000142477824 */ /* 0x000fe200078e0a47 */
[----:B------:R-:W-:Y:S01]  /*122c0*/  BSSY.RECONVERGENT B0, `(.L_x_1069) ;  /* 0x0000017000007945 */ /* 0x000fe20003800200 */
[C---:B--2-4-:R-:W-:Y:S02]  /*122d0*/  VIADD R3, R122.reuse, 0x40 ;  /* 0x000000407a037836 */ /* 0x054fe40000000000 */
[C---:B------:R-:W-:Y:S01]  /*122e0*/  VIADD R2, R122.reuse, 0x50 ;  /* 0x000000507a027836 */ /* 0x040fe20000000000 */
[-C--:B------:R-:W-:Y:S02]  /*122f0*/  ISETP.GE.AND P6, PT, R122, R71.reuse, PT ;  /* 0x000000477a00720c */ /* 0x080fe40003fc6270 */
[-C--:B------:R-:W-:Y:S02]  /*12300*/  ISETP.GE.AND P0, PT, R30, R71.reuse, PT ;  /* 0x000000471e00720c */ /* 0x080fe40003f06270 */
[-C--:B------:R-:W-:Y:S02]  /*12310*/  ISETP.GE.AND P5, PT, R36, R71.reuse, PT ;  /* 0x000000472400720c */ /* 0x080fe40003fa6270 */
[----:B------:R-:W-:-:S02]  /*12320*/  ISETP.GE.AND P4, PT, R38, R71, PT ;  /* 0x000000472600720c */ /* 0x000fc40003f86270 */
[----:B------:R-:W-:-:S05]  /*12330*/  ISETP.GE.AND P3, PT, R3, R71, PT ;  /* 0x000000470300720c */ /* 0x000fca0003f66270 */
[----:B------:R-:W-:Y:S05]  /*12340*/  @P6 BRA `(.L_x_1070) ;  /* 0x0000000000386947 */ /* 0x000fea0003800000 */
[-C--:B------:R-:W-:Y:S02]  /*12350*/  ISETP.GE.AND P2, PT, R14, R219.reuse, PT ;  /* 0x000000db0e00720c */ /* 0x080fe40003f46270 */
[----:B------:R-:W-:-:S11]  /*12360*/  ISETP.GE.AND P1, PT, R9, R219, PT ;  /* 0x000000db0900720c */ /* 0x000fd60003f26270 */
[----:B-1-3--:R-:W-:Y:S02]  /*12370*/  @!P2 IMAD.MOV.U32 R4, RZ, RZ, R212 ;  /* 0x000000ffff04a224 */ /* 0x00afe400078e00d4 */
        /* <DEDUP_REMOVED lines=11> */
.L_x_1070:
[----:B------:R-:W-:Y:S05]  /*12430*/  BSYNC.RECONVERGENT B0 ;  /* 0x0000000000007941 */ /* 0x000fea0003800200 */
.L_x_1069:
[C---:B-1-3--:R-:W-:Y:S01]  /*12440*/  LEA R6, P1, R69.reuse, R212, 0x1 ;  /* 0x000000d445067211 */ /* 0x04afe200078208ff */
[----:B------:R-:W-:Y:S01]  /*12450*/  BSSY.RECONVERGENT B0, `(.L_x_1071) ;  /* 0x0000013000007945 */ /* 0x000fe20003800200 */
[----:B------:R-:W-:Y:S01]  /*12460*/  ISETP.GE.AND P2, PT, R2, R71, PT ;  /* 0x000000470200720c */ /* 0x000fe20003f46270 */
[----:B------:R-:W-:Y:S01]  /*12470*/  VIADD R0, R122, 0x60 ;  /* 0x000000607a007836 */ /* 0x000fe20000000000 */
[----:B------:R-:W-:Y:S01]  /*12480*/  LEA.HI.X R7, R69, R213, R70, 0x1, P1 ;  /* 0x000000d545077211 */ /* 0x000fe200008f0c46 */
[----:B------:R-:W-:Y:S10]  /*12490*/  @P0 BRA `(.L_x_1072) ;  /* 0x0000000000380947 */ /* 0x000ff40003800000 */
[-C--:B------:R-:W-:Y:S02]  /*124a0*/  ISETP.GE.AND P0, PT, R9, R219.reuse, PT ;  /* 0x000000db0900720c */ /* 0x080fe40003f06270 */
[----:B------:R-:W-:-:S11]  /*124b0*/  ISETP.GE.AND P1, PT, R14, R219, PT ;  /* 0x000000db0e00720c */ /* 0x000fd60003f26270 */
[----:B--2---:R-:W-:Y:S02]  /*124c0*/  @!P0 IMAD.MOV.U32 R4, RZ, RZ, R6 ;  /* 0x000000ffff048224 */ /* 0x004fe400078e0006 */
        /* <DEDUP_REMOVED lines=11> */
.L_x_1072:
[----:B------:R-:W-:Y:S05]  /*12580*/  BSYNC.RECONVERGENT B0 ;  /* 0x0000000000007941 */ /* 0x000fea0003800200 */
.L_x_1071:
[----:B------:R-:W-:Y:S04]  /*12590*/  BSSY.RECONVERGENT B0, `(.L_x_1073) ;  /* 0x0000010000007945 */ /* 0x000fe80003800200 */
[----:B------:R-:W-:Y:S05]  /*125a0*/  @P5 BRA `(.L_x_1074) ;  /* 0x0000000000385947 */ /* 0x000fea0003800000 */
[-C--:B------:R-:W-:Y:S02]  /*125b0*/  ISETP.GE.AND P1, PT, R14, R219.reuse, PT ;  /* 0x000000db0e00720c */ /* 0x080fe40003f26270 */
[----:B------:R-:W-:Y:S02]  /*125c0*/  ISETP.GE.AND P0, PT, R9, R219, PT ;  /* 0x000000db0900720c */ /* 0x000fe40003f06270 */
[----:B-12---:R-:W-:-:S04]  /*125d0*/  LEA R4, P5, R208, R6, 0x5 ;  /* 0x00000006d0047211 */ /* 0x006fc800078a28ff */
        /* <DEDUP_REMOVED lines=11> */
.L_x_1074:
[----:B------:R-:W-:Y:S05]  /*12690*/  BSYNC.RECONVERGENT B0 ;  /* 0x0000000000007941 */ /* 0x000fea0003800200 */
.L_x_1073:
[----:B------:R-:W-:Y:S01]  /*126a0*/  BSSY.RECONVERGENT B0, `(.L_x_1075) ;  /* 0x0000012000007945 */ /* 0x000fe20003800200 */
[----:B------:R-:W-:Y:S02]  /*126b0*/  ISETP.GE.AND P0, PT, R0, R71, PT ;  /* 0x000000470000720c */ /* 0x000fe40003f06270 */
[----:B------:R-:W-:Y:S01]  /*126c0*/  IADD3 R122, PT, PT, R122, 0x70, RZ ;  /* 0x000000707a7a7810 */ /* 0x000fe20007ffe0ff */
[----:B------:R-:W-:Y:S05]  /*126d0*/  @P4 BRA `(.L_x_1076) ;  /* 0x0000000000384947 */ /* 0x000fea0003800000 */
[-C--:B------:R-:W-:Y:S02]  /*126e0*/  ISETP.GE.AND P4, PT, R14, R219.reuse, PT ;  /* 0x000000db0e00720c */ /* 0x080fe40003f86270 */
[----:B------:R-:W-:Y:S02]  /*126f0*/  ISETP.GE.AND P1, PT, R9, R219, PT ;  /* 0x000000db0900720c */ /* 0x000fe40003f26270 */
[----:B-123--:R-:W-:-:S04]  /*12700*/  LEA R4, P5, R208, R6, 0x6 ;  /* 0x00000006d0047211 */ /* 0x00efc800078a30ff */
        /* <DEDUP_REMOVED lines=11> */
.L_x_1076:
[----:B------:R-:W-:Y:S05]  /*127c0*/  BSYNC.RECONVERGENT B0 ;  /* 0x0000000000007941 */ /* 0x000fea0003800200 */
.L_x_1075:
[----:B------:R-:W-:Y:S01]  /*127d0*/  BSSY.RECONVERGENT B0, `(.L_x_1077) ;  /* 0x0000014000007945 */ /* 0x000fe20003800200 */
[----:B------:R-:W-:-:S03]  /*127e0*/  ISETP.GE.AND P1, PT, R122, R71, PT ;  /* 0x000000477a00720c */ /* 0x000fc60003f26270 */
[----:B------:R-:W-:Y:S10]  /*127f0*/  @P3 BRA `(.L_x_1078) ;  /* 0x0000000000443947 */ /* 0x000ff40003800000 */
[----:B-----5:R-:W-:Y:S01]  /*12800*/  MOV R10, R6 ;  /* 0x00000006000a7202 */ /* 0x020fe20000000f00 */
[----:B-1234-:R-:W-:Y:S01]  /*12810*/  IMAD R4, R209, 0x60, RZ ;  /* 0x00000060d1047824 */ /* 0x01efe200078e02ff */
        /* <DEDUP_REMOVED lines=15> */
.L_x_1078:
[----:B------:R-:W-:Y:S05]  /*12910*/  BSYNC.RECONVERGENT B0 ;  /* 0x0000000000007941 */ /* 0x000fea0003800200 */
.L_x_1077:
[----:B------:R-:W-:Y:S04]  /*12920*/  BSSY.RECONVERGENT B0, `(.L_x_1079) ;  /* 0x0000010000007945 */ /* 0x000fe80003800200 */
[----:B------:R-:W-:Y:S05]  /*12930*/  @P2 BRA `(.L_x_1080) ;  /* 0x0000000000382947 */ /* 0x000fea0003800000 */
[-C--:B------:R-:W-:Y:S02]  /*12940*/  ISETP.GE.AND P3, PT, R14, R219.reuse, PT ;  /* 0x000000db0e00720c */ /* 0x080fe40003f66270 */
[----:B------:R-:W-:Y:S02]  /*12950*/  ISETP.GE.AND P2, PT, R9, R219, PT ;  /* 0x000000db0900720c */ /* 0x000fe40003f46270 */
[----:B-1234-:R-:W-:-:S04]  /*12960*/  LEA R4, P4, R208, R6, 0x7 ;  /* 0x00000006d0047211 */ /* 0x01efc800078838ff */
        /* <DEDUP_REMOVED lines=11> */
.L_x_1080:
[----:B------:R-:W-:Y:S05]  /*12a20*/  BSYNC.RECONVERGENT B0 ;  /* 0x0000000000007941 */ /* 0x000fea0003800200 */
.L_x_1079:
[----:B------:R-:W-:Y:S04]  /*12a30*/  BSSY.RECONVERGENT B0, `(.L_x_1081) ;  /* 0x0000013000007945 */ /* 0x000fe80003800200 */
[----:B------:R-:W-:Y:S05]  /*12a40*/  @P0 BRA `(.L_x_1082) ;  /* 0x0000000000440947 */ /* 0x000fea0003800000 */
[----:B-1---5:R-:W-:Y:S01]  /*12a50*/  MOV R10, R6 ;  /* 0x00000006000a7202 */ /* 0x022fe20000000f00 */
[----:B--234-:R-:W-:Y:S01]  /*12a60*/  IMAD R4, R209, 0xa0, RZ ;  /* 0x000000a0d1047824 */ /* 0x01cfe200078e02ff */
        /* <DEDUP_REMOVED lines=15> */
.L_x_1082:
[----:B------:R-:W-:Y:S05]  /*12b60*/  BSYNC.RECONVERGENT B0 ;  /* 0x0000000000007941 */ /* 0x000fea0003800200 */
.L_x_1081:
[----:B------:R-:W-:Y:S04]  /*12b70*/  BSSY.RECONVERGENT B0, `(.L_x_1083) ;  /* 0x0000011000007945 */ /* 0x000fe80003800200 */
[----:B------:R-:W-:Y:S05]  /*12b80*/  @P1 BRA `(.L_x_1084) ;  /* 0x00000000003c1947 */ /* 0x000fea0003800000 */
[-C--:B------:R-:W-:Y:S01]  /*12b90*/  ISETP.GE.AND P1, PT, R14, R219.reuse, PT ;  /* 0x000000db0e00720c */ /* 0x080fe20003f26270 */
[----:B-1234-:R-:W-:Y:S01]  /*12ba0*/  IMAD R4, R209, 0xc0, RZ ;  /* 0x000000c0d1047824 */ /* 0x01efe200078e02ff */
        /* <DEDUP_REMOVED lines=13> */
.L_x_1084:
[----:B------:R-:W-:Y:S05]  /*12c80*/  BSYNC.RECONVERGENT B0 ;  /* 0x0000000000007941 */ /* 0x000fea0003800200 */
.L_x_1083:
[----:B------:R-:W0:Y:S01]  /*12c90*/  LDGDEPBAR ;  /* 0x00000000000079af */ /* 0x000e220000000000 */
[----:B------:R-:W-:Y:S01]  /*12ca0*/  BSSY.RECONVERGENT B0, `(.L_x_1085) ;  /* 0x0000015000007945 */ /* 0x000fe20003800200 */
[----:B------:R-:W-:-:S04]  /*12cb0*/  DEPBAR.LE SB0, 0x0 ;  /* 0x000080000000791a */ /* 0x000fc80000000000 */
[----:B------:R-:W-:Y:S06]  /*12cc0*/  BAR.SYNC.DEFER_BLOCKING 0x0 ;  /* 0x0000000000007b1d */ /* 0x000fec0000010000 */
[----:B------:R-:W-:Y:S05]  /*12cd0*/  @P6 BRA `(.L_x_1086) ;  /* 0x00000000003c6947 */ /* 0x000fea0003800000 */
[-C--:B------:R-:W-:Y:S02]  /*12ce0*/  ISETP.GE.AND P1, PT, R14, R219.reuse, PT ;  /* 0x000000db0e00720c */ /* 0x080fe40003f26270 */
[----:B------:R-:W-:-:S11]  /*12cf0*/  ISETP.GE.AND P0, PT, R9, R219, PT ;  /* 0x000000db0900720c */ /* 0x000fd60003f06270 */
[----:B-1234-:R-:W-:Y:S02]  /*12d00*/  @!P1 IMAD.MOV.U32 R4, RZ, RZ, R214 ;  /* 0x000000ffff049224 */ /* 0x01efe400078e00d6 */
        /* <DEDUP_REMOVED lines=12> */
.L_x_1086:
[----:B------:R1:W-:Y:S04]  /*12dd0*/  STS.128 [R65+0xc000], RZ ;  /* 0x00c000ff41007388 */ /* 0x0003e80000000c00 */
[----:B------:R1:W-:Y:S02]  /*12de0*/  STS.128 [R65+0x10000], RZ ;  /* 0x010000ff41007388 */ /* 0x0003e40000000c00 */
.L_x_1087:
[----:B------:R-:W-:Y:S05]  /*12df0*/  BSYNC.RECONVERGENT B0 ;  /* 0x0000000000007941 */ /* 0x000fea0003800200 */
.L_x_1085:
[-C--:B------:R-:W-:Y:S01]  /*12e00*/  ISETP.GE.AND P2, PT, R30, R71.reuse, PT ;  /* 0x000000471e00720c */ /* 0x080fe20003f46270 */
[----:B------:R-:W1:Y:S01]  /*12e10*/  S2R R200, SR_TID.X ;  /* 0x0000000000c87919 */ /* 0x000e620000002100 */
[-C--:B------:R-:W-:Y:S01]  /*12e20*/  ISETP.GE.AND P5, PT, R2, R71.reuse, PT ;  /* 0x000000470200720c */ /* 0x080fe20003fa6270 */
[----:B------:R-:W-:Y:S01]  /*12e30*/  BSSY.RECONVERGENT B0, `(.L_x_1088) ;  /* 0x0000016000007945 */ /* 0x000fe20003800200 */
[----:B------:R-:W-:Y:S02]  /*12e40*/  LEA R2, P1, R67, R214, 0x1 ;  /* 0x000000d643027211 */ /* 0x000fe400078208ff */
[-C--:B------:R-:W-:Y:S02]  /*12e50*/  ISETP.GE.AND P6, PT, R3, R71.reuse, PT ;  /* 0x000000470300720c */ /* 0x080fe40003fc6270 */
[-C--:B------:R-:W-:Y:S02]  /*12e60*/  ISETP.GE.AND P3, PT, R36, R71.reuse, PT ;  /* 0x000000472400720c */ /* 0x080fe40003f66270 */
[----:B------:R-:W-:-:S02]  /*12e70*/  ISETP.GE.AND P0, PT, R38, R71, PT ;  /* 0x000000472600720c */ /* 0x000fc40003f06270 */
[----:B------:R-:W-:Y:S01]  /*12e80*/  ISETP.GE.AND P4, PT, R0, R71, PT ;  /* 0x000000470000720c */ /* 0x000fe20003f86270 */
[----:B------:R1:W-:Y:S01]  /*12e90*/  @P2 STS.128 [R65+0xc800], RZ ;  /* 0x00c800ff41002388 */ /* 0x0003e20000000c00 */
[----:B------:R-:W-:-:S03]  /*12ea0*/  LEA.HI.X R3, R67, R215, R68, 0x1, P1 ;  /* 0x000000d743037211 */ /* 0x000fc600008f0c44 */
[----:B------:R1:W-:Y:S01]  /*12eb0*/  @P2 STS.128 [R65+0x10800], RZ ;  /* 0x010800ff41002388 */ /* 0x0003e20000000c00 */
[----:B------:R-:W-:Y:S07]  /*12ec0*/  @P2 BRA `(.L_x_1089) ;  /* 0x0000000000302947 */ /* 0x000fee0003800000 */
        /* <DEDUP_REMOVED lines=12> */
.L_x_1089:
[----:B------:R-:W-:Y:S05]  /*12f90*/  BSYNC.RECONVERGENT B0 ;  /* 0x0000000000007941 */ /* 0x000fea0003800200 */
.L_x_1088:
[----:B------:R1:W-:Y:S01]  /*12fa0*/  @P3 STS.128 [R65+0xd000], RZ ;  /* 0x00d000ff41003388 */ /* 0x0003e20000000c00 */
[----:B------:R-:W-:Y:S03]  /*12fb0*/  BSSY.RECONVERGENT B0, `(.L_x_1090) ;  /* 0x0000011000007945 */ /* 0x000fe60003800200 */
[----:B------:R1:W-:Y:S01]  /*12fc0*/  @P3 STS.128 [R65+0x11000], RZ ;  /* 0x011000ff41003388 */ /* 0x0003e20000000c00 */
        /* <DEDUP_REMOVED lines=15> */
.L_x_1091:
[----:B------:R-:W-:Y:S05]  /*130c0*/  BSYNC.RECONVERGENT B0 ;  /* 0x0000000000007941 */ /* 0x000fea0003800200 */
.L_x_1090:
[----:B------:R1:W-:Y:S01]  /*130d0*/  @P0 STS.128 [R65+0xd800], RZ ;  /* 0x00d800ff41000388 */ /* 0x0003e20000000c00 */
[----:B------:R-:W-:Y:S01]  /*130e0*/  BSSY.RECONVERGENT B0, `(.L_x_1092) ;  /* 0x0000012000007945 */ /* 0x000fe20003800200 */
[----:B------:R-:W-:Y:S02]  /*130f0*/  ISETP.GE.AND P3, PT, R122, R71, PT ;  /* 0x000000477a00720c */ /* 0x000fe40003f66270 */
        /* <DEDUP_REMOVED lines=16> */
.L_x_1093:
[----:B------:R-:W-:Y:S05]  /*13200*/  BSYNC.RECONVERGENT B0 ;  /* 0x0000000000007941 */ /* 0x000fea0003800200 */
.L_x_1092:
[----:B------:R1:W-:Y:S01]  /*13210*/  @P6 STS.128 [R65+0xe000], RZ ;  /* 0x00e000ff41006388 */ /* 0x0003e20000000c00 */
[----:B------:R-:W-:Y:S03]  /*13220*/  BSSY.RECONVERGENT B0, `(.L_x_1094) ;  /* 0x0000014000007945 */ /* 0x000fe60003800200 */
[----:B------:R1:W-:Y:S01]  /*13230*/  @P6 STS.128 [R65+0x12000], RZ ;  /* 0x012000ff41006388 */ /* 0x0003e20000000c00 */
[----:B------:R-:W-:Y:S05]  /*13240*/  @P6 BRA `(.L_x_1095) ;  /* 0x0000000000446947 */ /* 0x000fea0003800000 */
[----:B-1234-:R-:W-:Y:S01]  /*13250*/  MOV R4, R2 ;  /* 0x0000000200047202 */ /* 0x01efe20000000f00 */
        /* <DEDUP_REMOVED lines=16> */
.L_x_1095:
[----:B------:R-:W-:Y:S05]  /*13360*/  BSYNC.RECONVERGENT B0 ;  /* 0x0000000000007941 */ /* 0x000fea0003800200 */
.L_x_1094:
        /* <DEDUP_REMOVED lines=18> */
.L_x_1097:
[----:B------:R-:W-:Y:S05]  /*13490*/  BSYNC.RECONVERGENT B0 ;  /* 0x0000000000007941 */ /* 0x000fea0003800200 */
.L_x_1096:
        /* <DEDUP_REMOVED lines=21> */
.L_x_1099:
[----:B------:R-:W-:Y:S05]  /*135f0*/  BSYNC.RECONVERGENT B0 ;  /* 0x0000000000007941 */ /* 0x000fea0003800200 */
.L_x_1098:
        /* <DEDUP_REMOVED lines=19> */
.L_x_1101:
[----:B------:R-:W-:Y:S05]  /*13730*/  BSYNC.RECONVERGENT B0 ;  /* 0x0000000000007941 */ /* 0x000fea0003800200 */
.L_x_1100:
[----:B------:R-:W2:Y:S01]  /*13740*/  S2UR UR6, SR_CgaCtaId ;  /* 0x00000000000679c3 */ /* 0x000ea20000008800 */
[----:B-1----:R-:W-:Y:S01]  /*13750*/  SHF.R.U32.HI R203, RZ, 0x1, R200 ;  /* 0x00000001ffcb7819 */ /* 0x002fe200000116c8 */
[C---:B------:R-:W-:Y:S01]  /*13760*/  IMAD.SHL.U32 R204, R200.reuse, 0x20, RZ ;  /* 0x00000020c8cc7824 */ /* 0x040fe200078e00ff */
[C---:B------:R-:W-:Y:S01]  /*13770*/  LOP3.LUT R0, R200.reuse, 0x8, RZ, 0xc0, !PT ;  /* 0x00000008c8007812 */ /* 0x040fe200078ec0ff */
[C---:B------:R-:W-:Y:S01]  /*13780*/  IMAD.SHL.U32 R3, R200.reuse, 0x40, RZ ;  /* 0x00000040c8037824 */ /* 0x040fe200078e00ff */
[----:B------:R-:W-:Y:S01]  /*13790*/  LOP3.LUT R2, R203, 0x8, RZ, 0xc0, !PT ;  /* 0x00000008cb027812 */ /* 0x000fe200078ec0ff */
[----:B------:R-:W-:Y:S01]  /*137a0*/  IMAD.SHL.U32 R226, R200, 0x8, RZ ;  /* 0x00000008c8e27824 */ /* 0x000fe200078e00ff */
[----:B------:R-:W-:Y:S01]  /*137b0*/  LOP3.LUT R204, R204, 0x7c00, RZ, 0xc0, !PT ;  /* 0x00007c00cccc7812 */ /* 0x000fe200078ec0ff */
[----:B------:R-:W-:Y:S01]  /*137c0*/  UMOV UR7, 0x400 ;  /* 0x0000040000077882 */ /* 0x000fe20000000000 */
[--C-:B------:R-:W-:Y:S01]  /*137d0*/  LOP3.LUT R11, R2, 0x1c0, R3.reuse, 0xf8, !PT ;  /* 0x000001c0020b7812 */ /* 0x100fe200078ef803 */
[----:B------:R-:W-:Y:S01]  /*137e0*/  IMAD.MOV.U32 R201, RZ, RZ, 0x20 ;  /* 0x00000020ffc97424 */ /* 0x000fe200078e00ff */
[----:B------:R-:W-:Y:S01]  /*137f0*/  LOP3.LUT R202, R226, 0x38, RZ, 0xc0, !PT ;  /* 0x00000038e2ca7812 */ /* 0x000fe200078ec0ff */
[----:B------:R-:W-:Y:S01]  /*13800*/  IMAD.MOV.U32 R165, RZ, RZ, 0x40 ;  /* 0x00000040ffa57424 */ /* 0x000fe200078e00ff */
[--C-:B------:R-:W-:Y:S01]  /*13810*/  LOP3.LUT R7, R0, 0x1c0, R3.reuse, 0xf8, !PT ;  /* 0x000001c000077812 */ /* 0x100fe200078ef803 */
[----:B------:R-:W-:Y:S01]  /*13820*/  VIADD R227, R64, 0xffffff80 ;  /* 0xffffff8040e37836 */ /* 0x000fe20000000000 */
[----:B--234-:R-:W-:Y:S01]  /*13830*/  LOP3.LUT R5, R204, 0x200, R3, 0xf8, !PT ;  /* 0x00000200cc057812 */ /* 0x01cfe200078ef803 */
[----:B------:R-:W0:Y:S01]  /*13840*/  LDGDEPBAR ;  /* 0x00000000000079af */ /* 0x000e220000000000 */
[----:B------:R-:W-:Y:S01]  /*13850*/  LOP3.LUT R0, R11, R202, RZ, 0x3c, !PT ;  /* 0x000000ca0b007212 */ /* 0x000fe200078e3cff */
[----:B------:R-:W-:Y:S01]  /*13860*/  BSSY.RECONVERGENT B1, `(.L_x_1102) ;  /* 0x0000214000017945 */ /* 0x000fe20003800200 */
[----:B------:R-:W-:-:S02]  /*13870*/  LOP3.LUT R67, R3, 0x400, RZ, 0xc0, !PT ;  /* 0x0000040003437812 */ /* 0x000fc400078ec0ff */
[----:B------:R-:W-:Y:S02]  /*13880*/  LOP3.LUT R2, R7, R202, RZ, 0x3c, !PT ;  /* 0x000000ca07027212 */ /* 0x000fe400078e3cff */
[----:B------:R-:W-:Y:S01]  /*13890*/  LOP3.LUT R134, R5, R0, RZ, 0xfc, !PT ;  /* 0x0000000005867212 */ /* 0x000fe200078efcff */
[----:B------:R-:W-:Y:S01]  /*138a0*/  ULEA UR6, UR6, UR7, 0x18 ;  /* 0x0000000706067291 */ /* 0x000fe2000f8ec0ff */
[----:B------:R-:W-:Y:S01]  /*138b0*/  R2P PR, R200, 0x6 ;  /* 0x00000006c8007804 */ /* 0x000fe20000000000 */
[----:B------:R-:W-:-:S04]  /*138c0*/  IMAD R67, R2, 0x2, R67 ;  /* 0x0000000202437824 */ /* 0x000fc800078e0243 */
[----:B------:R-:W-:Y:S01]  /*138d0*/  LEA R134, R134, UR6, 0x1 ;  /* 0x0000000686867c11 */ /* 0x000fe2000f8e08ff */
[----:B------:R-:W-:Y:S01]  /*138e0*/  VIADD R2, R67, UR6 ;  /* 0x0000000643027c36 */ /* 0x000fe20008000000 */
[----:B------:R-:W-:Y:S01]  /*138f0*/  SEL R11, R201, 0xffffffe0, !P1 ;  /* 0xffffffe0c90b7807 */ /* 0x000fe20004800000 */
[----:B------:R-:W-:Y:S01]  /*13900*/  LDSM.16.M88.4 R48, [R67+UR6+0x4000] ;  /* 0x004000064330783b */ /* 0x000fe20008000200 */
[----:B------:R-:W-:-:S03]  /*13910*/  SEL R165, R165, 0xffffffc0, !P2 ;  /* 0xffffffc0a5a57807 */ /* 0x000fc60005000000 */
[----:B------:R-:W1:Y:S01]  /*13920*/  LDSM.16.M88.4 R100, [R134] ;  /* 0x000000008664783b */ /* 0x000e620000000200 */
[--C-:B------:R-:W-:Y:S02]  /*13930*/  IMAD.IADD R55, R134, 0x1, R11.reuse ;  /* 0x0000000186377824 */ /* 0x100fe400078e020b */
[----:B------:R-:W-:Y:S01]  /*13940*/  IMAD.IADD R52, R2, 0x1, R11 ;  /* 0x0000000102347824 */ /* 0x000fe200078e020b */
[----:B-----5:R-:W2:Y:S01]  /*13950*/  LDSM.16.M88.4 R40, [R67+UR6+0x4800] ;  /* 0x004800064328783b */ /* 0x020ea20008000200 */
[--C-:B------:R-:W-:Y:S02]  /*13960*/  IMAD.IADD R10, R134, 0x1, R165.reuse ;  /* 0x00000001860a7824 */ /* 0x100fe400078e02a5 */
[----:B------:R-:W-:Y:S01]  /*13970*/  IMAD.IADD R2, R2, 0x1, R165 ;  /* 0x0000000102027824 */ /* 0x000fe200078e02a5 */
[----:B------:R-:W3:Y:S01]  /*13980*/  LDSM.16.M88.4 R32, [R67+UR6+0x5000] ;  /* 0x005000064320783b */ /* 0x000ee20008000200 */
[C---:B------:R-:W-:Y:S02]  /*13990*/  IMAD.IADD R54, R11.reuse, 0x1, R10 ;  /* 0x000000010b367824 */ /* 0x040fe400078e020a */
[----:B------:R-:W-:Y:S01]  /*139a0*/  IMAD.IADD R8, R11, 0x1, R2 ;  /* 0x000000010b087824 */ /* 0x000fe200078e0202 */
[----:B------:R-:W4:Y:S04]  /*139b0*/  LDSM.16.M88.4 R24, [R67+UR6+0x5800] ;  /* 0x005800064318783b */ /* 0x000f280008000200 */
[----:B------:R-:W4:Y:S04]  /*139c0*/  LDSM.16.M88.4 R16, [R67+UR6+0x6000] ;  /* 0x006000064310783b */ /* 0x000f280008000200 */
[----:B------:R-:W4:Y:S04]  /*139d0*/  LDSM.16.M88.4 R116, [R67+UR6+0x6800] ;  /* 0x006800064374783b */ /* 0x000f280008000200 */
[----:B------:R-:W4:Y:S04]  /*139e0*/  LDSM.16.M88.4 R108, [R67+UR6+0x7000] ;  /* 0x00700006436c783b */ /* 0x000f280008000200 */
[----:B------:R-:W4:Y:S04]  /*139f0*/  LDSM.16.M88.4 R12, [R67+UR6+0x7800] ;  /* 0x00780006430c783b */ /* 0x000f280008000200 */
[----:B------:R-:W-:Y:S04]  /*13a00*/  LDSM.16.M88.4 R80, [R55] ;  /* 0x000000003750783b */ /* 0x000fe80000000200 */
[----:B------:R-:W4:Y:S01]  /*13a10*/  LDSM.16.M88.4 R60, [R52+0x4000] ;  /* 0x00400000343c783b */ /* 0x000f220000000200 */
[C---:B-1----:R-:W-:Y:S03]  /*13a20*/  HMMA.16816.F32.BF16 R56, R100.reuse, R48, RZ ;  /* 0x000000306438723c */ /* 0x042fe600000418ff */
[----:B------:R-:W1:Y:S04]  /*13a30*/  LDSM.16.M88.4 R4, [R52+0x4800] ;  /* 0x004800003404783b */ /* 0x000e680000000200 */
[----:B------:R-:W1:Y:S01]  /*13a40*/  LDSM.16.M88.4 R68, [R52+0x5000] ;  /* 0x005000003444783b */ /* 0x000e620000000200 */
[C---:B--2---:R-:W-:Y:S03]  /*13a50*/  HMMA.16816.F32.BF16 R44, R100.reuse, R40, RZ ;  /* 0x00000028642c723c */ /* 0x044fe600000418ff */
[----:B------:R-:W-:Y:S04]  /*13a60*/  LDSM.16.M88.4 R76, [R2+0x4000] ;  /* 0x00400000024c783b */ /* 0x000fe80000000200 */
[----:B------:R-:W-:Y:S01]  /*13a70*/  LDSM.16.M88.4 R72, [R2+0x4800] ;  /* 0x004800000248783b */ /* 0x000fe20000000200 */
[C---:B---3--:R-:W-:Y:S03]  /*13a80*/  HMMA.16816.F32.BF16 R36, R100.reuse, R32, RZ ;  /* 0x000000206424723c */ /* 0x048fe600000418ff */
[----:B------:R-:W-:Y:S04]  /*13a90*/  LDSM.16.M88.4 R92, [R52+0x6800] ;  /* 0x00680000345c783b */ /* 0x000fe80000000200 */
[----:B------:R-:W-:Y:S01]  /*13aa0*/  LDSM.16.M88.4 R88, [R52+0x7000] ;  /* 0x007000003458783b */ /* 0x000fe20000000200 */
[C---:B----4-:R-:W-:Y:S03]  /*13ab0*/  HMMA.16816.F32.BF16 R28, R100.reuse, R24, RZ ;  /* 0x00000018641c723c */ /* 0x050fe600000418ff */
[----:B------:R-:W-:Y:S04]  /*13ac0*/  LDSM.16.M88.4 R84, [R52+0x7800] ;  /* 0x007800003454783b */ /* 0x000fe80000000200 */
[----:B------:R-:W-:Y:S01]  /*13ad0*/  LDSM.16.M88.4 R128, [R54] ;  /* 0x000000003680783b */ /* 0x000fe20000000200 */
[C---:B------:R-:W-:Y:S03]  /*13ae0*/  HMMA.16816.F32.BF16 R20, R100.reuse, R16, RZ ;  /* 0x000000106414723c */ /* 0x040fe600000418ff */
[----:B------:R-:W-:Y:S04]  /*13af0*/  LDSM.16.M88.4 R124, [R67+UR6+0x8000] ;  /* 0x00800006437c783b */ /* 0x000fe80008000200 */
[----:B------:R-:W-:Y:S01]  /*13b00*/  LDSM.16.M88.4 R136, [R8+0x7800] ;  /* 0x007800000888783b */ /* 0x000fe20000000200 */
[C---:B------:R-:W-:Y:S03]  /*13b10*/  HMMA.16816.F32.BF16 R120, R100.reuse, R116, RZ ;  /* 0x000000746478723c */ /* 0x040fe600000418ff */
[----:B------:R-:W-:Y:S04]  /*13b20*/  LDSM.16.M88.4 R96, [R67+UR6+0x8800] ;  /* 0x008800064360783b */ /* 0x000fe80008000200 */
[----:B------:R-:W-:Y:S01]  /*13b30*/  LDSM.16.M88.4 R140, [R55+0x2000] ;  /* 0x00200000378c783b */ /* 0x000fe20000000200 */
        /* <DEDUP_REMOVED lines=11> */
[C---:B------:R-:W-:Y:S08]  /*13bf0*/  HMMA.16816.F32.BF16 R56, R80.reuse, R60, R56 ;  /* 0x0000003c5038723c */ /* 0x040ff00000041838 */
[C---:B------:R-:W-:Y:S01]  /*13c00*/  HMMA.16816.F32.BF16 R48, R80.reuse, R62, R48 ;  /* 0x0000003e5030723c */ /* 0x040fe20000041830 */
[----:B------:R-:W3:Y:S07]  /*13c10*/  LDSM.16.M88.4 R60, [R52+0x6000] ;  /* 0x00600000343c783b */ /* 0x000eee0000000200 */
[C---:B-1----:R-:W-:Y:S08]  /*13c20*/  HMMA.16816.F32.BF16 R44, R80.reuse, R4, R44 ;  /* 0x00000004502c723c */ /* 0x042ff0000004182c */
[C---:B------:R-:W-:Y:S01]  /*13c30*/  HMMA.16816.F32.BF16 R40, R80.reuse, R6, R40 ;  /* 0x000000065028723c */ /* 0x040fe20000041828 */
[----:B------:R-:W1:Y:S07]  /*13c40*/  LDSM.16.M88.4 R4, [R10] ;  /* 0x000000000a04783b */ /* 0x000e6e0000000200 */
[C---:B------:R-:W-:Y:S08]  /*13c50*/  HMMA.16816.F32.BF16 R36, R80.reuse, R68, R36 ;  /* 0x000000445024723c */ /* 0x040ff00000041824 */
[C---:B--2---:R-:W-:Y:S08]  /*13c60*/  HMMA.16816.F32.BF16 R28, R80.reuse, R12, R28 ;  /* 0x0000000c501c723c */ /* 0x044ff0000004181c */
[C---:B------:R-:W-:Y:S01]  /*13c70*/  HMMA.16816.F32.BF16 R24, R80.reuse, R14, R24 ;  /* 0x0000000e5018723c */ /* 0x040fe20000041818 */
[----:B------:R-:W2:Y:S07]  /*13c80*/  LDSM.16.M88.4 R12, [R2+0x5000] ;  /* 0x00500000020c783b */ /* 0x000eae0000000200 */
[C---:B------:R-:W-:Y:S01]  /*13c90*/  HMMA.16816.F32.BF16 R32, R80.reuse, R70, R32 ;  /* 0x000000465020723c */ /* 0x040fe20000041820 */
[----:B------:R-:W-:Y:S07]  /*13ca0*/  LDSM.16.M88.4 R68, [R2+0x5800] ;  /* 0x005800000244783b */ /* 0x000fee0000000200 */
[C---:B---3--:R-:W-:Y:S08]  /*13cb0*/  HMMA.16816.F32.BF16 R20, R80.reuse, R60, R20 ;  /* 0x0000003c5014723c */ /* 0x048ff00000041814 */
[----:B------:R-:W-:Y:S01]  /*13cc0*/  HMMA.16816.F32.BF16 R16, R80, R62, R16 ;  /* 0x0000003e5010723c */ /* 0x000fe20000041810 */
[----:B------:R-:W3:Y:S07]  /*13cd0*/  LDSM.16.M88.4 R60, [R2+0x6000] ;  /* 0x00600000023c783b */ /* 0x000eee0000000200 */
[C---:B-1----:R-:W-:Y:S08]  /*13ce0*/  HMMA.16816.F32.BF16 R56, R4.reuse, R76, R56 ;  /* 0x0000004c0438723c */ /* 0x042ff00000041838 */
[C---:B------:R-:W-:Y:S01]  /*13cf0*/  HMMA.16816.F32.BF16 R48, R4.reuse, R78, R48 ;  /* 0x0000004e0430723c */ /* 0x040fe20000041830 */
[----:B------:R-:W-:Y:S07]  /*13d00*/  LDSM.16.M88.4 R76, [R2+0x7800] ;  /* 0x00780000024c783b */ /* 0x000fee0000000200 */
[C---:B------:R-:W-:Y:S08]  /*13d10*/  HMMA.16816.F32.BF16 R44, R4.reuse, R72, R44 ;  /* 0x00000048042c723c */ /* 0x040ff0000004182c */
[C---:B------:R-:W-:Y:S01]  /*13d20*/  HMMA.16816.F32.BF16 R40, R4.reuse, R74, R40 ;  /* 0x0000004a0428723c */ /* 0x040fe20000041828 */
[----:B------:R-:W1:Y:S07]  /*13d30*/  LDSM.16.M88.4 R72, [R2+0x6800] ;  /* 0x006800000248783b */ /* 0x000e6e0000000200 */
[C---:B--2---:R-:W-:Y:S08]  /*13d40*/  HMMA.16816.F32.BF16 R36, R4.reuse, R12, R36 ;  /* 0x0000000c0424723c */ /* 0x044ff00000041824 */
[----:B------:R-:W-:Y:S01]  /*13d50*/  HMMA.16816.F32.BF16 R32, R4, R14, R32 ;  /* 0x0000000e0420723c */ /* 0x000fe20000041820 */
[----:B------:R-:W2:Y:S07]  /*13d60*/  LDSM.16.M88.4 R12, [R2+0x7000] ;  /* 0x00700000020c783b */ /* 0x000eae0000000200 */
[C---:B------:R-:W-:Y:S08]  /*13d70*/  HMMA.16816.F32.BF16 R120, R80.reuse, R92, R120 ;  /* 0x0000005c5078723c */ /* 0x040ff00000041878 */
[C---:B------:R-:W-:Y:S01]  /*13d80*/  HMMA.16816.F32.BF16 R116, R80.reuse, R94, R116 ;  /* 0x0000005e5074723c */ /* 0x040fe20000041874 */
[----:B------:R-:W-:Y:S07]  /*13d90*/  LDSM.16.M88.4 R92, [R67+UR6+0xa000] ;  /* 0x00a00006435c783b */ /* 0x000fee0008000200 */
[C---:B------:R-:W-:Y:S08]  /*13da0*/  HMMA.16816.F32.BF16 R112, R80.reuse, R88, R112 ;  /* 0x000000585070723c */ /* 0x040ff00000041870 */
[C---:B------:R-:W-:Y:S01]  /*13db0*/  HMMA.16816.F32.BF16 R108, R80.reuse, R90, R108 ;  /* 0x0000005a506c723c */ /* 0x040fe2000004186c */
[----:B------:R-:W-:Y:S07]  /*13dc0*/  LDSM.16.M88.4 R88, [R67+UR6+0xa800] ;  /* 0x00a800064358783b */ /* 0x000fee0008000200 */
[C---:B------:R-:W-:Y:S08]  /*13dd0*/  HMMA.16816.F32.BF16 R104, R80.reuse, R84, R104 ;  /* 0x000000545068723c */ /* 0x040ff00000041868 */
[----:B------:R-:W-:Y:S01]  /*13de0*/  HMMA.16816.F32.BF16 R100, R80, R86, R100 ;  /* 0x000000565064723c */ /* 0x000fe20000041864 */
[----:B------:R-:W-:Y:S04]  /*13df0*/  LDSM.16.M88.4 R80, [R67+UR6+0xb800] ;  /* 0x00b800064350783b */ /* 0x000fe80008000200 */
[----:B------:R-:W-:Y:S03]  /*13e00*/  LDSM.16.M88.4 R84, [R67+UR6+0xb000] ;  /* 0x00b000064354783b */ /* 0x000fe60008000200 */
[C---:B---3--:R-:W-:Y:S08]  /*13e10*/  HMMA.16816.F32.BF16 R20, R4.reuse, R60, R20 ;  /* 0x0000003c0414723c */ /* 0x048ff00000041814 */
[C---:B------:R-:W-:Y:S01]  /*13e20*/  HMMA.16816.F32.BF16 R16, R4.reuse, R62, R16 ;  /* 0x0000003e0410723c */ /* 0x040fe20000041810 */
[----:B------:R-:W3:Y:S07]  /*13e30*/  LDSM.16.M88.4 R60, [R8+0x4800] ;  /* 0x00480000083c783b */ /* 0x000eee0000000200 */
[C---:B------:R-:W-:Y:S08]  /*13e40*/  HMMA.16816.F32.BF16 R28, R4.reuse, R68, R28 ;  /* 0x00000044041c723c */ /* 0x040ff0000004181c */
[C---:B------:R-:W-:Y:S01]  /*13e50*/  HMMA.16816.F32.BF16 R24, R4.reuse, R70, R24 ;  /* 0x000000460418723c */ /* 0x040fe20000041818 */
[----:B------:R-:W4:Y:S07]  /*13e60*/  LDSM.16.M88.4 R68, [R8+0x4000] ;  /* 0x004000000844783b */ /* 0x000f2e0000000200 */
[C---:B-1----:R-:W-:Y:S08]  /*13e70*/  HMMA.16816.F32.BF16 R120, R4.reuse, R72, R120 ;  /* 0x000000480478723c */ /* 0x042ff00000041878 */
[C---:B------:R-:W-:Y:S01]  /*13e80*/  HMMA.16816.F32.BF16 R116, R4.reuse, R74, R116 ;  /* 0x0000004a0474723c */ /* 0x040fe20000041874 */
[----:B------:R-:W-:Y:S07]  /*13e90*/  LDSM.16.M88.4 R72, [R8+0x5000] ;  /* 0x005000000848783b */ /* 0x000fee0000000200 */
[C---:B--2---:R-:W-:Y:S08]  /*13ea0*/  HMMA.16816.F32.BF16 R112, R4.reuse, R12, R112 ;  /* 0x0000000c0470723c */ /* 0x044ff00000041870 */
[C---:B------:R-:W-:Y:S01]  /*13eb0*/  HMMA.16816.F32.BF16 R108, R4.reuse, R14, R108 ;  /* 0x0000000e046c723c */ /* 0x040fe2000004186c */
[----:B------:R-:W1:Y:S07]  /*13ec0*/  LDSM.16.M88.4 R12, [R8+0x5800] ;  /* 0x00580000080c783b */ /* 0x000e6e0000000200 */
[C---:B------:R-:W-:Y:S08]  /*13ed0*/  HMMA.16816.F32.BF16 R104, R4.reuse, R76, R104 ;  /* 0x0000004c0468723c */ /* 0x040ff00000041868 */
[----:B------:R-:W-:Y:S01]  /*13ee0*/  HMMA.16816.F32.BF16 R100, R4, R78, R100 ;  /* 0x0000004e0464723c */ /* 0x000fe20000041864 */
[----:B------:R-:W2:Y:S04]  /*13ef0*/  LDSM.16.M88.4 R4, [R8+0x6000] ;  /* 0x006000000804783b */ /* 0x000ea80000000200 */
[----:B------:R-:W-:Y:S03]  /*13f00*/  LDSM.16.M88.4 R76, [R134+0x2000] ;  /* 0x00200000864c783b */ /* 0x000fe60000000200 */
[C---:B---3--:R-:W-:Y:S08]  /*13f10*/  HMMA.16816.F32.BF16 R44, R128.reuse, R60, R44 ;  /* 0x0000003c802c723c */ /* 0x048ff0000004182c */
[C---:B------:R-:W-:Y:S01]  /*13f20*/  HMMA.16816.F32.BF16 R40, R128.reuse, R62, R40 ;  /* 0x0000003e8028723c */ /* 0x040fe20000041828 */
[----:B------:R-:W3:Y:S07]  /*13f30*/  LDSM.16.M88.4 R60, [R8+0x7000] ;  /* 0x00700000083c783b */ /* 0x000eee0000000200 */
[C---:B----4-:R-:W-:Y:S08]  /*13f40*/  HMMA.16816.F32.BF16 R56, R128.reuse, R68, R56 ;  /* 0x000000448038723c */ /* 0x050ff00000041838 */
[C---:B-1----:R-:W-:Y:S08]  /*13f50*/  HMMA.16816.F32.BF16 R28, R128.reuse, R12, R28 ;  /* 0x0000000c801c723c */ /* 0x042ff0000004181c */
[C---:B------:R-:W-:Y:S01]  /*13f60*/  HMMA.16816.F32.BF16 R24, R128.reuse, R14, R24 ;  /* 0x0000000e8018723c */ /* 0x040fe20000041818 */
[----:B------:R-:W1:Y:S07]  /*13f70*/  LDSM.16.M88.4 R12, [R67+UR6+0x9000] ;  /* 0x00900006430c783b */ /* 0x000e6e0008000200 */
[C---:B--2---:R-:W-:Y:S08]  /*13f80*/  HMMA.16816.F32.BF16 R20, R128.reuse, R4, R20 ;  /* 0x000000048014723c */ /* 0x044ff00000041814 */
[C---:B------:R-:W-:Y:S01]  /*13f90*/  HMMA.16816.F32.BF16 R16, R128.reuse, R6, R16 ;  /* 0x000000068010723c */ /* 0x040fe20000041810 */
[----:B------:R-:W2:Y:S07]  /*13fa0*/  LDSM.16.M88.4 R4, [R67+UR6+0x9800] ;  /* 0x009800064304783b */ /* 0x000eae0008000200 */
[C---:B------:R-:W-:Y:S01]  /*13fb0*/  HMMA.16816.F32.BF16 R48, R128.reuse, R70, R48 ;  /* 0x000000468030723c */ /* 0x040fe20000041830 */
[----:B------:R-:W4:Y:S07]  /*13fc0*/  LDSM.16.M88.4 R68, [R8+0x6800] ;  /* 0x006800000844783b */ /* 0x000f2e0000000200 */
[C---:B------:R-:W-:Y:S08]  /*13fd0*/  HMMA.16816.F32.BF16 R36, R128.reuse, R72, R36 ;  /* 0x000000488024723c */ /* 0x040ff00000041824 */
[C---:B------:R-:W-:Y:S01]  /*13fe0*/  HMMA.16816.F32.BF16 R32, R128.reuse, R74, R32 ;  /* 0x0000004a8020723c */ /* 0x040fe20000041820 */
[----:B------:R-:W-:Y:S07]  /*13ff0*/  LDSM.16.M88.4 R72, [R52+0x8000] ;  /* 0x008000003448783b */ /* 0x000fee0000000200 */
[C---:B---3--:R-:W-:Y:S08]  /*14000*/  HMMA.16816.F32.BF16 R112, R128.reuse, R60, R112 ;  /* 0x0000003c8070723c */ /* 0x048ff00000041870 */
[----:B------:R-:W-:Y:S01]  /*14010*/  HMMA.16816.F32.BF16 R108, R128, R62, R108 ;  /* 0x0000003e806c723c */ /* 0x000fe2000004186c */
[----:B------:R-:W3:Y:S07]  /*14020*/  LDSM.16.M88.4 R60, [R52+0x9000] ;  /* 0x00900000343c783b */ /* 0x000eee0000000200 */
[C---:B-1----:R-:W-:Y:S08]  /*14030*/  HMMA.16816.F32.BF16 R36, R76.reuse, R12, R36 ;  /* 0x0000000c4c24723c */ /* 0x042ff00000041824 */
[C---:B------:R-:W-:Y:S01]  /*14040*/  HMMA.16816.F32.BF16 R32, R76.reuse, R14, R32 ;  /* 0x0000000e4c20723c */ /* 0x040fe20000041820 */
[----:B------:R-:W1:Y:S07]  /*14050*/  LDSM.16.M88.4 R12, [R52+0x9800] ;  /* 0x00980000340c783b */ /* 0x000e6e0000000200 */
[C---:B--2---:R-:W-:Y:S08]  /*14060*/  HMMA.16816.F32.BF16 R28, R76.reuse, R4, R28 ;  /* 0x000000044c1c723c */ /* 0x044ff0000004181c */
[----:B------:R-:W-:Y:S01]  /*14070*/  HMMA.16816.F32.BF16 R24, R76, R6, R24 ;  /* 0x000000064c18723c */ /* 0x000fe20000041818 */
[----:B------:R-:W2:Y:S07]  /*14080*/  LDSM.16.M88.4 R4, [R52+0xa000] ;  /* 0x00a000003404783b */ /* 0x000eae0000000200 */
[C---:B----4-:R-:W-:Y:S08]  /*14090*/  HMMA.16816.F32.BF16 R120, R128.reuse, R68, R120 ;  /* 0x000000448078723c */ /* 0x050ff00000041878 */
[----:B------:R-:W-:Y:S01]  /*140a0*/  HMMA.16816.F32.BF16 R116, R128, R70, R116 ;  /* 0x000000468074723c */ /* 0x000fe20000041874 */
[----:B------:R-:W4:Y:S07]  /*140b0*/  LDSM.16.M88.4 R68, [R52+0x8800] ;  /* 0x008800003444783b */ /* 0x000f2e0000000200 */
[C---:B------:R-:W-:Y:S08]  /*140c0*/  HMMA.16816.F32.BF16 R56, R76.reuse, R124, R56 ;  /* 0x0000007c4c38723c */ /* 0x040ff00000041838 */
[----:B------:R-:W-:Y:S01]  /*140d0*/  HMMA.16816.F32.BF16 R48, R76, R126, R48 ;  /* 0x0000007e4c30723c */ /* 0x000fe20000041830 */
[----:B------:R-:W4:Y:S07]  /*140e0*/  LDSM.16.M88.4 R124, [R52+0xb800] ;  /* 0x00b80000347c783b */ /* 0x000f2e0000000200 */
[C---:B------:R-:W-:Y:S08]  /*140f0*/  HMMA.16816.F32.BF16 R104, R128.reuse, R136, R104 ;  /* 0x000000888068723c */ /* 0x040ff00000041868 */
[----:B------:R-:W-:Y:S01]  /*14100*/  HMMA.16816.F32.BF16 R100, R128, R138, R100 ;  /* 0x0000008a8064723c */ /* 0x000fe20000041864 */
[----:B------:R-:W-:Y:S04]  /*14110*/  LDSM.16.M88.4 R128, [R52+0xb000] ;  /* 0x00b000003480783b */ /* 0x000fe80000000200 */
[----:B------:R-:W-:Y:S03]  /*14120*/  LDSM.16.M88.4 R136, [R52+0xa800] ;  /* 0x00a800003488783b */ /* 0x000fe60000000200 */
[C---:B------:R-:W-:Y:S08]  /*14130*/  HMMA.16816.F32.BF16 R44, R76.reuse, R96, R44 ;  /* 0x000000604c2c723c */ /* 0x040ff0000004182c */
[C---:B------:R-:W-:Y:S01]  /*14140*/  HMMA.16816.F32.BF16 R40, R76.reuse, R98, R40 ;  /* 0x000000624c28723c */ /* 0x040fe20000041828 */
[----:B------:R-:W-:Y:S07]  /*14150*/  LDSM.16.M88.4 R96, [R10+0x2000] ;  /* 0x002000000a60783b */ /* 0x000fee0000000200 */
[C---:B------:R-:W-:Y:S08]  /*14160*/  HMMA.16816.F32.BF16 R20, R76.reuse, R92, R20 ;  /* 0x0000005c4c14723c */ /* 0x040ff00000041814 */
[C---:B------:R-:W-:Y:S01]  /*14170*/  HMMA.16816.F32.BF16 R16, R76.reuse, R94, R16 ;  /* 0x0000005e4c10723c */ /* 0x040fe20000041810 */
[----:B------:R-:W4:Y:S07]  /*14180*/  LDSM.16.M88.4 R92, [R2+0x8000] ;  /* 0x00800000025c783b */ /* 0x000f2e0000000200 */
[C---:B------:R-:W-:Y:S08]  /*14190*/  HMMA.16816.F32.BF16 R120, R76.reuse, R88, R120 ;  /* 0x000000584c78723c */ /* 0x040ff00000041878 */
[----:B------:R-:W-:Y:S01]  /*141a0*/  HMMA.16816.F32.BF16 R116, R76, R90, R116 ;  /* 0x0000005a4c74723c */ /* 0x000fe20000041874 */
[----:B------:R-:W4:Y:S07]  /*141b0*/  LDSM.16.M88.4 R88, [R2+0x8800] ;  /* 0x008800000258783b */ /* 0x000f2e0000000200 */
[C---:B---3--:R-:W-:Y:S08]  /*141c0*/  HMMA.16816.F32.BF16 R36, R140.reuse, R60, R36 ;  /* 0x0000003c8c24723c */ /* 0x048ff00000041824 */
[----:B------:R-:W-:Y:S01]  /*141d0*/  HMMA.16816.F32.BF16 R32, R140, R62, R32 ;  /* 0x0000003e8c20723c */ /* 0x000fe20000041820 */
[----:B------:R-:W3:Y:S07]  /*141e0*/  LDSM.16.M88.4 R60, [R2+0xb800] ;  /* 0x00b80000023c783b */ /* 0x000eee0000000200 */
[C---:B------:R-:W-:Y:S08]  /*141f0*/  HMMA.16816.F32.BF16 R104, R76.reuse, R80, R104 ;  /* 0x000000504c68723c */ /* 0x040ff00000041868 */
[----:B------:R-:W-:Y:S01]  /*14200*/  HMMA.16816.F32.BF16 R100, R76, R82, R100 ;  /* 0x000000524c64723c */ /* 0x000fe20000041864 */
[----:B------:R-:W-:Y:S07]  /*14210*/  LDSM.16.M88.4 R80, [R2+0x9800] ;  /* 0x009800000250783b */ /* 0x000fee0000000200 */
[C---:B-1----:R-:W-:Y:S08]  /*14220*/  HMMA.16816.F32.BF16 R28, R140.reuse, R12, R28 ;  /* 0x0000000c8c1c723c */ /* 0x042ff0000004181c */
[C---:B------:R-:W-:Y:S01]  /*14230*/  HMMA.16816.F32.BF16 R24, R140.reuse, R14, R24 ;  /* 0x0000000e8c18723c */ /* 0x040fe20000041818 */
[----:B------:R-:W-:Y:S07]  /*14240*/  LDSM.16.M88.4 R12, [R8+0x8000] ;  /* 0x00800000080c783b */ /* 0x000fee0000000200 */
[C---:B--2---:R-:W-:Y:S08]  /*14250*/  HMMA.16816.F32.BF16 R20, R140.reuse, R4, R20 ;  /* 0x000000048c14723c */ /* 0x044ff00000041814 */
[C---:B------:R-:W-:Y:S01]  /*14260*/  HMMA.16816.F32.BF16 R16, R140.reuse, R6, R16 ;  /* 0x000000068c10723c */ /* 0x040fe20000041810 */
[----:B------:R-:W1:Y:S07]  /*14270*/  LDSM.16.M88.4 R4, [R54+0x2000] ;  /* 0x002000003604783b */ /* 0x000e6e0000000200 */
[C---:B------:R-:W-:Y:S08]  /*14280*/  HMMA.16816.F32.BF16 R56, R140.reuse, R72, R56 ;  /* 0x000000488c38723c */ /* 0x040ff00000041838 */
[C---:B------:R-:W-:Y:S01]  /*14290*/  HMMA.16816.F32.BF16 R48, R140.reuse, R74, R48 ;  /* 0x0000004a8c30723c */ /* 0x040fe20000041830 */
[----:B------:R-:W-:Y:S07]  /*142a0*/  LDSM.16.M88.4 R72, [R2+0xa800] ;  /* 0x00a800000248783b */ /* 0x000fee0000000200 */
[C---:B----4-:R-:W-:Y:S08]  /*142b0*/  HMMA.16816.F32.BF16 R44, R140.reuse, R68, R44 ;  /* 0x000000448c2c723c */ /* 0x050ff0000004182c */
[----:B------:R-:W-:Y:S01]  /*142c0*/  HMMA.16816.F32.BF16 R40, R140, R70, R40 ;  /* 0x000000468c28723c */ /* 0x000fe20000041828 */
[----:B------:R-:W-:Y:S07]  /*142d0*/  LDSM.16.M88.4 R68, [R2+0xb000] ;  /* 0x00b000000244783b */ /* 0x000fee0000000200 */
[C---:B------:R-:W-:Y:S08]  /*142e0*/  HMMA.16816.F32.BF16 R112, R76.reuse, R84, R112 ;  /* 0x000000544c70723c */ /* 0x040ff00000041870 */
[----:B------:R-:W-:Y:S01]  /*142f0*/  HMMA.16816.F32.BF16 R108, R76, R86, R108 ;  /* 0x000000564c6c723c */ /* 0x000fe2000004186c */
[----:B------:R-:W2:Y:S04]  /*14300*/  LDSM.16.M88.4 R84, [R2+0x9000] ;  /* 0x009000000254783b */ /* 0x000ea80000000200 */
[----:B------:R4:W-:Y:S03]  /*14310*/  LDSM.16.M88.4 R76, [R2+0xa000] ;  /* 0x00a00000024c783b */ /* 0x0009e60000000200 */
[C---:B------:R-:W-:Y:S08]  /*14320*/  HMMA.16816.F32.BF16 R104, R140.reuse, R124, R104 ;  /* 0x0000007c8c68723c */ /* 0x040ff00000041868 */
[----:B------:R-:W-:Y:S08]  /*14330*/  HMMA.16816.F32.BF16 R100, R140, R126, R100 ;  /* 0x0000007e8c64723c */ /* 0x000ff00000041864 */
[----:B------:R-:W-:Y:S05]  /*14340*/  HMMA.16816.F32.BF16 R56, R96, R92, R56 ;  /* 0x0000005c6038723c */ /* 0x000fea0000041838 */
[----:B----4-:R-:W-:-:S03]  /*14350*/  IMAD.SHL.U32 R2, R200, 0x2, RZ ;  /* 0x00000002c8027824 */ /* 0x010fc600078e00ff */
[----:B------:R-:W-:Y:S03]  /*14360*/  HMMA.16816.F32.BF16 R48, R96, R94, R48 ;  /* 0x0000005e6030723c */ /* 0x000fe60000041830 */
[----:B------:R-:W-:-:S04]  /*14370*/  LOP3.LUT R67, R227, 0x6, R2, 0xf8, !PT ;  /* 0x00000006e3437812 */ /* 0x000fc800078ef802 */
[C---:B------:R-:W-:Y:S02]  /*14380*/  LOP3.LUT R55, R67.reuse, 0x1, RZ, 0xfc, !PT ;  /* 0x0000000143377812 */ /* 0x040fe400078efcff */
[-C--:B------:R-:W-:Y:S01]  /*14390*/  ISETP.GE.AND P1, PT, R67, R66.reuse, PT ;  /* 0x000000424300720c */ /* 0x080fe20003f26270 */
[----:B------:R-:W-:Y:S03]  /*143a0*/  HMMA.16816.F32.BF16 R44, R96, R88, R44 ;  /* 0x00000058602c723c */ /* 0x000fe6000004182c */
[----:B------:R-:W-:Y:S02]  /*143b0*/  ISETP.GE.AND P0, PT, R55, R66, PT ;  /* 0x000000423700720c */ /* 0x000fe40003f06270 */
[----:B------:R-:W-:-:S04]  /*143c0*/  LOP3.LUT R55, R67, 0x10, RZ, 0xfc, !PT ;  /* 0x0000001043377812 */ /* 0x000fc800078efcff */
[----:B------:R-:W-:Y:S01]  /*143d0*/  ISETP.GE.AND P5, PT, R55, R66, PT ;  /* 0x000000423700720c */ /* 0x000fe20003fa6270 */
[----:B------:R-:W-:Y:S01]  /*143e0*/  HMMA.16816.F32.BF16 R40, R96, R90, R40 ;  /* 0x0000005a6028723c */ /* 0x000fe20000041828 */
[----:B------:R-:W4:Y:S02]  /*143f0*/  LDSM.16.M88.4 R88, [R8+0x8800] ;  /* 0x008800000858783b */ /* 0x000f240000000200 */
[----:B------:R-:W-:-:S05]  /*14400*/  LOP3.LUT R55, R67, 0x18, RZ, 0xfc, !PT ;  /* 0x0000001843377812 */ /* 0x000fca00078efcff */
[C---:B---3--:R-:W-:Y:S08]  /*14410*/  HMMA.16816.F32.BF16 R104, R96.reuse, R60, R104 ;  /* 0x0000003c6068723c */ /* 0x048ff00000041868 */
[----:B------:R-:W-:Y:S01]  /*14420*/  HMMA.16816.F32.BF16 R100, R96, R62, R100 ;  /* 0x0000003e6064723c */ /* 0x000fe20000041864 */
[----:B------:R-:W3:Y:S07]  /*14430*/  LDSM.16.M88.4 R60, [R8+0x9000] ;  /* 0x00900000083c783b */ /* 0x000eee0000000200 */
[----:B-1----:R-:W-:Y:S05]  /*14440*/  HMMA.16816.F32.BF16 R56, R4, R12, R56 ;  /* 0x0000000c0438723c */ /* 0x002fea0000041838 */
[----:B------:R-:W-:-:S04]  /*14450*/  LOP3.LUT R13, R67, 0x9, RZ, 0xfc, !PT ;  /* 0x00000009430d7812 */ /* 0x000fc800078efcff */
[----:B------:R-:W-:Y:S01]  /*14460*/  ISETP.GE.AND P4, PT, R13, R66, PT ;  /* 0x000000420d00720c */ /* 0x000fe20003f86270 */
[----:B------:R-:W-:Y:S03]  /*14470*/  HMMA.16816.F32.BF16 R48, R4, R14, R48 ;  /* 0x0000000e0430723c */ /* 0x000fe60000041830 */
[----:B------:R-:W-:-:S04]  /*14480*/  LOP3.LUT R15, R67, 0x8, RZ, 0xfc, !PT ;  /* 0x00000008430f7812 */ /* 0x000fc800078efcff */
[----:B------:R-:W-:Y:S02]  /*14490*/  ISETP.GE.AND P6, PT, R15, R66, PT ;  /* 0x000000420f00720c */ /* 0x000fe40003fc6270 */
[----:B------:R-:W1:Y:S01]  /*144a0*/  LDSM.16.M88.4 R12, [R8+0x9800] ;  /* 0x00980000080c783b */ /* 0x000e620000000200 */
[C---:B------:R-:W-:Y:S05]  /*144b0*/  HMMA.16816.F32.BF16 R112, R140.reuse, R128, R112 ;  /* 0x000000808c70723c */ /* 0x040fea0000041870 */
[----:B------:R-:W-:Y:S02]  /*144c0*/  FSEL R10, R59, -INF , !P0 ;  /* 0xff8000003b0a7808 */ /* 0x000fe40004000000 */
[----:B------:R-:W-:Y:S01]  /*144d0*/  FSEL R2, R57, -INF , !P0 ;  /* 0xff80000039027808 */ /* 0x000fe20004000000 */
[----:B------:R-:W-:Y:S03]  /*144e0*/  HMMA.16816.F32.BF16 R120, R140, R136, R120 ;  /* 0x000000888c78723c */ /* 0x000fe60000041878 */
[----:B------:R-:W-:-:S05]  /*144f0*/  FSEL R51, R51, -INF , !P4 ;  /* 0xff80000033337808 */ /* 0x000fca0006000000 */
[C---:B--2---:R-:W-:Y:S08]  /*14500*/  HMMA.16816.F32.BF16 R36, R96.reuse, R84, R36 ;  /* 0x000000546024723c */ /* 0x044ff00000041824 */
[----:B------:R-:W-:Y:S03]  /*14510*/  HMMA.16816.F32.BF16 R112, R96, R68, R112 ;  /* 0x000000446070723c */ /* 0x000fe60000041870 */
[----:B------:R-:W-:-:S04]  /*14520*/  LOP3.LUT R69, R67, 0x11, RZ, 0xfc, !PT ;  /* 0x0000001143457812 */ /* 0x000fc800078efcff */
[----:B------:R-:W-:Y:S02]  /*14530*/  ISETP.GE.AND P3, PT, R69, R66, PT ;  /* 0x000000424500720c */ /* 0x000fe40003f66270 */
[----:B------:R-:W-:Y:S01]  /*14540*/  FSEL R69, R56, -INF , !P1 ;  /* 0xff80000038457808 */ /* 0x000fe20004800000 */
[C---:B------:R-:W-:Y:S08]  /*14550*/  HMMA.16816.F32.BF16 R108, R140.reuse, R130, R108 ;  /* 0x000000828c6c723c */ /* 0x040ff0000004186c */
[----:B------:R-:W-:Y:S08]  /*14560*/  HMMA.16816.F32.BF16 R116, R140, R138, R116 ;  /* 0x0000008a8c74723c */ /* 0x000ff00000041874 */
[----:B------:R-:W-:Y:S05]  /*14570*/  HMMA.16816.F32.BF16 R120, R96, R72, R120 ;  /* 0x000000486078723c */ /* 0x000fea0000041878 */
[----:B------:R-:W-:-:S02]  /*14580*/  FSEL R73, R58, -INF , !P1 ;  /* 0xff8000003a497808 */ /* 0x000fc40004800000 */
[----:B------:R-:W2:Y:S01]  /*14590*/  LDSM.16.M88.4 R56, [R8+0xa000] ;  /* 0x00a000000838783b */ /* 0x000ea20000000200 */
[-C--:B------:R-:W-:Y:S02]  /*145a0*/  ISETP.GE.AND P1, PT, R55, R66.reuse, PT ;  /* 0x000000423700720c */ /* 0x080fe40003f26270 */
[----:B------:R-:W-:Y:S01]  /*145b0*/  LOP3.LUT R55, R67, 0x19, RZ, 0xfc, !PT ;  /* 0x0000001943377812 */ /* 0x000fe200078efcff */
[----:B------:R-:W-:Y:S03]  /*145c0*/  HMMA.16816.F32.BF16 R28, R96, R80, R28 ;  /* 0x00000050601c723c */ /* 0x000fe6000004181c */
[----:B------:R-:W-:Y:S02]  /*145d0*/  ISETP.GE.AND P0, PT, R55, R66, PT ;  /* 0x000000423700720c */ /* 0x000fe40003f06270 */
[----:B------:R-:W-:-:S03]  /*145e0*/  FSEL R55, R48, -INF , !P6 ;  /* 0xff80000030377808 */ /* 0x000fc60007000000 */
[C---:B----4-:R-:W-:Y:S08]  /*145f0*/  HMMA.16816.F32.BF16 R40, R4.reuse, R90, R40 ;  /* 0x0000005a0428723c */ /* 0x050ff00000041828 */
[----:B---3--:R-:W-:Y:S03]  /*14600*/  HMMA.16816.F32.BF16 R36, R4, R60, R36 ;  /* 0x0000003c0424723c */ /* 0x008fe60000041824 */
[----:B------:R-:W-:-:S05]  /*14610*/  LOP3.LUT R61, R67, 0x28, RZ, 0xfc, !PT ;  /* 0x00000028433d7812 */ /* 0x000fca00078efcff */
[----:B------:R-:W-:Y:S05]  /*14620*/  HMMA.16816.F32.BF16 R32, R96, R86, R32 ;  /* 0x000000566020723c */ /* 0x000fea0000041820 */
[----:B------:R-:W-:Y:S02]  /*14630*/  FSEL R243, R41, -INF , !P0 ;  /* 0xff80000029f37808 */ /* 0x000fe40004000000 */
[----:B------:R-:W-:Y:S02]  /*14640*/  FSEL R85, R42, -INF , !P1 ;  /* 0xff8000002a557808 */ /* 0x000fe40004800000 */
[----:B------:R-:W-:Y:S01]  /*14650*/  FSEL R143, R40, -INF , !P1 ;  /* 0xff800000288f7808 */ /* 0x000fe20004800000 */
[----:B------:R-:W-:Y:S05]  /*14660*/  HMMA.16816.F32.BF16 R44, R4, R88, R44 ;  /* 0x00000058042c723c */ /* 0x000fea000004182c */
[----:B------:R-:W-:-:S03]  /*14670*/  FSEL R43, R43, -INF , !P0 ;  /* 0xff8000002b2b7808 */ /* 0x000fc60004000000 */
[C---:B------:R-:W-:Y:S08]  /*14680*/  HMMA.16816.F32.BF16 R24, R96.reuse, R82, R24 ;  /* 0x000000526018723c */ /* 0x040ff00000041818 */
[----:B------:R-:W-:Y:S03]  /*14690*/  HMMA.16816.F32.BF16 R108, R96, R70, R108 ;  /* 0x00000046606c723c */ /* 0x000fe6000004186c */
[----:B------:R-:W-:-:S02]  /*146a0*/  LOP3.LUT R71, R67, 0x20, RZ, 0xfc, !PT ;  /* 0x0000002043477812 */ /* 0x000fc400078efcff */
[----:B------:R-:W-:-:S03]  /*146b0*/  FSEL R93, R45, -INF , !P3 ;  /* 0xff8000002d5d7808 */ /* 0x000fc60005800000 */
[C---:B------:R-:W-:Y:S03]  /*146c0*/  HMMA.16816.F32.BF16 R116, R96.reuse, R74, R116 ;  /* 0x0000004a6074723c */ /* 0x040fe60000041874 */
[----:B------:R-:W-:Y:S02]  /*146d0*/  FSEL R75, R50, -INF , !P6 ;  /* 0xff800000324b7808 */ /* 0x000fe40007000000 */
[----:B------:R-:W-:Y:S02]  /*146e0*/  ISETP.GE.AND P6, PT, R71, R66, PT ;  /* 0x000000424700720c */ /* 0x000fe40003fc6270 */
[----:B------:R-:W-:Y:S02]  /*146f0*/  FSEL R71, R49, -INF , !P4 ;  /* 0xff80000031477808 */ /* 0x000fe40006000000 */
[----:B------:R-:W-:Y:S01]  /*14700*/  FSEL R141, R38, -INF , !P6 ;  /* 0xff800000268d7808 */ /* 0x000fe20007000000 */
[----:B------:R-:W-:Y:S03]  /*14710*/  HMMA.16816.F32.BF16 R20, R96, R76, R20 ;  /* 0x0000004c6014723c */ /* 0x000fe60000041814 */
[----:B------:R-:W-:-:S02]  /*14720*/  LOP3.LUT R77, R67, 0x21, RZ, 0xfc, !PT ;  /* 0x00000021434d7812 */ /* 0x000fc400078efcff */
[----:B------:R-:W-:Y:S02]  /*14730*/  FSEL R41, R36, -INF , !P6 ;  /* 0xff80000024297808 */ /* 0x000fe40007000000 */
[----:B------:R-:W-:Y:S02]  /*14740*/  ISETP.GE.AND P4, PT, R77, R66, PT ;  /* 0x000000424d00720c */ /* 0x000fe40003f86270 */
[----:B------:R-:W-:Y:S01]  /*14750*/  FSEL R77, R46, -INF , !P5 ;  /* 0xff8000002e4d7808 */ /* 0x000fe20006800000 */
[----:B-1----:R-:W-:Y:S05]  /*14760*/  HMMA.16816.F32.BF16 R28, R4, R12, R28 ;  /* 0x0000000c041c723c */ /* 0x002fea000004181c */
[----:B------:R-:W-:-:S02]  /*14770*/  LOP3.LUT R13, R67, 0x38, RZ, 0xfc, !PT ;  /* 0x00000038430d7812 */ /* 0x000fc400078efcff */
[----:B------:R-:W-:Y:S02]  /*14780*/  FSEL R49, R44, -INF , !P5 ;  /* 0xff8000002c317808 */ /* 0x000fe40006800000 */
[----:B------:R-:W-:Y:S02]  /*14790*/  ISETP.GE.AND P6, PT, R13, R66, PT ;  /* 0x000000420d00720c */ /* 0x000fe40003fc6270 */
[----:B------:R-:W-:Y:S01]  /*147a0*/  LOP3.LUT R13, R67, 0x39, RZ, 0xfc, !PT ;  /* 0x00000039430d7812 */ /* 0x000fe200078efcff */
[----:B------:R-:W-:Y:S05]  /*147b0*/  HMMA.16816.F32.BF16 R16, R96, R78, R16 ;  /* 0x0000004e6010723c */ /* 0x000fea0000041810 */
[----:B------:R-:W-:-:S02]  /*147c0*/  FSEL R79, R47, -INF , !P3 ;  /* 0xff8000002f4f7808 */ /* 0x000fc40005800000 */
[----:B------:R-:W1:Y:S01]  /*147d0*/  LDSM.16.M88.4 R44, [R8+0xa800] ;  /* 0x00a80000082c783b */ /* 0x000e620000000200 */
[----:B------:R-:W-:Y:S02]  /*147e0*/  FSEL R39, R39, -INF , !P4 ;  /* 0xff80000027277808 */ /* 0x000fe40006000000 */
[----:B------:R-:W-:Y:S01]  /*147f0*/  FSEL R239, R37, -INF , !P4 ;  /* 0xff80000025ef7808 */ /* 0x000fe20006000000 */
[----:B------:R-:W-:Y:S05]  /*14800*/  HMMA.16816.F32.BF16 R32, R4, R62, R32 ;  /* 0x0000003e0420723c */ /* 0x000fea0000041820 */
[-C--:B------:R-:W-:Y:S02]  /*14810*/  ISETP.GE.AND P4, PT, R13, R66.reuse, PT ;  /* 0x000000420d00720c */ /* 0x080fe40003f86270 */
[----:B------:R-:W-:-:S02]  /*14820*/  ISETP.GE.AND P5, PT, R61, R66, PT ;  /* 0x000000423d00720c */ /* 0x000fc40003fa6270 */
[----:B------:R-:W-:Y:S01]  /*14830*/  LOP3.LUT R61, R67, 0x29, RZ, 0xfc, !PT ;  /* 0x00000029433d7812 */ /* 0x000fe200078efcff */
[----:B------:R-:W-:Y:S01]  /*14840*/  HMMA.16816.F32.BF16 R24, R4, R14, R24 ;  /* 0x0000000e0418723c */ /* 0x000fe20000041818 */
[----:B------:R-:W3:Y:S02]  /*14850*/  LDSM.16.M88.4 R12, [R8+0xb000] ;  /* 0x00b00000080c783b */ /* 0x000ee40000000200 */
[----:B------:R-:W-:Y:S02]  /*14860*/  ISETP.GE.AND P3, PT, R61, R66, PT ;  /* 0x000000423d00720c */ /* 0x000fe40003f66270 */
[----:B------:R-:W-:-:S03]  /*14870*/  LOP3.LUT R61, R67, 0x30, RZ, 0xfc, !PT ;  /* 0x00000030433d7812 */ /* 0x000fc600078efcff */
[C---:B--2---:R-:W-:Y:S03]  /*14880*/  HMMA.16816.F32.BF16 R20, R4.reuse, R56, R20 ;  /* 0x000000380414723c */ /* 0x044fe60000041814 */
[----:B------:R-:W-:Y:S02]  /*14890*/  LOP3.LUT R57, R67, 0x41, RZ, 0xfc, !PT ;  /* 0x0000004143397812 */ /* 0x000fe400078efcff */
[----:B------:R-:W-:Y:S02]  /*148a0*/  FSEL R235, R35, -INF , !P3 ;  /* 0xff80000023eb7808 */ /* 0x000fe40005800000 */
[----:B------:R-:W-:Y:S02]  /*148b0*/  FSEL R237, R33, -INF , !P3 ;  /* 0xff80000021ed7808 */ /* 0x000fe40005800000 */
[-C--:B------:R-:W-:Y:S02]  /*148c0*/  ISETP.GE.AND P3, PT, R57, R66.reuse, PT ;  /* 0x000000423900720c */ /* 0x080fe40003f66270 */
[----:B------:R-:W-:Y:S01]  /*148d0*/  HMMA.16816.F32.BF16 R56, R4, R58, R16 ;  /* 0x0000003a0438723c */ /* 0x000fe20000041810 */
[----:B------:R-:W2:Y:S02]  /*148e0*/  LDSM.16.M88.4 R16, [R8+0xb800] ;  /* 0x00b800000810783b */ /* 0x000ea40000000200 */
[----:B------:R-:W-:Y:S01]  /*148f0*/  ISETP.GE.AND P1, PT, R61, R66, PT ;  /* 0x000000423d00720c */ /* 0x000fe20003f26270 */
[----:B------:R-:W-:-:S04]  /*14900*/  DEPBAR.LE SB0, 0x0 ;  /* 0x000080000000791a */ /* 0x000fc80000000000 */
[----:B------:R-:W-:Y:S02]  /*14910*/  LOP3.LUT R61, R67, 0x31, RZ, 0xfc, !PT ;  /* 0x00000031433d7812 */ /* 0x000fe400078efcff */
[----:B------:R-:W-:Y:S01]  /*14920*/  FSEL R231, R26, -INF , !P6 ;  /* 0xff8000001ae77808 */ /* 0x000fe20007000000 */
[----:B-1----:R-:W-:Y:S05]  /*14930*/  HMMA.16816.F32.BF16 R120, R4, R44, R120 ;  /* 0x0000002c0478723c */ /* 0x002fea0000041878 */
[----:B------:R-:W-:Y:S02]  /*14940*/  ISETP.GE.AND P0, PT, R61, R66, PT ;  /* 0x000000423d00720c */ /* 0x000fe40003f06270 */
[----:B------:R-:W-:-:S02]  /*14950*/  FSEL R199, R24, -INF , !P6 ;  /* 0xff80000018c77808 */ /* 0x000fc40007000000 */
[----:B------:R-:W-:Y:S02]  /*14960*/  FSEL R229, R29, -INF , !P0 ;  /* 0xff8000001de57808 */ /* 0x000fe40004000000 */
[----:B------:R-:W-:Y:S01]  /*14970*/  LOP3.LUT R29, R67, 0x50, RZ, 0xfc, !PT ;  /* 0x00000050431d7812 */ /* 0x000fe200078efcff */
[----:B------:R-:W-:Y:S03]  /*14980*/  HMMA.16816.F32.BF16 R116, R4, R46, R116 ;  /* 0x0000002e0474723c */ /* 0x000fe60000041874 */
[----:B------:R-:W-:Y:S02]  /*14990*/  FSEL R197, R27, -INF , !P4 ;  /* 0xff8000001bc57808 */ /* 0x000fe40006000000 */
[----:B------:R-:W-:Y:S02]  /*149a0*/  ISETP.GE.AND P6, PT, R29, R66, PT ;  /* 0x000000421d00720c */ /* 0x000fe40003fc6270 */
[----:B------:R-:W-:-:S02]  /*149b0*/  LOP3.LUT R29, R67, 0x51, RZ, 0xfc, !PT ;  /* 0x00000051431d7812 */ /* 0x000fc400078efcff */
[----:B------:R-:W-:Y:S01]  /*149c0*/  FSEL R205, R25, -INF , !P4 ;  /* 0xff80000019cd7808 */ /* 0x000fe20006000000 */
[C---:B---3--:R-:W-:Y:S03]  /*149d0*/  HMMA.16816.F32.BF16 R108, R4.reuse, R14, R108 ;  /* 0x0000000e046c723c */ /* 0x048fe6000004186c */
[----:B------:R-:W-:Y:S02]  /*149e0*/  ISETP.GE.AND P4, PT, R29, R66, PT ;  /* 0x000000421d00720c */ /* 0x000fe40003f86270 */
[C---:B------:R-:W-:Y:S02]  /*149f0*/  LOP3.LUT R61, R67.reuse, 0x40, RZ, 0xfc, !PT ;  /* 0x00000040433d7812 */ /* 0x040fe400078efcff */
[C---:B------:R-:W-:Y:S02]  /*14a00*/  LOP3.LUT R15, R67.reuse, 0x69, RZ, 0xfc, !PT ;  /* 0x00000069430f7812 */ /* 0x040fe400078efcff */
[----:B------:R-:W-:Y:S01]  /*14a10*/  LOP3.LUT R35, R67, 0x48, RZ, 0xfc, !PT ;  /* 0x0000004843237812 */ /* 0x000fe200078efcff */
[----:B------:R-:W-:Y:S03]  /*14a20*/  HMMA.16816.F32.BF16 R112, R4, R12, R112 ;  /* 0x0000000c0470723c */ /* 0x000fe60000041870 */
[----:B------:R-:W-:-:S02]  /*14a30*/  FSEL R241, R34, -INF , !P5 ;  /* 0xff80000022f17808 */ /* 0x000fc40006800000 */
[----:B------:R-:W-:Y:S02]  /*14a40*/  FSEL R37, R32, -INF , !P5 ;  /* 0xff80000020257808 */ /* 0x000fe40006800000 */
[----:B------:R-:W-:Y:S02]  /*14a50*/  FSEL R181, R123, -INF , !P4 ;  /* 0xff8000007bb57808 */ /* 0x000fe40006000000 */
[----:B------:R-:W-:Y:S01]  /*14a60*/  FSEL R173, R121, -INF , !P4 ;  /* 0xff80000079ad7808 */ /* 0x000fe20006000000 */
[----:B--2---:R-:W-:Y:S03]  /*14a70*/  HMMA.16816.F32.BF16 R104, R4, R16, R104 ;  /* 0x000000100468723c */ /* 0x004fe60000041868 */
[----:B------:R-:W-:Y:S02]  /*14a80*/  ISETP.GE.AND P5, PT, R61, R66, PT ;  /* 0x000000423d00720c */ /* 0x000fe40003fa6270 */
[----:B------:R-:W-:-:S02]  /*14a90*/  FSEL R33, R30, -INF , !P1 ;  /* 0xff8000001e217808 */ /* 0x000fc40004800000 */
[----:B------:R-:W-:Y:S02]  /*14aa0*/  FSEL R207, R28, -INF , !P1 ;  /* 0xff8000001ccf7808 */ /* 0x000fe40004800000 */
[-C--:B------:R-:W-:Y:S01]  /*14ab0*/  ISETP.GE.AND P4, PT, R15, R66.reuse, PT ;  /* 0x000000420f00720c */ /* 0x080fe20003f86270 */
[----:B------:R-:W-:Y:S03]  /*14ac0*/  HMMA.16816.F32.BF16 R100, R4, R18, R100 ;  /* 0x000000120464723c */ /* 0x000fe60000041864 */
[----:B------:R-:W-:Y:S02]  /*14ad0*/  ISETP.GE.AND P1, PT, R35, R66, PT ;  /* 0x000000422300720c */ /* 0x000fe40003f26270 */
[----:B------:R-:W-:Y:S02]  /*14ae0*/  LOP3.LUT R25, R67, 0x58, RZ, 0xfc, !PT ;  /* 0x0000005843197812 */ /* 0x000fe400078efcff */
[----:B------:R-:W-:-:S02]  /*14af0*/  FSEL R171, R21, -INF , !P3 ;  /* 0xff80000015ab7808 */ /* 0x000fc40005800000 */
[C---:B------:R-:W-:Y:S02]  /*14b00*/  LOP3.LUT R13, R67.reuse, 0x68, RZ, 0xfc, !PT ;  /* 0x00000068430d7812 */ /* 0x040fe400078efcff */
[C---:B------:R-:W-:Y:S02]  /*14b10*/  LOP3.LUT R35, R67.reuse, 0x49, RZ, 0xfc, !PT ;  /* 0x0000004943237812 */ /* 0x040fe400078efcff */
[----:B------:R-:W-:Y:S02]  /*14b20*/  LOP3.LUT R21, R67, 0x60, RZ, 0xfc, !PT ;  /* 0x0000006043157812 */ /* 0x000fe400078efcff */
[----:B------:R-:W-:Y:S02]  /*14b30*/  FSEL R195, R22, -INF , !P5 ;  /* 0xff80000016c37808 */ /* 0x000fe40006800000 */
[----:B------:R-:W-:Y:S02]  /*14b40*/  FSEL R189, R20, -INF , !P5 ;  /* 0xff80000014bd7808 */ /* 0x000fe40006800000 */
[----:B------:R-:W-:-:S02]  /*14b50*/  FSEL R185, R122, -INF , !P6 ;  /* 0xff8000007ab97808 */ /* 0x000fc40007000000 */
[----:B------:R-:W-:Y:S02]  /*14b60*/  FSEL R175, R120, -INF , !P6 ;  /* 0xff80000078af7808 */ /* 0x000fe40007000000 */
[----:B------:R-:W-:Y:S02]  /*14b70*/  FSEL R147, R111, -INF , !P4 ;  /* 0xff8000006f937808 */ /* 0x000fe40006000000 */
[----:B------:R-:W-:Y:S02]  /*14b80*/  FSEL R149, R109, -INF , !P4 ;  /* 0xff8000006d957808 */ /* 0x000fe40006000000 */
[----:B------:R-:W-:Y:S02]  /*14b90*/  FSEL R233, R31, -INF , !P0 ;  /* 0xff8000001fe97808 */ /* 0x000fe40004000000 */
[----:B------:R-:W-:Y:S02]  /*14ba0*/  ISETP.GE.AND P5, PT, R25, R66, PT ;  /* 0x000000421900720c */ /* 0x000fe40003fa6270 */
[----:B------:R-:W-:-:S02]  /*14bb0*/  FSEL R191, R58, -INF , !P1 ;  /* 0xff8000003abf7808 */ /* 0x000fc40004800000 */
[----:B------:R-:W-:Y:S02]  /*14bc0*/  FSEL R187, R56, -INF , !P1 ;  /* 0xff80000038bb7808 */ /* 0x000fe40004800000 */
[-C--:B------:R-:W-:Y:S02]  /*14bd0*/  ISETP.GE.AND P6, PT, R13, R66.reuse, PT ;  /* 0x000000420d00720c */ /* 0x080fe40003fc6270 */
[----:B------:R-:W-:Y:S02]  /*14be0*/  ISETP.NE.AND P4, PT, R53, 0x1, PT ;  /* 0x000000013500780c */ /* 0x000fe40003f85270 */
[-C--:B------:R-:W-:Y:S02]  /*14bf0*/  ISETP.GE.AND P0, PT, R35, R66.reuse, PT ;  /* 0x000000422300720c */ /* 0x080fe40003f06270 */
[----:B------:R-:W-:Y:S02]  /*14c00*/  ISETP.GE.AND P1, PT, R21, R66, PT ;  /* 0x000000421500720c */ /* 0x000fe40003f26270 */
[----:B------:R-:W-:-:S02]  /*14c10*/  LOP3.LUT R13, R67, 0x70, RZ, 0xfc, !PT ;  /* 0x00000070430d7812 */ /* 0x000fc400078efcff */
[C---:B------:R-:W-:Y:S02]  /*14c20*/  LOP3.LUT R25, R67.reuse, 0x59, RZ, 0xfc, !PT ;  /* 0x0000005943197812 */ /* 0x040fe400078efcff */
[----:B------:R-:W-:Y:S02]  /*14c30*/  LOP3.LUT R21, R67, 0x61, RZ, 0xfc, !PT ;  /* 0x0000006143157812 */ /* 0x000fe400078efcff */
        /* <DEDUP_REMOVED lines=46> */
.L_x_1105:
        /* <DEDUP_REMOVED lines=18> */
[----:B------:R-:W-:-:S04]  /*15040*/  IMAD.HI.U32 R14, R15, R8, RZ ;  /* 0x000000080f0e7227 */ /* 0x000fc800078e00ff */
[-C--:B------:R-:W-:Y:S02]  /*15050*/  IMAD R4, R12, R7.reuse, R4 ;  /* 0x000000070c047224 */ /* 0x080fe400078e0204 */
[----:B------:R-:W-:-:S03]  /*15060*/  IMAD R8, R14, R7, R8 ;  /* 0x000000070e087224 */ /* 0x000fc600078e0208 */
[C---:B------:R-:W-:Y:S02]  /*15070*/  ISETP.GT.U32.AND P1, PT, R3.reuse, R4, PT ;  /* 0x000000040300720c */ /* 0x040fe40003f24070 */
[----:B------:R-:W-:-:S11]  /*15080*/  ISETP.GT.U32.AND P3, PT, R3, R8, PT ;  /* 0x000000080300720c */ /* 0x000fd60003f64070 */
[-C--:B------:R-:W-:Y:S02]  /*15090*/  @!P1 IADD3 R4, PT, PT, R4, -R3.reuse, RZ ;  /* 0x8000000304049210 */ /* 0x080fe40007ffe0ff */
[----:B------:R-:W-:Y:S01]  /*150a0*/  @!P3 IMAD.IADD R8, R8, 0x1, -R3 ;  /* 0x000000010808b824 */ /* 0x000fe200078e0a03 */
[----:B------:R-:W-:Y:S01]  /*150b0*/  @!P1 IADD3 R12, PT, PT, R12, 0x1, RZ ;  /* 0x000000010c0c9810 */ /* 0x000fe20007ffe0ff */
[----:B------:R-:W-:Y:S01]  /*150c0*/  @!P3 VIADD R14, R14, 0x1 ;  /* 0x000000010e0eb836 */ /* 0x000fe20000000000 */
[-C--:B------:R-:W-:Y:S02]  /*150d0*/  ISETP.GE.U32.AND P5, PT, R4, R3.reuse, PT ;  /* 0x000000030400720c */ /* 0x080fe40003fa6070 */
[----:B------:R-:W-:Y:S02]  /*150e0*/  ISETP.GE.U32.AND P6, PT, R8, R3, PT ;  /* 0x000000030800720c */ /* 0x000fe40003fc6070 */
[----:B------:R-:W-:Y:S02]  /*150f0*/  LOP3.LUT R3, R227, R6, RZ, 0x3c, !PT ;  /* 0x00000006e3037212 */ /* 0x000fe400078e3cff */
[----:B------:R-:W-:-:S02]  /*15100*/  ISETP.NE.AND P1, PT, R6, RZ, PT ;  /* 0x000000ff0600720c */ /* 0x000fc40003f25270 */
[----:B------:R-:W-:Y:S02]  /*15110*/  ISETP.GE.AND P3, PT, R3, RZ, PT ;  /* 0x000000ff0300720c */ /* 0x000fe40003f66270 */
[----:B------:R-:W-:-:S03]  /*15120*/  LOP3.LUT R3, RZ, R6, RZ, 0x33, !PT ;  /* 0x00000006ff037212 */ /* 0x000fc600078e33ff */
[----:B------:R-:W-:Y:S02]  /*15130*/  @P5 VIADD R12, R12, 0x1 ;  /* 0x000000010c0c5836 */ /* 0x000fe40000000000 */
[----:B------:R-:W-:Y:S02]  /*15140*/  @P6 IADD3 R14, PT, PT, R14, 0x1, RZ ;  /* 0x000000010e0e6810 */ /* 0x000fe40007ffe0ff */
[----:B------:R-:W-:-:S04]  /*15150*/  @!P0 IMAD.MOV R12, RZ, RZ, -R12 ;  /* 0x000000ffff0c8224 */ /* 0x000fc800078e0a0c */
[----:B------:R-:W-:Y:S02]  /*15160*/  @!P3 IADD3 R14, PT, PT, -R14, RZ, RZ ;  /* 0x000000ff0e0eb210 */ /* 0x000fe40007ffe1ff */
[C---:B------:R-:W-:Y:S02]  /*15170*/  SEL R4, R3.reuse, R12, !P1 ;  /* 0x0000000c03047207 */ /* 0x040fe40004800000 */
[----:B------:R-:W-:Y:S01]  /*15180*/  SEL R3, R3, R14, !P1 ;  /* 0x0000000e03037207 */ /* 0x000fe20004800000 */
[----:B------:R-:W2:Y:S02]  /*15190*/  LD.E.64 R12, desc[UR4][R132.64+0x38] ;  /* 0x00003804840c7980 */ /* 0x000ea4000c101b00 */
[--C-:B------:R-:W-:Y:S02]  /*151a0*/  IMAD.WIDE R20, R4, 0x4, R222.reuse ;  /* 0x0000000404147825 */ /* 0x100fe400078e02de */
[----:B------:R-:W3:Y:S02]  /*151b0*/  LD.E.64 R14, desc[UR4][R132.64+0x20] ;  /* 0x00002004840e7980 */ /* 0x000ee4000c101b00 */
[----:B------:R-:W-:-:S02]  /*151c0*/  IMAD.WIDE R18, R3, 0x4, R222 ;  /* 0x0000000403127825 */ /* 0x000fc400078e02de */
[----:B------:R-:W4:Y:S04]  /*151d0*/  LD.E R8, desc[UR4][R20.64] ;  /* 0x0000000414087980 */ /* 0x000f28000c101900 */
[----:B------:R-:W4:Y:S01]  /*151e0*/  LD.E R7, desc[UR4][R18.64] ;  /* 0x0000000412077980 */ /* 0x000f22000c101900 */
[----:B------:R-:W-:-:S04]  /*151f0*/  IMAD.IADD R3, R3, 0x1, -R4 ;  /* 0x0000000103037824 */ /* 0x000fc800078e0a04 */
[----:B------:R-:W-:-:S05]  /*15200*/  IMAD R6, R6, R3, -0x80 ;  /* 0xffffff8006067424 */ /* 0x000fca00078e0203 */
[----:B------:R-:W-:Y:S01]  /*15210*/  SHF.R.S32.HI R4, RZ, 0x1f, R6 ;  /* 0x0000001fff047819 */ /* 0x000fe20000011406 */
[-C--:B--2---:R-:W-:Y:S02]  /*15220*/  IMAD R3, R13, R6.reuse, RZ ;  /* 0x000000060d037224 */ /* 0x084fe400078e02ff */
[----:B------:R-:W-:-:S04]  /*15230*/  IMAD.WIDE.U32 R16, R12, R6, RZ ;  /* 0x000000060c107225 */ /* 0x000fc800078e00ff */
[----:B------:R-:W-:Y:S01]  /*15240*/  IMAD R3, R12, R4, R3 ;  /* 0x000000040c037224 */ /* 0x000fe200078e0203 */
[----:B----4-:R-:W-:-:S03]  /*15250*/  IADD3 R7, PT, PT, R8, -R7, RZ ;  /* 0x8000000708077210 */ /* 0x010fc60007ffe0ff */
[----:B------:R-:W-:Y:S01]  /*15260*/  IMAD.IADD R17, R17, 0x1, R3 ;  /* 0x0000000111117824 */ /* 0x000fe200078e0203 */
[----:B------:R-:W-:Y:S01]  /*15270*/  SHF.R.S32.HI R4, RZ, 0x1f, R7 ;  /* 0x0000001fff047819 */ /* 0x000fe20000011407 */
[----:B---3--:R-:W-:Y:S02]  /*15280*/  IMAD R3, R15, R7, RZ ;  /* 0x000000070f037224 */ /* 0x008fe400078e02ff */
[----:B------:R-:W-:-:S04]  /*15290*/  IMAD.WIDE.U32 R6, R7, R14, R16 ;  /* 0x0000000e07067225 */ /* 0x000fc800078e0010 */
[----:B------:R-:W-:Y:S01]  /*152a0*/  IMAD R3, R14, R4, R3 ;  /* 0x000000040e037224 */ /* 0x000fe200078e0203 */
[----:B------:R-:W-:-:S04]  /*152b0*/  LEA R212, P0, R6, R212, 0x1 ;  /* 0x000000d406d47211 */ /* 0x000fc800078008ff */
[----:B------:R-:W-:-:S04]  /*152c0*/  IADD3 R3, PT, PT, R7, R3, RZ ;  /* 0x0000000307037210 */ /* 0x000fc80007ffe0ff */
[----:B------:R-:W-:Y:S02]  /*152d0*/  LEA.HI.X R213, R6, R213, R3, 0x1, P0 ;  /* 0x000000d506d57211 */ /* 0x000fe400000f0c03 */
.L_x_1106:
[----:B------:R-:W-:Y:S05]  /*152e0*/  BSYNC.RECONVERGENT B0 ;  /* 0x0000000000007941 */ /* 0x000fea0003800200 */
.L_x_1104:
        /* <DEDUP_REMOVED lines=53> */
[----:B------:R-:W-:Y:S04]  /*15640*/  @!P1 LDGSTS.E.BYPASS.LTC128B.128 [R65+0x5800], desc[UR4][R16.64] ;  /* 0x0580000010419fae */ /* 0x000fe8000b981a04 */
        /* <DEDUP_REMOVED lines=21> */
[----:B------:R-:W-:Y:S01]  /*157a0*/  @!P1 LDGSTS.E.BYPASS.LTC128B.128 [R65+0x6800], desc[UR4][R12.64] ;  /* 0x068000000c419fae */ /* 0x000fe2000b981a04 */
        /* <DEDUP_REMOVED lines=31> */
.L_x_1103:
[----:B------:R-:W-:Y:S05]  /*159a0*/  BSYNC.RECONVERGENT B1 ;  /* 0x0000000000017941 */ /* 0x000fea0003800200 */
.L_x_1102:
        /* <DEDUP_REMOVED lines=35> */
[----:B------:R-:W-:Y:S01]  /*15be0*/  LEA R64, R5, UR6, 0x1 ;  /* 0x0000000605407c11 */ /* 0x000fe2000f8e08ff */
        /* <DEDUP_REMOVED lines=19> */
[----:B---3--:R-:W-:-:S03]  /*15d20*/  FMNMX.FTZ R134, R7, R134, !PT ;  /* 0x0000008607867209 */ /* 0x008fc60007810000 */
[----:B------:R-:W-:Y:S01]  /*15d30*/  LDSM.16.MT88.4 R24, [R64+0xd000] ;  /* 0x00d000004018783b */ /* 0x000fe20000004200 */
[----:B------:R-:W-:-:S03]  /*15d40*/  FSETP.NEU.FTZ.AND P0, PT, R3, -INF , PT ;  /* 0xff8000000300780b */ /* 0x000fc60003f1d000 */
[----:B------:R-:W-:Y:S01]  /*15d50*/  LDSM.16.MT88.4 R4, [R0+0x10000] ;  /* 0x010000000004783b */ /* 0x000fe20000004200 */
[C---:B--2---:R-:W-:Y:S01]  /*15d60*/  FMUL.FTZ R62, R63.reuse, R3 ;  /* 0x000000033f3e7220 */ /* 0x044fe20000410000 */
[----:B------:R-:W-:-:S04]  /*15d70*/  FMUL.FTZ R138, R63, R134 ;  /* 0x000000863f8a7220 */ /* 0x000fc80000410000 */
[----:B------:R-:W-:Y:S02]  /*15d80*/  FSEL R62, R62, RZ, P0 ;  /* 0x000000ff3e3e7208 */ /* 0x000fe40000000000 */
[----:B------:R-:W-:-:S03]  /*15d90*/  FSETP.NEU.FTZ.AND P0, PT, R134, -INF , PT ;  /* 0xff8000008600780b */ /* 0x000fc60003f1d000 */
[-CC-:B------:R-:W-:Y:S01]  /*15da0*/  FFMA.FTZ R58, R73, R63.reuse, -R62.reuse ;  /* 0x0000003f493a7223 */ /* 0x180fe2000001083e */
[----:B------:R-:W-:Y:S01]  /*15db0*/  FSEL R138, R138, RZ, P0 ;  /* 0x000000ff8a8a7208 */ /* 0x000fe20000000000 */
[-CC-:B------:R-:W-:Y:S01]  /*15dc0*/  FFMA.FTZ R57, R10, R63.reuse, -R62.reuse ;  /* 0x0000003f0a397223 */ /* 0x180fe2000001083e */
[-CC-:B------:R-:W-:Y:S01]  /*15dd0*/  FFMA.FTZ R52, R75, R63.reuse, -R62.reuse ;  /* 0x0000003f4b347223 */ /* 0x180fe2000001083e */
[-C--:B------:R-:W-:Y:S01]  /*15de0*/  FFMA.FTZ R51, R51, R63.reuse, -R62 ;  /* 0x0000003f33337223 */ /* 0x080fe2000001083e */
[----:B------:R-:W1:Y:S01]  /*15df0*/  LDSM.16.MT88.4 R72, [R56+0xc000] ;  /* 0x00c000003848783b */ /* 0x000e620000004200 */
[-CC-:B------:R-:W-:Y:S01]  /*15e00*/  FFMA.FTZ R60, R69, R63.reuse, -R138.reuse ;  /* 0x0000003f453c7223 */ /* 0x180fe2000001088a */
[-CC-:B------:R-:W-:Y:S01]  /*15e10*/  FFMA.FTZ R59, R2, R63.reuse, -R138.reuse ;  /* 0x0000003f023b7223 */ /* 0x180fe2000001088a */
[-CC-:B------:R-:W-:Y:S01]  /*15e20*/  FFMA.FTZ R55, R55, R63.reuse, -R138.reuse ;  /* 0x0000003f37377223 */ /* 0x180fe2000001088a */
[-CC-:B------:R-:W-:Y:S01]  /*15e30*/  FFMA.FTZ R54, R71, R63.reuse, -R138.reuse ;  /* 0x0000003f47367223 */ /* 0x180fe2000001088a */
[----:B------:R-:W-:Y:S01]  /*15e40*/  MUFU.EX2 R58, R58 ;  /* 0x0000003a003a7308 */ /* 0x000fe20000000800 */
[----:B------:R-:W2:Y:S01]  /*15e50*/  LDSM.16.MT88.4 R8, [R0+0xc800] ;  /* 0x00c800000008783b */ /* 0x000ea20000004200 */
        /* <DEDUP_REMOVED lines=9> */
[-C--:B------:R-:W-:Y:S01]  /*15ef0*/  FFMA.FTZ R40, R141, R63.reuse, -R62 ;  /* 0x0000003f8d287223 */ /* 0x080fe2000001083e */
[-C--:B------:R-:W-:Y:S01]  /*15f00*/  FFMA.FTZ R42, R41, R63.reuse, -R138 ;  /* 0x0000003f292a7223 */ /* 0x080fe2000001088a */
[----:B------:R-:W-:Y:S01]  /*15f10*/  LDSM.16.MT88.4 R140, [R56+0x10800] ;  /* 0x01080000388c783b */ /* 0x000fe20000004200 */
[-CC-:B------:R-:W-:Y:S01]  /*15f20*/  FFMA.FTZ R39, R39, R63.reuse, -R62.reuse ;  /* 0x0000003f27277223 */ /* 0x180fe2000001083e */
[-C--:B------:R-:W-:Y:S01]  /*15f30*/  FFMA.FTZ R35, R241, R63.reuse, -R62 ;  /* 0x0000003ff1237223 */ /* 0x080fe2000001083e */
        /* <DEDUP_REMOVED lines=8> */
[----:B------:R-:W4:Y:S01]  /*15fc0*/  MUFU.EX2 R51, R51 ;  /* 0x0000003300337308 */ /* 0x000f220000000800 */
[----:B---3--:R-:W-:Y:S01]  /*15fd0*/  F2FP.BF16.F32.PACK_AB R113, R57, R58 ;  /* 0x0000003a3971723e */ /* 0x008fe200000010ff */
[-C--:B------:R-:W-:Y:S01]  /*15fe0*/  FFMA.FTZ R65, R207, R63.reuse, -R138 ;  /* 0x0000003fcf417223 */ /* 0x080fe2000001088a */
[-CC-:B------:R-:W-:Y:S01]  /*15ff0*/  FFMA.FTZ R144, R195, R63.reuse, -R62.reuse ;  /* 0x0000003fc3907223 */ /* 0x180fe2000001083e */
[-CC-:B------:R-:W-:Y:S01]  /*16000*/  FFMA.FTZ R165, R193, R63.reuse, -R62.reuse ;  /* 0x0000003fc1a57223 */ /* 0x180fe2000001083e */
[-C--:B------:R-:W-:Y:S01]  /*16010*/  FFMA.FTZ R146, R191, R63.reuse, -R62 ;  /* 0x0000003fbf927223 */ /* 0x080fe2000001083e */
[-CC-:B------:R-:W-:Y:S01]  /*16020*/  FFMA.FTZ R148, R189, R63.reuse, -R138.reuse ;  /* 0x0000003fbd947223 */ /* 0x180fe2000001088a */
[-CC-:B------:R-:W-:Y:S01]  /*16030*/  FFMA.FTZ R171, R171, R63.reuse, -R138.reuse ;  /* 0x0000003fabab7223 */ /* 0x180fe2000001088a */
[----:B------:R-:W-:Y:S01]  /*16040*/  MUFU.EX2 R60, R60 ;  /* 0x0000003c003c7308 */ /* 0x000fe20000000800 */
[-CC-:B------:R-:W-:Y:S01]  /*16050*/  FFMA.FTZ R150, R187, R63.reuse, -R138.reuse ;  /* 0x0000003fbb967223 */ /* 0x180fe2000001088a */
[-C--:B------:R-:W-:Y:S01]  /*16060*/  FFMA.FTZ R177, R177, R63.reuse, -R138 ;  /* 0x0000003fb1b17223 */ /* 0x080fe2000001088a */
[-C--:B------:R-:W-:Y:S01]  /*16070*/  FFMA.FTZ R183, R183, R63.reuse, -R62 ;  /* 0x0000003fb7b77223 */ /* 0x080fe2000001083e */
[-CC-:B------:R-:W-:Y:S01]  /*16080*/  FFMA.FTZ R152, R173, R63.reuse, -R138.reuse ;  /* 0x0000003fad987223 */ /* 0x180fe2000001088a */
[-CC-:B------:R-:W-:Y:S01]  /*16090*/  FFMA.FTZ R154, R169, R63.reuse, -R138.reuse ;  /* 0x0000003fa99a7223 */ /* 0x180fe2000001088a */
[-C--:B------:R-:W-:Y:S01]  /*160a0*/  FFMA.FTZ R167, R167, R63.reuse, -R138 ;  /* 0x0000003fa7a77223 */ /* 0x080fe2000001088a */
[-CC-:B------:R-:W-:Y:S01]  /*160b0*/  FFMA.FTZ R163, R163, R63.reuse, -R62.reuse ;  /* 0x0000003fa3a37223 */ /* 0x180fe2000001083e */
        /* <DEDUP_REMOVED lines=11> */
[----:B------:R-:W-:Y:S01]  /*16170*/  FADD.FTZ R57, R58, R57 ;  /* 0x000000393a397221 */ /* 0x000fe20000010000 */
[-CC-:B------:R-:W-:Y:S01]  /*16180*/  FFMA.FTZ R164, R67, R63.reuse, -R138.reuse ;  /* 0x0000003f43a47223 */ /* 0x180fe2000001088a */
[-CC-:B------:R-:W-:Y:S01]  /*16190*/  FFMA.FTZ R67, R136, R63.reuse, -R138.reuse ;  /* 0x0000003f88437223 */ /* 0x180fe2000001088a */
[----:B------:R-:W-:Y:S01]  /*161a0*/  FFMA.FTZ R66, R66, R63, -R138 ;  /* 0x0000003f42427223 */ /* 0x000fe2000001088a */
[----:B------:R-:W-:Y:S01]  /*161b0*/  FADD.FTZ R52, R52, R57 ;  /* 0x0000003934347221 */ /* 0x000fe20000010000 */
[----:B------:R-:W4:Y:S01]  /*161c0*/  MUFU.EX2 R54, R54 ;  /* 0x0000003600367308 */ /* 0x000f220000000800 */
[----:B---3--:R-:W-:Y:S01]  /*161d0*/  F2FP.BF16.F32.PACK_AB R112, R59, R60 ;  /* 0x0000003c3b70723e */ /* 0x008fe200000010ff */
[----:B------:R-:W-:Y:S01]  /*161e0*/  FADD.FTZ R60, R60, R59 ;  /* 0x0000003b3c3c7221 */ /* 0x000fe20000010000 */
[----:B------:R-:W-:-:S05]  /*161f0*/  FADD.FTZ R51, R51, R52 ;  /* 0x0000003433337221 */ /* 0x000fca0000010000 */
[----:B------:R-:W-:Y:S08]  /*16200*/  MUFU.EX2 R48, R48 ;  /* 0x0000003000307308 */ /* 0x000ff00000000800 */
[----:B------:R-:W-:Y:S01]  /*16210*/  MUFU.EX2 R47, R47 ;  /* 0x0000002f002f7308 */ /* 0x000fe20000000800 */
[----:B----4-:R-:W-:-:S07]  /*16220*/  F2FP.BF16.F32.PACK_AB R114, R54, R55 ;  /* 0x000000373672723e */ /* 0x010fce00000010ff */
        /* <DEDUP_REMOVED lines=12> */
[----:B------:R-:W-:Y:S01]  /*162f0*/  MUFU.EX2 R40, R40 ;  /* 0x0000002800287308 */ /* 0x000fe20000000800 */
[C---:B-1----:R-:W-:Y:S07]  /*16300*/  HMMA.16816.F32.BF16 R68, R112.reuse, R72, RZ ;  /* 0x000000487044723c */ /* 0x042fee00000418ff */
        /* <DEDUP_REMOVED lines=10> */
[----:B------:R-:W5:Y:S01]  /*163b0*/  MUFU.EX2 R36, R36 ;  /* 0x0000002400247308 */ /* 0x000f620000000800 */
[C---:B------:R-:W-:Y:S07]  /*163c0*/  HMMA.16816.F32.BF16 R104, R112.reuse, R106, RZ ;  /* 0x0000006a7068723c */ /* 0x040fee00000418ff */
[----:B------:R-:W5:Y:S01]  /*163d0*/  MUFU.EX2 R34, R34 ;  /* 0x0000002200227308 */ /* 0x000f620000000800 */
[C---:B------:R-:W-:Y:S07]  /*163e0*/  HMMA.16816.F32.BF16 R108, R112.reuse, R110, RZ ;  /* 0x0000006e706c723c */ /* 0x040fee00000418ff */
[----:B------:R-:W-:Y:S01]  /*163f0*/  MUFU.EX2 R33, R33 ;  /* 0x0000002100217308 */ /* 0x000fe20000000800 */
[----:B------:R-:W-:Y:S01]  /*16400*/  HMMA.16816.F32.BF16 R116, R112, R4, RZ ;  /* 0x000000047074723c */ /* 0x000fe200000418ff */
[----:B---3--:R-:W-:-:S02]  /*16410*/  F2FP.BF16.F32.PACK_AB R4, R49, R50 ;  /* 0x000000323104723e */ /* 0x008fc400000010ff */
[----:B------:R-:W-:Y:S01]  /*16420*/  F2FP.BF16.F32.PACK_AB R5, R47, R48 ;  /* 0x000000302f05723e */ /* 0x000fe200000010ff */
[----:B------:R-:W-:-:S03]  /*16430*/  FADD.FTZ R48, R48, R51 ;  /* 0x0000003330307221 */ /* 0x000fc60000010000 */
[----:B------:R-:W-:Y:S01]  /*16440*/  MUFU.EX2 R32, R32 ;  /* 0x0000002000207308 */ /* 0x000fe20000000800 */
[----:B------:R-:W-:Y:S01]  /*16450*/  HMMA.16816.F32.BF16 R112, R112, R6, RZ ;  /* 0x000000067070723c */ /* 0x000fe200000418ff */
[----:B----4-:R-:W-:Y:S01]  /*16460*/  F2FP.BF16.F32.PACK_AB R6, R45, R46 ;  /* 0x0000002e2d06723e */ /* 0x010fe200000010ff */
[----:B------:R-:W-:Y:S01]  /*16470*/  FADD.FTZ R47, R47, R48 ;  /* 0x000000302f2f7221 */ /* 0x000fe20000010000 */
[----:B------:R-:W-:-:S03]  /*16480*/  F2FP.BF16.F32.PACK_AB R7, R43, R44 ;  /* 0x0000002c2b07723e */ /* 0x000fc600000010ff */
[----:B------:R-:W-:Y:S01]  /*16490*/  FADD.FTZ R44, R44, R47 ;  /* 0x0000002f2c2c7221 */ /* 0x000fe20000010000 */
[----:B------:R-:W-:Y:S03]  /*164a0*/  MUFU.EX2 R2, R2 ;  /* 0x0000000200027308 */ /* 0x000fe60000000800 */
[C---:B------:R-:W-:Y:S05]  /*164b0*/  HMMA.16816.F32.BF16 R128, R4.reuse, R16, R128 ;  /* 0x000000100480723c */ /* 0x040fea0000041880 */
[----:B------:R-:W-:Y:S01]  /*164c0*/  FADD.FTZ R43, R43, R44 ;  /* 0x0000002c2b2b7221 */ /* 0x000fe20000010000 */
        /* <DEDUP_REMOVED lines=24> */
[C---:B------:R-:W-:Y:S03]  /*16650*/  HMMA.16816.F32.BF16 R100, R4.reuse, R140, R100 ;  /* 0x0000008c0464723c */ /* 0x040fe60000041864 */
[-CC-:B------:R-:W-:Y:S01]  /*16660*/  FFMA.FTZ R140, R229, R63.reuse, -R138.reuse ;  /* 0x0000003fe58c7223 */ /* 0x180fe2000001088a */
[-C--:B------:R-:W-:Y:S01]  /*16670*/  FFMA.FTZ R141, R199, R63.reuse, -R138 ;  /* 0x0000003fc78d7223 */ /* 0x080fe2000001088a */
[-C--:B------:R-:W-:Y:S01]  /*16680*/  FFMA.FTZ R229, R61, R63.reuse, -R62 ;  /* 0x0000003f3de57223 */ /* 0x080fe2000001083e */
[----:B------:R-:W-:Y:S02]  /*16690*/  MUFU.EX2 R154, R154 ;  /* 0x0000009a009a7308 */ /* 0x000fe40000000800 */
[----:B------:R-:W-:Y:S03]  /*166a0*/  HMMA.16816.F32.BF16 R104, R4, R142, R104 ;  /* 0x0000008e0468723c */ /* 0x000fe60000041868 */
[-C--:B------:R-:W-:Y:S01]  /*166b0*/  FFMA.FTZ R142, R205, R63.reuse, -R138 ;  /* 0x0000003fcd8e7223 */ /* 0x080fe2000001088a */
[----:B------:R-:W-:-:S02]  /*166c0*/  FFMA.FTZ R143, R197, R63, -R62 ;  /* 0x0000003fc58f7223 */ /* 0x000fc4000001083e */
[----:B------:R-:W3:Y:S02]  /*166d0*/  MUFU.EX2 R140, R140 ;  /* 0x0000008c008c7308 */ /* 0x000ee40000000800 */
[C---:B------:R-:W-:Y:S06]  /*166e0*/  HMMA.16816.F32.BF16 R120, R4.reuse, R28, R120 ;  /* 0x0000001c0478723c */ /* 0x040fec0000041878 */
[----:B------:R-:W-:Y:S02]  /*166f0*/  MUFU.EX2 R141, R141 ;  /* 0x0000008d008d7308 */ /* 0x000fe40000000800 */
[C---:B------:R-:W-:Y:S01]  /*16700*/  HMMA.16816.F32.BF16 R108, R4.reuse, R30, R108 ;  /* 0x0000001e046c723c */ /* 0x040fe2000004186c */
[----:B------:R-:W-:Y:S05]  /*16710*/  LDSM.16.MT88.4 R28, [R38+0x11000] ;  /* 0x01100000261c783b */ /* 0x000fea0000004200 */
[----:B------:R-:W3:Y:S02]  /*16720*/  MUFU.EX2 R142, R142 ;  /* 0x0000008e008e7308 */ /* 0x000ee40000000800 */
[C---:B----4-:R-:W-:Y:S06]  /*16730*/  HMMA.16816.F32.BF16 R116, R4.reuse, R12, R116 ;  /* 0x0000000c0474723c */ /* 0x050fec0000041874 */
[----:B------:R-:W4:Y:S02]  /*16740*/  MUFU.EX2 R143, R143 ;  /* 0x0000008f008f7308 */ /* 0x000f240000000800 */
[----:B------:R-:W-:Y:S01]  /*16750*/  HMMA.16816.F32.BF16 R112, R4, R14, R112 ;  /* 0x0000000e0470723c */ /* 0x000fe20000041870 */
[----:B------:R-:W4:Y:S02]  /*16760*/  LDSM.16.MT88.4 R12, [R64+0x11000] ;  /* 0x01100000400c783b */ /* 0x000f240000004200 */
[----:B-1----:R-:W-:-:S02]  /*16770*/  F2FP.BF16.F32.PACK_AB R4, R41, R42 ;  /* 0x0000002a2904723e */ /* 0x002fc400000010ff */
[----:B------:R-:W-:Y:S01]  /*16780*/  F2FP.BF16.F32.PACK_AB R5, R39, R40 ;  /* 0x000000282705723e */ /* 0x000fe200000010ff */
[----:B------:R-:W-:Y:S01]  /*16790*/  MUFU.EX2 R167, R167 ;  /* 0x000000a700a77308 */ /* 0x000fe20000000800 */
[----:B-----5:R-:W-:Y:S02]  /*167a0*/  F2FP.BF16.F32.PACK_AB R6, R36, R37 ;  /* 0x000000252406723e */ /* 0x020fe400000010ff */
[----:B------:R-:W-:-:S05]  /*167b0*/  F2FP.BF16.F32.PACK_AB R7, R34, R35 ;  /* 0x000000232207723e */ /* 0x000fca00000010ff */
[----:B------:R-:W-:Y:S02]  /*167c0*/  MUFU.EX2 R163, R163 ;  /* 0x000000a300a37308 */ /* 0x000fe40000000800 */
[C---:B--2---:R-:W-:Y:S06]  /*167d0*/  HMMA.16816.F32.BF16 R68, R4.reuse, R8, R68 ;  /* 0x000000080444723c */ /* 0x044fec0000041844 */
[----:B------:R-:W-:Y:S02]  /*167e0*/  MUFU.EX2 R156, R156 ;  /* 0x0000009c009c7308 */ /* 0x000fe40000000800 */
[C---:B------:R-:W-:Y:S01]  /*167f0*/  HMMA.16816.F32.BF16 R72, R4.reuse, R10, R72 ;  /* 0x0000000a0448723c */ /* 0x040fe20000041848 */
[----:B------:R-:W1:Y:S05]  /*16800*/  LDSM.16.MT88.4 R8, [R56+0x11000] ;  /* 0x011000003808783b */ /* 0x000e6a0000004200 */
        /* <DEDUP_REMOVED lines=11> */
[C---:B----4-:R-:W-:Y:S06]  /*168c0*/  HMMA.16816.F32.BF16 R92, R4.reuse, R12, R92 ;  /* 0x0000000c045c723c */ /* 0x050fec000004185c */
        /* <DEDUP_REMOVED lines=9> */
[C---:B------:R-:W-:Y:S06]  /*16960*/  HMMA.16816.F32.BF16 R128, R4.reuse, R24, R128 ;  /* 0x000000180480723c */ /* 0x040fec0000041880 */
[----:B------:R-:W-:Y:S02]  /*16970*/  MUFU.EX2 R66, R66 ;  /* 0x0000004200427308 */ /* 0x000fe40000000800 */
[C---:B------:R-:W-:Y:S01]  /*16980*/  HMMA.16816.F32.BF16 R124, R4.reuse, R26, R124 ;  /* 0x0000001a047c723c */ /* 0x040fe2000004187c */
[----:B------:R-:W-:Y:S05]  /*16990*/  LDSM.16.MT88.4 R24, [R56+0xd800] ;  /* 0x00d800003818783b */ /* 0x000fea0000004200 */
[----:B------:R-:W-:Y:S02]  /*169a0*/  MUFU.EX2 R229, R229 ;  /* 0x000000e500e57308 */ /* 0x000fe40000000800 */
[C---:B------:R-:W-:Y:S08]  /*169b0*/  HMMA.16816.F32.BF16 R120, R4.reuse, R28, R120 ;  /* 0x0000001c0478723c */ /* 0x040ff00000041878 */
[C---:B------:R-:W-:Y:S01]  /*169c0*/  HMMA.16816.F32.BF16 R108, R4.reuse, R30, R108 ;  /* 0x0000001e046c723c */ /* 0x040fe2000004186c */
[----:B------:R-:W-:Y:S07]  /*169d0*/  LDSM.16.MT88.4 R28, [R64+0xe000] ;  /* 0x00e00000401c783b */ /* 0x000fee0000004200 */
[C---:B--2---:R-:W-:Y:S08]  /*169e0*/  HMMA.16816.F32.BF16 R116, R4.reuse, R20, R116 ;  /* 0x000000140474723c */ /* 0x044ff00000041874 */
[----:B------:R-:W-:Y:S03]  /*169f0*/  HMMA.16816.F32.BF16 R112, R4, R22, R112 ;  /* 0x000000160470723c */ /* 0x000fe60000041870 */
[----:B------:R-:W-:Y:S01]  /*16a00*/  F2FP.BF16.F32.PACK_AB R4, R140, R65 ;  /* 0x000000418c04723e */ /* 0x000fe200000010ff */
[----:B------:R-:W2:Y:S01]  /*16a10*/  LDSM.16.MT88.4 R20, [R64+0x11800] ;  /* 0x011800004014783b */ /* 0x000ea20000004200 */
[----:B------:R-:W-:-:S02]  /*16a20*/  F2FP.BF16.F32.PACK_AB R5, R32, R33 ;  /* 0x000000212005723e */ /* 0x000fc400000010ff */
[----:B------:R-:W-:Y:S02]  /*16a30*/  F2FP.BF16.F32.PACK_AB R6, R142, R141 ;  /* 0x0000008d8e06723e */ /* 0x000fe400000010ff */
[----:B------:R-:W-:-:S07]  /*16a40*/  F2FP.BF16.F32.PACK_AB R7, R143, R2 ;  /* 0x000000028f07723e */ /* 0x000fce00000010ff */
[C---:B---3--:R-:W-:Y:S08]  /*16a50*/  HMMA.16816.F32.BF16 R128, R4.reuse, R16, R128 ;  /* 0x000000100480723c */ /* 0x048ff00000041880 */
[C---:B------:R-:W-:Y:S01]  /*16a60*/  HMMA.16816.F32.BF16 R124, R4.reuse, R18, R124 ;  /* 0x00000012047c723c */ /* 0x040fe2000004187c */
[----:B------:R-:W3:Y:S07]  /*16a70*/  LDSM.16.MT88.4 R16, [R56+0x11800] ;  /* 0x011800003810783b */ /* 0x000eee0000004200 */
[C---:B----4-:R-:W-:Y:S08]  /*16a80*/  HMMA.16816.F32.BF16 R76, R4.reuse, R12, R76 ;  /* 0x0000000c044c723c */ /* 0x050ff0000004184c */
        /* <DEDUP_REMOVED lines=9> */
[C---:B----4-:R-:W-:Y:S08]  /*16b20*/  HMMA.16816.F32.BF16 R120, R4.reuse, R12, R120 ;  /* 0x0000000c0478723c */ /* 0x050ff00000041878 */
[C---:B------:R-:W-:Y:S01]  /*16b30*/  HMMA.16816.F32.BF16 R108, R4.reuse, R14, R108 ;  /* 0x0000000e046c723c */ /* 0x040fe2000004186c */
[----:B------:R-:W3:Y:S07]  /*16b40*/  LDSM.16.MT88.4 R12, [R64+0x12000] ;  /* 0x01200000400c783b */ /* 0x000eee0000004200 */
[C---:B-1----:R-:W-:Y:S08]  /*16b50*/  HMMA.16816.F32.BF16 R116, R4.reuse, R8, R116 ;  /* 0x000000080474723c */ /* 0x042ff00000041874 */
[C---:B------:R-:W-:Y:S01]  /*16b60*/  HMMA.16816.F32.BF16 R112, R4.reuse, R10, R112 ;  /* 0x0000000a0470723c */ /* 0x040fe20000041870 */
[----:B------:R-:W1:Y:S07]  /*16b70*/  LDSM.16.MT88.4 R8, [R56+0x12000] ;  /* 0x012000003808783b */ /* 0x000e6e0000004200 */
[C---:B------:R-:W-:Y:S01]  /*16b80*/  HMMA.16816.F32.BF16 R96, R4.reuse, R22, R96 ;  /* 0x000000160460723c */ /* 0x040fe20000041860 */
[----:B------:R-:W4:Y:S07]  /*16b90*/  LDSM.16.MT88.4 R20, [R38+0xe000] ;  /* 0x00e000002614783b */ /* 0x000f2e0000004200 */
[C---:B------:R-:W-:Y:S08]  /*16ba0*/  HMMA.16816.F32.BF16 R68, R4.reuse, R24, R68 ;  /* 0x000000180444723c */ /* 0x040ff00000041844 */
[----:B------:R-:W-:Y:S01]  /*16bb0*/  HMMA.16816.F32.BF16 R72, R4, R26, R72 ;  /* 0x0000001a0448723c */ /* 0x000fe20000041848 */
[----:B------:R-:W5:Y:S02]  /*16bc0*/  LDSM.16.MT88.4 R24, [R56+0xe000] ;  /* 0x00e000003818783b */ /* 0x000f640000004200 */
[----:B------:R-:W-:-:S02]  /*16bd0*/  F2FP.BF16.F32.PACK_AB R4, R171, R148 ;  /* 0x00000094ab04723e */ /* 0x000fc400000010ff */
[----:B------:R-:W-:Y:S02]  /*16be0*/  F2FP.BF16.F32.PACK_AB R5, R165, R144 ;  /* 0x00000090a505723e */ /* 0x000fe400000010ff */
[----:B------:R-:W-:Y:S02]  /*16bf0*/  F2FP.BF16.F32.PACK_AB R6, R177, R150 ;  /* 0x00000096b106723e */ /* 0x000fe400000010ff */
[----:B------:R-:W-:-:S07]  /*16c00*/  F2FP.BF16.F32.PACK_AB R7, R183, R146 ;  /* 0x00000092b707723e */ /* 0x000fce00000010ff */
[C---:B--2---:R-:W-:Y:S08]  /*16c10*/  HMMA.16816.F32.BF16 R84, R4.reuse, R16, R84 ;  /* 0x000000100454723c */ /* 0x044ff00000041854 */
[C---:B------:R-:W-:Y:S01]  /*16c20*/  HMMA.16816.F32.BF16 R88, R4.reuse, R18, R88 ;  /* 0x000000120458723c */ /* 0x040fe20000041858 */
[----:B------:R-:W2:Y:S07]  /*16c30*/  LDSM.16.MT88.4 R16, [R38+0x12000] ;  /* 0x012000002610783b */ /* 0x000eae0000004200 */
[C---:B---3--:R-:W-:Y:S08]  /*16c40*/  HMMA.16816.F32.BF16 R92, R4.reuse, R12, R92 ;  /* 0x0000000c045c723c */ /* 0x048ff0000004185c */
[C---:B------:R-:W-:Y:S01]  /*16c50*/  HMMA.16816.F32.BF16 R96, R4.reuse, R14, R96 ;  /* 0x0000000e0460723c */ /* 0x040fe20000041860 */
[----:B------:R-:W3:Y:S07]  /*16c60*/  LDSM.16.MT88.4 R12, [R0+0x12000] ;  /* 0x01200000000c783b */ /* 0x000eee0000004200 */
[C---:B-1----:R-:W-:Y:S08]  /*16c70*/  HMMA.16816.F32.BF16 R100, R4.reuse, R8, R100 ;  /* 0x000000080464723c */ /* 0x042ff00000041864 */
[C---:B------:R-:W-:Y:S01]  /*16c80*/  HMMA.16816.F32.BF16 R104, R4.reuse, R10, R104 ;  /* 0x0000000a0468723c */ /* 0x040fe20000041868 */
[----:B------:R-:W1:Y:S07]  /*16c90*/  LDSM.16.MT88.4 R8, [R56+0xe800] ;  /* 0x00e800003808783b */ /* 0x000e6e0000004200 */
[----:B------:R-:W-:Y:S03]  /*16ca0*/  HMMA.16816.F32.BF16 R128, R4, R28, R128 ;  /* 0x0000001c0480723c */ /* 0x000fe60000041880 */
[-CC-:B------:R-:W-:Y:S01]  /*16cb0*/  FFMA.FTZ R28, R185, R63.reuse, -R62.reuse ;  /* 0x0000003fb91c7223 */ /* 0x180fe2000001083e */
[----:B------:R-:W-:-:S05]  /*16cc0*/  FFMA.FTZ R29, R181, R63, -R62 ;  /* 0x0000003fb51d7223 */ /* 0x000fca000001083e */
[----:B------:R-:W-:Y:S01]  /*16cd0*/  MUFU.EX2 R28, R28 ;  /* 0x0000001c001c7308 */ /* 0x000fe20000000800 */
[----:B------:R-:W-:Y:S03]  /*16ce0*/  HMMA.16816.F32.BF16 R124, R4, R30, R124 ;  /* 0x0000001e047c723c */ /* 0x000fe6000004187c */
[-C--:B------:R-:W-:Y:S01]  /*16cf0*/  FFMA.FTZ R30, R179, R63.reuse, -R62 ;  /* 0x0000003fb31e7223 */ /* 0x080fe2000001083e */
[----:B------:R-:W-:-:S03]  /*16d00*/  FFMA.FTZ R31, R175, R63, -R138 ;  /* 0x0000003faf1f7223 */ /* 0x000fc6000001088a */
[----:B------:R-:W-:Y:S01]  /*16d10*/  MUFU.EX2 R29, R29 ;  /* 0x0000001d001d7308 */ /* 0x000fe20000000800 */
[C---:B----4-:R-:W-:Y:S07]  /*16d20*/  HMMA.16816.F32.BF16 R76, R4.reuse, R20, R76 ;  /* 0x00000014044c723c */ /* 0x050fee000004184c */
[----:B------:R-:W-:Y:S01]  /*16d30*/  MUFU.EX2 R30, R30 ;  /* 0x0000001e001e7308 */ /* 0x000fe20000000800 */
[C---:B------:R-:W-:Y:S01]  /*16d40*/  HMMA.16816.F32.BF16 R80, R4.reuse, R22, R80 ;  /* 0x000000160450723c */ /* 0x040fe20000041850 */
[----:B------:R-:W4:Y:S06]  /*16d50*/  LDSM.16.MT88.4 R20, [R38+0xe800] ;  /* 0x00e800002614783b */ /* 0x000f2c0000004200 */
[----:B------:R-:W1:Y:S01]  /*16d60*/  MUFU.EX2 R31, R31 ;  /* 0x0000001f001f7308 */ /* 0x000e620000000800 */
[C---:B-----5:R-:W-:Y:S08]  /*16d70*/  HMMA.16816.F32.BF16 R68, R4.reuse, R24, R68 ;  /* 0x000000180444723c */ /* 0x060ff00000041844 */
[C---:B------:R-:W-:Y:S01]  /*16d80*/  HMMA.16816.F32.BF16 R72, R4.reuse, R26, R72 ;  /* 0x0000001a0448723c */ /* 0x040fe20000041848 */
[----:B------:R-:W-:Y:S07]  /*16d90*/  LDSM.16.MT88.4 R24, [R64+0xe800] ;  /* 0x00e800004018783b */ /* 0x000fee0000004200 */
[C---:B--2---:R-:W-:Y:S08]  /*16da0*/  HMMA.16816.F32.BF16 R120, R4.reuse, R16, R120 ;  /* 0x000000100478723c */ /* 0x044ff00000041878 */
[C---:B------:R-:W-:Y:S01]  /*16db0*/  HMMA.16816.F32.BF16 R108, R4.reuse, R18, R108 ;  /* 0x00000012046c723c */ /* 0x040fe2000004186c */
[----:B------:R-:W2:Y:S07]  /*16dc0*/  LDSM.16.MT88.4 R16, [R0+0xe800] ;  /* 0x00e800000010783b */ /* 0x000eae0000004200 */
[C---:B---3--:R-:W-:Y:S08]  /*16dd0*/  HMMA.16816.F32.BF16 R116, R4.reuse, R12, R116 ;  /* 0x0000000c0474723c */ /* 0x048ff00000041874 */
[----:B------:R-:W-:Y:S03]  /*16de0*/  HMMA.16816.F32.BF16 R112, R4, R14, R112 ;  /* 0x0000000e0470723c */ /* 0x000fe60000041870 */
[----:B-1----:R-:W-:Y:S01]  /*16df0*/  F2FP.BF16.F32.PACK_AB R4, R152, R31 ;  /* 0x0000001f9804723e */ /* 0x002fe200000010ff */
[----:B------:R-:W1:Y:S01]  /*16e00*/  LDSM.16.MT88.4 R12, [R64+0x12800] ;  /* 0x01280000400c783b */ /* 0x000e620000004200 */
[----:B------:R-:W-:-:S02]  /*16e10*/  F2FP.BF16.F32.PACK_AB R5, R29, R28 ;  /* 0x0000001c1d05723e */ /* 0x000fc400000010ff */
[----:B------:R-:W-:Y:S02]  /*16e20*/  F2FP.BF16.F32.PACK_AB R6, R167, R154 ;  /* 0x0000009aa706723e */ /* 0x000fe400000010ff */
[----:B------:R-:W-:-:S07]  /*16e30*/  F2FP.BF16.F32.PACK_AB R7, R163, R30 ;  /* 0x0000001ea307723e */ /* 0x000fce00000010ff */
        /* <DEDUP_REMOVED lines=9> */
[C---:B-1----:R-:W-:Y:S08]  /*16ed0*/  HMMA.16816.F32.BF16 R92, R4.reuse, R12, R92 ;  /* 0x0000000c045c723c */ /* 0x042ff0000004185c */
[C---:B---3--:R-:W-:Y:S08]  /*16ee0*/  HMMA.16816.F32.BF16 R100, R4.reuse, R8, R100 ;  /* 0x000000080464723c */ /* 0x048ff00000041864 */
[C---:B------:R-:W-:Y:S01]  /*16ef0*/  HMMA.16816.F32.BF16 R104, R4.reuse, R10, R104 ;  /* 0x0000000a0468723c */ /* 0x040fe20000041868 */
[----:B------:R-:W1:Y:S07]  /*16f00*/  LDSM.16.MT88.4 R8, [R38+0xf000] ;  /* 0x00f000002608783b */ /* 0x000e6e0000004200 */
[C---:B------:R-:W-:Y:S01]  /*16f10*/  HMMA.16816.F32.BF16 R96, R4.reuse, R14, R96 ;  /* 0x0000000e0460723c */ /* 0x040fe20000041860 */
[----:B------:R-:W3:Y:S07]  /*16f20*/  LDSM.16.MT88.4 R12, [R56+0xf000] ;  /* 0x00f00000380c783b */ /* 0x000eee0000004200 */
[C---:B----4-:R-:W-:Y:S08]  /*16f30*/  HMMA.16816.F32.BF16 R120, R4.reuse, R20, R120 ;  /* 0x000000140478723c */ /* 0x050ff00000041878 */
[C---:B------:R-:W-:Y:S01]  /*16f40*/  HMMA.16816.F32.BF16 R108, R4.reuse, R22, R108 ;  /* 0x00000016046c723c */ /* 0x040fe2000004186c */
[----:B------:R-:W4:Y:S07]  /*16f50*/  LDSM.16.MT88.4 R20, [R0+0xf000] ;  /* 0x00f000000014783b */ /* 0x000f2e0000004200 */
        /* <DEDUP_REMOVED lines=16> */
[C---:B----4-:R-:W-:Y:S08]  /*17060*/  HMMA.16816.F32.BF16 R84, R4.reuse, R20, R84 ;  /* 0x000000140454723c */ /* 0x050ff00000041854 */
[C---:B------:R-:W-:Y:S01]  /*17070*/  HMMA.16816.F32.BF16 R88, R4.reuse, R22, R88 ;  /* 0x000000160458723c */ /* 0x040fe20000041858 */
[----:B------:R-:W4:Y:S07]  /*17080*/  LDSM.16.MT88.4 R20, [R0+0x13000] ;  /* 0x013000000014783b */ /* 0x000f2e0000004200 */
[C---:B--2---:R-:W-:Y:S08]  /*17090*/  HMMA.16816.F32.BF16 R92, R4.reuse, R16, R92 ;  /* 0x00000010045c723c */ /* 0x044ff0000004185c */
[C---:B-1----:R-:W-:Y:S08]  /*170a0*/  HMMA.16816.F32.BF16 R120, R4.reuse, R8, R120 ;  /* 0x000000080478723c */ /* 0x042ff00000041878 */
[C---:B------:R-:W-:Y:S01]  /*170b0*/  HMMA.16816.F32.BF16 R108, R4.reuse, R10, R108 ;  /* 0x0000000a046c723c */ /* 0x040fe2000004186c */
[----:B------:R-:W1:Y:S07]  /*170c0*/  LDSM.16.MT88.4 R8, [R56+0xf800] ;  /* 0x00f800003808783b */ /* 0x000e6e0000004200 */
[C---:B------:R-:W-:Y:S01]  /*170d0*/  HMMA.16816.F32.BF16 R96, R4.reuse, R18, R96 ;  /* 0x000000120460723c */ /* 0x040fe20000041860 */
[----:B------:R-:W2:Y:S07]  /*170e0*/  LDSM.16.MT88.4 R16, [R64+0xf800] ;  /* 0x00f800004010783b */ /* 0x000eae0000004200 */
[C---:B---3--:R-:W-:Y:S08]  /*170f0*/  HMMA.16816.F32.BF16 R100, R4.reuse, R12, R100 ;  /* 0x0000000c0464723c */ /* 0x048ff00000041864 */
[C---:B------:R-:W-:Y:S01]  /*17100*/  HMMA.16816.F32.BF16 R104, R4.reuse, R14, R104 ;  /* 0x0000000e0468723c */ /* 0x040fe20000041868 */
[----:B------:R-:W3:Y:S07]  /*17110*/  LDSM.16.MT88.4 R12, [R64+0x13800] ;  /* 0x01380000400c783b */ /* 0x000eee0000004200 */
[----:B------:R-:W-:Y:S03]  /*17120*/  HMMA.16816.F32.BF16 R128, R4, R24, R128 ;  /* 0x000000180480723c */ /* 0x000fe60000041880 */
[-CC-:B------:R-:W-:Y:S01]  /*17130*/  FFMA.FTZ R24, R145, R63.reuse, -R62.reuse ;  /* 0x0000003f91187223 */ /* 0x180fe2000001083e */
[----:B------:R-:W-:-:S05]  /*17140*/  FFMA.FTZ R25, R139, R63, -R62 ;  /* 0x0000003f8b197223 */ /* 0x000fca000001083e */
[----:B------:R-:W-:Y:S01]  /*17150*/  MUFU.EX2 R24, R24 ;  /* 0x0000001800187308 */ /* 0x000fe20000000800 */
[----:B------:R-:W-:Y:S03]  /*17160*/  HMMA.16816.F32.BF16 R124, R4, R26, R124 ;  /* 0x0000001a047c723c */ /* 0x000fe6000004187c */
[-C--:B------:R-:W-:Y:S01]  /*17170*/  FFMA.FTZ R26, R137, R63.reuse, -R62 ;  /* 0x0000003f891a7223 */ /* 0x080fe2000001083e */
[----:B------:R-:W-:-:S03]  /*17180*/  FFMA.FTZ R27, R135, R63, -R138 ;  /* 0x0000003f871b7223 */ /* 0x000fc6000001088a */
[----:B------:R-:W5:Y:S01]  /*17190*/  MUFU.EX2 R25, R25 ;  /* 0x0000001900197308 */ /* 0x000f620000000800 */
[----:B----4-:R-:W-:Y:S03]  /*171a0*/  HMMA.16816.F32.BF16 R116, R4, R20, R116 ;  /* 0x000000140474723c */ /* 0x010fe60000041874 */
[----:B------:R-:W-:Y:S01]  /*171b0*/  FADD.FTZ R21, R55, R60 ;  /* 0x0000003c37157221 */ /* 0x000fe20000010000 */
[----:B------:R-:W-:-:S03]  /*171c0*/  FADD.FTZ R20, R40, R43 ;  /* 0x0000002b28147221 */ /* 0x000fc60000010000 */
[----:B------:R-:W-:Y:S01]  /*171d0*/  FADD.FTZ R21, R54, R21 ;  /* 0x0000001536157221 */ /* 0x000fe20000010000 */
[----:B------:R-:W-:Y:S01]  /*171e0*/  FADD.FTZ R20, R39, R20 ;  /* 0x0000001427147221 */ /* 0x000fe20000010000 */
[----:B------:R-:W4:Y:S01]  /*171f0*/  MUFU.EX2 R26, R26 ;  /* 0x0000001a001a7308 */ /* 0x000f220000000800 */
[----:B------:R-:W-:Y:S03]  /*17200*/  HMMA.16816.F32.BF16 R112, R4, R22, R112 ;  /* 0x000000160470723c */ /* 0x000fe60000041870 */
[----:B------:R-:W-:Y:S01]  /*17210*/  FADD.FTZ R50, R50, R21 ;  /* 0x0000001532327221 */ /* 0x000fe20000010000 */
[----:B------:R-:W-:Y:S01]  /*17220*/  F2FP.BF16.F32.PACK_AB R6, R66, R67 ;  /* 0x000000434206723e */ /* 0x000fe200000010ff */
[----:B------:R-:W-:Y:S02]  /*17230*/  FADD.FTZ R35, R35, R20 ;  /* 0x0000001423237221 */ /* 0x000fe40000010000 */
[----:B------:R-:W-:Y:S01]  /*17240*/  FADD.FTZ R49, R49, R50 ;  /* 0x0000003231317221 */ /* 0x000fe20000010000 */
[----:B------:R-:W1:Y:S01]  /*17250*/  MUFU.EX2 R27, R27 ;  /* 0x0000001b001b7308 */ /* 0x000e620000000800 */
[----:B-----5:R-:W-:-:S02]  /*17260*/  F2FP.BF16.F32.PACK_AB R5, R25, R24 ;  /* 0x000000181905723e */ /* 0x020fc400000010ff */
[----:B------:R-:W-:Y:S01]  /*17270*/  FADD.FTZ R46, R46, R49 ;  /* 0x000000312e2e7221 */ /* 0x000fe20000010000 */
[----:B------:R-:W-:-:S03]  /*17280*/  FADD.FTZ R34, R34, R35 ;  /* 0x0000002322227221 */ /* 0x000fc60000010000 */
[----:B------:R-:W-:Y:S01]  /*17290*/  FADD.FTZ R45, R45, R46 ;  /* 0x0000002e2d2d7221 */ /* 0x000fe20000010000 */
[----:B------:R-:W-:Y:S01]  /*172a0*/  FADD.FTZ R21, R33, R34 ;  /* 0x0000002221157221 */ /* 0x000fe20000010000 */
[----:B----4-:R-:W-:Y:S02]  /*172b0*/  F2FP.BF16.F32.PACK_AB R7, R229, R26 ;  /* 0x0000001ae507723e */ /* 0x010fe400000010ff */
[----:B------:R-:W-:Y:S01]  /*172c0*/  FADD.FTZ R22, R42, R45 ;  /* 0x0000002d2a167221 */ /* 0x000fe20000010000 */
[----:B------:R-:W-:-:S03]  /*172d0*/  FADD.FTZ R21, R32, R21 ;  /* 0x0000001520157221 */ /* 0x000fc60000010000 */
[----:B------:R-:W-:Y:S01]  /*172e0*/  FADD.FTZ R22, R41, R22 ;  /* 0x0000001629167221 */ /* 0x000fe20000010000 */
[----:B------:R-:W-:Y:S01]  /*172f0*/  FADD.FTZ R2, R2, R21 ;  /* 0x0000001502027221 */ /* 0x000fe20000010000 */
[----:B-1----:R-:W-:Y:S02]  /*17300*/  F2FP.BF16.F32.PACK_AB R4, R164, R27 ;  /* 0x0000001ba404723e */ /* 0x002fe400000010ff */
[----:B------:R-:W-:Y:S01]  /*17310*/  FADD.FTZ R37, R37, R22 ;  /* 0x0000001625257221 */ /* 0x000fe20000010000 */
[----:B------:R-:W-:-:S03]  /*17320*/  FADD.FTZ R143, R143, R2 ;  /* 0x000000028f8f7221 */ /* 0x000fc60000010000 */
[----:B------:R-:W-:Y:S01]  /*17330*/  FADD.FTZ R36, R36, R37 ;  /* 0x0000002524247221 */ /* 0x000fe20000010000 */
[----:B------:R-:W-:Y:S01]  /*17340*/  FADD.FTZ R144, R144, R143 ;  /* 0x0000008f90907221 */ /* 0x000fe20000010000 */
[----:B------:R-:W-:Y:S03]  /*17350*/  HMMA.16816.F32.BF16 R68, R4, R8, R68 ;  /* 0x000000080444723c */ /* 0x000fe60000041844 */
[----:B------:R-:W-:Y:S01]  /*17360*/  FADD.FTZ R65, R65, R36 ;  /* 0x0000002441417221 */ /* 0x000fe20000010000 */
[----:B------:R-:W-:-:S03]  /*17370*/  FADD.FTZ R165, R165, R144 ;  /* 0x00000090a5a57221 */ /* 0x000fc60000010000 */
[----:B------:R-:W-:Y:S01]  /*17380*/  FADD.FTZ R140, R140, R65 ;  /* 0x000000418c8c7221 */ /* 0x000fe20000010000 */
[----:B------:R-:W-:Y:S01]  /*17390*/  FADD.FTZ R146, R146, R165 ;  /* 0x000000a592927221 */ /* 0x000fe20000010000 */
[----:B------:R-:W-:Y:S01]  /*173a0*/  HMMA.16816.F32.BF16 R72, R4, R10, R72 ;  /* 0x0000000a0448723c */ /* 0x000fe20000041848 */
[----:B------:R-:W1:Y:S02]  /*173b0*/  LDSM.16.MT88.4 R8, [R38+0x13800] ;  /* 0x013800002608783b */ /* 0x000e640000004200 */
[----:B------:R-:W-:Y:S01]  /*173c0*/  FADD.FTZ R21, R141, R140 ;  /* 0x0000008c8d157221 */ /* 0x000fe20000010000 */
[----:B------:R-:W-:-:S03]  /*173d0*/  FADD.FTZ R183, R183, R146 ;  /* 0x00000092b7b77221 */ /* 0x000fc60000010000 */
[----:B------:R-:W-:Y:S01]  /*173e0*/  FADD.FTZ R21, R142, R21 ;  /* 0x000000158e157221 */ /* 0x000fe20000010000 */
[----:B------:R-:W-:Y:S01]  /*173f0*/  FADD.FTZ R28, R28, R183 ;  /* 0x000000b71c1c7221 */ /* 0x000fe20000010000 */
[----:B--2---:R-:W-:Y:S03]  /*17400*/  HMMA.16816.F32.BF16 R128, R4, R16, R128 ;  /* 0x000000100480723c */ /* 0x004fe60000041880 */
[----:B------:R-:W-:Y:S01]  /*17410*/  FADD.FTZ R148, R148, R21 ;  /* 0x0000001594947221 */ /* 0x000fe20000010000 */
[----:B------:R-:W-:-:S03]  /*17420*/  FADD.FTZ R29, R29, R28 ;  /* 0x0000001c1d1d7221 */ /* 0x000fc60000010000 */
[----:B------:R-:W-:Y:S01]  /*17430*/  FADD.FTZ R171, R171, R148 ;  /* 0x00000094abab7221 */ /* 0x000fe20000010000 */
[----:B------:R-:W-:Y:S01]  /*17440*/  FADD.FTZ R30, R30, R29 ;  /* 0x0000001d1e1e7221 */ /* 0x000fe20000010000 */
[----:B------:R-:W-:Y:S01]  /*17450*/  HMMA.16816.F32.BF16 R124, R4, R18, R124 ;  /* 0x00000012047c723c */ /* 0x000fe2000004187c */
[----:B------:R-:W2:Y:S02]  /*17460*/  LDSM.16.MT88.4 R16, [R56+0x13800] ;  /* 0x013800003810783b */ /* 0x000ea40000004200 */
[----:B------:R-:W-:Y:S01]  /*17470*/  FADD.FTZ R2, R150, R171 ;  /* 0x000000ab96027221 */ /* 0x000fe20000010000 */
[----:B------:R-:W-:-:S03]  /*17480*/  FADD.FTZ R163, R163, R30 ;  /* 0x0000001ea3a37221 */ /* 0x000fc60000010000 */
[----:B------:R-:W-:Y:S01]  /*17490*/  FADD.FTZ R2, R177, R2 ;  /* 0x00000002b1027221 */ /* 0x000fe20000010000 */
[----:B------:R-:W-:Y:S01]  /*174a0*/  FADD.FTZ R156, R156, R163 ;  /* 0x000000a39c9c7221 */ /* 0x000fe20000010000 */
[C---:B---3--:R-:W-:Y:S08]  /*174b0*/  HMMA.16816.F32.BF16 R92, R4.reuse, R12, R92 ;  /* 0x0000000c045c723c */ /* 0x048ff0000004185c */
[C---:B------:R-:W-:Y:S01]  /*174c0*/  HMMA.16816.F32.BF16 R96, R4.reuse, R14, R96 ;  /* 0x0000000e0460723c */ /* 0x040fe20000041860 */
[----:B------:R-:W3:Y:S07]  /*174d0*/  LDSM.16.MT88.4 R12, [R38+0xf800] ;  /* 0x00f80000260c783b */ /* 0x000eee0000004200 */
[----:B-1----:R-:W-:Y:S03]  /*174e0*/  HMMA.16816.F32.BF16 R120, R4, R8, R120 ;  /* 0x000000080478723c */ /* 0x002fe60000041878 */
[----:B------:R-:W-:-:S04]  /*174f0*/  FADD.FTZ R9, R31, R2 ;  /* 0x000000021f097221 */ /* 0x000fc80000010000 */
[----:B------:R-:W-:Y:S01]  /*17500*/  FADD.FTZ R9, R152, R9 ;  /* 0x0000000998097221 */ /* 0x000fe20000010000 */
[C---:B------:R-:W-:Y:S08]  /*17510*/  HMMA.16816.F32.BF16 R108, R4.reuse, R10, R108 ;  /* 0x0000000a046c723c */ /* 0x040ff0000004186c */
[C---:B--2---:R-:W-:Y:S08]  /*17520*/  HMMA.16816.F32.BF16 R100, R4.reuse, R16, R100 ;  /* 0x000000100464723c */ /* 0x044ff00000041864 */
[C---:B------:R-:W-:Y:S01]  /*17530*/  HMMA.16816.F32.BF16 R104, R4.reuse, R18, R104 ;  /* 0x000000120468723c */ /* 0x040fe20000041868 */
[----:B------:R-:W1:Y:S07]  /*17540*/  LDSM.16.MT88.4 R16, [R0+0xf800] ;  /* 0x00f800000010783b */ /* 0x000e6e0000004200 */
[C---:B---3--:R-:W-:Y:S08]  /*17550*/  HMMA.16816.F32.BF16 R76, R4.reuse, R12, R76 ;  /* 0x0000000c044c723c */ /* 0x048ff0000004184c */
[----:B------:R-:W-:Y:S01]  /*17560*/  HMMA.16816.F32.BF16 R80, R4, R14, R80 ;  /* 0x0000000e0450723c */ /* 0x000fe20000041850 */
[----:B------:R2:W3:Y:S02]  /*17570*/  LDSM.16.MT88.4 R12, [R0+0x13800] ;  /* 0x01380000000c783b */ /* 0x0004e40000004200 */
[----:B--2---:R-:W-:-:S05]  /*17580*/  FADD.FTZ R0, R154, R9 ;  /* 0x000000099a007221 */ /* 0x004fca0000010000 */
[----:B-1----:R-:W-:Y:S03]  /*17590*/  HMMA.16816.F32.BF16 R84, R4, R16, R84 ;  /* 0x000000100454723c */ /* 0x002fe60000041854 */
[----:B------:R-:W-:-:S04]  /*175a0*/  FADD.FTZ R0, R167, R0 ;  /* 0x00000000a7007221 */ /* 0x000fc80000010000 */
[----:B------:R-:W-:Y:S01]  /*175b0*/  FADD.FTZ R155, R155, R0 ;  /* 0x000000009b9b7221 */ /* 0x000fe20000010000 */
[----:B------:R-:W-:Y:S01]  /*175c0*/  FADD.FTZ R0, R159, R156 ;  /* 0x0000009c9f007221 */ /* 0x000fe20000010000 */
[----:B------:R-:W-:Y:S03]  /*175d0*/  HMMA.16816.F32.BF16 R88, R4, R18, R88 ;  /* 0x000000120458723c */ /* 0x000fe60000041858 */
[----:B------:R-:W-:Y:S01]  /*175e0*/  FADD.FTZ R158, R158, R155 ;  /* 0x0000009b9e9e7221 */ /* 0x000fe20000010000 */
[----:B------:R-:W-:-:S03]  /*175f0*/  FADD.FTZ R9, R157, R0 ;  /* 0x000000009d097221 */ /* 0x000fc60000010000 */
[----:B------:R-:W-:Y:S01]  /*17600*/  FADD.FTZ R151, R151, R158 ;  /* 0x0000009e97977221 */ /* 0x000fe20000010000 */
[----:B------:R-:W-:Y:S01]  /*17610*/  FADD.FTZ R9, R162, R9 ;  /* 0x00000009a2097221 */ /* 0x000fe20000010000 */
[----:B---3--:R-:W-:Y:S03]  /*17620*/  HMMA.16816.F32.BF16 R116, R4, R12, R116 ;  /* 0x0000000c0474723c */ /* 0x008fe60000041874 */
        /* <DEDUP_REMOVED lines=8> */
[----:B------:R-:W-:-:S03]  /*176b0*/  FADD.FTZ R229, R229, R26 ;  /* 0x0000001ae5e57221 */ /* 0x000fc60000010000 */
[----:B------:R-:W-:Y:S01]  /*176c0*/  FADD.FTZ R231, R66, R67 ;  /* 0x0000004342e77221 */ /* 0x000fe20000010000 */
[----:B------:R-:W-:Y:S08]  /*176d0*/  @!P4 BRA `(.L_x_1107) ;  /* 0x0000004400f4c947 */ /* 0x000ff00003800000 */
[----:B------:R-:W-:Y:S01]  /*176e0*/  ISETP.NE.U32.AND P4, PT, R224, RZ, PT ;  /* 0x000000ffe000720c */ /* 0x000fe20003f85070 */
[----:B------:R-:W-:Y:S01]  /*176f0*/  VIADD R228, R53, 0xfffffffe ;  /* 0xfffffffe35e47836 */ /* 0x000fe20000000000 */
[----:B------:R-:W-:Y:S01]  /*17700*/  MOV R0, R3 ;  /* 0x0000000300007202 */ /* 0x000fe20000000f00 */
[----:B------:R-:W-:Y:S01]  /*17710*/  IMAD.MOV.U32 R137, RZ, RZ, R134 ;  /* 0x000000ffff897224 */ /* 0x000fe200078e0086 */
[----:B------:R-:W-:-:S13]  /*17720*/  ISETP.NE.AND.EX P4, PT, R225, RZ, PT, P4 ;  /* 0x000000ffe100720c */ /* 0x000fda0003f85340 */
.L_x_1114:
        /* <DEDUP_REMOVED lines=16> */
[----:B------:R-:W-:Y:S01]  /*17830*/  VIADD R5, R227, 0xffffff80 ;  /* 0xffffff80e3057836 */ /* 0x000fe20000000000 */
[----:B------:R-:W2:Y:S01]  /*17840*/  LD.E R6, desc[UR4][R132.64+0x170] ;  /* 0x0001700484067980 */ /* 0x000ea2000c101900 */
[----:B------:R-:W-:Y:S02]  /*17850*/  IABS R8, R227 ;  /* 0x000000e300087213 */ /* 0x000fe40000000000 */
[-C--:B--2---:R-:W-:Y:S02]  /*17860*/  IABS R9, R6.reuse ;  /* 0x0000000600097213 */ /* 0x084fe40000000000 */
[-C--:B------:R-:W-:Y:S02]  /*17870*/  IABS R7, R6.reuse ;  /* 0x0000000600077213 */ /* 0x080fe40000000000 */
[----:B------:R-:W1:Y:S02]  /*17880*/  I2F.RP R12, R9 ;  /* 0x00000009000c7306 */ /* 0x000e640000209400 */
[----:B------:R-:W-:Y:S08]  /*17890*/  IADD3 R7, PT, PT, RZ, -R7, RZ ;  /* 0x80000007ff077210 */ /* 0x000ff00007ffe0ff */
[----:B-1----:R-:W1:Y:S02]  /*178a0*/  MUFU.RCP R4, R12 ;  /* 0x0000000c00047308 */ /* 0x002e640000001000 */
[----:B-1----:R-:W-:Y:S08]  /*178b0*/  VIADD R10, R4, 0xffffffe ;  /* 0x0ffffffe040a7836 */ /* 0x002ff00000000000 */
[----:B------:R-:W1:Y:S02]  /*178c0*/  F2I.FTZ.U32.TRUNC.NTZ R11, R10 ;  /* 0x0000000a000b7305 */ /* 0x000e64000021f000 */
[--C-:B-1----:R-:W-:Y:S02]  /*178d0*/  IMAD.MOV R4, RZ, RZ, -R11.reuse ;  /* 0x000000ffff047224 */ /* 0x102fe400078e0a0b */
[----:B------:R-:W-:Y:S02]  /*178e0*/  IMAD.MOV.U32 R10, RZ, RZ, RZ ;  /* 0x000000ffff0a7224 */ /* 0x000fe400078e00ff */
[----:B------:R-:W-:Y:S01]  /*178f0*/  IMAD R13, R4, R9, RZ ;  /* 0x00000009040d7224 */ /* 0x000fe200078e02ff */
[----:B------:R-:W-:Y:S02]  /*17900*/  IABS R4, R5 ;  /* 0x0000000500047213 */ /* 0x000fe40000000000 */
[-C--:B------:R-:W-:Y:S01]  /*17910*/  LOP3.LUT R5, R5, R6.reuse, RZ, 0x3c, !PT ;  /* 0x0000000605057212 */ /* 0x080fe200078e3cff */
[----:B------:R-:W-:Y:S02]  /*17920*/  IMAD.HI.U32 R11, R11, R13, R10 ;  /* 0x0000000d0b0b7227 */ /* 0x000fe400078e000a */
[----:B------:R-:W2:Y:S01]  /*17930*/  LD.E.64 R12, desc[UR4][R132.64+0x28] ;  /* 0x00002804840c7980 */ /* 0x000ea2000c101b00 */
[----:B------:R-:W-:Y:S02]  /*17940*/  ISETP.GE.AND P0, PT, R5, RZ, PT ;  /* 0x000000ff0500720c */ /* 0x000fe40003f06270 */
[----:B------:R-:W-:Y:S01]  /*17950*/  LOP3.LUT R5, RZ, R6, RZ, 0x33, !PT ;  /* 0x00000006ff057212 */ /* 0x000fe200078e33ff */
        /* <DEDUP_REMOVED lines=11> */
[----:B------:R-:W-:Y:S02]  /*17a10*/  LOP3.LUT R4, R227, R6, RZ, 0x3c, !PT ;  /* 0x00000006e3047212 */ /* 0x000fe400078e3cff */
[----:B------:R-:W-:Y:S02]  /*17a20*/  ISETP.GE.U32.AND P6, PT, R8, R9, PT ;  /* 0x000000090800720c */ /* 0x000fe40003fc6070 */
[----:B------:R-:W-:Y:S02]  /*17a30*/  ISETP.GE.AND P2, PT, R4, RZ, PT ;  /* 0x000000ff0400720c */ /* 0x000fe40003f46270 */
[----:B------:R-:W-:Y:S05]  /*17a40*/  ISETP.NE.AND P1, PT, R6, RZ, PT ;  /* 0x000000ff0600720c */ /* 0x000fea0003f25270 */
[----:B------:R-:W-:Y:S04]  /*17a50*/  @P5 VIADD R10, R10, 0x1 ;  /* 0x000000010a0a5836 */ /* 0x000fe80000000000 */
[----:B------:R-:W-:Y:S02]  /*17a60*/  @P6 VIADD R11, R11, 0x1 ;  /* 0x000000010b0b6836 */ /* 0x000fe40000000000 */
[----:B------:R-:W-:Y:S03]  /*17a70*/  @!P0 IMAD.MOV R10, RZ, RZ, -R10 ;  /* 0x000000ffff0a8224 */ /* 0x000fe600078e0a0a */
[----:B------:R-:W-:Y:S02]  /*17a80*/  @!P2 IADD3 R11, PT, PT, -R11, RZ, RZ ;  /* 0x000000ff0b0ba210 */ /* 0x000fe40007ffe1ff */
[C---:B------:R-:W-:Y:S02]  /*17a90*/  SEL R9, R5.reuse, R10, !P1 ;  /* 0x0000000a05097207 */ /* 0x040fe40004800000 */
[----:B------:R-:W-:Y:S02]  /*17aa0*/  SEL R5, R5, R11, !P1 ;  /* 0x0000000b05057207 */ /* 0x000fe40004800000 */
[-C--:B------:R-:W-:Y:S01]  /*17ab0*/  LEA R18, P1, R9, R222.reuse, 0x2 ;  /* 0x000000de09127211 */ /* 0x080fe200078210ff */
[----:B------:R-:W3:Y:S01]  /*17ac0*/  LD.E.64 R10, desc[UR4][R132.64+0x40] ;  /* 0x00004004840a7980 */ /* 0x000ee2000c101b00 */
[----:B------:R-:W-:Y:S02]  /*17ad0*/  LEA R16, P0, R5, R222, 0x2 ;  /* 0x000000de05107211 */ /* 0x000fe400078010ff */
[-C--:B------:R-:W-:Y:S02]  /*17ae0*/  LEA.HI.X.SX32 R19, R9, R223.reuse, 0x2, P1 ;  /* 0x000000df09137211 */ /* 0x080fe400008f16ff */
[C---:B------:R-:W-:Y:S01]  /*17af0*/  LEA.HI.X.SX32 R17, R5.reuse, R223, 0x2, P0 ;  /* 0x000000df05117211 */ /* 0x040fe200000f16ff */
[----:B------:R-:W-:Y:S02]  /*17b00*/  IMAD.IADD R5, R5, 0x1, -R9 ;  /* 0x0000000105057824 */ /* 0x000fe400078e0a09 */
[----:B------:R-:W4:Y:S02]  /*17b10*/  LD.E R8, desc[UR4][R18.64] ;  /* 0x0000000412087980 */ /* 0x000f24000c101900 */
[----:B------:R-:W-:Y:S02]  /*17b20*/  IMAD R6, R6, R5, -0x80 ;  /* 0xffffff8006067424 */ /* 0x000fe400078e0205 */
[----:B------:R-:W4:Y:S03]  /*17b30*/  LD.E R7, desc[UR4][R16.64] ;  /* 0x0000000410077980 */ /* 0x000f26000c101900 */
[----:B------:R-:W-:Y:S01]  /*17b40*/  SHF.R.S32.HI R5, RZ, 0x1f, R6 ;  /* 0x0000001fff057819 */ /* 0x000fe20000011406 */
        /* <DEDUP_REMOVED lines=12> */
.L_x_1109:
[----:B------:R-:W-:Y:S05]  /*17c10*/  BSYNC.RECONVERGENT B0 ;  /* 0x0000000000007941 */ /* 0x000fea0003800200 */
.L_x_1108:
[----:B------:R-:W1:Y:S01]  /*17c20*/  S2UR UR7, SR_CgaCtaId ;  /* 0x00000000000779c3 */ /* 0x000e620000008800 */
[C---:B------:R-:W-:Y:S01]  /*17c30*/  IMAD.SHL.U32 R226, R200.reuse, 0x8, RZ ;  /* 0x00000008c8e27824 */ /* 0x040fe200078e00ff */
[----:B------:R-:W-:Y:S01]  /*17c40*/  LOP3.LUT R3, R200, 0x38, RZ, 0xc0, !PT ;  /* 0x00000038c8037812 */ /* 0x000fe200078ec0ff */
[----:B------:R-:W-:Y:S01]  /*17c50*/  UMOV UR8, 0x400 ;  /* 0x0000040000087882 */ /* 0x000fe20000000000 */
[----:B------:R-:W-:Y:S01]  /*17c60*/  IMAD.SHL.U32 R7, R210, 0x20, RZ ;  /* 0x00000020d2077824 */ /* 0x000fe200078e00ff */
[--C-:B------:R-:W-:Y:S01]  /*17c70*/  SHF.R.U32.HI R203, RZ, 0x1, R200.reuse ;  /* 0x00000001ffcb7819 */ /* 0x100fe200000116c8 */
[----:B------:R-:W-:Y:S01]  /*17c80*/  IMAD.SHL.U32 R207, R200, 0x40, RZ ;  /* 0x00000040c8cf7824 */ /* 0x000fe200078e00ff */
[----:B------:R-:W-:Y:S01]  /*17c90*/  LOP3.LUT R202, R226, 0x38, RZ, 0xc0, !PT ;  /* 0x00000038e2ca7812 */ /* 0x000fe200078ec0ff */
[----:B------:R-:W-:Y:S01]  /*17ca0*/  IMAD.SHL.U32 R204, R200, 0x20, RZ ;  /* 0x00000020c8cc7824 */ /* 0x000fe200078e00ff */
[----:B------:R-:W-:Y:S01]  /*17cb0*/  LOP3.LUT R4, R226, 0x1c0, RZ, 0xc0, !PT ;  /* 0x000001c0e2047812 */ /* 0x000fe200078ec0ff */
[----:B------:R-:W-:Y:S01]  /*17cc0*/  IMAD.MOV.U32 R135, RZ, RZ, 0x40 ;  /* 0x00000040ff877424 */ /* 0x000fe200078e00ff */
[----:B------:R-:W-:Y:S01]  /*17cd0*/  ISETP.GE.AND P3, PT, R202, R219, PT ;  /* 0x000000dbca00720c */ /* 0x000fe20003f66270 */
[----:B------:R-:W-:Y:S01]  /*17ce0*/  BSSY.RECONVERGENT B1, `(.L_x_1110) ;  /* 0x00001fa000017945 */ /* 0x000fe20003800200 */
[----:B------:R-:W-:Y:S02]  /*17cf0*/  LOP3.LUT R233, R226, 0x1e00, RZ, 0xc0, !PT ;  /* 0x00001e00e2e97812 */ /* 0x000fe400078ec0ff */
[C---:B------:R-:W-:Y:S02]  /*17d00*/  LOP3.LUT R4, R202.reuse, R4, R3, 0x1e, !PT ;  /* 0x00000004ca047212 */ /* 0x040fe400078e1e03 */
[----:B------:R-:W-:Y:S02]  /*17d10*/  LOP3.LUT R2, R202, 0x40, RZ, 0xfc, !PT ;  /* 0x00000040ca027812 */ /* 0x000fe400078efcff */
[----:B------:R-:W-:Y:S02]  /*17d20*/  LOP3.LUT R233, R4, R233, RZ, 0xfc, !PT ;  /* 0x000000e904e97212 */ /* 0x000fe400078efcff */
[----:B------:R-:W-:Y:S02]  /*17d30*/  ISETP.GE.AND P1, PT, R2, R219, PT ;  /* 0x000000db0200720c */ /* 0x000fe40003f26270 */
[----:B------:R-:W-:Y:S01]  /*17d40*/  IADD3 R8, P0, PT, R7, R214, RZ ;  /* 0x000000d607087210 */ /* 0x000fe20007f1e0ff */
[----:B-1----:R-:W-:Y:S01]  /*17d50*/  ULEA UR6, UR7, UR8, 0x18 ;  /* 0x0000000807067291 */ /* 0x002fe2000f8ec0ff */
[----:B------:R-:W-:Y:S02]  /*17d60*/  SHF.L.U64.HI R4, R210, 0x5, R211 ;  /* 0x00000005d2047819 */ /* 0x000fe400000102d3 */
[C---:B------:R-:W-:Y:S02]  /*17d70*/  LOP3.LUT R3, R207.reuse, 0x1c0, RZ, 0xc0, !PT ;  /* 0x000001c0cf037812 */ /* 0x040fe400078ec0ff */
[----:B------:R-:W-:Y:S01]  /*17d80*/  LOP3.LUT R139, R207, 0x400, RZ, 0xc0, !PT ;  /* 0x00000400cf8b7812 */ /* 0x000fe200078ec0ff */
[----:B------:R-:W-:Y:S01]  /*17d90*/  IMAD.X R9, R4, 0x1, R215, P0 ;  /* 0x0000000104097824 */ /* 0x000fe200000e06d7 */
[----:B------:R-:W-:Y:S02]  /*17da0*/  LEA R233, R233, UR6, 0x1 ;  /* 0x00000006e9e97c11 */ /* 0x000fe4000f8e08ff */
[-C--:B------:R-:W-:Y:S02]  /*17db0*/  IADD3 R14, P0, PT, R8, R7.reuse, RZ ;  /* 0x00000007080e7210 */ /* 0x080fe40007f1e0ff */
[----:B------:R-:W-:Y:S01]  /*17dc0*/  LOP3.LUT R3, R3, 0x8, R200, 0xf8, !PT ;  /* 0x0000000803037812 */ /* 0x000fe200078ef8c8 */
[----:B------:R-:W-:Y:S01]  /*17dd0*/  @!PT LDS RZ, [RZ] ;  /* 0x00000000fffff984 */ /* 0x000fe20000000800 */
[----:B------:R-:W-:Y:S01]  /*17de0*/  @!PT LDS RZ, [RZ] ;  /* 0x00000000fffff984 */ /* 0x000fe20000000800 */
[----:B------:R-:W-:Y:S01]  /*17df0*/  @!PT LDS RZ, [RZ] ;  /* 0x00000000fffff984 */ /* 0x000fe20000000800 */
[----:B------:R-:W-:Y:S01]  /*17e00*/  @!P3 LDGSTS.E.BYPASS.LTC128B.128 [R233+0xc000], desc[UR4][R214.64] ;  /* 0x0c000000d6e9bfae */ /* 0x000fe2000b981a04 */
[----:B------:R-:W-:Y:S01]  /*17e10*/  LOP3.LUT R204, R204, 0x7c00, RZ, 0xc0, !PT ;  /* 0x00007c00cccc7812 */ /* 0x000fe200078ec0ff */
[--C-:B------:R-:W-:Y:S01]  /*17e20*/  IMAD.X R15, R9, 0x1, R4.reuse, P0 ;  /* 0x00000001090f7824 */ /* 0x100fe200000e0604 */
[-C--:B------:R-:W-:Y:S01]  /*17e30*/  LOP3.LUT R2, R3, R202.reuse, RZ, 0x3c, !PT ;  /* 0x000000ca03027212 */ /* 0x080fe200078e3cff */
[----:B------:R-:W-:Y:S01]  /*17e40*/  @P3 STS.128 [R233+0xc000], RZ ;  /* 0x00c000ffe9003388 */ /* 0x000fe20000000c00 */
[----:B------:R-:W-:Y:S03]  /*17e50*/  LOP3.LUT P2, RZ, R200, 0x4, RZ, 0xc0, !PT ;  /* 0x00000004c8ff7812 */ /* 0x000fe6000784c0ff */
[----:B------:R-:W-:Y:S01]  /*17e60*/  @!PT LDS RZ, [RZ] ;  /* 0x00000000fffff984 */ /* 0x000fe20000000800 */
[----:B------:R-:W-:Y:S01]  /*17e70*/  @!PT LDS RZ, [RZ] ;  /* 0x00000000fffff984 */ /* 0x000fe20000000800 */
[----:B------:R-:W-:Y:S01]  /*17e80*/  @!PT LDS RZ, [RZ] ;  /* 0x00000000fffff984 */ /* 0x000fe20000000800 */
[----:B------:R-:W-:Y:S01]  /*17e90*/  @!P1 LDGSTS.E.BYPASS.LTC128B.128 [R233+0x10000], desc[UR4][R214.64+0x80] ;  /* 0x10000080d6e99fae */ /* 0x000fe2000b981a04 */
[----:B------:R-:W-:Y:S01]  /*17ea0*/  IMAD R139, R2, 0x2, R139 ;  /* 0x00000002028b7824 */ /* 0x000fe200078e028b */
[-C--:B------:R-:W-:Y:S02]  /*17eb0*/  IADD3 R2, P0, PT, R14, R7.reuse, RZ ;  /* 0x000000070e027210 */ /* 0x080fe40007f1e0ff */
[----:B------:R-:W-:Y:S01]  /*17ec0*/  @P1 STS.128 [R233+0x10000], RZ ;  /* 0x010000ffe9001388 */ /* 0x000fe20000000c00 */
[----:B------:R-:W-:Y:S02]  /*17ed0*/  SEL R135, R135, 0xffffffc0, !P2 ;  /* 0xffffffc087877807 */ /* 0x000fe40005000000 */
[--C-:B------:R-:W-:Y:S01]  /*17ee0*/  IMAD.X R3, R15, 0x1, R4.reuse, P0 ;  /* 0x000000010f037824 */ /* 0x100fe200000e0604 */
[----:B------:R-:W-:Y:S01]  /*17ef0*/  @!PT LDS RZ, [RZ] ;  /* 0x00000000fffff984 */ /* 0x000fe20000000800 */
[----:B------:R-:W-:Y:S01]  /*17f00*/  @!PT LDS RZ, [RZ] ;  /* 0x00000000fffff984 */ /* 0x000fe20000000800 */
[----:B------:R-:W-:Y:S01]  /*17f10*/  @!PT LDS RZ, [RZ] ;  /* 0x00000000fffff984 */ /* 0x000fe20000000800 */
[----:B------:R-:W-:Y:S01]  /*17f20*/  @!P3 LDGSTS.E.BYPASS.LTC128B.128 [R233+0xc800], desc[UR4][R8.64] ;  /* 0x0c80000008e9bfae */ /* 0x000fe2000b981a04 */
[-C--:B------:R-:W-:Y:S03]  /*17f30*/  IADD3 R12, P0, PT, R2, R7.reuse, RZ ;  /* 0x00000007020c7210 */ /* 0x080fe60007f1e0ff */
[----:B------:R-:W-:Y:S02]  /*17f40*/  @P3 STS.128 [R233+0xc800], RZ ;  /* 0x00c800ffe9003388 */ /* 0x000fe40000000c00 */
[--C-:B------:R-:W-:Y:S01]  /*17f50*/  IMAD.X R13, R3, 0x1, R4.reuse, P0 ;  /* 0x00000001030d7824 */ /* 0x100fe200000e0604 */
[-C--:B------:R-:W-:Y:S01]  /*17f60*/  IADD3 R10, P0, PT, R12, R7.reuse, RZ ;  /* 0x000000070c0a7210 */ /* 0x080fe20007f1e0ff */
[----:B------:R-:W-:Y:S01]  /*17f70*/  @!PT LDS RZ, [RZ] ;  /* 0x00000000fffff984 */ /* 0x000fe20000000800 */
[----:B------:R-:W-:Y:S01]  /*17f80*/  @!PT LDS RZ, [RZ] ;  /* 0x00000000fffff984 */ /* 0x000fe20000000800 */
[----:B------:R-:W-:Y:S01]  /*17f90*/  @!PT LDS RZ, [RZ] ;  /* 0x00000000fffff984 */ /* 0x000fe20000000800 */
[----:B------:R1:W-:Y:S04]  /*17fa0*/  @!P1 LDGSTS.E.BYPASS.LTC128B.128 [R233+0x10800], desc[UR4][R8.64+0x80] ;  /* 0x1080008008e99fae */ /* 0x0003e8000b981a04 */
[----:B------:R-:W-:Y:S01]  /*17fb0*/  @P1 STS.128 [R233+0x10800], RZ ;  /* 0x010800ffe9001388 */ /* 0x000fe20000000c00 */
[--C-:B------:R-:W-:Y:S03]  /*17fc0*/  IMAD.X R11, R13, 0x1, R4.reuse, P0 ;  /* 0x000000010d0b7824 */ /* 0x100fe600000e0604 */
        /* <DEDUP_REMOVED lines=14> */
[-C--:B-1----:R-:W-:Y:S03]  /*180b0*/  IADD3 R8, P0, PT, R10, R7.reuse, RZ ;  /* 0x000000070a087210 */ /* 0x082fe60007f1e0ff */
[----:B------:R-:W-:Y:S04]  /*180c0*/  @P3 STS.128 [R233+0xd800], RZ ;  /* 0x00d800ffe9003388 */ /* 0x000fe80000000c00 */
[----:B------:R-:W-:Y:S01]  /*180d0*/  @!PT LDS RZ, [RZ] ;  /* 0x00000000fffff984 */ /* 0x000fe20000000800 */
[----:B------:R-:W-:Y:S01]  /*180e0*/  @!PT LDS RZ, [RZ] ;  /* 0x00000000fffff984 */ /* 0x000fe20000000800 */
[----:B------:R-:W-:Y:S01]  /*180f0*/  @!PT LDS RZ, [RZ] ;  /* 0x00000000fffff984 */ /* 0x000fe20000000800 */
[----:B------:R1:W-:Y:S01]  /*18100*/  @!P1 LDGSTS.E.BYPASS.LTC128B.128 [R233+0x11800], desc[UR4][R2.64+0x80] ;  /* 0x1180008002e99fae */ /* 0x0003e2000b981a04 */
[--C-:B------:R-:W-:Y:S01]  /*18110*/  IMAD.X R9, R11, 0x1, R4.reuse, P0 ;  /* 0x000000010b097824 */ /* 0x100fe200000e0604 */
[----:B------:R-:W-:Y:S02]  /*18120*/  IADD3 R6, P0, PT, R8, R7, RZ ;  /* 0x0000000708067210 */ /* 0x000fe40007f1e0ff */
[----:B------:R-:W-:Y:S03]  /*18130*/  @P1 STS.128 [R233+0x11800], RZ ;  /* 0x011800ffe9001388 */ /* 0x000fe60000000c00 */
[----:B------:R-:W-:Y:S01]  /*18140*/  IMAD.X R7, R9, 0x1, R4, P0 ;  /* 0x0000000109077824 */ /* 0x000fe200000e0604 */
[----:B------:R-:W-:Y:S01]  /*18150*/  @!PT LDS RZ, [RZ] ;  /* 0x00000000fffff984 */ /* 0x000fe20000000800 */
[----:B------:R-:W-:Y:S01]  /*18160*/  @!PT LDS RZ, [RZ] ;  /* 0x00000000fffff984 */ /* 0x000fe20000000800 */
[----:B------:R-:W-:Y:S01]  /*18170*/  @!PT LDS RZ, [RZ] ;  /* 0x00000000fffff984 */ /* 0x000fe20000000800 */
[----:B------:R-:W-:Y:S01]  /*18180*/  @!P3 LDGSTS.E.BYPASS.LTC128B.128 [R233+0xe000], desc[UR4][R12.64] ;  /* 0x0e0000000ce9bfae */ /* 0x000fe2000b981a04 */
[----:B------:R-:W-:Y:S03]  /*18190*/  LOP3.LUT P0, RZ, R200, 0x2, RZ, 0xc0, !PT ;  /* 0x00000002c8ff7812 */ /* 0x000fe6000780c0ff */
[----:B------:R-:W-:Y:S01]  /*181a0*/  @P3 STS.128 [R233+0xe000], RZ ;  /* 0x00e000ffe9003388 */ /* 0x000fe20000000c00 */
[----:B------:R-:W-:Y:S02]  /*181b0*/  SEL R205, R201, 0xffffffe0, !P0 ;  /* 0xffffffe0c9cd7807 */ /* 0x000fe40004000000 */
[----:B------:R-:W-:Y:S01]  /*181c0*/  ISETP.NE.AND P0, PT, R228, RZ, PT ;  /* 0x000000ffe400720c */ /* 0x000fe20003f05270 */
        /* <DEDUP_REMOVED lines=9> */
[----:B-1----:R-:W-:Y:S03]  /*18260*/  LOP3.LUT R2, R203, 0x8, RZ, 0xc0, !PT ;  /* 0x00000008cb027812 */ /* 0x002fe600078ec0ff */
[----:B------:R-:W-:Y:S01]  /*18270*/  @P3 STS.128 [R233+0xe800], RZ ;  /* 0x00e800ffe9003388 */ /* 0x000fe20000000c00 */
[--C-:B------:R-:W-:Y:S02]  /*18280*/  LOP3.LUT R3, R204, 0x200, R207.reuse, 0xf8, !PT ;  /* 0x00000200cc037812 */ /* 0x100fe400078ef8cf */
[----:B------:R-:W-:Y:S01]  /*18290*/  LOP3.LUT R5, R2, 0x1c0, R207, 0xf8, !PT ;  /* 0x000001c002057812 */ /* 0x000fe200078ef8cf */
[----:B------:R-:W-:Y:S01]  /*182a0*/  @!PT LDS RZ, [RZ] ;  /* 0x00000000fffff984 */ /* 0x000fe20000000800 */
[----:B------:R-:W-:Y:S01]  /*182b0*/  @!PT LDS RZ, [RZ] ;  /* 0x00000000fffff984 */ /* 0x000fe20000000800 */
[----:B------:R-:W-:Y:S01]  /*182c0*/  @!PT LDS RZ, [RZ] ;  /* 0x00000000fffff984 */ /* 0x000fe20000000800 */
[----:B------:R-:W-:Y:S01]  /*182d0*/  @!P1 LDGSTS.E.BYPASS.LTC128B.128 [R233+0x12800], desc[UR4][R10.64+0x80] ;  /* 0x128000800ae99fae */ /* 0x000fe2000b981a04 */
[----:B------:R-:W-:Y:S02]  /*182e0*/  VIADD R2, R139, UR6 ;  /* 0x000000068b027c36 */ /* 0x000fe40008000000 */
[----:B------:R-:W-:Y:S01]  /*182f0*/  LOP3.LUT R138, R5, R202, RZ, 0x3c, !PT ;  /* 0x000000ca058a7212 */ /* 0x000fe200078e3cff */
[----:B------:R-:W-:Y:S03]  /*18300*/  @P1 STS.128 [R233+0x12800], RZ ;  /* 0x012800ffe9001388 */ /* 0x000fe60000000c00 */
[----:B------:R-:W-:Y:S01]  /*18310*/  LOP3.LUT R184, R3, R138, RZ, 0xfc, !PT ;  /* 0x0000008a03b87212 */ /* 0x000fe200078efcff */
[----:B------:R-:W-:Y:S01]  /*18320*/  @!PT LDS RZ, [RZ] ;  /* 0x00000000fffff984 */ /* 0x000fe20000000800 */
[----:B------:R-:W-:Y:S01]  /*18330*/  @!PT LDS RZ, [RZ] ;  /* 0x00000000fffff984 */ /* 0x000fe20000000800 */
[----:B------:R-:W-:Y:S01]  /*18340*/  @!PT LDS RZ, [RZ] ;  /* 0x00000000fffff984 */ /* 0x000fe20000000800 */
[----:B------:R-:W-:Y:S01]  /*18350*/  @!P3 LDGSTS.E.BYPASS.LTC128B.128 [R233+0xf000], desc[UR4][R8.64] ;  /* 0x0f00000008e9bfae */ /* 0x000fe2000b981a04 */
[----:B------:R-:W-:Y:S02]  /*18360*/  IMAD.IADD R3, R2, 0x1, R205 ;  /* 0x0000000102037824 */ /* 0x000fe400078e02cd */
[----:B------:R-:W-:Y:S01]  /*18370*/  LEA R184, R184, UR6, 0x1 ;  /* 0x00000006b8b87c11 */ /* 0x000fe2000f8e08ff */
[----:B------:R-:W-:Y:S01]  /*18380*/  @P3 STS.128 [R233+0xf000], RZ ;  /* 0x00f000ffe9003388 */ /* 0x000fe20000000c00 */
[----:B------:R-:W-:Y:S03]  /*18390*/  IMAD.IADD R2, R2, 0x1, R135 ;  /* 0x0000000102027824 */ /* 0x000fe600078e0287 */
[----:B------:R-:W-:Y:S01]  /*183a0*/  @!PT LDS RZ, [RZ] ;  /* 0x00000000fffff984 */ /* 0x000fe20000000800 */
[----:B------:R-:W-:Y:S01]  /*183b0*/  @!PT LDS RZ, [RZ] ;  /* 0x00000000fffff984 */ /* 0x000fe20000000800 */
[----:B------:R-:W-:Y:S01]  /*183c0*/  @!PT LDS RZ, [RZ] ;  /* 0x00000000fffff984 */ /* 0x000fe20000000800 */
[----:B------:R1:W-:Y:S01]  /*183d0*/  @!P1 LDGSTS.E.BYPASS.LTC128B.128 [R233+0x13000], desc[UR4][R8.64+0x80] ;  /* 0x1300008008e99fae */ /* 0x0003e2000b981a04 */
[C---:B------:R-:W-:Y:S02]  /*183e0*/  IMAD.IADD R136, R184.reuse, 0x1, R205 ;  /* 0x00000001b8887824 */ /* 0x040fe400078e02cd */
[----:B------:R-:W-:Y:S01]  /*183f0*/  IMAD.IADD R188, R184, 0x1, R135 ;  /* 0x00000001b8bc7824 */ /* 0x000fe200078e0287 */
[----:B------:R-:W-:Y:S01]  /*18400*/  @P1 STS.128 [R233+0x13000], RZ ;  /* 0x013000ffe9001388 */ /* 0x000fe20000000c00 */
[C---:B------:R-:W-:Y:S02]  /*18410*/  IMAD.IADD R134, R205.reuse, 0x1, R2 ;  /* 0x00000001cd867824 */ /* 0x040fe400078e0202 */
[----:B------:R-:W-:Y:S01]  /*18420*/  IMAD.IADD R135, R205, 0x1, R188 ;  /* 0x00000001cd877824 */ /* 0x000fe200078e02bc */
        /* <DEDUP_REMOVED lines=10> */
[----:B------:R-:W-:Y:S04]  /*184d0*/  LDSM.16.M88.4 R64, [R184] ;  /* 0x00000000b840783b */ /* 0x000fe80000000200 */
[----:B-1----:R-:W2:Y:S04]  /*184e0*/  LDSM.16.M88.4 R8, [R139+UR6+0x4000] ;  /* 0x004000068b08783b */ /* 0x002ea80008000200 */
[----:B------:R-:W1:Y:S04]  /*184f0*/  LDSM.16.M88.4 R16, [R139+UR6+0x4800] ;  /* 0x004800068b10783b */ /* 0x000e680008000200 */
[----:B------:R-:W3:Y:S04]  /*18500*/  LDSM.16.M88.4 R24, [R139+UR6+0x5000] ;  /* 0x005000068b18783b */ /* 0x000ee80008000200 */
[----:B------:R-:W0:Y:S04]  /*18510*/  LDGDEPBAR ;  /* 0x00000000000079af */ /* 0x000e280000000000 */
[----:B------:R-:W4:Y:S04]  /*18520*/  LDSM.16.M88.4 R32, [R139+UR6+0x5800] ;  /* 0x005800068b20783b */ /* 0x000f280008000200 */
[----:B------:R-:W5:Y:S04]  /*18530*/  LDSM.16.M88.4 R40, [R139+UR6+0x6000] ;  /* 0x006000068b28783b */ /* 0x000f680008000200 */
[----:B------:R-:W5:Y:S04]  /*18540*/  LDSM.16.M88.4 R48, [R139+UR6+0x6800] ;  /* 0x006800068b30783b */ /* 0x000f680008000200 */
[----:B------:R-:W5:Y:S04]  /*18550*/  LDSM.16.M88.4 R56, [R139+UR6+0x7000] ;  /* 0x007000068b38783b */ /* 0x000f680008000200 */
[----:B------:R-:W5:Y:S04]  /*18560*/  LDSM.16.M88.4 R140, [R139+UR6+0x7800] ;  /* 0x007800068b8c783b */ /* 0x000f680008000200 */
[----:B------:R-:W-:Y:S01]  /*18570*/  LDSM.16.M88.4 R144, [R136] ;  /* 0x000000008890783b */ /* 0x000fe20000000200 */
[C---:B--2---:R-:W-:Y:S03]  /*18580*/  HMMA.16816.F32.BF16 R4, R64.reuse, R8, RZ ;  /* 0x000000084004723c */ /* 0x044fe600000418ff */
[----:B------:R-:W2:Y:S04]  /*18590*/  LDSM.16.M88.4 R148, [R3+0x4000] ;  /* 0x004000000394783b */ /* 0x000ea80000000200 */
[----:B------:R-:W2:Y:S01]  /*185a0*/  LDSM.16.M88.4 R152, [R3+0x4800] ;  /* 0x004800000398783b */ /* 0x000ea20000000200 */
[C---:B------:R-:W-:Y:S03]  /*185b0*/  HMMA.16816.F32.BF16 R8, R64.reuse, R10, RZ ;  /* 0x0000000a4008723c */ /* 0x040fe600000418ff */
[----:B------:R-:W2:Y:S04]  /*185c0*/  LDSM.16.M88.4 R156, [R3+0x5000] ;  /* 0x00500000039c783b */ /* 0x000ea80000000200 */
[----:B------:R-:W-:Y:S01]  /*185d0*/  LDSM.16.M88.4 R160, [R3+0x7000] ;  /* 0x0070000003a0783b */ /* 0x000fe20000000200 */
[C---:B-1----:R-:W-:Y:S03]  /*185e0*/  HMMA.16816.F32.BF16 R12, R64.reuse, R16, RZ ;  /* 0x00000010400c723c */ /* 0x042fe600000418ff */
[----:B------:R-:W-:Y:S04]  /*185f0*/  LDSM.16.M88.4 R164, [R3+0x7800] ;  /* 0x0078000003a4783b */ /* 0x000fe80000000200 */
[----:B------:R-:W-:Y:S01]  /*18600*/  LDSM.16.M88.4 R168, [R188] ;  /* 0x00000000bca8783b */ /* 0x000fe20000000200 */
[C---:B------:R-:W-:Y:S03]  /*18610*/  HMMA.16816.F32.BF16 R16, R64.reuse, R18, RZ ;  /* 0x000000124010723c */ /* 0x040fe600000418ff */
[----:B------:R-:W-:Y:S04]  /*18620*/  LDSM.16.M88.4 R172, [R2+0x4000] ;  /* 0x0040000002ac783b */ /* 0x000fe80000000200 */
[----:B------:R-:W-:Y:S01]  /*18630*/  LDSM.16.M88.4 R176, [R2+0x6000] ;  /* 0x0060000002b0783b */ /* 0x000fe20000000200 */
[C---:B---3--:R-:W-:Y:S03]  /*18640*/  HMMA.16816.F32.BF16 R20, R64.reuse, R24, RZ ;  /* 0x000000184014723c */ /* 0x048fe600000418ff */
[----:B------:R-:W-:Y:S04]  /*18650*/  LDSM.16.M88.4 R180, [R139+UR6+0xa000] ;  /* 0x00a000068bb4783b */ /* 0x000fe80008000200 */
[----:B------:R-:W-:Y:S01]  /*18660*/  LDSM.16.M88.4 R188, [R188+0x2000] ;  /* 0x00200000bcbc783b */ /* 0x000fe20000000200 */
[C---:B------:R-:W-:Y:S03]  /*18670*/  HMMA.16816.F32.BF16 R24, R64.reuse, R26, RZ ;  /* 0x0000001a4018723c */ /* 0x040fe600000418ff */
[----:B------:R-:W-:Y:S04]  /*18680*/  LDSM.16.M88.4 R192, [R2+0x8000] ;  /* 0x0080000002c0783b */ /* 0x000fe80000000200 */
[----:B------:R-:W-:Y:S01]  /*18690*/  LDSM.16.M88.4 R196, [R134+0xb000] ;  /* 0x00b0000086c4783b */ /* 0x000fe20000000200 */
[C---:B----4-:R-:W-:Y:S08]  /*186a0*/  HMMA.16816.F32.BF16 R28, R64.reuse, R32, RZ ;  /* 0x00000020401c723c */ /* 0x050ff000000418ff */
[C---:B------:R-:W-:Y:S08]  /*186b0*/  HMMA.16816.F32.BF16 R32, R64.reuse, R34, RZ ;  /* 0x000000224020723c */ /* 0x040ff000000418ff */
[C---:B-----5:R-:W-:Y:S08]  /*186c0*/  HMMA.16816.F32.BF16 R36, R64.reuse, R40, RZ ;  /* 0x000000284024723c */ /* 0x060ff000000418ff */
[C---:B------:R-:W-:Y:S08]  /*186d0*/  HMMA.16816.F32.BF16 R40, R64.reuse, R42, RZ ;  /* 0x0000002a4028723c */ /* 0x040ff000000418ff */
[C---:B------:R-:W-:Y:S08]  /*186e0*/  HMMA.16816.F32.BF16 R44, R64.reuse, R48, RZ ;  /* 0x00000030402c723c */ /* 0x040ff000000418ff */
[C---:B------:R-:W-:Y:S08]  /*186f0*/  HMMA.16816.F32.BF16 R48, R64.reuse, R50, RZ ;  /* 0x000000324030723c */ /* 0x040ff000000418ff */
[C---:B------:R-:W-:Y:S08]  /*18700*/  HMMA.16816.F32.BF16 R52, R64.reuse, R56, RZ ;  /* 0x000000384034723c */ /* 0x040ff000000418ff */
[C---:B------:R-:W-:Y:S08]  /*18710*/  HMMA.16816.F32.BF16 R56, R64.reuse, R58, RZ ;  /* 0x0000003a4038723c */ /* 0x040ff000000418ff */
[C---:B------:R-:W-:Y:S08]  /*18720*/  HMMA.16816.F32.BF16 R60, R64.reuse, R140, RZ ;  /* 0x0000008c403c723c */ /* 0x040ff000000418ff */
[----:B------:R-:W-:Y:S01]  /*18730*/  HMMA.16816.F32.BF16 R64, R64, R142, RZ ;  /* 0x0000008e4040723c */ /* 0x000fe200000418ff */
[----:B------:R-:W1:Y:S07]  /*18740*/  LDSM.16.M88.4 R140, [R3+0x5800] ;  /* 0x00580000038c783b */ /* 0x000e6e0000000200 */
[C---:B--2---:R-:W-:Y:S08]  /*18750*/  HMMA.16816.F32.BF16 R4, R144.reuse, R148, R4 ;  /* 0x000000949004723c */ /* 0x044ff00000041804 */
[C---:B------:R-:W-:Y:S01]  /*18760*/  HMMA.16816.F32.BF16 R8, R144.reuse, R150, R8 ;  /* 0x000000969008723c */ /* 0x040fe20000041808 */
[----:B------:R-:W2:Y:S07]  /*18770*/  LDSM.16.M88.4 R148, [R3+0x6000] ;  /* 0x006000000394783b */ /* 0x000eae0000000200 */
[C---:B------:R-:W-:Y:S08]  /*18780*/  HMMA.16816.F32.BF16 R12, R144.reuse, R152, R12 ;  /* 0x00000098900c723c */ /* 0x040ff0000004180c */
[C---:B------:R-:W-:Y:S01]  /*18790*/  HMMA.16816.F32.BF16 R16, R144.reuse, R154, R16 ;  /* 0x0000009a9010723c */ /* 0x040fe20000041810 */
[----:B------:R-:W3:Y:S07]  /*187a0*/  LDSM.16.M88.4 R152, [R3+0x6800] ;  /* 0x006800000398783b */ /* 0x000eee0000000200 */
[C---:B------:R-:W-:Y:S08]  /*187b0*/  HMMA.16816.F32.BF16 R20, R144.reuse, R156, R20 ;  /* 0x0000009c9014723c */ /* 0x040ff00000041814 */
[C---:B------:R-:W-:Y:S01]  /*187c0*/  HMMA.16816.F32.BF16 R24, R144.reuse, R158, R24 ;  /* 0x0000009e9018723c */ /* 0x040fe20000041818 */
[----:B------:R-:W4:Y:S07]  /*187d0*/  LDSM.16.M88.4 R156, [R2+0x4800] ;  /* 0x00480000029c783b */ /* 0x000f2e0000000200 */
[C---:B-1----:R-:W-:Y:S08]  /*187e0*/  HMMA.16816.F32.BF16 R28, R144.reuse, R140, R28 ;  /* 0x0000008c901c723c */ /* 0x042ff0000004181c */
[C---:B------:R-:W-:Y:S01]  /*187f0*/  HMMA.16816.F32.BF16 R32, R144.reuse, R142, R32 ;  /* 0x0000008e9020723c */ /* 0x040fe20000041820 */
[----:B------:R-:W1:Y:S07]  /*18800*/  LDSM.16.M88.4 R140, [R2+0x5000] ;  /* 0x00500000028c783b */ /* 0x000e6e0000000200 */
[C---:B--2---:R-:W-:Y:S08]  /*18810*/  HMMA.16816.F32.BF16 R36, R144.reuse, R148, R36 ;  /* 0x000000949024723c */ /* 0x044ff00000041824 */
[C---:B------:R-:W-:Y:S01]  /*18820*/  HMMA.16816.F32.BF16 R40, R144.reuse, R150, R40 ;  /* 0x000000969028723c */ /* 0x040fe20000041828 */
[----:B------:R-:W2:Y:S07]  /*18830*/  LDSM.16.M88.4 R148, [R2+0x5800] ;  /* 0x005800000294783b */ /* 0x000eae0000000200 */
[C---:B---3--:R-:W-:Y:S08]  /*18840*/  HMMA.16816.F32.BF16 R44, R144.reuse, R152, R44 ;  /* 0x00000098902c723c */ /* 0x048ff0000004182c */
[C---:B------:R-:W-:Y:S01]  /*18850*/  HMMA.16816.F32.BF16 R48, R144.reuse, R154, R48 ;  /* 0x0000009a9030723c */ /* 0x040fe20000041830 */
[----:B------:R-:W-:Y:S07]  /*18860*/  LDSM.16.M88.4 R152, [R135] ;  /* 0x000000008798783b */ /* 0x000fee0000000200 */
[C---:B------:R-:W-:Y:S08]  /*18870*/  HMMA.16816.F32.BF16 R52, R144.reuse, R160, R52 ;  /* 0x000000a09034723c */ /* 0x040ff00000041834 */
[C---:B------:R-:W-:Y:S01]  /*18880*/  HMMA.16816.F32.BF16 R56, R144.reuse, R162, R56 ;  /* 0x000000a29038723c */ /* 0x040fe20000041838 */
[----:B------:R-:W-:Y:S07]  /*18890*/  LDSM.16.M88.4 R160, [R134+0x4800] ;  /* 0x0048000086a0783b */ /* 0x000fee0000000200 */
[C---:B------:R-:W-:Y:S08]  /*188a0*/  HMMA.16816.F32.BF16 R60, R144.reuse, R164, R60 ;  /* 0x000000a4903c723c */ /* 0x040ff0000004183c */
[----:B------:R-:W-:Y:S01]  /*188b0*/  HMMA.16816.F32.BF16 R64, R144, R166, R64 ;  /* 0x000000a69040723c */ /* 0x000fe20000041840 */
[----:B------:R-:W3:Y:S04]  /*188c0*/  LDSM.16.M88.4 R144, [R2+0x6800] ;  /* 0x006800000290783b */ /* 0x000ee80000000200 */
[----:B------:R-:W-:Y:S03]  /*188d0*/  LDSM.16.M88.4 R164, [R134+0x5000] ;  /* 0x0050000086a4783b */ /* 0x000fe60000000200 */
[C---:B------:R-:W-:Y:S08]  /*188e0*/  HMMA.16816.F32.BF16 R4, R168.reuse, R172, R4 ;  /* 0x000000aca804723c */ /* 0x040ff00000041804 */
[C---:B------:R-:W-:Y:S01]  /*188f0*/  HMMA.16816.F32.BF16 R8, R168.reuse, R174, R8 ;  /* 0x000000aea808723c */ /* 0x040fe20000041808 */
[----:B------:R-:W-:Y:S07]  /*18900*/  LDSM.16.M88.4 R172, [R139+UR6+0x8000] ;  /* 0x008000068bac783b */ /* 0x000fee0008000200 */
        /* <DEDUP_REMOVED lines=8> */
[----:B------:R-:W2:Y:S07]  /*18990*/  LDSM.16.M88.4 R148, [R2+0x7800] ;  /* 0x007800000294783b */ /* 0x000eae0000000200 */
[C---:B------:R-:W-:Y:S08]  /*189a0*/  HMMA.16816.F32.BF16 R36, R168.reuse, R176, R36 ;  /* 0x000000b0a824723c */ /* 0x040ff00000041824 */
[C---:B------:R-:W-:Y:S01]  /*189b0*/  HMMA.16816.F32.BF16 R40, R168.reuse, R178, R40 ;  /* 0x000000b2a828723c */ /* 0x040fe20000041828 */
[----:B------:R-:W-:Y:S07]  /*189c0*/  LDSM.16.M88.4 R176, [R139+UR6+0x8800] ;  /* 0x008800068bb0783b */ /* 0x000fee0008000200 */
[C---:B---3--:R-:W-:Y:S08]  /*189d0*/  HMMA.16816.F32.BF16 R44, R168.reuse, R144, R44 ;  /* 0x00000090a82c723c */ /* 0x048ff0000004182c */
[C---:B------:R-:W-:Y:S01]  /*189e0*/  HMMA.16816.F32.BF16 R48, R168.reuse, R146, R48 ;  /* 0x00000092a830723c */ /* 0x040fe20000041830 */
[----:B------:R-:W3:Y:S07]  /*189f0*/  LDSM.16.M88.4 R144, [R134+0x5800] ;  /* 0x005800008690783b */ /* 0x000eee0000000200 */
[C---:B-1----:R-:W-:Y:S08]  /*18a00*/  HMMA.16816.F32.BF16 R52, R168.reuse, R140, R52 ;  /* 0x0000008ca834723c */ /* 0x042ff00000041834 */
[C---:B------:R-:W-:Y:S01]  /*18a10*/  HMMA.16816.F32.BF16 R56, R168.reuse, R142, R56 ;  /* 0x0000008ea838723c */ /* 0x040fe20000041838 */
[----:B------:R-:W1:Y:S07]  /*18a20*/  LDSM.16.M88.4 R140, [R134+0x6000] ;  /* 0x00600000868c783b */ /* 0x000e6e0000000200 */
[C---:B--2---:R-:W-:Y:S08]  /*18a30*/  HMMA.16816.F32.BF16 R60, R168.reuse, R148, R60 ;  /* 0x00000094a83c723c */ /* 0x044ff0000004183c */
[----:B------:R-:W-:Y:S01]  /*18a40*/  HMMA.16816.F32.BF16 R64, R168, R150, R64 ;  /* 0x00000096a840723c */ /* 0x000fe20000041840 */
[----:B------:R-:W2:Y:S04]  /*18a50*/  LDSM.16.M88.4 R148, [R134+0x6800] ;  /* 0x006800008694783b */ /* 0x000ea80000000200 */
        /* <DEDUP_REMOVED lines=10> */
[----:B------:R-:W5:Y:S07]  /*18b00*/  LDSM.16.M88.4 R164, [R139+UR6+0x9000] ;  /* 0x009000068ba4783b */ /* 0x000f6e0008000200 */
[C---:B---3--:R-:W-:Y:S08]  /*18b10*/  HMMA.16816.F32.BF16 R28, R152.reuse, R144, R28 ;  /* 0x00000090981c723c */ /* 0x048ff0000004181c */
[C---:B------:R-:W-:Y:S01]  /*18b20*/  HMMA.16816.F32.BF16 R32, R152.reuse, R146, R32 ;  /* 0x000000929820723c */ /* 0x040fe20000041820 */
[----:B------:R-:W3:Y:S07]  /*18b30*/  LDSM.16.M88.4 R144, [R139+UR6+0x9800] ;  /* 0x009800068b90783b */ /* 0x000eee0008000200 */
[C---:B-1----:R-:W-:Y:S08]  /*18b40*/  HMMA.16816.F32.BF16 R36, R152.reuse, R140, R36 ;  /* 0x0000008c9824723c */ /* 0x042ff00000041824 */
[C---:B------:R-:W-:Y:S01]  /*18b50*/  HMMA.16816.F32.BF16 R40, R152.reuse, R142, R40 ;  /* 0x0000008e9828723c */ /* 0x040fe20000041828 */
[----:B------:R-:W1:Y:S07]  /*18b60*/  LDSM.16.M88.4 R140, [R139+UR6+0xa800] ;  /* 0x00a800068b8c783b */ /* 0x000e6e0008000200 */
[C---:B--2---:R-:W-:Y:S08]  /*18b70*/  HMMA.16816.F32.BF16 R44, R152.reuse, R148, R44 ;  /* 0x00000094982c723c */ /* 0x044ff0000004182c */
[C---:B------:R-:W-:Y:S01]  /*18b80*/  HMMA.16816.F32.BF16 R48, R152.reuse, R150, R48 ;  /* 0x000000969830723c */ /* 0x040fe20000041830 */
[----:B------:R-:W2:Y:S07]  /*18b90*/  LDSM.16.M88.4 R148, [R139+UR6+0xb000] ;  /* 0x00b000068b94783b */ /* 0x000eae0008000200 */
[C---:B----4-:R-:W-:Y:S08]  /*18ba0*/  HMMA.16816.F32.BF16 R52, R152.reuse, R156, R52 ;  /* 0x0000009c9834723c */ /* 0x050ff00000041834 */
[C---:B------:R-:W-:Y:S01]  /*18bb0*/  HMMA.16816.F32.BF16 R56, R152.reuse, R158, R56 ;  /* 0x0000009e9838723c */ /* 0x040fe20000041838 */
[----:B------:R-:W-:Y:S07]  /*18bc0*/  LDSM.16.M88.4 R156, [R136+0x2000] ;  /* 0x00200000889c783b */ /* 0x000fee0000000200 */
[C---:B-----5:R-:W-:Y:S08]  /*18bd0*/  HMMA.16816.F32.BF16 R60, R152.reuse, R160, R60 ;  /* 0x000000a0983c723c */ /* 0x060ff0000004183c */
[----:B------:R-:W-:Y:S01]  /*18be0*/  HMMA.16816.F32.BF16 R64, R152, R162, R64 ;  /* 0x000000a29840723c */ /* 0x000fe20000041840 */
[----:B------:R-:W4:Y:S04]  /*18bf0*/  LDSM.16.M88.4 R152, [R139+UR6+0xb800] ;  /* 0x00b800068b98783b */ /* 0x000f280008000200 */
[----:B------:R-:W5:Y:S03]  /*18c00*/  LDSM.16.M88.4 R160, [R3+0x8000] ;  /* 0x0080000003a0783b */ /* 0x000f660000000200 */
        /* <DEDUP_REMOVED lines=9> */
[C---:B---3--:R-:W-:Y:S08]  /*18ca0*/  HMMA.16816.F32.BF16 R28, R168.reuse, R144, R28 ;  /* 0x00000090a81c723c */ /* 0x048ff0000004181c */
[C---:B------:R-:W-:Y:S01]  /*18cb0*/  HMMA.16816.F32.BF16 R32, R168.reuse, R146, R32 ;  /* 0x00000092a820723c */ /* 0x040fe20000041820 */
[----:B------:R-:W3:Y:S07]  /*18cc0*/  LDSM.16.M88.4 R144, [R3+0xa000] ;  /* 0x00a000000390783b */ /* 0x000eee0000000200 */
[C---:B------:R-:W-:Y:S08]  /*18cd0*/  HMMA.16816.F32.BF16 R36, R168.reuse, R180, R36 ;  /* 0x000000b4a824723c */ /* 0x040ff00000041824 */
[C---:B------:R-:W-:Y:S01]  /*18ce0*/  HMMA.16816.F32.BF16 R40, R168.reuse, R182, R40 ;  /* 0x000000b6a828723c */ /* 0x040fe20000041828 */
[----:B------:R-:W3:Y:S07]  /*18cf0*/  LDSM.16.M88.4 R180, [R3+0xb000] ;  /* 0x00b0000003b4783b */ /* 0x000eee0000000200 */
[C---:B-1----:R-:W-:Y:S08]  /*18d00*/  HMMA.16816.F32.BF16 R44, R168.reuse, R140, R44 ;  /* 0x0000008ca82c723c */ /* 0x042ff0000004182c */
[C---:B------:R-:W-:Y:S01]  /*18d10*/  HMMA.16816.F32.BF16 R48, R168.reuse, R142, R48 ;  /* 0x0000008ea830723c */ /* 0x040fe20000041830 */
[----:B------:R-:W1:Y:S07]  /*18d20*/  LDSM.16.M88.4 R140, [R3+0xb800] ;  /* 0x00b80000038c783b */ /* 0x000e6e0000000200 */
[C---:B--2---:R-:W-:Y:S08]  /*18d30*/  HMMA.16816.F32.BF16 R52, R168.reuse, R148, R52 ;  /* 0x00000094a834723c */ /* 0x044ff00000041834 */
[C---:B------:R-:W-:Y:S01]  /*18d40*/  HMMA.16816.F32.BF16 R56, R168.reuse, R150, R56 ;  /* 0x00000096a838723c */ /* 0x040fe20000041838 */
[----:B------:R-:W2:Y:S07]  /*18d50*/  LDSM.16.M88.4 R148, [R2+0x8800] ;  /* 0x008800000294783b */ /* 0x000eae0000000200 */
        /* <DEDUP_REMOVED lines=28> */
[----:B------:R-:W3:Y:S03]  /*18f20*/  LDSM.16.M88.4 R156, [R2+0xa800] ;  /* 0x00a80000029c783b */ /* 0x000ee60000000200 */
[C---:B------:R-:W-:Y:S08]  /*18f30*/  HMMA.16816.F32.BF16 R4, R188.reuse, R192, R4 ;  /* 0x000000c0bc04723c */ /* 0x040ff00000041804 */
[C---:B------:R-:W-:Y:S01]  /*18f40*/  HMMA.16816.F32.BF16 R8, R188.reuse, R194, R8 ;  /* 0x000000c2bc08723c */ /* 0x040fe20000041808 */
[----:B------:R-:W-:Y:S07]  /*18f50*/  LDSM.16.M88.4 R192, [R134+0xa800] ;  /* 0x00a8000086c0783b */ /* 0x000fee0000000200 */
[C---:B--2---:R-:W-:Y:S08]  /*18f60*/  HMMA.16816.F32.BF16 R12, R188.reuse, R148, R12 ;  /* 0x00000094bc0c723c */ /* 0x044ff0000004180c */
[C---:B------:R-:W-:Y:S01]  /*18f70*/  HMMA.16816.F32.BF16 R16, R188.reuse, R150, R16 ;  /* 0x00000096bc10723c */ /* 0x040fe20000041810 */
[----:B------:R-:W2:Y:S07]  /*18f80*/  LDSM.16.M88.4 R148, [R134+0x8800] ;  /* 0x008800008694783b */ /* 0x000eae0000000200 */
        /* <DEDUP_REMOVED lines=9> */
[C---:B---3--:R-:W-:Y:S08]  /*19020*/  HMMA.16816.F32.BF16 R44, R188.reuse, R156, R44 ;  /* 0x0000009cbc2c723c */ /* 0x048ff0000004182c */
[C---:B------:R-:W-:Y:S08]  /*19030*/  HMMA.16816.F32.BF16 R48, R188.reuse, R158, R48 ;  /* 0x0000009ebc30723c */ /* 0x040ff00000041830 */
[C---:B------:R-:W-:Y:S08]  /*19040*/  HMMA.16816.F32.BF16 R52, R188.reuse, R160, R52 ;  /* 0x000000a0bc34723c */ /* 0x040ff00000041834 */
[C---:B------:R-:W-:Y:S08]  /*19050*/  HMMA.16816.F32.BF16 R56, R188.reuse, R162, R56 ;  /* 0x000000a2bc38723c */ /* 0x040ff00000041838 */
[C---:B------:R-:W-:Y:S08]  /*19060*/  HMMA.16816.F32.BF16 R60, R188.reuse, R164, R60 ;  /* 0x000000a4bc3c723c */ /* 0x040ff0000004183c */
[----:B------:R-:W-:Y:S08]  /*19070*/  HMMA.16816.F32.BF16 R64, R188, R166, R64 ;  /* 0x000000a6bc40723c */ /* 0x000ff00000041840 */
[C---:B------:R-:W-:Y:S08]  /*19080*/  HMMA.16816.F32.BF16 R4, R168.reuse, R172, R4 ;  /* 0x000000aca804723c */ /* 0x040ff00000041804 */
        /* <DEDUP_REMOVED lines=94> */
.L_x_1113:
[----:B------:R-:W-:Y:S05]  /*19670*/  BSYNC.RECONVERGENT B0 ;  /* 0x0000000000007941 */ /* 0x000fea0003800200 */
.L_x_1112:
        /* <DEDUP_REMOVED lines=96> */
.L_x_1111:
[----:B------:R-:W-:Y:S05]  /*19c80*/  BSYNC.RECONVERGENT B1 ;  /* 0x0000000000017941 */ /* 0x000fea0003800200 */
.L_x_1110:
        /* <DEDUP_REMOVED lines=36> */
[----:B------:R-:W-:Y:S05]  /*19ed0*/  LEA R150, R138, UR6, 0x1 ;  /* 0x000000068a967c11 */ /* 0x000fea000f8e08ff */
        /* <DEDUP_REMOVED lines=129> */
[--C-:B------:R-:W-:Y:S01]  /*1a6f0*/  FFMA.FTZ R163, R16, R135, -R162.reuse ;  /* 0x0000008710a37223 */ /* 0x100fe200000108a2 */
[----:B------:R-:W-:Y:S01]  /*1a700*/  FMUL.FTZ R16, R2, R116 ;  /* 0x0000007402107220 */ /* 0x000fe20000410000 */
        /* <DEDUP_REMOVED lines=29> */
[----:B------:R-:W-:Y:S01]  /*1a8e0*/  FFMA.FTZ R55, R55, R135, -R160 ;  /* 0x0000008737377223 */ /* 0x000fe200000108a0 */
        /* <DEDUP_REMOVED lines=11> */
[----:B------:R-:W-:Y:S01]  /*1a9a0*/  ISETP.GT.AND P0, PT, R228, RZ, PT ;  /* 0x000000ffe400720c */ /* 0x000fe20003f04270 */
[----:B------:R-:W-:Y:S01]  /*1a9b0*/  FFMA.FTZ R151, R2, R231, R151 ;  /* 0x000000e702977223 */ /* 0x000fe20000010097 */
[----:B------:R-:W-:Y:S01]  /*1a9c0*/  IADD3 R228, PT, PT, R228, -0x1, RZ ;  /* 0xffffffffe4e47810 */ /* 0x000fe20007ffe0ff */
        /* <DEDUP_REMOVED lines=42> */
[----:B------:R-:W-:Y:S02]  /*1ac70*/  MUFU.EX2 R175, R175 ;  /* 0x000000af00af7308 */ /* 0x000fe40000000800 */
[C---:B------:R-:W-:Y:S01]  /*1ac80*/  HMMA.16816.F32.BF16 R8, R116.reuse, R122, R8 ;  /* 0x0000007a7408723c */ /* 0x040fe20000041808 */
[----:B------:R-:W3:Y:S07]  /*1ac90*/  LDSM.16.MT88.4 R120, [R150+0x10800] ;  /* 0x010800009678783b */ /* 0x000eee0000004200 */
[----:B------:R-:W-:Y:S01]  /*1aca0*/  MUFU.EX2 R180, R180 ;  /* 0x000000b400b47308 */ /* 0x000fe20000000800 */
[----:B--2---:R-:W-:Y:S01]  /*1acb0*/  F2FP.BF16.F32.PACK_AB R23, R178, R173 ;  /* 0x000000adb217723e */ /* 0x004fe200000010ff */
[C---:B----4-:R-:W-:Y:S08]  /*1acc0*/  HMMA.16816.F32.BF16 R68, R116.reuse, R140, R68 ;  /* 0x0000008c7444723c */ /* 0x050ff00000041844 */
        /* <DEDUP_REMOVED lines=55> */
[--C-:B------:R-:W-:Y:S01]  /*1b040*/  FFMA.FTZ R147, R40, R135, -R162.reuse ;  /* 0x0000008728937223 */ /* 0x100fe200000108a2 */
        /* <DEDUP_REMOVED lines=27> */
[----:B------:R-:W-:Y:S02]  /*1b200*/  F2FP.BF16.F32.PACK_AB R20, R137, R136 ;  /* 0x000000888914723e */ /* 0x000fe400000010ff */
[----:B--2---:R-:W-:Y:S02]  /*1b210*/  F2FP.BF16.F32.PACK_AB R21, R141, R138 ;  /* 0x0000008a8d15723e */ /* 0x004fe400000010ff */
[----:B-----5:R-:W-:Y:S02]  /*1b220*/  F2FP.BF16.F32.PACK_AB R22, R140, R139 ;  /* 0x0000008b8c16723e */ /* 0x020fe400000010ff */
[----:B---3--:R-:W-:Y:S07]  /*1b230*/  F2FP.BF16.F32.PACK_AB R23, R143, R142 ;  /* 0x0000008e8f17723e */ /* 0x008fee00000010ff */
[C---:B------:R-:W-:Y:S08]  /*1b240*/  HMMA.16816.F32.BF16 R4, R20.reuse, R28, R4 ;  /* 0x0000001c1404723c */ /* 0x040ff00000041804 */
        /* <DEDUP_REMOVED lines=29> */
[----:B-1----:R-:W-:Y:S02]  /*1b420*/  F2FP.BF16.F32.PACK_AB R20, R145, R144 ;  /* 0x000000909114723e */ /* 0x002fe400000010ff */
[----:B------:R-:W-:Y:S02]  /*1b430*/  F2FP.BF16.F32.PACK_AB R21, R175, R146 ;  /* 0x00000092af15723e */ /* 0x000fe400000010ff */
[----:B------:R-:W-:Y:S02]  /*1b440*/  F2FP.BF16.F32.PACK_AB R22, R180, R147 ;  /* 0x00000093b416723e */ /* 0x000fe400000010ff */
[----:B------:R-:W-:Y:S03]  /*1b450*/  F2FP.BF16.F32.PACK_AB R23, R182, R177 ;  /* 0x000000b1b617723e */ /* 0x000fe600000010ff */
[----:B------:R-:W1:Y:S04]  /*1b460*/  MUFU.EX2 R119, R119 ;  /* 0x0000007700777308 */ /* 0x000e680000000800 */
[C---:B----4-:R-:W-:Y:S08]  /*1b470*/  HMMA.16816.F32.BF16 R4, R20.reuse, R24, R4 ;  /* 0x000000181404723c */ /* 0x050ff00000041804 */
        /* <DEDUP_REMOVED lines=23> */
[----:B-----5:R-:W-:Y:S02]  /*1b5f0*/  F2FP.BF16.F32.PACK_AB R20, R117, R116 ;  /* 0x000000747514723e */ /* 0x020fe400000010ff */
[----:B-1----:R-:W-:Y:S02]  /*1b600*/  F2FP.BF16.F32.PACK_AB R21, R119, R118 ;  /* 0x000000767715723e */ /* 0x002fe400000010ff */
[----:B------:R-:W-:Y:S02]  /*1b610*/  F2FP.BF16.F32.PACK_AB R22, R49, R48 ;  /* 0x000000303116723e */ /* 0x000fe400000010ff */
[----:B------:R-:W-:Y:S07]  /*1b620*/  F2FP.BF16.F32.PACK_AB R23, R51, R50 ;  /* 0x000000323317723e */ /* 0x000fee00000010ff */
[C---:B---3--:R-:W-:Y:S08]  /*1b630*/  HMMA.16816.F32.BF16 R4, R20.reuse, R32, R4 ;  /* 0x000000201404723c */ /* 0x048ff00000041804 */
        /* <DEDUP_REMOVED lines=23> */
[----:B------:R-:W-:Y:S02]  /*1b7b0*/  F2FP.BF16.F32.PACK_AB R20, R53, R52 ;  /* 0x000000343514723e */ /* 0x000fe400000010ff */
[----:B------:R-:W-:Y:S02]  /*1b7c0*/  F2FP.BF16.F32.PACK_AB R21, R55, R54 ;  /* 0x000000363715723e */ /* 0x000fe400000010ff */
[----:B------:R-:W-:Y:S02]  /*1b7d0*/  F2FP.BF16.F32.PACK_AB R22, R57, R56 ;  /* 0x000000383916723e */ /* 0x000fe400000010ff */
[----:B------:R-:W-:Y:S07]  /*1b7e0*/  F2FP.BF16.F32.PACK_AB R23, R59, R58 ;  /* 0x0000003a3b17723e */ /* 0x000fee00000010ff */
[C---:B--2---:R-:W-:Y:S08]  /*1b7f0*/  HMMA.16816.F32.BF16 R4, R20.reuse, R28, R4 ;  /* 0x0000001c1404723c */ /* 0x044ff00000041804 */
        /* <DEDUP_REMOVED lines=35> */
[----:B-1----:R-:W-:Y:S02]  /*1ba30*/  F2FP.BF16.F32.PACK_AB R20, R45, R44 ;  /* 0x0000002c2d14723e */ /* 0x002fe400000010ff */
[----:B---3--:R-:W-:Y:S02]  /*1ba40*/  F2FP.BF16.F32.PACK_AB R21, R47, R46 ;  /* 0x0000002e2f15723e */ /* 0x008fe400000010ff */
[----:B--2---:R-:W-:Y:S02]  /*1ba50*/  F2FP.BF16.F32.PACK_AB R22, R61, R60 ;  /* 0x0000003c3d16723e */ /* 0x004fe400000010ff */
[----:B----4-:R-:W-:Y:S07]  /*1ba60*/  F2FP.BF16.F32.PACK_AB R23, R33, R62 ;  /* 0x0000003e2117723e */ /* 0x010fee00000010ff */
[C---:B------:R-:W-:Y:S01]  /*1ba70*/  HMMA.16816.F32.BF16 R128, R20.reuse, R124, R4 ;  /* 0x0000007c1480723c */ /* 0x040fe20000041804 */
[----:B------:R-:W1:Y:S07]  /*1ba80*/  LDSM.16.MT88.4 R4, [R205+0x3800] ;  /* 0x00380000cd04783b */ /* 0x000e6e0000004200 */
        /* <DEDUP_REMOVED lines=9> */
[----:B------:R-:W-:Y:S01]  /*1bb20*/  FADD.FTZ R31, R171, R172 ;  /* 0x000000acab1f7221 */ /* 0x000fe20000010000 */
[----:B------:R-:W-:Y:S03]  /*1bb30*/  FADD.FTZ R138, R138, R29 ;  /* 0x0000001d8a8a7221 */ /* 0x000fe60000010000 */
[----:B------:R-:W-:Y:S01]  /*1bb40*/  FADD.FTZ R31, R176, R31 ;  /* 0x0000001fb01f7221 */ /* 0x000fe20000010000 */
[C---:B-1----:R-:W-:Y:S03]  /*1bb50*/  HMMA.16816.F32.BF16 R84, R20.reuse, R4, R84 ;  /* 0x000000041454723c */ /* 0x042fe60000041854 */
[----:B------:R-:W-:Y:S01]  /*1bb60*/  FADD.FTZ R0, R136, R31 ;  /* 0x0000001f88007221 */ /* 0x000fe20000010000 */
[----:B------:R-:W-:Y:S03]  /*1bb70*/  FADD.FTZ R141, R141, R138 ;  /* 0x0000008a8d8d7221 */ /* 0x000fe60000010000 */
[----:B------:R-:W-:Y:S01]  /*1bb80*/  FADD.FTZ R0, R137, R0 ;  /* 0x0000000089007221 */ /* 0x000fe20000010000 */
[C---:B------:R-:W-:Y:S01]  /*1bb90*/  HMMA.16816.F32.BF16 R88, R20.reuse, R6, R88 ;  /* 0x000000061458723c */ /* 0x040fe20000041858 */
[----:B------:R-:W1:Y:S02]  /*1bba0*/  LDSM.16.MT88.4 R4, [R148+0x7800] ;  /* 0x007800009404783b */ /* 0x000e640000004200 */
[----:B------:R-:W-:Y:S01]  /*1bbb0*/  MOV R137, R134 ;  /* 0x0000008600897202 */ /* 0x000fe20000000f00 */
[----:B------:R-:W-:Y:S01]  /*1bbc0*/  FADD.FTZ R142, R142, R141 ;  /* 0x0000008d8e8e7221 */ /* 0x000fe20000010000 */
[----:B------:R-:W-:Y:S03]  /*1bbd0*/  FADD.FTZ R29, R139, R0 ;  /* 0x000000008b1d7221 */ /* 0x000fe60000010000 */
[C---:B--2---:R-:W-:Y:S03]  /*1bbe0*/  HMMA.16816.F32.BF16 R92, R20.reuse, R8, R92 ;  /* 0x00000008145c723c */ /* 0x044fe6000004185c */
[----:B------:R-:W-:Y:S01]  /*1bbf0*/  FADD.FTZ R143, R143, R142 ;  /* 0x0000008e8f8f7221 */ /* 0x000fe20000010000 */
[----:B------:R-:W-:Y:S03]  /*1bc00*/  FADD.FTZ R29, R140, R29 ;  /* 0x0000001d8c1d7221 */ /* 0x000fe60000010000 */
[----:B------:R-:W-:Y:S01]  /*1bc10*/  FADD.FTZ R0, R146, R143 ;  /* 0x0000008f92007221 */ /* 0x000fe20000010000 */
[C---:B------:R-:W-:Y:S01]  /*1bc20*/  HMMA.16816.F32.BF16 R96, R20.reuse, R10, R96 ;  /* 0x0000000a1460723c */ /* 0x040fe20000041860 */
[----:B------:R-:W2:Y:S02]  /*1bc30*/  LDSM.16.MT88.4 R8, [R205+0x7800] ;  /* 0x00780000cd08783b */ /* 0x000ea40000004200 */
[----:B------:R-:W-:Y:S01]  /*1bc40*/  FADD.FTZ R2, R144, R29 ;  /* 0x0000001d90027221 */ /* 0x000fe20000010000 */
[----:B------:R-:W-:Y:S03]  /*1bc50*/  FADD.FTZ R0, R175, R0 ;  /* 0x00000000af007221 */ /* 0x000fe60000010000 */
[----:B------:R-:W-:Y:S01]  /*1bc60*/  FADD.FTZ R2, R145, R2 ;  /* 0x0000000291027221 */ /* 0x000fe20000010000 */
[C---:B---3--:R-:W-:Y:S03]  /*1bc70*/  HMMA.16816.F32.BF16 R100, R20.reuse, R24, R100 ;  /* 0x000000181464723c */ /* 0x048fe60000041864 */
[----:B------:R-:W-:Y:S01]  /*1bc80*/  FADD.FTZ R29, R177, R0 ;  /* 0x00000000b11d7221 */ /* 0x000fe20000010000 */
[----:B------:R-:W-:Y:S01]  /*1bc90*/  FADD.FTZ R31, R147, R2 ;  /* 0x00000002931f7221 */ /* 0x000fe20000010000 */
[----:B------:R-:W-:Y:S02]  /*1bca0*/  MOV R0, R3 ;  /* 0x0000000300007202 */ /* 0x000fe40000000f00 */
[----:B------:R-:W-:Y:S01]  /*1bcb0*/  FADD.FTZ R29, R182, R29 ;  /* 0x0000001db61d7221 */ /* 0x000fe20000010000 */
[C---:B------:R-:W-:Y:S03]  /*1bcc0*/  HMMA.16816.F32.BF16 R104, R20.reuse, R26, R104 ;  /* 0x0000001a1468723c */ /* 0x040fe60000041868 */
[----:B------:R-:W-:Y:S01]  /*1bcd0*/  FADD.FTZ R31, R180, R31 ;  /* 0x0000001fb41f7221 */ /* 0x000fe20000010000 */
[----:B------:R-:W-:Y:S03]  /*1bce0*/  FADD.FTZ R118, R118, R29 ;  /* 0x0000001d76767221 */ /* 0x000fe60000010000 */
[----:B------:R-:W-:Y:S01]  /*1bcf0*/  FADD.FTZ R116, R116, R31 ;  /* 0x0000001f74747221 */ /* 0x000fe20000010000 */
[----:B------:R-:W-:Y:S01]  /*1bd00*/  FADD.FTZ R119, R119, R118 ;  /* 0x0000007677777221 */ /* 0x000fe20000010000 */
[C---:B-1----:R-:W-:Y:S03]  /*1bd10*/  HMMA.16816.F32.BF16 R120, R20.reuse, R4, R12 ;  /* 0x000000041478723c */ /* 0x042fe6000004180c */
[----:B------:R-:W-:Y:S01]  /*1bd20*/  FADD.FTZ R117, R117, R116 ;  /* 0x0000007475757221 */ /* 0x000fe20000010000 */
[----:B------:R-:W-:Y:S03]  /*1bd30*/  FADD.FTZ R50, R50, R119 ;  /* 0x0000007732327221 */ /* 0x000fe60000010000 */
[----:B------:R-:W-:Y:S01]  /*1bd40*/  FADD.FTZ R48, R48, R117 ;  /* 0x0000007530307221 */ /* 0x000fe20000010000 */
[C---:B------:R-:W-:Y:S03]  /*1bd50*/  HMMA.16816.F32.BF16 R108, R20.reuse, R6, R108 ;  /* 0x00000006146c723c */ /* 0x040fe6000004186c */
[----:B------:R-:W-:Y:S01]  /*1bd60*/  FADD.FTZ R51, R51, R50 ;  /* 0x0000003233337221 */ /* 0x000fe20000010000 */
[----:B------:R-:W-:Y:S03]  /*1bd70*/  FADD.FTZ R49, R49, R48 ;  /* 0x0000003031317221 */ /* 0x000fe60000010000 */
[----:B------:R-:W-:Y:S01]  /*1bd80*/  FADD.FTZ R54, R54, R51 ;  /* 0x0000003336367221 */ /* 0x000fe20000010000 */
[C---:B--2---:R-:W-:Y:S03]  /*1bd90*/  HMMA.16816.F32.BF16 R116, R20.reuse, R8, R16 ;  /* 0x000000081474723c */ /* 0x044fe60000041810 */
[----:B------:R-:W-:Y:S01]  /*1bda0*/  FADD.FTZ R52, R52, R49 ;  /* 0x0000003134347221 */ /* 0x000fe20000010000 */
[----:B------:R-:W-:Y:S03]  /*1bdb0*/  FADD.FTZ R55, R55, R54 ;  /* 0x0000003637377221 */ /* 0x000fe60000010000 */
[----:B------:R-:W-:Y:S01]  /*1bdc0*/  FADD.FTZ R53, R53, R52 ;  /* 0x0000003435357221 */ /* 0x000fe20000010000 */
[----:B------:R-:W-:Y:S01]  /*1bdd0*/  FADD.FTZ R58, R58, R55 ;  /* 0x000000373a3a7221 */ /* 0x000fe20000010000 */
[----:B------:R-:W-:Y:S03]  /*1bde0*/  HMMA.16816.F32.BF16 R112, R20, R10, R112 ;  /* 0x0000000a1470723c */ /* 0x000fe60000041870 */
[----:B------:R-:W-:Y:S01]  /*1bdf0*/  FADD.FTZ R56, R56, R53 ;  /* 0x0000003538387221 */ /* 0x000fe20000010000 */
[----:B------:R-:W-:Y:S03]  /*1be00*/  FADD.FTZ R59, R59, R58 ;  /* 0x0000003a3b3b7221 */ /* 0x000fe60000010000 */
        /* <DEDUP_REMOVED lines=9> */
[----:B------:R-:W-:Y:S06]  /*1bea0*/  @P0 BRA `(.L_x_1114) ;  /* 0xffffffb800200947 */ /* 0x000fec000383ffff */
.L_x_1107:
        /* <DEDUP_REMOVED lines=10> */
.L_x_1130:
        /* <DEDUP_REMOVED lines=16> */
[C---:B------:R-:W-:Y:S01]  /*1c050*/  FMUL.FTZ R124, R0.reuse, R124 ;  /* 0x0000007c007c7220 */ /* 0x040fe20000410000 */
        /* <DEDUP_REMOVED lines=62> */
[----:B------:R-:W-:Y:S01]  /*1c440*/  LEA R5, R5, UR6, 0x1 ;  /* 0x0000000605057c11 */ /* 0x000fe2000f8e08ff */
[----:B------:R-:W-:Y:S01]  /*1c450*/  FMUL.FTZ R7, R7, R115 ;  /* 0x0000007307077220 */ /* 0x000fe20000410000 */
[----:B------:R-:W-:-:S02]  /*1c460*/  SEL R0, R0, 0xfffffff0, !P2 ;  /* 0xfffffff000007807 */ /* 0x000fc40005000000 */
[C---:B------:R-:W-:Y:S02]  /*1c470*/  IADD3 R11, PT, PT, R5.reuse, 0x40, RZ ;  /* 0x00000040050b7810 */ /* 0x040fe40007ffe0ff */
[----:B------:R-:W-:Y:S02]  /*1c480*/  IADD3 R9, PT, PT, R2, R5, RZ ;  /* 0x0000000502097210 */ /* 0x000fe40007ffe0ff */
[----:B------:R-:W-:Y:S02]  /*1c490*/  @P4 IADD3 R11, PT, PT, R5, -0x40, RZ ;  /* 0xffffffc0050b4810 */ /* 0x000fe40007ffe0ff */
[----:B------:R-:W-:Y:S02]  /*1c4a0*/  F2FP.BF16.F32.PACK_AB R128, R129, R128 ;  /* 0x000000808180723e */ /* 0x000fe400000010ff */
[----:B------:R-:W-:Y:S02]  /*1c4b0*/  F2FP.BF16.F32.PACK_AB R130, R131, R130 ;  /* 0x000000828382723e */ /* 0x000fe400000010ff */
[----:B------:R-:W-:Y:S01]  /*1c4c0*/  F2FP.BF16.F32.PACK_AB R114, R7, R114 ;  /* 0x000000720772723e */ /* 0x000fe200000010ff */
[----:B------:R-:W-:Y:S01]  /*1c4d0*/  STS [R5], R128 ;  /* 0x0000008005007388 */ /* 0x000fe20000000800 */
[----:B------:R-:W-:-:S02]  /*1c4e0*/  F2FP.BF16.F32.PACK_AB R124, R125, R124 ;  /* 0x0000007c7d7c723e */ /* 0x000fc400000010ff */
[----:B------:R-:W-:Y:S01]  /*1c4f0*/  F2FP.BF16.F32.PACK_AB R126, R127, R126 ;  /* 0x0000007e7f7e723e */ /* 0x000fe200000010ff */
[----:B------:R-:W-:Y:S01]  /*1c500*/  STS [R5+0x400], R130 ;  /* 0x0004008205007388 */ /* 0x000fe20000000800 */
[C---:B------:R-:W-:Y:S02]  /*1c510*/  IADD3 R7, PT, PT, R0.reuse, R5, RZ ;  /* 0x0000000500077210 */ /* 0x040fe40007ffe0ff */
[----:B------:R-:W-:Y:S02]  /*1c520*/  F2FP.BF16.F32.PACK_AB R68, R69, R68 ;  /* 0x000000444544723e */ /* 0x000fe400000010ff */
[----:B------:R-:W-:Y:S01]  /*1c530*/  F2FP.BF16.F32.PACK_AB R70, R71, R70 ;  /* 0x000000464746723e */ /* 0x000fe200000010ff */
[----:B------:R-:W-:Y:S01]  /*1c540*/  STS [R7], R124 ;  /* 0x0000007c07007388 */ /* 0x000fe20000000800 */
[----:B------:R-:W-:Y:S02]  /*1c550*/  F2FP.BF16.F32.PACK_AB R72, R73, R72 ;  /* 0x000000484948723e */ /* 0x000fe400000010ff */
[----:B------:R-:W-:Y:S01]  /*1c560*/  F2FP.BF16.F32.PACK_AB R74, R75, R74 ;  /* 0x0000004a4b4a723e */ /* 0x000fe200000010ff */
[----:B------:R-:W-:Y:S01]  /*1c570*/  STS [R7+0x400], R126 ;  /* 0x0004007e07007388 */ /* 0x000fe20000000800 */
[----:B------:R-:W-:-:S02]  /*1c580*/  IADD3 R13, PT, PT, R0, R9, RZ ;  /* 0x00000009000d7210 */ /* 0x000fc40007ffe0ff */
[-C--:B------:R-:W-:Y:S01]  /*1c590*/  IADD3 R15, PT, PT, R2, R11.reuse, RZ ;  /* 0x0000000b020f7210 */ /* 0x080fe20007ffe0ff */
[----:B------:R-:W-:Y:S01]  /*1c5a0*/  STS [R9], R68 ;  /* 0x0000004409007388 */ /* 0x000fe20000000800 */
[----:B------:R-:W-:Y:S02]  /*1c5b0*/  F2FP.BF16.F32.PACK_AB R76, R77, R76 ;  /* 0x0000004c4d4c723e */ /* 0x000fe400000010ff */
[----:B------:R-:W-:Y:S01]  /*1c5c0*/  F2FP.BF16.F32.PACK_AB R78, R79, R78 ;  /* 0x0000004e4f4e723e */ /* 0x000fe200000010ff */
[----:B------:R-:W-:Y:S01]  /*1c5d0*/  STS [R9+0x400], R70 ;  /* 0x0004004609007388 */ /* 0x000fe20000000800 */
[----:B------:R-:W-:Y:S02]  /*1c5e0*/  F2FP.BF16.F32.PACK_AB R80, R81, R80 ;  /* 0x000000505150723e */ /* 0x000fe400000010ff */
[----:B------:R-:W-:Y:S01]  /*1c5f0*/  F2FP.BF16.F32.PACK_AB R82, R83, R82 ;  /* 0x000000525352723e */ /* 0x000fe200000010ff */
[----:B------:R-:W-:Y:S01]  /*1c600*/  STS [R13], R72 ;  /* 0x000000480d007388 */ /* 0x000fe20000000800 */
[----:B------:R-:W-:-:S02]  /*1c610*/  IADD3 R17, PT, PT, R0, R11, RZ ;  /* 0x0000000b00117210 */ /* 0x000fc40007ffe0ff */
[----:B------:R-:W-:Y:S01]  /*1c620*/  F2FP.BF16.F32.PACK_AB R84, R85, R84 ;  /* 0x000000545554723e */ /* 0x000fe200000010ff */
[----:B------:R-:W-:Y:S01]  /*1c630*/  STS [R13+0x400], R74 ;  /* 0x0004004a0d007388 */ /* 0x000fe20000000800 */
[----:B------:R-:W-:Y:S02]  /*1c640*/  F2FP.BF16.F32.PACK_AB R86, R87, R86 ;  /* 0x000000565756723e */ /* 0x000fe400000010ff */
[----:B------:R-:W-:Y:S01]  /*1c650*/  F2FP.BF16.F32.PACK_AB R88, R89, R88 ;  /* 0x000000585958723e */ /* 0x000fe200000010ff */
[----:B------:R-:W-:Y:S01]  /*1c660*/  STS [R11], R76 ;  /* 0x0000004c0b007388 */ /* 0x000fe20000000800 */
[----:B------:R-:W-:Y:S02]  /*1c670*/  F2FP.BF16.F32.PACK_AB R90, R91, R90 ;  /* 0x0000005a5b5a723e */ /* 0x000fe400000010ff */
[----:B------:R-:W-:Y:S01]  /*1c680*/  IADD3 R19, PT, PT, R0, R15, RZ ;  /* 0x0000000f00137210 */ /* 0x000fe20007ffe0ff */
[----:B------:R-:W-:Y:S01]  /*1c690*/  STS [R11+0x400], R78 ;  /* 0x0004004e0b007388 */ /* 0x000fe20000000800 */
[----:B------:R-:W-:-:S02]  /*1c6a0*/  F2FP.BF16.F32.PACK_AB R92, R93, R92 ;  /* 0x0000005c5d5c723e */ /* 0x000fc400000010ff */
[----:B------:R-:W-:Y:S01]  /*1c6b0*/  F2FP.BF16.F32.PACK_AB R94, R95, R94 ;  /* 0x0000005e5f5e723e */ /* 0x000fe200000010ff */
[----:B------:R-:W-:Y:S01]  /*1c6c0*/  STS [R17], R80 ;  /* 0x0000005011007388 */ /* 0x000fe20000000800 */
[----:B------:R-:W-:Y:S02]  /*1c6d0*/  F2FP.BF16.F32.PACK_AB R96, R97, R96 ;  /* 0x000000606160723e */ /* 0x000fe400000010ff */
[----:B------:R-:W-:Y:S01]  /*1c6e0*/  F2FP.BF16.F32.PACK_AB R98, R99, R98 ;  /* 0x000000626362723e */ /* 0x000fe200000010ff */
[----:B------:R-:W-:Y:S01]  /*1c6f0*/  STS [R17+0x400], R82 ;  /* 0x0004005211007388 */ /* 0x000fe20000000800 */
[----:B------:R-:W-:Y:S02]  /*1c700*/  F2FP.BF16.F32.PACK_AB R100, R101, R100 ;  /* 0x000000646564723e */ /* 0x000fe400000010ff */
        /* <DEDUP_REMOVED lines=13> */
[----:B------:R-:W-:Y:S01]  /*1c7e0*/  STS [R5+0x2000], R92 ;  /* 0x0020005c05007388 */ /* 0x000fe20000000800 */
[----:B------:R-:W-:-:S03]  /*1c7f0*/  F2FP.BF16.F32.PACK_AB R112, R113, R112 ;  /* 0x000000707170723e */ /* 0x000fc600000010ff */
[----:B------:R2:W-:Y:S04]  /*1c800*/  STS [R5+0x2400], R94 ;  /* 0x0024005e05007388 */ /* 0x0005e80000000800 */
        /* <DEDUP_REMOVED lines=16> */
[----:B------:R-:W4:Y:S04]  /*1c910*/  LD.E.64 R46, desc[UR4][R132.64+0x88] ;  /* 0x00008804842e7980 */ /* 0x000f28000c101b00 */
[----:B------:R1:W5:Y:S06]  /*1c920*/  LD.E.64 R42, desc[UR4][R132.64+0x90] ;  /* 0x00009004842a7980 */ /* 0x00036c000c101b00 */
[----:B------:R1:W5:Y:S01]  /*1c930*/  @!P0 LD.E.64 R44, desc[UR4][R132.64+0x80] ;  /* 0x00008004842c8980 */ /* 0x000362000c101b00 */
[----:B--2---:R-:W-:-:S13]  /*1c940*/  ISETP.NE.AND P2, PT, R0, RZ, PT ;  /* 0x000000ff0000720c */ /* 0x004fda0003f45270 */
[----:B------:R-:W2:Y:S04]  /*1c950*/  @!P2 LD.E R5, desc[UR4][R132.64+0x60] ;  /* 0x000060048405a980 */ /* 0x000ea8000c101900 */
[----:B------:R-:W2:Y:S01]  /*1c960*/  @!P2 LD.E R38, desc[UR4][R132.64+0xb4] ;  /* 0x0000b4048426a980 */ /* 0x000ea2000c101900 */
[----:B------:R-:W1:Y:S08]  /*1c970*/  @P5 MUFU.LG2 R6, R6 ;  /* 0x0000000600065308 */ /* 0x000e700000000c00 */
[----:B------:R-:W1:Y:S01]  /*1c980*/  @P1 MUFU.LG2 R8, R8 ;  /* 0x0000000800081308 */ /* 0x000e620000000c00 */
[----:B---3--:R-:W-:-:S02]  /*1c990*/  LOP3.LUT R7, R226, 0x1c0, RZ, 0xc0, !PT ;  /* 0x000001c0e2077812 */ /* 0x008fc400078ec0ff */
[----:B------:R-:W-:Y:S02]  /*1c9a0*/  LOP3.LUT R0, R203, 0x30, RZ, 0xc0, !PT ;  /* 0x00000030cb007812 */ /* 0x000fe400078ec0ff */
[--C-:B----4-:R-:W-:Y:S02]  /*1c9b0*/  SHF.R.U32.HI R9, RZ, 0x2, R200.reuse ;  /* 0x00000002ff097819 */ /* 0x110fe400000116c8 */
[----:B------:R-:W-:Y:S02]  /*1c9c0*/  LOP3.LUT R7, R7, 0x38, R200, 0xf8, !PT ;  /* 0x0000003807077812 */ /* 0x000fe400078ef8c8 */
[----:B------:R-:W-:Y:S01]  /*1c9d0*/  LOP3.LUT R0, R0, 0x7, R9, 0xf8, !PT ;  /* 0x0000000700007812 */ /* 0x000fe200078ef809 */
[----:B-1----:R-:W-:Y:S01]  /*1c9e0*/  @P5 FMUL.FTZ R9, R6, 0.69314718246459960938 ;  /* 0x3f31721806095820 */ /* 0x002fe20000410000 */
[----:B------:R-:W-:Y:S01]  /*1c9f0*/  LOP3.LUT R7, R7, R202, RZ, 0x3c, !PT ;  /* 0x000000ca07077212 */ /* 0x000fe200078e3cff */
[----:B------:R-:W-:Y:S01]  /*1ca00*/  BSSY.RECONVERGENT B0, `(.L_x_1116) ;  /* 0x0000011000007945 */ /* 0x000fe20003800200 */
[----:B------:R-:W-:Y:S01]  /*1ca10*/  MOV R2, 0x7f800000 ;  /* 0x7f80000000027802 */ /* 0x000fe20000000f00 */
[----:B------:R-:W-:Y:S01]  /*1ca20*/  @P1 FMUL.FTZ R6, R8, 0.69314718246459960938 ;  /* 0x3f31721808061820 */ /* 0x000fe20000410000 */
[----:B------:R-:W-:Y:S01]  /*1ca30*/  MOV R36, 0x7f800000 ;  /* 0x7f80000000247802 */ /* 0x000fe20000000f00 */
[C---:B-----5:R-:W-:Y:S01]  /*1ca40*/  @P5 FFMA.FTZ R36, R4.reuse, R134, R9 ;  /* 0x0000008604245223 */ /* 0x060fe20000010009 */
[----:B------:R-:W-:Y:S01]  /*1ca50*/  LOP3.LUT R37, R7, 0x1e00, R226, 0xf8, !PT ;  /* 0x00001e0007257812 */ /* 0x000fe200078ef8e2 */
[----:B------:R-:W-:Y:S01]  /*1ca60*/  @P1 FFMA.FTZ R2, R4, R3, R6 ;  /* 0x0000000304021223 */ /* 0x000fe20000010006 */
[----:B------:R-:W-:-:S02]  /*1ca70*/  @P0 IMAD R3, R47, R221, RZ ;  /* 0x000000dd2f030224 */ /* 0x000fc400078e02ff */
[----:B------:R-:W-:-:S04]  /*1ca80*/  @P0 IMAD.WIDE.U32 R48, R46, R221, RZ ;  /* 0x000000dd2e300225 */ /* 0x000fc800078e00ff */
[----:B--2---:R-:W-:-:S04]  /*1ca90*/  @!P2 IMAD R5, R5, R217, R216 ;  /* 0x000000d90505a224 */ /* 0x004fc800078e02d8 */
[----:B------:R-:W-:Y:S01]  /*1caa0*/  @!P2 IMAD R38, R5, R38, RZ ;  /* 0x000000260526a224 */ /* 0x000fe200078e02ff */
[----:B------:R-:W-:Y:S06]  /*1cab0*/  @!P2 BRA `(.L_x_1117) ;  /* 0x000000000014a947 */ /* 0x000fec0003800000 */
[----:B------:R-:W2:Y:S04]  /*1cac0*/  @!P0 LD.E R4, desc[UR4][R132.64+0xb4] ;  /* 0x0000b40484048980 */ /* 0x000ea8000c101900 */
[----:B------:R-:W3:Y:S01]  /*1cad0*/  LD.E R5, desc[UR4][R132.64+0xd4] ;  /* 0x0000d40484057980 */ /* 0x000ee2000c101900 */
[----:B--2---:R-:W-:Y:S02]  /*1cae0*/  @!P0 IMAD R221, R4, R217, RZ ;  /* 0x000000d904dd8224 */ /* 0x004fe400078e02ff */
[----:B---3--:R-:W-:-:S05]  /*1caf0*/  IMAD R38, R5, R216, RZ ;  /* 0x000000d805267224 */ /* 0x008fca00078e02ff */
[----:B------:R-:W-:Y:S02]  /*1cb00*/  IADD3 R38, PT, PT, R38, R221, RZ ;  /* 0x000000dd26267210 */ /* 0x000fe40007ffe0ff */
.L_x_1117:
[----:B------:R-:W-:Y:S05]  /*1cb10*/  BSYNC.RECONVERGENT B0 ;  /* 0x0000000000007941 */ /* 0x000fea0003800200 */
.L_x_1116:
[----:B------:R1:W5:Y:S01]  /*1cb20*/  LD.E.64 R50, desc[UR4][R132.64+0x70] ;  /* 0x0000700484327980 */ /* 0x000362000c101b00 */
[----:B------:R-:W-:Y:S05]  /*1cb30*/  WARPSYNC.ALL ;  /* 0x0000000000007948 */ /* 0x000fea0003800000 */
[----:B------:R1:W5:Y:S01]  /*1cb40*/  LD.E.64 R52, desc[UR4][R132.64+0xa0] ;  /* 0x0000a00484347980 */ /* 0x000362000c101b00 */
[----:B------:R-:W-:Y:S01]  /*1cb50*/  LEA R37, R37, UR6, 0x1 ;  /* 0x0000000625257c11 */ /* 0x000fe2000f8e08ff */
[----:B------:R-:W-:Y:S01]  /*1cb60*/  IMAD.SHL.U32 R39, R218, 0x40, RZ ;  /* 0x00000040da277824 */ /* 0x000fe200078e00ff */
[----:B------:R-:W-:Y:S01]  /*1cb70*/  BAR.SYNC.DEFER_BLOCKING 0x0 ;  /* 0x0000000000007b1d */ /* 0x000fe20000010000 */
[----:B------:R-:W-:-:S05]  /*1cb80*/  LOP3.LUT P1, RZ, R200, 0x3, RZ, 0xc0, !PT ;  /* 0x00000003c8ff7812 */ /* 0x000fca000782c0ff */
        /* <DEDUP_REMOVED lines=10> */
[----:B------:R-:W-:Y:S02]  /*1cc30*/  IMAD.IADD R41, R39, 0x1, R38 ;  /* 0x0000000127297824 */ /* 0x000fe400078e0226 */
[----:B-1----:R-:W-:Y:S02]  /*1cc40*/  IMAD.IADD R37, R220, 0x1, -R39 ;  /* 0x00000001dc257824 */ /* 0x002fe400078e0a27 */
[C---:B------:R-:W-:Y:S01]  /*1cc50*/  VIADD R40, R0.reuse, 0x8 ;  /* 0x0000000800287836 */ /* 0x040fe20000000000 */
[C---:B------:R-:W-:Y:S02]  /*1cc60*/  IADD3 R38, P1, PT, R0.reuse, R41, RZ ;  /* 0x0000002900267210 */ /* 0x040fe40007f3e0ff */
[-C--:B------:R-:W-:Y:S02]  /*1cc70*/  ISETP.GE.AND P3, PT, R0, R37.reuse, PT ;  /* 0x000000250000720c */ /* 0x080fe40003f66270 */
[----:B------:R-:W-:Y:S02]  /*1cc80*/  ISETP.GE.AND P2, PT, R40, R37, PT ;  /* 0x000000252800720c */ /* 0x000fe40003f46270 */
[----:B------:R-:W-:-:S02]  /*1cc90*/  LEA.HI.X.SX32 R41, R41, RZ, 0x1, P1 ;  /* 0x000000ff29297211 */ /* 0x000fc400008f0eff */
[----:B-----5:R-:W-:-:S04]  /*1cca0*/  LEA R40, P1, R38, R52, 0x2 ;  /* 0x0000003426287211 */ /* 0x020fc800078210ff */
[----:B------:R-:W-:-:S05]  /*1ccb0*/  LEA.HI.X R41, R38, R53, R41, 0x2, P1 ;  /* 0x0000003526297211 */ /* 0x000fca00008f1429 */
[----:B------:R1:W-:Y:S04]  /*1ccc0*/  @!P3 ST.E desc[UR4][R40.64], R36 ;  /* 0x000000242800b985 */ /* 0x0003e8000c101904 */
[----:B------:R1:W-:Y:S02]  /*1ccd0*/  @!P2 ST.E desc[UR4][R40.64+0x20], R2 ;  /* 0x000020022800a985 */ /* 0x0003e4000c101904 */
.L_x_1119:
[----:B------:R-:W-:Y:S05]  /*1cce0*/  BSYNC.RECONVERGENT B0 ;  /* 0x0000000000007941 */ /* 0x000fea0003800200 */
.L_x_1118:
[----:B-1----:R1:W5:Y:S01]  /*1ccf0*/  LD.E R133, desc[UR4][R132.64+0xc0] ;  /* 0x0000c00484857980 */ /* 0x002362000c101900 */
[----:B------:R-:W-:Y:S01]  /*1cd00*/  SHF.R.U32.HI R37, RZ, 0x3, R200 ;  /* 0x00000003ff257819 */ /* 0x000fe200000116c8 */
[----:B------:R-:W-:Y:S01]  /*1cd10*/  IMAD.IADD R41, R220, 0x1, -R39 ;  /* 0x00000001dc297824 */ /* 0x000fe200078e0a27 */
[----:B------:R-:W-:Y:S01]  /*1cd20*/  BSSY.RECONVERGENT B0, `(.L_x_1120) ;  /* 0x0000022000007945 */ /* 0x000fe20003800200 */
[-C--:B------:R-:W-:Y:S01]  /*1cd30*/  @!P0 IMAD R0, R45, R217.reuse, RZ ;  /* 0x000000d92d008224 */ /* 0x080fe200078e02ff */
[C---:B------:R-:W-:Y:S01]  /*1cd40*/  IADD3 R2, PT, PT, R37.reuse, 0x30, RZ ;  /* 0x0000003025027810 */ /* 0x040fe20007ffe0ff */
[----:B------:R-:W-:Y:S01]  /*1cd50*/  @!P0 IMAD.WIDE.U32 R44, R44, R217, RZ ;  /* 0x000000d92c2c8225 */ /* 0x000fe200078e00ff */
[CC--:B------:R-:W-:Y:S02]  /*1cd60*/  ISETP.GE.AND P5, PT, R37.reuse, R41.reuse, PT ;  /* 0x000000292500720c */ /* 0x0c0fe40003fa6270 */
[-C--:B------:R-:W-:Y:S01]  /*1cd70*/  ISETP.GE.AND P1, PT, R2, R41.reuse, PT ;  /* 0x000000290200720c */ /* 0x080fe20003f26270 */
[----:B------:R-:W-:Y:S01]  /*1cd80*/  VIADD R36, R37, 0x20 ;  /* 0x0000002025247836 */ /* 0x000fe20000000000 */
[----:B------:R-:W-:Y:S01]  /*1cd90*/  @!P0 MOV R2, R44 ;  /* 0x0000002c00028202 */ /* 0x000fe20000000f00 */
[----:B------:R-:W-:Y:S01]  /*1cda0*/  IMAD.MOV.U32 R203, RZ, RZ, RZ ;  /* 0x000000ffffcb7224 */ /* 0x000fe200078e00ff */
[----:B------:R-:W-:Y:S01]  /*1cdb0*/  @P0 MOV R2, R48 ;  /* 0x0000003000020202 */ /* 0x000fe20000000f00 */
[----:B------:R-:W-:Y:S01]  /*1cdc0*/  @!P0 IMAD.IADD R0, R45, 0x1, R0 ;  /* 0x000000012d008824 */ /* 0x000fe200078e0200 */
[----:B------:R-:W-:Y:S01]  /*1cdd0*/  ISETP.GE.AND P2, PT, R36, R41, PT ;  /* 0x000000292400720c */ /* 0x000fe20003f46270 */
[----:B------:R-:W-:Y:S01]  /*1cde0*/  IMAD.WIDE.U32 R44, R39, R46, R202 ;  /* 0x0000002e272c7225 */ /* 0x000fe200078e00ca */
[----:B------:R-:W-:-:S03]  /*1cdf0*/  IADD3 R38, PT, PT, R37, 0x10, RZ ;  /* 0x0000001025267810 */ /* 0x000fc60007ffe0ff */
[-C--:B------:R-:W-:Y:S01]  /*1ce00*/  IMAD R36, R43, R216.reuse, RZ ;  /* 0x000000d82b247224 */ /* 0x080fe200078e02ff */
[----:B------:R-:W-:Y:S01]  /*1ce10*/  ISETP.GE.AND P3, PT, R38, R41, PT ;  /* 0x000000292600720c */ /* 0x000fe20003f66270 */
[----:B------:R-:W-:Y:S02]  /*1ce20*/  IMAD R39, R47, R39, RZ ;  /* 0x000000272f277224 */ /* 0x000fe400078e02ff */
[----:B------:R-:W-:-:S03]  /*1ce30*/  IMAD.WIDE.U32 R42, R42, R216, RZ ;  /* 0x000000d82a2a7225 */ /* 0x000fc600078e00ff */
[----:B------:R-:W-:Y:S01]  /*1ce40*/  IADD3 R39, PT, PT, R45, R39, RZ ;  /* 0x000000272d277210 */ /* 0x000fe20007ffe0ff */
[----:B------:R-:W-:Y:S01]  /*1ce50*/  @P0 IMAD.IADD R0, R49, 0x1, R3 ;  /* 0x0000000131000824 */ /* 0x000fe200078e0203 */
[----:B------:R-:W-:Y:S01]  /*1ce60*/  IADD3 R44, P4, P0, R42, R44, R2 ;  /* 0x0000002c2a2c7210 */ /* 0x000fe2000789e002 */
[----:B------:R-:W-:-:S05]  /*1ce70*/  IMAD.IADD R36, R43, 0x1, R36 ;  /* 0x000000012b247824 */ /* 0x000fca00078e0224 */
[----:B------:R-:W-:Y:S02]  /*1ce80*/  IADD3.X R45, PT, PT, R36, R39, R0, P4, P0 ;  /* 0x00000027242d7210 */ /* 0x000fe400027e0400 */
[----:B------:R-:W-:Y:S01]  /*1ce90*/  LOP3.LUT R0, R202, 0x40, RZ, 0xfc, !PT ;  /* 0x00000040ca007812 */ /* 0x000fe200078efcff */
[----:B-1----:R-:W-:Y:S06]  /*1cea0*/  @P5 BRA `(.L_x_1121) ;  /* 0x0000000000245947 */ /* 0x002fec0003800000 */
[----:B------:R-:W-:Y:S01]  /*1ceb0*/  IMAD R2, R47, R37, RZ ;  /* 0x000000252f027224 */ /* 0x000fe200078e02ff */
[-C--:B-----5:R-:W-:Y:S01]  /*1cec0*/  ISETP.GE.AND P5, PT, R202, R133.reuse, PT ;  /* 0x00000085ca00720c */ /* 0x0a0fe20003fa6270 */
[----:B------:R-:W-:Y:S01]  /*1ced0*/  IMAD.WIDE.U32 R38, R37, R46, R44 ;  /* 0x0000002e25267225 */ /* 0x000fe200078e002c */
[----:B------:R-:W-:-:S03]  /*1cee0*/  ISETP.GE.AND P4, PT, R0, R133, PT ;  /* 0x000000850000720c */ /* 0x000fc60003f86270 */
[----:B------:R-:W-:Y:S01]  /*1cef0*/  IMAD.IADD R3, R39, 0x1, R2 ;  /* 0x0000000127037824 */ /* 0x000fe200078e0202 */
[----:B------:R-:W-:-:S04]  /*1cf00*/  LEA R2, P0, R38, R50, 0x1 ;  /* 0x0000003226027211 */ /* 0x000fc800078008ff */
[----:B------:R-:W-:-:S05]  /*1cf10*/  LEA.HI.X R3, R38, R51, R3, 0x1, P0 ;  /* 0x0000003326037211 */ /* 0x000fca00000f0c03 */
[----:B--2---:R1:W-:Y:S04]  /*1cf20*/  @!P5 ST.E.128 desc[UR4][R2.64], R32 ;  /* 0x000000200200d985 */ /* 0x0043e8000c101d04 */
[----:B------:R1:W-:Y:S02]  /*1cf30*/  @!P4 ST.E.128 desc[UR4][R2.64+0x80], R16 ;  /* 0x000080100200c985 */ /* 0x0003e4000c101d04 */
.L_x_1121:
[----:B------:R-:W-:Y:S05]  /*1cf40*/  BSYNC.RECONVERGENT B0 ;  /* 0x0000000000007941 */ /* 0x000fea0003800200 */
.L_x_1120:
        /* <DEDUP_REMOVED lines=16> */
.L_x_1123:
[----:B------:R-:W-:Y:S05]  /*1d050*/  BSYNC.RECONVERGENT B0 ;  /* 0x0000000000007941 */ /* 0x000fea0003800200 */
.L_x_1122:
        /* <DEDUP_REMOVED lines=16> */
.L_x_1125:
[----:B------:R-:W-:Y:S05]  /*1d160*/  BSYNC.RECONVERGENT B0 ;  /* 0x0000000000007941 */ /* 0x000fea0003800200 */
.L_x_1124:
[----:B------:R-:W-:-:S04]  /*1d170*/  MOV R207, 0x0 ;  /* 0x0000000000cf7802 */ /* 0x000fc80000000f00 */
[----:B-12345:R-:W-:Y:S05]  /*1d180*/  @P1 RET.REL.NODEC R206 `(_ZN5flash24flash_fwd_splitkv_kernelI23Flash_fwd_kernel_traitsILi128ELi64ELi128ELi4ELb0ELb0EN7cutlass10bfloat16_tE19Flash_kernel_traitsILi128ELi64ELi128ELi4ES3_EELb0ELb0ELb0ELb0ELb0ELb0ELb0ELb1EEEvNS_16Flash_fwd_paramsE) ;  /* 0xfffffe2cce9c1950 */ /* 0x03efea0003c3ffff */
        /* <DEDUP_REMOVED lines=14> */
[----:B-1----:R-:W-:Y:S05]  /*1d270*/  @P0 RET.REL.NODEC R206 `(_ZN5flash24flash_fwd_splitkv_kernelI23Flash_fwd_kernel_traitsILi128ELi64ELi128ELi4ELb0ELb0EN7cutlass10bfloat16_tE19Flash_kernel_traitsILi128ELi64ELi128ELi4ES3_EELb0ELb0ELb0ELb0ELb0ELb0ELb0ELb1EEEvNS_16Flash_fwd_paramsE) ;  /* 0xfffffe2cce600950 */ /* 0x002fea0003c3ffff */
[----:B------:R-:W-:Y:S01]  /*1d280*/  MOV R207, 0x0 ;  /* 0x0000000000cf7802 */ /* 0x000fe20000000f00 */
[----:B------:R1:W-:Y:S03]  /*1d290*/  ST.E.128 desc[UR4][R2.64+0x80], R4 ;  /* 0x0000800402007985 */ /* 0x0003e6000c101d04 */
[----:B-1----:R-:W-:Y:S05]  /*1d2a0*/  RET.REL.NODEC R206 `(_ZN5flash24flash_fwd_splitkv_kernelI23Flash_fwd_kernel_traitsILi128ELi64ELi128ELi4ELb0ELb0EN7cutlass10bfloat16_tE19Flash_kernel_traitsILi128ELi64ELi128ELi4ES3_EELb0ELb0ELb0ELb0ELb0ELb0ELb0ELb1EEEvNS_16Flash_fwd_paramsE) ;  /* 0xfffffe2cce547950 */ /* 0x002fea0003c3ffff */
.L_x_1115:
[----:B------:R-:W-:Y:S01]  /*1d2b0*/  MOV R5, 0x2 ;  /* 0x0000000200057802 */ /* 0x000fe20000000f00 */
[----:B------:R-:W-:Y:S01]  /*1d2c0*/  IMAD.MOV.U32 R0, RZ, RZ, 0x1f ;  /* 0x0000001fff007424 */ /* 0x000fe200078e00ff */
[----:B------:R-:W-:-:S07]  /*1d2d0*/  MOV R2, 0xffffffff ;  /* 0xffffffff00027802 */ /* 0x000fce0000000f00 */
[----:B-1---5:R-:W-:Y:S05]  /*1d2e0*/  WARPSYNC.COLLECTIVE R2, `(.L_x_1126) ;  /* 0x0000000002087348 */ /* 0x022fea0003c00000 */
[----:B------:R2:W3:Y:S02]  /*1d2f0*/  SHFL.BFLY P0, R9, R231, R5, R0 ;  /* 0x0c000005e7097389 */ /* 0x0004e40000000000 */
[----:B-123-5:R-:W-:Y:S05]  /*1d300*/  ENDCOLLECTIVE ;  /* 0x000000000000791b */ /* 0x02efea0003800000 */
.L_x_1126:
[----:B------:R-:W-:Y:S02]  /*1d310*/  IMAD.MOV.U32 R6, RZ, RZ, R9 ;  /* 0x000000ffff067224 */ /* 0x000fe400078e0009 */
[----:B------:R-:W-:Y:S02]  /*1d320*/  IMAD.MOV.U32 R5, RZ, RZ, 0x1 ;  /* 0x00000001ff057424 */ /* 0x000fe400078e00ff */
[----:B------:R-:W-:-:S05]  /*1d330*/  FADD.FTZ R7, R6, R231 ;  /* 0x000000e706077221 */ /* 0x000fca0000010000 */
[----:B------:R-:W-:-:S07]  /*1d340*/  MOV R231, R7 ;  /* 0x0000000700e77202 */ /* 0x000fce0000000f00 */
[----:B------:R-:W-:Y:S05]  /*1d350*/  WARPSYNC.COLLECTIVE R2, `(.L_x_1127) ;  /* 0x0000000002087348 */ /* 0x000fea0003c00000 */
[----:B------:R1:W2:Y:S02]  /*1d360*/  SHFL.BFLY P0, R9, R231, R5, R0 ;  /* 0x0c000005e7097389 */ /* 0x0002a40000000000 */
[----:B-12---:R-:W-:Y:S05]  /*1d370*/  ENDCOLLECTIVE ;  /* 0x000000000000791b */ /* 0x006fea0003800000 */
.L_x_1127:
[----:B------:R-:W-:Y:S01]  /*1d380*/  MOV R231, R229 ;  /* 0x000000e500e77202 */ /* 0x000fe20000000f00 */
[----:B------:R-:W-:Y:S01]  /*1d390*/  IMAD.MOV.U32 R5, RZ, RZ, 0x2 ;  /* 0x00000002ff057424 */ /* 0x000fe200078e00ff */
[----:B------:R-:W-:-:S07]  /*1d3a0*/  MOV R6, R9 ;  /* 0x0000000900067202 */ /* 0x000fce0000000f00 */
[----:B------:R-:W-:Y:S05]  /*1d3b0*/  WARPSYNC.COLLECTIVE R2, `(.L_x_1128) ;  /* 0x0000000002087348 */ /* 0x000fea0003c00000 */
[----:B------:R1:W2:Y:S02]  /*1d3c0*/  SHFL.BFLY P0, R9, R231, R5, R0 ;  /* 0x0c000005e7097389 */ /* 0x0002a40000000000 */
[----:B-12---:R-:W-:Y:S05]  /*1d3d0*/  ENDCOLLECTIVE ;  /* 0x000000000000791b */ /* 0x006fea0003800000 */
.L_x_1128:
[----:B------:R-:W-:Y:S01]  /*1d3e0*/  FADD.FTZ R6, R7, R6 ;  /* 0x0000000607067221 */ /* 0x000fe20000010000 */
[----:B------:R-:W-:Y:S01]  /*1d3f0*/  FADD.FTZ R8, R9, R229 ;  /* 0x000000e509087221 */ /* 0x000fe20000010000 */
[----:B------:R-:W-:-:S04]  /*1d400*/  MOV R5, 0x1 ;  /* 0x0000000100057802 */ /* 0x000fc80000000f00 */
[----:B------:R-:W-:-:S07]  /*1d410*/  MOV R231, R8 ;  /* 0x0000000800e77202 */ /* 0x000fce0000000f00 */
[----:B------:R-:W-:Y:S05]  /*1d420*/  WARPSYNC.COLLECTIVE R2, `(.L_x_1129) ;  /* 0x0000000002087348 */ /* 0x000fea0003c00000 */
[----:B------:R1:W2:Y:S02]  /*1d430*/  SHFL.BFLY P0, R9, R231, R5, R0 ;  /* 0x0c000005e7097389 */ /* 0x0002a40000000000 */
[----:B-12---:R-:W-:Y:S05]  /*1d440*/  ENDCOLLECTIVE ;  /* 0x000000000000791b */ /* 0x006fea0003800000 */
.L_x_1129:
[----:B------:R-:W-:Y:S05]  /*1d450*/  BRA `(.L_x_1130) ;  /* 0xffffffe800bc7947 */ /* 0x000fea000383ffff */
.L_x_1131:
        /* <DEDUP_REMOVED lines=10> */
.L_x_14868:


//--------------------- .text._ZN5flash24flash_fwd_splitkv_kernelI23Flash_fwd_kernel_traitsILi128ELi64ELi128ELi4ELb0ELb0EN7cutlass10bfloat16_tE19Flash_kernel_traitsILi128ELi64ELi128ELi4ES3_EELb0ELb0ELb0ELb0ELb0ELb1ELb0ELb1EEEvNS_16Flash_fwd_paramsE --------------------------
	.section	.text._ZN5flash24flash_fwd_splitkv_kernelI23Flash_fwd_kernel_traitsILi128ELi64ELi128ELi4ELb0ELb0EN7cutlass10bfloat16_tE19Flash_kernel_traitsILi128ELi64ELi128ELi4ES3_EELb0ELb0ELb0ELb0ELb0ELb1ELb0ELb1EEEvNS_16Flash_fwd_paramsE,"ax",@progbits
	.align	128
        .global         _ZN5flash24flash_fwd_splitkv_kernelI23Flash_fwd_kernel_traitsILi128ELi64ELi128ELi4ELb0ELb0EN7cutlass10bfloat16_tE19Flash_kernel_traitsILi128ELi64ELi128ELi4ES3_EELb0ELb0ELb0ELb0ELb0ELb1ELb0ELb1EEEvNS_16Flash_fwd_paramsE
        .type           _ZN5flash24flash_fwd_splitkv_kernelI23Flash_fwd_kernel_traitsILi128ELi64ELi128ELi4ELb0ELb0EN7cutlass10bfloat16_tE19Flash_kernel_traitsILi128ELi64ELi128ELi4ES3_EELb0ELb0ELb0ELb0ELb0ELb1ELb0ELb1EEEvNS_16Flash_fwd_paramsE,@function
        .size           _ZN5flash24flash_fwd_splitkv_kernelI23Flash_fwd_kernel_traitsILi128ELi64ELi128ELi4ELb0ELb0EN7cutlass10bfloat16_tE19Flash_kernel_traitsILi128ELi64ELi128ELi4ES3_EELb0ELb0ELb0ELb0ELb0ELb1ELb0ELb1EEEvNS_16Flash_fwd_paramsE,(.L_x_14869 - _ZN5flash24flash_fwd_splitkv_kernelI23Flash_fwd_kernel_traitsILi128ELi64ELi128ELi4ELb0ELb0EN7cutlass10bfloat16_tE19Flash_kernel_traitsILi128ELi64ELi128ELi4ES3_EELb0ELb0ELb0ELb0ELb0ELb1ELb0ELb1EEEvNS_16Flash_fwd_paramsE)
        .other          _ZN5flash24flash_fwd_splitkv_kernelI23Flash_fwd_kernel_traitsILi128ELi64ELi128ELi4ELb0ELb0EN7cutlass10bfloat16_tE19Flash_kernel_traitsILi128ELi64ELi128ELi4ES3_EELb0ELb0ELb0ELb0ELb0ELb1ELb0ELb1EEEvNS_16Flash_fwd_paramsE,@"STO_CUDA_ENTRY STV_DEFAULT"
_ZN5flash24flash_fwd_splitkv_kernelI23Flash_fwd_kernel_traitsILi128ELi64ELi128ELi4ELb0ELb0EN7cutlass10bfloat16_tE19Flash_kernel_traitsILi128ELi64ELi128ELi4ES3_EELb0ELb0ELb0ELb0ELb0ELb1ELb0ELb1EEEvNS_16Flash_fwd_paramsE:
.text._ZN5flash24flash_fwd_splitkv_kernelI23Flash_fwd_kernel_traitsILi128ELi64ELi128ELi4ELb0ELb0EN7cutlass10bfloat16_tE19Flash_kernel_traitsILi128ELi64ELi128ELi4ES3_EELb0ELb0ELb0ELb0ELb0ELb1ELb0ELb1EEEvNS_16Flash_fwd_paramsE:
[----:B------:R-:W-:Y:S01]  /*0000*/  LDC R1, c[0x0][0x37c] ;  /* 0x0000df00ff017b82 */ /* 0x000fe20000000800 */
[----:B------:R-:W1:Y:S07]  /*0010*/  S2R R229, SR_CTAID.X ;  /* 0x0000000000e57919 */ /* 0x000e6e0000002500 */
[----:B------:R-:W2:Y:S01]  /*0020*/  LDC.64 R132, c[0x0][0x348] ;  /* 0x0000d200ff847b82 */ /* 0x000ea20000000a00 */
[----:B------:R-:W-:Y:S01]  /*0030*/  BSSY.RECONVERGENT B4, `(.L_x_1132) ;  /* 0x0000005000047945 */ /* 0x000fe20003800200 */
[----:B------:R-:W-:Y:S01]  /*0040*/  MOV R226, 0x80 ;  /* 0x0000008000e27802 */ /* 0x000fe20000000f00 */
[----:B------:R-:W3:Y:S01]  /*0050*/  S2R R228, SR_CTAID.Y ;  /* 0x0000000000e47919 */ /* 0x000ee20000002600 */
[----:B------:R-:W4:Y:S05]  /*0060*/  S2R R227, SR_CTAID.Z ;  /* 0x0000000000e37919 */ /* 0x000f2a0000002700 */
[----:B-1234-:R-:W-:Y:S05]  /*0070*/  CALL.REL.NOINC `($_ZN5flash24flash_fwd_splitkv_kernelI23Flash_fwd_kernel_traitsILi128ELi64ELi128ELi4ELb0ELb0EN7cutlass10bfloat16_tE19Flash_kernel_traitsILi128ELi64ELi128ELi4ES3_EELb0ELb0ELb0ELb0ELb0ELb1ELb0ELb1EEEvNS_16Flash_fwd_paramsE$_ZN5flash30compute_attn_1rowblock_splitkvI23Flash_fwd_kernel_traitsILi128ELi64ELi128ELi4ELb0ELb0EN7cutlass10bfloat16_tE19Flash_kernel_traitsILi128ELi64ELi128ELi4ES3_EELb0ELb0ELb0ELb0ELb0ELb1ELb0ELb1ENS_16Flash_fwd_paramsEEEvRKT8_iiiii) ;  /* 0x0000000000087944 */ /* 0x01efea0003c00000 */
[----:B------:R-:W-:Y:S05]  /*0080*/  BSYNC.RECONVERGENT B4 ;  /* 0x0000000000047941 */ /* 0x000fea0003800200 */
.L_x_1132:
[----:B------:R-:W-:Y:S05]  /*0090*/  EXIT ;  /* 0x000000000000794d */ /* 0x000fea0003800000 */
        .type           $_ZN5flash24flash_fwd_splitkv_kernelI23Flash_fwd_kernel_traitsILi128ELi64ELi128ELi4ELb0ELb0EN7cutlass10bfloat16_tE19Flash_kernel_traitsILi128ELi64ELi128ELi4ES3_EELb0ELb0ELb0ELb0ELb0ELb1ELb0ELb1EEEvNS_16Flash_fwd_paramsE$_ZN5flash30compute_attn_1rowblock_splitkvI23Flash_fwd_kernel_traitsILi128ELi64ELi128ELi4ELb0ELb0EN7cutlass10bfloat16_tE19Flash_kernel_traitsILi128ELi64ELi128ELi4ES3_EELb0ELb0ELb0ELb0ELb0ELb1ELb0ELb1ENS_16Flash_fwd_paramsEEEvRKT8_iiiii,@function
        .size           $_ZN5flash24flash_fwd_splitkv_kernelI23Flash_fwd_kernel_traitsILi128ELi64ELi128ELi4ELb0ELb0EN7cutlass10bfloat16_tE19Flash_kernel_traitsILi128ELi64ELi128ELi4ES3_EELb0ELb0ELb0ELb0ELb0ELb1ELb0ELb1EEEvNS_16Flash_fwd_paramsE$_ZN5flash30compute_attn_1rowblock_splitkvI23Flash_fwd_kernel_traitsILi128ELi64ELi128ELi4ELb0ELb0EN7cutlass10bfloat16_tE19Flash_kernel_traitsILi128ELi64ELi128ELi4ES3_EELb0ELb0ELb0ELb0ELb0ELb1ELb0ELb1ENS_16Flash_fwd_paramsEEEvRKT8_iiiii,(.L_x_14869 - $_ZN5flash24flash_fwd_splitkv_kernelI23Flash_fwd_kernel_traitsILi128ELi64ELi128ELi4ELb0ELb0EN7cutlass10bfloat16_tE19Flash_kernel_traitsILi128ELi64ELi128ELi4ES3_EELb0ELb0ELb0ELb0ELb0ELb1ELb0ELb1EEEvNS_16Flash_fwd_paramsE$_ZN5flash30compute_attn_1rowblock_splitkvI23Flash_fwd_kernel_traitsILi128ELi64ELi128ELi4ELb0ELb0EN7cutlass10bfloat16_tE19Flash_kernel_traitsILi128ELi64ELi128ELi4ES3_EELb0ELb0ELb0ELb0ELb0ELb1ELb0ELb1ENS_16Flash_fwd_paramsEEEvRKT8_iiiii)
$_ZN5flash24flash_fwd_splitkv_kernelI23Flash_fwd_kernel_traitsILi128ELi64ELi128ELi4ELb0ELb0EN7cutlass10bfloat16_tE19Flash_kernel_traitsILi128ELi64ELi128ELi4ES3_EELb0ELb0ELb0ELb0ELb0ELb1ELb0ELb1EEEvNS_16Flash_fwd_paramsE$_ZN5flash30compute_attn_1rowblock_splitkvI23Flash_fwd_kernel_traitsILi128ELi64ELi128ELi4ELb0ELb0EN7cutlass10bfloat16_tE19Flash_kernel_traitsILi128ELi64ELi128ELi4ES3_EELb0ELb0ELb0ELb0ELb0ELb1ELb0ELb1ENS_16Flash_fwd_paramsEEEvRKT8_iiiii:
        /* <DEDUP_REMOVED lines=38> */
.L_x_1134:
[----:B------:R-:W-:Y:S05]  /*0300*/  BSYNC.RECONVERGENT B0 ;  /* 0x0000000000007941 */ /* 0x000fea0003800200 */
.L_x_1133:
[----:B------:R-:W-:Y:S04]  /*0310*/  BSSY.RECONVERGENT B0, `(.L_x_1135) ;  /* 0x0000007000007945 */ /* 0x000fe80003800200 */
[----:B------:R-:W-:Y:S05]  /*0320*/  @!P3 BRA `(.L_x_1136) ;  /* 0x000000000014b947 */ /* 0x000fea0003800000 */
[----:B-----5:R-:W3:Y:S02]  /*0330*/  LD.E.U8 R3, desc[UR4][R132.64+0x1b2] ;  /* 0x0001b20484037980 */ /* 0x020ee4000c101100 */
[----:B---3--:R-:W-:-:S13]  /*0340*/  ISETP.NE.AND P1, PT, R3, RZ, PT ;  /* 0x000000ff0300720c */ /* 0x008fda0003f25270 */
[----:B------:R-:W3:Y:S02]  /*0350*/  @P1 LD.E R4, desc[UR4][R8.64+0x4] ;  /* 0x0000040408041980 */ /* 0x000ee4000c101900 */
[----:B---3--:R-:W-:-:S06]  /*0360*/  @P1 IADD3 R3, PT, PT, R4, -R13, RZ ;  /* 0x8000000d04031210 */ /* 0x008fcc0007ffe0ff */
[----:B------:R3:W5:Y:S02]  /*0370*/  @!P1 LD.E R3, desc[UR4][R8.64] ;  /* 0x0000000408039980 */ /* 0x000764000c101900 */
.L_x_1136:
[----:B------:R-:W-:Y:S05]  /*0380*/  BSYNC.RECONVERGENT B0 ;  /* 0x0000000000007941 */ /* 0x000fea0003800200 */
.L_x_1135:
        /* <DEDUP_REMOVED lines=9> */
.L_x_1138:
[----:B------:R-:W4:Y:S01]  /*0420*/  LD.E.64 R4, desc[UR4][R132.64+0x108] ;  /* 0x0001080484047980 */ /* 0x000f22000c101b00 */
[----:B------:R-:W-:Y:S01]  /*0430*/  BSSY.RECONVERGENT B0, `(.L_x_1140) ;  /* 0x0000006000007945 */ /* 0x000fe20003800200 */
[----:B------:R-:W-:Y:S01]  /*0440*/  IMAD.MOV.U32 R3, RZ, RZ, RZ ;  /* 0x000000ffff037224 */ /* 0x000fe200078e00ff */
[----:B----4-:R-:W-:-:S04]  /*0450*/  ISETP.NE.U32.AND P0, PT, R4, RZ, PT ;  /* 0x000000ff0400720c */ /* 0x010fc80003f05070 */
[----:B------:R-:W-:-:S13]  /*0460*/  ISETP.NE.AND.EX P0, PT, R5, RZ, PT, P0 ;  /* 0x000000ff0500720c */ /* 0x000fda0003f05300 */
[----:B------:R-:W-:Y:S05]  /*0470*/  @!P0 BRA `(.L_x_1141) ;  /* 0x0000000000048947 */ /* 0x000fea0003800000 */
[----:B------:R4:W5:Y:S02]  /*0480*/  LD.E R3, desc[UR4][R132.64+0xbc] ;  /* 0x0000bc0484037980 */ /* 0x000964000c101900 */
.L_x_1141:
[----:B------:R-:W-:Y:S05]  /*0490*/  BSYNC.RECONVERGENT B0 ;  /* 0x0000000000007941 */ /* 0x000fea0003800200 */
.L_x_1140:
[----:B-----5:R-:W-:Y:S02]  /*04a0*/  IADD3 R66, PT, PT, R72, R3, RZ ;  /* 0x0000000348427210 */ /* 0x020fe40007ffe0ff */
.L_x_1139:
[----:B------:R-:W-:Y:S05]  /*04b0*/  BSYNC.RECONVERGENT B1 ;  /* 0x0000000000017941 */ /* 0x000fea0003800200 */
.L_x_1137:
[----:B------:R-:W-:Y:S01]  /*04c0*/  IMAD.SHL.U32 R75, R229, 0x40, RZ ;  /* 0x00000040e54b7824 */ /* 0x000fe200078e00ff */
[----:B------:R-:W-:Y:S01]  /*04d0*/  MOV R4, R226 ;  /* 0x000000e200047202 */ /* 0x000fe20000000f00 */
[----:B------:R-:W-:-:S03]  /*04e0*/  IMAD.MOV.U32 R5, RZ, RZ, 0x0 ;  /* 0x00000000ff057424 */ /* 0x000fc600078e00ff */
[----:B------:R-:W-:-:S13]  /*04f0*/  ISETP.GT.AND P0, PT, R230, R75, PT ;  /* 0x0000004be600720c */ /* 0x000fda0003f04270 */
[----:B-1234-:R-:W-:Y:S05]  /*0500*/  @!P0 RET.REL.NODEC R4 `(_ZN5flash24flash_fwd_splitkv_kernelI23Flash_fwd_kernel_traitsILi128ELi64ELi128ELi4ELb0ELb0EN7cutlass10bfloat16_tE19Flash_kernel_traitsILi128ELi64ELi128ELi4ES3_EELb0ELb0ELb0ELb0ELb0ELb1ELb0ELb1EEEvNS_16Flash_fwd_paramsE) ;  /* 0xfffffff804bc8950 */ /* 0x01efea0003c3ffff */
        /* <DEDUP_REMOVED lines=61> */
.L_x_1144:
[----:B------:R-:W-:Y:S05]  /*08e0*/  BSYNC.RECONVERGENT B0 ;  /* 0x0000000000007941 */ /* 0x000fea0003800200 */
.L_x_1143:
        /* <DEDUP_REMOVED lines=17> */
.L_x_1146:
[----:B------:R-:W-:Y:S05]  /*0a00*/  BSYNC.RECONVERGENT B0 ;  /* 0x0000000000007941 */ /* 0x000fea0003800200 */
.L_x_1145:
        /* <DEDUP_REMOVED lines=20> */
.L_x_1148:
[----:B------:R-:W-:Y:S05]  /*0b50*/  BSYNC.RECONVERGENT B0 ;  /* 0x0000000000007941 */ /* 0x000fea0003800200 */
.L_x_1147:
        /* <DEDUP_REMOVED lines=25> */
.L_x_1150:
[----:B------:R-:W-:Y:S05]  /*0cf0*/  BSYNC.RECONVERGENT B0 ;  /* 0x0000000000007941 */ /* 0x000fea0003800200 */
.L_x_1149:
[----:B------:R-:W-:Y:S01]  /*0d00*/  MOV R227, 0x0 ;  /* 0x0000000000e37802 */ /* 0x000fe20000000f00 */
[----:B------:R-:W-:Y:S04]  /*0d10*/  @!P5 ST.E desc[UR4][R8.64], R4 ;  /* 0x000000040800d985 */ /* 0x000fe8000c101904 */
[----:B------:R-:W-:Y:S04]  /*0d20*/  @!P4 ST.E desc[UR4][R8.64+0x40], R3 ;  /* 0x000040030800c985 */ /* 0x000fe8000c101904 */
[----:B------:R1:W-:Y:S02]  /*0d30*/  @!P3 ST.E desc[UR4][R8.64+0x80], R0 ;  /* 0x000080000800b985 */ /* 0x0003e4000c101904 */
[----:B-12---:R-:W-:Y:S05]  /*0d40*/  @P6 RET.REL.NODEC R226 `(_ZN5flash24flash_fwd_splitkv_kernelI23Flash_fwd_kernel_traitsILi128ELi64ELi128ELi4ELb0ELb0EN7cutlass10bfloat16_tE19Flash_kernel_traitsILi128ELi64ELi128ELi4ES3_EELb0ELb0ELb0ELb0ELb0ELb1ELb0ELb1EEEvNS_16Flash_fwd_paramsE) ;  /* 0xfffffff0e2ac6950 */ /* 0x006fea0003c3ffff */
[----:B------:R-:W-:Y:S02]  /*0d50*/  MOV R3, 0x7f800000 ;  /* 0x7f80000000037802 */ /* 0x000fe40000000f00 */
[----:B------:R-:W-:-:S03]  /*0d60*/  MOV R227, 0x0 ;  /* 0x0000000000e37802 */ /* 0x000fc60000000f00 */
[----:B------:R1:W-:Y:S02]  /*0d70*/  ST.E desc[UR4][R8.64+0xc0], R3 ;  /* 0x0000c00308007985 */ /* 0x0003e4000c101904 */
[----:B-1----:R-:W-:Y:S05]  /*0d80*/  RET.REL.NODEC R226 `(_ZN5flash24flash_fwd_splitkv_kernelI23Flash_fwd_kernel_traitsILi128ELi64ELi128ELi4ELb0ELb0EN7cutlass10bfloat16_tE19Flash_kernel_traitsILi128ELi64ELi128ELi4ES3_EELb0ELb0ELb0ELb0ELb0ELb1ELb0ELb1EEEvNS_16Flash_fwd_paramsE) ;  /* 0xfffffff0e29c7950 */ /* 0x002fea0003c3ffff */
.L_x_1142:
        /* <DEDUP_REMOVED lines=18> */
[----:B------:R-:W4:Y:S04]  /*0eb0*/  LD.E.64 R18, desc[UR4][R6.64+0x20] ;  /* 0x0000200406127980 */ /* 0x000f28000c101b00 */
[----:B------:R-:W4:Y:S04]  /*0ec0*/  LD.E.64 R218, desc[UR4][R6.64+0x38] ;  /* 0x0000380406da7980 */ /* 0x000f28000c101b00 */
[----:B------:R-:W4:Y:S04]  /*0ed0*/  LD.E.64 R16, desc[UR4][R6.64+0x50] ;  /* 0x0000500406107980 */ /* 0x000f28000c101b00 */
[----:B------:R-:W5:Y:S04]  /*0ee0*/  LD.E.64 R24, desc[UR4][R6.64+0x58] ;  /* 0x0000580406187980 */ /* 0x000f68000c101b00 */
[----:B------:R-:W5:Y:S01]  /*0ef0*/  LD.E.64 R220, desc[UR4][R6.64+0x40] ;  /* 0x0000400406dc7980 */ /* 0x000f62000c101b00 */
[----:B--2---:R-:W-:-:S04]  /*0f00*/  IABS R4, R10 ;  /* 0x0000000a00047213 */ /* 0x004fc80000000000 */
[----:B------:R-:W2:Y:S08]  /*0f10*/  I2F.RP R5, R4 ;  /* 0x0000000400057306 */ /* 0x000eb00000209400 */
[----:B--2---:R-:W2:Y:S02]  /*0f20*/  MUFU.RCP R14, R5 ;  /* 0x00000005000e7308 */ /* 0x004ea40000001000 */
[----:B--2---:R-:W-:-:S06]  /*0f30*/  IADD3 R14, PT, PT, R14, 0xffffffe, RZ ;  /* 0x0ffffffe0e0e7810 */ /* 0x004fcc0007ffe0ff */
[----:B------:R-:W2:Y:S01]  /*0f40*/  F2I.FTZ.U32.TRUNC.NTZ R15, R14 ;  /* 0x0000000e000f7305 */ /* 0x000ea2000021f000 */
[----:B-1----:R-:W-:Y:S01]  /*0f50*/  IABS R2, R10 ;  /* 0x0000000a00027213 */ /* 0x002fe20000000000 */
[----:B--2---:R-:W-:Y:S01]  /*0f60*/  IMAD.MOV R3, RZ, RZ, -R15 ;  /* 0x000000ffff037224 */ /* 0x004fe200078e0a0f */
        /* <DEDUP_REMOVED lines=15> */
[-C--:B---3--:R-:W-:Y:S02]  /*1060*/  IMAD R2, R13, R228.reuse, RZ ;  /* 0x000000e40d027224 */ /* 0x088fe400078e02ff */
[----:B------:R-:W-:-:S04]  /*1070*/  IMAD.WIDE.U32 R12, R12, R228, RZ ;  /* 0x000000e40c0c7225 */ /* 0x000fc800078e00ff */
[----:B------:R-:W-:Y:S02]  /*1080*/  IMAD.IADD R235, R13, 0x1, R2 ;  /* 0x000000010deb7824 */ /* 0x000fe400078e0202 */
[----:B------:R-:W-:Y:S02]  /*1090*/  @P0 IADD3 R9, PT, PT, R9, 0x1, RZ ;  /* 0x0000000109090810 */ /* 0x000fe40007ffe0ff */
[C---:B------:R-:W-:Y:S02]  /*10a0*/  LEA R234, P0, R12.reuse, R236, 0x2 ;  /* 0x000000ec0cea7211 */ /* 0x040fe400078010ff */
[----:B------:R-:W-:Y:S02]  /*10b0*/  @!P1 IADD3 R9, PT, PT, -R9, RZ, RZ ;  /* 0x000000ff09099210 */ /* 0x000fe40007ffe1ff */
[----:B------:R-:W-:Y:S02]  /*10c0*/  LEA.HI.X R235, R12, R237, R235, 0x2, P0 ;  /* 0x000000ed0ceb7211 */ /* 0x000fe400000f14eb */
[----:B------:R-:W-:-:S05]  /*10d0*/  @!P2 LOP3.LUT R9, RZ, R10, RZ, 0x33, !PT ;  /* 0x0000000aff09a212 */ /* 0x000fca00078e33ff */
[----:B------:R-:W-:-:S06]  /*10e0*/  IMAD.WIDE R2, R9, 0x4, R234 ;  /* 0x0000000409027825 */ /* 0x000fcc00078e02ea */
[----:B------:R1:W3:Y:S01]  /*10f0*/  LD.E R2, desc[UR4][R2.64] ;  /* 0x0000000402027980 */ /* 0x0002e2000c101900 */
[----:B----4-:R-:W-:-:S04]  /*1100*/  IABS R8, R0 ;  /* 0x0000000000087213 */ /* 0x010fc80000000000 */
[----:B------:R-:W4:Y:S08]  /*1110*/  I2F.RP R20, R8 ;  /* 0x0000000800147306 */ /* 0x000f300000209400 */
[----:B----4-:R-:W4:Y:S02]  /*1120*/  MUFU.RCP R13, R20 ;  /* 0x00000014000d7308 */ /* 0x010f240000001000 */
[----:B----4-:R-:W-:-:S06]  /*1130*/  VIADD R13, R13, 0xffffffe ;  /* 0x0ffffffe0d0d7836 */ /* 0x010fcc0000000000 */
        /* <DEDUP_REMOVED lines=25> */
[----:B------:R-:W-:Y:S01]  /*12d0*/  IMAD R3, R218, R5, R3 ;  /* 0x00000005da037224 */ /* 0x000fe200078e0203 */
        /* <DEDUP_REMOVED lines=18> */
.L_x_1152:
        /* <DEDUP_REMOVED lines=42> */
[----:B------:R-:W-:Y:S01]  /*16a0*/  ISETP.GE.AND P0, PT, R3, RZ, PT ;  /* 0x000000ff0300720c */ /* 0x000fe20003f06270 */
[----:B------:R-:W-:Y:S01]  /*16b0*/  @!P2 IMAD.MOV.U32 R8, RZ, RZ, R20 ;  /* 0x000000ffff08a224 */ /* 0x000fe200078e0014 */
[----:B------:R-:W-:Y:S02]  /*16c0*/  ISETP.NE.AND P1, PT, R0, RZ, PT ;  /* 0x000000ff0000720c */ /* 0x000fe40003f25270 */
[----:B------:R-:W-:Y:S02]  /*16d0*/  @!P2 IADD3 R5, PT, PT, R21, R5, RZ ;  /* 0x000000051505a210 */ /* 0x000fe40007ffe0ff */
[----:B------:R-:W-:Y:S02]  /*16e0*/  @P2 IADD3 R5, PT, PT, R19, R2, RZ ;  /* 0x0000000213052210 */ /* 0x000fe40007ffe0ff */
[----:B------:R-:W-:Y:S01]  /*16f0*/  @P2 MOV R8, R18 ;  /* 0x0000001200082202 */ /* 0x000fe20000000f00 */
[----:B----4-:R-:W-:Y:S01]  /*1700*/  @!P2 IMAD R2, R221, R12, RZ ;  /* 0x0000000cdd02a224 */ /* 0x010fe200078e02ff */
[----:B------:R-:W-:Y:S01]  /*1710*/  @!P2 SHF.R.S32.HI R3, RZ, 0x1f, R12 ;  /* 0x0000001fff03a819 */ /* 0x000fe2000001140c */
[----:B------:R-:W-:Y:S01]  /*1720*/  @P3 VIADD R9, R9, 0x1 ;  /* 0x0000000109093836 */ /* 0x000fe20000000000 */
[----:B------:R-:W-:-:S02]  /*1730*/  LEA R11, R53, 0xffffff80, 0x7 ;  /* 0xffffff80350b7811 */ /* 0x000fc400078e38ff */
[----:B------:R-:W-:Y:S02]  /*1740*/  MOV R18, R8 ;  /* 0x0000000800127202 */ /* 0x000fe40000000f00 */
[----:B------:R-:W-:Y:S01]  /*1750*/  MOV R19, R5 ;  /* 0x0000000500137202 */ /* 0x000fe20000000f00 */
[----:B------:R-:W-:Y:S02]  /*1760*/  @!P2 IMAD R2, R3, R220, R2 ;  /* 0x000000dc0302a224 */ /* 0x000fe400078e0202 */
[----:B------:R-:W-:Y:S01]  /*1770*/  @!P2 IMAD.WIDE.U32 R20, R220, R12, RZ ;  /* 0x0000000cdc14a225 */ /* 0x000fe200078e00ff */
[----:B------:R-:W-:-:S03]  /*1780*/  @!P0 IADD3 R9, PT, PT, -R9, RZ, RZ ;  /* 0x000000ff09098210 */ /* 0x000fc60007ffe1ff */
[-C--:B------:R-:W-:Y:S02]  /*1790*/  IMAD R4, R219, R11.reuse, RZ ;  /* 0x0000000bdb047224 */ /* 0x080fe400078e02ff */
[----:B------:R-:W-:Y:S01]  /*17a0*/  IMAD.WIDE.U32 R18, R218, R11, R18 ;  /* 0x0000000bda127225 */ /* 0x000fe200078e0012 */
[----:B------:R-:W-:Y:S02]  /*17b0*/  @!P1 LOP3.LUT R9, RZ, R0, RZ, 0x33, !PT ;  /* 0x00000000ff099212 */ /* 0x000fe400078e33ff */
[----:B------:R-:W-:Y:S01]  /*17c0*/  @!P2 IADD3 R21, PT, PT, R21, R2, RZ ;  /* 0x000000021515a210 */ /* 0x000fe20007ffe0ff */
[----:B------:R-:W-:Y:S01]  /*17d0*/  @!P2 IMAD R2, R17, R10, RZ ;  /* 0x0000000a1102a224 */ /* 0x000fe200078e02ff */
[----:B------:R-:W-:Y:S02]  /*17e0*/  @!P2 SHF.R.S32.HI R3, RZ, 0x1f, R10 ;  /* 0x0000001fff03a819 */ /* 0x000fe4000001140a */
[----:B------:R-:W-:Y:S01]  /*17f0*/  IADD3 R19, PT, PT, R19, R4, RZ ;  /* 0x0000000413137210 */ /* 0x000fe20007ffe0ff */
[----:B------:R-:W-:Y:S01]  /*1800*/  IMAD R5, R15, R9, RZ ;  /* 0x000000090f057224 */ /* 0x000fe200078e02ff */
[----:B------:R-:W-:Y:S01]  /*1810*/  SHF.R.S32.HI R4, RZ, 0x1f, R9 ;  /* 0x0000001fff047819 */ /* 0x000fe20000011409 */
[----:B------:R-:W-:-:S02]  /*1820*/  @P2 IMAD.IADD R12, R12, 0x1, R13 ;  /* 0x000000010c0c2824 */ /* 0x000fc400078e020d */
[C---:B------:R-:W-:Y:S02]  /*1830*/  @!P2 IMAD R2, R16.reuse, R3, R2 ;  /* 0x000000031002a224 */ /* 0x040fe400078e0202 */
[----:B------:R-:W-:-:S04]  /*1840*/  @!P2 IMAD.WIDE.U32 R16, R16, R10, R20 ;  /* 0x0000000a1010a225 */ /* 0x000fc800078e0014 */
[----:B------:R-:W-:-:S04]  /*1850*/  IMAD.WIDE.U32 R8, R14, R9, R18 ;  /* 0x000000090e087225 */ /* 0x000fc800078e0012 */
[----:B------:R-:W-:Y:S02]  /*1860*/  IMAD R5, R14, R4, R5 ;  /* 0x000000040e057224 */ /* 0x000fe400078e0205 */
[----:B------:R-:W-:Y:S01]  /*1870*/  @P2 IMAD.WIDE.U32 R14, R220, R12, RZ ;  /* 0x0000000cdc0e2225 */ /* 0x000fe200078e00ff */
[----:B------:R-:W-:-:S03]  /*1880*/  @!P2 IADD3 R13, PT, PT, R17, R2, RZ ;  /* 0x00000002110da210 */ /* 0x000fc60007ffe0ff */
[----:B------:R-:W-:Y:S01]  /*1890*/  @P2 IMAD R3, R221, R12, RZ ;  /* 0x0000000cdd032224 */ /* 0x000fe200078e02ff */
[----:B------:R-:W-:Y:S01]  /*18a0*/  IADD3 R2, PT, PT, R9, R5, RZ ;  /* 0x0000000509027210 */ /* 0x000fe20007ffe0ff */
[----:B------:R-:W-:Y:S01]  /*18b0*/  @!P2 IMAD.MOV.U32 R18, RZ, RZ, R16 ;  /* 0x000000ffff12a224 */ /* 0x000fe200078e0010 */
[----:B------:R-:W-:Y:S01]  /*18c0*/  MOV R4, R8 ;  /* 0x0000000800047202 */ /* 0x000fe20000000f00 */
[----:B------:R-:W-:Y:S01]  /*18d0*/  @P2 IMAD.IADD R13, R15, 0x1, R3 ;  /* 0x000000010f0d2824 */ /* 0x000fe200078e0203 */
[----:B------:R-:W-:Y:S02]  /*18e0*/  @P2 MOV R18, R14 ;  /* 0x0000000e00122202 */ /* 0x000fe40000000f00 */
[----:B------:R-:W-:Y:S02]  /*18f0*/  MOV R5, RZ ;  /* 0x000000ff00057202 */ /* 0x000fe40000000f00 */
.L_x_1153:
[----:B------:R-:W-:Y:S05]  /*1900*/  BSYNC.RECONVERGENT B0 ;  /* 0x0000000000007941 */ /* 0x000fea0003800200 */
.L_x_1151:
        /* <DEDUP_REMOVED lines=28> */
[----:B------:R-:W-:-:S05]  /*1ad0*/  @!P2 IMAD.IADD R20, R20, 0x1, -R3 ;  /* 0x000000011414a824 */ /* 0x000fca00078e0a03 */
[----:B------:R-:W-:Y:S02]  /*1ae0*/  ISETP.GE.U32.AND P3, PT, R20, R3, PT ;  /* 0x000000031400720c */ /* 0x000fe40003f66070 */
[----:B------:R-:W-:Y:S02]  /*1af0*/  IADD3 R20, P1, PT, R14, R18, RZ ;  /* 0x000000120e147210 */ /* 0x000fe40007f3e0ff */
[----:B------:R-:W-:Y:S01]  /*1b00*/  LOP3.LUT R3, R227, R0, RZ, 0x3c, !PT ;  /* 0x00000000e3037212 */ /* 0x000fe200078e3cff */
[----:B-----5:R-:W-:Y:S01]  /*1b10*/  IMAD R18, R5, R220, RZ ;  /* 0x000000dc05127224 */ /* 0x020fe200078e02ff */
[----:B------:R-:W-:Y:S01]  /*1b20*/  @!P2 IADD3 R19, PT, PT, R19, 0x1, RZ ;  /* 0x000000011313a810 */ /* 0x000fe20007ffe0ff */
[----:B------:R-:W-:Y:S01]  /*1b30*/  IMAD.X R21, RZ, RZ, R13, P1 ;  /* 0x000000ffff157224 */ /* 0x000fe200008e060d */
[----:B------:R-:W-:Y:S02]  /*1b40*/  ISETP.GE.AND P1, PT, R3, RZ, PT ;  /* 0x000000ff0300720c */ /* 0x000fe40003f26270 */
[----:B------:R-:W-:Y:S01]  /*1b50*/  ISETP.NE.AND P2, PT, R0, RZ, PT ;  /* 0x000000ff0000720c */ /* 0x000fe20003f45270 */
[----:B------:R-:W-:-:S02]  /*1b60*/  IMAD R18, R11, R221, R18 ;  /* 0x000000dd0b127224 */ /* 0x000fc400078e0212 */
[----:B------:R-:W-:-:S04]  /*1b70*/  IMAD.WIDE.U32 R20, R11, R220, R20 ;  /* 0x000000dc0b147225 */ /* 0x000fc800078e0014 */
[----:B------:R-:W-:Y:S01]  /*1b80*/  @P3 VIADD R19, R19, 0x1 ;  /* 0x0000000113133836 */ /* 0x000fe20000000000 */
[----:B------:R-:W-:-:S03]  /*1b90*/  IADD3 R21, PT, PT, R21, R18, RZ ;  /* 0x0000001215157210 */ /* 0x000fc60007ffe0ff */
[----:B------:R-:W-:-:S04]  /*1ba0*/  IMAD.MOV.U32 R3, RZ, RZ, R19 ;  /* 0x000000ffff037224 */ /* 0x000fc800078e0013 */
[----:B------:R-:W-:Y:S01]  /*1bb0*/  @!P1 IMAD.MOV R3, RZ, RZ, -R3 ;  /* 0x000000ffff039224 */ /* 0x000fe200078e0a03 */
[----:B------:R-:W-:-:S04]  /*1bc0*/  @!P2 LOP3.LUT R3, RZ, R0, RZ, 0x33, !PT ;  /* 0x00000000ff03a212 */ /* 0x000fc800078e33ff */
[----:B------:R-:W-:Y:S01]  /*1bd0*/  SHF.R.S32.HI R0, RZ, 0x1f, R3 ;  /* 0x0000001fff007819 */ /* 0x000fe20000011403 */
[----:B------:R-:W-:Y:S01]  /*1be0*/  IMAD.WIDE.U32 R20, R3, R24, R20 ;  /* 0x0000001803147225 */ /* 0x000fe200078e0014 */
[----:B------:R-:W1:Y:S01]  /*1bf0*/  S2UR UR6, SR_CgaCtaId ;  /* 0x00000000000679c3 */ /* 0x000e620000008800 */
[----:B------:R-:W-:-:S05]  /*1c00*/  SHF.R.U32.HI R118, RZ, 0x3, R73 ;  /* 0x00000003ff767819 */ /* 0x000fca0000011649 */
[-C--:B------:R-:W-:Y:S02]  /*1c10*/  IMAD R225, R221, R118.reuse, RZ ;  /* 0x00000076dde17224 */ /* 0x080fe400078e02ff */
[----:B------:R-:W-:Y:S01]  /*1c20*/  IMAD.MOV.U32 R119, RZ, RZ, RZ ;  /* 0x000000ffff777224 */ /* 0x000fe200078e00ff */
[----:B------:R-:W-:Y:S01]  /*1c30*/  UMOV UR7, 0x400 ;  /* 0x0000040000077882 */ /* 0x000fe20000000000 */
[----:B------:R-:W-:Y:S02]  /*1c40*/  IMAD R217, R219, R118, RZ ;  /* 0x00000076dbd97224 */ /* 0x000fe400078e02ff */
[----:B------:R-:W-:Y:S01]  /*1c50*/  IMAD.SHL.U32 R64, R53, 0x80, RZ ;  /* 0x0000008035407824 */ /* 0x000fe200078e00ff */
[----:B------:R-:W-:Y:S01]  /*1c60*/  SHF.L.U64.HI R70, R218, 0x4, R219 ;  /* 0x00000004da467819 */ /* 0x000fe200000102db */
[----:B------:R-:W-:Y:S01]  /*1c70*/  IMAD.SHL.U32 R67, R220, 0x10, RZ ;  /* 0x00000010dc437824 */ /* 0x000fe200078e00ff */
[----:B------:R-:W-:Y:S01]  /*1c80*/  SHF.L.U32 R69, R218, 0x4, RZ ;  /* 0x00000004da457819 */ /* 0x000fe200000006ff */
[----:B-1----:R-:W-:Y:S01]  /*1c90*/  ULEA UR6, UR6, UR7, 0x18 ;  /* 0x0000000706067291 */ /* 0x002fe2000f8ec0ff */
[----:B------:R-:W-:-:S02]  /*1ca0*/  SHF.L.U64.HI R68, R220, 0x4, R221 ;  /* 0x00000004dc447819 */ /* 0x000fc400000102dd */
[----:B------:R-:W-:Y:S01]  /*1cb0*/  IADD3 R71, PT, PT, R64, -0x80, RZ ;  /* 0xffffff8040477810 */ /* 0x000fe20007ffe0ff */
[----:B--2---:R-:W-:-:S04]  /*1cc0*/  @P0 IMAD.WIDE.U32 R18, R124, R232, RZ ;  /* 0x000000e87c120225 */ /* 0x004fc800078e00ff */
[----:B------:R-:W-:Y:S02]  /*1cd0*/  @P0 IMAD R11, R125, R232, RZ ;  /* 0x000000e87d0b0224 */ /* 0x000fe400078e02ff */
[-C--:B---3--:R-:W-:Y:S02]  /*1ce0*/  @!P0 IMAD R5, R27, R228.reuse, RZ ;  /* 0x000000e41b058224 */ /* 0x088fe400078e02ff */
[----:B------:R-:W-:-:S04]  /*1cf0*/  @!P0 IMAD.WIDE.U32 R26, R26, R228, RZ ;  /* 0x000000e41a1a8225 */ /* 0x000fc800078e00ff */
[----:B------:R-:W-:Y:S02]  /*1d00*/  @!P0 IMAD.MOV.U32 R13, RZ, RZ, R26 ;  /* 0x000000ffff0d8224 */ /* 0x000fe400078e001a */
[----:B------:R-:W-:Y:S01]  /*1d10*/  @P0 IMAD.MOV.U32 R13, RZ, RZ, R18 ;  /* 0x000000ffff0d0224 */ /* 0x000fe200078e0012 */
[----:B------:R-:W-:Y:S01]  /*1d20*/  @!P0 IADD3 R5, PT, PT, R27, R5, RZ ;  /* 0x000000051b058210 */ /* 0x000fe20007ffe0ff */
[----:B------:R-:W-:Y:S02]  /*1d30*/  @P0 IMAD.IADD R5, R19, 0x1, R11 ;  /* 0x0000000113050824 */ /* 0x000fe400078e020b */
[----:B------:R-:W-:Y:S01]  /*1d40*/  IMAD R11, R25, R3, RZ ;  /* 0x00000003190b7224 */ /* 0x000fe200078e02ff */
[----:B------:R-:W-:-:S03]  /*1d50*/  IADD3 R26, P1, PT, R14, R13, RZ ;  /* 0x0000000d0e1a7210 */ /* 0x000fc60007f3e0ff */
[----:B------:R-:W-:Y:S01]  /*1d60*/  IMAD R11, R0, R24, R11 ;  /* 0x00000018000b7224 */ /* 0x000fe200078e020b */
[----:B------:R-:W-:-:S03]  /*1d70*/  IADD3.X R27, PT, PT, RZ, R5, RZ, P1, !PT ;  /* 0x00000005ff1b7210 */ /* 0x000fc60000ffe4ff */
[----:B------:R-:W-:Y:S01]  /*1d80*/  IMAD.IADD R21, R21, 0x1, R11 ;  /* 0x0000000115157824 */ /* 0x000fe200078e020b */
[----:B------:R-:W-:Y:S01]  /*1d90*/  LOP3.LUT R18, R65, 0x1c0, RZ, 0xc0, !PT ;  /* 0x000001c041127812 */ /* 0x000fe200078ec0ff */
[-C--:B------:R-:W-:Y:S01]  /*1da0*/  IMAD.WIDE.U32 R26, R22, R227.reuse, R26 ;  /* 0x000000e3161a7225 */ /* 0x080fe200078e001a */
[----:B------:R-:W-:Y:S02]  /*1db0*/  SHF.R.S32.HI R11, RZ, 0x1f, R72 ;  /* 0x0000001fff0b7819 */ /* 0x000fe40000011448 */
[----:B------:R-:W-:Y:S01]  /*1dc0*/  IADD3 R22, P0, PT, R14, R4, RZ ;  /* 0x000000040e167210 */ /* 0x000fe20007f1e0ff */
[----:B------:R-:W-:Y:S01]  /*1dd0*/  IMAD.WIDE.U32 R20, R118, R220, R20 ;  /* 0x000000dc76147225 */ /* 0x000fe200078e0014 */
[----:B------:R-:W-:Y:S02]  /*1de0*/  LOP3.LUT R18, R18, 0x38, R73, 0xf8, !PT ;  /* 0x0000003812127812 */ /* 0x000fe400078ef849 */
[----:B------:R-:W-:Y:S01]  /*1df0*/  LEA.HI R11, R11, R72, RZ, 0x7 ;  /* 0x000000480b0b7211 */ /* 0x000fe200078f38ff */
[----:B------:R-:W-:-:S02]  /*1e00*/  IMAD R5, R23, R227, RZ ;  /* 0x000000e317057224 */ /* 0x000fc400078e02ff */
[----:B------:R-:W-:Y:S01]  /*1e10*/  IMAD.X R23, RZ, RZ, R2, P0 ;  /* 0x000000ffff177224 */ /* 0x000fe200000e0602 */
[----:B----4-:R-:W-:Y:S01]  /*1e20*/  LEA R224, P0, R20, R8, 0x1 ;  /* 0x0000000814e07211 */ /* 0x010fe200078008ff */
[----:B------:R-:W-:Y:S01]  /*1e30*/  IMAD.IADD R225, R21, 0x1, R225 ;  /* 0x0000000115e17824 */ /* 0x000fe200078e02e1 */
[----:B------:R-:W-:Y:S01]  /*1e40*/  LOP3.LUT R18, R18, 0x38, R65, 0x78, !PT ;  /* 0x0000003812127812 */ /* 0x000fe200078e7841 */
[----:B------:R-:W-:Y:S01]  /*1e50*/  IMAD.IADD R19, R27, 0x1, R5 ;  /* 0x000000011b137824 */ /* 0x000fe200078e0205 */
[----:B------:R-:W-:Y:S01]  /*1e60*/  SHF.R.S32.HI R78, RZ, 0x7, R11 ;  /* 0x00000007ff4e7819 */ /* 0x000fe2000001140b */
[----:B------:R-:W-:Y:S01]  /*1e70*/  IMAD.WIDE.U32 R4, R229, 0x40, R118 ;  /* 0x00000040e5047825 */ /* 0x000fe200078e0076 */
[----:B------:R-:W-:Y:S02]  /*1e80*/  LEA.HI.X R225, R20, R9, R225, 0x1, P0 ;  /* 0x0000000914e17211 */ /* 0x000fe400000f0ce1 */
[----:B------:R-:W-:Y:S02]  /*1e90*/  LOP3.LUT R65, R18, 0x1e00, R65, 0xf8, !PT ;  /* 0x00001e0012417812 */ /* 0x000fe400078ef841 */
[----:B------:R-:W-:Y:S01]  /*1ea0*/  ISETP.GE.AND P0, PT, R78, R53, PT ;  /* 0x000000354e00720c */ /* 0x000fe20003f06270 */
[----:B------:R-:W-:Y:S01]  /*1eb0*/  IMAD R5, R5, R124, RZ ;  /* 0x0000007c05057224 */ /* 0x000fe200078e02ff */
[----:B------:R-:W-:Y:S01]  /*1ec0*/  MOV R18, R26 ;  /* 0x0000001a00127202 */ /* 0x000fe20000000f00 */
[----:B------:R-:W-:-:S04]  /*1ed0*/  IMAD.WIDE.U32 R22, R118, R218, R22 ;  /* 0x000000da76167225 */ /* 0x000fc800078e0016 */
[C---:B------:R-:W-:Y:S02]  /*1ee0*/  IMAD R5, R4.reuse, R125, R5 ;  /* 0x0000007d04057224 */ /* 0x040fe400078e0205 */
[----:B------:R-:W-:Y:S01]  /*1ef0*/  IMAD.WIDE.U32 R18, R4, R124, R18 ;  /* 0x0000007c04127225 */ /* 0x000fe200078e0012 */
[----:B------:R-:W-:Y:S02]  /*1f00*/  IADD3 R217, PT, PT, R23, R217, RZ ;  /* 0x000000d917d97210 */ /* 0x000fe40007ffe0ff */
[----:B------:R-:W-:Y:S02]  /*1f10*/  LEA R222, P1, R22, R16, 0x1 ;  /* 0x0000001016de7211 */ /* 0x000fe400078208ff */
[----:B------:R-:W-:Y:S02]  /*1f20*/  IADD3 R5, PT, PT, R19, R5, RZ ;  /* 0x0000000513057210 */ /* 0x000fe40007ffe0ff */
[----:B------:R-:W-:Y:S02]  /*1f30*/  LEA R116, P2, R18, R6, 0x1 ;  /* 0x0000000612747211 */ /* 0x000fe400078408ff */
[----:B------:R-:W-:-:S02]  /*1f40*/  LEA R65, R65, UR6, 0x1 ;  /* 0x0000000641417c11 */ /* 0x000fc4000f8e08ff */
[----:B------:R-:W-:Y:S02]  /*1f50*/  LEA.HI.X R217, R22, R17, R217, 0x1, P1 ;  /* 0x0000001116d97211 */ /* 0x000fe400008f0cd9 */
        /* <DEDUP_REMOVED lines=107> */
.L_x_1255:
[----:B------:R-:W-:Y:S01]  /*2610*/  VIADD R101, R101, 0x80 ;  /* 0x0000008065657836 */ /* 0x000fe20000000000 */
[----:B------:R-:W-:Y:S01]  /*2620*/  BSSY.RECONVERGENT B0, `(.L_x_1155) ;  /* 0x0000014000007945 */ /* 0x000fe20003800200 */
[----:B------:R-:W-:Y:S03]  /*2630*/  VIADD R102, R102, 0x80 ;  /* 0x0000008066667836 */ /* 0x000fe60000000000 */
[CC--:B------:R-:W-:Y:S02]  /*2640*/  ISETP.GE.AND P0, PT, R118.reuse, R101.reuse, PT ;  /* 0x000000657600720c */ /* 0x0c0fe40003f06270 */
[CC--:B------:R-:W-:Y:S02]  /*2650*/  ISETP.GE.AND P2, PT, R77.reuse, R101.reuse, PT ;  /* 0x000000654d00720c */ /* 0x0c0fe40003f46270 */
[-C--:B------:R-:W-:Y:S02]  /*2660*/  ISETP.GE.AND P0, PT, R118, R102.reuse, !P0 ;  /* 0x000000667600720c */ /* 0x080fe40004706270 */
[CC--:B------:R-:W-:Y:S02]  /*2670*/  ISETP.GE.AND P1, PT, R76.reuse, R101.reuse, PT ;  /* 0x000000654c00720c */ /* 0x0c0fe40003f26270 */
        /* <DEDUP_REMOVED lines=14> */
.L_x_1156:
[----:B------:R-:W-:Y:S05]  /*2760*/  BSYNC.RECONVERGENT B0 ;  /* 0x0000000000007941 */ /* 0x000fea0003800200 */
.L_x_1155:
        /* <DEDUP_REMOVED lines=12> */
.L_x_1158:
[----:B------:R-:W-:Y:S05]  /*2830*/  BSYNC.RECONVERGENT B0 ;  /* 0x0000000000007941 */ /* 0x000fea0003800200 */
.L_x_1157:
        /* <DEDUP_REMOVED lines=12> */
.L_x_1160:
[----:B------:R-:W-:Y:S05]  /*2900*/  BSYNC.RECONVERGENT B0 ;  /* 0x0000000000007941 */ /* 0x000fea0003800200 */
.L_x_1159:
[-C--:B------:R-:W-:Y:S01]  /*2910*/  ISETP.GE.AND P1, PT, R74, R102.reuse, !P4 ;  /* 0x000000664a00720c */ /* 0x080fe20006726270 */
[----:B------:R-:W-:Y:S01]  /*2920*/  BSSY.RECONVERGENT B0, `(.L_x_1161) ;  /* 0x0000012000007945 */ /* 0x000fe20003800200 */
[C---:B------:R-:W-:Y:S02]  /*2930*/  ISETP.GE.AND P6, PT, R112.reuse, R101, PT ;  /* 0x000000657000720c */ /* 0x040fe40003fc6270 */
[----:B------:R-:W-:Y:S02]  /*2940*/  P2R R126, PR, RZ, 0x2 ;  /* 0x00000002ff7e7803 */ /* 0x000fe40000000000 */
[----:B------:R-:W-:Y:S07]  /*2950*/  ISETP.LT.OR P6, PT, R112, R102, P6 ;  /* 0x000000667000720c */ /* 0x000fee00037c1670 */
[----:B------:R-:W-:Y:S06]  /*2960*/  @!P1 BRA `(.L_x_1162) ;  /* 0x0000000000349947 */ /* 0x000fec0003800000 */
[----:B------:R-:W-:Y:S01]  /*2970*/  MOV R81, R79 ;  /* 0x0000004f00517202 */ /* 0x000fe20000000f00 */
[----:B--23--:R-:W-:Y:S01]  /*2980*/  IMAD R2, R121, 0x60, RZ ;  /* 0x0000006079027824 */ /* 0x00cfe200078e02ff */
[-C--:B------:R-:W-:Y:S01]  /*2990*/  ISETP.GE.AND P2, PT, R14, R231.reuse, PT ;  /* 0x000000e70e00720c */ /* 0x080fe20003f46270 */
[----:B------:R-:W-:Y:S01]  /*29a0*/  IMAD.WIDE.U32 R18, R220, 0x60, R88 ;  /* 0x00000060dc127825 */ /* 0x000fe200078e0058 */
        /* <DEDUP_REMOVED lines=9> */
.L_x_1162:
[----:B------:R-:W-:Y:S05]  /*2a40*/  BSYNC.RECONVERGENT B0 ;  /* 0x0000000000007941 */ /* 0x000fea0003800200 */
.L_x_1161:
[----:B------:R-:W-:Y:S01]  /*2a50*/  ISETP.GE.AND P5, PT, R111, R101, PT ;  /* 0x000000656f00720c */ /* 0x000fe20003fa6270 */
[----:B------:R-:W-:Y:S04]  /*2a60*/  BSSY.RECONVERGENT B0, `(.L_x_1163) ;  /* 0x000000e000007945 */ /* 0x000fe80003800200 */
[----:B------:R-:W-:Y:S08]  /*2a70*/  @P6 BRA `(.L_x_1164) ;  /* 0x0000000000306947 */ /* 0x000ff00003800000 */
[C---:B----4-:R-:W-:Y:S04]  /*2a80*/  LEA R18, P1, R120.reuse, R80, 0x7 ;  /* 0x0000005078127211 */ /* 0x050fe800078238ff */
[----:B------:R-:W-:Y:S02]  /*2a90*/  LEA.HI.X R19, R120, R79, R121, 0x7, P1 ;  /* 0x0000004f78137211 */ /* 0x000fe400008f3c79 */
[C---:B--23--:R-:W-:Y:S04]  /*2aa0*/  LEA R2, P1, R220.reuse, R88, 0x7 ;  /* 0x00000058dc027211 */ /* 0x04cfe800078238ff */
        /* <DEDUP_REMOVED lines=9> */
.L_x_1164:
[----:B------:R-:W-:Y:S05]  /*2b40*/  BSYNC.RECONVERGENT B0 ;  /* 0x0000000000007941 */ /* 0x000fea0003800200 */
.L_x_1163:
[-C--:B------:R-:W-:Y:S01]  /*2b50*/  ISETP.GE.AND P5, PT, R111, R102.reuse, !P5 ;  /* 0x000000666f00720c */ /* 0x080fe20006fa6270 */
[----:B------:R-:W-:Y:S01]  /*2b60*/  BSSY.RECONVERGENT B0, `(.L_x_1165) ;  /* 0x0000012000007945 */ /* 0x000fe20003800200 */
[C---:B------:R-:W-:Y:S04]  /*2b70*/  ISETP.GE.AND P4, PT, R110.reuse, R101, PT ;  /* 0x000000656e00720c */ /* 0x040fe80003f86270 */
[----:B------:R-:W-:Y:S07]  /*2b80*/  ISETP.GE.AND P4, PT, R110, R102, !P4 ;  /* 0x000000666e00720c */ /* 0x000fee0006786270 */
[----:B------:R-:W-:Y:S05]  /*2b90*/  @!P5 BRA `(.L_x_1166) ;  /* 0x000000000038d947 */ /* 0x000fea0003800000 */
[----:B------:R-:W-:Y:S01]  /*2ba0*/  MOV R81, R79 ;  /* 0x0000004f00517202 */ /* 0x000fe20000000f00 */
[----:B-123--:R-:W-:Y:S01]  /*2bb0*/  IMAD R2, R121, 0xa0, RZ ;  /* 0x000000a079027824 */ /* 0x00efe200078e02ff */
[-C--:B------:R-:W-:Y:S01]  /*2bc0*/  ISETP.GE.AND P1, PT, R14, R231.reuse, PT ;  /* 0x000000e70e00720c */ /* 0x080fe20003f26270 */
[----:B----4-:R-:W-:Y:S04]  /*2bd0*/  IMAD.WIDE.U32 R18, R220, 0xa0, R88 ;  /* 0x000000a0dc127825 */ /* 0x010fe800078e0058 */
        /* <DEDUP_REMOVED lines=10> */
.L_x_1166:
[----:B------:R-:W-:Y:S05]  /*2c80*/  BSYNC.RECONVERGENT B0 ;  /* 0x0000000000007941 */ /* 0x000fea0003800200 */
.L_x_1165:
[C---:B------:R-:W-:Y:S01]  /*2c90*/  ISETP.GE.AND P3, PT, R109.reuse, R101, PT ;  /* 0x000000656d00720c */ /* 0x040fe20003f66270 */
[----:B------:R-:W-:Y:S03]  /*2ca0*/  BSSY.RECONVERGENT B0, `(.L_x_1167) ;  /* 0x0000012000007945 */ /* 0x000fe60003800200 */
[----:B------:R-:W-:Y:S01]  /*2cb0*/  ISETP.GE.AND P3, PT, R109, R102, !P3 ;  /* 0x000000666d00720c */ /* 0x000fe20005f66270 */
[----:B------:R-:W-:Y:S01]  /*2cc0*/  @!UPT UIADD3 URZ, UPT, UPT, URZ, URZ, URZ ;  /* 0x000000fffffff290 */ /* 0x000fe2000fffe0ff */
[----:B------:R-:W-:Y:S11]  /*2cd0*/  @!P4 BRA `(.L_x_1168) ;  /* 0x000000000038c947 */ /* 0x000ff60003800000 */
        /* <DEDUP_REMOVED lines=14> */
.L_x_1168:
[----:B------:R-:W-:Y:S05]  /*2dc0*/  BSYNC.RECONVERGENT B0 ;  /* 0x0000000000007941 */ /* 0x000fea0003800200 */
.L_x_1167:
[----:B------:R-:W-:Y:S04]  /*2dd0*/  BSSY.RECONVERGENT B0, `(.L_x_1169) ;  /* 0x0000010000007945 */ /* 0x000fe80003800200 */
        /* <DEDUP_REMOVED lines=15> */
.L_x_1170:
[----:B------:R-:W-:Y:S05]  /*2ed0*/  BSYNC.RECONVERGENT B0 ;  /* 0x0000000000007941 */ /* 0x000fea0003800200 */
.L_x_1169:
[----:B-123--:R-:W2:Y:S01]  /*2ee0*/  LD.E R2, desc[UR4][R132.64+0x130] ;  /* 0x0001300484027980 */ /* 0x00eea2000c101900 */
[----:B------:R-:W-:Y:S01]  /*2ef0*/  UMOV UR6, URZ ;  /* 0x000000ff00067c82 */ /* 0x000fe20008000000 */
[----:B------:R-:W-:Y:S01]  /*2f00*/  VIADD R99, R99, 0xffffffff ;  /* 0xffffffff63637836 */ /* 0x000fe20000000000 */
[----:B------:R-:W-:Y:S01]  /*2f10*/  IADD3 R3, P1, PT, RZ, -UR6, RZ ;  /* 0x80000006ff037c10 */ /* 0x000fe2000ff3e0ff */
[----:B------:R-:W3:Y:S01]  /*2f20*/  LD.E R13, desc[UR4][R132.64+0xd0] ;  /* 0x0000d004840d7980 */ /* 0x000ee2000c101900 */
[----:B------:R-:W-:Y:S01]  /*2f30*/  BSSY.RECONVERGENT B2, `(.L_x_1171) ;  /* 0x00009d9000027945 */ /* 0x000fe20003800200 */
[----:B------:R-:W-:Y:S01]  /*2f40*/  IMAD.MOV.U32 R114, RZ, RZ, R100 ;  /* 0x000000ffff727224 */ /* 0x000fe200078e0064 */
[----:B------:R-:W-:Y:S01]  /*2f50*/  ISETP.GT.AND P2, PT, R99, R78, PT ;  /* 0x0000004e6300720c */ /* 0x000fe20003f44270 */
[----:B------:R-:W-:Y:S02]  /*2f60*/  VIADD R100, R100, 0xffffff80 ;  /* 0xffffff8064647836 */ /* 0x000fe40000000000 */
[----:B--2---:R-:W-:Y:S04]  /*2f70*/  IMAD.SHL.U32 R2, R2, 0x80, RZ ;  /* 0x0000008002027824 */ /* 0x004fe800078e00ff */
[----:B------:R-:W-:Y:S05]  /*2f80*/  IMAD.X R2, RZ, RZ, ~R2, P1 ;  /* 0x000000ffff027224 */ /* 0x000fea00008e0e02 */
[----:B------:R-:W-:Y:S04]  /*2f90*/  SHF.R.S64 R3, R3, 0x1f, R2 ;  /* 0x0000001f03037819 */ /* 0x000fe80000001002 */
[----:B------:R-:W-:Y:S04]  /*2fa0*/  IADD3 R80, P1, PT, R80, R3, RZ ;  /* 0x0000000350507210 */ /* 0x000fe80007f3e0ff */
[----:B------:R-:W-:Y:S02]  /*2fb0*/  LEA.HI.X.SX32 R79, R2, R79, 0x1, P1 ;  /* 0x0000004f024f7211 */ /* 0x000fe400008f0eff */
[----:B---3--:R-:W-:Y:S11]  /*2fc0*/  ISETP.NE.AND P1, PT, R13, RZ, PT ;  /* 0x000000ff0d00720c */ /* 0x008ff60003f25270 */
[----:B------:R-:W-:Y:S02]  /*2fd0*/  @!UPT UIADD3 URZ, UPT, UPT, URZ, URZ, URZ ;  /* 0x000000fffffff290 */ /* 0x000fe4000fffe0ff */
[----:B------:R-:W-:Y:S05]  /*2fe0*/  @P1 BRA `(.L_x_1172) ;  /* 0x0000000400e41947 */ /* 0x000fea0003800000 */
[----:B------:R-:W-:Y:S04]  /*2ff0*/  BSSY.RECONVERGENT B0, `(.L_x_1173) ;  /* 0x000000a000007945 */ /* 0x000fe80003800200 */
[----:B------:R-:W-:Y:S05]  /*3000*/  @!P0 BRA `(.L_x_1174) ;  /* 0x0000000000208947 */ /* 0x000fea0003800000 */
[-C--:B------:R-:W-:Y:S11]  /*3010*/  ISETP.GE.AND P0, PT, R14, R231.reuse, PT ;  /* 0x000000e70e00720c */ /* 0x080ff60003f06270 */
[----:B------:R-:W-:Y:S02]  /*3020*/  @!UPT UIADD3 URZ, UPT, UPT, URZ, URZ, URZ ;  /* 0x000000fffffff290 */ /* 0x000fe4000fffe0ff */
[----:B----4-:R-:W2:Y:S04]  /*3030*/  @!P0 LD.E.128 R20, desc[UR4][R10.64] ;  /* 0x000000040a148980 */ /* 0x010ea8000c101d00 */
[----:B--2---:R1:W-:Y:S01]  /*3040*/  @!P0 ST.E.128 desc[UR4][R86.64], R20 ;  /* 0x0000001456008985 */ /* 0x0043e2000c101d04 */
[----:B------:R-:W-:Y:S11]  /*3050*/  ISETP.GE.AND P0, PT, R9, R231, PT ;  /* 0x000000e70900720c */ /* 0x000ff60003f06270 */
[----:B------:R-:W-:Y:S02]  /*3060*/  @!UPT UIADD3 URZ, UPT, UPT, URZ, URZ, URZ ;  /* 0x000000fffffff290 */ /* 0x000fe4000fffe0ff */
[----:B------:R-:W2:Y:S04]  /*3070*/  @!P0 LD.E.128 R4, desc[UR4][R10.64+0x80] ;  /* 0x000080040a048980 */ /* 0x000ea8000c101d00 */
[----:B--2---:R1:W-:Y:S02]  /*3080*/  @!P0 ST.E.128 desc[UR4][R86.64+0x80], R4 ;  /* 0x0000800456008985 */ /* 0x0043e4000c101d04 */
.L_x_1174:
[----:B------:R-:W-:Y:S05]  /*3090*/  BSYNC.RECONVERGENT B0 ;  /* 0x0000000000007941 */ /* 0x000fea0003800200 */
.L_x_1173:
[----:B------:R-:W-:Y:S01]  /*30a0*/  ISETP.NE.AND P0, PT, R0, RZ, PT ;  /* 0x000000ff0000720c */ /* 0x000fe20003f05270 */
[----:B------:R-:W-:Y:S11]  /*30b0*/  BSSY.RECONVERGENT B0, `(.L_x_1175) ;  /* 0x000000f000007945 */ /* 0x000ff60003800200 */
[----:B------:R-:W-:Y:S01]  /*30c0*/  @!UPT UIADD3 URZ, UPT, UPT, URZ, URZ, URZ ;  /* 0x000000fffffff290 */ /* 0x000fe2000fffe0ff */
[----:B------:R-:W-:Y:S05]  /*30d0*/  @P0 BRA `(.L_x_1176) ;  /* 0x0000000000300947 */ /* 0x000fea0003800000 */
[C---:B----4-:R-:W-:Y:S04]  /*30e0*/  LEA R18, P0, R91.reuse, R10, 0x1 ;  /* 0x0000000a5b127211 */ /* 0x050fe800078008ff */
        /* <DEDUP_REMOVED lines=11> */
.L_x_1176:
[----:B------:R-:W-:Y:S05]  /*31a0*/  BSYNC.RECONVERGENT B0 ;  /* 0x0000000000007941 */ /* 0x000fea0003800200 */
.L_x_1175:
[----:B------:R-:W-:Y:S01]  /*31b0*/  ISETP.NE.AND P0, PT, R127, RZ, PT ;  /* 0x000000ff7f00720c */ /* 0x000fe20003f05270 */
[----:B------:R-:W-:Y:S11]  /*31c0*/  BSSY.RECONVERGENT B0, `(.L_x_1177) ;  /* 0x000000f000007945 */ /* 0x000ff60003800200 */
[----:B------:R-:W-:Y:S01]  /*31d0*/  @!UPT UIADD3 URZ, UPT, UPT, URZ, URZ, URZ ;  /* 0x000000fffffff290 */ /* 0x000fe2000fffe0ff */
[----:B------:R-:W-:Y:S05]  /*31e0*/  @P0 BRA `(.L_x_1178) ;  /* 0x0000000000300947 */ /* 0x000fea0003800000 */
[C---:B----4-:R-:W-:Y:S04]  /*31f0*/  LEA R18, P0, R122.reuse, R10, 0x6 ;  /* 0x0000000a7a127211 */ /* 0x050fe800078030ff */
        /* <DEDUP_REMOVED lines=11> */
.L_x_1178:
[----:B------:R-:W-:Y:S05]  /*32b0*/  BSYNC.RECONVERGENT B0 ;  /* 0x0000000000007941 */ /* 0x000fea0003800200 */
.L_x_1177:
[----:B------:R-:W-:Y:S01]  /*32c0*/  ISETP.NE.AND P0, PT, R126, RZ, PT ;  /* 0x000000ff7e00720c */ /* 0x000fe20003f05270 */
[----:B------:R-:W-:Y:S11]  /*32d0*/  BSSY.RECONVERGENT B0, `(.L_x_1179) ;  /* 0x000000f000007945 */ /* 0x000ff60003800200 */
[----:B------:R-:W-:Y:S01]  /*32e0*/  @!UPT UIADD3 URZ, UPT, UPT, URZ, URZ, URZ ;  /* 0x000000fffffff290 */ /* 0x000fe2000fffe0ff */
[----:B------:R-:W-:Y:S05]  /*32f0*/  @!P0 BRA `(.L_x_1180) ;  /* 0x0000000000308947 */ /* 0x000fea0003800000 */
[-C--:B------:R-:W-:Y:S01]  /*3300*/  ISETP.GE.AND P1, PT, R14, R231.reuse, PT ;  /* 0x000000e70e00720c */ /* 0x080fe20003f26270 */
[----:B----4-:R-:W-:Y:S01]  /*3310*/  IMAD.WIDE.U32 R18, R122, 0x60, R10 ;  /* 0x000000607a127825 */ /* 0x010fe200078e000a */
        /* <DEDUP_REMOVED lines=10> */
.L_x_1180:
[----:B------:R-:W-:Y:S05]  /*33c0*/  BSYNC.RECONVERGENT B0 ;  /* 0x0000000000007941 */ /* 0x000fea0003800200 */
.L_x_1179:
[----:B------:R-:W-:Y:S04]  /*33d0*/  BSSY.RECONVERGENT B0, `(.L_x_1181) ;  /* 0x000000c000007945 */ /* 0x000fe80003800200 */
[----:B------:R-:W-:Y:S05]  /*33e0*/  @P6 BRA `(.L_x_1182) ;  /* 0x0000000000286947 */ /* 0x000fea0003800000 */
[----:B------:R-:W-:Y:S02]  /*33f0*/  ISETP.GE.AND P1, PT, R14, R231, PT ;  /* 0x000000e70e00720c */ /* 0x000fe40003f26270 */
[----:B----4-:R-:W-:Y:S02]  /*3400*/  LEA R18, P0, R122, R10, 0x7 ;  /* 0x0000000a7a127211 */ /* 0x010fe400078038ff */
[----:B-123--:R-:W-:Y:S02]  /*3410*/  LEA R2, P6, R218, R86, 0x7 ;  /* 0x00000056da027211 */ /* 0x00efe400078c38ff */
[----:B------:R-:W-:Y:S02]  /*3420*/  LEA.HI.X R19, R122, R11, R123, 0x7, P0 ;  /* 0x0000000b7a137211 */ /* 0x000fe400000f3c7b */
[----:B------:R-:W-:Y:S02]  /*3430*/  ISETP.GE.AND P0, PT, R9, R231, PT ;  /* 0x000000e70900720c */ /* 0x000fe40003f06270 */
[----:B------:R-:W-:Y:S03]  /*3440*/  LEA.HI.X R3, R218, R87, R219, 0x7, P6 ;  /* 0x00000057da037211 */ /* 0x000fe600030f3cdb */
[----:B------:R-:W2:Y:S04]  /*3450*/  @!P1 LD.E.128 R20, desc[UR4][R18.64] ;  /* 0x0000000412149980 */ /* 0x000ea8000c101d00 */
[----:B--2---:R1:W-:Y:S04]  /*3460*/  @!P1 ST.E.128 desc[UR4][R2.64], R20 ;  /* 0x0000001402009985 */ /* 0x0043e8000c101d04 */
[----:B------:R-:W2:Y:S04]  /*3470*/  @!P0 LD.E.128 R4, desc[UR4][R18.64+0x80] ;  /* 0x0000800412048980 */ /* 0x000ea8000c101d00 */
[----:B--2---:R1:W-:Y:S02]  /*3480*/  @!P0 ST.E.128 desc[UR4][R2.64+0x80], R4 ;  /* 0x0000800402008985 */ /* 0x0043e4000c101d04 */
.L_x_1182:
[----:B------:R-:W-:Y:S05]  /*3490*/  BSYNC.RECONVERGENT B0 ;  /* 0x0000000000007941 */ /* 0x000fea0003800200 */
.L_x_1181:
[----:B------:R-:W-:Y:S04]  /*34a0*/  BSSY.RECONVERGENT B0, `(.L_x_1183) ;  /* 0x000000e000007945 */ /* 0x000fe80003800200 */
[----:B------:R-:W-:Y:S05]  /*34b0*/  @!P5 BRA `(.L_x_1184) ;  /* 0x000000000030d947 */ /* 0x000fea0003800000 */
[-C--:B------:R-:W-:Y:S01]  /*34c0*/  ISETP.GE.AND P1, PT, R14, R231.reuse, PT ;  /* 0x000000e70e00720c */ /* 0x080fe20003f26270 */
[----:B----4-:R-:W-:Y:S01]  /*34d0*/  IMAD.WIDE.U32 R18, R122, 0xa0, R10 ;  /* 0x000000a07a127825 */ /* 0x010fe200078e000a */
[----:B------:R-:W-:Y:S03]  /*34e0*/  ISETP.GE.AND P0, PT, R9, R231, PT ;  /* 0x000000e70900720c */ /* 0x000fe60003f06270 */
[----:B------:R-:W-:Y:S02]  /*34f0*/  IMAD R0, R123, 0xa0, RZ ;  /* 0x000000a07b007824 */ /* 0x000fe400078e02ff */
[----:B-123--:R-:W-:Y:S03]  /*3500*/  IMAD.WIDE.U32 R2, R218, 0xa0, R86 ;  /* 0x000000a0da027825 */ /* 0x00efe600078e0056 */
[----:B------:R-:W-:Y:S01]  /*3510*/  IADD3 R19, PT, PT, R19, R0, RZ ;  /* 0x0000000013137210 */ /* 0x000fe20007ffe0ff */
[----:B------:R-:W-:Y:S04]  /*3520*/  IMAD R0, R219, 0xa0, RZ ;  /* 0x000000a0db007824 */ /* 0x000fe800078e02ff */
[----:B------:R-:W2:Y:S01]  /*3530*/  @!P1 LD.E.128 R20, desc[UR4][R18.64] ;  /* 0x0000000412149980 */ /* 0x000ea2000c101d00 */
[----:B------:R-:W-:Y:S05]  /*3540*/  IADD3 R3, PT, PT, R3, R0, RZ ;  /* 0x0000000003037210 */ /* 0x000fea0007ffe0ff */
[----:B--2---:R1:W-:Y:S04]  /*3550*/  @!P1 ST.E.128 desc[UR4][R2.64], R20 ;  /* 0x0000001402009985 */ /* 0x0043e8000c101d04 */
[----:B------:R-:W2:Y:S04]  /*3560*/  @!P0 LD.E.128 R4, desc[UR4][R18.64+0x80] ;  /* 0x0000800412048980 */ /* 0x000ea8000c101d00 */
[----:B--2---:R1:W-:Y:S02]  /*3570*/  @!P0 ST.E.128 desc[UR4][R2.64+0x80], R4 ;  /* 0x0000800402008985 */ /* 0x0043e4000c101d04 */
.L_x_1184:
[----:B------:R-:W-:Y:S05]  /*3580*/  BSYNC.RECONVERGENT B0 ;  /* 0x0000000000007941 */ /* 0x000fea0003800200 */
.L_x_1183:
        /* <DEDUP_REMOVED lines=14> */
.L_x_1186:
[----:B------:R-:W-:Y:S05]  /*3670*/  BSYNC.RECONVERGENT B0 ;  /* 0x0000000000007941 */ /* 0x000fea0003800200 */
.L_x_1185:
[----:B------:R-:W-:Y:S05]  /*3680*/  @!P3 BRA `(.L_x_1187) ;  /* 0x00000094008cb947 */ /* 0x000fea0003800000 */
[----:B------:R-:W-:Y:S01]  /*3690*/  IMAD R0, R123, 0xe0, RZ ;  /* 0x000000e07b007824 */ /* 0x000fe200078e02ff */
[-C--:B------:R-:W-:Y:S01]  /*36a0*/  ISETP.GE.AND P0, PT, R14, R231.reuse, PT ;  /* 0x000000e70e00720c */ /* 0x080fe20003f06270 */
[----:B----4-:R-:W-:Y:S04]  /*36b0*/  IMAD.WIDE.U32 R18, R122, 0xe0, R10 ;  /* 0x000000e07a127825 */ /* 0x010fe800078e000a */
[----:B-123--:R-:W-:Y:S01]  /*36c0*/  IMAD.WIDE.U32 R2, R218, 0xe0, R86 ;  /* 0x000000e0da027825 */ /* 0x00efe200078e0056 */
        /* <DEDUP_REMOVED lines=11> */
.L_x_1172:
[C---:B------:R-:W-:Y:S01]  /*3780*/  ISETP.GE.AND P1, PT, R77.reuse, R101, PT ;  /* 0x000000654d00720c */ /* 0x040fe20003f26270 */
[----:B------:R-:W2:Y:S03]  /*3790*/  LD.E.U8 R0, desc[UR4][R132.64+0x1b3] ;  /* 0x0001b30484007980 */ /* 0x000ea6000c101100 */
[----:B------:R-:W-:Y:S04]  /*37a0*/  ISETP.GE.AND P1, PT, R77, R102, !P1 ;  /* 0x000000664d00720c */ /* 0x000fe80004f26270 */
[----:B------:R-:W-:Y:S02]  /*37b0*/  P2R R52, PR, RZ, 0x2 ;  /* 0x00000002ff347803 */ /* 0x000fe40000000000 */
        /* <DEDUP_REMOVED lines=11> */
[----:B----4-:R-:W2:Y:S11]  /*3870*/  LD.E.128 R20, desc[UR4][R10.64] ;  /* 0x000000040a147980 */ /* 0x010eb6000c101d00 */
        /* <DEDUP_REMOVED lines=44> */
.L_x_1192:
[----:B------:R-:W-:Y:S05]  /*3b40*/  BSYNC.RECONVERGENT B0 ;  /* 0x0000000000007941 */ /* 0x000fea0003800200 */
.L_x_1191:
[----:B------:R-:W-:Y:S11]  /*3b50*/  ISETP.GE.AND P0, PT, R9, R42, PT ;  /* 0x0000002a0900720c */ /* 0x000ff60003f06270 */
[----:B------:R-:W-:Y:S02]  /*3b60*/  @!UPT UIADD3 URZ, UPT, UPT, URZ, URZ, URZ ;  /* 0x000000fffffff290 */ /* 0x000fe4000fffe0ff */
[----:B------:R-:W-:Y:S05]  /*3b70*/  @P0 BRA `(.L_x_1190) ;  /* 0x0000000000b80947 */ /* 0x000fea0003800000 */
[----:B------:R-:W-:Y:S01]  /*3b80*/  ISETP.GE.AND P0, PT, R9, R13, PT ;  /* 0x0000000d0900720c */ /* 0x000fe20003f06270 */
[----:B--2-4-:R-:W2:Y:S11]  /*3b90*/  LD.E.128 R20, desc[UR4][R10.64+0x80] ;  /* 0x000080040a147980 */ /* 0x014eb6000c101d00 */
        /* <DEDUP_REMOVED lines=44> */
.L_x_1190:
[----:B------:R-:W-:Y:S05]  /*3e60*/  BSYNC.RECONVERGENT B1 ;  /* 0x0000000000017941 */ /* 0x000fea0003800200 */
.L_x_1189:
[----:B------:R-:W-:Y:S01]  /*3e70*/  ISETP.NE.AND P1, PT, R52, RZ, PT ;  /* 0x000000ff3400720c */ /* 0x000fe20003f25270 */
[C---:B----4-:R-:W-:Y:S01]  /*3e80*/  IMAD.SHL.U32 R5, R113.reuse, 0x2, RZ ;  /* 0x0000000271057824 */ /* 0x050fe200078e00ff */
[----:B------:R-:W-:Y:S01]  /*3e90*/  SHF.L.U64.HI R3, R113, 0x1, R98 ;  /* 0x0000000171037819 */ /* 0x000fe20000010262 */
[----:B------:R-:W-:Y:S03]  /*3ea0*/  BSSY.RECONVERGENT B1, `(.L_x_1193) ;  /* 0x000006e000017945 */ /* 0x000fe60003800200 */
[-C--:B------:R-:W-:Y:S05]  /*3eb0*/  IADD3 R6, P0, PT, R16, R5.reuse, RZ ;  /* 0x0000000510067210 */ /* 0x080fea0007f1e0ff */
[--C-:B------:R-:W-:Y:S01]  /*3ec0*/  IMAD.X R7, R17, 0x1, R3.reuse, P0 ;  /* 0x0000000111077824 */ /* 0x100fe200000e0603 */
[----:B------:R-:W-:Y:S05]  /*3ed0*/  IADD3 R38, P0, PT, R54, R5, RZ ;  /* 0x0000000536267210 */ /* 0x000fea0007f1e0ff */
[----:B------:R-:W-:Y:S01]  /*3ee0*/  IMAD.X R39, R55, 0x1, R3, P0 ;  /* 0x0000000137277824 */ /* 0x000fe200000e0603 */
[----:B------:R-:W-:Y:S07]  /*3ef0*/  @!P1 BRA `(.L_x_1194) ;  /* 0x0000000400a09947 */ /* 0x000fee0003800000 */
        /* <DEDUP_REMOVED lines=54> */
.L_x_1196:
[----:B------:R-:W-:Y:S05]  /*4260*/  BSYNC.RECONVERGENT B0 ;  /* 0x0000000000007941 */ /* 0x000fea0003800200 */
.L_x_1195:
        /* <DEDUP_REMOVED lines=49> */
.L_x_1194:
[----:B------:R-:W-:Y:S05]  /*4580*/  BSYNC.RECONVERGENT B1 ;  /* 0x0000000000017941 */ /* 0x000fea0003800200 */
.L_x_1193:
        /* <DEDUP_REMOVED lines=62> */
.L_x_1200:
[----:B------:R-:W-:Y:S05]  /*4970*/  BSYNC.RECONVERGENT B0 ;  /* 0x0000000000007941 */ /* 0x000fea0003800200 */
.L_x_1199:
        /* <DEDUP_REMOVED lines=49> */
.L_x_1198:
[----:B------:R-:W-:Y:S05]  /*4c90*/  BSYNC.RECONVERGENT B1 ;  /* 0x0000000000017941 */ /* 0x000fea0003800200 */
.L_x_1197:
        /* <DEDUP_REMOVED lines=64> */
.L_x_1204:
[----:B------:R-:W-:Y:S05]  /*50a0*/  BSYNC.RECONVERGENT B0 ;  /* 0x0000000000007941 */ /* 0x000fea0003800200 */
.L_x_1203:
        /* <DEDUP_REMOVED lines=47> */
.L_x_1202:
[----:B------:R-:W-:Y:S05]  /*53a0*/  BSYNC.RECONVERGENT B1 ;  /* 0x0000000000017941 */ /* 0x000fea0003800200 */
.L_x_1201:
[----:B------:R-:W-:Y:S04]  /*53b0*/  BSSY.RECONVERGENT B1, `(.L_x_1205) ;  /* 0x000006a000017945 */ /* 0x000fe80003800200 */
[----:B------:R-:W-:Y:S05]  /*53c0*/  @P6 BRA `(.L_x_1206) ;  /* 0x0000000400a06947 */ /* 0x000fea0003800000 */
        /* <DEDUP_REMOVED lines=56> */
.L_x_1208:
[----:B------:R-:W-:Y:S05]  /*5750*/  BSYNC.RECONVERGENT B0 ;  /* 0x0000000000007941 */ /* 0x000fea0003800200 */
.L_x_1207:
        /* <DEDUP_REMOVED lines=47> */
.L_x_1206:
[----:B------:R-:W-:Y:S05]  /*5a50*/  BSYNC.RECONVERGENT B1 ;  /* 0x0000000000017941 */ /* 0x000fea0003800200 */
.L_x_1205:
        /* <DEDUP_REMOVED lines=62> */
.L_x_1212:
[----:B------:R-:W-:Y:S05]  /*5e40*/  BSYNC.RECONVERGENT B0 ;  /* 0x0000000000007941 */ /* 0x000fea0003800200 */
.L_x_1211:
        /* <DEDUP_REMOVED lines=47> */
.L_x_1210:
[----:B------:R-:W-:Y:S05]  /*6140*/  BSYNC.RECONVERGENT B1 ;  /* 0x0000000000017941 */ /* 0x000fea0003800200 */
.L_x_1209:
        /* <DEDUP_REMOVED lines=60> */
.L_x_1216:
[----:B------:R-:W-:Y:S05]  /*6510*/  BSYNC.RECONVERGENT B0 ;  /* 0x0000000000007941 */ /* 0x000fea0003800200 */
.L_x_1215:
        /* <DEDUP_REMOVED lines=47> */
.L_x_1214:
[----:B------:R-:W-:Y:S05]  /*6810*/  BSYNC.RECONVERGENT B1 ;  /* 0x0000000000017941 */ /* 0x000fea0003800200 */
.L_x_1213:
        /* <DEDUP_REMOVED lines=60> */
.L_x_1220:
[----:B------:R-:W-:Y:S05]  /*6be0*/  BSYNC.RECONVERGENT B0 ;  /* 0x0000000000007941 */ /* 0x000fea0003800200 */
.L_x_1219:
        /* <DEDUP_REMOVED lines=47> */
.L_x_1218:
[----:B------:R-:W-:Y:S05]  /*6ee0*/  BSYNC.RECONVERGENT B1 ;  /* 0x0000000000017941 */ /* 0x000fea0003800200 */
.L_x_1217:
[----:B------:R-:W3:Y:S02]  /*6ef0*/  LD.E R3, desc[UR4][R132.64+0xd0] ;  /* 0x0000d00484037980 */ /* 0x000ee4000c101900 */
[----:B---3--:R-:W-:Y:S05]  /*6f00*/  IMAD.U32 R3, R3, -0x40, RZ ;  /* 0xffffffc003037824 */ /* 0x008fea00078e00ff */
[C---:B------:R-:W-:Y:S02]  /*6f10*/  LEA R16, P1, R3.reuse, R16, 0x1 ;  /* 0x0000001003107211 */ /* 0x040fe400078208ff */
[C---:B------:R-:W-:Y:S02]  /*6f20*/  LEA R54, P0, R3.reuse, R54, 0x1 ;  /* 0x0000003603367211 */ /* 0x040fe400078008ff */
[C---:B------:R-:W-:Y:S02]  /*6f30*/  LEA.HI.X.SX32 R17, R3.reuse, R17, 0x1, P1 ;  /* 0x0000001103117211 */ /* 0x040fe400008f0eff */
[----:B------:R-:W-:Y:S01]  /*6f40*/  LEA.HI.X.SX32 R55, R3, R55, 0x1, P0 ;  /* 0x0000003703377211 */ /* 0x000fe200000f0eff */
[----:B------:R-:W-:Y:S05]  /*6f50*/  BRA `(.L_x_1187) ;  /* 0x0000005c00587947 */ /* 0x000fea0003800000 */
.L_x_1188:
[----:B----4-:R-:W-:Y:S01]  /*6f60*/  LEA.HI R21, R13, R13, RZ, 0x1 ;  /* 0x0000000d0d157211 */ /* 0x010fe200078f08ff */
        /* <DEDUP_REMOVED lines=94> */
.L_x_1224:
[----:B------:R-:W-:Y:S05]  /*7550*/  BSYNC.RECONVERGENT B0 ;  /* 0x0000000000007941 */ /* 0x000fea0003800200 */
.L_x_1223:
        /* <DEDUP_REMOVED lines=88> */
.L_x_1222:
[----:B------:R-:W-:Y:S05]  /*7ae0*/  BSYNC.RECONVERGENT B1 ;  /* 0x0000000000017941 */ /* 0x000fea0003800200 */
.L_x_1221:
[----:B------:R-:W-:Y:S01]  /*7af0*/  ISETP.NE.AND P0, PT, R52, RZ, PT ;  /* 0x000000ff3400720c */ /* 0x000fe20003f05270 */
[----:B------:R-:W-:Y:S11]  /*7b00*/  BSSY.RECONVERGENT B1, `(.L_x_1225) ;  /* 0x00000b9000017945 */ /* 0x000ff60003800200 */
[----:B------:R-:W-:Y:S01]  /*7b10*/  @!UPT UIADD3 URZ, UPT, UPT, URZ, URZ, URZ ;  /* 0x000000fffffff290 */ /* 0x000fe2000fffe0ff */
[----:B------:R-:W-:Y:S05]  /*7b20*/  @!P0 BRA `(.L_x_1226) ;  /* 0x0000000800d88947 */ /* 0x000fea0003800000 */
        /* <DEDUP_REMOVED lines=93> */
.L_x_1228:
[----:B------:R-:W-:Y:S05]  /*8100*/  BSYNC.RECONVERGENT B0 ;  /* 0x0000000000007941 */ /* 0x000fea0003800200 */
.L_x_1227:
        /* <DEDUP_REMOVED lines=88> */
.L_x_1226:
[----:B------:R-:W-:Y:S05]  /*8690*/  BSYNC.RECONVERGENT B1 ;  /* 0x0000000000017941 */ /* 0x000fea0003800200 */
.L_x_1225:
        /* <DEDUP_REMOVED lines=97> */
.L_x_1232:
[----:B------:R-:W-:Y:S05]  /*8cb0*/  BSYNC.RECONVERGENT B0 ;  /* 0x0000000000007941 */ /* 0x000fea0003800200 */
.L_x_1231:
        /* <DEDUP_REMOVED lines=88> */
.L_x_1230:
[----:B------:R-:W-:Y:S05]  /*9240*/  BSYNC.RECONVERGENT B1 ;  /* 0x0000000000017941 */ /* 0x000fea0003800200 */
.L_x_1229:
        /* <DEDUP_REMOVED lines=9> */
[----:B------:R-:W-:Y:S01]  /*92e0*/  IMAD.WIDE.U32 R126, R218, 0x60, R86 ;  /* 0x00000060da7e7825 */ /* 0x000fe200078e0056 */
[----:B------:R-:W-:Y:S04]  /*92f0*/  IADD3 R35, PT, PT, R35, R5, RZ ;  /* 0x0000000523237210 */ /* 0x000fe80007ffe0ff */
[----:B------:R-:W-:Y:S01]  /*9300*/  IADD3 R127, PT, PT, R127, R3, RZ ;  /* 0x000000037f7f7210 */ /* 0x000fe20007ffe0ff */
[----:B------:R-:W-:Y:S06]  /*9310*/  @P0 BRA `(.L_x_1236) ;  /* 0x0000000400540947 */ /* 0x000fec0003800000 */
[----:B------:R-:W-:Y:S01]  /*9320*/  ISETP.GE.AND P0, PT, R14, R13, PT ;  /* 0x0000000d0e00720c */ /* 0x000fe20003f06270 */
[----:B--234-:R-:W2:Y:S11]  /*9330*/  LD.E.128 R56, desc[UR4][R34.64] ;  /* 0x0000000422387980 */ /* 0x01ceb6000c101d00 */
        /* <DEDUP_REMOVED lines=83> */
.L_x_1236:
[----:B------:R-:W-:Y:S05]  /*9870*/  BSYNC.RECONVERGENT B0 ;  /* 0x0000000000007941 */ /* 0x000fea0003800200 */
.L_x_1235:
[----:B------:R-:W-:Y:S11]  /*9880*/  ISETP.GE.AND P0, PT, R9, R115, PT ;  /* 0x000000730900720c */ /* 0x000ff60003f06270 */
[----:B------:R-:W-:Y:S02]  /*9890*/  @!UPT UIADD3 URZ, UPT, UPT, URZ, URZ, URZ ;  /* 0x000000fffffff290 */ /* 0x000fe4000fffe0ff */
[----:B------:R-:W-:Y:S05]  /*98a0*/  @P0 BRA `(.L_x_1234) ;  /* 0x0000000400580947 */ /* 0x000fea0003800000 */
[----:B------:R-:W-:Y:S01]  /*98b0*/  ISETP.GE.AND P0, PT, R9, R13, PT ;  /* 0x0000000d0900720c */ /* 0x000fe20003f06270 */
[----:B--234-:R-:W2:Y:S01]  /*98c0*/  LD.E.128 R56, desc[UR4][R34.64+0x80] ;  /* 0x0000800422387980 */ /* 0x01cea2000c101d00 */
        /* <DEDUP_REMOVED lines=84> */
.L_x_1234:
[----:B------:R-:W-:Y:S05]  /*9e10*/  BSYNC.RECONVERGENT B1 ;  /* 0x0000000000017941 */ /* 0x000fea0003800200 */
.L_x_1233:
[----:B------:R-:W-:Y:S04]  /*9e20*/  BSSY.RECONVERGENT B1, `(.L_x_1237) ;  /* 0x00000b7000017945 */ /* 0x000fe80003800200 */
[----:B------:R-:W-:Y:S05]  /*9e30*/  @P6 BRA `(.L_x_1238) ;  /* 0x0000000800d46947 */ /* 0x000fea0003800000 */
[----:B-----5:R-:W-:Y:S01]  /*9e40*/  ISETP.GE.AND P6, PT, R14, R115, PT ;  /* 0x000000730e00720c */ /* 0x020fe20003fc6270 */
[----:B------:R-:W-:Y:S01]  /*9e50*/  BSSY.RECONVERGENT B0, `(.L_x_1239) ;  /* 0x000005b000007945 */ /* 0x000fe20003800200 */
[----:B------:R-:W-:Y:S02]  /*9e60*/  LEA R34, P1, R122, R10, 0x7 ;  /* 0x0000000a7a227211 */ /* 0x000fe400078238ff */
[----:B--2---:R-:W-:Y:S02]  /*9e70*/  LEA R126, P0, R218, R86, 0x7 ;  /* 0x00000056da7e7211 */ /* 0x004fe400078038ff */
[----:B------:R-:W-:Y:S02]  /*9e80*/  LEA.HI.X R35, R122, R11, R123, 0x7, P1 ;  /* 0x0000000b7a237211 */ /* 0x000fe400008f3c7b */
[----:B------:R-:W-:Y:S05]  /*9e90*/  LEA.HI.X R127, R218, R87, R219, 0x7, P0 ;  /* 0x00000057da7f7211 */ /* 0x000fea00000f3cdb */
[----:B------:R-:W-:Y:S05]  /*9ea0*/  @P6 BRA `(.L_x_1240) ;  /* 0x0000000400546947 */ /* 0x000fea0003800000 */
[----:B------:R-:W-:Y:S01]  /*9eb0*/  ISETP.GE.AND P0, PT, R14, R13, PT ;  /* 0x0000000d0e00720c */ /* 0x000fe20003f06270 */
[----:B---34-:R-:W2:Y:S11]  /*9ec0*/  LD.E.128 R56, desc[UR4][R34.64] ;  /* 0x0000000422387980 */ /* 0x018eb6000c101d00 */
        /* <DEDUP_REMOVED lines=83> */
.L_x_1240:
[----:B------:R-:W-:Y:S05]  /*a400*/  BSYNC.RECONVERGENT B0 ;  /* 0x0000000000007941 */ /* 0x000fea0003800200 */
.L_x_1239:
        /* <DEDUP_REMOVED lines=88> */
.L_x_1238:
[----:B------:R-:W-:Y:S05]  /*a990*/  BSYNC.RECONVERGENT B1 ;  /* 0x0000000000017941 */ /* 0x000fea0003800200 */
.L_x_1237:
[----:B------:R-:W-:Y:S04]  /*a9a0*/  BSSY.RECONVERGENT B1, `(.L_x_1241) ;  /* 0x00000b9000017945 */ /* 0x000fe80003800200 */
[----:B------:R-:W-:Y:S05]  /*a9b0*/  @!P5 BRA `(.L_x_1242) ;  /* 0x0000000800dcd947 */ /* 0x000fea0003800000 */
[----:B------:R-:W-:Y:S01]  /*a9c0*/  IMAD R5, R123, 0xa0, RZ ;  /* 0x000000a07b057824 */ /* 0x000fe200078e02ff */
[----:B-----5:R-:W-:Y:S01]  /*a9d0*/  ISETP.GE.AND P0, PT, R14, R115, PT ;  /* 0x000000730e00720c */ /* 0x020fe20003f06270 */
[----:B------:R-:W-:Y:S01]  /*a9e0*/  IMAD R3, R219, 0xa0, RZ ;  /* 0x000000a0db037824 */ /* 0x000fe200078e02ff */
[----:B------:R-:W-:Y:S01]  /*a9f0*/  BSSY.RECONVERGENT B0, `(.L_x_1243) ;  /* 0x000005b000007945 */ /* 0x000fe20003800200 */
[----:B------:R-:W-:Y:S04]  /*aa00*/  IMAD.WIDE.U32 R34, R122, 0xa0, R10 ;  /* 0x000000a07a227825 */ /* 0x000fe800078e000a */
[----:B--2---:R-:W-:Y:S01]  /*aa10*/  IMAD.WIDE.U32 R126, R218, 0xa0, R86 ;  /* 0x000000a0da7e7825 */ /* 0x004fe200078e0056 */
[----:B------:R-:W-:Y:S04]  /*aa20*/  IADD3 R35, PT, PT, R35, R5, RZ ;  /* 0x0000000523237210 */ /* 0x000fe80007ffe0ff */
[----:B------:R-:W-:Y:S01]  /*aa30*/  IADD3 R127, PT, PT, R127, R3, RZ ;  /* 0x000000037f7f7210 */ /* 0x000fe20007ffe0ff */
[----:B------:R-:W-:Y:S06]  /*aa40*/  @P0 BRA `(.L_x_1244) ;  /* 0x0000000400540947 */ /* 0x000fec0003800000 */
        /* <DEDUP_REMOVED lines=85> */
.L_x_1244:
[----:B------:R-:W-:Y:S05]  /*afa0*/  BSYNC.RECONVERGENT B0 ;  /* 0x0000000000007941 */ /* 0x000fea0003800200 */
.L_x_1243:
        /* <DEDUP_REMOVED lines=88> */
.L_x_1242:
[----:B------:R-:W-:Y:S05]  /*b530*/  BSYNC.RECONVERGENT B1 ;  /* 0x0000000000017941 */ /* 0x000fea0003800200 */
.L_x_1241:
        /* <DEDUP_REMOVED lines=97> */
.L_x_1248:
[----:B------:R-:W-:Y:S05]  /*bb50*/  BSYNC.RECONVERGENT B0 ;  /* 0x0000000000007941 */ /* 0x000fea0003800200 */
.L_x_1247:
        /* <DEDUP_REMOVED lines=86> */
.L_x_1246:
[----:B------:R-:W-:Y:S05]  /*c0c0*/  BSYNC.RECONVERGENT B1 ;  /* 0x0000000000017941 */ /* 0x000fea0003800200 */
.L_x_1245:
        /* <DEDUP_REMOVED lines=97> */
.L_x_1252:
[----:B------:R-:W-:Y:S05]  /*c6e0*/  BSYNC.RECONVERGENT B0 ;  /* 0x0000000000007941 */ /* 0x000fea0003800200 */
.L_x_1251:
[----:B------:R-:W-:Y:S05]  /*c6f0*/  @P3 BRA `(.L_x_1250) ;  /* 0x0000000400543947 */ /* 0x000fea0003800000 */
[----:B------:R-:W-:Y:S01]  /*c700*/  ISETP.GE.AND P0, PT, R9, R13, PT ;  /* 0x0000000d0900720c */ /* 0x000fe20003f06270 */
[----:B------:R-:W5:Y:S11]  /*c710*/  LD.E.128 R32, desc[UR4][R28.64+0x80] ;  /* 0x000080041c207980 */ /* 0x000f76000c101d00 */
        /* <DEDUP_REMOVED lines=11> */
[----:B------:R-:W3:Y:S01]  /*c7d0*/  @!P0 LD.E.128 R4, desc[UR4][R4.64+0x80] ;  /* 0x0000800404048980 */ /* 0x000ee2000c101d00 */
[C---:B------:R-:W-:Y:S02]  /*c7e0*/  @!P0 IADD3.X R41, PT, PT, R0.reuse, R83, RZ, P1, !PT ;  /* 0x0000005300298210 */ /* 0x040fe40000ffe4ff */
[----:B------:R-:W-:Y:S05]  /*c7f0*/  @!P0 IADD3 R20, P1, PT, R3, R84, RZ ;  /* 0x0000005403148210 */ /* 0x000fea0007f3e0ff */
[----:B------:R-:W4:Y:S01]  /*c800*/  @!P0 LD.E.128 R40, desc[UR4][R40.64+0x80] ;  /* 0x0000800428288980 */ /* 0x000f22000c101d00 */
[----:B------:R-:W-:Y:S01]  /*c810*/  @!P0 IMAD.X R21, R0, 0x1, R85, P1 ;  /* 0x0000000100158824 */ /* 0x000fe200008e0655 */
[----:B------:R-:W-:Y:S06]  /*c820*/  ISETP.GT.AND P1, PT, R19, 0x40, !P0 ;  /* 0x000000401300780c */ /* 0x000fec0004724270 */
[----:B------:R1:W2:Y:S01]  /*c830*/  @!P0 LD.E.128 R36, desc[UR4][R20.64+0x80] ;  /* 0x0000800414248980 */ /* 0x0002a2000c101d00 */
[C---:B---3--:R-:W-:Y:S01]  /*c840*/  @!P0 SHF.L.U32 R8, R7.reuse, 0x10, RZ ;  /* 0x0000001007088819 */ /* 0x048fe200000006ff */
[C---:B------:R-:W-:Y:S01]  /*c850*/  @!P0 IMAD.U32 R0, R4.reuse, 0x10000, RZ ;  /* 0x0001000004008824 */ /* 0x040fe200078e00ff */
[----:B------:R-:W-:Y:S02]  /*c860*/  @!P0 LOP3.LUT R18, R7, 0xffff0000, RZ, 0xc0, !PT ;  /* 0xffff000007128812 */ /* 0x000fe400078ec0ff */
[----:B------:R-:W-:Y:S02]  /*c870*/  @!P0 LOP3.LUT R2, R4, 0xffff0000, RZ, 0xc0, !PT ;  /* 0xffff000004028812 */ /* 0x000fe400078ec0ff */
[----:B------:R-:W-:Y:S02]  /*c880*/  @!P0 SHF.L.U32 R3, R5, 0x10, RZ ;  /* 0x0000001005038819 */ /* 0x000fe400000006ff */
[C---:B----4-:R-:W-:Y:S01]  /*c890*/  @!P0 SHF.L.U32 R7, R43.reuse, 0x10, RZ ;  /* 0x000000102b078819 */ /* 0x050fe200000006ff */
        /* <DEDUP_REMOVED lines=27> */
[----:B-----5:R-:W-:Y:S02]  /*ca50*/  @!P0 IMAD.U32 R19, R32, 0x10000, RZ ;  /* 0x0001000020138824 */ /* 0x020fe400078e00ff */
        /* <DEDUP_REMOVED lines=31> */
.L_x_1250:
[----:B------:R-:W-:Y:S05]  /*cc50*/  BSYNC.RECONVERGENT B1 ;  /* 0x0000000000017941 */ /* 0x000fea0003800200 */
.L_x_1249:
[----:B------:R-:W3:Y:S02]  /*cc60*/  LD.E R3, desc[UR4][R132.64+0xd0] ;  /* 0x0000d00484037980 */ /* 0x000ee4000c101900 */
[----:B---3--:R-:W-:Y:S05]  /*cc70*/  IMAD.U32 R3, R3, -0x40, RZ ;  /* 0xffffffc003037824 */ /* 0x008fea00078e00ff */
[C---:B------:R-:W-:Y:S02]  /*cc80*/  LEA R84, P1, R3.reuse, R84, 0x1 ;  /* 0x0000005403547211 */ /* 0x040fe400078208ff */
[C---:B------:R-:W-:Y:S02]  /*cc90*/  LEA R82, P0, R3.reuse, R82, 0x1 ;  /* 0x0000005203527211 */ /* 0x040fe400078008ff */
[C---:B------:R-:W-:Y:S02]  /*cca0*/  LEA.HI.X.SX32 R85, R3.reuse, R85, 0x1, P1 ;  /* 0x0000005503557211 */ /* 0x040fe400008f0eff */
[----:B------:R-:W-:Y:S09]  /*ccb0*/  LEA.HI.X.SX32 R83, R3, R83, 0x1, P0 ;  /* 0x0000005303537211 */ /* 0x000ff200000f0eff */
.L_x_1187:
[----:B------:R-:W-:Y:S05]  /*ccc0*/  BSYNC.RECONVERGENT B2 ;  /* 0x0000000000027941 */ /* 0x000fea0003800200 */
.L_x_1171:
        /* <DEDUP_REMOVED lines=101> */
.L_x_1254:
[----:B------:R-:W-:Y:S05]  /*d320*/  BSYNC.RECONVERGENT B0 ;  /* 0x0000000000007941 */ /* 0x000fea0003800200 */
.L_x_1253:
[----:B------:R-:W-:Y:S05]  /*d330*/  @P2 BRA `(.L_x_1255) ;  /* 0xffffff5000b42947 */ /* 0x000fea000383ffff */
.L_x_1154:
        /* <DEDUP_REMOVED lines=34> */
.L_x_1259:
[----:B------:R-:W-:Y:S05]  /*d560*/  BSYNC.RECONVERGENT B0 ;  /* 0x0000000000007941 */ /* 0x000fea0003800200 */
.L_x_1258:
        /* <DEDUP_REMOVED lines=14> */
.L_x_1261:
[----:B------:R-:W-:Y:S05]  /*d650*/  BSYNC.RECONVERGENT B0 ;  /* 0x0000000000007941 */ /* 0x000fea0003800200 */
.L_x_1260:
        /* <DEDUP_REMOVED lines=16> */
.L_x_1263:
[----:B------:R-:W-:Y:S05]  /*d760*/  BSYNC.RECONVERGENT B0 ;  /* 0x0000000000007941 */ /* 0x000fea0003800200 */
.L_x_1262:
        /* <DEDUP_REMOVED lines=16> */
.L_x_1257:
        /* <DEDUP_REMOVED lines=84> */
.L_x_1271:
[----:B------:R-:W-:Y:S05]  /*ddb0*/  BSYNC.RECONVERGENT B0 ;  /* 0x0000000000007941 */ /* 0x000fea0003800200 */
.L_x_1270:
[----:B-----5:R-:W-:Y:S01]  /*ddc0*/  IMAD.MOV.U32 R6, RZ, RZ, R18 ;  /* 0x000000ffff067224 */ /* 0x020fe200078e0012 */
[----:B------:R-:W-:Y:S01]  /*ddd0*/  MOV R4, R16 ;  /* 0x0000001000047202 */ /* 0x000fe20000000f00 */
[----:B------:R-:W-:Y:S01]  /*dde0*/  IMAD.MOV.U32 R7, RZ, RZ, R19 ;  /* 0x000000ffff077224 */ /* 0x000fe200078e0013 */
[----:B------:R-:W-:Y:S02]  /*ddf0*/  MOV R5, R17 ;  /* 0x0000001100057202 */ /* 0x000fe40000000f00 */
.L_x_1269:
[----:B------:R-:W-:Y:S05]  /*de00*/  BSYNC.RECONVERGENT B1 ;  /* 0x0000000000017941 */ /* 0x000fea0003800200 */
.L_x_1268:
        /* <DEDUP_REMOVED lines=50> */
.L_x_1273:
[----:B------:R-:W-:Y:S05]  /*e130*/  BSYNC.RECONVERGENT B0 ;  /* 0x0000000000007941 */ /* 0x000fea0003800200 */
.L_x_1272:
[----:B-----5:R3:W-:Y:S02]  /*e140*/  STS.128 [R65+0x2000], R16 ;  /* 0x0020001041007388 */ /* 0x0207e40000000c00 */
.L_x_1267:
[----:B------:R-:W-:Y:S05]  /*e150*/  BSYNC.RECONVERGENT B2 ;  /* 0x0000000000027941 */ /* 0x000fea0003800200 */
.L_x_1266:
        /* <DEDUP_REMOVED lines=54> */
.L_x_1279:
[----:B------:R-:W-:Y:S05]  /*e4c0*/  BSYNC.RECONVERGENT B0 ;  /* 0x0000000000007941 */ /* 0x000fea0003800200 */
.L_x_1278:
[----:B-----5:R1:W-:Y:S02]  /*e4d0*/  STS.128 [R65+0x800], R16 ;  /* 0x0008001041007388 */ /* 0x0203e40000000c00 */
.L_x_1277:
[----:B------:R-:W-:Y:S05]  /*e4e0*/  BSYNC.RECONVERGENT B1 ;  /* 0x0000000000017941 */ /* 0x000fea0003800200 */
.L_x_1276:
        /* <DEDUP_REMOVED lines=47> */
.L_x_1281:
[----:B------:R-:W-:Y:S05]  /*e7e0*/  BSYNC.RECONVERGENT B0 ;  /* 0x0000000000007941 */ /* 0x000fea0003800200 */
.L_x_1280:
[----:B-----5:R3:W-:Y:S02]  /*e7f0*/  STS.128 [R65+0x2800], R16 ;  /* 0x0028001041007388 */ /* 0x0207e40000000c00 */
.L_x_1275:
[----:B------:R-:W-:Y:S05]  /*e800*/  BSYNC.RECONVERGENT B2 ;  /* 0x0000000000027941 */ /* 0x000fea0003800200 */
.L_x_1274:
        /* <DEDUP_REMOVED lines=54> */
.L_x_1287:
[----:B------:R-:W-:Y:S05]  /*eb70*/  BSYNC.RECONVERGENT B0 ;  /* 0x0000000000007941 */ /* 0x000fea0003800200 */
.L_x_1286:
[----:B-----5:R1:W-:Y:S02]  /*eb80*/  STS.128 [R65+0x1000], R16 ;  /* 0x0010001041007388 */ /* 0x0203e40000000c00 */
.L_x_1285:
[----:B------:R-:W-:Y:S05]  /*eb90*/  BSYNC.RECONVERGENT B1 ;  /* 0x0000000000017941 */ /* 0x000fea0003800200 */
.L_x_1284:
        /* <DEDUP_REMOVED lines=47> */
.L_x_1289:
[----:B------:R-:W-:Y:S05]  /*ee90*/  BSYNC.RECONVERGENT B0 ;  /* 0x0000000000007941 */ /* 0x000fea0003800200 */
.L_x_1288:
[----:B-----5:R1:W-:Y:S02]  /*eea0*/  STS.128 [R65+0x3000], R16 ;  /* 0x0030001041007388 */ /* 0x0203e40000000c00 */
.L_x_1283:
[----:B------:R-:W-:Y:S05]  /*eeb0*/  BSYNC.RECONVERGENT B2 ;  /* 0x0000000000027941 */ /* 0x000fea0003800200 */
.L_x_1282:
        /* <DEDUP_REMOVED lines=53> */
.L_x_1293:
[----:B------:R-:W-:Y:S05]  /*f210*/  BSYNC.RECONVERGENT B0 ;  /* 0x0000000000007941 */ /* 0x000fea0003800200 */
.L_x_1292:
[----:B-----5:R3:W-:Y:S02]  /*f220*/  STS.128 [R65+0x1800], R16 ;  /* 0x0018001041007388 */ /* 0x0207e40000000c00 */
.L_x_1291:
[----:B------:R-:W-:Y:S05]  /*f230*/  BSYNC.RECONVERGENT B1 ;  /* 0x0000000000017941 */ /* 0x000fea0003800200 */
.L_x_1290:
        /* <DEDUP_REMOVED lines=46> */
.L_x_1295:
[----:B------:R-:W-:Y:S05]  /*f520*/  BSYNC.RECONVERGENT B0 ;  /* 0x0000000000007941 */ /* 0x000fea0003800200 */
.L_x_1294:
[----:B-----5:R3:W-:Y:S01]  /*f530*/  STS.128 [R65+0x3800], R16 ;  /* 0x0038001041007388 */ /* 0x0207e20000000c00 */
[----:B------:R-:W-:Y:S05]  /*f540*/  BRA `(.L_x_1264) ;  /* 0x0000002c00647947 */ /* 0x000fea0003800000 */
.L_x_1265:
        /* <DEDUP_REMOVED lines=96> */
.L_x_1300:
[----:B------:R-:W-:Y:S05]  /*fb50*/  BSYNC.RECONVERGENT B0 ;  /* 0x0000000000007941 */ /* 0x000fea0003800200 */
.L_x_1299:
[----:B------:R-:W-:Y:S05]  /*fb60*/  BSYNC.RECONVERGENT B1 ;  /* 0x0000000000017941 */ /* 0x000fea0003800200 */
.L_x_1298:
        /* <DEDUP_REMOVED lines=86> */
.L_x_1302:
[----:B------:R-:W-:Y:S05]  /*100d0*/  BSYNC.RECONVERGENT B0 ;  /* 0x0000000000007941 */ /* 0x000fea0003800200 */
.L_x_1301:
[----:B-----5:R4:W-:Y:S02]  /*100e0*/  STS.128 [R65+0x2000], R24 ;  /* 0x0020001841007388 */ /* 0x0209e40000000c00 */
.L_x_1297:
[----:B------:R-:W-:Y:S05]  /*100f0*/  BSYNC.RECONVERGENT B2 ;  /* 0x0000000000027941 */ /* 0x000fea0003800200 */
.L_x_1296:
        /* <DEDUP_REMOVED lines=92> */
.L_x_1308:
[----:B------:R-:W-:Y:S05]  /*106c0*/  BSYNC.RECONVERGENT B0 ;  /* 0x0000000000007941 */ /* 0x000fea0003800200 */
.L_x_1307:
[----:B-----5:R4:W-:Y:S02]  /*106d0*/  STS.128 [R65+0x800], R24 ;  /* 0x0008001841007388 */ /* 0x0209e40000000c00 */
.L_x_1306:
[----:B------:R-:W-:Y:S05]  /*106e0*/  BSYNC.RECONVERGENT B1 ;  /* 0x0000000000017941 */ /* 0x000fea0003800200 */
.L_x_1305:
        /* <DEDUP_REMOVED lines=85> */
.L_x_1310:
[----:B------:R-:W-:Y:S05]  /*10c40*/  BSYNC.RECONVERGENT B0 ;  /* 0x0000000000007941 */ /* 0x000fea0003800200 */
.L_x_1309:
[----:B-----5:R4:W-:Y:S02]  /*10c50*/  STS.128 [R65+0x2800], R24 ;  /* 0x0028001841007388 */ /* 0x0209e40000000c00 */
.L_x_1304:
[----:B------:R-:W-:Y:S05]  /*10c60*/  BSYNC.RECONVERGENT B2 ;  /* 0x0000000000027941 */ /* 0x000fea0003800200 */
.L_x_1303:
        /* <DEDUP_REMOVED lines=90> */
.L_x_1316:
[----:B------:R-:W-:Y:S05]  /*11210*/  BSYNC.RECONVERGENT B0 ;  /* 0x0000000000007941 */ /* 0x000fea0003800200 */
.L_x_1315:
[----:B-----5:R4:W-:Y:S02]  /*11220*/  STS.128 [R65+0x1000], R24 ;  /* 0x0010001841007388 */ /* 0x0209e40000000c00 */
.L_x_1314:
[----:B------:R-:W-:Y:S05]  /*11230*/  BSYNC.RECONVERGENT B1 ;  /* 0x0000000000017941 */ /* 0x000fea0003800200 */
.L_x_1313:
        /* <DEDUP_REMOVED lines=83> */
.L_x_1318:
[----:B------:R-:W-:Y:S05]  /*11770*/  BSYNC.RECONVERGENT B0 ;  /* 0x0000000000007941 */ /* 0x000fea0003800200 */
.L_x_1317:
[----:B-----5:R4:W-:Y:S02]  /*11780*/  STS.128 [R65+0x3000], R24 ;  /* 0x0030001841007388 */ /* 0x0209e40000000c00 */
.L_x_1312:
[----:B------:R-:W-:Y:S05]  /*11790*/  BSYNC.RECONVERGENT B2 ;  /* 0x0000000000027941 */ /* 0x000fea0003800200 */
.L_x_1311:
        /* <DEDUP_REMOVED lines=91> */
.L_x_1322:
[----:B------:R-:W-:Y:S05]  /*11d50*/  BSYNC.RECONVERGENT B0 ;  /* 0x0000000000007941 */ /* 0x000fea0003800200 */
.L_x_1321:
[----:B-----5:R1:W-:Y:S02]  /*11d60*/  STS.128 [R65+0x1800], R24 ;  /* 0x0018001841007388 */ /* 0x0203e40000000c00 */
.L_x_1320:
[----:B------:R-:W-:Y:S05]  /*11d70*/  BSYNC.RECONVERGENT B1 ;  /* 0x0000000000017941 */ /* 0x000fea0003800200 */
.L_x_1319:
        /* <DEDUP_REMOVED lines=84> */
.L_x_1324:
[----:B------:R-:W-:Y:S05]  /*122c0*/  BSYNC.RECONVERGENT B0 ;  /* 0x0000000000007941 */ /* 0x000fea0003800200 */
.L_x_1323:
[----:B-----5:R1:W-:Y:S02]  /*122d0*/  STS.128 [R65+0x3800], R4 ;  /* 0x0038000441007388 */ /* 0x0203e40000000c00 */
.L_x_1264:
[----:B------:R-:W-:Y:S05]  /*122e0*/  BSYNC.RECONVERGENT B3 ;  /* 0x0000000000037941 */ /* 0x000fea0003800200 */
.L_x_1256:
        /* <DEDUP_REMOVED lines=12> */
[----:B------:R-:W-:Y:S02]  /*123b0*/  @!P2 IMAD.MOV.U32 R223, RZ, RZ, R217 ;  /* 0x000000ffffdfa224 */ /* 0x000fe400078e00d9 */
[----:B------:R-:W-:-:S03]  /*123c0*/  @!P1 IMAD.MOV.U32 R216, RZ, RZ, R222 ;  /* 0x000000ffffd89224 */ /* 0x000fc600078e00de */
        /* <DEDUP_REMOVED lines=10> */
.L_x_1326:
[----:B------:R-:W-:Y:S05]  /*12470*/  BSYNC.RECONVERGENT B0 ;  /* 0x0000000000007941 */ /* 0x000fea0003800200 */
.L_x_1325:
        /* <DEDUP_REMOVED lines=20> */
.L_x_1328:
[----:B------:R-:W-:Y:S05]  /*125c0*/  BSYNC.RECONVERGENT B0 ;  /* 0x0000000000007941 */ /* 0x000fea0003800200 */
.L_x_1327:
        /* <DEDUP_REMOVED lines=16> */
.L_x_1330:
[----:B------:R-:W-:Y:S05]  /*126d0*/  BSYNC.RECONVERGENT B0 ;  /* 0x0000000000007941 */ /* 0x000fea0003800200 */
.L_x_1329:
[----:B------:R-:W-:Y:S01]  /*126e0*/  BSSY.RECONVERGENT B0, `(.L_x_1331) ;  /* 0x0000012000007945 */ /* 0x000fe20003800200 */
[----:B------:R-:W-:Y:S02]  /*126f0*/  ISETP.GE.AND P0, PT, R0, R71, PT ;  /* 0x000000470000720c */ /* 0x000fe40003f06270 */
[----:B------:R-:W-:Y:S01]  /*12700*/  IADD3 R118, PT, PT, R118, 0x70, RZ ;  /* 0x0000007076767810 */ /* 0x000fe20007ffe0ff */
        /* <DEDUP_REMOVED lines=15> */
.L_x_1332:
[----:B------:R-:W-:Y:S05]  /*12800*/  BSYNC.RECONVERGENT B0 ;  /* 0x0000000000007941 */ /* 0x000fea0003800200 */
.L_x_1331:
[----:B------:R-:W-:Y:S01]  /*12810*/  BSSY.RECONVERGENT B0, `(.L_x_1333) ;  /* 0x0000014000007945 */ /* 0x000fe20003800200 */
[----:B------:R-:W-:-:S03]  /*12820*/  ISETP.GE.AND P1, PT, R118, R71, PT ;  /* 0x000000477600720c */ /* 0x000fc60003f26270 */
[----:B------:R-:W-:Y:S10]  /*12830*/  @P3 BRA `(.L_x_1334) ;  /* 0x0000000000443947 */ /* 0x000ff40003800000 */
[----:B-----5:R-:W-:Y:S01]  /*12840*/  MOV R10, R6 ;  /* 0x00000006000a7202 */ /* 0x020fe20000000f00 */
[----:B-1-34-:R-:W-:Y:S01]  /*12850*/  IMAD R4, R219, 0x60, RZ ;  /* 0x00000060db047824 */ /* 0x01afe200078e02ff */
        /* <DEDUP_REMOVED lines=15> */
.L_x_1334:
[----:B------:R-:W-:Y:S05]  /*12950*/  BSYNC.RECONVERGENT B0 ;  /* 0x0000000000007941 */ /* 0x000fea0003800200 */
.L_x_1333:
[----:B------:R-:W-:Y:S04]  /*12960*/  BSSY.RECONVERGENT B0, `(.L_x_1335) ;  /* 0x0000010000007945 */ /* 0x000fe80003800200 */
[----:B------:R-:W-:Y:S05]  /*12970*/  @P2 BRA `(.L_x_1336) ;  /* 0x0000000000382947 */ /* 0x000fea0003800000 */
[-C--:B------:R-:W-:Y:S02]  /*12980*/  ISETP.GE.AND P3, PT, R14, R231.reuse, PT ;  /* 0x000000e70e00720c */ /* 0x080fe40003f66270 */
[----:B------:R-:W-:Y:S02]  /*12990*/  ISETP.GE.AND P2, PT, R9, R231, PT ;  /* 0x000000e70900720c */ /* 0x000fe40003f46270 */
[----:B-1-34-:R-:W-:-:S04]  /*129a0*/  LEA R4, P4, R218, R6, 0x7 ;  /* 0x00000006da047211 */ /* 0x01afc800078838ff */
        /* <DEDUP_REMOVED lines=11> */
.L_x_1336:
[----:B------:R-:W-:Y:S05]  /*12a60*/  BSYNC.RECONVERGENT B0 ;  /* 0x0000000000007941 */ /* 0x000fea0003800200 */
.L_x_1335:
[----:B------:R-:W-:Y:S04]  /*12a70*/  BSSY.RECONVERGENT B0, `(.L_x_1337) ;  /* 0x0000013000007945 */ /* 0x000fe80003800200 */
[----:B------:R-:W-:Y:S05]  /*12a80*/  @P0 BRA `(.L_x_1338) ;  /* 0x0000000000440947 */ /* 0x000fea0003800000 */
[----:B-1---5:R-:W-:Y:S01]  /*12a90*/  MOV R10, R6 ;  /* 0x00000006000a7202 */ /* 0x022fe20000000f00 */
[----:B---34-:R-:W-:Y:S01]  /*12aa0*/  IMAD R4, R219, 0xa0, RZ ;  /* 0x000000a0db047824 */ /* 0x018fe200078e02ff */
        /* <DEDUP_REMOVED lines=15> */
.L_x_1338:
[----:B------:R-:W-:Y:S05]  /*12ba0*/  BSYNC.RECONVERGENT B0 ;  /* 0x0000000000007941 */ /* 0x000fea0003800200 */
.L_x_1337:
[----:B------:R-:W-:Y:S04]  /*12bb0*/  BSSY.RECONVERGENT B0, `(.L_x_1339) ;  /* 0x0000011000007945 */ /* 0x000fe80003800200 */
[----:B------:R-:W-:Y:S05]  /*12bc0*/  @P1 BRA `(.L_x_1340) ;  /* 0x00000000003c1947 */ /* 0x000fea0003800000 */
[-C--:B------:R-:W-:Y:S01]  /*12bd0*/  ISETP.GE.AND P1, PT, R14, R231.reuse, PT ;  /* 0x000000e70e00720c */ /* 0x080fe20003f26270 */
[----:B-1-34-:R-:W-:Y:S01]  /*12be0*/  IMAD R4, R219, 0xc0, RZ ;  /* 0x000000c0db047824 */ /* 0x01afe200078e02ff */
        /* <DEDUP_REMOVED lines=13> */
.L_x_1340:
[----:B------:R-:W-:Y:S05]  /*12cc0*/  BSYNC.RECONVERGENT B0 ;  /* 0x0000000000007941 */ /* 0x000fea0003800200 */
.L_x_1339:
[----:B------:R-:W0:Y:S01]  /*12cd0*/  LDGDEPBAR ;  /* 0x00000000000079af */ /* 0x000e220000000000 */
[----:B------:R-:W-:Y:S01]  /*12ce0*/  BSSY.RECONVERGENT B0, `(.L_x_1341) ;  /* 0x0000015000007945 */ /* 0x000fe20003800200 */
[----:B------:R-:W-:-:S04]  /*12cf0*/  DEPBAR.LE SB0, 0x0 ;  /* 0x000080000000791a */ /* 0x000fc80000000000 */
[----:B------:R-:W-:Y:S06]  /*12d00*/  BAR.SYNC.DEFER_BLOCKING 0x0 ;  /* 0x0000000000007b1d */ /* 0x000fec0000010000 */
[----:B------:R-:W-:Y:S05]  /*12d10*/  @P6 BRA `(.L_x_1342) ;  /* 0x00000000003c6947 */ /* 0x000fea0003800000 */
[-C--:B------:R-:W-:Y:S02]  /*12d20*/  ISETP.GE.AND P1, PT, R14, R231.reuse, PT ;  /* 0x000000e70e00720c */ /* 0x080fe40003f26270 */
[----:B------:R-:W-:-:S11]  /*12d30*/  ISETP.GE.AND P0, PT, R9, R231, PT ;  /* 0x000000e70900720c */ /* 0x000fd60003f06270 */
[----:B-1-34-:R-:W-:Y:S02]  /*12d40*/  @!P1 IMAD.MOV.U32 R4, RZ, RZ, R224 ;  /* 0x000000ffff049224 */ /* 0x01afe400078e00e0 */
        /* <DEDUP_REMOVED lines=12> */
.L_x_1342:
[----:B------:R1:W-:Y:S04]  /*12e10*/  STS.128 [R65+0xc000], RZ ;  /* 0x00c000ff41007388 */ /* 0x0003e80000000c00 */
[----:B------:R1:W-:Y:S02]  /*12e20*/  STS.128 [R65+0x10000], RZ ;  /* 0x010000ff41007388 */ /* 0x0003e40000000c00 */
.L_x_1343:
[----:B------:R-:W-:Y:S05]  /*12e30*/  BSYNC.RECONVERGENT B0 ;  /* 0x0000000000007941 */ /* 0x000fea0003800200 */
.L_x_1341:
        /* <DEDUP_REMOVED lines=25> */
.L_x_1345:
[----:B------:R-:W-:Y:S05]  /*12fd0*/  BSYNC.RECONVERGENT B0 ;  /* 0x0000000000007941 */ /* 0x000fea0003800200 */
.L_x_1344:
[----:B------:R1:W-:Y:S01]  /*12fe0*/  @P3 STS.128 [R65+0xd000], RZ ;  /* 0x00d000ff41003388 */ /* 0x0003e20000000c00 */
[----:B------:R-:W-:Y:S03]  /*12ff0*/  BSSY.RECONVERGENT B0, `(.L_x_1346) ;  /* 0x0000011000007945 */ /* 0x000fe60003800200 */
[----:B------:R1:W-:Y:S01]  /*13000*/  @P3 STS.128 [R65+0x11000], RZ ;  /* 0x011000ff41003388 */ /* 0x0003e20000000c00 */
        /* <DEDUP_REMOVED lines=15> */
.L_x_1347:
[----:B------:R-:W-:Y:S05]  /*13100*/  BSYNC.RECONVERGENT B0 ;  /* 0x0000000000007941 */ /* 0x000fea0003800200 */
.L_x_1346:
[----:B------:R1:W-:Y:S01]  /*13110*/  @P0 STS.128 [R65+0xd800], RZ ;  /* 0x00d800ff41000388 */ /* 0x0003e20000000c00 */
[----:B------:R-:W-:Y:S01]  /*13120*/  BSSY.RECONVERGENT B0, `(.L_x_1348) ;  /* 0x0000012000007945 */ /* 0x000fe20003800200 */
[----:B------:R-:W-:Y:S02]  /*13130*/  ISETP.GE.AND P3, PT, R118, R71, PT ;  /* 0x000000477600720c */ /* 0x000fe40003f66270 */
        /* <DEDUP_REMOVED lines=16> */
.L_x_1349:
[----:B------:R-:W-:Y:S05]  /*13240*/  BSYNC.RECONVERGENT B0 ;  /* 0x0000000000007941 */ /* 0x000fea0003800200 */
.L_x_1348:
[----:B------:R1:W-:Y:S01]  /*13250*/  @P6 STS.128 [R65+0xe000], RZ ;  /* 0x00e000ff41006388 */ /* 0x0003e20000000c00 */
[----:B------:R-:W-:Y:S03]  /*13260*/  BSSY.RECONVERGENT B0, `(.L_x_1350) ;  /* 0x0000014000007945 */ /* 0x000fe60003800200 */
[----:B------:R1:W-:Y:S01]  /*13270*/  @P6 STS.128 [R65+0x12000], RZ ;  /* 0x012000ff41006388 */ /* 0x0003e20000000c00 */
        /* <DEDUP_REMOVED lines=18> */
.L_x_1351:
[----:B------:R-:W-:Y:S05]  /*133a0*/  BSYNC.RECONVERGENT B0 ;  /* 0x0000000000007941 */ /* 0x000fea0003800200 */
.L_x_1350:
        /* <DEDUP_REMOVED lines=18> */
.L_x_1353:
[----:B------:R-:W-:Y:S05]  /*134d0*/  BSYNC.RECONVERGENT B0 ;  /* 0x0000000000007941 */ /* 0x000fea0003800200 */
.L_x_1352:
        /* <DEDUP_REMOVED lines=21> */
.L_x_1355:
[----:B------:R-:W-:Y:S05]  /*13630*/  BSYNC.RECONVERGENT B0 ;  /* 0x0000000000007941 */ /* 0x000fea0003800200 */
.L_x_1354:
        /* <DEDUP_REMOVED lines=19> */
.L_x_1357:
[----:B------:R-:W-:Y:S05]  /*13770*/  BSYNC.RECONVERGENT B0 ;  /* 0x0000000000007941 */ /* 0x000fea0003800200 */
.L_x_1356:
[----:B------:R-:W2:Y:S01]  /*13780*/  S2UR UR6, SR_CgaCtaId ;  /* 0x00000000000679c3 */ /* 0x000ea20000008800 */
[----:B-1----:R-:W-:Y:S01]  /*13790*/  SHF.R.U32.HI R212, RZ, 0x1, R140 ;  /* 0x00000001ffd47819 */ /* 0x002fe2000001168c */
[C---:B------:R-:W-:Y:S01]  /*137a0*/  IMAD.SHL.U32 R2, R140.reuse, 0x40, RZ ;  /* 0x000000408c027824 */ /* 0x040fe200078e00ff */
[C---:B------:R-:W-:Y:S01]  /*137b0*/  LOP3.LUT R3, R140.reuse, 0x8, RZ, 0xc0, !PT ;  /* 0x000000088c037812 */ /* 0x040fe200078ec0ff */
[----:B------:R-:W-:Y:S01]  /*137c0*/  IMAD.SHL.U32 R233, R140, 0x8, RZ ;  /* 0x000000088ce97824 */ /* 0x000fe200078e00ff */
[----:B------:R-:W-:Y:S01]  /*137d0*/  LOP3.LUT R7, R212, 0x8, RZ, 0xc0, !PT ;  /* 0x00000008d4077812 */ /* 0x000fe200078ec0ff */
[----:B------:R-:W-:Y:S01]  /*137e0*/  IMAD.SHL.U32 R213, R140, 0x20, RZ ;  /* 0x000000208cd57824 */ /* 0x000fe200078e00ff */
[----:B------:R-:W-:Y:S01]  /*137f0*/  LOP3.LUT R3, R3, 0x1c0, R2, 0xf8, !PT ;  /* 0x000001c003037812 */ /* 0x000fe200078ef802 */
[----:B------:R-:W-:Y:S01]  /*13800*/  UMOV UR7, 0x400 ;  /* 0x0000040000077882 */ /* 0x000fe20000000000 */
[----:B------:R-:W-:Y:S01]  /*13810*/  LOP3.LUT R142, R233, 0x38, RZ, 0xc0, !PT ;  /* 0x00000038e98e7812 */ /* 0x000fe200078ec0ff */
[----:B------:R-:W-:Y:S01]  /*13820*/  IMAD.MOV.U32 R143, RZ, RZ, 0x20 ;  /* 0x00000020ff8f7424 */ /* 0x000fe200078e00ff */
[----:B------:R-:W-:-:S02]  /*13830*/  LOP3.LUT R213, R213, 0x7c00, RZ, 0xc0, !PT ;  /* 0x00007c00d5d57812 */ /* 0x000fc400078ec0ff */
[----:B------:R-:W-:Y:S01]  /*13840*/  R2P PR, R140, 0x6 ;  /* 0x000000068c007804 */ /* 0x000fe20000000000 */
[----:B------:R-:W-:Y:S01]  /*13850*/  IMAD.MOV.U32 R165, RZ, RZ, 0x40 ;  /* 0x00000040ffa57424 */ /* 0x000fe200078e00ff */
[--C-:B------:R-:W-:Y:S01]  /*13860*/  LOP3.LUT R7, R7, 0x1c0, R2.reuse, 0xf8, !PT ;  /* 0x000001c007077812 */ /* 0x100fe200078ef802 */
[----:B------:R-:W-:Y:S01]  /*13870*/  VIADD R238, R64, 0xffffff80 ;  /* 0xffffff8040ee7836 */ /* 0x000fe20000000000 */
[----:B------:R-:W-:Y:S01]  /*13880*/  LOP3.LUT R52, R2, 0x400, RZ, 0xc0, !PT ;  /* 0x0000040002347812 */ /* 0x000fe200078ec0ff */
[----:B------:R-:W0:Y:S01]  /*13890*/  LDGDEPBAR ;  /* 0x00000000000079af */ /* 0x000e220000000000 */
[-C--:B------:R-:W-:Y:S02]  /*138a0*/  LOP3.LUT R3, R3, R142.reuse, RZ, 0x3c, !PT ;  /* 0x0000008e03037212 */ /* 0x080fe400078e3cff */
[----:B---34-:R-:W-:Y:S02]  /*138b0*/  LOP3.LUT R5, R213, 0x200, R2, 0xf8, !PT ;  /* 0x00000200d5057812 */ /* 0x018fe400078ef802 */
[----:B------:R-:W-:Y:S01]  /*138c0*/  LOP3.LUT R0, R7, R142, RZ, 0x3c, !PT ;  /* 0x0000008e07007212 */ /* 0x000fe200078e3cff */
[----:B--2---:R-:W-:Y:S01]  /*138d0*/  ULEA UR6, UR6, UR7, 0x18 ;  /* 0x0000000706067291 */ /* 0x004fe2000f8ec0ff */
[----:B------:R-:W-:-:S02]  /*138e0*/  IMAD R52, R3, 0x2, R52 ;  /* 0x0000000203347824 */ /* 0x000fc400078e0234 */
[----:B------:R-:W-:Y:S01]  /*138f0*/  LOP3.LUT R148, R5, R0, RZ, 0xfc, !PT ;  /* 0x0000000005947212 */ /* 0x000fe200078efcff */
[----:B------:R-:W2:Y:S03]  /*13900*/  LD.E R3, desc[UR4][R132.64+0x18c] ;  /* 0x00018c0484037980 */ /* 0x000ea6000c101900 */
[----:B------:R-:W-:Y:S02]  /*13910*/  LEA R148, R148, UR6, 0x1 ;  /* 0x0000000694947c11 */ /* 0x000fe4000f8e08ff */
[----:B------:R-:W-:Y:S04]  /*13920*/  LDSM.16.M88.4 R88, [R52+UR6+0x4000] ;  /* 0x004000063458783b */ /* 0x000fe80008000200 */
[----:B------:R-:W1:Y:S04]  /*13930*/  LDSM.16.M88.4 R124, [R148] ;  /* 0x00000000947c783b */ /* 0x000e680000000200 */
[----:B------:R-:W3:Y:S01]  /*13940*/  LDSM.16.M88.4 R80, [R52+UR6+0x4800] ;  /* 0x004800063450783b */ /* 0x000ee20008000200 */
[----:B------:R-:W-:Y:S01]  /*13950*/  SEL R11, R143, 0xffffffe0, !P1 ;  /* 0xffffffe08f0b7807 */ /* 0x000fe20004800000 */
[----:B------:R-:W-:-:S02]  /*13960*/  VIADD R8, R52, UR6 ;  /* 0x0000000634087c36 */ /* 0x000fc40008000000 */
[----:B------:R-:W-:Y:S02]  /*13970*/  LDSM.16.M88.4 R72, [R52+UR6+0x5000] ;  /* 0x005000063448783b */ /* 0x000fe40008000200 */
[--C-:B------:R-:W-:Y:S02]  /*13980*/  IMAD.IADD R55, R148, 0x1, R11.reuse ;  /* 0x0000000194377824 */ /* 0x100fe400078e020b */
[----:B-----5:R-:W-:Y:S01]  /*13990*/  IMAD.IADD R10, R8, 0x1, R11 ;  /* 0x00000001080a7824 */ /* 0x020fe200078e020b */
[----:B------:R-:W-:Y:S04]  /*139a0*/  LDSM.16.M88.4 R60, [R52+UR6+0x5800] ;  /* 0x00580006343c783b */ /* 0x000fe80008000200 */
[----:B------:R-:W-:Y:S04]  /*139b0*/  LDSM.16.M88.4 R100, [R55] ;  /* 0x000000003764783b */ /* 0x000fe80000000200 */
[----:B------:R-:W4:Y:S04]  /*139c0*/  LDSM.16.M88.4 R12, [R10+0x4000] ;  /* 0x004000000a0c783b */ /* 0x000f280000000200 */
[----:B------:R-:W4:Y:S04]  /*139d0*/  LDSM.16.M88.4 R4, [R10+0x4800] ;  /* 0x004800000a04783b */ /* 0x000f280000000200 */
[----:B------:R-:W4:Y:S04]  /*139e0*/  LDSM.16.M88.4 R48, [R52+UR6+0x6000] ;  /* 0x006000063430783b */ /* 0x000f280008000200 */
[----:B------:R-:W4:Y:S04]  /*139f0*/  LDSM.16.M88.4 R40, [R52+UR6+0x6800] ;  /* 0x006800063428783b */ /* 0x000f280008000200 */
[----:B------:R-:W4:Y:S01]  /*13a00*/  LDSM.16.M88.4 R32, [R52+UR6+0x7000] ;  /* 0x007000063420783b */ /* 0x000f220008000200 */
[----:B-1----:R-:W-:Y:S03]  /*13a10*/  HMMA.16816.F32.BF16 R20, R124, R88, RZ ;  /* 0x000000587c14723c */ /* 0x002fe600000418ff */
[----:B------:R-:W1:Y:S01]  /*13a20*/  LDSM.16.M88.4 R16, [R52+UR6+0x7800] ;  /* 0x007800063410783b */ /* 0x000e620008000200 */
[----:B------:R-:W-:-:S03]  /*13a30*/  SEL R165, R165, 0xffffffc0, !P2 ;  /* 0xffffffc0a5a57807 */ /* 0x000fc60005000000 */
[----:B------:R-:W1:Y:S01]  /*13a40*/  LDSM.16.M88.4 R24, [R10+0x5800] ;  /* 0x005800000a18783b */ /* 0x000e620000000200 */
[C---:B------:R-:W-:Y:S08]  /*13a50*/  HMMA.16816.F32.BF16 R88, R124.reuse, R90, RZ ;  /* 0x0000005a7c58723c */ /* 0x040ff000000418ff */
[C---:B---3--:R-:W-:Y:S01]  /*13a60*/  HMMA.16816.F32.BF16 R84, R124.reuse, R80, RZ ;  /* 0x000000507c54723c */ /* 0x048fe200000418ff */
[----:B------:R-:W-:Y:S04]  /*13a70*/  LDSM.16.M88.4 R108, [R10+0x7000] ;  /* 0x007000000a6c783b */ /* 0x000fe80000000200 */
[----:B------:R-:W-:Y:S03]  /*13a80*/  LDSM.16.M88.4 R104, [R10+0x7800] ;  /* 0x007800000a68783b */ /* 0x000fe60000000200 */
[----:B------:R-:W-:Y:S01]  /*13a90*/  HMMA.16816.F32.BF16 R80, R124, R82, RZ ;  /* 0x000000527c50723c */ /* 0x000fe200000418ff */
[--C-:B------:R-:W-:Y:S01]  /*13aa0*/  IMAD.IADD R134, R148, 0x1, R165.reuse ;  /* 0x0000000194867824 */ /* 0x100fe200078e02a5 */
[----:B------:R-:W-:Y:S01]  /*13ab0*/  LDSM.16.M88.4 R112, [R10+0x5000] ;  /* 0x005000000a70783b */ /* 0x000fe20000000200 */
[----:B------:R-:W-:-:S03]  /*13ac0*/  IMAD.IADD R8, R8, 0x1, R165 ;  /* 0x0000000108087824 */ /* 0x000fc600078e02a5 */
[----:B------:R-:W-:Y:S02]  /*13ad0*/  LDSM.16.M88.4 R128, [R134] ;  /* 0x000000008680783b */ /* 0x000fe40000000200 */
[C---:B----4-:R-:W-:Y:S02]  /*13ae0*/  HMMA.16816.F32.BF16 R20, R100.reuse, R12, R20 ;  /* 0x0000000c6414723c */ /* 0x050fe40000041814 */
[----:B------:R-:W-:Y:S06]  /*13af0*/  LDSM.16.M88.4 R96, [R8+0x4000] ;  /* 0x004000000860783b */ /* 0x000fec0000000200 */
[C---:B------:R-:W-:Y:S01]  /*13b00*/  HMMA.16816.F32.BF16 R88, R100.reuse, R14, R88 ;  /* 0x0000000e6458723c */ /* 0x040fe20000041858 */
[----:B------:R-:W3:Y:S07]  /*13b10*/  LDSM.16.M88.4 R12, [R10+0x6800] ;  /* 0x006800000a0c783b */ /* 0x000eee0000000200 */
[C---:B------:R-:W-:Y:S08]  /*13b20*/  HMMA.16816.F32.BF16 R84, R100.reuse, R4, R84 ;  /* 0x000000046454723c */ /* 0x040ff00000041854 */
[----:B------:R-:W-:Y:S01]  /*13b30*/  HMMA.16816.F32.BF16 R80, R100, R6, R80 ;  /* 0x000000066450723c */ /* 0x000fe20000041850 */
[----:B------:R-:W4:Y:S07]  /*13b40*/  LDSM.16.M88.4 R4, [R8+0x4800] ;  /* 0x004800000804783b */ /* 0x000f2e0000000200 */
[C---:B------:R-:W-:Y:S08]  /*13b50*/  HMMA.16816.F32.BF16 R76, R124.reuse, R72, RZ ;  /* 0x000000487c4c723c */ /* 0x040ff000000418ff */
[C---:B------:R-:W-:Y:S08]  /*13b60*/  HMMA.16816.F32.BF16 R68, R124.reuse, R60, RZ ;  /* 0x0000003c7c44723c */ /* 0x040ff000000418ff */
[C---:B------:R-:W-:Y:S08]  /*13b70*/  HMMA.16816.F32.BF16 R56, R124.reuse, R48, RZ ;  /* 0x000000307c38723c */ /* 0x040ff000000418ff */
[C---:B------:R-:W-:Y:S08]  /*13b80*/  HMMA.16816.F32.BF16 R44, R124.reuse, R40, RZ ;  /* 0x000000287c2c723c */ /* 0x040ff000000418ff */
[C---:B------:R-:W-:Y:S08]  /*13b90*/  HMMA.16816.F32.BF16 R36, R124.reuse, R32, RZ ;  /* 0x000000207c24723c */ /* 0x040ff000000418ff */
[----:B-1----:R-:W-:Y:S01]  /*13ba0*/  HMMA.16816.F32.BF16 R28, R124, R16, RZ ;  /* 0x000000107c1c723c */ /* 0x002fe200000418ff */
[C---:B------:R-:W-:Y:S01]  /*13bb0*/  IMAD.IADD R67, R11.reuse, 0x1, R134 ;  /* 0x000000010b437824 */ /* 0x040fe200078e0286 */
[----:B------:R-:W-:Y:S01]  /*13bc0*/  LDSM.16.M88.4 R92, [R8+0x5000] ;  /* 0x00500000085c783b */ /* 0x000fe20000000200 */
[----:B------:R-:W-:-:S03]  /*13bd0*/  IMAD.IADD R54, R11, 0x1, R8 ;  /* 0x000000010b367824 */ /* 0x000fc600078e0208 */
[----:B------:R-:W-:Y:S02]  /*13be0*/  LDSM.16.M88.4 R120, [R67] ;  /* 0x000000004378783b */ /* 0x000fe40000000200 */
[C---:B------:R-:W-:Y:S02]  /*13bf0*/  HMMA.16816.F32.BF16 R72, R124.reuse, R74, RZ ;  /* 0x0000004a7c48723c */ /* 0x040fe400000418ff */
[----:B------:R-:W-:Y:S04]  /*13c00*/  LDSM.16.M88.4 R136, [R54+0x4000] ;  /* 0x004000003688783b */ /* 0x000fe80000000200 */
[----:B------:R-:W-:Y:S02]  /*13c10*/  LDSM.16.M88.4 R116, [R54+0x4800] ;  /* 0x004800003674783b */ /* 0x000fe40000000200 */
[C---:B------:R-:W-:Y:S02]  /*13c20*/  HMMA.16816.F32.BF16 R60, R124.reuse, R62, RZ ;  /* 0x0000003e7c3c723c */ /* 0x040fe400000418ff */
[----:B------:R-:W-:Y:S06]  /*13c30*/  LDSM.16.M88.4 R144, [R8+0x7800] ;  /* 0x007800000890783b */ /* 0x000fec0000000200 */
[C---:B------:R-:W-:Y:S08]  /*13c40*/  HMMA.16816.F32.BF16 R48, R124.reuse, R50, RZ ;  /* 0x000000327c30723c */ /* 0x040ff000000418ff */
[C---:B------:R-:W-:Y:S08]  /*13c50*/  HMMA.16816.F32.BF16 R40, R124.reuse, R42, RZ ;  /* 0x0000002a7c28723c */ /* 0x040ff000000418ff */
[C---:B------:R-:W-:Y:S08]  /*13c60*/  HMMA.16816.F32.BF16 R32, R124.reuse, R34, RZ ;  /* 0x000000227c20723c */ /* 0x040ff000000418ff */
[----:B------:R-:W-:Y:S01]  /*13c70*/  HMMA.16816.F32.BF16 R124, R124, R18, RZ ;  /* 0x000000127c7c723c */ /* 0x000fe200000418ff */
[----:B------:R-:W1:Y:S07]  /*13c80*/  LDSM.16.M88.4 R16, [R10+0x6000] ;  /* 0x006000000a10783b */ /* 0x000e6e0000000200 */
[C---:B------:R-:W-:Y:S08]  /*13c90*/  HMMA.16816.F32.BF16 R68, R100.reuse, R24, R68 ;  /* 0x000000186444723c */ /* 0x040ff00000041844 */
[C---:B------:R-:W-:Y:S01]  /*13ca0*/  HMMA.16816.F32.BF16 R60, R100.reuse, R26, R60 ;  /* 0x0000001a643c723c */ /* 0x040fe2000004183c */
[----:B------:R-:W2:Y:S07]  /*13cb0*/  LDSM.16.M88.4 R24, [R8+0x5800] ;  /* 0x005800000818783b */ /* 0x000eae0000000200 */
[C---:B---3--:R-:W-:Y:S08]  /*13cc0*/  HMMA.16816.F32.BF16 R44, R100.reuse, R12, R44 ;  /* 0x0000000c642c723c */ /* 0x048ff0000004182c */
        /* <DEDUP_REMOVED lines=8> */
[C---:B------:R-:W-:Y:S08]  /*13d50*/  HMMA.16816.F32.BF16 R20, R128.reuse, R96, R20 ;  /* 0x000000608014723c */ /* 0x040ff00000041814 */
[----:B------:R-:W-:Y:S01]  /*13d60*/  HMMA.16816.F32.BF16 R88, R128, R98, R88 ;  /* 0x000000628058723c */ /* 0x000fe20000041858 */
[----:B------:R-:W1:Y:S07]  /*13d70*/  LDSM.16.M88.4 R96, [R54+0x7000] ;  /* 0x007000003660783b */ /* 0x000e6e0000000200 */
[C---:B------:R-:W-:Y:S08]  /*13d80*/  HMMA.16816.F32.BF16 R36, R100.reuse, R108, R36 ;  /* 0x0000006c6424723c */ /* 0x040ff00000041824 */
[C---:B------:R-:W-:Y:S01]  /*13d90*/  HMMA.16816.F32.BF16 R32, R100.reuse, R110, R32 ;  /* 0x0000006e6420723c */ /* 0x040fe20000041820 */
[----:B------:R-:W1:Y:S07]  /*13da0*/  LDSM.16.M88.4 R108, [R54+0x5800] ;  /* 0x00580000366c783b */ /* 0x000e6e0000000200 */
[C---:B------:R-:W-:Y:S08]  /*13db0*/  HMMA.16816.F32.BF16 R28, R100.reuse, R104, R28 ;  /* 0x00000068641c723c */ /* 0x040ff0000004181c */
[----:B------:R-:W-:Y:S01]  /*13dc0*/  HMMA.16816.F32.BF16 R124, R100, R106, R124 ;  /* 0x0000006a647c723c */ /* 0x000fe2000004187c */
[----:B------:R-:W1:Y:S07]  /*13dd0*/  LDSM.16.M88.4 R104, [R54+0x6000] ;  /* 0x006000003668783b */ /* 0x000e6e0000000200 */
[C---:B--2---:R-:W-:Y:S08]  /*13de0*/  HMMA.16816.F32.BF16 R68, R128.reuse, R24, R68 ;  /* 0x000000188044723c */ /* 0x044ff00000041844 */
[C---:B------:R-:W-:Y:S01]  /*13df0*/  HMMA.16816.F32.BF16 R60, R128.reuse, R26, R60 ;  /* 0x0000001a803c723c */ /* 0x040fe2000004183c */
[----:B------:R-:W-:Y:S07]  /*13e00*/  LDSM.16.M88.4 R24, [R52+UR6+0x8000] ;  /* 0x008000063418783b */ /* 0x000fee0008000200 */
[C---:B---3--:R-:W-:Y:S08]  /*13e10*/  HMMA.16816.F32.BF16 R44, R128.reuse, R12, R44 ;  /* 0x0000000c802c723c */ /* 0x048ff0000004182c */
[C---:B------:R-:W-:Y:S01]  /*13e20*/  HMMA.16816.F32.BF16 R40, R128.reuse, R14, R40 ;  /* 0x0000000e8028723c */ /* 0x040fe20000041828 */
[----:B------:R-:W2:Y:S07]  /*13e30*/  LDSM.16.M88.4 R12, [R148+0x2000] ;  /* 0x00200000940c783b */ /* 0x000eae0000000200 */
[C---:B----4-:R-:W-:Y:S08]  /*13e40*/  HMMA.16816.F32.BF16 R36, R128.reuse, R4, R36 ;  /* 0x000000048024723c */ /* 0x050ff00000041824 */
[----:B------:R-:W-:Y:S01]  /*13e50*/  HMMA.16816.F32.BF16 R32, R128, R6, R32 ;  /* 0x000000068020723c */ /* 0x000fe20000041820 */
[----:B------:R-:W-:Y:S07]  /*13e60*/  LDSM.16.M88.4 R4, [R55+0x2000] ;  /* 0x002000003704783b */ /* 0x000fee0000000200 */
[C---:B------:R-:W-:Y:S08]  /*13e70*/  HMMA.16816.F32.BF16 R76, R100.reuse, R112, R76 ;  /* 0x00000070644c723c */ /* 0x040ff0000004184c */
[----:B------:R-:W-:Y:S01]  /*13e80*/  HMMA.16816.F32.BF16 R72, R100, R114, R72 ;  /* 0x000000726448723c */ /* 0x000fe20000041848 */
[----:B------:R-:W3:Y:S04]  /*13e90*/  LDSM.16.M88.4 R112, [R54+0x5000] ;  /* 0x005000003670783b */ /* 0x000ee80000000200 */
[----:B------:R-:W4:Y:S03]  /*13ea0*/  LDSM.16.M88.4 R100, [R54+0x6800] ;  /* 0x006800003664783b */ /* 0x000f260000000200 */
[C---:B-1----:R-:W-:Y:S08]  /*13eb0*/  HMMA.16816.F32.BF16 R56, R128.reuse, R16, R56 ;  /* 0x000000108038723c */ /* 0x042ff00000041838 */
[----:B------:R-:W-:Y:S01]  /*13ec0*/  HMMA.16816.F32.BF16 R48, R128, R18, R48 ;  /* 0x000000128030723c */ /* 0x000fe20000041830 */
[----:B------:R-:W1:Y:S07]  /*13ed0*/  LDSM.16.M88.4 R16, [R10+0x8000] ;  /* 0x008000000a10783b */ /* 0x000e6e0000000200 */
[C---:B------:R-:W-:Y:S08]  /*13ee0*/  HMMA.16816.F32.BF16 R20, R120.reuse, R136, R20 ;  /* 0x000000887814723c */ /* 0x040ff00000041814 */
[C---:B------:R-:W-:Y:S08]  /*13ef0*/  HMMA.16816.F32.BF16 R88, R120.reuse, R138, R88 ;  /* 0x0000008a7858723c */ /* 0x040ff00000041858 */
[C---:B------:R-:W-:Y:S08]  /*13f00*/  HMMA.16816.F32.BF16 R36, R120.reuse, R96, R36 ;  /* 0x000000607824723c */ /* 0x040ff00000041824 */
[----:B------:R-:W-:Y:S01]  /*13f10*/  HMMA.16816.F32.BF16 R32, R120, R98, R32 ;  /* 0x000000627820723c */ /* 0x000fe20000041820 */
[----:B------:R-:W1:Y:S07]  /*13f20*/  LDSM.16.M88.4 R96, [R52+UR6+0x8800] ;  /* 0x008800063460783b */ /* 0x000e6e0008000200 */
[C---:B------:R-:W-:Y:S08]  /*13f30*/  HMMA.16816.F32.BF16 R76, R128.reuse, R92, R76 ;  /* 0x0000005c804c723c */ /* 0x040ff0000004184c */
[----:B------:R-:W-:Y:S01]  /*13f40*/  HMMA.16816.F32.BF16 R72, R128, R94, R72 ;  /* 0x0000005e8048723c */ /* 0x000fe20000041848 */
[----:B------:R-:W1:Y:S07]  /*13f50*/  LDSM.16.M88.4 R92, [R54+0x7800] ;  /* 0x00780000365c783b */ /* 0x000e6e0000000200 */
[C---:B------:R-:W-:Y:S08]  /*13f60*/  HMMA.16816.F32.BF16 R68, R120.reuse, R108, R68 ;  /* 0x0000006c7844723c */ /* 0x040ff00000041844 */
[C---:B------:R-:W-:Y:S08]  /*13f70*/  HMMA.16816.F32.BF16 R60, R120.reuse, R110, R60 ;  /* 0x0000006e783c723c */ /* 0x040ff0000004183c */
[C---:B------:R-:W-:Y:S08]  /*13f80*/  HMMA.16816.F32.BF16 R56, R120.reuse, R104, R56 ;  /* 0x000000687838723c */ /* 0x040ff00000041838 */
[----:B------:R-:W-:Y:S01]  /*13f90*/  HMMA.16816.F32.BF16 R48, R120, R106, R48 ;  /* 0x0000006a7830723c */ /* 0x000fe20000041830 */
[----:B------:R-:W-:Y:S07]  /*13fa0*/  LDSM.16.M88.4 R104, [R8+0x8000] ;  /* 0x008000000868783b */ /* 0x000fee0000000200 */
[C---:B--2---:R-:W-:Y:S01]  /*13fb0*/  HMMA.16816.F32.BF16 R108, R12.reuse, R24, R20 ;  /* 0x000000180c6c723c */ /* 0x044fe20000041814 */
[----:B------:R-:W2:Y:S07]  /*13fc0*/  LDSM.16.M88.4 R20, [R134+0x2000] ;  /* 0x002000008614783b */ /* 0x000eae0000000200 */
[----:B------:R-:W-:Y:S01]  /*13fd0*/  HMMA.16816.F32.BF16 R88, R12, R26, R88 ;  /* 0x0000001a0c58723c */ /* 0x000fe20000041858 */
[----:B------:R-:W2:Y:S07]  /*13fe0*/  LDSM.16.M88.4 R24, [R10+0x8800] ;  /* 0x008800000a18783b */ /* 0x000eae0000000200 */
[C---:B------:R-:W-:Y:S08]  /*13ff0*/  HMMA.16816.F32.BF16 R84, R120.reuse, R116, R84 ;  /* 0x000000747854723c */ /* 0x040ff00000041854 */
[----:B------:R-:W-:Y:S08]  /*14000*/  HMMA.16816.F32.BF16 R80, R120, R118, R80 ;  /* 0x000000767850723c */ /* 0x000ff00000041850 */
[C---:B------:R-:W-:Y:S08]  /*14010*/  HMMA.16816.F32.BF16 R28, R128.reuse, R144, R28 ;  /* 0x00000090801c723c */ /* 0x040ff0000004181c */
[----:B------:R-:W-:Y:S08]  /*14020*/  HMMA.16816.F32.BF16 R124, R128, R146, R124 ;  /* 0x00000092807c723c */ /* 0x000ff0000004187c */
[C---:B---3--:R-:W-:Y:S08]  /*14030*/  HMMA.16816.F32.BF16 R76, R120.reuse, R112, R76 ;  /* 0x00000070784c723c */ /* 0x048ff0000004184c */
[C---:B------:R-:W-:Y:S08]  /*14040*/  HMMA.16816.F32.BF16 R72, R120.reuse, R114, R72 ;  /* 0x000000727848723c */ /* 0x040ff00000041848 */
[C---:B----4-:R-:W-:Y:S08]  /*14050*/  HMMA.16816.F32.BF16 R44, R120.reuse, R100, R44 ;  /* 0x00000064782c723c */ /* 0x050ff0000004182c */
[----:B------:R-:W-:Y:S01]  /*14060*/  HMMA.16816.F32.BF16 R40, R120, R102, R40 ;  /* 0x000000667828723c */ /* 0x000fe20000041828 */
[----:B------:R-:W-:Y:S07]  /*14070*/  LDSM.16.M88.4 R100, [R67+0x2000] ;  /* 0x002000004364783b */ /* 0x000fee0000000200 */
[C---:B-1----:R-:W-:Y:S01]  /*14080*/  HMMA.16816.F32.BF16 R112, R4.reuse, R16, R108 ;  /* 0x000000100470723c */ /* 0x042fe2000004186c */
[----:B------:R-:W1:Y:S07]  /*14090*/  LDSM.16.M88.4 R108, [R54+0x8000] ;  /* 0x00800000366c783b */ /* 0x000e6e0000000200 */
[----:B------:R-:W-:Y:S01]  /*140a0*/  HMMA.16816.F32.BF16 R88, R4, R18, R88 ;  /* 0x000000120458723c */ /* 0x000fe20000041858 */
[----:B------:R-:W3:Y:S07]  /*140b0*/  LDSM.16.M88.4 R16, [R8+0x8800] ;  /* 0x008800000810783b */ /* 0x000eee0000000200 */
[C---:B------:R-:W-:Y:S08]  /*140c0*/  HMMA.16816.F32.BF16 R84, R12.reuse, R96, R84 ;  /* 0x000000600c54723c */ /* 0x040ff00000041854 */
[----:B------:R-:W-:Y:S08]  /*140d0*/  HMMA.16816.F32.BF16 R80, R12, R98, R80 ;  /* 0x000000620c50723c */ /* 0x000ff00000041850 */
[C---:B------:R-:W-:Y:S08]  /*140e0*/  HMMA.16816.F32.BF16 R28, R120.reuse, R92, R28 ;  /* 0x0000005c781c723c */ /* 0x040ff0000004181c */
[----:B------:R-:W-:Y:S01]  /*140f0*/  HMMA.16816.F32.BF16 R124, R120, R94, R124 ;  /* 0x0000005e787c723c */ /* 0x000fe2000004187c */
[----:B------:R-:W4:Y:S07]  /*14100*/  LDSM.16.M88.4 R92, [R52+UR6+0x9000] ;  /* 0x00900006345c783b */ /* 0x000f2e0008000200 */
[C---:B--2---:R-:W-:Y:S08]  /*14110*/  HMMA.16816.F32.BF16 R112, R20.reuse, R104, R112 ;  /* 0x000000681470723c */ /* 0x044ff00000041870 */
[----:B------:R-:W-:Y:S01]  /*14120*/  HMMA.16816.F32.BF16 R88, R20, R106, R88 ;  /* 0x0000006a1458723c */ /* 0x000fe20000041858 */
[----:B------:R-:W-:Y:S07]  /*14130*/  LDSM.16.M88.4 R104, [R10+0x9000] ;  /* 0x009000000a68783b */ /* 0x000fee0000000200 */
[C---:B------:R-:W-:Y:S01]  /*14140*/  HMMA.16816.F32.BF16 R96, R4.reuse, R24, R84 ;  /* 0x000000180460723c */ /* 0x040fe20000041854 */
[----:B------:R-:W2:Y:S07]  /*14150*/  LDSM.16.M88.4 R84, [R54+0x8800] ;  /* 0x008800003654783b */ /* 0x000eae0000000200 */
[----:B------:R-:W-:Y:S01]  /*14160*/  HMMA.16816.F32.BF16 R80, R4, R26, R80 ;  /* 0x0000001a0450723c */ /* 0x000fe20000041850 */
[----:B------:R-:W-:Y:S07]  /*14170*/  LDSM.16.M88.4 R24, [R8+0x9000] ;  /* 0x009000000818783b */ /* 0x000fee0000000200 */
[C---:B-1----:R-:W-:Y:S08]  /*14180*/  HMMA.16816.F32.BF16 R112, R100.reuse, R108, R112 ;  /* 0x0000006c6470723c */ /* 0x042ff00000041870 */
[----:B------:R-:W-:Y:S01]  /*14190*/  HMMA.16816.F32.BF16 R88, R100, R110, R88 ;  /* 0x0000006e6458723c */ /* 0x000fe20000041858 */
[----:B------:R-:W1:Y:S07]  /*141a0*/  LDSM.16.M88.4 R108, [R52+UR6+0x9800] ;  /* 0x00980006346c783b */ /* 0x000e6e0008000200 */
[C---:B---3--:R-:W-:Y:S08]  /*141b0*/  HMMA.16816.F32.BF16 R96, R20.reuse, R16, R96 ;  /* 0x000000101460723c */ /* 0x048ff00000041860 */
[----:B------:R-:W-:Y:S01]  /*141c0*/  HMMA.16816.F32.BF16 R80, R20, R18, R80 ;  /* 0x000000121450723c */ /* 0x000fe20000041850 */
[----:B------:R-:W-:Y:S07]  /*141d0*/  LDSM.16.M88.4 R16, [R54+0x9000] ;  /* 0x009000003610783b */ /* 0x000fee0000000200 */
[C---:B----4-:R-:W-:Y:S08]  /*141e0*/  HMMA.16816.F32.BF16 R76, R12.reuse, R92, R76 ;  /* 0x0000005c0c4c723c */ /* 0x050ff0000004184c */
[----:B------:R-:W-:Y:S08]  /*141f0*/  HMMA.16816.F32.BF16 R72, R12, R94, R72 ;  /* 0x0000005e0c48723c */ /* 0x000ff00000041848 */
[C---:B--2---:R-:W-:Y:S08]  /*14200*/  HMMA.16816.F32.BF16 R96, R100.reuse, R84, R96 ;  /* 0x000000546460723c */ /* 0x044ff00000041860 */
[----:B------:R-:W-:Y:S01]  /*14210*/  HMMA.16816.F32.BF16 R80, R100, R86, R80 ;  /* 0x000000566450723c */ /* 0x000fe20000041850 */
[----:B------:R-:W2:Y:S07]  /*14220*/  LDSM.16.M88.4 R84, [R10+0x9800] ;  /* 0x009800000a54783b */ /* 0x000eae0000000200 */
[C---:B------:R-:W-:Y:S08]  /*14230*/  HMMA.16816.F32.BF16 R76, R4.reuse, R104, R76 ;  /* 0x00000068044c723c */ /* 0x040ff0000004184c */
[----:B------:R-:W-:Y:S03]  /*14240*/  HMMA.16816.F32.BF16 R72, R4, R106, R72 ;  /* 0x0000006a0448723c */ /* 0x000fe60000041848 */
[-C--:B------:R-:W-:Y:S01]  /*14250*/  FMUL.FTZ R88, R88, R3.reuse ;  /* 0x0000000358587220 */ /* 0x080fe20000410000 */
[-C--:B------:R-:W-:Y:S01]  /*14260*/  FMUL.FTZ R89, R89, R3.reuse ;  /* 0x0000000359597220 */ /* 0x080fe20000410000 */
[----:B------:R-:W-:-:S03]  /*14270*/  FMUL.FTZ R90, R90, R3 ;  /* 0x000000035a5a7220 */ /* 0x000fc60000410000 */
[C---:B-1----:R-:W-:Y:S08]  /*14280*/  HMMA.16816.F32.BF16 R68, R12.reuse, R108, R68 ;  /* 0x0000006c0c44723c */ /* 0x042ff00000041844 */
[----:B------:R-:W-:Y:S01]  /*14290*/  HMMA.16816.F32.BF16 R108, R12, R110, R60 ;  /* 0x0000006e0c6c723c */ /* 0x000fe2000004183c */
[----:B------:R-:W1:Y:S02]  /*142a0*/  LDSM.16.M88.4 R60, [R8+0x9800] ;  /* 0x00980000083c783b */ /* 0x000e640000000200 */
[-C--:B------:R-:W-:Y:S01]  /*142b0*/  FMUL.FTZ R55, R112, R3.reuse ;  /* 0x0000000370377220 */ /* 0x080fe20000410000 */
[----:B------:R-:W-:Y:S01]  /*142c0*/  MUFU.TANH R94, R88 ;  /* 0x00000058005e7308 */ /* 0x000fe20000002400 */
[----:B------:R-:W-:-:S03]  /*142d0*/  FMUL.FTZ R104, R91, R3 ;  /* 0x000000035b687220 */ /* 0x000fc60000410000 */
[C---:B------:R-:W-:Y:S04]  /*142e0*/  HMMA.16816.F32.BF16 R76, R20.reuse, R24, R76 ;  /* 0x00000018144c723c */ /* 0x040fe8000004184c */
[----:B------:R-:W-:Y:S04]  /*142f0*/  MUFU.TANH R95, R89 ;  /* 0x00000059005f7308 */ /* 0x000fe80000002400 */
[----:B------:R-:W-:Y:S01]  /*14300*/  HMMA.16816.F32.BF16 R72, R20, R26, R72 ;  /* 0x0000001a1448723c */ /* 0x000fe20000041848 */
[----:B------:R-:W-:Y:S03]  /*14310*/  LDSM.16.M88.4 R24, [R54+0x9800] ;  /* 0x009800003618783b */ /* 0x000fe60000000200 */
[----:B------:R3:W-:Y:S04]  /*14320*/  MUFU.TANH R112, R90 ;  /* 0x0000005a00707308 */ /* 0x0007e80000002400 */
[C---:B--2---:R-:W-:Y:S01]  /*14330*/  HMMA.16816.F32.BF16 R68, R4.reuse, R84, R68 ;  /* 0x000000540444723c */ /* 0x044fe20000041844 */
[----:B---3--:R-:W2:Y:S07]  /*14340*/  LDSM.16.M88.4 R88, [R52+UR6+0xa000] ;  /* 0x00a000063458783b */ /* 0x008eae0008000200 */
[----:B------:R-:W-:Y:S03]  /*14350*/  HMMA.16816.F32.BF16 R108, R4, R86, R108 ;  /* 0x00000056046c723c */ /* 0x000fe6000004186c */
[-C--:B------:R-:W-:Y:S01]  /*14360*/  FMUL.FTZ R80, R80, R3.reuse ;  /* 0x0000000350507220 */ /* 0x080fe20000410000 */
[----:B------:R-:W-:-:S04]  /*14370*/  FMUL.FTZ R81, R81, R3 ;  /* 0x0000000351517220 */ /* 0x000fc80000410000 */
[----:B------:R-:W-:Y:S05]  /*14380*/  HMMA.16816.F32.BF16 R76, R100, R16, R76 ;  /* 0x00000010644c723c */ /* 0x000fea000004184c */
[----:B------:R-:W-:-:S03]  /*14390*/  FMUL.FTZ R82, R82, R3 ;  /* 0x0000000352527220 */ /* 0x000fc60000410000 */
[----:B------:R-:W-:Y:S01]  /*143a0*/  HMMA.16816.F32.BF16 R72, R100, R18, R72 ;  /* 0x000000126448723c */ /* 0x000fe20000041848 */
[----:B------:R-:W3:Y:S01]  /*143b0*/  LDSM.16.M88.4 R16, [R10+0xa000] ;  /* 0x00a000000a10783b */ /* 0x000ee20000000200 */
[----:B------:R-:W-:Y:S01]  /*143c0*/  MUFU.TANH R105, R80 ;  /* 0x0000005000697308 */ /* 0x000fe20000002400 */
[----:B------:R-:W-:-:S05]  /*143d0*/  FMUL.FTZ R84, R83, R3 ;  /* 0x0000000353547220 */ /* 0x000fca0000410000 */
[C---:B-1----:R-:W-:Y:S02]  /*143e0*/  HMMA.16816.F32.BF16 R68, R20.reuse, R60, R68 ;  /* 0x0000003c1444723c */ /* 0x042fe40000041844 */
[----:B------:R-:W-:Y:S06]  /*143f0*/  MUFU.TANH R106, R81 ;  /* 0x00000051006a7308 */ /* 0x000fec0000002400 */
[----:B------:R-:W-:Y:S02]  /*14400*/  HMMA.16816.F32.BF16 R108, R20, R62, R108 ;  /* 0x0000003e146c723c */ /* 0x000fe4000004186c */
[----:B------:R1:W-:Y:S06]  /*14410*/  MUFU.TANH R107, R82 ;  /* 0x00000052006b7308 */ /* 0x0003ec0000002400 */
[C---:B--2---:R-:W-:Y:S01]  /*14420*/  HMMA.16816.F32.BF16 R56, R12.reuse, R88, R56 ;  /* 0x000000580c38723c */ /* 0x044fe20000041838 */
[----:B-1----:R-:W1:Y:S07]  /*14430*/  LDSM.16.M88.4 R80, [R52+UR6+0xa800] ;  /* 0x00a800063450783b */ /* 0x002e6e0008000200 */
[----:B------:R-:W-:Y:S01]  /*14440*/  HMMA.16816.F32.BF16 R88, R12, R90, R48 ;  /* 0x0000005a0c58723c */ /* 0x000fe20000041830 */
[----:B------:R-:W2:Y:S07]  /*14450*/  LDSM.16.M88.4 R48, [R8+0xa000] ;  /* 0x00a000000830783b */ /* 0x000eae0000000200 */
[C---:B------:R-:W-:Y:S08]  /*14460*/  HMMA.16816.F32.BF16 R68, R100.reuse, R24, R68 ;  /* 0x000000186444723c */ /* 0x040ff00000041844 */
[----:B------:R-:W-:Y:S01]  /*14470*/  HMMA.16816.F32.BF16 R108, R100, R26, R108 ;  /* 0x0000001a646c723c */ /* 0x000fe2000004186c */
[----:B------:R-:W4:Y:S07]  /*14480*/  LDSM.16.M88.4 R24, [R10+0xa800] ;  /* 0x00a800000a18783b */ /* 0x000f2e0000000200 */
[C---:B---3--:R-:W-:Y:S01]  /*14490*/  HMMA.16816.F32.BF16 R60, R4.reuse, R16, R56 ;  /* 0x00000010043c723c */ /* 0x048fe20000041838 */
[----:B------:R-:W3:Y:S07]  /*144a0*/  LDSM.16.M88.4 R56, [R54+0xa000] ;  /* 0x00a000003638783b */ /* 0x000eee0000000200 */
[----:B------:R-:W-:Y:S01]  /*144b0*/  HMMA.16816.F32.BF16 R88, R4, R18, R88 ;  /* 0x000000120458723c */ /* 0x000fe20000041858 */
[----:B------:R-:W3:Y:S02]  /*144c0*/  LDSM.16.M88.4 R16, [R8+0xa800] ;  /* 0x00a800000810783b */ /* 0x000ee40000000200 */
[-C--:B------:R-:W-:Y:S01]  /*144d0*/  FMUL.FTZ R72, R72, R3.reuse ;  /* 0x0000000348487220 */ /* 0x080fe20000410000 */
[----:B------:R-:W-:-:S04]  /*144e0*/  FMUL.FTZ R73, R73, R3 ;  /* 0x0000000349497220 */ /* 0x000fc80000410000 */
[----:B-1----:R-:W-:Y:S05]  /*144f0*/  HMMA.16816.F32.BF16 R44, R12, R80, R44 ;  /* 0x000000500c2c723c */ /* 0x002fea000004182c */
[-C--:B------:R-:W-:Y:S01]  /*14500*/  FMUL.FTZ R74, R74, R3.reuse ;  /* 0x000000034a4a7220 */ /* 0x080fe20000410000 */
[----:B------:R-:W-:Y:S01]  /*14510*/  MUFU.TANH R85, R72 ;  /* 0x0000004800557308 */ /* 0x000fe20000002400 */
[-C--:B------:R-:W-:Y:S01]  /*14520*/  FMUL.FTZ R215, R75, R3.reuse ;  /* 0x000000034bd77220 */ /* 0x080fe20000410000 */
[C---:B--2---:R-:W-:Y:S06]  /*14530*/  HMMA.16816.F32.BF16 R60, R20.reuse, R48, R60 ;  /* 0x00000030143c723c */ /* 0x044fec000004183c */
[----:B------:R-:W-:Y:S02]  /*14540*/  MUFU.TANH R86, R73 ;  /* 0x0000004900567308 */ /* 0x000fe40000002400 */
[----:B------:R-:W-:Y:S01]  /*14550*/  HMMA.16816.F32.BF16 R88, R20, R50, R88 ;  /* 0x000000321458723c */ /* 0x000fe20000041858 */
[----:B------:R-:W-:Y:S05]  /*14560*/  LDSM.16.M88.4 R48, [R54+0xa800] ;  /* 0x00a800003630783b */ /* 0x000fea0000000200 */
[----:B------:R1:W-:Y:S01]  /*14570*/  MUFU.TANH R87, R74 ;  /* 0x0000004a00577308 */ /* 0x0003e20000002400 */
[-C--:B------:R-:W-:Y:S01]  /*14580*/  FMUL.FTZ R68, R68, R3.reuse ;  /* 0x0000000344447220 */ /* 0x080fe20000410000 */
[-C--:B------:R-:W-:Y:S01]  /*14590*/  FMUL.FTZ R69, R69, R3.reuse ;  /* 0x0000000345457220 */ /* 0x080fe20000410000 */
[-C--:B------:R-:W-:Y:S01]  /*145a0*/  FMUL.FTZ R70, R70, R3.reuse ;  /* 0x0000000346467220 */ /* 0x080fe20000410000 */
[----:B----4-:R-:W-:Y:S01]  /*145b0*/  HMMA.16816.F32.BF16 R44, R4, R24, R44 ;  /* 0x00000018042c723c */ /* 0x010fe2000004182c */
[----:B-1----:R-:W1:Y:S04]  /*145c0*/  LDSM.16.M88.4 R72, [R52+UR6+0xb000] ;  /* 0x00b000063448783b */ /* 0x002e680008000200 */
[-C--:B------:R-:W-:Y:S01]  /*145d0*/  FMUL.FTZ R71, R71, R3.reuse ;  /* 0x0000000347477220 */ /* 0x080fe20000410000 */
[----:B------:R-:W-:Y:S01]  /*145e0*/  FMUL.FTZ R67, R113, R3 ;  /* 0x0000000371437220 */ /* 0x000fe20000410000 */
[----:B------:R-:W-:Y:S01]  /*145f0*/  MUFU.TANH R80, R68 ;  /* 0x0000004400507308 */ /* 0x000fe20000002400 */
[----:B------:R-:W-:Y:S07]  /*14600*/  HMMA.16816.F32.BF16 R40, R12, R82, R40 ;  /* 0x000000520c28723c */ /* 0x000fee0000041828 */
[----:B------:R-:W-:Y:S01]  /*14610*/  MUFU.TANH R81, R69 ;  /* 0x0000004500517308 */ /* 0x000fe20000002400 */
[C---:B---3--:R-:W-:Y:S07]  /*14620*/  HMMA.16816.F32.BF16 R60, R100.reuse, R56, R60 ;  /* 0x00000038643c723c */ /* 0x048fee000004183c */
[----:B------:R-:W-:Y:S01]  /*14630*/  MUFU.TANH R113, R70 ;  /* 0x0000004600717308 */ /* 0x000fe20000002400 */
[----:B------:R-:W-:Y:S01]  /*14640*/  HMMA.16816.F32.BF16 R88, R100, R58, R88 ;  /* 0x0000003a6458723c */ /* 0x000fe20000041858 */
[----:B------:R-:W-:Y:S06]  /*14650*/  LDSM.16.M88.4 R56, [R10+0xb000] ;  /* 0x00b000000a38783b */ /* 0x000fec0000000200 */
[----:B------:R2:W-:Y:S01]  /*14660*/  MUFU.TANH R211, R71 ;  /* 0x0000004700d37308 */ /* 0x0005e20000002400 */
[----:B------:R-:W-:Y:S01]  /*14670*/  HMMA.16816.F32.BF16 R44, R20, R16, R44 ;  /* 0x00000010142c723c */ /* 0x000fe2000004182c */
[----:B--2---:R-:W2:Y:S07]  /*14680*/  LDSM.16.M88.4 R68, [R52+UR6+0xb800] ;  /* 0x00b800063444783b */ /* 0x004eae0008000200 */
[----:B------:R-:W-:Y:S01]  /*14690*/  HMMA.16816.F32.BF16 R40, R4, R26, R40 ;  /* 0x0000001a0428723c */ /* 0x000fe20000041828 */
[----:B------:R-:W3:Y:S07]  /*146a0*/  LDSM.16.M88.4 R24, [R8+0xb000] ;  /* 0x00b000000818783b */ /* 0x000eee0000000200 */
[----:B-1----:R-:W-:Y:S08]  /*146b0*/  HMMA.16816.F32.BF16 R36, R12, R72, R36 ;  /* 0x000000480c24723c */ /* 0x002ff00000041824 */
[----:B------:R-:W-:Y:S05]  /*146c0*/  HMMA.16816.F32.BF16 R44, R100, R48, R44 ;  /* 0x00000030642c723c */ /* 0x000fea000004182c */
[----:B------:R-:W-:-:S03]  /*146d0*/  IMAD.SHL.U32 R49, R140, 0x2, RZ ;  /* 0x000000028c317824 */ /* 0x000fc600078e00ff */
[----:B------:R-:W-:Y:S08]  /*146e0*/  HMMA.16816.F32.BF16 R32, R12, R74, R32 ;  /* 0x0000004a0c20723c */ /* 0x000ff00000041820 */
[----:B------:R-:W-:Y:S01]  /*146f0*/  HMMA.16816.F32.BF16 R40, R20, R18, R40 ;  /* 0x000000121428723c */ /* 0x000fe20000041828 */
[----:B------:R-:W-:Y:S07]  /*14700*/  LDSM.16.M88.4 R16, [R54+0xb000] ;  /* 0x00b000003610783b */ /* 0x000fee0000000200 */
[C---:B--2---:R-:W-:Y:S08]  /*14710*/  HMMA.16816.F32.BF16 R28, R12.reuse, R68, R28 ;  /* 0x000000440c1c723c */ /* 0x044ff0000004181c */
[----:B------:R-:W-:Y:S01]  /*14720*/  HMMA.16816.F32.BF16 R124, R12, R70, R124 ;  /* 0x000000460c7c723c */ /* 0x000fe2000004187c */
[----:B------:R-:W1:Y:S07]  /*14730*/  LDSM.16.M88.4 R12, [R10+0xb800] ;  /* 0x00b800000a0c783b */ /* 0x000e6e0000000200 */
[C---:B------:R-:W-:Y:S05]  /*14740*/  HMMA.16816.F32.BF16 R36, R4.reuse, R56, R36 ;  /* 0x000000380424723c */ /* 0x040fea0000041824 */
[-C--:B------:R-:W-:Y:S01]  /*14750*/  FMUL.FTZ R45, R45, R3.reuse ;  /* 0x000000032d2d7220 */ /* 0x080fe20000410000 */
[----:B------:R-:W-:Y:S01]  /*14760*/  LOP3.LUT R49, R238, 0x6, R49, 0xf8, !PT ;  /* 0x00000006ee317812 */ /* 0x000fe200078ef831 */
[-C--:B------:R-:W-:Y:S01]  /*14770*/  FMUL.FTZ R44, R44, R3.reuse ;  /* 0x000000032c2c7220 */ /* 0x080fe20000410000 */
[-C--:B------:R-:W-:Y:S01]  /*14780*/  FMUL.FTZ R46, R46, R3.reuse ;  /* 0x000000032e2e7220 */ /* 0x080fe20000410000 */
[----:B------:R2:W-:Y:S01]  /*14790*/  MUFU.TANH R175, R45 ;  /* 0x0000002d00af7308 */ /* 0x0005e20000002400 */
[----:B------:R-:W-:Y:S01]  /*147a0*/  FMUL.FTZ R47, R47, R3 ;  /* 0x000000032f2f7220 */ /* 0x000fe20000410000 */
[----:B------:R-:W-:Y:S06]  /*147b0*/  HMMA.16816.F32.BF16 R32, R4, R58, R32 ;  /* 0x0000003a0420723c */ /* 0x000fec0000041820 */
[----:B------:R-:W-:Y:S01]  /*147c0*/  MUFU.TANH R179, R44 ;  /* 0x0000002c00b37308 */ /* 0x000fe20000002400 */
[----:B--2---:R-:W-:-:S07]  /*147d0*/  LOP3.LUT R45, R49, 0x9, RZ, 0xfc, !PT ;  /* 0x00000009312d7812 */ /* 0x004fce00078efcff */
[----:B------:R-:W-:Y:S01]  /*147e0*/  MUFU.TANH R187, R46 ;  /* 0x0000002e00bb7308 */ /* 0x000fe20000002400 */
[----:B---3--:R-:W-:Y:S05]  /*147f0*/  HMMA.16816.F32.BF16 R36, R20, R24, R36 ;  /* 0x000000181424723c */ /* 0x008fea0000041824 */
[-C--:B------:R-:W-:Y:S02]  /*14800*/  ISETP.GE.AND P6, PT, R45, R66.reuse, PT ;  /* 0x000000422d00720c */ /* 0x080fe40003fc6270 */
[----:B------:R2:W-:Y:S01]  /*14810*/  MUFU.TANH R185, R47 ;  /* 0x0000002f00b97308 */ /* 0x0005e20000002400 */
[-C--:B------:R-:W-:Y:S01]  /*14820*/  FMUL.FTZ R92, R114, R3.reuse ;  /* 0x00000003725c7220 */ /* 0x080fe20000410000 */
[----:B------:R-:W-:Y:S01]  /*14830*/  LOP3.LUT R25, R49, 0x1, RZ, 0xfc, !PT ;  /* 0x0000000131197812 */ /* 0x000fe200078efcff */
[----:B------:R-:W-:Y:S01]  /*14840*/  FMUL.FTZ R93, R115, R3 ;  /* 0x00000003735d7220 */ /* 0x000fe20000410000 */
[----:B--2---:R2:W3:Y:S04]  /*14850*/  LDSM.16.M88.4 R44, [R8+0xb800] ;  /* 0x00b80000082c783b */ /* 0x0044e80000000200 */
[----:B------:R-:W-:Y:S01]  /*14860*/  MUFU.TANH R55, R55 ;  /* 0x0000003700377308 */ /* 0x000fe20000002400 */
[----:B------:R-:W-:-:S02]  /*14870*/  ISETP.GE.AND P0, PT, R25, R66, PT ;  /* 0x000000421900720c */ /* 0x000fc40003f06270 */
[----:B------:R-:W-:-:S05]  /*14880*/  LOP3.LUT R25, R49, 0x10, RZ, 0xfc, !PT ;  /* 0x0000001031197812 */ /* 0x000fca00078efcff */
[----:B------:R-:W4:Y:S01]  /*14890*/  MUFU.TANH R92, R92 ;  /* 0x0000005c005c7308 */ /* 0x000f220000002400 */
[----:B------:R-:W-:Y:S05]  /*148a0*/  HMMA.16816.F32.BF16 R40, R100, R50, R40 ;  /* 0x000000326428723c */ /* 0x000fea0000041828 */
[-C--:B------:R-:W-:Y:S01]  /*148b0*/  FMUL.FTZ R96, R96, R3.reuse ;  /* 0x0000000360607220 */ /* 0x080fe20000410000 */
[-C--:B------:R-:W-:Y:S01]  /*148c0*/  FMUL.FTZ R98, R98, R3.reuse ;  /* 0x0000000362627220 */ /* 0x080fe20000410000 */
[----:B------:R-:W-:Y:S01]  /*148d0*/  ISETP.GE.AND P5, PT, R25, R66, PT ;  /* 0x000000421900720c */ /* 0x000fe20003fa6270 */
[----:B------:R-:W2:Y:S01]  /*148e0*/  MUFU.TANH R67, R67 ;  /* 0x0000004300437308 */ /* 0x000ea20000002400 */
[----:B------:R-:W-:Y:S01]  /*148f0*/  HMMA.16816.F32.BF16 R32, R20, R26, R32 ;  /* 0x0000001a1420723c */ /* 0x000fe20000041820 */
[----:B------:R-:W3:Y:S06]  /*14900*/  LDSM.16.M88.4 R24, [R54+0xb800] ;  /* 0x00b800003618783b */ /* 0x000eec0000000200 */
[----:B------:R-:W2:Y:S01]  /*14910*/  MUFU.TANH R93, R93 ;  /* 0x0000005d005d7308 */ /* 0x000ea20000002400 */
[----:B-1----:R-:W-:Y:S05]  /*14920*/  HMMA.16816.F32.BF16 R28, R4, R12, R28 ;  /* 0x0000000c041c723c */ /* 0x002fea000004181c */
[-C--:B------:R-:W-:Y:S01]  /*14930*/  FMUL.FTZ R97, R97, R3.reuse ;  /* 0x0000000361617220 */ /* 0x080fe20000410000 */
[----:B------:R-:W-:Y:S01]  /*14940*/  FMUL.FTZ R99, R99, R3 ;  /* 0x0000000363637220 */ /* 0x000fe20000410000 */
[----:B------:R-:W1:Y:S01]  /*14950*/  MUFU.TANH R104, R104 ;  /* 0x0000006800687308 */ /* 0x000e620000002400 */
[----:B------:R-:W-:Y:S05]  /*14960*/  HMMA.16816.F32.BF16 R36, R100, R16, R36 ;  /* 0x000000106424723c */ /* 0x000fea0000041824 */
[----:B------:R-:W-:-:S02]  /*14970*/  LOP3.LUT R17, R49, 0x11, RZ, 0xfc, !PT ;  /* 0x0000001131117812 */ /* 0x000fc400078efcff */
[C---:B------:R-:W-:Y:S02]  /*14980*/  LOP3.LUT R51, R49.reuse, 0x8, RZ, 0xfc, !PT ;  /* 0x0000000831337812 */ /* 0x040fe400078efcff */
[-C--:B------:R-:W-:Y:S01]  /*14990*/  ISETP.GE.AND P1, PT, R49, R66.reuse, PT ;  /* 0x000000423100720c */ /* 0x080fe20003f26270 */
[-C--:B------:R-:W-:Y:S01]  /*149a0*/  FMUL.FTZ R76, R76, R3.reuse ;  /* 0x000000034c4c7220 */ /* 0x080fe20000410000 */
[----:B------:R-:W3:Y:S01]  /*149b0*/  MUFU.TANH R96, R96 ;  /* 0x0000006000607308 */ /* 0x000ee20000002400 */
[----:B------:R-:W-:Y:S01]  /*149c0*/  ISETP.GE.AND P3, PT, R17, R66, PT ;  /* 0x000000421100720c */ /* 0x000fe20003f66270 */
[----:B------:R-:W-:Y:S01]  /*149d0*/  FMUL.FTZ R78, R78, R3 ;  /* 0x000000034e4e7220 */ /* 0x000fe20000410000 */
[----:B------:R-:W-:-:S05]  /*149e0*/  LOP3.LUT R17, R49, 0x18, RZ, 0xfc, !PT ;  /* 0x0000001831117812 */ /* 0x000fca00078efcff */
[----:B------:R-:W-:Y:S01]  /*149f0*/  MUFU.TANH R98, R98 ;  /* 0x0000006200627308 */ /* 0x000fe20000002400 */
[-C--:B------:R-:W-:Y:S01]  /*14a00*/  ISETP.GE.AND P4, PT, R51, R66.reuse, PT ;  /* 0x000000423300720c */ /* 0x080fe20003f86270 */
[-C--:B------:R-:W-:Y:S01]  /*14a10*/  FMUL.FTZ R77, R77, R3.reuse ;  /* 0x000000034d4d7220 */ /* 0x080fe20000410000 */
[----:B----4-:R-:W-:Y:S01]  /*14a20*/  FSEL R51, R92, -INF , !P1 ;  /* 0xff8000005c337808 */ /* 0x010fe20004800000 */
[-C--:B------:R-:W-:Y:S01]  /*14a30*/  FMUL.FTZ R79, R79, R3.reuse ;  /* 0x000000034f4f7220 */ /* 0x080fe20000410000 */
[----:B------:R-:W-:Y:S02]  /*14a40*/  FSEL R59, R55, -INF , !P1 ;  /* 0xff800000373b7808 */ /* 0x000fe40004800000 */
[----:B--2---:R-:W-:Y:S01]  /*14a50*/  FSEL R8, R67, -INF , !P0 ;  /* 0xff80000043087808 */ /* 0x004fe20004000000 */
[----:B------:R-:W-:Y:S01]  /*14a60*/  MUFU.TANH R97, R97 ;  /* 0x0000006100617308 */ /* 0x000fe20000002400 */
[----:B------:R-:W-:Y:S01]  /*14a70*/  ISETP.GE.AND P1, PT, R17, R66, PT ;  /* 0x000000421100720c */ /* 0x000fe20003f26270 */
[----:B------:R-:W-:Y:S01]  /*14a80*/  FMUL.FTZ R43, R43, R3 ;  /* 0x000000032b2b7220 */ /* 0x000fe20000410000 */
[----:B------:R-:W-:-:S02]  /*14a90*/  LOP3.LUT R17, R49, 0x19, RZ, 0xfc, !PT ;  /* 0x0000001931117812 */ /* 0x000fc400078efcff */
[----:B------:R-:W-:-:S03]  /*14aa0*/  FSEL R95, R95, -INF , !P6 ;  /* 0xff8000005f5f7808 */ /* 0x000fc60007000000 */
[----:B------:R-:W-:Y:S01]  /*14ab0*/  MUFU.TANH R84, R84 ;  /* 0x0000005400547308 */ /* 0x000fe20000002400 */
[----:B------:R-:W-:Y:S01]  /*14ac0*/  LOP3.LUT R13, R49, 0x21, RZ, 0xfc, !PT ;  /* 0x00000021310d7812 */ /* 0x000fe200078efcff */
[----:B------:R-:W-:Y:S01]  /*14ad0*/  FMUL.FTZ R41, R41, R3 ;  /* 0x0000000329297220 */ /* 0x000fe20000410000 */
[----:B------:R-:W-:Y:S01]  /*14ae0*/  FSEL R93, R93, -INF , !P0 ;  /* 0xff8000005d5d7808 */ /* 0x000fe20004000000 */
[----:B------:R-:W-:Y:S04]  /*14af0*/  HMMA.16816.F32.BF16 R32, R100, R18, R32 ;  /* 0x000000126420723c */ /* 0x000fe80000041820 */
[----:B------:R-:W-:Y:S01]  /*14b00*/  MUFU.TANH R215, R215 ;  /* 0x000000d700d77308 */ /* 0x000fe20000002400 */
[----:B------:R-:W-:-:S03]  /*14b10*/  ISETP.GE.AND P0, PT, R17, R66, PT ;  /* 0x000000421100720c */ /* 0x000fc60003f06270 */
[----:B------:R-:W-:Y:S05]  /*14b20*/  HMMA.16816.F32.BF16 R124, R4, R14, R124 ;  /* 0x0000000e047c723c */ /* 0x000fea000004187c */
[-C--:B------:R-:W-:Y:S01]  /*14b30*/  FMUL.FTZ R108, R108, R3.reuse ;  /* 0x000000036c6c7220 */ /* 0x080fe20000410000 */
[-C--:B------:R-:W-:Y:S01]  /*14b40*/  FMUL.FTZ R110, R110, R3.reuse ;  /* 0x000000036e6e7220 */ /* 0x080fe20000410000 */
[-C--:B------:R-:W-:Y:S01]  /*14b50*/  FMUL.FTZ R109, R109, R3.reuse ;  /* 0x000000036d6d7220 */ /* 0x080fe20000410000 */
[----:B------:R-:W2:Y:S01]  /*14b60*/  MUFU.TANH R99, R99 ;  /* 0x0000006300637308 */ /* 0x000ea20000002400 */
[----:B------:R-:W-:Y:S01]  /*14b70*/  LOP3.LUT R17, R49, 0x20, RZ, 0xfc, !PT ;  /* 0x0000002031117812 */ /* 0x000fe200078efcff */
[-C--:B------:R-:W-:Y:S01]  /*14b80*/  FMUL.FTZ R111, R111, R3.reuse ;  /* 0x000000036f6f7220 */ /* 0x080fe20000410000 */
[----:B-1----:R-:W-:Y:S01]  /*14b90*/  FSEL R69, R104, -INF , !P6 ;  /* 0xff80000068457808 */ /* 0x002fe20007000000 */
[-C--:B------:R-:W-:Y:S01]  /*14ba0*/  FMUL.FTZ R60, R60, R3.reuse ;  /* 0x000000033c3c7220 */ /* 0x080fe20000410000 */
[-C--:B------:R-:W-:Y:S01]  /*14bb0*/  FMUL.FTZ R62, R62, R3.reuse ;  /* 0x000000033e3e7220 */ /* 0x080fe20000410000 */
[-C--:B------:R-:W-:Y:S01]  /*14bc0*/  FMUL.FTZ R61, R61, R3.reuse ;  /* 0x000000033d3d7220 */ /* 0x080fe20000410000 */
[-C--:B------:R-:W-:Y:S01]  /*14bd0*/  FMUL.FTZ R63, R63, R3.reuse ;  /* 0x000000033f3f7220 */ /* 0x080fe20000410000 */
[----:B------:R-:W-:Y:S01]  /*14be0*/  MUFU.TANH R76, R76 ;  /* 0x0000004c004c7308 */ /* 0x000fe20000002400 */
[-C--:B------:R-:W-:Y:S01]  /*14bf0*/  ISETP.GE.AND P6, PT, R13, R66.reuse, PT ;  /* 0x000000420d00720c */ /* 0x080fe20003fc6270 */
[----:B---3--:R-:W-:Y:S05]  /*14c00*/  HMMA.16816.F32.BF16 R28, R20, R44, R28 ;  /* 0x0000002c141c723c */ /* 0x008fea000004181c */
[----:B------:R-:W-:Y:S01]  /*14c10*/  LOP3.LUT R13, R49, 0x28, RZ, 0xfc, !PT ;  /* 0x00000028310d7812 */ /* 0x000fe200078efcff */
[-C--:B------:R-:W-:Y:S01]  /*14c20*/  FMUL.FTZ R88, R88, R3.reuse ;  /* 0x0000000358587220 */ /* 0x080fe20000410000 */
[-C--:B------:R-:W-:Y:S01]  /*14c30*/  FMUL.FTZ R90, R90, R3.reuse ;  /* 0x000000035a5a7220 */ /* 0x080fe20000410000 */
[-C--:B------:R-:W-:Y:S01]  /*14c40*/  FMUL.FTZ R89, R89, R3.reuse ;  /* 0x0000000359597220 */ /* 0x080fe20000410000 */
[-C--:B------:R-:W-:Y:S01]  /*14c50*/  FMUL.FTZ R91, R91, R3.reuse ;  /* 0x000000035b5b7220 */ /* 0x080fe20000410000 */
[----:B------:R-:W1:Y:S01]  /*14c60*/  MUFU.TANH R78, R78 ;  /* 0x0000004e004e7308 */ /* 0x000e620000002400 */
[----:B------:R-:W-:Y:S01]  /*14c70*/  FSEL R112, R112, -INF , !P4 ;  /* 0xff80000070707808 */ /* 0x000fe20006000000 */
[-C--:B------:R-:W-:Y:S01]  /*14c80*/  FMUL.FTZ R40, R40, R3.reuse ;  /* 0x0000000328287220 */ /* 0x080fe20000410000 */
[----:B------:R-:W-:Y:S01]  /*14c90*/  FSEL R55, R94, -INF , !P4 ;  /* 0xff8000005e377808 */ /* 0x000fe20006000000 */
[----:B------:R-:W-:Y:S01]  /*14ca0*/  FMUL.FTZ R42, R42, R3 ;  /* 0x000000032a2a7220 */ /* 0x000fe20000410000 */
[----:B------:R-:W-:Y:S01]  /*14cb0*/  ISETP.GE.AND P4, PT, R17, R66, PT ;  /* 0x000000421100720c */ /* 0x000fe20003f86270 */
[----:B------:R-:W-:-:S04]  /*14cc0*/  DEPBAR.LE SB0, 0x0 ;  /* 0x000080000000791a */ /* 0x000fc80000000000 */
[----:B------:R-:W3:Y:S01]  /*14cd0*/  MUFU.TANH R77, R77 ;  /* 0x0000004d004d7308 */ /* 0x000ee20000002400 */
[----:B------:R-:W-:-:S07]  /*14ce0*/  FSEL R17, R96, -INF , !P5 ;  /* 0xff80000060117808 */ /* 0x000fce0006800000 */
[----:B------:R-:W4:Y:S01]  /*14cf0*/  MUFU.TANH R79, R79 ;  /* 0x0000004f004f7308 */ /* 0x000f220000002400 */
[----:B------:R-:W-:Y:S01]  /*14d00*/  FMUL.FTZ R37, R37, R3 ;  /* 0x0000000325257220 */ /* 0x000fe20000410000 */
[----:B--2---:R-:W-:-:S06]  /*14d10*/  FSEL R99, R99, -INF , !P3 ;  /* 0xff80000063637808 */ /* 0x004fcc0005800000 */
[----:B------:R2:W-:Y:S01]  /*14d20*/  MUFU.TANH R167, R43 ;  /* 0x0000002b00a77308 */ /* 0x0005e20000002400 */
[----:B------:R-:W-:Y:S02]  /*14d30*/  FSEL R97, R97, -INF , !P3 ;  /* 0xff80000061617808 */ /* 0x000fe40005800000 */
[----:B------:R-:W-:Y:S01]  /*14d40*/  LOP3.LUT R5, R49, 0x38, RZ, 0xfc, !PT ;  /* 0x0000003831057812 */ /* 0x000fe200078efcff */
[----:B------:R-:W-:Y:S01]  /*14d50*/  FMUL.FTZ R39, R39, R3 ;  /* 0x0000000327277220 */ /* 0x000fe20000410000 */
[----:B-1----:R-:W-:-:S03]  /*14d60*/  FSEL R145, R78, -INF , !P4 ;  /* 0xff8000004e917808 */ /* 0x002fc60006000000 */
[----:B------:R1:W-:Y:S01]  /*14d70*/  MUFU.TANH R169, R41 ;  /* 0x0000002900a97308 */ /* 0x0003e20000002400 */
[----:B--2---:R-:W-:Y:S02]  /*14d80*/  FSEL R43, R98, -INF , !P5 ;  /* 0xff800000622b7808 */ /* 0x004fe40006800000 */
[----:B------:R-:W-:Y:S02]  /*14d90*/  ISETP.GE.AND P5, PT, R13, R66, PT ;  /* 0x000000420d00720c */ /* 0x000fe40003fa6270 */
[----:B------:R-:W-:-:S03]  /*14da0*/  LOP3.LUT R13, R49, 0x29, RZ, 0xfc, !PT ;  /* 0x00000029310d7812 */ /* 0x000fc600078efcff */
[----:B------:R2:W-:Y:S01]  /*14db0*/  MUFU.TANH R155, R37 ;  /* 0x00000025009b7308 */ /* 0x0005e20000002400 */
[-C--:B------:R-:W-:Y:S02]  /*14dc0*/  ISETP.GE.AND P3, PT, R13, R66.reuse, PT ;  /* 0x000000420d00720c */ /* 0x080fe40003f66270 */
[----:B------:R-:W-:Y:S02]  /*14dd0*/  LOP3.LUT R13, R49, 0x30, RZ, 0xfc, !PT ;  /* 0x00000030310d7812 */ /* 0x000fe400078efcff */
[----:B-1----:R-:W-:Y:S02]  /*14de0*/  FSEL R41, R76, -INF , !P4 ;  /* 0xff8000004c297808 */ /* 0x002fe40006000000 */
[----:B------:R-:W-:Y:S02]  /*14df0*/  FSEL R107, R107, -INF , !P1 ;  /* 0xff8000006b6b7808 */ /* 0x000fe40004800000 */
[----:B------:R-:W-:Y:S02]  /*14e00*/  FSEL R45, R105, -INF , !P1 ;  /* 0xff800000692d7808 */ /* 0x000fe40004800000 */
[----:B------:R-:W-:-:S02]  /*14e10*/  ISETP.GE.AND P4, PT, R5, R66, PT ;  /* 0x000000420500720c */ /* 0x000fc40003f86270 */
[-C--:B------:R-:W-:Y:S02]  /*14e20*/  ISETP.GE.AND P1, PT, R13, R66.reuse, PT ;  /* 0x000000420d00720c */ /* 0x080fe40003f26270 */
[C---:B--2---:R-:W-:Y:S02]  /*14e30*/  LOP3.LUT R37, R49.reuse, 0x31, RZ, 0xfc, !PT ;  /* 0x0000003131257812 */ /* 0x044fe400078efcff */
[----:B------:R-:W-:Y:S01]  /*14e40*/  LOP3.LUT R5, R49, 0x39, RZ, 0xfc, !PT ;  /* 0x0000003931057812 */ /* 0x000fe200078efcff */
[----:B------:R4:W-:Y:S01]  /*14e50*/  MUFU.TANH R161, R39 ;  /* 0x0000002700a17308 */ /* 0x0009e20000002400 */
[----:B------:R-:W-:Y:S02]  /*14e60*/  FSEL R19, R84, -INF , !P0 ;  /* 0xff80000054137808 */ /* 0x000fe40004000000 */
[----:B------:R-:W-:Y:S02]  /*14e70*/  FSEL R13, R106, -INF , !P0 ;  /* 0xff8000006a0d7808 */ /* 0x000fe40004000000 */
[----:B------:R-:W-:-:S02]  /*14e80*/  ISETP.GE.AND P0, PT, R37, R66, PT ;  /* 0x000000422500720c */ /* 0x000fc40003f06270 */
[----:B---3--:R-:W-:Y:S01]  /*14e90*/  FSEL R37, R77, -INF , !P6 ;  /* 0xff8000004d257808 */ /* 0x008fe20007000000 */
[----:B------:R-:W-:Y:S05]  /*14ea0*/  HMMA.16816.F32.BF16 R28, R100, R24, R28 ;  /* 0x00000018641c723c */ /* 0x000fea000004181c */
[----:B------:R-:W-:Y:S02]  /*14eb0*/  FSEL R239, R87, -INF , !P5 ;  /* 0xff80000057ef7808 */ /* 0x000fe40006800000 */
[----:B------:R-:W-:Y:S02]  /*14ec0*/  FSEL R25, R85, -INF , !P5 ;  /* 0xff80000055197808 */ /* 0x000fe40006800000 */
[----:B----4-:R-:W-:-:S02]  /*14ed0*/  FSEL R39, R79, -INF , !P6 ;  /* 0xff8000004f277808 */ /* 0x010fc40007000000 */
[-C--:B------:R-:W-:Y:S02]  /*14ee0*/  ISETP.GE.AND P6, PT, R5, R66.reuse, PT ;  /* 0x000000420500720c */ /* 0x080fe40003fc6270 */
[----:B------:R-:W-:Y:S01]  /*14ef0*/  LOP3.LUT R5, R49, 0x40, RZ, 0xfc, !PT ;  /* 0x0000004031057812 */ /* 0x000fe200078efcff */
[----:B------:R-:W-:Y:S03]  /*14f00*/  MUFU.TANH R203, R108 ;  /* 0x0000006c00cb7308 */ /* 0x000fe60000002400 */
[----:B------:R-:W-:Y:S02]  /*14f10*/  ISETP.GE.AND P5, PT, R5, R66, PT ;  /* 0x000000420500720c */ /* 0x000fe40003fa6270 */
[----:B------:R-:W-:Y:S01]  /*14f20*/  LOP3.LUT R5, R49, 0x41, RZ, 0xfc, !PT ;  /* 0x0000004131057812 */ /* 0x000fe200078efcff */
[----:B------:R-:W-:Y:S02]  /*14f30*/  FMUL.FTZ R33, R33, R3 ;  /* 0x0000000321217220 */ /* 0x000fe40000410000 */
[----:B------:R-:W1:Y:S01]  /*14f40*/  MUFU.TANH R209, R110 ;  /* 0x0000006e00d17308 */ /* 0x000e620000002400 */
[----:B------:R-:W-:-:S02]  /*14f50*/  FSEL R215, R215, -INF , !P3 ;  /* 0xff800000d7d77808 */ /* 0x000fc40005800000 */
[----:B------:R-:W-:Y:S02]  /*14f60*/  FSEL R223, R86, -INF , !P3 ;  /* 0xff80000056df7808 */ /* 0x000fe40005800000 */
[----:B------:R-:W-:Y:S02]  /*14f70*/  ISETP.GE.AND P3, PT, R5, R66, PT ;  /* 0x000000420500720c */ /* 0x000fe40003f66270 */
[----:B------:R-:W-:Y:S01]  /*14f80*/  LOP3.LUT R5, R49, 0x48, RZ, 0xfc, !PT ;  /* 0x0000004831057812 */ /* 0x000fe200078efcff */
[----:B------:R-:W-:Y:S01]  /*14f90*/  MUFU.TANH R201, R109 ;  /* 0x0000006d00c97308 */ /* 0x000fe20000002400 */
[----:B------:R-:W-:Y:S01]  /*14fa0*/  FSEL R207, R80, -INF , !P1 ;  /* 0xff80000050cf7808 */ /* 0x000fe20004800000 */
[----:B------:R-:W-:Y:S06]  /*14fb0*/  HMMA.16816.F32.BF16 R124, R20, R46, R124 ;  /* 0x0000002e147c723c */ /* 0x000fec000004187c */
[----:B------:R-:W2:Y:S01]  /*14fc0*/  MUFU.TANH R199, R111 ;  /* 0x0000006f00c77308 */ /* 0x000ea20000002400 */
[----:B------:R-:W-:-:S07]  /*14fd0*/  FSEL R211, R211, -INF , !P0 ;  /* 0xff800000d3d37808 */ /* 0x000fce0004000000 */
[----:B------:R3:W-:Y:S01]  /*14fe0*/  MUFU.TANH R151, R33 ;  /* 0x0000002100977308 */ /* 0x0007e20000002400 */
[----:B------:R-:W-:-:S07]  /*14ff0*/  FSEL R205, R81, -INF , !P0 ;  /* 0xff80000051cd7808 */ /* 0x000fce0004000000 */
[----:B------:R-:W-:Y:S01]  /*15000*/  MUFU.TANH R191, R60 ;  /* 0x0000003c00bf7308 */ /* 0x000fe20000002400 */
[----:B---3--:R-:W-:Y:S02]  /*15010*/  FSEL R33, R113, -INF , !P1 ;  /* 0xff80000071217808 */ /* 0x008fe40004800000 */
[----:B------:R-:W-:-:S05]  /*15020*/  ISETP.GE.AND P1, PT, R5, R66, PT ;  /* 0x000000420500720c */ /* 0x000fca0003f26270 */
[----:B------:R-:W3:Y:S01]  /*15030*/  MUFU.TANH R197, R62 ;  /* 0x0000003e00c57308 */ /* 0x000ee20000002400 */
[----:B------:R-:W-:-:S04]  /*15040*/  LOP3.LUT R5, R49, 0x49, RZ, 0xfc, !PT ;  /* 0x0000004931057812 */ /* 0x000fc800078efcff */
[-C--:B------:R-:W-:Y:S02]  /*15050*/  ISETP.GE.AND P0, PT, R5, R66.reuse, PT ;  /* 0x000000420500720c */ /* 0x080fe40003f06270 */
[----:B------:R-:W-:Y:S01]  /*15060*/  LOP3.LUT R5, R49, 0x50, RZ, 0xfc, !PT ;  /* 0x0000005031057812 */ /* 0x000fe200078efcff */
[----:B------:R-:W-:Y:S01]  /*15070*/  MUFU.TANH R173, R61 ;  /* 0x0000003d00ad7308 */ /* 0x000fe20000002400 */
[----:B-1----:R-:W-:Y:S02]  /*15080*/  FSEL R209, R209, -INF , !P4 ;  /* 0xff800000d1d17808 */ /* 0x002fe40006000000 */
[----:B------:R-:W-:Y:S02]  /*15090*/  FSEL R203, R203, -INF , !P4 ;  /* 0xff800000cbcb7808 */ /* 0x000fe40006000000 */
[----:B------:R-:W-:-:S03]  /*150a0*/  ISETP.GE.AND P4, PT, R5, R66, PT ;  /* 0x000000420500720c */ /* 0x000fc60003f86270 */
[----:B------:R-:W1:Y:S01]  /*150b0*/  MUFU.TANH R195, R63 ;  /* 0x0000003f00c37308 */ /* 0x000e620000002400 */
[----:B------:R-:W-:Y:S02]  /*150c0*/  LOP3.LUT R5, R49, 0x51, RZ, 0xfc, !PT ;  /* 0x0000005131057812 */ /* 0x000fe400078efcff */
[----:B--2---:R-:W-:Y:S02]  /*150d0*/  FSEL R199, R199, -INF , !P6 ;  /* 0xff800000c7c77808 */ /* 0x004fe40007000000 */
[----:B------:R-:W-:-:S03]  /*150e0*/  FSEL R201, R201, -INF , !P6 ;  /* 0xff800000c9c97808 */ /* 0x000fc60007000000 */
[----:B------:R-:W-:Y:S01]  /*150f0*/  MUFU.TANH R189, R88 ;  /* 0x0000005800bd7308 */ /* 0x000fe20000002400 */
[----:B------:R-:W-:Y:S02]  /*15100*/  ISETP.GE.AND P6, PT, R5, R66, PT ;  /* 0x000000420500720c */ /* 0x000fe40003fc6270 */
[----:B------:R-:W-:-:S05]  /*15110*/  LOP3.LUT R5, R49, 0x58, RZ, 0xfc, !PT ;  /* 0x0000005831057812 */ /* 0x000fca00078efcff */
[----:B------:R-:W2:Y:S01]  /*15120*/  MUFU.TANH R193, R90 ;  /* 0x0000005a00c17308 */ /* 0x000ea20000002400 */
[----:B---3--:R-:W-:Y:S02]  /*15130*/  FSEL R197, R197, -INF , !P5 ;  /* 0xff800000c5c57808 */ /* 0x008fe40006800000 */
[----:B------:R-:W-:Y:S02]  /*15140*/  FSEL R191, R191, -INF , !P5 ;  /* 0xff800000bfbf7808 */ /* 0x000fe40006800000 */
[----:B------:R-:W-:-:S03]  /*15150*/  ISETP.GE.AND P5, PT, R5, R66, PT ;  /* 0x000000420500720c */ /* 0x000fc60003fa6270 */
[----:B------:R-:W-:Y:S01]  /*15160*/  MUFU.TANH R177, R89 ;  /* 0x0000005900b17308 */ /* 0x000fe20000002400 */
[----:B------:R-:W-:Y:S01]  /*15170*/  LOP3.LUT R5, R49, 0x59, RZ, 0xfc, !PT ;  /* 0x0000005931057812 */ /* 0x000fe200078efcff */
[----:B------:R-:W-:Y:S06]  /*15180*/  HMMA.16816.F32.BF16 R100, R100, R26, R124 ;  /* 0x0000001a6464723c */ /* 0x000fec000004187c */
[----:B------:R-:W3:Y:S01]  /*15190*/  MUFU.TANH R181, R91 ;  /* 0x0000005b00b57308 */ /* 0x000ee20000002400 */
[----:B-1----:R-:W-:Y:S02]  /*151a0*/  FSEL R195, R195, -INF , !P3 ;  /* 0xff800000c3c37808 */ /* 0x002fe40005800000 */
[----:B------:R-:W-:-:S02]  /*151b0*/  FSEL R173, R173, -INF , !P3 ;  /* 0xff800000adad7808 */ /* 0x000fc40005800000 */
[-C--:B------:R-:W-:Y:S02]  /*151c0*/  ISETP.GE.AND P3, PT, R5, R66.reuse, PT ;  /* 0x000000420500720c */ /* 0x080fe40003f66270 */
[----:B------:R-:W-:Y:S01]  /*151d0*/  LOP3.LUT R5, R49, 0x60, RZ, 0xfc, !PT ;  /* 0x0000006031057812 */ /* 0x000fe200078efcff */
[-C--:B------:R-:W-:Y:S01]  /*151e0*/  FMUL.FTZ R32, R32, R3.reuse ;  /* 0x0000000320207220 */ /* 0x080fe20000410000 */
[----:B------:R-:W-:Y:S01]  /*151f0*/  FMUL.FTZ R34, R34, R3 ;  /* 0x0000000322227220 */ /* 0x000fe20000410000 */
[----:B--2---:R-:W-:Y:S02]  /*15200*/  FSEL R193, R193, -INF , !P1 ;  /* 0xff800000c1c17808 */ /* 0x004fe40004800000 */
[----:B------:R-:W-:Y:S02]  /*15210*/  FSEL R189, R189, -INF , !P1 ;  /* 0xff800000bdbd7808 */ /* 0x000fe40004800000 */
[----:B------:R-:W-:Y:S01]  /*15220*/  ISETP.GE.AND P1, PT, R5, R66, PT ;  /* 0x000000420500720c */ /* 0x000fe20003f26270 */
[----:B------:R-:W-:Y:S01]  /*15230*/  MUFU.TANH R171, R40 ;  /* 0x0000002800ab7308 */ /* 0x000fe20000002400 */
[----:B------:R-:W-:-:S02]  /*15240*/  LOP3.LUT R5, R49, 0x61, RZ, 0xfc, !PT ;  /* 0x0000006131057812 */ /* 0x000fc400078efcff */
[----:B---3--:R-:W-:Y:S02]  /*15250*/  FSEL R181, R181, -INF , !P0 ;  /* 0xff800000b5b57808 */ /* 0x008fe40004000000 */
[----:B------:R-:W-:-:S03]  /*15260*/  FSEL R177, R177, -INF , !P0 ;  /* 0xff800000b1b17808 */ /* 0x000fc60004000000 */
[----:B------:R-:W1:Y:S01]  /*15270*/  MUFU.TANH R183, R42 ;  /* 0x0000002a00b77308 */ /* 0x000e620000002400 */
[----:B------:R-:W-:Y:S02]  /*15280*/  ISETP.GE.AND P0, PT, R5, R66, PT ;  /* 0x000000420500720c */ /* 0x000fe40003f06270 */
[----:B------:R-:W-:-:S05]  /*15290*/  LOP3.LUT R5, R49, 0x68, RZ, 0xfc, !PT ;  /* 0x0000006831057812 */ /* 0x000fca00078efcff */
[----:B------:R-:W-:Y:S01]  /*152a0*/  MUFU.TANH R153, R32 ;  /* 0x0000002000997308 */ /* 0x000fe20000002400 */
[----:B------:R-:W-:-:S07]  /*152b0*/  FMUL.FTZ R36, R36, R3 ;  /* 0x0000000324247220 */ /* 0x000fce0000410000 */
[----:B------:R-:W2:Y:S01]  /*152c0*/  MUFU.TANH R159, R34 ;  /* 0x00000022009f7308 */ /* 0x000ea20000002400 */
[-C--:B------:R-:W-:Y:S01]  /*152d0*/  FMUL.FTZ R38, R38, R3.reuse ;  /* 0x0000000326267220 */ /* 0x080fe20000410000 */
[----:B------:R-:W-:Y:S02]  /*152e0*/  FSEL R187, R187, -INF , !P4 ;  /* 0xff800000bbbb7808 */ /* 0x000fe40006000000 */
[----:B------:R-:W-:Y:S01]  /*152f0*/  FSEL R179, R179, -INF , !P4 ;  /* 0xff800000b3b37808 */ /* 0x000fe20006000000 */
[-C--:B------:R-:W-:Y:S01]  /*15300*/  FMUL.FTZ R35, R35, R3.reuse ;  /* 0x0000000323237220 */ /* 0x080fe20000410000 */
[----:B------:R-:W-:Y:S01]  /*15310*/  ISETP.GE.AND P4, PT, R5, R66, PT ;  /* 0x000000420500720c */ /* 0x000fe20003f86270 */
[-C--:B------:R-:W-:Y:S01]  /*15320*/  FMUL.FTZ R28, R28, R3.reuse ;  /* 0x000000031c1c7220 */ /* 0x080fe20000410000 */
[-C--:B------:R-:W-:Y:S01]  /*15330*/  FMUL.FTZ R29, R29, R3.reuse ;  /* 0x000000031d1d7220 */ /* 0x080fe20000410000 */
[-C--:B------:R-:W-:Y:S01]  /*15340*/  FMUL.FTZ R30, R30, R3.reuse ;  /* 0x000000031e1e7220 */ /* 0x080fe20000410000 */
[-C--:B------:R-:W-:Y:S01]  /*15350*/  FMUL.FTZ R31, R31, R3.reuse ;  /* 0x000000031f1f7220 */ /* 0x080fe20000410000 */
[-C--:B------:R-:W-:Y:S01]  /*15360*/  FMUL.FTZ R100, R100, R3.reuse ;  /* 0x0000000364647220 */ /* 0x080fe20000410000 */
[----:B------:R-:W-:Y:S01]  /*15370*/  LOP3.LUT R5, R49, 0x69, RZ, 0xfc, !PT ;  /* 0x0000006931057812 */ /* 0x000fe200078efcff */
[-C--:B------:R-:W-:Y:S01]  /*15380*/  FMUL.FTZ R102, R102, R3.reuse ;  /* 0x0000000366667220 */ /* 0x080fe20000410000 */
[-C--:B------:R-:W-:Y:S01]  /*15390*/  FMUL.FTZ R61, R103, R3.reuse ;  /* 0x00000003673d7220 */ /* 0x080fe20000410000 */
[----:B------:R-:W-:Y:S01]  /*153a0*/  FMUL.FTZ R3, R101, R3 ;  /* 0x0000000365037220 */ /* 0x000fe20000410000 */
[----:B------:R-:W-:Y:S01]  /*153b0*/  MUFU.TANH R157, R36 ;  /* 0x00000024009d7308 */ /* 0x000fe20000002400 */
[----:B------:R-:W-:-:S02]  /*153c0*/  FSEL R185, R185, -INF , !P6 ;  /* 0xff800000b9b97808 */ /* 0x000fc40007000000 */
[----:B------:R-:W-:Y:S02]  /*153d0*/  FSEL R175, R175, -INF , !P6 ;  /* 0xff800000afaf7808 */ /* 0x000fe40007000000 */
[----:B------:R-:W-:-:S03]  /*153e0*/  ISETP.GE.AND P6, PT, R5, R66, PT ;  /* 0x000000420500720c */ /* 0x000fc60003fc6270 */
[----:B------:R-:W3:Y:S01]  /*153f0*/  MUFU.TANH R163, R38 ;  /* 0x0000002600a37308 */ /* 0x000ee20000002400 */
[----:B------:R-:W-:Y:S02]  /*15400*/  LOP3.LUT R5, R49, 0x70, RZ, 0xfc, !PT ;  /* 0x0000007031057812 */ /* 0x000fe400078efcff */
[----:B-1----:R-:W-:Y:S02]  /*15410*/  FSEL R183, R183, -INF , !P5 ;  /* 0xff800000b7b77808 */ /* 0x002fe40006800000 */
[----:B------:R-:W-:Y:S02]  /*15420*/  FSEL R171, R171, -INF , !P5 ;  /* 0xff800000abab7808 */ /* 0x000fe40006800000 */
[----:B--2---:R-:W-:Y:S01]  /*15430*/  FSEL R159, R159, -INF , !P4 ;  /* 0xff8000009f9f7808 */ /* 0x004fe20006000000 */
[----:B------:R-:W1:Y:S01]  /*15440*/  MUFU.TANH R149, R35 ;  /* 0x0000002300957308 */ /* 0x000e620000002400 */
[----:B------:R-:W-:Y:S02]  /*15450*/  FSEL R153, R153, -INF , !P4 ;  /* 0xff80000099997808 */ /* 0x000fe40006000000 */
[----:B------:R-:W-:-:S02]  /*15460*/  ISETP.GE.AND P5, PT, R5, R66, PT ;  /* 0x000000420500720c */ /* 0x000fc40003fa6270 */
[----:B------:R-:W-:-:S03]  /*15470*/  ISETP.NE.AND P4, PT, R53, 0x1, PT ;  /* 0x000000013500780c */ /* 0x000fc60003f85270 */
[----:B------:R-:W-:Y:S01]  /*15480*/  MUFU.TANH R135, R28 ;  /* 0x0000001c00877308 */ /* 0x000fe20000002400 */
[----:B------:R-:W-:-:S07]  /*15490*/  LOP3.LUT R5, R49, 0x71, RZ, 0xfc, !PT ;  /* 0x0000007131057812 */ /* 0x000fce00078efcff */
[----:B------:R-:W-:Y:S01]  /*154a0*/  MUFU.TANH R67, R29 ;  /* 0x0000001d00437308 */ /* 0x000fe20000002400 */
[----:B------:R-:W-:-:S07]  /*154b0*/  FSEL R167, R167, -INF , !P3 ;  /* 0xff800000a7a77808 */ /* 0x000fce0005800000 */
[----:B------:R-:W2:Y:S01]  /*154c0*/  MUFU.TANH R141, R30 ;  /* 0x0000001e008d7308 */ /* 0x000ea20000002400 */
[----:B------:R-:W-:-:S07]  /*154d0*/  FSEL R169, R169, -INF , !P3 ;  /* 0xff800000a9a97808 */ /* 0x000fce0005800000 */
[----:B------:R-:W4:Y:S01]  /*154e0*/  MUFU.TANH R139, R31 ;  /* 0x0000001f008b7308 */ /* 0x000f220000002400 */
[----:B------:R-:W-:-:S07]  /*154f0*/  ISETP.GE.AND P3, PT, R5, R66, PT ;  /* 0x000000420500720c */ /* 0x000fce0003f66270 */
[----:B------:R-:W-:Y:S08]  /*15500*/  MUFU.TANH R136, R100 ;  /* 0x0000006400887308 */ /* 0x000ff00000002400 */
[----:B------:R-:W4:Y:S08]  /*15510*/  MUFU.TANH R137, R102 ;  /* 0x0000006600897308 */ /* 0x000f300000002400 */
[----:B------:R-:W4:Y:S08]  /*15520*/  MUFU.TANH R61, R61 ;  /* 0x0000003d003d7308 */ /* 0x000f300000002400 */
[----:B------:R-:W4:Y:S01]  /*15530*/  MUFU.TANH R3, R3 ;  /* 0x0000000300037308 */ /* 0x000f220000002400 */
[----:B------:R-:W-:-:S02]  /*15540*/  LOP3.LUT R5, R49, 0x78, RZ, 0xfc, !PT ;  /* 0x0000007831057812 */ /* 0x000fc400078efcff */
[----:B------:R-:W-:Y:S02]  /*15550*/  LOP3.LUT R49, R49, 0x79, RZ, 0xfc, !PT ;  /* 0x0000007931317812 */ /* 0x000fe400078efcff */
[----:B---3--:R-:W-:Y:S02]  /*15560*/  FSEL R163, R163, -INF , !P1 ;  /* 0xff800000a3a37808 */ /* 0x008fe40004800000 */
[----:B------:R-:W-:Y:S02]  /*15570*/  FSEL R157, R157, -INF , !P1 ;  /* 0xff8000009d9d7808 */ /* 0x000fe40004800000 */
[----:B------:R-:W-:Y:S02]  /*15580*/  FSEL R161, R161, -INF , !P0 ;  /* 0xff800000a1a17808 */ /* 0x000fe40004000000 */
[----:B------:R-:W-:Y:S01]  /*15590*/  FSEL R155, R155, -INF , !P0 ;  /* 0xff8000009b9b7808 */ /* 0x000fe20004000000 */
[----:B------:R-:W-:Y:S01]  /*155a0*/  BSSY.RECONVERGENT B1, `(.L_x_1358) ;  /* 0x00000c7000017945 */ /* 0x000fe20003800200 */
[----:B------:R-:W-:-:S02]  /*155b0*/  ISETP.GE.AND P1, PT, R5, R66, PT ;  /* 0x000000420500720c */ /* 0x000fc40003f26270 */
[----:B------:R-:W-:Y:S02]  /*155c0*/  ISETP.GE.AND P0, PT, R49, R66, PT ;  /* 0x000000423100720c */ /* 0x000fe40003f06270 */
[----:B------:R-:W-:Y:S02]  /*155d0*/  LOP3.LUT R5, R2, 0x200, RZ, 0xc0, !PT ;  /* 0x0000020002057812 */ /* 0x000fe400078ec0ff */
[----:B-1----:R-:W-:Y:S02]  /*155e0*/  FSEL R149, R149, -INF , !P6 ;  /* 0xff80000095957808 */ /* 0x002fe40007000000 */
[----:B------:R-:W-:Y:S02]  /*155f0*/  FSEL R151, R151, -INF , !P6 ;  /* 0xff80000097977808 */ /* 0x000fe40007000000 */
[----:B--2---:R-:W-:Y:S02]  /*15600*/  FSEL R141, R141, -INF , !P5 ;  /* 0xff8000008d8d7808 */ /* 0x004fe40006800000 */
[----:B------:R-:W-:-:S02]  /*15610*/  FSEL R135, R135, -INF , !P5 ;  /* 0xff80000087877808 */ /* 0x000fc40006800000 */
[----:B----4-:R-:W-:Y:S02]  /*15620*/  FSEL R139, R139, -INF , !P3 ;  /* 0xff8000008b8b7808 */ /* 0x010fe40005800000 */
[----:B------:R-:W-:Y:S02]  /*15630*/  FSEL R67, R67, -INF , !P3 ;  /* 0xff80000043437808 */ /* 0x000fe40005800000 */
[----:B------:R-:W-:Y:S02]  /*15640*/  FSEL R137, R137, -INF , !P1 ;  /* 0xff80000089897808 */ /* 0x000fe40004800000 */
[----:B------:R-:W-:Y:S02]  /*15650*/  FSEL R136, R136, -INF , !P1 ;  /* 0xff80000088887808 */ /* 0x000fe40004800000 */
[----:B------:R-:W-:Y:S02]  /*15660*/  FSEL R61, R61, -INF , !P0 ;  /* 0xff8000003d3d7808 */ /* 0x000fe40004000000 */
[----:B------:R-:W-:Y:S01]  /*15670*/  FSEL R66, R3, -INF , !P0 ;  /* 0xff80000003427808 */ /* 0x000fe20004000000 */
        /* <DEDUP_REMOVED lines=15> */
.L_x_1361:
[----:B------:R-:W2:Y:S01]  /*15770*/  LD.E R3, desc[UR4][R132.64+0x170] ;  /* 0x0001700484037980 */ /* 0x000ea2000c101900 */
[----:B------:R-:W-:Y:S02]  /*15780*/  IADD3 R64, PT, PT, R64, -0x100, RZ ;  /* 0xffffff0040407810 */ /* 0x000fe40007ffe0ff */
[----:B------:R-:W-:Y:S01]  /*15790*/  IABS R6, R238 ;  /* 0x000000ee00067213 */ /* 0x000fe20000000000 */
[----:B------:R-:W3:Y:S01]  /*157a0*/  LD.E.64 R22, desc[UR4][R132.64+0x20] ;  /* 0x0000200484167980 */ /* 0x000ee2000c101b00 */
[----:B------:R-:W-:Y:S02]  /*157b0*/  IABS R4, R64 ;  /* 0x0000004000047213 */ /* 0x000fe40000000000 */
[-C--:B--2---:R-:W-:Y:S02]  /*157c0*/  IABS R2, R3.reuse ;  /* 0x0000000300027213 */ /* 0x084fe40000000000 */
[-C--:B------:R-:W-:Y:S02]  /*157d0*/  IABS R7, R3.reuse ;  /* 0x0000000300077213 */ /* 0x080fe40000000000 */
[----:B------:R-:W1:Y:S01]  /*157e0*/  I2F.RP R10, R2 ;  /* 0x00000002000a7306 */ /* 0x000e620000209400 */
[----:B------:R-:W-:-:S02]  /*157f0*/  LOP3.LUT R64, R64, R3, RZ, 0x3c, !PT ;  /* 0x0000000340407212 */ /* 0x000fc400078e3cff */
[----:B------:R-:W-:Y:S02]  /*15800*/  IMAD.MOV R7, RZ, RZ, -R7 ;  /* 0x000000ffff077224 */ /* 0x000fe400078e0a07 */
[----:B------:R-:W-:-:S03]  /*15810*/  ISETP.GE.AND P0, PT, R64, RZ, PT ;  /* 0x000000ff4000720c */ /* 0x000fc60003f06270 */
[----:B-1----:R-:W1:Y:S02]  /*15820*/  MUFU.RCP R20, R10 ;  /* 0x0000000a00147308 */ /* 0x002e640000001000 */
[----:B-1----:R-:W-:-:S06]  /*15830*/  VIADD R20, R20, 0xffffffe ;  /* 0x0ffffffe14147836 */ /* 0x002fcc0000000000 */
[----:B------:R-:W1:Y:S02]  /*15840*/  F2I.FTZ.U32.TRUNC.NTZ R21, R20 ;  /* 0x0000001400157305 */ /* 0x000e64000021f000 */
[----:B-1----:R-:W-:Y:S02]  /*15850*/  IMAD.MOV R15, RZ, RZ, -R21 ;  /* 0x000000ffff0f7224 */ /* 0x002fe400078e0a15 */
[----:B------:R-:W-:Y:S02]  /*15860*/  IMAD.MOV.U32 R20, RZ, RZ, RZ ;  /* 0x000000ffff147224 */ /* 0x000fe400078e00ff */
[----:B------:R-:W-:-:S04]  /*15870*/  IMAD R15, R15, R2, RZ ;  /* 0x000000020f0f7224 */ /* 0x000fc800078e02ff */
[----:B------:R-:W-:Y:S02]  /*15880*/  IMAD.HI.U32 R15, R21, R15, R20 ;  /* 0x0000000f150f7227 */ /* 0x000fe400078e0014 */
[----:B------:R-:W2:Y:S04]  /*15890*/  LD.E.64 R20, desc[UR4][R132.64+0x38] ;  /* 0x0000380484147980 */ /* 0x000ea8000c101b00 */
        /* <DEDUP_REMOVED lines=21> */
[----:B------:R-:W-:-:S03]  /*159f0*/  SEL R15, R15, R12, !P1 ;  /* 0x0000000c0f0f7207 */ /* 0x000fc60004800000 */
[----:B------:R-:W-:-:S04]  /*15a00*/  IMAD.WIDE R28, R2, 0x4, R234 ;  /* 0x00000004021c7825 */ /* 0x000fc800078e02ea */
[C---:B------:R-:W-:Y:S01]  /*15a10*/  IMAD.WIDE R26, R15.reuse, 0x4, R234 ;  /* 0x000000040f1a7825 */ /* 0x040fe200078e02ea */
[----:B------:R-:W4:Y:S04]  /*15a20*/  LD.E R7, desc[UR4][R28.64] ;  /* 0x000000041c077980 */ /* 0x000f28000c101900 */
[----:B------:R-:W4:Y:S01]  /*15a30*/  LD.E R6, desc[UR4][R26.64] ;  /* 0x000000041a067980 */ /* 0x000f22000c101900 */
[----:B------:R-:W-:-:S04]  /*15a40*/  IMAD.IADD R4, R15, 0x1, -R2 ;  /* 0x000000010f047824 */ /* 0x000fc800078e0a02 */
[----:B------:R-:W-:-:S05]  /*15a50*/  IMAD R4, R3, R4, -0x80 ;  /* 0xffffff8003047424 */ /* 0x000fca00078e0204 */
[----:B------:R-:W-:Y:S01]  /*15a60*/  SHF.R.S32.HI R3, RZ, 0x1f, R4 ;  /* 0x0000001fff037819 */ /* 0x000fe20000011404 */
[-C--:B--2---:R-:W-:Y:S02]  /*15a70*/  IMAD R2, R21, R4.reuse, RZ ;  /* 0x0000000415027224 */ /* 0x084fe400078e02ff */
[----:B------:R-:W-:-:S04]  /*15a80*/  IMAD.WIDE.U32 R14, R20, R4, RZ ;  /* 0x00000004140e7225 */ /* 0x000fc800078e00ff */
[----:B------:R-:W-:-:S04]  /*15a90*/  IMAD R2, R20, R3, R2 ;  /* 0x0000000314027224 */ /* 0x000fc800078e0202 */
[----:B------:R-:W-:Y:S01]  /*15aa0*/  IMAD.IADD R15, R15, 0x1, R2 ;  /* 0x000000010f0f7824 */ /* 0x000fe200078e0202 */
[----:B----4-:R-:W-:-:S04]  /*15ab0*/  IADD3 R7, PT, PT, R7, -R6, RZ ;  /* 0x8000000607077210 */ /* 0x010fc80007ffe0ff */
[----:B------:R-:W-:Y:S01]  /*15ac0*/  SHF.R.S32.HI R2, RZ, 0x1f, R7 ;  /* 0x0000001fff027819 */ /* 0x000fe20000011407 */
[----:B---3--:R-:W-:Y:S02]  /*15ad0*/  IMAD R3, R23, R7, RZ ;  /* 0x0000000717037224 */ /* 0x008fe400078e02ff */
[----:B------:R-:W-:-:S04]  /*15ae0*/  IMAD.WIDE.U32 R6, R7, R22, R14 ;  /* 0x0000001607067225 */ /* 0x000fc800078e000e */
[----:B------:R-:W-:Y:S01]  /*15af0*/  IMAD R2, R22, R2, R3 ;  /* 0x0000000216027224 */ /* 0x000fe200078e0203 */
[----:B------:R-:W-:-:S04]  /*15b00*/  LEA R222, P0, R6, R222, 0x1 ;  /* 0x000000de06de7211 */ /* 0x000fc800078008ff */
[----:B------:R-:W-:-:S04]  /*15b10*/  IADD3 R2, PT, PT, R7, R2, RZ ;  /* 0x0000000207027210 */ /* 0x000fc80007ffe0ff */
[----:B------:R-:W-:Y:S02]  /*15b20*/  LEA.HI.X R217, R6, R217, R2, 0x1, P0 ;  /* 0x000000d906d97211 */ /* 0x000fe400000f0c02 */
.L_x_1362:
[----:B------:R-:W-:Y:S05]  /*15b30*/  BSYNC.RECONVERGENT B0 ;  /* 0x0000000000007941 */ /* 0x000fea0003800200 */
.L_x_1360:
[-C--:B------:R-:W-:Y:S01]  /*15b40*/  ISETP.GE.AND P1, PT, R142, R231.reuse, PT ;  /* 0x000000e78e00720c */ /* 0x080fe20003f26270 */
[C---:B------:R-:W-:Y:S01]  /*15b50*/  IMAD.SHL.U32 R3, R218.reuse, 0x20, RZ ;  /* 0x00000020da037824 */ /* 0x040fe200078e00ff */
[----:B------:R-:W-:Y:S02]  /*15b60*/  ISETP.GE.AND P0, PT, R9, R231, PT ;  /* 0x000000e70900720c */ /* 0x000fe40003f06270 */
[----:B------:R-:W-:Y:S02]  /*15b70*/  SHF.L.U64.HI R2, R218, 0x5, R219 ;  /* 0x00000005da027819 */ /* 0x000fe400000102db */
[----:B------:R-:W-:-:S05]  /*15b80*/  IADD3 R6, P3, PT, R3, R222, RZ ;  /* 0x000000de03067210 */ /* 0x000fca0007f7e0ff */
[----:B------:R-:W-:Y:S01]  /*15b90*/  IMAD.X R7, R2, 0x1, R217, P3 ;  /* 0x0000000102077824 */ /* 0x000fe200018e06d9 */
[----:B------:R-:W-:Y:S01]  /*15ba0*/  IADD3 R28, P3, PT, R6, R3, RZ ;  /* 0x00000003061c7210 */ /* 0x000fe20007f7e0ff */
[----:B------:R-:W-:-:S04]  /*15bb0*/  @!P1 IMAD.MOV.U32 R216, RZ, RZ, R222 ;  /* 0x000000ffffd89224 */ /* 0x000fc800078e00de */
[----:B------:R-:W-:Y:S01]  /*15bc0*/  IMAD.X R29, R7, 0x1, R2, P3 ;  /* 0x00000001071d7824 */ /* 0x000fe200018e0602 */
[----:B------:R-:W-:Y:S01]  /*15bd0*/  @!PT LDS RZ, [RZ] ;  /* 0x00000000fffff984 */ /* 0x000fe20000000800 */
[----:B------:R-:W-:Y:S01]  /*15be0*/  @!PT LDS RZ, [RZ] ;  /* 0x00000000fffff984 */ /* 0x000fe20000000800 */
[----:B------:R-:W-:Y:S01]  /*15bf0*/  @!PT LDS RZ, [RZ] ;  /* 0x00000000fffff984 */ /* 0x000fe20000000800 */
[----:B------:R1:W-:Y:S01]  /*15c00*/  @!P1 LDGSTS.E.BYPASS.LTC128B.128 [R65+0x4000], desc[UR4][R216.64] ;  /* 0x04000000d8419fae */ /* 0x0003e2000b981a04 */
[----:B------:R-:W-:-:S03]  /*15c10*/  IADD3 R26, P3, PT, R28, R3, RZ ;  /* 0x000000031c1a7210 */ /* 0x000fc60007f7e0ff */
[----:B------:R2:W-:Y:S02]  /*15c20*/  @P1 STS.128 [R65+0x4000], RZ ;  /* 0x004000ff41001388 */ /* 0x0005e40000000c00 */
[----:B------:R-:W-:Y:S01]  /*15c30*/  IMAD.X R27, R29, 0x1, R2, P3 ;  /* 0x000000011d1b7824 */ /* 0x000fe200018e0602 */
[----:B------:R-:W-:-:S05]  /*15c40*/  IADD3 R22, P3, PT, R26, R3, RZ ;  /* 0x000000031a167210 */ /* 0x000fca0007f7e0ff */
[----:B------:R-:W-:Y:S01]  /*15c50*/  IMAD.X R23, R27, 0x1, R2, P3 ;  /* 0x000000011b177824 */ /* 0x000fe200018e0602 */
[----:B------:R-:W-:-:S04]  /*15c60*/  IADD3 R20, P3, PT, R22, R3, RZ ;  /* 0x0000000316147210 */ /* 0x000fc80007f7e0ff */
[----:B------:R-:W-:Y:S01]  /*15c70*/  IADD3 R14, P5, PT, R20, R3, RZ ;  /* 0x00000003140e7210 */ /* 0x000fe20007fbe0ff */
[----:B------:R-:W-:-:S04]  /*15c80*/  IMAD.X R21, R23, 0x1, R2, P3 ;  /* 0x0000000117157824 */ /* 0x000fc800018e0602 */
[----:B------:R-:W-:Y:S01]  /*15c90*/  IMAD.X R15, R21, 0x1, R2, P5 ;  /* 0x00000001150f7824 */ /* 0x000fe200028e0602 */
[----:B-1----:R-:W-:-:S05]  /*15ca0*/  @!P0 MOV R216, R222 ;  /* 0x000000de00d88202 */ /* 0x002fca0000000f00 */
        /* <DEDUP_REMOVED lines=20> */
[----:B-1----:R-:W-:Y:S01]  /*15df0*/  @!P0 IMAD.MOV.U32 R6, RZ, RZ, R28 ;  /* 0x000000ffff068224 */ /* 0x002fe200078e001c */
[----:B------:R-:W-:-:S05]  /*15e00*/  @!P0 MOV R7, R29 ;  /* 0x0000001d00078202 */ /* 0x000fca0000000f00 */
        /* <DEDUP_REMOVED lines=14> */
[----:B-1----:R-:W-:Y:S01]  /*15ef0*/  @!P0 IMAD.MOV.U32 R6, RZ, RZ, R26 ;  /* 0x000000ffff068224 */ /* 0x002fe200078e001a */
        /* <DEDUP_REMOVED lines=20> */
[----:B-1----:R-:W-:Y:S01]  /*16040*/  @!P0 MOV R6, R20 ;  /* 0x0000001400068202 */ /* 0x002fe20000000f00 */
        /* <DEDUP_REMOVED lines=28> */
.L_x_1359:
[----:B------:R-:W-:Y:S05]  /*16210*/  BSYNC.RECONVERGENT B1 ;  /* 0x0000000000017941 */ /* 0x000fea0003800200 */
.L_x_1358:
[----:B------:R-:W3:Y:S01]  /*16220*/  LD.E R63, desc[UR4][R132.64+0xdc] ;  /* 0x0000dc04843f7980 */ /* 0x000ee2000c101900 */
[----:B--2---:R-:W-:Y:S02]  /*16230*/  FMNMX3.FTZ R2, R51, R93, R112, !PT ;  /* 0x0000005d33027276 */ /* 0x004fe40007810070 */
        /* <DEDUP_REMOVED lines=34> */
[----:B------:R-:W2:Y:S03]  /*16460*/  SHFL.BFLY PT, R7, R4, 0x2, 0x1f ;  /* 0x0c401f0004077f89 */ /* 0x000ea600000e0000 */
        /* <DEDUP_REMOVED lines=9> */
[----:B--2---:R-:W-:-:S03]  /*16500*/  FMNMX.FTZ R7, R4, R7, !PT ;  /* 0x0000000704077209 */ /* 0x004fc60007810000 */
[----:B------:R-:W1:Y:S04]  /*16510*/  SHFL.BFLY PT, R3, R2, 0x1, 0x1f ;  /* 0x0c201f0002037f89 */ /* 0x000e6800000e0000 */
[----:B------:R-:W2:Y:S04]  /*16520*/  SHFL.BFLY PT, R134, R7, 0x1, 0x1f ;  /* 0x0c201f0007867f89 */ /* 0x000ea800000e0000 */
[----:B------:R-:W-:Y:S04]  /*16530*/  LDSM.16.MT88.4 R76, [R38+0x10000] ;  /* 0x01000000264c783b */ /* 0x000fe80000004200 */
[----:B------:R-:W-:Y:S04]  /*16540*/  LDSM.16.MT88.4 R20, [R56+0xc800] ;  /* 0x00c800003814783b */ /* 0x000fe80000004200 */
[----:B------:R-:W-:Y:S01]  /*16550*/  LDSM.16.MT88.4 R28, [R38+0x10800] ;  /* 0x01080000261c783b */ /* 0x000fe20000004200 */
[----:B-1----:R-:W-:-:S02]  /*16560*/  FMNMX.FTZ R3, R2, R3, !PT ;  /* 0x0000000302037209 */ /* 0x002fc40007810000 */
[----:B--2---:R-:W-:Y:S02]  /*16570*/  FMNMX.FTZ R134, R7, R134, !PT ;  /* 0x0000008607867209 */ /* 0x004fe40007810000 */
[----:B------:R-:W-:Y:S01]  /*16580*/  FSETP.NEU.FTZ.AND P0, PT, R3, -INF , PT ;  /* 0xff8000000300780b */ /* 0x000fe20003f1d000 */
[----:B------:R-:W-:Y:S01]  /*16590*/  LDSM.16.MT88.4 R4, [R0+0x10000] ;  /* 0x010000000004783b */ /* 0x000fe20000004200 */
[C---:B---3--:R-:W-:Y:S01]  /*165a0*/  FMUL.FTZ R62, R63.reuse, R3 ;  /* 0x000000033f3e7220 */ /* 0x048fe20000410000 */
[----:B------:R-:W-:-:S04]  /*165b0*/  FMUL.FTZ R138, R63, R134 ;  /* 0x000000863f8a7220 */ /* 0x000fc80000410000 */
[----:B------:R-:W-:Y:S02]  /*165c0*/  FSEL R62, R62, RZ, P0 ;  /* 0x000000ff3e3e7208 */ /* 0x000fe40000000000 */
[----:B------:R-:W-:-:S03]  /*165d0*/  FSETP.NEU.FTZ.AND P0, PT, R134, -INF , PT ;  /* 0xff8000008600780b */ /* 0x000fc60003f1d000 */
[-CC-:B------:R-:W-:Y:S01]  /*165e0*/  FFMA.FTZ R58, R51, R63.reuse, -R62.reuse ;  /* 0x0000003f333a7223 */ /* 0x180fe2000001083e */
[----:B------:R-:W-:Y:S01]  /*165f0*/  FSEL R138, R138, RZ, P0 ;  /* 0x000000ff8a8a7208 */ /* 0x000fe20000000000 */
[-CC-:B------:R-:W-:Y:S01]  /*16600*/  FFMA.FTZ R57, R93, R63.reuse, -R62.reuse ;  /* 0x0000003f5d397223 */ /* 0x180fe2000001083e */
[-CC-:B------:R-:W-:Y:S01]  /*16610*/  FFMA.FTZ R52, R112, R63.reuse, -R62.reuse ;  /* 0x0000003f70347223 */ /* 0x180fe2000001083e */
[-CC-:B------:R-:W-:Y:S01]  /*16620*/  FFMA.FTZ R51, R69, R63.reuse, -R62.reuse ;  /* 0x0000003f45337223 */ /* 0x180fe2000001083e */
[-C--:B------:R-:W-:Y:S01]  /*16630*/  FFMA.FTZ R48, R43, R63.reuse, -R62 ;  /* 0x0000003f2b307223 */ /* 0x080fe2000001083e */
[-CC-:B------:R-:W-:Y:S01]  /*16640*/  FFMA.FTZ R60, R59, R63.reuse, -R138.reuse ;  /* 0x0000003f3b3c7223 */ /* 0x180fe2000001088a */
[-CC-:B------:R-:W-:Y:S01]  /*16650*/  FFMA.FTZ R59, R8, R63.reuse, -R138.reuse ;  /* 0x0000003f083b7223 */ /* 0x180fe2000001088a */
[-CC-:B------:R-:W-:Y:S01]  /*16660*/  FFMA.FTZ R55, R55, R63.reuse, -R138.reuse ;  /* 0x0000003f37377223 */ /* 0x180fe2000001088a */
[-CC-:B------:R-:W-:Y:S01]  /*16670*/  FFMA.FTZ R54, R95, R63.reuse, -R138.reuse ;  /* 0x0000003f5f367223 */ /* 0x180fe2000001088a */
[----:B------:R-:W-:Y:S01]  /*16680*/  MUFU.EX2 R58, R58 ;  /* 0x0000003a003a7308 */ /* 0x000fe20000000800 */
[----:B------:R-:W1:Y:S01]  /*16690*/  LDSM.16.MT88.4 R92, [R64+0x10000] ;  /* 0x01000000405c783b */ /* 0x000e620000004200 */
[-C--:B------:R-:W-:Y:S01]  /*166a0*/  FFMA.FTZ R46, R45, R63.reuse, -R138 ;  /* 0x0000003f2d2e7223 */ /* 0x080fe2000001088a */
[-C--:B------:R-:W-:Y:S01]  /*166b0*/  FFMA.FTZ R43, R19, R63.reuse, -R62 ;  /* 0x0000003f132b7223 */ /* 0x080fe2000001083e */
[-CC-:B------:R-:W-:Y:S01]  /*166c0*/  FFMA.FTZ R50, R17, R63.reuse, -R138.reuse ;  /* 0x0000003f11327223 */ /* 0x180fe2000001088a */
[-C--:B------:R-:W-:Y:S01]  /*166d0*/  FFMA.FTZ R45, R13, R63.reuse, -R138 ;  /* 0x0000003f0d2d7223 */ /* 0x080fe2000001088a */
[----:B------:R-:W2:Y:S01]  /*166e0*/  LDSM.16.MT88.4 R16, [R64+0xc800] ;  /* 0x00c800004010783b */ /* 0x000ea20000004200 */
[-CC-:B------:R-:W-:Y:S01]  /*166f0*/  FFMA.FTZ R47, R99, R63.reuse, -R62.reuse ;  /* 0x0000003f632f7223 */ /* 0x180fe2000001083e */
[----:B------:R-:W3:Y:S01]  /*16700*/  MUFU.EX2 R57, R57 ;  /* 0x0000003900397308 */ /* 0x000ee20000000800 */
[-C--:B------:R-:W-:Y:S01]  /*16710*/  FFMA.FTZ R44, R107, R63.reuse, -R62 ;  /* 0x0000003f6b2c7223 */ /* 0x080fe2000001083e */
[----:B------:R-:W4:Y:S01]  /*16720*/  LDSM.16.MT88.4 R12, [R38+0xc800] ;  /* 0x00c80000260c783b */ /* 0x000f220000004200 */
[-C--:B------:R-:W-:Y:S01]  /*16730*/  FFMA.FTZ R49, R97, R63.reuse, -R138 ;  /* 0x0000003f61317223 */ /* 0x080fe2000001088a */
[-C--:B------:R-:W-:Y:S01]  /*16740*/  FFMA.FTZ R40, R145, R63.reuse, -R62 ;  /* 0x0000003f91287223 */ /* 0x080fe2000001083e */
[-CC-:B------:R-:W-:Y:S01]  /*16750*/  FFMA.FTZ R42, R41, R63.reuse, -R138.reuse ;  /* 0x0000003f292a7223 */ /* 0x180fe2000001088a */
[----:B------:R-:W5:Y:S01]  /*16760*/  LDSM.16.MT88.4 R8, [R0+0xc800] ;  /* 0x00c800000008783b */ /* 0x000f620000004200 */
[-C--:B------:R-:W-:Y:S01]  /*16770*/  FFMA.FTZ R41, R37, R63.reuse, -R138 ;  /* 0x0000003f25297223 */ /* 0x080fe2000001088a */
[----:B------:R-:W-:Y:S01]  /*16780*/  MUFU.EX2 R52, R52 ;  /* 0x0000003400347308 */ /* 0x000fe20000000800 */
[-CC-:B------:R-:W-:Y:S01]  /*16790*/  FFMA.FTZ R39, R39, R63.reuse, -R62.reuse ;  /* 0x0000003f27277223 */ /* 0x180fe2000001083e */
[----:B------:R-:W-:Y:S01]  /*167a0*/  LDSM.16.MT88.4 R144, [R56+0x10800] ;  /* 0x010800003890783b */ /* 0x000fe20000004200 */
[-C--:B------:R-:W-:Y:S01]  /*167b0*/  FFMA.FTZ R35, R239, R63.reuse, -R62 ;  /* 0x0000003fef237223 */ /* 0x080fe2000001083e */
[-CC-:B------:R-:W-:Y:S01]  /*167c0*/  FFMA.FTZ R37, R25, R63.reuse, -R138.reuse ;  /* 0x0000003f19257223 */ /* 0x180fe2000001088a */
[-C--:B------:R-:W-:Y:S01]  /*167d0*/  FFMA.FTZ R36, R223, R63.reuse, -R138 ;  /* 0x0000003fdf247223 */ /* 0x080fe2000001088a */
[-CC-:B------:R-:W-:Y:S01]  /*167e0*/  FFMA.FTZ R34, R215, R63.reuse, -R62.reuse ;  /* 0x0000003fd7227223 */ /* 0x180fe2000001083e */
[----:B------:R-:W-:Y:S01]  /*167f0*/  LDSM.16.MT88.4 R24, [R64+0xd000] ;  /* 0x00d000004018783b */ /* 0x000fe20000004200 */
[----:B------:R-:W1:Y:S01]  /*16800*/  MUFU.EX2 R51, R51 ;  /* 0x0000003300337308 */ /* 0x000e620000000800 */
[----:B---3--:R-:W-:Y:S01]  /*16810*/  F2FP.BF16.F32.PACK_AB R69, R57, R58 ;  /* 0x0000003a3945723e */ /* 0x008fe200000010ff */
[-CC-:B------:R-:W-:Y:S01]  /*16820*/  FFMA.FTZ R33, R33, R63.reuse, -R62.reuse ;  /* 0x0000003f21217223 */ /* 0x180fe2000001083e */
[-CC-:B------:R-:W-:Y:S01]  /*16830*/  FFMA.FTZ R32, R211, R63.reuse, -R62.reuse ;  /* 0x0000003fd3207223 */ /* 0x180fe2000001083e */
[-C--:B------:R-:W-:Y:S01]  /*16840*/  FFMA.FTZ R2, R209, R63.reuse, -R62 ;  /* 0x0000003fd1027223 */ /* 0x080fe2000001083e */
[-C--:B------:R-:W-:Y:S01]  /*16850*/  FFMA.FTZ R65, R207, R63.reuse, -R138 ;  /* 0x0000003fcf417223 */ /* 0x080fe2000001088a */
        /* <DEDUP_REMOVED lines=10> */
[----:B------:R-:W3:Y:S01]  /*16900*/  MUFU.EX2 R59, R59 ;  /* 0x0000003b003b7308 */ /* 0x000ee20000000800 */
[----:B-1----:R-:W-:Y:S01]  /*16910*/  F2FP.BF16.F32.PACK_AB R71, R51, R52 ;  /* 0x000000343347723e */ /* 0x002fe200000010ff */
[-CC-:B------:R-:W-:Y:S01]  /*16920*/  FFMA.FTZ R158, R171, R63.reuse, -R138.reuse ;  /* 0x0000003fab9e7223 */ /* 0x180fe2000001088a */
[-C--:B------:R-:W-:Y:S01]  /*16930*/  FFMA.FTZ R169, R169, R63.reuse, -R138 ;  /* 0x0000003fa9a97223 */ /* 0x080fe2000001088a */
[-CC-:B------:R-:W-:Y:S01]  /*16940*/  FFMA.FTZ R167, R167, R63.reuse, -R62.reuse ;  /* 0x0000003fa7a77223 */ /* 0x180fe2000001083e */
[-CC-:B------:R-:W-:Y:S01]  /*16950*/  FFMA.FTZ R160, R163, R63.reuse, -R62.reuse ;  /* 0x0000003fa3a07223 */ /* 0x180fe2000001083e */
[-CC-:B------:R-:W-:Y:S01]  /*16960*/  FFMA.FTZ R161, R161, R63.reuse, -R62.reuse ;  /* 0x0000003fa1a17223 */ /* 0x180fe2000001083e */
[-C--:B------:R-:W-:Y:S01]  /*16970*/  FFMA.FTZ R159, R159, R63.reuse, -R62 ;  /* 0x0000003f9f9f7223 */ /* 0x080fe2000001083e */
[----:B------:R-:W-:Y:S01]  /*16980*/  MUFU.EX2 R55, R55 ;  /* 0x0000003700377308 */ /* 0x000fe20000000800 */
[-CC-:B------:R-:W-:Y:S01]  /*16990*/  FFMA.FTZ R157, R157, R63.reuse, -R138.reuse ;  /* 0x0000003f9d9d7223 */ /* 0x180fe2000001088a */
[-CC-:B------:R-:W-:Y:S01]  /*169a0*/  FFMA.FTZ R162, R155, R63.reuse, -R138.reuse ;  /* 0x0000003f9ba27223 */ /* 0x180fe2000001088a */
[-CC-:B------:R-:W-:Y:S01]  /*169b0*/  FFMA.FTZ R153, R153, R63.reuse, -R138.reuse ;  /* 0x0000003f99997223 */ /* 0x180fe2000001088a */
[-C--:B------:R-:W-:Y:S01]  /*169c0*/  FFMA.FTZ R164, R151, R63.reuse, -R138 ;  /* 0x0000003f97a47223 */ /* 0x080fe2000001088a */
[-C--:B------:R-:W-:Y:S01]  /*169d0*/  FFMA.FTZ R166, R149, R63.reuse, -R62 ;  /* 0x0000003f95a67223 */ /* 0x080fe2000001083e */
[----:B------:R-:W-:Y:S01]  /*169e0*/  FADD.FTZ R57, R58, R57 ;  /* 0x000000393a397221 */ /* 0x000fe20000010000 */
[-CC-:B------:R-:W-:Y:S01]  /*169f0*/  FFMA.FTZ R168, R67, R63.reuse, -R138.reuse ;  /* 0x0000003f43a87223 */ /* 0x180fe2000001088a */
[----:B------:R-:W1:Y:S01]  /*16a00*/  MUFU.EX2 R54, R54 ;  /* 0x0000003600367308 */ /* 0x000e620000000800 */
[----:B---3--:R-:W-:Y:S01]  /*16a10*/  F2FP.BF16.F32.PACK_AB R68, R59, R60 ;  /* 0x0000003c3b44723e */ /* 0x008fe200000010ff */
[----:B------:R-:W-:Y:S01]  /*16a20*/  FADD.FTZ R60, R60, R59 ;  /* 0x0000003b3c3c7221 */ /* 0x000fe20000010000 */
[----:B------:R-:W-:Y:S01]  /*16a30*/  FADD.FTZ R52, R52, R57 ;  /* 0x0000003934347221 */ /* 0x000fe20000010000 */
[-CC-:B------:R-:W-:Y:S01]  /*16a40*/  FFMA.FTZ R67, R136, R63.reuse, -R138.reuse ;  /* 0x0000003f88437223 */ /* 0x180fe2000001088a */
[-C--:B------:R-:W-:Y:S01]  /*16a50*/  FFMA.FTZ R66, R66, R63.reuse, -R138 ;  /* 0x0000003f42427223 */ /* 0x080fe2000001088a */
[----:B------:R-:W-:Y:S01]  /*16a60*/  FFMA.FTZ R241, R61, R63, -R62 ;  /* 0x0000003f3df17223 */ /* 0x000fe2000001083e */
[----:B------:R-:W-:Y:S01]  /*16a70*/  FADD.FTZ R51, R51, R52 ;  /* 0x0000003433337221 */ /* 0x000fe20000010000 */
[----:B------:R-:W-:Y:S08]  /*16a80*/  MUFU.EX2 R48, R48 ;  /* 0x0000003000307308 */ /* 0x000ff00000000800 */
[----:B------:R-:W-:Y:S01]  /*16a90*/  MUFU.EX2 R47, R47 ;  /* 0x0000002f002f7308 */ /* 0x000fe20000000800 */
[----:B-1----:R-:W-:-:S07]  /*16aa0*/  F2FP.BF16.F32.PACK_AB R70, R54, R55 ;  /* 0x000000373646723e */ /* 0x002fce00000010ff */
        /* <DEDUP_REMOVED lines=13> */
[C---:B------:R-:W-:Y:S07]  /*16b80*/  HMMA.16816.F32.BF16 R120, R68.reuse, R116, RZ ;  /* 0x000000744478723c */ /* 0x040fee00000418ff */
[----:B------:R-:W-:Y:S01]  /*16b90*/  MUFU.EX2 R39, R39 ;  /* 0x0000002700277308 */ /* 0x000fe20000000800 */
[C---:B------:R-:W-:Y:S07]  /*16ba0*/  HMMA.16816.F32.BF16 R96, R68.reuse, R92, RZ ;  /* 0x0000005c4460723c */ /* 0x040fee00000418ff */
[----:B------:R-:W-:Y:S01]  /*16bb0*/  MUFU.EX2 R35, R35 ;  /* 0x0000002300237308 */ /* 0x000fe20000000800 */
[C---:B------:R-:W-:Y:S07]  /*16bc0*/  HMMA.16816.F32.BF16 R88, R68.reuse, R84, RZ ;  /* 0x000000544458723c */ /* 0x040fee00000418ff */
[----:B------:R-:W-:Y:S01]  /*16bd0*/  MUFU.EX2 R42, R42 ;  /* 0x0000002a002a7308 */ /* 0x000fe20000000800 */
[C---:B------:R-:W-:Y:S07]  /*16be0*/  HMMA.16816.F32.BF16 R80, R68.reuse, R76, RZ ;  /* 0x0000004c4450723c */ /* 0x040fee00000418ff */
[----:B------:R-:W5:Y:S01]  /*16bf0*/  MUFU.EX2 R41, R41 ;  /* 0x0000002900297308 */ /* 0x000f620000000800 */
        /* <DEDUP_REMOVED lines=9> */
[----:B-1----:R-:W-:-:S02]  /*16c90*/  F2FP.BF16.F32.PACK_AB R4, R49, R50 ;  /* 0x000000323104723e */ /* 0x002fc400000010ff */
[----:B------:R-:W-:Y:S01]  /*16ca0*/  F2FP.BF16.F32.PACK_AB R5, R47, R48 ;  /* 0x000000302f05723e */ /* 0x000fe200000010ff */
[----:B------:R-:W-:-:S03]  /*16cb0*/  FADD.FTZ R48, R48, R51 ;  /* 0x0000003330307221 */ /* 0x000fc60000010000 */
[----:B------:R-:W-:Y:S01]  /*16cc0*/  MUFU.EX2 R32, R32 ;  /* 0x0000002000207308 */ /* 0x000fe20000000800 */
[----:B------:R-:W-:Y:S01]  /*16cd0*/  HMMA.16816.F32.BF16 R68, R68, R6, RZ ;  /* 0x000000064444723c */ /* 0x000fe200000418ff */
[----:B---3--:R-:W-:Y:S01]  /*16ce0*/  F2FP.BF16.F32.PACK_AB R6, R45, R46 ;  /* 0x0000002e2d06723e */ /* 0x008fe200000010ff */
[----:B------:R-:W-:Y:S01]  /*16cf0*/  FADD.FTZ R47, R47, R48 ;  /* 0x000000302f2f7221 */ /* 0x000fe20000010000 */
[----:B------:R-:W-:-:S03]  /*16d00*/  F2FP.BF16.F32.PACK_AB R7, R43, R44 ;  /* 0x0000002c2b07723e */ /* 0x000fc600000010ff */
[----:B------:R-:W-:Y:S01]  /*16d10*/  FADD.FTZ R44, R44, R47 ;  /* 0x0000002f2c2c7221 */ /* 0x000fe20000010000 */
[----:B------:R-:W-:Y:S03]  /*16d20*/  MUFU.EX2 R2, R2 ;  /* 0x0000000200027308 */ /* 0x000fe60000000800 */
[C---:B--2---:R-:W-:Y:S05]  /*16d30*/  HMMA.16816.F32.BF16 R128, R4.reuse, R16, R128 ;  /* 0x000000100480723c */ /* 0x044fea0000041880 */
[----:B------:R-:W-:Y:S01]  /*16d40*/  FADD.FTZ R43, R43, R44 ;  /* 0x0000002c2b2b7221 */ /* 0x000fe20000010000 */
[----:B------:R-:W-:Y:S02]  /*16d50*/  MUFU.EX2 R65, R65 ;  /* 0x0000004100417308 */ /* 0x000fe40000000800 */
[C---:B------:R-:W-:Y:S01]  /*16d60*/  HMMA.16816.F32.BF16 R124, R4.reuse, R18, R124 ;  /* 0x00000012047c723c */ /* 0x040fe2000004187c */
[----:B------:R-:W1:Y:S05]  /*16d70*/  LDSM.16.MT88.4 R16, [R64+0x10800] ;  /* 0x010800004010783b */ /* 0x000e6a0000004200 */
[----:B------:R-:W-:Y:S02]  /*16d80*/  MUFU.EX2 R148, R148 ;  /* 0x0000009400947308 */ /* 0x000fe40000000800 */
[C---:B----4-:R-:W-:Y:S06]  /*16d90*/  HMMA.16816.F32.BF16 R112, R4.reuse, R12, R112 ;  /* 0x0000000c0470723c */ /* 0x050fec0000041870 */
[----:B------:R-:W-:Y:S02]  /*16da0*/  MUFU.EX2 R165, R165 ;  /* 0x000000a500a57308 */ /* 0x000fe40000000800 */
[C---:B------:R-:W-:Y:S01]  /*16db0*/  HMMA.16816.F32.BF16 R108, R4.reuse, R14, R108 ;  /* 0x0000000e046c723c */ /* 0x040fe2000004186c */
[----:B------:R-:W2:Y:S05]  /*16dc0*/  LDSM.16.MT88.4 R12, [R0+0x10800] ;  /* 0x01080000000c783b */ /* 0x000eaa0000004200 */
[----:B------:R-:W-:Y:S02]  /*16dd0*/  MUFU.EX2 R150, R150 ;  /* 0x0000009600967308 */ /* 0x000fe40000000800 */
[C---:B-----5:R-:W-:Y:S06]  /*16de0*/  HMMA.16816.F32.BF16 R104, R4.reuse, R8, R104 ;  /* 0x000000080468723c */ /* 0x060fec0000041868 */
        /* <DEDUP_REMOVED lines=14> */
[----:B------:R-:W-:Y:S03]  /*16ed0*/  HMMA.16816.F32.BF16 R88, R4, R144, R88 ;  /* 0x000000900458723c */ /* 0x000fe60000041858 */
[-CC-:B------:R-:W-:Y:S01]  /*16ee0*/  FFMA.FTZ R144, R205, R63.reuse, -R138.reuse ;  /* 0x0000003fcd907223 */ /* 0x180fe2000001088a */
[----:B------:R-:W-:-:S02]  /*16ef0*/  FFMA.FTZ R145, R203, R63, -R138 ;  /* 0x0000003fcb917223 */ /* 0x000fc4000001088a */
[----:B------:R-:W-:Y:S02]  /*16f00*/  MUFU.EX2 R158, R158 ;  /* 0x0000009e009e7308 */ /* 0x000fe40000000800 */
[C---:B------:R-:W-:Y:S03]  /*16f10*/  HMMA.16816.F32.BF16 R84, R4.reuse, R146, R84 ;  /* 0x000000920454723c */ /* 0x040fe60000041854 */
[-C--:B------:R-:W-:Y:S01]  /*16f20*/  FFMA.FTZ R146, R201, R63.reuse, -R138 ;  /* 0x0000003fc9927223 */ /* 0x080fe2000001088a */
[----:B------:R-:W-:Y:S02]  /*16f30*/  FFMA.FTZ R147, R199, R63, -R62 ;  /* 0x0000003fc7937223 */ /* 0x000fe4000001083e */
[----:B------:R-:W5:Y:S02]  /*16f40*/  MUFU.EX2 R144, R144 ;  /* 0x0000009000907308 */ /* 0x000f640000000800 */
[C---:B------:R-:W-:Y:S06]  /*16f50*/  HMMA.16816.F32.BF16 R80, R4.reuse, R28, R80 ;  /* 0x0000001c0450723c */ /* 0x040fec0000041850 */
[----:B------:R-:W-:Y:S02]  /*16f60*/  MUFU.EX2 R145, R145 ;  /* 0x0000009100917308 */ /* 0x000fe40000000800 */
[C---:B------:R-:W-:Y:S01]  /*16f70*/  HMMA.16816.F32.BF16 R76, R4.reuse, R30, R76 ;  /* 0x0000001e044c723c */ /* 0x040fe2000004184c */
[----:B------:R-:W-:Y:S05]  /*16f80*/  LDSM.16.MT88.4 R28, [R38+0x11000] ;  /* 0x01100000261c783b */ /* 0x000fea0000004200 */
[----:B------:R-:W5:Y:S02]  /*16f90*/  MUFU.EX2 R146, R146 ;  /* 0x0000009200927308 */ /* 0x000f640000000800 */
[C---:B--2---:R-:W-:Y:S06]  /*16fa0*/  HMMA.16816.F32.BF16 R72, R4.reuse, R12, R72 ;  /* 0x0000000c0448723c */ /* 0x044fec0000041848 */
[----:B------:R-:W2:Y:S02]  /*16fb0*/  MUFU.EX2 R147, R147 ;  /* 0x0000009300937308 */ /* 0x000ea40000000800 */
[----:B------:R-:W-:Y:S01]  /*16fc0*/  HMMA.16816.F32.BF16 R68, R4, R14, R68 ;  /* 0x0000000e0444723c */ /* 0x000fe20000041844 */
[----:B------:R-:W5:Y:S02]  /*16fd0*/  LDSM.16.MT88.4 R12, [R64+0x11000] ;  /* 0x01100000400c783b */ /* 0x000f640000004200 */
[----:B------:R-:W-:-:S02]  /*16fe0*/  F2FP.BF16.F32.PACK_AB R4, R41, R42 ;  /* 0x0000002a2904723e */ /* 0x000fc400000010ff */
[----:B------:R-:W-:Y:S01]  /*16ff0*/  F2FP.BF16.F32.PACK_AB R5, R39, R40 ;  /* 0x000000282705723e */ /* 0x000fe200000010ff */
[----:B------:R-:W-:Y:S01]  /*17000*/  MUFU.EX2 R169, R169 ;  /* 0x000000a900a97308 */ /* 0x000fe20000000800 */
[----:B------:R-:W-:Y:S02]  /*17010*/  F2FP.BF16.F32.PACK_AB R6, R36, R37 ;  /* 0x000000252406723e */ /* 0x000fe400000010ff */
[----:B------:R-:W-:-:S05]  /*17020*/  F2FP.BF16.F32.PACK_AB R7, R34, R35 ;  /* 0x000000232207723e */ /* 0x000fca00000010ff */
        /* <DEDUP_REMOVED lines=19> */
[----:B------:R-:W5:Y:S05]  /*17160*/  LDSM.16.MT88.4 R12, [R38+0xd800] ;  /* 0x00d80000260c783b */ /* 0x000f6a0000004200 */
        /* <DEDUP_REMOVED lines=14> */
[C---:B----4-:R-:W-:Y:S08]  /*17250*/  HMMA.16816.F32.BF16 R72, R4.reuse, R20, R72 ;  /* 0x000000140448723c */ /* 0x050ff00000041848 */
[----:B------:R-:W-:Y:S03]  /*17260*/  HMMA.16816.F32.BF16 R68, R4, R22, R68 ;  /* 0x000000160444723c */ /* 0x000fe60000041844 */
[----:B------:R-:W-:Y:S01]  /*17270*/  F2FP.BF16.F32.PACK_AB R4, R144, R65 ;  /* 0x000000419004723e */ /* 0x000fe200000010ff */
[----:B------:R-:W4:Y:S01]  /*17280*/  LDSM.16.MT88.4 R20, [R64+0x11800] ;  /* 0x011800004014783b */ /* 0x000f220000004200 */
[----:B------:R-:W-:-:S02]  /*17290*/  F2FP.BF16.F32.PACK_AB R5, R32, R33 ;  /* 0x000000212005723e */ /* 0x000fc400000010ff */
[----:B------:R-:W-:Y:S02]  /*172a0*/  F2FP.BF16.F32.PACK_AB R6, R146, R145 ;  /* 0x000000919206723e */ /* 0x000fe400000010ff */
[----:B--2---:R-:W-:-:S07]  /*172b0*/  F2FP.BF16.F32.PACK_AB R7, R147, R2 ;  /* 0x000000029307723e */ /* 0x004fce00000010ff */
[C---:B-1----:R-:W-:Y:S08]  /*172c0*/  HMMA.16816.F32.BF16 R128, R4.reuse, R16, R128 ;  /* 0x000000100480723c */ /* 0x042ff00000041880 */
[C---:B------:R-:W-:Y:S01]  /*172d0*/  HMMA.16816.F32.BF16 R124, R4.reuse, R18, R124 ;  /* 0x00000012047c723c */ /* 0x040fe2000004187c */
[----:B------:R-:W1:Y:S07]  /*172e0*/  LDSM.16.MT88.4 R16, [R56+0x11800] ;  /* 0x011800003810783b */ /* 0x000e6e0000004200 */
[C---:B-----5:R-:W-:Y:S08]  /*172f0*/  HMMA.16816.F32.BF16 R112, R4.reuse, R12, R112 ;  /* 0x0000000c0470723c */ /* 0x060ff00000041870 */
        /* <DEDUP_REMOVED lines=45> */
[----:B------:R-:W3:Y:S01]  /*175d0*/  MUFU.EX2 R31, R31 ;  /* 0x0000001f001f7308 */ /* 0x000ee20000000800 */
[C---:B-----5:R-:W-:Y:S08]  /*175e0*/  HMMA.16816.F32.BF16 R120, R4.reuse, R24, R120 ;  /* 0x000000180478723c */ /* 0x060ff00000041878 */
[C---:B------:R-:W-:Y:S01]  /*175f0*/  HMMA.16816.F32.BF16 R116, R4.reuse, R26, R116 ;  /* 0x0000001a0474723c */ /* 0x040fe20000041874 */
[----:B------:R-:W-:Y:S07]  /*17600*/  LDSM.16.MT88.4 R24, [R64+0xe800] ;  /* 0x00e800004018783b */ /* 0x000fee0000004200 */
[C---:B-1----:R-:W-:Y:S08]  /*17610*/  HMMA.16816.F32.BF16 R80, R4.reuse, R16, R80 ;  /* 0x000000100450723c */ /* 0x042ff00000041850 */
[C---:B------:R-:W-:Y:S01]  /*17620*/  HMMA.16816.F32.BF16 R76, R4.reuse, R18, R76 ;  /* 0x00000012044c723c */ /* 0x040fe2000004184c */
[----:B------:R-:W1:Y:S07]  /*17630*/  LDSM.16.MT88.4 R16, [R0+0xe800] ;  /* 0x00e800000010783b */ /* 0x000e6e0000004200 */
[C---:B--2---:R-:W-:Y:S08]  /*17640*/  HMMA.16816.F32.BF16 R72, R4.reuse, R12, R72 ;  /* 0x0000000c0448723c */ /* 0x044ff00000041848 */
[----:B------:R-:W-:Y:S03]  /*17650*/  HMMA.16816.F32.BF16 R68, R4, R14, R68 ;  /* 0x0000000e0444723c */ /* 0x000fe60000041844 */
[----:B---3--:R-:W-:Y:S01]  /*17660*/  F2FP.BF16.F32.PACK_AB R4, R156, R31 ;  /* 0x0000001f9c04723e */ /* 0x008fe200000010ff */
[----:B------:R-:W2:Y:S01]  /*17670*/  LDSM.16.MT88.4 R12, [R64+0x12800] ;  /* 0x01280000400c783b */ /* 0x000ea20000004200 */
        /* <DEDUP_REMOVED lines=24> */
[C---:B-1----:R-:W-:Y:S08]  /*17800*/  HMMA.16816.F32.BF16 R72, R4.reuse, R16, R72 ;  /* 0x000000100448723c */ /* 0x042ff00000041848 */
[----:B------:R-:W-:Y:S03]  /*17810*/  HMMA.16816.F32.BF16 R68, R4, R18, R68 ;  /* 0x000000120444723c */ /* 0x000fe60000041844 */
[----:B------:R-:W-:Y:S01]  /*17820*/  F2FP.BF16.F32.PACK_AB R4, R162, R157 ;  /* 0x0000009da204723e */ /* 0x000fe200000010ff */
[----:B------:R-:W1:Y:S01]  /*17830*/  LDSM.16.MT88.4 R16, [R64+0x13000] ;  /* 0x013000004010783b */ /* 0x000e620000004200 */
[----:B------:R-:W-:-:S02]  /*17840*/  F2FP.BF16.F32.PACK_AB R5, R161, R160 ;  /* 0x000000a0a105723e */ /* 0x000fc400000010ff */
        /* <DEDUP_REMOVED lines=11> */
[C---:B-1----:R-:W-:Y:S08]  /*17900*/  HMMA.16816.F32.BF16 R96, R4.reuse, R16, R96 ;  /* 0x000000100460723c */ /* 0x042ff00000041860 */
[C---:B--2---:R-:W-:Y:S08]  /*17910*/  HMMA.16816.F32.BF16 R80, R4.reuse, R8, R80 ;  /* 0x000000080450723c */ /* 0x044ff00000041850 */
        /* <DEDUP_REMOVED lines=104> */
.L_x_1370:
        /* <DEDUP_REMOVED lines=78> */
.L_x_1365:
[----:B------:R-:W-:Y:S05]  /*18480*/  BSYNC.RECONVERGENT B0 ;  /* 0x0000000000007941 */ /* 0x000fea0003800200 */
.L_x_1364:
[----:B------:R-:W1:Y:S01]  /*18490*/  S2UR UR7, SR_CgaCtaId ;  /* 0x00000000000779c3 */ /* 0x000e620000008800 */
[C---:B------:R-:W-:Y:S01]  /*184a0*/  SHF.L.U32 R233, R140.reuse, 0x3, RZ ;  /* 0x000000038ce97819 */ /* 0x040fe200000006ff */
[----:B------:R-:W-:Y:S01]  /*184b0*/  UMOV UR8, 0x400 ;  /* 0x0000040000087882 */ /* 0x000fe20000000000 */
[----:B------:R-:W-:Y:S01]  /*184c0*/  LOP3.LUT R3, R140, 0x38, RZ, 0xc0, !PT ;  /* 0x000000388c037812 */ /* 0x000fe200078ec0ff */
[----:B------:R-:W-:Y:S01]  /*184d0*/  BSSY.RECONVERGENT B1, `(.L_x_1366) ;  /* 0x0000284000017945 */ /* 0x000fe20003800200 */
[C---:B------:R-:W-:Y:S02]  /*184e0*/  LOP3.LUT R142, R233.reuse, 0x38, RZ, 0xc0, !PT ;  /* 0x00000038e98e7812 */ /* 0x040fe400078ec0ff */
[C---:B------:R-:W-:Y:S02]  /*184f0*/  LOP3.LUT R4, R233.reuse, 0x1c0, RZ, 0xc0, !PT ;  /* 0x000001c0e9047812 */ /* 0x040fe400078ec0ff */
[C---:B------:R-:W-:Y:S02]  /*18500*/  ISETP.GE.AND P3, PT, R142.reuse, R231, PT ;  /* 0x000000e78e00720c */ /* 0x040fe40003f66270 */
[----:B------:R-:W-:Y:S02]  /*18510*/  LOP3.LUT R245, R233, 0x1e00, RZ, 0xc0, !PT ;  /* 0x00001e00e9f57812 */ /* 0x000fe400078ec0ff */
[C---:B------:R-:W-:Y:S02]  /*18520*/  LOP3.LUT R4, R142.reuse, R4, R3, 0x1e, !PT ;  /* 0x000000048e047212 */ /* 0x040fe400078e1e03 */
[----:B------:R-:W-:Y:S02]  /*18530*/  LOP3.LUT R2, R142, 0x40, RZ, 0xfc, !PT ;  /* 0x000000408e027812 */ /* 0x000fe400078efcff */
[----:B------:R-:W-:Y:S02]  /*18540*/  LOP3.LUT R245, R4, R245, RZ, 0xfc, !PT ;  /* 0x000000f504f57212 */ /* 0x000fe400078efcff */
[----:B------:R-:W-:Y:S02]  /*18550*/  SHF.L.U32 R216, R140, 0x6, RZ ;  /* 0x000000068cd87819 */ /* 0x000fe400000006ff */
[----:B------:R-:W-:Y:S02]  /*18560*/  ISETP.GE.AND P1, PT, R2, R231, PT ;  /* 0x000000e70200720c */ /* 0x000fe40003f26270 */
[----:B------:R-:W-:Y:S01]  /*18570*/  LOP3.LUT R3, R216, 0x1c0, RZ, 0xc0, !PT ;  /* 0x000001c0d8037812 */ /* 0x000fe200078ec0ff */
[----:B-1----:R-:W-:Y:S01]  /*18580*/  ULEA UR6, UR7, UR8, 0x18 ;  /* 0x0000000807067291 */ /* 0x002fe2000f8ec0ff */
[----:B------:R-:W-:Y:S02]  /*18590*/  SHF.L.U32 R5, R220, 0x5, RZ ;  /* 0x00000005dc057819 */ /* 0x000fe400000006ff */
[--C-:B------:R-:W-:Y:S02]  /*185a0*/  LOP3.LUT R3, R3, 0x8, R140.reuse, 0xf8, !PT ;  /* 0x0000000803037812 */ /* 0x100fe400078ef88c */
[----:B------:R-:W-:Y:S02]  /*185b0*/  LOP3.LUT R184, R216, 0x400, RZ, 0xc0, !PT ;  /* 0x00000400d8b87812 */ /* 0x000fe400078ec0ff */
[----:B------:R-:W-:Y:S02]  /*185c0*/  LEA R245, R245, UR6, 0x1 ;  /* 0x00000006f5f57c11 */ /* 0x000fe4000f8e08ff */
[----:B------:R-:W-:Y:S02]  /*185d0*/  LOP3.LUT R3, R3, R142, RZ, 0x3c, !PT ;  /* 0x0000008e03037212 */ /* 0x000fe400078e3cff */
[----:B------:R-:W-:Y:S01]  /*185e0*/  IADD3 R2, P0, PT, R5, R224, RZ ;  /* 0x000000e005027210 */ /* 0x000fe20007f1e0ff */
[----:B------:R-:W-:Y:S01]  /*185f0*/  @!PT LDS RZ, [RZ] ;  /* 0x00000000fffff984 */ /* 0x000fe20000000800 */
[----:B------:R-:W-:Y:S01]  /*18600*/  @!PT LDS RZ, [RZ] ;  /* 0x00000000fffff984 */ /* 0x000fe20000000800 */
[----:B------:R-:W-:Y:S01]  /*18610*/  @!PT LDS RZ, [RZ] ;  /* 0x00000000fffff984 */ /* 0x000fe20000000800 */
[----:B------:R-:W-:Y:S01]  /*18620*/  @!P3 LDGSTS.E.BYPASS.LTC128B.128 [R245+0xc000], desc[UR4][R224.64] ;  /* 0x0c000000e0f5bfae */ /* 0x000fe2000b981a04 */
[----:B------:R-:W-:Y:S02]  /*18630*/  SHF.L.U64.HI R4, R220, 0x5, R221 ;  /* 0x00000005dc047819 */ /* 0x000fe400000102dd */
[----:B------:R-:W-:Y:S03]  /*18640*/  LEA R184, R3, R184, 0x1 ;  /* 0x000000b803b87211 */ /* 0x000fe600078e08ff */
[----:B------:R-:W-:Y:S01]  /*18650*/  @P3 STS.128 [R245+0xc000], RZ ;  /* 0x00c000fff5003388 */ /* 0x000fe20000000c00 */
[----:B------:R-:W-:Y:S02]  /*18660*/  IADD3.X R3, PT, PT, R4, R225, RZ, P0, !PT ;  /* 0x000000e104037210 */ /* 0x000fe400007fe4ff */
[-C--:B------:R-:W-:Y:S03]  /*18670*/  IADD3 R12, P0, PT, R2, R5.reuse, RZ ;  /* 0x00000005020c7210 */ /* 0x080fe60007f1e0ff */
[----:B------:R-:W-:Y:S01]  /*18680*/  @!PT LDS RZ, [RZ] ;  /* 0x00000000fffff984 */ /* 0x000fe20000000800 */
[----:B------:R-:W-:Y:S01]  /*18690*/  @!PT LDS RZ, [RZ] ;  /* 0x00000000fffff984 */ /* 0x000fe20000000800 */
[----:B------:R-:W-:Y:S01]  /*186a0*/  @!PT LDS RZ, [RZ] ;  /* 0x00000000fffff984 */ /* 0x000fe20000000800 */
[----:B------:R-:W-:Y:S01]  /*186b0*/  @!P1 LDGSTS.E.BYPASS.LTC128B.128 [R245+0x10000], desc[UR4][R224.64+0x80] ;  /* 0x10000080e0f59fae */ /* 0x000fe2000b981a04 */
[----:B------:R-:W-:Y:S02]  /*186c0*/  SHF.R.U32.HI R212, RZ, 0x1, R140 ;  /* 0x00000001ffd47819 */ /* 0x000fe4000001168c */
[-C--:B------:R-:W-:Y:S03]  /*186d0*/  IADD3.X R13, PT, PT, R3, R4.reuse, RZ, P0, !PT ;  /* 0x00000004030d7210 */ /* 0x080fe600007fe4ff */
[----:B------:R-:W-:Y:S01]  /*186e0*/  @P1 STS.128 [R245+0x10000], RZ ;  /* 0x010000fff5001388 */ /* 0x000fe20000000c00 */
[-C--:B------:R-:W-:Y:S02]  /*186f0*/  IADD3 R6, P0, PT, R12, R5.reuse, RZ ;  /* 0x000000050c067210 */ /* 0x080fe40007f1e0ff */
[----:B------:R-:W-:Y:S03]  /*18700*/  SHF.L.U32 R213, R140, 0x5, RZ ;  /* 0x000000058cd57819 */ /* 0x000fe600000006ff */
[----:B------:R-:W-:Y:S01]  /*18710*/  @!PT LDS RZ, [RZ] ;  /* 0x00000000fffff984 */ /* 0x000fe20000000800 */
[----:B------:R-:W-:Y:S01]  /*18720*/  @!PT LDS RZ, [RZ] ;  /* 0x00000000fffff984 */ /* 0x000fe20000000800 */
[----:B------:R-:W-:Y:S01]  /*18730*/  @!PT LDS RZ, [RZ] ;  /* 0x00000000fffff984 */ /* 0x000fe20000000800 */
[----:B------:R-:W-:Y:S01]  /*18740*/  @!P3 LDGSTS.E.BYPASS.LTC128B.128 [R245+0xc800], desc[UR4][R2.64] ;  /* 0x0c80000002f5bfae */ /* 0x000fe2000b981a04 */
[-C--:B------:R-:W-:Y:S02]  /*18750*/  IADD3.X R7, PT, PT, R13, R4.reuse, RZ, P0, !PT ;  /* 0x000000040d077210 */ /* 0x080fe400007fe4ff */
[-C--:B------:R-:W-:Y:S03]  /*18760*/  IADD3 R10, P0, PT, R6, R5.reuse, RZ ;  /* 0x00000005060a7210 */ /* 0x080fe60007f1e0ff */
[----:B------:R-:W-:Y:S01]  /*18770*/  @P3 STS.128 [R245+0xc800], RZ ;  /* 0x00c800fff5003388 */ /* 0x000fe20000000c00 */
[----:B------:R-:W-:Y:S02]  /*18780*/  LOP3.LUT R215, R212, 0x8, RZ, 0xc0, !PT ;  /* 0x00000008d4d77812 */ /* 0x000fe400078ec0ff */
[-C--:B------:R-:W-:Y:S03]  /*18790*/  IADD3.X R11, PT, PT, R7, R4.reuse, RZ, P0, !PT ;  /* 0x00000004070b7210 */ /* 0x080fe600007fe4ff */
[----:B------:R-:W-:Y:S01]  /*187a0*/  @!PT LDS RZ, [RZ] ;  /* 0x00000000fffff984 */ /* 0x000fe20000000800 */
[----:B------:R-:W-:Y:S01]  /*187b0*/  @!PT LDS RZ, [RZ] ;  /* 0x00000000fffff984 */ /* 0x000fe20000000800 */
[----:B------:R-:W-:Y:S01]  /*187c0*/  @!PT LDS RZ, [RZ] ;  /* 0x00000000fffff984 */ /* 0x000fe20000000800 */
[----:B------:R1:W-:Y:S01]  /*187d0*/  @!P1 LDGSTS.E.BYPASS.LTC128B.128 [R245+0x10800], desc[UR4][R2.64+0x80] ;  /* 0x1080008002f59fae */ /* 0x0003e2000b981a04 */
[----:B------:R-:W-:Y:S02]  /*187e0*/  IADD3 R8, P0, PT, R10, R5, RZ ;  /* 0x000000050a087210 */ /* 0x000fe40007f1e0ff */
[----:B------:R-:W-:Y:S03]  /*187f0*/  LOP3.LUT R213, R213, 0x7c00, RZ, 0xc0, !PT ;  /* 0x00007c00d5d57812 */ /* 0x000fe600078ec0ff */
[----:B------:R-:W-:Y:S01]  /*18800*/  @P1 STS.128 [R245+0x10800], RZ ;  /* 0x010800fff5001388 */ /* 0x000fe20000000c00 */
[----:B------:R-:W-:Y:S02]  /*18810*/  IADD3.X R9, PT, PT, R11, R4, RZ, P0, !PT ;  /* 0x000000040b097210 */ /* 0x000fe400007fe4ff */
[--C-:B------:R-:W-:Y:S03]  /*18820*/  LOP3.LUT R215, R215, 0x1c0, R216.reuse, 0xf8, !PT ;  /* 0x000001c0d7d77812 */ /* 0x100fe600078ef8d8 */
[----:B------:R-:W-:Y:S01]  /*18830*/  @!PT LDS RZ, [RZ] ;  /* 0x00000000fffff984 */ /* 0x000fe20000000800 */
[----:B------:R-:W-:Y:S01]  /*18840*/  @!PT LDS RZ, [RZ] ;  /* 0x00000000fffff984 */ /* 0x000fe20000000800 */
[----:B------:R-:W-:Y:S01]  /*18850*/  @!PT LDS RZ, [RZ] ;  /* 0x00000000fffff984 */ /* 0x000fe20000000800 */
[----:B------:R-:W-:Y:S01]  /*18860*/  @!P3 LDGSTS.E.BYPASS.LTC128B.128 [R245+0xd000], desc[UR4][R12.64] ;  /* 0x0d0000000cf5bfae */ /* 0x000fe2000b981a04 */
[----:B------:R-:W-:Y:S02]  /*18870*/  IADD3 R135, PT, PT, R184, UR6, RZ ;  /* 0x00000006b8877c10 */ /* 0x000fe4000fffe0ff */
[----:B------:R-:W-:Y:S03]  /*18880*/  LOP3.LUT R215, R215, R142, RZ, 0x3c, !PT ;  /* 0x0000008ed7d77212 */ /* 0x000fe600078e3cff */
[----:B------:R-:W-:Y:S01]  /*18890*/  @P3 STS.128 [R245+0xd000], RZ ;  /* 0x00d000fff5003388 */ /* 0x000fe20000000c00 */
[----:B------:R-:W-:Y:S05]  /*188a0*/  LOP3.LUT P2, RZ, R140, 0x4, RZ, 0xc0, !PT ;  /* 0x000000048cff7812 */ /* 0x000fea000784c0ff */
        /* <DEDUP_REMOVED lines=9> */
[----:B-1----:R-:W-:Y:S05]  /*18940*/  LOP3.LUT R2, R213, 0x200, R216, 0xf8, !PT ;  /* 0x00000200d5027812 */ /* 0x002fea00078ef8d8 */
[----:B------:R-:W-:Y:S01]  /*18950*/  @P3 STS.128 [R245+0xd800], RZ ;  /* 0x00d800fff5003388 */ /* 0x000fe20000000c00 */
[----:B------:R-:W-:Y:S05]  /*18960*/  LOP3.LUT R185, R2, R215, RZ, 0xfc, !PT ;  /* 0x000000d702b97212 */ /* 0x000fea00078efcff */
[----:B------:R-:W-:Y:S01]  /*18970*/  @!PT LDS RZ, [RZ] ;  /* 0x00000000fffff984 */ /* 0x000fe20000000800 */
[----:B------:R-:W-:Y:S01]  /*18980*/  @!PT LDS RZ, [RZ] ;  /* 0x00000000fffff984 */ /* 0x000fe20000000800 */
[----:B------:R-:W-:Y:S01]  /*18990*/  @!PT LDS RZ, [RZ] ;  /* 0x00000000fffff984 */ /* 0x000fe20000000800 */
[----:B------:R1:W-:Y:S01]  /*189a0*/  @!P1 LDGSTS.E.BYPASS.LTC128B.128 [R245+0x11800], desc[UR4][R6.64+0x80] ;  /* 0x1180008006f59fae */ /* 0x0003e2000b981a04 */
[----:B------:R-:W-:Y:S02]  /*189b0*/  MOV R2, 0x40 ;  /* 0x0000004000027802 */ /* 0x000fe40000000f00 */
[----:B------:R-:W-:Y:S03]  /*189c0*/  LEA R185, R185, UR6, 0x1 ;  /* 0x00000006b9b97c11 */ /* 0x000fe6000f8e08ff */
[----:B------:R-:W-:Y:S01]  /*189d0*/  @P1 STS.128 [R245+0x11800], RZ ;  /* 0x011800fff5001388 */ /* 0x000fe20000000c00 */
[----:B------:R-:W-:Y:S05]  /*189e0*/  SEL R2, R2, 0xffffffc0, !P2 ;  /* 0xffffffc002027807 */ /* 0x000fea0005000000 */
[----:B------:R-:W-:Y:S01]  /*189f0*/  @!PT LDS RZ, [RZ] ;  /* 0x00000000fffff984 */ /* 0x000fe20000000800 */
[----:B------:R-:W-:Y:S01]  /*18a00*/  @!PT LDS RZ, [RZ] ;  /* 0x00000000fffff984 */ /* 0x000fe20000000800 */
[----:B------:R-:W-:Y:S01]  /*18a10*/  @!PT LDS RZ, [RZ] ;  /* 0x00000000fffff984 */ /* 0x000fe20000000800 */
[----:B------:R-:W-:Y:S01]  /*18a20*/  @!P3 LDGSTS.E.BYPASS.LTC128B.128 [R245+0xe000], desc[UR4][R10.64] ;  /* 0x0e0000000af5bfae */ /* 0x000fe2000b981a04 */
[----:B------:R-:W-:Y:S05]  /*18a30*/  IADD3 R205, PT, PT, R185, R2, RZ ;  /* 0x00000002b9cd7210 */ /* 0x000fea0007ffe0ff */
        /* <DEDUP_REMOVED lines=10> */
[-C--:B-1----:R-:W-:Y:S05]  /*18ae0*/  IADD3 R6, P0, PT, R8, R5.reuse, RZ ;  /* 0x0000000508067210 */ /* 0x082fea0007f1e0ff */
[----:B------:R-:W-:Y:S01]  /*18af0*/  @P3 STS.128 [R245+0xe800], RZ ;  /* 0x00e800fff5003388 */ /* 0x000fe20000000c00 */
[-C--:B------:R-:W-:Y:S05]  /*18b00*/  IADD3.X R7, PT, PT, R9, R4.reuse, RZ, P0, !PT ;  /* 0x0000000409077210 */ /* 0x080fea00007fe4ff */
[----:B------:R-:W-:Y:S01]  /*18b10*/  @!PT LDS RZ, [RZ] ;  /* 0x00000000fffff984 */ /* 0x000fe20000000800 */
[----:B------:R-:W-:Y:S01]  /*18b20*/  @!PT LDS RZ, [RZ] ;  /* 0x00000000fffff984 */ /* 0x000fe20000000800 */
[----:B------:R-:W-:Y:S01]  /*18b30*/  @!PT LDS RZ, [RZ] ;  /* 0x00000000fffff984 */ /* 0x000fe20000000800 */
[----:B------:R1:W-:Y:S01]  /*18b40*/  @!P1 LDGSTS.E.BYPASS.LTC128B.128 [R245+0x12800], desc[UR4][R8.64+0x80] ;  /* 0x1280008008f59fae */ /* 0x0003e2000b981a04 */
[----:B------:R-:W-:Y:S05]  /*18b50*/  IADD3 R12, P0, PT, R6, R5, RZ ;  /* 0x00000005060c7210 */ /* 0x000fea0007f1e0ff */
[----:B------:R-:W-:Y:S01]  /*18b60*/  @P1 STS.128 [R245+0x12800], RZ ;  /* 0x012800fff5001388 */ /* 0x000fe20000000c00 */
[----:B------:R-:W-:Y:S02]  /*18b70*/  IADD3.X R13, PT, PT, R7, R4, RZ, P0, !PT ;  /* 0x00000004070d7210 */ /* 0x000fe400007fe4ff */
[----:B------:R-:W-:Y:S03]  /*18b80*/  LOP3.LUT P0, RZ, R140, 0x2, RZ, 0xc0, !PT ;  /* 0x000000028cff7812 */ /* 0x000fe6000780c0ff */
[----:B------:R-:W-:Y:S01]  /*18b90*/  @!PT LDS RZ, [RZ] ;  /* 0x00000000fffff984 */ /* 0x000fe20000000800 */
[----:B------:R-:W-:Y:S01]  /*18ba0*/  @!PT LDS RZ, [RZ] ;  /* 0x00000000fffff984 */ /* 0x000fe20000000800 */
[----:B------:R-:W-:Y:S01]  /*18bb0*/  @!PT LDS RZ, [RZ] ;  /* 0x00000000fffff984 */ /* 0x000fe20000000800 */
[----:B------:R-:W-:Y:S01]  /*18bc0*/  @!P3 LDGSTS.E.BYPASS.LTC128B.128 [R245+0xf000], desc[UR4][R6.64] ;  /* 0x0f00000006f5bfae */ /* 0x000fe2000b981a04 */
[----:B------:R-:W-:Y:S05]  /*18bd0*/  SEL R214, R143, 0xffffffe0, !P0 ;  /* 0xffffffe08fd67807 */ /* 0x000fea0004000000 */
[----:B------:R-:W-:Y:S01]  /*18be0*/  @P3 STS.128 [R245+0xf000], RZ ;  /* 0x00f000fff5003388 */ /* 0x000fe20000000c00 */
[----:B------:R-:W-:Y:S02]  /*18bf0*/  ISETP.NE.AND P0, PT, R239, RZ, PT ;  /* 0x000000ffef00720c */ /* 0x000fe40003f05270 */
[-C--:B------:R-:W-:Y:S03]  /*18c00*/  IADD3 R134, PT, PT, R185, R214.reuse, RZ ;  /* 0x000000d6b9867210 */ /* 0x080fe60007ffe0ff */
[----:B------:R-:W-:Y:S01]  /*18c10*/  @!PT LDS RZ, [RZ] ;  /* 0x00000000fffff984 */ /* 0x000fe20000000800 */
[----:B------:R-:W-:Y:S01]  /*18c20*/  @!PT LDS RZ, [RZ] ;  /* 0x00000000fffff984 */ /* 0x000fe20000000800 */
[----:B------:R-:W-:Y:S01]  /*18c30*/  @!PT LDS RZ, [RZ] ;  /* 0x00000000fffff984 */ /* 0x000fe20000000800 */
[----:B------:R2:W-:Y:S01]  /*18c40*/  @!P1 LDGSTS.E.BYPASS.LTC128B.128 [R245+0x13000], desc[UR4][R6.64+0x80] ;  /* 0x1300008006f59fae */ /* 0x0005e2000b981a04 */
[C---:B------:R-:W-:Y:S02]  /*18c50*/  IADD3 R3, PT, PT, R135.reuse, R214, RZ ;  /* 0x000000d687037210 */ /* 0x040fe40007ffe0ff */
[----:B------:R-:W-:Y:S03]  /*18c60*/  IADD3 R135, PT, PT, R135, R2, RZ ;  /* 0x0000000287877210 */ /* 0x000fe60007ffe0ff */
[----:B------:R-:W-:Y:S01]  /*18c70*/  @P1 STS.128 [R245+0x13000], RZ ;  /* 0x013000fff5001388 */ /* 0x000fe20000000c00 */
[C---:B------:R-:W-:Y:S02]  /*18c80*/  IADD3 R204, PT, PT, R214.reuse, R205, RZ ;  /* 0x000000cdd6cc7210 */ /* 0x040fe40007ffe0ff */
[----:B------:R-:W-:Y:S03]  /*18c90*/  IADD3 R2, PT, PT, R214, R135, RZ ;  /* 0x00000087d6027210 */ /* 0x000fe60007ffe0ff */
        /* <DEDUP_REMOVED lines=8> */
[----:B------:R3:W-:Y:S06]  /*18d20*/  @!P1 LDGSTS.E.BYPASS.LTC128B.128 [R245+0x13800], desc[UR4][R12.64+0x80] ;  /* 0x138000800cf59fae */ /* 0x0007ec000b981a04 */
[----:B------:R-:W-:Y:S06]  /*18d30*/  @P1 STS.128 [R245+0x13800], RZ ;  /* 0x013800fff5001388 */ /* 0x000fec0000000c00 */
[----:B------:R-:W-:Y:S06]  /*18d40*/  LDSM.16.M88.4 R64, [R185] ;  /* 0x00000000b940783b */ /* 0x000fec0000000200 */
[----:B-1----:R-:W2:Y:S06]  /*18d50*/  LDSM.16.M88.4 R8, [R184+UR6+0x4000] ;  /* 0x00400006b808783b */ /* 0x002eac0008000200 */
[----:B------:R-:W3:Y:S06]  /*18d60*/  LDSM.16.M88.4 R16, [R184+UR6+0x4800] ;  /* 0x00480006b810783b */ /* 0x000eec0008000200 */
[----:B------:R-:W1:Y:S06]  /*18d70*/  LDSM.16.M88.4 R24, [R184+UR6+0x5000] ;  /* 0x00500006b818783b */ /* 0x000e6c0008000200 */
[----:B------:R-:W0:Y:S06]  /*18d80*/  LDGDEPBAR ;  /* 0x00000000000079af */ /* 0x000e2c0000000000 */
[----:B------:R-:W4:Y:S06]  /*18d90*/  LDSM.16.M88.4 R32, [R184+UR6+0x5800] ;  /* 0x00580006b820783b */ /* 0x000f2c0008000200 */
[----:B------:R-:W5:Y:S06]  /*18da0*/  LDSM.16.M88.4 R40, [R184+UR6+0x6000] ;  /* 0x00600006b828783b */ /* 0x000f6c0008000200 */
[----:B------:R-:W5:Y:S01]  /*18db0*/  LDSM.16.M88.4 R48, [R184+UR6+0x6800] ;  /* 0x00680006b830783b */ /* 0x000f620008000200 */
[C---:B--2---:R-:W-:Y:S05]  /*18dc0*/  HMMA.16816.F32.BF16 R4, R64.reuse, R8, RZ ;  /* 0x000000084004723c */ /* 0x044fea00000418ff */
[----:B------:R-:W2:Y:S06]  /*18dd0*/  LDSM.16.M88.4 R56, [R184+UR6+0x7000] ;  /* 0x00700006b838783b */ /* 0x000eac0008000200 */
[----:B------:R-:W2:Y:S01]  /*18de0*/  LDSM.16.M88.4 R136, [R184+UR6+0x7800] ;  /* 0x00780006b888783b */ /* 0x000ea20008000200 */
[C---:B------:R-:W-:Y:S05]  /*18df0*/  HMMA.16816.F32.BF16 R8, R64.reuse, R10, RZ ;  /* 0x0000000a4008723c */ /* 0x040fea00000418ff */
[----:B------:R-:W-:Y:S03]  /*18e00*/  LDSM.16.M88.4 R144, [R134] ;  /* 0x000000008690783b */ /* 0x000fe60000000200 */
[C---:B---3--:R-:W-:Y:S03]  /*18e10*/  HMMA.16816.F32.BF16 R12, R64.reuse, R16, RZ ;  /* 0x00000010400c723c */ /* 0x048fe600000418ff */
[----:B------:R-:W3:Y:S05]  /*18e20*/  LDSM.16.M88.4 R148, [R3+0x4000] ;  /* 0x004000000394783b */ /* 0x000eea0000000200 */
[C---:B------:R-:W-:Y:S01]  /*18e30*/  HMMA.16816.F32.BF16 R16, R64.reuse, R18, RZ ;  /* 0x000000124010723c */ /* 0x040fe200000418ff */
[----:B------:R-:W3:Y:S06]  /*18e40*/  LDSM.16.M88.4 R152, [R3+0x4800] ;  /* 0x004800000398783b */ /* 0x000eec0000000200 */
[----:B------:R-:W3:Y:S01]  /*18e50*/  LDSM.16.M88.4 R156, [R3+0x5000] ;  /* 0x00500000039c783b */ /* 0x000ee20000000200 */
[C---:B-1----:R-:W-:Y:S05]  /*18e60*/  HMMA.16816.F32.BF16 R20, R64.reuse, R24, RZ ;  /* 0x000000184014723c */ /* 0x042fea00000418ff */
[----:B------:R-:W-:Y:S03]  /*18e70*/  LDSM.16.M88.4 R160, [R3+0x6800] ;  /* 0x0068000003a0783b */ /* 0x000fe60000000200 */
[C---:B------:R-:W-:Y:S03]  /*18e80*/  HMMA.16816.F32.BF16 R24, R64.reuse, R26, RZ ;  /* 0x0000001a4018723c */ /* 0x040fe600000418ff */
[----:B------:R-:W-:Y:S05]  /*18e90*/  LDSM.16.M88.4 R164, [R3+0x7000] ;  /* 0x0070000003a4783b */ /* 0x000fea0000000200 */
[C---:B----4-:R-:W-:Y:S01]  /*18ea0*/  HMMA.16816.F32.BF16 R28, R64.reuse, R32, RZ ;  /* 0x00000020401c723c */ /* 0x050fe200000418ff */
[----:B------:R-:W-:Y:S06]  /*18eb0*/  LDSM.16.M88.4 R168, [R205] ;  /* 0x00000000cda8783b */ /* 0x000fec0000000200 */
[----:B------:R-:W-:Y:S01]  /*18ec0*/  LDSM.16.M88.4 R172, [R135+0x4000] ;  /* 0x0040000087ac783b */ /* 0x000fe20000000200 */
[C---:B------:R-:W-:Y:S05]  /*18ed0*/  HMMA.16816.F32.BF16 R32, R64.reuse, R34, RZ ;  /* 0x000000224020723c */ /* 0x040fea00000418ff */
[----:B------:R-:W-:Y:S03]  /*18ee0*/  LDSM.16.M88.4 R176, [R135+0x4800] ;  /* 0x0048000087b0783b */ /* 0x000fe60000000200 */
[C---:B-----5:R-:W-:Y:S03]  /*18ef0*/  HMMA.16816.F32.BF16 R36, R64.reuse, R40, RZ ;  /* 0x000000284024723c */ /* 0x060fe600000418ff */
[----:B------:R-:W-:Y:S05]  /*18f00*/  LDSM.16.M88.4 R180, [R135+0x5000] ;  /* 0x0050000087b4783b */ /* 0x000fea0000000200 */
[C---:B------:R-:W-:Y:S01]  /*18f10*/  HMMA.16816.F32.BF16 R40, R64.reuse, R42, RZ ;  /* 0x0000002a4028723c */ /* 0x040fe200000418ff */
[----:B------:R-:W4:Y:S06]  /*18f20*/  LD.E R223, desc[UR4][R132.64+0x18c] ;  /* 0x00018c0484df7980 */ /* 0x000f2c000c101900 */
[----:B------:R-:W-:Y:S01]  /*18f30*/  LDSM.16.M88.4 R188, [R135+0x9800] ;  /* 0x0098000087bc783b */ /* 0x000fe20000000200 */
[C---:B------:R-:W-:Y:S05]  /*18f40*/  HMMA.16816.F32.BF16 R44, R64.reuse, R48, RZ ;  /* 0x00000030402c723c */ /* 0x040fea00000418ff */
[----:B------:R-:W-:Y:S03]  /*18f50*/  LDSM.16.M88.4 R192, [R135+0xa000] ;  /* 0x00a0000087c0783b */ /* 0x000fe60000000200 */
[C---:B------:R-:W-:Y:S03]  /*18f60*/  HMMA.16816.F32.BF16 R48, R64.reuse, R50, RZ ;  /* 0x000000324030723c */ /* 0x040fe600000418ff */
[----:B------:R-:W-:Y:S06]  /*18f70*/  LDSM.16.M88.4 R196, [R135+0xa800] ;  /* 0x00a8000087c4783b */ /* 0x000fec0000000200 */
[----:B------:R-:W-:Y:S01]  /*18f80*/  LDSM.16.M88.4 R200, [R135+0xb000] ;  /* 0x00b0000087c8783b */ /* 0x000fe20000000200 */
[C---:B--2---:R-:W-:Y:S05]  /*18f90*/  HMMA.16816.F32.BF16 R52, R64.reuse, R56, RZ ;  /* 0x000000384034723c */ /* 0x044fea00000418ff */
[----:B------:R-:W-:Y:S03]  /*18fa0*/  LDSM.16.M88.4 R208, [R2+0x8000] ;  /* 0x0080000002d0783b */ /* 0x000fe60000000200 */
[C---:B------:R-:W-:Y:S08]  /*18fb0*/  HMMA.16816.F32.BF16 R56, R64.reuse, R58, RZ ;  /* 0x0000003a4038723c */ /* 0x040ff000000418ff */
[C---:B------:R-:W-:Y:S08]  /*18fc0*/  HMMA.16816.F32.BF16 R60, R64.reuse, R136, RZ ;  /* 0x00000088403c723c */ /* 0x040ff000000418ff */
[----:B------:R-:W-:Y:S01]  /*18fd0*/  HMMA.16816.F32.BF16 R64, R64, R138, RZ ;  /* 0x0000008a4040723c */ /* 0x000fe200000418ff */
        /* <DEDUP_REMOVED lines=9> */
[----:B------:R-:W5:Y:S07]  /*19070*/  LDSM.16.M88.4 R156, [R135+0x5800] ;  /* 0x00580000879c783b */ /* 0x000f6e0000000200 */
        /* <DEDUP_REMOVED lines=12> */
[C---:B---3--:R-:W-:Y:S08]  /*19140*/  HMMA.16816.F32.BF16 R60, R144.reuse, R152, R60 ;  /* 0x00000098903c723c */ /* 0x048ff0000004183c */
[----:B------:R-:W-:Y:S01]  /*19150*/  HMMA.16816.F32.BF16 R64, R144, R154, R64 ;  /* 0x0000009a9040723c */ /* 0x000fe20000041840 */
[----:B------:R-:W3:Y:S06]  /*19160*/  LDSM.16.M88.4 R144, [R135+0x7000] ;  /* 0x007000008790783b */ /* 0x000eec0000000200 */
[----:B------:R-:W3:Y:S01]  /*19170*/  LDSM.16.M88.4 R152, [R135+0x7800] ;  /* 0x007800008798783b */ /* 0x000ee20000000200 */
        /* <DEDUP_REMOVED lines=8> */
[----:B------:R-:W-:Y:S07]  /*19200*/  LDSM.16.M88.4 R180, [R184+UR6+0xb800] ;  /* 0x00b80006b8b4783b */ /* 0x000fee0008000200 */
[C---:B-----5:R-:W-:Y:S08]  /*19210*/  HMMA.16816.F32.BF16 R28, R168.reuse, R156, R28 ;  /* 0x0000009ca81c723c */ /* 0x060ff0000004181c */
[C---:B------:R-:W-:Y:S01]  /*19220*/  HMMA.16816.F32.BF16 R32, R168.reuse, R158, R32 ;  /* 0x0000009ea820723c */ /* 0x040fe20000041820 */
[----:B------:R-:W-:Y:S07]  /*19230*/  LDSM.16.M88.4 R156, [R2+0x4000] ;  /* 0x00400000029c783b */ /* 0x000fee0000000200 */
[C---:B-1----:R-:W-:Y:S08]  /*19240*/  HMMA.16816.F32.BF16 R36, R168.reuse, R136, R36 ;  /* 0x00000088a824723c */ /* 0x042ff00000041824 */
[C---:B------:R-:W-:Y:S01]  /*19250*/  HMMA.16816.F32.BF16 R40, R168.reuse, R138, R40 ;  /* 0x0000008aa828723c */ /* 0x040fe20000041828 */
[----:B------:R-:W1:Y:S07]  /*19260*/  LDSM.16.M88.4 R136, [R204] ;  /* 0x00000000cc88783b */ /* 0x000e6e0000000200 */
[C---:B--2---:R-:W-:Y:S08]  /*19270*/  HMMA.16816.F32.BF16 R44, R168.reuse, R148, R44 ;  /* 0x00000094a82c723c */ /* 0x044ff0000004182c */
[C---:B------:R-:W-:Y:S01]  /*19280*/  HMMA.16816.F32.BF16 R48, R168.reuse, R150, R48 ;  /* 0x00000096a830723c */ /* 0x040fe20000041830 */
[----:B------:R-:W2:Y:S07]  /*19290*/  LDSM.16.M88.4 R148, [R2+0x6800] ;  /* 0x006800000294783b */ /* 0x000eae0000000200 */
[C---:B---3--:R-:W-:Y:S08]  /*192a0*/  HMMA.16816.F32.BF16 R52, R168.reuse, R144, R52 ;  /* 0x00000090a834723c */ /* 0x048ff00000041834 */
[C---:B------:R-:W-:Y:S01]  /*192b0*/  HMMA.16816.F32.BF16 R56, R168.reuse, R146, R56 ;  /* 0x00000092a838723c */ /* 0x040fe20000041838 */
[----:B------:R-:W3:Y:S07]  /*192c0*/  LDSM.16.M88.4 R144, [R2+0x7000] ;  /* 0x007000000290783b */ /* 0x000eee0000000200 */
[C---:B------:R-:W-:Y:S08]  /*192d0*/  HMMA.16816.F32.BF16 R60, R168.reuse, R152, R60 ;  /* 0x00000098a83c723c */ /* 0x040ff0000004183c */
[----:B------:R-:W-:Y:S01]  /*192e0*/  HMMA.16816.F32.BF16 R64, R168, R154, R64 ;  /* 0x0000009aa840723c */ /* 0x000fe20000041840 */
[----:B------:R-:W5:Y:S06]  /*192f0*/  LDSM.16.M88.4 R152, [R2+0x7800] ;  /* 0x007800000298783b */ /* 0x000f6c0000000200 */
[----:B------:R-:W-:Y:S01]  /*19300*/  LDSM.16.M88.4 R168, [R184+UR6+0xa000] ;  /* 0x00a00006b8a8783b */ /* 0x000fe20008000200 */
[C---:B-1----:R-:W-:Y:S08]  /*19310*/  HMMA.16816.F32.BF16 R4, R136.reuse, R156, R4 ;  /* 0x0000009c8804723c */ /* 0x042ff00000041804 */
[C---:B------:R-:W-:Y:S01]  /*19320*/  HMMA.16816.F32.BF16 R8, R136.reuse, R158, R8 ;  /* 0x0000009e8808723c */ /* 0x040fe20000041808 */
[----:B------:R-:W-:Y:S07]  /*19330*/  LDSM.16.M88.4 R156, [R185+0x2000] ;  /* 0x00200000b99c783b */ /* 0x000fee0000000200 */
[C---:B------:R-:W-:Y:S08]  /*19340*/  HMMA.16816.F32.BF16 R12, R136.reuse, R160, R12 ;  /* 0x000000a0880c723c */ /* 0x040ff0000004180c */
[C---:B------:R-:W-:Y:S01]  /*19350*/  HMMA.16816.F32.BF16 R16, R136.reuse, R162, R16 ;  /* 0x000000a28810723c */ /* 0x040fe20000041810 */
[----:B------:R-:W1:Y:S07]  /*19360*/  LDSM.16.M88.4 R160, [R184+UR6+0x8000] ;  /* 0x00800006b8a0783b */ /* 0x000e6e0008000200 */
[C---:B------:R-:W-:Y:S08]  /*19370*/  HMMA.16816.F32.BF16 R20, R136.reuse, R164, R20 ;  /* 0x000000a48814723c */ /* 0x040ff00000041814 */
[C---:B------:R-:W-:Y:S01]  /*19380*/  HMMA.16816.F32.BF16 R24, R136.reuse, R166, R24 ;  /* 0x000000a68818723c */ /* 0x040fe20000041818 */
[----:B------:R-:W4:Y:S07]  /*19390*/  LDSM.16.M88.4 R164, [R184+UR6+0x8800] ;  /* 0x00880006b8a4783b */ /* 0x000f2e0008000200 */
[C---:B------:R-:W-:Y:S08]  /*193a0*/  HMMA.16816.F32.BF16 R28, R136.reuse, R172, R28 ;  /* 0x000000ac881c723c */ /* 0x040ff0000004181c */
[C---:B------:R-:W-:Y:S01]  /*193b0*/  HMMA.16816.F32.BF16 R32, R136.reuse, R174, R32 ;  /* 0x000000ae8820723c */ /* 0x040fe20000041820 */
[----:B------:R-:W-:Y:S07]  /*193c0*/  LDSM.16.M88.4 R172, [R184+UR6+0xa800] ;  /* 0x00a80006b8ac783b */ /* 0x000fee0008000200 */
[C---:B------:R-:W-:Y:S08]  /*193d0*/  HMMA.16816.F32.BF16 R36, R136.reuse, R176, R36 ;  /* 0x000000b08824723c */ /* 0x040ff00000041824 */
[C---:B------:R-:W-:Y:S01]  /*193e0*/  HMMA.16816.F32.BF16 R40, R136.reuse, R178, R40 ;  /* 0x000000b28828723c */ /* 0x040fe20000041828 */
[----:B------:R-:W-:Y:S07]  /*193f0*/  LDSM.16.M88.4 R176, [R184+UR6+0xb000] ;  /* 0x00b00006b8b0783b */ /* 0x000fee0008000200 */
[C---:B--2---:R-:W-:Y:S08]  /*19400*/  HMMA.16816.F32.BF16 R44, R136.reuse, R148, R44 ;  /* 0x00000094882c723c */ /* 0x044ff0000004182c */
[C---:B------:R-:W-:Y:S01]  /*19410*/  HMMA.16816.F32.BF16 R48, R136.reuse, R150, R48 ;  /* 0x000000968830723c */ /* 0x040fe20000041830 */
[----:B------:R-:W2:Y:S07]  /*19420*/  LDSM.16.M88.4 R148, [R184+UR6+0x9000] ;  /* 0x00900006b894783b */ /* 0x000eae0008000200 */
[C---:B---3--:R-:W-:Y:S08]  /*19430*/  HMMA.16816.F32.BF16 R52, R136.reuse, R144, R52 ;  /* 0x000000908834723c */ /* 0x048ff00000041834 */
[C---:B------:R-:W-:Y:S01]  /*19440*/  HMMA.16816.F32.BF16 R56, R136.reuse, R146, R56 ;  /* 0x000000928838723c */ /* 0x040fe20000041838 */
[----:B------:R-:W3:Y:S06]  /*19450*/  LDSM.16.M88.4 R144, [R184+UR6+0x9800] ;  /* 0x00980006b890783b */ /* 0x000eec0008000200 */
[----:B------:R-:W-:Y:S01]  /*19460*/  LDSM.16.M88.4 R184, [R135+0x9000] ;  /* 0x0090000087b8783b */ /* 0x000fe20000000200 */
[C---:B-----5:R-:W-:Y:S08]  /*19470*/  HMMA.16816.F32.BF16 R60, R136.reuse, R152, R60 ;  /* 0x00000098883c723c */ /* 0x060ff0000004183c */
[----:B------:R-:W-:Y:S01]  /*19480*/  HMMA.16816.F32.BF16 R64, R136, R154, R64 ;  /* 0x0000009a8840723c */ /* 0x000fe20000041840 */
[----:B------:R-:W-:Y:S06]  /*19490*/  LDSM.16.M88.4 R136, [R134+0x2000] ;  /* 0x002000008688783b */ /* 0x000fec0000000200 */
[----:B------:R-:W5:Y:S01]  /*194a0*/  LDSM.16.M88.4 R152, [R3+0x8000] ;  /* 0x008000000398783b */ /* 0x000f620000000200 */
[C---:B-1----:R-:W-:Y:S08]  /*194b0*/  HMMA.16816.F32.BF16 R4, R156.reuse, R160, R4 ;  /* 0x000000a09c04723c */ /* 0x042ff00000041804 */
[C---:B------:R-:W-:Y:S01]  /*194c0*/  HMMA.16816.F32.BF16 R8, R156.reuse, R162, R8 ;  /* 0x000000a29c08723c */ /* 0x040fe20000041808 */
[----:B------:R-:W1:Y:S07]  /*194d0*/  LDSM.16.M88.4 R160, [R3+0x8800] ;  /* 0x0088000003a0783b */ /* 0x000e6e0000000200 */
[C---:B----4-:R-:W-:Y:S08]  /*194e0*/  HMMA.16816.F32.BF16 R12, R156.reuse, R164, R12 ;  /* 0x000000a49c0c723c */ /* 0x050ff0000004180c */
[C---:B------:R-:W-:Y:S01]  /*194f0*/  HMMA.16816.F32.BF16 R16, R156.reuse, R166, R16 ;  /* 0x000000a69c10723c */ /* 0x040fe20000041810 */
[----:B------:R-:W-:Y:S07]  /*19500*/  LDSM.16.M88.4 R164, [R3+0xa800] ;  /* 0x00a8000003a4783b */ /* 0x000fee0000000200 */
[C---:B--2---:R-:W-:Y:S08]  /*19510*/  HMMA.16816.F32.BF16 R20, R156.reuse, R148, R20 ;  /* 0x000000949c14723c */ /* 0x044ff00000041814 */
[C---:B------:R-:W-:Y:S01]  /*19520*/  HMMA.16816.F32.BF16 R24, R156.reuse, R150, R24 ;  /* 0x000000969c18723c */ /* 0x040fe20000041818 */
[----:B------:R-:W-:Y:S07]  /*19530*/  LDSM.16.M88.4 R148, [R3+0x9800] ;  /* 0x009800000394783b */ /* 0x000fee0000000200 */
[C---:B---3--:R-:W-:Y:S08]  /*19540*/  HMMA.16816.F32.BF16 R28, R156.reuse, R144, R28 ;  /* 0x000000909c1c723c */ /* 0x048ff0000004181c */
        /* <DEDUP_REMOVED lines=10> */
[----:B------:R-:W-:Y:S06]  /*195f0*/  LDSM.16.M88.4 R176, [R205+0x2000] ;  /* 0x00200000cdb0783b */ /* 0x000fec0000000200 */
[----:B------:R-:W-:Y:S01]  /*19600*/  LDSM.16.M88.4 R204, [R204+0x2000] ;  /* 0x00200000cccc783b */ /* 0x000fe20000000200 */
[C---:B------:R-:W-:Y:S08]  /*19610*/  HMMA.16816.F32.BF16 R60, R156.reuse, R180, R60 ;  /* 0x000000b49c3c723c */ /* 0x040ff0000004183c */
[----:B------:R-:W-:Y:S01]  /*19620*/  HMMA.16816.F32.BF16 R64, R156, R182, R64 ;  /* 0x000000b69c40723c */ /* 0x000fe20000041840 */
[----:B------:R-:W3:Y:S06]  /*19630*/  LDSM.16.M88.4 R156, [R3+0xa000] ;  /* 0x00a00000039c783b */ /* 0x000eec0000000200 */
[----:B------:R-:W4:Y:S01]  /*19640*/  LDSM.16.M88.4 R180, [R135+0x8000] ;  /* 0x0080000087b4783b */ /* 0x000f220000000200 */
[C---:B-----5:R-:W-:Y:S08]  /*19650*/  HMMA.16816.F32.BF16 R4, R136.reuse, R152, R4 ;  /* 0x000000988804723c */ /* 0x060ff00000041804 */
[C---:B------:R-:W-:Y:S01]  /*19660*/  HMMA.16816.F32.BF16 R8, R136.reuse, R154, R8 ;  /* 0x0000009a8808723c */ /* 0x040fe20000041808 */
[----:B------:R-:W5:Y:S07]  /*19670*/  LDSM.16.M88.4 R152, [R135+0x8800] ;  /* 0x008800008798783b */ /* 0x000f6e0000000200 */
[C---:B-1----:R-:W-:Y:S08]  /*19680*/  HMMA.16816.F32.BF16 R12, R136.reuse, R160, R12 ;  /* 0x000000a0880c723c */ /* 0x042ff0000004180c */
[C---:B------:R-:W-:Y:S01]  /*19690*/  HMMA.16816.F32.BF16 R16, R136.reuse, R162, R16 ;  /* 0x000000a28810723c */ /* 0x040fe20000041810 */
[----:B------:R-:W1:Y:S07]  /*196a0*/  LDSM.16.M88.4 R160, [R135+0xb800] ;  /* 0x00b8000087a0783b */ /* 0x000e6e0000000200 */
[C---:B--2---:R-:W-:Y:S08]  /*196b0*/  HMMA.16816.F32.BF16 R20, R136.reuse, R144, R20 ;  /* 0x000000908814723c */ /* 0x044ff00000041814 */
        /* <DEDUP_REMOVED lines=12> */
[C---:B----4-:R-:W-:Y:S08]  /*19780*/  HMMA.16816.F32.BF16 R4, R176.reuse, R180, R4 ;  /* 0x000000b4b004723c */ /* 0x050ff00000041804 */
[C---:B------:R-:W-:Y:S08]  /*19790*/  HMMA.16816.F32.BF16 R8, R176.reuse, R182, R8 ;  /* 0x000000b6b008723c */ /* 0x040ff00000041808 */
[C---:B-----5:R-:W-:Y:S08]  /*197a0*/  HMMA.16816.F32.BF16 R12, R176.reuse, R152, R12 ;  /* 0x00000098b00c723c */ /* 0x060ff0000004180c */
        /* <DEDUP_REMOVED lines=11> */
[C---:B-1----:R-:W-:Y:S08]  /*19860*/  HMMA.16816.F32.BF16 R60, R176.reuse, R160, R60 ;  /* 0x000000a0b03c723c */ /* 0x042ff0000004183c */
[----:B------:R-:W-:Y:S08]  /*19870*/  HMMA.16816.F32.BF16 R64, R176, R162, R64 ;  /* 0x000000a2b040723c */ /* 0x000ff00000041840 */
[C---:B------:R-:W-:Y:S08]  /*19880*/  HMMA.16816.F32.BF16 R4, R204.reuse, R208, R4 ;  /* 0x000000d0cc04723c */ /* 0x040ff00000041804 */
[C---:B------:R-:W-:Y:S08]  /*19890*/  HMMA.16816.F32.BF16 R8, R204.reuse, R210, R8 ;  /* 0x000000d2cc08723c */ /* 0x040ff00000041808 */
[C---:B--2---:R-:W-:Y:S03]  /*198a0*/  HMMA.16816.F32.BF16 R12, R204.reuse, R136, R12 ;  /* 0x00000088cc0c723c */ /* 0x044fe6000004180c */
[-C--:B------:R-:W-:Y:S01]  /*198b0*/  FMUL.FTZ R148, R4, R223.reuse ;  /* 0x000000df04947220 */ /* 0x080fe20000410000 */
[-C--:B------:R-:W-:Y:S01]  /*198c0*/  FMUL.FTZ R151, R5, R223.reuse ;  /* 0x000000df05977220 */ /* 0x080fe20000410000 */
[-C--:B------:R-:W-:Y:S01]  /*198d0*/  FMUL.FTZ R149, R6, R223.reuse ;  /* 0x000000df06957220 */ /* 0x080fe20000410000 */
[-C--:B------:R-:W-:Y:S02]  /*198e0*/  FMUL.FTZ R145, R7, R223.reuse ;  /* 0x000000df07917220 */ /* 0x080fe40000410000 */
[----:B------:R-:W1:Y:S01]  /*198f0*/  LDSM.16.M88.4 R4, [R2+0x9000] ;  /* 0x009000000204783b */ /* 0x000e620000000200 */
[----:B------:R-:W2:Y:S01]  /*19900*/  MUFU.TANH R148, R148 ;  /* 0x0000009400947308 */ /* 0x000ea20000002400 */
[C---:B------:R-:W-:Y:S03]  /*19910*/  HMMA.16816.F32.BF16 R16, R204.reuse, R138, R16 ;  /* 0x0000008acc10723c */ /* 0x040fe60000041810 */
[-C--:B------:R-:W-:Y:S01]  /*19920*/  FMUL.FTZ R9, R9, R223.reuse ;  /* 0x000000df09097220 */ /* 0x080fe20000410000 */
[-C--:B------:R-:W-:Y:S01]  /*19930*/  FMUL.FTZ R10, R10, R223.reuse ;  /* 0x000000df0a0a7220 */ /* 0x080fe20000410000 */
[-C--:B------:R-:W-:Y:S01]  /*19940*/  FMUL.FTZ R11, R11, R223.reuse ;  /* 0x000000df0b0b7220 */ /* 0x080fe20000410000 */
[-C--:B------:R-:W-:Y:S03]  /*19950*/  FMUL.FTZ R202, R8, R223.reuse ;  /* 0x000000df08ca7220 */ /* 0x080fe60000410000 */
[----:B------:R-:W3:Y:S01]  /*19960*/  MUFU.TANH R146, R9 ;  /* 0x0000000900927308 */ /* 0x000ee20000002400 */
[-C--:B------:R-:W-:Y:S01]  /*19970*/  FMUL.FTZ R12, R12, R223.reuse ;  /* 0x000000df0c0c7220 */ /* 0x080fe20000410000 */
[-C--:B------:R-:W-:Y:S01]  /*19980*/  FMUL.FTZ R13, R13, R223.reuse ;  /* 0x000000df0d0d7220 */ /* 0x080fe20000410000 */
[-C--:B------:R-:W-:Y:S01]  /*19990*/  FMUL.FTZ R14, R14, R223.reuse ;  /* 0x000000df0e0e7220 */ /* 0x080fe20000410000 */
[-C--:B------:R-:W-:Y:S06]  /*199a0*/  FMUL.FTZ R15, R15, R223.reuse ;  /* 0x000000df0f0f7220 */ /* 0x080fec0000410000 */
[----:B------:R-:W4:Y:S01]  /*199b0*/  MUFU.TANH R147, R10 ;  /* 0x0000000a00937308 */ /* 0x000f220000002400 */
[-C--:B------:R-:W-:Y:S01]  /*199c0*/  FMUL.FTZ R194, R16, R223.reuse ;  /* 0x000000df10c27220 */ /* 0x080fe20000410000 */
[-C--:B------:R-:W-:Y:S01]  /*199d0*/  FMUL.FTZ R17, R17, R223.reuse ;  /* 0x000000df11117220 */ /* 0x080fe20000410000 */
[-C--:B------:R-:W-:Y:S01]  /*199e0*/  FMUL.FTZ R18, R18, R223.reuse ;  /* 0x000000df12127220 */ /* 0x080fe20000410000 */
[-C--:B------:R-:W-:Y:S06]  /*199f0*/  FMUL.FTZ R19, R19, R223.reuse ;  /* 0x000000df13137220 */ /* 0x080fec0000410000 */
[----:B------:R5:W2:Y:S10]  /*19a00*/  MUFU.TANH R144, R11 ;  /* 0x0000000b00907308 */ /* 0x000ab40000002400 */
[----:B------:R-:W2:Y:S01]  /*19a10*/  MUFU.TANH R151, R151 ;  /* 0x0000009700977308 */ /* 0x000ea20000002400 */
[C---:B-1----:R-:W-:Y:S09]  /*19a20*/  HMMA.16816.F32.BF16 R20, R204.reuse, R4, R20 ;  /* 0x00000004cc14723c */ /* 0x042ff20000041814 */
[----:B------:R-:W1:Y:S01]  /*19a30*/  MUFU.TANH R149, R149 ;  /* 0x0000009500957308 */ /* 0x000e620000002400 */
[----:B-----5:R-:W5:Y:S01]  /*19a40*/  LDSM.16.M88.4 R8, [R2+0x9800] ;  /* 0x009800000208783b */ /* 0x020f620000000200 */
[C---:B------:R-:W-:Y:S08]  /*19a50*/  HMMA.16816.F32.BF16 R24, R204.reuse, R6, R24 ;  /* 0x00000006cc18723c */ /* 0x040ff00000041818 */
[----:B------:R-:W1:Y:S01]  /*19a60*/  MUFU.TANH R145, R145 ;  /* 0x0000009100917308 */ /* 0x000e620000002400 */
[----:B------:R-:W3:Y:S09]  /*19a70*/  LDSM.16.M88.4 R4, [R2+0xa000] ;  /* 0x00a000000204783b */ /* 0x000ef20000000200 */
[----:B------:R-:W1:Y:S01]  /*19a80*/  MUFU.TANH R202, R202 ;  /* 0x000000ca00ca7308 */ /* 0x000e620000002400 */
[-C--:B------:R-:W-:Y:S01]  /*19a90*/  FMUL.FTZ R20, R20, R223.reuse ;  /* 0x000000df14147220 */ /* 0x080fe20000410000 */
[-C--:B------:R-:W-:Y:S01]  /*19aa0*/  FMUL.FTZ R21, R21, R223.reuse ;  /* 0x000000df15157220 */ /* 0x080fe20000410000 */
[-C--:B------:R-:W-:Y:S01]  /*19ab0*/  FMUL.FTZ R22, R22, R223.reuse ;  /* 0x000000df16167220 */ /* 0x080fe20000410000 */
[-C--:B------:R-:W-:Y:S06]  /*19ac0*/  FMUL.FTZ R23, R23, R223.reuse ;  /* 0x000000df17177220 */ /* 0x080fec0000410000 */
[----:B------:R1:W1:Y:S01]  /*19ad0*/  MUFU.TANH R200, R12 ;  /* 0x0000000c00c87308 */ /* 0x0002620000002400 */
[-C--:B------:R-:W-:Y:S01]  /*19ae0*/  FMUL.FTZ R186, R24, R223.reuse ;  /* 0x000000df18ba7220 */ /* 0x080fe20000410000 */
[-C--:B------:R-:W-:Y:S01]  /*19af0*/  FMUL.FTZ R25, R25, R223.reuse ;  /* 0x000000df19197220 */ /* 0x080fe20000410000 */
[-C--:B------:R-:W-:Y:S01]  /*19b00*/  FMUL.FTZ R26, R26, R223.reuse ;  /* 0x000000df1a1a7220 */ /* 0x080fe20000410000 */
[-C--:B------:R-:W-:Y:S06]  /*19b10*/  FMUL.FTZ R27, R27, R223.reuse ;  /* 0x000000df1b1b7220 */ /* 0x080fec0000410000 */
[----:B------:R1:W1:Y:S10]  /*19b20*/  MUFU.TANH R198, R13 ;  /* 0x0000000d00c67308 */ /* 0x0002740000002400 */
[----:B------:R1:W1:Y:S01]  /*19b30*/  MUFU.TANH R196, R14 ;  /* 0x0000000e00c47308 */ /* 0x0002620000002400 */
[C---:B-----5:R-:W-:Y:S09]  /*19b40*/  HMMA.16816.F32.BF16 R28, R204.reuse, R8, R28 ;  /* 0x00000008cc1c723c */ /* 0x060ff2000004181c */
[----:B------:R1:W1:Y:S01]  /*19b50*/  MUFU.TANH R192, R15 ;  /* 0x0000000f00c07308 */ /* 0x0002620000002400 */
[C---:B------:R-:W-:Y:S01]  /*19b60*/  HMMA.16816.F32.BF16 R32, R204.reuse, R10, R32 ;  /* 0x0000000acc20723c */ /* 0x040fe20000041820 */
[----:B------:R-:W5:Y:S08]  /*19b70*/  LDSM.16.M88.4 R8, [R2+0xa800] ;  /* 0x00a800000208783b */ /* 0x000f700000000200 */
[----:B------:R-:W1:Y:S01]  /*19b80*/  MUFU.TANH R194, R194 ;  /* 0x000000c200c27308 */ /* 0x000e620000002400 */
[C---:B---3--:R-:W-:Y:S03]  /*19b90*/  HMMA.16816.F32.BF16 R36, R204.reuse, R4, R36 ;  /* 0x00000004cc24723c */ /* 0x048fe60000041824 */
[-C--:B------:R-:W-:Y:S01]  /*19ba0*/  FMUL.FTZ R28, R28, R223.reuse ;  /* 0x000000df1c1c7220 */ /* 0x080fe20000410000 */
[-C--:B------:R-:W-:Y:S01]  /*19bb0*/  FMUL.FTZ R29, R29, R223.reuse ;  /* 0x000000df1d1d7220 */ /* 0x080fe20000410000 */
[-C--:B------:R-:W-:Y:S01]  /*19bc0*/  FMUL.FTZ R30, R30, R223.reuse ;  /* 0x000000df1e1e7220 */ /* 0x080fe20000410000 */
[-C--:B------:R-:W-:Y:S03]  /*19bd0*/  FMUL.FTZ R31, R31, R223.reuse ;  /* 0x000000df1f1f7220 */ /* 0x080fe60000410000 */
[----:B------:R3:W1:Y:S01]  /*19be0*/  MUFU.TANH R190, R17 ;  /* 0x0000001100be7308 */ /* 0x0006620000002400 */
[C---:B------:R-:W-:Y:S01]  /*19bf0*/  HMMA.16816.F32.BF16 R40, R204.reuse, R6, R40 ;  /* 0x00000006cc28723c */ /* 0x040fe20000041828 */
[----:B------:R-:W4:Y:S02]  /*19c00*/  LDSM.16.M88.4 R4, [R2+0xb000] ;  /* 0x00b000000204783b */ /* 0x000f240000000200 */
        /* <DEDUP_REMOVED lines=14> */
[----:B------:R3:W1:Y:S01]  /*19cf0*/  MUFU.TANH R160, R20 ;  /* 0x0000001400a07308 */ /* 0x0006620000002400 */
[C---:B-----5:R-:W-:Y:S09]  /*19d00*/  HMMA.16816.F32.BF16 R44, R204.reuse, R8, R44 ;  /* 0x00000008cc2c723c */ /* 0x060ff2000004182c */
[----:B------:R3:W1:Y:S01]  /*19d10*/  MUFU.TANH R179, R21 ;  /* 0x0000001500b37308 */ /* 0x0006620000002400 */
[C---:B------:R-:W-:Y:S01]  /*19d20*/  HMMA.16816.F32.BF16 R48, R204.reuse, R10, R48 ;  /* 0x0000000acc30723c */ /* 0x040fe20000041830 */
[----:B------:R-:W5:Y:S01]  /*19d30*/  LDSM.16.M88.4 R8, [R2+0xb800] ;  /* 0x00b800000208783b */ /* 0x000f620000000200 */
[----:B------:R-:W-:Y:S07]  /*19d40*/  DEPBAR.LE SB0, 0x0 ;  /* 0x000080000000791a */ /* 0x000fee0000000000 */
[----:B------:R3:W1:Y:S01]  /*19d50*/  MUFU.TANH R183, R22 ;  /* 0x0000001600b77308 */ /* 0x0006620000002400 */
[----:B------:R-:W-:Y:S01]  /*19d60*/  BAR.SYNC.DEFER_BLOCKING 0x0 ;  /* 0x0000000000007b1d */ /* 0x000fe20000010000 */
[C---:B----4-:R-:W-:Y:S05]  /*19d70*/  HMMA.16816.F32.BF16 R52, R204.reuse, R4, R52 ;  /* 0x00000004cc34723c */ /* 0x050fea0000041834 */
[-C--:B------:R-:W-:Y:S03]  /*19d80*/  FMUL.FTZ R199, R44, R223.reuse ;  /* 0x000000df2cc77220 */ /* 0x080fe60000410000 */
[----:B------:R3:W4:Y:S01]  /*19d90*/  MUFU.TANH R162, R23 ;  /* 0x0000001700a27308 */ /* 0x0007220000002400 */
[-C--:B------:R-:W-:Y:S01]  /*19da0*/  FMUL.FTZ R45, R45, R223.reuse ;  /* 0x000000df2d2d7220 */ /* 0x080fe20000410000 */
[C---:B------:R-:W-:Y:S03]  /*19db0*/  HMMA.16816.F32.BF16 R56, R204.reuse, R6, R56 ;  /* 0x00000006cc38723c */ /* 0x040fe60000041838 */
[-C--:B------:R-:W-:Y:S01]  /*19dc0*/  FMUL.FTZ R191, R48, R223.reuse ;  /* 0x000000df30bf7220 */ /* 0x080fe20000410000 */
[-C--:B------:R-:W-:Y:S01]  /*19dd0*/  FMUL.FTZ R46, R46, R223.reuse ;  /* 0x000000df2e2e7220 */ /* 0x080fe20000410000 */
[-C--:B------:R-:W-:Y:S03]  /*19de0*/  FMUL.FTZ R47, R47, R223.reuse ;  /* 0x000000df2f2f7220 */ /* 0x080fe60000410000 */
[----:B------:R-:W1:Y:S01]  /*19df0*/  MUFU.TANH R186, R186 ;  /* 0x000000ba00ba7308 */ /* 0x000e620000002400 */
[-C--:B------:R-:W-:Y:S01]  /*19e00*/  FMUL.FTZ R49, R49, R223.reuse ;  /* 0x000000df31317220 */ /* 0x080fe20000410000 */
[-C--:B------:R-:W-:Y:S01]  /*19e10*/  FMUL.FTZ R50, R50, R223.reuse ;  /* 0x000000df32327220 */ /* 0x080fe20000410000 */
[-C--:B------:R-:W-:Y:S01]  /*19e20*/  FMUL.FTZ R51, R51, R223.reuse ;  /* 0x000000df33337220 */ /* 0x080fe20000410000 */
[-C--:B------:R-:W-:Y:S01]  /*19e30*/  FMUL.FTZ R52, R52, R223.reuse ;  /* 0x000000df34347220 */ /* 0x080fe20000410000 */
[-C--:B------:R-:W-:Y:S01]  /*19e40*/  FMUL.FTZ R53, R53, R223.reuse ;  /* 0x000000df35357220 */ /* 0x080fe20000410000 */
[-C--:B------:R-:W-:Y:S04]  /*19e50*/  FMUL.FTZ R54, R54, R223.reuse ;  /* 0x000000df36367220 */ /* 0x080fe80000410000 */
[----:B------:R3:W1:Y:S01]  /*19e60*/  MUFU.TANH R187, R25 ;  /* 0x0000001900bb7308 */ /* 0x0006620000002400 */
[-C--:B------:R-:W-:Y:S01]  /*19e70*/  FMUL.FTZ R55, R55, R223.reuse ;  /* 0x000000df37377220 */ /* 0x080fe20000410000 */
[-C--:B------:R-:W-:Y:S01]  /*19e80*/  FMUL.FTZ R169, R56, R223.reuse ;  /* 0x000000df38a97220 */ /* 0x080fe20000410000 */
[-C--:B------:R-:W-:Y:S01]  /*19e90*/  FMUL.FTZ R57, R57, R223.reuse ;  /* 0x000000df39397220 */ /* 0x080fe20000410000 */
[-C--:B------:R-:W-:Y:S06]  /*19ea0*/  FMUL.FTZ R58, R58, R223.reuse ;  /* 0x000000df3a3a7220 */ /* 0x080fec0000410000 */
[----:B------:R3:W1:Y:S01]  /*19eb0*/  MUFU.TANH R166, R26 ;  /* 0x0000001a00a67308 */ /* 0x0006620000002400 */
[-C--:B------:R-:W-:Y:S01]  /*19ec0*/  FMUL.FTZ R59, R59, R223.reuse ;  /* 0x000000df3b3b7220 */ /* 0x080fe20000410000 */
[C---:B-----5:R-:W-:Y:S08]  /*19ed0*/  HMMA.16816.F32.BF16 R60, R204.reuse, R8, R60 ;  /* 0x00000008cc3c723c */ /* 0x060ff0000004183c */
[----:B------:R3:W1:Y:S01]  /*19ee0*/  MUFU.TANH R195, R27 ;  /* 0x0000001b00c37308 */ /* 0x0006620000002400 */
[----:B------:R-:W-:Y:S09]  /*19ef0*/  HMMA.16816.F32.BF16 R64, R204, R10, R64 ;  /* 0x0000000acc40723c */ /* 0x000ff20000041840 */
        /* <DEDUP_REMOVED lines=48> */
[----:B--2-4-:R-:W-:Y:S05]  /*1a200*/  @!P0 BRA `(.L_x_1367) ;  /* 0x0000000800c08947 */ /* 0x014fea0003800000 */
        /* <DEDUP_REMOVED lines=18> */
[----:B-1----:R-:W4:Y:S01]  /*1a330*/  LD.E.64 R14, desc[UR4][R132.64+0x20] ;  /* 0x00002004840e7980 */ /* 0x002f22000c101b00 */
        /* <DEDUP_REMOVED lines=36> */
[CC--:B---3--:R-:W-:Y:S02]  /*1a580*/  LEA R18, P5, R7.reuse, R234.reuse, 0x2 ;  /* 0x000000ea07127211 */ /* 0x0c8fe400078a10ff */
[----:B------:R-:W-:Y:S02]  /*1a590*/  SEL R13, R2, R13, !P6 ;  /* 0x0000000d020d7207 */ /* 0x000fe40007000000 */
[-C--:B------:R-:W-:Y:S02]  /*1a5a0*/  LEA.HI.X.SX32 R19, R7, R235.reuse, 0x2, P5 ;  /* 0x000000eb07137211 */ /* 0x080fe400028f16ff */
[C---:B------:R-:W-:Y:S01]  /*1a5b0*/  LEA R16, P0, R13.reuse, R234, 0x2 ;  /* 0x000000ea0d107211 */ /* 0x040fe200078010ff */
[C---:B------:R-:W-:Y:S02]  /*1a5c0*/  IMAD.IADD R4, R13.reuse, 0x1, -R7 ;  /* 0x000000010d047824 */ /* 0x040fe400078e0a07 */
[----:B------:R-:W3:Y:S01]  /*1a5d0*/  LD.E R5, desc[UR4][R18.64] ;  /* 0x0000000412057980 */ /* 0x000ee2000c101900 */
[----:B------:R-:W-:Y:S01]  /*1a5e0*/  LEA.HI.X.SX32 R17, R13, R235, 0x2, P0 ;  /* 0x000000eb0d117211 */ /* 0x000fe200000f16ff */
[----:B------:R-:W-:Y:S04]  /*1a5f0*/  IMAD R11, R11, R4, -0x80 ;  /* 0xffffff800b0b7424 */ /* 0x000fe800078e0204 */
[----:B------:R-:W3:Y:S01]  /*1a600*/  LD.E R2, desc[UR4][R16.64] ;  /* 0x0000000410027980 */ /* 0x000ee2000c101900 */
[----:B------:R-:W-:Y:S01]  /*1a610*/  SHF.R.S32.HI R7, RZ, 0x1f, R11 ;  /* 0x0000001fff077819 */ /* 0x000fe2000001140b */
[-C--:B--2---:R-:W-:Y:S02]  /*1a620*/  IMAD R4, R9, R11.reuse, RZ ;  /* 0x0000000b09047224 */ /* 0x084fe400078e02ff */
[C---:B------:R-:W-:Y:S04]  /*1a630*/  IMAD.WIDE.U32 R10, R8.reuse, R11, RZ ;  /* 0x0000000b080a7225 */ /* 0x040fe800078e00ff */
[----:B------:R-:W-:Y:S05]  /*1a640*/  IMAD R4, R8, R7, R4 ;  /* 0x0000000708047224 */ /* 0x000fea00078e0204 */
[----:B------:R-:W-:Y:S01]  /*1a650*/  IADD3 R11, PT, PT, R11, R4, RZ ;  /* 0x000000040b0b7210 */ /* 0x000fe20007ffe0ff */
[----:B---3--:R-:W-:Y:S04]  /*1a660*/  IMAD.IADD R5, R5, 0x1, -R2 ;  /* 0x0000000105057824 */ /* 0x008fe800078e0a02 */
[----:B----4-:R-:W-:Y:S01]  /*1a670*/  IMAD R7, R15, R5, RZ ;  /* 0x000000050f077224 */ /* 0x010fe200078e02ff */
[----:B------:R-:W-:Y:S01]  /*1a680*/  SHF.R.S32.HI R2, RZ, 0x1f, R5 ;  /* 0x0000001fff027819 */ /* 0x000fe20000011405 */
[----:B------:R-:W-:Y:S04]  /*1a690*/  IMAD.WIDE.U32 R10, R5, R14, R10 ;  /* 0x0000000e050a7225 */ /* 0x000fe800078e000a */
[----:B------:R-:W-:Y:S01]  /*1a6a0*/  IMAD R7, R14, R2, R7 ;  /* 0x000000020e077224 */ /* 0x000fe200078e0207 */
[C---:B------:R-:W-:Y:S03]  /*1a6b0*/  LEA R222, P0, R10.reuse, R222, 0x1 ;  /* 0x000000de0ade7211 */ /* 0x040fe600078008ff */
[----:B------:R-:W-:Y:S05]  /*1a6c0*/  IMAD.IADD R7, R11, 0x1, R7 ;  /* 0x000000010b077824 */ /* 0x000fea00078e0207 */
[----:B------:R-:W-:Y:S02]  /*1a6d0*/  LEA.HI.X R217, R10, R217, R7, 0x1, P0 ;  /* 0x000000d90ad97211 */ /* 0x000fe400000f0c07 */
.L_x_1369:
[----:B------:R-:W-:Y:S05]  /*1a6e0*/  BSYNC.RECONVERGENT B0 ;  /* 0x0000000000007941 */ /* 0x000fea0003800200 */
.L_x_1368:
[----:B------:R-:W-:Y:S01]  /*1a6f0*/  @!P3 IMAD.MOV.U32 R223, RZ, RZ, R217 ;  /* 0x000000ffffdfb224 */ /* 0x000fe200078e00d9 */
[C---:B------:R-:W-:Y:S02]  /*1a700*/  LEA R6, P0, R218.reuse, R222, 0x5 ;  /* 0x000000deda067211 */ /* 0x040fe400078028ff */
[C-C-:B------:R-:W-:Y:S02]  /*1a710*/  SHF.L.U64.HI R2, R218.reuse, 0x5, R219.reuse ;  /* 0x00000005da027819 */ /* 0x140fe400000102db */
[----:B------:R-:W-:Y:S01]  /*1a720*/  @!PT LDS RZ, [RZ] ;  /* 0x00000000fffff984 */ /* 0x000fe20000000800 */
[----:B------:R-:W-:Y:S01]  /*1a730*/  @!PT LDS RZ, [RZ] ;  /* 0x00000000fffff984 */ /* 0x000fe20000000800 */
[----:B------:R-:W-:Y:S01]  /*1a740*/  @!PT LDS RZ, [RZ] ;  /* 0x00000000fffff984 */ /* 0x000fe20000000800 */
[----:B------:R2:W-:Y:S01]  /*1a750*/  @!P3 LDGSTS.E.BYPASS.LTC128B.128 [R245+0x4000], desc[UR4][R222.64] ;  /* 0x04000000def5bfae */ /* 0x0005e2000b981a04 */
[----:B------:R-:W-:Y:S02]  /*1a760*/  LEA.HI.X R7, R218, R217, R219, 0x5, P0 ;  /* 0x000000d9da077211 */ /* 0x000fe400000f2cdb */
[----:B-1----:R-:W-:Y:S01]  /*1a770*/  IADD3 R12, P5, PT, R3, R6, RZ ;  /* 0x00000006030c7210 */ /* 0x002fe20007fbe0ff */
[----:B------:R4:W-:Y:S03]  /*1a780*/  @P3 STS.128 [R245+0x4000], RZ ;  /* 0x004000fff5003388 */ /* 0x0009e60000000c00 */
[-C--:B------:R-:W-:Y:S01]  /*1a790*/  IADD3 R4, P0, PT, R12, R3.reuse, RZ ;  /* 0x000000030c047210 */ /* 0x080fe20007f1e0ff */
[----:B------:R-:W-:Y:S03]  /*1a7a0*/  IMAD.X R13, R2, 0x1, R7, P5 ;  /* 0x00000001020d7824 */ /* 0x000fe600028e0607 */
[-C--:B------:R-:W-:Y:S01]  /*1a7b0*/  IADD3 R10, P5, PT, R4, R3.reuse, RZ ;  /* 0x00000003040a7210 */ /* 0x080fe20007fbe0ff */
[--C-:B------:R-:W-:Y:S03]  /*1a7c0*/  IMAD.X R5, R13, 0x1, R2.reuse, P0 ;  /* 0x000000010d057824 */ /* 0x100fe600000e0602 */
[-C--:B------:R-:W-:Y:S01]  /*1a7d0*/  IADD3 R8, P0, PT, R10, R3.reuse, RZ ;  /* 0x000000030a087210 */ /* 0x080fe20007f1e0ff */
[--C-:B------:R-:W-:Y:S04]  /*1a7e0*/  IMAD.X R11, R5, 0x1, R2.reuse, P5 ;  /* 0x00000001050b7824 */ /* 0x100fe800028e0602 */
[--C-:B------:R-:W-:Y:S02]  /*1a7f0*/  IMAD.X R9, R11, 0x1, R2.reuse, P0 ;  /* 0x000000010b097824 */ /* 0x100fe400000e0602 */
[----:B--2---:R-:W-:Y:S05]  /*1a800*/  @!P1 IMAD.MOV.U32 R223, RZ, RZ, R217 ;  /* 0x000000ffffdf9224 */ /* 0x004fea00078e00d9 */
        /* <DEDUP_REMOVED lines=29> */
[-C--:B-1----:R-:W-:Y:S03]  /*1a9e0*/  IADD3 R6, P5, PT, R8, R3.reuse, RZ ;  /* 0x0000000308067210 */ /* 0x082fe60007fbe0ff */
        /* <DEDUP_REMOVED lines=11> */
[----:B--2---:R-:W-:Y:S03]  /*1aaa0*/  IADD3 R12, P0, PT, R6, R3, RZ ;  /* 0x00000003060c7210 */ /* 0x004fe60007f1e0ff */
        /* <DEDUP_REMOVED lines=38> */
.L_x_1367:
[----:B------:R-:W-:Y:S05]  /*1ad10*/  BSYNC.RECONVERGENT B1 ;  /* 0x0000000000017941 */ /* 0x000fea0003800200 */
.L_x_1366:
[----:B------:R-:W2:Y:S01]  /*1ad20*/  LD.E R135, desc[UR4][R132.64+0xdc] ;  /* 0x0000dc0484877980 */ /* 0x000ea2000c101900 */
[----:B------:R-:W-:Y:S02]  /*1ad30*/  FMNMX3.FTZ R3, R141, R148, R151, !PT ;  /* 0x000000948d037276 */ /* 0x000fe40007810097 */
[----:B-1--4-:R-:W-:Y:S02]  /*1ad40*/  FMNMX3.FTZ R5, R0, R149, R145, !PT ;  /* 0x0000009500057276 */ /* 0x012fe40007810091 */
        /* <DEDUP_REMOVED lines=32> */
[----:B------:R-:W-:Y:S07]  /*1af50*/  IADD3 R238, PT, PT, R238, -0x80, RZ ;  /* 0xffffff80eeee7810 */ /* 0x000fee0007ffe0ff */
[----:B------:R-:W4:Y:S01]  /*1af60*/  SHFL.BFLY PT, R2, R5, 0x2, 0x1f ;  /* 0x0c401f0005027f89 */ /* 0x000f2200000e0000 */
[----:B-1----:R-:W-:Y:S02]  /*1af70*/  FMNMX.FTZ R7, R9, R6, !PT ;  /* 0x0000000609077209 */ /* 0x002fe40007810000 */
[----:B----4-:R-:W-:Y:S05]  /*1af80*/  FMNMX.FTZ R4, R5, R2, !PT ;  /* 0x0000000205047209 */ /* 0x010fea0007810000 */
[----:B------:R-:W1:Y:S08]  /*1af90*/  SHFL.BFLY PT, R134, R7, 0x1, 0x1f ;  /* 0x0c201f0007867f89 */ /* 0x000e7000000e0000 */
[----:B------:R-:W4:Y:S01]  /*1afa0*/  SHFL.BFLY PT, R3, R4, 0x1, 0x1f ;  /* 0x0c201f0004037f89 */ /* 0x000f2200000e0000 */
[----:B-1----:R-:W-:Y:S02]  /*1afb0*/  FMNMX.FTZ R134, R7, R134, !PT ;  /* 0x0000008607867209 */ /* 0x002fe40007810000 */
[----:B----4-:R-:W-:Y:S02]  /*1afc0*/  FMNMX.FTZ R3, R4, R3, !PT ;  /* 0x0000000304037209 */ /* 0x010fe40007810000 */
[C---:B------:R-:W-:Y:S03]  /*1afd0*/  FSETP.NEU.FTZ.AND P0, PT, R134.reuse, -INF , PT ;  /* 0xff8000008600780b */ /* 0x040fe60003f1d000 */
[----:B------:R-:W-:Y:S01]  /*1afe0*/  FADD.FTZ R2, -R3, R0 ;  /* 0x0000000003027221 */ /* 0x000fe20000010100 */
[C---:B--2---:R-:W-:Y:S01]  /*1aff0*/  FMUL.FTZ R158, R135.reuse, R134 ;  /* 0x00000086879e7220 */ /* 0x044fe20000410000 */
[C---:B------:R-:W-:Y:S02]  /*1b000*/  FMUL.FTZ R156, R135.reuse, R3 ;  /* 0x00000003879c7220 */ /* 0x040fe40000410000 */
[----:B------:R-:W-:Y:S01]  /*1b010*/  FMUL.FTZ R0, R135, R2 ;  /* 0x0000000287007220 */ /* 0x000fe20000410000 */
[----:B------:R-:W-:Y:S01]  /*1b020*/  FADD.FTZ R2, -R134, R141 ;  /* 0x0000008d86027221 */ /* 0x000fe20000010100 */
[----:B------:R-:W-:Y:S02]  /*1b030*/  FSEL R158, R158, RZ, P0 ;  /* 0x000000ff9e9e7208 */ /* 0x000fe40000000000 */
[----:B------:R-:W-:Y:S01]  /*1b040*/  FSETP.NEU.FTZ.AND P0, PT, R3, -INF , PT ;  /* 0xff8000000300780b */ /* 0x000fe20003f1d000 */
[----:B------:R-:W-:Y:S01]  /*1b050*/  FMUL.FTZ R4, R135, R2 ;  /* 0x0000000287047220 */ /* 0x000fe20000410000 */
[----:B------:R-:W1:Y:S01]  /*1b060*/  MUFU.EX2 R0, R0 ;  /* 0x0000000000007308 */ /* 0x000e620000000800 */
[-CC-:B------:R-:W-:Y:S01]  /*1b070*/  FFMA.FTZ R153, R148, R135.reuse, -R158.reuse ;  /* 0x0000008794997223 */ /* 0x180fe2000001089e */
[----:B------:R-:W-:Y:S01]  /*1b080*/  FSEL R156, R156, RZ, P0 ;  /* 0x000000ff9c9c7208 */ /* 0x000fe20000000000 */
[-CC-:B------:R-:W-:Y:S01]  /*1b090*/  FFMA.FTZ R150, R151, R135.reuse, -R158.reuse ;  /* 0x0000008797967223 */ /* 0x180fe2000001089e */
[-CC-:B------:R-:W-:Y:S01]  /*1b0a0*/  FFMA.FTZ R148, R146, R135.reuse, -R158.reuse ;  /* 0x0000008792947223 */ /* 0x180fe2000001089e */
[-CC-:B------:R-:W-:Y:S01]  /*1b0b0*/  FFMA.FTZ R160, R160, R135.reuse, -R158.reuse ;  /* 0x00000087a0a07223 */ /* 0x180fe2000001089e */
[-C--:B------:R-:W-:Y:S01]  /*1b0c0*/  FFMA.FTZ R179, R179, R135.reuse, -R158 ;  /* 0x00000087b3b37223 */ /* 0x080fe2000001089e */
[-CC-:B------:R-:W-:Y:S01]  /*1b0d0*/  FFMA.FTZ R152, R145, R135.reuse, -R156.reuse ;  /* 0x0000008791987223 */ /* 0x180fe2000001089c */
[----:B------:R-:W-:Y:S01]  /*1b0e0*/  LEA R145, R215, UR6, 0x1 ;  /* 0x00000006d7917c11 */ /* 0x000fe2000f8e08ff */
[-CC-:B------:R-:W-:Y:S01]  /*1b0f0*/  FFMA.FTZ R151, R149, R135.reuse, -R156.reuse ;  /* 0x0000008795977223 */ /* 0x180fe2000001089c */
[-C--:B------:R-:W-:Y:S01]  /*1b100*/  FFMA.FTZ R146, R144, R135.reuse, -R156 ;  /* 0x0000008790927223 */ /* 0x080fe2000001089c */
[-C--:B------:R-:W-:Y:S01]  /*1b110*/  FFMA.FTZ R149, R202, R135.reuse, -R158 ;  /* 0x00000087ca957223 */ /* 0x080fe2000001089e */
[--C-:B------:R-:W-:Y:S01]  /*1b120*/  FFMA.FTZ R147, R147, R135, -R156.reuse ;  /* 0x0000008793937223 */ /* 0x100fe2000001089c */
[----:B------:R-:W2:Y:S01]  /*1b130*/  LDSM.16.MT88.4 R12, [R145+0xc000] ;  /* 0x00c00000910c783b */ /* 0x000ea20000004200 */
[----:B------:R-:W-:Y:S01]  /*1b140*/  IADD3 R144, PT, PT, R214, R145, RZ ;  /* 0x00000091d6907210 */ /* 0x000fe20007ffe0ff */
[----:B------:R-:W4:Y:S01]  /*1b150*/  MUFU.EX2 R2, R4 ;  /* 0x0000000400027308 */ /* 0x000f220000000800 */
[C---:B------:R-:W-:Y:S01]  /*1b160*/  IADD3 R8, PT, PT, R145.reuse, 0xc000, RZ ;  /* 0x0000c00091087810 */ /* 0x040fe20007ffe0ff */
[C---:B-1----:R-:W-:Y:S01]  /*1b170*/  FMUL.FTZ R6, R0.reuse, R130 ;  /* 0x0000008200067220 */ /* 0x042fe20000410000 */
[----:B------:R-:W-:Y:S01]  /*1b180*/  IADD3 R141, PT, PT, R145, 0xc040, RZ ;  /* 0x0000c040918d7810 */ /* 0x000fe20007ffe0ff */
[----:B------:R-:W-:Y:S01]  /*1b190*/  FMUL.FTZ R7, R0, R131 ;  /* 0x0000008300077220 */ /* 0x000fe20000410000 */
[----:B------:R-:W-:Y:S01]  /*1b1a0*/  @P2 IADD3 R141, PT, PT, R8, -0x40, RZ ;  /* 0xffffffc0088d2810 */ /* 0x000fe20007ffe0ff */
[----:B---3--:R-:W1:Y:S01]  /*1b1b0*/  LDSM.16.MT88.4 R20, [R144+0xc000] ;  /* 0x00c000009014783b */ /* 0x008e620000004200 */
[C---:B------:R-:W-:Y:S03]  /*1b1c0*/  FMUL.FTZ R10, R0.reuse, R126 ;  /* 0x0000007e000a7220 */ /* 0x040fe60000410000 */
[----:B------:R-:W-:Y:S01]  /*1b1d0*/  MUFU.EX2 R148, R148 ;  /* 0x0000009400947308 */ /* 0x000fe20000000800 */
[----:B------:R-:W-:Y:S01]  /*1b1e0*/  FMUL.FTZ R11, R0, R127 ;  /* 0x0000007f000b7220 */ /* 0x000fe20000410000 */
[----:B------:R-:W-:Y:S01]  /*1b1f0*/  IADD3 R214, PT, PT, R214, R141, RZ ;  /* 0x0000008dd6d67210 */ /* 0x000fe20007ffe0ff */
[C---:B------:R-:W-:Y:S01]  /*1b200*/  FMUL.FTZ R18, R0.reuse, R118 ;  /* 0x0000007600127220 */ /* 0x040fe20000410000 */
[C---:B------:R-:W-:Y:S01]  /*1b210*/  FMUL.FTZ R19, R0.reuse, R119 ;  /* 0x0000007700137220 */ /* 0x040fe20000410000 */
[C---:B------:R-:W-:Y:S01]  /*1b220*/  FMUL.FTZ R26, R0.reuse, R110 ;  /* 0x0000006e001a7220 */ /* 0x040fe20000410000 */
[----:B------:R-:W3:Y:S01]  /*1b230*/  LDSM.16.MT88.4 R28, [R141] ;  /* 0x000000008d1c783b */ /* 0x000ee20000004200 */
[----:B------:R-:W-:Y:S03]  /*1b240*/  FMUL.FTZ R27, R0, R111 ;  /* 0x0000006f001b7220 */ /* 0x000fe60000410000 */
[----:B------:R-:W-:Y:S01]  /*1b250*/  MUFU.EX2 R153, R153 ;  /* 0x0000009900997308 */ /* 0x000fe20000000800 */
[C---:B----4-:R-:W-:Y:S01]  /*1b260*/  FMUL.FTZ R4, R2.reuse, R128 ;  /* 0x0000008002047220 */ /* 0x050fe20000410000 */
[C---:B------:R-:W-:Y:S01]  /*1b270*/  FMUL.FTZ R5, R2.reuse, R129 ;  /* 0x0000008102057220 */ /* 0x040fe20000410000 */
[C---:B------:R-:W-:Y:S01]  /*1b280*/  FMUL.FTZ R8, R2.reuse, R124 ;  /* 0x0000007c02087220 */ /* 0x040fe20000410000 */
[C---:B------:R-:W-:Y:S01]  /*1b290*/  FMUL.FTZ R9, R2.reuse, R125 ;  /* 0x0000007d02097220 */ /* 0x040fe20000410000 */
[C---:B------:R-:W-:Y:S01]  /*1b2a0*/  FMUL.FTZ R16, R2.reuse, R116 ;  /* 0x0000007402107220 */ /* 0x040fe20000410000 */
[----:B------:R-:W4:Y:S01]  /*1b2b0*/  LDSM.16.MT88.4 R36, [R214] ;  /* 0x00000000d624783b */ /* 0x000f220000004200 */
[C---:B------:R-:W-:Y:S03]  /*1b2c0*/  FMUL.FTZ R17, R2.reuse, R117 ;  /* 0x0000007502117220 */ /* 0x040fe60000410000 */
[----:B------:R-:W5:Y:S01]  /*1b2d0*/  MUFU.EX2 R150, R150 ;  /* 0x0000009600967308 */ /* 0x000f620000000800 */
[C---:B------:R-:W-:Y:S01]  /*1b2e0*/  FMUL.FTZ R24, R2.reuse, R108 ;  /* 0x0000006c02187220 */ /* 0x040fe20000410000 */
[----:B------:R-:W-:Y:S01]  /*1b2f0*/  FMUL.FTZ R25, R2, R109 ;  /* 0x0000006d02197220 */ /* 0x000fe20000410000 */
[C---:B------:R-:W-:Y:S01]  /*1b300*/  FMUL.FTZ R34, R0.reuse, R102 ;  /* 0x0000006600227220 */ /* 0x040fe20000410000 */
[----:B------:R-:W-:Y:S01]  /*1b310*/  FMUL.FTZ R35, R0, R103 ;  /* 0x0000006700237220 */ /* 0x000fe20000410000 */
[C---:B------:R-:W-:Y:S01]  /*1b320*/  FMUL.FTZ R32, R2.reuse, R100 ;  /* 0x0000006402207220 */ /* 0x040fe20000410000 */
[----:B------:R-:W4:Y:S01]  /*1b330*/  LDSM.16.MT88.4 R44, [R145+0x10000] ;  /* 0x01000000912c783b */ /* 0x000f220000004200 */
[----:B------:R-:W-:Y:S03]  /*1b340*/  FMUL.FTZ R33, R2, R101 ;  /* 0x0000006502217220 */ /* 0x000fe60000410000 */
[----:B------:R-:W-:Y:S01]  /*1b350*/  MUFU.EX2 R151, R151 ;  /* 0x0000009700977308 */ /* 0x000fe20000000800 */
[C---:B------:R-:W-:Y:S01]  /*1b360*/  FMUL.FTZ R42, R0.reuse, R94 ;  /* 0x0000005e002a7220 */ /* 0x040fe20000410000 */
[----:B------:R-:W-:Y:S01]  /*1b370*/  FMUL.FTZ R43, R0, R95 ;  /* 0x0000005f002b7220 */ /* 0x000fe20000410000 */
[C---:B------:R-:W-:Y:S01]  /*1b380*/  FMUL.FTZ R40, R2.reuse, R92 ;  /* 0x0000005c02287220 */ /* 0x040fe20000410000 */
[----:B------:R-:W-:Y:S01]  /*1b390*/  FMUL.FTZ R41, R2, R93 ;  /* 0x0000005d02297220 */ /* 0x000fe20000410000 */
[C---:B------:R-:W-:Y:S01]  /*1b3a0*/  FMUL.FTZ R50, R0.reuse, R86 ;  /* 0x0000005600327220 */ /* 0x040fe20000410000 */
[----:B------:R-:W4:Y:S01]  /*1b3b0*/  LDSM.16.MT88.4 R52, [R144+0x10000] ;  /* 0x010000009034783b */ /* 0x000f220000004200 */
[----:B------:R-:W-:Y:S03]  /*1b3c0*/  FMUL.FTZ R51, R0, R87 ;  /* 0x0000005700337220 */ /* 0x000fe60000410000 */
[----:B------:R-:W2:Y:S01]  /*1b3d0*/  MUFU.EX2 R152, R152 ;  /* 0x0000009800987308 */ /* 0x000ea20000000800 */
[----:B-----5:R-:W-:Y:S01]  /*1b3e0*/  F2FP.BF16.F32.PACK_AB R128, R150, R153 ;  /* 0x000000999680723e */ /* 0x020fe200000010ff */
[C---:B------:R-:W-:Y:S01]  /*1b3f0*/  FMUL.FTZ R48, R2.reuse, R84 ;  /* 0x0000005402307220 */ /* 0x040fe20000410000 */
[----:B------:R-:W-:Y:S01]  /*1b400*/  FMUL.FTZ R49, R2, R85 ;  /* 0x0000005502317220 */ /* 0x000fe20000410000 */
[C---:B------:R-:W-:Y:S01]  /*1b410*/  FMUL.FTZ R58, R0.reuse, R78 ;  /* 0x0000004e003a7220 */ /* 0x040fe20000410000 */
[----:B------:R-:W-:Y:S01]  /*1b420*/  FMUL.FTZ R59, R0, R79 ;  /* 0x0000004f003b7220 */ /* 0x000fe20000410000 */
[----:B------:R-:W5:Y:S01]  /*1b430*/  LDSM.16.MT88.4 R60, [R141+0x4000] ;  /* 0x004000008d3c783b */ /* 0x000f620000004200 */
[C---:B------:R-:W-:Y:S03]  /*1b440*/  FMUL.FTZ R56, R2.reuse, R76 ;  /* 0x0000004c02387220 */ /* 0x040fe60000410000 */
[----:B------:R-:W1:Y:S01]  /*1b450*/  MUFU.EX2 R149, R149 ;  /* 0x0000009500957308 */ /* 0x000e620000000800 */
[----:B------:R-:W-:Y:S01]  /*1b460*/  FMUL.FTZ R57, R2, R77 ;  /* 0x0000004d02397220 */ /* 0x000fe20000410000 */
[C---:B------:R-:W-:Y:S01]  /*1b470*/  FMUL.FTZ R66, R0.reuse, R70 ;  /* 0x0000004600427220 */ /* 0x040fe20000410000 */
[----:B------:R-:W-:Y:S01]  /*1b480*/  FMUL.FTZ R67, R0, R71 ;  /* 0x0000004700437220 */ /* 0x000fe20000410000 */
[C---:B------:R-:W-:Y:S01]  /*1b490*/  FMUL.FTZ R64, R2.reuse, R68 ;  /* 0x0000004402407220 */ /* 0x040fe20000410000 */
[----:B------:R-:W-:Y:S01]  /*1b4a0*/  FMUL.FTZ R65, R2, R69 ;  /* 0x0000004502417220 */ /* 0x000fe20000410000 */
[----:B------:R-:W5:Y:S01]  /*1b4b0*/  LDSM.16.MT88.4 R84, [R214+0x4000] ;  /* 0x00400000d654783b */ /* 0x000f620000004200 */
[--C-:B------:R-:W-:Y:S03]  /*1b4c0*/  FFMA.FTZ R174, R174, R135, -R156.reuse ;  /* 0x00000087aeae7223 */ /* 0x100fe6000001089c */
[----:B------:R-:W-:Y:S01]  /*1b4d0*/  MUFU.EX2 R147, R147 ;  /* 0x0000009300937308 */ /* 0x000fe20000000800 */
[----:B--2---:R-:W-:Y:S01]  /*1b4e0*/  F2FP.BF16.F32.PACK_AB R129, R152, R151 ;  /* 0x000000979881723e */ /* 0x004fe200000010ff */
[----:B------:R-:W-:Y:S01]  /*1b4f0*/  FFMA.FTZ R151, R0, R241, R151 ;  /* 0x000000f100977223 */ /* 0x000fe20000010097 */
[-C--:B------:R-:W-:Y:S01]  /*1b500*/  FFMA.FTZ R183, R183, R135.reuse, -R156 ;  /* 0x00000087b7b77223 */ /* 0x080fe2000001089c */
[-C--:B------:R-:W-:Y:S01]  /*1b510*/  FFMA.FTZ R187, R187, R135.reuse, -R158 ;  /* 0x00000087bbbb7223 */ /* 0x080fe2000001089e */
[-CC-:B------:R-:W-:Y:S01]  /*1b520*/  FFMA.FTZ R166, R166, R135.reuse, -R156.reuse ;  /* 0x00000087a6a67223 */ /* 0x180fe2000001089c */
[----:B------:R-:W2:Y:S01]  /*1b530*/  LDSM.16.MT88.4 R76, [R145+0xc800] ;  /* 0x00c80000914c783b */ /* 0x000ea20000004200 */
[--C-:B------:R-:W-:Y:S03]  /*1b540*/  FFMA.FTZ R195, R195, R135, -R156.reuse ;  /* 0x00000087c3c37223 */ /* 0x100fe6000001089c */
[----:B------:R-:W3:Y:S01]  /*1b550*/  MUFU.EX2 R146, R146 ;  /* 0x0000009200927308 */ /* 0x000ee20000000800 */
[----:B-1----:R-:W-:Y:S01]  /*1b560*/  F2FP.BF16.F32.PACK_AB R130, R148, R149 ;  /* 0x000000959482723e */ /* 0x002fe200000010ff */
[-CC-:B------:R-:W-:Y:S01]  /*1b570*/  FFMA.FTZ R207, R172, R135.reuse, -R156.reuse ;  /* 0x00000087accf7223 */ /* 0x180fe2000001089c */
[-C--:B------:R-:W-:Y:S01]  /*1b580*/  FFMA.FTZ R172, R170, R135.reuse, -R156 ;  /* 0x00000087aaac7223 */ /* 0x080fe2000001089c */
[-CC-:B------:R-:W-:Y:S01]  /*1b590*/  FFMA.FTZ R168, R168, R135.reuse, -R158.reuse ;  /* 0x00000087a8a87223 */ /* 0x180fe2000001089e */
[-CC-:B------:R-:W-:Y:S01]  /*1b5a0*/  FFMA.FTZ R205, R184, R135.reuse, -R158.reuse ;  /* 0x00000087b8cd7223 */ /* 0x180fe2000001089e */
[----:B------:R-:W-:Y:S01]  /*1b5b0*/  LDSM.16.MT88.4 R92, [R144+0xd000] ;  /* 0x00d00000905c783b */ /* 0x000fe20000004200 */
[-CC-:B------:R-:W-:Y:S03]  /*1b5c0*/  FFMA.FTZ R170, R182, R135.reuse, -R158.reuse ;  /* 0x00000087b6aa7223 */ /* 0x180fe6000001089e */
[----:B------:R-:W-:Y:S01]  /*1b5d0*/  MUFU.EX2 R174, R174 ;  /* 0x000000ae00ae7308 */ /* 0x000fe20000000800 */
[-C--:B------:R-:W-:Y:S01]  /*1b5e0*/  FFMA.FTZ R215, R180, R135.reuse, -R158 ;  /* 0x00000087b4d77223 */ /* 0x080fe2000001089e */
[-C--:B------:R-:W-:Y:S01]  /*1b5f0*/  FFMA.FTZ R223, R178, R135.reuse, -R156 ;  /* 0x00000087b2df7223 */ /* 0x080fe2000001089c */
[-CC-:B------:R-:W-:Y:S01]  /*1b600*/  FFMA.FTZ R176, R176, R135.reuse, -R158.reuse ;  /* 0x00000087b0b07223 */ /* 0x180fe2000001089e */
[-C--:B------:R-:W-:Y:S01]  /*1b610*/  FFMA.FTZ R245, R249, R135.reuse, -R158 ;  /* 0x00000087f9f57223 */ /* 0x080fe2000001089e */
[-CC-:B------:R-:W-:Y:S01]  /*1b620*/  FFMA.FTZ R178, R251, R135.reuse, -R156.reuse ;  /* 0x00000087fbb27223 */ /* 0x180fe2000001089c */
[----:B------:R-:W-:Y:S01]  /*1b630*/  LDSM.16.MT88.4 R124, [R145+0xf800] ;  /* 0x00f80000917c783b */ /* 0x000fe20000004200 */
[----:B------:R-:W-:Y:S03]  /*1b640*/  FFMA.FTZ R211, R211, R135, -R156 ;  /* 0x00000087d3d37223 */ /* 0x000fe6000001089c */
[----:B------:R-:W-:Y:S01]  /*1b650*/  MUFU.EX2 R172, R172 ;  /* 0x000000ac00ac7308 */ /* 0x000fe20000000800 */
[----:B---3--:R-:W-:Y:S01]  /*1b660*/  F2FP.BF16.F32.PACK_AB R131, R146, R147 ;  /* 0x000000939283723e */ /* 0x008fe200000010ff */
[-CC-:B------:R-:W-:Y:S01]  /*1b670*/  FFMA.FTZ R180, R247, R135.reuse, -R158.reuse ;  /* 0x00000087f7b47223 */ /* 0x180fe2000001089e */
[-C--:B------:R-:W-:Y:S01]  /*1b680*/  FFMA.FTZ R209, R209, R135.reuse, -R158 ;  /* 0x00000087d1d17223 */ /* 0x080fe2000001089e */
[-CC-:B------:R-:W-:Y:S01]  /*1b690*/  FFMA.FTZ R182, R203, R135.reuse, -R156.reuse ;  /* 0x00000087cbb67223 */ /* 0x180fe2000001089c */
[-C--:B------:R-:W-:Y:S01]  /*1b6a0*/  FFMA.FTZ R201, R201, R135.reuse, -R156 ;  /* 0x00000087c9c97223 */ /* 0x080fe2000001089c */
[----:B------:R-:W-:Y:S01]  /*1b6b0*/  LDSM.16.MT88.4 R116, [R144+0xf800] ;  /* 0x00f800009074783b */ /* 0x000fe20000004200 */
[--C-:B------:R-:W-:Y:S01]  /*1b6c0*/  FFMA.FTZ R184, R199, R135, -R158.reuse ;  /* 0x00000087c7b87223 */ /* 0x100fe2000001089e */
[C---:B------:R-:W-:Y:S02]  /*1b6d0*/  HMMA.16816.F32.BF16 R4, R128.reuse, R12, R4 ;  /* 0x0000000c8004723c */ /* 0x040fe40000041804 */
[----:B------:R-:W-:Y:S03]  /*1b6e0*/  MUFU.EX2 R160, R160 ;  /* 0x000000a000a07308 */ /* 0x000fe60000000800 */
[C---:B------:R-:W-:Y:S01]  /*1b6f0*/  FMUL.FTZ R12, R2.reuse, R120 ;  /* 0x00000078020c7220 */ /* 0x040fe20000410000 */
[----:B------:R-:W-:Y:S01]  /*1b700*/  LDSM.16.MT88.4 R108, [R141+0x3800] ;  /* 0x003800008d6c783b */ /* 0x000fe20000004200 */
[----:B------:R-:W-:Y:S01]  /*1b710*/  FMUL.FTZ R13, R2, R121 ;  /* 0x00000079020d7220 */ /* 0x000fe20000410000 */
[C---:B------:R-:W-:Y:S04]  /*1b720*/  HMMA.16816.F32.BF16 R8, R128.reuse, R14, R8 ;  /* 0x0000000e8008723c */ /* 0x040fe80000041808 */
[----:B------:R-:W-:Y:S01]  /*1b730*/  MUFU.EX2 R179, R179 ;  /* 0x000000b300b37308 */ /* 0x000fe20000000800 */
[C---:B------:R-:W-:Y:S01]  /*1b740*/  FMUL.FTZ R14, R0.reuse, R122 ;  /* 0x0000007a000e7220 */ /* 0x040fe20000410000 */
[----:B------:R-:W-:Y:S01]  /*1b750*/  FMUL.FTZ R15, R0, R123 ;  /* 0x0000007b000f7220 */ /* 0x000fe20000410000 */
[-C--:B------:R-:W-:Y:S01]  /*1b760*/  FFMA.FTZ R193, R193, R135.reuse, -R158 ;  /* 0x00000087c1c17223 */ /* 0x080fe2000001089e */
[----:B------:R-:W-:Y:S01]  /*1b770*/  LDSM.16.MT88.4 R100, [R214+0x3800] ;  /* 0x00380000d664783b */ /* 0x000fe20000004200 */
[-C--:B------:R-:W-:Y:S01]  /*1b780*/  FFMA.FTZ R189, R189, R135.reuse, -R156 ;  /* 0x00000087bdbd7223 */ /* 0x080fe2000001089c */
[-C--:B------:R-:W-:Y:S04]  /*1b790*/  FFMA.FTZ R185, R185, R135.reuse, -R158 ;  /* 0x00000087b9b97223 */ /* 0x080fe8000001089e */
[----:B------:R-:W-:Y:S01]  /*1b7a0*/  MUFU.EX2 R183, R183 ;  /* 0x000000b700b77308 */ /* 0x000fe20000000800 */
[----:B------:R-:W-:Y:S01]  /*1b7b0*/  FFMA.FTZ R181, R181, R135, -R156 ;  /* 0x00000087b5b57223 */ /* 0x000fe2000001089c */
[C---:B------:R-:W-:Y:S03]  /*1b7c0*/  HMMA.16816.F32.BF16 R12, R128.reuse, R20, R12 ;  /* 0x00000014800c723c */ /* 0x040fe6000004180c */
[C---:B------:R-:W-:Y:S01]  /*1b7d0*/  FMUL.FTZ R20, R2.reuse, R112 ;  /* 0x0000007002147220 */ /* 0x040fe20000410000 */
[----:B------:R-:W-:Y:S01]  /*1b7e0*/  FMUL.FTZ R21, R2, R113 ;  /* 0x0000007102157220 */ /* 0x000fe20000410000 */
[-C--:B------:R-:W-:Y:S03]  /*1b7f0*/  FFMA.FTZ R175, R175, R135.reuse, -R158 ;  /* 0x00000087afaf7223 */ /* 0x080fe6000001089e */
[----:B------:R-:W-:Y:S01]  /*1b800*/  MUFU.EX2 R187, R187 ;  /* 0x000000bb00bb7308 */ /* 0x000fe20000000800 */
[----:B------:R-:W-:Y:S01]  /*1b810*/  FFMA.FTZ R163, R163, R135, -R156 ;  /* 0x00000087a3a37223 */ /* 0x000fe2000001089c */
[C---:B------:R-:W-:Y:S03]  /*1b820*/  HMMA.16816.F32.BF16 R16, R128.reuse, R22, R16 ;  /* 0x000000168010723c */ /* 0x040fe60000041810 */
[C---:B------:R-:W-:Y:S01]  /*1b830*/  FMUL.FTZ R22, R0.reuse, R114 ;  /* 0x0000007200167220 */ /* 0x040fe20000410000 */
[----:B------:R-:W-:Y:S01]  /*1b840*/  FMUL.FTZ R23, R0, R115 ;  /* 0x0000007300177220 */ /* 0x000fe20000410000 */
[-C--:B------:R-:W-:Y:S03]  /*1b850*/  FFMA.FTZ R157, R157, R135.reuse, -R158 ;  /* 0x000000879d9d7223 */ /* 0x080fe6000001089e */
[----:B------:R-:W-:Y:S01]  /*1b860*/  MUFU.EX2 R166, R166 ;  /* 0x000000a600a67308 */ /* 0x000fe20000000800 */
[-CC-:B------:R-:W-:Y:S01]  /*1b870*/  FFMA.FTZ R139, R139, R135.reuse, -R156.reuse ;  /* 0x000000878b8b7223 */ /* 0x180fe2000001089c */
[-C--:B------:R-:W-:Y:S01]  /*1b880*/  FFMA.FTZ R138, R138, R135.reuse, -R156 ;  /* 0x000000878a8a7223 */ /* 0x080fe2000001089c */
[-C--:B------:R-:W-:Y:S01]  /*1b890*/  FFMA.FTZ R155, R155, R135.reuse, -R158 ;  /* 0x000000879b9b7223 */ /* 0x080fe2000001089e */
[--C-:B------:R-:W-:Y:S01]  /*1b8a0*/  FFMA.FTZ R137, R137, R135, -R156.reuse ;  /* 0x0000008789897223 */ /* 0x100fe2000001089c */
[C---:B------:R-:W-:Y:S03]  /*1b8b0*/  HMMA.16816.F32.BF16 R20, R128.reuse, R28, R20 ;  /* 0x0000001c8014723c */ /* 0x040fe60000041814 */
[C---:B------:R-:W-:Y:S01]  /*1b8c0*/  FMUL.FTZ R28, R2.reuse, R104 ;  /* 0x00000068021c7220 */ /* 0x040fe20000410000 */
[----:B------:R-:W-:Y:S01]  /*1b8d0*/  FMUL.FTZ R29, R2, R105 ;  /* 0x00000069021d7220 */ /* 0x000fe20000410000 */
        /* <DEDUP_REMOVED lines=12> */
[C---:B----4-:R-:W-:Y:S04]  /*1b9a0*/  HMMA.16816.F32.BF16 R28, R128.reuse, R36, R28 ;  /* 0x00000024801c723c */ /* 0x050fe8000004181c */
[----:B------:R-:W-:Y:S01]  /*1b9b0*/  MUFU.EX2 R104, R104 ;  /* 0x0000006800687308 */ /* 0x000fe20000000800 */
[C---:B------:R-:W-:Y:S01]  /*1b9c0*/  FMUL.FTZ R36, R2.reuse, R96 ;  /* 0x0000006002247220 */ /* 0x040fe20000410000 */
[----:B------:R-:W-:Y:S01]  /*1b9d0*/  FMUL.FTZ R37, R2, R97 ;  /* 0x0000006102257220 */ /* 0x000fe20000410000 */
[-CC-:B------:R-:W-:Y:S01]  /*1b9e0*/  FFMA.FTZ R96, R200, R135.reuse, -R158.reuse ;  /* 0x00000087c8607223 */ /* 0x180fe2000001089e */
[-CC-:B------:R-:W-:Y:S01]  /*1b9f0*/  FFMA.FTZ R97, R198, R135.reuse, -R158.reuse ;  /* 0x00000087c6617223 */ /* 0x180fe2000001089e */
[----:B------:R-:W-:Y:S01]  /*1ba00*/  FFMA.FTZ R188, R191, R135, -R158 ;  /* 0x00000087bfbc7223 */ /* 0x000fe2000001089e */
        /* <DEDUP_REMOVED lines=8> */
[--C-:B------:R-:W-:Y:S03]  /*1ba90*/  FFMA.FTZ R194, R167, R135, -R156.reuse ;  /* 0x00000087a7c27223 */ /* 0x100fe6000001089c */
        /* <DEDUP_REMOVED lines=10> */
[-C--:B------:R-:W-:Y:S01]  /*1bb40*/  FFMA.FTZ R196, R165, R135.reuse, -R158 ;  /* 0x00000087a5c47223 */ /* 0x080fe2000001089e */
[----:B------:R-:W-:Y:S03]  /*1bb50*/  LDSM.16.MT88.4 R88, [R141+0x800] ;  /* 0x000800008d58783b */ /* 0x000fe60000004200 */
[----:B------:R-:W3:Y:S01]  /*1bb60*/  MUFU.EX2 R98, R98 ;  /* 0x0000006200627308 */ /* 0x000ee20000000800 */
        /* <DEDUP_REMOVED lines=14> */
[----:B------:R-:W4:Y:S01]  /*1bc50*/  MUFU.EX2 R107, R107 ;  /* 0x0000006b006b7308 */ /* 0x000f220000000800 */
[----:B------:R-:W-:Y:S01]  /*1bc60*/  FFMA.FTZ R153, R2, R243, R153 ;  /* 0x000000f302997223 */ /* 0x000fe20000010099 */
[----:B------:R-:W-:Y:S01]  /*1bc70*/  FADD.FTZ R152, R152, R151 ;  /* 0x0000009798987221 */ /* 0x000fe20000010000 */
[----:B------:R-:W-:Y:S01]  /*1bc80*/  ISETP.GT.AND P0, PT, R239, RZ, PT ;  /* 0x000000ffef00720c */ /* 0x000fe20003f04270 */
[C---:B-----5:R-:W-:Y:S03]  /*1bc90*/  HMMA.16816.F32.BF16 R52, R128.reuse, R60, R52 ;  /* 0x0000003c8034723c */ /* 0x060fe60000041834 */
[C---:B------:R-:W-:Y:S01]  /*1bca0*/  FMUL.FTZ R60, R2.reuse, R72 ;  /* 0x00000048023c7220 */ /* 0x040fe20000410000 */
[----:B------:R-:W-:Y:S01]  /*1bcb0*/  FMUL.FTZ R61, R2, R73 ;  /* 0x00000049023d7220 */ /* 0x000fe20000410000 */
[----:B-1----:R-:W-:Y:S01]  /*1bcc0*/  F2FP.BF16.F32.PACK_AB R70, R104, R99 ;  /* 0x000000636846723e */ /* 0x002fe200000010ff */
[----:B------:R-:W1:Y:S01]  /*1bcd0*/  MUFU.EX2 R164, R164 ;  /* 0x000000a400a47308 */ /* 0x000e620000000800 */
[----:B------:R-:W-:Y:S01]  /*1bce0*/  FADD.FTZ R150, R150, R153 ;  /* 0x0000009996967221 */ /* 0x000fe20000010000 */
[C---:B------:R-:W-:Y:S03]  /*1bcf0*/  HMMA.16816.F32.BF16 R56, R128.reuse, R62, R56 ;  /* 0x0000003e8038723c */ /* 0x040fe60000041838 */
[C---:B------:R-:W-:Y:S01]  /*1bd00*/  FMUL.FTZ R62, R0.reuse, R74 ;  /* 0x0000004a003e7220 */ /* 0x040fe20000410000 */
[----:B------:R-:W-:Y:S01]  /*1bd10*/  FMUL.FTZ R63, R0, R75 ;  /* 0x0000004b003f7220 */ /* 0x000fe20000410000 */
[----:B----4-:R-:W-:Y:S01]  /*1bd20*/  F2FP.BF16.F32.PACK_AB R71, R107, R106 ;  /* 0x0000006a6b47723e */ /* 0x010fe200000010ff */
[----:B------:R-:W4:Y:S02]  /*1bd30*/  LDSM.16.MT88.4 R72, [R214+0x800] ;  /* 0x00080000d648783b */ /* 0x000f240000004200 */
[----:B------:R-:W5:Y:S01]  /*1bd40*/  MUFU.EX2 R162, R162 ;  /* 0x000000a200a27308 */ /* 0x000f620000000800 */
[----:B------:R-:W-:Y:S02]  /*1bd50*/  IADD3 R239, PT, PT, R239, -0x1, RZ ;  /* 0xffffffffefef7810 */ /* 0x000fe40007ffe0ff */
[C---:B------:R-:W-:Y:S07]  /*1bd60*/  HMMA.16816.F32.BF16 R60, R128.reuse, R84, R60 ;  /* 0x00000054803c723c */ /* 0x040fee000004183c */
[----:B------:R-:W-:Y:S01]  /*1bd70*/  MUFU.EX2 R168, R168 ;  /* 0x000000a800a87308 */ /* 0x000fe20000000800 */
[----:B------:R-:W-:Y:S01]  /*1bd80*/  HMMA.16816.F32.BF16 R64, R128, R86, R64 ;  /* 0x000000568040723c */ /* 0x000fe20000041840 */
[----:B------:R-:W-:Y:S08]  /*1bd90*/  LDSM.16.MT88.4 R84, [R141+0x4800] ;  /* 0x004800008d54783b */ /* 0x000ff00000004200 */
[----:B------:R-:W5:Y:S01]  /*1bda0*/  MUFU.EX2 R205, R205 ;  /* 0x000000cd00cd7308 */ /* 0x000f620000000800 */
[C---:B--2---:R-:W-:Y:S09]  /*1bdb0*/  HMMA.16816.F32.BF16 R4, R68.reuse, R76, R4 ;  /* 0x0000004c4404723c */ /* 0x044ff20000041804 */
[----:B------:R-:W2:Y:S01]  /*1bdc0*/  MUFU.EX2 R207, R207 ;  /* 0x000000cf00cf7308 */ /* 0x000ea20000000800 */
[C---:B------:R-:W-:Y:S01]  /*1bdd0*/  HMMA.16816.F32.BF16 R8, R68.reuse, R78, R8 ;  /* 0x0000004e4408723c */ /* 0x040fe20000041808 */
[----:B------:R-:W1:Y:S08]  /*1bde0*/  LDSM.16.MT88.4 R76, [R145+0x10800] ;  /* 0x01080000914c783b */ /* 0x000e700000004200 */
[----:B------:R-:W-:Y:S01]  /*1bdf0*/  MUFU.EX2 R170, R170 ;  /* 0x000000aa00aa7308 */ /* 0x000fe20000000800 */
[C---:B---3--:R-:W-:Y:S09]  /*1be00*/  HMMA.16816.F32.BF16 R12, R68.reuse, R80, R12 ;  /* 0x00000050440c723c */ /* 0x048ff2000004180c */
[----:B------:R-:W3:Y:S01]  /*1be10*/  MUFU.EX2 R215, R215 ;  /* 0x000000d700d77308 */ /* 0x000ee20000000800 */
[C---:B------:R-:W-:Y:S01]  /*1be20*/  HMMA.16816.F32.BF16 R16, R68.reuse, R82, R16 ;  /* 0x000000524410723c */ /* 0x040fe20000041810 */
[----:B------:R-:W5:Y:S08]  /*1be30*/  LDSM.16.MT88.4 R80, [R144+0x10800] ;  /* 0x010800009050783b */ /* 0x000f700000004200 */
[----:B------:R-:W3:Y:S01]  /*1be40*/  MUFU.EX2 R223, R223 ;  /* 0x000000df00df7308 */ /* 0x000ee20000000800 */
[C---:B------:R-:W-:Y:S09]  /*1be50*/  HMMA.16816.F32.BF16 R20, R68.reuse, R88, R20 ;  /* 0x000000584414723c */ /* 0x040ff20000041814 */
[----:B------:R-:W-:Y:S01]  /*1be60*/  MUFU.EX2 R176, R176 ;  /* 0x000000b000b07308 */ /* 0x000fe20000000800 */
[C---:B------:R-:W-:Y:S01]  /*1be70*/  HMMA.16816.F32.BF16 R24, R68.reuse, R90, R24 ;  /* 0x0000005a4418723c */ /* 0x040fe20000041818 */
[----:B------:R-:W2:Y:S08]  /*1be80*/  LDSM.16.MT88.4 R88, [R214+0x4800] ;  /* 0x00480000d658783b */ /* 0x000eb00000004200 */
[----:B------:R-:W3:Y:S01]  /*1be90*/  MUFU.EX2 R245, R245 ;  /* 0x000000f500f57308 */ /* 0x000ee20000000800 */
[C---:B----4-:R-:W-:Y:S09]  /*1bea0*/  HMMA.16816.F32.BF16 R28, R68.reuse, R72, R28 ;  /* 0x00000048441c723c */ /* 0x050ff2000004181c */
[----:B------:R-:W-:Y:S01]  /*1beb0*/  MUFU.EX2 R178, R178 ;  /* 0x000000b200b27308 */ /* 0x000fe20000000800 */
[C---:B------:R-:W-:Y:S01]  /*1bec0*/  HMMA.16816.F32.BF16 R32, R68.reuse, R74, R32 ;  /* 0x0000004a4420723c */ /* 0x040fe20000041820 */
[----:B------:R-:W4:Y:S08]  /*1bed0*/  LDSM.16.MT88.4 R72, [R145+0xd000] ;  /* 0x00d000009148783b */ /* 0x000f300000004200 */
[----:B------:R-:W3:Y:S01]  /*1bee0*/  MUFU.EX2 R211, R211 ;  /* 0x000000d300d37308 */ /* 0x000ee20000000800 */
[C---:B-1----:R-:W-:Y:S09]  /*1bef0*/  HMMA.16816.F32.BF16 R36, R68.reuse, R76, R36 ;  /* 0x0000004c4424723c */ /* 0x042ff20000041824 */
[----:B------:R-:W-:Y:S01]  /*1bf00*/  MUFU.EX2 R180, R180 ;  /* 0x000000b400b47308 */ /* 0x000fe20000000800 */
[C---:B------:R-:W-:Y:S01]  /*1bf10*/  HMMA.16816.F32.BF16 R40, R68.reuse, R78, R40 ;  /* 0x0000004e4428723c */ /* 0x040fe20000041828 */
[----:B------:R-:W1:Y:S08]  /*1bf20*/  LDSM.16.MT88.4 R76, [R141+0x1000] ;  /* 0x001000008d4c783b */ /* 0x000e700000004200 */
[----:B------:R-:W3:Y:S01]  /*1bf30*/  MUFU.EX2 R209, R209 ;  /* 0x000000d100d17308 */ /* 0x000ee20000000800 */
[C---:B-----5:R-:W-:Y:S09]  /*1bf40*/  HMMA.16816.F32.BF16 R44, R68.reuse, R80, R44 ;  /* 0x00000050442c723c */ /* 0x060ff2000004182c */
[----:B------:R-:W-:Y:S01]  /*1bf50*/  MUFU.EX2 R182, R182 ;  /* 0x000000b600b67308 */ /* 0x000fe20000000800 */
[C---:B------:R-:W-:Y:S01]  /*1bf60*/  HMMA.16816.F32.BF16 R48, R68.reuse, R82, R48 ;  /* 0x000000524430723c */ /* 0x040fe20000041830 */
[----:B------:R-:W5:Y:S08]  /*1bf70*/  LDSM.16.MT88.4 R80, [R214+0x1000] ;  /* 0x00100000d650783b */ /* 0x000f700000004200 */
        /* <DEDUP_REMOVED lines=10> */
[----:B------:R-:W-:Y:S06]  /*1c020*/  F2FP.BF16.F32.PACK_AB R68, R179, R160 ;  /* 0x000000a0b344723e */ /* 0x000fec00000010ff */
[----:B------:R-:W2:Y:S01]  /*1c030*/  MUFU.EX2 R189, R189 ;  /* 0x000000bd00bd7308 */ /* 0x000ea20000000800 */
[----:B------:R-:W-:Y:S02]  /*1c040*/  F2FP.BF16.F32.PACK_AB R69, R164, R183 ;  /* 0x000000b7a445723e */ /* 0x000fe400000010ff */
[----:B------:R-:W-:Y:S02]  /*1c050*/  F2FP.BF16.F32.PACK_AB R70, R187, R162 ;  /* 0x000000a2bb46723e */ /* 0x000fe400000010ff */
[----:B------:R-:W-:Y:S05]  /*1c060*/  F2FP.BF16.F32.PACK_AB R71, R195, R166 ;  /* 0x000000a6c347723e */ /* 0x000fea00000010ff */
[----:B------:R-:W-:Y:S02]  /*1c070*/  MUFU.EX2 R188, R188 ;  /* 0x000000bc00bc7308 */ /* 0x000fe40000000800 */
[C---:B----4-:R-:W-:Y:S08]  /*1c080*/  HMMA.16816.F32.BF16 R4, R68.reuse, R72, R4 ;  /* 0x000000484404723c */ /* 0x050ff00000041804 */
[----:B------:R-:W4:Y:S01]  /*1c090*/  MUFU.EX2 R185, R185 ;  /* 0x000000b900b97308 */ /* 0x000f220000000800 */
[C---:B------:R-:W-:Y:S01]  /*1c0a0*/  HMMA.16816.F32.BF16 R8, R68.reuse, R74, R8 ;  /* 0x0000004a4408723c */ /* 0x040fe20000041808 */
[----:B------:R-:W3:Y:S08]  /*1c0b0*/  LDSM.16.MT88.4 R72, [R145+0x11000] ;  /* 0x011000009148783b */ /* 0x000ef00000004200 */
[----:B------:R-:W-:Y:S01]  /*1c0c0*/  MUFU.EX2 R181, R181 ;  /* 0x000000b500b57308 */ /* 0x000fe20000000800 */
[C---:B------:R-:W-:Y:S09]  /*1c0d0*/  HMMA.16816.F32.BF16 R12, R68.reuse, R92, R12 ;  /* 0x0000005c440c723c */ /* 0x040ff2000004180c */
[----:B------:R-:W4:Y:S01]  /*1c0e0*/  MUFU.EX2 R190, R190 ;  /* 0x000000be00be7308 */ /* 0x000f220000000800 */
        /* <DEDUP_REMOVED lines=8> */
[C---:B-----5:R-:W-:Y:S09]  /*1c170*/  HMMA.16816.F32.BF16 R28, R68.reuse, R80, R28 ;  /* 0x00000050441c723c */ /* 0x060ff2000004181c */
[----:B------:R-:W5:Y:S01]  /*1c180*/  MUFU.EX2 R194, R194 ;  /* 0x000000c200c27308 */ /* 0x000f620000000800 */
[C---:B------:R-:W-:Y:S01]  /*1c190*/  HMMA.16816.F32.BF16 R32, R68.reuse, R82, R32 ;  /* 0x000000524420723c */ /* 0x040fe20000041820 */
[----:B------:R-:W4:Y:S08]  /*1c1a0*/  LDSM.16.MT88.4 R80, [R145+0xd800] ;  /* 0x00d800009150783b */ /* 0x000f300000004200 */
        /* <DEDUP_REMOVED lines=9> */
[----:B------:R-:W5:Y:S08]  /*1c240*/  LDSM.16.MT88.4 R76, [R214+0x1800] ;  /* 0x00180000d64c783b */ /* 0x000f700000004200 */
        /* <DEDUP_REMOVED lines=10> */
[----:B------:R-:W-:Y:S06]  /*1c2f0*/  F2FP.BF16.F32.PACK_AB R68, R205, R168 ;  /* 0x000000a8cd44723e */ /* 0x000fec00000010ff */
[----:B------:R-:W-:Y:S01]  /*1c300*/  MUFU.EX2 R155, R155 ;  /* 0x0000009b009b7308 */ /* 0x000fe20000000800 */
[----:B------:R-:W-:Y:S02]  /*1c310*/  F2FP.BF16.F32.PACK_AB R69, R172, R207 ;  /* 0x000000cfac45723e */ /* 0x000fe400000010ff */
[----:B------:R-:W-:Y:S02]  /*1c320*/  F2FP.BF16.F32.PACK_AB R70, R215, R170 ;  /* 0x000000aad746723e */ /* 0x000fe400000010ff */
[----:B------:R-:W-:Y:S05]  /*1c330*/  F2FP.BF16.F32.PACK_AB R71, R223, R174 ;  /* 0x000000aedf47723e */ /* 0x000fea00000010ff */
[----:B------:R-:W2:Y:S02]  /*1c340*/  MUFU.EX2 R158, R158 ;  /* 0x0000009e009e7308 */ /* 0x000ea40000000800 */
[C---:B----4-:R-:W-:Y:S08]  /*1c350*/  HMMA.16816.F32.BF16 R4, R68.reuse, R80, R4 ;  /* 0x000000504404723c */ /* 0x050ff00000041804 */
[----:B------:R-:W-:Y:S01]  /*1c360*/  MUFU.EX2 R137, R137 ;  /* 0x0000008900897308 */ /* 0x000fe20000000800 */
[C---:B------:R-:W-:Y:S01]  /*1c370*/  HMMA.16816.F32.BF16 R8, R68.reuse, R82, R8 ;  /* 0x000000524408723c */ /* 0x040fe20000041808 */
[----:B------:R-:W4:Y:S08]  /*1c380*/  LDSM.16.MT88.4 R80, [R145+0x11800] ;  /* 0x011800009150783b */ /* 0x000f300000004200 */
[----:B------:R-:W2:Y:S01]  /*1c390*/  MUFU.EX2 R156, R156 ;  /* 0x0000009c009c7308 */ /* 0x000ea20000000800 */
[C---:B------:R-:W-:Y:S08]  /*1c3a0*/  HMMA.16816.F32.BF16 R12, R68.reuse, R92, R12 ;  /* 0x0000005c440c723c */ /* 0x040ff0000004180c */
[C---:B------:R-:W-:Y:S01]  /*1c3b0*/  HMMA.16816.F32.BF16 R16, R68.reuse, R94, R16 ;  /* 0x0000005e4410723c */ /* 0x040fe20000041810 */
[----:B------:R-:W-:Y:S07]  /*1c3c0*/  LDSM.16.MT88.4 R92, [R144+0xe000] ;  /* 0x00e00000905c783b */ /* 0x000fee0000004200 */
[C---:B-1----:R-:W-:Y:S08]  /*1c3d0*/  HMMA.16816.F32.BF16 R20, R68.reuse, R72, R20 ;  /* 0x000000484414723c */ /* 0x042ff00000041814 */
[C---:B------:R-:W-:Y:S01]  /*1c3e0*/  HMMA.16816.F32.BF16 R24, R68.reuse, R74, R24 ;  /* 0x0000004a4418723c */ /* 0x040fe20000041818 */
[----:B------:R-:W1:Y:S07]  /*1c3f0*/  LDSM.16.MT88.4 R72, [R144+0x11800] ;  /* 0x011800009048783b */ /* 0x000e6e0000004200 */
[C---:B-----5:R-:W-:Y:S08]  /*1c400*/  HMMA.16816.F32.BF16 R28, R68.reuse, R76, R28 ;  /* 0x0000004c441c723c */ /* 0x060ff0000004181c */
[C---:B------:R-:W-:Y:S01]  /*1c410*/  HMMA.16816.F32.BF16 R32, R68.reuse, R78, R32 ;  /* 0x0000004e4420723c */ /* 0x040fe20000041820 */
[----:B------:R-:W5:Y:S07]  /*1c420*/  LDSM.16.MT88.4 R76, [R145+0xe000] ;  /* 0x00e00000914c783b */ /* 0x000f6e0000004200 */
[C---:B----4-:R-:W-:Y:S08]  /*1c430*/  HMMA.16816.F32.BF16 R36, R68.reuse, R80, R36 ;  /* 0x000000504424723c */ /* 0x050ff00000041824 */
[C---:B------:R-:W-:Y:S01]  /*1c440*/  HMMA.16816.F32.BF16 R40, R68.reuse, R82, R40 ;  /* 0x000000524428723c */ /* 0x040fe20000041828 */
[----:B------:R-:W4:Y:S07]  /*1c450*/  LDSM.16.MT88.4 R80, [R141+0x2000] ;  /* 0x002000008d50783b */ /* 0x000f2e0000004200 */
        /* <DEDUP_REMOVED lines=13> */
[C---:B-----5:R-:W-:Y:S08]  /*1c530*/  HMMA.16816.F32.BF16 R4, R68.reuse, R76, R4 ;  /* 0x0000004c4404723c */ /* 0x060ff00000041804 */
[C---:B------:R-:W-:Y:S01]  /*1c540*/  HMMA.16816.F32.BF16 R8, R68.reuse, R78, R8 ;  /* 0x0000004e4408723c */ /* 0x040fe20000041808 */
[----:B------:R-:W5:Y:S07]  /*1c550*/  LDSM.16.MT88.4 R76, [R145+0x12000] ;  /* 0x01200000914c783b */ /* 0x000f6e0000004200 */
[C---:B------:R-:W-:Y:S08]  /*1c560*/  HMMA.16816.F32.BF16 R12, R68.reuse, R92, R12 ;  /* 0x0000005c440c723c */ /* 0x040ff0000004180c */
[C---:B------:R-:W-:Y:S01]  /*1c570*/  HMMA.16816.F32.BF16 R16, R68.reuse, R94, R16 ;  /* 0x0000005e4410723c */ /* 0x040fe20000041810 */
[----:B------:R-:W-:Y:S07]  /*1c580*/  LDSM.16.MT88.4 R92, [R144+0xe800] ;  /* 0x00e80000905c783b */ /* 0x000fee0000004200 */
[C---:B----4-:R-:W-:Y:S08]  /*1c590*/  HMMA.16816.F32.BF16 R20, R68.reuse, R80, R20 ;  /* 0x000000504414723c */ /* 0x050ff00000041814 */
[C---:B------:R-:W-:Y:S01]  /*1c5a0*/  HMMA.16816.F32.BF16 R24, R68.reuse, R82, R24 ;  /* 0x000000524418723c */ /* 0x040fe20000041818 */
[----:B------:R-:W4:Y:S07]  /*1c5b0*/  LDSM.16.MT88.4 R80, [R144+0x12000] ;  /* 0x012000009050783b */ /* 0x000f2e0000004200 */
        /* <DEDUP_REMOVED lines=19> */
[C---:B-1----:R-:W-:Y:S08]  /*1c6f0*/  HMMA.16816.F32.BF16 R4, R68.reuse, R72, R4 ;  /* 0x000000484404723c */ /* 0x042ff00000041804 */
[C---:B------:R-:W-:Y:S01]  /*1c700*/  HMMA.16816.F32.BF16 R8, R68.reuse, R74, R8 ;  /* 0x0000004a4408723c */ /* 0x040fe20000041808 */
[----:B------:R-:W1:Y:S07]  /*1c710*/  LDSM.16.MT88.4 R72, [R145+0x12800] ;  /* 0x012800009148783b */ /* 0x000e6e0000004200 */
[C---:B------:R-:W-:Y:S08]  /*1c720*/  HMMA.16816.F32.BF16 R12, R68.reuse, R92, R12 ;  /* 0x0000005c440c723c */ /* 0x040ff0000004180c */
[C---:B------:R-:W-:Y:S01]  /*1c730*/  HMMA.16816.F32.BF16 R16, R68.reuse, R94, R16 ;  /* 0x0000005e4410723c */ /* 0x040fe20000041810 */
[----:B------:R-:W-:Y:S07]  /*1c740*/  LDSM.16.MT88.4 R92, [R144+0xf000] ;  /* 0x00f00000905c783b */ /* 0x000fee0000004200 */
        /* <DEDUP_REMOVED lines=20> */
[----:B---3--:R-:W-:Y:S02]  /*1c890*/  F2FP.BF16.F32.PACK_AB R70, R196, R167 ;  /* 0x000000a7c446723e */ /* 0x008fe400000010ff */
[----:B--2---:R-:W-:Y:S07]  /*1c8a0*/  F2FP.BF16.F32.PACK_AB R71, R198, R163 ;  /* 0x000000a3c647723e */ /* 0x004fee00000010ff */
[C---:B----4-:R-:W-:Y:S08]  /*1c8b0*/  HMMA.16816.F32.BF16 R4, R68.reuse, R80, R4 ;  /* 0x000000504404723c */ /* 0x050ff00000041804 */
        /* <DEDUP_REMOVED lines=10> */
[----:B------:R3:W-:Y:S07]  /*1c960*/  LDSM.16.MT88.4 R76, [R141+0x7800] ;  /* 0x007800008d4c783b */ /* 0x0007ee0000004200 */
[C---:B--2---:R-:W-:Y:S08]  /*1c970*/  HMMA.16816.F32.BF16 R36, R68.reuse, R80, R36 ;  /* 0x000000504424723c */ /* 0x044ff00000041824 */
[C---:B------:R-:W-:Y:S03]  /*1c980*/  HMMA.16816.F32.BF16 R40, R68.reuse, R82, R40 ;  /* 0x000000524428723c */ /* 0x040fe60000041828 */
[----:B---3--:R-:W-:Y:S05]  /*1c990*/  MOV R141, R134 ;  /* 0x00000086008d7202 */ /* 0x008fea0000000f00 */
[C---:B-1----:R-:W-:Y:S08]  /*1c9a0*/  HMMA.16816.F32.BF16 R44, R68.reuse, R72, R44 ;  /* 0x00000048442c723c */ /* 0x042ff0000004182c */
[C---:B------:R-:W-:Y:S08]  /*1c9b0*/  HMMA.16816.F32.BF16 R48, R68.reuse, R74, R48 ;  /* 0x0000004a4430723c */ /* 0x040ff00000041830 */
[C---:B------:R-:W-:Y:S08]  /*1c9c0*/  HMMA.16816.F32.BF16 R52, R68.reuse, R84, R52 ;  /* 0x000000544434723c */ /* 0x040ff00000041834 */
[C---:B------:R-:W-:Y:S01]  /*1c9d0*/  HMMA.16816.F32.BF16 R56, R68.reuse, R86, R56 ;  /* 0x000000564438723c */ /* 0x040fe20000041838 */
[----:B------:R-:W1:Y:S07]  /*1c9e0*/  LDSM.16.MT88.4 R84, [R144+0x13800] ;  /* 0x013800009054783b */ /* 0x000e6e0000004200 */
[C---:B------:R-:W-:Y:S08]  /*1c9f0*/  HMMA.16816.F32.BF16 R60, R68.reuse, R88, R60 ;  /* 0x00000058443c723c */ /* 0x040ff0000004183c */
[----:B------:R-:W-:Y:S03]  /*1ca00*/  HMMA.16816.F32.BF16 R64, R68, R90, R64 ;  /* 0x0000005a4440723c */ /* 0x000fe60000041840 */
[----:B------:R-:W-:Y:S02]  /*1ca10*/  F2FP.BF16.F32.PACK_AB R68, R200, R157 ;  /* 0x0000009dc844723e */ /* 0x000fe400000010ff */
[----:B------:R-:W-:Y:S02]  /*1ca20*/  F2FP.BF16.F32.PACK_AB R69, R138, R139 ;  /* 0x0000008b8a45723e */ /* 0x000fe400000010ff */
[----:B------:R-:W-:Y:S02]  /*1ca30*/  F2FP.BF16.F32.PACK_AB R70, R158, R155 ;  /* 0x0000009b9e46723e */ /* 0x000fe400000010ff */
[----:B------:R-:W-:Y:S07]  /*1ca40*/  F2FP.BF16.F32.PACK_AB R71, R156, R137 ;  /* 0x000000899c47723e */ /* 0x000fee00000010ff */
[C---:B------:R-:W-:Y:S03]  /*1ca50*/  HMMA.16816.F32.BF16 R128, R68.reuse, R124, R4 ;  /* 0x0000007c4480723c */ /* 0x040fe60000041804 */
[----:B------:R-:W-:Y:S01]  /*1ca60*/  FADD.FTZ R7, R149, R150 ;  /* 0x0000009695077221 */ /* 0x000fe20000010000 */
[----:B------:R-:W-:Y:S03]  /*1ca70*/  FADD.FTZ R5, R147, R152 ;  /* 0x0000009893057221 */ /* 0x000fe60000010000 */
[----:B------:R-:W-:Y:S01]  /*1ca80*/  FADD.FTZ R7, R148, R7 ;  /* 0x0000000794077221 */ /* 0x000fe20000010000 */
        /* <DEDUP_REMOVED lines=30> */
[----:B------:R-:W-:Y:S01]  /*1cc70*/  FADD.FTZ R170, R170, R205 ;  /* 0x000000cdaaaa7221 */ /* 0x000fe20000010000 */
[----:B------:R-:W2:Y:S02]  /*1cc80*/  LDSM.16.MT88.4 R4, [R214+0x7800] ;  /* 0x00780000d604783b */ /* 0x000ea40000004200 */
        /* <DEDUP_REMOVED lines=21> */
[----:B------:R-:W-:Y:S01]  /*1cde0*/  FADD.FTZ R190, R190, R181 ;  /* 0x000000b5bebe7221 */ /* 0x000fe20000010000 */
[C---:B--2---:R-:W-:Y:S03]  /*1cdf0*/  HMMA.16816.F32.BF16 R72, R68.reuse, R4, R60 ;  /* 0x000000044448723c */ /* 0x044fe6000004183c */
[----:B------:R-:W-:Y:S01]  /*1ce00*/  FADD.FTZ R0, R185, R0 ;  /* 0x00000000b9007221 */ /* 0x000fe20000010000 */
[----:B------:R-:W-:Y:S03]  /*1ce10*/  FADD.FTZ R171, R171, R190 ;  /* 0x000000beabab7221 */ /* 0x000fe60000010000 */
[----:B------:R-:W-:Y:S01]  /*1ce20*/  FADD.FTZ R175, R175, R0 ;  /* 0x00000000afaf7221 */ /* 0x000fe20000010000 */
[----:B------:R-:W-:Y:S01]  /*1ce30*/  MOV R0, R3 ;  /* 0x0000000300007202 */ /* 0x000fe20000000f00 */
        /* <DEDUP_REMOVED lines=16> */
.L_x_1363:
        /* <DEDUP_REMOVED lines=10> */
.L_x_1386:
        /* <DEDUP_REMOVED lines=12> */
[----:B------:R-:W-:-:S03]  /*1d0a0*/  LOP3.LUT R0, R213, R0, RZ, 0xfc, !PT ;  /* 0x00000000d5007212 */ /* 0x000fc600078efcff */
        /* <DEDUP_REMOVED lines=65> */
[----:B------:R-:W-:Y:S01]  /*1d4c0*/  LEA R5, R0, UR6, 0x1 ;  /* 0x0000000600057c11 */ /* 0x000fe2000f8e08ff */
[----:B------:R-:W-:Y:S01]  /*1d4d0*/  FMUL.FTZ R7, R7, R71 ;  /* 0x0000004707077220 */ /* 0x000fe20000410000 */
[----:B------:R-:W-:-:S02]  /*1d4e0*/  SEL R0, R143, 0xffffffe0, !P3 ;  /* 0xffffffe08f007807 */ /* 0x000fc40005800000 */
[----:B------:R-:W-:Y:S02]  /*1d4f0*/  SEL R2, R2, 0xfffffff0, !P2 ;  /* 0xfffffff002027807 */ /* 0x000fe40005000000 */
[C---:B------:R-:W-:Y:S02]  /*1d500*/  IADD3 R11, PT, PT, R5.reuse, 0x40, RZ ;  /* 0x00000040050b7810 */ /* 0x040fe40007ffe0ff */
[----:B------:R-:W-:Y:S02]  /*1d510*/  IADD3 R9, PT, PT, R0, R5, RZ ;  /* 0x0000000500097210 */ /* 0x000fe40007ffe0ff */
[----:B------:R-:W-:Y:S02]  /*1d520*/  @P4 IADD3 R11, PT, PT, R5, -0x40, RZ ;  /* 0xffffffc0050b4810 */ /* 0x000fe40007ffe0ff */
[----:B------:R-:W-:Y:S02]  /*1d530*/  F2FP.BF16.F32.PACK_AB R128, R129, R128 ;  /* 0x000000808180723e */ /* 0x000fe400000010ff */
[----:B------:R-:W-:-:S02]  /*1d540*/  F2FP.BF16.F32.PACK_AB R130, R131, R130 ;  /* 0x000000828382723e */ /* 0x000fc400000010ff */
[----:B------:R-:W-:Y:S01]  /*1d550*/  F2FP.BF16.F32.PACK_AB R70, R7, R70 ;  /* 0x000000460746723e */ /* 0x000fe200000010ff */
[----:B------:R-:W-:Y:S01]  /*1d560*/  STS [R5], R128 ;  /* 0x0000008005007388 */ /* 0x000fe20000000800 */
[----:B------:R-:W-:Y:S02]  /*1d570*/  F2FP.BF16.F32.PACK_AB R124, R125, R124 ;  /* 0x0000007c7d7c723e */ /* 0x000fe400000010ff */
[----:B------:R-:W-:Y:S01]  /*1d580*/  F2FP.BF16.F32.PACK_AB R126, R127, R126 ;  /* 0x0000007e7f7e723e */ /* 0x000fe200000010ff */
[----:B------:R-:W-:Y:S01]  /*1d590*/  STS [R5+0x400], R130 ;  /* 0x0004008205007388 */ /* 0x000fe20000000800 */
[----:B------:R-:W-:Y:S02]  /*1d5a0*/  IADD3 R7, PT, PT, R2, R5, RZ ;  /* 0x0000000502077210 */ /* 0x000fe40007ffe0ff */
[----:B------:R-:W-:Y:S02]  /*1d5b0*/  F2FP.BF16.F32.PACK_AB R120, R121, R120 ;  /* 0x000000787978723e */ /* 0x000fe400000010ff */
[----:B------:R-:W-:Y:S01]  /*1d5c0*/  F2FP.BF16.F32.PACK_AB R122, R123, R122 ;  /* 0x0000007a7b7a723e */ /* 0x000fe200000010ff */
[----:B------:R-:W-:Y:S01]  /*1d5d0*/  STS [R7], R124 ;  /* 0x0000007c07007388 */ /* 0x000fe20000000800 */
[----:B------:R-:W-:-:S02]  /*1d5e0*/  F2FP.BF16.F32.PACK_AB R116, R117, R116 ;  /* 0x000000747574723e */ /* 0x000fc400000010ff */
[----:B------:R-:W-:Y:S01]  /*1d5f0*/  F2FP.BF16.F32.PACK_AB R118, R119, R118 ;  /* 0x000000767776723e */ /* 0x000fe200000010ff */
[----:B------:R-:W-:Y:S01]  /*1d600*/  STS [R7+0x400], R126 ;  /* 0x0004007e07007388 */ /* 0x000fe20000000800 */
[----:B------:R-:W-:Y:S02]  /*1d610*/  IADD3 R13, PT, PT, R2, R9, RZ ;  /* 0x00000009020d7210 */ /* 0x000fe40007ffe0ff */
[----:B------:R-:W-:Y:S01]  /*1d620*/  IADD3 R15, PT, PT, R0, R11, RZ ;  /* 0x0000000b000f7210 */ /* 0x000fe20007ffe0ff */
[----:B------:R-:W-:Y:S01]  /*1d630*/  STS [R9], R120 ;  /* 0x0000007809007388 */ /* 0x000fe20000000800 */
[----:B------:R-:W-:Y:S02]  /*1d640*/  F2FP.BF16.F32.PACK_AB R112, R113, R112 ;  /* 0x000000707170723e */ /* 0x000fe400000010ff */
[----:B------:R-:W-:Y:S01]  /*1d650*/  F2FP.BF16.F32.PACK_AB R114, R115, R114 ;  /* 0x000000727372723e */ /* 0x000fe200000010ff */
[----:B------:R-:W-:Y:S01]  /*1d660*/  STS [R9+0x400], R122 ;  /* 0x0004007a09007388 */ /* 0x000fe20000000800 */
[----:B------:R-:W-:-:S02]  /*1d670*/  F2FP.BF16.F32.PACK_AB R108, R109, R108 ;  /* 0x0000006c6d6c723e */ /* 0x000fc400000010ff */
[----:B------:R-:W-:Y:S01]  /*1d680*/  F2FP.BF16.F32.PACK_AB R110, R111, R110 ;  /* 0x0000006e6f6e723e */ /* 0x000fe200000010ff */
[----:B------:R-:W-:Y:S01]  /*1d690*/  STS [R13], R116 ;  /* 0x000000740d007388 */ /* 0x000fe20000000800 */
[----:B------:R-:W-:Y:S02]  /*1d6a0*/  IADD3 R17, PT, PT, R2, R11, RZ ;  /* 0x0000000b02117210 */ /* 0x000fe40007ffe0ff */
[----:B------:R-:W-:Y:S01]  /*1d6b0*/  F2FP.BF16.F32.PACK_AB R104, R105, R104 ;  /* 0x000000686968723e */ /* 0x000fe200000010ff */
[----:B------:R-:W-:Y:S01]  /*1d6c0*/  STS [R13+0x400], R118 ;  /* 0x000400760d007388 */ /* 0x000fe20000000800 */
[----:B------:R-:W-:Y:S02]  /*1d6d0*/  F2FP.BF16.F32.PACK_AB R106, R107, R106 ;  /* 0x0000006a6b6a723e */ /* 0x000fe400000010ff */
[----:B------:R-:W-:Y:S01]  /*1d6e0*/  F2FP.BF16.F32.PACK_AB R100, R101, R100 ;  /* 0x000000646564723e */ /* 0x000fe200000010ff */
[----:B------:R-:W-:Y:S01]  /*1d6f0*/  STS [R11], R112 ;  /* 0x000000700b007388 */ /* 0x000fe20000000800 */
[----:B------:R-:W-:-:S02]  /*1d700*/  F2FP.BF16.F32.PACK_AB R102, R103, R102 ;  /* 0x000000666766723e */ /* 0x000fc400000010ff */
[----:B------:R-:W-:Y:S01]  /*1d710*/  IADD3 R19, PT, PT, R2, R15, RZ ;  /* 0x0000000f02137210 */ /* 0x000fe20007ffe0ff */
        /* <DEDUP_REMOVED lines=59> */
[----:B-----5:R-:W-:Y:S01]  /*1dad0*/  @P5 FFMA.FTZ R36, R4, R134, R9 ;  /* 0x0000008604245223 */ /* 0x020fe20000010009 */
        /* <DEDUP_REMOVED lines=12> */
.L_x_1373:
[----:B------:R-:W-:Y:S05]  /*1dba0*/  BSYNC.RECONVERGENT B0 ;  /* 0x0000000000007941 */ /* 0x000fea0003800200 */
.L_x_1372:
        /* <DEDUP_REMOVED lines=28> */
.L_x_1375:
[----:B------:R-:W-:Y:S05]  /*1dd70*/  BSYNC.RECONVERGENT B0 ;  /* 0x0000000000007941 */ /* 0x000fea0003800200 */
.L_x_1374:
[----:B-1----:R1:W5:Y:S01]  /*1dd80*/  LD.E R133, desc[UR4][R132.64+0xc0] ;  /* 0x0000c00484857980 */ /* 0x002362000c101900 */
[----:B------:R-:W-:Y:S01]  /*1dd90*/  SHF.R.U32.HI R37, RZ, 0x3, R140 ;  /* 0x00000003ff257819 */ /* 0x000fe2000001168c */
[----:B------:R-:W-:Y:S01]  /*1dda0*/  IMAD.IADD R39, R230, 0x1, -R229 ;  /* 0x00000001e6277824 */ /* 0x000fe200078e0ae5 */
[----:B------:R-:W-:Y:S01]  /*1ddb0*/  BSSY.RECONVERGENT B0, `(.L_x_1376) ;  /* 0x0000022000007945 */ /* 0x000fe20003800200 */
[-C--:B------:R-:W-:Y:S01]  /*1ddc0*/  @!P0 IMAD R0, R45, R228.reuse, RZ ;  /* 0x000000e42d008224 */ /* 0x080fe200078e02ff */
[C---:B------:R-:W-:Y:S01]  /*1ddd0*/  IADD3 R2, PT, PT, R37.reuse, 0x30, RZ ;  /* 0x0000003025027810 */ /* 0x040fe20007ffe0ff */
[C---:B------:R-:W-:Y:S01]  /*1dde0*/  VIADD R36, R37.reuse, 0x20 ;  /* 0x0000002025247836 */ /* 0x040fe20000000000 */
[-C--:B------:R-:W-:Y:S01]  /*1ddf0*/  ISETP.GE.AND P5, PT, R37, R39.reuse, PT ;  /* 0x000000272500720c */ /* 0x080fe20003fa6270 */
[----:B------:R-:W-:Y:S01]  /*1de00*/  @!P0 IMAD.WIDE.U32 R44, R44, R228, RZ ;  /* 0x000000e42c2c8225 */ /* 0x000fe200078e00ff */
[-C--:B------:R-:W-:Y:S02]  /*1de10*/  ISETP.GE.AND P1, PT, R2, R39.reuse, PT ;  /* 0x000000270200720c */ /* 0x080fe40003f26270 */
[----:B------:R-:W-:Y:S01]  /*1de20*/  ISETP.GE.AND P2, PT, R36, R39, PT ;  /* 0x000000272400720c */ /* 0x000fe20003f46270 */
[----:B------:R-:W-:Y:S01]  /*1de30*/  IMAD.MOV.U32 R143, RZ, RZ, RZ ;  /* 0x000000ffff8f7224 */ /* 0x000fe200078e00ff */
[----:B------:R-:W-:Y:S01]  /*1de40*/  @!P0 MOV R2, R44 ;  /* 0x0000002c00028202 */ /* 0x000fe20000000f00 */
[----:B------:R-:W-:Y:S01]  /*1de50*/  IMAD R36, R43, R227, RZ ;  /* 0x000000e32b247224 */ /* 0x000fe200078e02ff */
[----:B------:R-:W-:Y:S01]  /*1de60*/  @P0 MOV R2, R48 ;  /* 0x0000003000020202 */ /* 0x000fe20000000f00 */
[----:B------:R-:W-:Y:S01]  /*1de70*/  IMAD.WIDE.U32 R40, R229, R46, R142 ;  /* 0x0000002ee5287225 */ /* 0x000fe200078e008e */
[----:B------:R-:W-:-:S03]  /*1de80*/  IADD3 R38, PT, PT, R37, 0x10, RZ ;  /* 0x0000001025267810 */ /* 0x000fc60007ffe0ff */
[----:B------:R-:W-:Y:S01]  /*1de90*/  IMAD R229, R47, R229, RZ ;  /* 0x000000e52fe57224 */ /* 0x000fe200078e02ff */
[----:B------:R-:W-:Y:S01]  /*1dea0*/  ISETP.GE.AND P3, PT, R38, R39, PT ;  /* 0x000000272600720c */ /* 0x000fe20003f66270 */
[----:B------:R-:W-:-:S03]  /*1deb0*/  IMAD.WIDE.U32 R42, R42, R227, RZ ;  /* 0x000000e32a2a7225 */ /* 0x000fc600078e00ff */
[----:B------:R-:W-:Y:S01]  /*1dec0*/  IADD3 R229, PT, PT, R41, R229, RZ ;  /* 0x000000e529e57210 */ /* 0x000fe20007ffe0ff */
[----:B------:R-:W-:Y:S02]  /*1ded0*/  @!P0 IMAD.IADD R0, R45, 0x1, R0 ;  /* 0x000000012d008824 */ /* 0x000fe400078e0200 */
        /* <DEDUP_REMOVED lines=15> */
.L_x_1377:
[----:B------:R-:W-:Y:S05]  /*1dfd0*/  BSYNC.RECONVERGENT B0 ;  /* 0x0000000000007941 */ /* 0x000fea0003800200 */
.L_x_1376:
        /* <DEDUP_REMOVED lines=16> */
.L_x_1379:
[----:B------:R-:W-:Y:S05]  /*1e0e0*/  BSYNC.RECONVERGENT B0 ;  /* 0x0000000000007941 */ /* 0x000fea0003800200 */
.L_x_1378:
        /* <DEDUP_REMOVED lines=16> */
.L_x_1381:
[----:B------:R-:W-:Y:S05]  /*1e1f0*/  BSYNC.RECONVERGENT B0 ;  /* 0x0000000000007941 */ /* 0x000fea0003800200 */
.L_x_1380:
[----:B------:R-:W-:-:S04]  /*1e200*/  MOV R227, 0x0 ;  /* 0x0000000000e37802 */ /* 0x000fc80000000f00 */
[----:B-12345:R-:W-:Y:S05]  /*1e210*/  @P1 RET.REL.NODEC R226 `(_ZN5flash24flash_fwd_splitkv_kernelI23Flash_fwd_kernel_traitsILi128ELi64ELi128ELi4ELb0ELb0EN7cutlass10bfloat16_tE19Flash_kernel_traitsILi128ELi64ELi128ELi4ES3_EELb0ELb0ELb0ELb0ELb0ELb1ELb0ELb1EEEvNS_16Flash_fwd_paramsE) ;  /* 0xfffffe1ce2781950 */ /* 0x03efea0003c3ffff */
        /* <DEDUP_REMOVED lines=14> */
[----:B-1----:R-:W-:Y:S05]  /*1e300*/  @P0 RET.REL.NODEC R226 `(_ZN5flash24flash_fwd_splitkv_kernelI23Flash_fwd_kernel_traitsILi128ELi64ELi128ELi4ELb0ELb0EN7cutlass10bfloat16_tE19Flash_kernel_traitsILi128ELi64ELi128ELi4ES3_EELb0ELb0ELb0ELb0ELb0ELb1ELb0ELb1EEEvNS_16Flash_fwd_paramsE) ;  /* 0xfffffe1ce23c0950 */ /* 0x002fea0003c3ffff */
[----:B------:R-:W-:Y:S01]  /*1e310*/  MOV R227, 0x0 ;  /* 0x0000000000e37802 */ /* 0x000fe20000000f00 */
[----:B------:R1:W-:Y:S03]  /*1e320*/  ST.E.128 desc[UR4][R2.64+0x80], R4 ;  /* 0x0000800402007985 */ /* 0x0003e6000c101d04 */
[----:B-1----:R-:W-:Y:S05]  /*1e330*/  RET.REL.NODEC R226 `(_ZN5flash24flash_fwd_splitkv_kernelI23Flash_fwd_kernel_traitsILi128ELi64ELi128ELi4ELb0ELb0EN7cutlass10bfloat16_tE19Flash_kernel_traitsILi128ELi64ELi128ELi4ES3_EELb0ELb0ELb0ELb0ELb0ELb1ELb0ELb1EEEvNS_16Flash_fwd_paramsE) ;  /* 0xfffffe1ce2307950 */ /* 0x002fea0003c3ffff */
.L_x_1371:
[----:B------:R-:W-:Y:S01]  /*1e340*/  MOV R5, 0x2 ;  /* 0x0000000200057802 */ /* 0x000fe20000000f00 */
[----:B------:R-:W-:Y:S01]  /*1e350*/  IMAD.MOV.U32 R0, RZ, RZ, 0x1f ;  /* 0x0000001fff007424 */ /* 0x000fe200078e00ff */
[----:B------:R-:W-:-:S07]  /*1e360*/  MOV R2, 0xffffffff ;  /* 0xffffffff00027802 */ /* 0x000fce0000000f00 */
[----:B-1---5:R-:W-:Y:S05]  /*1e370*/  WARPSYNC.COLLECTIVE R2, `(.L_x_1382) ;  /* 0x0000000002087348 */ /* 0x022fea0003c00000 */
[----:B------:R2:W3:Y:S02]  /*1e380*/  SHFL.BFLY P0, R9, R243, R5, R0 ;  /* 0x0c000005f3097389 */ /* 0x0004e40000000000 */
[----:B-123-5:R-:W-:Y:S05]  /*1e390*/  ENDCOLLECTIVE ;  /* 0x000000000000791b */ /* 0x02efea0003800000 */
.L_x_1382:
[----:B------:R-:W-:Y:S02]  /*1e3a0*/  IMAD.MOV.U32 R6, RZ, RZ, R9 ;  /* 0x000000ffff067224 */ /* 0x000fe400078e0009 */
[----:B------:R-:W-:Y:S02]  /*1e3b0*/  IMAD.MOV.U32 R5, RZ, RZ, 0x1 ;  /* 0x00000001ff057424 */ /* 0x000fe400078e00ff */
[----:B------:R-:W-:-:S05]  /*1e3c0*/  FADD.FTZ R7, R6, R243 ;  /* 0x000000f306077221 */ /* 0x000fca0000010000 */
[----:B------:R-:W-:-:S07]  /*1e3d0*/  MOV R243, R7 ;  /* 0x0000000700f37202 */ /* 0x000fce0000000f00 */
[----:B------:R-:W-:Y:S05]  /*1e3e0*/  WARPSYNC.COLLECTIVE R2, `(.L_x_1383) ;  /* 0x0000000002087348 */ /* 0x000fea0003c00000 */
[----:B------:R1:W2:Y:S02]  /*1e3f0*/  SHFL.BFLY P0, R9, R243, R5, R0 ;  /* 0x0c000005f3097389 */ /* 0x0002a40000000000 */
[----:B-12---:R-:W-:Y:S05]  /*1e400*/  ENDCOLLECTIVE ;  /* 0x000000000000791b */ /* 0x006fea0003800000 */
.L_x_1383:
[----:B------:R-:W-:Y:S01]  /*1e410*/  MOV R243, R241 ;  /* 0x000000f100f37202 */ /* 0x000fe20000000f00 */
[----:B------:R-:W-:Y:S01]  /*1e420*/  IMAD.MOV.U32 R5, RZ, RZ, 0x2 ;  /* 0x00000002ff057424 */ /* 0x000fe200078e00ff */
[----:B------:R-:W-:-:S07]  /*1e430*/  MOV R6, R9 ;  /* 0x0000000900067202 */ /* 0x000fce0000000f00 */
[----:B------:R-:W-:Y:S05]  /*1e440*/  WARPSYNC.COLLECTIVE R2, `(.L_x_1384) ;  /* 0x0000000002087348 */ /* 0x000fea0003c00000 */
[----:B------:R1:W2:Y:S02]  /*1e450*/  SHFL.BFLY P0, R9, R243, R5, R0 ;  /* 0x0c000005f3097389 */ /* 0x0002a40000000000 */
[----:B-12---:R-:W-:Y:S05]  /*1e460*/  ENDCOLLECTIVE ;  /* 0x000000000000791b */ /* 0x006fea0003800000 */
.L_x_1384:
[----:B------:R-:W-:Y:S01]  /*1e470*/  FADD.FTZ R6, R7, R6 ;  /* 0x0000000607067221 */ /* 0x000fe20000010000 */
[----:B------:R-:W-:Y:S01]  /*1e480*/  FADD.FTZ R8, R9, R241 ;  /* 0x000000f109087221 */ /* 0x000fe20000010000 */
[----:B------:R-:W-:-:S04]  /*1e490*/  MOV R5, 0x1 ;  /* 0x0000000100057802 */ /* 0x000fc80000000f00 */
[----:B------:R-:W-:-:S07]  /*1e4a0*/  MOV R243, R8 ;  /* 0x0000000800f37202 */ /* 0x000fce0000000f00 */
[----:B------:R-:W-:Y:S05]  /*1e4b0*/  WARPSYNC.COLLECTIVE R2, `(.L_x_1385) ;  /* 0x0000000002087348 */ /* 0x000fea0003c00000 */
[----:B------:R1:W2:Y:S02]  /*1e4c0*/  SHFL.BFLY P0, R9, R243, R5, R0 ;  /* 0x0c000005f3097389 */ /* 0x0002a40000000000 */
[----:B-12---:R-:W-:Y:S05]  /*1e4d0*/  ENDCOLLECTIVE ;  /* 0x000000000000791b */ /* 0x006fea0003800000 */
.L_x_1385:
[----:B------:R-:W-:Y:S05]  /*1e4e0*/  BRA `(.L_x_1386) ;  /* 0xffffffe800bc7947 */ /* 0x000fea000383ffff */
.L_x_1387:
        /* <DEDUP_REMOVED lines=9> */
.L_x_14869:


//--------------------- .text._ZN5flash24flash_fwd_splitkv_kernelI23Flash_fwd_kernel_traitsILi128ELi64ELi128ELi4ELb0ELb0EN7cutlass10bfloat16_tE19Flash_kernel_traitsILi128ELi64ELi128ELi4ES3_EELb0ELb0ELb0ELb0ELb0ELb0ELb1ELb0EEEvNS_16Flash_fwd_paramsE --------------------------
	.section	.text._ZN5flash24flash_fwd_splitkv_kernelI23Flash_fwd_kernel_traitsILi128ELi64ELi128ELi4ELb0ELb0EN7cutlass10bfloat16_tE19Flash_kernel_traitsILi128ELi64ELi128ELi4ES3_EELb0ELb0ELb0ELb0ELb0ELb0ELb1ELb0EEEvNS_16Flash_fwd_paramsE,"ax",@progbits
	.align	128
        .global         _ZN5flash24flash_fwd_splitkv_kernelI23Flash_fwd_kernel_traitsILi128ELi64ELi128ELi4ELb0ELb0EN7cutlass10bfloat16_tE19Flash_kernel_traitsILi128ELi64ELi128ELi4ES3_EELb0ELb0ELb0ELb0ELb0ELb0ELb1ELb0EEEvNS_16Flash_fwd_paramsE
        .type           _ZN5flash24flash_fwd_splitkv_kernelI23Flash_fwd_kernel_traitsILi128ELi64ELi128ELi4ELb0ELb0EN7cutlass10bfloat16_tE19Flash_kernel_traitsILi128ELi64ELi128ELi4ES3_EELb0ELb0ELb0ELb0ELb0ELb0ELb1ELb0EEEvNS_16Flash_fwd_paramsE,@function
        .size           _ZN5flash24flash_fwd_splitkv_kernelI23Flash_fwd_kernel_traitsILi128ELi64ELi128ELi4ELb0ELb0EN7cutlass10bfloat16_tE19Flash_kernel_traitsILi128ELi64ELi128ELi4ES3_EELb0ELb0ELb0ELb0ELb0ELb0ELb1ELb0EEEvNS_16Flash_fwd_paramsE,(.L_x_14870 - _ZN5flash24flash_fwd_splitkv_kernelI23Flash_fwd_kernel_traitsILi128ELi64ELi128ELi4ELb0ELb0EN7cutlass10bfloat16_tE19Flash_kernel_traitsILi128ELi64ELi128ELi4ES3_EELb0ELb0ELb0ELb0ELb0ELb0ELb1ELb0EEEvNS_16Flash_fwd_paramsE)
        .other          _ZN5flash24flash_fwd_splitkv_kernelI23Flash_fwd_kernel_traitsILi128ELi64ELi128ELi4ELb0ELb0EN7cutlass10bfloat16_tE19Flash_kernel_traitsILi128ELi64ELi128ELi4ES3_EELb0ELb0ELb0ELb0ELb0ELb0ELb1ELb0EEEvNS_16Flash_fwd_paramsE,@"STO_CUDA_ENTRY STV_DEFAULT"
_ZN5flash24flash_fwd_splitkv_kernelI23Flash_fwd_kernel_traitsILi128ELi64ELi128ELi4ELb0ELb0EN7cutlass10bfloat16_tE19Flash_kernel_traitsILi128ELi64ELi128ELi4ES3_EELb0ELb0ELb0ELb0ELb0ELb0ELb1ELb0EEEvNS_16Flash_fwd_paramsE:
.text._ZN5flash24flash_fwd_splitkv_kernelI23Flash_fwd_kernel_traitsILi128ELi64ELi128ELi4ELb0ELb0EN7cutlass10bfloat16_tE19Flash_kernel_traitsILi128ELi64ELi128ELi4ES3_EELb0ELb0ELb0ELb0ELb0ELb0ELb1ELb0EEEvNS_16Flash_fwd_paramsE:
        /* <DEDUP_REMOVED lines=29> */
[----:B-1----:R-:W-:Y:S05]  /*01d0*/  CALL.REL.NOINC `($_ZN5flash24flash_fwd_splitkv_kernelI23Flash_fwd_kernel_traitsILi128ELi64ELi128ELi4ELb0ELb0EN7cutlass10bfloat16_tE19Flash_kernel_traitsILi128ELi64ELi128ELi4ES3_EELb0ELb0ELb0ELb0ELb0ELb0ELb1ELb0EEEvNS_16Flash_fwd_paramsE$_ZN5flash30compute_attn_1rowblock_splitkvI23Flash_fwd_kernel_traitsILi128ELi64ELi128ELi4ELb0ELb0EN7cutlass10bfloat16_tE19Flash_kernel_traitsILi128ELi64ELi128ELi4ES3_EELb0ELb0ELb0ELb0ELb0ELb0ELb1ELb0ENS_16Flash_fwd_paramsEEEvRKT8_iiiii) ;  /* 0x0000000000087944 */ /* 0x002fea0003c00000 */
[----:B------:R-:W-:Y:S05]  /*01e0*/  BSYNC.RECONVERGENT B2 ;  /* 0x0000000000027941 */ /* 0x000fea0003800200 */
.L_x_1388:
[----:B------:R-:W-:Y:S05]  /*01f0*/  EXIT ;  /* 0x000000000000794d */ /* 0x000fea0003800000 */
        .type           $_ZN5flash24flash_fwd_splitkv_kernelI23Flash_fwd_kernel_traitsILi128ELi64ELi128ELi4ELb0ELb0EN7cutlass10bfloat16_tE19Flash_kernel_traitsILi128ELi64ELi128ELi4ES3_EELb0ELb0ELb0ELb0ELb0ELb0ELb1ELb0EEEvNS_16Flash_fwd_paramsE$_ZN5flash30compute_attn_1rowblock_splitkvI23Flash_fwd_kernel_traitsILi128ELi64ELi128ELi4ELb0ELb0EN7cutlass10bfloat16_tE19Flash_kernel_traitsILi128ELi64ELi128ELi4ES3_EELb0ELb0ELb0ELb0ELb0ELb0ELb1ELb0ENS_16Flash_fwd_paramsEEEvRKT8_iiiii,@function
        .size           $_ZN5flash24flash_fwd_splitkv_kernelI23Flash_fwd_kernel_traitsILi128ELi64ELi128ELi4ELb0ELb0EN7cutlass10bfloat16_tE19Flash_kernel_traitsILi128ELi64ELi128ELi4ES3_EELb0ELb0ELb0ELb0ELb0ELb0ELb1ELb0EEEvNS_16Flash_fwd_paramsE$_ZN5flash30compute_attn_1rowblock_splitkvI23Flash_fwd_kernel_traitsILi128ELi64ELi128ELi4ELb0ELb0EN7cutlass10bfloat16_tE19Flash_kernel_traitsILi128ELi64ELi128ELi4ES3_EELb0ELb0ELb0ELb0ELb0ELb0ELb1ELb0ENS_16Flash_fwd_paramsEEEvRKT8_iiiii,(.L_x_14870 - $_ZN5flash24flash_fwd_splitkv_kernelI23Flash_fwd_kernel_traitsILi128ELi64ELi128ELi4ELb0ELb0EN7cutlass10bfloat16_tE19Flash_kernel_traitsILi128ELi64ELi128ELi4ES3_EELb0ELb0ELb0ELb0ELb0ELb0ELb1ELb0EEEvNS_16Flash_fwd_paramsE$_ZN5flash30compute_attn_1rowblock_splitkvI23Flash_fwd_kernel_traitsILi128ELi64ELi128ELi4ELb0ELb0EN7cutlass10bfloat16_tE19Flash_kernel_traitsILi128ELi64ELi128ELi4ES3_EELb0ELb0ELb0ELb0ELb0ELb0ELb1ELb0ENS_16Flash_fwd_paramsEEEvRKT8_iiiii)
$_ZN5flash24flash_fwd_splitkv_kernelI23Flash_fwd_kernel_traitsILi128ELi64ELi128ELi4ELb0ELb0EN7cutlass10bfloat16_tE19Flash_kernel_traitsILi128ELi64ELi128ELi4ES3_EELb0ELb0ELb0ELb0ELb0ELb0ELb1ELb0EEEvNS_16Flash_fwd_paramsE$_ZN5flash30compute_attn_1rowblock_splitkvI23Flash_fwd_kernel_traitsILi128ELi64ELi128ELi4ELb0ELb0EN7cutlass10bfloat16_tE19Flash_kernel_traitsILi128ELi64ELi128ELi4ES3_EELb0ELb0ELb0ELb0ELb0ELb0ELb1ELb0ENS_16Flash_fwd_paramsEEEvRKT8_iiiii:
        /* <DEDUP_REMOVED lines=20> */
[----:B------:R-:W2:Y:S01]  /*0340*/  S2R R200, SR_TID.X ;  /* 0x0000000000c87919 */ /* 0x000ea20000002100 */
[----:B------:R-:W-:-:S04]  /*0350*/  SHF.R.U32.HI R0, RZ, 0x1e, R225 ;  /* 0x0000001eff007819 */ /* 0x000fc800000116e1 */
[----:B------:R1:W5:Y:S01]  /*0360*/  @P2 LD.E R13, desc[UR4][R22.64] ;  /* 0x00000004160d2980 */ /* 0x000362000c101900 */
[----:B------:R-:W-:Y:S01]  /*0370*/  ISETP.NE.U32.AND P2, PT, R14, RZ, PT ;  /* 0x000000ff0e00720c */ /* 0x000fe20003f45070 */
[----:B------:R-:W-:-:S03]  /*0380*/  IMAD.MOV.U32 R10, RZ, RZ, RZ ;  /* 0x000000ffff0a7224 */ /* 0x000fc600078e00ff */
[----:B------:R-:W-:Y:S01]  /*0390*/  ISETP.NE.AND.EX P2, PT, R15, RZ, PT, P2 ;  /* 0x000000ff0f00720c */ /* 0x000fe20003f45320 */
[----:B------:R-:W-:Y:S01]  /*03a0*/  @P1 IMAD.X R21, R7, 0x1, R0, P0 ;  /* 0x0000000107151824 */ /* 0x000fe200000e0600 */
[----:B------:R-:W-:-:S04]  /*03b0*/  ISETP.NE.U32.AND P0, PT, R16, RZ, PT ;  /* 0x000000ff1000720c */ /* 0x000fc80003f05070 */
[----:B------:R1:W5:Y:S01]  /*03c0*/  @P1 LD.E R10, desc[UR4][R20.64] ;  /* 0x00000004140a1980 */ /* 0x000362000c101900 */
[----:B------:R-:W-:Y:S01]  /*03d0*/  IADD3 R18, P1, PT, R14, R4, RZ ;  /* 0x000000040e127210 */ /* 0x000fe20007f3e0ff */
[----:B------:R-:W-:Y:S01]  /*03e0*/  BSSY.RECONVERGENT B0, `(.L_x_1389) ;  /* 0x0000009000007945 */ /* 0x000fe20003800200 */
[----:B------:R-:W-:-:S03]  /*03f0*/  ISETP.NE.AND.EX P0, PT, R17, RZ, PT, P0 ;  /* 0x000000ff1100720c */ /* 0x000fc60003f05300 */
[----:B------:R-:W-:Y:S02]  /*0400*/  IMAD.X R19, R15, 0x1, R0, P1 ;  /* 0x000000010f137824 */ /* 0x000fe400008e0600 */
[----:B------:R-:W-:Y:S01]  /*0410*/  IMAD.MOV.U32 R15, RZ, RZ, -0x1 ;  /* 0xffffffffff0f7424 */ /* 0x000fe200078e00ff */
[----:B------:R-:W-:Y:S07]  /*0420*/  @!P2 BRA `(.L_x_1390) ;  /* 0x000000000010a947 */ /* 0x000fee0003800000 */
[----:B------:R-:W3:Y:S02]  /*0430*/  LD.E.U8 R7, desc[UR4][R2.64+0x1b2] ;  /* 0x0001b20402077980 */ /* 0x000ee4000c101100 */
[----:B---3--:R-:W-:-:S13]  /*0440*/  ISETP.NE.AND P1, PT, R7, RZ, PT ;  /* 0x000000ff0700720c */ /* 0x008fda0003f25270 */
[----:B------:R-:W-:Y:S05]  /*0450*/  @!P1 BRA `(.L_x_1390) ;  /* 0x0000000000049947 */ /* 0x000fea0003800000 */
[----:B------:R3:W5:Y:S02]  /*0460*/  LD.E R15, desc[UR4][R18.64] ;  /* 0x00000004120f7980 */ /* 0x000764000c101900 */
.L_x_1390:
[----:B------:R-:W-:Y:S05]  /*0470*/  BSYNC.RECONVERGENT B0 ;  /* 0x0000000000007941 */ /* 0x000fea0003800200 */
.L_x_1389:
[----:B------:R-:W-:Y:S04]  /*0480*/  BSSY.RECONVERGENT B0, `(.L_x_1391) ;  /* 0x0000007000007945 */ /* 0x000fe80003800200 */
[----:B------:R-:W-:Y:S05]  /*0490*/  @!P3 BRA `(.L_x_1392) ;  /* 0x000000000014b947 */ /* 0x000fea0003800000 */
[----:B-----5:R-:W4:Y:S02]  /*04a0*/  LD.E.U8 R5, desc[UR4][R2.64+0x1b2] ;  /* 0x0001b20402057980 */ /* 0x020f24000c101100 */
[----:B----4-:R-:W-:-:S13]  /*04b0*/  ISETP.NE.AND P1, PT, R5, RZ, PT ;  /* 0x000000ff0500720c */ /* 0x010fda0003f25270 */
[----:B------:R-:W4:Y:S02]  /*04c0*/  @P1 LD.E R8, desc[UR4][R18.64+0x4] ;  /* 0x0000040412081980 */ /* 0x000f24000c101900 */
[----:B----4-:R-:W-:-:S06]  /*04d0*/  @P1 IADD3 R5, PT, PT, R8, -R15, RZ ;  /* 0x8000000f08051210 */ /* 0x010fcc0007ffe0ff */
[----:B------:R4:W5:Y:S02]  /*04e0*/  @!P1 LD.E R5, desc[UR4][R18.64] ;  /* 0x0000000412059980 */ /* 0x000964000c101900 */
.L_x_1392:
[----:B------:R-:W-:Y:S05]  /*04f0*/  BSYNC.RECONVERGENT B0 ;  /* 0x0000000000007941 */ /* 0x000fea0003800200 */
.L_x_1391:
        /* <DEDUP_REMOVED lines=8> */
.L_x_1394:
[----:B------:R-:W5:Y:S01]  /*0580*/  LD.E.64 R6, desc[UR4][R2.64+0x108] ;  /* 0x0001080402067980 */ /* 0x000f62000c101b00 */
[----:B------:R-:W-:Y:S01]  /*0590*/  BSSY.RECONVERGENT B0, `(.L_x_1396) ;  /* 0x0000006000007945 */ /* 0x000fe20003800200 */
[----:B------:R-:W-:Y:S01]  /*05a0*/  IMAD.MOV.U32 R130, RZ, RZ, RZ ;  /* 0x000000ffff827224 */ /* 0x000fe200078e00ff */
[----:B-----5:R-:W-:-:S04]  /*05b0*/  ISETP.NE.U32.AND P0, PT, R6, RZ, PT ;  /* 0x000000ff0600720c */ /* 0x020fc80003f05070 */
[----:B------:R-:W-:-:S13]  /*05c0*/  ISETP.NE.AND.EX P0, PT, R7, RZ, PT, P0 ;  /* 0x000000ff0700720c */ /* 0x000fda0003f05300 */
[----:B------:R-:W-:Y:S05]  /*05d0*/  @!P0 BRA `(.L_x_1397) ;  /* 0x0000000000048947 */ /* 0x000fea0003800000 */
[----:B------:R1:W5:Y:S02]  /*05e0*/  LD.E R130, desc[UR4][R2.64+0xbc] ;  /* 0x0000bc0402827980 */ /* 0x000364000c101900 */
.L_x_1397:
[----:B------:R-:W-:Y:S05]  /*05f0*/  BSYNC.RECONVERGENT B0 ;  /* 0x0000000000007941 */ /* 0x000fea0003800200 */
.L_x_1396:
[----:B-----5:R-:W-:Y:S02]  /*0600*/  IADD3 R130, PT, PT, R130, R5, -R10 ;  /* 0x0000000582827210 */ /* 0x020fe40007ffe80a */
.L_x_1395:
[----:B------:R-:W-:Y:S05]  /*0610*/  BSYNC.RECONVERGENT B1 ;  /* 0x0000000000017941 */ /* 0x000fea0003800200 */
.L_x_1393:
[----:B-1----:R-:W-:Y:S01]  /*0620*/  IMAD.SHL.U32 R20, R219, 0x40, RZ ;  /* 0x00000040db147824 */ /* 0x002fe200078e00ff */
[----:B------:R-:W-:Y:S01]  /*0630*/  MOV R6, R218 ;  /* 0x000000da00067202 */ /* 0x000fe20000000f00 */
[----:B------:R-:W-:-:S03]  /*0640*/  IMAD.MOV.U32 R7, RZ, RZ, 0x0 ;  /* 0x00000000ff077424 */ /* 0x000fc600078e00ff */
[----:B------:R-:W-:-:S13]  /*0650*/  ISETP.GT.AND P0, PT, R207, R20, PT ;  /* 0x00000014cf00720c */ /* 0x000fda0003f04270 */
[----:B--234-:R-:W-:Y:S05]  /*0660*/  @!P0 RET.REL.NODEC R6 `(_ZN5flash24flash_fwd_splitkv_kernelI23Flash_fwd_kernel_traitsILi128ELi64ELi128ELi4ELb0ELb0EN7cutlass10bfloat16_tE19Flash_kernel_traitsILi128ELi64ELi128ELi4ES3_EELb0ELb0ELb0ELb0ELb0ELb0ELb1ELb0EEEvNS_16Flash_fwd_paramsE) ;  /* 0xfffffff806648950 */ /* 0x01cfea0003c3ffff */
        /* <DEDUP_REMOVED lines=40> */
[----:B------:R-:W4:Y:S01]  /*08f0*/  LD.E R6, desc[UR4][R2.64+0xcc] ;  /* 0x0000cc0402067980 */ /* 0x000f22000c101900 */
[----:B------:R-:W-:Y:S01]  /*0900*/  SHF.R.U32.HI R7, RZ, 0x4, R200 ;  /* 0x00000004ff077819 */ /* 0x000fe200000116c8 */
[----:B------:R-:W-:-:S02]  /*0910*/  IMAD.SHL.U32 R9, R200, 0x4, RZ ;  /* 0x00000004c8097824 */ /* 0x000fc400078e00ff */
[----:B------:R-:W-:Y:S01]  /*0920*/  IMAD.SHL.U32 R200, R200, 0x8, RZ ;  /* 0x00000008c8c87824 */ /* 0x000fe200078e00ff */
[----:B------:R-:W5:Y:S02]  /*0930*/  LD.E.64 R10, desc[UR4][R2.64+0xa8] ;  /* 0x0000a804020a7980 */ /* 0x000f64000c101b00 */
[----:B------:R-:W-:Y:S01]  /*0940*/  LOP3.LUT R9, R9, 0x3c, RZ, 0xc0, !PT ;  /* 0x0000003c09097812 */ /* 0x000fe200078ec0ff */
[----:B------:R-:W-:Y:S01]  /*0950*/  VIADD R15, R7, 0x8 ;  /* 0x00000008070f7836 */ /* 0x000fe20000000000 */
[----:B------:R-:W5:Y:S02]  /*0960*/  LD.E R0, desc[UR4][R2.64+0xc0] ;  /* 0x0000c00402007980 */ /* 0x000f64000c101900 */
[C---:B------:R-:W-:Y:S02]  /*0970*/  LOP3.LUT R17, R9.reuse, 0x1f80, R200, 0xf8, !PT ;  /* 0x00001f8009117812 */ /* 0x040fe400078ef8c8 */
[----:B------:R1:W5:Y:S01]  /*0980*/  LD.E.64 R12, desc[UR4][R2.64+0x78] ;  /* 0x00007804020c7980 */ /* 0x000362000c101b00 */
[----:B------:R-:W-:Y:S01]  /*0990*/  ISETP.NE.AND P6, PT, R9, RZ, PT ;  /* 0x000000ff0900720c */ /* 0x000fe20003fc5270 */
[----:B------:R-:W-:Y:S01]  /*09a0*/  BSSY.RECONVERGENT B0, `(.L_x_1399) ;  /* 0x0000016000007945 */ /* 0x000fe20003800200 */
[----:B------:R-:W-:Y:S01]  /*09b0*/  VIADD R27, R7, 0x18 ;  /* 0x00000018071b7836 */ /* 0x000fe20000000000 */
[----:B------:R-:W-:Y:S01]  /*09c0*/  LOP3.LUT R29, R9, 0x40, RZ, 0xfc, !PT ;  /* 0x00000040091d7812 */ /* 0x000fe200078efcff */
[----:B-1----:R-:W-:-:S02]  /*09d0*/  VIADD R3, R7, 0x10 ;  /* 0x0000001007037836 */ /* 0x002fc40000000000 */
[----:B--2---:R-:W-:Y:S02]  /*09e0*/  IMAD R225, R4, UR8, R225 ;  /* 0x0000000804e17c24 */ /* 0x004fe4000f8e02e1 */
[----:B------:R-:W-:Y:S02]  /*09f0*/  IMAD.IADD R4, R207, 0x1, -R20 ;  /* 0x00000001cf047824 */ /* 0x000fe400078e0a14 */
[----:B---3--:R-:W-:-:S03]  /*0a00*/  IMAD R8, R225, R8, R223 ;  /* 0x00000008e1087224 */ /* 0x008fc600078e02df */
[----:B------:R-:W-:Y:S01]  /*0a10*/  ISETP.GE.AND P3, PT, R7, R4, PT ;  /* 0x000000040700720c */ /* 0x000fe20003f66270 */
[----:B------:R-:W-:Y:S01]  /*0a20*/  IMAD R5, R5, R8, R20 ;  /* 0x0000000805057224 */ /* 0x000fe200078e0214 */
[CC--:B------:R-:W-:Y:S02]  /*0a30*/  ISETP.GE.AND P2, PT, R15.reuse, R4.reuse, PT ;  /* 0x000000040f00720c */ /* 0x0c0fe40003f46270 */
[----:B------:R-:W-:Y:S01]  /*0a40*/  ISETP.GE.OR P4, PT, R15, R4, P6 ;  /* 0x000000040f00720c */ /* 0x000fe20003786670 */
[----:B----4-:R-:W-:Y:S01]  /*0a50*/  IMAD R6, R5, R6, RZ ;  /* 0x0000000605067224 */ /* 0x010fe200078e02ff */
[----:B------:R-:W-:-:S04]  /*0a60*/  ISETP.GE.AND P0, PT, R3, R4, PT ;  /* 0x000000040300720c */ /* 0x000fc80003f06270 */
[----:B------:R-:W-:-:S04]  /*0a70*/  IADD3 R17, P1, PT, R6, R17, RZ ;  /* 0x0000001106117210 */ /* 0x000fc80007f3e0ff */
[----:B------:R-:W-:Y:S01]  /*0a80*/  LEA.HI.X.SX32 R15, R6, RZ, 0x1, P1 ;  /* 0x000000ff060f7211 */ /* 0x000fe200008f0eff */
[----:B------:R-:W-:Y:S08]  /*0a90*/  @P3 BRA `(.L_x_1400) ;  /* 0x0000000000183947 */ /* 0x000ff00003800000 */
[-C--:B-----5:R-:W-:Y:S02]  /*0aa0*/  ISETP.GE.AND P5, PT, R9, R0.reuse, PT ;  /* 0x000000000900720c */ /* 0x0a0fe40003fa6270 */
[----:B------:R-:W-:Y:S02]  /*0ab0*/  ISETP.GE.AND P3, PT, R29, R0, PT ;  /* 0x000000001d00720c */ /* 0x000fe40003f66270 */
[----:B------:R-:W-:-:S04]  /*0ac0*/  LEA R18, P1, R17, R12, 0x2 ;  /* 0x0000000c11127211 */ /* 0x000fc800078210ff */
[----:B------:R-:W-:-:S05]  /*0ad0*/  LEA.HI.X R19, R17, R13, R15, 0x2, P1 ;  /* 0x0000000d11137211 */ /* 0x000fca00008f140f */
[----:B------:R1:W-:Y:S04]  /*0ae0*/  @!P5 ST.E.128 desc[UR4][R18.64], RZ ;  /* 0x000000ff1200d985 */ /* 0x0003e8000c101d04 */
[----:B------:R1:W-:Y:S02]  /*0af0*/  @!P3 ST.E.128 desc[UR4][R18.64+0x100], RZ ;  /* 0x000100ff1200b985 */ /* 0x0003e4000c101d04 */
.L_x_1400:
[----:B------:R-:W-:Y:S05]  /*0b00*/  BSYNC.RECONVERGENT B0 ;  /* 0x0000000000007941 */ /* 0x000fea0003800200 */
.L_x_1399:
[----:B------:R-:W-:Y:S01]  /*0b10*/  BSSY.RECONVERGENT B0, `(.L_x_1401) ;  /* 0x000000c000007945 */ /* 0x000fe20003800200 */
[----:B------:R-:W-:Y:S02]  /*0b20*/  ISETP.GE.AND P1, PT, R27, R4, PT ;  /* 0x000000041b00720c */ /* 0x000fe40003f26270 */
[----:B------:R-:W-:Y:S01]  /*0b30*/  IADD3 R25, PT, PT, R7, 0x20, RZ ;  /* 0x0000002007197810 */ /* 0x000fe20007ffe0ff */
[----:B------:R-:W-:Y:S05]  /*0b40*/  @P2 BRA `(.L_x_1402) ;  /* 0x0000000000202947 */ /* 0x000fea0003800000 */
[-C--:B-----5:R-:W-:Y:S02]  /*0b50*/  ISETP.GE.AND P5, PT, R9, R0.reuse, PT ;  /* 0x000000000900720c */ /* 0x0a0fe40003fa6270 */
[----:B------:R-:W-:-:S11]  /*0b60*/  ISETP.GE.AND P3, PT, R29, R0, PT ;  /* 0x000000001d00720c */ /* 0x000fd60003f66270 */
[----:B------:R-:W-:-:S04]  /*0b70*/  @!P5 LEA R20, P2, R17, R12, 0x2 ;  /* 0x0000000c1114d211 */ /* 0x000fc800078410ff */
[C---:B------:R-:W-:Y:S02]  /*0b80*/  @!P5 LEA.HI.X R21, R17.reuse, R13, R15, 0x2, P2 ;  /* 0x0000000d1115d211 */ /* 0x040fe400010f140f */
[----:B-1----:R-:W-:-:S03]  /*0b90*/  @!P3 LEA R18, P2, R17, R12, 0x2 ;  /* 0x0000000c1112b211 */ /* 0x002fc600078410ff */
[----:B------:R2:W-:Y:S01]  /*0ba0*/  @!P5 ST.E.128 desc[UR4][R20.64+0x1000], RZ ;  /* 0x001000ff1400d985 */ /* 0x0005e2000c101d04 */
[----:B------:R-:W-:-:S05]  /*0bb0*/  @!P3 LEA.HI.X R19, R17, R13, R15, 0x2, P2 ;  /* 0x0000000d1113b211 */ /* 0x000fca00010f140f */
[----:B------:R2:W-:Y:S04]  /*0bc0*/  @!P3 ST.E.128 desc[UR4][R18.64+0x1100], RZ ;  /* 0x001100ff1200b985 */ /* 0x0005e8000c101d04 */
.L_x_1402:
[----:B------:R-:W-:Y:S05]  /*0bd0*/  BSYNC.RECONVERGENT B0 ;  /* 0x0000000000007941 */ /* 0x000fea0003800200 */
.L_x_1401:
[----:B------:R-:W-:Y:S01]  /*0be0*/  BSSY.RECONVERGENT B0, `(.L_x_1403) ;  /* 0x000000c000007945 */ /* 0x000fe20003800200 */
[----:B------:R-:W-:Y:S02]  /*0bf0*/  ISETP.GE.AND P2, PT, R25, R4, PT ;  /* 0x000000041900720c */ /* 0x000fe40003f46270 */
[----:B------:R-:W-:Y:S01]  /*0c00*/  IADD3 R23, PT, PT, R7, 0x28, RZ ;  /* 0x0000002807177810 */ /* 0x000fe20007ffe0ff */
[----:B------:R-:W-:Y:S05]  /*0c10*/  @P0 BRA `(.L_x_1404) ;  /* 0x0000000000200947 */ /* 0x000fea0003800000 */
[-C--:B-----5:R-:W-:Y:S02]  /*0c20*/  ISETP.GE.AND P5, PT, R9, R0.reuse, PT ;  /* 0x000000000900720c */ /* 0x0a0fe40003fa6270 */
[----:B------:R-:W-:-:S11]  /*0c30*/  ISETP.GE.AND P3, PT, R29, R0, PT ;  /* 0x000000001d00720c */ /* 0x000fd60003f66270 */
[----:B--2---:R-:W-:-:S04]  /*0c40*/  @!P5 LEA R20, P0, R17, R12, 0x2 ;  /* 0x0000000c1114d211 */ /* 0x004fc800078010ff */
[C---:B------:R-:W-:Y:S02]  /*0c50*/  @!P5 LEA.HI.X R21, R17.reuse, R13, R15, 0x2, P0 ;  /* 0x0000000d1115d211 */ /* 0x040fe400000f140f */
[----:B-1----:R-:W-:-:S03]  /*0c60*/  @!P3 LEA R18, P0, R17, R12, 0x2 ;  /* 0x0000000c1112b211 */ /* 0x002fc600078010ff */
[----:B------:R3:W-:Y:S01]  /*0c70*/  @!P5 ST.E.128 desc[UR4][R20.64+0x2000], RZ ;  /* 0x002000ff1400d985 */ /* 0x0007e2000c101d04 */
[----:B------:R-:W-:-:S05]  /*0c80*/  @!P3 LEA.HI.X R19, R17, R13, R15, 0x2, P0 ;  /* 0x0000000d1113b211 */ /* 0x000fca00000f140f */
[----:B------:R3:W-:Y:S04]  /*0c90*/  @!P3 ST.E.128 desc[UR4][R18.64+0x2100], RZ ;  /* 0x002100ff1200b985 */ /* 0x0007e8000c101d04 */
.L_x_1404:
[----:B------:R-:W-:Y:S05]  /*0ca0*/  BSYNC.RECONVERGENT B0 ;  /* 0x0000000000007941 */ /* 0x000fea0003800200 */
.L_x_1403:
[----:B------:R-:W-:Y:S01]  /*0cb0*/  BSSY.RECONVERGENT B0, `(.L_x_1405) ;  /* 0x000000c000007945 */ /* 0x000fe20003800200 */
[----:B------:R-:W-:Y:S02]  /*0cc0*/  ISETP.GE.AND P0, PT, R23, R4, PT ;  /* 0x000000041700720c */ /* 0x000fe40003f06270 */
[----:B--23--:R-:W-:Y:S01]  /*0cd0*/  IADD3 R21, PT, PT, R7, 0x30, RZ ;  /* 0x0000003007157810 */ /* 0x00cfe20007ffe0ff */
        /* <DEDUP_REMOVED lines=9> */
.L_x_1406:
[----:B------:R-:W-:Y:S05]  /*0d70*/  BSYNC.RECONVERGENT B0 ;  /* 0x0000000000007941 */ /* 0x000fea0003800200 */
.L_x_1405:
[----:B------:R-:W-:Y:S01]  /*0d80*/  BSSY.RECONVERGENT B0, `(.L_x_1407) ;  /* 0x000000b000007945 */ /* 0x000fe20003800200 */
[----:B------:R-:W-:-:S03]  /*0d90*/  ISETP.GE.AND P1, PT, R21, R4, PT ;  /* 0x000000041500720c */ /* 0x000fc60003f26270 */
[----:B------:R-:W-:Y:S10]  /*0da0*/  @P2 BRA `(.L_x_1408) ;  /* 0x0000000000202947 */ /* 0x000ff40003800000 */
        /* <DEDUP_REMOVED lines=8> */
.L_x_1408:
[----:B------:R-:W-:Y:S05]  /*0e30*/  BSYNC.RECONVERGENT B0 ;  /* 0x0000000000007941 */ /* 0x000fea0003800200 */
.L_x_1407:
[----:B------:R-:W-:Y:S01]  /*0e40*/  BSSY.RECONVERGENT B0, `(.L_x_1409) ;  /* 0x000000b000007945 */ /* 0x000fe20003800200 */
[----:B------:R-:W-:-:S03]  /*0e50*/  ISETP.GE.OR P5, PT, R7, R4, P6 ;  /* 0x000000040700720c */ /* 0x000fc600037a6670 */
[----:B------:R-:W-:Y:S10]  /*0e60*/  @P0 BRA `(.L_x_1410) ;  /* 0x0000000000200947 */ /* 0x000ff40003800000 */
[-C--:B-----5:R-:W-:Y:S02]  /*0e70*/  ISETP.GE.AND P3, PT, R9, R0.reuse, PT ;  /* 0x000000000900720c */ /* 0x0a0fe40003f66270 */
[----:B------:R-:W-:-:S11]  /*0e80*/  ISETP.GE.AND P2, PT, R29, R0, PT ;  /* 0x000000001d00720c */ /* 0x000fd60003f46270 */
[----:B--23--:R-:W-:-:S04]  /*0e90*/  @!P3 LEA R30, P0, R17, R12, 0x2 ;  /* 0x0000000c111eb211 */ /* 0x00cfc800078010ff */
[C---:B------:R-:W-:Y:S02]  /*0ea0*/  @!P3 LEA.HI.X R31, R17.reuse, R13, R15, 0x2, P0 ;  /* 0x0000000d111fb211 */ /* 0x040fe400000f140f */
[----:B-1----:R-:W-:-:S03]  /*0eb0*/  @!P2 LEA R18, P0, R17, R12, 0x2 ;  /* 0x0000000c1112a211 */ /* 0x002fc600078010ff */
[----:B------:R4:W-:Y:S01]  /*0ec0*/  @!P3 ST.E.128 desc[UR4][R30.64+0x5000], RZ ;  /* 0x005000ff1e00b985 */ /* 0x0009e2000c101d04 */
[----:B------:R-:W-:-:S05]  /*0ed0*/  @!P2 LEA.HI.X R19, R17, R13, R15, 0x2, P0 ;  /* 0x0000000d1113a211 */ /* 0x000fca00000f140f */
[----:B------:R4:W-:Y:S04]  /*0ee0*/  @!P2 ST.E.128 desc[UR4][R18.64+0x5100], RZ ;  /* 0x005100ff1200a985 */ /* 0x0009e8000c101d04 */
.L_x_1410:
[----:B------:R-:W-:Y:S05]  /*0ef0*/  BSYNC.RECONVERGENT B0 ;  /* 0x0000000000007941 */ /* 0x000fea0003800200 */
.L_x_1409:
[----:B------:R-:W-:Y:S01]  /*0f00*/  BSSY.RECONVERGENT B0, `(.L_x_1411) ;  /* 0x000000c000007945 */ /* 0x000fe20003800200 */
[----:B-1234-:R-:W-:Y:S02]  /*0f10*/  IADD3 R19, P0, PT, R5, R7, RZ ;  /* 0x0000000705137210 */ /* 0x01efe40007f1e0ff */
[----:B------:R-:W-:Y:S01]  /*0f20*/  IADD3 R7, PT, PT, R7, 0x38, RZ ;  /* 0x0000003807077810 */ /* 0x000fe20007ffe0ff */
[----:B------:R-:W-:Y:S05]  /*0f30*/  @P1 BRA `(.L_x_1412) ;  /* 0x0000000000201947 */ /* 0x000fea0003800000 */
[-C--:B-----5:R-:W-:Y:S02]  /*0f40*/  ISETP.GE.AND P3, PT, R9, R0.reuse, PT ;  /* 0x000000000900720c */ /* 0x0a0fe40003f66270 */
[----:B------:R-:W-:-:S11]  /*0f50*/  ISETP.GE.AND P2, PT, R29, R0, PT ;  /* 0x000000001d00720c */ /* 0x000fd60003f46270 */
[----:B------:R-:W-:-:S04]  /*0f60*/  @!P3 LEA R32, P1, R17, R12, 0x2 ;  /* 0x0000000c1120b211 */ /* 0x000fc800078210ff */
[C---:B------:R-:W-:Y:S02]  /*0f70*/  @!P3 LEA.HI.X R33, R17.reuse, R13, R15, 0x2, P1 ;  /* 0x0000000d1121b211 */ /* 0x040fe400008f140f */
[----:B------:R-:W-:-:S03]  /*0f80*/  @!P2 LEA R30, P1, R17, R12, 0x2 ;  /* 0x0000000c111ea211 */ /* 0x000fc600078210ff */
[----:B------:R1:W-:Y:S01]  /*0f90*/  @!P3 ST.E.128 desc[UR4][R32.64+0x6000], RZ ;  /* 0x006000ff2000b985 */ /* 0x0003e2000c101d04 */
[----:B------:R-:W-:-:S05]  /*0fa0*/  @!P2 LEA.HI.X R31, R17, R13, R15, 0x2, P1 ;  /* 0x0000000d111fa211 */ /* 0x000fca00008f140f */
[----:B------:R1:W-:Y:S04]  /*0fb0*/  @!P2 ST.E.128 desc[UR4][R30.64+0x6100], RZ ;  /* 0x006100ff1e00a985 */ /* 0x0003e8000c101d04 */
.L_x_1412:
[----:B------:R-:W-:Y:S05]  /*0fc0*/  BSYNC.RECONVERGENT B0 ;  /* 0x0000000000007941 */ /* 0x000fea0003800200 */
.L_x_1411:
[----:B------:R-:W-:Y:S01]  /*0fd0*/  ISETP.GE.AND P1, PT, R7, R4, PT ;  /* 0x000000040700720c */ /* 0x000fe20003f26270 */
[----:B------:R-:W-:Y:S01]  /*0fe0*/  BSSY.RECONVERGENT B0, `(.L_x_1413) ;  /* 0x000000e000007945 */ /* 0x000fe20003800200 */
[----:B------:R-:W-:Y:S02]  /*0ff0*/  LEA.HI.X.SX32 R5, R5, RZ, 0x1, P0 ;  /* 0x000000ff05057211 */ /* 0x000fe400000f0eff */
[----:B-----5:R-:W-:Y:S02]  /*1000*/  LEA R2, P0, R19, R10, 0x2 ;  /* 0x0000000a13027211 */ /* 0x020fe400078010ff */
[----:B------:R-:W-:Y:S02]  /*1010*/  ISETP.GE.OR P3, PT, R3, R4, P6 ;  /* 0x000000040300720c */ /* 0x000fe40003766670 */
[----:B------:R-:W-:-:S05]  /*1020*/  LEA.HI.X R3, R19, R11, R5, 0x2, P0 ;  /* 0x0000000b13037211 */ /* 0x000fca00000f1405 */
[----:B------:R-:W-:Y:S06]  /*1030*/  @P1 BRA `(.L_x_1414) ;  /* 0x0000000000201947 */ /* 0x000fec0003800000 */
[-C--:B------:R-:W-:Y:S02]  /*1040*/  ISETP.GE.AND P2, PT, R9, R0.reuse, PT ;  /* 0x000000000900720c */ /* 0x080fe40003f46270 */
[----:B------:R-:W-:-:S11]  /*1050*/  ISETP.GE.AND P1, PT, R29, R0, PT ;  /* 0x000000001d00720c */ /* 0x000fd60003f26270 */
[----:B------:R-:W-:-:S04]  /*1060*/  @!P2 LEA R8, P0, R17, R12, 0x2 ;  /* 0x0000000c1108a211 */ /* 0x000fc800078010ff */
[C---:B------:R-:W-:Y:S02]  /*1070*/  @!P2 LEA.HI.X R9, R17.reuse, R13, R15, 0x2, P0 ;  /* 0x0000000d1109a211 */ /* 0x040fe400000f140f */
[----:B------:R-:W-:-:S03]  /*1080*/  @!P1 LEA R10, P0, R17, R12, 0x2 ;  /* 0x0000000c110a9211 */ /* 0x000fc600078010ff */
[----:B------:R2:W-:Y:S01]  /*1090*/  @!P2 ST.E.128 desc[UR4][R8.64+0x7000], RZ ;  /* 0x007000ff0800a985 */ /* 0x0005e2000c101d04 */
[----:B------:R-:W-:-:S05]  /*10a0*/  @!P1 LEA.HI.X R11, R17, R13, R15, 0x2, P0 ;  /* 0x0000000d110b9211 */ /* 0x000fca00000f140f */
[----:B------:R2:W-:Y:S04]  /*10b0*/  @!P1 ST.E.128 desc[UR4][R10.64+0x7100], RZ ;  /* 0x007100ff0a009985 */ /* 0x0005e8000c101d04 */
.L_x_1414:
[----:B------:R-:W-:Y:S05]  /*10c0*/  BSYNC.RECONVERGENT B0 ;  /* 0x0000000000007941 */ /* 0x000fea0003800200 */
.L_x_1413:
[----:B------:R-:W-:Y:S01]  /*10d0*/  @!P5 IMAD.MOV.U32 R5, RZ, RZ, -0x800000 ;  /* 0xff800000ff05d424 */ /* 0x000fe200078e00ff */
[-C--:B------:R-:W-:Y:S01]  /*10e0*/  ISETP.GE.OR P2, PT, R27, R4.reuse, P6 ;  /* 0x000000041b00720c */ /* 0x080fe20003746670 */
[----:B------:R-:W-:Y:S01]  /*10f0*/  @!P4 IMAD.MOV.U32 R17, RZ, RZ, -0x800000 ;  /* 0xff800000ff11c424 */ /* 0x000fe200078e00ff */
[-C--:B------:R-:W-:Y:S02]  /*1100*/  ISETP.GE.OR P1, PT, R25, R4.reuse, P6 ;  /* 0x000000041900720c */ /* 0x080fe40003726670 */
[----:B------:R-:W-:Y:S01]  /*1110*/  @!P5 ST.E desc[UR4][R2.64], R5 ;  /* 0x000000050200d985 */ /* 0x000fe2000c101904 */
[-C--:B------:R-:W-:Y:S02]  /*1120*/  ISETP.GE.OR P0, PT, R23, R4.reuse, P6 ;  /* 0x000000041700720c */ /* 0x080fe40003706670 */
[-C--:B------:R-:W-:Y:S01]  /*1130*/  ISETP.GE.OR P5, PT, R21, R4.reuse, P6 ;  /* 0x000000041500720c */ /* 0x080fe200037a6670 */
[----:B------:R-:W-:Y:S01]  /*1140*/  @!P4 ST.E desc[UR4][R2.64+0x20], R17 ;  /* 0x000020110200c985 */ /* 0x000fe2000c101904 */
[----:B------:R-:W-:-:S02]  /*1150*/  ISETP.GE.OR P6, PT, R7, R4, P6 ;  /* 0x000000040700720c */ /* 0x000fc400037c6670 */
[----:B------:R-:W-:Y:S02]  /*1160*/  @!P3 MOV R15, 0xff800000 ;  /* 0xff800000000fb802 */ /* 0x000fe40000000f00 */
[----:B------:R-:W-:Y:S01]  /*1170*/  @!P2 IMAD.MOV.U32 R13, RZ, RZ, -0x800000 ;  /* 0xff800000ff0da424 */ /* 0x000fe200078e00ff */
[----:B------:R-:W-:Y:S01]  /*1180*/  MOV R219, 0x0 ;  /* 0x0000000000db7802 */ /* 0x000fe20000000f00 */
[----:B--2---:R-:W-:Y:S01]  /*1190*/  @!P1 IMAD.MOV.U32 R11, RZ, RZ, -0x800000 ;  /* 0xff800000ff0b9424 */ /* 0x004fe200078e00ff */
[----:B------:R-:W-:Y:S02]  /*11a0*/  @!P3 ST.E desc[UR4][R2.64+0x40], R15 ;  /* 0x0000400f0200b985 */ /* 0x000fe4000c101904 */
[----:B------:R-:W-:Y:S02]  /*11b0*/  @!P0 MOV R9, 0xff800000 ;  /* 0xff80000000098802 */ /* 0x000fe40000000f00 */
[----:B------:R-:W-:Y:S01]  /*11c0*/  @!P5 IMAD.MOV.U32 R7, RZ, RZ, -0x800000 ;  /* 0xff800000ff07d424 */ /* 0x000fe200078e00ff */
[----:B------:R-:W-:Y:S04]  /*11d0*/  @!P2 ST.E desc[UR4][R2.64+0x60], R13 ;  /* 0x0000600d0200a985 */ /* 0x000fe8000c101904 */
[----:B------:R-:W-:Y:S04]  /*11e0*/  @!P1 ST.E desc[UR4][R2.64+0x80], R11 ;  /* 0x0000800b02009985 */ /* 0x000fe8000c101904 */
[----:B------:R-:W-:Y:S04]  /*11f0*/  @!P0 ST.E desc[UR4][R2.64+0xa0], R9 ;  /* 0x0000a00902008985 */ /* 0x000fe8000c101904 */
[----:B------:R1:W-:Y:S02]  /*1200*/  @!P5 ST.E desc[UR4][R2.64+0xc0], R7 ;  /* 0x0000c0070200d985 */ /* 0x0003e4000c101904 */
[----:B-1----:R-:W-:Y:S05]  /*1210*/  @P6 RET.REL.NODEC R218 `(_ZN5flash24flash_fwd_splitkv_kernelI23Flash_fwd_kernel_traitsILi128ELi64ELi128ELi4ELb0ELb0EN7cutlass10bfloat16_tE19Flash_kernel_traitsILi128ELi64ELi128ELi4ES3_EELb0ELb0ELb0ELb0ELb0ELb0ELb1ELb0EEEvNS_16Flash_fwd_paramsE) ;  /* 0xffffffecda786950 */ /* 0x002fea0003c3ffff */
[----:B------:R-:W-:Y:S02]  /*1220*/  MOV R5, 0xff800000 ;  /* 0xff80000000057802 */ /* 0x000fe40000000f00 */
[----:B------:R-:W-:-:S03]  /*1230*/  MOV R219, 0x0 ;  /* 0x0000000000db7802 */ /* 0x000fc60000000f00 */
[----:B------:R1:W-:Y:S02]  /*1240*/  ST.E desc[UR4][R2.64+0xe0], R5 ;  /* 0x0000e00502007985 */ /* 0x0003e4000c101904 */
[----:B-1----:R-:W-:Y:S05]  /*1250*/  RET.REL.NODEC R218 `(_ZN5flash24flash_fwd_splitkv_kernelI23Flash_fwd_kernel_traitsILi128ELi64ELi128ELi4ELb0ELb0EN7cutlass10bfloat16_tE19Flash_kernel_traitsILi128ELi64ELi128ELi4ES3_EELb0ELb0ELb0ELb0ELb0ELb0ELb1ELb0EEEvNS_16Flash_fwd_paramsE) ;  /* 0xffffffecda687950 */ /* 0x002fea0003c3ffff */
.L_x_1398:
        /* <DEDUP_REMOVED lines=57> */
[----:B----4-:R-:W4:Y:S02]  /*15f0*/  MUFU.RCP R10, R12 ;  /* 0x0000000c000a7308 */ /* 0x010f240000001000 */
        /* <DEDUP_REMOVED lines=15> */
[----:B------:R-:W-:Y:S01]  /*16f0*/  @!P1 IADD3 R4, PT, PT, R4, 0x1, RZ ;  /* 0x0000000104049810 */ /* 0x000fe20007ffe0ff */
[----:B------:R-:W-:Y:S01]  /*1700*/  IMAD.MOV R8, RZ, RZ, -R8 ;  /* 0x000000ffff087224 */ /* 0x000fe200078e0a08 */
        /* <DEDUP_REMOVED lines=9> */
[----:B------:R-:W-:-:S05]  /*17a0*/  @!P1 LOP3.LUT R7, RZ, R16, RZ, 0x33, !PT ;  /* 0x00000010ff079212 */ /* 0x000fca00078e33ff */
[----:B------:R-:W-:Y:S01]  /*17b0*/  IMAD R9, R19, R7, RZ ;  /* 0x0000000713097224 */ /* 0x000fe200078e02ff */
[----:B---3--:R-:W-:Y:S01]  /*17c0*/  SHF.R.S32.HI R5, RZ, 0x1f, R0 ;  /* 0x0000001fff057819 */ /* 0x008fe20000011400 */
[----:B------:R-:W-:-:S04]  /*17d0*/  IMAD R6, R23, R0, RZ ;  /* 0x0000000017067224 */ /* 0x000fc800078e02ff */
[C---:B------:R-:W-:Y:S02]  /*17e0*/  IMAD R6, R22.reuse, R5, R6 ;  /* 0x0000000516067224 */ /* 0x040fe400078e0206 */
[----:B------:R-:W-:-:S05]  /*17f0*/  IMAD.WIDE.U32 R22, R22, R0, RZ ;  /* 0x0000000016167225 */ /* 0x000fca00078e00ff */
[----:B------:R-:W-:Y:S02]  /*1800*/  IADD3 R23, PT, PT, R23, R6, RZ ;  /* 0x0000000617177210 */ /* 0x000fe40007ffe0ff */
[----:B------:R-:W-:Y:S01]  /*1810*/  SHF.R.S32.HI R6, RZ, 0x1f, R7 ;  /* 0x0000001fff067819 */ /* 0x000fe20000011407 */
[----:B------:R-:W-:-:S04]  /*1820*/  IMAD.WIDE.U32 R22, R8, R208, R22 ;  /* 0x000000d008167225 */ /* 0x000fc800078e0016 */
[----:B------:R-:W-:Y:S02]  /*1830*/  IMAD.IADD R23, R23, 0x1, R4 ;  /* 0x0000000117177824 */ /* 0x000fe400078e0204 */
[----:B--2---:R-:W-:Y:S02]  /*1840*/  IMAD R4, R15, R0, RZ ;  /* 0x000000000f047224 */ /* 0x004fe400078e02ff */
[----:B------:R-:W-:Y:S02]  /*1850*/  IMAD R6, R18, R6, R9 ;  /* 0x0000000612067224 */ /* 0x000fe400078e0209 */
        /* <DEDUP_REMOVED lines=8> */
.L_x_1416:
        /* <DEDUP_REMOVED lines=30> */
[----:B------:R-:W-:Y:S01]  /*1ac0*/  @!P2 IMAD R0, R0, R208, R7 ;  /* 0x000000d00000a224 */ /* 0x000fe200078e0207 */
[----:B------:R-:W-:-:S05]  /*1ad0*/  @P2 IADD3 R6, PT, PT, R10, R15, RZ ;  /* 0x0000000f0a062210 */ /* 0x000fca0007ffe0ff */
[-C--:B------:R-:W-:Y:S01]  /*1ae0*/  @!P1 IADD3 R5, PT, PT, R5, -R4.reuse, RZ ;  /* 0x8000000405059210 */ /* 0x080fe20007ffe0ff */
[----:B------:R-:W-:Y:S01]  /*1af0*/  @!P2 IMAD.IADD R27, R27, 0x1, R0 ;  /* 0x000000011b1ba824 */ /* 0x000fe200078e0200 */
[----:B-----5:R-:W-:Y:S01]  /*1b00*/  @!P2 SHF.R.S32.HI R0, RZ, 0x1f, R9 ;  /* 0x0000001fff00a819 */ /* 0x020fe20000011409 */
[-C--:B---3--:R-:W-:Y:S01]  /*1b10*/  @!P2 IMAD R7, R25, R9.reuse, RZ ;  /* 0x000000091907a224 */ /* 0x088fe200078e02ff */
[----:B------:R-:W-:Y:S02]  /*1b20*/  ISETP.GE.U32.AND P4, PT, R5, R4, PT ;  /* 0x000000040500720c */ /* 0x000fe40003f86070 */
[----:B------:R-:W-:Y:S01]  /*1b30*/  LOP3.LUT R4, R223, R16, RZ, 0x3c, !PT ;  /* 0x00000010df047212 */ /* 0x000fe200078e3cff */
[----:B------:R-:W-:Y:S01]  /*1b40*/  @!P2 IMAD R7, R24, R0, R7 ;  /* 0x000000001807a224 */ /* 0x000fe200078e0207 */
[----:B------:R-:W-:Y:S01]  /*1b50*/  ISETP.NE.AND P3, PT, R16, RZ, PT ;  /* 0x000000ff1000720c */ /* 0x000fe20003f65270 */
[----:B------:R-:W-:Y:S01]  /*1b60*/  @!P2 IMAD.WIDE.U32 R26, R24, R9, R26 ;  /* 0x00000009181aa225 */ /* 0x000fe200078e001a */
[----:B------:R-:W-:-:S03]  /*1b70*/  ISETP.GE.AND P0, PT, R4, RZ, PT ;  /* 0x000000ff0400720c */ /* 0x000fc60003f06270 */
        /* <DEDUP_REMOVED lines=8> */
[----:B------:R-:W-:Y:S01]  /*1c00*/  IMAD R4, R209, R220, RZ ;  /* 0x000000dcd1047224 */ /* 0x000fe200078e02ff */
[----:B------:R-:W-:Y:S01]  /*1c10*/  @!P2 SHF.R.S32.HI R5, RZ, 0x1f, R10 ;  /* 0x0000001fff05a819 */ /* 0x000fe2000001140a */
[----:B----4-:R-:W-:Y:S01]  /*1c20*/  @!P2 IMAD R0, R211, R10, RZ ;  /* 0x0000000ad300a224 */ /* 0x010fe200078e02ff */
[----:B------:R-:W-:Y:S01]  /*1c30*/  @P4 IADD3 R8, PT, PT, R8, 0x1, RZ ;  /* 0x0000000108084810 */ /* 0x000fe20007ffe0ff */
[----:B------:R-:W-:-:S03]  /*1c40*/  IMAD.WIDE.U32 R24, R208, R220, R6 ;  /* 0x000000dcd0187225 */ /* 0x000fc600078e0006 */
[----:B------:R-:W-:Y:S01]  /*1c50*/  @!P0 IADD3 R8, PT, PT, -R8, RZ, RZ ;  /* 0x000000ff08088210 */ /* 0x000fe20007ffe1ff */
[----:B------:R-:W-:Y:S01]  /*1c60*/  @!P2 IMAD.WIDE.U32 R6, R210, R10, RZ ;  /* 0x0000000ad206a225 */ /* 0x000fe200078e00ff */
[----:B------:R-:W-:-:S03]  /*1c70*/  @!P3 LOP3.LUT R8, RZ, R16, RZ, 0x33, !PT ;  /* 0x00000010ff08b212 */ /* 0x000fc600078e33ff */
[----:B------:R-:W-:Y:S02]  /*1c80*/  IMAD R4, R11, R208, R4 ;  /* 0x000000d00b047224 */ /* 0x000fe400078e0204 */
[----:B------:R-:W-:Y:S01]  /*1c90*/  @!P2 IMAD R0, R5, R210, R0 ;  /* 0x000000d20500a224 */ /* 0x000fe200078e0200 */
[----:B------:R-:W-:Y:S01]  /*1ca0*/  @P2 IADD3 R10, PT, PT, R10, R15, RZ ;  /* 0x0000000f0a0a2210 */ /* 0x000fe20007ffe0ff */
[----:B------:R-:W-:Y:S01]  /*1cb0*/  IMAD.IADD R25, R25, 0x1, R4 ;  /* 0x0000000119197824 */ /* 0x000fe200078e0204 */
[----:B------:R-:W-:Y:S01]  /*1cc0*/  @!P2 MOV R14, R6 ;  /* 0x00000006000ea202 */ /* 0x000fe20000000f00 */
[----:B------:R-:W-:Y:S01]  /*1cd0*/  @!P2 IMAD.IADD R15, R7, 0x1, R0 ;  /* 0x00000001070fa824 */ /* 0x000fe200078e0200 */
[----:B------:R-:W-:Y:S01]  /*1ce0*/  @!P2 SHF.R.S32.HI R5, RZ, 0x1f, R9 ;  /* 0x0000001fff05a819 */ /* 0x000fe20000011409 */
[----:B------:R-:W-:Y:S01]  /*1cf0*/  @!P2 IMAD R0, R23, R9, RZ ;  /* 0x000000091700a224 */ /* 0x000fe200078e02ff */
[----:B------:R-:W-:Y:S01]  /*1d00*/  SHF.R.S32.HI R4, RZ, 0x1f, R8 ;  /* 0x0000001fff047819 */ /* 0x000fe20000011408 */
[----:B------:R-:W-:-:S02]  /*1d10*/  IMAD R7, R19, R8, RZ ;  /* 0x0000000813077224 */ /* 0x000fc400078e02ff */
[----:B------:R-:W-:-:S04]  /*1d20*/  @!P2 IMAD.WIDE.U32 R14, R22, R9, R14 ;  /* 0x00000009160ea225 */ /* 0x000fc800078e000e */
[----:B------:R-:W-:Y:S02]  /*1d30*/  @!P2 IMAD R0, R22, R5, R0 ;  /* 0x000000051600a224 */ /* 0x000fe400078e0200 */
[----:B------:R-:W-:-:S04]  /*1d40*/  IMAD.WIDE.U32 R8, R18, R8, R24 ;  /* 0x0000000812087225 */ /* 0x000fc800078e0018 */
[----:B------:R-:W-:Y:S02]  /*1d50*/  IMAD R4, R18, R4, R7 ;  /* 0x0000000412047224 */ /* 0x000fe400078e0207 */
[----:B------:R-:W-:Y:S01]  /*1d60*/  @P2 IMAD.WIDE.U32 R18, R210, R10, RZ ;  /* 0x0000000ad2122225 */ /* 0x000fe200078e00ff */
[----:B------:R-:W-:-:S03]  /*1d70*/  MOV R6, R8 ;  /* 0x0000000800067202 */ /* 0x000fc60000000f00 */
[----:B------:R-:W-:Y:S01]  /*1d80*/  @P2 IMAD R5, R211, R10, RZ ;  /* 0x0000000ad3052224 */ /* 0x000fe200078e02ff */
[----:B------:R-:W-:Y:S01]  /*1d90*/  @!P2 IADD3 R10, PT, PT, R15, R0, RZ ;  /* 0x000000000f0aa210 */ /* 0x000fe20007ffe0ff */
[----:B------:R-:W-:Y:S01]  /*1da0*/  @!P2 IMAD.MOV.U32 R12, RZ, RZ, R14 ;  /* 0x000000ffff0ca224 */ /* 0x000fe200078e000e */
[----:B------:R-:W-:Y:S01]  /*1db0*/  IADD3 R4, PT, PT, R9, R4, RZ ;  /* 0x0000000409047210 */ /* 0x000fe20007ffe0ff */
[----:B------:R-:W-:Y:S01]  /*1dc0*/  @P2 IMAD.IADD R10, R19, 0x1, R5 ;  /* 0x00000001130a2824 */ /* 0x000fe200078e0205 */
[----:B------:R-:W-:Y:S02]  /*1dd0*/  @P2 MOV R12, R18 ;  /* 0x00000012000c2202 */ /* 0x000fe40000000f00 */
[----:B------:R-:W-:Y:S02]  /*1de0*/  MOV R8, R220 ;  /* 0x000000dc00087202 */ /* 0x000fe40000000f00 */
.L_x_1417:
[----:B------:R-:W-:Y:S05]  /*1df0*/  BSYNC.RECONVERGENT B0 ;  /* 0x0000000000007941 */ /* 0x000fea0003800200 */
.L_x_1415:
        /* <DEDUP_REMOVED lines=13> */
[----:B------:R-:W-:Y:S01]  /*1ed0*/  MOV R38, RZ ;  /* 0x000000ff00267202 */ /* 0x000fe20000000f00 */
[----:B------:R-:W-:Y:S01]  /*1ee0*/  IMAD.SHL.U32 R196, R200, 0x8, RZ ;  /* 0x00000008c8c47824 */ /* 0x000fe200078e00ff */
[----:B------:R-:W-:Y:S02]  /*1ef0*/  IABS R5, R223 ;  /* 0x000000df00057213 */ /* 0x000fe40000000000 */
[----:B------:R-:W-:Y:S01]  /*1f00*/  IABS R22, R16 ;  /* 0x0000001000167213 */ /* 0x000fe20000000000 */
[----:B-1----:R-:W-:-:S04]  /*1f10*/  IMAD.MOV R0, RZ, RZ, -R39 ;  /* 0x000000ffff007224 */ /* 0x002fc800078e0a27 */
[----:B------:R-:W-:-:S04]  /*1f20*/  IMAD R14, R0, R7, RZ ;  /* 0x00000007000e7224 */ /* 0x000fc800078e02ff */
[----:B------:R-:W-:Y:S01]  /*1f30*/  IMAD.HI.U32 R14, R39, R14, R38 ;  /* 0x0000000e270e7227 */ /* 0x000fe200078e0026 */
[----:B------:R-:W-:-:S03]  /*1f40*/  LOP3.LUT R15, R196, 0x1c0, RZ, 0xc0, !PT ;  /* 0x000001c0c40f7812 */ /* 0x000fc600078ec0ff */
[----:B------:R-:W-:Y:S02]  /*1f50*/  IMAD.MOV R22, RZ, RZ, -R22 ;  /* 0x000000ffff167224 */ /* 0x000fe400078e0a16 */
[----:B------:R-:W-:Y:S01]  /*1f60*/  IMAD.HI.U32 R14, R14, R5, RZ ;  /* 0x000000050e0e7227 */ /* 0x000fe200078e00ff */
[----:B------:R-:W-:Y:S01]  /*1f70*/  LOP3.LUT R129, R196, 0x38, RZ, 0xc0, !PT ;  /* 0x00000038c4817812 */ /* 0x000fe200078ec0ff */
[----:B------:R-:W1:Y:S01]  /*1f80*/  S2UR UR6, SR_CgaCtaId ;  /* 0x00000000000679c3 */ /* 0x000e620000008800 */
[----:B------:R-:W-:Y:S01]  /*1f90*/  LOP3.LUT R0, R15, 0x38, R200, 0xf8, !PT ;  /* 0x000000380f007812 */ /* 0x000fe200078ef8c8 */
[----:B------:R-:W-:Y:S01]  /*1fa0*/  IMAD R22, R14, R22, R5 ;  /* 0x000000160e167224 */ /* 0x000fe200078e0205 */
[----:B------:R-:W-:Y:S02]  /*1fb0*/  LOP3.LUT R5, R196, 0x1e00, RZ, 0xc0, !PT ;  /* 0x00001e00c4057812 */ /* 0x000fe400078ec0ff */
[----:B------:R-:W-:Y:S02]  /*1fc0*/  IADD3 R207, PT, PT, -R20, R207, RZ ;  /* 0x000000cf14cf7210 */ /* 0x000fe40007ffe1ff */
[----:B------:R-:W-:-:S02]  /*1fd0*/  LOP3.LUT R5, R5, R0, R129, 0xf6, !PT ;  /* 0x0000000005057212 */ /* 0x000fc400078ef681 */
[----:B------:R-:W-:-:S04]  /*1fe0*/  LOP3.LUT R9, R223, R16, RZ, 0x3c, !PT ;  /* 0x00000010df097212 */ /* 0x000fc800078e3cff */
[----:B------:R-:W-:Y:S02]  /*1ff0*/  ISETP.GE.AND P1, PT, R9, RZ, PT ;  /* 0x000000ff0900720c */ /* 0x000fe40003f26270 */
[----:B------:R-:W-:Y:S01]  /*2000*/  ISETP.GT.U32.AND P0, PT, R7, R22, PT ;  /* 0x000000160700720c */ /* 0x000fe20003f04070 */
[----:B------:R-:W-:Y:S01]  /*2010*/  UMOV UR7, 0x400 ;  /* 0x0000040000077882 */ /* 0x000fe20000000000 */
[----:B------:R-:W-:Y:S01]  /*2020*/  BSSY.RECONVERGENT B0, `(.L_x_1418) ;  /* 0x000002f000007945 */ /* 0x000fe20003800200 */
[----:B-1----:R-:W-:-:S10]  /*2030*/  ULEA UR6, UR6, UR7, 0x18 ;  /* 0x0000000706067291 */ /* 0x002fd4000f8ec0ff */
[----:B------:R-:W-:Y:S02]  /*2040*/  @!P0 IMAD.IADD R22, R22, 0x1, -R7 ;  /* 0x0000000116168824 */ /* 0x000fe400078e0a07 */
[----:B------:R-:W-:Y:S01]  /*2050*/  IMAD.U32 R202, RZ, RZ, UR6 ;  /* 0x00000006ffca7e24 */ /* 0x000fe2000f8e00ff */
[----:B------:R-:W-:Y:S02]  /*2060*/  LOP3.LUT R131, R129, 0x40, RZ, 0xfc, !PT ;  /* 0x0000004081837812 */ /* 0x000fe400078efcff */
[----:B------:R-:W-:Y:S01]  /*2070*/  ISETP.GE.U32.AND P2, PT, R22, R7, PT ;  /* 0x000000071600720c */ /* 0x000fe20003f46070 */
[----:B------:R-:W-:Y:S02]  /*2080*/  IMAD R128, R5, 0x2, R202 ;  /* 0x0000000205807824 */ /* 0x000fe400078e02ca */
[----:B--2---:R-:W-:Y:S02]  /*2090*/  @P3 IMAD R9, R27, R13, RZ ;  /* 0x0000000d1b093224 */ /* 0x004fe400078e02ff */
[----:B----4-:R-:W-:-:S02]  /*20a0*/  @!P3 IMAD R0, R25, R225, RZ ;  /* 0x000000e11900b224 */ /* 0x010fc400078e02ff */
[----:B------:R-:W-:-:S04]  /*20b0*/  @!P3 IMAD.WIDE.U32 R20, R24, R225, RZ ;  /* 0x000000e11814b225 */ /* 0x000fc800078e00ff */
[----:B------:R-:W-:-:S03]  /*20c0*/  @P3 IMAD.WIDE.U32 R24, R26, R13, RZ ;  /* 0x0000000d1a183225 */ /* 0x000fc600078e00ff */
[----:B------:R-:W-:Y:S01]  /*20d0*/  @P3 MOV R20, R24 ;  /* 0x0000001800143202 */ /* 0x000fe20000000f00 */
[----:B------:R-:W-:Y:S02]  /*20e0*/  @!P3 IMAD.IADD R0, R21, 0x1, R0 ;  /* 0x000000011500b824 */ /* 0x000fe400078e0200 */
[----:B------:R-:W-:Y:S01]  /*20f0*/  @P3 IMAD.IADD R0, R25, 0x1, R9 ;  /* 0x0000000119003824 */ /* 0x000fe200078e0209 */
[----:B------:R-:W-:Y:S02]  /*2100*/  IADD3 R38, P3, PT, R129, R20, RZ ;  /* 0x0000001481267210 */ /* 0x000fe40007f7e0ff */
[----:B------:R-:W-:Y:S02]  /*2110*/  SHF.R.U32.HI R24, RZ, 0x3, R200 ;  /* 0x00000003ff187819 */ /* 0x000fe400000116c8 */
[----:B------:R-:W-:Y:S02]  /*2120*/  IADD3.X R39, PT, PT, RZ, R0, RZ, P3, !PT ;  /* 0x00000000ff277210 */ /* 0x000fe40001ffe4ff */
[C---:B------:R-:W-:Y:S01]  /*2130*/  ISETP.GE.AND P3, PT, R24.reuse, R207, PT ;  /* 0x000000cf1800720c */ /* 0x040fe20003f66270 */
[----:B---3--:R-:W-:Y:S01]  /*2140*/  IMAD R23, R35, R223, RZ ;  /* 0x000000df23177224 */ /* 0x008fe200078e02ff */
[----:B------:R-:W-:Y:S01]  /*2150*/  SHF.R.S32.HI R20, RZ, 0x1f, R223 ;  /* 0x0000001fff147819 */ /* 0x000fe200000114df */
[----:B------:R-:W-:Y:S01]  /*2160*/  VIADD R9, R24, 0x10 ;  /* 0x0000001018097836 */ /* 0x000fe20000000000 */
[----:B------:R-:W-:-:S03]  /*2170*/  MOV R25, RZ ;  /* 0x000000ff00197202 */ /* 0x000fc60000000f00 */
[----:B------:R-:W-:Y:S02]  /*2180*/  IMAD R23, R34, R20, R23 ;  /* 0x0000001422177224 */ /* 0x000fe400078e0217 */
[----:B------:R-:W-:Y:S01]  /*2190*/  IMAD.WIDE.U32 R20, R223, R34, R38 ;  /* 0x00000022df147225 */ /* 0x000fe200078e0026 */
[----:B------:R-:W-:-:S03]  /*21a0*/  ISETP.GE.AND P4, PT, R9, R207, PT ;  /* 0x000000cf0900720c */ /* 0x000fc60003f86270 */
[----:B------:R-:W-:Y:S01]  /*21b0*/  IMAD.WIDE.U32 R34, R219, 0x40, R24 ;  /* 0x00000040db227825 */ /* 0x000fe200078e0018 */
[----:B------:R-:W-:Y:S01]  /*21c0*/  IADD3 R23, PT, PT, R21, R23, RZ ;  /* 0x0000001715177210 */ /* 0x000fe20007ffe0ff */
[----:B------:R-:W-:Y:S08]  /*21d0*/  @P3 BRA `(.L_x_1419) ;  /* 0x00000000004c3947 */ /* 0x000ff00003800000 */
[----:B------:R-:W-:Y:S01]  /*21e0*/  IMAD R5, R35, R26, RZ ;  /* 0x0000001a23057224 */ /* 0x000fe200078e02ff */
        /* <DEDUP_REMOVED lines=18> */
.L_x_1419:
[----:B------:R-:W-:Y:S05]  /*2310*/  BSYNC.RECONVERGENT B0 ;  /* 0x0000000000007941 */ /* 0x000fea0003800200 */
.L_x_1418:
[----:B------:R-:W-:Y:S01]  /*2320*/  BSSY.RECONVERGENT B0, `(.L_x_1420) ;  /* 0x000001b000007945 */ /* 0x000fe20003800200 */
[----:B------:R-:W-:Y:S01]  /*2330*/  IADD3 R38, P3, PT, R129, R6, RZ ;  /* 0x0000000681267210 */ /* 0x000fe20007f7e0ff */
[----:B------:R-:W-:Y:S01]  /*2340*/  IMAD.IADD R0, R130, 0x1, -R220 ;  /* 0x0000000182007824 */ /* 0x000fe200078e0adc */
        /* <DEDUP_REMOVED lines=24> */
.L_x_1421:
[----:B------:R-:W-:Y:S05]  /*24d0*/  BSYNC.RECONVERGENT B0 ;  /* 0x0000000000007941 */ /* 0x000fea0003800200 */
.L_x_1420:
[----:B------:R-:W-:Y:S01]  /*24e0*/  ISETP.GE.AND P4, PT, R7, R207, PT ;  /* 0x000000cf0700720c */ /* 0x000fe20003f86270 */
[----:B------:R-:W-:Y:S01]  /*24f0*/  BSSY.RECONVERGENT B0, `(.L_x_1422) ;  /* 0x000001d000007945 */ /* 0x000fe20003800200 */
[----:B------:R-:W-:Y:S01]  /*2500*/  IADD3.X R39, PT, PT, RZ, R4, RZ, P3, !PT ;  /* 0x00000004ff277210 */ /* 0x000fe20001ffe4ff */
[----:B------:R-:W-:Y:S01]  /*2510*/  IMAD R6, R209, R24, RZ ;  /* 0x00000018d1067224 */ /* 0x000fe200078e02ff */
[C---:B------:R-:W-:Y:S02]  /*2520*/  ISETP.GE.AND P5, PT, R24.reuse, R0, PT ;  /* 0x000000001800720c */ /* 0x040fe40003fa6270 */
[C---:B------:R-:W-:Y:S01]  /*2530*/  IADD3 R5, PT, PT, R24.reuse, 0x30, RZ ;  /* 0x0000003018057810 */ /* 0x040fe20007ffe0ff */
[----:B------:R-:W-:-:S06]  /*2540*/  IMAD.WIDE.U32 R38, R24, R208, R38 ;  /* 0x000000d018267225 */ /* 0x000fcc00078e0026 */
        /* <DEDUP_REMOVED lines=9> */
[----:B--2---:R-:W-:-:S03]  /*25e0*/  LEA R42, P6, R40, R28, 0x1 ;  /* 0x0000001c282a7211 */ /* 0x004fc600078c08ff */
        /* <DEDUP_REMOVED lines=13> */
.L_x_1423:
[----:B------:R-:W-:Y:S05]  /*26c0*/  BSYNC.RECONVERGENT B0 ;  /* 0x0000000000007941 */ /* 0x000fea0003800200 */
.L_x_1422:
[----:B------:R-:W-:Y:S01]  /*26d0*/  ISETP.GE.AND P6, PT, R5, R207, PT ;  /* 0x000000cf0500720c */ /* 0x000fe20003fc6270 */
[----:B------:R-:W-:Y:S01]  /*26e0*/  IMAD.IADD R6, R39, 0x1, R6 ;  /* 0x0000000127067824 */ /* 0x000fe200078e0206 */
[----:B-----5:R-:W-:Y:S01]  /*26f0*/  LEA R214, P4, R38, R36, 0x1 ;  /* 0x0000002426d67211 */ /* 0x020fe200078808ff */
[----:B------:R-:W-:Y:S01]  /*2700*/  BSSY.RECONVERGENT B0, `(.L_x_1424) ;  /* 0x000001a000007945 */ /* 0x000fe20003800200 */
[----:B------:R-:W-:Y:S01]  /*2710*/  ISETP.GE.AND P3, PT, R9, R0, PT ;  /* 0x000000000900720c */ /* 0x000fe20003f66270 */
[----:B------:R-:W-:Y:S01]  /*2720*/  IMAD.SHL.U32 R4, R208, 0x10, RZ ;  /* 0x00000010d0047824 */ /* 0x000fe200078e00ff */
[----:B------:R-:W-:-:S07]  /*2730*/  LEA.HI.X R213, R38, R37, R6, 0x1, P4 ;  /* 0x0000002526d57211 */ /* 0x000fce00020f0c06 */
[----:B------:R-:W-:Y:S05]  /*2740*/  @P6 BRA `(.L_x_1425) ;  /* 0x0000000000546947 */ /* 0x000fea0003800000 */
        /* <DEDUP_REMOVED lines=21> */
.L_x_1425:
[----:B------:R-:W-:Y:S05]  /*28a0*/  BSYNC.RECONVERGENT B0 ;  /* 0x0000000000007941 */ /* 0x000fea0003800200 */
.L_x_1424:
[----:B------:R-:W-:Y:S04]  /*28b0*/  BSSY.RECONVERGENT B0, `(.L_x_1426) ;  /* 0x0000011000007945 */ /* 0x000fe80003800200 */
[----:B------:R-:W-:Y:S05]  /*28c0*/  @P5 BRA `(.L_x_1427) ;  /* 0x00000000003c5947 */ /* 0x000fea0003800000 */
[-C--:B------:R-:W-:Y:S02]  /*28d0*/  ISETP.GE.AND P6, PT, R129, R222.reuse, PT ;  /* 0x000000de8100720c */ /* 0x080fe40003fc6270 */
[----:B------:R-:W-:-:S11]  /*28e0*/  ISETP.GE.AND P4, PT, R131, R222, PT ;  /* 0x000000de8300720c */ /* 0x000fd60003f86270 */
[----:B------:R-:W-:Y:S01]  /*28f0*/  @!P6 IMAD.MOV.U32 R20, RZ, RZ, R214 ;  /* 0x000000ffff14e224 */ /* 0x000fe200078e00d6 */
[----:B------:R-:W-:Y:S01]  /*2900*/  @!P6 MOV R21, R213 ;  /* 0x000000d50015e202 */ /* 0x000fe20000000f00 */
[----:B------:R-:W-:-:S04]  /*2910*/  @!P4 IMAD.MOV.U32 R215, RZ, RZ, R213 ;  /* 0x000000ffffd7c224 */ /* 0x000fc800078e00d5 */
        /* <DEDUP_REMOVED lines=10> */
.L_x_1427:
[----:B------:R-:W-:Y:S05]  /*29c0*/  BSYNC.RECONVERGENT B0 ;  /* 0x0000000000007941 */ /* 0x000fea0003800200 */
.L_x_1426:
[----:B------:R-:W-:Y:S01]  /*29d0*/  SHF.L.U64.HI R6, R208, 0x4, R209 ;  /* 0x00000004d0067819 */ /* 0x000fe200000102d1 */
[----:B------:R-:W-:Y:S01]  /*29e0*/  BSSY.RECONVERGENT B0, `(.L_x_1428) ;  /* 0x0000013000007945 */ /* 0x000fe20003800200 */
[C---:B----4-:R-:W-:Y:S02]  /*29f0*/  LEA R22, P4, R4.reuse, R214, 0x1 ;  /* 0x000000d604167211 */ /* 0x050fe400078808ff */
[----:B------:R-:W-:Y:S02]  /*2a00*/  ISETP.GE.AND P6, PT, R7, R0, PT ;  /* 0x000000000700720c */ /* 0x000fe40003fc6270 */
[----:B------:R-:W-:Y:S01]  /*2a10*/  LEA.HI.X R23, R4, R213, R6, 0x1, P4 ;  /* 0x000000d504177211 */ /* 0x000fe200020f0c06 */
[----:B------:R-:W-:Y:S10]  /*2a20*/  @P3 BRA `(.L_x_1429) ;  /* 0x0000000000383947 */ /* 0x000ff40003800000 */
[-C--:B------:R-:W-:Y:S02]  /*2a30*/  ISETP.GE.AND P3, PT, R131, R222.reuse, PT ;  /* 0x000000de8300720c */ /* 0x080fe40003f66270 */
[----:B------:R-:W-:-:S11]  /*2a40*/  ISETP.GE.AND P4, PT, R129, R222, PT ;  /* 0x000000de8100720c */ /* 0x000fd60003f86270 */
[----:B-1----:R-:W-:Y:S02]  /*2a50*/  @!P3 IMAD.MOV.U32 R20, RZ, RZ, R22 ;  /* 0x000000ffff14b224 */ /* 0x002fe400078e0016 */
        /* <DEDUP_REMOVED lines=11> */
.L_x_1429:
[----:B------:R-:W-:Y:S05]  /*2b10*/  BSYNC.RECONVERGENT B0 ;  /* 0x0000000000007941 */ /* 0x000fea0003800200 */
.L_x_1428:
[----:B------:R-:W-:Y:S04]  /*2b20*/  BSSY.RECONVERGENT B0, `(.L_x_1430) ;  /* 0x0000010000007945 */ /* 0x000fe80003800200 */
[----:B------:R-:W-:Y:S05]  /*2b30*/  @P6 BRA `(.L_x_1431) ;  /* 0x0000000000386947 */ /* 0x000fea0003800000 */
[-C--:B------:R-:W-:Y:S02]  /*2b40*/  ISETP.GE.AND P4, PT, R129, R222.reuse, PT ;  /* 0x000000de8100720c */ /* 0x080fe40003f86270 */
[----:B------:R-:W-:Y:S02]  /*2b50*/  ISETP.GE.AND P3, PT, R131, R222, PT ;  /* 0x000000de8300720c */ /* 0x000fe40003f66270 */
[----:B-1--4-:R-:W-:-:S04]  /*2b60*/  LEA R20, P6, R208, R22, 0x5 ;  /* 0x00000016d0147211 */ /* 0x012fc800078c28ff */
        /* <DEDUP_REMOVED lines=11> */
.L_x_1431:
[----:B------:R-:W-:Y:S05]  /*2c20*/  BSYNC.RECONVERGENT B0 ;  /* 0x0000000000007941 */ /* 0x000fea0003800200 */
.L_x_1430:
[----:B------:R-:W-:Y:S01]  /*2c30*/  ISETP.GE.AND P3, PT, R5, R0, PT ;  /* 0x000000000500720c */ /* 0x000fe20003f66270 */
[----:B------:R-:W-:Y:S01]  /*2c40*/  BSSY.RECONVERGENT B0, `(.L_x_1432) ;  /* 0x0000016000007945 */ /* 0x000fe20003800200 */
[----:B------:R-:W-:Y:S01]  /*2c50*/  ISETP.NE.AND P6, PT, R16, RZ, PT ;  /* 0x000000ff1000720c */ /* 0x000fe20003fc5270 */
[C---:B-1--4-:R-:W-:Y:S01]  /*2c60*/  VIADD R21, R24.reuse, 0x40 ;  /* 0x0000004018157836 */ /* 0x052fe20000000000 */
[C---:B------:R-:W-:Y:S01]  /*2c70*/  IADD3 R17, PT, PT, R24.reuse, 0x50, RZ ;  /* 0x0000005018117810 */ /* 0x040fe20007ffe0ff */
[C---:B------:R-:W-:Y:S01]  /*2c80*/  VIADD R15, R24.reuse, 0x60 ;  /* 0x00000060180f7836 */ /* 0x040fe20000000000 */
        /* <DEDUP_REMOVED lines=17> */
.L_x_1433:
[----:B------:R-:W-:Y:S05]  /*2da0*/  BSYNC.RECONVERGENT B0 ;  /* 0x0000000000007941 */ /* 0x000fea0003800200 */
.L_x_1432:
        /* <DEDUP_REMOVED lines=26> */
.L_x_1435:
[----:B------:R-:W-:Y:S05]  /*2f50*/  BSYNC.RECONVERGENT B0 ;  /* 0x0000000000007941 */ /* 0x000fea0003800200 */
.L_x_1434:
        /* <DEDUP_REMOVED lines=16> */
.L_x_1437:
[----:B------:R-:W-:Y:S05]  /*3060*/  BSYNC.RECONVERGENT B0 ;  /* 0x0000000000007941 */ /* 0x000fea0003800200 */
.L_x_1436:
[----:B------:R-:W-:Y:S04]  /*3070*/  BSSY.RECONVERGENT B0, `(.L_x_1438) ;  /* 0x0000013000007945 */ /* 0x000fe80003800200 */
[----:B------:R-:W-:Y:S05]  /*3080*/  @P3 BRA `(.L_x_1439) ;  /* 0x0000000000443947 */ /* 0x000fea0003800000 */
[----:B-1--4-:R-:W-:Y:S01]  /*3090*/  MOV R26, R22 ;  /* 0x00000016001a7202 */ /* 0x012fe20000000f00 */
        /* <DEDUP_REMOVED lines=16> */
.L_x_1439:
[----:B------:R-:W-:Y:S05]  /*31a0*/  BSYNC.RECONVERGENT B0 ;  /* 0x0000000000007941 */ /* 0x000fea0003800200 */
.L_x_1438:
        /* <DEDUP_REMOVED lines=17> */
.L_x_1441:
[----:B------:R-:W-:Y:S05]  /*32c0*/  BSYNC.RECONVERGENT B0 ;  /* 0x0000000000007941 */ /* 0x000fea0003800200 */
.L_x_1440:
[----:B------:R-:W-:Y:S01]  /*32d0*/  @!P6 LOP3.LUT R14, RZ, R16, RZ, 0x33, !PT ;  /* 0x00000010ff0ee212 */ /* 0x000fe200078e33ff */
[----:B------:R-:W0:Y:S01]  /*32e0*/  LDGDEPBAR ;  /* 0x00000000000079af */ /* 0x000e220000000000 */
[----:B-1--4-:R-:W-:Y:S01]  /*32f0*/  IMAD.WIDE.U32 R26, R8, R210, RZ ;  /* 0x000000d2081a7225 */ /* 0x012fe200078e00ff */
[----:B------:R-:W-:Y:S02]  /*3300*/  SHF.L.U32 R34, R200, 0x6, RZ ;  /* 0x00000006c8227819 */ /* 0x000fe400000006ff */
[----:B------:R-:W-:Y:S01]  /*3310*/  SHF.R.S32.HI R4, RZ, 0x1f, R14 ;  /* 0x0000001fff047819 */ /* 0x000fe2000001140e */
[----:B------:R-:W-:Y:S01]  /*3320*/  IMAD R11, R8, R211, R11 ;  /* 0x000000d3080b7224 */ /* 0x000fe200078e020b */
[----:B------:R-:W-:Y:S01]  /*3330*/  IADD3 R12, P1, P0, R26, R12, R129 ;  /* 0x0000000c1a0c7210 */ /* 0x000fe2000783e081 */
[----:B------:R-:W-:Y:S01]  /*3340*/  IMAD R23, R31, R14, RZ ;  /* 0x0000000e1f177224 */ /* 0x000fe200078e02ff */
[----:B------:R-:W-:Y:S01]  /*3350*/  SHF.L.U64.HI R6, R210, 0x4, R211 ;  /* 0x00000004d2067819 */ /* 0x000fe200000102d3 */
[----:B------:R-:W-:-:S02]  /*3360*/  IMAD.IADD R11, R27, 0x1, R11 ;  /* 0x000000011b0b7824 */ /* 0x000fc400078e020b */
[----:B------:R-:W-:-:S03]  /*3370*/  IMAD.WIDE.U32 R26, R30, R14, RZ ;  /* 0x0000000e1e1a7225 */ /* 0x000fc600078e00ff */
[----:B------:R-:W-:Y:S01]  /*3380*/  IADD3.X R10, PT, PT, R11, R10, RZ, P1, P0 ;  /* 0x0000000a0b0a7210 */ /* 0x000fe20000fe04ff */
[----:B------:R-:W-:Y:S01]  /*3390*/  IMAD R4, R4, R30, R23 ;  /* 0x0000001e04047224 */ /* 0x000fe200078e0217 */
[----:B------:R-:W-:Y:S02]  /*33a0*/  IADD3 R22, P0, PT, R12, R26, RZ ;  /* 0x0000001a0c167210 */ /* 0x000fe40007f1e0ff */
[----:B------:R-:W-:Y:S01]  /*33b0*/  LOP3.LUT R11, R34, 0x1c0, RZ, 0xc0, !PT ;  /* 0x000001c0220b7812 */ /* 0x000fe200078ec0ff */
[----:B------:R-:W-:Y:S02]  /*33c0*/  IMAD.IADD R27, R27, 0x1, R4 ;  /* 0x000000011b1b7824 */ /* 0x000fe400078e0204 */
[----:B------:R-:W-:-:S03]  /*33d0*/  IMAD R4, R211, R24, RZ ;  /* 0x00000018d3047224 */ /* 0x000fc600078e02ff */
[----:B------:R-:W-:Y:S01]  /*33e0*/  IADD3.X R23, PT, PT, R10, R27, RZ, P0, !PT ;  /* 0x0000001b0a177210 */ /* 0x000fe200007fe4ff */
[----:B------:R-:W-:-:S04]  /*33f0*/  DEPBAR.LE SB0, 0x0 ;  /* 0x000080000000791a */ /* 0x000fc80000000000 */
[----:B------:R-:W-:-:S07]  /*3400*/  IMAD.WIDE.U32 R22, R24, R210, R22 ;  /* 0x000000d218167225 */ /* 0x000fce00078e0016 */
[----:B------:R-:W-:Y:S05]  /*3410*/  WARPSYNC.ALL ;  /* 0x0000000000007948 */ /* 0x000fea0003800000 */
[----:B------:R-:W-:Y:S01]  /*3420*/  IMAD.IADD R217, R23, 0x1, R4 ;  /* 0x0000000117d97824 */ /* 0x000fe200078e0204 */
[----:B------:R-:W-:Y:S01]  /*3430*/  BAR.SYNC.DEFER_BLOCKING 0x0 ;  /* 0x0000000000007b1d */ /* 0x000fe20000010000 */
[----:B------:R-:W-:Y:S01]  /*3440*/  LEA R216, P0, R22, R18, 0x1 ;  /* 0x0000001216d87211 */ /* 0x000fe200078008ff */
[----:B------:R-:W-:-:S03]  /*3450*/  IMAD.SHL.U32 R4, R210, 0x10, RZ ;  /* 0x00000010d2047824 */ /* 0x000fc600078e00ff */
[----:B------:R-:W-:Y:S01]  /*3460*/  LEA.HI.X R217, R22, R19, R217, 0x1, P0 ;  /* 0x0000001316d97211 */ /* 0x000fe200000f0cd9 */
        /* <DEDUP_REMOVED lines=17> */
.L_x_1443:
[----:B------:R4:W-:Y:S04]  /*3580*/  STS.128 [R128+0xc000], RZ ;  /* 0x00c000ff80007388 */ /* 0x0009e80000000c00 */
[----:B------:R4:W-:Y:S02]  /*3590*/  STS.128 [R128+0x10000], RZ ;  /* 0x010000ff80007388 */ /* 0x0009e40000000c00 */
.L_x_1444:
[----:B------:R-:W-:Y:S05]  /*35a0*/  BSYNC.RECONVERGENT B0 ;  /* 0x0000000000007941 */ /* 0x000fea0003800200 */
.L_x_1442:
[----:B------:R-:W-:Y:S01]  /*35b0*/  ISETP.GE.AND P2, PT, R9, R0, PT ;  /* 0x000000000900720c */ /* 0x000fe20003f46270 */
[----:B------:R-:W-:Y:S01]  /*35c0*/  IMAD.SHL.U32 R199, R200, 0x20, RZ ;  /* 0x00000020c8c77824 */ /* 0x000fe200078e00ff */
[C---:B------:R-:W-:Y:S01]  /*35d0*/  LEA R8, P1, R4.reuse, R216, 0x1 ;  /* 0x000000d804087211 */ /* 0x040fe200078208ff */
[----:B------:R-:W-:Y:S01]  /*35e0*/  BSSY.RECONVERGENT B0, `(.L_x_1445) ;  /* 0x000001e000007945 */ /* 0x000fe20003800200 */
[----:B------:R-:W-:Y:S02]  /*35f0*/  SHF.R.U32.HI R201, RZ, 0x1, R200 ;  /* 0x00000001ffc97819 */ /* 0x000fe400000116c8 */
[----:B------:R-:W-:Y:S02]  /*3600*/  LEA.HI.X R9, R4, R217, R6, 0x1, P1 ;  /* 0x000000d904097211 */ /* 0x000fe400008f0c06 */
[----:B------:R-:W-:Y:S02]  /*3610*/  LOP3.LUT R6, R11, 0x8, R200, 0x78, !PT ;  /* 0x000000080b067812 */ /* 0x000fe400078e78c8 */
[----:B------:R-:W-:-:S02]  /*3620*/  LOP3.LUT R199, R199, 0x7c00, RZ, 0xc0, !PT ;  /* 0x00007c00c7c77812 */ /* 0x000fc400078ec0ff */
[----:B------:R-:W-:Y:S01]  /*3630*/  LOP3.LUT R35, R201, 0x8, RZ, 0xc0, !PT ;  /* 0x00000008c9237812 */ /* 0x000fe200078ec0ff */
[----:B------:R1:W-:Y:S01]  /*3640*/  @P2 STS.128 [R128+0xc800], RZ ;  /* 0x00c800ff80002388 */ /* 0x0003e20000000c00 */
[-C--:B------:R-:W-:Y:S02]  /*3650*/  ISETP.GE.AND P0, PT, R5, R0.reuse, PT ;  /* 0x000000000500720c */ /* 0x080fe40003f06270 */
[-C--:B------:R-:W-:Y:S01]  /*3660*/  ISETP.GE.AND P3, PT, R7, R0.reuse, PT ;  /* 0x000000000700720c */ /* 0x080fe20003f66270 */
[----:B------:R1:W-:Y:S01]  /*3670*/  @P2 STS.128 [R128+0x10800], RZ ;  /* 0x010800ff80002388 */ /* 0x0003e20000000c00 */
[-C--:B------:R-:W-:Y:S02]  /*3680*/  ISETP.GE.AND P6, PT, R21, R0.reuse, PT ;  /* 0x000000001500720c */ /* 0x080fe40003fc6270 */
[-C--:B------:R-:W-:Y:S02]  /*3690*/  ISETP.GE.AND P5, PT, R17, R0.reuse, PT ;  /* 0x000000001100720c */ /* 0x080fe40003fa6270 */
[----:B------:R-:W-:-:S02]  /*36a0*/  ISETP.GE.AND P4, PT, R15, R0, PT ;  /* 0x000000000f00720c */ /* 0x000fc40003f86270 */
[----:B------:R-:W-:Y:S02]  /*36b0*/  LOP3.LUT R5, R34, 0x400, RZ, 0xc0, !PT ;  /* 0x0000040022057812 */ /* 0x000fe400078ec0ff */
[----:B------:R-:W-:Y:S02]  /*36c0*/  LOP3.LUT R6, R6, R129, RZ, 0x3c, !PT ;  /* 0x0000008106067212 */ /* 0x000fe400078e3cff */
        /* <DEDUP_REMOVED lines=15> */
.L_x_1446:
[----:B------:R-:W-:Y:S05]  /*37c0*/  BSYNC.RECONVERGENT B0 ;  /* 0x0000000000007941 */ /* 0x000fea0003800200 */
.L_x_1445:
[----:B------:R1:W-:Y:S01]  /*37d0*/  @P3 STS.128 [R128+0xd000], RZ ;  /* 0x00d000ff80003388 */ /* 0x0003e20000000c00 */
[----:B------:R-:W-:Y:S01]  /*37e0*/  BSSY.RECONVERGENT B0, `(.L_x_1447) ;  /* 0x0000012000007945 */ /* 0x000fe20003800200 */
[----:B------:R-:W-:Y:S02]  /*37f0*/  LOP3.LUT R7, R10, R129, RZ, 0x3c, !PT ;  /* 0x000000810a077212 */ /* 0x000fe400078e3cff */
[----:B------:R1:W-:Y:S01]  /*3800*/  @P3 STS.128 [R128+0x11000], RZ ;  /* 0x011000ff80003388 */ /* 0x0003e20000000c00 */
        /* <DEDUP_REMOVED lines=15> */
.L_x_1448:
[----:B------:R-:W-:Y:S05]  /*3900*/  BSYNC.RECONVERGENT B0 ;  /* 0x0000000000007941 */ /* 0x000fea0003800200 */
.L_x_1447:
[----:B------:R1:W-:Y:S01]  /*3910*/  @P0 STS.128 [R128+0xd800], RZ ;  /* 0x00d800ff80000388 */ /* 0x0003e20000000c00 */
[----:B------:R-:W-:Y:S01]  /*3920*/  IMAD R5, R6, 0x2, R5 ;  /* 0x0000000206057824 */ /* 0x000fe200078e0205 */
[----:B------:R-:W-:Y:S01]  /*3930*/  BSSY.RECONVERGENT B0, `(.L_x_1449) ;  /* 0x0000015000007945 */ /* 0x000fe20003800200 */
[----:B------:R-:W-:Y:S01]  /*3940*/  IMAD.IADD R7, R7, 0x1, R4 ;  /* 0x0000000107077824 */ /* 0x000fe200078e0204 */
[----:B------:R1:W-:Y:S01]  /*3950*/  @P0 STS.128 [R128+0x11800], RZ ;  /* 0x011800ff80000388 */ /* 0x0003e20000000c00 */
[----:B------:R-:W-:Y:S02]  /*3960*/  ISETP.GE.AND P3, PT, R13, R0, PT ;  /* 0x000000000d00720c */ /* 0x000fe40003f66270 */
[----:B------:R-:W-:Y:S02]  /*3970*/  IADD3 R121, PT, PT, R202, R5, RZ ;  /* 0x00000005ca797210 */ /* 0x000fe40007ffe0ff */
[----:B------:R-:W-:Y:S01]  /*3980*/  LEA R123, R7, R202, 0x1 ;  /* 0x000000ca077b7211 */ /* 0x000fe200078e08ff */
[----:B------:R-:W-:Y:S08]  /*3990*/  @P0 BRA `(.L_x_1450) ;  /* 0x0000000000380947 */ /* 0x000ff00003800000 */
        /* <DEDUP_REMOVED lines=14> */
.L_x_1450:
[----:B------:R-:W-:Y:S05]  /*3a80*/  BSYNC.RECONVERGENT B0 ;  /* 0x0000000000007941 */ /* 0x000fea0003800200 */
.L_x_1449:
        /* <DEDUP_REMOVED lines=21> */
.L_x_1452:
[----:B------:R-:W-:Y:S05]  /*3be0*/  BSYNC.RECONVERGENT B0 ;  /* 0x0000000000007941 */ /* 0x000fea0003800200 */
.L_x_1451:
        /* <DEDUP_REMOVED lines=18> */
.L_x_1454:
[----:B------:R-:W-:Y:S05]  /*3d10*/  BSYNC.RECONVERGENT B0 ;  /* 0x0000000000007941 */ /* 0x000fea0003800200 */
.L_x_1453:
        /* <DEDUP_REMOVED lines=21> */
.L_x_1456:
[----:B------:R-:W-:Y:S05]  /*3e70*/  BSYNC.RECONVERGENT B0 ;  /* 0x0000000000007941 */ /* 0x000fea0003800200 */
.L_x_1455:
        /* <DEDUP_REMOVED lines=19> */
.L_x_1458:
[----:B------:R-:W-:Y:S05]  /*3fb0*/  BSYNC.RECONVERGENT B0 ;  /* 0x0000000000007941 */ /* 0x000fea0003800200 */
.L_x_1457:
[----:B------:R-:W-:Y:S01]  /*3fc0*/  LDSM.16.M88.4 R100, [R123] ;  /* 0x000000007b64783b */ /* 0x000fe20000000200 */
[----:B------:R-:W-:Y:S01]  /*3fd0*/  IMAD.MOV.U32 R198, RZ, RZ, 0x20 ;  /* 0x00000020ffc67424 */ /* 0x000fe200078e00ff */
[----:B------:R-:W-:Y:S01]  /*3fe0*/  R2P PR, R200, 0x6 ;  /* 0x00000006c8007804 */ /* 0x000fe20000000000 */
[----:B------:R-:W-:Y:S01]  /*3ff0*/  IMAD.MOV.U32 R197, RZ, RZ, 0x40 ;  /* 0x00000040ffc57424 */ /* 0x000fe200078e00ff */
[----:B------:R-:W5:Y:S01]  /*4000*/  LDSM.16.M88.4 R48, [R121+0x4800] ;  /* 0x004800007930783b */ /* 0x000f620000000200 */
[----:B------:R-:W-:Y:S01]  /*4010*/  VIADD R221, R33, 0xffffffff ;  /* 0xffffffff21dd7836 */ /* 0x000fe20000000000 */
[----:B------:R-:W-:Y:S01]  /*4020*/  BSSY.RECONVERGENT B1, `(.L_x_1459) ;  /* 0x000020d000017945 */ /* 0x000fe20003800200 */
[----:B------:R-:W-:Y:S01]  /*4030*/  SEL R0, R198, 0xffffffe0, !P1 ;  /* 0xffffffe0c6007807 */ /* 0x000fe20004800000 */
[----:B--23--:R-:W2:Y:S01]  /*4040*/  LDSM.16.M88.4 R40, [R121+0x5000] ;  /* 0x005000007928783b */ /* 0x00cea20000000200 */
[----:B------:R-:W-:-:S03]  /*4050*/  SEL R32, R197, 0xffffffc0, !P2 ;  /* 0xffffffc0c5207807 */ /* 0x000fc60005000000 */
[--C-:B------:R-:W-:Y:S01]  /*4060*/  IMAD.IADD R120, R123, 0x1, R0.reuse ;  /* 0x000000017b787824 */ /* 0x100fe200078e0200 */
[----:B------:R-:W3:Y:S01]  /*4070*/  LDSM.16.M88.4 R56, [R121+0x4000] ;  /* 0x004000007938783b */ /* 0x000ee20000000200 */
[----:B------:R-:W-:Y:S02]  /*4080*/  IMAD.IADD R132, R121, 0x1, R0 ;  /* 0x0000000179847824 */ /* 0x000fe400078e0200 */
[--C-:B------:R-:W-:Y:S01]  /*4090*/  IMAD.IADD R135, R123, 0x1, R32.reuse ;  /* 0x000000017b877824 */ /* 0x100fe200078e0220 */
[----:B------:R-:W4:Y:S01]  /*40a0*/  LDSM.16.M88.4 R12, [R121+0x6800] ;  /* 0x00680000790c783b */ /* 0x000f220000000200 */
[----:B------:R-:W-:Y:S02]  /*40b0*/  IMAD.IADD R133, R121, 0x1, R32 ;  /* 0x0000000179857824 */ /* 0x000fe400078e0220 */
[C---:B------:R-:W-:Y:S01]  /*40c0*/  IMAD.IADD R136, R0.reuse, 0x1, R135 ;  /* 0x0000000100887824 */ /* 0x040fe200078e0287 */
[----:B------:R-:W-:Y:S01]  /*40d0*/  LDSM.16.M88.4 R72, [R120] ;  /* 0x000000007848783b */ /* 0x000fe20000000200 */
[----:B------:R-:W-:-:S03]  /*40e0*/  IMAD.IADD R134, R0, 0x1, R133 ;  /* 0x0000000100867824 */ /* 0x000fc600078e0285 */
[----:B-1----:R-:W1:Y:S04]  /*40f0*/  LDSM.16.M88.4 R8, [R132+0x4800] ;  /* 0x004800008408783b */ /* 0x002e680000000200 */
[----:B------:R-:W1:Y:S04]  /*4100*/  LDSM.16.M88.4 R4, [R132+0x5000] ;  /* 0x005000008404783b */ /* 0x000e680000000200 */
[----:B------:R-:W1:Y:S04]  /*4110*/  LDSM.16.M88.4 R28, [R121+0x5800] ;  /* 0x00580000791c783b */ /* 0x000e680000000200 */
[----:B------:R-:W1:Y:S04]  /*4120*/  LDSM.16.M88.4 R20, [R121+0x6000] ;  /* 0x006000007914783b */ /* 0x000e680000000200 */
[----:B------:R-:W1:Y:S01]  /*4130*/  LDSM.16.M88.4 R108, [R121+0x7000] ;  /* 0x00700000796c783b */ /* 0x000e620000000200 */
[C---:B-----5:R-:W-:Y:S03]  /*4140*/  HMMA.16816.F32.BF16 R52, R100.reuse, R48, RZ ;  /* 0x000000306434723c */ /* 0x060fe600000418ff */
[----:B------:R-:W5:Y:S04]  /*4150*/  LDSM.16.M88.4 R116, [R121+0x7800] ;  /* 0x007800007974783b */ /* 0x000f680000000200 */
[----:B------:R-:W5:Y:S01]  /*4160*/  LDSM.16.M88.4 R96, [R132+0x4000] ;  /* 0x004000008460783b */ /* 0x000f620000000200 */
[C---:B--2---:R-:W-:Y:S03]  /*4170*/  HMMA.16816.F32.BF16 R44, R100.reuse, R40, RZ ;  /* 0x00000028642c723c */ /* 0x044fe600000418ff */
[----:B------:R-:W2:Y:S04]  /*4180*/  LDSM.16.M88.4 R84, [R132+0x6800] ;  /* 0x006800008454783b */ /* 0x000ea80000000200 */
[----:B------:R-:W2:Y:S01]  /*4190*/  LDSM.16.M88.4 R92, [R132+0x5800] ;  /* 0x00580000845c783b */ /* 0x000ea20000000200 */
[C---:B------:R-:W-:Y:S03]  /*41a0*/  HMMA.16816.F32.BF16 R48, R100.reuse, R50, RZ ;  /* 0x000000326430723c */ /* 0x040fe600000418ff */
[----:B------:R-:W2:Y:S04]  /*41b0*/  LDSM.16.M88.4 R88, [R132+0x6000] ;  /* 0x006000008458783b */ /* 0x000ea80000000200 */
[----:B------:R-:W2:Y:S01]  /*41c0*/  LDSM.16.M88.4 R80, [R132+0x7000] ;  /* 0x007000008450783b */ /* 0x000ea20000000200 */
[C---:B------:R-:W-:Y:S03]  /*41d0*/  HMMA.16816.F32.BF16 R40, R100.reuse, R42, RZ ;  /* 0x0000002a6428723c */ /* 0x040fe600000418ff */
[----:B------:R-:W2:Y:S04]  /*41e0*/  LDSM.16.M88.4 R76, [R132+0x7800] ;  /* 0x00780000844c783b */ /* 0x000ea80000000200 */
[----:B------:R-:W-:Y:S01]  /*41f0*/  LDSM.16.M88.4 R64, [R135] ;  /* 0x000000008740783b */ /* 0x000fe20000000200 */
[C---:B---3--:R-:W-:Y:S03]  /*4200*/  HMMA.16816.F32.BF16 R60, R100.reuse, R56, RZ ;  /* 0x00000038643c723c */ /* 0x048fe600000418ff */
[----:B------:R-:W3:Y:S04]  /*4210*/  LDSM.16.M88.4 R68, [R133+0x4000] ;  /* 0x004000008544783b */ /* 0x000ee80000000200 */
[----:B------:R-:W-:Y:S01]  /*4220*/  LDSM.16.M88.4 R124, [R120+0x2000] ;  /* 0x00200000787c783b */ /* 0x000fe20000000200 */
[----:B----4-:R-:W-:Y:S03]  /*4230*/  HMMA.16816.F32.BF16 R16, R100, R12, RZ ;  /* 0x0000000c6410723c */ /* 0x010fe600000418ff */
[----:B------:R-:W0:Y:S05]  /*4240*/  LDGDEPBAR ;  /* 0x00000000000079af */ /* 0x000e2a0000000000 */
[C---:B-1----:R-:W-:Y:S08]  /*4250*/  HMMA.16816.F32.BF16 R52, R72.reuse, R8, R52 ;  /* 0x000000084834723c */ /* 0x042ff00000041834 */
[C---:B------:R-:W-:Y:S01]  /*4260*/  HMMA.16816.F32.BF16 R48, R72.reuse, R10, R48 ;  /* 0x0000000a4830723c */ /* 0x040fe20000041830 */
[----:B------:R-:W1:Y:S07]  /*4270*/  LDSM.16.M88.4 R8, [R133+0x4800] ;  /* 0x004800008508783b */ /* 0x000e6e0000000200 */
        /* <DEDUP_REMOVED lines=11> */
[C---:B-----5:R-:W-:Y:S08]  /*4330*/  HMMA.16816.F32.BF16 R104, R100.reuse, R116, RZ ;  /* 0x000000746468723c */ /* 0x060ff000000418ff */
[----:B------:R-:W-:Y:S01]  /*4340*/  HMMA.16816.F32.BF16 R100, R100, R118, RZ ;  /* 0x000000766464723c */ /* 0x000fe200000418ff */
        /* <DEDUP_REMOVED lines=18> */
[----:B------:R-:W2:Y:S04]  /*4470*/  LDSM.16.M88.4 R76, [R133+0x6800] ;  /* 0x00680000854c783b */ /* 0x000ea80000000200 */
[----:B------:R-:W2:Y:S03]  /*4480*/  LDSM.16.M88.4 R72, [R133+0x7000] ;  /* 0x007000008548783b */ /* 0x000ea60000000200 */
[C---:B---3--:R-:W-:Y:S08]  /*4490*/  HMMA.16816.F32.BF16 R60, R64.reuse, R68, R60 ;  /* 0x00000044403c723c */ /* 0x048ff0000004183c */
[C---:B------:R-:W-:Y:S01]  /*44a0*/  HMMA.16816.F32.BF16 R56, R64.reuse, R70, R56 ;  /* 0x000000464038723c */ /* 0x040fe20000041838 */
[----:B------:R-:W-:Y:S07]  /*44b0*/  LDSM.16.M88.4 R68, [R136] ;  /* 0x000000008844783b */ /* 0x000fee0000000200 */
[C---:B-1----:R-:W-:Y:S08]  /*44c0*/  HMMA.16816.F32.BF16 R52, R64.reuse, R8, R52 ;  /* 0x000000084034723c */ /* 0x042ff00000041834 */
[C---:B------:R-:W-:Y:S01]  /*44d0*/  HMMA.16816.F32.BF16 R48, R64.reuse, R10, R48 ;  /* 0x0000000a4030723c */ /* 0x040fe20000041830 */
[----:B------:R-:W1:Y:S07]  /*44e0*/  LDSM.16.M88.4 R8, [R134+0x5800] ;  /* 0x005800008608783b */ /* 0x000e6e0000000200 */
[C---:B----4-:R-:W-:Y:S08]  /*44f0*/  HMMA.16816.F32.BF16 R44, R64.reuse, R4, R44 ;  /* 0x00000004402c723c */ /* 0x050ff0000004182c */
[C---:B------:R-:W-:Y:S01]  /*4500*/  HMMA.16816.F32.BF16 R40, R64.reuse, R6, R40 ;  /* 0x000000064028723c */ /* 0x040fe20000041828 */
[----:B------:R-:W3:Y:S07]  /*4510*/  LDSM.16.M88.4 R4, [R134+0x6000] ;  /* 0x006000008604783b */ /* 0x000eee0000000200 */
[C---:B-----5:R-:W-:Y:S08]  /*4520*/  HMMA.16816.F32.BF16 R36, R64.reuse, R116, R36 ;  /* 0x000000744024723c */ /* 0x060ff00000041824 */
[C---:B------:R-:W-:Y:S01]  /*4530*/  HMMA.16816.F32.BF16 R28, R64.reuse, R118, R28 ;  /* 0x00000076401c723c */ /* 0x040fe2000004181c */
[----:B------:R-:W-:Y:S07]  /*4540*/  LDSM.16.M88.4 R116, [R121+0x8800] ;  /* 0x008800007974783b */ /* 0x000fee0000000200 */
[C---:B--2---:R-:W-:Y:S08]  /*4550*/  HMMA.16816.F32.BF16 R24, R64.reuse, R84, R24 ;  /* 0x000000544018723c */ /* 0x044ff00000041818 */
[C---:B------:R-:W-:Y:S01]  /*4560*/  HMMA.16816.F32.BF16 R20, R64.reuse, R86, R20 ;  /* 0x000000564014723c */ /* 0x040fe20000041814 */
[----:B------:R-:W2:Y:S07]  /*4570*/  LDSM.16.M88.4 R84, [R134+0x6800] ;  /* 0x006800008654783b */ /* 0x000eae0000000200 */
[C---:B------:R-:W-:Y:S08]  /*4580*/  HMMA.16816.F32.BF16 R16, R64.reuse, R76, R16 ;  /* 0x0000004c4010723c */ /* 0x040ff00000041810 */
        /* <DEDUP_REMOVED lines=57> */
[----:B------:R-:W-:Y:S01]  /*4920*/  HMMA.16816.F32.BF16 R108, R80, R90, R108 ;  /* 0x0000005a506c723c */ /* 0x000fe2000004186c */
[----:B------:R-:W-:Y:S07]  /*4930*/  LDSM.16.M88.4 R88, [R133+0x8800] ;  /* 0x008800008558783b */ /* 0x000fee0000000200 */
[C---:B----4-:R-:W-:Y:S08]  /*4940*/  HMMA.16816.F32.BF16 R36, R124.reuse, R64, R36 ;  /* 0x000000407c24723c */ /* 0x050ff00000041824 */
[----:B------:R-:W-:Y:S01]  /*4950*/  HMMA.16816.F32.BF16 R28, R124, R66, R28 ;  /* 0x000000427c1c723c */ /* 0x000fe2000004181c */
[----:B------:R-:W4:Y:S07]  /*4960*/  LDSM.16.M88.4 R64, [R133+0xb800] ;  /* 0x00b800008540783b */ /* 0x000f2e0000000200 */
        /* <DEDUP_REMOVED lines=29> */
[----:B------:R-:W2:Y:S01]  /*4b40*/  LDSM.16.M88.4 R64, [R134+0x9000] ;  /* 0x009000008640783b */ /* 0x000ea20000000200 */
[----:B------:R-:W-:-:S05]  /*4b50*/  VIADD R69, R71, 0x10 ;  /* 0x0000001047457836 */ /* 0x000fca0000000000 */
[----:B------:R-:W-:Y:S01]  /*4b60*/  ISETP.GE.AND P4, PT, R69, R130, PT ;  /* 0x000000824500720c */ /* 0x000fe20003f86270 */
[----:B------:R-:W-:Y:S01]  /*4b70*/  HMMA.16816.F32.BF16 R52, R124, R72, R52 ;  /* 0x000000487c34723c */ /* 0x000fe20000041834 */
[----:B------:R-:W-:-:S07]  /*4b80*/  VIADD R69, R71, 0x18 ;  /* 0x0000001847457836 */ /* 0x000fce0000000000 */
[----:B------:R-:W-:Y:S01]  /*4b90*/  HMMA.16816.F32.BF16 R48, R124, R74, R48 ;  /* 0x0000004a7c30723c */ /* 0x000fe20000041830 */
[----:B------:R-:W3:Y:S07]  /*4ba0*/  LDSM.16.M88.4 R72, [R133+0xa800] ;  /* 0x00a800008548783b */ /* 0x000eee0000000200 */
[C---:B------:R-:W-:Y:S08]  /*4bb0*/  HMMA.16816.F32.BF16 R44, R96.reuse, R84, R44 ;  /* 0x00000054602c723c */ /* 0x040ff0000004182c */
        /* <DEDUP_REMOVED lines=13> */
[----:B------:R-:W-:Y:S02]  /*4c90*/  FSEL R80, R59, -INF , !P5 ;  /* 0xff8000003b507808 */ /* 0x000fe40006800000 */
[----:B------:R-:W-:Y:S01]  /*4ca0*/  FSEL R70, R57, -INF , !P5 ;  /* 0xff80000039467808 */ /* 0x000fe20006800000 */
[C---:B------:R-:W-:Y:S01]  /*4cb0*/  VIADD R57, R71.reuse, 0x28 ;  /* 0x0000002847397836 */ /* 0x040fe20000000000 */
[----:B--2---:R-:W-:Y:S01]  /*4cc0*/  HMMA.16816.F32.BF16 R44, R4, R64, R44 ;  /* 0x00000040042c723c */ /* 0x004fe2000004182c */
[----:B------:R-:W-:-:S05]  /*4cd0*/  VIADD R65, R71, 0x21 ;  /* 0x0000002147417836 */ /* 0x000fca0000000000 */
[-C--:B------:R-:W-:Y:S02]  /*4ce0*/  ISETP.GE.AND P5, PT, R65, R130.reuse, PT ;  /* 0x000000824100720c */ /* 0x080fe40003fa6270 */
[----:B---3--:R-:W-:Y:S01]  /*4cf0*/  HMMA.16816.F32.BF16 R16, R96, R72, R16 ;  /* 0x000000486010723c */ /* 0x008fe20000041810 */
[----:B------:R-:W-:Y:S01]  /*4d00*/  VIADD R73, R71, 0x11 ;  /* 0x0000001147497836 */ /* 0x000fe20000000000 */
[----:B------:R-:W-:Y:S02]  /*4d10*/  FSEL R72, R62, -INF , !P1 ;  /* 0xff8000003e487808 */ /* 0x000fe40004800000 */
[-C--:B------:R-:W-:Y:S02]  /*4d20*/  ISETP.GE.AND P1, PT, R69, R130.reuse, PT ;  /* 0x000000824500720c */ /* 0x080fe40003f26270 */
[----:B------:R-:W-:Y:S01]  /*4d30*/  ISETP.GE.AND P3, PT, R73, R130, PT ;  /* 0x000000824900720c */ /* 0x000fe20003f66270 */
[----:B------:R-:W-:Y:S01]  /*4d40*/  VIADD R73, R71, 0x19 ;  /* 0x0000001947497836 */ /* 0x000fe20000000000 */
[----:B----4-:R-:W-:Y:S01]  /*4d50*/  HMMA.16816.F32.BF16 R52, R4, R84, R52 ;  /* 0x000000540434723c */ /* 0x010fe20000041834 */
[----:B------:R-:W-:-:S02]  /*4d60*/  FSEL R69, R61, -INF , !P0 ;  /* 0xff8000003d457808 */ /* 0x000fc40004000000 */
[----:B------:R-:W-:Y:S02]  /*4d70*/  FSEL R142, R47, -INF , !P5 ;  /* 0xff8000002f8e7808 */ /* 0x000fe40006800000 */
[----:B------:R-:W-:Y:S01]  /*4d80*/  FSEL R246, R45, -INF , !P5 ;  /* 0xff8000002df67808 */ /* 0x000fe20006800000 */
[C---:B------:R-:W-:Y:S02]  /*4d90*/  VIADD R45, R71.reuse, 0x40 ;  /* 0x00000040472d7836 */ /* 0x040fe40000000000 */
[C---:B------:R-:W-:Y:S08]  /*4da0*/  HMMA.16816.F32.BF16 R28, R96.reuse, R82, R28 ;  /* 0x00000052601c723c */ /* 0x040ff0000004181c */
[----:B------:R-:W-:Y:S01]  /*4db0*/  HMMA.16816.F32.BF16 R12, R96, R74, R12 ;  /* 0x0000004a600c723c */ /* 0x000fe2000004180c */
[----:B------:R-:W-:Y:S01]  /*4dc0*/  VIADD R75, R71, 0x20 ;  /* 0x00000020474b7836 */ /* 0x000fe20000000000 */
[----:B------:R-:W-:-:S02]  /*4dd0*/  FSEL R74, R63, -INF , !P0 ;  /* 0xff8000003f4a7808 */ /* 0x000fc40004000000 */
[-C--:B------:R-:W-:Y:S01]  /*4de0*/  ISETP.GE.AND P0, PT, R73, R130.reuse, PT ;  /* 0x000000824900720c */ /* 0x080fe20003f06270 */
[----:B------:R-:W2:Y:S01]  /*4df0*/  LDSM.16.M88.4 R60, [R134+0xa000] ;  /* 0x00a00000863c783b */ /* 0x000ea20000000200 */
[----:B------:R-:W-:Y:S02]  /*4e00*/  FSEL R73, R58, -INF , !P6 ;  /* 0xff8000003a497808 */ /* 0x000fe40007000000 */
[----:B-1----:R-:W-:Y:S01]  /*4e10*/  HMMA.16816.F32.BF16 R36, R4, R8, R36 ;  /* 0x000000080424723c */ /* 0x002fe20000041824 */
[-C--:B------:R-:W-:Y:S01]  /*4e20*/  ISETP.GE.AND P6, PT, R75, R130.reuse, PT ;  /* 0x000000824b00720c */ /* 0x080fe20003fc6270 */
[----:B------:R-:W-:Y:S01]  /*4e30*/  VIADD R9, R71, 0x38 ;  /* 0x0000003847097836 */ /* 0x000fe20000000000 */
[----:B------:R-:W-:Y:S02]  /*4e40*/  FSEL R92, R52, -INF , !P4 ;  /* 0xff800000345c7808 */ /* 0x000fe40006000000 */
[----:B------:R-:W-:Y:S02]  /*4e50*/  FSEL R140, R46, -INF , !P6 ;  /* 0xff8000002e8c7808 */ /* 0x000fe40007000000 */
[----:B------:R-:W-:Y:S01]  /*4e60*/  FSEL R44, R44, -INF , !P6 ;  /* 0xff8000002c2c7808 */ /* 0x000fe20007000000 */
[----:B------:R-:W-:Y:S01]  /*4e70*/  HMMA.16816.F32.BF16 R48, R96, R90, R48 ;  /* 0x0000005a6030723c */ /* 0x000fe20000041830 */
[----:B------:R-:W-:Y:S01]  /*4e80*/  ISETP.GE.AND P6, PT, R9, R130, PT ;  /* 0x000000820900720c */ /* 0x000fe20003fc6270 */
[----:B------:R-:W-:Y:S01]  /*4e90*/  VIADD R9, R71, 0x39 ;  /* 0x0000003947097836 */ /* 0x000fe20000000000 */
[----:B------:R-:W-:-:S04]  /*4ea0*/  FSEL R94, R53, -INF , !P3 ;  /* 0xff800000355e7808 */ /* 0x000fc80005800000 */
[-C--:B------:R-:W-:Y:S01]  /*4eb0*/  ISETP.GE.AND P5, PT, R9, R130.reuse, PT ;  /* 0x000000820900720c */ /* 0x080fe20003fa6270 */
[----:B------:R-:W-:Y:S01]  /*4ec0*/  HMMA.16816.F32.BF16 R24, R96, R76, R24 ;  /* 0x0000004c6018723c */ /* 0x000fe20000041818 */
[----:B------:R-:W-:Y:S02]  /*4ed0*/  FSEL R76, R54, -INF , !P4 ;  /* 0xff800000364c7808 */ /* 0x000fe40006000000 */
[----:B------:R-:W-:Y:S01]  /*4ee0*/  ISETP.GE.AND P4, PT, R57, R130, PT ;  /* 0x000000823900720c */ /* 0x000fe20003f86270 */
[----:B------:R-:W-:-:S04]  /*4ef0*/  VIADD R57, R71, 0x29 ;  /* 0x0000002947397836 */ /* 0x000fc80000000000 */
        /* <DEDUP_REMOVED lines=69> */
[----:B------:R-:W-:Y:S01]  /*5350*/  ISETP.GE.AND P1, PT, R25, R130, PT ;  /* 0x000000821900720c */ /* 0x000fe20003f26270 */
        /* <DEDUP_REMOVED lines=47> */
.L_x_1462:
        /* <DEDUP_REMOVED lines=60> */
.L_x_1463:
[----:B------:R-:W-:Y:S05]  /*5a10*/  BSYNC.RECONVERGENT B0 ;  /* 0x0000000000007941 */ /* 0x000fea0003800200 */
.L_x_1461:
[-C--:B------:R-:W-:Y:S01]  /*5a20*/  ISETP.GE.AND P1, PT, R129, R222.reuse, PT ;  /* 0x000000de8100720c */ /* 0x080fe20003f26270 */
[C---:B------:R-:W-:Y:S01]  /*5a30*/  IMAD.SHL.U32 R5, R208.reuse, 0x20, RZ ;  /* 0x00000020d0057824 */ /* 0x040fe200078e00ff */
[----:B------:R-:W-:Y:S02]  /*5a40*/  ISETP.GE.AND P0, PT, R131, R222, PT ;  /* 0x000000de8300720c */ /* 0x000fe40003f06270 */
[----:B------:R-:W-:Y:S02]  /*5a50*/  SHF.L.U64.HI R4, R208, 0x5, R209 ;  /* 0x00000005d0047819 */ /* 0x000fe400000102d1 */
[----:B------:R-:W-:-:S05]  /*5a60*/  IADD3 R6, P3, PT, R5, R214, RZ ;  /* 0x000000d605067210 */ /* 0x000fca0007f7e0ff */
[--C-:B------:R-:W-:Y:S01]  /*5a70*/  IMAD.X R7, R4, 0x1, R213.reuse, P3 ;  /* 0x0000000104077824 */ /* 0x100fe200018e06d5 */
        /* <DEDUP_REMOVED lines=103> */
.L_x_1460:
[----:B------:R-:W-:Y:S05]  /*60f0*/  BSYNC.RECONVERGENT B1 ;  /* 0x0000000000017941 */ /* 0x000fea0003800200 */
.L_x_1459:
        /* <DEDUP_REMOVED lines=35> */
[----:B------:R-:W2:Y:S01]  /*6330*/  SHFL.BFLY PT, R5, R6, 0x2, 0x1f ;  /* 0x0c401f0006057f89 */ /* 0x000ea200000e0000 */
[----:B-1----:R-:W-:-:S02]  /*6340*/  FMNMX.FTZ R4, R7, R4, !PT ;  /* 0x0000000407047209 */ /* 0x002fc40007810000 */
[----:B--2---:R-:W-:-:S03]  /*6350*/  FMNMX.FTZ R5, R6, R5, !PT ;  /* 0x0000000506057209 */ /* 0x004fc60007810000 */
[----:B------:R-:W1:Y:S04]  /*6360*/  SHFL.BFLY PT, R133, R4, 0x1, 0x1f ;  /* 0x0c201f0004857f89 */ /* 0x000e6800000e0000 */
[----:B------:R-:W2:Y:S01]  /*6370*/  SHFL.BFLY PT, R134, R5, 0x1, 0x1f ;  /* 0x0c201f0005867f89 */ /* 0x000ea200000e0000 */
[----:B-1----:R-:W-:Y:S02]  /*6380*/  FMNMX.FTZ R133, R4, R133, !PT ;  /* 0x0000008504857209 */ /* 0x002fe40007810000 */
[----:B------:R-:W-:Y:S02]  /*6390*/  LOP3.LUT R4, R35, 0x1c0, R34, 0xf8, !PT ;  /* 0x000001c023047812 */ /* 0x000fe400078ef822 */
[----:B------:R-:W-:Y:S02]  /*63a0*/  FSETP.NEU.FTZ.AND P0, PT, R133, -INF , PT ;  /* 0xff8000008500780b */ /* 0x000fe40003f1d000 */
[----:B------:R-:W-:-:S02]  /*63b0*/  LOP3.LUT R129, R4, R129, RZ, 0x3c, !PT ;  /* 0x0000008104817212 */ /* 0x000fc400078e3cff */
[----:B--2---:R-:W-:Y:S02]  /*63c0*/  FMNMX.FTZ R134, R5, R134, !PT ;  /* 0x0000008605867209 */ /* 0x004fe40007810000 */
        /* <DEDUP_REMOVED lines=17> */
[C---:B---3--:R-:W-:Y:S01]  /*64e0*/  FMUL.FTZ R63, R64.reuse, R133 ;  /* 0x00000085403f7220 */ /* 0x048fe20000410000 */
        /* <DEDUP_REMOVED lines=26> */
[-C--:B------:R-:W-:Y:S01]  /*6690*/  FFMA.FTZ R37, R248, R64.reuse, -R63 ;  /* 0x00000040f8257223 */ /* 0x080fe2000001083f */
[----:B------:R-:W-:Y:S01]  /*66a0*/  LDSM.16.MT88.4 R140, [R57+0x10800] ;  /* 0x01080000398c783b */ /* 0x000fe20000004200 */
        /* <DEDUP_REMOVED lines=10> */
[----:B------:R-:W5:Y:S01]  /*6750*/  MUFU.EX2 R53, R53 ;  /* 0x0000003500357308 */ /* 0x000f620000000800 */
[----:B----4-:R-:W-:Y:S01]  /*6760*/  F2FP.BF16.F32.PACK_AB R113, R58, R59 ;  /* 0x0000003b3a71723e */ /* 0x010fe200000010ff */
[-C--:B------:R-:W-:Y:S01]  /*6770*/  FFMA.FTZ R139, R232, R64.reuse, -R137 ;  /* 0x00000040e88b7223 */ /* 0x080fe20000010889 */
        /* <DEDUP_REMOVED lines=121> */
[C---:B---3--:R-:W-:Y:S05]  /*6f10*/  HMMA.16816.F32.BF16 R116, R4.reuse, R12, R116 ;  /* 0x0000000c0474723c */ /* 0x048fea0000041874 */
[----:B------:R-:W3:Y:S03]  /*6f20*/  MUFU.EX2 R142, R142 ;  /* 0x0000008e008e7308 */ /* 0x000ee60000000800 */
[----:B------:R-:W-:Y:S01]  /*6f30*/  HMMA.16816.F32.BF16 R112, R4, R14, R112 ;  /* 0x0000000e0470723c */ /* 0x000fe20000041870 */
[----:B------:R-:W3:Y:S01]  /*6f40*/  LDSM.16.MT88.4 R12, [R65+0x11000] ;  /* 0x01100000410c783b */ /* 0x000ee20000004200 */
[----:B------:R-:W-:-:S02]  /*6f50*/  F2FP.BF16.F32.PACK_AB R4, R43, R44 ;  /* 0x0000002c2b04723e */ /* 0x000fc400000010ff */
[----:B------:R-:W-:Y:S01]  /*6f60*/  F2FP.BF16.F32.PACK_AB R5, R41, R42 ;  /* 0x0000002a2905723e */ /* 0x000fe200000010ff */
[----:B------:R-:W-:Y:S01]  /*6f70*/  MUFU.EX2 R166, R166 ;  /* 0x000000a600a67308 */ /* 0x000fe20000000800 */
[----:B----4-:R-:W-:Y:S02]  /*6f80*/  F2FP.BF16.F32.PACK_AB R6, R38, R39 ;  /* 0x000000272606723e */ /* 0x010fe400000010ff */
[----:B-----5:R-:W-:-:S05]  /*6f90*/  F2FP.BF16.F32.PACK_AB R7, R36, R37 ;  /* 0x000000252407723e */ /* 0x020fca00000010ff */
        /* <DEDUP_REMOVED lines=16> */
[C---:B---3--:R-:W-:Y:S06]  /*70a0*/  HMMA.16816.F32.BF16 R92, R4.reuse, R12, R92 ;  /* 0x0000000c045c723c */ /* 0x048fec000004185c */
[----:B------:R-:W-:Y:S02]  /*70b0*/  MUFU.EX2 R161, R161 ;  /* 0x000000a100a17308 */ /* 0x000fe40000000800 */
[C---:B------:R-:W-:Y:S01]  /*70c0*/  HMMA.16816.F32.BF16 R96, R4.reuse, R14, R96 ;  /* 0x0000000e0460723c */ /* 0x040fe20000041860 */
[----:B------:R-:W3:Y:S05]  /*70d0*/  LDSM.16.MT88.4 R12, [R40+0xd800] ;  /* 0x00d80000280c783b */ /* 0x000eea0000004200 */
        /* <DEDUP_REMOVED lines=29> */
[C---:B----4-:R-:W-:Y:S08]  /*72b0*/  HMMA.16816.F32.BF16 R92, R4.reuse, R20, R92 ;  /* 0x00000014045c723c */ /* 0x050ff0000004185c */
        /* <DEDUP_REMOVED lines=125> */
[----:B---3--:R-:W-:-:S03]  /*7a90*/  F2FP.BF16.F32.PACK_AB R5, R25, R24 ;  /* 0x000000181905723e */ /* 0x008fc600000010ff */
[----:B------:R-:W-:Y:S01]  /*7aa0*/  FADD.FTZ R138, R138, R21 ;  /* 0x000000158a8a7221 */ /* 0x000fe20000010000 */
[----:B------:R-:W-:-:S03]  /*7ab0*/  FADD.FTZ R21, R34, R35 ;  /* 0x0000002322157221 */ /* 0x000fc60000010000 */
        /* <DEDUP_REMOVED lines=9> */
[----:B------:R-:W-:-:S03]  /*7b50*/  FADD.FTZ R149, R149, R20 ;  /* 0x0000001495957221 */ /* 0x000fc60000010000 */
[----:B------:R-:W-:Y:S01]  /*7b60*/  FADD.FTZ R20, R145, R142 ;  /* 0x0000008e91147221 */ /* 0x000fe20000010000 */
        /* <DEDUP_REMOVED lines=49> */
[----:B------:R-:W-:Y:S02]  /*7e80*/  IMAD.MOV.U32 R0, RZ, RZ, R133 ;  /* 0x000000ffff007224 */ /* 0x000fe400078e0085 */
[----:B------:R-:W-:Y:S01]  /*7e90*/  IMAD.MOV.U32 R137, RZ, RZ, R134 ;  /* 0x000000ffff897224 */ /* 0x000fe200078e0086 */
[----:B------:R-:W-:-:S13]  /*7ea0*/  ISETP.NE.AND.EX P4, PT, R229, RZ, PT, P4 ;  /* 0x000000ffe500720c */ /* 0x000fda0003f85340 */
.L_x_1471:
        /* <DEDUP_REMOVED lines=78> */
.L_x_1466:
[----:B------:R-:W-:Y:S05]  /*8390*/  BSYNC.RECONVERGENT B0 ;  /* 0x0000000000007941 */ /* 0x000fea0003800200 */
.L_x_1465:
[----:B------:R-:W1:Y:S01]  /*83a0*/  S2UR UR6, SR_CgaCtaId ;  /* 0x00000000000679c3 */ /* 0x000e620000008800 */
[C---:B------:R-:W-:Y:S01]  /*83b0*/  IMAD.SHL.U32 R196, R200.reuse, 0x8, RZ ;  /* 0x00000008c8c47824 */ /* 0x040fe200078e00ff */
[C---:B------:R-:W-:Y:S01]  /*83c0*/  LOP3.LUT R32, R200.reuse, 0x38, RZ, 0xc0, !PT ;  /* 0x00000038c8207812 */ /* 0x040fe200078ec0ff */
[----:B------:R-:W-:Y:S01]  /*83d0*/  UMOV UR7, 0x400 ;  /* 0x0000040000077882 */ /* 0x000fe20000000000 */
[----:B------:R-:W-:Y:S01]  /*83e0*/  IMAD.SHL.U32 R204, R200, 0x40, RZ ;  /* 0x00000040c8cc7824 */ /* 0x000fe200078e00ff */
[----:B------:R-:W-:Y:S01]  /*83f0*/  SHF.R.U32.HI R201, RZ, 0x1, R200 ;  /* 0x00000001ffc97819 */ /* 0x000fe200000116c8 */
[----:B------:R-:W-:Y:S01]  /*8400*/  VIADD R221, R221, 0xffffffff ;  /* 0xffffffffdddd7836 */ /* 0x000fe20000000000 */
[C---:B------:R-:W-:Y:S01]  /*8410*/  LOP3.LUT R133, R196.reuse, 0x38, RZ, 0xc0, !PT ;  /* 0x00000038c4857812 */ /* 0x040fe200078ec0ff */
[----:B------:R-:W-:Y:S01]  /*8420*/  BSSY.RECONVERGENT B1, `(.L_x_1467) ;  /* 0x0000201000017945 */ /* 0x000fe20003800200 */
[C---:B------:R-:W-:Y:S02]  /*8430*/  LOP3.LUT R33, R196.reuse, 0x1c0, RZ, 0xc0, !PT ;  /* 0x000001c0c4217812 */ /* 0x040fe400078ec0ff */
[----:B------:R-:W-:Y:S02]  /*8440*/  LOP3.LUT R235, R196, 0x1e00, RZ, 0xc0, !PT ;  /* 0x00001e00c4eb7812 */ /* 0x000fe400078ec0ff */
[C---:B------:R-:W-:Y:S02]  /*8450*/  LOP3.LUT R32, R133.reuse, R33, R32, 0x1e, !PT ;  /* 0x0000002185207212 */ /* 0x040fe400078e1e20 */
[CC--:B------:R-:W-:Y:S02]  /*8460*/  ISETP.GE.AND P3, PT, R133.reuse, R222.reuse, PT ;  /* 0x000000de8500720c */ /* 0x0c0fe40003f66270 */
[----:B------:R-:W-:Y:S02]  /*8470*/  LOP3.LUT R235, R32, R235, RZ, 0xfc, !PT ;  /* 0x000000eb20eb7212 */ /* 0x000fe400078efcff */
[----:B------:R-:W-:Y:S02]  /*8480*/  LOP3.LUT R33, R133, 0x40, RZ, 0xfc, !PT ;  /* 0x0000004085217812 */ /* 0x000fe400078efcff */
[C---:B------:R-:W-:Y:S02]  /*8490*/  SHF.L.U64.HI R32, R210.reuse, 0x5, R211 ;  /* 0x00000005d2207819 */ /* 0x040fe400000102d3 */
[----:B------:R-:W-:Y:S01]  /*84a0*/  ISETP.GE.AND P1, PT, R33, R222, PT ;  /* 0x000000de2100720c */ /* 0x000fe20003f26270 */
[----:B-1----:R-:W-:Y:S01]  /*84b0*/  ULEA UR6, UR6, UR7, 0x18 ;  /* 0x0000000706067291 */ /* 0x002fe2000f8ec0ff */
[----:B------:R-:W-:Y:S01]  /*84c0*/  IMAD.SHL.U32 R33, R210, 0x20, RZ ;  /* 0x00000020d2217824 */ /* 0x000fe200078e00ff */
[----:B------:R-:W-:Y:S02]  /*84d0*/  LOP3.LUT R139, R204, 0x1c0, RZ, 0xc0, !PT ;  /* 0x000001c0cc8b7812 */ /* 0x000fe400078ec0ff */
[----:B------:R-:W-:Y:S02]  /*84e0*/  LOP3.LUT R135, R201, 0x8, RZ, 0xc0, !PT ;  /* 0x00000008c9877812 */ /* 0x000fe400078ec0ff */
[----:B------:R-:W-:Y:S01]  /*84f0*/  IMAD.U32 R202, RZ, RZ, UR6 ;  /* 0x00000006ffca7e24 */ /* 0x000fe2000f8e00ff */
[----:B------:R-:W-:Y:S02]  /*8500*/  IADD3 R34, P0, PT, R33, R216, RZ ;  /* 0x000000d821227210 */ /* 0x000fe40007f1e0ff */
[----:B------:R-:W-:Y:S01]  /*8510*/  LOP3.LUT R132, R139, 0x8, R200, 0xf8, !PT ;  /* 0x000000088b847812 */ /* 0x000fe200078ef8c8 */
[----:B------:R-:W-:Y:S01]  /*8520*/  IMAD R235, R235, 0x2, R202 ;  /* 0x00000002ebeb7824 */ /* 0x000fe200078e02ca */
[----:B------:R-:W-:Y:S01]  /*8530*/  LOP3.LUT R138, R135, 0x1c0, R204, 0xf8, !PT ;  /* 0x000001c0878a7812 */ /* 0x000fe200078ef8cc */
[----:B------:R-:W-:Y:S01]  /*8540*/  IMAD.X R35, R32, 0x1, R217, P0 ;  /* 0x0000000120237824 */ /* 0x000fe200000e06d9 */
[----:B------:R-:W-:Y:S02]  /*8550*/  IADD3 R38, P0, PT, R34, R33, RZ ;  /* 0x0000002122267210 */ /* 0x000fe40007f1e0ff */
[----:B------:R-:W-:Y:S01]  /*8560*/  @!PT LDS RZ, [RZ] ;  /* 0x00000000fffff984 */ /* 0x000fe20000000800 */
[----:B------:R-:W-:Y:S01]  /*8570*/  @!PT LDS RZ, [RZ] ;  /* 0x00000000fffff984 */ /* 0x000fe20000000800 */
[----:B------:R-:W-:Y:S01]  /*8580*/  @!PT LDS RZ, [RZ] ;  /* 0x00000000fffff984 */ /* 0x000fe20000000800 */
[----:B------:R-:W-:Y:S01]  /*8590*/  @!P3 LDGSTS.E.BYPASS.LTC128B.128 [R235+0xc000], desc[UR4][R216.64] ;  /* 0x0c000000d8ebbfae */ /* 0x000fe2000b981a04 */
[----:B------:R-:W-:Y:S02]  /*85a0*/  LOP3.LUT R132, R132, R133, RZ, 0x3c, !PT ;  /* 0x0000008584847212 */ /* 0x000fe400078e3cff */
[--C-:B------:R-:W-:Y:S01]  /*85b0*/  IMAD.X R39, R35, 0x1, R32.reuse, P0 ;  /* 0x0000000123277824 */ /* 0x100fe200000e0620 */
[----:B------:R-:W-:Y:S01]  /*85c0*/  @P3 STS.128 [R235+0xc000], RZ ;  /* 0x00c000ffeb003388 */ /* 0x000fe20000000c00 */
[----:B------:R-:W-:Y:S02]  /*85d0*/  IADD3 R36, P0, PT, R38, R33, RZ ;  /* 0x0000002126247210 */ /* 0x000fe40007f1e0ff */
[----:B------:R-:W-:Y:S01]  /*85e0*/  LOP3.LUT R138, R138, R133, RZ, 0x3c, !PT ;  /* 0x000000858a8a7212 */ /* 0x000fe200078e3cff */
[----:B------:R-:W-:Y:S01]  /*85f0*/  @!PT LDS RZ, [RZ] ;  /* 0x00000000fffff984 */ /* 0x000fe20000000800 */
[----:B------:R-:W-:Y:S01]  /*8600*/  @!PT LDS RZ, [RZ] ;  /* 0x00000000fffff984 */ /* 0x000fe20000000800 */
[----:B------:R-:W-:Y:S01]  /*8610*/  @!PT LDS RZ, [RZ] ;  /* 0x00000000fffff984 */ /* 0x000fe20000000800 */
[----:B------:R-:W-:Y:S01]  /*8620*/  @!P1 LDGSTS.E.BYPASS.LTC128B.128 [R235+0x10000], desc[UR4][R216.64+0x80] ;  /* 0x10000080d8eb9fae */ /* 0x000fe2000b981a04 */
[----:B------:R-:W-:Y:S01]  /*8630*/  LOP3.LUT R133, R204, 0x400, RZ, 0xc0, !PT ;  /* 0x00000400cc857812 */ /* 0x000fe200078ec0ff */
[--C-:B------:R-:W-:Y:S01]  /*8640*/  IMAD.X R37, R39, 0x1, R32.reuse, P0 ;  /* 0x0000000127257824 */ /* 0x100fe200000e0620 */
[-C--:B------:R-:W-:Y:S01]  /*8650*/  IADD3 R40, P0, PT, R36, R33.reuse, RZ ;  /* 0x0000002124287210 */ /* 0x080fe20007f1e0ff */
[----:B------:R-:W-:Y:S01]  /*8660*/  @P1 STS.128 [R235+0x10000], RZ ;  /* 0x010000ffeb001388 */ /* 0x000fe20000000c00 */
[----:B------:R-:W-:Y:S01]  /*8670*/  LOP3.LUT P2, RZ, R200, 0x4, RZ, 0xc0, !PT ;  /* 0x00000004c8ff7812 */ /* 0x000fe2000784c0ff */
[----:B------:R-:W-:Y:S02]  /*8680*/  IMAD R133, R132, 0x2, R133 ;  /* 0x0000000284857824 */ /* 0x000fe400078e0285 */
[----:B------:R-:W-:Y:S01]  /*8690*/  @!PT LDS RZ, [RZ] ;  /* 0x00000000fffff984 */ /* 0x000fe20000000800 */
[----:B------:R-:W-:Y:S01]  /*86a0*/  @!PT LDS RZ, [RZ] ;  /* 0x00000000fffff984 */ /* 0x000fe20000000800 */
[----:B------:R-:W-:Y:S01]  /*86b0*/  @!PT LDS RZ, [RZ] ;  /* 0x00000000fffff984 */ /* 0x000fe20000000800 */
[----:B------:R-:W-:Y:S01]  /*86c0*/  @!P3 LDGSTS.E.BYPASS.LTC128B.128 [R235+0xc800], desc[UR4][R34.64] ;  /* 0x0c80000022ebbfae */ /* 0x000fe2000b981a04 */
[----:B------:R-:W-:Y:S02]  /*86d0*/  IMAD.X R41, R37, 0x1, R32, P0 ;  /* 0x0000000125297824 */ /* 0x000fe400000e0620 */
[----:B------:R-:W-:Y:S01]  /*86e0*/  IMAD.IADD R186, R202, 0x1, R133 ;  /* 0x00000001caba7824 */ /* 0x000fe200078e0285 */
        /* <DEDUP_REMOVED lines=19> */
[----:B------:R-:W-:Y:S01]  /*8820*/  @!P3 LDGSTS.E.BYPASS.LTC128B.128 [R235+0xd800], desc[UR4][R36.64] ;  /* 0x0d80000024ebbfae */ /* 0x000fe2000b981a04 */
[----:B-1----:R-:W-:Y:S03]  /*8830*/  IMAD.SHL.U32 R34, R200, 0x20, RZ ;  /* 0x00000020c8227824 */ /* 0x002fe600078e00ff */
[----:B------:R-:W-:Y:S04]  /*8840*/  @P3 STS.128 [R235+0xd800], RZ ;  /* 0x00d800ffeb003388 */ /* 0x000fe80000000c00 */
[----:B------:R-:W-:Y:S01]  /*8850*/  @!PT LDS RZ, [RZ] ;  /* 0x00000000fffff984 */ /* 0x000fe20000000800 */
[----:B------:R-:W-:Y:S01]  /*8860*/  @!PT LDS RZ, [RZ] ;  /* 0x00000000fffff984 */ /* 0x000fe20000000800 */
[----:B------:R-:W-:Y:S01]  /*8870*/  @!PT LDS RZ, [RZ] ;  /* 0x00000000fffff984 */ /* 0x000fe20000000800 */
[----:B------:R1:W-:Y:S01]  /*8880*/  @!P1 LDGSTS.E.BYPASS.LTC128B.128 [R235+0x11800], desc[UR4][R36.64+0x80] ;  /* 0x1180008024eb9fae */ /* 0x0003e2000b981a04 */
[----:B------:R-:W-:Y:S03]  /*8890*/  LOP3.LUT R199, R34, 0x7c00, RZ, 0xc0, !PT ;  /* 0x00007c0022c77812 */ /* 0x000fe600078ec0ff */
[----:B------:R-:W-:Y:S01]  /*88a0*/  @P1 STS.128 [R235+0x11800], RZ ;  /* 0x011800ffeb001388 */ /* 0x000fe20000000c00 */
[----:B------:R-:W-:Y:S03]  /*88b0*/  LOP3.LUT R135, R199, 0x200, R204, 0xf8, !PT ;  /* 0x00000200c7877812 */ /* 0x000fe600078ef8cc */
[----:B------:R-:W-:Y:S01]  /*88c0*/  @!PT LDS RZ, [RZ] ;  /* 0x00000000fffff984 */ /* 0x000fe20000000800 */
[----:B------:R-:W-:Y:S01]  /*88d0*/  @!PT LDS RZ, [RZ] ;  /* 0x00000000fffff984 */ /* 0x000fe20000000800 */
[----:B------:R-:W-:Y:S01]  /*88e0*/  @!PT LDS RZ, [RZ] ;  /* 0x00000000fffff984 */ /* 0x000fe20000000800 */
[----:B------:R-:W-:Y:S01]  /*88f0*/  @!P3 LDGSTS.E.BYPASS.LTC128B.128 [R235+0xe000], desc[UR4][R40.64] ;  /* 0x0e00000028ebbfae */ /* 0x000fe2000b981a04 */
[----:B------:R-:W-:Y:S02]  /*8900*/  LOP3.LUT R135, R135, R138, RZ, 0xfc, !PT ;  /* 0x0000008a87877212 */ /* 0x000fe400078efcff */
[-C--:B--2---:R-:W-:Y:S01]  /*8910*/  IADD3 R38, P0, PT, R40, R33.reuse, RZ ;  /* 0x0000002128267210 */ /* 0x084fe20007f1e0ff */
[----:B------:R-:W-:Y:S02]  /*8920*/  @P3 STS.128 [R235+0xe000], RZ ;  /* 0x00e000ffeb003388 */ /* 0x000fe40000000c00 */
[----:B------:R-:W-:Y:S02]  /*8930*/  IMAD R188, R135, 0x2, R202 ;  /* 0x0000000287bc7824 */ /* 0x000fe400078e02ca */
[----:B------:R-:W-:Y:S01]  /*8940*/  @!PT LDS RZ, [RZ] ;  /* 0x00000000fffff984 */ /* 0x000fe20000000800 */
[----:B------:R-:W-:Y:S01]  /*8950*/  @!PT LDS RZ, [RZ] ;  /* 0x00000000fffff984 */ /* 0x000fe20000000800 */
[----:B------:R-:W-:Y:S01]  /*8960*/  @!PT LDS RZ, [RZ] ;  /* 0x00000000fffff984 */ /* 0x000fe20000000800 */
[----:B------:R-:W-:Y:S01]  /*8970*/  @!P1 LDGSTS.E.BYPASS.LTC128B.128 [R235+0x12000], desc[UR4][R40.64+0x80] ;  /* 0x1200008028eb9fae */ /* 0x000fe2000b981a04 */
[--C-:B------:R-:W-:Y:S03]  /*8980*/  IMAD.X R39, R41, 0x1, R32.reuse, P0 ;  /* 0x0000000129277824 */ /* 0x100fe600000e0620 */
        /* <DEDUP_REMOVED lines=10> */
[----:B------:R-:W-:Y:S01]  /*8a30*/  @!P1 LDGSTS.E.BYPASS.LTC128B.128 [R235+0x12800], desc[UR4][R38.64+0x80] ;  /* 0x1280008026eb9fae */ /* 0x000fe2000b981a04 */
        /* <DEDUP_REMOVED lines=11> */
[----:B------:R-:W-:Y:S01]  /*8af0*/  ISETP.GT.AND P0, PT, R221, R212, PT ;  /* 0x000000d4dd00720c */ /* 0x000fe20003f04270 */
[----:B------:R-:W-:Y:S01]  /*8b00*/  @!PT LDS RZ, [RZ] ;  /* 0x00000000fffff984 */ /* 0x000fe20000000800 */
[----:B------:R-:W-:Y:S01]  /*8b10*/  @!PT LDS RZ, [RZ] ;  /* 0x00000000fffff984 */ /* 0x000fe20000000800 */
[----:B------:R-:W-:Y:S01]  /*8b20*/  @!PT LDS RZ, [RZ] ;  /* 0x00000000fffff984 */ /* 0x000fe20000000800 */
[----:B------:R-:W-:Y:S02]  /*8b30*/  @!P1 LDGSTS.E.BYPASS.LTC128B.128 [R235+0x13000], desc[UR4][R36.64+0x80] ;  /* 0x1300008024eb9fae */ /* 0x000fe4000b981a04 */
[C---:B------:R-:W-:Y:S02]  /*8b40*/  IMAD.IADD R185, R203.reuse, 0x1, R188 ;  /* 0x00000001cbb97824 */ /* 0x040fe400078e02bc */
[----:B------:R-:W-:Y:S01]  /*8b50*/  @P1 STS.128 [R235+0x13000], RZ ;  /* 0x013000ffeb001388 */ /* 0x000fe20000000c00 */
[----:B------:R-:W-:Y:S03]  /*8b60*/  IMAD.IADD R139, R203, 0x1, R186 ;  /* 0x00000001cb8b7824 */ /* 0x000fe600078e02ba */
        /* <DEDUP_REMOVED lines=11> */
[----:B------:R-:W2:Y:S04]  /*8c20*/  LDSM.16.M88.4 R140, [R186+0x4000] ;  /* 0x00400000ba8c783b */ /* 0x000ea80000000200 */
[----:B------:R-:W3:Y:S04]  /*8c30*/  LDSM.16.M88.4 R144, [R186+0x4800] ;  /* 0x00480000ba90783b */ /* 0x000ee80000000200 */
[----:B------:R-:W4:Y:S04]  /*8c40*/  LDSM.16.M88.4 R148, [R186+0x5000] ;  /* 0x00500000ba94783b */ /* 0x000f280000000200 */
[----:B------:R-:W0:Y:S04]  /*8c50*/  LDGDEPBAR ;  /* 0x00000000000079af */ /* 0x000e280000000000 */
[----:B------:R-:W5:Y:S04]  /*8c60*/  LDSM.16.M88.4 R152, [R186+0x5800] ;  /* 0x00580000ba98783b */ /* 0x000f680000000200 */
[----:B------:R-:W1:Y:S04]  /*8c70*/  LDSM.16.M88.4 R156, [R186+0x6000] ;  /* 0x00600000ba9c783b */ /* 0x000e680000000200 */
[----:B------:R-:W1:Y:S04]  /*8c80*/  LDSM.16.M88.4 R160, [R186+0x6800] ;  /* 0x00680000baa0783b */ /* 0x000e680000000200 */
[----:B------:R-:W1:Y:S04]  /*8c90*/  LDSM.16.M88.4 R164, [R186+0x7000] ;  /* 0x00700000baa4783b */ /* 0x000e680000000200 */
[----:B------:R-:W1:Y:S04]  /*8ca0*/  LDSM.16.M88.4 R168, [R186+0x7800] ;  /* 0x00780000baa8783b */ /* 0x000e680000000200 */
[----:B------:R-:W-:Y:S01]  /*8cb0*/  LDSM.16.M88.4 R172, [R185] ;  /* 0x00000000b9ac783b */ /* 0x000fe20000000200 */
[C---:B--2---:R-:W-:Y:S03]  /*8cc0*/  HMMA.16816.F32.BF16 R4, R132.reuse, R140, RZ ;  /* 0x0000008c8404723c */ /* 0x044fe600000418ff */
[----:B------:R-:W2:Y:S04]  /*8cd0*/  LDSM.16.M88.4 R176, [R139+0x4000] ;  /* 0x004000008bb0783b */ /* 0x000ea80000000200 */
[----:B------:R-:W2:Y:S01]  /*8ce0*/  LDSM.16.M88.4 R180, [R139+0x4800] ;  /* 0x004800008bb4783b */ /* 0x000ea20000000200 */
[C---:B------:R-:W-:Y:S03]  /*8cf0*/  HMMA.16816.F32.BF16 R8, R132.reuse, R142, RZ ;  /* 0x0000008e8408723c */ /* 0x040fe600000418ff */
[----:B------:R-:W2:Y:S05]  /*8d00*/  LDSM.16.M88.4 R140, [R139+0x5000] ;  /* 0x005000008b8c783b */ /* 0x000eaa0000000200 */
[C---:B---3--:R-:W-:Y:S08]  /*8d10*/  HMMA.16816.F32.BF16 R12, R132.reuse, R144, RZ ;  /* 0x00000090840c723c */ /* 0x048ff000000418ff */
[C---:B------:R-:W-:Y:S01]  /*8d20*/  HMMA.16816.F32.BF16 R16, R132.reuse, R146, RZ ;  /* 0x000000928410723c */ /* 0x040fe200000418ff */
[----:B------:R-:W-:Y:S07]  /*8d30*/  LDSM.16.M88.4 R144, [R139+0x6000] ;  /* 0x006000008b90783b */ /* 0x000fee0000000200 */
[C---:B----4-:R-:W-:Y:S08]  /*8d40*/  HMMA.16816.F32.BF16 R20, R132.reuse, R148, RZ ;  /* 0x000000948414723c */ /* 0x050ff000000418ff */
[C---:B------:R-:W-:Y:S01]  /*8d50*/  HMMA.16816.F32.BF16 R24, R132.reuse, R150, RZ ;  /* 0x000000968418723c */ /* 0x040fe200000418ff */
[----:B------:R-:W-:Y:S07]  /*8d60*/  LDSM.16.M88.4 R148, [R139+0x6800] ;  /* 0x006800008b94783b */ /* 0x000fee0000000200 */
[C---:B-----5:R-:W-:Y:S01]  /*8d70*/  HMMA.16816.F32.BF16 R28, R132.reuse, R152, RZ ;  /* 0x00000098841c723c */ /* 0x060fe200000418ff */
[----:B------:R-:W-:Y:S05]  /*8d80*/  SEL R153, R197, 0xffffffc0, !P2 ;  /* 0xffffffc0c5997807 */ /* 0x000fea0005000000 */
[C---:B------:R-:W-:Y:S02]  /*8d90*/  IMAD.IADD R184, R153.reuse, 0x1, R188 ;  /* 0x0000000199b87824 */ /* 0x040fe400078e02bc */
[C---:B-1----:R-:W-:Y:S01]  /*8da0*/  HMMA.16816.F32.BF16 R32, R132.reuse, R154, RZ ;  /* 0x0000009a8420723c */ /* 0x042fe200000418ff */
[----:B------:R-:W-:Y:S02]  /*8db0*/  IMAD.IADD R136, R153, 0x1, R186 ;  /* 0x0000000199887824 */ /* 0x000fe400078e02ba */
[----:B------:R-:W-:Y:S01]  /*8dc0*/  LDSM.16.M88.4 R152, [R139+0x7000] ;  /* 0x007000008b98783b */ /* 0x000fe20000000200 */
[C---:B------:R-:W-:Y:S02]  /*8dd0*/  IMAD.IADD R206, R203.reuse, 0x1, R184 ;  /* 0x00000001cbce7824 */ /* 0x040fe400078e02b8 */
[----:B------:R-:W-:Y:S02]  /*8de0*/  IMAD.IADD R205, R203, 0x1, R136 ;  /* 0x00000001cbcd7824 */ /* 0x000fe400078e0288 */
[C---:B------:R-:W-:Y:S03]  /*8df0*/  HMMA.16816.F32.BF16 R36, R132.reuse, R156, RZ ;  /* 0x0000009c8424723c */ /* 0x040fe600000418ff */
[----:B------:R-:W-:Y:S05]  /*8e00*/  LDSM.16.M88.4 R192, [R205+0xb000] ;  /* 0x00b00000cdc0783b */ /* 0x000fea0000000200 */
[C---:B------:R-:W-:Y:S01]  /*8e10*/  HMMA.16816.F32.BF16 R40, R132.reuse, R158, RZ ;  /* 0x0000009e8428723c */ /* 0x040fe200000418ff */
[----:B------:R-:W-:Y:S07]  /*8e20*/  LDSM.16.M88.4 R156, [R139+0x7800] ;  /* 0x007800008b9c783b */ /* 0x000fee0000000200 */
        /* <DEDUP_REMOVED lines=253> */
.L_x_1470:
[----:B------:R-:W-:Y:S05]  /*9e00*/  BSYNC.RECONVERGENT B0 ;  /* 0x0000000000007941 */ /* 0x000fea0003800200 */
.L_x_1469:
        /* <DEDUP_REMOVED lines=8> */
[----:B------:R-:W-:Y:S01]  /*9e90*/  IADD3 R146, P5, PT, R133, R140, RZ ;  /* 0x0000008c85927210 */ /* 0x000fe20007fbe0ff */
        /* <DEDUP_REMOVED lines=8> */
[----:B-1----:R-:W-:Y:S05]  /*9f20*/  @!P1 IMAD.MOV.U32 R215, RZ, RZ, R213 ;  /* 0x000000ffffd79224 */ /* 0x002fea00078e00d5 */
        /* <DEDUP_REMOVED lines=80> */
.L_x_1468:
[----:B------:R-:W-:Y:S05]  /*a430*/  BSYNC.RECONVERGENT B1 ;  /* 0x0000000000017941 */ /* 0x000fea0003800200 */
.L_x_1467:
[----:B--2---:R-:W2:Y:S01]  /*a440*/  LD.E R135, desc[UR4][R2.64+0xdc] ;  /* 0x0000dc0402877980 */ /* 0x004ea2000c101900 */
        /* <DEDUP_REMOVED lines=32> */
[----:B------:R-:W-:Y:S01]  /*a650*/  IADD3 R220, PT, PT, R220, -0x80, RZ ;  /* 0xffffff80dcdc7810 */ /* 0x000fe20007ffe0ff */
[----:B------:R-:W1:Y:S08]  /*a660*/  SHFL.BFLY PT, R132, R139, 0x2, 0x1f ;  /* 0x0c401f008b847f89 */ /* 0x000e7000000e0000 */
[----:B------:R-:W3:Y:S01]  /*a670*/  SHFL.BFLY PT, R134, R143, 0x2, 0x1f ;  /* 0x0c401f008f867f89 */ /* 0x000ee200000e0000 */
[----:B-1----:R-:W-:Y:S02]  /*a680*/  FMNMX.FTZ R136, R139, R132, !PT ;  /* 0x000000848b887209 */ /* 0x002fe40007810000 */
[----:B---3--:R-:W-:Y:S05]  /*a690*/  FMNMX.FTZ R141, R143, R134, !PT ;  /* 0x000000868f8d7209 */ /* 0x008fea0007810000 */
[----:B------:R-:W1:Y:S08]  /*a6a0*/  SHFL.BFLY PT, R133, R136, 0x1, 0x1f ;  /* 0x0c201f0088857f89 */ /* 0x000e7000000e0000 */
[----:B------:R-:W3:Y:S01]  /*a6b0*/  SHFL.BFLY PT, R134, R141, 0x1, 0x1f ;  /* 0x0c201f008d867f89 */ /* 0x000ee200000e0000 */
[----:B-1----:R-:W-:Y:S02]  /*a6c0*/  FMNMX.FTZ R133, R136, R133, !PT ;  /* 0x0000008588857209 */ /* 0x002fe40007810000 */
[----:B---3--:R-:W-:Y:S03]  /*a6d0*/  FMNMX.FTZ R134, R141, R134, !PT ;  /* 0x000000868d867209 */ /* 0x008fe60007810000 */
[----:B------:R-:W-:Y:S01]  /*a6e0*/  FADD.FTZ R132, -R133, R0 ;  /* 0x0000000085847221 */ /* 0x000fe20000010100 */
[C---:B------:R-:W-:Y:S03]  /*a6f0*/  FSETP.NEU.FTZ.AND P0, PT, R134.reuse, -INF , PT ;  /* 0xff8000008600780b */ /* 0x040fe60003f1d000 */
        /* <DEDUP_REMOVED lines=8> */
[-C--:B------:R-:W-:Y:S01]  /*a780*/  FFMA.FTZ R151, R5, R135.reuse, -R160 ;  /* 0x0000008705977223 */ /* 0x080fe200000108a0 */
[----:B------:R-:W-:Y:S03]  /*a790*/  LOP3.LUT R5, R138, 0x200, R204, 0xf8, !PT ;  /* 0x000002008a057812 */ /* 0x000fe600078ef8cc */
[----:B------:R-:W2:Y:S01]  /*a7a0*/  MUFU.EX2 R132, R136 ;  /* 0x0000008800847308 */ /* 0x000ea20000000800 */
[----:B------:R-:W-:Y:S01]  /*a7b0*/  FSEL R158, R158, RZ, P0 ;  /* 0x000000ff9e9e7208 */ /* 0x000fe20000000000 */
[-CC-:B------:R-:W-:Y:S01]  /*a7c0*/  FFMA.FTZ R157, R9, R135.reuse, -R160.reuse ;  /* 0x00000087099d7223 */ /* 0x180fe200000108a0 */
[----:B------:R-:W-:Y:S01]  /*a7d0*/  LEA R150, R5, R202, 0x1 ;  /* 0x000000ca05967211 */ /* 0x000fe200078e08ff */
[-CC-:B------:R-:W-:Y:S01]  /*a7e0*/  FFMA.FTZ R153, R4, R135.reuse, -R160.reuse ;  /* 0x0000008704997223 */ /* 0x180fe200000108a0 */
[-C--:B------:R-:W-:Y:S01]  /*a7f0*/  FFMA.FTZ R152, R8, R135.reuse, -R160 ;  /* 0x0000008708987223 */ /* 0x080fe200000108a0 */
[-CC-:B------:R-:W-:Y:S01]  /*a800*/  FFMA.FTZ R154, R10, R135.reuse, -R158.reuse ;  /* 0x000000870a9a7223 */ /* 0x180fe2000001089e */
[-CC-:B------:R-:W-:Y:S01]  /*a810*/  FFMA.FTZ R159, R11, R135.reuse, -R158.reuse ;  /* 0x000000870b9f7223 */ /* 0x180fe2000001089e */
[-CC-:B------:R-:W-:Y:S01]  /*a820*/  FFMA.FTZ R155, R6, R135.reuse, -R158.reuse ;  /* 0x00000087069b7223 */ /* 0x180fe2000001089e */
[----:B------:R-:W-:Y:S01]  /*a830*/  FFMA.FTZ R156, R7, R135, -R158 ;  /* 0x00000087079c7223 */ /* 0x000fe2000001089e */
[C---:B------:R-:W-:Y:S01]  /*a840*/  IADD3 R149, PT, PT, R203.reuse, R150, RZ ;  /* 0x00000096cb957210 */ /* 0x040fe20007ffe0ff */
[----:B------:R-:W-:Y:S01]  /*a850*/  MUFU.EX2 R153, R153 ;  /* 0x0000009900997308 */ /* 0x000fe20000000800 */
[----:B------:R-:W-:Y:S01]  /*a860*/  IADD3 R8, PT, PT, R150, 0xc000, RZ ;  /* 0x0000c00096087810 */ /* 0x000fe20007ffe0ff */
[----:B-1----:R-:W-:Y:S01]  /*a870*/  FMUL.FTZ R6, R0, R130 ;  /* 0x0000008200067220 */ /* 0x002fe20000410000 */
[----:B------:R-:W-:Y:S01]  /*a880*/  IADD3 R148, PT, PT, R150, 0xc040, RZ ;  /* 0x0000c04096947810 */ /* 0x000fe20007ffe0ff */
[----:B------:R-:W-:Y:S01]  /*a890*/  LDSM.16.MT88.4 R140, [R149+0xc000] ;  /* 0x00c00000958c783b */ /* 0x000fe20000004200 */
[----:B------:R-:W-:Y:S01]  /*a8a0*/  @P2 IADD3 R148, PT, PT, R8, -0x40, RZ ;  /* 0xffffffc008942810 */ /* 0x000fe20007ffe0ff */
[----:B------:R-:W-:Y:S01]  /*a8b0*/  FMUL.FTZ R7, R0, R131 ;  /* 0x0000008300077220 */ /* 0x000fe20000410000 */
[C---:B--2---:R-:W-:Y:S03]  /*a8c0*/  FMUL.FTZ R4, R132.reuse, R128 ;  /* 0x0000008084047220 */ /* 0x044fe60000410000 */
[----:B------:R-:W1:Y:S01]  /*a8d0*/  MUFU.EX2 R151, R151 ;  /* 0x0000009700977308 */ /* 0x000e620000000800 */
[----:B------:R-:W-:Y:S01]  /*a8e0*/  FMUL.FTZ R5, R132, R129 ;  /* 0x0000008184057220 */ /* 0x000fe20000410000 */
[C---:B------:R-:W-:Y:S01]  /*a8f0*/  FMUL.FTZ R10, R0.reuse, R126 ;  /* 0x0000007e000a7220 */ /* 0x040fe20000410000 */
[----:B------:R-:W-:Y:S01]  /*a900*/  FMUL.FTZ R11, R0, R127 ;  /* 0x0000007f000b7220 */ /* 0x000fe20000410000 */
[----:B------:R-:W2:Y:S01]  /*a910*/  LDSM.16.MT88.4 R136, [R150+0xc000] ;  /* 0x00c000009688783b */ /* 0x000ea20000004200 */
[C---:B------:R-:W-:Y:S01]  /*a920*/  FMUL.FTZ R8, R132.reuse, R124 ;  /* 0x0000007c84087220 */ /* 0x040fe20000410000 */
[----:B------:R-:W-:Y:S01]  /*a930*/  FMUL.FTZ R9, R132, R125 ;  /* 0x0000007d84097220 */ /* 0x000fe20000410000 */
[----:B------:R-:W-:Y:S03]  /*a940*/  IADD3 R203, PT, PT, R203, R148, RZ ;  /* 0x00000094cbcb7210 */ /* 0x000fe60007ffe0ff */
[----:B------:R-:W-:Y:S01]  /*a950*/  MUFU.EX2 R155, R155 ;  /* 0x0000009b009b7308 */ /* 0x000fe20000000800 */
[C---:B------:R-:W-:Y:S01]  /*a960*/  FMUL.FTZ R70, R0.reuse, R70 ;  /* 0x0000004600467220 */ /* 0x040fe20000410000 */
[----:B------:R-:W-:Y:S01]  /*a970*/  FMUL.FTZ R71, R0, R71 ;  /* 0x0000004700477220 */ /* 0x000fe20000410000 */
[C---:B------:R-:W-:Y:S01]  /*a980*/  FMUL.FTZ R68, R132.reuse, R68 ;  /* 0x0000004484447220 */ /* 0x040fe20000410000 */
[----:B------:R-:W3:Y:S01]  /*a990*/  LDSM.16.MT88.4 R144, [R148] ;  /* 0x000000009490783b */ /* 0x000ee20000004200 */
[----:B------:R-:W-:Y:S01]  /*a9a0*/  FMUL.FTZ R69, R132, R69 ;  /* 0x0000004584457220 */ /* 0x000fe20000410000 */
[C---:B------:R-:W-:Y:S01]  /*a9b0*/  FMUL.FTZ R74, R0.reuse, R74 ;  /* 0x0000004a004a7220 */ /* 0x040fe20000410000 */
[----:B------:R-:W-:Y:S03]  /*a9c0*/  FMUL.FTZ R75, R0, R75 ;  /* 0x0000004b004b7220 */ /* 0x000fe60000410000 */
[----:B------:R-:W4:Y:S01]  /*a9d0*/  MUFU.EX2 R156, R156 ;  /* 0x0000009c009c7308 */ /* 0x000f220000000800 */
[----:B-1----:R-:W-:Y:S01]  /*a9e0*/  F2FP.BF16.F32.PACK_AB R128, R151, R153 ;  /* 0x000000999780723e */ /* 0x002fe200000010ff */
[C---:B------:R-:W-:Y:S01]  /*a9f0*/  FMUL.FTZ R72, R132.reuse, R72 ;  /* 0x0000004884487220 */ /* 0x040fe20000410000 */
[----:B------:R-:W-:Y:S01]  /*aa00*/  FMUL.FTZ R73, R132, R73 ;  /* 0x0000004984497220 */ /* 0x000fe20000410000 */
[----:B------:R-:W1:Y:S01]  /*aa10*/  LDSM.16.MT88.4 R124, [R203] ;  /* 0x00000000cb7c783b */ /* 0x000e620000004200 */
[-CC-:B------:R-:W-:Y:S01]  /*aa20*/  FFMA.FTZ R172, R24, R135.reuse, -R160.reuse ;  /* 0x0000008718ac7223 */ /* 0x180fe200000108a0 */
[-C--:B------:R-:W-:Y:S01]  /*aa30*/  FFMA.FTZ R173, R25, R135.reuse, -R160 ;  /* 0x0000008719ad7223 */ /* 0x080fe200000108a0 */
[-CC-:B------:R-:W-:Y:S03]  /*aa40*/  FFMA.FTZ R175, R26, R135.reuse, -R158.reuse ;  /* 0x000000871aaf7223 */ /* 0x180fe6000001089e */
[----:B------:R-:W-:Y:S01]  /*aa50*/  MUFU.EX2 R152, R152 ;  /* 0x0000009800987308 */ /* 0x000fe20000000800 */
[-CC-:B------:R-:W-:Y:S01]  /*aa60*/  FFMA.FTZ R176, R27, R135.reuse, -R158.reuse ;  /* 0x000000871bb07223 */ /* 0x180fe2000001089e */
[-C--:B------:R-:W-:Y:S01]  /*aa70*/  FFMA.FTZ R177, R39, R135.reuse, -R158 ;  /* 0x0000008727b17223 */ /* 0x080fe2000001089e */
[-C--:B------:R-:W-:Y:S01]  /*aa80*/  FFMA.FTZ R178, R41, R135.reuse, -R160 ;  /* 0x0000008729b27223 */ /* 0x080fe200000108a0 */
[----:B------:R-:W-:Y:S01]  /*aa90*/  LDSM.16.MT88.4 R24, [R148+0x1000] ;  /* 0x001000009418783b */ /* 0x000fe20000004200 */
[-CC-:B------:R-:W-:Y:S01]  /*aaa0*/  FFMA.FTZ R179, R42, R135.reuse, -R158.reuse ;  /* 0x000000872ab37223 */ /* 0x180fe2000001089e */
[----:B------:R-:W-:Y:S01]  /*aab0*/  FFMA.FTZ R180, R43, R135, -R158 ;  /* 0x000000872bb47223 */ /* 0x000fe2000001089e */
        /* <DEDUP_REMOVED lines=36> */
[C---:B------:R-:W-:Y:S01]  /*ad00*/  FMUL.FTZ R104, R132.reuse, R104 ;  /* 0x0000006884687220 */ /* 0x040fe20000410000 */
[----:B------:R-:W-:Y:S01]  /*ad10*/  FMUL.FTZ R105, R132, R105 ;  /* 0x0000006984697220 */ /* 0x000fe20000410000 */
[-CC-:B------:R-:W-:Y:S01]  /*ad20*/  FFMA.FTZ R162, R12, R135.reuse, -R160.reuse ;  /* 0x000000870ca27223 */ /* 0x180fe200000108a0 */
[C---:B------:R-:W-:Y:S01]  /*ad30*/  FMUL.FTZ R12, R132.reuse, R120 ;  /* 0x00000078840c7220 */ /* 0x040fe20000410000 */
[----:B------:R-:W-:Y:S01]  /*ad40*/  FFMA.FTZ R161, R13, R135, -R160 ;  /* 0x000000870da17223 */ /* 0x000fe200000108a0 */
[C---:B--2---:R-:W-:Y:S01]  /*ad50*/  HMMA.16816.F32.BF16 R4, R128.reuse, R136, R4 ;  /* 0x000000888004723c */ /* 0x044fe20000041804 */
[----:B------:R-:W-:Y:S04]  /*ad60*/  MUFU.EX2 R172, R172 ;  /* 0x000000ac00ac7308 */ /* 0x000fe80000000800 */
[----:B------:R-:W-:Y:S01]  /*ad70*/  FMUL.FTZ R13, R132, R121 ;  /* 0x00000079840d7220 */ /* 0x000fe20000410000 */
[-CC-:B------:R-:W-:Y:S01]  /*ad80*/  FFMA.FTZ R163, R14, R135.reuse, -R158.reuse ;  /* 0x000000870ea37223 */ /* 0x180fe2000001089e */
[C---:B------:R-:W-:Y:S01]  /*ad90*/  FMUL.FTZ R14, R0.reuse, R122 ;  /* 0x0000007a000e7220 */ /* 0x040fe20000410000 */
[C---:B------:R-:W-:Y:S01]  /*ada0*/  HMMA.16816.F32.BF16 R8, R128.reuse, R138, R8 ;  /* 0x0000008a8008723c */ /* 0x040fe20000041808 */
[----:B------:R-:W2:Y:S02]  /*adb0*/  LDSM.16.MT88.4 R136, [R150+0x10000] ;  /* 0x010000009688783b */ /* 0x000ea40000004200 */
[----:B------:R-:W-:Y:S01]  /*adc0*/  MUFU.EX2 R162, R162 ;  /* 0x000000a200a27308 */ /* 0x000fe20000000800 */
[----:B------:R-:W-:Y:S01]  /*add0*/  FFMA.FTZ R166, R15, R135, -R158 ;  /* 0x000000870fa67223 */ /* 0x000fe2000001089e */
[C---:B------:R-:W-:Y:S01]  /*ade0*/  FMUL.FTZ R15, R0.reuse, R123 ;  /* 0x0000007b000f7220 */ /* 0x040fe20000410000 */
[C---:B------:R-:W-:Y:S01]  /*adf0*/  FMUL.FTZ R110, R0.reuse, R110 ;  /* 0x0000006e006e7220 */ /* 0x040fe20000410000 */
[----:B------:R-:W-:Y:S01]  /*ae00*/  FMUL.FTZ R111, R0, R111 ;  /* 0x0000006f006f7220 */ /* 0x000fe20000410000 */
[C---:B------:R-:W-:Y:S01]  /*ae10*/  FMUL.FTZ R108, R132.reuse, R108 ;  /* 0x0000006c846c7220 */ /* 0x040fe20000410000 */
[C---:B------:R-:W-:Y:S01]  /*ae20*/  HMMA.16816.F32.BF16 R68, R128.reuse, R140, R68 ;  /* 0x0000008c8044723c */ /* 0x040fe20000041844 */
[----:B------:R-:W-:Y:S03]  /*ae30*/  LDSM.16.MT88.4 R120, [R150+0xc800] ;  /* 0x00c800009678783b */ /* 0x000fe60000004200 */
[----:B------:R-:W4:Y:S01]  /*ae40*/  MUFU.EX2 R161, R161 ;  /* 0x000000a100a17308 */ /* 0x000f220000000800 */
[----:B------:R-:W-:Y:S01]  /*ae50*/  FMUL.FTZ R109, R132, R109 ;  /* 0x0000006d846d7220 */ /* 0x000fe20000410000 */
[C---:B------:R-:W-:Y:S01]  /*ae60*/  FMUL.FTZ R114, R0.reuse, R114 ;  /* 0x0000007200727220 */ /* 0x040fe20000410000 */
[----:B------:R-:W-:Y:S01]  /*ae70*/  FMUL.FTZ R115, R0, R115 ;  /* 0x0000007300737220 */ /* 0x000fe20000410000 */
[C---:B------:R-:W-:Y:S01]  /*ae80*/  FMUL.FTZ R112, R132.reuse, R112 ;  /* 0x0000007084707220 */ /* 0x040fe20000410000 */
[----:B------:R-:W-:Y:S01]  /*ae90*/  FMUL.FTZ R113, R132, R113 ;  /* 0x0000007184717220 */ /* 0x000fe20000410000 */
[C---:B------:R-:W-:Y:S01]  /*aea0*/  HMMA.16816.F32.BF16 R72, R128.reuse, R142, R72 ;  /* 0x0000008e8048723c */ /* 0x040fe20000041848 */
[----:B------:R-:W5:Y:S03]  /*aeb0*/  LDSM.16.MT88.4 R140, [R149+0x10000] ;  /* 0x01000000958c783b */ /* 0x000f660000004200 */
[----:B------:R-:W-:Y:S01]  /*aec0*/  MUFU.EX2 R163, R163 ;  /* 0x000000a300a37308 */ /* 0x000fe20000000800 */
[-CC-:B------:R-:W-:Y:S01]  /*aed0*/  FFMA.FTZ R164, R16, R135.reuse, -R160.reuse ;  /* 0x0000008710a47223 */ /* 0x180fe200000108a0 */
[C---:B------:R-:W-:Y:S01]  /*aee0*/  FMUL.FTZ R16, R132.reuse, R116 ;  /* 0x0000007484107220 */ /* 0x040fe20000410000 */
[----:B------:R-:W-:Y:S01]  /*aef0*/  FFMA.FTZ R165, R17, R135, -R160 ;  /* 0x0000008711a57223 */ /* 0x000fe200000108a0 */
[----:B------:R-:W-:Y:S01]  /*af00*/  FMUL.FTZ R17, R132, R117 ;  /* 0x0000007584117220 */ /* 0x000fe20000410000 */
[-CC-:B------:R-:W-:Y:S01]  /*af10*/  FFMA.FTZ R167, R18, R135.reuse, -R158.reuse ;  /* 0x0000008712a77223 */ /* 0x180fe2000001089e */
[C---:B---3--:R-:W-:Y:S04]  /*af20*/  HMMA.16816.F32.BF16 R76, R128.reuse, R144, R76 ;  /* 0x00000090804c723c */ /* 0x048fe8000004184c */
[----:B------:R-:W3:Y:S01]  /*af30*/  MUFU.EX2 R166, R166 ;  /* 0x000000a600a67308 */ /* 0x000ee20000000800 */
[----:B----4-:R-:W-:Y:S01]  /*af40*/  F2FP.BF16.F32.PACK_AB R116, R161, R162 ;  /* 0x000000a2a174723e */ /* 0x010fe200000010ff */
[C---:B------:R-:W-:Y:S01]  /*af50*/  FMUL.FTZ R18, R0.reuse, R118 ;  /* 0x0000007600127220 */ /* 0x040fe20000410000 */
[----:B------:R-:W-:Y:S01]  /*af60*/  FFMA.FTZ R168, R19, R135, -R158 ;  /* 0x0000008713a87223 */ /* 0x000fe2000001089e */
[----:B------:R-:W-:Y:S01]  /*af70*/  FMUL.FTZ R19, R0, R119 ;  /* 0x0000007700137220 */ /* 0x000fe20000410000 */
[-CC-:B------:R-:W-:Y:S01]  /*af80*/  FFMA.FTZ R170, R20, R135.reuse, -R160.reuse ;  /* 0x0000008714aa7223 */ /* 0x180fe200000108a0 */
[C---:B------:R-:W-:Y:S01]  /*af90*/  HMMA.16816.F32.BF16 R80, R128.reuse, R146, R80 ;  /* 0x000000928050723c */ /* 0x040fe20000041850 */
[----:B------:R-:W-:Y:S03]  /*afa0*/  LDSM.16.MT88.4 R144, [R203+0x800] ;  /* 0x00080000cb90783b */ /* 0x000fe60000004200 */
[----:B------:R-:W-:Y:S01]  /*afb0*/  MUFU.EX2 R164, R164 ;  /* 0x000000a400a47308 */ /* 0x000fe20000000800 */
[-C--:B------:R-:W-:Y:S01]  /*afc0*/  FFMA.FTZ R169, R21, R135.reuse, -R160 ;  /* 0x0000008715a97223 */ /* 0x080fe200000108a0 */
[-CC-:B------:R-:W-:Y:S01]  /*afd0*/  FFMA.FTZ R171, R22, R135.reuse, -R158.reuse ;  /* 0x0000008716ab7223 */ /* 0x180fe2000001089e */
[-C--:B------:R-:W-:Y:S01]  /*afe0*/  FFMA.FTZ R174, R23, R135.reuse, -R158 ;  /* 0x0000008717ae7223 */ /* 0x080fe2000001089e */
[-CC-:B------:R-:W-:Y:S01]  /*aff0*/  FFMA.FTZ R48, R48, R135.reuse, -R160.reuse ;  /* 0x0000008730307223 */ /* 0x180fe200000108a0 */
[----:B------:R-:W-:Y:S01]  /*b000*/  FFMA.FTZ R49, R49, R135, -R160 ;  /* 0x0000008731317223 */ /* 0x000fe200000108a0 */
[C---:B-1----:R-:W-:Y:S04]  /*b010*/  HMMA.16816.F32.BF16 R84, R128.reuse, R124, R84 ;  /* 0x0000007c8054723c */ /* 0x042fe80000041854 */
[----:B------:R-:W1:Y:S01]  /*b020*/  MUFU.EX2 R165, R165 ;  /* 0x000000a500a57308 */ /* 0x000e620000000800 */
[----:B---3--:R-:W-:Y:S01]  /*b030*/  F2FP.BF16.F32.PACK_AB R117, R166, R163 ;  /* 0x000000a3a675723e */ /* 0x008fe200000010ff */
[-CC-:B------:R-:W-:Y:S01]  /*b040*/  FFMA.FTZ R50, R50, R135.reuse, -R158.reuse ;  /* 0x0000008732327223 */ /* 0x180fe2000001089e */
[-C--:B------:R-:W-:Y:S01]  /*b050*/  FFMA.FTZ R51, R51, R135.reuse, -R158 ;  /* 0x0000008733337223 */ /* 0x080fe2000001089e */
[-CC-:B------:R-:W-:Y:S01]  /*b060*/  FFMA.FTZ R52, R52, R135.reuse, -R160.reuse ;  /* 0x0000008734347223 */ /* 0x180fe200000108a0 */
[-C--:B------:R-:W-:Y:S01]  /*b070*/  FFMA.FTZ R53, R53, R135.reuse, -R160 ;  /* 0x0000008735357223 */ /* 0x080fe200000108a0 */
[C---:B------:R-:W-:Y:S01]  /*b080*/  HMMA.16816.F32.BF16 R88, R128.reuse, R126, R88 ;  /* 0x0000007e8058723c */ /* 0x040fe20000041858 */
[----:B------:R-:W3:Y:S03]  /*b090*/  LDSM.16.MT88.4 R124, [R148+0x4000] ;  /* 0x00400000947c783b */ /* 0x000ee60000004200 */
[----:B------:R-:W-:Y:S01]  /*b0a0*/  MUFU.EX2 R167, R167 ;  /* 0x000000a700a77308 */ /* 0x000fe20000000800 */
[-CC-:B------:R-:W-:Y:S01]  /*b0b0*/  FFMA.FTZ R54, R54, R135.reuse, -R158.reuse ;  /* 0x0000008736367223 */ /* 0x180fe2000001089e */
[-C--:B------:R-:W-:Y:S01]  /*b0c0*/  FFMA.FTZ R55, R55, R135.reuse, -R158 ;  /* 0x0000008737377223 */ /* 0x080fe2000001089e */
[-CC-:B------:R-:W-:Y:S01]  /*b0d0*/  FFMA.FTZ R56, R56, R135.reuse, -R160.reuse ;  /* 0x0000008738387223 */ /* 0x180fe200000108a0 */
[-C--:B------:R-:W-:Y:S01]  /*b0e0*/  FFMA.FTZ R57, R57, R135.reuse, -R160 ;  /* 0x0000008739397223 */ /* 0x080fe200000108a0 */
[-CC-:B------:R-:W-:Y:S01]  /*b0f0*/  FFMA.FTZ R58, R58, R135.reuse, -R158.reuse ;  /* 0x000000873a3a7223 */ /* 0x180fe2000001089e */
[C---:B--2---:R-:W-:Y:S04]  /*b100*/  HMMA.16816.F32.BF16 R92, R128.reuse, R136, R92 ;  /* 0x00000088805c723c */ /* 0x044fe8000004185c */
[----:B------:R-:W2:Y:S01]  /*b110*/  MUFU.EX2 R168, R168 ;  /* 0x000000a800a87308 */ /* 0x000ea20000000800 */
[----:B-1----:R-:W-:Y:S01]  /*b120*/  F2FP.BF16.F32.PACK_AB R118, R165, R164 ;  /* 0x000000a4a576723e */ /* 0x002fe200000010ff */
[----:B------:R-:W-:Y:S01]  /*b130*/  FFMA.FTZ R59, R59, R135, -R158 ;  /* 0x000000873b3b7223 */ /* 0x000fe2000001089e */
[----:B------:R-:W-:Y:S01]  /*b140*/  FFMA.FTZ R155, R0, R231, R155 ;  /* 0x000000e7009b7223 */ /* 0x000fe2000001009b */
[----:B------:R-:W-:Y:S01]  /*b150*/  ISETP.GT.AND P0, PT, R221, R212, PT ;  /* 0x000000d4dd00720c */ /* 0x000fe20003f04270 */
[----:B------:R-:W-:Y:S01]  /*b160*/  FFMA.FTZ R153, R132, R233, R153 ;  /* 0x000000e984997223 */ /* 0x000fe20000010099 */
[C---:B------:R-:W-:Y:S01]  /*b170*/  HMMA.16816.F32.BF16 R96, R128.reuse, R138, R96 ;  /* 0x0000008a8060723c */ /* 0x040fe20000041860 */
[----:B------:R-:W1:Y:S03]  /*b180*/  LDSM.16.MT88.4 R136, [R203+0x4000] ;  /* 0x00400000cb88783b */ /* 0x000e660000004200 */
[----:B------:R-:W-:Y:S01]  /*b190*/  MUFU.EX2 R170, R170 ;  /* 0x000000aa00aa7308 */ /* 0x000fe20000000800 */
[----:B------:R-:W-:Y:S01]  /*b1a0*/  FADD.FTZ R155, R156, R155 ;  /* 0x0000009b9c9b7221 */ /* 0x000fe20000010000 */
[----:B------:R-:W-:Y:S03]  /*b1b0*/  FADD.FTZ R153, R151, R153 ;  /* 0x0000009997997221 */ /* 0x000fe60000010000 */
[----:B------:R-:W-:Y:S01]  /*b1c0*/  FADD.FTZ R0, R154, R155 ;  /* 0x0000009b9a007221 */ /* 0x000fe20000010000 */
[C---:B-----5:R-:W-:Y:S04]  /*b1d0*/  HMMA.16816.F32.BF16 R100, R128.reuse, R140, R100 ;  /* 0x0000008c8064723c */ /* 0x060fe80000041864 */
[----:B------:R-:W4:Y:S01]  /*b1e0*/  MUFU.EX2 R169, R169 ;  /* 0x000000a900a97308 */ /* 0x000f220000000800 */
[----:B--2---:R-:W-:Y:S01]  /*b1f0*/  F2FP.BF16.F32.PACK_AB R119, R168, R167 ;  /* 0x000000a7a877723e */ /* 0x004fe200000010ff */
[----:B------:R-:W-:Y:S01]  /*b200*/  FADD.FTZ R152, R152, R153 ;  /* 0x0000009998987221 */ /* 0x000fe20000010000 */
[----:B------:R-:W-:Y:S01]  /*b210*/  FADD.FTZ R0, R159, R0 ;  /* 0x000000009f007221 */ /* 0x000fe20000010000 */
[C---:B------:R-:W-:Y:S01]  /*b220*/  HMMA.16816.F32.BF16 R104, R128.reuse, R142, R104 ;  /* 0x0000008e8068723c */ /* 0x040fe20000041868 */
[----:B------:R-:W2:Y:S05]  /*b230*/  LDSM.16.MT88.4 R140, [R149+0xc800] ;  /* 0x00c80000958c783b */ /* 0x000eaa0000004200 */
[----:B------:R-:W-:Y:S01]  /*b240*/  MUFU.EX2 R171, R171 ;  /* 0x000000ab00ab7308 */ /* 0x000fe20000000800 */
[----:B------:R-:W-:Y:S01]  /*b250*/  FADD.FTZ R157, R157, R152 ;  /* 0x000000989d9d7221 */ /* 0x000fe20000010000 */
[----:B------:R-:W-:Y:S03]  /*b260*/  FADD.FTZ R163, R163, R0 ;  /* 0x00000000a3a37221 */ /* 0x000fe60000010000 */
[----:B------:R-:W-:Y:S01]  /*b270*/  FADD.FTZ R162, R162, R157 ;  /* 0x0000009da2a27221 */ /* 0x000fe20000010000 */
[----:B------:R-:W-:Y:S01]  /*b280*/  FADD.FTZ R166, R166, R163 ;  /* 0x000000a3a6a67221 */ /* 0x000fe20000010000 */
[C---:B---3--:R-:W-:Y:S03]  /*b290*/  HMMA.16816.F32.BF16 R12, R128.reuse, R124, R12 ;  /* 0x0000007c800c723c */ /* 0x048fe6000004180c */
[----:B------:R-:W3:Y:S01]  /*b2a0*/  MUFU.EX2 R174, R174 ;  /* 0x000000ae00ae7308 */ /* 0x000ee20000000800 */
[----:B----4-:R-:W-:Y:S01]  /*b2b0*/  F2FP.BF16.F32.PACK_AB R20, R169, R170 ;  /* 0x000000aaa914723e */ /* 0x010fe200000010ff */
[----:B------:R-:W-:Y:S01]  /*b2c0*/  FADD.FTZ R161, R161, R162 ;  /* 0x000000a2a1a17221 */ /* 0x000fe20000010000 */
[----:B------:R-:W-:Y:S02]  /*b2d0*/  FADD.FTZ R167, R167, R166 ;  /* 0x000000a6a7a77221 */ /* 0x000fe40000010000 */
[C---:B------:R-:W-:Y:S01]  /*b2e0*/  HMMA.16816.F32.BF16 R108, R128.reuse, R126, R108 ;  /* 0x0000007e806c723c */ /* 0x040fe2000004186c */
[----:B------:R-:W4:Y:S04]  /*b2f0*/  LDSM.16.MT88.4 R124, [R148+0x800] ;  /* 0x00080000947c783b */ /* 0x000f280000004200 */
[----:B------:R-:W5:Y:S01]  /*b300*/  MUFU.EX2 R173, R173 ;  /* 0x000000ad00ad7308 */ /* 0x000f620000000800 */
[----:B------:R-:W-:Y:S01]  /*b310*/  FADD.FTZ R164, R164, R161 ;  /* 0x000000a1a4a47221 */ /* 0x000fe20000010000 */
[----:B------:R-:W-:Y:S03]  /*b320*/  FADD.FTZ R168, R168, R167 ;  /* 0x000000a7a8a87221 */ /* 0x000fe60000010000 */
[----:B------:R-:W-:Y:S01]  /*b330*/  FADD.FTZ R165, R165, R164 ;  /* 0x000000a4a5a57221 */ /* 0x000fe20000010000 */
[C---:B-1----:R-:W-:Y:S04]  /*b340*/  HMMA.16816.F32.BF16 R16, R128.reuse, R136, R16 ;  /* 0x000000888010723c */ /* 0x042fe80000041810 */
[----:B------:R-:W-:Y:S01]  /*b350*/  MUFU.EX2 R175, R175 ;  /* 0x000000af00af7308 */ /* 0x000fe20000000800 */
[----:B---3--:R-:W-:Y:S01]  /*b360*/  F2FP.BF16.F32.PACK_AB R21, R174, R171 ;  /* 0x000000abae15723e */ /* 0x008fe200000010ff */
[----:B------:R-:W-:Y:S01]  /*b370*/  FADD.FTZ R171, R171, R168 ;  /* 0x000000a8abab7221 */ /* 0x000fe20000010000 */
[----:B------:R-:W-:Y:S01]  /*b380*/  FADD.FTZ R170, R170, R165 ;  /* 0x000000a5aaaa7221 */ /* 0x000fe20000010000 */
[----:B------:R-:W-:Y:S01]  /*b390*/  HMMA.16816.F32.BF16 R112, R128, R138, R112 ;  /* 0x0000008a8070723c */ /* 0x000fe20000041870 */
[----:B------:R-:W-:Y:S05]  /*b3a0*/  LDSM.16.MT88.4 R128, [R148+0x4800] ;  /* 0x004800009480783b */ /* 0x000fea0000004200 */
[----:B------:R-:W1:Y:S01]  /*b3b0*/  MUFU.EX2 R176, R176 ;  /* 0x000000b000b07308 */ /* 0x000e620000000800 */
[----:B-----5:R-:W-:Y:S01]  /*b3c0*/  F2FP.BF16.F32.PACK_AB R22, R173, R172 ;  /* 0x000000acad16723e */ /* 0x020fe200000010ff */
[----:B------:R-:W-:Y:S01]  /*b3d0*/  FADD.FTZ R174, R174, R171 ;  /* 0x000000abaeae7221 */ /* 0x000fe20000010000 */
[----:B------:R-:W-:Y:S01]  /*b3e0*/  FADD.FTZ R169, R169, R170 ;  /* 0x000000aaa9a97221 */ /* 0x000fe20000010000 */
[C---:B------:R-:W-:Y:S01]  /*b3f0*/  HMMA.16816.F32.BF16 R4, R116.reuse, R120, R4 ;  /* 0x000000787404723c */ /* 0x040fe20000041804 */
[----:B------:R-:W-:Y:S05]  /*b400*/  LDSM.16.MT88.4 R136, [R203+0x4800] ;  /* 0x00480000cb88783b */ /* 0x000fea0000004200 */
[----:B------:R-:W-:Y:S01]  /*b410*/  MUFU.EX2 R177, R177 ;  /* 0x000000b100b17308 */ /* 0x000fe20000000800 */
[----:B------:R-:W-:Y:S01]  /*b420*/  FADD.FTZ R172, R172, R169 ;  /* 0x000000a9acac7221 */ /* 0x000fe20000010000 */
[C---:B------:R-:W-:Y:S01]  /*b430*/  HMMA.16816.F32.BF16 R8, R116.reuse, R122, R8 ;  /* 0x0000007a7408723c */ /* 0x040fe20000041808 */
[----:B------:R-:W3:Y:S07]  /*b440*/  LDSM.16.MT88.4 R120, [R150+0x10800] ;  /* 0x010800009678783b */ /* 0x000eee0000004200 */
[----:B------:R-:W-:Y:S01]  /*b450*/  MUFU.EX2 R178, R178 ;  /* 0x000000b200b27308 */ /* 0x000fe20000000800 */
[----:B-1----:R-:W-:Y:S01]  /*b460*/  F2FP.BF16.F32.PACK_AB R23, R176, R175 ;  /* 0x000000afb017723e */ /* 0x002fe200000010ff */
[----:B------:R-:W-:Y:S01]  /*b470*/  FADD.FTZ R172, R173, R172 ;  /* 0x000000acadac7221 */ /* 0x000fe20000010000 */
[C---:B--2---:R-:W-:Y:S07]  /*b480*/  HMMA.16816.F32.BF16 R68, R116.reuse, R140, R68 ;  /* 0x0000008c7444723c */ /* 0x044fee0000041844 */
[----:B------:R-:W-:Y:S01]  /*b490*/  MUFU.EX2 R179, R179 ;  /* 0x000000b300b37308 */ /* 0x000fe20000000800 */
[C---:B------:R-:W-:Y:S01]  /*b4a0*/  HMMA.16816.F32.BF16 R72, R116.reuse, R142, R72 ;  /* 0x0000008e7448723c */ /* 0x040fe20000041848 */
[----:B------:R-:W-:Y:S08]  /*b4b0*/  LDSM.16.MT88.4 R140, [R150+0xd000] ;  /* 0x00d00000968c783b */ /* 0x000ff00000004200 */
[----:B------:R-:W-:Y:S01]  /*b4c0*/  MUFU.EX2 R180, R180 ;  /* 0x000000b400b47308 */ /* 0x000fe20000000800 */
[C---:B----4-:R-:W-:Y:S09]  /*b4d0*/  HMMA.16816.F32.BF16 R76, R116.reuse, R124, R76 ;  /* 0x0000007c744c723c */ /* 0x050ff2000004184c */
        /* <DEDUP_REMOVED lines=280> */
.L_x_1464:
        /* <DEDUP_REMOVED lines=11> */
.L_x_1493:
[----:B------:R-:W2:Y:S01]  /*c710*/  MUFU.RCP R8, R5 ;  /* 0x0000000500087308 */ /* 0x000ea20000001000 */
[----:B----4-:R-:W-:Y:S01]  /*c720*/  FADD.FTZ R4, R9, R10 ;  /* 0x0000000a09047221 */ /* 0x010fe20000010000 */
[----:B------:R-:W-:Y:S01]  /*c730*/  SHF.L.U32 R6, R200, 0x4, RZ ;  /* 0x00000004c8067819 */ /* 0x000fe200000006ff */
[----:B------:R-:W-:Y:S05]  /*c740*/  WARPSYNC.ALL ;  /* 0x0000000000007948 */ /* 0x000fea0003800000 */
[----:B------:R-:W4:Y:S01]  /*c750*/  MUFU.RCP R7, R4 ;  /* 0x0000000400077308 */ /* 0x000f220000001000 */
[----:B------:R-:W-:Y:S01]  /*c760*/  BAR.SYNC.DEFER_BLOCKING 0x0 ;  /* 0x0000000000007b1d */ /* 0x000fe20000010000 */
[----:B------:R-:W-:-:S02]  /*c770*/  FSETP.NE.FTZ.AND P1, PT, R5, RZ, PT ;  /* 0x000000ff0500720b */ /* 0x000fc40003f35000 */
[----:B------:R-:W-:Y:S02]  /*c780*/  SHF.L.U32 R12, R200, 0x1, RZ ;  /* 0x00000001c80c7819 */ /* 0x000fe400000006ff */
[----:B---3--:R-:W-:Y:S02]  /*c790*/  LOP3.LUT R9, R6, 0x1c0, RZ, 0xc0, !PT ;  /* 0x000001c006097812 */ /* 0x008fe400078ec0ff */
[----:B------:R-:W-:Y:S02]  /*c7a0*/  FSETP.NE.FTZ.AND P0, PT, R4, RZ, PT ;  /* 0x000000ff0400720b */ /* 0x000fe40003f15000 */
[--C-:B------:R-:W-:Y:S02]  /*c7b0*/  LOP3.LUT R10, R199, 0x6, R12.reuse, 0xf8, !PT ;  /* 0x00000006c70a7812 */ /* 0x100fe400078ef80c */
[----:B------:R-:W-:Y:S02]  /*c7c0*/  LOP3.LUT R9, R9, 0x38, R12, 0xf8, !PT ;  /* 0x0000003809097812 */ /* 0x000fe400078ef80c */
[----:B------:R-:W-:-:S02]  /*c7d0*/  R2P PR, R200, 0x18 ;  /* 0x00000018c8007804 */ /* 0x000fc40000000000 */
[----:B--2---:R-:W-:Y:S02]  /*c7e0*/  FSEL R8, R8, 1, P1 ;  /* 0x3f80000008087808 */ /* 0x004fe40000800000 */
        /* <DEDUP_REMOVED lines=35> */
[----:B------:R-:W-:Y:S01]  /*ca20*/  FMUL.FTZ R130, R7, R130 ;  /* 0x0000008207827220 */ /* 0x000fe20000410000 */
[----:B------:R-:W-:Y:S01]  /*ca30*/  SEL R8, R197, 0xffffffc0, !P3 ;  /* 0xffffffc0c5087807 */ /* 0x000fe20005800000 */
[C---:B------:R-:W-:Y:S01]  /*ca40*/  FMUL.FTZ R131, R7.reuse, R131 ;  /* 0x0000008307837220 */ /* 0x040fe20000410000 */
[----:B------:R-:W-:Y:S01]  /*ca50*/  SEL R198, R198, 0xffffffe0, !P2 ;  /* 0xffffffe0c6c67807 */ /* 0x000fe20005000000 */
[----:B------:R-:W-:Y:S01]  /*ca60*/  FMUL.FTZ R126, R7, R126 ;  /* 0x0000007e077e7220 */ /* 0x000fe20000410000 */
[----:B------:R-:W-:Y:S01]  /*ca70*/  IADD3 R13, PT, PT, R9, 0x80, RZ ;  /* 0x00000080090d7810 */ /* 0x000fe20007ffe0ff */
[C---:B------:R-:W-:Y:S01]  /*ca80*/  FMUL.FTZ R127, R7.reuse, R127 ;  /* 0x0000007f077f7220 */ /* 0x040fe20000410000 */
[----:B------:R-:W-:Y:S01]  /*ca90*/  IADD3 R11, PT, PT, R8, R9, RZ ;  /* 0x00000009080b7210 */ /* 0x000fe20007ffe0ff */
[----:B------:R-:W-:Y:S01]  /*caa0*/  FMUL.FTZ R70, R7, R70 ;  /* 0x0000004607467220 */ /* 0x000fe20000410000 */
        /* <DEDUP_REMOVED lines=39> */
[----:B------:R2:W-:Y:S04]  /*cd20*/  STS.64 [R10], R72 ;  /* 0x000000480a007388 */ /* 0x0005e80000000a00 */
[----:B------:R-:W-:Y:S04]  /*cd30*/  STS.64 [R10+0x800], R74 ;  /* 0x0008004a0a007388 */ /* 0x000fe80000000a00 */
[----:B------:R-:W-:Y:S04]  /*cd40*/  STS.64 [R13], R76 ;  /* 0x0000004c0d007388 */ /* 0x000fe80000000a00 */
[----:B------:R3:W-:Y:S04]  /*cd50*/  STS.64 [R13+0x800], R78 ;  /* 0x0008004e0d007388 */ /* 0x0007e80000000a00 */
        /* <DEDUP_REMOVED lines=20> */
[----:B------:R1:W-:Y:S04]  /*cea0*/  STS.64 [R198+0x4000], R112 ;  /* 0x00400070c6007388 */ /* 0x0003e80000000a00 */
[----:B------:R1:W-:Y:S04]  /*ceb0*/  STS.64 [R198+0x4800], R114 ;  /* 0x00480072c6007388 */ /* 0x0003e80000000a00 */
[----:B--2---:R-:W2:Y:S04]  /*cec0*/  LD.E.64 R72, desc[UR4][R2.64+0xb0] ;  /* 0x0000b00402487980 */ /* 0x004ea8000c101b00 */
[----:B------:R-:W2:Y:S01]  /*ced0*/  LD.E R12, desc[UR4][R2.64+0x60] ;  /* 0x00006004020c7980 */ /* 0x000ea2000c101900 */
[----:B------:R-:W1:Y:S03]  /*cee0*/  @P0 MUFU.LG2 R4, R4 ;  /* 0x0000000400040308 */ /* 0x000e660000000c00 */
[----:B------:R2:W5:Y:S01]  /*cef0*/  LD.E R68, desc[UR4][R2.64+0xcc] ;  /* 0x0000cc0402447980 */ /* 0x000562000c101900 */
[----:B------:R-:W-:-:S02]  /*cf00*/  SHF.L.U32 R69, R200, 0x2, RZ ;  /* 0x00000002c8457819 */ /* 0x000fc400000006ff */
[----:B------:R-:W-:Y:S01]  /*cf10*/  LOP3.LUT R6, R6, 0x10, RZ, 0xc0, !PT ;  /* 0x0000001006067812 */ /* 0x000fe200078ec0ff */
[----:B---3--:R3:W5:Y:S01]  /*cf20*/  LD.E.64 R78, desc[UR4][R2.64+0x78] ;  /* 0x00007804024e7980 */ /* 0x008762000c101b00 */
[----:B------:R-:W1:Y:S01]  /*cf30*/  @P1 MUFU.LG2 R5, R5 ;  /* 0x0000000500051308 */ /* 0x000e620000000c00 */
[----:B----4-:R-:W-:Y:S02]  /*cf40*/  LOP3.LUT R8, R69, 0x1f8, RZ, 0xc0, !PT ;  /* 0x000001f845087812 */ /* 0x010fe400078ec0ff */
[----:B------:R3:W5:Y:S01]  /*cf50*/  LD.E.64 R76, desc[UR4][R2.64+0xa8] ;  /* 0x0000a804024c7980 */ /* 0x000762000c101b00 */
[----:B------:R-:W-:Y:S02]  /*cf60*/  SHF.R.U32.HI R9, RZ, 0x2, R200 ;  /* 0x00000002ff097819 */ /* 0x000fe400000116c8 */
[----:B------:R-:W-:Y:S02]  /*cf70*/  LOP3.LUT R7, R8, 0x38, R201, 0x78, !PT ;  /* 0x0000003808077812 */ /* 0x000fe400078e78c9 */
[----:B------:R-:W-:-:S02]  /*cf80*/  LOP3.LUT R70, R201, 0x30, RZ, 0xc0, !PT ;  /* 0x00000030c9467812 */ /* 0x000fc400078ec0ff */
[----:B------:R-:W-:Y:S01]  /*cf90*/  LEA R7, R7, R6, 0x2 ;  /* 0x0000000607077211 */ /* 0x000fe200078e10ff */
[----:B-1----:R-:W-:Y:S01]  /*cfa0*/  @P0 FMUL.FTZ R6, R4, 0.69314718246459960938 ;  /* 0x3f31721804060820 */ /* 0x002fe20000410000 */
[----:B------:R-:W-:Y:S02]  /*cfb0*/  SHF.L.U32 R4, R219, 0x6, RZ ;  /* 0x00000006db047819 */ /* 0x000fe400000006ff */
[----:B------:R-:W-:Y:S01]  /*cfc0*/  IADD3 R202, PT, PT, R202, R7, RZ ;  /* 0x00000007caca7210 */ /* 0x000fe20007ffe0ff */
[----:B------:R-:W-:Y:S01]  /*cfd0*/  BAR.SYNC.DEFER_BLOCKING 0x0 ;  /* 0x0000000000007b1d */ /* 0x000fe20000010000 */
[----:B------:R-:W-:Y:S01]  /*cfe0*/  MOV R71, 0xff800000 ;  /* 0xff80000000477802 */ /* 0x000fe20000000f00 */
[----:B------:R-:W-:Y:S01]  /*cff0*/  @P1 FMUL.FTZ R5, R5, 0.69314718246459960938 ;  /* 0x3f31721805051820 */ /* 0x000fe20000410000 */
[----:B------:R-:W-:Y:S01]  /*d000*/  LOP3.LUT R70, R70, 0x7, R9, 0xf8, !PT ;  /* 0x0000000746467812 */ /* 0x000fe200078ef809 */
[----:B-----5:R-:W-:Y:S01]  /*d010*/  @P0 FFMA.FTZ R71, R0, R133, R6 ;  /* 0x0000008500470223 */ /* 0x020fe20000010006 */
[----:B------:R-:W-:Y:S01]  /*d020*/  LOP3.LUT P0, RZ, R200, 0x3, RZ, 0xc0, !PT ;  /* 0x00000003c8ff7812 */ /* 0x000fe2000780c0ff */
[----:B------:R3:W1:Y:S04]  /*d030*/  LDS.128 R64, [R202] ;  /* 0x00000000ca407984 */ /* 0x0006680000000c00 */
[----:B------:R3:W4:Y:S04]  /*d040*/  LDS.128 R60, [R202+0x800] ;  /* 0x00080000ca3c7984 */ /* 0x0007280000000c00 */
        /* <DEDUP_REMOVED lines=12> */
[----:B------:R-:W-:Y:S01]  /*d110*/  BSSY.RECONVERGENT B0, `(.L_x_1473) ;  /* 0x0000012000007945 */ /* 0x000fe20003800200 */
[----:B--2---:R-:W-:Y:S01]  /*d120*/  IMAD R225, R72, UR8, R225 ;  /* 0x0000000848e17c24 */ /* 0x004fe2000f8e02e1 */
[----:B------:R-:W-:Y:S01]  /*d130*/  MOV R72, 0xff800000 ;  /* 0xff80000000487802 */ /* 0x000fe20000000f00 */
[----:B------:R-:W-:-:S02]  /*d140*/  @P1 FFMA.FTZ R72, R0, R134, R5 ;  /* 0x0000008600481223 */ /* 0x000fc40000010005 */
[----:B------:R-:W-:-:S04]  /*d150*/  IMAD R12, R225, R12, R223 ;  /* 0x0000000ce10c7224 */ /* 0x000fc800078e02df */
[----:B------:R-:W-:Y:S02]  /*d160*/  IMAD R73, R73, R12, R4 ;  /* 0x0000000c49497224 */ /* 0x000fe400078e0204 */
[----:B------:R3:W2:Y:S04]  /*d170*/  LDS.128 R12, [R202+0x6800] ;  /* 0x00680000ca0c7984 */ /* 0x0006a80000000c00 */
[----:B------:R3:W1:Y:S01]  /*d180*/  LDS.128 R4, [R202+0x7800] ;  /* 0x00780000ca047984 */ /* 0x0006620000000c00 */
[----:B----4-:R-:W-:Y:S05]  /*d190*/  @P0 BRA `(.L_x_1474) ;  /* 0x0000000000240947 */ /* 0x010fea0003800000 */
[C---:B------:R-:W-:Y:S01]  /*d1a0*/  VIADD R74, R70.reuse, 0x8 ;  /* 0x00000008464a7836 */ /* 0x040fe20000000000 */
[C---:B------:R-:W-:Y:S02]  /*d1b0*/  IADD3 R0, P0, PT, R73.reuse, R70, RZ ;  /* 0x0000004649007210 */ /* 0x040fe40007f1e0ff */
[-C--:B------:R-:W-:Y:S02]  /*d1c0*/  ISETP.GE.AND P2, PT, R70, R207.reuse, PT ;  /* 0x000000cf4600720c */ /* 0x080fe40003f46270 */
[----:B------:R-:W-:Y:S02]  /*d1d0*/  ISETP.GE.AND P1, PT, R74, R207, PT ;  /* 0x000000cf4a00720c */ /* 0x000fe40003f26270 */
[----:B------:R-:W-:Y:S02]  /*d1e0*/  LEA.HI.X.SX32 R75, R73, RZ, 0x1, P0 ;  /* 0x000000ff494b7211 */ /* 0x000fe400000f0eff */
[----:B------:R-:W-:-:S04]  /*d1f0*/  LEA R74, P0, R0, R76, 0x2 ;  /* 0x0000004c004a7211 */ /* 0x000fc800078010ff */
[----:B------:R-:W-:-:S05]  /*d200*/  LEA.HI.X R75, R0, R77, R75, 0x2, P0 ;  /* 0x0000004d004b7211 */ /* 0x000fca00000f144b */
[----:B------:R4:W-:Y:S04]  /*d210*/  @!P2 ST.E desc[UR4][R74.64], R72 ;  /* 0x000000484a00a985 */ /* 0x0009e8000c101904 */
[----:B------:R4:W-:Y:S02]  /*d220*/  @!P1 ST.E desc[UR4][R74.64+0x20], R71 ;  /* 0x000020474a009985 */ /* 0x0009e4000c101904 */
.L_x_1474:
[----:B------:R-:W-:Y:S05]  /*d230*/  BSYNC.RECONVERGENT B0 ;  /* 0x0000000000007941 */ /* 0x000fea0003800200 */
.L_x_1473:
[----:B------:R-:W-:Y:S01]  /*d240*/  SHF.R.U32.HI R200, RZ, 0x4, R200 ;  /* 0x00000004ffc87819 */ /* 0x000fe200000116c8 */
[----:B---3--:R3:W5:Y:S01]  /*d250*/  LD.E R2, desc[UR4][R2.64+0xc0] ;  /* 0x0000c00402027980 */ /* 0x008762000c101900 */
[----:B------:R-:W-:Y:S01]  /*d260*/  LOP3.LUT R196, R196, 0x1f80, RZ, 0xc0, !PT ;  /* 0x00001f80c4c47812 */ /* 0x000fe200078ec0ff */
[----:B------:R-:W-:Y:S01]  /*d270*/  IMAD R68, R73, R68, RZ ;  /* 0x0000004449447224 */ /* 0x000fe200078e02ff */
[CC--:B------:R-:W-:Y:S01]  /*d280*/  ISETP.GE.AND P3, PT, R200.reuse, R207.reuse, PT ;  /* 0x000000cfc800720c */ /* 0x0c0fe20003f66270 */
[----:B------:R-:W-:Y:S01]  /*d290*/  VIADD R0, R200, 0x8 ;  /* 0x00000008c8007836 */ /* 0x000fe20000000000 */
[----:B----4-:R-:W-:Y:S01]  /*d2a0*/  LOP3.LUT R71, R196, 0x3c, R69, 0xf8, !PT ;  /* 0x0000003cc4477812 */ /* 0x010fe200078ef845 */
[C---:B------:R-:W-:Y:S01]  /*d2b0*/  VIADD R70, R200.reuse, 0x18 ;  /* 0x00000018c8467836 */ /* 0x040fe20000000000 */
[----:B------:R-:W-:Y:S01]  /*d2c0*/  LOP3.LUT R69, R69, 0x3c, RZ, 0xc0, !PT ;  /* 0x0000003c45457812 */ /* 0x000fe200078ec0ff */
[----:B------:R-:W-:Y:S01]  /*d2d0*/  VIADD R72, R200, 0x10 ;  /* 0x00000010c8487836 */ /* 0x000fe20000000000 */
[-C--:B------:R-:W-:Y:S01]  /*d2e0*/  ISETP.GE.AND P1, PT, R0, R207.reuse, PT ;  /* 0x000000cf0000720c */ /* 0x080fe20003f26270 */
[----:B------:R-:W-:Y:S01]  /*d2f0*/  VIADD R0, R200, 0x20 ;  /* 0x00000020c8007836 */ /* 0x000fe20000000000 */
[-C--:B------:R-:W-:Y:S01]  /*d300*/  ISETP.GE.AND P2, PT, R70, R207.reuse, PT ;  /* 0x000000cf4600720c */ /* 0x080fe20003f46270 */
[----:B------:R-:W-:Y:S01]  /*d310*/  BSSY.RECONVERGENT B0, `(.L_x_1475) ;  /* 0x0000011000007945 */ /* 0x000fe20003800200 */
[----:B------:R-:W-:-:S02]  /*d320*/  ISETP.GE.AND P0, PT, R72, R207, PT ;  /* 0x000000cf4800720c */ /* 0x000fc40003f06270 */
[----:B------:R-:W-:Y:S01]  /*d330*/  ISETP.GE.AND P6, PT, R0, R207, PT ;  /* 0x000000cf0000720c */ /* 0x000fe20003fc6270 */
[----:B------:R-:W-:-:S05]  /*d340*/  VIADD R0, R200, 0x28 ;  /* 0x00000028c8007836 */ /* 0x000fca0000000000 */
[----:B------:R-:W-:Y:S01]  /*d350*/  ISETP.GE.AND P5, PT, R0, R207, PT ;  /* 0x000000cf0000720c */ /* 0x000fe20003fa6270 */
[----:B------:R-:W-:Y:S01]  /*d360*/  VIADD R0, R200, 0x30 ;  /* 0x00000030c8007836 */ /* 0x000fe20000000000 */
[----:B---3--:R-:W-:Y:S02]  /*d370*/  P2R R3, PR, RZ, 0x4 ;  /* 0x00000004ff037803 */ /* 0x008fe40000000000 */
[----:B------:R-:W-:Y:S02]  /*d380*/  IADD3 R73, P2, PT, R71, R68, RZ ;  /* 0x0000004447497210 */ /* 0x000fe40007f5e0ff */
[----:B------:R-:W-:Y:S02]  /*d390*/  LOP3.LUT R71, R69, 0x40, RZ, 0xfc, !PT ;  /* 0x0000004045477812 */ /* 0x000fe400078efcff */
[----:B------:R-:W-:Y:S01]  /*d3a0*/  LEA.HI.X.SX32 R68, R68, RZ, 0x1, P2 ;  /* 0x000000ff44447211 */ /* 0x000fe200010f0eff */
[----:B------:R-:W-:Y:S08]  /*d3b0*/  @P3 BRA `(.L_x_1476) ;  /* 0x0000000000183947 */ /* 0x000ff00003800000 */
[----:B------:R-:W-:Y:S02]  /*d3c0*/  LEA R74, P2, R73, R78, 0x2 ;  /* 0x0000004e494a7211 */ /* 0x000fe400078410ff */
[-C--:B-----5:R-:W-:Y:S02]  /*d3d0*/  ISETP.GE.AND P3, PT, R69, R2.reuse, PT ;  /* 0x000000024500720c */ /* 0x0a0fe40003f66270 */
[----:B------:R-:W-:Y:S02]  /*d3e0*/  LEA.HI.X R75, R73, R79, R68, 0x2, P2 ;  /* 0x0000004f494b7211 */ /* 0x000fe400010f1444 */
[----:B------:R-:W-:-:S09]  /*d3f0*/  ISETP.GE.AND P2, PT, R71, R2, PT ;  /* 0x000000024700720c */ /* 0x000fd20003f46270 */
[----:B-1----:R3:W-:Y:S04]  /*d400*/  @!P3 ST.E.128 desc[UR4][R74.64], R64 ;  /* 0x000000404a00b985 */ /* 0x0027e8000c101d04 */
[----:B------:R3:W-:Y:S02]  /*d410*/  @!P2 ST.E.128 desc[UR4][R74.64+0x100], R32 ;  /* 0x000100204a00a985 */ /* 0x0007e4000c101d04 */
.L_x_1476:
[----:B------:R-:W-:Y:S05]  /*d420*/  BSYNC.RECONVERGENT B0 ;  /* 0x0000000000007941 */ /* 0x000fea0003800200 */
.L_x_1475:
[----:B------:R-:W-:Y:S01]  /*d430*/  BSSY.RECONVERGENT B0, `(.L_x_1477) ;  /* 0x000000c000007945 */ /* 0x000fe20003800200 */
[----:B------:R-:W-:Y:S02]  /*d440*/  ISETP.GE.AND P4, PT, R0, R207, PT ;  /* 0x000000cf0000720c */ /* 0x000fe40003f86270 */
[----:B------:R-:W-:Y:S01]  /*d450*/  IADD3 R200, PT, PT, R200, 0x38, RZ ;  /* 0x00000038c8c87810 */ /* 0x000fe20007ffe0ff */
[----:B------:R-:W-:Y:S05]  /*d460*/  @P1 BRA `(.L_x_1478) ;  /* 0x0000000000201947 */ /* 0x000fea0003800000 */
[-C--:B-----5:R-:W-:Y:S02]  /*d470*/  ISETP.GE.AND P3, PT, R69, R2.reuse, PT ;  /* 0x000000024500720c */ /* 0x0a0fe40003f66270 */
[----:B------:R-:W-:-:S11]  /*d480*/  ISETP.GE.AND P2, PT, R71, R2, PT ;  /* 0x000000024700720c */ /* 0x000fd60003f46270 */
[----:B-1-3--:R-:W-:-:S04]  /*d490*/  @!P3 LEA R34, P1, R73, R78, 0x2 ;  /* 0x0000004e4922b211 */ /* 0x00afc800078210ff */
[C---:B------:R-:W-:Y:S02]  /*d4a0*/  @!P3 LEA.HI.X R35, R73.reuse, R79, R68, 0x2, P1 ;  /* 0x0000004f4923b211 */ /* 0x040fe400008f1444 */
[----:B------:R-:W-:-:S03]  /*d4b0*/  @!P2 LEA R32, P1, R73, R78, 0x2 ;  /* 0x0000004e4920a211 */ /* 0x000fc600078210ff */
[----:B------:R4:W-:Y:S01]  /*d4c0*/  @!P3 ST.E.128 desc[UR4][R34.64+0x1000], R60 ;  /* 0x0010003c2200b985 */ /* 0x0009e2000c101d04 */
[----:B------:R-:W-:-:S05]  /*d4d0*/  @!P2 LEA.HI.X R33, R73, R79, R68, 0x2, P1 ;  /* 0x0000004f4921a211 */ /* 0x000fca00008f1444 */
[----:B------:R4:W-:Y:S04]  /*d4e0*/  @!P2 ST.E.128 desc[UR4][R32.64+0x1100], R28 ;  /* 0x0011001c2000a985 */ /* 0x0009e8000c101d04 */
.L_x_1478:
[----:B------:R-:W-:Y:S05]  /*d4f0*/  BSYNC.RECONVERGENT B0 ;  /* 0x0000000000007941 */ /* 0x000fea0003800200 */
.L_x_1477:
[----:B------:R-:W-:Y:S01]  /*d500*/  BSSY.RECONVERGENT B0, `(.L_x_1479) ;  /* 0x000000b000007945 */ /* 0x000fe20003800200 */
[----:B------:R-:W-:-:S03]  /*d510*/  ISETP.GE.AND P3, PT, R200, R207, PT ;  /* 0x000000cfc800720c */ /* 0x000fc60003f66270 */
[----:B------:R-:W-:Y:S10]  /*d520*/  @P0 BRA `(.L_x_1480) ;  /* 0x0000000000200947 */ /* 0x000ff40003800000 */
[-C--:B-----5:R-:W-:Y:S02]  /*d530*/  ISETP.GE.AND P2, PT, R69, R2.reuse, PT ;  /* 0x000000024500720c */ /* 0x0a0fe40003f46270 */
[----:B------:R-:W-:-:S11]  /*d540*/  ISETP.GE.AND P1, PT, R71, R2, PT ;  /* 0x000000024700720c */ /* 0x000fd60003f26270 */
[----:B-1--4-:R-:W-:-:S04]  /*d550*/  @!P2 LEA R30, P0, R73, R78, 0x2 ;  /* 0x0000004e491ea211 */ /* 0x012fc800078010ff */
[C---:B------:R-:W-:Y:S02]  /*d560*/  @!P2 LEA.HI.X R31, R73.reuse, R79, R68, 0x2, P0 ;  /* 0x0000004f491fa211 */ /* 0x040fe400000f1444 */
[----:B------:R-:W-:-:S03]  /*d570*/  @!P1 LEA R28, P0, R73, R78, 0x2 ;  /* 0x0000004e491c9211 */ /* 0x000fc600078010ff */
[----:B------:R1:W-:Y:S01]  /*d580*/  @!P2 ST.E.128 desc[UR4][R30.64+0x2000], R56 ;  /* 0x002000381e00a985 */ /* 0x0003e2000c101d04 */
[----:B------:R-:W-:-:S05]  /*d590*/  @!P1 LEA.HI.X R29, R73, R79, R68, 0x2, P0 ;  /* 0x0000004f491d9211 */ /* 0x000fca00000f1444 */
[----:B------:R1:W-:Y:S04]  /*d5a0*/  @!P1 ST.E.128 desc[UR4][R28.64+0x2100], R24 ;  /* 0x002100181c009985 */ /* 0x0003e8000c101d04 */
.L_x_1480:
[----:B------:R-:W-:Y:S05]  /*d5b0*/  BSYNC.RECONVERGENT B0 ;  /* 0x0000000000007941 */ /* 0x000fea0003800200 */
.L_x_1479:
[----:B------:R-:W-:Y:S01]  /*d5c0*/  ISETP.NE.AND P0, PT, R3, RZ, PT ;  /* 0x000000ff0300720c */ /* 0x000fe20003f05270 */
[----:B------:R-:W-:-:S12]  /*d5d0*/  BSSY.RECONVERGENT B0, `(.L_x_1481) ;  /* 0x000000a000007945 */ /* 0x000fd80003800200 */
[----:B------:R-:W-:Y:S05]  /*d5e0*/  @P0 BRA `(.L_x_1482) ;  /* 0x0000000000200947 */ /* 0x000fea0003800000 */
[-C--:B-----5:R-:W-:Y:S02]  /*d5f0*/  ISETP.GE.AND P2, PT, R69, R2.reuse, PT ;  /* 0x000000024500720c */ /* 0x0a0fe40003f46270 */
[----:B------:R-:W-:-:S11]  /*d600*/  ISETP.GE.AND P1, PT, R71, R2, PT ;  /* 0x000000024700720c */ /* 0x000fd60003f26270 */
[----:B-1----:R-:W-:-:S04]  /*d610*/  @!P2 LEA R26, P0, R73, R78, 0x2 ;  /* 0x0000004e491aa211 */ /* 0x002fc800078010ff */
[C---:B------:R-:W-:Y:S02]  /*d620*/  @!P2 LEA.HI.X R27, R73.reuse, R79, R68, 0x2, P0 ;  /* 0x0000004f491ba211 */ /* 0x040fe400000f1444 */
[----:B------:R-:W-:-:S03]  /*d630*/  @!P1 LEA R24, P0, R73, R78, 0x2 ;  /* 0x0000004e49189211 */ /* 0x000fc600078010ff */
[----:B------:R1:W-:Y:S01]  /*d640*/  @!P2 ST.E.128 desc[UR4][R26.64+0x3000], R52 ;  /* 0x003000341a00a985 */ /* 0x0003e2000c101d04 */
[----:B------:R-:W-:-:S05]  /*d650*/  @!P1 LEA.HI.X R25, R73, R79, R68, 0x2, P0 ;  /* 0x0000004f49199211 */ /* 0x000fca00000f1444 */
[----:B------:R1:W-:Y:S04]  /*d660*/  @!P1 ST.E.128 desc[UR4][R24.64+0x3100], R20 ;  /* 0x0031001418009985 */ /* 0x0003e8000c101d04 */
.L_x_1482:
[----:B------:R-:W-:Y:S05]  /*d670*/  BSYNC.RECONVERGENT B0 ;  /* 0x0000000000007941 */ /* 0x000fea0003800200 */
.L_x_1481:
[----:B------:R-:W-:Y:S04]  /*d680*/  BSSY.RECONVERGENT B0, `(.L_x_1483) ;  /* 0x000000a000007945 */ /* 0x000fe80003800200 */
[----:B------:R-:W-:Y:S05]  /*d690*/  @P6 BRA `(.L_x_1484) ;  /* 0x0000000000206947 */ /* 0x000fea0003800000 */
[-C--:B-----5:R-:W-:Y:S02]  /*d6a0*/  ISETP.GE.AND P6, PT, R69, R2.reuse, PT ;  /* 0x000000024500720c */ /* 0x0a0fe40003fc6270 */
[----:B------:R-:W-:-:S11]  /*d6b0*/  ISETP.GE.AND P1, PT, R71, R2, PT ;  /* 0x000000024700720c */ /* 0x000fd60003f26270 */
[CC--:B-1----:R-:W-:Y:S02]  /*d6c0*/  @!P6 LEA R22, P2, R73.reuse, R78.reuse, 0x2 ;  /* 0x0000004e4916e211 */ /* 0x0c2fe400078410ff */
[C---:B------:R-:W-:Y:S02]  /*d6d0*/  @!P1 LEA R20, P0, R73.reuse, R78, 0x2 ;  /* 0x0000004e49149211 */ /* 0x040fe400078010ff */
[CCC-:B------:R-:W-:Y:S02]  /*d6e0*/  @!P6 LEA.HI.X R23, R73.reuse, R79.reuse, R68.reuse, 0x2, P2 ;  /* 0x0000004f4917e211 */ /* 0x1c0fe400010f1444 */
[----:B------:R-:W-:-:S03]  /*d6f0*/  @!P1 LEA.HI.X R21, R73, R79, R68, 0x2, P0 ;  /* 0x0000004f49159211 */ /* 0x000fc600000f1444 */
[----:B------:R1:W-:Y:S04]  /*d700*/  @!P6 ST.E.128 desc[UR4][R22.64+0x4000], R48 ;  /* 0x004000301600e985 */ /* 0x0003e8000c101d04 */
[----:B------:R1:W-:Y:S02]  /*d710*/  @!P1 ST.E.128 desc[UR4][R20.64+0x4100], R16 ;  /* 0x0041001014009985 */ /* 0x0003e4000c101d04 */
.L_x_1484:
[----:B------:R-:W-:Y:S05]  /*d720*/  BSYNC.RECONVERGENT B0 ;  /* 0x0000000000007941 */ /* 0x000fea0003800200 */
.L_x_1483:
        /* <DEDUP_REMOVED lines=9> */
[----:B--2---:R1:W-:Y:S02]  /*d7c0*/  @!P1 ST.E.128 desc[UR4][R16.64+0x5100], R12 ;  /* 0x0051000c10009985 */ /* 0x0043e4000c101d04 */
.L_x_1486:
[----:B------:R-:W-:Y:S05]  /*d7d0*/  BSYNC.RECONVERGENT B0 ;  /* 0x0000000000007941 */ /* 0x000fea0003800200 */
.L_x_1485:
[----:B------:R-:W-:Y:S04]  /*d7e0*/  BSSY.RECONVERGENT B0, `(.L_x_1487) ;  /* 0x000000a000007945 */ /* 0x000fe80003800200 */
[----:B------:R-:W-:Y:S05]  /*d7f0*/  @P4 BRA `(.L_x_1488) ;  /* 0x0000000000204947 */ /* 0x000fea0003800000 */
[-C--:B-----5:R-:W-:Y:S02]  /*d800*/  ISETP.GE.AND P4, PT, R69, R2.reuse, PT ;  /* 0x000000024500720c */ /* 0x0a0fe40003f86270 */
[----:B------:R-:W-:-:S11]  /*d810*/  ISETP.GE.AND P1, PT, R71, R2, PT ;  /* 0x000000024700720c */ /* 0x000fd60003f26270 */
[CC--:B-12---:R-:W-:Y:S02]  /*d820*/  @!P4 LEA R14, P2, R73.reuse, R78.reuse, 0x2 ;  /* 0x0000004e490ec211 */ /* 0x0c6fe400078410ff */
[C---:B------:R-:W-:Y:S02]  /*d830*/  @!P1 LEA R12, P0, R73.reuse, R78, 0x2 ;  /* 0x0000004e490c9211 */ /* 0x040fe400078010ff */
[CCC-:B------:R-:W-:Y:S02]  /*d840*/  @!P4 LEA.HI.X R15, R73.reuse, R79.reuse, R68.reuse, 0x2, P2 ;  /* 0x0000004f490fc211 */ /* 0x1c0fe400010f1444 */
[----:B------:R-:W-:-:S03]  /*d850*/  @!P1 LEA.HI.X R13, R73, R79, R68, 0x2, P0 ;  /* 0x0000004f490d9211 */ /* 0x000fc600000f1444 */
[----:B------:R1:W-:Y:S04]  /*d860*/  @!P4 ST.E.128 desc[UR4][R14.64+0x6000], R40 ;  /* 0x006000280e00c985 */ /* 0x0003e8000c101d04 */
[----:B------:R1:W-:Y:S02]  /*d870*/  @!P1 ST.E.128 desc[UR4][R12.64+0x6100], R8 ;  /* 0x006100080c009985 */ /* 0x0003e4000c101d04 */
.L_x_1488:
[----:B------:R-:W-:Y:S05]  /*d880*/  BSYNC.RECONVERGENT B0 ;  /* 0x0000000000007941 */ /* 0x000fea0003800200 */
.L_x_1487:
[----:B------:R-:W-:-:S04]  /*d890*/  MOV R219, 0x0 ;  /* 0x0000000000db7802 */ /* 0x000fc80000000f00 */
[----:B-12345:R-:W-:Y:S05]  /*d8a0*/  @P3 RET.REL.NODEC R218 `(_ZN5flash24flash_fwd_splitkv_kernelI23Flash_fwd_kernel_traitsILi128ELi64ELi128ELi4ELb0ELb0EN7cutlass10bfloat16_tE19Flash_kernel_traitsILi128ELi64ELi128ELi4ES3_EELb0ELb0ELb0ELb0ELb0ELb0ELb1ELb0EEEvNS_16Flash_fwd_paramsE) ;  /* 0xffffff24dad43950 */ /* 0x03efea0003c3ffff */
[-C--:B------:R-:W-:Y:S01]  /*d8b0*/  ISETP.GE.AND P2, PT, R69, R2.reuse, PT ;  /* 0x000000024500720c */ /* 0x080fe20003f46270 */
[----:B------:R-:W-:Y:S01]  /*d8c0*/  IMAD.MOV.U32 R219, RZ, RZ, 0x0 ;  /* 0x00000000ffdb7424 */ /* 0x000fe200078e00ff */
[----:B------:R-:W-:-:S11]  /*d8d0*/  ISETP.GE.AND P0, PT, R71, R2, PT ;  /* 0x000000024700720c */ /* 0x000fd60003f06270 */
[----:B------:R-:W-:-:S04]  /*d8e0*/  @!P2 LEA R8, P1, R73, R78, 0x2 ;  /* 0x0000004e4908a211 */ /* 0x000fc800078210ff */
[----:B------:R-:W-:-:S05]  /*d8f0*/  @!P2 LEA.HI.X R9, R73, R79, R68, 0x2, P1 ;  /* 0x0000004f4909a211 */ /* 0x000fca00008f1444 */
[----:B------:R1:W-:Y:S02]  /*d900*/  @!P2 ST.E.128 desc[UR4][R8.64+0x7000], R36 ;  /* 0x007000240800a985 */ /* 0x0003e4000c101d04 */
[----:B-1----:R-:W-:Y:S05]  /*d910*/  @P0 RET.REL.NODEC R218 `(_ZN5flash24flash_fwd_splitkv_kernelI23Flash_fwd_kernel_traitsILi128ELi64ELi128ELi4ELb0ELb0EN7cutlass10bfloat16_tE19Flash_kernel_traitsILi128ELi64ELi128ELi4ES3_EELb0ELb0ELb0ELb0ELb0ELb0ELb1ELb0EEEvNS_16Flash_fwd_paramsE) ;  /* 0xffffff24dab80950 */ /* 0x002fea0003c3ffff */
[----:B------:R-:W-:Y:S01]  /*d920*/  LEA R2, P0, R73, R78, 0x2 ;  /* 0x0000004e49027211 */ /* 0x000fe200078010ff */
[----:B------:R-:W-:-:S03]  /*d930*/  IMAD.MOV.U32 R219, RZ, RZ, 0x0 ;  /* 0x00000000ffdb7424 */ /* 0x000fc600078e00ff */
[----:B------:R-:W-:-:S05]  /*d940*/  LEA.HI.X R3, R73, R79, R68, 0x2, P0 ;  /* 0x0000004f49037211 */ /* 0x000fca00000f1444 */
[----:B------:R1:W-:Y:S02]  /*d950*/  ST.E.128 desc[UR4][R2.64+0x7100], R4 ;  /* 0x0071000402007985 */ /* 0x0003e4000c101d04 */
[----:B-1----:R-:W-:Y:S05]  /*d960*/  RET.REL.NODEC R218 `(_ZN5flash24flash_fwd_splitkv_kernelI23Flash_fwd_kernel_traitsILi128ELi64ELi128ELi4ELb0ELb0EN7cutlass10bfloat16_tE19Flash_kernel_traitsILi128ELi64ELi128ELi4ES3_EELb0ELb0ELb0ELb0ELb0ELb0ELb1ELb0EEEvNS_16Flash_fwd_paramsE) ;  /* 0xffffff24daa47950 */ /* 0x002fea0003c3ffff */
.L_x_1472:
[----:B------:R-:W-:Y:S01]  /*d970*/  MOV R7, 0x2 ;  /* 0x0000000200077802 */ /* 0x000fe20000000f00 */
[----:B------:R-:W-:Y:S01]  /*d980*/  IMAD.MOV.U32 R4, RZ, RZ, 0x1f ;  /* 0x0000001fff047424 */ /* 0x000fe200078e00ff */
[----:B------:R-:W-:-:S07]  /*d990*/  MOV R6, 0xffffffff ;  /* 0xffffffff00067802 */ /* 0x000fce0000000f00 */
[----:B-1---5:R-:W-:Y:S05]  /*d9a0*/  WARPSYNC.COLLECTIVE R6, `(.L_x_1489) ;  /* 0x0000000006087348 */ /* 0x022fea0003c00000 */
[----:B------:R2:W3:Y:S02]  /*d9b0*/  SHFL.BFLY P0, R10, R233, R7, R4 ;  /* 0x0c000007e90a7389 */ /* 0x0004e40000000004 */
[----:B-123-5:R-:W-:Y:S05]  /*d9c0*/  ENDCOLLECTIVE ;  /* 0x000000000000791b */ /* 0x02efea0003800000 */
.L_x_1489:
[----:B------:R-:W-:Y:S02]  /*d9d0*/  IMAD.MOV.U32 R8, RZ, RZ, R10 ;  /* 0x000000ffff087224 */ /* 0x000fe400078e000a */
[----:B------:R-:W-:Y:S02]  /*d9e0*/  IMAD.MOV.U32 R7, RZ, RZ, 0x1 ;  /* 0x00000001ff077424 */ /* 0x000fe400078e00ff */
[----:B------:R-:W-:-:S05]  /*d9f0*/  FADD.FTZ R8, R8, R233 ;  /* 0x000000e908087221 */ /* 0x000fca0000010000 */
[----:B------:R-:W-:-:S07]  /*da00*/  MOV R233, R8 ;  /* 0x0000000800e97202 */ /* 0x000fce0000000f00 */
[----:B------:R-:W-:Y:S05]  /*da10*/  WARPSYNC.COLLECTIVE R6, `(.L_x_1490) ;  /* 0x0000000006087348 */ /* 0x000fea0003c00000 */
[----:B------:R1:W2:Y:S02]  /*da20*/  SHFL.BFLY P0, R10, R233, R7, R4 ;  /* 0x0c000007e90a7389 */ /* 0x0002a40000000004 */
[----:B-12---:R-:W-:Y:S05]  /*da30*/  ENDCOLLECTIVE ;  /* 0x000000000000791b */ /* 0x006fea0003800000 */
.L_x_1490:
[----:B------:R-:W-:Y:S01]  /*da40*/  MOV R233, R231 ;  /* 0x000000e700e97202 */ /* 0x000fe20000000f00 */
[----:B------:R-:W-:Y:S01]  /*da50*/  IMAD.MOV.U32 R7, RZ, RZ, 0x2 ;  /* 0x00000002ff077424 */ /* 0x000fe200078e00ff */
[----:B------:R-:W-:-:S07]  /*da60*/  MOV R5, R10 ;  /* 0x0000000a00057202 */ /* 0x000fce0000000f00 */
[----:B------:R-:W-:Y:S05]  /*da70*/  WARPSYNC.COLLECTIVE R6, `(.L_x_1491) ;  /* 0x0000000006087348 */ /* 0x000fea0003c00000 */
[----:B------:R1:W2:Y:S02]  /*da80*/  SHFL.BFLY P0, R10, R233, R7, R4 ;  /* 0x0c000007e90a7389 */ /* 0x0002a40000000004 */
[----:B-12---:R-:W-:Y:S05]  /*da90*/  ENDCOLLECTIVE ;  /* 0x000000000000791b */ /* 0x006fea0003800000 */
.L_x_1491:
[----:B------:R-:W-:Y:S01]  /*daa0*/  FADD.FTZ R5, R8, R5 ;  /* 0x0000000508057221 */ /* 0x000fe20000010000 */
[----:B------:R-:W-:Y:S01]  /*dab0*/  FADD.FTZ R9, R10, R231 ;  /* 0x000000e70a097221 */ /* 0x000fe20000010000 */
[----:B------:R-:W-:-:S04]  /*dac0*/  MOV R7, 0x1 ;  /* 0x0000000100077802 */ /* 0x000fc80000000f00 */
[----:B------:R-:W-:-:S07]  /*dad0*/  MOV R233, R9 ;  /* 0x0000000900e97202 */ /* 0x000fce0000000f00 */
[----:B------:R-:W-:Y:S05]  /*dae0*/  WARPSYNC.COLLECTIVE R6, `(.L_x_1492) ;  /* 0x0000000006087348 */ /* 0x000fea0003c00000 */
[----:B------:R1:W2:Y:S02]  /*daf0*/  SHFL.BFLY P0, R10, R233, R7, R4 ;  /* 0x0c000007e90a7389 */ /* 0x0002a40000000004 */
[----:B-12---:R-:W-:Y:S05]  /*db00*/  ENDCOLLECTIVE ;  /* 0x000000000000791b */ /* 0x006fea0003800000 */
.L_x_1492:
[----:B------:R-:W-:Y:S05]  /*db10*/  BRA `(.L_x_1493) ;  /* 0xffffffe800fc7947 */ /* 0x000fea000383ffff */
.L_x_1494:
        /* <DEDUP_REMOVED lines=14> */
.L_x_14870:


//--------------------- .text._ZN5flash24flash_fwd_splitkv_kernelI23Flash_fwd_kernel_traitsILi128ELi64ELi128ELi4ELb0ELb0EN7cutlass10bfloat16_tE19Flash_kernel_traitsILi128ELi64ELi128ELi4ES3_EELb0ELb0ELb0ELb0ELb0ELb1ELb1ELb0EEEvNS_16Flash_fwd_paramsE --------------------------
	.section	.text._ZN5flash24flash_fwd_splitkv_kernelI23Flash_fwd_kernel_traitsILi128ELi64ELi128ELi4ELb0ELb0EN7cutlass10bfloat16_tE19Flash_kernel_traitsILi128ELi64ELi128ELi4ES3_EELb0ELb0ELb0ELb0ELb0ELb1ELb1ELb0EEEvNS_16Flash_fwd_paramsE,"ax",@progbits
	.align	128
        .global         _ZN5flash24flash_fwd_splitkv_kernelI23Flash_fwd_kernel_traitsILi128ELi64ELi128ELi4ELb0ELb0EN7cutlass10bfloat16_tE19Flash_kernel_traitsILi128ELi64ELi128ELi4ES3_EELb0ELb0ELb0ELb0ELb0ELb1ELb1ELb0EEEvNS_16Flash_fwd_paramsE
        .type           _ZN5flash24flash_fwd_splitkv_kernelI23Flash_fwd_kernel_traitsILi128ELi64ELi128ELi4ELb0ELb0EN7cutlass10bfloat16_tE19Flash_kernel_traitsILi128ELi64ELi128ELi4ES3_EELb0ELb0ELb0ELb0ELb0ELb1ELb1ELb0EEEvNS_16Flash_fwd_paramsE,@function
        .size           _ZN5flash24flash_fwd_splitkv_kernelI23Flash_fwd_kernel_traitsILi128ELi64ELi128ELi4ELb0ELb0EN7cutlass10bfloat16_tE19Flash_kernel_traitsILi128ELi64ELi128ELi4ES3_EELb0ELb0ELb0ELb0ELb0ELb1ELb1ELb0EEEvNS_16Flash_fwd_paramsE,(.L_x_14871 - _ZN5flash24flash_fwd_splitkv_kernelI23Flash_fwd_kernel_traitsILi128ELi64ELi128ELi4ELb0ELb0EN7cutlass10bfloat16_tE19Flash_kernel_traitsILi128ELi64ELi128ELi4ES3_EELb0ELb0ELb0ELb0ELb0ELb1ELb1ELb0EEEvNS_16Flash_fwd_paramsE)
        .other          _ZN5flash24flash_fwd_splitkv_kernelI23Flash_fwd_kernel_traitsILi128ELi64ELi128ELi4ELb0ELb0EN7cutlass10bfloat16_tE19Flash_kernel_traitsILi128ELi64ELi128ELi4ES3_EELb0ELb0ELb0ELb0ELb0ELb1ELb1ELb0EEEvNS_16Flash_fwd_paramsE,@"STO_CUDA_ENTRY STV_DEFAULT"
_ZN5flash24flash_fwd_splitkv_kernelI23Flash_fwd_kernel_traitsILi128ELi64ELi128ELi4ELb0ELb0EN7cutlass10bfloat16_tE19Flash_kernel_traitsILi128ELi64ELi128ELi4ES3_EELb0ELb0ELb0ELb0ELb0ELb1ELb1ELb0EEEvNS_16Flash_fwd_paramsE:
.text._ZN5flash24flash_fwd_splitkv_kernelI23Flash_fwd_kernel_traitsILi128ELi64ELi128ELi4ELb0ELb0EN7cutlass10bfloat16_tE19Flash_kernel_traitsILi128ELi64ELi128ELi4ES3_EELb0ELb0ELb0ELb0ELb0ELb1ELb1ELb0EEEvNS_16Flash_fwd_paramsE:
        /* <DEDUP_REMOVED lines=13> */
[----:B-1----:R-:W-:Y:S01]  /*00d0*/  IMAD.MOV R0, RZ, RZ, -R3 ;  /* 0x000000ffff007224 */ /* 0x002fe200078e0a03 */
[----:B------:R-:W-:-:S03]  /*00e0*/  MOV R2, RZ ;  /* 0x000000ff00027202 */ /* 0x000fc60000000f00 */
[----:B------:R-:W-:-:S04]  /*00f0*/  IMAD R7, R0, R5, RZ ;  /* 0x0000000500077224 */ /* 0x000fc800078e02ff */
[----:B------:R-:W-:Y:S02]  /*0100*/  IMAD.HI.U32 R7, R3, R7, R2 ;  /* 0x0000000703077227 */ /* 0x000fe400078e0002 */
[----:B------:R-:W1:Y:S04]  /*0110*/  LDC.64 R2, c[0x0][0x348] ;  /* 0x0000d200ff027b82 */ /* 0x000e680000000a00 */
[----:B---3--:R-:W-:-:S04]  /*0120*/  IMAD.HI.U32 R235, R7, UR4, RZ ;  /* 0x0000000407eb7c27 */ /* 0x008fc8000f8e00ff */
[----:B------:R-:W-:-:S04]  /*0130*/  IMAD.MOV R0, RZ, RZ, -R235 ;  /* 0x000000ffff007224 */ /* 0x000fc800078e0aeb */
[----:B------:R-:W-:-:S05]  /*0140*/  IMAD R0, R5, R0, UR4 ;  /* 0x0000000405007e24 */ /* 0x000fca000f8e0200 */
[----:B------:R-:W-:-:S13]  /*0150*/  ISETP.GE.U32.AND P2, PT, R0, R5, PT ;  /* 0x000000050000720c */ /* 0x000fda0003f46070 */
[----:B------:R-:W-:Y:S01]  /*0160*/  @P2 IADD3 R0, PT, PT, R0, -R5, RZ ;  /* 0x8000000500002210 */ /* 0x000fe20007ffe0ff */
[----:B------:R-:W-:-:S03]  /*0170*/  @P2 VIADD R235, R235, 0x1 ;  /* 0x00000001ebeb2836 */ /* 0x000fc60000000000 */
[----:B------:R-:W-:-:S13]  /*0180*/  ISETP.GE.U32.AND P1, PT, R0, R5, PT ;  /* 0x000000050000720c */ /* 0x000fda0003f26070 */
[----:B------:R-:W-:Y:S02]  /*0190*/  @P1 IADD3 R235, PT, PT, R235, 0x1, RZ ;  /* 0x00000001ebeb1810 */ /* 0x000fe40007ffe0ff */
[----:B------:R-:W-:-:S04]  /*01a0*/  @!P0 LOP3.LUT R235, RZ, R5, RZ, 0x33, !PT ;  /* 0x00000005ffeb8212 */ /* 0x000fc800078e33ff */
[----:B------:R-:W-:-:S05]  /*01b0*/  IADD3 R232, PT, PT, -R235, RZ, RZ ;  /* 0x000000ffebe87210 */ /* 0x000fca0007ffe1ff */
[----:B-12-4-:R-:W-:Y:S02]  /*01c0*/  IMAD R232, R5, R232, UR4 ;  /* 0x0000000405e87e24 */ /* 0x016fe4000f8e02e8 */
[----:B------:R-:W-:Y:S05]  /*01d0*/  CALL.REL.NOINC `($_ZN5flash24flash_fwd_splitkv_kernelI23Flash_fwd_kernel_traitsILi128ELi64ELi128ELi4ELb0ELb0EN7cutlass10bfloat16_tE19Flash_kernel_traitsILi128ELi64ELi128ELi4ES3_EELb0ELb0ELb0ELb0ELb0ELb1ELb1ELb0EEEvNS_16Flash_fwd_paramsE$_ZN5flash30compute_attn_1rowblock_splitkvI23Flash_fwd_kernel_traitsILi128ELi64ELi128ELi4ELb0ELb0EN7cutlass10bfloat16_tE19Flash_kernel_traitsILi128ELi64ELi128ELi4ES3_EELb0ELb0ELb0ELb0ELb0ELb1ELb1ELb0ENS_16Flash_fwd_paramsEEEvRKT8_iiiii) ;  /* 0x0000000000087944 */ /* 0x000fea0003c00000 */
[----:B------:R-:W-:Y:S05]  /*01e0*/  BSYNC.RECONVERGENT B2 ;  /* 0x0000000000027941 */ /* 0x000fea0003800200 */
.L_x_1495:
[----:B------:R-:W-:Y:S05]  /*01f0*/  EXIT ;  /* 0x000000000000794d */ /* 0x000fea0003800000 */
        .type           $_ZN5flash24flash_fwd_splitkv_kernelI23Flash_fwd_kernel_traitsILi128ELi64ELi128ELi4ELb0ELb0EN7cutlass10bfloat16_tE19Flash_kernel_traitsILi128ELi64ELi128ELi4ES3_EELb0ELb0ELb0ELb0ELb0ELb1ELb1ELb0EEEvNS_16Flash_fwd_paramsE$_ZN5flash30compute_attn_1rowblock_splitkvI23Flash_fwd_kernel_traitsILi128ELi64ELi128ELi4ELb0ELb0EN7cutlass10bfloat16_tE19Flash_kernel_traitsILi128ELi64ELi128ELi4ES3_EELb0ELb0ELb0ELb0ELb0ELb1ELb1ELb0ENS_16Flash_fwd_paramsEEEvRKT8_iiiii,@function
        .size           $_ZN5flash24flash_fwd_splitkv_kernelI23Flash_fwd_kernel_traitsILi128ELi64ELi128ELi4ELb0ELb0EN7cutlass10bfloat16_tE19Flash_kernel_traitsILi128ELi64ELi128ELi4ES3_EELb0ELb0ELb0ELb0ELb0ELb1ELb1ELb0EEEvNS_16Flash_fwd_paramsE$_ZN5flash30compute_attn_1rowblock_splitkvI23Flash_fwd_kernel_traitsILi128ELi64ELi128ELi4ELb0ELb0EN7cutlass10bfloat16_tE19Flash_kernel_traitsILi128ELi64ELi128ELi4ES3_EELb0ELb0ELb0ELb0ELb0ELb1ELb1ELb0ENS_16Flash_fwd_paramsEEEvRKT8_iiiii,(.L_x_14871 - $_ZN5flash24flash_fwd_splitkv_kernelI23Flash_fwd_kernel_traitsILi128ELi64ELi128ELi4ELb0ELb0EN7cutlass10bfloat16_tE19Flash_kernel_traitsILi128ELi64ELi128ELi4ES3_EELb0ELb0ELb0ELb0ELb0ELb1ELb1ELb0EEEvNS_16Flash_fwd_paramsE$_ZN5flash30compute_attn_1rowblock_splitkvI23Flash_fwd_kernel_traitsILi128ELi64ELi128ELi4ELb0ELb0EN7cutlass10bfloat16_tE19Flash_kernel_traitsILi128ELi64ELi128ELi4ES3_EELb0ELb0ELb0ELb0ELb0ELb1ELb1ELb0ENS_16Flash_fwd_paramsEEEvRKT8_iiiii)
$_ZN5flash24flash_fwd_splitkv_kernelI23Flash_fwd_kernel_traitsILi128ELi64ELi128ELi4ELb0ELb0EN7cutlass10bfloat16_tE19Flash_kernel_traitsILi128ELi64ELi128ELi4ES3_EELb0ELb0ELb0ELb0ELb0ELb1ELb1ELb0EEEvNS_16Flash_fwd_paramsE$_ZN5flash30compute_attn_1rowblock_splitkvI23Flash_fwd_kernel_traitsILi128ELi64ELi128ELi4ELb0ELb0EN7cutlass10bfloat16_tE19Flash_kernel_traitsILi128ELi64ELi128ELi4ES3_EELb0ELb0ELb0ELb0ELb0ELb1ELb1ELb0ENS_16Flash_fwd_paramsEEEvRKT8_iiiii:
        /* <DEDUP_REMOVED lines=20> */
[----:B------:R-:W-:Y:S01]  /*0340*/  ISETP.NE.U32.AND P2, PT, R8, RZ, PT ;  /* 0x000000ff0800720c */ /* 0x000fe20003f45070 */
[----:B------:R-:W2:Y:S01]  /*0350*/  S2R R209, SR_TID.X ;  /* 0x0000000000d17919 */ /* 0x000ea20000002100 */
        /* <DEDUP_REMOVED lines=17> */
.L_x_1497:
[----:B------:R-:W-:Y:S05]  /*0470*/  BSYNC.RECONVERGENT B0 ;  /* 0x0000000000007941 */ /* 0x000fea0003800200 */
.L_x_1496:
[----:B------:R-:W-:Y:S04]  /*0480*/  BSSY.RECONVERGENT B0, `(.L_x_1498) ;  /* 0x0000007000007945 */ /* 0x000fe80003800200 */
[----:B------:R-:W-:Y:S05]  /*0490*/  @!P3 BRA `(.L_x_1499) ;  /* 0x000000000014b947 */ /* 0x000fea0003800000 */
[----:B-----5:R-:W4:Y:S02]  /*04a0*/  LD.E.U8 R5, desc[UR4][R2.64+0x1b2] ;  /* 0x0001b20402057980 */ /* 0x020f24000c101100 */
[----:B----4-:R-:W-:-:S13]  /*04b0*/  ISETP.NE.AND P1, PT, R5, RZ, PT ;  /* 0x000000ff0500720c */ /* 0x010fda0003f25270 */
[----:B------:R-:W4:Y:S02]  /*04c0*/  @P1 LD.E R8, desc[UR4][R16.64+0x4] ;  /* 0x0000040410081980 */ /* 0x000f24000c101900 */
[----:B----4-:R-:W-:-:S06]  /*04d0*/  @P1 IADD3 R5, PT, PT, R8, -R13, RZ ;  /* 0x8000000d08051210 */ /* 0x010fcc0007ffe0ff */
[----:B------:R4:W5:Y:S02]  /*04e0*/  @!P1 LD.E R5, desc[UR4][R16.64] ;  /* 0x0000000410059980 */ /* 0x000964000c101900 */
.L_x_1499:
[----:B------:R-:W-:Y:S05]  /*04f0*/  BSYNC.RECONVERGENT B0 ;  /* 0x0000000000007941 */ /* 0x000fea0003800200 */
.L_x_1498:
        /* <DEDUP_REMOVED lines=8> */
.L_x_1501:
[----:B------:R-:W5:Y:S01]  /*0580*/  LD.E.64 R8, desc[UR4][R2.64+0x108] ;  /* 0x0001080402087980 */ /* 0x000f62000c101b00 */
[----:B------:R-:W-:Y:S01]  /*0590*/  BSSY.RECONVERGENT B0, `(.L_x_1503) ;  /* 0x0000006000007945 */ /* 0x000fe20003800200 */
[----:B------:R-:W-:Y:S01]  /*05a0*/  IMAD.MOV.U32 R132, RZ, RZ, RZ ;  /* 0x000000ffff847224 */ /* 0x000fe200078e00ff */
[----:B-----5:R-:W-:-:S04]  /*05b0*/  ISETP.NE.U32.AND P0, PT, R8, RZ, PT ;  /* 0x000000ff0800720c */ /* 0x020fc80003f05070 */
[----:B------:R-:W-:-:S13]  /*05c0*/  ISETP.NE.AND.EX P0, PT, R9, RZ, PT, P0 ;  /* 0x000000ff0900720c */ /* 0x000fda0003f05300 */
[----:B------:R-:W-:Y:S05]  /*05d0*/  @!P0 BRA `(.L_x_1504) ;  /* 0x0000000000048947 */ /* 0x000fea0003800000 */
[----:B------:R1:W5:Y:S02]  /*05e0*/  LD.E R132, desc[UR4][R2.64+0xbc] ;  /* 0x0000bc0402847980 */ /* 0x000364000c101900 */
.L_x_1504:
[----:B------:R-:W-:Y:S05]  /*05f0*/  BSYNC.RECONVERGENT B0 ;  /* 0x0000000000007941 */ /* 0x000fea0003800200 */
.L_x_1503:
[----:B-----5:R-:W-:Y:S02]  /*0600*/  IADD3 R132, PT, PT, R132, R5, -R12 ;  /* 0x0000000584847210 */ /* 0x020fe40007ffe80c */
.L_x_1502:
[----:B------:R-:W-:Y:S05]  /*0610*/  BSYNC.RECONVERGENT B1 ;  /* 0x0000000000017941 */ /* 0x000fea0003800200 */
.L_x_1500:
[----:B------:R-:W-:Y:S01]  /*0620*/  IMAD.SHL.U32 R216, R229, 0x40, RZ ;  /* 0x00000040e5d87824 */ /* 0x000fe200078e00ff */
[----:B------:R-:W-:Y:S01]  /*0630*/  MOV R8, R228 ;  /* 0x000000e400087202 */ /* 0x000fe20000000f00 */
[----:B------:R-:W-:-:S03]  /*0640*/  IMAD.MOV.U32 R9, RZ, RZ, 0x0 ;  /* 0x00000000ff097424 */ /* 0x000fc600078e00ff */
[----:B------:R-:W-:-:S13]  /*0650*/  ISETP.GT.AND P0, PT, R19, R216, PT ;  /* 0x000000d81300720c */ /* 0x000fda0003f04270 */
[----:B-1234-:R-:W-:Y:S05]  /*0660*/  @!P0 RET.REL.NODEC R8 `(_ZN5flash24flash_fwd_splitkv_kernelI23Flash_fwd_kernel_traitsILi128ELi64ELi128ELi4ELb0ELb0EN7cutlass10bfloat16_tE19Flash_kernel_traitsILi128ELi64ELi128ELi4ES3_EELb0ELb0ELb0ELb0ELb0ELb1ELb1ELb0EEEvNS_16Flash_fwd_paramsE) ;  /* 0xfffffff808648950 */ /* 0x01efea0003c3ffff */
        /* <DEDUP_REMOVED lines=21> */
[----:B------:R-:W-:-:S05]  /*07c0*/  IMAD R6, R8, R5, R6 ;  /* 0x0000000508067224 */ /* 0x000fca00078e0206 */
[----:B------:R-:W-:-:S13]  /*07d0*/  ISETP.GT.U32.AND P1, PT, R9, R6, PT ;  /* 0x000000060900720c */ /* 0x000fda0003f24070 */
[----:B------:R-:W-:Y:S02]  /*07e0*/  @!P1 IMAD.IADD R6, R6, 0x1, -R9 ;  /* 0x0000000106069824 */ /* 0x000fe400078e0a09 */
[----:B------:R-:W-:Y:S01]  /*07f0*/  @!P1 VIADD R8, R8, 0x1 ;  /* 0x0000000108089836 */ /* 0x000fe20000000000 */
[----:B------:R-:W-:Y:S02]  /*0800*/  ISETP.NE.AND P1, PT, R10, RZ, PT ;  /* 0x000000ff0a00720c */ /* 0x000fe40003f25270 */
[----:B------:R-:W-:Y:S01]  /*0810*/  ISETP.GE.U32.AND P2, PT, R6, R9, PT ;  /* 0x000000090600720c */ /* 0x000fe20003f46070 */
[----:B------:R-:W-:-:S05]  /*0820*/  VIADD R6, R132, 0x7f ;  /* 0x0000007f84067836 */ /* 0x000fca0000000000 */
[----:B------:R-:W-:-:S04]  /*0830*/  SHF.R.S32.HI R5, RZ, 0x1f, R6 ;  /* 0x0000001fff057819 */ /* 0x000fc80000011406 */
[----:B------:R-:W-:-:S03]  /*0840*/  LEA.HI R5, R5, R6, RZ, 0x7 ;  /* 0x0000000605057211 */ /* 0x000fc600078f38ff */
[----:B------:R-:W-:Y:S01]  /*0850*/  @P2 VIADD R8, R8, 0x1 ;  /* 0x0000000108082836 */ /* 0x000fe20000000000 */
[----:B------:R-:W-:-:S03]  /*0860*/  SHF.R.S32.HI R33, RZ, 0x7, R5 ;  /* 0x00000007ff217819 */ /* 0x000fc60000011405 */
        /* <DEDUP_REMOVED lines=9> */
[----:B------:R-:W-:Y:S01]  /*0900*/  IMAD.IADD R19, R19, 0x1, -R216 ;  /* 0x0000000113137824 */ /* 0x000fe200078e0ad8 */
[----:B------:R-:W-:Y:S01]  /*0910*/  SHF.R.U32.HI R8, RZ, 0x4, R209 ;  /* 0x00000004ff087819 */ /* 0x000fe200000116d1 */
[----:B------:R-:W-:Y:S01]  /*0920*/  IMAD.SHL.U32 R9, R209, 0x4, RZ ;  /* 0x00000004d1097824 */ /* 0x000fe200078e00ff */
[----:B------:R-:W5:Y:S02]  /*0930*/  LD.E.64 R10, desc[UR4][R2.64+0xa8] ;  /* 0x0000a804020a7980 */ /* 0x000f64000c101b00 */
[----:B------:R-:W-:-:S02]  /*0940*/  ISETP.GE.AND P3, PT, R8, R19, PT ;  /* 0x000000130800720c */ /* 0x000fc40003f66270 */
[----:B------:R-:W-:Y:S01]  /*0950*/  LOP3.LUT R9, R9, 0x3c, RZ, 0xc0, !PT ;  /* 0x0000003c09097812 */ /* 0x000fe200078ec0ff */
[----:B------:R-:W5:Y:S01]  /*0960*/  LD.E R0, desc[UR4][R2.64+0xc0] ;  /* 0x0000c00402007980 */ /* 0x000f62000c101900 */
[----:B------:R-:W-:-:S03]  /*0970*/  VIADD R14, R8, 0x8 ;  /* 0x00000008080e7836 */ /* 0x000fc60000000000 */
[----:B------:R1:W5:Y:S01]  /*0980*/  LD.E.64 R12, desc[UR4][R2.64+0x78] ;  /* 0x00007804020c7980 */ /* 0x000362000c101b00 */
[C---:B------:R-:W-:Y:S01]  /*0990*/  ISETP.NE.AND P6, PT, R9.reuse, RZ, PT ;  /* 0x000000ff0900720c */ /* 0x040fe20003fc5270 */
[----:B------:R-:W-:Y:S01]  /*09a0*/  BSSY.RECONVERGENT B0, `(.L_x_1506) ;  /* 0x0000016000007945 */ /* 0x000fe20003800200 */
[-C--:B------:R-:W-:Y:S01]  /*09b0*/  ISETP.GE.AND P2, PT, R14, R19.reuse, PT ;  /* 0x000000130e00720c */ /* 0x080fe20003f46270 */
[----:B------:R-:W-:Y:S01]  /*09c0*/  VIADD R16, R8, 0x18 ;  /* 0x0000001808107836 */ /* 0x000fe20000000000 */
[----:B------:R-:W-:Y:S02]  /*09d0*/  ISETP.GE.OR P4, PT, R14, R19, P6 ;  /* 0x000000130e00720c */ /* 0x000fe40003786670 */
[----:B------:R-:W-:Y:S01]  /*09e0*/  LOP3.LUT R17, R9, 0x40, RZ, 0xfc, !PT ;  /* 0x0000004009117812 */ /* 0x000fe200078efcff */
[----:B-1----:R-:W-:-:S05]  /*09f0*/  VIADD R2, R8, 0x10 ;  /* 0x0000001008027836 */ /* 0x002fca0000000000 */
[----:B------:R-:W-:Y:S01]  /*0a00*/  ISETP.GE.AND P0, PT, R2, R19, PT ;  /* 0x000000130200720c */ /* 0x000fe20003f06270 */
[----:B--2---:R-:W-:-:S04]  /*0a10*/  IMAD R4, R4, UR8, R235 ;  /* 0x0000000804047c24 */ /* 0x004fc8000f8e02eb */
[----:B---3--:R-:W-:-:S04]  /*0a20*/  IMAD R4, R4, R7, R232 ;  /* 0x0000000704047224 */ /* 0x008fc800078e02e8 */
[----:B------:R-:W-:Y:S02]  /*0a30*/  IMAD R5, R5, R4, R216 ;  /* 0x0000000405057224 */ /* 0x000fe400078e02d8 */
[----:B------:R-:W-:Y:S02]  /*0a40*/  IMAD.SHL.U32 R4, R209, 0x8, RZ ;  /* 0x00000008d1047824 */ /* 0x000fe400078e00ff */
[----:B----4-:R-:W-:-:S03]  /*0a50*/  IMAD R6, R5, R6, RZ ;  /* 0x0000000605067224 */ /* 0x010fc600078e02ff */
[----:B------:R-:W-:-:S04]  /*0a60*/  LOP3.LUT R7, R9, 0x1f80, R4, 0xf8, !PT ;  /* 0x00001f8009077812 */ /* 0x000fc800078ef804 */
        /* <DEDUP_REMOVED lines=9> */
.L_x_1507:
[----:B------:R-:W-:Y:S05]  /*0b00*/  BSYNC.RECONVERGENT B0 ;  /* 0x0000000000007941 */ /* 0x000fea0003800200 */
.L_x_1506:
[----:B------:R-:W-:Y:S01]  /*0b10*/  BSSY.RECONVERGENT B0, `(.L_x_1508) ;  /* 0x000000c000007945 */ /* 0x000fe20003800200 */
[----:B------:R-:W-:Y:S02]  /*0b20*/  ISETP.GE.AND P1, PT, R16, R19, PT ;  /* 0x000000131000720c */ /* 0x000fe40003f26270 */
[----:B-1----:R-:W-:Y:S01]  /*0b30*/  IADD3 R14, PT, PT, R8, 0x20, RZ ;  /* 0x00000020080e7810 */ /* 0x002fe20007ffe0ff */
        /* <DEDUP_REMOVED lines=9> */
.L_x_1509:
[----:B------:R-:W-:Y:S05]  /*0bd0*/  BSYNC.RECONVERGENT B0 ;  /* 0x0000000000007941 */ /* 0x000fea0003800200 */
.L_x_1508:
[----:B------:R-:W-:Y:S01]  /*0be0*/  BSSY.RECONVERGENT B0, `(.L_x_1510) ;  /* 0x000000c000007945 */ /* 0x000fe20003800200 */
[----:B------:R-:W-:Y:S02]  /*0bf0*/  ISETP.GE.AND P2, PT, R14, R19, PT ;  /* 0x000000130e00720c */ /* 0x000fe40003f46270 */
[----:B------:R-:W-:Y:S01]  /*0c00*/  IADD3 R6, PT, PT, R8, 0x28, RZ ;  /* 0x0000002808067810 */ /* 0x000fe20007ffe0ff */
[----:B------:R-:W-:Y:S05]  /*0c10*/  @P0 BRA `(.L_x_1511) ;  /* 0x0000000000200947 */ /* 0x000fea0003800000 */
[-C--:B-----5:R-:W-:Y:S02]  /*0c20*/  ISETP.GE.AND P5, PT, R9, R0.reuse, PT ;  /* 0x000000000900720c */ /* 0x0a0fe40003fa6270 */
[----:B------:R-:W-:-:S11]  /*0c30*/  ISETP.GE.AND P3, PT, R17, R0, PT ;  /* 0x000000001100720c */ /* 0x000fd60003f66270 */
[----:B-1----:R-:W-:-:S04]  /*0c40*/  @!P5 LEA R22, P0, R7, R12, 0x2 ;  /* 0x0000000c0716d211 */ /* 0x002fc800078010ff */
[C---:B------:R-:W-:Y:S02]  /*0c50*/  @!P5 LEA.HI.X R23, R7.reuse, R13, R3, 0x2, P0 ;  /* 0x0000000d0717d211 */ /* 0x040fe400000f1403 */
[----:B------:R-:W-:-:S03]  /*0c60*/  @!P3 LEA R20, P0, R7, R12, 0x2 ;  /* 0x0000000c0714b211 */ /* 0x000fc600078010ff */
[----:B------:R2:W-:Y:S01]  /*0c70*/  @!P5 ST.E.128 desc[UR4][R22.64+0x2000], RZ ;  /* 0x002000ff1600d985 */ /* 0x0005e2000c101d04 */
[----:B------:R-:W-:-:S05]  /*0c80*/  @!P3 LEA.HI.X R21, R7, R13, R3, 0x2, P0 ;  /* 0x0000000d0715b211 */ /* 0x000fca00000f1403 */
[----:B------:R2:W-:Y:S04]  /*0c90*/  @!P3 ST.E.128 desc[UR4][R20.64+0x2100], RZ ;  /* 0x002100ff1400b985 */ /* 0x0005e8000c101d04 */
.L_x_1511:
[----:B------:R-:W-:Y:S05]  /*0ca0*/  BSYNC.RECONVERGENT B0 ;  /* 0x0000000000007941 */ /* 0x000fea0003800200 */
.L_x_1510:
[----:B------:R-:W-:Y:S01]  /*0cb0*/  BSSY.RECONVERGENT B0, `(.L_x_1512) ;  /* 0x000000c000007945 */ /* 0x000fe20003800200 */
[----:B------:R-:W-:Y:S02]  /*0cc0*/  ISETP.GE.AND P0, PT, R6, R19, PT ;  /* 0x000000130600720c */ /* 0x000fe40003f06270 */
[----:B------:R-:W-:Y:S01]  /*0cd0*/  IADD3 R4, PT, PT, R8, 0x30, RZ ;  /* 0x0000003008047810 */ /* 0x000fe20007ffe0ff */
[----:B------:R-:W-:Y:S05]  /*0ce0*/  @P1 BRA `(.L_x_1513) ;  /* 0x0000000000201947 */ /* 0x000fea0003800000 */
[-C--:B-----5:R-:W-:Y:S02]  /*0cf0*/  ISETP.GE.AND P5, PT, R9, R0.reuse, PT ;  /* 0x000000000900720c */ /* 0x0a0fe40003fa6270 */
[----:B------:R-:W-:-:S11]  /*0d00*/  ISETP.GE.AND P3, PT, R17, R0, PT ;  /* 0x000000001100720c */ /* 0x000fd60003f66270 */
[----:B-12---:R-:W-:-:S04]  /*0d10*/  @!P5 LEA R22, P1, R7, R12, 0x2 ;  /* 0x0000000c0716d211 */ /* 0x006fc800078210ff */
[C---:B------:R-:W-:Y:S02]  /*0d20*/  @!P5 LEA.HI.X R23, R7.reuse, R13, R3, 0x2, P1 ;  /* 0x0000000d0717d211 */ /* 0x040fe400008f1403 */
[----:B------:R-:W-:-:S03]  /*0d30*/  @!P3 LEA R20, P1, R7, R12, 0x2 ;  /* 0x0000000c0714b211 */ /* 0x000fc600078210ff */
[----:B------:R3:W-:Y:S01]  /*0d40*/  @!P5 ST.E.128 desc[UR4][R22.64+0x3000], RZ ;  /* 0x003000ff1600d985 */ /* 0x0007e2000c101d04 */
[----:B------:R-:W-:-:S05]  /*0d50*/  @!P3 LEA.HI.X R21, R7, R13, R3, 0x2, P1 ;  /* 0x0000000d0715b211 */ /* 0x000fca00008f1403 */
[----:B------:R3:W-:Y:S04]  /*0d60*/  @!P3 ST.E.128 desc[UR4][R20.64+0x3100], RZ ;  /* 0x003100ff1400b985 */ /* 0x0007e8000c101d04 */
.L_x_1513:
[----:B------:R-:W-:Y:S05]  /*0d70*/  BSYNC.RECONVERGENT B0 ;  /* 0x0000000000007941 */ /* 0x000fea0003800200 */
.L_x_1512:
[----:B------:R-:W-:Y:S01]  /*0d80*/  BSSY.RECONVERGENT B0, `(.L_x_1514) ;  /* 0x000000b000007945 */ /* 0x000fe20003800200 */
[----:B------:R-:W-:-:S03]  /*0d90*/  ISETP.GE.AND P1, PT, R4, R19, PT ;  /* 0x000000130400720c */ /* 0x000fc60003f26270 */
[----:B------:R-:W-:Y:S10]  /*0da0*/  @P2 BRA `(.L_x_1515) ;  /* 0x0000000000202947 */ /* 0x000ff40003800000 */
[-C--:B-----5:R-:W-:Y:S02]  /*0db0*/  ISETP.GE.AND P5, PT, R9, R0.reuse, PT ;  /* 0x000000000900720c */ /* 0x0a0fe40003fa6270 */
[----:B------:R-:W-:-:S11]  /*0dc0*/  ISETP.GE.AND P3, PT, R17, R0, PT ;  /* 0x000000001100720c */ /* 0x000fd60003f66270 */
[----:B-123--:R-:W-:-:S04]  /*0dd0*/  @!P5 LEA R22, P2, R7, R12, 0x2 ;  /* 0x0000000c0716d211 */ /* 0x00efc800078410ff */
[C---:B------:R-:W-:Y:S02]  /*0de0*/  @!P5 LEA.HI.X R23, R7.reuse, R13, R3, 0x2, P2 ;  /* 0x0000000d0717d211 */ /* 0x040fe400010f1403 */
[----:B------:R-:W-:-:S03]  /*0df0*/  @!P3 LEA R20, P2, R7, R12, 0x2 ;  /* 0x0000000c0714b211 */ /* 0x000fc600078410ff */
[----:B------:R4:W-:Y:S01]  /*0e00*/  @!P5 ST.E.128 desc[UR4][R22.64+0x4000], RZ ;  /* 0x004000ff1600d985 */ /* 0x0009e2000c101d04 */
[----:B------:R-:W-:-:S05]  /*0e10*/  @!P3 LEA.HI.X R21, R7, R13, R3, 0x2, P2 ;  /* 0x0000000d0715b211 */ /* 0x000fca00010f1403 */
[----:B------:R4:W-:Y:S04]  /*0e20*/  @!P3 ST.E.128 desc[UR4][R20.64+0x4100], RZ ;  /* 0x004100ff1400b985 */ /* 0x0009e8000c101d04 */
.L_x_1515:
[----:B------:R-:W-:Y:S05]  /*0e30*/  BSYNC.RECONVERGENT B0 ;  /* 0x0000000000007941 */ /* 0x000fea0003800200 */
.L_x_1514:
[----:B------:R-:W-:Y:S01]  /*0e40*/  BSSY.RECONVERGENT B0, `(.L_x_1516) ;  /* 0x000000b000007945 */ /* 0x000fe20003800200 */
[----:B------:R-:W-:-:S03]  /*0e50*/  ISETP.GE.OR P5, PT, R8, R19, P6 ;  /* 0x000000130800720c */ /* 0x000fc600037a6670 */
[----:B------:R-:W-:Y:S10]  /*0e60*/  @P0 BRA `(.L_x_1517) ;  /* 0x0000000000200947 */ /* 0x000ff40003800000 */
[-C--:B-----5:R-:W-:Y:S02]  /*0e70*/  ISETP.GE.AND P3, PT, R9, R0.reuse, PT ;  /* 0x000000000900720c */ /* 0x0a0fe40003f66270 */
[----:B------:R-:W-:-:S11]  /*0e80*/  ISETP.GE.AND P2, PT, R17, R0, PT ;  /* 0x000000001100720c */ /* 0x000fd60003f46270 */
[----:B-1234-:R-:W-:-:S04]  /*0e90*/  @!P3 LEA R22, P0, R7, R12, 0x2 ;  /* 0x0000000c0716b211 */ /* 0x01efc800078010ff */
[C---:B------:R-:W-:Y:S02]  /*0ea0*/  @!P3 LEA.HI.X R23, R7.reuse, R13, R3, 0x2, P0 ;  /* 0x0000000d0717b211 */ /* 0x040fe400000f1403 */
[----:B------:R-:W-:-:S03]  /*0eb0*/  @!P2 LEA R20, P0, R7, R12, 0x2 ;  /* 0x0000000c0714a211 */ /* 0x000fc600078010ff */
[----:B------:R1:W-:Y:S01]  /*0ec0*/  @!P3 ST.E.128 desc[UR4][R22.64+0x5000], RZ ;  /* 0x005000ff1600b985 */ /* 0x0003e2000c101d04 */
[----:B------:R-:W-:-:S05]  /*0ed0*/  @!P2 LEA.HI.X R21, R7, R13, R3, 0x2, P0 ;  /* 0x0000000d0715a211 */ /* 0x000fca00000f1403 */
[----:B------:R1:W-:Y:S04]  /*0ee0*/  @!P2 ST.E.128 desc[UR4][R20.64+0x5100], RZ ;  /* 0x005100ff1400a985 */ /* 0x0003e8000c101d04 */
.L_x_1517:
[----:B------:R-:W-:Y:S05]  /*0ef0*/  BSYNC.RECONVERGENT B0 ;  /* 0x0000000000007941 */ /* 0x000fea0003800200 */
.L_x_1516:
[----:B------:R-:W-:Y:S01]  /*0f00*/  BSSY.RECONVERGENT B0, `(.L_x_1518) ;  /* 0x000000c000007945 */ /* 0x000fe20003800200 */
[----:B------:R-:W-:Y:S02]  /*0f10*/  IADD3 R15, P0, PT, R5, R8, RZ ;  /* 0x00000008050f7210 */ /* 0x000fe40007f1e0ff */
[----:B------:R-:W-:Y:S01]  /*0f20*/  IADD3 R8, PT, PT, R8, 0x38, RZ ;  /* 0x0000003808087810 */ /* 0x000fe20007ffe0ff */
[----:B------:R-:W-:Y:S05]  /*0f30*/  @P1 BRA `(.L_x_1519) ;  /* 0x0000000000201947 */ /* 0x000fea0003800000 */
        /* <DEDUP_REMOVED lines=8> */
.L_x_1519:
[----:B------:R-:W-:Y:S05]  /*0fc0*/  BSYNC.RECONVERGENT B0 ;  /* 0x0000000000007941 */ /* 0x000fea0003800200 */
.L_x_1518:
[-C--:B------:R-:W-:Y:S01]  /*0fd0*/  ISETP.GE.AND P1, PT, R8, R19.reuse, PT ;  /* 0x000000130800720c */ /* 0x080fe20003f26270 */
[----:B------:R-:W-:Y:S01]  /*0fe0*/  BSSY.RECONVERGENT B0, `(.L_x_1520) ;  /* 0x000000e000007945 */ /* 0x000fe20003800200 */
[----:B------:R-:W-:Y:S02]  /*0ff0*/  LEA.HI.X.SX32 R5, R5, RZ, 0x1, P0 ;  /* 0x000000ff05057211 */ /* 0x000fe400000f0eff */
[C---:B-----5:R-:W-:Y:S02]  /*1000*/  LEA R10, P0, R15.reuse, R10, 0x2 ;  /* 0x0000000a0f0a7211 */ /* 0x060fe400078010ff */
[----:B------:R-:W-:Y:S02]  /*1010*/  ISETP.GE.OR P3, PT, R2, R19, P6 ;  /* 0x000000130200720c */ /* 0x000fe40003766670 */
[----:B------:R-:W-:-:S05]  /*1020*/  LEA.HI.X R11, R15, R11, R5, 0x2, P0 ;  /* 0x0000000b0f0b7211 */ /* 0x000fca00000f1405 */
[----:B------:R-:W-:Y:S06]  /*1030*/  @P1 BRA `(.L_x_1521) ;  /* 0x0000000000201947 */ /* 0x000fec0003800000 */
[-C--:B------:R-:W-:Y:S02]  /*1040*/  ISETP.GE.AND P2, PT, R9, R0.reuse, PT ;  /* 0x000000000900720c */ /* 0x080fe40003f46270 */
[----:B------:R-:W-:-:S11]  /*1050*/  ISETP.GE.AND P1, PT, R17, R0, PT ;  /* 0x000000001100720c */ /* 0x000fd60003f26270 */
[----:B-1234-:R-:W-:-:S04]  /*1060*/  @!P2 LEA R20, P0, R7, R12, 0x2 ;  /* 0x0000000c0714a211 */ /* 0x01efc800078010ff */
[C---:B------:R-:W-:Y:S02]  /*1070*/  @!P2 LEA.HI.X R21, R7.reuse, R13, R3, 0x2, P0 ;  /* 0x0000000d0715a211 */ /* 0x040fe400000f1403 */
[----:B------:R-:W-:-:S03]  /*1080*/  @!P1 LEA R2, P0, R7, R12, 0x2 ;  /* 0x0000000c07029211 */ /* 0x000fc600078010ff */
[----:B------:R1:W-:Y:S01]  /*1090*/  @!P2 ST.E.128 desc[UR4][R20.64+0x7000], RZ ;  /* 0x007000ff1400a985 */ /* 0x0003e2000c101d04 */
[----:B------:R-:W-:-:S05]  /*10a0*/  @!P1 LEA.HI.X R3, R7, R13, R3, 0x2, P0 ;  /* 0x0000000d07039211 */ /* 0x000fca00000f1403 */
[----:B------:R1:W-:Y:S04]  /*10b0*/  @!P1 ST.E.128 desc[UR4][R2.64+0x7100], RZ ;  /* 0x007100ff02009985 */ /* 0x0003e8000c101d04 */
.L_x_1521:
[----:B------:R-:W-:Y:S05]  /*10c0*/  BSYNC.RECONVERGENT B0 ;  /* 0x0000000000007941 */ /* 0x000fea0003800200 */
.L_x_1520:
[----:B-1----:R-:W-:Y:S01]  /*10d0*/  @!P5 IMAD.MOV.U32 R3, RZ, RZ, -0x800000 ;  /* 0xff800000ff03d424 */ /* 0x002fe200078e00ff */
        /* <DEDUP_REMOVED lines=11> */
[----:B------:R-:W-:Y:S01]  /*1190*/  @!P1 IMAD.MOV.U32 R9, RZ, RZ, -0x800000 ;  /* 0xff800000ff099424 */ /* 0x000fe200078e00ff */
[----:B------:R-:W-:Y:S02]  /*11a0*/  @!P3 ST.E desc[UR4][R10.64+0x40], R15 ;  /* 0x0000400f0a00b985 */ /* 0x000fe4000c101904 */
[----:B------:R-:W-:Y:S02]  /*11b0*/  @!P0 MOV R7, 0xff800000 ;  /* 0xff80000000078802 */ /* 0x000fe40000000f00 */
[----:B------:R-:W-:Y:S01]  /*11c0*/  @!P5 IMAD.MOV.U32 R5, RZ, RZ, -0x800000 ;  /* 0xff800000ff05d424 */ /* 0x000fe200078e00ff */
[----:B------:R-:W-:Y:S04]  /*11d0*/  @!P2 ST.E desc[UR4][R10.64+0x60], R13 ;  /* 0x0000600d0a00a985 */ /* 0x000fe8000c101904 */
[----:B------:R-:W-:Y:S04]  /*11e0*/  @!P1 ST.E desc[UR4][R10.64+0x80], R9 ;  /* 0x000080090a009985 */ /* 0x000fe8000c101904 */
[----:B------:R-:W-:Y:S04]  /*11f0*/  @!P0 ST.E desc[UR4][R10.64+0xa0], R7 ;  /* 0x0000a0070a008985 */ /* 0x000fe8000c101904 */
[----:B------:R2:W-:Y:S02]  /*1200*/  @!P5 ST.E desc[UR4][R10.64+0xc0], R5 ;  /* 0x0000c0050a00d985 */ /* 0x0005e4000c101904 */
[----:B--234-:R-:W-:Y:S05]  /*1210*/  @P6 RET.REL.NODEC R228 `(_ZN5flash24flash_fwd_splitkv_kernelI23Flash_fwd_kernel_traitsILi128ELi64ELi128ELi4ELb0ELb0EN7cutlass10bfloat16_tE19Flash_kernel_traitsILi128ELi64ELi128ELi4ES3_EELb0ELb0ELb0ELb0ELb0ELb1ELb1ELb0EEEvNS_16Flash_fwd_paramsE) ;  /* 0xffffffece4786950 */ /* 0x01cfea0003c3ffff */
[----:B------:R-:W-:Y:S02]  /*1220*/  MOV R3, 0xff800000 ;  /* 0xff80000000037802 */ /* 0x000fe40000000f00 */
[----:B------:R-:W-:-:S03]  /*1230*/  MOV R229, 0x0 ;  /* 0x0000000000e57802 */ /* 0x000fc60000000f00 */
[----:B------:R1:W-:Y:S02]  /*1240*/  ST.E desc[UR4][R10.64+0xe0], R3 ;  /* 0x0000e0030a007985 */ /* 0x0003e4000c101904 */
[----:B-1----:R-:W-:Y:S05]  /*1250*/  RET.REL.NODEC R228 `(_ZN5flash24flash_fwd_splitkv_kernelI23Flash_fwd_kernel_traitsILi128ELi64ELi128ELi4ELb0ELb0EN7cutlass10bfloat16_tE19Flash_kernel_traitsILi128ELi64ELi128ELi4ES3_EELb0ELb0ELb0ELb0ELb0ELb1ELb1ELb0EEEvNS_16Flash_fwd_paramsE) ;  /* 0xffffffece4687950 */ /* 0x002fea0003c3ffff */
.L_x_1505:
        /* <DEDUP_REMOVED lines=57> */
[----:B----45:R-:W4:Y:S02]  /*15f0*/  MUFU.RCP R10, R12 ;  /* 0x0000000c000a7308 */ /* 0x030f240000001000 */
        /* <DEDUP_REMOVED lines=40> */
[----:B------:R-:W-:Y:S02]  /*1880*/  IMAD R5, R16, R5, R4 ;  /* 0x0000000510057224 */ /* 0x000fe400078e0204 */
[----:B------:R-:W-:Y:S01]  /*1890*/  IMAD.IADD R4, R21, 0x1, R6 ;  /* 0x0000000115047824 */ /* 0x000fe200078e0206 */
[----:B------:R-:W-:Y:S02]  /*18a0*/  MOV R6, R20 ;  /* 0x0000001400067202 */ /* 0x000fe40000000f00 */
[----:B------:R-:W-:Y:S01]  /*18b0*/  IADD3 R10, PT, PT, R13, R5, RZ ;  /* 0x000000050d0a7210 */ /* 0x000fe20007ffe0ff */
[----:B------:R-:W-:Y:S05]  /*18c0*/  BRA `(.L_x_1524) ;  /* 0x0000000400447947 */ /* 0x000fea0003800000 */
.L_x_1523:
        /* <DEDUP_REMOVED lines=34> */
[----:B------:R-:W-:Y:S02]  /*1af0*/  ISETP.GE.U32.AND P4, PT, R5, R4, PT ;  /* 0x000000040500720c */ /* 0x000fe40003f86070 */
[----:B------:R-:W-:Y:S01]  /*1b00*/  LOP3.LUT R4, R232, R15, RZ, 0x3c, !PT ;  /* 0x0000000fe8047212 */ /* 0x000fe200078e3cff */
[----:B---3--:R-:W-:Y:S01]  /*1b10*/  @!P2 IMAD R9, R23, R10, RZ ;  /* 0x0000000a1709a224 */ /* 0x008fe200078e02ff */
[----:B------:R-:W-:Y:S02]  /*1b20*/  @P2 IADD3 R8, PT, PT, R12, R13, RZ ;  /* 0x0000000d0c082210 */ /* 0x000fe40007ffe0ff */
[----:B------:R-:W-:Y:S01]  /*1b30*/  ISETP.GE.AND P0, PT, R4, RZ, PT ;  /* 0x000000ff0400720c */ /* 0x000fe20003f06270 */
[C---:B------:R-:W-:Y:S01]  /*1b40*/  @!P2 IMAD R9, R22.reuse, R0, R9 ;  /* 0x000000001609a224 */ /* 0x040fe200078e0209 */
[----:B------:R-:W-:Y:S01]  /*1b50*/  ISETP.NE.AND P3, PT, R15, RZ, PT ;  /* 0x000000ff0f00720c */ /* 0x000fe20003f65270 */
[----:B------:R-:W-:Y:S01]  /*1b60*/  @!P2 IMAD.WIDE.U32 R24, R22, R10, R24 ;  /* 0x0000000a1618a225 */ /* 0x000fe200078e0018 */
[----:B------:R-:W-:-:S03]  /*1b70*/  @!P1 IADD3 R6, PT, PT, R6, 0x1, RZ ;  /* 0x0000000106069810 */ /* 0x000fc60007ffe0ff */
[-C--:B------:R-:W-:Y:S02]  /*1b80*/  @P2 IMAD R0, R219, R8.reuse, RZ ;  /* 0x00000008db002224 */ /* 0x080fe400078e02ff */
[----:B------:R-:W-:Y:S01]  /*1b90*/  @P2 IMAD.WIDE.U32 R22, R218, R8, RZ ;  /* 0x00000008da162225 */ /* 0x000fe200078e00ff */
[----:B------:R-:W-:Y:S02]  /*1ba0*/  @!P2 MOV R8, R24 ;  /* 0x000000180008a202 */ /* 0x000fe40000000f00 */
[----:B------:R-:W-:Y:S01]  /*1bb0*/  SHF.R.S32.HI R11, RZ, 0x1f, R230 ;  /* 0x0000001fff0b7819 */ /* 0x000fe200000114e6 */
[----:B------:R-:W-:Y:S01]  /*1bc0*/  @!P2 IMAD.IADD R9, R25, 0x1, R9 ;  /* 0x000000011909a824 */ /* 0x000fe200078e0209 */
[----:B------:R-:W-:Y:S01]  /*1bd0*/  @P2 IADD3 R9, PT, PT, R23, R0, RZ ;  /* 0x0000000017092210 */ /* 0x000fe20007ffe0ff */
[----:B------:R-:W-:Y:S01]  /*1be0*/  @P2 IMAD.MOV.U32 R8, RZ, RZ, R22 ;  /* 0x000000ffff082224 */ /* 0x000fe200078e0016 */
[----:B------:R-:W-:Y:S01]  /*1bf0*/  @!P2 SHF.R.S32.HI R5, RZ, 0x1f, R12 ;  /* 0x0000001fff05a819 */ /* 0x000fe2000001140c */
[----:B------:R-:W-:Y:S01]  /*1c00*/  IMAD R4, R219, R230, RZ ;  /* 0x000000e6db047224 */ /* 0x000fe200078e02ff */
[----:B------:R-:W-:Y:S01]  /*1c10*/  @P4 IADD3 R6, PT, PT, R6, 0x1, RZ ;  /* 0x0000000106064810 */ /* 0x000fe20007ffe0ff */
[----:B----4-:R-:W-:-:S02]  /*1c20*/  @!P2 IMAD R0, R221, R12, RZ ;  /* 0x0000000cdd00a224 */ /* 0x010fc400078e02ff */
[----:B------:R-:W-:Y:S01]  /*1c30*/  IMAD R4, R11, R218, R4 ;  /* 0x000000da0b047224 */ /* 0x000fe200078e0204 */
[----:B------:R-:W-:Y:S01]  /*1c40*/  @!P0 IADD3 R6, PT, PT, -R6, RZ, RZ ;  /* 0x000000ff06068210 */ /* 0x000fe20007ffe1ff */
[----:B------:R-:W-:Y:S01]  /*1c50*/  IMAD.WIDE.U32 R22, R218, R230, R8 ;  /* 0x000000e6da167225 */ /* 0x000fe200078e0008 */
[----:B------:R-:W-:-:S03]  /*1c60*/  @!P3 LOP3.LUT R6, RZ, R15, RZ, 0x33, !PT ;  /* 0x0000000fff06b212 */ /* 0x000fc600078e33ff */
[----:B------:R-:W-:Y:S02]  /*1c70*/  @!P2 IMAD R0, R5, R220, R0 ;  /* 0x000000dc0500a224 */ /* 0x000fe400078e0200 */
[----:B------:R-:W-:Y:S01]  /*1c80*/  @!P2 IMAD.WIDE.U32 R8, R220, R12, RZ ;  /* 0x0000000cdc08a225 */ /* 0x000fe200078e00ff */
[----:B------:R-:W-:-:S03]  /*1c90*/  @!P2 SHF.R.S32.HI R5, RZ, 0x1f, R10 ;  /* 0x0000001fff05a819 */ /* 0x000fc6000001140a */
[----:B------:R-:W-:Y:S01]  /*1ca0*/  IMAD.IADD R23, R23, 0x1, R4 ;  /* 0x0000000117177824 */ /* 0x000fe200078e0204 */
[----:B------:R-:W-:Y:S01]  /*1cb0*/  SHF.R.S32.HI R4, RZ, 0x1f, R6 ;  /* 0x0000001fff047819 */ /* 0x000fe20000011406 */
[----:B------:R-:W-:Y:S01]  /*1cc0*/  @!P2 IMAD.IADD R25, R9, 0x1, R0 ;  /* 0x000000010919a824 */ /* 0x000fe200078e0200 */
[----:B------:R-:W-:Y:S01]  /*1cd0*/  @P2 IADD3 R12, PT, PT, R12, R13, RZ ;  /* 0x0000000d0c0c2210 */ /* 0x000fe20007ffe0ff */
[----:B------:R-:W-:Y:S01]  /*1ce0*/  @!P2 IMAD R0, R21, R10, RZ ;  /* 0x0000000a1500a224 */ /* 0x000fe200078e02ff */
[----:B------:R-:W-:Y:S01]  /*1cf0*/  @!P2 MOV R24, R8 ;  /* 0x000000080018a202 */ /* 0x000fe20000000f00 */
[----:B------:R-:W-:Y:S02]  /*1d00*/  IMAD R9, R17, R6, RZ ;  /* 0x0000000611097224 */ /* 0x000fe400078e02ff */
[----:B------:R-:W-:Y:S02]  /*1d10*/  @!P2 IMAD R0, R20, R5, R0 ;  /* 0x000000051400a224 */ /* 0x000fe400078e0200 */
[----:B------:R-:W-:-:S02]  /*1d20*/  IMAD R4, R16, R4, R9 ;  /* 0x0000000410047224 */ /* 0x000fc400078e0209 */
[----:B------:R-:W-:-:S04]  /*1d30*/  @!P2 IMAD.WIDE.U32 R20, R20, R10, R24 ;  /* 0x0000000a1414a225 */ /* 0x000fc800078e0018 */
[----:B------:R-:W-:-:S04]  /*1d40*/  @P2 IMAD.WIDE.U32 R8, R220, R12, RZ ;  /* 0x0000000cdc082225 */ /* 0x000fc800078e00ff */
[----:B------:R-:W-:Y:S01]  /*1d50*/  IMAD.WIDE.U32 R22, R16, R6, R22 ;  /* 0x0000000610167225 */ /* 0x000fe200078e0016 */
[----:B------:R-:W-:-:S03]  /*1d60*/  @!P2 IADD3 R10, PT, PT, R21, R0, RZ ;  /* 0x00000000150aa210 */ /* 0x000fc60007ffe0ff */
[----:B------:R-:W-:Y:S02]  /*1d70*/  @P2 IMAD R5, R221, R12, RZ ;  /* 0x0000000cdd052224 */ /* 0x000fe400078e02ff */
[----:B------:R-:W-:Y:S01]  /*1d80*/  @!P2 IMAD.MOV.U32 R12, RZ, RZ, R20 ;  /* 0x000000ffff0ca224 */ /* 0x000fe200078e0014 */
[----:B------:R-:W-:Y:S01]  /*1d90*/  @P2 MOV R12, R8 ;  /* 0x00000008000c2202 */ /* 0x000fe20000000f00 */
[----:B------:R-:W-:Y:S01]  /*1da0*/  @P2 IMAD.IADD R10, R9, 0x1, R5 ;  /* 0x00000001090a2824 */ /* 0x000fe200078e0205 */
[----:B------:R-:W-:Y:S02]  /*1db0*/  MOV R6, R22 ;  /* 0x0000001600067202 */ /* 0x000fe40000000f00 */
[----:B------:R-:W-:Y:S02]  /*1dc0*/  IADD3 R4, PT, PT, R23, R4, RZ ;  /* 0x0000000417047210 */ /* 0x000fe40007ffe0ff */
[----:B------:R-:W-:Y:S02]  /*1dd0*/  MOV R8, R230 ;  /* 0x000000e600087202 */ /* 0x000fe40000000f00 */
.L_x_1524:
[----:B------:R-:W-:Y:S05]  /*1de0*/  BSYNC.RECONVERGENT B0 ;  /* 0x0000000000007941 */ /* 0x000fea0003800200 */
.L_x_1522:
        /* <DEDUP_REMOVED lines=23> */
[C---:B------:R-:W-:Y:S02]  /*1f60*/  LOP3.LUT R138, R140.reuse, 0x38, RZ, 0xc0, !PT ;  /* 0x000000388c8a7812 */ /* 0x040fe400078ec0ff */
[----:B------:R-:W-:Y:S01]  /*1f70*/  LOP3.LUT R0, R140, 0x1e00, RZ, 0xc0, !PT ;  /* 0x00001e008c007812 */ /* 0x000fe200078ec0ff */
[----:B------:R-:W-:Y:S01]  /*1f80*/  IMAD R18, R14, R18, R5 ;  /* 0x000000120e127224 */ /* 0x000fe200078e0205 */
[----:B------:R-:W-:Y:S01]  /*1f90*/  LOP3.LUT R5, R22, 0x38, R209, 0xf8, !PT ;  /* 0x0000003816057812 */ /* 0x000fe200078ef8d1 */
[----:B------:R-:W1:Y:S01]  /*1fa0*/  S2UR UR6, SR_CgaCtaId ;  /* 0x00000000000679c3 */ /* 0x000e620000008800 */
[----:B------:R-:W-:Y:S02]  /*1fb0*/  LOP3.LUT R13, R232, R15, RZ, 0x3c, !PT ;  /* 0x0000000fe80d7212 */ /* 0x000fe400078e3cff */
[----:B------:R-:W-:-:S02]  /*1fc0*/  LOP3.LUT R0, R0, R5, R138, 0xf6, !PT ;  /* 0x0000000500007212 */ /* 0x000fc400078ef68a */
[----:B------:R-:W-:Y:S02]  /*1fd0*/  ISETP.GT.U32.AND P0, PT, R9, R18, PT ;  /* 0x000000120900720c */ /* 0x000fe40003f04070 */
[----:B------:R-:W-:Y:S02]  /*1fe0*/  ISETP.GE.AND P1, PT, R13, RZ, PT ;  /* 0x000000ff0d00720c */ /* 0x000fe40003f26270 */
[----:B------:R-:W-:Y:S01]  /*1ff0*/  IADD3 R216, PT, PT, -R216, R19, RZ ;  /* 0x00000013d8d87210 */ /* 0x000fe20007ffe1ff */
[----:B------:R-:W-:-:S08]  /*2000*/  UMOV UR7, 0x400 ;  /* 0x0000040000077882 */ /* 0x000fd00000000000 */
[----:B------:R-:W-:-:S05]  /*2010*/  @!P0 IMAD.IADD R18, R18, 0x1, -R9 ;  /* 0x0000000112128824 */ /* 0x000fca00078e0a09 */
[----:B------:R-:W-:Y:S01]  /*2020*/  ISETP.GE.U32.AND P2, PT, R18, R9, PT ;  /* 0x000000091200720c */ /* 0x000fe20003f46070 */
[----:B-1----:R-:W-:Y:S01]  /*2030*/  ULEA UR6, UR6, UR7, 0x18 ;  /* 0x0000000706067291 */ /* 0x002fe2000f8ec0ff */
[----:B------:R-:W-:Y:S01]  /*2040*/  SHF.R.S32.HI R18, RZ, 0x1f, R232 ;  /* 0x0000001fff127819 */ /* 0x000fe200000114e8 */
[----:B------:R-:W-:Y:S04]  /*2050*/  BSSY.RECONVERGENT B0, `(.L_x_1525) ;  /* 0x000002c000007945 */ /* 0x000fe80003800200 */
[----:B------:R-:W-:Y:S01]  /*2060*/  IMAD.U32 R211, RZ, RZ, UR6 ;  /* 0x00000006ffd37e24 */ /* 0x000fe2000f8e00ff */
[----:B------:R-:W-:-:S03]  /*2070*/  LOP3.LUT R134, R138, 0x40, RZ, 0xfc, !PT ;  /* 0x000000408a867812 */ /* 0x000fc600078efcff */
[----:B------:R-:W-:Y:S02]  /*2080*/  IMAD R133, R0, 0x2, R211 ;  /* 0x0000000200857824 */ /* 0x000fe400078e02d3 */
[----:B--2---:R-:W-:-:S04]  /*2090*/  @P3 IMAD.WIDE.U32 R22, R24, R7, RZ ;  /* 0x0000000718163225 */ /* 0x004fc800078e00ff */
[----:B------:R-:W-:Y:S02]  /*20a0*/  @P3 IMAD R13, R25, R7, RZ ;  /* 0x00000007190d3224 */ /* 0x000fe400078e02ff */
[-C--:B----4-:R-:W-:Y:S02]  /*20b0*/  @!P3 IMAD R5, R31, R235.reuse, RZ ;  /* 0x000000eb1f05b224 */ /* 0x090fe400078e02ff */
[----:B------:R-:W-:-:S04]  /*20c0*/  @!P3 IMAD.WIDE.U32 R30, R30, R235, RZ ;  /* 0x000000eb1e1eb225 */ /* 0x000fc800078e00ff */
[----:B------:R-:W-:Y:S02]  /*20d0*/  @!P3 IMAD.MOV.U32 R7, RZ, RZ, R30 ;  /* 0x000000ffff07b224 */ /* 0x000fe400078e001e */
[----:B------:R-:W-:Y:S01]  /*20e0*/  @P3 IMAD.MOV.U32 R7, RZ, RZ, R22 ;  /* 0x000000ffff073224 */ /* 0x000fe200078e0016 */
[----:B------:R-:W-:Y:S01]  /*20f0*/  @!P3 IADD3 R5, PT, PT, R31, R5, RZ ;  /* 0x000000051f05b210 */ /* 0x000fe20007ffe0ff */
[----:B------:R-:W-:Y:S01]  /*2100*/  @P3 IMAD.IADD R5, R23, 0x1, R13 ;  /* 0x0000000117053824 */ /* 0x000fe200078e020d */
[----:B------:R-:W-:Y:S02]  /*2110*/  SHF.R.U32.HI R22, RZ, 0x3, R209 ;  /* 0x00000003ff167819 */ /* 0x000fe400000116d1 */
[----:B------:R-:W-:-:S05]  /*2120*/  IADD3 R30, P3, PT, R138, R7, RZ ;  /* 0x000000078a1e7210 */ /* 0x000fca0007f7e0ff */
[----:B------:R-:W-:Y:S01]  /*2130*/  IMAD.X R31, RZ, RZ, R5, P3 ;  /* 0x000000ffff1f7224 */ /* 0x000fe200018e0605 */
[----:B------:R-:W-:Y:S01]  /*2140*/  ISETP.GE.AND P3, PT, R22, R216, PT ;  /* 0x000000d81600720c */ /* 0x000fe20003f66270 */
[----:B---3--:R-:W-:Y:S01]  /*2150*/  IMAD R21, R21, R232, RZ ;  /* 0x000000e815157224 */ /* 0x008fe200078e02ff */
[----:B------:R-:W-:-:S03]  /*2160*/  MOV R23, RZ ;  /* 0x000000ff00177202 */ /* 0x000fc60000000f00 */
[----:B------:R-:W-:Y:S01]  /*2170*/  IMAD R21, R20, R18, R21 ;  /* 0x0000001214157224 */ /* 0x000fe200078e0215 */
        /* <DEDUP_REMOVED lines=25> */
.L_x_1526:
[----:B------:R-:W-:Y:S05]  /*2310*/  BSYNC.RECONVERGENT B0 ;  /* 0x0000000000007941 */ /* 0x000fea0003800200 */
.L_x_1525:
        /* <DEDUP_REMOVED lines=27> */
.L_x_1528:
[----:B------:R-:W-:Y:S05]  /*24d0*/  BSYNC.RECONVERGENT B0 ;  /* 0x0000000000007941 */ /* 0x000fea0003800200 */
.L_x_1527:
        /* <DEDUP_REMOVED lines=30> */
.L_x_1530:
[----:B------:R-:W-:Y:S05]  /*26c0*/  BSYNC.RECONVERGENT B0 ;  /* 0x0000000000007941 */ /* 0x000fea0003800200 */
.L_x_1529:
        /* <DEDUP_REMOVED lines=29> */
.L_x_1532:
[----:B------:R-:W-:Y:S05]  /*28a0*/  BSYNC.RECONVERGENT B0 ;  /* 0x0000000000007941 */ /* 0x000fea0003800200 */
.L_x_1531:
        /* <DEDUP_REMOVED lines=17> */
.L_x_1534:
[----:B------:R-:W-:Y:S05]  /*29c0*/  BSYNC.RECONVERGENT B0 ;  /* 0x0000000000007941 */ /* 0x000fea0003800200 */
.L_x_1533:
[----:B------:R-:W-:Y:S01]  /*29d0*/  SHF.L.U64.HI R6, R218, 0x4, R219 ;  /* 0x00000004da067819 */ /* 0x000fe200000102db */
[----:B------:R-:W-:Y:S01]  /*29e0*/  BSSY.RECONVERGENT B0, `(.L_x_1535) ;  /* 0x0000013000007945 */ /* 0x000fe20003800200 */
[C---:B------:R-:W-:Y:S02]  /*29f0*/  LEA R26, P4, R4.reuse, R224, 0x1 ;  /* 0x000000e0041a7211 */ /* 0x040fe400078808ff */
        /* <DEDUP_REMOVED lines=17> */
.L_x_1536:
[----:B------:R-:W-:Y:S05]  /*2b10*/  BSYNC.RECONVERGENT B0 ;  /* 0x0000000000007941 */ /* 0x000fea0003800200 */
.L_x_1535:
        /* <DEDUP_REMOVED lines=16> */
.L_x_1538:
[----:B------:R-:W-:Y:S05]  /*2c20*/  BSYNC.RECONVERGENT B0 ;  /* 0x0000000000007941 */ /* 0x000fea0003800200 */
.L_x_1537:
[----:B------:R-:W-:Y:S01]  /*2c30*/  ISETP.GE.AND P3, PT, R5, R0, PT ;  /* 0x000000000500720c */ /* 0x000fe20003f66270 */
[----:B------:R-:W-:Y:S01]  /*2c40*/  BSSY.RECONVERGENT B0, `(.L_x_1539) ;  /* 0x0000016000007945 */ /* 0x000fe20003800200 */
[----:B------:R-:W-:Y:S01]  /*2c50*/  ISETP.NE.AND P6, PT, R15, RZ, PT ;  /* 0x000000ff0f00720c */ /* 0x000fe20003fc5270 */
[C---:B------:R-:W-:Y:S01]  /*2c60*/  VIADD R25, R22.reuse, 0x40 ;  /* 0x0000004016197836 */ /* 0x040fe20000000000 */
[C---:B----4-:R-:W-:Y:S01]  /*2c70*/  IADD3 R21, PT, PT, R22.reuse, 0x50, RZ ;  /* 0x0000005016157810 */ /* 0x050fe20007ffe0ff */
[C---:B-1----:R-:W-:Y:S01]  /*2c80*/  VIADD R19, R22.reuse, 0x60 ;  /* 0x0000006016137836 */ /* 0x042fe20000000000 */
        /* <DEDUP_REMOVED lines=17> */
.L_x_1540:
[----:B------:R-:W-:Y:S05]  /*2da0*/  BSYNC.RECONVERGENT B0 ;  /* 0x0000000000007941 */ /* 0x000fea0003800200 */
.L_x_1539:
        /* <DEDUP_REMOVED lines=26> */
.L_x_1542:
[----:B------:R-:W-:Y:S05]  /*2f50*/  BSYNC.RECONVERGENT B0 ;  /* 0x0000000000007941 */ /* 0x000fea0003800200 */
.L_x_1541:
        /* <DEDUP_REMOVED lines=16> */
.L_x_1544:
[----:B------:R-:W-:Y:S05]  /*3060*/  BSYNC.RECONVERGENT B0 ;  /* 0x0000000000007941 */ /* 0x000fea0003800200 */
.L_x_1543:
        /* <DEDUP_REMOVED lines=19> */
.L_x_1546:
[----:B------:R-:W-:Y:S05]  /*31a0*/  BSYNC.RECONVERGENT B0 ;  /* 0x0000000000007941 */ /* 0x000fea0003800200 */
.L_x_1545:
        /* <DEDUP_REMOVED lines=17> */
.L_x_1548:
[----:B------:R-:W-:Y:S05]  /*32c0*/  BSYNC.RECONVERGENT B0 ;  /* 0x0000000000007941 */ /* 0x000fea0003800200 */
.L_x_1547:
[----:B------:R-:W-:Y:S01]  /*32d0*/  @!P6 LOP3.LUT R14, RZ, R15, RZ, 0x33, !PT ;  /* 0x0000000fff0ee212 */ /* 0x000fe200078e33ff */
[----:B------:R-:W0:Y:S01]  /*32e0*/  LDGDEPBAR ;  /* 0x00000000000079af */ /* 0x000e220000000000 */
[C---:B-1----:R-:W-:Y:S01]  /*32f0*/  IMAD.WIDE.U32 R26, R8.reuse, R220, RZ ;  /* 0x000000dc081a7225 */ /* 0x042fe200078e00ff */
        /* <DEDUP_REMOVED lines=10> */
[----:B------:R-:W-:Y:S01]  /*33a0*/  IADD3 R14, P0, PT, R12, R26, RZ ;  /* 0x0000001a0c0e7210 */ /* 0x000fe20007f1e0ff */
[----:B------:R-:W-:Y:S02]  /*33b0*/  IMAD.SHL.U32 R6, R220, 0x10, RZ ;  /* 0x00000010dc067824 */ /* 0x000fe400078e00ff */
        /* <DEDUP_REMOVED lines=8> */
[C---:B------:R-:W-:Y:S02]  /*3440*/  LEA R226, P0, R14.reuse, R16, 0x1 ;  /* 0x000000100ee27211 */ /* 0x040fe400078008ff */
[----:B------:R-:W-:Y:S02]  /*3450*/  LOP3.LUT R4, R35, 0x1c0, RZ, 0xc0, !PT ;  /* 0x000001c023047812 */ /* 0x000fe400078ec0ff */
        /* <DEDUP_REMOVED lines=18> */
.L_x_1550:
[----:B------:R1:W-:Y:S04]  /*3580*/  STS.128 [R133+0xc000], RZ ;  /* 0x00c000ff85007388 */ /* 0x0003e80000000c00 */
[----:B------:R1:W-:Y:S02]  /*3590*/  STS.128 [R133+0x10000], RZ ;  /* 0x010000ff85007388 */ /* 0x0003e40000000c00 */
.L_x_1551:
[----:B------:R-:W-:Y:S05]  /*35a0*/  BSYNC.RECONVERGENT B0 ;  /* 0x0000000000007941 */ /* 0x000fea0003800200 */
.L_x_1549:
[-C--:B------:R-:W-:Y:S01]  /*35b0*/  ISETP.GE.AND P2, PT, R9, R0.reuse, PT ;  /* 0x000000000900720c */ /* 0x080fe20003f46270 */
[----:B------:R-:W-:Y:S01]  /*35c0*/  IMAD.SHL.U32 R208, R209, 0x20, RZ ;  /* 0x00000020d1d07824 */ /* 0x000fe200078e00ff */
[--C-:B------:R-:W-:Y:S01]  /*35d0*/  SHF.R.U32.HI R210, RZ, 0x1, R209.reuse ;  /* 0x00000001ffd27819 */ /* 0x100fe200000116d1 */
[----:B------:R-:W-:Y:S01]  /*35e0*/  BSSY.RECONVERGENT B0, `(.L_x_1552) ;  /* 0x0000020000007945 */ /* 0x000fe20003800200 */
[----:B------:R-:W-:Y:S02]  /*35f0*/  ISETP.GE.AND P3, PT, R7, R0, PT ;  /* 0x000000000700720c */ /* 0x000fe40003f66270 */
[----:B-1----:R-:W-:Y:S02]  /*3600*/  LEA R10, P1, R6, R226, 0x1 ;  /* 0x000000e2060a7211 */ /* 0x002fe400078208ff */
[----:B------:R-:W-:Y:S02]  /*3610*/  LOP3.LUT R7, R4, 0x8, R209, 0x78, !PT ;  /* 0x0000000804077812 */ /* 0x000fe400078e78d1 */
[----:B------:R-:W-:-:S02]  /*3620*/  LOP3.LUT R208, R208, 0x7c00, RZ, 0xc0, !PT ;  /* 0x00007c00d0d07812 */ /* 0x000fc400078ec0ff */
[----:B------:R-:W-:Y:S01]  /*3630*/  LOP3.LUT R34, R210, 0x8, RZ, 0xc0, !PT ;  /* 0x00000008d2227812 */ /* 0x000fe200078ec0ff */
[----:B------:R1:W-:Y:S01]  /*3640*/  @P2 STS.128 [R133+0xc800], RZ ;  /* 0x00c800ff85002388 */ /* 0x0003e20000000c00 */
[----:B------:R-:W-:Y:S02]  /*3650*/  LEA.HI.X R11, R6, R227, R8, 0x1, P1 ;  /* 0x000000e3060b7211 */ /* 0x000fe400008f0c08 */
[----:B------:R-:W-:Y:S01]  /*3660*/  ISETP.GE.AND P0, PT, R5, R0, PT ;  /* 0x000000000500720c */ /* 0x000fe20003f06270 */
[----:B------:R1:W-:Y:S01]  /*3670*/  @P2 STS.128 [R133+0x10800], RZ ;  /* 0x010800ff85002388 */ /* 0x0003e20000000c00 */
[----:B------:R-:W-:Y:S02]  /*3680*/  LOP3.LUT R6, R7, R138, RZ, 0x3c, !PT ;  /* 0x0000008a07067212 */ /* 0x000fe400078e3cff */
        /* <DEDUP_REMOVED lines=21> */
.L_x_1553:
[----:B------:R-:W-:Y:S05]  /*37e0*/  BSYNC.RECONVERGENT B0 ;  /* 0x0000000000007941 */ /* 0x000fea0003800200 */
.L_x_1552:
[----:B------:R1:W-:Y:S01]  /*37f0*/  @P3 STS.128 [R133+0xd000], RZ ;  /* 0x00d000ff85003388 */ /* 0x0003e20000000c00 */
[----:B------:R-:W-:Y:S01]  /*3800*/  BSSY.RECONVERGENT B0, `(.L_x_1554) ;  /* 0x0000012000007945 */ /* 0x000fe20003800200 */
[----:B------:R-:W-:Y:S02]  /*3810*/  LOP3.LUT R7, R7, R138, RZ, 0x3c, !PT ;  /* 0x0000008a07077212 */ /* 0x000fe400078e3cff */
        /* <DEDUP_REMOVED lines=16> */
.L_x_1555:
[----:B------:R-:W-:Y:S05]  /*3920*/  BSYNC.RECONVERGENT B0 ;  /* 0x0000000000007941 */ /* 0x000fea0003800200 */
.L_x_1554:
        /* <DEDUP_REMOVED lines=23> */
.L_x_1557:
[----:B------:R-:W-:Y:S05]  /*3aa0*/  BSYNC.RECONVERGENT B0 ;  /* 0x0000000000007941 */ /* 0x000fea0003800200 */
.L_x_1556:
        /* <DEDUP_REMOVED lines=21> */
.L_x_1559:
[----:B------:R-:W-:Y:S05]  /*3c00*/  BSYNC.RECONVERGENT B0 ;  /* 0x0000000000007941 */ /* 0x000fea0003800200 */
.L_x_1558:
        /* <DEDUP_REMOVED lines=18> */
.L_x_1561:
[----:B------:R-:W-:Y:S05]  /*3d30*/  BSYNC.RECONVERGENT B0 ;  /* 0x0000000000007941 */ /* 0x000fea0003800200 */
.L_x_1560:
        /* <DEDUP_REMOVED lines=21> */
.L_x_1563:
[----:B------:R-:W-:Y:S05]  /*3e90*/  BSYNC.RECONVERGENT B0 ;  /* 0x0000000000007941 */ /* 0x000fea0003800200 */
.L_x_1562:
        /* <DEDUP_REMOVED lines=19> */
.L_x_1565:
[----:B------:R-:W-:Y:S05]  /*3fd0*/  BSYNC.RECONVERGENT B0 ;  /* 0x0000000000007941 */ /* 0x000fea0003800200 */
.L_x_1564:
[----:B------:R-:W5:Y:S04]  /*3fe0*/  LD.E R135, desc[UR4][R2.64+0x18c] ;  /* 0x00018c0402877980 */ /* 0x000f68000c101900 */
[----:B------:R-:W-:Y:S04]  /*3ff0*/  LDSM.16.M88.4 R116, [R149] ;  /* 0x000000009574783b */ /* 0x000fe80000000200 */
[----:B------:R-:W1:Y:S01]  /*4000*/  LDSM.16.M88.4 R72, [R139+0x4800] ;  /* 0x004800008b48783b */ /* 0x000e620000000200 */
[----:B------:R-:W-:Y:S01]  /*4010*/  IMAD.MOV.U32 R143, RZ, RZ, 0x20 ;  /* 0x00000020ff8f7424 */ /* 0x000fe200078e00ff */
[----:B------:R-:W-:-:S02]  /*4020*/  R2P PR, R209, 0x6 ;  /* 0x00000006d1007804 */ /* 0x000fc40000000000 */
[----:B------:R-:W1:Y:S03]  /*4030*/  LDSM.16.M88.4 R80, [R139+0x4000] ;  /* 0x004000008b50783b */ /* 0x000e660000000200 */
[----:B------:R-:W-:Y:S01]  /*4040*/  SEL R0, R143, 0xffffffe0, !P1 ;  /* 0xffffffe08f007807 */ /* 0x000fe20004800000 */
[----:B------:R-:W1:Y:S04]  /*4050*/  LDSM.16.M88.4 R64, [R139+0x5000] ;  /* 0x005000008b40783b */ /* 0x000e680000000200 */
[----:B------:R-:W1:Y:S01]  /*4060*/  LDSM.16.M88.4 R56, [R139+0x5800] ;  /* 0x005800008b38783b */ /* 0x000e620000000200 */
[--C-:B------:R-:W-:Y:S02]  /*4070*/  IMAD.IADD R146, R149, 0x1, R0.reuse ;  /* 0x0000000195927824 */ /* 0x100fe400078e0200 */
[----:B------:R-:W-:Y:S01]  /*4080*/  IMAD.IADD R136, R139, 0x1, R0 ;  /* 0x000000018b887824 */ /* 0x000fe200078e0200 */
[----:B------:R-:W1:Y:S04]  /*4090*/  LDSM.16.M88.4 R48, [R139+0x6000] ;  /* 0x006000008b30783b */ /* 0x000e680000000200 */
[----:B--23--:R-:W2:Y:S04]  /*40a0*/  LDSM.16.M88.4 R40, [R139+0x6800] ;  /* 0x006800008b28783b */ /* 0x00cea80000000200 */
[----:B----4-:R-:W3:Y:S04]  /*40b0*/  LDSM.16.M88.4 R28, [R139+0x7000] ;  /* 0x007000008b1c783b */ /* 0x010ee80000000200 */
[----:B------:R-:W4:Y:S04]  /*40c0*/  LDSM.16.M88.4 R16, [R139+0x7800] ;  /* 0x007800008b10783b */ /* 0x000f280000000200 */
[----:B------:R-:W-:Y:S04]  /*40d0*/  LDSM.16.M88.4 R92, [R146] ;  /* 0x00000000925c783b */ /* 0x000fe80000000200 */
[----:B-1----:R-:W1:Y:S04]  /*40e0*/  LDSM.16.M88.4 R4, [R136+0x4800] ;  /* 0x004800008804783b */ /* 0x002e680000000200 */
[----:B------:R-:W1:Y:S01]  /*40f0*/  LDSM.16.M88.4 R8, [R136+0x4000] ;  /* 0x004000008808783b */ /* 0x000e620000000200 */
[----:B------:R-:W-:Y:S01]  /*4100*/  HMMA.16816.F32.BF16 R76, R116, R72, RZ ;  /* 0x00000048744c723c */ /* 0x000fe200000418ff */
[----:B------:R-:W-:-:S02]  /*4110*/  IMAD.MOV.U32 R142, RZ, RZ, 0x40 ;  /* 0x00000040ff8e7424 */ /* 0x000fc400078e00ff */
[----:B------:R-:W1:Y:S04]  /*4120*/  LDSM.16.M88.4 R20, [R136+0x5800] ;  /* 0x005800008814783b */ /* 0x000e680000000200 */
[----:B------:R-:W-:Y:S01]  /*4130*/  LDSM.16.M88.4 R100, [R136+0x7000] ;  /* 0x007000008864783b */ /* 0x000fe20000000200 */
[C---:B------:R-:W-:Y:S01]  /*4140*/  HMMA.16816.F32.BF16 R72, R116.reuse, R74, RZ ;  /* 0x0000004a7448723c */ /* 0x040fe200000418ff */
[----:B------:R-:W-:Y:S02]  /*4150*/  SEL R32, R142, 0xffffffc0, !P2 ;  /* 0xffffffc08e207807 */ /* 0x000fe40005000000 */
[----:B------:R-:W-:Y:S03]  /*4160*/  LDSM.16.M88.4 R104, [R136+0x5000] ;  /* 0x005000008868783b */ /* 0x000fe60000000200 */
[--C-:B------:R-:W-:Y:S01]  /*4170*/  IMAD.IADD R147, R149, 0x1, R32.reuse ;  /* 0x0000000195937824 */ /* 0x100fe200078e0220 */
[----:B------:R-:W-:Y:S01]  /*4180*/  LDSM.16.M88.4 R96, [R136+0x7800] ;  /* 0x007800008860783b */ /* 0x000fe20000000200 */
[----:B------:R-:W-:Y:S01]  /*4190*/  HMMA.16816.F32.BF16 R12, R116, R80, RZ ;  /* 0x00000050740c723c */ /* 0x000fe200000418ff */
[----:B------:R-:W-:-:S02]  /*41a0*/  IMAD.IADD R137, R139, 0x1, R32 ;  /* 0x000000018b897824 */ /* 0x000fc400078e0220 */
[----:B------:R-:W-:Y:S04]  /*41b0*/  LDSM.16.M88.4 R120, [R147] ;  /* 0x000000009378783b */ /* 0x000fe80000000200 */
[----:B------:R-:W-:Y:S01]  /*41c0*/  LDSM.16.M88.4 R88, [R137+0x4000] ;  /* 0x004000008958783b */ /* 0x000fe20000000200 */
[C---:B------:R-:W-:Y:S03]  /*41d0*/  HMMA.16816.F32.BF16 R68, R116.reuse, R64, RZ ;  /* 0x000000407444723c */ /* 0x040fe600000418ff */
[----:B------:R-:W0:Y:S05]  /*41e0*/  LDGDEPBAR ;  /* 0x00000000000079af */ /* 0x000e2a0000000000 */
[C---:B------:R-:W-:Y:S01]  /*41f0*/  HMMA.16816.F32.BF16 R60, R116.reuse, R56, RZ ;  /* 0x00000038743c723c */ /* 0x040fe200000418ff */
[----:B------:R-:W-:Y:S07]  /*4200*/  LDSM.16.M88.4 R84, [R137+0x5000] ;  /* 0x005000008954783b */ /* 0x000fee0000000200 */
[C---:B------:R-:W-:Y:S08]  /*4210*/  HMMA.16816.F32.BF16 R52, R116.reuse, R48, RZ ;  /* 0x000000307434723c */ /* 0x040ff000000418ff */
[C---:B--2---:R-:W-:Y:S08]  /*4220*/  HMMA.16816.F32.BF16 R44, R116.reuse, R40, RZ ;  /* 0x00000028742c723c */ /* 0x044ff000000418ff */
[C---:B---3--:R-:W-:Y:S08]  /*4230*/  HMMA.16816.F32.BF16 R36, R116.reuse, R28, RZ ;  /* 0x0000001c7424723c */ /* 0x048ff000000418ff */
[C---:B------:R-:W-:Y:S08]  /*4240*/  HMMA.16816.F32.BF16 R80, R116.reuse, R82, RZ ;  /* 0x000000527450723c */ /* 0x040ff000000418ff */
[----:B----4-:R-:W-:Y:S08]  /*4250*/  HMMA.16816.F32.BF16 R24, R116, R16, RZ ;  /* 0x000000107418723c */ /* 0x010ff000000418ff */
[C---:B-1----:R-:W-:Y:S08]  /*4260*/  HMMA.16816.F32.BF16 R76, R92.reuse, R4, R76 ;  /* 0x000000045c4c723c */ /* 0x042ff0000004184c */
        /* <DEDUP_REMOVED lines=17> */
[----:B------:R-:W3:Y:S07]  /*4380*/  LDSM.16.M88.4 R8, [R136+0x6800] ;  /* 0x006800008808783b */ /* 0x000eee0000000200 */
[C---:B------:R-:W-:Y:S08]  /*4390*/  HMMA.16816.F32.BF16 R60, R92.reuse, R20, R60 ;  /* 0x000000145c3c723c */ /* 0x040ff0000004183c */
[----:B------:R-:W-:Y:S01]  /*43a0*/  HMMA.16816.F32.BF16 R56, R92, R22, R56 ;  /* 0x000000165c38723c */ /* 0x000fe20000041838 */
[----:B------:R-:W4:Y:S07]  /*43b0*/  LDSM.16.M88.4 R20, [R137+0x5800] ;  /* 0x005800008914783b */ /* 0x000f2e0000000200 */
[----:B-1----:R-:W-:Y:S08]  /*43c0*/  HMMA.16816.F32.BF16 R76, R120, R4, R76 ;  /* 0x00000004784c723c */ /* 0x002ff0000004184c */
[C---:B--2---:R-:W-:Y:S08]  /*43d0*/  HMMA.16816.F32.BF16 R52, R92.reuse, R16, R52 ;  /* 0x000000105c34723c */ /* 0x044ff00000041834 */
[----:B------:R-:W-:Y:S01]  /*43e0*/  HMMA.16816.F32.BF16 R48, R92, R18, R48 ;  /* 0x000000125c30723c */ /* 0x000fe20000041830 */
[----:B------:R-:W1:Y:S07]  /*43f0*/  LDSM.16.M88.4 R16, [R137+0x6000] ;  /* 0x006000008910783b */ /* 0x000e6e0000000200 */
        /* <DEDUP_REMOVED lines=81> */
[----:B------:R-:W-:Y:S08]  /*4910*/  HMMA.16816.F32.BF16 R64, R8, R90, R64 ;  /* 0x0000005a0840723c */ /* 0x000ff00000041840 */
[C---:B-1----:R-:W-:Y:S08]  /*4920*/  HMMA.16816.F32.BF16 R76, R100.reuse, R12, R76 ;  /* 0x0000000c644c723c */ /* 0x042ff0000004184c */
[----:B------:R-:W-:Y:S01]  /*4930*/  HMMA.16816.F32.BF16 R72, R100, R14, R72 ;  /* 0x0000000e6448723c */ /* 0x000fe20000041848 */
[----:B------:R-:W1:Y:S01]  /*4940*/  LDSM.16.M88.4 R12, [R136+0x9800] ;  /* 0x00980000880c783b */ /* 0x000e620000000200 */
[-C--:B------:R-:W-:Y:S01]  /*4950*/  FMUL.FTZ R80, R80, R135.reuse ;  /* 0x0000008750507220 */ /* 0x080fe20000410000 */
[-C--:B------:R-:W-:Y:S01]  /*4960*/  FMUL.FTZ R81, R81, R135.reuse ;  /* 0x0000008751517220 */ /* 0x080fe20000410000 */
[-C--:B------:R-:W-:Y:S01]  /*4970*/  FMUL.FTZ R82, R82, R135.reuse ;  /* 0x0000008752527220 */ /* 0x080fe20000410000 */
[-C--:B------:R-:W-:Y:S01]  /*4980*/  FMUL.FTZ R84, R104, R135.reuse ;  /* 0x0000008768547220 */ /* 0x080fe20000410000 */
[-C--:B------:R-:W-:Y:S01]  /*4990*/  FMUL.FTZ R104, R106, R135.reuse ;  /* 0x000000876a687220 */ /* 0x080fe20000410000 */
[----:B------:R-:W-:Y:S01]  /*49a0*/  MUFU.TANH R86, R80 ;  /* 0x0000005000567308 */ /* 0x000fe20000002400 */
[-C--:B------:R-:W-:Y:S01]  /*49b0*/  FMUL.FTZ R88, R83, R135.reuse ;  /* 0x0000008753587220 */ /* 0x080fe20000410000 */
[C---:B-----5:R-:W-:Y:S06]  /*49c0*/  HMMA.16816.F32.BF16 R68, R96.reuse, R16, R68 ;  /* 0x000000106044723c */ /* 0x060fec0000041844 */
[----:B------:R-:W-:Y:S02]  /*49d0*/  MUFU.TANH R87, R81 ;  /* 0x0000005100577308 */ /* 0x000fe40000002400 */
[----:B------:R-:W-:Y:S01]  /*49e0*/  HMMA.16816.F32.BF16 R64, R96, R18, R64 ;  /* 0x000000126040723c */ /* 0x000fe20000041840 */
[----:B------:R-:W-:Y:S05]  /*49f0*/  LDSM.16.M88.4 R16, [R141+0x9800] ;  /* 0x009800008d10783b */ /* 0x000fea0000000200 */
[----:B------:R4:W-:Y:S02]  /*4a00*/  MUFU.TANH R106, R82 ;  /* 0x00000052006a7308 */ /* 0x0009e40000002400 */
[C---:B--2---:R-:W-:Y:S08]  /*4a10*/  HMMA.16816.F32.BF16 R60, R20.reuse, R92, R60 ;  /* 0x0000005c143c723c */ /* 0x044ff0000004183c */
[----:B------:R-:W-:Y:S01]  /*4a20*/  HMMA.16816.F32.BF16 R92, R20, R94, R56 ;  /* 0x0000005e145c723c */ /* 0x000fe20000041838 */
[----:B------:R-:W-:Y:S04]  /*4a30*/  LDSM.16.M88.4 R56, [R137+0x9800] ;  /* 0x009800008938783b */ /* 0x000fe80000000200 */
[----:B----4-:R-:W2:Y:S03]  /*4a40*/  LDSM.16.M88.4 R80, [R139+0xa000] ;  /* 0x00a000008b50783b */ /* 0x010ea60000000200 */
[C---:B---3--:R-:W-:Y:S08]  /*4a50*/  HMMA.16816.F32.BF16 R68, R100.reuse, R4, R68 ;  /* 0x000000046444723c */ /* 0x048ff00000041844 */
[----:B------:R-:W-:Y:S01]  /*4a60*/  HMMA.16816.F32.BF16 R64, R100, R6, R64 ;  /* 0x000000066440723c */ /* 0x000fe20000041840 */
[----:B------:R-:W3:Y:S07]  /*4a70*/  LDSM.16.M88.4 R4, [R136+0xa000] ;  /* 0x00a000008804783b */ /* 0x000eee0000000200 */
[C---:B-1----:R-:W-:Y:S08]  /*4a80*/  HMMA.16816.F32.BF16 R60, R8.reuse, R12, R60 ;  /* 0x0000000c083c723c */ /* 0x042ff0000004183c */
[----:B------:R-:W-:Y:S01]  /*4a90*/  HMMA.16816.F32.BF16 R92, R8, R14, R92 ;  /* 0x0000000e085c723c */ /* 0x000fe2000004185c */
[-C--:B------:R-:W-:Y:S01]  /*4aa0*/  FMUL.FTZ R72, R72, R135.reuse ;  /* 0x0000008748487220 */ /* 0x080fe20000410000 */
[-C--:B------:R-:W-:Y:S01]  /*4ab0*/  FMUL.FTZ R73, R73, R135.reuse ;  /* 0x0000008749497220 */ /* 0x080fe20000410000 */
[-C--:B------:R-:W-:Y:S01]  /*4ac0*/  FMUL.FTZ R74, R74, R135.reuse ;  /* 0x000000874a4a7220 */ /* 0x080fe20000410000 */
[----:B------:R-:W1:Y:S01]  /*4ad0*/  LDSM.16.M88.4 R12, [R137+0xa000] ;  /* 0x00a00000890c783b */ /* 0x000e620000000200 */
[-C--:B------:R-:W-:Y:S01]  /*4ae0*/  FMUL.FTZ R85, R105, R135.reuse ;  /* 0x0000008769557220 */ /* 0x080fe20000410000 */
[-C--:B------:R-:W-:Y:S01]  /*4af0*/  FMUL.FTZ R105, R107, R135.reuse ;  /* 0x000000876b697220 */ /* 0x080fe20000410000 */
[----:B------:R-:W-:Y:S01]  /*4b00*/  MUFU.TANH R89, R72 ;  /* 0x0000004800597308 */ /* 0x000fe20000002400 */
[-C--:B------:R-:W-:Y:S01]  /*4b10*/  FMUL.FTZ R107, R75, R135.reuse ;  /* 0x000000874b6b7220 */ /* 0x080fe20000410000 */
[C---:B--2---:R-:W-:Y:S06]  /*4b20*/  HMMA.16816.F32.BF16 R52, R20.reuse, R80, R52 ;  /* 0x000000501434723c */ /* 0x044fec0000041834 */
[----:B------:R-:W-:Y:S02]  /*4b30*/  MUFU.TANH R90, R73 ;  /* 0x00000049005a7308 */ /* 0x000fe40000002400 */
[----:B------:R-:W-:Y:S06]  /*4b40*/  HMMA.16816.F32.BF16 R48, R20, R82, R48 ;  /* 0x000000521430723c */ /* 0x000fec0000041830 */
[----:B------:R2:W-:Y:S02]  /*4b50*/  MUFU.TANH R91, R74 ;  /* 0x0000004a005b7308 */ /* 0x0005e40000002400 */
[C---:B------:R-:W-:Y:S08]  /*4b60*/  HMMA.16816.F32.BF16 R60, R96.reuse, R56, R60 ;  /* 0x00000038603c723c */ /* 0x040ff0000004183c */
[----:B------:R-:W-:Y:S01]  /*4b70*/  HMMA.16816.F32.BF16 R92, R96, R58, R92 ;  /* 0x0000003a605c723c */ /* 0x000fe2000004185c */
[----:B--2---:R-:W2:Y:S07]  /*4b80*/  LDSM.16.M88.4 R72, [R139+0xa800] ;  /* 0x00a800008b48783b */ /* 0x004eae0000000200 */
[C---:B---3--:R-:W-:Y:S01]  /*4b90*/  HMMA.16816.F32.BF16 R56, R8.reuse, R4, R52 ;  /* 0x000000040838723c */ /* 0x048fe20000041834 */
[----:B------:R-:W3:Y:S07]  /*4ba0*/  LDSM.16.M88.4 R52, [R141+0xa000] ;  /* 0x00a000008d34783b */ /* 0x000eee0000000200 */
[----:B------:R-:W-:Y:S01]  /*4bb0*/  HMMA.16816.F32.BF16 R48, R8, R6, R48 ;  /* 0x000000060830723c */ /* 0x000fe20000041830 */
[-C--:B------:R-:W-:Y:S01]  /*4bc0*/  FMUL.FTZ R64, R64, R135.reuse ;  /* 0x0000008740407220 */ /* 0x080fe20000410000 */
[-C--:B------:R-:W-:Y:S01]  /*4bd0*/  FMUL.FTZ R65, R65, R135.reuse ;  /* 0x0000008741417220 */ /* 0x080fe20000410000 */
[-C--:B------:R-:W-:Y:S01]  /*4be0*/  FMUL.FTZ R66, R66, R135.reuse ;  /* 0x0000008742427220 */ /* 0x080fe20000410000 */
[----:B------:R-:W-:-:S04]  /*4bf0*/  FMUL.FTZ R83, R67, R135 ;  /* 0x0000008743537220 */ /* 0x000fc80000410000 */
[C---:B------:R-:W-:Y:S08]  /*4c00*/  HMMA.16816.F32.BF16 R60, R100.reuse, R16, R60 ;  /* 0x00000010643c723c */ /* 0x040ff0000004183c */
[----:B------:R-:W-:Y:S01]  /*4c10*/  HMMA.16816.F32.BF16 R92, R100, R18, R92 ;  /* 0x00000012645c723c */ /* 0x000fe2000004185c */
[----:B------:R-:W4:Y:S01]  /*4c20*/  LDSM.16.M88.4 R16, [R136+0xa800] ;  /* 0x00a800008810783b */ /* 0x000f220000000200 */
        /* <DEDUP_REMOVED lines=10> */
[C---:B---3--:R-:W-:Y:S08]  /*4cd0*/  HMMA.16816.F32.BF16 R56, R100.reuse, R52, R56 ;  /* 0x000000346438723c */ /* 0x048ff00000041838 */
[----:B------:R-:W-:Y:S01]  /*4ce0*/  HMMA.16816.F32.BF16 R48, R100, R54, R48 ;  /* 0x000000366430723c */ /* 0x000fe20000041830 */
[----:B------:R-:W2:Y:S07]  /*4cf0*/  LDSM.16.M88.4 R52, [R136+0xb000] ;  /* 0x00b000008834783b */ /* 0x000eae0000000200 */
[C---:B----4-:R-:W-:Y:S08]  /*4d00*/  HMMA.16816.F32.BF16 R44, R8.reuse, R16, R44 ;  /* 0x00000010082c723c */ /* 0x050ff0000004182c */
[----:B------:R-:W-:Y:S01]  /*4d10*/  HMMA.16816.F32.BF16 R40, R8, R18, R40 ;  /* 0x000000120828723c */ /* 0x000fe20000041828 */
[----:B------:R-:W3:Y:S07]  /*4d20*/  LDSM.16.M88.4 R16, [R137+0xb000] ;  /* 0x00b000008910783b */ /* 0x000eee0000000200 */
[----:B-1----:R-:W-:Y:S08]  /*4d30*/  HMMA.16816.F32.BF16 R36, R20, R64, R36 ;  /* 0x000000401424723c */ /* 0x002ff00000041824 */
[C---:B------:R-:W-:Y:S01]  /*4d40*/  HMMA.16816.F32.BF16 R44, R96.reuse, R4, R44 ;  /* 0x00000004602c723c */ /* 0x040fe2000004182c */
[-C--:B------:R-:W-:Y:S01]  /*4d50*/  FMUL.FTZ R60, R60, R135.reuse ;  /* 0x000000873c3c7220 */ /* 0x080fe20000410000 */
[-C--:B------:R-:W-:Y:S01]  /*4d60*/  FMUL.FTZ R61, R61, R135.reuse ;  /* 0x000000873d3d7220 */ /* 0x080fe20000410000 */
[-C--:B------:R-:W-:Y:S01]  /*4d70*/  FMUL.FTZ R62, R62, R135.reuse ;  /* 0x000000873e3e7220 */ /* 0x080fe20000410000 */
[----:B------:R-:W-:Y:S01]  /*4d80*/  FMUL.FTZ R63, R63, R135 ;  /* 0x000000873f3f7220 */ /* 0x000fe20000410000 */
[----:B------:R-:W-:Y:S03]  /*4d90*/  MUFU.TANH R72, R60 ;  /* 0x0000003c00487308 */ /* 0x000fe60000002400 */
[----:B------:R-:W-:Y:S01]  /*4da0*/  HMMA.16816.F32.BF16 R40, R96, R6, R40 ;  /* 0x000000066028723c */ /* 0x000fe20000041828 */
[----:B------:R-:W1:Y:S04]  /*4db0*/  LDSM.16.M88.4 R4, [R141+0xb000] ;  /* 0x00b000008d04783b */ /* 0x000e680000000200 */
[----:B------:R-:W-:Y:S03]  /*4dc0*/  MUFU.TANH R73, R61 ;  /* 0x0000003d00497308 */ /* 0x000fe60000002400 */
[----:B--2---:R-:W-:Y:S05]  /*4dd0*/  HMMA.16816.F32.BF16 R36, R8, R52, R36 ;  /* 0x000000340824723c */ /* 0x004fea0000041824 */
[----:B------:R-:W-:Y:S08]  /*4de0*/  MUFU.TANH R240, R62 ;  /* 0x0000003e00f07308 */ /* 0x000ff00000002400 */
[----:B------:R2:W-:Y:S01]  /*4df0*/  MUFU.TANH R234, R63 ;  /* 0x0000003f00ea7308 */ /* 0x0005e20000002400 */
[----:B------:R-:W-:Y:S01]  /*4e00*/  HMMA.16816.F32.BF16 R44, R100, R12, R44 ;  /* 0x0000000c642c723c */ /* 0x000fe2000004182c */
[----:B--2---:R-:W2:Y:S01]  /*4e10*/  LDSM.16.M88.4 R60, [R139+0xb800] ;  /* 0x00b800008b3c783b */ /* 0x004ea20000000200 */
[----:B------:R-:W-:-:S06]  /*4e20*/  IMAD.SHL.U32 R12, R209, 0x2, RZ ;  /* 0x00000002d10c7824 */ /* 0x000fcc00078e00ff */
[----:B---3--:R-:W-:Y:S11]  /*4e30*/  HMMA.16816.F32.BF16 R36, R96, R16, R36 ;  /* 0x000000106024723c */ /* 0x008ff60000041824 */
[----:B------:R-:W-:Y:S01]  /*4e40*/  FMUL.FTZ R178, R45, R135 ;  /* 0x000000872db27220 */ /* 0x000fe20000410000 */
[----:B------:R-:W-:Y:S01]  /*4e50*/  LOP3.LUT R45, R12, 0x6, RZ, 0xc0, !PT ;  /* 0x000000060c2d7812 */ /* 0x000fe200078ec0ff */
[----:B------:R-:W-:Y:S08]  /*4e60*/  HMMA.16816.F32.BF16 R28, R20, R66, R28 ;  /* 0x00000042141c723c */ /* 0x000ff0000004181c */
[----:B------:R-:W-:Y:S01]  /*4e70*/  HMMA.16816.F32.BF16 R40, R100, R14, R40 ;  /* 0x0000000e6428723c */ /* 0x000fe20000041828 */
[----:B------:R-:W3:Y:S01]  /*4e80*/  LDSM.16.M88.4 R12, [R136+0xb800] ;  /* 0x00b80000880c783b */ /* 0x000ee20000000200 */
[----:B------:R-:W-:Y:S01]  /*4e90*/  MUFU.TANH R84, R84 ;  /* 0x0000005400547308 */ /* 0x000fe20000002400 */
[----:B------:R-:W-:-:S07]  /*4ea0*/  IMAD.IADD R45, R230, 0x1, R45 ;  /* 0x00000001e62d7824 */ /* 0x000fce00078e022d */
[----:B------:R-:W4:Y:S01]  /*4eb0*/  MUFU.TANH R104, R104 ;  /* 0x0000006800687308 */ /* 0x000f220000002400 */
[----:B-1----:R-:W-:Y:S01]  /*4ec0*/  HMMA.16816.F32.BF16 R36, R100, R4, R36 ;  /* 0x000000046424723c */ /* 0x002fe20000041824 */
[----:B------:R-:W-:-:S06]  /*4ed0*/  VIADD R5, R45, 0x11 ;  /* 0x000000112d057836 */ /* 0x000fcc0000000000 */
[----:B------:R-:W1:Y:S01]  /*4ee0*/  MUFU.TANH R85, R85 ;  /* 0x0000005500557308 */ /* 0x000e620000002400 */
[C---:B--2---:R-:W-:Y:S07]  /*4ef0*/  HMMA.16816.F32.BF16 R24, R20.reuse, R60, R24 ;  /* 0x0000003c1418723c */ /* 0x044fee0000041818 */
[----:B------:R-:W2:Y:S01]  /*4f00*/  MUFU.TANH R105, R105 ;  /* 0x0000006900697308 */ /* 0x000ea20000002400 */
[----:B------:R-:W-:Y:S01]  /*4f10*/  HMMA.16816.F32.BF16 R116, R20, R62, R116 ;  /* 0x0000003e1474723c */ /* 0x000fe20000041874 */
[----:B------:R-:W-:-:S02]  /*4f20*/  VIADD R23, R45, 0x8 ;  /* 0x000000082d177836 */ /* 0x000fc40000000000 */
[----:B------:R-:W-:Y:S01]  /*4f30*/  VIADD R21, R45, 0x9 ;  /* 0x000000092d157836 */ /* 0x000fe20000000000 */
[-C--:B------:R-:W-:Y:S02]  /*4f40*/  ISETP.GE.AND P4, PT, R5, R132.reuse, PT ;  /* 0x000000840500720c */ /* 0x080fe40003f86270 */
[-C--:B------:R-:W-:Y:S02]  /*4f50*/  ISETP.GE.AND P0, PT, R23, R132.reuse, PT ;  /* 0x000000841700720c */ /* 0x080fe40003f06270 */
[----:B------:R-:W-:Y:S01]  /*4f60*/  HMMA.16816.F32.BF16 R28, R8, R54, R28 ;  /* 0x00000036081c723c */ /* 0x000fe2000004181c */
[-C--:B------:R-:W-:Y:S01]  /*4f70*/  ISETP.GE.AND P6, PT, R21, R132.reuse, PT ;  /* 0x000000841500720c */ /* 0x080fe20003fc6270 */
[C---:B------:R-:W-:Y:S01]  /*4f80*/  VIADD R5, R45.reuse, 0x18 ;  /* 0x000000182d057836 */ /* 0x040fe20000000000 */
[----:B------:R-:W5:Y:S01]  /*4f90*/  LDSM.16.M88.4 R20, [R137+0xb800] ;  /* 0x00b800008914783b */ /* 0x000f620000000200 */
[CC--:B------:R-:W-:Y:S02]  /*4fa0*/  ISETP.GE.AND P3, PT, R45.reuse, R132.reuse, PT ;  /* 0x000000842d00720c */ /* 0x0c0fe40003f66270 */
[----:B------:R-:W-:Y:S01]  /*4fb0*/  IADD3 R17, PT, PT, R45, 0x1, RZ ;  /* 0x000000012d117810 */ /* 0x000fe20007ffe0ff */
[-C--:B------:R-:W-:Y:S01]  /*4fc0*/  FMUL.FTZ R76, R76, R135.reuse ;  /* 0x000000874c4c7220 */ /* 0x080fe20000410000 */
[-C--:B------:R-:W-:Y:S01]  /*4fd0*/  FMUL.FTZ R78, R78, R135.reuse ;  /* 0x000000874e4e7220 */ /* 0x080fe20000410000 */
[----:B----4-:R-:W-:Y:S01]  /*4fe0*/  FSEL R104, R104, -INF , !P3 ;  /* 0xff80000068687808 */ /* 0x010fe20005800000 */
[----:B------:R-:W4:Y:S01]  /*4ff0*/  MUFU.TANH R88, R88 ;  /* 0x0000005800587308 */ /* 0x000f220000002400 */
[----:B------:R-:W-:Y:S01]  /*5000*/  FSEL R84, R84, -INF , !P3 ;  /* 0xff80000054547808 */ /* 0x000fe20005800000 */
[-C--:B------:R-:W-:Y:S01]  /*5010*/  FMUL.FTZ R40, R40, R135.reuse ;  /* 0x0000008728287220 */ /* 0x080fe20000410000 */
[-C--:B------:R-:W-:Y:S01]  /*5020*/  ISETP.GE.AND P3, PT, R5, R132.reuse, PT ;  /* 0x000000840500720c */ /* 0x080fe20003f66270 */
[----:B------:R-:W-:Y:S01]  /*5030*/  VIADD R5, R45, 0x19 ;  /* 0x000000192d057836 */ /* 0x000fe20000000000 */
[----:B------:R-:W-:Y:S01]  /*5040*/  ISETP.GE.AND P1, PT, R17, R132, PT ;  /* 0x000000841100720c */ /* 0x000fe20003f26270 */
[-C--:B------:R-:W-:Y:S01]  /*5050*/  FMUL.FTZ R77, R77, R135.reuse ;  /* 0x000000874d4d7220 */ /* 0x080fe20000410000 */
[----:B------:R-:W-:Y:S01]  /*5060*/  FMUL.FTZ R79, R79, R135 ;  /* 0x000000874f4f7220 */ /* 0x000fe20000410000 */
[----:B------:R2:W-:Y:S01]  /*5070*/  MUFU.TANH R174, R40 ;  /* 0x0000002800ae7308 */ /* 0x0005e20000002400 */
[----:B-1----:R-:W-:Y:S01]  /*5080*/  FSEL R85, R85, -INF , !P1 ;  /* 0xff80000055557808 */ /* 0x002fe20004800000 */
[----:B------:R-:W-:-:S06]  /*5090*/  VIADD R17, R45, 0x10 ;  /* 0x000000102d117836 */ /* 0x000fcc0000000000 */
[----:B------:R-:W-:Y:S01]  /*50a0*/  MUFU.TANH R76, R76 ;  /* 0x0000004c004c7308 */ /* 0x000fe20000002400 */
[----:B------:R-:W-:-:S07]  /*50b0*/  FSEL R106, R106, -INF , !P0 ;  /* 0xff8000006a6a7808 */ /* 0x000fce0004000000 */
[----:B------:R-:W1:Y:S01]  /*50c0*/  MUFU.TANH R78, R78 ;  /* 0x0000004e004e7308 */ /* 0x000e620000002400 */
[----:B--2---:R-:W-:Y:S02]  /*50d0*/  FSEL R40, R105, -INF , !P1 ;  /* 0xff80000069287808 */ /* 0x004fe40004800000 */
[-C--:B------:R-:W-:Y:S01]  /*50e0*/  ISETP.GE.AND P1, PT, R5, R132.reuse, PT ;  /* 0x000000840500720c */ /* 0x080fe20003f26270 */
[----:B------:R-:W-:Y:S01]  /*50f0*/  VIADD R5, R45, 0x20 ;  /* 0x000000202d057836 */ /* 0x000fe20000000000 */
[----:B------:R-:W-:Y:S01]  /*5100*/  FSEL R86, R86, -INF , !P0 ;  /* 0xff80000056567808 */ /* 0x000fe20004000000 */
[----:B------:R-:W-:Y:S01]  /*5110*/  FMUL.FTZ R50, R50, R135 ;  /* 0x0000008732327220 */ /* 0x000fe20000410000 */
[----:B------:R-:W-:Y:S01]  /*5120*/  HMMA.16816.F32.BF16 R28, R96, R18, R28 ;  /* 0x00000012601c723c */ /* 0x000fe2000004181c */
[----:B------:R-:W-:Y:S01]  /*5130*/  MUFU.TANH R77, R77 ;  /* 0x0000004d004d7308 */ /* 0x000fe20000002400 */
[-C--:B------:R-:W-:Y:S01]  /*5140*/  ISETP.GE.AND P0, PT, R5, R132.reuse, PT ;  /* 0x000000840500720c */ /* 0x080fe20003f06270 */
[----:B------:R-:W-:Y:S01]  /*5150*/  VIADD R5, R45, 0x21 ;  /* 0x000000212d057836 */ /* 0x000fe20000000000 */
[----:B------:R-:W-:-:S02]  /*5160*/  ISETP.GE.AND P5, PT, R17, R132, PT ;  /* 0x000000841100720c */ /* 0x000fc40003fa6270 */
[----:B------:R-:W2:Y:S03]  /*5170*/  LDSM.16.M88.4 R16, [R141+0xb800] ;  /* 0x00b800008d10783b */ /* 0x000ea60000000200 */
[----:B------:R-:W5:Y:S01]  /*5180*/  MUFU.TANH R79, R79 ;  /* 0x0000004f004f7308 */ /* 0x000f620000002400 */
[----:B---3--:R-:W-:Y:S01]  /*5190*/  HMMA.16816.F32.BF16 R24, R8, R12, R24 ;  /* 0x0000000c0818723c */ /* 0x008fe20000041818 */
[----:B----4-:R-:W-:Y:S01]  /*51a0*/  FSEL R88, R88, -INF , !P6 ;  /* 0xff80000058587808 */ /* 0x010fe20007000000 */
[----:B------:R-:W-:-:S05]  /*51b0*/  FMUL.FTZ R68, R68, R135 ;  /* 0x0000008744447220 */ /* 0x000fca0000410000 */
[----:B------:R3:W-:Y:S01]  /*51c0*/  MUFU.TANH R194, R50 ;  /* 0x0000003200c27308 */ /* 0x0007e20000002400 */
[----:B-1----:R-:W-:Y:S01]  /*51d0*/  FSEL R78, R78, -INF , !P5 ;  /* 0xff8000004e4e7808 */ /* 0x002fe20006800000 */
[-C--:B------:R-:W-:Y:S01]  /*51e0*/  FMUL.FTZ R70, R70, R135.reuse ;  /* 0x0000008746467220 */ /* 0x080fe20000410000 */
[----:B------:R-:W-:Y:S01]  /*51f0*/  FSEL R52, R76, -INF , !P5 ;  /* 0xff8000004c347808 */ /* 0x000fe20006800000 */
[----:B------:R-:W-:-:S04]  /*5200*/  FMUL.FTZ R48, R48, R135 ;  /* 0x0000008730307220 */ /* 0x000fc80000410000 */
[----:B------:R-:W1:Y:S01]  /*5210*/  MUFU.TANH R107, R107 ;  /* 0x0000006b006b7308 */ /* 0x000e620000002400 */
[-C--:B------:R-:W-:Y:S01]  /*5220*/  FMUL.FTZ R69, R69, R135.reuse ;  /* 0x0000008745457220 */ /* 0x080fe20000410000 */
[-C--:B------:R-:W-:Y:S01]  /*5230*/  FMUL.FTZ R71, R71, R135.reuse ;  /* 0x0000008747477220 */ /* 0x080fe20000410000 */
[-C--:B------:R-:W-:Y:S01]  /*5240*/  FMUL.FTZ R46, R46, R135.reuse ;  /* 0x000000872e2e7220 */ /* 0x080fe20000410000 */
[----:B------:R-:W-:Y:S01]  /*5250*/  HMMA.16816.F32.BF16 R28, R100, R6, R28 ;  /* 0x00000006641c723c */ /* 0x000fe2000004181c */
[----:B------:R-:W-:Y:S01]  /*5260*/  FSEL R90, R90, -INF , !P1 ;  /* 0xff8000005a5a7808 */ /* 0x000fe20004800000 */
[-C--:B------:R-:W-:Y:S01]  /*5270*/  FMUL.FTZ R44, R44, R135.reuse ;  /* 0x000000872c2c7220 */ /* 0x080fe20000410000 */
[-C--:B------:R-:W-:Y:S01]  /*5280*/  FMUL.FTZ R42, R42, R135.reuse ;  /* 0x000000872a2a7220 */ /* 0x080fe20000410000 */
[----:B------:R-:W-:Y:S01]  /*5290*/  MUFU.TANH R83, R83 ;  /* 0x0000005300537308 */ /* 0x000fe20000002400 */
[----:B---3--:R-:W-:Y:S01]  /*52a0*/  FSEL R50, R87, -INF , !P6 ;  /* 0xff80000057327808 */ /* 0x008fe20007000000 */
[-C--:B------:R-:W-:Y:S01]  /*52b0*/  FMUL.FTZ R36, R36, R135.reuse ;  /* 0x0000008724247220 */ /* 0x080fe20000410000 */
[-C--:B------:R-:W-:Y:S01]  /*52c0*/  ISETP.GE.AND P6, PT, R5, R132.reuse, PT ;  /* 0x000000840500720c */ /* 0x080fe20003fc6270 */
[----:B------:R-:W-:Y:S01]  /*52d0*/  HMMA.16816.F32.BF16 R116, R8, R14, R116 ;  /* 0x0000000e0874723c */ /* 0x000fe20000041874 */
[----:B------:R-:W-:Y:S01]  /*52e0*/  IADD3 R5, PT, PT, R45, 0x28, RZ ;  /* 0x000000282d057810 */ /* 0x000fe20007ffe0ff */
[-C--:B------:R-:W-:Y:S01]  /*52f0*/  FMUL.FTZ R38, R38, R135.reuse ;  /* 0x0000008726267220 */ /* 0x080fe20000410000 */
[-C--:B------:R-:W-:Y:S01]  /*5300*/  FMUL.FTZ R92, R92, R135.reuse ;  /* 0x000000875c5c7220 */ /* 0x080fe20000410000 */
[-C--:B------:R-:W-:Y:S01]  /*5310*/  FMUL.FTZ R94, R94, R135.reuse ;  /* 0x000000875e5e7220 */ /* 0x080fe20000410000 */
[----:B------:R-:W-:Y:S01]  /*5320*/  ISETP.GE.AND P5, PT, R5, R132, PT ;  /* 0x000000840500720c */ /* 0x000fe20003fa6270 */
[----:B------:R-:W-:Y:S01]  /*5330*/  VIADD R5, R45, 0x29 ;  /* 0x000000292d057836 */ /* 0x000fe20000000000 */
[----:B------:R3:W-:Y:S01]  /*5340*/  MUFU.TANH R190, R48 ;  /* 0x0000003000be7308 */ /* 0x0007e20000002400 */
[----:B-----5:R-:W-:Y:S01]  /*5350*/  FSEL R74, R79, -INF , !P4 ;  /* 0xff8000004f4a7808 */ /* 0x020fe20006000000 */
[----:B------:R-:W-:Y:S01]  /*5360*/  HMMA.16816.F32.BF16 R24, R96, R20, R24 ;  /* 0x000000146018723c */ /* 0x000fe20000041818 */
[----:B------:R-:W-:Y:S01]  /*5370*/  FSEL R12, R89, -INF , !P3 ;  /* 0xff800000590c7808 */ /* 0x000fe20005800000 */
        /* <DEDUP_REMOVED lines=9> */
[----:B------:R-:W-:-:S03]  /*5410*/  FMUL.FTZ R59, R59, R135 ;  /* 0x000000873b3b7220 */ /* 0x000fc60000410000 */
[----:B------:R-:W-:Y:S01]  /*5420*/  MUFU.TANH R178, R178 ;  /* 0x000000b200b27308 */ /* 0x000fe20000002400 */
[----:B---3--:R-:W-:Y:S01]  /*5430*/  FSEL R48, R77, -INF , !P4 ;  /* 0xff8000004d307808 */ /* 0x008fe20006000000 */
[-C--:B------:R-:W-:Y:S01]  /*5440*/  FMUL.FTZ R41, R41, R135.reuse ;  /* 0x0000008729297220 */ /* 0x080fe20000410000 */
[----:B------:R-:W-:Y:S01]  /*5450*/  ISETP.GE.AND P4, PT, R5, R132, PT ;  /* 0x000000840500720c */ /* 0x000fe20003f86270 */
[----:B------:R-:W-:Y:S02]  /*5460*/  VIADD R5, R45, 0x30 ;  /* 0x000000302d057836 */ /* 0x000fe40000000000 */
[-C--:B------:R-:W-:Y:S01]  /*5470*/  FMUL.FTZ R43, R43, R135.reuse ;  /* 0x000000872b2b7220 */ /* 0x080fe20000410000 */
[-C--:B------:R-:W-:Y:S01]  /*5480*/  FMUL.FTZ R37, R37, R135.reuse ;  /* 0x0000008725257220 */ /* 0x080fe20000410000 */
[----:B------:R-:W-:Y:S01]  /*5490*/  FMUL.FTZ R39, R39, R135 ;  /* 0x0000008727277220 */ /* 0x000fe20000410000 */
[----:B------:R-:W-:Y:S01]  /*54a0*/  MUFU.TANH R70, R70 ;  /* 0x0000004600467308 */ /* 0x000fe20000002400 */
[----:B-1----:R-:W-:Y:S01]  /*54b0*/  FSEL R20, R107, -INF , !P1 ;  /* 0xff8000006b147808 */ /* 0x002fe20004800000 */
[----:B------:R-:W-:Y:S01]  /*54c0*/  VIADD R231, R33, 0xffffffff ;  /* 0xffffffff21e77836 */ /* 0x000fe20000000000 */
[----:B------:R-:W-:-:S05]  /*54d0*/  DEPBAR.LE SB0, 0x0 ;  /* 0x000080000000791a */ /* 0x000fca0000000000 */
[----:B------:R1:W-:Y:S08]  /*54e0*/  MUFU.TANH R188, R46 ;  /* 0x0000002e00bc7308 */ /* 0x0003f00000002400 */
[----:B------:R-:W-:Y:S08]  /*54f0*/  MUFU.TANH R69, R69 ;  /* 0x0000004500457308 */ /* 0x000ff00000002400 */
[----:B------:R-:W3:Y:S01]  /*5500*/  MUFU.TANH R71, R71 ;  /* 0x0000004700477308 */ /* 0x000ee20000002400 */
[----:B-1----:R-:W-:-:S02]  /*5510*/  FSEL R46, R91, -INF , !P3 ;  /* 0xff8000005b2e7808 */ /* 0x002fc40005800000 */
[----:B------:R-:W-:Y:S01]  /*5520*/  ISETP.GE.AND P3, PT, R5, R132, PT ;  /* 0x000000840500720c */ /* 0x000fe20003f66270 */
[----:B------:R-:W-:-:S05]  /*5530*/  VIADD R5, R45, 0x31 ;  /* 0x000000312d057836 */ /* 0x000fca0000000000 */
[----:B------:R-:W-:Y:S01]  /*5540*/  ISETP.GE.AND P1, PT, R5, R132, PT ;  /* 0x000000840500720c */ /* 0x000fe20003f26270 */
[C---:B------:R-:W-:Y:S01]  /*5550*/  VIADD R5, R45.reuse, 0x38 ;  /* 0x000000382d057836 */ /* 0x040fe20000000000 */
[----:B------:R1:W-:Y:S01]  /*5560*/  MUFU.TANH R180, R44 ;  /* 0x0000002c00b47308 */ /* 0x0003e20000002400 */
[----:B------:R-:W-:Y:S01]  /*5570*/  FMUL.FTZ R156, R28, R135 ;  /* 0x000000871c9c7220 */ /* 0x000fe20000410000 */
[----:B------:R-:W-:-:S06]  /*5580*/  VIADD R9, R45, 0x40 ;  /* 0x000000402d097836 */ /* 0x000fcc0000000000 */
[----:B------:R4:W-:Y:S01]  /*5590*/  MUFU.TANH R184, R42 ;  /* 0x0000002a00b87308 */ /* 0x0009e20000002400 */
[----:B---3--:R-:W-:Y:S01]  /*55a0*/  FSEL R28, R71, -INF , !P6 ;  /* 0xff800000471c7808 */ /* 0x008fe20007000000 */
[----:B------:R-:W-:Y:S01]  /*55b0*/  HMMA.16816.F32.BF16 R116, R96, R22, R116 ;  /* 0x000000166074723c */ /* 0x000fe20000041874 */
[----:B------:R-:W-:Y:S02]  /*55c0*/  FSEL R242, R69, -INF , !P6 ;  /* 0xff80000045f27808 */ /* 0x000fe40007000000 */
[----:B-1----:R-:W-:Y:S02]  /*55d0*/  FSEL R44, R68, -INF , !P0 ;  /* 0xff800000442c7808 */ /* 0x002fe40004000000 */
[----:B----4-:R-:W-:Y:S02]  /*55e0*/  FSEL R42, R70, -INF , !P0 ;  /* 0xff800000462a7808 */ /* 0x010fe40004000000 */
[----:B------:R-:W-:Y:S01]  /*55f0*/  ISETP.GE.AND P0, PT, R5, R132, PT ;  /* 0x000000840500720c */ /* 0x000fe20003f06270 */
[----:B------:R-:W-:-:S05]  /*5600*/  VIADD R5, R45, 0x39 ;  /* 0x000000392d057836 */ /* 0x000fca0000000000 */
[-C--:B------:R-:W-:Y:S02]  /*5610*/  ISETP.GE.AND P6, PT, R5, R132.reuse, PT ;  /* 0x000000840500720c */ /* 0x080fe40003fc6270 */
[----:B--2---:R-:W-:Y:S01]  /*5620*/  HMMA.16816.F32.BF16 R4, R100, R16, R24 ;  /* 0x000000106404723c */ /* 0x004fe20000041818 */
[----:B------:R-:W-:Y:S02]  /*5630*/  FSEL R26, R82, -INF , !P5 ;  /* 0xff800000521a7808 */ /* 0x000fe40006800000 */
[----:B------:R-:W-:Y:S02]  /*5640*/  FSEL R24, R80, -INF , !P5 ;  /* 0xff80000050187808 */ /* 0x000fe40006800000 */
[----:B------:R-:W-:Y:S01]  /*5650*/  ISETP.GE.AND P5, PT, R9, R132, PT ;  /* 0x000000840900720c */ /* 0x000fe20003fa6270 */
[----:B------:R-:W-:Y:S01]  /*5660*/  VIADD R9, R45, 0x41 ;  /* 0x000000412d097836 */ /* 0x000fe20000000000 */
[----:B------:R1:W-:Y:S01]  /*5670*/  MUFU.TANH R160, R36 ;  /* 0x0000002400a07308 */ /* 0x0003e20000002400 */
[----:B------:R-:W-:-:S07]  /*5680*/  FSEL R240, R240, -INF , !P3 ;  /* 0xff800000f0f07808 */ /* 0x000fce0005800000 */
[----:B------:R2:W-:Y:S01]  /*5690*/  MUFU.TANH R166, R38 ;  /* 0x0000002600a67308 */ /* 0x0005e20000002400 */
[----:B------:R-:W-:-:S07]  /*56a0*/  FSEL R212, R72, -INF , !P3 ;  /* 0xff80000048d47808 */ /* 0x000fce0005800000 */
[----:B------:R-:W-:Y:S01]  /*56b0*/  MUFU.TANH R204, R92 ;  /* 0x0000005c00cc7308 */ /* 0x000fe20000002400 */
[----:B-1----:R-:W-:-:S07]  /*56c0*/  FSEL R36, R83, -INF , !P4 ;  /* 0xff80000053247808 */ /* 0x002fce0006000000 */
[----:B------:R-:W1:Y:S01]  /*56d0*/  MUFU.TANH R214, R94 ;  /* 0x0000005e00d67308 */ /* 0x000e620000002400 */
[----:B--2---:R-:W-:Y:S02]  /*56e0*/  FSEL R38, R81, -INF , !P4 ;  /* 0xff80000051267808 */ /* 0x004fe40006000000 */
[----:B------:R-:W-:Y:S02]  /*56f0*/  ISETP.GE.AND P4, PT, R9, R132, PT ;  /* 0x000000840900720c */ /* 0x000fe40003f86270 */
[----:B------:R-:W-:-:S03]  /*5700*/  IADD3 R9, PT, PT, R45, 0x48, RZ ;  /* 0x000000482d097810 */ /* 0x000fc60007ffe0ff */
[----:B------:R-:W-:Y:S01]  /*5710*/  MUFU.TANH R202, R93 ;  /* 0x0000005d00ca7308 */ /* 0x000fe20000002400 */
[----:B------:R-:W-:Y:S01]  /*5720*/  ISETP.GE.AND P3, PT, R9, R132, PT ;  /* 0x000000840900720c */ /* 0x000fe20003f66270 */
[----:B------:R-:W-:Y:S01]  /*5730*/  VIADD R9, R45, 0x49 ;  /* 0x000000492d097836 */ /* 0x000fe20000000000 */
[----:B------:R-:W-:-:S05]  /*5740*/  FSEL R234, R234, -INF , !P1 ;  /* 0xff800000eaea7808 */ /* 0x000fca0004800000 */
[----:B------:R-:W2:Y:S01]  /*5750*/  MUFU.TANH R200, R95 ;  /* 0x0000005f00c87308 */ /* 0x000ea20000002400 */
[----:B------:R-:W-:Y:S01]  /*5760*/  FSEL R206, R73, -INF , !P1 ;  /* 0xff80000049ce7808 */ /* 0x000fe20004800000 */
[----:B------:R-:W-:Y:S01]  /*5770*/  HMMA.16816.F32.BF16 R16, R100, R18, R116 ;  /* 0x000000126410723c */ /* 0x000fe20000041874 */
[----:B------:R-:W-:Y:S01]  /*5780*/  ISETP.GE.AND P1, PT, R9, R132, PT ;  /* 0x000000840900720c */ /* 0x000fe20003f26270 */
[----:B------:R-:W-:-:S04]  /*5790*/  VIADD R9, R45, 0x50 ;  /* 0x000000502d097836 */ /* 0x000fc80000000000 */
[----:B------:R-:W-:Y:S01]  /*57a0*/  MUFU.TANH R176, R49 ;  /* 0x0000003100b07308 */ /* 0x000fe20000002400 */
[----:B------:R-:W-:-:S07]  /*57b0*/  FMUL.FTZ R30, R30, R135 ;  /* 0x000000871e1e7220 */ /* 0x000fce0000410000 */
[----:B------:R-:W3:Y:S01]  /*57c0*/  MUFU.TANH R182, R51 ;  /* 0x0000003300b67308 */ /* 0x000ee20000002400 */
[----:B-1----:R-:W-:Y:S01]  /*57d0*/  FSEL R214, R214, -INF , !P0 ;  /* 0xff800000d6d67808 */ /* 0x002fe20004000000 */
[----:B------:R-:W-:-:S06]  /*57e0*/  FMUL.FTZ R5, R5, R135 ;  /* 0x0000008705057220 */ /* 0x000fcc0000410000 */
[----:B------:R-:W1:Y:S01]  /*57f0*/  MUFU.TANH R186, R47 ;  /* 0x0000002f00ba7308 */ /* 0x000e620000002400 */
[----:B------:R-:W-:-:S07]  /*5800*/  FSEL R204, R204, -INF , !P0 ;  /* 0xff800000cccc7808 */ /* 0x000fce0004000000 */
[----:B------:R-:W-:Y:S01]  /*5810*/  MUFU.TANH R192, R56 ;  /* 0x0000003800c07308 */ /* 0x000fe20000002400 */
[----:B------:R-:W-:-:S07]  /*5820*/  ISETP.GE.AND P0, PT, R9, R132, PT ;  /* 0x000000840900720c */ /* 0x000fce0003f06270 */
[----:B------:R-:W4:Y:S01]  /*5830*/  MUFU.TANH R198, R58 ;  /* 0x0000003a00c67308 */ /* 0x000f220000002400 */
[----:B------:R-:W-:Y:S01]  /*5840*/  VIADD R9, R45, 0x51 ;  /* 0x000000512d097836 */ /* 0x000fe20000000000 */
[----:B--2---:R-:W-:Y:S01]  /*5850*/  FSEL R200, R200, -INF , !P6 ;  /* 0xff800000c8c87808 */ /* 0x004fe20007000000 */
[----:B------:R-:W-:-:S05]  /*5860*/  FMUL.FTZ R148, R7, R135 ;  /* 0x0000008707947220 */ /* 0x000fca0000410000 */
[----:B------:R-:W-:Y:S01]  /*5870*/  MUFU.TANH R170, R57 ;  /* 0x0000003900aa7308 */ /* 0x000fe20000002400 */
[----:B------:R-:W-:Y:S01]  /*5880*/  FSEL R202, R202, -INF , !P6 ;  /* 0xff800000caca7808 */ /* 0x000fe20007000000 */
[----:B------:R-:W-:-:S06]  /*5890*/  VIADD R7, R45, 0x69 ;  /* 0x000000692d077836 */ /* 0x000fcc0000000000 */
[----:B------:R-:W2:Y:S01]  /*58a0*/  MUFU.TANH R196, R59 ;  /* 0x0000003b00c47308 */ /* 0x000ea20000002400 */
[----:B------:R-:W-:Y:S01]  /*58b0*/  ISETP.GE.AND P6, PT, R9, R132, PT ;  /* 0x000000840900720c */ /* 0x000fe20003fc6270 */
[----:B------:R-:W-:-:S06]  /*58c0*/  VIADD R9, R45, 0x58 ;  /* 0x000000582d097836 */ /* 0x000fcc0000000000 */
[----:B------:R-:W-:Y:S01]  /*58d0*/  MUFU.TANH R156, R156 ;  /* 0x0000009c009c7308 */ /* 0x000fe20000002400 */
[----:B---3--:R-:W-:-:S07]  /*58e0*/  FSEL R182, R182, -INF , !P1 ;  /* 0xff800000b6b67808 */ /* 0x008fce0004800000 */
[----:B------:R-:W3:Y:S01]  /*58f0*/  MUFU.TANH R162, R30 ;  /* 0x0000001e00a27308 */ /* 0x000ee20000002400 */
[----:B------:R-:W-:-:S07]  /*5900*/  FSEL R176, R176, -INF , !P1 ;  /* 0xff800000b0b07808 */ /* 0x000fce0004800000 */
[----:B------:R5:W-:Y:S01]  /*5910*/  MUFU.TANH R66, R5 ;  /* 0x0000000500427308 */ /* 0x000be20000002400 */
[----:B-1----:R-:W-:Y:S01]  /*5920*/  FSEL R186, R186, -INF , !P6 ;  /* 0xff800000baba7808 */ /* 0x002fe20007000000 */
[----:B------:R-:W-:Y:S01]  /*5930*/  FMUL.FTZ R4, R4, R135 ;  /* 0x0000008704047220 */ /* 0x000fe20000410000 */
[----:B------:R-:W-:-:S05]  /*5940*/  FSEL R178, R178, -INF , !P6 ;  /* 0xff800000b2b27808 */ /* 0x000fca0007000000 */
[----:B------:R-:W-:Y:S01]  /*5950*/  MUFU.TANH R172, R41 ;  /* 0x0000002900ac7308 */ /* 0x000fe20000002400 */
[----:B----4-:R-:W-:-:S07]  /*5960*/  FSEL R198, R198, -INF , !P5 ;  /* 0xff800000c6c67808 */ /* 0x010fce0006800000 */
[----:B------:R-:W1:Y:S01]  /*5970*/  MUFU.TANH R168, R43 ;  /* 0x0000002b00a87308 */ /* 0x000e620000002400 */
[----:B-----5:R-:W-:Y:S01]  /*5980*/  VIADD R5, R45, 0x61 ;  /* 0x000000612d057836 */ /* 0x020fe20000000000 */
[----:B------:R-:W-:Y:S02]  /*5990*/  FSEL R192, R192, -INF , !P5 ;  /* 0xff800000c0c07808 */ /* 0x000fe40006800000 */
[-C--:B------:R-:W-:Y:S02]  /*59a0*/  ISETP.GE.AND P6, PT, R7, R132.reuse, PT ;  /* 0x000000840700720c */ /* 0x080fe40003fc6270 */
[-C--:B------:R-:W-:Y:S02]  /*59b0*/  ISETP.GE.AND P1, PT, R5, R132.reuse, PT ;  /* 0x000000840500720c */ /* 0x080fe40003f26270 */
[----:B------:R-:W-:Y:S01]  /*59c0*/  IADD3 R5, PT, PT, R45, 0x68, RZ ;  /* 0x000000682d057810 */ /* 0x000fe20007ffe0ff */
[----:B------:R-:W-:Y:S01]  /*59d0*/  MUFU.TANH R158, R37 ;  /* 0x00000025009e7308 */ /* 0x000fe20000002400 */
[----:B------:R-:W-:Y:S01]  /*59e0*/  ISETP.GE.AND P5, PT, R9, R132, PT ;  /* 0x000000840900720c */ /* 0x000fe20003fa6270 */
[----:B------:R-:W-:-:S02]  /*59f0*/  VIADD R7, R45, 0x70 ;  /* 0x000000702d077836 */ /* 0x000fc40000000000 */
[-C--:B------:R-:W-:Y:S01]  /*5a00*/  FMUL.FTZ R29, R29, R135.reuse ;  /* 0x000000871d1d7220 */ /* 0x080fe20000410000 */
[-C--:B------:R-:W-:Y:S01]  /*5a10*/  FMUL.FTZ R31, R31, R135.reuse ;  /* 0x000000871f1f7220 */ /* 0x080fe20000410000 */
[----:B------:R-:W-:Y:S02]  /*5a20*/  VIADD R9, R45, 0x59 ;  /* 0x000000592d097836 */ /* 0x000fe40000000000 */
[-C--:B------:R-:W-:Y:S01]  /*5a30*/  FMUL.FTZ R6, R6, R135.reuse ;  /* 0x0000008706067220 */ /* 0x080fe20000410000 */
[-C--:B------:R-:W-:Y:S01]  /*5a40*/  FMUL.FTZ R16, R16, R135.reuse ;  /* 0x0000008710107220 */ /* 0x080fe20000410000 */
[----:B------:R-:W4:Y:S01]  /*5a50*/  MUFU.TANH R164, R39 ;  /* 0x0000002700a47308 */ /* 0x000f220000002400 */
[----:B------:R-:W-:Y:S01]  /*5a60*/  FSEL R188, R188, -INF , !P0 ;  /* 0xff800000bcbc7808 */ /* 0x000fe20004000000 */
[-C--:B------:R-:W-:Y:S01]  /*5a70*/  FMUL.FTZ R18, R18, R135.reuse ;  /* 0x0000008712127220 */ /* 0x080fe20000410000 */
[----:B------:R-:W-:Y:S01]  /*5a80*/  FSEL R180, R180, -INF , !P0 ;  /* 0xff800000b4b47808 */ /* 0x000fe20004000000 */
[-C--:B------:R-:W-:Y:S01]  /*5a90*/  FMUL.FTZ R19, R19, R135.reuse ;  /* 0x0000008713137220 */ /* 0x080fe20000410000 */
[----:B------:R-:W-:Y:S01]  /*5aa0*/  FMUL.FTZ R17, R17, R135 ;  /* 0x0000008711117220 */ /* 0x000fe20000410000 */
[----:B------:R-:W-:-:S02]  /*5ab0*/  ISETP.GE.AND P0, PT, R5, R132, PT ;  /* 0x000000840500720c */ /* 0x000fc40003f06270 */
[----:B------:R-:W-:Y:S01]  /*5ac0*/  FSEL R184, R184, -INF , !P5 ;  /* 0xff800000b8b87808 */ /* 0x000fe20006800000 */
[----:B------:R-:W-:Y:S01]  /*5ad0*/  MUFU.TANH R154, R29 ;  /* 0x0000001d009a7308 */ /* 0x000fe20000002400 */
[----:B------:R-:W-:Y:S02]  /*5ae0*/  FSEL R174, R174, -INF , !P5 ;  /* 0xff800000aeae7808 */ /* 0x000fe40006800000 */
[----:B--2---:R-:W-:Y:S02]  /*5af0*/  FSEL R196, R196, -INF , !P4 ;  /* 0xff800000c4c47808 */ /* 0x004fe40006000000 */
[----:B------:R-:W-:Y:S02]  /*5b00*/  FSEL R170, R170, -INF , !P4 ;  /* 0xff800000aaaa7808 */ /* 0x000fe40006000000 */
[-C--:B------:R-:W-:Y:S01]  /*5b10*/  ISETP.GE.AND P5, PT, R7, R132.reuse, PT ;  /* 0x000000840700720c */ /* 0x080fe20003fa6270 */
[----:B------:R-:W2:Y:S01]  /*5b20*/  MUFU.TANH R152, R31 ;  /* 0x0000001f00987308 */ /* 0x000ea20000002400 */
[----:B------:R-:W-:Y:S01]  /*5b30*/  ISETP.GE.AND P4, PT, R9, R132, PT ;  /* 0x000000840900720c */ /* 0x000fe20003f86270 */
[----:B------:R-:W-:Y:S01]  /*5b40*/  VIADD R7, R45, 0x71 ;  /* 0x000000712d077836 */ /* 0x000fe20000000000 */
[----:B---3--:R-:W-:-:S02]  /*5b50*/  FSEL R162, R162, -INF , !P0 ;  /* 0xff800000a2a27808 */ /* 0x008fc40004000000 */
[----:B------:R-:W-:-:S03]  /*5b60*/  FSEL R156, R156, -INF , !P0 ;  /* 0xff8000009c9c7808 */ /* 0x000fc60004000000 */
[----:B------:R-:W-:Y:S01]  /*5b70*/  MUFU.TANH R4, R4 ;  /* 0x0000000400047308 */ /* 0x000fe20000002400 */
[----:B------:R-:W-:Y:S01]  /*5b80*/  ISETP.GT.AND P0, PT, R231, R222, PT ;  /* 0x000000dee700720c */ /* 0x000fe20003f04270 */
[----:B------:R-:W-:Y:S01]  /*5b90*/  VIADD R9, R45, 0x60 ;  /* 0x000000602d097836 */ /* 0x000fe20000000000 */
[----:B-1----:R-:W-:-:S05]  /*5ba0*/  FSEL R168, R168, -INF , !P4 ;  /* 0xff800000a8a87808 */ /* 0x002fca0006000000 */
[----:B------:R-:W1:Y:S01]  /*5bb0*/  MUFU.TANH R150, R6 ;  /* 0x0000000600967308 */ /* 0x000e620000002400 */
[----:B------:R-:W-:-:S07]  /*5bc0*/  FSEL R172, R172, -INF , !P4 ;  /* 0xff800000acac7808 */ /* 0x000fce0006000000 */
[----:B------:R-:W3:Y:S01]  /*5bd0*/  MUFU.TANH R148, R148 ;  /* 0x0000009400947308 */ /* 0x000ee20000002400 */
[----:B------:R-:W-:-:S07]  /*5be0*/  ISETP.GE.AND P4, PT, R7, R132, PT ;  /* 0x000000840700720c */ /* 0x000fce0003f86270 */
[----:B------:R-:W-:Y:S01]  /*5bf0*/  MUFU.TANH R5, R16 ;  /* 0x0000001000057308 */ /* 0x000fe20000002400 */
[----:B------:R-:W-:-:S07]  /*5c00*/  FSEL R194, R194, -INF , !P3 ;  /* 0xff800000c2c27808 */ /* 0x000fce0005800000 */
[----:B------:R-:W5:Y:S01]  /*5c10*/  MUFU.TANH R136, R18 ;  /* 0x0000001200887308 */ /* 0x000f620000002400 */
[----:B------:R-:W-:-:S07]  /*5c20*/  FSEL R190, R190, -INF , !P3 ;  /* 0xff800000bebe7808 */ /* 0x000fce0005800000 */
[----:B------:R-:W5:Y:S01]  /*5c30*/  MUFU.TANH R62, R19 ;  /* 0x00000013003e7308 */ /* 0x000f620000002400 */
[----:B------:R-:W-:-:S07]  /*5c40*/  VIADD R7, R45, 0x78 ;  /* 0x000000782d077836 */ /* 0x000fce0000000000 */
[----:B------:R-:W5:Y:S01]  /*5c50*/  MUFU.TANH R67, R17 ;  /* 0x0000001100437308 */ /* 0x000f620000002400 */
[-C--:B------:R-:W-:Y:S01]  /*5c60*/  ISETP.GE.AND P3, PT, R9, R132.reuse, PT ;  /* 0x000000840900720c */ /* 0x080fe20003f66270 */
[----:B------:R-:W-:Y:S01]  /*5c70*/  VIADD R45, R45, 0x79 ;  /* 0x000000792d2d7836 */ /* 0x000fe20000000000 */
[----:B----4-:R-:W-:Y:S02]  /*5c80*/  FSEL R164, R164, -INF , !P1 ;  /* 0xff800000a4a47808 */ /* 0x010fe40004800000 */
[----:B------:R-:W-:Y:S02]  /*5c90*/  FSEL R166, R166, -INF , !P3 ;  /* 0xff800000a6a67808 */ /* 0x000fe40005800000 */
[----:B------:R-:W-:Y:S02]  /*5ca0*/  FSEL R160, R160, -INF , !P3 ;  /* 0xff800000a0a07808 */ /* 0x000fe40005800000 */
[----:B------:R-:W-:Y:S01]  /*5cb0*/  FSEL R158, R158, -INF , !P1 ;  /* 0xff8000009e9e7808 */ /* 0x000fe20004800000 */
[----:B------:R-:W-:Y:S01]  /*5cc0*/  BSSY.RECONVERGENT B1, `(.L_x_1566) ;  /* 0x00000c6000017945 */ /* 0x000fe20003800200 */
[----:B------:R-:W-:Y:S01]  /*5cd0*/  BAR.SYNC.DEFER_BLOCKING 0x0 ;  /* 0x0000000000007b1d */ /* 0x000fe20000010000 */
[----:B------:R-:W-:-:S02]  /*5ce0*/  ISETP.GE.AND P3, PT, R7, R132, PT ;  /* 0x000000840700720c */ /* 0x000fc40003f66270 */
[----:B------:R-:W-:Y:S02]  /*5cf0*/  ISETP.GE.AND P1, PT, R45, R132, PT ;  /* 0x000000842d00720c */ /* 0x000fe40003f26270 */
[----:B--2---:R-:W-:Y:S02]  /*5d00*/  FSEL R152, R152, -INF , !P6 ;  /* 0xff80000098987808 */ /* 0x004fe40007000000 */
[----:B------:R-:W-:Y:S02]  /*5d10*/  FSEL R154, R154, -INF , !P6 ;  /* 0xff8000009a9a7808 */ /* 0x000fe40007000000 */
[----:B-1----:R-:W-:Y:S02]  /*5d20*/  FSEL R150, R150, -INF , !P5 ;  /* 0xff80000096967808 */ /* 0x002fe40006800000 */
[----:B------:R-:W-:Y:S02]  /*5d30*/  FSEL R132, R4, -INF , !P5 ;  /* 0xff80000004847808 */ /* 0x000fe40006800000 */
[----:B---3--:R-:W-:-:S02]  /*5d40*/  FSEL R148, R148, -INF , !P4 ;  /* 0xff80000094947808 */ /* 0x008fc40006000000 */
        /* <DEDUP_REMOVED lines=19> */
.L_x_1569:
        /* <DEDUP_REMOVED lines=60> */
.L_x_1570:
[----:B------:R-:W-:Y:S05]  /*6240*/  BSYNC.RECONVERGENT B0 ;  /* 0x0000000000007941 */ /* 0x000fea0003800200 */
.L_x_1568:
[-C--:B------:R-:W-:Y:S01]  /*6250*/  ISETP.GE.AND P1, PT, R138, R233.reuse, PT ;  /* 0x000000e98a00720c */ /* 0x080fe20003f26270 */
[----:B------:R-:W-:Y:S01]  /*6260*/  IMAD.SHL.U32 R5, R218, 0x20, RZ ;  /* 0x00000020da057824 */ /* 0x000fe200078e00ff */
        /* <DEDUP_REMOVED lines=107> */
.L_x_1567:
[----:B------:R-:W-:Y:S05]  /*6920*/  BSYNC.RECONVERGENT B1 ;  /* 0x0000000000017941 */ /* 0x000fea0003800200 */
.L_x_1566:
        /* <DEDUP_REMOVED lines=42> */
[----:B--2---:R-:W-:Y:S02]  /*6bd0*/  FMNMX.FTZ R133, R4, R133, !PT ;  /* 0x0000008504857209 */ /* 0x004fe40007810000 */
[----:B------:R-:W-:-:S02]  /*6be0*/  LOP3.LUT R138, R5, R138, RZ, 0x3c, !PT ;  /* 0x0000008a058a7212 */ /* 0x000fc400078e3cff */
[----:B------:R-:W-:Y:S02]  /*6bf0*/  FSETP.NEU.FTZ.AND P0, PT, R133, -INF , PT ;  /* 0xff8000008500780b */ /* 0x000fe40003f1d000 */
        /* <DEDUP_REMOVED lines=179> */
[----:B------:R-:W-:Y:S03]  /*7730*/  MUFU.EX2 R146, R146 ;  /* 0x0000009200927308 */ /* 0x000fe60000000800 */
        /* <DEDUP_REMOVED lines=250> */
.L_x_1578:
        /* <DEDUP_REMOVED lines=78> */
.L_x_1573:
[----:B------:R-:W-:Y:S05]  /*8bc0*/  BSYNC.RECONVERGENT B0 ;  /* 0x0000000000007941 */ /* 0x000fea0003800200 */
.L_x_1572:
[----:B------:R-:W1:Y:S01]  /*8bd0*/  S2UR UR6, SR_CgaCtaId ;  /* 0x00000000000679c3 */ /* 0x000e620000008800 */
[C---:B------:R-:W-:Y:S01]  /*8be0*/  SHF.L.U32 R140, R209.reuse, 0x3, RZ ;  /* 0x00000003d18c7819 */ /* 0x040fe200000006ff */
[----:B------:R-:W-:Y:S01]  /*8bf0*/  UMOV UR7, 0x400 ;  /* 0x0000040000077882 */ /* 0x000fe20000000000 */
[----:B------:R-:W-:Y:S01]  /*8c00*/  LOP3.LUT R13, R209, 0x38, RZ, 0xc0, !PT ;  /* 0x00000038d10d7812 */ /* 0x000fe200078ec0ff */
[----:B------:R-:W-:Y:S01]  /*8c10*/  BSSY.RECONVERGENT B1, `(.L_x_1574) ;  /* 0x0000285000017945 */ /* 0x000fe20003800200 */
[C---:B------:R-:W-:Y:S02]  /*8c20*/  LOP3.LUT R132, R140.reuse, 0x38, RZ, 0xc0, !PT ;  /* 0x000000388c847812 */ /* 0x040fe400078ec0ff */
[----:B------:R-:W-:Y:S02]  /*8c30*/  LOP3.LUT R12, R140, 0x1c0, RZ, 0xc0, !PT ;  /* 0x000001c08c0c7812 */ /* 0x000fe400078ec0ff */
[CC--:B------:R-:W-:Y:S02]  /*8c40*/  ISETP.GE.AND P3, PT, R132.reuse, R233.reuse, PT ;  /* 0x000000e98400720c */ /* 0x0c0fe40003f66270 */
[----:B------:R-:W-:Y:S02]  /*8c50*/  LOP3.LUT R13, R132, R12, R13, 0x1e, !PT ;  /* 0x0000000c840d7212 */ /* 0x000fe400078e1e0d */
[----:B------:R-:W-:Y:S02]  /*8c60*/  LOP3.LUT R12, R140, 0x1e00, RZ, 0xc0, !PT ;  /* 0x00001e008c0c7812 */ /* 0x000fe400078ec0ff */
[----:B------:R-:W-:Y:S02]  /*8c70*/  LOP3.LUT R14, R132, 0x40, RZ, 0xfc, !PT ;  /* 0x00000040840e7812 */ /* 0x000fe400078efcff */
[----:B------:R-:W-:Y:S02]  /*8c80*/  LOP3.LUT R12, R13, R12, RZ, 0xfc, !PT ;  /* 0x0000000c0d0c7212 */ /* 0x000fe400078efcff */
[----:B------:R-:W-:Y:S02]  /*8c90*/  ISETP.GE.AND P1, PT, R14, R233, PT ;  /* 0x000000e90e00720c */ /* 0x000fe40003f26270 */
[----:B------:R-:W-:Y:S02]  /*8ca0*/  SHF.L.U32 R13, R220, 0x5, RZ ;  /* 0x00000005dc0d7819 */ /* 0x000fe400000006ff */
[----:B------:R-:W-:Y:S01]  /*8cb0*/  SHF.L.U32 R214, R209, 0x6, RZ ;  /* 0x00000006d1d67819 */ /* 0x000fe200000006ff */
[----:B-1----:R-:W-:Y:S01]  /*8cc0*/  ULEA UR6, UR6, UR7, 0x18 ;  /* 0x0000000706067291 */ /* 0x002fe2000f8ec0ff */
[----:B------:R-:W-:Y:S02]  /*8cd0*/  IADD3 R14, P0, PT, R13, R226, RZ ;  /* 0x000000e20d0e7210 */ /* 0x000fe40007f1e0ff */
[----:B------:R-:W-:Y:S02]  /*8ce0*/  SHF.R.U32.HI R210, RZ, 0x1, R209 ;  /* 0x00000001ffd27819 */ /* 0x000fe400000116d1 */
[----:B------:R-:W-:Y:S02]  /*8cf0*/  LOP3.LUT R134, R214, 0x1c0, RZ, 0xc0, !PT ;  /* 0x000001c0d6867812 */ /* 0x000fe400078ec0ff */
[----:B------:R-:W-:Y:S02]  /*8d00*/  MOV R211, UR6 ;  /* 0x0000000600d37c02 */ /* 0x000fe40008000f00 */
[----:B------:R-:W-:Y:S02]  /*8d10*/  LOP3.LUT R213, R210, 0x8, RZ, 0xc0, !PT ;  /* 0x00000008d2d57812 */ /* 0x000fe400078ec0ff */
[----:B------:R-:W-:Y:S02]  /*8d20*/  LEA R245, R12, R211, 0x1 ;  /* 0x000000d30cf57211 */ /* 0x000fe400078e08ff */
[----:B------:R-:W-:Y:S02]  /*8d30*/  SHF.L.U64.HI R12, R220, 0x5, R221 ;  /* 0x00000005dc0c7819 */ /* 0x000fe400000102dd */
[----:B------:R-:W-:Y:S01]  /*8d40*/  LOP3.LUT R133, R134, 0x8, R209, 0xf8, !PT ;  /* 0x0000000886857812 */ /* 0x000fe200078ef8d1 */
[----:B------:R-:W-:Y:S01]  /*8d50*/  @!PT LDS RZ, [RZ] ;  /* 0x00000000fffff984 */ /* 0x000fe20000000800 */
[----:B------:R-:W-:Y:S01]  /*8d60*/  @!PT LDS RZ, [RZ] ;  /* 0x00000000fffff984 */ /* 0x000fe20000000800 */
[----:B------:R-:W-:Y:S01]  /*8d70*/  @!PT LDS RZ, [RZ] ;  /* 0x00000000fffff984 */ /* 0x000fe20000000800 */
[----:B------:R-:W-:Y:S01]  /*8d80*/  @!P3 LDGSTS.E.BYPASS.LTC128B.128 [R245+0xc000], desc[UR4][R226.64] ;  /* 0x0c000000e2f5bfae */ /* 0x000fe2000b981a04 */
[----:B------:R-:W-:Y:S02]  /*8d90*/  IADD3.X R15, PT, PT, R12, R227, RZ, P0, !PT ;  /* 0x000000e30c0f7210 */ /* 0x000fe400007fe4ff */
[-C--:B------:R-:W-:Y:S03]  /*8da0*/  IADD3 R18, P0, PT, R14, R13.reuse, RZ ;  /* 0x0000000d0e127210 */ /* 0x080fe60007f1e0ff */
[----:B------:R-:W-:Y:S01]  /*8db0*/  @P3 STS.128 [R245+0xc000], RZ ;  /* 0x00c000fff5003388 */ /* 0x000fe20000000c00 */
[--C-:B------:R-:W-:Y:S02]  /*8dc0*/  LOP3.LUT R213, R213, 0x1c0, R214.reuse, 0xf8, !PT ;  /* 0x000001c0d5d57812 */ /* 0x100fe400078ef8d6 */
[----:B------:R-:W-:Y:S03]  /*8dd0*/  IADD3.X R19, PT, PT, R15, R12, RZ, P0, !PT ;  /* 0x0000000c0f137210 */ /* 0x000fe600007fe4ff */
[----:B------:R-:W-:Y:S01]  /*8de0*/  @!PT LDS RZ, [RZ] ;  /* 0x00000000fffff984 */ /* 0x000fe20000000800 */
[----:B------:R-:W-:Y:S01]  /*8df0*/  @!PT LDS RZ, [RZ] ;  /* 0x00000000fffff984 */ /* 0x000fe20000000800 */
[----:B------:R-:W-:Y:S01]  /*8e00*/  @!PT LDS RZ, [RZ] ;  /* 0x00000000fffff984 */ /* 0x000fe20000000800 */
[----:B------:R-:W-:Y:S01]  /*8e10*/  @!P1 LDGSTS.E.BYPASS.LTC128B.128 [R245+0x10000], desc[UR4][R226.64+0x80] ;  /* 0x10000080e2f59fae */ /* 0x000fe2000b981a04 */
[-C--:B------:R-:W-:Y:S02]  /*8e20*/  IADD3 R16, P0, PT, R18, R13.reuse, RZ ;  /* 0x0000000d12107210 */ /* 0x080fe40007f1e0ff */
[----:B------:R-:W-:Y:S03]  /*8e30*/  LOP3.LUT R133, R133, R132, RZ, 0x3c, !PT ;  /* 0x0000008485857212 */ /* 0x000fe600078e3cff */
[----:B------:R-:W-:Y:S01]  /*8e40*/  @P1 STS.128 [R245+0x10000], RZ ;  /* 0x010000fff5001388 */ /* 0x000fe20000000c00 */
[----:B------:R-:W-:Y:S02]  /*8e50*/  IADD3.X R17, PT, PT, R19, R12, RZ, P0, !PT ;  /* 0x0000000c13117210 */ /* 0x000fe400007fe4ff */
[----:B------:R-:W-:Y:S03]  /*8e60*/  IADD3 R20, P0, PT, R16, R13, RZ ;  /* 0x0000000d10147210 */ /* 0x000fe60007f1e0ff */
[----:B------:R-:W-:Y:S01]  /*8e70*/  @!PT LDS RZ, [RZ] ;  /* 0x00000000fffff984 */ /* 0x000fe20000000800 */
[----:B------:R-:W-:Y:S01]  /*8e80*/  @!PT LDS RZ, [RZ] ;  /* 0x00000000fffff984 */ /* 0x000fe20000000800 */
[----:B------:R-:W-:Y:S01]  /*8e90*/  @!PT LDS RZ, [RZ] ;  /* 0x00000000fffff984 */ /* 0x000fe20000000800 */
[----:B------:R-:W-:Y:S01]  /*8ea0*/  @!P3 LDGSTS.E.BYPASS.LTC128B.128 [R245+0xc800], desc[UR4][R14.64] ;  /* 0x0c8000000ef5bfae */ /* 0x000fe2000b981a04 */
[----:B------:R-:W-:Y:S02]  /*8eb0*/  LOP3.LUT R213, R213, R132, RZ, 0x3c, !PT ;  /* 0x00000084d5d57212 */ /* 0x000fe400078e3cff */
[----:B------:R-:W-:Y:S03]  /*8ec0*/  IADD3.X R21, PT, PT, R17, R12, RZ, P0, !PT ;  /* 0x0000000c11157210 */ /* 0x000fe600007fe4ff */
[----:B------:R-:W-:Y:S01]  /*8ed0*/  @P3 STS.128 [R245+0xc800], RZ ;  /* 0x00c800fff5003388 */ /* 0x000fe20000000c00 */
[----:B------:R-:W-:Y:S02]  /*8ee0*/  LOP3.LUT R132, R214, 0x400, RZ, 0xc0, !PT ;  /* 0x00000400d6847812 */ /* 0x000fe400078ec0ff */
[----:B------:R-:W-:Y:S03]  /*8ef0*/  LOP3.LUT P2, RZ, R209, 0x4, RZ, 0xc0, !PT ;  /* 0x00000004d1ff7812 */ /* 0x000fe6000784c0ff */
[----:B------:R-:W-:Y:S01]  /*8f00*/  @!PT LDS RZ, [RZ] ;  /* 0x00000000fffff984 */ /* 0x000fe20000000800 */
[----:B------:R-:W-:Y:S01]  /*8f10*/  @!PT LDS RZ, [RZ] ;  /* 0x00000000fffff984 */ /* 0x000fe20000000800 */
[----:B------:R-:W-:Y:S01]  /*8f20*/  @!PT LDS RZ, [RZ] ;  /* 0x00000000fffff984 */ /* 0x000fe20000000800 */
[----:B------:R1:W-:Y:S01]  /*8f30*/  @!P1 LDGSTS.E.BYPASS.LTC128B.128 [R245+0x10800], desc[UR4][R14.64+0x80] ;  /* 0x108000800ef59fae */ /* 0x0003e2000b981a04 */
[----:B------:R-:W-:Y:S02]  /*8f40*/  LEA R132, R133, R132, 0x1 ;  /* 0x0000008485847211 */ /* 0x000fe400078e08ff */
[----:B------:R-:W-:Y:S03]  /*8f50*/  IADD3 R231, PT, PT, R231, -0x1, RZ ;  /* 0xffffffffe7e77810 */ /* 0x000fe60007ffe0ff */
[----:B------:R-:W-:Y:S01]  /*8f60*/  @P1 STS.128 [R245+0x10800], RZ ;  /* 0x010800fff5001388 */ /* 0x000fe20000000c00 */
[----:B------:R-:W-:Y:S05]  /*8f70*/  IADD3 R189, PT, PT, R211, R132, RZ ;  /* 0x00000084d3bd7210 */ /* 0x000fea0007ffe0ff */
        /* <DEDUP_REMOVED lines=13> */
[----:B------:R-:W-:Y:S01]  /*9050*/  @!P3 LDGSTS.E.BYPASS.LTC128B.128 [R245+0xd800], desc[UR4][R16.64] ;  /* 0x0d80000010f5bfae */ /* 0x000fe2000b981a04 */
[----:B-1----:R-:W-:Y:S05]  /*9060*/  SHF.L.U32 R14, R209, 0x5, RZ ;  /* 0x00000005d10e7819 */ /* 0x002fea00000006ff */
[----:B------:R-:W-:Y:S01]  /*9070*/  @P3 STS.128 [R245+0xd800], RZ ;  /* 0x00d800fff5003388 */ /* 0x000fe20000000c00 */
[----:B------:R-:W-:Y:S05]  /*9080*/  LOP3.LUT R208, R14, 0x7c00, RZ, 0xc0, !PT ;  /* 0x00007c000ed07812 */ /* 0x000fea00078ec0ff */
[----:B------:R-:W-:Y:S01]  /*9090*/  @!PT LDS RZ, [RZ] ;  /* 0x00000000fffff984 */ /* 0x000fe20000000800 */
[----:B------:R-:W-:Y:S01]  /*90a0*/  @!PT LDS RZ, [RZ] ;  /* 0x00000000fffff984 */ /* 0x000fe20000000800 */
[----:B------:R-:W-:Y:S01]  /*90b0*/  @!PT LDS RZ, [RZ] ;  /* 0x00000000fffff984 */ /* 0x000fe20000000800 */
[----:B------:R1:W-:Y:S01]  /*90c0*/  @!P1 LDGSTS.E.BYPASS.LTC128B.128 [R245+0x11800], desc[UR4][R16.64+0x80] ;  /* 0x1180008010f59fae */ /* 0x0003e2000b981a04 */
[----:B------:R-:W-:Y:S05]  /*90d0*/  LOP3.LUT R134, R208, 0x200, R214, 0xf8, !PT ;  /* 0x00000200d0867812 */ /* 0x000fea00078ef8d6 */
[----:B------:R-:W-:Y:S01]  /*90e0*/  @P1 STS.128 [R245+0x11800], RZ ;  /* 0x011800fff5001388 */ /* 0x000fe20000000c00 */
[----:B------:R-:W-:Y:S05]  /*90f0*/  LOP3.LUT R134, R134, R213, RZ, 0xfc, !PT ;  /* 0x000000d586867212 */ /* 0x000fea00078efcff */
[----:B------:R-:W-:Y:S01]  /*9100*/  @!PT LDS RZ, [RZ] ;  /* 0x00000000fffff984 */ /* 0x000fe20000000800 */
[----:B------:R-:W-:Y:S01]  /*9110*/  @!PT LDS RZ, [RZ] ;  /* 0x00000000fffff984 */ /* 0x000fe20000000800 */
[----:B------:R-:W-:Y:S01]  /*9120*/  @!PT LDS RZ, [RZ] ;  /* 0x00000000fffff984 */ /* 0x000fe20000000800 */
[----:B------:R-:W-:Y:S01]  /*9130*/  @!P3 LDGSTS.E.BYPASS.LTC128B.128 [R245+0xe000], desc[UR4][R20.64] ;  /* 0x0e00000014f5bfae */ /* 0x000fe2000b981a04 */
[----:B--2---:R-:W-:Y:S05]  /*9140*/  IADD3 R18, P0, PT, R20, R13, RZ ;  /* 0x0000000d14127210 */ /* 0x004fea0007f1e0ff */
[----:B------:R-:W-:Y:S01]  /*9150*/  @P3 STS.128 [R245+0xe000], RZ ;  /* 0x00e000fff5003388 */ /* 0x000fe20000000c00 */
[----:B------:R-:W-:Y:S02]  /*9160*/  LEA R191, R134, R211, 0x1 ;  /* 0x000000d386bf7211 */ /* 0x000fe400078e08ff */
[-C--:B------:R-:W-:Y:S03]  /*9170*/  IADD3.X R19, PT, PT, R21, R12.reuse, RZ, P0, !PT ;  /* 0x0000000c15137210 */ /* 0x080fe600007fe4ff */
        /* <DEDUP_REMOVED lines=15> */
[----:B------:R-:W-:Y:S01]  /*9270*/  @!P1 LDGSTS.E.BYPASS.LTC128B.128 [R245+0x12800], desc[UR4][R18.64+0x80] ;  /* 0x1280008012f59fae */ /* 0x000fe2000b981a04 */
        /* <DEDUP_REMOVED lines=10> */
[----:B------:R-:W-:Y:S02]  /*9320*/  ISETP.GT.AND P0, PT, R231, R222, PT ;  /* 0x000000dee700720c */ /* 0x000fe40003f04270 */
[C---:B------:R-:W-:Y:S03]  /*9330*/  IADD3 R188, PT, PT, R212.reuse, R191, RZ ;  /* 0x000000bfd4bc7210 */ /* 0x040fe60007ffe0ff */
        /* <DEDUP_REMOVED lines=17> */
[----:B------:R-:W2:Y:S06]  /*9450*/  LDSM.16.M88.4 R144, [R189+0x4000] ;  /* 0x00400000bd90783b */ /* 0x000eac0000000200 */
[----:B------:R-:W1:Y:S06]  /*9460*/  LDSM.16.M88.4 R148, [R189+0x4800] ;  /* 0x00480000bd94783b */ /* 0x000e6c0000000200 */
[----:B------:R-:W3:Y:S06]  /*9470*/  LDSM.16.M88.4 R152, [R189+0x5000] ;  /* 0x00500000bd98783b */ /* 0x000eec0000000200 */
[----:B------:R-:W0:Y:S06]  /*9480*/  LDGDEPBAR ;  /* 0x00000000000079af */ /* 0x000e2c0000000000 */
[----:B------:R-:W4:Y:S06]  /*9490*/  LDSM.16.M88.4 R156, [R189+0x5800] ;  /* 0x00580000bd9c783b */ /* 0x000f2c0000000200 */
[----:B------:R-:W5:Y:S06]  /*94a0*/  LDSM.16.M88.4 R160, [R189+0x6000] ;  /* 0x00600000bda0783b */ /* 0x000f6c0000000200 */
[----:B------:R-:W5:Y:S01]  /*94b0*/  LDSM.16.M88.4 R164, [R189+0x6800] ;  /* 0x00680000bda4783b */ /* 0x000f620000000200 */
[C---:B--2---:R-:W-:Y:S05]  /*94c0*/  HMMA.16816.F32.BF16 R4, R132.reuse, R144, RZ ;  /* 0x000000908404723c */ /* 0x044fea00000418ff */
[----:B------:R-:W2:Y:S06]  /*94d0*/  LDSM.16.M88.4 R168, [R189+0x7000] ;  /* 0x00700000bda8783b */ /* 0x000eac0000000200 */
[----:B------:R-:W2:Y:S01]  /*94e0*/  LDSM.16.M88.4 R172, [R189+0x7800] ;  /* 0x00780000bdac783b */ /* 0x000ea20000000200 */
[C---:B------:R-:W-:Y:S05]  /*94f0*/  HMMA.16816.F32.BF16 R8, R132.reuse, R146, RZ ;  /* 0x000000928408723c */ /* 0x040fea00000418ff */
[----:B------:R-:W-:Y:S03]  /*9500*/  LDSM.16.M88.4 R176, [R188] ;  /* 0x00000000bcb0783b */ /* 0x000fe60000000200 */
[C---:B-1----:R-:W-:Y:S03]  /*9510*/  HMMA.16816.F32.BF16 R12, R132.reuse, R148, RZ ;  /* 0x00000094840c723c */ /* 0x042fe600000418ff */
[----:B------:R-:W1:Y:S05]  /*9520*/  LDSM.16.M88.4 R180, [R200+0x4000] ;  /* 0x00400000c8b4783b */ /* 0x000e6a0000000200 */
[C---:B------:R-:W-:Y:S01]  /*9530*/  HMMA.16816.F32.BF16 R16, R132.reuse, R150, RZ ;  /* 0x000000968410723c */ /* 0x040fe200000418ff */
[----:B------:R-:W1:Y:S06]  /*9540*/  LDSM.16.M88.4 R184, [R200+0x4800] ;  /* 0x00480000c8b8783b */ /* 0x000e6c0000000200 */
[----:B------:R-:W1:Y:S01]  /*9550*/  LDSM.16.M88.4 R136, [R200+0x5000] ;  /* 0x00500000c888783b */ /* 0x000e620000000200 */
[C---:B---3--:R-:W-:Y:S05]  /*9560*/  HMMA.16816.F32.BF16 R20, R132.reuse, R152, RZ ;  /* 0x000000988414723c */ /* 0x048fea00000418ff */
[----:B------:R-:W-:Y:S03]  /*9570*/  LDSM.16.M88.4 R144, [R200+0x6000] ;  /* 0x00600000c890783b */ /* 0x000fe60000000200 */
[C---:B------:R-:W-:Y:S03]  /*9580*/  HMMA.16816.F32.BF16 R24, R132.reuse, R154, RZ ;  /* 0x0000009a8418723c */ /* 0x040fe600000418ff */
[----:B------:R-:W-:Y:S05]  /*9590*/  LDSM.16.M88.4 R148, [R200+0x6800] ;  /* 0x00680000c894783b */ /* 0x000fea0000000200 */
[C---:B----4-:R-:W-:Y:S01]  /*95a0*/  HMMA.16816.F32.BF16 R28, R132.reuse, R156, RZ ;  /* 0x0000009c841c723c */ /* 0x050fe200000418ff */
[----:B------:R-:W-:Y:S01]  /*95b0*/  LDSM.16.M88.4 R152, [R200+0x7000] ;  /* 0x00700000c898783b */ /* 0x000fe20000000200 */
[----:B------:R-:W-:Y:S04]  /*95c0*/  SEL R156, R142, 0xffffffc0, !P2 ;  /* 0xffffffc08e9c7807 */ /* 0x000fe80005000000 */
[C---:B------:R-:W-:Y:S01]  /*95d0*/  IADD3 R201, PT, PT, R156.reuse, R191, RZ ;  /* 0x000000bf9cc97210 */ /* 0x040fe20007ffe0ff */
[----:B------:R-:W3:Y:S01]  /*95e0*/  LD.E R225, desc[UR4][R2.64+0x18c] ;  /* 0x00018c0402e17980 */ /* 0x000ee2000c101900 */
[C---:B------:R-:W-:Y:S01]  /*95f0*/  HMMA.16816.F32.BF16 R32, R132.reuse, R158, RZ ;  /* 0x0000009e8420723c */ /* 0x040fe200000418ff */
[----:B------:R-:W-:Y:S04]  /*9600*/  IADD3 R217, PT, PT, R156, R189, RZ ;  /* 0x000000bd9cd97210 */ /* 0x000fe80007ffe0ff */
[----:B------:R-:W-:Y:S01]  /*9610*/  LDSM.16.M88.4 R156, [R200+0x7800] ;  /* 0x00780000c89c783b */ /* 0x000fe20000000200 */
[C---:B------:R-:W-:Y:S02]  /*9620*/  IADD3 R202, PT, PT, R212.reuse, R201, RZ ;  /* 0x000000c9d4ca7210 */ /* 0x040fe40007ffe0ff */
[----:B------:R-:W-:Y:S01]  /*9630*/  IADD3 R215, PT, PT, R212, R217, RZ ;  /* 0x000000d9d4d77210 */ /* 0x000fe20007ffe0ff */
[C---:B-----5:R-:W-:Y:S02]  /*9640*/  HMMA.16816.F32.BF16 R36, R132.reuse, R160, RZ ;  /* 0x000000a08424723c */ /* 0x060fe400000418ff */
[----:B------:R-:W-:Y:S06]  /*9650*/  LDSM.16.M88.4 R192, [R217+0xa800] ;  /* 0x00a80000d9c0783b */ /* 0x000fec0000000200 */
[----:B------:R-:W-:Y:S01]  /*9660*/  LDSM.16.M88.4 R196, [R217+0xb000] ;  /* 0x00b00000d9c4783b */ /* 0x000fe20000000200 */
[C---:B------:R-:W-:Y:S05]  /*9670*/  HMMA.16816.F32.BF16 R40, R132.reuse, R162, RZ ;  /* 0x000000a28428723c */ /* 0x040fea00000418ff */
[----:B------:R-:W-:Y:S03]  /*9680*/  LDSM.16.M88.4 R160, [R201] ;  /* 0x00000000c9a0783b */ /* 0x000fe60000000200 */
[C---:B------:R-:W-:Y:S03]  /*9690*/  HMMA.16816.F32.BF16 R44, R132.reuse, R164, RZ ;  /* 0x000000a4842c723c */ /* 0x040fe600000418ff */
[----:B------:R-:W-:Y:S05]  /*96a0*/  LDSM.16.M88.4 R204, [R215+0x8000] ;  /* 0x00800000d7cc783b */ /* 0x000fea0000000200 */
[C---:B------:R-:W-:Y:S01]  /*96b0*/  HMMA.16816.F32.BF16 R48, R132.reuse, R166, RZ ;  /* 0x000000a68430723c */ /* 0x040fe200000418ff */
[----:B------:R-:W-:Y:S07]  /*96c0*/  LDSM.16.M88.4 R164, [R217+0x4000] ;  /* 0x00400000d9a4783b */ /* 0x000fee0000000200 */
[C---:B--2---:R-:W-:Y:S08]  /*96d0*/  HMMA.16816.F32.BF16 R52, R132.reuse, R168, RZ ;  /* 0x000000a88434723c */ /* 0x044ff000000418ff */
[C---:B------:R-:W-:Y:S01]  /*96e0*/  HMMA.16816.F32.BF16 R56, R132.reuse, R170, RZ ;  /* 0x000000aa8438723c */ /* 0x040fe200000418ff */
[----:B------:R-:W-:Y:S07]  /*96f0*/  LDSM.16.M88.4 R168, [R217+0x4800] ;  /* 0x00480000d9a8783b */ /* 0x000fee0000000200 */
[C---:B------:R-:W-:Y:S08]  /*9700*/  HMMA.16816.F32.BF16 R60, R132.reuse, R172, RZ ;  /* 0x000000ac843c723c */ /* 0x040ff000000418ff */
[----:B------:R-:W-:Y:S01]  /*9710*/  HMMA.16816.F32.BF16 R64, R132, R174, RZ ;  /* 0x000000ae8440723c */ /* 0x000fe200000418ff */
[----:B------:R-:W2:Y:S06]  /*9720*/  LDSM.16.M88.4 R132, [R200+0x5800] ;  /* 0x00580000c884783b */ /* 0x000eac0000000200 */
[----:B------:R-:W4:Y:S01]  /*9730*/  LDSM.16.M88.4 R172, [R217+0x5000] ;  /* 0x00500000d9ac783b */ /* 0x000f220000000200 */
[C---:B-1----:R-:W-:Y:S08]  /*9740*/  HMMA.16816.F32.BF16 R4, R176.reuse, R180, R4 ;  /* 0x000000b4b004723c */ /* 0x042ff00000041804 */
[C---:B------:R-:W-:Y:S01]  /*9750*/  HMMA.16816.F32.BF16 R8, R176.reuse, R182, R8 ;  /* 0x000000b6b008723c */ /* 0x040fe20000041808 */
[----:B------:R-:W-:Y:S07]  /*9760*/  LDSM.16.M88.4 R180, [R217+0x9000] ;  /* 0x00900000d9b4783b */ /* 0x000fee0000000200 */
[C---:B------:R-:W-:Y:S08]  /*9770*/  HMMA.16816.F32.BF16 R12, R176.reuse, R184, R12 ;  /* 0x000000b8b00c723c */ /* 0x040ff0000004180c */
[C---:B------:R-:W-:Y:S01]  /*9780*/  HMMA.16816.F32.BF16 R16, R176.reuse, R186, R16 ;  /* 0x000000bab010723c */ /* 0x040fe20000041810 */
[----:B------:R-:W-:Y:S07]  /*9790*/  LDSM.16.M88.4 R184, [R217+0x9800] ;  /* 0x00980000d9b8783b */ /* 0x000fee0000000200 */
[C---:B------:R-:W-:Y:S08]  /*97a0*/  HMMA.16816.F32.BF16 R20, R176.reuse, R136, R20 ;  /* 0x00000088b014723c */ /* 0x040ff00000041814 */
[C---:B------:R-:W-:Y:S01]  /*97b0*/  HMMA.16816.F32.BF16 R24, R176.reuse, R138, R24 ;  /* 0x0000008ab018723c */ /* 0x040fe20000041818 */
[----:B------:R-:W1:Y:S07]  /*97c0*/  LDSM.16.M88.4 R136, [R217+0x5800] ;  /* 0x00580000d988783b */ /* 0x000e6e0000000200 */
[C---:B--2---:R-:W-:Y:S08]  /*97d0*/  HMMA.16816.F32.BF16 R28, R176.reuse, R132, R28 ;  /* 0x00000084b01c723c */ /* 0x044ff0000004181c */
[C---:B------:R-:W-:Y:S01]  /*97e0*/  HMMA.16816.F32.BF16 R32, R176.reuse, R134, R32 ;  /* 0x00000086b020723c */ /* 0x040fe20000041820 */
[----:B------:R-:W2:Y:S07]  /*97f0*/  LDSM.16.M88.4 R132, [R217+0x6000] ;  /* 0x00600000d984783b */ /* 0x000eae0000000200 */
        /* <DEDUP_REMOVED lines=87> */
[----:B------:R-:W3:Y:S06]  /*9d70*/  LDSM.16.M88.4 R152, [R200+0xa000] ;  /* 0x00a00000c898783b */ /* 0x000eec0000000200 */
[----:B------:R-:W3:Y:S01]  /*9d80*/  LDSM.16.M88.4 R176, [R217+0x8000] ;  /* 0x00800000d9b0783b */ /* 0x000ee20000000200 */
[C---:B-1----:R-:W-:Y:S05]  /*9d90*/  HMMA.16816.F32.BF16 R4, R132.reuse, R136, R4 ;  /* 0x000000888404723c */ /* 0x042fea0000041804 */
[----:B------:R-:W-:Y:S03]  /*9da0*/  LDSM.16.M88.4 R200, [R202+0x2000] ;  /* 0x00200000cac8783b */ /* 0x000fe60000000200 */
[C---:B------:R-:W-:Y:S03]  /*9db0*/  HMMA.16816.F32.BF16 R8, R132.reuse, R138, R8 ;  /* 0x0000008a8408723c */ /* 0x040fe60000041808 */
[----:B------:R-:W1:Y:S05]  /*9dc0*/  LDSM.16.M88.4 R136, [R217+0x8800] ;  /* 0x00880000d988783b */ /* 0x000e6a0000000200 */
[C---:B--2---:R-:W-:Y:S08]  /*9dd0*/  HMMA.16816.F32.BF16 R12, R132.reuse, R156, R12 ;  /* 0x0000009c840c723c */ /* 0x044ff0000004180c */
        /* <DEDUP_REMOVED lines=71> */
[----:B------:R4:W2:Y:S01]  /*a250*/  MUFU.TANH R182, R196 ;  /* 0x000000c400b67308 */ /* 0x0008a20000002400 */
        /* <DEDUP_REMOVED lines=29> */
[----:B------:R-:W1:Y:S01]  /*a430*/  LDSM.16.M88.4 R12, [R215+0xb800] ;  /* 0x00b80000d70c783b */ /* 0x000e620000000200 */
        /* <DEDUP_REMOVED lines=12> */
[-C--:B----4-:R-:W-:Y:S01]  /*a500*/  FMUL.FTZ R196, R48, R225.reuse ;  /* 0x000000e130c47220 */ /* 0x090fe20000410000 */
[-C--:B------:R-:W-:Y:S01]  /*a510*/  FMUL.FTZ R49, R49, R225.reuse ;  /* 0x000000e131317220 */ /* 0x080fe20000410000 */
[-C--:B------:R-:W-:Y:S05]  /*a520*/  FMUL.FTZ R50, R50, R225.reuse ;  /* 0x000000e132327220 */ /* 0x080fea0000410000 */
[----:B------:R2:W4:Y:S01]  /*a530*/  MUFU.TANH R157, R23 ;  /* 0x00000017009d7308 */ /* 0x0005220000002400 */
[C---:B-----5:R-:W-:Y:S05]  /*a540*/  HMMA.16816.F32.BF16 R52, R200.reuse, R16, R52 ;  /* 0x00000010c834723c */ /* 0x060fea0000041834 */
[-C--:B------:R-:W-:Y:S04]  /*a550*/  FMUL.FTZ R51, R51, R225.reuse ;  /* 0x000000e133337220 */ /* 0x080fe80000410000 */
[----:B------:R2:W2:Y:S01]  /*a560*/  MUFU.TANH R187, R21 ;  /* 0x0000001500bb7308 */ /* 0x0004a20000002400 */
[C---:B------:R-:W-:Y:S09]  /*a570*/  HMMA.16816.F32.BF16 R56, R200.reuse, R18, R56 ;  /* 0x00000012c838723c */ /* 0x040ff20000041838 */
[----:B------:R2:W2:Y:S01]  /*a580*/  MUFU.TANH R171, R25 ;  /* 0x0000001900ab7308 */ /* 0x0004a20000002400 */
[C---:B-1----:R-:W-:Y:S03]  /*a590*/  HMMA.16816.F32.BF16 R60, R200.reuse, R12, R60 ;  /* 0x0000000cc83c723c */ /* 0x042fe6000004183c */
[-C--:B------:R-:W-:Y:S01]  /*a5a0*/  FMUL.FTZ R52, R52, R225.reuse ;  /* 0x000000e134347220 */ /* 0x080fe20000410000 */
[-C--:B------:R-:W-:Y:S05]  /*a5b0*/  FMUL.FTZ R53, R53, R225.reuse ;  /* 0x000000e135357220 */ /* 0x080fea0000410000 */
[----:B------:R1:W1:Y:S01]  /*a5c0*/  MUFU.TANH R252, R26 ;  /* 0x0000001a00fc7308 */ /* 0x0002620000002400 */
[-C--:B------:R-:W-:Y:S01]  /*a5d0*/  FMUL.FTZ R54, R54, R225.reuse ;  /* 0x000000e136367220 */ /* 0x080fe20000410000 */
[-C--:B------:R-:W-:Y:S01]  /*a5e0*/  FMUL.FTZ R55, R55, R225.reuse ;  /* 0x000000e137377220 */ /* 0x080fe20000410000 */
[----:B------:R-:W-:Y:S03]  /*a5f0*/  HMMA.16816.F32.BF16 R64, R200, R14, R64 ;  /* 0x0000000ec840723c */ /* 0x000fe60000041840 */
        /* <DEDUP_REMOVED lines=131> */
.L_x_1577:
[----:B------:R-:W-:Y:S05]  /*ae30*/  BSYNC.RECONVERGENT B0 ;  /* 0x0000000000007941 */ /* 0x000fea0003800200 */
.L_x_1576:
        /* <DEDUP_REMOVED lines=98> */
.L_x_1575:
[----:B------:R-:W-:Y:S05]  /*b460*/  BSYNC.RECONVERGENT B1 ;  /* 0x0000000000017941 */ /* 0x000fea0003800200 */
.L_x_1574:
[----:B------:R-:W2:Y:S01]  /*b470*/  LD.E R135, desc[UR4][R2.64+0xdc] ;  /* 0x0000dc0402877980 */ /* 0x000ea2000c101900 */
[----:B------:R-:W-:Y:S02]  /*b480*/  FMNMX3.FTZ R4, R0, R151, R145, !PT ;  /* 0x0000009700047276 */ /* 0x000fe40007810091 */
[----:B------:R-:W-:Y:S02]  /*b490*/  LOP3.LUT R214, R213, 0x200, R214, 0xf8, !PT ;  /* 0x00000200d5d67812 */ /* 0x000fe400078ef8d6 */
[----:B---3--:R-:W-:Y:S02]  /*b4a0*/  FMNMX3.FTZ R11, R4, R9, R7, !PT ;  /* 0x00000009040b7276 */ /* 0x008fe40007810007 */
        /* <DEDUP_REMOVED lines=30> */
[----:B------:R-:W1:Y:S01]  /*b690*/  SHFL.BFLY PT, R4, R5, 0x2, 0x1f ;  /* 0x0c401f0005047f89 */ /* 0x000e6200000e0000 */
[----:B------:R-:W-:Y:S07]  /*b6a0*/  FMNMX3.FTZ R13, R15, R192, R190, !PT ;  /* 0x000000c00f0d7276 */ /* 0x000fee00078100be */
[----:B------:R-:W3:Y:S01]  /*b6b0*/  SHFL.BFLY PT, R8, R13, 0x2, 0x1f ;  /* 0x0c401f000d087f89 */ /* 0x000ee200000e0000 */
[----:B-1----:R-:W-:Y:S07]  /*b6c0*/  FMNMX.FTZ R6, R5, R4, !PT ;  /* 0x0000000405067209 */ /* 0x002fee0007810000 */
[----:B------:R-:W1:Y:S01]  /*b6d0*/  SHFL.BFLY PT, R133, R6, 0x1, 0x1f ;  /* 0x0c201f0006857f89 */ /* 0x000e6200000e0000 */
[----:B---3--:R-:W-:Y:S07]  /*b6e0*/  FMNMX.FTZ R11, R13, R8, !PT ;  /* 0x000000080d0b7209 */ /* 0x008fee0007810000 */
[----:B------:R-:W3:Y:S01]  /*b6f0*/  SHFL.BFLY PT, R134, R11, 0x1, 0x1f ;  /* 0x0c201f000b867f89 */ /* 0x000ee200000e0000 */
[----:B-1----:R-:W-:Y:S05]  /*b700*/  FMNMX.FTZ R133, R6, R133, !PT ;  /* 0x0000008506857209 */ /* 0x002fea0007810000 */
[----:B------:R-:W-:Y:S01]  /*b710*/  FADD.FTZ R4, -R133, R0 ;  /* 0x0000000085047221 */ /* 0x000fe20000010100 */
[----:B---3--:R-:W-:Y:S04]  /*b720*/  FMNMX.FTZ R134, R11, R134, !PT ;  /* 0x000000860b867209 */ /* 0x008fe80007810000 */
[C---:B------:R-:W-:Y:S01]  /*b730*/  FSETP.NEU.FTZ.AND P0, PT, R134.reuse, -INF , PT ;  /* 0xff8000008600780b */ /* 0x040fe20003f1d000 */
[C---:B--2---:R-:W-:Y:S01]  /*b740*/  FMUL.FTZ R156, R135.reuse, R134 ;  /* 0x00000086879c7220 */ /* 0x044fe20000410000 */
[C---:B------:R-:W-:Y:S01]  /*b750*/  FMUL.FTZ R154, R135.reuse, R133 ;  /* 0x00000085879a7220 */ /* 0x040fe20000410000 */
[----:B------:R-:W-:Y:S01]  /*b760*/  FMUL.FTZ R0, R135, R4 ;  /* 0x0000000487007220 */ /* 0x000fe20000410000 */
[----:B------:R-:W-:Y:S02]  /*b770*/  FADD.FTZ R4, -R134, R141 ;  /* 0x0000008d86047221 */ /* 0x000fe40000010100 */
        /* <DEDUP_REMOVED lines=10> */
[--C-:B------:R-:W-:Y:S01]  /*b820*/  FFMA.FTZ R152, R145, R135, -R154.reuse ;  /* 0x0000008791987223 */ /* 0x100fe2000001089a */
[----:B------:R-:W-:Y:S01]  /*b830*/  LEA R145, R214, R211, 0x1 ;  /* 0x000000d3d6917211 */ /* 0x000fe200078e08ff */
[-CC-:B------:R-:W-:Y:S01]  /*b840*/  FFMA.FTZ R148, R9, R135.reuse, -R154.reuse ;  /* 0x0000008709947223 */ /* 0x180fe2000001089a */
[-CC-:B------:R-:W-:Y:S01]  /*b850*/  FFMA.FTZ R151, R151, R135.reuse, -R154.reuse ;  /* 0x0000008797977223 */ /* 0x180fe2000001089a */
[--C-:B------:R-:W-:Y:S01]  /*b860*/  FFMA.FTZ R147, R7, R135, -R154.reuse ;  /* 0x0000008707937223 */ /* 0x100fe2000001089a */
[----:B------:R-:W-:Y:S01]  /*b870*/  IADD3 R144, PT, PT, R212, R145, RZ ;  /* 0x00000091d4907210 */ /* 0x000fe20007ffe0ff */
[----:B------:R-:W2:Y:S01]  /*b880*/  LDSM.16.MT88.4 R12, [R145+0xc000] ;  /* 0x00c00000910c783b */ /* 0x000ea20000004200 */
[----:B------:R-:W3:Y:S01]  /*b890*/  MUFU.EX2 R132, R132 ;  /* 0x0000008400847308 */ /* 0x000ee20000000800 */
[C---:B------:R-:W-:Y:S01]  /*b8a0*/  IADD3 R8, PT, PT, R145.reuse, 0xc000, RZ ;  /* 0x0000c00091087810 */ /* 0x040fe20007ffe0ff */
[--C-:B------:R-:W-:Y:S01]  /*b8b0*/  FFMA.FTZ R172, R244, R135, -R154.reuse ;  /* 0x00000087f4ac7223 */ /* 0x100fe2000001089a */
[----:B------:R-:W-:Y:S01]  /*b8c0*/  IADD3 R141, PT, PT, R145, 0xc040, RZ ;  /* 0x0000c040918d7810 */ /* 0x000fe20007ffe0ff */
[----:B-1----:R-:W-:Y:S01]  /*b8d0*/  FMUL.FTZ R6, R0, R130 ;  /* 0x0000008200067220 */ /* 0x002fe20000410000 */
[----:B------:R-:W-:Y:S01]  /*b8e0*/  @P2 IADD3 R141, PT, PT, R8, -0x40, RZ ;  /* 0xffffffc0088d2810 */ /* 0x000fe20007ffe0ff */
[C---:B------:R-:W-:Y:S01]  /*b8f0*/  FMUL.FTZ R7, R0.reuse, R131 ;  /* 0x0000008300077220 */ /* 0x040fe20000410000 */
[----:B------:R-:W1:Y:S03]  /*b900*/  LDSM.16.MT88.4 R20, [R144+0xc000] ;  /* 0x00c000009014783b */ /* 0x000e660000004200 */
[----:B------:R-:W-:Y:S01]  /*b910*/  MUFU.EX2 R153, R153 ;  /* 0x0000009900997308 */ /* 0x000fe20000000800 */
[C---:B------:R-:W-:Y:S01]  /*b920*/  FMUL.FTZ R10, R0.reuse, R126 ;  /* 0x0000007e000a7220 */ /* 0x040fe20000410000 */
[----:B------:R-:W-:Y:S01]  /*b930*/  FMUL.FTZ R11, R0, R127 ;  /* 0x0000007f000b7220 */ /* 0x000fe20000410000 */
[----:B------:R-:W-:Y:S01]  /*b940*/  IADD3 R212, PT, PT, R212, R141, RZ ;  /* 0x0000008dd4d47210 */ /* 0x000fe20007ffe0ff */
[C---:B------:R-:W-:Y:S01]  /*b950*/  FMUL.FTZ R18, R0.reuse, R118 ;  /* 0x0000007600127220 */ /* 0x040fe20000410000 */
[C---:B------:R-:W-:Y:S01]  /*b960*/  FMUL.FTZ R19, R0.reuse, R119 ;  /* 0x0000007700137220 */ /* 0x040fe20000410000 */
[----:B------:R-:W-:Y:S01]  /*b970*/  FMUL.FTZ R26, R0, R110 ;  /* 0x0000006e001a7220 */ /* 0x000fe20000410000 */
[----:B------:R-:W4:Y:S03]  /*b980*/  LDSM.16.MT88.4 R28, [R141] ;  /* 0x000000008d1c783b */ /* 0x000f260000004200 */
[----:B------:R-:W5:Y:S01]  /*b990*/  MUFU.EX2 R146, R146 ;  /* 0x0000009200927308 */ /* 0x000f620000000800 */
[C---:B---3--:R-:W-:Y:S01]  /*b9a0*/  FMUL.FTZ R4, R132.reuse, R128 ;  /* 0x0000008084047220 */ /* 0x048fe20000410000 */
[C---:B------:R-:W-:Y:S01]  /*b9b0*/  FMUL.FTZ R5, R132.reuse, R129 ;  /* 0x0000008184057220 */ /* 0x040fe20000410000 */
[C---:B------:R-:W-:Y:S01]  /*b9c0*/  FMUL.FTZ R8, R132.reuse, R124 ;  /* 0x0000007c84087220 */ /* 0x040fe20000410000 */
[C---:B------:R-:W-:Y:S01]  /*b9d0*/  FMUL.FTZ R9, R132.reuse, R125 ;  /* 0x0000007d84097220 */ /* 0x040fe20000410000 */
[C---:B------:R-:W-:Y:S01]  /*b9e0*/  FMUL.FTZ R16, R132.reuse, R116 ;  /* 0x0000007484107220 */ /* 0x040fe20000410000 */
[----:B------:R-:W-:Y:S01]  /*b9f0*/  FMUL.FTZ R17, R132, R117 ;  /* 0x0000007584117220 */ /* 0x000fe20000410000 */
[----:B------:R-:W3:Y:S03]  /*ba00*/  LDSM.16.MT88.4 R36, [R212] ;  /* 0x00000000d424783b */ /* 0x000ee60000004200 */
[----:B------:R-:W-:Y:S01]  /*ba10*/  MUFU.EX2 R151, R151 ;  /* 0x0000009700977308 */ /* 0x000fe20000000800 */
[----:B------:R-:W-:Y:S01]  /*ba20*/  FMUL.FTZ R27, R0, R111 ;  /* 0x0000006f001b7220 */ /* 0x000fe20000410000 */
[C---:B------:R-:W-:Y:S01]  /*ba30*/  FMUL.FTZ R24, R132.reuse, R108 ;  /* 0x0000006c84187220 */ /* 0x040fe20000410000 */
[----:B------:R-:W-:Y:S01]  /*ba40*/  FMUL.FTZ R25, R132, R109 ;  /* 0x0000006d84197220 */ /* 0x000fe20000410000 */
[C---:B------:R-:W-:Y:S01]  /*ba50*/  FMUL.FTZ R34, R0.reuse, R102 ;  /* 0x0000006600227220 */ /* 0x040fe20000410000 */
[----:B------:R-:W-:Y:S01]  /*ba60*/  FMUL.FTZ R35, R0, R103 ;  /* 0x0000006700237220 */ /* 0x000fe20000410000 */
[----:B------:R-:W-:Y:S01]  /*ba70*/  FMUL.FTZ R32, R132, R100 ;  /* 0x0000006484207220 */ /* 0x000fe20000410000 */
[----:B------:R-:W3:Y:S03]  /*ba80*/  LDSM.16.MT88.4 R44, [R145+0x10000] ;  /* 0x01000000912c783b */ /* 0x000ee60000004200 */
[----:B------:R-:W2:Y:S01]  /*ba90*/  MUFU.EX2 R152, R152 ;  /* 0x0000009800987308 */ /* 0x000ea20000000800 */
[----:B-----5:R-:W-:Y:S01]  /*baa0*/  F2FP.BF16.F32.PACK_AB R128, R146, R153 ;  /* 0x000000999280723e */ /* 0x020fe200000010ff */
[----:B------:R-:W-:Y:S01]  /*bab0*/  FMUL.FTZ R33, R132, R101 ;  /* 0x0000006584217220 */ /* 0x000fe20000410000 */
[C---:B------:R-:W-:Y:S01]  /*bac0*/  FMUL.FTZ R42, R0.reuse, R94 ;  /* 0x0000005e002a7220 */ /* 0x040fe20000410000 */
[----:B------:R-:W-:Y:S01]  /*bad0*/  FMUL.FTZ R43, R0, R95 ;  /* 0x0000005f002b7220 */ /* 0x000fe20000410000 */
[C---:B------:R-:W-:Y:S01]  /*bae0*/  FMUL.FTZ R40, R132.reuse, R92 ;  /* 0x0000005c84287220 */ /* 0x040fe20000410000 */
[----:B------:R-:W-:Y:S01]  /*baf0*/  FMUL.FTZ R41, R132, R93 ;  /* 0x0000005d84297220 */ /* 0x000fe20000410000 */
[----:B------:R-:W5:Y:S03]  /*bb00*/  LDSM.16.MT88.4 R52, [R144+0x10000] ;  /* 0x010000009034783b */ /* 0x000f660000004200 */
        /* <DEDUP_REMOVED lines=8> */
[----:B------:R-:W1:Y:S01]  /*bb90*/  MUFU.EX2 R149, R149 ;  /* 0x0000009500957308 */ /* 0x000e620000000800 */
[----:B--2---:R-:W-:Y:S01]  /*bba0*/  F2FP.BF16.F32.PACK_AB R129, R152, R151 ;  /* 0x000000979881723e */ /* 0x004fe200000010ff */
[C---:B------:R-:W-:Y:S01]  /*bbb0*/  FMUL.FTZ R56, R132.reuse, R76 ;  /* 0x0000004c84387220 */ /* 0x040fe20000410000 */
[----:B------:R-:W-:Y:S01]  /*bbc0*/  FMUL.FTZ R57, R132, R77 ;  /* 0x0000004d84397220 */ /* 0x000fe20000410000 */
[C---:B------:R-:W-:Y:S01]  /*bbd0*/  FMUL.FTZ R66, R0.reuse, R70 ;  /* 0x0000004600427220 */ /* 0x040fe20000410000 */
[----:B------:R-:W-:Y:S01]  /*bbe0*/  FMUL.FTZ R67, R0, R71 ;  /* 0x0000004700437220 */ /* 0x000fe20000410000 */
[C---:B------:R-:W-:Y:S01]  /*bbf0*/  FMUL.FTZ R64, R132.reuse, R68 ;  /* 0x0000004484407220 */ /* 0x040fe20000410000 */
[----:B------:R-:W2:Y:S03]  /*bc00*/  LDSM.16.MT88.4 R84, [R212+0x4000] ;  /* 0x00400000d454783b */ /* 0x000ea60000004200 */
[----:B------:R-:W-:Y:S01]  /*bc10*/  MUFU.EX2 R148, R148 ;  /* 0x0000009400947308 */ /* 0x000fe20000000800 */
[----:B------:R-:W-:Y:S01]  /*bc20*/  FMUL.FTZ R65, R132, R69 ;  /* 0x0000004584417220 */ /* 0x000fe20000410000 */
[-CC-:B------:R-:W-:Y:S01]  /*bc30*/  FFMA.FTZ R160, R159, R135.reuse, -R154.reuse ;  /* 0x000000879fa07223 */ /* 0x180fe2000001089a */
[-C--:B------:R-:W-:Y:S01]  /*bc40*/  FFMA.FTZ R159, R157, R135.reuse, -R154 ;  /* 0x000000879d9f7223 */ /* 0x080fe2000001089a */
[-CC-:B------:R-:W-:Y:S01]  /*bc50*/  FFMA.FTZ R155, R155, R135.reuse, -R156.reuse ;  /* 0x000000879b9b7223 */ /* 0x180fe2000001089c */
[-C--:B------:R-:W-:Y:S01]  /*bc60*/  FFMA.FTZ R157, R187, R135.reuse, -R156 ;  /* 0x00000087bb9d7223 */ /* 0x080fe2000001089c */
[-CC-:B------:R-:W-:Y:S01]  /*bc70*/  FFMA.FTZ R164, R252, R135.reuse, -R154.reuse ;  /* 0x00000087fca47223 */ /* 0x180fe2000001089a */
[----:B------:R-:W2:Y:S03]  /*bc80*/  LDSM.16.MT88.4 R76, [R145+0xc800] ;  /* 0x00c80000914c783b */ /* 0x000ea60000004200 */
[----:B------:R-:W4:Y:S01]  /*bc90*/  MUFU.EX2 R147, R147 ;  /* 0x0000009300937308 */ /* 0x000f220000000800 */
[----:B-1----:R-:W-:Y:S01]  /*bca0*/  F2FP.BF16.F32.PACK_AB R130, R149, R150 ;  /* 0x000000969582723e */ /* 0x002fe200000010ff */
[-C--:B------:R-:W-:Y:S01]  /*bcb0*/  FFMA.FTZ R167, R167, R135.reuse, -R154 ;  /* 0x00000087a7a77223 */ /* 0x080fe2000001089a */
        /* <DEDUP_REMOVED lines=8> */
[-CC-:B------:R-:W-:Y:S01]  /*bd40*/  FFMA.FTZ R169, R204, R135.reuse, -R156.reuse ;  /* 0x00000087cca97223 */ /* 0x180fe2000001089c */
[-C--:B------:R-:W-:Y:S01]  /*bd50*/  FFMA.FTZ R163, R196, R135.reuse, -R156 ;  /* 0x00000087c4a37223 */ /* 0x080fe2000001089c */
[-C--:B------:R-:W-:Y:S01]  /*bd60*/  FFMA.FTZ R188, R251, R135.reuse, -R154 ;  /* 0x00000087fbbc7223 */ /* 0x080fe2000001089a */
[-C--:B------:R-:W-:Y:S01]  /*bd70*/  FFMA.FTZ R187, R249, R135.reuse, -R156 ;  /* 0x00000087f9bb7223 */ /* 0x080fe2000001089c */
[----:B------:R-:W-:Y:S03]  /*bd80*/  LDSM.16.MT88.4 R124, [R145+0xf800] ;  /* 0x00f80000917c783b */ /* 0x000fe60000004200 */
[----:B------:R-:W-:Y:S01]  /*bd90*/  MUFU.EX2 R158, R158 ;  /* 0x0000009e009e7308 */ /* 0x000fe20000000800 */
[----:B----4-:R-:W-:Y:S01]  /*bda0*/  F2FP.BF16.F32.PACK_AB R131, R147, R148 ;  /* 0x000000949383723e */ /* 0x010fe200000010ff */
[-CC-:B------:R-:W-:Y:S01]  /*bdb0*/  FFMA.FTZ R189, R247, R135.reuse, -R154.reuse ;  /* 0x00000087f7bd7223 */ /* 0x180fe2000001089a */
[-CC-:B------:R-:W-:Y:S01]  /*bdc0*/  FFMA.FTZ R196, R207, R135.reuse, -R154.reuse ;  /* 0x00000087cfc47223 */ /* 0x180fe2000001089a */
[-CC-:B------:R-:W-:Y:S01]  /*bdd0*/  FFMA.FTZ R199, R199, R135.reuse, -R154.reuse ;  /* 0x00000087c7c77223 */ /* 0x180fe2000001089a */
[-CC-:B------:R-:W-:Y:S01]  /*bde0*/  FFMA.FTZ R200, R197, R135.reuse, -R154.reuse ;  /* 0x00000087c5c87223 */ /* 0x180fe2000001089a */
[--C-:B------:R-:W-:Y:S01]  /*bdf0*/  FFMA.FTZ R139, R139, R135, -R154.reuse ;  /* 0x000000878b8b7223 */ /* 0x100fe2000001089a */
[----:B------:R-:W-:Y:S01]  /*be00*/  LDSM.16.MT88.4 R116, [R144+0xf800] ;  /* 0x00f800009074783b */ /* 0x000fe20000004200 */
[C---:B------:R-:W-:Y:S02]  /*be10*/  HMMA.16816.F32.BF16 R4, R128.reuse, R12, R4 ;  /* 0x0000000c8004723c */ /* 0x040fe40000041804 */
[----:B------:R-:W-:Y:S03]  /*be20*/  MUFU.EX2 R155, R155 ;  /* 0x0000009b009b7308 */ /* 0x000fe60000000800 */
[C---:B------:R-:W-:Y:S01]  /*be30*/  FMUL.FTZ R12, R132.reuse, R120 ;  /* 0x00000078840c7220 */ /* 0x040fe20000410000 */
[----:B------:R-:W-:Y:S01]  /*be40*/  FMUL.FTZ R13, R132, R121 ;  /* 0x00000079840d7220 */ /* 0x000fe20000410000 */
[----:B------:R-:W-:Y:S01]  /*be50*/  LDSM.16.MT88.4 R108, [R141+0x3800] ;  /* 0x003800008d6c783b */ /* 0x000fe20000004200 */
[C---:B------:R-:W-:Y:S04]  /*be60*/  HMMA.16816.F32.BF16 R8, R128.reuse, R14, R8 ;  /* 0x0000000e8008723c */ /* 0x040fe80000041808 */
[----:B------:R-:W-:Y:S01]  /*be70*/  MUFU.EX2 R160, R160 ;  /* 0x000000a000a07308 */ /* 0x000fe20000000800 */
[C---:B------:R-:W-:Y:S01]  /*be80*/  FMUL.FTZ R14, R0.reuse, R122 ;  /* 0x0000007a000e7220 */ /* 0x040fe20000410000 */
[----:B------:R-:W-:Y:S01]  /*be90*/  FMUL.FTZ R15, R0, R123 ;  /* 0x0000007b000f7220 */ /* 0x000fe20000410000 */
[-CC-:B------:R-:W-:Y:S01]  /*bea0*/  FFMA.FTZ R138, R138, R135.reuse, -R154.reuse ;  /* 0x000000878a8a7223 */ /* 0x180fe2000001089a */
[-C--:B------:R-:W-:Y:S01]  /*beb0*/  FFMA.FTZ R137, R137, R135.reuse, -R154 ;  /* 0x0000008789897223 */ /* 0x080fe2000001089a */
[----:B------:R-:W-:Y:S01]  /*bec0*/  LDSM.16.MT88.4 R100, [R212+0x3800] ;  /* 0x00380000d464783b */ /* 0x000fe20000004200 */
[-CC-:B------:R-:W-:Y:S04]  /*bed0*/  FFMA.FTZ R193, R193, R135.reuse, -R156.reuse ;  /* 0x00000087c1c17223 */ /* 0x180fe8000001089c */
[----:B------:R-:W-:Y:S01]  /*bee0*/  MUFU.EX2 R159, R159 ;  /* 0x0000009f009f7308 */ /* 0x000fe20000000800 */
[--C-:B------:R-:W-:Y:S01]  /*bef0*/  FFMA.FTZ R202, R195, R135, -R156.reuse ;  /* 0x00000087c3ca7223 */ /* 0x100fe2000001089c */
[C---:B------:R-:W-:Y:S03]  /*bf00*/  HMMA.16816.F32.BF16 R12, R128.reuse, R20, R12 ;  /* 0x00000014800c723c */ /* 0x040fe6000004180c */
[C---:B------:R-:W-:Y:S01]  /*bf10*/  FMUL.FTZ R20, R132.reuse, R112 ;  /* 0x0000007084147220 */ /* 0x040fe20000410000 */
[----:B------:R-:W-:Y:S01]  /*bf20*/  FMUL.FTZ R21, R132, R113 ;  /* 0x0000007184157220 */ /* 0x000fe20000410000 */
[----:B------:R-:W-:Y:S03]  /*bf30*/  FFMA.FTZ R192, R192, R135, -R156 ;  /* 0x00000087c0c07223 */ /* 0x000fe6000001089c */
[----:B------:R-:W-:Y:S01]  /*bf40*/  MUFU.EX2 R157, R157 ;  /* 0x0000009d009d7308 */ /* 0x000fe20000000800 */
[C---:B------:R-:W-:Y:S01]  /*bf50*/  FFMA.FTZ R151, R0.reuse, R241, R151 ;  /* 0x000000f100977223 */ /* 0x040fe20000010097 */
[C---:B------:R-:W-:Y:S03]  /*bf60*/  HMMA.16816.F32.BF16 R16, R128.reuse, R22, R16 ;  /* 0x000000168010723c */ /* 0x040fe60000041810 */
[C---:B------:R-:W-:Y:S01]  /*bf70*/  FMUL.FTZ R22, R0.reuse, R114 ;  /* 0x0000007200167220 */ /* 0x040fe20000410000 */
[----:B------:R-:W-:Y:S01]  /*bf80*/  FMUL.FTZ R23, R0, R115 ;  /* 0x0000007300177220 */ /* 0x000fe20000410000 */
[----:B------:R-:W-:Y:S03]  /*bf90*/  FADD.FTZ R151, R152, R151 ;  /* 0x0000009798977221 */ /* 0x000fe60000010000 */
[----:B------:R-:W-:Y:S01]  /*bfa0*/  MUFU.EX2 R164, R164 ;  /* 0x000000a400a47308 */ /* 0x000fe20000000800 */
[----:B------:R-:W-:Y:S01]  /*bfb0*/  FFMA.FTZ R153, R132, R243, R153 ;  /* 0x000000f384997223 */ /* 0x000fe20000010099 */
[----:B------:R-:W-:Y:S01]  /*bfc0*/  ISETP.GT.AND P0, PT, R231, R222, PT ;  /* 0x000000dee700720c */ /* 0x000fe20003f04270 */
[----:B------:R-:W-:Y:S01]  /*bfd0*/  FADD.FTZ R148, R148, R151 ;  /* 0x0000009794947221 */ /* 0x000fe20000010000 */
[C---:B------:R-:W-:Y:S03]  /*bfe0*/  HMMA.16816.F32.BF16 R20, R128.reuse, R28, R20 ;  /* 0x0000001c8014723c */ /* 0x040fe60000041814 */
[C---:B------:R-:W-:Y:S01]  /*bff0*/  FMUL.FTZ R28, R132.reuse, R104 ;  /* 0x00000068841c7220 */ /* 0x040fe20000410000 */
[----:B------:R-:W-:Y:S02]  /*c000*/  FMUL.FTZ R29, R132, R105 ;  /* 0x00000069841d7220 */ /* 0x000fe40000410000 */
        /* <DEDUP_REMOVED lines=12> */
[C---:B---3--:R-:W-:Y:S04]  /*c0d0*/  HMMA.16816.F32.BF16 R28, R128.reuse, R36, R28 ;  /* 0x00000024801c723c */ /* 0x048fe8000004181c */
        /* <DEDUP_REMOVED lines=27> */
[----:B------:R-:W1:Y:S01]  /*c290*/  MUFU.EX2 R97, R97 ;  /* 0x0000006100617308 */ /* 0x000e620000000800 */
[-C--:B------:R-:W-:Y:S01]  /*c2a0*/  FFMA.FTZ R173, R206, R135.reuse, -R154 ;  /* 0x00000087cead7223 */ /* 0x080fe2000001089a */
[-CC-:B------:R-:W-:Y:S01]  /*c2b0*/  FFMA.FTZ R182, R165, R135.reuse, -R156.reuse ;  /* 0x00000087a5b67223 */ /* 0x180fe2000001089c */
[----:B------:R-:W-:Y:S01]  /*c2c0*/  FFMA.FTZ R186, R161, R135, -R156 ;  /* 0x00000087a1ba7223 */ /* 0x000fe2000001089c */
[C---:B-----5:R-:W-:Y:S03]  /*c2d0*/  HMMA.16816.F32.BF16 R44, R128.reuse, R52, R44 ;  /* 0x00000034802c723c */ /* 0x060fe6000004182c */
[C---:B------:R-:W-:Y:S01]  /*c2e0*/  FMUL.FTZ R52, R132.reuse, R80 ;  /* 0x0000005084347220 */ /* 0x040fe20000410000 */
[----:B------:R-:W-:Y:S02]  /*c2f0*/  FMUL.FTZ R53, R132, R81 ;  /* 0x0000005184357220 */ /* 0x000fe40000410000 */
[----:B------:R-:W3:Y:S01]  /*c300*/  MUFU.EX2 R98, R98 ;  /* 0x0000006200627308 */ /* 0x000ee20000000800 */
[-CC-:B------:R-:W-:Y:S01]  /*c310*/  FFMA.FTZ R165, R198, R135.reuse, -R154.reuse ;  /* 0x00000087c6a57223 */ /* 0x180fe2000001089a */
[----:B------:R-:W-:Y:S01]  /*c320*/  FFMA.FTZ R161, R194, R135, -R154 ;  /* 0x00000087c2a17223 */ /* 0x000fe2000001089a */
[C---:B------:R-:W-:Y:S03]  /*c330*/  HMMA.16816.F32.BF16 R48, R128.reuse, R54, R48 ;  /* 0x000000368030723c */ /* 0x040fe60000041830 */
[C---:B------:R-:W-:Y:S01]  /*c340*/  FMUL.FTZ R54, R0.reuse, R82 ;  /* 0x0000005200367220 */ /* 0x040fe20000410000 */
[----:B------:R-:W-:Y:S01]  /*c350*/  FMUL.FTZ R55, R0, R83 ;  /* 0x0000005300377220 */ /* 0x000fe20000410000 */
[----:B-1----:R-:W-:Y:S01]  /*c360*/  F2FP.BF16.F32.PACK_AB R68, R97, R96 ;  /* 0x000000606144723e */ /* 0x002fe200000010ff */
[----:B------:R-:W1:Y:S01]  /*c370*/  LDSM.16.MT88.4 R80, [R144+0xc800] ;  /* 0x00c800009050783b */ /* 0x000e620000004200 */
[----:B------:R-:W4:Y:S01]  /*c380*/  MUFU.EX2 R99, R99 ;  /* 0x0000006300637308 */ /* 0x000f220000000800 */
[-CC-:B------:R-:W-:Y:S01]  /*c390*/  FFMA.FTZ R194, R217, R135.reuse, -R156.reuse ;  /* 0x00000087d9c27223 */ /* 0x180fe2000001089c */
[-CC-:B------:R-:W-:Y:S01]  /*c3a0*/  FFMA.FTZ R191, R215, R135.reuse, -R156.reuse ;  /* 0x00000087d7bf7223 */ /* 0x180fe2000001089c */
[----:B------:R-:W-:Y:S01]  /*c3b0*/  FFMA.FTZ R198, R205, R135, -R156 ;  /* 0x00000087cdc67223 */ /* 0x000fe2000001089c */
[C---:B------:R-:W-:Y:S03]  /*c3c0*/  HMMA.16816.F32.BF16 R52, R128.reuse, R60, R52 ;  /* 0x0000003c8034723c */ /* 0x040fe60000041834 */
[C---:B------:R-:W-:Y:S01]  /*c3d0*/  FMUL.FTZ R60, R132.reuse, R72 ;  /* 0x00000048843c7220 */ /* 0x040fe20000410000 */
[----:B------:R-:W-:Y:S01]  /*c3e0*/  FMUL.FTZ R61, R132, R73 ;  /* 0x00000049843d7220 */ /* 0x000fe20000410000 */
[----:B---3--:R-:W-:Y:S01]  /*c3f0*/  F2FP.BF16.F32.PACK_AB R69, R105, R98 ;  /* 0x000000626945723e */ /* 0x008fe200000010ff */
[----:B------:R-:W3:Y:S01]  /*c400*/  MUFU.EX2 R107, R107 ;  /* 0x0000006b006b7308 */ /* 0x000ee20000000800 */
[----:B------:R-:W-:Y:S01]  /*c410*/  FFMA.FTZ R154, R136, R135, -R154 ;  /* 0x00000087889a7223 */ /* 0x000fe2000001089a */
[C---:B------:R-:W-:Y:S03]  /*c420*/  HMMA.16816.F32.BF16 R56, R128.reuse, R62, R56 ;  /* 0x0000003e8038723c */ /* 0x040fe60000041838 */
[C---:B------:R-:W-:Y:S01]  /*c430*/  FMUL.FTZ R62, R0.reuse, R74 ;  /* 0x0000004a003e7220 */ /* 0x040fe20000410000 */
[----:B------:R-:W-:Y:S01]  /*c440*/  FMUL.FTZ R63, R0, R75 ;  /* 0x0000004b003f7220 */ /* 0x000fe20000410000 */
[----:B----4-:R-:W-:Y:S01]  /*c450*/  F2FP.BF16.F32.PACK_AB R70, R99, R104 ;  /* 0x000000686346723e */ /* 0x010fe200000010ff */
[----:B------:R-:W4:Y:S02]  /*c460*/  LDSM.16.MT88.4 R72, [R212+0x800] ;  /* 0x00080000d448783b */ /* 0x000f240000004200 */
[----:B------:R-:W5:Y:S01]  /*c470*/  MUFU.EX2 R162, R162 ;  /* 0x000000a200a27308 */ /* 0x000f620000000800 */
[----:B------:R-:W-:Y:S01]  /*c480*/  FFMA.FTZ R156, R190, R135, -R156 ;  /* 0x00000087be9c7223 */ /* 0x000fe2000001089c */
[----:B------:R-:W-:Y:S01]  /*c490*/  FADD.FTZ R147, R147, R148 ;  /* 0x0000009493937221 */ /* 0x000fe20000010000 */
[----:B------:R-:W-:Y:S01]  /*c4a0*/  FADD.FTZ R153, R146, R153 ;  /* 0x0000009992997221 */ /* 0x000fe20000010000 */
[C---:B--2---:R-:W-:Y:S03]  /*c4b0*/  HMMA.16816.F32.BF16 R60, R128.reuse, R84, R60 ;  /* 0x00000054803c723c */ /* 0x044fe6000004183c */
[----:B------:R-:W-:Y:S01]  /*c4c0*/  FADD.FTZ R98, R98, R147 ;  /* 0x0000009362627221 */ /* 0x000fe20000010000 */
[----:B---3--:R-:W-:Y:S02]  /*c4d0*/  F2FP.BF16.F32.PACK_AB R71, R107, R106 ;  /* 0x0000006a6b47723e */ /* 0x008fe400000010ff */
[----:B------:R-:W-:Y:S01]  /*c4e0*/  MUFU.EX2 R171, R171 ;  /* 0x000000ab00ab7308 */ /* 0x000fe20000000800 */
[----:B------:R-:W-:Y:S01]  /*c4f0*/  FADD.FTZ R150, R150, R153 ;  /* 0x0000009996967221 */ /* 0x000fe20000010000 */
[----:B------:R-:W-:Y:S01]  /*c500*/  FADD.FTZ R105, R105, R98 ;  /* 0x0000006269697221 */ /* 0x000fe20000010000 */
[----:B------:R-:W-:Y:S01]  /*c510*/  HMMA.16816.F32.BF16 R64, R128, R86, R64 ;  /* 0x000000568040723c */ /* 0x000fe20000041840 */
[----:B------:R-:W-:Y:S02]  /*c520*/  LDSM.16.MT88.4 R84, [R141+0x4800] ;  /* 0x004800008d54783b */ /* 0x000fe40000004200 */
[----:B------:R-:W-:Y:S01]  /*c530*/  FADD.FTZ R106, R106, R105 ;  /* 0x000000696a6a7221 */ /* 0x000fe20000010000 */
[----:B------:R-:W-:Y:S03]  /*c540*/  FADD.FTZ R149, R149, R150 ;  /* 0x0000009695957221 */ /* 0x000fe60000010000 */
[----:B------:R-:W2:Y:S01]  /*c550*/  MUFU.EX2 R166, R166 ;  /* 0x000000a600a67308 */ /* 0x000ea20000000800 */
[----:B------:R-:W-:Y:S01]  /*c560*/  FADD.FTZ R107, R107, R106 ;  /* 0x0000006a6b6b7221 */ /* 0x000fe20000010000 */
[C---:B------:R-:W-:Y:S08]  /*c570*/  HMMA.16816.F32.BF16 R4, R68.reuse, R76, R4 ;  /* 0x0000004c4404723c */ /* 0x040ff00000041804 */
[----:B------:R-:W3:Y:S01]  /*c580*/  MUFU.EX2 R177, R177 ;  /* 0x000000b100b17308 */ /* 0x000ee20000000800 */
[----:B------:R-:W-:Y:S01]  /*c590*/  FADD.FTZ R96, R96, R149 ;  /* 0x0000009560607221 */ /* 0x000fe20000010000 */
[C---:B------:R-:W-:Y:S01]  /*c5a0*/  HMMA.16816.F32.BF16 R8, R68.reuse, R78, R8 ;  /* 0x0000004e4408723c */ /* 0x040fe20000041808 */
[----:B------:R-:W5:Y:S02]  /*c5b0*/  LDSM.16.MT88.4 R76, [R145+0x10800] ;  /* 0x01080000914c783b */ /* 0x000f640000004200 */
[----:B------:R-:W-:Y:S05]  /*c5c0*/  FADD.FTZ R97, R97, R96 ;  /* 0x0000006061617221 */ /* 0x000fea0000010000 */
[----:B------:R-:W-:Y:S01]  /*c5d0*/  MUFU.EX2 R168, R168 ;  /* 0x000000a800a87308 */ /* 0x000fe20000000800 */
[----:B------:R-:W-:Y:S01]  /*c5e0*/  FADD.FTZ R104, R104, R97 ;  /* 0x0000006168687221 */ /* 0x000fe20000010000 */
[C---:B-1----:R-:W-:Y:S03]  /*c5f0*/  HMMA.16816.F32.BF16 R12, R68.reuse, R80, R12 ;  /* 0x00000050440c723c */ /* 0x042fe6000004180c */
[----:B------:R-:W-:Y:S05]  /*c600*/  FADD.FTZ R99, R99, R104 ;  /* 0x0000006863637221 */ /* 0x000fea0000010000 */
[----:B------:R-:W1:Y:S01]  /*c610*/  MUFU.EX2 R179, R179 ;  /* 0x000000b300b37308 */ /* 0x000e620000000800 */
[C---:B------:R-:W-:Y:S01]  /*c620*/  HMMA.16816.F32.BF16 R16, R68.reuse, R82, R16 ;  /* 0x000000524410723c */ /* 0x040fe20000041810 */
[----:B------:R-:W2:Y:S08]  /*c630*/  LDSM.16.MT88.4 R80, [R144+0x10800] ;  /* 0x010800009050783b */ /* 0x000eb00000004200 */
[----:B------:R-:W1:Y:S01]  /*c640*/  MUFU.EX2 R183, R183 ;  /* 0x000000b700b77308 */ /* 0x000e620000000800 */
[C---:B------:R-:W-:Y:S09]  /*c650*/  HMMA.16816.F32.BF16 R20, R68.reuse, R88, R20 ;  /* 0x000000584414723c */ /* 0x040ff20000041814 */
[----:B------:R-:W-:Y:S01]  /*c660*/  MUFU.EX2 R185, R185 ;  /* 0x000000b900b97308 */ /* 0x000fe20000000800 */
[C---:B------:R-:W-:Y:S01]  /*c670*/  HMMA.16816.F32.BF16 R24, R68.reuse, R90, R24 ;  /* 0x0000005a4418723c */ /* 0x040fe20000041818 */
[----:B------:R-:W3:Y:S08]  /*c680*/  LDSM.16.MT88.4 R88, [R212+0x4800] ;  /* 0x00480000d458783b */ /* 0x000ef00000004200 */
[----:B------:R-:W1:Y:S01]  /*c690*/  MUFU.EX2 R174, R174 ;  /* 0x000000ae00ae7308 */ /* 0x000e620000000800 */
[C---:B----4-:R-:W-:Y:S09]  /*c6a0*/  HMMA.16816.F32.BF16 R28, R68.reuse, R72, R28 ;  /* 0x00000048441c723c */ /* 0x050ff2000004181c */
[----:B------:R-:W-:Y:S01]  /*c6b0*/  MUFU.EX2 R176, R176 ;  /* 0x000000b000b07308 */ /* 0x000fe20000000800 */
[C---:B------:R-:W-:Y:S01]  /*c6c0*/  HMMA.16816.F32.BF16 R32, R68.reuse, R74, R32 ;  /* 0x0000004a4420723c */ /* 0x040fe20000041820 */
[----:B------:R-:W4:Y:S08]  /*c6d0*/  LDSM.16.MT88.4 R72, [R145+0xd000] ;  /* 0x00d000009148783b */ /* 0x000f300000004200 */
[----:B------:R-:W1:Y:S01]  /*c6e0*/  MUFU.EX2 R181, R181 ;  /* 0x000000b500b57308 */ /* 0x000e620000000800 */
[C---:B-----5:R-:W-:Y:S09]  /*c6f0*/  HMMA.16816.F32.BF16 R36, R68.reuse, R76, R36 ;  /* 0x0000004c4424723c */ /* 0x060ff20000041824 */
[----:B------:R-:W-:Y:S01]  /*c700*/  MUFU.EX2 R175, R175 ;  /* 0x000000af00af7308 */ /* 0x000fe20000000800 */
[C---:B------:R-:W-:Y:S01]  /*c710*/  HMMA.16816.F32.BF16 R40, R68.reuse, R78, R40 ;  /* 0x0000004e4428723c */ /* 0x040fe20000041828 */
[----:B------:R-:W5:Y:S08]  /*c720*/  LDSM.16.MT88.4 R76, [R141+0x1000] ;  /* 0x001000008d4c783b */ /* 0x000f700000004200 */
[----:B------:R-:W1:Y:S01]  /*c730*/  MUFU.EX2 R178, R178 ;  /* 0x000000b200b27308 */ /* 0x000e620000000800 */
[C---:B--2---:R-:W-:Y:S09]  /*c740*/  HMMA.16816.F32.BF16 R44, R68.reuse, R80, R44 ;  /* 0x00000050442c723c */ /* 0x044ff2000004182c */
[----:B------:R-:W-:Y:S01]  /*c750*/  MUFU.EX2 R173, R173 ;  /* 0x000000ad00ad7308 */ /* 0x000fe20000000800 */
[C---:B------:R-:W-:Y:S01]  /*c760*/  HMMA.16816.F32.BF16 R48, R68.reuse, R82, R48 ;  /* 0x000000524430723c */ /* 0x040fe20000041830 */
[----:B------:R-:W2:Y:S08]  /*c770*/  LDSM.16.MT88.4 R80, [R212+0x1000] ;  /* 0x00100000d450783b */ /* 0x000eb00000004200 */
[----:B------:R-:W1:Y:S01]  /*c780*/  MUFU.EX2 R180, R180 ;  /* 0x000000b400b47308 */ /* 0x000e620000000800 */
[C---:B------:R-:W-:Y:S09]  /*c790*/  HMMA.16816.F32.BF16 R52, R68.reuse, R84, R52 ;  /* 0x000000544434723c */ /* 0x040ff20000041834 */
[----:B------:R-:W-:Y:S01]  /*c7a0*/  MUFU.EX2 R169, R169 ;  /* 0x000000a900a97308 */ /* 0x000fe20000000800 */
[C---:B------:R-:W-:Y:S01]  /*c7b0*/  HMMA.16816.F32.BF16 R56, R68.reuse, R86, R56 ;  /* 0x000000564438723c */ /* 0x040fe20000041838 */
[----:B------:R-:W-:Y:S08]  /*c7c0*/  LDSM.16.MT88.4 R84, [R141+0x5000] ;  /* 0x005000008d54783b */ /* 0x000ff00000004200 */
[----:B------:R-:W1:Y:S01]  /*c7d0*/  MUFU.EX2 R182, R182 ;  /* 0x000000b600b67308 */ /* 0x000e620000000800 */
        /* <DEDUP_REMOVED lines=21> */
[----:B------:R-:W1:Y:S07]  /*c930*/  LDSM.16.MT88.4 R72, [R145+0x11000] ;  /* 0x011000009148783b */ /* 0x000e6e0000004200 */
        /* <DEDUP_REMOVED lines=11> */
[C---:B--2---:R-:W-:Y:S09]  /*c9f0*/  HMMA.16816.F32.BF16 R28, R68.reuse, R80, R28 ;  /* 0x00000050441c723c */ /* 0x044ff2000004181c */
[----:B------:R-:W2:Y:S01]  /*ca00*/  MUFU.EX2 R196, R196 ;  /* 0x000000c400c47308 */ /* 0x000ea20000000800 */
[C---:B------:R-:W-:Y:S01]  /*ca10*/  HMMA.16816.F32.BF16 R32, R68.reuse, R82, R32 ;  /* 0x000000524420723c */ /* 0x040fe20000041820 */
[----:B------:R-:W4:Y:S08]  /*ca20*/  LDSM.16.MT88.4 R80, [R145+0xd800] ;  /* 0x00d800009150783b */ /* 0x000f300000004200 */
[----:B------:R-:W-:Y:S01]  /*ca30*/  MUFU.EX2 R191, R191 ;  /* 0x000000bf00bf7308 */ /* 0x000fe20000000800 */
[C---:B-1----:R-:W-:Y:S09]  /*ca40*/  HMMA.16816.F32.BF16 R36, R68.reuse, R72, R36 ;  /* 0x000000484424723c */ /* 0x042ff20000041824 */
[----:B------:R-:W1:Y:S01]  /*ca50*/  MUFU.EX2 R198, R198 ;  /* 0x000000c600c67308 */ /* 0x000e620000000800 */
[C---:B------:R-:W-:Y:S01]  /*ca60*/  HMMA.16816.F32.BF16 R40, R68.reuse, R74, R40 ;  /* 0x0000004a4428723c */ /* 0x040fe20000041828 */
[----:B------:R-:W5:Y:S08]  /*ca70*/  LDSM.16.MT88.4 R72, [R141+0x1800] ;  /* 0x001800008d48783b */ /* 0x000f700000004200 */
[----:B------:R-:W-:Y:S01]  /*ca80*/  MUFU.EX2 R199, R199 ;  /* 0x000000c700c77308 */ /* 0x000fe20000000800 */
[C---:B---3--:R-:W-:Y:S09]  /*ca90*/  HMMA.16816.F32.BF16 R44, R68.reuse, R76, R44 ;  /* 0x0000004c442c723c */ /* 0x048ff2000004182c */
[----:B------:R-:W3:Y:S01]  /*caa0*/  MUFU.EX2 R200, R200 ;  /* 0x000000c800c87308 */ /* 0x000ee20000000800 */
[C---:B------:R-:W-:Y:S01]  /*cab0*/  HMMA.16816.F32.BF16 R48, R68.reuse, R78, R48 ;  /* 0x0000004e4430723c */ /* 0x040fe20000041830 */
[----:B------:R-:W2:Y:S08]  /*cac0*/  LDSM.16.MT88.4 R76, [R212+0x1800] ;  /* 0x00180000d44c783b */ /* 0x000eb00000004200 */
        /* <DEDUP_REMOVED lines=31> */
[C---:B--2---:R-:W-:Y:S08]  /*ccc0*/  HMMA.16816.F32.BF16 R28, R68.reuse, R76, R28 ;  /* 0x0000004c441c723c */ /* 0x044ff0000004181c */
[C---:B------:R-:W-:Y:S01]  /*ccd0*/  HMMA.16816.F32.BF16 R32, R68.reuse, R78, R32 ;  /* 0x0000004e4420723c */ /* 0x040fe20000041820 */
[----:B------:R-:W2:Y:S07]  /*cce0*/  LDSM.16.MT88.4 R76, [R145+0xe000] ;  /* 0x00e00000914c783b */ /* 0x000eae0000004200 */
        /* <DEDUP_REMOVED lines=79> */
[----:B-1----:R-:W-:Y:S01]  /*d1e0*/  F2FP.BF16.F32.PACK_AB R70, R198, R191 ;  /* 0x000000bfc646723e */ /* 0x002fe200000010ff */
[----:B------:R-:W-:Y:S01]  /*d1f0*/  FADD.FTZ R194, R194, R187 ;  /* 0x000000bbc2c27221 */ /* 0x000fe20000010000 */
[----:B---3--:R-:W-:Y:S03]  /*d200*/  F2FP.BF16.F32.PACK_AB R71, R200, R199 ;  /* 0x000000c7c847723e */ /* 0x008fe600000010ff */
[----:B------:R-:W-:Y:S04]  /*d210*/  FADD.FTZ R191, R191, R194 ;  /* 0x000000c2bfbf7221 */ /* 0x000fe80000010000 */
[C---:B----4-:R-:W-:Y:S03]  /*d220*/  HMMA.16816.F32.BF16 R4, R68.reuse, R80, R4 ;  /* 0x000000504404723c */ /* 0x050fe60000041804 */
[----:B------:R-:W-:Y:S05]  /*d230*/  FADD.FTZ R198, R198, R191 ;  /* 0x000000bfc6c67221 */ /* 0x000fea0000010000 */
[C---:B------:R-:W-:Y:S01]  /*d240*/  HMMA.16816.F32.BF16 R8, R68.reuse, R82, R8 ;  /* 0x000000524408723c */ /* 0x040fe20000041808 */
[----:B------:R-:W1:Y:S07]  /*d250*/  LDSM.16.MT88.4 R80, [R145+0x13000] ;  /* 0x013000009150783b */ /* 0x000e6e0000004200 */
[C---:B------:R-:W-:Y:S08]  /*d260*/  HMMA.16816.F32.BF16 R12, R68.reuse, R92, R12 ;  /* 0x0000005c440c723c */ /* 0x040ff0000004180c */
[C---:B------:R-:W-:Y:S01]  /*d270*/  HMMA.16816.F32.BF16 R16, R68.reuse, R94, R16 ;  /* 0x0000005e4410723c */ /* 0x040fe20000041810 */
[----:B------:R-:W-:Y:S07]  /*d280*/  LDSM.16.MT88.4 R92, [R145+0x13800] ;  /* 0x01380000915c783b */ /* 0x000fee0000004200 */
[C---:B-----5:R-:W-:Y:S08]  /*d290*/  HMMA.16816.F32.BF16 R20, R68.reuse, R72, R20 ;  /* 0x000000484414723c */ /* 0x060ff00000041814 */
[C---:B------:R-:W-:Y:S01]  /*d2a0*/  HMMA.16816.F32.BF16 R24, R68.reuse, R74, R24 ;  /* 0x0000004a4418723c */ /* 0x040fe20000041818 */
[----:B------:R-:W3:Y:S07]  /*d2b0*/  LDSM.16.MT88.4 R72, [R144+0x13000] ;  /* 0x013000009048783b */ /* 0x000eee0000004200 */
[C---:B--2---:R-:W-:Y:S08]  /*d2c0*/  HMMA.16816.F32.BF16 R28, R68.reuse, R76, R28 ;  /* 0x0000004c441c723c */ /* 0x044ff0000004181c */
[C---:B------:R-:W-:Y:S01]  /*d2d0*/  HMMA.16816.F32.BF16 R32, R68.reuse, R78, R32 ;  /* 0x0000004e4420723c */ /* 0x040fe20000041820 */
[----:B------:R2:W-:Y:S07]  /*d2e0*/  LDSM.16.MT88.4 R76, [R141+0x7800] ;  /* 0x007800008d4c783b */ /* 0x0005ee0000004200 */
[C---:B-1----:R-:W-:Y:S08]  /*d2f0*/  HMMA.16816.F32.BF16 R36, R68.reuse, R80, R36 ;  /* 0x000000504424723c */ /* 0x042ff00000041824 */
[C---:B------:R-:W-:Y:S03]  /*d300*/  HMMA.16816.F32.BF16 R40, R68.reuse, R82, R40 ;  /* 0x000000524428723c */ /* 0x040fe60000041828 */
[----:B--2---:R-:W-:Y:S05]  /*d310*/  MOV R141, R134 ;  /* 0x00000086008d7202 */ /* 0x004fea0000000f00 */
[C---:B---3--:R-:W-:Y:S08]  /*d320*/  HMMA.16816.F32.BF16 R44, R68.reuse, R72, R44 ;  /* 0x00000048442c723c */ /* 0x048ff0000004182c */
[C---:B------:R-:W-:Y:S08]  /*d330*/  HMMA.16816.F32.BF16 R48, R68.reuse, R74, R48 ;  /* 0x0000004a4430723c */ /* 0x040ff00000041830 */
[C---:B------:R-:W-:Y:S08]  /*d340*/  HMMA.16816.F32.BF16 R52, R68.reuse, R84, R52 ;  /* 0x000000544434723c */ /* 0x040ff00000041834 */
[C---:B------:R-:W-:Y:S01]  /*d350*/  HMMA.16816.F32.BF16 R56, R68.reuse, R86, R56 ;  /* 0x000000564438723c */ /* 0x040fe20000041838 */
[----:B------:R-:W1:Y:S07]  /*d360*/  LDSM.16.MT88.4 R84, [R144+0x13800] ;  /* 0x013800009054783b */ /* 0x000e6e0000004200 */
[C---:B------:R-:W-:Y:S08]  /*d370*/  HMMA.16816.F32.BF16 R60, R68.reuse, R88, R60 ;  /* 0x00000058443c723c */ /* 0x040ff0000004183c */
[----:B------:R-:W-:Y:S03]  /*d380*/  HMMA.16816.F32.BF16 R64, R68, R90, R64 ;  /* 0x0000005a4440723c */ /* 0x000fe60000041840 */
[----:B------:R-:W-:Y:S01]  /*d390*/  F2FP.BF16.F32.PACK_AB R68, R202, R193 ;  /* 0x000000c1ca44723e */ /* 0x000fe200000010ff */
[----:B------:R-:W-:Y:S01]  /*d3a0*/  FADD.FTZ R193, R193, R198 ;  /* 0x000000c6c1c17221 */ /* 0x000fe20000010000 */
[----:B------:R-:W-:Y:S02]  /*d3b0*/  F2FP.BF16.F32.PACK_AB R69, R138, R139 ;  /* 0x0000008b8a45723e */ /* 0x000fe400000010ff */
[----:B------:R-:W-:Y:S01]  /*d3c0*/  F2FP.BF16.F32.PACK_AB R70, R195, R192 ;  /* 0x000000c0c346723e */ /* 0x000fe200000010ff */
[----:B------:R-:W-:Y:S01]  /*d3d0*/  FADD.FTZ R193, R202, R193 ;  /* 0x000000c1cac17221 */ /* 0x000fe20000010000 */
[----:B------:R-:W-:Y:S03]  /*d3e0*/  F2FP.BF16.F32.PACK_AB R71, R154, R137 ;  /* 0x000000899a47723e */ /* 0x000fe600000010ff */
[----:B------:R-:W-:Y:S04]  /*d3f0*/  FADD.FTZ R192, R192, R193 ;  /* 0x000000c1c0c07221 */ /* 0x000fe80000010000 */
[C---:B------:R-:W-:Y:S03]  /*d400*/  HMMA.16816.F32.BF16 R128, R68.reuse, R124, R4 ;  /* 0x0000007c4480723c */ /* 0x040fe60000041804 */
[----:B------:R-:W-:Y:S01]  /*d410*/  FADD.FTZ R5, R177, R0 ;  /* 0x00000000b1057221 */ /* 0x000fe20000010000 */
[----:B------:R-:W-:Y:S03]  /*d420*/  FADD.FTZ R243, R195, R192 ;  /* 0x000000c0c3f37221 */ /* 0x000fe60000010000 */
[----:B------:R-:W-:Y:S01]  /*d430*/  FADD.FTZ R5, R170, R5 ;  /* 0x00000005aa057221 */ /* 0x000fe20000010000 */
[C---:B------:R-:W-:Y:S03]  /*d440*/  HMMA.16816.F32.BF16 R124, R68.reuse, R126, R8 ;  /* 0x0000007e447c723c */ /* 0x040fe60000041808 */
[----:B------:R-:W-:Y:S02]  /*d450*/  FADD.FTZ R172, R172, R5 ;  /* 0x00000005acac7221 */ /* 0x000fe40000010000 */
[----:B------:R-:W2:Y:S02]  /*d460*/  LDSM.16.MT88.4 R4, [R212+0x7800] ;  /* 0x00780000d404783b */ /* 0x000ea40000004200 */
        /* <DEDUP_REMOVED lines=26> */
[C---:B-1----:R-:W-:Y:S08]  /*d610*/  HMMA.16816.F32.BF16 R88, R68.reuse, R84, R44 ;  /* 0x000000544458723c */ /* 0x042ff0000004182c */
[C---:B------:R-:W-:Y:S08]  /*d620*/  HMMA.16816.F32.BF16 R84, R68.reuse, R86, R48 ;  /* 0x000000564454723c */ /* 0x040ff00000041830 */
[C---:B------:R-:W-:Y:S08]  /*d630*/  HMMA.16816.F32.BF16 R80, R68.reuse, R76, R52 ;  /* 0x0000004c4450723c */ /* 0x040ff00000041834 */
[C---:B------:R-:W-:Y:S08]  /*d640*/  HMMA.16816.F32.BF16 R76, R68.reuse, R78, R56 ;  /* 0x0000004e444c723c */ /* 0x040ff00000041838 */
[C---:B--2---:R-:W-:Y:S08]  /*d650*/  HMMA.16816.F32.BF16 R72, R68.reuse, R4, R60 ;  /* 0x000000044448723c */ /* 0x044ff0000004183c */
[----:B------:R-:W-:Y:S01]  /*d660*/  HMMA.16816.F32.BF16 R68, R68, R6, R64 ;  /* 0x000000064444723c */ /* 0x000fe20000041840 */
[----:B------:R-:W-:Y:S08]  /*d670*/  @!UPT UIADD3 URZ, UPT, UPT, URZ, URZ, URZ ;  /* 0x000000fffffff290 */ /* 0x000ff0000fffe0ff */
[----:B------:R-:W-:Y:S11]  /*d680*/  @P0 BRA `(.L_x_1578) ;  /* 0xffffffb000140947 */ /* 0x000ff6000383ffff */
.L_x_1571:
        /* <DEDUP_REMOVED lines=11> */
.L_x_1600:
[----:B------:R-:W2:Y:S01]  /*d740*/  MUFU.RCP R9, R5 ;  /* 0x0000000500097308 */ /* 0x000ea20000001000 */
[----:B----4-:R-:W-:Y:S01]  /*d750*/  FADD.FTZ R4, R8, R11 ;  /* 0x0000000b08047221 */ /* 0x010fe20000010000 */
[----:B------:R-:W-:Y:S01]  /*d760*/  SHF.L.U32 R6, R209, 0x4, RZ ;  /* 0x00000004d1067819 */ /* 0x000fe200000006ff */
[----:B------:R-:W-:Y:S05]  /*d770*/  WARPSYNC.ALL ;  /* 0x0000000000007948 */ /* 0x000fea0003800000 */
[----:B------:R-:W4:Y:S01]  /*d780*/  MUFU.RCP R7, R4 ;  /* 0x0000000400077308 */ /* 0x000f220000001000 */
[----:B------:R-:W-:Y:S01]  /*d790*/  BAR.SYNC.DEFER_BLOCKING 0x0 ;  /* 0x0000000000007b1d */ /* 0x000fe20000010000 */
[----:B------:R-:W-:-:S02]  /*d7a0*/  FSETP.NE.FTZ.AND P1, PT, R5, RZ, PT ;  /* 0x000000ff0500720b */ /* 0x000fc40003f35000 */
[C---:B------:R-:W-:Y:S02]  /*d7b0*/  SHF.L.U32 R13, R209.reuse, 0x1, RZ ;  /* 0x00000001d10d7819 */ /* 0x040fe400000006ff */
        /* <DEDUP_REMOVED lines=102> */
[----:B------:R2:W-:Y:S04]  /*de20*/  STS.64 [R7+0x4800], R94 ;  /* 0x0048005e07007388 */ /* 0x0005e80000000a00 */
        /* <DEDUP_REMOVED lines=8> */
[----:B------:R1:W-:Y:S04]  /*deb0*/  STS.64 [R14+0x4000], R72 ;  /* 0x004000480e007388 */ /* 0x0003e80000000a00 */
[----:B------:R1:W-:Y:S04]  /*dec0*/  STS.64 [R14+0x4800], R74 ;  /* 0x0048004a0e007388 */ /* 0x0003e80000000a00 */
[----:B------:R-:W-:Y:S04]  /*ded0*/  STS.64 [R143+0x4000], R68 ;  /* 0x004000448f007388 */ /* 0x000fe80000000a00 */
[----:B------:R1:W-:Y:S04]  /*dee0*/  STS.64 [R143+0x4800], R70 ;  /* 0x004800468f007388 */ /* 0x0003e80000000a00 */
[----:B------:R-:W4:Y:S04]  /*def0*/  LD.E.64 R16, desc[UR4][R2.64+0xb0] ;  /* 0x0000b00402107980 */ /* 0x000f28000c101b00 */
[----:B--2---:R-:W2:Y:S01]  /*df00*/  LD.E R7, desc[UR4][R2.64+0x60] ;  /* 0x0000600402077980 */ /* 0x004ea2000c101900 */
[----:B------:R-:W1:Y:S03]  /*df10*/  @P1 MUFU.LG2 R5, R5 ;  /* 0x0000000500051308 */ /* 0x000e660000000c00 */
[----:B---3--:R3:W5:Y:S01]  /*df20*/  LD.E R84, desc[UR4][R2.64+0xcc] ;  /* 0x0000cc0402547980 */ /* 0x008762000c101900 */
[----:B----4-:R-:W-:-:S02]  /*df30*/  SHF.L.U32 R80, R209, 0x2, RZ ;  /* 0x00000002d1507819 */ /* 0x010fc400000006ff */
[----:B-1----:R-:W-:Y:S01]  /*df40*/  SHF.L.U32 R72, R229, 0x6, RZ ;  /* 0x00000006e5487819 */ /* 0x002fe200000006ff */
[----:B------:R3:W5:Y:S01]  /*df50*/  LD.E.64 R76, desc[UR4][R2.64+0x78] ;  /* 0x00007804024c7980 */ /* 0x000762000c101b00 */
[----:B------:R-:W1:Y:S01]  /*df60*/  @P0 MUFU.LG2 R4, R4 ;  /* 0x0000000400040308 */ /* 0x000e620000000c00 */
[----:B------:R-:W-:Y:S02]  /*df70*/  LOP3.LUT R9, R80, 0x1f8, RZ, 0xc0, !PT ;  /* 0x000001f850097812 */ /* 0x000fe400078ec0ff */
[----:B------:R3:W5:Y:S02]  /*df80*/  LD.E.64 R74, desc[UR4][R2.64+0xa8] ;  /* 0x0000a804024a7980 */ /* 0x000764000c101b00 */
[----:B------:R-:W-:Y:S02]  /*df90*/  LOP3.LUT R8, R9, 0x38, R210, 0x78, !PT ;  /* 0x0000003809087812 */ /* 0x000fe400078e78d2 */
[----:B------:R-:W-:Y:S01]  /*dfa0*/  LOP3.LUT R9, R6, 0x10, RZ, 0xc0, !PT ;  /* 0x0000001006097812 */ /* 0x000fe200078ec0ff */
[----:B------:R-:W-:Y:S01]  /*dfb0*/  @P1 FMUL.FTZ R5, R5, 0.69314718246459960938 ;  /* 0x3f31721805051820 */ /* 0x000fe20000410000 */
[----:B------:R-:W-:-:S02]  /*dfc0*/  MOV R70, 0xff800000 ;  /* 0xff80000000467802 */ /* 0x000fc40000000f00 */
[----:B------:R-:W-:Y:S01]  /*dfd0*/  LEA R8, R8, R9, 0x2 ;  /* 0x0000000908087211 */ /* 0x000fe200078e10ff */
[----:B-----5:R-:W-:Y:S01]  /*dfe0*/  @P1 FFMA.FTZ R70, R0, R134, R5 ;  /* 0x0000008600461223 */ /* 0x020fe20000010005 */
[----:B------:R-:W-:Y:S02]  /*dff0*/  MOV R68, 0xff800000 ;  /* 0xff80000000447802 */ /* 0x000fe40000000f00 */
[----:B------:R-:W-:Y:S01]  /*e000*/  IADD3 R211, PT, PT, R211, R8, RZ ;  /* 0x00000008d3d37210 */ /* 0x000fe20007ffe0ff */
[----:B------:R-:W-:Y:S01]  /*e010*/  BAR.SYNC.DEFER_BLOCKING 0x0 ;  /* 0x0000000000007b1d */ /* 0x000fe20000010000 */
[----:B-1----:R-:W-:Y:S01]  /*e020*/  @P0 FMUL.FTZ R4, R4, 0.69314718246459960938 ;  /* 0x3f31721804040820 */ /* 0x002fe20000410000 */
[----:B------:R-:W-:Y:S02]  /*e030*/  LOP3.LUT R210, R210, 0x30, RZ, 0xc0, !PT ;  /* 0x00000030d2d27812 */ /* 0x000fe400078ec0ff */
[----:B------:R-:W-:Y:S01]  /*e040*/  SHF.R.U32.HI R69, RZ, 0x2, R209 ;  /* 0x00000002ff457819 */ /* 0x000fe200000116d1 */
[----:B------:R-:W-:Y:S01]  /*e050*/  @P0 FFMA.FTZ R68, R0, R133, R4 ;  /* 0x0000008500440223 */ /* 0x000fe20000010004 */
[----:B------:R-:W-:Y:S01]  /*e060*/  LOP3.LUT P0, RZ, R209, 0x3, RZ, 0xc0, !PT ;  /* 0x00000003d1ff7812 */ /* 0x000fe2000780c0ff */
[----:B------:R-:W-:Y:S01]  /*e070*/  BSSY.RECONVERGENT B0, `(.L_x_1580) ;  /* 0x000001f000007945 */ /* 0x000fe20003800200 */
[----:B------:R-:W-:Y:S01]  /*e080*/  LOP3.LUT R69, R210, 0x7, R69, 0xf8, !PT ;  /* 0x00000007d2457812 */ /* 0x000fe200078ef845 */
        /* <DEDUP_REMOVED lines=29> */
.L_x_1581:
[----:B------:R-:W-:Y:S05]  /*e260*/  BSYNC.RECONVERGENT B0 ;  /* 0x0000000000007941 */ /* 0x000fea0003800200 */
.L_x_1580:
[----:B------:R-:W-:Y:S01]  /*e270*/  SHF.R.U32.HI R209, RZ, 0x4, R209 ;  /* 0x00000004ffd17819 */ /* 0x000fe200000116d1 */
[----:B---3--:R3:W5:Y:S01]  /*e280*/  LD.E R2, desc[UR4][R2.64+0xc0] ;  /* 0x0000c00402027980 */ /* 0x008762000c101900 */
[----:B------:R-:W-:Y:S01]  /*e290*/  IMAD R84, R72, R84, RZ ;  /* 0x0000005448547224 */ /* 0x000fe200078e02ff */
[----:B------:R-:W-:Y:S01]  /*e2a0*/  BSSY.RECONVERGENT B0, `(.L_x_1582) ;  /* 0x000001b000007945 */ /* 0x000fe20003800200 */
[CC--:B------:R-:W-:Y:S01]  /*e2b0*/  ISETP.GE.AND P3, PT, R209.reuse, R216.reuse, PT ;  /* 0x000000d8d100720c */ /* 0x0c0fe20003f66270 */
[C---:B------:R-:W-:Y:S02]  /*e2c0*/  VIADD R71, R209.reuse, 0x18 ;  /* 0x00000018d1477836 */ /* 0x040fe40000000000 */
[C---:B------:R-:W-:Y:S02]  /*e2d0*/  VIADD R69, R209.reuse, 0x8 ;  /* 0x00000008d1457836 */ /* 0x040fe40000000000 */
[----:B------:R-:W-:Y:S01]  /*e2e0*/  VIADD R73, R209, 0x10 ;  /* 0x00000010d1497836 */ /* 0x000fe20000000000 */
[----:B------:R-:W-:-:S02]  /*e2f0*/  ISETP.GE.AND P2, PT, R71, R216, PT ;  /* 0x000000d84700720c */ /* 0x000fc40003f46270 */
[----:B------:R-:W-:Y:S02]  /*e300*/  LOP3.LUT R71, R140, 0x1f80, RZ, 0xc0, !PT ;  /* 0x00001f808c477812 */ /* 0x000fe400078ec0ff */
[-C--:B------:R-:W-:Y:S01]  /*e310*/  ISETP.GE.AND P1, PT, R69, R216.reuse, PT ;  /* 0x000000d84500720c */ /* 0x080fe20003f26270 */
[----:B------:R-:W-:Y:S01]  /*e320*/  VIADD R69, R209, 0x20 ;  /* 0x00000020d1457836 */ /* 0x000fe20000000000 */
[----:B------:R-:W-:Y:S02]  /*e330*/  LOP3.LUT R71, R71, 0x3c, R80, 0xf8, !PT ;  /* 0x0000003c47477812 */ /* 0x000fe400078ef850 */
[----:B------:R-:W-:Y:S02]  /*e340*/  ISETP.GE.AND P0, PT, R73, R216, PT ;  /* 0x000000d84900720c */ /* 0x000fe40003f06270 */
[----:B------:R-:W-:Y:S02]  /*e350*/  P2R R0, PR, RZ, 0x4 ;  /* 0x00000004ff007803 */ /* 0x000fe40000000000 */
[----:B------:R-:W-:-:S02]  /*e360*/  IADD3 R73, P2, PT, R71, R84, RZ ;  /* 0x0000005447497210 */ /* 0x000fc40007f5e0ff */
[----:B------:R-:W-:Y:S01]  /*e370*/  ISETP.GE.AND P6, PT, R69, R216, PT ;  /* 0x000000d84500720c */ /* 0x000fe20003fc6270 */
[C---:B------:R-:W-:Y:S01]  /*e380*/  VIADD R69, R209.reuse, 0x30 ;  /* 0x00000030d1457836 */ /* 0x040fe20000000000 */
[----:B------:R-:W-:Y:S01]  /*e390*/  LEA.HI.X.SX32 R84, R84, RZ, 0x1, P2 ;  /* 0x000000ff54547211 */ /* 0x000fe200010f0eff */
[----:B---3--:R-:W-:-:S05]  /*e3a0*/  VIADD R3, R209, 0x28 ;  /* 0x00000028d1037836 */ /* 0x008fca0000000000 */
[----:B------:R-:W-:Y:S02]  /*e3b0*/  ISETP.GE.AND P5, PT, R3, R216, PT ;  /* 0x000000d80300720c */ /* 0x000fe40003fa6270 */
[----:B------:R-:W-:-:S04]  /*e3c0*/  LOP3.LUT R3, R80, 0x3c, RZ, 0xc0, !PT ;  /* 0x0000003c50037812 */ /* 0x000fc800078ec0ff */
[----:B------:R-:W-:Y:S01]  /*e3d0*/  LOP3.LUT R71, R3, 0x40, RZ, 0xfc, !PT ;  /* 0x0000004003477812 */ /* 0x000fe200078efcff */
[----:B------:R-:W-:Y:S06]  /*e3e0*/  @P3 BRA `(.L_x_1583) ;  /* 0x0000000000183947 */ /* 0x000fec0003800000 */
[----:B----4-:R-:W-:Y:S02]  /*e3f0*/  LEA R74, P2, R73, R76, 0x2 ;  /* 0x0000004c494a7211 */ /* 0x010fe400078410ff */
[-C--:B-----5:R-:W-:Y:S02]  /*e400*/  ISETP.GE.AND P3, PT, R3, R2.reuse, PT ;  /* 0x000000020300720c */ /* 0x0a0fe40003f66270 */
[----:B------:R-:W-:Y:S02]  /*e410*/  LEA.HI.X R75, R73, R77, R84, 0x2, P2 ;  /* 0x0000004d494b7211 */ /* 0x000fe400010f1454 */
[----:B------:R-:W-:-:S09]  /*e420*/  ISETP.GE.AND P2, PT, R71, R2, PT ;  /* 0x000000024700720c */ /* 0x000fd20003f46270 */
[----:B-1----:R3:W-:Y:S04]  /*e430*/  @!P3 ST.E.128 desc[UR4][R74.64], R64 ;  /* 0x000000404a00b985 */ /* 0x0027e8000c101d04 */
[----:B------:R3:W-:Y:S02]  /*e440*/  @!P2 ST.E.128 desc[UR4][R74.64+0x100], R32 ;  /* 0x000100204a00a985 */ /* 0x0007e4000c101d04 */
.L_x_1583:
[----:B------:R-:W-:Y:S05]  /*e450*/  BSYNC.RECONVERGENT B0 ;  /* 0x0000000000007941 */ /* 0x000fea0003800200 */
.L_x_1582:
        /* <DEDUP_REMOVED lines=12> */
.L_x_1585:
[----:B------:R-:W-:Y:S05]  /*e520*/  BSYNC.RECONVERGENT B0 ;  /* 0x0000000000007941 */ /* 0x000fea0003800200 */
.L_x_1584:
[----:B------:R-:W-:Y:S01]  /*e530*/  BSSY.RECONVERGENT B0, `(.L_x_1586) ;  /* 0x000000b000007945 */ /* 0x000fe20003800200 */
[----:B------:R-:W-:-:S03]  /*e540*/  ISETP.GE.AND P3, PT, R209, R216, PT ;  /* 0x000000d8d100720c */ /* 0x000fc60003f66270 */
[----:B------:R-:W-:Y:S10]  /*e550*/  @P0 BRA `(.L_x_1587) ;  /* 0x0000000000200947 */ /* 0x000ff40003800000 */
        /* <DEDUP_REMOVED lines=8> */
.L_x_1587:
[----:B------:R-:W-:Y:S05]  /*e5e0*/  BSYNC.RECONVERGENT B0 ;  /* 0x0000000000007941 */ /* 0x000fea0003800200 */
.L_x_1586:
        /* <DEDUP_REMOVED lines=11> */
.L_x_1589:
[----:B------:R-:W-:Y:S05]  /*e6a0*/  BSYNC.RECONVERGENT B0 ;  /* 0x0000000000007941 */ /* 0x000fea0003800200 */
.L_x_1588:
        /* <DEDUP_REMOVED lines=10> */
.L_x_1591:
[----:B------:R-:W-:Y:S05]  /*e750*/  BSYNC.RECONVERGENT B0 ;  /* 0x0000000000007941 */ /* 0x000fea0003800200 */
.L_x_1590:
        /* <DEDUP_REMOVED lines=10> */
.L_x_1593:
[----:B------:R-:W-:Y:S05]  /*e800*/  BSYNC.RECONVERGENT B0 ;  /* 0x0000000000007941 */ /* 0x000fea0003800200 */
.L_x_1592:
        /* <DEDUP_REMOVED lines=10> */
.L_x_1595:
[----:B------:R-:W-:Y:S05]  /*e8b0*/  BSYNC.RECONVERGENT B0 ;  /* 0x0000000000007941 */ /* 0x000fea0003800200 */
.L_x_1594:
[----:B------:R-:W-:-:S04]  /*e8c0*/  MOV R229, 0x0 ;  /* 0x0000000000e57802 */ /* 0x000fc80000000f00 */
[----:B-12345:R-:W-:Y:S05]  /*e8d0*/  @P3 RET.REL.NODEC R228 `(_ZN5flash24flash_fwd_splitkv_kernelI23Flash_fwd_kernel_traitsILi128ELi64ELi128ELi4ELb0ELb0EN7cutlass10bfloat16_tE19Flash_kernel_traitsILi128ELi64ELi128ELi4ES3_EELb0ELb0ELb0ELb0ELb0ELb1ELb1ELb0EEEvNS_16Flash_fwd_paramsE) ;  /* 0xffffff14e4c83950 */ /* 0x03efea0003c3ffff */
[-C--:B------:R-:W-:Y:S01]  /*e8e0*/  ISETP.GE.AND P2, PT, R3, R2.reuse, PT ;  /* 0x000000020300720c */ /* 0x080fe20003f46270 */
[----:B------:R-:W-:Y:S01]  /*e8f0*/  IMAD.MOV.U32 R229, RZ, RZ, 0x0 ;  /* 0x00000000ffe57424 */ /* 0x000fe200078e00ff */
[----:B------:R-:W-:-:S11]  /*e900*/  ISETP.GE.AND P0, PT, R71, R2, PT ;  /* 0x000000024700720c */ /* 0x000fd60003f06270 */
[----:B------:R-:W-:-:S04]  /*e910*/  @!P2 LEA R8, P1, R73, R76, 0x2 ;  /* 0x0000004c4908a211 */ /* 0x000fc800078210ff */
[----:B------:R-:W-:-:S05]  /*e920*/  @!P2 LEA.HI.X R9, R73, R77, R84, 0x2, P1 ;  /* 0x0000004d4909a211 */ /* 0x000fca00008f1454 */
[----:B------:R1:W-:Y:S02]  /*e930*/  @!P2 ST.E.128 desc[UR4][R8.64+0x7000], R36 ;  /* 0x007000240800a985 */ /* 0x0003e4000c101d04 */
[----:B-1----:R-:W-:Y:S05]  /*e940*/  @P0 RET.REL.NODEC R228 `(_ZN5flash24flash_fwd_splitkv_kernelI23Flash_fwd_kernel_traitsILi128ELi64ELi128ELi4ELb0ELb0EN7cutlass10bfloat16_tE19Flash_kernel_traitsILi128ELi64ELi128ELi4ES3_EELb0ELb0ELb0ELb0ELb0ELb1ELb1ELb0EEEvNS_16Flash_fwd_paramsE) ;  /* 0xffffff14e4ac0950 */ /* 0x002fea0003c3ffff */
[----:B------:R-:W-:Y:S01]  /*e950*/  LEA R2, P0, R73, R76, 0x2 ;  /* 0x0000004c49027211 */ /* 0x000fe200078010ff */
[----:B------:R-:W-:-:S03]  /*e960*/  IMAD.MOV.U32 R229, RZ, RZ, 0x0 ;  /* 0x00000000ffe57424 */ /* 0x000fc600078e00ff */
[----:B------:R-:W-:-:S05]  /*e970*/  LEA.HI.X R3, R73, R77, R84, 0x2, P0 ;  /* 0x0000004d49037211 */ /* 0x000fca00000f1454 */
[----:B------:R1:W-:Y:S02]  /*e980*/  ST.E.128 desc[UR4][R2.64+0x7100], R4 ;  /* 0x0071000402007985 */ /* 0x0003e4000c101d04 */
[----:B-1----:R-:W-:Y:S05]  /*e990*/  RET.REL.NODEC R228 `(_ZN5flash24flash_fwd_splitkv_kernelI23Flash_fwd_kernel_traitsILi128ELi64ELi128ELi4ELb0ELb0EN7cutlass10bfloat16_tE19Flash_kernel_traitsILi128ELi64ELi128ELi4ES3_EELb0ELb0ELb0ELb0ELb0ELb1ELb1ELb0EEEvNS_16Flash_fwd_paramsE) ;  /* 0xffffff14e4987950 */ /* 0x002fea0003c3ffff */
.L_x_1579:
[----:B------:R-:W-:Y:S01]  /*e9a0*/  MOV R7, 0x2 ;  /* 0x0000000200077802 */ /* 0x000fe20000000f00 */
[----:B------:R-:W-:Y:S01]  /*e9b0*/  IMAD.MOV.U32 R6, RZ, RZ, -0x1 ;  /* 0xffffffffff067424 */ /* 0x000fe200078e00ff */
[----:B------:R-:W-:-:S07]  /*e9c0*/  MOV R4, 0x1f ;  /* 0x0000001f00047802 */ /* 0x000fce0000000f00 */
[----:B-1---5:R-:W-:Y:S05]  /*e9d0*/  WARPSYNC.COLLECTIVE R6, `(.L_x_1596) ;  /* 0x0000000006087348 */ /* 0x022fea0003c00000 */
[----:B------:R2:W3:Y:S02]  /*e9e0*/  SHFL.BFLY P0, R9, R243, R7, R4 ;  /* 0x0c000007f3097389 */ /* 0x0004e40000000004 */
[----:B-123-5:R-:W-:Y:S05]  /*e9f0*/  ENDCOLLECTIVE ;  /* 0x000000000000791b */ /* 0x02efea0003800000 */
.L_x_1596:
[----:B------:R-:W-:Y:S02]  /*ea00*/  MOV R10, R9 ;  /* 0x00000009000a7202 */ /* 0x000fe40000000f00 */
[----:B------:R-:W-:-:S03]  /*ea10*/  MOV R7, 0x1 ;  /* 0x0000000100077802 */ /* 0x000fc60000000f00 */
[----:B------:R-:W-:-:S04]  /*ea20*/  FADD.FTZ R10, R10, R243 ;  /* 0x000000f30a0a7221 */ /* 0x000fc80000010000 */
[----:B------:R-:W-:-:S07]  /*ea30*/  IMAD.MOV.U32 R243, RZ, RZ, R10 ;  /* 0x000000fffff37224 */ /* 0x000fce00078e000a */
[----:B------:R-:W-:Y:S05]  /*ea40*/  WARPSYNC.COLLECTIVE R6, `(.L_x_1597) ;  /* 0x0000000006087348 */ /* 0x000fea0003c00000 */
[----:B------:R1:W2:Y:S02]  /*ea50*/  SHFL.BFLY P0, R9, R243, R7, R4 ;  /* 0x0c000007f3097389 */ /* 0x0002a40000000004 */
[----:B-12---:R-:W-:Y:S05]  /*ea60*/  ENDCOLLECTIVE ;  /* 0x000000000000791b */ /* 0x006fea0003800000 */
.L_x_1597:
[----:B------:R-:W-:Y:S01]  /*ea70*/  MOV R243, R241 ;  /* 0x000000f100f37202 */ /* 0x000fe20000000f00 */
[----:B------:R-:W-:Y:S01]  /*ea80*/  IMAD.MOV.U32 R5, RZ, RZ, R9 ;  /* 0x000000ffff057224 */ /* 0x000fe200078e0009 */
[----:B------:R-:W-:-:S03]  /*ea90*/  MOV R7, 0x2 ;  /* 0x0000000200077802 */ /* 0x000fc60000000f00 */
[----:B------:R-:W-:-:S07]  /*eaa0*/  FADD.FTZ R5, R10, R5 ;  /* 0x000000050a057221 */ /* 0x000fce0000010000 */
[----:B------:R-:W-:Y:S05]  /*eab0*/  WARPSYNC.COLLECTIVE R6, `(.L_x_1598) ;  /* 0x0000000006087348 */ /* 0x000fea0003c00000 */
[----:B------:R1:W2:Y:S02]  /*eac0*/  SHFL.BFLY P0, R9, R243, R7, R4 ;  /* 0x0c000007f3097389 */ /* 0x0002a40000000004 */
[----:B-12---:R-:W-:Y:S05]  /*ead0*/  ENDCOLLECTIVE ;  /* 0x000000000000791b */ /* 0x006fea0003800000 */
.L_x_1598:
[----:B------:R-:W-:Y:S01]  /*eae0*/  FADD.FTZ R8, R9, R241 ;  /* 0x000000f109087221 */ /* 0x000fe20000010000 */
[----:B------:R-:W-:-:S03]  /*eaf0*/  MOV R7, 0x1 ;  /* 0x0000000100077802 */ /* 0x000fc60000000f00 */
[----:B------:R-:W-:-:S07]  /*eb00*/  IMAD.MOV.U32 R243, RZ, RZ, R8 ;  /* 0x000000fffff37224 */ /* 0x000fce00078e0008 */
[----:B------:R-:W-:Y:S05]  /*eb10*/  WARPSYNC.COLLECTIVE R6, `(.L_x_1599) ;  /* 0x0000000006087348 */ /* 0x000fea0003c00000 */
[----:B------:R1:W2:Y:S02]  /*eb20*/  SHFL.BFLY P0, R9, R243, R7, R4 ;  /* 0x0c000007f3097389 */ /* 0x0002a40000000004 */
[----:B-12---:R-:W-:Y:S05]  /*eb30*/  ENDCOLLECTIVE ;  /* 0x000000000000791b */ /* 0x006fea0003800000 */
.L_x_1599:
[----:B------:R-:W-:Y:S01]  /*eb40*/  MOV R11, R9 ;  /* 0x00000009000b7202 */ /* 0x000fe20000000f00 */
[----:B------:R-:W-:Y:S06]  /*eb50*/  BRA `(.L_x_1600) ;  /* 0xffffffe800f87947 */ /* 0x000fec000383ffff */
.L_x_1601:
        /* <DEDUP_REMOVED lines=10> */
.L_x_14871:


//--------------------- .text._ZN5flash24flash_fwd_splitkv_kernelI23Flash_fwd_kernel_traitsILi128ELi64ELi128ELi4ELb0ELb0EN7cutlass10bfloat16_tE19Flash_kernel_traitsILi128ELi64ELi128ELi4ES3_EELb0ELb0ELb0ELb0ELb0ELb0ELb1ELb1EEEvNS_16Flash_fwd_paramsE --------------------------
	.section	.text._ZN5flash24flash_fwd_splitkv_kernelI23Flash_fwd_kernel_traitsILi128ELi64ELi128ELi4ELb0ELb0EN7cutlass10bfloat16_tE19Flash_kernel_traitsILi128ELi64ELi128ELi4ES3_EELb0ELb0ELb0ELb0ELb0ELb0ELb1ELb1EEEvNS_16Flash_fwd_paramsE,"ax",@progbits
	.align	128
        .global         _ZN5flash24flash_fwd_splitkv_kernelI23Flash_fwd_kernel_traitsILi128ELi64ELi128ELi4ELb0ELb0EN7cutlass10bfloat16_tE19Flash_kernel_traitsILi128ELi64ELi128ELi4ES3_EELb0ELb0ELb0ELb0ELb0ELb0ELb1ELb1EEEvNS_16Flash_fwd_paramsE
        .type           _ZN5flash24flash_fwd_splitkv_kernelI23Flash_fwd_kernel_traitsILi128ELi64ELi128ELi4ELb0ELb0EN7cutlass10bfloat16_tE19Flash_kernel_traitsILi128ELi64ELi128ELi4ES3_EELb0ELb0ELb0ELb0ELb0ELb0ELb1ELb1EEEvNS_16Flash_fwd_paramsE,@function
        .size           _ZN5flash24flash_fwd_splitkv_kernelI23Flash_fwd_kernel_traitsILi128ELi64ELi128ELi4ELb0ELb0EN7cutlass10bfloat16_tE19Flash_kernel_traitsILi128ELi64ELi128ELi4ES3_EELb0ELb0ELb0ELb0ELb0ELb0ELb1ELb1EEEvNS_16Flash_fwd_paramsE,(.L_x_14872 - _ZN5flash24flash_fwd_splitkv_kernelI23Flash_fwd_kernel_traitsILi128ELi64ELi128ELi4ELb0ELb0EN7cutlass10bfloat16_tE19Flash_kernel_traitsILi128ELi64ELi128ELi4ES3_EELb0ELb0ELb0ELb0ELb0ELb0ELb1ELb1EEEvNS_16Flash_fwd_paramsE)
        .other          _ZN5flash24flash_fwd_splitkv_kernelI23Flash_fwd_kernel_traitsILi128ELi64ELi128ELi4ELb0ELb0EN7cutlass10bfloat16_tE19Flash_kernel_traitsILi128ELi64ELi128ELi4ES3_EELb0ELb0ELb0ELb0ELb0ELb0ELb1ELb1EEEvNS_16Flash_fwd_paramsE,@"STO_CUDA_ENTRY STV_DEFAULT"
_ZN5flash24flash_fwd_splitkv_kernelI23Flash_fwd_kernel_traitsILi128ELi64ELi128ELi4ELb0ELb0EN7cutlass10bfloat16_tE19Flash_kernel_traitsILi128ELi64ELi128ELi4ES3_EELb0ELb0ELb0ELb0ELb0ELb0ELb1ELb1EEEvNS_16Flash_fwd_paramsE:
.text._ZN5flash24flash_fwd_splitkv_kernelI23Flash_fwd_kernel_traitsILi128ELi64ELi128ELi4ELb0ELb0EN7cutlass10bfloat16_tE19Flash_kernel_traitsILi128ELi64ELi128ELi4ES3_EELb0ELb0ELb0ELb0ELb0ELb0ELb1ELb1EEEvNS_16Flash_fwd_paramsE:
        /* <DEDUP_REMOVED lines=9> */
[----:B------:R-:W2:Y:S01]  /*0090*/  LDC.64 R132, c[0x0][0x348] ;  /* 0x0000d200ff847b82 */ /* 0x000ea20000000a00 */
        /* <DEDUP_REMOVED lines=14> */
[----:B------:R-:W1:Y:S11]  /*0180*/  LDC R3, c[0x0][0x374] ;  /* 0x0000dd00ff037b82 */ /* 0x000e760000000800 */
[----:B------:R-:W-:-:S02]  /*0190*/  @P1 IADD3 R223, PT, PT, R223, 0x1, RZ ;  /* 0x00000001dfdf1810 */ /* 0x000fc40007ffe0ff */
[----:B------:R-:W-:-:S04]  /*01a0*/  @!P0 LOP3.LUT R223, RZ, R0, RZ, 0x33, !PT ;  /* 0x00000000ffdf8212 */ /* 0x000fc800078e33ff */
[----:B------:R-:W-:-:S05]  /*01b0*/  IADD3 R221, PT, PT, -R223, RZ, RZ ;  /* 0x000000ffdfdd7210 */ /* 0x000fca0007ffe1ff */
[----:B--2-4-:R-:W-:Y:S02]  /*01c0*/  IMAD R221, R0, R221, UR4 ;  /* 0x0000000400dd7e24 */ /* 0x014fe4000f8e02dd */
[----:B-1----:R-:W-:Y:S05]  /*01d0*/  CALL.REL.NOINC `($_ZN5flash24flash_fwd_splitkv_kernelI23Flash_fwd_kernel_traitsILi128ELi64ELi128ELi4ELb0ELb0EN7cutlass10bfloat16_tE19Flash_kernel_traitsILi128ELi64ELi128ELi4ES3_EELb0ELb0ELb0ELb0ELb0ELb0ELb1ELb1EEEvNS_16Flash_fwd_paramsE$_ZN5flash30compute_attn_1rowblock_splitkvI23Flash_fwd_kernel_traitsILi128ELi64ELi128ELi4ELb0ELb0EN7cutlass10bfloat16_tE19Flash_kernel_traitsILi128ELi64ELi128ELi4ES3_EELb0ELb0ELb0ELb0ELb0ELb0ELb1ELb1ENS_16Flash_fwd_paramsEEEvRKT8_iiiii) ;  /* 0x0000000000087944 */ /* 0x002fea0003c00000 */
[----:B------:R-:W-:Y:S05]  /*01e0*/  BSYNC.RECONVERGENT B4 ;  /* 0x0000000000047941 */ /* 0x000fea0003800200 */
.L_x_1602:
[----:B------:R-:W-:Y:S05]  /*01f0*/  EXIT ;  /* 0x000000000000794d */ /* 0x000fea0003800000 */
        .type           $_ZN5flash24flash_fwd_splitkv_kernelI23Flash_fwd_kernel_traitsILi128ELi64ELi128ELi4ELb0ELb0EN7cutlass10bfloat16_tE19Flash_kernel_traitsILi128ELi64ELi128ELi4ES3_EELb0ELb0ELb0ELb0ELb0ELb0ELb1ELb1EEEvNS_16Flash_fwd_paramsE$_ZN5flash30compute_attn_1rowblock_splitkvI23Flash_fwd_kernel_traitsILi128ELi64ELi128ELi4ELb0ELb0EN7cutlass10bfloat16_tE19Flash_kernel_traitsILi128ELi64ELi128ELi4ES3_EELb0ELb0ELb0ELb0ELb0ELb0ELb1ELb1ENS_16Flash_fwd_paramsEEEvRKT8_iiiii,@function
        .size           $_ZN5flash24flash_fwd_splitkv_kernelI23Flash_fwd_kernel_traitsILi128ELi64ELi128ELi4ELb0ELb0EN7cutlass10bfloat16_tE19Flash_kernel_traitsILi128ELi64ELi128ELi4ES3_EELb0ELb0ELb0ELb0ELb0ELb0ELb1ELb1EEEvNS_16Flash_fwd_paramsE$_ZN5flash30compute_attn_1rowblock_splitkvI23Flash_fwd_kernel_traitsILi128ELi64ELi128ELi4ELb0ELb0EN7cutlass10bfloat16_tE19Flash_kernel_traitsILi128ELi64ELi128ELi4ES3_EELb0ELb0ELb0ELb0ELb0ELb0ELb1ELb1ENS_16Flash_fwd_paramsEEEvRKT8_iiiii,(.L_x_14872 - $_ZN5flash24flash_fwd_splitkv_kernelI23Flash_fwd_kernel_traitsILi128ELi64ELi128ELi4ELb0ELb0EN7cutlass10bfloat16_tE19Flash_kernel_traitsILi128ELi64ELi128ELi4ES3_EELb0ELb0ELb0ELb0ELb0ELb0ELb1ELb1EEEvNS_16Flash_fwd_paramsE$_ZN5flash30compute_attn_1rowblock_splitkvI23Flash_fwd_kernel_traitsILi128ELi64ELi128ELi4ELb0ELb0EN7cutlass10bfloat16_tE19Flash_kernel_traitsILi128ELi64ELi128ELi4ES3_EELb0ELb0ELb0ELb0ELb0ELb0ELb1ELb1ENS_16Flash_fwd_paramsEEEvRKT8_iiiii)
$_ZN5flash24flash_fwd_splitkv_kernelI23Flash_fwd_kernel_traitsILi128ELi64ELi128ELi4ELb0ELb0EN7cutlass10bfloat16_tE19Flash_kernel_traitsILi128ELi64ELi128ELi4ES3_EELb0ELb0ELb0ELb0ELb0ELb0ELb1ELb1EEEvNS_16Flash_fwd_paramsE$_ZN5flash30compute_attn_1rowblock_splitkvI23Flash_fwd_kernel_traitsILi128ELi64ELi128ELi4ELb0ELb0EN7cutlass10bfloat16_tE19Flash_kernel_traitsILi128ELi64ELi128ELi4ES3_EELb0ELb0ELb0ELb0ELb0ELb0ELb1ELb1ENS_16Flash_fwd_paramsEEEvRKT8_iiiii:
        /* <DEDUP_REMOVED lines=26> */
[----:B------:R-:W-:Y:S02]  /*03a0*/  ISETP.NE.AND.EX P2, PT, R13, RZ, PT, P2 ;  /* 0x000000ff0d00720c */ /* 0x000fe40003f45320 */
[----:B------:R-:W-:Y:S01]  /*03b0*/  IADD3 R14, P1, PT, R12, R2, RZ ;  /* 0x000000020c0e7210 */ /* 0x000fe20007f3e0ff */
[----:B------:R-:W-:Y:S01]  /*03c0*/  BSSY.RECONVERGENT B0, `(.L_x_1603) ;  /* 0x000000a000007945 */ /* 0x000fe20003800200 */
[----:B------:R-:W-:-:S03]  /*03d0*/  ISETP.NE.U32.AND P0, PT, R8, RZ, PT ;  /* 0x000000ff0800720c */ /* 0x000fc60003f05070 */
[----:B------:R-:W-:Y:S01]  /*03e0*/  IMAD.X R15, R13, 0x1, R0, P1 ;  /* 0x000000010d0f7824 */ /* 0x000fe200008e0600 */
[----:B------:R-:W-:Y:S01]  /*03f0*/  ISETP.NE.AND.EX P0, PT, R9, RZ, PT, P0 ;  /* 0x000000ff0900720c */ /* 0x000fe20003f05300 */
[----:B------:R-:W-:-:S04]  /*0400*/  IMAD.MOV.U32 R13, RZ, RZ, -0x1 ;  /* 0xffffffffff0d7424 */ /* 0x000fc800078e00ff */
[----:B------:R-:W-:Y:S08]  /*0410*/  @!P2 BRA `(.L_x_1604) ;  /* 0x000000000010a947 */ /* 0x000ff00003800000 */
[----:B------:R-:W2:Y:S02]  /*0420*/  LD.E.U8 R6, desc[UR4][R132.64+0x1b2] ;  /* 0x0001b20484067980 */ /* 0x000ea4000c101100 */
[----:B--2---:R-:W-:-:S13]  /*0430*/  ISETP.NE.AND P1, PT, R6, RZ, PT ;  /* 0x000000ff0600720c */ /* 0x004fda0003f25270 */
[----:B------:R-:W-:Y:S05]  /*0440*/  @!P1 BRA `(.L_x_1604) ;  /* 0x0000000000049947 */ /* 0x000fea0003800000 */
[----:B------:R2:W5:Y:S02]  /*0450*/  LD.E R13, desc[UR4][R14.64] ;  /* 0x000000040e0d7980 */ /* 0x000564000c101900 */
.L_x_1604:
[----:B------:R-:W-:Y:S05]  /*0460*/  BSYNC.RECONVERGENT B0 ;  /* 0x0000000000007941 */ /* 0x000fea0003800200 */
.L_x_1603:
[----:B------:R-:W-:Y:S04]  /*0470*/  BSSY.RECONVERGENT B0, `(.L_x_1605) ;  /* 0x0000007000007945 */ /* 0x000fe80003800200 */
[----:B------:R-:W-:Y:S05]  /*0480*/  @!P3 BRA `(.L_x_1606) ;  /* 0x000000000014b947 */ /* 0x000fea0003800000 */
[----:B------:R-:W3:Y:S02]  /*0490*/  LD.E.U8 R6, desc[UR4][R132.64+0x1b2] ;  /* 0x0001b20484067980 */ /* 0x000ee4000c101100 */
[----:B---3--:R-:W-:-:S13]  /*04a0*/  ISETP.NE.AND P1, PT, R6, RZ, PT ;  /* 0x000000ff0600720c */ /* 0x008fda0003f25270 */
[----:B------:R-:W3:Y:S02]  /*04b0*/  @P1 LD.E R6, desc[UR4][R14.64+0x4] ;  /* 0x000004040e061980 */ /* 0x000ee4000c101900 */
[----:B---3-5:R-:W-:-:S06]  /*04c0*/  @P1 IADD3 R7, PT, PT, R6, -R13, RZ ;  /* 0x8000000d06071210 */ /* 0x028fcc0007ffe0ff */
[----:B------:R3:W5:Y:S02]  /*04d0*/  @!P1 LD.E R7, desc[UR4][R14.64] ;  /* 0x000000040e079980 */ /* 0x000764000c101900 */
.L_x_1606:
[----:B------:R-:W-:Y:S05]  /*04e0*/  BSYNC.RECONVERGENT B0 ;  /* 0x0000000000007941 */ /* 0x000fea0003800200 */
.L_x_1605:
[----:B------:R-:W-:Y:S01]  /*04f0*/  BSSY.RECONVERGENT B1, `(.L_x_1607) ;  /* 0x0000012000017945 */ /* 0x000fe20003800200 */
[----:B-----5:R-:W-:Y:S02]  /*0500*/  @P5 IADD3 R219, PT, PT, R4, -R5, RZ ;  /* 0x8000000504db5210 */ /* 0x020fe40007ffe0ff */
[----:B------:R-:W-:Y:S01]  /*0510*/  IADD3 R76, PT, PT, R7, -R10, RZ ;  /* 0x8000000a074c7210 */ /* 0x000fe20007ffe0ff */
[----:B------:R-:W-:Y:S06]  /*0520*/  @!P0 BRA `(.L_x_1608) ;  /* 0x0000000000148947 */ /* 0x000fec0003800000 */
[----:B------:R-:W-:-:S05]  /*0530*/  IADD3 R6, P0, PT, R8, R2, RZ ;  /* 0x0000000208067210 */ /* 0x000fca0007f1e0ff */
[----:B------:R-:W-:-:S06]  /*0540*/  IMAD.X R7, R9, 0x1, R0, P0 ;  /* 0x0000000109077824 */ /* 0x000fcc00000e0600 */
[----:B------:R-:W4:Y:S02]  /*0550*/  LD.E R7, desc[UR4][R6.64] ;  /* 0x0000000406077980 */ /* 0x000f24000c101900 */
[----:B----4-:R-:W-:Y:S01]  /*0560*/  IADD3 R64, PT, PT, R7, -R10, RZ ;  /* 0x8000000a07407210 */ /* 0x010fe20007ffe0ff */
[----:B------:R-:W-:Y:S05]  /*0570*/  BRA `(.L_x_1609) ;  /* 0x0000000000247947 */ /* 0x000fea0003800000 */
.L_x_1608:
[----:B------:R-:W4:Y:S01]  /*0580*/  LD.E.64 R6, desc[UR4][R132.64+0x108] ;  /* 0x0001080484067980 */ /* 0x000f22000c101b00 */
[----:B------:R-:W-:Y:S01]  /*0590*/  BSSY.RECONVERGENT B0, `(.L_x_1610) ;  /* 0x0000006000007945 */ /* 0x000fe20003800200 */
[----:B----4-:R-:W-:-:S04]  /*05a0*/  ISETP.NE.U32.AND P0, PT, R6, RZ, PT ;  /* 0x000000ff0600720c */ /* 0x010fc80003f05070 */
[----:B------:R-:W-:Y:S01]  /*05b0*/  ISETP.NE.AND.EX P0, PT, R7, RZ, PT, P0 ;  /* 0x000000ff0700720c */ /* 0x000fe20003f05300 */
[----:B------:R-:W-:-:S12]  /*05c0*/  IMAD.MOV.U32 R7, RZ, RZ, RZ ;  /* 0x000000ffff077224 */ /* 0x000fd800078e00ff */
[----:B------:R-:W-:Y:S05]  /*05d0*/  @!P0 BRA `(.L_x_1611) ;  /* 0x0000000000048947 */ /* 0x000fea0003800000 */
[----:B------:R4:W5:Y:S02]  /*05e0*/  LD.E R7, desc[UR4][R132.64+0xbc] ;  /* 0x0000bc0484077980 */ /* 0x000964000c101900 */
.L_x_1611:
[----:B------:R-:W-:Y:S05]  /*05f0*/  BSYNC.RECONVERGENT B0 ;  /* 0x0000000000007941 */ /* 0x000fea0003800200 */
.L_x_1610:
[----:B-----5:R-:W-:Y:S02]  /*0600*/  IADD3 R64, PT, PT, R76, R7, RZ ;  /* 0x000000074c407210 */ /* 0x020fe40007ffe0ff */
.L_x_1609:
[----:B------:R-:W-:Y:S05]  /*0610*/  BSYNC.RECONVERGENT B1 ;  /* 0x0000000000017941 */ /* 0x000fea0003800200 */
.L_x_1607:
[----:B------:R-:W-:Y:S01]  /*0620*/  IMAD.SHL.U32 R78, R217, 0x40, RZ ;  /* 0x00000040d94e7824 */ /* 0x000fe200078e00ff */
[----:B------:R-:W-:Y:S01]  /*0630*/  MOV R6, R216 ;  /* 0x000000d800067202 */ /* 0x000fe20000000f00 */
[----:B------:R-:W-:-:S03]  /*0640*/  IMAD.MOV.U32 R7, RZ, RZ, 0x0 ;  /* 0x00000000ff077424 */ /* 0x000fc600078e00ff */
[----:B------:R-:W-:-:S13]  /*0650*/  ISETP.GT.AND P0, PT, R219, R78, PT ;  /* 0x0000004edb00720c */ /* 0x000fda0003f04270 */
[----:B-1234-:R-:W-:Y:S05]  /*0660*/  @!P0 RET.REL.NODEC R6 `(_ZN5flash24flash_fwd_splitkv_kernelI23Flash_fwd_kernel_traitsILi128ELi64ELi128ELi4ELb0ELb0EN7cutlass10bfloat16_tE19Flash_kernel_traitsILi128ELi64ELi128ELi4ES3_EELb0ELb0ELb0ELb0ELb0ELb0ELb1ELb1EEEvNS_16Flash_fwd_paramsE) ;  /* 0xfffffff806648950 */ /* 0x01efea0003c3ffff */
[----:B------:R-:W2:Y:S01]  /*0670*/  LD.E R7, desc[UR4][R132.64+0xb8] ;  /* 0x0000b80484077980 */ /* 0x000ea2000c101900 */
[-C--:B------:R-:W-:Y:S02]  /*0680*/  IABS R8, R3.reuse ;  /* 0x0000000300087213 */ /* 0x080fe40000000000 */
[----:B------:R-:W-:Y:S01]  /*0690*/  IABS R4, R3 ;  /* 0x0000000300047213 */ /* 0x000fe20000000000 */
[----:B------:R-:W1:Y:S01]  /*06a0*/  S2R R73, SR_TID.X ;  /* 0x0000000000497919 */ /* 0x000e620000002100 */
[----:B------:R-:W3:Y:S03]  /*06b0*/  I2F.RP R6, R8 ;  /* 0x0000000800067306 */ /* 0x000ee60000209400 */
[----:B------:R-:W-:-:S05]  /*06c0*/  IMAD.MOV R4, RZ, RZ, -R4 ;  /* 0x000000ffff047224 */ /* 0x000fca00078e0a04 */
[----:B---3--:R-:W3:Y:S02]  /*06d0*/  MUFU.RCP R14, R6 ;  /* 0x00000006000e7308 */ /* 0x008ee40000001000 */
[----:B---3--:R-:W-:-:S06]  /*06e0*/  VIADD R14, R14, 0xffffffe ;  /* 0x0ffffffe0e0e7836 */ /* 0x008fcc0000000000 */
[----:B------:R3:W4:Y:S02]  /*06f0*/  F2I.FTZ.U32.TRUNC.NTZ R15, R14 ;  /* 0x0000000e000f7305 */ /* 0x000724000021f000 */
[----:B---3--:R-:W-:Y:S02]  /*0700*/  IMAD.MOV.U32 R14, RZ, RZ, RZ ;  /* 0x000000ffff0e7224 */ /* 0x008fe400078e00ff */
[----:B--2---:R-:W-:-:S05]  /*0710*/  VIADD R7, R7, 0x7f ;  /* 0x0000007f07077836 */ /* 0x004fca0000000000 */
[----:B------:R-:W-:-:S04]  /*0720*/  SHF.R.S32.HI R12, RZ, 0x1f, R7 ;  /* 0x0000001fff0c7819 */ /* 0x000fc80000011407 */
[----:B------:R-:W-:Y:S01]  /*0730*/  LEA.HI R12, R12, R7, RZ, 0x7 ;  /* 0x000000070c0c7211 */ /* 0x000fe200078f38ff */
[----:B----4-:R-:W-:-:S03]  /*0740*/  IMAD.MOV R7, RZ, RZ, -R15 ;  /* 0x000000ffff077224 */ /* 0x010fc600078e0a0f */
[----:B------:R-:W-:Y:S01]  /*0750*/  LEA.HI.SX32 R12, R12, R3, 0x19 ;  /* 0x000000030c0c7211 */ /* 0x000fe200078fcaff */
[----:B------:R-:W-:-:S04]  /*0760*/  IMAD R7, R7, R8, RZ ;  /* 0x0000000807077224 */ /* 0x000fc800078e02ff */
[----:B------:R-:W-:Y:S02]  /*0770*/  VIADD R12, R12, 0xffffffff ;  /* 0xffffffff0c0c7836 */ /* 0x000fe40000000000 */
[----:B------:R-:W-:-:S03]  /*0780*/  IMAD.HI.U32 R7, R15, R7, R14 ;  /* 0x000000070f077227 */ /* 0x000fc600078e000e */
        /* <DEDUP_REMOVED lines=20> */
[----:B-1----:R-:W-:Y:S05]  /*08d0*/  @!P0 BRA `(.L_x_1612) ;  /* 0x0000000800648947 */ /* 0x002fea0003800000 */
[----:B------:R-:W2:Y:S04]  /*08e0*/  LD.E.64 R2, desc[UR4][R132.64+0xb0] ;  /* 0x0000b00484027980 */ /* 0x000ea8000c101b00 */
[----:B------:R-:W3:Y:S04]  /*08f0*/  LD.E R6, desc[UR4][R132.64+0x60] ;  /* 0x0000600484067980 */ /* 0x000ee8000c101900 */
[----:B------:R-:W4:Y:S04]  /*0900*/  LD.E R4, desc[UR4][R132.64+0xcc] ;  /* 0x0000cc0484047980 */ /* 0x000f28000c101900 */
[----:B------:R1:W5:Y:S04]  /*0910*/  LD.E.64 R8, desc[UR4][R132.64+0xa8] ;  /* 0x0000a80484087980 */ /* 0x000368000c101b00 */
[----:B------:R1:W5:Y:S04]  /*0920*/  LD.E R0, desc[UR4][R132.64+0xc0] ;  /* 0x0000c00484007980 */ /* 0x000368000c101900 */
[----:B------:R1:W5:Y:S01]  /*0930*/  LD.E.64 R10, desc[UR4][R132.64+0x78] ;  /* 0x00007804840a7980 */ /* 0x000362000c101b00 */
[----:B------:R-:W-:Y:S01]  /*0940*/  IMAD.SHL.U32 R7, R73, 0x4, RZ ;  /* 0x0000000449077824 */ /* 0x000fe200078e00ff */
[----:B------:R-:W-:Y:S01]  /*0950*/  SHF.R.U32.HI R5, RZ, 0x4, R73 ;  /* 0x00000004ff057819 */ /* 0x000fe20000011649 */
[----:B------:R-:W-:Y:S03]  /*0960*/  BSSY.RECONVERGENT B0, `(.L_x_1613) ;  /* 0x000001b000007945 */ /* 0x000fe60003800200 */
[----:B------:R-:W-:Y:S01]  /*0970*/  LOP3.LUT R7, R7, 0x3c, RZ, 0xc0, !PT ;  /* 0x0000003c07077812 */ /* 0x000fe200078ec0ff */
[----:B------:R-:W-:-:S02]  /*0980*/  VIADD R13, R5, 0x8 ;  /* 0x00000008050d7836 */ /* 0x000fc40000000000 */
[----:B------:R-:W-:Y:S01]  /*0990*/  VIADD R27, R5, 0x18 ;  /* 0x00000018051b7836 */ /* 0x000fe20000000000 */
[C---:B------:R-:W-:Y:S02]  /*09a0*/  ISETP.NE.AND P6, PT, R7.reuse, RZ, PT ;  /* 0x000000ff0700720c */ /* 0x040fe40003fc5270 */
[----:B------:R-:W-:Y:S01]  /*09b0*/  LOP3.LUT R29, R7, 0x40, RZ, 0xfc, !PT ;  /* 0x00000040071d7812 */ /* 0x000fe200078efcff */
[----:B--2---:R-:W-:Y:S02]  /*09c0*/  IMAD R223, R2, UR8, R223 ;  /* 0x0000000802df7c24 */ /* 0x004fe4000f8e02df */
[----:B------:R-:W-:Y:S02]  /*09d0*/  IMAD.IADD R2, R219, 0x1, -R78 ;  /* 0x00000001db027824 */ /* 0x000fe400078e0a4e */
[----:B---3--:R-:W-:-:S03]  /*09e0*/  IMAD R6, R223, R6, R221 ;  /* 0x00000006df067224 */ /* 0x008fc600078e02dd */
[----:B------:R-:W-:Y:S01]  /*09f0*/  ISETP.GE.AND P3, PT, R5, R2, PT ;  /* 0x000000020500720c */ /* 0x000fe20003f66270 */
[----:B------:R-:W-:Y:S01]  /*0a00*/  IMAD R3, R3, R6, R78 ;  /* 0x0000000603037224 */ /* 0x000fe200078e024e */
[-C--:B------:R-:W-:Y:S01]  /*0a10*/  ISETP.GE.AND P2, PT, R13, R2.reuse, PT ;  /* 0x000000020d00720c */ /* 0x080fe20003f46270 */
[----:B------:R-:W-:Y:S01]  /*0a20*/  IMAD.SHL.U32 R6, R73, 0x8, RZ ;  /* 0x0000000849067824 */ /* 0x000fe200078e00ff */
[----:B------:R-:W-:Y:S01]  /*0a30*/  ISETP.GE.OR P4, PT, R13, R2, P6 ;  /* 0x000000020d00720c */ /* 0x000fe20003786670 */
[----:B----4-:R-:W-:Y:S02]  /*0a40*/  IMAD R4, R3, R4, RZ ;  /* 0x0000000403047224 */ /* 0x010fe400078e02ff */
[----:B------:R-:W-:Y:S01]  /*0a50*/  VIADD R13, R5, 0x10 ;  /* 0x00000010050d7836 */ /* 0x000fe20000000000 */
[----:B------:R-:W-:-:S04]  /*0a60*/  LOP3.LUT R17, R7, 0x1f80, R6, 0xf8, !PT ;  /* 0x00001f8007117812 */ /* 0x000fc800078ef806 */
[C---:B------:R-:W-:Y:S02]  /*0a70*/  IADD3 R17, P1, PT, R4.reuse, R17, RZ ;  /* 0x0000001104117210 */ /* 0x040fe40007f3e0ff */
[----:B------:R-:W-:Y:S02]  /*0a80*/  ISETP.GE.AND P0, PT, R13, R2, PT ;  /* 0x000000020d00720c */ /* 0x000fe40003f06270 */
[----:B------:R-:W-:Y:S01]  /*0a90*/  LEA.HI.X.SX32 R15, R4, RZ, 0x1, P1 ;  /* 0x000000ff040f7211 */ /* 0x000fe200008f0eff */
[----:B-1----:R-:W-:Y:S10]  /*0aa0*/  @P3 BRA `(.L_x_1614) ;  /* 0x0000000000183947 */ /* 0x002ff40003800000 */
[-C--:B-----5:R-:W-:Y:S02]  /*0ab0*/  ISETP.GE.AND P5, PT, R7, R0.reuse, PT ;  /* 0x000000000700720c */ /* 0x0a0fe40003fa6270 */
[----:B------:R-:W-:Y:S02]  /*0ac0*/  ISETP.GE.AND P3, PT, R29, R0, PT ;  /* 0x000000001d00720c */ /* 0x000fe40003f66270 */
[----:B------:R-:W-:-:S04]  /*0ad0*/  LEA R18, P1, R17, R10, 0x2 ;  /* 0x0000000a11127211 */ /* 0x000fc800078210ff */
[----:B------:R-:W-:-:S05]  /*0ae0*/  LEA.HI.X R19, R17, R11, R15, 0x2, P1 ;  /* 0x0000000b11137211 */ /* 0x000fca00008f140f */
[----:B------:R1:W-:Y:S04]  /*0af0*/  @!P5 ST.E.128 desc[UR4][R18.64], RZ ;  /* 0x000000ff1200d985 */ /* 0x0003e8000c101d04 */
[----:B------:R1:W-:Y:S02]  /*0b00*/  @!P3 ST.E.128 desc[UR4][R18.64+0x100], RZ ;  /* 0x000100ff1200b985 */ /* 0x0003e4000c101d04 */
.L_x_1614:
[----:B------:R-:W-:Y:S05]  /*0b10*/  BSYNC.RECONVERGENT B0 ;  /* 0x0000000000007941 */ /* 0x000fea0003800200 */
.L_x_1613:
        /* <DEDUP_REMOVED lines=12> */
.L_x_1616:
[----:B------:R-:W-:Y:S05]  /*0be0*/  BSYNC.RECONVERGENT B0 ;  /* 0x0000000000007941 */ /* 0x000fea0003800200 */
.L_x_1615:
        /* <DEDUP_REMOVED lines=12> */
.L_x_1618:
[----:B------:R-:W-:Y:S05]  /*0cb0*/  BSYNC.RECONVERGENT B0 ;  /* 0x0000000000007941 */ /* 0x000fea0003800200 */
.L_x_1617:
        /* <DEDUP_REMOVED lines=12> */
.L_x_1620:
[----:B------:R-:W-:Y:S05]  /*0d80*/  BSYNC.RECONVERGENT B0 ;  /* 0x0000000000007941 */ /* 0x000fea0003800200 */
.L_x_1619:
        /* <DEDUP_REMOVED lines=11> */
.L_x_1622:
[----:B------:R-:W-:Y:S05]  /*0e40*/  BSYNC.RECONVERGENT B0 ;  /* 0x0000000000007941 */ /* 0x000fea0003800200 */
.L_x_1621:
        /* <DEDUP_REMOVED lines=11> */
.L_x_1624:
[----:B------:R-:W-:Y:S05]  /*0f00*/  BSYNC.RECONVERGENT B0 ;  /* 0x0000000000007941 */ /* 0x000fea0003800200 */
.L_x_1623:
        /* <DEDUP_REMOVED lines=12> */
.L_x_1626:
[----:B------:R-:W-:Y:S05]  /*0fd0*/  BSYNC.RECONVERGENT B0 ;  /* 0x0000000000007941 */ /* 0x000fea0003800200 */
.L_x_1625:
        /* <DEDUP_REMOVED lines=15> */
.L_x_1628:
[----:B------:R-:W-:Y:S05]  /*10d0*/  BSYNC.RECONVERGENT B0 ;  /* 0x0000000000007941 */ /* 0x000fea0003800200 */
.L_x_1627:
        /* <DEDUP_REMOVED lines=20> */
[----:B-1----:R-:W-:Y:S05]  /*1220*/  @P6 RET.REL.NODEC R216 `(_ZN5flash24flash_fwd_splitkv_kernelI23Flash_fwd_kernel_traitsILi128ELi64ELi128ELi4ELb0ELb0EN7cutlass10bfloat16_tE19Flash_kernel_traitsILi128ELi64ELi128ELi4ES3_EELb0ELb0ELb0ELb0ELb0ELb0ELb1ELb1EEEvNS_16Flash_fwd_paramsE) ;  /* 0xffffffecd8746950 */ /* 0x002fea0003c3ffff */
[----:B------:R-:W-:Y:S02]  /*1230*/  MOV R3, 0xff800000 ;  /* 0xff80000000037802 */ /* 0x000fe40000000f00 */
[----:B------:R-:W-:-:S03]  /*1240*/  MOV R217, 0x0 ;  /* 0x0000000000d97802 */ /* 0x000fc60000000f00 */
[----:B------:R1:W-:Y:S02]  /*1250*/  ST.E desc[UR4][R8.64+0xe0], R3 ;  /* 0x0000e00308007985 */ /* 0x0003e4000c101904 */
[----:B-1----:R-:W-:Y:S05]  /*1260*/  RET.REL.NODEC R216 `(_ZN5flash24flash_fwd_splitkv_kernelI23Flash_fwd_kernel_traitsILi128ELi64ELi128ELi4ELb0ELb0EN7cutlass10bfloat16_tE19Flash_kernel_traitsILi128ELi64ELi128ELi4ES3_EELb0ELb0ELb0ELb0ELb0ELb0ELb1ELb1EEEvNS_16Flash_fwd_paramsE) ;  /* 0xffffffecd8647950 */ /* 0x002fea0003c3ffff */
.L_x_1612:
        /* <DEDUP_REMOVED lines=27> */
[----:B-----5:R-:W2:Y:S01]  /*1420*/  F2I.FTZ.U32.TRUNC.NTZ R9, R8 ;  /* 0x0000000800097305 */ /* 0x020ea2000021f000 */
[----:B-1----:R-:W-:Y:S02]  /*1430*/  IABS R2, R10 ;  /* 0x0000000a00027213 */ /* 0x002fe40000000000 */
[----:B--2---:R-:W-:Y:S01]  /*1440*/  IADD3 R3, PT, PT, RZ, -R9, RZ ;  /* 0x80000009ff037210 */ /* 0x004fe20007ffe0ff */
[----:B------:R-:W-:-:S04]  /*1450*/  IMAD.MOV.U32 R8, RZ, RZ, RZ ;  /* 0x000000ffff087224 */ /* 0x000fc800078e00ff */
[----:B------:R-:W-:Y:S01]  /*1460*/  IMAD R6, R3, R4, RZ ;  /* 0x0000000403067224 */ /* 0x000fe200078e02ff */
[----:B------:R-:W-:-:S03]  /*1470*/  IABS R3, R11 ;  /* 0x0000000b00037213 */ /* 0x000fc60000000000 */
[----:B------:R-:W-:Y:S01]  /*1480*/  IMAD.HI.U32 R6, R9, R6, R8 ;  /* 0x0000000609067227 */ /* 0x000fe200078e0008 */
[----:B------:R-:W-:-:S05]  /*1490*/  IADD3 R2, PT, PT, RZ, -R2, RZ ;  /* 0x80000002ff027210 */ /* 0x000fca0007ffe0ff */
        /* <DEDUP_REMOVED lines=17> */
[----:B------:R-:W2:Y:S04]  /*15b0*/  LD.E.64 R12, desc[UR4][R18.64+0x28] ;  /* 0x00002804120c7980 */ /* 0x000ea8000c101b00 */
[----:B------:R-:W-:-:S06]  /*15c0*/  IMAD.WIDE R2, R8, 0x4, R224 ;  /* 0x0000000408027825 */ /* 0x000fcc00078e02e0 */
[----:B------:R1:W3:Y:S01]  /*15d0*/  LD.E R2, desc[UR4][R2.64] ;  /* 0x0000000402027980 */ /* 0x0002e2000c101900 */
        /* <DEDUP_REMOVED lines=15> */
[----:B------:R-:W-:-:S11]  /*16d0*/  LOP3.LUT R6, R221, R0, RZ, 0x3c, !PT ;  /* 0x00000000dd067212 */ /* 0x000fd600078e3cff */
[----:B------:R-:W-:-:S04]  /*16e0*/  @!P1 IADD3 R4, PT, PT, R4, -R7, RZ ;  /* 0x8000000704049210 */ /* 0x000fc80007ffe0ff */
[----:B------:R-:W-:Y:S01]  /*16f0*/  ISETP.GE.U32.AND P2, PT, R4, R7, PT ;  /* 0x000000070400720c */ /* 0x000fe20003f46070 */
[----:B------:R-:W-:Y:S01]  /*1700*/  IMAD.MOV R8, RZ, RZ, -R8 ;  /* 0x000000ffff087224 */ /* 0x000fe200078e0a08 */
[----:B------:R-:W-:Y:S02]  /*1710*/  @!P1 IADD3 R3, PT, PT, R3, 0x1, RZ ;  /* 0x0000000103039810 */ /* 0x000fe40007ffe0ff */
[----:B------:R-:W-:Y:S02]  /*1720*/  ISETP.GE.AND P0, PT, R6, RZ, PT ;  /* 0x000000ff0600720c */ /* 0x000fe40003f06270 */
[----:B------:R-:W-:Y:S01]  /*1730*/  ISETP.NE.AND P1, PT, R0, RZ, PT ;  /* 0x000000ff0000720c */ /* 0x000fe20003f25270 */
[----:B------:R-:W-:-:S06]  /*1740*/  IMAD R11, R10, R8, R11 ;  /* 0x000000080a0b7224 */ /* 0x000fcc00078e020b */
[----:B------:R-:W-:-:S04]  /*1750*/  @P2 VIADD R3, R3, 0x1 ;  /* 0x0000000103032836 */ /* 0x000fc80000000000 */
[----:B------:R-:W-:Y:S02]  /*1760*/  IMAD.MOV.U32 R9, RZ, RZ, R3 ;  /* 0x000000ffff097224 */ /* 0x000fe400078e0003 */
[----:B------:R-:W-:-:S03]  /*1770*/  IMAD R3, R209, R11, RZ ;  /* 0x0000000bd1037224 */ /* 0x000fc600078e02ff */
[----:B------:R-:W-:Y:S02]  /*1780*/  @!P0 IADD3 R9, PT, PT, -R9, RZ, RZ ;  /* 0x000000ff09098210 */ /* 0x000fe40007ffe1ff */
[----:B------:R-:W-:Y:S02]  /*1790*/  @!P1 LOP3.LUT R9, RZ, R0, RZ, 0x33, !PT ;  /* 0x00000000ff099212 */ /* 0x000fe400078e33ff */
[----:B---3--:R-:W-:Y:S01]  /*17a0*/  SHF.R.S32.HI R7, RZ, 0x1f, R2 ;  /* 0x0000001fff077819 */ /* 0x008fe20000011402 */
[-C--:B------:R-:W-:Y:S02]  /*17b0*/  IMAD R4, R15, R2.reuse, RZ ;  /* 0x000000020f047224 */ /* 0x080fe400078e02ff */
[----:B------:R-:W-:-:S04]  /*17c0*/  IMAD.WIDE.U32 R20, R14, R2, RZ ;  /* 0x000000020e147225 */ /* 0x000fc800078e00ff */
[----:B------:R-:W-:Y:S01]  /*17d0*/  IMAD R4, R14, R7, R4 ;  /* 0x000000070e047224 */ /* 0x000fe200078e0204 */
[----:B------:R-:W-:-:S04]  /*17e0*/  SHF.R.S32.HI R15, RZ, 0x1f, R11 ;  /* 0x0000001fff0f7819 */ /* 0x000fc8000001140b */
[----:B------:R-:W-:Y:S01]  /*17f0*/  IADD3 R21, PT, PT, R21, R4, RZ ;  /* 0x0000000415157210 */ /* 0x000fe20007ffe0ff */
[----:B------:R-:W-:Y:S02]  /*1800*/  IMAD R3, R208, R15, R3 ;  /* 0x0000000fd0037224 */ /* 0x000fe400078e0203 */
[----:B------:R-:W-:Y:S01]  /*1810*/  IMAD.WIDE.U32 R20, R11, R208, R20 ;  /* 0x000000d00b147225 */ /* 0x000fe200078e0014 */
[----:B------:R-:W-:-:S03]  /*1820*/  SHF.R.S32.HI R4, RZ, 0x1f, R9 ;  /* 0x0000001fff047819 */ /* 0x000fc60000011409 */
[----:B------:R-:W-:Y:S02]  /*1830*/  IMAD.IADD R21, R21, 0x1, R3 ;  /* 0x0000000115157824 */ /* 0x000fe400078e0203 */
[----:B------:R-:W-:-:S04]  /*1840*/  IMAD R3, R17, R9, RZ ;  /* 0x0000000911037224 */ /* 0x000fc800078e02ff */
[----:B------:R-:W-:Y:S02]  /*1850*/  IMAD R4, R16, R4, R3 ;  /* 0x0000000410047224 */ /* 0x000fe400078e0203 */
[----:B--2---:R-:W-:Y:S02]  /*1860*/  IMAD R3, R13, R2, RZ ;  /* 0x000000020d037224 */ /* 0x004fe400078e02ff */
        /* <DEDUP_REMOVED lines=8> */
.L_x_1630:
        /* <DEDUP_REMOVED lines=24> */
[----:B------:R-:W-:-:S05]  /*1a70*/  IMAD R4, R8, R11, R4 ;  /* 0x0000000b08047224 */ /* 0x000fca00078e0204 */
[----:B------:R-:W-:Y:S01]  /*1a80*/  ISETP.GT.U32.AND P1, PT, R3, R4, PT ;  /* 0x000000040300720c */ /* 0x000fe20003f24070 */
[-C--:B--2---:R-:W-:Y:S01]  /*1a90*/  @!P2 IMAD R7, R209, R10.reuse, RZ ;  /* 0x0000000ad107a224 */ /* 0x084fe200078e02ff */
[----:B------:R-:W-:Y:S01]  /*1aa0*/  @!P2 SHF.R.S32.HI R2, RZ, 0x1f, R10 ;  /* 0x0000001fff02a819 */ /* 0x000fe2000001140a */
[----:B------:R-:W-:-:S04]  /*1ab0*/  @!P2 IMAD.WIDE.U32 R22, R208, R10, RZ ;  /* 0x0000000ad016a225 */ /* 0x000fc800078e00ff */
[----:B------:R-:W-:-:S06]  /*1ac0*/  @!P2 IMAD R2, R2, R208, R7 ;  /* 0x000000d00202a224 */ /* 0x000fcc00078e0207 */
[----:B------:R-:W-:Y:S01]  /*1ad0*/  @!P1 IMAD.IADD R4, R4, 0x1, -R3 ;  /* 0x0000000104049824 */ /* 0x000fe200078e0a03 */
[----:B------:R-:W-:Y:S01]  /*1ae0*/  @!P2 IADD3 R23, PT, PT, R23, R2, RZ ;  /* 0x000000021717a210 */ /* 0x000fe20007ffe0ff */
[----:B---3-5:R-:W-:Y:S01]  /*1af0*/  @!P2 IMAD R7, R15, R9, RZ ;  /* 0x000000090f07a224 */ /* 0x028fe200078e02ff */
[----:B------:R-:W-:Y:S02]  /*1b00*/  @!P2 SHF.R.S32.HI R2, RZ, 0x1f, R9 ;  /* 0x0000001fff02a819 */ /* 0x000fe40000011409 */
[----:B------:R-:W-:Y:S02]  /*1b10*/  ISETP.GE.U32.AND P5, PT, R4, R3, PT ;  /* 0x000000030400720c */ /* 0x000fe40003fa6070 */
[----:B------:R-:W-:Y:S02]  /*1b20*/  @P2 IADD3 R6, PT, PT, R10, R13, RZ ;  /* 0x0000000d0a062210 */ /* 0x000fe40007ffe0ff */
[----:B------:R-:W-:Y:S01]  /*1b30*/  LOP3.LUT R3, R221, R0, RZ, 0x3c, !PT ;  /* 0x00000000dd037212 */ /* 0x000fe200078e3cff */
[----:B------:R-:W-:Y:S01]  /*1b40*/  @!P2 IMAD R7, R14, R2, R7 ;  /* 0x000000020e07a224 */ /* 0x000fe200078e0207 */
[----:B------:R-:W-:Y:S01]  /*1b50*/  ISETP.NE.AND P3, PT, R0, RZ, PT ;  /* 0x000000ff0000720c */ /* 0x000fe20003f65270 */
[----:B------:R-:W-:Y:S01]  /*1b60*/  @!P2 IMAD.WIDE.U32 R22, R14, R9, R22 ;  /* 0x000000090e16a225 */ /* 0x000fe200078e0016 */
[----:B------:R-:W-:-:S03]  /*1b70*/  ISETP.GE.AND P0, PT, R3, RZ, PT ;  /* 0x000000ff0300720c */ /* 0x000fc60003f06270 */
[-C--:B------:R-:W-:Y:S01]  /*1b80*/  @P2 IMAD.WIDE.U32 R14, R208, R6.reuse, RZ ;  /* 0x00000006d00e2225 */ /* 0x080fe200078e00ff */
[----:B------:R-:W-:Y:S02]  /*1b90*/  LEA R11, R53, 0xffffff80, 0x7 ;  /* 0xffffff80350b7811 */ /* 0x000fe400078e38ff */
[----:B------:R-:W-:Y:S01]  /*1ba0*/  @!P1 IADD3 R8, PT, PT, R8, 0x1, RZ ;  /* 0x0000000108089810 */ /* 0x000fe20007ffe0ff */
[----:B------:R-:W-:Y:S01]  /*1bb0*/  @P2 IMAD R2, R209, R6, RZ ;  /* 0x00000006d1022224 */ /* 0x000fe200078e02ff */
[----:B------:R-:W-:Y:S02]  /*1bc0*/  @!P2 IADD3 R7, PT, PT, R23, R7, RZ ;  /* 0x000000071707a210 */ /* 0x000fe40007ffe0ff */
[----:B------:R-:W-:Y:S01]  /*1bd0*/  @!P2 MOV R6, R22 ;  /* 0x000000160006a202 */ /* 0x000fe20000000f00 */
[----:B------:R-:W-:Y:S01]  /*1be0*/  @P2 IMAD.IADD R7, R15, 0x1, R2 ;  /* 0x000000010f072824 */ /* 0x000fe200078e0202 */
[----:B------:R-:W-:Y:S01]  /*1bf0*/  @P2 MOV R6, R14 ;  /* 0x0000000e00062202 */ /* 0x000fe20000000f00 */
[----:B------:R-:W-:Y:S01]  /*1c00*/  IMAD R4, R209, R11, RZ ;  /* 0x0000000bd1047224 */ /* 0x000fe200078e02ff */
[----:B------:R-:W-:Y:S01]  /*1c10*/  SHF.R.S32.HI R15, RZ, 0x1f, R11 ;  /* 0x0000001fff0f7819 */ /* 0x000fe2000001140b */
[----:B----4-:R-:W-:Y:S01]  /*1c20*/  @!P2 IMAD R2, R211, R10, RZ ;  /* 0x0000000ad302a224 */ /* 0x010fe200078e02ff */
[----:B------:R-:W-:Y:S01]  /*1c30*/  @!P2 SHF.R.S32.HI R3, RZ, 0x1f, R10 ;  /* 0x0000001fff03a819 */ /* 0x000fe2000001140a */
[----:B------:R-:W-:-:S02]  /*1c40*/  @P5 VIADD R8, R8, 0x1 ;  /* 0x0000000108085836 */ /* 0x000fc40000000000 */
[----:B------:R-:W-:-:S03]  /*1c50*/  IMAD.WIDE.U32 R22, R208, R11, R6 ;  /* 0x0000000bd0167225 */ /* 0x000fc600078e0006 */
[----:B------:R-:W-:Y:S01]  /*1c60*/  @!P0 IADD3 R8, PT, PT, -R8, RZ, RZ ;  /* 0x000000ff08088210 */ /* 0x000fe20007ffe1ff */
[----:B------:R-:W-:Y:S02]  /*1c70*/  IMAD R4, R15, R208, R4 ;  /* 0x000000d00f047224 */ /* 0x000fe400078e0204 */
[----:B------:R-:W-:Y:S02]  /*1c80*/  @!P2 IMAD R2, R3, R210, R2 ;  /* 0x000000d20302a224 */ /* 0x000fe400078e0202 */
[----:B------:R-:W-:Y:S01]  /*1c90*/  @!P2 IMAD.WIDE.U32 R6, R210, R10, RZ ;  /* 0x0000000ad206a225 */ /* 0x000fe200078e00ff */
[----:B------:R-:W-:Y:S02]  /*1ca0*/  @!P3 LOP3.LUT R8, RZ, R0, RZ, 0x33, !PT ;  /* 0x00000000ff08b212 */ /* 0x000fe400078e33ff */
[----:B------:R-:W-:Y:S01]  /*1cb0*/  IADD3 R23, PT, PT, R23, R4, RZ ;  /* 0x0000000417177210 */ /* 0x000fe20007ffe0ff */
[----:B------:R-:W-:Y:S01]  /*1cc0*/  @P2 IMAD.IADD R10, R10, 0x1, R13 ;  /* 0x000000010a0a2824 */ /* 0x000fe200078e020d */
[----:B------:R-:W-:-:S02]  /*1cd0*/  @!P2 IADD3 R13, PT, PT, R7, R2, RZ ;  /* 0x00000002070da210 */ /* 0x000fc40007ffe0ff */
[----:B------:R-:W-:Y:S01]  /*1ce0*/  @!P2 MOV R12, R6 ;  /* 0x00000006000ca202 */ /* 0x000fe20000000f00 */
[-C--:B------:R-:W-:Y:S01]  /*1cf0*/  @!P2 IMAD R2, R21, R9.reuse, RZ ;  /* 0x000000091502a224 */ /* 0x080fe200078e02ff */
[----:B------:R-:W-:Y:S01]  /*1d00*/  @!P2 SHF.R.S32.HI R3, RZ, 0x1f, R9 ;  /* 0x0000001fff03a819 */ /* 0x000fe20000011409 */
[----:B------:R-:W-:Y:S01]  /*1d10*/  IMAD R7, R17, R8, RZ ;  /* 0x0000000811077224 */ /* 0x000fe200078e02ff */
[----:B------:R-:W-:Y:S01]  /*1d20*/  SHF.R.S32.HI R4, RZ, 0x1f, R8 ;  /* 0x0000001fff047819 */ /* 0x000fe20000011408 */
[----:B------:R-:W-:-:S04]  /*1d30*/  @!P2 IMAD.WIDE.U32 R12, R20, R9, R12 ;  /* 0x00000009140ca225 */ /* 0x000fc800078e000c */
[----:B------:R-:W-:Y:S02]  /*1d40*/  @!P2 IMAD R2, R20, R3, R2 ;  /* 0x000000031402a224 */ /* 0x000fe400078e0202 */
[----:B------:R-:W-:-:S04]  /*1d50*/  IMAD.WIDE.U32 R8, R16, R8, R22 ;  /* 0x0000000810087225 */ /* 0x000fc800078e0016 */
[----:B------:R-:W-:Y:S02]  /*1d60*/  IMAD R7, R16, R4, R7 ;  /* 0x0000000410077224 */ /* 0x000fe400078e0207 */
[-C--:B------:R-:W-:Y:S02]  /*1d70*/  @P2 IMAD R6, R211, R10.reuse, RZ ;  /* 0x0000000ad3062224 */ /* 0x080fe400078e02ff */
[----:B------:R-:W-:Y:S01]  /*1d80*/  @P2 IMAD.WIDE.U32 R16, R210, R10, RZ ;  /* 0x0000000ad2102225 */ /* 0x000fe200078e00ff */
[----:B------:R-:W-:-:S03]  /*1d90*/  MOV R4, R8 ;  /* 0x0000000800047202 */ /* 0x000fc60000000f00 */
[----:B------:R-:W-:Y:S01]  /*1da0*/  @!P2 IMAD.IADD R13, R13, 0x1, R2 ;  /* 0x000000010d0da824 */ /* 0x000fe200078e0202 */
[----:B------:R-:W-:Y:S01]  /*1db0*/  @!P2 MOV R2, R12 ;  /* 0x0000000c0002a202 */ /* 0x000fe20000000f00 */
[----:B------:R-:W-:Y:S01]  /*1dc0*/  IMAD.IADD R3, R9, 0x1, R7 ;  /* 0x0000000109037824 */ /* 0x000fe200078e0207 */
[----:B------:R-:W-:Y:S02]  /*1dd0*/  @P2 IADD3 R13, PT, PT, R17, R6, RZ ;  /* 0x00000006110d2210 */ /* 0x000fe40007ffe0ff */
[----:B------:R-:W-:Y:S02]  /*1de0*/  @P2 MOV R2, R16 ;  /* 0x0000001000022202 */ /* 0x000fe40000000f00 */
.L_x_1631:
[----:B------:R-:W-:Y:S05]  /*1df0*/  BSYNC.RECONVERGENT B0 ;  /* 0x0000000000007941 */ /* 0x000fea0003800200 */
.L_x_1629:
        /* <DEDUP_REMOVED lines=26> */
[----:B------:R-:W-:-:S05]  /*1fa0*/  IMAD.SHL.U32 R65, R73, 0x8, RZ ;  /* 0x0000000849417824 */ /* 0x000fca00078e00ff */
[----:B------:R-:W-:-:S07]  /*1fb0*/  LOP3.LUT R14, R65, 0x38, RZ, 0xc0, !PT ;  /* 0x00000038410e7812 */ /* 0x000fce00078ec0ff */
[----:B------:R-:W-:Y:S01]  /*1fc0*/  @!P2 IMAD.IADD R21, R21, 0x1, -R16 ;  /* 0x000000011515a824 */ /* 0x000fe200078e0a10 */
[----:B------:R-:W-:-:S04]  /*1fd0*/  IADD3 R28, P1, PT, R14, R2, RZ ;  /* 0x000000020e1c7210 */ /* 0x000fc80007f3e0ff */
[----:B------:R-:W-:Y:S02]  /*1fe0*/  ISETP.GE.U32.AND P3, PT, R21, R16, PT ;  /* 0x000000101500720c */ /* 0x000fe40003f66070 */
[----:B------:R-:W-:Y:S02]  /*1ff0*/  SHF.L.U32 R67, R73, 0x6, RZ ;  /* 0x0000000649437819 */ /* 0x000fe400000006ff */
[----:B------:R-:W-:Y:S01]  /*2000*/  LOP3.LUT R16, R221, R0, RZ, 0x3c, !PT ;  /* 0x00000000dd107212 */ /* 0x000fe200078e3cff */
[----:B------:R-:W-:Y:S01]  /*2010*/  IMAD.SHL.U32 R66, R73, 0x20, RZ ;  /* 0x0000002049427824 */ /* 0x000fe200078e00ff */
[----:B------:R-:W-:Y:S01]  /*2020*/  LOP3.LUT R21, R67, 0x200, RZ, 0xc0, !PT ;  /* 0x0000020043157812 */ /* 0x000fe200078ec0ff */
[----:B------:R-:W-:Y:S01]  /*2030*/  IMAD.X R29, RZ, RZ, R13, P1 ;  /* 0x000000ffff1d7224 */ /* 0x000fe200008e060d */
[----:B------:R-:W-:Y:S02]  /*2040*/  ISETP.GE.AND P1, PT, R16, RZ, PT ;  /* 0x000000ff1000720c */ /* 0x000fe40003f26270 */
[----:B------:R-:W-:Y:S01]  /*2050*/  @!P2 IADD3 R10, PT, PT, R10, 0x1, RZ ;  /* 0x000000010a0aa810 */ /* 0x000fe20007ffe0ff */
[----:B------:R-:W-:Y:S01]  /*2060*/  IMAD R2, R15, R210, RZ ;  /* 0x000000d20f027224 */ /* 0x000fe200078e02ff */
[----:B------:R-:W-:-:S02]  /*2070*/  LOP3.LUT R66, R21, 0x7c00, R66, 0xf8, !PT ;  /* 0x00007c0015427812 */ /* 0x000fc400078ef842 */
[----:B------:R-:W-:Y:S01]  /*2080*/  ISETP.NE.AND P2, PT, R0, RZ, PT ;  /* 0x000000ff0000720c */ /* 0x000fe20003f45270 */
[----:B------:R-:W-:Y:S02]  /*2090*/  @P3 VIADD R10, R10, 0x1 ;  /* 0x000000010a0a3836 */ /* 0x000fe40000000000 */
[C---:B------:R-:W-:Y:S02]  /*20a0*/  IMAD R13, R11.reuse, R211, R2 ;  /* 0x000000d30b0d7224 */ /* 0x040fe400078e0202 */
[----:B------:R-:W-:-:S04]  /*20b0*/  IMAD.WIDE.U32 R28, R11, R210, R28 ;  /* 0x000000d20b1c7225 */ /* 0x000fc800078e001c */
[----:B------:R-:W-:-:S04]  /*20c0*/  IMAD.MOV.U32 R2, RZ, RZ, R10 ;  /* 0x000000ffff027224 */ /* 0x000fc800078e000a */
[----:B------:R-:W-:Y:S01]  /*20d0*/  @!P1 IMAD.MOV R2, RZ, RZ, -R2 ;  /* 0x000000ffff029224 */ /* 0x000fe200078e0a02 */
[----:B------:R-:W-:Y:S01]  /*20e0*/  @!P2 LOP3.LUT R2, RZ, R0, RZ, 0x33, !PT ;  /* 0x00000000ff02a212 */ /* 0x000fe200078e33ff */
[----:B------:R-:W-:Y:S01]  /*20f0*/  IMAD.MOV.U32 R121, RZ, RZ, RZ ;  /* 0x000000ffff797224 */ /* 0x000fe200078e00ff */
[----:B------:R-:W-:Y:S02]  /*2100*/  SHF.R.U32.HI R120, RZ, 0x3, R73 ;  /* 0x00000003ff787819 */ /* 0x000fe40000011649 */
[----:B------:R-:W-:Y:S01]  /*2110*/  SHF.R.S32.HI R0, RZ, 0x1f, R2 ;  /* 0x0000001fff007819 */ /* 0x000fe20000011402 */
[----:B------:R-:W1:Y:S02]  /*2120*/  S2UR UR6, SR_CgaCtaId ;  /* 0x00000000000679c3 */ /* 0x000e640000008800 */
[----:B------:R-:W-:Y:S01]  /*2130*/  IMAD R215, R211, R120, RZ ;  /* 0x00000078d3d77224 */ /* 0x000fe200078e02ff */
[----:B------:R-:W-:-:S04]  /*2140*/  LOP3.LUT R70, R65, 0x1c0, RZ, 0xc0, !PT ;  /* 0x000001c041467812 */ /* 0x000fc800078ec0ff */
[----:B------:R-:W-:Y:S01]  /*2150*/  LOP3.LUT R70, R70, 0x38, R73, 0xf8, !PT ;  /* 0x0000003846467812 */ /* 0x000fe200078ef849 */
[----:B------:R-:W-:Y:S01]  /*2160*/  UMOV UR7, 0x400 ;  /* 0x0000040000077882 */ /* 0x000fe20000000000 */
[----:B------:R-:W-:Y:S02]  /*2170*/  IMAD R213, R209, R120, RZ ;  /* 0x00000078d1d57224 */ /* 0x000fe400078e02ff */
[----:B------:R-:W-:-:S04]  /*2180*/  LOP3.LUT R70, R70, 0x38, R65, 0x78, !PT ;  /* 0x0000003846467812 */ /* 0x000fc800078e7841 */
[----:B------:R-:W-:Y:S01]  /*2190*/  LOP3.LUT R70, R70, 0x1e00, R65, 0xf8, !PT ;  /* 0x00001e0046467812 */ /* 0x000fe200078ef841 */
[----:B-1----:R-:W-:Y:S01]  /*21a0*/  ULEA UR6, UR6, UR7, 0x18 ;  /* 0x0000000706067291 */ /* 0x002fe2000f8ec0ff */
[----:B------:R-:W-:Y:S01]  /*21b0*/  LEA R218, R53, 0xffffff80, 0x7 ;  /* 0xffffff8035da7811 */ /* 0x000fe200078e38ff */
[----:B------:R-:W-:Y:S01]  /*21c0*/  IMAD.SHL.U32 R68, R210, 0x10, RZ ;  /* 0x00000010d2447824 */ /* 0x000fe200078e00ff */
[----:B------:R-:W-:-:S03]  /*21d0*/  SHF.L.U64.HI R72, R208, 0x4, R209 ;  /* 0x00000004d0487819 */ /* 0x000fc600000102d1 */
[----:B------:R-:W-:Y:S02]  /*21e0*/  LEA R70, R70, UR6, 0x1 ;  /* 0x0000000646467c11 */ /* 0x000fe4000f8e08ff */
[----:B------:R-:W-:Y:S02]  /*21f0*/  SHF.L.U32 R71, R208, 0x4, RZ ;  /* 0x00000004d0477819 */ /* 0x000fe400000006ff */
[----:B------:R-:W-:Y:S01]  /*2200*/  SHF.L.U64.HI R69, R210, 0x4, R211 ;  /* 0x00000004d2457819 */ /* 0x000fe200000102d3 */
[----:B--2---:R-:W-:-:S04]  /*2210*/  @P0 IMAD.WIDE.U32 R30, R126, R5, RZ ;  /* 0x000000057e1e0225 */ /* 0x004fc800078e00ff */
[----:B------:R-:W-:Y:S02]  /*2220*/  @P0 IMAD R16, R127, R5, RZ ;  /* 0x000000057f100224 */ /* 0x000fe400078e02ff */
[----:B---3--:R-:W-:-:S04]  /*2230*/  @!P0 IMAD.WIDE.U32 R20, R26, R223, RZ ;  /* 0x000000df1a148225 */ /* 0x008fc800078e00ff */
[----:B------:R-:W-:Y:S02]  /*2240*/  @!P0 IMAD R11, R27, R223, RZ ;  /* 0x000000df1b0b8224 */ /* 0x000fe400078e02ff */
[----:B------:R-:W-:Y:S02]  /*2250*/  @!P0 IMAD.MOV.U32 R5, RZ, RZ, R20 ;  /* 0x000000ffff058224 */ /* 0x000fe400078e0014 */
[----:B------:R-:W-:Y:S01]  /*2260*/  @P0 IMAD.MOV.U32 R5, RZ, RZ, R30 ;  /* 0x000000ffff050224 */ /* 0x000fe200078e001e */
[----:B------:R-:W-:Y:S02]  /*2270*/  @!P0 IADD3 R11, PT, PT, R21, R11, RZ ;  /* 0x0000000b150b8210 */ /* 0x000fe40007ffe0ff */
[----:B------:R-:W-:Y:S02]  /*2280*/  @P0 IADD3 R11, PT, PT, R31, R16, RZ ;  /* 0x000000101f0b0210 */ /* 0x000fe40007ffe0ff */
[C---:B------:R-:W-:Y:S02]  /*2290*/  IADD3 R10, P1, PT, R14.reuse, R5, RZ ;  /* 0x000000050e0a7210 */ /* 0x040fe40007f3e0ff */
[----:B------:R-:W-:Y:S01]  /*22a0*/  IADD3 R27, PT, PT, R29, R13, RZ ;  /* 0x0000000d1d1b7210 */ /* 0x000fe20007ffe0ff */
[----:B------:R-:W-:Y:S01]  /*22b0*/  IMAD R5, R23, R221, RZ ;  /* 0x000000dd17057224 */ /* 0x000fe200078e02ff */
[----:B------:R-:W-:Y:S01]  /*22c0*/  SHF.R.S32.HI R13, RZ, 0x1f, R221 ;  /* 0x0000001fff0d7819 */ /* 0x000fe200000114dd */
[----:B------:R-:W-:Y:S01]  /*22d0*/  IMAD.X R11, RZ, RZ, R11, P1 ;  /* 0x000000ffff0b7224 */ /* 0x000fe200008e060b */
[----:B------:R-:W-:Y:S01]  /*22e0*/  IADD3 R20, P0, PT, R14, R4, RZ ;  /* 0x000000040e147210 */ /* 0x000fe20007f1e0ff */
[----:B------:R-:W-:-:S02]  /*22f0*/  IMAD.MOV.U32 R26, RZ, RZ, R28 ;  /* 0x000000ffff1a7224 */ /* 0x000fc400078e001c */
[----:B------:R-:W-:Y:S02]  /*2300*/  IMAD R21, R25, R2, RZ ;  /* 0x0000000219157224 */ /* 0x000fe400078e02ff */
[----:B------:R-:W-:Y:S02]  /*2310*/  IMAD R5, R22, R13, R5 ;  /* 0x0000000d16057224 */ /* 0x000fe400078e0205 */
[----:B------:R-:W-:-:S04]  /*2320*/  IMAD.WIDE.U32 R10, R221, R22, R10 ;  /* 0x00000016dd0a7225 */ /* 0x000fc800078e000a */
[----:B------:R-:W-:Y:S01]  /*2330*/  IMAD.WIDE.U32 R22, R217, 0x40, R120 ;  /* 0x00000040d9167825 */ /* 0x000fe200078e0078 */
[----:B------:R-:W-:-:S03]  /*2340*/  IADD3 R11, PT, PT, R11, R5, RZ ;  /* 0x000000050b0b7210 */ /* 0x000fc60007ffe0ff */
[----:B------:R-:W-:-:S04]  /*2350*/  IMAD.WIDE.U32 R26, R2, R24, R26 ;  /* 0x00000018021a7225 */ /* 0x000fc800078e001a */
[----:B------:R-:W-:Y:S02]  /*2360*/  IMAD R24, R0, R24, R21 ;  /* 0x0000001800187224 */ /* 0x000fe400078e0215 */
[----:B------:R-:W-:Y:S01]  /*2370*/  IMAD.X R21, RZ, RZ, R3, P0 ;  /* 0x000000ffff157224 */ /* 0x000fe200000e0603 */
[----:B------:R-:W-:Y:S01]  /*2380*/  SHF.R.S32.HI R3, RZ, 0x1f, R76 ;  /* 0x0000001fff037819 */ /* 0x000fe2000001144c */
[----:B------:R-:W-:Y:S02]  /*2390*/  IMAD R5, R23, R126, RZ ;  /* 0x0000007e17057224 */ /* 0x000fe400078e02ff */
[----:B------:R-:W-:Y:S01]  /*23a0*/  IMAD.IADD R27, R27, 0x1, R24 ;  /* 0x000000011b1b7824 */ /* 0x000fe200078e0218 */
[----:B------:R-:W-:Y:S01]  /*23b0*/  LEA.HI R3, R3, R76, RZ, 0x7 ;  /* 0x0000004c03037211 */ /* 0x000fe200078f38ff */
[C---:B------:R-:W-:Y:S02]  /*23c0*/  IMAD R5, R22.reuse, R127, R5 ;  /* 0x0000007f16057224 */ /* 0x040fe400078e0205 */
[----:B------:R-:W-:Y:S01]  /*23d0*/  IMAD.WIDE.U32 R22, R22, R126, R10 ;  /* 0x0000007e16167225 */ /* 0x000fe200078e000a */
[----:B------:R-:W-:-:S03]  /*23e0*/  SHF.R.S32.HI R3, RZ, 0x7, R3 ;  /* 0x00000007ff037819 */ /* 0x000fc60000011403 */
[----:B------:R-:W-:Y:S01]  /*23f0*/  IMAD.WIDE.U32 R10, R120, R210, R26 ;  /* 0x000000d2780a7225 */ /* 0x000fe200078e001a */
[----:B------:R-:W-:-:S03]  /*2400*/  VIMNMX R74, PT, PT, R206, R3, !PT ;  /* 0x00000003ce4a7248 */ /* 0x000fc60007fe0100 */
[----:B------:R-:W-:Y:S01]  /*2410*/  IMAD.IADD R215, R11, 0x1, R215 ;  /* 0x000000010bd77824 */ /* 0x000fe200078e02d7 */
[----:B----4-:R-:W-:-:S04]  /*2420*/  LEA R214, P0, R10, R6, 0x1 ;  /* 0x000000060ad67211 */ /* 0x010fc800078008ff */
[----:B------:R-:W-:Y:S02]  /*2430*/  LEA.HI.X R215, R10, R7, R215, 0x1, P0 ;  /* 0x000000070ad77211 */ /* 0x000fe400000f0cd7 */
[----:B------:R-:W-:Y:S01]  /*2440*/  ISETP.GT.AND P0, PT, R53, R74, PT ;  /* 0x0000004a3500720c */ /* 0x000fe20003f04270 */
[----:B------:R-:W-:Y:S01]  /*2450*/  IMAD.WIDE.U32 R20, R120, R208, R20 ;  /* 0x000000d078147225 */ /* 0x000fe200078e0014 */
[----:B------:R-:W-:-:S03]  /*2460*/  LEA R118, P2, R22, R18, 0x1 ;  /* 0x0000001216767211 */ /* 0x000fc600078408ff */
[----:B------:R-:W-:Y:S01]  /*2470*/  IMAD.IADD R5, R23, 0x1, R5 ;  /* 0x0000000117057824 */ /* 0x000fe200078e0205 */
[----:B------:R-:W-:Y:S02]  /*2480*/  IADD3 R213, PT, PT, R21, R213, RZ ;  /* 0x000000d515d57210 */ /* 0x000fe40007ffe0ff */
[----:B------:R-:W-:Y:S02]  /*2490*/  LEA R212, P1, R20, R8, 0x1 ;  /* 0x0000000814d47211 */ /* 0x000fe400078208ff */
[----:B------:R-:W-:Y:S02]  /*24a0*/  LEA.HI.X R119, R22, R19, R5, 0x1, P2 ;  /* 0x0000001316777211 */ /* 0x000fe400010f0c05 */
[----:B------:R-:W-:Y:S02]  /*24b0*/  LEA.HI.X R213, R20, R9, R213, 0x1, P1 ;  /* 0x0000000914d57211 */ /* 0x000fe400008f0cd5 */
[----:B------:R-:W-:Y:S02]  /*24c0*/  LEA.HI R12, R12, R12, RZ, 0x1 ;  /* 0x0000000c0c0c7211 */ /* 0x000fe400078f08ff */
[----:B------:R-:W-:Y:S01]  /*24d0*/  LOP3.LUT R11, R14, 0x40, RZ, 0xfc, !PT ;  /* 0x000000400e0b7812 */ /* 0x000fe200078efcff */
[----:B------:R-:W-:Y:S06]  /*24e0*/  @!P0 BRA `(.L_x_1632) ;  /* 0x000000b4002c8947 */ /* 0x000fec0003800000 */
[----:B------:R-:W2:Y:S04]  /*24f0*/  LD.E.64 R30, desc[UR4][R132.64+0x120] ;  /* 0x00012004841e7980 */ /* 0x000ea8000c101b00 */
[----:B------:R-:W3:Y:S04]  /*2500*/  LD.E.64 R22, desc[UR4][R132.64+0x118] ;  /* 0x0001180484167980 */ /* 0x000ee8000c101b00 */
[----:B------:R-:W4:Y:S04]  /*2510*/  LD.E.64 R124, desc[UR4][R132.64+0x128] ;  /* 0x00012804847c7980 */ /* 0x000f28000c101b00 */
[----:B------:R-:W4:Y:S04]  /*2520*/  LD.E.64 R122, desc[UR4][R132.64+0x130] ;  /* 0x00013004847a7980 */ /* 0x000f28000c101b00 */
[----:B------:R-:W4:Y:S04]  /*2530*/  LD.E.64 R26, desc[UR4][R132.64+0x140] ;  /* 0x00014004841a7980 */ /* 0x000f28000c101b00 */
[----:B------:R-:W4:Y:S04]  /*2540*/  LD.E.64 R24, desc[UR4][R132.64+0x138] ;  /* 0x0001380484187980 */ /* 0x000f28000c101b00 */
[----:B------:R-:W4:Y:S04]  /*2550*/  LD.E.64 R20, desc[UR4][R132.64+0x110] ;  /* 0x0001100484147980 */ /* 0x000f28000c101b00 */
[----:B------:R-:W4:Y:S04]  /*2560*/  LD.E.64 R18, desc[UR4][R132.64+0x108] ;  /* 0x0001080484127980 */ /* 0x000f28000c101b00 */
[----:B------:R-:W4:Y:S04]  /*2570*/  LD.E.64 R6, desc[UR4][R132.64+0x150] ;  /* 0x0001500484067980 */ /* 0x000f28000c101b00 */
[----:B------:R-:W4:Y:S01]  /*2580*/  LD.E.64 R4, desc[UR4][R132.64+0x148] ;  /* 0x0001480484047980 */ /* 0x000f22000c101b00 */
[----:B------:R-:W-:-:S02]  /*2590*/  MOV R15, RZ ;  /* 0x000000ff000f7202 */ /* 0x000fc40000000f00 */
[----:B------:R-:W-:Y:S01]  /*25a0*/  SHF.R.S32.HI R9, RZ, 0x1f, R218 ;  /* 0x0000001fff097819 */ /* 0x000fe200000114da */
[----:B-----5:R-:W-:Y:S01]  /*25b0*/  IMAD.IADD R17, R218, 0x1, R17 ;  /* 0x00000001da117824 */ /* 0x020fe200078e0211 */
[----:B------:R-:W-:-:S05]  /*25c0*/  SHF.R.S32.HI R12, RZ, 0x1, R12 ;  /* 0x00000001ff0c7819 */ /* 0x000fca000001140c */
[----:B------:R-:W-:Y:S01]  /*25d0*/  IMAD R17, R17, R12, RZ ;  /* 0x0000000c11117224 */ /* 0x000fe200078e02ff */
[C---:B------:R-:W-:Y:S01]  /*25e0*/  SHF.L.U32 R117, R12.reuse, 0x4, RZ ;  /* 0x000000040c757819 */ /* 0x040fe200000006ff */
[C---:B------:R-:W-:Y:S01]  /*25f0*/  IMAD R108, R12.reuse, 0x30, RZ ;  /* 0x000000300c6c7824 */ /* 0x040fe200078e02ff */
[C---:B------:R-:W-:Y:S01]  /*2600*/  SHF.L.U32 R103, R12.reuse, 0x6, RZ ;  /* 0x000000060c677819 */ /* 0x040fe200000006ff */
[C---:B------:R-:W-:Y:S02]  /*2610*/  IMAD R107, R12.reuse, 0x50, RZ ;  /* 0x000000500c6b7824 */ /* 0x040fe400078e02ff */
[C---:B------:R-:W-:Y:S02]  /*2620*/  IMAD R106, R12.reuse, 0x60, RZ ;  /* 0x000000600c6a7824 */ /* 0x040fe400078e02ff */
[C---:B------:R-:W-:Y:S02]  /*2630*/  IMAD R105, R12.reuse, 0x70, RZ ;  /* 0x000000700c697824 */ /* 0x040fe400078e02ff */
[----:B------:R-:W-:Y:S01]  /*2640*/  IMAD.SHL.U32 R104, R12, 0x20, RZ ;  /* 0x000000200c687824 */ /* 0x000fe200078e00ff */
[C---:B------:R-:W-:Y:S01]  /*2650*/  IADD3 R114, PT, PT, R120.reuse, 0x20, RZ ;  /* 0x0000002078727810 */ /* 0x040fe20007ffe0ff */
[C---:B------:R-:W-:Y:S01]  /*2660*/  VIADD R115, R120.reuse, 0x10 ;  /* 0x0000001078737836 */ /* 0x040fe20000000000 */
[C---:B------:R-:W-:Y:S01]  /*2670*/  IADD3 R112, PT, PT, R120.reuse, 0x40, RZ ;  /* 0x0000004078707810 */ /* 0x040fe20007ffe0ff */
[C---:B------:R-:W-:Y:S01]  /*2680*/  VIADD R113, R120.reuse, 0x30 ;  /* 0x0000003078717836 */ /* 0x040fe20000000000 */
[C---:B------:R-:W-:Y:S01]  /*2690*/  IADD3 R110, PT, PT, R120.reuse, 0x60, RZ ;  /* 0x00000060786e7810 */ /* 0x040fe20007ffe0ff */
[C---:B------:R-:W-:Y:S01]  /*26a0*/  VIADD R111, R120.reuse, 0x50 ;  /* 0x00000050786f7836 */ /* 0x040fe20000000000 */
[----:B------:R-:W-:Y:S01]  /*26b0*/  MOV R100, R218 ;  /* 0x000000da00647202 */ /* 0x000fe20000000f00 */
        /* <DEDUP_REMOVED lines=9> */
[----:B------:R-:W-:-:S02]  /*2750*/  SHF.R.S32.HI R97, RZ, 0x1f, R104 ;  /* 0x0000001fff617819 */ /* 0x000fc40000011468 */
[----:B------:R-:W-:Y:S02]  /*2760*/  SHF.R.S32.HI R96, RZ, 0x1f, R108 ;  /* 0x0000001fff607819 */ /* 0x000fe4000001146c */
        /* <DEDUP_REMOVED lines=8> */
[----:B------:R-:W-:-:S04]  /*27f0*/  IMAD R3, R23, R223, RZ ;  /* 0x000000df17037224 */ /* 0x000fc800078e02ff */
[----:B------:R-:W-:Y:S02]  /*2800*/  IMAD.IADD R29, R29, 0x1, R3 ;  /* 0x000000011d1d7824 */ /* 0x000fe400078e0203 */
[----:B----4-:R-:W-:Y:S02]  /*2810*/  IMAD R3, R125, R218, RZ ;  /* 0x000000da7d037224 */ /* 0x010fe400078e02ff */
[----:B------:R-:W-:-:S04]  /*2820*/  IMAD.WIDE.U32 R28, R218, R124, R28 ;  /* 0x0000007cda1c7225 */ /* 0x000fc800078e001c */
[-C--:B------:R-:W-:Y:S02]  /*2830*/  IMAD R3, R124, R9.reuse, R3 ;  /* 0x000000097c037224 */ /* 0x080fe400078e0203 */
[----:B------:R-:W-:Y:S02]  /*2840*/  IMAD R8, R123, R218, RZ ;  /* 0x000000da7b087224 */ /* 0x000fe400078e02ff */
[-C--:B------:R-:W-:Y:S02]  /*2850*/  IMAD R13, R27, R2.reuse, RZ ;  /* 0x000000021b0d7224 */ /* 0x080fe400078e02ff */
[----:B------:R-:W-:Y:S02]  /*2860*/  IMAD.IADD R29, R29, 0x1, R3 ;  /* 0x000000011d1d7824 */ /* 0x000fe400078e0203 */
[----:B------:R-:W-:Y:S02]  /*2870*/  IMAD R3, R25, R2, RZ ;  /* 0x0000000219037224 */ /* 0x000fe400078e02ff */
[----:B------:R-:W-:-:S02]  /*2880*/  IMAD R8, R122, R9, R8 ;  /* 0x000000097a087224 */ /* 0x000fc400078e0208 */
[----:B------:R-:W-:-:S04]  /*2890*/  IMAD.WIDE.U32 R30, R218, R122, R30 ;  /* 0x0000007ada1e7225 */ /* 0x000fc800078e001e */
[-C--:B------:R-:W-:Y:S02]  /*28a0*/  IMAD R22, R26, R0.reuse, R13 ;  /* 0x000000001a167224 */ /* 0x080fe400078e020d */
[----:B------:R-:W-:Y:S01]  /*28b0*/  IMAD R0, R24, R0, R3 ;  /* 0x0000000018007224 */ /* 0x000fe200078e0203 */
[----:B------:R-:W-:Y:S02]  /*28c0*/  SHF.L.U32 R3, R73, 0x2, RZ ;  /* 0x0000000249037819 */ /* 0x000fe400000006ff */
[----:B------:R-:W-:Y:S01]  /*28d0*/  IADD3 R31, PT, PT, R31, R8, RZ ;  /* 0x000000081f1f7210 */ /* 0x000fe20007ffe0ff */
[----:B------:R-:W-:Y:S01]  /*28e0*/  IMAD.WIDE.U32 R24, R2, R24, R28 ;  /* 0x0000001802187225 */ /* 0x000fe200078e001c */
[----:B------:R-:W-:Y:S02]  /*28f0*/  SHF.R.S32.HI R9, RZ, 0x1f, R76 ;  /* 0x0000001fff097819 */ /* 0x000fe4000001144c */
[----:B------:R-:W-:Y:S02]  /*2900*/  IADD3 R13, P0, PT, -R76, R120, RZ ;  /* 0x000000784c0d7210 */ /* 0x000fe40007f1e1ff */
[----:B------:R-:W-:Y:S01]  /*2910*/  LOP3.LUT R3, R3, 0x1c, RZ, 0xc0, !PT ;  /* 0x0000001c03037812 */ /* 0x000fe200078ec0ff */
[----:B------:R-:W-:Y:S01]  /*2920*/  IMAD.WIDE.U32 R26, R2, R26, R30 ;  /* 0x0000001a021a7225 */ /* 0x000fe200078e001e */
[----:B------:R-:W-:-:S03]  /*2930*/  IADD3.X R9, PT, PT, RZ, ~R9, RZ, P0, !PT ;  /* 0x80000009ff097210 */ /* 0x000fc600007fe4ff */
[CC--:B------:R-:W-:Y:S02]  /*2940*/  IMAD R2, R120.reuse, R12.reuse, R14 ;  /* 0x0000000c78027224 */ /* 0x0c0fe400078e020e */
[----:B------:R-:W-:Y:S02]  /*2950*/  IMAD.IADD R25, R25, 0x1, R0 ;  /* 0x0000000119197824 */ /* 0x000fe400078e0200 */
[----:B------:R-:W-:Y:S01]  /*2960*/  IMAD R0, R120, R12, R3 ;  /* 0x0000000c78007224 */ /* 0x000fe200078e0203 */
[----:B------:R-:W-:Y:S01]  /*2970*/  IADD3 R23, PT, PT, R27, R22, RZ ;  /* 0x000000161b177210 */ /* 0x000fe20007ffe0ff */
[----:B------:R-:W-:Y:S01]  /*2980*/  IMAD R75, R9, R122, RZ ;  /* 0x0000007a094b7224 */ /* 0x000fe200078e02ff */
[----:B------:R-:W-:Y:S02]  /*2990*/  MOV R22, R26 ;  /* 0x0000001a00167202 */ /* 0x000fe40000000f00 */
[----:B------:R-:W-:Y:S02]  /*29a0*/  SHF.R.S32.HI R3, RZ, 0x1f, R17 ;  /* 0x0000001fff037819 */ /* 0x000fe40000011411 */
[----:B------:R-:W-:Y:S01]  /*29b0*/  IADD3 R84, P0, PT, R17, R2, RZ ;  /* 0x0000000211547210 */ /* 0x000fe20007f1e0ff */
[----:B------:R-:W-:Y:S01]  /*29c0*/  IMAD R9, R9, R124, RZ ;  /* 0x0000007c09097224 */ /* 0x000fe200078e02ff */
[----:B------:R-:W-:Y:S01]  /*29d0*/  IADD3 R16, P1, PT, R17, R0, RZ ;  /* 0x0000000011107210 */ /* 0x000fe20007f3e0ff */
[----:B------:R-:W-:Y:S01]  /*29e0*/  IMAD R75, R123, R13, R75 ;  /* 0x0000000d7b4b7224 */ /* 0x000fe200078e024b */
[----:B------:R-:W-:Y:S01]  /*29f0*/  LEA.HI.X.SX32 R79, R2, R3, 0x1, P0 ;  /* 0x00000003024f7211 */ /* 0x000fe200000f0eff */
[----:B------:R-:W-:Y:S01]  /*2a00*/  IMAD.WIDE.U32 R22, R122, R13, R22 ;  /* 0x0000000d7a167225 */ /* 0x000fe200078e0016 */
[----:B------:R-:W-:-:S03]  /*2a10*/  LEA.HI.X.SX32 R3, R0, R3, 0x1, P1 ;  /* 0x0000000300037211 */ /* 0x000fc600008f0eff */
[-C--:B------:R-:W-:Y:S02]  /*2a20*/  IMAD R9, R125, R13.reuse, R9 ;  /* 0x0000000d7d097224 */ /* 0x080fe400078e0209 */
[----:B------:R-:W-:Y:S01]  /*2a30*/  IMAD.WIDE.U32 R24, R124, R13, R24 ;  /* 0x0000000d7c187225 */ /* 0x000fe200078e0018 */
[C---:B------:R-:W-:Y:S02]  /*2a40*/  SHF.L.U64.HI R79, R84.reuse, 0x1, R79 ;  /* 0x00000001544f7819 */ /* 0x040fe4000001024f */
[----:B------:R-:W-:Y:S01]  /*2a50*/  IADD3 R75, PT, PT, R23, R75, RZ ;  /* 0x0000004b174b7210 */ /* 0x000fe20007ffe0ff */
[----:B------:R-:W-:Y:S01]  /*2a60*/  IMAD.SHL.U32 R84, R84, 0x2, RZ ;  /* 0x0000000254547824 */ /* 0x000fe200078e00ff */
[----:B------:R-:W-:Y:S01]  /*2a70*/  LEA R80, P1, R22, R20, 0x1 ;  /* 0x0000001416507211 */ /* 0x000fe200078208ff */
[----:B------:R-:W-:Y:S01]  /*2a80*/  IMAD.IADD R9, R25, 0x1, R9 ;  /* 0x0000000119097824 */ /* 0x000fe200078e0209 */
[----:B------:R-:W-:Y:S02]  /*2a90*/  SHF.L.U64.HI R0, R16, 0x1, R3 ;  /* 0x0000000110007819 */ /* 0x000fe40000010203 */
[----:B------:R-:W-:-:S02]  /*2aa0*/  LEA R10, P0, R24, R18, 0x1 ;  /* 0x00000012180a7211 */ /* 0x000fc400078008ff */
[----:B------:R-:W-:Y:S02]  /*2ab0*/  SHF.L.U32 R16, R16, 0x1, RZ ;  /* 0x0000000110107819 */ /* 0x000fe400000006ff */
[----:B------:R-:W-:Y:S02]  /*2ac0*/  LEA.HI.X R75, R22, R21, R75, 0x1, P1 ;  /* 0x00000015164b7211 */ /* 0x000fe400008f0c4b */
[----:B------:R-:W-:Y:S02]  /*2ad0*/  IADD3 R82, P3, PT, R6, R84, RZ ;  /* 0x0000005406527210 */ /* 0x000fe40007f7e0ff */
[----:B------:R-:W-:Y:S02]  /*2ae0*/  LEA.HI.X R9, R24, R19, R9, 0x1, P0 ;  /* 0x0000001318097211 */ /* 0x000fe400000f0c09 */
[----:B------:R-:W-:Y:S02]  /*2af0*/  IADD3 R54, P1, PT, R6, R16, RZ ;  /* 0x0000001006367210 */ /* 0x000fe40007f3e0ff */
[----:B------:R-:W-:-:S02]  /*2b00*/  IADD3 R84, P2, PT, R4, R84, RZ ;  /* 0x0000005404547210 */ /* 0x000fc40007f5e0ff */
[----:B------:R-:W-:Y:S01]  /*2b10*/  IADD3 R16, P0, PT, R4, R16, RZ ;  /* 0x0000001004107210 */ /* 0x000fe20007f1e0ff */
[C-C-:B------:R-:W-:Y:S01]  /*2b20*/  IMAD.X R77, R7.reuse, 0x1, R79.reuse, P3 ;  /* 0x00000001074d7824 */ /* 0x140fe200018e064f */
[-C--:B------:R-:W-:Y:S01]  /*2b30*/  IADD3.X R55, PT, PT, R7, R0.reuse, RZ, P1, !PT ;  /* 0x0000000007377210 */ /* 0x080fe20000ffe4ff */
[C---:B------:R-:W-:Y:S01]  /*2b40*/  IMAD.X R79, R5.reuse, 0x1, R79, P2 ;  /* 0x00000001054f7824 */ /* 0x040fe200010e064f */
[----:B------:R-:W-:Y:S02]  /*2b50*/  IADD3.X R17, PT, PT, R5, R0, RZ, P0, !PT ;  /* 0x0000000005117210 */ /* 0x000fe400007fe4ff */
[C---:B------:R-:W-:Y:S02]  /*2b60*/  SHF.L.U64.HI R90, R124.reuse, 0x4, R125 ;  /* 0x000000047c5a7819 */ /* 0x040fe4000001027d */
[----:B------:R-:W-:-:S07]  /*2b70*/  SHF.L.U32 R91, R124, 0x4, RZ ;  /* 0x000000047c5b7819 */ /* 0x000fce00000006ff */
.L_x_1733:
        /* <DEDUP_REMOVED lines=21> */
.L_x_1634:
[----:B------:R-:W-:Y:S05]  /*2cd0*/  BSYNC.RECONVERGENT B0 ;  /* 0x0000000000007941 */ /* 0x000fea0003800200 */
.L_x_1633:
[----:B------:R-:W-:Y:S04]  /*2ce0*/  BSSY.RECONVERGENT B0, `(.L_x_1635) ;  /* 0x000000c000007945 */ /* 0x000fe80003800200 */
[----:B------:R-:W-:Y:S05]  /*2cf0*/  @P3 BRA `(.L_x_1636) ;  /* 0x0000000000283947 */ /* 0x000fea0003800000 */
[----:B------:R-:W-:Y:S02]  /*2d00*/  ISETP.GE.AND P2, PT, R14, R220, PT ;  /* 0x000000dc0e00720c */ /* 0x000fe40003f46270 */
[----:B------:R-:W-:Y:S02]  /*2d10*/  LEA R18, P1, R122, R80, 0x5 ;  /* 0x000000507a127211 */ /* 0x000fe400078228ff */
        /* <DEDUP_REMOVED lines=8> */
.L_x_1636:
[----:B------:R-:W-:Y:S05]  /*2da0*/  BSYNC.RECONVERGENT B0 ;  /* 0x0000000000007941 */ /* 0x000fea0003800200 */
.L_x_1635:
        /* <DEDUP_REMOVED lines=12> */
.L_x_1638:
[----:B------:R-:W-:Y:S05]  /*2e70*/  BSYNC.RECONVERGENT B0 ;  /* 0x0000000000007941 */ /* 0x000fea0003800200 */
.L_x_1637:
[-C--:B------:R-:W-:Y:S01]  /*2e80*/  ISETP.GE.AND P1, PT, R113, R102.reuse, !P4 ;  /* 0x000000667100720c */ /* 0x080fe20006726270 */
        /* <DEDUP_REMOVED lines=18> */
.L_x_1640:
[----:B------:R-:W-:Y:S05]  /*2fb0*/  BSYNC.RECONVERGENT B0 ;  /* 0x0000000000007941 */ /* 0x000fea0003800200 */
.L_x_1639:
        /* <DEDUP_REMOVED lines=15> */
.L_x_1642:
[----:B------:R-:W-:Y:S05]  /*30b0*/  BSYNC.RECONVERGENT B0 ;  /* 0x0000000000007941 */ /* 0x000fea0003800200 */
.L_x_1641:
[-C--:B------:R-:W-:Y:S01]  /*30c0*/  ISETP.GE.AND P5, PT, R111, R102.reuse, !P5 ;  /* 0x000000666f00720c */ /* 0x080fe20006fa6270 */
[----:B------:R-:W-:Y:S01]  /*30d0*/  BSSY.RECONVERGENT B0, `(.L_x_1643) ;  /* 0x0000012000007945 */ /* 0x000fe20003800200 */
[C---:B------:R-:W-:Y:S04]  /*30e0*/  ISETP.GE.AND P4, PT, R110.reuse, R101, PT ;  /* 0x000000656e00720c */ /* 0x040fe80003f86270 */
[----:B------:R-:W-:Y:S07]  /*30f0*/  ISETP.GE.AND P4, PT, R110, R102, !P4 ;  /* 0x000000666e00720c */ /* 0x000fee0006786270 */
[----:B------:R-:W-:Y:S05]  /*3100*/  @!P5 BRA `(.L_x_1644) ;  /* 0x000000000038d947 */ /* 0x000fea0003800000 */
[----:B------:R-:W-:Y:S01]  /*3110*/  MOV R81, R75 ;  /* 0x0000004b00517202 */ /* 0x000fe20000000f00 */
[----:B------:R-:W-:Y:S01]  /*3120*/  IMAD R0, R123, 0xa0, RZ ;  /* 0x000000a07b007824 */ /* 0x000fe200078e02ff */
[----:B------:R-:W-:Y:S01]  /*3130*/  ISETP.GE.AND P1, PT, R14, R220, PT ;  /* 0x000000dc0e00720c */ /* 0x000fe20003f26270 */
        /* <DEDUP_REMOVED lines=11> */
.L_x_1644:
[----:B------:R-:W-:Y:S05]  /*31f0*/  BSYNC.RECONVERGENT B0 ;  /* 0x0000000000007941 */ /* 0x000fea0003800200 */
.L_x_1643:
[C---:B------:R-:W-:Y:S01]  /*3200*/  ISETP.GE.AND P3, PT, R109.reuse, R101, PT ;  /* 0x000000656d00720c */ /* 0x040fe20003f66270 */
[----:B------:R-:W-:Y:S03]  /*3210*/  BSSY.RECONVERGENT B0, `(.L_x_1645) ;  /* 0x0000012000007945 */ /* 0x000fe60003800200 */
[----:B------:R-:W-:Y:S01]  /*3220*/  ISETP.GE.AND P3, PT, R109, R102, !P3 ;  /* 0x000000666d00720c */ /* 0x000fe20005f66270 */
[----:B------:R-:W-:Y:S01]  /*3230*/  @!UPT UIADD3 URZ, UPT, UPT, URZ, URZ, URZ ;  /* 0x000000fffffff290 */ /* 0x000fe2000fffe0ff */
[----:B------:R-:W-:Y:S11]  /*3240*/  @!P4 BRA `(.L_x_1646) ;  /* 0x000000000038c947 */ /* 0x000ff60003800000 */
        /* <DEDUP_REMOVED lines=14> */
.L_x_1646:
[----:B------:R-:W-:Y:S05]  /*3330*/  BSYNC.RECONVERGENT B0 ;  /* 0x0000000000007941 */ /* 0x000fea0003800200 */
.L_x_1645:
[----:B------:R-:W-:Y:S04]  /*3340*/  BSSY.RECONVERGENT B0, `(.L_x_1647) ;  /* 0x0000010000007945 */ /* 0x000fe80003800200 */
        /* <DEDUP_REMOVED lines=15> */
.L_x_1648:
[----:B------:R-:W-:Y:S05]  /*3440*/  BSYNC.RECONVERGENT B0 ;  /* 0x0000000000007941 */ /* 0x000fea0003800200 */
.L_x_1647:
        /* <DEDUP_REMOVED lines=21> */
[--C-:B------:R-:W-:Y:S05]  /*35a0*/  @!P0 IMAD.MOV.U32 R8, RZ, RZ, R10.reuse ;  /* 0x000000ffff088224 */ /* 0x100fea00078e000a */
[----:B------:R-:W2:Y:S04]  /*35b0*/  @!P0 LD.E.128 R20, desc[UR4][R8.64] ;  /* 0x0000000408148980 */ /* 0x000ea8000c101d00 */
[----:B--2---:R1:W-:Y:S01]  /*35c0*/  @!P0 ST.E.128 desc[UR4][R86.64], R20 ;  /* 0x0000001456008985 */ /* 0x0043e2000c101d04 */
[----:B------:R-:W-:Y:S11]  /*35d0*/  ISETP.GE.AND P0, PT, R11, R220, PT ;  /* 0x000000dc0b00720c */ /* 0x000ff60003f06270 */
[----:B------:R-:W-:Y:S02]  /*35e0*/  @!UPT UIADD3 URZ, UPT, UPT, URZ, URZ, URZ ;  /* 0x000000fffffff290 */ /* 0x000fe4000fffe0ff */
[----:B------:R-:W-:Y:S05]  /*35f0*/  @!P0 IMAD.MOV.U32 R8, RZ, RZ, R10 ;  /* 0x000000ffff088224 */ /* 0x000fea00078e000a */
[----:B------:R-:W2:Y:S04]  /*3600*/  @!P0 LD.E.128 R4, desc[UR4][R8.64+0x80] ;  /* 0x0000800408048980 */ /* 0x000ea8000c101d00 */
[----:B--2---:R1:W-:Y:S02]  /*3610*/  @!P0 ST.E.128 desc[UR4][R86.64+0x80], R4 ;  /* 0x0000800456008985 */ /* 0x0043e4000c101d04 */
.L_x_1652:
[----:B------:R-:W-:Y:S05]  /*3620*/  BSYNC.RECONVERGENT B0 ;  /* 0x0000000000007941 */ /* 0x000fea0003800200 */
.L_x_1651:
        /* <DEDUP_REMOVED lines=16> */
.L_x_1654:
[----:B------:R-:W-:Y:S05]  /*3730*/  BSYNC.RECONVERGENT B0 ;  /* 0x0000000000007941 */ /* 0x000fea0003800200 */
.L_x_1653:
        /* <DEDUP_REMOVED lines=16> */
.L_x_1656:
[----:B------:R-:W-:Y:S05]  /*3840*/  BSYNC.RECONVERGENT B0 ;  /* 0x0000000000007941 */ /* 0x000fea0003800200 */
.L_x_1655:
[----:B------:R-:W-:Y:S01]  /*3850*/  ISETP.NE.AND P0, PT, R85, RZ, PT ;  /* 0x000000ff5500720c */ /* 0x000fe20003f05270 */
[----:B------:R-:W-:Y:S11]  /*3860*/  BSSY.RECONVERGENT B0, `(.L_x_1657) ;  /* 0x0000010000007945 */ /* 0x000ff60003800200 */
[----:B------:R-:W-:Y:S01]  /*3870*/  @!UPT UIADD3 URZ, UPT, UPT, URZ, URZ, URZ ;  /* 0x000000fffffff290 */ /* 0x000fe2000fffe0ff */
[----:B------:R-:W-:Y:S05]  /*3880*/  @!P0 BRA `(.L_x_1658) ;  /* 0x0000000000348947 */ /* 0x000fea0003800000 */
        /* <DEDUP_REMOVED lines=13> */
.L_x_1658:
[----:B------:R-:W-:Y:S05]  /*3960*/  BSYNC.RECONVERGENT B0 ;  /* 0x0000000000007941 */ /* 0x000fea0003800200 */
.L_x_1657:
        /* <DEDUP_REMOVED lines=12> */
.L_x_1660:
[----:B------:R-:W-:Y:S05]  /*3a30*/  BSYNC.RECONVERGENT B0 ;  /* 0x0000000000007941 */ /* 0x000fea0003800200 */
.L_x_1659:
[----:B------:R-:W-:Y:S04]  /*3a40*/  BSSY.RECONVERGENT B0, `(.L_x_1661) ;  /* 0x000000f000007945 */ /* 0x000fe80003800200 */
[----:B------:R-:W-:Y:S05]  /*3a50*/  @!P5 BRA `(.L_x_1662) ;  /* 0x000000000034d947 */ /* 0x000fea0003800000 */
[----:B------:R-:W-:Y:S01]  /*3a60*/  MOV R8, R10 ;  /* 0x0000000a00087202 */ /* 0x000fe20000000f00 */
[----:B------:R-:W-:Y:S01]  /*3a70*/  IMAD R0, R125, 0xa0, RZ ;  /* 0x000000a07d007824 */ /* 0x000fe200078e02ff */
[-C--:B------:R-:W-:Y:S01]  /*3a80*/  ISETP.GE.AND P1, PT, R14, R220.reuse, PT ;  /* 0x000000dc0e00720c */ /* 0x080fe20003f26270 */
[----:B-1234-:R-:W-:Y:S01]  /*3a90*/  IMAD.WIDE.U32 R2, R208, 0xa0, R86 ;  /* 0x000000a0d0027825 */ /* 0x01efe200078e0056 */
[----:B------:R-:W-:Y:S03]  /*3aa0*/  ISETP.GE.AND P0, PT, R11, R220, PT ;  /* 0x000000dc0b00720c */ /* 0x000fe60003f06270 */
[----:B------:R-:W-:Y:S05]  /*3ab0*/  IMAD.WIDE.U32 R18, R124, 0xa0, R8 ;  /* 0x000000a07c127825 */ /* 0x000fea00078e0008 */
[----:B------:R-:W-:Y:S01]  /*3ac0*/  IADD3 R19, PT, PT, R19, R0, RZ ;  /* 0x0000000013137210 */ /* 0x000fe20007ffe0ff */
[----:B------:R-:W-:Y:S04]  /*3ad0*/  IMAD R0, R209, 0xa0, RZ ;  /* 0x000000a0d1007824 */ /* 0x000fe800078e02ff */
[----:B------:R-:W2:Y:S01]  /*3ae0*/  @!P1 LD.E.128 R20, desc[UR4][R18.64] ;  /* 0x0000000412149980 */ /* 0x000ea2000c101d00 */
[----:B------:R-:W-:Y:S05]  /*3af0*/  IADD3 R3, PT, PT, R3, R0, RZ ;  /* 0x0000000003037210 */ /* 0x000fea0007ffe0ff */
[----:B--2---:R1:W-:Y:S04]  /*3b00*/  @!P1 ST.E.128 desc[UR4][R2.64], R20 ;  /* 0x0000001402009985 */ /* 0x0043e8000c101d04 */
[----:B------:R-:W2:Y:S04]  /*3b10*/  @!P0 LD.E.128 R4, desc[UR4][R18.64+0x80] ;  /* 0x0000800412048980 */ /* 0x000ea8000c101d00 */
[----:B--2---:R1:W-:Y:S02]  /*3b20*/  @!P0 ST.E.128 desc[UR4][R2.64+0x80], R4 ;  /* 0x0000800402008985 */ /* 0x0043e4000c101d04 */
.L_x_1662:
[----:B------:R-:W-:Y:S05]  /*3b30*/  BSYNC.RECONVERGENT B0 ;  /* 0x0000000000007941 */ /* 0x000fea0003800200 */
.L_x_1661:
        /* <DEDUP_REMOVED lines=15> */
.L_x_1664:
[----:B------:R-:W-:Y:S05]  /*3c30*/  BSYNC.RECONVERGENT B0 ;  /* 0x0000000000007941 */ /* 0x000fea0003800200 */
.L_x_1663:
[----:B------:R-:W-:Y:S05]  /*3c40*/  @!P3 BRA `(.L_x_1665) ;  /* 0x0000009400b4b947 */ /* 0x000fea0003800000 */
[----:B------:R-:W-:Y:S01]  /*3c50*/  IMAD R0, R125, 0xe0, RZ ;  /* 0x000000e07d007824 */ /* 0x000fe200078e02ff */
[----:B------:R-:W-:Y:S01]  /*3c60*/  MOV R8, R10 ;  /* 0x0000000a00087202 */ /* 0x000fe20000000f00 */
[----:B-1234-:R-:W-:Y:S01]  /*3c70*/  IMAD.WIDE.U32 R2, R208, 0xe0, R86 ;  /* 0x000000e0d0027825 */ /* 0x01efe200078e0056 */
[----:B------:R-:W-:Y:S03]  /*3c80*/  ISETP.GE.AND P0, PT, R14, R220, PT ;  /* 0x000000dc0e00720c */ /* 0x000fe60003f06270 */
        /* <DEDUP_REMOVED lines=12> */
.L_x_1650:
        /* <DEDUP_REMOVED lines=13> */
[----:B------:R-:W-:Y:S02]  /*3e20*/  ISETP.GE.AND P0, PT, R14, R13, PT ;  /* 0x0000000d0e00720c */ /* 0x000fe40003f06270 */
[----:B------:R-:W-:Y:S05]  /*3e30*/  MOV R8, R10 ;  /* 0x0000000a00087202 */ /* 0x000fea0000000f00 */
[----:B------:R-:W2:Y:S08]  /*3e40*/  LD.E.128 R20, desc[UR4][R8.64] ;  /* 0x0000000408147980 */ /* 0x000eb0000c101d00 */
[----:B------:R-:W3:Y:S06]  /*3e50*/  @!P0 LD.E.64 R30, desc[UR4][R54.64] ;  /* 0x00000004361e8980 */ /* 0x000eec000c101b00 */
[----:B------:R-:W4:Y:S01]  /*3e60*/  @!P0 LD.E.64 R6, desc[UR4][R16.64] ;  /* 0x0000000410068980 */ /* 0x000f22000c101b00 */
[C---:B--2---:R-:W-:Y:S01]  /*3e70*/  @!P0 LOP3.LUT R19, R20.reuse, 0xffff0000, RZ, 0xc0, !PT ;  /* 0xffff000014138812 */ /* 0x044fe200078ec0ff */
[----:B------:R-:W-:Y:S01]  /*3e80*/  @!P0 IMAD.U32 R27, R20, 0x10000, RZ ;  /* 0x00010000141b8824 */ /* 0x000fe200078e00ff */
[C---:B------:R-:W-:Y:S01]  /*3e90*/  @!P0 LOP3.LUT R24, R22.reuse, 0xffff0000, RZ, 0xc0, !PT ;  /* 0xffff000016188812 */ /* 0x040fe200078ec0ff */
[----:B------:R-:W-:Y:S01]  /*3ea0*/  @!P0 IMAD.U32 R28, R22, 0x10000, RZ ;  /* 0x00010000161c8824 */ /* 0x000fe200078e00ff */
[C---:B---3--:R-:W-:Y:S01]  /*3eb0*/  @!P0 LOP3.LUT R29, R30.reuse, 0xffff0000, RZ, 0xc0, !PT ;  /* 0xffff00001e1d8812 */ /* 0x048fe200078ec0ff */
[----:B------:R-:W-:Y:S01]  /*3ec0*/  @!P0 IMAD.U32 R25, R30, 0x10000, RZ ;  /* 0x000100001e198824 */ /* 0x000fe200078e00ff */
[C---:B------:R-:W-:Y:S02]  /*3ed0*/  @!P0 SHF.L.U32 R26, R31.reuse, 0x10, RZ ;  /* 0x000000101f1a8819 */ /* 0x040fe400000006ff */
[----:B------:R-:W-:Y:S01]  /*3ee0*/  @!P0 LOP3.LUT R31, R31, 0xffff0000, RZ, 0xc0, !PT ;  /* 0xffff00001f1f8812 */ /* 0x000fe200078ec0ff */
[----:B------:R-:W-:Y:S01]  /*3ef0*/  @!P0 FMUL.FTZ R33, R19, R25 ;  /* 0x0000001913218220 */ /* 0x000fe20000410000 */
[C---:B----4-:R-:W-:Y:S01]  /*3f00*/  @!P0 SHF.L.U32 R5, R7.reuse, 0x10, RZ ;  /* 0x0000001007058819 */ /* 0x050fe200000006ff */
[C---:B------:R-:W-:Y:S01]  /*3f10*/  @!P0 IMAD.U32 R18, R6.reuse, 0x10000, RZ ;  /* 0x0001000006128824 */ /* 0x040fe200078e00ff */
[----:B------:R-:W-:Y:S01]  /*3f20*/  @!P0 LOP3.LUT R6, R6, 0xffff0000, RZ, 0xc0, !PT ;  /* 0xffff000006068812 */ /* 0x000fe200078ec0ff */
[----:B------:R-:W-:Y:S01]  /*3f30*/  @!P0 FMUL.FTZ R8, R24, R26 ;  /* 0x0000001a18088220 */ /* 0x000fe20000410000 */
[----:B------:R-:W-:Y:S01]  /*3f40*/  @!P0 LOP3.LUT R7, R7, 0xffff0000, RZ, 0xc0, !PT ;  /* 0xffff000007078812 */ /* 0x000fe200078ec0ff */
[-C--:B------:R-:W-:Y:S01]  /*3f50*/  @!P0 FMUL.FTZ R0, R19, R18.reuse ;  /* 0x0000001213008220 */ /* 0x080fe20000410000 */
[----:B------:R-:W-:Y:S01]  /*3f60*/  @!P0 LOP3.LUT R19, R21, 0xffff0000, RZ, 0xc0, !PT ;  /* 0xffff000015138812 */ /* 0x000fe200078ec0ff */
[----:B------:R-:W-:Y:S01]  /*3f70*/  @!P0 FFMA.FTZ R33, R27, R18, -R33 ;  /* 0x000000121b218223 */ /* 0x000fe20000010821 */
[----:B------:R-:W-:Y:S01]  /*3f80*/  @!P0 LOP3.LUT R18, R23, 0xffff0000, RZ, 0xc0, !PT ;  /* 0xffff000017128812 */ /* 0x000fe200078ec0ff */
[----:B------:R-:W-:Y:S01]  /*3f90*/  @!P0 FFMA.FTZ R0, R25, R27, R0 ;  /* 0x0000001b19008223 */ /* 0x000fe20000010000 */
[----:B------:R-:W-:Y:S01]  /*3fa0*/  @!P0 SHF.L.U32 R25, R21, 0x10, RZ ;  /* 0x0000001015198819 */ /* 0x000fe200000006ff */
[-C--:B------:R-:W-:Y:S01]  /*3fb0*/  @!P0 FMUL.FTZ R2, R19, R6.reuse ;  /* 0x0000000613028220 */ /* 0x080fe20000410000 */
[----:B------:R-:W-:Y:S01]  /*3fc0*/  @!P0 SHF.L.U32 R30, R23, 0x10, RZ ;  /* 0x00000010171e8819 */ /* 0x000fe200000006ff */
[----:B------:R-:W-:Y:S01]  /*3fd0*/  @!P0 FMUL.FTZ R35, R19, R29 ;  /* 0x0000001d13238220 */ /* 0x000fe20000410000 */
[----:B------:R-:W-:Y:S01]  /*3fe0*/  @!P0 F2FP.BF16.F32.PACK_AB R33, R0, R33 ;  /* 0x000000210021823e */ /* 0x000fe200000010ff */
[----:B------:R-:W-:Y:S01]  /*3ff0*/  @!P0 FMUL.FTZ R3, R24, R5 ;  /* 0x0000000518038220 */ /* 0x000fe20000410000 */
[C---:B------:R-:W-:Y:S01]  /*4000*/  @!P0 FMUL.FTZ R37, R18.reuse, R31 ;  /* 0x0000001f12258220 */ /* 0x040fe20000410000 */
[----:B------:R-:W-:Y:S01]  /*4010*/  @!P0 FMUL.FTZ R4, R18, R7 ;  /* 0x0000000712048220 */ /* 0x000fe20000410000 */
[----:B------:R-:W-:Y:S01]  /*4020*/  @!P0 MOV R20, R33 ;  /* 0x0000002100148202 */ /* 0x000fe20000000f00 */
[----:B------:R-:W-:Y:S01]  /*4030*/  @!P0 FFMA.FTZ R2, R29, R25, R2 ;  /* 0x000000191d028223 */ /* 0x000fe20000010002 */
[----:B------:R-:W-:Y:S01]  /*4040*/  @!P0 FFMA.FTZ R35, R25, R6, -R35 ;  /* 0x0000000619238223 */ /* 0x000fe20000010823 */
[----:B------:R-:W-:Y:S01]  /*4050*/  @!P0 FFMA.FTZ R3, R26, R28, R3 ;  /* 0x0000001c1a038223 */ /* 0x000fe20000010003 */
[----:B------:R-:W-:Y:S01]  /*4060*/  @!P0 FFMA.FTZ R8, R28, R5, -R8 ;  /* 0x000000051c088223 */ /* 0x000fe20000010808 */
[----:B------:R-:W-:Y:S01]  /*4070*/  @!P0 FFMA.FTZ R37, R30, R7, -R37 ;  /* 0x000000071e258223 */ /* 0x000fe20000010825 */
[----:B------:R-:W-:Y:S01]  /*4080*/  @!P0 FFMA.FTZ R4, R31, R30, R4 ;  /* 0x0000001e1f048223 */ /* 0x000fe20000010004 */
[----:B------:R-:W-:Y:S02]  /*4090*/  @!P0 F2FP.BF16.F32.PACK_AB R32, R2, R35 ;  /* 0x000000230220823e */ /* 0x000fe400000010ff */
[----:B------:R-:W-:Y:S02]  /*40a0*/  @!P0 F2FP.BF16.F32.PACK_AB R8, R3, R8 ;  /* 0x000000080308823e */ /* 0x000fe400000010ff */
[----:B------:R-:W-:Y:S01]  /*40b0*/  @!P0 F2FP.BF16.F32.PACK_AB R37, R4, R37 ;  /* 0x000000250425823e */ /* 0x000fe200000010ff */
[----:B------:R-:W-:Y:S01]  /*40c0*/  @!P0 IMAD.MOV.U32 R21, RZ, RZ, R32 ;  /* 0x000000ffff158224 */ /* 0x000fe200078e0020 */
[----:B------:R-:W-:Y:S02]  /*40d0*/  @!P0 MOV R22, R8 ;  /* 0x0000000800168202 */ /* 0x000fe40000000f00 */
[----:B------:R-:W-:Y:S05]  /*40e0*/  @!P0 MOV R23, R37 ;  /* 0x0000002500178202 */ /* 0x000fea0000000f00 */
[----:B------:R2:W-:Y:S02]  /*40f0*/  ST.E.128 desc[UR4][R86.64], R20 ;  /* 0x0000001456007985 */ /* 0x0005e4000c101d04 */
.L_x_1670:
[----:B------:R-:W-:Y:S05]  /*4100*/  BSYNC.RECONVERGENT B0 ;  /* 0x0000000000007941 */ /* 0x000fea0003800200 */
.L_x_1669:
[----:B------:R-:W-:Y:S11]  /*4110*/  ISETP.GE.AND P0, PT, R11, R42, PT ;  /* 0x0000002a0b00720c */ /* 0x000ff60003f06270 */
[----:B------:R-:W-:Y:S02]  /*4120*/  @!UPT UIADD3 URZ, UPT, UPT, URZ, URZ, URZ ;  /* 0x000000fffffff290 */ /* 0x000fe4000fffe0ff */
[----:B------:R-:W-:Y:S05]  /*4130*/  @P0 BRA `(.L_x_1668) ;  /* 0x0000000000b80947 */ /* 0x000fea0003800000 */
[----:B------:R-:W-:Y:S02]  /*4140*/  ISETP.GE.AND P0, PT, R11, R13, PT ;  /* 0x0000000d0b00720c */ /* 0x000fe40003f06270 */
[----:B------:R-:W-:Y:S05]  /*4150*/  MOV R8, R10 ;  /* 0x0000000a00087202 */ /* 0x000fea0000000f00 */
[----:B--2---:R-:W2:Y:S08]  /*4160*/  LD.E.128 R20, desc[UR4][R8.64+0x80] ;  /* 0x0000800408147980 */ /* 0x004eb0000c101d00 */
        /* <DEDUP_REMOVED lines=43> */
.L_x_1668:
[----:B------:R-:W-:Y:S05]  /*4420*/  BSYNC.RECONVERGENT B1 ;  /* 0x0000000000017941 */ /* 0x000fea0003800200 */
.L_x_1667:
        /* <DEDUP_REMOVED lines=63> */
.L_x_1674:
[----:B------:R-:W-:Y:S05]  /*4820*/  BSYNC.RECONVERGENT B0 ;  /* 0x0000000000007941 */ /* 0x000fea0003800200 */
.L_x_1673:
        /* <DEDUP_REMOVED lines=49> */
.L_x_1672:
[----:B------:R-:W-:Y:S05]  /*4b40*/  BSYNC.RECONVERGENT B1 ;  /* 0x0000000000017941 */ /* 0x000fea0003800200 */
.L_x_1671:
        /* <DEDUP_REMOVED lines=62> */
.L_x_1678:
[----:B------:R-:W-:Y:S05]  /*4f30*/  BSYNC.RECONVERGENT B0 ;  /* 0x0000000000007941 */ /* 0x000fea0003800200 */
.L_x_1677:
        /* <DEDUP_REMOVED lines=49> */
.L_x_1676:
[----:B------:R-:W-:Y:S05]  /*5250*/  BSYNC.RECONVERGENT B1 ;  /* 0x0000000000017941 */ /* 0x000fea0003800200 */
.L_x_1675:
[----:B------:R-:W-:Y:S01]  /*5260*/  ISETP.NE.AND P0, PT, R85, RZ, PT ;  /* 0x000000ff5500720c */ /* 0x000fe20003f05270 */
[----:B------:R-:W-:Y:S11]  /*5270*/  BSSY.RECONVERGENT B1, `(.L_x_1679) ;  /* 0x0000070000017945 */ /* 0x000ff60003800200 */
[----:B------:R-:W-:Y:S01]  /*5280*/  @!UPT UIADD3 URZ, UPT, UPT, URZ, URZ, URZ ;  /* 0x000000fffffff290 */ /* 0x000fe2000fffe0ff */
[----:B------:R-:W-:Y:S05]  /*5290*/  @!P0 BRA `(.L_x_1680) ;  /* 0x0000000400b48947 */ /* 0x000fea0003800000 */
[----:B------:R-:W-:Y:S01]  /*52a0*/  IMAD.MOV.U32 R8, RZ, RZ, R10 ;  /* 0x000000ffff087224 */ /* 0x000fe200078e000a */
[C---:B------:R-:W-:Y:S01]  /*52b0*/  LEA R26, P0, R12.reuse, R6, 0x6 ;  /* 0x000000060c1a7211 */ /* 0x040fe200078030ff */
[----:B------:R-:W-:Y:S01]  /*52c0*/  IMAD R5, R125, 0x60, RZ ;  /* 0x000000607d057824 */ /* 0x000fe200078e02ff */
[----:B------:R-:W-:Y:S01]  /*52d0*/  LEA R40, P1, R12, R38, 0x6 ;  /* 0x000000260c287211 */ /* 0x000fe200078230ff */
[----:B------:R-:W-:Y:S01]  /*52e0*/  IMAD.WIDE.U32 R50, R124, 0x60, R8 ;  /* 0x000000607c327825 */ /* 0x000fe200078e0008 */
[----:B------:R-:W-:Y:S01]  /*52f0*/  LEA.HI.X.SX32 R27, R12, R7, 0x6, P0 ;  /* 0x000000070c1b7211 */ /* 0x000fe200000f36ff */
[----:B------:R-:W-:Y:S01]  /*5300*/  BSSY.RECONVERGENT B0, `(.L_x_1681) ;  /* 0x0000037000007945 */ /* 0x000fe20003800200 */
[-C--:B-----5:R-:W-:Y:S01]  /*5310*/  ISETP.GE.AND P0, PT, R14, R42.reuse, PT ;  /* 0x0000002a0e00720c */ /* 0x0a0fe20003f06270 */
[----:B------:R-:W-:Y:S01]  /*5320*/  IMAD R3, R209, 0x60, RZ ;  /* 0x00000060d1037824 */ /* 0x000fe200078e02ff */
[----:B------:R-:W-:Y:S01]  /*5330*/  LEA.HI.X.SX32 R41, R12, R39, 0x6, P1 ;  /* 0x000000270c297211 */ /* 0x000fe200008f36ff */
[----:B--2---:R-:W-:Y:S01]  /*5340*/  IMAD.WIDE.U32 R44, R208, 0x60, R86 ;  /* 0x00000060d02c7825 */ /* 0x004fe200078e0056 */
[----:B------:R-:W-:Y:S02]  /*5350*/  ISETP.GE.AND P1, PT, R11, R42, PT ;  /* 0x0000002a0b00720c */ /* 0x000fe40003f26270 */
[----:B------:R-:W-:Y:S01]  /*5360*/  IADD3 R51, PT, PT, R51, R5, RZ ;  /* 0x0000000533337210 */ /* 0x000fe20007ffe0ff */
        /* <DEDUP_REMOVED lines=48> */
.L_x_1682:
[----:B------:R-:W-:Y:S05]  /*5670*/  BSYNC.RECONVERGENT B0 ;  /* 0x0000000000007941 */ /* 0x000fea0003800200 */
.L_x_1681:
        /* <DEDUP_REMOVED lines=47> */
.L_x_1680:
[----:B------:R-:W-:Y:S05]  /*5970*/  BSYNC.RECONVERGENT B1 ;  /* 0x0000000000017941 */ /* 0x000fea0003800200 */
.L_x_1679:
        /* <DEDUP_REMOVED lines=58> */
.L_x_1686:
[----:B------:R-:W-:Y:S05]  /*5d20*/  BSYNC.RECONVERGENT B0 ;  /* 0x0000000000007941 */ /* 0x000fea0003800200 */
.L_x_1685:
        /* <DEDUP_REMOVED lines=47> */
.L_x_1684:
[----:B------:R-:W-:Y:S05]  /*6020*/  BSYNC.RECONVERGENT B1 ;  /* 0x0000000000017941 */ /* 0x000fea0003800200 */
.L_x_1683:
[----:B------:R-:W-:Y:S04]  /*6030*/  BSSY.RECONVERGENT B1, `(.L_x_1687) ;  /* 0x000006f000017945 */ /* 0x000fe80003800200 */
[----:B------:R-:W-:Y:S05]  /*6040*/  @!P5 BRA `(.L_x_1688) ;  /* 0x0000000400b4d947 */ /* 0x000fea0003800000 */
[----:B------:R-:W-:Y:S01]  /*6050*/  IMAD.MOV.U32 R8, RZ, RZ, R10 ;  /* 0x000000ffff087224 */ /* 0x000fe200078e000a */
[----:B-----5:R-:W-:Y:S01]  /*6060*/  ISETP.GE.AND P6, PT, R14, R42, PT ;  /* 0x0000002a0e00720c */ /* 0x020fe20003fc6270 */
[----:B------:R-:W-:Y:S01]  /*6070*/  IMAD R5, R125, 0xa0, RZ ;  /* 0x000000a07d057824 */ /* 0x000fe200078e02ff */
[----:B------:R-:W-:Y:S01]  /*6080*/  LEA R26, P5, R12, R6, 0x7 ;  /* 0x000000060c1a7211 */ /* 0x000fe200078a38ff */
[----:B------:R-:W-:Y:S01]  /*6090*/  IMAD.WIDE.U32 R50, R124, 0xa0, R8 ;  /* 0x000000a07c327825 */ /* 0x000fe200078e0008 */
[----:B------:R-:W-:Y:S01]  /*60a0*/  LEA R40, P0, R12, R38, 0x7 ;  /* 0x000000260c287211 */ /* 0x000fe200078038ff */
[----:B------:R-:W-:Y:S01]  /*60b0*/  BSSY.RECONVERGENT B0, `(.L_x_1689) ;  /* 0x0000037000007945 */ /* 0x000fe20003800200 */
[----:B------:R-:W-:Y:S01]  /*60c0*/  ISETP.GE.AND P1, PT, R11, R42, PT ;  /* 0x0000002a0b00720c */ /* 0x000fe20003f26270 */
[----:B------:R-:W-:Y:S01]  /*60d0*/  IMAD R3, R209, 0xa0, RZ ;  /* 0x000000a0d1037824 */ /* 0x000fe200078e02ff */
[----:B------:R-:W-:Y:S01]  /*60e0*/  IADD3 R51, PT, PT, R51, R5, RZ ;  /* 0x0000000533337210 */ /* 0x000fe20007ffe0ff */
[----:B--2---:R-:W-:Y:S01]  /*60f0*/  IMAD.WIDE.U32 R44, R208, 0xa0, R86 ;  /* 0x000000a0d02c7825 */ /* 0x004fe200078e0056 */
[C---:B------:R-:W-:Y:S02]  /*6100*/  LEA.HI.X.SX32 R27, R12.reuse, R7, 0x7, P5 ;  /* 0x000000070c1b7211 */ /* 0x040fe400028f3eff */
[----:B------:R-:W-:Y:S01]  /*6110*/  LEA.HI.X.SX32 R41, R12, R39, 0x7, P0 ;  /* 0x000000270c297211 */ /* 0x000fe200000f3eff */
        /* <DEDUP_REMOVED lines=48> */
.L_x_1690:
[----:B------:R-:W-:Y:S05]  /*6420*/  BSYNC.RECONVERGENT B0 ;  /* 0x0000000000007941 */ /* 0x000fea0003800200 */
.L_x_1689:
        /* <DEDUP_REMOVED lines=47> */
.L_x_1688:
[----:B------:R-:W-:Y:S05]  /*6720*/  BSYNC.RECONVERGENT B1 ;  /* 0x0000000000017941 */ /* 0x000fea0003800200 */
.L_x_1687:
[----:B------:R-:W-:Y:S04]  /*6730*/  BSSY.RECONVERGENT B1, `(.L_x_1691) ;  /* 0x000006d000017945 */ /* 0x000fe80003800200 */
[----:B------:R-:W-:Y:S05]  /*6740*/  @!P4 BRA `(.L_x_1692) ;  /* 0x0000000400acc947 */ /* 0x000fea0003800000 */
[----:B------:R-:W-:Y:S01]  /*6750*/  IMAD R5, R125, 0xc0, RZ ;  /* 0x000000c07d057824 */ /* 0x000fe200078e02ff */
[----:B-----5:R-:W-:Y:S01]  /*6760*/  ISETP.GE.AND P0, PT, R14, R42, PT ;  /* 0x0000002a0e00720c */ /* 0x020fe20003f06270 */
[----:B------:R-:W-:Y:S01]  /*6770*/  IMAD R3, R209, 0xc0, RZ ;  /* 0x000000c0d1037824 */ /* 0x000fe200078e02ff */
[----:B------:R-:W-:Y:S01]  /*6780*/  MOV R8, R10 ;  /* 0x0000000a00087202 */ /* 0x000fe20000000f00 */
[----:B--2---:R-:W-:Y:S01]  /*6790*/  IMAD.WIDE.U32 R44, R208, 0xc0, R86 ;  /* 0x000000c0d02c7825 */ /* 0x004fe200078e0056 */
[----:B------:R-:W-:Y:S01]  /*67a0*/  BSSY.RECONVERGENT B0, `(.L_x_1693) ;  /* 0x0000036000007945 */ /* 0x000fe20003800200 */
[----:B------:R-:W-:Y:S02]  /*67b0*/  ISETP.GE.AND P1, PT, R11, R42, PT ;  /* 0x0000002a0b00720c */ /* 0x000fe40003f26270 */
[----:B------:R-:W-:Y:S01]  /*67c0*/  IMAD.WIDE.U32 R50, R124, 0xc0, R8 ;  /* 0x000000c07c327825 */ /* 0x000fe200078e0008 */
        /* <DEDUP_REMOVED lines=51> */
.L_x_1694:
[----:B------:R-:W-:Y:S05]  /*6b00*/  BSYNC.RECONVERGENT B0 ;  /* 0x0000000000007941 */ /* 0x000fea0003800200 */
.L_x_1693:
        /* <DEDUP_REMOVED lines=47> */
.L_x_1692:
[----:B------:R-:W-:Y:S05]  /*6e00*/  BSYNC.RECONVERGENT B1 ;  /* 0x0000000000017941 */ /* 0x000fea0003800200 */
.L_x_1691:
[----:B------:R-:W-:Y:S04]  /*6e10*/  BSSY.RECONVERGENT B1, `(.L_x_1695) ;  /* 0x000006d000017945 */ /* 0x000fe80003800200 */
[----:B------:R-:W-:Y:S05]  /*6e20*/  @!P3 BRA `(.L_x_1696) ;  /* 0x0000000400acb947 */ /* 0x000fea0003800000 */
[----:B------:R-:W-:Y:S01]  /*6e30*/  IMAD R5, R125, 0xe0, RZ ;  /* 0x000000e07d057824 */ /* 0x000fe200078e02ff */
[----:B-----5:R-:W-:Y:S01]  /*6e40*/  ISETP.GE.AND P0, PT, R14, R42, PT ;  /* 0x0000002a0e00720c */ /* 0x020fe20003f06270 */
[----:B------:R-:W-:Y:S01]  /*6e50*/  IMAD R3, R209, 0xe0, RZ ;  /* 0x000000e0d1037824 */ /* 0x000fe200078e02ff */
[----:B------:R-:W-:Y:S01]  /*6e60*/  MOV R8, R10 ;  /* 0x0000000a00087202 */ /* 0x000fe20000000f00 */
[----:B--2-4-:R-:W-:Y:S01]  /*6e70*/  IMAD.WIDE.U32 R36, R208, 0xe0, R86 ;  /* 0x000000e0d0247825 */ /* 0x014fe200078e0056 */
        /* <DEDUP_REMOVED lines=54> */
.L_x_1698:
[----:B------:R-:W-:Y:S05]  /*71e0*/  BSYNC.RECONVERGENT B0 ;  /* 0x0000000000007941 */ /* 0x000fea0003800200 */
.L_x_1697:
        /* <DEDUP_REMOVED lines=47> */
.L_x_1696:
[----:B------:R-:W-:Y:S05]  /*74e0*/  BSYNC.RECONVERGENT B1 ;  /* 0x0000000000017941 */ /* 0x000fea0003800200 */
.L_x_1695:
[----:B------:R-:W3:Y:S02]  /*74f0*/  LD.E R3, desc[UR4][R132.64+0xd0] ;  /* 0x0000d00484037980 */ /* 0x000ee4000c101900 */
[----:B---3--:R-:W-:Y:S05]  /*7500*/  IMAD.U32 R3, R3, -0x40, RZ ;  /* 0xffffffc003037824 */ /* 0x008fea00078e00ff */
[C---:B------:R-:W-:Y:S02]  /*7510*/  LEA R16, P1, R3.reuse, R16, 0x1 ;  /* 0x0000001003107211 */ /* 0x040fe400078208ff */
[C---:B------:R-:W-:Y:S02]  /*7520*/  LEA R54, P0, R3.reuse, R54, 0x1 ;  /* 0x0000003603367211 */ /* 0x040fe400078008ff */
[C---:B------:R-:W-:Y:S02]  /*7530*/  LEA.HI.X.SX32 R17, R3.reuse, R17, 0x1, P1 ;  /* 0x0000001103117211 */ /* 0x040fe400008f0eff */
[----:B------:R-:W-:Y:S01]  /*7540*/  LEA.HI.X.SX32 R55, R3, R55, 0x1, P0 ;  /* 0x0000003703377211 */ /* 0x000fe200000f0eff */
[----:B------:R-:W-:Y:S05]  /*7550*/  BRA `(.L_x_1665) ;  /* 0x0000005c00707947 */ /* 0x000fea0003800000 */
.L_x_1666:
        /* <DEDUP_REMOVED lines=12> */
[----:B------:R-:W-:Y:S02]  /*7620*/  ISETP.GE.AND P0, PT, R14, R13, PT ;  /* 0x0000000d0e00720c */ /* 0x000fe40003f06270 */
[----:B------:R-:W-:Y:S05]  /*7630*/  MOV R8, R10 ;  /* 0x0000000a00087202 */ /* 0x000fea0000000f00 */
[----:B------:R-:W2:Y:S06]  /*7640*/  LD.E.128 R56, desc[UR4][R8.64] ;  /* 0x0000000408387980 */ /* 0x000eac000c101d00 */
        /* <DEDUP_REMOVED lines=27> */
[C---:B------:R-:W-:Y:S01]  /*7800*/  @!P0 IMAD.U32 R30, R61.reuse, 0x10000, RZ ;  /* 0x000100003d1e8824 */ /* 0x040fe200078e00ff */
[----:B------:R-:W-:Y:S01]  /*7810*/  @!P0 LOP3.LUT R29, R61, 0xffff0000, RZ, 0xc0, !PT ;  /* 0xffff00003d1d8812 */ /* 0x000fe200078ec0ff */
[----:B------:R-:W-:Y:S01]  /*7820*/  @P1 FADD.FTZ R36, -R36, -RZ ;  /* 0x800000ff24241221 */ /* 0x000fe20000010100 */
[----:B------:R-:W-:Y:S01]  /*7830*/  @!P0 SHF.L.U32 R28, R62, 0x10, RZ ;  /* 0x000000103e1c8819 */ /* 0x000fe200000006ff */
[----:B------:R-:W-:Y:S01]  /*7840*/  @P1 FADD.FTZ R32, -R32, -RZ ;  /* 0x800000ff20201221 */ /* 0x000fe20000010100 */
[----:B------:R-:W-:Y:S01]  /*7850*/  @!P0 LOP3.LUT R23, R62, 0xffff0000, RZ, 0xc0, !PT ;  /* 0xffff00003e178812 */ /* 0x000fe200078ec0ff */
[C---:B------:R-:W-:Y:S01]  /*7860*/  @!P0 IMAD.U32 R40, R48.reuse, 0x10000, RZ ;  /* 0x0001000030288824 */ /* 0x040fe200078e00ff */
[----:B------:R-:W-:Y:S01]  /*7870*/  @!P0 LOP3.LUT R20, R63, 0xffff0000, RZ, 0xc0, !PT ;  /* 0xffff00003f148812 */ /* 0x000fe200078ec0ff */
[----:B------:R-:W-:Y:S01]  /*7880*/  @!P0 FMUL.FTZ R0, R37, R36 ;  /* 0x0000002425008220 */ /* 0x000fe20000410000 */
[----:B------:R-:W-:Y:S01]  /*7890*/  @!P0 LOP3.LUT R42, R48, 0xffff0000, RZ, 0xc0, !PT ;  /* 0xffff0000302a8812 */ /* 0x000fe200078ec0ff */
[----:B------:R-:W-:Y:S01]  /*78a0*/  @P1 FADD.FTZ R30, -R30, -RZ ;  /* 0x800000ff1e1e1221 */ /* 0x000fe20000010100 */
[----:B------:R-:W-:Y:S01]  /*78b0*/  @!P0 SHF.L.U32 R45, R49, 0x10, RZ ;  /* 0x00000010312d8819 */ /* 0x000fe200000006ff */
[----:B------:R-:W-:Y:S01]  /*78c0*/  @!P0 IMAD.U32 R22, R63, 0x10000, RZ ;  /* 0x000100003f168824 */ /* 0x000fe200078e00ff */
        /* <DEDUP_REMOVED lines=40> */
.L_x_1702:
[----:B------:R-:W-:Y:S05]  /*7b50*/  BSYNC.RECONVERGENT B0 ;  /* 0x0000000000007941 */ /* 0x000fea0003800200 */
.L_x_1701:
[----:B------:R-:W-:Y:S11]  /*7b60*/  ISETP.GE.AND P0, PT, R11, R83, PT ;  /* 0x000000530b00720c */ /* 0x000ff60003f06270 */
[----:B------:R-:W-:Y:S02]  /*7b70*/  @!UPT UIADD3 URZ, UPT, UPT, URZ, URZ, URZ ;  /* 0x000000fffffff290 */ /* 0x000fe4000fffe0ff */
[----:B------:R-:W-:Y:S05]  /*7b80*/  @P0 BRA `(.L_x_1700) ;  /* 0x0000000400540947 */ /* 0x000fea0003800000 */
[----:B------:R-:W-:Y:S02]  /*7b90*/  ISETP.GE.AND P0, PT, R11, R13, PT ;  /* 0x0000000d0b00720c */ /* 0x000fe40003f06270 */
[----:B------:R-:W-:Y:S05]  /*7ba0*/  MOV R8, R10 ;  /* 0x0000000a00087202 */ /* 0x000fea0000000f00 */
[----:B--2---:R-:W2:Y:S06]  /*7bb0*/  LD.E.128 R56, desc[UR4][R8.64+0x80] ;  /* 0x0000800408387980 */ /* 0x004eac000c101d00 */
        /* <DEDUP_REMOVED lines=34> */
[----:B------:R-:W-:Y:S01]  /*7de0*/  @!P0 LOP3.LUT R20, R63, 0xffff0000, RZ, 0xc0, !PT ;  /* 0xffff00003f148812 */ /* 0x000fe200078ec0ff */
[C---:B------:R-:W-:Y:S01]  /*7df0*/  @!P0 IMAD.U32 R40, R48.reuse, 0x10000, RZ ;  /* 0x0001000030288824 */ /* 0x040fe200078e00ff */
[----:B------:R-:W-:Y:S01]  /*7e00*/  @!P0 LOP3.LUT R42, R48, 0xffff0000, RZ, 0xc0, !PT ;  /* 0xffff0000302a8812 */ /* 0x000fe200078ec0ff */
[----:B------:R-:W-:Y:S01]  /*7e10*/  @!P0 FMUL.FTZ R0, R37, R36 ;  /* 0x0000002425008220 */ /* 0x000fe20000410000 */
[----:B------:R-:W-:Y:S01]  /*7e20*/  @!P0 SHF.L.U32 R45, R49, 0x10, RZ ;  /* 0x00000010312d8819 */ /* 0x000fe200000006ff */
        /* <DEDUP_REMOVED lines=43> */
.L_x_1700:
[----:B------:R-:W-:Y:S05]  /*80e0*/  BSYNC.RECONVERGENT B1 ;  /* 0x0000000000017941 */ /* 0x000fea0003800200 */
.L_x_1699:
        /* <DEDUP_REMOVED lines=97> */
.L_x_1706:
[----:B------:R-:W-:Y:S05]  /*8700*/  BSYNC.RECONVERGENT B0 ;  /* 0x0000000000007941 */ /* 0x000fea0003800200 */
.L_x_1705:
        /* <DEDUP_REMOVED lines=88> */
.L_x_1704:
[----:B------:R-:W-:Y:S05]  /*8c90*/  BSYNC.RECONVERGENT B1 ;  /* 0x0000000000017941 */ /* 0x000fea0003800200 */
.L_x_1703:
        /* <DEDUP_REMOVED lines=97> */
.L_x_1710:
[----:B------:R-:W-:Y:S05]  /*92b0*/  BSYNC.RECONVERGENT B0 ;  /* 0x0000000000007941 */ /* 0x000fea0003800200 */
.L_x_1709:
        /* <DEDUP_REMOVED lines=88> */
.L_x_1708:
[----:B------:R-:W-:Y:S05]  /*9840*/  BSYNC.RECONVERGENT B1 ;  /* 0x0000000000017941 */ /* 0x000fea0003800200 */
.L_x_1707:
[----:B------:R-:W-:Y:S01]  /*9850*/  ISETP.NE.AND P0, PT, R85, RZ, PT ;  /* 0x000000ff5500720c */ /* 0x000fe20003f05270 */
[----:B------:R-:W-:Y:S11]  /*9860*/  BSSY.RECONVERGENT B1, `(.L_x_1711) ;  /* 0x00000bc000017945 */ /* 0x000ff60003800200 */
[----:B------:R-:W-:Y:S01]  /*9870*/  @!UPT UIADD3 URZ, UPT, UPT, URZ, URZ, URZ ;  /* 0x000000fffffff290 */ /* 0x000fe2000fffe0ff */
[----:B------:R-:W-:Y:S05]  /*9880*/  @!P0 BRA `(.L_x_1712) ;  /* 0x0000000800e48947 */ /* 0x000fea0003800000 */
[----:B------:R-:W-:Y:S01]  /*9890*/  IMAD R5, R125, 0x60, RZ ;  /* 0x000000607d057824 */ /* 0x000fe200078e02ff */
[----:B-----5:R-:W-:Y:S01]  /*98a0*/  ISETP.GE.AND P0, PT, R14, R83, PT ;  /* 0x000000530e00720c */ /* 0x020fe20003f06270 */
[----:B------:R-:W-:Y:S01]  /*98b0*/  IMAD R3, R209, 0x60, RZ ;  /* 0x00000060d1037824 */ /* 0x000fe200078e02ff */
[----:B------:R-:W-:Y:S01]  /*98c0*/  MOV R8, R10 ;  /* 0x0000000a00087202 */ /* 0x000fe20000000f00 */
[----:B--2---:R-:W-:Y:S01]  /*98d0*/  IMAD.WIDE.U32 R128, R208, 0x60, R86 ;  /* 0x00000060d0807825 */ /* 0x004fe200078e0056 */
[----:B------:R-:W-:Y:S03]  /*98e0*/  BSSY.RECONVERGENT B0, `(.L_x_1713) ;  /* 0x000005a000007945 */ /* 0x000fe60003800200 */
[----:B------:R-:W-:Y:S01]  /*98f0*/  IMAD.WIDE.U32 R34, R124, 0x60, R8 ;  /* 0x000000607c227825 */ /* 0x000fe200078e0008 */
        /* <DEDUP_REMOVED lines=88> */
.L_x_1714:
[----:B------:R-:W-:Y:S05]  /*9e80*/  BSYNC.RECONVERGENT B0 ;  /* 0x0000000000007941 */ /* 0x000fea0003800200 */
.L_x_1713:
        /* <DEDUP_REMOVED lines=89> */
.L_x_1712:
[----:B------:R-:W-:Y:S05]  /*a420*/  BSYNC.RECONVERGENT B1 ;  /* 0x0000000000017941 */ /* 0x000fea0003800200 */
.L_x_1711:
[----:B------:R-:W-:Y:S04]  /*a430*/  BSSY.RECONVERGENT B1, `(.L_x_1715) ;  /* 0x00000b7000017945 */ /* 0x000fe80003800200 */
[----:B------:R-:W-:Y:S05]  /*a440*/  @!P6 BRA `(.L_x_1716) ;  /* 0x0000000800d4e947 */ /* 0x000fea0003800000 */
        /* <DEDUP_REMOVED lines=92> */
.L_x_1718:
[----:B------:R-:W-:Y:S05]  /*aa10*/  BSYNC.RECONVERGENT B0 ;  /* 0x0000000000007941 */ /* 0x000fea0003800200 */
.L_x_1717:
        /* <DEDUP_REMOVED lines=88> */
.L_x_1716:
[----:B------:R-:W-:Y:S05]  /*afa0*/  BSYNC.RECONVERGENT B1 ;  /* 0x0000000000017941 */ /* 0x000fea0003800200 */
.L_x_1715:
[----:B------:R-:W-:Y:S04]  /*afb0*/  BSSY.RECONVERGENT B1, `(.L_x_1719) ;  /* 0x00000ba000017945 */ /* 0x000fe80003800200 */
        /* <DEDUP_REMOVED lines=96> */
.L_x_1722:
[----:B------:R-:W-:Y:S05]  /*b5c0*/  BSYNC.RECONVERGENT B0 ;  /* 0x0000000000007941 */ /* 0x000fea0003800200 */
.L_x_1721:
        /* <DEDUP_REMOVED lines=88> */
.L_x_1720:
[----:B------:R-:W-:Y:S05]  /*bb50*/  BSYNC.RECONVERGENT B1 ;  /* 0x0000000000017941 */ /* 0x000fea0003800200 */
.L_x_1719:
[----:B------:R-:W-:Y:S04]  /*bb60*/  BSSY.RECONVERGENT B1, `(.L_x_1723) ;  /* 0x00000b9000017945 */ /* 0x000fe80003800200 */
[----:B------:R-:W-:Y:S05]  /*bb70*/  @!P4 BRA `(.L_x_1724) ;  /* 0x0000000800dcc947 */ /* 0x000fea0003800000 */
[----:B------:R-:W-:Y:S01]  /*bb80*/  IMAD R5, R125, 0xc0, RZ ;  /* 0x000000c07d057824 */ /* 0x000fe200078e02ff */
[-C--:B-----5:R-:W-:Y:S01]  /*bb90*/  ISETP.GE.AND P0, PT, R14, R83.reuse, PT ;  /* 0x000000530e00720c */ /* 0x0a0fe20003f06270 */
[----:B------:R-:W-:Y:S01]  /*bba0*/  IMAD R3, R209, 0xc0, RZ ;  /* 0x000000c0d1037824 */ /* 0x000fe200078e02ff */
[----:B------:R-:W-:Y:S01]  /*bbb0*/  MOV R8, R10 ;  /* 0x0000000a00087202 */ /* 0x000fe20000000f00 */
[----:B--2---:R-:W-:Y:S01]  /*bbc0*/  IMAD.WIDE.U32 R128, R208, 0xc0, R86 ;  /* 0x000000c0d0807825 */ /* 0x004fe200078e0056 */
[----:B------:R-:W-:Y:S01]  /*bbd0*/  ISETP.GE.AND P4, PT, R11, R83, PT ;  /* 0x000000530b00720c */ /* 0x000fe20003f86270 */
[----:B------:R-:W-:Y:S02]  /*bbe0*/  BSSY.RECONVERGENT B0, `(.L_x_1725) ;  /* 0x000005a000007945 */ /* 0x000fe40003800200 */
        /* <DEDUP_REMOVED lines=89> */
.L_x_1726:
[----:B------:R-:W-:Y:S05]  /*c180*/  BSYNC.RECONVERGENT B0 ;  /* 0x0000000000007941 */ /* 0x000fea0003800200 */
.L_x_1725:
        /* <DEDUP_REMOVED lines=86> */
.L_x_1724:
[----:B------:R-:W-:Y:S05]  /*c6f0*/  BSYNC.RECONVERGENT B1 ;  /* 0x0000000000017941 */ /* 0x000fea0003800200 */
.L_x_1723:
        /* <DEDUP_REMOVED lines=98> */
.L_x_1730:
[----:B------:R-:W-:Y:S05]  /*cd20*/  BSYNC.RECONVERGENT B0 ;  /* 0x0000000000007941 */ /* 0x000fea0003800200 */
.L_x_1729:
        /* <DEDUP_REMOVED lines=86> */
.L_x_1728:
[----:B------:R-:W-:Y:S05]  /*d290*/  BSYNC.RECONVERGENT B1 ;  /* 0x0000000000017941 */ /* 0x000fea0003800200 */
.L_x_1727:
[----:B------:R-:W3:Y:S01]  /*d2a0*/  LD.E R3, desc[UR4][R132.64+0xd0] ;  /* 0x0000d00484037980 */ /* 0x000ee2000c101900 */
[----:B------:R-:W-:Y:S02]  /*d2b0*/  IMAD.MOV.U32 R85, RZ, RZ, R79 ;  /* 0x000000ffff557224 */ /* 0x000fe400078e004f */
[----:B-----5:R-:W-:Y:S02]  /*d2c0*/  IMAD.MOV.U32 R83, RZ, RZ, R77 ;  /* 0x000000ffff537224 */ /* 0x020fe400078e004d */
[----:B---3--:R-:W-:Y:S05]  /*d2d0*/  IMAD.U32 R3, R3, -0x40, RZ ;  /* 0xffffffc003037824 */ /* 0x008fea00078e00ff */
[C---:B------:R-:W-:Y:S02]  /*d2e0*/  LEA R84, P1, R3.reuse, R84, 0x1 ;  /* 0x0000005403547211 */ /* 0x040fe400078208ff */
[C---:B------:R-:W-:Y:S02]  /*d2f0*/  LEA R82, P0, R3.reuse, R82, 0x1 ;  /* 0x0000005203527211 */ /* 0x040fe400078008ff */
[C---:B------:R-:W-:Y:S02]  /*d300*/  LEA.HI.X.SX32 R79, R3.reuse, R85, 0x1, P1 ;  /* 0x00000055034f7211 */ /* 0x040fe400008f0eff */
[----:B------:R-:W-:Y:S09]  /*d310*/  LEA.HI.X.SX32 R77, R3, R83, 0x1, P0 ;  /* 0x00000053034d7211 */ /* 0x000ff200000f0eff */
.L_x_1665:
[----:B------:R-:W-:Y:S05]  /*d320*/  BSYNC.RECONVERGENT B2 ;  /* 0x0000000000027941 */ /* 0x000fea0003800200 */
.L_x_1649:
        /* <DEDUP_REMOVED lines=101> */
.L_x_1732:
[----:B------:R-:W-:Y:S05]  /*d980*/  BSYNC.RECONVERGENT B0 ;  /* 0x0000000000007941 */ /* 0x000fea0003800200 */
.L_x_1731:
[----:B------:R-:W-:Y:S05]  /*d990*/  @P2 BRA `(.L_x_1733) ;  /* 0xffffff5000782947 */ /* 0x000fea000383ffff */
.L_x_1632:
        /* <DEDUP_REMOVED lines=20> */
[-C--:B-----5:R-:W-:Y:S02]  /*dae0*/  ISETP.GE.AND P0, PT, R11, R220.reuse, PT ;  /* 0x000000dc0b00720c */ /* 0x0a0fe40003f06270 */
        /* <DEDUP_REMOVED lines=13> */
.L_x_1737:
[----:B------:R-:W-:Y:S05]  /*dbc0*/  BSYNC.RECONVERGENT B0 ;  /* 0x0000000000007941 */ /* 0x000fea0003800200 */
.L_x_1736:
[----:B------:R-:W-:Y:S04]  /*dbd0*/  BSSY.RECONVERGENT B0, `(.L_x_1738) ;  /* 0x000000e000007945 */ /* 0x000fe80003800200 */
[----:B------:R-:W-:Y:S05]  /*dbe0*/  @P4 BRA `(.L_x_1739) ;  /* 0x0000000000304947 */ /* 0x000fea0003800000 */
[-C--:B-----5:R-:W-:Y:S02]  /*dbf0*/  ISETP.GE.AND P1, PT, R14, R220.reuse, PT ;  /* 0x000000dc0e00720c */ /* 0x0a0fe40003f26270 */
        /* <DEDUP_REMOVED lines=11> */
.L_x_1739:
[----:B------:R-:W-:Y:S05]  /*dcb0*/  BSYNC.RECONVERGENT B0 ;  /* 0x0000000000007941 */ /* 0x000fea0003800200 */
.L_x_1738:
[----:B------:R-:W-:Y:S04]  /*dcc0*/  BSSY.RECONVERGENT B0, `(.L_x_1740) ;  /* 0x0000010000007945 */ /* 0x000fe80003800200 */
[----:B------:R-:W-:Y:S05]  /*dcd0*/  @P3 BRA `(.L_x_1741) ;  /* 0x0000000000383947 */ /* 0x000fea0003800000 */
[-C--:B-----5:R-:W-:Y:S02]  /*dce0*/  ISETP.GE.AND P1, PT, R14, R220.reuse, PT ;  /* 0x000000dc0e00720c */ /* 0x0a0fe40003f26270 */
        /* <DEDUP_REMOVED lines=13> */
.L_x_1741:
[----:B------:R-:W-:Y:S05]  /*ddc0*/  BSYNC.RECONVERGENT B0 ;  /* 0x0000000000007941 */ /* 0x000fea0003800200 */
.L_x_1740:
[----:B------:R-:W-:Y:S05]  /*ddd0*/  @P2 BRA `(.L_x_1742) ;  /* 0x0000004800dc2947 */ /* 0x000fea0003800000 */
[-C--:B-----5:R-:W-:Y:S02]  /*dde0*/  ISETP.GE.AND P1, PT, R14, R220.reuse, PT ;  /* 0x000000dc0e00720c */ /* 0x0a0fe40003f26270 */
        /* <DEDUP_REMOVED lines=14> */
.L_x_1735:
        /* <DEDUP_REMOVED lines=84> */
.L_x_1749:
[----:B------:R-:W-:Y:S05]  /*e410*/  BSYNC.RECONVERGENT B0 ;  /* 0x0000000000007941 */ /* 0x000fea0003800200 */
.L_x_1748:
[----:B-----5:R-:W-:Y:S01]  /*e420*/  IMAD.MOV.U32 R6, RZ, RZ, R18 ;  /* 0x000000ffff067224 */ /* 0x020fe200078e0012 */
[----:B------:R-:W-:Y:S01]  /*e430*/  MOV R4, R16 ;  /* 0x0000001000047202 */ /* 0x000fe20000000f00 */
[----:B------:R-:W-:Y:S01]  /*e440*/  IMAD.MOV.U32 R7, RZ, RZ, R19 ;  /* 0x000000ffff077224 */ /* 0x000fe200078e0013 */
[----:B------:R-:W-:Y:S02]  /*e450*/  MOV R5, R17 ;  /* 0x0000001100057202 */ /* 0x000fe40000000f00 */
.L_x_1747:
[----:B------:R-:W-:Y:S05]  /*e460*/  BSYNC.RECONVERGENT B1 ;  /* 0x0000000000017941 */ /* 0x000fea0003800200 */
.L_x_1746:
        /* <DEDUP_REMOVED lines=50> */
.L_x_1751:
[----:B------:R-:W-:Y:S05]  /*e790*/  BSYNC.RECONVERGENT B0 ;  /* 0x0000000000007941 */ /* 0x000fea0003800200 */
.L_x_1750:
[----:B-----5:R3:W-:Y:S02]  /*e7a0*/  STS.128 [R70+0x2000], R16 ;  /* 0x0020001046007388 */ /* 0x0207e40000000c00 */
.L_x_1745:
[----:B------:R-:W-:Y:S05]  /*e7b0*/  BSYNC.RECONVERGENT B2 ;  /* 0x0000000000027941 */ /* 0x000fea0003800200 */
.L_x_1744:
        /* <DEDUP_REMOVED lines=54> */
.L_x_1757:
[----:B------:R-:W-:Y:S05]  /*eb20*/  BSYNC.RECONVERGENT B0 ;  /* 0x0000000000007941 */ /* 0x000fea0003800200 */
.L_x_1756:
[----:B-----5:R1:W-:Y:S02]  /*eb30*/  STS.128 [R70+0x800], R16 ;  /* 0x0008001046007388 */ /* 0x0203e40000000c00 */
.L_x_1755:
[----:B------:R-:W-:Y:S05]  /*eb40*/  BSYNC.RECONVERGENT B1 ;  /* 0x0000000000017941 */ /* 0x000fea0003800200 */
.L_x_1754:
        /* <DEDUP_REMOVED lines=47> */
.L_x_1759:
[----:B------:R-:W-:Y:S05]  /*ee40*/  BSYNC.RECONVERGENT B0 ;  /* 0x0000000000007941 */ /* 0x000fea0003800200 */
.L_x_1758:
[----:B-----5:R3:W-:Y:S02]  /*ee50*/  STS.128 [R70+0x2800], R16 ;  /* 0x0028001046007388 */ /* 0x0207e40000000c00 */
.L_x_1753:
[----:B------:R-:W-:Y:S05]  /*ee60*/  BSYNC.RECONVERGENT B2 ;  /* 0x0000000000027941 */ /* 0x000fea0003800200 */
.L_x_1752:
        /* <DEDUP_REMOVED lines=54> */
.L_x_1765:
[----:B------:R-:W-:Y:S05]  /*f1d0*/  BSYNC.RECONVERGENT B0 ;  /* 0x0000000000007941 */ /* 0x000fea0003800200 */
.L_x_1764:
[----:B-----5:R1:W-:Y:S02]  /*f1e0*/  STS.128 [R70+0x1000], R16 ;  /* 0x0010001046007388 */ /* 0x0203e40000000c00 */
.L_x_1763:
[----:B------:R-:W-:Y:S05]  /*f1f0*/  BSYNC.RECONVERGENT B1 ;  /* 0x0000000000017941 */ /* 0x000fea0003800200 */
.L_x_1762:
        /* <DEDUP_REMOVED lines=47> */
.L_x_1767:
[----:B------:R-:W-:Y:S05]  /*f4f0*/  BSYNC.RECONVERGENT B0 ;  /* 0x0000000000007941 */ /* 0x000fea0003800200 */
.L_x_1766:
[----:B-----5:R1:W-:Y:S02]  /*f500*/  STS.128 [R70+0x3000], R16 ;  /* 0x0030001046007388 */ /* 0x0203e40000000c00 */
.L_x_1761:
[----:B------:R-:W-:Y:S05]  /*f510*/  BSYNC.RECONVERGENT B2 ;  /* 0x0000000000027941 */ /* 0x000fea0003800200 */
.L_x_1760:
        /* <DEDUP_REMOVED lines=20> */
[C---:B------:R-:W-:Y:S02]  /*f660*/  SHF.L.U32 R24, R19.reuse, 0x10, RZ ;  /* 0x0000001013187819 */ /* 0x040fe400000006ff */
[----:B------:R-:W-:-:S02]  /*f670*/  LOP3.LUT R22, R19, 0xffff0000, RZ, 0xc0, !PT ;  /* 0xffff000013167812 */ /* 0x000fc400078ec0ff */
[C---:B------:R-:W-:Y:S02]  /*f680*/  SHF.L.U32 R9, R16.reuse, 0x10, RZ ;  /* 0x0000001010097819 */ /* 0x040fe400000006ff */
[----:B------:R-:W-:Y:S02]  /*f690*/  LOP3.LUT R26, R16, 0xffff0000, RZ, 0xc0, !PT ;  /* 0xffff0000101a7812 */ /* 0x000fe400078ec0ff */
        /* <DEDUP_REMOVED lines=10> */
[C---:B------:R-:W-:Y:S01]  /*f740*/  FFMA.FTZ R10, R7.reuse, R23, -R10 ;  /* 0x00000017070a7223 */ /* 0x040fe2000001080a */
[----:B------:R-:W-:Y:S01]  /*f750*/  SHF.L.U32 R4, R4, 0x10, RZ ;  /* 0x0000001004047819 */ /* 0x000fe200000006ff */
[----:B------:R-:W-:Y:S01]  /*f760*/  FFMA.FTZ R27, R24, R19, -R27 ;  /* 0x00000013181b7223 */ /* 0x000fe2000001081b */
        /* <DEDUP_REMOVED lines=8> */
[----:B------:R-:W-:Y:S01]  /*f7f0*/  FFMA.FTZ R6, R9, R4, -R6 ;  /* 0x0000000409067223 */ /* 0x000fe20000010806 */
[----:B------:R-:W-:Y:S01]  /*f800*/  FFMA.FTZ R22, R25, R5, -R22 ;  /* 0x0000000519167223 */ /* 0x000fe20000010816 */
[----:B------:R-:W-:Y:S01]  /*f810*/  FFMA.FTZ R17, R9, R2, R17 ;  /* 0x0000000209117223 */ /* 0x000fe20000010011 */
[----:B------:R-:W-:Y:S01]  /*f820*/  FFMA.FTZ R3, R25, R3, R18 ;  /* 0x0000000319037223 */ /* 0x000fe20000010012 */
[----:B------:R-:W-:-:S02]  /*f830*/  F2FP.BF16.F32.PACK_AB R7, R7, R10 ;  /* 0x0000000a0707723e */ /* 0x000fc400000010ff */
[----:B------:R-:W-:Y:S02]  /*f840*/  F2FP.BF16.F32.PACK_AB R19, R16, R27 ;  /* 0x0000001b1013723e */ /* 0x000fe400000010ff */
[----:B------:R-:W-:Y:S02]  /*f850*/  F2FP.BF16.F32.PACK_AB R16, R17, R6 ;  /* 0x000000061110723e */ /* 0x000fe400000010ff */
[----:B------:R-:W-:Y:S02]  /*f860*/  F2FP.BF16.F32.PACK_AB R18, R3, R22 ;  /* 0x000000160312723e */ /* 0x000fe400000010ff */
[----:B------:R-:W-:Y:S02]  /*f870*/  MOV R17, R7 ;  /* 0x0000000700117202 */ /* 0x000fe40000000f00 */
.L_x_1771:
[----:B------:R-:W-:Y:S05]  /*f880*/  BSYNC.RECONVERGENT B0 ;  /* 0x0000000000007941 */ /* 0x000fea0003800200 */
.L_x_1770:
[----:B-----5:R3:W-:Y:S02]  /*f890*/  STS.128 [R70+0x1800], R16 ;  /* 0x0018001046007388 */ /* 0x0207e40000000c00 */
.L_x_1769:
[----:B------:R-:W-:Y:S05]  /*f8a0*/  BSYNC.RECONVERGENT B1 ;  /* 0x0000000000017941 */ /* 0x000fea0003800200 */
.L_x_1768:
        /* <DEDUP_REMOVED lines=46> */
.L_x_1773:
[----:B------:R-:W-:Y:S05]  /*fb90*/  BSYNC.RECONVERGENT B0 ;  /* 0x0000000000007941 */ /* 0x000fea0003800200 */
.L_x_1772:
[----:B-----5:R3:W-:Y:S01]  /*fba0*/  STS.128 [R70+0x3800], R16 ;  /* 0x0038001046007388 */ /* 0x0207e20000000c00 */
[----:B------:R-:W-:Y:S05]  /*fbb0*/  BRA `(.L_x_1742) ;  /* 0x0000002c00647947 */ /* 0x000fea0003800000 */
.L_x_1743:
        /* <DEDUP_REMOVED lines=96> */
.L_x_1778:
[----:B------:R-:W-:Y:S05]  /*101c0*/  BSYNC.RECONVERGENT B0 ;  /* 0x0000000000007941 */ /* 0x000fea0003800200 */
.L_x_1777:
[----:B------:R-:W-:Y:S05]  /*101d0*/  BSYNC.RECONVERGENT B1 ;  /* 0x0000000000017941 */ /* 0x000fea0003800200 */
.L_x_1776:
        /* <DEDUP_REMOVED lines=86> */
.L_x_1780:
[----:B------:R-:W-:Y:S05]  /*10740*/  BSYNC.RECONVERGENT B0 ;  /* 0x0000000000007941 */ /* 0x000fea0003800200 */
.L_x_1779:
[----:B-----5:R4:W-:Y:S02]  /*10750*/  STS.128 [R70+0x2000], R24 ;  /* 0x0020001846007388 */ /* 0x0209e40000000c00 */
.L_x_1775:
[----:B------:R-:W-:Y:S05]  /*10760*/  BSYNC.RECONVERGENT B2 ;  /* 0x0000000000027941 */ /* 0x000fea0003800200 */
.L_x_1774:
        /* <DEDUP_REMOVED lines=92> */
.L_x_1786:
[----:B------:R-:W-:Y:S05]  /*10d30*/  BSYNC.RECONVERGENT B0 ;  /* 0x0000000000007941 */ /* 0x000fea0003800200 */
.L_x_1785:
[----:B-----5:R4:W-:Y:S02]  /*10d40*/  STS.128 [R70+0x800], R24 ;  /* 0x0008001846007388 */ /* 0x0209e40000000c00 */
.L_x_1784:
[----:B------:R-:W-:Y:S05]  /*10d50*/  BSYNC.RECONVERGENT B1 ;  /* 0x0000000000017941 */ /* 0x000fea0003800200 */
.L_x_1783:
        /* <DEDUP_REMOVED lines=85> */
.L_x_1788:
[----:B------:R-:W-:Y:S05]  /*112b0*/  BSYNC.RECONVERGENT B0 ;  /* 0x0000000000007941 */ /* 0x000fea0003800200 */
.L_x_1787:
[----:B-----5:R4:W-:Y:S02]  /*112c0*/  STS.128 [R70+0x2800], R24 ;  /* 0x0028001846007388 */ /* 0x0209e40000000c00 */
.L_x_1782:
[----:B------:R-:W-:Y:S05]  /*112d0*/  BSYNC.RECONVERGENT B2 ;  /* 0x0000000000027941 */ /* 0x000fea0003800200 */
.L_x_1781:
        /* <DEDUP_REMOVED lines=90> */
.L_x_1794:
[----:B------:R-:W-:Y:S05]  /*11880*/  BSYNC.RECONVERGENT B0 ;  /* 0x0000000000007941 */ /* 0x000fea0003800200 */
.L_x_1793:
[----:B-----5:R4:W-:Y:S02]  /*11890*/  STS.128 [R70+0x1000], R24 ;  /* 0x0010001846007388 */ /* 0x0209e40000000c00 */
.L_x_1792:
[----:B------:R-:W-:Y:S05]  /*118a0*/  BSYNC.RECONVERGENT B1 ;  /* 0x0000000000017941 */ /* 0x000fea0003800200 */
.L_x_1791:
        /* <DEDUP_REMOVED lines=83> */
.L_x_1796:
[----:B------:R-:W-:Y:S05]  /*11de0*/  BSYNC.RECONVERGENT B0 ;  /* 0x0000000000007941 */ /* 0x000fea0003800200 */
.L_x_1795:
[----:B-----5:R4:W-:Y:S02]  /*11df0*/  STS.128 [R70+0x3000], R24 ;  /* 0x0030001846007388 */ /* 0x0209e40000000c00 */
.L_x_1790:
[----:B------:R-:W-:Y:S05]  /*11e00*/  BSYNC.RECONVERGENT B2 ;  /* 0x0000000000027941 */ /* 0x000fea0003800200 */
.L_x_1789:
        /* <DEDUP_REMOVED lines=91> */
.L_x_1800:
[----:B------:R-:W-:Y:S05]  /*123c0*/  BSYNC.RECONVERGENT B0 ;  /* 0x0000000000007941 */ /* 0x000fea0003800200 */
.L_x_1799:
[----:B-----5:R1:W-:Y:S02]  /*123d0*/  STS.128 [R70+0x1800], R24 ;  /* 0x0018001846007388 */ /* 0x0203e40000000c00 */
.L_x_1798:
[----:B------:R-:W-:Y:S05]  /*123e0*/  BSYNC.RECONVERGENT B1 ;  /* 0x0000000000017941 */ /* 0x000fea0003800200 */
.L_x_1797:
        /* <DEDUP_REMOVED lines=38> */
[----:B------:R-:W-:Y:S01]  /*12650*/  LOP3.LUT R31, R19, 0xffff0000, RZ, 0xc0, !PT ;  /* 0xffff0000131f7812 */ /* 0x000fe200078ec0ff */
[----:B----4-:R-:W-:Y:S01]  /*12660*/  IMAD.U32 R19, R21, 0x10000, RZ ;  /* 0x0001000015137824 */ /* 0x010fe200078e00ff */
[----:B------:R-:W-:-:S02]  /*12670*/  SHF.L.U32 R29, R20, 0x10, RZ ;  /* 0x00000010141d7819 */ /* 0x000fc400000006ff */
[----:B------:R-:W-:Y:S01]  /*12680*/  LOP3.LUT R18, R20, 0xffff0000, RZ, 0xc0, !PT ;  /* 0xffff000014127812 */ /* 0x000fe200078ec0ff */
[----:B------:R-:W-:Y:S01]  /*12690*/  IMAD.U32 R20, R23, 0x10000, RZ ;  /* 0x0001000017147824 */ /* 0x000fe200078e00ff */
        /* <DEDUP_REMOVED lines=10> */
[----:B---3--:R-:W-:Y:S01]  /*12740*/  SHF.L.U32 R20, R24, 0x10, RZ ;  /* 0x0000001018147819 */ /* 0x008fe200000006ff */
[----:B------:R-:W-:Y:S01]  /*12750*/  @P1 FADD.FTZ R22, -R22, -RZ ;  /* 0x800000ff16161221 */ /* 0x000fe20000010100 */
[----:B------:R-:W-:Y:S01]  /*12760*/  LOP3.LUT R19, R24, 0xffff0000, RZ, 0xc0, !PT ;  /* 0xffff000018137812 */ /* 0x000fe200078ec0ff */
[----:B------:R-:W-:Y:S01]  /*12770*/  FMUL.FTZ R7, R7, R18 ;  /* 0x0000001207077220 */ /* 0x000fe20000410000 */
[----:B------:R-:W-:Y:S01]  /*12780*/  @P1 FADD.FTZ R32, -R32, -RZ ;  /* 0x800000ff20201221 */ /* 0x000fe20000010100 */
[----:B------:R-:W-:Y:S01]  /*12790*/  @P1 FADD.FTZ R21, -R21, -RZ ;  /* 0x800000ff15151221 */ /* 0x000fe20000010100 */
[----:B------:R-:W-:Y:S01]  /*127a0*/  LOP3.LUT R24, R25, 0xffff0000, RZ, 0xc0, !PT ;  /* 0xffff000019187812 */ /* 0x000fe200078ec0ff */
[----:B------:R-:W-:Y:S01]  /*127b0*/  @P1 FADD.FTZ R29, -R29, -RZ ;  /* 0x800000ff1d1d1221 */ /* 0x000fe20000010100 */
[----:B------:R-:W-:Y:S01]  /*127c0*/  FMUL.FTZ R33, R28, R33 ;  /* 0x000000211c217220 */ /* 0x000fe20000410000 */
[----:B------:R-:W-:-:S02]  /*127d0*/  IMAD.U32 R18, R25, 0x10000, RZ ;  /* 0x0001000019127824 */ /* 0x000fc400078e00ff */
[----:B------:R-:W-:Y:S01]  /*127e0*/  FMUL.FTZ R31, R31, R22 ;  /* 0x000000161f1f7220 */ /* 0x000fe20000410000 */
[C---:B------:R-:W-:Y:S01]  /*127f0*/  SHF.L.U32 R23, R26.reuse, 0x10, RZ ;  /* 0x000000101a177819 */ /* 0x040fe200000006ff */
[----:B------:R-:W-:Y:S01]  /*12800*/  FMUL.FTZ R17, R17, R32 ;  /* 0x0000002011117220 */ /* 0x000fe20000410000 */
[----:B------:R-:W-:Y:S01]  /*12810*/  LOP3.LUT R22, R26, 0xffff0000, RZ, 0xc0, !PT ;  /* 0xffff00001a167812 */ /* 0x000fe200078ec0ff */
[----:B------:R-:W-:Y:S01]  /*12820*/  FMUL.FTZ R16, R16, R21 ;  /* 0x0000001510107220 */ /* 0x000fe20000410000 */
[C---:B------:R-:W-:Y:S01]  /*12830*/  LOP3.LUT R26, R27.reuse, 0xffff0000, RZ, 0xc0, !PT ;  /* 0xffff00001b1a7812 */ /* 0x040fe200078ec0ff */
[----:B------:R-:W-:Y:S01]  /*12840*/  FMUL.FTZ R10, R10, R29 ;  /* 0x0000001d0a0a7220 */ /* 0x000fe20000410000 */
        /* <DEDUP_REMOVED lines=14> */
.L_x_1802:
[----:B------:R-:W-:Y:S05]  /*12930*/  BSYNC.RECONVERGENT B0 ;  /* 0x0000000000007941 */ /* 0x000fea0003800200 */
.L_x_1801:
[----:B-----5:R1:W-:Y:S02]  /*12940*/  STS.128 [R70+0x3800], R4 ;  /* 0x0038000446007388 */ /* 0x0203e40000000c00 */
.L_x_1742:
[----:B------:R-:W-:Y:S05]  /*12950*/  BSYNC.RECONVERGENT B3 ;  /* 0x0000000000037941 */ /* 0x000fea0003800200 */
.L_x_1734:
[----:B-123--:R-:W-:Y:S01]  /*12960*/  IMAD.IADD R5, R64, 0x1, -R218 ;  /* 0x0000000140057824 */ /* 0x00efe200078e0ada */
[----:B------:R-:W-:Y:S01]  /*12970*/  BSSY.RECONVERGENT B0, `(.L_x_1803) ;  /* 0x0000017000007945 */ /* 0x000fe20003800200 */
[C---:B------:R-:W-:Y:S02]  /*12980*/  VIADD R3, R120.reuse, 0x40 ;  /* 0x0000004078037836 */ /* 0x040fe40000000000 */
[C---:B------:R-:W-:Y:S01]  /*12990*/  VIADD R2, R120.reuse, 0x50 ;  /* 0x0000005078027836 */ /* 0x040fe20000000000 */
[-C--:B------:R-:W-:Y:S02]  /*129a0*/  ISETP.GE.AND P6, PT, R120, R5.reuse, PT ;  /* 0x000000057800720c */ /* 0x080fe40003fc6270 */
[-C--:B------:R-:W-:Y:S02]  /*129b0*/  ISETP.GE.AND P0, PT, R30, R5.reuse, PT ;  /* 0x000000051e00720c */ /* 0x080fe40003f06270 */
[-C--:B------:R-:W-:Y:S02]  /*129c0*/  ISETP.GE.AND P5, PT, R36, R5.reuse, PT ;  /* 0x000000052400720c */ /* 0x080fe40003fa6270 */
[----:B------:R-:W-:-:S02]  /*129d0*/  ISETP.GE.AND P4, PT, R38, R5, PT ;  /* 0x000000052600720c */ /* 0x000fc40003f86270 */
[----:B------:R-:W-:-:S05]  /*129e0*/  ISETP.GE.AND P3, PT, R3, R5, PT ;  /* 0x000000050300720c */ /* 0x000fca0003f66270 */
[----:B------:R-:W-:Y:S05]  /*129f0*/  @P6 BRA `(.L_x_1804) ;  /* 0x0000000000386947 */ /* 0x000fea0003800000 */
[-C--:B-----5:R-:W-:Y:S02]  /*12a00*/  ISETP.GE.AND P2, PT, R14, R220.reuse, PT ;  /* 0x000000dc0e00720c */ /* 0x0a0fe40003f46270 */
        /* <DEDUP_REMOVED lines=13> */
.L_x_1804:
[----:B------:R-:W-:Y:S05]  /*12ae0*/  BSYNC.RECONVERGENT B0 ;  /* 0x0000000000007941 */ /* 0x000fea0003800200 */
.L_x_1803:
[C---:B-1----:R-:W-:Y:S01]  /*12af0*/  LEA R6, P1, R71.reuse, R212, 0x1 ;  /* 0x000000d447067211 */ /* 0x042fe200078208ff */
[----:B------:R-:W-:Y:S01]  /*12b00*/  BSSY.RECONVERGENT B0, `(.L_x_1805) ;  /* 0x0000011000007945 */ /* 0x000fe20003800200 */
[----:B------:R-:W-:Y:S01]  /*12b10*/  ISETP.GE.AND P2, PT, R2, R5, PT ;  /* 0x000000050200720c */ /* 0x000fe20003f46270 */
[----:B------:R-:W-:Y:S01]  /*12b20*/  VIADD R0, R120, 0x60 ;  /* 0x0000006078007836 */ /* 0x000fe20000000000 */
[----:B------:R-:W-:Y:S01]  /*12b30*/  LEA.HI.X R7, R71, R213, R72, 0x1, P1 ;  /* 0x000000d547077211 */ /* 0x000fe200008f0c48 */
[----:B------:R-:W-:Y:S10]  /*12b40*/  @P0 BRA `(.L_x_1806) ;  /* 0x0000000000300947 */ /* 0x000ff40003800000 */
        /* <DEDUP_REMOVED lines=12> */
.L_x_1806:
[----:B------:R-:W-:Y:S05]  /*12c10*/  BSYNC.RECONVERGENT B0 ;  /* 0x0000000000007941 */ /* 0x000fea0003800200 */
.L_x_1805:
[----:B------:R-:W-:Y:S04]  /*12c20*/  BSSY.RECONVERGENT B0, `(.L_x_1807) ;  /* 0x0000010000007945 */ /* 0x000fe80003800200 */
[----:B------:R-:W-:Y:S05]  /*12c30*/  @P5 BRA `(.L_x_1808) ;  /* 0x0000000000385947 */ /* 0x000fea0003800000 */
[-C--:B-----5:R-:W-:Y:S02]  /*12c40*/  ISETP.GE.AND P1, PT, R14, R220.reuse, PT ;  /* 0x000000dc0e00720c */ /* 0x0a0fe40003f26270 */
        /* <DEDUP_REMOVED lines=13> */
.L_x_1808:
[----:B------:R-:W-:Y:S05]  /*12d20*/  BSYNC.RECONVERGENT B0 ;  /* 0x0000000000007941 */ /* 0x000fea0003800200 */
.L_x_1807:
[----:B------:R-:W-:Y:S01]  /*12d30*/  BSSY.RECONVERGENT B0, `(.L_x_1809) ;  /* 0x0000012000007945 */ /* 0x000fe20003800200 */
[----:B------:R-:W-:Y:S02]  /*12d40*/  ISETP.GE.AND P0, PT, R0, R5, PT ;  /* 0x000000050000720c */ /* 0x000fe40003f06270 */
[----:B------:R-:W-:Y:S01]  /*12d50*/  IADD3 R120, PT, PT, R120, 0x70, RZ ;  /* 0x0000007078787810 */ /* 0x000fe20007ffe0ff */
        /* <DEDUP_REMOVED lines=15> */
.L_x_1810:
[----:B------:R-:W-:Y:S05]  /*12e50*/  BSYNC.RECONVERGENT B0 ;  /* 0x0000000000007941 */ /* 0x000fea0003800200 */
.L_x_1809:
[----:B------:R-:W-:Y:S01]  /*12e60*/  BSSY.RECONVERGENT B0, `(.L_x_1811) ;  /* 0x0000014000007945 */ /* 0x000fe20003800200 */
[----:B------:R-:W-:-:S03]  /*12e70*/  ISETP.GE.AND P1, PT, R120, R5, PT ;  /* 0x000000057800720c */ /* 0x000fc60003f26270 */
[----:B------:R-:W-:Y:S10]  /*12e80*/  @P3 BRA `(.L_x_1812) ;  /* 0x0000000000443947 */ /* 0x000ff40003800000 */
[----:B--23--:R-:W-:Y:S01]  /*12e90*/  MOV R8, R6 ;  /* 0x0000000600087202 */ /* 0x00cfe20000000f00 */
[----:B------:R-:W-:Y:S01]  /*12ea0*/  IMAD R4, R209, 0x60, RZ ;  /* 0x00000060d1047824 */ /* 0x000fe200078e02ff */
[----:B-----5:R-:W-:Y:S02]  /*12eb0*/  MOV R9, R7 ;  /* 0x0000000700097202 */ /* 0x020fe40000000f00 */
        /* <DEDUP_REMOVED lines=14> */
.L_x_1812:
[----:B------:R-:W-:Y:S05]  /*12fa0*/  BSYNC.RECONVERGENT B0 ;  /* 0x0000000000007941 */ /* 0x000fea0003800200 */
.L_x_1811:
[----:B------:R-:W-:Y:S04]  /*12fb0*/  BSSY.RECONVERGENT B0, `(.L_x_1813) ;  /* 0x0000010000007945 */ /* 0x000fe80003800200 */
[----:B------:R-:W-:Y:S05]  /*12fc0*/  @P2 BRA `(.L_x_1814) ;  /* 0x0000000000382947 */ /* 0x000fea0003800000 */
[-C--:B-----5:R-:W-:Y:S02]  /*12fd0*/  ISETP.GE.AND P3, PT, R14, R220.reuse, PT ;  /* 0x000000dc0e00720c */ /* 0x0a0fe40003f66270 */
[----:B------:R-:W-:Y:S02]  /*12fe0*/  ISETP.GE.AND P2, PT, R11, R220, PT ;  /* 0x000000dc0b00720c */ /* 0x000fe40003f46270 */
[----:B--23--:R-:W-:-:S04]  /*12ff0*/  LEA R8, P4, R208, R6, 0x7 ;  /* 0x00000006d0087211 */ /* 0x00cfc800078838ff */
        /* <DEDUP_REMOVED lines=11> */
.L_x_1814:
[----:B------:R-:W-:Y:S05]  /*130b0*/  BSYNC.RECONVERGENT B0 ;  /* 0x0000000000007941 */ /* 0x000fea0003800200 */
.L_x_1813:
[----:B------:R-:W-:Y:S04]  /*130c0*/  BSSY.RECONVERGENT B0, `(.L_x_1815) ;  /* 0x0000013000007945 */ /* 0x000fe80003800200 */
[----:B------:R-:W-:Y:S05]  /*130d0*/  @P0 BRA `(.L_x_1816) ;  /* 0x0000000000440947 */ /* 0x000fea0003800000 */
        /* <DEDUP_REMOVED lines=17> */
.L_x_1816:
[----:B------:R-:W-:Y:S05]  /*131f0*/  BSYNC.RECONVERGENT B0 ;  /* 0x0000000000007941 */ /* 0x000fea0003800200 */
.L_x_1815:
[----:B------:R-:W-:Y:S04]  /*13200*/  BSSY.RECONVERGENT B0, `(.L_x_1817) ;  /* 0x0000011000007945 */ /* 0x000fe80003800200 */
[----:B------:R-:W-:Y:S05]  /*13210*/  @P1 BRA `(.L_x_1818) ;  /* 0x00000000003c1947 */ /* 0x000fea0003800000 */
[-C--:B-----5:R-:W-:Y:S01]  /*13220*/  ISETP.GE.AND P1, PT, R14, R220.reuse, PT ;  /* 0x000000dc0e00720c */ /* 0x0a0fe20003f26270 */
        /* <DEDUP_REMOVED lines=14> */
.L_x_1818:
[----:B------:R-:W-:Y:S05]  /*13310*/  BSYNC.RECONVERGENT B0 ;  /* 0x0000000000007941 */ /* 0x000fea0003800200 */
.L_x_1817:
[----:B------:R-:W0:Y:S01]  /*13320*/  LDGDEPBAR ;  /* 0x00000000000079af */ /* 0x000e220000000000 */
[----:B------:R-:W-:Y:S01]  /*13330*/  BSSY.RECONVERGENT B0, `(.L_x_1819) ;  /* 0x0000015000007945 */ /* 0x000fe20003800200 */
[----:B------:R-:W-:-:S04]  /*13340*/  DEPBAR.LE SB0, 0x0 ;  /* 0x000080000000791a */ /* 0x000fc80000000000 */
[----:B------:R-:W-:Y:S06]  /*13350*/  BAR.SYNC.DEFER_BLOCKING 0x0 ;  /* 0x0000000000007b1d */ /* 0x000fec0000010000 */
[----:B------:R-:W-:Y:S05]  /*13360*/  @P6 BRA `(.L_x_1820) ;  /* 0x00000000003c6947 */ /* 0x000fea0003800000 */
[-C--:B-----5:R-:W-:Y:S02]  /*13370*/  ISETP.GE.AND P1, PT, R14, R220.reuse, PT ;  /* 0x000000dc0e00720c */ /* 0x0a0fe40003f26270 */
[----:B------:R-:W-:-:S11]  /*13380*/  ISETP.GE.AND P0, PT, R11, R220, PT ;  /* 0x000000dc0b00720c */ /* 0x000fd60003f06270 */
[----:B-1----:R-:W-:Y:S02]  /*13390*/  @!P1 IMAD.MOV.U32 R6, RZ, RZ, R214 ;  /* 0x000000ffff069224 */ /* 0x002fe400078e00d6 */
        /* <DEDUP_REMOVED lines=12> */
.L_x_1820:
[----:B------:R1:W-:Y:S04]  /*13460*/  STS.128 [R70+0xc000], RZ ;  /* 0x00c000ff46007388 */ /* 0x0003e80000000c00 */
[----:B------:R1:W-:Y:S02]  /*13470*/  STS.128 [R70+0x10000], RZ ;  /* 0x010000ff46007388 */ /* 0x0003e40000000c00 */
.L_x_1821:
[----:B------:R-:W-:Y:S05]  /*13480*/  BSYNC.RECONVERGENT B0 ;  /* 0x0000000000007941 */ /* 0x000fea0003800200 */
.L_x_1819:
        /* <DEDUP_REMOVED lines=25> */
.L_x_1823:
[----:B------:R-:W-:Y:S05]  /*13620*/  BSYNC.RECONVERGENT B0 ;  /* 0x0000000000007941 */ /* 0x000fea0003800200 */
.L_x_1822:
[----:B------:R1:W-:Y:S01]  /*13630*/  @P3 STS.128 [R70+0xd000], RZ ;  /* 0x00d000ff46003388 */ /* 0x0003e20000000c00 */
[----:B------:R-:W-:Y:S03]  /*13640*/  BSSY.RECONVERGENT B0, `(.L_x_1824) ;  /* 0x0000011000007945 */ /* 0x000fe60003800200 */
[----:B------:R1:W-:Y:S01]  /*13650*/  @P3 STS.128 [R70+0x11000], RZ ;  /* 0x011000ff46003388 */ /* 0x0003e20000000c00 */
        /* <DEDUP_REMOVED lines=15> */
.L_x_1825:
[----:B------:R-:W-:Y:S05]  /*13750*/  BSYNC.RECONVERGENT B0 ;  /* 0x0000000000007941 */ /* 0x000fea0003800200 */
.L_x_1824:
[----:B------:R1:W-:Y:S01]  /*13760*/  @P0 STS.128 [R70+0xd800], RZ ;  /* 0x00d800ff46000388 */ /* 0x0003e20000000c00 */
[----:B------:R-:W-:Y:S01]  /*13770*/  BSSY.RECONVERGENT B0, `(.L_x_1826) ;  /* 0x0000012000007945 */ /* 0x000fe20003800200 */
[----:B------:R-:W-:Y:S02]  /*13780*/  ISETP.GE.AND P3, PT, R120, R5, PT ;  /* 0x000000057800720c */ /* 0x000fe40003f66270 */
[----:B------:R1:W-:Y:S01]  /*13790*/  @P0 STS.128 [R70+0x11800], RZ ;  /* 0x011800ff46000388 */ /* 0x0003e20000000c00 */
[----:B------:R-:W-:Y:S10]  /*137a0*/  @P0 BRA `(.L_x_1827) ;  /* 0x0000000000380947 */ /* 0x000ff40003800000 */
        /* <DEDUP_REMOVED lines=14> */
.L_x_1827:
[----:B------:R-:W-:Y:S05]  /*13890*/  BSYNC.RECONVERGENT B0 ;  /* 0x0000000000007941 */ /* 0x000fea0003800200 */
.L_x_1826:
[----:B------:R1:W-:Y:S01]  /*138a0*/  @P6 STS.128 [R70+0xe000], RZ ;  /* 0x00e000ff46006388 */ /* 0x0003e20000000c00 */
[----:B------:R-:W-:Y:S03]  /*138b0*/  BSSY.RECONVERGENT B0, `(.L_x_1828) ;  /* 0x0000014000007945 */ /* 0x000fe60003800200 */
[----:B------:R1:W-:Y:S01]  /*138c0*/  @P6 STS.128 [R70+0x12000], RZ ;  /* 0x012000ff46006388 */ /* 0x0003e20000000c00 */
[----:B------:R-:W-:Y:S05]  /*138d0*/  @P6 BRA `(.L_x_1829) ;  /* 0x0000000000446947 */ /* 0x000fea0003800000 */
[----:B-1----:R-:W-:Y:S01]  /*138e0*/  MOV R4, R2 ;  /* 0x0000000200047202 */ /* 0x002fe20000000f00 */
[----:B------:R-:W-:Y:S01]  /*138f0*/  IMAD R0, R211, 0x60, RZ ;  /* 0x00000060d3007824 */ /* 0x000fe200078e02ff */
[----:B------:R-:W-:Y:S02]  /*13900*/  MOV R5, R3 ;  /* 0x0000000300057202 */ /* 0x000fe40000000f00 */
[-C--:B-----5:R-:W-:Y:S02]  /*13910*/  ISETP.GE.AND P1, PT, R14, R220.reuse, PT ;  /* 0x000000dc0e00720c */ /* 0x0a0fe40003f26270 */
        /* <DEDUP_REMOVED lines=13> */
.L_x_1829:
[----:B------:R-:W-:Y:S05]  /*139f0*/  BSYNC.RECONVERGENT B0 ;  /* 0x0000000000007941 */ /* 0x000fea0003800200 */
.L_x_1828:
        /* <DEDUP_REMOVED lines=18> */
.L_x_1831:
[----:B------:R-:W-:Y:S05]  /*13b20*/  BSYNC.RECONVERGENT B0 ;  /* 0x0000000000007941 */ /* 0x000fea0003800200 */
.L_x_1830:
        /* <DEDUP_REMOVED lines=21> */
.L_x_1833:
[----:B------:R-:W-:Y:S05]  /*13c80*/  BSYNC.RECONVERGENT B0 ;  /* 0x0000000000007941 */ /* 0x000fea0003800200 */
.L_x_1832:
[----:B------:R1:W-:Y:S01]  /*13c90*/  @P3 STS.128 [R70+0xf800], RZ ;  /* 0x00f800ff46003388 */ /* 0x0003e20000000c00 */
[----:B------:R-:W-:Y:S03]  /*13ca0*/  BSSY.RECONVERGENT B0, `(.L_x_1834) ;  /* 0x0000012000007945 */ /* 0x000fe60003800200 */
[----:B------:R1:W-:Y:S01]  /*13cb0*/  @P3 STS.128 [R70+0x13800], RZ ;  /* 0x013800ff46003388 */ /* 0x0003e20000000c00 */
        /* <DEDUP_REMOVED lines=16> */
.L_x_1835:
[----:B------:R-:W-:Y:S05]  /*13dc0*/  BSYNC.RECONVERGENT B0 ;  /* 0x0000000000007941 */ /* 0x000fea0003800200 */
.L_x_1834:
[----:B------:R-:W2:Y:S01]  /*13dd0*/  S2UR UR6, SR_CgaCtaId ;  /* 0x00000000000679c3 */ /* 0x000ea20000008800 */
[----:B-1----:R-:W-:Y:S01]  /*13de0*/  SHF.R.U32.HI R204, RZ, 0x1, R200 ;  /* 0x00000001ffcc7819 */ /* 0x002fe200000116c8 */
[C---:B------:R-:W-:Y:S01]  /*13df0*/  IMAD.SHL.U32 R0, R200.reuse, 0x40, RZ ;  /* 0x00000040c8007824 */ /* 0x040fe200078e00ff */
[----:B------:R-:W-:Y:S01]  /*13e00*/  LOP3.LUT R6, R200, 0x8, RZ, 0xc0, !PT ;  /* 0x00000008c8067812 */ /* 0x000fe200078ec0ff */
[----:B------:R-:W-:Y:S01]  /*13e10*/  UMOV UR7, 0x400 ;  /* 0x0000040000077882 */ /* 0x000fe20000000000 */
[----:B------:R-:W-:Y:S01]  /*13e20*/  LOP3.LUT R2, R204, 0x8, RZ, 0xc0, !PT ;  /* 0x00000008cc027812 */ /* 0x000fe200078ec0ff */
[----:B------:R-:W-:Y:S01]  /*13e30*/  IMAD.MOV.U32 R203, RZ, RZ, 0x20 ;  /* 0x00000020ffcb7424 */ /* 0x000fe200078e00ff */
[--C-:B------:R-:W-:Y:S01]  /*13e40*/  LOP3.LUT R6, R6, 0x1c0, R67.reuse, 0x78, !PT ;  /* 0x000001c006067812 */ /* 0x100fe200078e7843 */
[----:B------:R-:W-:Y:S01]  /*13e50*/  IMAD.MOV.U32 R202, RZ, RZ, 0x40 ;  /* 0x00000040ffca7424 */ /* 0x000fe200078e00ff */
[----:B------:R-:W-:Y:S01]  /*13e60*/  LOP3.LUT R4, R2, 0x1c0, R67, 0x78, !PT ;  /* 0x000001c002047812 */ /* 0x000fe200078e7843 */
[----:B------:R-:W0:Y:S01]  /*13e70*/  LDGDEPBAR ;  /* 0x00000000000079af */ /* 0x000e220000000000 */
[--C-:B------:R-:W-:Y:S01]  /*13e80*/  LOP3.LUT R6, R6, 0x38, R65.reuse, 0x78, !PT ;  /* 0x0000003806067812 */ /* 0x100fe200078e7841 */
[----:B------:R-:W-:Y:S01]  /*13e90*/  VIADD R229, R53, 0xffffffff ;  /* 0xffffffff35e57836 */ /* 0x000fe20000000000 */
[----:B------:R-:W-:Y:S01]  /*13ea0*/  LOP3.LUT R3, R4, 0x38, R65, 0x78, !PT ;  /* 0x0000003804037812 */ /* 0x000fe200078e7841 */
[----:B------:R-:W-:Y:S01]  /*13eb0*/  BSSY.RECONVERGENT B1, `(.L_x_1836) ;  /* 0x0000219000017945 */ /* 0x000fe20003800200 */
[----:B------:R-:W-:-:S02]  /*13ec0*/  LOP3.LUT R67, R0, 0x400, RZ, 0xc0, !PT ;  /* 0x0000040000437812 */ /* 0x000fc400078ec0ff */
[----:B------:R-:W-:Y:S01]  /*13ed0*/  R2P PR, R200, 0x6 ;  /* 0x00000006c8007804 */ /* 0x000fe20000000000 */
[----:B------:R-:W-:Y:S02]  /*13ee0*/  IMAD.IADD R3, R66, 0x1, R3 ;  /* 0x0000000142037824 */ /* 0x000fe400078e0203 */
[----:B------:R-:W-:Y:S02]  /*13ef0*/  IMAD R67, R6, 0x2, R67 ;  /* 0x0000000206437824 */ /* 0x000fe400078e0243 */
[----:B------:R-:W-:Y:S01]  /*13f00*/  SEL R137, R203, 0xffffffe0, !P1 ;  /* 0xffffffe0cb897807 */ /* 0x000fe20004800000 */
[----:B--2---:R-:W-:Y:S01]  /*13f10*/  ULEA UR6, UR6, UR7, 0x18 ;  /* 0x0000000706067291 */ /* 0x004fe2000f8ec0ff */
[----:B------:R-:W-:-:S05]  /*13f20*/  SEL R141, R202, 0xffffffc0, !P2 ;  /* 0xffffffc0ca8d7807 */ /* 0x000fca0005000000 */
[----:B------:R-:W-:Y:S01]  /*13f30*/  LEA R124, R3, UR6, 0x1 ;  /* 0x00000006037c7c11 */ /* 0x000fe2000f8e08ff */
[----:B------:R-:W-:Y:S02]  /*13f40*/  VIADD R52, R67, UR6 ;  /* 0x0000000643347c36 */ /* 0x000fe40008000000 */
[----:B------:R-:W-:Y:S02]  /*13f50*/  LDSM.16.M88.4 R44, [R67+UR6+0x4800] ;  /* 0x00480006432c783b */ /* 0x000fe40008000200 */
[--C-:B------:R-:W-:Y:S02]  /*13f60*/  IMAD.IADD R66, R124, 0x1, R137.reuse ;  /* 0x000000017c427824 */ /* 0x100fe400078e0289 */
[----:B------:R-:W4:Y:S01]  /*13f70*/  LDSM.16.M88.4 R104, [R124] ;  /* 0x000000007c68783b */ /* 0x000f220000000200 */
[----:B------:R-:W-:Y:S02]  /*13f80*/  IMAD.IADD R3, R52, 0x1, R137 ;  /* 0x0000000134037824 */ /* 0x000fe400078e0289 */
[--C-:B------:R-:W-:Y:S01]  /*13f90*/  IMAD.IADD R54, R124, 0x1, R141.reuse ;  /* 0x000000017c367824 */ /* 0x100fe200078e028d */
[----:B------:R-:W1:Y:S01]  /*13fa0*/  LDSM.16.M88.4 R36, [R67+UR6+0x5000] ;  /* 0x005000064324783b */ /* 0x000e620008000200 */
[----:B------:R-:W-:-:S02]  /*13fb0*/  IMAD.IADD R52, R52, 0x1, R141 ;  /* 0x0000000134347824 */ /* 0x000fc400078e028d */
[C---:B------:R-:W-:Y:S01]  /*13fc0*/  IMAD.IADD R65, R137.reuse, 0x1, R54 ;  /* 0x0000000189417824 */ /* 0x040fe200078e0236 */
[----:B------:R-:W2:Y:S01]  /*13fd0*/  LDSM.16.M88.4 R56, [R67+UR6+0x4000] ;  /* 0x004000064338783b */ /* 0x000ea20008000200 */
[----:B------:R-:W-:-:S03]  /*13fe0*/  IMAD.IADD R55, R137, 0x1, R52 ;  /* 0x0000000189377824 */ /* 0x000fc600078e0234 */
[----:B------:R-:W2:Y:S04]  /*13ff0*/  LDSM.16.M88.4 R12, [R67+UR6+0x6800] ;  /* 0x00680006430c783b */ /* 0x000ea80008000200 */
[----:B------:R-:W-:Y:S04]  /*14000*/  LDSM.16.M88.4 R76, [R66] ;  /* 0x00000000424c783b */ /* 0x000fe80000000200 */
[----:B---3-5:R-:W3:Y:S04]  /*14010*/  LDSM.16.M88.4 R8, [R3+0x4800] ;  /* 0x004800000308783b */ /* 0x028ee80000000200 */
[----:B------:R-:W3:Y:S04]  /*14020*/  LDSM.16.M88.4 R4, [R3+0x5000] ;  /* 0x005000000304783b */ /* 0x000ee80000000200 */
[----:B------:R-:W3:Y:S04]  /*14030*/  LDSM.16.M88.4 R28, [R67+UR6+0x5800] ;  /* 0x00580006431c783b */ /* 0x000ee80008000200 */
[----:B------:R-:W3:Y:S04]  /*14040*/  LDSM.16.M88.4 R20, [R67+UR6+0x6000] ;  /* 0x006000064314783b */ /* 0x000ee80008000200 */
[----:B------:R-:W3:Y:S04]  /*14050*/  LDSM.16.M88.4 R112, [R67+UR6+0x7000] ;  /* 0x007000064370783b */ /* 0x000ee80008000200 */
[----:B------:R-:W3:Y:S01]  /*14060*/  LDSM.16.M88.4 R120, [R67+UR6+0x7800] ;  /* 0x007800064378783b */ /* 0x000ee20008000200 */
[C---:B----4-:R-:W-:Y:S03]  /*14070*/  HMMA.16816.F32.BF16 R48, R104.reuse, R44, RZ ;  /* 0x0000002c6830723c */ /* 0x050fe600000418ff */
[----:B------:R-:W4:Y:S04]  /*14080*/  LDSM.16.M88.4 R100, [R3+0x4000] ;  /* 0x004000000364783b */ /* 0x000f280000000200 */
[----:B------:R-:W4:Y:S01]  /*14090*/  LDSM.16.M88.4 R88, [R3+0x6800] ;  /* 0x006800000358783b */ /* 0x000f220000000200 */
[C---:B-1----:R-:W-:Y:S03]  /*140a0*/  HMMA.16816.F32.BF16 R40, R104.reuse, R36, RZ ;  /* 0x000000246828723c */ /* 0x042fe600000418ff */
[----:B------:R-:W1:Y:S04]  /*140b0*/  LDSM.16.M88.4 R96, [R3+0x5800] ;  /* 0x005800000360783b */ /* 0x000e680000000200 */
[----:B------:R-:W1:Y:S01]  /*140c0*/  LDSM.16.M88.4 R92, [R3+0x6000] ;  /* 0x00600000035c783b */ /* 0x000e620000000200 */
[C---:B------:R-:W-:Y:S03]  /*140d0*/  HMMA.16816.F32.BF16 R44, R104.reuse, R46, RZ ;  /* 0x0000002e682c723c */ /* 0x040fe600000418ff */
[----:B------:R-:W1:Y:S04]  /*140e0*/  LDSM.16.M88.4 R84, [R3+0x7000] ;  /* 0x007000000354783b */ /* 0x000e680000000200 */
[----:B------:R-:W1:Y:S01]  /*140f0*/  LDSM.16.M88.4 R80, [R3+0x7800] ;  /* 0x007800000350783b */ /* 0x000e620000000200 */
[C---:B------:R-:W-:Y:S03]  /*14100*/  HMMA.16816.F32.BF16 R36, R104.reuse, R38, RZ ;  /* 0x000000266824723c */ /* 0x040fe600000418ff */
[----:B------:R-:W-:Y:S04]  /*14110*/  LDSM.16.M88.4 R68, [R54] ;  /* 0x000000003644783b */ /* 0x000fe80000000200 */
[----:B------:R-:W1:Y:S01]  /*14120*/  LDSM.16.M88.4 R72, [R52+0x4000] ;  /* 0x004000003448783b */ /* 0x000e620000000200 */
[C---:B--2---:R-:W-:Y:S03]  /*14130*/  HMMA.16816.F32.BF16 R60, R104.reuse, R56, RZ ;  /* 0x00000038683c723c */ /* 0x044fe600000418ff */
[----:B------:R-:W-:Y:S05]  /*14140*/  LDSM.16.M88.4 R128, [R66+0x2000] ;  /* 0x002000004280783b */ /* 0x000fea0000000200 */
[----:B------:R-:W-:Y:S08]  /*14150*/  HMMA.16816.F32.BF16 R16, R104, R12, RZ ;  /* 0x0000000c6810723c */ /* 0x000ff000000418ff */
[C---:B---3--:R-:W-:Y:S08]  /*14160*/  HMMA.16816.F32.BF16 R48, R76.reuse, R8, R48 ;  /* 0x000000084c30723c */ /* 0x048ff00000041830 */
[C---:B------:R-:W-:Y:S01]  /*14170*/  HMMA.16816.F32.BF16 R44, R76.reuse, R10, R44 ;  /* 0x0000000a4c2c723c */ /* 0x040fe2000004182c */
[----:B------:R-:W2:Y:S07]  /*14180*/  LDSM.16.M88.4 R8, [R52+0x4800] ;  /* 0x004800003408783b */ /* 0x000eae0000000200 */
[C---:B------:R-:W-:Y:S08]  /*14190*/  HMMA.16816.F32.BF16 R40, R76.reuse, R4, R40 ;  /* 0x000000044c28723c */ /* 0x040ff00000041828 */
[----:B------:R-:W-:Y:S01]  /*141a0*/  HMMA.16816.F32.BF16 R36, R76, R6, R36 ;  /* 0x000000064c24723c */ /* 0x000fe20000041824 */
[----:B------:R-:W3:Y:S07]  /*141b0*/  LDSM.16.M88.4 R4, [R52+0x5000] ;  /* 0x005000003404783b */ /* 0x000eee0000000200 */
        /* <DEDUP_REMOVED lines=10> */
[----:B------:R-:W3:Y:S07]  /*14260*/  LDSM.16.M88.4 R120, [R52+0x5800] ;  /* 0x005800003478783b */ /* 0x000eee0000000200 */
[C---:B----4-:R-:W-:Y:S08]  /*14270*/  HMMA.16816.F32.BF16 R60, R76.reuse, R100, R60 ;  /* 0x000000644c3c723c */ /* 0x050ff0000004183c */
[C---:B------:R-:W-:Y:S01]  /*14280*/  HMMA.16816.F32.BF16 R56, R76.reuse, R102, R56 ;  /* 0x000000664c38723c */ /* 0x040fe20000041838 */
[----:B------:R-:W-:Y:S07]  /*14290*/  LDSM.16.M88.4 R100, [R55+0x4000] ;  /* 0x004000003764783b */ /* 0x000fee0000000200 */
[C---:B------:R-:W-:Y:S08]  /*142a0*/  HMMA.16816.F32.BF16 R16, R76.reuse, R88, R16 ;  /* 0x000000584c10723c */ /* 0x040ff00000041810 */
[C---:B------:R-:W-:Y:S01]  /*142b0*/  HMMA.16816.F32.BF16 R12, R76.reuse, R90, R12 ;  /* 0x0000005a4c0c723c */ /* 0x040fe2000004180c */
[----:B------:R-:W4:Y:S07]  /*142c0*/  LDSM.16.M88.4 R88, [R52+0x6000] ;  /* 0x006000003458783b */ /* 0x000f2e0000000200 */
        /* <DEDUP_REMOVED lines=11> */
[----:B------:R-:W1:Y:S04]  /*14380*/  LDSM.16.M88.4 R80, [R52+0x6800] ;  /* 0x006800003450783b */ /* 0x000e680000000200 */
[----:B------:R-:W1:Y:S03]  /*14390*/  LDSM.16.M88.4 R76, [R52+0x7000] ;  /* 0x00700000344c783b */ /* 0x000e660000000200 */
[C---:B------:R-:W-:Y:S08]  /*143a0*/  HMMA.16816.F32.BF16 R60, R68.reuse, R72, R60 ;  /* 0x00000048443c723c */ /* 0x040ff0000004183c */
[C---:B------:R-:W-:Y:S01]  /*143b0*/  HMMA.16816.F32.BF16 R56, R68.reuse, R74, R56 ;  /* 0x0000004a4438723c */ /* 0x040fe20000041838 */
[----:B------:R-:W-:Y:S07]  /*143c0*/  LDSM.16.M88.4 R72, [R65] ;  /* 0x000000004148783b */ /* 0x000fee0000000200 */
[C---:B--2---:R-:W-:Y:S08]  /*143d0*/  HMMA.16816.F32.BF16 R48, R68.reuse, R8, R48 ;  /* 0x000000084430723c */ /* 0x044ff00000041830 */
[C---:B------:R-:W-:Y:S01]  /*143e0*/  HMMA.16816.F32.BF16 R44, R68.reuse, R10, R44 ;  /* 0x0000000a442c723c */ /* 0x040fe2000004182c */
[----:B------:R-:W2:Y:S07]  /*143f0*/  LDSM.16.M88.4 R8, [R55+0x5800] ;  /* 0x005800003708783b */ /* 0x000eae0000000200 */
[C---:B---3--:R-:W-:Y:S08]  /*14400*/  HMMA.16816.F32.BF16 R40, R68.reuse, R4, R40 ;  /* 0x000000044428723c */ /* 0x048ff00000041828 */
[C---:B------:R-:W-:Y:S01]  /*14410*/  HMMA.16816.F32.BF16 R36, R68.reuse, R6, R36 ;  /* 0x000000064424723c */ /* 0x040fe20000041824 */
[----:B------:R-:W3:Y:S07]  /*14420*/  LDSM.16.M88.4 R4, [R55+0x6000] ;  /* 0x006000003704783b */ /* 0x000eee0000000200 */
[C---:B------:R-:W-:Y:S08]  /*14430*/  HMMA.16816.F32.BF16 R32, R68.reuse, R120, R32 ;  /* 0x000000784420723c */ /* 0x040ff00000041820 */
[C---:B------:R-:W-:Y:S01]  /*14440*/  HMMA.16816.F32.BF16 R28, R68.reuse, R122, R28 ;  /* 0x0000007a441c723c */ /* 0x040fe2000004181c */
[----:B------:R-:W-:Y:S07]  /*14450*/  LDSM.16.M88.4 R120, [R67+UR6+0x8800] ;  /* 0x008800064378783b */ /* 0x000fee0008000200 */
[C---:B----4-:R-:W-:Y:S08]  /*14460*/  HMMA.16816.F32.BF16 R24, R68.reuse, R88, R24 ;  /* 0x000000584418723c */ /* 0x050ff00000041818 */
        /* <DEDUP_REMOVED lines=9> */
[----:B------:R-:W-:Y:S01]  /*14500*/  HMMA.16816.F32.BF16 R104, R68, R86, R104 ;  /* 0x000000564468723c */ /* 0x000fe20000041868 */
[----:B------:R-:W-:Y:S04]  /*14510*/  LDSM.16.M88.4 R68, [R67+UR6+0x8000] ;  /* 0x008000064344783b */ /* 0x000fe80008000200 */
[----:B------:R-:W1:Y:S03]  /*14520*/  LDSM.16.M88.4 R84, [R124+0x2000] ;  /* 0x002000007c54783b */ /* 0x000e660000000200 */
[C---:B--2---:R-:W-:Y:S01]  /*14530*/  HMMA.16816.F32.BF16 R32, R72.reuse, R8, R32 ;  /* 0x000000084820723c */ /* 0x044fe20000041820 */
[----:B------:R-:W-:Y:S07]  /*14540*/  LDSM.16.M88.4 R124, [R3+0xb000] ;  /* 0x00b00000037c783b */ /* 0x000fee0000000200 */
[C---:B------:R-:W-:Y:S01]  /*14550*/  HMMA.16816.F32.BF16 R28, R72.reuse, R10, R28 ;  /* 0x0000000a481c723c */ /* 0x040fe2000004181c */
[----:B------:R-:W2:Y:S07]  /*14560*/  LDSM.16.M88.4 R8, [R67+UR6+0xa000] ;  /* 0x00a000064308783b */ /* 0x000eae0008000200 */
[C---:B---3--:R-:W-:Y:S08]  /*14570*/  HMMA.16816.F32.BF16 R24, R72.reuse, R4, R24 ;  /* 0x000000044818723c */ /* 0x048ff00000041818 */
[C---:B------:R-:W-:Y:S01]  /*14580*/  HMMA.16816.F32.BF16 R20, R72.reuse, R6, R20 ;  /* 0x000000064814723c */ /* 0x040fe20000041814 */
[----:B------:R-:W3:Y:S07]  /*14590*/  LDSM.16.M88.4 R4, [R67+UR6+0xa800] ;  /* 0x00a800064304783b */ /* 0x000eee0008000200 */
[C---:B------:R-:W-:Y:S08]  /*145a0*/  HMMA.16816.F32.BF16 R60, R72.reuse, R100, R60 ;  /* 0x00000064483c723c */ /* 0x040ff0000004183c */
[C---:B------:R-:W-:Y:S01]  /*145b0*/  HMMA.16816.F32.BF16 R56, R72.reuse, R102, R56 ;  /* 0x000000664838723c */ /* 0x040fe20000041838 */
[----:B------:R-:W-:Y:S07]  /*145c0*/  LDSM.16.M88.4 R100, [R67+UR6+0x9000] ;  /* 0x009000064364783b */ /* 0x000fee0008000200 */
[C---:B------:R-:W-:Y:S08]  /*145d0*/  HMMA.16816.F32.BF16 R48, R72.reuse, R96, R48 ;  /* 0x000000604830723c */ /* 0x040ff00000041830 */
[C---:B------:R-:W-:Y:S01]  /*145e0*/  HMMA.16816.F32.BF16 R44, R72.reuse, R98, R44 ;  /* 0x00000062482c723c */ /* 0x040fe2000004182c */
[----:B------:R-:W3:Y:S07]  /*145f0*/  LDSM.16.M88.4 R96, [R67+UR6+0x9800] ;  /* 0x009800064360783b */ /* 0x000eee0008000200 */
[C---:B----4-:R-:W-:Y:S08]  /*14600*/  HMMA.16816.F32.BF16 R16, R72.reuse, R88, R16 ;  /* 0x000000584810723c */ /* 0x050ff00000041810 */
[----:B------:R-:W-:Y:S01]  /*14610*/  HMMA.16816.F32.BF16 R12, R72, R90, R12 ;  /* 0x0000005a480c723c */ /* 0x000fe2000004180c */
[----:B------:R-:W-:Y:S07]  /*14620*/  LDSM.16.M88.4 R88, [R67+UR6+0xb800] ;  /* 0x00b800064358783b */ /* 0x000fee0008000200 */
[C---:B-1----:R-:W-:Y:S08]  /*14630*/  HMMA.16816.F32.BF16 R60, R84.reuse, R68, R60 ;  /* 0x00000044543c723c */ /* 0x042ff0000004183c */
        /* <DEDUP_REMOVED lines=9> */
[C---:B------:R-:W-:Y:S01]  /*146d0*/  HMMA.16816.F32.BF16 R36, R72.reuse, R94, R36 ;  /* 0x0000005e4824723c */ /* 0x040fe20000041824 */
[----:B------:R-:W-:Y:S07]  /*146e0*/  LDSM.16.M88.4 R92, [R67+UR6+0xb000] ;  /* 0x00b00006435c783b */ /* 0x000fee0008000200 */
[C---:B------:R-:W-:Y:S08]  /*146f0*/  HMMA.16816.F32.BF16 R116, R72.reuse, R80, R116 ;  /* 0x000000504874723c */ /* 0x040ff00000041874 */
[----:B------:R-:W-:Y:S01]  /*14700*/  HMMA.16816.F32.BF16 R112, R72, R82, R112 ;  /* 0x000000524870723c */ /* 0x000fe20000041870 */
[----:B------:R-:W4:Y:S07]  /*14710*/  LDSM.16.M88.4 R80, [R3+0x8000] ;  /* 0x008000000350783b */ /* 0x000f2e0000000200 */
[C---:B------:R-:W-:Y:S08]  /*14720*/  HMMA.16816.F32.BF16 R48, R84.reuse, R120, R48 ;  /* 0x000000785430723c */ /* 0x040ff00000041830 */
[C---:B------:R-:W-:Y:S01]  /*14730*/  HMMA.16816.F32.BF16 R44, R84.reuse, R122, R44 ;  /* 0x0000007a542c723c */ /* 0x040fe2000004182c */
[----:B------:R-:W4:Y:S07]  /*14740*/  LDSM.16.M88.4 R120, [R3+0xb800] ;  /* 0x00b800000378783b */ /* 0x000f2e0000000200 */
[C---:B------:R-:W-:Y:S08]  /*14750*/  HMMA.16816.F32.BF16 R32, R84.reuse, R96, R32 ;  /* 0x000000605420723c */ /* 0x040ff00000041820 */
[----:B------:R-:W-:Y:S01]  /*14760*/  HMMA.16816.F32.BF16 R28, R84, R98, R28 ;  /* 0x00000062541c723c */ /* 0x000fe2000004181c */
[----:B------:R-:W-:Y:S07]  /*14770*/  LDSM.16.M88.4 R96, [R52+0x8000] ;  /* 0x008000003460783b */ /* 0x000fee0000000200 */
[C---:B------:R-:W-:Y:S08]  /*14780*/  HMMA.16816.F32.BF16 R108, R72.reuse, R76, R108 ;  /* 0x0000004c486c723c */ /* 0x040ff0000004186c */
[----:B------:R-:W-:Y:S01]  /*14790*/  HMMA.16816.F32.BF16 R104, R72, R78, R104 ;  /* 0x0000004e4868723c */ /* 0x000fe20000041868 */
[----:B------:R-:W-:Y:S04]  /*147a0*/  LDSM.16.M88.4 R72, [R3+0x9000] ;  /* 0x009000000348783b */ /* 0x000fe80000000200 */
[----:B------:R2:W-:Y:S03]  /*147b0*/  LDSM.16.M88.4 R76, [R3+0x8800] ;  /* 0x00880000034c783b */ /* 0x0005e60000000200 */
[C---:B------:R-:W-:Y:S08]  /*147c0*/  HMMA.16816.F32.BF16 R40, R84.reuse, R100, R40 ;  /* 0x000000645428723c */ /* 0x040ff00000041828 */
[----:B------:R-:W-:Y:S01]  /*147d0*/  HMMA.16816.F32.BF16 R36, R84, R102, R36 ;  /* 0x000000665424723c */ /* 0x000fe20000041824 */
[----:B------:R-:W4:Y:S07]  /*147e0*/  LDSM.16.M88.4 R100, [R54+0x2000] ;  /* 0x002000003664783b */ /* 0x000f2e0000000200 */
[----:B-1----:R-:W-:Y:S05]  /*147f0*/  HMMA.16816.F32.BF16 R32, R128, R68, R32 ;  /* 0x000000448020723c */ /* 0x002fea0000041820 */
[----:B--2---:R-:W-:-:S03]  /*14800*/  IMAD.SHL.U32 R3, R200, 0x2, RZ ;  /* 0x00000002c8037824 */ /* 0x004fc600078e00ff */
[----:B------:R-:W-:Y:S01]  /*14810*/  HMMA.16816.F32.BF16 R28, R128, R70, R28 ;  /* 0x00000046801c723c */ /* 0x000fe2000004181c */
[----:B------:R-:W1:Y:S02]  /*14820*/  LDSM.16.M88.4 R68, [R52+0xb800] ;  /* 0x00b800003444783b */ /* 0x000e640000000200 */
[----:B------:R-:W-:-:S05]  /*14830*/  LOP3.LUT R3, R3, 0x6, RZ, 0xc0, !PT ;  /* 0x0000000603037812 */ /* 0x000fca00078ec0ff */
[----:B------:R-:W-:Y:S01]  /*14840*/  IMAD.IADD R3, R218, 0x1, R3 ;  /* 0x00000001da037824 */ /* 0x000fe200078e0203 */
[C---:B------:R-:W-:Y:S05]  /*14850*/  HMMA.16816.F32.BF16 R108, R84.reuse, R88, R108 ;  /* 0x00000058546c723c */ /* 0x040fea000004186c */
[C---:B------:R-:W-:Y:S01]  /*14860*/  VIADD R67, R3.reuse, 0x11 ;  /* 0x0000001103437836 */ /* 0x040fe20000000000 */
[-C--:B------:R-:W-:Y:S02]  /*14870*/  ISETP.GE.AND P1, PT, R3, R64.reuse, PT ;  /* 0x000000400300720c */ /* 0x080fe40003f26270 */
[----:B------:R-:W-:Y:S01]  /*14880*/  HMMA.16816.F32.BF16 R104, R84, R90, R104 ;  /* 0x0000005a5468723c */ /* 0x000fe20000041868 */
[----:B------:R-:W-:Y:S02]  /*14890*/  LDSM.16.M88.4 R88, [R52+0x9000] ;  /* 0x009000003458783b */ /* 0x000fe40000000200 */
[----:B------:R-:W-:-:S05]  /*148a0*/  ISETP.GE.AND P3, PT, R67, R64, PT ;  /* 0x000000404300720c */ /* 0x000fca0003f66270 */
[C---:B------:R-:W-:Y:S08]  /*148b0*/  HMMA.16816.F32.BF16 R24, R128.reuse, R8, R24 ;  /* 0x000000088018723c */ /* 0x040ff00000041818 */
[C---:B------:R-:W-:Y:S01]  /*148c0*/  HMMA.16816.F32.BF16 R20, R128.reuse, R10, R20 ;  /* 0x0000000a8014723c */ /* 0x040fe20000041814 */
[----:B------:R-:W-:Y:S07]  /*148d0*/  LDSM.16.M88.4 R8, [R55+0x8000] ;  /* 0x008000003708783b */ /* 0x000fee0000000200 */
[C---:B---3--:R-:W-:Y:S08]  /*148e0*/  HMMA.16816.F32.BF16 R16, R128.reuse, R4, R16 ;  /* 0x000000048010723c */ /* 0x048ff00000041810 */
[C---:B------:R-:W-:Y:S01]  /*148f0*/  HMMA.16816.F32.BF16 R12, R128.reuse, R6, R12 ;  /* 0x00000006800c723c */ /* 0x040fe2000004180c */
[----:B------:R2:W3:Y:S07]  /*14900*/  LDSM.16.M88.4 R4, [R65+0x2000] ;  /* 0x002000004104783b */ /* 0x0004ee0000000200 */
[C---:B----4-:R-:W-:Y:S08]  /*14910*/  HMMA.16816.F32.BF16 R60, R128.reuse, R80, R60 ;  /* 0x00000050803c723c */ /* 0x050ff0000004183c */
[C---:B------:R-:W-:Y:S01]  /*14920*/  HMMA.16816.F32.BF16 R56, R128.reuse, R82, R56 ;  /* 0x000000528038723c */ /* 0x040fe20000041838 */
[----:B------:R-:W-:Y:S07]  /*14930*/  LDSM.16.M88.4 R80, [R52+0xa000] ;  /* 0x00a000003450783b */ /* 0x000fee0000000200 */
[----:B------:R-:W-:Y:S03]  /*14940*/  HMMA.16816.F32.BF16 R108, R128, R120, R108 ;  /* 0x00000078806c723c */ /* 0x000fe6000004186c */
[----:B--2---:R-:W-:-:S05]  /*14950*/  VIADD R65, R3, 0x1 ;  /* 0x0000000103417836 */ /* 0x004fca0000000000 */
[-C--:B------:R-:W-:Y:S01]  /*14960*/  ISETP.GE.AND P0, PT, R65, R64.reuse, PT ;  /* 0x000000404100720c */ /* 0x080fe20003f06270 */
[----:B------:R-:W-:Y:S01]  /*14970*/  VIADD R65, R3, 0x10 ;  /* 0x0000001003417836 */ /* 0x000fe20000000000 */
[----:B------:R-:W-:Y:S04]  /*14980*/  HMMA.16816.F32.BF16 R104, R128, R122, R104 ;  /* 0x0000007a8068723c */ /* 0x000fe80000041868 */
[----:B------:R-:W-:Y:S01]  /*14990*/  ISETP.GE.AND P4, PT, R65, R64, PT ;  /* 0x000000404100720c */ /* 0x000fe20003f86270 */
[----:B------:R-:W-:-:S03]  /*149a0*/  VIADD R65, R3, 0x18 ;  /* 0x0000001803417836 */ /* 0x000fc60000000000 */
[C---:B------:R-:W-:Y:S08]  /*149b0*/  HMMA.16816.F32.BF16 R60, R100.reuse, R96, R60 ;  /* 0x00000060643c723c */ /* 0x040ff0000004183c */
[----:B------:R-:W-:Y:S08]  /*149c0*/  HMMA.16816.F32.BF16 R56, R100, R98, R56 ;  /* 0x000000626438723c */ /* 0x000ff00000041838 */
[C---:B------:R-:W-:Y:S08]  /*149d0*/  HMMA.16816.F32.BF16 R116, R84.reuse, R92, R116 ;  /* 0x0000005c5474723c */ /* 0x040ff00000041874 */
[----:B------:R-:W-:Y:S01]  /*149e0*/  HMMA.16816.F32.BF16 R112, R84, R94, R112 ;  /* 0x0000005e5470723c */ /* 0x000fe20000041870 */
[----:B------:R-:W2:Y:S04]  /*149f0*/  LDSM.16.M88.4 R92, [R52+0x8800] ;  /* 0x00880000345c783b */ /* 0x000ea80000000200 */
[----:B------:R-:W4:Y:S03]  /*14a00*/  LDSM.16.M88.4 R84, [R52+0x9800] ;  /* 0x009800003454783b */ /* 0x000f260000000200 */
[C---:B------:R-:W-:Y:S08]  /*14a10*/  HMMA.16816.F32.BF16 R40, R128.reuse, R72, R40 ;  /* 0x000000488028723c */ /* 0x040ff00000041828 */
[----:B------:R-:W-:Y:S01]  /*14a20*/  HMMA.16816.F32.BF16 R36, R128, R74, R36 ;  /* 0x0000004a8024723c */ /* 0x000fe20000041824 */
[----:B------:R-:W4:Y:S07]  /*14a30*/  LDSM.16.M88.4 R72, [R52+0xb000] ;  /* 0x00b000003448783b */ /* 0x000f2e0000000200 */
[C---:B-1----:R-:W-:Y:S08]  /*14a40*/  HMMA.16816.F32.BF16 R108, R100.reuse, R68, R108 ;  /* 0x00000044646c723c */ /* 0x042ff0000004186c */
[----:B------:R-:W-:Y:S01]  /*14a50*/  HMMA.16816.F32.BF16 R104, R100, R70, R104 ;  /* 0x000000466468723c */ /* 0x000fe20000041868 */
[----:B------:R-:W1:Y:S07]  /*14a60*/  LDSM.16.M88.4 R68, [R55+0x9000] ;  /* 0x009000003744783b */ /* 0x000e6e0000000200 */
[----:B---3--:R-:W-:Y:S05]  /*14a70*/  HMMA.16816.F32.BF16 R60, R4, R8, R60 ;  /* 0x00000008043c723c */ /* 0x008fea000004183c */
[----:B------:R-:W-:-:S05]  /*14a80*/  VIADD R9, R3, 0x9 ;  /* 0x0000000903097836 */ /* 0x000fca0000000000 */
[----:B------:R-:W-:Y:S01]  /*14a90*/  ISETP.GE.AND P5, PT, R9, R64, PT ;  /* 0x000000400900720c */ /* 0x000fe20003fa6270 */
[----:B------:R-:W-:Y:S03]  /*14aa0*/  HMMA.16816.F32.BF16 R56, R4, R10, R56 ;  /* 0x0000000a0438723c */ /* 0x000fe60000041838 */
[----:B------:R-:W-:-:S05]  /*14ab0*/  VIADD R11, R3, 0x8 ;  /* 0x00000008030b7836 */ /* 0x000fca0000000000 */
[----:B------:R-:W-:Y:S01]  /*14ac0*/  ISETP.GE.AND P6, PT, R11, R64, PT ;  /* 0x000000400b00720c */ /* 0x000fe20003fc6270 */
[----:B------:R-:W-:Y:S01]  /*14ad0*/  HMMA.16816.F32.BF16 R40, R100, R88, R40 ;  /* 0x000000586428723c */ /* 0x000fe20000041828 */
[----:B------:R-:W-:Y:S04]  /*14ae0*/  LDSM.16.M88.4 R8, [R55+0x9800] ;  /* 0x009800003708783b */ /* 0x000fe80000000200 */
[----:B------:R-:W-:-:S03]  /*14af0*/  FSEL R54, R61, -INF , !P0 ;  /* 0xff8000003d367808 */ /* 0x000fc60004000000 */
[----:B------:R-:W-:Y:S01]  /*14b00*/  HMMA.16816.F32.BF16 R36, R100, R90, R36 ;  /* 0x0000005a6424723c */ /* 0x000fe20000041824 */
[----:B------:R-:W3:Y:S02]  /*14b10*/  LDSM.16.M88.4 R88, [R55+0x8800] ;  /* 0x008800003758783b */ /* 0x000ee40000000200 */
[----:B------:R-:W-:-:S05]  /*14b20*/  FSEL R59, R59, -INF , !P5 ;  /* 0xff8000003b3b7808 */ /* 0x000fca0006800000 */
[C---:B------:R-:W-:Y:S08]  /*14b30*/  HMMA.16816.F32.BF16 R48, R128.reuse, R76, R48 ;  /* 0x0000004c8030723c */ /* 0x040ff00000041830 */
[C---:B------:R-:W-:Y:S08]  /*14b40*/  HMMA.16816.F32.BF16 R116, R128.reuse, R124, R116 ;  /* 0x0000007c8074723c */ /* 0x040ff00000041874 */
[----:B------:R-:W-:Y:S08]  /*14b50*/  HMMA.16816.F32.BF16 R112, R128, R126, R112 ;  /* 0x0000007e8070723c */ /* 0x000ff00000041870 */
[C---:B--2---:R-:W-:Y:S08]  /*14b60*/  HMMA.16816.F32.BF16 R48, R100.reuse, R92, R48 ;  /* 0x0000005c6430723c */ /* 0x044ff00000041830 */
[----:B----4-:R-:W-:Y:S08]  /*14b70*/  HMMA.16816.F32.BF16 R32, R100, R84, R32 ;  /* 0x000000546420723c */ /* 0x010ff00000041820 */
[----:B------:R-:W-:Y:S01]  /*14b80*/  HMMA.16816.F32.BF16 R44, R128, R78, R44 ;  /* 0x0000004e802c723c */ /* 0x000fe2000004182c */
[----:B------:R2:W-:Y:S07]  /*14b90*/  LDSM.16.M88.4 R76, [R52+0xa800] ;  /* 0x00a80000344c783b */ /* 0x0005ee0000000200 */
[----:B------:R-:W-:Y:S05]  /*14ba0*/  HMMA.16816.F32.BF16 R116, R100, R72, R116 ;  /* 0x000000486474723c */ /* 0x000fea0000041874 */
[----:B------:R-:W-:-:S03]  /*14bb0*/  FSEL R73, R60, -INF , !P1 ;  /* 0xff8000003c497808 */ /* 0x000fc60004800000 */
[----:B------:R-:W-:Y:S03]  /*14bc0*/  HMMA.16816.F32.BF16 R112, R100, R74, R112 ;  /* 0x0000004a6470723c */ /* 0x000fe60000041870 */
[----:B------:R-:W-:Y:S02]  /*14bd0*/  FSEL R75, R62, -INF , !P1 ;  /* 0xff8000003e4b7808 */ /* 0x000fe40004800000 */
[-C--:B------:R-:W-:Y:S01]  /*14be0*/  ISETP.GE.AND P1, PT, R65, R64.reuse, PT ;  /* 0x000000404100720c */ /* 0x080fe20003f26270 */
[----:B------:R-:W-:Y:S01]  /*14bf0*/  VIADD R65, R3, 0x19 ;  /* 0x0000001903417836 */ /* 0x000fe20000000000 */
[----:B--2---:R-:W-:Y:S01]  /*14c00*/  FSEL R52, R63, -INF , !P0 ;  /* 0xff8000003f347808 */ /* 0x004fe20004000000 */
[----:B-1----:R-:W-:Y:S01]  /*14c10*/  HMMA.16816.F32.BF16 R40, R4, R68, R40 ;  /* 0x000000440428723c */ /* 0x002fe20000041828 */
[----:B------:R-:W1:Y:S04]  /*14c20*/  LDSM.16.M88.4 R60, [R55+0xa000] ;  /* 0x00a00000373c783b */ /* 0x000e680000000200 */
[----:B------:R-:W-:Y:S01]  /*14c30*/  ISETP.GE.AND P0, PT, R65, R64, PT ;  /* 0x000000404100720c */ /* 0x000fe20003f06270 */
[----:B------:R-:W-:-:S02]  /*14c40*/  VIADD R65, R3, 0x20 ;  /* 0x0000002003417836 */ /* 0x000fc40000000000 */
[C---:B------:R-:W-:Y:S08]  /*14c50*/  HMMA.16816.F32.BF16 R28, R100.reuse, R86, R28 ;  /* 0x00000056641c723c */ /* 0x040ff0000004181c */
[----:B------:R-:W-:Y:S03]  /*14c60*/  HMMA.16816.F32.BF16 R24, R100, R80, R24 ;  /* 0x000000506418723c */ /* 0x000fe60000041818 */
[----:B------:R-:W-:-:S05]  /*14c70*/  FSEL R81, R56, -INF , !P6 ;  /* 0xff80000038517808 */ /* 0x000fca0007000000 */
[----:B---3--:R-:W-:Y:S05]  /*14c80*/  HMMA.16816.F32.BF16 R48, R4, R88, R48 ;  /* 0x000000580430723c */ /* 0x008fea0000041830 */
[----:B------:R-:W-:Y:S02]  /*14c90*/  FSEL R89, R58, -INF , !P6 ;  /* 0xff8000003a597808 */ /* 0x000fe40007000000 */
[----:B------:R-:W-:Y:S01]  /*14ca0*/  ISETP.GE.AND P6, PT, R65, R64, PT ;  /* 0x000000404100720c */ /* 0x000fe20003fc6270 */
[----:B------:R-:W-:-:S03]  /*14cb0*/  VIADD R65, R3, 0x21 ;  /* 0x0000002103417836 */ /* 0x000fc60000000000 */
[----:B------:R-:W-:Y:S01]  /*14cc0*/  FSEL R143, R42, -INF , !P6 ;  /* 0xff8000002a8f7808 */ /* 0x000fe20007000000 */
[----:B------:R-:W-:Y:S03]  /*14cd0*/  HMMA.16816.F32.BF16 R32, R4, R8, R32 ;  /* 0x000000080420723c */ /* 0x000fe60000041820 */
[----:B------:R-:W-:Y:S01]  /*14ce0*/  VIADD R9, R3, 0x38 ;  /* 0x0000003803097836 */ /* 0x000fe20000000000 */
[----:B------:R-:W-:-:S04]  /*14cf0*/  FSEL R243, R40, -INF , !P6 ;  /* 0xff80000028f37808 */ /* 0x000fc80007000000 */
[-C--:B------:R-:W-:Y:S01]  /*14d00*/  ISETP.GE.AND P6, PT, R9, R64.reuse, PT ;  /* 0x000000400900720c */ /* 0x080fe20003fc6270 */
[----:B------:R-:W-:Y:S01]  /*14d10*/  VIADD R9, R3, 0x39 ;  /* 0x0000003903097836 */ /* 0x000fe20000000000 */
[C---:B------:R-:W-:Y:S05]  /*14d20*/  HMMA.16816.F32.BF16 R44, R100.reuse, R94, R44 ;  /* 0x0000005e642c723c */ /* 0x040fea000004182c */
[----:B------:R-:W-:Y:S02]  /*14d30*/  FSEL R93, R48, -INF , !P4 ;  /* 0xff800000305d7808 */ /* 0x000fe40006000000 */
[----:B------:R-:W-:Y:S01]  /*14d40*/  FSEL R49, R49, -INF , !P3 ;  /* 0xff80000031317808 */ /* 0x000fe20005800000 */
[----:B------:R-:W-:Y:S03]  /*14d50*/  HMMA.16816.F32.BF16 R20, R100, R82, R20 ;  /* 0x000000526414723c */ /* 0x000fe60000041814 */
[----:B------:R-:W-:Y:S01]  /*14d60*/  FSEL R83, R57, -INF , !P5 ;  /* 0xff80000039537808 */ /* 0x000fe20006800000 */
[----:B------:R-:W-:Y:S01]  /*14d70*/  VIADD R57, R3, 0x28 ;  /* 0x0000002803397836 */ /* 0x000fe20000000000 */
[----:B------:R-:W-:-:S04]  /*14d80*/  ISETP.GE.AND P5, PT, R65, R64, PT ;  /* 0x000000404100720c */ /* 0x000fc80003fa6270 */
[----:B------:R-:W-:Y:S01]  /*14d90*/  FSEL R247, R43, -INF , !P5 ;  /* 0xff8000002bf77808 */ /* 0x000fe20006800000 */
[C---:B------:R-:W-:Y:S01]  /*14da0*/  HMMA.16816.F32.BF16 R68, R4.reuse, R70, R36 ;  /* 0x000000460444723c */ /* 0x040fe20000041824 */
[----:B------:R-:W2:Y:S04]  /*14db0*/  LDSM.16.M88.4 R36, [R55+0xa800] ;  /* 0x00a800003724783b */ /* 0x000ea80000000200 */
[----:B------:R-:W-:Y:S01]  /*14dc0*/  FSEL R41, R41, -INF , !P5 ;  /* 0xff80000029297808 */ /* 0x000fe20006800000 */
[----:B------:R-:W-:Y:S01]  /*14dd0*/  VIADD R43, R3, 0x40 ;  /* 0x00000040032b7836 */ /* 0x000fe20000000000 */
[----:B------:R-:W-:Y:S01]  /*14de0*/  ISETP.GE.AND P5, PT, R9, R64, PT ;  /* 0x000000400900720c */ /* 0x000fe20003fa6270 */
[C---:B------:R-:W-:Y:S01]  /*14df0*/  HMMA.16816.F32.BF16 R28, R4.reuse, R10, R28 ;  /* 0x0000000a041c723c */ /* 0x040fe2000004181c */
[----:B------:R-:W3:Y:S07]  /*14e00*/  LDSM.16.M88.4 R8, [R55+0xb000] ;  /* 0x00b000003708783b */ /* 0x000eee0000000200 */
[C---:B------:R-:W-:Y:S08]  /*14e10*/  HMMA.16816.F32.BF16 R44, R4.reuse, R90, R44 ;  /* 0x0000005a042c723c */ /* 0x040ff0000004182c */
[----:B-1----:R-:W-:Y:S03]  /*14e20*/  HMMA.16816.F32.BF16 R24, R4, R60, R24 ;  /* 0x0000003c0418723c */ /* 0x002fe60000041818 */
[----:B------:R-:W-:-:S02]  /*14e30*/  FSEL R231, R30, -INF , !P6 ;  /* 0xff8000001ee77808 */ /* 0x000fc40007000000 */
[----:B------:R-:W-:Y:S02]  /*14e40*/  FSEL R197, R28, -INF , !P6 ;  /* 0xff8000001cc57808 */ /* 0x000fe40007000000 */
[----:B------:R-:W-:Y:S01]  /*14e50*/  FSEL R195, R31, -INF , !P5 ;  /* 0xff8000001fc37808 */ /* 0x000fe20006800000 */
[----:B------:R-:W-:Y:S05]  /*14e60*/  HMMA.16816.F32.BF16 R16, R100, R76, R16 ;  /* 0x0000004c6410723c */ /* 0x000fea0000041810 */
[----:B------:R-:W-:Y:S02]  /*14e70*/  FSEL R77, R50, -INF , !P4 ;  /* 0xff800000324d7808 */ /* 0x000fe40006000000 */
[----:B------:R-:W-:-:S02]  /*14e80*/  FSEL R87, R46, -INF , !P1 ;  /* 0xff8000002e577808 */ /* 0x000fc40004800000 */
[----:B------:R-:W-:Y:S01]  /*14e90*/  FSEL R85, R47, -INF , !P0 ;  /* 0xff8000002f557808 */ /* 0x000fe20004000000 */
[----:B------:R-:W-:Y:S01]  /*14ea0*/  VIADD R47, R3, 0x41 ;  /* 0x00000041032f7836 */ /* 0x000fe20000000000 */
[----:B------:R-:W-:Y:S01]  /*14eb0*/  FSEL R45, R45, -INF , !P0 ;  /* 0xff8000002d2d7808 */ /* 0x000fe20004000000 */
[----:B------:R-:W-:Y:S01]  /*14ec0*/  HMMA.16816.F32.BF16 R60, R4, R62, R20 ;  /* 0x0000003e043c723c */ /* 0x000fe20000041814 */
[----:B------:R-:W1:Y:S04]  /*14ed0*/  LDSM.16.M88.4 R20, [R55+0xb800] ;  /* 0x00b800003714783b */ /* 0x000e680000000200 */
[----:B------:R-:W-:Y:S01]  /*14ee0*/  ISETP.GE.AND P4, PT, R57, R64, PT ;  /* 0x000000403900720c */ /* 0x000fe20003f86270 */
[----:B------:R-:W-:Y:S01]  /*14ef0*/  VIADD R57, R3, 0x29 ;  /* 0x0000002903397836 */ /* 0x000fe20000000000 */
[----:B------:R-:W-:Y:S01]  /*14f00*/  FSEL R199, R29, -INF , !P5 ;  /* 0xff8000001dc77808 */ /* 0x000fe20006800000 */
[----:B------:R-:W-:Y:S01]  /*14f10*/  VIADD R29, R3, 0x58 ;  /* 0x00000058031d7836 */ /* 0x000fe20000000000 */
[----:B------:R-:W-:Y:S01]  /*14f20*/  FSEL R245, R70, -INF , !P4 ;  /* 0xff80000046f57808 */ /* 0x000fe20006000000 */
[----:B------:R-:W-:-:S04]  /*14f30*/  DEPBAR.LE SB0, 0x0 ;  /* 0x000080000000791a */ /* 0x000fc80000000000 */
[----:B------:R-:W-:Y:S05]  /*14f40*/  HMMA.16816.F32.BF16 R12, R100, R78, R12 ;  /* 0x0000004e640c723c */ /* 0x000fea000004180c */
[----:B------:R-:W-:Y:S01]  /*14f50*/  FSEL R79, R51, -INF , !P3 ;  /* 0xff800000334f7808 */ /* 0x000fe20005800000 */
[----:B------:R-:W-:Y:S01]  /*14f60*/  VIADD R51, R3, 0x30 ;  /* 0x0000003003337836 */ /* 0x000fe20000000000 */
[----:B------:R-:W-:Y:S02]  /*14f70*/  FSEL R101, R44, -INF , !P1 ;  /* 0xff8000002c657808 */ /* 0x000fe40004800000 */
[-C--:B------:R-:W-:Y:S02]  /*14f80*/  ISETP.GE.AND P3, PT, R57, R64.reuse, PT ;  /* 0x000000403900720c */ /* 0x080fe40003f66270 */
[----:B------:R-:W-:Y:S01]  /*14f90*/  ISETP.GE.AND P1, PT, R51, R64, PT ;  /* 0x000000403300720c */ /* 0x000fe20003f26270 */
[----:B------:R-:W-:Y:S01]  /*14fa0*/  VIADD R51, R3, 0x31 ;  /* 0x0000003103337836 */ /* 0x000fe20000000000 */
[----:B--2---:R-:W-:Y:S05]  /*14fb0*/  HMMA.16816.F32.BF16 R16, R4, R36, R16 ;  /* 0x000000240410723c */ /* 0x004fea0000041810 */
[----:B------:R-:W-:-:S02]  /*14fc0*/  FSEL R241, R68, -INF , !P4 ;  /* 0xff80000044f17808 */ /* 0x000fc40006000000 */
[-C--:B------:R-:W-:Y:S01]  /*14fd0*/  ISETP.GE.AND P4, PT, R43, R64.reuse, PT ;  /* 0x000000402b00720c */ /* 0x080fe20003f86270 */
[----:B------:R-:W-:Y:S01]  /*14fe0*/  VIADD R43, R3, 0x48 ;  /* 0x00000048032b7836 */ /* 0x000fe20000000000 */
[-C--:B------:R-:W-:Y:S02]  /*14ff0*/  ISETP.GE.AND P0, PT, R51, R64.reuse, PT ;  /* 0x000000403300720c */ /* 0x080fe40003f06270 */
[----:B------:R-:W-:Y:S01]  /*15000*/  FSEL R237, R71, -INF , !P3 ;  /* 0xff80000047ed7808 */ /* 0x000fe20005800000 */
[----:B---3--:R-:W-:Y:S03]  /*15010*/  HMMA.16816.F32.BF16 R112, R4, R10, R112 ;  /* 0x0000000a0470723c */ /* 0x008fe60000041870 */
[----:B------:R-:W-:Y:S01]  /*15020*/  FSEL R207, R33, -INF , !P0 ;  /* 0xff80000021cf7808 */ /* 0x000fe20004000000 */
[----:B------:R-:W-:Y:S01]  /*15030*/  VIADD R33, R3, 0x50 ;  /* 0x0000005003217836 */ /* 0x000fe20000000000 */
[----:B------:R-:W-:Y:S01]  /*15040*/  FSEL R239, R69, -INF , !P3 ;  /* 0xff80000045ef7808 */ /* 0x000fe20005800000 */
[----:B------:R-:W-:Y:S01]  /*15050*/  VIADD R11, R3, 0x69 ;  /* 0x00000069030b7836 */ /* 0x000fe20000000000 */
[----:B------:R-:W-:-:S02]  /*15060*/  ISETP.GE.AND P3, PT, R47, R64, PT ;  /* 0x000000402f00720c */ /* 0x000fc40003f66270 */
[-C--:B------:R-:W-:Y:S01]  /*15070*/  ISETP.GE.AND P6, PT, R33, R64.reuse, PT ;  /* 0x000000402100720c */ /* 0x080fe20003fc6270 */
[C---:B------:R-:W-:Y:S03]  /*15080*/  HMMA.16816.F32.BF16 R12, R4.reuse, R38, R12 ;  /* 0x00000026040c723c */ /* 0x040fe6000004180c */
[----:B------:R-:W-:Y:S01]  /*15090*/  VIADD R33, R3, 0x51 ;  /* 0x0000005103217836 */ /* 0x000fe20000000000 */
[----:B------:R-:W-:Y:S02]  /*150a0*/  FSEL R235, R34, -INF , !P1 ;  /* 0xff80000022eb7808 */ /* 0x000fe40004800000 */
[----:B------:R-:W-:Y:S02]  /*150b0*/  FSEL R205, R32, -INF , !P1 ;  /* 0xff80000020cd7808 */ /* 0x000fe40004800000 */
[----:B------:R-:W-:Y:S01]  /*150c0*/  ISETP.GE.AND P5, PT, R33, R64, PT ;  /* 0x000000402100720c */ /* 0x000fe20003fa6270 */
[----:B------:R-:W-:Y:S03]  /*150d0*/  HMMA.16816.F32.BF16 R116, R4, R8, R116 ;  /* 0x000000080474723c */ /* 0x000fe60000041874 */
[----:B------:R-:W-:Y:S01]  /*150e0*/  VIADD R9, R3, 0x68 ;  /* 0x0000006803097836 */ /* 0x000fe20000000000 */
[----:B------:R-:W-:Y:S01]  /*150f0*/  FSEL R171, R25, -INF , !P3 ;  /* 0xff80000019ab7808 */ /* 0x000fe20005800000 */
[----:B------:R-:W-:Y:S01]  /*15100*/  VIADD R25, R3, 0x60 ;  /* 0x0000006003197836 */ /* 0x000fe20000000000 */
[----:B------:R-:W-:-:S02]  /*15110*/  FSEL R181, R19, -INF , !P5 ;  /* 0xff80000013b57808 */ /* 0x000fc40006800000 */
[----:B------:R-:W-:Y:S02]  /*15120*/  FSEL R173, R17, -INF , !P5 ;  /* 0xff80000011ad7808 */ /* 0x000fe40006800000 */
[-C--:B------:R-:W-:Y:S01]  /*15130*/  ISETP.GE.AND P1, PT, R43, R64.reuse, PT ;  /* 0x000000402b00720c */ /* 0x080fe20003f26270 */
[----:B------:R-:W-:Y:S01]  /*15140*/  VIADD R43, R3, 0x49 ;  /* 0x00000049032b7836 */ /* 0x000fe20000000000 */
[----:B------:R-:W-:Y:S01]  /*15150*/  ISETP.GE.AND P5, PT, R11, R64, PT ;  /* 0x000000400b00720c */ /* 0x000fe20003fa6270 */
[----:B-1----:R-:W-:Y:S03]  /*15160*/  HMMA.16816.F32.BF16 R108, R4, R20, R108 ;  /* 0x00000014046c723c */ /* 0x002fe6000004186c */
[----:B------:R-:W-:Y:S01]  /*15170*/  FSEL R185, R18, -INF , !P6 ;  /* 0xff80000012b97808 */ /* 0x000fe20007000000 */
[----:B------:R-:W-:Y:S01]  /*15180*/  VIADD R11, R3, 0x71 ;  /* 0x00000071030b7836 */ /* 0x000fe20000000000 */
[----:B------:R-:W-:-:S02]  /*15190*/  FSEL R175, R16, -INF , !P6 ;  /* 0xff80000010af7808 */ /* 0x000fc40007000000 */
[----:B------:R-:W-:Y:S02]  /*151a0*/  FSEL R193, R26, -INF , !P4 ;  /* 0xff8000001ac17808 */ /* 0x000fe40006000000 */
[----:B------:R-:W-:Y:S01]  /*151b0*/  FSEL R189, R24, -INF , !P4 ;  /* 0xff80000018bd7808 */ /* 0x000fe20006000000 */
[----:B------:R-:W-:Y:S03]  /*151c0*/  HMMA.16816.F32.BF16 R104, R4, R22, R104 ;  /* 0x000000160468723c */ /* 0x000fe60000041868 */
[-C--:B------:R-:W-:Y:S01]  /*151d0*/  ISETP.GE.AND P6, PT, R9, R64.reuse, PT ;  /* 0x000000400900720c */ /* 0x080fe20003fc6270 */
[----:B------:R-:W-:Y:S01]  /*151e0*/  VIADD R9, R3, 0x70 ;  /* 0x0000007003097836 */ /* 0x000fe20000000000 */
[----:B------:R-:W-:Y:S01]  /*151f0*/  ISETP.GE.AND P4, PT, R29, R64, PT ;  /* 0x000000401d00720c */ /* 0x000fe20003f86270 */
[----:B------:R-:W-:Y:S01]  /*15200*/  VIADD R29, R3, 0x59 ;  /* 0x00000059031d7836 */ /* 0x000fe20000000000 */
[----:B------:R-:W-:-:S02]  /*15210*/  FSEL R191, R62, -INF , !P1 ;  /* 0xff8000003ebf7808 */ /* 0x000fc40004800000 */
[----:B------:R-:W-:Y:S02]  /*15220*/  FSEL R187, R60, -INF , !P1 ;  /* 0xff8000003cbb7808 */ /* 0x000fe40004800000 */
[----:B------:R-:W-:Y:S02]  /*15230*/  FSEL R147, R115, -INF , !P5 ;  /* 0xff80000073937808 */ /* 0x000fe40006800000 */
[----:B------:R-:W-:Y:S02]  /*15240*/  FSEL R149, R113, -INF , !P5 ;  /* 0xff80000071957808 */ /* 0x000fe40006800000 */
[----:B------:R-:W-:Y:S02]  /*15250*/  FSEL R233, R35, -INF , !P0 ;  /* 0xff80000023e97808 */ /* 0x000fe40004000000 */
[----:B------:R-:W-:Y:S01]  /*15260*/  ISETP.GE.AND P1, PT, R25, R64, PT ;  /* 0x000000401900720c */ /* 0x000fe20003f26270 */
[----:B------:R-:W-:Y:S01]  /*15270*/  VIADD R25, R3, 0x61 ;  /* 0x0000006103197836 */ /* 0x000fe20000000000 */
[----:B------:R-:W-:-:S02]  /*15280*/  ISETP.GT.AND P5, PT, R229, R206, PT ;  /* 0x000000cee500720c */ /* 0x000fc40003fa4270 */
[-C--:B------:R-:W-:Y:S02]  /*15290*/  ISETP.GE.AND P0, PT, R43, R64.reuse, PT ;  /* 0x000000402b00720c */ /* 0x080fe40003f06270 */
[----:B------:R-:W-:Y:S02]  /*152a0*/  FSEL R179, R14, -INF , !P4 ;  /* 0xff8000000eb37808 */ /* 0x000fe40006000000 */
[----:B------:R-:W-:Y:S02]  /*152b0*/  FSEL R169, R12, -INF , !P4 ;  /* 0xff8000000ca97808 */ /* 0x000fe40006000000 */
[----:B------:R-:W-:Y:S01]  /*152c0*/  ISETP.GE.AND P4, PT, R9, R64, PT ;  /* 0x000000400900720c */ /* 0x000fe20003f86270 */
[----:B------:R-:W-:Y:S01]  /*152d0*/  VIADD R9, R3, 0x78 ;  /* 0x0000007803097836 */ /* 0x000fe20000000000 */
[----:B------:R-:W-:Y:S01]  /*152e0*/  FSEL R163, R27, -INF , !P3 ;  /* 0xff8000001ba37808 */ /* 0x000fe20005800000 */
[----:B------:R-:W-:Y:S01]  /*152f0*/  VIADD R3, R3, 0x79 ;  /* 0x0000007903037836 */ /* 0x000fe20000000000 */
[----:B------:R-:W-:-:S02]  /*15300*/  FSEL R183, R63, -INF , !P0 ;  /* 0xff8000003fb77808 */ /* 0x000fc40004000000 */
[----:B------:R-:W-:Y:S02]  /*15310*/  FSEL R177, R61, -INF , !P0 ;  /* 0xff8000003db17808 */ /* 0x000fe40004000000 */
[-C--:B------:R-:W-:Y:S02]  /*15320*/  ISETP.GE.AND P3, PT, R29, R64.reuse, PT ;  /* 0x000000401d00720c */ /* 0x080fe40003f66270 */
[----:B------:R-:W-:Y:S02]  /*15330*/  ISETP.GE.AND P0, PT, R25, R64, PT ;  /* 0x000000401900720c */ /* 0x000fe40003f06270 */
[----:B------:R-:W-:Y:S02]  /*15340*/  FSEL R165, R15, -INF , !P3 ;  /* 0xff8000000fa57808 */ /* 0x000fe40005800000 */
[----:B------:R-:W-:Y:S02]  /*15350*/  FSEL R167, R13, -INF , !P3 ;  /* 0xff8000000da77808 */ /* 0x000fe40005800000 */
[----:B------:R-:W-:-:S02]  /*15360*/  FSEL R161, R118, -INF , !P1 ;  /* 0xff80000076a17808 */ /* 0x000fc40004800000 */
[----:B------:R-:W-:Y:S02]  /*15370*/  FSEL R155, R116, -INF , !P1 ;  /* 0xff800000749b7808 */ /* 0x000fe40004800000 */
[----:B------:R-:W-:Y:S02]  /*15380*/  FSEL R159, R119, -INF , !P0 ;  /* 0xff800000779f7808 */ /* 0x000fe40004000000 */
[----:B------:R-:W-:Y:S01]  /*15390*/  FSEL R153, R117, -INF , !P0 ;  /* 0xff80000075997808 */ /* 0x000fe20004000000 */
[----:B------:R-:W-:Y:S01]  /*153a0*/  BAR.SYNC.DEFER_BLOCKING 0x0 ;  /* 0x0000000000007b1d */ /* 0x000fe20000010000 */
[-C--:B------:R-:W-:Y:S02]  /*153b0*/  ISETP.GE.AND P3, PT, R11, R64.reuse, PT ;  /* 0x000000400b00720c */ /* 0x080fe40003f66270 */
[-C--:B------:R-:W-:Y:S02]  /*153c0*/  ISETP.GE.AND P1, PT, R9, R64.reuse, PT ;  /* 0x000000400900720c */ /* 0x080fe40003f26270 */
[----:B------:R-:W-:-:S02]  /*153d0*/  ISETP.GE.AND P0, PT, R3, R64, PT ;  /* 0x000000400300720c */ /* 0x000fc40003f06270 */
        /* <DEDUP_REMOVED lines=24> */
.L_x_1839:
        /* <DEDUP_REMOVED lines=16> */
[----:B------:R-:W-:Y:S02]  /*15660*/  ISETP.GE.AND P0, PT, R10, RZ, PT ;  /* 0x000000ff0a00720c */ /* 0x000fe40003f06270 */
[----:B------:R-:W2:Y:S01]  /*15670*/  LD.E.64 R10, desc[UR4][R132.64+0x20] ;  /* 0x00002004840a7980 */ /* 0x000ea2000c101b00 */
        /* <DEDUP_REMOVED lines=8> */
[----:B------:R-:W-:Y:S01]  /*15700*/  @!P1 VIADD R8, R8, 0x1 ;  /* 0x0000000108089836 */ /* 0x000fe20000000000 */
[----:B------:R-:W-:Y:S01]  /*15710*/  ISETP.NE.AND P1, PT, R5, RZ, PT ;  /* 0x000000ff0500720c */ /* 0x000fe20003f25270 */
[----:B------:R-:W-:Y:S01]  /*15720*/  @!P4 VIADD R9, R9, 0x1 ;  /* 0x000000010909c836 */ /* 0x000fe20000000000 */
[-C--:B------:R-:W-:Y:S02]  /*15730*/  ISETP.GE.U32.AND P5, PT, R3, R6.reuse, PT ;  /* 0x000000060300720c */ /* 0x080fe40003fa6070 */
[----:B------:R-:W-:Y:S02]  /*15740*/  ISETP.GE.U32.AND P6, PT, R7, R6, PT ;  /* 0x000000060700720c */ /* 0x000fe40003fc6070 */
[----:B------:R-:W-:-:S04]  /*15750*/  LOP3.LUT R3, R218, R5, RZ, 0x3c, !PT ;  /* 0x00000005da037212 */ /* 0x000fc800078e3cff */
        /* <DEDUP_REMOVED lines=28> */
.L_x_1840:
[----:B------:R-:W-:Y:S05]  /*15920*/  BSYNC.RECONVERGENT B0 ;  /* 0x0000000000007941 */ /* 0x000fea0003800200 */
.L_x_1838:
[----:B------:R-:W-:Y:S01]  /*15930*/  IMAD.SHL.U32 R7, R200, 0x8, RZ ;  /* 0x00000008c8077824 */ /* 0x000fe200078e00ff */
[----:B------:R-:W-:-:S04]  /*15940*/  SHF.L.U64.HI R6, R208, 0x5, R209 ;  /* 0x00000005d0067819 */ /* 0x000fc800000102d1 */
[C---:B------:R-:W-:Y:S02]  /*15950*/  LOP3.LUT R5, R7.reuse, 0x38, RZ, 0xc0, !PT ;  /* 0x0000003807057812 */ /* 0x040fe400078ec0ff */
[----:B------:R-:W-:Y:S02]  /*15960*/  LOP3.LUT R9, R7, 0x1c0, RZ, 0xc0, !PT ;  /* 0x000001c007097812 */ /* 0x000fe400078ec0ff */
[C---:B------:R-:W-:Y:S02]  /*15970*/  LOP3.LUT R3, R5.reuse, 0x40, RZ, 0xfc, !PT ;  /* 0x0000004005037812 */ /* 0x040fe400078efcff */
[-C--:B------:R-:W-:Y:S01]  /*15980*/  ISETP.GE.AND P1, PT, R5, R220.reuse, PT ;  /* 0x000000dc0500720c */ /* 0x080fe20003f26270 */
[----:B------:R-:W-:Y:S01]  /*15990*/  IMAD.SHL.U32 R5, R208, 0x20, RZ ;  /* 0x00000020d0057824 */ /* 0x000fe200078e00ff */
[----:B------:R-:W-:Y:S02]  /*159a0*/  LOP3.LUT R4, R9, 0x38, R200, 0xf8, !PT ;  /* 0x0000003809047812 */ /* 0x000fe400078ef8c8 */
[----:B------:R-:W-:-:S02]  /*159b0*/  ISETP.GE.AND P0, PT, R3, R220, PT ;  /* 0x000000dc0300720c */ /* 0x000fc40003f06270 */
[--C-:B------:R-:W-:Y:S02]  /*159c0*/  LOP3.LUT R4, R4, 0x38, R7.reuse, 0x78, !PT ;  /* 0x0000003804047812 */ /* 0x100fe400078e7807 */
[----:B------:R-:W-:Y:S02]  /*159d0*/  IADD3 R8, P3, PT, R5, R212, RZ ;  /* 0x000000d405087210 */ /* 0x000fe40007f7e0ff */
[----:B------:R-:W-:-:S03]  /*159e0*/  LOP3.LUT R3, R4, 0x1e00, R7, 0xf8, !PT ;  /* 0x00001e0004037812 */ /* 0x000fc600078ef807 */
[----:B------:R-:W-:Y:S01]  /*159f0*/  IMAD.X R9, R6, 0x1, R213, P3 ;  /* 0x0000000106097824 */ /* 0x000fe200018e06d5 */
[----:B------:R-:W-:Y:S02]  /*15a00*/  IADD3 R10, P3, PT, R8, R5, RZ ;  /* 0x00000005080a7210 */ /* 0x000fe40007f7e0ff */
[----:B------:R-:W-:-:S03]  /*15a10*/  LEA R3, R3, UR6, 0x1 ;  /* 0x0000000603037c11 */ /* 0x000fc6000f8e08ff */
[--C-:B------:R-:W-:Y:S01]  /*15a20*/  IMAD.X R11, R9, 0x1, R6.reuse, P3 ;  /* 0x00000001090b7824 */ /* 0x100fe200018e0606 */
[-C--:B------:R-:W-:Y:S01]  /*15a30*/  IADD3 R12, P3, PT, R10, R5.reuse, RZ ;  /* 0x000000050a0c7210 */ /* 0x080fe20007f7e0ff */
[----:B------:R-:W-:Y:S01]  /*15a40*/  @!PT LDS RZ, [RZ] ;  /* 0x00000000fffff984 */ /* 0x000fe20000000800 */
[----:B------:R-:W-:Y:S01]  /*15a50*/  @!PT LDS RZ, [RZ] ;  /* 0x00000000fffff984 */ /* 0x000fe20000000800 */
[----:B------:R-:W-:Y:S01]  /*15a60*/  @!PT LDS RZ, [RZ] ;  /* 0x00000000fffff984 */ /* 0x000fe20000000800 */
[----:B------:R-:W-:Y:S04]  /*15a70*/  @!P1 LDGSTS.E.BYPASS.LTC128B.128 [R3+0x4000], desc[UR4][R212.64] ;  /* 0x04000000d4039fae */ /* 0x000fe8000b981a04 */
[----:B------:R1:W-:Y:S01]  /*15a80*/  @P1 STS.128 [R3+0x4000], RZ ;  /* 0x004000ff03001388 */ /* 0x0003e20000000c00 */
[--C-:B------:R-:W-:Y:S01]  /*15a90*/  IMAD.X R13, R11, 0x1, R6.reuse, P3 ;  /* 0x000000010b0d7824 */ /* 0x100fe200018e0606 */
[-C--:B------:R-:W-:Y:S02]  /*15aa0*/  IADD3 R14, P3, PT, R12, R5.reuse, RZ ;  /* 0x000000050c0e7210 */ /* 0x080fe40007f7e0ff */
[----:B------:R-:W-:Y:S01]  /*15ab0*/  @!PT LDS RZ, [RZ] ;  /* 0x00000000fffff984 */ /* 0x000fe20000000800 */
[----:B------:R-:W-:Y:S01]  /*15ac0*/  @!PT LDS RZ, [RZ] ;  /* 0x00000000fffff984 */ /* 0x000fe20000000800 */
[----:B------:R-:W-:Y:S01]  /*15ad0*/  @!PT LDS RZ, [RZ] ;  /* 0x00000000fffff984 */ /* 0x000fe20000000800 */
[----:B------:R-:W-:Y:S03]  /*15ae0*/  @!P0 LDGSTS.E.BYPASS.LTC128B.128 [R3+0x8000], desc[UR4][R212.64+0x80] ;  /* 0x08000080d4038fae */ /* 0x000fe6000b981a04 */
[----:B------:R-:W-:Y:S01]  /*15af0*/  IMAD.X R15, R13, 0x1, R6, P3 ;  /* 0x000000010d0f7824 */ /* 0x000fe200018e0606 */
[----:B------:R1:W-:Y:S01]  /*15b00*/  @P0 STS.128 [R3+0x8000], RZ ;  /* 0x008000ff03000388 */ /* 0x0003e20000000c00 */
[----:B------:R-:W-:-:S03]  /*15b10*/  IADD3 R16, P3, PT, R14, R5, RZ ;  /* 0x000000050e107210 */ /* 0x000fc60007f7e0ff */
[----:B------:R-:W-:Y:S01]  /*15b20*/  @!PT LDS RZ, [RZ] ;  /* 0x00000000fffff984 */ /* 0x000fe20000000800 */
[----:B------:R-:W-:Y:S01]  /*15b30*/  @!PT LDS RZ, [RZ] ;  /* 0x00000000fffff984 */ /* 0x000fe20000000800 */
[----:B------:R-:W-:Y:S01]  /*15b40*/  @!PT LDS RZ, [RZ] ;  /* 0x00000000fffff984 */ /* 0x000fe20000000800 */
[----:B------:R-:W-:Y:S01]  /*15b50*/  @!P1 LDGSTS.E.BYPASS.LTC128B.128 [R3+0x4800], desc[UR4][R8.64] ;  /* 0x0480000008039fae */ /* 0x000fe2000b981a04 */
[----:B------:R-:W-:Y:S01]  /*15b60*/  IADD3 R4, P4, PT, R16, R5, RZ ;  /* 0x0000000510047210 */ /* 0x000fe20007f9e0ff */
[----:B------:R-:W-:Y:S02]  /*15b70*/  IMAD.X R17, R15, 0x1, R6, P3 ;  /* 0x000000010f117824 */ /* 0x000fe400018e0606 */
        /* <DEDUP_REMOVED lines=11> */
[----:B--2---:R-:W-:-:S02]  /*15c30*/  @!P0 IMAD.MOV.U32 R8, RZ, RZ, R10 ;  /* 0x000000ffff088224 */ /* 0x004fc400078e000a */
[----:B------:R-:W-:-:S05]  /*15c40*/  @!P0 IMAD.MOV.U32 R9, RZ, RZ, R11 ;  /* 0x000000ffff098224 */ /* 0x000fca00078e000b */
[----:B------:R-:W-:Y:S01]  /*15c50*/  @!PT LDS RZ, [RZ] ;  /* 0x00000000fffff984 */ /* 0x000fe20000000800 */
[----:B------:R-:W-:Y:S01]  /*15c60*/  @!PT LDS RZ, [RZ] ;  /* 0x00000000fffff984 */ /* 0x000fe20000000800 */
[----:B------:R-:W-:Y:S01]  /*15c70*/  @!PT LDS RZ, [RZ] ;  /* 0x00000000fffff984 */ /* 0x000fe20000000800 */
[----:B------:R2:W-:Y:S01]  /*15c80*/  @!P0 LDGSTS.E.BYPASS.LTC128B.128 [R3+0x9000], desc[UR4][R8.64+0x80] ;  /* 0x0900008008038fae */ /* 0x0005e2000b981a04 */
[----:B---3--:R-:W-:Y:S01]  /*15c90*/  IADD3 R10, P3, PT, R4, R5, RZ ;  /* 0x00000005040a7210 */ /* 0x008fe20007f7e0ff */
[--C-:B------:R-:W-:Y:S02]  /*15ca0*/  IMAD.X R5, R17, 0x1, R6.reuse, P4 ;  /* 0x0000000111057824 */ /* 0x100fe400020e0606 */
[----:B------:R1:W-:Y:S02]  /*15cb0*/  @P0 STS.128 [R3+0x9000], RZ ;  /* 0x009000ff03000388 */ /* 0x0003e40000000c00 */
[----:B------:R-:W-:Y:S02]  /*15cc0*/  IMAD.X R11, R5, 0x1, R6, P3 ;  /* 0x00000001050b7824 */ /* 0x000fe400018e0606 */
[----:B------:R-:W-:Y:S01]  /*15cd0*/  @!PT LDS RZ, [RZ] ;  /* 0x00000000fffff984 */ /* 0x000fe20000000800 */
[----:B------:R-:W-:Y:S01]  /*15ce0*/  @!PT LDS RZ, [RZ] ;  /* 0x00000000fffff984 */ /* 0x000fe20000000800 */
[----:B------:R-:W-:Y:S01]  /*15cf0*/  @!PT LDS RZ, [RZ] ;  /* 0x00000000fffff984 */ /* 0x000fe20000000800 */
[----:B------:R-:W-:Y:S04]  /*15d00*/  @!P1 LDGSTS.E.BYPASS.LTC128B.128 [R3+0x5800], desc[UR4][R12.64] ;  /* 0x058000000c039fae */ /* 0x000fe8000b981a04 */
[----:B------:R1:W-:Y:S01]  /*15d10*/  @P1 STS.128 [R3+0x5800], RZ ;  /* 0x005800ff03001388 */ /* 0x0003e20000000c00 */
[----:B--2---:R-:W-:-:S02]  /*15d20*/  @!P0 IMAD.MOV.U32 R8, RZ, RZ, R12 ;  /* 0x000000ffff088224 */ /* 0x004fc400078e000c */
        /* <DEDUP_REMOVED lines=20> */
[----:B--2---:R-:W-:-:S03]  /*15e70*/  @!P0 IMAD.MOV.U32 R8, RZ, RZ, R16 ;  /* 0x000000ffff088224 */ /* 0x004fc600078e0010 */
[----:B------:R1:W-:Y:S01]  /*15e80*/  @P1 STS.128 [R3+0x6800], RZ ;  /* 0x006800ff03001388 */ /* 0x0003e20000000c00 */
        /* <DEDUP_REMOVED lines=27> */
.L_x_1837:
[----:B------:R-:W-:Y:S05]  /*16040*/  BSYNC.RECONVERGENT B1 ;  /* 0x0000000000017941 */ /* 0x000fea0003800200 */
.L_x_1836:
        /* <DEDUP_REMOVED lines=33> */
[----:B------:R-:W-:Y:S01]  /*16260*/  SHF.L.U32 R201, R200, 0x3, RZ ;  /* 0x00000003c8c97819 */ /* 0x000fe200000006ff */
[----:B------:R-:W1:Y:S01]  /*16270*/  SHFL.BFLY PT, R4, R7, 0x2, 0x1f ;  /* 0x0c401f0007047f89 */ /* 0x000e6200000e0000 */
[----:B------:R-:W-:Y:S02]  /*16280*/  LOP3.LUT R2, R2, 0x1c0, R0, 0xf8, !PT ;  /* 0x000001c002027812 */ /* 0x000fe400078ef800 */
[----:B------:R-:W-:Y:S01]  /*16290*/  IADD3 R53, PT, PT, R53, -0x2, RZ ;  /* 0xfffffffe35357810 */ /* 0x000fe20007ffe0ff */
[----:B------:R-:W3:Y:S01]  /*162a0*/  SHFL.BFLY PT, R5, R6, 0x2, 0x1f ;  /* 0x0c401f0006057f89 */ /* 0x000ee200000e0000 */
[----:B-1----:R-:W-:-:S02]  /*162b0*/  FMNMX.FTZ R4, R7, R4, !PT ;  /* 0x0000000407047209 */ /* 0x002fc40007810000 */
[----:B---3--:R-:W-:-:S03]  /*162c0*/  FMNMX.FTZ R5, R6, R5, !PT ;  /* 0x0000000506057209 */ /* 0x008fc60007810000 */
[----:B------:R-:W1:Y:S04]  /*162d0*/  SHFL.BFLY PT, R3, R4, 0x1, 0x1f ;  /* 0x0c201f0004037f89 */ /* 0x000e6800000e0000 */
[----:B------:R-:W3:Y:S01]  /*162e0*/  SHFL.BFLY PT, R134, R5, 0x1, 0x1f ;  /* 0x0c201f0005867f89 */ /* 0x000ee200000e0000 */
[----:B-1----:R-:W-:Y:S02]  /*162f0*/  FMNMX.FTZ R3, R4, R3, !PT ;  /* 0x0000000304037209 */ /* 0x002fe40007810000 */
[----:B---3--:R-:W-:Y:S02]  /*16300*/  FMNMX.FTZ R134, R5, R134, !PT ;  /* 0x0000008605867209 */ /* 0x008fe40007810000 */
[----:B------:R-:W-:Y:S02]  /*16310*/  LOP3.LUT R5, R201, 0x38, RZ, 0xc0, !PT ;  /* 0x00000038c9057812 */ /* 0x000fe400078ec0ff */
[----:B------:R-:W-:-:S02]  /*16320*/  FSETP.NEU.FTZ.AND P0, PT, R3, -INF , PT ;  /* 0xff8000000300780b */ /* 0x000fc40003f1d000 */
[----:B------:R-:W-:-:S04]  /*16330*/  LOP3.LUT R5, R2, R5, RZ, 0x3c, !PT ;  /* 0x0000000502057212 */ /* 0x000fc800078e3cff */
[----:B------:R-:W-:-:S04]  /*16340*/  LOP3.LUT R5, R5, 0x200, R0, 0xf8, !PT ;  /* 0x0000020005057812 */ /* 0x000fc800078ef800 */
[----:B------:R-:W-:-:S04]  /*16350*/  LEA R64, R5, UR6, 0x1 ;  /* 0x0000000605407c11 */ /* 0x000fc8000f8e08ff */
        /* <DEDUP_REMOVED lines=23> */
[----:B------:R-:W-:Y:S01]  /*164d0*/  LDSM.16.MT88.4 R88, [R0+0xc000] ;  /* 0x00c000000058783b */ /* 0x000fe20000004200 */
[-CC-:B------:R-:W-:Y:S01]  /*164e0*/  FFMA.FTZ R59, R54, R63.reuse, -R138.reuse ;  /* 0x0000003f363b7223 */ /* 0x180fe2000001088a */
[-CC-:B------:R-:W-:Y:S01]  /*164f0*/  FFMA.FTZ R55, R81, R63.reuse, -R138.reuse ;  /* 0x0000003f51377223 */ /* 0x180fe2000001088a */
[-CC-:B------:R-:W-:Y:S01]  /*16500*/  FFMA.FTZ R54, R83, R63.reuse, -R138.reuse ;  /* 0x0000003f53367223 */ /* 0x180fe2000001088a */
[-C--:B------:R-:W-:Y:S01]  /*16510*/  FFMA.FTZ R60, R73, R63.reuse, -R138 ;  /* 0x0000003f493c7223 */ /* 0x080fe2000001088a */
[----:B------:R-:W2:Y:S01]  /*16520*/  LDSM.16.MT88.4 R80, [R38+0xc000] ;  /* 0x00c000002650783b */ /* 0x000ea20000004200 */
[----:B------:R-:W-:Y:S01]  /*16530*/  MUFU.EX2 R58, R58 ;  /* 0x0000003a003a7308 */ /* 0x000fe20000000800 */
[-CC-:B------:R-:W-:Y:S01]  /*16540*/  FFMA.FTZ R48, R77, R63.reuse, -R62.reuse ;  /* 0x0000003f4d307223 */ /* 0x180fe2000001083e */
[-CC-:B------:R-:W-:Y:S01]  /*16550*/  FFMA.FTZ R47, R79, R63.reuse, -R62.reuse ;  /* 0x0000003f4f2f7223 */ /* 0x180fe2000001083e */
[----:B------:R-:W3:Y:S01]  /*16560*/  LDSM.16.MT88.4 R72, [R56+0xc000] ;  /* 0x00c000003848783b */ /* 0x000ee20000004200 */
[-CC-:B------:R-:W-:Y:S01]  /*16570*/  FFMA.FTZ R44, R87, R63.reuse, -R62.reuse ;  /* 0x0000003f572c7223 */ /* 0x180fe2000001083e */
[-C--:B------:R-:W-:Y:S01]  /*16580*/  FFMA.FTZ R43, R85, R63.reuse, -R62 ;  /* 0x0000003f552b7223 */ /* 0x080fe2000001083e */
[-CC-:B------:R-:W-:Y:S01]  /*16590*/  FFMA.FTZ R50, R93, R63.reuse, -R138.reuse ;  /* 0x0000003f5d327223 */ /* 0x180fe2000001088a */
[-CC-:B------:R-:W-:Y:S01]  /*165a0*/  FFMA.FTZ R49, R49, R63.reuse, -R138.reuse ;  /* 0x0000003f31317223 */ /* 0x180fe2000001088a */
[----:B------:R-:W4:Y:S01]  /*165b0*/  MUFU.EX2 R57, R57 ;  /* 0x0000003900397308 */ /* 0x000f220000000800 */
[-CC-:B------:R-:W-:Y:S01]  /*165c0*/  FFMA.FTZ R46, R101, R63.reuse, -R138.reuse ;  /* 0x0000003f652e7223 */ /* 0x180fe2000001088a */
[-C--:B------:R-:W-:Y:S01]  /*165d0*/  FFMA.FTZ R45, R45, R63.reuse, -R138 ;  /* 0x0000003f2d2d7223 */ /* 0x080fe2000001088a */
[-CC-:B------:R-:W-:Y:S01]  /*165e0*/  FFMA.FTZ R40, R143, R63.reuse, -R62.reuse ;  /* 0x0000003f8f287223 */ /* 0x180fe2000001083e */
[-CC-:B------:R-:W-:Y:S01]  /*165f0*/  FFMA.FTZ R39, R247, R63.reuse, -R62.reuse ;  /* 0x0000003ff7277223 */ /* 0x180fe2000001083e */
[----:B------:R-:W-:Y:S01]  /*16600*/  LDSM.16.MT88.4 R140, [R56+0x10800] ;  /* 0x01080000388c783b */ /* 0x000fe20000004200 */
        /* <DEDUP_REMOVED lines=40> */
[-C--:B------:R-:W-:Y:S01]  /*16890*/  FFMA.FTZ R66, R66, R63.reuse, -R138 ;  /* 0x0000003f42427223 */ /* 0x080fe2000001088a */
[----:B------:R-:W-:Y:S01]  /*168a0*/  FADD.FTZ R52, R52, R57 ;  /* 0x0000003934347221 */ /* 0x000fe20000010000 */
[----:B------:R-:W5:Y:S01]  /*168b0*/  MUFU.EX2 R54, R54 ;  /* 0x0000003600367308 */ /* 0x000f620000000800 */
[----:B----4-:R-:W-:Y:S01]  /*168c0*/  F2FP.BF16.F32.PACK_AB R112, R59, R60 ;  /* 0x0000003c3b70723e */ /* 0x010fe200000010ff */
[----:B------:R-:W-:Y:S01]  /*168d0*/  FADD.FTZ R60, R60, R59 ;  /* 0x0000003b3c3c7221 */ /* 0x000fe20000010000 */
[----:B------:R-:W-:Y:S01]  /*168e0*/  FFMA.FTZ R231, R61, R63, -R62 ;  /* 0x0000003f3de77223 */ /* 0x000fe2000001083e */
[----:B------:R-:W-:Y:S01]  /*168f0*/  FADD.FTZ R51, R51, R52 ;  /* 0x0000003433337221 */ /* 0x000fe20000010000 */
[----:B------:R-:W-:-:S03]  /*16900*/  ISETP.GE.AND P0, PT, R53, R206, PT ;  /* 0x000000ce3500720c */ /* 0x000fc60003f06270 */
[----:B------:R-:W-:Y:S08]  /*16910*/  MUFU.EX2 R48, R48 ;  /* 0x0000003000307308 */ /* 0x000ff00000000800 */
[----:B------:R-:W-:Y:S01]  /*16920*/  MUFU.EX2 R47, R47 ;  /* 0x0000002f002f7308 */ /* 0x000fe20000000800 */
[----:B-----5:R-:W-:-:S07]  /*16930*/  F2FP.BF16.F32.PACK_AB R114, R54, R55 ;  /* 0x000000373672723e */ /* 0x020fce00000010ff */
        /* <DEDUP_REMOVED lines=35> */
[----:B--2---:R-:W-:Y:S01]  /*16b70*/  F2FP.BF16.F32.PACK_AB R6, R45, R46 ;  /* 0x0000002e2d06723e */ /* 0x004fe200000010ff */
        /* <DEDUP_REMOVED lines=15> */
[C---:B------:R-:W-:Y:S06]  /*16c70*/  HMMA.16816.F32.BF16 R84, R4.reuse, R8, R84 ;  /* 0x000000080454723c */ /* 0x040fec0000041854 */
[----:B------:R-:W-:Y:S02]  /*16c80*/  MUFU.EX2 R148, R148 ;  /* 0x0000009400947308 */ /* 0x000fe40000000800 */
[C---:B------:R-:W-:Y:S01]  /*16c90*/  HMMA.16816.F32.BF16 R88, R4.reuse, R10, R88 ;  /* 0x0000000a0458723c */ /* 0x040fe20000041858 */
[----:B------:R-:W5:Y:S05]  /*16ca0*/  LDSM.16.MT88.4 R8, [R56+0xd000] ;  /* 0x00d000003808783b */ /* 0x000f6a0000004200 */
[----:B------:R-:W-:Y:S02]  /*16cb0*/  MUFU.EX2 R171, R171 ;  /* 0x000000ab00ab7308 */ /* 0x000fe40000000800 */
[C---:B------:R-:W-:Y:S06]  /*16cc0*/  HMMA.16816.F32.BF16 R68, R4.reuse, R20, R68 ;  /* 0x000000140444723c */ /* 0x040fec0000041844 */
[----:B------:R-:W-:Y:S02]  /*16cd0*/  MUFU.EX2 R150, R150 ;  /* 0x0000009600967308 */ /* 0x000fe40000000800 */
[C---:B------:R-:W-:Y:S01]  /*16ce0*/  HMMA.16816.F32.BF16 R72, R4.reuse, R22, R72 ;  /* 0x000000160448723c */ /* 0x040fe20000041848 */
[----:B------:R-:W5:Y:S05]  /*16cf0*/  LDSM.16.MT88.4 R20, [R38+0xd000] ;  /* 0x00d000002614783b */ /* 0x000f6a0000004200 */
        /* <DEDUP_REMOVED lines=13> */
[----:B------:R-:W1:Y:S02]  /*16dd0*/  MUFU.EX2 R140, R140 ;  /* 0x0000008c008c7308 */ /* 0x000e640000000800 */
[C---:B------:R-:W-:Y:S06]  /*16de0*/  HMMA.16816.F32.BF16 R120, R4.reuse, R28, R120 ;  /* 0x0000001c0478723c */ /* 0x040fec0000041878 */
[----:B------:R-:W-:Y:S02]  /*16df0*/  MUFU.EX2 R141, R141 ;  /* 0x0000008d008d7308 */ /* 0x000fe40000000800 */
[C---:B------:R-:W-:Y:S01]  /*16e00*/  HMMA.16816.F32.BF16 R108, R4.reuse, R30, R108 ;  /* 0x0000001e046c723c */ /* 0x040fe2000004186c */
[----:B------:R-:W-:Y:S05]  /*16e10*/  LDSM.16.MT88.4 R28, [R38+0x11000] ;  /* 0x01100000261c783b */ /* 0x000fea0000004200 */
[----:B------:R-:W1:Y:S02]  /*16e20*/  MUFU.EX2 R142, R142 ;  /* 0x0000008e008e7308 */ /* 0x000e640000000800 */
[C---:B--2---:R-:W-:Y:S06]  /*16e30*/  HMMA.16816.F32.BF16 R116, R4.reuse, R12, R116 ;  /* 0x0000000c0474723c */ /* 0x044fec0000041874 */
[----:B------:R-:W2:Y:S02]  /*16e40*/  MUFU.EX2 R143, R143 ;  /* 0x0000008f008f7308 */ /* 0x000ea40000000800 */
[----:B------:R-:W-:Y:S01]  /*16e50*/  HMMA.16816.F32.BF16 R112, R4, R14, R112 ;  /* 0x0000000e0470723c */ /* 0x000fe20000041870 */
[----:B------:R-:W2:Y:S02]  /*16e60*/  LDSM.16.MT88.4 R12, [R64+0x11000] ;  /* 0x01100000400c783b */ /* 0x000ea40000004200 */
        /* <DEDUP_REMOVED lines=248> */
[----:B------:R-:W-:Y:S02]  /*17df0*/  IMAD.MOV.U32 R0, RZ, RZ, R3 ;  /* 0x000000ffff007224 */ /* 0x000fe400078e0003 */
[----:B------:R-:W-:Y:S01]  /*17e00*/  IMAD.MOV.U32 R137, RZ, RZ, R134 ;  /* 0x000000ffff897224 */ /* 0x000fe200078e0086 */
[----:B------:R-:W-:-:S13]  /*17e10*/  ISETP.NE.AND.EX P4, PT, R227, RZ, PT, P4 ;  /* 0x000000ffe300720c */ /* 0x000fda0003f85340 */
.L_x_1848:
        /* <DEDUP_REMOVED lines=78> */
.L_x_1843:
[----:B------:R-:W-:Y:S05]  /*18300*/  BSYNC.RECONVERGENT B0 ;  /* 0x0000000000007941 */ /* 0x000fea0003800200 */
.L_x_1842:
[----:B------:R-:W1:Y:S01]  /*18310*/  S2UR UR7, SR_CgaCtaId ;  /* 0x00000000000779c3 */ /* 0x000e620000008800 */
[C---:B------:R-:W-:Y:S01]  /*18320*/  IMAD.SHL.U32 R201, R200.reuse, 0x8, RZ ;  /* 0x00000008c8c97824 */ /* 0x040fe200078e00ff */
[C---:B------:R-:W-:Y:S01]  /*18330*/  LOP3.LUT R4, R200.reuse, 0x38, RZ, 0xc0, !PT ;  /* 0x00000038c8047812 */ /* 0x040fe200078ec0ff */
[C---:B------:R-:W-:Y:S01]  /*18340*/  IMAD.SHL.U32 R207, R200.reuse, 0x40, RZ ;  /* 0x00000040c8cf7824 */ /* 0x040fe200078e00ff */
[----:B------:R-:W-:Y:S01]  /*18350*/  UMOV UR9, 0x400 ;  /* 0x0000040000097882 */ /* 0x000fe20000000000 */
[----:B------:R-:W-:Y:S01]  /*18360*/  SHF.R.U32.HI R204, RZ, 0x1, R200 ;  /* 0x00000001ffcc7819 */ /* 0x000fe200000116c8 */
[----:B------:R-:W-:Y:S01]  /*18370*/  IMAD.SHL.U32 R3, R200, 0x20, RZ ;  /* 0x00000020c8037824 */ /* 0x000fe200078e00ff */
[----:B------:R-:W-:Y:S01]  /*18380*/  LOP3.LUT R5, R201, 0x38, RZ, 0xc0, !PT ;  /* 0x00000038c9057812 */ /* 0x000fe200078ec0ff */
[----:B------:R-:W-:Y:S01]  /*18390*/  VIADD R229, R229, 0xffffffff ;  /* 0xffffffffe5e57836 */ /* 0x000fe20000000000 */
[----:B------:R-:W-:Y:S01]  /*183a0*/  LOP3.LUT R6, R201, 0x1c0, RZ, 0xc0, !PT ;  /* 0x000001c0c9067812 */ /* 0x000fe200078ec0ff */
[----:B------:R-:W-:Y:S01]  /*183b0*/  BSSY.RECONVERGENT B1, `(.L_x_1844) ;  /* 0x00001fc000017945 */ /* 0x000fe20003800200 */
[C---:B------:R-:W-:Y:S02]  /*183c0*/  LOP3.LUT R9, R5.reuse, 0x40, RZ, 0xfc, !PT ;  /* 0x0000004005097812 */ /* 0x040fe400078efcff */
[-C--:B------:R-:W-:Y:S02]  /*183d0*/  ISETP.GE.AND P3, PT, R5, R220.reuse, PT ;  /* 0x000000dc0500720c */ /* 0x080fe40003f66270 */
[----:B------:R-:W-:Y:S02]  /*183e0*/  ISETP.GE.AND P1, PT, R9, R220, PT ;  /* 0x000000dc0900720c */ /* 0x000fe40003f26270 */
[----:B------:R-:W-:Y:S02]  /*183f0*/  LOP3.LUT R4, R5, R6, R4, 0x1e, !PT ;  /* 0x0000000605047212 */ /* 0x000fe400078e1e04 */
[----:B------:R-:W-:Y:S02]  /*18400*/  LOP3.LUT R9, R201, 0x1e00, RZ, 0xc0, !PT ;  /* 0x00001e00c9097812 */ /* 0x000fe400078ec0ff */
[C---:B------:R-:W-:Y:S02]  /*18410*/  LOP3.LUT R2, R207.reuse, 0x200, RZ, 0xc0, !PT ;  /* 0x00000200cf027812 */ /* 0x040fe400078ec0ff */
[----:B------:R-:W-:Y:S01]  /*18420*/  LOP3.LUT R4, R4, R9, RZ, 0xfc, !PT ;  /* 0x0000000904047212 */ /* 0x000fe200078efcff */
[----:B-1----:R-:W-:Y:S01]  /*18430*/  ULEA UR6, UR7, UR9, 0x18 ;  /* 0x0000000907067291 */ /* 0x002fe2000f8ec0ff */
[----:B------:R-:W-:Y:S02]  /*18440*/  LOP3.LUT R7, R207, 0x1c0, RZ, 0xc0, !PT ;  /* 0x000001c0cf077812 */ /* 0x000fe400078ec0ff */
[----:B------:R-:W-:Y:S02]  /*18450*/  LOP3.LUT R138, R204, 0x8, RZ, 0xc0, !PT ;  /* 0x00000008cc8a7812 */ /* 0x000fe400078ec0ff */
[----:B------:R-:W-:Y:S02]  /*18460*/  LOP3.LUT R3, R2, 0x7c00, R3, 0xf8, !PT ;  /* 0x00007c0002037812 */ /* 0x000fe400078ef803 */
[----:B------:R-:W-:Y:S02]  /*18470*/  LEA R235, R4, UR6, 0x1 ;  /* 0x0000000604eb7c11 */ /* 0x000fe4000f8e08ff */
[----:B------:R-:W-:Y:S02]  /*18480*/  LOP3.LUT R2, R7, 0x8, R200, 0xf8, !PT ;  /* 0x0000000807027812 */ /* 0x000fe400078ef8c8 */
[----:B------:R-:W-:Y:S01]  /*18490*/  LOP3.LUT R138, R138, 0x1c0, R207, 0xf8, !PT ;  /* 0x000001c08a8a7812 */ /* 0x000fe200078ef8cf */
[----:B------:R-:W-:Y:S01]  /*184a0*/  @!PT LDS RZ, [RZ] ;  /* 0x00000000fffff984 */ /* 0x000fe20000000800 */
[----:B------:R-:W-:Y:S01]  /*184b0*/  @!PT LDS RZ, [RZ] ;  /* 0x00000000fffff984 */ /* 0x000fe20000000800 */
[----:B------:R-:W-:Y:S01]  /*184c0*/  @!PT LDS RZ, [RZ] ;  /* 0x00000000fffff984 */ /* 0x000fe20000000800 */
[----:B------:R-:W-:Y:S01]  /*184d0*/  @!P3 LDGSTS.E.BYPASS.LTC128B.128 [R235+0xc000], desc[UR4][R214.64] ;  /* 0x0c000000d6ebbfae */ /* 0x000fe2000b981a04 */
[-C--:B------:R-:W-:Y:S02]  /*184e0*/  LOP3.LUT R139, R2, R5.reuse, RZ, 0x3c, !PT ;  /* 0x00000005028b7212 */ /* 0x080fe400078e3cff */
[----:B------:R-:W-:Y:S01]  /*184f0*/  LOP3.LUT R138, R138, R5, RZ, 0x3c, !PT ;  /* 0x000000058a8a7212 */ /* 0x000fe200078e3cff */
[C---:B------:R-:W-:Y:S01]  /*18500*/  IMAD.SHL.U32 R5, R210.reuse, 0x20, RZ ;  /* 0x00000020d2057824 */ /* 0x040fe200078e00ff */
[----:B------:R-:W-:Y:S01]  /*18510*/  @P3 STS.128 [R235+0xc000], RZ ;  /* 0x00c000ffeb003388 */ /* 0x000fe20000000c00 */
[----:B------:R-:W-:Y:S02]  /*18520*/  SHF.L.U64.HI R4, R210, 0x5, R211 ;  /* 0x00000005d2047819 */ /* 0x000fe400000102d3 */
[----:B------:R-:W-:Y:S01]  /*18530*/  LOP3.LUT R2, R207, 0x400, RZ, 0xc0, !PT ;  /* 0x00000400cf027812 */ /* 0x000fe200078ec0ff */
[----:B------:R-:W-:Y:S01]  /*18540*/  @!PT LDS RZ, [RZ] ;  /* 0x00000000fffff984 */ /* 0x000fe20000000800 */
[----:B------:R-:W-:Y:S01]  /*18550*/  @!PT LDS RZ, [RZ] ;  /* 0x00000000fffff984 */ /* 0x000fe20000000800 */
[----:B------:R-:W-:Y:S01]  /*18560*/  @!PT LDS RZ, [RZ] ;  /* 0x00000000fffff984 */ /* 0x000fe20000000800 */
[----:B------:R-:W-:Y:S01]  /*18570*/  @!P1 LDGSTS.E.BYPASS.LTC128B.128 [R235+0x10000], desc[UR4][R214.64+0x80] ;  /* 0x10000080d6eb9fae */ /* 0x000fe2000b981a04 */
[----:B------:R-:W-:Y:S02]  /*18580*/  IADD3 R6, P0, PT, R5, R214, RZ ;  /* 0x000000d605067210 */ /* 0x000fe40007f1e0ff */
[----:B------:R-:W-:Y:S01]  /*18590*/  LOP3.LUT R3, R3, R138, RZ, 0xfc, !PT ;  /* 0x0000008a03037212 */ /* 0x000fe200078efcff */
[----:B------:R-:W-:Y:S01]  /*185a0*/  @P1 STS.128 [R235+0x10000], RZ ;  /* 0x010000ffeb001388 */ /* 0x000fe20000000c00 */
[----:B------:R-:W-:Y:S01]  /*185b0*/  IMAD R139, R139, 0x2, R2 ;  /* 0x000000028b8b7824 */ /* 0x000fe200078e0202 */
[----:B------:R-:W-:Y:S01]  /*185c0*/  LOP3.LUT P2, RZ, R200, 0x4, RZ, 0xc0, !PT ;  /* 0x00000004c8ff7812 */ /* 0x000fe2000784c0ff */
[----:B------:R-:W-:Y:S01]  /*185d0*/  IMAD.X R7, R4, 0x1, R215, P0 ;  /* 0x0000000104077824 */ /* 0x000fe200000e06d7 */
[-C--:B------:R-:W-:Y:S01]  /*185e0*/  IADD3 R10, P0, PT, R6, R5.reuse, RZ ;  /* 0x00000005060a7210 */ /* 0x080fe20007f1e0ff */
[----:B------:R-:W-:Y:S01]  /*185f0*/  VIADD R2, R139, UR6 ;  /* 0x000000068b027c36 */ /* 0x000fe20008000000 */
[----:B------:R-:W-:Y:S02]  /*18600*/  LEA R184, R3, UR6, 0x1 ;  /* 0x0000000603b87c11 */ /* 0x000fe4000f8e08ff */
[----:B------:R-:W-:Y:S01]  /*18610*/  @!PT LDS RZ, [RZ] ;  /* 0x00000000fffff984 */ /* 0x000fe20000000800 */
[----:B------:R-:W-:Y:S01]  /*18620*/  @!PT LDS RZ, [RZ] ;  /* 0x00000000fffff984 */ /* 0x000fe20000000800 */
[----:B------:R-:W-:Y:S01]  /*18630*/  @!PT LDS RZ, [RZ] ;  /* 0x00000000fffff984 */ /* 0x000fe20000000800 */
[----:B------:R-:W-:Y:S01]  /*18640*/  @!P3 LDGSTS.E.BYPASS.LTC128B.128 [R235+0xc800], desc[UR4][R6.64] ;  /* 0x0c80000006ebbfae */ /* 0x000fe2000b981a04 */
[--C-:B------:R-:W-:Y:S01]  /*18650*/  IMAD.X R11, R7, 0x1, R4.reuse, P0 ;  /* 0x00000001070b7824 */ /* 0x100fe200000e0604 */
[-C--:B------:R-:W-:Y:S02]  /*18660*/  IADD3 R8, P0, PT, R10, R5.reuse, RZ ;  /* 0x000000050a087210 */ /* 0x080fe40007f1e0ff */
[----:B------:R-:W-:Y:S01]  /*18670*/  @P3 STS.128 [R235+0xc800], RZ ;  /* 0x00c800ffeb003388 */ /* 0x000fe20000000c00 */
[----:B------:R-:W-:Y:S02]  /*18680*/  SEL R135, R202, 0xffffffc0, !P2 ;  /* 0xffffffc0ca877807 */ /* 0x000fe40005000000 */
[----:B------:R-:W-:Y:S01]  /*18690*/  IMAD.X R9, R11, 0x1, R4, P0 ;  /* 0x000000010b097824 */ /* 0x000fe200000e0604 */
[----:B------:R-:W-:Y:S01]  /*186a0*/  @!PT LDS RZ, [RZ] ;  /* 0x00000000fffff984 */ /* 0x000fe20000000800 */
[----:B------:R-:W-:Y:S01]  /*186b0*/  @!PT LDS RZ, [RZ] ;  /* 0x00000000fffff984 */ /* 0x000fe20000000800 */
[----:B------:R-:W-:Y:S01]  /*186c0*/  @!PT LDS RZ, [RZ] ;  /* 0x00000000fffff984 */ /* 0x000fe20000000800 */
[----:B------:R-:W-:Y:S01]  /*186d0*/  @!P1 LDGSTS.E.BYPASS.LTC128B.128 [R235+0x10800], desc[UR4][R6.64+0x80] ;  /* 0x1080008006eb9fae */ /* 0x000fe2000b981a04 */
[-C--:B------:R-:W-:Y:S01]  /*186e0*/  IADD3 R12, P0, PT, R8, R5.reuse, RZ ;  /* 0x00000005080c7210 */ /* 0x080fe20007f1e0ff */
[----:B------:R-:W-:Y:S02]  /*186f0*/  IMAD.IADD R188, R135, 0x1, R184 ;  /* 0x0000000187bc7824 */ /* 0x000fe400078e02b8 */
[----:B------:R-:W-:Y:S02]  /*18700*/  @P1 STS.128 [R235+0x10800], RZ ;  /* 0x010800ffeb001388 */ /* 0x000fe40000000c00 */
[--C-:B------:R-:W-:Y:S02]  /*18710*/  IMAD.X R13, R9, 0x1, R4.reuse, P0 ;  /* 0x00000001090d7824 */ /* 0x100fe400000e0604 */
        /* <DEDUP_REMOVED lines=36> */
[-C--:B--2---:R-:W-:Y:S03]  /*18960*/  IADD3 R8, P0, PT, R10, R5.reuse, RZ ;  /* 0x000000050a087210 */ /* 0x084fe60007f1e0ff */
        /* <DEDUP_REMOVED lines=20> */
[----:B------:R1:W-:Y:S02]  /*18ab0*/  @!P1 LDGSTS.E.BYPASS.LTC128B.128 [R235+0x13000], desc[UR4][R8.64+0x80] ;  /* 0x1300008008eb9fae */ /* 0x0003e4000b981a04 */
[C---:B------:R-:W-:Y:S02]  /*18ac0*/  IMAD.IADD R136, R205.reuse, 0x1, R184 ;  /* 0x00000001cd887824 */ /* 0x040fe400078e02b8 */
[----:B------:R-:W-:Y:S01]  /*18ad0*/  @P1 STS.128 [R235+0x13000], RZ ;  /* 0x013000ffeb001388 */ /* 0x000fe20000000c00 */
[--C-:B------:R-:W-:Y:S02]  /*18ae0*/  IMAD.IADD R3, R205, 0x1, R2.reuse ;  /* 0x00000001cd037824 */ /* 0x100fe400078e0202 */
[----:B------:R-:W-:Y:S01]  /*18af0*/  IMAD.IADD R2, R135, 0x1, R2 ;  /* 0x0000000187027824 */ /* 0x000fe200078e0202 */
[----:B------:R-:W-:Y:S01]  /*18b00*/  @!PT LDS RZ, [RZ] ;  /* 0x00000000fffff984 */ /* 0x000fe20000000800 */
[----:B------:R-:W-:Y:S01]  /*18b10*/  @!PT LDS RZ, [RZ] ;  /* 0x00000000fffff984 */ /* 0x000fe20000000800 */
[----:B------:R-:W-:Y:S01]  /*18b20*/  @!PT LDS RZ, [RZ] ;  /* 0x00000000fffff984 */ /* 0x000fe20000000800 */
[----:B------:R-:W-:Y:S01]  /*18b30*/  @!P3 LDGSTS.E.BYPASS.LTC128B.128 [R235+0xf800], desc[UR4][R6.64] ;  /* 0x0f80000006ebbfae */ /* 0x000fe2000b981a04 */
[C---:B------:R-:W-:Y:S02]  /*18b40*/  IMAD.IADD R135, R205.reuse, 0x1, R188 ;  /* 0x00000001cd877824 */ /* 0x040fe400078e02bc */
[----:B------:R-:W-:Y:S01]  /*18b50*/  IMAD.IADD R134, R205, 0x1, R2 ;  /* 0x00000001cd867824 */ /* 0x000fe200078e0202 */
        /* <DEDUP_REMOVED lines=288> */
.L_x_1847:
[----:B------:R-:W-:Y:S05]  /*19d60*/  BSYNC.RECONVERGENT B0 ;  /* 0x0000000000007941 */ /* 0x000fea0003800200 */
.L_x_1846:
        /* <DEDUP_REMOVED lines=96> */
.L_x_1845:
[----:B------:R-:W-:Y:S05]  /*1a370*/  BSYNC.RECONVERGENT B1 ;  /* 0x0000000000017941 */ /* 0x000fea0003800200 */
.L_x_1844:
        /* <DEDUP_REMOVED lines=546> */
.L_x_1841:
        /* <DEDUP_REMOVED lines=11> */
.L_x_1870:
[----:B---34-:R-:W-:Y:S01]  /*1c650*/  FADD.FTZ R8, R8, R13 ;  /* 0x0000000d08087221 */ /* 0x018fe20000010000 */
[----:B------:R-:W-:Y:S01]  /*1c660*/  FSETP.NE.FTZ.AND P1, PT, R12, RZ, PT ;  /* 0x000000ff0c00720b */ /* 0x000fe20003f35000 */
[----:B------:R-:W2:Y:S01]  /*1c670*/  MUFU.RCP R9, R12 ;  /* 0x0000000c00097308 */ /* 0x000ea20000001000 */
[----:B------:R-:W-:Y:S01]  /*1c680*/  SHF.L.U32 R4, R200, 0x1, RZ ;  /* 0x00000001c8047819 */ /* 0x000fe200000006ff */
[----:B------:R-:W-:Y:S05]  /*1c690*/  WARPSYNC.ALL ;  /* 0x0000000000007948 */ /* 0x000fea0003800000 */
[----:B------:R-:W-:Y:S01]  /*1c6a0*/  FSETP.NE.FTZ.AND P0, PT, R8, RZ, PT ;  /* 0x000000ff0800720b */ /* 0x000fe20003f15000 */
[----:B------:R-:W3:Y:S01]  /*1c6b0*/  MUFU.RCP R7, R8 ;  /* 0x0000000800077308 */ /* 0x000ee20000001000 */
[----:B------:R-:W-:-:S02]  /*1c6c0*/  SHF.L.U32 R6, R200, 0x4, RZ ;  /* 0x00000004c8067819 */ /* 0x000fc400000006ff */
[----:B------:R-:W-:Y:S02]  /*1c6d0*/  SHF.L.U32 R5, R200, 0x5, RZ ;  /* 0x00000005c8057819 */ /* 0x000fe400000006ff */
[----:B------:R-:W-:Y:S02]  /*1c6e0*/  LOP3.LUT R10, R4, 0x6, RZ, 0xc0, !PT ;  /* 0x00000006040a7812 */ /* 0x000fe400078ec0ff */
[----:B------:R-:W-:Y:S01]  /*1c6f0*/  LOP3.LUT R13, R6, 0x1c0, RZ, 0xc0, !PT ;  /* 0x000001c0060d7812 */ /* 0x000fe200078ec0ff */
[----:B------:R-:W4:Y:S01]  /*1c700*/  @P1 MUFU.LG2 R11, R12 ;  /* 0x0000000c000b1308 */ /* 0x000f220000000c00 */
[----:B--2---:R-:W-:Y:S02]  /*1c710*/  FSEL R9, R9, 1, P1 ;  /* 0x3f80000009097808 */ /* 0x004fe40000800000 */
[----:B------:R-:W-:Y:S02]  /*1c720*/  LOP3.LUT R5, R10, 0x7c00, R5, 0xf8, !PT ;  /* 0x00007c000a057812 */ /* 0x000fe400078ef805 */
[----:B------:R-:W-:Y:S01]  /*1c730*/  LOP3.LUT R4, R13, 0x38, R4, 0xf8, !PT ;  /* 0x000000380d047812 */ /* 0x000fe200078ef804 */
[C---:B------:R-:W-:Y:S01]  /*1c740*/  FMUL.FTZ R128, R9.reuse, R128 ;  /* 0x0000008009807220 */ /* 0x040fe20000410000 */
[----:B------:R-:W-:Y:S01]  /*1c750*/  FMUL.FTZ R129, R9, R129 ;  /* 0x0000008109817220 */ /* 0x000fe20000410000 */
[----:B------:R-:W2:Y:S01]  /*1c760*/  @P0 MUFU.LG2 R8, R8 ;  /* 0x0000000800080308 */ /* 0x000ea20000000c00 */
[----:B---3--:R-:W-:Y:S01]  /*1c770*/  FSEL R7, R7, 1, P0 ;  /* 0x3f80000007077808 */ /* 0x008fe20000000000 */
[C---:B------:R-:W-:Y:S01]  /*1c780*/  FMUL.FTZ R124, R9.reuse, R124 ;  /* 0x0000007c097c7220 */ /* 0x040fe20000410000 */
[C---:B------:R-:W-:Y:S01]  /*1c790*/  FMUL.FTZ R125, R9.reuse, R125 ;  /* 0x0000007d097d7220 */ /* 0x040fe20000410000 */
[C---:B------:R-:W-:Y:S01]  /*1c7a0*/  FMUL.FTZ R68, R9.reuse, R68 ;  /* 0x0000004409447220 */ /* 0x040fe20000410000 */
[C---:B------:R-:W-:Y:S01]  /*1c7b0*/  FMUL.FTZ R69, R9.reuse, R69 ;  /* 0x0000004509457220 */ /* 0x040fe20000410000 */
[C---:B------:R-:W-:Y:S01]  /*1c7c0*/  FMUL.FTZ R72, R9.reuse, R72 ;  /* 0x0000004809487220 */ /* 0x040fe20000410000 */
[C---:B------:R-:W-:Y:S01]  /*1c7d0*/  FMUL.FTZ R73, R9.reuse, R73 ;  /* 0x0000004909497220 */ /* 0x040fe20000410000 */
[----:B------:R-:W-:Y:S01]  /*1c7e0*/  FMUL.FTZ R76, R9, R76 ;  /* 0x0000004c094c7220 */ /* 0x000fe20000410000 */
[----:B----4-:R-:W-:Y:S01]  /*1c7f0*/  @P1 FMUL.FTZ R11, R11, 0.69314718246459960938 ;  /* 0x3f3172180b0b1820 */ /* 0x010fe20000410000 */
        /* <DEDUP_REMOVED lines=23> */
[----:B--2---:R-:W-:Y:S01]  /*1c970*/  @P0 FMUL.FTZ R9, R8, 0.69314718246459960938 ;  /* 0x3f31721808090820 */ /* 0x004fe20000410000 */
[----:B------:R-:W-:Y:S01]  /*1c980*/  MOV R0, 0xff800000 ;  /* 0xff80000000007802 */ /* 0x000fe20000000f00 */
[C---:B-----5:R-:W-:Y:S01]  /*1c990*/  @P1 FFMA.FTZ R0, R2.reuse, R134, R11 ;  /* 0x0000008602001223 */ /* 0x060fe2000001000b */
        /* <DEDUP_REMOVED lines=33> */
[----:B------:R-:W-:Y:S01]  /*1cbb0*/  LOP3.LUT R4, R5, R4, RZ, 0xfc, !PT ;  /* 0x0000000405047212 */ /* 0x000fe200078efcff */
[----:B------:R-:W-:Y:S01]  /*1cbc0*/  @P0 FFMA.FTZ R134, R2, R3, R9 ;  /* 0x0000000302860223 */ /* 0x000fe20000010009 */
[----:B------:R-:W-:Y:S01]  /*1cbd0*/  BAR.SYNC.DEFER_BLOCKING 0x0 ;  /* 0x0000000000007b1d */ /* 0x000fe20000010000 */
[----:B------:R-:W-:-:S02]  /*1cbe0*/  R2P PR, R200, 0x18 ;  /* 0x00000018c8007804 */ /* 0x000fc40000000000 */
[----:B------:R-:W-:Y:S02]  /*1cbf0*/  LEA R4, R4, UR6, 0x2 ;  /* 0x0000000604047c11 */ /* 0x000fe4000f8e10ff */
[----:B------:R-:W-:Y:S02]  /*1cc00*/  SEL R203, R203, 0xffffffe0, !P2 ;  /* 0xffffffe0cbcb7807 */ /* 0x000fe40005000000 */
[----:B------:R-:W-:Y:S01]  /*1cc10*/  SEL R3, R202, 0xffffffc0, !P3 ;  /* 0xffffffc0ca037807 */ /* 0x000fe20005800000 */
[C---:B------:R-:W-:Y:S02]  /*1cc20*/  VIADD R8, R4.reuse, 0x80 ;  /* 0x0000008004087836 */ /* 0x040fe40000000000 */
[--C-:B------:R-:W-:Y:S02]  /*1cc30*/  IMAD.IADD R2, R203, 0x1, R4.reuse ;  /* 0x00000001cb027824 */ /* 0x100fe400078e0204 */
[----:B------:R-:W-:Y:S02]  /*1cc40*/  IMAD.IADD R10, R3, 0x1, R4 ;  /* 0x00000001030a7824 */ /* 0x000fe400078e0204 */
[----:B------:R-:W-:-:S02]  /*1cc50*/  @P4 IADD3 R8, PT, PT, R4, -0x80, RZ ;  /* 0xffffff8004084810 */ /* 0x000fc40007ffe0ff */
[C---:B------:R-:W-:Y:S02]  /*1cc60*/  IMAD.IADD R5, R203.reuse, 0x1, R10 ;  /* 0x00000001cb057824 */ /* 0x040fe400078e020a */
[----:B------:R-:W-:Y:S01]  /*1cc70*/  IADD3 R7, PT, PT, R203, R8, RZ ;  /* 0x00000008cb077210 */ /* 0x000fe20007ffe0ff */
[----:B------:R-:W-:-:S04]  /*1cc80*/  IMAD.IADD R12, R3, 0x1, R8 ;  /* 0x00000001030c7824 */ /* 0x000fc800078e0208 */
[----:B------:R-:W-:Y:S01]  /*1cc90*/  IMAD.IADD R203, R203, 0x1, R12 ;  /* 0x00000001cbcb7824 */ /* 0x000fe200078e020c */
[----:B------:R-:W-:Y:S04]  /*1cca0*/  STS.64 [R4], R128 ;  /* 0x0000008004007388 */ /* 0x000fe80000000a00 */
[----:B------:R-:W-:Y:S04]  /*1ccb0*/  STS.64 [R4+0x800], R130 ;  /* 0x0008008204007388 */ /* 0x000fe80000000a00 */
[----:B------:R-:W-:Y:S04]  /*1ccc0*/  STS.64 [R2], R124 ;  /* 0x0000007c02007388 */ /* 0x000fe80000000a00 */
        /* <DEDUP_REMOVED lines=30> */
[----:B---3--:R-:W3:Y:S04]  /*1ceb0*/  LD.E R4, desc[UR4][R132.64+0x60] ;  /* 0x0000600484047980 */ /* 0x008ee8000c101900 */
[----:B------:R2:W5:Y:S01]  /*1cec0*/  LD.E R3, desc[UR4][R132.64+0xcc] ;  /* 0x0000cc0484037980 */ /* 0x000562000c101900 */
[----:B----4-:R-:W-:Y:S01]  /*1ced0*/  IMAD.SHL.U32 R2, R200, 0x4, RZ ;  /* 0x00000004c8027824 */ /* 0x010fe200078e00ff */
[----:B------:R-:W-:-:S02]  /*1cee0*/  LOP3.LUT R6, R6, 0x10, RZ, 0xc0, !PT ;  /* 0x0000001006067812 */ /* 0x000fc400078ec0ff */
[----:B------:R4:W5:Y:S01]  /*1cef0*/  LD.E.64 R78, desc[UR4][R132.64+0x78] ;  /* 0x00007804844e7980 */ /* 0x000962000c101b00 */
[----:B------:R-:W-:Y:S02]  /*1cf00*/  SHF.L.U32 R68, R217, 0x6, RZ ;  /* 0x00000006d9447819 */ /* 0x000fe400000006ff */
[----:B-1----:R-:W-:Y:S01]  /*1cf10*/  LOP3.LUT R5, R2, 0x1f8, RZ, 0xc0, !PT ;  /* 0x000001f802057812 */ /* 0x002fe200078ec0ff */
[----:B------:R4:W5:Y:S01]  /*1cf20*/  LD.E.64 R76, desc[UR4][R132.64+0xa8] ;  /* 0x0000a804844c7980 */ /* 0x000962000c101b00 */
[----:B------:R-:W-:Y:S02]  /*1cf30*/  SHF.R.U32.HI R7, RZ, 0x2, R200 ;  /* 0x00000002ff077819 */ /* 0x000fe400000116c8 */
[----:B------:R-:W-:Y:S02]  /*1cf40*/  LOP3.LUT R5, R5, 0x38, R204, 0x78, !PT ;  /* 0x0000003805057812 */ /* 0x000fe400078e78cc */
[----:B------:R-:W-:Y:S01]  /*1cf50*/  LOP3.LUT R74, R204, 0x30, RZ, 0xc0, !PT ;  /* 0x00000030cc4a7812 */ /* 0x000fe200078ec0ff */
[----:B------:R-:W-:Y:S01]  /*1cf60*/  BAR.SYNC.DEFER_BLOCKING 0x0 ;  /* 0x0000000000007b1d */ /* 0x000fe20000010000 */
[----:B------:R-:W-:Y:S01]  /*1cf70*/  LOP3.LUT P0, RZ, R200, 0x3, RZ, 0xc0, !PT ;  /* 0x00000003c8ff7812 */ /* 0x000fe2000780c0ff */
[----:B------:R-:W-:Y:S01]  /*1cf80*/  IMAD R69, R5, 0x4, R6 ;  /* 0x0000000405457824 */ /* 0x000fe200078e0206 */
[----:B------:R-:W-:-:S04]  /*1cf90*/  LOP3.LUT R74, R74, 0x7, R7, 0xf8, !PT ;  /* 0x000000074a4a7812 */ /* 0x000fc800078ef807 */
[----:B------:R4:W1:Y:S04]  /*1cfa0*/  LDS.128 R64, [R69+UR6] ;  /* 0x0000000645407984 */ /* 0x0008680008000c00 */
[----:B------:R4:W1:Y:S04]  /*1cfb0*/  LDS.128 R60, [R69+UR6+0x800] ;  /* 0x00080006453c7984 */ /* 0x0008680008000c00 */
        /* <DEDUP_REMOVED lines=12> */
[----:B------:R4:W1:Y:S01]  /*1d080*/  LDS.128 R8, [R69+UR6+0x7000] ;  /* 0x0070000645087984 */ /* 0x0008620008000c00 */
[----:B------:R-:W-:Y:S01]  /*1d090*/  BSSY.RECONVERGENT B0, `(.L_x_1850) ;  /* 0x0000010000007945 */ /* 0x000fe20003800200 */
[----:B--2---:R-:W-:-:S04]  /*1d0a0*/  IMAD R70, R70, UR8, R223 ;  /* 0x0000000846467c24 */ /* 0x004fc8000f8e02df */
[----:B---3--:R-:W-:-:S04]  /*1d0b0*/  IMAD R4, R70, R4, R221 ;  /* 0x0000000446047224 */ /* 0x008fc800078e02dd */
[----:B------:R-:W-:Y:S02]  /*1d0c0*/  IMAD R71, R71, R4, R68 ;  /* 0x0000000447477224 */ /* 0x000fe400078e0244 */
[----:B------:R4:W2:Y:S01]  /*1d0d0*/  LDS.128 R4, [R69+UR6+0x7800] ;  /* 0x0078000645047984 */ /* 0x0008a20008000c00 */
[----:B-1----:R-:W-:Y:S05]  /*1d0e0*/  @P0 BRA `(.L_x_1851) ;  /* 0x0000000000280947 */ /* 0x002fea0003800000 */
[----:B----4-:R-:W-:Y:S01]  /*1d0f0*/  IMAD.IADD R69, R219, 0x1, -R68 ;  /* 0x00000001db457824 */ /* 0x010fe200078e0a44 */
[----:B------:R-:W-:Y:S01]  /*1d100*/  IADD3 R70, P0, PT, R71, R74, RZ ;  /* 0x0000004a47467210 */ /* 0x000fe20007f1e0ff */
[----:B------:R-:W-:-:S03]  /*1d110*/  VIADD R72, R74, 0x8 ;  /* 0x000000084a487836 */ /* 0x000fc60000000000 */
[-C--:B------:R-:W-:Y:S02]  /*1d120*/  ISETP.GE.AND P2, PT, R74, R69.reuse, PT ;  /* 0x000000454a00720c */ /* 0x080fe40003f46270 */
[----:B------:R-:W-:Y:S02]  /*1d130*/  ISETP.GE.AND P1, PT, R72, R69, PT ;  /* 0x000000454800720c */ /* 0x000fe40003f26270 */
[----:B------:R-:W-:Y:S02]  /*1d140*/  LEA.HI.X.SX32 R69, R71, RZ, 0x1, P0 ;  /* 0x000000ff47457211 */ /* 0x000fe400000f0eff */
[----:B-----5:R-:W-:-:S04]  /*1d150*/  LEA R72, P0, R70, R76, 0x2 ;  /* 0x0000004c46487211 */ /* 0x020fc800078010ff */
[----:B------:R-:W-:-:S05]  /*1d160*/  LEA.HI.X R73, R70, R77, R69, 0x2, P0 ;  /* 0x0000004d46497211 */ /* 0x000fca00000f1445 */
[----:B------:R1:W-:Y:S04]  /*1d170*/  @!P2 ST.E desc[UR4][R72.64], R0 ;  /* 0x000000004800a985 */ /* 0x0003e8000c101904 */
[----:B------:R1:W-:Y:S02]  /*1d180*/  @!P1 ST.E desc[UR4][R72.64+0x20], R134 ;  /* 0x0000208648009985 */ /* 0x0003e4000c101904 */
.L_x_1851:
[----:B------:R-:W-:Y:S05]  /*1d190*/  BSYNC.RECONVERGENT B0 ;  /* 0x0000000000007941 */ /* 0x000fea0003800200 */
.L_x_1850:
[----:B----4-:R3:W5:Y:S01]  /*1d1a0*/  LD.E R132, desc[UR4][R132.64+0xc0] ;  /* 0x0000c00484847980 */ /* 0x010762000c101900 */
[----:B------:R-:W-:Y:S01]  /*1d1b0*/  SHF.R.U32.HI R200, RZ, 0x4, R200 ;  /* 0x00000004ffc87819 */ /* 0x000fe200000116c8 */
[----:B------:R-:W-:Y:S01]  /*1d1c0*/  IMAD.IADD R219, R219, 0x1, -R68 ;  /* 0x00000001dbdb7824 */ /* 0x000fe200078e0a44 */
[----:B------:R-:W-:Y:S01]  /*1d1d0*/  LOP3.LUT R201, R201, 0x1f80, RZ, 0xc0, !PT ;  /* 0x00001f80c9c97812 */ /* 0x000fe200078ec0ff */
[----:B-----5:R-:W-:Y:S01]  /*1d1e0*/  IMAD R3, R71, R3, RZ ;  /* 0x0000000347037224 */ /* 0x020fe200078e02ff */
[----:B------:R-:W-:Y:S01]  /*1d1f0*/  BSSY.RECONVERGENT B0, `(.L_x_1852) ;  /* 0x000001a000007945 */ /* 0x000fe20003800200 */
[C---:B-1----:R-:W-:Y:S01]  /*1d200*/  VIADD R0, R200.reuse, 0x8 ;  /* 0x00000008c8007836 */ /* 0x042fe20000000000 */
[CC--:B------:R-:W-:Y:S01]  /*1d210*/  ISETP.GE.AND P3, PT, R200.reuse, R219.reuse, PT ;  /* 0x000000dbc800720c */ /* 0x0c0fe20003f66270 */
[C---:B------:R-:W-:Y:S01]  /*1d220*/  VIADD R68, R200.reuse, 0x18 ;  /* 0x00000018c8447836 */ /* 0x040fe20000000000 */
[----:B------:R-:W-:Y:S01]  /*1d230*/  LOP3.LUT R70, R201, 0x3c, R2, 0xf8, !PT ;  /* 0x0000003cc9467812 */ /* 0x000fe200078ef802 */
[----:B------:R-:W-:Y:S01]  /*1d240*/  VIADD R69, R200, 0x10 ;  /* 0x00000010c8457836 */ /* 0x000fe20000000000 */
[-C--:B------:R-:W-:Y:S01]  /*1d250*/  ISETP.GE.AND P1, PT, R0, R219.reuse, PT ;  /* 0x000000db0000720c */ /* 0x080fe20003f26270 */
[----:B------:R-:W-:Y:S01]  /*1d260*/  VIADD R0, R200, 0x20 ;  /* 0x00000020c8007836 */ /* 0x000fe20000000000 */
[----:B------:R-:W-:-:S02]  /*1d270*/  ISETP.GE.AND P2, PT, R68, R219, PT ;  /* 0x000000db4400720c */ /* 0x000fc40003f46270 */
[-C--:B------:R-:W-:Y:S02]  /*1d280*/  ISETP.GE.AND P0, PT, R69, R219.reuse, PT ;  /* 0x000000db4500720c */ /* 0x080fe40003f06270 */
[----:B------:R-:W-:Y:S01]  /*1d290*/  ISETP.GE.AND P6, PT, R0, R219, PT ;  /* 0x000000db0000720c */ /* 0x000fe20003fc6270 */
[----:B------:R-:W-:Y:S01]  /*1d2a0*/  VIADD R0, R200, 0x28 ;  /* 0x00000028c8007836 */ /* 0x000fe20000000000 */
[----:B------:R-:W-:Y:S02]  /*1d2b0*/  P2R R68, PR, RZ, 0x4 ;  /* 0x00000004ff447803 */ /* 0x000fe40000000000 */
[----:B------:R-:W-:Y:S02]  /*1d2c0*/  LOP3.LUT R69, R2, 0x3c, RZ, 0xc0, !PT ;  /* 0x0000003c02457812 */ /* 0x000fe400078ec0ff */
[----:B------:R-:W-:Y:S02]  /*1d2d0*/  IADD3 R73, P2, PT, R70, R3, RZ ;  /* 0x0000000346497210 */ /* 0x000fe40007f5e0ff */
[----:B------:R-:W-:Y:S01]  /*1d2e0*/  ISETP.GE.AND P5, PT, R0, R219, PT ;  /* 0x000000db0000720c */ /* 0x000fe20003fa6270 */
[----:B------:R-:W-:Y:S01]  /*1d2f0*/  VIADD R0, R200, 0x30 ;  /* 0x00000030c8007836 */ /* 0x000fe20000000000 */
[----:B------:R-:W-:-:S02]  /*1d300*/  LOP3.LUT R71, R69, 0x40, RZ, 0xfc, !PT ;  /* 0x0000004045477812 */ /* 0x000fc400078efcff */
[----:B------:R-:W-:Y:S01]  /*1d310*/  LEA.HI.X.SX32 R3, R3, RZ, 0x1, P2 ;  /* 0x000000ff03037211 */ /* 0x000fe200010f0eff */
[----:B---3--:R-:W-:Y:S08]  /*1d320*/  @P3 BRA `(.L_x_1853) ;  /* 0x0000000000183947 */ /* 0x008ff00003800000 */
[----:B------:R-:W-:Y:S02]  /*1d330*/  LEA R74, P2, R73, R78, 0x2 ;  /* 0x0000004e494a7211 */ /* 0x000fe400078410ff */
[-C--:B------:R-:W-:Y:S02]  /*1d340*/  ISETP.GE.AND P3, PT, R69, R132.reuse, PT ;  /* 0x000000844500720c */ /* 0x080fe40003f66270 */
[----:B------:R-:W-:Y:S02]  /*1d350*/  LEA.HI.X R75, R73, R79, R3, 0x2, P2 ;  /* 0x0000004f494b7211 */ /* 0x000fe400010f1403 */
[----:B------:R-:W-:-:S09]  /*1d360*/  ISETP.GE.AND P2, PT, R71, R132, PT ;  /* 0x000000844700720c */ /* 0x000fd20003f46270 */
[----:B------:R1:W-:Y:S04]  /*1d370*/  @!P3 ST.E.128 desc[UR4][R74.64], R64 ;  /* 0x000000404a00b985 */ /* 0x0003e8000c101d04 */
[----:B------:R1:W-:Y:S02]  /*1d380*/  @!P2 ST.E.128 desc[UR4][R74.64+0x100], R32 ;  /* 0x000100204a00a985 */ /* 0x0003e4000c101d04 */
.L_x_1853:
[----:B------:R-:W-:Y:S05]  /*1d390*/  BSYNC.RECONVERGENT B0 ;  /* 0x0000000000007941 */ /* 0x000fea0003800200 */
.L_x_1852:
[----:B------:R-:W-:Y:S01]  /*1d3a0*/  BSSY.RECONVERGENT B0, `(.L_x_1854) ;  /* 0x000000c000007945 */ /* 0x000fe20003800200 */
[----:B------:R-:W-:Y:S02]  /*1d3b0*/  ISETP.GE.AND P4, PT, R0, R219, PT ;  /* 0x000000db0000720c */ /* 0x000fe40003f86270 */
[----:B------:R-:W-:Y:S01]  /*1d3c0*/  IADD3 R200, PT, PT, R200, 0x38, RZ ;  /* 0x00000038c8c87810 */ /* 0x000fe20007ffe0ff */
[----:B------:R-:W-:Y:S05]  /*1d3d0*/  @P1 BRA `(.L_x_1855) ;  /* 0x0000000000201947 */ /* 0x000fea0003800000 */
[-C--:B------:R-:W-:Y:S02]  /*1d3e0*/  ISETP.GE.AND P3, PT, R69, R132.reuse, PT ;  /* 0x000000844500720c */ /* 0x080fe40003f66270 */
[----:B------:R-:W-:-:S11]  /*1d3f0*/  ISETP.GE.AND P2, PT, R71, R132, PT ;  /* 0x000000844700720c */ /* 0x000fd60003f46270 */
[----:B-1----:R-:W-:-:S04]  /*1d400*/  @!P3 LEA R34, P1, R73, R78, 0x2 ;  /* 0x0000004e4922b211 */ /* 0x002fc800078210ff */
[C---:B------:R-:W-:Y:S02]  /*1d410*/  @!P3 LEA.HI.X R35, R73.reuse, R79, R3, 0x2, P1 ;  /* 0x0000004f4923b211 */ /* 0x040fe400008f1403 */
[----:B------:R-:W-:-:S03]  /*1d420*/  @!P2 LEA R32, P1, R73, R78, 0x2 ;  /* 0x0000004e4920a211 */ /* 0x000fc600078210ff */
[----:B------:R3:W-:Y:S01]  /*1d430*/  @!P3 ST.E.128 desc[UR4][R34.64+0x1000], R60 ;  /* 0x0010003c2200b985 */ /* 0x0007e2000c101d04 */
[----:B------:R-:W-:-:S05]  /*1d440*/  @!P2 LEA.HI.X R33, R73, R79, R3, 0x2, P1 ;  /* 0x0000004f4921a211 */ /* 0x000fca00008f1403 */
[----:B------:R3:W-:Y:S04]  /*1d450*/  @!P2 ST.E.128 desc[UR4][R32.64+0x1100], R28 ;  /* 0x0011001c2000a985 */ /* 0x0007e8000c101d04 */
.L_x_1855:
[----:B------:R-:W-:Y:S05]  /*1d460*/  BSYNC.RECONVERGENT B0 ;  /* 0x0000000000007941 */ /* 0x000fea0003800200 */
.L_x_1854:
[----:B------:R-:W-:Y:S01]  /*1d470*/  BSSY.RECONVERGENT B0, `(.L_x_1856) ;  /* 0x000000b000007945 */ /* 0x000fe20003800200 */
[----:B------:R-:W-:-:S03]  /*1d480*/  ISETP.GE.AND P3, PT, R200, R219, PT ;  /* 0x000000dbc800720c */ /* 0x000fc60003f66270 */
[----:B------:R-:W-:Y:S10]  /*1d490*/  @P0 BRA `(.L_x_1857) ;  /* 0x0000000000200947 */ /* 0x000ff40003800000 */
[-C--:B------:R-:W-:Y:S02]  /*1d4a0*/  ISETP.GE.AND P2, PT, R69, R132.reuse, PT ;  /* 0x000000844500720c */ /* 0x080fe40003f46270 */
[----:B------:R-:W-:-:S11]  /*1d4b0*/  ISETP.GE.AND P1, PT, R71, R132, PT ;  /* 0x000000844700720c */ /* 0x000fd60003f26270 */
[----:B---3--:R-:W-:-:S04]  /*1d4c0*/  @!P2 LEA R30, P0, R73, R78, 0x2 ;  /* 0x0000004e491ea211 */ /* 0x008fc800078010ff */
[C---:B------:R-:W-:Y:S02]  /*1d4d0*/  @!P2 LEA.HI.X R31, R73.reuse, R79, R3, 0x2, P0 ;  /* 0x0000004f491fa211 */ /* 0x040fe400000f1403 */
[----:B------:R-:W-:-:S03]  /*1d4e0*/  @!P1 LEA R28, P0, R73, R78, 0x2 ;  /* 0x0000004e491c9211 */ /* 0x000fc600078010ff */
[----:B------:R4:W-:Y:S01]  /*1d4f0*/  @!P2 ST.E.128 desc[UR4][R30.64+0x2000], R56 ;  /* 0x002000381e00a985 */ /* 0x0009e2000c101d04 */
[----:B------:R-:W-:-:S05]  /*1d500*/  @!P1 LEA.HI.X R29, R73, R79, R3, 0x2, P0 ;  /* 0x0000004f491d9211 */ /* 0x000fca00000f1403 */
[----:B------:R4:W-:Y:S04]  /*1d510*/  @!P1 ST.E.128 desc[UR4][R28.64+0x2100], R24 ;  /* 0x002100181c009985 */ /* 0x0009e8000c101d04 */
.L_x_1857:
[----:B------:R-:W-:Y:S05]  /*1d520*/  BSYNC.RECONVERGENT B0 ;  /* 0x0000000000007941 */ /* 0x000fea0003800200 */
.L_x_1856:
[----:B------:R-:W-:Y:S01]  /*1d530*/  ISETP.NE.AND P0, PT, R68, RZ, PT ;  /* 0x000000ff4400720c */ /* 0x000fe20003f05270 */
[----:B------:R-:W-:-:S12]  /*1d540*/  BSSY.RECONVERGENT B0, `(.L_x_1858) ;  /* 0x000000a000007945 */ /* 0x000fd80003800200 */
[----:B------:R-:W-:Y:S05]  /*1d550*/  @P0 BRA `(.L_x_1859) ;  /* 0x0000000000200947 */ /* 0x000fea0003800000 */
[-C--:B------:R-:W-:Y:S02]  /*1d560*/  ISETP.GE.AND P2, PT, R69, R132.reuse, PT ;  /* 0x000000844500720c */ /* 0x080fe40003f46270 */
[----:B------:R-:W-:-:S11]  /*1d570*/  ISETP.GE.AND P1, PT, R71, R132, PT ;  /* 0x000000844700720c */ /* 0x000fd60003f26270 */
[----:B----4-:R-:W-:-:S04]  /*1d580*/  @!P2 LEA R26, P0, R73, R78, 0x2 ;  /* 0x0000004e491aa211 */ /* 0x010fc800078010ff */
[C---:B------:R-:W-:Y:S02]  /*1d590*/  @!P2 LEA.HI.X R27, R73.reuse, R79, R3, 0x2, P0 ;  /* 0x0000004f491ba211 */ /* 0x040fe400000f1403 */
[----:B------:R-:W-:-:S03]  /*1d5a0*/  @!P1 LEA R24, P0, R73, R78, 0x2 ;  /* 0x0000004e49189211 */ /* 0x000fc600078010ff */
[----:B------:R4:W-:Y:S01]  /*1d5b0*/  @!P2 ST.E.128 desc[UR4][R26.64+0x3000], R52 ;  /* 0x003000341a00a985 */ /* 0x0009e2000c101d04 */
[----:B------:R-:W-:-:S05]  /*1d5c0*/  @!P1 LEA.HI.X R25, R73, R79, R3, 0x2, P0 ;  /* 0x0000004f49199211 */ /* 0x000fca00000f1403 */
[----:B------:R4:W-:Y:S04]  /*1d5d0*/  @!P1 ST.E.128 desc[UR4][R24.64+0x3100], R20 ;  /* 0x0031001418009985 */ /* 0x0009e8000c101d04 */
.L_x_1859:
[----:B------:R-:W-:Y:S05]  /*1d5e0*/  BSYNC.RECONVERGENT B0 ;  /* 0x0000000000007941 */ /* 0x000fea0003800200 */
.L_x_1858:
[----:B------:R-:W-:Y:S04]  /*1d5f0*/  BSSY.RECONVERGENT B0, `(.L_x_1860) ;  /* 0x000000a000007945 */ /* 0x000fe80003800200 */
[----:B------:R-:W-:Y:S05]  /*1d600*/  @P6 BRA `(.L_x_1861) ;  /* 0x0000000000206947 */ /* 0x000fea0003800000 */
[-C--:B------:R-:W-:Y:S02]  /*1d610*/  ISETP.GE.AND P6, PT, R69, R132.reuse, PT ;  /* 0x000000844500720c */ /* 0x080fe40003fc6270 */
[----:B------:R-:W-:-:S11]  /*1d620*/  ISETP.GE.AND P1, PT, R71, R132, PT ;  /* 0x000000844700720c */ /* 0x000fd60003f26270 */
[CC--:B----4-:R-:W-:Y:S02]  /*1d630*/  @!P6 LEA R22, P2, R73.reuse, R78.reuse, 0x2 ;  /* 0x0000004e4916e211 */ /* 0x0d0fe400078410ff */
[C---:B------:R-:W-:Y:S02]  /*1d640*/  @!P1 LEA R20, P0, R73.reuse, R78, 0x2 ;  /* 0x0000004e49149211 */ /* 0x040fe400078010ff */
[CCC-:B------:R-:W-:Y:S02]  /*1d650*/  @!P6 LEA.HI.X R23, R73.reuse, R79.reuse, R3.reuse, 0x2, P2 ;  /* 0x0000004f4917e211 */ /* 0x1c0fe400010f1403 */
[----:B------:R-:W-:-:S03]  /*1d660*/  @!P1 LEA.HI.X R21, R73, R79, R3, 0x2, P0 ;  /* 0x0000004f49159211 */ /* 0x000fc600000f1403 */
[----:B------:R4:W-:Y:S04]  /*1d670*/  @!P6 ST.E.128 desc[UR4][R22.64+0x4000], R48 ;  /* 0x004000301600e985 */ /* 0x0009e8000c101d04 */
[----:B------:R4:W-:Y:S02]  /*1d680*/  @!P1 ST.E.128 desc[UR4][R20.64+0x4100], R16 ;  /* 0x0041001014009985 */ /* 0x0009e4000c101d04 */
.L_x_1861:
[----:B------:R-:W-:Y:S05]  /*1d690*/  BSYNC.RECONVERGENT B0 ;  /* 0x0000000000007941 */ /* 0x000fea0003800200 */
.L_x_1860:
        /* <DEDUP_REMOVED lines=10> */
.L_x_1863:
[----:B------:R-:W-:Y:S05]  /*1d740*/  BSYNC.RECONVERGENT B0 ;  /* 0x0000000000007941 */ /* 0x000fea0003800200 */
.L_x_1862:
        /* <DEDUP_REMOVED lines=10> */
.L_x_1865:
[----:B------:R-:W-:Y:S05]  /*1d7f0*/  BSYNC.RECONVERGENT B0 ;  /* 0x0000000000007941 */ /* 0x000fea0003800200 */
.L_x_1864:
[----:B------:R-:W-:-:S04]  /*1d800*/  MOV R217, 0x0 ;  /* 0x0000000000d97802 */ /* 0x000fc80000000f00 */
[----:B-1234-:R-:W-:Y:S05]  /*1d810*/  @P3 RET.REL.NODEC R216 `(_ZN5flash24flash_fwd_splitkv_kernelI23Flash_fwd_kernel_traitsILi128ELi64ELi128ELi4ELb0ELb0EN7cutlass10bfloat16_tE19Flash_kernel_traitsILi128ELi64ELi128ELi4ES3_EELb0ELb0ELb0ELb0ELb0ELb0ELb1ELb1EEEvNS_16Flash_fwd_paramsE) ;  /* 0xfffffe24d8f83950 */ /* 0x01efea0003c3ffff */
[-C--:B------:R-:W-:Y:S01]  /*1d820*/  ISETP.GE.AND P2, PT, R69, R132.reuse, PT ;  /* 0x000000844500720c */ /* 0x080fe20003f46270 */
[----:B------:R-:W-:Y:S01]  /*1d830*/  IMAD.MOV.U32 R217, RZ, RZ, 0x0 ;  /* 0x00000000ffd97424 */ /* 0x000fe200078e00ff */
[----:B------:R-:W-:-:S11]  /*1d840*/  ISETP.GE.AND P0, PT, R71, R132, PT ;  /* 0x000000844700720c */ /* 0x000fd60003f06270 */
[----:B------:R-:W-:-:S04]  /*1d850*/  @!P2 LEA R8, P1, R73, R78, 0x2 ;  /* 0x0000004e4908a211 */ /* 0x000fc800078210ff */
[----:B------:R-:W-:-:S05]  /*1d860*/  @!P2 LEA.HI.X R9, R73, R79, R3, 0x2, P1 ;  /* 0x0000004f4909a211 */ /* 0x000fca00008f1403 */
[----:B------:R1:W-:Y:S02]  /*1d870*/  @!P2 ST.E.128 desc[UR4][R8.64+0x7000], R36 ;  /* 0x007000240800a985 */ /* 0x0003e4000c101d04 */
[----:B-1----:R-:W-:Y:S05]  /*1d880*/  @P0 RET.REL.NODEC R216 `(_ZN5flash24flash_fwd_splitkv_kernelI23Flash_fwd_kernel_traitsILi128ELi64ELi128ELi4ELb0ELb0EN7cutlass10bfloat16_tE19Flash_kernel_traitsILi128ELi64ELi128ELi4ES3_EELb0ELb0ELb0ELb0ELb0ELb0ELb1ELb1EEEvNS_16Flash_fwd_paramsE) ;  /* 0xfffffe24d8dc0950 */ /* 0x002fea0003c3ffff */
[----:B------:R-:W-:Y:S01]  /*1d890*/  LEA R2, P0, R73, R78, 0x2 ;  /* 0x0000004e49027211 */ /* 0x000fe200078010ff */
[----:B------:R-:W-:-:S03]  /*1d8a0*/  IMAD.MOV.U32 R217, RZ, RZ, 0x0 ;  /* 0x00000000ffd97424 */ /* 0x000fc600078e00ff */
[----:B------:R-:W-:-:S05]  /*1d8b0*/  LEA.HI.X R3, R73, R79, R3, 0x2, P0 ;  /* 0x0000004f49037211 */ /* 0x000fca00000f1403 */
[----:B------:R1:W-:Y:S02]  /*1d8c0*/  ST.E.128 desc[UR4][R2.64+0x7100], R4 ;  /* 0x0071000402007985 */ /* 0x0003e4000c101d04 */
[----:B-1----:R-:W-:Y:S05]  /*1d8d0*/  RET.REL.NODEC R216 `(_ZN5flash24flash_fwd_splitkv_kernelI23Flash_fwd_kernel_traitsILi128ELi64ELi128ELi4ELb0ELb0EN7cutlass10bfloat16_tE19Flash_kernel_traitsILi128ELi64ELi128ELi4ES3_EELb0ELb0ELb0ELb0ELb0ELb0ELb1ELb1EEEvNS_16Flash_fwd_paramsE) ;  /* 0xfffffe24d8c87950 */ /* 0x002fea0003c3ffff */
.L_x_1849:
[----:B------:R-:W-:Y:S01]  /*1d8e0*/  MOV R5, 0x2 ;  /* 0x0000000200057802 */ /* 0x000fe20000000f00 */
[----:B------:R-:W-:Y:S01]  /*1d8f0*/  IMAD.MOV.U32 R4, RZ, RZ, -0x1 ;  /* 0xffffffffff047424 */ /* 0x000fe200078e00ff */
[----:B------:R-:W-:-:S07]  /*1d900*/  MOV R0, 0x1f ;  /* 0x0000001f00007802 */ /* 0x000fce0000000f00 */
[----:B-1---5:R-:W-:Y:S05]  /*1d910*/  WARPSYNC.COLLECTIVE R4, `(.L_x_1866) ;  /* 0x0000000004087348 */ /* 0x022fea0003c00000 */
[----:B------:R2:W3:Y:S02]  /*1d920*/  SHFL.BFLY P0, R9, R233, R5, R0 ;  /* 0x0c000005e9097389 */ /* 0x0004e40000000000 */
[----:B-123-5:R-:W-:Y:S05]  /*1d930*/  ENDCOLLECTIVE ;  /* 0x000000000000791b */ /* 0x02efea0003800000 */
.L_x_1866:
[----:B------:R-:W-:Y:S02]  /*1d940*/  MOV R6, R9 ;  /* 0x0000000900067202 */ /* 0x000fe40000000f00 */
[----:B------:R-:W-:-:S03]  /*1d950*/  MOV R5, 0x1 ;  /* 0x0000000100057802 */ /* 0x000fc60000000f00 */
[----:B------:R-:W-:-:S04]  /*1d960*/  FADD.FTZ R7, R6, R233 ;  /* 0x000000e906077221 */ /* 0x000fc80000010000 */
[----:B------:R-:W-:-:S07]  /*1d970*/  IMAD.MOV.U32 R233, RZ, RZ, R7 ;  /* 0x000000ffffe97224 */ /* 0x000fce00078e0007 */
[----:B------:R-:W-:Y:S05]  /*1d980*/  WARPSYNC.COLLECTIVE R4, `(.L_x_1867) ;  /* 0x0000000004087348 */ /* 0x000fea0003c00000 */
[----:B------:R1:W2:Y:S02]  /*1d990*/  SHFL.BFLY P0, R9, R233, R5, R0 ;  /* 0x0c000005e9097389 */ /* 0x0002a40000000000 */
[----:B-12---:R-:W-:Y:S05]  /*1d9a0*/  ENDCOLLECTIVE ;  /* 0x000000000000791b */ /* 0x006fea0003800000 */
.L_x_1867:
[----:B------:R-:W-:Y:S01]  /*1d9b0*/  MOV R233, R231 ;  /* 0x000000e700e97202 */ /* 0x000fe20000000f00 */
[----:B------:R-:W-:Y:S01]  /*1d9c0*/  IMAD.MOV.U32 R6, RZ, RZ, R9 ;  /* 0x000000ffff067224 */ /* 0x000fe200078e0009 */
[----:B------:R-:W-:-:S03]  /*1d9d0*/  MOV R5, 0x2 ;  /* 0x0000000200057802 */ /* 0x000fc60000000f00 */
[----:B------:R-:W-:-:S07]  /*1d9e0*/  FADD.FTZ R12, R7, R6 ;  /* 0x00000006070c7221 */ /* 0x000fce0000010000 */
[----:B------:R-:W-:Y:S05]  /*1d9f0*/  WARPSYNC.COLLECTIVE R4, `(.L_x_1868) ;  /* 0x0000000004087348 */ /* 0x000fea0003c00000 */
[----:B------:R1:W2:Y:S02]  /*1da00*/  SHFL.BFLY P0, R9, R233, R5, R0 ;  /* 0x0c000005e9097389 */ /* 0x0002a40000000000 */
[----:B-12---:R-:W-:Y:S05]  /*1da10*/  ENDCOLLECTIVE ;  /* 0x000000000000791b */ /* 0x006fea0003800000 */
.L_x_1868:
[----:B------:R-:W-:Y:S01]  /*1da20*/  FADD.FTZ R8, R9, R231 ;  /* 0x000000e709087221 */ /* 0x000fe20000010000 */
[----:B------:R-:W-:-:S03]  /*1da30*/  MOV R5, 0x1 ;  /* 0x0000000100057802 */ /* 0x000fc60000000f00 */
[----:B------:R-:W-:-:S07]  /*1da40*/  IMAD.MOV.U32 R233, RZ, RZ, R8 ;  /* 0x000000ffffe97224 */ /* 0x000fce00078e0008 */
[----:B------:R-:W-:Y:S05]  /*1da50*/  WARPSYNC.COLLECTIVE R4, `(.L_x_1869) ;  /* 0x0000000004087348 */ /* 0x000fea0003c00000 */
[----:B------:R1:W2:Y:S02]  /*1da60*/  SHFL.BFLY P0, R9, R233, R5, R0 ;  /* 0x0c000005e9097389 */ /* 0x0002a40000000000 */
[----:B-12---:R-:W-:Y:S05]  /*1da70*/  ENDCOLLECTIVE ;  /* 0x000000000000791b */ /* 0x006fea0003800000 */
.L_x_1869:
[----:B------:R-:W-:Y:S01]  /*1da80*/  MOV R13, R9 ;  /* 0x00000009000d7202 */ /* 0x000fe20000000f00 */
[----:B------:R-:W-:Y:S06]  /*1da90*/  BRA `(.L_x_1870) ;  /* 0xffffffe800ec7947 */ /* 0x000fec000383ffff */
.L_x_1871:
        /* <DEDUP_REMOVED lines=14> */
.L_x_14872:


//--------------------- .text._ZN5flash24flash_fwd_splitkv_kernelI23Flash_fwd_kernel_traitsILi128ELi64ELi128ELi4ELb0ELb0EN7cutlass10bfloat16_tE19Flash_kernel_traitsILi128ELi64ELi128ELi4ES3_EELb0ELb0ELb0ELb0ELb0ELb1ELb1ELb1EEEvNS_16Flash_fwd_paramsE --------------------------
	.section	.text._ZN5flash24flash_fwd_splitkv_kernelI23Flash_fwd_kernel_traitsILi128ELi64ELi128ELi4ELb0ELb0EN7cutlass10bfloat16_tE19Flash_kernel_traitsILi128ELi64ELi128ELi4ES3_EELb0ELb0ELb0ELb0ELb0ELb1ELb1ELb1EEEvNS_16Flash_fwd_paramsE,"ax",@progbits
	.align	128
        .global         _ZN5flash24flash_fwd_splitkv_kernelI23Flash_fwd_kernel_traitsILi128ELi64ELi128ELi4ELb0ELb0EN7cutlass10bfloat16_tE19Flash_kernel_traitsILi128ELi64ELi128ELi4ES3_EELb0ELb0ELb0ELb0ELb0ELb1ELb1ELb1EEEvNS_16Flash_fwd_paramsE
        .type           _ZN5flash24flash_fwd_splitkv_kernelI23Flash_fwd_kernel_traitsILi128ELi64ELi128ELi4ELb0ELb0EN7cutlass10bfloat16_tE19Flash_kernel_traitsILi128ELi64ELi128ELi4ES3_EELb0ELb0ELb0ELb0ELb0ELb1ELb1ELb1EEEvNS_16Flash_fwd_paramsE,@function
        .size           _ZN5flash24flash_fwd_splitkv_kernelI23Flash_fwd_kernel_traitsILi128ELi64ELi128ELi4ELb0ELb0EN7cutlass10bfloat16_tE19Flash_kernel_traitsILi128ELi64ELi128ELi4ES3_EELb0ELb0ELb0ELb0ELb0ELb1ELb1ELb1EEEvNS_16Flash_fwd_paramsE,(.L_x_14873 - _ZN5flash24flash_fwd_splitkv_kernelI23Flash_fwd_kernel_traitsILi128ELi64ELi128ELi4ELb0ELb0EN7cutlass10bfloat16_tE19Flash_kernel_traitsILi128ELi64ELi128ELi4ES3_EELb0ELb0ELb0ELb0ELb0ELb1ELb1ELb1EEEvNS_16Flash_fwd_paramsE)
        .other          _ZN5flash24flash_fwd_splitkv_kernelI23Flash_fwd_kernel_traitsILi128ELi64ELi128ELi4ELb0ELb0EN7cutlass10bfloat16_tE19Flash_kernel_traitsILi128ELi64ELi128ELi4ES3_EELb0ELb0ELb0ELb0ELb0ELb1ELb1ELb1EEEvNS_16Flash_fwd_paramsE,@"STO_CUDA_ENTRY STV_DEFAULT"
_ZN5flash24flash_fwd_splitkv_kernelI23Flash_fwd_kernel_traitsILi128ELi64ELi128ELi4ELb0ELb0EN7cutlass10bfloat16_tE19Flash_kernel_traitsILi128ELi64ELi128ELi4ES3_EELb0ELb0ELb0ELb0ELb0ELb1ELb1ELb1EEEvNS_16Flash_fwd_paramsE:
.text._ZN5flash24flash_fwd_splitkv_kernelI23Flash_fwd_kernel_traitsILi128ELi64ELi128ELi4ELb0ELb0EN7cutlass10bfloat16_tE19Flash_kernel_traitsILi128ELi64ELi128ELi4ES3_EELb0ELb0ELb0ELb0ELb0ELb1ELb1ELb1EEEvNS_16Flash_fwd_paramsE:
        /* <DEDUP_REMOVED lines=29> */
[----:B-1----:R-:W-:Y:S05]  /*01d0*/  CALL.REL.NOINC `($_ZN5flash24flash_fwd_splitkv_kernelI23Flash_fwd_kernel_traitsILi128ELi64ELi128ELi4ELb0ELb0EN7cutlass10bfloat16_tE19Flash_kernel_traitsILi128ELi64ELi128ELi4ES3_EELb0ELb0ELb0ELb0ELb0ELb1ELb1ELb1EEEvNS_16Flash_fwd_paramsE$_ZN5flash30compute_attn_1rowblock_splitkvI23Flash_fwd_kernel_traitsILi128ELi64ELi128ELi4ELb0ELb0EN7cutlass10bfloat16_tE19Flash_kernel_traitsILi128ELi64ELi128ELi4ES3_EELb0ELb0ELb0ELb0ELb0ELb1ELb1ELb1ENS_16Flash_fwd_paramsEEEvRKT8_iiiii) ;  /* 0x0000000000087944 */ /* 0x002fea0003c00000 */
[----:B------:R-:W-:Y:S05]  /*01e0*/  BSYNC.RECONVERGENT B4 ;  /* 0x0000000000047941 */ /* 0x000fea0003800200 */
.L_x_1872:
[----:B------:R-:W-:Y:S05]  /*01f0*/  EXIT ;  /* 0x000000000000794d */ /* 0x000fea0003800000 */
        .type           $_ZN5flash24flash_fwd_splitkv_kernelI23Flash_fwd_kernel_traitsILi128ELi64ELi128ELi4ELb0ELb0EN7cutlass10bfloat16_tE19Flash_kernel_traitsILi128ELi64ELi128ELi4ES3_EELb0ELb0ELb0ELb0ELb0ELb1ELb1ELb1EEEvNS_16Flash_fwd_paramsE$_ZN5flash30compute_attn_1rowblock_splitkvI23Flash_fwd_kernel_traitsILi128ELi64ELi128ELi4ELb0ELb0EN7cutlass10bfloat16_tE19Flash_kernel_traitsILi128ELi64ELi128ELi4ES3_EELb0ELb0ELb0ELb0ELb0ELb1ELb1ELb1ENS_16Flash_fwd_paramsEEEvRKT8_iiiii,@function
        .size           $_ZN5flash24flash_fwd_splitkv_kernelI23Flash_fwd_kernel_traitsILi128ELi64ELi128ELi4ELb0ELb0EN7cutlass10bfloat16_tE19Flash_kernel_traitsILi128ELi64ELi128ELi4ES3_EELb0ELb0ELb0ELb0ELb0ELb1ELb1ELb1EEEvNS_16Flash_fwd_paramsE$_ZN5flash30compute_attn_1rowblock_splitkvI23Flash_fwd_kernel_traitsILi128ELi64ELi128ELi4ELb0ELb0EN7cutlass10bfloat16_tE19Flash_kernel_traitsILi128ELi64ELi128ELi4ES3_EELb0ELb0ELb0ELb0ELb0ELb1ELb1ELb1ENS_16Flash_fwd_paramsEEEvRKT8_iiiii,(.L_x_14873 - $_ZN5flash24flash_fwd_splitkv_kernelI23Flash_fwd_kernel_traitsILi128ELi64ELi128ELi4ELb0ELb0EN7cutlass10bfloat16_tE19Flash_kernel_traitsILi128ELi64ELi128ELi4ES3_EELb0ELb0ELb0ELb0ELb0ELb1ELb1ELb1EEEvNS_16Flash_fwd_paramsE$_ZN5flash30compute_attn_1rowblock_splitkvI23Flash_fwd_kernel_traitsILi128ELi64ELi128ELi4ELb0ELb0EN7cutlass10bfloat16_tE19Flash_kernel_traitsILi128ELi64ELi128ELi4ES3_EELb0ELb0ELb0ELb0ELb0ELb1ELb1ELb1ENS_16Flash_fwd_paramsEEEvRKT8_iiiii)
$_ZN5flash24flash_fwd_splitkv_kernelI23Flash_fwd_kernel_traitsILi128ELi64ELi128ELi4ELb0ELb0EN7cutlass10bfloat16_tE19Flash_kernel_traitsILi128ELi64ELi128ELi4ES3_EELb0ELb0ELb0ELb0ELb0ELb1ELb1ELb1EEEvNS_16Flash_fwd_paramsE$_ZN5flash30compute_attn_1rowblock_splitkvI23Flash_fwd_kernel_traitsILi128ELi64ELi128ELi4ELb0ELb0EN7cutlass10bfloat16_tE19Flash_kernel_traitsILi128ELi64ELi128ELi4ES3_EELb0ELb0ELb0ELb0ELb0ELb1ELb1ELb1ENS_16Flash_fwd_paramsEEEvRKT8_iiiii:
[----:B------:R-:W1:Y:S02]  /*0200*/  LDCU.64 UR4, c[0x0][0x358] ;  /* 0x00006b00ff0477ac */ /* 0x000e640008000a00 */
[----:B-1----:R-:W2:Y:S04]  /*0210*/  LD.E.64 R16, desc[UR4][R132.64+0xe0] ;  /* 0x0000e00484107980 */ /* 0x002ea8000c101b00 */
[----:B------:R-:W3:Y:S04]  /*0220*/  LD.E.64 R6, desc[UR4][R132.64+0xe8] ;  /* 0x0000e80484067980 */ /* 0x000ee8000c101b00 */
[----:B------:R-:W4:Y:S01]  /*0230*/  LD.E.64 R10, desc[UR4][R132.64+0xf0] ;  /* 0x0000f004840a7980 */ /* 0x000f22000c101b00 */
[----:B------:R-:W-:Y:S01]  /*0240*/  IMAD.SHL.U32 R2, R233, 0x4, RZ ;  /* 0x00000004e9027824 */ /* 0x000fe200078e00ff */
[----:B------:R-:W-:-:S02]  /*0250*/  SHF.R.U32.HI R0, RZ, 0x1e, R233 ;  /* 0x0000001eff007819 */ /* 0x000fc400000116e9 */
[----:B------:R-:W4:Y:S01]  /*0260*/  LD.E.64 R8, desc[UR4][R132.64+0xf8] ;  /* 0x0000f80484087980 */ /* 0x000f22000c101b00 */
[----:B------:R-:W-:Y:S01]  /*0270*/  IMAD.MOV.U32 R5, RZ, RZ, -0x1 ;  /* 0xffffffffff057424 */ /* 0x000fe200078e00ff */
[C---:B--2---:R-:W-:Y:S02]  /*0280*/  ISETP.NE.U32.AND P5, PT, R16.reuse, RZ, PT ;  /* 0x000000ff1000720c */ /* 0x044fe40003fa5070 */
[----:B------:R-:W-:Y:S02]  /*0290*/  ISETP.NE.U32.AND P1, PT, R16, RZ, PT ;  /* 0x000000ff1000720c */ /* 0x000fe40003f25070 */
[----:B---3--:R-:W-:Y:S02]  /*02a0*/  ISETP.NE.U32.AND P3, PT, R6, RZ, PT ;  /* 0x000000ff0600720c */ /* 0x008fe40003f65070 */
[----:B------:R-:W-:Y:S02]  /*02b0*/  ISETP.NE.AND.EX P5, PT, R17, RZ, PT, P5 ;  /* 0x000000ff1100720c */ /* 0x000fe40003fa5350 */
[----:B----4-:R-:W-:-:S02]  /*02c0*/  ISETP.NE.U32.AND P4, PT, R10, RZ, PT ;  /* 0x000000ff0a00720c */ /* 0x010fc40003f85070 */
[----:B------:R-:W-:Y:S02]  /*02d0*/  ISETP.NE.AND.EX P3, PT, R7, RZ, PT, P3 ;  /* 0x000000ff0700720c */ /* 0x000fe40003f65330 */
[----:B------:R-:W-:Y:S02]  /*02e0*/  ISETP.NE.AND.EX P4, PT, R11, RZ, PT, P4 ;  /* 0x000000ff0b00720c */ /* 0x000fe40003f85340 */
[----:B------:R-:W-:Y:S01]  /*02f0*/  IADD3 R32, P0, PT, R10, R2, RZ ;  /* 0x000000020a207210 */ /* 0x000fe20007f1e0ff */
[----:B------:R-:W-:Y:S01]  /*0300*/  IMAD.MOV.U32 R10, RZ, RZ, RZ ;  /* 0x000000ffff0a7224 */ /* 0x000fe200078e00ff */
        /* <DEDUP_REMOVED lines=21> */
.L_x_1874:
[----:B------:R-:W-:Y:S05]  /*0460*/  BSYNC.RECONVERGENT B0 ;  /* 0x0000000000007941 */ /* 0x000fea0003800200 */
.L_x_1873:
[----:B------:R-:W-:Y:S04]  /*0470*/  BSSY.RECONVERGENT B0, `(.L_x_1875) ;  /* 0x0000007000007945 */ /* 0x000fe80003800200 */
[----:B------:R-:W-:Y:S05]  /*0480*/  @!P3 BRA `(.L_x_1876) ;  /* 0x000000000014b947 */ /* 0x000fea0003800000 */
[----:B------:R-:W3:Y:S02]  /*0490*/  LD.E.U8 R6, desc[UR4][R132.64+0x1b2] ;  /* 0x0001b20484067980 */ /* 0x000ee4000c101100 */
[----:B---3--:R-:W-:-:S13]  /*04a0*/  ISETP.NE.AND P1, PT, R6, RZ, PT ;  /* 0x000000ff0600720c */ /* 0x008fda0003f25270 */
[----:B------:R-:W3:Y:S02]  /*04b0*/  @P1 LD.E R6, desc[UR4][R14.64+0x4] ;  /* 0x000004040e061980 */ /* 0x000ee4000c101900 */
[----:B---3-5:R-:W-:-:S06]  /*04c0*/  @P1 IADD3 R75, PT, PT, R6, -R13, RZ ;  /* 0x8000000d064b1210 */ /* 0x028fcc0007ffe0ff */
[----:B------:R3:W5:Y:S02]  /*04d0*/  @!P1 LD.E R75, desc[UR4][R14.64] ;  /* 0x000000040e4b9980 */ /* 0x000764000c101900 */
.L_x_1876:
[----:B------:R-:W-:Y:S05]  /*04e0*/  BSYNC.RECONVERGENT B0 ;  /* 0x0000000000007941 */ /* 0x000fea0003800200 */
.L_x_1875:
[----:B------:R-:W-:Y:S01]  /*04f0*/  BSSY.RECONVERGENT B1, `(.L_x_1877) ;  /* 0x0000012000017945 */ /* 0x000fe20003800200 */
[----:B-----5:R-:W-:Y:S02]  /*0500*/  @P5 IADD3 R230, PT, PT, R4, -R5, RZ ;  /* 0x8000000504e65210 */ /* 0x020fe40007ffe0ff */
[----:B------:R-:W-:Y:S01]  /*0510*/  IADD3 R75, PT, PT, R75, -R10, RZ ;  /* 0x8000000a4b4b7210 */ /* 0x000fe20007ffe0ff */
[----:B------:R-:W-:Y:S06]  /*0520*/  @!P0 BRA `(.L_x_1878) ;  /* 0x0000000000148947 */ /* 0x000fec0003800000 */
[----:B------:R-:W-:-:S05]  /*0530*/  IADD3 R6, P0, PT, R8, R2, RZ ;  /* 0x0000000208067210 */ /* 0x000fca0007f1e0ff */
[----:B------:R-:W-:-:S05]  /*0540*/  IMAD.X R7, R9, 0x1, R0, P0 ;  /* 0x0000000109077824 */ /* 0x000fca00000e0600 */
[----:B------:R-:W4:Y:S02]  /*0550*/  LD.E R53, desc[UR4][R6.64] ;  /* 0x0000000406357980 */ /* 0x000f24000c101900 */
[----:B----4-:R-:W-:Y:S01]  /*0560*/  IADD3 R53, PT, PT, R53, -R10, RZ ;  /* 0x8000000a35357210 */ /* 0x010fe20007ffe0ff */
[----:B------:R-:W-:Y:S05]  /*0570*/  BRA `(.L_x_1879) ;  /* 0x0000000000247947 */ /* 0x000fea0003800000 */
.L_x_1878:
[----:B------:R-:W4:Y:S01]  /*0580*/  LD.E.64 R6, desc[UR4][R132.64+0x108] ;  /* 0x0001080484067980 */ /* 0x000f22000c101b00 */
[----:B------:R-:W-:Y:S01]  /*0590*/  BSSY.RECONVERGENT B0, `(.L_x_1880) ;  /* 0x0000006000007945 */ /* 0x000fe20003800200 */
[----:B------:R-:W-:Y:S01]  /*05a0*/  IMAD.MOV.U32 R4, RZ, RZ, RZ ;  /* 0x000000ffff047224 */ /* 0x000fe200078e00ff */
[----:B----4-:R-:W-:-:S04]  /*05b0*/  ISETP.NE.U32.AND P0, PT, R6, RZ, PT ;  /* 0x000000ff0600720c */ /* 0x010fc80003f05070 */
[----:B------:R-:W-:-:S13]  /*05c0*/  ISETP.NE.AND.EX P0, PT, R7, RZ, PT, P0 ;  /* 0x000000ff0700720c */ /* 0x000fda0003f05300 */
[----:B------:R-:W-:Y:S05]  /*05d0*/  @!P0 BRA `(.L_x_1881) ;  /* 0x0000000000048947 */ /* 0x000fea0003800000 */
[----:B------:R4:W5:Y:S02]  /*05e0*/  LD.E R4, desc[UR4][R132.64+0xbc] ;  /* 0x0000bc0484047980 */ /* 0x000964000c101900 */
.L_x_1881:
[----:B------:R-:W-:Y:S05]  /*05f0*/  BSYNC.RECONVERGENT B0 ;  /* 0x0000000000007941 */ /* 0x000fea0003800200 */
.L_x_1880:
[----:B-----5:R-:W-:Y:S02]  /*0600*/  IADD3 R53, PT, PT, R75, R4, RZ ;  /* 0x000000044b357210 */ /* 0x020fe40007ffe0ff */
.L_x_1879:
[----:B------:R-:W-:Y:S05]  /*0610*/  BSYNC.RECONVERGENT B1 ;  /* 0x0000000000017941 */ /* 0x000fea0003800200 */
.L_x_1877:
[----:B------:R-:W-:Y:S01]  /*0620*/  IMAD.SHL.U32 R77, R227, 0x40, RZ ;  /* 0x00000040e34d7824 */ /* 0x000fe200078e00ff */
[----:B------:R-:W-:Y:S01]  /*0630*/  MOV R6, R226 ;  /* 0x000000e200067202 */ /* 0x000fe20000000f00 */
[----:B------:R-:W-:-:S03]  /*0640*/  IMAD.MOV.U32 R7, RZ, RZ, 0x0 ;  /* 0x00000000ff077424 */ /* 0x000fc600078e00ff */
[----:B------:R-:W-:-:S13]  /*0650*/  ISETP.GT.AND P0, PT, R230, R77, PT ;  /* 0x0000004de600720c */ /* 0x000fda0003f04270 */
[----:B-1234-:R-:W-:Y:S05]  /*0660*/  @!P0 RET.REL.NODEC R6 `(_ZN5flash24flash_fwd_splitkv_kernelI23Flash_fwd_kernel_traitsILi128ELi64ELi128ELi4ELb0ELb0EN7cutlass10bfloat16_tE19Flash_kernel_traitsILi128ELi64ELi128ELi4ES3_EELb0ELb0ELb0ELb0ELb0ELb1ELb1ELb1EEEvNS_16Flash_fwd_paramsE) ;  /* 0xfffffff806648950 */ /* 0x01efea0003c3ffff */
        /* <DEDUP_REMOVED lines=45> */
[----:B------:R-:W-:Y:S01]  /*0940*/  IMAD.IADD R230, R230, 0x1, -R77 ;  /* 0x00000001e6e67824 */ /* 0x000fe200078e0a4d */
[----:B------:R-:W-:Y:S01]  /*0950*/  SHF.R.U32.HI R5, RZ, 0x4, R74 ;  /* 0x00000004ff057819 */ /* 0x000fe2000001164a */
[C---:B------:R-:W-:Y:S01]  /*0960*/  IMAD.SHL.U32 R7, R74.reuse, 0x4, RZ ;  /* 0x000000044a077824 */ /* 0x040fe200078e00ff */
[----:B------:R-:W-:Y:S01]  /*0970*/  BSSY.RECONVERGENT B0, `(.L_x_1883) ;  /* 0x000001a000007945 */ /* 0x000fe20003800200 */
[----:B------:R-:W-:Y:S01]  /*0980*/  IMAD.SHL.U32 R74, R74, 0x8, RZ ;  /* 0x000000084a4a7824 */ /* 0x000fe200078e00ff */
[C---:B------:R-:W-:Y:S01]  /*0990*/  ISETP.GE.AND P3, PT, R5.reuse, R230, PT ;  /* 0x000000e60500720c */ /* 0x040fe20003f66270 */
[----:B------:R-:W-:Y:S01]  /*09a0*/  VIADD R13, R5, 0x8 ;  /* 0x00000008050d7836 */ /* 0x000fe20000000000 */
[----:B------:R-:W-:Y:S01]  /*09b0*/  LOP3.LUT R7, R7, 0x3c, RZ, 0xc0, !PT ;  /* 0x0000003c07077812 */ /* 0x000fe200078ec0ff */
[----:B------:R-:W-:-:S03]  /*09c0*/  VIADD R27, R5, 0x18 ;  /* 0x00000018051b7836 */ /* 0x000fc60000000000 */
[C---:B------:R-:W-:Y:S02]  /*09d0*/  ISETP.NE.AND P6, PT, R7.reuse, RZ, PT ;  /* 0x000000ff0700720c */ /* 0x040fe40003fc5270 */
[----:B------:R-:W-:Y:S02]  /*09e0*/  LOP3.LUT R17, R7, 0x1f80, R74, 0xf8, !PT ;  /* 0x00001f8007117812 */ /* 0x000fe400078ef84a */
[CC--:B------:R-:W-:Y:S02]  /*09f0*/  ISETP.GE.AND P2, PT, R13.reuse, R230.reuse, PT ;  /* 0x000000e60d00720c */ /* 0x0c0fe40003f46270 */
[----:B------:R-:W-:Y:S01]  /*0a00*/  ISETP.GE.OR P4, PT, R13, R230, P6 ;  /* 0x000000e60d00720c */ /* 0x000fe20003786670 */
[----:B------:R-:W-:Y:S01]  /*0a10*/  VIADD R13, R5, 0x10 ;  /* 0x00000010050d7836 */ /* 0x000fe20000000000 */
[----:B------:R-:W-:-:S04]  /*0a20*/  LOP3.LUT R29, R7, 0x40, RZ, 0xfc, !PT ;  /* 0x00000040071d7812 */ /* 0x000fc800078efcff */
[----:B------:R-:W-:Y:S01]  /*0a30*/  ISETP.GE.AND P0, PT, R13, R230, PT ;  /* 0x000000e60d00720c */ /* 0x000fe20003f06270 */
[----:B--2---:R-:W-:-:S04]  /*0a40*/  IMAD R2, R2, UR8, R233 ;  /* 0x0000000802027c24 */ /* 0x004fc8000f8e02e9 */
[----:B---3--:R-:W-:-:S04]  /*0a50*/  IMAD R2, R2, R6, R231 ;  /* 0x0000000602027224 */ /* 0x008fc800078e02e7 */
[----:B------:R-:W-:-:S04]  /*0a60*/  IMAD R3, R3, R2, R77 ;  /* 0x0000000203037224 */ /* 0x000fc800078e024d */
[----:B----4-:R-:W-:-:S05]  /*0a70*/  IMAD R4, R3, R4, RZ ;  /* 0x0000000403047224 */ /* 0x010fca00078e02ff */
[----:B------:R-:W-:-:S04]  /*0a80*/  IADD3 R17, P1, PT, R4, R17, RZ ;  /* 0x0000001104117210 */ /* 0x000fc80007f3e0ff */
[----:B------:R-:W-:Y:S01]  /*0a90*/  LEA.HI.X.SX32 R15, R4, RZ, 0x1, P1 ;  /* 0x000000ff040f7211 */ /* 0x000fe200008f0eff */
[----:B-1----:R-:W-:Y:S08]  /*0aa0*/  @P3 BRA `(.L_x_1884) ;  /* 0x0000000000183947 */ /* 0x002ff00003800000 */
[-C--:B-----5:R-:W-:Y:S02]  /*0ab0*/  ISETP.GE.AND P5, PT, R7, R0.reuse, PT ;  /* 0x000000000700720c */ /* 0x0a0fe40003fa6270 */
[----:B------:R-:W-:Y:S02]  /*0ac0*/  ISETP.GE.AND P3, PT, R29, R0, PT ;  /* 0x000000001d00720c */ /* 0x000fe40003f66270 */
[----:B------:R-:W-:-:S04]  /*0ad0*/  LEA R18, P1, R17, R10, 0x2 ;  /* 0x0000000a11127211 */ /* 0x000fc800078210ff */
[----:B------:R-:W-:-:S05]  /*0ae0*/  LEA.HI.X R19, R17, R11, R15, 0x2, P1 ;  /* 0x0000000b11137211 */ /* 0x000fca00008f140f */
[----:B------:R1:W-:Y:S04]  /*0af0*/  @!P5 ST.E.128 desc[UR4][R18.64], RZ ;  /* 0x000000ff1200d985 */ /* 0x0003e8000c101d04 */
[----:B------:R1:W-:Y:S02]  /*0b00*/  @!P3 ST.E.128 desc[UR4][R18.64+0x100], RZ ;  /* 0x000100ff1200b985 */ /* 0x0003e4000c101d04 */
.L_x_1884:
[----:B------:R-:W-:Y:S05]  /*0b10*/  BSYNC.RECONVERGENT B0 ;  /* 0x0000000000007941 */ /* 0x000fea0003800200 */
.L_x_1883:
        /* <DEDUP_REMOVED lines=12> */
.L_x_1886:
[----:B------:R-:W-:Y:S05]  /*0be0*/  BSYNC.RECONVERGENT B0 ;  /* 0x0000000000007941 */ /* 0x000fea0003800200 */
.L_x_1885:
        /* <DEDUP_REMOVED lines=12> */
.L_x_1888:
[----:B------:R-:W-:Y:S05]  /*0cb0*/  BSYNC.RECONVERGENT B0 ;  /* 0x0000000000007941 */ /* 0x000fea0003800200 */
.L_x_1887:
        /* <DEDUP_REMOVED lines=12> */
.L_x_1890:
[----:B------:R-:W-:Y:S05]  /*0d80*/  BSYNC.RECONVERGENT B0 ;  /* 0x0000000000007941 */ /* 0x000fea0003800200 */
.L_x_1889:
        /* <DEDUP_REMOVED lines=11> */
.L_x_1892:
[----:B------:R-:W-:Y:S05]  /*0e40*/  BSYNC.RECONVERGENT B0 ;  /* 0x0000000000007941 */ /* 0x000fea0003800200 */
.L_x_1891:
        /* <DEDUP_REMOVED lines=11> */
.L_x_1894:
[----:B------:R-:W-:Y:S05]  /*0f00*/  BSYNC.RECONVERGENT B0 ;  /* 0x0000000000007941 */ /* 0x000fea0003800200 */
.L_x_1893:
        /* <DEDUP_REMOVED lines=12> */
.L_x_1896:
[----:B------:R-:W-:Y:S05]  /*0fd0*/  BSYNC.RECONVERGENT B0 ;  /* 0x0000000000007941 */ /* 0x000fea0003800200 */
.L_x_1895:
        /* <DEDUP_REMOVED lines=15> */
.L_x_1898:
[----:B------:R-:W-:Y:S05]  /*10d0*/  BSYNC.RECONVERGENT B0 ;  /* 0x0000000000007941 */ /* 0x000fea0003800200 */
.L_x_1897:
[----:B--2---:R-:W-:Y:S01]  /*10e0*/  @!P5 IMAD.MOV.U32 R7, RZ, RZ, -0x800000 ;  /* 0xff800000ff07d424 */ /* 0x004fe200078e00ff */
        /* <DEDUP_REMOVED lines=19> */
[----:B-1----:R-:W-:Y:S05]  /*1220*/  @P6 RET.REL.NODEC R226 `(_ZN5flash24flash_fwd_splitkv_kernelI23Flash_fwd_kernel_traitsILi128ELi64ELi128ELi4ELb0ELb0EN7cutlass10bfloat16_tE19Flash_kernel_traitsILi128ELi64ELi128ELi4ES3_EELb0ELb0ELb0ELb0ELb0ELb1ELb1ELb1EEEvNS_16Flash_fwd_paramsE) ;  /* 0xffffffece2746950 */ /* 0x002fea0003c3ffff */
[----:B------:R-:W-:Y:S02]  /*1230*/  MOV R5, 0xff800000 ;  /* 0xff80000000057802 */ /* 0x000fe40000000f00 */
[----:B------:R-:W-:-:S03]  /*1240*/  MOV R227, 0x0 ;  /* 0x0000000000e37802 */ /* 0x000fc60000000f00 */
[----:B------:R1:W-:Y:S02]  /*1250*/  ST.E desc[UR4][R2.64+0xe0], R5 ;  /* 0x0000e00502007985 */ /* 0x0003e4000c101904 */
[----:B-1----:R-:W-:Y:S05]  /*1260*/  RET.REL.NODEC R226 `(_ZN5flash24flash_fwd_splitkv_kernelI23Flash_fwd_kernel_traitsILi128ELi64ELi128ELi4ELb0ELb0EN7cutlass10bfloat16_tE19Flash_kernel_traitsILi128ELi64ELi128ELi4ES3_EELb0ELb0ELb0ELb0ELb0ELb1ELb1ELb1EEEvNS_16Flash_fwd_paramsE) ;  /* 0xffffffece2647950 */ /* 0x002fea0003c3ffff */
.L_x_1882:
        /* <DEDUP_REMOVED lines=104> */
.L_x_1900:
        /* <DEDUP_REMOVED lines=80> */
.L_x_1901:
[----:B------:R-:W-:Y:S05]  /*1df0*/  BSYNC.RECONVERGENT B0 ;  /* 0x0000000000007941 */ /* 0x000fea0003800200 */
.L_x_1899:
[----:B------:R-:W-:Y:S01]  /*1e00*/  ISETP.NE.AND P0, PT, R5, -0x1, PT ;  /* 0xffffffff0500780c */ /* 0x000fe20003f05270 */
[----:B------:R-:W2:Y:S04]  /*1e10*/  LD.E.64 R134, desc[UR4][R132.64+0x30] ;  /* 0x0000300484867980 */ /* 0x000ea8000c101b00 */
[----:B------:R-:W3:Y:S04]  /*1e20*/  LD.E.64 R22, desc[UR4][R132.64+0x48] ;  /* 0x0000480484167980 */ /* 0x000ee8000c101b00 */
[----:B------:R-:W4:Y:S04]  /*1e30*/  LD.E.64 R18, desc[UR4][R18.64] ;  /* 0x0000000412127980 */ /* 0x000f28000c101b00 */
[----:B------:R-:W3:Y:S04]  /*1e40*/  @!P0 LD.E.64 R26, desc[UR4][R132.64+0x18] ;  /* 0x00001804841a8980 */ /* 0x000ee8000c101b00 */
[----:B------:R-:W4:Y:S01]  /*1e50*/  LD.E.64 R6, desc[UR4][R132.64+0x10] ;  /* 0x0000100484067980 */ /* 0x000f22000c101b00 */
[----:B------:R-:W-:-:S03]  /*1e60*/  IMAD.MOV.U32 R17, RZ, RZ, RZ ;  /* 0x000000ffff117224 */ /* 0x000fc600078e00ff */
        /* <DEDUP_REMOVED lines=24> */
[C---:B------:R-:W-:Y:S02]  /*1ff0*/  SHF.L.U32 R67, R74.reuse, 0x6, RZ ;  /* 0x000000064a437819 */ /* 0x040fe400000006ff */
        /* <DEDUP_REMOVED lines=19> */
[-C--:B------:R-:W-:Y:S01]  /*2130*/  IMAD R225, R221, R126.reuse, RZ ;  /* 0x0000007edde17224 */ /* 0x080fe200078e02ff */
[----:B------:R-:W-:Y:S01]  /*2140*/  UMOV UR7, 0x400 ;  /* 0x0000040000077882 */ /* 0x000fe20000000000 */
[----:B------:R-:W-:Y:S01]  /*2150*/  IMAD R223, R219, R126, RZ ;  /* 0x0000007edbdf7224 */ /* 0x000fe200078e02ff */
[----:B------:R-:W-:Y:S01]  /*2160*/  LEA R228, R64, 0xffffff80, 0x7 ;  /* 0xffffff8040e47811 */ /* 0x000fe200078e38ff */
[----:B------:R-:W-:Y:S01]  /*2170*/  IMAD.SHL.U32 R68, R220, 0x10, RZ ;  /* 0x00000010dc447824 */ /* 0x000fe200078e00ff */
[----:B------:R-:W-:-:S02]  /*2180*/  SHF.L.U64.HI R72, R218, 0x4, R219 ;  /* 0x00000004da487819 */ /* 0x000fc400000102db */
[----:B------:R-:W-:Y:S02]  /*2190*/  SHF.L.U32 R71, R218, 0x4, RZ ;  /* 0x00000004da477819 */ /* 0x000fe400000006ff */
[----:B------:R-:W-:Y:S01]  /*21a0*/  SHF.L.U64.HI R69, R220, 0x4, R221 ;  /* 0x00000004dc457819 */ /* 0x000fe200000102dd */
[----:B-1----:R-:W-:Y:S01]  /*21b0*/  ULEA UR6, UR6, UR7, 0x18 ;  /* 0x0000000706067291 */ /* 0x002fe2000f8ec0ff */
        /* <DEDUP_REMOVED lines=22> */
[----:B------:R-:W-:Y:S02]  /*2320*/  IMAD.X R21, RZ, RZ, R3, P0 ;  /* 0x000000ffff157224 */ /* 0x000fe400000e0603 */
[-C--:B------:R-:W-:Y:S01]  /*2330*/  IMAD R3, R23, R134.reuse, RZ ;  /* 0x0000008617037224 */ /* 0x080fe200078e02ff */
[----:B------:R-:W-:Y:S01]  /*2340*/  SHF.R.S32.HI R4, RZ, 0x1f, R75 ;  /* 0x0000001fff047819 */ /* 0x000fe2000001144b */
[----:B------:R-:W-:Y:S02]  /*2350*/  IMAD.IADD R27, R27, 0x1, R24 ;  /* 0x000000011b1b7824 */ /* 0x000fe400078e0218 */
[C---:B------:R-:W-:Y:S02]  /*2360*/  IMAD R3, R22.reuse, R135, R3 ;  /* 0x0000008716037224 */ /* 0x040fe400078e0203 */
[----:B------:R-:W-:Y:S01]  /*2370*/  IMAD.WIDE.U32 R22, R22, R134, R10 ;  /* 0x0000008616167225 */ /* 0x000fe200078e000a */
[----:B------:R-:W-:-:S03]  /*2380*/  LEA.HI R4, R4, R75, RZ, 0x7 ;  /* 0x0000004b04047211 */ /* 0x000fc600078f38ff */
[----:B------:R-:W-:Y:S01]  /*2390*/  IMAD.WIDE.U32 R10, R126, R220, R26 ;  /* 0x000000dc7e0a7225 */ /* 0x000fe200078e001a */
[----:B----4-:R-:W-:-:S03]  /*23a0*/  LEA R124, P2, R22, R18, 0x1 ;  /* 0x00000012167c7211 */ /* 0x010fc600078408ff */
[----:B------:R-:W-:Y:S01]  /*23b0*/  IMAD.IADD R3, R23, 0x1, R3 ;  /* 0x0000000117037824 */ /* 0x000fe200078e0203 */
[----:B------:R-:W-:Y:S01]  /*23c0*/  SHF.R.S32.HI R4, RZ, 0x7, R4 ;  /* 0x00000007ff047819 */ /* 0x000fe20000011404 */
[----:B------:R-:W-:Y:S01]  /*23d0*/  IMAD.IADD R225, R11, 0x1, R225 ;  /* 0x000000010be17824 */ /* 0x000fe200078e02e1 */
[----:B------:R-:W-:Y:S02]  /*23e0*/  LEA R224, P0, R10, R6, 0x1 ;  /* 0x000000060ae07211 */ /* 0x000fe400078008ff */
[----:B------:R-:W-:Y:S02]  /*23f0*/  LEA.HI.X R125, R22, R19, R3, 0x1, P2 ;  /* 0x00000013167d7211 */ /* 0x000fe400010f0c03 */
[----:B------:R-:W-:Y:S02]  /*2400*/  LOP3.LUT R3, R65, 0x1c0, RZ, 0xc0, !PT ;  /* 0x000001c041037812 */ /* 0x000fe400078ec0ff */
[----:B------:R-:W-:Y:S02]  /*2410*/  VIMNMX R73, PT, PT, R217, R4, !PT ;  /* 0x00000004d9497248 */ /* 0x000fe40007fe0100 */
[----:B------:R-:W-:-:S02]  /*2420*/  LEA.HI.X R225, R10, R7, R225, 0x1, P0 ;  /* 0x000000070ae17211 */ /* 0x000fc400000f0ce1 */
[----:B------:R-:W-:Y:S02]  /*2430*/  LOP3.LUT R70, R3, 0x38, R74, 0xf8, !PT ;  /* 0x0000003803467812 */ /* 0x000fe400078ef84a */
[----:B------:R-:W-:Y:S02]  /*2440*/  ISETP.GT.AND P0, PT, R64, R73, PT ;  /* 0x000000494000720c */ /* 0x000fe40003f04270 */
[----:B------:R-:W-:Y:S01]  /*2450*/  LOP3.LUT R70, R70, 0x38, R65, 0x78, !PT ;  /* 0x0000003846467812 */ /* 0x000fe200078e7841 */
[----:B------:R-:W-:-:S03]  /*2460*/  IMAD.WIDE.U32 R20, R126, R218, R20 ;  /* 0x000000da7e147225 */ /* 0x000fc600078e0014 */
[----:B------:R-:W-:Y:S02]  /*2470*/  LOP3.LUT R70, R70, 0x1e00, R65, 0xf8, !PT ;  /* 0x00001e0046467812 */ /* 0x000fe400078ef841 */
[----:B------:R-:W-:Y:S02]  /*2480*/  IADD3 R223, PT, PT, R21, R223, RZ ;  /* 0x000000df15df7210 */ /* 0x000fe40007ffe0ff */
[----:B------:R-:W-:Y:S02]  /*2490*/  LEA R222, P1, R20, R8, 0x1 ;  /* 0x0000000814de7211 */ /* 0x000fe400078208ff */
[----:B------:R-:W-:Y:S02]  /*24a0*/  LEA R70, R70, UR6, 0x1 ;  /* 0x0000000646467c11 */ /* 0x000fe4000f8e08ff */
[----:B------:R-:W-:Y:S02]  /*24b0*/  LEA.HI.X R223, R20, R9, R223, 0x1, P1 ;  /* 0x0000000914df7211 */ /* 0x000fe400008f0cdf */
[----:B------:R-:W-:-:S02]  /*24c0*/  LEA.HI R12, R12, R12, RZ, 0x1 ;  /* 0x0000000c0c0c7211 */ /* 0x000fc400078f08ff */
        /* <DEDUP_REMOVED lines=65> */
[C---:B------:R-:W-:Y:S01]  /*28e0*/  IMAD.WIDE.U32 R24, R2.reuse, R24, R28 ;  /* 0x0000001802187225 */ /* 0x040fe200078e001c */
        /* <DEDUP_REMOVED lines=41> */
.L_x_2003:
[----:B------:R-:W-:Y:S01]  /*2b80*/  VIADD R97, R97, 0x80 ;  /* 0x0000008061617836 */ /* 0x000fe20000000000 */
[----:B------:R-:W-:Y:S01]  /*2b90*/  BSSY.RECONVERGENT B0, `(.L_x_1903) ;  /* 0x0000012000007945 */ /* 0x000fe20003800200 */
[----:B------:R-:W-:Y:S03]  /*2ba0*/  VIADD R99, R99, 0x80 ;  /* 0x0000008063637836 */ /* 0x000fe60000000000 */
[-C--:B------:R-:W-:Y:S02]  /*2bb0*/  ISETP.GE.AND P0, PT, R126, R97.reuse, PT ;  /* 0x000000617e00720c */ /* 0x080fe40003f06270 */
[----:B------:R-:W-:Y:S02]  /*2bc0*/  ISETP.GE.AND P2, PT, R118, R97, PT ;  /* 0x000000617600720c */ /* 0x000fe40003f46270 */
[----:B------:R-:W-:Y:S02]  /*2bd0*/  ISETP.GE.AND P0, PT, R126, R99, !P0 ;  /* 0x000000637e00720c */ /* 0x000fe40004706270 */
[----:B------:R-:W-:Y:S02]  /*2be0*/  ISETP.GE.AND P1, PT, R116, R97, PT ;  /* 0x000000617400720c */ /* 0x000fe40003f26270 */
        /* <DEDUP_REMOVED lines=8> */
[----:B------:R-:W2:Y:S04]  /*2c70*/  @!P2 LD.E.128 R20, desc[UR4][R78.64] ;  /* 0x000000044e14a980 */ /* 0x000ea8000c101d00 */
[----:B--2---:R1:W-:Y:S04]  /*2c80*/  @!P2 ST.E.128 desc[UR4][R86.64], R20 ;  /* 0x000000145600a985 */ /* 0x0043e8000c101d04 */
[----:B------:R-:W2:Y:S04]  /*2c90*/  @!P1 LD.E.128 R4, desc[UR4][R78.64+0x80] ;  /* 0x000080044e049980 */ /* 0x000ea8000c101d00 */
[----:B--2---:R1:W-:Y:S02]  /*2ca0*/  @!P1 ST.E.128 desc[UR4][R86.64+0x80], R4 ;  /* 0x0000800456009985 */ /* 0x0043e4000c101d04 */
.L_x_1904:
[----:B------:R-:W-:Y:S05]  /*2cb0*/  BSYNC.RECONVERGENT B0 ;  /* 0x0000000000007941 */ /* 0x000fea0003800200 */
.L_x_1903:
        /* <DEDUP_REMOVED lines=12> */
.L_x_1906:
[----:B------:R-:W-:Y:S05]  /*2d80*/  BSYNC.RECONVERGENT B0 ;  /* 0x0000000000007941 */ /* 0x000fea0003800200 */
.L_x_1905:
        /* <DEDUP_REMOVED lines=12> */
.L_x_1908:
[----:B------:R-:W-:Y:S05]  /*2e50*/  BSYNC.RECONVERGENT B0 ;  /* 0x0000000000007941 */ /* 0x000fea0003800200 */
.L_x_1907:
[----:B------:R-:W-:Y:S01]  /*2e60*/  ISETP.GE.AND P1, PT, R114, R99, !P4 ;  /* 0x000000637200720c */ /* 0x000fe20006726270 */
[----:B------:R-:W-:Y:S01]  /*2e70*/  BSSY.RECONVERGENT B0, `(.L_x_1909) ;  /* 0x0000011000007945 */ /* 0x000fe20003800200 */
[C---:B------:R-:W-:Y:S02]  /*2e80*/  ISETP.GE.AND P6, PT, R112.reuse, R97, PT ;  /* 0x000000617000720c */ /* 0x040fe40003fc6270 */
[----:B------:R-:W-:Y:S02]  /*2e90*/  P2R R111, PR, RZ, 0x2 ;  /* 0x00000002ff6f7803 */ /* 0x000fe40000000000 */
[----:B------:R-:W-:Y:S07]  /*2ea0*/  ISETP.LT.OR P6, PT, R112, R99, P6 ;  /* 0x000000637000720c */ /* 0x000fee00037c1670 */
[----:B------:R-:W-:Y:S06]  /*2eb0*/  @!P1 BRA `(.L_x_1910) ;  /* 0x0000000000309947 */ /* 0x000fec0003800000 */
        /* <DEDUP_REMOVED lines=12> */
.L_x_1910:
[----:B------:R-:W-:Y:S05]  /*2f80*/  BSYNC.RECONVERGENT B0 ;  /* 0x0000000000007941 */ /* 0x000fea0003800200 */
.L_x_1909:
        /* <DEDUP_REMOVED lines=15> */
.L_x_1912:
[----:B------:R-:W-:Y:S05]  /*3080*/  BSYNC.RECONVERGENT B0 ;  /* 0x0000000000007941 */ /* 0x000fea0003800200 */
.L_x_1911:
[----:B------:R-:W-:Y:S01]  /*3090*/  ISETP.GE.AND P5, PT, R110, R99, !P5 ;  /* 0x000000636e00720c */ /* 0x000fe20006fa6270 */
[----:B------:R-:W-:Y:S01]  /*30a0*/  BSSY.RECONVERGENT B0, `(.L_x_1913) ;  /* 0x0000011000007945 */ /* 0x000fe20003800200 */
[C---:B------:R-:W-:Y:S04]  /*30b0*/  ISETP.GE.AND P4, PT, R108.reuse, R97, PT ;  /* 0x000000616c00720c */ /* 0x040fe80003f86270 */
[----:B------:R-:W-:Y:S07]  /*30c0*/  ISETP.GE.AND P4, PT, R108, R99, !P4 ;  /* 0x000000636c00720c */ /* 0x000fee0006786270 */
[----:B------:R-:W-:Y:S05]  /*30d0*/  @!P5 BRA `(.L_x_1914) ;  /* 0x000000000034d947 */ /* 0x000fea0003800000 */
[-C--:B------:R-:W-:Y:S01]  /*30e0*/  ISETP.GE.AND P1, PT, R14, R229.reuse, PT ;  /* 0x000000e50e00720c */ /* 0x080fe20003f26270 */
[----:B------:R-:W-:Y:S04]  /*30f0*/  IMAD.WIDE.U32 R18, R128, 0xa0, R78 ;  /* 0x000000a080127825 */ /* 0x000fe800078e004e */
[----:B------:R-:W-:Y:S02]  /*3100*/  IMAD R0, R129, 0xa0, RZ ;  /* 0x000000a081007824 */ /* 0x000fe400078e02ff */
[----:B-1234-:R-:W-:Y:S03]  /*3110*/  IMAD.WIDE.U32 R2, R220, 0xa0, R86 ;  /* 0x000000a0dc027825 */ /* 0x01efe600078e0056 */
        /* <DEDUP_REMOVED lines=9> */
.L_x_1914:
[----:B------:R-:W-:Y:S05]  /*31b0*/  BSYNC.RECONVERGENT B0 ;  /* 0x0000000000007941 */ /* 0x000fea0003800200 */
.L_x_1913:
[C---:B------:R-:W-:Y:S01]  /*31c0*/  ISETP.GE.AND P3, PT, R106.reuse, R97, PT ;  /* 0x000000616a00720c */ /* 0x040fe20003f66270 */
[----:B------:R-:W-:Y:S03]  /*31d0*/  BSSY.RECONVERGENT B0, `(.L_x_1915) ;  /* 0x0000011000007945 */ /* 0x000fe60003800200 */
[----:B------:R-:W-:Y:S01]  /*31e0*/  ISETP.GE.AND P3, PT, R106, R99, !P3 ;  /* 0x000000636a00720c */ /* 0x000fe20005f66270 */
[----:B------:R-:W-:Y:S01]  /*31f0*/  @!UPT UIADD3 URZ, UPT, UPT, URZ, URZ, URZ ;  /* 0x000000fffffff290 */ /* 0x000fe2000fffe0ff */
[----:B------:R-:W-:Y:S11]  /*3200*/  @!P4 BRA `(.L_x_1916) ;  /* 0x000000000034c947 */ /* 0x000ff60003800000 */
        /* <DEDUP_REMOVED lines=13> */
.L_x_1916:
[----:B------:R-:W-:Y:S05]  /*32e0*/  BSYNC.RECONVERGENT B0 ;  /* 0x0000000000007941 */ /* 0x000fea0003800200 */
.L_x_1915:
[----:B------:R-:W-:Y:S04]  /*32f0*/  BSSY.RECONVERGENT B0, `(.L_x_1917) ;  /* 0x000000f000007945 */ /* 0x000fe80003800200 */
        /* <DEDUP_REMOVED lines=14> */
.L_x_1918:
[----:B------:R-:W-:Y:S05]  /*33e0*/  BSYNC.RECONVERGENT B0 ;  /* 0x0000000000007941 */ /* 0x000fea0003800200 */
.L_x_1917:
        /* <DEDUP_REMOVED lines=29> */
.L_x_1922:
[----:B------:R-:W-:Y:S05]  /*35c0*/  BSYNC.RECONVERGENT B0 ;  /* 0x0000000000007941 */ /* 0x000fea0003800200 */
.L_x_1921:
        /* <DEDUP_REMOVED lines=16> */
.L_x_1924:
[----:B------:R-:W-:Y:S05]  /*36d0*/  BSYNC.RECONVERGENT B0 ;  /* 0x0000000000007941 */ /* 0x000fea0003800200 */
.L_x_1923:
        /* <DEDUP_REMOVED lines=16> */
.L_x_1926:
[----:B------:R-:W-:Y:S05]  /*37e0*/  BSYNC.RECONVERGENT B0 ;  /* 0x0000000000007941 */ /* 0x000fea0003800200 */
.L_x_1925:
        /* <DEDUP_REMOVED lines=17> */
.L_x_1928:
[----:B------:R-:W-:Y:S05]  /*3900*/  BSYNC.RECONVERGENT B0 ;  /* 0x0000000000007941 */ /* 0x000fea0003800200 */
.L_x_1927:
        /* <DEDUP_REMOVED lines=12> */
.L_x_1930:
[----:B------:R-:W-:Y:S05]  /*39d0*/  BSYNC.RECONVERGENT B0 ;  /* 0x0000000000007941 */ /* 0x000fea0003800200 */
.L_x_1929:
        /* <DEDUP_REMOVED lines=15> */
.L_x_1932:
[----:B------:R-:W-:Y:S05]  /*3ad0*/  BSYNC.RECONVERGENT B0 ;  /* 0x0000000000007941 */ /* 0x000fea0003800200 */
.L_x_1931:
        /* <DEDUP_REMOVED lines=15> */
.L_x_1934:
[----:B------:R-:W-:Y:S05]  /*3bd0*/  BSYNC.RECONVERGENT B0 ;  /* 0x0000000000007941 */ /* 0x000fea0003800200 */
.L_x_1933:
[----:B------:R-:W-:Y:S05]  /*3be0*/  @!P3 BRA `(.L_x_1935) ;  /* 0x0000009400acb947 */ /* 0x000fea0003800000 */
[----:B------:R-:W-:Y:S01]  /*3bf0*/  IMAD R0, R131, 0xe0, RZ ;  /* 0x000000e083007824 */ /* 0x000fe200078e02ff */
[----:B------:R-:W-:Y:S01]  /*3c00*/  MOV R8, R10 ;  /* 0x0000000a00087202 */ /* 0x000fe20000000f00 */
[----:B-1234-:R-:W-:Y:S01]  /*3c10*/  IMAD.WIDE.U32 R2, R218, 0xe0, R84 ;  /* 0x000000e0da027825 */ /* 0x01efe200078e0054 */
[-C--:B------:R-:W-:Y:S03]  /*3c20*/  ISETP.GE.AND P0, PT, R14, R229.reuse, PT ;  /* 0x000000e50e00720c */ /* 0x080fe60003f06270 */
        /* <DEDUP_REMOVED lines=12> */
.L_x_1920:
        /* <DEDUP_REMOVED lines=59> */
.L_x_1940:
[----:B------:R-:W-:Y:S05]  /*40a0*/  BSYNC.RECONVERGENT B0 ;  /* 0x0000000000007941 */ /* 0x000fea0003800200 */
.L_x_1939:
        /* <DEDUP_REMOVED lines=49> */
.L_x_1938:
[----:B------:R-:W-:Y:S05]  /*43c0*/  BSYNC.RECONVERGENT B1 ;  /* 0x0000000000017941 */ /* 0x000fea0003800200 */
.L_x_1937:
        /* <DEDUP_REMOVED lines=63> */
.L_x_1944:
[----:B------:R-:W-:Y:S05]  /*47c0*/  BSYNC.RECONVERGENT B0 ;  /* 0x0000000000007941 */ /* 0x000fea0003800200 */
.L_x_1943:
        /* <DEDUP_REMOVED lines=49> */
.L_x_1942:
[----:B------:R-:W-:Y:S05]  /*4ae0*/  BSYNC.RECONVERGENT B1 ;  /* 0x0000000000017941 */ /* 0x000fea0003800200 */
.L_x_1941:
        /* <DEDUP_REMOVED lines=62> */
.L_x_1948:
[----:B------:R-:W-:Y:S05]  /*4ed0*/  BSYNC.RECONVERGENT B0 ;  /* 0x0000000000007941 */ /* 0x000fea0003800200 */
.L_x_1947:
        /* <DEDUP_REMOVED lines=49> */
.L_x_1946:
[----:B------:R-:W-:Y:S05]  /*51f0*/  BSYNC.RECONVERGENT B1 ;  /* 0x0000000000017941 */ /* 0x000fea0003800200 */
.L_x_1945:
        /* <DEDUP_REMOVED lines=65> */
.L_x_1952:
[----:B------:R-:W-:Y:S05]  /*5610*/  BSYNC.RECONVERGENT B0 ;  /* 0x0000000000007941 */ /* 0x000fea0003800200 */
.L_x_1951:
        /* <DEDUP_REMOVED lines=47> */
.L_x_1950:
[----:B------:R-:W-:Y:S05]  /*5910*/  BSYNC.RECONVERGENT B1 ;  /* 0x0000000000017941 */ /* 0x000fea0003800200 */
.L_x_1949:
        /* <DEDUP_REMOVED lines=58> */
.L_x_1956:
[----:B------:R-:W-:Y:S05]  /*5cc0*/  BSYNC.RECONVERGENT B0 ;  /* 0x0000000000007941 */ /* 0x000fea0003800200 */
.L_x_1955:
        /* <DEDUP_REMOVED lines=47> */
.L_x_1954:
[----:B------:R-:W-:Y:S05]  /*5fc0*/  BSYNC.RECONVERGENT B1 ;  /* 0x0000000000017941 */ /* 0x000fea0003800200 */
.L_x_1953:
        /* <DEDUP_REMOVED lines=63> */
.L_x_1960:
[----:B------:R-:W-:Y:S05]  /*63c0*/  BSYNC.RECONVERGENT B0 ;  /* 0x0000000000007941 */ /* 0x000fea0003800200 */
.L_x_1959:
        /* <DEDUP_REMOVED lines=47> */
.L_x_1958:
[----:B------:R-:W-:Y:S05]  /*66c0*/  BSYNC.RECONVERGENT B1 ;  /* 0x0000000000017941 */ /* 0x000fea0003800200 */
.L_x_1957:
        /* <DEDUP_REMOVED lines=61> */
.L_x_1964:
[----:B------:R-:W-:Y:S05]  /*6aa0*/  BSYNC.RECONVERGENT B0 ;  /* 0x0000000000007941 */ /* 0x000fea0003800200 */
.L_x_1963:
        /* <DEDUP_REMOVED lines=47> */
.L_x_1962:
[----:B------:R-:W-:Y:S05]  /*6da0*/  BSYNC.RECONVERGENT B1 ;  /* 0x0000000000017941 */ /* 0x000fea0003800200 */
.L_x_1961:
        /* <DEDUP_REMOVED lines=61> */
.L_x_1968:
[----:B------:R-:W-:Y:S05]  /*7180*/  BSYNC.RECONVERGENT B0 ;  /* 0x0000000000007941 */ /* 0x000fea0003800200 */
.L_x_1967:
        /* <DEDUP_REMOVED lines=47> */
.L_x_1966:
[----:B------:R-:W-:Y:S05]  /*7480*/  BSYNC.RECONVERGENT B1 ;  /* 0x0000000000017941 */ /* 0x000fea0003800200 */
.L_x_1965:
[----:B------:R-:W3:Y:S02]  /*7490*/  LD.E R3, desc[UR4][R132.64+0xd0] ;  /* 0x0000d00484037980 */ /* 0x000ee4000c101900 */
[----:B---3--:R-:W-:Y:S05]  /*74a0*/  IMAD.U32 R3, R3, -0x40, RZ ;  /* 0xffffffc003037824 */ /* 0x008fea00078e00ff */
[C---:B------:R-:W-:Y:S02]  /*74b0*/  LEA R16, P1, R3.reuse, R16, 0x1 ;  /* 0x0000001003107211 */ /* 0x040fe400078208ff */
[C---:B------:R-:W-:Y:S02]  /*74c0*/  LEA R54, P0, R3.reuse, R54, 0x1 ;  /* 0x0000003603367211 */ /* 0x040fe400078008ff */
[C---:B------:R-:W-:Y:S02]  /*74d0*/  LEA.HI.X.SX32 R17, R3.reuse, R17, 0x1, P1 ;  /* 0x0000001103117211 */ /* 0x040fe400008f0eff */
[----:B------:R-:W-:Y:S01]  /*74e0*/  LEA.HI.X.SX32 R55, R3, R55, 0x1, P0 ;  /* 0x0000003703377211 */ /* 0x000fe200000f0eff */
[----:B------:R-:W-:Y:S05]  /*74f0*/  BRA `(.L_x_1935) ;  /* 0x0000005c00687947 */ /* 0x000fea0003800000 */
.L_x_1936:
        /* <DEDUP_REMOVED lines=95> */
.L_x_1972:
[----:B------:R-:W-:Y:S05]  /*7af0*/  BSYNC.RECONVERGENT B0 ;  /* 0x0000000000007941 */ /* 0x000fea0003800200 */
.L_x_1971:
        /* <DEDUP_REMOVED lines=88> */
.L_x_1970:
[----:B------:R-:W-:Y:S05]  /*8080*/  BSYNC.RECONVERGENT B1 ;  /* 0x0000000000017941 */ /* 0x000fea0003800200 */
.L_x_1969:
        /* <DEDUP_REMOVED lines=97> */
.L_x_1976:
[----:B------:R-:W-:Y:S05]  /*86a0*/  BSYNC.RECONVERGENT B0 ;  /* 0x0000000000007941 */ /* 0x000fea0003800200 */
.L_x_1975:
        /* <DEDUP_REMOVED lines=88> */
.L_x_1974:
[----:B------:R-:W-:Y:S05]  /*8c30*/  BSYNC.RECONVERGENT B1 ;  /* 0x0000000000017941 */ /* 0x000fea0003800200 */
.L_x_1973:
        /* <DEDUP_REMOVED lines=97> */
.L_x_1980:
[----:B------:R-:W-:Y:S05]  /*9250*/  BSYNC.RECONVERGENT B0 ;  /* 0x0000000000007941 */ /* 0x000fea0003800200 */
.L_x_1979:
        /* <DEDUP_REMOVED lines=88> */
.L_x_1978:
[----:B------:R-:W-:Y:S05]  /*97e0*/  BSYNC.RECONVERGENT B1 ;  /* 0x0000000000017941 */ /* 0x000fea0003800200 */
.L_x_1977:
        /* <DEDUP_REMOVED lines=8> */
[----:B--2-4-:R-:W-:Y:S01]  /*9870*/  IMAD.WIDE.U32 R136, R218, 0x60, R84 ;  /* 0x00000060da887825 */ /* 0x014fe200078e0054 */
[----:B------:R-:W-:Y:S03]  /*9880*/  BSSY.RECONVERGENT B0, `(.L_x_1983) ;  /* 0x000005a000007945 */ /* 0x000fe60003800200 */
[----:B------:R-:W-:Y:S01]  /*9890*/  IMAD.WIDE.U32 R34, R130, 0x60, R8 ;  /* 0x0000006082227825 */ /* 0x000fe200078e0008 */
        /* <DEDUP_REMOVED lines=88> */
.L_x_1984:
[----:B------:R-:W-:Y:S05]  /*9e20*/  BSYNC.RECONVERGENT B0 ;  /* 0x0000000000007941 */ /* 0x000fea0003800200 */
.L_x_1983:
        /* <DEDUP_REMOVED lines=89> */
.L_x_1982:
[----:B------:R-:W-:Y:S05]  /*a3c0*/  BSYNC.RECONVERGENT B1 ;  /* 0x0000000000017941 */ /* 0x000fea0003800200 */
.L_x_1981:
        /* <DEDUP_REMOVED lines=94> */
.L_x_1988:
[----:B------:R-:W-:Y:S05]  /*a9b0*/  BSYNC.RECONVERGENT B0 ;  /* 0x0000000000007941 */ /* 0x000fea0003800200 */
.L_x_1987:
        /* <DEDUP_REMOVED lines=88> */
.L_x_1986:
[----:B------:R-:W-:Y:S05]  /*af40*/  BSYNC.RECONVERGENT B1 ;  /* 0x0000000000017941 */ /* 0x000fea0003800200 */
.L_x_1985:
[----:B------:R-:W-:Y:S04]  /*af50*/  BSSY.RECONVERGENT B1, `(.L_x_1989) ;  /* 0x00000ba000017945 */ /* 0x000fe80003800200 */
        /* <DEDUP_REMOVED lines=96> */
.L_x_1992:
[----:B------:R-:W-:Y:S05]  /*b560*/  BSYNC.RECONVERGENT B0 ;  /* 0x0000000000007941 */ /* 0x000fea0003800200 */
.L_x_1991:
        /* <DEDUP_REMOVED lines=88> */
.L_x_1990:
[----:B------:R-:W-:Y:S05]  /*baf0*/  BSYNC.RECONVERGENT B1 ;  /* 0x0000000000017941 */ /* 0x000fea0003800200 */
.L_x_1989:
[----:B------:R-:W-:Y:S04]  /*bb00*/  BSSY.RECONVERGENT B1, `(.L_x_1993) ;  /* 0x00000b9000017945 */ /* 0x000fe80003800200 */
[----:B------:R-:W-:Y:S05]  /*bb10*/  @!P4 BRA `(.L_x_1994) ;  /* 0x0000000800dcc947 */ /* 0x000fea0003800000 */
[----:B------:R-:W-:Y:S01]  /*bb20*/  IMAD R5, R131, 0xc0, RZ ;  /* 0x000000c083057824 */ /* 0x000fe200078e02ff */
[-C--:B-----5:R-:W-:Y:S01]  /*bb30*/  ISETP.GE.AND P0, PT, R14, R109.reuse, PT ;  /* 0x0000006d0e00720c */ /* 0x0a0fe20003f06270 */
[----:B------:R-:W-:Y:S01]  /*bb40*/  IMAD R3, R219, 0xc0, RZ ;  /* 0x000000c0db037824 */ /* 0x000fe200078e02ff */
[----:B------:R-:W-:Y:S01]  /*bb50*/  MOV R8, R10 ;  /* 0x0000000a00087202 */ /* 0x000fe20000000f00 */
[----:B--2-4-:R-:W-:Y:S01]  /*bb60*/  IMAD.WIDE.U32 R136, R218, 0xc0, R84 ;  /* 0x000000c0da887825 */ /* 0x014fe200078e0054 */
[----:B------:R-:W-:Y:S01]  /*bb70*/  ISETP.GE.AND P4, PT, R11, R109, PT ;  /* 0x0000006d0b00720c */ /* 0x000fe20003f86270 */
[----:B------:R-:W-:Y:S02]  /*bb80*/  BSSY.RECONVERGENT B0, `(.L_x_1995) ;  /* 0x000005a000007945 */ /* 0x000fe40003800200 */
        /* <DEDUP_REMOVED lines=89> */
.L_x_1996:
[----:B------:R-:W-:Y:S05]  /*c120*/  BSYNC.RECONVERGENT B0 ;  /* 0x0000000000007941 */ /* 0x000fea0003800200 */
.L_x_1995:
        /* <DEDUP_REMOVED lines=86> */
.L_x_1994:
[----:B------:R-:W-:Y:S05]  /*c690*/  BSYNC.RECONVERGENT B1 ;  /* 0x0000000000017941 */ /* 0x000fea0003800200 */
.L_x_1993:
        /* <DEDUP_REMOVED lines=98> */
.L_x_2000:
[----:B------:R-:W-:Y:S05]  /*ccc0*/  BSYNC.RECONVERGENT B0 ;  /* 0x0000000000007941 */ /* 0x000fea0003800200 */
.L_x_1999:
        /* <DEDUP_REMOVED lines=86> */
.L_x_1998:
[----:B------:R-:W-:Y:S05]  /*d230*/  BSYNC.RECONVERGENT B1 ;  /* 0x0000000000017941 */ /* 0x000fea0003800200 */
.L_x_1997:
[----:B------:R-:W3:Y:S02]  /*d240*/  LD.E R3, desc[UR4][R132.64+0xd0] ;  /* 0x0000d00484037980 */ /* 0x000ee4000c101900 */
[----:B---3--:R-:W-:Y:S05]  /*d250*/  IMAD.U32 R3, R3, -0x40, RZ ;  /* 0xffffffc003037824 */ /* 0x008fea00078e00ff */
[C---:B------:R-:W-:Y:S02]  /*d260*/  LEA R82, P1, R3.reuse, R82, 0x1 ;  /* 0x0000005203527211 */ /* 0x040fe400078208ff */
[C---:B------:R-:W-:Y:S02]  /*d270*/  LEA R80, P0, R3.reuse, R80, 0x1 ;  /* 0x0000005003507211 */ /* 0x040fe400078008ff */
[C---:B------:R-:W-:Y:S02]  /*d280*/  LEA.HI.X.SX32 R83, R3.reuse, R83, 0x1, P1 ;  /* 0x0000005303537211 */ /* 0x040fe400008f0eff */
[----:B------:R-:W-:Y:S09]  /*d290*/  LEA.HI.X.SX32 R81, R3, R81, 0x1, P0 ;  /* 0x0000005103517211 */ /* 0x000ff200000f0eff */
.L_x_1935:
[----:B------:R-:W-:Y:S05]  /*d2a0*/  BSYNC.RECONVERGENT B2 ;  /* 0x0000000000027941 */ /* 0x000fea0003800200 */
.L_x_1919:
        /* <DEDUP_REMOVED lines=101> */
.L_x_2002:
[----:B------:R-:W-:Y:S05]  /*d900*/  BSYNC.RECONVERGENT B0 ;  /* 0x0000000000007941 */ /* 0x000fea0003800200 */
.L_x_2001:
[----:B------:R-:W-:Y:S05]  /*d910*/  @P2 BRA `(.L_x_2003) ;  /* 0xffffff5000982947 */ /* 0x000fea000383ffff */
.L_x_1902:
        /* <DEDUP_REMOVED lines=34> */
.L_x_2007:
[----:B------:R-:W-:Y:S05]  /*db40*/  BSYNC.RECONVERGENT B0 ;  /* 0x0000000000007941 */ /* 0x000fea0003800200 */
.L_x_2006:
        /* <DEDUP_REMOVED lines=14> */
.L_x_2009:
[----:B------:R-:W-:Y:S05]  /*dc30*/  BSYNC.RECONVERGENT B0 ;  /* 0x0000000000007941 */ /* 0x000fea0003800200 */
.L_x_2008:
        /* <DEDUP_REMOVED lines=16> */
.L_x_2011:
[----:B------:R-:W-:Y:S05]  /*dd40*/  BSYNC.RECONVERGENT B0 ;  /* 0x0000000000007941 */ /* 0x000fea0003800200 */
.L_x_2010:
        /* <DEDUP_REMOVED lines=16> */
.L_x_2005:
        /* <DEDUP_REMOVED lines=84> */
.L_x_2019:
[----:B------:R-:W-:Y:S05]  /*e390*/  BSYNC.RECONVERGENT B0 ;  /* 0x0000000000007941 */ /* 0x000fea0003800200 */
.L_x_2018:
[----:B-----5:R-:W-:Y:S01]  /*e3a0*/  IMAD.MOV.U32 R6, RZ, RZ, R18 ;  /* 0x000000ffff067224 */ /* 0x020fe200078e0012 */
[----:B------:R-:W-:Y:S01]  /*e3b0*/  MOV R4, R16 ;  /* 0x0000001000047202 */ /* 0x000fe20000000f00 */
[----:B------:R-:W-:Y:S01]  /*e3c0*/  IMAD.MOV.U32 R7, RZ, RZ, R19 ;  /* 0x000000ffff077224 */ /* 0x000fe200078e0013 */
[----:B------:R-:W-:Y:S02]  /*e3d0*/  MOV R5, R17 ;  /* 0x0000001100057202 */ /* 0x000fe40000000f00 */
.L_x_2017:
[----:B------:R-:W-:Y:S05]  /*e3e0*/  BSYNC.RECONVERGENT B1 ;  /* 0x0000000000017941 */ /* 0x000fea0003800200 */
.L_x_2016:
        /* <DEDUP_REMOVED lines=50> */
.L_x_2021:
[----:B------:R-:W-:Y:S05]  /*e710*/  BSYNC.RECONVERGENT B0 ;  /* 0x0000000000007941 */ /* 0x000fea0003800200 */
.L_x_2020:
[----:B-----5:R3:W-:Y:S02]  /*e720*/  STS.128 [R70+0x2000], R16 ;  /* 0x0020001046007388 */ /* 0x0207e40000000c00 */
.L_x_2015:
[----:B------:R-:W-:Y:S05]  /*e730*/  BSYNC.RECONVERGENT B2 ;  /* 0x0000000000027941 */ /* 0x000fea0003800200 */
.L_x_2014:
        /* <DEDUP_REMOVED lines=54> */
.L_x_2027:
[----:B------:R-:W-:Y:S05]  /*eaa0*/  BSYNC.RECONVERGENT B0 ;  /* 0x0000000000007941 */ /* 0x000fea0003800200 */
.L_x_2026:
[----:B-----5:R1:W-:Y:S02]  /*eab0*/  STS.128 [R70+0x800], R16 ;  /* 0x0008001046007388 */ /* 0x0203e40000000c00 */
.L_x_2025:
[----:B------:R-:W-:Y:S05]  /*eac0*/  BSYNC.RECONVERGENT B1 ;  /* 0x0000000000017941 */ /* 0x000fea0003800200 */
.L_x_2024:
        /* <DEDUP_REMOVED lines=47> */
.L_x_2029:
[----:B------:R-:W-:Y:S05]  /*edc0*/  BSYNC.RECONVERGENT B0 ;  /* 0x0000000000007941 */ /* 0x000fea0003800200 */
.L_x_2028:
[----:B-----5:R3:W-:Y:S02]  /*edd0*/  STS.128 [R70+0x2800], R16 ;  /* 0x0028001046007388 */ /* 0x0207e40000000c00 */
.L_x_2023:
[----:B------:R-:W-:Y:S05]  /*ede0*/  BSYNC.RECONVERGENT B2 ;  /* 0x0000000000027941 */ /* 0x000fea0003800200 */
.L_x_2022:
        /* <DEDUP_REMOVED lines=54> */
.L_x_2035:
[----:B------:R-:W-:Y:S05]  /*f150*/  BSYNC.RECONVERGENT B0 ;  /* 0x0000000000007941 */ /* 0x000fea0003800200 */
.L_x_2034:
[----:B-----5:R1:W-:Y:S02]  /*f160*/  STS.128 [R70+0x1000], R16 ;  /* 0x0010001046007388 */ /* 0x0203e40000000c00 */
.L_x_2033:
[----:B------:R-:W-:Y:S05]  /*f170*/  BSYNC.RECONVERGENT B1 ;  /* 0x0000000000017941 */ /* 0x000fea0003800200 */
.L_x_2032:
        /* <DEDUP_REMOVED lines=47> */
.L_x_2037:
[----:B------:R-:W-:Y:S05]  /*f470*/  BSYNC.RECONVERGENT B0 ;  /* 0x0000000000007941 */ /* 0x000fea0003800200 */
.L_x_2036:
[----:B-----5:R1:W-:Y:S02]  /*f480*/  STS.128 [R70+0x3000], R16 ;  /* 0x0030001046007388 */ /* 0x0203e40000000c00 */
.L_x_2031:
[----:B------:R-:W-:Y:S05]  /*f490*/  BSYNC.RECONVERGENT B2 ;  /* 0x0000000000027941 */ /* 0x000fea0003800200 */
.L_x_2030:
        /* <DEDUP_REMOVED lines=54> */
.L_x_2041:
[----:B------:R-:W-:Y:S05]  /*f800*/  BSYNC.RECONVERGENT B0 ;  /* 0x0000000000007941 */ /* 0x000fea0003800200 */
.L_x_2040:
[----:B-----5:R3:W-:Y:S02]  /*f810*/  STS.128 [R70+0x1800], R16 ;  /* 0x0018001046007388 */ /* 0x0207e40000000c00 */
.L_x_2039:
[----:B------:R-:W-:Y:S05]  /*f820*/  BSYNC.RECONVERGENT B1 ;  /* 0x0000000000017941 */ /* 0x000fea0003800200 */
.L_x_2038:
        /* <DEDUP_REMOVED lines=46> */
.L_x_2043:
[----:B------:R-:W-:Y:S05]  /*fb10*/  BSYNC.RECONVERGENT B0 ;  /* 0x0000000000007941 */ /* 0x000fea0003800200 */
.L_x_2042:
[----:B-----5:R3:W-:Y:S01]  /*fb20*/  STS.128 [R70+0x3800], R16 ;  /* 0x0038001046007388 */ /* 0x0207e20000000c00 */
[----:B------:R-:W-:Y:S05]  /*fb30*/  BRA `(.L_x_2012) ;  /* 0x0000002c00647947 */ /* 0x000fea0003800000 */
.L_x_2013:
        /* <DEDUP_REMOVED lines=96> */
.L_x_2048:
[----:B------:R-:W-:Y:S05]  /*10140*/  BSYNC.RECONVERGENT B0 ;  /* 0x0000000000007941 */ /* 0x000fea0003800200 */
.L_x_2047:
[----:B------:R-:W-:Y:S05]  /*10150*/  BSYNC.RECONVERGENT B1 ;  /* 0x0000000000017941 */ /* 0x000fea0003800200 */
.L_x_2046:
        /* <DEDUP_REMOVED lines=86> */
.L_x_2050:
[----:B------:R-:W-:Y:S05]  /*106c0*/  BSYNC.RECONVERGENT B0 ;  /* 0x0000000000007941 */ /* 0x000fea0003800200 */
.L_x_2049:
[----:B-----5:R4:W-:Y:S02]  /*106d0*/  STS.128 [R70+0x2000], R24 ;  /* 0x0020001846007388 */ /* 0x0209e40000000c00 */
.L_x_2045:
[----:B------:R-:W-:Y:S05]  /*106e0*/  BSYNC.RECONVERGENT B2 ;  /* 0x0000000000027941 */ /* 0x000fea0003800200 */
.L_x_2044:
        /* <DEDUP_REMOVED lines=92> */
.L_x_2056:
[----:B------:R-:W-:Y:S05]  /*10cb0*/  BSYNC.RECONVERGENT B0 ;  /* 0x0000000000007941 */ /* 0x000fea0003800200 */
.L_x_2055:
[----:B-----5:R4:W-:Y:S02]  /*10cc0*/  STS.128 [R70+0x800], R24 ;  /* 0x0008001846007388 */ /* 0x0209e40000000c00 */
.L_x_2054:
[----:B------:R-:W-:Y:S05]  /*10cd0*/  BSYNC.RECONVERGENT B1 ;  /* 0x0000000000017941 */ /* 0x000fea0003800200 */
.L_x_2053:
        /* <DEDUP_REMOVED lines=85> */
.L_x_2058:
[----:B------:R-:W-:Y:S05]  /*11230*/  BSYNC.RECONVERGENT B0 ;  /* 0x0000000000007941 */ /* 0x000fea0003800200 */
.L_x_2057:
[----:B-----5:R4:W-:Y:S02]  /*11240*/  STS.128 [R70+0x2800], R24 ;  /* 0x0028001846007388 */ /* 0x0209e40000000c00 */
.L_x_2052:
[----:B------:R-:W-:Y:S05]  /*11250*/  BSYNC.RECONVERGENT B2 ;  /* 0x0000000000027941 */ /* 0x000fea0003800200 */
.L_x_2051:
        /* <DEDUP_REMOVED lines=90> */
.L_x_2064:
[----:B------:R-:W-:Y:S05]  /*11800*/  BSYNC.RECONVERGENT B0 ;  /* 0x0000000000007941 */ /* 0x000fea0003800200 */
.L_x_2063:
[----:B-----5:R4:W-:Y:S02]  /*11810*/  STS.128 [R70+0x1000], R24 ;  /* 0x0010001846007388 */ /* 0x0209e40000000c00 */
.L_x_2062:
[----:B------:R-:W-:Y:S05]  /*11820*/  BSYNC.RECONVERGENT B1 ;  /* 0x0000000000017941 */ /* 0x000fea0003800200 */
.L_x_2061:
        /* <DEDUP_REMOVED lines=83> */
.L_x_2066:
[----:B------:R-:W-:Y:S05]  /*11d60*/  BSYNC.RECONVERGENT B0 ;  /* 0x0000000000007941 */ /* 0x000fea0003800200 */
.L_x_2065:
[----:B-----5:R4:W-:Y:S02]  /*11d70*/  STS.128 [R70+0x3000], R24 ;  /* 0x0030001846007388 */ /* 0x0209e40000000c00 */
.L_x_2060:
[----:B------:R-:W-:Y:S05]  /*11d80*/  BSYNC.RECONVERGENT B2 ;  /* 0x0000000000027941 */ /* 0x000fea0003800200 */
.L_x_2059:
        /* <DEDUP_REMOVED lines=91> */
.L_x_2070:
[----:B------:R-:W-:Y:S05]  /*12340*/  BSYNC.RECONVERGENT B0 ;  /* 0x0000000000007941 */ /* 0x000fea0003800200 */
.L_x_2069:
[----:B-----5:R1:W-:Y:S02]  /*12350*/  STS.128 [R70+0x1800], R24 ;  /* 0x0018001846007388 */ /* 0x0203e40000000c00 */
.L_x_2068:
[----:B------:R-:W-:Y:S05]  /*12360*/  BSYNC.RECONVERGENT B1 ;  /* 0x0000000000017941 */ /* 0x000fea0003800200 */
.L_x_2067:
        /* <DEDUP_REMOVED lines=84> */
.L_x_2072:
[----:B------:R-:W-:Y:S05]  /*128b0*/  BSYNC.RECONVERGENT B0 ;  /* 0x0000000000007941 */ /* 0x000fea0003800200 */
.L_x_2071:
[----:B-----5:R1:W-:Y:S02]  /*128c0*/  STS.128 [R70+0x3800], R4 ;  /* 0x0038000446007388 */ /* 0x0203e40000000c00 */
.L_x_2012:
[----:B------:R-:W-:Y:S05]  /*128d0*/  BSYNC.RECONVERGENT B3 ;  /* 0x0000000000037941 */ /* 0x000fea0003800200 */
.L_x_2004:
        /* <DEDUP_REMOVED lines=24> */
.L_x_2074:
[----:B------:R-:W-:Y:S05]  /*12a60*/  BSYNC.RECONVERGENT B0 ;  /* 0x0000000000007941 */ /* 0x000fea0003800200 */
.L_x_2073:
        /* <DEDUP_REMOVED lines=18> */
.L_x_2076:
[----:B------:R-:W-:Y:S05]  /*12b90*/  BSYNC.RECONVERGENT B0 ;  /* 0x0000000000007941 */ /* 0x000fea0003800200 */
.L_x_2075:
        /* <DEDUP_REMOVED lines=16> */
.L_x_2078:
[----:B------:R-:W-:Y:S05]  /*12ca0*/  BSYNC.RECONVERGENT B0 ;  /* 0x0000000000007941 */ /* 0x000fea0003800200 */
.L_x_2077:
        /* <DEDUP_REMOVED lines=18> */
.L_x_2080:
[----:B------:R-:W-:Y:S05]  /*12dd0*/  BSYNC.RECONVERGENT B0 ;  /* 0x0000000000007941 */ /* 0x000fea0003800200 */
.L_x_2079:
        /* <DEDUP_REMOVED lines=20> */
.L_x_2082:
[----:B------:R-:W-:Y:S05]  /*12f20*/  BSYNC.RECONVERGENT B0 ;  /* 0x0000000000007941 */ /* 0x000fea0003800200 */
.L_x_2081:
        /* <DEDUP_REMOVED lines=16> */
.L_x_2084:
[----:B------:R-:W-:Y:S05]  /*13030*/  BSYNC.RECONVERGENT B0 ;  /* 0x0000000000007941 */ /* 0x000fea0003800200 */
.L_x_2083:
        /* <DEDUP_REMOVED lines=19> */
.L_x_2086:
[----:B------:R-:W-:Y:S05]  /*13170*/  BSYNC.RECONVERGENT B0 ;  /* 0x0000000000007941 */ /* 0x000fea0003800200 */
.L_x_2085:
        /* <DEDUP_REMOVED lines=17> */
.L_x_2088:
[----:B------:R-:W-:Y:S05]  /*13290*/  BSYNC.RECONVERGENT B0 ;  /* 0x0000000000007941 */ /* 0x000fea0003800200 */
.L_x_2087:
        /* <DEDUP_REMOVED lines=20> */
.L_x_2090:
[----:B------:R1:W-:Y:S04]  /*133e0*/  STS.128 [R70+0xc000], RZ ;  /* 0x00c000ff46007388 */ /* 0x0003e80000000c00 */
[----:B------:R1:W-:Y:S02]  /*133f0*/  STS.128 [R70+0x10000], RZ ;  /* 0x010000ff46007388 */ /* 0x0003e40000000c00 */
.L_x_2091:
[----:B------:R-:W-:Y:S05]  /*13400*/  BSYNC.RECONVERGENT B0 ;  /* 0x0000000000007941 */ /* 0x000fea0003800200 */
.L_x_2089:
        /* <DEDUP_REMOVED lines=25> */
.L_x_2093:
[----:B------:R-:W-:Y:S05]  /*135a0*/  BSYNC.RECONVERGENT B0 ;  /* 0x0000000000007941 */ /* 0x000fea0003800200 */
.L_x_2092:
        /* <DEDUP_REMOVED lines=18> */
.L_x_2095:
[----:B------:R-:W-:Y:S05]  /*136d0*/  BSYNC.RECONVERGENT B0 ;  /* 0x0000000000007941 */ /* 0x000fea0003800200 */
.L_x_2094:
        /* <DEDUP_REMOVED lines=19> */
.L_x_2097:
[----:B------:R-:W-:Y:S05]  /*13810*/  BSYNC.RECONVERGENT B0 ;  /* 0x0000000000007941 */ /* 0x000fea0003800200 */
.L_x_2096:
        /* <DEDUP_REMOVED lines=21> */
.L_x_2099:
[----:B------:R-:W-:Y:S05]  /*13970*/  BSYNC.RECONVERGENT B0 ;  /* 0x0000000000007941 */ /* 0x000fea0003800200 */
.L_x_2098:
        /* <DEDUP_REMOVED lines=18> */
.L_x_2101:
[----:B------:R-:W-:Y:S05]  /*13aa0*/  BSYNC.RECONVERGENT B0 ;  /* 0x0000000000007941 */ /* 0x000fea0003800200 */
.L_x_2100:
        /* <DEDUP_REMOVED lines=21> */
.L_x_2103:
[----:B------:R-:W-:Y:S05]  /*13c00*/  BSYNC.RECONVERGENT B0 ;  /* 0x0000000000007941 */ /* 0x000fea0003800200 */
.L_x_2102:
        /* <DEDUP_REMOVED lines=19> */
.L_x_2105:
[----:B------:R-:W-:Y:S05]  /*13d40*/  BSYNC.RECONVERGENT B0 ;  /* 0x0000000000007941 */ /* 0x000fea0003800200 */
.L_x_2104:
[----:B------:R-:W2:Y:S01]  /*13d50*/  S2UR UR6, SR_CgaCtaId ;  /* 0x00000000000679c3 */ /* 0x000ea20000008800 */
[----:B-1----:R-:W-:Y:S01]  /*13d60*/  SHF.R.U32.HI R213, RZ, 0x1, R140 ;  /* 0x00000001ffd57819 */ /* 0x002fe2000001168c */
[----:B------:R-:W-:Y:S01]  /*13d70*/  UMOV UR7, 0x400 ;  /* 0x0000040000077882 */ /* 0x000fe20000000000 */
[C---:B------:R-:W-:Y:S01]  /*13d80*/  LOP3.LUT R2, R140.reuse, 0x8, RZ, 0xc0, !PT ;  /* 0x000000088c027812 */ /* 0x040fe200078ec0ff */
[----:B------:R-:W-:Y:S01]  /*13d90*/  IMAD.SHL.U32 R54, R140, 0x40, RZ ;  /* 0x000000408c367824 */ /* 0x000fe200078e00ff */
[----:B------:R-:W-:Y:S01]  /*13da0*/  LOP3.LUT R52, R213, 0x8, RZ, 0xc0, !PT ;  /* 0x00000008d5347812 */ /* 0x000fe200078ec0ff */
[----:B------:R-:W-:Y:S01]  /*13db0*/  IMAD.MOV.U32 R212, RZ, RZ, 0x20 ;  /* 0x00000020ffd47424 */ /* 0x000fe200078e00ff */
[--C-:B------:R-:W-:Y:S02]  /*13dc0*/  LOP3.LUT R2, R2, 0x1c0, R67.reuse, 0x78, !PT ;  /* 0x000001c002027812 */ /* 0x100fe400078e7843 */
[----:B------:R-:W-:Y:S01]  /*13dd0*/  R2P PR, R140, 0x6 ;  /* 0x000000068c007804 */ /* 0x000fe20000000000 */
[----:B------:R-:W-:Y:S01]  /*13de0*/  IMAD.MOV.U32 R143, RZ, RZ, 0x40 ;  /* 0x00000040ff8f7424 */ /* 0x000fe200078e00ff */
[----:B------:R-:W-:Y:S01]  /*13df0*/  LOP3.LUT R0, R52, 0x1c0, R67, 0x78, !PT ;  /* 0x000001c034007812 */ /* 0x000fe200078e7843 */
[----:B------:R-:W0:Y:S03]  /*13e00*/  LDGDEPBAR ;  /* 0x00000000000079af */ /* 0x000e260000000000 */
[----:B------:R-:W-:-:S02]  /*13e10*/  LOP3.LUT R3, R0, 0x38, R65, 0x78, !PT ;  /* 0x0000003800037812 */ /* 0x000fc400078e7841 */
[----:B------:R-:W-:Y:S02]  /*13e20*/  LOP3.LUT R65, R2, 0x38, R65, 0x78, !PT ;  /* 0x0000003802417812 */ /* 0x000fe400078e7841 */
[----:B------:R-:W-:Y:S01]  /*13e30*/  LOP3.LUT R0, R54, 0x400, RZ, 0xc0, !PT ;  /* 0x0000040036007812 */ /* 0x000fe200078ec0ff */
[----:B------:R-:W-:Y:S01]  /*13e40*/  IMAD.IADD R3, R66, 0x1, R3 ;  /* 0x0000000142037824 */ /* 0x000fe200078e0203 */
[----:B--2---:R-:W-:-:S03]  /*13e50*/  ULEA UR6, UR6, UR7, 0x18 ;  /* 0x0000000706067291 */ /* 0x004fc6000f8ec0ff */
[----:B------:R-:W-:-:S03]  /*13e60*/  IMAD R66, R65, 0x2, R0 ;  /* 0x0000000241427824 */ /* 0x000fc600078e0200 */
[----:B------:R-:W-:Y:S02]  /*13e70*/  LEA R141, R3, UR6, 0x1 ;  /* 0x00000006038d7c11 */ /* 0x000fe4000f8e08ff */
[----:B------:R-:W2:Y:S04]  /*13e80*/  LD.E R3, desc[UR4][R132.64+0x18c] ;  /* 0x00018c0484037980 */ /* 0x000ea8000c101900 */
[----:B------:R-:W-:Y:S04]  /*13e90*/  LDSM.16.M88.4 R120, [R141] ;  /* 0x000000008d78783b */ /* 0x000fe80000000200 */
[----:B------:R-:W1:Y:S01]  /*13ea0*/  LDSM.16.M88.4 R76, [R66+UR6+0x4800] ;  /* 0x00480006424c783b */ /* 0x000e620008000200 */
[----:B------:R-:W-:Y:S01]  /*13eb0*/  SEL R0, R212, 0xffffffe0, !P1 ;  /* 0xffffffe0d4007807 */ /* 0x000fe20004800000 */
[----:B------:R-:W-:-:S02]  /*13ec0*/  VIADD R55, R66, UR6 ;  /* 0x0000000642377c36 */ /* 0x000fc40008000000 */
[----:B------:R-:W1:Y:S02]  /*13ed0*/  LDSM.16.M88.4 R84, [R66+UR6+0x4000] ;  /* 0x004000064254783b */ /* 0x000e640008000200 */
[--C-:B------:R-:W-:Y:S02]  /*13ee0*/  IMAD.IADD R134, R141, 0x1, R0.reuse ;  /* 0x000000018d867824 */ /* 0x100fe400078e0200 */
[----:B---34-:R-:W3:Y:S01]  /*13ef0*/  LDSM.16.M88.4 R68, [R66+UR6+0x5000] ;  /* 0x005000064244783b */ /* 0x018ee20008000200 */
[----:B------:R-:W-:-:S03]  /*13f00*/  IMAD.IADD R65, R55, 0x1, R0 ;  /* 0x0000000137417824 */ /* 0x000fc600078e0200 */
[----:B------:R-:W4:Y:S04]  /*13f10*/  LDSM.16.M88.4 R56, [R66+UR6+0x5800] ;  /* 0x005800064238783b */ /* 0x000f280008000200 */
[----:B------:R-:W4:Y:S04]  /*13f20*/  LDSM.16.M88.4 R44, [R66+UR6+0x6000] ;  /* 0x00600006422c783b */ /* 0x000f280008000200 */
[----:B------:R-:W4:Y:S04]  /*13f30*/  LDSM.16.M88.4 R36, [R66+UR6+0x6800] ;  /* 0x006800064224783b */ /* 0x000f280008000200 */
[----:B------:R-:W4:Y:S04]  /*13f40*/  LDSM.16.M88.4 R28, [R66+UR6+0x7000] ;  /* 0x00700006421c783b */ /* 0x000f280008000200 */
[----:B-----5:R-:W4:Y:S04]  /*13f50*/  LDSM.16.M88.4 R16, [R66+UR6+0x7800] ;  /* 0x007800064210783b */ /* 0x020f280008000200 */
[----:B------:R-:W-:Y:S04]  /*13f60*/  LDSM.16.M88.4 R96, [R134] ;  /* 0x000000008660783b */ /* 0x000fe80000000200 */
[----:B------:R-:W4:Y:S04]  /*13f70*/  LDSM.16.M88.4 R4, [R65+0x4800] ;  /* 0x004800004104783b */ /* 0x000f280000000200 */
[----:B------:R-:W4:Y:S01]  /*13f80*/  LDSM.16.M88.4 R8, [R65+0x4000] ;  /* 0x004000004108783b */ /* 0x000f220000000200 */
[C---:B-1----:R-:W-:Y:S03]  /*13f90*/  HMMA.16816.F32.BF16 R80, R120.reuse, R76, RZ ;  /* 0x0000004c7850723c */ /* 0x042fe600000418ff */
[----:B------:R-:W-:Y:S01]  /*13fa0*/  SEL R2, R143, 0xffffffc0, !P2 ;  /* 0xffffffc08f027807 */ /* 0x000fe20005000000 */
[----:B------:R-:W1:Y:S04]  /*13fb0*/  LDSM.16.M88.4 R20, [R65+0x5800] ;  /* 0x005800004114783b */ /* 0x000e680000000200 */
[----:B------:R-:W-:Y:S01]  /*13fc0*/  LDSM.16.M88.4 R104, [R65+0x7000] ;  /* 0x007000004168783b */ /* 0x000fe20000000200 */
[----:B------:R-:W-:Y:S01]  /*13fd0*/  HMMA.16816.F32.BF16 R76, R120, R78, RZ ;  /* 0x0000004e784c723c */ /* 0x000fe200000418ff */
[----:B------:R-:W-:-:S02]  /*13fe0*/  IMAD.IADD R135, R141, 0x1, R2 ;  /* 0x000000018d877824 */ /* 0x000fc400078e0202 */
[----:B------:R-:W-:Y:S01]  /*13ff0*/  IMAD.IADD R55, R55, 0x1, R2 ;  /* 0x0000000137377824 */ /* 0x000fe200078e0202 */
[----:B------:R-:W-:Y:S04]  /*14000*/  LDSM.16.M88.4 R108, [R65+0x5000] ;  /* 0x00500000416c783b */ /* 0x000fe80000000200 */
[C---:B------:R-:W-:Y:S01]  /*14010*/  HMMA.16816.F32.BF16 R12, R120.reuse, R84, RZ ;  /* 0x00000054780c723c */ /* 0x040fe200000418ff */
[----:B------:R-:W-:Y:S04]  /*14020*/  LDSM.16.M88.4 R124, [R135] ;  /* 0x00000000877c783b */ /* 0x000fe80000000200 */
[----:B------:R-:W-:Y:S03]  /*14030*/  LDSM.16.M88.4 R92, [R55+0x4000] ;  /* 0x00400000375c783b */ /* 0x000fe60000000200 */
[C---:B---3--:R-:W-:Y:S01]  /*14040*/  HMMA.16816.F32.BF16 R72, R120.reuse, R68, RZ ;  /* 0x000000447848723c */ /* 0x048fe200000418ff */
[----:B------:R-:W-:Y:S04]  /*14050*/  LDSM.16.M88.4 R100, [R65+0x7800] ;  /* 0x007800004164783b */ /* 0x000fe80000000200 */
[----:B------:R-:W-:Y:S03]  /*14060*/  LDSM.16.M88.4 R88, [R55+0x5000] ;  /* 0x005000003758783b */ /* 0x000fe60000000200 */
[C---:B----4-:R-:W-:Y:S08]  /*14070*/  HMMA.16816.F32.BF16 R60, R120.reuse, R56, RZ ;  /* 0x00000038783c723c */ /* 0x050ff000000418ff */
[C---:B------:R-:W-:Y:S08]  /*14080*/  HMMA.16816.F32.BF16 R48, R120.reuse, R44, RZ ;  /* 0x0000002c7830723c */ /* 0x040ff000000418ff */
[C---:B------:R-:W-:Y:S08]  /*14090*/  HMMA.16816.F32.BF16 R40, R120.reuse, R36, RZ ;  /* 0x000000247828723c */ /* 0x040ff000000418ff */
[C---:B------:R-:W-:Y:S08]  /*140a0*/  HMMA.16816.F32.BF16 R32, R120.reuse, R28, RZ ;  /* 0x0000001c7820723c */ /* 0x040ff000000418ff */
[----:B------:R-:W-:Y:S08]  /*140b0*/  HMMA.16816.F32.BF16 R24, R120, R16, RZ ;  /* 0x000000107818723c */ /* 0x000ff000000418ff */
[C---:B------:R-:W-:Y:S08]  /*140c0*/  HMMA.16816.F32.BF16 R80, R96.reuse, R4, R80 ;  /* 0x000000046050723c */ /* 0x040ff00000041850 */
[----:B------:R-:W-:Y:S01]  /*140d0*/  HMMA.16816.F32.BF16 R76, R96, R6, R76 ;  /* 0x00000006604c723c */ /* 0x000fe2000004184c */
[----:B------:R-:W-:Y:S02]  /*140e0*/  LDSM.16.M88.4 R4, [R55+0x4800] ;  /* 0x004800003704783b */ /* 0x000fe40000000200 */
[----:B------:R-:W-:-:S02]  /*140f0*/  IMAD.IADD R142, R0, 0x1, R135 ;  /* 0x00000001008e7824 */ /* 0x000fc400078e0287 */
[----:B------:R-:W-:Y:S01]  /*14100*/  IMAD.IADD R67, R0, 0x1, R55 ;  /* 0x0000000100437824 */ /* 0x000fe200078e0237 */
[----:B------:R-:W-:Y:S02]  /*14110*/  LDSM.16.M88.4 R136, [R55+0x7800] ;  /* 0x007800003788783b */ /* 0x000fe40000000200 */
[C---:B------:R-:W-:Y:S02]  /*14120*/  HMMA.16816.F32.BF16 R84, R120.reuse, R86, RZ ;  /* 0x000000567854723c */ /* 0x040fe400000418ff */
[----:B------:R-:W-:Y:S04]  /*14130*/  LDSM.16.M88.4 R116, [R142] ;  /* 0x000000008e74783b */ /* 0x000fe80000000200 */
[----:B------:R-:W-:Y:S02]  /*14140*/  LDSM.16.M88.4 R128, [R67+0x4000] ;  /* 0x004000004380783b */ /* 0x000fe40000000200 */
[C---:B------:R-:W-:Y:S02]  /*14150*/  HMMA.16816.F32.BF16 R68, R120.reuse, R70, RZ ;  /* 0x000000467844723c */ /* 0x040fe400000418ff */
[----:B------:R-:W-:Y:S06]  /*14160*/  LDSM.16.M88.4 R112, [R67+0x4800] ;  /* 0x004800004370783b */ /* 0x000fec0000000200 */
[C---:B------:R-:W-:Y:S08]  /*14170*/  HMMA.16816.F32.BF16 R56, R120.reuse, R58, RZ ;  /* 0x0000003a7838723c */ /* 0x040ff000000418ff */
[C---:B------:R-:W-:Y:S08]  /*14180*/  HMMA.16816.F32.BF16 R44, R120.reuse, R46, RZ ;  /* 0x0000002e782c723c */ /* 0x040ff000000418ff */
[C---:B------:R-:W-:Y:S08]  /*14190*/  HMMA.16816.F32.BF16 R36, R120.reuse, R38, RZ ;  /* 0x000000267824723c */ /* 0x040ff000000418ff */
[C---:B------:R-:W-:Y:S08]  /*141a0*/  HMMA.16816.F32.BF16 R28, R120.reuse, R30, RZ ;  /* 0x0000001e781c723c */ /* 0x040ff000000418ff */
[----:B------:R-:W-:Y:S01]  /*141b0*/  HMMA.16816.F32.BF16 R120, R120, R18, RZ ;  /* 0x000000127878723c */ /* 0x000fe200000418ff */
[----:B------:R-:W3:Y:S07]  /*141c0*/  LDSM.16.M88.4 R16, [R65+0x6000] ;  /* 0x006000004110783b */ /* 0x000eee0000000200 */
[C---:B------:R-:W-:Y:S08]  /*141d0*/  HMMA.16816.F32.BF16 R12, R96.reuse, R8, R12 ;  /* 0x00000008600c723c */ /* 0x040ff0000004180c */
[C---:B------:R-:W-:Y:S01]  /*141e0*/  HMMA.16816.F32.BF16 R84, R96.reuse, R10, R84 ;  /* 0x0000000a6054723c */ /* 0x040fe20000041854 */
[----:B------:R-:W4:Y:S07]  /*141f0*/  LDSM.16.M88.4 R8, [R65+0x6800] ;  /* 0x006800004108783b */ /* 0x000f2e0000000200 */
[C---:B-1----:R-:W-:Y:S08]  /*14200*/  HMMA.16816.F32.BF16 R60, R96.reuse, R20, R60 ;  /* 0x00000014603c723c */ /* 0x042ff0000004183c */
[C---:B------:R-:W-:Y:S01]  /*14210*/  HMMA.16816.F32.BF16 R56, R96.reuse, R22, R56 ;  /* 0x000000166038723c */ /* 0x040fe20000041838 */
[----:B------:R-:W1:Y:S07]  /*14220*/  LDSM.16.M88.4 R20, [R55+0x5800] ;  /* 0x005800003714783b */ /* 0x000e6e0000000200 */
[C---:B---3--:R-:W-:Y:S08]  /*14230*/  HMMA.16816.F32.BF16 R48, R96.reuse, R16, R48 ;  /* 0x000000106030723c */ /* 0x048ff00000041830 */
[----:B------:R-:W-:Y:S01]  /*14240*/  HMMA.16816.F32.BF16 R44, R96, R18, R44 ;  /* 0x00000012602c723c */ /* 0x000fe2000004182c */
[----:B------:R-:W3:Y:S07]  /*14250*/  LDSM.16.M88.4 R16, [R55+0x6000] ;  /* 0x006000003710783b */ /* 0x000eee0000000200 */
[C---:B------:R-:W-:Y:S08]  /*14260*/  HMMA.16816.F32.BF16 R80, R124.reuse, R4, R80 ;  /* 0x000000047c50723c */ /* 0x040ff00000041850 */
        /* <DEDUP_REMOVED lines=23> */
[----:B------:R-:W1:Y:S07]  /*143e0*/  LDSM.16.M88.4 R16, [R66+UR6+0x8000] ;  /* 0x008000064210783b */ /* 0x000e6e0008000200 */
        /* <DEDUP_REMOVED lines=11> */
[C---:B------:R-:W-:Y:S08]  /*144a0*/  HMMA.16816.F32.BF16 R32, R116.reuse, R92, R32 ;  /* 0x0000005c7420723c */ /* 0x040ff00000041820 */
[----:B------:R-:W-:Y:S01]  /*144b0*/  HMMA.16816.F32.BF16 R28, R116, R94, R28 ;  /* 0x0000005e741c723c */ /* 0x000fe2000004181c */
[----:B------:R-:W4:Y:S07]  /*144c0*/  LDSM.16.M88.4 R92, [R66+UR6+0x8800] ;  /* 0x00880006425c783b */ /* 0x000f2e0008000200 */
        /* <DEDUP_REMOVED lines=10> */
[----:B------:R-:W1:Y:S07]  /*14570*/  LDSM.16.M88.4 R16, [R65+0x8800] ;  /* 0x008800004110783b */ /* 0x000e6e0000000200 */
[C---:B------:R-:W-:Y:S08]  /*14580*/  HMMA.16816.F32.BF16 R80, R116.reuse, R112, R80 ;  /* 0x000000707450723c */ /* 0x040ff00000041850 */
[C---:B------:R-:W-:Y:S08]  /*14590*/  HMMA.16816.F32.BF16 R76, R116.reuse, R114, R76 ;  /* 0x00000072744c723c */ /* 0x040ff0000004184c */
[C---:B--2---:R-:W-:Y:S08]  /*145a0*/  HMMA.16816.F32.BF16 R24, R116.reuse, R88, R24 ;  /* 0x000000587418723c */ /* 0x044ff00000041818 */
[C---:B------:R-:W-:Y:S01]  /*145b0*/  HMMA.16816.F32.BF16 R120, R116.reuse, R90, R120 ;  /* 0x0000005a7478723c */ /* 0x040fe20000041878 */
[----:B------:R-:W2:Y:S07]  /*145c0*/  LDSM.16.M88.4 R88, [R66+UR6+0x9000] ;  /* 0x009000064258783b */ /* 0x000eae0008000200 */
        /* <DEDUP_REMOVED lines=18> */
[C---:B--2---:R-:W-:Y:S08]  /*146f0*/  HMMA.16816.F32.BF16 R72, R20.reuse, R88, R72 ;  /* 0x000000581448723c */ /* 0x044ff00000041848 */
[----:B------:R-:W-:Y:S08]  /*14700*/  HMMA.16816.F32.BF16 R68, R20, R90, R68 ;  /* 0x0000005a1444723c */ /* 0x000ff00000041844 */
[C---:B---3--:R-:W-:Y:S08]  /*14710*/  HMMA.16816.F32.BF16 R108, R104.reuse, R96, R108 ;  /* 0x00000060686c723c */ /* 0x048ff0000004186c */
[----:B------:R-:W-:Y:S01]  /*14720*/  HMMA.16816.F32.BF16 R84, R104, R98, R84 ;  /* 0x000000626854723c */ /* 0x000fe20000041854 */
[----:B------:R-:W2:Y:S07]  /*14730*/  LDSM.16.M88.4 R96, [R66+UR6+0x9800] ;  /* 0x009800064260783b */ /* 0x000eae0008000200 */
[C---:B------:R-:W-:Y:S08]  /*14740*/  HMMA.16816.F32.BF16 R80, R100.reuse, R4, R80 ;  /* 0x000000046450723c */ /* 0x040ff00000041850 */
[----:B------:R-:W-:Y:S01]  /*14750*/  HMMA.16816.F32.BF16 R76, R100, R6, R76 ;  /* 0x00000006644c723c */ /* 0x000fe2000004184c */
[----:B------:R-:W3:Y:S07]  /*14760*/  LDSM.16.M88.4 R4, [R67+0x9000] ;  /* 0x009000004304783b */ /* 0x000eee0000000200 */
[C---:B----4-:R-:W-:Y:S08]  /*14770*/  HMMA.16816.F32.BF16 R72, R8.reuse, R92, R72 ;  /* 0x0000005c0848723c */ /* 0x050ff00000041848 */
[----:B------:R-:W-:Y:S03]  /*14780*/  HMMA.16816.F32.BF16 R68, R8, R94, R68 ;  /* 0x0000005e0844723c */ /* 0x000fe60000041844 */
[-C--:B------:R-:W-:Y:S01]  /*14790*/  FMUL.FTZ R84, R84, R3.reuse ;  /* 0x0000000354547220 */ /* 0x080fe20000410000 */
[-C--:B------:R-:W-:Y:S01]  /*147a0*/  FMUL.FTZ R85, R85, R3.reuse ;  /* 0x0000000355557220 */ /* 0x080fe20000410000 */
[-C--:B------:R-:W-:Y:S01]  /*147b0*/  FMUL.FTZ R86, R86, R3.reuse ;  /* 0x0000000356567220 */ /* 0x080fe20000410000 */
[-C--:B------:R-:W-:Y:S01]  /*147c0*/  FMUL.FTZ R88, R108, R3.reuse ;  /* 0x000000036c587220 */ /* 0x080fe20000410000 */
[-C--:B------:R-:W-:Y:S01]  /*147d0*/  FMUL.FTZ R108, R110, R3.reuse ;  /* 0x000000036e6c7220 */ /* 0x080fe20000410000 */
[----:B-1----:R-:W-:Y:S01]  /*147e0*/  HMMA.16816.F32.BF16 R80, R104, R12, R80 ;  /* 0x0000000c6850723c */ /* 0x002fe20000041850 */
[----:B------:R-:W-:Y:S04]  /*147f0*/  MUFU.TANH R90, R84 ;  /* 0x00000054005a7308 */ /* 0x000fe80000002400 */
[----:B------:R-:W-:-:S03]  /*14800*/  FMUL.FTZ R92, R87, R3 ;  /* 0x00000003575c7220 */ /* 0x000fc60000410000 */
[----:B------:R-:W-:Y:S01]  /*14810*/  HMMA.16816.F32.BF16 R76, R104, R14, R76 ;  /* 0x0000000e684c723c */ /* 0x000fe2000004184c */
[----:B------:R-:W1:Y:S01]  /*14820*/  LDSM.16.M88.4 R12, [R65+0x9800] ;  /* 0x00980000410c783b */ /* 0x000e620000000200 */
[----:B------:R-:W-:Y:S06]  /*14830*/  MUFU.TANH R91, R85 ;  /* 0x00000055005b7308 */ /* 0x000fec0000002400 */
[C---:B------:R-:W-:Y:S02]  /*14840*/  HMMA.16816.F32.BF16 R72, R100.reuse, R16, R72 ;  /* 0x000000106448723c */ /* 0x040fe40000041848 */
[----:B------:R4:W-:Y:S06]  /*14850*/  MUFU.TANH R110, R86 ;  /* 0x00000056006e7308 */ /* 0x0009ec0000002400 */
[----:B------:R-:W-:Y:S01]  /*14860*/  HMMA.16816.F32.BF16 R68, R100, R18, R68 ;  /* 0x000000126444723c */ /* 0x000fe20000041844 */
[----:B------:R-:W-:Y:S04]  /*14870*/  LDSM.16.M88.4 R16, [R67+0x9800] ;  /* 0x009800004310783b */ /* 0x000fe80000000200 */
[----:B----4-:R-:W4:Y:S03]  /*14880*/  LDSM.16.M88.4 R84, [R66+UR6+0xa000] ;  /* 0x00a000064254783b */ /* 0x010f260008000200 */
[C---:B--2---:R-:W-:Y:S08]  /*14890*/  HMMA.16816.F32.BF16 R60, R20.reuse, R96, R60 ;  /* 0x00000060143c723c */ /* 0x044ff0000004183c */
[----:B------:R-:W-:Y:S01]  /*148a0*/  HMMA.16816.F32.BF16 R96, R20, R98, R56 ;  /* 0x000000621460723c */ /* 0x000fe20000041838 */
[----:B------:R-:W2:Y:S07]  /*148b0*/  LDSM.16.M88.4 R56, [R55+0x9800] ;  /* 0x009800003738783b */ /* 0x000eae0000000200 */
[C---:B---3--:R-:W-:Y:S08]  /*148c0*/  HMMA.16816.F32.BF16 R72, R104.reuse, R4, R72 ;  /* 0x000000046848723c */ /* 0x048ff00000041848 */
[----:B------:R-:W-:Y:S01]  /*148d0*/  HMMA.16816.F32.BF16 R68, R104, R6, R68 ;  /* 0x000000066844723c */ /* 0x000fe20000041844 */
[----:B------:R-:W3:Y:S07]  /*148e0*/  LDSM.16.M88.4 R4, [R65+0xa000] ;  /* 0x00a000004104783b */ /* 0x000eee0000000200 */
[C---:B-1----:R-:W-:Y:S08]  /*148f0*/  HMMA.16816.F32.BF16 R60, R8.reuse, R12, R60 ;  /* 0x0000000c083c723c */ /* 0x042ff0000004183c */
[----:B------:R-:W-:Y:S01]  /*14900*/  HMMA.16816.F32.BF16 R96, R8, R14, R96 ;  /* 0x0000000e0860723c */ /* 0x000fe20000041860 */
[----:B------:R-:W1:Y:S07]  /*14910*/  LDSM.16.M88.4 R12, [R55+0xa000] ;  /* 0x00a00000370c783b */ /* 0x000e6e0000000200 */
[C---:B----4-:R-:W-:Y:S08]  /*14920*/  HMMA.16816.F32.BF16 R48, R20.reuse, R84, R48 ;  /* 0x000000541430723c */ /* 0x050ff00000041830 */
[----:B------:R-:W-:Y:S03]  /*14930*/  HMMA.16816.F32.BF16 R44, R20, R86, R44 ;  /* 0x00000056142c723c */ /* 0x000fe6000004182c */
[-C--:B------:R-:W-:Y:S01]  /*14940*/  FMUL.FTZ R76, R76, R3.reuse ;  /* 0x000000034c4c7220 */ /* 0x080fe20000410000 */
[-C--:B------:R-:W-:Y:S01]  /*14950*/  FMUL.FTZ R77, R77, R3.reuse ;  /* 0x000000034d4d7220 */ /* 0x080fe20000410000 */
[-C--:B------:R-:W-:Y:S01]  /*14960*/  FMUL.FTZ R78, R78, R3.reuse ;  /* 0x000000034e4e7220 */ /* 0x080fe20000410000 */
        /* <DEDUP_REMOVED lines=8> */
[C---:B---3--:R-:W-:Y:S01]  /*149f0*/  HMMA.16816.F32.BF16 R56, R8.reuse, R4, R48 ;  /* 0x000000040838723c */ /* 0x048fe20000041830 */
[----:B------:R-:W-:Y:S07]  /*14a00*/  LDSM.16.M88.4 R48, [R67+0xa000] ;  /* 0x00a000004330783b */ /* 0x000fee0000000200 */
[----:B------:R-:W-:Y:S03]  /*14a10*/  HMMA.16816.F32.BF16 R44, R8, R6, R44 ;  /* 0x00000006082c723c */ /* 0x000fe6000004182c */
[-C--:B------:R-:W-:Y:S01]  /*14a20*/  FMUL.FTZ R68, R68, R3.reuse ;  /* 0x0000000344447220 */ /* 0x080fe20000410000 */
[-C--:B------:R-:W-:Y:S01]  /*14a30*/  FMUL.FTZ R69, R69, R3.reuse ;  /* 0x0000000345457220 */ /* 0x080fe20000410000 */
[-C--:B------:R-:W-:Y:S01]  /*14a40*/  FMUL.FTZ R70, R70, R3.reuse ;  /* 0x0000000346467220 */ /* 0x080fe20000410000 */
[-C--:B------:R-:W-:Y:S01]  /*14a50*/  FMUL.FTZ R87, R71, R3.reuse ;  /* 0x0000000347577220 */ /* 0x080fe20000410000 */
[----:B--2---:R-:W2:Y:S01]  /*14a60*/  LDSM.16.M88.4 R76, [R66+UR6+0xa800] ;  /* 0x00a80006424c783b */ /* 0x004ea20008000200 */
[C---:B------:R-:W-:Y:S01]  /*14a70*/  HMMA.16816.F32.BF16 R60, R104.reuse, R16, R60 ;  /* 0x00000010683c723c */ /* 0x040fe2000004183c */
[----:B------:R-:W-:Y:S02]  /*14a80*/  MUFU.TANH R84, R68 ;  /* 0x0000004400547308 */ /* 0x000fe40000002400 */
[----:B------:R-:W-:Y:S05]  /*14a90*/  LDSM.16.M88.4 R4, [R55+0xa800] ;  /* 0x00a800003704783b */ /* 0x000fea0000000200 */
[----:B------:R-:W-:Y:S01]  /*14aa0*/  HMMA.16816.F32.BF16 R96, R104, R18, R96 ;  /* 0x000000126860723c */ /* 0x000fe20000041860 */
[----:B------:R-:W3:Y:S01]  /*14ab0*/  LDSM.16.M88.4 R16, [R65+0xa800] ;  /* 0x00a800004110783b */ /* 0x000ee20000000200 */
[----:B------:R-:W-:Y:S06]  /*14ac0*/  MUFU.TANH R85, R69 ;  /* 0x0000004500557308 */ /* 0x000fec0000002400 */
[C---:B-1----:R-:W-:Y:S02]  /*14ad0*/  HMMA.16816.F32.BF16 R56, R100.reuse, R12, R56 ;  /* 0x0000000c6438723c */ /* 0x042fe40000041838 */
[----:B------:R1:W-:Y:S06]  /*14ae0*/  MUFU.TANH R86, R70 ;  /* 0x0000004600567308 */ /* 0x0003ec0000002400 */
[----:B------:R-:W-:Y:S01]  /*14af0*/  HMMA.16816.F32.BF16 R44, R100, R14, R44 ;  /* 0x0000000e642c723c */ /* 0x000fe2000004182c */
[----:B------:R-:W-:Y:S04]  /*14b00*/  LDSM.16.M88.4 R12, [R67+0xa800] ;  /* 0x00a80000430c783b */ /* 0x000fe80000000200 */
[----:B-1----:R-:W1:Y:S03]  /*14b10*/  LDSM.16.M88.4 R68, [R66+UR6+0xb000] ;  /* 0x00b000064244783b */ /* 0x002e660008000200 */
[C---:B--2---:R-:W-:Y:S08]  /*14b20*/  HMMA.16816.F32.BF16 R40, R20.reuse, R76, R40 ;  /* 0x0000004c1428723c */ /* 0x044ff00000041828 */
[----:B------:R-:W-:Y:S08]  /*14b30*/  HMMA.16816.F32.BF16 R36, R20, R78, R36 ;  /* 0x0000004e1424723c */ /* 0x000ff00000041824 */
[C---:B------:R-:W-:Y:S08]  /*14b40*/  HMMA.16816.F32.BF16 R56, R104.reuse, R48, R56 ;  /* 0x000000306838723c */ /* 0x040ff00000041838 */
[----:B------:R-:W-:Y:S01]  /*14b50*/  HMMA.16816.F32.BF16 R44, R104, R50, R44 ;  /* 0x00000032682c723c */ /* 0x000fe2000004182c */
[----:B------:R-:W2:Y:S07]  /*14b60*/  LDSM.16.M88.4 R48, [R65+0xb000] ;  /* 0x00b000004130783b */ /* 0x000eae0000000200 */
[C---:B---3--:R-:W-:Y:S08]  /*14b70*/  HMMA.16816.F32.BF16 R40, R8.reuse, R16, R40 ;  /* 0x000000100828723c */ /* 0x048ff00000041828 */
[----:B------:R-:W-:Y:S01]  /*14b80*/  HMMA.16816.F32.BF16 R36, R8, R18, R36 ;  /* 0x000000120824723c */ /* 0x000fe20000041824 */
[----:B------:R-:W3:Y:S07]  /*14b90*/  LDSM.16.M88.4 R16, [R55+0xb000] ;  /* 0x00b000003710783b */ /* 0x000eee0000000200 */
[----:B-1----:R-:W-:Y:S05]  /*14ba0*/  HMMA.16816.F32.BF16 R32, R20, R68, R32 ;  /* 0x000000441420723c */ /* 0x002fea0000041820 */
[-C--:B------:R-:W-:Y:S01]  /*14bb0*/  FMUL.FTZ R60, R60, R3.reuse ;  /* 0x000000033c3c7220 */ /* 0x080fe20000410000 */
[-C--:B------:R-:W-:Y:S01]  /*14bc0*/  FMUL.FTZ R61, R61, R3.reuse ;  /* 0x000000033d3d7220 */ /* 0x080fe20000410000 */
[-C--:B------:R-:W-:Y:S01]  /*14bd0*/  FMUL.FTZ R62, R62, R3.reuse ;  /* 0x000000033e3e7220 */ /* 0x080fe20000410000 */
[----:B------:R-:W-:Y:S01]  /*14be0*/  FMUL.FTZ R63, R63, R3 ;  /* 0x000000033f3f7220 */ /* 0x000fe20000410000 */
[C---:B------:R-:W-:Y:S01]  /*14bf0*/  HMMA.16816.F32.BF16 R40, R100.reuse, R4, R40 ;  /* 0x000000046428723c */ /* 0x040fe20000041828 */
[----:B------:R-:W-:Y:S07]  /*14c00*/  MUFU.TANH R76, R60 ;  /* 0x0000003c004c7308 */ /* 0x000fee0000002400 */
[----:B------:R-:W-:Y:S01]  /*14c10*/  HMMA.16816.F32.BF16 R36, R100, R6, R36 ;  /* 0x000000066424723c */ /* 0x000fe20000041824 */
[----:B------:R-:W-:Y:S01]  /*14c20*/  MUFU.TANH R77, R61 ;  /* 0x0000003d004d7308 */ /* 0x000fe20000002400 */
[----:B------:R-:W1:Y:S06]  /*14c30*/  LDSM.16.M88.4 R4, [R67+0xb000] ;  /* 0x00b000004304783b */ /* 0x000e6c0000000200 */
[----:B--2---:R-:W-:Y:S01]  /*14c40*/  HMMA.16816.F32.BF16 R32, R8, R48, R32 ;  /* 0x000000300820723c */ /* 0x004fe20000041820 */
[----:B------:R-:W-:Y:S08]  /*14c50*/  MUFU.TANH R112, R62 ;  /* 0x0000003e00707308 */ /* 0x000ff00000002400 */
[----:B------:R2:W-:Y:S01]  /*14c60*/  MUFU.TANH R113, R63 ;  /* 0x0000003f00717308 */ /* 0x0005e20000002400 */
[----:B------:R-:W-:Y:S01]  /*14c70*/  HMMA.16816.F32.BF16 R40, R104, R12, R40 ;  /* 0x0000000c6828723c */ /* 0x000fe20000041828 */
[----:B--2---:R-:W2:Y:S04]  /*14c80*/  LDSM.16.M88.4 R60, [R66+UR6+0xb800] ;  /* 0x00b80006423c783b */ /* 0x004ea80008000200 */
[----:B------:R-:W-:-:S05]  /*14c90*/  IMAD.SHL.U32 R12, R140, 0x2, RZ ;  /* 0x000000028c0c7824 */ /* 0x000fca00078e00ff */
[----:B---3--:R-:W-:Y:S05]  /*14ca0*/  HMMA.16816.F32.BF16 R32, R100, R16, R32 ;  /* 0x000000106420723c */ /* 0x008fea0000041820 */
[----:B------:R-:W-:Y:S01]  /*14cb0*/  FMUL.FTZ R56, R56, R3 ;  /* 0x0000000338387220 */ /* 0x000fe20000410000 */
[----:B------:R-:W-:-:S03]  /*14cc0*/  LOP3.LUT R13, R12, 0x6, RZ, 0xc0, !PT ;  /* 0x000000060c0d7812 */ /* 0x000fc600078ec0ff */
[----:B------:R3:W-:Y:S01]  /*14cd0*/  MUFU.TANH R194, R56 ;  /* 0x0000003800c27308 */ /* 0x0007e20000002400 */
[----:B------:R-:W-:Y:S08]  /*14ce0*/  HMMA.16816.F32.BF16 R28, R20, R70, R28 ;  /* 0x00000046141c723c */ /* 0x000ff0000004181c */
[----:B------:R-:W-:Y:S05]  /*14cf0*/  HMMA.16816.F32.BF16 R36, R104, R14, R36 ;  /* 0x0000000e6824723c */ /* 0x000fea0000041824 */
[----:B---3--:R-:W-:-:S02]  /*14d00*/  IMAD.IADD R56, R228, 0x1, R13 ;  /* 0x00000001e4387824 */ /* 0x008fc400078e020d */
[----:B------:R-:W3:Y:S01]  /*14d10*/  LDSM.16.M88.4 R12, [R65+0xb800] ;  /* 0x00b80000410c783b */ /* 0x000ee20000000200 */
[----:B------:R-:W-:Y:S01]  /*14d20*/  MUFU.TANH R88, R88 ;  /* 0x0000005800587308 */ /* 0x000fe20000002400 */
[----:B-1----:R-:W-:Y:S07]  /*14d30*/  HMMA.16816.F32.BF16 R32, R104, R4, R32 ;  /* 0x000000046820723c */ /* 0x002fee0000041820 */
[----:B------:R-:W1:Y:S01]  /*14d40*/  MUFU.TANH R108, R108 ;  /* 0x0000006c006c7308 */ /* 0x000e620000002400 */
[C---:B------:R-:W-:Y:S01]  /*14d50*/  VIADD R4, R56.reuse, 0x11 ;  /* 0x0000001138047836 */ /* 0x040fe20000000000 */
[C---:B--2---:R-:W-:Y:S06]  /*14d60*/  HMMA.16816.F32.BF16 R24, R20.reuse, R60, R24 ;  /* 0x0000003c1418723c */ /* 0x044fec0000041818 */
[----:B------:R-:W-:Y:S02]  /*14d70*/  MUFU.TANH R89, R89 ;  /* 0x0000005900597308 */ /* 0x000fe40000002400 */
[----:B------:R-:W-:Y:S03]  /*14d80*/  HMMA.16816.F32.BF16 R120, R20, R62, R120 ;  /* 0x0000003e1478723c */ /* 0x000fe60000041878 */
[----:B------:R-:W-:-:S03]  /*14d90*/  VIADD R22, R56, 0x8 ;  /* 0x0000000838167836 */ /* 0x000fc60000000000 */
[----:B------:R-:W2:Y:S01]  /*14da0*/  MUFU.TANH R109, R109 ;  /* 0x0000006d006d7308 */ /* 0x000ea20000002400 */
[----:B------:R-:W-:Y:S01]  /*14db0*/  VIADD R20, R56, 0x9 ;  /* 0x0000000938147836 */ /* 0x000fe20000000000 */
[-C--:B------:R-:W-:Y:S01]  /*14dc0*/  ISETP.GE.AND P4, PT, R4, R53.reuse, PT ;  /* 0x000000350400720c */ /* 0x080fe20003f86270 */
[----:B------:R-:W-:Y:S01]  /*14dd0*/  VIADD R4, R56, 0x18 ;  /* 0x0000001838047836 */ /* 0x000fe20000000000 */
[-C--:B------:R-:W-:Y:S01]  /*14de0*/  ISETP.GE.AND P0, PT, R22, R53.reuse, PT ;  /* 0x000000351600720c */ /* 0x080fe20003f06270 */
[----:B------:R-:W-:Y:S05]  /*14df0*/  HMMA.16816.F32.BF16 R28, R8, R50, R28 ;  /* 0x00000032081c723c */ /* 0x000fea000004181c */
[-C--:B------:R-:W-:Y:S01]  /*14e00*/  ISETP.GE.AND P6, PT, R20, R53.reuse, PT ;  /* 0x000000351400720c */ /* 0x080fe20003fc6270 */
[C---:B------:R-:W-:Y:S01]  /*14e10*/  VIADD R16, R56.reuse, 0x1 ;  /* 0x0000000138107836 */ /* 0x040fe20000000000 */
[----:B------:R-:W4:Y:S01]  /*14e20*/  LDSM.16.M88.4 R20, [R55+0xb800] ;  /* 0x00b800003714783b */ /* 0x000f220000000200 */
[----:B------:R-:W-:Y:S01]  /*14e30*/  ISETP.GE.AND P3, PT, R56, R53, PT ;  /* 0x000000353800720c */ /* 0x000fe20003f66270 */
[----:B------:R-:W3:Y:S01]  /*14e40*/  MUFU.TANH R92, R92 ;  /* 0x0000005c005c7308 */ /* 0x000ee20000002400 */
[-C--:B------:R-:W-:Y:S01]  /*14e50*/  FMUL.FTZ R80, R80, R3.reuse ;  /* 0x0000000350507220 */ /* 0x080fe20000410000 */
[----:B------:R-:W-:Y:S01]  /*14e60*/  FMUL.FTZ R82, R82, R3 ;  /* 0x0000000352527220 */ /* 0x000fe20000410000 */
[----:B-1----:R-:W-:-:S02]  /*14e70*/  FSEL R108, R108, -INF , !P3 ;  /* 0xff8000006c6c7808 */ /* 0x002fc40005800000 */
[----:B------:R-:W-:Y:S02]  /*14e80*/  FSEL R88, R88, -INF , !P3 ;  /* 0xff80000058587808 */ /* 0x000fe40005800000 */
[-C--:B------:R-:W-:Y:S01]  /*14e90*/  ISETP.GE.AND P3, PT, R4, R53.reuse, PT ;  /* 0x000000350400720c */ /* 0x080fe20003f66270 */
[----:B------:R-:W-:Y:S01]  /*14ea0*/  VIADD R4, R56, 0x19 ;  /* 0x0000001938047836 */ /* 0x000fe20000000000 */
[----:B------:R-:W-:Y:S01]  /*14eb0*/  ISETP.GE.AND P1, PT, R16, R53, PT ;  /* 0x000000351000720c */ /* 0x000fe20003f26270 */
[-C--:B------:R-:W-:Y:S01]  /*14ec0*/  FMUL.FTZ R186, R38, R3.reuse ;  /* 0x0000000326ba7220 */ /* 0x080fe20000410000 */
[----:B------:R-:W-:Y:S01]  /*14ed0*/  MUFU.TANH R80, R80 ;  /* 0x0000005000507308 */ /* 0x000fe20000002400 */
[-C--:B------:R-:W-:Y:S01]  /*14ee0*/  FMUL.FTZ R81, R81, R3.reuse ;  /* 0x0000000351517220 */ /* 0x080fe20000410000 */
[----:B--2---:R-:W-:Y:S01]  /*14ef0*/  FSEL R38, R109, -INF , !P1 ;  /* 0xff8000006d267808 */ /* 0x004fe20004800000 */
[----:B------:R-:W-:Y:S01]  /*14f00*/  FMUL.FTZ R83, R83, R3 ;  /* 0x0000000353537220 */ /* 0x000fe20000410000 */
[----:B------:R-:W-:-:S02]  /*14f10*/  FSEL R89, R89, -INF , !P1 ;  /* 0xff80000059597808 */ /* 0x000fc40004800000 */
[-C--:B------:R-:W-:Y:S01]  /*14f20*/  ISETP.GE.AND P1, PT, R4, R53.reuse, PT ;  /* 0x000000350400720c */ /* 0x080fe20003f26270 */
[C---:B------:R-:W-:Y:S01]  /*14f30*/  VIADD R4, R56.reuse, 0x20 ;  /* 0x0000002038047836 */ /* 0x040fe20000000000 */
[----:B------:R-:W1:Y:S01]  /*14f40*/  MUFU.TANH R82, R82 ;  /* 0x0000005200527308 */ /* 0x000e620000002400 */
[----:B------:R-:W-:Y:S01]  /*14f50*/  VIADD R16, R56, 0x10 ;  /* 0x0000001038107836 */ /* 0x000fe20000000000 */
[----:B------:R-:W-:Y:S02]  /*14f60*/  FSEL R110, R110, -INF , !P0 ;  /* 0xff8000006e6e7808 */ /* 0x000fe40004000000 */
[----:B------:R-:W-:Y:S01]  /*14f70*/  FSEL R90, R90, -INF , !P0 ;  /* 0xff8000005a5a7808 */ /* 0x000fe20004000000 */
[----:B------:R-:W-:Y:S03]  /*14f80*/  HMMA.16816.F32.BF16 R28, R100, R18, R28 ;  /* 0x00000012641c723c */ /* 0x000fe6000004181c */
[-C--:B------:R-:W-:Y:S01]  /*14f90*/  ISETP.GE.AND P0, PT, R4, R53.reuse, PT ;  /* 0x000000350400720c */ /* 0x080fe20003f06270 */
[----:B------:R-:W-:Y:S01]  /*14fa0*/  VIADD R4, R56, 0x21 ;  /* 0x0000002138047836 */ /* 0x000fe20000000000 */
[----:B------:R-:W2:Y:S01]  /*14fb0*/  MUFU.TANH R81, R81 ;  /* 0x0000005100517308 */ /* 0x000ea20000002400 */
[----:B------:R-:W-:-:S02]  /*14fc0*/  ISETP.GE.AND P5, PT, R16, R53, PT ;  /* 0x000000351000720c */ /* 0x000fc40003fa6270 */
[----:B------:R-:W4:Y:S01]  /*14fd0*/  LDSM.16.M88.4 R16, [R67+0xb800] ;  /* 0x00b800004310783b */ /* 0x000f220000000200 */
[----:B---3--:R-:W-:Y:S04]  /*14fe0*/  HMMA.16816.F32.BF16 R24, R8, R12, R24 ;  /* 0x0000000c0818723c */ /* 0x008fe80000041818 */
[----:B------:R-:W3:Y:S01]  /*14ff0*/  MUFU.TANH R83, R83 ;  /* 0x0000005300537308 */ /* 0x000ee20000002400 */
[----:B------:R-:W-:Y:S01]  /*15000*/  FSEL R92, R92, -INF , !P6 ;  /* 0xff8000005c5c7808 */ /* 0x000fe20007000000 */
[-C--:B------:R-:W-:Y:S01]  /*15010*/  FMUL.FTZ R72, R72, R3.reuse ;  /* 0x0000000348487220 */ /* 0x080fe20000410000 */
[----:B------:R-:W-:Y:S01]  /*15020*/  FSEL R68, R91, -INF , !P6 ;  /* 0xff8000005b447808 */ /* 0x000fe20007000000 */
[----:B------:R-:W-:Y:S01]  /*15030*/  FMUL.FTZ R74, R74, R3 ;  /* 0x000000034a4a7220 */ /* 0x000fe20000410000 */
[----:B------:R-:W-:Y:S01]  /*15040*/  ISETP.GE.AND P6, PT, R4, R53, PT ;  /* 0x000000350400720c */ /* 0x000fe20003fc6270 */
[----:B------:R-:W-:Y:S01]  /*15050*/  VIADD R4, R56, 0x28 ;  /* 0x0000002838047836 */ /* 0x000fe20000000000 */
[----:B-1----:R-:W-:Y:S01]  /*15060*/  FSEL R48, R82, -INF , !P5 ;  /* 0xff80000052307808 */ /* 0x002fe20006800000 */
[----:B------:R-:W1:Y:S01]  /*15070*/  MUFU.TANH R111, R111 ;  /* 0x0000006f006f7308 */ /* 0x000e620000002400 */
[----:B------:R-:W-:Y:S01]  /*15080*/  FSEL R50, R80, -INF , !P5 ;  /* 0xff80000050327808 */ /* 0x000fe20006800000 */
[----:B------:R-:W-:Y:S01]  /*15090*/  FMUL.FTZ R73, R73, R3 ;  /* 0x0000000349497220 */ /* 0x000fe20000410000 */
[----:B------:R-:W-:Y:S01]  /*150a0*/  ISETP.GE.AND P5, PT, R4, R53, PT ;  /* 0x000000350400720c */ /* 0x000fe20003fa6270 */
[----:B------:R-:W-:Y:S01]  /*150b0*/  VIADD R4, R56, 0x29 ;  /* 0x0000002938047836 */ /* 0x000fe20000000000 */
[----:B--2---:R-:W-:Y:S01]  /*150c0*/  FSEL R80, R81, -INF , !P4 ;  /* 0xff80000051507808 */ /* 0x004fe20006000000 */
[-C--:B------:R-:W-:Y:S01]  /*150d0*/  FMUL.FTZ R75, R75, R3.reuse ;  /* 0x000000034b4b7220 */ /* 0x080fe20000410000 */
[-C--:B------:R-:W-:Y:S01]  /*150e0*/  FMUL.FTZ R44, R44, R3.reuse ;  /* 0x000000032c2c7220 */ /* 0x080fe20000410000 */
[----:B------:R-:W-:Y:S01]  /*150f0*/  MUFU.TANH R72, R72 ;  /* 0x0000004800487308 */ /* 0x000fe20000002400 */
[----:B---3--:R-:W-:Y:S01]  /*15100*/  FSEL R82, R83, -INF , !P4 ;  /* 0xff80000053527808 */ /* 0x008fe20006000000 */
[----:B------:R-:W-:Y:S01]  /*15110*/  FMUL.FTZ R46, R46, R3 ;  /* 0x000000032e2e7220 */ /* 0x000fe20000410000 */
[----:B------:R-:W-:Y:S01]  /*15120*/  ISETP.GE.AND P4, PT, R4, R53, PT ;  /* 0x000000350400720c */ /* 0x000fe20003f86270 */
[----:B------:R-:W-:Y:S01]  /*15130*/  VIADD R4, R56, 0x30 ;  /* 0x0000003038047836 */ /* 0x000fe20000000000 */
[----:B------:R-:W-:Y:S05]  /*15140*/  HMMA.16816.F32.BF16 R28, R104, R6, R28 ;  /* 0x00000006681c723c */ /* 0x000fea000004181c */
[-C--:B------:R-:W-:Y:S01]  /*15150*/  FMUL.FTZ R40, R40, R3.reuse ;  /* 0x0000000328287220 */ /* 0x080fe20000410000 */
[-C--:B------:R-:W-:Y:S01]  /*15160*/  FMUL.FTZ R42, R42, R3.reuse ;  /* 0x000000032a2a7220 */ /* 0x080fe20000410000 */
[----:B------:R-:W-:Y:S01]  /*15170*/  MUFU.TANH R74, R74 ;  /* 0x0000004a004a7308 */ /* 0x000fe20000002400 */
[-C--:B------:R-:W-:Y:S01]  /*15180*/  FMUL.FTZ R97, R97, R3.reuse ;  /* 0x0000000361617220 */ /* 0x080fe20000410000 */
[-C--:B------:R-:W-:Y:S01]  /*15190*/  FMUL.FTZ R99, R99, R3.reuse ;  /* 0x0000000363637220 */ /* 0x080fe20000410000 */
[-C--:B------:R-:W-:Y:S01]  /*151a0*/  FMUL.FTZ R58, R58, R3.reuse ;  /* 0x000000033a3a7220 */ /* 0x080fe20000410000 */
[-C--:B------:R-:W-:Y:S01]  /*151b0*/  FMUL.FTZ R57, R57, R3.reuse ;  /* 0x0000000339397220 */ /* 0x080fe20000410000 */
[----:B----4-:R-:W-:Y:S05]  /*151c0*/  HMMA.16816.F32.BF16 R24, R100, R20, R24 ;  /* 0x000000146418723c */ /* 0x010fea0000041818 */
[-C--:B------:R-:W-:Y:S01]  /*151d0*/  FMUL.FTZ R59, R59, R3.reuse ;  /* 0x000000033b3b7220 */ /* 0x080fe20000410000 */
[----:B------:R-:W-:Y:S01]  /*151e0*/  MUFU.TANH R87, R87 ;  /* 0x0000005700577308 */ /* 0x000fe20000002400 */
[----:B-1----:R-:W-:Y:S01]  /*151f0*/  FSEL R20, R111, -INF , !P1 ;  /* 0xff8000006f147808 */ /* 0x002fe20004800000 */
[-C--:B------:R-:W-:Y:S01]  /*15200*/  FMUL.FTZ R78, R96, R3.reuse ;  /* 0x00000003604e7220 */ /* 0x080fe20000410000 */
[-C--:B------:R-:W-:Y:S01]  /*15210*/  FMUL.FTZ R36, R36, R3.reuse ;  /* 0x0000000324247220 */ /* 0x080fe20000410000 */
[-C--:B------:R-:W-:Y:S01]  /*15220*/  FMUL.FTZ R34, R34, R3.reuse ;  /* 0x0000000322227220 */ /* 0x080fe20000410000 */
[----:B------:R-:W-:Y:S05]  /*15230*/  HMMA.16816.F32.BF16 R120, R8, R14, R120 ;  /* 0x0000000e0878723c */ /* 0x000fea0000041878 */
[-C--:B------:R-:W-:Y:S01]  /*15240*/  FMUL.FTZ R45, R45, R3.reuse ;  /* 0x000000032d2d7220 */ /* 0x080fe20000410000 */
[-C--:B------:R-:W-:Y:S01]  /*15250*/  FMUL.FTZ R47, R47, R3.reuse ;  /* 0x000000032f2f7220 */ /* 0x080fe20000410000 */
[----:B------:R1:W-:Y:S01]  /*15260*/  MUFU.TANH R192, R44 ;  /* 0x0000002c00c07308 */ /* 0x0003e20000002400 */
[----:B------:R-:W-:Y:S01]  /*15270*/  FSEL R12, R94, -INF , !P1 ;  /* 0xff8000005e0c7808 */ /* 0x000fe20004800000 */
[-C--:B------:R-:W-:Y:S01]  /*15280*/  FMUL.FTZ R98, R98, R3.reuse ;  /* 0x0000000362627220 */ /* 0x080fe20000410000 */
[-C--:B------:R-:W-:Y:S01]  /*15290*/  FMUL.FTZ R32, R32, R3.reuse ;  /* 0x0000000320207220 */ /* 0x080fe20000410000 */
[-C--:B------:R-:W-:Y:S01]  /*152a0*/  FMUL.FTZ R41, R41, R3.reuse ;  /* 0x0000000329297220 */ /* 0x080fe20000410000 */
[-C--:B------:R-:W-:Y:S01]  /*152b0*/  FMUL.FTZ R43, R43, R3.reuse ;  /* 0x000000032b2b7220 */ /* 0x080fe20000410000 */
[-C--:B------:R-:W-:Y:S01]  /*152c0*/  FMUL.FTZ R37, R37, R3.reuse ;  /* 0x0000000325257220 */ /* 0x080fe20000410000 */
[-C--:B------:R-:W-:Y:S01]  /*152d0*/  FMUL.FTZ R39, R39, R3.reuse ;  /* 0x0000000327277220 */ /* 0x080fe20000410000 */
[----:B------:R2:W-:Y:S01]  /*152e0*/  MUFU.TANH R196, R46 ;  /* 0x0000002e00c47308 */ /* 0x0005e20000002400 */
[-C--:B------:R-:W-:Y:S01]  /*152f0*/  FMUL.FTZ R33, R33, R3.reuse ;  /* 0x0000000321217220 */ /* 0x080fe20000410000 */
[----:B------:R-:W-:Y:S01]  /*15300*/  FMUL.FTZ R35, R35, R3 ;  /* 0x0000000323237220 */ /* 0x000fe20000410000 */
[----:B------:R-:W-:Y:S01]  /*15310*/  VIADD R232, R64, 0xffffffff ;  /* 0xffffffff40e87836 */ /* 0x000fe20000000000 */
[----:B------:R-:W-:-:S04]  /*15320*/  DEPBAR.LE SB0, 0x0 ;  /* 0x000080000000791a */ /* 0x000fc80000000000 */
[----:B------:R-:W-:Y:S01]  /*15330*/  MUFU.TANH R73, R73 ;  /* 0x0000004900497308 */ /* 0x000fe20000002400 */
[----:B-1----:R-:W-:-:S07]  /*15340*/  FSEL R44, R95, -INF , !P3 ;  /* 0xff8000005f2c7808 */ /* 0x002fce0005800000 */
[----:B------:R-:W1:Y:S01]  /*15350*/  MUFU.TANH R75, R75 ;  /* 0x0000004b004b7308 */ /* 0x000e620000002400 */
[----:B--2---:R-:W-:Y:S02]  /*15360*/  FSEL R46, R93, -INF , !P3 ;  /* 0xff8000005d2e7808 */ /* 0x004fe40005800000 */
[----:B------:R-:W-:Y:S01]  /*15370*/  ISETP.GE.AND P3, PT, R4, R53, PT ;  /* 0x000000350400720c */ /* 0x000fe20003f66270 */
[----:B------:R-:W-:-:S05]  /*15380*/  VIADD R4, R56, 0x31 ;  /* 0x0000003138047836 */ /* 0x000fca0000000000 */
[----:B------:R-:W-:Y:S01]  /*15390*/  ISETP.GE.AND P1, PT, R4, R53, PT ;  /* 0x000000350400720c */ /* 0x000fe20003f26270 */
[----:B------:R-:W-:Y:S01]  /*153a0*/  VIADD R4, R56, 0x38 ;  /* 0x0000003838047836 */ /* 0x000fe20000000000 */
[----:B------:R2:W-:Y:S01]  /*153b0*/  MUFU.TANH R182, R40 ;  /* 0x0000002800b67308 */ /* 0x0005e20000002400 */
[----:B------:R-:W-:-:S07]  /*153c0*/  FMUL.FTZ R156, R28, R3 ;  /* 0x000000031c9c7220 */ /* 0x000fce0000410000 */
[----:B------:R3:W-:Y:S01]  /*153d0*/  MUFU.TANH R190, R42 ;  /* 0x0000002a00be7308 */ /* 0x0007e20000002400 */
[----:B-1----:R-:W-:Y:S02]  /*153e0*/  FSEL R28, R75, -INF , !P6 ;  /* 0xff8000004b1c7808 */ /* 0x002fe40007000000 */
[----:B------:R-:W-:Y:S02]  /*153f0*/  FSEL R216, R73, -INF , !P6 ;  /* 0xff80000049d87808 */ /* 0x000fe40007000000 */
[----:B--2---:R-:W-:Y:S02]  /*15400*/  FSEL R40, R74, -INF , !P0 ;  /* 0xff8000004a287808 */ /* 0x004fe40004000000 */
[----:B---3--:R-:W-:Y:S02]  /*15410*/  FSEL R42, R72, -INF , !P0 ;  /* 0xff800000482a7808 */ /* 0x008fe40004000000 */
[----:B------:R-:W-:Y:S01]  /*15420*/  ISETP.GE.AND P0, PT, R4, R53, PT ;  /* 0x000000350400720c */ /* 0x000fe20003f06270 */
[----:B------:R-:W-:-:S05]  /*15430*/  VIADD R4, R56, 0x39 ;  /* 0x0000003938047836 */ /* 0x000fca0000000000 */
[----:B------:R-:W-:Y:S02]  /*15440*/  ISETP.GE.AND P6, PT, R4, R53, PT ;  /* 0x000000350400720c */ /* 0x000fe40003fc6270 */
[----:B------:R-:W-:Y:S01]  /*15450*/  HMMA.16816.F32.BF16 R4, R104, R16, R24 ;  /* 0x000000106804723c */ /* 0x000fe20000041818 */
[----:B------:R-:W-:Y:S08]  /*15460*/  MUFU.TANH R202, R97 ;  /* 0x0000006100ca7308 */ /* 0x000ff00000002400 */
[----:B------:R-:W1:Y:S08]  /*15470*/  MUFU.TANH R200, R99 ;  /* 0x0000006300c87308 */ /* 0x000e700000002400 */
[----:B------:R-:W2:Y:S02]  /*15480*/  MUFU.TANH R198, R58 ;  /* 0x0000003a00c67308 */ /* 0x000ea40000002400 */
[----:B------:R-:W-:Y:S01]  /*15490*/  FMUL.FTZ R136, R4, R3 ;  /* 0x0000000304887220 */ /* 0x000fe20000410000 */
[C---:B------:R-:W-:Y:S01]  /*154a0*/  VIADD R4, R56.reuse, 0x51 ;  /* 0x0000005138047836 */ /* 0x040fe20000000000 */
[----:B------:R-:W-:Y:S05]  /*154b0*/  HMMA.16816.F32.BF16 R120, R100, R22, R120 ;  /* 0x000000166478723c */ /* 0x000fea0000041878 */
[----:B------:R-:W-:Y:S01]  /*154c0*/  VIADD R8, R56, 0x40 ;  /* 0x0000004038087836 */ /* 0x000fe20000000000 */
[----:B------:R-:W-:Y:S01]  /*154d0*/  MUFU.TANH R172, R57 ;  /* 0x0000003900ac7308 */ /* 0x000fe20000002400 */
[----:B-1----:R-:W-:-:S02]  /*154e0*/  FSEL R200, R200, -INF , !P6 ;  /* 0xff800000c8c87808 */ /* 0x002fc40007000000 */
[----:B------:R-:W-:-:S05]  /*154f0*/  FSEL R202, R202, -INF , !P6 ;  /* 0xff800000caca7808 */ /* 0x000fca0007000000 */
[----:B------:R-:W1:Y:S01]  /*15500*/  MUFU.TANH R168, R59 ;  /* 0x0000003b00a87308 */ /* 0x000e620000002400 */
[----:B------:R-:W-:Y:S02]  /*15510*/  FSEL R26, R86, -INF , !P5 ;  /* 0xff800000561a7808 */ /* 0x000fe40006800000 */
[----:B------:R-:W-:Y:S02]  /*15520*/  FSEL R24, R84, -INF , !P5 ;  /* 0xff80000054187808 */ /* 0x000fe40006800000 */
[-C--:B------:R-:W-:Y:S01]  /*15530*/  ISETP.GE.AND P6, PT, R4, R53.reuse, PT ;  /* 0x000000350400720c */ /* 0x080fe20003fc6270 */
[----:B------:R-:W-:Y:S01]  /*15540*/  VIADD R4, R56, 0x58 ;  /* 0x0000005838047836 */ /* 0x000fe20000000000 */
[----:B------:R-:W-:Y:S01]  /*15550*/  ISETP.GE.AND P5, PT, R8, R53, PT ;  /* 0x000000350800720c */ /* 0x000fe20003fa6270 */
[----:B------:R-:W-:Y:S01]  /*15560*/  VIADD R8, R56, 0x41 ;  /* 0x0000004138087836 */ /* 0x000fe20000000000 */
[----:B------:R3:W-:Y:S02]  /*15570*/  MUFU.TANH R176, R36 ;  /* 0x0000002400b07308 */ /* 0x0007e40000002400 */
[----:B--2---:R-:W-:-:S02]  /*15580*/  FSEL R198, R198, -INF , !P5 ;  /* 0xff800000c6c67808 */ /* 0x004fc40006800000 */
[----:B------:R-:W-:Y:S02]  /*15590*/  FSEL R194, R194, -INF , !P5 ;  /* 0xff800000c2c27808 */ /* 0x000fe40006800000 */
[----:B------:R-:W-:Y:S02]  /*155a0*/  ISETP.GE.AND P5, PT, R4, R53, PT ;  /* 0x000000350400720c */ /* 0x000fe40003fa6270 */
[----:B------:R2:W-:Y:S01]  /*155b0*/  MUFU.TANH R166, R34 ;  /* 0x0000002200a67308 */ /* 0x0005e20000002400 */
[----:B------:R-:W-:Y:S01]  /*155c0*/  VIADD R4, R56, 0x59 ;  /* 0x0000005938047836 */ /* 0x000fe20000000000 */
[----:B------:R-:W-:-:S06]  /*155d0*/  FSEL R214, R112, -INF , !P3 ;  /* 0xff80000070d67808 */ /* 0x000fcc0005800000 */
[----:B------:R-:W-:Y:S01]  /*155e0*/  MUFU.TANH R178, R45 ;  /* 0x0000002d00b27308 */ /* 0x000fe20000002400 */
[----:B---3--:R-:W-:-:S07]  /*155f0*/  FSEL R36, R85, -INF , !P4 ;  /* 0xff80000055247808 */ /* 0x008fce0006000000 */
[----:B------:R-:W-:Y:S01]  /*15600*/  MUFU.TANH R184, R47 ;  /* 0x0000002f00b87308 */ /* 0x000fe20000002400 */
[----:B--2---:R-:W-:Y:S02]  /*15610*/  FSEL R34, R87, -INF , !P4 ;  /* 0xff80000057227808 */ /* 0x004fe40006000000 */
[----:B------:R-:W-:Y:S01]  /*15620*/  ISETP.GE.AND P4, PT, R8, R53, PT ;  /* 0x000000350800720c */ /* 0x000fe20003f86270 */
[----:B------:R-:W-:-:S04]  /*15630*/  VIADD R8, R56, 0x48 ;  /* 0x0000004838087836 */ /* 0x000fc80000000000 */
[----:B------:R-:W-:Y:S01]  /*15640*/  MUFU.TANH R78, R78 ;  /* 0x0000004e004e7308 */ /* 0x000fe20000002400 */
[----:B-1----:R-:W-:Y:S02]  /*15650*/  FSEL R168, R168, -INF , !P4 ;  /* 0xff800000a8a87808 */ /* 0x002fe40006000000 */
[----:B------:R-:W-:-:S05]  /*15660*/  FSEL R172, R172, -INF , !P4 ;  /* 0xff800000acac7808 */ /* 0x000fca0006000000 */
[----:B------:R-:W1:Y:S01]  /*15670*/  MUFU.TANH R210, R98 ;  /* 0x0000006200d27308 */ /* 0x000e620000002400 */
[----:B------:R-:W-:Y:S02]  /*15680*/  FSEL R208, R76, -INF , !P3 ;  /* 0xff8000004cd07808 */ /* 0x000fe40005800000 */
[-C--:B------:R-:W-:Y:S01]  /*15690*/  ISETP.GE.AND P4, PT, R4, R53.reuse, PT ;  /* 0x000000350400720c */ /* 0x080fe20003f86270 */
[----:B------:R-:W-:Y:S01]  /*156a0*/  VIADD R4, R56, 0x60 ;  /* 0x0000006038047836 */ /* 0x000fe20000000000 */
[----:B------:R-:W-:Y:S01]  /*156b0*/  ISETP.GE.AND P3, PT, R8, R53, PT ;  /* 0x000000350800720c */ /* 0x000fe20003f66270 */
[----:B------:R-:W-:Y:S01]  /*156c0*/  VIADD R8, R56, 0x49 ;  /* 0x0000004938087836 */ /* 0x000fe20000000000 */
[----:B------:R-:W-:Y:S01]  /*156d0*/  HMMA.16816.F32.BF16 R120, R104, R18, R120 ;  /* 0x000000126878723c */ /* 0x000fe20000041878 */
[----:B------:R2:W-:Y:S02]  /*156e0*/  MUFU.TANH R160, R32 ;  /* 0x0000002000a07308 */ /* 0x0005e40000002400 */
[----:B------:R-:W-:-:S02]  /*156f0*/  FSEL R196, R196, -INF , !P3 ;  /* 0xff800000c4c47808 */ /* 0x000fc40005800000 */
[----:B------:R-:W-:Y:S02]  /*15700*/  FSEL R192, R192, -INF , !P3 ;  /* 0xff800000c0c07808 */ /* 0x000fe40005800000 */
[----:B------:R-:W-:Y:S02]  /*15710*/  FSEL R206, R77, -INF , !P1 ;  /* 0xff8000004dce7808 */ /* 0x000fe40004800000 */
[----:B------:R-:W-:Y:S01]  /*15720*/  ISETP.GE.AND P3, PT, R4, R53, PT ;  /* 0x000000350400720c */ /* 0x000fe20003f66270 */
[----:B------:R-:W-:Y:S01]  /*15730*/  MUFU.TANH R180, R41 ;  /* 0x0000002900b47308 */ /* 0x000fe20000002400 */
[----:B------:R-:W-:Y:S02]  /*15740*/  VIADD R4, R56, 0x61 ;  /* 0x0000006138047836 */ /* 0x000fe40000000000 */
[----:B------:R-:W-:-:S05]  /*15750*/  FMUL.FTZ R30, R30, R3 ;  /* 0x000000031e1e7220 */ /* 0x000fca0000410000 */
[----:B------:R-:W3:Y:S01]  /*15760*/  MUFU.TANH R188, R43 ;  /* 0x0000002b00bc7308 */ /* 0x000ee20000002400 */
[----:B--2---:R-:W-:Y:S02]  /*15770*/  FSEL R32, R113, -INF , !P1 ;  /* 0xff80000071207808 */ /* 0x004fe40004800000 */
[----:B------:R-:W-:Y:S01]  /*15780*/  ISETP.GE.AND P1, PT, R8, R53, PT ;  /* 0x000000350800720c */ /* 0x000fe20003f26270 */
[----:B------:R-:W-:Y:S01]  /*15790*/  VIADD R8, R56, 0x50 ;  /* 0x0000005038087836 */ /* 0x000fe20000000000 */
[----:B-1----:R-:W-:Y:S02]  /*157a0*/  FSEL R210, R210, -INF , !P0 ;  /* 0xff800000d2d27808 */ /* 0x002fe40004000000 */
[----:B------:R-:W-:Y:S01]  /*157b0*/  FSEL R184, R184, -INF , !P1 ;  /* 0xff800000b8b87808 */ /* 0x000fe20004800000 */
[----:B------:R-:W1:Y:S01]  /*157c0*/  MUFU.TANH R186, R186 ;  /* 0x000000ba00ba7308 */ /* 0x000e620000002400 */
[----:B------:R-:W-:Y:S02]  /*157d0*/  FSEL R178, R178, -INF , !P1 ;  /* 0xff800000b2b27808 */ /* 0x000fe40004800000 */
[----:B------:R-:W-:-:S02]  /*157e0*/  FSEL R204, R78, -INF , !P0 ;  /* 0xff8000004ecc7808 */ /* 0x000fc40004000000 */
[-C--:B------:R-:W-:Y:S01]  /*157f0*/  ISETP.GE.AND P1, PT, R4, R53.reuse, PT ;  /* 0x000000350400720c */ /* 0x080fe20003f26270 */
[----:B------:R-:W-:Y:S01]  /*15800*/  VIADD R4, R56, 0x68 ;  /* 0x0000006838047836 */ /* 0x000fe20000000000 */
[----:B------:R-:W-:Y:S01]  /*15810*/  ISETP.GE.AND P0, PT, R8, R53, PT ;  /* 0x000000350800720c */ /* 0x000fe20003f06270 */
[----:B------:R-:W-:Y:S03]  /*15820*/  MUFU.TANH R156, R156 ;  /* 0x0000009c009c7308 */ /* 0x000fe60000002400 */
[----:B------:R-:W-:Y:S02]  /*15830*/  FSEL R190, R190, -INF , !P0 ;  /* 0xff800000bebe7808 */ /* 0x000fe40004000000 */
[----:B------:R-:W-:-:S03]  /*15840*/  FSEL R182, R182, -INF , !P0 ;  /* 0xff800000b6b67808 */ /* 0x000fc60004000000 */
[----:B------:R-:W2:Y:S01]  /*15850*/  MUFU.TANH R162, R30 ;  /* 0x0000001e00a27308 */ /* 0x000ea20000002400 */
[----:B------:R-:W-:Y:S01]  /*15860*/  ISETP.GE.AND P0, PT, R4, R53, PT ;  /* 0x000000350400720c */ /* 0x000fe20003f06270 */
[----:B------:R-:W-:Y:S01]  /*15870*/  VIADD R4, R56, 0x69 ;  /* 0x0000006938047836 */ /* 0x000fe20000000000 */
[----:B---3--:R-:W-:-:S05]  /*15880*/  FSEL R188, R188, -INF , !P6 ;  /* 0xff800000bcbc7808 */ /* 0x008fca0007000000 */
[----:B------:R-:W-:Y:S01]  /*15890*/  MUFU.TANH R174, R37 ;  /* 0x0000002500ae7308 */ /* 0x000fe20000002400 */
[----:B------:R-:W-:Y:S01]  /*158a0*/  FSEL R180, R180, -INF , !P6 ;  /* 0xff800000b4b47808 */ /* 0x000fe20007000000 */
[----:B------:R-:W-:-:S06]  /*158b0*/  FMUL.FTZ R67, R120, R3 ;  /* 0x0000000378437220 */ /* 0x000fcc0000410000 */
[----:B------:R-:W3:Y:S01]  /*158c0*/  MUFU.TANH R170, R39 ;  /* 0x0000002700aa7308 */ /* 0x000ee20000002400 */
[----:B------:R-:W-:Y:S01]  /*158d0*/  ISETP.GE.AND P6, PT, R4, R53, PT ;  /* 0x000000350400720c */ /* 0x000fe20003fc6270 */
[-C--:B------:R-:W-:Y:S01]  /*158e0*/  FMUL.FTZ R60, R123, R3.reuse ;  /* 0x000000037b3c7220 */ /* 0x080fe20000410000 */
[-C--:B------:R-:W-:Y:S01]  /*158f0*/  FMUL.FTZ R65, R121, R3.reuse ;  /* 0x0000000379417220 */ /* 0x080fe20000410000 */
[----:B------:R-:W-:Y:S02]  /*15900*/  VIADD R4, R56, 0x70 ;  /* 0x0000007038047836 */ /* 0x000fe40000000000 */
[-C--:B------:R-:W-:Y:S01]  /*15910*/  FMUL.FTZ R29, R29, R3.reuse ;  /* 0x000000031d1d7220 */ /* 0x080fe20000410000 */
[-C--:B------:R-:W-:Y:S01]  /*15920*/  FMUL.FTZ R31, R31, R3.reuse ;  /* 0x000000031f1f7220 */ /* 0x080fe20000410000 */
[-C--:B------:R-:W-:Y:S01]  /*15930*/  FMUL.FTZ R5, R5, R3.reuse ;  /* 0x0000000305057220 */ /* 0x080fe20000410000 */
[----:B------:R-:W-:Y:S01]  /*15940*/  MUFU.TANH R158, R33 ;  /* 0x00000021009e7308 */ /* 0x000fe20000002400 */
[-C--:B------:R-:W-:Y:S01]  /*15950*/  FMUL.FTZ R6, R6, R3.reuse ;  /* 0x0000000306067220 */ /* 0x080fe20000410000 */
[-C--:B------:R-:W-:Y:S01]  /*15960*/  FMUL.FTZ R7, R7, R3.reuse ;  /* 0x0000000307077220 */ /* 0x080fe20000410000 */
[----:B------:R-:W-:Y:S01]  /*15970*/  FMUL.FTZ R122, R122, R3 ;  /* 0x000000037a7a7220 */ /* 0x000fe20000410000 */
[----:B-1----:R-:W-:-:S04]  /*15980*/  FSEL R186, R186, -INF , !P5 ;  /* 0xff800000baba7808 */ /* 0x002fc80006800000 */
[----:B------:R-:W1:Y:S01]  /*15990*/  MUFU.TANH R164, R35 ;  /* 0x0000002300a47308 */ /* 0x000e620000002400 */
[----:B------:R-:W-:Y:S02]  /*159a0*/  FSEL R176, R176, -INF , !P5 ;  /* 0xff800000b0b07808 */ /* 0x000fe40006800000 */
[----:B------:R-:W-:Y:S01]  /*159b0*/  ISETP.GE.AND P5, PT, R4, R53, PT ;  /* 0x000000350400720c */ /* 0x000fe20003fa6270 */
[----:B------:R-:W-:Y:S01]  /*159c0*/  VIADD R4, R56, 0x71 ;  /* 0x0000007138047836 */ /* 0x000fe20000000000 */
[----:B--2---:R-:W-:Y:S02]  /*159d0*/  FSEL R162, R162, -INF , !P0 ;  /* 0xff800000a2a27808 */ /* 0x004fe40004000000 */
[----:B------:R-:W-:Y:S01]  /*159e0*/  FSEL R156, R156, -INF , !P0 ;  /* 0xff8000009c9c7808 */ /* 0x000fe20004000000 */
[----:B------:R-:W-:Y:S01]  /*159f0*/  MUFU.TANH R154, R29 ;  /* 0x0000001d009a7308 */ /* 0x000fe20000002400 */
[----:B------:R-:W-:Y:S02]  /*15a00*/  ISETP.GT.AND P0, PT, R232, R217, PT ;  /* 0x000000d9e800720c */ /* 0x000fe40003f04270 */
[----:B---3--:R-:W-:-:S05]  /*15a10*/  FSEL R170, R170, -INF , !P4 ;  /* 0xff800000aaaa7808 */ /* 0x008fca0006000000 */
[----:B------:R-:W2:Y:S01]  /*15a20*/  MUFU.TANH R152, R31 ;  /* 0x0000001f00987308 */ /* 0x000ea20000002400 */
[----:B------:R-:W-:-:S07]  /*15a30*/  FSEL R174, R174, -INF , !P4 ;  /* 0xff800000aeae7808 */ /* 0x000fce0006000000 */
[----:B------:R-:W-:Y:S01]  /*15a40*/  MUFU.TANH R136, R136 ;  /* 0x0000008800887308 */ /* 0x000fe20000002400 */
[----:B------:R-:W-:-:S07]  /*15a50*/  ISETP.GE.AND P4, PT, R4, R53, PT ;  /* 0x000000350400720c */ /* 0x000fce0003f86270 */
[----:B------:R-:W-:Y:S01]  /*15a60*/  MUFU.TANH R66, R5 ;  /* 0x0000000500427308 */ /* 0x000fe20000002400 */
[----:B------:R-:W-:-:S07]  /*15a70*/  VIADD R4, R56, 0x78 ;  /* 0x0000007838047836 */ /* 0x000fce0000000000 */
[----:B------:R-:W3:Y:S08]  /*15a80*/  MUFU.TANH R150, R6 ;  /* 0x0000000600967308 */ /* 0x000ef00000002400 */
[----:B------:R-:W4:Y:S08]  /*15a90*/  MUFU.TANH R148, R7 ;  /* 0x0000000700947308 */ /* 0x000f300000002400 */
[----:B------:R-:W-:Y:S08]  /*15aa0*/  MUFU.TANH R67, R67 ;  /* 0x0000004300437308 */ /* 0x000ff00000002400 */
[----:B------:R-:W4:Y:S08]  /*15ab0*/  MUFU.TANH R138, R122 ;  /* 0x0000007a008a7308 */ /* 0x000f300000002400 */
[----:B------:R-:W4:Y:S08]  /*15ac0*/  MUFU.TANH R60, R60 ;  /* 0x0000003c003c7308 */ /* 0x000f300000002400 */
[----:B------:R-:W4:Y:S01]  /*15ad0*/  MUFU.TANH R65, R65 ;  /* 0x0000004100417308 */ /* 0x000f220000002400 */
[----:B------:R-:W-:Y:S01]  /*15ae0*/  VIADD R56, R56, 0x79 ;  /* 0x0000007938387836 */ /* 0x000fe20000000000 */
[----:B------:R-:W-:-:S02]  /*15af0*/  FSEL R166, R166, -INF , !P3 ;  /* 0xff800000a6a67808 */ /* 0x000fc40005800000 */
[----:B------:R-:W-:Y:S02]  /*15b00*/  FSEL R160, R160, -INF , !P3 ;  /* 0xff800000a0a07808 */ /* 0x000fe40005800000 */
[----:B-1----:R-:W-:Y:S02]  /*15b10*/  FSEL R164, R164, -INF , !P1 ;  /* 0xff800000a4a47808 */ /* 0x002fe40004800000 */
[----:B------:R-:W-:Y:S01]  /*15b20*/  FSEL R158, R158, -INF , !P1 ;  /* 0xff8000009e9e7808 */ /* 0x000fe20004800000 */
[----:B------:R-:W-:Y:S01]  /*15b30*/  BSSY.RECONVERGENT B1, `(.L_x_2106) ;  /* 0x00000cc000017945 */ /* 0x000fe20003800200 */
[-C--:B------:R-:W-:Y:S02]  /*15b40*/  ISETP.GE.AND P3, PT, R4, R53.reuse, PT ;  /* 0x000000350400720c */ /* 0x080fe40003f66270 */
[----:B------:R-:W-:Y:S02]  /*15b50*/  ISETP.GE.AND P1, PT, R56, R53, PT ;  /* 0x000000353800720c */ /* 0x000fe40003f26270 */
[----:B--2---:R-:W-:-:S02]  /*15b60*/  FSEL R152, R152, -INF , !P6 ;  /* 0xff80000098987808 */ /* 0x004fc40007000000 */
[----:B------:R-:W-:Y:S02]  /*15b70*/  FSEL R154, R154, -INF , !P6 ;  /* 0xff8000009a9a7808 */ /* 0x000fe40007000000 */
[----:B---3--:R-:W-:Y:S02]  /*15b80*/  FSEL R150, R150, -INF , !P5 ;  /* 0xff80000096967808 */ /* 0x008fe40006800000 */
[----:B------:R-:W-:Y:S02]  /*15b90*/  FSEL R136, R136, -INF , !P5 ;  /* 0xff80000088887808 */ /* 0x000fe40006800000 */
[----:B----4-:R-:W-:Y:S02]  /*15ba0*/  FSEL R148, R148, -INF , !P4 ;  /* 0xff80000094947808 */ /* 0x010fe40006000000 */
[----:B------:R-:W-:Y:S02]  /*15bb0*/  FSEL R66, R66, -INF , !P4 ;  /* 0xff80000042427808 */ /* 0x000fe40006000000 */
[----:B------:R-:W-:-:S02]  /*15bc0*/  FSEL R138, R138, -INF , !P3 ;  /* 0xff8000008a8a7808 */ /* 0x000fc40005800000 */
        /* <DEDUP_REMOVED lines=18> */
.L_x_2109:
        /* <DEDUP_REMOVED lines=60> */
.L_x_2110:
[----:B------:R-:W-:Y:S05]  /*160b0*/  BSYNC.RECONVERGENT B0 ;  /* 0x0000000000007941 */ /* 0x000fea0003800200 */
.L_x_2108:
[----:B------:R-:W-:Y:S02]  /*160c0*/  IMAD.SHL.U32 R8, R140, 0x8, RZ ;  /* 0x000000088c087824 */ /* 0x000fe400078e00ff */
[----:B------:R-:W-:-:S03]  /*160d0*/  IMAD.SHL.U32 R5, R218, 0x20, RZ ;  /* 0x00000020da057824 */ /* 0x000fc600078e00ff */
[C---:B------:R-:W-:Y:S02]  /*160e0*/  LOP3.LUT R6, R8.reuse, 0x38, RZ, 0xc0, !PT ;  /* 0x0000003808067812 */ /* 0x040fe400078ec0ff */
[----:B------:R-:W-:Y:S02]  /*160f0*/  LOP3.LUT R3, R8, 0x1c0, RZ, 0xc0, !PT ;  /* 0x000001c008037812 */ /* 0x000fe400078ec0ff */
[C---:B------:R-:W-:Y:S02]  /*16100*/  LOP3.LUT R4, R6.reuse, 0x40, RZ, 0xfc, !PT ;  /* 0x0000004006047812 */ /* 0x040fe400078efcff */
[----:B------:R-:W-:Y:S02]  /*16110*/  LOP3.LUT R3, R3, 0x38, R140, 0xf8, !PT ;  /* 0x0000003803037812 */ /* 0x000fe400078ef88c */
[-C--:B------:R-:W-:Y:S02]  /*16120*/  ISETP.GE.AND P1, PT, R6, R229.reuse, PT ;  /* 0x000000e50600720c */ /* 0x080fe40003f26270 */
[----:B------:R-:W-:-:S02]  /*16130*/  ISETP.GE.AND P0, PT, R4, R229, PT ;  /* 0x000000e50400720c */ /* 0x000fc40003f06270 */
[--C-:B------:R-:W-:Y:S02]  /*16140*/  LOP3.LUT R3, R3, 0x38, R8.reuse, 0x78, !PT ;  /* 0x0000003803037812 */ /* 0x100fe400078e7808 */
[----:B------:R-:W-:Y:S02]  /*16150*/  SHF.L.U64.HI R4, R218, 0x5, R219 ;  /* 0x00000005da047819 */ /* 0x000fe400000102db */
        /* <DEDUP_REMOVED lines=26> */
[--C-:B------:R-:W-:Y:S02]  /*16300*/  IMAD.X R17, R15, 0x1, R4.reuse, P3 ;  /* 0x000000010f117824 */ /* 0x100fe400018e0604 */
[----:B------:R1:W-:Y:S02]  /*16310*/  @P1 STS.128 [R3+0x4800], RZ ;  /* 0x004800ff03001388 */ /* 0x0003e40000000c00 */
[----:B------:R-:W-:Y:S02]  /*16320*/  IMAD.X R19, R17, 0x1, R4, P4 ;  /* 0x0000000111137824 */ /* 0x000fe400020e0604 */
        /* <DEDUP_REMOVED lines=24> */
[----:B------:R-:W-:-:S03]  /*164b0*/  @!P0 IMAD.MOV.U32 R4, RZ, RZ, R18 ;  /* 0x000000ffff048224 */ /* 0x000fc600078e0012 */
[----:B------:R1:W-:Y:S01]  /*164c0*/  @P1 STS.128 [R3+0x5800], RZ ;  /* 0x005800ff03001388 */ /* 0x0003e20000000c00 */
[----:B--2---:R-:W-:Y:S02]  /*164d0*/  @!P0 IMAD.MOV.U32 R6, RZ, RZ, R10 ;  /* 0x000000ffff068224 */ /* 0x004fe400078e000a */
        /* <DEDUP_REMOVED lines=49> */
.L_x_2107:
[----:B------:R-:W-:Y:S05]  /*167f0*/  BSYNC.RECONVERGENT B1 ;  /* 0x0000000000017941 */ /* 0x000fea0003800200 */
.L_x_2106:
        /* <DEDUP_REMOVED lines=35> */
[----:B------:R-:W-:-:S03]  /*16a30*/  IADD3 R64, PT, PT, R64, -0x2, RZ ;  /* 0xfffffffe40407810 */ /* 0x000fc60007ffe0ff */
        /* <DEDUP_REMOVED lines=8> */
[----:B------:R-:W-:-:S02]  /*16ac0*/  LOP3.LUT R5, R142, 0x38, RZ, 0xc0, !PT ;  /* 0x000000388e057812 */ /* 0x000fc400078ec0ff */
[----:B------:R-:W-:Y:S02]  /*16ad0*/  FSETP.NEU.FTZ.AND P0, PT, R3, -INF , PT ;  /* 0xff8000000300780b */ /* 0x000fe40003f1d000 */
[----:B------:R-:W-:-:S04]  /*16ae0*/  LOP3.LUT R5, R4, R5, RZ, 0x3c, !PT ;  /* 0x0000000504057212 */ /* 0x000fc800078e3cff */
[----:B------:R-:W-:-:S04]  /*16af0*/  LOP3.LUT R5, R5, 0x200, R54, 0xf8, !PT ;  /* 0x0000020005057812 */ /* 0x000fc800078ef836 */
[----:B------:R-:W-:-:S04]  /*16b00*/  LEA R63, R5, UR6, 0x1 ;  /* 0x00000006053f7c11 */ /* 0x000fc8000f8e08ff */
        /* <DEDUP_REMOVED lines=12> */
[----:B------:R-:W-:Y:S01]  /*16bd0*/  IADD3 R38, PT, PT, R2, R63, RZ ;  /* 0x0000003f02267210 */ /* 0x000fe20007ffe0ff */
[--C-:B------:R-:W-:Y:S01]  /*16be0*/  FFMA.FTZ R57, R108, R62, -R61.reuse ;  /* 0x0000003e6c397223 */ /* 0x100fe2000001083d */
[----:B------:R-:W-:Y:S01]  /*16bf0*/  FSEL R135, R135, RZ, P0 ;  /* 0x000000ff87877208 */ /* 0x000fe20000000000 */
[----:B------:R2:W-:Y:S01]  /*16c00*/  MUFU.EX2 R52, R110 ;  /* 0x0000006e00347308 */ /* 0x0005e20000000800 */
[----:B------:R-:W-:Y:S01]  /*16c10*/  IADD3 R0, PT, PT, R0, R38, RZ ;  /* 0x0000002600007210 */ /* 0x000fe20007ffe0ff */
[-C--:B------:R-:W-:Y:S01]  /*16c20*/  FFMA.FTZ R51, R92, R62.reuse, -R61 ;  /* 0x0000003e5c337223 */ /* 0x080fe2000001083d */
[----:B------:R-:W-:Y:S01]  /*16c30*/  LDSM.16.MT88.4 R76, [R38+0x10000] ;  /* 0x01000000264c783b */ /* 0x000fe20000004200 */
[-CC-:B------:R-:W-:Y:S01]  /*16c40*/  FFMA.FTZ R59, R88, R62.reuse, -R135.reuse ;  /* 0x0000003e583b7223 */ /* 0x180fe20000010887 */
[-CC-:B------:R-:W-:Y:S01]  /*16c50*/  FFMA.FTZ R58, R89, R62.reuse, -R135.reuse ;  /* 0x0000003e593a7223 */ /* 0x180fe20000010887 */
[-CC-:B------:R-:W-:Y:S01]  /*16c60*/  FFMA.FTZ R54, R90, R62.reuse, -R135.reuse ;  /* 0x0000003e5a367223 */ /* 0x180fe20000010887 */
[----:B------:R-:W-:Y:S01]  /*16c70*/  LDSM.16.MT88.4 R100, [R0+0xc000] ;  /* 0x00c000000064783b */ /* 0x000fe20000004200 */
[-CC-:B------:R-:W-:Y:S01]  /*16c80*/  FFMA.FTZ R53, R68, R62.reuse, -R135.reuse ;  /* 0x0000003e44357223 */ /* 0x180fe20000010887 */
[----:B------:R-:W-:Y:S01]  /*16c90*/  MUFU.EX2 R57, R57 ;  /* 0x0000003900397308 */ /* 0x000fe20000000800 */
[-C--:B------:R-:W-:Y:S01]  /*16ca0*/  FFMA.FTZ R45, R12, R62.reuse, -R135 ;  /* 0x0000003e0c2d7223 */ /* 0x080fe20000010887 */
[----:B------:R-:W-:Y:S01]  /*16cb0*/  LDSM.16.MT88.4 R92, [R63+0x10000] ;  /* 0x010000003f5c783b */ /* 0x000fe20000004200 */
[-CC-:B------:R-:W-:Y:S01]  /*16cc0*/  FFMA.FTZ R48, R48, R62.reuse, -R61.reuse ;  /* 0x0000003e30307223 */ /* 0x180fe2000001083d */
[-CC-:B------:R-:W-:Y:S01]  /*16cd0*/  FFMA.FTZ R47, R82, R62.reuse, -R61.reuse ;  /* 0x0000003e522f7223 */ /* 0x180fe2000001083d */
[-CC-:B------:R-:W-:Y:S01]  /*16ce0*/  FFMA.FTZ R44, R44, R62.reuse, -R61.reuse ;  /* 0x0000003e2c2c7223 */ /* 0x180fe2000001083d */
[----:B------:R-:W-:Y:S01]  /*16cf0*/  LDSM.16.MT88.4 R4, [R0+0x10000] ;  /* 0x010000000004783b */ /* 0x000fe20000004200 */
[-C--:B------:R-:W-:Y:S01]  /*16d00*/  FFMA.FTZ R43, R20, R62.reuse, -R61 ;  /* 0x0000003e142b7223 */ /* 0x080fe2000001083d */
[----:B------:R-:W3:Y:S01]  /*16d10*/  MUFU.EX2 R56, R56 ;  /* 0x0000003800387308 */ /* 0x000ee20000000800 */
[-CC-:B------:R-:W-:Y:S01]  /*16d20*/  FFMA.FTZ R50, R50, R62.reuse, -R135.reuse ;  /* 0x0000003e32327223 */ /* 0x180fe20000010887 */
[----:B--2---:R-:W2:Y:S01]  /*16d30*/  LDSM.16.MT88.4 R108, [R38+0xc000] ;  /* 0x00c00000266c783b */ /* 0x004ea20000004200 */
[-CC-:B------:R-:W-:Y:S01]  /*16d40*/  FFMA.FTZ R49, R80, R62.reuse, -R135.reuse ;  /* 0x0000003e50317223 */ /* 0x180fe20000010887 */
[-C--:B------:R-:W-:Y:S01]  /*16d50*/  FFMA.FTZ R46, R46, R62.reuse, -R135 ;  /* 0x0000003e2e2e7223 */ /* 0x080fe20000010887 */
[-CC-:B------:R-:W-:Y:S01]  /*16d60*/  FFMA.FTZ R39, R28, R62.reuse, -R61.reuse ;  /* 0x0000003e1c277223 */ /* 0x180fe2000001083d */
[----:B------:R-:W4:Y:S01]  /*16d70*/  LDSM.16.MT88.4 R12, [R38+0xc800] ;  /* 0x00c80000260c783b */ /* 0x000f220000004200 */
[-CC-:B------:R-:W-:Y:S01]  /*16d80*/  FFMA.FTZ R40, R40, R62.reuse, -R61.reuse ;  /* 0x0000003e28287223 */ /* 0x180fe2000001083d */
[----:B------:R-:W5:Y:S01]  /*16d90*/  MUFU.EX2 R51, R51 ;  /* 0x0000003300337308 */ /* 0x000f620000000800 */
[-C--:B------:R-:W-:Y:S01]  /*16da0*/  FFMA.FTZ R35, R26, R62.reuse, -R61 ;  /* 0x0000003e1a237223 */ /* 0x080fe2000001083d */
[----:B------:R-:W4:Y:S01]  /*16db0*/  LDSM.16.MT88.4 R8, [R0+0xc800] ;  /* 0x00c800000008783b */ /* 0x000f220000004200 */
[-CC-:B------:R-:W-:Y:S01]  /*16dc0*/  FFMA.FTZ R42, R42, R62.reuse, -R135.reuse ;  /* 0x0000003e2a2a7223 */ /* 0x180fe20000010887 */
[-CC-:B------:R-:W-:Y:S01]  /*16dd0*/  FFMA.FTZ R41, R216, R62.reuse, -R135.reuse ;  /* 0x0000003ed8297223 */ /* 0x180fe20000010887 */
[-CC-:B------:R-:W-:Y:S01]  /*16de0*/  FFMA.FTZ R37, R24, R62.reuse, -R135.reuse ;  /* 0x0000003e18257223 */ /* 0x180fe20000010887 */
[----:B------:R-:W4:Y:S01]  /*16df0*/  LDSM.16.MT88.4 R20, [R55+0xc800] ;  /* 0x00c800003714783b */ /* 0x000f220000004200 */
[-C--:B------:R-:W-:Y:S01]  /*16e00*/  FFMA.FTZ R36, R36, R62.reuse, -R135 ;  /* 0x0000003e24247223 */ /* 0x080fe20000010887 */
[----:B------:R-:W-:Y:S01]  /*16e10*/  MUFU.EX2 R59, R59 ;  /* 0x0000003b003b7308 */ /* 0x000fe20000000800 */
[----:B---3--:R-:W-:Y:S01]  /*16e20*/  F2FP.BF16.F32.PACK_AB R69, R56, R57 ;  /* 0x000000393845723e */ /* 0x008fe200000010ff */
[----:B------:R-:W-:Y:S01]  /*16e30*/  LDSM.16.MT88.4 R28, [R38+0x10800] ;  /* 0x01080000261c783b */ /* 0x000fe20000004200 */
[-CC-:B------:R-:W-:Y:S01]  /*16e40*/  FFMA.FTZ R34, R34, R62.reuse, -R61.reuse ;  /* 0x0000003e22227223 */ /* 0x180fe2000001083d */
[-CC-:B------:R-:W-:Y:S01]  /*16e50*/  FFMA.FTZ R33, R214, R62.reuse, -R61.reuse ;  /* 0x0000003ed6217223 */ /* 0x180fe2000001083d */
[-CC-:B------:R-:W-:Y:S01]  /*16e60*/  FFMA.FTZ R32, R32, R62.reuse, -R61.reuse ;  /* 0x0000003e20207223 */ /* 0x180fe2000001083d */
[----:B------:R-:W-:Y:S01]  /*16e70*/  LDSM.16.MT88.4 R24, [R63+0xd000] ;  /* 0x00d000003f18783b */ /* 0x000fe20000004200 */
[----:B------:R-:W-:Y:S01]  /*16e80*/  FFMA.FTZ R2, R210, R62, -R61 ;  /* 0x0000003ed2027223 */ /* 0x000fe2000001083d */
[----:B------:R-:W3:Y:S01]  /*16e90*/  MUFU.EX2 R58, R58 ;  /* 0x0000003a003a7308 */ /* 0x000ee20000000800 */
[----:B-----5:R-:W-:Y:S01]  /*16ea0*/  F2FP.BF16.F32.PACK_AB R71, R51, R52 ;  /* 0x000000343347723e */ /* 0x020fe200000010ff */
[-CC-:B------:R-:W-:Y:S01]  /*16eb0*/  FFMA.FTZ R137, R208, R62.reuse, -R135.reuse ;  /* 0x0000003ed0897223 */ /* 0x180fe20000010887 */
[-C--:B------:R-:W-:Y:S01]  /*16ec0*/  FFMA.FTZ R139, R204, R62.reuse, -R135 ;  /* 0x0000003ecc8b7223 */ /* 0x080fe20000010887 */
        /* <DEDUP_REMOVED lines=12> */
[----:B------:R-:W5:Y:S01]  /*16f90*/  MUFU.EX2 R53, R53 ;  /* 0x0000003500357308 */ /* 0x000f620000000800 */
[----:B---3--:R-:W-:Y:S01]  /*16fa0*/  F2FP.BF16.F32.PACK_AB R68, R58, R59 ;  /* 0x0000003b3a44723e */ /* 0x008fe200000010ff */
        /* <DEDUP_REMOVED lines=10> */
[-C--:B------:R-:W-:Y:S01]  /*17050*/  FFMA.FTZ R67, R67, R62.reuse, -R135 ;  /* 0x0000003e43437223 */ /* 0x080fe20000010887 */
[----:B------:R-:W-:Y:S01]  /*17060*/  FFMA.FTZ R239, R60, R62, -R61 ;  /* 0x0000003e3cef7223 */ /* 0x000fe2000001083d */
[----:B------:R-:W-:Y:S01]  /*17070*/  FADD.FTZ R57, R57, R56 ;  /* 0x0000003839397221 */ /* 0x000fe20000010000 */
[----:B------:R-:W-:Y:S01]  /*17080*/  FADD.FTZ R59, R59, R58 ;  /* 0x0000003a3b3b7221 */ /* 0x000fe20000010000 */
[----:B------:R-:W-:Y:S01]  /*17090*/  MUFU.EX2 R47, R47 ;  /* 0x0000002f002f7308 */ /* 0x000fe20000000800 */
[----:B-----5:R-:W-:Y:S01]  /*170a0*/  F2FP.BF16.F32.PACK_AB R70, R53, R54 ;  /* 0x000000363546723e */ /* 0x020fe200000010ff */
[----:B------:R-:W-:Y:S01]  /*170b0*/  FADD.FTZ R52, R52, R57 ;  /* 0x0000003934347221 */ /* 0x000fe20000010000 */
[----:B------:R-:W-:Y:S01]  /*170c0*/  FADD.FTZ R54, R54, R59 ;  /* 0x0000003b36367221 */ /* 0x000fe20000010000 */
[----:B------:R-:W-:-:S02]  /*170d0*/  ISETP.GE.AND P0, PT, R64, R217, PT ;  /* 0x000000d94000720c */ /* 0x000fc40003f06270 */
[----:B------:R-:W-:Y:S01]  /*170e0*/  FADD.FTZ R51, R51, R52 ;  /* 0x0000003433337221 */ /* 0x000fe20000010000 */
[----:B------:R-:W-:Y:S01]  /*170f0*/  FADD.FTZ R53, R53, R54 ;  /* 0x0000003635357221 */ /* 0x000fe20000010000 */
        /* <DEDUP_REMOVED lines=44> */
[C---:B------:R-:W-:Y:S05]  /*173c0*/  HMMA.16816.F32.BF16 R128, R4.reuse, R16, R128 ;  /* 0x000000100480723c */ /* 0x040fea0000041880 */
        /* <DEDUP_REMOVED lines=26> */
[-C--:B------:R-:W-:Y:S01]  /*17570*/  FFMA.FTZ R144, R206, R62.reuse, -R135 ;  /* 0x0000003ece907223 */ /* 0x080fe20000010887 */
[----:B------:R-:W-:-:S02]  /*17580*/  FFMA.FTZ R145, R198, R62, -R61 ;  /* 0x0000003ec6917223 */ /* 0x000fc4000001083d */
[----:B------:R-:W-:Y:S02]  /*17590*/  MUFU.EX2 R153, R153 ;  /* 0x0000009900997308 */ /* 0x000fe40000000800 */
[C---:B------:R-:W-:Y:S03]  /*175a0*/  HMMA.16816.F32.BF16 R84, R4.reuse, R146, R84 ;  /* 0x000000920454723c */ /* 0x040fe60000041854 */
[-C--:B------:R-:W-:Y:S01]  /*175b0*/  FFMA.FTZ R146, R202, R62.reuse, -R135 ;  /* 0x0000003eca927223 */ /* 0x080fe20000010887 */
[----:B------:R-:W-:Y:S02]  /*175c0*/  FFMA.FTZ R147, R196, R62, -R61 ;  /* 0x0000003ec4937223 */ /* 0x000fe4000001083d */
[----:B------:R-:W1:Y:S02]  /*175d0*/  MUFU.EX2 R144, R144 ;  /* 0x0000009000907308 */ /* 0x000e640000000800 */
[C---:B------:R-:W-:Y:S06]  /*175e0*/  HMMA.16816.F32.BF16 R80, R4.reuse, R28, R80 ;  /* 0x0000001c0450723c */ /* 0x040fec0000041850 */
[----:B------:R-:W1:Y:S02]  /*175f0*/  MUFU.EX2 R146, R146 ;  /* 0x0000009200927308 */ /* 0x000e640000000800 */
        /* <DEDUP_REMOVED lines=10> */
[----:B-----5:R-:W-:Y:S02]  /*176a0*/  F2FP.BF16.F32.PACK_AB R6, R36, R37 ;  /* 0x000000252406723e */ /* 0x020fe400000010ff */
[----:B------:R-:W-:-:S05]  /*176b0*/  F2FP.BF16.F32.PACK_AB R7, R34, R35 ;  /* 0x000000232207723e */ /* 0x000fca00000010ff */
[----:B------:R-:W-:Y:S02]  /*176c0*/  MUFU.EX2 R155, R155 ;  /* 0x0000009b009b7308 */ /* 0x000fe40000000800 */
[C---:B----4-:R-:W-:Y:S06]  /*176d0*/  HMMA.16816.F32.BF16 R120, R4.reuse, R8, R120 ;  /* 0x000000080478723c */ /* 0x050fec0000041878 */
        /* <DEDUP_REMOVED lines=61> */
[----:B------:R-:W4:Y:S02]  /*17ab0*/  LDSM.16.MT88.4 R24, [R55+0xe000] ;  /* 0x00e000003718783b */ /* 0x000f240000004200 */
        /* <DEDUP_REMOVED lines=33> */
[----:B------:R-:W-:Y:S03]  /*17cd0*/  HMMA.16816.F32.BF16 R68, R4, R14, R68 ;  /* 0x0000000e0444723c */ /* 0x000fe60000041844 */
        /* <DEDUP_REMOVED lines=27> */
[----:B------:R-:W-:Y:S03]  /*17e90*/  HMMA.16816.F32.BF16 R68, R4, R18, R68 ;  /* 0x000000120444723c */ /* 0x000fe60000041844 */
        /* <DEDUP_REMOVED lines=14> */
[----:B------:R-:W-:Y:S03]  /*17f80*/  HMMA.16816.F32.BF16 R124, R4, R26, R124 ;  /* 0x0000001a047c723c */ /* 0x000fe6000004187c */
        /* <DEDUP_REMOVED lines=15> */
[----:B------:R-:W-:Y:S03]  /*18080*/  HMMA.16816.F32.BF16 R128, R4, R24, R128 ;  /* 0x000000180480723c */ /* 0x000fe60000041880 */
[-CC-:B------:R-:W-:Y:S01]  /*18090*/  FFMA.FTZ R24, R150, R62.reuse, -R61.reuse ;  /* 0x0000003e96187223 */ /* 0x180fe2000001083d */
[----:B------:R-:W-:-:S05]  /*180a0*/  FFMA.FTZ R25, R148, R62, -R61 ;  /* 0x0000003e94197223 */ /* 0x000fca000001083d */
[----:B------:R-:W-:Y:S01]  /*180b0*/  MUFU.EX2 R24, R24 ;  /* 0x0000001800187308 */ /* 0x000fe20000000800 */
[----:B---3--:R-:W-:Y:S03]  /*180c0*/  HMMA.16816.F32.BF16 R72, R4, R20, R72 ;  /* 0x000000140448723c */ /* 0x008fe60000041848 */
[----:B------:R-:W-:-:S04]  /*180d0*/  FADD.FTZ R20, R40, R43 ;  /* 0x0000002b28147221 */ /* 0x000fc80000010000 */
[----:B------:R-:W-:Y:S01]  /*180e0*/  FADD.FTZ R20, R39, R20 ;  /* 0x0000001427147221 */ /* 0x000fe20000010000 */
[----:B------:R-:W3:Y:S01]  /*180f0*/  MUFU.EX2 R25, R25 ;  /* 0x0000001900197308 */ /* 0x000ee20000000800 */
[----:B------:R-:W-:Y:S03]  /*18100*/  HMMA.16816.F32.BF16 R68, R4, R22, R68 ;  /* 0x000000160444723c */ /* 0x000fe60000041844 */
[----:B----4-:R-:W-:Y:S01]  /*18110*/  F2FP.BF16.F32.PACK_AB R4, R66, R27 ;  /* 0x0000001b4204723e */ /* 0x010fe200000010ff */
[----:B------:R-:W-:Y:S01]  /*18120*/  FADD.FTZ R22, R42, R45 ;  /* 0x0000002d2a167221 */ /* 0x000fe20000010000 */
[----:B-----5:R-:W-:Y:S01]  /*18130*/  F2FP.BF16.F32.PACK_AB R6, R136, R67 ;  /* 0x000000438806723e */ /* 0x020fe200000010ff */
[----:B------:R-:W-:Y:S01]  /*18140*/  FADD.FTZ R35, R35, R20 ;  /* 0x0000001423237221 */ /* 0x000fe20000010000 */
[----:B------:R-:W-:Y:S01]  /*18150*/  F2FP.BF16.F32.PACK_AB R7, R239, R26 ;  /* 0x0000001aef07723e */ /* 0x000fe200000010ff */
[----:B------:R-:W-:-:S02]  /*18160*/  FADD.FTZ R22, R41, R22 ;  /* 0x0000001629167221 */ /* 0x000fc40000010000 */
[----:B------:R-:W-:Y:S02]  /*18170*/  FADD.FTZ R34, R34, R35 ;  /* 0x0000002322227221 */ /* 0x000fe40000010000 */
[----:B------:R-:W-:Y:S02]  /*18180*/  FADD.FTZ R37, R37, R22 ;  /* 0x0000001625257221 */ /* 0x000fe40000010000 */
[----:B------:R-:W-:Y:S02]  /*18190*/  FADD.FTZ R21, R33, R34 ;  /* 0x0000002221157221 */ /* 0x000fe40000010000 */
[----:B------:R-:W-:Y:S01]  /*181a0*/  FADD.FTZ R36, R36, R37 ;  /* 0x0000002524247221 */ /* 0x000fe20000010000 */
[----:B---3--:R-:W-:Y:S01]  /*181b0*/  F2FP.BF16.F32.PACK_AB R5, R25, R24 ;  /* 0x000000181905723e */ /* 0x008fe200000010ff */
[----:B------:R-:W-:Y:S02]  /*181c0*/  FADD.FTZ R21, R32, R21 ;  /* 0x0000001520157221 */ /* 0x000fe40000010000 */
[----:B------:R-:W-:-:S02]  /*181d0*/  FADD.FTZ R137, R137, R36 ;  /* 0x0000002489897221 */ /* 0x000fc40000010000 */
[----:B------:R-:W-:Y:S02]  /*181e0*/  FADD.FTZ R2, R2, R21 ;  /* 0x0000001502027221 */ /* 0x000fe40000010000 */
[----:B------:R-:W-:Y:S01]  /*181f0*/  FADD.FTZ R144, R144, R137 ;  /* 0x0000008990907221 */ /* 0x000fe20000010000 */
[----:B-1----:R-:W-:Y:S03]  /*18200*/  HMMA.16816.F32.BF16 R120, R4, R8, R120 ;  /* 0x000000080478723c */ /* 0x002fe60000041878 */
[----:B------:R-:W-:Y:S01]  /*18210*/  FADD.FTZ R2, R141, R2 ;  /* 0x000000028d027221 */ /* 0x000fe20000010000 */
[----:B------:R-:W-:-:S03]  /*18220*/  FADD.FTZ R139, R139, R144 ;  /* 0x000000908b8b7221 */ /* 0x000fc60000010000 */
[----:B------:R-:W-:Y:S01]  /*18230*/  FADD.FTZ R145, R145, R2 ;  /* 0x0000000291917221 */ /* 0x000fe20000010000 */
[----:B------:R-:W-:Y:S01]  /*18240*/  FADD.FTZ R146, R146, R139 ;  /* 0x0000008b92927221 */ /* 0x000fe20000010000 */
[----:B------:R-:W-:Y:S01]  /*18250*/  HMMA.16816.F32.BF16 R116, R4, R10, R116 ;  /* 0x0000000a0474723c */ /* 0x000fe20000041874 */
[----:B------:R-:W1:Y:S02]  /*18260*/  LDSM.16.MT88.4 R8, [R38+0x13800] ;  /* 0x013800002608783b */ /* 0x000e640000004200 */
        /* <DEDUP_REMOVED lines=13> */
[----:B-1----:R-:W-:Y:S03]  /*18340*/  HMMA.16816.F32.BF16 R80, R4, R8, R80 ;  /* 0x000000080450723c */ /* 0x002fe60000041850 */
[----:B------:R-:W-:-:S04]  /*18350*/  FADD.FTZ R9, R147, R168 ;  /* 0x000000a893097221 */ /* 0x000fc80000010000 */
[----:B------:R-:W-:Y:S01]  /*18360*/  FADD.FTZ R9, R184, R9 ;  /* 0x00000009b8097221 */ /* 0x000fe20000010000 */
[----:B------:R-:W-:Y:S03]  /*18370*/  HMMA.16816.F32.BF16 R76, R4, R10, R76 ;  /* 0x0000000a044c723c */ /* 0x000fe6000004184c */
[----:B------:R-:W-:Y:S01]  /*18380*/  FADD.FTZ R28, R28, R9 ;  /* 0x000000091c1c7221 */ /* 0x000fe20000010000 */
[----:B------:R-:W-:-:S03]  /*18390*/  FADD.FTZ R9, R153, R180 ;  /* 0x000000b499097221 */ /* 0x000fc60000010000 */
[----:B------:R-:W-:Y:S01]  /*183a0*/  FADD.FTZ R29, R29, R28 ;  /* 0x0000001c1d1d7221 */ /* 0x000fe20000010000 */
[----:B------:R-:W-:Y:S01]  /*183b0*/  FADD.FTZ R9, R174, R9 ;  /* 0x00000009ae097221 */ /* 0x000fe20000010000 */
[----:B---3--:R-:W-:Y:S03]  /*183c0*/  HMMA.16816.F32.BF16 R88, R4, R16, R88 ;  /* 0x000000100458723c */ /* 0x008fe60000041858 */
[----:B------:R-:W-:-:S04]  /*183d0*/  FADD.FTZ R160, R160, R9 ;  /* 0x00000009a0a07221 */ /* 0x000fc80000010000 */
[----:B------:R-:W-:Y:S01]  /*183e0*/  FADD.FTZ R161, R161, R160 ;  /* 0x000000a0a1a17221 */ /* 0x000fe20000010000 */
[C---:B------:R-:W-:Y:S01]  /*183f0*/  HMMA.16816.F32.BF16 R84, R4.reuse, R18, R84 ;  /* 0x000000120454723c */ /* 0x040fe20000041854 */
[----:B------:R-:W1:Y:S07]  /*18400*/  LDSM.16.MT88.4 R16, [R0+0xf800] ;  /* 0x00f800000010783b */ /* 0x000e6e0000004200 */
[C---:B--2---:R-:W-:Y:S08]  /*18410*/  HMMA.16816.F32.BF16 R112, R4.reuse, R12, R112 ;  /* 0x0000000c0470723c */ /* 0x044ff00000041870 */
        /* <DEDUP_REMOVED lines=20> */
[----:B------:R-:W-:-:S04]  /*18560*/  FADD.FTZ R26, R26, R25 ;  /* 0x000000191a1a7221 */ /* 0x000fc80000010000 */
[----:B------:R-:W-:Y:S01]  /*18570*/  FADD.FTZ R239, R239, R26 ;  /* 0x0000001aefef7221 */ /* 0x000fe20000010000 */
[----:B------:R-:W-:Y:S08]  /*18580*/  @!P0 BRA `(.L_x_2111) ;  /* 0x0000004c00f08947 */ /* 0x000ff00003800000 */
[----:B------:R-:W-:Y:S01]  /*18590*/  ISETP.NE.U32.AND P4, PT, R236, RZ, PT ;  /* 0x000000ffec00720c */ /* 0x000fe20003f85070 */
[----:B------:R-:W-:Y:S02]  /*185a0*/  IMAD.MOV.U32 R0, RZ, RZ, R3 ;  /* 0x000000ffff007224 */ /* 0x000fe400078e0003 */
[----:B------:R-:W-:Y:S01]  /*185b0*/  IMAD.MOV.U32 R141, RZ, RZ, R134 ;  /* 0x000000ffff8d7224 */ /* 0x000fe200078e0086 */
[----:B------:R-:W-:-:S13]  /*185c0*/  ISETP.NE.AND.EX P4, PT, R237, RZ, PT, P4 ;  /* 0x000000ffed00720c */ /* 0x000fda0003f85340 */
.L_x_2118:
        /* <DEDUP_REMOVED lines=78> */
.L_x_2113:
[----:B------:R-:W-:Y:S05]  /*18ab0*/  BSYNC.RECONVERGENT B0 ;  /* 0x0000000000007941 */ /* 0x000fea0003800200 */
.L_x_2112:
        /* <DEDUP_REMOVED lines=8> */
[C---:B------:R-:W-:Y:S02]  /*18b40*/  LOP3.LUT R5, R4.reuse, R6, R5, 0x1e, !PT ;  /* 0x0000000604057212 */ /* 0x040fe400078e1e05 */
[----:B------:R-:W-:Y:S02]  /*18b50*/  LOP3.LUT R6, R4, 0x40, RZ, 0xfc, !PT ;  /* 0x0000004004067812 */ /* 0x000fe400078efcff */
[----:B------:R-:W-:Y:S02]  /*18b60*/  SHF.L.U32 R216, R140, 0x6, RZ ;  /* 0x000000068cd87819 */ /* 0x000fe400000006ff */
[----:B------:R-:W-:Y:S02]  /*18b70*/  ISETP.GE.AND P1, PT, R6, R229, PT ;  /* 0x000000e50600720c */ /* 0x000fe40003f26270 */
[----:B------:R-:W-:Y:S02]  /*18b80*/  LOP3.LUT R6, R142, 0x1e00, RZ, 0xc0, !PT ;  /* 0x00001e008e067812 */ /* 0x000fe400078ec0ff */
[----:B------:R-:W-:Y:S02]  /*18b90*/  SHF.L.U32 R2, R140, 0x5, RZ ;  /* 0x000000058c027819 */ /* 0x000fe400000006ff */
[----:B------:R-:W-:Y:S01]  /*18ba0*/  LOP3.LUT R5, R5, R6, RZ, 0xfc, !PT ;  /* 0x0000000605057212 */ /* 0x000fe200078efcff */
[----:B-1----:R-:W-:Y:S01]  /*18bb0*/  ULEA UR6, UR7, UR9, 0x18 ;  /* 0x0000000907067291 */ /* 0x002fe2000f8ec0ff */
[C---:B------:R-:W-:Y:S02]  /*18bc0*/  LOP3.LUT R3, R216.reuse, 0x200, RZ, 0xc0, !PT ;  /* 0x00000200d8037812 */ /* 0x040fe400078ec0ff */
[----:B------:R-:W-:Y:S02]  /*18bd0*/  SHF.R.U32.HI R213, RZ, 0x1, R140 ;  /* 0x00000001ffd57819 */ /* 0x000fe4000001168c */
[----:B------:R-:W-:Y:S02]  /*18be0*/  LOP3.LUT R2, R3, 0x7c00, R2, 0xf8, !PT ;  /* 0x00007c0003027812 */ /* 0x000fe400078ef802 */
[----:B------:R-:W-:Y:S02]  /*18bf0*/  LEA R243, R5, UR6, 0x1 ;  /* 0x0000000605f37c11 */ /* 0x000fe4000f8e08ff */
[----:B------:R-:W-:Y:S02]  /*18c00*/  LOP3.LUT R3, R216, 0x1c0, RZ, 0xc0, !PT ;  /* 0x000001c0d8037812 */ /* 0x000fe400078ec0ff */
[----:B------:R-:W-:Y:S01]  /*18c10*/  LOP3.LUT R215, R213, 0x8, RZ, 0xc0, !PT ;  /* 0x00000008d5d77812 */ /* 0x000fe200078ec0ff */
[----:B------:R-:W-:Y:S01]  /*18c20*/  @!PT LDS RZ, [RZ] ;  /* 0x00000000fffff984 */ /* 0x000fe20000000800 */
[----:B------:R-:W-:Y:S01]  /*18c30*/  @!PT LDS RZ, [RZ] ;  /* 0x00000000fffff984 */ /* 0x000fe20000000800 */
[----:B------:R-:W-:Y:S01]  /*18c40*/  @!PT LDS RZ, [RZ] ;  /* 0x00000000fffff984 */ /* 0x000fe20000000800 */
[----:B------:R-:W-:Y:S01]  /*18c50*/  @!P3 LDGSTS.E.BYPASS.LTC128B.128 [R243+0xc000], desc[UR4][R224.64] ;  /* 0x0c000000e0f3bfae */ /* 0x000fe2000b981a04 */
[----:B------:R-:W-:Y:S02]  /*18c60*/  LOP3.LUT R3, R3, 0x8, R140, 0xf8, !PT ;  /* 0x0000000803037812 */ /* 0x000fe400078ef88c */
[----:B------:R-:W-:Y:S03]  /*18c70*/  LOP3.LUT R215, R215, 0x1c0, R216, 0xf8, !PT ;  /* 0x000001c0d7d77812 */ /* 0x000fe600078ef8d8 */
[----:B------:R-:W-:Y:S01]  /*18c80*/  @P3 STS.128 [R243+0xc000], RZ ;  /* 0x00c000fff3003388 */ /* 0x000fe20000000c00 */
[C---:B------:R-:W-:Y:S02]  /*18c90*/  SHF.L.U32 R7, R220.reuse, 0x5, RZ ;  /* 0x00000005dc077819 */ /* 0x040fe400000006ff */
[-C--:B------:R-:W-:Y:S03]  /*18ca0*/  LOP3.LUT R184, R3, R4.reuse, RZ, 0x3c, !PT ;  /* 0x0000000403b87212 */ /* 0x080fe600078e3cff */
[----:B------:R-:W-:Y:S01]  /*18cb0*/  @!PT LDS RZ, [RZ] ;  /* 0x00000000fffff984 */ /* 0x000fe20000000800 */
[----:B------:R-:W-:Y:S01]  /*18cc0*/  @!PT LDS RZ, [RZ] ;  /* 0x00000000fffff984 */ /* 0x000fe20000000800 */
[----:B------:R-:W-:Y:S01]  /*18cd0*/  @!PT LDS RZ, [RZ] ;  /* 0x00000000fffff984 */ /* 0x000fe20000000800 */
[----:B------:R-:W-:Y:S01]  /*18ce0*/  @!P1 LDGSTS.E.BYPASS.LTC128B.128 [R243+0x10000], desc[UR4][R224.64+0x80] ;  /* 0x10000080e0f39fae */ /* 0x000fe2000b981a04 */
[----:B------:R-:W-:Y:S02]  /*18cf0*/  LOP3.LUT R215, R215, R4, RZ, 0x3c, !PT ;  /* 0x00000004d7d77212 */ /* 0x000fe400078e3cff */
[----:B------:R-:W-:Y:S03]  /*18d00*/  IADD3 R8, P0, PT, R7, R224, RZ ;  /* 0x000000e007087210 */ /* 0x000fe60007f1e0ff */
[----:B------:R-:W-:Y:S01]  /*18d10*/  @P1 STS.128 [R243+0x10000], RZ ;  /* 0x010000fff3001388 */ /* 0x000fe20000000c00 */
[----:B------:R-:W-:Y:S02]  /*18d20*/  SHF.L.U64.HI R4, R220, 0x5, R221 ;  /* 0x00000005dc047819 */ /* 0x000fe400000102dd */
[----:B------:R-:W-:Y:S02]  /*18d30*/  LOP3.LUT R3, R216, 0x400, RZ, 0xc0, !PT ;  /* 0x00000400d8037812 */ /* 0x000fe400078ec0ff */
[----:B------:R-:W-:Y:S02]  /*18d40*/  IADD3.X R9, PT, PT, R4, R225, RZ, P0, !PT ;  /* 0x000000e104097210 */ /* 0x000fe400007fe4ff */
[----:B------:R-:W-:Y:S02]  /*18d50*/  IADD3 R10, P0, PT, R8, R7, RZ ;  /* 0x00000007080a7210 */ /* 0x000fe40007f1e0ff */
[----:B------:R-:W-:Y:S01]  /*18d60*/  LOP3.LUT R2, R2, R215, RZ, 0xfc, !PT ;  /* 0x000000d702027212 */ /* 0x000fe200078efcff */
[----:B------:R-:W-:Y:S01]  /*18d70*/  @!PT LDS RZ, [RZ] ;  /* 0x00000000fffff984 */ /* 0x000fe20000000800 */
[----:B------:R-:W-:Y:S01]  /*18d80*/  @!PT LDS RZ, [RZ] ;  /* 0x00000000fffff984 */ /* 0x000fe20000000800 */
[----:B------:R-:W-:Y:S01]  /*18d90*/  @!PT LDS RZ, [RZ] ;  /* 0x00000000fffff984 */ /* 0x000fe20000000800 */
[----:B------:R-:W-:Y:S01]  /*18da0*/  @!P3 LDGSTS.E.BYPASS.LTC128B.128 [R243+0xc800], desc[UR4][R8.64] ;  /* 0x0c80000008f3bfae */ /* 0x000fe2000b981a04 */
[-C--:B------:R-:W-:Y:S02]  /*18db0*/  IADD3.X R11, PT, PT, R9, R4.reuse, RZ, P0, !PT ;  /* 0x00000004090b7210 */ /* 0x080fe400007fe4ff */
[----:B------:R-:W-:Y:S03]  /*18dc0*/  IADD3 R14, P0, PT, R10, R7, RZ ;  /* 0x000000070a0e7210 */ /* 0x000fe60007f1e0ff */
[----:B------:R-:W-:Y:S01]  /*18dd0*/  @P3 STS.128 [R243+0xc800], RZ ;  /* 0x00c800fff3003388 */ /* 0x000fe20000000c00 */
[----:B------:R-:W-:Y:S02]  /*18de0*/  LEA R184, R184, R3, 0x1 ;  /* 0x00000003b8b87211 */ /* 0x000fe400078e08ff */
[-C--:B------:R-:W-:Y:S03]  /*18df0*/  IADD3.X R15, PT, PT, R11, R4.reuse, RZ, P0, !PT ;  /* 0x000000040b0f7210 */ /* 0x080fe600007fe4ff */
[----:B------:R-:W-:Y:S01]  /*18e00*/  @!PT LDS RZ, [RZ] ;  /* 0x00000000fffff984 */ /* 0x000fe20000000800 */
[----:B------:R-:W-:Y:S01]  /*18e10*/  @!PT LDS RZ, [RZ] ;  /* 0x00000000fffff984 */ /* 0x000fe20000000800 */
[----:B------:R-:W-:Y:S01]  /*18e20*/  @!PT LDS RZ, [RZ] ;  /* 0x00000000fffff984 */ /* 0x000fe20000000800 */
[----:B------:R-:W-:Y:S01]  /*18e30*/  @!P1 LDGSTS.E.BYPASS.LTC128B.128 [R243+0x10800], desc[UR4][R8.64+0x80] ;  /* 0x1080008008f39fae */ /* 0x000fe2000b981a04 */
[----:B------:R-:W-:Y:S02]  /*18e40*/  IADD3 R12, P0, PT, R14, R7, RZ ;  /* 0x000000070e0c7210 */ /* 0x000fe40007f1e0ff */
[----:B------:R-:W-:Y:S03]  /*18e50*/  LEA R185, R2, UR6, 0x1 ;  /* 0x0000000602b97c11 */ /* 0x000fe6000f8e08ff */
[----:B------:R-:W-:Y:S01]  /*18e60*/  @P1 STS.128 [R243+0x10800], RZ ;  /* 0x010800fff3001388 */ /* 0x000fe20000000c00 */
[-C--:B------:R-:W-:Y:S02]  /*18e70*/  IADD3.X R13, PT, PT, R15, R4.reuse, RZ, P0, !PT ;  /* 0x000000040f0d7210 */ /* 0x080fe400007fe4ff */
[----:B------:R-:W-:Y:S03]  /*18e80*/  IADD3 R135, PT, PT, R184, UR6, RZ ;  /* 0x00000006b8877c10 */ /* 0x000fe6000fffe0ff */
[----:B------:R-:W-:Y:S01]  /*18e90*/  @!PT LDS RZ, [RZ] ;  /* 0x00000000fffff984 */ /* 0x000fe20000000800 */
[----:B------:R-:W-:Y:S01]  /*18ea0*/  @!PT LDS RZ, [RZ] ;  /* 0x00000000fffff984 */ /* 0x000fe20000000800 */
[----:B------:R-:W-:Y:S01]  /*18eb0*/  @!PT LDS RZ, [RZ] ;  /* 0x00000000fffff984 */ /* 0x000fe20000000800 */
[----:B------:R-:W-:Y:S01]  /*18ec0*/  @!P3 LDGSTS.E.BYPASS.LTC128B.128 [R243+0xd000], desc[UR4][R10.64] ;  /* 0x0d0000000af3bfae */ /* 0x000fe2000b981a04 */
[----:B------:R-:W-:Y:S02]  /*18ed0*/  LOP3.LUT P2, RZ, R140, 0x4, RZ, 0xc0, !PT ;  /* 0x000000048cff7812 */ /* 0x000fe4000784c0ff */
[----:B------:R-:W-:Y:S03]  /*18ee0*/  IADD3 R232, PT, PT, R232, -0x1, RZ ;  /* 0xffffffffe8e87810 */ /* 0x000fe60007ffe0ff */
[----:B------:R-:W-:Y:S01]  /*18ef0*/  @P3 STS.128 [R243+0xd000], RZ ;  /* 0x00d000fff3003388 */ /* 0x000fe20000000c00 */
[----:B------:R-:W-:Y:S05]  /*18f00*/  SEL R2, R143, 0xffffffc0, !P2 ;  /* 0xffffffc08f027807 */ /* 0x000fea0005000000 */
[----:B------:R-:W-:Y:S01]  /*18f10*/  @!PT LDS RZ, [RZ] ;  /* 0x00000000fffff984 */ /* 0x000fe20000000800 */
[----:B------:R-:W-:Y:S01]  /*18f20*/  @!PT LDS RZ, [RZ] ;  /* 0x00000000fffff984 */ /* 0x000fe20000000800 */
[----:B------:R-:W-:Y:S01]  /*18f30*/  @!PT LDS RZ, [RZ] ;  /* 0x00000000fffff984 */ /* 0x000fe20000000800 */
[----:B------:R1:W-:Y:S01]  /*18f40*/  @!P1 LDGSTS.E.BYPASS.LTC128B.128 [R243+0x11000], desc[UR4][R10.64+0x80] ;  /* 0x110000800af39fae */ /* 0x0003e2000b981a04 */
        /* <DEDUP_REMOVED lines=23> */
[-C--:B------:R-:W-:Y:S05]  /*190c0*/  IADD3 R8, P0, PT, R10, R7.reuse, RZ ;  /* 0x000000070a087210 */ /* 0x080fea0007f1e0ff */
[----:B------:R-:W-:Y:S01]  /*190d0*/  @P1 STS.128 [R243+0x12000], RZ ;  /* 0x012000fff3001388 */ /* 0x000fe20000000c00 */
[-C--:B------:R-:W-:Y:S02]  /*190e0*/  IADD3.X R9, PT, PT, R11, R4.reuse, RZ, P0, !PT ;  /* 0x000000040b097210 */ /* 0x080fe400007fe4ff */
[----:B------:R-:W-:Y:S03]  /*190f0*/  IADD3 R6, P0, PT, R8, R7, RZ ;  /* 0x0000000708067210 */ /* 0x000fe60007f1e0ff */
[----:B------:R-:W-:Y:S01]  /*19100*/  @!PT LDS RZ, [RZ] ;  /* 0x00000000fffff984 */ /* 0x000fe20000000800 */
[----:B------:R-:W-:Y:S01]  /*19110*/  @!PT LDS RZ, [RZ] ;  /* 0x00000000fffff984 */ /* 0x000fe20000000800 */
[----:B------:R-:W-:Y:S01]  /*19120*/  @!PT LDS RZ, [RZ] ;  /* 0x00000000fffff984 */ /* 0x000fe20000000800 */
[----:B------:R-:W-:Y:S01]  /*19130*/  @!P3 LDGSTS.E.BYPASS.LTC128B.128 [R243+0xe800], desc[UR4][R10.64] ;  /* 0x0e8000000af3bfae */ /* 0x000fe2000b981a04 */
[----:B------:R-:W-:Y:S05]  /*19140*/  IADD3.X R7, PT, PT, R9, R4, RZ, P0, !PT ;  /* 0x0000000409077210 */ /* 0x000fea00007fe4ff */
[----:B------:R-:W-:Y:S01]  /*19150*/  @P3 STS.128 [R243+0xe800], RZ ;  /* 0x00e800fff3003388 */ /* 0x000fe20000000c00 */
[----:B------:R-:W-:Y:S05]  /*19160*/  LOP3.LUT P0, RZ, R140, 0x2, RZ, 0xc0, !PT ;  /* 0x000000028cff7812 */ /* 0x000fea000780c0ff */
[----:B------:R-:W-:Y:S01]  /*19170*/  @!PT LDS RZ, [RZ] ;  /* 0x00000000fffff984 */ /* 0x000fe20000000800 */
[----:B------:R-:W-:Y:S01]  /*19180*/  @!PT LDS RZ, [RZ] ;  /* 0x00000000fffff984 */ /* 0x000fe20000000800 */
[----:B------:R-:W-:Y:S01]  /*19190*/  @!PT LDS RZ, [RZ] ;  /* 0x00000000fffff984 */ /* 0x000fe20000000800 */
[----:B------:R-:W-:Y:S01]  /*191a0*/  @!P1 LDGSTS.E.BYPASS.LTC128B.128 [R243+0x12800], desc[UR4][R10.64+0x80] ;  /* 0x128000800af39fae */ /* 0x000fe2000b981a04 */
[----:B------:R-:W-:Y:S02]  /*191b0*/  SEL R214, R212, 0xffffffe0, !P0 ;  /* 0xffffffe0d4d67807 */ /* 0x000fe40004000000 */
[----:B------:R-:W-:Y:S03]  /*191c0*/  ISETP.GT.AND P0, PT, R232, R217, PT ;  /* 0x000000d9e800720c */ /* 0x000fe60003f04270 */
[----:B------:R-:W-:Y:S01]  /*191d0*/  @P1 STS.128 [R243+0x12800], RZ ;  /* 0x012800fff3001388 */ /* 0x000fe20000000c00 */
[C---:B------:R-:W-:Y:S02]  /*191e0*/  IADD3 R134, PT, PT, R214.reuse, R185, RZ ;  /* 0x000000b9d6867210 */ /* 0x040fe40007ffe0ff */
[-C--:B------:R-:W-:Y:S03]  /*191f0*/  IADD3 R3, PT, PT, R214, R135.reuse, RZ ;  /* 0x00000087d6037210 */ /* 0x080fe60007ffe0ff */
[----:B------:R-:W-:Y:S01]  /*19200*/  @!PT LDS RZ, [RZ] ;  /* 0x00000000fffff984 */ /* 0x000fe20000000800 */
[----:B------:R-:W-:Y:S01]  /*19210*/  @!PT LDS RZ, [RZ] ;  /* 0x00000000fffff984 */ /* 0x000fe20000000800 */
[----:B------:R-:W-:Y:S01]  /*19220*/  @!PT LDS RZ, [RZ] ;  /* 0x00000000fffff984 */ /* 0x000fe20000000800 */
[----:B------:R-:W-:Y:S01]  /*19230*/  @!P3 LDGSTS.E.BYPASS.LTC128B.128 [R243+0xf000], desc[UR4][R8.64] ;  /* 0x0f00000008f3bfae */ /* 0x000fe2000b981a04 */
[----:B------:R-:W-:Y:S02]  /*19240*/  IADD3 R135, PT, PT, R2, R135, RZ ;  /* 0x0000008702877210 */ /* 0x000fe40007ffe0ff */
[C---:B------:R-:W-:Y:S03]  /*19250*/  IADD3 R204, PT, PT, R214.reuse, R205, RZ ;  /* 0x000000cdd6cc7210 */ /* 0x040fe60007ffe0ff */
[----:B------:R-:W-:Y:S01]  /*19260*/  @P3 STS.128 [R243+0xf000], RZ ;  /* 0x00f000fff3003388 */ /* 0x000fe20000000c00 */
[----:B------:R-:W-:Y:S05]  /*19270*/  IADD3 R2, PT, PT, R214, R135, RZ ;  /* 0x00000087d6027210 */ /* 0x000fea0007ffe0ff */
        /* <DEDUP_REMOVED lines=17> */
[----:B------:R-:W1:Y:S06]  /*19390*/  LDSM.16.M88.4 R16, [R184+UR6+0x4800] ;  /* 0x00480006b810783b */ /* 0x000e6c0008000200 */
[----:B------:R-:W3:Y:S06]  /*193a0*/  LDSM.16.M88.4 R24, [R184+UR6+0x5000] ;  /* 0x00500006b818783b */ /* 0x000eec0008000200 */
        /* <DEDUP_REMOVED lines=26> */
[----:B------:R-:W3:Y:S06]  /*19550*/  LD.E R238, desc[UR4][R132.64+0x18c] ;  /* 0x00018c0484ee7980 */ /* 0x000eec000c101900 */
        /* <DEDUP_REMOVED lines=11> */
[----:B------:R-:W2:Y:S07]  /*19610*/  LDSM.16.M88.4 R136, [R3+0x5800] ;  /* 0x005800000388783b */ /* 0x000eae0000000200 */
[C---:B-1----:R-:W-:Y:S08]  /*19620*/  HMMA.16816.F32.BF16 R4, R144.reuse, R148, R4 ;  /* 0x000000949004723c */ /* 0x042ff00000041804 */
[C---:B------:R-:W-:Y:S01]  /*19630*/  HMMA.16816.F32.BF16 R8, R144.reuse, R150, R8 ;  /* 0x000000969008723c */ /* 0x040fe20000041808 */
[----:B------:R-:W1:Y:S07]  /*19640*/  LDSM.16.M88.4 R148, [R3+0x6000] ;  /* 0x006000000394783b */ /* 0x000e6e0000000200 */
[C---:B------:R-:W-:Y:S08]  /*19650*/  HMMA.16816.F32.BF16 R12, R144.reuse, R152, R12 ;  /* 0x00000098900c723c */ /* 0x040ff0000004180c */
[C---:B------:R-:W-:Y:S01]  /*19660*/  HMMA.16816.F32.BF16 R16, R144.reuse, R154, R16 ;  /* 0x0000009a9010723c */ /* 0x040fe20000041810 */
[----:B------:R-:W4:Y:S07]  /*19670*/  LDSM.16.M88.4 R152, [R3+0x7800] ;  /* 0x007800000398783b */ /* 0x000f2e0000000200 */
        /* <DEDUP_REMOVED lines=15> */
[C---:B----4-:R-:W-:Y:S08]  /*19770*/  HMMA.16816.F32.BF16 R60, R144.reuse, R152, R60 ;  /* 0x00000098903c723c */ /* 0x050ff0000004183c */
[----:B------:R-:W-:Y:S01]  /*19780*/  HMMA.16816.F32.BF16 R64, R144, R154, R64 ;  /* 0x0000009a9040723c */ /* 0x000fe20000041840 */
[----:B------:R-:W4:Y:S06]  /*19790*/  LDSM.16.M88.4 R144, [R135+0x7000] ;  /* 0x007000008790783b */ /* 0x000f2c0000000200 */
[----:B------:R-:W4:Y:S01]  /*197a0*/  LDSM.16.M88.4 R152, [R135+0x7800] ;  /* 0x007800008798783b */ /* 0x000f220000000200 */
        /* <DEDUP_REMOVED lines=12> */
[C---:B--2---:R-:W-:Y:S08]  /*19870*/  HMMA.16816.F32.BF16 R36, R168.reuse, R136, R36 ;  /* 0x00000088a824723c */ /* 0x044ff00000041824 */
[C---:B------:R-:W-:Y:S01]  /*19880*/  HMMA.16816.F32.BF16 R40, R168.reuse, R138, R40 ;  /* 0x0000008aa828723c */ /* 0x040fe20000041828 */
[----:B------:R-:W2:Y:S07]  /*19890*/  LDSM.16.M88.4 R136, [R204] ;  /* 0x00000000cc88783b */ /* 0x000eae0000000200 */
[C---:B-1----:R-:W-:Y:S08]  /*198a0*/  HMMA.16816.F32.BF16 R44, R168.reuse, R148, R44 ;  /* 0x00000094a82c723c */ /* 0x042ff0000004182c */
[C---:B------:R-:W-:Y:S01]  /*198b0*/  HMMA.16816.F32.BF16 R48, R168.reuse, R150, R48 ;  /* 0x00000096a830723c */ /* 0x040fe20000041830 */
[----:B------:R-:W1:Y:S07]  /*198c0*/  LDSM.16.M88.4 R148, [R2+0x6800] ;  /* 0x006800000294783b */ /* 0x000e6e0000000200 */
[C---:B----4-:R-:W-:Y:S08]  /*198d0*/  HMMA.16816.F32.BF16 R52, R168.reuse, R144, R52 ;  /* 0x00000090a834723c */ /* 0x050ff00000041834 */
[C---:B------:R-:W-:Y:S01]  /*198e0*/  HMMA.16816.F32.BF16 R56, R168.reuse, R146, R56 ;  /* 0x00000092a838723c */ /* 0x040fe20000041838 */
[----:B------:R-:W4:Y:S07]  /*198f0*/  LDSM.16.M88.4 R144, [R2+0x7000] ;  /* 0x007000000290783b */ /* 0x000f2e0000000200 */
[C---:B------:R-:W-:Y:S08]  /*19900*/  HMMA.16816.F32.BF16 R60, R168.reuse, R152, R60 ;  /* 0x00000098a83c723c */ /* 0x040ff0000004183c */
[----:B------:R-:W-:Y:S01]  /*19910*/  HMMA.16816.F32.BF16 R64, R168, R154, R64 ;  /* 0x0000009aa840723c */ /* 0x000fe20000041840 */
[----:B------:R-:W5:Y:S06]  /*19920*/  LDSM.16.M88.4 R152, [R2+0x7800] ;  /* 0x007800000298783b */ /* 0x000f6c0000000200 */
[----:B------:R-:W-:Y:S01]  /*19930*/  LDSM.16.M88.4 R168, [R184+UR6+0xa000] ;  /* 0x00a00006b8a8783b */ /* 0x000fe20008000200 */
[C---:B--2---:R-:W-:Y:S08]  /*19940*/  HMMA.16816.F32.BF16 R4, R136.reuse, R156, R4 ;  /* 0x0000009c8804723c */ /* 0x044ff00000041804 */
[C---:B------:R-:W-:Y:S01]  /*19950*/  HMMA.16816.F32.BF16 R8, R136.reuse, R158, R8 ;  /* 0x0000009e8808723c */ /* 0x040fe20000041808 */
[----:B------:R-:W-:Y:S07]  /*19960*/  LDSM.16.M88.4 R156, [R185+0x2000] ;  /* 0x00200000b99c783b */ /* 0x000fee0000000200 */
[C---:B------:R-:W-:Y:S08]  /*19970*/  HMMA.16816.F32.BF16 R12, R136.reuse, R160, R12 ;  /* 0x000000a0880c723c */ /* 0x040ff0000004180c */
[C---:B------:R-:W-:Y:S01]  /*19980*/  HMMA.16816.F32.BF16 R16, R136.reuse, R162, R16 ;  /* 0x000000a28810723c */ /* 0x040fe20000041810 */
[----:B------:R-:W2:Y:S07]  /*19990*/  LDSM.16.M88.4 R160, [R184+UR6+0x8000] ;  /* 0x00800006b8a0783b */ /* 0x000eae0008000200 */
[C---:B------:R-:W-:Y:S08]  /*199a0*/  HMMA.16816.F32.BF16 R20, R136.reuse, R164, R20 ;  /* 0x000000a48814723c */ /* 0x040ff00000041814 */
[C---:B------:R-:W-:Y:S01]  /*199b0*/  HMMA.16816.F32.BF16 R24, R136.reuse, R166, R24 ;  /* 0x000000a68818723c */ /* 0x040fe20000041818 */
[----:B------:R-:W3:Y:S07]  /*199c0*/  LDSM.16.M88.4 R164, [R184+UR6+0x8800] ;  /* 0x00880006b8a4783b */ /* 0x000eee0008000200 */
[C---:B------:R-:W-:Y:S08]  /*199d0*/  HMMA.16816.F32.BF16 R28, R136.reuse, R172, R28 ;  /* 0x000000ac881c723c */ /* 0x040ff0000004181c */
[C---:B------:R-:W-:Y:S01]  /*199e0*/  HMMA.16816.F32.BF16 R32, R136.reuse, R174, R32 ;  /* 0x000000ae8820723c */ /* 0x040fe20000041820 */
[----:B------:R-:W-:Y:S07]  /*199f0*/  LDSM.16.M88.4 R172, [R184+UR6+0xa800] ;  /* 0x00a80006b8ac783b */ /* 0x000fee0008000200 */
[C---:B------:R-:W-:Y:S08]  /*19a00*/  HMMA.16816.F32.BF16 R36, R136.reuse, R176, R36 ;  /* 0x000000b08824723c */ /* 0x040ff00000041824 */
[C---:B------:R-:W-:Y:S01]  /*19a10*/  HMMA.16816.F32.BF16 R40, R136.reuse, R178, R40 ;  /* 0x000000b28828723c */ /* 0x040fe20000041828 */
[----:B------:R-:W-:Y:S07]  /*19a20*/  LDSM.16.M88.4 R176, [R184+UR6+0xb000] ;  /* 0x00b00006b8b0783b */ /* 0x000fee0008000200 */
[C---:B-1----:R-:W-:Y:S08]  /*19a30*/  HMMA.16816.F32.BF16 R44, R136.reuse, R148, R44 ;  /* 0x00000094882c723c */ /* 0x042ff0000004182c */
[C---:B------:R-:W-:Y:S01]  /*19a40*/  HMMA.16816.F32.BF16 R48, R136.reuse, R150, R48 ;  /* 0x000000968830723c */ /* 0x040fe20000041830 */
[----:B------:R-:W1:Y:S07]  /*19a50*/  LDSM.16.M88.4 R148, [R184+UR6+0x9000] ;  /* 0x00900006b894783b */ /* 0x000e6e0008000200 */
[C---:B----4-:R-:W-:Y:S08]  /*19a60*/  HMMA.16816.F32.BF16 R52, R136.reuse, R144, R52 ;  /* 0x000000908834723c */ /* 0x050ff00000041834 */
[C---:B------:R-:W-:Y:S01]  /*19a70*/  HMMA.16816.F32.BF16 R56, R136.reuse, R146, R56 ;  /* 0x000000928838723c */ /* 0x040fe20000041838 */
[----:B------:R-:W4:Y:S06]  /*19a80*/  LDSM.16.M88.4 R144, [R184+UR6+0x9800] ;  /* 0x00980006b890783b */ /* 0x000f2c0008000200 */
[----:B------:R-:W-:Y:S01]  /*19a90*/  LDSM.16.M88.4 R184, [R135+0x9000] ;  /* 0x0090000087b8783b */ /* 0x000fe20000000200 */
[C---:B-----5:R-:W-:Y:S08]  /*19aa0*/  HMMA.16816.F32.BF16 R60, R136.reuse, R152, R60 ;  /* 0x00000098883c723c */ /* 0x060ff0000004183c */
[----:B------:R-:W-:Y:S01]  /*19ab0*/  HMMA.16816.F32.BF16 R64, R136, R154, R64 ;  /* 0x0000009a8840723c */ /* 0x000fe20000041840 */
[----:B------:R-:W-:Y:S06]  /*19ac0*/  LDSM.16.M88.4 R136, [R134+0x2000] ;  /* 0x002000008688783b */ /* 0x000fec0000000200 */
[----:B------:R-:W5:Y:S01]  /*19ad0*/  LDSM.16.M88.4 R152, [R3+0x8000] ;  /* 0x008000000398783b */ /* 0x000f620000000200 */
[C---:B--2---:R-:W-:Y:S08]  /*19ae0*/  HMMA.16816.F32.BF16 R4, R156.reuse, R160, R4 ;  /* 0x000000a09c04723c */ /* 0x044ff00000041804 */
[C---:B------:R-:W-:Y:S01]  /*19af0*/  HMMA.16816.F32.BF16 R8, R156.reuse, R162, R8 ;  /* 0x000000a29c08723c */ /* 0x040fe20000041808 */
[----:B------:R-:W2:Y:S07]  /*19b00*/  LDSM.16.M88.4 R160, [R3+0x8800] ;  /* 0x0088000003a0783b */ /* 0x000eae0000000200 */
[C---:B---3--:R-:W-:Y:S08]  /*19b10*/  HMMA.16816.F32.BF16 R12, R156.reuse, R164, R12 ;  /* 0x000000a49c0c723c */ /* 0x048ff0000004180c */
[C---:B------:R-:W-:Y:S01]  /*19b20*/  HMMA.16816.F32.BF16 R16, R156.reuse, R166, R16 ;  /* 0x000000a69c10723c */ /* 0x040fe20000041810 */
[----:B------:R-:W-:Y:S07]  /*19b30*/  LDSM.16.M88.4 R164, [R3+0xa800] ;  /* 0x00a8000003a4783b */ /* 0x000fee0000000200 */
[C---:B-1----:R-:W-:Y:S08]  /*19b40*/  HMMA.16816.F32.BF16 R20, R156.reuse, R148, R20 ;  /* 0x000000949c14723c */ /* 0x042ff00000041814 */
[C---:B------:R-:W-:Y:S01]  /*19b50*/  HMMA.16816.F32.BF16 R24, R156.reuse, R150, R24 ;  /* 0x000000969c18723c */ /* 0x040fe20000041818 */
[----:B------:R-:W-:Y:S07]  /*19b60*/  LDSM.16.M88.4 R148, [R3+0x9800] ;  /* 0x009800000394783b */ /* 0x000fee0000000200 */
[C---:B----4-:R-:W-:Y:S08]  /*19b70*/  HMMA.16816.F32.BF16 R28, R156.reuse, R144, R28 ;  /* 0x000000909c1c723c */ /* 0x050ff0000004181c */
        /* <DEDUP_REMOVED lines=19> */
[C---:B--2---:R-:W-:Y:S08]  /*19cb0*/  HMMA.16816.F32.BF16 R12, R136.reuse, R160, R12 ;  /* 0x000000a0880c723c */ /* 0x044ff0000004180c */
[C---:B------:R-:W-:Y:S01]  /*19cc0*/  HMMA.16816.F32.BF16 R16, R136.reuse, R162, R16 ;  /* 0x000000a28810723c */ /* 0x040fe20000041810 */
[----:B------:R-:W2:Y:S07]  /*19cd0*/  LDSM.16.M88.4 R160, [R135+0xb800] ;  /* 0x00b8000087a0783b */ /* 0x000eae0000000200 */
        /* <DEDUP_REMOVED lines=12> */
[----:B------:R-:W1:Y:S07]  /*19da0*/  LDSM.16.M88.4 R136, [R2+0x8800] ;  /* 0x008800000288783b */ /* 0x000e6e0000000200 */
        /* <DEDUP_REMOVED lines=18> */
[C---:B-1----:R-:W-:Y:S03]  /*19ed0*/  HMMA.16816.F32.BF16 R12, R204.reuse, R136, R12 ;  /* 0x00000088cc0c723c */ /* 0x042fe6000004180c */
        /* <DEDUP_REMOVED lines=227> */
.L_x_2117:
[----:B------:R-:W-:Y:S05]  /*1ad10*/  BSYNC.RECONVERGENT B0 ;  /* 0x0000000000007941 */ /* 0x000fea0003800200 */
.L_x_2116:
        /* <DEDUP_REMOVED lines=8> */
[----:B-1----:R-:W-:Y:S01]  /*1ada0*/  IADD3 R12, P5, PT, R3, R6, RZ ;  /* 0x00000006030c7210 */ /* 0x002fe20007fbe0ff */
        /* <DEDUP_REMOVED lines=87> */
.L_x_2115:
[----:B------:R-:W-:Y:S05]  /*1b320*/  BSYNC.RECONVERGENT B1 ;  /* 0x0000000000017941 */ /* 0x000fea0003800200 */
.L_x_2114:
[----:B------:R-:W4:Y:S01]  /*1b330*/  LD.E R135, desc[UR4][R132.64+0xdc] ;  /* 0x0000dc0484877980 */ /* 0x000f22000c101900 */
[----:B------:R-:W-:Y:S02]  /*1b340*/  FMNMX3.FTZ R3, R141, R153, R146, !PT ;  /* 0x000000998d037276 */ /* 0x000fe40007810092 */
[----:B-12---:R-:W-:Y:S02]  /*1b350*/  FMNMX3.FTZ R5, R0, R151, R145, !PT ;  /* 0x0000009700057276 */ /* 0x006fe40007810091 */
        /* <DEDUP_REMOVED lines=33> */
[----:B------:R-:W2:Y:S01]  /*1b570*/  SHFL.BFLY PT, R2, R5, 0x2, 0x1f ;  /* 0x0c401f0005027f89 */ /* 0x000ea200000e0000 */
[----:B-1----:R-:W-:Y:S02]  /*1b580*/  FMNMX.FTZ R7, R9, R6, !PT ;  /* 0x0000000609077209 */ /* 0x002fe40007810000 */
[----:B--2---:R-:W-:Y:S05]  /*1b590*/  FMNMX.FTZ R4, R5, R2, !PT ;  /* 0x0000000205047209 */ /* 0x004fea0007810000 */
[----:B------:R-:W1:Y:S08]  /*1b5a0*/  SHFL.BFLY PT, R134, R7, 0x1, 0x1f ;  /* 0x0c201f0007867f89 */ /* 0x000e7000000e0000 */
[----:B------:R-:W2:Y:S01]  /*1b5b0*/  SHFL.BFLY PT, R3, R4, 0x1, 0x1f ;  /* 0x0c201f0004037f89 */ /* 0x000ea200000e0000 */
[----:B-1----:R-:W-:Y:S02]  /*1b5c0*/  FMNMX.FTZ R134, R7, R134, !PT ;  /* 0x0000008607867209 */ /* 0x002fe40007810000 */
[----:B--2---:R-:W-:Y:S02]  /*1b5d0*/  FMNMX.FTZ R3, R4, R3, !PT ;  /* 0x0000000304037209 */ /* 0x004fe40007810000 */
[C---:B------:R-:W-:Y:S03]  /*1b5e0*/  FSETP.NEU.FTZ.AND P0, PT, R134.reuse, -INF , PT ;  /* 0xff8000008600780b */ /* 0x040fe60003f1d000 */
[----:B------:R-:W-:Y:S01]  /*1b5f0*/  FADD.FTZ R2, -R3, R0 ;  /* 0x0000000003027221 */ /* 0x000fe20000010100 */
[C---:B----4-:R-:W-:Y:S01]  /*1b600*/  FMUL.FTZ R158, R135.reuse, R134 ;  /* 0x00000086879e7220 */ /* 0x050fe20000410000 */
        /* <DEDUP_REMOVED lines=16> */
[-CC-:B------:R-:W-:Y:S01]  /*1b710*/  FFMA.FTZ R151, R151, R135.reuse, -R156.reuse ;  /* 0x0000008797977223 */ /* 0x180fe2000001089c */
[--C-:B------:R-:W-:Y:S01]  /*1b720*/  FFMA.FTZ R147, R147, R135, -R156.reuse ;  /* 0x0000008793937223 */ /* 0x100fe2000001089c */
[----:B------:R-:W-:Y:S01]  /*1b730*/  IADD3 R144, PT, PT, R214, R145, RZ ;  /* 0x00000091d6907210 */ /* 0x000fe20007ffe0ff */
[----:B------:R-:W2:Y:S01]  /*1b740*/  LDSM.16.MT88.4 R12, [R145+0xc000] ;  /* 0x00c00000910c783b */ /* 0x000ea20000004200 */
[----:B------:R-:W4:Y:S01]  /*1b750*/  MUFU.EX2 R2, R4 ;  /* 0x0000000400027308 */ /* 0x000f220000000800 */
[C---:B------:R-:W-:Y:S01]  /*1b760*/  IADD3 R8, PT, PT, R145.reuse, 0xc000, RZ ;  /* 0x0000c00091087810 */ /* 0x040fe20007ffe0ff */
[----:B------:R-:W-:Y:S01]  /*1b770*/  FFMA.FTZ R174, R174, R135, -R156 ;  /* 0x00000087aeae7223 */ /* 0x000fe2000001089c */
[----:B------:R-:W-:Y:S01]  /*1b780*/  IADD3 R141, PT, PT, R145, 0xc040, RZ ;  /* 0x0000c040918d7810 */ /* 0x000fe20007ffe0ff */
[----:B-1----:R-:W-:Y:S01]  /*1b790*/  FMUL.FTZ R6, R0, R130 ;  /* 0x0000008200067220 */ /* 0x002fe20000410000 */
[----:B------:R-:W-:Y:S01]  /*1b7a0*/  @P2 IADD3 R141, PT, PT, R8, -0x40, RZ ;  /* 0xffffffc0088d2810 */ /* 0x000fe20007ffe0ff */
[C---:B------:R-:W-:Y:S01]  /*1b7b0*/  FMUL.FTZ R7, R0.reuse, R131 ;  /* 0x0000008300077220 */ /* 0x040fe20000410000 */
[----:B---3--:R-:W1:Y:S03]  /*1b7c0*/  LDSM.16.MT88.4 R20, [R144+0xc000] ;  /* 0x00c000009014783b */ /* 0x008e660000004200 */
[----:B------:R-:W-:Y:S01]  /*1b7d0*/  MUFU.EX2 R153, R153 ;  /* 0x0000009900997308 */ /* 0x000fe20000000800 */
[C---:B------:R-:W-:Y:S01]  /*1b7e0*/  FMUL.FTZ R10, R0.reuse, R126 ;  /* 0x0000007e000a7220 */ /* 0x040fe20000410000 */
[----:B------:R-:W-:Y:S01]  /*1b7f0*/  FMUL.FTZ R11, R0, R127 ;  /* 0x0000007f000b7220 */ /* 0x000fe20000410000 */
[----:B------:R-:W-:Y:S01]  /*1b800*/  IADD3 R214, PT, PT, R214, R141, RZ ;  /* 0x0000008dd6d67210 */ /* 0x000fe20007ffe0ff */
[C---:B------:R-:W-:Y:S01]  /*1b810*/  FMUL.FTZ R18, R0.reuse, R118 ;  /* 0x0000007600127220 */ /* 0x040fe20000410000 */
[C---:B------:R-:W-:Y:S01]  /*1b820*/  FMUL.FTZ R19, R0.reuse, R119 ;  /* 0x0000007700137220 */ /* 0x040fe20000410000 */
[----:B------:R-:W-:Y:S01]  /*1b830*/  FMUL.FTZ R26, R0, R110 ;  /* 0x0000006e001a7220 */ /* 0x000fe20000410000 */
[----:B------:R-:W3:Y:S03]  /*1b840*/  LDSM.16.MT88.4 R28, [R141] ;  /* 0x000000008d1c783b */ /* 0x000ee60000004200 */
[----:B------:R-:W5:Y:S01]  /*1b850*/  MUFU.EX2 R146, R146 ;  /* 0x0000009200927308 */ /* 0x000f620000000800 */
[C---:B----4-:R-:W-:Y:S01]  /*1b860*/  FMUL.FTZ R4, R2.reuse, R128 ;  /* 0x0000008002047220 */ /* 0x050fe20000410000 */
[C---:B------:R-:W-:Y:S01]  /*1b870*/  FMUL.FTZ R5, R2.reuse, R129 ;  /* 0x0000008102057220 */ /* 0x040fe20000410000 */
[C---:B------:R-:W-:Y:S01]  /*1b880*/  FMUL.FTZ R8, R2.reuse, R124 ;  /* 0x0000007c02087220 */ /* 0x040fe20000410000 */
[C---:B------:R-:W-:Y:S01]  /*1b890*/  FMUL.FTZ R9, R2.reuse, R125 ;  /* 0x0000007d02097220 */ /* 0x040fe20000410000 */
[C---:B------:R-:W-:Y:S01]  /*1b8a0*/  FMUL.FTZ R16, R2.reuse, R116 ;  /* 0x0000007402107220 */ /* 0x040fe20000410000 */
[----:B------:R-:W-:Y:S01]  /*1b8b0*/  FMUL.FTZ R17, R2, R117 ;  /* 0x0000007502117220 */ /* 0x000fe20000410000 */
[----:B------:R-:W4:Y:S03]  /*1b8c0*/  LDSM.16.MT88.4 R36, [R214] ;  /* 0x00000000d624783b */ /* 0x000f260000004200 */
[----:B------:R-:W-:Y:S01]  /*1b8d0*/  MUFU.EX2 R151, R151 ;  /* 0x0000009700977308 */ /* 0x000fe20000000800 */
[----:B------:R-:W-:Y:S01]  /*1b8e0*/  FMUL.FTZ R27, R0, R111 ;  /* 0x0000006f001b7220 */ /* 0x000fe20000410000 */
[C---:B------:R-:W-:Y:S01]  /*1b8f0*/  FMUL.FTZ R24, R2.reuse, R108 ;  /* 0x0000006c02187220 */ /* 0x040fe20000410000 */
[----:B------:R-:W-:Y:S01]  /*1b900*/  FMUL.FTZ R25, R2, R109 ;  /* 0x0000006d02197220 */ /* 0x000fe20000410000 */
[C---:B------:R-:W-:Y:S01]  /*1b910*/  FMUL.FTZ R34, R0.reuse, R102 ;  /* 0x0000006600227220 */ /* 0x040fe20000410000 */
[----:B------:R-:W-:Y:S01]  /*1b920*/  FMUL.FTZ R35, R0, R103 ;  /* 0x0000006700237220 */ /* 0x000fe20000410000 */
[----:B------:R-:W-:Y:S01]  /*1b930*/  FMUL.FTZ R32, R2, R100 ;  /* 0x0000006402207220 */ /* 0x000fe20000410000 */
[----:B------:R-:W4:Y:S03]  /*1b940*/  LDSM.16.MT88.4 R44, [R145+0x10000] ;  /* 0x01000000912c783b */ /* 0x000f260000004200 */
        /* <DEDUP_REMOVED lines=26> */
[-C--:B------:R-:W-:Y:S01]  /*1baf0*/  FFMA.FTZ R160, R160, R135.reuse, -R158 ;  /* 0x00000087a0a07223 */ /* 0x080fe2000001089e */
[-C--:B------:R-:W-:Y:S01]  /*1bb00*/  FFMA.FTZ R183, R183, R135.reuse, -R156 ;  /* 0x00000087b7b77223 */ /* 0x080fe2000001089c */
[-C--:B------:R-:W-:Y:S01]  /*1bb10*/  FFMA.FTZ R185, R185, R135.reuse, -R158 ;  /* 0x00000087b9b97223 */ /* 0x080fe2000001089e */
[-CC-:B------:R-:W-:Y:S01]  /*1bb20*/  FFMA.FTZ R166, R166, R135.reuse, -R156.reuse ;  /* 0x00000087a6a67223 */ /* 0x180fe2000001089c */
[-CC-:B------:R-:W-:Y:S01]  /*1bb30*/  FFMA.FTZ R195, R195, R135.reuse, -R156.reuse ;  /* 0x00000087c3c37223 */ /* 0x180fe2000001089c */
[----:B------:R-:W2:Y:S03]  /*1bb40*/  LDSM.16.MT88.4 R76, [R145+0xc800] ;  /* 0x00c80000914c783b */ /* 0x000ea60000004200 */
[----:B------:R-:W3:Y:S01]  /*1bb50*/  MUFU.EX2 R147, R147 ;  /* 0x0000009300937308 */ /* 0x000ee20000000800 */
[----:B-1----:R-:W-:Y:S01]  /*1bb60*/  F2FP.BF16.F32.PACK_AB R130, R149, R150 ;  /* 0x000000969582723e */ /* 0x002fe200000010ff */
[-CC-:B------:R-:W-:Y:S01]  /*1bb70*/  FFMA.FTZ R205, R172, R135.reuse, -R156.reuse ;  /* 0x00000087accd7223 */ /* 0x180fe2000001089c */
[-C--:B------:R-:W-:Y:S01]  /*1bb80*/  FFMA.FTZ R172, R170, R135.reuse, -R156 ;  /* 0x00000087aaac7223 */ /* 0x080fe2000001089c */
[-CC-:B------:R-:W-:Y:S01]  /*1bb90*/  FFMA.FTZ R203, R203, R135.reuse, -R158.reuse ;  /* 0x00000087cbcb7223 */ /* 0x180fe2000001089e */
[-CC-:B------:R-:W-:Y:S01]  /*1bba0*/  FFMA.FTZ R168, R168, R135.reuse, -R158.reuse ;  /* 0x00000087a8a87223 */ /* 0x180fe2000001089e */
[-CC-:B------:R-:W-:Y:S01]  /*1bbb0*/  FFMA.FTZ R170, R182, R135.reuse, -R158.reuse ;  /* 0x00000087b6aa7223 */ /* 0x180fe2000001089e */
[----:B------:R-:W-:Y:S03]  /*1bbc0*/  LDSM.16.MT88.4 R92, [R144+0xd000] ;  /* 0x00d00000905c783b */ /* 0x000fe60000004200 */
[----:B------:R-:W-:Y:S01]  /*1bbd0*/  MUFU.EX2 R174, R174 ;  /* 0x000000ae00ae7308 */ /* 0x000fe20000000800 */
[-C--:B------:R-:W-:Y:S01]  /*1bbe0*/  FFMA.FTZ R207, R180, R135.reuse, -R158 ;  /* 0x00000087b4cf7223 */ /* 0x080fe2000001089e */
[-C--:B------:R-:W-:Y:S01]  /*1bbf0*/  FFMA.FTZ R215, R178, R135.reuse, -R156 ;  /* 0x00000087b2d77223 */ /* 0x080fe2000001089c */
[-CC-:B------:R-:W-:Y:S01]  /*1bc00*/  FFMA.FTZ R243, R176, R135.reuse, -R158.reuse ;  /* 0x00000087b0f37223 */ /* 0x180fe2000001089e */
[-C--:B------:R-:W-:Y:S01]  /*1bc10*/  FFMA.FTZ R176, R249, R135.reuse, -R158 ;  /* 0x00000087f9b07223 */ /* 0x080fe2000001089e */
[-CC-:B------:R-:W-:Y:S01]  /*1bc20*/  FFMA.FTZ R178, R251, R135.reuse, -R156.reuse ;  /* 0x00000087fbb27223 */ /* 0x180fe2000001089c */
[-C--:B------:R-:W-:Y:S01]  /*1bc30*/  FFMA.FTZ R245, R245, R135.reuse, -R156 ;  /* 0x00000087f5f57223 */ /* 0x080fe2000001089c */
[----:B------:R-:W-:Y:S03]  /*1bc40*/  LDSM.16.MT88.4 R124, [R145+0xf800] ;  /* 0x00f80000917c783b */ /* 0x000fe60000004200 */
[----:B------:R-:W-:Y:S01]  /*1bc50*/  MUFU.EX2 R172, R172 ;  /* 0x000000ac00ac7308 */ /* 0x000fe20000000800 */
[----:B---3--:R-:W-:Y:S01]  /*1bc60*/  F2FP.BF16.F32.PACK_AB R131, R147, R148 ;  /* 0x000000949383723e */ /* 0x008fe200000010ff */
[-CC-:B------:R-:W-:Y:S01]  /*1bc70*/  FFMA.FTZ R180, R247, R135.reuse, -R158.reuse ;  /* 0x00000087f7b47223 */ /* 0x180fe2000001089e */
[-C--:B------:R-:W-:Y:S01]  /*1bc80*/  FFMA.FTZ R211, R211, R135.reuse, -R158 ;  /* 0x00000087d3d37223 */ /* 0x080fe2000001089e */
[-CC-:B------:R-:W-:Y:S01]  /*1bc90*/  FFMA.FTZ R182, R209, R135.reuse, -R156.reuse ;  /* 0x00000087d1b67223 */ /* 0x180fe2000001089c */
[-C--:B------:R-:W-:Y:S01]  /*1bca0*/  FFMA.FTZ R201, R201, R135.reuse, -R156 ;  /* 0x00000087c9c97223 */ /* 0x080fe2000001089c */
[----:B------:R-:W-:Y:S01]  /*1bcb0*/  FFMA.FTZ R193, R193, R135, -R158 ;  /* 0x00000087c1c17223 */ /* 0x000fe2000001089e */
        /* <DEDUP_REMOVED lines=10> */
[-C--:B------:R-:W-:Y:S01]  /*1bd60*/  FFMA.FTZ R189, R189, R135.reuse, -R156 ;  /* 0x00000087bdbd7223 */ /* 0x080fe2000001089c */
[-C--:B------:R-:W-:Y:S01]  /*1bd70*/  FFMA.FTZ R187, R187, R135.reuse, -R158 ;  /* 0x00000087bbbb7223 */ /* 0x080fe2000001089e */
[----:B------:R-:W-:Y:S01]  /*1bd80*/  LDSM.16.MT88.4 R100, [R214+0x3800] ;  /* 0x00380000d664783b */ /* 0x000fe20000004200 */
        /* <DEDUP_REMOVED lines=8> */
[--C-:B------:R-:W-:Y:S01]  /*1be10*/  FFMA.FTZ R157, R157, R135, -R158.reuse ;  /* 0x000000879d9d7223 */ /* 0x100fe2000001089e */
        /* <DEDUP_REMOVED lines=22> */
[-CC-:B------:R-:W-:Y:S01]  /*1bf80*/  FFMA.FTZ R162, R184, R135.reuse, -R158.reuse ;  /* 0x00000087b8a27223 */ /* 0x180fe2000001089e */
[--C-:B------:R-:W-:Y:S01]  /*1bf90*/  FFMA.FTZ R184, R199, R135, -R158.reuse ;  /* 0x00000087c7b87223 */ /* 0x100fe2000001089e */
[C---:B----4-:R-:W-:Y:S04]  /*1bfa0*/  HMMA.16816.F32.BF16 R28, R128.reuse, R36, R28 ;  /* 0x00000024801c723c */ /* 0x050fe8000004181c */
        /* <DEDUP_REMOVED lines=11> */
[-CC-:B------:R-:W-:Y:S01]  /*1c060*/  FFMA.FTZ R99, R188, R135.reuse, -R158.reuse ;  /* 0x00000087bc637223 */ /* 0x180fe2000001089e */
        /* <DEDUP_REMOVED lines=8> */
[----:B------:R-:W-:Y:S03]  /*1c0f0*/  FFMA.FTZ R171, R173, R135, -R156 ;  /* 0x00000087adab7223 */ /* 0x000fe6000001089c */
        /* <DEDUP_REMOVED lines=9> */
[----:B------:R-:W-:Y:S01]  /*1c190*/  FFMA.FTZ R158, R154, R135, -R158 ;  /* 0x000000879a9e7223 */ /* 0x000fe2000001089e */
        /* <DEDUP_REMOVED lines=8> */
[C---:B------:R-:W-:Y:S01]  /*1c220*/  FMUL.FTZ R55, R0.reuse, R83 ;  /* 0x0000005300377220 */ /* 0x040fe20000410000 */
[----:B---3--:R-:W-:Y:S01]  /*1c230*/  F2FP.BF16.F32.PACK_AB R69, R105, R98 ;  /* 0x000000626945723e */ /* 0x008fe200000010ff */
[----:B------:R-:W3:Y:S02]  /*1c240*/  LDSM.16.MT88.4 R80, [R144+0xc800] ;  /* 0x00c800009050783b */ /* 0x000ee40000004200 */
[----:B------:R-:W4:Y:S01]  /*1c250*/  MUFU.EX2 R107, R107 ;  /* 0x0000006b006b7308 */ /* 0x000f220000000800 */
[----:B------:R-:W-:Y:S01]  /*1c260*/  FFMA.FTZ R151, R0, R239, R151 ;  /* 0x000000ef00977223 */ /* 0x000fe20000010097 */
[----:B------:R-:W-:Y:S01]  /*1c270*/  FFMA.FTZ R153, R2, R241, R153 ;  /* 0x000000f102997223 */ /* 0x000fe20000010099 */
[----:B------:R-:W-:Y:S01]  /*1c280*/  ISETP.GT.AND P0, PT, R232, R217, PT ;  /* 0x000000d9e800720c */ /* 0x000fe20003f04270 */
[C---:B------:R-:W-:Y:S03]  /*1c290*/  HMMA.16816.F32.BF16 R52, R128.reuse, R60, R52 ;  /* 0x0000003c8034723c */ /* 0x040fe60000041834 */
        /* <DEDUP_REMOVED lines=11> */
[----:B------:R-:W-:Y:S01]  /*1c350*/  FADD.FTZ R148, R148, R151 ;  /* 0x0000009794947221 */ /* 0x000fe20000010000 */
[----:B------:R-:W-:Y:S01]  /*1c360*/  FADD.FTZ R153, R146, R153 ;  /* 0x0000009992997221 */ /* 0x000fe20000010000 */
[C---:B--2---:R-:W-:Y:S03]  /*1c370*/  HMMA.16816.F32.BF16 R60, R128.reuse, R84, R60 ;  /* 0x00000054803c723c */ /* 0x044fe6000004183c */
[----:B------:R-:W-:Y:S04]  /*1c380*/  FADD.FTZ R147, R147, R148 ;  /* 0x0000009493937221 */ /* 0x000fe80000010000 */
[----:B------:R-:W-:Y:S01]  /*1c390*/  MUFU.EX2 R203, R203 ;  /* 0x000000cb00cb7308 */ /* 0x000fe20000000800 */
[----:B------:R-:W-:Y:S01]  /*1c3a0*/  FADD.FTZ R150, R150, R153 ;  /* 0x0000009996967221 */ /* 0x000fe20000010000 */
[----:B------:R-:W-:Y:S01]  /*1c3b0*/  FADD.FTZ R98, R98, R147 ;  /* 0x0000009362627221 */ /* 0x000fe20000010000 */
[----:B------:R-:W-:Y:S01]  /*1c3c0*/  HMMA.16816.F32.BF16 R64, R128, R86, R64 ;  /* 0x000000568040723c */ /* 0x000fe20000041840 */
[----:B------:R-:W-:Y:S02]  /*1c3d0*/  LDSM.16.MT88.4 R84, [R141+0x4800] ;  /* 0x004800008d54783b */ /* 0x000fe40000004200 */
[----:B------:R-:W-:Y:S04]  /*1c3e0*/  FADD.FTZ R105, R105, R98 ;  /* 0x0000006269697221 */ /* 0x000fe80000010000 */
[----:B------:R-:W2:Y:S01]  /*1c3f0*/  MUFU.EX2 R168, R168 ;  /* 0x000000a800a87308 */ /* 0x000ea20000000800 */
[----:B------:R-:W-:Y:S01]  /*1c400*/  FADD.FTZ R149, R149, R150 ;  /* 0x0000009695957221 */ /* 0x000fe20000010000 */
[----:B------:R-:W-:Y:S01]  /*1c410*/  FADD.FTZ R0, R106, R105 ;  /* 0x000000696a007221 */ /* 0x000fe20000010000 */
[C---:B------:R-:W-:Y:S07]  /*1c420*/  HMMA.16816.F32.BF16 R4, R68.reuse, R76, R4 ;  /* 0x0000004c4404723c */ /* 0x040fee0000041804 */
[----:B------:R-:W2:Y:S01]  /*1c430*/  MUFU.EX2 R205, R205 ;  /* 0x000000cd00cd7308 */ /* 0x000ea20000000800 */
[----:B------:R-:W-:Y:S01]  /*1c440*/  FADD.FTZ R0, R107, R0 ;  /* 0x000000006b007221 */ /* 0x000fe20000010000 */
[----:B------:R-:W-:Y:S01]  /*1c450*/  FADD.FTZ R96, R96, R149 ;  /* 0x0000009560607221 */ /* 0x000fe20000010000 */
[C---:B------:R-:W-:Y:S01]  /*1c460*/  HMMA.16816.F32.BF16 R8, R68.reuse, R78, R8 ;  /* 0x0000004e4408723c */ /* 0x040fe20000041808 */
[----:B------:R-:W1:Y:S02]  /*1c470*/  LDSM.16.MT88.4 R76, [R145+0x10800] ;  /* 0x01080000914c783b */ /* 0x000e640000004200 */
[----:B------:R-:W-:Y:S04]  /*1c480*/  FADD.FTZ R97, R97, R96 ;  /* 0x0000006061617221 */ /* 0x000fe80000010000 */
[----:B------:R-:W-:Y:S01]  /*1c490*/  MUFU.EX2 R170, R170 ;  /* 0x000000aa00aa7308 */ /* 0x000fe20000000800 */
[----:B------:R-:W-:Y:S01]  /*1c4a0*/  FADD.FTZ R104, R104, R97 ;  /* 0x0000006168687221 */ /* 0x000fe20000010000 */
[C---:B---3--:R-:W-:Y:S03]  /*1c4b0*/  HMMA.16816.F32.BF16 R12, R68.reuse, R80, R12 ;  /* 0x00000050440c723c */ /* 0x048fe6000004180c */
[----:B------:R-:W-:Y:S05]  /*1c4c0*/  FADD.FTZ R104, R99, R104 ;  /* 0x0000006863687221 */ /* 0x000fea0000010000 */
        /* <DEDUP_REMOVED lines=35> */
[----:B------:R-:W-:Y:S01]  /*1c700*/  F2FP.BF16.F32.PACK_AB R69, R164, R183 ;  /* 0x000000b7a445723e */ /* 0x000fe200000010ff */
[----:B------:R-:W-:Y:S01]  /*1c710*/  FADD.FTZ R177, R177, R104 ;  /* 0x00000068b1b17221 */ /* 0x000fe20000010000 */
[----:B------:R-:W-:Y:S02]  /*1c720*/  F2FP.BF16.F32.PACK_AB R70, R185, R162 ;  /* 0x000000a2b946723e */ /* 0x000fe400000010ff */
[----:B------:R-:W-:Y:S01]  /*1c730*/  F2FP.BF16.F32.PACK_AB R71, R195, R166 ;  /* 0x000000a6c347723e */ /* 0x000fe200000010ff */
[----:B------:R-:W-:Y:S04]  /*1c740*/  FADD.FTZ R177, R160, R177 ;  /* 0x000000b1a0b17221 */ /* 0x000fe80000010000 */
[----:B------:R-:W-:Y:S01]  /*1c750*/  MUFU.EX2 R188, R188 ;  /* 0x000000bc00bc7308 */ /* 0x000fe20000000800 */
[----:B------:R-:W-:Y:S01]  /*1c760*/  FADD.FTZ R162, R162, R177 ;  /* 0x000000b1a2a27221 */ /* 0x000fe20000010000 */
[C---:B----4-:R-:W-:Y:S03]  /*1c770*/  HMMA.16816.F32.BF16 R4, R68.reuse, R72, R4 ;  /* 0x000000484404723c */ /* 0x050fe60000041804 */
[----:B------:R-:W-:Y:S05]  /*1c780*/  FADD.FTZ R162, R185, R162 ;  /* 0x000000a2b9a27221 */ /* 0x000fea0000010000 */
        /* <DEDUP_REMOVED lines=40> */
[----:B------:R-:W-:Y:S01]  /*1ca10*/  F2FP.BF16.F32.PACK_AB R69, R172, R205 ;  /* 0x000000cdac45723e */ /* 0x000fe200000010ff */
[----:B------:R-:W-:Y:S01]  /*1ca20*/  FADD.FTZ R203, R203, R162 ;  /* 0x000000a2cbcb7221 */ /* 0x000fe20000010000 */
[----:B------:R-:W-:Y:S02]  /*1ca30*/  F2FP.BF16.F32.PACK_AB R70, R207, R170 ;  /* 0x000000aacf46723e */ /* 0x000fe400000010ff */
[----:B------:R-:W-:Y:S01]  /*1ca40*/  F2FP.BF16.F32.PACK_AB R71, R215, R174 ;  /* 0x000000aed747723e */ /* 0x000fe200000010ff */
[----:B------:R-:W-:Y:S04]  /*1ca50*/  FADD.FTZ R203, R168, R203 ;  /* 0x000000cba8cb7221 */ /* 0x000fe80000010000 */
[----:B------:R-:W2:Y:S01]  /*1ca60*/  MUFU.EX2 R158, R158 ;  /* 0x0000009e009e7308 */ /* 0x000ea20000000800 */
[----:B------:R-:W-:Y:S01]  /*1ca70*/  FADD.FTZ R170, R170, R203 ;  /* 0x000000cbaaaa7221 */ /* 0x000fe20000010000 */
[C---:B----4-:R-:W-:Y:S03]  /*1ca80*/  HMMA.16816.F32.BF16 R4, R68.reuse, R80, R4 ;  /* 0x000000504404723c */ /* 0x050fe60000041804 */
[----:B------:R-:W-:Y:S05]  /*1ca90*/  FADD.FTZ R170, R207, R170 ;  /* 0x000000aacfaa7221 */ /* 0x000fea0000010000 */
        /* <DEDUP_REMOVED lines=92> */
[----:B---3--:R-:W-:Y:S01]  /*1d060*/  F2FP.BF16.F32.PACK_AB R70, R196, R167 ;  /* 0x000000a7c446723e */ /* 0x008fe200000010ff */
[----:B------:R-:W-:Y:S01]  /*1d070*/  FADD.FTZ R192, R192, R175 ;  /* 0x000000afc0c07221 */ /* 0x000fe20000010000 */
[----:B--2---:R-:W-:Y:S03]  /*1d080*/  F2FP.BF16.F32.PACK_AB R71, R198, R163 ;  /* 0x000000a3c647723e */ /* 0x004fe600000010ff */
        /* <DEDUP_REMOVED lines=70> */
[C---:B------:R-:W-:Y:S08]  /*1d4f0*/  HMMA.16816.F32.BF16 R80, R68.reuse, R76, R52 ;  /* 0x0000004c4450723c */ /* 0x040ff00000041834 */
[C---:B------:R-:W-:Y:S08]  /*1d500*/  HMMA.16816.F32.BF16 R76, R68.reuse, R78, R56 ;  /* 0x0000004e444c723c */ /* 0x040ff00000041838 */
[C---:B--2---:R-:W-:Y:S08]  /*1d510*/  HMMA.16816.F32.BF16 R72, R68.reuse, R4, R60 ;  /* 0x000000044448723c */ /* 0x044ff0000004183c */
[----:B------:R-:W-:Y:S01]  /*1d520*/  HMMA.16816.F32.BF16 R68, R68, R6, R64 ;  /* 0x000000064444723c */ /* 0x000fe20000041840 */
[----:B------:R-:W-:Y:S08]  /*1d530*/  @!UPT UIADD3 URZ, UPT, UPT, URZ, URZ, URZ ;  /* 0x000000fffffff290 */ /* 0x000ff0000fffe0ff */
[----:B------:R-:W-:Y:S11]  /*1d540*/  @P0 BRA `(.L_x_2118) ;  /* 0xffffffb000200947 */ /* 0x000ff6000383ffff */
.L_x_2111:
        /* <DEDUP_REMOVED lines=11> */
.L_x_2140:
        /* <DEDUP_REMOVED lines=97> */
[----:B------:R-:W-:-:S03]  /*1dc10*/  IMAD.IADD R8, R212, 0x1, R7 ;  /* 0x00000001d4087824 */ /* 0x000fc600078e0207 */
[----:B------:R-:W-:Y:S01]  /*1dc20*/  IMAD.IADD R9, R4, 0x1, R5 ;  /* 0x0000000104097824 */ /* 0x000fe200078e0205 */
[----:B------:R-:W-:-:S03]  /*1dc30*/  IADD3 R4, PT, PT, R212, R5, RZ ;  /* 0x00000005d4047210 */ /* 0x000fc60007ffe0ff */
[----:B------:R-:W-:Y:S01]  /*1dc40*/  IMAD.IADD R212, R212, 0x1, R9 ;  /* 0x00000001d4d47824 */ /* 0x000fe200078e0209 */
        /* <DEDUP_REMOVED lines=24> */
[----:B------:R-:W-:Y:S04]  /*1ddd0*/  STS.64 [R5+0x4000], R80 ;  /* 0x0040005005007388 */ /* 0x000fe80000000a00 */
[----:B------:R4:W-:Y:S04]  /*1dde0*/  STS.64 [R5+0x4800], R82 ;  /* 0x0048005205007388 */ /* 0x0009e80000000a00 */
[----:B------:R1:W-:Y:S04]  /*1ddf0*/  STS.64 [R4+0x4000], R76 ;  /* 0x0040004c04007388 */ /* 0x0003e80000000a00 */
[----:B------:R-:W-:Y:S04]  /*1de00*/  STS.64 [R4+0x4800], R78 ;  /* 0x0048004e04007388 */ /* 0x000fe80000000a00 */
[----:B------:R-:W-:Y:S04]  /*1de10*/  STS.64 [R9+0x4000], R72 ;  /* 0x0040004809007388 */ /* 0x000fe80000000a00 */
[----:B------:R1:W-:Y:S04]  /*1de20*/  STS.64 [R9+0x4800], R74 ;  /* 0x0048004a09007388 */ /* 0x0003e80000000a00 */
[----:B------:R1:W-:Y:S04]  /*1de30*/  STS.64 [R212+0x4000], R68 ;  /* 0x00400044d4007388 */ /* 0x0003e80000000a00 */
[----:B------:R1:W-:Y:S04]  /*1de40*/  STS.64 [R212+0x4800], R70 ;  /* 0x00480046d4007388 */ /* 0x0003e80000000a00 */
[----:B------:R-:W4:Y:S04]  /*1de50*/  LD.E.64 R10, desc[UR4][R132.64+0xb0] ;  /* 0x0000b004840a7980 */ /* 0x000f28000c101b00 */
[----:B------:R-:W4:Y:S04]  /*1de60*/  LD.E R12, desc[UR4][R132.64+0x60] ;  /* 0x00006004840c7980 */ /* 0x000f28000c101900 */
[----:B--2---:R2:W5:Y:S01]  /*1de70*/  LD.E R3, desc[UR4][R132.64+0xcc] ;  /* 0x0000cc0484037980 */ /* 0x004562000c101900 */
[----:B---3--:R-:W-:Y:S01]  /*1de80*/  IMAD.SHL.U32 R2, R140, 0x4, RZ ;  /* 0x000000048c027824 */ /* 0x008fe200078e00ff */
[----:B----4-:R-:W-:-:S02]  /*1de90*/  LOP3.LUT R5, R6, 0x10, RZ, 0xc0, !PT ;  /* 0x0000001006057812 */ /* 0x010fc400078ec0ff */
[----:B-1----:R2:W5:Y:S01]  /*1dea0*/  LD.E.64 R76, desc[UR4][R132.64+0x78] ;  /* 0x00007804844c7980 */ /* 0x002562000c101b00 */
[----:B------:R-:W-:Y:S02]  /*1deb0*/  SHF.L.U32 R227, R227, 0x6, RZ ;  /* 0x00000006e3e37819 */ /* 0x000fe400000006ff */
[----:B------:R-:W-:Y:S01]  /*1dec0*/  LOP3.LUT R8, R2, 0x1f8, RZ, 0xc0, !PT ;  /* 0x000001f802087812 */ /* 0x000fe200078ec0ff */
        /* <DEDUP_REMOVED lines=9> */
[----:B------:R2:W3:Y:S04]  /*1df60*/  LDS.128 R60, [R68+UR6+0x800] ;  /* 0x00080006443c7984 */ /* 0x0004e80008000c00 */
[----:B------:R2:W4:Y:S04]  /*1df70*/  LDS.128 R56, [R68+UR6+0x1000] ;  /* 0x0010000644387984 */ /* 0x0005280008000c00 */
        /* <DEDUP_REMOVED lines=12> */
[----:B------:R-:W-:-:S04]  /*1e040*/  IMAD R10, R10, UR8, R233 ;  /* 0x000000080a0a7c24 */ /* 0x000fc8000f8e02e9 */
[----:B------:R-:W-:Y:S02]  /*1e050*/  IMAD R10, R10, R12, R231 ;  /* 0x0000000c0a0a7224 */ /* 0x000fe400078e02e7 */
[----:B------:R2:W1:Y:S02]  /*1e060*/  LDS.128 R12, [R68+UR6+0x6800] ;  /* 0x00680006440c7984 */ /* 0x0004640008000c00 */
[----:B------:R-:W-:Y:S02]  /*1e070*/  IMAD R70, R11, R10, R227 ;  /* 0x0000000a0b467224 */ /* 0x000fe400078e02e3 */
[----:B------:R2:W1:Y:S01]  /*1e080*/  LDS.128 R8, [R68+UR6+0x7000] ;  /* 0x0070000644087984 */ /* 0x0004620008000c00 */
[----:B---34-:R-:W-:Y:S05]  /*1e090*/  @P0 BRA `(.L_x_2121) ;  /* 0x0000000000280947 */ /* 0x018fea0003800000 */
[----:B--2---:R-:W-:Y:S01]  /*1e0a0*/  IMAD.IADD R68, R230, 0x1, -R227 ;  /* 0x00000001e6447824 */ /* 0x004fe200078e0ae3 */
        /* <DEDUP_REMOVED lines=9> */
.L_x_2121:
[----:B------:R-:W-:Y:S05]  /*1e140*/  BSYNC.RECONVERGENT B0 ;  /* 0x0000000000007941 */ /* 0x000fea0003800200 */
.L_x_2120:
[----:B--2---:R2:W5:Y:S01]  /*1e150*/  LD.E R132, desc[UR4][R132.64+0xc0] ;  /* 0x0000c00484847980 */ /* 0x004562000c101900 */
[----:B------:R-:W-:Y:S01]  /*1e160*/  SHF.R.U32.HI R140, RZ, 0x4, R140 ;  /* 0x00000004ff8c7819 */ /* 0x000fe2000001168c */
[----:B------:R-:W-:Y:S01]  /*1e170*/  IMAD.IADD R227, R230, 0x1, -R227 ;  /* 0x00000001e6e37824 */ /* 0x000fe200078e0ae3 */
[----:B------:R-:W-:Y:S01]  /*1e180*/  BSSY.RECONVERGENT B0, `(.L_x_2122) ;  /* 0x000001c000007945 */ /* 0x000fe20003800200 */
[----:B-----5:R-:W-:Y:S02]  /*1e190*/  IMAD R3, R70, R3, RZ ;  /* 0x0000000346037224 */ /* 0x020fe400078e02ff */
[C---:B---3--:R-:W-:Y:S01]  /*1e1a0*/  VIADD R0, R140.reuse, 0x8 ;  /* 0x000000088c007836 */ /* 0x048fe20000000000 */
[CC--:B------:R-:W-:Y:S01]  /*1e1b0*/  ISETP.GE.AND P3, PT, R140.reuse, R227.reuse, PT ;  /* 0x000000e38c00720c */ /* 0x0c0fe20003f66270 */
[C---:B------:R-:W-:Y:S02]  /*1e1c0*/  VIADD R69, R140.reuse, 0x10 ;  /* 0x000000108c457836 */ /* 0x040fe40000000000 */
[----:B------:R-:W-:Y:S01]  /*1e1d0*/  VIADD R68, R140, 0x18 ;  /* 0x000000188c447836 */ /* 0x000fe20000000000 */
[-C--:B------:R-:W-:Y:S01]  /*1e1e0*/  ISETP.GE.AND P1, PT, R0, R227.reuse, PT ;  /* 0x000000e30000720c */ /* 0x080fe20003f26270 */
[----:B------:R-:W-:Y:S01]  /*1e1f0*/  VIADD R0, R140, 0x20 ;  /* 0x000000208c007836 */ /* 0x000fe20000000000 */
[----:B------:R-:W-:-:S02]  /*1e200*/  ISETP.GE.AND P0, PT, R69, R227, PT ;  /* 0x000000e34500720c */ /* 0x000fc40003f06270 */
[----:B------:R-:W-:Y:S02]  /*1e210*/  LOP3.LUT R69, R142, 0x1f80, RZ, 0xc0, !PT ;  /* 0x00001f808e457812 */ /* 0x000fe400078ec0ff */
[-C--:B------:R-:W-:Y:S02]  /*1e220*/  ISETP.GE.AND P2, PT, R68, R227.reuse, PT ;  /* 0x000000e34400720c */ /* 0x080fe40003f46270 */
[----:B------:R-:W-:Y:S02]  /*1e230*/  LOP3.LUT R70, R69, 0x3c, R2, 0xf8, !PT ;  /* 0x0000003c45467812 */ /* 0x000fe400078ef802 */
[----:B------:R-:W-:Y:S01]  /*1e240*/  ISETP.GE.AND P6, PT, R0, R227, PT ;  /* 0x000000e30000720c */ /* 0x000fe20003fc6270 */
[----:B------:R-:W-:Y:S01]  /*1e250*/  VIADD R0, R140, 0x28 ;  /* 0x000000288c007836 */ /* 0x000fe20000000000 */
[----:B------:R-:W-:Y:S02]  /*1e260*/  P2R R68, PR, RZ, 0x4 ;  /* 0x00000004ff447803 */ /* 0x000fe40000000000 */
[----:B------:R-:W-:-:S02]  /*1e270*/  LOP3.LUT R69, R2, 0x3c, RZ, 0xc0, !PT ;  /* 0x0000003c02457812 */ /* 0x000fc400078ec0ff */
[----:B------:R-:W-:Y:S02]  /*1e280*/  IADD3 R73, P2, PT, R70, R3, RZ ;  /* 0x0000000346497210 */ /* 0x000fe40007f5e0ff */
[----:B------:R-:W-:Y:S01]  /*1e290*/  ISETP.GE.AND P5, PT, R0, R227, PT ;  /* 0x000000e30000720c */ /* 0x000fe20003fa6270 */
[----:B------:R-:W-:Y:S01]  /*1e2a0*/  VIADD R0, R140, 0x30 ;  /* 0x000000308c007836 */ /* 0x000fe20000000000 */
[----:B------:R-:W-:Y:S02]  /*1e2b0*/  LOP3.LUT R71, R69, 0x40, RZ, 0xfc, !PT ;  /* 0x0000004045477812 */ /* 0x000fe400078efcff */
[----:B------:R-:W-:Y:S01]  /*1e2c0*/  LEA.HI.X.SX32 R3, R3, RZ, 0x1, P2 ;  /* 0x000000ff03037211 */ /* 0x000fe200010f0eff */
[----:B--2---:R-:W-:Y:S08]  /*1e2d0*/  @P3 BRA `(.L_x_2123) ;  /* 0x0000000000183947 */ /* 0x004ff00003800000 */
[----:B------:R-:W-:Y:S02]  /*1e2e0*/  LEA R74, P2, R73, R76, 0x2 ;  /* 0x0000004c494a7211 */ /* 0x000fe400078410ff */
[-C--:B------:R-:W-:Y:S02]  /*1e2f0*/  ISETP.GE.AND P3, PT, R69, R132.reuse, PT ;  /* 0x000000844500720c */ /* 0x080fe40003f66270 */
[----:B------:R-:W-:Y:S02]  /*1e300*/  LEA.HI.X R75, R73, R77, R3, 0x2, P2 ;  /* 0x0000004d494b7211 */ /* 0x000fe400010f1403 */
[----:B------:R-:W-:-:S09]  /*1e310*/  ISETP.GE.AND P2, PT, R71, R132, PT ;  /* 0x000000844700720c */ /* 0x000fd20003f46270 */
[----:B-1----:R2:W-:Y:S04]  /*1e320*/  @!P3 ST.E.128 desc[UR4][R74.64], R64 ;  /* 0x000000404a00b985 */ /* 0x0025e8000c101d04 */
[----:B------:R2:W-:Y:S02]  /*1e330*/  @!P2 ST.E.128 desc[UR4][R74.64+0x100], R32 ;  /* 0x000100204a00a985 */ /* 0x0005e4000c101d04 */
.L_x_2123:
[----:B------:R-:W-:Y:S05]  /*1e340*/  BSYNC.RECONVERGENT B0 ;  /* 0x0000000000007941 */ /* 0x000fea0003800200 */
.L_x_2122:
[----:B------:R-:W-:Y:S01]  /*1e350*/  BSSY.RECONVERGENT B0, `(.L_x_2124) ;  /* 0x000000c000007945 */ /* 0x000fe20003800200 */
[----:B------:R-:W-:Y:S02]  /*1e360*/  ISETP.GE.AND P4, PT, R0, R227, PT ;  /* 0x000000e30000720c */ /* 0x000fe40003f86270 */
[----:B------:R-:W-:Y:S01]  /*1e370*/  IADD3 R140, PT, PT, R140, 0x38, RZ ;  /* 0x000000388c8c7810 */ /* 0x000fe20007ffe0ff */
[----:B------:R-:W-:Y:S05]  /*1e380*/  @P1 BRA `(.L_x_2125) ;  /* 0x0000000000201947 */ /* 0x000fea0003800000 */
[-C--:B------:R-:W-:Y:S02]  /*1e390*/  ISETP.GE.AND P3, PT, R69, R132.reuse, PT ;  /* 0x000000844500720c */ /* 0x080fe40003f66270 */
[----:B------:R-:W-:-:S11]  /*1e3a0*/  ISETP.GE.AND P2, PT, R71, R132, PT ;  /* 0x000000844700720c */ /* 0x000fd60003f46270 */
[----:B-12---:R-:W-:-:S04]  /*1e3b0*/  @!P3 LEA R34, P1, R73, R76, 0x2 ;  /* 0x0000004c4922b211 */ /* 0x006fc800078210ff */
[C---:B------:R-:W-:Y:S02]  /*1e3c0*/  @!P3 LEA.HI.X R35, R73.reuse, R77, R3, 0x2, P1 ;  /* 0x0000004d4923b211 */ /* 0x040fe400008f1403 */
[----:B------:R-:W-:-:S03]  /*1e3d0*/  @!P2 LEA R32, P1, R73, R76, 0x2 ;  /* 0x0000004c4920a211 */ /* 0x000fc600078210ff */
[----:B------:R3:W-:Y:S01]  /*1e3e0*/  @!P3 ST.E.128 desc[UR4][R34.64+0x1000], R60 ;  /* 0x0010003c2200b985 */ /* 0x0007e2000c101d04 */
[----:B------:R-:W-:-:S05]  /*1e3f0*/  @!P2 LEA.HI.X R33, R73, R77, R3, 0x2, P1 ;  /* 0x0000004d4921a211 */ /* 0x000fca00008f1403 */
[----:B------:R3:W-:Y:S04]  /*1e400*/  @!P2 ST.E.128 desc[UR4][R32.64+0x1100], R28 ;  /* 0x0011001c2000a985 */ /* 0x0007e8000c101d04 */
.L_x_2125:
[----:B------:R-:W-:Y:S05]  /*1e410*/  BSYNC.RECONVERGENT B0 ;  /* 0x0000000000007941 */ /* 0x000fea0003800200 */
.L_x_2124:
[----:B------:R-:W-:Y:S01]  /*1e420*/  BSSY.RECONVERGENT B0, `(.L_x_2126) ;  /* 0x000000b000007945 */ /* 0x000fe20003800200 */
[----:B------:R-:W-:-:S03]  /*1e430*/  ISETP.GE.AND P3, PT, R140, R227, PT ;  /* 0x000000e38c00720c */ /* 0x000fc60003f66270 */
[----:B------:R-:W-:Y:S10]  /*1e440*/  @P0 BRA `(.L_x_2127) ;  /* 0x0000000000200947 */ /* 0x000ff40003800000 */
[-C--:B------:R-:W-:Y:S02]  /*1e450*/  ISETP.GE.AND P2, PT, R69, R132.reuse, PT ;  /* 0x000000844500720c */ /* 0x080fe40003f46270 */
[----:B------:R-:W-:-:S11]  /*1e460*/  ISETP.GE.AND P1, PT, R71, R132, PT ;  /* 0x000000844700720c */ /* 0x000fd60003f26270 */
[----:B-1-3--:R-:W-:-:S04]  /*1e470*/  @!P2 LEA R30, P0, R73, R76, 0x2 ;  /* 0x0000004c491ea211 */ /* 0x00afc800078010ff */
[C---:B------:R-:W-:Y:S02]  /*1e480*/  @!P2 LEA.HI.X R31, R73.reuse, R77, R3, 0x2, P0 ;  /* 0x0000004d491fa211 */ /* 0x040fe400000f1403 */
[----:B------:R-:W-:-:S03]  /*1e490*/  @!P1 LEA R28, P0, R73, R76, 0x2 ;  /* 0x0000004c491c9211 */ /* 0x000fc600078010ff */
[----:B------:R4:W-:Y:S01]  /*1e4a0*/  @!P2 ST.E.128 desc[UR4][R30.64+0x2000], R56 ;  /* 0x002000381e00a985 */ /* 0x0009e2000c101d04 */
[----:B------:R-:W-:-:S05]  /*1e4b0*/  @!P1 LEA.HI.X R29, R73, R77, R3, 0x2, P0 ;  /* 0x0000004d491d9211 */ /* 0x000fca00000f1403 */
[----:B------:R4:W-:Y:S04]  /*1e4c0*/  @!P1 ST.E.128 desc[UR4][R28.64+0x2100], R24 ;  /* 0x002100181c009985 */ /* 0x0009e8000c101d04 */
.L_x_2127:
[----:B------:R-:W-:Y:S05]  /*1e4d0*/  BSYNC.RECONVERGENT B0 ;  /* 0x0000000000007941 */ /* 0x000fea0003800200 */
.L_x_2126:
[----:B------:R-:W-:Y:S01]  /*1e4e0*/  ISETP.NE.AND P0, PT, R68, RZ, PT ;  /* 0x000000ff4400720c */ /* 0x000fe20003f05270 */
[----:B------:R-:W-:-:S12]  /*1e4f0*/  BSSY.RECONVERGENT B0, `(.L_x_2128) ;  /* 0x000000a000007945 */ /* 0x000fd80003800200 */
[----:B------:R-:W-:Y:S05]  /*1e500*/  @P0 BRA `(.L_x_2129) ;  /* 0x0000000000200947 */ /* 0x000fea0003800000 */
[-C--:B------:R-:W-:Y:S02]  /*1e510*/  ISETP.GE.AND P2, PT, R69, R132.reuse, PT ;  /* 0x000000844500720c */ /* 0x080fe40003f46270 */
[----:B------:R-:W-:-:S11]  /*1e520*/  ISETP.GE.AND P1, PT, R71, R132, PT ;  /* 0x000000844700720c */ /* 0x000fd60003f26270 */
[----:B-1--4-:R-:W-:-:S04]  /*1e530*/  @!P2 LEA R26, P0, R73, R76, 0x2 ;  /* 0x0000004c491aa211 */ /* 0x012fc800078010ff */
[C---:B------:R-:W-:Y:S02]  /*1e540*/  @!P2 LEA.HI.X R27, R73.reuse, R77, R3, 0x2, P0 ;  /* 0x0000004d491ba211 */ /* 0x040fe400000f1403 */
[----:B------:R-:W-:-:S03]  /*1e550*/  @!P1 LEA R24, P0, R73, R76, 0x2 ;  /* 0x0000004c49189211 */ /* 0x000fc600078010ff */
[----:B------:R1:W-:Y:S01]  /*1e560*/  @!P2 ST.E.128 desc[UR4][R26.64+0x3000], R52 ;  /* 0x003000341a00a985 */ /* 0x0003e2000c101d04 */
[----:B------:R-:W-:-:S05]  /*1e570*/  @!P1 LEA.HI.X R25, R73, R77, R3, 0x2, P0 ;  /* 0x0000004d49199211 */ /* 0x000fca00000f1403 */
[----:B------:R1:W-:Y:S04]  /*1e580*/  @!P1 ST.E.128 desc[UR4][R24.64+0x3100], R20 ;  /* 0x0031001418009985 */ /* 0x0003e8000c101d04 */
.L_x_2129:
[----:B------:R-:W-:Y:S05]  /*1e590*/  BSYNC.RECONVERGENT B0 ;  /* 0x0000000000007941 */ /* 0x000fea0003800200 */
.L_x_2128:
[----:B------:R-:W-:Y:S04]  /*1e5a0*/  BSSY.RECONVERGENT B0, `(.L_x_2130) ;  /* 0x000000a000007945 */ /* 0x000fe80003800200 */
[----:B------:R-:W-:Y:S05]  /*1e5b0*/  @P6 BRA `(.L_x_2131) ;  /* 0x0000000000206947 */ /* 0x000fea0003800000 */
[-C--:B------:R-:W-:Y:S02]  /*1e5c0*/  ISETP.GE.AND P6, PT, R69, R132.reuse, PT ;  /* 0x000000844500720c */ /* 0x080fe40003fc6270 */
[----:B------:R-:W-:-:S11]  /*1e5d0*/  ISETP.GE.AND P1, PT, R71, R132, PT ;  /* 0x000000844700720c */ /* 0x000fd60003f26270 */
[CC--:B-1----:R-:W-:Y:S02]  /*1e5e0*/  @!P6 LEA R22, P2, R73.reuse, R76.reuse, 0x2 ;  /* 0x0000004c4916e211 */ /* 0x0c2fe400078410ff */
[C---:B------:R-:W-:Y:S02]  /*1e5f0*/  @!P1 LEA R20, P0, R73.reuse, R76, 0x2 ;  /* 0x0000004c49149211 */ /* 0x040fe400078010ff */
[CCC-:B------:R-:W-:Y:S02]  /*1e600*/  @!P6 LEA.HI.X R23, R73.reuse, R77.reuse, R3.reuse, 0x2, P2 ;  /* 0x0000004d4917e211 */ /* 0x1c0fe400010f1403 */
[----:B------:R-:W-:-:S03]  /*1e610*/  @!P1 LEA.HI.X R21, R73, R77, R3, 0x2, P0 ;  /* 0x0000004d49159211 */ /* 0x000fc600000f1403 */
[----:B------:R1:W-:Y:S04]  /*1e620*/  @!P6 ST.E.128 desc[UR4][R22.64+0x4000], R48 ;  /* 0x004000301600e985 */ /* 0x0003e8000c101d04 */
[----:B------:R1:W-:Y:S02]  /*1e630*/  @!P1 ST.E.128 desc[UR4][R20.64+0x4100], R16 ;  /* 0x0041001014009985 */ /* 0x0003e4000c101d04 */
.L_x_2131:
[----:B------:R-:W-:Y:S05]  /*1e640*/  BSYNC.RECONVERGENT B0 ;  /* 0x0000000000007941 */ /* 0x000fea0003800200 */
.L_x_2130:
        /* <DEDUP_REMOVED lines=10> */
.L_x_2133:
[----:B------:R-:W-:Y:S05]  /*1e6f0*/  BSYNC.RECONVERGENT B0 ;  /* 0x0000000000007941 */ /* 0x000fea0003800200 */
.L_x_2132:
        /* <DEDUP_REMOVED lines=10> */
.L_x_2135:
[----:B------:R-:W-:Y:S05]  /*1e7a0*/  BSYNC.RECONVERGENT B0 ;  /* 0x0000000000007941 */ /* 0x000fea0003800200 */
.L_x_2134:
[----:B------:R-:W-:-:S04]  /*1e7b0*/  MOV R227, 0x0 ;  /* 0x0000000000e37802 */ /* 0x000fc80000000f00 */
[----:B-1234-:R-:W-:Y:S05]  /*1e7c0*/  @P3 RET.REL.NODEC R226 `(_ZN5flash24flash_fwd_splitkv_kernelI23Flash_fwd_kernel_traitsILi128ELi64ELi128ELi4ELb0ELb0EN7cutlass10bfloat16_tE19Flash_kernel_traitsILi128ELi64ELi128ELi4ES3_EELb0ELb0ELb0ELb0ELb0ELb1ELb1ELb1EEEvNS_16Flash_fwd_paramsE) ;  /* 0xfffffe18e20c3950 */ /* 0x01efea0003c3ffff */
[-C--:B------:R-:W-:Y:S01]  /*1e7d0*/  ISETP.GE.AND P2, PT, R69, R132.reuse, PT ;  /* 0x000000844500720c */ /* 0x080fe20003f46270 */
[----:B------:R-:W-:Y:S01]  /*1e7e0*/  IMAD.MOV.U32 R227, RZ, RZ, 0x0 ;  /* 0x00000000ffe37424 */ /* 0x000fe200078e00ff */
[----:B------:R-:W-:-:S11]  /*1e7f0*/  ISETP.GE.AND P0, PT, R71, R132, PT ;  /* 0x000000844700720c */ /* 0x000fd60003f06270 */
[----:B------:R-:W-:-:S04]  /*1e800*/  @!P2 LEA R8, P1, R73, R76, 0x2 ;  /* 0x0000004c4908a211 */ /* 0x000fc800078210ff */
[----:B------:R-:W-:-:S05]  /*1e810*/  @!P2 LEA.HI.X R9, R73, R77, R3, 0x2, P1 ;  /* 0x0000004d4909a211 */ /* 0x000fca00008f1403 */
[----:B------:R1:W-:Y:S02]  /*1e820*/  @!P2 ST.E.128 desc[UR4][R8.64+0x7000], R36 ;  /* 0x007000240800a985 */ /* 0x0003e4000c101d04 */
[----:B-1----:R-:W-:Y:S05]  /*1e830*/  @P0 RET.REL.NODEC R226 `(_ZN5flash24flash_fwd_splitkv_kernelI23Flash_fwd_kernel_traitsILi128ELi64ELi128ELi4ELb0ELb0EN7cutlass10bfloat16_tE19Flash_kernel_traitsILi128ELi64ELi128ELi4ES3_EELb0ELb0ELb0ELb0ELb0ELb1ELb1ELb1EEEvNS_16Flash_fwd_paramsE) ;  /* 0xfffffe14e2f00950 */ /* 0x002fea0003c3ffff */
[----:B------:R-:W-:Y:S01]  /*1e840*/  LEA R2, P0, R73, R76, 0x2 ;  /* 0x0000004c49027211 */ /* 0x000fe200078010ff */
[----:B------:R-:W-:-:S03]  /*1e850*/  IMAD.MOV.U32 R227, RZ, RZ, 0x0 ;  /* 0x00000000ffe37424 */ /* 0x000fc600078e00ff */
[----:B------:R-:W-:-:S05]  /*1e860*/  LEA.HI.X R3, R73, R77, R3, 0x2, P0 ;  /* 0x0000004d49037211 */ /* 0x000fca00000f1403 */
[----:B------:R1:W-:Y:S02]  /*1e870*/  ST.E.128 desc[UR4][R2.64+0x7100], R4 ;  /* 0x0071000402007985 */ /* 0x0003e4000c101d04 */
[----:B-1----:R-:W-:Y:S05]  /*1e880*/  RET.REL.NODEC R226 `(_ZN5flash24flash_fwd_splitkv_kernelI23Flash_fwd_kernel_traitsILi128ELi64ELi128ELi4ELb0ELb0EN7cutlass10bfloat16_tE19Flash_kernel_traitsILi128ELi64ELi128ELi4ES3_EELb0ELb0ELb0ELb0ELb0ELb1ELb1ELb1EEEvNS_16Flash_fwd_paramsE) ;  /* 0xfffffe14e2dc7950 */ /* 0x002fea0003c3ffff */
.L_x_2119:
[----:B------:R-:W-:Y:S01]  /*1e890*/  MOV R5, 0x2 ;  /* 0x0000000200057802 */ /* 0x000fe20000000f00 */
[----:B------:R-:W-:Y:S01]  /*1e8a0*/  IMAD.MOV.U32 R4, RZ, RZ, -0x1 ;  /* 0xffffffffff047424 */ /* 0x000fe200078e00ff */
[----:B------:R-:W-:-:S07]  /*1e8b0*/  MOV R0, 0x1f ;  /* 0x0000001f00007802 */ /* 0x000fce0000000f00 */
[----:B-1---5:R-:W-:Y:S05]  /*1e8c0*/  WARPSYNC.COLLECTIVE R4, `(.L_x_2136) ;  /* 0x0000000004087348 */ /* 0x022fea0003c00000 */
[----:B------:R2:W3:Y:S02]  /*1e8d0*/  SHFL.BFLY P0, R9, R241, R5, R0 ;  /* 0x0c000005f1097389 */ /* 0x0004e40000000000 */
[----:B-123-5:R-:W-:Y:S05]  /*1e8e0*/  ENDCOLLECTIVE ;  /* 0x000000000000791b */ /* 0x02efea0003800000 */
.L_x_2136:
[----:B------:R-:W-:Y:S02]  /*1e8f0*/  MOV R6, R9 ;  /* 0x0000000900067202 */ /* 0x000fe40000000f00 */
[----:B------:R-:W-:-:S03]  /*1e900*/  MOV R5, 0x1 ;  /* 0x0000000100057802 */ /* 0x000fc60000000f00 */
[----:B------:R-:W-:-:S04]  /*1e910*/  FADD.FTZ R7, R6, R241 ;  /* 0x000000f106077221 */ /* 0x000fc80000010000 */
[----:B------:R-:W-:-:S07]  /*1e920*/  IMAD.MOV.U32 R241, RZ, RZ, R7 ;  /* 0x000000fffff17224 */ /* 0x000fce00078e0007 */
[----:B------:R-:W-:Y:S05]  /*1e930*/  WARPSYNC.COLLECTIVE R4, `(.L_x_2137) ;  /* 0x0000000004087348 */ /* 0x000fea0003c00000 */
[----:B------:R1:W2:Y:S02]  /*1e940*/  SHFL.BFLY P0, R9, R241, R5, R0 ;  /* 0x0c000005f1097389 */ /* 0x0002a40000000000 */
[----:B-12---:R-:W-:Y:S05]  /*1e950*/  ENDCOLLECTIVE ;  /* 0x000000000000791b */ /* 0x006fea0003800000 */
.L_x_2137:
[----:B------:R-:W-:Y:S01]  /*1e960*/  MOV R241, R239 ;  /* 0x000000ef00f17202 */ /* 0x000fe20000000f00 */
[----:B------:R-:W-:Y:S01]  /*1e970*/  IMAD.MOV.U32 R6, RZ, RZ, R9 ;  /* 0x000000ffff067224 */ /* 0x000fe200078e0009 */
[----:B------:R-:W-:-:S03]  /*1e980*/  MOV R5, 0x2 ;  /* 0x0000000200057802 */ /* 0x000fc60000000f00 */
[----:B------:R-:W-:-:S07]  /*1e990*/  FADD.FTZ R12, R7, R6 ;  /* 0x00000006070c7221 */ /* 0x000fce0000010000 */
[----:B------:R-:W-:Y:S05]  /*1e9a0*/  WARPSYNC.COLLECTIVE R4, `(.L_x_2138) ;  /* 0x0000000004087348 */ /* 0x000fea0003c00000 */
[----:B------:R1:W2:Y:S02]  /*1e9b0*/  SHFL.BFLY P0, R9, R241, R5, R0 ;  /* 0x0c000005f1097389 */ /* 0x0002a40000000000 */
[----:B-12---:R-:W-:Y:S05]  /*1e9c0*/  ENDCOLLECTIVE ;  /* 0x000000000000791b */ /* 0x006fea0003800000 */
.L_x_2138:
[----:B------:R-:W-:Y:S01]  /*1e9d0*/  FADD.FTZ R8, R9, R239 ;  /* 0x000000ef09087221 */ /* 0x000fe20000010000 */
[----:B------:R-:W-:-:S03]  /*1e9e0*/  MOV R5, 0x1 ;  /* 0x0000000100057802 */ /* 0x000fc60000000f00 */
[----:B------:R-:W-:-:S07]  /*1e9f0*/  IMAD.MOV.U32 R241, RZ, RZ, R8 ;  /* 0x000000fffff17224 */ /* 0x000fce00078e0008 */
[----:B------:R-:W-:Y:S05]  /*1ea00*/  WARPSYNC.COLLECTIVE R4, `(.L_x_2139) ;  /* 0x0000000004087348 */ /* 0x000fea0003c00000 */
[----:B------:R1:W2:Y:S02]  /*1ea10*/  SHFL.BFLY P0, R9, R241, R5, R0 ;  /* 0x0c000005f1097389 */ /* 0x0002a40000000000 */
[----:B-12---:R-:W-:Y:S05]  /*1ea20*/  ENDCOLLECTIVE ;  /* 0x000000000000791b */ /* 0x006fea0003800000 */
.L_x_2139:
[----:B------:R-:W-:Y:S01]  /*1ea30*/  MOV R13, R9 ;  /* 0x00000009000d7202 */ /* 0x000fe20000000f00 */
[----:B------:R-:W-:Y:S06]  /*1ea40*/  BRA `(.L_x_2140) ;  /* 0xffffffe800ec7947 */ /* 0x000fec000383ffff */
.L_x_2141:
        /* <DEDUP_REMOVED lines=11> */
.L_x_14873:


//--------------------- .text._ZN5flash24flash_fwd_splitkv_kernelI23Flash_fwd_kernel_traitsILi128ELi64ELi128ELi4ELb0ELb0EN7cutlass10bfloat16_tE19Flash_kernel_traitsILi128ELi64ELi128ELi4ES3_EELb0ELb1ELb0ELb0ELb0ELb0ELb0ELb0EEEvNS_16Flash_fwd_paramsE --------------------------
	.section	.text._ZN5flash24flash_fwd_splitkv_kernelI23Flash_fwd_kernel_traitsILi128ELi64ELi128ELi4ELb0ELb0EN7cutlass10bfloat16_tE19Flash_kernel_traitsILi128ELi64ELi128ELi4ES3_EELb0ELb1ELb0ELb0ELb0ELb0ELb0ELb0EEEvNS_16Flash_fwd_paramsE,"ax",@progbits
	.align	128
        .global         _ZN5flash24flash_fwd_splitkv_kernelI23Flash_fwd_kernel_traitsILi128ELi64ELi128ELi4ELb0ELb0EN7cutlass10bfloat16_tE19Flash_kernel_traitsILi128ELi64ELi128ELi4ES3_EELb0ELb1ELb0ELb0ELb0ELb0ELb0ELb0EEEvNS_16Flash_fwd_paramsE
        .type           _ZN5flash24flash_fwd_splitkv_kernelI23Flash_fwd_kernel_traitsILi128ELi64ELi128ELi4ELb0ELb0EN7cutlass10bfloat16_tE19Flash_kernel_traitsILi128ELi64ELi128ELi4ES3_EELb0ELb1ELb0ELb0ELb0ELb0ELb0ELb0EEEvNS_16Flash_fwd_paramsE,@function
        .size           _ZN5flash24flash_fwd_splitkv_kernelI23Flash_fwd_kernel_traitsILi128ELi64ELi128ELi4ELb0ELb0EN7cutlass10bfloat16_tE19Flash_kernel_traitsILi128ELi64ELi128ELi4ES3_EELb0ELb1ELb0ELb0ELb0ELb0ELb0ELb0EEEvNS_16Flash_fwd_paramsE,(.L_x_14874 - _ZN5flash24flash_fwd_splitkv_kernelI23Flash_fwd_kernel_traitsILi128ELi64ELi128ELi4ELb0ELb0EN7cutlass10bfloat16_tE19Flash_kernel_traitsILi128ELi64ELi128ELi4ES3_EELb0ELb1ELb0ELb0ELb0ELb0ELb0ELb0EEEvNS_16Flash_fwd_paramsE)
        .other          _ZN5flash24flash_fwd_splitkv_kernelI23Flash_fwd_kernel_traitsILi128ELi64ELi128ELi4ELb0ELb0EN7cutlass10bfloat16_tE19Flash_kernel_traitsILi128ELi64ELi128ELi4ES3_EELb0ELb1ELb0ELb0ELb0ELb0ELb0ELb0EEEvNS_16Flash_fwd_paramsE,@"STO_CUDA_ENTRY STV_DEFAULT"
_ZN5flash24flash_fwd_splitkv_kernelI23Flash_fwd_kernel_traitsILi128ELi64ELi128ELi4ELb0ELb0EN7cutlass10bfloat16_tE19Flash_kernel_traitsILi128ELi64ELi128ELi4ES3_EELb0ELb1ELb0ELb0ELb0ELb0ELb0ELb0EEEvNS_16Flash_fwd_paramsE:
.text._ZN5flash24flash_fwd_splitkv_kernelI23Flash_fwd_kernel_traitsILi128ELi64ELi128ELi4ELb0ELb0EN7cutlass10bfloat16_tE19Flash_kernel_traitsILi128ELi64ELi128ELi4ES3_EELb0ELb1ELb0ELb0ELb0ELb0ELb0ELb0EEEvNS_16Flash_fwd_paramsE:
[----:B------:R-:W-:Y:S01]  /*0000*/  LDC R1, c[0x0][0x37c] ;  /* 0x0000df00ff017b82 */ /* 0x000fe20000000800 */
[----:B------:R-:W1:Y:S07]  /*0010*/  S2R R223, SR_CTAID.X ;  /* 0x0000000000df7919 */ /* 0x000e6e0000002500 */
[----:B------:R-:W2:Y:S01]  /*0020*/  LDC.64 R2, c[0x0][0x348] ;  /* 0x0000d200ff027b82 */ /* 0x000ea20000000a00 */
[----:B------:R-:W-:Y:S01]  /*0030*/  BSSY.RECONVERGENT B3, `(.L_x_2142) ;  /* 0x0000005000037945 */ /* 0x000fe20003800200 */
[----:B------:R-:W-:Y:S01]  /*0040*/  MOV R220, 0x80 ;  /* 0x0000008000dc7802 */ /* 0x000fe20000000f00 */
[----:B------:R-:W3:Y:S01]  /*0050*/  S2R R222, SR_CTAID.Y ;  /* 0x0000000000de7919 */ /* 0x000ee20000002600 */
[----:B------:R-:W4:Y:S05]  /*0060*/  S2R R221, SR_CTAID.Z ;  /* 0x0000000000dd7919 */ /* 0x000f2a0000002700 */
[----:B-1234-:R-:W-:Y:S05]  /*0070*/  CALL.REL.NOINC `($_ZN5flash24flash_fwd_splitkv_kernelI23Flash_fwd_kernel_traitsILi128ELi64ELi128ELi4ELb0ELb0EN7cutlass10bfloat16_tE19Flash_kernel_traitsILi128ELi64ELi128ELi4ES3_EELb0ELb1ELb0ELb0ELb0ELb0ELb0ELb0EEEvNS_16Flash_fwd_paramsE$_ZN5flash30compute_attn_1rowblock_splitkvI23Flash_fwd_kernel_traitsILi128ELi64ELi128ELi4ELb0ELb0EN7cutlass10bfloat16_tE19Flash_kernel_traitsILi128ELi64ELi128ELi4ES3_EELb0ELb1ELb0ELb0ELb0ELb0ELb0ELb0ENS_16Flash_fwd_paramsEEEvRKT8_iiiii) ;  /* 0x0000000000087944 */ /* 0x01efea0003c00000 */
[----:B------:R-:W-:Y:S05]  /*0080*/  BSYNC.RECONVERGENT B3 ;  /* 0x0000000000037941 */ /* 0x000fea0003800200 */
.L_x_2142:
[----:B------:R-:W-:Y:S05]  /*0090*/  EXIT ;  /* 0x000000000000794d */ /* 0x000fea0003800000 */
        .type           $_ZN5flash24flash_fwd_splitkv_kernelI23Flash_fwd_kernel_traitsILi128ELi64ELi128ELi4ELb0ELb0EN7cutlass10bfloat16_tE19Flash_kernel_traitsILi128ELi64ELi128ELi4ES3_EELb0ELb1ELb0ELb0ELb0ELb0ELb0ELb0EEEvNS_16Flash_fwd_paramsE$_ZN5flash30compute_attn_1rowblock_splitkvI23Flash_fwd_kernel_traitsILi128ELi64ELi128ELi4ELb0ELb0EN7cutlass10bfloat16_tE19Flash_kernel_traitsILi128ELi64ELi128ELi4ES3_EELb0ELb1ELb0ELb0ELb0ELb0ELb0ELb0ENS_16Flash_fwd_paramsEEEvRKT8_iiiii,@function
        .size           $_ZN5flash24flash_fwd_splitkv_kernelI23Flash_fwd_kernel_traitsILi128ELi64ELi128ELi4ELb0ELb0EN7cutlass10bfloat16_tE19Flash_kernel_traitsILi128ELi64ELi128ELi4ES3_EELb0ELb1ELb0ELb0ELb0ELb0ELb0ELb0EEEvNS_16Flash_fwd_paramsE$_ZN5flash30compute_attn_1rowblock_splitkvI23Flash_fwd_kernel_traitsILi128ELi64ELi128ELi4ELb0ELb0EN7cutlass10bfloat16_tE19Flash_kernel_traitsILi128ELi64ELi128ELi4ES3_EELb0ELb1ELb0ELb0ELb0ELb0ELb0ELb0ENS_16Flash_fwd_paramsEEEvRKT8_iiiii,(.L_x_14874 - $_ZN5flash24flash_fwd_splitkv_kernelI23Flash_fwd_kernel_traitsILi128ELi64ELi128ELi4ELb0ELb0EN7cutlass10bfloat16_tE19Flash_kernel_traitsILi128ELi64ELi128ELi4ES3_EELb0ELb1ELb0ELb0ELb0ELb0ELb0ELb0EEEvNS_16Flash_fwd_paramsE$_ZN5flash30compute_attn_1rowblock_splitkvI23Flash_fwd_kernel_traitsILi128ELi64ELi128ELi4ELb0ELb0EN7cutlass10bfloat16_tE19Flash_kernel_traitsILi128ELi64ELi128ELi4ES3_EELb0ELb1ELb0ELb0ELb0ELb0ELb0ELb0ENS_16Flash_fwd_paramsEEEvRKT8_iiiii)
$_ZN5flash24flash_fwd_splitkv_kernelI23Flash_fwd_kernel_traitsILi128ELi64ELi128ELi4ELb0ELb0EN7cutlass10bfloat16_tE19Flash_kernel_traitsILi128ELi64ELi128ELi4ES3_EELb0ELb1ELb0ELb0ELb0ELb0ELb0ELb0EEEvNS_16Flash_fwd_paramsE$_ZN5flash30compute_attn_1rowblock_splitkvI23Flash_fwd_kernel_traitsILi128ELi64ELi128ELi4ELb0ELb0EN7cutlass10bfloat16_tE19Flash_kernel_traitsILi128ELi64ELi128ELi4ES3_EELb0ELb1ELb0ELb0ELb0ELb0ELb0ELb0ENS_16Flash_fwd_paramsEEEvRKT8_iiiii:
        /* <DEDUP_REMOVED lines=38> */
.L_x_2144:
[----:B------:R-:W-:Y:S05]  /*0300*/  BSYNC.RECONVERGENT B0 ;  /* 0x0000000000007941 */ /* 0x000fea0003800200 */
.L_x_2143:
[----:B------:R-:W-:Y:S04]  /*0310*/  BSSY.RECONVERGENT B0, `(.L_x_2145) ;  /* 0x0000007000007945 */ /* 0x000fe80003800200 */
[----:B------:R-:W-:Y:S05]  /*0320*/  @!P3 BRA `(.L_x_2146) ;  /* 0x000000000014b947 */ /* 0x000fea0003800000 */
[----:B-----5:R-:W3:Y:S02]  /*0330*/  LD.E.U8 R6, desc[UR4][R2.64+0x1b2] ;  /* 0x0001b20402067980 */ /* 0x020ee4000c101100 */
[----:B---3--:R-:W-:-:S13]  /*0340*/  ISETP.NE.AND P1, PT, R6, RZ, PT ;  /* 0x000000ff0600720c */ /* 0x008fda0003f25270 */
[----:B------:R-:W3:Y:S02]  /*0350*/  @P1 LD.E R7, desc[UR4][R10.64+0x4] ;  /* 0x000004040a071980 */ /* 0x000ee4000c101900 */
[----:B---3--:R-:W-:-:S06]  /*0360*/  @P1 IADD3 R6, PT, PT, R7, -R14, RZ ;  /* 0x8000000e07061210 */ /* 0x008fcc0007ffe0ff */
[----:B------:R3:W5:Y:S02]  /*0370*/  @!P1 LD.E R6, desc[UR4][R10.64] ;  /* 0x000000040a069980 */ /* 0x000764000c101900 */
.L_x_2146:
[----:B------:R-:W-:Y:S05]  /*0380*/  BSYNC.RECONVERGENT B0 ;  /* 0x0000000000007941 */ /* 0x000fea0003800200 */
.L_x_2145:
        /* <DEDUP_REMOVED lines=8> */
.L_x_2148:
[----:B------:R-:W4:Y:S01]  /*0410*/  LD.E.64 R8, desc[UR4][R2.64+0x108] ;  /* 0x0001080402087980 */ /* 0x000f22000c101b00 */
[----:B------:R-:W-:Y:S01]  /*0420*/  BSSY.RECONVERGENT B0, `(.L_x_2150) ;  /* 0x0000006000007945 */ /* 0x000fe20003800200 */
[----:B------:R-:W-:Y:S01]  /*0430*/  IMAD.MOV.U32 R35, RZ, RZ, RZ ;  /* 0x000000ffff237224 */ /* 0x000fe200078e00ff */
[----:B----4-:R-:W-:-:S04]  /*0440*/  ISETP.NE.U32.AND P0, PT, R8, RZ, PT ;  /* 0x000000ff0800720c */ /* 0x010fc80003f05070 */
[----:B------:R-:W-:-:S13]  /*0450*/  ISETP.NE.AND.EX P0, PT, R9, RZ, PT, P0 ;  /* 0x000000ff0900720c */ /* 0x000fda0003f05300 */
[----:B------:R-:W-:Y:S05]  /*0460*/  @!P0 BRA `(.L_x_2151) ;  /* 0x0000000000048947 */ /* 0x000fea0003800000 */
[----:B------:R4:W5:Y:S02]  /*0470*/  LD.E R35, desc[UR4][R2.64+0xbc] ;  /* 0x0000bc0402237980 */ /* 0x000964000c101900 */
.L_x_2151:
[----:B------:R-:W-:Y:S05]  /*0480*/  BSYNC.RECONVERGENT B0 ;  /* 0x0000000000007941 */ /* 0x000fea0003800200 */
.L_x_2150:
[----:B-----5:R-:W-:Y:S02]  /*0490*/  IADD3 R35, PT, PT, R35, R6, -R13 ;  /* 0x0000000623237210 */ /* 0x020fe40007ffe80d */
.L_x_2149:
[----:B------:R-:W-:Y:S05]  /*04a0*/  BSYNC.RECONVERGENT B1 ;  /* 0x0000000000017941 */ /* 0x000fea0003800200 */
.L_x_2147:
[----:B------:R-:W-:Y:S01]  /*04b0*/  IMAD.SHL.U32 R7, R223, 0x40, RZ ;  /* 0x00000040df077824 */ /* 0x000fe200078e00ff */
[----:B------:R-:W-:Y:S01]  /*04c0*/  MOV R8, R220 ;  /* 0x000000dc00087202 */ /* 0x000fe20000000f00 */
[----:B------:R-:W-:-:S03]  /*04d0*/  IMAD.MOV.U32 R9, RZ, RZ, 0x0 ;  /* 0x00000000ff097424 */ /* 0x000fc600078e00ff */
[----:B------:R-:W-:-:S13]  /*04e0*/  ISETP.GT.AND P0, PT, R128, R7, PT ;  /* 0x000000078000720c */ /* 0x000fda0003f04270 */
[----:B-1234-:R-:W-:Y:S05]  /*04f0*/  @!P0 RET.REL.NODEC R8 `(_ZN5flash24flash_fwd_splitkv_kernelI23Flash_fwd_kernel_traitsILi128ELi64ELi128ELi4ELb0ELb0EN7cutlass10bfloat16_tE19Flash_kernel_traitsILi128ELi64ELi128ELi4ES3_EELb0ELb1ELb0ELb0ELb0ELb0ELb0ELb0EEEvNS_16Flash_fwd_paramsE) ;  /* 0xfffffff808c08950 */ /* 0x01efea0003c3ffff */
[----:B------:R-:W2:Y:S04]  /*0500*/  LD.E R8, desc[UR4][R2.64+0x188] ;  /* 0x0001880402087980 */ /* 0x000ea8000c101900 */
[----:B------:R-:W3:Y:S04]  /*0510*/  LD.E R5, desc[UR4][R2.64+0x184] ;  /* 0x0001840402057980 */ /* 0x000ee8000c101900 */
[----:B------:R-:W4:Y:S01]  /*0520*/  LD.E R15, desc[UR4][R2.64+0xb8] ;  /* 0x0000b804020f7980 */ /* 0x000f22000c101900 */
[----:B------:R-:W-:Y:S02]  /*0530*/  VIADD R9, R35, 0x7f ;  /* 0x0000007f23097836 */ /* 0x000fe40000000000 */
[--C-:B------:R-:W-:Y:S01]  /*0540*/  IMAD R6, R223, 0x40, -R128.reuse ;  /* 0x00000040df067824 */ /* 0x100fe200078e0a80 */
[----:B------:R-:W1:Y:S04]  /*0550*/  S2R R197, SR_TID.X ;  /* 0x0000000000c57919 */ /* 0x000e680000002100 */
[----:B--2---:R-:W-:Y:S01]  /*0560*/  IADD3 R6, PT, PT, R8, R6, R9 ;  /* 0x0000000608067210 */ /* 0x004fe20007ffe009 */
[----:B---3--:R-:W-:-:S04]  /*0570*/  IMAD.IADD R8, R5, 0x1, R128 ;  /* 0x0000000105087824 */ /* 0x008fc800078e0280 */
[----:B------:R-:W-:Y:S02]  /*0580*/  VIADD R6, R6, 0x40 ;  /* 0x0000004006067836 */ /* 0x000fe40000000000 */
[----:B----4-:R-:W-:Y:S01]  /*0590*/  VIADD R15, R15, 0x7f ;  /* 0x0000007f0f0f7836 */ /* 0x010fe20000000000 */
[----:B------:R-:W-:Y:S02]  /*05a0*/  IADD3 R11, PT, PT, -R8, R7, R35 ;  /* 0x00000007080b7210 */ /* 0x000fe40007ffe123 */
[----:B------:R-:W-:Y:S02]  /*05b0*/  SHF.R.S32.HI R8, RZ, 0x1f, R9 ;  /* 0x0000001fff087819 */ /* 0x000fe40000011409 */
[----:B------:R-:W-:Y:S02]  /*05c0*/  SHF.R.S32.HI R12, RZ, 0x1f, R15 ;  /* 0x0000001fff0c7819 */ /* 0x000fe4000001140f */
[----:B------:R-:W-:Y:S02]  /*05d0*/  SHF.R.S32.HI R5, RZ, 0x1f, R6 ;  /* 0x0000001fff057819 */ /* 0x000fe40000011406 */
[----:B------:R-:W-:-:S02]  /*05e0*/  SHF.R.S32.HI R10, RZ, 0x1f, R11 ;  /* 0x0000001fff0a7819 */ /* 0x000fc4000001140b */
[----:B------:R-:W-:Y:S02]  /*05f0*/  LEA.HI R8, R8, R9, RZ, 0x7 ;  /* 0x0000000908087211 */ /* 0x000fe400078f38ff */
[----:B------:R-:W-:Y:S02]  /*0600*/  LEA.HI R12, R12, R15, RZ, 0x7 ;  /* 0x0000000f0c0c7211 */ /* 0x000fe400078f38ff */
[----:B------:R-:W-:Y:S02]  /*0610*/  LEA.HI R5, R5, R6, RZ, 0x7 ;  /* 0x0000000605057211 */ /* 0x000fe400078f38ff */
[----:B------:R-:W-:Y:S02]  /*0620*/  LEA.HI R10, R10, R11, RZ, 0x7 ;  /* 0x0000000b0a0a7211 */ /* 0x000fe400078f38ff */
[----:B------:R-:W-:Y:S02]  /*0630*/  SHF.R.S32.HI R8, RZ, 0x7, R8 ;  /* 0x00000007ff087819 */ /* 0x000fe40000011408 */
[----:B------:R-:W-:-:S02]  /*0640*/  SHF.R.S32.HI R9, RZ, 0x7, R12 ;  /* 0x00000007ff097819 */ /* 0x000fc4000001140c */
[----:B------:R-:W-:Y:S02]  /*0650*/  SHF.R.S32.HI R5, RZ, 0x7, R5 ;  /* 0x00000007ff057819 */ /* 0x000fe40000011405 */
[----:B------:R-:W-:Y:S02]  /*0660*/  SHF.R.S32.HI R10, RZ, 0x7, R10 ;  /* 0x00000007ff0a7819 */ /* 0x000fe4000001140a */
[----:B------:R-:W-:Y:S02]  /*0670*/  VIMNMX3 R132, R9, R8, R5, PT ;  /* 0x000000080984720f */ /* 0x000fe40003800105 */
[----:B------:R-:W-:-:S04]  /*0680*/  VIMNMX R214, PT, PT, RZ, R10, !PT ;  /* 0x0000000affd67248 */ /* 0x000fc80007fe0100 */
[----:B------:R-:W-:-:S13]  /*0690*/  ISETP.GE.AND P0, PT, R214, R132, PT ;  /* 0x00000084d600720c */ /* 0x000fda0003f06270 */
[----:B-1----:R-:W-:Y:S05]  /*06a0*/  @!P0 BRA `(.L_x_2152) ;  /* 0x0000000400f08947 */ /* 0x002fea0003800000 */
        /* <DEDUP_REMOVED lines=9> */
[----:B------:R-:W-:Y:S01]  /*0740*/  SHF.R.U32.HI R197, RZ, 0x3, R197 ;  /* 0x00000003ffc57819 */ /* 0x000fe200000116c5 */
[----:B------:R-:W5:Y:S01]  /*0750*/  LD.E.64 R8, desc[UR4][R2.64+0xa0] ;  /* 0x0000a00402087980 */ /* 0x000f62000c101b00 */
[----:B------:R-:W-:-:S03]  /*0760*/  IADD3 R128, PT, PT, -R7, R128, RZ ;  /* 0x0000008007807210 */ /* 0x000fc60007ffe1ff */
[----:B------:R-:W5:Y:S01]  /*0770*/  LD.E R4, desc[UR4][R2.64+0xc0] ;  /* 0x0000c00402047980 */ /* 0x000f62000c101900 */
[----:B------:R-:W-:-:S03]  /*0780*/  ISETP.GE.AND P2, PT, R197, R128, PT ;  /* 0x00000080c500720c */ /* 0x000fc60003f46270 */
[----:B------:R2:W5:Y:S01]  /*0790*/  LD.E.64 R16, desc[UR4][R2.64+0x70] ;  /* 0x0000700402107980 */ /* 0x000562000c101b00 */
[----:B------:R-:W-:Y:S01]  /*07a0*/  ISETP.NE.AND P6, PT, R12, RZ, PT ;  /* 0x000000ff0c00720c */ /* 0x000fe20003fc5270 */
[----:B------:R-:W-:Y:S01]  /*07b0*/  BSSY.RECONVERGENT B0, `(.L_x_2153) ;  /* 0x0000021000007945 */ /* 0x000fe20003800200 */
[----:B--2---:R-:W-:Y:S02]  /*07c0*/  IMAD R3, R11, R7, RZ ;  /* 0x000000070b037224 */ /* 0x004fe400078e02ff */
[----:B----4-:R-:W-:-:S04]  /*07d0*/  @!P0 IMAD.WIDE.U32 R18, R14, R222, RZ ;  /* 0x000000de0e128225 */ /* 0x010fc800078e00ff */
[----:B------:R-:W-:Y:S02]  /*07e0*/  @!P0 IMAD R6, R15, R222, RZ ;  /* 0x000000de0f068224 */ /* 0x000fe400078e02ff */
[-C--:B------:R-:W-:Y:S02]  /*07f0*/  @P0 IMAD R15, R11, R228.reuse, RZ ;  /* 0x000000e40b0f0224 */ /* 0x080fe400078e02ff */
[----:B------:R-:W-:Y:S01]  /*0800*/  @P0 IMAD.WIDE.U32 R228, R10, R228, RZ ;  /* 0x000000e40ae40225 */ /* 0x000fe200078e00ff */
[----:B------:R-:W-:-:S03]  /*0810*/  @!P0 IADD3 R6, PT, PT, R19, R6, RZ ;  /* 0x0000000613068210 */ /* 0x000fc60007ffe0ff */
[----:B------:R-:W-:Y:S01]  /*0820*/  @!P0 IMAD.MOV.U32 R14, RZ, RZ, R18 ;  /* 0x000000ffff0e8224 */ /* 0x000fe200078e0012 */
[----:B------:R-:W-:Y:S01]  /*0830*/  @P0 MOV R14, R228 ;  /* 0x000000e4000e0202 */ /* 0x000fe20000000f00 */
[----:B------:R-:W-:-:S04]  /*0840*/  IMAD.WIDE.U32 R18, R7, R10, R12 ;  /* 0x0000000a07127225 */ /* 0x000fc800078e000c */
[----:B------:R-:W-:Y:S01]  /*0850*/  @P0 IMAD.IADD R6, R229, 0x1, R15 ;  /* 0x00000001e5060824 */ /* 0x000fe200078e020f */
[----:B------:R-:W-:Y:S01]  /*0860*/  IADD3 R18, P0, PT, R14, R18, RZ ;  /* 0x000000120e127210 */ /* 0x000fe20007f1e0ff */
[----:B------:R-:W-:-:S03]  /*0870*/  VIADD R15, R197, 0x10 ;  /* 0x00000010c50f7836 */ /* 0x000fc60000000000 */
[----:B------:R-:W-:Y:S01]  /*0880*/  IADD3.X R19, PT, PT, R6, R19, R3, P0, !PT ;  /* 0x0000001306137210 */ /* 0x000fe200007fe403 */
[-C--:B---3--:R-:W-:Y:S01]  /*0890*/  IMAD R23, R21, R221.reuse, RZ ;  /* 0x000000dd15177224 */ /* 0x088fe200078e02ff */
[----:B------:R-:W-:Y:S01]  /*08a0*/  IADD3 R3, PT, PT, R197, 0x20, RZ ;  /* 0x00000020c5037810 */ /* 0x000fe20007ffe0ff */
[----:B------:R-:W-:Y:S01]  /*08b0*/  IMAD.WIDE.U32 R20, R20, R221, R18 ;  /* 0x000000dd14147225 */ /* 0x000fe200078e0012 */
[CC--:B------:R-:W-:Y:S02]  /*08c0*/  ISETP.GE.AND P1, PT, R15.reuse, R128.reuse, PT ;  /* 0x000000800f00720c */ /* 0x0c0fe40003f26270 */
[-C--:B------:R-:W-:Y:S01]  /*08d0*/  ISETP.GE.OR P4, PT, R15, R128.reuse, P6 ;  /* 0x000000800f00720c */ /* 0x080fe20003786670 */
[----:B------:R-:W-:Y:S01]  /*08e0*/  IMAD.IADD R23, R21, 0x1, R23 ;  /* 0x0000000115177824 */ /* 0x000fe200078e0217 */
[----:B------:R-:W-:Y:S02]  /*08f0*/  ISETP.GE.AND P0, PT, R3, R128, PT ;  /* 0x000000800300720c */ /* 0x000fe40003f06270 */
        /* <DEDUP_REMOVED lines=12> */
.L_x_2154:
[----:B------:R-:W-:Y:S05]  /*09c0*/  BSYNC.RECONVERGENT B0 ;  /* 0x0000000000007941 */ /* 0x000fea0003800200 */
.L_x_2153:
        /* <DEDUP_REMOVED lines=17> */
.L_x_2156:
[----:B------:R-:W-:Y:S05]  /*0ae0*/  BSYNC.RECONVERGENT B0 ;  /* 0x0000000000007941 */ /* 0x000fea0003800200 */
.L_x_2155:
[----:B-----5:R-:W-:Y:S01]  /*0af0*/  IMAD R5, R5, R222, R221 ;  /* 0x000000de05057224 */ /* 0x020fe200078e02dd */
[----:B------:R-:W-:Y:S01]  /*0b00*/  BSSY.RECONVERGENT B0, `(.L_x_2157) ;  /* 0x0000013000007945 */ /* 0x000fe20003800200 */
[C---:B------:R-:W-:Y:S02]  /*0b10*/  ISETP.GE.OR P5, PT, R197.reuse, R128, P6 ;  /* 0x00000080c500720c */ /* 0x040fe400037a6670 */
[----:B------:R-:W-:Y:S01]  /*0b20*/  IMAD R0, R0, R5, R7 ;  /* 0x0000000500007224 */ /* 0x000fe200078e0207 */
[----:B------:R-:W-:Y:S01]  /*0b30*/  IADD3 R7, PT, PT, R197, 0x30, RZ ;  /* 0x00000030c5077810 */ /* 0x000fe20007ffe0ff */
[----:B------:R-:W-:Y:S09]  /*0b40*/  @P0 BRA `(.L_x_2158) ;  /* 0x0000000000380947 */ /* 0x000ff20003800000 */
[----:B------:R-:W-:Y:S01]  /*0b50*/  IADD3 R5, P0, PT, R197, 0x20, RZ ;  /* 0x00000020c5057810 */ /* 0x000fe20007f1e0ff */
[----:B------:R-:W-:Y:S01]  /*0b60*/  IMAD.MOV.U32 R18, RZ, RZ, R20 ;  /* 0x000000ffff127224 */ /* 0x000fe200078e0014 */
        /* <DEDUP_REMOVED lines=12> */
.L_x_2158:
[----:B------:R-:W-:Y:S05]  /*0c30*/  BSYNC.RECONVERGENT B0 ;  /* 0x0000000000007941 */ /* 0x000fea0003800200 */
.L_x_2157:
        /* <DEDUP_REMOVED lines=25> */
.L_x_2160:
[----:B------:R-:W-:Y:S05]  /*0dd0*/  BSYNC.RECONVERGENT B0 ;  /* 0x0000000000007941 */ /* 0x000fea0003800200 */
.L_x_2159:
[----:B------:R-:W-:Y:S01]  /*0de0*/  MOV R221, 0x0 ;  /* 0x0000000000dd7802 */ /* 0x000fe20000000f00 */
[----:B------:R-:W-:Y:S04]  /*0df0*/  @!P5 ST.E desc[UR4][R6.64], R3 ;  /* 0x000000030600d985 */ /* 0x000fe8000c101904 */
[----:B------:R-:W-:Y:S04]  /*0e00*/  @!P4 ST.E desc[UR4][R6.64+0x40], R2 ;  /* 0x000040020600c985 */ /* 0x000fe8000c101904 */
[----:B------:R1:W-:Y:S02]  /*0e10*/  @!P3 ST.E desc[UR4][R6.64+0x80], R0 ;  /* 0x000080000600b985 */ /* 0x0003e4000c101904 */
[----:B-12---:R-:W-:Y:S05]  /*0e20*/  @P6 RET.REL.NODEC R220 `(_ZN5flash24flash_fwd_splitkv_kernelI23Flash_fwd_kernel_traitsILi128ELi64ELi128ELi4ELb0ELb0EN7cutlass10bfloat16_tE19Flash_kernel_traitsILi128ELi64ELi128ELi4ES3_EELb0ELb1ELb0ELb0ELb0ELb0ELb0ELb0EEEvNS_16Flash_fwd_paramsE) ;  /* 0xfffffff0dc746950 */ /* 0x006fea0003c3ffff */
[----:B------:R-:W-:Y:S02]  /*0e30*/  MOV R3, 0x7f800000 ;  /* 0x7f80000000037802 */ /* 0x000fe40000000f00 */
[----:B------:R-:W-:-:S03]  /*0e40*/  MOV R221, 0x0 ;  /* 0x0000000000dd7802 */ /* 0x000fc60000000f00 */
[----:B------:R1:W-:Y:S02]  /*0e50*/  ST.E desc[UR4][R6.64+0xc0], R3 ;  /* 0x0000c00306007985 */ /* 0x0003e4000c101904 */
[----:B-1----:R-:W-:Y:S05]  /*0e60*/  RET.REL.NODEC R220 `(_ZN5flash24flash_fwd_splitkv_kernelI23Flash_fwd_kernel_traitsILi128ELi64ELi128ELi4ELb0ELb0EN7cutlass10bfloat16_tE19Flash_kernel_traitsILi128ELi64ELi128ELi4ES3_EELb0ELb1ELb0ELb0ELb0ELb0ELb0ELb0EEEvNS_16Flash_fwd_paramsE) ;  /* 0xfffffff0dc647950 */ /* 0x002fea0003c3ffff */
.L_x_2152:
        /* <DEDUP_REMOVED lines=78> */
[----:B------:R-:W-:-:S04]  /*1350*/  @P3 VIADD R4, R4, 0x1 ;  /* 0x0000000104043836 */ /* 0x000fc80000000000 */
[----:B------:R-:W-:Y:S02]  /*1360*/  IMAD.MOV.U32 R9, RZ, RZ, R4 ;  /* 0x000000ffff097224 */ /* 0x000fe400078e0004 */
[----:B------:R-:W-:-:S03]  /*1370*/  IMAD R4, R205, R6, RZ ;  /* 0x00000006cd047224 */ /* 0x000fc600078e02ff */
[----:B------:R-:W-:Y:S02]  /*1380*/  @!P1 IADD3 R9, PT, PT, -R9, RZ, RZ ;  /* 0x000000ff09099210 */ /* 0x000fe40007ffe1ff */
[----:B------:R-:W-:-:S05]  /*1390*/  @!P2 LOP3.LUT R9, RZ, R12, RZ, 0x33, !PT ;  /* 0x0000000cff09a212 */ /* 0x000fca00078e33ff */
[----:B------:R-:W-:Y:S01]  /*13a0*/  IMAD R11, R19, R9, RZ ;  /* 0x00000009130b7224 */ /* 0x000fe200078e02ff */
[----:B--2---:R-:W-:Y:S01]  /*13b0*/  SHF.R.S32.HI R5, RZ, 0x1f, R0 ;  /* 0x0000001fff057819 */ /* 0x004fe20000011400 */
[-C--:B---3--:R-:W-:Y:S02]  /*13c0*/  IMAD R8, R15, R0.reuse, RZ ;  /* 0x000000000f087224 */ /* 0x088fe400078e02ff */
        /* <DEDUP_REMOVED lines=8> */
[----:B------:R-:W-:Y:S02]  /*1450*/  IMAD R4, R17, R0, RZ ;  /* 0x0000000011047224 */ /* 0x000fe400078e02ff */
[----:B------:R-:W-:Y:S02]  /*1460*/  IMAD R8, R18, R8, R11 ;  /* 0x0000000812087224 */ /* 0x000fe400078e020b */
[----:B------:R-:W-:-:S04]  /*1470*/  IMAD.WIDE.U32 R36, R9, R18, R22 ;  /* 0x0000001209247225 */ /* 0x000fc800078e0016 */
[----:B------:R-:W-:-:S04]  /*1480*/  IMAD.WIDE.U32 R10, R16, R0, RZ ;  /* 0x00000000100a7225 */ /* 0x000fc800078e00ff */
[----:B------:R-:W-:Y:S01]  /*1490*/  IMAD R4, R16, R5, R4 ;  /* 0x0000000510047224 */ /* 0x000fe200078e0204 */
[----:B------:R-:W-:-:S03]  /*14a0*/  IADD3 R5, PT, PT, R37, R8, RZ ;  /* 0x0000000825057210 */ /* 0x000fc60007ffe0ff */
[----:B------:R-:W-:Y:S01]  /*14b0*/  IMAD.IADD R8, R11, 0x1, R4 ;  /* 0x000000010b087824 */ /* 0x000fe200078e0204 */
[----:B------:R-:W-:Y:S05]  /*14c0*/  BRA `(.L_x_2163) ;  /* 0x0000000400387947 */ /* 0x000fea0003800000 */
.L_x_2162:
        /* <DEDUP_REMOVED lines=31> */
[----:B----4-:R-:W-:-:S03]  /*16c0*/  @!P3 IMAD R9, R23, R11, RZ ;  /* 0x0000000b1709b224 */ /* 0x010fc600078e02ff */
[----:B------:R-:W-:Y:S01]  /*16d0*/  @!P3 IADD3 R25, PT, PT, R25, R4, RZ ;  /* 0x000000041919b210 */ /* 0x000fe20007ffe0ff */
[----:B------:R-:W-:Y:S01]  /*16e0*/  @!P2 IMAD.IADD R5, R5, 0x1, -R0 ;  /* 0x000000010505a824 */ /* 0x000fe200078e0a00 */
[----:B------:R-:W-:Y:S01]  /*16f0*/  @P3 IADD3 R4, PT, PT, R13, R14, RZ ;  /* 0x0000000e0d043210 */ /* 0x000fe20007ffe0ff */
        /* <DEDUP_REMOVED lines=8> */
[----:B------:R-:W-:Y:S02]  /*1780*/  ISETP.NE.AND P2, PT, R12, RZ, PT ;  /* 0x000000ff0c00720c */ /* 0x000fe40003f45270 */
[----:B------:R-:W-:Y:S01]  /*1790*/  @!P3 IADD3 R9, PT, PT, R25, R9, RZ ;  /* 0x000000091909b210 */ /* 0x000fe20007ffe0ff */
[----:B------:R-:W-:Y:S01]  /*17a0*/  @P3 IMAD.IADD R9, R23, 0x1, R0 ;  /* 0x0000000117093824 */ /* 0x000fe200078e0200 */
[----:B------:R-:W-:Y:S01]  /*17b0*/  @!P3 MOV R8, R24 ;  /* 0x000000180008b202 */ /* 0x000fe20000000f00 */
[----:B------:R-:W-:Y:S01]  /*17c0*/  @!P3 IMAD R0, R207, R13, RZ ;  /* 0x0000000dcf00b224 */ /* 0x000fe200078e02ff */
[----:B------:R-:W-:Y:S01]  /*17d0*/  LEA R6, R132, 0xffffff80, 0x7 ;  /* 0xffffff8084067811 */ /* 0x000fe200078e38ff */
[----:B------:R-:W-:Y:S01]  /*17e0*/  @P4 VIADD R10, R10, 0x1 ;  /* 0x000000010a0a4836 */ /* 0x000fe20000000000 */
[----:B------:R-:W-:-:S02]  /*17f0*/  @P3 MOV R8, R22 ;  /* 0x0000001600083202 */ /* 0x000fc40000000f00 */
[----:B------:R-:W-:Y:S01]  /*1800*/  @!P3 SHF.R.S32.HI R5, RZ, 0x1f, R13 ;  /* 0x0000001fff05b819 */ /* 0x000fe2000001140d */
[-C--:B------:R-:W-:Y:S01]  /*1810*/  IMAD R4, R205, R6.reuse, RZ ;  /* 0x00000006cd047224 */ /* 0x080fe200078e02ff */
[----:B------:R-:W-:Y:S01]  /*1820*/  @!P1 IADD3 R10, PT, PT, -R10, RZ, RZ ;  /* 0x000000ff0a0a9210 */ /* 0x000fe20007ffe1ff */
[----:B------:R-:W-:Y:S01]  /*1830*/  IMAD.WIDE.U32 R8, R204, R6, R8 ;  /* 0x00000006cc087225 */ /* 0x000fe200078e0008 */
[----:B------:R-:W-:-:S03]  /*1840*/  @!P2 LOP3.LUT R10, RZ, R12, RZ, 0x33, !PT ;  /* 0x0000000cff0aa212 */ /* 0x000fc600078e33ff */
[----:B------:R-:W-:Y:S02]  /*1850*/  @!P3 IMAD R0, R5, R206, R0 ;  /* 0x000000ce0500b224 */ /* 0x000fe400078e0200 */
[----:B------:R-:W-:Y:S01]  /*1860*/  @!P3 IMAD.WIDE.U32 R22, R206, R13, RZ ;  /* 0x0000000dce16b225 */ /* 0x000fe200078e00ff */
[----:B------:R-:W-:Y:S02]  /*1870*/  IADD3 R15, PT, PT, R9, R4, RZ ;  /* 0x00000004090f7210 */ /* 0x000fe40007ffe0ff */
[----:B------:R-:W-:Y:S01]  /*1880*/  @!P3 SHF.R.S32.HI R5, RZ, 0x1f, R11 ;  /* 0x0000001fff05b819 */ /* 0x000fe2000001140b */
[----:B------:R-:W-:Y:S01]  /*1890*/  @P3 IMAD.IADD R13, R13, 0x1, R14 ;  /* 0x000000010d0d3824 */ /* 0x000fe200078e020e */
[----:B------:R-:W-:Y:S01]  /*18a0*/  @!P3 IADD3 R23, PT, PT, R23, R0, RZ ;  /* 0x000000001717b210 */ /* 0x000fe20007ffe0ff */
[----:B------:R-:W-:Y:S01]  /*18b0*/  @!P3 IMAD R0, R19, R11, RZ ;  /* 0x0000000b1300b224 */ /* 0x000fe200078e02ff */
[----:B------:R-:W-:Y:S01]  /*18c0*/  MOV R14, R8 ;  /* 0x00000008000e7202 */ /* 0x000fe20000000f00 */
[----:B------:R-:W-:Y:S01]  /*18d0*/  IMAD R9, R17, R10, RZ ;  /* 0x0000000a11097224 */ /* 0x000fe200078e02ff */
[----:B------:R-:W-:Y:S01]  /*18e0*/  SHF.R.S32.HI R4, RZ, 0x1f, R10 ;  /* 0x0000001fff047819 */ /* 0x000fe2000001140a */
[----:B------:R-:W-:-:S02]  /*18f0*/  @!P3 IMAD R0, R18, R5, R0 ;  /* 0x000000051200b224 */ /* 0x000fc400078e0200 */
[----:B------:R-:W-:-:S04]  /*1900*/  @!P3 IMAD.WIDE.U32 R18, R18, R11, R22 ;  /* 0x0000000b1212b225 */ /* 0x000fc800078e0016 */
[----:B------:R-:W-:-:S04]  /*1910*/  IMAD.WIDE.U32 R36, R16, R10, R14 ;  /* 0x0000000a10247225 */ /* 0x000fc800078e000e */
[----:B------:R-:W-:Y:S02]  /*1920*/  IMAD R9, R16, R4, R9 ;  /* 0x0000000410097224 */ /* 0x000fe400078e0209 */
[-C--:B------:R-:W-:Y:S02]  /*1930*/  @P3 IMAD R4, R207, R13.reuse, RZ ;  /* 0x0000000dcf043224 */ /* 0x080fe400078e02ff */
[----:B------:R-:W-:Y:S01]  /*1940*/  @P3 IMAD.WIDE.U32 R14, R206, R13, RZ ;  /* 0x0000000dce0e3225 */ /* 0x000fe200078e00ff */
[----:B------:R-:W-:-:S03]  /*1950*/  @!P3 MOV R10, R18 ;  /* 0x00000012000ab202 */ /* 0x000fc60000000f00 */
[----:B------:R-:W-:Y:S01]  /*1960*/  @!P3 IMAD.IADD R8, R19, 0x1, R0 ;  /* 0x000000011308b824 */ /* 0x000fe200078e0200 */
[----:B------:R-:W-:Y:S01]  /*1970*/  IADD3 R5, PT, PT, R37, R9, RZ ;  /* 0x0000000925057210 */ /* 0x000fe20007ffe0ff */
[----:B------:R-:W-:Y:S01]  /*1980*/  @P3 IMAD.IADD R8, R15, 0x1, R4 ;  /* 0x000000010f083824 */ /* 0x000fe200078e0204 */
[----:B------:R-:W-:Y:S02]  /*1990*/  @P3 MOV R10, R14 ;  /* 0x0000000e000a3202 */ /* 0x000fe40000000f00 */
[----:B------:R-:W-:Y:S02]  /*19a0*/  MOV R15, RZ ;  /* 0x000000ff000f7202 */ /* 0x000fe40000000f00 */
.L_x_2163:
[----:B------:R-:W-:Y:S05]  /*19b0*/  BSYNC.RECONVERGENT B0 ;  /* 0x0000000000007941 */ /* 0x000fea0003800200 */
.L_x_2161:
[----:B------:R-:W-:Y:S01]  /*19c0*/  ISETP.NE.AND P1, PT, R228, -0x1, PT ;  /* 0xffffffffe400780c */ /* 0x000fe20003f25270 */
[----:B------:R-:W2:Y:S04]  /*19d0*/  LD.E.64 R26, desc[UR4][R2.64+0x30] ;  /* 0x00003004021a7980 */ /* 0x000ea8000c101b00 */
[----:B------:R-:W3:Y:S01]  /*19e0*/  LD.E.64 R22, desc[UR4][R2.64+0x48] ;  /* 0x0000480402167980 */ /* 0x000ee2000c101b00 */
[----:B------:R-:W-:-:S03]  /*19f0*/  IMAD.SHL.U32 R229, R197, 0x8, RZ ;  /* 0x00000008c5e57824 */ /* 0x000fc600078e00ff */
[----:B------:R1:W5:Y:S04]  /*1a00*/  LD.E.64 R32, desc[UR4][R2.64+0x8] ;  /* 0x0000080402207980 */ /* 0x000368000c101b00 */
[----:B------:R-:W4:Y:S01]  /*1a10*/  @!P1 LD.E.64 R16, desc[UR4][R2.64+0x18] ;  /* 0x0000180402109980 */ /* 0x000f22000c101b00 */
[----:B------:R-:W-:-:S03]  /*1a20*/  LOP3.LUT R196, R229, 0x38, RZ, 0xc0, !PT ;  /* 0x00000038e5c47812 */ /* 0x000fc600078ec0ff */
[----:B------:R1:W5:Y:S04]  /*1a30*/  LD.E R227, desc[UR4][R2.64+0xc0] ;  /* 0x0000c00402e37980 */ /* 0x000368000c101900 */
[----:B------:R1:W5:Y:S01]  /*1a40*/  LD.E.64 R28, desc[UR4][R224.64] ;  /* 0x00000004e01c7980 */ /* 0x000362000c101b00 */
[----:B------:R-:W1:Y:S01]  /*1a50*/  S2UR UR6, SR_CgaCtaId ;  /* 0x00000000000679c3 */ /* 0x000e620000008800 */
[----:B--2---:R-:W-:Y:S02]  /*1a60*/  @P1 IMAD R4, R27, R228, RZ ;  /* 0x000000e41b041224 */ /* 0x004fe400078e02ff */
[-C--:B----4-:R-:W-:Y:S02]  /*1a70*/  @!P1 IMAD R0, R17, R222.reuse, RZ ;  /* 0x000000de11009224 */ /* 0x090fe400078e02ff */
[----:B------:R-:W-:-:S04]  /*1a80*/  @!P1 IMAD.WIDE.U32 R16, R16, R222, RZ ;  /* 0x000000de10109225 */ /* 0x000fc800078e00ff */
[----:B------:R-:W-:Y:S01]  /*1a90*/  @!P1 IMAD.IADD R0, R17, 0x1, R0 ;  /* 0x0000000111009824 */ /* 0x000fe200078e0200 */
[----:B------:R-:W-:Y:S01]  /*1aa0*/  @!P1 MOV R9, R16 ;  /* 0x0000001000099202 */ /* 0x000fe20000000f00 */
[----:B------:R-:W-:-:S04]  /*1ab0*/  @P1 IMAD.WIDE.U32 R16, R26, R228, RZ ;  /* 0x000000e41a101225 */ /* 0x000fc800078e00ff */
[----:B------:R-:W-:Y:S02]  /*1ac0*/  @P1 IMAD.MOV.U32 R9, RZ, RZ, R16 ;  /* 0x000000ffff091224 */ /* 0x000fe400078e0010 */
[----:B------:R-:W-:-:S03]  /*1ad0*/  @P1 IMAD.IADD R0, R17, 0x1, R4 ;  /* 0x0000000111001824 */ /* 0x000fc600078e0204 */
[----:B------:R-:W-:-:S04]  /*1ae0*/  IADD3 R16, P2, PT, R196, R9, RZ ;  /* 0x00000009c4107210 */ /* 0x000fc80007f5e0ff */
[----:B------:R-:W-:Y:S01]  /*1af0*/  IADD3.X R17, PT, PT, RZ, R0, RZ, P2, !PT ;  /* 0x00000000ff117210 */ /* 0x000fe200017fe4ff */
[-C--:B---3--:R-:W-:Y:S02]  /*1b00*/  IMAD R25, R23, R221.reuse, RZ ;  /* 0x000000dd17197224 */ /* 0x088fe400078e02ff */
[----:B------:R-:W-:-:S03]  /*1b10*/  IMAD.WIDE.U32 R22, R22, R221, R16 ;  /* 0x000000dd16167225 */ /* 0x000fc600078e0010 */
[----:B------:R2:W5:Y:S01]  /*1b20*/  LD.E.64 R16, desc[UR4][R2.64+0x10] ;  /* 0x0000100402107980 */ /* 0x000562000c101b00 */
[----:B------:R-:W-:Y:S01]  /*1b30*/  SHF.R.U32.HI R18, RZ, 0x3, R197 ;  /* 0x00000003ff127819 */ /* 0x000fe200000116c5 */
[----:B------:R-:W-:Y:S01]  /*1b40*/  IMAD.IADD R208, R128, 0x1, -R7 ;  /* 0x0000000180d07824 */ /* 0x000fe200078e0a07 */
[----:B------:R-:W-:Y:S01]  /*1b50*/  LOP3.LUT R14, R229, 0x1c0, RZ, 0xc0, !PT ;  /* 0x000001c0e50e7812 */ /* 0x000fe200078ec0ff */
[----:B------:R-:W-:-:S03]  /*1b60*/  UMOV UR7, 0x400 ;  /* 0x0000040000077882 */ /* 0x000fc60000000000 */
[----:B------:R-:W-:Y:S02]  /*1b70*/  ISETP.GE.AND P1, PT, R18, R208, PT ;  /* 0x000000d01200720c */ /* 0x000fe40003f26270 */
[----:B------:R-:W-:Y:S01]  /*1b80*/  LOP3.LUT R11, R14, 0x38, R197, 0xf8, !PT ;  /* 0x000000380e0b7812 */ /* 0x000fe200078ef8c5 */
[----:B-1----:R-:W-:-:S03]  /*1b90*/  ULEA UR6, UR6, UR7, 0x18 ;  /* 0x0000000706067291 */ /* 0x002fc6000f8ec0ff */
[----:B------:R-:W-:Y:S01]  /*1ba0*/  LOP3.LUT R4, R11, R196, RZ, 0x3c, !PT ;  /* 0x000000c40b047212 */ /* 0x000fe200078e3cff */
[----:B------:R-:W-:Y:S01]  /*1bb0*/  VIADD R11, R18, 0x10 ;  /* 0x00000010120b7836 */ /* 0x000fe20000000000 */
[----:B------:R-:W-:Y:S01]  /*1bc0*/  MOV R19, RZ ;  /* 0x000000ff00137202 */ /* 0x000fe20000000f00 */
[----:B------:R-:W-:Y:S01]  /*1bd0*/  IMAD.U32 R200, RZ, RZ, UR6 ;  /* 0x00000006ffc87e24 */ /* 0x000fe2000f8e00ff */
[----:B------:R-:W-:Y:S01]  /*1be0*/  LOP3.LUT R229, R4, 0x1e00, R229, 0xf8, !PT ;  /* 0x00001e0004e57812 */ /* 0x000fe200078ef8e5 */
[----:B------:R-:W-:Y:S01]  /*1bf0*/  BSSY.RECONVERGENT B0, `(.L_x_2164) ;  /* 0x000001e000007945 */ /* 0x000fe20003800200 */
[C---:B------:R-:W-:Y:S01]  /*1c00*/  IADD3 R9, PT, PT, R18.reuse, 0x20, RZ ;  /* 0x0000002012097810 */ /* 0x040fe20007ffe0ff */
[----:B------:R-:W-:Y:S01]  /*1c10*/  VIADD R7, R18, 0x30 ;  /* 0x0000003012077836 */ /* 0x000fe20000000000 */
[----:B------:R-:W-:Y:S01]  /*1c20*/  IADD3 R36, P2, PT, R196, R36, RZ ;  /* 0x00000024c4247210 */ /* 0x000fe20007f5e0ff */
[----:B------:R-:W-:Y:S01]  /*1c30*/  IMAD.WIDE.U32 R30, R223, 0x40, R18 ;  /* 0x00000040df1e7825 */ /* 0x000fe200078e0012 */
[----:B------:R-:W-:-:S02]  /*1c40*/  ISETP.GE.AND P3, PT, R11, R208, PT ;  /* 0x000000d00b00720c */ /* 0x000fc40003f66270 */
[----:B------:R-:W-:Y:S01]  /*1c50*/  ISETP.GE.AND P4, PT, R9, R208, PT ;  /* 0x000000d00900720c */ /* 0x000fe20003f86270 */
[----:B------:R-:W-:Y:S01]  /*1c60*/  IMAD R229, R229, 0x2, R200 ;  /* 0x00000002e5e57824 */ /* 0x000fe200078e02c8 */
[----:B------:R-:W-:Y:S02]  /*1c70*/  LOP3.LUT R209, R196, 0x40, RZ, 0xfc, !PT ;  /* 0x00000040c4d17812 */ /* 0x000fe400078efcff */
[----:B------:R-:W-:Y:S01]  /*1c80*/  IADD3 R25, PT, PT, R23, R25, RZ ;  /* 0x0000001917197210 */ /* 0x000fe20007ffe0ff */
[----:B--2---:R-:W-:Y:S08]  /*1c90*/  @P1 BRA `(.L_x_2165) ;  /* 0x00000000004c1947 */ /* 0x004ff00003800000 */
        /* <DEDUP_REMOVED lines=19> */
.L_x_2165:
[----:B------:R-:W-:Y:S05]  /*1dd0*/  BSYNC.RECONVERGENT B0 ;  /* 0x0000000000007941 */ /* 0x000fea0003800200 */
.L_x_2164:
[----:B------:R-:W-:Y:S01]  /*1de0*/  IMAD R4, R132, -0x80, R35 ;  /* 0xffffff8084047824 */ /* 0x000fe200078e0223 */
[----:B------:R-:W-:Y:S01]  /*1df0*/  BSSY.RECONVERGENT B0, `(.L_x_2166) ;  /* 0x000001a000007945 */ /* 0x000fe20003800200 */
[----:B------:R-:W-:-:S03]  /*1e00*/  ISETP.GE.AND P1, PT, R7, R208, PT ;  /* 0x000000d00700720c */ /* 0x000fc60003f26270 */
[----:B------:R-:W-:Y:S01]  /*1e10*/  IADD3 R4, PT, PT, R4, 0x80, RZ ;  /* 0x0000008004047810 */ /* 0x000fe20007ffe0ff */
[----:B------:R-:W-:Y:S05]  /*1e20*/  @P3 BRA `(.L_x_2167) ;  /* 0x0000000000583947 */ /* 0x000fea0003800000 */
[----:B------:R-:W-:Y:S01]  /*1e30*/  IADD3 R13, P3, PT, R30, 0x10, RZ ;  /* 0x000000101e0d7810 */ /* 0x000fe20007f7e0ff */
[----:B------:R-:W-:Y:S01]  /*1e40*/  IMAD.MOV.U32 R38, RZ, RZ, R22 ;  /* 0x000000ffff267224 */ /* 0x000fe200078e0016 */
[----:B------:R-:W-:Y:S02]  /*1e50*/  MOV R39, R25 ;  /* 0x0000001900277202 */ /* 0x000fe40000000f00 */
[-C--:B-----5:R-:W-:Y:S01]  /*1e60*/  ISETP.GE.AND P5, PT, R196, R227.reuse, PT ;  /* 0x000000e3c400720c */ /* 0x0a0fe20003fa6270 */
[----:B------:R-:W-:Y:S01]  /*1e70*/  IMAD.X R0, RZ, RZ, R31, P3 ;  /* 0x000000ffff007224 */ /* 0x000fe200018e061f */
[----:B------:R-:W-:Y:S01]  /*1e80*/  ISETP.GE.AND P3, PT, R209, R227, PT ;  /* 0x000000e3d100720c */ /* 0x000fe20003f66270 */
[----:B------:R-:W-:-:S04]  /*1e90*/  IMAD.WIDE.U32 R38, R26, R13, R38 ;  /* 0x0000000d1a267225 */ /* 0x000fc800078e0026 */
[----:B------:R-:W-:Y:S01]  /*1ea0*/  IMAD R0, R0, R26, RZ ;  /* 0x0000001a00007224 */ /* 0x000fe200078e02ff */
[----:B-1----:R-:W-:-:S03]  /*1eb0*/  LEA R40, P6, R38, R28, 0x1 ;  /* 0x0000001c26287211 */ /* 0x002fc600078c08ff */
        /* <DEDUP_REMOVED lines=13> */
.L_x_2167:
[----:B------:R-:W-:Y:S05]  /*1f90*/  BSYNC.RECONVERGENT B0 ;  /* 0x0000000000007941 */ /* 0x000fea0003800200 */
.L_x_2166:
[----:B------:R-:W-:Y:S01]  /*1fa0*/  IADD3.X R37, PT, PT, RZ, R5, RZ, P2, !PT ;  /* 0x00000005ff257210 */ /* 0x000fe200017fe4ff */
[----:B------:R-:W-:Y:S01]  /*1fb0*/  BSSY.RECONVERGENT B0, `(.L_x_2168) ;  /* 0x000001c000007945 */ /* 0x000fe20003800200 */
[C---:B------:R-:W-:Y:S01]  /*1fc0*/  ISETP.GE.AND P6, PT, R18.reuse, R4, PT ;  /* 0x000000041200720c */ /* 0x040fe20003fc6270 */
[----:B------:R-:W-:Y:S01]  /*1fd0*/  IMAD R0, R205, R18, RZ ;  /* 0x00000012cd007224 */ /* 0x000fe200078e02ff */
[----:B------:R-:W-:Y:S01]  /*1fe0*/  ISETP.GE.AND P3, PT, R11, R4, PT ;  /* 0x000000040b00720c */ /* 0x000fe20003f66270 */
[----:B------:R-:W-:Y:S01]  /*1ff0*/  IMAD.WIDE.U32 R36, R18, R204, R36 ;  /* 0x000000cc12247225 */ /* 0x000fe200078e0024 */
[----:B------:R-:W-:Y:S11]  /*2000*/  @P4 BRA `(.L_x_2169) ;  /* 0x0000000000584947 */ /* 0x000ff60003800000 */
        /* <DEDUP_REMOVED lines=8> */
[----:B-12---:R-:W-:-:S03]  /*2090*/  LEA R40, P5, R38, R28, 0x1 ;  /* 0x0000001c26287211 */ /* 0x006fc600078a08ff */
        /* <DEDUP_REMOVED lines=13> */
.L_x_2169:
[----:B------:R-:W-:Y:S05]  /*2170*/  BSYNC.RECONVERGENT B0 ;  /* 0x0000000000007941 */ /* 0x000fea0003800200 */
.L_x_2168:
[----:B------:R-:W-:Y:S01]  /*2180*/  IMAD.IADD R0, R37, 0x1, R0 ;  /* 0x0000000125007824 */ /* 0x000fe200078e0200 */
[----:B-----5:R-:W-:Y:S01]  /*2190*/  LEA R216, P4, R36, R32, 0x1 ;  /* 0x0000002024d87211 */ /* 0x020fe200078808ff */
[----:B------:R-:W-:Y:S01]  /*21a0*/  BSSY.RECONVERGENT B0, `(.L_x_2170) ;  /* 0x000001c000007945 */ /* 0x000fe20003800200 */
[-C--:B------:R-:W-:Y:S01]  /*21b0*/  ISETP.GE.AND P5, PT, R9, R4.reuse, PT ;  /* 0x000000040900720c */ /* 0x080fe20003fa6270 */
[----:B------:R-:W-:Y:S01]  /*21c0*/  VIADD R13, R18, 0x40 ;  /* 0x00000040120d7836 */ /* 0x000fe20000000000 */
[----:B------:R-:W-:Y:S01]  /*21d0*/  LEA.HI.X R215, R36, R33, R0, 0x1, P4 ;  /* 0x0000002124d77211 */ /* 0x000fe200020f0c00 */
[----:B------:R-:W-:Y:S01]  /*21e0*/  IMAD.SHL.U32 R0, R204, 0x10, RZ ;  /* 0x00000010cc007824 */ /* 0x000fe200078e00ff */
[----:B------:R-:W-:Y:S01]  /*21f0*/  ISETP.GE.AND P2, PT, R7, R4, PT ;  /* 0x000000040700720c */ /* 0x000fe20003f46270 */
[----:B------:R-:W-:-:S12]  /*2200*/  @P1 BRA `(.L_x_2171) ;  /* 0x0000000000541947 */ /* 0x000fd80003800000 */
        /* <DEDUP_REMOVED lines=21> */
.L_x_2171:
[----:B------:R-:W-:Y:S05]  /*2360*/  BSYNC.RECONVERGENT B0 ;  /* 0x0000000000007941 */ /* 0x000fea0003800200 */
.L_x_2170:
        /* <DEDUP_REMOVED lines=17> */
.L_x_2173:
[----:B------:R-:W-:Y:S05]  /*2480*/  BSYNC.RECONVERGENT B0 ;  /* 0x0000000000007941 */ /* 0x000fea0003800200 */
.L_x_2172:
[----:B------:R-:W-:Y:S01]  /*2490*/  SHF.L.U64.HI R5, R204, 0x4, R205 ;  /* 0x00000004cc057819 */ /* 0x000fe200000102cd */
[----:B------:R-:W-:Y:S01]  /*24a0*/  BSSY.RECONVERGENT B0, `(.L_x_2174) ;  /* 0x0000014000007945 */ /* 0x000fe20003800200 */
[----:B------:R-:W-:Y:S01]  /*24b0*/  LEA R26, P4, R0, R216, 0x1 ;  /* 0x000000d8001a7211 */ /* 0x000fe200078808ff */
[----:B----4-:R-:W-:Y:S01]  /*24c0*/  VIADD R25, R18, 0x50 ;  /* 0x0000005012197836 */ /* 0x010fe20000000000 */
        /* <DEDUP_REMOVED lines=17> */
.L_x_2175:
[----:B------:R-:W-:Y:S05]  /*25e0*/  BSYNC.RECONVERGENT B0 ;  /* 0x0000000000007941 */ /* 0x000fea0003800200 */
.L_x_2174:
        /* <DEDUP_REMOVED lines=16> */
.L_x_2177:
[----:B------:R-:W-:Y:S05]  /*26f0*/  BSYNC.RECONVERGENT B0 ;  /* 0x0000000000007941 */ /* 0x000fea0003800200 */
.L_x_2176:
[----:B------:R-:W-:Y:S01]  /*2700*/  BSSY.RECONVERGENT B0, `(.L_x_2178) ;  /* 0x0000013000007945 */ /* 0x000fe20003800200 */
[----:B------:R-:W-:Y:S01]  /*2710*/  ISETP.GE.AND P5, PT, R25, R4, PT ;  /* 0x000000041900720c */ /* 0x000fe20003fa6270 */
[C---:B-1--4-:R-:W-:Y:S01]  /*2720*/  VIADD R23, R18.reuse, 0x60 ;  /* 0x0000006012177836 */ /* 0x052fe20000000000 */
[----:B------:R-:W-:Y:S01]  /*2730*/  IADD3 R5, PT, PT, R18, 0x70, RZ ;  /* 0x0000007012057810 */ /* 0x000fe20007ffe0ff */
        /* <DEDUP_REMOVED lines=15> */
.L_x_2179:
[----:B------:R-:W-:Y:S05]  /*2830*/  BSYNC.RECONVERGENT B0 ;  /* 0x0000000000007941 */ /* 0x000fea0003800200 */
.L_x_2178:
[----:B------:R-:W-:Y:S01]  /*2840*/  BSSY.RECONVERGENT B0, `(.L_x_2180) ;  /* 0x0000015000007945 */ /* 0x000fe20003800200 */
[-C--:B------:R-:W-:Y:S02]  /*2850*/  ISETP.GE.AND P4, PT, R23, R4.reuse, PT ;  /* 0x000000041700720c */ /* 0x080fe40003f86270 */
[----:B------:R-:W-:Y:S01]  /*2860*/  ISETP.GE.AND P3, PT, R5, R4, PT ;  /* 0x000000040500720c */ /* 0x000fe20003f66270 */
[----:B------:R-:W-:-:S12]  /*2870*/  @P1 BRA `(.L_x_2181) ;  /* 0x0000000000441947 */ /* 0x000fd80003800000 */
        /* <DEDUP_REMOVED lines=17> */
.L_x_2181:
[----:B------:R-:W-:Y:S05]  /*2990*/  BSYNC.RECONVERGENT B0 ;  /* 0x0000000000007941 */ /* 0x000fea0003800200 */
.L_x_2180:
        /* <DEDUP_REMOVED lines=16> */
.L_x_2183:
[----:B------:R-:W-:Y:S05]  /*2aa0*/  BSYNC.RECONVERGENT B0 ;  /* 0x0000000000007941 */ /* 0x000fea0003800200 */
.L_x_2182:
        /* <DEDUP_REMOVED lines=19> */
.L_x_2185:
[----:B------:R-:W-:Y:S05]  /*2be0*/  BSYNC.RECONVERGENT B0 ;  /* 0x0000000000007941 */ /* 0x000fea0003800200 */
.L_x_2184:
        /* <DEDUP_REMOVED lines=17> */
.L_x_2187:
[----:B------:R-:W-:Y:S05]  /*2d00*/  BSYNC.RECONVERGENT B0 ;  /* 0x0000000000007941 */ /* 0x000fea0003800200 */
.L_x_2186:
[----:B------:R-:W-:Y:S01]  /*2d10*/  IABS R22, R12 ;  /* 0x0000000c00167213 */ /* 0x000fe20000000000 */
[----:B------:R2:W5:Y:S03]  /*2d20*/  LD.E R62, desc[UR4][R2.64+0x184] ;  /* 0x00018404023e7980 */ /* 0x000566000c101900 */
[----:B-1----:R-:W1:Y:S01]  /*2d30*/  I2F.RP R27, R22 ;  /* 0x00000016001b7306 */ /* 0x002e620000209400 */
[----:B----4-:R-:W-:Y:S01]  /*2d40*/  MOV R28, RZ ;  /* 0x000000ff001c7202 */ /* 0x010fe20000000f00 */
[----:B------:R2:W5:Y:S01]  /*2d50*/  LD.E R0, desc[UR4][R2.64+0x188] ;  /* 0x0001880402007980 */ /* 0x000562000c101900 */
[----:B------:R-:W-:Y:S01]  /*2d60*/  IABS R19, R221 ;  /* 0x000000dd00137213 */ /* 0x000fe20000000000 */
[----:B------:R-:W-:Y:S02]  /*2d70*/  IMAD R15, R15, R206, RZ ;  /* 0x000000ce0f0f7224 */ /* 0x000fe400078e02ff */
[----:B------:R-:W0:Y:S01]  /*2d80*/  LDGDEPBAR ;  /* 0x00000000000079af */ /* 0x000e220000000000 */
[----:B------:R-:W-:Y:S01]  /*2d90*/  IMAD R219, R207, R18, RZ ;  /* 0x00000012cfdb7224 */ /* 0x000fe200078e02ff */
[----:B-1----:R-:W1:Y:S01]  /*2da0*/  MUFU.RCP R26, R27 ;  /* 0x0000001b001a7308 */ /* 0x002e620000001000 */
[----:B------:R-:W-:-:S04]  /*2db0*/  DEPBAR.LE SB0, 0x0 ;  /* 0x000080000000791a */ /* 0x000fc80000000000 */
[----:B-12---:R-:W-:-:S07]  /*2dc0*/  VIADD R26, R26, 0xffffffe ;  /* 0x0ffffffe1a1a7836 */ /* 0x006fce0000000000 */
[----:B------:R-:W-:Y:S05]  /*2dd0*/  WARPSYNC.ALL ;  /* 0x0000000000007948 */ /* 0x000fea0003800000 */
[----:B------:R-:W1:Y:S01]  /*2de0*/  F2I.FTZ.U32.TRUNC.NTZ R29, R26 ;  /* 0x0000001a001d7305 */ /* 0x000e62000021f000 */
[----:B------:R-:W-:Y:S01]  /*2df0*/  BSSY.RECONVERGENT B0, `(.L_x_2188) ;  /* 0x0000037000007945 */ /* 0x000fe20003800200 */
[----:B-1----:R-:W-:Y:S02]  /*2e00*/  IMAD.MOV R14, RZ, RZ, -R29 ;  /* 0x000000ffff0e7224 */ /* 0x002fe400078e0a1d */
[----:B------:R-:W-:-:S04]  /*2e10*/  IMAD.WIDE.U32 R26, R6, R206, RZ ;  /* 0x000000ce061a7225 */ /* 0x000fc800078e00ff */
[----:B------:R-:W-:Y:S01]  /*2e20*/  IMAD R24, R14, R22, RZ ;  /* 0x000000160e187224 */ /* 0x000fe200078e02ff */
[----:B------:R-:W-:-:S03]  /*2e30*/  IABS R14, R12 ;  /* 0x0000000c000e7213 */ /* 0x000fc60000000000 */
[----:B------:R-:W-:-:S04]  /*2e40*/  IMAD.HI.U32 R24, R29, R24, R28 ;  /* 0x000000181d187227 */ /* 0x000fc800078e001c */
[----:B------:R-:W-:Y:S02]  /*2e50*/  IMAD.MOV R14, RZ, RZ, -R14 ;  /* 0x000000ffff0e7224 */ /* 0x000fe400078e0a0e */
[----:B------:R-:W-:-:S04]  /*2e60*/  IMAD.HI.U32 R24, R24, R19, RZ ;  /* 0x0000001318187227 */ /* 0x000fc800078e00ff */
[----:B------:R-:W-:Y:S01]  /*2e70*/  IMAD R19, R24, R14, R19 ;  /* 0x0000000e18137224 */ /* 0x000fe200078e0213 */
[----:B------:R-:W-:Y:S01]  /*2e80*/  LOP3.LUT R14, R221, R12, RZ, 0x3c, !PT ;  /* 0x0000000cdd0e7212 */ /* 0x000fe200078e3cff */
[----:B------:R-:W-:Y:S03]  /*2e90*/  BAR.SYNC.DEFER_BLOCKING 0x0 ;  /* 0x0000000000007b1d */ /* 0x000fe60000010000 */
[----:B------:R-:W-:Y:S02]  /*2ea0*/  ISETP.GT.U32.AND P2, PT, R22, R19, PT ;  /* 0x000000131600720c */ /* 0x000fe40003f44070 */
[----:B------:R-:W-:-:S11]  /*2eb0*/  ISETP.GE.AND P1, PT, R14, RZ, PT ;  /* 0x000000ff0e00720c */ /* 0x000fd60003f26270 */
[-C--:B------:R-:W-:Y:S01]  /*2ec0*/  @!P2 IADD3 R19, PT, PT, R19, -R22.reuse, RZ ;  /* 0x800000161313a210 */ /* 0x080fe20007ffe0ff */
[----:B------:R-:W-:Y:S01]  /*2ed0*/  @!P2 VIADD R24, R24, 0x1 ;  /* 0x000000011818a836 */ /* 0x000fe20000000000 */
[----:B------:R-:W-:Y:S02]  /*2ee0*/  ISETP.NE.AND P2, PT, R12, RZ, PT ;  /* 0x000000ff0c00720c */ /* 0x000fe40003f45270 */
[----:B------:R-:W-:-:S13]  /*2ef0*/  ISETP.GE.U32.AND P3, PT, R19, R22, PT ;  /* 0x000000161300720c */ /* 0x000fda0003f66070 */
[----:B------:R-:W-:-:S05]  /*2f00*/  @P3 IADD3 R24, PT, PT, R24, 0x1, RZ ;  /* 0x0000000118183810 */ /* 0x000fca0007ffe0ff */
[----:B------:R-:W-:Y:S01]  /*2f10*/  @!P1 IMAD.MOV R24, RZ, RZ, -R24 ;  /* 0x000000ffff189224 */ /* 0x000fe200078e0a18 */
[----:B------:R-:W-:Y:S01]  /*2f20*/  @!P2 LOP3.LUT R24, RZ, R12, RZ, 0x33, !PT ;  /* 0x0000000cff18a212 */ /* 0x000fe200078e33ff */
[----:B------:R-:W-:Y:S01]  /*2f30*/  IMAD R12, R6, R207, R15 ;  /* 0x000000cf060c7224 */ /* 0x000fe200078e020f */
[----:B------:R-:W-:Y:S02]  /*2f40*/  IADD3 R10, P2, P1, R26, R10, R196 ;  /* 0x0000000a1a0a7210 */ /* 0x000fe4000795e0c4 */
[----:B------:R-:W-:Y:S01]  /*2f50*/  SHF.R.S32.HI R6, RZ, 0x1f, R24 ;  /* 0x0000001fff067819 */ /* 0x000fe20000011418 */
[----:B------:R-:W-:Y:S01]  /*2f60*/  IMAD R15, R21, R24, RZ ;  /* 0x00000018150f7224 */ /* 0x000fe200078e02ff */
[----:B------:R-:W-:Y:S01]  /*2f70*/  IADD3 R19, PT, PT, R27, R12, RZ ;  /* 0x0000000c1b137210 */ /* 0x000fe20007ffe0ff */
[----:B------:R-:W-:-:S03]  /*2f80*/  IMAD.WIDE.U32 R26, R20, R24, RZ ;  /* 0x00000018141a7225 */ /* 0x000fc600078e00ff */
[----:B------:R-:W-:Y:S01]  /*2f90*/  IADD3.X R8, PT, PT, R19, R8, RZ, P2, P1 ;  /* 0x0000000813087210 */ /* 0x000fe200017e24ff */
[----:B------:R-:W-:Y:S01]  /*2fa0*/  IMAD R6, R6, R20, R15 ;  /* 0x0000001406067224 */ /* 0x000fe200078e020f */
[----:B------:R-:W-:-:S03]  /*2fb0*/  IADD3 R14, P1, PT, R10, R26, RZ ;  /* 0x0000001a0a0e7210 */ /* 0x000fc60007f3e0ff */
[----:B------:R-:W-:Y:S01]  /*2fc0*/  IMAD.IADD R27, R27, 0x1, R6 ;  /* 0x000000011b1b7824 */ /* 0x000fe200078e0206 */
[----:B------:R-:W-:-:S04]  /*2fd0*/  SHF.L.U64.HI R6, R206, 0x4, R207 ;  /* 0x00000004ce067819 */ /* 0x000fc800000102cf */
[----:B------:R-:W-:-:S03]  /*2fe0*/  IADD3.X R15, PT, PT, R8, R27, RZ, P1, !PT ;  /* 0x0000001b080f7210 */ /* 0x000fc60000ffe4ff */
[----:B------:R-:W-:-:S04]  /*2ff0*/  IMAD.WIDE.U32 R14, R18, R206, R14 ;  /* 0x000000ce120e7225 */ /* 0x000fc800078e000e */
[----:B------:R-:W-:Y:S01]  /*3000*/  IMAD.IADD R219, R15, 0x1, R219 ;  /* 0x000000010fdb7824 */ /* 0x000fe200078e02db */
[----:B------:R-:W-:Y:S02]  /*3010*/  LEA R218, P1, R14, R16, 0x1 ;  /* 0x000000100eda7211 */ /* 0x000fe400078208ff */
[----:B------:R-:W-:Y:S02]  /*3020*/  SHF.L.U32 R15, R206, 0x4, RZ ;  /* 0x00000004ce0f7819 */ /* 0x000fe400000006ff */
[----:B------:R-:W-:Y:S01]  /*3030*/  LEA.HI.X R219, R14, R17, R219, 0x1, P1 ;  /* 0x000000110edb7211 */ /* 0x000fe200008f0cdb */
[----:B------:R-:W-:Y:S08]  /*3040*/  @P6 BRA `(.L_x_2189) ;  /* 0x00000000003c6947 */ /* 0x000ff00003800000 */
        /* <DEDUP_REMOVED lines=15> */
.L_x_2189:
[----:B------:R2:W-:Y:S04]  /*3140*/  STS.128 [R229+0xc000], RZ ;  /* 0x00c000ffe5007388 */ /* 0x0005e80000000c00 */
[----:B------:R2:W-:Y:S02]  /*3150*/  STS.128 [R229+0x10000], RZ ;  /* 0x010000ffe5007388 */ /* 0x0005e40000000c00 */
.L_x_2190:
[----:B------:R-:W-:Y:S05]  /*3160*/  BSYNC.RECONVERGENT B0 ;  /* 0x0000000000007941 */ /* 0x000fea0003800200 */
.L_x_2188:
[----:B------:R-:W-:Y:S01]  /*3170*/  ISETP.GE.AND P3, PT, R11, R4, PT ;  /* 0x000000040b00720c */ /* 0x000fe20003f66270 */
[----:B------:R-:W-:Y:S01]  /*3180*/  IMAD.SHL.U32 R202, R197, 0x40, RZ ;  /* 0x00000040c5ca7824 */ /* 0x000fe200078e00ff */
[----:B------:R-:W-:Y:S01]  /*3190*/  LEA R8, P2, R15, R218, 0x1 ;  /* 0x000000da0f087211 */ /* 0x000fe200078408ff */
[----:B------:R-:W-:Y:S01]  /*31a0*/  BSSY.RECONVERGENT B0, `(.L_x_2191) ;  /* 0x0000019000007945 */ /* 0x000fe20003800200 */
[----:B------:R-:W-:Y:S01]  /*31b0*/  SHF.R.U32.HI R198, RZ, 0x1, R197 ;  /* 0x00000001ffc67819 */ /* 0x000fe200000116c5 */
[----:B------:R-:W-:Y:S01]  /*31c0*/  IMAD.SHL.U32 R199, R197, 0x20, RZ ;  /* 0x00000020c5c77824 */ /* 0x000fe200078e00ff */
[-C--:B------:R-:W-:Y:S02]  /*31d0*/  ISETP.GE.AND P4, PT, R9, R4.reuse, PT ;  /* 0x000000040900720c */ /* 0x080fe40003f86270 */
[----:B------:R-:W-:Y:S02]  /*31e0*/  LEA.HI.X R9, R15, R219, R6, 0x1, P2 ;  /* 0x000000db0f097211 */ /* 0x000fe400010f0c06 */
[----:B------:R-:W-:-:S02]  /*31f0*/  ISETP.GE.AND P1, PT, R7, R4, PT ;  /* 0x000000040700720c */ /* 0x000fc40003f26270 */
[-C--:B------:R-:W-:Y:S01]  /*3200*/  ISETP.GE.AND P6, PT, R13, R4.reuse, PT ;  /* 0x000000040d00720c */ /* 0x080fe20003fc6270 */
[----:B------:R4:W-:Y:S01]  /*3210*/  @P3 STS.128 [R229+0xc800], RZ ;  /* 0x00c800ffe5003388 */ /* 0x0009e20000000c00 */
[----:B------:R-:W-:Y:S02]  /*3220*/  ISETP.GE.AND P5, PT, R25, R4, PT ;  /* 0x000000041900720c */ /* 0x000fe40003fa6270 */
[----:B------:R-:W-:Y:S01]  /*3230*/  LOP3.LUT R6, R202, 0x1c0, RZ, 0xc0, !PT ;  /* 0x000001c0ca067812 */ /* 0x000fe200078ec0ff */
[----:B------:R4:W-:Y:S01]  /*3240*/  @P3 STS.128 [R229+0x10800], RZ ;  /* 0x010800ffe5003388 */ /* 0x0009e20000000c00 */
[----:B------:R-:W-:Y:S01]  /*3250*/  LOP3.LUT R11, R198, 0x8, RZ, 0xc0, !PT ;  /* 0x00000008c60b7812 */ /* 0x000fe200078ec0ff */
[----:B------:R-:W-:Y:S08]  /*3260*/  @P3 BRA `(.L_x_2192) ;  /* 0x0000000000303947 */ /* 0x000ff00003800000 */
        /* <DEDUP_REMOVED lines=12> */
.L_x_2192:
[----:B------:R-:W-:Y:S05]  /*3330*/  BSYNC.RECONVERGENT B0 ;  /* 0x0000000000007941 */ /* 0x000fea0003800200 */
.L_x_2191:
[----:B------:R1:W-:Y:S01]  /*3340*/  @P4 STS.128 [R229+0xd000], RZ ;  /* 0x00d000ffe5004388 */ /* 0x0003e20000000c00 */
[----:B------:R-:W-:Y:S03]  /*3350*/  BSSY.RECONVERGENT B0, `(.L_x_2193) ;  /* 0x0000011000007945 */ /* 0x000fe60003800200 */
        /* <DEDUP_REMOVED lines=16> */
.L_x_2194:
[----:B------:R-:W-:Y:S05]  /*3460*/  BSYNC.RECONVERGENT B0 ;  /* 0x0000000000007941 */ /* 0x000fea0003800200 */
.L_x_2193:
[----:B------:R2:W-:Y:S01]  /*3470*/  @P1 STS.128 [R229+0xd800], RZ ;  /* 0x00d800ffe5001388 */ /* 0x0005e20000000c00 */
[----:B------:R-:W-:Y:S01]  /*3480*/  LOP3.LUT R199, R199, 0x7c00, RZ, 0xc0, !PT ;  /* 0x00007c00c7c77812 */ /* 0x000fe200078ec0ff */
[----:B------:R-:W-:Y:S01]  /*3490*/  BSSY.RECONVERGENT B0, `(.L_x_2195) ;  /* 0x0000018000007945 */ /* 0x000fe20003800200 */
[----:B-1----:R-:W-:Y:S01]  /*34a0*/  LOP3.LUT R13, R6, 0x8, R197, 0xf8, !PT ;  /* 0x00000008060d7812 */ /* 0x002fe200078ef8c5 */
[----:B------:R2:W-:Y:S01]  /*34b0*/  @P1 STS.128 [R229+0x11800], RZ ;  /* 0x011800ffe5001388 */ /* 0x0005e20000000c00 */
[--C-:B------:R-:W-:Y:S02]  /*34c0*/  LOP3.LUT R11, R11, 0x1c0, R202.reuse, 0xf8, !PT ;  /* 0x000001c00b0b7812 */ /* 0x100fe400078ef8ca */
[----:B------:R-:W-:Y:S02]  /*34d0*/  ISETP.GE.AND P4, PT, R23, R4, PT ;  /* 0x000000041700720c */ /* 0x000fe40003f86270 */
[----:B------:R-:W-:Y:S02]  /*34e0*/  LOP3.LUT R33, R202, 0x400, RZ, 0xc0, !PT ;  /* 0x00000400ca217812 */ /* 0x000fe400078ec0ff */
[----:B------:R-:W-:-:S02]  /*34f0*/  LOP3.LUT R7, R199, 0x200, R202, 0xf8, !PT ;  /* 0x00000200c7077812 */ /* 0x000fc400078ef8ca */
[-C--:B------:R-:W-:Y:S02]  /*3500*/  LOP3.LUT R6, R13, R196.reuse, RZ, 0x3c, !PT ;  /* 0x000000c40d067212 */ /* 0x080fe400078e3cff */
[----:B------:R-:W-:Y:S01]  /*3510*/  LOP3.LUT R34, R11, R196, RZ, 0x3c, !PT ;  /* 0x000000c40b227212 */ /* 0x000fe200078e3cff */
[----:B------:R-:W-:Y:S06]  /*3520*/  @P1 BRA `(.L_x_2196) ;  /* 0x0000000000381947 */ /* 0x000fec0003800000 */
        /* <DEDUP_REMOVED lines=14> */
.L_x_2196:
[----:B------:R-:W-:Y:S05]  /*3610*/  BSYNC.RECONVERGENT B0 ;  /* 0x0000000000007941 */ /* 0x000fea0003800200 */
.L_x_2195:
        /* <DEDUP_REMOVED lines=9> */
[----:B------:R-:W-:Y:S01]  /*36b0*/  MOV R6, R8 ;  /* 0x0000000800067202 */ /* 0x000fe20000000f00 */
        /* <DEDUP_REMOVED lines=16> */
.L_x_2198:
[----:B------:R-:W-:Y:S05]  /*37c0*/  BSYNC.RECONVERGENT B0 ;  /* 0x0000000000007941 */ /* 0x000fea0003800200 */
.L_x_2197:
        /* <DEDUP_REMOVED lines=18> */
.L_x_2200:
[----:B------:R-:W-:Y:S05]  /*38f0*/  BSYNC.RECONVERGENT B0 ;  /* 0x0000000000007941 */ /* 0x000fea0003800200 */
.L_x_2199:
        /* <DEDUP_REMOVED lines=21> */
.L_x_2202:
[----:B------:R-:W-:Y:S05]  /*3a50*/  BSYNC.RECONVERGENT B0 ;  /* 0x0000000000007941 */ /* 0x000fea0003800200 */
.L_x_2201:
[----:B------:R1:W-:Y:S01]  /*3a60*/  @P1 STS.128 [R229+0xf800], RZ ;  /* 0x00f800ffe5001388 */ /* 0x0003e20000000c00 */
[----:B------:R-:W-:Y:S03]  /*3a70*/  BSSY.RECONVERGENT B0, `(.L_x_2203) ;  /* 0x0000012000007945 */ /* 0x000fe60003800200 */
[----:B------:R1:W-:Y:S01]  /*3a80*/  @P1 STS.128 [R229+0x13800], RZ ;  /* 0x013800ffe5001388 */ /* 0x0003e20000000c00 */
[----:B------:R-:W-:Y:S05]  /*3a90*/  @P1 BRA `(.L_x_2204) ;  /* 0x00000000003c1947 */ /* 0x000fea0003800000 */
[-C--:B------:R-:W-:Y:S01]  /*3aa0*/  ISETP.GE.AND P2, PT, R196, R227.reuse, PT ;  /* 0x000000e3c400720c */ /* 0x080fe20003f46270 */
[----:B-1----:R-:W-:Y:S01]  /*3ab0*/  IMAD R4, R207, 0xc0, RZ ;  /* 0x000000c0cf047824 */ /* 0x002fe200078e02ff */
        /* <DEDUP_REMOVED lines=13> */
.L_x_2204:
[----:B------:R-:W-:Y:S05]  /*3b90*/  BSYNC.RECONVERGENT B0 ;  /* 0x0000000000007941 */ /* 0x000fea0003800200 */
.L_x_2203:
[----:B------:R-:W-:Y:S01]  /*3ba0*/  LDSM.16.M88.4 R76, [R121] ;  /* 0x00000000794c783b */ /* 0x000fe20000000200 */
[----:B------:R-:W-:Y:S01]  /*3bb0*/  IMAD.MOV.U32 R32, RZ, RZ, 0x20 ;  /* 0x00000020ff207424 */ /* 0x000fe200078e00ff */
[C---:B------:R-:W-:Y:S01]  /*3bc0*/  LOP3.LUT P6, RZ, R197.reuse, 0x2, RZ, 0xc0, !PT ;  /* 0x00000002c5ff7812 */ /* 0x040fe200078cc0ff */
[----:B------:R-:W-:Y:S01]  /*3bd0*/  IMAD.MOV.U32 R60, RZ, RZ, 0x40 ;  /* 0x00000040ff3c7424 */ /* 0x000fe200078e00ff */
[----:B------:R-:W3:Y:S01]  /*3be0*/  LDSM.16.M88.4 R36, [R119+0x4000] ;  /* 0x004000007724783b */ /* 0x000ee20000000200 */
[C---:B------:R-:W-:Y:S01]  /*3bf0*/  LOP3.LUT P2, RZ, R197.reuse, 0x4, RZ, 0xc0, !PT ;  /* 0x00000004c5ff7812 */ /* 0x040fe2000784c0ff */
[----:B------:R-:W-:Y:S01]  /*3c00*/  IMAD.SHL.U32 R135, R197, 0x2, RZ ;  /* 0x00000002c5877824 */ /* 0x000fe200078e00ff */
[----:B------:R-:W-:Y:S01]  /*3c10*/  SEL R32, R32, 0xffffffe0, !P6 ;  /* 0xffffffe020207807 */ /* 0x000fe20007000000 */
[----:B------:R-:W2:Y:S01]  /*3c20*/  LDSM.16.M88.4 R24, [R119+0x4800] ;  /* 0x004800007718783b */ /* 0x000ea20000000200 */
[----:B------:R-:W-:Y:S01]  /*3c30*/  SEL R60, R60, 0xffffffc0, !P2 ;  /* 0xffffffc03c3c7807 */ /* 0x000fe20005000000 */
[----:B------:R-:W-:Y:S01]  /*3c40*/  VIADD R137, R132, 0xffffffff ;  /* 0xffffffff84897836 */ /* 0x000fe20000000000 */
[----:B-----5:R-:W-:Y:S01]  /*3c50*/  IADD3 R62, PT, PT, R35, -R128, -R62 ;  /* 0x80000080233e7210 */ /* 0x020fe20007ffe83e */
[----:B------:R-:W4:Y:S01]  /*3c60*/  LDSM.16.M88.4 R16, [R119+0x5000] ;  /* 0x005000007710783b */ /* 0x000f220000000200 */
[----:B------:R-:W-:Y:S01]  /*3c70*/  IMAD.IADD R117, R121, 0x1, R32 ;  /* 0x0000000179757824 */ /* 0x000fe200078e0220 */
[----:B------:R-:W-:Y:S01]  /*3c80*/  IADD3 R128, PT, PT, R0, R35, -R128 ;  /* 0x0000002300807210 */ /* 0x000fe20007ffe880 */
[----:B------:R-:W-:Y:S01]  /*3c90*/  IMAD.IADD R116, R119, 0x1, R32 ;  /* 0x0000000177747824 */ /* 0x000fe200078e0220 */
[----:B-1----:R-:W1:Y:S01]  /*3ca0*/  LDSM.16.M88.4 R8, [R119+0x5800] ;  /* 0x005800007708783b */ /* 0x002e620000000200 */
[--C-:B------:R-:W-:Y:S01]  /*3cb0*/  IMAD.IADD R125, R121, 0x1, R60.reuse ;  /* 0x00000001797d7824 */ /* 0x100fe200078e023c */
[----:B------:R-:W-:Y:S01]  /*3cc0*/  LOP3.LUT R135, R135, 0x6, RZ, 0xc0, !PT ;  /* 0x0000000687877812 */ /* 0x000fe200078ec0ff */
[----:B------:R-:W-:Y:S01]  /*3cd0*/  IMAD.IADD R63, R119, 0x1, R60 ;  /* 0x00000001773f7824 */ /* 0x000fe200078e023c */
[----:B------:R-:W1:Y:S01]  /*3ce0*/  LDSM.16.M88.4 R100, [R119+0x6000] ;  /* 0x006000007764783b */ /* 0x000e620000000200 */
[C---:B------:R-:W-:Y:S01]  /*3cf0*/  IMAD.IADD R129, R32.reuse, 0x1, R125 ;  /* 0x0000000120817824 */ /* 0x040fe200078e027d */
[----:B------:R-:W-:Y:S01]  /*3d00*/  BSSY.RECONVERGENT B1, `(.L_x_2205) ;  /* 0x00002af000017945 */ /* 0x000fe20003800200 */
[----:B------:R-:W-:Y:S01]  /*3d10*/  IMAD.IADD R61, R32, 0x1, R63 ;  /* 0x00000001203d7824 */ /* 0x000fe200078e023f */
[----:B------:R-:W1:Y:S01]  /*3d20*/  LDSM.16.M88.4 R92, [R119+0x6800] ;  /* 0x00680000775c783b */ /* 0x000e620000000200 */
[----:B------:R-:W-:-:S03]  /*3d30*/  IMAD.SHL.U32 R0, R137, 0x80, RZ ;  /* 0x0000008089007824 */ /* 0x000fc600078e00ff */
[----:B------:R-:W1:Y:S04]  /*3d40*/  LDSM.16.M88.4 R84, [R119+0x7000] ;  /* 0x007000007754783b */ /* 0x000e680000000200 */
[----:B------:R-:W1:Y:S04]  /*3d50*/  LDSM.16.M88.4 R52, [R119+0x7800] ;  /* 0x007800007734783b */ /* 0x000e680000000200 */
[----:B------:R-:W-:Y:S04]  /*3d60*/  LDSM.16.M88.4 R68, [R117] ;  /* 0x000000007544783b */ /* 0x000fe80000000200 */
[----:B------:R-:W1:Y:S01]  /*3d70*/  LDSM.16.M88.4 R4, [R116+0x4000] ;  /* 0x004000007404783b */ /* 0x000e620000000200 */
[C---:B---3--:R-:W-:Y:S03]  /*3d80*/  HMMA.16816.F32.BF16 R40, R76.reuse, R36, RZ ;  /* 0x000000244c28723c */ /* 0x048fe600000418ff */
[----:B------:R-:W3:Y:S04]  /*3d90*/  LDSM.16.M88.4 R44, [R116+0x4800] ;  /* 0x00480000742c783b */ /* 0x000ee80000000200 */
[----:B------:R-:W3:Y:S01]  /*3da0*/  LDSM.16.M88.4 R48, [R116+0x5000] ;  /* 0x005000007430783b */ /* 0x000ee20000000200 */
[C---:B--2---:R-:W-:Y:S03]  /*3db0*/  HMMA.16816.F32.BF16 R28, R76.reuse, R24, RZ ;  /* 0x000000184c1c723c */ /* 0x044fe600000418ff */
[----:B------:R-:W-:Y:S04]  /*3dc0*/  LDSM.16.M88.4 R112, [R116+0x6800] ;  /* 0x006800007470783b */ /* 0x000fe80000000200 */
[----:B------:R-:W-:Y:S01]  /*3dd0*/  LDSM.16.M88.4 R108, [R116+0x7000] ;  /* 0x00700000746c783b */ /* 0x000fe20000000200 */
[C---:B----4-:R-:W-:Y:S03]  /*3de0*/  HMMA.16816.F32.BF16 R20, R76.reuse, R16, RZ ;  /* 0x000000104c14723c */ /* 0x050fe600000418ff */
[----:B------:R-:W-:Y:S04]  /*3df0*/  LDSM.16.M88.4 R72, [R116+0x7800] ;  /* 0x007800007448783b */ /* 0x000fe80000000200 */
[----:B------:R-:W-:Y:S01]  /*3e00*/  LDSM.16.M88.4 R64, [R63+0x4000] ;  /* 0x004000003f40783b */ /* 0x000fe20000000200 */
[C---:B-1----:R-:W-:Y:S03]  /*3e10*/  HMMA.16816.F32.BF16 R12, R76.reuse, R8, RZ ;  /* 0x000000084c0c723c */ /* 0x042fe600000418ff */
[----:B------:R-:W-:Y:S04]  /*3e20*/  LDSM.16.M88.4 R56, [R63+0x6000] ;  /* 0x006000003f38783b */ /* 0x000fe80000000200 */
[----:B------:R-:W0:Y:S01]  /*3e30*/  LDGDEPBAR ;  /* 0x00000000000079af */ /* 0x000e220000000000 */
        /* <DEDUP_REMOVED lines=17> */
[C---:B------:R-:W-:Y:S01]  /*3f50*/  HMMA.16816.F32.BF16 R24, R68.reuse, R46, R24 ;  /* 0x0000002e4418723c */ /* 0x040fe20000041818 */
[----:B------:R-:W-:Y:S04]  /*3f60*/  LDSM.16.M88.4 R44, [R125] ;  /* 0x000000007d2c783b */ /* 0x000fe80000000200 */
[----:B------:R-:W-:Y:S03]  /*3f70*/  LDSM.16.M88.4 R124, [R125+0x2000] ;  /* 0x002000007d7c783b */ /* 0x000fe60000000200 */
        /* <DEDUP_REMOVED lines=22> */
[C---:B-1----:R-:W-:Y:S08]  /*40e0*/  HMMA.16816.F32.BF16 R20, R44.reuse, R52, R20 ;  /* 0x000000342c14723c */ /* 0x042ff00000041814 */
[C---:B------:R-:W-:Y:S01]  /*40f0*/  HMMA.16816.F32.BF16 R16, R44.reuse, R54, R16 ;  /* 0x000000362c10723c */ /* 0x040fe20000041810 */
[----:B------:R-:W1:Y:S07]  /*4100*/  LDSM.16.M88.4 R52, [R63+0x7000] ;  /* 0x007000003f34783b */ /* 0x000e6e0000000200 */
[C---:B------:R-:W-:Y:S08]  /*4110*/  HMMA.16816.F32.BF16 R40, R44.reuse, R64, R40 ;  /* 0x000000402c28723c */ /* 0x040ff00000041828 */
[C---:B------:R-:W-:Y:S01]  /*4120*/  HMMA.16816.F32.BF16 R36, R44.reuse, R66, R36 ;  /* 0x000000422c24723c */ /* 0x040fe20000041824 */
[----:B------:R-:W-:Y:S07]  /*4130*/  LDSM.16.M88.4 R64, [R61+0x4000] ;  /* 0x004000003d40783b */ /* 0x000fee0000000200 */
[C---:B--2---:R-:W-:Y:S08]  /*4140*/  HMMA.16816.F32.BF16 R12, R44.reuse, R4, R12 ;  /* 0x000000042c0c723c */ /* 0x044ff0000004180c */
[C---:B------:R-:W-:Y:S01]  /*4150*/  HMMA.16816.F32.BF16 R8, R44.reuse, R6, R8 ;  /* 0x000000062c08723c */ /* 0x040fe20000041808 */
[----:B------:R-:W-:Y:S07]  /*4160*/  LDSM.16.M88.4 R4, [R129] ;  /* 0x000000008104783b */ /* 0x000fee0000000200 */
[C---:B------:R-:W-:Y:S08]  /*4170*/  HMMA.16816.F32.BF16 R104, R44.reuse, R56, R104 ;  /* 0x000000382c68723c */ /* 0x040ff00000041868 */
[C---:B------:R-:W-:Y:S01]  /*4180*/  HMMA.16816.F32.BF16 R100, R44.reuse, R58, R100 ;  /* 0x0000003a2c64723c */ /* 0x040fe20000041864 */
[----:B------:R-:W2:Y:S07]  /*4190*/  LDSM.16.M88.4 R56, [R61+0x4800] ;  /* 0x004800003d38783b */ /* 0x000eae0000000200 */
[C---:B---3--:R-:W-:Y:S08]  /*41a0*/  HMMA.16816.F32.BF16 R96, R44.reuse, R48, R96 ;  /* 0x000000302c60723c */ /* 0x048ff00000041860 */
[C---:B------:R-:W-:Y:S01]  /*41b0*/  HMMA.16816.F32.BF16 R92, R44.reuse, R50, R92 ;  /* 0x000000322c5c723c */ /* 0x040fe2000004185c */
[----:B------:R-:W3:Y:S07]  /*41c0*/  LDSM.16.M88.4 R48, [R61+0x5000] ;  /* 0x005000003d30783b */ /* 0x000eee0000000200 */
[C---:B-1----:R-:W-:Y:S08]  /*41d0*/  HMMA.16816.F32.BF16 R88, R44.reuse, R52, R88 ;  /* 0x000000342c58723c */ /* 0x042ff00000041858 */
[C---:B------:R-:W-:Y:S01]  /*41e0*/  HMMA.16816.F32.BF16 R84, R44.reuse, R54, R84 ;  /* 0x000000362c54723c */ /* 0x040fe20000041854 */
[----:B------:R-:W1:Y:S07]  /*41f0*/  LDSM.16.M88.4 R52, [R61+0x5800] ;  /* 0x005800003d34783b */ /* 0x000e6e0000000200 */
[C---:B------:R-:W-:Y:S08]  /*4200*/  HMMA.16816.F32.BF16 R80, R44.reuse, R68, R80 ;  /* 0x000000442c50723c */ /* 0x040ff00000041850 */
[----:B------:R-:W-:Y:S01]  /*4210*/  HMMA.16816.F32.BF16 R76, R44, R70, R76 ;  /* 0x000000462c4c723c */ /* 0x000fe2000004184c */
[----:B------:R-:W4:Y:S04]  /*4220*/  LDSM.16.M88.4 R44, [R61+0x6000] ;  /* 0x006000003d2c783b */ /* 0x000f280000000200 */
[----:B------:R-:W-:Y:S03]  /*4230*/  LDSM.16.M88.4 R68, [R61+0x7800] ;  /* 0x007800003d44783b */ /* 0x000fe60000000200 */
[C---:B--2---:R-:W-:Y:S08]  /*4240*/  HMMA.16816.F32.BF16 R28, R4.reuse, R56, R28 ;  /* 0x00000038041c723c */ /* 0x044ff0000004181c */
[C---:B------:R-:W-:Y:S01]  /*4250*/  HMMA.16816.F32.BF16 R24, R4.reuse, R58, R24 ;  /* 0x0000003a0418723c */ /* 0x040fe20000041818 */
[----:B------:R-:W2:Y:S07]  /*4260*/  LDSM.16.M88.4 R56, [R61+0x6800] ;  /* 0x006800003d38783b */ /* 0x000eae0000000200 */
[C---:B---3--:R-:W-:Y:S08]  /*4270*/  HMMA.16816.F32.BF16 R20, R4.reuse, R48, R20 ;  /* 0x000000300414723c */ /* 0x048ff00000041814 */
[C---:B------:R-:W-:Y:S01]  /*4280*/  HMMA.16816.F32.BF16 R16, R4.reuse, R50, R16 ;  /* 0x000000320410723c */ /* 0x040fe20000041810 */
[----:B------:R-:W3:Y:S07]  /*4290*/  LDSM.16.M88.4 R48, [R61+0x7000] ;  /* 0x007000003d30783b */ /* 0x000eee0000000200 */
[C---:B-1----:R-:W-:Y:S08]  /*42a0*/  HMMA.16816.F32.BF16 R12, R4.reuse, R52, R12 ;  /* 0x00000034040c723c */ /* 0x042ff0000004180c */
[C---:B------:R-:W-:Y:S01]  /*42b0*/  HMMA.16816.F32.BF16 R8, R4.reuse, R54, R8 ;  /* 0x000000360408723c */ /* 0x040fe20000041808 */
[----:B------:R-:W-:Y:S04]  /*42c0*/  LDSM.16.M88.4 R52, [R121+0x2000] ;  /* 0x002000007934783b */ /* 0x000fe80000000200 */
[----:B------:R-:W-:Y:S03]  /*42d0*/  LDSM.16.M88.4 R120, [R63+0xa000] ;  /* 0x00a000003f78783b */ /* 0x000fe60000000200 */
[C---:B----4-:R-:W-:Y:S08]  /*42e0*/  HMMA.16816.F32.BF16 R104, R4.reuse, R44, R104 ;  /* 0x0000002c0468723c */ /* 0x050ff00000041868 */
[C---:B------:R-:W-:Y:S01]  /*42f0*/  HMMA.16816.F32.BF16 R100, R4.reuse, R46, R100 ;  /* 0x0000002e0464723c */ /* 0x040fe20000041864 */
[----:B------:R-:W1:Y:S07]  /*4300*/  LDSM.16.M88.4 R44, [R119+0x8800] ;  /* 0x00880000772c783b */ /* 0x000e6e0000000200 */
[C---:B------:R-:W-:Y:S08]  /*4310*/  HMMA.16816.F32.BF16 R40, R4.reuse, R64, R40 ;  /* 0x000000400428723c */ /* 0x040ff00000041828 */
[C---:B------:R-:W-:Y:S01]  /*4320*/  HMMA.16816.F32.BF16 R36, R4.reuse, R66, R36 ;  /* 0x000000420424723c */ /* 0x040fe20000041824 */
[----:B------:R-:W-:Y:S07]  /*4330*/  LDSM.16.M88.4 R64, [R119+0x8000] ;  /* 0x008000007740783b */ /* 0x000fee0000000200 */
[C---:B--2---:R-:W-:Y:S08]  /*4340*/  HMMA.16816.F32.BF16 R96, R4.reuse, R56, R96 ;  /* 0x000000380460723c */ /* 0x044ff00000041860 */
[C---:B------:R-:W-:Y:S01]  /*4350*/  HMMA.16816.F32.BF16 R92, R4.reuse, R58, R92 ;  /* 0x0000003a045c723c */ /* 0x040fe2000004185c */
[----:B------:R-:W2:Y:S07]  /*4360*/  LDSM.16.M88.4 R56, [R119+0x9000] ;  /* 0x009000007738783b */ /* 0x000eae0000000200 */
[C---:B---3--:R-:W-:Y:S08]  /*4370*/  HMMA.16816.F32.BF16 R88, R4.reuse, R48, R88 ;  /* 0x000000300458723c */ /* 0x048ff00000041858 */
[C---:B------:R-:W-:Y:S01]  /*4380*/  HMMA.16816.F32.BF16 R84, R4.reuse, R50, R84 ;  /* 0x000000320454723c */ /* 0x040fe20000041854 */
[----:B------:R-:W-:Y:S07]  /*4390*/  LDSM.16.M88.4 R48, [R119+0x9800] ;  /* 0x009800007730783b */ /* 0x000fee0000000200 */
[C---:B------:R-:W-:Y:S08]  /*43a0*/  HMMA.16816.F32.BF16 R80, R4.reuse, R68, R80 ;  /* 0x000000440450723c */ /* 0x040ff00000041850 */
[----:B------:R-:W-:Y:S01]  /*43b0*/  HMMA.16816.F32.BF16 R76, R4, R70, R76 ;  /* 0x00000046044c723c */ /* 0x000fe2000004184c */
[----:B------:R-:W3:Y:S04]  /*43c0*/  LDSM.16.M88.4 R4, [R119+0xa000] ;  /* 0x00a000007704783b */ /* 0x000ee80000000200 */
[----:B------:R-:W-:Y:S03]  /*43d0*/  LDSM.16.M88.4 R68, [R119+0xa800] ;  /* 0x00a800007744783b */ /* 0x000fe60000000200 */
[C---:B-1----:R-:W-:Y:S08]  /*43e0*/  HMMA.16816.F32.BF16 R28, R52.reuse, R44, R28 ;  /* 0x0000002c341c723c */ /* 0x042ff0000004181c */
[C---:B------:R-:W-:Y:S01]  /*43f0*/  HMMA.16816.F32.BF16 R24, R52.reuse, R46, R24 ;  /* 0x0000002e3418723c */ /* 0x040fe20000041818 */
[----:B------:R-:W1:Y:S07]  /*4400*/  LDSM.16.M88.4 R44, [R119+0xb000] ;  /* 0x00b00000772c783b */ /* 0x000e6e0000000200 */
[C---:B--2---:R-:W-:Y:S08]  /*4410*/  HMMA.16816.F32.BF16 R20, R52.reuse, R56, R20 ;  /* 0x000000383414723c */ /* 0x044ff00000041814 */
[C---:B------:R-:W-:Y:S01]  /*4420*/  HMMA.16816.F32.BF16 R16, R52.reuse, R58, R16 ;  /* 0x0000003a3410723c */ /* 0x040fe20000041810 */
[----:B------:R-:W-:Y:S07]  /*4430*/  LDSM.16.M88.4 R56, [R117+0x2000] ;  /* 0x002000007538783b */ /* 0x000fee0000000200 */
[C---:B------:R-:W-:Y:S08]  /*4440*/  HMMA.16816.F32.BF16 R40, R52.reuse, R64, R40 ;  /* 0x000000403428723c */ /* 0x040ff00000041828 */
[C---:B---3--:R-:W-:Y:S08]  /*4450*/  HMMA.16816.F32.BF16 R104, R52.reuse, R4, R104 ;  /* 0x000000043468723c */ /* 0x048ff00000041868 */
        /* <DEDUP_REMOVED lines=9> */
[----:B------:R-:W4:Y:S07]  /*44f0*/  LDSM.16.M88.4 R48, [R116+0x8000] ;  /* 0x008000007430783b */ /* 0x000f2e0000000200 */
[C---:B--2---:R-:W-:Y:S08]  /*4500*/  HMMA.16816.F32.BF16 R28, R56.reuse, R4, R28 ;  /* 0x00000004381c723c */ /* 0x044ff0000004181c */
[C---:B------:R-:W-:Y:S01]  /*4510*/  HMMA.16816.F32.BF16 R24, R56.reuse, R6, R24 ;  /* 0x000000063818723c */ /* 0x040fe20000041818 */
[----:B------:R-:W2:Y:S07]  /*4520*/  LDSM.16.M88.4 R4, [R63+0x9000] ;  /* 0x009000003f04783b */ /* 0x000eae0000000200 */
[C---:B-1----:R-:W-:Y:S08]  /*4530*/  HMMA.16816.F32.BF16 R12, R56.reuse, R44, R12 ;  /* 0x0000002c380c723c */ /* 0x042ff0000004180c */
[----:B------:R-:W-:Y:S01]  /*4540*/  HMMA.16816.F32.BF16 R8, R56, R46, R8 ;  /* 0x0000002e3808723c */ /* 0x000fe20000041808 */
[----:B------:R-:W1:Y:S07]  /*4550*/  LDSM.16.M88.4 R44, [R63+0x9800] ;  /* 0x009800003f2c783b */ /* 0x000e6e0000000200 */
[C---:B------:R-:W-:Y:S08]  /*4560*/  HMMA.16816.F32.BF16 R96, R52.reuse, R68, R96 ;  /* 0x000000443460723c */ /* 0x040ff00000041860 */
        /* <DEDUP_REMOVED lines=9> */
[----:B------:R-:W3:Y:S07]  /*4600*/  LDSM.16.M88.4 R112, [R63+0xb000] ;  /* 0x00b000003f70783b */ /* 0x000eee0000000200 */
[C---:B----4-:R-:W-:Y:S08]  /*4610*/  HMMA.16816.F32.BF16 R40, R56.reuse, R48, R40 ;  /* 0x000000303828723c */ /* 0x050ff00000041828 */
[----:B------:R-:W-:Y:S01]  /*4620*/  HMMA.16816.F32.BF16 R36, R56, R50, R36 ;  /* 0x000000323824723c */ /* 0x000fe20000041824 */
[----:B------:R-:W4:Y:S07]  /*4630*/  LDSM.16.M88.4 R48, [R63+0x8800] ;  /* 0x008800003f30783b */ /* 0x000f2e0000000200 */
[C---:B--2---:R-:W-:Y:S08]  /*4640*/  HMMA.16816.F32.BF16 R20, R124.reuse, R4, R20 ;  /* 0x000000047c14723c */ /* 0x044ff00000041814 */
[C---:B------:R-:W-:Y:S01]  /*4650*/  HMMA.16816.F32.BF16 R16, R124.reuse, R6, R16 ;  /* 0x000000067c10723c */ /* 0x040fe20000041810 */
[----:B------:R-:W-:Y:S07]  /*4660*/  LDSM.16.M88.4 R4, [R129+0x2000] ;  /* 0x002000008104783b */ /* 0x000fee0000000200 */
[C---:B-1----:R-:W-:Y:S08]  /*4670*/  HMMA.16816.F32.BF16 R12, R124.reuse, R44, R12 ;  /* 0x0000002c7c0c723c */ /* 0x042ff0000004180c */
[----:B------:R-:W-:Y:S01]  /*4680*/  HMMA.16816.F32.BF16 R8, R124, R46, R8 ;  /* 0x0000002e7c08723c */ /* 0x000fe20000041808 */
[----:B------:R-:W1:Y:S07]  /*4690*/  LDSM.16.M88.4 R44, [R61+0xb000] ;  /* 0x00b000003d2c783b */ /* 0x000e6e0000000200 */
[C---:B------:R-:W-:Y:S08]  /*46a0*/  HMMA.16816.F32.BF16 R88, R56.reuse, R68, R88 ;  /* 0x000000443858723c */ /* 0x040ff00000041858 */
[C---:B------:R-:W-:Y:S08]  /*46b0*/  HMMA.16816.F32.BF16 R96, R56.reuse, R72, R96 ;  /* 0x000000483860723c */ /* 0x040ff00000041860 */
[C---:B------:R-:W-:Y:S08]  /*46c0*/  HMMA.16816.F32.BF16 R104, R56.reuse, R108, R104 ;  /* 0x0000006c3868723c */ /* 0x040ff00000041868 */
[C---:B------:R-:W-:Y:S01]  /*46d0*/  HMMA.16816.F32.BF16 R100, R56.reuse, R110, R100 ;  /* 0x0000006e3864723c */ /* 0x040fe20000041864 */
[----:B------:R-:W2:Y:S07]  /*46e0*/  LDSM.16.M88.4 R108, [R63+0xb800] ;  /* 0x00b800003f6c783b */ /* 0x000eae0000000200 */
[C---:B------:R-:W-:Y:S01]  /*46f0*/  HMMA.16816.F32.BF16 R92, R56.reuse, R74, R92 ;  /* 0x0000004a385c723c */ /* 0x040fe2000004185c */
[----:B------:R-:W2:Y:S07]  /*4700*/  LDSM.16.M88.4 R72, [R61+0x8000] ;  /* 0x008000003d48783b */ /* 0x000eae0000000200 */
[C---:B------:R-:W-:Y:S01]  /*4710*/  HMMA.16816.F32.BF16 R84, R56.reuse, R70, R84 ;  /* 0x000000463854723c */ /* 0x040fe20000041854 */
[----:B------:R-:W2:Y:S07]  /*4720*/  LDSM.16.M88.4 R68, [R61+0x8800] ;  /* 0x008800003d44783b */ /* 0x000eae0000000200 */
[C---:B---3--:R-:W-:Y:S08]  /*4730*/  HMMA.16816.F32.BF16 R80, R56.reuse, R64, R80 ;  /* 0x000000403850723c */ /* 0x048ff00000041850 */
[----:B------:R-:W-:Y:S01]  /*4740*/  HMMA.16816.F32.BF16 R76, R56, R66, R76 ;  /* 0x00000042384c723c */ /* 0x000fe2000004184c */
[----:B------:R-:W3:Y:S04]  /*4750*/  LDSM.16.M88.4 R56, [R61+0x9800] ;  /* 0x009800003d38783b */ /* 0x000ee80000000200 */
[----:B------:R-:W3:Y:S03]  /*4760*/  LDSM.16.M88.4 R64, [R61+0x9000] ;  /* 0x009000003d40783b */ /* 0x000ee60000000200 */
[C---:B------:R-:W-:Y:S08]  /*4770*/  HMMA.16816.F32.BF16 R88, R124.reuse, R112, R88 ;  /* 0x000000707c58723c */ /* 0x040ff00000041858 */
[C---:B------:R-:W-:Y:S08]  /*4780*/  HMMA.16816.F32.BF16 R96, R124.reuse, R116, R96 ;  /* 0x000000747c60723c */ /* 0x040ff00000041860 */
[C---:B------:R-:W-:Y:S08]  /*4790*/  HMMA.16816.F32.BF16 R40, R124.reuse, R52, R40 ;  /* 0x000000347c28723c */ /* 0x040ff00000041828 */
[C---:B------:R-:W-:Y:S01]  /*47a0*/  HMMA.16816.F32.BF16 R36, R124.reuse, R54, R36 ;  /* 0x000000367c24723c */ /* 0x040fe20000041824 */
[----:B------:R-:W3:Y:S07]  /*47b0*/  LDSM.16.M88.4 R52, [R61+0xa000] ;  /* 0x00a000003d34783b */ /* 0x000eee0000000200 */
[C---:B----4-:R-:W-:Y:S08]  /*47c0*/  HMMA.16816.F32.BF16 R28, R124.reuse, R48, R28 ;  /* 0x000000307c1c723c */ /* 0x050ff0000004181c */
[C---:B------:R-:W-:Y:S01]  /*47d0*/  HMMA.16816.F32.BF16 R24, R124.reuse, R50, R24 ;  /* 0x000000327c18723c */ /* 0x040fe20000041818 */
[----:B------:R-:W4:Y:S07]  /*47e0*/  LDSM.16.M88.4 R48, [R61+0xa800] ;  /* 0x00a800003d30783b */ /* 0x000f2e0000000200 */
[----:B------:R-:W-:Y:S01]  /*47f0*/  HMMA.16816.F32.BF16 R116, R124, R118, R92 ;  /* 0x000000767c74723c */ /* 0x000fe2000004185c */
[----:B------:R4:W4:Y:S01]  /*4800*/  LDSM.16.M88.4 R92, [R61+0xb800] ;  /* 0x00b800003d5c783b */ /* 0x0009220000000200 */
[----:B------:R-:W-:-:S06]  /*4810*/  DEPBAR.LE SB0, 0x0 ;  /* 0x000080000000791a */ /* 0x000fcc0000000000 */
[----:B-1----:R-:W-:Y:S01]  /*4820*/  HMMA.16816.F32.BF16 R88, R4, R44, R88 ;  /* 0x0000002c0458723c */ /* 0x002fe20000041858 */
[----:B------:R-:W-:Y:S02]  /*4830*/  SHF.R.U32.HI R45, RZ, 0x2, R197 ;  /* 0x00000002ff2d7819 */ /* 0x000fe400000116c5 */
[----:B------:R-:W-:-:S04]  /*4840*/  LOP3.LUT R44, R198, 0x1f0, RZ, 0xc0, !PT ;  /* 0x000001f0c62c7812 */ /* 0x000fc800078ec0ff */
[----:B------:R-:W-:Y:S01]  /*4850*/  LOP3.LUT R44, R44, 0x7, R45, 0xf8, !PT ;  /* 0x000000072c2c7812 */ /* 0x000fe200078ef82d */
[----:B------:R-:W-:Y:S04]  /*4860*/  HMMA.16816.F32.BF16 R104, R124, R120, R104 ;  /* 0x000000787c68723c */ /* 0x000fe80000041868 */
[----:B------:R-:W-:-:S04]  /*4870*/  IMAD R213, R223, 0x40, R44 ;  /* 0x00000040dfd57824 */ /* 0x000fc800078e022c */
[----:B------:R-:W-:Y:S01]  /*4880*/  HMMA.16816.F32.BF16 R100, R124, R122, R100 ;  /* 0x0000007a7c64723c */ /* 0x000fe20000041864 */
[C---:B------:R-:W-:Y:S02]  /*4890*/  IMAD.IADD R128, R213.reuse, 0x1, R128 ;  /* 0x00000001d5807824 */ /* 0x040fe400078e0280 */
[----:B------:R-:W-:-:S03]  /*48a0*/  IMAD.IADD R213, R213, 0x1, R62 ;  /* 0x00000001d5d57824 */ /* 0x000fc600078e023e */
[C-C-:B------:R-:W-:Y:S02]  /*48b0*/  VIADDMNMX R212, R128.reuse, 0x1, R35.reuse, PT ;  /* 0x0000000180d47846 */ /* 0x140fe40003800123 */
[----:B------:R-:W-:Y:S01]  /*48c0*/  HMMA.16816.F32.BF16 R84, R124, R114, R84 ;  /* 0x000000727c54723c */ /* 0x000fe20000041854 */
[----:B------:R-:W-:-:S07]  /*48d0*/  VIADDMNMX R210, R128, 0x9, R35, PT ;  /* 0x0000000980d27846 */ /* 0x000fce0003800123 */
[C---:B--2---:R-:W-:Y:S08]  /*48e0*/  HMMA.16816.F32.BF16 R80, R124.reuse, R108, R80 ;  /* 0x0000006c7c50723c */ /* 0x044ff00000041850 */
[----:B------:R-:W-:Y:S08]  /*48f0*/  HMMA.16816.F32.BF16 R76, R124, R110, R76 ;  /* 0x0000006e7c4c723c */ /* 0x000ff0000004184c */
[C---:B------:R-:W-:Y:S08]  /*4900*/  HMMA.16816.F32.BF16 R40, R4.reuse, R72, R40 ;  /* 0x000000480428723c */ /* 0x040ff00000041828 */
[C---:B------:R-:W-:Y:S08]  /*4910*/  HMMA.16816.F32.BF16 R28, R4.reuse, R68, R28 ;  /* 0x00000044041c723c */ /* 0x040ff0000004181c */
[----:B---3--:R-:W-:Y:S01]  /*4920*/  HMMA.16816.F32.BF16 R12, R4, R56, R12 ;  /* 0x00000038040c723c */ /* 0x008fe2000004180c */
[----:B------:R-:W-:-:S04]  /*4930*/  LOP3.LUT R57, R0, R135, RZ, 0xfc, !PT ;  /* 0x0000008700397212 */ /* 0x000fc800078efcff */
[----:B------:R-:W-:Y:S01]  /*4940*/  ISETP.GT.AND P3, PT, R213, R57, PT ;  /* 0x00000039d500720c */ /* 0x000fe20003f64270 */
[C---:B------:R-:W-:Y:S02]  /*4950*/  VIADD R133, R57.reuse, 0x1 ;  /* 0x0000000139857836 */ /* 0x040fe40000000000 */
[C---:B------:R-:W-:Y:S01]  /*4960*/  HMMA.16816.F32.BF16 R36, R4.reuse, R74, R36 ;  /* 0x0000004a0424723c */ /* 0x040fe20000041824 */
[----:B------:R-:W-:Y:S02]  /*4970*/  VIADD R131, R57, 0x11 ;  /* 0x0000001139837836 */ /* 0x000fe40000000000 */
[----:B------:R-:W-:Y:S01]  /*4980*/  ISETP.GT.AND P1, PT, R213, R133, PT ;  /* 0x00000085d500720c */ /* 0x000fe20003f24270 */
[C---:B------:R-:W-:Y:S02]  /*4990*/  VIADD R75, R57.reuse, 0x9 ;  /* 0x00000009394b7836 */ /* 0x040fe40000000000 */
[----:B------:R-:W-:Y:S01]  /*49a0*/  VIADD R35, R57, 0x21 ;  /* 0x0000002139237836 */ /* 0x000fe20000000000 */
[----:B------:R-:W-:Y:S01]  /*49b0*/  FSEL R41, R41, -INF , !P1 ;  /* 0xff80000029297808 */ /* 0x000fe20004800000 */
[C---:B------:R-:W-:Y:S01]  /*49c0*/  HMMA.16816.F32.BF16 R20, R4.reuse, R64, R20 ;  /* 0x000000400414723c */ /* 0x040fe20000041814 */
[----:B------:R-:W-:Y:S01]  /*49d0*/  VIADD R65, R57, 0x8 ;  /* 0x0000000839417836 */ /* 0x000fe20000000000 */
[----:B------:R-:W-:Y:S01]  /*49e0*/  ISETP.GT.AND P1, PT, R213, R131, PT ;  /* 0x00000083d500720c */ /* 0x000fe20003f24270 */
[----:B------:R-:W-:Y:S01]  /*49f0*/  VIADD R129, R57, 0x18 ;  /* 0x0000001839817836 */ /* 0x000fe20000000000 */
[----:B------:R-:W-:Y:S01]  /*4a00*/  ISETP.GT.AND P4, PT, R213, R75, PT ;  /* 0x0000004bd500720c */ /* 0x000fe20003f84270 */
[----:B------:R-:W-:Y:S01]  /*4a10*/  VIADD R121, R57, 0x31 ;  /* 0x0000003139797836 */ /* 0x000fe20000000000 */
[----:B------:R-:W-:Y:S01]  /*4a20*/  ISETP.GT.AND P5, PT, R213, R65, PT ;  /* 0x00000041d500720c */ /* 0x000fe20003fa4270 */
[C---:B------:R-:W-:Y:S01]  /*4a30*/  VIADD R127, R57.reuse, 0x28 ;  /* 0x00000028397f7836 */ /* 0x040fe20000000000 */
[----:B------:R-:W-:Y:S01]  /*4a40*/  HMMA.16816.F32.BF16 R24, R4, R70, R24 ;  /* 0x000000460418723c */ /* 0x000fe20000041818 */
[----:B------:R-:W-:Y:S01]  /*4a50*/  VIADD R71, R57, 0x10 ;  /* 0x0000001039477836 */ /* 0x000fe20000000000 */
[----:B------:R-:W-:Y:S01]  /*4a60*/  FSEL R29, R29, -INF , !P1 ;  /* 0xff8000001d1d7808 */ /* 0x000fe20004800000 */
[----:B------:R-:W-:Y:S01]  /*4a70*/  VIADD R125, R57, 0x29 ;  /* 0x00000029397d7836 */ /* 0x000fe20000000000 */
[----:B------:R-:W-:Y:S01]  /*4a80*/  ISETP.GT.AND P1, PT, R213, R35, PT ;  /* 0x00000023d500720c */ /* 0x000fe20003f24270 */
[----:B------:R-:W-:-:S02]  /*4a90*/  VIADD R109, R57, 0x41 ;  /* 0x00000041396d7836 */ /* 0x000fc40000000000 */
[C---:B------:R-:W-:Y:S01]  /*4aa0*/  VIADD R123, R57.reuse, 0x30 ;  /* 0x00000030397b7836 */ /* 0x040fe20000000000 */
[C---:B------:R-:W-:Y:S01]  /*4ab0*/  HMMA.16816.F32.BF16 R16, R4.reuse, R66, R16 ;  /* 0x000000420410723c */ /* 0x040fe20000041810 */
[C---:B------:R-:W-:Y:S02]  /*4ac0*/  VIADD R115, R57.reuse, 0x38 ;  /* 0x0000003839737836 */ /* 0x040fe40000000000 */
[C---:B------:R-:W-:Y:S02]  /*4ad0*/  VIADD R113, R57.reuse, 0x39 ;  /* 0x0000003939717836 */ /* 0x040fe40000000000 */
[C---:B------:R-:W-:Y:S02]  /*4ae0*/  VIADD R69, R57.reuse, 0x51 ;  /* 0x0000005139457836 */ /* 0x040fe40000000000 */
[C---:B------:R-:W-:Y:S01]  /*4af0*/  VIADD R111, R57.reuse, 0x40 ;  /* 0x00000040396f7836 */ /* 0x040fe20000000000 */
[----:B------:R-:W-:Y:S01]  /*4b00*/  HMMA.16816.F32.BF16 R8, R4, R58, R8 ;  /* 0x0000003a0408723c */ /* 0x000fe20000041808 */
[----:B------:R-:W-:-:S02]  /*4b10*/  VIADD R59, R57, 0x61 ;  /* 0x00000061393b7836 */ /* 0x000fc40000000000 */
[C---:B------:R-:W-:Y:S02]  /*4b20*/  VIADD R73, R57.reuse, 0x50 ;  /* 0x0000005039497836 */ /* 0x040fe40000000000 */
[C---:B------:R-:W-:Y:S02]  /*4b30*/  VIADD R67, R57.reuse, 0x58 ;  /* 0x0000005839437836 */ /* 0x040fe40000000000 */
[C---:B------:R-:W-:Y:S01]  /*4b40*/  VIADD R63, R57.reuse, 0x59 ;  /* 0x00000059393f7836 */ /* 0x040fe20000000000 */
[----:B------:R-:W-:Y:S01]  /*4b50*/  HMMA.16816.F32.BF16 R104, R4, R52, R104 ;  /* 0x000000340468723c */ /* 0x000fe20000041868 */
[C---:B----4-:R-:W-:Y:S02]  /*4b60*/  VIADD R61, R57.reuse, 0x60 ;  /* 0x00000060393d7836 */ /* 0x050fe40000000000 */
[C---:B------:R-:W-:Y:S02]  /*4b70*/  VIADD R53, R57.reuse, 0x69 ;  /* 0x0000006939357836 */ /* 0x040fe40000000000 */
[----:B------:R-:W-:-:S03]  /*4b80*/  VIADD R45, R57, 0x79 ;  /* 0x00000079392d7836 */ /* 0x000fc60000000000 */
[----:B------:R-:W-:Y:S01]  /*4b90*/  HMMA.16816.F32.BF16 R100, R4, R54, R100 ;  /* 0x000000360464723c */ /* 0x000fe20000041864 */
[----:B------:R-:W-:-:S07]  /*4ba0*/  VIADD R55, R57, 0x68 ;  /* 0x0000006839377836 */ /* 0x000fce0000000000 */
        /* <DEDUP_REMOVED lines=9> */
[----:B------:R-:W-:Y:S01]  /*4c40*/  FSEL R4, R40, -INF , !P3 ;  /* 0xff80000028047808 */ /* 0x000fe20005800000 */
[----:B------:R-:W-:Y:S01]  /*4c50*/  VIADD R5, R57, 0x20 ;  /* 0x0000002039057836 */ /* 0x000fe20000000000 */
[----:B------:R-:W-:Y:S01]  /*4c60*/  BAR.SYNC.DEFER_BLOCKING 0x0 ;  /* 0x0000000000007b1d */ /* 0x000fe20000010000 */
[----:B------:R-:W-:Y:S01]  /*4c70*/  ISETP.GT.AND P3, PT, R213, R71, PT ;  /* 0x00000047d500720c */ /* 0x000fe20003f64270 */
[C---:B------:R-:W-:Y:S01]  /*4c80*/  VIADD R7, R57.reuse, 0x19 ;  /* 0x0000001939077836 */ /* 0x040fe20000000000 */
[----:B------:R-:W-:Y:S01]  /*4c90*/  FSEL R40, R36, -INF , !P5 ;  /* 0xff80000024287808 */ /* 0x000fe20006800000 */
[----:B------:R-:W-:Y:S01]  /*4ca0*/  VIADD R95, R57, 0x48 ;  /* 0x00000048395f7836 */ /* 0x000fe20000000000 */
[----:B------:R-:W-:Y:S02]  /*4cb0*/  FSEL R28, R28, -INF , !P3 ;  /* 0xff8000001c1c7808 */ /* 0x000fe40005800000 */
[----:B------:R-:W-:-:S02]  /*4cc0*/  ISETP.GT.AND P3, PT, R213, R5, PT ;  /* 0x00000005d500720c */ /* 0x000fc40003f64270 */
[----:B------:R-:W-:Y:S02]  /*4cd0*/  FSEL R36, R37, -INF , !P4 ;  /* 0xff80000025247808 */ /* 0x000fe40006000000 */
[----:B------:R-:W-:Y:S02]  /*4ce0*/  ISETP.GT.AND P5, PT, R213, R129, PT ;  /* 0x00000081d500720c */ /* 0x000fe40003fa4270 */
[----:B------:R-:W-:Y:S02]  /*4cf0*/  FSEL R37, R20, -INF , !P3 ;  /* 0xff80000014257808 */ /* 0x000fe40005800000 */
[----:B------:R-:W-:Y:S02]  /*4d00*/  FSEL R20, R21, -INF , !P1 ;  /* 0xff80000015147808 */ /* 0x000fe40004800000 */
[C---:B------:R-:W-:Y:S02]  /*4d10*/  ISETP.GT.AND P4, PT, R213.reuse, R7, PT ;  /* 0x00000007d500720c */ /* 0x040fe40003f84270 */
        /* <DEDUP_REMOVED lines=8> */
[C---:B------:R-:W-:Y:S02]  /*4da0*/  ISETP.GT.AND P3, PT, R213.reuse, R123, PT ;  /* 0x0000007bd500720c */ /* 0x040fe40003f64270 */
[----:B------:R-:W-:Y:S02]  /*4db0*/  ISETP.GT.AND P5, PT, R213, R115, PT ;  /* 0x00000073d500720c */ /* 0x000fe40003fa4270 */
[----:B------:R-:W-:Y:S02]  /*4dc0*/  FSEL R247, R17, -INF , !P4 ;  /* 0xff80000011f77808 */ /* 0x000fe40006000000 */
[----:B------:R-:W-:Y:S02]  /*4dd0*/  FSEL R105, R105, -INF , !P1 ;  /* 0xff80000069697808 */ /* 0x000fe40004800000 */
[----:B------:R-:W-:-:S02]  /*4de0*/  ISETP.GT.AND P4, PT, R213, R113, PT ;  /* 0x00000071d500720c */ /* 0x000fc40003f84270 */
[C---:B------:R-:W-:Y:S02]  /*4df0*/  ISETP.GT.AND P1, PT, R213.reuse, R69, PT ;  /* 0x00000045d500720c */ /* 0x040fe40003f24270 */
[----:B------:R-:W-:Y:S02]  /*4e00*/  FSEL R12, R12, -INF , !P3 ;  /* 0xff8000000c0c7808 */ /* 0x000fe40005800000 */
[----:B------:R-:W-:Y:S01]  /*4e10*/  FSEL R217, R8, -INF , !P5 ;  /* 0xff80000008d97808 */ /* 0x000fe20006800000 */
[C---:B------:R-:W-:Y:S01]  /*4e20*/  VIADD R8, R213.reuse, 0x8 ;  /* 0x00000008d5087836 */ /* 0x040fe20000000000 */
[C---:B------:R-:W-:Y:S02]  /*4e30*/  ISETP.GT.AND P3, PT, R213.reuse, R111, PT ;  /* 0x0000006fd500720c */ /* 0x040fe40003f64270 */
[----:B------:R-:W-:Y:S02]  /*4e40*/  ISETP.GT.AND P5, PT, R213, R95, PT ;  /* 0x0000005fd500720c */ /* 0x000fe40003fa4270 */
[----:B------:R-:W-:-:S02]  /*4e50*/  FSEL R149, R9, -INF , !P4 ;  /* 0xff80000009957808 */ /* 0x000fc40006000000 */
[----:B------:R-:W-:Y:S02]  /*4e60*/  FSEL R97, R97, -INF , !P1 ;  /* 0xff80000061617808 */ /* 0x000fe40004800000 */
[C---:B------:R-:W-:Y:S02]  /*4e70*/  ISETP.GT.AND P4, PT, R213.reuse, R93, PT ;  /* 0x0000005dd500720c */ /* 0x040fe40003f84270 */
[C---:B------:R-:W-:Y:S02]  /*4e80*/  ISETP.GT.AND P1, PT, R213.reuse, R59, PT ;  /* 0x0000003bd500720c */ /* 0x040fe40003f24270 */
[----:B------:R-:W-:Y:S02]  /*4e90*/  FSEL R104, R104, -INF , !P3 ;  /* 0xff80000068687808 */ /* 0x000fe40005800000 */
[----:B------:R-:W-:Y:S02]  /*4ea0*/  FSEL R100, R100, -INF , !P5 ;  /* 0xff80000064647808 */ /* 0x000fe40006800000 */
[----:B------:R-:W-:-:S02]  /*4eb0*/  ISETP.GT.AND P3, PT, R213, R73, PT ;  /* 0x00000049d500720c */ /* 0x000fc40003f64270 */
[----:B------:R-:W-:Y:S02]  /*4ec0*/  ISETP.GT.AND P5, PT, R213, R67, PT ;  /* 0x00000043d500720c */ /* 0x000fe40003fa4270 */
[----:B------:R-:W-:Y:S02]  /*4ed0*/  FSEL R101, R101, -INF , !P4 ;  /* 0xff80000065657808 */ /* 0x000fe40006000000 */
[----:B------:R-:W-:Y:S02]  /*4ee0*/  FSEL R89, R89, -INF , !P1 ;  /* 0xff80000059597808 */ /* 0x000fe40004800000 */
[C---:B------:R-:W-:Y:S02]  /*4ef0*/  ISETP.GT.AND P4, PT, R213.reuse, R63, PT ;  /* 0x0000003fd500720c */ /* 0x040fe40003f84270 */
[----:B------:R-:W-:Y:S02]  /*4f00*/  ISETP.GT.AND P1, PT, R213, R49, PT ;  /* 0x00000031d500720c */ /* 0x000fe40003f24270 */
[----:B------:R-:W-:-:S02]  /*4f10*/  FSEL R96, R96, -INF , !P3 ;  /* 0xff80000060607808 */ /* 0x000fc40005800000 */
[----:B------:R-:W-:Y:S02]  /*4f20*/  FSEL R116, R116, -INF , !P5 ;  /* 0xff80000074747808 */ /* 0x000fe40006800000 */
[C---:B------:R-:W-:Y:S02]  /*4f30*/  ISETP.GT.AND P3, PT, R213.reuse, R61, PT ;  /* 0x0000003dd500720c */ /* 0x040fe40003f64270 */
[----:B------:R-:W-:Y:S02]  /*4f40*/  ISETP.GT.AND P5, PT, R213, R55, PT ;  /* 0x00000037d500720c */ /* 0x000fe40003fa4270 */
        /* <DEDUP_REMOVED lines=10> */
[----:B------:R-:W-:Y:S02]  /*4ff0*/  ISETP.GT.AND P4, PT, R213, R45, PT ;  /* 0x0000002dd500720c */ /* 0x000fe40003f84270 */
[-C--:B------:R-:W-:Y:S02]  /*5000*/  ISETP.GE.AND P1, PT, R133, R212.reuse, PT ;  /* 0x000000d48500720c */ /* 0x080fe40003f26270 */
[----:B------:R-:W-:Y:S02]  /*5010*/  FSEL R80, R80, -INF , !P3 ;  /* 0xff80000050507808 */ /* 0x000fe40005800000 */
[----:B------:R-:W-:Y:S02]  /*5020*/  FSEL R76, R76, -INF , !P5 ;  /* 0xff8000004c4c7808 */ /* 0x000fe40006800000 */
[----:B------:R-:W-:-:S02]  /*5030*/  ISETP.GE.AND P3, PT, R57, R212, PT ;  /* 0x000000d43900720c */ /* 0x000fc40003f66270 */
[----:B------:R-:W-:Y:S02]  /*5040*/  ISETP.GE.AND P5, PT, R57, R210, PT ;  /* 0x000000d23900720c */ /* 0x000fe40003fa6270 */
[----:B------:R-:W-:Y:S02]  /*5050*/  FSEL R138, R77, -INF , !P4 ;  /* 0xff8000004d8a7808 */ /* 0x000fe40006000000 */
[----:B------:R-:W-:Y:S02]  /*5060*/  FSEL R57, R41, -INF , !P1 ;  /* 0xff80000029397808 */ /* 0x000fe40004800000 */
[C---:B------:R-:W-:Y:S02]  /*5070*/  ISETP.GT.AND P4, PT, R8.reuse, R133, PT ;  /* 0x000000850800720c */ /* 0x040fe40003f84270 */
[----:B------:R-:W-:Y:S02]  /*5080*/  ISETP.GT.AND P1, PT, R8, R65, PT ;  /* 0x000000410800720c */ /* 0x000fe40003f24270 */
[----:B------:R-:W-:-:S02]  /*5090*/  FSEL R4, R4, -INF , !P3 ;  /* 0xff80000004047808 */ /* 0x000fc40005800000 */
[----:B------:R-:W-:Y:S02]  /*50a0*/  ISETP.GE.AND P3, PT, R133, R210, PT ;  /* 0x000000d28500720c */ /* 0x000fe40003f66270 */
[----:B------:R-:W-:Y:S02]  /*50b0*/  FSEL R43, R43, -INF , !P4 ;  /* 0xff8000002b2b7808 */ /* 0x000fe40006000000 */
[----:B------:R-:W-:Y:S02]  /*50c0*/  FSEL R38, R38, -INF , !P1 ;  /* 0xff80000026267808 */ /* 0x000fe40004800000 */
[----:B------:R-:W-:Y:S02]  /*50d0*/  ISETP.GE.AND P1, PT, R75, R212, PT ;  /* 0x000000d44b00720c */ /* 0x000fe40003f26270 */
[----:B------:R-:W-:Y:S02]  /*50e0*/  FSEL R77, R43, -INF , !P3 ;  /* 0xff8000002b4d7808 */ /* 0x000fe40005800000 */
[----:B------:R-:W-:-:S02]  /*50f0*/  FSEL R43, R36, -INF , !P1 ;  /* 0xff800000242b7808 */ /* 0x000fc40004800000 */
[C---:B------:R-:W-:Y:S02]  /*5100*/  ISETP.GT.AND P1, PT, R8.reuse, R71, PT ;  /* 0x000000470800720c */ /* 0x040fe40003f24270 */
[C---:B------:R-:W-:Y:S02]  /*5110*/  ISETP.GE.AND P4, PT, R65.reuse, R212, PT ;  /* 0x000000d44100720c */ /* 0x040fe40003f86270 */
[----:B------:R-:W-:Y:S02]  /*5120*/  ISETP.GT.AND P3, PT, R8, R75, PT ;  /* 0x0000004b0800720c */ /* 0x000fe40003f64270 */
[----:B------:R-:W-:Y:S02]  /*5130*/  FSEL R6, R6, -INF , !P5 ;  /* 0xff80000006067808 */ /* 0x000fe40006800000 */
[----:B------:R-:W-:Y:S02]  /*5140*/  ISETP.GE.AND P5, PT, R65, R210, PT ;  /* 0x000000d24100720c */ /* 0x000fe40003fa6270 */
[----:B------:R-:W-:-:S02]  /*5150*/  FSEL R30, R30, -INF , !P1 ;  /* 0xff8000001e1e7808 */ /* 0x000fc40004800000 */
[----:B------:R-:W-:Y:S02]  /*5160*/  FSEL R65, R40, -INF , !P4 ;  /* 0xff80000028417808 */ /* 0x000fe40006000000 */
[----:B------:R-:W-:Y:S02]  /*5170*/  ISETP.GE.AND P1, PT, R131, R212, PT ;  /* 0x000000d48300720c */ /* 0x000fe40003f26270 */
[----:B------:R-:W-:Y:S02]  /*5180*/  ISETP.GE.AND P4, PT, R75, R210, PT ;  /* 0x000000d24b00720c */ /* 0x000fe40003f86270 */
        /* <DEDUP_REMOVED lines=9> */
[----:B------:R-:W-:Y:S02]  /*5220*/  FSEL R26, R26, -INF , !P1 ;  /* 0xff8000001a1a7808 */ /* 0x000fe40004800000 */
[----:B------:R-:W-:Y:S02]  /*5230*/  ISETP.GE.AND P3, PT, R131, R210, PT ;  /* 0x000000d28300720c */ /* 0x000fe40003f66270 */
[----:B------:R-:W-:Y:S02]  /*5240*/  FSEL R31, R31, -INF , !P4 ;  /* 0xff8000001f1f7808 */ /* 0x000fe40006000000 */
[-C--:B------:R-:W-:Y:S02]  /*5250*/  ISETP.GE.AND P1, PT, R7, R212.reuse, PT ;  /* 0x000000d40700720c */ /* 0x080fe40003f26270 */
[----:B------:R-:W-:Y:S02]  /*5260*/  ISETP.GE.AND P4, PT, R129, R212, PT ;  /* 0x000000d48100720c */ /* 0x000fe40003f86270 */
[----:B------:R-:W-:-:S02]  /*5270*/  FSEL R39, R31, -INF , !P3 ;  /* 0xff8000001f277808 */ /* 0x000fc40005800000 */
[----:B------:R-:W-:Y:S02]  /*5280*/  FSEL R9, R25, -INF , !P1 ;  /* 0xff80000019097808 */ /* 0x000fe40004800000 */
[C---:B------:R-:W-:Y:S02]  /*5290*/  ISETP.GT.AND P3, PT, R8.reuse, R7, PT ;  /* 0x000000070800720c */ /* 0x040fe40003f64270 */
[----:B------:R-:W-:Y:S02]  /*52a0*/  ISETP.GT.AND P1, PT, R8, R5, PT ;  /* 0x000000050800720c */ /* 0x000fe40003f24270 */
[----:B------:R-:W-:Y:S02]  /*52b0*/  FSEL R41, R30, -INF , !P5 ;  /* 0xff8000001e297808 */ /* 0x000fe40006800000 */
[----:B------:R-:W-:Y:S02]  /*52c0*/  ISETP.GE.AND P5, PT, R129, R210, PT ;  /* 0x000000d28100720c */ /* 0x000fe40003fa6270 */
[----:B------:R-:W-:-:S02]  /*52d0*/  FSEL R13, R24, -INF , !P4 ;  /* 0xff800000180d7808 */ /* 0x000fc40006000000 */
[----:B------:R-:W-:Y:S02]  /*52e0*/  ISETP.GE.AND P4, PT, R7, R210, PT ;  /* 0x000000d20700720c */ /* 0x000fe40003f86270 */
[----:B------:R-:W-:Y:S02]  /*52f0*/  FSEL R27, R27, -INF , !P3 ;  /* 0xff8000001b1b7808 */ /* 0x000fe40005800000 */
[----:B------:R-:W-:Y:S02]  /*5300*/  FSEL R22, R22, -INF , !P1 ;  /* 0xff80000016167808 */ /* 0x000fe40004800000 */
[-C--:B------:R-:W-:Y:S02]  /*5310*/  ISETP.GE.AND P1, PT, R35, R212.reuse, PT ;  /* 0x000000d42300720c */ /* 0x080fe40003f26270 */
        /* <DEDUP_REMOVED lines=20> */
[----:B------:R-:W-:Y:S02]  /*5460*/  FSEL R14, R14, -INF , !P1 ;  /* 0xff8000000e0e7808 */ /* 0x000fe40004800000 */
[-C--:B------:R-:W-:Y:S02]  /*5470*/  ISETP.GE.AND P1, PT, R121, R212.reuse, PT ;  /* 0x000000d47900720c */ /* 0x080fe40003f26270 */
[----:B------:R-:W-:Y:S02]  /*5480*/  ISETP.GE.AND P3, PT, R123, R212, PT ;  /* 0x000000d47b00720c */ /* 0x000fe40003f66270 */
[----:B------:R-:W-:Y:S02]  /*5490*/  FSEL R245, R19, -INF , !P4 ;  /* 0xff80000013f57808 */ /* 0x000fe40006000000 */
[----:B------:R-:W-:Y:S02]  /*54a0*/  ISETP.GT.AND P4, PT, R8, R121, PT ;  /* 0x000000790800720c */ /* 0x000fe40003f84270 */
[----:B------:R-:W-:-:S02]  /*54b0*/  FSEL R235, R235, -INF , !P1 ;  /* 0xff800000ebeb7808 */ /* 0x000fc40004800000 */
[----:B------:R-:W-:Y:S02]  /*54c0*/  ISETP.GT.AND P1, PT, R8, R115, PT ;  /* 0x000000730800720c */ /* 0x000fe40003f24270 */
[----:B------:R-:W-:Y:S02]  /*54d0*/  FSEL R237, R12, -INF , !P3 ;  /* 0xff8000000ced7808 */ /* 0x000fe40005800000 */
[----:B------:R-:W-:Y:S02]  /*54e0*/  ISETP.GE.AND P3, PT, R121, R210, PT ;  /* 0x000000d27900720c */ /* 0x000fe40003f66270 */
[----:B------:R-:W-:Y:S02]  /*54f0*/  FSEL R15, R15, -INF , !P4 ;  /* 0xff8000000f0f7808 */ /* 0x000fe40006000000 */
[----:B------:R-:W-:Y:S02]  /*5500*/  FSEL R10, R10, -INF , !P1 ;  /* 0xff8000000a0a7808 */ /* 0x000fe40004800000 */
[----:B------:R-:W-:-:S02]  /*5510*/  ISETP.GE.AND P1, PT, R113, R212, PT ;  /* 0x000000d47100720c */ /* 0x000fc40003f26270 */
[----:B------:R-:W-:Y:S02]  /*5520*/  ISETP.GE.AND P4, PT, R115, R212, PT ;  /* 0x000000d47300720c */ /* 0x000fe40003f86270 */
[----:B------:R-:W-:Y:S02]  /*5530*/  FSEL R241, R15, -INF , !P3 ;  /* 0xff8000000ff17808 */ /* 0x000fe40005800000 */
[C---:B------:R-:W-:Y:S02]  /*5540*/  ISETP.GT.AND P3, PT, R8.reuse, R113, PT ;  /* 0x000000710800720c */ /* 0x040fe40003f64270 */
[----:B------:R-:W-:Y:S02]  /*5550*/  FSEL R149, R149, -INF , !P1 ;  /* 0xff80000095957808 */ /* 0x000fe40004800000 */
[----:B------:R-:W-:Y:S02]  /*5560*/  ISETP.GT.AND P1, PT, R8, R111, PT ;  /* 0x0000006f0800720c */ /* 0x000fe40003f24270 */
[----:B------:R-:W-:-:S02]  /*5570*/  FSEL R217, R217, -INF , !P4 ;  /* 0xff800000d9d97808 */ /* 0x000fc40006000000 */
[----:B------:R-:W-:Y:S02]  /*5580*/  ISETP.GE.AND P4, PT, R113, R210, PT ;  /* 0x000000d27100720c */ /* 0x000fe40003f86270 */
[----:B------:R-:W-:Y:S02]  /*5590*/  FSEL R11, R11, -INF , !P3 ;  /* 0xff8000000b0b7808 */ /* 0x000fe40005800000 */
[----:B------:R-:W-:Y:S02]  /*55a0*/  FSEL R106, R106, -INF , !P1 ;  /* 0xff8000006a6a7808 */ /* 0x000fe40004800000 */
[-C--:B------:R-:W-:Y:S02]  /*55b0*/  ISETP.GE.AND P1, PT, R109, R212.reuse, PT ;  /* 0x000000d46d00720c */ /* 0x080fe40003f26270 */
[----:B------:R-:W-:Y:S02]  /*55c0*/  ISETP.GE.AND P3, PT, R111, R212, PT ;  /* 0x000000d46f00720c */ /* 0x000fe40003f66270 */
[----:B------:R-:W-:-:S02]  /*55d0*/  FSEL R151, R11, -INF , !P4 ;  /* 0xff8000000b977808 */ /* 0x000fc40006000000 */
[----:B------:R-:W-:Y:S02]  /*55e0*/  ISETP.GT.AND P4, PT, R8, R109, PT ;  /* 0x0000006d0800720c */ /* 0x000fe40003f84270 */
[----:B------:R-:W-:Y:S02]  /*55f0*/  FSEL R173, R105, -INF , !P1 ;  /* 0xff80000069ad7808 */ /* 0x000fe40004800000 */
[----:B------:R-:W-:Y:S02]  /*5600*/  FSEL R195, R104, -INF , !P3 ;  /* 0xff80000068c37808 */ /* 0x000fe40005800000 */
[----:B------:R-:W-:Y:S02]  /*5610*/  ISETP.GT.AND P1, PT, R8, R95, PT ;  /* 0x0000005f0800720c */ /* 0x000fe40003f24270 */
[----:B------:R-:W-:Y:S02]  /*5620*/  ISETP.GE.AND P3, PT, R109, R210, PT ;  /* 0x000000d26d00720c */ /* 0x000fe40003f66270 */
[----:B------:R-:W-:-:S02]  /*5630*/  FSEL R107, R107, -INF , !P4 ;  /* 0xff8000006b6b7808 */ /* 0x000fc40006000000 */
[----:B------:R-:W-:Y:S02]  /*5640*/  FSEL R102, R102, -INF , !P1 ;  /* 0xff80000066667808 */ /* 0x000fe40004800000 */
[-C--:B------:R-:W-:Y:S02]  /*5650*/  ISETP.GE.AND P4, PT, R95, R212.reuse, PT ;  /* 0x000000d45f00720c */ /* 0x080fe40003f86270 */
[----:B------:R-:W-:Y:S02]  /*5660*/  FSEL R169, R107, -INF , !P3 ;  /* 0xff8000006ba97808 */ /* 0x000fe40005800000 */
[----:B------:R-:W-:Y:S02]  /*5670*/  ISETP.GE.AND P1, PT, R93, R212, PT ;  /* 0x000000d45d00720c */ /* 0x000fe40003f26270 */
[----:B------:R-:W-:Y:S02]  /*5680*/  ISETP.GT.AND P3, PT, R8, R93, PT ;  /* 0x0000005d0800720c */ /* 0x000fe40003f64270 */
[----:B------:R-:W-:-:S02]  /*5690*/  FSEL R193, R100, -INF , !P4 ;  /* 0xff80000064c17808 */ /* 0x000fc40006000000 */
[----:B------:R-:W-:Y:S02]  /*56a0*/  FSEL R179, R101, -INF , !P1 ;  /* 0xff80000065b37808 */ /* 0x000fe40004800000 */
[----:B------:R-:W-:Y:S02]  /*56b0*/  ISETP.GE.AND P4, PT, R93, R210, PT ;  /* 0x000000d25d00720c */ /* 0x000fe40003f86270 */
[----:B------:R-:W-:Y:S02]  /*56c0*/  FSEL R103, R103, -INF , !P3 ;  /* 0xff80000067677808 */ /* 0x000fe40005800000 */
[----:B------:R-:W-:Y:S02]  /*56d0*/  ISETP.GT.AND P1, PT, R8, R73, PT ;  /* 0x000000490800720c */ /* 0x000fe40003f24270 */
[----:B------:R-:W-:Y:S02]  /*56e0*/  ISETP.GE.AND P3, PT, R73, R212, PT ;  /* 0x000000d44900720c */ /* 0x000fe40003f66270 */
[----:B------:R-:W-:-:S02]  /*56f0*/  FSEL R185, R103, -INF , !P4 ;  /* 0xff80000067b97808 */ /* 0x000fc40006000000 */
[----:B------:R-:W-:Y:S02]  /*5700*/  FSEL R98, R98, -INF , !P1 ;  /* 0xff80000062627808 */ /* 0x000fe40004800000 */
[----:B------:R-:W-:Y:S02]  /*5710*/  ISETP.GT.AND P4, PT, R8, R69, PT ;  /* 0x000000450800720c */ /* 0x000fe40003f84270 */
[C---:B------:R-:W-:Y:S02]  /*5720*/  ISETP.GE.AND P1, PT, R69.reuse, R212, PT ;  /* 0x000000d44500720c */ /* 0x040fe40003f26270 */
[----:B------:R-:W-:Y:S02]  /*5730*/  FSEL R183, R96, -INF , !P3 ;  /* 0xff80000060b77808 */ /* 0x000fe40005800000 */
[----:B------:R-:W-:Y:S02]  /*5740*/  ISETP.GE.AND P3, PT, R69, R210, PT ;  /* 0x000000d24500720c */ /* 0x000fe40003f66270 */
[----:B------:R-:W-:-:S02]  /*5750*/  FSEL R99, R99, -INF , !P4 ;  /* 0xff80000063637808 */ /* 0x000fc40006000000 */
[----:B------:R-:W-:Y:S02]  /*5760*/  FSEL R181, R97, -INF , !P1 ;  /* 0xff80000061b57808 */ /* 0x000fe40004800000 */
[----:B------:R-:W-:Y:S02]  /*5770*/  FSEL R35, R22, -INF , !P5 ;  /* 0xff80000016237808 */ /* 0x000fe40006800000 */
[----:B------:R-:W-:Y:S02]  /*5780*/  ISETP.GT.AND P1, PT, R8, R67, PT ;  /* 0x000000430800720c */ /* 0x000fe40003f24270 */
[----:B------:R-:W-:Y:S02]  /*5790*/  ISETP.GE.AND P5, PT, R127, R210, PT ;  /* 0x000000d27f00720c */ /* 0x000fe40003fa6270 */
[----:B------:R-:W-:Y:S02]  /*57a0*/  ISETP.GE.AND P4, PT, R67, R212, PT ;  /* 0x000000d44300720c */ /* 0x000fe40003f86270 */
[----:B------:R-:W-:-:S02]  /*57b0*/  FSEL R189, R99, -INF , !P3 ;  /* 0xff80000063bd7808 */ /* 0x000fc40005800000 */
[----:B------:R-:W-:Y:S02]  /*57c0*/  ISETP.GT.AND P3, PT, R8, R63, PT ;  /* 0x0000003f0800720c */ /* 0x000fe40003f64270 */
[----:B------:R-:W-:Y:S02]  /*57d0*/  FSEL R118, R118, -INF , !P1 ;  /* 0xff80000076767808 */ /* 0x000fe40004800000 */
[----:B------:R-:W-:Y:S02]  /*57e0*/  FSEL R29, R18, -INF , !P5 ;  /* 0xff800000121d7808 */ /* 0x000fe40006800000 */
[----:B------:R-:W-:Y:S02]  /*57f0*/  ISETP.GE.AND P1, PT, R63, R212, PT ;  /* 0x000000d43f00720c */ /* 0x000fe40003f26270 */
[----:B------:R-:W-:Y:S02]  /*5800*/  ISETP.GE.AND P5, PT, R123, R210, PT ;  /* 0x000000d27b00720c */ /* 0x000fe40003fa6270 */
[----:B------:R-:W-:-:S02]  /*5810*/  FSEL R177, R116, -INF , !P4 ;  /* 0xff80000074b17808 */ /* 0x000fc40006000000 */
[-C--:B------:R-:W-:Y:S02]  /*5820*/  ISETP.GE.AND P4, PT, R63, R210.reuse, PT ;  /* 0x000000d23f00720c */ /* 0x080fe40003f86270 */
[----:B------:R-:W-:Y:S02]  /*5830*/  FSEL R119, R119, -INF , !P3 ;  /* 0xff80000077777808 */ /* 0x000fe40005800000 */
[----:B------:R-:W-:Y:S02]  /*5840*/  FSEL R175, R117, -INF , !P1 ;  /* 0xff80000075af7808 */ /* 0x000fe40004800000 */
[----:B------:R-:W-:Y:S02]  /*5850*/  FSEL R243, R14, -INF , !P5 ;  /* 0xff8000000ef37808 */ /* 0x000fe40006800000 */
[----:B------:R-:W-:Y:S02]  /*5860*/  ISETP.GT.AND P1, PT, R8, R61, PT ;  /* 0x0000003d0800720c */ /* 0x000fe40003f24270 */
[----:B------:R-:W-:-:S02]  /*5870*/  ISETP.GE.AND P5, PT, R115, R210, PT ;  /* 0x000000d27300720c */ /* 0x000fc40003fa6270 */
[-C--:B------:R-:W-:Y:S02]  /*5880*/  ISETP.GE.AND P3, PT, R61, R212.reuse, PT ;  /* 0x000000d43d00720c */ /* 0x080fe40003f66270 */
[----:B------:R-:W-:Y:S02]  /*5890*/  FSEL R171, R119, -INF , !P4 ;  /* 0xff80000077ab7808 */ /* 0x000fe40006000000 */
[----:B------:R-:W-:Y:S02]  /*58a0*/  ISETP.GT.AND P4, PT, R8, R59, PT ;  /* 0x0000003b0800720c */ /* 0x000fe40003f84270 */
[----:B------:R-:W-:Y:S02]  /*58b0*/  FSEL R90, R90, -INF , !P1 ;  /* 0xff8000005a5a7808 */ /* 0x000fe40004800000 */
[----:B------:R-:W-:Y:S02]  /*58c0*/  FSEL R239, R10, -INF , !P5 ;  /* 0xff8000000aef7808 */ /* 0x000fe40006800000 */
[----:B------:R-:W-:-:S02]  /*58d0*/  ISETP.GE.AND P1, PT, R59, R212, PT ;  /* 0x000000d43b00720c */ /* 0x000fc40003f26270 */
[-C--:B------:R-:W-:Y:S02]  /*58e0*/  ISETP.GE.AND P5, PT, R111, R210.reuse, PT ;  /* 0x000000d26f00720c */ /* 0x080fe40003fa6270 */
[----:B------:R-:W-:Y:S02]  /*58f0*/  FSEL R161, R88, -INF , !P3 ;  /* 0xff80000058a17808 */ /* 0x000fe40005800000 */
[----:B------:R-:W-:Y:S02]  /*5900*/  ISETP.GE.AND P3, PT, R59, R210, PT ;  /* 0x000000d23b00720c */ /* 0x000fe40003f66270 */
[----:B------:R-:W-:Y:S02]  /*5910*/  FSEL R91, R91, -INF , !P4 ;  /* 0xff8000005b5b7808 */ /* 0x000fe40006000000 */
[----:B------:R-:W-:Y:S02]  /*5920*/  FSEL R159, R89, -INF , !P1 ;  /* 0xff800000599f7808 */ /* 0x000fe40004800000 */
[----:B------:R-:W-:-:S02]  /*5930*/  FSEL R203, R106, -INF , !P5 ;  /* 0xff8000006acb7808 */ /* 0x000fc40006800000 */
[C---:B------:R-:W-:Y:S02]  /*5940*/  ISETP.GT.AND P1, PT, R8.reuse, R55, PT ;  /* 0x000000370800720c */ /* 0x040fe40003f24270 */
[----:B------:R-:W-:Y:S02]  /*5950*/  ISETP.GE.AND P5, PT, R95, R210, PT ;  /* 0x000000d25f00720c */ /* 0x000fe40003fa6270 */
[----:B------:R-:W-:Y:S02]  /*5960*/  ISETP.GE.AND P4, PT, R55, R212, PT ;  /* 0x000000d43700720c */ /* 0x000fe40003f86270 */
[----:B------:R-:W-:Y:S02]  /*5970*/  FSEL R165, R91, -INF , !P3 ;  /* 0xff8000005ba57808 */ /* 0x000fe40005800000 */
[----:B------:R-:W-:Y:S02]  /*5980*/  ISETP.GT.AND P3, PT, R8, R53, PT ;  /* 0x000000350800720c */ /* 0x000fe40003f64270 */
[----:B------:R-:W-:-:S02]  /*5990*/  FSEL R86, R86, -INF , !P1 ;  /* 0xff80000056567808 */ /* 0x000fc40004800000 */
[----:B------:R-:W-:Y:S02]  /*59a0*/  FSEL R201, R102, -INF , !P5 ;  /* 0xff80000066c97808 */ /* 0x000fe40006800000 */
[----:B------:R-:W-:Y:S02]  /*59b0*/  FSEL R157, R84, -INF , !P4 ;  /* 0xff800000549d7808 */ /* 0x000fe40006000000 */
[----:B------:R-:W-:Y:S02]  /*59c0*/  ISETP.GE.AND P1, PT, R53, R212, PT ;  /* 0x000000d43500720c */ /* 0x000fe40003f26270 */
[-C--:B------:R-:W-:Y:S02]  /*59d0*/  ISETP.GE.AND P5, PT, R73, R210.reuse, PT ;  /* 0x000000d24900720c */ /* 0x080fe40003fa6270 */
[----:B------:R-:W-:Y:S02]  /*59e0*/  ISETP.GE.AND P4, PT, R53, R210, PT ;  /* 0x000000d23500720c */ /* 0x000fe40003f86270 */
[----:B------:R-:W-:-:S02]  /*59f0*/  FSEL R87, R87, -INF , !P3 ;  /* 0xff80000057577808 */ /* 0x000fc40005800000 */
[----:B------:R-:W-:Y:S02]  /*5a00*/  FSEL R155, R85, -INF , !P1 ;  /* 0xff800000559b7808 */ /* 0x000fe40004800000 */
[----:B------:R-:W-:Y:S02]  /*5a10*/  FSEL R191, R98, -INF , !P5 ;  /* 0xff80000062bf7808 */ /* 0x000fe40006800000 */
[C---:B------:R-:W-:Y:S02]  /*5a20*/  ISETP.GT.AND P1, PT, R8.reuse, R51, PT ;  /* 0x000000330800720c */ /* 0x040fe40003f24270 */
[----:B------:R-:W-:Y:S02]  /*5a30*/  FSEL R153, R87, -INF , !P4 ;  /* 0xff80000057997808 */ /* 0x000fe40006000000 */
[----:B------:R-:W-:Y:S02]  /*5a40*/  ISETP.GE.AND P5, PT, R67, R210, PT ;  /* 0x000000d24300720c */ /* 0x000fe40003fa6270 */
[----:B------:R-:W-:-:S02]  /*5a50*/  ISETP.GT.AND P4, PT, R8, R49, PT ;  /* 0x000000310800720c */ /* 0x000fc40003f84270 */
[----:B------:R-:W-:Y:S02]  /*5a60*/  FSEL R82, R82, -INF , !P1 ;  /* 0xff80000052527808 */ /* 0x000fe40004800000 */
[----:B------:R-:W-:Y:S02]  /*5a70*/  FSEL R187, R118, -INF , !P5 ;  /* 0xff80000076bb7808 */ /* 0x000fe40006800000 */
[-C--:B------:R-:W-:Y:S02]  /*5a80*/  ISETP.GE.AND P1, PT, R49, R210.reuse, PT ;  /* 0x000000d23100720c */ /* 0x080fe40003f26270 */
[----:B------:R-:W-:Y:S02]  /*5a90*/  FSEL R83, R83, -INF , !P4 ;  /* 0xff80000053537808 */ /* 0x000fe40006000000 */
[----:B------:R-:W-:Y:S02]  /*5aa0*/  ISETP.GE.AND P5, PT, R61, R210, PT ;  /* 0x000000d23d00720c */ /* 0x000fe40003fa6270 */
[----:B------:R-:W-:-:S02]  /*5ab0*/  FSEL R145, R83, -INF , !P1 ;  /* 0xff80000053917808 */ /* 0x000fc40004800000 */
[----:B------:R-:W-:Y:S02]  /*5ac0*/  FSEL R167, R90, -INF , !P5 ;  /* 0xff8000005aa77808 */ /* 0x000fe40006800000 */
[----:B------:R-:W-:Y:S02]  /*5ad0*/  ISETP.GT.AND P1, PT, R8, R45, PT ;  /* 0x0000002d0800720c */ /* 0x000fe40003f24270 */
[----:B------:R-:W-:Y:S02]  /*5ae0*/  ISETP.GE.AND P5, PT, R55, R210, PT ;  /* 0x000000d23700720c */ /* 0x000fe40003fa6270 */
[----:B------:R-:W-:Y:S02]  /*5af0*/  ISETP.GE.AND P3, PT, R51, R212, PT ;  /* 0x000000d43300720c */ /* 0x000fe40003f66270 */
[----:B------:R-:W-:Y:S02]  /*5b00*/  FSEL R61, R79, -INF , !P1 ;  /* 0xff8000004f3d7808 */ /* 0x000fe40004800000 */
[----:B------:R-:W-:-:S02]  /*5b10*/  FSEL R163, R86, -INF , !P5 ;  /* 0xff80000056a37808 */ /* 0x000fc40006800000 */
[----:B------:R-:W-:Y:S02]  /*5b20*/  FSEL R141, R80, -INF , !P3 ;  /* 0xff800000508d7808 */ /* 0x000fe40005800000 */
[----:B------:R-:W-:Y:S02]  /*5b30*/  ISETP.GT.AND P1, PT, R137, R214, PT ;  /* 0x000000d68900720c */ /* 0x000fe40003f24270 */
[----:B------:R-:W-:Y:S02]  /*5b40*/  ISETP.GE.AND P5, PT, R51, R210, PT ;  /* 0x000000d23300720c */ /* 0x000fe40003fa6270 */
[----:B------:R-:W-:Y:S02]  /*5b50*/  ISETP.GE.AND P3, PT, R49, R212, PT ;  /* 0x000000d43100720c */ /* 0x000fe40003f66270 */
[----:B------:R-:W-:Y:S02]  /*5b60*/  FSEL R147, R82, -INF , !P5 ;  /* 0xff80000052937808 */ /* 0x000fe40006800000 */
[----:B------:R-:W-:-:S02]  /*5b70*/  FSEL R139, R81, -INF , !P3 ;  /* 0xff800000518b7808 */ /* 0x000fc40005800000 */
[C---:B------:R-:W-:Y:S02]  /*5b80*/  ISETP.GE.AND P5, PT, R47.reuse, R212, PT ;  /* 0x000000d42f00720c */ /* 0x040fe40003fa6270 */
[----:B------:R-:W-:Y:S02]  /*5b90*/  ISETP.GT.AND P3, PT, R8, R47, PT ;  /* 0x0000002f0800720c */ /* 0x000fe40003f64270 */
[----:B------:R-:W-:Y:S02]  /*5ba0*/  FSEL R140, R76, -INF , !P5 ;  /* 0xff8000004c8c7808 */ /* 0x000fe40006800000 */
[----:B------:R-:W-:Y:S02]  /*5bb0*/  FSEL R78, R78, -INF , !P3 ;  /* 0xff8000004e4e7808 */ /* 0x000fe40005800000 */
[----:B------:R-:W-:Y:S02]  /*5bc0*/  ISETP.GE.AND P4, PT, R47, R210, PT ;  /* 0x000000d22f00720c */ /* 0x000fe40003f86270 */
[----:B------:R-:W-:-:S02]  /*5bd0*/  ISETP.GE.AND P5, PT, R45, R212, PT ;  /* 0x000000d42d00720c */ /* 0x000fc40003fa6270 */
[----:B------:R-:W-:Y:S02]  /*5be0*/  ISETP.GE.AND P3, PT, R45, R210, PT ;  /* 0x000000d22d00720c */ /* 0x000fe40003f66270 */
[----:B------:R-:W-:Y:S02]  /*5bf0*/  FSEL R143, R78, -INF , !P4 ;  /* 0xff8000004e8f7808 */ /* 0x000fe40006000000 */
[----:B------:R-:W-:Y:S02]  /*5c00*/  LOP3.LUT R11, R202, 0x200, RZ, 0xc0, !PT ;  /* 0x00000200ca0b7812 */ /* 0x000fe400078ec0ff */
[----:B------:R-:W-:Y:S02]  /*5c10*/  VIMNMX R213, PT, PT, RZ, R213, !PT ;  /* 0x000000d5ffd57248 */ /* 0x000fe40007fe0100 */
[----:B------:R-:W-:Y:S02]  /*5c20*/  VIMNMX R211, PT, PT, RZ, R8, !PT ;  /* 0x00000008ffd37248 */ /* 0x000fe40007fe0100 */
[----:B------:R-:W-:-:S02]  /*5c30*/  FSEL R138, R138, -INF , !P5 ;  /* 0xff8000008a8a7808 */ /* 0x000fc40006800000 */
        /* <DEDUP_REMOVED lines=15> */
.L_x_2208:
        /* <DEDUP_REMOVED lines=9> */
[----:B------:R-:W-:-:S05]  /*5dc0*/  IMAD.MOV R15, RZ, RZ, -R15 ;  /* 0x000000ffff0f7224 */ /* 0x000fca00078e0a0f */
        /* <DEDUP_REMOVED lines=10> */
[----:B------:R-:W-:Y:S01]  /*5e70*/  IMAD R23, R14, R15, R8 ;  /* 0x0000000f0e177224 */ /* 0x000fe200078e0208 */
[----:B------:R-:W-:Y:S01]  /*5e80*/  LOP3.LUT R8, R0, R19, RZ, 0x3c, !PT ;  /* 0x0000001300087212 */ /* 0x000fe200078e3cff */
        /* <DEDUP_REMOVED lines=9> */
[----:B------:R-:W-:Y:S02]  /*5f20*/  ISETP.GE.AND P1, PT, R16, RZ, PT ;  /* 0x000000ff1000720c */ /* 0x000fe40003f26270 */
[----:B------:R-:W-:-:S02]  /*5f30*/  ISETP.GE.AND P3, PT, R8, RZ, PT ;  /* 0x000000ff0800720c */ /* 0x000fc40003f66270 */
[----:B------:R-:W-:-:S05]  /*5f40*/  LOP3.LUT R23, RZ, R19, RZ, 0x33, !PT ;  /* 0x00000013ff177212 */ /* 0x000fca00078e33ff */
[----:B------:R-:W-:Y:S01]  /*5f50*/  @P4 VIADD R14, R14, 0x1 ;  /* 0x000000010e0e4836 */ /* 0x000fe20000000000 */
[----:B------:R-:W-:Y:S02]  /*5f60*/  ISETP.NE.AND P4, PT, R19, RZ, PT ;  /* 0x000000ff1300720c */ /* 0x000fe40003f85270 */
[----:B------:R-:W-:Y:S01]  /*5f70*/  @P5 IADD3 R18, PT, PT, R18, 0x1, RZ ;  /* 0x0000000112125810 */ /* 0x000fe20007ffe0ff */
[----:B------:R-:W-:-:S03]  /*5f80*/  @!P1 IMAD.MOV R14, RZ, RZ, -R14 ;  /* 0x000000ffff0e9224 */ /* 0x000fc600078e0a0e */
        /* <DEDUP_REMOVED lines=22> */
.L_x_2209:
[----:B------:R-:W-:Y:S05]  /*60f0*/  BSYNC.RECONVERGENT B0 ;  /* 0x0000000000007941 */ /* 0x000fea0003800200 */
.L_x_2207:
[-C--:B------:R-:W-:Y:S01]  /*6100*/  ISETP.GE.AND P3, PT, R196, R227.reuse, PT ;  /* 0x000000e3c400720c */ /* 0x080fe20003f66270 */
[C---:B------:R-:W-:Y:S01]  /*6110*/  IMAD.SHL.U32 R15, R204.reuse, 0x20, RZ ;  /* 0x00000020cc0f7824 */ /* 0x040fe200078e00ff */
[----:B------:R-:W-:Y:S02]  /*6120*/  ISETP.GE.AND P1, PT, R209, R227, PT ;  /* 0x000000e3d100720c */ /* 0x000fe40003f26270 */
[----:B------:R-:W-:Y:S02]  /*6130*/  SHF.L.U64.HI R8, R204, 0x5, R205 ;  /* 0x00000005cc087819 */ /* 0x000fe400000102cd */
[----:B------:R-:W-:-:S04]  /*6140*/  IADD3 R50, P4, PT, R15, R216, RZ ;  /* 0x000000d80f327210 */ /* 0x000fc80007f9e0ff */
[----:B------:R-:W-:Y:S02]  /*6150*/  IADD3.X R51, PT, PT, R8, R215, RZ, P4, !PT ;  /* 0x000000d708337210 */ /* 0x000fe400027fe4ff */
[-C--:B------:R-:W-:Y:S01]  /*6160*/  IADD3 R48, P4, PT, R50, R15.reuse, RZ ;  /* 0x0000000f32307210 */ /* 0x080fe20007f9e0ff */
[----:B------:R-:W-:Y:S02]  /*6170*/  @!P3 IMAD.MOV.U32 R18, RZ, RZ, R216 ;  /* 0x000000ffff12b224 */ /* 0x000fe400078e00d8 */
[----:B------:R-:W-:Y:S01]  /*6180*/  @!P3 IMAD.MOV.U32 R19, RZ, RZ, R215 ;  /* 0x000000ffff13b224 */ /* 0x000fe200078e00d7 */
[-C--:B------:R-:W-:Y:S02]  /*6190*/  IADD3.X R49, PT, PT, R51, R8.reuse, RZ, P4, !PT ;  /* 0x0000000833317210 */ /* 0x080fe400027fe4ff */
[----:B------:R-:W-:Y:S02]  /*61a0*/  IADD3 R46, P4, PT, R48, R15, RZ ;  /* 0x0000000f302e7210 */ /* 0x000fe40007f9e0ff */
[----:B------:R-:W-:Y:S01]  /*61b0*/  @!PT LDS RZ, [RZ] ;  /* 0x00000000fffff984 */ /* 0x000fe20000000800 */
[----:B------:R-:W-:Y:S01]  /*61c0*/  @!PT LDS RZ, [RZ] ;  /* 0x00000000fffff984 */ /* 0x000fe20000000800 */
[----:B------:R-:W-:Y:S01]  /*61d0*/  @!PT LDS RZ, [RZ] ;  /* 0x00000000fffff984 */ /* 0x000fe20000000800 */
[----:B------:R1:W-:Y:S02]  /*61e0*/  @!P3 LDGSTS.E.BYPASS.LTC128B.128 [R229+0x4000], desc[UR4][R18.64] ;  /* 0x0400000012e5bfae */ /* 0x0003e4000b981a04 */
[----:B------:R-:W-:-:S02]  /*61f0*/  IADD3.X R47, PT, PT, R49, R8, RZ, P4, !PT ;  /* 0x00000008312f7210 */ /* 0x000fc400027fe4ff */
[----:B------:R2:W-:Y:S01]  /*6200*/  @P3 STS.128 [R229+0x4000], RZ ;  /* 0x004000ffe5003388 */ /* 0x0005e20000000c00 */
[----:B------:R-:W-:-:S04]  /*6210*/  IADD3 R44, P4, PT, R46, R15, RZ ;  /* 0x0000000f2e2c7210 */ /* 0x000fc80007f9e0ff */
[----:B------:R-:W-:Y:S02]  /*6220*/  IADD3.X R45, PT, PT, R47, R8, RZ, P4, !PT ;  /* 0x000000082f2d7210 */ /* 0x000fe400027fe4ff */
[----:B------:R-:W-:-:S04]  /*6230*/  IADD3 R22, P4, PT, R44, R15, RZ ;  /* 0x0000000f2c167210 */ /* 0x000fc80007f9e0ff */
[----:B------:R-:W-:Y:S02]  /*6240*/  IADD3.X R23, PT, PT, R45, R8, RZ, P4, !PT ;  /* 0x000000082d177210 */ /* 0x000fe400027fe4ff */
[----:B------:R-:W-:Y:S01]  /*6250*/  IADD3 R14, P5, PT, R22, R15, RZ ;  /* 0x0000000f160e7210 */ /* 0x000fe20007fbe0ff */
        /* <DEDUP_REMOVED lines=11> */
[----:B------:R2:W-:Y:S01]  /*6310*/  @P3 STS.128 [R229+0x4800], RZ ;  /* 0x004800ffe5003388 */ /* 0x0005e20000000c00 */
[----:B-1----:R-:W-:-:S02]  /*6320*/  @!P1 IMAD.MOV.U32 R18, RZ, RZ, R50 ;  /* 0x000000ffff129224 */ /* 0x002fc400078e0032 */
        /* <DEDUP_REMOVED lines=11> */
[----:B-1----:R-:W-:-:S02]  /*63e0*/  @!P1 IMAD.MOV.U32 R18, RZ, RZ, R48 ;  /* 0x000000ffff129224 */ /* 0x002fc400078e0030 */
        /* <DEDUP_REMOVED lines=35> */
[----:B-1----:R-:W-:Y:S01]  /*6620*/  @!P1 IMAD.MOV.U32 R18, RZ, RZ, R22 ;  /* 0x000000ffff129224 */ /* 0x002fe200078e0016 */
[----:B------:R-:W-:-:S02]  /*6630*/  @!P1 MOV R19, R23 ;  /* 0x0000001700139202 */ /* 0x000fc40000000f00 */
        /* <DEDUP_REMOVED lines=27> */
.L_x_2206:
[----:B------:R-:W-:Y:S05]  /*67f0*/  BSYNC.RECONVERGENT B1 ;  /* 0x0000000000017941 */ /* 0x000fea0003800200 */
.L_x_2205:
[----:B------:R-:W3:Y:S01]  /*6800*/  LD.E R63, desc[UR4][R2.64+0xdc] ;  /* 0x0000dc04023f7980 */ /* 0x000ee2000c101900 */
[----:B------:R-:W-:Y:S01]  /*6810*/  FMNMX3.FTZ R8, R6, R77, R75, !PT ;  /* 0x0000004d06087276 */ /* 0x000fe2000781004b */
[----:B------:R-:W-:Y:S01]  /*6820*/  BSSY B2, `(.L_x_2210) ;  /* 0x0000772000027945 */ /* 0x000fe20003800000 */
        /* <DEDUP_REMOVED lines=26> */
[----:B--2---:R-:W-:Y:S02]  /*69d0*/  FMNMX3.FTZ R15, R10, R155, R141, !PT ;  /* 0x0000009b0a0f7276 */ /* 0x004fe4000781008d */
[----:B------:R-:W-:Y:S02]  /*69e0*/  FMNMX3.FTZ R8, R8, R145, R143, !PT ;  /* 0x0000009108087276 */ /* 0x000fe4000781008f */
[----:B------:R-:W-:-:S02]  /*69f0*/  FMNMX3.FTZ R15, R15, R139, R140, !PT ;  /* 0x0000008b0f0f7276 */ /* 0x000fc4000781008c */
[----:B------:R-:W-:Y:S02]  /*6a00*/  FMNMX.FTZ R19, R61, R8, !PT ;  /* 0x000000083d137209 */ /* 0x000fe40007810000 */
[----:B------:R-:W-:Y:S02]  /*6a10*/  FMNMX.FTZ R10, R138, R15, !PT ;  /* 0x0000000f8a0a7209 */ /* 0x000fe40007810000 */
[----:B------:R-:W-:Y:S01]  /*6a20*/  IADD3 R11, PT, PT, R11, R34, RZ ;  /* 0x000000220b0b7210 */ /* 0x000fe20007ffe0ff */
[----:B------:R-:W1:Y:S03]  /*6a30*/  SHFL.BFLY PT, R8, R19, 0x2, 0x1f ;  /* 0x0c401f0013087f89 */ /* 0x000e6600000e0000 */
[----:B------:R-:W-:Y:S01]  /*6a40*/  LEA R59, R11, R200, 0x1 ;  /* 0x000000c80b3b7211 */ /* 0x000fe200078e08ff */
        /* <DEDUP_REMOVED lines=13> */
[----:B------:R-:W4:Y:S01]  /*6b20*/  LDSM.16.MT88.4 R92, [R59+0x10000] ;  /* 0x010000003b5c783b */ /* 0x000f220000004200 */
[----:B-1----:R-:W-:Y:S02]  /*6b30*/  FMNMX.FTZ R133, R8, R133, !PT ;  /* 0x0000008508857209 */ /* 0x002fe40007810000 */
[----:B--2---:R-:W-:-:S02]  /*6b40*/  FMNMX.FTZ R134, R15, R134, !PT ;  /* 0x000000860f867209 */ /* 0x004fc40007810000 */
[----:B------:R-:W-:Y:S01]  /*6b50*/  FSETP.NEU.FTZ.AND P1, PT, R133, -INF , PT ;  /* 0xff8000008500780b */ /* 0x000fe20003f3d000 */
[C---:B---3--:R-:W-:Y:S02]  /*6b60*/  FMUL.FTZ R62, R63.reuse, R133 ;  /* 0x000000853f3e7220 */ /* 0x048fe40000410000 */
[----:B------:R-:W-:-:S03]  /*6b70*/  FMUL.FTZ R142, R63, R134 ;  /* 0x000000863f8e7220 */ /* 0x000fc60000410000 */
        /* <DEDUP_REMOVED lines=11> */
[-C--:B------:R-:W-:Y:S01]  /*6c30*/  FFMA.FTZ R53, R43, R63.reuse, -R142 ;  /* 0x0000003f2b357223 */ /* 0x080fe2000001088e */
[----:B------:R-:W1:Y:S01]  /*6c40*/  LDSM.16.MT88.4 R76, [R38+0x10000] ;  /* 0x01000000264c783b */ /* 0x000e620000004200 */
[-C--:B------:R-:W-:Y:S01]  /*6c50*/  FFMA.FTZ R43, R5, R63.reuse, -R62 ;  /* 0x0000003f052b7223 */ /* 0x080fe2000001083e */
[----:B------:R-:W-:Y:S01]  /*6c60*/  MUFU.EX2 R56, R56 ;  /* 0x0000003800387308 */ /* 0x000fe20000000800 */
[-C--:B------:R-:W-:Y:S01]  /*6c70*/  FFMA.FTZ R45, R9, R63.reuse, -R142 ;  /* 0x0000003f092d7223 */ /* 0x080fe2000001088e */
[----:B------:R-:W2:Y:S01]  /*6c80*/  LDSM.16.MT88.4 R4, [R32+0x10000] ;  /* 0x010000002004783b */ /* 0x000ea20000004200 */
[-CC-:B------:R-:W-:Y:S01]  /*6c90*/  FFMA.FTZ R48, R41, R63.reuse, -R62.reuse ;  /* 0x0000003f29307223 */ /* 0x180fe2000001083e */
[-C--:B------:R-:W-:Y:S01]  /*6ca0*/  FFMA.FTZ R47, R39, R63.reuse, -R62 ;  /* 0x0000003f272f7223 */ /* 0x080fe2000001083e */
[-CC-:B------:R-:W-:Y:S01]  /*6cb0*/  FFMA.FTZ R50, R21, R63.reuse, -R142.reuse ;  /* 0x0000003f15327223 */ /* 0x180fe2000001088e */
[----:B------:R-:W3:Y:S01]  /*6cc0*/  LDSM.16.MT88.4 R8, [R59+0xc800] ;  /* 0x00c800003b08783b */ /* 0x000ee20000004200 */
[-CC-:B------:R-:W-:Y:S01]  /*6cd0*/  FFMA.FTZ R49, R17, R63.reuse, -R142.reuse ;  /* 0x0000003f11317223 */ /* 0x180fe2000001088e */
[----:B------:R-:W5:Y:S01]  /*6ce0*/  MUFU.EX2 R55, R55 ;  /* 0x0000003700377308 */ /* 0x000f620000000800 */
[-C--:B------:R-:W-:Y:S01]  /*6cf0*/  FFMA.FTZ R46, R13, R63.reuse, -R142 ;  /* 0x0000003f0d2e7223 */ /* 0x080fe2000001088e */
[----:B------:R-:W3:Y:S01]  /*6d00*/  LDSM.16.MT88.4 R16, [R136+0xc800] ;  /* 0x00c800008810783b */ /* 0x000ee20000004200 */
[-CC-:B------:R-:W-:Y:S01]  /*6d10*/  FFMA.FTZ R40, R35, R63.reuse, -R62.reuse ;  /* 0x0000003f23287223 */ /* 0x180fe2000001083e */
[-CC-:B------:R-:W-:Y:S01]  /*6d20*/  FFMA.FTZ R39, R31, R63.reuse, -R62.reuse ;  /* 0x0000003f1f277223 */ /* 0x180fe2000001083e */
[-C--:B------:R-:W-:Y:S01]  /*6d30*/  FFMA.FTZ R35, R29, R63.reuse, -R62 ;  /* 0x0000003f1d237223 */ /* 0x080fe2000001083e */
[----:B------:R-:W3:Y:S01]  /*6d40*/  LDSM.16.MT88.4 R12, [R38+0xc800] ;  /* 0x00c80000260c783b */ /* 0x000ee20000004200 */
[-CC-:B------:R-:W-:Y:S01]  /*6d50*/  FFMA.FTZ R42, R37, R63.reuse, -R142.reuse ;  /* 0x0000003f252a7223 */ /* 0x180fe2000001088e */
[----:B------:R-:W-:Y:S01]  /*6d60*/  MUFU.EX2 R52, R52 ;  /* 0x0000003400347308 */ /* 0x000fe20000000800 */
[-CC-:B------:R-:W-:Y:S01]  /*6d70*/  FFMA.FTZ R41, R27, R63.reuse, -R142.reuse ;  /* 0x0000003f1b297223 */ /* 0x180fe2000001088e */
[----:B------:R-:W3:Y:S01]  /*6d80*/  LDSM.16.MT88.4 R20, [R136+0x10800] ;  /* 0x010800008814783b */ /* 0x000ee20000004200 */
[-CC-:B------:R-:W-:Y:S01]  /*6d90*/  FFMA.FTZ R37, R25, R63.reuse, -R142.reuse ;  /* 0x0000003f19257223 */ /* 0x180fe2000001088e */
[-C--:B------:R-:W-:Y:S01]  /*6da0*/  FFMA.FTZ R36, R247, R63.reuse, -R142 ;  /* 0x0000003ff7247223 */ /* 0x080fe2000001088e */
[-C--:B------:R-:W-:Y:S01]  /*6db0*/  FFMA.FTZ R34, R245, R63.reuse, -R62 ;  /* 0x0000003ff5227223 */ /* 0x080fe2000001083e */
[----:B------:R-:W-:Y:S01]  /*6dc0*/  LDSM.16.MT88.4 R64, [R59+0x10800] ;  /* 0x010800003b40783b */ /* 0x000fe20000004200 */
[-CC-:B------:R-:W-:Y:S01]  /*6dd0*/  FFMA.FTZ R144, R235, R63.reuse, -R142.reuse ;  /* 0x0000003feb907223 */ /* 0x180fe2000001088e */
[----:B------:R-:W4:Y:S01]  /*6de0*/  MUFU.EX2 R51, R51 ;  /* 0x0000003300337308 */ /* 0x000f220000000800 */
[----:B-----5:R-:W-:Y:S01]  /*6df0*/  F2FP.BF16.F32.PACK_AB R69, R55, R56 ;  /* 0x000000383745723e */ /* 0x020fe200000010ff */
[----:B------:R-:W-:Y:S01]  /*6e00*/  LDSM.16.MT88.4 R28, [R38+0x10800] ;  /* 0x01080000261c783b */ /* 0x000fe20000004200 */
[-CC-:B------:R-:W-:Y:S01]  /*6e10*/  FFMA.FTZ R146, R217, R63.reuse, -R142.reuse ;  /* 0x0000003fd9927223 */ /* 0x180fe2000001088e */
[-C--:B------:R-:W-:Y:S01]  /*6e20*/  FFMA.FTZ R149, R149, R63.reuse, -R142 ;  /* 0x0000003f95957223 */ /* 0x080fe2000001088e */
[-CC-:B------:R-:W-:Y:S01]  /*6e30*/  FFMA.FTZ R151, R151, R63.reuse, -R62.reuse ;  /* 0x0000003f97977223 */ /* 0x180fe2000001083e */
[----:B------:R-:W-:Y:S01]  /*6e40*/  LDSM.16.MT88.4 R24, [R136+0xd000] ;  /* 0x00d000008818783b */ /* 0x000fe20000004200 */
        /* <DEDUP_REMOVED lines=8> */
[-C--:B------:R-:W-:Y:S01]  /*6ed0*/  FFMA.FTZ R185, R185, R63.reuse, -R62 ;  /* 0x0000003fb9b97223 */ /* 0x080fe2000001083e */
        /* <DEDUP_REMOVED lines=17> */
[----:B-----5:R-:W-:Y:S01]  /*6ff0*/  F2FP.BF16.F32.PACK_AB R68, R57, R58 ;  /* 0x0000003a3944723e */ /* 0x020fe200000010ff */
[-CC-:B------:R-:W-:Y:S01]  /*7000*/  FFMA.FTZ R139, R140, R63.reuse, -R142.reuse ;  /* 0x0000003f8c8b7223 */ /* 0x180fe2000001088e */
[-C--:B------:R-:W-:Y:S01]  /*7010*/  FFMA.FTZ R138, R138, R63.reuse, -R142 ;  /* 0x0000003f8a8a7223 */ /* 0x080fe2000001088e */
[----:B------:R-:W-:Y:S01]  /*7020*/  FFMA.FTZ R235, R61, R63, -R62 ;  /* 0x0000003f3deb7223 */ /* 0x000fe2000001083e */
[----:B------:R-:W-:Y:S01]  /*7030*/  FADD.FTZ R55, R56, R55 ;  /* 0x0000003738377221 */ /* 0x000fe20000010000 */
[----:B------:R-:W-:Y:S01]  /*7040*/  FADD.FTZ R57, R58, R57 ;  /* 0x000000393a397221 */ /* 0x000fe20000010000 */
[----:B------:R-:W-:Y:S01]  /*7050*/  ISETP.GT.AND P1, PT, R137, R214, PT ;  /* 0x000000d68900720c */ /* 0x000fe20003f24270 */
        /* <DEDUP_REMOVED lines=13> */
[----:B------:R-:W4:Y:S01]  /*7130*/  MUFU.EX2 R49, R49 ;  /* 0x0000003100317308 */ /* 0x000f220000000800 */
[C---:B------:R-:W-:Y:S07]  /*7140*/  HMMA.16816.F32.BF16 R88, R68.reuse, R84, RZ ;  /* 0x000000544458723c */ /* 0x040fee00000418ff */
[----:B------:R-:W-:Y:S01]  /*7150*/  MUFU.EX2 R46, R46 ;  /* 0x0000002e002e7308 */ /* 0x000fe20000000800 */
[C---:B------:R-:W-:Y:S07]  /*7160*/  HMMA.16816.F32.BF16 R112, R68.reuse, R108, RZ ;  /* 0x0000006c4470723c */ /* 0x040fee00000418ff */
[----:B------:R-:W5:Y:S01]  /*7170*/  MUFU.EX2 R45, R45 ;  /* 0x0000002d002d7308 */ /* 0x000f620000000800 */
[C---:B------:R-:W-:Y:S07]  /*7180*/  HMMA.16816.F32.BF16 R104, R68.reuse, R100, RZ ;  /* 0x000000644468723c */ /* 0x040fee00000418ff */
[----:B------:R-:W-:Y:S01]  /*7190*/  MUFU.EX2 R40, R40 ;  /* 0x0000002800287308 */ /* 0x000fe20000000800 */
[C---:B------:R-:W-:Y:S07]  /*71a0*/  HMMA.16816.F32.BF16 R96, R68.reuse, R92, RZ ;  /* 0x0000005c4460723c */ /* 0x040fee00000418ff */
[----:B------:R-:W-:Y:S01]  /*71b0*/  MUFU.EX2 R39, R39 ;  /* 0x0000002700277308 */ /* 0x000fe20000000800 */
[C---:B-1----:R-:W-:Y:S07]  /*71c0*/  HMMA.16816.F32.BF16 R80, R68.reuse, R76, RZ ;  /* 0x0000004c4450723c */ /* 0x042fee00000418ff */
        /* <DEDUP_REMOVED lines=8> */
[----:B------:R-:W1:Y:S01]  /*7250*/  MUFU.EX2 R36, R36 ;  /* 0x0000002400247308 */ /* 0x000e620000000800 */
[C---:B------:R-:W-:Y:S07]  /*7260*/  HMMA.16816.F32.BF16 R92, R68.reuse, R94, RZ ;  /* 0x0000005e445c723c */ /* 0x040fee00000418ff */
[----:B------:R-:W1:Y:S01]  /*7270*/  MUFU.EX2 R34, R34 ;  /* 0x0000002200227308 */ /* 0x000e620000000800 */
[C---:B------:R-:W-:Y:S07]  /*7280*/  HMMA.16816.F32.BF16 R76, R68.reuse, R78, RZ ;  /* 0x0000004e444c723c */ /* 0x040fee00000418ff */
[----:B------:R-:W-:Y:S01]  /*7290*/  MUFU.EX2 R144, R144 ;  /* 0x0000009000907308 */ /* 0x000fe20000000800 */
[----:B--2---:R-:W-:Y:S01]  /*72a0*/  HMMA.16816.F32.BF16 R72, R68, R4, RZ ;  /* 0x000000044448723c */ /* 0x004fe200000418ff */
[----:B----4-:R-:W-:Y:S01]  /*72b0*/  F2FP.BF16.F32.PACK_AB R4, R49, R50 ;  /* 0x000000323104723e */ /* 0x010fe200000010ff */
[----:B------:R-:W-:Y:S01]  /*72c0*/  FADD.FTZ R50, R50, R53 ;  /* 0x0000003532327221 */ /* 0x000fe20000010000 */
[----:B------:R-:W-:Y:S01]  /*72d0*/  F2FP.BF16.F32.PACK_AB R5, R47, R48 ;  /* 0x000000302f05723e */ /* 0x000fe200000010ff */
[----:B------:R-:W-:-:S02]  /*72e0*/  FADD.FTZ R48, R48, R51 ;  /* 0x0000003330307221 */ /* 0x000fc40000010000 */
[----:B------:R-:W-:Y:S01]  /*72f0*/  FADD.FTZ R49, R49, R50 ;  /* 0x0000003231317221 */ /* 0x000fe20000010000 */
[----:B------:R-:W-:Y:S01]  /*7300*/  MUFU.EX2 R146, R146 ;  /* 0x0000009200927308 */ /* 0x000fe20000000800 */
[----:B------:R-:W-:Y:S01]  /*7310*/  HMMA.16816.F32.BF16 R68, R68, R6, RZ ;  /* 0x000000064444723c */ /* 0x000fe200000418ff */
[----:B-----5:R-:W-:Y:S01]  /*7320*/  F2FP.BF16.F32.PACK_AB R6, R45, R46 ;  /* 0x0000002e2d06723e */ /* 0x020fe200000010ff */
[----:B------:R-:W-:Y:S01]  /*7330*/  FADD.FTZ R47, R47, R48 ;  /* 0x000000302f2f7221 */ /* 0x000fe20000010000 */
[----:B------:R-:W-:Y:S01]  /*7340*/  F2FP.BF16.F32.PACK_AB R7, R43, R44 ;  /* 0x0000002c2b07723e */ /* 0x000fe200000010ff */
[----:B------:R-:W-:Y:S02]  /*7350*/  FADD.FTZ R46, R46, R49 ;  /* 0x000000312e2e7221 */ /* 0x000fe40000010000 */
[----:B------:R-:W-:Y:S01]  /*7360*/  FADD.FTZ R44, R44, R47 ;  /* 0x0000002f2c2c7221 */ /* 0x000fe20000010000 */
[----:B------:R-:W-:Y:S01]  /*7370*/  MUFU.EX2 R149, R149 ;  /* 0x0000009500957308 */ /* 0x000fe20000000800 */
[----:B------:R-:W-:-:S02]  /*7380*/  FADD.FTZ R45, R45, R46 ;  /* 0x0000002e2d2d7221 */ /* 0x000fc40000010000 */
[----:B---3--:R-:W-:Y:S01]  /*7390*/  HMMA.16816.F32.BF16 R128, R4, R8, R128 ;  /* 0x000000080480723c */ /* 0x008fe20000041880 */
[----:B------:R-:W-:-:S04]  /*73a0*/  FADD.FTZ R43, R43, R44 ;  /* 0x0000002c2b2b7221 */ /* 0x000fc80000010000 */
        /* <DEDUP_REMOVED lines=12> */
[----:B------:R-:W4:Y:S04]  /*7470*/  LDSM.16.MT88.4 R12, [R136+0x11000] ;  /* 0x01100000880c783b */ /* 0x000f280000004200 */
[----:B------:R-:W-:Y:S03]  /*7480*/  MUFU.EX2 R173, R173 ;  /* 0x000000ad00ad7308 */ /* 0x000fe60000000800 */
[C---:B------:R-:W-:Y:S05]  /*7490*/  HMMA.16816.F32.BF16 R88, R4.reuse, R20, R88 ;  /* 0x000000140458723c */ /* 0x040fea0000041858 */
[----:B------:R-:W-:Y:S03]  /*74a0*/  MUFU.EX2 R154, R154 ;  /* 0x0000009a009a7308 */ /* 0x000fe60000000800 */
[C---:B------:R-:W-:Y:S01]  /*74b0*/  HMMA.16816.F32.BF16 R84, R4.reuse, R22, R84 ;  /* 0x000000160454723c */ /* 0x040fe20000041854 */
[----:B------:R-:W5:Y:S04]  /*74c0*/  LDSM.16.MT88.4 R20, [R59+0xd000] ;  /* 0x00d000003b14783b */ /* 0x000f680000004200 */
[----:B------:R-:W-:Y:S03]  /*74d0*/  MUFU.EX2 R179, R179 ;  /* 0x000000b300b37308 */ /* 0x000fe60000000800 */
[C---:B--2---:R-:W-:Y:S05]  /*74e0*/  HMMA.16816.F32.BF16 R72, R4.reuse, R8, R72 ;  /* 0x000000080448723c */ /* 0x044fea0000041848 */
[----:B------:R-:W-:Y:S03]  /*74f0*/  MUFU.EX2 R185, R185 ;  /* 0x000000b900b97308 */ /* 0x000fe60000000800 */
[C---:B------:R-:W-:Y:S01]  /*7500*/  HMMA.16816.F32.BF16 R68, R4.reuse, R10, R68 ;  /* 0x0000000a0444723c */ /* 0x040fe20000041844 */
[----:B------:R-:W2:Y:S04]  /*7510*/  LDSM.16.MT88.4 R8, [R32+0xd000] ;  /* 0x00d000002008783b */ /* 0x000ea80000004200 */
[----:B------:R-:W-:Y:S03]  /*7520*/  MUFU.EX2 R156, R156 ;  /* 0x0000009c009c7308 */ /* 0x000fe60000000800 */
[C---:B---3--:R-:W-:Y:S05]  /*7530*/  HMMA.16816.F32.BF16 R104, R4.reuse, R16, R104 ;  /* 0x000000100468723c */ /* 0x048fea0000041868 */
[----:B------:R-:W-:Y:S03]  /*7540*/  MUFU.EX2 R158, R158 ;  /* 0x0000009e009e7308 */ /* 0x000fe60000000800 */
[C---:B------:R-:W-:Y:S01]  /*7550*/  HMMA.16816.F32.BF16 R100, R4.reuse, R18, R100 ;  /* 0x000000120464723c */ /* 0x040fe20000041864 */
[----:B------:R-:W3:Y:S04]  /*7560*/  LDSM.16.MT88.4 R16, [R38+0xd000] ;  /* 0x00d000002610783b */ /* 0x000ee80000004200 */
        /* <DEDUP_REMOVED lines=8> */
[----:B------:R-:W-:Y:S03]  /*75f0*/  MUFU.EX2 R64, R64 ;  /* 0x0000004000407308 */ /* 0x000fe60000000800 */
[C---:B------:R-:W-:Y:S05]  /*7600*/  HMMA.16816.F32.BF16 R80, R4.reuse, R28, R80 ;  /* 0x0000001c0450723c */ /* 0x040fea0000041850 */
[----:B------:R-:W-:Y:S03]  /*7610*/  MUFU.EX2 R65, R65 ;  /* 0x0000004100417308 */ /* 0x000fe60000000800 */
[----:B------:R-:W-:Y:S01]  /*7620*/  HMMA.16816.F32.BF16 R76, R4, R30, R76 ;  /* 0x0000001e044c723c */ /* 0x000fe2000004184c */
[----:B-1----:R-:W-:Y:S01]  /*7630*/  F2FP.BF16.F32.PACK_AB R4, R41, R42 ;  /* 0x0000002a2904723e */ /* 0x002fe200000010ff */
[----:B------:R-:W-:Y:S01]  /*7640*/  LDSM.16.MT88.4 R28, [R38+0x11000] ;  /* 0x01100000261c783b */ /* 0x000fe20000004200 */
[----:B------:R-:W-:-:S02]  /*7650*/  F2FP.BF16.F32.PACK_AB R5, R39, R40 ;  /* 0x000000282705723e */ /* 0x000fc400000010ff */
[----:B------:R-:W-:Y:S01]  /*7660*/  F2FP.BF16.F32.PACK_AB R6, R36, R37 ;  /* 0x000000252406723e */ /* 0x000fe200000010ff */
[----:B------:R-:W-:Y:S01]  /*7670*/  MUFU.EX2 R66, R66 ;  /* 0x0000004200427308 */ /* 0x000fe20000000800 */
[----:B------:R-:W-:-:S07]  /*7680*/  F2FP.BF16.F32.PACK_AB R7, R34, R35 ;  /* 0x000000232207723e */ /* 0x000fce00000010ff */
[C---:B----4-:R-:W-:Y:S01]  /*7690*/  HMMA.16816.F32.BF16 R88, R4.reuse, R12, R88 ;  /* 0x0000000c0458723c */ /* 0x050fe20000041858 */
[----:B------:R-:W1:Y:S07]  /*76a0*/  MUFU.EX2 R67, R67 ;  /* 0x0000004300437308 */ /* 0x000e6e0000000800 */
[C---:B------:R-:W-:Y:S01]  /*76b0*/  HMMA.16816.F32.BF16 R84, R4.reuse, R14, R84 ;  /* 0x0000000e0454723c */ /* 0x040fe20000041854 */
[----:B------:R-:W4:Y:S01]  /*76c0*/  LDSM.16.MT88.4 R12, [R59+0x11000] ;  /* 0x011000003b0c783b */ /* 0x000f220000004200 */
[----:B------:R-:W-:Y:S06]  /*76d0*/  MUFU.EX2 R160, R160 ;  /* 0x000000a000a07308 */ /* 0x000fec0000000800 */
[C---:B-----5:R-:W-:Y:S02]  /*76e0*/  HMMA.16816.F32.BF16 R128, R4.reuse, R20, R128 ;  /* 0x000000140480723c */ /* 0x060fe40000041880 */
[----:B------:R-:W-:Y:S06]  /*76f0*/  MUFU.EX2 R165, R165 ;  /* 0x000000a500a57308 */ /* 0x000fec0000000800 */
[C---:B------:R-:W-:Y:S01]  /*7700*/  HMMA.16816.F32.BF16 R124, R4.reuse, R22, R124 ;  /* 0x00000016047c723c */ /* 0x040fe2000004187c */
[----:B------:R-:W5:Y:S01]  /*7710*/  LDSM.16.MT88.4 R20, [R32+0x11000] ;  /* 0x011000002014783b */ /* 0x000f620000004200 */
[----:B------:R-:W-:Y:S06]  /*7720*/  MUFU.EX2 R162, R162 ;  /* 0x000000a200a27308 */ /* 0x000fec0000000800 */
[C---:B--2---:R-:W-:Y:S02]  /*7730*/  HMMA.16816.F32.BF16 R104, R4.reuse, R8, R104 ;  /* 0x000000080468723c */ /* 0x044fe40000041868 */
[----:B------:R-:W-:Y:S06]  /*7740*/  MUFU.EX2 R161, R161 ;  /* 0x000000a100a17308 */ /* 0x000fec0000000800 */
[C---:B------:R-:W-:Y:S01]  /*7750*/  HMMA.16816.F32.BF16 R100, R4.reuse, R10, R100 ;  /* 0x0000000a0464723c */ /* 0x040fe20000041864 */
[----:B------:R-:W2:Y:S01]  /*7760*/  LDSM.16.MT88.4 R8, [R59+0xd800] ;  /* 0x00d800003b08783b */ /* 0x000ea20000004200 */
[----:B------:R-:W-:Y:S06]  /*7770*/  MUFU.EX2 R164, R164 ;  /* 0x000000a400a47308 */ /* 0x000fec0000000800 */
[C---:B---3--:R-:W-:Y:S02]  /*7780*/  HMMA.16816.F32.BF16 R112, R4.reuse, R16, R112 ;  /* 0x000000100470723c */ /* 0x048fe40000041870 */
[----:B------:R-:W-:Y:S06]  /*7790*/  MUFU.EX2 R157, R157 ;  /* 0x0000009d009d7308 */ /* 0x000fec0000000800 */
[C---:B------:R-:W-:Y:S01]  /*77a0*/  HMMA.16816.F32.BF16 R108, R4.reuse, R18, R108 ;  /* 0x00000012046c723c */ /* 0x040fe2000004186c */
[----:B------:R-:W3:Y:S01]  /*77b0*/  LDSM.16.MT88.4 R16, [R136+0xd800] ;  /* 0x00d800008810783b */ /* 0x000ee20000004200 */
[----:B------:R-:W-:Y:S06]  /*77c0*/  MUFU.EX2 R166, R166 ;  /* 0x000000a600a67308 */ /* 0x000fec0000000800 */
[C---:B----4-:R-:W-:Y:S02]  /*77d0*/  HMMA.16816.F32.BF16 R96, R4.reuse, R12, R96 ;  /* 0x0000000c0460723c */ /* 0x050fe40000041860 */
[----:B------:R-:W-:Y:S06]  /*77e0*/  MUFU.EX2 R153, R153 ;  /* 0x0000009900997308 */ /* 0x000fec0000000800 */
[C---:B------:R-:W-:Y:S01]  /*77f0*/  HMMA.16816.F32.BF16 R92, R4.reuse, R14, R92 ;  /* 0x0000000e045c723c */ /* 0x040fe2000004185c */
[----:B------:R-:W4:Y:S01]  /*7800*/  LDSM.16.MT88.4 R12, [R38+0xd800] ;  /* 0x00d80000260c783b */ /* 0x000f220000004200 */
[----:B------:R-:W-:Y:S06]  /*7810*/  MUFU.EX2 R168, R168 ;  /* 0x000000a800a87308 */ /* 0x000fec0000000800 */
[C---:B------:R-:W-:Y:S02]  /*7820*/  HMMA.16816.F32.BF16 R120, R4.reuse, R24, R120 ;  /* 0x000000180478723c */ /* 0x040fe40000041878 */
[----:B------:R-:W-:Y:S06]  /*7830*/  MUFU.EX2 R139, R139 ;  /* 0x0000008b008b7308 */ /* 0x000fec0000000800 */
[C---:B------:R-:W-:Y:S01]  /*7840*/  HMMA.16816.F32.BF16 R116, R4.reuse, R26, R116 ;  /* 0x0000001a0474723c */ /* 0x040fe20000041874 */
[----:B------:R-:W4:Y:S01]  /*7850*/  LDSM.16.MT88.4 R24, [R136+0x11800] ;  /* 0x011800008818783b */ /* 0x000f220000004200 */
[----:B------:R-:W-:Y:S06]  /*7860*/  MUFU.EX2 R138, R138 ;  /* 0x0000008a008a7308 */ /* 0x000fec0000000800 */
[C---:B------:R-:W-:Y:S02]  /*7870*/  HMMA.16816.F32.BF16 R80, R4.reuse, R28, R80 ;  /* 0x0000001c0450723c */ /* 0x040fe40000041850 */
[----:B------:R-:W-:Y:S06]  /*7880*/  MUFU.EX2 R235, R235 ;  /* 0x000000eb00eb7308 */ /* 0x000fec0000000800 */
[C---:B------:R-:W-:Y:S01]  /*7890*/  HMMA.16816.F32.BF16 R76, R4.reuse, R30, R76 ;  /* 0x0000001e044c723c */ /* 0x040fe2000004184c */
[----:B------:R-:W-:Y:S07]  /*78a0*/  LDSM.16.MT88.4 R28, [R136+0xe000] ;  /* 0x00e00000881c783b */ /* 0x000fee0000004200 */
[C---:B-----5:R-:W-:Y:S08]  /*78b0*/  HMMA.16816.F32.BF16 R72, R4.reuse, R20, R72 ;  /* 0x000000140448723c */ /* 0x060ff00000041848 */
[----:B------:R-:W-:Y:S01]  /*78c0*/  HMMA.16816.F32.BF16 R68, R4, R22, R68 ;  /* 0x000000160444723c */ /* 0x000fe20000041844 */
[----:B-1----:R-:W-:Y:S01]  /*78d0*/  F2FP.BF16.F32.PACK_AB R4, R144, R67 ;  /* 0x000000439004723e */ /* 0x002fe200000010ff */
        /* <DEDUP_REMOVED lines=13> */
[C---:B------:R-:W-:Y:S08]  /*79b0*/  HMMA.16816.F32.BF16 R88, R4.reuse, R24, R88 ;  /* 0x000000180458723c */ /* 0x040ff00000041858 */
        /* <DEDUP_REMOVED lines=38> */
[C---:B-1----:R-:W-:Y:S07]  /*7c20*/  HMMA.16816.F32.BF16 R80, R4.reuse, R8, R80 ;  /* 0x000000080450723c */ /* 0x042fee0000041850 */
[----:B------:R-:W-:Y:S01]  /*7c30*/  MUFU.EX2 R30, R30 ;  /* 0x0000001e001e7308 */ /* 0x000fe20000000800 */
[C---:B------:R-:W-:Y:S01]  /*7c40*/  HMMA.16816.F32.BF16 R76, R4.reuse, R10, R76 ;  /* 0x0000000a044c723c */ /* 0x040fe2000004184c */
[----:B------:R-:W1:Y:S06]  /*7c50*/  LDSM.16.MT88.4 R8, [R38+0xe800] ;  /* 0x00e800002608783b */ /* 0x000e6c0000004200 */
[----:B------:R-:W5:Y:S01]  /*7c60*/  MUFU.EX2 R31, R31 ;  /* 0x0000001f001f7308 */ /* 0x000f620000000800 */
[C---:B------:R-:W-:Y:S08]  /*7c70*/  HMMA.16816.F32.BF16 R88, R4.reuse, R24, R88 ;  /* 0x000000180458723c */ /* 0x040ff00000041858 */
[C---:B------:R-:W-:Y:S01]  /*7c80*/  HMMA.16816.F32.BF16 R84, R4.reuse, R26, R84 ;  /* 0x0000001a0454723c */ /* 0x040fe20000041854 */
[----:B------:R-:W-:Y:S07]  /*7c90*/  LDSM.16.MT88.4 R24, [R136+0xe800] ;  /* 0x00e800008818783b */ /* 0x000fee0000004200 */
[C---:B--2---:R-:W-:Y:S08]  /*7ca0*/  HMMA.16816.F32.BF16 R72, R4.reuse, R16, R72 ;  /* 0x000000100448723c */ /* 0x044ff00000041848 */
[----:B------:R-:W-:Y:S01]  /*7cb0*/  HMMA.16816.F32.BF16 R68, R4, R18, R68 ;  /* 0x000000120444723c */ /* 0x000fe20000041844 */
[----:B-----5:R-:W-:Y:S01]  /*7cc0*/  F2FP.BF16.F32.PACK_AB R4, R156, R31 ;  /* 0x0000001f9c04723e */ /* 0x020fe200000010ff */
        /* <DEDUP_REMOVED lines=25> */
[C---:B------:R-:W-:Y:S08]  /*7e60*/  HMMA.16816.F32.BF16 R120, R4.reuse, R24, R120 ;  /* 0x000000180478723c */ /* 0x040ff00000041878 */
[----:B------:R-:W-:Y:S01]  /*7e70*/  HMMA.16816.F32.BF16 R116, R4, R26, R116 ;  /* 0x0000001a0474723c */ /* 0x000fe20000041874 */
[----:B------:R-:W5:Y:S01]  /*7e80*/  LDSM.16.MT88.4 R24, [R136+0xf000] ;  /* 0x00f000008818783b */ /* 0x000f620000004200 */
        /* <DEDUP_REMOVED lines=16> */
[----:B-----5:R-:W-:Y:S01]  /*7f90*/  HMMA.16816.F32.BF16 R120, R4, R24, R120 ;  /* 0x000000180478723c */ /* 0x020fe20000041878 */
[-CC-:B------:R-:W-:Y:S01]  /*7fa0*/  FFMA.FTZ R24, R147, R63.reuse, -R62.reuse ;  /* 0x0000003f93187223 */ /* 0x180fe2000001083e */
[----:B------:R-:W-:-:S05]  /*7fb0*/  FFMA.FTZ R25, R145, R63, -R62 ;  /* 0x0000003f91197223 */ /* 0x000fca000001083e */
[----:B------:R-:W-:Y:S01]  /*7fc0*/  MUFU.EX2 R24, R24 ;  /* 0x0000001800187308 */ /* 0x000fe20000000800 */
[----:B------:R-:W-:Y:S01]  /*7fd0*/  HMMA.16816.F32.BF16 R116, R4, R26, R116 ;  /* 0x0000001a0474723c */ /* 0x000fe20000041874 */
[-C--:B------:R-:W-:Y:S01]  /*7fe0*/  FFMA.FTZ R26, R143, R63.reuse, -R62 ;  /* 0x0000003f8f1a7223 */ /* 0x080fe2000001083e */
[----:B------:R-:W-:-:S05]  /*7ff0*/  FFMA.FTZ R27, R141, R63, -R142 ;  /* 0x0000003f8d1b7223 */ /* 0x000fca000001088e */
[----:B------:R-:W-:Y:S01]  /*8000*/  MUFU.EX2 R25, R25 ;  /* 0x0000001900197308 */ /* 0x000fe20000000800 */
[C---:B--2---:R-:W-:Y:S07]  /*8010*/  HMMA.16816.F32.BF16 R80, R4.reuse, R12, R80 ;  /* 0x0000000c0450723c */ /* 0x044fee0000041850 */
[----:B------:R-:W-:Y:S01]  /*8020*/  MUFU.EX2 R26, R26 ;  /* 0x0000001a001a7308 */ /* 0x000fe20000000800 */
[C---:B------:R-:W-:Y:S01]  /*8030*/  HMMA.16816.F32.BF16 R76, R4.reuse, R14, R76 ;  /* 0x0000000e044c723c */ /* 0x040fe2000004184c */
[----:B------:R-:W2:Y:S06]  /*8040*/  LDSM.16.MT88.4 R12, [R59+0xf800] ;  /* 0x00f800003b0c783b */ /* 0x000eac0000004200 */
[----:B------:R-:W5:Y:S01]  /*8050*/  MUFU.EX2 R27, R27 ;  /* 0x0000001b001b7308 */ /* 0x000f620000000800 */
[C---:B---3--:R-:W-:Y:S08]  /*8060*/  HMMA.16816.F32.BF16 R96, R4.reuse, R16, R96 ;  /* 0x000000100460723c */ /* 0x048ff00000041860 */
[C---:B------:R-:W-:Y:S01]  /*8070*/  HMMA.16816.F32.BF16 R92, R4.reuse, R18, R92 ;  /* 0x00000012045c723c */ /* 0x040fe2000004185c */
[----:B------:R-:W3:Y:S07]  /*8080*/  LDSM.16.MT88.4 R16, [R136+0x13800] ;  /* 0x013800008810783b */ /* 0x000eee0000004200 */
[----:B----4-:R-:W-:Y:S01]  /*8090*/  HMMA.16816.F32.BF16 R72, R4, R20, R72 ;  /* 0x000000140448723c */ /* 0x010fe20000041848 */
[----:B------:R-:W-:-:S04]  /*80a0*/  FADD.FTZ R20, R40, R43 ;  /* 0x0000002b28147221 */ /* 0x000fc80000010000 */
[----:B------:R-:W-:-:S03]  /*80b0*/  FADD.FTZ R20, R39, R20 ;  /* 0x0000001427147221 */ /* 0x000fc60000010000 */
[----:B------:R-:W-:Y:S01]  /*80c0*/  HMMA.16816.F32.BF16 R68, R4, R22, R68 ;  /* 0x000000160444723c */ /* 0x000fe20000041844 */
[----:B-----5:R-:W-:Y:S01]  /*80d0*/  F2FP.BF16.F32.PACK_AB R4, R168, R27 ;  /* 0x0000001ba804723e */ /* 0x020fe200000010ff */
[----:B------:R-:W-:Y:S01]  /*80e0*/  FADD.FTZ R22, R42, R45 ;  /* 0x0000002d2a167221 */ /* 0x000fe20000010000 */
[----:B------:R-:W-:Y:S01]  /*80f0*/  F2FP.BF16.F32.PACK_AB R5, R25, R24 ;  /* 0x000000181905723e */ /* 0x000fe200000010ff */
[----:B------:R-:W-:Y:S01]  /*8100*/  FADD.FTZ R21, R35, R20 ;  /* 0x0000001423157221 */ /* 0x000fe20000010000 */
[----:B------:R-:W-:Y:S01]  /*8110*/  F2FP.BF16.F32.PACK_AB R6, R138, R139 ;  /* 0x0000008b8a06723e */ /* 0x000fe200000010ff */
[----:B------:R-:W-:Y:S01]  /*8120*/  FADD.FTZ R22, R41, R22 ;  /* 0x0000001629167221 */ /* 0x000fe20000010000 */
[----:B------:R-:W-:Y:S01]  /*8130*/  F2FP.BF16.F32.PACK_AB R7, R235, R26 ;  /* 0x0000001aeb07723e */ /* 0x000fe200000010ff */
[----:B------:R-:W-:Y:S02]  /*8140*/  FADD.FTZ R21, R34, R21 ;  /* 0x0000001522157221 */ /* 0x000fe40000010000 */
[----:B------:R-:W-:-:S02]  /*8150*/  FADD.FTZ R37, R37, R22 ;  /* 0x0000001625257221 */ /* 0x000fc40000010000 */
[----:B------:R-:W-:Y:S02]  /*8160*/  FADD.FTZ R64, R64, R21 ;  /* 0x0000001540407221 */ /* 0x000fe40000010000 */
[----:B-1----:R-:W-:Y:S01]  /*8170*/  HMMA.16816.F32.BF16 R120, R4, R8, R120 ;  /* 0x000000080478723c */ /* 0x002fe20000041878 */
        /* <DEDUP_REMOVED lines=18> */
[----:B------:R-:W-:-:S04]  /*82a0*/  FADD.FTZ R185, R185, R150 ;  /* 0x00000096b9b97221 */ /* 0x000fc80000010000 */
[----:B------:R-:W-:Y:S01]  /*82b0*/  FADD.FTZ R28, R28, R185 ;  /* 0x000000b91c1c7221 */ /* 0x000fe20000010000 */
[----:B---3--:R-:W-:Y:S03]  /*82c0*/  HMMA.16816.F32.BF16 R88, R4, R16, R88 ;  /* 0x000000100458723c */ /* 0x008fe60000041858 */
[----:B------:R-:W-:-:S04]  /*82d0*/  FADD.FTZ R29, R29, R28 ;  /* 0x0000001c1d1d7221 */ /* 0x000fc80000010000 */
[----:B------:R-:W-:Y:S01]  /*82e0*/  FADD.FTZ R30, R30, R29 ;  /* 0x0000001d1e1e7221 */ /* 0x000fe20000010000 */
[----:B------:R-:W-:Y:S01]  /*82f0*/  HMMA.16816.F32.BF16 R84, R4, R18, R84 ;  /* 0x000000120454723c */ /* 0x000fe20000041854 */
[----:B------:R-:W3:Y:S02]  /*8300*/  LDSM.16.MT88.4 R16, [R38+0xf800] ;  /* 0x00f800002610783b */ /* 0x000ee40000004200 */
[----:B------:R-:W-:-:S04]  /*8310*/  FADD.FTZ R171, R171, R30 ;  /* 0x0000001eabab7221 */ /* 0x000fc80000010000 */
[----:B------:R-:W-:Y:S01]  /*8320*/  FADD.FTZ R160, R160, R171 ;  /* 0x000000aba0a07221 */ /* 0x000fe20000010000 */
[----:B-1----:R-:W-:Y:S03]  /*8330*/  HMMA.16816.F32.BF16 R96, R4, R8, R96 ;  /* 0x000000080460723c */ /* 0x002fe60000041860 */
[----:B------:R-:W-:-:S04]  /*8340*/  FADD.FTZ R165, R165, R160 ;  /* 0x000000a0a5a57221 */ /* 0x000fc80000010000 */
[----:B------:R-:W-:Y:S01]  /*8350*/  FADD.FTZ R162, R162, R165 ;  /* 0x000000a5a2a27221 */ /* 0x000fe20000010000 */
[----:B------:R-:W-:Y:S01]  /*8360*/  HMMA.16816.F32.BF16 R92, R4, R10, R92 ;  /* 0x0000000a045c723c */ /* 0x000fe2000004185c */
[----:B------:R-:W1:Y:S02]  /*8370*/  LDSM.16.MT88.4 R8, [R32+0xf800] ;  /* 0x00f800002008783b */ /* 0x000e640000004200 */
[----:B------:R-:W-:-:S04]  /*8380*/  FADD.FTZ R153, R153, R162 ;  /* 0x000000a299997221 */ /* 0x000fc80000010000 */
[----:B------:R-:W-:Y:S01]  /*8390*/  FADD.FTZ R24, R24, R153 ;  /* 0x0000009918187221 */ /* 0x000fe20000010000 */
[C---:B--2---:R-:W-:Y:S01]  /*83a0*/  HMMA.16816.F32.BF16 R80, R4.reuse, R12, R80 ;  /* 0x0000000c0450723c */ /* 0x044fe20000041850 */
[----:B------:R-:W-:Y:S02]  /*83b0*/  FADD.FTZ R12, R154, R173 ;  /* 0x000000ad9a0c7221 */ /* 0x000fe40000010000 */
[----:B------:R-:W-:Y:S02]  /*83c0*/  FADD.FTZ R25, R25, R24 ;  /* 0x0000001819197221 */ /* 0x000fe40000010000 */
[----:B------:R-:W-:Y:S02]  /*83d0*/  FADD.FTZ R12, R179, R12 ;  /* 0x0000000cb30c7221 */ /* 0x000fe40000010000 */
[----:B------:R-:W-:Y:S01]  /*83e0*/  FADD.FTZ R26, R26, R25 ;  /* 0x000000191a1a7221 */ /* 0x000fe20000010000 */
[----:B------:R-:W-:Y:S01]  /*83f0*/  HMMA.16816.F32.BF16 R76, R4, R14, R76 ;  /* 0x0000000e044c723c */ /* 0x000fe2000004184c */
[----:B------:R-:W-:-:S02]  /*8400*/  FADD.FTZ R13, R31, R12 ;  /* 0x0000000c1f0d7221 */ /* 0x000fc40000010000 */
[----:B------:R-:W-:Y:S02]  /*8410*/  FADD.FTZ R235, R235, R26 ;  /* 0x0000001aebeb7221 */ /* 0x000fe40000010000 */
[----:B------:R-:W-:-:S03]  /*8420*/  FADD.FTZ R13, R156, R13 ;  /* 0x0000000d9c0d7221 */ /* 0x000fc60000010000 */
[C---:B---3--:R-:W-:Y:S08]  /*8430*/  HMMA.16816.F32.BF16 R112, R4.reuse, R16, R112 ;  /* 0x000000100470723c */ /* 0x048ff00000041870 */
[C---:B------:R-:W-:Y:S01]  /*8440*/  HMMA.16816.F32.BF16 R108, R4.reuse, R18, R108 ;  /* 0x00000012046c723c */ /* 0x040fe2000004186c */
[----:B------:R-:W2:Y:S07]  /*8450*/  LDSM.16.MT88.4 R16, [R32+0x13800] ;  /* 0x013800002010783b */ /* 0x000eae0000004200 */
[----:B-1----:R-:W-:Y:S01]  /*8460*/  HMMA.16816.F32.BF16 R104, R4, R8, R104 ;  /* 0x000000080468723c */ /* 0x002fe20000041868 */
[----:B------:R-:W-:-:S04]  /*8470*/  FADD.FTZ R8, R158, R13 ;  /* 0x0000000d9e087221 */ /* 0x000fc80000010000 */
[----:B------:R-:W-:-:S03]  /*8480*/  FADD.FTZ R8, R175, R8 ;  /* 0x00000008af087221 */ /* 0x000fc60000010000 */
[----:B------:R-:W-:Y:S01]  /*8490*/  HMMA.16816.F32.BF16 R100, R4, R10, R100 ;  /* 0x0000000a0464723c */ /* 0x000fe20000041864 */
[----:B------:R-:W-:-:S04]  /*84a0*/  FADD.FTZ R161, R161, R8 ;  /* 0x00000008a1a17221 */ /* 0x000fc80000010000 */
[----:B------:R-:W-:-:S04]  /*84b0*/  FADD.FTZ R164, R164, R161 ;  /* 0x000000a1a4a47221 */ /* 0x000fc80000010000 */
[----:B------:R-:W-:-:S04]  /*84c0*/  FADD.FTZ R157, R157, R164 ;  /* 0x000000a49d9d7221 */ /* 0x000fc80000010000 */
[----:B------:R-:W-:-:S04]  /*84d0*/  FADD.FTZ R166, R166, R157 ;  /* 0x0000009da6a67221 */ /* 0x000fc80000010000 */
[----:B------:R-:W-:-:S04]  /*84e0*/  FADD.FTZ R27, R27, R166 ;  /* 0x000000a61b1b7221 */ /* 0x000fc80000010000 */
[----:B------:R-:W-:Y:S01]  /*84f0*/  FADD.FTZ R168, R168, R27 ;  /* 0x0000001ba8a87221 */ /* 0x000fe20000010000 */
[----:B--2---:R-:W-:Y:S03]  /*8500*/  HMMA.16816.F32.BF16 R72, R4, R16, R72 ;  /* 0x000000100448723c */ /* 0x004fe60000041848 */
[----:B------:R-:W-:-:S04]  /*8510*/  FADD.FTZ R139, R139, R168 ;  /* 0x000000a88b8b7221 */ /* 0x000fc80000010000 */
[----:B------:R-:W-:Y:S01]  /*8520*/  FADD.FTZ R237, R138, R139 ;  /* 0x0000008b8aed7221 */ /* 0x000fe20000010000 */
[----:B------:R-:W-:Y:S01]  /*8530*/  HMMA.16816.F32.BF16 R68, R4, R18, R68 ;  /* 0x000000120444723c */ /* 0x000fe20000041844 */
[----:B------:R-:W-:-:S04]  /*8540*/  NOP ;  /* 0x0000000000007918 */ /* 0x000fc80000000000 */
[----:B------:R-:W-:-:S15]  /*8550*/  @!P1 BRA `(.L_x_2211) ;  /* 0x0000005800749947 */ /* 0x000fde0003800000 */
[----:B------:R-:W-:-:S04]  /*8560*/  DEPBAR.LE SB0, 0x0 ;  /* 0x000080000000791a */ /* 0x000fc80000000000 */
[----:B------:R-:W-:Y:S05]  /*8570*/  WARPSYNC.ALL ;  /* 0x0000000000007948 */ /* 0x000fea0003800000 */
[----:B------:R-:W-:Y:S01]  /*8580*/  BSSY.RECONVERGENT B0, `(.L_x_2212) ;  /* 0x0000049000007945 */ /* 0x000fe20003800200 */
[----:B------:R-:W-:Y:S06]  /*8590*/  BAR.SYNC.DEFER_BLOCKING 0x0 ;  /* 0x0000000000007b1d */ /* 0x000fec0000010000 */
[----:B------:R-:W-:Y:S05]  /*85a0*/  @!P0 BRA `(.L_x_2213) ;  /* 0x0000000000f88947 */ /* 0x000fea0003800000 */
[----:B------:R-:W2:Y:S01]  /*85b0*/  LD.E R11, desc[UR4][R2.64+0x170] ;  /* 0x00017004020b7980 */ /* 0x000ea2000c101900 */
[----:B------:R-:W-:Y:S02]  /*85c0*/  IADD3 R4, PT, PT, R132, -0x2, RZ ;  /* 0xfffffffe84047810 */ /* 0x000fe40007ffe0ff */
[----:B------:R-:W-:-:S03]  /*85d0*/  IABS R7, R0 ;  /* 0x0000000000077213 */ /* 0x000fc60000000000 */
[----:B------:R-:W-:Y:S01]  /*85e0*/  IMAD.SHL.U32 R4, R4, 0x80, RZ ;  /* 0x0000008004047824 */ /* 0x000fe200078e00ff */
[-C--:B--2---:R-:W-:Y:S02]  /*85f0*/  IABS R8, R11.reuse ;  /* 0x0000000b00087213 */ /* 0x084fe40000000000 */
[-C--:B------:R-:W-:Y:S02]  /*8600*/  IABS R6, R11.reuse ;  /* 0x0000000b00067213 */ /* 0x080fe40000000000 */
[----:B------:R-:W1:Y:S01]  /*8610*/  I2F.RP R9, R8 ;  /* 0x0000000800097306 */ /* 0x000e620000209400 */
[----:B------:R-:W-:Y:S02]  /*8620*/  LOP3.LUT R0, R0, R11, RZ, 0x3c, !PT ;  /* 0x0000000b00007212 */ /* 0x000fe400078e3cff */
[----:B------:R-:W-:-:S05]  /*8630*/  IADD3 R6, PT, PT, RZ, -R6, RZ ;  /* 0x80000006ff067210 */ /* 0x000fca0007ffe0ff */
        /* <DEDUP_REMOVED lines=9> */
[----:B------:R-:W2:Y:S04]  /*86d0*/  LD.E.64 R12, desc[UR4][R224.64+0x28] ;  /* 0x00002804e00c7980 */ /* 0x000ea8000c101b00 */
[----:B------:R-:W-:-:S04]  /*86e0*/  IMAD.HI.U32 R9, R10, R5, RZ ;  /* 0x000000050a097227 */ /* 0x000fc800078e00ff */
[----:B------:R-:W-:-:S04]  /*86f0*/  IMAD.HI.U32 R10, R10, R7, RZ ;  /* 0x000000070a0a7227 */ /* 0x000fc800078e00ff */
[-C--:B------:R-:W-:Y:S02]  /*8700*/  IMAD R5, R9, R6.reuse, R5 ;  /* 0x0000000609057224 */ /* 0x080fe400078e0205 */
[----:B------:R-:W-:-:S03]  /*8710*/  IMAD R7, R10, R6, R7 ;  /* 0x000000060a077224 */ /* 0x000fc600078e0207 */
[C---:B------:R-:W-:Y:S02]  /*8720*/  ISETP.GT.U32.AND P3, PT, R8.reuse, R5, PT ;  /* 0x000000050800720c */ /* 0x040fe40003f64070 */
[----:B------:R-:W-:-:S11]  /*8730*/  ISETP.GT.U32.AND P1, PT, R8, R7, PT ;  /* 0x000000070800720c */ /* 0x000fd60003f24070 */
[----:B------:R-:W-:Y:S01]  /*8740*/  @!P3 IMAD.IADD R5, R5, 0x1, -R8 ;  /* 0x000000010505b824 */ /* 0x000fe200078e0a08 */
[----:B------:R-:W-:Y:S01]  /*8750*/  @!P3 IADD3 R9, PT, PT, R9, 0x1, RZ ;  /* 0x000000010909b810 */ /* 0x000fe20007ffe0ff */
[----:B------:R-:W-:Y:S01]  /*8760*/  @!P1 VIADD R10, R10, 0x1 ;  /* 0x000000010a0a9836 */ /* 0x000fe20000000000 */
[-C--:B------:R-:W-:Y:S02]  /*8770*/  @!P1 IADD3 R7, PT, PT, R7, -R8.reuse, RZ ;  /* 0x8000000807079210 */ /* 0x080fe40007ffe0ff */
        /* <DEDUP_REMOVED lines=31> */
[----:B------:R-:W-:Y:S01]  /*8970*/  LEA.HI.X R219, R4, R219, R0, 0x1, P1 ;  /* 0x000000db04db7211 */ /* 0x000fe200008f0c00 */
[----:B------:R-:W-:Y:S05]  /*8980*/  BRA `(.L_x_2214) ;  /* 0x0000000000207947 */ /* 0x000fea0003800000 */
.L_x_2213:
[----:B------:R-:W2:Y:S01]  /*8990*/  LD.E R0, desc[UR4][R2.64+0x40] ;  /* 0x0000400402007980 */ /* 0x000ea2000c101900 */
[----:B------:R-:W-:Y:S02]  /*89a0*/  UMOV UR6, URZ ;  /* 0x000000ff00067c82 */ /* 0x000fe40008000000 */
[----:B------:R-:W-:Y:S01]  /*89b0*/  IADD3 R5, P1, PT, RZ, -UR6, RZ ;  /* 0x80000006ff057c10 */ /* 0x000fe2000ff3e0ff */
[----:B--2---:R-:W-:-:S04]  /*89c0*/  IMAD.SHL.U32 R0, R0, 0x80, RZ ;  /* 0x0000008000007824 */ /* 0x004fc800078e00ff */
[----:B------:R-:W-:-:S05]  /*89d0*/  IMAD.X R0, RZ, RZ, ~R0, P1 ;  /* 0x000000ffff007224 */ /* 0x000fca00008e0e00 */
[----:B------:R-:W-:-:S04]  /*89e0*/  SHF.R.S64 R5, R5, 0x1f, R0 ;  /* 0x0000001f05057819 */ /* 0x000fc80000001000 */
[----:B------:R-:W-:-:S04]  /*89f0*/  IADD3 R218, P1, PT, R5, R218, RZ ;  /* 0x000000da05da7210 */ /* 0x000fc80007f3e0ff */
[----:B------:R-:W-:-:S09]  /*8a00*/  LEA.HI.X.SX32 R219, R0, R219, 0x1, P1 ;  /* 0x000000db00db7211 */ /* 0x000fd200008f0eff */
.L_x_2214:
[----:B------:R-:W-:Y:S05]  /*8a10*/  BSYNC.RECONVERGENT B0 ;  /* 0x0000000000007941 */ /* 0x000fea0003800200 */
.L_x_2212:
[----:B------:R-:W-:Y:S01]  /*8a20*/  SHF.R.U32.HI R198, RZ, 0x1, R197 ;  /* 0x00000001ffc67819 */ /* 0x000fe200000116c5 */
[----:B------:R-:W-:Y:S01]  /*8a30*/  IMAD.SHL.U32 R5, R206, 0x20, RZ ;  /* 0x00000020ce057824 */ /* 0x000fe200078e00ff */
[-C--:B------:R-:W-:Y:S01]  /*8a40*/  ISETP.GE.AND P3, PT, R196, R227.reuse, PT ;  /* 0x000000e3c400720c */ /* 0x080fe20003f66270 */
[----:B------:R-:W-:Y:S01]  /*8a50*/  IMAD.SHL.U32 R199, R197, 0x20, RZ ;  /* 0x00000020c5c77824 */ /* 0x000fe200078e00ff */
[----:B------:R-:W-:Y:S01]  /*8a60*/  LOP3.LUT R7, R198, 0x8, RZ, 0xc0, !PT ;  /* 0x00000008c6077812 */ /* 0x000fe200078ec0ff */
[----:B------:R-:W-:Y:S01]  /*8a70*/  IMAD.IADD R189, R200, 0x1, R33 ;  /* 0x00000001c8bd7824 */ /* 0x000fe200078e0221 */
[----:B------:R-:W-:Y:S01]  /*8a80*/  ISETP.GE.AND P1, PT, R209, R227, PT ;  /* 0x000000e3d100720c */ /* 0x000fe20003f26270 */
[----:B------:R-:W-:Y:S01]  /*8a90*/  IMAD.MOV.U32 R201, RZ, RZ, 0x20 ;  /* 0x00000020ffc97424 */ /* 0x000fe200078e00ff */
[----:B------:R-:W-:Y:S01]  /*8aa0*/  SHF.L.U64.HI R4, R206, 0x5, R207 ;  /* 0x00000005ce047819 */ /* 0x000fe200000102cf */
[----:B------:R-:W-:Y:S01]  /*8ab0*/  BSSY.RECONVERGENT B1, `(.L_x_2215) ;  /* 0x00001fa000017945 */ /* 0x000fe20003800200 */
[----:B------:R-:W-:-:S02]  /*8ac0*/  LOP3.LUT R7, R7, 0x1c0, R202, 0xf8, !PT ;  /* 0x000001c007077812 */ /* 0x000fc400078ef8ca */
[----:B------:R-:W-:Y:S02]  /*8ad0*/  IADD3 R6, P4, PT, R5, R218, RZ ;  /* 0x000000da05067210 */ /* 0x000fe40007f9e0ff */
[----:B------:R-:W-:Y:S01]  /*8ae0*/  LOP3.LUT R0, R7, R196, RZ, 0x3c, !PT ;  /* 0x000000c407007212 */ /* 0x000fe200078e3cff */
[----:B------:R-:W-:Y:S01]  /*8af0*/  @!PT LDS RZ, [RZ] ;  /* 0x00000000fffff984 */ /* 0x000fe20000000800 */
[----:B------:R-:W-:Y:S01]  /*8b00*/  @!PT LDS RZ, [RZ] ;  /* 0x00000000fffff984 */ /* 0x000fe20000000800 */
[----:B------:R-:W-:Y:S01]  /*8b10*/  @!PT LDS RZ, [RZ] ;  /* 0x00000000fffff984 */ /* 0x000fe20000000800 */
[----:B------:R-:W-:Y:S01]  /*8b20*/  @!P3 LDGSTS.E.BYPASS.LTC128B.128 [R229+0xc000], desc[UR4][R218.64] ;  /* 0x0c000000dae5bfae */ /* 0x000fe2000b981a04 */
[----:B------:R-:W-:Y:S01]  /*8b30*/  LOP3.LUT R199, R199, 0x7c00, RZ, 0xc0, !PT ;  /* 0x00007c00c7c77812 */ /* 0x000fe200078ec0ff */
[----:B------:R-:W-:Y:S01]  /*8b40*/  IMAD.X R7, R4, 0x1, R219, P4 ;  /* 0x0000000104077824 */ /* 0x000fe200020e06db */
[-C--:B------:R-:W-:Y:S01]  /*8b50*/  IADD3 R8, P4, PT, R6, R5.reuse, RZ ;  /* 0x0000000506087210 */ /* 0x080fe20007f9e0ff */
[----:B------:R-:W-:Y:S01]  /*8b60*/  @P3 STS.128 [R229+0xc000], RZ ;  /* 0x00c000ffe5003388 */ /* 0x000fe20000000c00 */
[----:B------:R-:W-:Y:S01]  /*8b70*/  @!P1 IMAD.MOV.U32 R12, RZ, RZ, R6 ;  /* 0x000000ffff0c9224 */ /* 0x000fe200078e0006 */
[----:B------:R-:W-:Y:S01]  /*8b80*/  LOP3.LUT R181, R199, 0x200, R202, 0xf8, !PT ;  /* 0x00000200c7b57812 */ /* 0x000fe200078ef8ca */
[----:B------:R-:W-:Y:S01]  /*8b90*/  @!P1 IMAD.MOV.U32 R13, RZ, RZ, R7 ;  /* 0x000000ffff0d9224 */ /* 0x000fe200078e0007 */
[----:B------:R-:W-:Y:S01]  /*8ba0*/  IADD3.X R9, PT, PT, R7, R4, RZ, P4, !PT ;  /* 0x0000000407097210 */ /* 0x000fe200027fe4ff */
[----:B------:R-:W-:Y:S01]  /*8bb0*/  @!PT LDS RZ, [RZ] ;  /* 0x00000000fffff984 */ /* 0x000fe20000000800 */
[----:B------:R-:W-:Y:S01]  /*8bc0*/  @!PT LDS RZ, [RZ] ;  /* 0x00000000fffff984 */ /* 0x000fe20000000800 */
[----:B------:R-:W-:Y:S01]  /*8bd0*/  @!PT LDS RZ, [RZ] ;  /* 0x00000000fffff984 */ /* 0x000fe20000000800 */
[----:B------:R-:W-:Y:S01]  /*8be0*/  @!P1 LDGSTS.E.BYPASS.LTC128B.128 [R229+0x10000], desc[UR4][R218.64+0x80] ;  /* 0x10000080dae59fae */ /* 0x000fe2000b981a04 */
[----:B------:R-:W-:-:S02]  /*8bf0*/  IADD3 R10, P4, PT, R8, R5, RZ ;  /* 0x00000005080a7210 */ /* 0x000fc40007f9e0ff */
[----:B------:R-:W-:Y:S01]  /*8c00*/  LOP3.LUT R181, R181, R0, RZ, 0xfc, !PT ;  /* 0x00000000b5b57212 */ /* 0x000fe200078efcff */
[----:B------:R-:W-:Y:S01]  /*8c10*/  @P1 STS.128 [R229+0x10000], RZ ;  /* 0x010000ffe5001388 */ /* 0x000fe20000000c00 */
[----:B------:R-:W-:Y:S01]  /*8c20*/  SEL R201, R201, 0xffffffe0, !P6 ;  /* 0xffffffe0c9c97807 */ /* 0x000fe20007000000 */
[----:B------:R-:W-:Y:S02]  /*8c30*/  IMAD.X R11, R9, 0x1, R4, P4 ;  /* 0x00000001090b7824 */ /* 0x000fe400020e0604 */
[----:B------:R-:W-:Y:S01]  /*8c40*/  @!PT LDS RZ, [RZ] ;  /* 0x00000000fffff984 */ /* 0x000fe20000000800 */
[----:B------:R-:W-:Y:S01]  /*8c50*/  @!PT LDS RZ, [RZ] ;  /* 0x00000000fffff984 */ /* 0x000fe20000000800 */
[----:B------:R-:W-:Y:S01]  /*8c60*/  @!PT LDS RZ, [RZ] ;  /* 0x00000000fffff984 */ /* 0x000fe20000000800 */
[----:B------:R1:W-:Y:S01]  /*8c70*/  @!P3 LDGSTS.E.BYPASS.LTC128B.128 [R229+0xc800], desc[UR4][R6.64] ;  /* 0x0c80000006e5bfae */ /* 0x0003e2000b981a04 */
[----:B------:R-:W-:Y:S02]  /*8c80*/  IMAD R181, R181, 0x2, R200 ;  /* 0x00000002b5b57824 */ /* 0x000fe400078e02c8 */
[--C-:B------:R-:W-:Y:S01]  /*8c90*/  IMAD.IADD R61, R189, 0x1, R201.reuse ;  /* 0x00000001bd3d7824 */ /* 0x100fe200078e02c9 */
[----:B------:R-:W-:Y:S01]  /*8ca0*/  @P3 STS.128 [R229+0xc800], RZ ;  /* 0x00c800ffe5003388 */ /* 0x000fe20000000c00 */
[C---:B------:R-:W-:Y:S01]  /*8cb0*/  IMAD.IADD R48, R181.reuse, 0x1, R201 ;  /* 0x00000001b5307824 */ /* 0x040fe200078e02c9 */
[----:B------:R-:W-:Y:S01]  /*8cc0*/  IADD3 R192, PT, PT, R181, R60, RZ ;  /* 0x0000003cb5c07210 */ /* 0x000fe20007ffe0ff */
[----:B------:R-:W-:Y:S01]  /*8cd0*/  IMAD.IADD R200, R189, 0x1, R60 ;  /* 0x00000001bdc87824 */ /* 0x000fe200078e023c */
[----:B------:R-:W-:Y:S01]  /*8ce0*/  @!PT LDS RZ, [RZ] ;  /* 0x00000000fffff984 */ /* 0x000fe20000000800 */
[----:B------:R-:W-:Y:S01]  /*8cf0*/  @!PT LDS RZ, [RZ] ;  /* 0x00000000fffff984 */ /* 0x000fe20000000800 */
[----:B------:R-:W-:Y:S01]  /*8d00*/  @!PT LDS RZ, [RZ] ;  /* 0x00000000fffff984 */ /* 0x000fe20000000800 */
[----:B------:R2:W-:Y:S03]  /*8d10*/  @!P1 LDGSTS.E.BYPASS.LTC128B.128 [R229+0x10800], desc[UR4][R12.64+0x80] ;  /* 0x108000800ce59fae */ /* 0x0005e6000b981a04 */
[C---:B------:R-:W-:Y:S01]  /*8d20*/  IMAD.IADD R203, R201.reuse, 0x1, R192 ;  /* 0x00000001c9cb7824 */ /* 0x040fe200078e02c0 */
[----:B------:R-:W-:Y:S01]  /*8d30*/  @P1 STS.128 [R229+0x10800], RZ ;  /* 0x010800ffe5001388 */ /* 0x000fe20000000c00 */
[----:B------:R-:W-:-:S03]  /*8d40*/  IMAD.IADD R201, R201, 0x1, R200 ;  /* 0x00000001c9c97824 */ /* 0x000fc600078e02c8 */
[----:B------:R-:W-:Y:S01]  /*8d50*/  @!PT LDS RZ, [RZ] ;  /* 0x00000000fffff984 */ /* 0x000fe20000000800 */
[----:B------:R-:W-:Y:S01]  /*8d60*/  @!PT LDS RZ, [RZ] ;  /* 0x00000000fffff984 */ /* 0x000fe20000000800 */
[----:B------:R-:W-:Y:S01]  /*8d70*/  @!PT LDS RZ, [RZ] ;  /* 0x00000000fffff984 */ /* 0x000fe20000000800 */
[----:B------:R3:W-:Y:S04]  /*8d80*/  @!P3 LDGSTS.E.BYPASS.LTC128B.128 [R229+0xd000], desc[UR4][R8.64] ;  /* 0x0d00000008e5bfae */ /* 0x0007e8000b981a04 */
[----:B------:R-:W-:Y:S01]  /*8d90*/  @P3 STS.128 [R229+0xd000], RZ ;  /* 0x00d000ffe5003388 */ /* 0x000fe20000000c00 */
[----:B-1----:R-:W-:-:S05]  /*8da0*/  IADD3 R6, P4, PT, R10, R5, RZ ;  /* 0x000000050a067210 */ /* 0x002fca0007f9e0ff */
[----:B------:R-:W-:Y:S02]  /*8db0*/  IMAD.X R7, R11, 0x1, R4, P4 ;  /* 0x000000010b077824 */ /* 0x000fe400020e0604 */
[----:B--2---:R-:W-:Y:S01]  /*8dc0*/  @!P1 IMAD.MOV.U32 R12, RZ, RZ, R8 ;  /* 0x000000ffff0c9224 */ /* 0x004fe200078e0008 */
[----:B------:R-:W-:-:S05]  /*8dd0*/  @!P1 MOV R13, R9 ;  /* 0x00000009000d9202 */ /* 0x000fca0000000f00 */
[----:B------:R-:W-:Y:S01]  /*8de0*/  @!PT LDS RZ, [RZ] ;  /* 0x00000000fffff984 */ /* 0x000fe20000000800 */
[----:B------:R-:W-:Y:S01]  /*8df0*/  @!PT LDS RZ, [RZ] ;  /* 0x00000000fffff984 */ /* 0x000fe20000000800 */
[----:B------:R-:W-:Y:S01]  /*8e00*/  @!PT LDS RZ, [RZ] ;  /* 0x00000000fffff984 */ /* 0x000fe20000000800 */
[----:B------:R1:W-:Y:S01]  /*8e10*/  @!P1 LDGSTS.E.BYPASS.LTC128B.128 [R229+0x11000], desc[UR4][R12.64+0x80] ;  /* 0x110000800ce59fae */ /* 0x0003e2000b981a04 */
[----:B---3--:R-:W-:-:S03]  /*8e20*/  IADD3 R8, P4, PT, R6, R5, RZ ;  /* 0x0000000506087210 */ /* 0x008fc60007f9e0ff */
[----:B------:R-:W-:Y:S02]  /*8e30*/  @P1 STS.128 [R229+0x11000], RZ ;  /* 0x011000ffe5001388 */ /* 0x000fe40000000c00 */
[----:B------:R-:W-:Y:S02]  /*8e40*/  IMAD.X R9, R7, 0x1, R4, P4 ;  /* 0x0000000107097824 */ /* 0x000fe400020e0604 */
[----:B------:R-:W-:Y:S01]  /*8e50*/  @!PT LDS RZ, [RZ] ;  /* 0x00000000fffff984 */ /* 0x000fe20000000800 */
[----:B------:R-:W-:Y:S01]  /*8e60*/  @!PT LDS RZ, [RZ] ;  /* 0x00000000fffff984 */ /* 0x000fe20000000800 */
[----:B------:R-:W-:Y:S01]  /*8e70*/  @!PT LDS RZ, [RZ] ;  /* 0x00000000fffff984 */ /* 0x000fe20000000800 */
[----:B------:R2:W-:Y:S04]  /*8e80*/  @!P3 LDGSTS.E.BYPASS.LTC128B.128 [R229+0xd800], desc[UR4][R10.64] ;  /* 0x0d8000000ae5bfae */ /* 0x0005e8000b981a04 */
[----:B------:R-:W-:Y:S01]  /*8e90*/  @P3 STS.128 [R229+0xd800], RZ ;  /* 0x00d800ffe5003388 */ /* 0x000fe20000000c00 */
[----:B-1----:R-:W-:Y:S02]  /*8ea0*/  @!P1 IMAD.MOV.U32 R12, RZ, RZ, R10 ;  /* 0x000000ffff0c9224 */ /* 0x002fe400078e000a */
[----:B------:R-:W-:-:S05]  /*8eb0*/  @!P1 IMAD.MOV.U32 R13, RZ, RZ, R11 ;  /* 0x000000ffff0d9224 */ /* 0x000fca00078e000b */
[----:B------:R-:W-:Y:S01]  /*8ec0*/  @!PT LDS RZ, [RZ] ;  /* 0x00000000fffff984 */ /* 0x000fe20000000800 */
[----:B------:R-:W-:Y:S01]  /*8ed0*/  @!PT LDS RZ, [RZ] ;  /* 0x00000000fffff984 */ /* 0x000fe20000000800 */
[----:B------:R-:W-:Y:S01]  /*8ee0*/  @!PT LDS RZ, [RZ] ;  /* 0x00000000fffff984 */ /* 0x000fe20000000800 */
[----:B------:R-:W-:Y:S01]  /*8ef0*/  @!P1 LDGSTS.E.BYPASS.LTC128B.128 [R229+0x11800], desc[UR4][R12.64+0x80] ;  /* 0x118000800ce59fae */ /* 0x000fe2000b981a04 */
[----:B--2---:R-:W-:-:S03]  /*8f00*/  IADD3 R10, P5, PT, R8, R5, RZ ;  /* 0x00000005080a7210 */ /* 0x004fc60007fbe0ff */
[----:B------:R-:W-:Y:S01]  /*8f10*/  @P1 STS.128 [R229+0x11800], RZ ;  /* 0x011800ffe5001388 */ /* 0x000fe20000000c00 */
[----:B------:R-:W-:Y:S02]  /*8f20*/  IADD3 R16, P4, PT, R10, R5, RZ ;  /* 0x000000050a107210 */ /* 0x000fe40007f9e0ff */
[----:B------:R-:W-:Y:S01]  /*8f30*/  IADD3.X R11, PT, PT, R9, R4, RZ, P5, !PT ;  /* 0x00000004090b7210 */ /* 0x000fe20002ffe4ff */
[----:B------:R-:W-:Y:S01]  /*8f40*/  @!PT LDS RZ, [RZ] ;  /* 0x00000000fffff984 */ /* 0x000fe20000000800 */
[----:B------:R-:W-:Y:S01]  /*8f50*/  @!PT LDS RZ, [RZ] ;  /* 0x00000000fffff984 */ /* 0x000fe20000000800 */
[----:B------:R-:W-:Y:S01]  /*8f60*/  @!PT LDS RZ, [RZ] ;  /* 0x00000000fffff984 */ /* 0x000fe20000000800 */
[----:B------:R-:W-:Y:S04]  /*8f70*/  @!P3 LDGSTS.E.BYPASS.LTC128B.128 [R229+0xe000], desc[UR4][R6.64] ;  /* 0x0e00000006e5bfae */ /* 0x000fe8000b981a04 */
[----:B------:R-:W-:Y:S01]  /*8f80*/  @P3 STS.128 [R229+0xe000], RZ ;  /* 0x00e000ffe5003388 */ /* 0x000fe20000000c00 */
[----:B------:R-:W-:-:S03]  /*8f90*/  IMAD.X R17, R11, 0x1, R4, P4 ;  /* 0x000000010b117824 */ /* 0x000fc600020e0604 */
        /* <DEDUP_REMOVED lines=36> */
[----:B-1----:R-:W2:Y:S04]  /*91e0*/  LDSM.16.M88.4 R4, [R189+0x5000] ;  /* 0x00500000bd04783b */ /* 0x002ea80000000200 */
[----:B------:R-:W-:Y:S04]  /*91f0*/  LDSM.16.M88.4 R48, [R48] ;  /* 0x000000003030783b */ /* 0x000fe80000000200 */
[----:B------:R-:W-:Y:S04]  /*9200*/  LDSM.16.M88.4 R28, [R61+0x5000] ;  /* 0x005000003d1c783b */ /* 0x000fe80000000200 */
[----:B------:R-:W1:Y:S04]  /*9210*/  LDSM.16.M88.4 R20, [R189+0x4000] ;  /* 0x00400000bd14783b */ /* 0x000e680000000200 */
[----:B------:R-:W3:Y:S04]  /*9220*/  LDSM.16.M88.4 R12, [R189+0x4800] ;  /* 0x00480000bd0c783b */ /* 0x000ee80000000200 */
[----:B------:R-:W4:Y:S04]  /*9230*/  LDSM.16.M88.4 R164, [R189+0x5800] ;  /* 0x00580000bda4783b */ /* 0x000f280000000200 */
[----:B------:R-:W5:Y:S04]  /*9240*/  LDSM.16.M88.4 R156, [R189+0x6000] ;  /* 0x00600000bd9c783b */ /* 0x000f680000000200 */
[----:B------:R-:W5:Y:S04]  /*9250*/  LDSM.16.M88.4 R148, [R189+0x6800] ;  /* 0x00680000bd94783b */ /* 0x000f680000000200 */
        /* <DEDUP_REMOVED lines=8> */
[----:B-1----:R-:W-:Y:S03]  /*92e0*/  HMMA.16816.F32.BF16 R24, R64, R20, RZ ;  /* 0x000000144018723c */ /* 0x002fe600000418ff */
[----:B------:R-:W-:Y:S04]  /*92f0*/  LDSM.16.M88.4 R52, [R61+0x6800] ;  /* 0x006800003d34783b */ /* 0x000fe80000000200 */
[----:B------:R-:W-:Y:S01]  /*9300*/  LDSM.16.M88.4 R172, [R201+0x4000] ;  /* 0x00400000c9ac783b */ /* 0x000fe20000000200 */
[C---:B------:R-:W-:Y:S03]  /*9310*/  HMMA.16816.F32.BF16 R8, R48.reuse, R28, R8 ;  /* 0x0000001c3008723c */ /* 0x040fe60000041808 */
[----:B------:R-:W-:Y:S04]  /*9320*/  LDSM.16.M88.4 R176, [R181+0x2000] ;  /* 0x00200000b5b0783b */ /* 0x000fe80000000200 */
[----:B------:R-:W-:Y:S01]  /*9330*/  LDSM.16.M88.4 R184, [R189+0xb000] ;  /* 0x00b00000bdb8783b */ /* 0x000fe20000000200 */
[----:B------:R-:W-:Y:S03]  /*9340*/  HMMA.16816.F32.BF16 R4, R48, R30, R4 ;  /* 0x0000001e3004723c */ /* 0x000fe60000041804 */
[----:B------:R-:W1:Y:S04]  /*9350*/  LDSM.16.M88.4 R28, [R61+0x7000] ;  /* 0x007000003d1c783b */ /* 0x000e680000000200 */
[----:B------:R-:W0:Y:S01]  /*9360*/  LDGDEPBAR ;  /* 0x00000000000079af */ /* 0x000e220000000000 */
[C---:B---3--:R-:W-:Y:S08]  /*9370*/  HMMA.16816.F32.BF16 R16, R64.reuse, R12, RZ ;  /* 0x0000000c4010723c */ /* 0x048ff000000418ff */
[C---:B----4-:R-:W-:Y:S08]  /*9380*/  HMMA.16816.F32.BF16 R168, R64.reuse, R164, RZ ;  /* 0x000000a440a8723c */ /* 0x050ff000000418ff */
[C---:B------:R-:W-:Y:S08]  /*9390*/  HMMA.16816.F32.BF16 R20, R64.reuse, R22, RZ ;  /* 0x000000164014723c */ /* 0x040ff000000418ff */
[C---:B------:R-:W-:Y:S08]  /*93a0*/  HMMA.16816.F32.BF16 R12, R64.reuse, R14, RZ ;  /* 0x0000000e400c723c */ /* 0x040ff000000418ff */
        /* <DEDUP_REMOVED lines=9> */
[----:B------:R-:W3:Y:S04]  /*9440*/  LDSM.16.M88.4 R56, [R61+0x7800] ;  /* 0x007800003d38783b */ /* 0x000ee80000000200 */
        /* <DEDUP_REMOVED lines=9> */
[----:B------:R-:W2:Y:S04]  /*94e0*/  LDSM.16.M88.4 R32, [R192] ;  /* 0x00000000c020783b */ /* 0x000ea80000000200 */
[----:B------:R-:W-:Y:S03]  /*94f0*/  LDSM.16.M88.4 R192, [R192+0x2000] ;  /* 0x00200000c0c0783b */ /* 0x000fe60000000200 */
[C---:B------:R-:W-:Y:S08]  /*9500*/  HMMA.16816.F32.BF16 R160, R48.reuse, R36, R160 ;  /* 0x0000002430a0723c */ /* 0x040ff000000418a0 */
        /* <DEDUP_REMOVED lines=8> */
[C---:B---3--:R-:W-:Y:S08]  /*9590*/  HMMA.16816.F32.BF16 R136, R48.reuse, R56, R136 ;  /* 0x000000383088723c */ /* 0x048ff00000041888 */
[----:B------:R-:W-:Y:S01]  /*95a0*/  HMMA.16816.F32.BF16 R64, R48, R58, R64 ;  /* 0x0000003a3040723c */ /* 0x000fe20000041840 */
[----:B------:R-:W3:Y:S04]  /*95b0*/  LDSM.16.M88.4 R48, [R200+0x6800] ;  /* 0x00680000c830783b */ /* 0x000ee80000000200 */
[----:B------:R-:W-:Y:S03]  /*95c0*/  LDSM.16.M88.4 R56, [R201+0x5800] ;  /* 0x00580000c938783b */ /* 0x000fe60000000200 */
[C---:B--2---:R-:W-:Y:S08]  /*95d0*/  HMMA.16816.F32.BF16 R24, R32.reuse, R44, R24 ;  /* 0x0000002c2018723c */ /* 0x044ff00000041818 */
[C---:B------:R-:W-:Y:S01]  /*95e0*/  HMMA.16816.F32.BF16 R20, R32.reuse, R46, R20 ;  /* 0x0000002e2014723c */ /* 0x040fe20000041814 */
[----:B------:R-:W2:Y:S07]  /*95f0*/  LDSM.16.M88.4 R44, [R200+0x7000] ;  /* 0x00700000c82c783b */ /* 0x000eae0000000200 */
[C---:B------:R-:W-:Y:S08]  /*9600*/  HMMA.16816.F32.BF16 R16, R32.reuse, R40, R16 ;  /* 0x000000282010723c */ /* 0x040ff00000041810 */
[C---:B------:R-:W-:Y:S01]  /*9610*/  HMMA.16816.F32.BF16 R12, R32.reuse, R42, R12 ;  /* 0x0000002a200c723c */ /* 0x040fe2000004180c */
[----:B------:R-:W2:Y:S07]  /*9620*/  LDSM.16.M88.4 R40, [R200+0x7800] ;  /* 0x00780000c828783b */ /* 0x000eae0000000200 */
[C---:B----4-:R-:W-:Y:S08]  /*9630*/  HMMA.16816.F32.BF16 R8, R32.reuse, R36, R8 ;  /* 0x000000242008723c */ /* 0x050ff00000041808 */
[C---:B------:R-:W-:Y:S01]  /*9640*/  HMMA.16816.F32.BF16 R4, R32.reuse, R38, R4 ;  /* 0x000000262004723c */ /* 0x040fe20000041804 */
[----:B------:R-:W-:Y:S07]  /*9650*/  LDSM.16.M88.4 R36, [R203] ;  /* 0x00000000cb24783b */ /* 0x000fee0000000200 */
[C---:B-1----:R-:W-:Y:S08]  /*9660*/  HMMA.16816.F32.BF16 R160, R32.reuse, R28, R160 ;  /* 0x0000001c20a0723c */ /* 0x042ff000000418a0 */
[C---:B------:R-:W-:Y:S01]  /*9670*/  HMMA.16816.F32.BF16 R156, R32.reuse, R30, R156 ;  /* 0x0000001e209c723c */ /* 0x040fe2000004189c */
[----:B------:R-:W1:Y:S07]  /*9680*/  LDSM.16.M88.4 R28, [R201+0x5000] ;  /* 0x00500000c91c783b */ /* 0x000e6e0000000200 */
[C---:B-----5:R-:W-:Y:S08]  /*9690*/  HMMA.16816.F32.BF16 R168, R32.reuse, R52, R168 ;  /* 0x0000003420a8723c */ /* 0x060ff000000418a8 */
[C---:B------:R-:W-:Y:S01]  /*96a0*/  HMMA.16816.F32.BF16 R164, R32.reuse, R54, R164 ;  /* 0x0000003620a4723c */ /* 0x040fe200000418a4 */
[----:B------:R-:W4:Y:S07]  /*96b0*/  LDSM.16.M88.4 R52, [R201+0x6000] ;  /* 0x00600000c934783b */ /* 0x000f2e0000000200 */
[C---:B---3--:R-:W-:Y:S08]  /*96c0*/  HMMA.16816.F32.BF16 R152, R32.reuse, R48, R152 ;  /* 0x000000302098723c */ /* 0x048ff00000041898 */
[C---:B------:R-:W-:Y:S01]  /*96d0*/  HMMA.16816.F32.BF16 R148, R32.reuse, R50, R148 ;  /* 0x000000322094723c */ /* 0x040fe20000041894 */
[----:B------:R-:W3:Y:S07]  /*96e0*/  LDSM.16.M88.4 R48, [R201+0x6800] ;  /* 0x00680000c930783b */ /* 0x000eee0000000200 */
[C---:B--2---:R-:W-:Y:S08]  /*96f0*/  HMMA.16816.F32.BF16 R144, R32.reuse, R44, R144 ;  /* 0x0000002c2090723c */ /* 0x044ff00000041890 */
[C---:B------:R-:W-:Y:S01]  /*9700*/  HMMA.16816.F32.BF16 R140, R32.reuse, R46, R140 ;  /* 0x0000002e208c723c */ /* 0x040fe2000004188c */
[----:B------:R-:W-:Y:S07]  /*9710*/  LDSM.16.M88.4 R44, [R201+0x7000] ;  /* 0x00700000c92c783b */ /* 0x000fee0000000200 */
[C---:B------:R-:W-:Y:S08]  /*9720*/  HMMA.16816.F32.BF16 R136, R32.reuse, R40, R136 ;  /* 0x000000282088723c */ /* 0x040ff00000041888 */
[----:B------:R-:W-:Y:S01]  /*9730*/  HMMA.16816.F32.BF16 R64, R32, R42, R64 ;  /* 0x0000002a2040723c */ /* 0x000fe20000041840 */
[----:B------:R-:W2:Y:S04]  /*9740*/  LDSM.16.M88.4 R32, [R189+0x8000] ;  /* 0x00800000bd20783b */ /* 0x000ea80000000200 */
[----:B------:R-:W5:Y:S03]  /*9750*/  LDSM.16.M88.4 R40, [R201+0x7800] ;  /* 0x00780000c928783b */ /* 0x000f660000000200 */
[C---:B-1----:R-:W-:Y:S08]  /*9760*/  HMMA.16816.F32.BF16 R8, R36.reuse, R28, R8 ;  /* 0x0000001c2408723c */ /* 0x042ff00000041808 */
[C---:B------:R-:W-:Y:S01]  /*9770*/  HMMA.16816.F32.BF16 R4, R36.reuse, R30, R4 ;  /* 0x0000001e2404723c */ /* 0x040fe20000041804 */
[----:B------:R-:W1:Y:S07]  /*9780*/  LDSM.16.M88.4 R28, [R189+0x8800] ;  /* 0x00880000bd1c783b */ /* 0x000e6e0000000200 */
[C---:B------:R-:W-:Y:S08]  /*9790*/  HMMA.16816.F32.BF16 R24, R36.reuse, R172, R24 ;  /* 0x000000ac2418723c */ /* 0x040ff00000041818 */
[C---:B------:R-:W-:Y:S08]  /*97a0*/  HMMA.16816.F32.BF16 R20, R36.reuse, R174, R20 ;  /* 0x000000ae2414723c */ /* 0x040ff00000041814 */
[C---:B----4-:R-:W-:Y:S08]  /*97b0*/  HMMA.16816.F32.BF16 R160, R36.reuse, R52, R160 ;  /* 0x0000003424a0723c */ /* 0x050ff000000418a0 */
[C---:B------:R-:W-:Y:S01]  /*97c0*/  HMMA.16816.F32.BF16 R156, R36.reuse, R54, R156 ;  /* 0x00000036249c723c */ /* 0x040fe2000004189c */
[----:B------:R-:W4:Y:S07]  /*97d0*/  LDSM.16.M88.4 R52, [R189+0x9000] ;  /* 0x00900000bd34783b */ /* 0x000f2e0000000200 */
[C---:B------:R-:W-:Y:S08]  /*97e0*/  HMMA.16816.F32.BF16 R16, R36.reuse, R60, R16 ;  /* 0x0000003c2410723c */ /* 0x040ff00000041810 */
[C---:B------:R-:W-:Y:S08]  /*97f0*/  HMMA.16816.F32.BF16 R12, R36.reuse, R62, R12 ;  /* 0x0000003e240c723c */ /* 0x040ff0000004180c */
[C---:B---3--:R-:W-:Y:S08]  /*9800*/  HMMA.16816.F32.BF16 R152, R36.reuse, R48, R152 ;  /* 0x000000302498723c */ /* 0x048ff00000041898 */
[----:B------:R-:W-:Y:S01]  /*9810*/  HMMA.16816.F32.BF16 R148, R36, R50, R148 ;  /* 0x000000322494723c */ /* 0x000fe20000041894 */
[----:B------:R-:W3:Y:S07]  /*9820*/  LDSM.16.M88.4 R48, [R189+0x9800] ;  /* 0x00980000bd30783b */ /* 0x000eee0000000200 */
[----:B--2---:R-:W-:Y:S01]  /*9830*/  HMMA.16816.F32.BF16 R24, R176, R32, R24 ;  /* 0x00000020b018723c */ /* 0x004fe20000041818 */
[----:B------:R-:W-:-:S05]  /*9840*/  IMAD.MOV.U32 R32, RZ, RZ, 0x20 ;  /* 0x00000020ff207424 */ /* 0x000fca00078e00ff */
[----:B------:R-:W-:Y:S02]  /*9850*/  SEL R32, R32, 0xffffffe0, !P6 ;  /* 0xffffffe020207807 */ /* 0x000fe40007000000 */
[C---:B-----5:R-:W-:Y:S02]  /*9860*/  HMMA.16816.F32.BF16 R136, R36.reuse, R40, R136 ;  /* 0x000000282488723c */ /* 0x060fe40000041888 */
[----:B------:R-:W-:Y:S01]  /*9870*/  IADD3 R40, PT, PT, R181, R32, RZ ;  /* 0x00000020b5287210 */ /* 0x000fe20007ffe0ff */
[----:B------:R-:W-:Y:S01]  /*9880*/  IMAD.IADD R188, R189, 0x1, R32 ;  /* 0x00000001bdbc7824 */ /* 0x000fe200078e0220 */
[----:B------:R-:W-:Y:S04]  /*9890*/  LDSM.16.M88.4 R180, [R189+0xb800] ;  /* 0x00b80000bdb4783b */ /* 0x000fe80000000200 */
[----:B------:R-:W-:Y:S01]  /*98a0*/  HMMA.16816.F32.BF16 R64, R36, R42, R64 ;  /* 0x0000002a2440723c */ /* 0x000fe20000041840 */
[----:B------:R-:W-:Y:S04]  /*98b0*/  LDSM.16.M88.4 R40, [R40+0x2000] ;  /* 0x002000002828783b */ /* 0x000fe80000000200 */
[----:B------:R-:W-:Y:S03]  /*98c0*/  LDSM.16.M88.4 R60, [R188+0x8800] ;  /* 0x00880000bc3c783b */ /* 0x000fe60000000200 */
[C---:B------:R-:W-:Y:S01]  /*98d0*/  HMMA.16816.F32.BF16 R20, R176.reuse, R34, R20 ;  /* 0x00000022b014723c */ /* 0x040fe20000041814 */
[----:B------:R-:W2:Y:S04]  /*98e0*/  LDSM.16.M88.4 R32, [R188+0x9000] ;  /* 0x00900000bc20783b */ /* 0x000ea80000000200 */
[----:B------:R-:W-:Y:S03]  /*98f0*/  LDSM.16.M88.4 R172, [R188+0x8000] ;  /* 0x00800000bcac783b */ /* 0x000fe60000000200 */
[C---:B-1----:R-:W-:Y:S08]  /*9900*/  HMMA.16816.F32.BF16 R16, R176.reuse, R28, R16 ;  /* 0x0000001cb010723c */ /* 0x042ff00000041810 */
[----:B------:R-:W-:Y:S01]  /*9910*/  HMMA.16816.F32.BF16 R12, R176, R30, R12 ;  /* 0x0000001eb00c723c */ /* 0x000fe2000004180c */
[----:B------:R-:W1:Y:S07]  /*9920*/  LDSM.16.M88.4 R28, [R188+0x9800] ;  /* 0x00980000bc1c783b */ /* 0x000e6e0000000200 */
[C---:B------:R-:W-:Y:S08]  /*9930*/  HMMA.16816.F32.BF16 R168, R36.reuse, R56, R168 ;  /* 0x0000003824a8723c */ /* 0x040ff000000418a8 */
[C---:B------:R-:W-:Y:S01]  /*9940*/  HMMA.16816.F32.BF16 R164, R36.reuse, R58, R164 ;  /* 0x0000003a24a4723c */ /* 0x040fe200000418a4 */
[----:B------:R-:W-:Y:S07]  /*9950*/  LDSM.16.M88.4 R56, [R188+0xa000] ;  /* 0x00a00000bc38783b */ /* 0x000fee0000000200 */
[C---:B------:R-:W-:Y:S08]  /*9960*/  HMMA.16816.F32.BF16 R144, R36.reuse, R44, R144 ;  /* 0x0000002c2490723c */ /* 0x040ff00000041890 */
[----:B------:R-:W-:Y:S01]  /*9970*/  HMMA.16816.F32.BF16 R140, R36, R46, R140 ;  /* 0x0000002e248c723c */ /* 0x000fe2000004188c */
[----:B------:R-:W5:Y:S04]  /*9980*/  LDSM.16.M88.4 R44, [R189+0xa000] ;  /* 0x00a00000bd2c783b */ /* 0x000f680000000200 */
[----:B------:R-:W5:Y:S03]  /*9990*/  LDSM.16.M88.4 R36, [R189+0xa800] ;  /* 0x00a80000bd24783b */ /* 0x000f660000000200 */
[C---:B----4-:R-:W-:Y:S08]  /*99a0*/  HMMA.16816.F32.BF16 R8, R176.reuse, R52, R8 ;  /* 0x00000034b008723c */ /* 0x050ff00000041808 */
[C---:B------:R-:W-:Y:S01]  /*99b0*/  HMMA.16816.F32.BF16 R4, R176.reuse, R54, R4 ;  /* 0x00000036b004723c */ /* 0x040fe20000041804 */
[----:B------:R-:W-:Y:S07]  /*99c0*/  LDSM.16.M88.4 R52, [R188+0xa800] ;  /* 0x00a80000bc34783b */ /* 0x000fee0000000200 */
[C---:B---3--:R-:W-:Y:S08]  /*99d0*/  HMMA.16816.F32.BF16 R168, R176.reuse, R48, R168 ;  /* 0x00000030b0a8723c */ /* 0x048ff000000418a8 */
        /* <DEDUP_REMOVED lines=8> */
[C---:B-----5:R-:W-:Y:S08]  /*9a60*/  HMMA.16816.F32.BF16 R160, R176.reuse, R44, R160 ;  /* 0x0000002cb0a0723c */ /* 0x060ff000000418a0 */
[C---:B------:R-:W-:Y:S01]  /*9a70*/  HMMA.16816.F32.BF16 R156, R176.reuse, R46, R156 ;  /* 0x0000002eb09c723c */ /* 0x040fe2000004189c */
[----:B------:R-:W3:Y:S04]  /*9a80*/  LDSM.16.M88.4 R44, [R188+0xb800] ;  /* 0x00b80000bc2c783b */ /* 0x000ee80000000200 */
[----:B------:R-:W-:Y:S03]  /*9a90*/  LDSM.16.M88.4 R188, [R200+0x9800] ;  /* 0x00980000c8bc783b */ /* 0x000fe60000000200 */
        /* <DEDUP_REMOVED lines=8> */
[----:B------:R-:W5:Y:S04]  /*9b20*/  LDSM.16.M88.4 R176, [R200+0xb000] ;  /* 0x00b00000c8b0783b */ /* 0x000f680000000200 */
[----:B------:R-:W-:Y:S03]  /*9b30*/  LDSM.16.M88.4 R180, [R200+0xa800] ;  /* 0x00a80000c8b4783b */ /* 0x000fe60000000200 */
[C---:B------:R-:W-:Y:S08]  /*9b40*/  HMMA.16816.F32.BF16 R16, R40.reuse, R60, R16 ;  /* 0x0000003c2810723c */ /* 0x040ff00000041810 */
[C---:B------:R-:W-:Y:S01]  /*9b50*/  HMMA.16816.F32.BF16 R12, R40.reuse, R62, R12 ;  /* 0x0000003e280c723c */ /* 0x040fe2000004180c */
[----:B------:R-:W-:Y:S07]  /*9b60*/  LDSM.16.M88.4 R60, [R203+0x2000] ;  /* 0x00200000cb3c783b */ /* 0x000fee0000000200 */
        /* <DEDUP_REMOVED lines=9> */
[C---:B-1----:R-:W-:Y:S08]  /*9c00*/  HMMA.16816.F32.BF16 R8, R192.reuse, R28, R8 ;  /* 0x0000001cc008723c */ /* 0x042ff00000041808 */
[----:B------:R-:W-:Y:S01]  /*9c10*/  HMMA.16816.F32.BF16 R4, R192, R30, R4 ;  /* 0x0000001ec004723c */ /* 0x000fe20000041804 */
[----:B------:R-:W1:Y:S07]  /*9c20*/  LDSM.16.M88.4 R28, [R201+0xb800] ;  /* 0x00b80000c91c783b */ /* 0x000e6e0000000200 */
[C---:B---3--:R-:W-:Y:S08]  /*9c30*/  HMMA.16816.F32.BF16 R136, R40.reuse, R44, R136 ;  /* 0x0000002c2888723c */ /* 0x048ff00000041888 */
[C---:B------:R-:W-:Y:S08]  /*9c40*/  HMMA.16816.F32.BF16 R160, R40.reuse, R56, R160 ;  /* 0x0000003828a0723c */ /* 0x040ff000000418a0 */
[C---:B------:R-:W-:Y:S01]  /*9c50*/  HMMA.16816.F32.BF16 R156, R40.reuse, R58, R156 ;  /* 0x0000003a289c723c */ /* 0x040fe2000004189c */
[----:B------:R-:W3:Y:S07]  /*9c60*/  LDSM.16.M88.4 R56, [R201+0x8000] ;  /* 0x00800000c938783b */ /* 0x000eee0000000200 */
[C---:B------:R-:W-:Y:S08]  /*9c70*/  HMMA.16816.F32.BF16 R152, R40.reuse, R52, R152 ;  /* 0x000000342898723c */ /* 0x040ff00000041898 */
[C---:B------:R-:W-:Y:S01]  /*9c80*/  HMMA.16816.F32.BF16 R148, R40.reuse, R54, R148 ;  /* 0x000000362894723c */ /* 0x040fe20000041894 */
[----:B------:R-:W3:Y:S07]  /*9c90*/  LDSM.16.M88.4 R52, [R201+0x8800] ;  /* 0x00880000c934783b */ /* 0x000eee0000000200 */
[----:B------:R-:W-:Y:S01]  /*9ca0*/  HMMA.16816.F32.BF16 R64, R40, R46, R64 ;  /* 0x0000002e2840723c */ /* 0x000fe20000041840 */
[----:B------:R-:W3:Y:S04]  /*9cb0*/  LDSM.16.M88.4 R44, [R201+0x9800] ;  /* 0x00980000c92c783b */ /* 0x000ee80000000200 */
[----:B------:R-:W3:Y:S03]  /*9cc0*/  LDSM.16.M88.4 R40, [R201+0xa000] ;  /* 0x00a00000c928783b */ /* 0x000ee60000000200 */
[C---:B----4-:R-:W-:Y:S08]  /*9cd0*/  HMMA.16816.F32.BF16 R24, R192.reuse, R36, R24 ;  /* 0x00000024c018723c */ /* 0x050ff00000041818 */
[----:B------:R-:W-:Y:S01]  /*9ce0*/  HMMA.16816.F32.BF16 R20, R192, R38, R20 ;  /* 0x00000026c014723c */ /* 0x000fe20000041814 */
[----:B------:R-:W4:Y:S01]  /*9cf0*/  LDSM.16.M88.4 R36, [R201+0xa800] ;  /* 0x00a80000c924783b */ /* 0x000f220000000200 */
[----:B------:R-:W-:-:S06]  /*9d00*/  DEPBAR.LE SB0, 0x0 ;  /* 0x000080000000791a */ /* 0x000fcc0000000000 */
        /* <DEDUP_REMOVED lines=9> */
[----:B------:R-:W-:Y:S08]  /*9da0*/  HMMA.16816.F32.BF16 R64, R192, R174, R64 ;  /* 0x000000aec040723c */ /* 0x000ff00000041840 */
[C---:B--2---:R-:W-:Y:S08]  /*9db0*/  HMMA.16816.F32.BF16 R144, R60.reuse, R32, R144 ;  /* 0x000000203c90723c */ /* 0x044ff00000041890 */
[C---:B------:R-:W-:Y:S08]  /*9dc0*/  HMMA.16816.F32.BF16 R140, R60.reuse, R34, R140 ;  /* 0x000000223c8c723c */ /* 0x040ff0000004188c */
[----:B-1----:R-:W-:Y:S01]  /*9dd0*/  HMMA.16816.F32.BF16 R32, R60, R28, R136 ;  /* 0x0000001c3c20723c */ /* 0x002fe20000041888 */
[----:B------:R-:W-:-:S05]  /*9de0*/  VIADD R137, R132, 0xfffffffe ;  /* 0xfffffffe84897836 */ /* 0x000fca0000000000 */
[----:B------:R-:W-:Y:S02]  /*9df0*/  ISETP.GT.AND P4, PT, R137, R214, PT ;  /* 0x000000d68900720c */ /* 0x000fe40003f84270 */
        /* <DEDUP_REMOVED lines=11> */
[C---:B------:R-:W-:Y:S08]  /*9eb0*/  HMMA.16816.F32.BF16 R148, R60.reuse, R38, R148 ;  /* 0x000000263c94723c */ /* 0x040ff00000041894 */
[----:B------:R-:W-:Y:S01]  /*9ec0*/  HMMA.16816.F32.BF16 R64, R60, R30, R64 ;  /* 0x0000001e3c40723c */ /* 0x000fe20000041840 */
[----:B------:R-:W-:Y:S06]  /*9ed0*/  BAR.SYNC.DEFER_BLOCKING 0x0 ;  /* 0x0000000000007b1d */ /* 0x000fec0000010000 */
[----:B------:R-:W-:-:S13]  /*9ee0*/  @!P4 BRA `(.L_x_2216) ;  /* 0x0000000800d8c947 */ /* 0x000fda0003800000 */
[----:B------:R-:W-:Y:S04]  /*9ef0*/  BSSY.RECONVERGENT B0, `(.L_x_2217) ;  /* 0x000004a000007945 */ /* 0x000fe80003800200 */
[----:B------:R-:W-:Y:S05]  /*9f00*/  @!P0 BRA `(.L_x_2218) ;  /* 0x0000000400008947 */ /* 0x000fea0003800000 */
[----:B------:R-:W2:Y:S01]  /*9f10*/  LD.E R41, desc[UR4][R2.64+0x170] ;  /* 0x0001700402297980 */ /* 0x000ea2000c101900 */
[----:B------:R-:W-:Y:S01]  /*9f20*/  IMAD.SHL.U32 R38, R137, 0x80, RZ ;  /* 0x0000008089267824 */ /* 0x000fe200078e00ff */
[----:B------:R-:W-:-:S04]  /*9f30*/  IADD3 R36, PT, PT, R132, -0x1, RZ ;  /* 0xffffffff84247810 */ /* 0x000fc80007ffe0ff */
[----:B------:R-:W-:Y:S01]  /*9f40*/  IABS R30, R38 ;  /* 0x00000026001e7213 */ /* 0x000fe20000000000 */
[----:B------:R-:W-:-:S04]  /*9f50*/  IMAD.SHL.U32 R36, R36, 0x80, RZ ;  /* 0x0000008024247824 */ /* 0x000fc800078e00ff */
[----:B------:R-:W-:Y:S01]  /*9f60*/  VIADD R36, R36, 0xffffff00 ;  /* 0xffffff0024247836 */ /* 0x000fe20000000000 */
        /* <DEDUP_REMOVED lines=13> */
[----:B------:R-:W-:-:S06]  /*a040*/  IMAD.HI.U32 R39, R43, R39, R42 ;  /* 0x000000272b277227 */ /* 0x000fcc00078e002a */
[----:B------:R-:W-:-:S04]  /*a050*/  IMAD.HI.U32 R37, R39, R30, RZ ;  /* 0x0000001e27257227 */ /* 0x000fc800078e00ff */
[----:B------:R-:W-:Y:S02]  /*a060*/  IMAD R30, R37, R29, R30 ;  /* 0x0000001d251e7224 */ /* 0x000fe400078e021e */
[----:B------:R-:W-:-:S03]  /*a070*/  IMAD.HI.U32 R39, R39, R28, RZ ;  /* 0x0000001c27277227 */ /* 0x000fc600078e00ff */
[----:B------:R-:W-:Y:S01]  /*a080*/  ISETP.GT.U32.AND P5, PT, R31, R30, PT ;  /* 0x0000001e1f00720c */ /* 0x000fe20003fa4070 */
[----:B------:R-:W-:-:S05]  /*a090*/  IMAD R28, R39, R29, R28 ;  /* 0x0000001d271c7224 */ /* 0x000fca00078e021c */
[----:B------:R-:W-:-:S07]  /*a0a0*/  ISETP.GT.U32.AND P4, PT, R31, R28, PT ;  /* 0x0000001c1f00720c */ /* 0x000fce0003f84070 */
[----:B------:R-:W-:Y:S02]  /*a0b0*/  @!P5 IMAD.IADD R30, R30, 0x1, -R31 ;  /* 0x000000011e1ed824 */ /* 0x000fe400078e0a1f */
[----:B------:R-:W-:-:S03]  /*a0c0*/  @!P5 VIADD R37, R37, 0x1 ;  /* 0x000000012525d836 */ /* 0x000fc60000000000 */
[-C--:B------:R-:W-:Y:S01]  /*a0d0*/  ISETP.GE.U32.AND P0, PT, R30, R31.reuse, PT ;  /* 0x0000001f1e00720c */ /* 0x080fe20003f06070 */
[----:B------:R-:W-:Y:S01]  /*a0e0*/  @!P4 VIADD R39, R39, 0x1 ;  /* 0x000000012727c836 */ /* 0x000fe20000000000 */
[-C--:B------:R-:W-:Y:S02]  /*a0f0*/  @!P4 IADD3 R28, PT, PT, R28, -R31.reuse, RZ ;  /* 0x8000001f1c1cc210 */ /* 0x080fe40007ffe0ff */
[----:B------:R-:W-:Y:S02]  /*a100*/  ISETP.GE.AND P4, PT, R38, RZ, PT ;  /* 0x000000ff2600720c */ /* 0x000fe40003f86270 */
[----:B------:R-:W-:Y:S02]  /*a110*/  ISETP.GE.U32.AND P5, PT, R28, R31, PT ;  /* 0x0000001f1c00720c */ /* 0x000fe40003fa6070 */
[----:B------:R-:W-:-:S05]  /*a120*/  LOP3.LUT R28, RZ, R41, RZ, 0x33, !PT ;  /* 0x00000029ff1c7212 */ /* 0x000fca00078e33ff */
[----:B------:R-:W-:Y:S02]  /*a130*/  @P0 IADD3 R37, PT, PT, R37, 0x1, RZ ;  /* 0x0000000125250810 */ /* 0x000fe40007ffe0ff */
[----:B------:R-:W-:Y:S02]  /*a140*/  ISETP.GE.AND P0, PT, R36, RZ, PT ;  /* 0x000000ff2400720c */ /* 0x000fe40003f06270 */
[----:B------:R-:W-:Y:S02]  /*a150*/  @!P4 IADD3 R37, PT, PT, -R37, RZ, RZ ;  /* 0x000000ff2525c210 */ /* 0x000fe40007ffe1ff */
[----:B------:R-:W-:Y:S02]  /*a160*/  @P5 IADD3 R39, PT, PT, R39, 0x1, RZ ;  /* 0x0000000127275810 */ /* 0x000fe40007ffe0ff */
[----:B------:R-:W-:-:S04]  /*a170*/  ISETP.NE.AND P5, PT, R41, RZ, PT ;  /* 0x000000ff2900720c */ /* 0x000fc80003fa5270 */
[----:B------:R-:W-:Y:S02]  /*a180*/  SEL R29, R28, R37, !P5 ;  /* 0x000000251c1d7207 */ /* 0x000fe40006800000 */
[----:B------:R-:W2:Y:S01]  /*a190*/  LD.E.64 R36, desc[UR4][R224.64+0x38] ;  /* 0x00003804e0247980 */ /* 0x000ea2000c101b00 */
[----:B------:R-:W-:-:S05]  /*a1a0*/  @!P0 IMAD.MOV R39, RZ, RZ, -R39 ;  /* 0x000000ffff278224 */ /* 0x000fca00078e0a27 */
[----:B------:R-:W-:Y:S01]  /*a1b0*/  SEL R30, R28, R39, !P5 ;  /* 0x000000271c1e7207 */ /* 0x000fe20006800000 */
[C-C-:B------:R-:W-:Y:S01]  /*a1c0*/  IMAD.WIDE R42, R29.reuse, 0x4, R230.reuse ;  /* 0x000000041d2a7825 */ /* 0x140fe200078e02e6 */
[----:B------:R-:W3:Y:S03]  /*a1d0*/  LD.E.64 R38, desc[UR4][R224.64+0x20] ;  /* 0x00002004e0267980 */ /* 0x000ee6000c101b00 */
[----:B------:R-:W-:Y:S01]  /*a1e0*/  IMAD.WIDE R44, R30, 0x4, R230 ;  /* 0x000000041e2c7825 */ /* 0x000fe200078e02e6 */
        /* <DEDUP_REMOVED lines=16> */
[----:B------:R-:W-:Y:S01]  /*a2f0*/  LEA.HI.X R215, R30, R215, R28, 0x1, P0 ;  /* 0x000000d71ed77211 */ /* 0x000fe200000f0c1c */
[----:B------:R-:W-:Y:S05]  /*a300*/  BRA `(.L_x_2219) ;  /* 0x0000000000207947 */ /* 0x000fea0003800000 */
.L_x_2218:
        /* <DEDUP_REMOVED lines=8> */
.L_x_2219:
[----:B------:R-:W-:Y:S05]  /*a390*/  BSYNC.RECONVERGENT B0 ;  /* 0x0000000000007941 */ /* 0x000fea0003800200 */
.L_x_2217:
[C---:B------:R-:W-:Y:S01]  /*a3a0*/  LEA R30, P0, R204.reuse, R216, 0x5 ;  /* 0x000000d8cc1e7211 */ /* 0x040fe200078028ff */
[C---:B------:R-:W-:Y:S01]  /*a3b0*/  IMAD.SHL.U32 R28, R204.reuse, 0x20, RZ ;  /* 0x00000020cc1c7824 */ /* 0x040fe200078e00ff */
[C---:B------:R-:W-:Y:S01]  /*a3c0*/  SHF.L.U64.HI R29, R204.reuse, 0x5, R205 ;  /* 0x00000005cc1d7819 */ /* 0x040fe200000102cd */
[----:B------:R-:W-:Y:S01]  /*a3d0*/  @!P3 IMAD.MOV.U32 R217, RZ, RZ, R215 ;  /* 0x000000ffffd9b224 */ /* 0x000fe200078e00d7 */
[----:B------:R-:W-:Y:S02]  /*a3e0*/  LEA.HI.X R31, R204, R215, R205, 0x5, P0 ;  /* 0x000000d7cc1f7211 */ /* 0x000fe400000f2ccd */
[----:B------:R-:W-:Y:S02]  /*a3f0*/  IADD3 R44, P0, PT, R28, R30, RZ ;  /* 0x0000001e1c2c7210 */ /* 0x000fe40007f1e0ff */
[----:B------:R-:W-:Y:S01]  /*a400*/  @!PT LDS RZ, [RZ] ;  /* 0x00000000fffff984 */ /* 0x000fe20000000800 */
[----:B------:R-:W-:Y:S01]  /*a410*/  @!PT LDS RZ, [RZ] ;  /* 0x00000000fffff984 */ /* 0x000fe20000000800 */
[----:B------:R-:W-:Y:S01]  /*a420*/  @!PT LDS RZ, [RZ] ;  /* 0x00000000fffff984 */ /* 0x000fe20000000800 */
[----:B------:R1:W-:Y:S02]  /*a430*/  @!P3 LDGSTS.E.BYPASS.LTC128B.128 [R229+0x4000], desc[UR4][R216.64] ;  /* 0x04000000d8e5bfae */ /* 0x0003e4000b981a04 */
[----:B------:R-:W-:-:S02]  /*a440*/  IADD3.X R45, PT, PT, R29, R31, RZ, P0, !PT ;  /* 0x0000001f1d2d7210 */ /* 0x000fc400007fe4ff */
[-C--:B------:R-:W-:Y:S01]  /*a450*/  IADD3 R42, P0, PT, R44, R28.reuse, RZ ;  /* 0x0000001c2c2a7210 */ /* 0x080fe20007f1e0ff */
[----:B------:R2:W-:Y:S04]  /*a460*/  @P3 STS.128 [R229+0x4000], RZ ;  /* 0x004000ffe5003388 */ /* 0x0005e80000000c00 */
[----:B------:R-:W-:Y:S01]  /*a470*/  IMAD.X R43, R45, 0x1, R29, P0 ;  /* 0x000000012d2b7824 */ /* 0x000fe200000e061d */
[----:B------:R-:W-:-:S05]  /*a480*/  IADD3 R40, P0, PT, R42, R28, RZ ;  /* 0x0000001c2a287210 */ /* 0x000fca0007f1e0ff */
[----:B------:R-:W-:Y:S01]  /*a490*/  IMAD.X R41, R43, 0x1, R29, P0 ;  /* 0x000000012b297824 */ /* 0x000fe200000e061d */
[----:B------:R-:W-:-:S04]  /*a4a0*/  IADD3 R38, P0, PT, R40, R28, RZ ;  /* 0x0000001c28267210 */ /* 0x000fc80007f1e0ff */
[----:B------:R-:W-:Y:S01]  /*a4b0*/  IADD3 R36, P4, PT, R38, R28, RZ ;  /* 0x0000001c26247210 */ /* 0x000fe20007f9e0ff */
[----:B------:R-:W-:-:S03]  /*a4c0*/  IMAD.X R39, R41, 0x1, R29, P0 ;  /* 0x0000000129277824 */ /* 0x000fc600000e061d */
[----:B------:R-:W-:Y:S01]  /*a4d0*/  IADD3 R28, P0, PT, R36, R28, RZ ;  /* 0x0000001c241c7210 */ /* 0x000fe20007f1e0ff */
[----:B------:R-:W-:Y:S02]  /*a4e0*/  IMAD.X R37, R39, 0x1, R29, P4 ;  /* 0x0000000127257824 */ /* 0x000fe400020e061d */
[----:B-1----:R-:W-:Y:S02]  /*a4f0*/  @!P1 IMAD.MOV.U32 R217, RZ, RZ, R215 ;  /* 0x000000ffffd99224 */ /* 0x002fe400078e00d7 */
[----:B------:R-:W-:-:S03]  /*a500*/  IMAD.X R29, R37, 0x1, R29, P0 ;  /* 0x00000001251d7824 */ /* 0x000fc600000e061d */
        /* <DEDUP_REMOVED lines=66> */
[----:B-1----:R-:W-:Y:S01]  /*a930*/  @!P1 MOV R30, R36 ;  /* 0x00000024001e9202 */ /* 0x002fe20000000f00 */
        /* <DEDUP_REMOVED lines=17> */
.L_x_2216:
[----:B------:R-:W-:Y:S05]  /*aa50*/  BSYNC.RECONVERGENT B1 ;  /* 0x0000000000017941 */ /* 0x000fea0003800200 */
.L_x_2215:
[----:B--2---:R-:W-:Y:S01]  /*aa60*/  IMAD R29, R132, 0x80, R135 ;  /* 0x00000080841d7824 */ /* 0x004fe200078e0287 */
[----:B------:R-:W2:Y:S03]  /*aa70*/  LD.E R136, desc[UR4][R2.64+0xdc] ;  /* 0x0000dc0402887980 */ /* 0x000ea6000c101900 */
[C---:B------:R-:W-:Y:S02]  /*aa80*/  VIADD R28, R29.reuse, 0xffffff00 ;  /* 0xffffff001d1c7836 */ /* 0x040fe40000000000 */
[----:B------:R-:W-:-:S03]  /*aa90*/  VIADD R30, R29, 0xffffff01 ;  /* 0xffffff011d1e7836 */ /* 0x000fc60000000000 */
[C---:B------:R-:W-:Y:S02]  /*aaa0*/  ISETP.GE.AND P1, PT, R28.reuse, R211, PT ;  /* 0x000000d31c00720c */ /* 0x040fe40003f26270 */
[-C--:B------:R-:W-:Y:S02]  /*aab0*/  ISETP.GE.AND P0, PT, R28, R213.reuse, PT ;  /* 0x000000d51c00720c */ /* 0x080fe40003f06270 */
[----:B------:R-:W-:Y:S02]  /*aac0*/  ISETP.GE.AND P4, PT, R30, R213, PT ;  /* 0x000000d51e00720c */ /* 0x000fe40003f86270 */
[----:B------:R-:W-:Y:S02]  /*aad0*/  FSEL R26, R26, -INF , P1 ;  /* 0xff8000001a1a7808 */ /* 0x000fe40000800000 */
[----:B------:R-:W-:Y:S02]  /*aae0*/  ISETP.GE.AND P1, PT, R30, R211, PT ;  /* 0x000000d31e00720c */ /* 0x000fe40003f26270 */
[----:B------:R-:W-:-:S02]  /*aaf0*/  ISETP.GE.AND P5, PT, R28, R212, PT ;  /* 0x000000d41c00720c */ /* 0x000fc40003fa6270 */
[----:B------:R-:W-:Y:S02]  /*ab00*/  ISETP.GE.AND P3, PT, R28, R210, PT ;  /* 0x000000d21c00720c */ /* 0x000fe40003f66270 */
[----:B------:R-:W-:Y:S01]  /*ab10*/  FSEL R31, R24, -INF , P0 ;  /* 0xff800000181f7808 */ /* 0x000fe20000000000 */
[----:B------:R-:W-:Y:S01]  /*ab20*/  VIADD R24, R29, 0xffffff08 ;  /* 0xffffff081d187836 */ /* 0x000fe20000000000 */
[C---:B------:R-:W-:Y:S02]  /*ab30*/  ISETP.GE.AND P0, PT, R30.reuse, R212, PT ;  /* 0x000000d41e00720c */ /* 0x040fe40003f06270 */
[----:B------:R-:W-:Y:S02]  /*ab40*/  FSEL R28, R25, -INF , P4 ;  /* 0xff800000191c7808 */ /* 0x000fe40002000000 */
[----:B------:R-:W-:Y:S02]  /*ab50*/  ISETP.GE.AND P4, PT, R30, R210, PT ;  /* 0x000000d21e00720c */ /* 0x000fe40003f86270 */
[----:B------:R-:W-:Y:S01]  /*ab60*/  FSEL R30, R27, -INF , P1 ;  /* 0xff8000001b1e7808 */ /* 0x000fe20000800000 */
[----:B------:R-:W-:Y:S01]  /*ab70*/  VIADD R27, R29, 0xffffff09 ;  /* 0xffffff091d1b7836 */ /* 0x000fe20000000000 */
[----:B------:R-:W-:-:S02]  /*ab80*/  FSEL R28, R28, -INF , !P0 ;  /* 0xff8000001c1c7808 */ /* 0x000fc40004000000 */
[----:B------:R-:W-:Y:S02]  /*ab90*/  FSEL R25, R31, -INF , !P5 ;  /* 0xff8000001f197808 */ /* 0x000fe40006800000 */
[----:B------:R-:W-:Y:S02]  /*aba0*/  FSEL R26, R26, -INF , !P3 ;  /* 0xff8000001a1a7808 */ /* 0x000fe40005800000 */
[C---:B------:R-:W-:Y:S02]  /*abb0*/  ISETP.GE.AND P0, PT, R24.reuse, R211, PT ;  /* 0x000000d31800720c */ /* 0x040fe40003f06270 */
[C---:B------:R-:W-:Y:S02]  /*abc0*/  ISETP.GE.AND P1, PT, R24.reuse, R213, PT ;  /* 0x000000d51800720c */ /* 0x040fe40003f26270 */
[C---:B------:R-:W-:Y:S02]  /*abd0*/  ISETP.GE.AND P5, PT, R24.reuse, R212, PT ;  /* 0x000000d41800720c */ /* 0x040fe40003fa6270 */
[----:B------:R-:W-:-:S02]  /*abe0*/  ISETP.GE.AND P3, PT, R24, R210, PT ;  /* 0x000000d21800720c */ /* 0x000fc40003f66270 */
[----:B------:R-:W-:Y:S02]  /*abf0*/  FSEL R24, R30, -INF , !P4 ;  /* 0xff8000001e187808 */ /* 0x000fe40006000000 */
[C---:B------:R-:W-:Y:S02]  /*ac00*/  ISETP.GE.AND P4, PT, R27.reuse, R213, PT ;  /* 0x000000d51b00720c */ /* 0x040fe40003f86270 */
[----:B------:R-:W-:Y:S02]  /*ac10*/  FSEL R22, R22, -INF , P0 ;  /* 0xff80000016167808 */ /* 0x000fe40000000000 */
[----:B------:R-:W-:Y:S02]  /*ac20*/  ISETP.GE.AND P0, PT, R27, R211, PT ;  /* 0x000000d31b00720c */ /* 0x000fe40003f06270 */
[----:B------:R-:W-:Y:S01]  /*ac30*/  FSEL R36, R20, -INF , P1 ;  /* 0xff80000014247808 */ /* 0x000fe20000800000 */
[----:B------:R-:W-:Y:S01]  /*ac40*/  VIADD R20, R29, 0xffffff10 ;  /* 0xffffff101d147836 */ /* 0x000fe20000000000 */
[----:B------:R-:W-:-:S02]  /*ac50*/  ISETP.GE.AND P1, PT, R27, R212, PT ;  /* 0x000000d41b00720c */ /* 0x000fc40003f26270 */
[----:B------:R-:W-:Y:S01]  /*ac60*/  FSEL R30, R21, -INF , P4 ;  /* 0xff800000151e7808 */ /* 0x000fe20002000000 */
[----:B------:R-:W-:Y:S01]  /*ac70*/  VIADD R21, R29, 0xffffff11 ;  /* 0xffffff111d157836 */ /* 0x000fe20000000000 */
[----:B------:R-:W-:Y:S02]  /*ac80*/  ISETP.GE.AND P4, PT, R27, R210, PT ;  /* 0x000000d21b00720c */ /* 0x000fe40003f86270 */
[----:B------:R-:W-:Y:S02]  /*ac90*/  FSEL R23, R23, -INF , P0 ;  /* 0xff80000017177808 */ /* 0x000fe40000000000 */
[----:B------:R-:W-:Y:S02]  /*aca0*/  FSEL R36, R36, -INF , !P5 ;  /* 0xff80000024247808 */ /* 0x000fe40006800000 */
[----:B------:R-:W-:Y:S02]  /*acb0*/  FSEL R22, R22, -INF , !P3 ;  /* 0xff80000016167808 */ /* 0x000fe40005800000 */
[----:B------:R-:W-:-:S02]  /*acc0*/  FSEL R30, R30, -INF , !P1 ;  /* 0xff8000001e1e7808 */ /* 0x000fc40004800000 */
[C---:B------:R-:W-:Y:S02]  /*acd0*/  ISETP.GE.AND P0, PT, R20.reuse, R213, PT ;  /* 0x000000d51400720c */ /* 0x040fe40003f06270 */
[C---:B------:R-:W-:Y:S02]  /*ace0*/  ISETP.GE.AND P5, PT, R20.reuse, R212, PT ;  /* 0x000000d41400720c */ /* 0x040fe40003fa6270 */
[C---:B------:R-:W-:Y:S02]  /*acf0*/  ISETP.GE.AND P1, PT, R20.reuse, R211, PT ;  /* 0x000000d31400720c */ /* 0x040fe40003f26270 */
[----:B------:R-:W-:Y:S02]  /*ad00*/  ISETP.GE.AND P3, PT, R20, R210, PT ;  /* 0x000000d21400720c */ /* 0x000fe40003f66270 */
[----:B------:R-:W-:Y:S02]  /*ad10*/  FSEL R20, R23, -INF , !P4 ;  /* 0xff80000017147808 */ /* 0x000fe40006000000 */
[----:B------:R-:W-:-:S02]  /*ad20*/  ISETP.GE.AND P4, PT, R21, R213, PT ;  /* 0x000000d51500720c */ /* 0x000fc40003f86270 */
[----:B------:R-:W-:Y:S02]  /*ad30*/  FSEL R18, R18, -INF , P1 ;  /* 0xff80000012127808 */ /* 0x000fe40000800000 */
[----:B------:R-:W-:Y:S02]  /*ad40*/  ISETP.GE.AND P1, PT, R21, R211, PT ;  /* 0x000000d31500720c */ /* 0x000fe40003f26270 */
[----:B------:R-:W-:Y:S01]  /*ad50*/  FSEL R50, R16, -INF , P0 ;  /* 0xff80000010327808 */ /* 0x000fe20000000000 */
[----:B------:R-:W-:Y:S01]  /*ad60*/  VIADD R16, R29, 0xffffff19 ;  /* 0xffffff191d107836 */ /* 0x000fe20000000000 */
[----:B------:R-:W-:Y:S01]  /*ad70*/  FSEL R48, R17, -INF , P4 ;  /* 0xff80000011307808 */ /* 0x000fe20002000000 */
[----:B------:R-:W-:Y:S01]  /*ad80*/  VIADD R17, R29, 0xffffff18 ;  /* 0xffffff181d117836 */ /* 0x000fe20000000000 */
[C---:B------:R-:W-:Y:S02]  /*ad90*/  ISETP.GE.AND P0, PT, R21.reuse, R212, PT ;  /* 0x000000d41500720c */ /* 0x040fe40003f06270 */
[----:B------:R-:W-:-:S02]  /*ada0*/  ISETP.GE.AND P4, PT, R21, R210, PT ;  /* 0x000000d21500720c */ /* 0x000fc40003f86270 */
[----:B------:R-:W-:Y:S02]  /*adb0*/  FSEL R19, R19, -INF , P1 ;  /* 0xff80000013137808 */ /* 0x000fe40000800000 */
[----:B------:R-:W-:Y:S02]  /*adc0*/  FSEL R48, R48, -INF , !P0 ;  /* 0xff80000030307808 */ /* 0x000fe40004000000 */
[----:B------:R-:W-:Y:S02]  /*add0*/  ISETP.GE.AND P0, PT, R17, R211, PT ;  /* 0x000000d31100720c */ /* 0x000fe40003f06270 */
[----:B------:R-:W-:Y:S02]  /*ade0*/  FSEL R193, R19, -INF , !P4 ;  /* 0xff80000013c17808 */ /* 0x000fe40006000000 */
[-C--:B------:R-:W-:Y:S02]  /*adf0*/  ISETP.GE.AND P1, PT, R17, R213.reuse, PT ;  /* 0x000000d51100720c */ /* 0x080fe40003f26270 */
[----:B------:R-:W-:-:S02]  /*ae00*/  ISETP.GE.AND P4, PT, R16, R213, PT ;  /* 0x000000d51000720c */ /* 0x000fc40003f86270 */
[----:B------:R-:W-:Y:S02]  /*ae10*/  FSEL R14, R14, -INF , P0 ;  /* 0xff8000000e0e7808 */ /* 0x000fe40000000000 */
[----:B------:R-:W-:Y:S02]  /*ae20*/  ISETP.GE.AND P0, PT, R16, R211, PT ;  /* 0x000000d31000720c */ /* 0x000fe40003f06270 */
[----:B------:R-:W-:Y:S02]  /*ae30*/  FSEL R58, R12, -INF , P1 ;  /* 0xff8000000c3a7808 */ /* 0x000fe40000800000 */
[----:B------:R-:W-:Y:S01]  /*ae40*/  FSEL R56, R13, -INF , P4 ;  /* 0xff8000000d387808 */ /* 0x000fe20002000000 */
[C---:B------:R-:W-:Y:S01]  /*ae50*/  VIADD R13, R29.reuse, 0xffffff20 ;  /* 0xffffff201d0d7836 */ /* 0x040fe20000000000 */
[C---:B------:R-:W-:Y:S01]  /*ae60*/  ISETP.GE.AND P1, PT, R16.reuse, R212, PT ;  /* 0x000000d41000720c */ /* 0x040fe20003f26270 */
[----:B------:R-:W-:Y:S01]  /*ae70*/  VIADD R12, R29, 0xffffff21 ;  /* 0xffffff211d0c7836 */ /* 0x000fe20000000000 */
        /* <DEDUP_REMOVED lines=19> */
[----:B------:R-:W-:Y:S02]  /*afb0*/  FSEL R195, R18, -INF , !P3 ;  /* 0xff80000012c37808 */ /* 0x000fe40005800000 */
[----:B------:R-:W-:-:S02]  /*afc0*/  FSEL R177, R11, -INF , !P4 ;  /* 0xff8000000bb17808 */ /* 0x000fc40006000000 */
[C---:B------:R-:W-:Y:S02]  /*afd0*/  ISETP.GE.AND P5, PT, R17.reuse, R212, PT ;  /* 0x000000d41100720c */ /* 0x040fe40003fa6270 */
[----:B------:R-:W-:Y:S02]  /*afe0*/  ISETP.GE.AND P3, PT, R17, R210, PT ;  /* 0x000000d21100720c */ /* 0x000fe40003f66270 */
[-C--:B------:R-:W-:Y:S02]  /*aff0*/  ISETP.GE.AND P1, PT, R9, R213.reuse, PT ;  /* 0x000000d50900720c */ /* 0x080fe40003f26270 */
[----:B------:R-:W-:Y:S02]  /*b000*/  ISETP.GE.AND P4, PT, R8, R213, PT ;  /* 0x000000d50800720c */ /* 0x000fe40003f86270 */
[----:B------:R-:W-:Y:S02]  /*b010*/  FSEL R6, R6, -INF , P0 ;  /* 0xff80000006067808 */ /* 0x000fe40000000000 */
[----:B------:R-:W-:-:S02]  /*b020*/  ISETP.GE.AND P0, PT, R8, R211, PT ;  /* 0x000000d30800720c */ /* 0x000fc40003f06270 */
[----:B------:R-:W-:Y:S02]  /*b030*/  FSEL R58, R58, -INF , !P5 ;  /* 0xff8000003a3a7808 */ /* 0x000fe40006800000 */
[----:B------:R-:W-:Y:S02]  /*b040*/  FSEL R191, R14, -INF , !P3 ;  /* 0xff8000000ebf7808 */ /* 0x000fe40005800000 */
[----:B------:R-:W-:Y:S02]  /*b050*/  FSEL R185, R4, -INF , P1 ;  /* 0xff80000004b97808 */ /* 0x000fe40000800000 */
[----:B------:R-:W-:Y:S01]  /*b060*/  FSEL R181, R5, -INF , P4 ;  /* 0xff80000005b57808 */ /* 0x000fe20002000000 */
[----:B------:R-:W-:Y:S01]  /*b070*/  VIADD R5, R29, 0xffffff30 ;  /* 0xffffff301d057836 */ /* 0x000fe20000000000 */
[C---:B------:R-:W-:Y:S02]  /*b080*/  ISETP.GE.AND P5, PT, R13.reuse, R212, PT ;  /* 0x000000d40d00720c */ /* 0x040fe40003fa6270 */
[----:B------:R-:W-:-:S02]  /*b090*/  ISETP.GE.AND P3, PT, R13, R210, PT ;  /* 0x000000d20d00720c */ /* 0x000fc40003f66270 */
[C---:B------:R-:W-:Y:S01]  /*b0a0*/  ISETP.GE.AND P1, PT, R8.reuse, R212, PT ;  /* 0x000000d40800720c */ /* 0x040fe20003f26270 */
[----:B------:R-:W-:Y:S01]  /*b0b0*/  VIADD R4, R29, 0xffffff31 ;  /* 0xffffff311d047836 */ /* 0x000fe20000000000 */
[----:B------:R-:W-:Y:S02]  /*b0c0*/  ISETP.GE.AND P4, PT, R8, R210, PT ;  /* 0x000000d20800720c */ /* 0x000fe40003f86270 */
[----:B------:R-:W-:Y:S02]  /*b0d0*/  FSEL R7, R7, -INF , P0 ;  /* 0xff80000007077808 */ /* 0x000fe40000000000 */
[----:B------:R-:W-:Y:S02]  /*b0e0*/  FSEL R187, R187, -INF , !P5 ;  /* 0xff800000bbbb7808 */ /* 0x000fe40006800000 */
[----:B------:R-:W-:Y:S02]  /*b0f0*/  FSEL R179, R10, -INF , !P3 ;  /* 0xff8000000ab37808 */ /* 0x000fe40005800000 */
[----:B------:R-:W-:-:S02]  /*b100*/  FSEL R181, R181, -INF , !P1 ;  /* 0xff800000b5b57808 */ /* 0x000fc40004800000 */
[C---:B------:R-:W-:Y:S02]  /*b110*/  ISETP.GE.AND P5, PT, R9.reuse, R212, PT ;  /* 0x000000d40900720c */ /* 0x040fe40003fa6270 */
[----:B------:R-:W-:Y:S02]  /*b120*/  ISETP.GE.AND P3, PT, R9, R210, PT ;  /* 0x000000d20900720c */ /* 0x000fe40003f66270 */
[C---:B------:R-:W-:Y:S02]  /*b130*/  ISETP.GE.AND P1, PT, R5.reuse, R211, PT ;  /* 0x000000d30500720c */ /* 0x040fe40003f26270 */
[-C--:B------:R-:W-:Y:S02]  /*b140*/  ISETP.GE.AND P0, PT, R5, R213.reuse, PT ;  /* 0x000000d50500720c */ /* 0x080fe40003f06270 */
[----:B------:R-:W-:Y:S02]  /*b150*/  FSEL R173, R7, -INF , !P4 ;  /* 0xff80000007ad7808 */ /* 0x000fe40006000000 */
[----:B------:R-:W-:-:S02]  /*b160*/  ISETP.GE.AND P4, PT, R4, R213, PT ;  /* 0x000000d50400720c */ /* 0x000fc40003f86270 */
[----:B------:R-:W-:Y:S02]  /*b170*/  FSEL R185, R185, -INF , !P5 ;  /* 0xff800000b9b97808 */ /* 0x000fe40006800000 */
[----:B------:R-:W-:Y:S02]  /*b180*/  FSEL R175, R6, -INF , !P3 ;  /* 0xff80000006af7808 */ /* 0x000fe40005800000 */
[----:B------:R-:W-:Y:S02]  /*b190*/  FSEL R170, R170, -INF , P1 ;  /* 0xff800000aaaa7808 */ /* 0x000fe40000800000 */
[C---:B------:R-:W-:Y:S02]  /*b1a0*/  ISETP.GE.AND P5, PT, R5.reuse, R212, PT ;  /* 0x000000d40500720c */ /* 0x040fe40003fa6270 */
[----:B------:R-:W-:Y:S01]  /*b1b0*/  ISETP.GE.AND P3, PT, R5, R210, PT ;  /* 0x000000d20500720c */ /* 0x000fe20003f66270 */
[----:B------:R-:W-:Y:S01]  /*b1c0*/  VIADD R5, R29, 0xffffff38 ;  /* 0xffffff381d057836 */ /* 0x000fe20000000000 */
[----:B------:R-:W-:-:S02]  /*b1d0*/  FSEL R168, R168, -INF , P0 ;  /* 0xff800000a8a87808 */ /* 0x000fc40000000000 */
[C---:B------:R-:W-:Y:S02]  /*b1e0*/  ISETP.GE.AND P1, PT, R4.reuse, R211, PT ;  /* 0x000000d30400720c */ /* 0x040fe40003f26270 */
[C---:B------:R-:W-:Y:S02]  /*b1f0*/  ISETP.GE.AND P0, PT, R4.reuse, R212, PT ;  /* 0x000000d40400720c */ /* 0x040fe40003f06270 */
[----:B------:R-:W-:Y:S02]  /*b200*/  FSEL R180, R169, -INF , P4 ;  /* 0xff800000a9b47808 */ /* 0x000fe40002000000 */
[----:B------:R-:W-:Y:S01]  /*b210*/  ISETP.GE.AND P4, PT, R4, R210, PT ;  /* 0x000000d20400720c */ /* 0x000fe20003f86270 */
[----:B------:R-:W-:Y:S01]  /*b220*/  VIADD R4, R29, 0xffffff39 ;  /* 0xffffff391d047836 */ /* 0x000fe20000000000 */
[----:B------:R-:W-:Y:S02]  /*b230*/  FSEL R186, R171, -INF , P1 ;  /* 0xff800000abba7808 */ /* 0x000fe40000800000 */
[----:B------:R-:W-:-:S02]  /*b240*/  FSEL R180, R180, -INF , !P0 ;  /* 0xff800000b4b47808 */ /* 0x000fc40004000000 */
[C---:B------:R-:W-:Y:S02]  /*b250*/  ISETP.GE.AND P0, PT, R5.reuse, R211, PT ;  /* 0x000000d30500720c */ /* 0x040fe40003f06270 */
[-C--:B------:R-:W-:Y:S02]  /*b260*/  ISETP.GE.AND P1, PT, R5, R213.reuse, PT ;  /* 0x000000d50500720c */ /* 0x080fe40003f26270 */
[----:B------:R-:W-:Y:S02]  /*b270*/  FSEL R186, R186, -INF , !P4 ;  /* 0xff800000baba7808 */ /* 0x000fe40006000000 */
[----:B------:R-:W-:Y:S02]  /*b280*/  ISETP.GE.AND P4, PT, R4, R213, PT ;  /* 0x000000d50400720c */ /* 0x000fe40003f86270 */
[----:B------:R-:W-:Y:S02]  /*b290*/  FSEL R166, R166, -INF , P0 ;  /* 0xff800000a6a67808 */ /* 0x000fe40000000000 */
[----:B------:R-:W-:-:S02]  /*b2a0*/  FSEL R171, R168, -INF , !P5 ;  /* 0xff800000a8ab7808 */ /* 0x000fc40006800000 */
[----:B------:R-:W-:Y:S02]  /*b2b0*/  FSEL R169, R170, -INF , !P3 ;  /* 0xff800000aaa97808 */ /* 0x000fe40005800000 */
[----:B------:R-:W-:Y:S02]  /*b2c0*/  ISETP.GE.AND P0, PT, R4, R211, PT ;  /* 0x000000d30400720c */ /* 0x000fe40003f06270 */
[C---:B------:R-:W-:Y:S02]  /*b2d0*/  ISETP.GE.AND P5, PT, R5.reuse, R212, PT ;  /* 0x000000d40500720c */ /* 0x040fe40003fa6270 */
[----:B------:R-:W-:Y:S01]  /*b2e0*/  ISETP.GE.AND P3, PT, R5, R210, PT ;  /* 0x000000d20500720c */ /* 0x000fe20003f66270 */
[----:B------:R-:W-:Y:S01]  /*b2f0*/  VIADD R5, R29, 0xffffff40 ;  /* 0xffffff401d057836 */ /* 0x000fe20000000000 */
[----:B------:R-:W-:Y:S02]  /*b300*/  FSEL R164, R164, -INF , P1 ;  /* 0xff800000a4a47808 */ /* 0x000fe40000800000 */
[----:B------:R-:W-:-:S02]  /*b310*/  ISETP.GE.AND P1, PT, R4, R212, PT ;  /* 0x000000d40400720c */ /* 0x000fc40003f26270 */
[----:B------:R-:W-:Y:S02]  /*b320*/  FSEL R6, R165, -INF , P4 ;  /* 0xff800000a5067808 */ /* 0x000fe40002000000 */
[----:B------:R-:W-:Y:S01]  /*b330*/  ISETP.GE.AND P4, PT, R4, R210, PT ;  /* 0x000000d20400720c */ /* 0x000fe20003f86270 */
[----:B------:R-:W-:Y:S01]  /*b340*/  VIADD R4, R29, 0xffffff41 ;  /* 0xffffff411d047836 */ /* 0x000fe20000000000 */
[----:B------:R-:W-:Y:S02]  /*b350*/  FSEL R252, R167, -INF , P0 ;  /* 0xff800000a7fc7808 */ /* 0x000fe40000000000 */
[----:B------:R-:W-:Y:S02]  /*b360*/  FSEL R167, R6, -INF , !P1 ;  /* 0xff80000006a77808 */ /* 0x000fe40004800000 */
[C---:B------:R-:W-:Y:S02]  /*b370*/  ISETP.GE.AND P1, PT, R5.reuse, R211, PT ;  /* 0x000000d30500720c */ /* 0x040fe40003f26270 */
[----:B------:R-:W-:-:S02]  /*b380*/  ISETP.GE.AND P0, PT, R5, R213, PT ;  /* 0x000000d50500720c */ /* 0x000fc40003f06270 */
[----:B------:R-:W-:Y:S02]  /*b390*/  FSEL R252, R252, -INF , !P4 ;  /* 0xff800000fcfc7808 */ /* 0x000fe40006000000 */
[----:B------:R-:W-:Y:S02]  /*b3a0*/  ISETP.GE.AND P4, PT, R4, R213, PT ;  /* 0x000000d50400720c */ /* 0x000fe40003f86270 */
[----:B------:R-:W-:Y:S02]  /*b3b0*/  FSEL R182, R164, -INF , !P5 ;  /* 0xff800000a4b67808 */ /* 0x000fe40006800000 */
[----:B------:R-:W-:Y:S02]  /*b3c0*/  FSEL R165, R166, -INF , !P3 ;  /* 0xff800000a6a57808 */ /* 0x000fe40005800000 */
[----:B------:R-:W-:Y:S02]  /*b3d0*/  FSEL R162, R162, -INF , P1 ;  /* 0xff800000a2a27808 */ /* 0x000fe40000800000 */
[----:B------:R-:W-:-:S02]  /*b3e0*/  ISETP.GE.AND P5, PT, R5, R212, PT ;  /* 0x000000d40500720c */ /* 0x000fc40003fa6270 */
[----:B------:R-:W-:Y:S01]  /*b3f0*/  ISETP.GE.AND P3, PT, R5, R210, PT ;  /* 0x000000d20500720c */ /* 0x000fe20003f66270 */
[----:B------:R-:W-:Y:S01]  /*b400*/  VIADD R5, R29, 0xffffff48 ;  /* 0xffffff481d057836 */ /* 0x000fe20000000000 */
[----:B------:R-:W-:Y:S02]  /*b410*/  FSEL R160, R160, -INF , P0 ;  /* 0xff800000a0a07808 */ /* 0x000fe40000000000 */
[C---:B------:R-:W-:Y:S02]  /*b420*/  ISETP.GE.AND P1, PT, R4.reuse, R211, PT ;  /* 0x000000d30400720c */ /* 0x040fe40003f26270 */
[C---:B------:R-:W-:Y:S02]  /*b430*/  ISETP.GE.AND P0, PT, R4.reuse, R212, PT ;  /* 0x000000d40400720c */ /* 0x040fe40003f06270 */
[----:B------:R-:W-:Y:S02]  /*b440*/  FSEL R161, R161, -INF , P4 ;  /* 0xff800000a1a17808 */ /* 0x000fe40002000000 */
[----:B------:R-:W-:Y:S01]  /*b450*/  ISETP.GE.AND P4, PT, R4, R210, PT ;  /* 0x000000d20400720c */ /* 0x000fe20003f86270 */
[----:B------:R-:W-:Y:S01]  /*b460*/  VIADD R4, R29, 0xffffff49 ;  /* 0xffffff491d047836 */ /* 0x000fe20000000000 */
[----:B------:R-:W-:-:S02]  /*b470*/  FSEL R163, R163, -INF , P1 ;  /* 0xff800000a3a37808 */ /* 0x000fc40000800000 */
[----:B------:R-:W-:Y:S02]  /*b480*/  FSEL R246, R161, -INF , !P0 ;  /* 0xff800000a1f67808 */ /* 0x000fe40004000000 */
[C---:B------:R-:W-:Y:S02]  /*b490*/  ISETP.GE.AND P0, PT, R5.reuse, R211, PT ;  /* 0x000000d30500720c */ /* 0x040fe40003f06270 */
[-C--:B------:R-:W-:Y:S02]  /*b4a0*/  ISETP.GE.AND P1, PT, R5, R213.reuse, PT ;  /* 0x000000d50500720c */ /* 0x080fe40003f26270 */
[----:B------:R-:W-:Y:S02]  /*b4b0*/  FSEL R240, R163, -INF , !P4 ;  /* 0xff800000a3f07808 */ /* 0x000fe40006000000 */
[----:B------:R-:W-:Y:S02]  /*b4c0*/  ISETP.GE.AND P4, PT, R4, R213, PT ;  /* 0x000000d50400720c */ /* 0x000fe40003f86270 */
[----:B------:R-:W-:-:S02]  /*b4d0*/  FSEL R158, R158, -INF , P0 ;  /* 0xff8000009e9e7808 */ /* 0x000fc40000000000 */
[----:B------:R-:W-:Y:S02]  /*b4e0*/  FSEL R250, R160, -INF , !P5 ;  /* 0xff800000a0fa7808 */ /* 0x000fe40006800000 */
[----:B------:R-:W-:Y:S02]  /*b4f0*/  FSEL R242, R162, -INF , !P3 ;  /* 0xff800000a2f27808 */ /* 0x000fe40005800000 */
[----:B------:R-:W-:Y:S02]  /*b500*/  ISETP.GE.AND P0, PT, R4, R211, PT ;  /* 0x000000d30400720c */ /* 0x000fe40003f06270 */
[C---:B------:R-:W-:Y:S02]  /*b510*/  ISETP.GE.AND P5, PT, R5.reuse, R212, PT ;  /* 0x000000d40500720c */ /* 0x040fe40003fa6270 */
[----:B------:R-:W-:Y:S01]  /*b520*/  ISETP.GE.AND P3, PT, R5, R210, PT ;  /* 0x000000d20500720c */ /* 0x000fe20003f66270 */
[----:B------:R-:W-:Y:S01]  /*b530*/  VIADD R5, R29, 0xffffff50 ;  /* 0xffffff501d057836 */ /* 0x000fe20000000000 */
[----:B------:R-:W-:-:S02]  /*b540*/  FSEL R156, R156, -INF , P1 ;  /* 0xff8000009c9c7808 */ /* 0x000fc40000800000 */
[C---:B------:R-:W-:Y:S02]  /*b550*/  ISETP.GE.AND P1, PT, R4.reuse, R212, PT ;  /* 0x000000d40400720c */ /* 0x040fe40003f26270 */
[----:B------:R-:W-:Y:S02]  /*b560*/  FSEL R157, R157, -INF , P4 ;  /* 0xff8000009d9d7808 */ /* 0x000fe40002000000 */
[----:B------:R-:W-:Y:S01]  /*b570*/  ISETP.GE.AND P4, PT, R4, R210, PT ;  /* 0x000000d20400720c */ /* 0x000fe20003f86270 */
[----:B------:R-:W-:Y:S01]  /*b580*/  VIADD R4, R29, 0xffffff51 ;  /* 0xffffff511d047836 */ /* 0x000fe20000000000 */
[----:B------:R-:W-:Y:S02]  /*b590*/  FSEL R159, R159, -INF , P0 ;  /* 0xff8000009f9f7808 */ /* 0x000fe40000000000 */
[----:B------:R-:W-:Y:S02]  /*b5a0*/  FSEL R244, R157, -INF , !P1 ;  /* 0xff8000009df47808 */ /* 0x000fe40004800000 */
[----:B------:R-:W-:-:S02]  /*b5b0*/  ISETP.GE.AND P1, PT, R5, R211, PT ;  /* 0x000000d30500720c */ /* 0x000fc40003f26270 */
[-C--:B------:R-:W-:Y:S02]  /*b5c0*/  ISETP.GE.AND P0, PT, R5, R213.reuse, PT ;  /* 0x000000d50500720c */ /* 0x080fe40003f06270 */
[----:B------:R-:W-:Y:S02]  /*b5d0*/  FSEL R236, R159, -INF , !P4 ;  /* 0xff8000009fec7808 */ /* 0x000fe40006000000 */
[----:B------:R-:W-:Y:S02]  /*b5e0*/  ISETP.GE.AND P4, PT, R4, R213, PT ;  /* 0x000000d50400720c */ /* 0x000fe40003f86270 */
[----:B------:R-:W-:Y:S02]  /*b5f0*/  FSEL R248, R156, -INF , !P5 ;  /* 0xff8000009cf87808 */ /* 0x000fe40006800000 */
[----:B------:R-:W-:Y:S02]  /*b600*/  FSEL R238, R158, -INF , !P3 ;  /* 0xff8000009eee7808 */ /* 0x000fe40005800000 */
[----:B------:R-:W-:-:S02]  /*b610*/  FSEL R154, R154, -INF , P1 ;  /* 0xff8000009a9a7808 */ /* 0x000fc40000800000 */
[C---:B------:R-:W-:Y:S02]  /*b620*/  ISETP.GE.AND P5, PT, R5.reuse, R212, PT ;  /* 0x000000d40500720c */ /* 0x040fe40003fa6270 */
[----:B------:R-:W-:Y:S01]  /*b630*/  ISETP.GE.AND P3, PT, R5, R210, PT ;  /* 0x000000d20500720c */ /* 0x000fe20003f66270 */
[----:B------:R-:W-:Y:S01]  /*b640*/  VIADD R5, R29, 0xffffff58 ;  /* 0xffffff581d057836 */ /* 0x000fe20000000000 */
[----:B------:R-:W-:Y:S02]  /*b650*/  FSEL R152, R152, -INF , P0 ;  /* 0xff80000098987808 */ /* 0x000fe40000000000 */
[C---:B------:R-:W-:Y:S02]  /*b660*/  ISETP.GE.AND P1, PT, R4.reuse, R211, PT ;  /* 0x000000d30400720c */ /* 0x040fe40003f26270 */
[----:B------:R-:W-:Y:S02]  /*b670*/  ISETP.GE.AND P0, PT, R4, R212, PT ;  /* 0x000000d40400720c */ /* 0x000fe40003f06270 */
[----:B------:R-:W-:-:S02]  /*b680*/  FSEL R153, R153, -INF , P4 ;  /* 0xff80000099997808 */ /* 0x000fc40002000000 */
[----:B------:R-:W-:Y:S01]  /*b690*/  ISETP.GE.AND P4, PT, R4, R210, PT ;  /* 0x000000d20400720c */ /* 0x000fe20003f86270 */
[----:B------:R-:W-:Y:S01]  /*b6a0*/  VIADD R4, R29, 0xffffff59 ;  /* 0xffffff591d047836 */ /* 0x000fe20000000000 */
[----:B------:R-:W-:Y:S02]  /*b6b0*/  FSEL R155, R155, -INF , P1 ;  /* 0xff8000009b9b7808 */ /* 0x000fe40000800000 */
[----:B------:R-:W-:Y:S02]  /*b6c0*/  FSEL R224, R153, -INF , !P0 ;  /* 0xff80000099e07808 */ /* 0x000fe40004000000 */
[----:B------:R-:W-:Y:S02]  /*b6d0*/  ISETP.GE.AND P0, PT, R5, R211, PT ;  /* 0x000000d30500720c */ /* 0x000fe40003f06270 */
[----:B------:R-:W-:Y:S02]  /*b6e0*/  FSEL R190, R155, -INF , !P4 ;  /* 0xff8000009bbe7808 */ /* 0x000fe40006000000 */
[----:B------:R-:W-:-:S02]  /*b6f0*/  ISETP.GE.AND P1, PT, R5, R213, PT ;  /* 0x000000d50500720c */ /* 0x000fc40003f26270 */
[----:B------:R-:W-:Y:S02]  /*b700*/  ISETP.GE.AND P4, PT, R4, R213, PT ;  /* 0x000000d50400720c */ /* 0x000fe40003f86270 */
[----:B------:R-:W-:Y:S02]  /*b710*/  FSEL R150, R150, -INF , P0 ;  /* 0xff80000096967808 */ /* 0x000fe40000000000 */
[----:B------:R-:W-:Y:S02]  /*b720*/  ISETP.GE.AND P0, PT, R4, R211, PT ;  /* 0x000000d30400720c */ /* 0x000fe40003f06270 */
[----:B------:R-:W-:Y:S02]  /*b730*/  FSEL R234, R152, -INF , !P5 ;  /* 0xff80000098ea7808 */ /* 0x000fe40006800000 */
[----:B------:R-:W-:Y:S02]  /*b740*/  FSEL R192, R154, -INF , !P3 ;  /* 0xff8000009ac07808 */ /* 0x000fe40005800000 */
[----:B------:R-:W-:-:S02]  /*b750*/  ISETP.GE.AND P5, PT, R5, R212, PT ;  /* 0x000000d40500720c */ /* 0x000fc40003fa6270 */
[----:B------:R-:W-:Y:S01]  /*b760*/  ISETP.GE.AND P3, PT, R5, R210, PT ;  /* 0x000000d20500720c */ /* 0x000fe20003f66270 */
[----:B------:R-:W-:Y:S01]  /*b770*/  VIADD R5, R29, 0xffffff60 ;  /* 0xffffff601d057836 */ /* 0x000fe20000000000 */
[----:B------:R-:W-:Y:S02]  /*b780*/  FSEL R148, R148, -INF , P1 ;  /* 0xff80000094947808 */ /* 0x000fe40000800000 */
[----:B------:R-:W-:Y:S02]  /*b790*/  FSEL R149, R149, -INF , P4 ;  /* 0xff80000095957808 */ /* 0x000fe40002000000 */
[C---:B------:R-:W-:Y:S02]  /*b7a0*/  ISETP.GE.AND P1, PT, R4.reuse, R212, PT ;  /* 0x000000d40400720c */ /* 0x040fe40003f26270 */
[----:B------:R-:W-:Y:S01]  /*b7b0*/  ISETP.GE.AND P4, PT, R4, R210, PT ;  /* 0x000000d20400720c */ /* 0x000fe20003f86270 */
[----:B------:R-:W-:Y:S01]  /*b7c0*/  VIADD R4, R29, 0xffffff61 ;  /* 0xffffff611d047836 */ /* 0x000fe20000000000 */
[----:B------:R-:W-:-:S02]  /*b7d0*/  FSEL R151, R151, -INF , P0 ;  /* 0xff80000097977808 */ /* 0x000fc40000000000 */
[----:B------:R-:W-:Y:S02]  /*b7e0*/  FSEL R188, R150, -INF , !P3 ;  /* 0xff80000096bc7808 */ /* 0x000fe40005800000 */
[C---:B------:R-:W-:Y:S02]  /*b7f0*/  ISETP.GE.AND P0, PT, R5.reuse, R213, PT ;  /* 0x000000d50500720c */ /* 0x040fe40003f06270 */
[----:B------:R-:W-:Y:S02]  /*b800*/  ISETP.GE.AND P3, PT, R5, R211, PT ;  /* 0x000000d30500720c */ /* 0x000fe40003f66270 */
[----:B------:R-:W-:Y:S02]  /*b810*/  FSEL R184, R151, -INF , !P4 ;  /* 0xff80000097b87808 */ /* 0x000fe40006000000 */
[----:B------:R-:W-:Y:S02]  /*b820*/  ISETP.GE.AND P4, PT, R4, R213, PT ;  /* 0x000000d50400720c */ /* 0x000fe40003f86270 */
[----:B------:R-:W-:-:S02]  /*b830*/  FSEL R226, R148, -INF , !P5 ;  /* 0xff80000094e27808 */ /* 0x000fc40006800000 */
[----:B------:R-:W-:Y:S02]  /*b840*/  FSEL R194, R149, -INF , !P1 ;  /* 0xff80000095c27808 */ /* 0x000fe40004800000 */
[C---:B------:R-:W-:Y:S02]  /*b850*/  ISETP.GE.AND P5, PT, R5.reuse, R212, PT ;  /* 0x000000d40500720c */ /* 0x040fe40003fa6270 */
[----:B------:R-:W-:Y:S01]  /*b860*/  ISETP.GE.AND P1, PT, R5, R210, PT ;  /* 0x000000d20500720c */ /* 0x000fe20003f26270 */
[----:B------:R-:W-:Y:S01]  /*b870*/  VIADD R5, R29, 0xffffff68 ;  /* 0xffffff681d057836 */ /* 0x000fe20000000000 */
[----:B------:R-:W-:Y:S02]  /*b880*/  FSEL R144, R144, -INF , P0 ;  /* 0xff80000090907808 */ /* 0x000fe40000000000 */
[----:B------:R-:W-:Y:S02]  /*b890*/  FSEL R146, R146, -INF , P3 ;  /* 0xff80000092927808 */ /* 0x000fe40001800000 */
[----:B------:R-:W-:-:S02]  /*b8a0*/  ISETP.GE.AND P0, PT, R4, R212, PT ;  /* 0x000000d40400720c */ /* 0x000fc40003f06270 */
[----:B------:R-:W-:Y:S02]  /*b8b0*/  ISETP.GE.AND P3, PT, R4, R211, PT ;  /* 0x000000d30400720c */ /* 0x000fe40003f66270 */
[----:B------:R-:W-:Y:S02]  /*b8c0*/  FSEL R145, R145, -INF , P4 ;  /* 0xff80000091917808 */ /* 0x000fe40002000000 */
        /* <DEDUP_REMOVED lines=8> */
[----:B------:R-:W-:-:S04]  /*b950*/  FMNMX3.FTZ R5, R134, R25, R28, !PT ;  /* 0x0000001986057276 */ /* 0x000fc8000781001c */
[----:B------:R-:W-:-:S04]  /*b960*/  FMNMX3.FTZ R5, R5, R36, R30, !PT ;  /* 0x0000002405057276 */ /* 0x000fc8000781001e */
[----:B------:R-:W-:-:S04]  /*b970*/  FMNMX3.FTZ R5, R5, R50, R48, !PT ;  /* 0x0000003205057276 */ /* 0x000fc80007810030 */
[----:B------:R-:W-:Y:S02]  /*b980*/  FMNMX3.FTZ R6, R5, R58, R56, !PT ;  /* 0x0000003a05067276 */ /* 0x000fe40007810038 */
[----:B------:R-:W-:Y:S02]  /*b990*/  FMNMX3.FTZ R7, R133, R26, R24, !PT ;  /* 0x0000001a85077276 */ /* 0x000fe40007810018 */
[----:B------:R-:W-:-:S04]  /*b9a0*/  FMNMX3.FTZ R6, R6, R187, R183, !PT ;  /* 0x000000bb06067276 */ /* 0x000fc800078100b7 */
[----:B------:R-:W-:Y:S02]  /*b9b0*/  FMNMX3.FTZ R9, R6, R185, R181, !PT ;  /* 0x000000b906097276 */ /* 0x000fe400078100b5 */
[----:B------:R-:W-:-:S04]  /*b9c0*/  FMNMX3.FTZ R6, R7, R22, R20, !PT ;  /* 0x0000001607067276 */ /* 0x000fc80007810014 */
[----:B------:R-:W-:Y:S02]  /*b9d0*/  FMNMX3.FTZ R6, R6, R195, R193, !PT ;  /* 0x000000c306067276 */ /* 0x000fe400078100c1 */
[----:B------:R-:W-:Y:S01]  /*b9e0*/  ISETP.GE.AND P4, PT, R4, R210, PT ;  /* 0x000000d20400720c */ /* 0x000fe20003f86270 */
[----:B------:R-:W-:Y:S01]  /*b9f0*/  VIADD R4, R29, 0xffffff69 ;  /* 0xffffff691d047836 */ /* 0x000fe20000000000 */
[----:B------:R-:W-:Y:S02]  /*ba00*/  FMNMX3.FTZ R6, R6, R191, R189, !PT ;  /* 0x000000bf06067276 */ /* 0x000fe400078100bd */
[----:B------:R-:W-:Y:S02]  /*ba10*/  FSEL R168, R147, -INF , !P4 ;  /* 0xff80000093a87808 */ /* 0x000fe40006000000 */
[----:B------:R-:W-:Y:S02]  /*ba20*/  FMNMX3.FTZ R6, R6, R179, R177, !PT ;  /* 0x000000b306067276 */ /* 0x000fe400078100b1 */
[----:B------:R-:W-:-:S02]  /*ba30*/  ISETP.GE.AND P4, PT, R4, R213, PT ;  /* 0x000000d50400720c */ /* 0x000fc40003f86270 */
[----:B------:R-:W-:Y:S02]  /*ba40*/  FSEL R142, R142, -INF , P0 ;  /* 0xff8000008e8e7808 */ /* 0x000fe40000000000 */
[----:B------:R-:W-:Y:S02]  /*ba50*/  ISETP.GE.AND P0, PT, R4, R211, PT ;  /* 0x000000d30400720c */ /* 0x000fe40003f06270 */
[----:B------:R-:W-:Y:S02]  /*ba60*/  FMNMX3.FTZ R7, R6, R175, R173, !PT ;  /* 0x000000af06077276 */ /* 0x000fe400078100ad */
[----:B------:R-:W-:Y:S02]  /*ba70*/  FSEL R140, R140, -INF , P3 ;  /* 0xff8000008c8c7808 */ /* 0x000fe40001800000 */
[----:B------:R-:W-:Y:S02]  /*ba80*/  FSEL R141, R141, -INF , P4 ;  /* 0xff8000008d8d7808 */ /* 0x000fe40002000000 */
[----:B------:R-:W-:-:S02]  /*ba90*/  ISETP.GE.AND P3, PT, R4, R212, PT ;  /* 0x000000d40400720c */ /* 0x000fc40003f66270 */
[----:B------:R-:W-:Y:S01]  /*baa0*/  ISETP.GE.AND P4, PT, R4, R210, PT ;  /* 0x000000d20400720c */ /* 0x000fe20003f86270 */
[----:B------:R-:W-:Y:S01]  /*bab0*/  VIADD R4, R29, 0xffffff70 ;  /* 0xffffff701d047836 */ /* 0x000fe20000000000 */
[----:B------:R-:W-:Y:S01]  /*bac0*/  FMNMX3.FTZ R9, R9, R171, R180, !PT ;  /* 0x000000ab09097276 */ /* 0x000fe200078100b4 */
[----:B------:R-:W-:Y:S01]  /*bad0*/  VIADD R5, R29, 0xffffff71 ;  /* 0xffffff711d057836 */ /* 0x000fe20000000000 */
[----:B------:R-:W-:Y:S02]  /*bae0*/  FSEL R143, R143, -INF , P0 ;  /* 0xff8000008f8f7808 */ /* 0x000fe40000000000 */
[----:B------:R-:W-:Y:S02]  /*baf0*/  FMNMX3.FTZ R7, R7, R169, R186, !PT ;  /* 0x000000a907077276 */ /* 0x000fe400078100ba */
[----:B------:R-:W-:Y:S02]  /*bb00*/  FMNMX3.FTZ R9, R9, R182, R167, !PT ;  /* 0x000000b609097276 */ /* 0x000fe400078100a7 */
[----:B------:R-:W-:-:S02]  /*bb10*/  ISETP.GE.AND P0, PT, R4, R213, PT ;  /* 0x000000d50400720c */ /* 0x000fc40003f06270 */
[----:B------:R-:W-:Y:S02]  /*bb20*/  FSEL R164, R143, -INF , !P4 ;  /* 0xff8000008fa47808 */ /* 0x000fe40006000000 */
[----:B------:R-:W-:Y:S02]  /*bb30*/  FMNMX3.FTZ R7, R7, R165, R252, !PT ;  /* 0x000000a507077276 */ /* 0x000fe400078100fc */
[----:B------:R-:W-:Y:S02]  /*bb40*/  ISETP.GE.AND P4, PT, R5, R213, PT ;  /* 0x000000d50500720c */ /* 0x000fe40003f86270 */
[----:B------:R-:W-:Y:S02]  /*bb50*/  FSEL R176, R140, -INF , !P5 ;  /* 0xff8000008cb07808 */ /* 0x000fe40006800000 */
[----:B------:R-:W-:Y:S02]  /*bb60*/  FSEL R166, R142, -INF , !P1 ;  /* 0xff8000008ea67808 */ /* 0x000fe40004800000 */
[----:B------:R-:W-:-:S02]  /*bb70*/  FSEL R172, R141, -INF , !P3 ;  /* 0xff8000008dac7808 */ /* 0x000fc40005800000 */
[C---:B------:R-:W-:Y:S02]  /*bb80*/  ISETP.GE.AND P1, PT, R4.reuse, R212, PT ;  /* 0x000000d40400720c */ /* 0x040fe40003f26270 */
[C---:B------:R-:W-:Y:S02]  /*bb90*/  ISETP.GE.AND P3, PT, R4.reuse, R211, PT ;  /* 0x000000d30400720c */ /* 0x040fe40003f66270 */
[----:B------:R-:W-:Y:S01]  /*bba0*/  ISETP.GE.AND P5, PT, R4, R210, PT ;  /* 0x000000d20400720c */ /* 0x000fe20003fa6270 */
[----:B------:R-:W-:Y:S01]  /*bbb0*/  VIADD R4, R29, 0xffffff78 ;  /* 0xffffff781d047836 */ /* 0x000fe20000000000 */
[----:B------:R-:W-:Y:S01]  /*bbc0*/  FMNMX3.FTZ R9, R9, R250, R246, !PT ;  /* 0x000000fa09097276 */ /* 0x000fe200078100f6 */
[----:B------:R-:W-:Y:S01]  /*bbd0*/  VIADD R29, R29, 0xffffff79 ;  /* 0xffffff791d1d7836 */ /* 0x000fe20000000000 */
[----:B------:R-:W-:Y:S02]  /*bbe0*/  FSEL R32, R32, -INF , P0 ;  /* 0xff80000020207808 */ /* 0x000fe40000000000 */
[----:B------:R-:W-:-:S02]  /*bbf0*/  FMNMX3.FTZ R7, R7, R242, R240, !PT ;  /* 0x000000f207077276 */ /* 0x000fc400078100f0 */
[----:B------:R-:W-:Y:S02]  /*bc00*/  ISETP.GE.AND P0, PT, R5, R212, PT ;  /* 0x000000d40500720c */ /* 0x000fe40003f06270 */
[----:B------:R-:W-:Y:S02]  /*bc10*/  FSEL R33, R33, -INF , P4 ;  /* 0xff80000021217808 */ /* 0x000fe40002000000 */
[----:B------:R-:W-:Y:S02]  /*bc20*/  FMNMX3.FTZ R9, R9, R248, R244, !PT ;  /* 0x000000f809097276 */ /* 0x000fe400078100f4 */
[----:B------:R-:W-:Y:S02]  /*bc30*/  FSEL R162, R32, -INF , !P1 ;  /* 0xff80000020a27808 */ /* 0x000fe40004800000 */
[----:B------:R-:W-:Y:S02]  /*bc40*/  FMNMX3.FTZ R7, R7, R238, R236, !PT ;  /* 0x000000ee07077276 */ /* 0x000fe400078100ec */
[----:B------:R-:W-:-:S02]  /*bc50*/  ISETP.GE.AND P1, PT, R4, R213, PT ;  /* 0x000000d50400720c */ /* 0x000fc40003f26270 */
[----:B------:R-:W-:Y:S02]  /*bc60*/  FSEL R160, R33, -INF , !P0 ;  /* 0xff80000021a07808 */ /* 0x000fe40004000000 */
[----:B------:R-:W-:Y:S02]  /*bc70*/  ISETP.GE.AND P0, PT, R29, R213, PT ;  /* 0x000000d51d00720c */ /* 0x000fe40003f06270 */
[----:B------:R-:W-:Y:S02]  /*bc80*/  FMNMX3.FTZ R9, R9, R234, R224, !PT ;  /* 0x000000ea09097276 */ /* 0x000fe400078100e0 */
[----:B------:R-:W-:Y:S02]  /*bc90*/  FMNMX3.FTZ R7, R7, R192, R190, !PT ;  /* 0x000000c007077276 */ /* 0x000fe400078100be */
[----:B------:R-:W-:Y:S02]  /*bca0*/  FSEL R64, R64, -INF , P1 ;  /* 0xff80000040407808 */ /* 0x000fe40000800000 */
[----:B------:R-:W-:-:S02]  /*bcb0*/  ISETP.GE.AND P1, PT, R29, R212, PT ;  /* 0x000000d41d00720c */ /* 0x000fc40003f26270 */
[----:B------:R-:W-:Y:S02]  /*bcc0*/  FSEL R65, R65, -INF , P0 ;  /* 0xff80000041417808 */ /* 0x000fe40000000000 */
[----:B------:R-:W-:Y:S02]  /*bcd0*/  ISETP.GE.AND P4, PT, R4, R212, PT ;  /* 0x000000d40400720c */ /* 0x000fe40003f86270 */
[----:B------:R-:W-:Y:S02]  /*bce0*/  FMNMX3.FTZ R9, R9, R226, R194, !PT ;  /* 0x000000e209097276 */ /* 0x000fe400078100c2 */
[----:B------:R-:W-:Y:S02]  /*bcf0*/  ISETP.GE.AND P0, PT, R5, R211, PT ;  /* 0x000000d30500720c */ /* 0x000fe40003f06270 */
[----:B------:R-:W-:Y:S02]  /*bd00*/  FMNMX3.FTZ R7, R7, R188, R184, !PT ;  /* 0x000000bc07077276 */ /* 0x000fe400078100b8 */
[----:B------:R-:W-:-:S02]  /*bd10*/  FSEL R156, R65, -INF , !P1 ;  /* 0xff800000419c7808 */ /* 0x000fc40004800000 */
[----:B------:R-:W-:Y:S02]  /*bd20*/  FMNMX3.FTZ R9, R9, R178, R174, !PT ;  /* 0x000000b209097276 */ /* 0x000fe400078100ae */
[----:B------:R-:W-:Y:S02]  /*bd30*/  FSEL R158, R64, -INF , !P4 ;  /* 0xff800000409e7808 */ /* 0x000fe40006000000 */
[----:B------:R-:W-:Y:S02]  /*bd40*/  ISETP.GE.AND P1, PT, R4, R211, PT ;  /* 0x000000d30400720c */ /* 0x000fe40003f26270 */
[----:B------:R-:W-:Y:S02]  /*bd50*/  FSEL R35, R35, -INF , P0 ;  /* 0xff80000023237808 */ /* 0x000fe40000000000 */
[----:B------:R-:W-:Y:S02]  /*bd60*/  ISETP.GE.AND P4, PT, R5, R210, PT ;  /* 0x000000d20500720c */ /* 0x000fe40003f86270 */
[----:B------:R-:W-:-:S02]  /*bd70*/  FSEL R34, R34, -INF , P3 ;  /* 0xff80000022227808 */ /* 0x000fc40001800000 */
[----:B------:R-:W-:Y:S02]  /*bd80*/  ISETP.GE.AND P0, PT, R29, R211, PT ;  /* 0x000000d31d00720c */ /* 0x000fe40003f06270 */
[----:B------:R-:W-:Y:S02]  /*bd90*/  FMNMX3.FTZ R7, R7, R170, R168, !PT ;  /* 0x000000aa07077276 */ /* 0x000fe400078100a8 */
[----:B------:R-:W-:Y:S02]  /*bda0*/  FMNMX3.FTZ R9, R9, R176, R172, !PT ;  /* 0x000000b009097276 */ /* 0x000fe400078100ac */
[----:B------:R-:W-:Y:S02]  /*bdb0*/  FSEL R66, R66, -INF , P1 ;  /* 0xff80000042427808 */ /* 0x000fe40000800000 */
[-C--:B------:R-:W-:Y:S02]  /*bdc0*/  ISETP.GE.AND P3, PT, R4, R210.reuse, PT ;  /* 0x000000d20400720c */ /* 0x080fe40003f66270 */
[----:B------:R-:W-:-:S02]  /*bdd0*/  ISETP.GE.AND P1, PT, R29, R210, PT ;  /* 0x000000d21d00720c */ /* 0x000fc40003f26270 */
[----:B------:R-:W-:Y:S02]  /*bde0*/  FSEL R67, R67, -INF , P0 ;  /* 0xff80000043437808 */ /* 0x000fe40000000000 */
[----:B------:R-:W-:Y:S02]  /*bdf0*/  FSEL R154, R34, -INF , !P5 ;  /* 0xff800000229a7808 */ /* 0x000fe40006800000 */
[----:B------:R-:W-:Y:S02]  /*be00*/  FSEL R152, R35, -INF , !P4 ;  /* 0xff80000023987808 */ /* 0x000fe40006000000 */
[----:B------:R-:W-:Y:S02]  /*be10*/  FMNMX3.FTZ R7, R7, R166, R164, !PT ;  /* 0x000000a607077276 */ /* 0x000fe400078100a4 */
[----:B------:R-:W-:Y:S02]  /*be20*/  FMNMX3.FTZ R9, R9, R162, R160, !PT ;  /* 0x000000a209097276 */ /* 0x000fe400078100a0 */
[----:B------:R-:W-:-:S02]  /*be30*/  FSEL R150, R66, -INF , !P3 ;  /* 0xff80000042967808 */ /* 0x000fc40005800000 */
[----:B------:R-:W-:Y:S02]  /*be40*/  FSEL R148, R67, -INF , !P1 ;  /* 0xff80000043947808 */ /* 0x000fe40004800000 */
[----:B------:R-:W-:Y:S02]  /*be50*/  FMNMX3.FTZ R7, R7, R154, R152, !PT ;  /* 0x0000009a07077276 */ /* 0x000fe40007810098 */
[----:B------:R-:W-:Y:S02]  /*be60*/  FMNMX3.FTZ R5, R9, R158, R156, !PT ;  /* 0x0000009e09057276 */ /* 0x000fe4000781009c */
[----:B------:R-:W-:-:S03]  /*be70*/  FMNMX3.FTZ R7, R7, R150, R148, !PT ;  /* 0x0000009607077276 */ /* 0x000fc60007810094 */
[----:B------:R-:W1:Y:S04]  /*be80*/  SHFL.BFLY PT, R4, R5, 0x2, 0x1f ;  /* 0x0c401f0005047f89 */ /* 0x000e6800000e0000 */
[----:B------:R-:W3:Y:S01]  /*be90*/  SHFL.BFLY PT, R6, R7, 0x2, 0x1f ;  /* 0x0c401f0007067f89 */ /* 0x000ee200000e0000 */
[----:B------:R-:W4:Y:S01]  /*bea0*/  S2UR UR6, SR_CgaCtaId ;  /* 0x00000000000679c3 */ /* 0x000f220000008800 */
[----:B-1----:R-:W-:Y:S02]  /*beb0*/  FMNMX.FTZ R8, R5, R4, !PT ;  /* 0x0000000405087209 */ /* 0x002fe40007810000 */
[----:B---3--:R-:W-:-:S05]  /*bec0*/  FMNMX.FTZ R4, R7, R6, !PT ;  /* 0x0000000607047209 */ /* 0x008fca0007810000 */
[----:B------:R-:W1:Y:S04]  /*bed0*/  SHFL.BFLY PT, R139, R4, 0x1, 0x1f ;  /* 0x0c201f00048b7f89 */ /* 0x000e6800000e0000 */
[----:B------:R-:W3:Y:S01]  /*bee0*/  SHFL.BFLY PT, R141, R8, 0x1, 0x1f ;  /* 0x0c201f00088d7f89 */ /* 0x000ee200000e0000 */
[----:B------:R-:W-:Y:S02]  /*bef0*/  UMOV UR7, 0x400 ;  /* 0x0000040000077882 */ /* 0x000fe40000000000 */
[----:B----4-:R-:W-:Y:S01]  /*bf00*/  ULEA UR6, UR6, UR7, 0x18 ;  /* 0x0000000706067291 */ /* 0x010fe2000f8ec0ff */
[----:B------:R-:W-:-:S05]  /*bf10*/  LOP3.LUT R149, R0, 0x200, R202, 0xf8, !PT ;  /* 0x0000020000957812 */ /* 0x000fca00078ef8ca */
[----:B------:R-:W-:Y:S01]  /*bf20*/  IMAD.U32 R200, RZ, RZ, UR6 ;  /* 0x00000006ffc87e24 */ /* 0x000fe2000f8e00ff */
[----:B-1----:R-:W-:-:S04]  /*bf30*/  FMNMX.FTZ R139, R4, R139, !PT ;  /* 0x0000008b048b7209 */ /* 0x002fc80007810000 */
[----:B------:R-:W-:Y:S01]  /*bf40*/  FSETP.NEU.FTZ.AND P0, PT, R139, -INF , PT ;  /* 0xff8000008b00780b */ /* 0x000fe20003f1d000 */
[----:B--2---:R-:W-:Y:S01]  /*bf50*/  FMUL.FTZ R143, R136, R139 ;  /* 0x0000008b888f7220 */ /* 0x004fe20000410000 */
[----:B------:R-:W-:-:S04]  /*bf60*/  IMAD R149, R149, 0x2, R200 ;  /* 0x0000000295957824 */ /* 0x000fc800078e02c8 */
[----:B------:R-:W-:Y:S02]  /*bf70*/  FSEL R143, R143, RZ, P0 ;  /* 0x000000ff8f8f7208 */ /* 0x000fe40000000000 */
[----:B---3--:R-:W-:Y:S01]  /*bf80*/  FMNMX.FTZ R141, R8, R141, !PT ;  /* 0x0000008d088d7209 */ /* 0x008fe20007810000 */
[----:B------:R-:W-:Y:S01]  /*bf90*/  VIADD R16, R149, 0xc000 ;  /* 0x0000c00095107836 */ /* 0x000fe20000000000 */
[----:B------:R-:W-:Y:S01]  /*bfa0*/  FSEL R4, R139, RZ, P0 ;  /* 0x000000ff8b047208 */ /* 0x000fe20000000000 */
[----:B------:R-:W-:Y:S01]  /*bfb0*/  FFMA.FTZ R138, R24, R136, -R143 ;  /* 0x00000088188a7223 */ /* 0x000fe2000001088f */
[----:B------:R-:W-:Y:S02]  /*bfc0*/  IMAD.MOV.U32 R24, RZ, RZ, 0x20 ;  /* 0x00000020ff187424 */ /* 0x000fe400078e00ff */
[----:B------:R-:W-:Y:S01]  /*bfd0*/  FMUL.FTZ R147, R136, R141 ;  /* 0x0000008d88937220 */ /* 0x000fe20000410000 */
[----:B------:R-:W-:Y:S01]  /*bfe0*/  FSETP.NEU.FTZ.AND P1, PT, R141, -INF , PT ;  /* 0xff8000008d00780b */ /* 0x000fe20003f3d000 */
[----:B------:R-:W-:Y:S01]  /*bff0*/  VIADD R157, R149, 0xc040 ;  /* 0x0000c040959d7836 */ /* 0x000fe20000000000 */
[----:B------:R-:W-:Y:S01]  /*c000*/  LDSM.16.MT88.4 R44, [R149+0x10000] ;  /* 0x01000000952c783b */ /* 0x000fe20000004200 */
[----:B------:R-:W-:Y:S01]  /*c010*/  SEL R24, R24, 0xffffffe0, !P6 ;  /* 0xffffffe018187807 */ /* 0x000fe20007000000 */
[----:B------:R-:W-:Y:S01]  /*c020*/  @P2 VIADD R157, R16, 0xffffffc0 ;  /* 0xffffffc0109d2836 */ /* 0x000fe20000000000 */
[----:B------:R-:W-:Y:S01]  /*c030*/  FSEL R147, R147, RZ, P1 ;  /* 0x000000ff93937208 */ /* 0x000fe20000800000 */
[----:B------:R-:W-:Y:S02]  /*c040*/  LDSM.16.MT88.4 R12, [R149+0xc000] ;  /* 0x00c00000950c783b */ /* 0x000fe40000004200 */
[----:B------:R-:W-:-:S02]  /*c050*/  IMAD.IADD R155, R24, 0x1, R157 ;  /* 0x00000001189b7824 */ /* 0x000fc400078e029d */
[-C--:B------:R-:W-:Y:S01]  /*c060*/  FFMA.FTZ R145, R36, R136.reuse, -R147 ;  /* 0x0000008824917223 */ /* 0x080fe20000010893 */
[----:B------:R-:W-:Y:S01]  /*c070*/  FSEL R153, R141, RZ, P1 ;  /* 0x000000ff8d997208 */ /* 0x000fe20000800000 */
[----:B------:R-:W-:Y:S01]  /*c080*/  FADD.FTZ R5, R133, -R4 ;  /* 0x8000000485057221 */ /* 0x000fe20000010000 */
[----:B------:R-:W1:Y:S01]  /*c090*/  LDSM.16.MT88.4 R36, [R155] ;  /* 0x000000009b24783b */ /* 0x000e620000004200 */
[----:B------:R-:W-:Y:S02]  /*c0a0*/  IMAD.IADD R133, R24, 0x1, R149 ;  /* 0x0000000118857824 */ /* 0x000fe400078e0295 */
[----:B------:R-:W-:Y:S01]  /*c0b0*/  FADD.FTZ R153, R134, -R153 ;  /* 0x8000009986997221 */ /* 0x000fe20000010000 */
[-CC-:B------:R-:W-:Y:S01]  /*c0c0*/  FFMA.FTZ R146, R25, R136.reuse, -R147.reuse ;  /* 0x0000008819927223 */ /* 0x180fe20000010893 */
[-CC-:B------:R-:W-:Y:S01]  /*c0d0*/  FFMA.FTZ R144, R28, R136.reuse, -R147.reuse ;  /* 0x000000881c907223 */ /* 0x180fe20000010893 */
[-C--:B------:R-:W-:Y:S01]  /*c0e0*/  FFMA.FTZ R142, R30, R136.reuse, -R147 ;  /* 0x000000881e8e7223 */ /* 0x080fe20000010893 */
[-CC-:B------:R-:W-:Y:S01]  /*c0f0*/  FFMA.FTZ R140, R26, R136.reuse, -R143.reuse ;  /* 0x000000881a8c7223 */ /* 0x180fe2000001088f */
[-CC-:B------:R-:W-:Y:S01]  /*c100*/  FFMA.FTZ R151, R20, R136.reuse, -R143.reuse ;  /* 0x0000008814977223 */ /* 0x180fe2000001088f */
[C---:B------:R-:W-:Y:S01]  /*c110*/  FMUL.FTZ R153, R136.reuse, R153 ;  /* 0x0000009988997220 */ /* 0x040fe20000410000 */
[----:B------:R-:W-:Y:S01]  /*c120*/  FMUL.FTZ R134, R136, R5 ;  /* 0x0000000588867220 */ /* 0x000fe20000410000 */
[----:B------:R-:W2:Y:S01]  /*c130*/  LDSM.16.MT88.4 R52, [R133+0x10000] ;  /* 0x010000008534783b */ /* 0x000ea20000004200 */
[----:B------:R-:W-:Y:S01]  /*c140*/  FFMA.FTZ R22, R22, R136, -R143 ;  /* 0x0000008816167223 */ /* 0x000fe2000001088f */
[----:B------:R-:W-:Y:S02]  /*c150*/  MUFU.EX2 R146, R146 ;  /* 0x0000009200927308 */ /* 0x000fe40000000800 */
[----:B------:R-:W-:Y:S04]  /*c160*/  LDSM.16.MT88.4 R28, [R157] ;  /* 0x000000009d1c783b */ /* 0x000fe80000004200 */
[----:B------:R-:W-:Y:S02]  /*c170*/  LDSM.16.MT88.4 R60, [R157+0x4000] ;  /* 0x004000009d3c783b */ /* 0x000fe40000004200 */
[----:B------:R-:W3:Y:S08]  /*c180*/  MUFU.EX2 R144, R144 ;  /* 0x0000009000907308 */ /* 0x000ef00000000800 */
[----:B------:R-:W-:Y:S08]  /*c190*/  MUFU.EX2 R145, R145 ;  /* 0x0000009100917308 */ /* 0x000ff00000000800 */
[----:B------:R-:W4:Y:S08]  /*c1a0*/  MUFU.EX2 R142, R142 ;  /* 0x0000008e008e7308 */ /* 0x000f300000000800 */
[----:B------:R-:W-:Y:S08]  /*c1b0*/  MUFU.EX2 R140, R140 ;  /* 0x0000008c008c7308 */ /* 0x000ff00000000800 */
[----:B------:R-:W5:Y:S08]  /*c1c0*/  MUFU.EX2 R138, R138 ;  /* 0x0000008a008a7308 */ /* 0x000f700000000800 */
[----:B------:R3:W-:Y:S08]  /*c1d0*/  MUFU.EX2 R0, R22 ;  /* 0x0000001600007308 */ /* 0x0007f00000000800 */
[----:B------:R-:W1:Y:S08]  /*c1e0*/  MUFU.EX2 R151, R151 ;  /* 0x0000009700977308 */ /* 0x000e700000000800 */
[----:B------:R-:W2:Y:S01]  /*c1f0*/  MUFU.EX2 R153, R153 ;  /* 0x0000009900997308 */ /* 0x000ea20000000800 */
[----:B---3--:R-:W3:Y:S07]  /*c200*/  LDSM.16.MT88.4 R20, [R133+0xc000] ;  /* 0x00c000008514783b */ /* 0x008eee0000004200 */
[----:B------:R-:W2:Y:S01]  /*c210*/  MUFU.EX2 R134, R134 ;  /* 0x0000008600867308 */ /* 0x000ea20000000800 */
[----:B------:R-:W-:-:S02]  /*c220*/  F2FP.BF16.F32.PACK_AB R4, R144, R146 ;  /* 0x000000929004723e */ /* 0x000fc400000010ff */
[----:B----4-:R-:W-:Y:S02]  /*c230*/  F2FP.BF16.F32.PACK_AB R6, R142, R145 ;  /* 0x000000918e06723e */ /* 0x010fe400000010ff */
[----:B-----5:R-:W-:Y:S02]  /*c240*/  F2FP.BF16.F32.PACK_AB R5, R138, R140 ;  /* 0x0000008c8a05723e */ /* 0x020fe400000010ff */
[----:B-1----:R-:W-:Y:S01]  /*c250*/  F2FP.BF16.F32.PACK_AB R7, R151, R0 ;  /* 0x000000009707723e */ /* 0x002fe200000010ff */
[-C--:B--2---:R-:W-:Y:S01]  /*c260*/  FMUL.FTZ R32, R104, R153.reuse ;  /* 0x0000009968207220 */ /* 0x084fe20000410000 */
[-C--:B------:R-:W-:Y:S01]  /*c270*/  FMUL.FTZ R33, R105, R153.reuse ;  /* 0x0000009969217220 */ /* 0x080fe20000410000 */
        /* <DEDUP_REMOVED lines=14> */
[----:B------:R-:W-:Y:S01]  /*c360*/  HMMA.16816.F32.BF16 R32, R4, R36, R32 ;  /* 0x000000240420723c */ /* 0x000fe20000041820 */
[-C--:B------:R-:W-:Y:S01]  /*c370*/  FMUL.FTZ R49, R89, R153.reuse ;  /* 0x0000009959317220 */ /* 0x080fe20000410000 */
[-C--:B------:R-:W-:Y:S01]  /*c380*/  FMUL.FTZ R51, R91, R134.reuse ;  /* 0x000000865b337220 */ /* 0x080fe20000410000 */
[-C--:B------:R-:W-:Y:S01]  /*c390*/  FMUL.FTZ R84, R84, R153.reuse ;  /* 0x0000009954547220 */ /* 0x080fe20000410000 */
[----:B------:R-:W-:Y:S01]  /*c3a0*/  FMUL.FTZ R85, R85, R153 ;  /* 0x0000009955557220 */ /* 0x000fe20000410000 */
[----:B------:R-:W-:-:S03]  /*c3b0*/  FMUL.FTZ R86, R86, R134 ;  /* 0x0000008656567220 */ /* 0x000fc60000410000 */
[----:B------:R-:W-:Y:S01]  /*c3c0*/  HMMA.16816.F32.BF16 R36, R4, R38, R100 ;  /* 0x000000260424723c */ /* 0x000fe20000041864 */
[-CC-:B------:R-:W-:Y:S01]  /*c3d0*/  FFMA.FTZ R101, R50, R136.reuse, -R147.reuse ;  /* 0x0000008832657223 */ /* 0x180fe20000010893 */
[----:B------:R-:W-:Y:S01]  /*c3e0*/  FFMA.FTZ R100, R48, R136, -R147 ;  /* 0x0000008830647223 */ /* 0x000fe20000010893 */
[----:B------:R-:W-:Y:S01]  /*c3f0*/  FMUL.FTZ R48, R88, R153 ;  /* 0x0000009958307220 */ /* 0x000fe20000410000 */
[-C--:B------:R-:W-:Y:S01]  /*c400*/  FMUL.FTZ R50, R90, R134.reuse ;  /* 0x000000865a327220 */ /* 0x080fe20000410000 */
[----:B------:R-:W-:-:S03]  /*c410*/  FMUL.FTZ R87, R87, R134 ;  /* 0x0000008657577220 */ /* 0x000fc60000410000 */
[C---:B------:R-:W-:Y:S01]  /*c420*/  HMMA.16816.F32.BF16 R40, R4.reuse, R44, R40 ;  /* 0x0000002c0428723c */ /* 0x040fe20000041828 */
[-CC-:B------:R-:W-:Y:S01]  /*c430*/  FFMA.FTZ R103, R58, R136.reuse, -R147.reuse ;  /* 0x000000883a677223 */ /* 0x180fe20000010893 */
[-C--:B------:R-:W-:Y:S01]  /*c440*/  FFMA.FTZ R102, R56, R136.reuse, -R147 ;  /* 0x0000008838667223 */ /* 0x080fe20000010893 */
[-CC-:B------:R-:W-:Y:S01]  /*c450*/  FFMA.FTZ R107, R195, R136.reuse, -R143.reuse ;  /* 0x00000088c36b7223 */ /* 0x180fe2000001088f */
[-CC-:B------:R-:W-:Y:S01]  /*c460*/  FFMA.FTZ R106, R193, R136.reuse, -R143.reuse ;  /* 0x00000088c16a7223 */ /* 0x180fe2000001088f */
[-CC-:B------:R-:W-:Y:S01]  /*c470*/  FFMA.FTZ R105, R191, R136.reuse, -R143.reuse ;  /* 0x00000088bf697223 */ /* 0x180fe2000001088f */
[--C-:B------:R-:W-:Y:S01]  /*c480*/  FFMA.FTZ R104, R189, R136, -R143.reuse ;  /* 0x00000088bd687223 */ /* 0x100fe2000001088f */
[-C--:B------:R-:W-:Y:S01]  /*c490*/  FMUL.FTZ R16, R120, R153.reuse ;  /* 0x0000009978107220 */ /* 0x080fe20000410000 */
[C---:B------:R-:W-:Y:S01]  /*c4a0*/  HMMA.16816.F32.BF16 R44, R4.reuse, R46, R92 ;  /* 0x0000002e042c723c */ /* 0x040fe2000004185c */
[----:B------:R-:W1:Y:S01]  /*c4b0*/  LDSM.16.MT88.4 R92, [R155+0x4000] ;  /* 0x004000009b5c783b */ /* 0x000e620000004200 */
[-C--:B------:R-:W-:Y:S01]  /*c4c0*/  FMUL.FTZ R17, R121, R153.reuse ;  /* 0x0000009979117220 */ /* 0x080fe20000410000 */
[-C--:B------:R-:W-:Y:S01]  /*c4d0*/  FMUL.FTZ R18, R122, R134.reuse ;  /* 0x000000867a127220 */ /* 0x080fe20000410000 */
[-C--:B------:R-:W-:Y:S01]  /*c4e0*/  FMUL.FTZ R19, R123, R134.reuse ;  /* 0x000000867b137220 */ /* 0x080fe20000410000 */
[-C--:B------:R-:W-:Y:S01]  /*c4f0*/  FMUL.FTZ R116, R116, R153.reuse ;  /* 0x0000009974747220 */ /* 0x080fe20000410000 */
[-C--:B------:R-:W-:Y:S01]  /*c500*/  FMUL.FTZ R117, R117, R153.reuse ;  /* 0x0000009975757220 */ /* 0x080fe20000410000 */
[-C--:B------:R-:W-:Y:S01]  /*c510*/  FMUL.FTZ R118, R118, R134.reuse ;  /* 0x0000008676767220 */ /* 0x080fe20000410000 */
[C---:B------:R-:W-:Y:S01]  /*c520*/  HMMA.16816.F32.BF16 R48, R4.reuse, R52, R48 ;  /* 0x000000340430723c */ /* 0x040fe20000041830 */
[-C--:B------:R-:W-:Y:S01]  /*c530*/  FMUL.FTZ R119, R119, R134.reuse ;  /* 0x0000008677777220 */ /* 0x080fe20000410000 */
[----:B------:R-:W-:Y:S01]  /*c540*/  MUFU.EX2 R101, R101 ;  /* 0x0000006500657308 */ /* 0x000fe20000000800 */
[-C--:B------:R-:W-:Y:S01]  /*c550*/  FMUL.FTZ R8, R128, R153.reuse ;  /* 0x0000009980087220 */ /* 0x080fe20000410000 */
[-C--:B------:R-:W-:Y:S01]  /*c560*/  FMUL.FTZ R9, R129, R153.reuse ;  /* 0x0000009981097220 */ /* 0x080fe20000410000 */
[-C--:B------:R-:W-:Y:S01]  /*c570*/  FMUL.FTZ R10, R130, R134.reuse ;  /* 0x00000086820a7220 */ /* 0x080fe20000410000 */
[-C--:B------:R-:W-:Y:S01]  /*c580*/  FMUL.FTZ R11, R131, R134.reuse ;  /* 0x00000086830b7220 */ /* 0x080fe20000410000 */
[-C--:B------:R-:W-:Y:S01]  /*c590*/  FMUL.FTZ R24, R112, R153.reuse ;  /* 0x0000009970187220 */ /* 0x080fe20000410000 */
[C---:B------:R-:W-:Y:S01]  /*c5a0*/  HMMA.16816.F32.BF16 R52, R4.reuse, R54, R84 ;  /* 0x000000360434723c */ /* 0x040fe20000041854 */
[----:B------:R-:W2:Y:S01]  /*c5b0*/  LDSM.16.MT88.4 R84, [R133+0xc800] ;  /* 0x00c800008554783b */ /* 0x000ea20000004200 */
[----:B------:R-:W4:Y:S01]  /*c5c0*/  MUFU.EX2 R100, R100 ;  /* 0x0000006400647308 */ /* 0x000f220000000800 */
[-C--:B------:R-:W-:Y:S01]  /*c5d0*/  FMUL.FTZ R25, R113, R153.reuse ;  /* 0x0000009971197220 */ /* 0x080fe20000410000 */
[-C--:B------:R-:W-:Y:S01]  /*c5e0*/  FMUL.FTZ R26, R114, R134.reuse ;  /* 0x00000086721a7220 */ /* 0x080fe20000410000 */
[-C--:B------:R-:W-:Y:S01]  /*c5f0*/  FMUL.FTZ R27, R115, R134.reuse ;  /* 0x00000086731b7220 */ /* 0x080fe20000410000 */
[-C--:B------:R-:W-:Y:S01]  /*c600*/  FMUL.FTZ R57, R81, R153.reuse ;  /* 0x0000009951397220 */ /* 0x080fe20000410000 */
[-C--:B------:R-:W-:Y:S01]  /*c610*/  FMUL.FTZ R59, R83, R134.reuse ;  /* 0x00000086533b7220 */ /* 0x080fe20000410000 */
[-C--:B------:R-:W-:Y:S01]  /*c620*/  FMUL.FTZ R124, R124, R153.reuse ;  /* 0x000000997c7c7220 */ /* 0x080fe20000410000 */
[-C--:B------:R-:W-:Y:S01]  /*c630*/  FMUL.FTZ R125, R125, R153.reuse ;  /* 0x000000997d7d7220 */ /* 0x080fe20000410000 */
[----:B------:R-:W-:Y:S01]  /*c640*/  MUFU.EX2 R103, R103 ;  /* 0x0000006700677308 */ /* 0x000fe20000000800 */
[C---:B---3--:R-:W-:Y:S01]  /*c650*/  HMMA.16816.F32.BF16 R16, R4.reuse, R20, R16 ;  /* 0x000000140410723c */ /* 0x048fe20000041810 */
[-C--:B------:R-:W-:Y:S01]  /*c660*/  FMUL.FTZ R126, R126, R134.reuse ;  /* 0x000000867e7e7220 */ /* 0x080fe20000410000 */
[-C--:B------:R-:W-:Y:S01]  /*c670*/  FMUL.FTZ R127, R127, R134.reuse ;  /* 0x000000867f7f7220 */ /* 0x080fe20000410000 */
[-C--:B------:R-:W-:Y:S01]  /*c680*/  FMUL.FTZ R108, R108, R153.reuse ;  /* 0x000000996c6c7220 */ /* 0x080fe20000410000 */
[-C--:B------:R-:W-:Y:S01]  /*c690*/  FMUL.FTZ R109, R109, R153.reuse ;  /* 0x000000996d6d7220 */ /* 0x080fe20000410000 */
[-C--:B------:R-:W-:Y:S01]  /*c6a0*/  FMUL.FTZ R110, R110, R134.reuse ;  /* 0x000000866e6e7220 */ /* 0x080fe20000410000 */
[-C--:B------:R-:W-:Y:S01]  /*c6b0*/  FMUL.FTZ R111, R111, R134.reuse ;  /* 0x000000866f6f7220 */ /* 0x080fe20000410000 */
[----:B------:R-:W3:Y:S01]  /*c6c0*/  MUFU.EX2 R102, R102 ;  /* 0x0000006600667308 */ /* 0x000ee20000000800 */
[C---:B------:R-:W-:Y:S01]  /*c6d0*/  HMMA.16816.F32.BF16 R20, R4.reuse, R22, R116 ;  /* 0x000000160414723c */ /* 0x040fe20000041874 */
[-C--:B------:R-:W-:Y:S01]  /*c6e0*/  FMUL.FTZ R76, R76, R153.reuse ;  /* 0x000000994c4c7220 */ /* 0x080fe20000410000 */
[-C--:B------:R-:W-:Y:S01]  /*c6f0*/  FMUL.FTZ R77, R77, R153.reuse ;  /* 0x000000994d4d7220 */ /* 0x080fe20000410000 */
[-C--:B------:R-:W-:Y:S01]  /*c700*/  FMUL.FTZ R78, R78, R134.reuse ;  /* 0x000000864e4e7220 */ /* 0x080fe20000410000 */
[-C--:B------:R-:W-:Y:S01]  /*c710*/  FMUL.FTZ R79, R79, R134.reuse ;  /* 0x000000864f4f7220 */ /* 0x080fe20000410000 */
[-C--:B------:R-:W-:Y:S01]  /*c720*/  FMUL.FTZ R64, R72, R153.reuse ;  /* 0x0000009948407220 */ /* 0x080fe20000410000 */
[-C--:B------:R-:W-:Y:S01]  /*c730*/  FMUL.FTZ R65, R73, R153.reuse ;  /* 0x0000009949417220 */ /* 0x080fe20000410000 */
[----:B------:R-:W-:Y:S01]  /*c740*/  MUFU.EX2 R107, R107 ;  /* 0x0000006b006b7308 */ /* 0x000fe20000000800 */
[-C--:B------:R-:W-:Y:S01]  /*c750*/  FMUL.FTZ R56, R80, R153.reuse ;  /* 0x0000009950387220 */ /* 0x080fe20000410000 */
[-C--:B------:R-:W-:Y:S01]  /*c760*/  FMUL.FTZ R66, R74, R134.reuse ;  /* 0x000000864a427220 */ /* 0x080fe20000410000 */
[-C--:B------:R-:W-:Y:S01]  /*c770*/  FMUL.FTZ R67, R75, R134.reuse ;  /* 0x000000864b437220 */ /* 0x080fe20000410000 */
[-C--:B------:R-:W-:Y:S01]  /*c780*/  FMUL.FTZ R68, R68, R153.reuse ;  /* 0x0000009944447220 */ /* 0x080fe20000410000 */
[----:B------:R-:W-:Y:S01]  /*c790*/  FMUL.FTZ R69, R69, R153 ;  /* 0x0000009945457220 */ /* 0x000fe20000410000 */
[-C--:B------:R-:W-:Y:S01]  /*c7a0*/  FMUL.FTZ R70, R70, R134.reuse ;  /* 0x0000008646467220 */ /* 0x080fe20000410000 */
[-C--:B------:R-:W-:Y:S01]  /*c7b0*/  FMUL.FTZ R71, R71, R134.reuse ;  /* 0x0000008647477220 */ /* 0x080fe20000410000 */
[----:B------:R-:W5:Y:S01]  /*c7c0*/  MUFU.EX2 R106, R106 ;  /* 0x0000006a006a7308 */ /* 0x000f620000000800 */
[----:B------:R-:W-:Y:S01]  /*c7d0*/  FMUL.FTZ R58, R82, R134 ;  /* 0x00000086523a7220 */ /* 0x000fe20000410000 */
[----:B------:R-:W2:Y:S06]  /*c7e0*/  LDSM.16.MT88.4 R88, [R149+0xc800] ;  /* 0x00c800009558783b */ /* 0x000eac0000004200 */
[----:B------:R-:W-:Y:S08]  /*c7f0*/  MUFU.EX2 R105, R105 ;  /* 0x0000006900697308 */ /* 0x000ff00000000800 */
[----:B------:R-:W5:Y:S01]  /*c800*/  MUFU.EX2 R104, R104 ;  /* 0x0000006800687308 */ /* 0x000f620000000800 */
[C---:B------:R-:W-:Y:S01]  /*c810*/  HMMA.16816.F32.BF16 R8, R4.reuse, R12, R8 ;  /* 0x0000000c0408723c */ /* 0x040fe20000041808 */
[----:B------:R-:W2:Y:S04]  /*c820*/  LDSM.16.MT88.4 R80, [R157+0x800] ;  /* 0x000800009d50783b */ /* 0x000ea80000004200 */
[----:B------:R-:W-:Y:S03]  /*c830*/  LDSM.16.MT88.4 R72, [R155+0x4800] ;  /* 0x004800009b48783b */ /* 0x000fe60000004200 */
[C---:B------:R-:W-:Y:S01]  /*c840*/  HMMA.16816.F32.BF16 R24, R4.reuse, R28, R24 ;  /* 0x0000001c0418723c */ /* 0x040fe20000041818 */
[-CC-:B------:R-:W-:Y:S01]  /*c850*/  FFMA.FTZ R112, R179, R136.reuse, -R143.reuse ;  /* 0x00000088b3707223 */ /* 0x180fe2000001088f */
[-CC-:B------:R-:W-:Y:S01]  /*c860*/  FFMA.FTZ R113, R177, R136.reuse, -R143.reuse ;  /* 0x00000088b1717223 */ /* 0x180fe2000001088f */
[-CC-:B------:R-:W-:Y:S01]  /*c870*/  FFMA.FTZ R114, R175, R136.reuse, -R143.reuse ;  /* 0x00000088af727223 */ /* 0x180fe2000001088f */
[-C--:B------:R-:W-:Y:S01]  /*c880*/  FFMA.FTZ R115, R173, R136.reuse, -R143 ;  /* 0x00000088ad737223 */ /* 0x080fe2000001088f */
[-CC-:B------:R-:W-:Y:S01]  /*c890*/  FFMA.FTZ R159, R171, R136.reuse, -R147.reuse ;  /* 0x00000088ab9f7223 */ /* 0x180fe20000010893 */
[-CC-:B------:R-:W-:Y:S01]  /*c8a0*/  FFMA.FTZ R180, R180, R136.reuse, -R147.reuse ;  /* 0x00000088b4b47223 */ /* 0x180fe20000010893 */
[-CC-:B------:R-:W-:Y:S01]  /*c8b0*/  FFMA.FTZ R182, R182, R136.reuse, -R147.reuse ;  /* 0x00000088b6b67223 */ /* 0x180fe20000010893 */
[C---:B------:R-:W-:Y:S01]  /*c8c0*/  HMMA.16816.F32.BF16 R56, R4.reuse, R60, R56 ;  /* 0x0000003c0438723c */ /* 0x040fe20000041838 */
[-C--:B------:R-:W-:Y:S01]  /*c8d0*/  FFMA.FTZ R161, R167, R136.reuse, -R147 ;  /* 0x00000088a7a17223 */ /* 0x080fe20000010893 */
[-CC-:B------:R-:W-:Y:S01]  /*c8e0*/  FFMA.FTZ R163, R169, R136.reuse, -R143.reuse ;  /* 0x00000088a9a37223 */ /* 0x180fe2000001088f */
[-CC-:B------:R-:W-:Y:S01]  /*c8f0*/  FFMA.FTZ R186, R186, R136.reuse, -R143.reuse ;  /* 0x00000088baba7223 */ /* 0x180fe2000001088f */
[-CC-:B------:R-:W-:Y:S01]  /*c900*/  FFMA.FTZ R165, R165, R136.reuse, -R143.reuse ;  /* 0x00000088a5a57223 */ /* 0x180fe2000001088f */
[-C--:B------:R-:W-:Y:S01]  /*c910*/  FFMA.FTZ R202, R252, R136.reuse, -R143 ;  /* 0x00000088fcca7223 */ /* 0x080fe2000001088f */
[-CC-:B------:R-:W-:Y:S01]  /*c920*/  FFMA.FTZ R246, R246, R136.reuse, -R147.reuse ;  /* 0x00000088f6f67223 */ /* 0x180fe20000010893 */
[-C--:B------:R-:W-:Y:S01]  /*c930*/  FFMA.FTZ R248, R248, R136.reuse, -R147 ;  /* 0x00000088f8f87223 */ /* 0x080fe20000010893 */
[C---:B------:R-:W-:Y:S01]  /*c940*/  HMMA.16816.F32.BF16 R12, R4.reuse, R14, R124 ;  /* 0x0000000e040c723c */ /* 0x040fe2000004187c */
[-CC-:B------:R-:W-:Y:S01]  /*c950*/  FFMA.FTZ R240, R240, R136.reuse, -R143.reuse ;  /* 0x00000088f0f07223 */ /* 0x180fe2000001088f */
[-C--:B------:R-:W-:Y:S01]  /*c960*/  FFMA.FTZ R236, R236, R136.reuse, -R143 ;  /* 0x00000088ecec7223 */ /* 0x080fe2000001088f */
[-CC-:B------:R-:W-:Y:S01]  /*c970*/  FFMA.FTZ R224, R224, R136.reuse, -R147.reuse ;  /* 0x00000088e0e07223 */ /* 0x180fe20000010893 */
[-C--:B------:R-:W-:Y:S01]  /*c980*/  FFMA.FTZ R226, R226, R136.reuse, -R147 ;  /* 0x00000088e2e27223 */ /* 0x080fe20000010893 */
[-CC-:B------:R-:W-:Y:S01]  /*c990*/  FFMA.FTZ R190, R190, R136.reuse, -R143.reuse ;  /* 0x00000088bebe7223 */ /* 0x180fe2000001088f */
[-C--:B------:R-:W-:Y:S01]  /*c9a0*/  FFMA.FTZ R184, R184, R136.reuse, -R143 ;  /* 0x00000088b8b87223 */ /* 0x080fe2000001088f */
[-CC-:B------:R-:W-:Y:S01]  /*c9b0*/  FFMA.FTZ R178, R178, R136.reuse, -R147.reuse ;  /* 0x00000088b2b27223 */ /* 0x180fe20000010893 */
[C---:B------:R-:W-:Y:S01]  /*c9c0*/  HMMA.16816.F32.BF16 R28, R4.reuse, R30, R108 ;  /* 0x0000001e041c723c */ /* 0x040fe2000004186c */
[-C--:B------:R-:W-:Y:S01]  /*c9d0*/  FFMA.FTZ R172, R172, R136.reuse, -R147 ;  /* 0x00000088acac7223 */ /* 0x080fe20000010893 */
[-CC-:B------:R-:W-:Y:S01]  /*c9e0*/  FFMA.FTZ R170, R170, R136.reuse, -R143.reuse ;  /* 0x00000088aaaa7223 */ /* 0x180fe2000001088f */
[-CC-:B------:R-:W-:Y:S01]  /*c9f0*/  FFMA.FTZ R166, R166, R136.reuse, -R143.reuse ;  /* 0x00000088a6a67223 */ /* 0x180fe2000001088f */
[----:B------:R-:W-:Y:S01]  /*ca00*/  FFMA.FTZ R189, R164, R136, -R143 ;  /* 0x00000088a4bd7223 */ /* 0x000fe2000001088f */
[----:B------:R-:W-:Y:S01]  /*ca10*/  FFMA.FTZ R235, R235, R134, R140 ;  /* 0x00000086ebeb7223 */ /* 0x000fe2000001008c */
[-CC-:B------:R-:W-:Y:S01]  /*ca20*/  FFMA.FTZ R162, R162, R136.reuse, -R147.reuse ;  /* 0x00000088a2a27223 */ /* 0x180fe20000010893 */
[-CC-:B------:R-:W-:Y:S01]  /*ca30*/  FFMA.FTZ R191, R160, R136.reuse, -R147.reuse ;  /* 0x00000088a0bf7223 */ /* 0x180fe20000010893 */
[C---:B------:R-:W-:Y:S01]  /*ca40*/  HMMA.16816.F32.BF16 R60, R4.reuse, R62, R76 ;  /* 0x0000003e043c723c */ /* 0x040fe2000004184c */
[----:B------:R-:W2:Y:S01]  /*ca50*/  LDSM.16.MT88.4 R76, [R155+0x800] ;  /* 0x000800009b4c783b */ /* 0x000ea20000004200 */
[-C--:B------:R-:W-:Y:S01]  /*ca60*/  FFMA.FTZ R158, R158, R136.reuse, -R147 ;  /* 0x000000889e9e7223 */ /* 0x080fe20000010893 */
[-CC-:B------:R-:W-:Y:S01]  /*ca70*/  FFMA.FTZ R193, R152, R136.reuse, -R143.reuse ;  /* 0x0000008898c17223 */ /* 0x180fe2000001088f */
[----:B------:R-:W-:Y:S01]  /*ca80*/  FFMA.FTZ R150, R150, R136, -R143 ;  /* 0x0000008896967223 */ /* 0x000fe2000001088f */
[----:B------:R-:W-:Y:S03]  /*ca90*/  LDSM.16.MT88.4 R116, [R133+0xf800] ;  /* 0x00f800008574783b */ /* 0x000fe60000004200 */
[C---:B-1----:R-:W-:Y:S01]  /*caa0*/  HMMA.16816.F32.BF16 R64, R4.reuse, R92, R64 ;  /* 0x0000005c0440723c */ /* 0x042fe20000041840 */
[----:B------:R-:W-:Y:S08]  /*cab0*/  MUFU.EX2 R112, R112 ;  /* 0x0000007000707308 */ /* 0x000ff00000000800 */
[----:B------:R-:W-:Y:S01]  /*cac0*/  MUFU.EX2 R113, R113 ;  /* 0x0000007100717308 */ /* 0x000fe20000000800 */
[----:B------:R-:W-:Y:S01]  /*cad0*/  HMMA.16816.F32.BF16 R4, R4, R94, R68 ;  /* 0x0000005e0404723c */ /* 0x000fe20000041844 */
[----:B----4-:R-:W-:Y:S01]  /*cae0*/  F2FP.BF16.F32.PACK_AB R68, R100, R101 ;  /* 0x000000656444723e */ /* 0x010fe200000010ff */
[----:B------:R-:W-:Y:S01]  /*caf0*/  LDSM.16.MT88.4 R92, [R133+0x10800] ;  /* 0x01080000855c783b */ /* 0x000fe20000004200 */
[----:B---3--:R-:W-:-:S02]  /*cb00*/  F2FP.BF16.F32.PACK_AB R70, R102, R103 ;  /* 0x000000676646723e */ /* 0x008fc400000010ff */
[----:B-----5:R-:W-:Y:S02]  /*cb10*/  F2FP.BF16.F32.PACK_AB R69, R106, R107 ;  /* 0x0000006b6a45723e */ /* 0x020fe400000010ff */
[----:B------:R-:W-:Y:S01]  /*cb20*/  MUFU.EX2 R114, R114 ;  /* 0x0000007200727308 */ /* 0x000fe20000000800 */
[----:B------:R-:W-:-:S07]  /*cb30*/  F2FP.BF16.F32.PACK_AB R71, R104, R105 ;  /* 0x000000696847723e */ /* 0x000fce00000010ff */
[----:B------:R-:W-:Y:S01]  /*cb40*/  MUFU.EX2 R115, R115 ;  /* 0x0000007300737308 */ /* 0x000fe20000000800 */
[C---:B--2---:R-:W-:Y:S07]  /*cb50*/  HMMA.16816.F32.BF16 R16, R68.reuse, R84, R16 ;  /* 0x000000544410723c */ /* 0x044fee0000041810 */
[----:B------:R-:W-:Y:S01]  /*cb60*/  MUFU.EX2 R159, R159 ;  /* 0x0000009f009f7308 */ /* 0x000fe20000000800 */
[C---:B------:R-:W-:Y:S01]  /*cb70*/  HMMA.16816.F32.BF16 R20, R68.reuse, R86, R20 ;  /* 0x000000564414723c */ /* 0x040fe20000041814 */
[----:B------:R-:W1:Y:S06]  /*cb80*/  LDSM.16.MT88.4 R84, [R149+0x10800] ;  /* 0x010800009554783b */ /* 0x000e6c0000004200 */
[----:B------:R-:W-:Y:S01]  /*cb90*/  MUFU.EX2 R180, R180 ;  /* 0x000000b400b47308 */ /* 0x000fe20000000800 */
[C---:B------:R-:W-:Y:S07]  /*cba0*/  HMMA.16816.F32.BF16 R8, R68.reuse, R88, R8 ;  /* 0x000000584408723c */ /* 0x040fee0000041808 */
[----:B------:R-:W-:Y:S01]  /*cbb0*/  MUFU.EX2 R182, R182 ;  /* 0x000000b600b67308 */ /* 0x000fe20000000800 */
[C---:B------:R-:W-:Y:S01]  /*cbc0*/  HMMA.16816.F32.BF16 R12, R68.reuse, R90, R12 ;  /* 0x0000005a440c723c */ /* 0x040fe2000004180c */
[----:B------:R-:W2:Y:S06]  /*cbd0*/  LDSM.16.MT88.4 R88, [R157+0x4800] ;  /* 0x004800009d58783b */ /* 0x000eac0000004200 */
[----:B------:R-:W-:Y:S01]  /*cbe0*/  MUFU.EX2 R161, R161 ;  /* 0x000000a100a17308 */ /* 0x000fe20000000800 */
[C---:B------:R-:W-:Y:S01]  /*cbf0*/  HMMA.16816.F32.BF16 R24, R68.reuse, R80, R24 ;  /* 0x000000504418723c */ /* 0x040fe20000041818 */
[-CC-:B------:R-:W-:Y:S01]  /*cc00*/  FFMA.FTZ R167, R250, R136.reuse, -R147.reuse ;  /* 0x00000088faa77223 */ /* 0x180fe20000010893 */
[-C--:B------:R-:W-:Y:S01]  /*cc10*/  FFMA.FTZ R169, R244, R136.reuse, -R147 ;  /* 0x00000088f4a97223 */ /* 0x080fe20000010893 */
[-CC-:B------:R-:W-:Y:S01]  /*cc20*/  FFMA.FTZ R171, R242, R136.reuse, -R143.reuse ;  /* 0x00000088f2ab7223 */ /* 0x180fe2000001088f */
[-C--:B------:R-:W-:Y:S01]  /*cc30*/  FFMA.FTZ R173, R238, R136.reuse, -R143 ;  /* 0x00000088eead7223 */ /* 0x080fe2000001088f */
[-CC-:B------:R-:W-:Y:S01]  /*cc40*/  FFMA.FTZ R175, R234, R136.reuse, -R147.reuse ;  /* 0x00000088eaaf7223 */ /* 0x180fe20000010893 */
[-C--:B------:R-:W-:Y:S01]  /*cc50*/  FFMA.FTZ R177, R194, R136.reuse, -R147 ;  /* 0x00000088c2b17223 */ /* 0x080fe20000010893 */
[----:B------:R-:W-:Y:S01]  /*cc60*/  MUFU.EX2 R163, R163 ;  /* 0x000000a300a37308 */ /* 0x000fe20000000800 */
[----:B------:R-:W-:Y:S01]  /*cc70*/  HMMA.16816.F32.BF16 R28, R68, R82, R28 ;  /* 0x00000052441c723c */ /* 0x000fe2000004181c */
[----:B------:R-:W3:Y:S01]  /*cc80*/  LDSM.16.MT88.4 R80, [R149+0xd000] ;  /* 0x00d000009550783b */ /* 0x000ee20000004200 */
[----:B------:R-:W-:Y:S01]  /*cc90*/  FFMA.FTZ R179, R192, R136, -R143 ;  /* 0x00000088c0b37223 */ /* 0x000fe2000001088f */
[----:B------:R-:W-:-:S02]  /*cca0*/  FFMA.FTZ R153, R237, R153, R146 ;  /* 0x00000099ed997223 */ /* 0x000fc40000010092 */
[----:B------:R-:W-:Y:S03]  /*ccb0*/  LDSM.16.MT88.4 R124, [R149+0xf800] ;  /* 0x00f80000957c783b */ /* 0x000fe60000004200 */
[C---:B------:R-:W-:Y:S08]  /*ccc0*/  HMMA.16816.F32.BF16 R32, R68.reuse, R76, R32 ;  /* 0x0000004c4420723c */ /* 0x040ff00000041820 */
[C---:B------:R-:W-:Y:S01]  /*ccd0*/  HMMA.16816.F32.BF16 R36, R68.reuse, R78, R36 ;  /* 0x0000004e4424723c */ /* 0x040fe20000041824 */
[----:B------:R-:W4:Y:S07]  /*cce0*/  LDSM.16.MT88.4 R76, [R133+0xd000] ;  /* 0x00d00000854c783b */ /* 0x000f2e0000004200 */
[C---:B-1----:R-:W-:Y:S08]  /*ccf0*/  HMMA.16816.F32.BF16 R40, R68.reuse, R84, R40 ;  /* 0x000000544428723c */ /* 0x042ff00000041828 */
[----:B------:R-:W-:Y:S01]  /*cd00*/  HMMA.16816.F32.BF16 R44, R68, R86, R44 ;  /* 0x00000056442c723c */ /* 0x000fe2000004182c */
[----:B------:R-:W1:Y:S01]  /*cd10*/  LDSM.16.MT88.4 R84, [R157+0x1000] ;  /* 0x001000009d54783b */ /* 0x000e620000004200 */
[-CC-:B------:R-:W-:Y:S01]  /*cd20*/  FFMA.FTZ R109, R187, R136.reuse, -R147.reuse ;  /* 0x00000088bb6d7223 */ /* 0x180fe20000010893 */
[-CC-:B------:R-:W-:Y:S01]  /*cd30*/  FFMA.FTZ R108, R183, R136.reuse, -R147.reuse ;  /* 0x00000088b76c7223 */ /* 0x180fe20000010893 */
[-CC-:B------:R-:W-:Y:S01]  /*cd40*/  FFMA.FTZ R111, R185, R136.reuse, -R147.reuse ;  /* 0x00000088b96f7223 */ /* 0x180fe20000010893 */
[----:B------:R-:W-:-:S03]  /*cd50*/  FFMA.FTZ R110, R181, R136, -R147 ;  /* 0x00000088b56e7223 */ /* 0x000fc60000010893 */
[C---:B------:R-:W-:Y:S08]  /*cd60*/  HMMA.16816.F32.BF16 R64, R68.reuse, R72, R64 ;  /* 0x000000484440723c */ /* 0x040ff00000041840 */
[C---:B------:R-:W-:Y:S01]  /*cd70*/  HMMA.16816.F32.BF16 R4, R68.reuse, R74, R4 ;  /* 0x0000004a4404723c */ /* 0x040fe20000041804 */
[----:B------:R-:W5:Y:S01]  /*cd80*/  LDSM.16.MT88.4 R72, [R149+0x11000] ;  /* 0x011000009548783b */ /* 0x000f620000004200 */
[----:B------:R-:W-:Y:S08]  /*cd90*/  MUFU.EX2 R109, R109 ;  /* 0x0000006d006d7308 */ /* 0x000ff00000000800 */
[----:B------:R-:W3:Y:S08]  /*cda0*/  MUFU.EX2 R108, R108 ;  /* 0x0000006c006c7308 */ /* 0x000ef00000000800 */
[----:B------:R-:W-:Y:S08]  /*cdb0*/  MUFU.EX2 R111, R111 ;  /* 0x0000006f006f7308 */ /* 0x000ff00000000800 */
[----:B------:R-:W4:Y:S01]  /*cdc0*/  MUFU.EX2 R110, R110 ;  /* 0x0000006e006e7308 */ /* 0x000f220000000800 */
[C---:B------:R-:W-:Y:S08]  /*cdd0*/  HMMA.16816.F32.BF16 R48, R68.reuse, R92, R48 ;  /* 0x0000005c4430723c */ /* 0x040ff00000041830 */
[C---:B------:R-:W-:Y:S01]  /*cde0*/  HMMA.16816.F32.BF16 R52, R68.reuse, R94, R52 ;  /* 0x0000005e4434723c */ /* 0x040fe20000041834 */
[----:B------:R-:W5:Y:S01]  /*cdf0*/  MUFU.EX2 R186, R186 ;  /* 0x000000ba00ba7308 */ /* 0x000f620000000800 */
[----:B------:R-:W-:Y:S06]  /*ce00*/  LDSM.16.MT88.4 R92, [R149+0xd800] ;  /* 0x00d80000955c783b */ /* 0x000fec0000004200 */
[C---:B--2---:R-:W-:Y:S08]  /*ce10*/  HMMA.16816.F32.BF16 R56, R68.reuse, R88, R56 ;  /* 0x000000584438723c */ /* 0x044ff00000041838 */
[----:B------:R-:W-:Y:S01]  /*ce20*/  HMMA.16816.F32.BF16 R60, R68, R90, R60 ;  /* 0x0000005a443c723c */ /* 0x000fe2000004183c */
[----:B------:R-:W2:Y:S01]  /*ce30*/  LDSM.16.MT88.4 R88, [R155+0x1000] ;  /* 0x001000009b58783b */ /* 0x000ea20000004200 */
[----:B---3--:R-:W-:-:S02]  /*ce40*/  F2FP.BF16.F32.PACK_AB R68, R108, R109 ;  /* 0x0000006d6c44723e */ /* 0x008fc400000010ff */
[----:B----4-:R-:W-:Y:S02]  /*ce50*/  F2FP.BF16.F32.PACK_AB R70, R110, R111 ;  /* 0x0000006f6e46723e */ /* 0x010fe400000010ff */
[----:B------:R-:W-:Y:S02]  /*ce60*/  F2FP.BF16.F32.PACK_AB R69, R113, R112 ;  /* 0x000000707145723e */ /* 0x000fe400000010ff */
[----:B------:R-:W-:-:S07]  /*ce70*/  F2FP.BF16.F32.PACK_AB R71, R115, R114 ;  /* 0x000000727347723e */ /* 0x000fce00000010ff */
[C---:B------:R-:W-:Y:S08]  /*ce80*/  HMMA.16816.F32.BF16 R8, R68.reuse, R80, R8 ;  /* 0x000000504408723c */ /* 0x040ff00000041808 */
[C---:B------:R-:W-:Y:S01]  /*ce90*/  HMMA.16816.F32.BF16 R12, R68.reuse, R82, R12 ;  /* 0x00000052440c723c */ /* 0x040fe2000004180c */
[----:B------:R-:W-:Y:S07]  /*cea0*/  LDSM.16.MT88.4 R80, [R155+0x5000] ;  /* 0x005000009b50783b */ /* 0x000fee0000004200 */
[C---:B------:R-:W-:Y:S08]  /*ceb0*/  HMMA.16816.F32.BF16 R16, R68.reuse, R76, R16 ;  /* 0x0000004c4410723c */ /* 0x040ff00000041810 */
[C---:B------:R-:W-:Y:S01]  /*cec0*/  HMMA.16816.F32.BF16 R20, R68.reuse, R78, R20 ;  /* 0x0000004e4414723c */ /* 0x040fe20000041814 */
[----:B------:R-:W3:Y:S07]  /*ced0*/  LDSM.16.MT88.4 R76, [R133+0x11000] ;  /* 0x01100000854c783b */ /* 0x000eee0000004200 */
[C---:B-1----:R-:W-:Y:S08]  /*cee0*/  HMMA.16816.F32.BF16 R24, R68.reuse, R84, R24 ;  /* 0x000000544418723c */ /* 0x042ff00000041818 */
[C---:B------:R-:W-:Y:S01]  /*cef0*/  HMMA.16816.F32.BF16 R28, R68.reuse, R86, R28 ;  /* 0x00000056441c723c */ /* 0x040fe2000004181c */
[----:B------:R-:W1:Y:S07]  /*cf00*/  LDSM.16.MT88.4 R84, [R157+0x5000] ;  /* 0x005000009d54783b */ /* 0x000e6e0000004200 */
[C---:B-----5:R-:W-:Y:S08]  /*cf10*/  HMMA.16816.F32.BF16 R40, R68.reuse, R72, R40 ;  /* 0x000000484428723c */ /* 0x060ff00000041828 */
[C---:B------:R-:W-:Y:S01]  /*cf20*/  HMMA.16816.F32.BF16 R44, R68.reuse, R74, R44 ;  /* 0x0000004a442c723c */ /* 0x040fe2000004182c */
[----:B------:R-:W4:Y:S01]  /*cf30*/  LDSM.16.MT88.4 R72, [R157+0x1800] ;  /* 0x001800009d48783b */ /* 0x000f220000004200 */
[----:B------:R-:W-:Y:S08]  /*cf40*/  MUFU.EX2 R165, R165 ;  /* 0x000000a500a57308 */ /* 0x000ff00000000800 */
[----:B------:R-:W5:Y:S01]  /*cf50*/  MUFU.EX2 R202, R202 ;  /* 0x000000ca00ca7308 */ /* 0x000f620000000800 */
        /* <DEDUP_REMOVED lines=8> */
[----:B------:R-:W-:Y:S07]  /*cfe0*/  LDSM.16.MT88.4 R84, [R155+0x5800] ;  /* 0x005800009b54783b */ /* 0x000fee0000004200 */
[C---:B------:R-:W-:Y:S08]  /*cff0*/  HMMA.16816.F32.BF16 R64, R68.reuse, R80, R64 ;  /* 0x000000504440723c */ /* 0x040ff00000041840 */
[----:B------:R-:W-:Y:S01]  /*d000*/  HMMA.16816.F32.BF16 R4, R68, R82, R4 ;  /* 0x000000524404723c */ /* 0x000fe20000041804 */
[----:B------:R-:W-:Y:S01]  /*d010*/  F2FP.BF16.F32.PACK_AB R68, R180, R159 ;  /* 0x0000009fb444723e */ /* 0x000fe200000010ff */
[----:B------:R-:W1:Y:S01]  /*d020*/  LDSM.16.MT88.4 R80, [R149+0x11800] ;  /* 0x011800009550783b */ /* 0x000e620000004200 */
[----:B------:R-:W-:-:S02]  /*d030*/  F2FP.BF16.F32.PACK_AB R70, R161, R182 ;  /* 0x000000b6a146723e */ /* 0x000fc400000010ff */
[----:B------:R-:W-:Y:S02]  /*d040*/  F2FP.BF16.F32.PACK_AB R69, R186, R163 ;  /* 0x000000a3ba45723e */ /* 0x000fe400000010ff */
[----:B-----5:R-:W-:-:S07]  /*d050*/  F2FP.BF16.F32.PACK_AB R71, R202, R165 ;  /* 0x000000a5ca47723e */ /* 0x020fce00000010ff */
        /* <DEDUP_REMOVED lines=12> */
[C---:B----4-:R-:W-:Y:S08]  /*d120*/  HMMA.16816.F32.BF16 R48, R68.reuse, R72, R48 ;  /* 0x000000484430723c */ /* 0x050ff00000041830 */
[C---:B------:R-:W-:Y:S01]  /*d130*/  HMMA.16816.F32.BF16 R52, R68.reuse, R74, R52 ;  /* 0x0000004a4434723c */ /* 0x040fe20000041834 */
[----:B------:R-:W4:Y:S01]  /*d140*/  LDSM.16.MT88.4 R72, [R155+0x2000] ;  /* 0x002000009b48783b */ /* 0x000f220000004200 */
[----:B------:R-:W-:Y:S08]  /*d150*/  MUFU.EX2 R167, R167 ;  /* 0x000000a700a77308 */ /* 0x000ff00000000800 */
[----:B------:R-:W5:Y:S08]  /*d160*/  MUFU.EX2 R246, R246 ;  /* 0x000000f600f67308 */ /* 0x000f700000000800 */
[----:B------:R-:W-:Y:S08]  /*d170*/  MUFU.EX2 R248, R248 ;  /* 0x000000f800f87308 */ /* 0x000ff00000000800 */
[----:B------:R-:W3:Y:S08]  /*d180*/  MUFU.EX2 R169, R169 ;  /* 0x000000a900a97308 */ /* 0x000ef00000000800 */
[----:B------:R-:W-:Y:S08]  /*d190*/  MUFU.EX2 R171, R171 ;  /* 0x000000ab00ab7308 */ /* 0x000ff00000000800 */
[----:B------:R-:W1:Y:S08]  /*d1a0*/  MUFU.EX2 R240, R240 ;  /* 0x000000f000f07308 */ /* 0x000e700000000800 */
[----:B------:R-:W-:Y:S08]  /*d1b0*/  MUFU.EX2 R173, R173 ;  /* 0x000000ad00ad7308 */ /* 0x000ff00000000800 */
[----:B------:R-:W4:Y:S01]  /*d1c0*/  MUFU.EX2 R236, R236 ;  /* 0x000000ec00ec7308 */ /* 0x000f220000000800 */
[C---:B------:R-:W-:Y:S08]  /*d1d0*/  HMMA.16816.F32.BF16 R8, R68.reuse, R92, R8 ;  /* 0x0000005c4408723c */ /* 0x040ff00000041808 */
[C---:B------:R-:W-:Y:S01]  /*d1e0*/  HMMA.16816.F32.BF16 R12, R68.reuse, R94, R12 ;  /* 0x0000005e440c723c */ /* 0x040fe2000004180c */
[----:B------:R-:W4:Y:S07]  /*d1f0*/  LDSM.16.MT88.4 R92, [R149+0xe000] ;  /* 0x00e00000955c783b */ /* 0x000f2e0000004200 */
[C---:B--2---:R-:W-:Y:S08]  /*d200*/  HMMA.16816.F32.BF16 R56, R68.reuse, R88, R56 ;  /* 0x000000584438723c */ /* 0x044ff00000041838 */
[C---:B------:R-:W-:Y:S01]  /*d210*/  HMMA.16816.F32.BF16 R60, R68.reuse, R90, R60 ;  /* 0x0000005a443c723c */ /* 0x040fe2000004183c */
[----:B------:R-:W-:Y:S07]  /*d220*/  LDSM.16.MT88.4 R88, [R157+0x6000] ;  /* 0x006000009d58783b */ /* 0x000fee0000004200 */
[C---:B------:R-:W-:Y:S08]  /*d230*/  HMMA.16816.F32.BF16 R64, R68.reuse, R84, R64 ;  /* 0x000000544440723c */ /* 0x040ff00000041840 */
[----:B------:R-:W-:Y:S01]  /*d240*/  HMMA.16816.F32.BF16 R4, R68, R86, R4 ;  /* 0x000000564404723c */ /* 0x000fe20000041804 */
[----:B-----5:R-:W-:Y:S01]  /*d250*/  F2FP.BF16.F32.PACK_AB R68, R246, R167 ;  /* 0x000000a7f644723e */ /* 0x020fe200000010ff */
[----:B------:R-:W-:Y:S01]  /*d260*/  LDSM.16.MT88.4 R84, [R155+0x6000] ;  /* 0x006000009b54783b */ /* 0x000fe20000004200 */
[----:B---3--:R-:W-:-:S02]  /*d270*/  F2FP.BF16.F32.PACK_AB R70, R169, R248 ;  /* 0x000000f8a946723e */ /* 0x008fc400000010ff */
[----:B-1----:R-:W-:Y:S02]  /*d280*/  F2FP.BF16.F32.PACK_AB R69, R240, R171 ;  /* 0x000000abf045723e */ /* 0x002fe400000010ff */
[----:B----4-:R-:W-:-:S07]  /*d290*/  F2FP.BF16.F32.PACK_AB R71, R236, R173 ;  /* 0x000000adec47723e */ /* 0x010fce00000010ff */
[C---:B------:R-:W-:Y:S08]  /*d2a0*/  HMMA.16816.F32.BF16 R16, R68.reuse, R76, R16 ;  /* 0x0000004c4410723c */ /* 0x040ff00000041810 */
[C---:B------:R-:W-:Y:S01]  /*d2b0*/  HMMA.16816.F32.BF16 R20, R68.reuse, R78, R20 ;  /* 0x0000004e4414723c */ /* 0x040fe20000041814 */
[----:B------:R-:W1:Y:S07]  /*d2c0*/  LDSM.16.MT88.4 R76, [R149+0x12000] ;  /* 0x01200000954c783b */ /* 0x000e6e0000004200 */
[C---:B------:R-:W-:Y:S08]  /*d2d0*/  HMMA.16816.F32.BF16 R24, R68.reuse, R80, R24 ;  /* 0x000000504418723c */ /* 0x040ff00000041818 */
[C---:B------:R-:W-:Y:S01]  /*d2e0*/  HMMA.16816.F32.BF16 R28, R68.reuse, R82, R28 ;  /* 0x00000052441c723c */ /* 0x040fe2000004181c */
[----:B------:R-:W2:Y:S07]  /*d2f0*/  LDSM.16.MT88.4 R80, [R133+0x12000] ;  /* 0x012000008550783b */ /* 0x000eae0000004200 */
[C---:B------:R-:W-:Y:S08]  /*d300*/  HMMA.16816.F32.BF16 R32, R68.reuse, R72, R32 ;  /* 0x000000484420723c */ /* 0x040ff00000041820 */
[C---:B------:R-:W-:Y:S01]  /*d310*/  HMMA.16816.F32.BF16 R36, R68.reuse, R74, R36 ;  /* 0x0000004a4424723c */ /* 0x040fe20000041824 */
[----:B------:R-:W3:Y:S01]  /*d320*/  LDSM.16.MT88.4 R72, [R133+0xe800] ;  /* 0x00e800008548783b */ /* 0x000ee20000004200 */
[----:B------:R-:W-:Y:S01]  /*d330*/  FFMA.FTZ R181, R188, R136, -R143 ;  /* 0x00000088bcb57223 */ /* 0x000fe2000001088f */
[----:B------:R-:W-:Y:S08]  /*d340*/  MUFU.EX2 R175, R175 ;  /* 0x000000af00af7308 */ /* 0x000ff00000000800 */
[----:B------:R-:W4:Y:S08]  /*d350*/  MUFU.EX2 R224, R224 ;  /* 0x000000e000e07308 */ /* 0x000f300000000800 */
[----:B------:R-:W-:Y:S08]  /*d360*/  MUFU.EX2 R226, R226 ;  /* 0x000000e200e27308 */ /* 0x000ff00000000800 */
[----:B------:R-:W5:Y:S08]  /*d370*/  MUFU.EX2 R177, R177 ;  /* 0x000000b100b17308 */ /* 0x000f700000000800 */
[----:B------:R-:W-:Y:S08]  /*d380*/  MUFU.EX2 R179, R179 ;  /* 0x000000b300b37308 */ /* 0x000ff00000000800 */
[----:B------:R-:W3:Y:S08]  /*d390*/  MUFU.EX2 R190, R190 ;  /* 0x000000be00be7308 */ /* 0x000ef00000000800 */
[----:B------:R-:W-:Y:S08]  /*d3a0*/  MUFU.EX2 R181, R181 ;  /* 0x000000b500b57308 */ /* 0x000ff00000000800 */
[----:B------:R-:W3:Y:S01]  /*d3b0*/  MUFU.EX2 R184, R184 ;  /* 0x000000b800b87308 */ /* 0x000ee20000000800 */
[C---:B------:R-:W-:Y:S08]  /*d3c0*/  HMMA.16816.F32.BF16 R8, R68.reuse, R92, R8 ;  /* 0x0000005c4408723c */ /* 0x040ff00000041808 */
[C---:B------:R-:W-:Y:S01]  /*d3d0*/  HMMA.16816.F32.BF16 R12, R68.reuse, R94, R12 ;  /* 0x0000005e440c723c */ /* 0x040fe2000004180c */
[----:B------:R-:W-:Y:S07]  /*d3e0*/  LDSM.16.MT88.4 R92, [R149+0xe800] ;  /* 0x00e80000955c783b */ /* 0x000fee0000004200 */
[C---:B-1----:R-:W-:Y:S08]  /*d3f0*/  HMMA.16816.F32.BF16 R40, R68.reuse, R76, R40 ;  /* 0x0000004c4428723c */ /* 0x042ff00000041828 */
[C---:B------:R-:W-:Y:S01]  /*d400*/  HMMA.16816.F32.BF16 R44, R68.reuse, R78, R44 ;  /* 0x0000004e442c723c */ /* 0x040fe2000004182c */
[----:B------:R-:W1:Y:S07]  /*d410*/  LDSM.16.MT88.4 R76, [R157+0x2800] ;  /* 0x002800009d4c783b */ /* 0x000e6e0000004200 */
        /* <DEDUP_REMOVED lines=8> */
[----:B----4-:R-:W-:Y:S01]  /*d4a0*/  F2FP.BF16.F32.PACK_AB R68, R224, R175 ;  /* 0x000000afe044723e */ /* 0x010fe200000010ff */
[----:B------:R-:W-:Y:S01]  /*d4b0*/  LDSM.16.MT88.4 R84, [R155+0x6800] ;  /* 0x006800009b54783b */ /* 0x000fe20000004200 */
[----:B-----5:R-:W-:-:S02]  /*d4c0*/  F2FP.BF16.F32.PACK_AB R70, R177, R226 ;  /* 0x000000e2b146723e */ /* 0x020fc400000010ff */
[----:B---3--:R-:W-:Y:S02]  /*d4d0*/  F2FP.BF16.F32.PACK_AB R69, R190, R179 ;  /* 0x000000b3be45723e */ /* 0x008fe400000010ff */
[----:B------:R-:W-:-:S07]  /*d4e0*/  F2FP.BF16.F32.PACK_AB R71, R184, R181 ;  /* 0x000000b5b847723e */ /* 0x000fce00000010ff */
[C---:B------:R-:W-:Y:S08]  /*d4f0*/  HMMA.16816.F32.BF16 R16, R68.reuse, R72, R16 ;  /* 0x000000484410723c */ /* 0x040ff00000041810 */
[C---:B------:R-:W-:Y:S01]  /*d500*/  HMMA.16816.F32.BF16 R20, R68.reuse, R74, R20 ;  /* 0x0000004a4414723c */ /* 0x040fe20000041814 */
[----:B------:R-:W3:Y:S07]  /*d510*/  LDSM.16.MT88.4 R72, [R149+0x12800] ;  /* 0x012800009548783b */ /* 0x000eee0000004200 */
[C---:B-1----:R-:W-:Y:S08]  /*d520*/  HMMA.16816.F32.BF16 R24, R68.reuse, R76, R24 ;  /* 0x0000004c4418723c */ /* 0x042ff00000041818 */
[C---:B------:R-:W-:Y:S01]  /*d530*/  HMMA.16816.F32.BF16 R28, R68.reuse, R78, R28 ;  /* 0x0000004e441c723c */ /* 0x040fe2000004181c */
[----:B------:R-:W1:Y:S07]  /*d540*/  LDSM.16.MT88.4 R76, [R133+0x12800] ;  /* 0x01280000854c783b */ /* 0x000e6e0000004200 */
[C---:B--2---:R-:W-:Y:S08]  /*d550*/  HMMA.16816.F32.BF16 R32, R68.reuse, R80, R32 ;  /* 0x000000504420723c */ /* 0x044ff00000041820 */
[C---:B------:R-:W-:Y:S01]  /*d560*/  HMMA.16816.F32.BF16 R36, R68.reuse, R82, R36 ;  /* 0x000000524424723c */ /* 0x040fe20000041824 */
[----:B------:R-:W2:Y:S07]  /*d570*/  LDSM.16.MT88.4 R80, [R133+0xf000] ;  /* 0x00f000008550783b */ /* 0x000eae0000004200 */
[C---:B---3--:R-:W-:Y:S08]  /*d580*/  HMMA.16816.F32.BF16 R40, R68.reuse, R72, R40 ;  /* 0x000000484428723c */ /* 0x048ff00000041828 */
[----:B------:R-:W-:Y:S01]  /*d590*/  HMMA.16816.F32.BF16 R44, R68, R74, R44 ;  /* 0x0000004a442c723c */ /* 0x000fe2000004182c */
[----:B------:R-:W3:Y:S01]  /*d5a0*/  LDSM.16.MT88.4 R72, [R157+0x3000] ;  /* 0x003000009d48783b */ /* 0x000ee20000004200 */
[-CC-:B------:R-:W-:Y:S01]  /*d5b0*/  FFMA.FTZ R183, R174, R136.reuse, -R147.reuse ;  /* 0x00000088aeb77223 */ /* 0x180fe20000010893 */
[-C--:B------:R-:W-:Y:S01]  /*d5c0*/  FFMA.FTZ R185, R176, R136.reuse, -R147 ;  /* 0x00000088b0b97223 */ /* 0x080fe20000010893 */
[----:B------:R-:W-:Y:S01]  /*d5d0*/  FFMA.FTZ R187, R168, R136, -R143 ;  /* 0x00000088a8bb7223 */ /* 0x000fe2000001088f */
[----:B------:R-:W-:Y:S01]  /*d5e0*/  FADD.FTZ R144, R144, R153 ;  /* 0x0000009990907221 */ /* 0x000fe20000010000 */
[----:B------:R-:W-:Y:S01]  /*d5f0*/  FADD.FTZ R235, R138, R235 ;  /* 0x000000eb8aeb7221 */ /* 0x000fe20000010000 */
[----:B------:R-:W-:Y:S02]  /*d600*/  MUFU.EX2 R178, R178 ;  /* 0x000000b200b27308 */ /* 0x000fe40000000800 */
[----:B------:R-:W-:Y:S01]  /*d610*/  FADD.FTZ R145, R145, R144 ;  /* 0x0000009091917221 */ /* 0x000fe20000010000 */
[----:B------:R-:W-:-:S05]  /*d620*/  FADD.FTZ R0, R0, R235 ;  /* 0x000000eb00007221 */ /* 0x000fca0000010000 */
[----:B------:R-:W4:Y:S01]  /*d630*/  MUFU.EX2 R183, R183 ;  /* 0x000000b700b77308 */ /* 0x000f220000000800 */
[----:B------:R-:W-:Y:S01]  /*d640*/  FADD.FTZ R142, R142, R145 ;  /* 0x000000918e8e7221 */ /* 0x000fe20000010000 */
[----:B------:R-:W-:-:S06]  /*d650*/  FADD.FTZ R0, R151, R0 ;  /* 0x0000000097007221 */ /* 0x000fcc0000010000 */
[----:B------:R-:W-:Y:S08]  /*d660*/  MUFU.EX2 R185, R185 ;  /* 0x000000b900b97308 */ /* 0x000ff00000000800 */
[----:B------:R-:W5:Y:S08]  /*d670*/  MUFU.EX2 R172, R172 ;  /* 0x000000ac00ac7308 */ /* 0x000f700000000800 */
[----:B------:R-:W-:Y:S08]  /*d680*/  MUFU.EX2 R170, R170 ;  /* 0x000000aa00aa7308 */ /* 0x000ff00000000800 */
[----:B------:R-:W2:Y:S08]  /*d690*/  MUFU.EX2 R187, R187 ;  /* 0x000000bb00bb7308 */ /* 0x000eb00000000800 */
[----:B------:R-:W-:Y:S08]  /*d6a0*/  MUFU.EX2 R166, R166 ;  /* 0x000000a600a67308 */ /* 0x000ff00000000800 */
[----:B------:R-:W3:Y:S01]  /*d6b0*/  MUFU.EX2 R189, R189 ;  /* 0x000000bd00bd7308 */ /* 0x000ee20000000800 */
[----:B------:R-:W-:Y:S01]  /*d6c0*/  FADD.FTZ R101, R101, R142 ;  /* 0x0000008e65657221 */ /* 0x000fe20000010000 */
[----:B------:R-:W-:Y:S01]  /*d6d0*/  FADD.FTZ R107, R107, R0 ;  /* 0x000000006b6b7221 */ /* 0x000fe20000010000 */
[----:B------:R-:W-:Y:S02]  /*d6e0*/  HMMA.16816.F32.BF16 R8, R68, R92, R8 ;  /* 0x0000005c4408723c */ /* 0x000fe40000041808 */
[----:B------:R-:W-:Y:S01]  /*d6f0*/  FADD.FTZ R100, R100, R101 ;  /* 0x0000006564647221 */ /* 0x000fe20000010000 */
[----:B------:R-:W-:-:S05]  /*d700*/  FADD.FTZ R106, R106, R107 ;  /* 0x0000006b6a6a7221 */ /* 0x000fca0000010000 */
[----:B------:R-:W-:Y:S01]  /*d710*/  HMMA.16816.F32.BF16 R12, R68, R94, R12 ;  /* 0x0000005e440c723c */ /* 0x000fe2000004180c */
[----:B------:R-:W3:Y:S01]  /*d720*/  LDSM.16.MT88.4 R92, [R149+0xf000] ;  /* 0x00f00000955c783b */ /* 0x000ee20000004200 */
[----:B------:R-:W-:Y:S01]  /*d730*/  FADD.FTZ R103, R103, R100 ;  /* 0x0000006467677221 */ /* 0x000fe20000010000 */
[----:B------:R-:W-:-:S05]  /*d740*/  FADD.FTZ R105, R105, R106 ;  /* 0x0000006a69697221 */ /* 0x000fca0000010000 */
[----:B-1----:R-:W-:Y:S01]  /*d750*/  HMMA.16816.F32.BF16 R48, R68, R76, R48 ;  /* 0x0000004c4430723c */ /* 0x002fe20000041830 */
[----:B------:R-:W-:Y:S01]  /*d760*/  FADD.FTZ R102, R102, R103 ;  /* 0x0000006766667221 */ /* 0x000fe20000010000 */
[----:B------:R-:W-:-:S06]  /*d770*/  FADD.FTZ R105, R104, R105 ;  /* 0x0000006968697221 */ /* 0x000fcc0000010000 */
[C---:B------:R-:W-:Y:S01]  /*d780*/  HMMA.16816.F32.BF16 R52, R68.reuse, R78, R52 ;  /* 0x0000004e4434723c */ /* 0x040fe20000041834 */
[----:B------:R-:W1:Y:S07]  /*d790*/  LDSM.16.MT88.4 R76, [R155+0x3000] ;  /* 0x003000009b4c783b */ /* 0x000e6e0000004200 */
[C---:B------:R-:W-:Y:S08]  /*d7a0*/  HMMA.16816.F32.BF16 R56, R68.reuse, R88, R56 ;  /* 0x000000584438723c */ /* 0x040ff00000041838 */
[C---:B------:R-:W-:Y:S01]  /*d7b0*/  HMMA.16816.F32.BF16 R60, R68.reuse, R90, R60 ;  /* 0x0000005a443c723c */ /* 0x040fe2000004183c */
[----:B------:R-:W1:Y:S07]  /*d7c0*/  LDSM.16.MT88.4 R88, [R149+0x13000] ;  /* 0x013000009558783b */ /* 0x000e6e0000004200 */
[C---:B------:R-:W-:Y:S08]  /*d7d0*/  HMMA.16816.F32.BF16 R64, R68.reuse, R84, R64 ;  /* 0x000000544440723c */ /* 0x040ff00000041840 */
[----:B------:R-:W-:Y:S01]  /*d7e0*/  HMMA.16816.F32.BF16 R4, R68, R86, R4 ;  /* 0x000000564404723c */ /* 0x000fe20000041804 */
[----:B----4-:R-:W-:Y:S01]  /*d7f0*/  F2FP.BF16.F32.PACK_AB R68, R183, R178 ;  /* 0x000000b2b744723e */ /* 0x010fe200000010ff */
[----:B------:R-:W4:Y:S01]  /*d800*/  LDSM.16.MT88.4 R84, [R133+0x13000] ;  /* 0x013000008554783b */ /* 0x000f220000004200 */
[----:B-----5:R-:W-:-:S02]  /*d810*/  F2FP.BF16.F32.PACK_AB R70, R172, R185 ;  /* 0x000000b9ac46723e */ /* 0x020fc400000010ff */
[----:B--2---:R-:W-:Y:S02]  /*d820*/  F2FP.BF16.F32.PACK_AB R69, R187, R170 ;  /* 0x000000aabb45723e */ /* 0x004fe400000010ff */
[----:B---3--:R-:W-:Y:S01]  /*d830*/  F2FP.BF16.F32.PACK_AB R71, R189, R166 ;  /* 0x000000a6bd47723e */ /* 0x008fe200000010ff */
[----:B------:R-:W-:Y:S01]  /*d840*/  FADD.FTZ R109, R109, R102 ;  /* 0x000000666d6d7221 */ /* 0x000fe20000010000 */
[----:B------:R-:W-:Y:S01]  /*d850*/  FADD.FTZ R112, R112, R105 ;  /* 0x0000006970707221 */ /* 0x000fe20000010000 */
[----:B------:R-:W-:Y:S01]  /*d860*/  FFMA.FTZ R147, R156, R136, -R147 ;  /* 0x000000889c937223 */ /* 0x000fe20000010893 */
[----:B------:R-:W-:Y:S03]  /*d870*/  MUFU.EX2 R162, R162 ;  /* 0x000000a200a27308 */ /* 0x000fe60000000800 */
[C---:B------:R-:W-:Y:S01]  /*d880*/  HMMA.16816.F32.BF16 R16, R68.reuse, R80, R16 ;  /* 0x000000504410723c */ /* 0x040fe20000041810 */
[----:B------:R-:W-:Y:S01]  /*d890*/  FADD.FTZ R108, R108, R109 ;  /* 0x0000006d6c6c7221 */ /* 0x000fe20000010000 */
[----:B------:R-:W-:Y:S01]  /*d8a0*/  FADD.FTZ R113, R113, R112 ;  /* 0x0000007071717221 */ /* 0x000fe20000010000 */
[----:B------:R-:W-:Y:S05]  /*d8b0*/  LDSM.16.MT88.4 R100, [R155+0x3800] ;  /* 0x003800009b64783b */ /* 0x000fea0000004200 */
[C---:B------:R-:W-:Y:S01]  /*d8c0*/  HMMA.16816.F32.BF16 R20, R68.reuse, R82, R20 ;  /* 0x000000524414723c */ /* 0x040fe20000041814 */
[----:B------:R-:W2:Y:S07]  /*d8d0*/  LDSM.16.MT88.4 R80, [R157+0x7000] ;  /* 0x007000009d50783b */ /* 0x000eae0000004200 */
[C---:B------:R-:W-:Y:S08]  /*d8e0*/  HMMA.16816.F32.BF16 R24, R68.reuse, R72, R24 ;  /* 0x000000484418723c */ /* 0x040ff00000041818 */
[----:B------:R-:W-:Y:S01]  /*d8f0*/  HMMA.16816.F32.BF16 R28, R68, R74, R28 ;  /* 0x0000004a441c723c */ /* 0x000fe2000004181c */
[----:B------:R-:W3:Y:S01]  /*d900*/  LDSM.16.MT88.4 R72, [R155+0x7000] ;  /* 0x007000009b48783b */ /* 0x000ee20000004200 */
[----:B------:R-:W-:Y:S01]  /*d910*/  FADD.FTZ R111, R111, R108 ;  /* 0x0000006c6f6f7221 */ /* 0x000fe20000010000 */
[----:B------:R-:W-:-:S03]  /*d920*/  FADD.FTZ R114, R114, R113 ;  /* 0x0000007172727221 */ /* 0x000fc60000010000 */
[----:B------:R-:W-:Y:S01]  /*d930*/  FADD.FTZ R110, R110, R111 ;  /* 0x0000006f6e6e7221 */ /* 0x000fe20000010000 */
[----:B------:R-:W-:Y:S01]  /*d940*/  FADD.FTZ R114, R115, R114 ;  /* 0x0000007273727221 */ /* 0x000fe20000010000 */
[-CC-:B------:R-:W-:Y:S01]  /*d950*/  FFMA.FTZ R156, R154, R136.reuse, -R143.reuse ;  /* 0x000000889a9c7223 */ /* 0x180fe2000001088f */
[----:B------:R-:W-:Y:S01]  /*d960*/  FFMA.FTZ R143, R148, R136, -R143 ;  /* 0x00000088948f7223 */ /* 0x000fe2000001088f */
[----:B------:R-:W-:Y:S01]  /*d970*/  FADD.FTZ R159, R159, R110 ;  /* 0x0000006e9f9f7221 */ /* 0x000fe20000010000 */
[----:B------:R-:W-:Y:S01]  /*d980*/  FADD.FTZ R163, R163, R114 ;  /* 0x00000072a3a37221 */ /* 0x000fe20000010000 */
[----:B------:R-:W5:Y:S01]  /*d990*/  MUFU.EX2 R191, R191 ;  /* 0x000000bf00bf7308 */ /* 0x000f620000000800 */
[----:B------:R-:W-:Y:S01]  /*d9a0*/  HMMA.16816.F32.BF16 R8, R68, R92, R8 ;  /* 0x0000005c4408723c */ /* 0x000fe20000041808 */
[----:B------:R-:W-:Y:S01]  /*d9b0*/  FADD.FTZ R159, R180, R159 ;  /* 0x0000009fb49f7221 */ /* 0x000fe20000010000 */
[----:B------:R-:W-:Y:S01]  /*d9c0*/  FADD.FTZ R186, R186, R163 ;  /* 0x000000a3baba7221 */ /* 0x000fe20000010000 */
[----:B------:R-:W-:Y:S02]  /*d9d0*/  LDSM.16.MT88.4 R152, [R155+0x7800] ;  /* 0x007800009b98783b */ /* 0x000fe40000004200 */
[----:B------:R-:W-:Y:S01]  /*d9e0*/  FADD.FTZ R182, R182, R159 ;  /* 0x0000009fb6b67221 */ /* 0x000fe20000010000 */
[----:B------:R-:W-:Y:S01]  /*d9f0*/  FADD.FTZ R165, R165, R186 ;  /* 0x000000baa5a57221 */ /* 0x000fe20000010000 */
[----:B------:R-:W-:Y:S02]  /*da00*/  MUFU.EX2 R158, R158 ;  /* 0x0000009e009e7308 */ /* 0x000fe40000000800 */
[----:B------:R-:W-:Y:S01]  /*da10*/  FADD.FTZ R182, R161, R182 ;  /* 0x000000b6a1b67221 */ /* 0x000fe20000010000 */
[----:B------:R-:W-:-:S05]  /*da20*/  FADD.FTZ R202, R202, R165 ;  /* 0x000000a5caca7221 */ /* 0x000fca0000010000 */
[----:B------:R-:W5:Y:S08]  /*da30*/  MUFU.EX2 R147, R147 ;  /* 0x0000009300937308 */ /* 0x000f700000000800 */
[----:B------:R-:W-:Y:S08]  /*da40*/  MUFU.EX2 R156, R156 ;  /* 0x0000009c009c7308 */ /* 0x000ff00000000800 */
[----:B------:R-:W5:Y:S08]  /*da50*/  MUFU.EX2 R193, R193 ;  /* 0x000000c100c17308 */ /* 0x000f700000000800 */
[----:B------:R-:W-:Y:S08]  /*da60*/  MUFU.EX2 R150, R150 ;  /* 0x0000009600967308 */ /* 0x000ff00000000800 */
[----:B------:R-:W5:Y:S01]  /*da70*/  MUFU.EX2 R143, R143 ;  /* 0x0000008f008f7308 */ /* 0x000f620000000800 */
[----:B------:R-:W-:Y:S01]  /*da80*/  FADD.FTZ R167, R167, R182 ;  /* 0x000000b6a7a77221 */ /* 0x000fe20000010000 */
[----:B------:R-:W-:-:S03]  /*da90*/  FADD.FTZ R171, R171, R202 ;  /* 0x000000caabab7221 */ /* 0x000fc60000010000 */
[----:B------:R-:W-:Y:S01]  /*daa0*/  FADD.FTZ R167, R246, R167 ;  /* 0x000000a7f6a77221 */ /* 0x000fe20000010000 */
[----:B------:R-:W-:Y:S01]  /*dab0*/  FADD.FTZ R240, R240, R171 ;  /* 0x000000abf0f07221 */ /* 0x000fe20000010000 */
[----:B------:R-:W-:Y:S01]  /*dac0*/  HMMA.16816.F32.BF16 R12, R68, R94, R12 ;  /* 0x0000005e440c723c */ /* 0x000fe2000004180c */
[----:B------:R-:W5:Y:S01]  /*dad0*/  LDSM.16.MT88.4 R92, [R149+0x13800] ;  /* 0x01380000955c783b */ /* 0x000f620000004200 */
[----:B------:R-:W-:Y:S01]  /*dae0*/  FADD.FTZ R248, R248, R167 ;  /* 0x000000a7f8f87221 */ /* 0x000fe20000010000 */
[----:B------:R-:W-:-:S05]  /*daf0*/  FADD.FTZ R173, R173, R240 ;  /* 0x000000f0adad7221 */ /* 0x000fca0000010000 */
[----:B-1----:R-:W-:Y:S01]  /*db00*/  HMMA.16816.F32.BF16 R32, R68, R76, R32 ;  /* 0x0000004c4420723c */ /* 0x002fe20000041820 */
[----:B------:R-:W-:Y:S01]  /*db10*/  FADD.FTZ R248, R169, R248 ;  /* 0x000000f8a9f87221 */ /* 0x000fe20000010000 */
[----:B------:R-:W-:-:S06]  /*db20*/  FADD.FTZ R236, R236, R173 ;  /* 0x000000adecec7221 */ /* 0x000fcc0000010000 */
[C---:B------:R-:W-:Y:S01]  /*db30*/  HMMA.16816.F32.BF16 R36, R68.reuse, R78, R36 ;  /* 0x0000004e4424723c */ /* 0x040fe20000041824 */
[----:B------:R-:W-:Y:S07]  /*db40*/  LDSM.16.MT88.4 R76, [R157+0x7800] ;  /* 0x007800009d4c783b */ /* 0x000fee0000004200 */
[C---:B------:R-:W-:Y:S08]  /*db50*/  HMMA.16816.F32.BF16 R40, R68.reuse, R88, R40 ;  /* 0x000000584428723c */ /* 0x040ff00000041828 */
[C---:B------:R-:W-:Y:S08]  /*db60*/  HMMA.16816.F32.BF16 R44, R68.reuse, R90, R44 ;  /* 0x0000005a442c723c */ /* 0x040ff0000004182c */
[C---:B----4-:R-:W-:Y:S08]  /*db70*/  HMMA.16816.F32.BF16 R48, R68.reuse, R84, R48 ;  /* 0x000000544430723c */ /* 0x050ff00000041830 */
[C---:B------:R-:W-:Y:S01]  /*db80*/  HMMA.16816.F32.BF16 R52, R68.reuse, R86, R52 ;  /* 0x000000564434723c */ /* 0x040fe20000041834 */
[----:B------:R1:W4:Y:S07]  /*db90*/  LDSM.16.MT88.4 R84, [R133+0x13800] ;  /* 0x013800008554783b */ /* 0x00032e0000004200 */
[C---:B--2---:R-:W-:Y:S08]  /*dba0*/  HMMA.16816.F32.BF16 R56, R68.reuse, R80, R56 ;  /* 0x000000504438723c */ /* 0x044ff00000041838 */
[C---:B------:R-:W-:Y:S08]  /*dbb0*/  HMMA.16816.F32.BF16 R60, R68.reuse, R82, R60 ;  /* 0x00000052443c723c */ /* 0x040ff0000004183c */
[C---:B---3--:R-:W-:Y:S08]  /*dbc0*/  HMMA.16816.F32.BF16 R64, R68.reuse, R72, R64 ;  /* 0x000000484440723c */ /* 0x048ff00000041840 */
[----:B------:R-:W-:Y:S01]  /*dbd0*/  HMMA.16816.F32.BF16 R4, R68, R74, R4 ;  /* 0x0000004a4404723c */ /* 0x000fe20000041804 */
[----:B-----5:R-:W-:-:S02]  /*dbe0*/  F2FP.BF16.F32.PACK_AB R68, R191, R162 ;  /* 0x000000a2bf44723e */ /* 0x020fc400000010ff */
[----:B------:R-:W-:Y:S02]  /*dbf0*/  F2FP.BF16.F32.PACK_AB R70, R147, R158 ;  /* 0x0000009e9346723e */ /* 0x000fe400000010ff */
[----:B------:R-:W-:Y:S02]  /*dc00*/  F2FP.BF16.F32.PACK_AB R69, R193, R156 ;  /* 0x0000009cc145723e */ /* 0x000fe400000010ff */
[----:B------:R-:W-:Y:S01]  /*dc10*/  F2FP.BF16.F32.PACK_AB R71, R143, R150 ;  /* 0x000000968f47723e */ /* 0x000fe200000010ff */
[----:B------:R-:W-:Y:S01]  /*dc20*/  FADD.FTZ R175, R175, R248 ;  /* 0x000000f8afaf7221 */ /* 0x000fe20000010000 */
[----:B------:R-:W-:-:S05]  /*dc30*/  FADD.FTZ R179, R179, R236 ;  /* 0x000000ecb3b37221 */ /* 0x000fca0000010000 */
[----:B------:R-:W-:Y:S01]  /*dc40*/  HMMA.16816.F32.BF16 R128, R68, R124, R8 ;  /* 0x0000007c4480723c */ /* 0x000fe20000041808 */
[----:B------:R-:W2:Y:S01]  /*dc50*/  LDSM.16.MT88.4 R8, [R157+0x3800] ;  /* 0x003800009d08783b */ /* 0x000ea20000004200 */
[----:B------:R-:W-:Y:S01]  /*dc60*/  FADD.FTZ R175, R224, R175 ;  /* 0x000000afe0af7221 */ /* 0x000fe20000010000 */
[----:B------:R-:W-:-:S03]  /*dc70*/  FADD.FTZ R190, R190, R179 ;  /* 0x000000b3bebe7221 */ /* 0x000fc60000010000 */
        /* <DEDUP_REMOVED lines=9> */
[----:B------:R-:W-:Y:S01]  /*dd10*/  FADD.FTZ R166, R166, R187 ;  /* 0x000000bba6a67221 */ /* 0x000fe20000010000 */
[----:B------:R-:W-:Y:S02]  /*dd20*/  ISETP.GT.AND P0, PT, R137, R214, PT ;  /* 0x000000d68900720c */ /* 0x000fe40003f04270 */
[----:B------:R-:W-:Y:S01]  /*dd30*/  FADD.FTZ R185, R172, R185 ;  /* 0x000000b9acb97221 */ /* 0x000fe20000010000 */
[----:B------:R-:W-:-:S03]  /*dd40*/  FADD.FTZ R189, R189, R166 ;  /* 0x000000a6bdbd7221 */ /* 0x000fc60000010000 */
[----:B------:R-:W-:Y:S01]  /*dd50*/  FADD.FTZ R162, R162, R185 ;  /* 0x000000b9a2a27221 */ /* 0x000fe20000010000 */
[----:B------:R-:W-:-:S03]  /*dd60*/  FADD.FTZ R156, R156, R189 ;  /* 0x000000bd9c9c7221 */ /* 0x000fc60000010000 */
[----:B------:R-:W-:Y:S01]  /*dd70*/  FADD.FTZ R191, R191, R162 ;  /* 0x000000a2bfbf7221 */ /* 0x000fe20000010000 */
[----:B------:R-:W-:Y:S01]  /*dd80*/  FADD.FTZ R193, R193, R156 ;  /* 0x0000009cc1c17221 */ /* 0x000fe20000010000 */
[----:B------:R-:W-:Y:S02]  /*dd90*/  HMMA.16816.F32.BF16 R96, R68, R92, R40 ;  /* 0x0000005c4460723c */ /* 0x000fe40000041828 */
[----:B------:R-:W-:Y:S01]  /*dda0*/  FADD.FTZ R158, R158, R191 ;  /* 0x000000bf9e9e7221 */ /* 0x000fe20000010000 */
[----:B------:R-:W-:Y:S01]  /*ddb0*/  FADD.FTZ R150, R150, R193 ;  /* 0x000000c196967221 */ /* 0x000fe20000010000 */
[----:B-1----:R-:W-:-:S04]  /*ddc0*/  IMAD.MOV.U32 R133, RZ, RZ, R139 ;  /* 0x000000ffff857224 */ /* 0x002fc800078e008b */
[----:B------:R-:W-:Y:S01]  /*ddd0*/  HMMA.16816.F32.BF16 R120, R68, R116, R16 ;  /* 0x000000744478723c */ /* 0x000fe20000041810 */
[----:B------:R-:W-:Y:S02]  /*dde0*/  IMAD.MOV.U32 R134, RZ, RZ, R141 ;  /* 0x000000ffff867224 */ /* 0x000fe400078e008d */
[----:B------:R-:W-:Y:S01]  /*ddf0*/  FADD.FTZ R237, R147, R158 ;  /* 0x0000009e93ed7221 */ /* 0x000fe20000010000 */
[----:B------:R-:W-:-:S04]  /*de00*/  @P0 IMAD.MOV.U32 R133, RZ, RZ, R139 ;  /* 0x000000ffff850224 */ /* 0x000fc800078e008b */
[----:B----4-:R-:W-:Y:S01]  /*de10*/  HMMA.16816.F32.BF16 R88, R68, R84, R48 ;  /* 0x000000544458723c */ /* 0x010fe20000041830 */
[----:B------:R-:W-:Y:S02]  /*de20*/  @P0 IMAD.MOV.U32 R134, RZ, RZ, R141 ;  /* 0x000000ffff860224 */ /* 0x000fe400078e008d */
[----:B------:R-:W-:Y:S01]  /*de30*/  FADD.FTZ R235, R143, R150 ;  /* 0x000000968feb7221 */ /* 0x000fe20000010000 */
[----:B------:R-:W-:-:S04]  /*de40*/  @P0 VIADD R225, R132, 0xfffffffd ;  /* 0xfffffffd84e10836 */ /* 0x000fc80000000000 */
[C---:B------:R-:W-:Y:S08]  /*de50*/  HMMA.16816.F32.BF16 R80, R68.reuse, R76, R56 ;  /* 0x0000004c4450723c */ /* 0x040ff00000041838 */
[C---:B------:R-:W-:Y:S08]  /*de60*/  HMMA.16816.F32.BF16 R104, R68.reuse, R100, R32 ;  /* 0x000000644468723c */ /* 0x040ff00000041820 */
[C---:B------:R-:W-:Y:S08]  /*de70*/  HMMA.16816.F32.BF16 R124, R68.reuse, R126, R12 ;  /* 0x0000007e447c723c */ /* 0x040ff0000004180c */
        /* <DEDUP_REMOVED lines=8> */
[----:B------:R-:W-:Y:S01]  /*df00*/  HMMA.16816.F32.BF16 R68, R68, R154, R4 ;  /* 0x0000009a4444723c */ /* 0x000fe20000041804 */
[----:B------:R-:W-:-:S04]  /*df10*/  NOP ;  /* 0x0000000000007918 */ /* 0x000fc80000000000 */
[----:B------:R-:W-:-:S15]  /*df20*/  @P0 BRA `(.L_x_2220) ;  /* 0x0000000000040947 */ /* 0x000fde0003800000 */
.L_x_2211:
[----:B------:R-:W-:-:S07]  /*df30*/  IADD3 R225, PT, PT, R137, -0x1, RZ ;  /* 0xffffffff89e17810 */ /* 0x000fce0007ffe0ff */
.L_x_2220:
[----:B------:R-:W-:Y:S05]  /*df40*/  BSYNC B2 ;  /* 0x0000000000027941 */ /* 0x000fea0003800000 */
.L_x_2210:
[----:B------:R-:W-:-:S13]  /*df50*/  ISETP.GE.AND P0, PT, R225, R214, PT ;  /* 0x000000d6e100720c */ /* 0x000fda0003f06270 */
[----:B------:R-:W-:Y:S05]  /*df60*/  @!P0 BRA `(.L_x_2221) ;  /* 0x0000005800a08947 */ /* 0x000fea0003800000 */
[C---:B------:R-:W-:Y:S01]  /*df70*/  IMAD.SHL.U32 R224, R225.reuse, 0x80, RZ ;  /* 0x00000080e1e07824 */ /* 0x040fe200078e00ff */
[----:B------:R-:W-:Y:S01]  /*df80*/  ISETP.NE.U32.AND P3, PT, R232, RZ, PT ;  /* 0x000000ffe800720c */ /* 0x000fe20003f65070 */
[----:B------:R-:W-:Y:S01]  /*df90*/  IMAD.MOV.U32 R132, RZ, RZ, R133 ;  /* 0x000000ffff847224 */ /* 0x000fe200078e0085 */
[----:B------:R-:W-:Y:S01]  /*dfa0*/  MOV R0, R134 ;  /* 0x0000008600007202 */ /* 0x000fe20000000f00 */
[----:B------:R-:W-:Y:S01]  /*dfb0*/  VIADD R225, R225, 0x1 ;  /* 0x00000001e1e17836 */ /* 0x000fe20000000000 */
[C---:B------:R-:W-:Y:S02]  /*dfc0*/  LOP3.LUT R226, R224.reuse, 0x40, R135, 0xfe, !PT ;  /* 0x00000040e0e27812 */ /* 0x040fe400078efe87 */
[----:B------:R-:W-:Y:S02]  /*dfd0*/  ISETP.NE.AND.EX P3, PT, R233, RZ, PT, P3 ;  /* 0x000000ffe900720c */ /* 0x000fe40003f65330 */
[----:B------:R-:W-:-:S11]  /*dfe0*/  IADD3 R224, PT, PT, R224, 0x80, RZ ;  /* 0x00000080e0e07810 */ /* 0x000fd60007ffe0ff */
.L_x_2228:
        /* <DEDUP_REMOVED lines=78> */
.L_x_2223:
[----:B------:R-:W-:Y:S05]  /*e4d0*/  BSYNC.RECONVERGENT B0 ;  /* 0x0000000000007941 */ /* 0x000fea0003800200 */
.L_x_2222:
[----:B------:R-:W1:Y:S01]  /*e4e0*/  S2UR UR6, SR_CgaCtaId ;  /* 0x00000000000679c3 */ /* 0x000e620000008800 */
[C---:B------:R-:W-:Y:S01]  /*e4f0*/  IMAD.SHL.U32 R40, R197.reuse, 0x8, RZ ;  /* 0x00000008c5287824 */ /* 0x040fe200078e00ff */
[C---:B------:R-:W-:Y:S01]  /*e500*/  LOP3.LUT R229, R197.reuse, 0x38, RZ, 0xc0, !PT ;  /* 0x00000038c5e57812 */ /* 0x040fe200078ec0ff */
[----:B------:R-:W-:Y:S01]  /*e510*/  UMOV UR7, 0x400 ;  /* 0x0000040000077882 */ /* 0x000fe20000000000 */
[----:B------:R-:W-:Y:S01]  /*e520*/  IMAD.SHL.U32 R41, R206, 0x20, RZ ;  /* 0x00000020ce297824 */ /* 0x000fe200078e00ff */
[----:B------:R-:W-:Y:S01]  /*e530*/  SHF.R.U32.HI R198, RZ, 0x1, R197 ;  /* 0x00000001ffc67819 */ /* 0x000fe200000116c5 */
[----:B------:R-:W-:Y:S01]  /*e540*/  IMAD.SHL.U32 R203, R197, 0x40, RZ ;  /* 0x00000040c5cb7824 */ /* 0x000fe200078e00ff */
[----:B------:R-:W-:Y:S01]  /*e550*/  LOP3.LUT R196, R40, 0x38, RZ, 0xc0, !PT ;  /* 0x0000003828c47812 */ /* 0x000fe200078ec0ff */
[----:B------:R-:W-:Y:S01]  /*e560*/  IMAD.MOV.U32 R201, RZ, RZ, 0x20 ;  /* 0x00000020ffc97424 */ /* 0x000fe200078e00ff */
[--C-:B------:R-:W-:Y:S01]  /*e570*/  LOP3.LUT R229, R229, 0x1c0, R40.reuse, 0xf8, !PT ;  /* 0x000001c0e5e57812 */ /* 0x100fe200078ef828 */
[----:B------:R-:W-:Y:S01]  /*e580*/  VIADD R225, R225, 0xffffffff ;  /* 0xffffffffe1e17836 */ /* 0x000fe20000000000 */
[CC--:B------:R-:W-:Y:S01]  /*e590*/  ISETP.GE.AND P4, PT, R196.reuse, R227.reuse, PT ;  /* 0x000000e3c400720c */ /* 0x0c0fe20003f86270 */
[----:B------:R-:W-:Y:S01]  /*e5a0*/  BSSY.RECONVERGENT B1, `(.L_x_2224) ;  /* 0x0000200000017945 */ /* 0x000fe20003800200 */
[----:B------:R-:W-:Y:S02]  /*e5b0*/  LOP3.LUT R229, R229, R196, RZ, 0x3c, !PT ;  /* 0x000000c4e5e57212 */ /* 0x000fe400078e3cff */
[----:B------:R-:W-:Y:S02]  /*e5c0*/  LOP3.LUT R209, R196, 0x40, RZ, 0xfc, !PT ;  /* 0x00000040c4d17812 */ /* 0x000fe400078efcff */
[----:B------:R-:W-:Y:S02]  /*e5d0*/  LOP3.LUT R229, R229, 0x1e00, R40, 0xf8, !PT ;  /* 0x00001e00e5e57812 */ /* 0x000fe400078ef828 */
[----:B------:R-:W-:Y:S02]  /*e5e0*/  ISETP.GE.AND P1, PT, R209, R227, PT ;  /* 0x000000e3d100720c */ /* 0x000fe40003f26270 */
[----:B------:R-:W-:Y:S02]  /*e5f0*/  IADD3 R42, P0, PT, R41, R218, RZ ;  /* 0x000000da292a7210 */ /* 0x000fe40007f1e0ff */
[----:B------:R-:W-:Y:S01]  /*e600*/  SHF.L.U64.HI R40, R206, 0x5, R207 ;  /* 0x00000005ce287819 */ /* 0x000fe200000102cf */
[----:B-1----:R-:W-:Y:S01]  /*e610*/  ULEA UR6, UR6, UR7, 0x18 ;  /* 0x0000000706067291 */ /* 0x002fe2000f8ec0ff */
[C---:B------:R-:W-:Y:S02]  /*e620*/  LOP3.LUT R134, R203.reuse, 0x1c0, RZ, 0xc0, !PT ;  /* 0x000001c0cb867812 */ /* 0x040fe400078ec0ff */
[----:B------:R-:W-:Y:S01]  /*e630*/  LOP3.LUT R133, R203, 0x400, RZ, 0xc0, !PT ;  /* 0x00000400cb857812 */ /* 0x000fe200078ec0ff */
[----:B------:R-:W-:Y:S01]  /*e640*/  IMAD.X R43, R40, 0x1, R219, P0 ;  /* 0x00000001282b7824 */ /* 0x000fe200000e06db */
[-C--:B------:R-:W-:Y:S01]  /*e650*/  IADD3 R50, P0, PT, R42, R41.reuse, RZ ;  /* 0x000000292a327210 */ /* 0x080fe20007f1e0ff */
[----:B------:R-:W-:Y:S01]  /*e660*/  IMAD.U32 R200, RZ, RZ, UR6 ;  /* 0x00000006ffc87e24 */ /* 0x000fe2000f8e00ff */
[----:B------:R-:W-:Y:S02]  /*e670*/  LOP3.LUT R135, R134, 0x8, R197, 0xf8, !PT ;  /* 0x0000000886877812 */ /* 0x000fe400078ef8c5 */
[----:B------:R-:W-:Y:S01]  /*e680*/  LOP3.LUT P2, RZ, R197, 0x4, RZ, 0xc0, !PT ;  /* 0x00000004c5ff7812 */ /* 0x000fe2000784c0ff */
[----:B------:R-:W-:Y:S01]  /*e690*/  IMAD R229, R229, 0x2, R200 ;  /* 0x00000002e5e57824 */ /* 0x000fe200078e02c8 */
[-C--:B------:R-:W-:Y:S01]  /*e6a0*/  LOP3.LUT R134, R135, R196.reuse, RZ, 0x3c, !PT ;  /* 0x000000c487867212 */ /* 0x080fe200078e3cff */
[--C-:B------:R-:W-:Y:S01]  /*e6b0*/  IMAD.X R51, R43, 0x1, R40.reuse, P0 ;  /* 0x000000012b337824 */ /* 0x100fe200000e0628 */
[-C--:B------:R-:W-:Y:S02]  /*e6c0*/  IADD3 R48, P0, PT, R50, R41.reuse, RZ ;  /* 0x0000002932307210 */ /* 0x080fe40007f1e0ff */
[----:B------:R-:W-:Y:S01]  /*e6d0*/  @!PT LDS RZ, [RZ] ;  /* 0x00000000fffff984 */ /* 0x000fe20000000800 */
[----:B------:R-:W-:Y:S01]  /*e6e0*/  @!PT LDS RZ, [RZ] ;  /* 0x00000000fffff984 */ /* 0x000fe20000000800 */
[----:B------:R-:W-:Y:S01]  /*e6f0*/  @!PT LDS RZ, [RZ] ;  /* 0x00000000fffff984 */ /* 0x000fe20000000800 */
[----:B------:R-:W-:Y:S01]  /*e700*/  @!P4 LDGSTS.E.BYPASS.LTC128B.128 [R229+0xc000], desc[UR4][R218.64] ;  /* 0x0c000000dae5cfae */ /* 0x000fe2000b981a04 */
[----:B------:R-:W-:Y:S01]  /*e710*/  IMAD R133, R134, 0x2, R133 ;  /* 0x0000000286857824 */ /* 0x000fe200078e0285 */
[----:B------:R-:W-:Y:S01]  /*e720*/  LOP3.LUT R134, R198, 0x8, RZ, 0xc0, !PT ;  /* 0x00000008c6867812 */ /* 0x000fe200078ec0ff */
[--C-:B------:R-:W-:Y:S01]  /*e730*/  IMAD.X R49, R51, 0x1, R40.reuse, P0 ;  /* 0x0000000133317824 */ /* 0x100fe200000e0628 */
[----:B------:R-:W-:Y:S01]  /*e740*/  @P4 STS.128 [R229+0xc000], RZ ;  /* 0x00c000ffe5004388 */ /* 0x000fe20000000c00 */
[-C--:B------:R-:W-:Y:S01]  /*e750*/  IADD3 R44, P0, PT, R48, R41.reuse, RZ ;  /* 0x00000029302c7210 */ /* 0x080fe20007f1e0ff */
[----:B------:R-:W-:Y:S01]  /*e760*/  IMAD.IADD R186, R200, 0x1, R133 ;  /* 0x00000001c8ba7824 */ /* 0x000fe200078e0285 */
[--C-:B------:R-:W-:Y:S01]  /*e770*/  LOP3.LUT R137, R134, 0x1c0, R203.reuse, 0xf8, !PT ;  /* 0x000001c086897812 */ /* 0x100fe200078ef8cb */
[----:B------:R-:W-:Y:S01]  /*e780*/  @!PT LDS RZ, [RZ] ;  /* 0x00000000fffff984 */ /* 0x000fe20000000800 */
[----:B------:R-:W-:Y:S01]  /*e790*/  @!PT LDS RZ, [RZ] ;  /* 0x00000000fffff984 */ /* 0x000fe20000000800 */
[----:B------:R-:W-:Y:S01]  /*e7a0*/  @!PT LDS RZ, [RZ] ;  /* 0x00000000fffff984 */ /* 0x000fe20000000800 */
[----:B------:R-:W-:Y:S02]  /*e7b0*/  @!P1 LDGSTS.E.BYPASS.LTC128B.128 [R229+0x10000], desc[UR4][R218.64+0x80] ;  /* 0x10000080dae59fae */ /* 0x000fe4000b981a04 */
[--C-:B------:R-:W-:Y:S01]  /*e7c0*/  IMAD.X R45, R49, 0x1, R40.reuse, P0 ;  /* 0x00000001312d7824 */ /* 0x100fe200000e0628 */
[-C--:B------:R-:W-:Y:S01]  /*e7d0*/  IADD3 R46, P0, PT, R44, R41.reuse, RZ ;  /* 0x000000292c2e7210 */ /* 0x080fe20007f1e0ff */
[----:B------:R-:W-:Y:S01]  /*e7e0*/  @P1 STS.128 [R229+0x10000], RZ ;  /* 0x010000ffe5001388 */ /* 0x000fe20000000c00 */
[----:B------:R-:W-:Y:S03]  /*e7f0*/  LOP3.LUT R202, R137, R196, RZ, 0x3c, !PT ;  /* 0x000000c489ca7212 */ /* 0x000fe600078e3cff */
        /* <DEDUP_REMOVED lines=33> */
[----:B------:R-:W-:Y:S02]  /*ea10*/  IMAD.X R43, R47, 0x1, R40, P0 ;  /* 0x000000012f2b7824 */ /* 0x000fe400000e0628 */
[----:B------:R-:W-:Y:S01]  /*ea20*/  @P1 STS.128 [R229+0x11800], RZ ;  /* 0x011800ffe5001388 */ /* 0x000fe20000000c00 */
[----:B------:R-:W-:Y:S03]  /*ea30*/  LOP3.LUT R135, R199, 0x200, R203, 0xf8, !PT ;  /* 0x00000200c7877812 */ /* 0x000fe600078ef8cb */
[----:B------:R-:W-:Y:S01]  /*ea40*/  @!PT LDS RZ, [RZ] ;  /* 0x00000000fffff984 */ /* 0x000fe20000000800 */
[----:B------:R-:W-:Y:S01]  /*ea50*/  @!PT LDS RZ, [RZ] ;  /* 0x00000000fffff984 */ /* 0x000fe20000000800 */
[----:B------:R-:W-:Y:S01]  /*ea60*/  @!PT LDS RZ, [RZ] ;  /* 0x00000000fffff984 */ /* 0x000fe20000000800 */
[----:B------:R-:W-:Y:S01]  /*ea70*/  @!P4 LDGSTS.E.BYPASS.LTC128B.128 [R229+0xe000], desc[UR4][R44.64] ;  /* 0x0e0000002ce5cfae */ /* 0x000fe2000b981a04 */
[----:B------:R-:W-:Y:S03]  /*ea80*/  LOP3.LUT R135, R135, R202, RZ, 0xfc, !PT ;  /* 0x000000ca87877212 */ /* 0x000fe600078efcff */
[----:B------:R-:W-:Y:S02]  /*ea90*/  @P4 STS.128 [R229+0xe000], RZ ;  /* 0x00e000ffe5004388 */ /* 0x000fe40000000c00 */
[----:B------:R-:W-:Y:S02]  /*eaa0*/  IMAD R180, R135, 0x2, R200 ;  /* 0x0000000287b47824 */ /* 0x000fe400078e02c8 */
[----:B------:R-:W-:Y:S01]  /*eab0*/  @!PT LDS RZ, [RZ] ;  /* 0x00000000fffff984 */ /* 0x000fe20000000800 */
[----:B------:R-:W-:Y:S01]  /*eac0*/  @!PT LDS RZ, [RZ] ;  /* 0x00000000fffff984 */ /* 0x000fe20000000800 */
[----:B------:R-:W-:Y:S01]  /*ead0*/  @!PT LDS RZ, [RZ] ;  /* 0x00000000fffff984 */ /* 0x000fe20000000800 */
[----:B------:R1:W-:Y:S01]  /*eae0*/  @!P1 LDGSTS.E.BYPASS.LTC128B.128 [R229+0x12000], desc[UR4][R44.64+0x80] ;  /* 0x120000802ce59fae */ /* 0x0003e2000b981a04 */
[----:B------:R-:W-:Y:S03]  /*eaf0*/  IMAD.MOV.U32 R135, RZ, RZ, 0x40 ;  /* 0x00000040ff877424 */ /* 0x000fe600078e00ff */
[----:B------:R-:W-:Y:S02]  /*eb00*/  @P1 STS.128 [R229+0x12000], RZ ;  /* 0x012000ffe5001388 */ /* 0x000fe40000000c00 */
[----:B------:R-:W-:Y:S02]  /*eb10*/  SEL R135, R135, 0xffffffc0, !P2 ;  /* 0xffffffc087877807 */ /* 0x000fe40005000000 */
[----:B------:R-:W-:Y:S01]  /*eb20*/  @!PT LDS RZ, [RZ] ;  /* 0x00000000fffff984 */ /* 0x000fe20000000800 */
[----:B------:R-:W-:Y:S01]  /*eb30*/  @!PT LDS RZ, [RZ] ;  /* 0x00000000fffff984 */ /* 0x000fe20000000800 */
[----:B------:R-:W-:Y:S01]  /*eb40*/  @!PT LDS RZ, [RZ] ;  /* 0x00000000fffff984 */ /* 0x000fe20000000800 */
[----:B------:R-:W-:Y:S03]  /*eb50*/  @!P4 LDGSTS.E.BYPASS.LTC128B.128 [R229+0xe800], desc[UR4][R46.64] ;  /* 0x0e8000002ee5cfae */ /* 0x000fe6000b981a04 */
[--C-:B------:R-:W-:Y:S01]  /*eb60*/  IMAD.IADD R184, R180, 0x1, R135.reuse ;  /* 0x00000001b4b87824 */ /* 0x100fe200078e0287 */
        /* <DEDUP_REMOVED lines=11> */
[----:B-1----:R-:W-:Y:S03]  /*ec20*/  IADD3 R44, P0, PT, R42, R41, RZ ;  /* 0x000000292a2c7210 */ /* 0x002fe60007f1e0ff */
[----:B------:R-:W-:Y:S04]  /*ec30*/  @P4 STS.128 [R229+0xf000], RZ ;  /* 0x00f000ffe5004388 */ /* 0x000fe80000000c00 */
[----:B------:R-:W-:Y:S01]  /*ec40*/  @!PT LDS RZ, [RZ] ;  /* 0x00000000fffff984 */ /* 0x000fe20000000800 */
[----:B------:R-:W-:Y:S01]  /*ec50*/  @!PT LDS RZ, [RZ] ;  /* 0x00000000fffff984 */ /* 0x000fe20000000800 */
[----:B------:R-:W-:Y:S01]  /*ec60*/  @!PT LDS RZ, [RZ] ;  /* 0x00000000fffff984 */ /* 0x000fe20000000800 */
[----:B------:R1:W-:Y:S01]  /*ec70*/  @!P1 LDGSTS.E.BYPASS.LTC128B.128 [R229+0x13000], desc[UR4][R42.64+0x80] ;  /* 0x130000802ae59fae */ /* 0x0003e2000b981a04 */
[----:B------:R-:W-:Y:S01]  /*ec80*/  IMAD.X R45, R43, 0x1, R40, P0 ;  /* 0x000000012b2d7824 */ /* 0x000fe200000e0628 */
[----:B------:R-:W-:Y:S02]  /*ec90*/  LOP3.LUT P0, RZ, R197, 0x2, RZ, 0xc0, !PT ;  /* 0x00000002c5ff7812 */ /* 0x000fe4000780c0ff */
[----:B------:R-:W-:Y:S02]  /*eca0*/  @P1 STS.128 [R229+0x13000], RZ ;  /* 0x013000ffe5001388 */ /* 0x000fe40000000c00 */
[----:B------:R-:W-:Y:S02]  /*ecb0*/  SEL R201, R201, 0xffffffe0, !P0 ;  /* 0xffffffe0c9c97807 */ /* 0x000fe40004000000 */
[----:B------:R-:W-:Y:S01]  /*ecc0*/  @!PT LDS RZ, [RZ] ;  /* 0x00000000fffff984 */ /* 0x000fe20000000800 */
[----:B------:R-:W-:Y:S01]  /*ecd0*/  @!PT LDS RZ, [RZ] ;  /* 0x00000000fffff984 */ /* 0x000fe20000000800 */
[----:B------:R-:W-:Y:S01]  /*ece0*/  @!PT LDS RZ, [RZ] ;  /* 0x00000000fffff984 */ /* 0x000fe20000000800 */
[----:B------:R-:W-:Y:S01]  /*ecf0*/  @!P4 LDGSTS.E.BYPASS.LTC128B.128 [R229+0xf800], desc[UR4][R44.64] ;  /* 0x0f8000002ce5cfae */ /* 0x000fe2000b981a04 */
[----:B------:R-:W-:Y:S02]  /*ed00*/  ISETP.GT.AND P0, PT, R225, R214, PT ;  /* 0x000000d6e100720c */ /* 0x000fe40003f04270 */
[--C-:B------:R-:W-:Y:S01]  /*ed10*/  IMAD.IADD R172, R180, 0x1, R201.reuse ;  /* 0x00000001b4ac7824 */ /* 0x100fe200078e02c9 */
[----:B------:R-:W-:Y:S01]  /*ed20*/  @P4 STS.128 [R229+0xf800], RZ ;  /* 0x00f800ffe5004388 */ /* 0x000fe20000000c00 */
[C-C-:B------:R-:W-:Y:S02]  /*ed30*/  IMAD.IADD R133, R186.reuse, 0x1, R201.reuse ;  /* 0x00000001ba857824 */ /* 0x140fe400078e02c9 */
[C---:B------:R-:W-:Y:S01]  /*ed40*/  IMAD.IADD R135, R201.reuse, 0x1, R184 ;  /* 0x00000001c9877824 */ /* 0x040fe200078e02b8 */
[----:B------:R-:W-:Y:S01]  /*ed50*/  @!PT LDS RZ, [RZ] ;  /* 0x00000000fffff984 */ /* 0x000fe20000000800 */
[----:B------:R-:W-:Y:S01]  /*ed60*/  @!PT LDS RZ, [RZ] ;  /* 0x00000000fffff984 */ /* 0x000fe20000000800 */
[----:B------:R-:W-:Y:S01]  /*ed70*/  @!PT LDS RZ, [RZ] ;  /* 0x00000000fffff984 */ /* 0x000fe20000000800 */
[----:B------:R2:W-:Y:S01]  /*ed80*/  @!P1 LDGSTS.E.BYPASS.LTC128B.128 [R229+0x13800], desc[UR4][R44.64+0x80] ;  /* 0x138000802ce59fae */ /* 0x0005e2000b981a04 */
[--C-:B------:R-:W-:Y:S03]  /*ed90*/  IMAD.IADD R192, R186, 0x1, R201.reuse ;  /* 0x00000001bac07824 */ /* 0x100fe600078e02c9 */
        /* <DEDUP_REMOVED lines=14> */
[----:B------:R-:W-:Y:S01]  /*ee80*/  LDSM.16.M88.4 R188, [R134+0x8000] ;  /* 0x0080000086bc783b */ /* 0x000fe20000000200 */
        /* <DEDUP_REMOVED lines=8> */
[C---:B-1----:R-:W-:Y:S08]  /*ef10*/  HMMA.16816.F32.BF16 R28, R136.reuse, R152, RZ ;  /* 0x00000098881c723c */ /* 0x042ff000000418ff */
[C---:B------:R-:W-:Y:S01]  /*ef20*/  HMMA.16816.F32.BF16 R32, R136.reuse, R154, RZ ;  /* 0x0000009a8820723c */ /* 0x040fe200000418ff */
[----:B------:R-:W-:Y:S07]  /*ef30*/  LDSM.16.M88.4 R152, [R133+0x6800] ;  /* 0x006800008598783b */ /* 0x000fee0000000200 */
[C---:B--2---:R-:W-:Y:S08]  /*ef40*/  HMMA.16816.F32.BF16 R36, R136.reuse, R156, RZ ;  /* 0x0000009c8824723c */ /* 0x044ff000000418ff */
[C---:B------:R-:W-:Y:S01]  /*ef50*/  HMMA.16816.F32.BF16 R40, R136.reuse, R158, RZ ;  /* 0x0000009e8828723c */ /* 0x040fe200000418ff */
[----:B------:R-:W-:Y:S07]  /*ef60*/  LDSM.16.M88.4 R156, [R133+0x7000] ;  /* 0x00700000859c783b */ /* 0x000fee0000000200 */
[C---:B------:R-:W-:Y:S08]  /*ef70*/  HMMA.16816.F32.BF16 R44, R136.reuse, R160, RZ ;  /* 0x000000a0882c723c */ /* 0x040ff000000418ff */
[C---:B------:R-:W-:Y:S01]  /*ef80*/  HMMA.16816.F32.BF16 R48, R136.reuse, R162, RZ ;  /* 0x000000a28830723c */ /* 0x040fe200000418ff */
[----:B------:R-:W-:Y:S07]  /*ef90*/  LDSM.16.M88.4 R160, [R133+0x7800] ;  /* 0x0078000085a0783b */ /* 0x000fee0000000200 */
[C---:B------:R-:W-:Y:S08]  /*efa0*/  HMMA.16816.F32.BF16 R52, R136.reuse, R164, RZ ;  /* 0x000000a48834723c */ /* 0x040ff000000418ff */
[C---:B------:R-:W-:Y:S01]  /*efb0*/  HMMA.16816.F32.BF16 R56, R136.reuse, R166, RZ ;  /* 0x000000a68838723c */ /* 0x040fe200000418ff */
[----:B------:R-:W-:Y:S07]  /*efc0*/  LDSM.16.M88.4 R164, [R184] ;  /* 0x00000000b8a4783b */ /* 0x000fee0000000200 */
[C---:B------:R-:W-:Y:S08]  /*efd0*/  HMMA.16816.F32.BF16 R60, R136.reuse, R168, RZ ;  /* 0x000000a8883c723c */ /* 0x040ff000000418ff */
[----:B------:R-:W-:Y:S01]  /*efe0*/  HMMA.16816.F32.BF16 R64, R136, R170, RZ ;  /* 0x000000aa8840723c */ /* 0x000fe200000418ff */
[----:B------:R1:W2:Y:S04]  /*eff0*/  LDSM.16.M88.4 R136, [R133+0x5000] ;  /* 0x005000008588783b */ /* 0x0002a80000000200 */
[----:B------:R-:W4:Y:S03]  /*f000*/  LDSM.16.M88.4 R168, [R134+0x4000] ;  /* 0x0040000086a8783b */ /* 0x000f260000000200 */
[C---:B---3--:R-:W-:Y:S08]  /*f010*/  HMMA.16816.F32.BF16 R4, R172.reuse, R176, R4 ;  /* 0x000000b0ac04723c */ /* 0x048ff00000041804 */
[C---:B------:R-:W-:Y:S01]  /*f020*/  HMMA.16816.F32.BF16 R8, R172.reuse, R178, R8 ;  /* 0x000000b2ac08723c */ /* 0x040fe20000041808 */
[----:B------:R-:W3:Y:S07]  /*f030*/  LDSM.16.M88.4 R176, [R134+0x4800] ;  /* 0x0048000086b0783b */ /* 0x000eee0000000200 */
[C---:B------:R-:W-:Y:S03]  /*f040*/  HMMA.16816.F32.BF16 R12, R172.reuse, R140, R12 ;  /* 0x0000008cac0c723c */ /* 0x040fe6000004180c */
[----:B-1----:R-:W-:Y:S05]  /*f050*/  IMAD.IADD R133, R201, 0x1, R134 ;  /* 0x00000001c9857824 */ /* 0x002fea00078e0286 */
        /* <DEDUP_REMOVED lines=21> */
[C---:B----4-:R-:W-:Y:S08]  /*f1b0*/  HMMA.16816.F32.BF16 R4, R164.reuse, R168, R4 ;  /* 0x000000a8a404723c */ /* 0x050ff00000041804 */
[C---:B------:R-:W-:Y:S01]  /*f1c0*/  HMMA.16816.F32.BF16 R8, R164.reuse, R170, R8 ;  /* 0x000000aaa408723c */ /* 0x040fe20000041808 */
[----:B------:R-:W-:Y:S07]  /*f1d0*/  LDSM.16.M88.4 R168, [R133+0x6000] ;  /* 0x0060000085a8783b */ /* 0x000fee0000000200 */
        /* <DEDUP_REMOVED lines=9> */
[C---:B-----5:R-:W-:Y:S08]  /*f270*/  HMMA.16816.F32.BF16 R36, R164.reuse, R144, R36 ;  /* 0x00000090a424723c */ /* 0x060ff00000041824 */
        /* <DEDUP_REMOVED lines=9> */
[----:B------:R-:W-:Y:S01]  /*f310*/  HMMA.16816.F32.BF16 R64, R164, R138, R64 ;  /* 0x0000008aa440723c */ /* 0x000fe20000041840 */
[----:B------:R-:W2:Y:S04]  /*f320*/  LDSM.16.M88.4 R136, [R133+0x7000] ;  /* 0x007000008588783b */ /* 0x000ea80000000200 */
[----:B------:R-:W-:Y:S03]  /*f330*/  LDSM.16.M88.4 R164, [R186+0x8000] ;  /* 0x00800000baa4783b */ /* 0x000fe60000000200 */
[C---:B------:R-:W-:Y:S08]  /*f340*/  HMMA.16816.F32.BF16 R4, R152.reuse, R156, R4 ;  /* 0x0000009c9804723c */ /* 0x040ff00000041804 */
[C---:B------:R-:W-:Y:S01]  /*f350*/  HMMA.16816.F32.BF16 R8, R152.reuse, R158, R8 ;  /* 0x0000009e9808723c */ /* 0x040fe20000041808 */
[----:B------:R-:W5:Y:S07]  /*f360*/  LDSM.16.M88.4 R156, [R133+0x7800] ;  /* 0x00780000859c783b */ /* 0x000f6e0000000200 */
[C---:B------:R-:W-:Y:S08]  /*f370*/  HMMA.16816.F32.BF16 R12, R152.reuse, R160, R12 ;  /* 0x000000a0980c723c */ /* 0x040ff0000004180c */
[C---:B------:R-:W-:Y:S01]  /*f380*/  HMMA.16816.F32.BF16 R16, R152.reuse, R162, R16 ;  /* 0x000000a29810723c */ /* 0x040fe20000041810 */
[----:B------:R-:W5:Y:S07]  /*f390*/  LDSM.16.M88.4 R160, [R180+0x2000] ;  /* 0x00200000b4a0783b */ /* 0x000f6e0000000200 */
[C---:B---3--:R-:W-:Y:S08]  /*f3a0*/  HMMA.16816.F32.BF16 R20, R152.reuse, R144, R20 ;  /* 0x000000909814723c */ /* 0x048ff00000041814 */
[C---:B------:R-:W-:Y:S01]  /*f3b0*/  HMMA.16816.F32.BF16 R24, R152.reuse, R146, R24 ;  /* 0x000000929818723c */ /* 0x040fe20000041818 */
[----:B------:R-:W3:Y:S07]  /*f3c0*/  LDSM.16.M88.4 R144, [R186+0x9000] ;  /* 0x00900000ba90783b */ /* 0x000eee0000000200 */
[C---:B----4-:R-:W-:Y:S08]  /*f3d0*/  HMMA.16816.F32.BF16 R28, R152.reuse, R148, R28 ;  /* 0x00000094981c723c */ /* 0x050ff0000004181c */
[C---:B------:R-:W-:Y:S01]  /*f3e0*/  HMMA.16816.F32.BF16 R32, R152.reuse, R150, R32 ;  /* 0x000000969820723c */ /* 0x040fe20000041820 */
[----:B------:R-:W4:Y:S07]  /*f3f0*/  LDSM.16.M88.4 R148, [R186+0x9800] ;  /* 0x00980000ba94783b */ /* 0x000f2e0000000200 */
        /* <DEDUP_REMOVED lines=9> */
[C---:B-----5:R-:W-:Y:S03]  /*f490*/  HMMA.16816.F32.BF16 R60, R152.reuse, R156, R60 ;  /* 0x0000009c983c723c */ /* 0x060fe6000004183c */
[----:B------:R-:W-:Y:S02]  /*f4a0*/  IMAD.IADD R156, R180, 0x1, R201 ;  /* 0x00000001b49c7824 */ /* 0x000fe400078e02c9 */
[----:B------:R-:W-:Y:S03]  /*f4b0*/  LDSM.16.M88.4 R180, [R192+0x9800] ;  /* 0x00980000c0b4783b */ /* 0x000fe60000000200 */
[----:B------:R-:W-:Y:S01]  /*f4c0*/  HMMA.16816.F32.BF16 R64, R152, R158, R64 ;  /* 0x0000009e9840723c */ /* 0x000fe20000041840 */
[----:B------:R-:W5:Y:S04]  /*f4d0*/  LDSM.16.M88.4 R152, [R186+0xb800] ;  /* 0x00b80000ba98783b */ /* 0x000f680000000200 */
[----:B------:R-:W-:Y:S03]  /*f4e0*/  LDSM.16.M88.4 R156, [R156+0x2000] ;  /* 0x002000009c9c783b */ /* 0x000fe60000000200 */
[C---:B------:R-:W-:Y:S01]  /*f4f0*/  HMMA.16816.F32.BF16 R4, R160.reuse, R164, R4 ;  /* 0x000000a4a004723c */ /* 0x040fe20000041804 */
[----:B------:R-:W-:Y:S07]  /*f500*/  LDSM.16.M88.4 R184, [R184+0x2000] ;  /* 0x00200000b8b8783b */ /* 0x000fee0000000200 */
        /* <DEDUP_REMOVED lines=16> */
[----:B------:R-:W1:Y:S04]  /*f610*/  LDSM.16.M88.4 R140, [R192+0xb800] ;  /* 0x00b80000c08c783b */ /* 0x000e680000000200 */
[----:B------:R-:W-:Y:S03]  /*f620*/  LDSM.16.M88.4 R192, [R133+0xb000] ;  /* 0x00b0000085c0783b */ /* 0x000fe60000000200 */
[C---:B--2---:R-:W-:Y:S08]  /*f630*/  HMMA.16816.F32.BF16 R52, R160.reuse, R136, R52 ;  /* 0x00000088a034723c */ /* 0x044ff00000041834 */
[C---:B------:R-:W-:Y:S01]  /*f640*/  HMMA.16816.F32.BF16 R56, R160.reuse, R138, R56 ;  /* 0x0000008aa038723c */ /* 0x040fe20000041838 */
[----:B------:R-:W2:Y:S07]  /*f650*/  LDSM.16.M88.4 R136, [R134+0x8800] ;  /* 0x008800008688783b */ /* 0x000eae0000000200 */
[C---:B-----5:R-:W-:Y:S08]  /*f660*/  HMMA.16816.F32.BF16 R60, R160.reuse, R152, R60 ;  /* 0x00000098a03c723c */ /* 0x060ff0000004183c */
[----:B------:R-:W-:Y:S01]  /*f670*/  HMMA.16816.F32.BF16 R64, R160, R154, R64 ;  /* 0x0000009aa040723c */ /* 0x000fe20000041840 */
[----:B------:R-:W5:Y:S04]  /*f680*/  LDSM.16.M88.4 R152, [R134+0x9000] ;  /* 0x009000008698783b */ /* 0x000f680000000200 */
[----:B------:R-:W-:Y:S03]  /*f690*/  LDSM.16.M88.4 R160, [R134+0xb800] ;  /* 0x00b8000086a0783b */ /* 0x000fe60000000200 */
        /* <DEDUP_REMOVED lines=31> */
[C---:B-----5:R-:W-:Y:S08]  /*f890*/  HMMA.16816.F32.BF16 R20, R184.reuse, R152, R20 ;  /* 0x00000098b814723c */ /* 0x060ff00000041814 */
        /* <DEDUP_REMOVED lines=8> */
[C---:B------:R-:W-:Y:S08]  /*f920*/  HMMA.16816.F32.BF16 R44, R184.reuse, R148, R44 ;  /* 0x00000094b82c723c */ /* 0x040ff0000004182c */
[C---:B------:R-:W-:Y:S08]  /*f930*/  HMMA.16816.F32.BF16 R48, R184.reuse, R150, R48 ;  /* 0x00000096b830723c */ /* 0x040ff00000041830 */
[C---:B---3--:R-:W-:Y:S08]  /*f940*/  HMMA.16816.F32.BF16 R52, R184.reuse, R156, R52 ;  /* 0x0000009cb834723c */ /* 0x048ff00000041834 */
        /* <DEDUP_REMOVED lines=22> */
[----:B------:R-:W-:Y:S01]  /*fab0*/  BSSY.RECONVERGENT B0, `(.L_x_2226) ;  /* 0x000004c000007945 */ /* 0x000fe20003800200 */
[----:B------:R-:W-:Y:S02]  /*fac0*/  IMAD.SHL.U32 R134, R204, 0x20, RZ ;  /* 0x00000020cc867824 */ /* 0x000fe400078e00ff */
        /* <DEDUP_REMOVED lines=8> */
[----:B------:R-:W-:Y:S04]  /*fb50*/  @!P3 IADD3 R216, P0, PT, R133, R216, RZ ;  /* 0x000000d885d8b210 */ /* 0x000fe80007f1e0ff */
[----:B------:R-:W-:Y:S01]  /*fb60*/  @!P3 LEA.HI.X.SX32 R215, R136, R215, 0x1, P0 ;  /* 0x000000d788d7b211 */ /* 0x000fe200000f0eff */
[----:B------:R-:W-:Y:S08]  /*fb70*/  @!P3 BRA `(.L_x_2227) ;  /* 0x0000000000fcb947 */ /* 0x000ff00003800000 */
[C---:B------:R-:W-:Y:S01]  /*fb80*/  VIADD R140, R224.reuse, 0xffffff00 ;  /* 0xffffff00e08c7836 */ /* 0x040fe20000000000 */
[----:B------:R-:W2:Y:S01]  /*fb90*/  LD.E R142, desc[UR4][R2.64+0x170] ;  /* 0x00017004028e7980 */ /* 0x000ea2000c101900 */
[----:B------:R-:W-:Y:S03]  /*fba0*/  VIADD R135, R224, 0xffffff80 ;  /* 0xffffff80e0877836 */ /* 0x000fe60000000000 */
[----:B------:R-:W-:Y:S02]  /*fbb0*/  IABS R136, R140 ;  /* 0x0000008c00887213 */ /* 0x000fe40000000000 */
        /* <DEDUP_REMOVED lines=26> */
[----:B------:R-:W-:Y:S01]  /*fd60*/  ISETP.GE.U32.AND P6, PT, R133, R138, PT ;  /* 0x0000008a8500720c */ /* 0x000fe20003fc6070 */
[----:B------:R-:W2:Y:S06]  /*fd70*/  LD.E.64 R140, desc[UR4][R2.64+0x38] ;  /* 0x00003804028c7980 */ /* 0x000eac000c101b00 */
[----:B------:R-:W-:Y:S02]  /*fd80*/  @P5 IADD3 R139, PT, PT, R139, 0x1, RZ ;  /* 0x000000018b8b5810 */ /* 0x000fe40007ffe0ff */
[----:B------:R-:W-:Y:S02]  /*fd90*/  ISETP.GE.AND P5, PT, R135, RZ, PT ;  /* 0x000000ff8700720c */ /* 0x000fe40003fa6270 */
[----:B------:R-:W-:Y:S01]  /*fda0*/  LOP3.LUT R135, RZ, R142, RZ, 0x33, !PT ;  /* 0x0000008eff877212 */ /* 0x000fe200078e33ff */
[----:B------:R-:W-:Y:S02]  /*fdb0*/  @!P0 IMAD.MOV R139, RZ, RZ, -R139 ;  /* 0x000000ffff8b8224 */ /* 0x000fe400078e0a8b */
[----:B------:R-:W-:Y:S01]  /*fdc0*/  @P6 VIADD R144, R144, 0x1 ;  /* 0x0000000190906836 */ /* 0x000fe20000000000 */
[----:B------:R-:W-:Y:S04]  /*fdd0*/  ISETP.NE.AND P6, PT, R142, RZ, PT ;  /* 0x000000ff8e00720c */ /* 0x000fe80003fc5270 */
[----:B------:R-:W-:Y:S03]  /*fde0*/  SEL R139, R135, R139, !P6 ;  /* 0x0000008b878b7207 */ /* 0x000fe60007000000 */
[----:B------:R-:W-:Y:S02]  /*fdf0*/  @!P5 IADD3 R144, PT, PT, -R144, RZ, RZ ;  /* 0x000000ff9090d210 */ /* 0x000fe40007ffe1ff */
[----:B------:R-:W-:Y:S02]  /*fe00*/  LEA R136, P5, R139, R230, 0x2 ;  /* 0x000000e68b887211 */ /* 0x000fe400078a10ff */
[----:B------:R-:W-:Y:S02]  /*fe10*/  SEL R135, R135, R144, !P6 ;  /* 0x0000009087877207 */ /* 0x000fe40007000000 */
[-C--:B------:R-:W-:Y:S01]  /*fe20*/  LEA.HI.X.SX32 R137, R139, R231.reuse, 0x2, P5 ;  /* 0x000000e78b897211 */ /* 0x080fe200028f16ff */
[----:B------:R-:W3:Y:S01]  /*fe30*/  LD.E.64 R144, desc[UR4][R2.64+0x20] ;  /* 0x0000200402907980 */ /* 0x000ee2000c101b00 */
[C---:B------:R-:W-:Y:S04]  /*fe40*/  LEA R146, P0, R135.reuse, R230, 0x2 ;  /* 0x000000e687927211 */ /* 0x040fe800078010ff */
[C---:B------:R-:W-:Y:S01]  /*fe50*/  LEA.HI.X.SX32 R147, R135.reuse, R231, 0x2, P0 ;  /* 0x000000e787937211 */ /* 0x040fe200000f16ff */
[----:B------:R-:W-:Y:S01]  /*fe60*/  IMAD.IADD R135, R135, 0x1, -R139 ;  /* 0x0000000187877824 */ /* 0x000fe200078e0a8b */
[----:B------:R-:W4:Y:S03]  /*fe70*/  LD.E R136, desc[UR4][R136.64] ;  /* 0x0000000488887980 */ /* 0x000f26000c101900 */
[----:B------:R-:W-:Y:S01]  /*fe80*/  IMAD R142, R142, R135, -0x80 ;  /* 0xffffff808e8e7424 */ /* 0x000fe200078e0287 */
[----:B------:R-:W4:Y:S04]  /*fe90*/  LD.E R133, desc[UR4][R146.64] ;  /* 0x0000000492857980 */ /* 0x000f28000c101900 */
        /* <DEDUP_REMOVED lines=13> */
.L_x_2227:
[----:B------:R-:W-:Y:S05]  /*ff70*/  BSYNC.RECONVERGENT B0 ;  /* 0x0000000000007941 */ /* 0x000fea0003800200 */
.L_x_2226:
        /* <DEDUP_REMOVED lines=16> */
[----:B------:R-:W-:Y:S02]  /*10080*/  IMAD.X R141, R143, 0x1, R133, P0 ;  /* 0x000000018f8d7824 */ /* 0x000fe400000e0685 */
        /* <DEDUP_REMOVED lines=31> */
[----:B------:R2:W-:Y:S01]  /*10280*/  @P4 STS.128 [R229+0x5800], RZ ;  /* 0x005800ffe5004388 */ /* 0x0005e20000000c00 */
[----:B------:R-:W-:Y:S03]  /*10290*/  IADD3 R134, P0, PT, R138, R134, RZ ;  /* 0x000000868a867210 */ /* 0x000fe60007f1e0ff */
[----:B------:R-:W-:Y:S01]  /*102a0*/  @!PT LDS RZ, [RZ] ;  /* 0x00000000fffff984 */ /* 0x000fe20000000800 */
[----:B------:R-:W-:Y:S01]  /*102b0*/  @!PT LDS RZ, [RZ] ;  /* 0x00000000fffff984 */ /* 0x000fe20000000800 */
[----:B------:R-:W-:Y:S01]  /*102c0*/  @!PT LDS RZ, [RZ] ;  /* 0x00000000fffff984 */ /* 0x000fe20000000800 */
[----:B------:R2:W-:Y:S01]  /*102d0*/  @!P1 LDGSTS.E.BYPASS.LTC128B.128 [R229+0x9800], desc[UR4][R136.64+0x80] ;  /* 0x0980008088e59fae */ /* 0x0005e2000b981a04 */
[--C-:B------:R-:W-:Y:S03]  /*102e0*/  IMAD.X R139, R141, 0x1, R133.reuse, P5 ;  /* 0x000000018d8b7824 */ /* 0x100fe600028e0685 */
[----:B------:R2:W-:Y:S01]  /*102f0*/  @P1 STS.128 [R229+0x9800], RZ ;  /* 0x009800ffe5001388 */ /* 0x0005e20000000c00 */
[----:B------:R-:W-:Y:S03]  /*10300*/  IMAD.X R135, R139, 0x1, R133, P0 ;  /* 0x000000018b877824 */ /* 0x000fe600000e0685 */
        /* <DEDUP_REMOVED lines=41> */
.L_x_2225:
[----:B------:R-:W-:Y:S05]  /*105a0*/  BSYNC.RECONVERGENT B1 ;  /* 0x0000000000017941 */ /* 0x000fea0003800200 */
.L_x_2224:
[----:B------:R-:W-:Y:S01]  /*105b0*/  VIADD R147, R226, 0xffffffc1 ;  /* 0xffffffc1e2937836 */ /* 0x000fe20000000000 */
[----:B------:R-:W-:Y:S01]  /*105c0*/  LOP3.LUT R203, R202, 0x200, R203, 0xf8, !PT ;  /* 0x00000200cacb7812 */ /* 0x000fe200078ef8cb */
[C---:B--2---:R-:W-:Y:S02]  /*105d0*/  VIADD R135, R226.reuse, 0xffffffc0 ;  /* 0xffffffc0e2877836 */ /* 0x044fe40000000000 */
[C---:B------:R-:W-:Y:S01]  /*105e0*/  VIADD R133, R226.reuse, 0xffffffc9 ;  /* 0xffffffc9e2857836 */ /* 0x040fe20000000000 */
[-C--:B------:R-:W-:Y:S01]  /*105f0*/  ISETP.GE.AND P4, PT, R147, R213.reuse, PT ;  /* 0x000000d59300720c */ /* 0x080fe20003f86270 */
[C---:B------:R-:W-:Y:S01]  /*10600*/  VIADD R140, R226.reuse, 0xffffffd1 ;  /* 0xffffffd1e28c7836 */ /* 0x040fe20000000000 */
[-C--:B------:R-:W-:Y:S01]  /*10610*/  ISETP.GE.AND P5, PT, R135, R213.reuse, PT ;  /* 0x000000d58700720c */ /* 0x080fe20003fa6270 */
[C---:B------:R-:W-:Y:S01]  /*10620*/  VIADD R139, R226.reuse, 0xffffffe1 ;  /* 0xffffffe1e28b7836 */ /* 0x040fe20000000000 */
[----:B------:R-:W-:Y:S01]  /*10630*/  FSEL R148, R5, -INF , P4 ;  /* 0xff80000005947808 */ /* 0x000fe20002000000 */
[C---:B------:R-:W-:Y:S01]  /*10640*/  VIADD R138, R226.reuse, 0xffffffe8 ;  /* 0xffffffe8e28a7836 */ /* 0x040fe20000000000 */
[-C--:B------:R-:W-:Y:S01]  /*10650*/  ISETP.GE.AND P4, PT, R133, R213.reuse, PT ;  /* 0x000000d58500720c */ /* 0x080fe20003f86270 */
[----:B------:R-:W-:Y:S01]  /*10660*/  VIADD R134, R226, 0xffffffc8 ;  /* 0xffffffc8e2867836 */ /* 0x000fe20000000000 */
[----:B------:R-:W-:Y:S01]  /*10670*/  FSEL R149, R4, -INF , P5 ;  /* 0xff80000004957808 */ /* 0x000fe20002800000 */
[C---:B------:R-:W-:Y:S01]  /*10680*/  VIADD R4, R226.reuse, 0xffffffd9 ;  /* 0xffffffd9e2047836 */ /* 0x040fe20000000000 */
[----:B------:R-:W-:Y:S01]  /*10690*/  FSEL R150, R9, -INF , P4 ;  /* 0xff80000009967808 */ /* 0x000fe20002000000 */
[----:B------:R-:W-:Y:S01]  /*106a0*/  VIADD R143, R226, 0xffffffd0 ;  /* 0xffffffd0e28f7836 */ /* 0x000fe20000000000 */
[----:B------:R-:W-:Y:S01]  /*106b0*/  ISETP.GE.AND P4, PT, R140, R213, PT ;  /* 0x000000d58c00720c */ /* 0x000fe20003f86270 */
[C---:B------:R-:W-:Y:S01]  /*106c0*/  VIADD R145, R226.reuse, 0xfffffff0 ;  /* 0xfffffff0e2917836 */ /* 0x040fe20000000000 */
[----:B------:R-:W-:Y:S01]  /*106d0*/  ISETP.GE.AND P1, PT, R135, R211, PT ;  /* 0x000000d38700720c */ /* 0x000fe20003f26270 */
[C---:B------:R-:W-:Y:S01]  /*106e0*/  VIADD R141, R226.reuse, 0xfffffff1 ;  /* 0xfffffff1e28d7836 */ /* 0x040fe20000000000 */
[----:B------:R-:W-:Y:S01]  /*106f0*/  FSEL R13, R13, -INF , P4 ;  /* 0xff8000000d0d7808 */ /* 0x000fe20002000000 */
[----:B------:R-:W-:Y:S01]  /*10700*/  VIADD R142, R226, 0xffffffe0 ;  /* 0xffffffe0e28e7836 */ /* 0x000fe20000000000 */
[-C--:B------:R-:W-:Y:S01]  /*10710*/  ISETP.GE.AND P4, PT, R4, R213.reuse, PT ;  /* 0x000000d50400720c */ /* 0x080fe20003f86270 */
[C---:B------:R-:W-:Y:S01]  /*10720*/  VIADD R5, R226.reuse, 0xfffffff9 ;  /* 0xfffffff9e2057836 */ /* 0x040fe20000000000 */
[----:B------:R-:W-:Y:S01]  /*10730*/  ISETP.GE.AND P6, PT, R135, R212, PT ;  /* 0x000000d48700720c */ /* 0x000fe20003fc6270 */
[C---:B------:R-:W-:Y:S01]  /*10740*/  VIADD R146, R226.reuse, 0x9 ;  /* 0x00000009e2927836 */ /* 0x040fe20000000000 */
[----:B------:R-:W-:Y:S01]  /*10750*/  FSEL R152, R17, -INF , P4 ;  /* 0xff80000011987808 */ /* 0x000fe20002000000 */
[----:B------:R-:W-:Y:S01]  /*10760*/  VIADD R144, R226, 0x8 ;  /* 0x00000008e2907836 */ /* 0x000fe20000000000 */
[----:B------:R-:W-:Y:S01]  /*10770*/  ISETP.GE.AND P4, PT, R139, R213, PT ;  /* 0x000000d58b00720c */ /* 0x000fe20003f86270 */
[----:B------:R-:W-:Y:S01]  /*10780*/  VIADD R224, R224, 0xffffff80 ;  /* 0xffffff80e0e07836 */ /* 0x000fe20000000000 */
[----:B------:R-:W-:Y:S02]  /*10790*/  ISETP.GE.AND P0, PT, R147, R211, PT ;  /* 0x000000d39300720c */ /* 0x000fe40003f06270 */
[----:B------:R-:W-:Y:S01]  /*107a0*/  FSEL R186, R21, -INF , P4 ;  /* 0xff80000015ba7808 */ /* 0x000fe20002000000 */
[----:B------:R-:W-:Y:S01]  /*107b0*/  VIADD R21, R226, 0xfffffff8 ;  /* 0xfffffff8e2157836 */ /* 0x000fe20000000000 */
[-C--:B------:R-:W-:Y:S02]  /*107c0*/  ISETP.GE.AND P4, PT, R138, R213.reuse, PT ;  /* 0x000000d58a00720c */ /* 0x080fe40003f86270 */
[----:B------:R-:W-:Y:S02]  /*107d0*/  ISETP.GE.AND P5, PT, R134, R213, PT ;  /* 0x000000d58600720c */ /* 0x000fe40003fa6270 */
[----:B------:R-:W-:Y:S01]  /*107e0*/  FSEL R184, R24, -INF , P4 ;  /* 0xff80000018b87808 */ /* 0x000fe20002000000 */
[----:B------:R-:W-:Y:S01]  /*107f0*/  VIADD R24, R226, 0x1 ;  /* 0x00000001e2187836 */ /* 0x000fe20000000000 */
[----:B------:R-:W-:Y:S02]  /*10800*/  ISETP.GE.AND P4, PT, R135, R210, PT ;  /* 0x000000d28700720c */ /* 0x000fe40003f86270 */
[----:B------:R-:W2:Y:S01]  /*10810*/  LD.E R135, desc[UR4][R2.64+0xdc] ;  /* 0x0000dc0402877980 */ /* 0x000ea2000c101900 */
[----:B------:R-:W-:Y:S02]  /*10820*/  FSEL R136, R7, -INF , P0 ;  /* 0xff80000007887808 */ /* 0x000fe40000000000 */
[----:B------:R-:W-:Y:S02]  /*10830*/  ISETP.GE.AND P0, PT, R133, R211, PT ;  /* 0x000000d38500720c */ /* 0x000fe40003f06270 */
[----:B------:R-:W-:Y:S01]  /*10840*/  FSEL R151, R8, -INF , P5 ;  /* 0xff80000008977808 */ /* 0x000fe20002800000 */
[----:B------:R-:W-:Y:S01]  /*10850*/  VIADD R8, R226, 0xffffffd8 ;  /* 0xffffffd8e2087836 */ /* 0x000fe20000000000 */
[----:B------:R-:W-:Y:S02]  /*10860*/  FSEL R7, R11, -INF , P0 ;  /* 0xff8000000b077808 */ /* 0x000fe40000000000 */
[----:B------:R-:W-:Y:S02]  /*10870*/  ISETP.GE.AND P5, PT, R143, R213, PT ;  /* 0x000000d58f00720c */ /* 0x000fe40003fa6270 */
[-C--:B------:R-:W-:Y:S02]  /*10880*/  ISETP.GE.AND P0, PT, R140, R211.reuse, PT ;  /* 0x000000d38c00720c */ /* 0x080fe40003f06270 */
[----:B------:R-:W-:Y:S01]  /*10890*/  FSEL R137, R6, -INF , P1 ;  /* 0xff80000006897808 */ /* 0x000fe20000800000 */
[----:B------:R-:W-:Y:S01]  /*108a0*/  VIADD R6, R226, 0xffffffe9 ;  /* 0xffffffe9e2067836 */ /* 0x000fe20000000000 */
[----:B------:R-:W-:Y:S02]  /*108b0*/  FSEL R11, R12, -INF , P5 ;  /* 0xff8000000c0b7808 */ /* 0x000fe40002800000 */
[----:B------:R-:W-:Y:S02]  /*108c0*/  FSEL R12, R15, -INF , P0 ;  /* 0xff8000000f0c7808 */ /* 0x000fe40000000000 */
[-C--:B------:R-:W-:Y:S02]  /*108d0*/  ISETP.GE.AND P1, PT, R134, R211.reuse, PT ;  /* 0x000000d38600720c */ /* 0x080fe40003f26270 */
[-C--:B------:R-:W-:Y:S02]  /*108e0*/  ISETP.GE.AND P0, PT, R4, R211.reuse, PT ;  /* 0x000000d30400720c */ /* 0x080fe40003f06270 */
[----:B------:R-:W-:Y:S02]  /*108f0*/  FSEL R9, R10, -INF , P1 ;  /* 0xff8000000a097808 */ /* 0x000fe40000800000 */
[----:B------:R-:W-:Y:S02]  /*10900*/  FSEL R10, R19, -INF , P0 ;  /* 0xff800000130a7808 */ /* 0x000fe40000000000 */
[-C--:B------:R-:W-:Y:S02]  /*10910*/  ISETP.GE.AND P0, PT, R139, R211.reuse, PT ;  /* 0x000000d38b00720c */ /* 0x080fe40003f06270 */
[-C--:B------:R-:W-:Y:S02]  /*10920*/  ISETP.GE.AND P1, PT, R143, R211.reuse, PT ;  /* 0x000000d38f00720c */ /* 0x080fe40003f26270 */
[----:B------:R-:W-:Y:S02]  /*10930*/  FSEL R23, R23, -INF , P0 ;  /* 0xff80000017177808 */ /* 0x000fe40000000000 */
[----:B------:R-:W-:Y:S02]  /*10940*/  ISETP.GE.AND P0, PT, R6, R211, PT ;  /* 0x000000d30600720c */ /* 0x000fe40003f06270 */
[----:B------:R-:W-:Y:S02]  /*10950*/  FSEL R14, R14, -INF , P1 ;  /* 0xff8000000e0e7808 */ /* 0x000fe40000800000 */
[----:B------:R-:W-:Y:S02]  /*10960*/  FSEL R27, R27, -INF , P0 ;  /* 0xff8000001b1b7808 */ /* 0x000fe40000000000 */
[----:B------:R-:W-:Y:S02]  /*10970*/  ISETP.GE.AND P0, PT, R145, R213, PT ;  /* 0x000000d59100720c */ /* 0x000fe40003f06270 */
[-C--:B------:R-:W-:Y:S02]  /*10980*/  ISETP.GE.AND P1, PT, R8, R211.reuse, PT ;  /* 0x000000d30800720c */ /* 0x080fe40003f26270 */
[----:B------:R-:W-:Y:S01]  /*10990*/  FSEL R164, R28, -INF , P0 ;  /* 0xff8000001ca47808 */ /* 0x000fe20000000000 */
[----:B------:R-:W-:Y:S01]  /*109a0*/  VIADD R28, R226, 0x20 ;  /* 0x00000020e21c7836 */ /* 0x000fe20000000000 */
[-C--:B------:R-:W-:Y:S02]  /*109b0*/  ISETP.GE.AND P0, PT, R141, R211.reuse, PT ;  /* 0x000000d38d00720c */ /* 0x080fe40003f06270 */
[----:B------:R-:W-:Y:S02]  /*109c0*/  FSEL R18, R18, -INF , P1 ;  /* 0xff80000012127808 */ /* 0x000fe40000800000 */
[----:B------:R-:W-:Y:S02]  /*109d0*/  FSEL R31, R31, -INF , P0 ;  /* 0xff8000001f1f7808 */ /* 0x000fe40000000000 */
[----:B------:R-:W-:Y:S02]  /*109e0*/  ISETP.GE.AND P1, PT, R142, R211, PT ;  /* 0x000000d38e00720c */ /* 0x000fe40003f26270 */
[----:B------:R-:W-:Y:S02]  /*109f0*/  ISETP.GE.AND P0, PT, R5, R213, PT ;  /* 0x000000d50500720c */ /* 0x000fe40003f06270 */
[----:B------:R-:W-:Y:S02]  /*10a00*/  FSEL R22, R22, -INF , P1 ;  /* 0xff80000016167808 */ /* 0x000fe40000800000 */
[----:B------:R-:W-:Y:S01]  /*10a10*/  FSEL R166, R33, -INF , P0 ;  /* 0xff80000021a67808 */ /* 0x000fe20000000000 */
[----:B------:R-:W-:Y:S01]  /*10a20*/  VIADD R33, R226, 0x28 ;  /* 0x00000028e2217836 */ /* 0x000fe20000000000 */
[----:B------:R-:W-:Y:S02]  /*10a30*/  ISETP.GE.AND P1, PT, R138, R211, PT ;  /* 0x000000d38a00720c */ /* 0x000fe40003f26270 */
[----:B------:R-:W-:Y:S02]  /*10a40*/  ISETP.GE.AND P0, PT, R226, R213, PT ;  /* 0x000000d5e200720c */ /* 0x000fe40003f06270 */
[----:B------:R-:W-:Y:S02]  /*10a50*/  FSEL R26, R26, -INF , P1 ;  /* 0xff8000001a1a7808 */ /* 0x000fe40000800000 */
[----:B------:R-:W-:Y:S01]  /*10a60*/  FSEL R174, R36, -INF , P0 ;  /* 0xff80000024ae7808 */ /* 0x000fe20000000000 */
[----:B------:R-:W-:Y:S01]  /*10a70*/  VIADD R36, R226, 0x19 ;  /* 0x00000019e2247836 */ /* 0x000fe20000000000 */
[----:B------:R-:W-:Y:S02]  /*10a80*/  ISETP.GE.AND P0, PT, R24, R211, PT ;  /* 0x000000d31800720c */ /* 0x000fe40003f06270 */
[-C--:B------:R-:W-:Y:S02]  /*10a90*/  ISETP.GE.AND P1, PT, R141, R213.reuse, PT ;  /* 0x000000d58d00720c */ /* 0x080fe40003f26270 */
[-C--:B------:R-:W-:Y:S02]  /*10aa0*/  ISETP.GE.AND P5, PT, R8, R213.reuse, PT ;  /* 0x000000d50800720c */ /* 0x080fe40003fa6270 */
[----:B------:R-:W-:Y:S02]  /*10ab0*/  FSEL R39, R39, -INF , P0 ;  /* 0xff80000027277808 */ /* 0x000fe40000000000 */
[----:B------:R-:W-:Y:S01]  /*10ac0*/  FSEL R239, R29, -INF , P1 ;  /* 0xff8000001def7808 */ /* 0x000fe20000800000 */
[----:B------:R-:W-:Y:S01]  /*10ad0*/  VIADD R29, R226, 0x10 ;  /* 0x00000010e21d7836 */ /* 0x000fe20000000000 */
[----:B------:R-:W-:Y:S01]  /*10ae0*/  FSEL R153, R16, -INF , P5 ;  /* 0xff80000010997808 */ /* 0x000fe20002800000 */
[----:B------:R-:W-:Y:S01]  /*10af0*/  VIADD R16, R226, 0x21 ;  /* 0x00000021e2107836 */ /* 0x000fe20000000000 */
[-C--:B------:R-:W-:Y:S02]  /*10b00*/  ISETP.GE.AND P0, PT, R146, R213.reuse, PT ;  /* 0x000000d59200720c */ /* 0x080fe40003f06270 */
[-C--:B------:R-:W-:Y:S02]  /*10b10*/  ISETP.GE.AND P5, PT, R142, R213.reuse, PT ;  /* 0x000000d58e00720c */ /* 0x080fe40003fa6270 */
[----:B------:R-:W-:Y:S02]  /*10b20*/  FSEL R172, R41, -INF , P0 ;  /* 0xff80000029ac7808 */ /* 0x000fe40000000000 */
[----:B------:R-:W-:Y:S01]  /*10b30*/  FSEL R188, R20, -INF , P5 ;  /* 0xff80000014bc7808 */ /* 0x000fe20002800000 */
[----:B------:R-:W-:Y:S01]  /*10b40*/  VIADD R20, R226, 0x11 ;  /* 0x00000011e2147836 */ /* 0x000fe20000000000 */
[-C--:B------:R-:W-:Y:S02]  /*10b50*/  ISETP.GE.AND P0, PT, R29, R213.reuse, PT ;  /* 0x000000d51d00720c */ /* 0x080fe40003f06270 */
[----:B------:R-:W-:Y:S02]  /*10b60*/  ISETP.GE.AND P1, PT, R21, R213, PT ;  /* 0x000000d51500720c */ /* 0x000fe40003f26270 */
[----:B------:R-:W-:Y:S01]  /*10b70*/  FSEL R217, R44, -INF , P0 ;  /* 0xff8000002cd97808 */ /* 0x000fe20000000000 */
[----:B------:R-:W-:Y:S01]  /*10b80*/  VIADD R44, R226, 0x38 ;  /* 0x00000038e22c7836 */ /* 0x000fe20000000000 */
[----:B------:R-:W-:Y:S02]  /*10b90*/  ISETP.GE.AND P0, PT, R20, R211, PT ;  /* 0x000000d31400720c */ /* 0x000fe40003f06270 */
[-C--:B------:R-:W-:Y:S02]  /*10ba0*/  ISETP.GE.AND P5, PT, R6, R213.reuse, PT ;  /* 0x000000d50600720c */ /* 0x080fe40003fa6270 */
[----:B------:R-:W-:Y:S02]  /*10bb0*/  FSEL R47, R47, -INF , P0 ;  /* 0xff8000002f2f7808 */ /* 0x000fe40000000000 */
[----:B------:R-:W-:Y:S01]  /*10bc0*/  FSEL R180, R32, -INF , P1 ;  /* 0xff80000020b47808 */ /* 0x000fe20000800000 */
[----:B------:R-:W-:Y:S01]  /*10bd0*/  VIADD R32, R226, 0x31 ;  /* 0x00000031e2207836 */ /* 0x000fe20000000000 */
[----:B------:R-:W-:Y:S02]  /*10be0*/  ISETP.GE.AND P0, PT, R36, R213, PT ;  /* 0x000000d52400720c */ /* 0x000fe40003f06270 */
[----:B------:R-:W-:Y:S02]  /*10bf0*/  FSEL R182, R25, -INF , P5 ;  /* 0xff80000019b67808 */ /* 0x000fe40002800000 */
[-C--:B------:R-:W-:Y:S02]  /*10c00*/  ISETP.GE.AND P1, PT, R5, R211.reuse, PT ;  /* 0x000000d30500720c */ /* 0x080fe40003f26270 */
[----:B------:R-:W-:Y:S02]  /*10c10*/  ISETP.GE.AND P5, PT, R145, R211, PT ;  /* 0x000000d39100720c */ /* 0x000fe40003fa6270 */
[----:B------:R-:W-:Y:S02]  /*10c20*/  FSEL R35, R35, -INF , P1 ;  /* 0xff80000023237808 */ /* 0x000fe40000800000 */
[----:B------:R-:W-:Y:S02]  /*10c30*/  FSEL R191, R49, -INF , P0 ;  /* 0xff80000031bf7808 */ /* 0x000fe40000000000 */
[----:B------:R-:W-:Y:S02]  /*10c40*/  FSEL R30, R30, -INF , P5 ;  /* 0xff8000001e1e7808 */ /* 0x000fe40002800000 */
[----:B------:R-:W-:Y:S02]  /*10c50*/  ISETP.GE.AND P0, PT, R28, R213, PT ;  /* 0x000000d51c00720c */ /* 0x000fe40003f06270 */
[-C--:B------:R-:W-:Y:S02]  /*10c60*/  ISETP.GE.AND P1, PT, R226, R211.reuse, PT ;  /* 0x000000d3e200720c */ /* 0x080fe40003f26270 */
[-C--:B------:R-:W-:Y:S02]  /*10c70*/  ISETP.GE.AND P5, PT, R21, R211.reuse, PT ;  /* 0x000000d31500720c */ /* 0x080fe40003fa6270 */
[----:B------:R-:W-:Y:S02]  /*10c80*/  FSEL R52, R52, -INF , P0 ;  /* 0xff80000034347808 */ /* 0x000fe40000000000 */
[----:B------:R-:W-:Y:S01]  /*10c90*/  FSEL R251, R38, -INF , P1 ;  /* 0xff80000026fb7808 */ /* 0x000fe20000800000 */
[----:B------:R-:W-:Y:S01]  /*10ca0*/  VIADD R38, R226, 0x30 ;  /* 0x00000030e2267836 */ /* 0x000fe20000000000 */
[----:B------:R-:W-:Y:S02]  /*10cb0*/  FSEL R34, R34, -INF , P5 ;  /* 0xff80000022227808 */ /* 0x000fe40002800000 */
[----:B------:R-:W-:Y:S02]  /*10cc0*/  ISETP.GE.AND P0, PT, R16, R211, PT ;  /* 0x000000d31000720c */ /* 0x000fe40003f06270 */
[-C--:B------:R-:W-:Y:S02]  /*10cd0*/  ISETP.GE.AND P1, PT, R144, R213.reuse, PT ;  /* 0x000000d59000720c */ /* 0x080fe40003f26270 */
[-C--:B------:R-:W-:Y:S02]  /*10ce0*/  ISETP.GE.AND P5, PT, R24, R213.reuse, PT ;  /* 0x000000d51800720c */ /* 0x080fe40003fa6270 */
[----:B------:R-:W-:Y:S02]  /*10cf0*/  FSEL R55, R55, -INF , P0 ;  /* 0xff80000037377808 */ /* 0x000fe40000000000 */
[----:B------:R-:W-:Y:S01]  /*10d00*/  FSEL R176, R40, -INF , P1 ;  /* 0xff80000028b07808 */ /* 0x000fe20000800000 */
[C---:B------:R-:W-:Y:S01]  /*10d10*/  VIADD R40, R226.reuse, 0x29 ;  /* 0x00000029e2287836 */ /* 0x040fe20000000000 */
[----:B------:R-:W-:Y:S01]  /*10d20*/  FSEL R178, R37, -INF , P5 ;  /* 0xff80000025b27808 */ /* 0x000fe20002800000 */
[----:B------:R-:W-:Y:S01]  /*10d30*/  VIADD R37, R226, 0x18 ;  /* 0x00000018e2257836 */ /* 0x000fe20000000000 */
[----:B------:R-:W-:Y:S02]  /*10d40*/  ISETP.GE.AND P0, PT, R33, R213, PT ;  /* 0x000000d52100720c */ /* 0x000fe40003f06270 */
[-C--:B------:R-:W-:Y:S02]  /*10d50*/  ISETP.GE.AND P5, PT, R144, R211.reuse, PT ;  /* 0x000000d39000720c */ /* 0x080fe40003fa6270 */
[----:B------:R-:W-:Y:S02]  /*10d60*/  FSEL R173, R56, -INF , P0 ;  /* 0xff80000038ad7808 */ /* 0x000fe40000000000 */
[----:B------:R-:W-:Y:S02]  /*10d70*/  FSEL R42, R42, -INF , P5 ;  /* 0xff8000002a2a7808 */ /* 0x000fe40002800000 */
[----:B------:R-:W-:Y:S02]  /*10d80*/  ISETP.GE.AND P0, PT, R40, R211, PT ;  /* 0x000000d32800720c */ /* 0x000fe40003f06270 */
[-C--:B------:R-:W-:Y:S02]  /*10d90*/  ISETP.GE.AND P5, PT, R20, R213.reuse, PT ;  /* 0x000000d51400720c */ /* 0x080fe40003fa6270 */
[----:B------:R-:W-:Y:S02]  /*10da0*/  FSEL R163, R59, -INF , P0 ;  /* 0xff8000003ba37808 */ /* 0x000fe40000000000 */
[----:B------:R-:W-:Y:S01]  /*10db0*/  FSEL R195, R45, -INF , P5 ;  /* 0xff8000002dc37808 */ /* 0x000fe20002800000 */
[----:B------:R-:W-:Y:S01]  /*10dc0*/  VIADD R45, R226, 0x39 ;  /* 0x00000039e22d7836 */ /* 0x000fe20000000000 */
[----:B------:R-:W-:Y:S02]  /*10dd0*/  ISETP.GE.AND P0, PT, R32, R213, PT ;  /* 0x000000d52000720c */ /* 0x000fe40003f06270 */
[-C--:B------:R-:W-:Y:S02]  /*10de0*/  ISETP.GE.AND P5, PT, R37, R211.reuse, PT ;  /* 0x000000d32500720c */ /* 0x080fe40003fa6270 */
[-C--:B------:R-:W-:Y:S02]  /*10df0*/  ISETP.GE.AND P1, PT, R146, R211.reuse, PT ;  /* 0x000000d39200720c */ /* 0x080fe40003f26270 */
[----:B------:R-:W-:Y:S02]  /*10e00*/  FSEL R61, R61, -INF , P0 ;  /* 0xff8000003d3d7808 */ /* 0x000fe40000000000 */
[----:B------:R-:W-:Y:S02]  /*10e10*/  FSEL R50, R50, -INF , P5 ;  /* 0xff80000032327808 */ /* 0x000fe40002800000 */
[----:B------:R-:W-:Y:S02]  /*10e20*/  ISETP.GE.AND P0, PT, R32, R211, PT ;  /* 0x000000d32000720c */ /* 0x000fe40003f06270 */
[----:B------:R-:W-:Y:S02]  /*10e30*/  ISETP.GE.AND P5, PT, R16, R213, PT ;  /* 0x000000d51000720c */ /* 0x000fe40003fa6270 */
[----:B------:R-:W-:Y:S02]  /*10e40*/  FSEL R43, R43, -INF , P1 ;  /* 0xff8000002b2b7808 */ /* 0x000fe40000800000 */
[----:B------:R-:W-:Y:S02]  /*10e50*/  ISETP.GE.AND P1, PT, R29, R211, PT ;  /* 0x000000d31d00720c */ /* 0x000fe40003f26270 */
[----:B------:R-:W-:Y:S02]  /*10e60*/  FSEL R63, R63, -INF , P0 ;  /* 0xff8000003f3f7808 */ /* 0x000fe40000000000 */
[----:B------:R-:W-:Y:S02]  /*10e70*/  FSEL R53, R53, -INF , P5 ;  /* 0xff80000035357808 */ /* 0x000fe40002800000 */
[-C--:B------:R-:W-:Y:S02]  /*10e80*/  ISETP.GE.AND P0, PT, R45, R213.reuse, PT ;  /* 0x000000d52d00720c */ /* 0x080fe40003f06270 */
[-C--:B------:R-:W-:Y:S02]  /*10e90*/  ISETP.GE.AND P5, PT, R40, R213.reuse, PT ;  /* 0x000000d52800720c */ /* 0x080fe40003fa6270 */
[----:B------:R-:W-:Y:S02]  /*10ea0*/  FSEL R46, R46, -INF , P1 ;  /* 0xff8000002e2e7808 */ /* 0x000fe40000800000 */
[----:B------:R-:W-:Y:S02]  /*10eb0*/  FSEL R25, R149, -INF , !P6 ;  /* 0xff80000095197808 */ /* 0x000fe40007000000 */
[----:B------:R-:W-:Y:S02]  /*10ec0*/  ISETP.GE.AND P1, PT, R37, R213, PT ;  /* 0x000000d52500720c */ /* 0x000fe40003f26270 */
[-C--:B------:R-:W-:Y:S02]  /*10ed0*/  ISETP.GE.AND P6, PT, R133, R212.reuse, PT ;  /* 0x000000d48500720c */ /* 0x080fe40003fc6270 */
[----:B------:R-:W-:Y:S02]  /*10ee0*/  FSEL R156, R65, -INF , P0 ;  /* 0xff800000419c7808 */ /* 0x000fe40000000000 */
[----:B------:R-:W-:Y:S02]  /*10ef0*/  ISETP.GE.AND P0, PT, R45, R211, PT ;  /* 0x000000d32d00720c */ /* 0x000fe40003f06270 */
[----:B------:R-:W-:Y:S02]  /*10f00*/  FSEL R171, R57, -INF , P5 ;  /* 0xff80000039ab7808 */ /* 0x000fe40002800000 */
[----:B------:R-:W-:Y:S02]  /*10f10*/  ISETP.GE.AND P5, PT, R38, R213, PT ;  /* 0x000000d52600720c */ /* 0x000fe40003fa6270 */
[----:B------:R-:W-:Y:S02]  /*10f20*/  FSEL R15, R150, -INF , !P6 ;  /* 0xff800000960f7808 */ /* 0x000fe40007000000 */
        /* <DEDUP_REMOVED lines=11> */
[----:B------:R-:W-:Y:S02]  /*10fe0*/  FSEL R17, R151, -INF , !P0 ;  /* 0xff80000097117808 */ /* 0x000fe40004000000 */
[----:B------:R-:W-:Y:S02]  /*10ff0*/  FSEL R62, R62, -INF , P5 ;  /* 0xff8000003e3e7808 */ /* 0x000fe40002800000 */
[-C--:B------:R-:W-:Y:S02]  /*11000*/  ISETP.GE.AND P0, PT, R140, R212.reuse, PT ;  /* 0x000000d48c00720c */ /* 0x080fe40003f06270 */
[----:B------:R-:W-:Y:S02]  /*11010*/  ISETP.GE.AND P5, PT, R44, R213, PT ;  /* 0x000000d52c00720c */ /* 0x000fe40003fa6270 */
[----:B------:R-:W-:Y:S02]  /*11020*/  FSEL R54, R54, -INF , P1 ;  /* 0xff80000036367808 */ /* 0x000fe40000800000 */
[----:B------:R-:W-:Y:S02]  /*11030*/  FSEL R186, R186, -INF , !P6 ;  /* 0xff800000baba7808 */ /* 0x000fe40007000000 */
[----:B------:R-:W-:Y:S02]  /*11040*/  ISETP.GE.AND P1, PT, R33, R211, PT ;  /* 0x000000d32100720c */ /* 0x000fe40003f26270 */
[-C--:B------:R-:W-:Y:S02]  /*11050*/  ISETP.GE.AND P6, PT, R138, R212.reuse, PT ;  /* 0x000000d48a00720c */ /* 0x080fe40003fc6270 */
[----:B------:R-:W-:Y:S02]  /*11060*/  FSEL R51, R13, -INF , !P0 ;  /* 0xff8000000d337808 */ /* 0x000fe40004000000 */
        /* <DEDUP_REMOVED lines=10> */
[-C--:B------:R-:W-:Y:S02]  /*11110*/  ISETP.GE.AND P4, PT, R145, R212.reuse, PT ;  /* 0x000000d49100720c */ /* 0x080fe40003f86270 */
[----:B------:R-:W-:Y:S02]  /*11120*/  ISETP.GE.AND P5, PT, R143, R212, PT ;  /* 0x000000d48f00720c */ /* 0x000fe40003fa6270 */
[----:B------:R-:W-:Y:S02]  /*11130*/  FSEL R57, R12, -INF , !P6 ;  /* 0xff8000000c397808 */ /* 0x000fe40007000000 */
[----:B------:R-:W-:Y:S02]  /*11140*/  FSEL R174, R174, -INF , !P1 ;  /* 0xff800000aeae7808 */ /* 0x000fe40004800000 */
[-C--:B------:R-:W-:Y:S02]  /*11150*/  ISETP.GE.AND P6, PT, R142, R210.reuse, PT ;  /* 0x000000d28e00720c */ /* 0x080fe40003fc6270 */
[C---:B------:R-:W-:Y:S01]  /*11160*/  ISETP.GE.AND P1, PT, R226.reuse, R210, PT ;  /* 0x000000d2e200720c */ /* 0x040fe20003f26270 */
[----:B------:R-:W-:Y:S01]  /*11170*/  VIADD R226, R226, 0xffffff80 ;  /* 0xffffff80e2e27836 */ /* 0x000fe20000000000 */
[----:B------:R-:W-:Y:S02]  /*11180*/  FSEL R41, R11, -INF , !P5 ;  /* 0xff8000000b297808 */ /* 0x000fe40006800000 */
[----:B------:R-:W-:Y:S02]  /*11190*/  FSEL R164, R164, -INF , !P4 ;  /* 0xff800000a4a47808 */ /* 0x000fe40006000000 */
[C---:B------:R-:W-:Y:S02]  /*111a0*/  ISETP.GE.AND P5, PT, R4.reuse, R212, PT ;  /* 0x000000d40400720c */ /* 0x040fe40003fa6270 */
[----:B------:R-:W-:Y:S02]  /*111b0*/  ISETP.GE.AND P4, PT, R4, R210, PT ;  /* 0x000000d20400720c */ /* 0x000fe40003f86270 */
[----:B------:R-:W-:Y:S02]  /*111c0*/  FSEL R160, R22, -INF , !P6 ;  /* 0xff80000016a07808 */ /* 0x000fe40007000000 */
[----:B------:R-:W-:Y:S02]  /*111d0*/  FMNMX3.FTZ R4, R0, R25, R19, !PT ;  /* 0x0000001900047276 */ /* 0x000fe40007810013 */
[----:B------:R-:W-:Y:S02]  /*111e0*/  FSEL R251, R251, -INF , !P1 ;  /* 0xff800000fbfb7808 */ /* 0x000fe40004800000 */
[----:B------:R-:W-:Y:S02]  /*111f0*/  ISETP.GE.AND P6, PT, R146, R212, PT ;  /* 0x000000d49200720c */ /* 0x000fe40003fc6270 */
[----:B------:R-:W-:Y:S02]  /*11200*/  ISETP.GE.AND P1, PT, R147, R210, PT ;  /* 0x000000d29300720c */ /* 0x000fe40003f26270 */
[----:B------:R-:W-:Y:S02]  /*11210*/  FMNMX3.FTZ R4, R4, R17, R15, !PT ;  /* 0x0000001104047276 */ /* 0x000fe4000781000f */
[-C--:B------:R-:W-:Y:S02]  /*11220*/  ISETP.GE.AND P0, PT, R142, R212.reuse, PT ;  /* 0x000000d48e00720c */ /* 0x080fe40003f06270 */
[----:B------:R-:W-:Y:S02]  /*11230*/  FSEL R56, R152, -INF , !P5 ;  /* 0xff80000098387808 */ /* 0x000fe40006800000 */
[----:B------:R-:W-:Y:S02]  /*11240*/  FSEL R11, R136, -INF , !P1 ;  /* 0xff800000880b7808 */ /* 0x000fe40004800000 */
[----:B------:R-:W-:Y:S02]  /*11250*/  FSEL R172, R172, -INF , !P6 ;  /* 0xff800000acac7808 */ /* 0x000fe40007000000 */
[----:B------:R-:W-:Y:S02]  /*11260*/  ISETP.GE.AND P6, PT, R29, R212, PT ;  /* 0x000000d41d00720c */ /* 0x000fe40003fc6270 */
[-C--:B------:R-:W-:Y:S02]  /*11270*/  ISETP.GE.AND P5, PT, R134, R210.reuse, PT ;  /* 0x000000d28600720c */ /* 0x080fe40003fa6270 */
[-C--:B------:R-:W-:Y:S02]  /*11280*/  ISETP.GE.AND P1, PT, R143, R210.reuse, PT ;  /* 0x000000d28f00720c */ /* 0x080fe40003f26270 */
[----:B------:R-:W-:Y:S02]  /*11290*/  FMNMX3.FTZ R4, R4, R41, R51, !PT ;  /* 0x0000002904047276 */ /* 0x000fe40007810033 */
[----:B------:R-:W-:Y:S02]  /*112a0*/  FSEL R188, R188, -INF , !P0 ;  /* 0xff800000bcbc7808 */ /* 0x000fe40004000000 */
[----:B------:R-:W-:Y:S02]  /*112b0*/  ISETP.GE.AND P0, PT, R133, R210, PT ;  /* 0x000000d28500720c */ /* 0x000fe40003f06270 */
[----:B------:R-:W-:Y:S02]  /*112c0*/  FSEL R59, R14, -INF , !P1 ;  /* 0xff8000000e3b7808 */ /* 0x000fe40004800000 */
[----:B------:R-:W-:Y:S02]  /*112d0*/  FSEL R9, R9, -INF , !P5 ;  /* 0xff80000009097808 */ /* 0x000fe40006800000 */
[----:B------:R-:W-:Y:S02]  /*112e0*/  FSEL R217, R217, -INF , !P6 ;  /* 0xff800000d9d97808 */ /* 0x000fe40007000000 */
[-C--:B------:R-:W-:Y:S02]  /*112f0*/  ISETP.GE.AND P5, PT, R141, R212.reuse, PT ;  /* 0x000000d48d00720c */ /* 0x080fe40003fa6270 */
[C---:B------:R-:W-:Y:S02]  /*11300*/  ISETP.GE.AND P1, PT, R5.reuse, R212, PT ;  /* 0x000000d40500720c */ /* 0x040fe40003f26270 */
[----:B------:R-:W-:Y:S02]  /*11310*/  ISETP.GE.AND P6, PT, R5, R210, PT ;  /* 0x000000d20500720c */ /* 0x000fe40003fc6270 */
[----:B------:R-:W-:Y:S02]  /*11320*/  FMNMX3.FTZ R5, R4, R49, R56, !PT ;  /* 0x0000003104057276 */ /* 0x000fe40007810038 */
[----:B------:R-:W-:Y:S02]  /*11330*/  FMNMX3.FTZ R4, R132, R13, R11, !PT ;  /* 0x0000000d84047276 */ /* 0x000fe4000781000b */
[----:B------:R-:W-:Y:S02]  /*11340*/  FSEL R7, R7, -INF , !P0 ;  /* 0xff80000007077808 */ /* 0x000fe40004000000 */
[----:B------:R-:W-:Y:S02]  /*11350*/  FSEL R239, R239, -INF , !P5 ;  /* 0xff800000efef7808 */ /* 0x000fe40006800000 */
[----:B------:R-:W-:Y:S02]  /*11360*/  ISETP.GE.AND P5, PT, R21, R212, PT ;  /* 0x000000d41500720c */ /* 0x000fe40003fa6270 */
[----:B------:R-:W-:Y:S02]  /*11370*/  FMNMX3.FTZ R4, R4, R9, R7, !PT ;  /* 0x0000000904047276 */ /* 0x000fe40007810007 */
[----:B------:R-:W-:Y:S02]  /*11380*/  ISETP.GE.AND P0, PT, R8, R210, PT ;  /* 0x000000d20800720c */ /* 0x000fe40003f06270 */
[----:B------:R-:W-:Y:S02]  /*11390*/  FSEL R166, R166, -INF , !P1 ;  /* 0xff800000a6a67808 */ /* 0x000fe40004800000 */
[----:B------:R-:W-:Y:S02]  /*113a0*/  ISETP.GE.AND P1, PT, R24, R212, PT ;  /* 0x000000d41800720c */ /* 0x000fe40003f26270 */
[----:B------:R-:W-:Y:S02]  /*113b0*/  FSEL R180, R180, -INF , !P5 ;  /* 0xff800000b4b47808 */ /* 0x000fe40006800000 */
[-C--:B------:R-:W-:Y:S02]  /*113c0*/  ISETP.GE.AND P5, PT, R139, R210.reuse, PT ;  /* 0x000000d28b00720c */ /* 0x080fe40003fa6270 */
[----:B------:R-:W-:Y:S02]  /*113d0*/  FSEL R67, R18, -INF , !P0 ;  /* 0xff80000012437808 */ /* 0x000fe40004000000 */
[----:B------:R-:W-:Y:S02]  /*113e0*/  FSEL R65, R10, -INF , !P4 ;  /* 0xff8000000a417808 */ /* 0x000fe40006000000 */
[----:B------:R-:W-:Y:S02]  /*113f0*/  FMNMX3.FTZ R4, R4, R59, R57, !PT ;  /* 0x0000003b04047276 */ /* 0x000fe40007810039 */
[----:B------:R-:W-:Y:S02]  /*11400*/  FSEL R178, R178, -INF , !P1 ;  /* 0xff800000b2b27808 */ /* 0x000fe40004800000 */
[----:B------:R-:W-:Y:S01]  /*11410*/  ISETP.GE.AND P0, PT, R138, R210, PT ;  /* 0x000000d28a00720c */ /* 0x000fe20003f06270 */
[----:B------:R-:W-:Y:S01]  /*11420*/  IMAD R138, R203, 0x2, R200 ;  /* 0x00000002cb8a7824 */ /* 0x000fe200078e02c8 */
[----:B------:R-:W-:Y:S02]  /*11430*/  ISETP.GE.AND P1, PT, R144, R212, PT ;  /* 0x000000d49000720c */ /* 0x000fe40003f26270 */
[----:B------:R-:W-:Y:S01]  /*11440*/  FSEL R179, R23, -INF , !P5 ;  /* 0xff80000017b37808 */ /* 0x000fe20006800000 */
[----:B------:R-:W-:Y:S01]  /*11450*/  IMAD.IADD R139, R201, 0x1, R138 ;  /* 0x00000001c98b7824 */ /* 0x000fe200078e028a */
[----:B------:R-:W-:Y:S02]  /*11460*/  ISETP.GE.AND P4, PT, R6, R210, PT ;  /* 0x000000d20600720c */ /* 0x000fe40003f86270 */
[----:B------:R-:W-:Y:S02]  /*11470*/  FMNMX3.FTZ R4, R4, R67, R65, !PT ;  /* 0x0000004304047276 */ /* 0x000fe40007810041 */
[----:B------:R-:W-:Y:S02]  /*11480*/  FSEL R162, R26, -INF , !P0 ;  /* 0xff8000001aa27808 */ /* 0x000fe40004000000 */
[----:B------:R-:W-:Y:S02]  /*11490*/  FSEL R176, R176, -INF , !P1 ;  /* 0xff800000b0b07808 */ /* 0x000fe40004800000 */
[----:B------:R-:W-:Y:S02]  /*114a0*/  FMNMX3.FTZ R5, R5, R188, R186, !PT ;  /* 0x000000bc05057276 */ /* 0x000fe400078100ba */
[----:B------:R-:W-:Y:S02]  /*114b0*/  ISETP.GE.AND P0, PT, R20, R212, PT ;  /* 0x000000d41400720c */ /* 0x000fe40003f06270 */
[-C--:B------:R-:W-:Y:S02]  /*114c0*/  ISETP.GE.AND P5, PT, R145, R210.reuse, PT ;  /* 0x000000d29100720c */ /* 0x080fe40003fa6270 */
[----:B------:R-:W-:Y:S02]  /*114d0*/  ISETP.GE.AND P1, PT, R141, R210, PT ;  /* 0x000000d28d00720c */ /* 0x000fe40003f26270 */
[----:B------:R-:W-:Y:S02]  /*114e0*/  FSEL R181, R27, -INF , !P4 ;  /* 0xff8000001bb57808 */ /* 0x000fe40006000000 */
[----:B------:R-:W-:Y:S02]  /*114f0*/  FMNMX3.FTZ R4, R4, R160, R179, !PT ;  /* 0x000000a004047276 */ /* 0x000fe400078100b3 */
[----:B------:R-:W-:Y:S02]  /*11500*/  FMNMX3.FTZ R5, R5, R184, R182, !PT ;  /* 0x000000b805057276 */ /* 0x000fe400078100b6 */
[----:B------:R-:W-:Y:S02]  /*11510*/  FSEL R168, R30, -INF , !P5 ;  /* 0xff8000001ea87808 */ /* 0x000fe40006800000 */
[----:B------:R-:W-:Y:S02]  /*11520*/  FSEL R241, R31, -INF , !P1 ;  /* 0xff8000001ff17808 */ /* 0x000fe40004800000 */
[----:B------:R-:W-:Y:S02]  /*11530*/  ISETP.GE.AND P4, PT, R21, R210, PT ;  /* 0x000000d21500720c */ /* 0x000fe40003f86270 */
[----:B------:R-:W-:Y:S02]  /*11540*/  FSEL R195, R195, -INF , !P0 ;  /* 0xff800000c3c37808 */ /* 0x000fe40004000000 */
[----:B------:R-:W-:Y:S02]  /*11550*/  FMNMX3.FTZ R4, R4, R162, R181, !PT ;  /* 0x000000a204047276 */ /* 0x000fe400078100b5 */
[-C--:B------:R-:W-:Y:S02]  /*11560*/  ISETP.GE.AND P0, PT, R37, R212.reuse, PT ;  /* 0x000000d42500720c */ /* 0x080fe40003f06270 */
[----:B------:R-:W-:Y:S02]  /*11570*/  FSEL R243, R35, -INF , !P6 ;  /* 0xff80000023f37808 */ /* 0x000fe40007000000 */
[-C--:B------:R-:W-:Y:S02]  /*11580*/  ISETP.GE.AND P6, PT, R16, R212.reuse, PT ;  /* 0x000000d41000720c */ /* 0x080fe40003fc6270 */
[----:B------:R-:W-:Y:S02]  /*11590*/  ISETP.GE.AND P5, PT, R36, R212, PT ;  /* 0x000000d42400720c */ /* 0x000fe40003fa6270 */
[----:B------:R-:W-:Y:S02]  /*115a0*/  FMNMX3.FTZ R5, R5, R164, R239, !PT ;  /* 0x000000a405057276 */ /* 0x000fe400078100ef */
[----:B------:R-:W-:Y:S02]  /*115b0*/  ISETP.GE.AND P1, PT, R24, R210, PT ;  /* 0x000000d21800720c */ /* 0x000fe40003f26270 */
[----:B------:R-:W-:Y:S02]  /*115c0*/  FSEL R170, R34, -INF , !P4 ;  /* 0xff80000022aa7808 */ /* 0x000fe40006000000 */
[----:B------:R-:W-:Y:S02]  /*115d0*/  FMNMX3.FTZ R4, R4, R168, R241, !PT ;  /* 0x000000a804047276 */ /* 0x000fe400078100f1 */
[----:B------:R-:W-:Y:S02]  /*115e0*/  ISETP.GE.AND P4, PT, R28, R212, PT ;  /* 0x000000d41c00720c */ /* 0x000fe40003f86270 */
[----:B------:R-:W-:Y:S02]  /*115f0*/  FSEL R193, R193, -INF , !P0 ;  /* 0xff800000c1c17808 */ /* 0x000fe40004000000 */
[----:B------:R-:W-:Y:S02]  /*11600*/  FSEL R175, R53, -INF , !P6 ;  /* 0xff80000035af7808 */ /* 0x000fe40007000000 */
[----:B------:R-:W-:Y:S01]  /*11610*/  ISETP.GE.AND P0, PT, R144, R210, PT ;  /* 0x000000d29000720c */ /* 0x000fe20003f06270 */
[----:B------:R-:W-:Y:S01]  /*11620*/  VIADD R144, R138, 0xc040 ;  /* 0x0000c0408a907836 */ /* 0x000fe20000000000 */
[----:B------:R-:W-:Y:S02]  /*11630*/  ISETP.GE.AND P6, PT, R33, R212, PT ;  /* 0x000000d42100720c */ /* 0x000fe40003fc6270 */
[----:B------:R-:W-:Y:S02]  /*11640*/  FSEL R191, R191, -INF , !P5 ;  /* 0xff800000bfbf7808 */ /* 0x000fe40006800000 */
[----:B------:R-:W-:Y:S02]  /*11650*/  FMNMX3.FTZ R5, R5, R180, R166, !PT ;  /* 0x000000b405057276 */ /* 0x000fe400078100a6 */
[----:B------:R-:W-:Y:S02]  /*11660*/  FSEL R249, R39, -INF , !P1 ;  /* 0xff80000027f97808 */ /* 0x000fe40004800000 */
[----:B------:R-:W-:Y:S02]  /*11670*/  ISETP.GE.AND P5, PT, R146, R210, PT ;  /* 0x000000d29200720c */ /* 0x000fe40003fa6270 */
[----:B------:R-:W-:Y:S02]  /*11680*/  FMNMX3.FTZ R4, R4, R170, R243, !PT ;  /* 0x000000aa04047276 */ /* 0x000fe400078100f3 */
[----:B------:R-:W-:Y:S02]  /*11690*/  FSEL R177, R52, -INF , !P4 ;  /* 0xff80000034b17808 */ /* 0x000fe40006000000 */
[----:B------:R-:W-:Y:S02]  /*116a0*/  ISETP.GE.AND P4, PT, R29, R210, PT ;  /* 0x000000d21d00720c */ /* 0x000fe40003f86270 */
[----:B------:R-:W-:Y:S02]  /*116b0*/  FSEL R247, R42, -INF , !P0 ;  /* 0xff8000002af77808 */ /* 0x000fe40004000000 */
[-C--:B------:R-:W-:Y:S02]  /*116c0*/  ISETP.GE.AND P0, PT, R38, R212.reuse, PT ;  /* 0x000000d42600720c */ /* 0x080fe40003f06270 */
[----:B------:R-:W-:Y:S02]  /*116d0*/  ISETP.GE.AND P1, PT, R40, R212, PT ;  /* 0x000000d42800720c */ /* 0x000fe40003f26270 */
[----:B------:R-:W-:Y:S02]  /*116e0*/  FSEL R173, R173, -INF , !P6 ;  /* 0xff800000adad7808 */ /* 0x000fe40007000000 */
[----:B------:R-:W-:Y:S02]  /*116f0*/  FMNMX3.FTZ R5, R5, R174, R178, !PT ;  /* 0x000000ae05057276 */ /* 0x000fe400078100b2 */
[----:B------:R-:W-:Y:S02]  /*11700*/  ISETP.GE.AND P6, PT, R20, R210, PT ;  /* 0x000000d21400720c */ /* 0x000fe40003fc6270 */
[----:B------:R-:W-:Y:S02]  /*11710*/  FSEL R245, R43, -INF , !P5 ;  /* 0xff8000002bf57808 */ /* 0x000fe40006800000 */
[----:B------:R-:W-:Y:S02]  /*11720*/  FMNMX3.FTZ R4, R4, R251, R249, !PT ;  /* 0x000000fb04047276 */ /* 0x000fe400078100f9 */
[----:B------:R-:W-:Y:S02]  /*11730*/  FSEL R189, R46, -INF , !P4 ;  /* 0xff8000002ebd7808 */ /* 0x000fe40006000000 */
[----:B------:R-:W-:Y:S02]  /*11740*/  FSEL R161, R60, -INF , !P0 ;  /* 0xff8000003ca17808 */ /* 0x000fe40004000000 */
[-C--:B------:R-:W-:Y:S02]  /*11750*/  ISETP.GE.AND P4, PT, R45, R212.reuse, PT ;  /* 0x000000d42d00720c */ /* 0x080fe40003f86270 */
[----:B------:R-:W-:Y:S02]  /*11760*/  FSEL R171, R171, -INF , !P1 ;  /* 0xff800000abab7808 */ /* 0x000fe40004800000 */
[----:B------:R-:W-:Y:S02]  /*11770*/  ISETP.GE.AND P5, PT, R32, R212, PT ;  /* 0x000000d42000720c */ /* 0x000fe40003fa6270 */
[----:B------:R-:W-:Y:S02]  /*11780*/  FMNMX3.FTZ R6, R5, R176, R172, !PT ;  /* 0x000000b005067276 */ /* 0x000fe400078100ac */
[-C--:B------:R-:W-:Y:S02]  /*11790*/  ISETP.GE.AND P1, PT, R37, R210.reuse, PT ;  /* 0x000000d22500720c */ /* 0x080fe40003f26270 */
[----:B------:R-:W-:Y:S02]  /*117a0*/  ISETP.GE.AND P0, PT, R36, R210, PT ;  /* 0x000000d22400720c */ /* 0x000fe40003f06270 */
[----:B------:R-:W-:Y:S02]  /*117b0*/  FSEL R187, R47, -INF , !P6 ;  /* 0xff8000002fbb7808 */ /* 0x000fe40007000000 */
[----:B------:R-:W-:Y:S02]  /*117c0*/  FMNMX3.FTZ R8, R4, R247, R245, !PT ;  /* 0x000000f704087276 */ /* 0x000fe400078100f5 */
[----:B------:R-:W-:Y:S02]  /*117d0*/  ISETP.GE.AND P6, PT, R44, R212, PT ;  /* 0x000000d42c00720c */ /* 0x000fe40003fc6270 */
[----:B------:R-:W-:Y:S02]  /*117e0*/  FSEL R159, R61, -INF , !P5 ;  /* 0xff8000003d9f7808 */ /* 0x000fe40006800000 */
[----:B------:R-:W-:Y:S02]  /*117f0*/  FSEL R156, R156, -INF , !P4 ;  /* 0xff8000009c9c7808 */ /* 0x000fe40006000000 */
[----:B------:R-:W-:Y:S02]  /*11800*/  FMNMX3.FTZ R6, R6, R217, R195, !PT ;  /* 0x000000d906067276 */ /* 0x000fe400078100c3 */
[-C--:B------:R-:W-:Y:S02]  /*11810*/  ISETP.GE.AND P5, PT, R28, R210.reuse, PT ;  /* 0x000000d21c00720c */ /* 0x080fe40003fa6270 */
[-C--:B------:R-:W-:Y:S02]  /*11820*/  ISETP.GE.AND P4, PT, R16, R210.reuse, PT ;  /* 0x000000d21000720c */ /* 0x080fe40003f86270 */
[----:B------:R-:W-:Y:S02]  /*11830*/  FSEL R185, R50, -INF , !P1 ;  /* 0xff80000032b97808 */ /* 0x000fe40004800000 */
[----:B------:R-:W-:Y:S02]  /*11840*/  FSEL R183, R183, -INF , !P0 ;  /* 0xff800000b7b77808 */ /* 0x000fe40004000000 */
[----:B------:R-:W-:Y:S02]  /*11850*/  FMNMX3.FTZ R8, R8, R189, R187, !PT ;  /* 0x000000bd08087276 */ /* 0x000fe400078100bb */
[----:B------:R-:W-:Y:S02]  /*11860*/  FSEL R157, R64, -INF , !P6 ;  /* 0xff800000409d7808 */ /* 0x000fe40007000000 */
[-C--:B------:R-:W-:Y:S02]  /*11870*/  ISETP.GE.AND P6, PT, R33, R210.reuse, PT ;  /* 0x000000d22100720c */ /* 0x080fe40003fc6270 */
[----:B------:R-:W-:Y:S02]  /*11880*/  FMNMX3.FTZ R6, R6, R193, R191, !PT ;  /* 0x000000c106067276 */ /* 0x000fe400078100bf */
[----:B------:R-:W-:Y:S02]  /*11890*/  FSEL R169, R54, -INF , !P5 ;  /* 0xff80000036a97808 */ /* 0x000fe40006800000 */
[----:B------:R-:W-:Y:S02]  /*118a0*/  FSEL R167, R55, -INF , !P4 ;  /* 0xff80000037a77808 */ /* 0x000fe40006000000 */
[-C--:B------:R-:W-:Y:S01]  /*118b0*/  ISETP.GE.AND P1, PT, R40, R210.reuse, PT ;  /* 0x000000d22800720c */ /* 0x080fe20003f26270 */
[----:B------:R-:W-:Y:S01]  /*118c0*/  LDSM.16.MT88.4 R52, [R139+0x10000] ;  /* 0x010000008b34783b */ /* 0x000fe20000004200 */
[----:B------:R-:W-:Y:S02]  /*118d0*/  FMNMX3.FTZ R8, R8, R185, R183, !PT ;  /* 0x000000b908087276 */ /* 0x000fe400078100b7 */
[----:B------:R-:W-:Y:S02]  /*118e0*/  FSEL R165, R58, -INF , !P6 ;  /* 0xff8000003aa57808 */ /* 0x000fe40007000000 */
[----:B------:R-:W-:Y:S02]  /*118f0*/  FMNMX3.FTZ R6, R6, R177, R175, !PT ;  /* 0x000000b106067276 */ /* 0x000fe400078100af */
[-C--:B------:R-:W-:Y:S02]  /*11900*/  ISETP.GE.AND P0, PT, R38, R210.reuse, PT ;  /* 0x000000d22600720c */ /* 0x080fe40003f06270 */
[----:B------:R-:W-:Y:S02]  /*11910*/  ISETP.GE.AND P6, PT, R44, R211, PT ;  /* 0x000000d32c00720c */ /* 0x000fe40003fc6270 */
[-C--:B------:R-:W-:Y:S02]  /*11920*/  ISETP.GE.AND P5, PT, R32, R210.reuse, PT ;  /* 0x000000d22000720c */ /* 0x080fe40003fa6270 */
[----:B------:R-:W-:Y:S02]  /*11930*/  FSEL R163, R163, -INF , !P1 ;  /* 0xff800000a3a37808 */ /* 0x000fe40004800000 */
[----:B------:R-:W-:Y:S02]  /*11940*/  FMNMX3.FTZ R8, R8, R169, R167, !PT ;  /* 0x000000a908087276 */ /* 0x000fe400078100a7 */
[----:B------:R-:W-:Y:S02]  /*11950*/  FMNMX3.FTZ R6, R6, R173, R171, !PT ;  /* 0x000000ad06067276 */ /* 0x000fe400078100ab */
[-C--:B------:R-:W-:Y:S02]  /*11960*/  ISETP.GE.AND P4, PT, R45, R210.reuse, PT ;  /* 0x000000d22d00720c */ /* 0x080fe40003f86270 */
[----:B------:R-:W-:Y:S02]  /*11970*/  ISETP.GE.AND P1, PT, R44, R210, PT ;  /* 0x000000d22c00720c */ /* 0x000fe40003f26270 */
[----:B------:R-:W-:Y:S01]  /*11980*/  FSEL R155, R62, -INF , !P0 ;  /* 0xff8000003e9b7808 */ /* 0x000fe20004000000 */
[----:B------:R-:W-:Y:S01]  /*11990*/  LDSM.16.MT88.4 R44, [R138+0x10000] ;  /* 0x010000008a2c783b */ /* 0x000fe20000004200 */
[----:B------:R-:W-:Y:S02]  /*119a0*/  FSEL R152, R63, -INF , !P5 ;  /* 0xff8000003f987808 */ /* 0x000fe40006800000 */
[----:B------:R-:W-:Y:S02]  /*119b0*/  FSEL R66, R66, -INF , P6 ;  /* 0xff80000042427808 */ /* 0x000fe40003000000 */
[----:B------:R-:W-:Y:S01]  /*119c0*/  FMNMX3.FTZ R5, R8, R165, R163, !PT ;  /* 0x000000a508057276 */ /* 0x000fe200078100a3 */
[----:B------:R-:W-:Y:S01]  /*119d0*/  VIADD R8, R138, 0xc000 ;  /* 0x0000c0008a087836 */ /* 0x000fe20000000000 */
[----:B------:R-:W-:Y:S02]  /*119e0*/  FMNMX3.FTZ R6, R6, R161, R159, !PT ;  /* 0x000000a106067276 */ /* 0x000fe4000781009f */
[----:B------:R-:W-:Y:S01]  /*119f0*/  FSEL R136, R48, -INF , !P4 ;  /* 0xff80000030887808 */ /* 0x000fe20006000000 */
[----:B------:R-:W-:Y:S01]  /*11a00*/  @P2 VIADD R144, R8, 0xffffffc0 ;  /* 0xffffffc008902836 */ /* 0x000fe20000000000 */
[----:B------:R-:W-:Y:S02]  /*11a10*/  FSEL R137, R66, -INF , !P1 ;  /* 0xff80000042897808 */ /* 0x000fe40004800000 */
[----:B------:R-:W-:Y:S01]  /*11a20*/  FMNMX3.FTZ R5, R5, R155, R152, !PT ;  /* 0x0000009b05057276 */ /* 0x000fe20007810098 */
[----:B------:R-:W-:Y:S01]  /*11a30*/  IMAD.IADD R201, R201, 0x1, R144 ;  /* 0x00000001c9c97824 */ /* 0x000fe200078e0290 */
[----:B------:R-:W-:Y:S01]  /*11a40*/  FMNMX3.FTZ R4, R6, R157, R156, !PT ;  /* 0x0000009d06047276 */ /* 0x000fe2000781009c */
[----:B------:R-:W-:Y:S01]  /*11a50*/  LDSM.16.MT88.4 R28, [R144] ;  /* 0x00000000901c783b */ /* 0x000fe20000004200 */
[----:B------:R-:W-:Y:S07]  /*11a60*/  FMNMX3.FTZ R6, R5, R137, R136, !PT ;  /* 0x0000008905067276 */ /* 0x000fee0007810088 */
[----:B------:R-:W1:Y:S08]  /*11a70*/  SHFL.BFLY PT, R21, R4, 0x2, 0x1f ;  /* 0x0c401f0004157f89 */ /* 0x000e7000000e0000 */
[----:B------:R-:W3:Y:S08]  /*11a80*/  SHFL.BFLY PT, R5, R6, 0x2, 0x1f ;  /* 0x0c401f0006057f89 */ /* 0x000ef000000e0000 */
[----:B------:R-:W-:Y:S08]  /*11a90*/  LDSM.16.MT88.4 R36, [R201] ;  /* 0x00000000c924783b */ /* 0x000ff00000004200 */
[----:B------:R-:W-:Y:S01]  /*11aa0*/  LDSM.16.MT88.4 R60, [R144+0x4000] ;  /* 0x00400000903c783b */ /* 0x000fe20000004200 */
[----:B-1----:R-:W-:Y:S02]  /*11ab0*/  FMNMX.FTZ R21, R4, R21, !PT ;  /* 0x0000001504157209 */ /* 0x002fe40007810000 */
[----:B---3--:R-:W-:Y:S05]  /*11ac0*/  FMNMX.FTZ R4, R6, R5, !PT ;  /* 0x0000000506047209 */ /* 0x008fea0007810000 */
[----:B------:R-:W1:Y:S08]  /*11ad0*/  SHFL.BFLY PT, R134, R21, 0x1, 0x1f ;  /* 0x0c201f0015867f89 */ /* 0x000e7000000e0000 */
[----:B------:R-:W3:Y:S01]  /*11ae0*/  SHFL.BFLY PT, R133, R4, 0x1, 0x1f ;  /* 0x0c201f0004857f89 */ /* 0x000ee200000e0000 */
[----:B-1----:R-:W-:Y:S07]  /*11af0*/  FMNMX.FTZ R134, R21, R134, !PT ;  /* 0x0000008615867209 */ /* 0x002fee0007810000 */
[----:B------:R-:W-:Y:S01]  /*11b00*/  LDSM.16.MT88.4 R20, [R139+0xc000] ;  /* 0x00c000008b14783b */ /* 0x000fe20000004200 */
[----:B---3--:R-:W-:Y:S01]  /*11b10*/  FMNMX.FTZ R133, R4, R133, !PT ;  /* 0x0000008504857209 */ /* 0x008fe20007810000 */
[----:B--2---:R-:W-:Y:S01]  /*11b20*/  FMUL.FTZ R158, R135, R134 ;  /* 0x00000086879e7220 */ /* 0x004fe20000410000 */
[----:B------:R-:W-:Y:S02]  /*11b30*/  FSETP.NEU.FTZ.AND P1, PT, R134, -INF , PT ;  /* 0xff8000008600780b */ /* 0x000fe40003f3d000 */
[----:B------:R-:W-:Y:S01]  /*11b40*/  FSETP.NEU.FTZ.AND P0, PT, R133, -INF , PT ;  /* 0xff8000008500780b */ /* 0x000fe20003f1d000 */
[----:B------:R-:W-:Y:S01]  /*11b50*/  FMUL.FTZ R154, R135, R133 ;  /* 0x00000085879a7220 */ /* 0x000fe20000410000 */
[----:B------:R-:W-:Y:S02]  /*11b60*/  FSEL R158, R158, RZ, P1 ;  /* 0x000000ff9e9e7208 */ /* 0x000fe40000800000 */
[----:B------:R-:W-:Y:S02]  /*11b70*/  FSEL R5, R134, RZ, P1 ;  /* 0x000000ff86057208 */ /* 0x000fe40000800000 */
[----:B------:R-:W-:Y:S01]  /*11b80*/  FSEL R154, R154, RZ, P0 ;  /* 0x000000ff9a9a7208 */ /* 0x000fe20000000000 */
[-CC-:B------:R-:W-:Y:S01]  /*11b90*/  FFMA.FTZ R145, R15, R135.reuse, -R158.reuse ;  /* 0x000000870f917223 */ /* 0x180fe2000001089e */
[-C--:B------:R-:W-:Y:S01]  /*11ba0*/  FFMA.FTZ R147, R25, R135.reuse, -R158 ;  /* 0x0000008719937223 */ /* 0x080fe2000001089e */
[----:B------:R-:W-:Y:S01]  /*11bb0*/  FADD.FTZ R0, -R5, R0 ;  /* 0x0000000005007221 */ /* 0x000fe20000010100 */
[----:B------:R-:W-:Y:S01]  /*11bc0*/  FSEL R5, R133, RZ, P0 ;  /* 0x000000ff85057208 */ /* 0x000fe20000000000 */
[-C--:B------:R-:W-:Y:S01]  /*11bd0*/  FFMA.FTZ R151, R13, R135.reuse, -R154 ;  /* 0x000000870d977223 */ /* 0x080fe2000001089a */
[-C--:B------:R-:W-:Y:S01]  /*11be0*/  FFMA.FTZ R150, R19, R135.reuse, -R158 ;  /* 0x0000008713967223 */ /* 0x080fe2000001089e */
[----:B------:R-:W1:Y:S01]  /*11bf0*/  LDSM.16.MT88.4 R12, [R138+0xc000] ;  /* 0x00c000008a0c783b */ /* 0x000e620000004200 */
[----:B------:R-:W-:Y:S01]  /*11c00*/  FMUL.FTZ R4, R135, R0 ;  /* 0x0000000087047220 */ /* 0x000fe20000410000 */
[----:B------:R-:W-:Y:S01]  /*11c10*/  FADD.FTZ R0, -R5, R132 ;  /* 0x0000008405007221 */ /* 0x000fe20000010100 */
[-C--:B------:R-:W-:Y:S01]  /*11c20*/  FFMA.FTZ R146, R17, R135.reuse, -R158 ;  /* 0x0000008711927223 */ /* 0x080fe2000001089e */
[-CC-:B------:R-:W-:Y:S01]  /*11c30*/  FFMA.FTZ R149, R11, R135.reuse, -R154.reuse ;  /* 0x000000870b957223 */ /* 0x180fe2000001089a */
[-CC-:B------:R-:W-:Y:S01]  /*11c40*/  FFMA.FTZ R148, R9, R135.reuse, -R154.reuse ;  /* 0x0000008709947223 */ /* 0x180fe2000001089a */
[-C--:B------:R-:W-:Y:S01]  /*11c50*/  FFMA.FTZ R153, R7, R135.reuse, -R154 ;  /* 0x0000008707997223 */ /* 0x080fe2000001089a */
[----:B------:R-:W-:Y:S01]  /*11c60*/  FMUL.FTZ R6, R135, R0 ;  /* 0x0000000087067220 */ /* 0x000fe20000410000 */
[----:B------:R-:W2:Y:S01]  /*11c70*/  MUFU.EX2 R132, R4 ;  /* 0x0000000400847308 */ /* 0x000ea20000000800 */
[-CC-:B------:R-:W-:Y:S01]  /*11c80*/  FFMA.FTZ R174, R174, R135.reuse, -R158.reuse ;  /* 0x00000087aeae7223 */ /* 0x180fe2000001089e */
[-C--:B------:R-:W-:Y:S01]  /*11c90*/  FFMA.FTZ R178, R178, R135.reuse, -R158 ;  /* 0x00000087b2b27223 */ /* 0x080fe2000001089e */
[-CC-:B------:R-:W-:Y:S01]  /*11ca0*/  FFMA.FTZ R160, R160, R135.reuse, -R154.reuse ;  /* 0x00000087a0a07223 */ /* 0x180fe2000001089a */
[-CC-:B------:R-:W-:Y:S01]  /*11cb0*/  FFMA.FTZ R179, R179, R135.reuse, -R154.reuse ;  /* 0x00000087b3b37223 */ /* 0x180fe2000001089a */
[-CC-:B------:R-:W-:Y:S01]  /*11cc0*/  FFMA.FTZ R162, R162, R135.reuse, -R154.reuse ;  /* 0x00000087a2a27223 */ /* 0x180fe2000001089a */
[-C--:B------:R-:W-:Y:S01]  /*11cd0*/  FFMA.FTZ R181, R181, R135.reuse, -R154 ;  /* 0x00000087b5b57223 */ /* 0x080fe2000001089a */
[-CC-:B------:R-:W-:Y:S03]  /*11ce0*/  FFMA.FTZ R164, R164, R135.reuse, -R158.reuse ;  /* 0x00000087a4a47223 */ /* 0x180fe6000001089e */
[----:B------:R-:W3:Y:S01]  /*11cf0*/  MUFU.EX2 R0, R6 ;  /* 0x0000000600007308 */ /* 0x000ee20000000800 */
        /* <DEDUP_REMOVED lines=8> */
[C---:B--2---:R-:W-:Y:S01]  /*11d80*/  FMUL.FTZ R4, R132.reuse, R128 ;  /* 0x0000008084047220 */ /* 0x044fe20000410000 */
[C---:B------:R-:W-:Y:S01]  /*11d90*/  FMUL.FTZ R5, R132.reuse, R129 ;  /* 0x0000008184057220 */ /* 0x040fe20000410000 */
[C---:B------:R-:W-:Y:S01]  /*11da0*/  FMUL.FTZ R8, R132.reuse, R124 ;  /* 0x0000007c84087220 */ /* 0x040fe20000410000 */
[C---:B------:R-:W-:Y:S01]  /*11db0*/  FMUL.FTZ R9, R132.reuse, R125 ;  /* 0x0000007d84097220 */ /* 0x040fe20000410000 */
[C---:B------:R-:W-:Y:S01]  /*11dc0*/  FMUL.FTZ R16, R132.reuse, R116 ;  /* 0x0000007484107220 */ /* 0x040fe20000410000 */
[C---:B------:R-:W-:Y:S01]  /*11dd0*/  FMUL.FTZ R17, R132.reuse, R117 ;  /* 0x0000007584117220 */ /* 0x040fe20000410000 */
[----:B------:R-:W-:Y:S03]  /*11de0*/  FMUL.FTZ R24, R132, R108 ;  /* 0x0000006c84187220 */ /* 0x000fe60000410000 */
[----:B------:R-:W2:Y:S01]  /*11df0*/  MUFU.EX2 R150, R150 ;  /* 0x0000009600967308 */ /* 0x000ea20000000800 */
[C---:B---3--:R-:W-:Y:S01]  /*11e00*/  FMUL.FTZ R6, R0.reuse, R130 ;  /* 0x0000008200067220 */ /* 0x048fe20000410000 */
[C---:B------:R-:W-:Y:S01]  /*11e10*/  FMUL.FTZ R7, R0.reuse, R131 ;  /* 0x0000008300077220 */ /* 0x040fe20000410000 */
[C---:B------:R-:W-:Y:S01]  /*11e20*/  FMUL.FTZ R10, R0.reuse, R126 ;  /* 0x0000007e000a7220 */ /* 0x040fe20000410000 */
[C---:B------:R-:W-:Y:S01]  /*11e30*/  FMUL.FTZ R11, R0.reuse, R127 ;  /* 0x0000007f000b7220 */ /* 0x040fe20000410000 */
[C---:B------:R-:W-:Y:S01]  /*11e40*/  FMUL.FTZ R18, R0.reuse, R118 ;  /* 0x0000007600127220 */ /* 0x040fe20000410000 */
[----:B------:R-:W-:Y:S01]  /*11e50*/  FMUL.FTZ R19, R0, R119 ;  /* 0x0000007700137220 */ /* 0x000fe20000410000 */
        /* <DEDUP_REMOVED lines=8> */
[----:B------:R-:W-:Y:S03]  /*11ee0*/  LDSM.16.MT88.4 R116, [R139+0xf800] ;  /* 0x00f800008b74783b */ /* 0x000fe60000004200 */
[----:B------:R-:W3:Y:S01]  /*11ef0*/  MUFU.EX2 R145, R145 ;  /* 0x0000009100917308 */ /* 0x000ee20000000800 */
[----:B--2---:R-:W-:Y:S01]  /*11f00*/  F2FP.BF16.F32.PACK_AB R140, R150, R147 ;  /* 0x00000093968c723e */ /* 0x004fe200000010ff */
[----:B------:R-:W-:Y:S01]  /*11f10*/  FMUL.FTZ R35, R0, R103 ;  /* 0x0000006700237220 */ /* 0x000fe20000410000 */
[----:B------:R-:W-:Y:S01]  /*11f20*/  FMUL.FTZ R40, R132, R92 ;  /* 0x0000005c84287220 */ /* 0x000fe20000410000 */
[C---:B------:R-:W-:Y:S01]  /*11f30*/  FMUL.FTZ R42, R0.reuse, R94 ;  /* 0x0000005e002a7220 */ /* 0x040fe20000410000 */
[----:B------:R-:W-:Y:S01]  /*11f40*/  FMUL.FTZ R43, R0, R95 ;  /* 0x0000005f002b7220 */ /* 0x000fe20000410000 */
[----:B------:R-:W-:Y:S01]  /*11f50*/  FMUL.FTZ R48, R132, R84 ;  /* 0x0000005484307220 */ /* 0x000fe20000410000 */
[----:B------:R-:W-:Y:S03]  /*11f60*/  LDSM.16.MT88.4 R108, [R144+0x3800] ;  /* 0x00380000906c783b */ /* 0x000fe60000004200 */
[----:B------:R-:W-:Y:S01]  /*11f70*/  MUFU.EX2 R151, R151 ;  /* 0x0000009700977308 */ /* 0x000fe20000000800 */
[C---:B------:R-:W-:Y:S01]  /*11f80*/  FMUL.FTZ R50, R0.reuse, R86 ;  /* 0x0000005600327220 */ /* 0x040fe20000410000 */
[----:B------:R-:W-:Y:S01]  /*11f90*/  FMUL.FTZ R58, R0, R78 ;  /* 0x0000004e003a7220 */ /* 0x000fe20000410000 */
[----:B------:R-:W-:Y:S01]  /*11fa0*/  FMUL.FTZ R64, R132, R68 ;  /* 0x0000004484407220 */ /* 0x000fe20000410000 */
[----:B------:R-:W-:Y:S01]  /*11fb0*/  FMUL.FTZ R66, R0, R70 ;  /* 0x0000004600427220 */ /* 0x000fe20000410000 */
[-CC-:B------:R-:W-:Y:S01]  /*11fc0*/  FFMA.FTZ R176, R176, R135.reuse, -R158.reuse ;  /* 0x00000087b0b07223 */ /* 0x180fe2000001089e */
[-C--:B------:R-:W-:Y:S01]  /*11fd0*/  FFMA.FTZ R172, R172, R135.reuse, -R158 ;  /* 0x00000087acac7223 */ /* 0x080fe2000001089e */
[----:B------:R-:W-:Y:S03]  /*11fe0*/  LDSM.16.MT88.4 R100, [R201+0x3800] ;  /* 0x00380000c964783b */ /* 0x000fe60000004200 */
[----:B------:R-:W2:Y:S01]  /*11ff0*/  MUFU.EX2 R149, R149 ;  /* 0x0000009500957308 */ /* 0x000ea20000000800 */
[----:B---3--:R-:W-:Y:S01]  /*12000*/  F2FP.BF16.F32.PACK_AB R142, R145, R146 ;  /* 0x00000092918e723e */ /* 0x008fe200000010ff */
[-CC-:B------:R-:W-:Y:S01]  /*12010*/  FFMA.FTZ R180, R251, R135.reuse, -R154.reuse ;  /* 0x00000087fbb47223 */ /* 0x180fe2000001089a */
[-CC-:B------:R-:W-:Y:S01]  /*12020*/  FFMA.FTZ R249, R249, R135.reuse, -R154.reuse ;  /* 0x00000087f9f97223 */ /* 0x180fe2000001089a */
[-C--:B------:R-:W-:Y:S01]  /*12030*/  FFMA.FTZ R245, R245, R135.reuse, -R154 ;  /* 0x00000087f5f57223 */ /* 0x080fe2000001089a */
[-CC-:B------:R-:W-:Y:S01]  /*12040*/  FFMA.FTZ R195, R195, R135.reuse, -R158.reuse ;  /* 0x00000087c3c37223 */ /* 0x180fe2000001089e */
[-C--:B------:R-:W-:Y:S01]  /*12050*/  FFMA.FTZ R191, R191, R135.reuse, -R158 ;  /* 0x00000087bfbf7223 */ /* 0x080fe2000001089e */
[-CC-:B------:R-:W-:Y:S03]  /*12060*/  FFMA.FTZ R187, R187, R135.reuse, -R154.reuse ;  /* 0x00000087bbbb7223 */ /* 0x180fe6000001089a */
[----:B------:R-:W-:Y:S01]  /*12070*/  MUFU.EX2 R148, R148 ;  /* 0x0000009400947308 */ /* 0x000fe20000000800 */
[-CC-:B------:R-:W-:Y:S01]  /*12080*/  FFMA.FTZ R185, R185, R135.reuse, -R154.reuse ;  /* 0x00000087b9b97223 */ /* 0x180fe2000001089a */
[-C--:B------:R-:W-:Y:S01]  /*12090*/  FFMA.FTZ R190, R183, R135.reuse, -R154 ;  /* 0x00000087b7be7223 */ /* 0x080fe2000001089a */
[-CC-:B------:R-:W-:Y:S01]  /*120a0*/  FFMA.FTZ R177, R177, R135.reuse, -R158.reuse ;  /* 0x00000087b1b17223 */ /* 0x180fe2000001089e */
[-CC-:B------:R-:W-:Y:S01]  /*120b0*/  FFMA.FTZ R192, R175, R135.reuse, -R158.reuse ;  /* 0x00000087afc07223 */ /* 0x180fe2000001089e */
[-CC-:B------:R-:W-:Y:S01]  /*120c0*/  FFMA.FTZ R173, R173, R135.reuse, -R158.reuse ;  /* 0x00000087adad7223 */ /* 0x180fe2000001089e */
[-C--:B------:R-:W-:Y:S01]  /*120d0*/  FFMA.FTZ R194, R171, R135.reuse, -R158 ;  /* 0x00000087abc27223 */ /* 0x080fe2000001089e */
[--C-:B------:R-:W-:Y:S03]  /*120e0*/  FFMA.FTZ R169, R169, R135, -R154.reuse ;  /* 0x00000087a9a97223 */ /* 0x100fe6000001089a */
[----:B------:R-:W3:Y:S01]  /*120f0*/  MUFU.EX2 R153, R153 ;  /* 0x0000009900997308 */ /* 0x000ee20000000800 */
[----:B--2---:R-:W-:Y:S01]  /*12100*/  F2FP.BF16.F32.PACK_AB R141, R149, R151 ;  /* 0x00000097958d723e */ /* 0x004fe200000010ff */
[-CC-:B------:R-:W-:Y:S01]  /*12110*/  FFMA.FTZ R202, R167, R135.reuse, -R154.reuse ;  /* 0x00000087a7ca7223 */ /* 0x180fe2000001089a */
[-CC-:B------:R-:W-:Y:S01]  /*12120*/  FFMA.FTZ R165, R165, R135.reuse, -R154.reuse ;  /* 0x00000087a5a57223 */ /* 0x180fe2000001089a */
[-C--:B------:R-:W-:Y:S01]  /*12130*/  FFMA.FTZ R234, R163, R135.reuse, -R154 ;  /* 0x00000087a3ea7223 */ /* 0x080fe2000001089a */
[-CC-:B------:R-:W-:Y:S01]  /*12140*/  FFMA.FTZ R161, R161, R135.reuse, -R158.reuse ;  /* 0x00000087a1a17223 */ /* 0x180fe2000001089e */
[-CC-:B------:R-:W-:Y:S01]  /*12150*/  FFMA.FTZ R236, R159, R135.reuse, -R158.reuse ;  /* 0x000000879fec7223 */ /* 0x180fe2000001089e */
[-C--:B------:R-:W-:Y:S03]  /*12160*/  FFMA.FTZ R157, R157, R135.reuse, -R158 ;  /* 0x000000879d9d7223 */ /* 0x080fe6000001089e */
[----:B------:R-:W-:Y:S01]  /*12170*/  MUFU.EX2 R174, R174 ;  /* 0x000000ae00ae7308 */ /* 0x000fe20000000800 */
[-CC-:B------:R-:W-:Y:S01]  /*12180*/  FFMA.FTZ R155, R155, R135.reuse, -R154.reuse ;  /* 0x000000879b9b7223 */ /* 0x180fe2000001089a */
[-CC-:B------:R-:W-:Y:S01]  /*12190*/  FFMA.FTZ R152, R152, R135.reuse, -R154.reuse ;  /* 0x0000008798987223 */ /* 0x180fe2000001089a */
[----:B------:R-:W-:Y:S01]  /*121a0*/  FFMA.FTZ R137, R137, R135, -R154 ;  /* 0x0000008789897223 */ /* 0x000fe2000001089a */
[----:B------:R-:W-:Y:S01]  /*121b0*/  FFMA.FTZ R151, R0, R235, R151 ;  /* 0x000000eb00977223 */ /* 0x000fe20000010097 */
[----:B------:R-:W-:Y:S01]  /*121c0*/  FFMA.FTZ R147, R132, R237, R147 ;  /* 0x000000ed84937223 */ /* 0x000fe20000010093 */
[----:B------:R-:W-:Y:S04]  /*121d0*/  ISETP.GT.AND P0, PT, R225, R214, PT ;  /* 0x000000d6e100720c */ /* 0x000fe80003f04270 */
[----:B------:R-:W-:Y:S01]  /*121e0*/  MUFU.EX2 R178, R178 ;  /* 0x000000b200b27308 */ /* 0x000fe20000000800 */
[----:B---3--:R-:W-:Y:S01]  /*121f0*/  F2FP.BF16.F32.PACK_AB R143, R153, R148 ;  /* 0x00000094998f723e */ /* 0x008fe200000010ff */
[----:B------:R-:W-:Y:S01]  /*12200*/  FADD.FTZ R151, R149, R151 ;  /* 0x0000009795977221 */ /* 0x000fe20000010000 */
[----:B------:R-:W-:Y:S03]  /*12210*/  FADD.FTZ R147, R150, R147 ;  /* 0x0000009396937221 */ /* 0x000fe60000010000 */
[----:B------:R-:W-:Y:S01]  /*12220*/  FADD.FTZ R148, R148, R151 ;  /* 0x0000009794947221 */ /* 0x000fe20000010000 */
[----:B------:R-:W-:Y:S01]  /*12230*/  FADD.FTZ R146, R146, R147 ;  /* 0x0000009392927221 */ /* 0x000fe20000010000 */
[C---:B-1----:R-:W-:Y:S02]  /*12240*/  HMMA.16816.F32.BF16 R4, R140.reuse, R12, R4 ;  /* 0x0000000c8c04723c */ /* 0x042fe40000041804 */
        /* <DEDUP_REMOVED lines=8> */
[----:B------:R-:W-:Y:S07]  /*122d0*/  FADD.FTZ R145, R145, R146 ;  /* 0x0000009291917221 */ /* 0x000fee0000010000 */
[----:B------:R-:W-:Y:S01]  /*122e0*/  MUFU.EX2 R162, R162 ;  /* 0x000000a200a27308 */ /* 0x000fe20000000800 */
[C---:B------:R-:W-:Y:S03]  /*122f0*/  HMMA.16816.F32.BF16 R12, R140.reuse, R20, R12 ;  /* 0x000000148c0c723c */ /* 0x040fe6000004180c */
[C---:B------:R-:W-:Y:S01]  /*12300*/  FMUL.FTZ R20, R132.reuse, R112 ;  /* 0x0000007084147220 */ /* 0x040fe20000410000 */
[----:B------:R-:W-:Y:S05]  /*12310*/  FMUL.FTZ R21, R132, R113 ;  /* 0x0000007184157220 */ /* 0x000fea0000410000 */
[----:B------:R-:W-:Y:S01]  /*12320*/  MUFU.EX2 R181, R181 ;  /* 0x000000b500b57308 */ /* 0x000fe20000000800 */
[C---:B------:R-:W-:Y:S03]  /*12330*/  HMMA.16816.F32.BF16 R16, R140.reuse, R22, R16 ;  /* 0x000000168c10723c */ /* 0x040fe60000041810 */
[C---:B------:R-:W-:Y:S01]  /*12340*/  FMUL.FTZ R22, R0.reuse, R114 ;  /* 0x0000007200167220 */ /* 0x040fe20000410000 */
[----:B------:R-:W-:Y:S05]  /*12350*/  FMUL.FTZ R23, R0, R115 ;  /* 0x0000007300177220 */ /* 0x000fea0000410000 */
[----:B------:R-:W-:Y:S02]  /*12360*/  MUFU.EX2 R164, R164 ;  /* 0x000000a400a47308 */ /* 0x000fe40000000800 */
[C---:B------:R-:W-:Y:S03]  /*12370*/  HMMA.16816.F32.BF16 R20, R140.reuse, R28, R20 ;  /* 0x0000001c8c14723c */ /* 0x040fe60000041814 */
[----:B------:R-:W-:Y:S01]  /*12380*/  FMUL.FTZ R28, R132, R104 ;  /* 0x00000068841c7220 */ /* 0x000fe20000410000 */
[--C-:B------:R-:W-:Y:S01]  /*12390*/  FFMA.FTZ R104, R59, R135, -R154.reuse ;  /* 0x000000873b687223 */ /* 0x100fe2000001089a */
[----:B------:R-:W-:Y:S01]  /*123a0*/  FMUL.FTZ R59, R0, R79 ;  /* 0x0000004f003b7220 */ /* 0x000fe20000410000 */
[----:B------:R-:W-:Y:S01]  /*123b0*/  FMUL.FTZ R29, R132, R105 ;  /* 0x00000069841d7220 */ /* 0x000fe20000410000 */
[--C-:B------:R-:W-:Y:S01]  /*123c0*/  FFMA.FTZ R105, R67, R135, -R154.reuse ;  /* 0x0000008743697223 */ /* 0x100fe2000001089a */
[C---:B------:R-:W-:Y:S01]  /*123d0*/  HMMA.16816.F32.BF16 R24, R140.reuse, R30, R24 ;  /* 0x0000001e8c18723c */ /* 0x040fe20000041818 */
[----:B------:R-:W-:Y:S02]  /*123e0*/  MUFU.EX2 R239, R239 ;  /* 0x000000ef00ef7308 */ /* 0x000fe40000000800 */
[C---:B------:R-:W-:Y:S01]  /*123f0*/  FMUL.FTZ R30, R0.reuse, R106 ;  /* 0x0000006a001e7220 */ /* 0x040fe20000410000 */
[----:B------:R-:W-:Y:S01]  /*12400*/  FMUL.FTZ R31, R0, R107 ;  /* 0x0000006b001f7220 */ /* 0x000fe20000410000 */
[--C-:B------:R-:W-:Y:S01]  /*12410*/  FFMA.FTZ R107, R57, R135, -R154.reuse ;  /* 0x00000087396b7223 */ /* 0x100fe2000001089a */
[----:B------:R-:W-:Y:S01]  /*12420*/  FMUL.FTZ R57, R132, R77 ;  /* 0x0000004d84397220 */ /* 0x000fe20000410000 */
[----:B------:R-:W-:Y:S01]  /*12430*/  FMUL.FTZ R67, R0, R71 ;  /* 0x0000004700437220 */ /* 0x000fe20000410000 */
[----:B------:R-:W-:Y:S01]  /*12440*/  FFMA.FTZ R106, R65, R135, -R154 ;  /* 0x00000087416a7223 */ /* 0x000fe2000001089a */
[C---:B------:R-:W-:Y:S02]  /*12450*/  FMUL.FTZ R65, R132.reuse, R69 ;  /* 0x0000004584417220 */ /* 0x040fe40000410000 */
[----:B------:R-:W-:Y:S01]  /*12460*/  MUFU.EX2 R104, R104 ;  /* 0x0000006800687308 */ /* 0x000fe20000000800 */
[C---:B------:R-:W-:Y:S03]  /*12470*/  HMMA.16816.F32.BF16 R28, R140.reuse, R36, R28 ;  /* 0x000000248c1c723c */ /* 0x040fe6000004181c */
[C---:B------:R-:W-:Y:S01]  /*12480*/  FMUL.FTZ R36, R132.reuse, R96 ;  /* 0x0000006084247220 */ /* 0x040fe20000410000 */
[--C-:B------:R-:W-:Y:S01]  /*12490*/  FFMA.FTZ R96, R41, R135, -R158.reuse ;  /* 0x0000008729607223 */ /* 0x100fe2000001089e */
[C---:B------:R-:W-:Y:S01]  /*124a0*/  FMUL.FTZ R41, R132.reuse, R93 ;  /* 0x0000005d84297220 */ /* 0x040fe20000410000 */
[----:B------:R-:W-:Y:S01]  /*124b0*/  FMUL.FTZ R37, R132, R97 ;  /* 0x0000006184257220 */ /* 0x000fe20000410000 */
[----:B------:R-:W-:Y:S01]  /*124c0*/  LDSM.16.MT88.4 R92, [R139+0xd000] ;  /* 0x00d000008b5c783b */ /* 0x000fe20000004200 */
[C---:B------:R-:W-:Y:S01]  /*124d0*/  HMMA.16816.F32.BF16 R32, R140.reuse, R38, R32 ;  /* 0x000000268c20723c */ /* 0x040fe20000041820 */
[----:B------:R-:W1:Y:S02]  /*124e0*/  MUFU.EX2 R107, R107 ;  /* 0x0000006b006b7308 */ /* 0x000e640000000800 */
[C---:B------:R-:W-:Y:S01]  /*124f0*/  FMUL.FTZ R38, R0.reuse, R98 ;  /* 0x0000006200267220 */ /* 0x040fe20000410000 */
[C---:B------:R-:W-:Y:S01]  /*12500*/  FMUL.FTZ R39, R0.reuse, R99 ;  /* 0x0000006300277220 */ /* 0x040fe20000410000 */
[--C-:B------:R-:W-:Y:S01]  /*12510*/  FFMA.FTZ R97, R51, R135, -R158.reuse ;  /* 0x0000008733617223 */ /* 0x100fe2000001089e */
[----:B------:R-:W-:Y:S01]  /*12520*/  FMUL.FTZ R51, R0, R87 ;  /* 0x0000005700337220 */ /* 0x000fe20000410000 */
[--C-:B------:R-:W-:Y:S01]  /*12530*/  FFMA.FTZ R98, R49, R135, -R158.reuse ;  /* 0x0000008731627223 */ /* 0x100fe2000001089e */
[----:B------:R-:W-:Y:S01]  /*12540*/  FMUL.FTZ R49, R132, R85 ;  /* 0x0000005584317220 */ /* 0x000fe20000410000 */
[----:B------:R-:W-:Y:S01]  /*12550*/  FFMA.FTZ R99, R56, R135, -R158 ;  /* 0x0000008738637223 */ /* 0x000fe2000001089e */
[----:B------:R-:W2:Y:S01]  /*12560*/  LDSM.16.MT88.4 R84, [R201+0x4000] ;  /* 0x00400000c954783b */ /* 0x000ea20000004200 */
[C---:B------:R-:W-:Y:S01]  /*12570*/  HMMA.16816.F32.BF16 R36, R140.reuse, R44, R36 ;  /* 0x0000002c8c24723c */ /* 0x040fe20000041824 */
[----:B------:R-:W-:Y:S02]  /*12580*/  MUFU.EX2 R96, R96 ;  /* 0x0000006000607308 */ /* 0x000fe40000000800 */
[C---:B------:R-:W-:Y:S01]  /*12590*/  FMUL.FTZ R44, R132.reuse, R88 ;  /* 0x00000058842c7220 */ /* 0x040fe20000410000 */
[C---:B------:R-:W-:Y:S01]  /*125a0*/  FMUL.FTZ R45, R132.reuse, R89 ;  /* 0x00000059842d7220 */ /* 0x040fe20000410000 */
[----:B------:R-:W-:Y:S02]  /*125b0*/  FMUL.FTZ R56, R132, R76 ;  /* 0x0000004c84387220 */ /* 0x000fe40000410000 */
[----:B------:R-:W3:Y:S01]  /*125c0*/  LDSM.16.MT88.4 R76, [R138+0xc800] ;  /* 0x00c800008a4c783b */ /* 0x000ee20000004200 */
[C---:B------:R-:W-:Y:S03]  /*125d0*/  HMMA.16816.F32.BF16 R40, R140.reuse, R46, R40 ;  /* 0x0000002e8c28723c */ /* 0x040fe60000041828 */
[----:B------:R-:W4:Y:S01]  /*125e0*/  MUFU.EX2 R97, R97 ;  /* 0x0000006100617308 */ /* 0x000f220000000800 */
[C---:B------:R-:W-:Y:S01]  /*125f0*/  FMUL.FTZ R46, R0.reuse, R90 ;  /* 0x0000005a002e7220 */ /* 0x040fe20000410000 */
[----:B------:R-:W-:Y:S01]  /*12600*/  FMUL.FTZ R47, R0, R91 ;  /* 0x0000005b002f7220 */ /* 0x000fe20000410000 */
[----:B-1----:R-:W-:Y:S01]  /*12610*/  F2FP.BF16.F32.PACK_AB R69, R107, R104 ;  /* 0x000000686b45723e */ /* 0x002fe200000010ff */
[----:B------:R-:W-:Y:S06]  /*12620*/  LDSM.16.MT88.4 R88, [R144+0x800] ;  /* 0x000800009058783b */ /* 0x000fec0000004200 */
[----:B------:R-:W-:Y:S01]  /*12630*/  MUFU.EX2 R98, R98 ;  /* 0x0000006200627308 */ /* 0x000fe20000000800 */
[C---:B------:R-:W-:Y:S03]  /*12640*/  HMMA.16816.F32.BF16 R44, R140.reuse, R52, R44 ;  /* 0x000000348c2c723c */ /* 0x040fe6000004182c */
[C---:B------:R-:W-:Y:S01]  /*12650*/  FMUL.FTZ R52, R132.reuse, R80 ;  /* 0x0000005084347220 */ /* 0x040fe20000410000 */
[----:B------:R-:W-:Y:S05]  /*12660*/  FMUL.FTZ R53, R132, R81 ;  /* 0x0000005184357220 */ /* 0x000fea0000410000 */
[----:B------:R-:W1:Y:S01]  /*12670*/  MUFU.EX2 R99, R99 ;  /* 0x0000006300637308 */ /* 0x000e620000000800 */
[C---:B----4-:R-:W-:Y:S01]  /*12680*/  F2FP.BF16.F32.PACK_AB R68, R97.reuse, R96 ;  /* 0x000000606144723e */ /* 0x050fe200000010ff */
[C---:B------:R-:W-:Y:S03]  /*12690*/  HMMA.16816.F32.BF16 R48, R140.reuse, R54, R48 ;  /* 0x000000368c30723c */ /* 0x040fe60000041830 */
[C---:B------:R-:W-:Y:S01]  /*126a0*/  FMUL.FTZ R54, R0.reuse, R82 ;  /* 0x0000005200367220 */ /* 0x040fe20000410000 */
[----:B------:R-:W-:Y:S01]  /*126b0*/  FMUL.FTZ R55, R0, R83 ;  /* 0x0000005300377220 */ /* 0x000fe20000410000 */
[----:B------:R-:W-:Y:S01]  /*126c0*/  FADD.FTZ R96, R96, R145 ;  /* 0x0000009160607221 */ /* 0x000fe20000010000 */
[----:B------:R-:W4:Y:S02]  /*126d0*/  LDSM.16.MT88.4 R80, [R139+0xc800] ;  /* 0x00c800008b50783b */ /* 0x000f240000004200 */
[----:B------:R-:W-:Y:S01]  /*126e0*/  MUFU.EX2 R105, R105 ;  /* 0x0000006900697308 */ /* 0x000fe20000000800 */
[----:B------:R-:W-:Y:S02]  /*126f0*/  FADD.FTZ R97, R97, R96 ;  /* 0x0000006061617221 */ /* 0x000fe40000010000 */
[C---:B------:R-:W-:Y:S03]  /*12700*/  HMMA.16816.F32.BF16 R52, R140.reuse, R60, R52 ;  /* 0x0000003c8c34723c */ /* 0x040fe60000041834 */
[C---:B------:R-:W-:Y:S01]  /*12710*/  FMUL.FTZ R60, R132.reuse, R72 ;  /* 0x00000048843c7220 */ /* 0x040fe20000410000 */
[----:B------:R-:W-:Y:S01]  /*12720*/  FMUL.FTZ R61, R132, R73 ;  /* 0x00000049843d7220 */ /* 0x000fe20000410000 */
[C---:B-1----:R-:W-:Y:S02]  /*12730*/  F2FP.BF16.F32.PACK_AB R70, R99.reuse, R98 ;  /* 0x000000626346723e */ /* 0x042fe400000010ff */
[----:B------:R-:W1:Y:S01]  /*12740*/  MUFU.EX2 R106, R106 ;  /* 0x0000006a006a7308 */ /* 0x000e620000000800 */
[----:B------:R-:W-:Y:S01]  /*12750*/  FADD.FTZ R98, R98, R97 ;  /* 0x0000006162627221 */ /* 0x000fe20000010000 */
[C---:B------:R-:W-:Y:S03]  /*12760*/  HMMA.16816.F32.BF16 R56, R140.reuse, R62, R56 ;  /* 0x0000003e8c38723c */ /* 0x040fe60000041838 */
[C---:B------:R-:W-:Y:S01]  /*12770*/  FMUL.FTZ R62, R0.reuse, R74 ;  /* 0x0000004a003e7220 */ /* 0x040fe20000410000 */
[----:B------:R-:W-:Y:S01]  /*12780*/  FMUL.FTZ R63, R0, R75 ;  /* 0x0000004b003f7220 */ /* 0x000fe20000410000 */
[----:B------:R-:W-:Y:S01]  /*12790*/  FADD.FTZ R0, R104, R153 ;  /* 0x0000009968007221 */ /* 0x000fe20000010000 */
[----:B------:R-:W5:Y:S02]  /*127a0*/  LDSM.16.MT88.4 R72, [R201+0x800] ;  /* 0x00080000c948783b */ /* 0x000f640000004200 */
[----:B------:R-:W-:Y:S01]  /*127b0*/  MUFU.EX2 R203, R203 ;  /* 0x000000cb00cb7308 */ /* 0x000fe20000000800 */
[----:B------:R-:W-:Y:S01]  /*127c0*/  FADD.FTZ R99, R99, R98 ;  /* 0x0000006263637221 */ /* 0x000fe20000010000 */
[----:B------:R-:W-:Y:S01]  /*127d0*/  FADD.FTZ R0, R107, R0 ;  /* 0x000000006b007221 */ /* 0x000fe20000010000 */
[----:B------:R-:W-:Y:S01]  /*127e0*/  IMAD.MOV.U32 R132, RZ, RZ, R133 ;  /* 0x000000ffff847224 */ /* 0x000fe200078e0085 */
[C---:B--2---:R-:W-:Y:S03]  /*127f0*/  HMMA.16816.F32.BF16 R60, R140.reuse, R84, R60 ;  /* 0x000000548c3c723c */ /* 0x044fe6000004183c */
[----:B-1----:R-:W-:Y:S03]  /*12800*/  F2FP.BF16.F32.PACK_AB R71, R106, R105 ;  /* 0x000000696a47723e */ /* 0x002fe600000010ff */
[----:B------:R-:W-:Y:S02]  /*12810*/  MUFU.EX2 R166, R166 ;  /* 0x000000a600a67308 */ /* 0x000fe40000000800 */
[----:B------:R-:W-:Y:S01]  /*12820*/  HMMA.16816.F32.BF16 R64, R140, R86, R64 ;  /* 0x000000568c40723c */ /* 0x000fe20000041840 */
[----:B------:R-:W-:Y:S02]  /*12830*/  LDSM.16.MT88.4 R84, [R144+0x4800] ;  /* 0x004800009054783b */ /* 0x000fe40000004200 */
[-CC-:B------:R-:W-:Y:S01]  /*12840*/  FFMA.FTZ R140, R188, R135.reuse, -R158.reuse ;  /* 0x00000087bc8c7223 */ /* 0x180fe2000001089e */
[-CC-:B------:R-:W-:Y:S04]  /*12850*/  FFMA.FTZ R143, R186, R135.reuse, -R158.reuse ;  /* 0x00000087ba8f7223 */ /* 0x180fe8000001089e */
[----:B------:R-:W-:Y:S01]  /*12860*/  MUFU.EX2 R168, R168 ;  /* 0x000000a800a87308 */ /* 0x000fe20000000800 */
[-CC-:B------:R-:W-:Y:S01]  /*12870*/  FFMA.FTZ R142, R184, R135.reuse, -R158.reuse ;  /* 0x00000087b88e7223 */ /* 0x180fe2000001089e */
[-C--:B------:R-:W-:Y:S01]  /*12880*/  FFMA.FTZ R141, R182, R135.reuse, -R158 ;  /* 0x00000087b68d7223 */ /* 0x080fe2000001089e */
[C---:B---3--:R-:W-:Y:S07]  /*12890*/  HMMA.16816.F32.BF16 R4, R68.reuse, R76, R4 ;  /* 0x0000004c4404723c */ /* 0x048fee0000041804 */
[----:B------:R-:W-:Y:S01]  /*128a0*/  MUFU.EX2 R140, R140 ;  /* 0x0000008c008c7308 */ /* 0x000fe20000000800 */
[-C--:B------:R-:W-:Y:S01]  /*128b0*/  FFMA.FTZ R182, R247, R135.reuse, -R154 ;  /* 0x00000087f7b67223 */ /* 0x080fe2000001089a */
[-CC-:B------:R-:W-:Y:S01]  /*128c0*/  FFMA.FTZ R184, R217, R135.reuse, -R158.reuse ;  /* 0x00000087d9b87223 */ /* 0x180fe2000001089e */
[C---:B------:R-:W-:Y:S01]  /*128d0*/  HMMA.16816.F32.BF16 R8, R68.reuse, R78, R8 ;  /* 0x0000004e4408723c */ /* 0x040fe20000041808 */
[----:B------:R-:W1:Y:S02]  /*128e0*/  LDSM.16.MT88.4 R76, [R138+0x10800] ;  /* 0x010800008a4c783b */ /* 0x000e640000004200 */
[-C--:B------:R-:W-:Y:S01]  /*128f0*/  FFMA.FTZ R186, R193, R135.reuse, -R158 ;  /* 0x00000087c1ba7223 */ /* 0x080fe2000001089e */
[-C--:B------:R-:W-:Y:S03]  /*12900*/  FFMA.FTZ R188, R189, R135.reuse, -R154 ;  /* 0x00000087bdbc7223 */ /* 0x080fe6000001089a */
[----:B------:R-:W2:Y:S01]  /*12910*/  MUFU.EX2 R143, R143 ;  /* 0x0000008f008f7308 */ /* 0x000ea20000000800 */
[-C--:B------:R-:W-:Y:S01]  /*12920*/  FFMA.FTZ R158, R156, R135.reuse, -R158 ;  /* 0x000000879c9e7223 */ /* 0x080fe2000001089e */
[----:B------:R-:W-:Y:S01]  /*12930*/  FFMA.FTZ R154, R136, R135, -R154 ;  /* 0x00000087889a7223 */ /* 0x000fe2000001089a */
[C---:B----4-:R-:W-:Y:S07]  /*12940*/  HMMA.16816.F32.BF16 R12, R68.reuse, R80, R12 ;  /* 0x00000050440c723c */ /* 0x050fee000004180c */
[----:B------:R-:W-:Y:S01]  /*12950*/  MUFU.EX2 R142, R142 ;  /* 0x0000008e008e7308 */ /* 0x000fe20000000800 */
[C---:B------:R-:W-:Y:S01]  /*12960*/  HMMA.16816.F32.BF16 R16, R68.reuse, R82, R16 ;  /* 0x000000524410723c */ /* 0x040fe20000041810 */
[----:B------:R-:W3:Y:S08]  /*12970*/  LDSM.16.MT88.4 R80, [R139+0x10800] ;  /* 0x010800008b50783b */ /* 0x000ef00000004200 */
[----:B------:R-:W4:Y:S01]  /*12980*/  MUFU.EX2 R141, R141 ;  /* 0x0000008d008d7308 */ /* 0x000f220000000800 */
[C---:B------:R-:W-:Y:S09]  /*12990*/  HMMA.16816.F32.BF16 R20, R68.reuse, R88, R20 ;  /* 0x000000584414723c */ /* 0x040ff20000041814 */
[----:B------:R-:W4:Y:S01]  /*129a0*/  MUFU.EX2 R241, R241 ;  /* 0x000000f100f17308 */ /* 0x000f220000000800 */
[C---:B------:R-:W-:Y:S01]  /*129b0*/  HMMA.16816.F32.BF16 R24, R68.reuse, R90, R24 ;  /* 0x0000005a4418723c */ /* 0x040fe20000041818 */
[----:B------:R-:W2:Y:S08]  /*129c0*/  LDSM.16.MT88.4 R88, [R201+0x4800] ;  /* 0x00480000c958783b */ /* 0x000eb00000004200 */
[----:B------:R-:W-:Y:S01]  /*129d0*/  MUFU.EX2 R170, R170 ;  /* 0x000000aa00aa7308 */ /* 0x000fe20000000800 */
[C---:B-----5:R-:W-:Y:S09]  /*129e0*/  HMMA.16816.F32.BF16 R28, R68.reuse, R72, R28 ;  /* 0x00000048441c723c */ /* 0x060ff2000004181c */
[----:B------:R-:W5:Y:S01]  /*129f0*/  MUFU.EX2 R243, R243 ;  /* 0x000000f300f37308 */ /* 0x000f620000000800 */
[C---:B------:R-:W-:Y:S01]  /*12a00*/  HMMA.16816.F32.BF16 R32, R68.reuse, R74, R32 ;  /* 0x0000004a4420723c */ /* 0x040fe20000041820 */
[----:B------:R-:W5:Y:S08]  /*12a10*/  LDSM.16.MT88.4 R72, [R138+0xd000] ;  /* 0x00d000008a48783b */ /* 0x000f700000004200 */
[----:B------:R-:W-:Y:S01]  /*12a20*/  MUFU.EX2 R176, R176 ;  /* 0x000000b000b07308 */ /* 0x000fe20000000800 */
[C---:B-1----:R-:W-:Y:S09]  /*12a30*/  HMMA.16816.F32.BF16 R36, R68.reuse, R76, R36 ;  /* 0x0000004c4424723c */ /* 0x042ff20000041824 */
[----:B------:R-:W1:Y:S01]  /*12a40*/  MUFU.EX2 R172, R172 ;  /* 0x000000ac00ac7308 */ /* 0x000e620000000800 */
[C---:B------:R-:W-:Y:S01]  /*12a50*/  HMMA.16816.F32.BF16 R40, R68.reuse, R78, R40 ;  /* 0x0000004e4428723c */ /* 0x040fe20000041828 */
[----:B------:R-:W1:Y:S08]  /*12a60*/  LDSM.16.MT88.4 R76, [R144+0x1000] ;  /* 0x00100000904c783b */ /* 0x000e700000004200 */
[----:B------:R-:W-:Y:S01]  /*12a70*/  MUFU.EX2 R180, R180 ;  /* 0x000000b400b47308 */ /* 0x000fe20000000800 */
[C---:B---3--:R-:W-:Y:S09]  /*12a80*/  HMMA.16816.F32.BF16 R44, R68.reuse, R80, R44 ;  /* 0x00000050442c723c */ /* 0x048ff2000004182c */
[----:B------:R-:W3:Y:S01]  /*12a90*/  MUFU.EX2 R249, R249 ;  /* 0x000000f900f97308 */ /* 0x000ee20000000800 */
[C---:B------:R-:W-:Y:S01]  /*12aa0*/  HMMA.16816.F32.BF16 R48, R68.reuse, R82, R48 ;  /* 0x000000524430723c */ /* 0x040fe20000041830 */
[----:B------:R-:W3:Y:S08]  /*12ab0*/  LDSM.16.MT88.4 R80, [R201+0x1000] ;  /* 0x00100000c950783b */ /* 0x000ef00000004200 */
[----:B------:R-:W-:Y:S01]  /*12ac0*/  MUFU.EX2 R182, R182 ;  /* 0x000000b600b67308 */ /* 0x000fe20000000800 */
[C---:B------:R-:W-:Y:S09]  /*12ad0*/  HMMA.16816.F32.BF16 R52, R68.reuse, R84, R52 ;  /* 0x000000544434723c */ /* 0x040ff20000041834 */
[----:B------:R-:W3:Y:S01]  /*12ae0*/  MUFU.EX2 R245, R245 ;  /* 0x000000f500f57308 */ /* 0x000ee20000000800 */
[C---:B------:R-:W-:Y:S01]  /*12af0*/  HMMA.16816.F32.BF16 R56, R68.reuse, R86, R56 ;  /* 0x000000564438723c */ /* 0x040fe20000041838 */
[----:B------:R-:W-:Y:S08]  /*12b00*/  LDSM.16.MT88.4 R84, [R144+0x5000] ;  /* 0x005000009054783b */ /* 0x000ff00000004200 */
[----:B------:R-:W-:Y:S01]  /*12b10*/  MUFU.EX2 R184, R184 ;  /* 0x000000b800b87308 */ /* 0x000fe20000000800 */
[C---:B--2---:R-:W-:Y:S09]  /*12b20*/  HMMA.16816.F32.BF16 R60, R68.reuse, R88, R60 ;  /* 0x00000058443c723c */ /* 0x044ff2000004183c */
[----:B------:R-:W2:Y:S01]  /*12b30*/  MUFU.EX2 R195, R195 ;  /* 0x000000c300c37308 */ /* 0x000ea20000000800 */
[----:B------:R-:W-:Y:S01]  /*12b40*/  HMMA.16816.F32.BF16 R64, R68, R90, R64 ;  /* 0x0000005a4440723c */ /* 0x000fe20000041840 */
[----:B------:R-:W-:Y:S02]  /*12b50*/  LDSM.16.MT88.4 R88, [R201+0x5000] ;  /* 0x00500000c958783b */ /* 0x000fe40000004200 */
[----:B------:R-:W-:Y:S01]  /*12b60*/  F2FP.BF16.F32.PACK_AB R68, R143, R140 ;  /* 0x0000008c8f44723e */ /* 0x000fe200000010ff */
[----:B------:R-:W-:Y:S01]  /*12b70*/  FADD.FTZ R140, R140, R99 ;  /* 0x000000638c8c7221 */ /* 0x000fe20000010000 */
[----:B----4-:R-:W-:Y:S04]  /*12b80*/  F2FP.BF16.F32.PACK_AB R70, R141, R142 ;  /* 0x0000008e8d46723e */ /* 0x010fe800000010ff */
[----:B------:R-:W-:Y:S01]  /*12b90*/  MUFU.EX2 R186, R186 ;  /* 0x000000ba00ba7308 */ /* 0x000fe20000000800 */
[----:B------:R-:W-:Y:S01]  /*12ba0*/  F2FP.BF16.F32.PACK_AB R69, R179, R160 ;  /* 0x000000a0b345723e */ /* 0x000fe200000010ff */
[----:B------:R-:W-:Y:S01]  /*12bb0*/  FADD.FTZ R143, R143, R140 ;  /* 0x0000008c8f8f7221 */ /* 0x000fe20000010000 */
[----:B------:R-:W-:Y:S03]  /*12bc0*/  F2FP.BF16.F32.PACK_AB R71, R181, R162 ;  /* 0x000000a2b547723e */ /* 0x000fe600000010ff */
[----:B------:R-:W-:Y:S04]  /*12bd0*/  FADD.FTZ R142, R142, R143 ;  /* 0x0000008f8e8e7221 */ /* 0x000fe80000010000 */
[----:B------:R-:W4:Y:S01]  /*12be0*/  MUFU.EX2 R191, R191 ;  /* 0x000000bf00bf7308 */ /* 0x000f220000000800 */
[C---:B-----5:R-:W-:Y:S03]  /*12bf0*/  HMMA.16816.F32.BF16 R4, R68.reuse, R72, R4 ;  /* 0x000000484404723c */ /* 0x060fe60000041804 */
[----:B------:R-:W-:Y:S06]  /*12c00*/  FADD.FTZ R141, R141, R142 ;  /* 0x0000008e8d8d7221 */ /* 0x000fec0000010000 */
[----:B------:R-:W-:Y:S01]  /*12c10*/  MUFU.EX2 R188, R188 ;  /* 0x000000bc00bc7308 */ /* 0x000fe20000000800 */
[C---:B------:R-:W-:Y:S01]  /*12c20*/  HMMA.16816.F32.BF16 R8, R68.reuse, R74, R8 ;  /* 0x0000004a4408723c */ /* 0x040fe20000041808 */
[----:B------:R-:W5:Y:S08]  /*12c30*/  LDSM.16.MT88.4 R72, [R138+0x11000] ;  /* 0x011000008a48783b */ /* 0x000f700000004200 */
[----:B------:R-:W4:Y:S01]  /*12c40*/  MUFU.EX2 R187, R187 ;  /* 0x000000bb00bb7308 */ /* 0x000f220000000800 */
[C---:B------:R-:W-:Y:S09]  /*12c50*/  HMMA.16816.F32.BF16 R12, R68.reuse, R92, R12 ;  /* 0x0000005c440c723c */ /* 0x040ff2000004180c */
[----:B------:R-:W-:Y:S01]  /*12c60*/  MUFU.EX2 R185, R185 ;  /* 0x000000b900b97308 */ /* 0x000fe20000000800 */
[C---:B------:R-:W-:Y:S01]  /*12c70*/  HMMA.16816.F32.BF16 R16, R68.reuse, R94, R16 ;  /* 0x0000005e4410723c */ /* 0x040fe20000041810 */
[----:B------:R-:W-:Y:S08]  /*12c80*/  LDSM.16.MT88.4 R92, [R139+0xd800] ;  /* 0x00d800008b5c783b */ /* 0x000ff00000004200 */
[----:B------:R-:W4:Y:S01]  /*12c90*/  MUFU.EX2 R190, R190 ;  /* 0x000000be00be7308 */ /* 0x000f220000000800 */
[C---:B-1----:R-:W-:Y:S09]  /*12ca0*/  HMMA.16816.F32.BF16 R20, R68.reuse, R76, R20 ;  /* 0x0000004c4414723c */ /* 0x042ff20000041814 */
[----:B------:R-:W-:Y:S01]  /*12cb0*/  MUFU.EX2 R177, R177 ;  /* 0x000000b100b17308 */ /* 0x000fe20000000800 */
[C---:B------:R-:W-:Y:S01]  /*12cc0*/  HMMA.16816.F32.BF16 R24, R68.reuse, R78, R24 ;  /* 0x0000004e4418723c */ /* 0x040fe20000041818 */
[----:B------:R-:W1:Y:S08]  /*12cd0*/  LDSM.16.MT88.4 R76, [R139+0x11000] ;  /* 0x011000008b4c783b */ /* 0x000e700000004200 */
[----:B------:R-:W4:Y:S01]  /*12ce0*/  MUFU.EX2 R192, R192 ;  /* 0x000000c000c07308 */ /* 0x000f220000000800 */
[C---:B---3--:R-:W-:Y:S09]  /*12cf0*/  HMMA.16816.F32.BF16 R28, R68.reuse, R80, R28 ;  /* 0x00000050441c723c */ /* 0x048ff2000004181c */
[----:B------:R-:W-:Y:S01]  /*12d00*/  MUFU.EX2 R173, R173 ;  /* 0x000000ad00ad7308 */ /* 0x000fe20000000800 */
[C---:B------:R-:W-:Y:S01]  /*12d10*/  HMMA.16816.F32.BF16 R32, R68.reuse, R82, R32 ;  /* 0x000000524420723c */ /* 0x040fe20000041820 */
[----:B------:R-:W3:Y:S08]  /*12d20*/  LDSM.16.MT88.4 R80, [R138+0xd800] ;  /* 0x00d800008a50783b */ /* 0x000ef00000004200 */
[----:B------:R-:W4:Y:S01]  /*12d30*/  MUFU.EX2 R194, R194 ;  /* 0x000000c200c27308 */ /* 0x000f220000000800 */
[C---:B-----5:R-:W-:Y:S09]  /*12d40*/  HMMA.16816.F32.BF16 R36, R68.reuse, R72, R36 ;  /* 0x000000484424723c */ /* 0x060ff20000041824 */
[----:B------:R-:W-:Y:S01]  /*12d50*/  MUFU.EX2 R169, R169 ;  /* 0x000000a900a97308 */ /* 0x000fe20000000800 */
[C---:B------:R-:W-:Y:S01]  /*12d60*/  HMMA.16816.F32.BF16 R40, R68.reuse, R74, R40 ;  /* 0x0000004a4428723c */ /* 0x040fe20000041828 */
[----:B------:R-:W5:Y:S08]  /*12d70*/  LDSM.16.MT88.4 R72, [R144+0x1800] ;  /* 0x001800009048783b */ /* 0x000f700000004200 */
[----:B------:R-:W4:Y:S01]  /*12d80*/  MUFU.EX2 R202, R202 ;  /* 0x000000ca00ca7308 */ /* 0x000f220000000800 */
[C---:B-1----:R-:W-:Y:S09]  /*12d90*/  HMMA.16816.F32.BF16 R44, R68.reuse, R76, R44 ;  /* 0x0000004c442c723c */ /* 0x042ff2000004182c */
[----:B------:R-:W-:Y:S01]  /*12da0*/  MUFU.EX2 R165, R165 ;  /* 0x000000a500a57308 */ /* 0x000fe20000000800 */
[C---:B------:R-:W-:Y:S01]  /*12db0*/  HMMA.16816.F32.BF16 R48, R68.reuse, R78, R48 ;  /* 0x0000004e4430723c */ /* 0x040fe20000041830 */
[----:B------:R-:W1:Y:S08]  /*12dc0*/  LDSM.16.MT88.4 R76, [R201+0x1800] ;  /* 0x00180000c94c783b */ /* 0x000e700000004200 */
[----:B------:R-:W4:Y:S01]  /*12dd0*/  MUFU.EX2 R234, R234 ;  /* 0x000000ea00ea7308 */ /* 0x000f220000000800 */
[C---:B------:R-:W-:Y:S09]  /*12de0*/  HMMA.16816.F32.BF16 R52, R68.reuse, R84, R52 ;  /* 0x000000544434723c */ /* 0x040ff20000041834 */
[----:B------:R-:W-:Y:S01]  /*12df0*/  MUFU.EX2 R161, R161 ;  /* 0x000000a100a17308 */ /* 0x000fe20000000800 */
[C---:B------:R-:W-:Y:S01]  /*12e00*/  HMMA.16816.F32.BF16 R56, R68.reuse, R86, R56 ;  /* 0x000000564438723c */ /* 0x040fe20000041838 */
[----:B------:R-:W-:Y:S08]  /*12e10*/  LDSM.16.MT88.4 R84, [R144+0x5800] ;  /* 0x005800009054783b */ /* 0x000ff00000004200 */
[----:B------:R-:W4:Y:S01]  /*12e20*/  MUFU.EX2 R236, R236 ;  /* 0x000000ec00ec7308 */ /* 0x000f220000000800 */
[C---:B------:R-:W-:Y:S09]  /*12e30*/  HMMA.16816.F32.BF16 R60, R68.reuse, R88, R60 ;  /* 0x00000058443c723c */ /* 0x040ff2000004183c */
[----:B------:R-:W-:Y:S01]  /*12e40*/  MUFU.EX2 R157, R157 ;  /* 0x0000009d009d7308 */ /* 0x000fe20000000800 */
[----:B------:R-:W-:Y:S01]  /*12e50*/  HMMA.16816.F32.BF16 R64, R68, R90, R64 ;  /* 0x0000005a4440723c */ /* 0x000fe20000041840 */
[----:B------:R-:W-:Y:S02]  /*12e60*/  LDSM.16.MT88.4 R88, [R201+0x5800] ;  /* 0x00580000c958783b */ /* 0x000fe40000004200 */
[----:B------:R-:W-:Y:S02]  /*12e70*/  F2FP.BF16.F32.PACK_AB R68, R239, R164 ;  /* 0x000000a4ef44723e */ /* 0x000fe400000010ff */
[----:B------:R-:W-:Y:S04]  /*12e80*/  F2FP.BF16.F32.PACK_AB R70, R166, R203 ;  /* 0x000000cba646723e */ /* 0x000fe800000010ff */
[----:B------:R-:W4:Y:S01]  /*12e90*/  MUFU.EX2 R158, R158 ;  /* 0x0000009e009e7308 */ /* 0x000f220000000800 */
[----:B------:R-:W-:Y:S02]  /*12ea0*/  F2FP.BF16.F32.PACK_AB R69, R241, R168 ;  /* 0x000000a8f145723e */ /* 0x000fe400000010ff */
[----:B------:R-:W-:Y:S07]  /*12eb0*/  F2FP.BF16.F32.PACK_AB R71, R243, R170 ;  /* 0x000000aaf347723e */ /* 0x000fee00000010ff */
        /* <DEDUP_REMOVED lines=16> */
[C---:B--2---:R-:W-:Y:S08]  /*12fc0*/  HMMA.16816.F32.BF16 R36, R68.reuse, R80, R36 ;  /* 0x000000504424723c */ /* 0x044ff00000041824 */
[C---:B------:R-:W-:Y:S01]  /*12fd0*/  HMMA.16816.F32.BF16 R40, R68.reuse, R82, R40 ;  /* 0x000000524428723c */ /* 0x040fe20000041828 */
[----:B------:R-:W2:Y:S07]  /*12fe0*/  LDSM.16.MT88.4 R80, [R144+0x2000] ;  /* 0x002000009050783b */ /* 0x000eae0000004200 */
        /* <DEDUP_REMOVED lines=19> */
[C---:B--2---:R-:W-:Y:S08]  /*13120*/  HMMA.16816.F32.BF16 R20, R68.reuse, R80, R20 ;  /* 0x000000504414723c */ /* 0x044ff00000041814 */
[C---:B------:R-:W-:Y:S01]  /*13130*/  HMMA.16816.F32.BF16 R24, R68.reuse, R82, R24 ;  /* 0x000000524418723c */ /* 0x040fe20000041818 */
[----:B------:R-:W2:Y:S07]  /*13140*/  LDSM.16.MT88.4 R80, [R139+0x12000] ;  /* 0x012000008b50783b */ /* 0x000eae0000004200 */
        /* <DEDUP_REMOVED lines=15> */
[----:B------:R-:W-:Y:S02]  /*13240*/  F2FP.BF16.F32.PACK_AB R68, R195, R184 ;  /* 0x000000b8c344723e */ /* 0x000fe400000010ff */
[----:B----4-:R-:W-:Y:S02]  /*13250*/  F2FP.BF16.F32.PACK_AB R70, R191, R186 ;  /* 0x000000babf46723e */ /* 0x010fe400000010ff */
[----:B------:R-:W-:Y:S02]  /*13260*/  F2FP.BF16.F32.PACK_AB R69, R187, R188 ;  /* 0x000000bcbb45723e */ /* 0x000fe400000010ff */
[----:B------:R-:W-:Y:S07]  /*13270*/  F2FP.BF16.F32.PACK_AB R71, R190, R185 ;  /* 0x000000b9be47723e */ /* 0x000fee00000010ff */
[C---:B-----5:R-:W-:Y:S08]  /*13280*/  HMMA.16816.F32.BF16 R4, R68.reuse, R72, R4 ;  /* 0x000000484404723c */ /* 0x060ff00000041804 */
[C---:B------:R-:W-:Y:S01]  /*13290*/  HMMA.16816.F32.BF16 R8, R68.reuse, R74, R8 ;  /* 0x0000004a4408723c */ /* 0x040fe20000041808 */
[----:B------:R-:W4:Y:S07]  /*132a0*/  LDSM.16.MT88.4 R72, [R138+0x12800] ;  /* 0x012800008a48783b */ /* 0x000f2e0000004200 */
        /* <DEDUP_REMOVED lines=36> */
[----:B------:R-:W-:Y:S07]  /*134f0*/  LDSM.16.MT88.4 R76, [R144+0x7800] ;  /* 0x00780000904c783b */ /* 0x000fee0000004200 */
[C---:B--2---:R-:W-:Y:S08]  /*13500*/  HMMA.16816.F32.BF16 R36, R68.reuse, R80, R36 ;  /* 0x000000504424723c */ /* 0x044ff00000041824 */
[C---:B------:R-:W-:Y:S08]  /*13510*/  HMMA.16816.F32.BF16 R40, R68.reuse, R82, R40 ;  /* 0x000000524428723c */ /* 0x040ff00000041828 */
[C---:B----4-:R-:W-:Y:S08]  /*13520*/  HMMA.16816.F32.BF16 R44, R68.reuse, R72, R44 ;  /* 0x00000048442c723c */ /* 0x050ff0000004182c */
        /* <DEDUP_REMOVED lines=8> */
[----:B---3--:R-:W-:Y:S02]  /*135b0*/  F2FP.BF16.F32.PACK_AB R69, R152, R155 ;  /* 0x0000009b9845723e */ /* 0x008fe400000010ff */
        /* <DEDUP_REMOVED lines=42> */
[C---:B-1----:R-:W-:Y:S03]  /*13860*/  HMMA.16816.F32.BF16 R88, R68.reuse, R84, R44 ;  /* 0x000000544458723c */ /* 0x042fe6000004182c */
[----:B------:R-:W-:Y:S01]  /*13870*/  FADD.FTZ R177, R177, R0 ;  /* 0x00000000b1b17221 */ /* 0x000fe20000010000 */
[----:B------:R-:W-:Y:S01]  /*13880*/  FADD.FTZ R169, R169, R190 ;  /* 0x000000bea9a97221 */ /* 0x000fe20000010000 */
[----:B------:R-:W-:Y:S02]  /*13890*/  IMAD.MOV.U32 R0, RZ, RZ, R134 ;  /* 0x000000ffff007224 */ /* 0x000fe400078e0086 */
        /* <DEDUP_REMOVED lines=17> */
[----:B------:R-:W-:Y:S03]  /*139b0*/  HMMA.16816.F32.BF16 R68, R68, R6, R64 ;  /* 0x000000064444723c */ /* 0x000fe60000041840 */
[----:B------:R-:W-:Y:S05]  /*139c0*/  FADD.FTZ R235, R154, R137 ;  /* 0x000000899aeb7221 */ /* 0x000fea0000010000 */
[----:B------:R-:W-:Y:S01]  /*139d0*/  @!UPT UIADD3 URZ, UPT, UPT, URZ, URZ, URZ ;  /* 0x000000fffffff290 */ /* 0x000fe2000fffe0ff */
[----:B------:R-:W-:Y:S11]  /*139e0*/  @P0 BRA `(.L_x_2228) ;  /* 0xffffffa400800947 */ /* 0x000ff6000383ffff */
.L_x_2221:
[----:B------:R1:W5:Y:S01]  /*139f0*/  LD.E R7, desc[UR4][R2.64+0xd8] ;  /* 0x0000d80402077980 */ /* 0x000362000c101900 */
[----:B------:R-:W-:Y:S01]  /*13a00*/  UMOV UR6, 0xffffffff ;  /* 0xffffffff00067882 */ /* 0x000fe20000000000 */
[----:B------:R-:W-:Y:S02]  /*13a10*/  MOV R6, 0x20 ;  /* 0x0000002000067802 */ /* 0x000fe40000000f00 */
        /* <DEDUP_REMOVED lines=8> */
.L_x_2244:
        /* <DEDUP_REMOVED lines=16> */
[C---:B------:R-:W-:Y:S01]  /*13ba0*/  FMUL.FTZ R129, R4.reuse, R129 ;  /* 0x0000008104817220 */ /* 0x040fe20000410000 */
[----:B---3--:R-:W-:Y:S01]  /*13bb0*/  FSEL R9, R9, 1, P0 ;  /* 0x3f80000009097808 */ /* 0x008fe20000000000 */
        /* <DEDUP_REMOVED lines=8> */
[----:B------:R-:W-:Y:S01]  /*13c40*/  FMUL.FTZ R121, R4, R121 ;  /* 0x0000007904797220 */ /* 0x000fe20000410000 */
[C---:B------:R-:W-:Y:S01]  /*13c50*/  FMUL.FTZ R122, R9.reuse, R122 ;  /* 0x0000007a097a7220 */ /* 0x040fe20000410000 */
[C---:B------:R-:W-:Y:S01]  /*13c60*/  FMUL.FTZ R123, R9.reuse, R123 ;  /* 0x0000007b097b7220 */ /* 0x040fe20000410000 */
[----:B------:R-:W-:Y:S01]  /*13c70*/  SEL R0, R0, 0xfffffff0, !P2 ;  /* 0xfffffff000007807 */ /* 0x000fe20005000000 */
[C---:B------:R-:W-:Y:S01]  /*13c80*/  FMUL.FTZ R116, R4.reuse, R116 ;  /* 0x0000007404747220 */ /* 0x040fe20000410000 */
[C---:B------:R-:W-:Y:S01]  /*13c90*/  FMUL.FTZ R117, R4.reuse, R117 ;  /* 0x0000007504757220 */ /* 0x040fe20000410000 */
[C---:B------:R-:W-:Y:S01]  /*13ca0*/  FMUL.FTZ R118, R9.reuse, R118 ;  /* 0x0000007609767220 */ /* 0x040fe20000410000 */
[----:B------:R-:W-:Y:S01]  /*13cb0*/  FMUL.FTZ R119, R9, R119 ;  /* 0x0000007709777220 */ /* 0x000fe20000410000 */
[----:B------:R-:W-:Y:S01]  /*13cc0*/  IADD3 R13, PT, PT, R199, 0x40, RZ ;  /* 0x00000040c70d7810 */ /* 0x000fe20007ffe0ff */
[C---:B------:R-:W-:Y:S01]  /*13cd0*/  FMUL.FTZ R112, R4.reuse, R112 ;  /* 0x0000007004707220 */ /* 0x040fe20000410000 */
[----:B------:R-:W-:Y:S01]  /*13ce0*/  FMUL.FTZ R113, R4, R113 ;  /* 0x0000007104717220 */ /* 0x000fe20000410000 */
[C---:B------:R-:W-:Y:S01]  /*13cf0*/  FMUL.FTZ R114, R9.reuse, R114 ;  /* 0x0000007209727220 */ /* 0x040fe20000410000 */
[----:B------:R-:W-:Y:S01]  /*13d00*/  FMUL.FTZ R115, R9, R115 ;  /* 0x0000007309737220 */ /* 0x000fe20000410000 */
[----:B------:R-:W-:Y:S01]  /*13d10*/  IADD3 R11, PT, PT, R6, R199, RZ ;  /* 0x000000c7060b7210 */ /* 0x000fe20007ffe0ff */
[C---:B------:R-:W-:Y:S01]  /*13d20*/  FMUL.FTZ R108, R4.reuse, R108 ;  /* 0x0000006c046c7220 */ /* 0x040fe20000410000 */
[----:B------:R-:W-:Y:S01]  /*13d30*/  @P4 IADD3 R13, PT, PT, R199, -0x40, RZ ;  /* 0xffffffc0c70d4810 */ /* 0x000fe20007ffe0ff */
[C---:B------:R-:W-:Y:S01]  /*13d40*/  FMUL.FTZ R109, R4.reuse, R109 ;  /* 0x0000006d046d7220 */ /* 0x040fe20000410000 */
[C---:B------:R-:W-:Y:S01]  /*13d50*/  FMUL.FTZ R110, R9.reuse, R110 ;  /* 0x0000006e096e7220 */ /* 0x040fe20000410000 */
[----:B------:R-:W-:Y:S01]  /*13d60*/  FMUL.FTZ R111, R9, R111 ;  /* 0x0000006f096f7220 */ /* 0x000fe20000410000 */
[----:B------:R-:W-:Y:S01]  /*13d70*/  F2FP.BF16.F32.PACK_AB R128, R129, R128 ;  /* 0x000000808180723e */ /* 0x000fe200000010ff */
[C---:B------:R-:W-:Y:S01]  /*13d80*/  FMUL.FTZ R104, R4.reuse, R104 ;  /* 0x0000006804687220 */ /* 0x040fe20000410000 */
[----:B------:R-:W-:Y:S01]  /*13d90*/  F2FP.BF16.F32.PACK_AB R130, R131, R130 ;  /* 0x000000828382723e */ /* 0x000fe200000010ff */
[C---:B------:R-:W-:Y:S01]  /*13da0*/  FMUL.FTZ R105, R4.reuse, R105 ;  /* 0x0000006904697220 */ /* 0x040fe20000410000 */
        /* <DEDUP_REMOVED lines=21> */
[----:B------:R-:W-:Y:S01]  /*13f00*/  IADD3 R17, PT, PT, R6, R13, RZ ;  /* 0x0000000d06117210 */ /* 0x000fe20007ffe0ff */
        /* <DEDUP_REMOVED lines=8> */
[----:B------:R2:W-:Y:S01]  /*13f90*/  STS [R199], R128 ;  /* 0x00000080c7007388 */ /* 0x0005e20000000800 */
[----:B------:R-:W-:Y:S01]  /*13fa0*/  F2FP.BF16.F32.PACK_AB R110, R111, R110 ;  /* 0x0000006e6f6e723e */ /* 0x000fe200000010ff */
[----:B------:R-:W-:Y:S01]  /*13fb0*/  FMUL.FTZ R84, R4, R84 ;  /* 0x0000005404547220 */ /* 0x000fe20000410000 */
[----:B------:R-:W-:Y:S01]  /*13fc0*/  IADD3 R19, PT, PT, R0, R13, RZ ;  /* 0x0000000d00137210 */ /* 0x000fe20007ffe0ff */
[----:B------:R2:W-:Y:S01]  /*13fd0*/  STS [R199+0x400], R130 ;  /* 0x00040082c7007388 */ /* 0x0005e20000000800 */
[C---:B------:R-:W-:Y:S01]  /*13fe0*/  FMUL.FTZ R85, R4.reuse, R85 ;  /* 0x0000005504557220 */ /* 0x040fe20000410000 */
[C---:B------:R-:W-:Y:S01]  /*13ff0*/  FMUL.FTZ R86, R9.reuse, R86 ;  /* 0x0000005609567220 */ /* 0x040fe20000410000 */
[----:B------:R-:W-:Y:S01]  /*14000*/  FMUL.FTZ R87, R9, R87 ;  /* 0x0000005709577220 */ /* 0x000fe20000410000 */
[----:B------:R-:W-:Y:S01]  /*14010*/  F2FP.BF16.F32.PACK_AB R104, R105, R104 ;  /* 0x000000686968723e */ /* 0x000fe200000010ff */
[----:B------:R2:W-:Y:S01]  /*14020*/  STS [R5], R124 ;  /* 0x0000007c05007388 */ /* 0x0005e20000000800 */
[----:B------:R-:W-:Y:S01]  /*14030*/  F2FP.BF16.F32.PACK_AB R106, R107, R106 ;  /* 0x0000006a6b6a723e */ /* 0x000fe200000010ff */
[C---:B------:R-:W-:Y:S01]  /*14040*/  FMUL.FTZ R80, R4.reuse, R80 ;  /* 0x0000005004507220 */ /* 0x040fe20000410000 */
[C---:B------:R-:W-:Y:S01]  /*14050*/  FMUL.FTZ R81, R4.reuse, R81 ;  /* 0x0000005104517220 */ /* 0x040fe20000410000 */
[----:B------:R2:W-:Y:S01]  /*14060*/  STS [R5+0x400], R126 ;  /* 0x0004007e05007388 */ /* 0x0005e20000000800 */
        /* <DEDUP_REMOVED lines=24> */
[----:B------:R-:W-:Y:S01]  /*141f0*/  FMUL.FTZ R69, R4, R69 ;  /* 0x0000004504457220 */ /* 0x000fe20000410000 */
[----:B------:R2:W-:Y:S01]  /*14200*/  STS [R13+0x400], R114 ;  /* 0x000400720d007388 */ /* 0x0005e20000000800 */
[----:B------:R-:W-:Y:S01]  /*14210*/  FMUL.FTZ R9, R9, R71 ;  /* 0x0000004709097220 */ /* 0x000fe20000410000 */
[----:B------:R-:W-:-:S02]  /*14220*/  F2FP.BF16.F32.PACK_AB R88, R89, R88 ;  /* 0x000000585958723e */ /* 0x000fc400000010ff */
[----:B------:R-:W-:Y:S01]  /*14230*/  F2FP.BF16.F32.PACK_AB R90, R91, R90 ;  /* 0x0000005a5b5a723e */ /* 0x000fe200000010ff */
[----:B------:R2:W-:Y:S01]  /*14240*/  STS [R19], R108 ;  /* 0x0000006c13007388 */ /* 0x0005e20000000800 */
[----:B------:R-:W-:Y:S02]  /*14250*/  F2FP.BF16.F32.PACK_AB R84, R85, R84 ;  /* 0x000000545554723e */ /* 0x000fe400000010ff */
[----:B------:R-:W-:Y:S01]  /*14260*/  F2FP.BF16.F32.PACK_AB R86, R87, R86 ;  /* 0x000000565756723e */ /* 0x000fe200000010ff */
[----:B------:R2:W-:Y:S01]  /*14270*/  STS [R19+0x400], R110 ;  /* 0x0004006e13007388 */ /* 0x0005e20000000800 */
[----:B------:R-:W-:Y:S02]  /*14280*/  F2FP.BF16.F32.PACK_AB R80, R81, R80 ;  /* 0x000000505150723e */ /* 0x000fe400000010ff */
[----:B------:R-:W-:Y:S01]  /*14290*/  F2FP.BF16.F32.PACK_AB R82, R83, R82 ;  /* 0x000000525352723e */ /* 0x000fe200000010ff */
[----:B------:R2:W-:Y:S01]  /*142a0*/  STS [R17], R104 ;  /* 0x0000006811007388 */ /* 0x0005e20000000800 */
[----:B------:R-:W-:-:S02]  /*142b0*/  F2FP.BF16.F32.PACK_AB R76, R77, R76 ;  /* 0x0000004c4d4c723e */ /* 0x000fc400000010ff */
[----:B------:R-:W-:Y:S01]  /*142c0*/  F2FP.BF16.F32.PACK_AB R78, R79, R78 ;  /* 0x0000004e4f4e723e */ /* 0x000fe200000010ff */
[----:B------:R2:W-:Y:S01]  /*142d0*/  STS [R17+0x400], R106 ;  /* 0x0004006a11007388 */ /* 0x0005e20000000800 */
[----:B------:R-:W-:Y:S02]  /*142e0*/  F2FP.BF16.F32.PACK_AB R72, R73, R72 ;  /* 0x000000484948723e */ /* 0x000fe400000010ff */
[----:B------:R-:W-:Y:S01]  /*142f0*/  F2FP.BF16.F32.PACK_AB R74, R75, R74 ;  /* 0x0000004a4b4a723e */ /* 0x000fe200000010ff */
[----:B------:R2:W-:Y:S01]  /*14300*/  STS [R21], R100 ;  /* 0x0000006415007388 */ /* 0x0005e20000000800 */
[----:B------:R-:W-:Y:S02]  /*14310*/  F2FP.BF16.F32.PACK_AB R68, R69, R68 ;  /* 0x000000444544723e */ /* 0x000fe400000010ff */
[----:B------:R-:W-:Y:S01]  /*14320*/  F2FP.BF16.F32.PACK_AB R9, R9, R70 ;  /* 0x000000460909723e */ /* 0x000fe200000010ff */
        /* <DEDUP_REMOVED lines=17> */
[----:B------:R-:W3:Y:S01]  /*14440*/  LD.E.U8 R0, desc[UR4][R2.64+0x1c8] ;  /* 0x0001c80402007980 */ /* 0x000ee2000c101100 */
[----:B------:R-:W-:-:S03]  /*14450*/  ISETP.NE.AND P4, PT, R228, -0x1, PT ;  /* 0xffffffffe400780c */ /* 0x000fc60003f85270 */
[----:B------:R-:W4:Y:S04]  /*14460*/  LD.E.64 R48, desc[UR4][R2.64+0x88] ;  /* 0x0000880402307980 */ /* 0x000f28000c101b00 */
[----:B------:R2:W5:Y:S06]  /*14470*/  LD.E.64 R44, desc[UR4][R2.64+0x90] ;  /* 0x00009004022c7980 */ /* 0x00056c000c101b00 */
[----:B------:R2:W5:Y:S01]  /*14480*/  @!P4 LD.E.64 R46, desc[UR4][R2.64+0x80] ;  /* 0x00008004022ec980 */ /* 0x000562000c101b00 */
[----:B---3--:R-:W-:-:S13]  /*14490*/  ISETP.NE.AND P2, PT, R0, RZ, PT ;  /* 0x000000ff0000720c */ /* 0x008fda0003f45270 */
[----:B------:R-:W3:Y:S04]  /*144a0*/  @!P2 LD.E R4, desc[UR4][R2.64+0x60] ;  /* 0x000060040204a980 */ /* 0x000ee8000c101900 */
[----:B------:R-:W2:Y:S01]  /*144b0*/  @!P2 LD.E R39, desc[UR4][R2.64+0xb4] ;  /* 0x0000b4040227a980 */ /* 0x000ea2000c101900 */
[----:B------:R-:W1:Y:S08]  /*144c0*/  @P1 MUFU.LG2 R8, R8 ;  /* 0x0000000800081308 */ /* 0x000e700000000c00 */
[----:B------:R-:W1:Y:S01]  /*144d0*/  @P0 MUFU.LG2 R10, R10 ;  /* 0x0000000a000a0308 */ /* 0x000e620000000c00 */
[----:B------:R-:W-:Y:S01]  /*144e0*/  LOP3.LUT R198, R198, 0x30, RZ, 0xc0, !PT ;  /* 0x00000030c6c67812 */ /* 0x000fe200078ec0ff */
[----:B------:R-:W-:Y:S01]  /*144f0*/  BSSY.RECONVERGENT B0, `(.L_x_2230) ;  /* 0x0000013000007945 */ /* 0x000fe20003800200 */
[----:B------:R-:W-:Y:S01]  /*14500*/  SHF.R.U32.HI R37, RZ, 0x2, R197 ;  /* 0x00000002ff257819 */ /* 0x000fe200000116c5 */
[-C--:B----4-:R-:W-:Y:S01]  /*14510*/  @P4 IMAD R38, R49, R228.reuse, RZ ;  /* 0x000000e431264224 */ /* 0x090fe200078e02ff */
        /* <DEDUP_REMOVED lines=8> */
[----:B---3--:R-:W-:-:S04]  /*145a0*/  @!P2 IMAD R4, R4, R222, R221 ;  /* 0x000000de0404a224 */ /* 0x008fc800078e02dd */
[----:B--2---:R-:W-:Y:S01]  /*145b0*/  @!P2 IMAD R39, R4, R39, RZ ;  /* 0x000000270427a224 */ /* 0x004fe200078e02ff */
[----:B------:R-:W-:Y:S06]  /*145c0*/  @!P2 BRA `(.L_x_2231) ;  /* 0x000000000014a947 */ /* 0x000fec0003800000 */
[----:B------:R-:W2:Y:S04]  /*145d0*/  @!P4 LD.E R5, desc[UR4][R2.64+0xb4] ;  /* 0x0000b4040205c980 */ /* 0x000ea8000c101900 */
[----:B------:R-:W3:Y:S01]  /*145e0*/  LD.E R4, desc[UR4][R2.64+0xd4] ;  /* 0x0000d40402047980 */ /* 0x000ee2000c101900 */
[----:B--2---:R-:W-:Y:S02]  /*145f0*/  @!P4 IMAD R228, R5, R222, RZ ;  /* 0x000000de05e4c224 */ /* 0x004fe400078e02ff */
[----:B---3--:R-:W-:-:S05]  /*14600*/  IMAD R39, R4, R221, RZ ;  /* 0x000000dd04277224 */ /* 0x008fca00078e02ff */
[----:B------:R-:W-:Y:S02]  /*14610*/  IADD3 R39, PT, PT, R39, R228, RZ ;  /* 0x000000e427277210 */ /* 0x000fe40007ffe0ff */
.L_x_2231:
[----:B------:R-:W-:Y:S05]  /*14620*/  BSYNC.RECONVERGENT B0 ;  /* 0x0000000000007941 */ /* 0x000fea0003800200 */
.L_x_2230:
        /* <DEDUP_REMOVED lines=26> */
.L_x_2233:
[----:B------:R-:W-:Y:S05]  /*147d0*/  BSYNC.RECONVERGENT B0 ;  /* 0x0000000000007941 */ /* 0x000fea0003800200 */
.L_x_2232:
[-C--:B-1----:R-:W-:Y:S01]  /*147e0*/  @!P4 IMAD R0, R47, R222.reuse, RZ ;  /* 0x000000de2f00c224 */ /* 0x082fe200078e02ff */
[----:B------:R1:W5:Y:S01]  /*147f0*/  LD.E R2, desc[UR4][R2.64+0xc0] ;  /* 0x0000c00402027980 */ /* 0x000362000c101900 */
[----:B------:R-:W-:Y:S01]  /*14800*/  @!P4 IMAD.WIDE.U32 R42, R46, R222, RZ ;  /* 0x000000de2e2ac225 */ /* 0x000fe200078e00ff */
[----:B------:R-:W-:Y:S01]  /*14810*/  SHF.R.U32.HI R197, RZ, 0x3, R197 ;  /* 0x00000003ffc57819 */ /* 0x000fe200000116c5 */
[----:B------:R-:W-:Y:S01]  /*14820*/  BSSY.RECONVERGENT B0, `(.L_x_2234) ;  /* 0x000001f000007945 */ /* 0x000fe20003800200 */
[----:B------:R-:W-:Y:S01]  /*14830*/  @P4 MOV R42, R50 ;  /* 0x00000032002a4202 */ /* 0x000fe20000000f00 */
[-C--:B------:R-:W-:Y:S01]  /*14840*/  IMAD.WIDE.U32 R46, R44, R221.reuse, RZ ;  /* 0x000000dd2c2e7225 */ /* 0x080fe200078e00ff */
[----:B------:R-:W-:Y:S02]  /*14850*/  @!P4 IADD3 R36, PT, PT, R43, R0, RZ ;  /* 0x000000002b24c210 */ /* 0x000fe40007ffe0ff */
[----:B------:R-:W-:Y:S01]  /*14860*/  ISETP.GE.AND P3, PT, R197, R208, PT ;  /* 0x000000d0c500720c */ /* 0x000fe20003f66270 */
[----:B------:R-:W-:Y:S01]  /*14870*/  IMAD R0, R45, R221, RZ ;  /* 0x000000dd2d007224 */ /* 0x000fe200078e02ff */
[----:B------:R-:W-:Y:S01]  /*14880*/  MOV R45, RZ ;  /* 0x000000ff002d7202 */ /* 0x000fe20000000f00 */
[----:B------:R-:W-:-:S02]  /*14890*/  IMAD.MOV.U32 R44, RZ, RZ, R196 ;  /* 0x000000ffff2c7224 */ /* 0x000fc400078e00c4 */
[----:B------:R-:W-:Y:S01]  /*148a0*/  VIADD R39, R197, 0x10 ;  /* 0x00000010c5277836 */ /* 0x000fe20000000000 */
[----:B------:R-:W-:Y:S01]  /*148b0*/  IADD3 R0, PT, PT, R47, R0, RZ ;  /* 0x000000002f007210 */ /* 0x000fe20007ffe0ff */
[----:B------:R-:W-:-:S03]  /*148c0*/  IMAD.WIDE.U32 R44, R40, R48, R44 ;  /* 0x00000030282c7225 */ /* 0x000fc600078e002c */
[----:B------:R-:W-:Y:S01]  /*148d0*/  ISETP.GE.AND P2, PT, R39, R208, PT ;  /* 0x000000d02700720c */ /* 0x000fe20003f46270 */
[----:B------:R-:W-:Y:S02]  /*148e0*/  IMAD R40, R49, R40, RZ ;  /* 0x0000002831287224 */ /* 0x000fe400078e02ff */
[----:B------:R-:W-:Y:S02]  /*148f0*/  VIADD R37, R197, 0x20 ;  /* 0x00000020c5257836 */ /* 0x000fe40000000000 */
[----:B------:R-:W-:Y:S01]  /*14900*/  @P4 IMAD.IADD R36, R51, 0x1, R38 ;  /* 0x0000000133244824 */ /* 0x000fe200078e0226 */
[----:B------:R-:W-:Y:S01]  /*14910*/  IADD3 R42, P5, P4, R46, R44, R42 ;  /* 0x0000002c2e2a7210 */ /* 0x000fe20007cbe02a */
[----:B-1----:R-:W-:Y:S01]  /*14920*/  VIADD R3, R197, 0x30 ;  /* 0x00000030c5037836 */ /* 0x002fe20000000000 */
[----:B------:R-:W-:-:S04]  /*14930*/  ISETP.GE.AND P1, PT, R37, R208, PT ;  /* 0x000000d02500720c */ /* 0x000fc80003f26270 */
        /* <DEDUP_REMOVED lines=13> */
.L_x_2235:
[----:B------:R-:W-:Y:S05]  /*14a10*/  BSYNC.RECONVERGENT B0 ;  /* 0x0000000000007941 */ /* 0x000fea0003800200 */
.L_x_2234:
        /* <DEDUP_REMOVED lines=16> */
.L_x_2237:
[----:B------:R-:W-:Y:S05]  /*14b20*/  BSYNC.RECONVERGENT B0 ;  /* 0x0000000000007941 */ /* 0x000fea0003800200 */
.L_x_2236:
        /* <DEDUP_REMOVED lines=16> */
.L_x_2239:
[----:B------:R-:W-:Y:S05]  /*14c30*/  BSYNC.RECONVERGENT B0 ;  /* 0x0000000000007941 */ /* 0x000fea0003800200 */
.L_x_2238:
[----:B------:R-:W-:-:S04]  /*14c40*/  MOV R221, 0x0 ;  /* 0x0000000000dd7802 */ /* 0x000fc80000000f00 */
[----:B-12345:R-:W-:Y:S05]  /*14c50*/  @P0 RET.REL.NODEC R220 `(_ZN5flash24flash_fwd_splitkv_kernelI23Flash_fwd_kernel_traitsILi128ELi64ELi128ELi4ELb0ELb0EN7cutlass10bfloat16_tE19Flash_kernel_traitsILi128ELi64ELi128ELi4ES3_EELb0ELb1ELb0ELb0ELb0ELb0ELb0ELb0EEEvNS_16Flash_fwd_paramsE) ;  /* 0xfffffeb0dce80950 */ /* 0x03efea0003c3ffff */
        /* <DEDUP_REMOVED lines=14> */
[----:B-1----:R-:W-:Y:S05]  /*14d40*/  @P0 RET.REL.NODEC R220 `(_ZN5flash24flash_fwd_splitkv_kernelI23Flash_fwd_kernel_traitsILi128ELi64ELi128ELi4ELb0ELb0EN7cutlass10bfloat16_tE19Flash_kernel_traitsILi128ELi64ELi128ELi4ES3_EELb0ELb1ELb0ELb0ELb0ELb0ELb0ELb0EEEvNS_16Flash_fwd_paramsE) ;  /* 0xfffffeb0dcac0950 */ /* 0x002fea0003c3ffff */
[----:B------:R-:W-:Y:S01]  /*14d50*/  MOV R221, 0x0 ;  /* 0x0000000000dd7802 */ /* 0x000fe20000000f00 */
[----:B------:R1:W-:Y:S03]  /*14d60*/  ST.E.128 desc[UR4][R6.64+0x80], R32 ;  /* 0x0000802006007985 */ /* 0x0003e6000c101d04 */
[----:B-1----:R-:W-:Y:S05]  /*14d70*/  RET.REL.NODEC R220 `(_ZN5flash24flash_fwd_splitkv_kernelI23Flash_fwd_kernel_traitsILi128ELi64ELi128ELi4ELb0ELb0EN7cutlass10bfloat16_tE19Flash_kernel_traitsILi128ELi64ELi128ELi4ES3_EELb0ELb1ELb0ELb0ELb0ELb0ELb0ELb0EEEvNS_16Flash_fwd_paramsE) ;  /* 0xfffffeb0dca07950 */ /* 0x002fea0003c3ffff */
.L_x_2229:
[----:B------:R-:W-:Y:S01]  /*14d80*/  MOV R5, 0x2 ;  /* 0x0000000200057802 */ /* 0x000fe20000000f00 */
[----:B------:R-:W-:Y:S01]  /*14d90*/  IMAD.MOV.U32 R0, RZ, RZ, 0x1f ;  /* 0x0000001fff007424 */ /* 0x000fe200078e00ff */
[----:B------:R-:W-:-:S07]  /*14da0*/  MOV R4, 0xffffffff ;  /* 0xffffffff00047802 */ /* 0x000fce0000000f00 */
[----:B-1---5:R-:W-:Y:S05]  /*14db0*/  WARPSYNC.COLLECTIVE R4, `(.L_x_2240) ;  /* 0x0000000004087348 */ /* 0x022fea0003c00000 */
[----:B------:R2:W3:Y:S02]  /*14dc0*/  SHFL.BFLY P0, R11, R237, R5, R0 ;  /* 0x0c000005ed0b7389 */ /* 0x0004e40000000000 */
[----:B-123-5:R-:W-:Y:S05]  /*14dd0*/  ENDCOLLECTIVE ;  /* 0x000000000000791b */ /* 0x02efea0003800000 */
.L_x_2240:
[----:B------:R-:W-:Y:S02]  /*14de0*/  IMAD.MOV.U32 R8, RZ, RZ, R11 ;  /* 0x000000ffff087224 */ /* 0x000fe400078e000b */
[----:B------:R-:W-:Y:S02]  /*14df0*/  IMAD.MOV.U32 R5, RZ, RZ, 0x1 ;  /* 0x00000001ff057424 */ /* 0x000fe400078e00ff */
[----:B------:R-:W-:-:S05]  /*14e00*/  FADD.FTZ R9, R8, R237 ;  /* 0x000000ed08097221 */ /* 0x000fca0000010000 */
[----:B------:R-:W-:-:S07]  /*14e10*/  MOV R237, R9 ;  /* 0x0000000900ed7202 */ /* 0x000fce0000000f00 */
[----:B------:R-:W-:Y:S05]  /*14e20*/  WARPSYNC.COLLECTIVE R4, `(.L_x_2241) ;  /* 0x0000000004087348 */ /* 0x000fea0003c00000 */
[----:B------:R1:W2:Y:S02]  /*14e30*/  SHFL.BFLY P0, R11, R237, R5, R0 ;  /* 0x0c000005ed0b7389 */ /* 0x0002a40000000000 */
[----:B-12---:R-:W-:Y:S05]  /*14e40*/  ENDCOLLECTIVE ;  /* 0x000000000000791b */ /* 0x006fea0003800000 */
.L_x_2241:
[----:B------:R-:W-:Y:S01]  /*14e50*/  MOV R237, R235 ;  /* 0x000000eb00ed7202 */ /* 0x000fe20000000f00 */
[----:B------:R-:W-:Y:S01]  /*14e60*/  IMAD.MOV.U32 R5, RZ, RZ, 0x2 ;  /* 0x00000002ff057424 */ /* 0x000fe200078e00ff */
[----:B------:R-:W-:-:S07]  /*14e70*/  MOV R8, R11 ;  /* 0x0000000b00087202 */ /* 0x000fce0000000f00 */
[----:B------:R-:W-:Y:S05]  /*14e80*/  WARPSYNC.COLLECTIVE R4, `(.L_x_2242) ;  /* 0x0000000004087348 */ /* 0x000fea0003c00000 */
[----:B------:R1:W2:Y:S02]  /*14e90*/  SHFL.BFLY P0, R11, R237, R5, R0 ;  /* 0x0c000005ed0b7389 */ /* 0x0002a40000000000 */
[----:B-12---:R-:W-:Y:S05]  /*14ea0*/  ENDCOLLECTIVE ;  /* 0x000000000000791b */ /* 0x006fea0003800000 */
.L_x_2242:
[----:B------:R-:W-:Y:S01]  /*14eb0*/  FADD.FTZ R8, R9, R8 ;  /* 0x0000000809087221 */ /* 0x000fe20000010000 */
[----:B------:R-:W-:Y:S01]  /*14ec0*/  FADD.FTZ R10, R11, R235 ;  /* 0x000000eb0b0a7221 */ /* 0x000fe20000010000 */
[----:B------:R-:W-:-:S04]  /*14ed0*/  MOV R5, 0x1 ;  /* 0x0000000100057802 */ /* 0x000fc80000000f00 */
[----:B------:R-:W-:-:S07]  /*14ee0*/  MOV R237, R10 ;  /* 0x0000000a00ed7202 */ /* 0x000fce0000000f00 */
[----:B------:R-:W-:Y:S05]  /*14ef0*/  WARPSYNC.COLLECTIVE R4, `(.L_x_2243) ;  /* 0x0000000004087348 */ /* 0x000fea0003c00000 */
[----:B------:R1:W2:Y:S02]  /*14f00*/  SHFL.BFLY P0, R11, R237, R5, R0 ;  /* 0x0c000005ed0b7389 */ /* 0x0002a40000000000 */
[----:B-12---:R-:W-:Y:S05]  /*14f10*/  ENDCOLLECTIVE ;  /* 0x000000000000791b */ /* 0x006fea0003800000 */
.L_x_2243:
[----:B------:R-:W-:Y:S05]  /*14f20*/  BRA `(.L_x_2244) ;  /* 0xffffffe800dc7947 */ /* 0x000fea000383ffff */
.L_x_2245:
        /* <DEDUP_REMOVED lines=13> */
.L_x_14874:


//--------------------- .text._ZN5flash24flash_fwd_splitkv_kernelI23Flash_fwd_kernel_traitsILi128ELi64ELi128ELi4ELb0ELb0EN7cutlass10bfloat16_tE19Flash_kernel_traitsILi128ELi64ELi128ELi4ES3_EELb0ELb1ELb0ELb0ELb0ELb1ELb0ELb0EEEvNS_16Flash_fwd_paramsE --------------------------
	.section	.text._ZN5flash24flash_fwd_splitkv_kernelI23Flash_fwd_kernel_traitsILi128ELi64ELi128ELi4ELb0ELb0EN7cutlass10bfloat16_tE19Flash_kernel_traitsILi128ELi64ELi128ELi4ES3_EELb0ELb1ELb0ELb0ELb0ELb1ELb0ELb0EEEvNS_16Flash_fwd_paramsE,"ax",@progbits
	.align	128
        .global         _ZN5flash24flash_fwd_splitkv_kernelI23Flash_fwd_kernel_traitsILi128ELi64ELi128ELi4ELb0ELb0EN7cutlass10bfloat16_tE19Flash_kernel_traitsILi128ELi64ELi128ELi4ES3_EELb0ELb1ELb0ELb0ELb0ELb1ELb0ELb0EEEvNS_16Flash_fwd_paramsE
        .type           _ZN5flash24flash_fwd_splitkv_kernelI23Flash_fwd_kernel_traitsILi128ELi64ELi128ELi4ELb0ELb0EN7cutlass10bfloat16_tE19Flash_kernel_traitsILi128ELi64ELi128ELi4ES3_EELb0ELb1ELb0ELb0ELb0ELb1ELb0ELb0EEEvNS_16Flash_fwd_paramsE,@function
        .size           _ZN5flash24flash_fwd_splitkv_kernelI23Flash_fwd_kernel_traitsILi128ELi64ELi128ELi4ELb0ELb0EN7cutlass10bfloat16_tE19Flash_kernel_traitsILi128ELi64ELi128ELi4ES3_EELb0ELb1ELb0ELb0ELb0ELb1ELb0ELb0EEEvNS_16Flash_fwd_paramsE,(.L_x_14875 - _ZN5flash24flash_fwd_splitkv_kernelI23Flash_fwd_kernel_traitsILi128ELi64ELi128ELi4ELb0ELb0EN7cutlass10bfloat16_tE19Flash_kernel_traitsILi128ELi64ELi128ELi4ES3_EELb0ELb1ELb0ELb0ELb0ELb1ELb0ELb0EEEvNS_16Flash_fwd_paramsE)
        .other          _ZN5flash24flash_fwd_splitkv_kernelI23Flash_fwd_kernel_traitsILi128ELi64ELi128ELi4ELb0ELb0EN7cutlass10bfloat16_tE19Flash_kernel_traitsILi128ELi64ELi128ELi4ES3_EELb0ELb1ELb0ELb0ELb0ELb1ELb0ELb0EEEvNS_16Flash_fwd_paramsE,@"STO_CUDA_ENTRY STV_DEFAULT"
_ZN5flash24flash_fwd_splitkv_kernelI23Flash_fwd_kernel_traitsILi128ELi64ELi128ELi4ELb0ELb0EN7cutlass10bfloat16_tE19Flash_kernel_traitsILi128ELi64ELi128ELi4ES3_EELb0ELb1ELb0ELb0ELb0ELb1ELb0ELb0EEEvNS_16Flash_fwd_paramsE:
.text._ZN5flash24flash_fwd_splitkv_kernelI23Flash_fwd_kernel_traitsILi128ELi64ELi128ELi4ELb0ELb0EN7cutlass10bfloat16_tE19Flash_kernel_traitsILi128ELi64ELi128ELi4ES3_EELb0ELb1ELb0ELb0ELb0ELb1ELb0ELb0EEEvNS_16Flash_fwd_paramsE:
[----:B------:R-:W-:Y:S01]  /*0000*/  LDC R1, c[0x0][0x37c] ;  /* 0x0000df00ff017b82 */ /* 0x000fe20000000800 */
[----:B------:R-:W1:Y:S07]  /*0010*/  S2R R235, SR_CTAID.X ;  /* 0x0000000000eb7919 */ /* 0x000e6e0000002500 */
[----:B------:R-:W2:Y:S01]  /*0020*/  LDC.64 R2, c[0x0][0x348] ;  /* 0x0000d200ff027b82 */ /* 0x000ea20000000a00 */
[----:B------:R-:W-:Y:S01]  /*0030*/  BSSY.RECONVERGENT B3, `(.L_x_2246) ;  /* 0x0000005000037945 */ /* 0x000fe20003800200 */
[----:B------:R-:W-:Y:S01]  /*0040*/  MOV R232, 0x80 ;  /* 0x0000008000e87802 */ /* 0x000fe20000000f00 */
[----:B------:R-:W3:Y:S01]  /*0050*/  S2R R234, SR_CTAID.Y ;  /* 0x0000000000ea7919 */ /* 0x000ee20000002600 */
[----:B------:R-:W4:Y:S05]  /*0060*/  S2R R233, SR_CTAID.Z ;  /* 0x0000000000e97919 */ /* 0x000f2a0000002700 */
[----:B-1234-:R-:W-:Y:S05]  /*0070*/  CALL.REL.NOINC `($_ZN5flash24flash_fwd_splitkv_kernelI23Flash_fwd_kernel_traitsILi128ELi64ELi128ELi4ELb0ELb0EN7cutlass10bfloat16_tE19Flash_kernel_traitsILi128ELi64ELi128ELi4ES3_EELb0ELb1ELb0ELb0ELb0ELb1ELb0ELb0EEEvNS_16Flash_fwd_paramsE$_ZN5flash30compute_attn_1rowblock_splitkvI23Flash_fwd_kernel_traitsILi128ELi64ELi128ELi4ELb0ELb0EN7cutlass10bfloat16_tE19Flash_kernel_traitsILi128ELi64ELi128ELi4ES3_EELb0ELb1ELb0ELb0ELb0ELb1ELb0ELb0ENS_16Flash_fwd_paramsEEEvRKT8_iiiii) ;  /* 0x0000000000087944 */ /* 0x01efea0003c00000 */
[----:B------:R-:W-:Y:S05]  /*0080*/  BSYNC.RECONVERGENT B3 ;  /* 0x0000000000037941 */ /* 0x000fea0003800200 */
.L_x_2246:
[----:B------:R-:W-:Y:S05]  /*0090*/  EXIT ;  /* 0x000000000000794d */ /* 0x000fea0003800000 */
        .type           $_ZN5flash24flash_fwd_splitkv_kernelI23Flash_fwd_kernel_traitsILi128ELi64ELi128ELi4ELb0ELb0EN7cutlass10bfloat16_tE19Flash_kernel_traitsILi128ELi64ELi128ELi4ES3_EELb0ELb1ELb0ELb0ELb0ELb1ELb0ELb0EEEvNS_16Flash_fwd_paramsE$_ZN5flash30compute_attn_1rowblock_splitkvI23Flash_fwd_kernel_traitsILi128ELi64ELi128ELi4ELb0ELb0EN7cutlass10bfloat16_tE19Flash_kernel_traitsILi128ELi64ELi128ELi4ES3_EELb0ELb1ELb0ELb0ELb0ELb1ELb0ELb0ENS_16Flash_fwd_paramsEEEvRKT8_iiiii,@function
        .size           $_ZN5flash24flash_fwd_splitkv_kernelI23Flash_fwd_kernel_traitsILi128ELi64ELi128ELi4ELb0ELb0EN7cutlass10bfloat16_tE19Flash_kernel_traitsILi128ELi64ELi128ELi4ES3_EELb0ELb1ELb0ELb0ELb0ELb1ELb0ELb0EEEvNS_16Flash_fwd_paramsE$_ZN5flash30compute_attn_1rowblock_splitkvI23Flash_fwd_kernel_traitsILi128ELi64ELi128ELi4ELb0ELb0EN7cutlass10bfloat16_tE19Flash_kernel_traitsILi128ELi64ELi128ELi4ES3_EELb0ELb1ELb0ELb0ELb0ELb1ELb0ELb0ENS_16Flash_fwd_paramsEEEvRKT8_iiiii,(.L_x_14875 - $_ZN5flash24flash_fwd_splitkv_kernelI23Flash_fwd_kernel_traitsILi128ELi64ELi128ELi4ELb0ELb0EN7cutlass10bfloat16_tE19Flash_kernel_traitsILi128ELi64ELi128ELi4ES3_EELb0ELb1ELb0ELb0ELb0ELb1ELb0ELb0EEEvNS_16Flash_fwd_paramsE$_ZN5flash30compute_attn_1rowblock_splitkvI23Flash_fwd_kernel_traitsILi128ELi64ELi128ELi4ELb0ELb0EN7cutlass10bfloat16_tE19Flash_kernel_traitsILi128ELi64ELi128ELi4ES3_EELb0ELb1ELb0ELb0ELb0ELb1ELb0ELb0ENS_16Flash_fwd_paramsEEEvRKT8_iiiii)
$_ZN5flash24flash_fwd_splitkv_kernelI23Flash_fwd_kernel_traitsILi128ELi64ELi128ELi4ELb0ELb0EN7cutlass10bfloat16_tE19Flash_kernel_traitsILi128ELi64ELi128ELi4ES3_EELb0ELb1ELb0ELb0ELb0ELb1ELb0ELb0EEEvNS_16Flash_fwd_paramsE$_ZN5flash30compute_attn_1rowblock_splitkvI23Flash_fwd_kernel_traitsILi128ELi64ELi128ELi4ELb0ELb0EN7cutlass10bfloat16_tE19Flash_kernel_traitsILi128ELi64ELi128ELi4ES3_EELb0ELb1ELb0ELb0ELb0ELb1ELb0ELb0ENS_16Flash_fwd_paramsEEEvRKT8_iiiii:
        /* <DEDUP_REMOVED lines=22> */
[----:B------:R-:W-:Y:S01]  /*0200*/  ISETP.NE.AND.EX P2, PT, R11, RZ, PT, P2 ;  /* 0x000000ff0b00720c */ /* 0x000fe20003f45320 */
[----:B------:R-:W-:-:S06]  /*0210*/  IMAD.MOV.U32 R14, RZ, RZ, RZ ;  /* 0x000000ffff0e7224 */ /* 0x000fcc00078e00ff */
[----:B------:R-:W-:-:S05]  /*0220*/  @P1 IADD3 R12, P0, PT, R12, R6, RZ ;  /* 0x000000060c0c1210 */ /* 0x000fca0007f1e0ff */
        /* <DEDUP_REMOVED lines=13> */
.L_x_2248:
[----:B------:R-:W-:Y:S05]  /*0300*/  BSYNC.RECONVERGENT B0 ;  /* 0x0000000000007941 */ /* 0x000fea0003800200 */
.L_x_2247:
[----:B------:R-:W-:Y:S04]  /*0310*/  BSSY.RECONVERGENT B0, `(.L_x_2249) ;  /* 0x0000007000007945 */ /* 0x000fe80003800200 */
[----:B------:R-:W-:Y:S05]  /*0320*/  @!P3 BRA `(.L_x_2250) ;  /* 0x000000000014b947 */ /* 0x000fea0003800000 */
[----:B------:R-:W3:Y:S02]  /*0330*/  LD.E.U8 R0, desc[UR4][R2.64+0x1b2] ;  /* 0x0001b20402007980 */ /* 0x000ee4000c101100 */
[----:B---3--:R-:W-:-:S13]  /*0340*/  ISETP.NE.AND P1, PT, R0, RZ, PT ;  /* 0x000000ff0000720c */ /* 0x008fda0003f25270 */
[----:B------:R-:W3:Y:S02]  /*0350*/  @P1 LD.E R0, desc[UR4][R10.64+0x4] ;  /* 0x000004040a001980 */ /* 0x000ee4000c101900 */
[----:B---3-5:R-:W-:-:S06]  /*0360*/  @P1 IADD3 R127, PT, PT, R0, -R15, RZ ;  /* 0x8000000f007f1210 */ /* 0x028fcc0007ffe0ff */
[----:B------:R3:W5:Y:S02]  /*0370*/  @!P1 LD.E R127, desc[UR4][R10.64] ;  /* 0x000000040a7f9980 */ /* 0x000764000c101900 */
.L_x_2250:
[----:B------:R-:W-:Y:S05]  /*0380*/  BSYNC.RECONVERGENT B0 ;  /* 0x0000000000007941 */ /* 0x000fea0003800200 */
.L_x_2249:
        /* <DEDUP_REMOVED lines=8> */
.L_x_2252:
[----:B------:R-:W4:Y:S01]  /*0410*/  LD.E.64 R8, desc[UR4][R2.64+0x108] ;  /* 0x0001080402087980 */ /* 0x000f22000c101b00 */
[----:B------:R-:W-:Y:S01]  /*0420*/  BSSY.RECONVERGENT B0, `(.L_x_2254) ;  /* 0x0000006000007945 */ /* 0x000fe20003800200 */
[----:B------:R-:W-:Y:S01]  /*0430*/  IMAD.MOV.U32 R0, RZ, RZ, RZ ;  /* 0x000000ffff007224 */ /* 0x000fe200078e00ff */
[----:B----4-:R-:W-:-:S04]  /*0440*/  ISETP.NE.U32.AND P0, PT, R8, RZ, PT ;  /* 0x000000ff0800720c */ /* 0x010fc80003f05070 */
[----:B------:R-:W-:-:S13]  /*0450*/  ISETP.NE.AND.EX P0, PT, R9, RZ, PT, P0 ;  /* 0x000000ff0900720c */ /* 0x000fda0003f05300 */
[----:B------:R-:W-:Y:S05]  /*0460*/  @!P0 BRA `(.L_x_2255) ;  /* 0x0000000000048947 */ /* 0x000fea0003800000 */
[----:B------:R4:W5:Y:S02]  /*0470*/  LD.E R0, desc[UR4][R2.64+0xbc] ;  /* 0x0000bc0402007980 */ /* 0x000964000c101900 */
.L_x_2255:
[----:B------:R-:W-:Y:S05]  /*0480*/  BSYNC.RECONVERGENT B0 ;  /* 0x0000000000007941 */ /* 0x000fea0003800200 */
.L_x_2254:
[----:B-----5:R-:W-:Y:S02]  /*0490*/  IADD3 R127, PT, PT, R0, R127, -R14 ;  /* 0x0000007f007f7210 */ /* 0x020fe40007ffe80e */
.L_x_2253:
[----:B------:R-:W-:Y:S05]  /*04a0*/  BSYNC.RECONVERGENT B1 ;  /* 0x0000000000017941 */ /* 0x000fea0003800200 */
.L_x_2251:
[----:B------:R-:W-:Y:S01]  /*04b0*/  IMAD.SHL.U32 R5, R235, 0x40, RZ ;  /* 0x00000040eb057824 */ /* 0x000fe200078e00ff */
[----:B------:R-:W-:Y:S01]  /*04c0*/  MOV R8, R232 ;  /* 0x000000e800087202 */ /* 0x000fe20000000f00 */
[----:B------:R-:W-:-:S03]  /*04d0*/  IMAD.MOV.U32 R9, RZ, RZ, 0x0 ;  /* 0x00000000ff097424 */ /* 0x000fc600078e00ff */
[----:B------:R-:W-:-:S13]  /*04e0*/  ISETP.GT.AND P0, PT, R130, R5, PT ;  /* 0x000000058200720c */ /* 0x000fda0003f04270 */
[----:B-1234-:R-:W-:Y:S05]  /*04f0*/  @!P0 RET.REL.NODEC R8 `(_ZN5flash24flash_fwd_splitkv_kernelI23Flash_fwd_kernel_traitsILi128ELi64ELi128ELi4ELb0ELb0EN7cutlass10bfloat16_tE19Flash_kernel_traitsILi128ELi64ELi128ELi4ES3_EELb0ELb1ELb0ELb0ELb0ELb1ELb0ELb0EEEvNS_16Flash_fwd_paramsE) ;  /* 0xfffffff808c08950 */ /* 0x01efea0003c3ffff */
[----:B------:R-:W2:Y:S04]  /*0500*/  LD.E R7, desc[UR4][R2.64+0x188] ;  /* 0x0001880402077980 */ /* 0x000ea8000c101900 */
[----:B------:R-:W3:Y:S04]  /*0510*/  LD.E R11, desc[UR4][R2.64+0x184] ;  /* 0x00018404020b7980 */ /* 0x000ee8000c101900 */
[----:B------:R-:W4:Y:S01]  /*0520*/  LD.E R13, desc[UR4][R2.64+0xb8] ;  /* 0x0000b804020d7980 */ /* 0x000f22000c101900 */
[----:B------:R-:W-:Y:S02]  /*0530*/  VIADD R9, R127, 0x7f ;  /* 0x0000007f7f097836 */ /* 0x000fe40000000000 */
[----:B------:R-:W-:Y:S01]  /*0540*/  IMAD R0, R235, 0x40, -R130 ;  /* 0x00000040eb007824 */ /* 0x000fe200078e0a82 */
[----:B------:R-:W1:Y:S02]  /*0550*/  S2R R209, SR_TID.X ;  /* 0x0000000000d17919 */ /* 0x000e640000002100 */
[----:B------:R-:W-:-:S04]  /*0560*/  SHF.R.S32.HI R8, RZ, 0x1f, R9 ;  /* 0x0000001fff087819 */ /* 0x000fc80000011409 */
[----:B------:R-:W-:-:S04]  /*0570*/  LEA.HI R8, R8, R9, RZ, 0x7 ;  /* 0x0000000908087211 */ /* 0x000fc800078f38ff */
[----:B------:R-:W-:Y:S02]  /*0580*/  SHF.R.S32.HI R8, RZ, 0x7, R8 ;  /* 0x00000007ff087819 */ /* 0x000fe40000011408 */
        /* <DEDUP_REMOVED lines=8> */
[----:B------:R-:W-:-:S02]  /*0610*/  LEA.HI R12, R12, R13, RZ, 0x7 ;  /* 0x0000000d0c0c7211 */ /* 0x000fc400078f38ff */
[----:B------:R-:W-:Y:S02]  /*0620*/  LEA.HI R0, R0, R7, RZ, 0x7 ;  /* 0x0000000700007211 */ /* 0x000fe400078f38ff */
[----:B------:R-:W-:Y:S02]  /*0630*/  LEA.HI R10, R10, R11, RZ, 0x7 ;  /* 0x0000000b0a0a7211 */ /* 0x000fe400078f38ff */
[----:B------:R-:W-:Y:S02]  /*0640*/  SHF.R.S32.HI R7, RZ, 0x7, R12 ;  /* 0x00000007ff077819 */ /* 0x000fe4000001140c */
[----:B------:R-:W-:Y:S02]  /*0650*/  SHF.R.S32.HI R0, RZ, 0x7, R0 ;  /* 0x00000007ff007819 */ /* 0x000fe40000011400 */
[----:B------:R-:W-:Y:S02]  /*0660*/  SHF.R.S32.HI R10, RZ, 0x7, R10 ;  /* 0x00000007ff0a7819 */ /* 0x000fe4000001140a */
[----:B------:R-:W-:-:S02]  /*0670*/  VIMNMX3 R0, R7, R8, R0, PT ;  /* 0x000000080700720f */ /* 0x000fc40003800100 */
        /* <DEDUP_REMOVED lines=20> */
[----:B-1----:R-:W-:Y:S01]  /*07c0*/  IADD3 R3, PT, PT, R209, 0x20, RZ ;  /* 0x00000020d1037810 */ /* 0x002fe20007ffe0ff */
        /* <DEDUP_REMOVED lines=31> */
.L_x_2258:
[----:B------:R-:W-:Y:S05]  /*09c0*/  BSYNC.RECONVERGENT B0 ;  /* 0x0000000000007941 */ /* 0x000fea0003800200 */
.L_x_2257:
        /* <DEDUP_REMOVED lines=17> */
.L_x_2260:
[----:B------:R-:W-:Y:S05]  /*0ae0*/  BSYNC.RECONVERGENT B0 ;  /* 0x0000000000007941 */ /* 0x000fea0003800200 */
.L_x_2259:
        /* <DEDUP_REMOVED lines=20> */
.L_x_2262:
[----:B------:R-:W-:Y:S05]  /*0c30*/  BSYNC.RECONVERGENT B0 ;  /* 0x0000000000007941 */ /* 0x000fea0003800200 */
.L_x_2261:
        /* <DEDUP_REMOVED lines=25> */
.L_x_2264:
[----:B------:R-:W-:Y:S05]  /*0dd0*/  BSYNC.RECONVERGENT B0 ;  /* 0x0000000000007941 */ /* 0x000fea0003800200 */
.L_x_2263:
[----:B------:R-:W-:Y:S01]  /*0de0*/  MOV R233, 0x0 ;  /* 0x0000000000e97802 */ /* 0x000fe20000000f00 */
[----:B------:R-:W-:Y:S04]  /*0df0*/  @!P5 ST.E desc[UR4][R8.64], R3 ;  /* 0x000000030800d985 */ /* 0x000fe8000c101904 */
[----:B------:R-:W-:Y:S04]  /*0e00*/  @!P4 ST.E desc[UR4][R8.64+0x40], R2 ;  /* 0x000040020800c985 */ /* 0x000fe8000c101904 */
[----:B------:R1:W-:Y:S02]  /*0e10*/  @!P3 ST.E desc[UR4][R8.64+0x80], R0 ;  /* 0x000080000800b985 */ /* 0x0003e4000c101904 */
[----:B-12---:R-:W-:Y:S05]  /*0e20*/  @P6 RET.REL.NODEC R232 `(_ZN5flash24flash_fwd_splitkv_kernelI23Flash_fwd_kernel_traitsILi128ELi64ELi128ELi4ELb0ELb0EN7cutlass10bfloat16_tE19Flash_kernel_traitsILi128ELi64ELi128ELi4ES3_EELb0ELb1ELb0ELb0ELb0ELb1ELb0ELb0EEEvNS_16Flash_fwd_paramsE) ;  /* 0xfffffff0e8746950 */ /* 0x006fea0003c3ffff */
[----:B------:R-:W-:Y:S02]  /*0e30*/  MOV R3, 0x7f800000 ;  /* 0x7f80000000037802 */ /* 0x000fe40000000f00 */
[----:B------:R-:W-:-:S03]  /*0e40*/  MOV R233, 0x0 ;  /* 0x0000000000e97802 */ /* 0x000fc60000000f00 */
[----:B------:R1:W-:Y:S02]  /*0e50*/  ST.E desc[UR4][R8.64+0xc0], R3 ;  /* 0x0000c00308007985 */ /* 0x0003e4000c101904 */
[----:B-1----:R-:W-:Y:S05]  /*0e60*/  RET.REL.NODEC R232 `(_ZN5flash24flash_fwd_splitkv_kernelI23Flash_fwd_kernel_traitsILi128ELi64ELi128ELi4ELb0ELb0EN7cutlass10bfloat16_tE19Flash_kernel_traitsILi128ELi64ELi128ELi4ES3_EELb0ELb1ELb0ELb0ELb0ELb1ELb0ELb0EEEvNS_16Flash_fwd_paramsE) ;  /* 0xfffffff0e8647950 */ /* 0x002fea0003c3ffff */
.L_x_2256:
        /* <DEDUP_REMOVED lines=17> */
[----:B-1----:R-:W-:-:S03]  /*0f80*/  LEA R6, R0, 0xffffff80, 0x7 ;  /* 0xffffff8000067811 */ /* 0x002fc600078e38ff */
[----:B------:R-:W4:Y:S04]  /*0f90*/  LD.E.64 R20, desc[UR4][R184.64+0x20] ;  /* 0x00002004b8147980 */ /* 0x000f28000c101b00 */
        /* <DEDUP_REMOVED lines=8> */
[----:B------:R-:W1:Y:S01]  /*1020*/  F2I.FTZ.U32.TRUNC.NTZ R17, R16 ;  /* 0x0000001000117305 */ /* 0x000e62000021f000 */
[----:B------:R-:W-:Y:S02]  /*1030*/  IABS R4, R13 ;  /* 0x0000000d00047213 */ /* 0x000fe40000000000 */
        /* <DEDUP_REMOVED lines=23> */
[----:B------:R-:W-:-:S05]  /*11b0*/  @!P3 LOP3.LUT R11, RZ, R13, RZ, 0x33, !PT ;  /* 0x0000000dff0bb212 */ /* 0x000fca00078e33ff */
        /* <DEDUP_REMOVED lines=8> */
[----:B-1----:R-:W-:Y:S02]  /*1240*/  IABS R9, R233 ;  /* 0x000000e900097213 */ /* 0x002fe40000000000 */
[----:B------:R-:W-:Y:S01]  /*1250*/  IABS R8, R12 ;  /* 0x0000000c00087213 */ /* 0x000fe20000000000 */
[----:B----4-:R-:W-:-:S04]  /*1260*/  IMAD.MOV R7, RZ, RZ, -R27 ;  /* 0x000000ffff077224 */ /* 0x010fc800078e0a1b */
[----:B------:R-:W-:-:S04]  /*1270*/  IMAD R14, R7, R10, RZ ;  /* 0x0000000a070e7224 */ /* 0x000fc800078e02ff */
[----:B------:R-:W-:-:S04]  /*1280*/  IMAD.HI.U32 R14, R27, R14, R26 ;  /* 0x0000000e1b0e7227 */ /* 0x000fc800078e001a */
[----:B------:R-:W-:Y:S02]  /*1290*/  IMAD.MOV R8, RZ, RZ, -R8 ;  /* 0x000000ffff087224 */ /* 0x000fe400078e0a08 */
[----:B------:R-:W-:-:S04]  /*12a0*/  IMAD.HI.U32 R7, R14, R9, RZ ;  /* 0x000000090e077227 */ /* 0x000fc800078e00ff */
[----:B------:R-:W-:-:S05]  /*12b0*/  IMAD R9, R7, R8, R9 ;  /* 0x0000000807097224 */ /* 0x000fca00078e0209 */
[----:B------:R-:W-:Y:S01]  /*12c0*/  ISETP.GT.U32.AND P2, PT, R10, R9, PT ;  /* 0x000000090a00720c */ /* 0x000fe20003f44070 */
[----:B------:R-:W-:-:S12]  /*12d0*/  IMAD.MOV R11, RZ, RZ, -R11 ;  /* 0x000000ffff0b7224 */ /* 0x000fd800078e0a0b */
[----:B------:R-:W-:-:S04]  /*12e0*/  @!P2 IADD3 R9, PT, PT, R9, -R10, RZ ;  /* 0x8000000a0909a210 */ /* 0x000fc80007ffe0ff */
[----:B------:R-:W-:Y:S02]  /*12f0*/  ISETP.GE.U32.AND P3, PT, R9, R10, PT ;  /* 0x0000000a0900720c */ /* 0x000fe40003f66070 */
[----:B------:R-:W-:Y:S02]  /*1300*/  LOP3.LUT R10, R233, R12, RZ, 0x3c, !PT ;  /* 0x0000000ce90a7212 */ /* 0x000fe400078e3cff */
        /* <DEDUP_REMOVED lines=16> */
[----:B------:R-:W-:-:S03]  /*1410*/  IADD3 R21, PT, PT, R21, R8, RZ ;  /* 0x0000000815157210 */ /* 0x000fc60007ffe0ff */
[----:B------:R-:W-:-:S04]  /*1420*/  IMAD.WIDE.U32 R20, R6, R216, R20 ;  /* 0x000000d806147225 */ /* 0x000fc800078e0014 */
[----:B------:R-:W-:Y:S01]  /*1430*/  IMAD.IADD R21, R21, 0x1, R7 ;  /* 0x0000000115157824 */ /* 0x000fe200078e0207 */
[----:B------:R-:W-:-:S05]  /*1440*/  SHF.R.S32.HI R7, RZ, 0x1f, R11 ;  /* 0x0000001fff077819 */ /* 0x000fca000001140b */
[----:B------:R-:W-:Y:S02]  /*1450*/  IMAD R13, R18, R7, R13 ;  /* 0x00000007120d7224 */ /* 0x000fe400078e020d */
[----:B--2---:R-:W-:Y:S02]  /*1460*/  IMAD R7, R17, R4, RZ ;  /* 0x0000000411077224 */ /* 0x004fe400078e02ff */
[----:B------:R-:W-:-:S04]  /*1470*/  IMAD.WIDE.U32 R30, R11, R18, R20 ;  /* 0x000000120b1e7225 */ /* 0x000fc800078e0014 */
[----:B------:R-:W-:-:S04]  /*1480*/  IMAD.WIDE.U32 R10, R16, R4, RZ ;  /* 0x00000004100a7225 */ /* 0x000fc800078e00ff */
[----:B------:R-:W-:Y:S01]  /*1490*/  IMAD R7, R16, R9, R7 ;  /* 0x0000000910077224 */ /* 0x000fe200078e0207 */
[----:B------:R-:W-:-:S03]  /*14a0*/  IADD3 R13, PT, PT, R31, R13, RZ ;  /* 0x0000000d1f0d7210 */ /* 0x000fc60007ffe0ff */
[----:B------:R-:W-:Y:S01]  /*14b0*/  IMAD.IADD R8, R11, 0x1, R7 ;  /* 0x000000010b087824 */ /* 0x000fe200078e0207 */
[----:B------:R-:W-:Y:S05]  /*14c0*/  BRA `(.L_x_2267) ;  /* 0x00000004003c7947 */ /* 0x000fea0003800000 */
.L_x_2266:
        /* <DEDUP_REMOVED lines=11> */
[----:B-1----:R-:W-:-:S02]  /*1580*/  IABS R7, R233 ;  /* 0x000000e900077213 */ /* 0x002fc40000000000 */
[----:B------:R-:W-:Y:S02]  /*1590*/  CS2R R242, SRZ ;  /* 0x0000000000f27805 */ /* 0x000fe4000001ff00 */
[----:B--2---:R-:W-:-:S04]  /*15a0*/  IABS R4, R12 ;  /* 0x0000000c00047213 */ /* 0x004fc80000000000 */
[----:B------:R-:W1:Y:S08]  /*15b0*/  I2F.RP R10, R4 ;  /* 0x00000004000a7306 */ /* 0x000e700000209400 */
[----:B-1----:R-:W1:Y:S02]  /*15c0*/  MUFU.RCP R9, R10 ;  /* 0x0000000a00097308 */ /* 0x002e640000001000 */
[----:B-1----:R-:W-:-:S06]  /*15d0*/  VIADD R9, R9, 0xffffffe ;  /* 0x0ffffffe09097836 */ /* 0x002fcc0000000000 */
[----:B------:R-:W1:Y:S02]  /*15e0*/  F2I.FTZ.U32.TRUNC.NTZ R25, R9 ;  /* 0x0000000900197305 */ /* 0x000e64000021f000 */
[----:B-1----:R-:W-:-:S05]  /*15f0*/  IADD3 R6, PT, PT, RZ, -R25, RZ ;  /* 0x80000019ff067210 */ /* 0x002fca0007ffe0ff */
[----:B------:R-:W-:Y:S01]  /*1600*/  IMAD R8, R6, R4, RZ ;  /* 0x0000000406087224 */ /* 0x000fe200078e02ff */
[----:B------:R-:W-:-:S03]  /*1610*/  IABS R6, R12 ;  /* 0x0000000c00067213 */ /* 0x000fc60000000000 */
[----:B------:R-:W-:Y:S01]  /*1620*/  IMAD.HI.U32 R8, R25, R8, R24 ;  /* 0x0000000819087227 */ /* 0x000fe200078e0018 */
[----:B------:R-:W-:-:S05]  /*1630*/  IADD3 R6, PT, PT, RZ, -R6, RZ ;  /* 0x80000006ff067210 */ /* 0x000fca0007ffe0ff */
[----:B------:R-:W-:-:S04]  /*1640*/  IMAD.HI.U32 R11, R8, R7, RZ ;  /* 0x00000007080b7227 */ /* 0x000fc800078e00ff */
[----:B------:R-:W-:-:S05]  /*1650*/  IMAD R7, R11, R6, R7 ;  /* 0x000000060b077224 */ /* 0x000fca00078e0207 */
[----:B------:R-:W-:Y:S01]  /*1660*/  ISETP.GT.U32.AND P2, PT, R4, R7, PT ;  /* 0x000000070400720c */ /* 0x000fe20003f44070 */
[-C--:B---3--:R-:W-:Y:S01]  /*1670*/  @!P3 IMAD R9, R217, R14.reuse, RZ ;  /* 0x0000000ed909b224 */ /* 0x088fe200078e02ff */
[----:B------:R-:W-:Y:S01]  /*1680*/  @!P3 SHF.R.S32.HI R6, RZ, 0x1f, R14 ;  /* 0x0000001fff06b819 */ /* 0x000fe2000001140e */
[----:B------:R-:W-:-:S04]  /*1690*/  @!P3 IMAD.WIDE.U32 R24, R216, R14, RZ ;  /* 0x0000000ed818b225 */ /* 0x000fc800078e00ff */
[----:B------:R-:W-:Y:S01]  /*16a0*/  @!P3 IMAD R6, R6, R216, R9 ;  /* 0x000000d80606b224 */ /* 0x000fe200078e0209 */
[----:B-----5:R-:W-:Y:S01]  /*16b0*/  @!P3 SHF.R.S32.HI R8, RZ, 0x1f, R13 ;  /* 0x0000001fff08b819 */ /* 0x020fe2000001140d */
[----:B----4-:R-:W-:Y:S02]  /*16c0*/  @!P3 IMAD R9, R21, R13, RZ ;  /* 0x0000000d1509b224 */ /* 0x010fe400078e02ff */
[----:B------:R-:W-:Y:S02]  /*16d0*/  @!P3 IMAD.IADD R25, R25, 0x1, R6 ;  /* 0x000000011919b824 */ /* 0x000fe400078e0206 */
[-C--:B------:R-:W-:Y:S02]  /*16e0*/  @!P2 IADD3 R7, PT, PT, R7, -R4.reuse, RZ ;  /* 0x800000040707a210 */ /* 0x080fe40007ffe0ff */
[----:B------:R-:W-:Y:S01]  /*16f0*/  @P3 IADD3 R6, PT, PT, R14, R15, RZ ;  /* 0x0000000f0e063210 */ /* 0x000fe20007ffe0ff */
[----:B------:R-:W-:Y:S01]  /*1700*/  @!P3 IMAD.WIDE.U32 R24, R20, R13, R24 ;  /* 0x0000000d1418b225 */ /* 0x000fe200078e0018 */
[----:B------:R-:W-:-:S02]  /*1710*/  ISETP.GE.U32.AND P4, PT, R7, R4, PT ;  /* 0x000000040700720c */ /* 0x000fc40003f86070 */
[----:B------:R-:W-:Y:S01]  /*1720*/  LOP3.LUT R7, R233, R12, RZ, 0x3c, !PT ;  /* 0x0000000ce9077212 */ /* 0x000fe200078e3cff */
[----:B------:R-:W-:Y:S02]  /*1730*/  @!P3 IMAD R9, R20, R8, R9 ;  /* 0x000000081409b224 */ /* 0x000fe400078e0209 */
[-C--:B------:R-:W-:Y:S02]  /*1740*/  @P3 IMAD R4, R217, R6.reuse, RZ ;  /* 0x00000006d9043224 */ /* 0x080fe400078e02ff */
[----:B------:R-:W-:Y:S01]  /*1750*/  @P3 IMAD.WIDE.U32 R20, R216, R6, RZ ;  /* 0x00000006d8143225 */ /* 0x000fe200078e00ff */
[----:B------:R-:W-:Y:S02]  /*1760*/  ISETP.GE.AND P1, PT, R7, RZ, PT ;  /* 0x000000ff0700720c */ /* 0x000fe40003f26270 */
[----:B------:R-:W-:Y:S01]  /*1770*/  @!P2 IADD3 R11, PT, PT, R11, 0x1, RZ ;  /* 0x000000010b0ba810 */ /* 0x000fe20007ffe0ff */
[----:B------:R-:W-:Y:S01]  /*1780*/  @!P3 IMAD.IADD R9, R25, 0x1, R9 ;  /* 0x000000011909b824 */ /* 0x000fe200078e0209 */
[----:B------:R-:W-:Y:S01]  /*1790*/  @!P3 MOV R10, R24 ;  /* 0x00000018000ab202 */ /* 0x000fe20000000f00 */
[----:B------:R-:W-:Y:S01]  /*17a0*/  @P3 IMAD.MOV.U32 R10, RZ, RZ, R20 ;  /* 0x000000ffff0a3224 */ /* 0x000fe200078e0014 */
[----:B------:R-:W-:-:S02]  /*17b0*/  ISETP.NE.AND P2, PT, R12, RZ, PT ;  /* 0x000000ff0c00720c */ /* 0x000fc40003f45270 */
[----:B------:R-:W-:Y:S01]  /*17c0*/  @P3 IADD3 R9, PT, PT, R21, R4, RZ ;  /* 0x0000000415093210 */ /* 0x000fe20007ffe0ff */
[----:B------:R-:W-:Y:S01]  /*17d0*/  @!P3 IMAD R4, R219, R14, RZ ;  /* 0x0000000edb04b224 */ /* 0x000fe200078e02ff */
[----:B------:R-:W-:Y:S02]  /*17e0*/  @!P3 SHF.R.S32.HI R7, RZ, 0x1f, R14 ;  /* 0x0000001fff07b819 */ /* 0x000fe4000001140e */
[----:B------:R-:W-:Y:S01]  /*17f0*/  LEA R6, R0, 0xffffff80, 0x7 ;  /* 0xffffff8000067811 */ /* 0x000fe200078e38ff */
[----:B------:R-:W-:Y:S01]  /*1800*/  IMAD.MOV.U32 R21, RZ, RZ, R9 ;  /* 0x000000ffff157224 */ /* 0x000fe200078e0009 */
[----:B------:R-:W-:Y:S02]  /*1810*/  MOV R20, R10 ;  /* 0x0000000a00147202 */ /* 0x000fe40000000f00 */
        /* <DEDUP_REMOVED lines=10> */
[----:B------:R-:W-:Y:S02]  /*18c0*/  IADD3 R21, PT, PT, R21, R8, RZ ;  /* 0x0000000815157210 */ /* 0x000fe40007ffe0ff */
[----:B------:R-:W-:Y:S01]  /*18d0*/  @P3 IADD3 R14, PT, PT, R14, R15, RZ ;  /* 0x0000000f0e0e3210 */ /* 0x000fe20007ffe0ff */
[----:B------:R-:W-:Y:S01]  /*18e0*/  IMAD R9, R17, R11, RZ ;  /* 0x0000000b11097224 */ /* 0x000fe200078e02ff */
[----:B------:R-:W-:Y:S01]  /*18f0*/  SHF.R.S32.HI R8, RZ, 0x1f, R11 ;  /* 0x0000001fff087819 */ /* 0x000fe2000001140b */
[----:B------:R-:W-:-:S02]  /*1900*/  @!P3 IMAD R4, R18, R7, R4 ;  /* 0x000000071204b224 */ /* 0x000fc400078e0204 */
[----:B------:R-:W-:-:S04]  /*1910*/  @!P3 IMAD.WIDE.U32 R18, R18, R13, R24 ;  /* 0x0000000d1212b225 */ /* 0x000fc800078e0018 */
[----:B------:R-:W-:Y:S02]  /*1920*/  @P3 IMAD R7, R219, R14, RZ ;  /* 0x0000000edb073224 */ /* 0x000fe400078e02ff */
[----:B------:R-:W-:-:S04]  /*1930*/  IMAD.WIDE.U32 R30, R16, R11, R20 ;  /* 0x0000000b101e7225 */ /* 0x000fc800078e0014 */
[----:B------:R-:W-:Y:S02]  /*1940*/  IMAD R9, R16, R8, R9 ;  /* 0x0000000810097224 */ /* 0x000fe400078e0209 */
[----:B------:R-:W-:Y:S01]  /*1950*/  @P3 IMAD.WIDE.U32 R14, R218, R14, RZ ;  /* 0x0000000eda0e3225 */ /* 0x000fe200078e00ff */
[----:B------:R-:W-:-:S03]  /*1960*/  @!P3 MOV R10, R18 ;  /* 0x00000012000ab202 */ /* 0x000fc60000000f00 */
[----:B------:R-:W-:Y:S01]  /*1970*/  @!P3 IMAD.IADD R8, R19, 0x1, R4 ;  /* 0x000000011308b824 */ /* 0x000fe200078e0204 */
[----:B------:R-:W-:Y:S01]  /*1980*/  IADD3 R13, PT, PT, R31, R9, RZ ;  /* 0x000000091f0d7210 */ /* 0x000fe20007ffe0ff */
[----:B------:R-:W-:Y:S01]  /*1990*/  @P3 IMAD.IADD R8, R15, 0x1, R7 ;  /* 0x000000010f083824 */ /* 0x000fe200078e0207 */
[----:B------:R-:W-:Y:S02]  /*19a0*/  @P3 MOV R10, R14 ;  /* 0x0000000e000a3202 */ /* 0x000fe40000000f00 */
[----:B------:R-:W-:Y:S02]  /*19b0*/  MOV R15, RZ ;  /* 0x000000ff000f7202 */ /* 0x000fe40000000f00 */
.L_x_2267:
[----:B------:R-:W-:Y:S05]  /*19c0*/  BSYNC.RECONVERGENT B0 ;  /* 0x0000000000007941 */ /* 0x000fea0003800200 */
.L_x_2265:
        /* <DEDUP_REMOVED lines=65> */
.L_x_2269:
[----:B------:R-:W-:Y:S05]  /*1de0*/  BSYNC.RECONVERGENT B0 ;  /* 0x0000000000007941 */ /* 0x000fea0003800200 */
.L_x_2268:
[----:B-1----:R-:W-:Y:S01]  /*1df0*/  IMAD R4, R0, -0x80, R127 ;  /* 0xffffff8000047824 */ /* 0x002fe200078e027f */
        /* <DEDUP_REMOVED lines=26> */
.L_x_2271:
[----:B------:R-:W-:Y:S05]  /*1fa0*/  BSYNC.RECONVERGENT B0 ;  /* 0x0000000000007941 */ /* 0x000fea0003800200 */
.L_x_2270:
        /* <DEDUP_REMOVED lines=29> */
.L_x_2273:
[----:B------:R-:W-:Y:S05]  /*2180*/  BSYNC.RECONVERGENT B0 ;  /* 0x0000000000007941 */ /* 0x000fea0003800200 */
.L_x_2272:
[----:B------:R-:W-:Y:S01]  /*2190*/  IMAD.IADD R13, R37, 0x1, R13 ;  /* 0x00000001250d7824 */ /* 0x000fe200078e020d */
[----:B-----5:R-:W-:Y:S01]  /*21a0*/  LEA R228, P4, R36, R34, 0x1 ;  /* 0x0000002224e47211 */ /* 0x020fe200078808ff */
[----:B------:R-:W-:Y:S01]  /*21b0*/  BSSY.RECONVERGENT B0, `(.L_x_2274) ;  /* 0x000001c000007945 */ /* 0x000fe20003800200 */
[-C--:B------:R-:W-:Y:S01]  /*21c0*/  ISETP.GE.AND P5, PT, R9, R4.reuse, PT ;  /* 0x000000040900720c */ /* 0x080fe20003fa6270 */
[----:B------:R-:W-:Y:S01]  /*21d0*/  IMAD.SHL.U32 R5, R216, 0x10, RZ ;  /* 0x00000010d8057824 */ /* 0x000fe200078e00ff */
[----:B------:R-:W-:Y:S01]  /*21e0*/  LEA.HI.X R227, R36, R35, R13, 0x1, P4 ;  /* 0x0000002324e37211 */ /* 0x000fe200020f0c0d */
[----:B------:R-:W-:Y:S01]  /*21f0*/  VIADD R13, R20, 0x40 ;  /* 0x00000040140d7836 */ /* 0x000fe20000000000 */
        /* <DEDUP_REMOVED lines=23> */
.L_x_2275:
[----:B------:R-:W-:Y:S05]  /*2370*/  BSYNC.RECONVERGENT B0 ;  /* 0x0000000000007941 */ /* 0x000fea0003800200 */
.L_x_2274:
[----:B------:R-:W-:Y:S04]  /*2380*/  BSSY.RECONVERGENT B0, `(.L_x_2276) ;  /* 0x0000011000007945 */ /* 0x000fe80003800200 */
[----:B------:R-:W-:Y:S05]  /*2390*/  @P6 BRA `(.L_x_2277) ;  /* 0x00000000003c6947 */ /* 0x000fea0003800000 */
[-C--:B------:R-:W-:Y:S02]  /*23a0*/  ISETP.GE.AND P4, PT, R208, R239.reuse, PT ;  /* 0x000000efd000720c */ /* 0x080fe40003f86270 */
[----:B------:R-:W-:-:S11]  /*23b0*/  ISETP.GE.AND P1, PT, R221, R239, PT ;  /* 0x000000efdd00720c */ /* 0x000fd60003f26270 */
[----:B---3--:R-:W-:Y:S01]  /*23c0*/  @!P4 IMAD.MOV.U32 R16, RZ, RZ, R228 ;  /* 0x000000ffff10c224 */ /* 0x008fe200078e00e4 */
        /* <DEDUP_REMOVED lines=12> */
.L_x_2277:
[----:B------:R-:W-:Y:S05]  /*2490*/  BSYNC.RECONVERGENT B0 ;  /* 0x0000000000007941 */ /* 0x000fea0003800200 */
.L_x_2276:
[----:B------:R-:W-:Y:S01]  /*24a0*/  SHF.L.U64.HI R14, R216, 0x4, R217 ;  /* 0x00000004d80e7819 */ /* 0x000fe200000102d9 */
[----:B------:R-:W-:Y:S01]  /*24b0*/  BSSY.RECONVERGENT B0, `(.L_x_2278) ;  /* 0x0000014000007945 */ /* 0x000fe20003800200 */
[----:B------:R-:W-:Y:S01]  /*24c0*/  LEA R26, P4, R5, R228, 0x1 ;  /* 0x000000e4051a7211 */ /* 0x000fe200078808ff */
[----:B------:R-:W-:Y:S01]  /*24d0*/  VIADD R25, R20, 0x50 ;  /* 0x0000005014197836 */ /* 0x000fe20000000000 */
[----:B------:R-:W-:Y:S02]  /*24e0*/  ISETP.GE.AND P1, PT, R13, R4, PT ;  /* 0x000000040d00720c */ /* 0x000fe40003f26270 */
[----:B------:R-:W-:Y:S01]  /*24f0*/  LEA.HI.X R27, R5, R227, R14, 0x1, P4 ;  /* 0x000000e3051b7211 */ /* 0x000fe200020f0c0e */
[----:B------:R-:W-:Y:S10]  /*2500*/  @P3 BRA `(.L_x_2279) ;  /* 0x0000000000383947 */ /* 0x000ff40003800000 */
[-C--:B------:R-:W-:Y:S02]  /*2510*/  ISETP.GE.AND P3, PT, R221, R239.reuse, PT ;  /* 0x000000efdd00720c */ /* 0x080fe40003f66270 */
[----:B------:R-:W-:-:S11]  /*2520*/  ISETP.GE.AND P4, PT, R208, R239, PT ;  /* 0x000000efd000720c */ /* 0x000fd60003f86270 */
[----:B---34-:R-:W-:Y:S02]  /*2530*/  @!P3 IMAD.MOV.U32 R16, RZ, RZ, R26 ;  /* 0x000000ffff10b224 */ /* 0x018fe400078e001a */
        /* <DEDUP_REMOVED lines=11> */
.L_x_2279:
[----:B------:R-:W-:Y:S05]  /*25f0*/  BSYNC.RECONVERGENT B0 ;  /* 0x0000000000007941 */ /* 0x000fea0003800200 */
.L_x_2278:
[----:B------:R-:W-:Y:S04]  /*2600*/  BSSY.RECONVERGENT B0, `(.L_x_2280) ;  /* 0x0000010000007945 */ /* 0x000fe80003800200 */
[----:B------:R-:W-:Y:S05]  /*2610*/  @P5 BRA `(.L_x_2281) ;  /* 0x0000000000385947 */ /* 0x000fea0003800000 */
[-C--:B------:R-:W-:Y:S02]  /*2620*/  ISETP.GE.AND P4, PT, R208, R239.reuse, PT ;  /* 0x000000efd000720c */ /* 0x080fe40003f86270 */
[----:B------:R-:W-:Y:S02]  /*2630*/  ISETP.GE.AND P3, PT, R221, R239, PT ;  /* 0x000000efdd00720c */ /* 0x000fe40003f66270 */
[----:B---34-:R-:W-:-:S04]  /*2640*/  LEA R16, P5, R216, R26, 0x5 ;  /* 0x0000001ad8107211 */ /* 0x018fc800078a28ff */
        /* <DEDUP_REMOVED lines=11> */
.L_x_2281:
[----:B------:R-:W-:Y:S05]  /*2700*/  BSYNC.RECONVERGENT B0 ;  /* 0x0000000000007941 */ /* 0x000fea0003800200 */
.L_x_2280:
[----:B------:R-:W-:Y:S01]  /*2710*/  BSSY.RECONVERGENT B0, `(.L_x_2282) ;  /* 0x0000013000007945 */ /* 0x000fe20003800200 */
[----:B------:R-:W-:Y:S01]  /*2720*/  ISETP.GE.AND P5, PT, R25, R4, PT ;  /* 0x000000041900720c */ /* 0x000fe20003fa6270 */
[C---:B---34-:R-:W-:Y:S01]  /*2730*/  VIADD R17, R20.reuse, 0x60 ;  /* 0x0000006014117836 */ /* 0x058fe20000000000 */
        /* <DEDUP_REMOVED lines=16> */
.L_x_2283:
[----:B------:R-:W-:Y:S05]  /*2840*/  BSYNC.RECONVERGENT B0 ;  /* 0x0000000000007941 */ /* 0x000fea0003800200 */
.L_x_2282:
[----:B------:R-:W-:Y:S01]  /*2850*/  BSSY.RECONVERGENT B0, `(.L_x_2284) ;  /* 0x0000015000007945 */ /* 0x000fe20003800200 */
[-C--:B------:R-:W-:Y:S02]  /*2860*/  ISETP.GE.AND P4, PT, R17, R4.reuse, PT ;  /* 0x000000041100720c */ /* 0x080fe40003f86270 */
[----:B------:R-:W-:Y:S01]  /*2870*/  ISETP.GE.AND P3, PT, R5, R4, PT ;  /* 0x000000040500720c */ /* 0x000fe20003f66270 */
[----:B------:R-:W-:-:S12]  /*2880*/  @P1 BRA `(.L_x_2285) ;  /* 0x0000000000441947 */ /* 0x000fd80003800000 */
[----:B---3--:R-:W-:Y:S01]  /*2890*/  MOV R28, R26 ;  /* 0x0000001a001c7202 */ /* 0x008fe20000000f00 */
        /* <DEDUP_REMOVED lines=16> */
.L_x_2285:
[----:B------:R-:W-:Y:S05]  /*29a0*/  BSYNC.RECONVERGENT B0 ;  /* 0x0000000000007941 */ /* 0x000fea0003800200 */
.L_x_2284:
        /* <DEDUP_REMOVED lines=16> */
.L_x_2287:
[----:B------:R-:W-:Y:S05]  /*2ab0*/  BSYNC.RECONVERGENT B0 ;  /* 0x0000000000007941 */ /* 0x000fea0003800200 */
.L_x_2286:
[----:B------:R-:W-:Y:S04]  /*2ac0*/  BSSY.RECONVERGENT B0, `(.L_x_2288) ;  /* 0x0000013000007945 */ /* 0x000fe80003800200 */
[----:B------:R-:W-:Y:S05]  /*2ad0*/  @P4 BRA `(.L_x_2289) ;  /* 0x0000000000444947 */ /* 0x000fea0003800000 */
[----:B---34-:R-:W-:Y:S01]  /*2ae0*/  MOV R28, R26 ;  /* 0x0000001a001c7202 */ /* 0x018fe20000000f00 */
        /* <DEDUP_REMOVED lines=16> */
.L_x_2289:
[----:B------:R-:W-:Y:S05]  /*2bf0*/  BSYNC.RECONVERGENT B0 ;  /* 0x0000000000007941 */ /* 0x000fea0003800200 */
.L_x_2288:
        /* <DEDUP_REMOVED lines=17> */
.L_x_2291:
[----:B------:R-:W-:Y:S05]  /*2d10*/  BSYNC.RECONVERGENT B0 ;  /* 0x0000000000007941 */ /* 0x000fea0003800200 */
.L_x_2290:
[----:B------:R-:W-:Y:S01]  /*2d20*/  IABS R21, R12 ;  /* 0x0000000c00157213 */ /* 0x000fe20000000000 */
[----:B------:R2:W5:Y:S03]  /*2d30*/  LD.E R128, desc[UR4][R2.64+0x184] ;  /* 0x0001840402807980 */ /* 0x000566000c101900 */
[----:B-1----:R-:W1:Y:S01]  /*2d40*/  I2F.RP R26, R21 ;  /* 0x00000015001a7306 */ /* 0x002e620000209400 */
[----:B---34-:R-:W-:Y:S01]  /*2d50*/  MOV R28, RZ ;  /* 0x000000ff001c7202 */ /* 0x018fe20000000f00 */
        /* <DEDUP_REMOVED lines=11> */
[----:B-1----:R-:W-:-:S04]  /*2e10*/  IMAD.MOV R14, RZ, RZ, -R29 ;  /* 0x000000ffff0e7224 */ /* 0x002fc800078e0a1d */
[----:B------:R-:W-:Y:S01]  /*2e20*/  IMAD R27, R14, R21, RZ ;  /* 0x000000150e1b7224 */ /* 0x000fe200078e02ff */
[----:B------:R-:W-:-:S03]  /*2e30*/  IABS R14, R12 ;  /* 0x0000000c000e7213 */ /* 0x000fc60000000000 */
[----:B------:R-:W-:-:S04]  /*2e40*/  IMAD.HI.U32 R27, R29, R27, R28 ;  /* 0x0000001b1d1b7227 */ /* 0x000fc800078e001c */
[----:B------:R-:W-:Y:S02]  /*2e50*/  IMAD.MOV R14, RZ, RZ, -R14 ;  /* 0x000000ffff0e7224 */ /* 0x000fe400078e0a0e */
[----:B------:R-:W-:-:S04]  /*2e60*/  IMAD.HI.U32 R27, R27, R16, RZ ;  /* 0x000000101b1b7227 */ /* 0x000fc800078e00ff */
[----:B------:R-:W-:Y:S02]  /*2e70*/  IMAD R14, R27, R14, R16 ;  /* 0x0000000e1b0e7224 */ /* 0x000fe400078e0210 */
[----:B------:R-:W-:Y:S01]  /*2e80*/  IMAD.WIDE.U32 R28, R6, R218, RZ ;  /* 0x000000da061c7225 */ /* 0x000fe200078e00ff */
[----:B------:R-:W-:Y:S02]  /*2e90*/  BAR.SYNC.DEFER_BLOCKING 0x0 ;  /* 0x0000000000007b1d */ /* 0x000fe40000010000 */
[----:B------:R-:W-:-:S13]  /*2ea0*/  ISETP.GT.U32.AND P2, PT, R21, R14, PT ;  /* 0x0000000e1500720c */ /* 0x000fda0003f44070 */
[-C--:B------:R-:W-:Y:S01]  /*2eb0*/  @!P2 IADD3 R14, PT, PT, R14, -R21.reuse, RZ ;  /* 0x800000150e0ea210 */ /* 0x080fe20007ffe0ff */
[----:B------:R-:W-:Y:S01]  /*2ec0*/  @!P2 VIADD R27, R27, 0x1 ;  /* 0x000000011b1ba836 */ /* 0x000fe20000000000 */
[----:B------:R-:W-:Y:S02]  /*2ed0*/  ISETP.NE.AND P2, PT, R12, RZ, PT ;  /* 0x000000ff0c00720c */ /* 0x000fe40003f45270 */
[----:B------:R-:W-:Y:S02]  /*2ee0*/  ISETP.GE.U32.AND P3, PT, R14, R21, PT ;  /* 0x000000150e00720c */ /* 0x000fe40003f66070 */
[----:B------:R-:W-:-:S04]  /*2ef0*/  LOP3.LUT R14, R233, R12, RZ, 0x3c, !PT ;  /* 0x0000000ce90e7212 */ /* 0x000fc800078e3cff */
[----:B------:R-:W-:-:S07]  /*2f00*/  ISETP.GE.AND P1, PT, R14, RZ, PT ;  /* 0x000000ff0e00720c */ /* 0x000fce0003f26270 */
[----:B------:R-:W-:-:S06]  /*2f10*/  @P3 IADD3 R27, PT, PT, R27, 0x1, RZ ;  /* 0x000000011b1b3810 */ /* 0x000fcc0007ffe0ff */
[----:B------:R-:W-:Y:S01]  /*2f20*/  @!P1 IMAD.MOV R27, RZ, RZ, -R27 ;  /* 0x000000ffff1b9224 */ /* 0x000fe200078e0a1b */
[----:B------:R-:W-:Y:S01]  /*2f30*/  @!P2 LOP3.LUT R27, RZ, R12, RZ, 0x33, !PT ;  /* 0x0000000cff1ba212 */ /* 0x000fe200078e33ff */
[----:B------:R-:W-:Y:S01]  /*2f40*/  IMAD R12, R6, R219, R15 ;  /* 0x000000db060c7224 */ /* 0x000fe200078e020f */
[----:B------:R-:W-:Y:S02]  /*2f50*/  IADD3 R10, P2, P1, R28, R10, R208 ;  /* 0x0000000a1c0a7210 */ /* 0x000fe4000795e0d0 */
[----:B------:R-:W-:Y:S01]  /*2f60*/  SHF.R.S32.HI R6, RZ, 0x1f, R27 ;  /* 0x0000001fff067819 */ /* 0x000fe2000001141b */
[-C--:B------:R-:W-:Y:S01]  /*2f70*/  IMAD R15, R23, R27.reuse, RZ ;  /* 0x0000001b170f7224 */ /* 0x080fe200078e02ff */
        /* <DEDUP_REMOVED lines=29> */
.L_x_2293:
[----:B------:R2:W-:Y:S04]  /*3150*/  STS.128 [R241+0xc000], RZ ;  /* 0x00c000fff1007388 */ /* 0x0005e80000000c00 */
[----:B------:R2:W-:Y:S02]  /*3160*/  STS.128 [R241+0x10000], RZ ;  /* 0x010000fff1007388 */ /* 0x0005e40000000c00 */
.L_x_2294:
[----:B------:R-:W-:Y:S05]  /*3170*/  BSYNC.RECONVERGENT B0 ;  /* 0x0000000000007941 */ /* 0x000fea0003800200 */
.L_x_2292:
        /* <DEDUP_REMOVED lines=28> */
.L_x_2296:
[----:B------:R-:W-:Y:S05]  /*3340*/  BSYNC.RECONVERGENT B0 ;  /* 0x0000000000007941 */ /* 0x000fea0003800200 */
.L_x_2295:
        /* <DEDUP_REMOVED lines=18> */
.L_x_2298:
[----:B------:R-:W-:Y:S05]  /*3470*/  BSYNC.RECONVERGENT B0 ;  /* 0x0000000000007941 */ /* 0x000fea0003800200 */
.L_x_2297:
[----:B------:R2:W-:Y:S01]  /*3480*/  @P1 STS.128 [R241+0xd800], RZ ;  /* 0x00d800fff1001388 */ /* 0x0005e20000000c00 */
[----:B------:R-:W-:Y:S01]  /*3490*/  LOP3.LUT R211, R211, 0x7c00, RZ, 0xc0, !PT ;  /* 0x00007c00d3d37812 */ /* 0x000fe200078ec0ff */
[----:B------:R-:W-:Y:S01]  /*34a0*/  BSSY.RECONVERGENT B0, `(.L_x_2299) ;  /* 0x0000018000007945 */ /* 0x000fe20003800200 */
[----:B------:R-:W-:Y:S01]  /*34b0*/  LOP3.LUT R7, R6, 0x8, R209, 0xf8, !PT ;  /* 0x0000000806077812 */ /* 0x000fe200078ef8d1 */
[----:B------:R2:W-:Y:S01]  /*34c0*/  @P1 STS.128 [R241+0x11800], RZ ;  /* 0x011800fff1001388 */ /* 0x0005e20000000c00 */
[--C-:B------:R-:W-:Y:S02]  /*34d0*/  LOP3.LUT R125, R125, 0x1c0, R34.reuse, 0xf8, !PT ;  /* 0x000001c07d7d7812 */ /* 0x100fe400078ef822 */
[----:B------:R-:W-:Y:S02]  /*34e0*/  ISETP.GE.AND P4, PT, R17, R4, PT ;  /* 0x000000041100720c */ /* 0x000fe40003f86270 */
[----:B------:R-:W-:Y:S02]  /*34f0*/  LOP3.LUT R33, R34, 0x400, RZ, 0xc0, !PT ;  /* 0x0000040022217812 */ /* 0x000fe400078ec0ff */
[----:B-1----:R-:W-:-:S02]  /*3500*/  LOP3.LUT R10, R211, 0x200, R34, 0xf8, !PT ;  /* 0x00000200d30a7812 */ /* 0x002fc400078ef822 */
[-C--:B------:R-:W-:Y:S02]  /*3510*/  LOP3.LUT R6, R7, R208.reuse, RZ, 0x3c, !PT ;  /* 0x000000d007067212 */ /* 0x080fe400078e3cff */
        /* <DEDUP_REMOVED lines=16> */
.L_x_2300:
[----:B------:R-:W-:Y:S05]  /*3620*/  BSYNC.RECONVERGENT B0 ;  /* 0x0000000000007941 */ /* 0x000fea0003800200 */
.L_x_2299:
[----:B------:R1:W-:Y:S01]  /*3630*/  @P6 STS.128 [R241+0xe000], RZ ;  /* 0x00e000fff1006388 */ /* 0x0003e20000000c00 */
[----:B------:R-:W-:Y:S01]  /*3640*/  ISETP.GE.AND P1, PT, R5, R4, PT ;  /* 0x000000040500720c */ /* 0x000fe20003f26270 */
[----:B------:R-:W-:Y:S01]  /*3650*/  IMAD R33, R6, 0x2, R33 ;  /* 0x0000000206217824 */ /* 0x000fe200078e0221 */
[----:B------:R-:W-:Y:S01]  /*3660*/  LOP3.LUT R5, R10, R125, RZ, 0xfc, !PT ;  /* 0x0000007d0a057212 */ /* 0x000fe200078efcff */
[----:B------:R1:W-:Y:S01]  /*3670*/  @P6 STS.128 [R241+0x12000], RZ ;  /* 0x012000fff1006388 */ /* 0x0003e20000000c00 */
[----:B------:R-:W-:Y:S01]  /*3680*/  BSSY.RECONVERGENT B0, `(.L_x_2301) ;  /* 0x0000015000007945 */ /* 0x000fe20003800200 */
[----:B------:R-:W-:Y:S01]  /*3690*/  IMAD.IADD R134, R212, 0x1, R33 ;  /* 0x00000001d4867824 */ /* 0x000fe200078e0221 */
[----:B------:R-:W-:Y:S02]  /*36a0*/  LEA R138, R5, R212, 0x1 ;  /* 0x000000d4058a7211 */ /* 0x000fe400078e08ff */
[----:B------:R-:W-:Y:S05]  /*36b0*/  @P6 BRA `(.L_x_2302) ;  /* 0x0000000000446947 */ /* 0x000fea0003800000 */
        /* <DEDUP_REMOVED lines=17> */
.L_x_2302:
[----:B------:R-:W-:Y:S05]  /*37d0*/  BSYNC.RECONVERGENT B0 ;  /* 0x0000000000007941 */ /* 0x000fea0003800200 */
.L_x_2301:
        /* <DEDUP_REMOVED lines=18> */
.L_x_2304:
[----:B------:R-:W-:Y:S05]  /*3900*/  BSYNC.RECONVERGENT B0 ;  /* 0x0000000000007941 */ /* 0x000fea0003800200 */
.L_x_2303:
        /* <DEDUP_REMOVED lines=21> */
.L_x_2306:
[----:B------:R-:W-:Y:S05]  /*3a60*/  BSYNC.RECONVERGENT B0 ;  /* 0x0000000000007941 */ /* 0x000fea0003800200 */
.L_x_2305:
[----:B------:R1:W-:Y:S01]  /*3a70*/  @P1 STS.128 [R241+0xf800], RZ ;  /* 0x00f800fff1001388 */ /* 0x0003e20000000c00 */
[----:B------:R-:W-:Y:S03]  /*3a80*/  BSSY.RECONVERGENT B0, `(.L_x_2307) ;  /* 0x0000012000007945 */ /* 0x000fe60003800200 */
[----:B------:R1:W-:Y:S01]  /*3a90*/  @P1 STS.128 [R241+0x13800], RZ ;  /* 0x013800fff1001388 */ /* 0x0003e20000000c00 */
[----:B------:R-:W-:Y:S05]  /*3aa0*/  @P1 BRA `(.L_x_2308) ;  /* 0x00000000003c1947 */ /* 0x000fea0003800000 */
[-C--:B------:R-:W-:Y:S01]  /*3ab0*/  ISETP.GE.AND P2, PT, R208, R239.reuse, PT ;  /* 0x000000efd000720c */ /* 0x080fe20003f46270 */
[----:B-1----:R-:W-:Y:S01]  /*3ac0*/  IMAD R4, R219, 0xc0, RZ ;  /* 0x000000c0db047824 */ /* 0x002fe200078e02ff */
[----:B------:R-:W-:Y:S01]  /*3ad0*/  ISETP.GE.AND P1, PT, R221, R239, PT ;  /* 0x000000efdd00720c */ /* 0x000fe20003f26270 */
[----:B----4-:R-:W-:-:S05]  /*3ae0*/  IMAD.WIDE.U32 R8, R218, 0xc0, R8 ;  /* 0x000000c0da087825 */ /* 0x010fca00078e0008 */
        /* <DEDUP_REMOVED lines=11> */
.L_x_2308:
[----:B------:R-:W-:Y:S05]  /*3ba0*/  BSYNC.RECONVERGENT B0 ;  /* 0x0000000000007941 */ /* 0x000fea0003800200 */
.L_x_2307:
[----:B------:R-:W-:Y:S01]  /*3bb0*/  LDSM.16.M88.4 R108, [R138] ;  /* 0x000000008a6c783b */ /* 0x000fe20000000200 */
[----:B------:R-:W-:Y:S01]  /*3bc0*/  IMAD.MOV.U32 R180, RZ, RZ, 0x20 ;  /* 0x00000020ffb47424 */ /* 0x000fe200078e00ff */
[----:B------:R-:W-:Y:S02]  /*3bd0*/  LOP3.LUT P6, RZ, R209, 0x2, RZ, 0xc0, !PT ;  /* 0x00000002d1ff7812 */ /* 0x000fe400078cc0ff */
[----:B------:R-:W2:Y:S02]  /*3be0*/  LDSM.16.M88.4 R64, [R134+0x4000] ;  /* 0x004000008640783b */ /* 0x000ea40000000200 */
[----:B------:R-:W-:Y:S02]  /*3bf0*/  SEL R35, R180, 0xffffffe0, !P6 ;  /* 0xffffffe0b4237807 */ /* 0x000fe40007000000 */
[----:B------:R-:W3:Y:S03]  /*3c00*/  LDSM.16.M88.4 R56, [R134+0x4800] ;  /* 0x004800008638783b */ /* 0x000ee60000000200 */
[--C-:B------:R-:W-:Y:S01]  /*3c10*/  IMAD.IADD R133, R138, 0x1, R35.reuse ;  /* 0x000000018a857824 */ /* 0x100fe200078e0223 */
[----:B------:R-:W3:Y:S01]  /*3c20*/  LDSM.16.M88.4 R48, [R134+0x5000] ;  /* 0x005000008630783b */ /* 0x000ee20000000200 */
[----:B------:R-:W-:-:S03]  /*3c30*/  IMAD.IADD R129, R134, 0x1, R35 ;  /* 0x0000000186817824 */ /* 0x000fc600078e0223 */
[----:B------:R-:W3:Y:S04]  /*3c40*/  LDSM.16.M88.4 R40, [R134+0x5800] ;  /* 0x005800008628783b */ /* 0x000ee80000000200 */
[----:B------:R-:W3:Y:S04]  /*3c50*/  LDSM.16.M88.4 R28, [R134+0x6000] ;  /* 0x00600000861c783b */ /* 0x000ee80000000200 */
[----:B------:R-:W3:Y:S04]  /*3c60*/  LDSM.16.M88.4 R20, [R134+0x6800] ;  /* 0x006800008614783b */ /* 0x000ee80000000200 */
[----:B-1----:R-:W1:Y:S04]  /*3c70*/  LDSM.16.M88.4 R12, [R134+0x7000] ;  /* 0x00700000860c783b */ /* 0x002e680000000200 */
[----:B----4-:R-:W4:Y:S04]  /*3c80*/  LDSM.16.M88.4 R8, [R134+0x7800] ;  /* 0x007800008608783b */ /* 0x010f280000000200 */
[----:B------:R-:W-:Y:S04]  /*3c90*/  LDSM.16.M88.4 R72, [R133] ;  /* 0x000000008548783b */ /* 0x000fe80000000200 */
[----:B------:R-:W4:Y:S01]  /*3ca0*/  LDSM.16.M88.4 R4, [R129+0x4000] ;  /* 0x004000008104783b */ /* 0x000f220000000200 */
[C---:B--2---:R-:W-:Y:S03]  /*3cb0*/  HMMA.16816.F32.BF16 R68, R108.reuse, R64, RZ ;  /* 0x000000406c44723c */ /* 0x044fe600000418ff */
[----:B------:R-:W2:Y:S04]  /*3cc0*/  LDSM.16.M88.4 R76, [R129+0x5800] ;  /* 0x00580000814c783b */ /* 0x000ea80000000200 */
[----:B------:R-:W2:Y:S01]  /*3cd0*/  LDSM.16.M88.4 R84, [R129+0x5000] ;  /* 0x005000008154783b */ /* 0x000ea20000000200 */
[C---:B------:R-:W-:Y:S03]  /*3ce0*/  HMMA.16816.F32.BF16 R64, R108.reuse, R66, RZ ;  /* 0x000000426c40723c */ /* 0x040fe600000418ff */
[----:B------:R-:W-:Y:S04]  /*3cf0*/  LDSM.16.M88.4 R80, [R129+0x6000] ;  /* 0x006000008150783b */ /* 0x000fe80000000200 */
[----:B------:R-:W2:Y:S01]  /*3d00*/  LD.E R124, desc[UR4][R2.64+0x18c] ;  /* 0x00018c04027c7980 */ /* 0x000ea2000c101900 */
[----:B---3--:R-:W-:Y:S01]  /*3d10*/  HMMA.16816.F32.BF16 R60, R108, R56, RZ ;  /* 0x000000386c3c723c */ /* 0x008fe200000418ff */
[----:B------:R-:W-:Y:S01]  /*3d20*/  IMAD.MOV.U32 R169, RZ, RZ, 0x40 ;  /* 0x00000040ffa97424 */ /* 0x000fe200078e00ff */
[C---:B------:R-:W-:Y:S01]  /*3d30*/  LOP3.LUT P2, RZ, R209.reuse, 0x4, RZ, 0xc0, !PT ;  /* 0x00000004d1ff7812 */ /* 0x040fe2000784c0ff */
[----:B------:R-:W-:Y:S01]  /*3d40*/  LDSM.16.M88.4 R88, [R129+0x4800] ;  /* 0x004800008158783b */ /* 0x000fe20000000200 */
[----:B------:R-:W-:-:S02]  /*3d50*/  IMAD.SHL.U32 R135, R209, 0x2, RZ ;  /* 0x00000002d1877824 */ /* 0x000fc400078e00ff */
[----:B------:R-:W-:Y:S01]  /*3d60*/  VIADD R137, R0, 0xffffffff ;  /* 0xffffffff00897836 */ /* 0x000fe20000000000 */
[----:B-----5:R-:W-:Y:S01]  /*3d70*/  IADD3 R225, PT, PT, R127, -R130, -R128 ;  /* 0x800000827fe17210 */ /* 0x020fe20007ffe880 */
[C---:B------:R-:W-:Y:S01]  /*3d80*/  HMMA.16816.F32.BF16 R52, R108.reuse, R48, RZ ;  /* 0x000000306c34723c */ /* 0x040fe200000418ff */
[----:B------:R-:W0:Y:S07]  /*3d90*/  LDGDEPBAR ;  /* 0x00000000000079af */ /* 0x000e2e0000000000 */
[C---:B------:R-:W-:Y:S08]  /*3da0*/  HMMA.16816.F32.BF16 R44, R108.reuse, R40, RZ ;  /* 0x000000286c2c723c */ /* 0x040ff000000418ff */
[C---:B------:R-:W-:Y:S08]  /*3db0*/  HMMA.16816.F32.BF16 R36, R108.reuse, R28, RZ ;  /* 0x0000001c6c24723c */ /* 0x040ff000000418ff */
[C---:B------:R-:W-:Y:S08]  /*3dc0*/  HMMA.16816.F32.BF16 R24, R108.reuse, R20, RZ ;  /* 0x000000146c18723c */ /* 0x040ff000000418ff */
[C---:B-1----:R-:W-:Y:S08]  /*3dd0*/  HMMA.16816.F32.BF16 R16, R108.reuse, R12, RZ ;  /* 0x0000000c6c10723c */ /* 0x042ff000000418ff */
[C---:B------:R-:W-:Y:S08]  /*3de0*/  HMMA.16816.F32.BF16 R56, R108.reuse, R58, RZ ;  /* 0x0000003a6c38723c */ /* 0x040ff000000418ff */
[C---:B------:R-:W-:Y:S08]  /*3df0*/  HMMA.16816.F32.BF16 R48, R108.reuse, R50, RZ ;  /* 0x000000326c30723c */ /* 0x040ff000000418ff */
[C---:B------:R-:W-:Y:S08]  /*3e00*/  HMMA.16816.F32.BF16 R40, R108.reuse, R42, RZ ;  /* 0x0000002a6c28723c */ /* 0x040ff000000418ff */
[C---:B------:R-:W-:Y:S08]  /*3e10*/  HMMA.16816.F32.BF16 R28, R108.reuse, R30, RZ ;  /* 0x0000001e6c1c723c */ /* 0x040ff000000418ff */
[C---:B------:R-:W-:Y:S08]  /*3e20*/  HMMA.16816.F32.BF16 R20, R108.reuse, R22, RZ ;  /* 0x000000166c14723c */ /* 0x040ff000000418ff */
[C---:B------:R-:W-:Y:S08]  /*3e30*/  HMMA.16816.F32.BF16 R12, R108.reuse, R14, RZ ;  /* 0x0000000e6c0c723c */ /* 0x040ff000000418ff */
[C---:B----4-:R-:W-:Y:S08]  /*3e40*/  HMMA.16816.F32.BF16 R112, R108.reuse, R8, RZ ;  /* 0x000000086c70723c */ /* 0x050ff000000418ff */
[----:B------:R-:W-:Y:S01]  /*3e50*/  HMMA.16816.F32.BF16 R108, R108, R10, RZ ;  /* 0x0000000a6c6c723c */ /* 0x000fe200000418ff */
[----:B------:R-:W1:Y:S07]  /*3e60*/  LDSM.16.M88.4 R8, [R129+0x6800] ;  /* 0x006800008108783b */ /* 0x000e6e0000000200 */
[C---:B------:R-:W-:Y:S08]  /*3e70*/  HMMA.16816.F32.BF16 R68, R72.reuse, R4, R68 ;  /* 0x000000044844723c */ /* 0x040ff00000041844 */
[----:B------:R-:W-:Y:S01]  /*3e80*/  HMMA.16816.F32.BF16 R64, R72, R6, R64 ;  /* 0x000000064840723c */ /* 0x000fe20000041840 */
[----:B------:R-:W3:Y:S01]  /*3e90*/  LDSM.16.M88.4 R4, [R129+0x7000] ;  /* 0x007000008104783b */ /* 0x000ee20000000200 */
[----:B------:R-:W-:-:S05]  /*3ea0*/  SEL R169, R169, 0xffffffc0, !P2 ;  /* 0xffffffc0a9a97807 */ /* 0x000fca0005000000 */
[--C-:B------:R-:W-:Y:S02]  /*3eb0*/  IMAD.IADD R136, R138, 0x1, R169.reuse ;  /* 0x000000018a887824 */ /* 0x100fe400078e02a9 */
[----:B------:R-:W-:Y:S01]  /*3ec0*/  IMAD.IADD R132, R134, 0x1, R169 ;  /* 0x0000000186847824 */ /* 0x000fe200078e02a9 */
[C---:B--2---:R-:W-:Y:S04]  /*3ed0*/  HMMA.16816.F32.BF16 R44, R72.reuse, R76, R44 ;  /* 0x0000004c482c723c */ /* 0x044fe8000004182c */
[----:B------:R-:W-:Y:S04]  /*3ee0*/  LDSM.16.M88.4 R116, [R132+0x4800] ;  /* 0x004800008474783b */ /* 0x000fe80000000200 */
[C---:B------:R-:W-:Y:S01]  /*3ef0*/  HMMA.16816.F32.BF16 R40, R72.reuse, R78, R40 ;  /* 0x0000004e4828723c */ /* 0x040fe20000041828 */
[----:B------:R-:W2:Y:S04]  /*3f00*/  LDSM.16.M88.4 R76, [R129+0x7800] ;  /* 0x00780000814c783b */ /* 0x000ea80000000200 */
[----:B------:R-:W-:Y:S03]  /*3f10*/  LDSM.16.M88.4 R104, [R132+0x5000] ;  /* 0x005000008468783b */ /* 0x000fe60000000200 */
[C---:B------:R-:W-:Y:S01]  /*3f20*/  HMMA.16816.F32.BF16 R52, R72.reuse, R84, R52 ;  /* 0x000000544834723c */ /* 0x040fe20000041834 */
[----:B------:R-:W-:Y:S04]  /*3f30*/  LDSM.16.M88.4 R100, [R132+0x5800] ;  /* 0x005800008464783b */ /* 0x000fe80000000200 */
[----:B------:R-:W-:Y:S03]  /*3f40*/  LDSM.16.M88.4 R96, [R132+0x7000] ;  /* 0x007000008460783b */ /* 0x000fe60000000200 */
        /* <DEDUP_REMOVED lines=8> */
[C---:B------:R-:W-:Y:S08]  /*3fd0*/  HMMA.16816.F32.BF16 R36, R72.reuse, R80, R36 ;  /* 0x000000504824723c */ /* 0x040ff00000041824 */
[----:B------:R-:W-:Y:S01]  /*3fe0*/  HMMA.16816.F32.BF16 R28, R72, R82, R28 ;  /* 0x00000052481c723c */ /* 0x000fe2000004181c */
[C---:B------:R-:W-:Y:S01]  /*3ff0*/  IMAD.IADD R131, R35.reuse, 0x1, R136 ;  /* 0x0000000123837824 */ /* 0x040fe200078e0288 */
[----:B------:R-:W4:Y:S01]  /*4000*/  LDSM.16.M88.4 R120, [R132+0x4000] ;  /* 0x004000008478783b */ /* 0x000f220000000200 */
[----:B------:R-:W-:-:S03]  /*4010*/  IMAD.IADD R32, R35, 0x1, R132 ;  /* 0x0000000123207824 */ /* 0x000fc600078e0284 */
[----:B------:R-:W-:Y:S02]  /*4020*/  LDSM.16.M88.4 R92, [R131] ;  /* 0x00000000835c783b */ /* 0x000fe40000000200 */
[C---:B--2---:R-:W-:Y:S02]  /*4030*/  HMMA.16816.F32.BF16 R112, R72.reuse, R76, R112 ;  /* 0x0000004c4870723c */ /* 0x044fe40000041870 */
[----:B------:R-:W-:Y:S06]  /*4040*/  LDSM.16.M88.4 R80, [R32+0x4000] ;  /* 0x004000002050783b */ /* 0x000fec0000000200 */
[C---:B------:R-:W-:Y:S01]  /*4050*/  HMMA.16816.F32.BF16 R108, R72.reuse, R78, R108 ;  /* 0x0000004e486c723c */ /* 0x040fe2000004186c */
[----:B------:R-:W2:Y:S07]  /*4060*/  LDSM.16.M88.4 R76, [R32+0x4800] ;  /* 0x00480000204c783b */ /* 0x000eae0000000200 */
[C---:B------:R-:W-:Y:S08]  /*4070*/  HMMA.16816.F32.BF16 R60, R72.reuse, R88, R60 ;  /* 0x00000058483c723c */ /* 0x040ff0000004183c */
[----:B------:R-:W-:Y:S01]  /*4080*/  HMMA.16816.F32.BF16 R56, R72, R90, R56 ;  /* 0x0000005a4838723c */ /* 0x000fe20000041838 */
[----:B------:R-:W-:Y:S04]  /*4090*/  LDSM.16.M88.4 R88, [R132+0x7800] ;  /* 0x007800008458783b */ /* 0x000fe80000000200 */
[----:B------:R-:W-:Y:S03]  /*40a0*/  LDSM.16.M88.4 R72, [R32+0x5000] ;  /* 0x005000002048783b */ /* 0x000fe60000000200 */
        /* <DEDUP_REMOVED lines=18> */
[C---:B----4-:R-:W-:Y:S08]  /*41d0*/  HMMA.16816.F32.BF16 R68, R84.reuse, R120, R68 ;  /* 0x000000785444723c */ /* 0x050ff00000041844 */
[----:B------:R-:W-:Y:S01]  /*41e0*/  HMMA.16816.F32.BF16 R64, R84, R122, R64 ;  /* 0x0000007a5440723c */ /* 0x000fe20000041840 */
        /* <DEDUP_REMOVED lines=12> */
[----:B------:R-:W4:Y:S04]  /*42b0*/  LDSM.16.M88.4 R88, [R134+0x8000] ;  /* 0x008000008658783b */ /* 0x000f280000000200 */
        /* <DEDUP_REMOVED lines=13> */
[C---:B--2---:R-:W-:Y:S08]  /*4390*/  HMMA.16816.F32.BF16 R44, R120.reuse, R76, R44 ;  /* 0x0000004c782c723c */ /* 0x044ff0000004182c */
[C---:B------:R-:W-:Y:S01]  /*43a0*/  HMMA.16816.F32.BF16 R40, R120.reuse, R78, R40 ;  /* 0x0000004e7828723c */ /* 0x040fe20000041828 */
[----:B------:R-:W2:Y:S07]  /*43b0*/  LDSM.16.M88.4 R76, [R129+0xb000] ;  /* 0x00b00000814c783b */ /* 0x000eae0000000200 */
[C---:B-1----:R-:W-:Y:S08]  /*43c0*/  HMMA.16816.F32.BF16 R24, R120.reuse, R8, R24 ;  /* 0x000000087818723c */ /* 0x042ff00000041818 */
[C---:B------:R-:W-:Y:S01]  /*43d0*/  HMMA.16816.F32.BF16 R20, R120.reuse, R10, R20 ;  /* 0x0000000a7814723c */ /* 0x040fe20000041814 */
[----:B------:R-:W-:Y:S07]  /*43e0*/  LDSM.16.M88.4 R8, [R136+0x2000] ;  /* 0x002000008808783b */ /* 0x000fee0000000200 */
[C---:B---3--:R-:W-:Y:S08]  /*43f0*/  HMMA.16816.F32.BF16 R16, R120.reuse, R4, R16 ;  /* 0x000000047810723c */ /* 0x048ff00000041810 */
[C---:B------:R-:W-:Y:S01]  /*4400*/  HMMA.16816.F32.BF16 R12, R120.reuse, R6, R12 ;  /* 0x00000006780c723c */ /* 0x040fe2000004180c */
[----:B------:R-:W1:Y:S07]  /*4410*/  LDSM.16.M88.4 R4, [R132+0x8000] ;  /* 0x008000008404783b */ /* 0x000e6e0000000200 */
[C---:B----4-:R-:W-:Y:S08]  /*4420*/  HMMA.16816.F32.BF16 R68, R120.reuse, R88, R68 ;  /* 0x000000587844723c */ /* 0x050ff00000041844 */
[C---:B------:R-:W-:Y:S01]  /*4430*/  HMMA.16816.F32.BF16 R64, R120.reuse, R90, R64 ;  /* 0x0000005a7840723c */ /* 0x040fe20000041840 */
[----:B------:R-:W-:Y:S07]  /*4440*/  LDSM.16.M88.4 R88, [R129+0x9800] ;  /* 0x009800008158783b */ /* 0x000fee0000000200 */
[C---:B------:R-:W-:Y:S08]  /*4450*/  HMMA.16816.F32.BF16 R36, R120.reuse, R72, R36 ;  /* 0x000000487824723c */ /* 0x040ff00000041824 */
[----:B------:R-:W-:Y:S01]  /*4460*/  HMMA.16816.F32.BF16 R28, R120, R74, R28 ;  /* 0x0000004a781c723c */ /* 0x000fe2000004181c */
[----:B------:R-:W3:Y:S07]  /*4470*/  LDSM.16.M88.4 R72, [R129+0xb800] ;  /* 0x00b800008148783b */ /* 0x000eee0000000200 */
[C---:B------:R-:W-:Y:S08]  /*4480*/  HMMA.16816.F32.BF16 R112, R92.reuse, R96, R112 ;  /* 0x000000605c70723c */ /* 0x040ff00000041870 */
[----:B------:R-:W-:Y:S01]  /*4490*/  HMMA.16816.F32.BF16 R108, R92, R98, R108 ;  /* 0x000000625c6c723c */ /* 0x000fe2000004186c */
[----:B------:R-:W4:Y:S04]  /*44a0*/  LDSM.16.M88.4 R92, [R129+0x9000] ;  /* 0x00900000815c783b */ /* 0x000f280000000200 */
[----:B------:R-:W-:Y:S03]  /*44b0*/  LDSM.16.M88.4 R96, [R129+0x8800] ;  /* 0x008800008160783b */ /* 0x000fe60000000200 */
[C---:B------:R-:W-:Y:S08]  /*44c0*/  HMMA.16816.F32.BF16 R52, R120.reuse, R80, R52 ;  /* 0x000000507834723c */ /* 0x040ff00000041834 */
[----:B------:R-:W-:Y:S01]  /*44d0*/  HMMA.16816.F32.BF16 R48, R120, R82, R48 ;  /* 0x000000527830723c */ /* 0x000fe20000041830 */
[----:B------:R-:W4:Y:S07]  /*44e0*/  LDSM.16.M88.4 R80, [R129+0xa800] ;  /* 0x00a800008150783b */ /* 0x000f2e0000000200 */
[C---:B------:R-:W-:Y:S08]  /*44f0*/  HMMA.16816.F32.BF16 R68, R104.reuse, R100, R68 ;  /* 0x000000646844723c */ /* 0x040ff00000041844 */
[----:B------:R-:W-:Y:S01]  /*4500*/  HMMA.16816.F32.BF16 R64, R104, R102, R64 ;  /* 0x000000666840723c */ /* 0x000fe20000041840 */
[----:B------:R-:W-:Y:S07]  /*4510*/  LDSM.16.M88.4 R100, [R132+0xb800] ;  /* 0x00b800008464783b */ /* 0x000fee0000000200 */
[C---:B------:R-:W-:Y:S08]  /*4520*/  HMMA.16816.F32.BF16 R112, R120.reuse, R116, R112 ;  /* 0x000000747870723c */ /* 0x040ff00000041870 */
[C---:B------:R-:W-:Y:S08]  /*4530*/  HMMA.16816.F32.BF16 R108, R120.reuse, R118, R108 ;  /* 0x00000076786c723c */ /* 0x040ff0000004186c */
[C---:B------:R-:W-:Y:S08]  /*4540*/  HMMA.16816.F32.BF16 R60, R120.reuse, R84, R60 ;  /* 0x00000054783c723c */ /* 0x040ff0000004183c */
[----:B------:R-:W-:Y:S01]  /*4550*/  HMMA.16816.F32.BF16 R56, R120, R86, R56 ;  /* 0x000000567838723c */ /* 0x000fe20000041838 */
[----:B------:R-:W4:Y:S07]  /*4560*/  LDSM.16.M88.4 R84, [R129+0xa000] ;  /* 0x00a000008154783b */ /* 0x000f2e0000000200 */
[C---:B--2---:R-:W-:Y:S08]  /*4570*/  HMMA.16816.F32.BF16 R16, R104.reuse, R76, R16 ;  /* 0x0000004c6810723c */ /* 0x044ff00000041810 */
[----:B------:R-:W-:Y:S08]  /*4580*/  HMMA.16816.F32.BF16 R12, R104, R78, R12 ;  /* 0x0000004e680c723c */ /* 0x000ff0000004180c */
[C---:B-1----:R-:W-:Y:S01]  /*4590*/  HMMA.16816.F32.BF16 R76, R8.reuse, R4, R68 ;  /* 0x00000004084c723c */ /* 0x042fe20000041844 */
[----:B------:R-:W-:Y:S07]  /*45a0*/  LDSM.16.M88.4 R68, [R131+0x2000] ;  /* 0x002000008344783b */ /* 0x000fee0000000200 */
[----:B------:R-:W-:Y:S01]  /*45b0*/  HMMA.16816.F32.BF16 R64, R8, R6, R64 ;  /* 0x000000060840723c */ /* 0x000fe20000041840 */
        /* <DEDUP_REMOVED lines=9> */
[----:B------:R-:W-:Y:S07]  /*4650*/  LDSM.16.M88.4 R80, [R32+0x8000] ;  /* 0x008000002050783b */ /* 0x000fee0000000200 */
        /* <DEDUP_REMOVED lines=17> */
[----:B------:R-:W3:Y:S07]  /*4770*/  LDSM.16.M88.4 R92, [R32+0x8800] ;  /* 0x00880000205c783b */ /* 0x000eee0000000200 */
        /* <DEDUP_REMOVED lines=17> */
[----:B------:R2:W1:Y:S07]  /*4890*/  LDSM.16.M88.4 R72, [R32+0xb800] ;  /* 0x00b800002048783b */ /* 0x00046e0000000200 */
[C---:B---3--:R-:W-:Y:S08]  /*48a0*/  HMMA.16816.F32.BF16 R60, R68.reuse, R92, R60 ;  /* 0x0000005c443c723c */ /* 0x048ff0000004183c */
[----:B------:R-:W-:Y:S01]  /*48b0*/  HMMA.16816.F32.BF16 R56, R68, R94, R56 ;  /* 0x0000005e4438723c */ /* 0x000fe20000041838 */
[-C--:B------:R-:W-:Y:S01]  /*48c0*/  FMUL.FTZ R76, R76, R124.reuse ;  /* 0x0000007c4c4c7220 */ /* 0x080fe20000410000 */
[-C--:B------:R-:W-:Y:S01]  /*48d0*/  FMUL.FTZ R77, R77, R124.reuse ;  /* 0x0000007c4d4d7220 */ /* 0x080fe20000410000 */
[----:B------:R-:W-:-:S05]  /*48e0*/  FMUL.FTZ R64, R64, R124 ;  /* 0x0000007c40407220 */ /* 0x000fca0000410000 */
[----:B----4-:R-:W-:Y:S01]  /*48f0*/  HMMA.16816.F32.BF16 R20, R68, R10, R20 ;  /* 0x0000000a4414723c */ /* 0x010fe20000041814 */
[----:B------:R-:W-:Y:S01]  /*4900*/  SHF.R.U32.HI R11, RZ, 0x2, R209 ;  /* 0x00000002ff0b7819 */ /* 0x000fe200000116d1 */
[----:B--2---:R-:W-:Y:S01]  /*4910*/  IMAD.SHL.U32 R32, R137, 0x80, RZ ;  /* 0x0000008089207824 */ /* 0x004fe200078e00ff */
[----:B------:R-:W-:-:S05]  /*4920*/  LOP3.LUT R10, R210, 0x1f0, RZ, 0xc0, !PT ;  /* 0x000001f0d20a7812 */ /* 0x000fca00078ec0ff */
[----:B------:R-:W-:Y:S01]  /*4930*/  HMMA.16816.F32.BF16 R36, R68, R80, R36 ;  /* 0x000000504424723c */ /* 0x000fe20000041824 */
[----:B------:R-:W-:Y:S01]  /*4940*/  LOP3.LUT R10, R10, 0x7, R11, 0xf8, !PT ;  /* 0x000000070a0a7812 */ /* 0x000fe200078ef80b */
[-C--:B------:R-:W-:Y:S01]  /*4950*/  FMUL.FTZ R60, R60, R124.reuse ;  /* 0x0000007c3c3c7220 */ /* 0x080fe20000410000 */
[-C--:B------:R-:W-:Y:S01]  /*4960*/  FMUL.FTZ R61, R61, R124.reuse ;  /* 0x0000007c3d3d7220 */ /* 0x080fe20000410000 */
[----:B------:R-:W-:Y:S01]  /*4970*/  FMUL.FTZ R56, R56, R124 ;  /* 0x0000007c38387220 */ /* 0x000fe20000410000 */
[----:B------:R-:W-:-:S03]  /*4980*/  LOP3.LUT R135, R135, 0x6, RZ, 0xc0, !PT ;  /* 0x0000000687877812 */ /* 0x000fc600078ec0ff */
[----:B------:R-:W-:Y:S01]  /*4990*/  HMMA.16816.F32.BF16 R28, R68, R82, R28 ;  /* 0x00000052441c723c */ /* 0x000fe2000004181c */
[----:B------:R-:W2:Y:S01]  /*49a0*/  MUFU.TANH R76, R76 ;  /* 0x0000004c004c7308 */ /* 0x000ea20000002400 */
[----:B------:R-:W-:Y:S01]  /*49b0*/  IMAD R222, R235, 0x40, R10 ;  /* 0x00000040ebde7824 */ /* 0x000fe200078e020a */
[----:B------:R-:W-:Y:S01]  /*49c0*/  LOP3.LUT R11, R32, R135, RZ, 0xfc, !PT ;  /* 0x00000087200b7212 */ /* 0x000fe200078efcff */
[----:B------:R-:W-:-:S04]  /*49d0*/  FMUL.FTZ R52, R52, R124 ;  /* 0x0000007c34347220 */ /* 0x000fc80000410000 */
[----:B-1----:R-:W-:Y:S01]  /*49e0*/  HMMA.16816.F32.BF16 R16, R68, R4, R16 ;  /* 0x000000044410723c */ /* 0x002fe20000041810 */
[----:B------:R-:W1:Y:S01]  /*49f0*/  MUFU.TANH R77, R77 ;  /* 0x0000004d004d7308 */ /* 0x000e620000002400 */
[----:B------:R-:W-:Y:S01]  /*4a00*/  IADD3 R5, PT, PT, R126, R127, -R130 ;  /* 0x0000007f7e057210 */ /* 0x000fe20007ffe882 */
[-C--:B------:R-:W-:Y:S01]  /*4a10*/  FMUL.FTZ R53, R53, R124.reuse ;  /* 0x0000007c35357220 */ /* 0x080fe20000410000 */
[----:B------:R-:W-:-:S04]  /*4a20*/  FMUL.FTZ R48, R48, R124 ;  /* 0x0000007c30307220 */ /* 0x000fc80000410000 */
[C---:B------:R-:W-:Y:S01]  /*4a30*/  HMMA.16816.F32.BF16 R24, R68.reuse, R8, R24 ;  /* 0x000000084418723c */ /* 0x040fe20000041818 */
[----:B------:R-:W3:Y:S01]  /*4a40*/  MUFU.TANH R64, R64 ;  /* 0x0000004000407308 */ /* 0x000ee20000002400 */
[----:B------:R-:W-:Y:S02]  /*4a50*/  IMAD.IADD R225, R222, 0x1, R225 ;  /* 0x00000001dee17824 */ /* 0x000fe400078e02e1 */
[-C--:B------:R-:W-:Y:S01]  /*4a60*/  FMUL.FTZ R40, R40, R124.reuse ;  /* 0x0000007c28287220 */ /* 0x080fe20000410000 */
[----:B------:R-:W-:Y:S02]  /*4a70*/  IMAD.IADD R222, R222, 0x1, R5 ;  /* 0x00000001dede7824 */ /* 0x000fe400078e0205 */
[-C--:B------:R-:W-:Y:S01]  /*4a80*/  FMUL.FTZ R8, R44, R124.reuse ;  /* 0x0000007c2c087220 */ /* 0x080fe20000410000 */
[C---:B------:R-:W-:Y:S01]  /*4a90*/  HMMA.16816.F32.BF16 R12, R68.reuse, R6, R12 ;  /* 0x00000006440c723c */ /* 0x040fe2000004180c */
[----:B------:R-:W4:Y:S01]  /*4aa0*/  MUFU.TANH R60, R60 ;  /* 0x0000003c003c7308 */ /* 0x000f220000002400 */
[-C--:B------:R-:W-:Y:S01]  /*4ab0*/  FMUL.FTZ R9, R45, R124.reuse ;  /* 0x0000007c2d097220 */ /* 0x080fe20000410000 */
[----:B------:R-:W-:Y:S01]  /*4ac0*/  VIADDMNMX R224, R222, 0x1, R127, PT ;  /* 0x00000001dee07846 */ /* 0x000fe2000380017f */
[-C--:B------:R-:W-:Y:S01]  /*4ad0*/  FMUL.FTZ R65, R65, R124.reuse ;  /* 0x0000007c41417220 */ /* 0x080fe20000410000 */
[-C--:B------:R-:W-:Y:S01]  /*4ae0*/  FMUL.FTZ R41, R41, R124.reuse ;  /* 0x0000007c29297220 */ /* 0x080fe20000410000 */
[-C--:B------:R-:W-:Y:S01]  /*4af0*/  FMUL.FTZ R49, R49, R124.reuse ;  /* 0x0000007c31317220 */ /* 0x080fe20000410000 */
[-C--:B------:R-:W-:Y:S01]  /*4b00*/  FMUL.FTZ R78, R78, R124.reuse ;  /* 0x0000007c4e4e7220 */ /* 0x080fe20000410000 */
[----:B------:R-:W-:Y:S01]  /*4b10*/  FMUL.FTZ R50, R50, R124 ;  /* 0x0000007c32327220 */ /* 0x000fe20000410000 */
[----:B------:R-:W4:Y:S01]  /*4b20*/  MUFU.TANH R61, R61 ;  /* 0x0000003d003d7308 */ /* 0x000f220000002400 */
[----:B------:R-:W-:Y:S01]  /*4b30*/  HMMA.16816.F32.BF16 R112, R68, R72, R112 ;  /* 0x000000484470723c */ /* 0x000fe20000041870 */
[----:B------:R-:W-:-:S02]  /*4b40*/  VIADD R73, R11, 0x1 ;  /* 0x000000010b497836 */ /* 0x000fc40000000000 */
[-C--:B------:R-:W-:Y:S01]  /*4b50*/  FMUL.FTZ R51, R51, R124.reuse ;  /* 0x0000007c33337220 */ /* 0x080fe20000410000 */
[-C--:B------:R-:W-:Y:S01]  /*4b60*/  FMUL.FTZ R47, R47, R124.reuse ;  /* 0x0000007c2f2f7220 */ /* 0x080fe20000410000 */
[-C--:B------:R-:W-:Y:S01]  /*4b70*/  FMUL.FTZ R42, R42, R124.reuse ;  /* 0x0000007c2a2a7220 */ /* 0x080fe20000410000 */
[----:B------:R-:W-:Y:S01]  /*4b80*/  FMUL.FTZ R43, R43, R124 ;  /* 0x0000007c2b2b7220 */ /* 0x000fe20000410000 */
[----:B------:R-:W-:-:S04]  /*4b90*/  DEPBAR.LE SB0, 0x0 ;  /* 0x000080000000791a */ /* 0x000fc80000000000 */
[----:B------:R-:W4:Y:S01]  /*4ba0*/  MUFU.TANH R56, R56 ;  /* 0x0000003800387308 */ /* 0x000f220000002400 */
[----:B------:R-:W-:Y:S01]  /*4bb0*/  HMMA.16816.F32.BF16 R108, R68, R74, R108 ;  /* 0x0000004a446c723c */ /* 0x000fe2000004186c */
[----:B------:R-:W-:Y:S01]  /*4bc0*/  VIADD R71, R11, 0x8 ;  /* 0x000000080b477836 */ /* 0x000fe20000000000 */
[----:B------:R-:W-:Y:S01]  /*4bd0*/  VIADDMNMX R222, R222, 0x9, R127, PT ;  /* 0x00000009dede7846 */ /* 0x000fe2000380017f */
[----:B------:R-:W-:Y:S01]  /*4be0*/  FMUL.FTZ R37, R37, R124 ;  /* 0x0000007c25257220 */ /* 0x000fe20000410000 */
[----:B------:R-:W-:-:S03]  /*4bf0*/  VIADD R127, R11, 0x10 ;  /* 0x000000100b7f7836 */ /* 0x000fc60000000000 */
[----:B------:R-:W4:Y:S01]  /*4c00*/  MUFU.TANH R52, R52 ;  /* 0x0000003400347308 */ /* 0x000f220000002400 */
[----:B------:R-:W-:Y:S01]  /*4c10*/  VIADD R45, R11, 0x11 ;  /* 0x000000110b2d7836 */ /* 0x000fe20000000000 */
[----:B------:R-:W-:Y:S01]  /*4c20*/  ISETP.GT.AND P4, PT, R225, R11, PT ;  /* 0x0000000be100720c */ /* 0x000fe20003f84270 */
[----:B------:R-:W-:Y:S01]  /*4c30*/  VIADD R123, R11, 0x18 ;  /* 0x000000180b7b7836 */ /* 0x000fe20000000000 */
[----:B------:R-:W-:-:S04]  /*4c40*/  ISETP.GT.AND P3, PT, R225, R73, PT ;  /* 0x00000049e100720c */ /* 0x000fc80003f64270 */
[----:B------:R-:W4:Y:S01]  /*4c50*/  MUFU.TANH R53, R53 ;  /* 0x0000003500357308 */ /* 0x000f220000002400 */
[----:B------:R-:W-:Y:S01]  /*4c60*/  ISETP.GT.AND P1, PT, R225, R71, PT ;  /* 0x00000047e100720c */ /* 0x000fe20003f24270 */
[----:B------:R-:W-:-:S06]  /*4c70*/  FMUL.FTZ R36, R36, R124 ;  /* 0x0000007c24247220 */ /* 0x000fcc0000410000 */
[----:B------:R-:W4:Y:S01]  /*4c80*/  MUFU.TANH R48, R48 ;  /* 0x0000003000307308 */ /* 0x000f220000002400 */
[-C--:B------:R-:W-:Y:S01]  /*4c90*/  FMUL.FTZ R28, R28, R124.reuse ;  /* 0x0000007c1c1c7220 */ /* 0x080fe20000410000 */
[----:B------:R-:W-:Y:S01]  /*4ca0*/  FMUL.FTZ R57, R57, R124 ;  /* 0x0000007c39397220 */ /* 0x000fe20000410000 */
[----:B--2---:R-:W-:Y:S01]  /*4cb0*/  FSEL R76, R76, -INF , !P4 ;  /* 0xff8000004c4c7808 */ /* 0x004fe20006000000 */
[----:B------:R-:W-:Y:S01]  /*4cc0*/  VIADD R5, R11, 0x20 ;  /* 0x000000200b057836 */ /* 0x000fe20000000000 */
[----:B-1----:R-:W-:-:S03]  /*4cd0*/  FSEL R77, R77, -INF , !P3 ;  /* 0xff8000004d4d7808 */ /* 0x002fc60005800000 */
[----:B------:R-:W1:Y:S01]  /*4ce0*/  MUFU.TANH R8, R8 ;  /* 0x0000000800087308 */ /* 0x000e620000002400 */
[----:B---3--:R-:W-:Y:S02]  /*4cf0*/  FSEL R64, R64, -INF , !P1 ;  /* 0xff80000040407808 */ /* 0x008fe40004800000 */
[C---:B------:R-:W-:Y:S02]  /*4d00*/  ISETP.GT.AND P4, PT, R225.reuse, R127, PT ;  /* 0x0000007fe100720c */ /* 0x040fe40003f84270 */
[----:B------:R-:W-:-:S03]  /*4d10*/  ISETP.GT.AND P3, PT, R225, R45, PT ;  /* 0x0000002de100720c */ /* 0x000fc60003f64270 */
[----:B------:R-:W2:Y:S01]  /*4d20*/  MUFU.TANH R9, R9 ;  /* 0x0000000900097308 */ /* 0x000ea20000002400 */
[----:B------:R-:W-:Y:S01]  /*4d30*/  ISETP.GT.AND P1, PT, R225, R123, PT ;  /* 0x0000007be100720c */ /* 0x000fe20003f24270 */
[----:B------:R-:W-:-:S06]  /*4d40*/  FMUL.FTZ R24, R24, R124 ;  /* 0x0000007c18187220 */ /* 0x000fcc0000410000 */
[----:B------:R-:W3:Y:S01]  /*4d50*/  MUFU.TANH R4, R40 ;  /* 0x0000002800047308 */ /* 0x000ee20000002400 */
[-C--:B------:R-:W-:Y:S01]  /*4d60*/  FMUL.FTZ R25, R25, R124.reuse ;  /* 0x0000007c19197220 */ /* 0x080fe20000410000 */
[----:B------:R-:W-:Y:S01]  /*4d70*/  FMUL.FTZ R20, R20, R124 ;  /* 0x0000007c14147220 */ /* 0x000fe20000410000 */
[----:B----4-:R-:W-:-:S05]  /*4d80*/  FSEL R60, R60, -INF , !P4 ;  /* 0xff8000003c3c7808 */ /* 0x010fca0006000000 */
[----:B------:R4:W-:Y:S01]  /*4d90*/  MUFU.TANH R213, R41 ;  /* 0x0000002900d57308 */ /* 0x0009e20000002400 */
[----:B------:R-:W-:Y:S01]  /*4da0*/  FSEL R61, R61, -INF , !P3 ;  /* 0xff8000003d3d7808 */ /* 0x000fe20005800000 */
[----:B------:R-:W-:Y:S01]  /*4db0*/  VIADD R121, R11, 0x30 ;  /* 0x000000300b797836 */ /* 0x000fe20000000000 */
[----:B------:R-:W-:-:S05]  /*4dc0*/  FSEL R56, R56, -INF , !P1 ;  /* 0xff80000038387808 */ /* 0x000fca0004800000 */
[----:B------:R1:W-:Y:S01]  /*4dd0*/  MUFU.TANH R177, R37 ;  /* 0x0000002500b17308 */ /* 0x0003e20000002400 */
[----:B------:R-:W-:Y:S01]  /*4de0*/  VIADD R119, R11, 0x31 ;  /* 0x000000310b777836 */ /* 0x000fe20000000000 */
[----:B------:R-:W-:Y:S01]  /*4df0*/  ISETP.GT.AND P4, PT, R225, R5, PT ;  /* 0x00000005e100720c */ /* 0x000fe20003f84270 */
[----:B------:R-:W-:-:S05]  /*4e00*/  VIADD R117, R11, 0x38 ;  /* 0x000000380b757836 */ /* 0x000fca0000000000 */
[----:B------:R-:W3:Y:S01]  /*4e10*/  MUFU.TANH R65, R65 ;  /* 0x0000004100417308 */ /* 0x000ee20000002400 */
[C---:B----4-:R-:W-:Y:S02]  /*4e20*/  VIADD R41, R11.reuse, 0x21 ;  /* 0x000000210b297836 */ /* 0x050fe40000000000 */
[----:B------:R-:W-:Y:S01]  /*4e30*/  FMUL.FTZ R163, R16, R124 ;  /* 0x0000007c10a37220 */ /* 0x000fe20000410000 */
[----:B-1----:R-:W-:-:S04]  /*4e40*/  VIADD R37, R11, 0x28 ;  /* 0x000000280b257836 */ /* 0x002fc80000000000 */
[----:B------:R-:W1:Y:S01]  /*4e50*/  MUFU.TANH R203, R36 ;  /* 0x0000002400cb7308 */ /* 0x000e620000002400 */
[C---:B------:R-:W-:Y:S02]  /*4e60*/  ISETP.GT.AND P3, PT, R225.reuse, R41, PT ;  /* 0x00000029e100720c */ /* 0x040fe40003f64270 */
[----:B------:R-:W-:-:S05]  /*4e70*/  ISETP.GT.AND P1, PT, R225, R37, PT ;  /* 0x00000025e100720c */ /* 0x000fca0003f24270 */
[----:B------:R-:W4:Y:S01]  /*4e80*/  MUFU.TANH R201, R28 ;  /* 0x0000001c00c97308 */ /* 0x000f220000002400 */
[----:B------:R-:W-:Y:S02]  /*4e90*/  VIADD R129, R11, 0x9 ;  /* 0x000000090b817836 */ /* 0x000fe40000000000 */
[-C--:B------:R-:W-:Y:S01]  /*4ea0*/  FMUL.FTZ R17, R17, R124.reuse ;  /* 0x0000007c11117220 */ /* 0x080fe20000410000 */
[----:B------:R-:W-:Y:S01]  /*4eb0*/  FMUL.FTZ R12, R12, R124 ;  /* 0x0000007c0c0c7220 */ /* 0x000fe20000410000 */
[----:B------:R-:W-:-:S03]  /*4ec0*/  FSEL R44, R52, -INF , !P4 ;  /* 0xff800000342c7808 */ /* 0x000fc60006000000 */
[----:B------:R-:W4:Y:S01]  /*4ed0*/  MUFU.TANH R57, R57 ;  /* 0x0000003900397308 */ /* 0x000f220000002400 */
[----:B------:R-:W-:Y:S01]  /*4ee0*/  VIADD R105, R11, 0x40 ;  /* 0x000000400b697836 */ /* 0x000fe20000000000 */
[----:B------:R-:W-:Y:S01]  /*4ef0*/  ISETP.GT.AND P4, PT, R225, R121, PT ;  /* 0x00000079e100720c */ /* 0x000fe20003f84270 */
[C---:B------:R-:W-:Y:S02]  /*4f00*/  VIADD R103, R11.reuse, 0x41 ;  /* 0x000000410b677836 */ /* 0x040fe40000000000 */
[----:B------:R-:W-:-:S03]  /*4f10*/  VIADD R101, R11, 0x48 ;  /* 0x000000480b657836 */ /* 0x000fc60000000000 */
[----:B------:R2:W4:Y:S01]  /*4f20*/  MUFU.TANH R191, R24 ;  /* 0x0000001800bf7308 */ /* 0x0005220000002400 */
[----:B------:R-:W-:Y:S01]  /*4f30*/  VIADD R7, R11, 0x19 ;  /* 0x000000190b077836 */ /* 0x000fe20000000000 */
[----:B------:R-:W-:-:S06]  /*4f40*/  ISETP.GT.AND P5, PT, R225, R129, PT ;  /* 0x00000081e100720c */ /* 0x000fcc0003fa4270 */
[----:B------:R3:W4:Y:S01]  /*4f50*/  MUFU.TANH R187, R25 ;  /* 0x0000001900bb7308 */ /* 0x0007220000002400 */
[-C--:B------:R-:W-:Y:S01]  /*4f60*/  FMUL.FTZ R112, R112, R124.reuse ;  /* 0x0000007c70707220 */ /* 0x080fe20000410000 */
[----:B------:R-:W-:-:S06]  /*4f70*/  FMUL.FTZ R113, R113, R124 ;  /* 0x0000007c71717220 */ /* 0x000fcc0000410000 */
[----:B------:R-:W4:Y:S01]  /*4f80*/  MUFU.TANH R183, R20 ;  /* 0x0000001400b77308 */ /* 0x000f220000002400 */
[----:B--2---:R-:W-:Y:S02]  /*4f90*/  FSEL R24, R53, -INF , !P3 ;  /* 0xff80000035187808 */ /* 0x004fe40005800000 */
[----:B------:R-:W-:Y:S01]  /*4fa0*/  ISETP.GT.AND P3, PT, R225, R119, PT ;  /* 0x00000077e100720c */ /* 0x000fe20003f64270 */
[----:B------:R-:W-:-:S04]  /*4fb0*/  FMUL.FTZ R108, R108, R124 ;  /* 0x0000007c6c6c7220 */ /* 0x000fc80000410000 */
[----:B------:R-:W2:Y:S01]  /*4fc0*/  MUFU.TANH R49, R49 ;  /* 0x0000003100317308 */ /* 0x000ea20000002400 */
[----:B---3--:R-:W-:Y:S02]  /*4fd0*/  FSEL R25, R48, -INF , !P1 ;  /* 0xff80000030197808 */ /* 0x008fe40004800000 */
[----:B------:R-:W-:Y:S01]  /*4fe0*/  ISETP.GT.AND P1, PT, R225, R117, PT ;  /* 0x00000075e100720c */ /* 0x000fe20003f24270 */
[----:B------:R-:W-:Y:S01]  /*4ff0*/  FMUL.FTZ R189, R29, R124 ;  /* 0x0000007c1dbd7220 */ /* 0x000fe20000410000 */
[----:B------:R-:W-:-:S03]  /*5000*/  FSEL R237, R8, -INF , !P4 ;  /* 0xff80000008ed7808 */ /* 0x000fc60006000000 */
[----:B------:R-:W3:Y:S01]  /*5010*/  MUFU.TANH R163, R163 ;  /* 0x000000a300a37308 */ /* 0x000ee20000002400 */
[----:B------:R-:W-:Y:S01]  /*5020*/  FSEL R229, R9, -INF , !P3 ;  /* 0xff80000009e57808 */ /* 0x000fe20005800000 */
[C---:B------:R-:W-:Y:S01]  /*5030*/  VIADD R97, R11.reuse, 0x50 ;  /* 0x000000500b617836 */ /* 0x040fe20000000000 */
[----:B------:R-:W-:Y:S01]  /*5040*/  FSEL R215, R4, -INF , !P1 ;  /* 0xff80000004d77808 */ /* 0x000fe20004800000 */
[----:B------:R-:W-:Y:S01]  /*5050*/  VIADD R95, R11, 0x51 ;  /* 0x000000510b5f7836 */ /* 0x000fe20000000000 */
[----:B------:R-:W-:-:S03]  /*5060*/  ISETP.GT.AND P4, PT, R225, R105, PT ;  /* 0x00000069e100720c */ /* 0x000fc60003f84270 */
[----:B------:R-:W3:Y:S01]  /*5070*/  MUFU.TANH R161, R17 ;  /* 0x0000001100a17308 */ /* 0x000ee20000002400 */
[----:B------:R-:W-:Y:S01]  /*5080*/  VIADD R93, R11, 0x58 ;  /* 0x000000580b5d7836 */ /* 0x000fe20000000000 */
[C---:B------:R-:W-:Y:S02]  /*5090*/  ISETP.GT.AND P3, PT, R225.reuse, R103, PT ;  /* 0x00000067e100720c */ /* 0x040fe40003f64270 */
[----:B------:R-:W-:-:S04]  /*50a0*/  ISETP.GT.AND P1, PT, R225, R101, PT ;  /* 0x00000065e100720c */ /* 0x000fc80003f24270 */
[----:B------:R-:W3:Y:S01]  /*50b0*/  MUFU.TANH R159, R12 ;  /* 0x0000000c009f7308 */ /* 0x000ee20000002400 */
[----:B------:R-:W-:Y:S01]  /*50c0*/  FSEL R16, R65, -INF , !P5 ;  /* 0xff80000041107808 */ /* 0x000fe20006800000 */
[----:B------:R-:W-:Y:S01]  /*50d0*/  VIADD R29, R11, 0x29 ;  /* 0x000000290b1d7836 */ /* 0x000fe20000000000 */
[----:B------:R-:W-:Y:S01]  /*50e0*/  ISETP.GT.AND P5, PT, R225, R7, PT ;  /* 0x00000007e100720c */ /* 0x000fe20003fa4270 */
[----:B------:R-:W-:Y:S01]  /*50f0*/  VIADD R89, R11, 0x60 ;  /* 0x000000600b597836 */ /* 0x000fe20000000000 */
[----:B-1----:R-:W-:-:S03]  /*5100*/  FSEL R203, R203, -INF , !P4 ;  /* 0xff800000cbcb7808 */ /* 0x002fc60006000000 */
[----:B------:R-:W1:Y:S01]  /*5110*/  MUFU.TANH R145, R112 ;  /* 0x0000007000917308 */ /* 0x000e620000002400 */
[----:B------:R-:W-:Y:S01]  /*5120*/  FSEL R177, R177, -INF , !P3 ;  /* 0xff800000b1b17808 */ /* 0x000fe20005800000 */
[----:B------:R-:W-:Y:S01]  /*5130*/  VIADD R87, R11, 0x61 ;  /* 0x000000610b577836 */ /* 0x000fe20000000000 */
[----:B----4-:R-:W-:Y:S01]  /*5140*/  FSEL R201, R201, -INF , !P1 ;  /* 0xff800000c9c97808 */ /* 0x010fe20004800000 */
[----:B------:R-:W-:Y:S01]  /*5150*/  VIADD R85, R11, 0x68 ;  /* 0x000000680b557836 */ /* 0x000fe20000000000 */
[----:B------:R-:W-:-:S03]  /*5160*/  ISETP.GT.AND P4, PT, R225, R97, PT ;  /* 0x00000061e100720c */ /* 0x000fc60003f84270 */
[----:B------:R-:W4:Y:S01]  /*5170*/  MUFU.TANH R139, R113 ;  /* 0x00000071008b7308 */ /* 0x000f220000002400 */
[----:B------:R-:W-:Y:S01]  /*5180*/  ISETP.GT.AND P3, PT, R225, R95, PT ;  /* 0x0000005fe100720c */ /* 0x000fe20003f64270 */
[----:B------:R-:W-:Y:S01]  /*5190*/  FMUL.FTZ R21, R21, R124 ;  /* 0x0000007c15157220 */ /* 0x000fe20000410000 */
[----:B------:R-:W-:-:S05]  /*51a0*/  ISETP.GT.AND P1, PT, R225, R93, PT ;  /* 0x0000005de100720c */ /* 0x000fca0003f24270 */
[----:B------:R-:W4:Y:S01]  /*51b0*/  MUFU.TANH R132, R108 ;  /* 0x0000006c00847308 */ /* 0x000f220000002400 */
[----:B------:R-:W-:Y:S01]  /*51c0*/  FSEL R10, R57, -INF , !P5 ;  /* 0xff800000390a7808 */ /* 0x000fe20006800000 */
[----:B------:R-:W-:Y:S01]  /*51d0*/  VIADD R107, R11, 0x39 ;  /* 0x000000390b6b7836 */ /* 0x000fe20000000000 */
[----:B------:R-:W-:Y:S01]  /*51e0*/  ISETP.GT.AND P5, PT, R225, R29, PT ;  /* 0x0000001de100720c */ /* 0x000fe20003fa4270 */
[----:B------:R-:W-:-:S04]  /*51f0*/  FMUL.FTZ R6, R79, R124 ;  /* 0x0000007c4f067220 */ /* 0x000fc80000410000 */
[----:B------:R-:W4:Y:S01]  /*5200*/  MUFU.TANH R189, R189 ;  /* 0x000000bd00bd7308 */ /* 0x000f220000002400 */
[----:B------:R-:W-:Y:S01]  /*5210*/  FSEL R191, R191, -INF , !P4 ;  /* 0xff800000bfbf7808 */ /* 0x000fe20006000000 */
[----:B------:R-:W-:Y:S01]  /*5220*/  VIADD R81, R11, 0x70 ;  /* 0x000000700b517836 */ /* 0x000fe20000000000 */
[----:B------:R-:W-:Y:S01]  /*5230*/  FSEL R187, R187, -INF , !P3 ;  /* 0xff800000bbbb7808 */ /* 0x000fe20005800000 */
[----:B------:R-:W-:Y:S01]  /*5240*/  VIADD R79, R11, 0x71 ;  /* 0x000000710b4f7836 */ /* 0x000fe20000000000 */
[----:B------:R-:W-:Y:S01]  /*5250*/  FSEL R183, R183, -INF , !P1 ;  /* 0xff800000b7b77808 */ /* 0x000fe20004800000 */
[----:B------:R-:W-:Y:S01]  /*5260*/  VIADD R75, R11, 0x78 ;  /* 0x000000780b4b7836 */ /* 0x000fe20000000000 */
[C---:B------:R-:W-:Y:S01]  /*5270*/  ISETP.GT.AND P4, PT, R225.reuse, R89, PT ;  /* 0x00000059e100720c */ /* 0x040fe20003f84270 */
[----:B------:R-:W4:Y:S01]  /*5280*/  MUFU.TANH R179, R21 ;  /* 0x0000001500b37308 */ /* 0x000f220000002400 */
[----:B------:R-:W-:Y:S01]  /*5290*/  ISETP.GT.AND P3, PT, R225, R87, PT ;  /* 0x00000057e100720c */ /* 0x000fe20003f64270 */
[-C--:B------:R-:W-:Y:S01]  /*52a0*/  FMUL.FTZ R13, R13, R124.reuse ;  /* 0x0000007c0d0d7220 */ /* 0x080fe20000410000 */
[----:B------:R-:W-:Y:S01]  /*52b0*/  ISETP.GT.AND P1, PT, R225, R85, PT ;  /* 0x00000055e100720c */ /* 0x000fe20003f24270 */
[----:B------:R-:W-:Y:S01]  /*52c0*/  VIADD R99, R11, 0x49 ;  /* 0x000000490b637836 */ /* 0x000fe20000000000 */
[----:B--2---:R-:W-:Y:S01]  /*52d0*/  FSEL R36, R49, -INF , !P5 ;  /* 0xff80000031247808 */ /* 0x004fe20006800000 */
[----:B------:R-:W-:Y:S01]  /*52e0*/  FMUL.FTZ R4, R109, R124 ;  /* 0x0000007c6d047220 */ /* 0x000fe20000410000 */
[----:B------:R-:W-:Y:S01]  /*52f0*/  ISETP.GT.AND P5, PT, R225, R107, PT ;  /* 0x0000006be100720c */ /* 0x000fe20003fa4270 */
[----:B------:R-:W2:Y:S01]  /*5300*/  MUFU.TANH R78, R78 ;  /* 0x0000004e004e7308 */ /* 0x000ea20000002400 */
[----:B---3--:R-:W-:Y:S01]  /*5310*/  FSEL R163, R163, -INF , !P4 ;  /* 0xff800000a3a37808 */ /* 0x008fe20006000000 */
[----:B------:R-:W-:Y:S01]  /*5320*/  VIADD R8, R225, 0x8 ;  /* 0x00000008e1087836 */ /* 0x000fe20000000000 */
[----:B------:R-:W-:-:S02]  /*5330*/  FSEL R161, R161, -INF , !P3 ;  /* 0xff800000a1a17808 */ /* 0x000fc40005800000 */
[----:B------:R-:W-:Y:S01]  /*5340*/  FSEL R159, R159, -INF , !P1 ;  /* 0xff8000009f9f7808 */ /* 0x000fe20004800000 */
[----:B------:R-:W-:Y:S01]  /*5350*/  FMUL.FTZ R9, R66, R124 ;  /* 0x0000007c42097220 */ /* 0x000fe20000410000 */
[C---:B------:R-:W-:Y:S01]  /*5360*/  ISETP.GT.AND P4, PT, R225.reuse, R81, PT ;  /* 0x00000051e100720c */ /* 0x040fe20003f84270 */
[----:B------:R-:W3:Y:S01]  /*5370*/  MUFU.TANH R155, R13 ;  /* 0x0000000d009b7308 */ /* 0x000ee20000002400 */
[C---:B------:R-:W-:Y:S02]  /*5380*/  ISETP.GT.AND P3, PT, R225.reuse, R79, PT ;  /* 0x0000004fe100720c */ /* 0x040fe40003f64270 */
[----:B------:R-:W-:Y:S01]  /*5390*/  ISETP.GT.AND P1, PT, R225, R75, PT ;  /* 0x0000004be100720c */ /* 0x000fe20003f24270 */
[----:B------:R-:W-:Y:S01]  /*53a0*/  VIADD R91, R11, 0x59 ;  /* 0x000000590b5b7836 */ /* 0x000fe20000000000 */
[----:B------:R-:W-:Y:S02]  /*53b0*/  FSEL R213, R213, -INF , !P5 ;  /* 0xff800000d5d57808 */ /* 0x000fe40006800000 */
[----:B------:R-:W-:Y:S01]  /*53c0*/  ISETP.GT.AND P5, PT, R225, R99, PT ;  /* 0x00000063e100720c */ /* 0x000fe20003fa4270 */
[----:B------:R-:W3:Y:S01]  /*53d0*/  MUFU.TANH R6, R6 ;  /* 0x0000000600067308 */ /* 0x000ee20000002400 */
[----:B-1----:R-:W-:Y:S01]  /*53e0*/  FSEL R145, R145, -INF , !P4 ;  /* 0xff80000091917808 */ /* 0x002fe20006000000 */
[----:B------:R-:W-:Y:S01]  /*53f0*/  VIADD R83, R11, 0x69 ;  /* 0x000000690b537836 */ /* 0x000fe20000000000 */
[----:B----4-:R-:W-:Y:S01]  /*5400*/  FSEL R139, R139, -INF , !P3 ;  /* 0xff8000008b8b7808 */ /* 0x010fe20005800000 */
[----:B------:R-:W-:Y:S01]  /*5410*/  VIADD R69, R11, 0x79 ;  /* 0x000000790b457836 */ /* 0x000fe20000000000 */
[----:B------:R-:W-:-:S02]  /*5420*/  FSEL R132, R132, -INF , !P1 ;  /* 0xff80000084847808 */ /* 0x000fc40004800000 */
[C---:B------:R-:W-:Y:S01]  /*5430*/  ISETP.GE.AND P4, PT, R11.reuse, R224, PT ;  /* 0x000000e00b00720c */ /* 0x040fe20003f86270 */
[----:B------:R-:W1:Y:S01]  /*5440*/  MUFU.TANH R4, R4 ;  /* 0x0000000400047308 */ /* 0x000e620000002400 */
[----:B------:R-:W-:Y:S02]  /*5450*/  ISETP.GE.AND P3, PT, R11, R222, PT ;  /* 0x000000de0b00720c */ /* 0x000fe40003f66270 */
[----:B------:R-:W-:Y:S01]  /*5460*/  ISETP.GT.AND P1, PT, R8, R11, PT ;  /* 0x0000000b0800720c */ /* 0x000fe20003f24270 */
[-C--:B------:R-:W-:Y:S01]  /*5470*/  FMUL.FTZ R11, R67, R124.reuse ;  /* 0x0000007c430b7220 */ /* 0x080fe20000410000 */
[----:B------:R-:W-:Y:S02]  /*5480*/  FSEL R189, R189, -INF , !P5 ;  /* 0xff800000bdbd7808 */ /* 0x000fe40006800000 */
[----:B------:R-:W-:Y:S01]  /*5490*/  ISETP.GT.AND P5, PT, R225, R91, PT ;  /* 0x0000005be100720c */ /* 0x000fe20003fa4270 */
[----:B------:R-:W4:Y:S01]  /*54a0*/  MUFU.TANH R9, R9 ;  /* 0x0000000900097308 */ /* 0x000f220000002400 */
[----:B------:R-:W-:-:S02]  /*54b0*/  FMUL.FTZ R12, R62, R124 ;  /* 0x0000007c3e0c7220 */ /* 0x000fc40000410000 */
[----:B------:R-:W-:Y:S02]  /*54c0*/  FSEL R179, R179, -INF , !P5 ;  /* 0xff800000b3b37808 */ /* 0x000fe40006800000 */
[----:B------:R-:W-:-:S03]  /*54d0*/  ISETP.GT.AND P5, PT, R225, R83, PT ;  /* 0x00000053e100720c */ /* 0x000fc60003fa4270 */
[----:B------:R-:W4:Y:S01]  /*54e0*/  MUFU.TANH R11, R11 ;  /* 0x0000000b000b7308 */ /* 0x000f220000002400 */
[----:B--2---:R-:W-:Y:S02]  /*54f0*/  FSEL R57, R78, -INF , !P1 ;  /* 0xff8000004e397808 */ /* 0x004fe40004800000 */
[----:B------:R-:W-:Y:S02]  /*5500*/  ISETP.GT.AND P1, PT, R8, R73, PT ;  /* 0x000000490800720c */ /* 0x000fe40003f24270 */
[----:B---3--:R-:W-:Y:S02]  /*5510*/  FSEL R155, R155, -INF , !P5 ;  /* 0xff8000009b9b7808 */ /* 0x008fe40006800000 */
[----:B------:R-:W-:Y:S01]  /*5520*/  ISETP.GT.AND P5, PT, R225, R69, PT ;  /* 0x00000045e100720c */ /* 0x000fe20003fa4270 */
[----:B------:R-:W2:Y:S01]  /*5530*/  MUFU.TANH R12, R12 ;  /* 0x0000000c000c7308 */ /* 0x000ea20000002400 */
[----:B------:R-:W-:Y:S01]  /*5540*/  FSEL R6, R6, -INF , !P1 ;  /* 0xff80000006067808 */ /* 0x000fe20004800000 */
[----:B------:R-:W-:Y:S01]  /*5550*/  FMUL.FTZ R63, R63, R124 ;  /* 0x0000007c3f3f7220 */ /* 0x000fe20000410000 */
[----:B------:R-:W-:-:S02]  /*5560*/  ISETP.GT.AND P1, PT, R8, R71, PT ;  /* 0x000000470800720c */ /* 0x000fc40003f24270 */
[----:B-1----:R-:W-:Y:S02]  /*5570*/  FSEL R66, R4, -INF , !P5 ;  /* 0xff80000004427808 */ /* 0x002fe40006800000 */
[----:B------:R-:W-:Y:S02]  /*5580*/  FSEL R4, R76, -INF , !P4 ;  /* 0xff8000004c047808 */ /* 0x000fe40006000000 */
[----:B------:R-:W-:Y:S02]  /*5590*/  ISETP.GE.AND P4, PT, R73, R222, PT ;  /* 0x000000de4900720c */ /* 0x000fe40003f86270 */
[----:B----4-:R-:W-:Y:S01]  /*55a0*/  FSEL R65, R9, -INF , !P1 ;  /* 0xff80000009417808 */ /* 0x010fe20004800000 */
[----:B------:R-:W-:Y:S01]  /*55b0*/  FMUL.FTZ R58, R58, R124 ;  /* 0x0000007c3a3a7220 */ /* 0x000fe20000410000 */
[----:B------:R-:W-:Y:S01]  /*55c0*/  ISETP.GT.AND P1, PT, R8, R129, PT ;  /* 0x000000810800720c */ /* 0x000fe20003f24270 */
[----:B------:R-:W1:Y:S01]  /*55d0*/  MUFU.TANH R9, R63 ;  /* 0x0000003f00097308 */ /* 0x000e620000002400 */
[----:B------:R-:W-:-:S02]  /*55e0*/  ISETP.GE.AND P5, PT, R73, R224, PT ;  /* 0x000000e04900720c */ /* 0x000fc40003fa6270 */
[----:B------:R-:W-:Y:S02]  /*55f0*/  FSEL R6, R6, -INF , !P4 ;  /* 0xff80000006067808 */ /* 0x000fe40006000000 */
[----:B------:R-:W-:Y:S02]  /*5600*/  ISETP.GE.AND P4, PT, R129, R224, PT ;  /* 0x000000e08100720c */ /* 0x000fe40003f86270 */
[----:B------:R-:W-:Y:S01]  /*5610*/  FSEL R53, R11, -INF , !P1 ;  /* 0xff8000000b357808 */ /* 0x000fe20004800000 */
[----:B------:R-:W-:Y:S01]  /*5620*/  FMUL.FTZ R59, R59, R124 ;  /* 0x0000007c3b3b7220 */ /* 0x000fe20000410000 */
[----:B------:R-:W-:Y:S01]  /*5630*/  ISETP.GT.AND P1, PT, R8, R127, PT ;  /* 0x0000007f0800720c */ /* 0x000fe20003f24270 */
[----:B------:R-:W3:Y:S01]  /*5640*/  MUFU.TANH R11, R58 ;  /* 0x0000003a000b7308 */ /* 0x000ee20000002400 */
[----:B------:R-:W-:Y:S02]  /*5650*/  FSEL R73, R77, -INF , !P5 ;  /* 0xff8000004d497808 */ /* 0x000fe40006800000 */
[----:B------:R-:W-:-:S02]  /*5660*/  ISETP.GE.AND P5, PT, R71, R222, PT ;  /* 0x000000de4700720c */ /* 0x000fc40003fa6270 */
[----:B------:R-:W-:Y:S02]  /*5670*/  FSEL R57, R57, -INF , !P3 ;  /* 0xff80000039397808 */ /* 0x000fe40005800000 */
[----:B------:R-:W-:Y:S01]  /*5680*/  FSEL R49, R16, -INF , !P4 ;  /* 0xff80000010317808 */ /* 0x000fe20006000000 */
[----:B------:R-:W-:Y:S01]  /*5690*/  FMUL.FTZ R16, R54, R124 ;  /* 0x0000007c36107220 */ /* 0x000fe20000410000 */
[-C--:B------:R-:W-:Y:S02]  /*56a0*/  ISETP.GE.AND P3, PT, R71, R224.reuse, PT ;  /* 0x000000e04700720c */ /* 0x080fe40003f66270 */
[----:B--2---:R-:W-:Y:S02]  /*56b0*/  FSEL R13, R12, -INF , !P1 ;  /* 0xff8000000c0d7808 */ /* 0x004fe40004800000 */
[----:B------:R-:W2:Y:S01]  /*56c0*/  MUFU.TANH R12, R59 ;  /* 0x0000003b000c7308 */ /* 0x000ea20000002400 */
[----:B------:R-:W-:Y:S02]  /*56d0*/  FSEL R65, R65, -INF , !P5 ;  /* 0xff80000041417808 */ /* 0x000fe40006800000 */
[----:B------:R-:W-:-:S02]  /*56e0*/  ISETP.GE.AND P5, PT, R127, R224, PT ;  /* 0x000000e07f00720c */ /* 0x000fc40003fa6270 */
[----:B------:R-:W-:Y:S02]  /*56f0*/  FSEL R71, R64, -INF , !P3 ;  /* 0xff80000040477808 */ /* 0x000fe40005800000 */
[----:B------:R-:W-:Y:S01]  /*5700*/  ISETP.GT.AND P1, PT, R8, R45, PT ;  /* 0x0000002d0800720c */ /* 0x000fe20003f24270 */
[----:B------:R-:W4:Y:S01]  /*5710*/  MUFU.TANH R16, R16 ;  /* 0x0000001000107308 */ /* 0x000f220000002400 */
[-C--:B------:R-:W-:Y:S02]  /*5720*/  ISETP.GE.AND P3, PT, R129, R222.reuse, PT ;  /* 0x000000de8100720c */ /* 0x080fe40003f66270 */
[----:B------:R-:W-:Y:S02]  /*5730*/  FSEL R17, R60, -INF , !P5 ;  /* 0xff8000003c117808 */ /* 0x000fe40006800000 */
[-C--:B------:R-:W-:Y:S02]  /*5740*/  ISETP.GE.AND P4, PT, R127, R222.reuse, PT ;  /* 0x000000de7f00720c */ /* 0x080fe40003f86270 */
[----:B------:R-:W-:-:S02]  /*5750*/  ISETP.GE.AND P5, PT, R45, R222, PT ;  /* 0x000000de2d00720c */ /* 0x000fc40003fa6270 */
[----:B-1----:R-:W-:Y:S01]  /*5760*/  FSEL R9, R9, -INF , !P1 ;  /* 0xff80000009097808 */ /* 0x002fe20004800000 */
[----:B------:R-:W-:Y:S01]  /*5770*/  FMUL.FTZ R20, R55, R124 ;  /* 0x0000007c37147220 */ /* 0x000fe20000410000 */
[----:B------:R-:W-:Y:S02]  /*5780*/  FSEL R53, R53, -INF , !P3 ;  /* 0xff80000035357808 */ /* 0x000fe40005800000 */
[----:B------:R-:W-:Y:S02]  /*5790*/  ISETP.GT.AND P1, PT, R8, R123, PT ;  /* 0x0000007b0800720c */ /* 0x000fe40003f24270 */
[----:B------:R-:W-:Y:S02]  /*57a0*/  ISETP.GE.AND P3, PT, R45, R224, PT ;  /* 0x000000e02d00720c */ /* 0x000fe40003f66270 */
[----:B------:R-:W-:Y:S02]  /*57b0*/  FSEL R45, R13, -INF , !P4 ;  /* 0xff8000000d2d7808 */ /* 0x000fe40006000000 */
[----:B------:R-:W-:-:S02]  /*57c0*/  FSEL R21, R9, -INF , !P5 ;  /* 0xff80000009157808 */ /* 0x000fc40006800000 */
[----:B------:R-:W-:Y:S02]  /*57d0*/  ISETP.GE.AND P4, PT, R123, R224, PT ;  /* 0x000000e07b00720c */ /* 0x000fe40003f86270 */
[----:B---3--:R-:W-:Y:S02]  /*57e0*/  FSEL R9, R11, -INF , !P1 ;  /* 0xff8000000b097808 */ /* 0x008fe40004800000 */
[----:B------:R-:W-:Y:S02]  /*57f0*/  FSEL R13, R61, -INF , !P3 ;  /* 0xff8000003d0d7808 */ /* 0x000fe40005800000 */
[----:B------:R-:W-:Y:S01]  /*5800*/  ISETP.GT.AND P1, PT, R8, R7, PT ;  /* 0x000000070800720c */ /* 0x000fe20003f24270 */
[----:B------:R-:W1:Y:S01]  /*5810*/  MUFU.TANH R20, R20 ;  /* 0x0000001400147308 */ /* 0x000e620000002400 */
[----:B------:R-:W-:Y:S02]  /*5820*/  ISETP.GE.AND P3, PT, R123, R222, PT ;  /* 0x000000de7b00720c */ /* 0x000fe40003f66270 */
[----:B------:R-:W-:-:S02]  /*5830*/  ISETP.GE.AND P5, PT, R7, R224, PT ;  /* 0x000000e00700720c */ /* 0x000fc40003fa6270 */
[----:B------:R-:W-:Y:S02]  /*5840*/  FSEL R11, R56, -INF , !P4 ;  /* 0xff800000380b7808 */ /* 0x000fe40006000000 */
[----:B------:R-:W-:Y:S02]  /*5850*/  ISETP.GE.AND P4, PT, R7, R222, PT ;  /* 0x000000de0700720c */ /* 0x000fe40003f86270 */
[----:B--2---:R-:W-:Y:S02]  /*5860*/  FSEL R12, R12, -INF , !P1 ;  /* 0xff8000000c0c7808 */ /* 0x004fe40004800000 */
[----:B------:R-:W-:Y:S02]  /*5870*/  FSEL R7, R9, -INF , !P3 ;  /* 0xff80000009077808 */ /* 0x000fe40005800000 */
[----:B------:R-:W-:Y:S02]  /*5880*/  ISETP.GT.AND P1, PT, R8, R5, PT ;  /* 0x000000050800720c */ /* 0x000fe40003f24270 */
[----:B------:R-:W-:-:S02]  /*5890*/  FSEL R9, R10, -INF , !P5 ;  /* 0xff8000000a097808 */ /* 0x000fc40006800000 */
[C---:B------:R-:W-:Y:S01]  /*58a0*/  ISETP.GE.AND P3, PT, R5.reuse, R224, PT ;  /* 0x000000e00500720c */ /* 0x040fe20003f66270 */
[----:B------:R-:W2:Y:S01]  /*58b0*/  MUFU.TANH R10, R50 ;  /* 0x00000032000a7308 */ /* 0x000ea20000002400 */
[----:B------:R-:W-:Y:S02]  /*58c0*/  ISETP.GE.AND P5, PT, R5, R222, PT ;  /* 0x000000de0500720c */ /* 0x000fe40003fa6270 */
[----:B----4-:R-:W-:Y:S02]  /*58d0*/  FSEL R16, R16, -INF , !P1 ;  /* 0xff80000010107808 */ /* 0x010fe40004800000 */
[----:B------:R-:W-:Y:S02]  /*58e0*/  FSEL R5, R12, -INF , !P4 ;  /* 0xff8000000c057808 */ /* 0x000fe40006000000 */
[----:B------:R-:W-:Y:S01]  /*58f0*/  FSEL R44, R44, -INF , !P3 ;  /* 0xff8000002c2c7808 */ /* 0x000fe20005800000 */
[----:B------:R-:W3:Y:S01]  /*5900*/  MUFU.TANH R12, R51 ;  /* 0x00000033000c7308 */ /* 0x000ee20000002400 */
[----:B------:R-:W-:-:S02]  /*5910*/  ISETP.GE.AND P4, PT, R41, R224, PT ;  /* 0x000000e02900720c */ /* 0x000fc40003f86270 */
[----:B------:R-:W-:Y:S02]  /*5920*/  ISETP.GE.AND P3, PT, R41, R222, PT ;  /* 0x000000de2900720c */ /* 0x000fe40003f66270 */
[----:B------:R-:W-:Y:S02]  /*5930*/  ISETP.GT.AND P1, PT, R8, R41, PT ;  /* 0x000000290800720c */ /* 0x000fe40003f24270 */
[----:B------:R-:W-:Y:S01]  /*5940*/  FSEL R41, R16, -INF , !P5 ;  /* 0xff80000010297808 */ /* 0x000fe20006800000 */
[----:B------:R-:W-:Y:S01]  /*5950*/  FMUL.FTZ R16, R46, R124 ;  /* 0x0000007c2e107220 */ /* 0x000fe20000410000 */
[----:B-1----:R-:W-:Y:S02]  /*5960*/  FSEL R20, R20, -INF , !P1 ;  /* 0xff80000014147808 */ /* 0x002fe40004800000 */
[----:B------:R-:W-:Y:S02]  /*5970*/  ISETP.GT.AND P1, PT, R8, R37, PT ;  /* 0x000000250800720c */ /* 0x000fe40003f24270 */
[----:B------:R-:W-:Y:S01]  /*5980*/  FSEL R24, R24, -INF , !P4 ;  /* 0xff80000018187808 */ /* 0x000fe20006000000 */
[----:B------:R-:W1:Y:S01]  /*5990*/  MUFU.TANH R16, R16 ;  /* 0x0000001000107308 */ /* 0x000e620000002400 */
[----:B------:R-:W-:-:S02]  /*59a0*/  ISETP.GE.AND P5, PT, R37, R224, PT ;  /* 0x000000e02500720c */ /* 0x000fc40003fa6270 */
[----:B------:R-:W-:Y:S02]  /*59b0*/  ISETP.GE.AND P4, PT, R37, R222, PT ;  /* 0x000000de2500720c */ /* 0x000fe40003f86270 */
[----:B------:R-:W-:Y:S02]  /*59c0*/  FSEL R37, R20, -INF , !P3 ;  /* 0xff80000014257808 */ /* 0x000fe40005800000 */
[----:B--2---:R-:W-:Y:S02]  /*59d0*/  FSEL R20, R10, -INF , !P1 ;  /* 0xff8000000a147808 */ /* 0x004fe40004800000 */
[----:B------:R-:W-:Y:S01]  /*59e0*/  ISETP.GT.AND P1, PT, R8, R29, PT ;  /* 0x0000001d0800720c */ /* 0x000fe20003f24270 */
[----:B------:R-:W2:Y:S03]  /*59f0*/  MUFU.TANH R10, R47 ;  /* 0x0000002f000a7308 */ /* 0x000ea60000002400 */
[----:B---3--:R-:W-:-:S02]  /*5a00*/  FSEL R251, R12, -INF , !P1 ;  /* 0xff8000000cfb7808 */ /* 0x008fc40004800000 */
[----:B------:R-:W-:-:S03]  /*5a10*/  ISETP.GT.AND P1, PT, R8, R121, PT ;  /* 0x000000790800720c */ /* 0x000fc60003f24270 */
[----:B------:R-:W3:Y:S01]  /*5a20*/  MUFU.TANH R12, R42 ;  /* 0x0000002a000c7308 */ /* 0x000ee20000002400 */
[----:B-1----:R-:W-:Y:S01]  /*5a30*/  FSEL R67, R16, -INF , !P1 ;  /* 0xff80000010437808 */ /* 0x002fe20004800000 */
[----:B------:R-:W-:Y:S01]  /*5a40*/  FMUL.FTZ R38, R38, R124 ;  /* 0x0000007c26267220 */ /* 0x000fe20000410000 */
[----:B------:R-:W-:-:S05]  /*5a50*/  ISETP.GT.AND P1, PT, R8, R119, PT ;  /* 0x000000770800720c */ /* 0x000fca0003f24270 */
[----:B------:R-:W1:Y:S01]  /*5a60*/  MUFU.TANH R16, R43 ;  /* 0x0000002b00107308 */ /* 0x000e620000002400 */
[----:B--2---:R-:W-:Y:S01]  /*5a70*/  FSEL R249, R10, -INF , !P1 ;  /* 0xff8000000af97808 */ /* 0x004fe20004800000 */
[----:B------:R-:W-:Y:S01]  /*5a80*/  FMUL.FTZ R39, R39, R124 ;  /* 0x0000007c27277220 */ /* 0x000fe20000410000 */
[----:B------:R-:W-:-:S05]  /*5a90*/  ISETP.GT.AND P1, PT, R8, R117, PT ;  /* 0x000000750800720c */ /* 0x000fca0003f24270 */
[----:B------:R-:W2:Y:S01]  /*5aa0*/  MUFU.TANH R10, R38 ;  /* 0x00000026000a7308 */ /* 0x000ea20000002400 */
[----:B---3--:R-:W-:Y:S01]  /*5ab0*/  FSEL R247, R12, -INF , !P1 ;  /* 0xff8000000cf77808 */ /* 0x008fe20004800000 */
[----:B------:R-:W-:Y:S01]  /*5ac0*/  FMUL.FTZ R30, R30, R124 ;  /* 0x0000007c1e1e7220 */ /* 0x000fe20000410000 */
[----:B------:R-:W-:-:S05]  /*5ad0*/  ISETP.GT.AND P1, PT, R8, R107, PT ;  /* 0x0000006b0800720c */ /* 0x000fca0003f24270 */
        /* <DEDUP_REMOVED lines=13> */
[----:B------:R-:W-:Y:S02]  /*5bb0*/  ISETP.GE.AND P3, PT, R29, R224, PT ;  /* 0x000000e01d00720c */ /* 0x000fe40003f66270 */
[----:B-1----:R-:W-:Y:S01]  /*5bc0*/  FSEL R205, R16, -INF , !P1 ;  /* 0xff80000010cd7808 */ /* 0x002fe20004800000 */
[----:B------:R-:W-:Y:S01]  /*5bd0*/  FMUL.FTZ R22, R22, R124 ;  /* 0x0000007c16167220 */ /* 0x000fe20000410000 */
[----:B------:R-:W-:-:S03]  /*5be0*/  ISETP.GT.AND P1, PT, R8, R99, PT ;  /* 0x000000630800720c */ /* 0x000fc60003f24270 */
[----:B------:R-:W1:Y:S01]  /*5bf0*/  MUFU.TANH R16, R27 ;  /* 0x0000001b00107308 */ /* 0x000e620000002400 */
[----:B------:R-:W-:Y:S02]  /*5c00*/  FSEL R36, R36, -INF , !P3 ;  /* 0xff80000024247808 */ /* 0x000fe40005800000 */
[----:B------:R-:W-:Y:S02]  /*5c10*/  FSEL R25, R25, -INF , !P5 ;  /* 0xff80000019197808 */ /* 0x000fe40006800000 */
[----:B------:R-:W-:Y:S02]  /*5c20*/  ISETP.GE.AND P3, PT, R121, R222, PT ;  /* 0x000000de7900720c */ /* 0x000fe40003f66270 */
[----:B--2---:R-:W-:Y:S01]  /*5c30*/  FSEL R193, R10, -INF , !P1 ;  /* 0xff8000000ac17808 */ /* 0x004fe20004800000 */
[----:B------:R-:W-:Y:S01]  /*5c40*/  FMUL.FTZ R23, R23, R124 ;  /* 0x0000007c17177220 */ /* 0x000fe20000410000 */
[----:B------:R-:W-:Y:S01]  /*5c50*/  ISETP.GE.AND P5, PT, R29, R222, PT ;  /* 0x000000de1d00720c */ /* 0x000fe20003fa6270 */
[----:B------:R-:W2:Y:S01]  /*5c60*/  MUFU.TANH R10, R22 ;  /* 0x00000016000a7308 */ /* 0x000ea20000002400 */
[----:B------:R-:W-:-:S02]  /*5c70*/  ISETP.GT.AND P1, PT, R8, R97, PT ;  /* 0x000000610800720c */ /* 0x000fc40003f24270 */
[----:B------:R-:W-:Y:S02]  /*5c80*/  FSEL R29, R20, -INF , !P4 ;  /* 0xff800000141d7808 */ /* 0x000fe40006000000 */
[-C--:B------:R-:W-:Y:S02]  /*5c90*/  ISETP.GE.AND P4, PT, R121, R224.reuse, PT ;  /* 0x000000e07900720c */ /* 0x080fe40003f86270 */
[----:B------:R-:W-:Y:S02]  /*5ca0*/  FSEL R67, R67, -INF , !P3 ;  /* 0xff80000043437808 */ /* 0x000fe40005800000 */
[----:B------:R-:W-:Y:S02]  /*5cb0*/  ISETP.GE.AND P3, PT, R117, R224, PT ;  /* 0x000000e07500720c */ /* 0x000fe40003f66270 */
[----:B---3--:R-:W-:Y:S02]  /*5cc0*/  FSEL R199, R12, -INF , !P1 ;  /* 0xff8000000cc77808 */ /* 0x008fe40004800000 */
[----:B------:R-:W3:Y:S01]  /*5cd0*/  MUFU.TANH R12, R23 ;  /* 0x00000017000c7308 */ /* 0x000ee20000002400 */
[----:B------:R-:W-:-:S02]  /*5ce0*/  FSEL R237, R237, -INF , !P4 ;  /* 0xff800000eded7808 */ /* 0x000fc40006000000 */
[----:B------:R-:W-:Y:S01]  /*5cf0*/  ISETP.GE.AND P4, PT, R119, R222, PT ;  /* 0x000000de7700720c */ /* 0x000fe20003f86270 */
[----:B------:R-:W-:Y:S01]  /*5d00*/  FMUL.FTZ R18, R18, R124 ;  /* 0x0000007c12127220 */ /* 0x000fe20000410000 */
[----:B------:R-:W-:Y:S02]  /*5d10*/  FSEL R215, R215, -INF , !P3 ;  /* 0xff800000d7d77808 */ /* 0x000fe40005800000 */
[----:B------:R-:W-:Y:S02]  /*5d20*/  ISETP.GT.AND P1, PT, R8, R95, PT ;  /* 0x0000005f0800720c */ /* 0x000fe40003f24270 */
[----:B------:R-:W-:Y:S02]  /*5d30*/  ISETP.GE.AND P3, PT, R107, R222, PT ;  /* 0x000000de6b00720c */ /* 0x000fe40003f66270 */
[----:B------:R-:W-:Y:S02]  /*5d40*/  FSEL R249, R249, -INF , !P4 ;  /* 0xff800000f9f97808 */ /* 0x000fe40006000000 */
[----:B------:R-:W-:-:S02]  /*5d50*/  ISETP.GE.AND P4, PT, R107, R224, PT ;  /* 0x000000e06b00720c */ /* 0x000fc40003f86270 */
[----:B-1----:R-:W-:Y:S01]  /*5d60*/  FSEL R197, R16, -INF , !P1 ;  /* 0xff80000010c57808 */ /* 0x002fe20004800000 */
[----:B------:R-:W-:Y:S01]  /*5d70*/  FMUL.FTZ R19, R19, R124 ;  /* 0x0000007c13137220 */ /* 0x000fe20000410000 */
[----:B------:R-:W-:Y:S01]  /*5d80*/  FSEL R157, R157, -INF , !P3 ;  /* 0xff8000009d9d7808 */ /* 0x000fe20005800000 */
[----:B------:R1:W4:Y:S01]  /*5d90*/  MUFU.TANH R16, R18 ;  /* 0x0000001200107308 */ /* 0x0003220000002400 */
[----:B------:R-:W-:Y:S02]  /*5da0*/  ISETP.GT.AND P1, PT, R8, R93, PT ;  /* 0x0000005d0800720c */ /* 0x000fe40003f24270 */
[----:B------:R-:W-:Y:S02]  /*5db0*/  ISETP.GE.AND P3, PT, R103, R224, PT ;  /* 0x000000e06700720c */ /* 0x000fe40003f66270 */
[----:B------:R-:W-:Y:S02]  /*5dc0*/  FSEL R213, R213, -INF , !P4 ;  /* 0xff800000d5d57808 */ /* 0x000fe40006000000 */
[----:B------:R-:W-:-:S02]  /*5dd0*/  ISETP.GE.AND P4, PT, R105, R222, PT ;  /* 0x000000de6900720c */ /* 0x000fc40003f86270 */
[----:B--2---:R-:W-:Y:S02]  /*5de0*/  FSEL R195, R10, -INF , !P1 ;  /* 0xff8000000ac37808 */ /* 0x004fe40004800000 */
[----:B------:R-:W-:Y:S01]  /*5df0*/  FSEL R251, R251, -INF , !P5 ;  /* 0xff800000fbfb7808 */ /* 0x000fe20006800000 */
[----:B------:R-:W2:Y:S01]  /*5e00*/  MUFU.TANH R10, R19 ;  /* 0x00000013000a7308 */ /* 0x000ea20000002400 */
[----:B------:R-:W-:Y:S02]  /*5e10*/  FSEL R177, R177, -INF , !P3 ;  /* 0xff800000b1b17808 */ /* 0x000fe40005800000 */
[----:B------:R-:W-:Y:S02]  /*5e20*/  ISETP.GT.AND P1, PT, R8, R91, PT ;  /* 0x0000005b0800720c */ /* 0x000fe40003f24270 */
[----:B------:R-:W-:Y:S01]  /*5e30*/  ISETP.GE.AND P5, PT, R119, R224, PT ;  /* 0x000000e07700720c */ /* 0x000fe20003fa6270 */
[----:B-1----:R-:W-:Y:S01]  /*5e40*/  FMUL.FTZ R18, R14, R124 ;  /* 0x0000007c0e127220 */ /* 0x002fe20000410000 */
[----:B------:R-:W-:Y:S01]  /*5e50*/  ISETP.GE.AND P3, PT, R101, R222, PT ;  /* 0x000000de6500720c */ /* 0x000fe20003f66270 */
[----:B------:R-:W-:Y:S01]  /*5e60*/  FMUL.FTZ R14, R15, R124 ;  /* 0x0000007c0f0e7220 */ /* 0x000fe20000410000 */
[----:B------:R-:W-:-:S02]  /*5e70*/  FSEL R207, R207, -INF , !P4 ;  /* 0xff800000cfcf7808 */ /* 0x000fc40006000000 */
[----:B------:R-:W-:Y:S02]  /*5e80*/  ISETP.GE.AND P4, PT, R101, R224, PT ;  /* 0x000000e06500720c */ /* 0x000fe40003f86270 */
[----:B---3--:R-:W-:Y:S02]  /*5e90*/  FSEL R175, R12, -INF , !P1 ;  /* 0xff8000000caf7808 */ /* 0x008fe40004800000 */
[----:B------:R-:W-:Y:S01]  /*5ea0*/  FSEL R229, R229, -INF , !P5 ;  /* 0xff800000e5e57808 */ /* 0x000fe20006800000 */
[----:B------:R-:W1:Y:S01]  /*5eb0*/  MUFU.TANH R12, R18 ;  /* 0x00000012000c7308 */ /* 0x000e620000002400 */
[----:B------:R-:W-:Y:S02]  /*5ec0*/  FSEL R205, R205, -INF , !P3 ;  /* 0xff800000cdcd7808 */ /* 0x000fe40005800000 */
[----:B------:R-:W-:Y:S02]  /*5ed0*/  ISETP.GE.AND P5, PT, R117, R222, PT ;  /* 0x000000de7500720c */ /* 0x000fe40003fa6270 */
[----:B------:R-:W-:-:S02]  /*5ee0*/  ISETP.GE.AND P3, PT, R97, R224, PT ;  /* 0x000000e06100720c */ /* 0x000fc40003f66270 */
[----:B------:R-:W-:Y:S02]  /*5ef0*/  FSEL R201, R201, -INF , !P4 ;  /* 0xff800000c9c97808 */ /* 0x000fe40006000000 */
[----:B------:R-:W-:Y:S01]  /*5f00*/  ISETP.GT.AND P1, PT, R8, R89, PT ;  /* 0x000000590800720c */ /* 0x000fe20003f24270 */
[----:B------:R-:W3:Y:S01]  /*5f10*/  MUFU.TANH R14, R14 ;  /* 0x0000000e000e7308 */ /* 0x000ee20000002400 */
[----:B------:R-:W-:Y:S02]  /*5f20*/  ISETP.GE.AND P4, PT, R99, R222, PT ;  /* 0x000000de6300720c */ /* 0x000fe40003f86270 */
[----:B------:R-:W-:Y:S02]  /*5f30*/  FSEL R247, R247, -INF , !P5 ;  /* 0xff800000f7f77808 */ /* 0x000fe40006800000 */
[----:B------:R-:W-:Y:S02]  /*5f40*/  FSEL R191, R191, -INF , !P3 ;  /* 0xff800000bfbf7808 */ /* 0x000fe40005800000 */
[----:B------:R-:W-:-:S02]  /*5f50*/  ISETP.GE.AND P5, PT, R105, R224, PT ;  /* 0x000000e06900720c */ /* 0x000fc40003fa6270 */
[----:B------:R-:W-:Y:S02]  /*5f60*/  ISETP.GE.AND P3, PT, R95, R222, PT ;  /* 0x000000de5f00720c */ /* 0x000fe40003f66270 */
[----:B----4-:R-:W-:Y:S02]  /*5f70*/  FSEL R16, R16, -INF , !P1 ;  /* 0xff80000010107808 */ /* 0x010fe40004800000 */
[----:B------:R-:W-:Y:S02]  /*5f80*/  FSEL R193, R193, -INF , !P4 ;  /* 0xff800000c1c17808 */ /* 0x000fe40006000000 */
[----:B------:R-:W-:Y:S02]  /*5f90*/  ISETP.GT.AND P1, PT, R8, R87, PT ;  /* 0x000000570800720c */ /* 0x000fe40003f24270 */
[----:B------:R-:W-:Y:S02]  /*5fa0*/  ISETP.GE.AND P4, PT, R95, R224, PT ;  /* 0x000000e05f00720c */ /* 0x000fe40003f86270 */
[----:B------:R-:W-:-:S02]  /*5fb0*/  FSEL R203, R203, -INF , !P5 ;  /* 0xff800000cbcb7808 */ /* 0x000fc40006800000 */
[----:B------:R-:W-:Y:S01]  /*5fc0*/  FSEL R197, R197, -INF , !P3 ;  /* 0xff800000c5c57808 */ /* 0x000fe20005800000 */
[----:B------:R-:W-:Y:S01]  /*5fd0*/  FMUL.FTZ R114, R114, R124 ;  /* 0x0000007c72727220 */ /* 0x000fe20000410000 */
[----:B------:R-:W-:Y:S02]  /*5fe0*/  ISETP.GE.AND P5, PT, R103, R222, PT ;  /* 0x000000de6700720c */ /* 0x000fe40003fa6270 */
[----:B------:R-:W-:Y:S02]  /*5ff0*/  ISETP.GE.AND P3, PT, R91, R224, PT ;  /* 0x000000e05b00720c */ /* 0x000fe40003f66270 */
[----:B--2---:R-:W-:Y:S02]  /*6000*/  FSEL R167, R10, -INF , !P1 ;  /* 0xff8000000aa77808 */ /* 0x004fe40004800000 */
[----:B------:R-:W-:Y:S02]  /*6010*/  FSEL R187, R187, -INF , !P4 ;  /* 0xff800000bbbb7808 */ /* 0x000fe40006000000 */
[----:B------:R-:W-:-:S02]  /*6020*/  ISETP.GT.AND P1, PT, R8, R85, PT ;  /* 0x000000550800720c */ /* 0x000fc40003f24270 */
[----:B------:R-:W-:Y:S01]  /*6030*/  ISETP.GE.AND P4, PT, R93, R222, PT ;  /* 0x000000de5d00720c */ /* 0x000fe20003f86270 */
[----:B------:R-:W2:Y:S01]  /*6040*/  MUFU.TANH R10, R114 ;  /* 0x00000072000a7308 */ /* 0x000ea20000002400 */
[----:B------:R-:W-:Y:S02]  /*6050*/  FSEL R173, R173, -INF , !P5 ;  /* 0xff800000adad7808 */ /* 0x000fe40006800000 */
[----:B------:R-:W-:Y:S02]  /*6060*/  FSEL R179, R179, -INF , !P3 ;  /* 0xff800000b3b37808 */ /* 0x000fe40005800000 */
[----:B------:R-:W-:Y:S02]  /*6070*/  ISETP.GE.AND P5, PT, R99, R224, PT ;  /* 0x000000e06300720c */ /* 0x000fe40003fa6270 */
[----:B------:R-:W-:Y:S01]  /*6080*/  ISETP.GE.AND P3, PT, R89, R222, PT ;  /* 0x000000de5900720c */ /* 0x000fe20003f66270 */
[-C--:B------:R-:W-:Y:S01]  /*6090*/  FMUL.FTZ R115, R115, R124.reuse ;  /* 0x0000007c73737220 */ /* 0x080fe20000410000 */
[----:B-1----:R-:W-:Y:S01]  /*60a0*/  FSEL R165, R12, -INF , !P1 ;  /* 0xff8000000ca57808 */ /* 0x002fe20004800000 */
[----:B------:R-:W-:Y:S01]  /*60b0*/  FMUL.FTZ R110, R110, R124 ;  /* 0x0000007c6e6e7220 */ /* 0x000fe20000410000 */
[----:B------:R-:W-:-:S02]  /*60c0*/  FSEL R195, R195, -INF , !P4 ;  /* 0xff800000c3c37808 */ /* 0x000fc40006000000 */
[----:B------:R-:W-:Y:S02]  /*60d0*/  ISETP.GT.AND P1, PT, R8, R83, PT ;  /* 0x000000530800720c */ /* 0x000fe40003f24270 */
[----:B------:R-:W-:Y:S02]  /*60e0*/  ISETP.GE.AND P4, PT, R89, R224, PT ;  /* 0x000000e05900720c */ /* 0x000fe40003f86270 */
[----:B------:R-:W-:Y:S02]  /*60f0*/  FSEL R189, R189, -INF , !P5 ;  /* 0xff800000bdbd7808 */ /* 0x000fe40006800000 */
[----:B------:R-:W-:Y:S01]  /*6100*/  FSEL R171, R16, -INF , !P3 ;  /* 0xff80000010ab7808 */ /* 0x000fe20005800000 */
[----:B------:R-:W1:Y:S01]  /*6110*/  MUFU.TANH R12, R115 ;  /* 0x00000073000c7308 */ /* 0x000e620000002400 */
[----:B------:R-:W-:Y:S02]  /*6120*/  ISETP.GE.AND P5, PT, R97, R222, PT ;  /* 0x000000de6100720c */ /* 0x000fe40003fa6270 */
[----:B------:R-:W-:-:S02]  /*6130*/  ISETP.GE.AND P3, PT, R85, R224, PT ;  /* 0x000000e05500720c */ /* 0x000fc40003f66270 */
[----:B---3--:R-:W-:Y:S02]  /*6140*/  FSEL R153, R14, -INF , !P1 ;  /* 0xff8000000e997808 */ /* 0x008fe40004800000 */
[----:B------:R-:W-:Y:S01]  /*6150*/  FSEL R163, R163, -INF , !P4 ;  /* 0xff800000a3a37808 */ /* 0x000fe20006000000 */
[----:B------:R-:W3:Y:S01]  /*6160*/  MUFU.TANH R14, R110 ;  /* 0x0000006e000e7308 */ /* 0x000ee20000002400 */
[----:B------:R-:W-:Y:S02]  /*6170*/  ISETP.GE.AND P4, PT, R87, R222, PT ;  /* 0x000000de5700720c */ /* 0x000fe40003f86270 */
[----:B------:R-:W-:Y:S02]  /*6180*/  FSEL R199, R199, -INF , !P5 ;  /* 0xff800000c7c77808 */ /* 0x000fe40006800000 */
[----:B------:R-:W-:Y:S02]  /*6190*/  FSEL R159, R159, -INF , !P3 ;  /* 0xff8000009f9f7808 */ /* 0x000fe40005800000 */
[----:B------:R-:W-:-:S02]  /*61a0*/  ISETP.GE.AND P5, PT, R93, R224, PT ;  /* 0x000000e05d00720c */ /* 0x000fc40003fa6270 */
[----:B------:R-:W-:Y:S02]  /*61b0*/  ISETP.GE.AND P3, PT, R83, R222, PT ;  /* 0x000000de5300720c */ /* 0x000fe40003f66270 */
[----:B------:R-:W-:Y:S02]  /*61c0*/  FSEL R167, R167, -INF , !P4 ;  /* 0xff800000a7a77808 */ /* 0x000fe40006000000 */
[----:B------:R-:W-:Y:S02]  /*61d0*/  ISETP.GE.AND P4, PT, R83, R224, PT ;  /* 0x000000e05300720c */ /* 0x000fe40003f86270 */
[----:B------:R-:W-:Y:S02]  /*61e0*/  ISETP.GT.AND P1, PT, R8, R81, PT ;  /* 0x000000510800720c */ /* 0x000fe40003f24270 */
[----:B------:R-:W-:Y:S02]  /*61f0*/  FSEL R183, R183, -INF , !P5 ;  /* 0xff800000b7b77808 */ /* 0x000fe40006800000 */
[----:B------:R-:W-:-:S02]  /*6200*/  FSEL R153, R153, -INF , !P3 ;  /* 0xff80000099997808 */ /* 0x000fc40005800000 */
[----:B------:R-:W-:Y:S02]  /*6210*/  ISETP.GE.AND P5, PT, R91, R222, PT ;  /* 0x000000de5b00720c */ /* 0x000fe40003fa6270 */
[----:B------:R-:W-:Y:S02]  /*6220*/  ISETP.GE.AND P3, PT, R79, R224, PT ;  /* 0x000000e04f00720c */ /* 0x000fe40003f66270 */
[----:B------:R-:W-:Y:S02]  /*6230*/  FSEL R155, R155, -INF , !P4 ;  /* 0xff8000009b9b7808 */ /* 0x000fe40006000000 */
[----:B--2---:R-:W-:Y:S01]  /*6240*/  FSEL R10, R10, -INF , !P1 ;  /* 0xff8000000a0a7808 */ /* 0x004fe20004800000 */
[----:B------:R-:W-:Y:S01]  /*6250*/  FMUL.FTZ R111, R111, R124 ;  /* 0x0000007c6f6f7220 */ /* 0x000fe20000410000 */
[----:B------:R-:W-:Y:S01]  /*6260*/  BAR.SYNC.DEFER_BLOCKING 0x0 ;  /* 0x0000000000007b1d */ /* 0x000fe20000010000 */
[----:B------:R-:W-:Y:S02]  /*6270*/  ISETP.GE.AND P4, PT, R81, R222, PT ;  /* 0x000000de5100720c */ /* 0x000fe40003f86270 */
[----:B------:R-:W-:-:S02]  /*6280*/  FSEL R175, R175, -INF , !P5 ;  /* 0xff800000afaf7808 */ /* 0x000fc40006800000 */
[C---:B------:R-:W-:Y:S02]  /*6290*/  ISETP.GT.AND P1, PT, R8.reuse, R79, PT ;  /* 0x0000004f0800720c */ /* 0x040fe40003f24270 */
[----:B------:R-:W-:Y:S02]  /*62a0*/  FSEL R139, R139, -INF , !P3 ;  /* 0xff8000008b8b7808 */ /* 0x000fe40005800000 */
[----:B------:R-:W-:Y:S02]  /*62b0*/  ISETP.GE.AND P5, PT, R87, R224, PT ;  /* 0x000000e05700720c */ /* 0x000fe40003fa6270 */
[----:B------:R-:W-:Y:S02]  /*62c0*/  ISETP.GT.AND P3, PT, R8, R75, PT ;  /* 0x0000004b0800720c */ /* 0x000fe40003f64270 */
[----:B------:R-:W-:Y:S02]  /*62d0*/  FSEL R151, R10, -INF , !P4 ;  /* 0xff8000000a977808 */ /* 0x000fe40006000000 */
[----:B------:R-:W2:Y:S01]  /*62e0*/  MUFU.TANH R10, R111 ;  /* 0x0000006f000a7308 */ /* 0x000ea20000002400 */
[----:B-1----:R-:W-:-:S02]  /*62f0*/  FSEL R12, R12, -INF , !P1 ;  /* 0xff8000000c0c7808 */ /* 0x002fc40004800000 */
[----:B------:R-:W-:Y:S02]  /*6300*/  FSEL R161, R161, -INF , !P5 ;  /* 0xff800000a1a17808 */ /* 0x000fe40006800000 */
[-C--:B------:R-:W-:Y:S02]  /*6310*/  ISETP.GE.AND P1, PT, R75, R222.reuse, PT ;  /* 0x000000de4b00720c */ /* 0x080fe40003f26270 */
[----:B---3--:R-:W-:Y:S02]  /*6320*/  FSEL R14, R14, -INF , !P3 ;  /* 0xff8000000e0e7808 */ /* 0x008fe40005800000 */
[----:B------:R-:W-:Y:S02]  /*6330*/  ISETP.GE.AND P5, PT, R85, R222, PT ;  /* 0x000000de5500720c */ /* 0x000fe40003fa6270 */
[----:B------:R-:W-:Y:S02]  /*6340*/  FSEL R147, R14, -INF , !P1 ;  /* 0xff8000000e937808 */ /* 0x000fe40004800000 */
[----:B------:R-:W-:-:S02]  /*6350*/  FSEL R165, R165, -INF , !P5 ;  /* 0xff800000a5a57808 */ /* 0x000fc40006800000 */
[----:B------:R-:W-:Y:S02]  /*6360*/  ISETP.GT.AND P1, PT, R137, R226, PT ;  /* 0x000000e28900720c */ /* 0x000fe40003f24270 */
[-C--:B------:R-:W-:Y:S02]  /*6370*/  ISETP.GE.AND P5, PT, R81, R224.reuse, PT ;  /* 0x000000e05100720c */ /* 0x080fe40003fa6270 */
[----:B------:R-:W-:Y:S02]  /*6380*/  ISETP.GE.AND P4, PT, R75, R224, PT ;  /* 0x000000e04b00720c */ /* 0x000fe40003f86270 */
[----:B------:R-:W-:Y:S02]  /*6390*/  FSEL R145, R145, -INF , !P5 ;  /* 0xff80000091917808 */ /* 0x000fe40006800000 */
[----:B------:R-:W-:Y:S02]  /*63a0*/  ISETP.GE.AND P5, PT, R79, R222, PT ;  /* 0x000000de4f00720c */ /* 0x000fe40003fa6270 */
[----:B------:R-:W-:-:S02]  /*63b0*/  ISETP.GT.AND P3, PT, R8, R69, PT ;  /* 0x000000450800720c */ /* 0x000fc40003f64270 */
[----:B------:R-:W-:Y:S02]  /*63c0*/  FSEL R149, R12, -INF , !P5 ;  /* 0xff8000000c957808 */ /* 0x000fe40006800000 */
[----:B------:R-:W-:Y:S01]  /*63d0*/  FSEL R132, R132, -INF , !P4 ;  /* 0xff80000084847808 */ /* 0x000fe20006000000 */
[----:B------:R-:W-:Y:S01]  /*63e0*/  BSSY.RECONVERGENT B1, `(.L_x_2309) ;  /* 0x00000c2000017945 */ /* 0x000fe20003800200 */
[C---:B------:R-:W-:Y:S02]  /*63f0*/  ISETP.GE.AND P5, PT, R69.reuse, R224, PT ;  /* 0x000000e04500720c */ /* 0x040fe40003fa6270 */
[----:B------:R-:W-:Y:S02]  /*6400*/  ISETP.GE.AND P4, PT, R69, R222, PT ;  /* 0x000000de4500720c */ /* 0x000fe40003f86270 */
[----:B--2---:R-:W-:Y:S02]  /*6410*/  FSEL R10, R10, -INF , !P3 ;  /* 0xff8000000a0a7808 */ /* 0x004fe40005800000 */
[----:B------:R-:W-:-:S02]  /*6420*/  VIMNMX R225, PT, PT, RZ, R225, !PT ;  /* 0x000000e1ffe17248 */ /* 0x000fc40007fe0100 */
[----:B------:R-:W-:Y:S02]  /*6430*/  VIMNMX R223, PT, PT, RZ, R8, !PT ;  /* 0x00000008ffdf7248 */ /* 0x000fe40007fe0100 */
        /* <DEDUP_REMOVED lines=16> */
.L_x_2312:
        /* <DEDUP_REMOVED lines=60> */
.L_x_2313:
[----:B------:R-:W-:Y:S05]  /*6900*/  BSYNC.RECONVERGENT B0 ;  /* 0x0000000000007941 */ /* 0x000fea0003800200 */
.L_x_2311:
        /* <DEDUP_REMOVED lines=111> */
.L_x_2310:
[----:B------:R-:W-:Y:S05]  /*7000*/  BSYNC.RECONVERGENT B1 ;  /* 0x0000000000017941 */ /* 0x000fea0003800200 */
.L_x_2309:
        /* <DEDUP_REMOVED lines=34> */
[----:B------:R-:W-:Y:S01]  /*7230*/  LOP3.LUT R181, R125, 0x200, R34, 0xf8, !PT ;  /* 0x000002007db57812 */ /* 0x000fe200078ef822 */
[----:B------:R-:W1:Y:S03]  /*7240*/  SHFL.BFLY PT, R8, R19, 0x2, 0x1f ;  /* 0x0c401f0013087f89 */ /* 0x000e6600000e0000 */
[----:B------:R-:W-:Y:S01]  /*7250*/  LEA R62, R181, R212, 0x1 ;  /* 0x000000d4b53e7211 */ /* 0x000fe200078e08ff */
[----:B------:R-:W2:Y:S03]  /*7260*/  SHFL.BFLY PT, R15, R10, 0x2, 0x1f ;  /* 0x0c401f000a0f7f89 */ /* 0x000ea600000e0000 */
[----:B------:R-:W-:Y:S01]  /*7270*/  IADD3 R40, PT, PT, R169, R62, RZ ;  /* 0x0000003ea9287210 */ /* 0x000fe20007ffe0ff */
[----:B------:R-:W-:Y:S04]  /*7280*/  LDSM.16.MT88.4 R124, [R62+0xc000] ;  /* 0x00c000003e7c783b */ /* 0x000fe80000004200 */
[----:B------:R-:W-:Y:S04]  /*7290*/  LDSM.16.MT88.4 R108, [R40+0xc000] ;  /* 0x00c00000286c783b */ /* 0x000fe80000004200 */
[----:B------:R-:W-:Y:S04]  /*72a0*/  LDSM.16.MT88.4 R92, [R62+0x10000] ;  /* 0x010000003e5c783b */ /* 0x000fe80000004200 */
[----:B------:R-:W-:Y:S01]  /*72b0*/  LDSM.16.MT88.4 R76, [R40+0x10000] ;  /* 0x01000000284c783b */ /* 0x000fe20000004200 */
[----:B-1----:R-:W-:-:S03]  /*72c0*/  FMNMX.FTZ R8, R19, R8, !PT ;  /* 0x0000000813087209 */ /* 0x002fc60007810000 */
[----:B------:R-:W-:Y:S01]  /*72d0*/  LDSM.16.MT88.4 R140, [R62+0x10800] ;  /* 0x010800003e8c783b */ /* 0x000fe20000004200 */
[----:B--2---:R-:W-:-:S03]  /*72e0*/  FMNMX.FTZ R15, R10, R15, !PT ;  /* 0x0000000f0a0f7209 */ /* 0x004fc60007810000 */
[----:B------:R-:W1:Y:S04]  /*72f0*/  SHFL.BFLY PT, R133, R8, 0x1, 0x1f ;  /* 0x0c201f0008857f89 */ /* 0x000e6800000e0000 */
[----:B------:R-:W2:Y:S01]  /*7300*/  SHFL.BFLY PT, R134, R15, 0x1, 0x1f ;  /* 0x0c201f000f867f89 */ /* 0x000ea200000e0000 */
[----:B-1----:R-:W-:-:S04]  /*7310*/  FMNMX.FTZ R133, R8, R133, !PT ;  /* 0x0000008508857209 */ /* 0x002fc80007810000 */
[----:B------:R-:W-:Y:S02]  /*7320*/  FSETP.NEU.FTZ.AND P1, PT, R133, -INF , PT ;  /* 0xff8000008500780b */ /* 0x000fe40003f3d000 */
[----:B--2---:R-:W-:Y:S01]  /*7330*/  FMNMX.FTZ R134, R15, R134, !PT ;  /* 0x000000860f867209 */ /* 0x004fe20007810000 */
[----:B---3--:R-:W-:-:S04]  /*7340*/  FMUL.FTZ R64, R63, R133 ;  /* 0x000000853f407220 */ /* 0x008fc80000410000 */
[----:B------:R-:W-:Y:S01]  /*7350*/  FMUL.FTZ R136, R63, R134 ;  /* 0x000000863f887220 */ /* 0x000fe20000410000 */
[----:B------:R-:W-:Y:S02]  /*7360*/  FSEL R64, R64, RZ, P1 ;  /* 0x000000ff40407208 */ /* 0x000fe40000800000 */
[----:B------:R-:W-:-:S03]  /*7370*/  FSETP.NEU.FTZ.AND P1, PT, R134, -INF , PT ;  /* 0xff8000008600780b */ /* 0x000fc60003f3d000 */
[-CC-:B------:R-:W-:Y:S01]  /*7380*/  FFMA.FTZ R54, R65, R63.reuse, -R64.reuse ;  /* 0x0000003f41367223 */ /* 0x180fe20000010840 */
[----:B------:R-:W-:Y:S01]  /*7390*/  IADD3 R65, PT, PT, R35, R62, RZ ;  /* 0x0000003e23417210 */ /* 0x000fe20007ffe0ff */
[-CC-:B------:R-:W-:Y:S01]  /*73a0*/  FFMA.FTZ R58, R57, R63.reuse, -R64.reuse ;  /* 0x0000003f393a7223 */ /* 0x180fe20000010840 */
[----:B------:R-:W-:Y:S01]  /*73b0*/  FSEL R136, R136, RZ, P1 ;  /* 0x000000ff88887208 */ /* 0x000fe20000800000 */
[-CC-:B------:R-:W-:Y:S01]  /*73c0*/  FFMA.FTZ R57, R6, R63.reuse, -R64.reuse ;  /* 0x0000003f06397223 */ /* 0x180fe20000010840 */
[----:B------:R-:W-:Y:S01]  /*73d0*/  IADD3 R35, PT, PT, R35, R40, RZ ;  /* 0x0000002823237210 */ /* 0x000fe20007ffe0ff */
[----:B------:R-:W1:Y:S01]  /*73e0*/  LDSM.16.MT88.4 R116, [R65+0xc000] ;  /* 0x00c000004174783b */ /* 0x000e620000004200 */
[-C--:B------:R-:W-:Y:S01]  /*73f0*/  FFMA.FTZ R53, R53, R63.reuse, -R64 ;  /* 0x0000003f35357223 */ /* 0x080fe20000010840 */
[-CC-:B------:R-:W-:Y:S01]  /*7400*/  FFMA.FTZ R60, R4, R63.reuse, -R136.reuse ;  /* 0x0000003f043c7223 */ /* 0x180fe20000010888 */
[-CC-:B------:R-:W-:Y:S01]  /*7410*/  FFMA.FTZ R59, R73, R63.reuse, -R136.reuse ;  /* 0x0000003f493b7223 */ /* 0x180fe20000010888 */
[-CC-:B------:R-:W-:Y:S01]  /*7420*/  FFMA.FTZ R56, R71, R63.reuse, -R136.reuse ;  /* 0x0000003f47387223 */ /* 0x180fe20000010888 */
[-C--:B------:R-:W-:Y:S01]  /*7430*/  FFMA.FTZ R55, R49, R63.reuse, -R136 ;  /* 0x0000003f31377223 */ /* 0x080fe20000010888 */
[-CC-:B------:R-:W-:Y:S01]  /*7440*/  FFMA.FTZ R50, R45, R63.reuse, -R64.reuse ;  /* 0x0000003f2d327223 */ /* 0x180fe20000010840 */
[----:B------:R-:W2:Y:S01]  /*7450*/  LDSM.16.MT88.4 R84, [R65+0x10000] ;  /* 0x010000004154783b */ /* 0x000ea20000004200 */
[-CC-:B------:R-:W-:Y:S01]  /*7460*/  FFMA.FTZ R46, R7, R63.reuse, -R64.reuse ;  /* 0x0000003f072e7223 */ /* 0x180fe20000010840 */
[-C--:B------:R-:W-:Y:S01]  /*7470*/  FFMA.FTZ R45, R5, R63.reuse, -R64 ;  /* 0x0000003f052d7223 */ /* 0x080fe20000010840 */
[----:B------:R-:W-:Y:S01]  /*7480*/  MUFU.EX2 R58, R58 ;  /* 0x0000003a003a7308 */ /* 0x000fe20000000800 */
[----:B------:R-:W3:Y:S01]  /*7490*/  LDSM.16.MT88.4 R100, [R35+0xc000] ;  /* 0x00c000002364783b */ /* 0x000ee20000004200 */
[-CC-:B------:R-:W-:Y:S01]  /*74a0*/  FFMA.FTZ R48, R11, R63.reuse, -R136.reuse ;  /* 0x0000003f0b307223 */ /* 0x180fe20000010888 */
[-CC-:B------:R-:W-:Y:S01]  /*74b0*/  FFMA.FTZ R47, R9, R63.reuse, -R136.reuse ;  /* 0x0000003f092f7223 */ /* 0x180fe20000010888 */
[-C--:B------:R-:W-:Y:S01]  /*74c0*/  FFMA.FTZ R52, R17, R63.reuse, -R136 ;  /* 0x0000003f11347223 */ /* 0x080fe20000010888 */
[----:B------:R-:W4:Y:S01]  /*74d0*/  LDSM.16.MT88.4 R4, [R35+0x10000] ;  /* 0x010000002304783b */ /* 0x000f220000004200 */
[-C--:B------:R-:W-:Y:S01]  /*74e0*/  FFMA.FTZ R49, R21, R63.reuse, -R64 ;  /* 0x0000003f15317223 */ /* 0x080fe20000010840 */
[-C--:B------:R-:W-:Y:S01]  /*74f0*/  FFMA.FTZ R51, R13, R63.reuse, -R136 ;  /* 0x0000003f0d337223 */ /* 0x080fe20000010888 */
[----:B------:R-:W5:Y:S01]  /*7500*/  MUFU.EX2 R57, R57 ;  /* 0x0000003900397308 */ /* 0x000f620000000800 */
[----:B------:R-:W4:Y:S01]  /*7510*/  LDSM.16.MT88.4 R8, [R62+0xc800] ;  /* 0x00c800003e08783b */ /* 0x000f220000004200 */
[-CC-:B------:R-:W-:Y:S01]  /*7520*/  FFMA.FTZ R42, R41, R63.reuse, -R64.reuse ;  /* 0x0000003f292a7223 */ /* 0x180fe20000010840 */
[-CC-:B------:R-:W-:Y:S01]  /*7530*/  FFMA.FTZ R41, R37, R63.reuse, -R64.reuse ;  /* 0x0000003f25297223 */ /* 0x180fe20000010840 */
[-C--:B------:R-:W-:Y:S01]  /*7540*/  FFMA.FTZ R37, R29, R63.reuse, -R64 ;  /* 0x0000003f1d257223 */ /* 0x080fe20000010840 */
[----:B------:R-:W4:Y:S01]  /*7550*/  LDSM.16.MT88.4 R16, [R65+0xc800] ;  /* 0x00c800004110783b */ /* 0x000f220000004200 */
[-CC-:B------:R-:W-:Y:S01]  /*7560*/  FFMA.FTZ R38, R36, R63.reuse, -R136.reuse ;  /* 0x0000003f24267223 */ /* 0x180fe20000010888 */
[-CC-:B------:R-:W-:Y:S01]  /*7570*/  FFMA.FTZ R44, R44, R63.reuse, -R136.reuse ;  /* 0x0000003f2c2c7223 */ /* 0x180fe20000010888 */
[----:B------:R-:W-:Y:S01]  /*7580*/  MUFU.EX2 R54, R54 ;  /* 0x0000003600367308 */ /* 0x000fe20000000800 */
[----:B------:R-:W4:Y:S01]  /*7590*/  LDSM.16.MT88.4 R12, [R40+0xc800] ;  /* 0x00c80000280c783b */ /* 0x000f220000004200 */
[-CC-:B------:R-:W-:Y:S01]  /*75a0*/  FFMA.FTZ R43, R24, R63.reuse, -R136.reuse ;  /* 0x0000003f182b7223 */ /* 0x180fe20000010888 */
[-C--:B------:R-:W-:Y:S01]  /*75b0*/  FFMA.FTZ R39, R25, R63.reuse, -R136 ;  /* 0x0000003f19277223 */ /* 0x080fe20000010888 */
[-CC-:B------:R-:W-:Y:S01]  /*75c0*/  FFMA.FTZ R36, R251, R63.reuse, -R64.reuse ;  /* 0x0000003ffb247223 */ /* 0x180fe20000010840 */
[----:B------:R-:W4:Y:S01]  /*75d0*/  LDSM.16.MT88.4 R20, [R65+0x10800] ;  /* 0x010800004114783b */ /* 0x000f220000004200 */
[-CC-:B------:R-:W-:Y:S01]  /*75e0*/  FFMA.FTZ R67, R67, R63.reuse, -R64.reuse ;  /* 0x0000003f43437223 */ /* 0x180fe20000010840 */
[-C--:B------:R-:W-:Y:S01]  /*75f0*/  FFMA.FTZ R138, R249, R63.reuse, -R64 ;  /* 0x0000003ff98a7223 */ /* 0x080fe20000010840 */
[----:B------:R-:W1:Y:S01]  /*7600*/  MUFU.EX2 R53, R53 ;  /* 0x0000003500357308 */ /* 0x000e620000000800 */
[----:B-----5:R-:W-:Y:S01]  /*7610*/  F2FP.BF16.F32.PACK_AB R69, R57, R58 ;  /* 0x0000003a3945723e */ /* 0x020fe200000010ff */
[----:B------:R-:W-:Y:S01]  /*7620*/  LDSM.16.MT88.4 R28, [R40+0x10800] ;  /* 0x01080000281c783b */ /* 0x000fe20000004200 */
[-C--:B------:R-:W-:Y:S01]  /*7630*/  FFMA.FTZ R144, R213, R63.reuse, -R136 ;  /* 0x0000003fd5907223 */ /* 0x080fe20000010888 */
[-CC-:B------:R-:W-:Y:S01]  /*7640*/  FFMA.FTZ R157, R157, R63.reuse, -R64.reuse ;  /* 0x0000003f9d9d7223 */ /* 0x180fe20000010840 */
[-CC-:B------:R-:W-:Y:S01]  /*7650*/  FFMA.FTZ R146, R207, R63.reuse, -R64.reuse ;  /* 0x0000003fcf927223 */ /* 0x180fe20000010840 */
[----:B------:R-:W-:Y:S01]  /*7660*/  LDSM.16.MT88.4 R24, [R65+0xd000] ;  /* 0x00d000004118783b */ /* 0x000fe20000004200 */
        /* <DEDUP_REMOVED lines=23> */
[-CC-:B------:R-:W-:Y:S01]  /*77e0*/  FFMA.FTZ R166, R139, R63.reuse, -R136.reuse ;  /* 0x0000003f8ba67223 */ /* 0x180fe20000010888 */
[-CC-:B------:R-:W-:Y:S01]  /*77f0*/  FFMA.FTZ R132, R132, R63.reuse, -R136.reuse ;  /* 0x0000003f84847223 */ /* 0x180fe20000010888 */
[----:B------:R-:W1:Y:S01]  /*7800*/  MUFU.EX2 R55, R55 ;  /* 0x0000003700377308 */ /* 0x000e620000000800 */
[----:B-----5:R-:W-:Y:S01]  /*7810*/  F2FP.BF16.F32.PACK_AB R68, R59, R60 ;  /* 0x0000003c3b44723e */ /* 0x020fe200000010ff */
[----:B------:R-:W-:Y:S01]  /*7820*/  FFMA.FTZ R249, R66, R63, -R136 ;  /* 0x0000003f42f97223 */ /* 0x000fe20000010888 */
[----:B------:R-:W-:Y:S01]  /*7830*/  FADD.FTZ R57, R58, R57 ;  /* 0x000000393a397221 */ /* 0x000fe20000010000 */
[----:B------:R-:W-:Y:S01]  /*7840*/  FADD.FTZ R59, R60, R59 ;  /* 0x0000003b3c3b7221 */ /* 0x000fe20000010000 */
[----:B------:R-:W-:-:S02]  /*7850*/  ISETP.GT.AND P1, PT, R137, R226, PT ;  /* 0x000000e28900720c */ /* 0x000fc40003f24270 */
[----:B------:R-:W-:Y:S01]  /*7860*/  FADD.FTZ R54, R54, R57 ;  /* 0x0000003936367221 */ /* 0x000fe20000010000 */
[----:B------:R-:W-:Y:S03]  /*7870*/  MUFU.EX2 R50, R50 ;  /* 0x0000003200327308 */ /* 0x000fe60000000800 */
[----:B------:R-:W-:-:S05]  /*7880*/  FADD.FTZ R53, R53, R54 ;  /* 0x0000003635357221 */ /* 0x000fca0000010000 */
[----:B------:R-:W-:Y:S01]  /*7890*/  MUFU.EX2 R49, R49 ;  /* 0x0000003100317308 */ /* 0x000fe20000000800 */
[----:B-1----:R-:W-:Y:S01]  /*78a0*/  F2FP.BF16.F32.PACK_AB R70, R55, R56 ;  /* 0x000000383746723e */ /* 0x002fe200000010ff */
        /* <DEDUP_REMOVED lines=11> */
[C---:B--2---:R-:W-:Y:S07]  /*7960*/  HMMA.16816.F32.BF16 R88, R68.reuse, R84, RZ ;  /* 0x000000544458723c */ /* 0x044fee00000418ff */
        /* <DEDUP_REMOVED lines=19> */
[----:B----4-:R-:W-:Y:S01]  /*7aa0*/  HMMA.16816.F32.BF16 R72, R68, R4, RZ ;  /* 0x000000044448723c */ /* 0x010fe200000418ff */
        /* <DEDUP_REMOVED lines=33> */
[----:B------:R-:W4:Y:S04]  /*7cc0*/  LDSM.16.MT88.4 R20, [R62+0xd000] ;  /* 0x00d000003e14783b */ /* 0x000f280000004200 */
[----:B------:R-:W-:Y:S03]  /*7cd0*/  MUFU.EX2 R189, R189 ;  /* 0x000000bd00bd7308 */ /* 0x000fe60000000800 */
[C---:B-1----:R-:W-:Y:S05]  /*7ce0*/  HMMA.16816.F32.BF16 R72, R4.reuse, R8, R72 ;  /* 0x000000080448723c */ /* 0x042fea0000041848 */
[----:B------:R-:W-:Y:S03]  /*7cf0*/  MUFU.EX2 R193, R193 ;  /* 0x000000c100c17308 */ /* 0x000fe60000000800 */
[C---:B------:R-:W-:Y:S01]  /*7d00*/  HMMA.16816.F32.BF16 R68, R4.reuse, R10, R68 ;  /* 0x0000000a0444723c */ /* 0x040fe20000041844 */
[----:B------:R-:W1:Y:S04]  /*7d10*/  LDSM.16.MT88.4 R8, [R35+0xd000] ;  /* 0x00d000002308783b */ /* 0x000e680000004200 */
[----:B------:R-:W-:Y:S03]  /*7d20*/  MUFU.EX2 R154, R154 ;  /* 0x0000009a009a7308 */ /* 0x000fe60000000800 */
[C---:B--2---:R-:W-:Y:S05]  /*7d30*/  HMMA.16816.F32.BF16 R104, R4.reuse, R16, R104 ;  /* 0x000000100468723c */ /* 0x044fea0000041868 */
[----:B------:R-:W-:Y:S03]  /*7d40*/  MUFU.EX2 R156, R156 ;  /* 0x0000009c009c7308 */ /* 0x000fe60000000800 */
[C---:B------:R-:W-:Y:S01]  /*7d50*/  HMMA.16816.F32.BF16 R100, R4.reuse, R18, R100 ;  /* 0x000000120464723c */ /* 0x040fe20000041864 */
[----:B------:R-:W2:Y:S04]  /*7d60*/  LDSM.16.MT88.4 R16, [R40+0xd000] ;  /* 0x00d000002810783b */ /* 0x000ea80000004200 */
[----:B------:R-:W-:Y:S03]  /*7d70*/  MUFU.EX2 R179, R179 ;  /* 0x000000b300b37308 */ /* 0x000fe60000000800 */
[----:B------:R-:W-:Y:S01]  /*7d80*/  HMMA.16816.F32.BF16 R96, R4, R140, R96 ;  /* 0x0000008c0460723c */ /* 0x000fe20000041860 */
[-C--:B------:R-:W-:Y:S01]  /*7d90*/  FFMA.FTZ R140, R247, R63.reuse, -R64 ;  /* 0x0000003ff78c7223 */ /* 0x080fe20000010840 */
[-C--:B------:R-:W-:Y:S01]  /*7da0*/  FFMA.FTZ R141, R237, R63.reuse, -R136 ;  /* 0x0000003fed8d7223 */ /* 0x080fe20000010888 */
[----:B------:R-:W-:-:S02]  /*7db0*/  FFMA.FTZ R247, R61, R63, -R64 ;  /* 0x0000003f3df77223 */ /* 0x000fc40000010840 */
[----:B------:R-:W-:Y:S03]  /*7dc0*/  MUFU.EX2 R175, R175 ;  /* 0x000000af00af7308 */ /* 0x000fe60000000800 */
[----:B------:R-:W-:Y:S01]  /*7dd0*/  HMMA.16816.F32.BF16 R92, R4, R142, R92 ;  /* 0x0000008e045c723c */ /* 0x000fe2000004185c */
[-CC-:B------:R-:W-:Y:S01]  /*7de0*/  FFMA.FTZ R142, R229, R63.reuse, -R136.reuse ;  /* 0x0000003fe58e7223 */ /* 0x180fe20000010888 */
[----:B------:R-:W-:-:S03]  /*7df0*/  FFMA.FTZ R143, R215, R63, -R136 ;  /* 0x0000003fd78f7223 */ /* 0x000fc60000010888 */
[----:B------:R-:W-:Y:S03]  /*7e00*/  MUFU.EX2 R140, R140 ;  /* 0x0000008c008c7308 */ /* 0x000fe60000000800 */
[C---:B------:R-:W-:Y:S05]  /*7e10*/  HMMA.16816.F32.BF16 R80, R4.reuse, R28, R80 ;  /* 0x0000001c0450723c */ /* 0x040fea0000041850 */
[----:B------:R-:W-:Y:S03]  /*7e20*/  MUFU.EX2 R141, R141 ;  /* 0x0000008d008d7308 */ /* 0x000fe60000000800 */
[----:B------:R-:W-:Y:S01]  /*7e30*/  HMMA.16816.F32.BF16 R76, R4, R30, R76 ;  /* 0x0000001e044c723c */ /* 0x000fe2000004184c */
[----:B---3--:R-:W-:Y:S01]  /*7e40*/  F2FP.BF16.F32.PACK_AB R4, R43, R44 ;  /* 0x0000002c2b04723e */ /* 0x008fe200000010ff */
[----:B------:R-:W-:Y:S01]  /*7e50*/  LDSM.16.MT88.4 R28, [R40+0x11000] ;  /* 0x01100000281c783b */ /* 0x000fe20000004200 */
[----:B------:R-:W-:-:S02]  /*7e60*/  F2FP.BF16.F32.PACK_AB R5, R41, R42 ;  /* 0x0000002a2905723e */ /* 0x000fc400000010ff */
[----:B-----5:R-:W-:Y:S01]  /*7e70*/  F2FP.BF16.F32.PACK_AB R6, R38, R39 ;  /* 0x000000272606723e */ /* 0x020fe200000010ff */
[----:B------:R-:W3:Y:S01]  /*7e80*/  MUFU.EX2 R142, R142 ;  /* 0x0000008e008e7308 */ /* 0x000ee20000000800 */
[----:B------:R-:W-:-:S07]  /*7e90*/  F2FP.BF16.F32.PACK_AB R7, R36, R37 ;  /* 0x000000252407723e */ /* 0x000fce00000010ff */
[C---:B----4-:R-:W-:Y:S01]  /*7ea0*/  HMMA.16816.F32.BF16 R88, R4.reuse, R12, R88 ;  /* 0x0000000c0458723c */ /* 0x050fe20000041858 */
[----:B------:R-:W4:Y:S07]  /*7eb0*/  MUFU.EX2 R143, R143 ;  /* 0x0000008f008f7308 */ /* 0x000f2e0000000800 */
[C---:B------:R-:W-:Y:S01]  /*7ec0*/  HMMA.16816.F32.BF16 R84, R4.reuse, R14, R84 ;  /* 0x0000000e0454723c */ /* 0x040fe20000041854 */
[----:B------:R-:W5:Y:S01]  /*7ed0*/  LDSM.16.MT88.4 R12, [R62+0x11000] ;  /* 0x011000003e0c783b */ /* 0x000f620000004200 */
[----:B------:R-:W-:Y:S06]  /*7ee0*/  MUFU.EX2 R158, R158 ;  /* 0x0000009e009e7308 */ /* 0x000fec0000000800 */
[C---:B------:R-:W-:Y:S02]  /*7ef0*/  HMMA.16816.F32.BF16 R128, R4.reuse, R20, R128 ;  /* 0x000000140480723c */ /* 0x040fe40000041880 */
[----:B------:R-:W-:Y:S06]  /*7f00*/  MUFU.EX2 R167, R167 ;  /* 0x000000a700a77308 */ /* 0x000fec0000000800 */
[C---:B------:R-:W-:Y:S01]  /*7f10*/  HMMA.16816.F32.BF16 R124, R4.reuse, R22, R124 ;  /* 0x00000016047c723c */ /* 0x040fe2000004187c */
[----:B------:R-:W3:Y:S01]  /*7f20*/  LDSM.16.MT88.4 R20, [R35+0x11000] ;  /* 0x011000002314783b */ /* 0x000ee20000004200 */
[----:B------:R-:W-:Y:S06]  /*7f30*/  MUFU.EX2 R160, R160 ;  /* 0x000000a000a07308 */ /* 0x000fec0000000800 */
[C---:B-1----:R-:W-:Y:S02]  /*7f40*/  HMMA.16816.F32.BF16 R104, R4.reuse, R8, R104 ;  /* 0x000000080468723c */ /* 0x042fe40000041868 */
[----:B------:R-:W-:Y:S06]  /*7f50*/  MUFU.EX2 R162, R162 ;  /* 0x000000a200a27308 */ /* 0x000fec0000000800 */
[C---:B------:R-:W-:Y:S01]  /*7f60*/  HMMA.16816.F32.BF16 R100, R4.reuse, R10, R100 ;  /* 0x0000000a0464723c */ /* 0x040fe20000041864 */
[----:B------:R-:W1:Y:S01]  /*7f70*/  LDSM.16.MT88.4 R8, [R62+0xd800] ;  /* 0x00d800003e08783b */ /* 0x000e620000004200 */
[----:B------:R-:W-:Y:S06]  /*7f80*/  MUFU.EX2 R161, R161 ;  /* 0x000000a100a17308 */ /* 0x000fec0000000800 */
[C---:B--2---:R-:W-:Y:S02]  /*7f90*/  HMMA.16816.F32.BF16 R112, R4.reuse, R16, R112 ;  /* 0x000000100470723c */ /* 0x044fe40000041870 */
[----:B------:R-:W-:Y:S06]  /*7fa0*/  MUFU.EX2 R159, R159 ;  /* 0x0000009f009f7308 */ /* 0x000fec0000000800 */
[C---:B------:R-:W-:Y:S01]  /*7fb0*/  HMMA.16816.F32.BF16 R108, R4.reuse, R18, R108 ;  /* 0x00000012046c723c */ /* 0x040fe2000004186c */
[----:B------:R-:W2:Y:S01]  /*7fc0*/  LDSM.16.MT88.4 R16, [R65+0xd800] ;  /* 0x00d800004110783b */ /* 0x000ea20000004200 */
[----:B------:R-:W-:Y:S06]  /*7fd0*/  MUFU.EX2 R164, R164 ;  /* 0x000000a400a47308 */ /* 0x000fec0000000800 */
[C---:B-----5:R-:W-:Y:S02]  /*7fe0*/  HMMA.16816.F32.BF16 R96, R4.reuse, R12, R96 ;  /* 0x0000000c0460723c */ /* 0x060fe40000041860 */
[----:B------:R-:W-:Y:S06]  /*7ff0*/  MUFU.EX2 R153, R153 ;  /* 0x0000009900997308 */ /* 0x000fec0000000800 */
[C---:B------:R-:W-:Y:S01]  /*8000*/  HMMA.16816.F32.BF16 R92, R4.reuse, R14, R92 ;  /* 0x0000000e045c723c */ /* 0x040fe2000004185c */
[----:B------:R-:W5:Y:S01]  /*8010*/  LDSM.16.MT88.4 R12, [R40+0xd800] ;  /* 0x00d80000280c783b */ /* 0x000f620000004200 */
[----:B------:R-:W-:Y:S06]  /*8020*/  MUFU.EX2 R166, R166 ;  /* 0x000000a600a67308 */ /* 0x000fec0000000800 */
[C---:B------:R-:W-:Y:S02]  /*8030*/  HMMA.16816.F32.BF16 R120, R4.reuse, R24, R120 ;  /* 0x000000180478723c */ /* 0x040fe40000041878 */
[----:B------:R-:W-:Y:S06]  /*8040*/  MUFU.EX2 R132, R132 ;  /* 0x0000008400847308 */ /* 0x000fec0000000800 */
[C---:B------:R-:W-:Y:S01]  /*8050*/  HMMA.16816.F32.BF16 R116, R4.reuse, R26, R116 ;  /* 0x0000001a0474723c */ /* 0x040fe20000041874 */
[----:B------:R-:W-:Y:S01]  /*8060*/  LDSM.16.MT88.4 R24, [R65+0x11800] ;  /* 0x011800004118783b */ /* 0x000fe20000004200 */
[----:B------:R-:W-:Y:S06]  /*8070*/  MUFU.EX2 R249, R249 ;  /* 0x000000f900f97308 */ /* 0x000fec0000000800 */
[C---:B------:R-:W-:Y:S02]  /*8080*/  HMMA.16816.F32.BF16 R80, R4.reuse, R28, R80 ;  /* 0x0000001c0450723c */ /* 0x040fe40000041850 */
[----:B------:R-:W-:Y:S06]  /*8090*/  MUFU.EX2 R247, R247 ;  /* 0x000000f700f77308 */ /* 0x000fec0000000800 */
[C---:B------:R-:W-:Y:S01]  /*80a0*/  HMMA.16816.F32.BF16 R76, R4.reuse, R30, R76 ;  /* 0x0000001e044c723c */ /* 0x040fe2000004184c */
[----:B------:R-:W-:Y:S07]  /*80b0*/  LDSM.16.MT88.4 R28, [R65+0xe000] ;  /* 0x00e00000411c783b */ /* 0x000fee0000004200 */
[C---:B---3--:R-:W-:Y:S08]  /*80c0*/  HMMA.16816.F32.BF16 R72, R4.reuse, R20, R72 ;  /* 0x000000140448723c */ /* 0x048ff00000041848 */
[----:B------:R-:W-:Y:S01]  /*80d0*/  HMMA.16816.F32.BF16 R68, R4, R22, R68 ;  /* 0x000000160444723c */ /* 0x000fe20000041844 */
[----:B------:R-:W-:Y:S01]  /*80e0*/  F2FP.BF16.F32.PACK_AB R4, R142, R141 ;  /* 0x0000008d8e04723e */ /* 0x000fe200000010ff */
[----:B------:R-:W3:Y:S01]  /*80f0*/  LDSM.16.MT88.4 R20, [R35+0xd800] ;  /* 0x00d800002314783b */ /* 0x000ee20000004200 */
[----:B------:R-:W-:-:S02]  /*8100*/  F2FP.BF16.F32.PACK_AB R5, R138, R67 ;  /* 0x000000438a05723e */ /* 0x000fc400000010ff */
[----:B----4-:R-:W-:Y:S02]  /*8110*/  F2FP.BF16.F32.PACK_AB R6, R144, R143 ;  /* 0x0000008f9006723e */ /* 0x010fe400000010ff */
[----:B------:R-:W-:-:S07]  /*8120*/  F2FP.BF16.F32.PACK_AB R7, R157, R140 ;  /* 0x0000008c9d07723e */ /* 0x000fce00000010ff */
        /* <DEDUP_REMOVED lines=8> */
[----:B------:R-:W4:Y:S07]  /*81b0*/  LDSM.16.MT88.4 R12, [R35+0x11800] ;  /* 0x01180000230c783b */ /* 0x000f2e0000004200 */
[C---:B---3--:R-:W-:Y:S08]  /*81c0*/  HMMA.16816.F32.BF16 R104, R4.reuse, R20, R104 ;  /* 0x000000140468723c */ /* 0x048ff00000041868 */
        /* <DEDUP_REMOVED lines=8> */
[----:B------:R-:W3:Y:S07]  /*8250*/  LDSM.16.MT88.4 R12, [R62+0x12000] ;  /* 0x012000003e0c783b */ /* 0x000eee0000004200 */
[C---:B------:R-:W-:Y:S01]  /*8260*/  HMMA.16816.F32.BF16 R100, R4.reuse, R22, R100 ;  /* 0x000000160464723c */ /* 0x040fe20000041864 */
[----:B------:R-:W4:Y:S07]  /*8270*/  LDSM.16.MT88.4 R20, [R62+0xe000] ;  /* 0x00e000003e14783b */ /* 0x000f2e0000004200 */
[C---:B------:R-:W-:Y:S08]  /*8280*/  HMMA.16816.F32.BF16 R88, R4.reuse, R24, R88 ;  /* 0x000000180458723c */ /* 0x040ff00000041858 */
[----:B------:R-:W-:Y:S01]  /*8290*/  HMMA.16816.F32.BF16 R84, R4, R26, R84 ;  /* 0x0000001a0454723c */ /* 0x000fe20000041854 */
[----:B------:R-:W-:Y:S01]  /*82a0*/  F2FP.BF16.F32.PACK_AB R4, R177, R150 ;  /* 0x00000096b104723e */ /* 0x000fe200000010ff */
[----:B------:R-:W5:Y:S01]  /*82b0*/  LDSM.16.MT88.4 R24, [R65+0x12000] ;  /* 0x012000004118783b */ /* 0x000f620000004200 */
        /* <DEDUP_REMOVED lines=32> */
[----:B------:R-:W-:Y:S01]  /*84c0*/  HMMA.16816.F32.BF16 R68, R4, R18, R68 ;  /* 0x000000120444723c */ /* 0x000fe20000041844 */
        /* <DEDUP_REMOVED lines=28> */
[----:B------:R-:W-:Y:S01]  /*8690*/  F2FP.BF16.F32.PACK_AB R4, R161, R162 ;  /* 0x000000a2a104723e */ /* 0x000fe200000010ff */
[----:B------:R-:W5:Y:S01]  /*86a0*/  LDSM.16.MT88.4 R24, [R65+0xf000] ;  /* 0x00f000004118783b */ /* 0x000f620000004200 */
        /* <DEDUP_REMOVED lines=89> */
[----:B---3--:R-:W-:Y:S01]  /*8c40*/  HMMA.16816.F32.BF16 R112, R4, R16, R112 ;  /* 0x000000100470723c */ /* 0x008fe20000041870 */
[----:B------:R-:W-:-:S04]  /*8c50*/  FADD.FTZ R156, R156, R13 ;  /* 0x0000000d9c9c7221 */ /* 0x000fc80000010000 */
[----:B------:R-:W-:-:S03]  /*8c60*/  FADD.FTZ R179, R179, R156 ;  /* 0x0000009cb3b37221 */ /* 0x000fc60000010000 */
        /* <DEDUP_REMOVED lines=12> */
[C---:B--2---:R-:W-:Y:S08]  /*8d30*/  HMMA.16816.F32.BF16 R72, R4.reuse, R16, R72 ;  /* 0x000000100448723c */ /* 0x044ff00000041848 */
        /* <DEDUP_REMOVED lines=70> */
.L_x_2317:
        /* <DEDUP_REMOVED lines=8> */
.L_x_2318:
[----:B------:R-:W-:Y:S05]  /*9220*/  BSYNC.RECONVERGENT B0 ;  /* 0x0000000000007941 */ /* 0x000fea0003800200 */
.L_x_2316:
[----:B------:R-:W-:Y:S02]  /*9230*/  SHF.R.U32.HI R210, RZ, 0x1, R209 ;  /* 0x00000001ffd27819 */ /* 0x000fe400000116d1 */
[----:B------:R-:W-:Y:S02]  /*9240*/  SHF.L.U32 R211, R209, 0x5, RZ ;  /* 0x00000005d1d37819 */ /* 0x000fe400000006ff */
[-C--:B------:R-:W-:Y:S02]  /*9250*/  ISETP.GE.AND P3, PT, R208, R239.reuse, PT ;  /* 0x000000efd000720c */ /* 0x080fe40003f66270 */
[----:B------:R-:W-:Y:S02]  /*9260*/  ISETP.GE.AND P1, PT, R221, R239, PT ;  /* 0x000000efdd00720c */ /* 0x000fe40003f26270 */
[----:B------:R-:W-:Y:S02]  /*9270*/  LOP3.LUT R7, R210, 0x8, RZ, 0xc0, !PT ;  /* 0x00000008d2077812 */ /* 0x000fe400078ec0ff */
[----:B------:R-:W-:-:S02]  /*9280*/  SHF.L.U32 R5, R218, 0x5, RZ ;  /* 0x00000005da057819 */ /* 0x000fc400000006ff */
[----:B------:R-:W-:Y:S02]  /*9290*/  LOP3.LUT R211, R211, 0x7c00, RZ, 0xc0, !PT ;  /* 0x00007c00d3d37812 */ /* 0x000fe400078ec0ff */
[----:B------:R-:W-:Y:S02]  /*92a0*/  SHF.L.U64.HI R4, R218, 0x5, R219 ;  /* 0x00000005da047819 */ /* 0x000fe400000102db */
[--C-:B------:R-:W-:Y:S01]  /*92b0*/  LOP3.LUT R7, R7, 0x1c0, R34.reuse, 0xf8, !PT ;  /* 0x000001c007077812 */ /* 0x100fe200078ef822 */
[----:B------:R-:W-:Y:S01]  /*92c0*/  @!PT LDS RZ, [RZ] ;  /* 0x00000000fffff984 */ /* 0x000fe20000000800 */
[----:B------:R-:W-:Y:S01]  /*92d0*/  @!PT LDS RZ, [RZ] ;  /* 0x00000000fffff984 */ /* 0x000fe20000000800 */
[----:B------:R-:W-:Y:S01]  /*92e0*/  @!PT LDS RZ, [RZ] ;  /* 0x00000000fffff984 */ /* 0x000fe20000000800 */
[----:B------:R-:W-:Y:S01]  /*92f0*/  @!P3 LDGSTS.E.BYPASS.LTC128B.128 [R241+0xc000], desc[UR4][R230.64] ;  /* 0x0c000000e6f1bfae */ /* 0x000fe2000b981a04 */
[----:B------:R-:W-:Y:S02]  /*9300*/  IADD3 R8, P4, PT, R5, R230, RZ ;  /* 0x000000e605087210 */ /* 0x000fe40007f9e0ff */
[----:B------:R-:W-:Y:S01]  /*9310*/  LOP3.LUT R34, R211, 0x200, R34, 0xf8, !PT ;  /* 0x00000200d3227812 */ /* 0x000fe200078ef822 */
[----:B------:R-:W-:Y:S01]  /*9320*/  @P3 STS.128 [R241+0xc000], RZ ;  /* 0x00c000fff1003388 */ /* 0x000fe20000000c00 */
[----:B------:R-:W-:-:S02]  /*9330*/  IADD3.X R9, PT, PT, R4, R231, RZ, P4, !PT ;  /* 0x000000e704097210 */ /* 0x000fc400027fe4ff */
[----:B------:R-:W-:Y:S01]  /*9340*/  LOP3.LUT R7, R34, R7, R208, 0xf6, !PT ;  /* 0x0000000722077212 */ /* 0x000fe200078ef6d0 */
[----:B------:R-:W-:Y:S01]  /*9350*/  @!PT LDS RZ, [RZ] ;  /* 0x00000000fffff984 */ /* 0x000fe20000000800 */
[----:B------:R-:W-:Y:S01]  /*9360*/  @!PT LDS RZ, [RZ] ;  /* 0x00000000fffff984 */ /* 0x000fe20000000800 */
[----:B------:R-:W-:Y:S01]  /*9370*/  @!PT LDS RZ, [RZ] ;  /* 0x00000000fffff984 */ /* 0x000fe20000000800 */
[----:B------:R-:W-:Y:S01]  /*9380*/  @!P1 LDGSTS.E.BYPASS.LTC128B.128 [R241+0x10000], desc[UR4][R230.64+0x80] ;  /* 0x10000080e6f19fae */ /* 0x000fe2000b981a04 */
[----:B------:R-:W-:Y:S02]  /*9390*/  IADD3 R6, P4, PT, R8, R5, RZ ;  /* 0x0000000508067210 */ /* 0x000fe40007f9e0ff */
[----:B------:R-:W-:Y:S01]  /*93a0*/  IADD3 R132, PT, PT, R212, R33, RZ ;  /* 0x00000021d4847210 */ /* 0x000fe20007ffe0ff */
[----:B------:R-:W-:Y:S01]  /*93b0*/  @P1 STS.128 [R241+0x10000], RZ ;  /* 0x010000fff1001388 */ /* 0x000fe20000000c00 */
[----:B------:R-:W-:Y:S02]  /*93c0*/  @!P1 MOV R12, R8 ;  /* 0x00000008000c9202 */ /* 0x000fe40000000f00 */
[----:B------:R-:W-:Y:S01]  /*93d0*/  @!P1 MOV R13, R9 ;  /* 0x00000009000d9202 */ /* 0x000fe20000000f00 */
[----:B------:R-:W-:Y:S01]  /*93e0*/  @!PT LDS RZ, [RZ] ;  /* 0x00000000fffff984 */ /* 0x000fe20000000800 */
[----:B------:R-:W-:Y:S01]  /*93f0*/  @!PT LDS RZ, [RZ] ;  /* 0x00000000fffff984 */ /* 0x000fe20000000800 */
[----:B------:R-:W-:Y:S01]  /*9400*/  @!PT LDS RZ, [RZ] ;  /* 0x00000000fffff984 */ /* 0x000fe20000000800 */
[----:B------:R1:W-:Y:S01]  /*9410*/  @!P3 LDGSTS.E.BYPASS.LTC128B.128 [R241+0xc800], desc[UR4][R8.64] ;  /* 0x0c80000008f1bfae */ /* 0x0003e2000b981a04 */
[----:B------:R-:W-:-:S02]  /*9420*/  LEA R212, R7, R212, 0x1 ;  /* 0x000000d407d47211 */ /* 0x000fc400078e08ff */
[-C--:B------:R-:W-:Y:S01]  /*9430*/  IADD3.X R7, PT, PT, R9, R4.reuse, RZ, P4, !PT ;  /* 0x0000000409077210 */ /* 0x080fe200027fe4ff */
[----:B------:R-:W-:Y:S01]  /*9440*/  @P3 STS.128 [R241+0xc800], RZ ;  /* 0x00c800fff1003388 */ /* 0x000fe20000000c00 */
[-C--:B------:R-:W-:Y:S02]  /*9450*/  IADD3 R10, P4, PT, R6, R5.reuse, RZ ;  /* 0x00000005060a7210 */ /* 0x080fe40007f9e0ff */
[----:B------:R-:W-:Y:S01]  /*9460*/  MOV R186, 0x20 ;  /* 0x0000002000ba7802 */ /* 0x000fe20000000f00 */
[----:B------:R-:W-:Y:S01]  /*9470*/  @!PT LDS RZ, [RZ] ;  /* 0x00000000fffff984 */ /* 0x000fe20000000800 */
[----:B------:R-:W-:Y:S01]  /*9480*/  @!PT LDS RZ, [RZ] ;  /* 0x00000000fffff984 */ /* 0x000fe20000000800 */
[----:B------:R-:W-:Y:S01]  /*9490*/  @!PT LDS RZ, [RZ] ;  /* 0x00000000fffff984 */ /* 0x000fe20000000800 */
[----:B------:R2:W-:Y:S01]  /*94a0*/  @!P1 LDGSTS.E.BYPASS.LTC128B.128 [R241+0x10800], desc[UR4][R12.64+0x80] ;  /* 0x108000800cf19fae */ /* 0x0005e2000b981a04 */
[----:B------:R-:W-:Y:S02]  /*94b0*/  IADD3.X R11, PT, PT, R7, R4, RZ, P4, !PT ;  /* 0x00000004070b7210 */ /* 0x000fe400027fe4ff */
[----:B------:R-:W-:Y:S01]  /*94c0*/  SEL R186, R186, 0xffffffe0, !P6 ;  /* 0xffffffe0baba7807 */ /* 0x000fe20007000000 */
[----:B------:R-:W-:Y:S03]  /*94d0*/  @P1 STS.128 [R241+0x10800], RZ ;  /* 0x010800fff1001388 */ /* 0x000fe60000000c00 */
[----:B------:R-:W-:Y:S01]  /*94e0*/  IADD3 R36, PT, PT, R212, R186, RZ ;  /* 0x000000bad4247210 */ /* 0x000fe20007ffe0ff */
[----:B------:R-:W-:Y:S01]  /*94f0*/  @!PT LDS RZ, [RZ] ;  /* 0x00000000fffff984 */ /* 0x000fe20000000800 */
[----:B------:R-:W-:Y:S01]  /*9500*/  @!PT LDS RZ, [RZ] ;  /* 0x00000000fffff984 */ /* 0x000fe20000000800 */
[----:B------:R-:W-:Y:S01]  /*9510*/  @!PT LDS RZ, [RZ] ;  /* 0x00000000fffff984 */ /* 0x000fe20000000800 */
[----:B------:R3:W-:Y:S04]  /*9520*/  @!P3 LDGSTS.E.BYPASS.LTC128B.128 [R241+0xd000], desc[UR4][R6.64] ;  /* 0x0d00000006f1bfae */ /* 0x0007e8000b981a04 */
[----:B------:R-:W-:Y:S01]  /*9530*/  @P3 STS.128 [R241+0xd000], RZ ;  /* 0x00d000fff1003388 */ /* 0x000fe20000000c00 */
[----:B-1----:R-:W-:-:S04]  /*9540*/  IADD3 R8, P4, PT, R10, R5, RZ ;  /* 0x000000050a087210 */ /* 0x002fc80007f9e0ff */
[----:B------:R-:W-:Y:S02]  /*9550*/  IADD3.X R9, PT, PT, R11, R4, RZ, P4, !PT ;  /* 0x000000040b097210 */ /* 0x000fe400027fe4ff */
[----:B--2---:R-:W-:Y:S02]  /*9560*/  @!P1 MOV R12, R6 ;  /* 0x00000006000c9202 */ /* 0x004fe40000000f00 */
[----:B------:R-:W-:-:S05]  /*9570*/  @!P1 MOV R13, R7 ;  /* 0x00000007000d9202 */ /* 0x000fca0000000f00 */
[----:B------:R-:W-:Y:S01]  /*9580*/  @!PT LDS RZ, [RZ] ;  /* 0x00000000fffff984 */ /* 0x000fe20000000800 */
[----:B------:R-:W-:Y:S01]  /*9590*/  @!PT LDS RZ, [RZ] ;  /* 0x00000000fffff984 */ /* 0x000fe20000000800 */
[----:B------:R-:W-:Y:S01]  /*95a0*/  @!PT LDS RZ, [RZ] ;  /* 0x00000000fffff984 */ /* 0x000fe20000000800 */
[----:B------:R1:W-:Y:S01]  /*95b0*/  @!P1 LDGSTS.E.BYPASS.LTC128B.128 [R241+0x11000], desc[UR4][R12.64+0x80] ;  /* 0x110000800cf19fae */ /* 0x0003e2000b981a04 */
[----:B---3--:R-:W-:-:S03]  /*95c0*/  IADD3 R6, P4, PT, R8, R5, RZ ;  /* 0x0000000508067210 */ /* 0x008fc60007f9e0ff */
[----:B------:R-:W-:Y:S01]  /*95d0*/  @P1 STS.128 [R241+0x11000], RZ ;  /* 0x011000fff1001388 */ /* 0x000fe20000000c00 */
[----:B------:R-:W-:-:S03]  /*95e0*/  IADD3.X R7, PT, PT, R9, R4, RZ, P4, !PT ;  /* 0x0000000409077210 */ /* 0x000fc600027fe4ff */
[----:B------:R-:W-:Y:S01]  /*95f0*/  @!PT LDS RZ, [RZ] ;  /* 0x00000000fffff984 */ /* 0x000fe20000000800 */
[----:B------:R-:W-:Y:S01]  /*9600*/  @!PT LDS RZ, [RZ] ;  /* 0x00000000fffff984 */ /* 0x000fe20000000800 */
[----:B------:R-:W-:Y:S01]  /*9610*/  @!PT LDS RZ, [RZ] ;  /* 0x00000000fffff984 */ /* 0x000fe20000000800 */
[----:B------:R2:W-:Y:S04]  /*9620*/  @!P3 LDGSTS.E.BYPASS.LTC128B.128 [R241+0xd800], desc[UR4][R10.64] ;  /* 0x0d8000000af1bfae */ /* 0x0005e8000b981a04 */
[----:B------:R-:W-:Y:S01]  /*9630*/  @P3 STS.128 [R241+0xd800], RZ ;  /* 0x00d800fff1003388 */ /* 0x000fe20000000c00 */
[----:B-1----:R-:W-:Y:S02]  /*9640*/  @!P1 MOV R12, R10 ;  /* 0x0000000a000c9202 */ /* 0x002fe40000000f00 */
[----:B------:R-:W-:-:S05]  /*9650*/  @!P1 MOV R13, R11 ;  /* 0x0000000b000d9202 */ /* 0x000fca0000000f00 */
[----:B------:R-:W-:Y:S01]  /*9660*/  @!PT LDS RZ, [RZ] ;  /* 0x00000000fffff984 */ /* 0x000fe20000000800 */
[----:B------:R-:W-:Y:S01]  /*9670*/  @!PT LDS RZ, [RZ] ;  /* 0x00000000fffff984 */ /* 0x000fe20000000800 */
[----:B------:R-:W-:Y:S01]  /*9680*/  @!PT LDS RZ, [RZ] ;  /* 0x00000000fffff984 */ /* 0x000fe20000000800 */
[----:B------:R1:W-:Y:S01]  /*9690*/  @!P1 LDGSTS.E.BYPASS.LTC128B.128 [R241+0x11800], desc[UR4][R12.64+0x80] ;  /* 0x118000800cf19fae */ /* 0x0003e2000b981a04 */
[----:B--2---:R-:W-:-:S03]  /*96a0*/  IADD3 R10, P5, PT, R6, R5, RZ ;  /* 0x00000005060a7210 */ /* 0x004fc60007fbe0ff */
[----:B------:R-:W-:Y:S01]  /*96b0*/  @P1 STS.128 [R241+0x11800], RZ ;  /* 0x011800fff1001388 */ /* 0x000fe20000000c00 */
[----:B------:R-:W-:Y:S02]  /*96c0*/  IADD3 R16, P4, PT, R10, R5, RZ ;  /* 0x000000050a107210 */ /* 0x000fe40007f9e0ff */
[-C--:B------:R-:W-:Y:S01]  /*96d0*/  IADD3.X R11, PT, PT, R7, R4.reuse, RZ, P5, !PT ;  /* 0x00000004070b7210 */ /* 0x080fe20002ffe4ff */
[----:B------:R-:W-:Y:S01]  /*96e0*/  @!PT LDS RZ, [RZ] ;  /* 0x00000000fffff984 */ /* 0x000fe20000000800 */
[----:B------:R-:W-:Y:S01]  /*96f0*/  @!PT LDS RZ, [RZ] ;  /* 0x00000000fffff984 */ /* 0x000fe20000000800 */
[----:B------:R-:W-:Y:S01]  /*9700*/  @!PT LDS RZ, [RZ] ;  /* 0x00000000fffff984 */ /* 0x000fe20000000800 */
[----:B------:R-:W-:Y:S03]  /*9710*/  @!P3 LDGSTS.E.BYPASS.LTC128B.128 [R241+0xe000], desc[UR4][R8.64] ;  /* 0x0e00000008f1bfae */ /* 0x000fe6000b981a04 */
[----:B------:R-:W-:Y:S01]  /*9720*/  IADD3.X R17, PT, PT, R11, R4, RZ, P4, !PT ;  /* 0x000000040b117210 */ /* 0x000fe200027fe4ff */
        /* <DEDUP_REMOVED lines=37> */
[----:B------:R-:W4:Y:S04]  /*9980*/  LDSM.16.M88.4 R20, [R132+0x4000] ;  /* 0x004000008414783b */ /* 0x000f280000000200 */
[----:B-1----:R-:W3:Y:S04]  /*9990*/  LDSM.16.M88.4 R12, [R132+0x4800] ;  /* 0x00480000840c783b */ /* 0x002ee80000000200 */
[----:B--2---:R-:W1:Y:S04]  /*99a0*/  LDSM.16.M88.4 R4, [R132+0x5000] ;  /* 0x005000008404783b */ /* 0x004e680000000200 */
[----:B------:R-:W2:Y:S04]  /*99b0*/  LDSM.16.M88.4 R144, [R132+0x5800] ;  /* 0x005800008490783b */ /* 0x000ea80000000200 */
[----:B------:R-:W5:Y:S04]  /*99c0*/  LDSM.16.M88.4 R136, [R132+0x6000] ;  /* 0x006000008488783b */ /* 0x000f680000000200 */
[----:B------:R-:W5:Y:S04]  /*99d0*/  LDSM.16.M88.4 R60, [R132+0x6800] ;  /* 0x00680000843c783b */ /* 0x000f680000000200 */
[----:B------:R-:W5:Y:S04]  /*99e0*/  LDSM.16.M88.4 R52, [R132+0x7000] ;  /* 0x007000008434783b */ /* 0x000f680000000200 */
[----:B------:R-:W5:Y:S04]  /*99f0*/  LDSM.16.M88.4 R28, [R132+0x7800] ;  /* 0x00780000841c783b */ /* 0x000f680000000200 */
[----:B------:R-:W5:Y:S01]  /*9a00*/  LD.E R182, desc[UR4][R2.64+0x18c] ;  /* 0x00018c0402b67980 */ /* 0x000f62000c101900 */
[----:B------:R-:W-:-:S03]  /*9a10*/  IADD3 R168, PT, PT, R132, R186, RZ ;  /* 0x000000ba84a87210 */ /* 0x000fc60007ffe0ff */
[----:B------:R-:W-:Y:S04]  /*9a20*/  LDSM.16.M88.4 R36, [R36] ;  /* 0x000000002424783b */ /* 0x000fe80000000200 */
[----:B------:R-:W5:Y:S01]  /*9a30*/  LDSM.16.M88.4 R40, [R168+0x4000] ;  /* 0x00400000a828783b */ /* 0x000f620000000200 */
[C---:B----4-:R-:W-:Y:S03]  /*9a40*/  HMMA.16816.F32.BF16 R24, R44.reuse, R20, RZ ;  /* 0x000000142c18723c */ /* 0x050fe600000418ff */
[----:B------:R-:W4:Y:S01]  /*9a50*/  LDSM.16.M88.4 R32, [R168+0x4800] ;  /* 0x00480000a820783b */ /* 0x000f220000000200 */
[-C--:B------:R-:W-:Y:S02]  /*9a60*/  IADD3 R187, PT, PT, R212, R169.reuse, RZ ;  /* 0x000000a9d4bb7210 */ /* 0x080fe40007ffe0ff */
[----:B------:R-:W-:Y:S01]  /*9a70*/  IADD3 R183, PT, PT, R132, R169, RZ ;  /* 0x000000a984b77210 */ /* 0x000fe20007ffe0ff */
[----:B------:R-:W-:Y:S01]  /*9a80*/  LDSM.16.M88.4 R164, [R168+0x5000] ;  /* 0x00500000a8a4783b */ /* 0x000fe20000000200 */
[C---:B---3--:R-:W-:Y:S03]  /*9a90*/  HMMA.16816.F32.BF16 R16, R44.reuse, R12, RZ ;  /* 0x0000000c2c10723c */ /* 0x048fe600000418ff */
[----:B------:R-:W-:Y:S04]  /*9aa0*/  LDSM.16.M88.4 R172, [R187] ;  /* 0x00000000bbac783b */ /* 0x000fe80000000200 */
[----:B------:R-:W-:Y:S01]  /*9ab0*/  LDSM.16.M88.4 R160, [R168+0x5800] ;  /* 0x00580000a8a0783b */ /* 0x000fe20000000200 */
[C---:B-1----:R-:W-:Y:S03]  /*9ac0*/  HMMA.16816.F32.BF16 R8, R44.reuse, R4, RZ ;  /* 0x000000042c08723c */ /* 0x042fe600000418ff */
[----:B------:R-:W-:Y:S04]  /*9ad0*/  LDSM.16.M88.4 R156, [R168+0x6000] ;  /* 0x00600000a89c783b */ /* 0x000fe80000000200 */
[----:B------:R-:W-:Y:S01]  /*9ae0*/  LDSM.16.M88.4 R152, [R168+0x7000] ;  /* 0x00700000a898783b */ /* 0x000fe20000000200 */
[C---:B--2---:R-:W-:Y:S03]  /*9af0*/  HMMA.16816.F32.BF16 R148, R44.reuse, R144, RZ ;  /* 0x000000902c94723c */ /* 0x044fe600000418ff */
[----:B------:R-:W0:Y:S05]  /*9b00*/  LDGDEPBAR ;  /* 0x00000000000079af */ /* 0x000e2a0000000000 */
[C---:B-----5:R-:W-:Y:S08]  /*9b10*/  HMMA.16816.F32.BF16 R140, R44.reuse, R136, RZ ;  /* 0x000000882c8c723c */ /* 0x060ff000000418ff */
[C---:B------:R-:W-:Y:S08]  /*9b20*/  HMMA.16816.F32.BF16 R64, R44.reuse, R60, RZ ;  /* 0x0000003c2c40723c */ /* 0x040ff000000418ff */
[C---:B------:R-:W-:Y:S08]  /*9b30*/  HMMA.16816.F32.BF16 R56, R44.reuse, R52, RZ ;  /* 0x000000342c38723c */ /* 0x040ff000000418ff */
[C---:B------:R-:W-:Y:S08]  /*9b40*/  HMMA.16816.F32.BF16 R20, R44.reuse, R22, RZ ;  /* 0x000000162c14723c */ /* 0x040ff000000418ff */
[----:B------:R-:W-:Y:S08]  /*9b50*/  HMMA.16816.F32.BF16 R48, R44, R28, RZ ;  /* 0x0000001c2c30723c */ /* 0x000ff000000418ff */
[----:B------:R-:W-:Y:S01]  /*9b60*/  HMMA.16816.F32.BF16 R24, R36, R40, R24 ;  /* 0x000000282418723c */ /* 0x000fe20000041818 */
[C---:B------:R-:W-:Y:S01]  /*9b70*/  IADD3 R188, PT, PT, R186.reuse, R187, RZ ;  /* 0x000000bbbabc7210 */ /* 0x040fe20007ffe0ff */
[----:B------:R-:W-:Y:S06]  /*9b80*/  LDSM.16.M88.4 R176, [R183+0x5000] ;  /* 0x00500000b7b0783b */ /* 0x000fec0000000200 */
        /* <DEDUP_REMOVED lines=8> */
[C---:B------:R-:W-:Y:S01]  /*9c10*/  HMMA.16816.F32.BF16 R20, R36.reuse, R42, R20 ;  /* 0x0000002a2414723c */ /* 0x040fe20000041814 */
[----:B------:R-:W2:Y:S07]  /*9c20*/  LDSM.16.M88.4 R40, [R168+0x7800] ;  /* 0x00780000a828783b */ /* 0x000eae0000000200 */
[C---:B----4-:R-:W-:Y:S01]  /*9c30*/  HMMA.16816.F32.BF16 R16, R36.reuse, R32, R16 ;  /* 0x000000202410723c */ /* 0x050fe20000041810 */
[----:B------:R-:W-:Y:S01]  /*9c40*/  IADD3 R186, PT, PT, R186, R183, RZ ;  /* 0x000000b7baba7210 */ /* 0x000fe20007ffe0ff */
[----:B------:R-:W-:Y:S06]  /*9c50*/  LDSM.16.M88.4 R168, [R183+0x5800] ;  /* 0x00580000b7a8783b */ /* 0x000fec0000000200 */
[C---:B------:R-:W-:Y:S01]  /*9c60*/  HMMA.16816.F32.BF16 R12, R36.reuse, R34, R12 ;  /* 0x00000022240c723c */ /* 0x040fe2000004180c */
[----:B------:R-:W3:Y:S07]  /*9c70*/  LDSM.16.M88.4 R32, [R183+0x4000] ;  /* 0x00400000b720783b */ /* 0x000eee0000000200 */
[C---:B-1----:R-:W-:Y:S08]  /*9c80*/  HMMA.16816.F32.BF16 R64, R36.reuse, R28, R64 ;  /* 0x0000001c2440723c */ /* 0x042ff00000041840 */
[C---:B------:R-:W-:Y:S01]  /*9c90*/  HMMA.16816.F32.BF16 R60, R36.reuse, R30, R60 ;  /* 0x0000001e243c723c */ /* 0x040fe2000004183c */
[----:B------:R-:W1:Y:S07]  /*9ca0*/  LDSM.16.M88.4 R28, [R183+0x4800] ;  /* 0x00480000b71c783b */ /* 0x000e6e0000000200 */
[C---:B--2---:R-:W-:Y:S08]  /*9cb0*/  HMMA.16816.F32.BF16 R48, R36.reuse, R40, R48 ;  /* 0x000000282430723c */ /* 0x044ff00000041830 */
[----:B------:R-:W-:Y:S01]  /*9cc0*/  HMMA.16816.F32.BF16 R44, R36, R42, R44 ;  /* 0x0000002a242c723c */ /* 0x000fe2000004182c */
[----:B------:R-:W-:Y:S07]  /*9cd0*/  LDSM.16.M88.4 R40, [R188] ;  /* 0x00000000bc28783b */ /* 0x000fee0000000200 */
[C---:B---3--:R-:W-:Y:S08]  /*9ce0*/  HMMA.16816.F32.BF16 R24, R172.reuse, R32, R24 ;  /* 0x00000020ac18723c */ /* 0x048ff00000041818 */
[----:B------:R-:W-:Y:S01]  /*9cf0*/  HMMA.16816.F32.BF16 R20, R172, R34, R20 ;  /* 0x00000022ac14723c */ /* 0x000fe20000041814 */
        /* <DEDUP_REMOVED lines=12> */
[----:B------:R-:W3:Y:S04]  /*9dc0*/  LDSM.16.M88.4 R36, [R186+0x4000] ;  /* 0x00400000ba24783b */ /* 0x000ee80000000200 */
[----:B------:R-:W4:Y:S03]  /*9dd0*/  LDSM.16.M88.4 R152, [R183+0x7800] ;  /* 0x00780000b798783b */ /* 0x000f260000000200 */
[C---:B-1----:R-:W-:Y:S08]  /*9de0*/  HMMA.16816.F32.BF16 R16, R172.reuse, R28, R16 ;  /* 0x0000001cac10723c */ /* 0x042ff00000041810 */
[C---:B------:R-:W-:Y:S01]  /*9df0*/  HMMA.16816.F32.BF16 R12, R172.reuse, R30, R12 ;  /* 0x0000001eac0c723c */ /* 0x040fe2000004180c */
[----:B------:R-:W1:Y:S07]  /*9e00*/  LDSM.16.M88.4 R28, [R186+0x5000] ;  /* 0x00500000ba1c783b */ /* 0x000e6e0000000200 */
[----:B------:R-:W-:Y:S08]  /*9e10*/  HMMA.16816.F32.BF16 R8, R172, R176, R8 ;  /* 0x000000b0ac08723c */ /* 0x000ff00000041808 */
[C---:B--2---:R-:W-:Y:S08]  /*9e20*/  HMMA.16816.F32.BF16 R16, R40.reuse, R32, R16 ;  /* 0x000000202810723c */ /* 0x044ff00000041810 */
[----:B------:R-:W-:Y:S01]  /*9e30*/  HMMA.16816.F32.BF16 R12, R40, R34, R12 ;  /* 0x00000022280c723c */ /* 0x000fe2000004180c */
[----:B------:R-:W2:Y:S07]  /*9e40*/  LDSM.16.M88.4 R32, [R186+0x6800] ;  /* 0x00680000ba20783b */ /* 0x000eae0000000200 */
[----:B------:R-:W-:Y:S08]  /*9e50*/  HMMA.16816.F32.BF16 R4, R172, R178, R4 ;  /* 0x000000b2ac04723c */ /* 0x000ff00000041804 */
[C---:B---3--:R-:W-:Y:S08]  /*9e60*/  HMMA.16816.F32.BF16 R24, R40.reuse, R36, R24 ;  /* 0x000000242818723c */ /* 0x048ff00000041818 */
[----:B------:R-:W-:Y:S01]  /*9e70*/  HMMA.16816.F32.BF16 R20, R40, R38, R20 ;  /* 0x000000262814723c */ /* 0x000fe20000041814 */
[----:B------:R-:W3:Y:S07]  /*9e80*/  LDSM.16.M88.4 R36, [R186+0x7000] ;  /* 0x00700000ba24783b */ /* 0x000eee0000000200 */
[C---:B------:R-:W-:Y:S08]  /*9e90*/  HMMA.16816.F32.BF16 R64, R172.reuse, R160, R64 ;  /* 0x000000a0ac40723c */ /* 0x040ff00000041840 */
[C---:B------:R-:W-:Y:S01]  /*9ea0*/  HMMA.16816.F32.BF16 R60, R172.reuse, R162, R60 ;  /* 0x000000a2ac3c723c */ /* 0x040fe2000004183c */
[----:B------:R-:W5:Y:S07]  /*9eb0*/  LDSM.16.M88.4 R160, [R186+0x5800] ;  /* 0x00580000baa0783b */ /* 0x000f6e0000000200 */
[C---:B----4-:R-:W-:Y:S08]  /*9ec0*/  HMMA.16816.F32.BF16 R48, R172.reuse, R152, R48 ;  /* 0x00000098ac30723c */ /* 0x050ff00000041830 */
[C---:B------:R-:W-:Y:S01]  /*9ed0*/  HMMA.16816.F32.BF16 R44, R172.reuse, R154, R44 ;  /* 0x0000009aac2c723c */ /* 0x040fe2000004182c */
[----:B------:R-:W4:Y:S07]  /*9ee0*/  LDSM.16.M88.4 R152, [R186+0x6000] ;  /* 0x00600000ba98783b */ /* 0x000f2e0000000200 */
[C---:B------:R-:W-:Y:S08]  /*9ef0*/  HMMA.16816.F32.BF16 R56, R172.reuse, R156, R56 ;  /* 0x0000009cac38723c */ /* 0x040ff00000041838 */
[----:B------:R-:W-:Y:S01]  /*9f00*/  HMMA.16816.F32.BF16 R52, R172, R158, R52 ;  /* 0x0000009eac34723c */ /* 0x000fe20000041834 */
[----:B------:R-:W-:Y:S07]  /*9f10*/  LDSM.16.M88.4 R156, [R212+0x2000] ;  /* 0x00200000d49c783b */ /* 0x000fee0000000200 */
[C---:B-1----:R-:W-:Y:S08]  /*9f20*/  HMMA.16816.F32.BF16 R8, R40.reuse, R28, R8 ;  /* 0x0000001c2808723c */ /* 0x042ff00000041808 */
[----:B------:R-:W-:Y:S01]  /*9f30*/  HMMA.16816.F32.BF16 R4, R40, R30, R4 ;  /* 0x0000001e2804723c */ /* 0x000fe20000041804 */
[----:B------:R-:W1:Y:S07]  /*9f40*/  LDSM.16.M88.4 R28, [R132+0x8000] ;  /* 0x00800000841c783b */ /* 0x000e6e0000000200 */
[C---:B------:R-:W-:Y:S08]  /*9f50*/  HMMA.16816.F32.BF16 R148, R172.reuse, R168, R148 ;  /* 0x000000a8ac94723c */ /* 0x040ff00000041894 */
[C---:B------:R-:W-:Y:S08]  /*9f60*/  HMMA.16816.F32.BF16 R144, R172.reuse, R170, R144 ;  /* 0x000000aaac90723c */ /* 0x040ff00000041890 */
[----:B------:R-:W-:Y:S08]  /*9f70*/  HMMA.16816.F32.BF16 R140, R172, R164, R140 ;  /* 0x000000a4ac8c723c */ /* 0x000ff0000004188c */
[C---:B--2---:R-:W-:Y:S08]  /*9f80*/  HMMA.16816.F32.BF16 R64, R40.reuse, R32, R64 ;  /* 0x000000202840723c */ /* 0x044ff00000041840 */
[C---:B------:R-:W-:Y:S01]  /*9f90*/  HMMA.16816.F32.BF16 R60, R40.reuse, R34, R60 ;  /* 0x00000022283c723c */ /* 0x040fe2000004183c */
[----:B------:R-:W2:Y:S07]  /*9fa0*/  LDSM.16.M88.4 R32, [R132+0x8800] ;  /* 0x008800008420783b */ /* 0x000eae0000000200 */
[C---:B---3--:R-:W-:Y:S08]  /*9fb0*/  HMMA.16816.F32.BF16 R56, R40.reuse, R36, R56 ;  /* 0x000000242838723c */ /* 0x048ff00000041838 */
[C---:B------:R-:W-:Y:S01]  /*9fc0*/  HMMA.16816.F32.BF16 R52, R40.reuse, R38, R52 ;  /* 0x000000262834723c */ /* 0x040fe20000041834 */
[----:B------:R-:W3:Y:S07]  /*9fd0*/  LDSM.16.M88.4 R36, [R132+0x9000] ;  /* 0x009000008424783b */ /* 0x000eee0000000200 */
[----:B-----5:R-:W-:Y:S01]  /*9fe0*/  HMMA.16816.F32.BF16 R148, R40, R160, R148 ;  /* 0x000000a02894723c */ /* 0x020fe20000041894 */
[----:B------:R-:W-:-:S04]  /*9ff0*/  MOV R160, 0x20 ;  /* 0x0000002000a07802 */ /* 0x000fc80000000f00 */
[----:B------:R-:W-:-:S04]  /*a000*/  SEL R165, R160, 0xffffffe0, !P6 ;  /* 0xffffffe0a0a57807 */ /* 0x000fc80007000000 */
[-C--:B------:R-:W-:Y:S02]  /*a010*/  IADD3 R164, PT, PT, R212, R165.reuse, RZ ;  /* 0x000000a5d4a47210 */ /* 0x080fe40007ffe0ff */
[----:B------:R-:W-:Y:S01]  /*a020*/  IADD3 R176, PT, PT, R132, R165, RZ ;  /* 0x000000a584b07210 */ /* 0x000fe20007ffe0ff */
[----:B------:R-:W-:Y:S01]  /*a030*/  HMMA.16816.F32.BF16 R144, R40, R162, R144 ;  /* 0x000000a22890723c */ /* 0x000fe20000041890 */
[----:B------:R-:W5:Y:S07]  /*a040*/  LDSM.16.M88.4 R160, [R186+0x7800] ;  /* 0x00780000baa0783b */ /* 0x000f6e0000000200 */
[----:B------:R-:W-:Y:S01]  /*a050*/  HMMA.16816.F32.BF16 R136, R172, R166, R136 ;  /* 0x000000a6ac88723c */ /* 0x000fe20000041888 */
[----:B------:R-:W-:Y:S07]  /*a060*/  LDSM.16.M88.4 R164, [R164+0x2000] ;  /* 0x00200000a4a4783b */ /* 0x000fee0000000200 */
[----:B----4-:R-:W-:Y:S01]  /*a070*/  HMMA.16816.F32.BF16 R168, R40, R152, R140 ;  /* 0x0000009828a8723c */ /* 0x010fe2000004188c */
[----:B------:R-:W4:Y:S07]  /*a080*/  LDSM.16.M88.4 R140, [R176+0x8000] ;  /* 0x00800000b08c783b */ /* 0x000f2e0000000200 */
[C---:B-1----:R-:W-:Y:S01]  /*a090*/  HMMA.16816.F32.BF16 R172, R156.reuse, R28, R24 ;  /* 0x0000001c9cac723c */ /* 0x042fe20000041818 */
[----:B------:R-:W-:Y:S07]  /*a0a0*/  LDSM.16.M88.4 R24, [R183+0x8000] ;  /* 0x00800000b718783b */ /* 0x000fee0000000200 */
[----:B------:R-:W-:Y:S01]  /*a0b0*/  HMMA.16816.F32.BF16 R20, R156, R30, R20 ;  /* 0x0000001e9c14723c */ /* 0x000fe20000041814 */
[----:B------:R-:W1:Y:S07]  /*a0c0*/  LDSM.16.M88.4 R28, [R176+0x8800] ;  /* 0x00880000b01c783b */ /* 0x000e6e0000000200 */
[----:B------:R-:W-:Y:S01]  /*a0d0*/  HMMA.16816.F32.BF16 R136, R40, R154, R136 ;  /* 0x0000009a2888723c */ /* 0x000fe20000041888 */
[----:B------:R-:W1:Y:S07]  /*a0e0*/  LDSM.16.M88.4 R152, [R187+0x2000] ;  /* 0x00200000bb98783b */ /* 0x000e6e0000000200 */
[C---:B--2---:R-:W-:Y:S08]  /*a0f0*/  HMMA.16816.F32.BF16 R16, R156.reuse, R32, R16 ;  /* 0x000000209c10723c */ /* 0x044ff00000041810 */
[C---:B------:R-:W-:Y:S08]  /*a100*/  HMMA.16816.F32.BF16 R12, R156.reuse, R34, R12 ;  /* 0x000000229c0c723c */ /* 0x040ff0000004180c */
[----:B---3--:R-:W-:Y:S01]  /*a110*/  HMMA.16816.F32.BF16 R32, R156, R36, R8 ;  /* 0x000000249c20723c */ /* 0x008fe20000041808 */
[----:B------:R-:W2:Y:S07]  /*a120*/  LDSM.16.M88.4 R8, [R183+0x8800] ;  /* 0x00880000b708783b */ /* 0x000eae0000000200 */
[C---:B-----5:R-:W-:Y:S08]  /*a130*/  HMMA.16816.F32.BF16 R48, R40.reuse, R160, R48 ;  /* 0x000000a02830723c */ /* 0x060ff00000041830 */
[----:B------:R-:W-:Y:S01]  /*a140*/  HMMA.16816.F32.BF16 R44, R40, R162, R44 ;  /* 0x000000a2282c723c */ /* 0x000fe2000004182c */
[----:B------:R-:W-:Y:S04]  /*a150*/  LDSM.16.M88.4 R160, [R188+0x2000] ;  /* 0x00200000bca0783b */ /* 0x000fe80000000200 */
[----:B------:R-:W3:Y:S03]  /*a160*/  LDSM.16.M88.4 R40, [R186+0x8000] ;  /* 0x00800000ba28783b */ /* 0x000ee60000000200 */
[C---:B----4-:R-:W-:Y:S08]  /*a170*/  HMMA.16816.F32.BF16 R20, R164.reuse, R142, R20 ;  /* 0x0000008ea414723c */ /* 0x050ff00000041814 */
[C---:B------:R-:W-:Y:S08]  /*a180*/  HMMA.16816.F32.BF16 R172, R164.reuse, R140, R172 ;  /* 0x0000008ca4ac723c */ /* 0x040ff000000418ac */
[C---:B-1----:R-:W-:Y:S01]  /*a190*/  HMMA.16816.F32.BF16 R140, R164.reuse, R28, R16 ;  /* 0x0000001ca48c723c */ /* 0x042fe20000041810 */
[----:B------:R-:W1:Y:S07]  /*a1a0*/  LDSM.16.M88.4 R16, [R186+0x8800] ;  /* 0x00880000ba10783b */ /* 0x000e6e0000000200 */
[----:B------:R-:W-:Y:S01]  /*a1b0*/  HMMA.16816.F32.BF16 R12, R164, R30, R12 ;  /* 0x0000001ea40c723c */ /* 0x000fe2000004180c */
[----:B------:R-:W-:Y:S07]  /*a1c0*/  LDSM.16.M88.4 R28, [R183+0x9000] ;  /* 0x00900000b71c783b */ /* 0x000fee0000000200 */
[----:B------:R-:W-:Y:S08]  /*a1d0*/  HMMA.16816.F32.BF16 R20, R152, R26, R20 ;  /* 0x0000001a9814723c */ /* 0x000ff00000041814 */
[----:B------:R-:W-:Y:S01]  /*a1e0*/  HMMA.16816.F32.BF16 R4, R156, R38, R4 ;  /* 0x000000269c04723c */ /* 0x000fe20000041804 */
[----:B------:R-:W4:Y:S07]  /*a1f0*/  LDSM.16.M88.4 R36, [R176+0x9000] ;  /* 0x00900000b024783b */ /* 0x000f2e0000000200 */
[C---:B------:R-:W-:Y:S01]  /*a200*/  HMMA.16816.F32.BF16 R172, R152.reuse, R24, R172 ;  /* 0x0000001898ac723c */ /* 0x040fe200000418ac */
[----:B------:R-:W5:Y:S07]  /*a210*/  LDSM.16.M88.4 R24, [R132+0x9800] ;  /* 0x009800008418783b */ /* 0x000f6e0000000200 */
[C---:B--2---:R-:W-:Y:S08]  /*a220*/  HMMA.16816.F32.BF16 R140, R152.reuse, R8, R140 ;  /* 0x00000008988c723c */ /* 0x044ff0000004188c */
[----:B------:R-:W-:Y:S01]  /*a230*/  HMMA.16816.F32.BF16 R12, R152, R10, R12 ;  /* 0x0000000a980c723c */ /* 0x000fe2000004180c */
[----:B------:R-:W-:Y:S07]  /*a240*/  LDSM.16.M88.4 R8, [R132+0xa000] ;  /* 0x00a000008408783b */ /* 0x000fee0000000200 */
[C---:B---3--:R-:W-:Y:S08]  /*a250*/  HMMA.16816.F32.BF16 R20, R160.reuse, R42, R20 ;  /* 0x0000002aa014723c */ /* 0x048ff00000041814 */
[C---:B-1----:R-:W-:Y:S08]  /*a260*/  HMMA.16816.F32.BF16 R140, R160.reuse, R16, R140 ;  /* 0x00000010a08c723c */ /* 0x042ff0000004188c */
[----:B------:R-:W-:Y:S01]  /*a270*/  HMMA.16816.F32.BF16 R12, R160, R18, R12 ;  /* 0x00000012a00c723c */ /* 0x000fe2000004180c */
[----:B------:R-:W1:Y:S02]  /*a280*/  LDSM.16.M88.4 R16, [R176+0x9800] ;  /* 0x00980000b010783b */ /* 0x000e640000000200 */
[-C--:B------:R-:W-:Y:S01]  /*a290*/  FMUL.FTZ R20, R20, R182.reuse ;  /* 0x000000b614147220 */ /* 0x080fe20000410000 */
[-C--:B------:R-:W-:Y:S01]  /*a2a0*/  FMUL.FTZ R21, R21, R182.reuse ;  /* 0x000000b615157220 */ /* 0x080fe20000410000 */
[-C--:B------:R-:W-:Y:S01]  /*a2b0*/  FMUL.FTZ R22, R22, R182.reuse ;  /* 0x000000b616167220 */ /* 0x080fe20000410000 */
[----:B------:R-:W-:-:S02]  /*a2c0*/  FMUL.FTZ R23, R23, R182 ;  /* 0x000000b617177220 */ /* 0x000fc40000410000 */
[----:B------:R-:W-:Y:S01]  /*a2d0*/  HMMA.16816.F32.BF16 R172, R160, R40, R172 ;  /* 0x00000028a0ac723c */ /* 0x000fe200000418ac */
[----:B------:R-:W2:Y:S07]  /*a2e0*/  MUFU.TANH R177, R20 ;  /* 0x0000001400b17308 */ /* 0x000eae0000002400 */
[C---:B----4-:R-:W-:Y:S01]  /*a2f0*/  HMMA.16816.F32.BF16 R40, R164.reuse, R36, R32 ;  /* 0x00000024a428723c */ /* 0x050fe20000041820 */
[----:B------:R-:W3:Y:S01]  /*a300*/  LDSM.16.M88.4 R32, [R186+0x9000] ;  /* 0x00900000ba20783b */ /* 0x000ee20000000200 */
[----:B------:R-:W4:Y:S06]  /*a310*/  MUFU.TANH R178, R21 ;  /* 0x0000001500b27308 */ /* 0x000f2c0000002400 */
[----:B------:R-:W-:Y:S02]  /*a320*/  HMMA.16816.F32.BF16 R4, R164, R38, R4 ;  /* 0x00000026a404723c */ /* 0x000fe40000041804 */
[----:B------:R-:W1:Y:S06]  /*a330*/  MUFU.TANH R179, R22 ;  /* 0x0000001600b37308 */ /* 0x000e6c0000002400 */
[----:B-----5:R-:W-:Y:S02]  /*a340*/  HMMA.16816.F32.BF16 R148, R156, R24, R148 ;  /* 0x000000189c94723c */ /* 0x020fe40000041894 */
[----:B------:R5:W1:Y:S02]  /*a350*/  MUFU.TANH R36, R23 ;  /* 0x0000001700247308 */ /* 0x000a640000002400 */
[----:B-----5:R-:W5:Y:S08]  /*a360*/  LDSM.16.M88.4 R20, [R183+0x9800] ;  /* 0x00980000b714783b */ /* 0x020f700000000200 */
[C---:B------:R-:W-:Y:S08]  /*a370*/  HMMA.16816.F32.BF16 R4, R152.reuse, R30, R4 ;  /* 0x0000001e9804723c */ /* 0x040ff00000041804 */
[----:B------:R-:W-:Y:S01]  /*a380*/  HMMA.16816.F32.BF16 R40, R152, R28, R40 ;  /* 0x0000001c9828723c */ /* 0x000fe20000041828 */
[----:B------:R-:W2:Y:S07]  /*a390*/  LDSM.16.M88.4 R28, [R186+0x9800] ;  /* 0x00980000ba1c783b */ /* 0x000eae0000000200 */
[----:B-1----:R-:W-:Y:S08]  /*a3a0*/  HMMA.16816.F32.BF16 R148, R164, R16, R148 ;  /* 0x00000010a494723c */ /* 0x002ff00000041894 */
[C---:B------:R-:W-:Y:S08]  /*a3b0*/  HMMA.16816.F32.BF16 R144, R156.reuse, R26, R144 ;  /* 0x0000001a9c90723c */ /* 0x040ff00000041890 */
[C---:B------:R-:W-:Y:S08]  /*a3c0*/  HMMA.16816.F32.BF16 R168, R156.reuse, R8, R168 ;  /* 0x000000089ca8723c */ /* 0x040ff000000418a8 */
[----:B------:R-:W-:Y:S01]  /*a3d0*/  HMMA.16816.F32.BF16 R136, R156, R10, R136 ;  /* 0x0000000a9c88723c */ /* 0x000fe20000041888 */
[----:B------:R-:W1:Y:S01]  /*a3e0*/  LDSM.16.M88.4 R8, [R176+0xa000] ;  /* 0x00a00000b008783b */ /* 0x000e620000000200 */
[-C--:B------:R-:W-:Y:S01]  /*a3f0*/  FMUL.FTZ R12, R12, R182.reuse ;  /* 0x000000b60c0c7220 */ /* 0x080fe20000410000 */
[-C--:B------:R-:W-:Y:S01]  /*a400*/  FMUL.FTZ R13, R13, R182.reuse ;  /* 0x000000b60d0d7220 */ /* 0x080fe20000410000 */
[-C--:B------:R-:W-:Y:S01]  /*a410*/  FMUL.FTZ R14, R14, R182.reuse ;  /* 0x000000b60e0e7220 */ /* 0x080fe20000410000 */
[-C--:B------:R-:W-:Y:S01]  /*a420*/  FMUL.FTZ R15, R15, R182.reuse ;  /* 0x000000b60f0f7220 */ /* 0x080fe20000410000 */
[----:B------:R-:W-:-:S02]  /*a430*/  FMUL.FTZ R37, R140, R182 ;  /* 0x000000b68c257220 */ /* 0x000fc40000410000 */
[C---:B---3--:R-:W-:Y:S01]  /*a440*/  HMMA.16816.F32.BF16 R4, R160.reuse, R34, R4 ;  /* 0x00000022a004723c */ /* 0x048fe20000041804 */
[-C--:B------:R-:W-:Y:S01]  /*a450*/  FMUL.FTZ R140, R141, R182.reuse ;  /* 0x000000b68d8c7220 */ /* 0x080fe20000410000 */
[-C--:B------:R-:W-:Y:S01]  /*a460*/  FMUL.FTZ R141, R142, R182.reuse ;  /* 0x000000b68e8d7220 */ /* 0x080fe20000410000 */
[----:B------:R-:W3:Y:S01]  /*a470*/  MUFU.TANH R39, R12 ;  /* 0x0000000c00277308 */ /* 0x000ee20000002400 */
[----:B------:R-:W4:Y:S04]  /*a480*/  LDSM.16.M88.4 R24, [R132+0xa800] ;  /* 0x00a800008418783b */ /* 0x000f280000000200 */
[----:B------:R-:W-:Y:S03]  /*a490*/  HMMA.16816.F32.BF16 R40, R160, R32, R40 ;  /* 0x00000020a028723c */ /* 0x000fe60000041828 */
[----:B------:R-:W1:Y:S05]  /*a4a0*/  MUFU.TANH R32, R13 ;  /* 0x0000000d00207308 */ /* 0x000e6a0000002400 */
[----:B-----5:R-:W-:Y:S03]  /*a4b0*/  HMMA.16816.F32.BF16 R148, R152, R20, R148 ;  /* 0x000000149894723c */ /* 0x020fe60000041894 */
[----:B------:R-:W1:Y:S05]  /*a4c0*/  MUFU.TANH R33, R14 ;  /* 0x0000000e00217308 */ /* 0x000e6a0000002400 */
[----:B------:R-:W-:Y:S01]  /*a4d0*/  HMMA.16816.F32.BF16 R144, R164, R18, R144 ;  /* 0x00000012a490723c */ /* 0x000fe20000041890 */
[----:B------:R-:W5:Y:S02]  /*a4e0*/  LDSM.16.M88.4 R16, [R132+0xb000] ;  /* 0x00b000008410783b */ /* 0x000f640000000200 */
[----:B------:R2:W1:Y:S01]  /*a4f0*/  MUFU.TANH R142, R15 ;  /* 0x0000000f008e7308 */ /* 0x0004620000002400 */
[-C--:B------:R-:W-:Y:S01]  /*a500*/  FMUL.FTZ R4, R4, R182.reuse ;  /* 0x000000b604047220 */ /* 0x080fe20000410000 */
[-C--:B------:R-:W-:Y:S01]  /*a510*/  FMUL.FTZ R5, R5, R182.reuse ;  /* 0x000000b605057220 */ /* 0x080fe20000410000 */
[----:B--2---:R-:W2:Y:S01]  /*a520*/  LDSM.16.M88.4 R12, [R183+0xa000] ;  /* 0x00a00000b70c783b */ /* 0x004ea20000000200 */
[-C--:B------:R-:W-:Y:S01]  /*a530*/  FMUL.FTZ R34, R41, R182.reuse ;  /* 0x000000b629227220 */ /* 0x080fe20000410000 */
[-C--:B------:R-:W-:Y:S01]  /*a540*/  FMUL.FTZ R35, R42, R182.reuse ;  /* 0x000000b62a237220 */ /* 0x080fe20000410000 */
[----:B------:R-:W-:-:S03]  /*a550*/  FMUL.FTZ R41, R43, R182 ;  /* 0x000000b62b297220 */ /* 0x000fc60000410000 */
[----:B------:R-:W-:Y:S01]  /*a560*/  HMMA.16816.F32.BF16 R148, R160, R28, R148 ;  /* 0x0000001ca094723c */ /* 0x000fe20000041894 */
[----:B------:R-:W2:Y:S01]  /*a570*/  MUFU.TANH R42, R4 ;  /* 0x00000004002a7308 */ /* 0x000ea20000002400 */
[-C--:B------:R-:W-:Y:S01]  /*a580*/  FMUL.FTZ R29, R6, R182.reuse ;  /* 0x000000b6061d7220 */ /* 0x080fe20000410000 */
[----:B------:R-:W-:-:S05]  /*a590*/  FMUL.FTZ R43, R7, R182 ;  /* 0x000000b6072b7220 */ /* 0x000fca0000410000 */
[----:B------:R-:W-:Y:S01]  /*a5a0*/  HMMA.16816.F32.BF16 R144, R152, R22, R144 ;  /* 0x000000169890723c */ /* 0x000fe20000041890 */
[----:B------:R3:W2:Y:S01]  /*a5b0*/  MUFU.TANH R28, R5 ;  /* 0x00000005001c7308 */ /* 0x0006a20000002400 */
[----:B------:R-:W-:Y:S06]  /*a5c0*/  LDSM.16.M88.4 R20, [R186+0xa000] ;  /* 0x00a00000ba14783b */ /* 0x000fec0000000200 */
[C---:B-1----:R-:W-:Y:S08]  /*a5d0*/  HMMA.16816.F32.BF16 R168, R164.reuse, R8, R168 ;  /* 0x00000008a4a8723c */ /* 0x042ff000000418a8 */
[----:B------:R-:W-:Y:S01]  /*a5e0*/  HMMA.16816.F32.BF16 R136, R164, R10, R136 ;  /* 0x0000000aa488723c */ /* 0x000fe20000041888 */
[----:B------:R-:W-:Y:S04]  /*a5f0*/  LDSM.16.M88.4 R8, [R183+0xa800] ;  /* 0x00a80000b708783b */ /* 0x000fe80000000200 */
[----:B---3--:R-:W1:Y:S03]  /*a600*/  LDSM.16.M88.4 R4, [R176+0xa800] ;  /* 0x00a80000b004783b */ /* 0x008e660000000200 */
[C---:B----4-:R-:W-:Y:S08]  /*a610*/  HMMA.16816.F32.BF16 R64, R156.reuse, R24, R64 ;  /* 0x000000189c40723c */ /* 0x050ff00000041840 */
[C---:B------:R-:W-:Y:S01]  /*a620*/  HMMA.16816.F32.BF16 R60, R156.reuse, R26, R60 ;  /* 0x0000001a9c3c723c */ /* 0x040fe2000004183c */
[----:B------:R-:W-:Y:S07]  /*a630*/  LDSM.16.M88.4 R24, [R186+0xa800] ;  /* 0x00a80000ba18783b */ /* 0x000fee0000000200 */
[C---:B-----5:R-:W-:Y:S08]  /*a640*/  HMMA.16816.F32.BF16 R56, R156.reuse, R16, R56 ;  /* 0x000000109c38723c */ /* 0x060ff00000041838 */
[----:B------:R-:W-:Y:S01]  /*a650*/  HMMA.16816.F32.BF16 R52, R156, R18, R52 ;  /* 0x000000129c34723c */ /* 0x000fe20000041834 */
[----:B------:R-:W3:Y:S07]  /*a660*/  LDSM.16.M88.4 R16, [R176+0xb000] ;  /* 0x00b00000b010783b */ /* 0x000eee0000000200 */
[C---:B--2---:R-:W-:Y:S08]  /*a670*/  HMMA.16816.F32.BF16 R168, R152.reuse, R12, R168 ;  /* 0x0000000c98a8723c */ /* 0x044ff000000418a8 */
[----:B------:R-:W-:Y:S01]  /*a680*/  HMMA.16816.F32.BF16 R136, R152, R14, R136 ;  /* 0x0000000e9888723c */ /* 0x000fe20000041888 */
[----:B------:R-:W2:Y:S07]  /*a690*/  LDSM.16.M88.4 R12, [R132+0xb800] ;  /* 0x00b80000840c783b */ /* 0x000eae0000000200 */
[C---:B-1----:R-:W-:Y:S08]  /*a6a0*/  HMMA.16816.F32.BF16 R64, R164.reuse, R4, R64 ;  /* 0x00000004a440723c */ /* 0x042ff00000041840 */
[----:B------:R-:W-:Y:S01]  /*a6b0*/  HMMA.16816.F32.BF16 R60, R164, R6, R60 ;  /* 0x00000006a43c723c */ /* 0x000fe2000004183c */
[----:B------:R-:W1:Y:S07]  /*a6c0*/  LDSM.16.M88.4 R4, [R183+0xb000] ;  /* 0x00b00000b704783b */ /* 0x000e6e0000000200 */
[C---:B------:R-:W-:Y:S08]  /*a6d0*/  HMMA.16816.F32.BF16 R168, R160.reuse, R20, R168 ;  /* 0x00000014a0a8723c */ /* 0x040ff000000418a8 */
[----:B------:R-:W-:Y:S01]  /*a6e0*/  HMMA.16816.F32.BF16 R136, R160, R22, R136 ;  /* 0x00000016a088723c */ /* 0x000fe20000041888 */
[----:B------:R-:W4:Y:S07]  /*a6f0*/  LDSM.16.M88.4 R20, [R176+0xb800] ;  /* 0x00b80000b014783b */ /* 0x000f2e0000000200 */
[C---:B---3--:R-:W-:Y:S08]  /*a700*/  HMMA.16816.F32.BF16 R56, R164.reuse, R16, R56 ;  /* 0x00000010a438723c */ /* 0x048ff00000041838 */
[----:B------:R-:W-:Y:S01]  /*a710*/  HMMA.16816.F32.BF16 R52, R164, R18, R52 ;  /* 0x00000012a434723c */ /* 0x000fe20000041834 */
[----:B------:R-:W3:Y:S07]  /*a720*/  LDSM.16.M88.4 R16, [R183+0xb800] ;  /* 0x00b80000b710783b */ /* 0x000eee0000000200 */
[C---:B--2---:R-:W-:Y:S08]  /*a730*/  HMMA.16816.F32.BF16 R48, R156.reuse, R12, R48 ;  /* 0x0000000c9c30723c */ /* 0x044ff00000041830 */
[----:B------:R-:W-:Y:S08]  /*a740*/  HMMA.16816.F32.BF16 R44, R156, R14, R44 ;  /* 0x0000000e9c2c723c */ /* 0x000ff0000004182c */
[C---:B------:R-:W-:Y:S08]  /*a750*/  HMMA.16816.F32.BF16 R64, R152.reuse, R8, R64 ;  /* 0x000000089840723c */ /* 0x040ff00000041840 */
[C---:B------:R-:W-:Y:S01]  /*a760*/  HMMA.16816.F32.BF16 R60, R152.reuse, R10, R60 ;  /* 0x0000000a983c723c */ /* 0x040fe2000004183c */
[----:B------:R-:W2:Y:S07]  /*a770*/  LDSM.16.M88.4 R8, [R186+0xb000] ;  /* 0x00b00000ba08783b */ /* 0x000eae0000000200 */
[C---:B-1----:R-:W-:Y:S08]  /*a780*/  HMMA.16816.F32.BF16 R56, R152.reuse, R4, R56 ;  /* 0x000000049838723c */ /* 0x042ff00000041838 */
[----:B------:R-:W-:Y:S01]  /*a790*/  HMMA.16816.F32.BF16 R52, R152, R6, R52 ;  /* 0x000000069834723c */ /* 0x000fe20000041834 */
[----:B------:R-:W1:Y:S07]  /*a7a0*/  LDSM.16.M88.4 R4, [R186+0xb800] ;  /* 0x00b80000ba04783b */ /* 0x000e6e0000000200 */
[----:B------:R-:W-:Y:S08]  /*a7b0*/  HMMA.16816.F32.BF16 R144, R160, R30, R144 ;  /* 0x0000001ea090723c */ /* 0x000ff00000041890 */
[C---:B----4-:R-:W-:Y:S01]  /*a7c0*/  HMMA.16816.F32.BF16 R48, R164.reuse, R20, R48 ;  /* 0x00000014a430723c */ /* 0x050fe20000041830 */
        /* <DEDUP_REMOVED lines=9> */
[----:B------:R-:W-:Y:S01]  /*a860*/  FMUL.FTZ R12, R136, R182 ;  /* 0x000000b6880c7220 */ /* 0x000fe20000410000 */
[----:B------:R-:W4:Y:S01]  /*a870*/  MUFU.TANH R37, R37 ;  /* 0x0000002500257308 */ /* 0x000f220000002400 */
[----:B------:R-:W-:-:S08]  /*a880*/  DEPBAR.LE SB0, 0x0 ;  /* 0x000080000000791a */ /* 0x000fd00000000000 */
[C---:B---3--:R-:W-:Y:S08]  /*a890*/  HMMA.16816.F32.BF16 R48, R152.reuse, R16, R48 ;  /* 0x000000109830723c */ /* 0x048ff00000041830 */
[----:B------:R-:W-:Y:S08]  /*a8a0*/  HMMA.16816.F32.BF16 R44, R152, R18, R44 ;  /* 0x00000012982c723c */ /* 0x000ff0000004182c */
[C---:B------:R-:W-:Y:S08]  /*a8b0*/  HMMA.16816.F32.BF16 R64, R160.reuse, R24, R64 ;  /* 0x00000018a040723c */ /* 0x040ff00000041840 */
[C---:B------:R-:W-:Y:S08]  /*a8c0*/  HMMA.16816.F32.BF16 R60, R160.reuse, R26, R60 ;  /* 0x0000001aa03c723c */ /* 0x040ff0000004183c */
[C---:B--2---:R-:W-:Y:S08]  /*a8d0*/  HMMA.16816.F32.BF16 R56, R160.reuse, R8, R56 ;  /* 0x00000008a038723c */ /* 0x044ff00000041838 */
[C---:B------:R-:W-:Y:S08]  /*a8e0*/  HMMA.16816.F32.BF16 R52, R160.reuse, R10, R52 ;  /* 0x0000000aa034723c */ /* 0x040ff00000041834 */
[C---:B-1----:R-:W-:Y:S08]  /*a8f0*/  HMMA.16816.F32.BF16 R48, R160.reuse, R4, R48 ;  /* 0x00000004a030723c */ /* 0x042ff00000041830 */
[----:B------:R-:W-:Y:S01]  /*a900*/  HMMA.16816.F32.BF16 R44, R160, R6, R44 ;  /* 0x00000006a02c723c */ /* 0x000fe2000004182c */
[-C--:B------:R-:W-:Y:S01]  /*a910*/  FMUL.FTZ R30, R149, R182.reuse ;  /* 0x000000b6951e7220 */ /* 0x080fe20000410000 */
[-C--:B------:R-:W-:Y:S01]  /*a920*/  FMUL.FTZ R31, R150, R182.reuse ;  /* 0x000000b6961f7220 */ /* 0x080fe20000410000 */
[-C--:B------:R-:W-:Y:S01]  /*a930*/  FMUL.FTZ R149, R151, R182.reuse ;  /* 0x000000b697957220 */ /* 0x080fe20000410000 */
[-C--:B------:R-:W-:Y:S01]  /*a940*/  FMUL.FTZ R150, R168, R182.reuse ;  /* 0x000000b6a8967220 */ /* 0x080fe20000410000 */
[----:B------:R-:W-:Y:S01]  /*a950*/  IADD3 R137, PT, PT, R0, -0x2, RZ ;  /* 0xfffffffe00897810 */ /* 0x000fe20007ffe0ff */
        /* <DEDUP_REMOVED lines=32> */
[----:B------:R-:W-:Y:S01]  /*ab60*/  FMUL.FTZ R46, R46, R182 ;  /* 0x000000b62e2e7220 */ /* 0x000fe20000410000 */
[----:B------:R-:W-:Y:S01]  /*ab70*/  ISETP.GT.AND P4, PT, R137, R226, PT ;  /* 0x000000e28900720c */ /* 0x000fe20003f84270 */
[----:B------:R-:W1:Y:S08]  /*ab80*/  MUFU.TANH R172, R172 ;  /* 0x000000ac00ac7308 */ /* 0x000e700000002400 */
[----:B------:R-:W2:Y:S08]  /*ab90*/  MUFU.TANH R173, R173 ;  /* 0x000000ad00ad7308 */ /* 0x000eb00000002400 */
[----:B------:R-:W3:Y:S08]  /*aba0*/  MUFU.TANH R174, R174 ;  /* 0x000000ae00ae7308 */ /* 0x000ef00000002400 */
[----:B------:R-:W1:Y:S08]  /*abb0*/  MUFU.TANH R175, R175 ;  /* 0x000000af00af7308 */ /* 0x000e700000002400 */
        /* <DEDUP_REMOVED lines=25> */
[----:B------:R1:W1:Y:S08]  /*ad50*/  MUFU.TANH R136, R64 ;  /* 0x0000004000887308 */ /* 0x0002700000002400 */
        /* <DEDUP_REMOVED lines=20> */
[----:B------:R1:W1:Y:S08]  /*aea0*/  MUFU.TANH R55, R45 ;  /* 0x0000002d00377308 */ /* 0x0002700000002400 */
[----:B------:R1:W1:Y:S08]  /*aeb0*/  MUFU.TANH R51, R46 ;  /* 0x0000002e00337308 */ /* 0x0002700000002400 */
[----:B------:R-:W1:Y:S01]  /*aec0*/  MUFU.TANH R47, R47 ;  /* 0x0000002f002f7308 */ /* 0x000e620000002400 */
[----:B------:R-:W-:Y:S01]  /*aed0*/  BSSY.RECONVERGENT B1, `(.L_x_2319) ;  /* 0x00000b9000017945 */ /* 0x000fe20003800200 */
[----:B------:R-:W-:Y:S06]  /*aee0*/  BAR.SYNC.DEFER_BLOCKING 0x0 ;  /* 0x0000000000007b1d */ /* 0x000fec0000010000 */
[----:B--234-:R-:W-:Y:S05]  /*aef0*/  @!P4 BRA `(.L_x_2320) ;  /* 0x0000000800d8c947 */ /* 0x01cfea0003800000 */
[----:B------:R-:W-:Y:S04]  /*af00*/  BSSY.RECONVERGENT B0, `(.L_x_2321) ;  /* 0x000004a000007945 */ /* 0x000fe80003800200 */
[----:B------:R-:W-:Y:S05]  /*af10*/  @!P0 BRA `(.L_x_2322) ;  /* 0x0000000400008947 */ /* 0x000fea0003800000 */
[----:B------:R-:W2:Y:S01]  /*af20*/  LD.E R57, desc[UR4][R2.64+0x170] ;  /* 0x0001700402397980 */ /* 0x000ea2000c101900 */
[----:B------:R-:W-:Y:S01]  /*af30*/  IMAD.SHL.U32 R52, R137, 0x80, RZ ;  /* 0x0000008089347824 */ /* 0x000fe200078e00ff */
[----:B-1----:R-:W-:Y:S02]  /*af40*/  IADD3 R46, PT, PT, R0, -0x1, RZ ;  /* 0xffffffff002e7810 */ /* 0x002fe40007ffe0ff */
[----:B------:R-:W3:Y:S03]  /*af50*/  LD.E.64 R62, desc[UR4][R184.64+0x20] ;  /* 0x00002004b83e7980 */ /* 0x000ee6000c101b00 */
[----:B------:R-:W-:-:S04]  /*af60*/  IMAD.SHL.U32 R46, R46, 0x80, RZ ;  /* 0x000000802e2e7824 */ /* 0x000fc800078e00ff */
[----:B------:R-:W-:Y:S01]  /*af70*/  VIADD R46, R46, 0xffffff00 ;  /* 0xffffff002e2e7836 */ /* 0x000fe20000000000 */
[-C--:B--2---:R-:W-:Y:S02]  /*af80*/  IABS R44, R57.reuse ;  /* 0x00000039002c7213 */ /* 0x084fe40000000000 */
[----:B------:R-:W-:Y:S02]  /*af90*/  IABS R22, R57 ;  /* 0x0000003900167213 */ /* 0x000fe40000000000 */
[----:B------:R-:W1:Y:S02]  /*afa0*/  I2F.RP R6, R44 ;  /* 0x0000002c00067306 */ /* 0x000e640000209400 */
[----:B------:R-:W-:-:S06]  /*afb0*/  IADD3 R22, PT, PT, RZ, -R22, RZ ;  /* 0x80000016ff167210 */ /* 0x000fcc0007ffe0ff */
[----:B-1----:R-:W1:Y:S02]  /*afc0*/  MUFU.RCP R58, R6 ;  /* 0x00000006003a7308 */ /* 0x002e640000001000 */
[----:B-1----:R-:W-:Y:S01]  /*afd0*/  VIADD R58, R58, 0xffffffe ;  /* 0x0ffffffe3a3a7836 */ /* 0x002fe20000000000 */
[----:B------:R-:W-:Y:S02]  /*afe0*/  IABS R6, R46 ;  /* 0x0000002e00067213 */ /* 0x000fe40000000000 */
[----:B------:R-:W-:-:S03]  /*aff0*/  LOP3.LUT R46, R46, R57, RZ, 0x3c, !PT ;  /* 0x000000392e2e7212 */ /* 0x000fc600078e3cff */
        /* <DEDUP_REMOVED lines=11> */
[----:B------:R-:W-:Y:S01]  /*b0b0*/  IMAD R61, R59, R22, R6 ;  /* 0x000000163b3d7224 */ /* 0x000fe200078e0206 */
[----:B------:R-:W-:-:S04]  /*b0c0*/  LOP3.LUT R6, RZ, R57, RZ, 0x33, !PT ;  /* 0x00000039ff067212 */ /* 0x000fc800078e33ff */
        /* <DEDUP_REMOVED lines=8> */
[----:B------:R-:W2:Y:S05]  /*b150*/  LD.E.64 R60, desc[UR4][R184.64+0x38] ;  /* 0x00003804b83c7980 */ /* 0x000eaa000c101b00 */
[----:B------:R-:W-:-:S02]  /*b160*/  @P0 IADD3 R48, PT, PT, R48, 0x1, RZ ;  /* 0x0000000130300810 */ /* 0x000fc40007ffe0ff */
[----:B------:R-:W-:Y:S02]  /*b170*/  ISETP.GE.AND P0, PT, R46, RZ, PT ;  /* 0x000000ff2e00720c */ /* 0x000fe40003f06270 */
[----:B------:R-:W-:Y:S02]  /*b180*/  @!P4 IADD3 R48, PT, PT, -R48, RZ, RZ ;  /* 0x000000ff3030c210 */ /* 0x000fe40007ffe1ff */
[----:B------:R-:W-:Y:S02]  /*b190*/  @P5 IADD3 R59, PT, PT, R59, 0x1, RZ ;  /* 0x000000013b3b5810 */ /* 0x000fe40007ffe0ff */
[----:B------:R-:W-:-:S04]  /*b1a0*/  ISETP.NE.AND P5, PT, R57, RZ, PT ;  /* 0x000000ff3900720c */ /* 0x000fc80003fa5270 */
[----:B------:R-:W-:-:S03]  /*b1b0*/  SEL R45, R6, R48, !P5 ;  /* 0x00000030062d7207 */ /* 0x000fc60006800000 */
[----:B------:R-:W-:-:S05]  /*b1c0*/  @!P0 IMAD.MOV R59, RZ, RZ, -R59 ;  /* 0x000000ffff3b8224 */ /* 0x000fca00078e0a3b */
[----:B------:R-:W-:Y:S01]  /*b1d0*/  SEL R22, R6, R59, !P5 ;  /* 0x0000003b06167207 */ /* 0x000fe20006800000 */
[----:B------:R-:W-:-:S04]  /*b1e0*/  IMAD.WIDE R64, R45, 0x4, R242 ;  /* 0x000000042d407825 */ /* 0x000fc800078e02f2 */
        /* <DEDUP_REMOVED lines=19> */
.L_x_2322:
[----:B------:R-:W2:Y:S01]  /*b320*/  LD.E R6, desc[UR4][R2.64+0x38] ;  /* 0x0000380402067980 */ /* 0x000ea2000c101900 */
[----:B------:R-:W-:Y:S02]  /*b330*/  UMOV UR6, URZ ;  /* 0x000000ff00067c82 */ /* 0x000fe40008000000 */
[----:B-1----:R-:W-:Y:S01]  /*b340*/  IADD3 R45, P0, PT, RZ, -UR6, RZ ;  /* 0x80000006ff2d7c10 */ /* 0x002fe2000ff1e0ff */
[----:B--2---:R-:W-:-:S04]  /*b350*/  IMAD.SHL.U32 R6, R6, 0x80, RZ ;  /* 0x0000008006067824 */ /* 0x004fc800078e00ff */
[----:B------:R-:W-:-:S05]  /*b360*/  IMAD.X R6, RZ, RZ, ~R6, P0 ;  /* 0x000000ffff067224 */ /* 0x000fca00000e0e06 */
[----:B------:R-:W-:-:S04]  /*b370*/  SHF.R.S64 R45, R45, 0x1f, R6 ;  /* 0x0000001f2d2d7819 */ /* 0x000fc80000001006 */
[----:B------:R-:W-:-:S04]  /*b380*/  IADD3 R228, P0, PT, R45, R228, RZ ;  /* 0x000000e42de47210 */ /* 0x000fc80007f1e0ff */
[----:B------:R-:W-:-:S09]  /*b390*/  LEA.HI.X.SX32 R227, R6, R227, 0x1, P0 ;  /* 0x000000e306e37211 */ /* 0x000fd200000f0eff */
.L_x_2323:
[----:B------:R-:W-:Y:S05]  /*b3a0*/  BSYNC.RECONVERGENT B0 ;  /* 0x0000000000007941 */ /* 0x000fea0003800200 */
.L_x_2321:
        /* <DEDUP_REMOVED lines=18> */
[----:B------:R-:W-:-:S04]  /*b4d0*/  IMAD.X R59, R61, 0x1, R22, P0 ;  /* 0x000000013d3b7824 */ /* 0x000fc800000e0616 */
[----:B------:R-:W-:Y:S02]  /*b4e0*/  IMAD.X R57, R59, 0x1, R22, P4 ;  /* 0x000000013b397824 */ /* 0x000fe400020e0616 */
[----:B-1----:R-:W-:-:S05]  /*b4f0*/  @!P1 IMAD.MOV.U32 R229, RZ, RZ, R227 ;  /* 0x000000ffffe59224 */ /* 0x002fca00078e00e3 */
        /* <DEDUP_REMOVED lines=86> */
.L_x_2320:
[----:B------:R-:W-:Y:S05]  /*ba60*/  BSYNC.RECONVERGENT B1 ;  /* 0x0000000000017941 */ /* 0x000fea0003800200 */
.L_x_2319:
[----:B--2---:R-:W-:Y:S01]  /*ba70*/  IMAD R57, R0, 0x80, R135 ;  /* 0x0000008000397824 */ /* 0x004fe200078e0287 */
[----:B------:R-:W2:Y:S03]  /*ba80*/  LD.E R148, desc[UR4][R2.64+0xdc] ;  /* 0x0000dc0402947980 */ /* 0x000ea6000c101900 */
[C---:B------:R-:W-:Y:S02]  /*ba90*/  VIADD R22, R57.reuse, 0xffffff00 ;  /* 0xffffff0039167836 */ /* 0x040fe40000000000 */
[C---:B------:R-:W-:Y:S02]  /*baa0*/  VIADD R6, R57.reuse, 0xffffff01 ;  /* 0xffffff0139067836 */ /* 0x040fe40000000000 */
[C---:B-1----:R-:W-:Y:S01]  /*bab0*/  VIADD R44, R57.reuse, 0xffffff08 ;  /* 0xffffff08392c7836 */ /* 0x042fe20000000000 */
[C---:B------:R-:W-:Y:S01]  /*bac0*/  ISETP.GE.AND P0, PT, R22.reuse, R225, PT ;  /* 0x000000e11600720c */ /* 0x040fe20003f06270 */
[C---:B------:R-:W-:Y:S01]  /*bad0*/  VIADD R48, R57.reuse, 0xffffff11 ;  /* 0xffffff1139307836 */ /* 0x040fe20000000000 */
[----:B------:R-:W-:Y:S01]  /*bae0*/  ISETP.GE.AND P1, PT, R22, R224, PT ;  /* 0x000000e01600720c */ /* 0x000fe20003f26270 */
[----:B------:R-:W-:Y:S01]  /*baf0*/  VIADD R56, R57, 0xffffff18 ;  /* 0xffffff1839387836 */ /* 0x000fe20000000000 */
[----:B------:R-:W-:-:S02]  /*bb00*/  FSEL R52, R172, -INF , P0 ;  /* 0xff800000ac347808 */ /* 0x000fc40000000000 */
[----:B------:R-:W-:Y:S02]  /*bb10*/  ISETP.GE.AND P5, PT, R22, R223, PT ;  /* 0x000000df1600720c */ /* 0x000fe40003fa6270 */
[----:B------:R-:W-:Y:S02]  /*bb20*/  ISETP.GE.AND P0, PT, R6, R225, PT ;  /* 0x000000e10600720c */ /* 0x000fe40003f06270 */
[----:B------:R-:W-:Y:S02]  /*bb30*/  ISETP.GE.AND P3, PT, R22, R222, PT ;  /* 0x000000de1600720c */ /* 0x000fe40003f66270 */
[----:B------:R-:W-:Y:S02]  /*bb40*/  ISETP.GE.AND P4, PT, R6, R224, PT ;  /* 0x000000e00600720c */ /* 0x000fe40003f86270 */
[----:B------:R-:W-:Y:S02]  /*bb50*/  FSEL R52, R52, -INF , !P1 ;  /* 0xff80000034347808 */ /* 0x000fe40004800000 */
[----:B------:R-:W-:-:S02]  /*bb60*/  FSEL R22, R174, -INF , P5 ;  /* 0xff800000ae167808 */ /* 0x000fc40002800000 */
[----:B------:R-:W-:Y:S02]  /*bb70*/  FSEL R45, R173, -INF , P0 ;  /* 0xff800000ad2d7808 */ /* 0x000fe40000000000 */
[----:B------:R-:W-:Y:S02]  /*bb80*/  ISETP.GE.AND P1, PT, R6, R223, PT ;  /* 0x000000df0600720c */ /* 0x000fe40003f26270 */
[----:B------:R-:W-:Y:S02]  /*bb90*/  ISETP.GE.AND P0, PT, R44, R225, PT ;  /* 0x000000e12c00720c */ /* 0x000fe40003f06270 */
[----:B------:R-:W-:Y:S01]  /*bba0*/  ISETP.GE.AND P5, PT, R6, R222, PT ;  /* 0x000000de0600720c */ /* 0x000fe20003fa6270 */
[----:B------:R-:W-:Y:S01]  /*bbb0*/  VIADD R6, R57, 0xffffff09 ;  /* 0xffffff0939067836 */ /* 0x000fe20000000000 */
[----:B------:R-:W-:Y:S02]  /*bbc0*/  FSEL R22, R22, -INF , !P3 ;  /* 0xff80000016167808 */ /* 0x000fe40005800000 */
[----:B------:R-:W-:-:S02]  /*bbd0*/  FSEL R45, R45, -INF , !P4 ;  /* 0xff8000002d2d7808 */ /* 0x000fc40006000000 */
[C---:B------:R-:W-:Y:S02]  /*bbe0*/  ISETP.GE.AND P3, PT, R44.reuse, R224, PT ;  /* 0x000000e02c00720c */ /* 0x040fe40003f66270 */
[----:B------:R-:W-:Y:S02]  /*bbf0*/  FSEL R46, R175, -INF , P1 ;  /* 0xff800000af2e7808 */ /* 0x000fe40000800000 */
[C---:B------:R-:W-:Y:S02]  /*bc00*/  ISETP.GE.AND P4, PT, R44.reuse, R223, PT ;  /* 0x000000df2c00720c */ /* 0x040fe40003f86270 */
[----:B------:R-:W-:Y:S02]  /*bc10*/  FSEL R54, R177, -INF , P0 ;  /* 0xff800000b1367808 */ /* 0x000fe40000000000 */
[----:B------:R-:W-:Y:S02]  /*bc20*/  ISETP.GE.AND P1, PT, R44, R222, PT ;  /* 0x000000de2c00720c */ /* 0x000fe40003f26270 */
[----:B------:R-:W-:-:S02]  /*bc30*/  FSEL R46, R46, -INF , !P5 ;  /* 0xff8000002e2e7808 */ /* 0x000fc40006800000 */
[----:B------:R-:W-:Y:S02]  /*bc40*/  FSEL R54, R54, -INF , !P3 ;  /* 0xff80000036367808 */ /* 0x000fe40005800000 */
[----:B------:R-:W-:Y:S02]  /*bc50*/  FSEL R44, R179, -INF , P4 ;  /* 0xff800000b32c7808 */ /* 0x000fe40002000000 */
[C---:B------:R-:W-:Y:S02]  /*bc60*/  ISETP.GE.AND P0, PT, R6.reuse, R225, PT ;  /* 0x000000e10600720c */ /* 0x040fe40003f06270 */
[C---:B------:R-:W-:Y:S02]  /*bc70*/  ISETP.GE.AND P5, PT, R6.reuse, R224, PT ;  /* 0x000000e00600720c */ /* 0x040fe40003fa6270 */
[C---:B------:R-:W-:Y:S02]  /*bc80*/  ISETP.GE.AND P3, PT, R6.reuse, R223, PT ;  /* 0x000000df0600720c */ /* 0x040fe40003f66270 */
[----:B------:R-:W-:Y:S01]  /*bc90*/  ISETP.GE.AND P4, PT, R6, R222, PT ;  /* 0x000000de0600720c */ /* 0x000fe20003f86270 */
[----:B------:R-:W-:Y:S01]  /*bca0*/  VIADD R6, R57, 0xffffff10 ;  /* 0xffffff1039067836 */ /* 0x000fe20000000000 */
[----:B------:R-:W-:-:S02]  /*bcb0*/  FSEL R178, R178, -INF , P0 ;  /* 0xff800000b2b27808 */ /* 0x000fc40000000000 */
[----:B------:R-:W-:Y:S02]  /*bcc0*/  FSEL R50, R36, -INF , P3 ;  /* 0xff80000024327808 */ /* 0x000fe40001800000 */
[----:B------:R-:W-:Y:S02]  /*bcd0*/  ISETP.GE.AND P0, PT, R6, R225, PT ;  /* 0x000000e10600720c */ /* 0x000fe40003f06270 */
[----:B------:R-:W-:Y:S02]  /*bce0*/  FSEL R44, R44, -INF , !P1 ;  /* 0xff8000002c2c7808 */ /* 0x000fe40004800000 */
[----:B------:R-:W-:Y:S02]  /*bcf0*/  FSEL R36, R178, -INF , !P5 ;  /* 0xff800000b2247808 */ /* 0x000fe40006800000 */
[C---:B------:R-:W-:Y:S02]  /*bd00*/  ISETP.GE.AND P1, PT, R6.reuse, R224, PT ;  /* 0x000000e00600720c */ /* 0x040fe40003f26270 */
[----:B------:R-:W-:-:S02]  /*bd10*/  ISETP.GE.AND P5, PT, R6, R223, PT ;  /* 0x000000df0600720c */ /* 0x000fc40003fa6270 */
[----:B------:R-:W-:Y:S02]  /*bd20*/  FSEL R37, R37, -INF , P0 ;  /* 0xff80000025257808 */ /* 0x000fe40000000000 */
[----:B------:R-:W-:Y:S02]  /*bd30*/  ISETP.GE.AND P3, PT, R6, R222, PT ;  /* 0x000000de0600720c */ /* 0x000fe40003f66270 */
[----:B------:R-:W-:Y:S02]  /*bd40*/  ISETP.GE.AND P0, PT, R48, R225, PT ;  /* 0x000000e13000720c */ /* 0x000fe40003f06270 */
[----:B------:R-:W-:Y:S02]  /*bd50*/  FSEL R6, R50, -INF , !P4 ;  /* 0xff80000032067808 */ /* 0x000fe40006000000 */
[----:B------:R-:W-:Y:S01]  /*bd60*/  FSEL R50, R37, -INF , !P1 ;  /* 0xff80000025327808 */ /* 0x000fe20004800000 */
[----:B------:R-:W-:Y:S01]  /*bd70*/  VIADD R37, R57, 0xffffff19 ;  /* 0xffffff1939257836 */ /* 0x000fe20000000000 */
[----:B------:R-:W-:-:S02]  /*bd80*/  FSEL R65, R141, -INF , P5 ;  /* 0xff8000008d417808 */ /* 0x000fc40002800000 */
[C---:B------:R-:W-:Y:S02]  /*bd90*/  ISETP.GE.AND P4, PT, R48.reuse, R224, PT ;  /* 0x000000e03000720c */ /* 0x040fe40003f86270 */
[C---:B------:R-:W-:Y:S02]  /*bda0*/  ISETP.GE.AND P1, PT, R48.reuse, R223, PT ;  /* 0x000000df3000720c */ /* 0x040fe40003f26270 */
[----:B------:R-:W-:Y:S02]  /*bdb0*/  ISETP.GE.AND P5, PT, R48, R222, PT ;  /* 0x000000de3000720c */ /* 0x000fe40003fa6270 */
[----:B------:R-:W-:Y:S02]  /*bdc0*/  FSEL R48, R140, -INF , P0 ;  /* 0xff8000008c307808 */ /* 0x000fe40000000000 */
[----:B------:R-:W-:Y:S02]  /*bdd0*/  ISETP.GE.AND P0, PT, R56, R225, PT ;  /* 0x000000e13800720c */ /* 0x000fe40003f06270 */
[----:B------:R-:W-:-:S02]  /*bde0*/  FSEL R65, R65, -INF , !P3 ;  /* 0xff80000041417808 */ /* 0x000fc40005800000 */
[----:B------:R-:W-:Y:S02]  /*bdf0*/  FSEL R48, R48, -INF , !P4 ;  /* 0xff80000030307808 */ /* 0x000fe40006000000 */
[----:B------:R-:W-:Y:S02]  /*be00*/  ISETP.GE.AND P3, PT, R56, R224, PT ;  /* 0x000000e03800720c */ /* 0x000fe40003f66270 */
[----:B------:R-:W-:Y:S02]  /*be10*/  FSEL R38, R38, -INF , P1 ;  /* 0xff80000026267808 */ /* 0x000fe40000800000 */
[----:B------:R-:W-:Y:S02]  /*be20*/  ISETP.GE.AND P4, PT, R56, R223, PT ;  /* 0x000000df3800720c */ /* 0x000fe40003f86270 */
[----:B------:R-:W-:Y:S02]  /*be30*/  FSEL R39, R39, -INF , P0 ;  /* 0xff80000027277808 */ /* 0x000fe40000000000 */
[----:B------:R-:W-:-:S02]  /*be40*/  FSEL R66, R38, -INF , !P5 ;  /* 0xff80000026427808 */ /* 0x000fc40006800000 */
[----:B------:R-:W-:Y:S02]  /*be50*/  FSEL R58, R39, -INF , !P3 ;  /* 0xff800000273a7808 */ /* 0x000fe40005800000 */
[----:B------:R-:W-:Y:S02]  /*be60*/  FSEL R64, R33, -INF , P4 ;  /* 0xff80000021407808 */ /* 0x000fe40002000000 */
[C---:B------:R-:W-:Y:S02]  /*be70*/  ISETP.GE.AND P0, PT, R37.reuse, R225, PT ;  /* 0x000000e12500720c */ /* 0x040fe40003f06270 */
[C---:B------:R-:W-:Y:S02]  /*be80*/  ISETP.GE.AND P5, PT, R37.reuse, R224, PT ;  /* 0x000000e02500720c */ /* 0x040fe40003fa6270 */
[C---:B------:R-:W-:Y:S02]  /*be90*/  ISETP.GE.AND P3, PT, R37.reuse, R223, PT ;  /* 0x000000df2500720c */ /* 0x040fe40003f66270 */
[-C--:B------:R-:W-:Y:S01]  /*bea0*/  ISETP.GE.AND P4, PT, R37, R222.reuse, PT ;  /* 0x000000de2500720c */ /* 0x080fe20003f86270 */
[----:B------:R-:W-:Y:S01]  /*beb0*/  VIADD R37, R57, 0xffffff20 ;  /* 0xffffff2039257836 */ /* 0x000fe20000000000 */
[----:B------:R-:W-:-:S02]  /*bec0*/  ISETP.GE.AND P1, PT, R56, R222, PT ;  /* 0x000000de3800720c */ /* 0x000fc40003f26270 */
[----:B------:R-:W-:Y:S02]  /*bed0*/  FSEL R32, R32, -INF , P0 ;  /* 0xff80000020207808 */ /* 0x000fe40000000000 */
[----:B------:R-:W-:Y:S01]  /*bee0*/  ISETP.GE.AND P0, PT, R37, R225, PT ;  /* 0x000000e12500720c */ /* 0x000fe20003f06270 */
[----:B------:R-:W-:Y:S01]  /*bef0*/  VIADD R33, R57, 0xffffff21 ;  /* 0xffffff2139217836 */ /* 0x000fe20000000000 */
[----:B------:R-:W-:Y:S02]  /*bf00*/  FSEL R64, R64, -INF , !P1 ;  /* 0xff80000040407808 */ /* 0x000fe40004800000 */
[----:B------:R-:W-:Y:S02]  /*bf10*/  FSEL R56, R32, -INF , !P5 ;  /* 0xff80000020387808 */ /* 0x000fe40006800000 */
[----:B------:R-:W-:Y:S02]  /*bf20*/  ISETP.GE.AND P1, PT, R37, R224, PT ;  /* 0x000000e02500720c */ /* 0x000fe40003f26270 */
[----:B------:R-:W-:-:S02]  /*bf30*/  FSEL R142, R142, -INF , P3 ;  /* 0xff8000008e8e7808 */ /* 0x000fc40001800000 */
[----:B------:R-:W-:Y:S02]  /*bf40*/  ISETP.GE.AND P5, PT, R37, R223, PT ;  /* 0x000000df2500720c */ /* 0x000fe40003fa6270 */
[----:B------:R-:W-:Y:S02]  /*bf50*/  FSEL R40, R40, -INF , P0 ;  /* 0xff80000028287808 */ /* 0x000fe40000000000 */
[----:B------:R-:W-:Y:S02]  /*bf60*/  FSEL R185, R142, -INF , !P4 ;  /* 0xff8000008eb97808 */ /* 0x000fe40006000000 */
[----:B------:R-:W-:Y:S02]  /*bf70*/  FSEL R183, R40, -INF , !P1 ;  /* 0xff80000028b77808 */ /* 0x000fe40004800000 */
[----:B------:R-:W-:Y:S02]  /*bf80*/  FSEL R35, R35, -INF , P5 ;  /* 0xff80000023237808 */ /* 0x000fe40002800000 */
[----:B------:R-:W-:-:S02]  /*bf90*/  ISETP.GE.AND P0, PT, R33, R225, PT ;  /* 0x000000e12100720c */ /* 0x000fc40003f06270 */
[C---:B------:R-:W-:Y:S02]  /*bfa0*/  ISETP.GE.AND P4, PT, R33.reuse, R224, PT ;  /* 0x000000e02100720c */ /* 0x040fe40003f86270 */
[C---:B------:R-:W-:Y:S02]  /*bfb0*/  ISETP.GE.AND P1, PT, R33.reuse, R223, PT ;  /* 0x000000df2100720c */ /* 0x040fe40003f26270 */
[-C--:B------:R-:W-:Y:S01]  /*bfc0*/  ISETP.GE.AND P5, PT, R33, R222.reuse, PT ;  /* 0x000000de2100720c */ /* 0x080fe20003fa6270 */
[----:B------:R-:W-:Y:S01]  /*bfd0*/  VIADD R33, R57, 0xffffff28 ;  /* 0xffffff2839217836 */ /* 0x000fe20000000000 */
[----:B------:R-:W-:Y:S02]  /*bfe0*/  ISETP.GE.AND P3, PT, R37, R222, PT ;  /* 0x000000de2500720c */ /* 0x000fe40003f66270 */
[----:B------:R-:W-:Y:S02]  /*bff0*/  FSEL R34, R34, -INF , P0 ;  /* 0xff80000022227808 */ /* 0x000fe40000000000 */
[----:B------:R-:W-:Y:S01]  /*c000*/  ISETP.GE.AND P0, PT, R33, R225, PT ;  /* 0x000000e12100720c */ /* 0x000fe20003f06270 */
[----:B------:R-:W-:Y:S01]  /*c010*/  VIADD R32, R57, 0xffffff29 ;  /* 0xffffff2939207836 */ /* 0x000fe20000000000 */
        /* <DEDUP_REMOVED lines=31> */
[C---:B------:R-:W-:Y:S01]  /*c210*/  VIADD R29, R57.reuse, 0xffffff38 ;  /* 0xffffff38391d7836 */ /* 0x040fe20000000000 */
[----:B------:R-:W-:Y:S01]  /*c220*/  ISETP.GE.AND P3, PT, R32, R222, PT ;  /* 0x000000de2000720c */ /* 0x000fe20003f66270 */
[----:B------:R-:W-:Y:S01]  /*c230*/  VIADD R28, R57, 0xffffff39 ;  /* 0xffffff39391c7836 */ /* 0x000fe20000000000 */
[----:B------:R-:W-:Y:S02]  /*c240*/  FSEL R30, R30, -INF , P0 ;  /* 0xff8000001e1e7808 */ /* 0x000fe40000000000 */
[----:B------:R-:W-:-:S02]  /*c250*/  ISETP.GE.AND P0, PT, R29, R225, PT ;  /* 0x000000e11d00720c */ /* 0x000fc40003f06270 */
[----:B------:R-:W-:Y:S02]  /*c260*/  FSEL R161, R31, -INF , !P3 ;  /* 0xff8000001fa17808 */ /* 0x000fe40005800000 */
[----:B------:R-:W-:Y:S02]  /*c270*/  FSEL R149, R149, -INF , P1 ;  /* 0xff80000095957808 */ /* 0x000fe40000800000 */
[----:B------:R-:W-:Y:S02]  /*c280*/  FSEL R165, R30, -INF , !P4 ;  /* 0xff8000001ea57808 */ /* 0x000fe40006000000 */
[C---:B------:R-:W-:Y:S02]  /*c290*/  ISETP.GE.AND P3, PT, R29.reuse, R224, PT ;  /* 0x000000e01d00720c */ /* 0x040fe40003f66270 */
[C---:B------:R-:W-:Y:S02]  /*c2a0*/  ISETP.GE.AND P4, PT, R29.reuse, R223, PT ;  /* 0x000000df1d00720c */ /* 0x040fe40003f86270 */
[----:B------:R-:W-:Y:S01]  /*c2b0*/  ISETP.GE.AND P1, PT, R29, R222, PT ;  /* 0x000000de1d00720c */ /* 0x000fe20003f26270 */
[----:B------:R-:W-:Y:S01]  /*c2c0*/  VIADD R29, R57, 0xffffff40 ;  /* 0xffffff40391d7836 */ /* 0x000fe20000000000 */
[----:B------:R-:W-:-:S02]  /*c2d0*/  FSEL R144, R144, -INF , P0 ;  /* 0xff80000090907808 */ /* 0x000fc40000000000 */
[----:B------:R-:W-:Y:S02]  /*c2e0*/  ISETP.GE.AND P0, PT, R28, R225, PT ;  /* 0x000000e11c00720c */ /* 0x000fe40003f06270 */
[----:B------:R-:W-:Y:S02]  /*c2f0*/  FSEL R186, R149, -INF , !P5 ;  /* 0xff80000095ba7808 */ /* 0x000fe40006800000 */
[----:B------:R-:W-:Y:S02]  /*c300*/  FSEL R184, R144, -INF , !P3 ;  /* 0xff80000090b87808 */ /* 0x000fe40005800000 */
[----:B------:R-:W-:Y:S02]  /*c310*/  FSEL R146, R146, -INF , P4 ;  /* 0xff80000092927808 */ /* 0x000fe40002000000 */
[C---:B------:R-:W-:Y:S02]  /*c320*/  ISETP.GE.AND P5, PT, R28.reuse, R224, PT ;  /* 0x000000e01c00720c */ /* 0x040fe40003fa6270 */
[----:B------:R-:W-:-:S02]  /*c330*/  ISETP.GE.AND P3, PT, R28, R223, PT ;  /* 0x000000df1c00720c */ /* 0x000fc40003f66270 */
[----:B------:R-:W-:Y:S01]  /*c340*/  ISETP.GE.AND P4, PT, R28, R222, PT ;  /* 0x000000de1c00720c */ /* 0x000fe20003f86270 */
[----:B------:R-:W-:Y:S01]  /*c350*/  VIADD R28, R57, 0xffffff41 ;  /* 0xffffff41391c7836 */ /* 0x000fe20000000000 */
[----:B------:R-:W-:Y:S02]  /*c360*/  FSEL R145, R145, -INF , P0 ;  /* 0xff80000091917808 */ /* 0x000fe40000000000 */
[-C--:B------:R-:W-:Y:S02]  /*c370*/  ISETP.GE.AND P0, PT, R29, R225.reuse, PT ;  /* 0x000000e11d00720c */ /* 0x080fe40003f06270 */
[----:B------:R-:W-:Y:S02]  /*c380*/  FSEL R147, R147, -INF , P3 ;  /* 0xff80000093937808 */ /* 0x000fe40001800000 */
[----:B------:R-:W-:Y:S02]  /*c390*/  FSEL R150, R150, -INF , P0 ;  /* 0xff80000096967808 */ /* 0x000fe40000000000 */
[----:B------:R-:W-:-:S02]  /*c3a0*/  ISETP.GE.AND P0, PT, R28, R225, PT ;  /* 0x000000e11c00720c */ /* 0x000fc40003f06270 */
[----:B------:R-:W-:Y:S02]  /*c3b0*/  FSEL R163, R146, -INF , !P1 ;  /* 0xff80000092a37808 */ /* 0x000fe40004800000 */
[----:B------:R-:W-:Y:S02]  /*c3c0*/  FSEL R159, R145, -INF , !P5 ;  /* 0xff800000919f7808 */ /* 0x000fe40006800000 */
[C---:B------:R-:W-:Y:S02]  /*c3d0*/  ISETP.GE.AND P1, PT, R29.reuse, R224, PT ;  /* 0x000000e01d00720c */ /* 0x040fe40003f26270 */
[C---:B------:R-:W-:Y:S02]  /*c3e0*/  ISETP.GE.AND P5, PT, R29.reuse, R223, PT ;  /* 0x000000df1d00720c */ /* 0x040fe40003fa6270 */
[----:B------:R-:W-:Y:S01]  /*c3f0*/  ISETP.GE.AND P3, PT, R29, R222, PT ;  /* 0x000000de1d00720c */ /* 0x000fe20003f66270 */
[----:B------:R-:W-:Y:S01]  /*c400*/  VIADD R29, R57, 0xffffff48 ;  /* 0xffffff48391d7836 */ /* 0x000fe20000000000 */
[----:B------:R-:W-:-:S02]  /*c410*/  FSEL R188, R147, -INF , !P4 ;  /* 0xff80000093bc7808 */ /* 0x000fc40006000000 */
[----:B------:R-:W-:Y:S02]  /*c420*/  ISETP.GE.AND P4, PT, R28, R224, PT ;  /* 0x000000e01c00720c */ /* 0x000fe40003f86270 */
[----:B------:R-:W-:Y:S02]  /*c430*/  FSEL R132, R132, -INF , P0 ;  /* 0xff80000084847808 */ /* 0x000fe40000000000 */
[----:B------:R-:W-:Y:S02]  /*c440*/  FSEL R252, R150, -INF , !P1 ;  /* 0xff80000096fc7808 */ /* 0x000fe40004800000 */
[----:B------:R-:W-:Y:S02]  /*c450*/  FSEL R151, R151, -INF , P5 ;  /* 0xff80000097977808 */ /* 0x000fe40002800000 */
[C---:B------:R-:W-:Y:S02]  /*c460*/  ISETP.GE.AND P1, PT, R28.reuse, R223, PT ;  /* 0x000000df1c00720c */ /* 0x040fe40003f26270 */
[----:B------:R-:W-:Y:S01]  /*c470*/  ISETP.GE.AND P5, PT, R28, R222, PT ;  /* 0x000000de1c00720c */ /* 0x000fe20003fa6270 */
[----:B------:R-:W-:Y:S01]  /*c480*/  VIADD R28, R57, 0xffffff49 ;  /* 0xffffff49391c7836 */ /* 0x000fe20000000000 */
[----:B------:R-:W-:-:S02]  /*c490*/  FSEL R246, R132, -INF , !P4 ;  /* 0xff80000084f67808 */ /* 0x000fc40006000000 */
[C---:B------:R-:W-:Y:S02]  /*c4a0*/  ISETP.GE.AND P0, PT, R29.reuse, R225, PT ;  /* 0x000000e11d00720c */ /* 0x040fe40003f06270 */
[----:B------:R-:W-:Y:S02]  /*c4b0*/  ISETP.GE.AND P4, PT, R29, R223, PT ;  /* 0x000000df1d00720c */ /* 0x000fe40003f86270 */
[----:B------:R-:W-:Y:S02]  /*c4c0*/  FSEL R238, R151, -INF , !P3 ;  /* 0xff80000097ee7808 */ /* 0x000fe40005800000 */
[----:B------:R-:W-:Y:S02]  /*c4d0*/  FSEL R12, R12, -INF , P0 ;  /* 0xff8000000c0c7808 */ /* 0x000fe40000000000 */
[----:B------:R-:W-:Y:S01]  /*c4e0*/  FSEL R214, R24, -INF , P4 ;  /* 0xff80000018d67808 */ /* 0x000fe20002000000 */
[----:B------:R-:W-:Y:S01]  /*c4f0*/  VIADD R24, R57, 0xffffff50 ;  /* 0xffffff5039187836 */ /* 0x000fe20000000000 */
[----:B------:R-:W-:-:S02]  /*c500*/  ISETP.GE.AND P3, PT, R29, R224, PT ;  /* 0x000000e01d00720c */ /* 0x000fc40003f66270 */
[----:B------:R-:W-:Y:S02]  /*c510*/  FSEL R168, R168, -INF , P1 ;  /* 0xff800000a8a87808 */ /* 0x000fe40000800000 */
[----:B------:R-:W-:Y:S02]  /*c520*/  ISETP.GE.AND P0, PT, R28, R225, PT ;  /* 0x000000e11c00720c */ /* 0x000fe40003f06270 */
[----:B------:R-:W-:Y:S02]  /*c530*/  FSEL R236, R168, -INF , !P5 ;  /* 0xff800000a8ec7808 */ /* 0x000fe40006800000 */
[----:B------:R-:W-:Y:S01]  /*c540*/  FSEL R250, R12, -INF , !P3 ;  /* 0xff8000000cfa7808 */ /* 0x000fe20005800000 */
[----:B------:R-:W-:Y:S01]  /*c550*/  VIADD R12, R57, 0xffffff51 ;  /* 0xffffff51390c7836 */ /* 0x000fe20000000000 */
[----:B------:R-:W-:Y:S02]  /*c560*/  FSEL R13, R13, -INF , P0 ;  /* 0xff8000000d0d7808 */ /* 0x000fe40000000000 */
[----:B------:R-:W-:-:S02]  /*c570*/  ISETP.GE.AND P1, PT, R29, R222, PT ;  /* 0x000000de1d00720c */ /* 0x000fc40003f26270 */
[C---:B------:R-:W-:Y:S02]  /*c580*/  ISETP.GE.AND P5, PT, R28.reuse, R224, PT ;  /* 0x000000e01c00720c */ /* 0x040fe40003fa6270 */
[----:B------:R-:W-:Y:S02]  /*c590*/  ISETP.GE.AND P3, PT, R28, R223, PT ;  /* 0x000000df1c00720c */ /* 0x000fe40003f66270 */
[----:B------:R-:W-:Y:S02]  /*c5a0*/  ISETP.GE.AND P0, PT, R24, R225, PT ;  /* 0x000000e11800720c */ /* 0x000fe40003f06270 */
[----:B------:R-:W-:Y:S02]  /*c5b0*/  ISETP.GE.AND P4, PT, R28, R222, PT ;  /* 0x000000de1c00720c */ /* 0x000fe40003f86270 */
[----:B------:R-:W-:Y:S02]  /*c5c0*/  FSEL R214, R214, -INF , !P1 ;  /* 0xff800000d6d67808 */ /* 0x000fe40004800000 */
[----:B------:R-:W-:-:S02]  /*c5d0*/  FSEL R25, R25, -INF , P3 ;  /* 0xff80000019197808 */ /* 0x000fc40001800000 */
[----:B------:R-:W-:Y:S01]  /*c5e0*/  FSEL R248, R13, -INF , !P5 ;  /* 0xff8000000df87808 */ /* 0x000fe20006800000 */
[----:B------:R-:W-:Y:S01]  /*c5f0*/  VIADD R13, R57, 0xffffff58 ;  /* 0xffffff58390d7836 */ /* 0x000fe20000000000 */
[----:B------:R-:W-:Y:S02]  /*c600*/  FSEL R136, R136, -INF , P0 ;  /* 0xff80000088887808 */ /* 0x000fe40000000000 */
[C---:B------:R-:W-:Y:S02]  /*c610*/  ISETP.GE.AND P1, PT, R24.reuse, R224, PT ;  /* 0x000000e01800720c */ /* 0x040fe40003f26270 */
[----:B------:R-:W-:Y:S02]  /*c620*/  ISETP.GE.AND P5, PT, R24, R223, PT ;  /* 0x000000df1800720c */ /* 0x000fe40003fa6270 */
[----:B------:R-:W-:Y:S02]  /*c630*/  ISETP.GE.AND P0, PT, R12, R225, PT ;  /* 0x000000e10c00720c */ /* 0x000fe40003f06270 */
[----:B------:R-:W-:-:S02]  /*c640*/  FSEL R206, R25, -INF , !P4 ;  /* 0xff80000019ce7808 */ /* 0x000fc40006000000 */
[----:B------:R-:W-:Y:S02]  /*c650*/  ISETP.GE.AND P3, PT, R24, R222, PT ;  /* 0x000000de1800720c */ /* 0x000fe40003f66270 */
[----:B------:R-:W-:Y:S02]  /*c660*/  ISETP.GE.AND P4, PT, R12, R224, PT ;  /* 0x000000e00c00720c */ /* 0x000fe40003f86270 */
[----:B------:R-:W-:Y:S02]  /*c670*/  FSEL R204, R136, -INF , !P1 ;  /* 0xff80000088cc7808 */ /* 0x000fe40004800000 */
[----:B------:R-:W-:Y:S02]  /*c680*/  FSEL R27, R27, -INF , P5 ;  /* 0xff8000001b1b7808 */ /* 0x000fe40002800000 */
[----:B------:R-:W-:Y:S02]  /*c690*/  FSEL R26, R26, -INF , P0 ;  /* 0xff8000001a1a7808 */ /* 0x000fe40000000000 */
[----:B------:R-:W-:-:S02]  /*c6a0*/  ISETP.GE.AND P1, PT, R12, R223, PT ;  /* 0x000000df0c00720c */ /* 0x000fc40003f26270 */
[----:B------:R-:W-:Y:S02]  /*c6b0*/  ISETP.GE.AND P0, PT, R13, R225, PT ;  /* 0x000000e10d00720c */ /* 0x000fe40003f06270 */
        /* <DEDUP_REMOVED lines=17> */
[----:B------:R-:W-:Y:S01]  /*c7d0*/  FSEL R8, R8, -INF , P0 ;  /* 0xff80000008087808 */ /* 0x000fe20000000000 */
[----:B------:R-:W-:Y:S01]  /*c7e0*/  VIADD R9, R57, 0xffffff61 ;  /* 0xffffff6139097836 */ /* 0x000fe20000000000 */
[----:B------:R-:W-:-:S02]  /*c7f0*/  ISETP.GE.AND P0, PT, R12, R225, PT ;  /* 0x000000e10c00720c */ /* 0x000fc40003f06270 */
[----:B------:R-:W-:Y:S02]  /*c800*/  FSEL R192, R192, -INF , !P1 ;  /* 0xff800000c0c07808 */ /* 0x000fe40004800000 */
[----:B------:R-:W-:Y:S02]  /*c810*/  FSEL R14, R14, -INF , P3 ;  /* 0xff8000000e0e7808 */ /* 0x000fe40001800000 */
[C---:B------:R-:W-:Y:S02]  /*c820*/  ISETP.GE.AND P1, PT, R12.reuse, R224, PT ;  /* 0x000000e00c00720c */ /* 0x040fe40003f26270 */
[----:B------:R-:W-:Y:S02]  /*c830*/  ISETP.GE.AND P3, PT, R12, R223, PT ;  /* 0x000000df0c00720c */ /* 0x000fe40003f66270 */
[----:B------:R-:W-:Y:S02]  /*c840*/  FSEL R10, R10, -INF , P0 ;  /* 0xff8000000a0a7808 */ /* 0x000fe40000000000 */
[----:B------:R-:W-:-:S02]  /*c850*/  ISETP.GE.AND P0, PT, R9, R225, PT ;  /* 0x000000e10900720c */ /* 0x000fc40003f06270 */
[----:B------:R-:W-:Y:S02]  /*c860*/  FSEL R190, R14, -INF , !P4 ;  /* 0xff8000000ebe7808 */ /* 0x000fe40006000000 */
[----:B------:R-:W-:Y:S02]  /*c870*/  FSEL R182, R10, -INF , !P1 ;  /* 0xff8000000ab67808 */ /* 0x000fe40004800000 */
[----:B------:R-:W-:Y:S02]  /*c880*/  FSEL R16, R16, -INF , P3 ;  /* 0xff80000010107808 */ /* 0x000fe40001800000 */
[----:B------:R-:W-:Y:S02]  /*c890*/  FSEL R198, R8, -INF , !P5 ;  /* 0xff80000008c67808 */ /* 0x000fe40006800000 */
[C---:B------:R-:W-:Y:S02]  /*c8a0*/  ISETP.GE.AND P4, PT, R9.reuse, R224, PT ;  /* 0x000000e00900720c */ /* 0x040fe40003f86270 */
[----:B------:R-:W-:-:S02]  /*c8b0*/  ISETP.GE.AND P1, PT, R9, R223, PT ;  /* 0x000000df0900720c */ /* 0x000fc40003f26270 */
[-C--:B------:R-:W-:Y:S01]  /*c8c0*/  ISETP.GE.AND P3, PT, R9, R222.reuse, PT ;  /* 0x000000de0900720c */ /* 0x080fe20003f66270 */
[----:B------:R-:W-:Y:S01]  /*c8d0*/  VIADD R9, R57, 0xffffff68 ;  /* 0xffffff6839097836 */ /* 0x000fe20000000000 */
[----:B------:R-:W-:Y:S02]  /*c8e0*/  ISETP.GE.AND P5, PT, R12, R222, PT ;  /* 0x000000de0c00720c */ /* 0x000fe40003fa6270 */
[----:B------:R-:W-:Y:S02]  /*c8f0*/  FSEL R11, R11, -INF , P0 ;  /* 0xff8000000b0b7808 */ /* 0x000fe40000000000 */
[----:B------:R-:W-:Y:S02]  /*c900*/  FSEL R172, R16, -INF , !P5 ;  /* 0xff80000010ac7808 */ /* 0x000fe40006800000 */
[----:B------:R-:W-:Y:S02]  /*c910*/  FSEL R15, R15, -INF , P1 ;  /* 0xff8000000f0f7808 */ /* 0x000fe40000800000 */
        /* <DEDUP_REMOVED lines=8> */
[----:B------:R-:W-:Y:S01]  /*c9a0*/  FMNMX3.FTZ R12, R9, R58, R56, !PT ;  /* 0x0000003a090c7276 */ /* 0x000fe20007810038 */
[----:B------:R-:W-:Y:S01]  /*c9b0*/  VIADD R8, R57, 0xffffff69 ;  /* 0xffffff6939087836 */ /* 0x000fe20000000000 */
[----:B------:R-:W-:Y:S02]  /*c9c0*/  FMNMX3.FTZ R9, R133, R22, R46, !PT ;  /* 0x0000001685097276 */ /* 0x000fe4000781002e */
[----:B------:R-:W-:Y:S02]  /*c9d0*/  FMNMX3.FTZ R12, R12, R183, R179, !PT ;  /* 0x000000b70c0c7276 */ /* 0x000fe400078100b3 */
[----:B------:R-:W-:Y:S02]  /*c9e0*/  FSEL R4, R4, -INF , P0 ;  /* 0xff80000004047808 */ /* 0x000fe40000000000 */
[----:B------:R-:W-:Y:S02]  /*c9f0*/  FMNMX3.FTZ R12, R12, R177, R175, !PT ;  /* 0x000000b10c0c7276 */ /* 0x000fe400078100af */
[----:B------:R-:W-:-:S02]  /*ca00*/  FMNMX3.FTZ R10, R9, R44, R6, !PT ;  /* 0x0000002c090a7276 */ /* 0x000fc40007810006 */
[----:B------:R-:W-:Y:S01]  /*ca10*/  FSEL R176, R4, -INF , !P5 ;  /* 0xff80000004b07808 */ /* 0x000fe20006800000 */
[----:B------:R-:W-:Y:S01]  /*ca20*/  VIADD R4, R57, 0xffffff70 ;  /* 0xffffff7039047836 */ /* 0x000fe20000000000 */
[----:B------:R-:W-:Y:S02]  /*ca30*/  ISETP.GE.AND P0, PT, R8, R225, PT ;  /* 0x000000e10800720c */ /* 0x000fe40003f06270 */
[----:B------:R-:W-:Y:S02]  /*ca40*/  FMNMX3.FTZ R9, R12, R157, R165, !PT ;  /* 0x0000009d0c097276 */ /* 0x000fe400078100a5 */
[----:B------:R-:W-:Y:S02]  /*ca50*/  FMNMX3.FTZ R10, R10, R65, R66, !PT ;  /* 0x000000410a0a7276 */ /* 0x000fe40007810042 */
[----:B------:R-:W-:Y:S02]  /*ca60*/  FSEL R19, R19, -INF , P4 ;  /* 0xff80000013137808 */ /* 0x000fe40002000000 */
[----:B------:R-:W-:-:S02]  /*ca70*/  FSEL R18, R18, -INF , P0 ;  /* 0xff80000012127808 */ /* 0x000fc40000000000 */
[----:B------:R-:W-:Y:S02]  /*ca80*/  ISETP.GE.AND P0, PT, R4, R225, PT ;  /* 0x000000e10400720c */ /* 0x000fe40003f06270 */
[----:B------:R-:W-:Y:S02]  /*ca90*/  FMNMX3.FTZ R9, R9, R184, R159, !PT ;  /* 0x000000b809097276 */ /* 0x000fe4000781009f */
[----:B------:R-:W-:Y:S02]  /*caa0*/  FMNMX3.FTZ R10, R10, R64, R185, !PT ;  /* 0x000000400a0a7276 */ /* 0x000fe400078100b9 */
[----:B------:R-:W-:Y:S02]  /*cab0*/  ISETP.GE.AND P5, PT, R8, R223, PT ;  /* 0x000000df0800720c */ /* 0x000fe40003fa6270 */
[----:B------:R-:W-:Y:S02]  /*cac0*/  FSEL R168, R19, -INF , !P1 ;  /* 0xff80000013a87808 */ /* 0x000fe40004800000 */
[----:B------:R-:W-:-:S02]  /*cad0*/  FSEL R170, R15, -INF , !P3 ;  /* 0xff8000000faa7808 */ /* 0x000fc40005800000 */
[----:B------:R-:W-:Y:S02]  /*cae0*/  ISETP.GE.AND P1, PT, R4, R224, PT ;  /* 0x000000e00400720c */ /* 0x000fe40003f26270 */
[----:B------:R-:W-:Y:S02]  /*caf0*/  FSEL R5, R5, -INF , P0 ;  /* 0xff80000005057808 */ /* 0x000fe40000000000 */
[----:B------:R-:W-:Y:S02]  /*cb00*/  FMNMX3.FTZ R9, R9, R252, R246, !PT ;  /* 0x000000fc09097276 */ /* 0x000fe400078100f6 */
[C---:B------:R-:W-:Y:S02]  /*cb10*/  ISETP.GE.AND P3, PT, R8.reuse, R224, PT ;  /* 0x000000e00800720c */ /* 0x040fe40003f66270 */
[----:B------:R-:W-:Y:S01]  /*cb20*/  ISETP.GE.AND P4, PT, R8, R222, PT ;  /* 0x000000de0800720c */ /* 0x000fe20003f86270 */
[----:B------:R-:W-:Y:S01]  /*cb30*/  VIADD R8, R57, 0xffffff71 ;  /* 0xffffff7139087836 */ /* 0x000fe20000000000 */
[----:B------:R-:W-:-:S02]  /*cb40*/  FMNMX3.FTZ R10, R10, R173, R171, !PT ;  /* 0x000000ad0a0a7276 */ /* 0x000fc400078100ab */
[----:B------:R-:W-:Y:S02]  /*cb50*/  FSEL R17, R17, -INF , P5 ;  /* 0xff80000011117808 */ /* 0x000fe40002800000 */
[----:B------:R-:W-:Y:S02]  /*cb60*/  FSEL R164, R5, -INF , !P1 ;  /* 0xff80000005a47808 */ /* 0x000fe40004800000 */
[----:B------:R-:W-:Y:S02]  /*cb70*/  FMNMX3.FTZ R9, R9, R250, R248, !PT ;  /* 0x000000fa09097276 */ /* 0x000fe400078100f8 */
[----:B------:R-:W-:Y:S02]  /*cb80*/  FMNMX3.FTZ R5, R10, R169, R167, !PT ;  /* 0x000000a90a057276 */ /* 0x000fe400078100a7 */
[----:B------:R-:W-:Y:S02]  /*cb90*/  FSEL R166, R17, -INF , !P4 ;  /* 0xff80000011a67808 */ /* 0x000fe40006000000 */
[----:B------:R-:W-:-:S02]  /*cba0*/  ISETP.GE.AND P4, PT, R8, R225, PT ;  /* 0x000000e10800720c */ /* 0x000fc40003f86270 */
[----:B------:R-:W-:Y:S02]  /*cbb0*/  FSEL R174, R18, -INF , !P3 ;  /* 0xff80000012ae7808 */ /* 0x000fe40005800000 */
[----:B------:R-:W-:Y:S02]  /*cbc0*/  FMNMX3.FTZ R9, R9, R204, R202, !PT ;  /* 0x000000cc09097276 */ /* 0x000fe400078100ca */
[C---:B------:R-:W-:Y:S02]  /*cbd0*/  ISETP.GE.AND P3, PT, R4.reuse, R223, PT ;  /* 0x000000df0400720c */ /* 0x040fe40003f66270 */
[----:B------:R-:W-:Y:S01]  /*cbe0*/  ISETP.GE.AND P5, PT, R4, R222, PT ;  /* 0x000000de0400720c */ /* 0x000fe20003fa6270 */
[----:B------:R-:W-:Y:S01]  /*cbf0*/  VIADD R4, R57, 0xffffff78 ;  /* 0xffffff7839047836 */ /* 0x000fe20000000000 */
[----:B------:R-:W-:Y:S01]  /*cc00*/  FMNMX3.FTZ R5, R5, R161, R186, !PT ;  /* 0x000000a105057276 */ /* 0x000fe200078100ba */
[----:B------:R-:W-:Y:S01]  /*cc10*/  VIADD R57, R57, 0xffffff79 ;  /* 0xffffff7939397836 */ /* 0x000fe20000000000 */
[----:B------:R-:W-:-:S02]  /*cc20*/  ISETP.GE.AND P0, PT, R8, R224, PT ;  /* 0x000000e00800720c */ /* 0x000fc40003f06270 */
[----:B------:R-:W-:Y:S02]  /*cc30*/  FSEL R49, R49, -INF , P4 ;  /* 0xff80000031317808 */ /* 0x000fe40002000000 */
[----:B------:R-:W-:Y:S02]  /*cc40*/  FMNMX3.FTZ R9, R9, R200, R198, !PT ;  /* 0x000000c809097276 */ /* 0x000fe400078100c6 */
[----:B------:R-:W-:Y:S02]  /*cc50*/  FMNMX3.FTZ R5, R5, R163, R188, !PT ;  /* 0x000000a305057276 */ /* 0x000fe400078100bc */
[-C--:B------:R-:W-:Y:S02]  /*cc60*/  ISETP.GE.AND P1, PT, R4, R225.reuse, PT ;  /* 0x000000e10400720c */ /* 0x080fe40003f26270 */
[----:B------:R-:W-:Y:S02]  /*cc70*/  FSEL R162, R49, -INF , !P0 ;  /* 0xff80000031a27808 */ /* 0x000fe40004000000 */
[----:B------:R-:W-:-:S02]  /*cc80*/  ISETP.GE.AND P0, PT, R57, R225, PT ;  /* 0x000000e13900720c */ /* 0x000fc40003f06270 */
[----:B------:R-:W-:Y:S02]  /*cc90*/  FMNMX3.FTZ R9, R9, R182, R178, !PT ;  /* 0x000000b609097276 */ /* 0x000fe400078100b2 */
[----:B------:R-:W-:Y:S02]  /*cca0*/  FMNMX3.FTZ R5, R5, R238, R236, !PT ;  /* 0x000000ee05057276 */ /* 0x000fe400078100ec */
[----:B------:R-:W-:Y:S02]  /*ccb0*/  FSEL R53, R53, -INF , P1 ;  /* 0xff80000035357808 */ /* 0x000fe40000800000 */
[-C--:B------:R-:W-:Y:S02]  /*ccc0*/  ISETP.GE.AND P4, PT, R4, R224.reuse, PT ;  /* 0x000000e00400720c */ /* 0x080fe40003f86270 */
[----:B------:R-:W-:Y:S02]  /*ccd0*/  ISETP.GE.AND P1, PT, R57, R224, PT ;  /* 0x000000e03900720c */ /* 0x000fe40003f26270 */
[----:B------:R-:W-:-:S02]  /*cce0*/  FSEL R55, R55, -INF , P0 ;  /* 0xff80000037377808 */ /* 0x000fc40000000000 */
[----:B------:R-:W-:Y:S02]  /*ccf0*/  FMNMX3.FTZ R9, R9, R176, R174, !PT ;  /* 0x000000b009097276 */ /* 0x000fe400078100ae */
[----:B------:R-:W-:Y:S02]  /*cd00*/  FMNMX3.FTZ R5, R5, R214, R206, !PT ;  /* 0x000000d605057276 */ /* 0x000fe400078100ce */
[----:B------:R-:W-:Y:S02]  /*cd10*/  FSEL R160, R53, -INF , !P4 ;  /* 0xff80000035a07808 */ /* 0x000fe40006000000 */
[----:B------:R-:W-:Y:S02]  /*cd20*/  FSEL R158, R55, -INF , !P1 ;  /* 0xff800000379e7808 */ /* 0x000fe40004800000 */
[----:B------:R-:W-:Y:S02]  /*cd30*/  FMNMX3.FTZ R9, R9, R164, R162, !PT ;  /* 0x000000a409097276 */ /* 0x000fe400078100a2 */
[----:B------:R-:W-:-:S02]  /*cd40*/  FMNMX3.FTZ R11, R5, R196, R194, !PT ;  /* 0x000000c4050b7276 */ /* 0x000fc400078100c2 */
[-C--:B------:R-:W-:Y:S02]  /*cd50*/  ISETP.GE.AND P0, PT, R8, R223.reuse, PT ;  /* 0x000000df0800720c */ /* 0x080fe40003f06270 */
[----:B------:R-:W-:Y:S02]  /*cd60*/  FMNMX3.FTZ R5, R9, R160, R158, !PT ;  /* 0x000000a009057276 */ /* 0x000fe4000781009e */
[----:B------:R-:W-:Y:S02]  /*cd70*/  FMNMX3.FTZ R9, R11, R192, R190, !PT ;  /* 0x000000c00b097276 */ /* 0x000fe400078100be */
[----:B------:R-:W-:Y:S02]  /*cd80*/  ISETP.GE.AND P1, PT, R4, R223, PT ;  /* 0x000000df0400720c */ /* 0x000fe40003f26270 */
[----:B------:R-:W-:Y:S02]  /*cd90*/  FSEL R23, R23, -INF , P0 ;  /* 0xff80000017177808 */ /* 0x000fe40000000000 */
[----:B------:R-:W-:-:S02]  /*cda0*/  ISETP.GE.AND P4, PT, R8, R222, PT ;  /* 0x000000de0800720c */ /* 0x000fc40003f86270 */
[----:B------:R-:W-:Y:S02]  /*cdb0*/  FSEL R7, R7, -INF , P3 ;  /* 0xff80000007077808 */ /* 0x000fe40001800000 */
[----:B------:R-:W-:Y:S02]  /*cdc0*/  ISETP.GE.AND P0, PT, R57, R223, PT ;  /* 0x000000df3900720c */ /* 0x000fe40003f06270 */
        /* <DEDUP_REMOVED lines=8> */
[----:B------:R-:W-:Y:S02]  /*ce50*/  FSEL R152, R51, -INF , !P3 ;  /* 0xff80000033987808 */ /* 0x000fe40005800000 */
[----:B------:R-:W-:-:S02]  /*ce60*/  FSEL R150, R47, -INF , !P1 ;  /* 0xff8000002f967808 */ /* 0x000fc40004800000 */
[----:B------:R-:W-:-:S04]  /*ce70*/  FMNMX3.FTZ R9, R9, R156, R154, !PT ;  /* 0x0000009c09097276 */ /* 0x000fc8000781009a */
[----:B------:R-:W-:Y:S01]  /*ce80*/  FMNMX3.FTZ R8, R9, R152, R150, !PT ;  /* 0x0000009809087276 */ /* 0x000fe20007810096 */
[----:B------:R-:W1:Y:S04]  /*ce90*/  SHFL.BFLY PT, R4, R5, 0x2, 0x1f ;  /* 0x0c401f0005047f89 */ /* 0x000e6800000e0000 */
[----:B------:R-:W3:Y:S01]  /*cea0*/  SHFL.BFLY PT, R7, R8, 0x2, 0x1f ;  /* 0x0c401f0008077f89 */ /* 0x000ee200000e0000 */
[----:B------:R-:W4:Y:S01]  /*ceb0*/  S2UR UR7, SR_CgaCtaId ;  /* 0x00000000000779c3 */ /* 0x000f220000008800 */
[----:B-1----:R-:W-:Y:S02]  /*cec0*/  FMNMX.FTZ R9, R5, R4, !PT ;  /* 0x0000000405097209 */ /* 0x002fe40007810000 */
[----:B---3--:R-:W-:-:S03]  /*ced0*/  FMNMX.FTZ R5, R8, R7, !PT ;  /* 0x0000000708057209 */ /* 0x008fc60007810000 */
[----:B------:R-:W1:Y:S04]  /*cee0*/  SHFL.BFLY PT, R138, R9, 0x1, 0x1f ;  /* 0x0c201f00098a7f89 */ /* 0x000e6800000e0000 */
[----:B------:R-:W3:Y:S01]  /*cef0*/  SHFL.BFLY PT, R136, R5, 0x1, 0x1f ;  /* 0x0c201f0005887f89 */ /* 0x000ee200000e0000 */
[----:B------:R-:W-:Y:S02]  /*cf00*/  UMOV UR6, 0x400 ;  /* 0x0000040000067882 */ /* 0x000fe40000000000 */
[----:B----4-:R-:W-:-:S06]  /*cf10*/  ULEA UR6, UR7, UR6, 0x18 ;  /* 0x0000000607067291 */ /* 0x010fcc000f8ec0ff */
[----:B------:R-:W-:-:S04]  /*cf20*/  IMAD.U32 R212, RZ, RZ, UR6 ;  /* 0x00000006ffd47e24 */ /* 0x000fc8000f8e00ff */
[----:B------:R-:W-:Y:S01]  /*cf30*/  IMAD R132, R181, 0x2, R212 ;  /* 0x00000002b5847824 */ /* 0x000fe200078e02d4 */
[----:B------:R-:W-:-:S03]  /*cf40*/  SEL R153, R180, 0xffffffe0, !P6 ;  /* 0xffffffe0b4997807 */ /* 0x000fc60007000000 */
[----:B------:R-:W-:Y:S01]  /*cf50*/  VIADD R16, R132, 0xc000 ;  /* 0x0000c00084107836 */ /* 0x000fe20000000000 */
[----:B------:R-:W-:Y:S01]  /*cf60*/  LDSM.16.MT88.4 R12, [R132+0xc000] ;  /* 0x00c00000840c783b */ /* 0x000fe20000004200 */
[----:B-1----:R-:W-:Y:S02]  /*cf70*/  FMNMX.FTZ R138, R9, R138, !PT ;  /* 0x0000008a098a7209 */ /* 0x002fe40007810000 */
[----:B---3--:R-:W-:-:S04]  /*cf80*/  FMNMX.FTZ R136, R5, R136, !PT ;  /* 0x0000008805887209 */ /* 0x008fc80007810000 */
[----:B------:R-:W-:Y:S01]  /*cf90*/  FSETP.NEU.FTZ.AND P0, PT, R136, -INF , PT ;  /* 0xff8000008800780b */ /* 0x000fe20003f1d000 */
[----:B--2---:R-:W-:Y:S01]  /*cfa0*/  FMUL.FTZ R147, R148, R138 ;  /* 0x0000008a94937220 */ /* 0x004fe20000410000 */
[----:B------:R-:W-:Y:S02]  /*cfb0*/  FSETP.NEU.FTZ.AND P1, PT, R138, -INF , PT ;  /* 0xff8000008a00780b */ /* 0x000fe40003f3d000 */
[----:B------:R-:W-:Y:S01]  /*cfc0*/  FSEL R4, R136, RZ, P0 ;  /* 0x000000ff88047208 */ /* 0x000fe20000000000 */
[----:B------:R-:W-:Y:S01]  /*cfd0*/  FMUL.FTZ R141, R148, R136 ;  /* 0x00000088948d7220 */ /* 0x000fe20000410000 */
[----:B------:R-:W-:Y:S02]  /*cfe0*/  VIADD R155, R132, 0xc040 ;  /* 0x0000c040849b7836 */ /* 0x000fe40000000000 */
[----:B------:R-:W-:Y:S02]  /*cff0*/  @P2 VIADD R155, R16, 0xffffffc0 ;  /* 0xffffffc0109b2836 */ /* 0x000fe40000000000 */
[----:B------:R-:W-:Y:S01]  /*d000*/  FADD.FTZ R149, R133, -R4 ;  /* 0x8000000485957221 */ /* 0x000fe20000010000 */
[----:B------:R-:W-:Y:S01]  /*d010*/  FSEL R147, R147, RZ, P1 ;  /* 0x000000ff93937208 */ /* 0x000fe20000800000 */
[----:B------:R-:W-:Y:S01]  /*d020*/  IMAD.IADD R133, R153, 0x1, R132 ;  /* 0x0000000199857824 */ /* 0x000fe200078e0284 */
[----:B------:R-:W-:Y:S01]  /*d030*/  FSEL R141, R141, RZ, P0 ;  /* 0x000000ff8d8d7208 */ /* 0x000fe20000000000 */
[----:B------:R-:W-:Y:S01]  /*d040*/  IMAD.IADD R153, R153, 0x1, R155 ;  /* 0x0000000199997824 */ /* 0x000fe200078e029b */
[----:B------:R-:W-:Y:S01]  /*d050*/  FSEL R5, R138, RZ, P1 ;  /* 0x000000ff8a057208 */ /* 0x000fe20000800000 */
[-CC-:B------:R-:W-:Y:S01]  /*d060*/  FFMA.FTZ R143, R36, R148.reuse, -R147.reuse ;  /* 0x00000094248f7223 */ /* 0x180fe20000010893 */
[-C--:B------:R-:W-:Y:S01]  /*d070*/  FFMA.FTZ R145, R45, R148.reuse, -R147 ;  /* 0x000000942d917223 */ /* 0x080fe20000010893 */
[-CC-:B------:R-:W-:Y:S01]  /*d080*/  FFMA.FTZ R140, R46, R148.reuse, -R141.reuse ;  /* 0x000000942e8c7223 */ /* 0x180fe2000001088d */
[-C--:B------:R-:W-:Y:S01]  /*d090*/  FFMA.FTZ R139, R44, R148.reuse, -R141 ;  /* 0x000000942c8b7223 */ /* 0x080fe2000001088d */
[----:B------:R-:W1:Y:S04]  /*d0a0*/  LDSM.16.MT88.4 R36, [R153] ;  /* 0x000000009924783b */ /* 0x000e680000004200 */
[----:B------:R-:W2:Y:S01]  /*d0b0*/  LDSM.16.MT88.4 R44, [R132+0x10000] ;  /* 0x01000000842c783b */ /* 0x000ea20000004200 */
[----:B------:R-:W-:Y:S01]  /*d0c0*/  FADD.FTZ R5, R134, -R5 ;  /* 0x8000000586057221 */ /* 0x000fe20000010000 */
[-CC-:B------:R-:W-:Y:S01]  /*d0d0*/  FFMA.FTZ R146, R52, R148.reuse, -R147.reuse ;  /* 0x0000009434927223 */ /* 0x180fe20000010893 */
[-C--:B------:R-:W-:Y:S01]  /*d0e0*/  FFMA.FTZ R144, R54, R148.reuse, -R147 ;  /* 0x0000009436907223 */ /* 0x080fe20000010893 */
[-CC-:B------:R-:W-:Y:S01]  /*d0f0*/  FFMA.FTZ R142, R22, R148.reuse, -R141.reuse ;  /* 0x00000094168e7223 */ /* 0x180fe2000001088d */
[----:B------:R-:W-:Y:S01]  /*d100*/  FFMA.FTZ R134, R6, R148, -R141 ;  /* 0x0000009406867223 */ /* 0x000fe2000001088d */
[C---:B------:R-:W-:Y:S01]  /*d110*/  FMUL.FTZ R151, R148.reuse, R5 ;  /* 0x0000000594977220 */ /* 0x040fe20000410000 */
[----:B------:R-:W-:Y:S01]  /*d120*/  FMUL.FTZ R149, R148, R149 ;  /* 0x0000009594957220 */ /* 0x000fe20000410000 */
[----:B------:R-:W3:Y:S01]  /*d130*/  LDSM.16.MT88.4 R52, [R133+0x10000] ;  /* 0x010000008534783b */ /* 0x000ee20000004200 */
[----:B------:R-:W-:Y:S03]  /*d140*/  MUFU.EX2 R146, R146 ;  /* 0x0000009200927308 */ /* 0x000fe60000000800 */
[----:B------:R-:W4:Y:S04]  /*d150*/  LDSM.16.MT88.4 R20, [R133+0xc000] ;  /* 0x00c000008514783b */ /* 0x000f280000004200 */
[----:B------:R-:W5:Y:S01]  /*d160*/  LDSM.16.MT88.4 R28, [R155] ;  /* 0x000000009b1c783b */ /* 0x000f620000004200 */
[----:B------:R-:W1:Y:S03]  /*d170*/  MUFU.EX2 R145, R145 ;  /* 0x0000009100917308 */ /* 0x000e660000000800 */
[----:B------:R-:W5:Y:S05]  /*d180*/  LDSM.16.MT88.4 R60, [R155+0x4000] ;  /* 0x004000009b3c783b */ /* 0x000f6a0000004200 */
[----:B------:R-:W-:Y:S08]  /*d190*/  MUFU.EX2 R144, R144 ;  /* 0x0000009000907308 */ /* 0x000ff00000000800 */
[----:B------:R-:W2:Y:S08]  /*d1a0*/  MUFU.EX2 R143, R143 ;  /* 0x0000008f008f7308 */ /* 0x000eb00000000800 */
[----:B------:R-:W-:Y:S08]  /*d1b0*/  MUFU.EX2 R142, R142 ;  /* 0x0000008e008e7308 */ /* 0x000ff00000000800 */
[----:B------:R-:W3:Y:S08]  /*d1c0*/  MUFU.EX2 R140, R140 ;  /* 0x0000008c008c7308 */ /* 0x000ef00000000800 */
[----:B------:R-:W-:Y:S08]  /*d1d0*/  MUFU.EX2 R139, R139 ;  /* 0x0000008b008b7308 */ /* 0x000ff00000000800 */
[----:B------:R-:W4:Y:S08]  /*d1e0*/  MUFU.EX2 R134, R134 ;  /* 0x0000008600867308 */ /* 0x000f300000000800 */
[----:B------:R-:W5:Y:S08]  /*d1f0*/  MUFU.EX2 R151, R151 ;  /* 0x0000009700977308 */ /* 0x000f700000000800 */
[----:B------:R-:W5:Y:S01]  /*d200*/  MUFU.EX2 R149, R149 ;  /* 0x0000009500957308 */ /* 0x000f620000000800 */
[----:B-1----:R-:W-:-:S02]  /*d210*/  F2FP.BF16.F32.PACK_AB R4, R145, R146 ;  /* 0x000000929104723e */ /* 0x002fc400000010ff */
[----:B--2---:R-:W-:Y:S02]  /*d220*/  F2FP.BF16.F32.PACK_AB R6, R143, R144 ;  /* 0x000000908f06723e */ /* 0x004fe400000010ff */
[----:B---3--:R-:W-:Y:S02]  /*d230*/  F2FP.BF16.F32.PACK_AB R5, R140, R142 ;  /* 0x0000008e8c05723e */ /* 0x008fe400000010ff */
[----:B----4-:R-:W-:Y:S01]  /*d240*/  F2FP.BF16.F32.PACK_AB R7, R134, R139 ;  /* 0x0000008b8607723e */ /* 0x010fe200000010ff */
[-C--:B-----5:R-:W-:Y:S01]  /*d250*/  FMUL.FTZ R32, R104, R151.reuse ;  /* 0x0000009768207220 */ /* 0x0a0fe20000410000 */
[-C--:B------:R-:W-:Y:S01]  /*d260*/  FMUL.FTZ R33, R105, R151.reuse ;  /* 0x0000009769217220 */ /* 0x080fe20000410000 */
[-C--:B------:R-:W-:Y:S01]  /*d270*/  FMUL.FTZ R100, R100, R151.reuse ;  /* 0x0000009764647220 */ /* 0x080fe20000410000 */
[-C--:B------:R-:W-:Y:S01]  /*d280*/  FMUL.FTZ R101, R101, R151.reuse ;  /* 0x0000009765657220 */ /* 0x080fe20000410000 */
[-C--:B------:R-:W-:Y:S01]  /*d290*/  FMUL.FTZ R40, R96, R151.reuse ;  /* 0x0000009760287220 */ /* 0x080fe20000410000 */
[-C--:B------:R-:W-:Y:S01]  /*d2a0*/  FMUL.FTZ R41, R97, R151.reuse ;  /* 0x0000009761297220 */ /* 0x080fe20000410000 */
[----:B------:R-:W-:Y:S01]  /*d2b0*/  FMUL.FTZ R92, R92, R151 ;  /* 0x000000975c5c7220 */ /* 0x000fe20000410000 */
[-C--:B------:R-:W-:Y:S01]  /*d2c0*/  FMUL.FTZ R34, R106, R149.reuse ;  /* 0x000000956a227220 */ /* 0x080fe20000410000 */
[-C--:B------:R-:W-:Y:S01]  /*d2d0*/  FMUL.FTZ R35, R107, R149.reuse ;  /* 0x000000956b237220 */ /* 0x080fe20000410000 */
[-C--:B------:R-:W-:Y:S01]  /*d2e0*/  FMUL.FTZ R102, R102, R149.reuse ;  /* 0x0000009566667220 */ /* 0x080fe20000410000 */
[-C--:B------:R-:W-:Y:S01]  /*d2f0*/  FMUL.FTZ R103, R103, R149.reuse ;  /* 0x0000009567677220 */ /* 0x080fe20000410000 */
[-C--:B------:R-:W-:Y:S01]  /*d300*/  FMUL.FTZ R42, R98, R149.reuse ;  /* 0x00000095622a7220 */ /* 0x080fe20000410000 */
[----:B------:R-:W-:Y:S01]  /*d310*/  FMUL.FTZ R43, R99, R149 ;  /* 0x00000095632b7220 */ /* 0x000fe20000410000 */
[----:B------:R-:W-:Y:S01]  /*d320*/  FMUL.FTZ R93, R93, R151 ;  /* 0x000000975d5d7220 */ /* 0x000fe20000410000 */
[-C--:B------:R-:W-:Y:S01]  /*d330*/  FMUL.FTZ R94, R94, R149.reuse ;  /* 0x000000955e5e7220 */ /* 0x080fe20000410000 */
[----:B------:R-:W-:Y:S01]  /*d340*/  FMUL.FTZ R95, R95, R149 ;  /* 0x000000955f5f7220 */ /* 0x000fe20000410000 */
[----:B------:R-:W-:Y:S01]  /*d350*/  HMMA.16816.F32.BF16 R32, R4, R36, R32 ;  /* 0x000000240420723c */ /* 0x000fe20000041820 */
[----:B------:R-:W-:Y:S01]  /*d360*/  FMUL.FTZ R49, R89, R151 ;  /* 0x0000009759317220 */ /* 0x000fe20000410000 */
[----:B------:R-:W-:Y:S01]  /*d370*/  FMUL.FTZ R51, R91, R149 ;  /* 0x000000955b337220 */ /* 0x000fe20000410000 */
        /* <DEDUP_REMOVED lines=15> */
[----:B------:R-:W-:Y:S01]  /*d470*/  FFMA.FTZ R104, R185, R148, -R141 ;  /* 0x00000094b9687223 */ /* 0x000fe2000001088d */
[-C--:B------:R-:W-:Y:S01]  /*d480*/  FMUL.FTZ R16, R120, R151.reuse ;  /* 0x0000009778107220 */ /* 0x080fe20000410000 */
[C---:B------:R-:W-:Y:S01]  /*d490*/  HMMA.16816.F32.BF16 R44, R4.reuse, R46, R92 ;  /* 0x0000002e042c723c */ /* 0x040fe2000004185c */
[----:B------:R-:W1:Y:S01]  /*d4a0*/  LDSM.16.MT88.4 R92, [R153+0x4000] ;  /* 0x00400000995c783b */ /* 0x000e620000004200 */
[----:B------:R-:W-:Y:S01]  /*d4b0*/  FMUL.FTZ R17, R121, R151 ;  /* 0x0000009779117220 */ /* 0x000fe20000410000 */
[-C--:B------:R-:W-:Y:S01]  /*d4c0*/  FMUL.FTZ R18, R122, R149.reuse ;  /* 0x000000957a127220 */ /* 0x080fe20000410000 */
[----:B------:R-:W-:Y:S01]  /*d4d0*/  FMUL.FTZ R19, R123, R149 ;  /* 0x000000957b137220 */ /* 0x000fe20000410000 */
[-C--:B------:R-:W-:Y:S01]  /*d4e0*/  FMUL.FTZ R116, R116, R151.reuse ;  /* 0x0000009774747220 */ /* 0x080fe20000410000 */
[----:B------:R-:W-:Y:S01]  /*d4f0*/  FMUL.FTZ R117, R117, R151 ;  /* 0x0000009775757220 */ /* 0x000fe20000410000 */
[-C--:B------:R-:W-:Y:S01]  /*d500*/  FMUL.FTZ R118, R118, R149.reuse ;  /* 0x0000009576767220 */ /* 0x080fe20000410000 */
[C---:B------:R-:W-:Y:S01]  /*d510*/  HMMA.16816.F32.BF16 R48, R4.reuse, R52, R48 ;  /* 0x000000340430723c */ /* 0x040fe20000041830 */
[----:B------:R-:W-:Y:S01]  /*d520*/  FMUL.FTZ R119, R119, R149 ;  /* 0x0000009577777220 */ /* 0x000fe20000410000 */
[----:B------:R-:W-:Y:S01]  /*d530*/  MUFU.EX2 R101, R101 ;  /* 0x0000006500657308 */ /* 0x000fe20000000800 */
[-C--:B------:R-:W-:Y:S01]  /*d540*/  FMUL.FTZ R8, R128, R151.reuse ;  /* 0x0000009780087220 */ /* 0x080fe20000410000 */
[----:B------:R-:W-:Y:S01]  /*d550*/  FMUL.FTZ R9, R129, R151 ;  /* 0x0000009781097220 */ /* 0x000fe20000410000 */
[-C--:B------:R-:W-:Y:S01]  /*d560*/  FMUL.FTZ R10, R130, R149.reuse ;  /* 0x00000095820a7220 */ /* 0x080fe20000410000 */
[----:B------:R-:W-:Y:S01]  /*d570*/  FMUL.FTZ R11, R131, R149 ;  /* 0x00000095830b7220 */ /* 0x000fe20000410000 */
[-C--:B------:R-:W-:Y:S01]  /*d580*/  FMUL.FTZ R24, R112, R151.reuse ;  /* 0x0000009770187220 */ /* 0x080fe20000410000 */
[C---:B------:R-:W-:Y:S01]  /*d590*/  HMMA.16816.F32.BF16 R52, R4.reuse, R54, R84 ;  /* 0x000000360434723c */ /* 0x040fe20000041854 */
[----:B------:R-:W2:Y:S01]  /*d5a0*/  LDSM.16.MT88.4 R84, [R133+0xc800] ;  /* 0x00c800008554783b */ /* 0x000ea20000004200 */
[----:B------:R-:W3:Y:S01]  /*d5b0*/  MUFU.EX2 R100, R100 ;  /* 0x0000006400647308 */ /* 0x000ee20000000800 */
[----:B------:R-:W-:Y:S01]  /*d5c0*/  FMUL.FTZ R25, R113, R151 ;  /* 0x0000009771197220 */ /* 0x000fe20000410000 */
[-C--:B------:R-:W-:Y:S01]  /*d5d0*/  FMUL.FTZ R26, R114, R149.reuse ;  /* 0x00000095721a7220 */ /* 0x080fe20000410000 */
[----:B------:R-:W-:Y:S01]  /*d5e0*/  FMUL.FTZ R27, R115, R149 ;  /* 0x00000095731b7220 */ /* 0x000fe20000410000 */
[----:B------:R-:W-:Y:S01]  /*d5f0*/  FMUL.FTZ R57, R81, R151 ;  /* 0x0000009751397220 */ /* 0x000fe20000410000 */
[----:B------:R-:W-:Y:S01]  /*d600*/  FMUL.FTZ R59, R83, R149 ;  /* 0x00000095533b7220 */ /* 0x000fe20000410000 */
[-C--:B------:R-:W-:Y:S01]  /*d610*/  FMUL.FTZ R124, R124, R151.reuse ;  /* 0x000000977c7c7220 */ /* 0x080fe20000410000 */
[----:B------:R-:W-:Y:S01]  /*d620*/  FMUL.FTZ R125, R125, R151 ;  /* 0x000000977d7d7220 */ /* 0x000fe20000410000 */
[----:B------:R-:W-:Y:S01]  /*d630*/  MUFU.EX2 R103, R103 ;  /* 0x0000006700677308 */ /* 0x000fe20000000800 */
[C---:B------:R-:W-:Y:S01]  /*d640*/  HMMA.16816.F32.BF16 R16, R4.reuse, R20, R16 ;  /* 0x000000140410723c */ /* 0x040fe20000041810 */
[-C--:B------:R-:W-:Y:S01]  /*d650*/  FMUL.FTZ R126, R126, R149.reuse ;  /* 0x000000957e7e7220 */ /* 0x080fe20000410000 */
[----:B------:R-:W-:Y:S01]  /*d660*/  FMUL.FTZ R127, R127, R149 ;  /* 0x000000957f7f7220 */ /* 0x000fe20000410000 */
[-C--:B------:R-:W-:Y:S01]  /*d670*/  FMUL.FTZ R108, R108, R151.reuse ;  /* 0x000000976c6c7220 */ /* 0x080fe20000410000 */
[----:B------:R-:W-:Y:S01]  /*d680*/  FMUL.FTZ R109, R109, R151 ;  /* 0x000000976d6d7220 */ /* 0x000fe20000410000 */
[-C--:B------:R-:W-:Y:S01]  /*d690*/  FMUL.FTZ R110, R110, R149.reuse ;  /* 0x000000956e6e7220 */ /* 0x080fe20000410000 */
[----:B------:R-:W-:Y:S01]  /*d6a0*/  FMUL.FTZ R111, R111, R149 ;  /* 0x000000956f6f7220 */ /* 0x000fe20000410000 */
[----:B------:R-:W4:Y:S01]  /*d6b0*/  MUFU.EX2 R102, R102 ;  /* 0x0000006600667308 */ /* 0x000f220000000800 */
[----:B------:R-:W-:Y:S01]  /*d6c0*/  HMMA.16816.F32.BF16 R20, R4, R22, R116 ;  /* 0x000000160414723c */ /* 0x000fe20000041874 */
[-C--:B------:R-:W-:Y:S01]  /*d6d0*/  FMUL.FTZ R76, R76, R151.reuse ;  /* 0x000000974c4c7220 */ /* 0x080fe20000410000 */
[----:B------:R-:W-:Y:S01]  /*d6e0*/  FMUL.FTZ R77, R77, R151 ;  /* 0x000000974d4d7220 */ /* 0x000fe20000410000 */
[-C--:B------:R-:W-:Y:S01]  /*d6f0*/  FMUL.FTZ R78, R78, R149.reuse ;  /* 0x000000954e4e7220 */ /* 0x080fe20000410000 */
[-C--:B------:R-:W-:Y:S01]  /*d700*/  FMUL.FTZ R79, R79, R149.reuse ;  /* 0x000000954f4f7220 */ /* 0x080fe20000410000 */
[----:B------:R-:W-:Y:S01]  /*d710*/  FMUL.FTZ R67, R75, R149 ;  /* 0x000000954b437220 */ /* 0x000fe20000410000 */
[-C--:B------:R-:W-:Y:S01]  /*d720*/  FMUL.FTZ R68, R68, R151.reuse ;  /* 0x0000009744447220 */ /* 0x080fe20000410000 */
[----:B------:R-:W-:Y:S01]  /*d730*/  MUFU.EX2 R107, R107 ;  /* 0x0000006b006b7308 */ /* 0x000fe20000000800 */
[-C--:B------:R-:W-:Y:S01]  /*d740*/  FMUL.FTZ R56, R80, R151.reuse ;  /* 0x0000009750387220 */ /* 0x080fe20000410000 */
[----:B------:R-:W-:Y:S01]  /*d750*/  FMUL.FTZ R69, R69, R151 ;  /* 0x0000009745457220 */ /* 0x000fe20000410000 */
[-C--:B------:R-:W-:Y:S01]  /*d760*/  FMUL.FTZ R70, R70, R149.reuse ;  /* 0x0000009546467220 */ /* 0x080fe20000410000 */
[-C--:B------:R-:W-:Y:S01]  /*d770*/  FMUL.FTZ R71, R71, R149.reuse ;  /* 0x0000009547477220 */ /* 0x080fe20000410000 */
[----:B------:R-:W5:Y:S03]  /*d780*/  LDSM.16.MT88.4 R88, [R132+0xc800] ;  /* 0x00c800008458783b */ /* 0x000f660000004200 */
[----:B------:R-:W2:Y:S01]  /*d790*/  MUFU.EX2 R106, R106 ;  /* 0x0000006a006a7308 */ /* 0x000ea20000000800 */
[----:B------:R-:W-:-:S07]  /*d7a0*/  FMUL.FTZ R58, R82, R149 ;  /* 0x00000095523a7220 */ /* 0x000fce0000410000 */
[----:B------:R-:W-:Y:S08]  /*d7b0*/  MUFU.EX2 R105, R105 ;  /* 0x0000006900697308 */ /* 0x000ff00000000800 */
[----:B------:R-:W2:Y:S01]  /*d7c0*/  MUFU.EX2 R104, R104 ;  /* 0x0000006800687308 */ /* 0x000ea20000000800 */
[-C--:B------:R-:W-:Y:S01]  /*d7d0*/  FMUL.FTZ R64, R72, R151.reuse ;  /* 0x0000009748407220 */ /* 0x080fe20000410000 */
[----:B------:R-:W-:Y:S01]  /*d7e0*/  FMUL.FTZ R65, R73, R151 ;  /* 0x0000009749417220 */ /* 0x000fe20000410000 */
[----:B------:R-:W-:Y:S01]  /*d7f0*/  FMUL.FTZ R66, R74, R149 ;  /* 0x000000954a427220 */ /* 0x000fe20000410000 */
[C---:B------:R-:W-:Y:S01]  /*d800*/  HMMA.16816.F32.BF16 R8, R4.reuse, R12, R8 ;  /* 0x0000000c0408723c */ /* 0x040fe20000041808 */
[----:B------:R-:W5:Y:S04]  /*d810*/  LDSM.16.MT88.4 R80, [R155+0x800] ;  /* 0x000800009b50783b */ /* 0x000f680000004200 */
        /* <DEDUP_REMOVED lines=26> */
[-CC-:B------:R-:W-:Y:S01]  /*d9c0*/  FFMA.FTZ R178, R178, R148.reuse, -R147.reuse ;  /* 0x00000094b2b27223 */ /* 0x180fe20000010893 */
[-C--:B------:R-:W-:Y:S01]  /*d9d0*/  FFMA.FTZ R174, R174, R148.reuse, -R147 ;  /* 0x00000094aeae7223 */ /* 0x080fe20000010893 */
[-CC-:B------:R-:W-:Y:S01]  /*d9e0*/  FFMA.FTZ R172, R172, R148.reuse, -R141.reuse ;  /* 0x00000094acac7223 */ /* 0x180fe2000001088d */
[-CC-:B------:R-:W-:Y:S01]  /*d9f0*/  FFMA.FTZ R185, R170, R148.reuse, -R141.reuse ;  /* 0x00000094aab97223 */ /* 0x180fe2000001088d */
[-CC-:B------:R-:W-:Y:S01]  /*da00*/  FFMA.FTZ R168, R168, R148.reuse, -R141.reuse ;  /* 0x00000094a8a87223 */ /* 0x180fe2000001088d */
[-C--:B------:R-:W-:Y:S01]  /*da10*/  FFMA.FTZ R187, R166, R148.reuse, -R141 ;  /* 0x00000094a6bb7223 */ /* 0x080fe2000001088d */
[----:B------:R-:W-:Y:S01]  /*da20*/  FFMA.FTZ R146, R249, R151, R146 ;  /* 0x00000097f9927223 */ /* 0x000fe20000010092 */
[C---:B------:R-:W-:Y:S01]  /*da30*/  HMMA.16816.F32.BF16 R60, R4.reuse, R62, R76 ;  /* 0x0000003e043c723c */ /* 0x040fe2000004184c */
[----:B------:R-:W5:Y:S01]  /*da40*/  LDSM.16.MT88.4 R76, [R153+0x800] ;  /* 0x00080000994c783b */ /* 0x000f620000004200 */
[-CC-:B------:R-:W-:Y:S01]  /*da50*/  FFMA.FTZ R164, R164, R148.reuse, -R147.reuse ;  /* 0x00000094a4a47223 */ /* 0x180fe20000010893 */
[-CC-:B------:R-:W-:Y:S01]  /*da60*/  FFMA.FTZ R189, R162, R148.reuse, -R147.reuse ;  /* 0x00000094a2bd7223 */ /* 0x180fe20000010893 */
[-C--:B------:R-:W-:Y:S01]  /*da70*/  FFMA.FTZ R160, R160, R148.reuse, -R147 ;  /* 0x00000094a0a07223 */ /* 0x080fe20000010893 */
[-CC-:B------:R-:W-:Y:S01]  /*da80*/  FFMA.FTZ R156, R156, R148.reuse, -R141.reuse ;  /* 0x000000949c9c7223 */ /* 0x180fe2000001088d */
[----:B------:R-:W-:Y:S01]  /*da90*/  FFMA.FTZ R191, R154, R148, -R141 ;  /* 0x000000949abf7223 */ /* 0x000fe2000001088d */
[----:B------:R-:W-:Y:S01]  /*daa0*/  LDSM.16.MT88.4 R116, [R133+0xf800] ;  /* 0x00f800008574783b */ /* 0x000fe20000004200 */
[C---:B-1----:R-:W-:Y:S01]  /*dab0*/  HMMA.16816.F32.BF16 R64, R4.reuse, R92, R64 ;  /* 0x0000005c0440723c */ /* 0x042fe20000041840 */
[----:B------:R-:W-:Y:S08]  /*dac0*/  MUFU.EX2 R112, R112 ;  /* 0x0000007000707308 */ /* 0x000ff00000000800 */
[----:B------:R-:W-:Y:S01]  /*dad0*/  MUFU.EX2 R113, R113 ;  /* 0x0000007100717308 */ /* 0x000fe20000000800 */
[----:B------:R-:W-:Y:S01]  /*dae0*/  HMMA.16816.F32.BF16 R4, R4, R94, R68 ;  /* 0x0000005e0404723c */ /* 0x000fe20000041844 */
[----:B---3--:R-:W-:Y:S01]  /*daf0*/  F2FP.BF16.F32.PACK_AB R68, R100, R101 ;  /* 0x000000656444723e */ /* 0x008fe200000010ff */
[----:B------:R-:W-:Y:S01]  /*db00*/  LDSM.16.MT88.4 R92, [R133+0x10800] ;  /* 0x01080000855c783b */ /* 0x000fe20000004200 */
[----:B----4-:R-:W-:-:S02]  /*db10*/  F2FP.BF16.F32.PACK_AB R70, R102, R103 ;  /* 0x000000676646723e */ /* 0x010fc400000010ff */
[----:B--2---:R-:W-:Y:S02]  /*db20*/  F2FP.BF16.F32.PACK_AB R69, R106, R107 ;  /* 0x0000006b6a45723e */ /* 0x004fe400000010ff */
[----:B------:R-:W-:Y:S01]  /*db30*/  MUFU.EX2 R114, R114 ;  /* 0x0000007200727308 */ /* 0x000fe20000000800 */
[----:B------:R-:W-:-:S07]  /*db40*/  F2FP.BF16.F32.PACK_AB R71, R104, R105 ;  /* 0x000000696847723e */ /* 0x000fce00000010ff */
[----:B------:R-:W-:Y:S01]  /*db50*/  MUFU.EX2 R115, R115 ;  /* 0x0000007300737308 */ /* 0x000fe20000000800 */
[C---:B------:R-:W-:Y:S07]  /*db60*/  HMMA.16816.F32.BF16 R16, R68.reuse, R84, R16 ;  /* 0x000000544410723c */ /* 0x040fee0000041810 */
[----:B------:R-:W-:Y:S01]  /*db70*/  MUFU.EX2 R157, R157 ;  /* 0x0000009d009d7308 */ /* 0x000fe20000000800 */
[C---:B------:R-:W-:Y:S01]  /*db80*/  HMMA.16816.F32.BF16 R20, R68.reuse, R86, R20 ;  /* 0x000000564414723c */ /* 0x040fe20000041814 */
[----:B------:R-:W1:Y:S01]  /*db90*/  LDSM.16.MT88.4 R84, [R132+0x10800] ;  /* 0x010800008454783b */ /* 0x000e620000004200 */
[-CC-:B------:R-:W-:Y:S01]  /*dba0*/  FFMA.FTZ R165, R252, R148.reuse, -R147.reuse ;  /* 0x00000094fca57223 */ /* 0x180fe20000010893 */
[-C--:B------:R-:W-:Y:S01]  /*dbb0*/  FFMA.FTZ R167, R248, R148.reuse, -R147 ;  /* 0x00000094f8a77223 */ /* 0x080fe20000010893 */
[-CC-:B------:R-:W-:Y:S01]  /*dbc0*/  FFMA.FTZ R169, R238, R148.reuse, -R141.reuse ;  /* 0x00000094eea97223 */ /* 0x180fe2000001088d */
[-C--:B------:R-:W-:Y:S01]  /*dbd0*/  FFMA.FTZ R171, R214, R148.reuse, -R141 ;  /* 0x00000094d6ab7223 */ /* 0x080fe2000001088d */
[-CC-:B------:R-:W-:Y:S01]  /*dbe0*/  FFMA.FTZ R173, R204, R148.reuse, -R147.reuse ;  /* 0x00000094ccad7223 */ /* 0x180fe20000010893 */
[----:B------:R-:W-:Y:S01]  /*dbf0*/  MUFU.EX2 R180, R180 ;  /* 0x000000b400b47308 */ /* 0x000fe20000000800 */
[C---:B-----5:R-:W-:Y:S01]  /*dc00*/  HMMA.16816.F32.BF16 R8, R68.reuse, R88, R8 ;  /* 0x000000584408723c */ /* 0x060fe20000041808 */
[----:B------:R-:W-:Y:S01]  /*dc10*/  FFMA.FTZ R149, R247, R149, R142 ;  /* 0x00000095f7957223 */ /* 0x000fe2000001008e */
[----:B------:R-:W-:Y:S06]  /*dc20*/  LDSM.16.MT88.4 R124, [R132+0xf800] ;  /* 0x00f80000847c783b */ /* 0x000fec0000004200 */
[C---:B------:R-:W-:Y:S01]  /*dc30*/  HMMA.16816.F32.BF16 R12, R68.reuse, R90, R12 ;  /* 0x0000005a440c723c */ /* 0x040fe2000004180c */
[----:B------:R-:W2:Y:S07]  /*dc40*/  LDSM.16.MT88.4 R88, [R155+0x4800] ;  /* 0x004800009b58783b */ /* 0x000eae0000004200 */
[C---:B------:R-:W-:Y:S08]  /*dc50*/  HMMA.16816.F32.BF16 R24, R68.reuse, R80, R24 ;  /* 0x000000504418723c */ /* 0x040ff00000041818 */
[C---:B------:R-:W-:Y:S01]  /*dc60*/  HMMA.16816.F32.BF16 R28, R68.reuse, R82, R28 ;  /* 0x00000052441c723c */ /* 0x040fe2000004181c */
[----:B------:R-:W3:Y:S07]  /*dc70*/  LDSM.16.MT88.4 R80, [R132+0xd000] ;  /* 0x00d000008450783b */ /* 0x000eee0000004200 */
        /* <DEDUP_REMOVED lines=19> */
[----:B------:R-:W-:Y:S01]  /*ddb0*/  MUFU.EX2 R184, R184 ;  /* 0x000000b800b87308 */ /* 0x000fe20000000800 */
        /* <DEDUP_REMOVED lines=20> */
[----:B------:R-:W5:Y:S08]  /*df00*/  MUFU.EX2 R159, R159 ;  /* 0x0000009f009f7308 */ /* 0x000f700000000800 */
[----:B------:R-:W-:Y:S08]  /*df10*/  MUFU.EX2 R161, R161 ;  /* 0x000000a100a17308 */ /* 0x000ff00000000800 */
[----:B------:R-:W5:Y:S08]  /*df20*/  MUFU.EX2 R186, R186 ;  /* 0x000000ba00ba7308 */ /* 0x000f700000000800 */
[----:B------:R-:W-:Y:S08]  /*df30*/  MUFU.EX2 R163, R163 ;  /* 0x000000a300a37308 */ /* 0x000ff00000000800 */
[----:B------:R-:W4:Y:S01]  /*df40*/  MUFU.EX2 R188, R188 ;  /* 0x000000bc00bc7308 */ /* 0x000f220000000800 */
        /* <DEDUP_REMOVED lines=13> */
[----:B-----5:R-:W-:-:S02]  /*e020*/  F2FP.BF16.F32.PACK_AB R70, R159, R184 ;  /* 0x000000b89f46723e */ /* 0x020fc400000010ff */
[----:B------:R-:W-:Y:S02]  /*e030*/  F2FP.BF16.F32.PACK_AB R69, R186, R161 ;  /* 0x000000a1ba45723e */ /* 0x000fe400000010ff */
[----:B----4-:R-:W-:-:S07]  /*e040*/  F2FP.BF16.F32.PACK_AB R71, R188, R163 ;  /* 0x000000a3bc47723e */ /* 0x010fce00000010ff */
[C---:B------:R-:W-:Y:S08]  /*e050*/  HMMA.16816.F32.BF16 R24, R68.reuse, R72, R24 ;  /* 0x000000484418723c */ /* 0x040ff00000041818 */
        /* <DEDUP_REMOVED lines=44> */
[-C--:B------:R-:W-:Y:S01]  /*e320*/  FFMA.FTZ R175, R198, R148.reuse, -R147 ;  /* 0x00000094c6af7223 */ /* 0x080fe20000010893 */
[-CC-:B------:R-:W-:Y:S01]  /*e330*/  FFMA.FTZ R177, R196, R148.reuse, -R141.reuse ;  /* 0x00000094c4b17223 */ /* 0x180fe2000001088d */
        /* <DEDUP_REMOVED lines=40> */
[----:B------:R-:W-:Y:S01]  /*e5c0*/  FFMA.FTZ R183, R176, R148, -R147 ;  /* 0x00000094b0b77223 */ /* 0x000fe20000010893 */
[----:B------:R-:W-:Y:S01]  /*e5d0*/  FADD.FTZ R145, R145, R146 ;  /* 0x0000009291917221 */ /* 0x000fe20000010000 */
[----:B------:R-:W-:Y:S01]  /*e5e0*/  FADD.FTZ R140, R140, R149 ;  /* 0x000000958c8c7221 */ /* 0x000fe20000010000 */
[----:B------:R-:W-:Y:S02]  /*e5f0*/  MUFU.EX2 R181, R181 ;  /* 0x000000b500b57308 */ /* 0x000fe40000000800 */
[----:B------:R-:W-:Y:S01]  /*e600*/  FADD.FTZ R144, R144, R145 ;  /* 0x0000009190907221 */ /* 0x000fe20000010000 */
[----:B------:R-:W-:-:S05]  /*e610*/  FADD.FTZ R139, R139, R140 ;  /* 0x0000008c8b8b7221 */ /* 0x000fca0000010000 */
[----:B------:R-:W4:Y:S01]  /*e620*/  MUFU.EX2 R178, R178 ;  /* 0x000000b200b27308 */ /* 0x000f220000000800 */
[----:B------:R-:W-:-:S07]  /*e630*/  FADD.FTZ R144, R143, R144 ;  /* 0x000000908f907221 */ /* 0x000fce0000010000 */
[----:B------:R-:W-:Y:S01]  /*e640*/  MUFU.EX2 R183, R183 ;  /* 0x000000b700b77308 */ /* 0x000fe20000000800 */
[----:B------:R-:W-:-:S07]  /*e650*/  FADD.FTZ R134, R134, R139 ;  /* 0x0000008b86867221 */ /* 0x000fce0000010000 */
        /* <DEDUP_REMOVED lines=15> */
[----:B------:R-:W-:-:S07]  /*e750*/  FADD.FTZ R102, R102, R103 ;  /* 0x0000006766667221 */ /* 0x000fce0000010000 */
[C---:B------:R-:W-:Y:S01]  /*e760*/  HMMA.16816.F32.BF16 R52, R68.reuse, R78, R52 ;  /* 0x0000004e4434723c */ /* 0x040fe20000041834 */
[----:B------:R-:W-:Y:S01]  /*e770*/  FADD.FTZ R105, R104, R105 ;  /* 0x0000006968697221 */ /* 0x000fe20000010000 */
[----:B------:R-:W1:Y:S06]  /*e780*/  LDSM.16.MT88.4 R76, [R153+0x3000] ;  /* 0x00300000994c783b */ /* 0x000e6c0000004200 */
        /* <DEDUP_REMOVED lines=14> */
[----:B------:R-:W-:Y:S01]  /*e870*/  HMMA.16816.F32.BF16 R16, R68, R80, R16 ;  /* 0x000000504410723c */ /* 0x000fe20000041810 */
[----:B------:R-:W-:-:S07]  /*e880*/  FADD.FTZ R108, R108, R109 ;  /* 0x0000006d6c6c7221 */ /* 0x000fce0000010000 */
[C---:B------:R-:W-:Y:S01]  /*e890*/  HMMA.16816.F32.BF16 R20, R68.reuse, R82, R20 ;  /* 0x000000524414723c */ /* 0x040fe20000041814 */
[----:B------:R-:W2:Y:S07]  /*e8a0*/  LDSM.16.MT88.4 R80, [R155+0x7000] ;  /* 0x007000009b50783b */ /* 0x000eae0000004200 */
[----:B------:R-:W-:Y:S01]  /*e8b0*/  HMMA.16816.F32.BF16 R24, R68, R72, R24 ;  /* 0x000000484418723c */ /* 0x000fe20000041818 */
[----:B------:R-:W-:-:S07]  /*e8c0*/  FADD.FTZ R113, R113, R112 ;  /* 0x0000007071717221 */ /* 0x000fce0000010000 */
[C---:B------:R-:W-:Y:S01]  /*e8d0*/  HMMA.16816.F32.BF16 R28, R68.reuse, R74, R28 ;  /* 0x0000004a441c723c */ /* 0x040fe2000004181c */
[----:B------:R-:W3:Y:S01]  /*e8e0*/  LDSM.16.MT88.4 R72, [R153+0x7000] ;  /* 0x007000009948783b */ /* 0x000ee20000004200 */
[----:B------:R-:W-:Y:S01]  /*e8f0*/  FADD.FTZ R111, R111, R108 ;  /* 0x0000006c6f6f7221 */ /* 0x000fe20000010000 */
[----:B------:R-:W-:Y:S01]  /*e900*/  FADD.FTZ R114, R114, R113 ;  /* 0x0000007172727221 */ /* 0x000fe20000010000 */
[----:B------:R-:W5:Y:S01]  /*e910*/  MUFU.EX2 R189, R189 ;  /* 0x000000bd00bd7308 */ /* 0x000f620000000800 */
[----:B------:R-:W-:Y:S01]  /*e920*/  LDSM.16.MT88.4 R100, [R153+0x3800] ;  /* 0x003800009964783b */ /* 0x000fe20000004200 */
[----:B------:R-:W-:Y:S01]  /*e930*/  FADD.FTZ R110, R110, R111 ;  /* 0x0000006f6e6e7221 */ /* 0x000fe20000010000 */
[----:B------:R-:W-:Y:S01]  /*e940*/  FADD.FTZ R114, R115, R114 ;  /* 0x0000007273727221 */ /* 0x000fe20000010000 */
[-CC-:B------:R-:W-:Y:S01]  /*e950*/  FFMA.FTZ R158, R152, R148.reuse, -R141.reuse ;  /* 0x00000094989e7223 */ /* 0x180fe2000001088d */
[----:B------:R-:W-:Y:S01]  /*e960*/  FFMA.FTZ R141, R150, R148, -R141 ;  /* 0x00000094968d7223 */ /* 0x000fe2000001088d */
[----:B------:R-:W-:Y:S01]  /*e970*/  FADD.FTZ R157, R157, R110 ;  /* 0x0000006e9d9d7221 */ /* 0x000fe20000010000 */
[----:B------:R-:W-:Y:S01]  /*e980*/  FADD.FTZ R161, R161, R114 ;  /* 0x00000072a1a17221 */ /* 0x000fe20000010000 */
[----:B------:R-:W-:Y:S02]  /*e990*/  MUFU.EX2 R160, R160 ;  /* 0x000000a000a07308 */ /* 0x000fe40000000800 */
[----:B------:R-:W-:Y:S01]  /*e9a0*/  FADD.FTZ R157, R180, R157 ;  /* 0x0000009db49d7221 */ /* 0x000fe20000010000 */
[----:B------:R-:W-:Y:S01]  /*e9b0*/  FADD.FTZ R186, R186, R161 ;  /* 0x000000a1baba7221 */ /* 0x000fe20000010000 */
[----:B------:R-:W-:Y:S02]  /*e9c0*/  HMMA.16816.F32.BF16 R8, R68, R92, R8 ;  /* 0x0000005c4408723c */ /* 0x000fe40000041808 */
[----:B------:R-:W-:-:S02]  /*e9d0*/  FADD.FTZ R184, R184, R157 ;  /* 0x0000009db8b87221 */ /* 0x000fc40000010000 */
[----:B------:R-:W5:Y:S01]  /*e9e0*/  MUFU.EX2 R147, R147 ;  /* 0x0000009300937308 */ /* 0x000f620000000800 */
[----:B------:R-:W-:Y:S01]  /*e9f0*/  FADD.FTZ R163, R163, R186 ;  /* 0x000000baa3a37221 */ /* 0x000fe20000010000 */
[----:B------:R-:W-:-:S06]  /*ea00*/  FADD.FTZ R184, R159, R184 ;  /* 0x000000b89fb87221 */ /* 0x000fcc0000010000 */
[----:B------:R-:W-:Y:S01]  /*ea10*/  MUFU.EX2 R156, R156 ;  /* 0x0000009c009c7308 */ /* 0x000fe20000000800 */
[----:B------:R-:W-:-:S07]  /*ea20*/  FADD.FTZ R188, R188, R163 ;  /* 0x000000a3bcbc7221 */ /* 0x000fce0000010000 */
[----:B------:R-:W5:Y:S08]  /*ea30*/  MUFU.EX2 R191, R191 ;  /* 0x000000bf00bf7308 */ /* 0x000f700000000800 */
[----:B------:R-:W-:Y:S08]  /*ea40*/  MUFU.EX2 R158, R158 ;  /* 0x0000009e009e7308 */ /* 0x000ff00000000800 */
[----:B------:R-:W5:Y:S01]  /*ea50*/  MUFU.EX2 R141, R141 ;  /* 0x0000008d008d7308 */ /* 0x000f620000000800 */
[----:B------:R-:W-:Y:S01]  /*ea60*/  FADD.FTZ R165, R165, R184 ;  /* 0x000000b8a5a57221 */ /* 0x000fe20000010000 */
[----:B------:R-:W-:Y:S01]  /*ea70*/  FADD.FTZ R169, R169, R188 ;  /* 0x000000bca9a97221 */ /* 0x000fe20000010000 */
[----:B------:R-:W-:Y:S01]  /*ea80*/  HMMA.16816.F32.BF16 R12, R68, R94, R12 ;  /* 0x0000005e440c723c */ /* 0x000fe2000004180c */
[----:B------:R-:W5:Y:S01]  /*ea90*/  LDSM.16.MT88.4 R92, [R132+0x13800] ;  /* 0x01380000845c783b */ /* 0x000f620000004200 */
[----:B------:R-:W-:Y:S01]  /*eaa0*/  FADD.FTZ R165, R246, R165 ;  /* 0x000000a5f6a57221 */ /* 0x000fe20000010000 */
[----:B------:R-:W-:-:S03]  /*eab0*/  FADD.FTZ R236, R236, R169 ;  /* 0x000000a9ecec7221 */ /* 0x000fc60000010000 */
[----:B------:R-:W-:Y:S02]  /*eac0*/  FADD.FTZ R250, R250, R165 ;  /* 0x000000a5fafa7221 */ /* 0x000fe40000010000 */
[----:B-1----:R-:W-:Y:S01]  /*ead0*/  HMMA.16816.F32.BF16 R32, R68, R76, R32 ;  /* 0x0000004c4420723c */ /* 0x002fe20000041820 */
[----:B------:R-:W-:Y:S01]  /*eae0*/  FADD.FTZ R171, R171, R236 ;  /* 0x000000ecabab7221 */ /* 0x000fe20000010000 */
[----:B------:R-:W-:-:S06]  /*eaf0*/  FADD.FTZ R250, R167, R250 ;  /* 0x000000faa7fa7221 */ /* 0x000fcc0000010000 */
[C---:B------:R-:W-:Y:S01]  /*eb00*/  HMMA.16816.F32.BF16 R36, R68.reuse, R78, R36 ;  /* 0x0000004e4424723c */ /* 0x040fe20000041824 */
[----:B------:R-:W-:Y:S01]  /*eb10*/  FADD.FTZ R206, R206, R171 ;  /* 0x000000abcece7221 */ /* 0x000fe20000010000 */
[----:B------:R-:W-:Y:S06]  /*eb20*/  LDSM.16.MT88.4 R76, [R155+0x7800] ;  /* 0x007800009b4c783b */ /* 0x000fec0000004200 */
        /* <DEDUP_REMOVED lines=16> */
[----:B------:R-:W2:Y:S04]  /*ec30*/  LDSM.16.MT88.4 R8, [R155+0x3800] ;  /* 0x003800009b08783b */ /* 0x000ea80000004200 */
[----:B------:R-:W3:Y:S01]  /*ec40*/  LDSM.16.MT88.4 R152, [R153+0x7800] ;  /* 0x007800009998783b */ /* 0x000ee20000004200 */
        /* <DEDUP_REMOVED lines=41> */
[C---:B---3--:R-:W-:Y:S08]  /*eee0*/  HMMA.16816.F32.BF16 R72, R68.reuse, R152, R64 ;  /* 0x000000984448723c */ /* 0x048ff00000041840 */
[----:B------:R-:W-:Y:S01]  /*eef0*/  HMMA.16816.F32.BF16 R68, R68, R154, R4 ;  /* 0x0000009a4444723c */ /* 0x000fe20000041804 */
[----:B------:R-:W-:-:S04]  /*ef00*/  NOP ;  /* 0x0000000000007918 */ /* 0x000fc80000000000 */
[----:B------:R-:W-:-:S15]  /*ef10*/  @P0 BRA `(.L_x_2324) ;  /* 0x0000000000040947 */ /* 0x000fde0003800000 */
.L_x_2315:
[----:B------:R-:W-:-:S07]  /*ef20*/  IADD3 R237, PT, PT, R137, -0x1, RZ ;  /* 0xffffffff89ed7810 */ /* 0x000fce0007ffe0ff */
.L_x_2324:
[----:B------:R-:W-:Y:S05]  /*ef30*/  BSYNC B2 ;  /* 0x0000000000027941 */ /* 0x000fea0003800000 */
.L_x_2314:
        /* <DEDUP_REMOVED lines=10> */
.L_x_2332:
        /* <DEDUP_REMOVED lines=78> */
.L_x_2327:
[----:B------:R-:W-:Y:S05]  /*f4c0*/  BSYNC.RECONVERGENT B0 ;  /* 0x0000000000007941 */ /* 0x000fea0003800200 */
.L_x_2326:
        /* <DEDUP_REMOVED lines=56> */
[----:B------:R-:W-:Y:S03]  /*f850*/  MOV R213, 0x20 ;  /* 0x0000002000d57802 */ /* 0x000fe60000000f00 */
[----:B------:R-:W-:Y:S01]  /*f860*/  @P1 STS.128 [R241+0x10800], RZ ;  /* 0x010800fff1001388 */ /* 0x000fe20000000c00 */
[----:B------:R-:W-:Y:S02]  /*f870*/  LOP3.LUT R214, R137, R208, RZ, 0x3c, !PT ;  /* 0x000000d089d67212 */ /* 0x000fe400078e3cff */
[----:B------:R-:W-:Y:S03]  /*f880*/  MOV R134, 0x40 ;  /* 0x0000004000867802 */ /* 0x000fe60000000f00 */
[----:B------:R-:W-:Y:S01]  /*f890*/  @!PT LDS RZ, [RZ] ;  /* 0x00000000fffff984 */ /* 0x000fe20000000800 */
[----:B------:R-:W-:Y:S01]  /*f8a0*/  @!PT LDS RZ, [RZ] ;  /* 0x00000000fffff984 */ /* 0x000fe20000000800 */
[----:B------:R-:W-:Y:S01]  /*f8b0*/  @!PT LDS RZ, [RZ] ;  /* 0x00000000fffff984 */ /* 0x000fe20000000800 */
[----:B------:R-:W-:Y:S01]  /*f8c0*/  @!P4 LDGSTS.E.BYPASS.LTC128B.128 [R241+0xd000], desc[UR4][R22.64] ;  /* 0x0d00000016f1cfae */ /* 0x000fe2000b981a04 */
[----:B------:R-:W-:Y:S02]  /*f8d0*/  LOP3.LUT P2, RZ, R209, 0x4, RZ, 0xc0, !PT ;  /* 0x00000004d1ff7812 */ /* 0x000fe4000784c0ff */
[----:B------:R-:W-:Y:S03]  /*f8e0*/  IADD3 R237, PT, PT, R237, -0x1, RZ ;  /* 0xffffffffeded7810 */ /* 0x000fe60007ffe0ff */
        /* <DEDUP_REMOVED lines=12> */
[----:B------:R-:W-:Y:S02]  /*f9b0*/  IADD3 R14, P0, PT, R18, R13, RZ ;  /* 0x0000000d120e7210 */ /* 0x000fe40007f1e0ff */
        /* <DEDUP_REMOVED lines=14> */
[----:B------:R-:W-:Y:S01]  /*faa0*/  @P4 STS.128 [R241+0xe000], RZ ;  /* 0x00e000fff1004388 */ /* 0x000fe20000000c00 */
[----:B------:R-:W-:Y:S05]  /*fab0*/  SEL R135, R134, 0xffffffc0, !P2 ;  /* 0xffffffc086877807 */ /* 0x000fea0005000000 */
[----:B------:R-:W-:Y:S01]  /*fac0*/  @!PT LDS RZ, [RZ] ;  /* 0x00000000fffff984 */ /* 0x000fe20000000800 */
[----:B------:R-:W-:Y:S01]  /*fad0*/  @!PT LDS RZ, [RZ] ;  /* 0x00000000fffff984 */ /* 0x000fe20000000800 */
[----:B------:R-:W-:Y:S01]  /*fae0*/  @!PT LDS RZ, [RZ] ;  /* 0x00000000fffff984 */ /* 0x000fe20000000800 */
[----:B------:R1:W-:Y:S01]  /*faf0*/  @!P1 LDGSTS.E.BYPASS.LTC128B.128 [R241+0x12000], desc[UR4][R16.64+0x80] ;  /* 0x1200008010f19fae */ /* 0x0003e2000b981a04 */
[-C--:B------:R-:W-:Y:S02]  /*fb00*/  IADD3 R200, PT, PT, R184, R135.reuse, RZ ;  /* 0x00000087b8c87210 */ /* 0x080fe40007ffe0ff */
[----:B------:R-:W-:Y:S03]  /*fb10*/  IADD3 R134, PT, PT, R186, R135, RZ ;  /* 0x00000087ba867210 */ /* 0x000fe60007ffe0ff */
        /* <DEDUP_REMOVED lines=25> */
[----:B------:R-:W-:Y:S03]  /*fcb0*/  ISETP.GT.AND P0, PT, R237, R226, PT ;  /* 0x000000e2ed00720c */ /* 0x000fe60003f04270 */
[----:B------:R-:W-:Y:S01]  /*fcc0*/  @!PT LDS RZ, [RZ] ;  /* 0x00000000fffff984 */ /* 0x000fe20000000800 */
[----:B------:R-:W-:Y:S01]  /*fcd0*/  @!PT LDS RZ, [RZ] ;  /* 0x00000000fffff984 */ /* 0x000fe20000000800 */
[----:B------:R-:W-:Y:S01]  /*fce0*/  @!PT LDS RZ, [RZ] ;  /* 0x00000000fffff984 */ /* 0x000fe20000000800 */
[----:B------:R-:W-:Y:S01]  /*fcf0*/  @!P4 LDGSTS.E.BYPASS.LTC128B.128 [R241+0xf800], desc[UR4][R16.64] ;  /* 0x0f80000010f1cfae */ /* 0x000fe2000b981a04 */
[-C--:B------:R-:W-:Y:S02]  /*fd00*/  IADD3 R172, PT, PT, R184, R213.reuse, RZ ;  /* 0x000000d5b8ac7210 */ /* 0x080fe40007ffe0ff */
[CC--:B------:R-:W-:Y:S03]  /*fd10*/  IADD3 R133, PT, PT, R186.reuse, R213.reuse, RZ ;  /* 0x000000d5ba857210 */ /* 0x0c0fe60007ffe0ff */
[----:B------:R-:W-:Y:S01]  /*fd20*/  @P4 STS.128 [R241+0xf800], RZ ;  /* 0x00f800fff1004388 */ /* 0x000fe20000000c00 */
[C---:B------:R-:W-:Y:S02]  /*fd30*/  IADD3 R201, PT, PT, R213.reuse, R200, RZ ;  /* 0x000000c8d5c97210 */ /* 0x040fe40007ffe0ff */
[-C--:B------:R-:W-:Y:S03]  /*fd40*/  IADD3 R135, PT, PT, R186, R213.reuse, RZ ;  /* 0x000000d5ba877210 */ /* 0x080fe60007ffe0ff */
        /* <DEDUP_REMOVED lines=28> */
[----:B------:R-:W4:Y:S06]  /*ff10*/  LD.E R229, desc[UR4][R2.64+0x18c] ;  /* 0x00018c0402e57980 */ /* 0x000f2c000c101900 */
[----:B------:R-:W-:Y:S01]  /*ff20*/  LDSM.16.M88.4 R188, [R134+0xa000] ;  /* 0x00a0000086bc783b */ /* 0x000fe20000000200 */
[C---:B------:R-:W-:Y:S05]  /*ff30*/  HMMA.16816.F32.BF16 R32, R136.reuse, R154, RZ ;  /* 0x0000009a8820723c */ /* 0x040fea00000418ff */
[----:B------:R-:W-:Y:S03]  /*ff40*/  LDSM.16.M88.4 R152, [R133+0x7000] ;  /* 0x007000008598783b */ /* 0x000fe60000000200 */
[C---:B------:R-:W-:Y:S03]  /*ff50*/  HMMA.16816.F32.BF16 R36, R136.reuse, R156, RZ ;  /* 0x0000009c8824723c */ /* 0x040fe600000418ff */
[----:B------:R-:W-:Y:S06]  /*ff60*/  LDSM.16.M88.4 R192, [R134+0xa800] ;  /* 0x00a8000086c0783b */ /* 0x000fec0000000200 */
[----:B------:R-:W-:Y:S01]  /*ff70*/  LDSM.16.M88.4 R196, [R134+0xb000] ;  /* 0x00b0000086c4783b */ /* 0x000fe20000000200 */
[C---:B------:R-:W-:Y:S05]  /*ff80*/  HMMA.16816.F32.BF16 R40, R136.reuse, R158, RZ ;  /* 0x0000009e8828723c */ /* 0x040fea00000418ff */
[----:B------:R-:W-:Y:S03]  /*ff90*/  LDSM.16.M88.4 R156, [R133+0x7800] ;  /* 0x00780000859c783b */ /* 0x000fe60000000200 */
[C---:B------:R-:W-:Y:S08]  /*ffa0*/  HMMA.16816.F32.BF16 R44, R136.reuse, R160, RZ ;  /* 0x000000a0882c723c */ /* 0x040ff000000418ff */
[C---:B------:R-:W-:Y:S01]  /*ffb0*/  HMMA.16816.F32.BF16 R48, R136.reuse, R162, RZ ;  /* 0x000000a28830723c */ /* 0x040fe200000418ff */
[----:B------:R-:W-:Y:S07]  /*ffc0*/  LDSM.16.M88.4 R160, [R200] ;  /* 0x00000000c8a0783b */ /* 0x000fee0000000200 */
[C---:B---3--:R-:W-:Y:S08]  /*ffd0*/  HMMA.16816.F32.BF16 R52, R136.reuse, R164, RZ ;  /* 0x000000a48834723c */ /* 0x048ff000000418ff */
[C---:B------:R-:W-:Y:S01]  /*ffe0*/  HMMA.16816.F32.BF16 R56, R136.reuse, R166, RZ ;  /* 0x000000a68838723c */ /* 0x040fe200000418ff */
[----:B------:R-:W-:Y:S07]  /*fff0*/  LDSM.16.M88.4 R164, [R134+0x4000] ;  /* 0x0040000086a4783b */ /* 0x000fee0000000200 */
[C---:B------:R-:W-:Y:S08]  /*10000*/  HMMA.16816.F32.BF16 R60, R136.reuse, R168, RZ ;  /* 0x000000a8883c723c */ /* 0x040ff000000418ff */
[----:B------:R-:W-:Y:S01]  /*10010*/  HMMA.16816.F32.BF16 R64, R136, R170, RZ ;  /* 0x000000aa8840723c */ /* 0x000fe200000418ff */
[----:B------:R3:W5:Y:S06]  /*10020*/  LDSM.16.M88.4 R136, [R133+0x5800] ;  /* 0x005800008588783b */ /* 0x00076c0000000200 */
[----:B------:R-:W5:Y:S01]  /*10030*/  LDSM.16.M88.4 R168, [R134+0x4800] ;  /* 0x0048000086a8783b */ /* 0x000f620000000200 */
[C---:B-1----:R-:W-:Y:S08]  /*10040*/  HMMA.16816.F32.BF16 R4, R172.reuse, R176, R4 ;  /* 0x000000b0ac04723c */ /* 0x042ff00000041804 */
[C---:B------:R-:W-:Y:S01]  /*10050*/  HMMA.16816.F32.BF16 R8, R172.reuse, R178, R8 ;  /* 0x000000b2ac08723c */ /* 0x040fe20000041808 */
[----:B------:R-:W1:Y:S07]  /*10060*/  LDSM.16.M88.4 R176, [R134+0x5000] ;  /* 0x0050000086b0783b */ /* 0x000e6e0000000200 */
[C---:B--2---:R-:W-:Y:S03]  /*10070*/  HMMA.16816.F32.BF16 R12, R172.reuse, R180, R12 ;  /* 0x000000b4ac0c723c */ /* 0x044fe6000004180c */
[----:B---3--:R-:W-:Y:S05]  /*10080*/  IADD3 R133, PT, PT, R213, R134, RZ ;  /* 0x00000086d5857210 */ /* 0x008fea0007ffe0ff */
[C---:B------:R-:W-:Y:S01]  /*10090*/  HMMA.16816.F32.BF16 R16, R172.reuse, R182, R16 ;  /* 0x000000b6ac10723c */ /* 0x040fe20000041810 */
[----:B------:R-:W-:Y:S06]  /*100a0*/  LDSM.16.M88.4 R180, [R134+0x9000] ;  /* 0x0090000086b4783b */ /* 0x000fec0000000200 */
[----:B------:R-:W-:Y:S01]  /*100b0*/  LDSM.16.M88.4 R204, [R133+0x8000] ;  /* 0x0080000085cc783b */ /* 0x000fe20000000200 */
[C---:B------:R-:W-:Y:S08]  /*100c0*/  HMMA.16816.F32.BF16 R20, R172.reuse, R140, R20 ;  /* 0x0000008cac14723c */ /* 0x040ff00000041814 */
[C---:B------:R-:W-:Y:S01]  /*100d0*/  HMMA.16816.F32.BF16 R24, R172.reuse, R142, R24 ;  /* 0x0000008eac18723c */ /* 0x040fe20000041818 */
[----:B------:R-:W2:Y:S07]  /*100e0*/  LDSM.16.M88.4 R140, [R134+0x5800] ;  /* 0x00580000868c783b */ /* 0x000eae0000000200 */
[C---:B-----5:R-:W-:Y:S08]  /*100f0*/  HMMA.16816.F32.BF16 R28, R172.reuse, R136, R28 ;  /* 0x00000088ac1c723c */ /* 0x060ff0000004181c */
[C---:B------:R-:W-:Y:S01]  /*10100*/  HMMA.16816.F32.BF16 R32, R172.reuse, R138, R32 ;  /* 0x0000008aac20723c */ /* 0x040fe20000041820 */
[----:B------:R-:W3:Y:S07]  /*10110*/  LDSM.16.M88.4 R136, [R134+0x6000] ;  /* 0x006000008688783b */ /* 0x000eee0000000200 */
        /* <DEDUP_REMOVED lines=25> */
[C---:B---3--:R-:W-:Y:S08]  /*102b0*/  HMMA.16816.F32.BF16 R36, R160.reuse, R136, R36 ;  /* 0x00000088a024723c */ /* 0x048ff00000041824 */
[C---:B------:R-:W-:Y:S01]  /*102c0*/  HMMA.16816.F32.BF16 R40, R160.reuse, R138, R40 ;  /* 0x0000008aa028723c */ /* 0x040fe20000041828 */
[----:B------:R-:W2:Y:S07]  /*102d0*/  LDSM.16.M88.4 R136, [R201] ;  /* 0x00000000c988783b */ /* 0x000eae0000000200 */
[C---:B-----5:R-:W-:Y:S08]  /*102e0*/  HMMA.16816.F32.BF16 R44, R160.reuse, R144, R44 ;  /* 0x00000090a02c723c */ /* 0x060ff0000004182c */
        /* <DEDUP_REMOVED lines=11> */
[----:B------:R2:W-:Y:S07]  /*103a0*/  LDSM.16.M88.4 R152, [R184+0x2000] ;  /* 0x00200000b898783b */ /* 0x0005ee0000000200 */
[C---:B------:R-:W-:Y:S08]  /*103b0*/  HMMA.16816.F32.BF16 R12, R136.reuse, R156, R12 ;  /* 0x0000009c880c723c */ /* 0x040ff0000004180c */
[C---:B------:R-:W-:Y:S01]  /*103c0*/  HMMA.16816.F32.BF16 R16, R136.reuse, R158, R16 ;  /* 0x0000009e8810723c */ /* 0x040fe20000041810 */
[----:B------:R-:W4:Y:S07]  /*103d0*/  LDSM.16.M88.4 R156, [R186+0x8000] ;  /* 0x00800000ba9c783b */ /* 0x000f2e0000000200 */
[C---:B------:R-:W-:Y:S03]  /*103e0*/  HMMA.16816.F32.BF16 R20, R136.reuse, R164, R20 ;  /* 0x000000a48814723c */ /* 0x040fe60000041814 */
[----:B--2---:R-:W-:Y:S05]  /*103f0*/  IADD3 R184, PT, PT, R184, R213, RZ ;  /* 0x000000d5b8b87210 */ /* 0x004fea0007ffe0ff */
        /* <DEDUP_REMOVED lines=11> */
[C---:B-----5:R-:W-:Y:S08]  /*104b0*/  HMMA.16816.F32.BF16 R52, R136.reuse, R148, R52 ;  /* 0x000000948834723c */ /* 0x060ff00000041834 */
[C---:B------:R-:W-:Y:S01]  /*104c0*/  HMMA.16816.F32.BF16 R56, R136.reuse, R150, R56 ;  /* 0x000000968838723c */ /* 0x040fe20000041838 */
[----:B------:R-:W3:Y:S07]  /*104d0*/  LDSM.16.M88.4 R148, [R186+0x9800] ;  /* 0x00980000ba94783b */ /* 0x000eee0000000200 */
[C---:B-1----:R-:W-:Y:S08]  /*104e0*/  HMMA.16816.F32.BF16 R60, R136.reuse, R140, R60 ;  /* 0x0000008c883c723c */ /* 0x042ff0000004183c */
[----:B------:R-:W-:Y:S01]  /*104f0*/  HMMA.16816.F32.BF16 R64, R136, R142, R64 ;  /* 0x0000008e8840723c */ /* 0x000fe20000041840 */
[----:B------:R-:W-:Y:S06]  /*10500*/  LDSM.16.M88.4 R136, [R184+0x2000] ;  /* 0x00200000b888783b */ /* 0x000fec0000000200 */
[----:B------:R-:W1:Y:S01]  /*10510*/  LDSM.16.M88.4 R140, [R135+0x8000] ;  /* 0x00800000878c783b */ /* 0x000e620000000200 */
[C---:B----4-:R-:W-:Y:S05]  /*10520*/  HMMA.16816.F32.BF16 R4, R152.reuse, R156, R4 ;  /* 0x0000009c9804723c */ /* 0x050fea0000041804 */
[----:B------:R-:W-:Y:S03]  /*10530*/  LDSM.16.M88.4 R184, [R134+0x9800] ;  /* 0x0098000086b8783b */ /* 0x000fe60000000200 */
[C---:B------:R-:W-:Y:S03]  /*10540*/  HMMA.16816.F32.BF16 R8, R152.reuse, R158, R8 ;  /* 0x0000009e9808723c */ /* 0x040fe60000041808 */
[----:B------:R-:W4:Y:S05]  /*10550*/  LDSM.16.M88.4 R156, [R135+0x8800] ;  /* 0x00880000879c783b */ /* 0x000f2a0000000200 */
        /* <DEDUP_REMOVED lines=21> */
[----:B------:R-:W5:Y:S06]  /*106b0*/  LDSM.16.M88.4 R152, [R135+0xa000] ;  /* 0x00a000008798783b */ /* 0x000f6c0000000200 */
[----:B------:R-:W5:Y:S01]  /*106c0*/  LDSM.16.M88.4 R176, [R134+0x8000] ;  /* 0x0080000086b0783b */ /* 0x000f620000000200 */
[C---:B-1----:R-:W-:Y:S08]  /*106d0*/  HMMA.16816.F32.BF16 R4, R136.reuse, R140, R4 ;  /* 0x0000008c8804723c */ /* 0x042ff00000041804 */
[C---:B------:R-:W-:Y:S01]  /*106e0*/  HMMA.16816.F32.BF16 R8, R136.reuse, R142, R8 ;  /* 0x0000008e8808723c */ /* 0x040fe20000041808 */
[----:B------:R-:W1:Y:S07]  /*106f0*/  LDSM.16.M88.4 R140, [R134+0x8800] ;  /* 0x00880000868c783b */ /* 0x000e6e0000000200 */
[C---:B----4-:R-:W-:Y:S08]  /*10700*/  HMMA.16816.F32.BF16 R12, R136.reuse, R156, R12 ;  /* 0x0000009c880c723c */ /* 0x050ff0000004180c */
[C---:B------:R-:W-:Y:S01]  /*10710*/  HMMA.16816.F32.BF16 R16, R136.reuse, R158, R16 ;  /* 0x0000009e8810723c */ /* 0x040fe20000041810 */
[----:B------:R-:W4:Y:S07]  /*10720*/  LDSM.16.M88.4 R156, [R134+0xb800] ;  /* 0x00b80000869c783b */ /* 0x000f2e0000000200 */
[C---:B--2---:R-:W-:Y:S08]  /*10730*/  HMMA.16816.F32.BF16 R20, R136.reuse, R144, R20 ;  /* 0x000000908814723c */ /* 0x044ff00000041814 */
[C---:B------:R-:W-:Y:S08]  /*10740*/  HMMA.16816.F32.BF16 R24, R136.reuse, R146, R24 ;  /* 0x000000928818723c */ /* 0x040ff00000041818 */
[C---:B---3--:R-:W-:Y:S08]  /*10750*/  HMMA.16816.F32.BF16 R28, R136.reuse, R148, R28 ;  /* 0x00000094881c723c */ /* 0x048ff0000004181c */
        /* <DEDUP_REMOVED lines=34> */
[C---:B------:R-:W-:Y:S01]  /*10980*/  HMMA.16816.F32.BF16 R16, R200.reuse, R138, R16 ;  /* 0x0000008ac810723c */ /* 0x040fe20000041810 */
[----:B------:R-:W2:Y:S02]  /*10990*/  MUFU.TANH R185, R185 ;  /* 0x000000b900b97308 */ /* 0x000ea40000002400 */
[-C--:B------:R-:W-:Y:S01]  /*109a0*/  FMUL.FTZ R190, R8, R229.reuse ;  /* 0x000000e508be7220 */ /* 0x080fe20000410000 */
[-C--:B------:R-:W-:Y:S01]  /*109b0*/  FMUL.FTZ R191, R9, R229.reuse ;  /* 0x000000e509bf7220 */ /* 0x080fe20000410000 */
[-C--:B------:R-:W-:Y:S01]  /*109c0*/  FMUL.FTZ R192, R10, R229.reuse ;  /* 0x000000e50ac07220 */ /* 0x080fe20000410000 */
[-C--:B------:R-:W-:Y:S02]  /*109d0*/  FMUL.FTZ R193, R11, R229.reuse ;  /* 0x000000e50bc17220 */ /* 0x080fe40000410000 */
[C---:B-1----:R-:W-:Y:S03]  /*109e0*/  HMMA.16816.F32.BF16 R20, R200.reuse, R140, R20 ;  /* 0x0000008cc814723c */ /* 0x042fe60000041814 */
[----:B------:R-:W1:Y:S01]  /*109f0*/  MUFU.TANH R187, R187 ;  /* 0x000000bb00bb7308 */ /* 0x000e620000002400 */
[-C--:B------:R-:W-:Y:S01]  /*10a00*/  FMUL.FTZ R194, R12, R229.reuse ;  /* 0x000000e50cc27220 */ /* 0x080fe20000410000 */
[-C--:B------:R-:W-:Y:S01]  /*10a10*/  FMUL.FTZ R195, R13, R229.reuse ;  /* 0x000000e50dc37220 */ /* 0x080fe20000410000 */
[-C--:B------:R-:W-:Y:S01]  /*10a20*/  FMUL.FTZ R197, R14, R229.reuse ;  /* 0x000000e50ec57220 */ /* 0x080fe20000410000 */
[-C--:B------:R-:W-:Y:S02]  /*10a30*/  FMUL.FTZ R196, R15, R229.reuse ;  /* 0x000000e50fc47220 */ /* 0x080fe40000410000 */
[----:B------:R-:W3:Y:S04]  /*10a40*/  LDSM.16.M88.4 R12, [R133+0x9800] ;  /* 0x00980000850c783b */ /* 0x000ee80000000200 */
[----:B------:R-:W4:Y:S01]  /*10a50*/  MUFU.TANH R188, R188 ;  /* 0x000000bc00bc7308 */ /* 0x000f220000002400 */
[C---:B------:R-:W-:Y:S03]  /*10a60*/  HMMA.16816.F32.BF16 R24, R200.reuse, R142, R24 ;  /* 0x0000008ec818723c */ /* 0x040fe60000041818 */
[-C--:B------:R-:W-:Y:S01]  /*10a70*/  FMUL.FTZ R17, R17, R229.reuse ;  /* 0x000000e511117220 */ /* 0x080fe20000410000 */
[-C--:B------:R-:W-:Y:S01]  /*10a80*/  FMUL.FTZ R18, R18, R229.reuse ;  /* 0x000000e512127220 */ /* 0x080fe20000410000 */
[-C--:B------:R-:W-:Y:S01]  /*10a90*/  FMUL.FTZ R19, R19, R229.reuse ;  /* 0x000000e513137220 */ /* 0x080fe20000410000 */
[-C--:B------:R-:W-:Y:S03]  /*10aa0*/  FMUL.FTZ R198, R16, R229.reuse ;  /* 0x000000e510c67220 */ /* 0x080fe60000410000 */
[----:B------:R-:W1:Y:S01]  /*10ab0*/  MUFU.TANH R204, R17 ;  /* 0x0000001100cc7308 */ /* 0x000e620000002400 */
[-C--:B------:R-:W-:Y:S01]  /*10ac0*/  FMUL.FTZ R206, R21, R229.reuse ;  /* 0x000000e515ce7220 */ /* 0x080fe20000410000 */
[-C--:B------:R-:W-:Y:S01]  /*10ad0*/  FMUL.FTZ R21, R22, R229.reuse ;  /* 0x000000e516157220 */ /* 0x080fe20000410000 */
[-C--:B------:R-:W-:Y:S01]  /*10ae0*/  FMUL.FTZ R22, R23, R229.reuse ;  /* 0x000000e517167220 */ /* 0x080fe20000410000 */
[-C--:B------:R-:W-:Y:S06]  /*10af0*/  FMUL.FTZ R20, R20, R229.reuse ;  /* 0x000000e514147220 */ /* 0x080fec0000410000 */
[----:B------:R-:W1:Y:S01]  /*10b00*/  MUFU.TANH R199, R18 ;  /* 0x0000001200c77308 */ /* 0x000e620000002400 */
[-C--:B------:R-:W-:Y:S01]  /*10b10*/  FMUL.FTZ R23, R24, R229.reuse ;  /* 0x000000e518177220 */ /* 0x080fe20000410000 */
[-C--:B------:R-:W-:Y:S01]  /*10b20*/  FMUL.FTZ R24, R26, R229.reuse ;  /* 0x000000e51a187220 */ /* 0x080fe20000410000 */
[-C--:B------:R-:W-:Y:S01]  /*10b30*/  FMUL.FTZ R26, R27, R229.reuse ;  /* 0x000000e51b1a7220 */ /* 0x080fe20000410000 */
[-C--:B------:R-:W-:Y:S06]  /*10b40*/  FMUL.FTZ R25, R25, R229.reuse ;  /* 0x000000e519197220 */ /* 0x080fec0000410000 */
[----:B------:R5:W1:Y:S10]  /*10b50*/  MUFU.TANH R205, R19 ;  /* 0x0000001300cd7308 */ /* 0x000a740000002400 */
[----:B------:R-:W1:Y:S01]  /*10b60*/  MUFU.TANH R189, R189 ;  /* 0x000000bd00bd7308 */ /* 0x000e620000002400 */
[C---:B---3--:R-:W-:Y:S09]  /*10b70*/  HMMA.16816.F32.BF16 R28, R200.reuse, R12, R28 ;  /* 0x0000000cc81c723c */ /* 0x048ff2000004181c */
[----:B------:R-:W3:Y:S01]  /*10b80*/  MUFU.TANH R190, R190 ;  /* 0x000000be00be7308 */ /* 0x000ee20000002400 */
[----:B-----5:R-:W5:Y:S01]  /*10b90*/  LDSM.16.M88.4 R16, [R133+0xa000] ;  /* 0x00a000008510783b */ /* 0x020f620000000200 */
[C---:B------:R-:W-:Y:S08]  /*10ba0*/  HMMA.16816.F32.BF16 R32, R200.reuse, R14, R32 ;  /* 0x0000000ec820723c */ /* 0x040ff00000041820 */
[----:B------:R-:W1:Y:S01]  /*10bb0*/  MUFU.TANH R191, R191 ;  /* 0x000000bf00bf7308 */ /* 0x000e620000002400 */
[----:B------:R-:W2:Y:S09]  /*10bc0*/  LDSM.16.M88.4 R12, [R133+0xa800] ;  /* 0x00a80000850c783b */ /* 0x000eb20000000200 */
        /* <DEDUP_REMOVED lines=10> */
[----:B------:R-:W1:Y:S10]  /*10c70*/  MUFU.TANH R194, R194 ;  /* 0x000000c200c27308 */ /* 0x000e740000002400 */
[----:B------:R-:W1:Y:S01]  /*10c80*/  MUFU.TANH R195, R195 ;  /* 0x000000c300c37308 */ /* 0x000e620000002400 */
[C---:B-----5:R-:W-:Y:S09]  /*10c90*/  HMMA.16816.F32.BF16 R36, R200.reuse, R16, R36 ;  /* 0x00000010c824723c */ /* 0x060ff20000041824 */
[----:B------:R-:W1:Y:S01]  /*10ca0*/  MUFU.TANH R197, R197 ;  /* 0x000000c500c57308 */ /* 0x000e620000002400 */
[C---:B------:R-:W-:Y:S01]  /*10cb0*/  HMMA.16816.F32.BF16 R40, R200.reuse, R18, R40 ;  /* 0x00000012c828723c */ /* 0x040fe20000041828 */
[----:B------:R-:W5:Y:S08]  /*10cc0*/  LDSM.16.M88.4 R16, [R133+0xb000] ;  /* 0x00b000008510783b */ /* 0x000f700000000200 */
[----:B------:R-:W1:Y:S01]  /*10cd0*/  MUFU.TANH R196, R196 ;  /* 0x000000c400c47308 */ /* 0x000e620000002400 */
[C---:B--2---:R-:W-:Y:S03]  /*10ce0*/  HMMA.16816.F32.BF16 R44, R200.reuse, R12, R44 ;  /* 0x0000000cc82c723c */ /* 0x044fe6000004182c */
[-C--:B------:R-:W-:Y:S01]  /*10cf0*/  FMUL.FTZ R251, R36, R229.reuse ;  /* 0x000000e524fb7220 */ /* 0x080fe20000410000 */
[-C--:B------:R-:W-:Y:S01]  /*10d00*/  FMUL.FTZ R250, R38, R229.reuse ;  /* 0x000000e526fa7220 */ /* 0x080fe20000410000 */
[-C--:B------:R-:W-:Y:S01]  /*10d10*/  FMUL.FTZ R35, R37, R229.reuse ;  /* 0x000000e525237220 */ /* 0x080fe20000410000 */
[-C--:B------:R-:W-:Y:S03]  /*10d20*/  FMUL.FTZ R36, R39, R229.reuse ;  /* 0x000000e527247220 */ /* 0x080fe60000410000 */
[----:B------:R-:W2:Y:S01]  /*10d30*/  MUFU.TANH R198, R198 ;  /* 0x000000c600c67308 */ /* 0x000ea20000002400 */
[C---:B------:R-:W-:Y:S01]  /*10d40*/  HMMA.16816.F32.BF16 R48, R200.reuse, R14, R48 ;  /* 0x0000000ec830723c */ /* 0x040fe20000041830 */
[----:B------:R-:W4:Y:S01]  /*10d50*/  LDSM.16.M88.4 R12, [R133+0xb800] ;  /* 0x00b80000850c783b */ /* 0x000f220000000200 */
[----:B------:R-:W-:Y:S04]  /*10d60*/  DEPBAR.LE SB0, 0x0 ;  /* 0x000080000000791a */ /* 0x000fe80000000000 */
[-C--:B------:R-:W-:Y:S03]  /*10d70*/  FMUL.FTZ R38, R41, R229.reuse ;  /* 0x000000e529267220 */ /* 0x080fe60000410000 */
[----:B------:R-:W1:Y:S01]  /*10d80*/  MUFU.TANH R20, R20 ;  /* 0x0000001400147308 */ /* 0x000e620000002400 */
[----:B------:R-:W-:Y:S01]  /*10d90*/  BAR.SYNC.DEFER_BLOCKING 0x0 ;  /* 0x0000000000007b1d */ /* 0x000fe20000010000 */
[-C--:B------:R-:W-:Y:S01]  /*10da0*/  FMUL.FTZ R37, R40, R229.reuse ;  /* 0x000000e528257220 */ /* 0x080fe20000410000 */
[-C--:B------:R-:W-:Y:S01]  /*10db0*/  FMUL.FTZ R39, R42, R229.reuse ;  /* 0x000000e52a277220 */ /* 0x080fe20000410000 */
[-C--:B------:R-:W-:Y:S01]  /*10dc0*/  FMUL.FTZ R41, R44, R229.reuse ;  /* 0x000000e52c297220 */ /* 0x080fe20000410000 */
[-C--:B------:R-:W-:Y:S01]  /*10dd0*/  FMUL.FTZ R40, R43, R229.reuse ;  /* 0x000000e52b287220 */ /* 0x080fe20000410000 */
[-C--:B------:R-:W-:Y:S01]  /*10de0*/  FMUL.FTZ R42, R45, R229.reuse ;  /* 0x000000e52d2a7220 */ /* 0x080fe20000410000 */
[-C--:B------:R-:W-:Y:S03]  /*10df0*/  FMUL.FTZ R44, R46, R229.reuse ;  /* 0x000000e52e2c7220 */ /* 0x080fe60000410000 */
[----:B------:R-:W1:Y:S01]  /*10e00*/  MUFU.TANH R206, R206 ;  /* 0x000000ce00ce7308 */ /* 0x000e620000002400 */
[-C--:B------:R-:W-:Y:S01]  /*10e10*/  FMUL.FTZ R43, R47, R229.reuse ;  /* 0x000000e52f2b7220 */ /* 0x080fe20000410000 */
[-C--:B------:R-:W-:Y:S01]  /*10e20*/  FMUL.FTZ R45, R49, R229.reuse ;  /* 0x000000e5312d7220 */ /* 0x080fe20000410000 */
[-C--:B------:R-:W-:Y:S07]  /*10e30*/  FMUL.FTZ R46, R51, R229.reuse ;  /* 0x000000e5332e7220 */ /* 0x080fee0000410000 */
[----:B------:R-:W1:Y:S01]  /*10e40*/  MUFU.TANH R21, R21 ;  /* 0x0000001500157308 */ /* 0x000e620000002400 */
[C---:B-----5:R-:W-:Y:S05]  /*10e50*/  HMMA.16816.F32.BF16 R52, R200.reuse, R16, R52 ;  /* 0x00000010c834723c */ /* 0x060fea0000041834 */
[-C--:B------:R-:W-:Y:S04]  /*10e60*/  FMUL.FTZ R16, R48, R229.reuse ;  /* 0x000000e530107220 */ /* 0x080fe80000410000 */
[----:B------:R-:W1:Y:S01]  /*10e70*/  MUFU.TANH R22, R22 ;  /* 0x0000001600167308 */ /* 0x000e620000002400 */
[-C--:B------:R-:W-:Y:S01]  /*10e80*/  FMUL.FTZ R17, R50, R229.reuse ;  /* 0x000000e532117220 */ /* 0x080fe20000410000 */
[C---:B------:R-:W-:Y:S08]  /*10e90*/  HMMA.16816.F32.BF16 R56, R200.reuse, R18, R56 ;  /* 0x00000012c838723c */ /* 0x040ff00000041838 */
[----:B------:R-:W1:Y:S01]  /*10ea0*/  MUFU.TANH R23, R23 ;  /* 0x0000001700177308 */ /* 0x000e620000002400 */
[C---:B----4-:R-:W-:Y:S03]  /*10eb0*/  HMMA.16816.F32.BF16 R60, R200.reuse, R12, R60 ;  /* 0x0000000cc83c723c */ /* 0x050fe6000004183c */
[-C--:B------:R-:W-:Y:S01]  /*10ec0*/  FMUL.FTZ R48, R53, R229.reuse ;  /* 0x000000e535307220 */ /* 0x080fe20000410000 */
[-C--:B------:R-:W-:Y:S01]  /*10ed0*/  FMUL.FTZ R18, R54, R229.reuse ;  /* 0x000000e536127220 */ /* 0x080fe20000410000 */
[-C--:B------:R-:W-:Y:S04]  /*10ee0*/  FMUL.FTZ R47, R55, R229.reuse ;  /* 0x000000e5372f7220 */ /* 0x080fe80000410000 */
[----:B------:R-:W4:Y:S01]  /*10ef0*/  MUFU.TANH R25, R25 ;  /* 0x0000001900197308 */ /* 0x000f220000002400 */
[-C--:B------:R-:W-:Y:S01]  /*10f00*/  FMUL.FTZ R52, R52, R229.reuse ;  /* 0x000000e534347220 */ /* 0x080fe20000410000 */
[----:B------:R-:W-:Y:S03]  /*10f10*/  HMMA.16816.F32.BF16 R64, R200, R14, R64 ;  /* 0x0000000ec840723c */ /* 0x000fe60000041840 */
        /* <DEDUP_REMOVED lines=13> */
[----:B------:R-:W1:Y:S01]  /*10ff0*/  MUFU.TANH R27, R27 ;  /* 0x0000001b001b7308 */ /* 0x000e620000002400 */
[----:B------:R-:W-:Y:S09]  /*11000*/  FMUL.FTZ R65, R65, R229 ;  /* 0x000000e541417220 */ /* 0x000ff20000410000 */
[----:B------:R-:W1:Y:S10]  /*11010*/  MUFU.TANH R29, R29 ;  /* 0x0000001d001d7308 */ /* 0x000e740000002400 */
        /* <DEDUP_REMOVED lines=22> */
[----:B------:R1:W1:Y:S10]  /*11180*/  MUFU.TANH R19, R52 ;  /* 0x0000003400137308 */ /* 0x0002740000002400 */
        /* <DEDUP_REMOVED lines=14> */
[----:B------:R-:W1:Y:S01]  /*11270*/  MUFU.TANH R66, R66 ;  /* 0x0000004200427308 */ /* 0x000e620000002400 */
        /* <DEDUP_REMOVED lines=22> */
[----:B------:R-:W2:Y:S01]  /*113e0*/  I2F.RP R4, R9 ;  /* 0x0000000900047306 */ /* 0x000ea20000209400 */
[----:B------:R-:W-:Y:S02]  /*113f0*/  LOP3.LUT R11, R11, R50, RZ, 0x3c, !PT ;  /* 0x000000320b0b7212 */ /* 0x000fe400078e3cff */
[----:B------:R-:W-:Y:S07]  /*11400*/  IMAD.MOV R8, RZ, RZ, -R8 ;  /* 0x000000ffff087224 */ /* 0x000fee00078e0a08 */
[----:B--2---:R-:W1:Y:S02]  /*11410*/  MUFU.RCP R4, R4 ;  /* 0x0000000400047308 */ /* 0x004e640000001000 */
        /* <DEDUP_REMOVED lines=52> */
.L_x_2331:
[----:B------:R-:W-:Y:S05]  /*11760*/  BSYNC.RECONVERGENT B0 ;  /* 0x0000000000007941 */ /* 0x000fea0003800200 */
.L_x_2330:
        /* <DEDUP_REMOVED lines=12> */
[-C--:B-1----:R-:W-:Y:S01]  /*11830*/  IADD3 R52, P5, PT, R6, R5.reuse, RZ ;  /* 0x0000000506347210 */ /* 0x082fe20007fbe0ff */
        /* <DEDUP_REMOVED lines=85> */
.L_x_2329:
[----:B------:R-:W-:Y:S05]  /*11d90*/  BSYNC.RECONVERGENT B1 ;  /* 0x0000000000017941 */ /* 0x000fea0003800200 */
.L_x_2328:
[C---:B------:R-:W-:Y:S01]  /*11da0*/  VIADD R4, R238.reuse, 0xffffffc0 ;  /* 0xffffffc0ee047836 */ /* 0x040fe20000000000 */
[----:B------:R-:W2:Y:S01]  /*11db0*/  LD.E R135, desc[UR4][R2.64+0xdc] ;  /* 0x0000dc0402877980 */ /* 0x000ea2000c101900 */
[C---:B------:R-:W-:Y:S01]  /*11dc0*/  VIADD R58, R238.reuse, 0xffffffc8 ;  /* 0xffffffc8ee3a7836 */ /* 0x040fe20000000000 */
[CC--:B------:R-:W-:Y:S01]  /*11dd0*/  ISETP.GE.AND P1, PT, R238.reuse, R225.reuse, PT ;  /* 0x000000e1ee00720c */ /* 0x0c0fe20003f26270 */
[----:B---3--:R-:W-:Y:S01]  /*11de0*/  VIADD R9, R238, 0xffffffd0 ;  /* 0xffffffd0ee097836 */ /* 0x008fe20000000000 */
[----:B------:R-:W-:Y:S01]  /*11df0*/  ISETP.GE.AND P0, PT, R4, R225, PT ;  /* 0x000000e10400720c */ /* 0x000fe20003f06270 */
[----:B------:R-:W-:Y:S01]  /*11e00*/  VIADD R53, R238, 0xffffffd8 ;  /* 0xffffffd8ee357836 */ /* 0x000fe20000000000 */
[----:B------:R-:W-:Y:S01]  /*11e10*/  ISETP.GE.AND P5, PT, R4, R223, PT ;  /* 0x000000df0400720c */ /* 0x000fe20003fa6270 */
[C---:B-1----:R-:W-:Y:S01]  /*11e20*/  VIADD R52, R238.reuse, 0xffffffe0 ;  /* 0xffffffe0ee347836 */ /* 0x042fe20000000000 */
[----:B------:R-:W-:Y:S01]  /*11e30*/  FSEL R64, R185, -INF , P0 ;  /* 0xff800000b9407808 */ /* 0x000fe20000000000 */
[----:B------:R-:W-:Y:S01]  /*11e40*/  VIADD R55, R238, 0xffffffe1 ;  /* 0xffffffe1ee377836 */ /* 0x000fe20000000000 */
[-C--:B------:R-:W-:Y:S01]  /*11e50*/  ISETP.GE.AND P0, PT, R58, R225.reuse, PT ;  /* 0x000000e13a00720c */ /* 0x080fe20003f06270 */
[----:B------:R-:W-:Y:S01]  /*11e60*/  VIADD R63, R238, 0xffffffc1 ;  /* 0xffffffc1ee3f7836 */ /* 0x000fe20000000000 */
[----:B------:R-:W-:Y:S01]  /*11e70*/  FSEL R60, R188, -INF , P5 ;  /* 0xff800000bc3c7808 */ /* 0x000fe20002800000 */
[----:B------:R-:W-:Y:S01]  /*11e80*/  VIADD R50, R238, 0xffffffe9 ;  /* 0xffffffe9ee327836 */ /* 0x000fe20000000000 */
[----:B------:R-:W-:Y:S01]  /*11e90*/  FSEL R190, R190, -INF , P0 ;  /* 0xff800000bebe7808 */ /* 0x000fe20000000000 */
[C---:B------:R-:W-:Y:S01]  /*11ea0*/  VIADD R11, R238.reuse, 0xffffffc9 ;  /* 0xffffffc9ee0b7836 */ /* 0x040fe20000000000 */
[-C--:B------:R-:W-:Y:S01]  /*11eb0*/  ISETP.GE.AND P0, PT, R9, R225.reuse, PT ;  /* 0x000000e10900720c */ /* 0x080fe20003f06270 */
[----:B------:R-:W-:Y:S01]  /*11ec0*/  VIADD R54, R238, 0xffffffe8 ;  /* 0xffffffe8ee367836 */ /* 0x000fe20000000000 */
[----:B------:R-:W-:Y:S01]  /*11ed0*/  ISETP.GE.AND P6, PT, R4, R224, PT ;  /* 0x000000e00400720c */ /* 0x000fe20003fc6270 */
[----:B------:R-:W-:Y:S01]  /*11ee0*/  VIADD R10, R238, 0xfffffff1 ;  /* 0xfffffff1ee0a7836 */ /* 0x000fe20000000000 */
[----:B------:R-:W-:Y:S01]  /*11ef0*/  FSEL R194, R194, -INF , P0 ;  /* 0xff800000c2c27808 */ /* 0x000fe20000000000 */
[C---:B------:R-:W-:Y:S01]  /*11f00*/  VIADD R7, R238.reuse, 0xffffffd1 ;  /* 0xffffffd1ee077836 */ /* 0x040fe20000000000 */
[-C--:B------:R-:W-:Y:S01]  /*11f10*/  ISETP.GE.AND P0, PT, R53, R225.reuse, PT ;  /* 0x000000e13500720c */ /* 0x080fe20003f06270 */
[----:B------:R-:W-:Y:S01]  /*11f20*/  VIADD R6, R238, 0xfffffff0 ;  /* 0xfffffff0ee067836 */ /* 0x000fe20000000000 */
[-C--:B------:R-:W-:Y:S01]  /*11f30*/  ISETP.GE.AND P5, PT, R54, R225.reuse, PT ;  /* 0x000000e13600720c */ /* 0x080fe20003fa6270 */
[----:B------:R-:W-:Y:S01]  /*11f40*/  VIADD R8, R238, 0xfffffff9 ;  /* 0xfffffff9ee087836 */ /* 0x000fe20000000000 */
[----:B------:R-:W-:Y:S01]  /*11f50*/  FSEL R198, R198, -INF , P0 ;  /* 0xff800000c6c67808 */ /* 0x000fe20000000000 */
[----:B------:R-:W-:Y:S01]  /*11f60*/  VIADD R57, R238, 0xffffffd9 ;  /* 0xffffffd9ee397836 */ /* 0x000fe20000000000 */
[-C--:B------:R-:W-:Y:S01]  /*11f70*/  ISETP.GE.AND P0, PT, R52, R225.reuse, PT ;  /* 0x000000e13400720c */ /* 0x080fe20003f06270 */
[C---:B------:R-:W-:Y:S01]  /*11f80*/  VIADD R5, R238.reuse, 0xfffffff8 ;  /* 0xfffffff8ee057836 */ /* 0x040fe20000000000 */
[----:B------:R-:W-:Y:S01]  /*11f90*/  FSEL R184, R23, -INF , P5 ;  /* 0xff80000017b87808 */ /* 0x000fe20002800000 */
[----:B------:R-:W-:Y:S01]  /*11fa0*/  VIADD R23, R238, 0x20 ;  /* 0x00000020ee177836 */ /* 0x000fe20000000000 */
[----:B------:R-:W-:Y:S01]  /*11fb0*/  FSEL R62, R20, -INF , P0 ;  /* 0xff800000143e7808 */ /* 0x000fe20000000000 */
[C---:B------:R-:W-:Y:S01]  /*11fc0*/  VIADD R20, R238.reuse, 0x19 ;  /* 0x00000019ee147836 */ /* 0x040fe20000000000 */
[----:B------:R-:W-:Y:S01]  /*11fd0*/  ISETP.GE.AND P0, PT, R55, R225, PT ;  /* 0x000000e13700720c */ /* 0x000fe20003f06270 */
[----:B------:R-:W-:Y:S01]  /*11fe0*/  VIADD R14, R238, 0x21 ;  /* 0x00000021ee0e7836 */ /* 0x000fe20000000000 */
[-C--:B------:R-:W-:Y:S01]  /*11ff0*/  ISETP.GE.AND P5, PT, R58, R223.reuse, PT ;  /* 0x000000df3a00720c */ /* 0x080fe20003fa6270 */
[----:B------:R-:W-:Y:S01]  /*12000*/  VIADD R236, R236, 0xffffff80 ;  /* 0xffffff80ecec7836 */ /* 0x000fe20000000000 */
[----:B------:R-:W-:Y:S02]  /*12010*/  FSEL R186, R206, -INF , P0 ;  /* 0xff800000ceba7808 */ /* 0x000fe40000000000 */
[----:B------:R-:W-:Y:S02]  /*12020*/  ISETP.GE.AND P0, PT, R63, R223, PT ;  /* 0x000000df3f00720c */ /* 0x000fe40003f06270 */
[----:B------:R-:W-:Y:S02]  /*12030*/  FSEL R192, R192, -INF , P5 ;  /* 0xff800000c0c07808 */ /* 0x000fe40002800000 */
[----:B------:R-:W-:Y:S02]  /*12040*/  FSEL R189, R189, -INF , P0 ;  /* 0xff800000bdbd7808 */ /* 0x000fe40000000000 */
[-C--:B------:R-:W-:Y:S02]  /*12050*/  ISETP.GE.AND P0, PT, R50, R225.reuse, PT ;  /* 0x000000e13200720c */ /* 0x080fe40003f06270 */
[----:B------:R-:W-:Y:S02]  /*12060*/  ISETP.GE.AND P5, PT, R6, R225, PT ;  /* 0x000000e10600720c */ /* 0x000fe40003fa6270 */
[----:B------:R-:W-:Y:S01]  /*12070*/  FSEL R182, R25, -INF , P0 ;  /* 0xff80000019b67808 */ /* 0x000fe20000000000 */
[C---:B------:R-:W-:Y:S01]  /*12080*/  VIADD R25, R238.reuse, 0x18 ;  /* 0x00000018ee197836 */ /* 0x040fe20000000000 */
        /* <DEDUP_REMOVED lines=8> */
[----:B------:R-:W-:Y:S02]  /*12110*/  ISETP.GE.AND P0, PT, R7, R223, PT ;  /* 0x000000df0700720c */ /* 0x000fe40003f06270 */
[----:B------:R-:W-:Y:S02]  /*12120*/  FSEL R59, R197, -INF , P5 ;  /* 0xff800000c53b7808 */ /* 0x000fe40002800000 */
[----:B------:R-:W-:Y:S02]  /*12130*/  FSEL R196, R196, -INF , P0 ;  /* 0xff800000c4c47808 */ /* 0x000fe40000000000 */
[-C--:B------:R-:W-:Y:S02]  /*12140*/  ISETP.GE.AND P0, PT, R8, R225.reuse, PT ;  /* 0x000000e10800720c */ /* 0x080fe40003f06270 */
[----:B------:R-:W-:Y:S02]  /*12150*/  ISETP.GE.AND P5, PT, R5, R225, PT ;  /* 0x000000e10500720c */ /* 0x000fe40003fa6270 */
[----:B------:R-:W-:Y:S01]  /*12160*/  FSEL R166, R32, -INF , P0 ;  /* 0xff80000020a67808 */ /* 0x000fe20000000000 */
[C---:B------:R-:W-:Y:S01]  /*12170*/  VIADD R32, R238.reuse, 0x39 ;  /* 0x00000039ee207836 */ /* 0x040fe20000000000 */
[-C--:B------:R-:W-:Y:S02]  /*12180*/  ISETP.GE.AND P0, PT, R57, R223.reuse, PT ;  /* 0x000000df3900720c */ /* 0x080fe40003f06270 */
[----:B------:R-:W-:Y:S01]  /*12190*/  FSEL R61, R31, -INF , P5 ;  /* 0xff8000001f3d7808 */ /* 0x000fe20002800000 */
[----:B------:R-:W-:Y:S01]  /*121a0*/  VIADD R31, R238, 0x9 ;  /* 0x00000009ee1f7836 */ /* 0x000fe20000000000 */
[----:B------:R-:W-:Y:S02]  /*121b0*/  FSEL R65, R205, -INF , P0 ;  /* 0xff800000cd417808 */ /* 0x000fe40000000000 */
[-C--:B------:R-:W-:Y:S02]  /*121c0*/  ISETP.GE.AND P0, PT, R52, R223.reuse, PT ;  /* 0x000000df3400720c */ /* 0x080fe40003f06270 */
[----:B------:R-:W-:Y:S01]  /*121d0*/  ISETP.GE.AND P4, PT, R4, R222, PT ;  /* 0x000000de0400720c */ /* 0x000fe20003f86270 */
[----:B------:R-:W-:Y:S01]  /*121e0*/  VIADD R4, R238, 0x1 ;  /* 0x00000001ee047836 */ /* 0x000fe20000000000 */
[----:B------:R-:W-:Y:S02]  /*121f0*/  ISETP.GE.AND P5, PT, R53, R223, PT ;  /* 0x000000df3500720c */ /* 0x000fe40003fa6270 */
[----:B------:R-:W-:Y:S02]  /*12200*/  FSEL R160, R21, -INF , P0 ;  /* 0xff80000015a07808 */ /* 0x000fe40000000000 */
[-C--:B------:R-:W-:Y:S02]  /*12210*/  ISETP.GE.AND P0, PT, R29, R225.reuse, PT ;  /* 0x000000e11d00720c */ /* 0x080fe40003f06270 */
[----:B------:R-:W-:Y:S02]  /*12220*/  FSEL R67, R199, -INF , P5 ;  /* 0xff800000c7437808 */ /* 0x000fe40002800000 */
[----:B------:R-:W-:Y:S02]  /*12230*/  FSEL R37, R37, -INF , P0 ;  /* 0xff80000025257808 */ /* 0x000fe40000000000 */
[----:B------:R-:W-:Y:S02]  /*12240*/  ISETP.GE.AND P5, PT, R4, R225, PT ;  /* 0x000000e10400720c */ /* 0x000fe40003fa6270 */
[-C--:B------:R-:W-:Y:S02]  /*12250*/  ISETP.GE.AND P0, PT, R54, R223.reuse, PT ;  /* 0x000000df3600720c */ /* 0x080fe40003f06270 */
[----:B------:R-:W-:Y:S02]  /*12260*/  FSEL R180, R35, -INF , P5 ;  /* 0xff80000023b47808 */ /* 0x000fe40002800000 */
[----:B------:R-:W-:Y:S02]  /*12270*/  ISETP.GE.AND P5, PT, R55, R223, PT ;  /* 0x000000df3700720c */ /* 0x000fe40003fa6270 */
[----:B------:R-:W-:Y:S01]  /*12280*/  FSEL R162, R24, -INF , P0 ;  /* 0xff80000018a27808 */ /* 0x000fe20000000000 */
[----:B------:R-:W-:Y:S01]  /*12290*/  VIADD R24, R238, 0x38 ;  /* 0x00000038ee187836 */ /* 0x000fe20000000000 */
[-C--:B------:R-:W-:Y:S02]  /*122a0*/  ISETP.GE.AND P0, PT, R27, R225.reuse, PT ;  /* 0x000000e11b00720c */ /* 0x080fe40003f06270 */
[----:B------:R-:W-:Y:S01]  /*122b0*/  FSEL R179, R22, -INF , P5 ;  /* 0xff80000016b37808 */ /* 0x000fe20002800000 */
[----:B------:R-:W-:Y:S01]  /*122c0*/  VIADD R22, R238, 0x11 ;  /* 0x00000011ee167836 */ /* 0x000fe20000000000 */
[----:B------:R-:W-:Y:S02]  /*122d0*/  ISETP.GE.AND P5, PT, R31, R225, PT ;  /* 0x000000e11f00720c */ /* 0x000fe40003fa6270 */
[----:B------:R-:W-:Y:S02]  /*122e0*/  FSEL R197, R41, -INF , P0 ;  /* 0xff80000029c57808 */ /* 0x000fe40000000000 */
        /* <DEDUP_REMOVED lines=9> */
[----:B------:R-:W-:Y:S01]  /*12380*/  FSEL R35, R16, -INF , P0 ;  /* 0xff80000010237808 */ /* 0x000fe20000000000 */
[----:B------:R-:W-:Y:S01]  /*12390*/  VIADD R16, R238, 0x28 ;  /* 0x00000028ee107836 */ /* 0x000fe20000000000 */
[-C--:B------:R-:W-:Y:S02]  /*123a0*/  ISETP.GE.AND P0, PT, R5, R223.reuse, PT ;  /* 0x000000df0500720c */ /* 0x080fe40003f06270 */
[----:B------:R-:W-:Y:S02]  /*123b0*/  FSEL R42, R42, -INF , P5 ;  /* 0xff8000002a2a7808 */ /* 0x000fe40002800000 */
[----:B------:R-:W-:Y:S02]  /*123c0*/  ISETP.GE.AND P5, PT, R10, R223, PT ;  /* 0x000000df0a00720c */ /* 0x000fe40003fa6270 */
[----:B------:R-:W-:Y:S02]  /*123d0*/  FSEL R33, R33, -INF , P0 ;  /* 0xff80000021217808 */ /* 0x000fe40000000000 */
[-C--:B------:R-:W-:Y:S02]  /*123e0*/  ISETP.GE.AND P0, PT, R23, R225.reuse, PT ;  /* 0x000000e11700720c */ /* 0x080fe40003f06270 */
[----:B------:R-:W-:Y:S01]  /*123f0*/  FSEL R203, R30, -INF , P5 ;  /* 0xff8000001ecb7808 */ /* 0x000fe20002800000 */
[----:B------:R-:W-:Y:S01]  /*12400*/  VIADD R30, R238, 0x30 ;  /* 0x00000030ee1e7836 */ /* 0x000fe20000000000 */
[----:B------:R-:W-:Y:S02]  /*12410*/  ISETP.GE.AND P5, PT, R20, R225, PT ;  /* 0x000000e11400720c */ /* 0x000fe40003fa6270 */
[----:B------:R-:W-:Y:S02]  /*12420*/  FSEL R177, R19, -INF , P0 ;  /* 0xff80000013b17808 */ /* 0x000fe40000000000 */
        /* <DEDUP_REMOVED lines=8> */
[----:B------:R-:W-:Y:S02]  /*124b0*/  ISETP.GE.AND P5, PT, R14, R225, PT ;  /* 0x000000e10e00720c */ /* 0x000fe40003fa6270 */
[----:B------:R-:W-:Y:S02]  /*124c0*/  FSEL R171, R207, -INF , P0 ;  /* 0xff800000cfab7808 */ /* 0x000fe40000000000 */
[----:B------:R-:W-:Y:S02]  /*124d0*/  ISETP.GE.AND P0, PT, R31, R223, PT ;  /* 0x000000df1f00720c */ /* 0x000fe40003f06270 */
[----:B------:R-:W-:Y:S02]  /*124e0*/  FSEL R172, R250, -INF , P1 ;  /* 0xff800000faac7808 */ /* 0x000fe40000800000 */
[-C--:B------:R-:W-:Y:S02]  /*124f0*/  ISETP.GE.AND P1, PT, R63, R225.reuse, PT ;  /* 0x000000e13f00720c */ /* 0x080fe40003f26270 */
[----:B------:R-:W-:Y:S02]  /*12500*/  FSEL R48, R48, -INF , P5 ;  /* 0xff80000030307808 */ /* 0x000fe40002800000 */
[-C--:B------:R-:W-:Y:S02]  /*12510*/  ISETP.GE.AND P5, PT, R16, R225.reuse, PT ;  /* 0x000000e11000720c */ /* 0x080fe40003fa6270 */
[----:B------:R-:W-:Y:S02]  /*12520*/  FSEL R40, R40, -INF , P0 ;  /* 0xff80000028287808 */ /* 0x000fe40000000000 */
[-C--:B------:R-:W-:Y:S02]  /*12530*/  ISETP.GE.AND P0, PT, R28, R225.reuse, PT ;  /* 0x000000e11c00720c */ /* 0x080fe40003f06270 */
[----:B------:R-:W-:Y:S02]  /*12540*/  FSEL R187, R187, -INF , P1 ;  /* 0xff800000bbbb7808 */ /* 0x000fe40000800000 */
[----:B------:R-:W-:Y:S02]  /*12550*/  ISETP.GE.AND P1, PT, R11, R225, PT ;  /* 0x000000e10b00720c */ /* 0x000fe40003f26270 */
        /* <DEDUP_REMOVED lines=21> */
[----:B------:R-:W-:Y:S02]  /*126b0*/  ISETP.GE.AND P0, PT, R26, R223, PT ;  /* 0x000000df1a00720c */ /* 0x000fe40003f06270 */
[----:B------:R-:W-:Y:S02]  /*126c0*/  FSEL R176, R176, -INF , !P1 ;  /* 0xff800000b0b07808 */ /* 0x000fe40004800000 */
[----:B------:R-:W-:Y:S02]  /*126d0*/  ISETP.GE.AND P1, PT, R24, R225, PT ;  /* 0x000000e11800720c */ /* 0x000fe40003f26270 */
[----:B------:R-:W-:Y:S02]  /*126e0*/  FSEL R156, R202, -INF , P5 ;  /* 0xff800000ca9c7808 */ /* 0x000fe40002800000 */
[-C--:B------:R-:W-:Y:S02]  /*126f0*/  ISETP.GE.AND P5, PT, R20, R223.reuse, PT ;  /* 0x000000df1400720c */ /* 0x080fe40003fa6270 */
[----:B------:R-:W-:Y:S02]  /*12700*/  FSEL R163, R49, -INF , P0 ;  /* 0xff80000031a37808 */ /* 0x000fe40000000000 */
[-C--:B------:R-:W-:Y:S02]  /*12710*/  ISETP.GE.AND P0, PT, R32, R223.reuse, PT ;  /* 0x000000df2000720c */ /* 0x080fe40003f06270 */
[----:B------:R-:W-:Y:S02]  /*12720*/  FSEL R157, R200, -INF , P1 ;  /* 0xff800000c89d7808 */ /* 0x000fe40000800000 */
[C---:B------:R-:W-:Y:S01]  /*12730*/  ISETP.GE.AND P1, PT, R238.reuse, R222, PT ;  /* 0x000000deee00720c */ /* 0x040fe20003f26270 */
[----:B------:R-:W-:Y:S01]  /*12740*/  VIADD R238, R238, 0xffffff80 ;  /* 0xffffff80eeee7836 */ /* 0x000fe20000000000 */
[----:B------:R-:W-:Y:S02]  /*12750*/  FSEL R46, R46, -INF , P5 ;  /* 0xff8000002e2e7808 */ /* 0x000fe40002800000 */
[-C--:B------:R-:W-:Y:S02]  /*12760*/  ISETP.GE.AND P5, PT, R14, R223.reuse, PT ;  /* 0x000000df0e00720c */ /* 0x080fe40003fa6270 */
[----:B------:R-:W-:Y:S02]  /*12770*/  FSEL R136, R66, -INF , P0 ;  /* 0xff80000042887808 */ /* 0x000fe40000000000 */
[-C--:B------:R-:W-:Y:S02]  /*12780*/  ISETP.GE.AND P0, PT, R58, R224.reuse, PT ;  /* 0x000000e03a00720c */ /* 0x080fe40003f06270 */
[----:B------:R-:W-:Y:S02]  /*12790*/  FSEL R172, R172, -INF , !P1 ;  /* 0xff800000acac7808 */ /* 0x000fe40004800000 */
[-C--:B------:R-:W-:Y:S02]  /*127a0*/  ISETP.GE.AND P1, PT, R16, R223.reuse, PT ;  /* 0x000000df1000720c */ /* 0x080fe40003f26270 */
[----:B------:R-:W-:Y:S02]  /*127b0*/  FSEL R47, R47, -INF , P5 ;  /* 0xff8000002f2f7808 */ /* 0x000fe40002800000 */
[-C--:B------:R-:W-:Y:S02]  /*127c0*/  ISETP.GE.AND P5, PT, R30, R223.reuse, PT ;  /* 0x000000df1e00720c */ /* 0x080fe40003fa6270 */
[----:B------:R-:W-:Y:S02]  /*127d0*/  FSEL R17, R190, -INF , !P0 ;  /* 0xff800000be117808 */ /* 0x000fe40004000000 */
[-C--:B------:R-:W-:Y:S02]  /*127e0*/  ISETP.GE.AND P0, PT, R7, R224.reuse, PT ;  /* 0x000000e00700720c */ /* 0x080fe40003f06270 */
[----:B------:R-:W-:Y:S02]  /*127f0*/  FSEL R165, R13, -INF , P1 ;  /* 0xff8000000da57808 */ /* 0x000fe40000800000 */
[----:B------:R-:W-:Y:S02]  /*12800*/  ISETP.GE.AND P1, PT, R28, R223, PT ;  /* 0x000000df1c00720c */ /* 0x000fe40003f26270 */
[----:B------:R-:W-:Y:S02]  /*12810*/  FSEL R155, R51, -INF , P5 ;  /* 0xff800000339b7808 */ /* 0x000fe40002800000 */
[----:B------:R-:W-:Y:S02]  /*12820*/  FSEL R51, R195, -INF , !P0 ;  /* 0xff800000c3337808 */ /* 0x000fe40004000000 */
[----:B------:R-:W-:Y:S02]  /*12830*/  ISETP.GE.AND P0, PT, R52, R224, PT ;  /* 0x000000e03400720c */ /* 0x000fe40003f06270 */
[----:B------:R-:W-:Y:S02]  /*12840*/  FSEL R152, R15, -INF , P1 ;  /* 0xff8000000f987808 */ /* 0x000fe40000800000 */
[----:B------:R-:W-:Y:S02]  /*12850*/  ISETP.GE.AND P1, PT, R63, R222, PT ;  /* 0x000000de3f00720c */ /* 0x000fe40003f26270 */
[----:B------:R-:W-:Y:S02]  /*12860*/  FSEL R21, R64, -INF , !P6 ;  /* 0xff80000040157808 */ /* 0x000fe40007000000 */
[----:B------:R-:W-:Y:S02]  /*12870*/  FSEL R188, R62, -INF , !P0 ;  /* 0xff8000003ebc7808 */ /* 0x000fe40004000000 */
[C---:B------:R-:W-:Y:S02]  /*12880*/  ISETP.GE.AND P6, PT, R11.reuse, R224, PT ;  /* 0x000000e00b00720c */ /* 0x040fe40003fc6270 */
[-C--:B------:R-:W-:Y:S02]  /*12890*/  ISETP.GE.AND P0, PT, R11, R222.reuse, PT ;  /* 0x000000de0b00720c */ /* 0x080fe40003f06270 */
[----:B------:R-:W-:Y:S02]  /*128a0*/  FSEL R11, R189, -INF , !P1 ;  /* 0xff800000bd0b7808 */ /* 0x000fe40004800000 */
[----:B------:R-:W-:Y:S02]  /*128b0*/  ISETP.GE.AND P1, PT, R9, R222, PT ;  /* 0x000000de0900720c */ /* 0x000fe40003f26270 */
[-C--:B------:R-:W-:Y:S02]  /*128c0*/  ISETP.GE.AND P5, PT, R63, R224.reuse, PT ;  /* 0x000000e03f00720c */ /* 0x080fe40003fa6270 */
[----:B------:R-:W-:Y:S02]  /*128d0*/  FSEL R59, R59, -INF , !P1 ;  /* 0xff8000003b3b7808 */ /* 0x000fe40004800000 */
[-C--:B------:R-:W-:Y:S02]  /*128e0*/  ISETP.GE.AND P1, PT, R8, R224.reuse, PT ;  /* 0x000000e00800720c */ /* 0x080fe40003f26270 */
[----:B------:R-:W-:Y:S02]  /*128f0*/  FSEL R13, R60, -INF , !P4 ;  /* 0xff8000003c0d7808 */ /* 0x000fe40006000000 */
[----:B------:R-:W-:Y:S02]  /*12900*/  FSEL R166, R166, -INF , !P1 ;  /* 0xff800000a6a67808 */ /* 0x000fe40004800000 */
[-C--:B------:R-:W-:Y:S02]  /*12910*/  ISETP.GE.AND P1, PT, R4, R224.reuse, PT ;  /* 0x000000e00400720c */ /* 0x080fe40003f26270 */
[----:B------:R-:W-:Y:S02]  /*12920*/  FSEL R19, R187, -INF , !P5 ;  /* 0xff800000bb137808 */ /* 0x000fe40006800000 */
[----:B------:R-:W-:Y:S02]  /*12930*/  FSEL R180, R180, -INF , !P1 ;  /* 0xff800000b4b47808 */ /* 0x000fe40004800000 */
[-C--:B------:R-:W-:Y:S02]  /*12940*/  ISETP.GE.AND P1, PT, R29, R224.reuse, PT ;  /* 0x000000e01d00720c */ /* 0x080fe40003f26270 */
[-C--:B------:R-:W-:Y:S02]  /*12950*/  ISETP.GE.AND P4, PT, R50, R224.reuse, PT ;  /* 0x000000e03200720c */ /* 0x080fe40003f86270 */
[----:B------:R-:W-:Y:S02]  /*12960*/  ISETP.GE.AND P5, PT, R9, R224, PT ;  /* 0x000000e00900720c */ /* 0x000fe40003fa6270 */
[----:B------:R-:W-:Y:S02]  /*12970*/  FSEL R178, R37, -INF , !P1 ;  /* 0xff80000025b27808 */ /* 0x000fe40004800000 */
        /* <DEDUP_REMOVED lines=9> */
[----:B------:R-:W-:Y:S02]  /*12a10*/  ISETP.GE.AND P1, PT, R4, R222, PT ;  /* 0x000000de0400720c */ /* 0x000fe40003f26270 */
[----:B------:R-:W-:Y:S02]  /*12a20*/  ISETP.GE.AND P6, PT, R55, R224, PT ;  /* 0x000000e03700720c */ /* 0x000fe40003fc6270 */
[----:B------:R-:W-:Y:S02]  /*12a30*/  FMNMX3.FTZ R4, R0, R21, R19, !PT ;  /* 0x0000001500047276 */ /* 0x000fe40007810013 */
[----:B------:R-:W-:Y:S02]  /*12a40*/  FSEL R56, R204, -INF , !P5 ;  /* 0xff800000cc387808 */ /* 0x000fe40006800000 */
[----:B------:R-:W-:Y:S02]  /*12a50*/  FSEL R164, R164, -INF , !P4 ;  /* 0xff800000a4a47808 */ /* 0x000fe40006000000 */
[-C--:B------:R-:W-:Y:S02]  /*12a60*/  ISETP.GE.AND P5, PT, R58, R222.reuse, PT ;  /* 0x000000de3a00720c */ /* 0x080fe40003fa6270 */
[----:B------:R-:W-:Y:S02]  /*12a70*/  ISETP.GE.AND P4, PT, R57, R222, PT ;  /* 0x000000de3900720c */ /* 0x000fe40003f86270 */
[----:B------:R-:W-:Y:S02]  /*12a80*/  FMNMX3.FTZ R4, R4, R17, R15, !PT ;  /* 0x0000001104047276 */ /* 0x000fe4000781000f */
[----:B------:R-:W-:Y:S02]  /*12a90*/  FSEL R186, R186, -INF , !P6 ;  /* 0xff800000baba7808 */ /* 0x000fe40007000000 */
[-C--:B------:R-:W-:Y:S02]  /*12aa0*/  ISETP.GE.AND P6, PT, R54, R224.reuse, PT ;  /* 0x000000e03600720c */ /* 0x080fe40003fc6270 */
[----:B------:R-:W-:Y:S02]  /*12ab0*/  FSEL R9, R192, -INF , !P5 ;  /* 0xff800000c0097808 */ /* 0x000fe40006800000 */
[----:B------:R-:W-:Y:S02]  /*12ac0*/  FSEL R65, R65, -INF , !P4 ;  /* 0xff80000041417808 */ /* 0x000fe40006000000 */
[----:B------:R-:W-:Y:S02]  /*12ad0*/  ISETP.GE.AND P5, PT, R10, R224, PT ;  /* 0x000000e00a00720c */ /* 0x000fe40003fa6270 */
[-C--:B------:R-:W-:Y:S02]  /*12ae0*/  ISETP.GE.AND P4, PT, R50, R222.reuse, PT ;  /* 0x000000de3200720c */ /* 0x080fe40003f86270 */
[----:B------:R-:W-:Y:S02]  /*12af0*/  FMNMX3.FTZ R4, R4, R41, R51, !PT ;  /* 0x0000002904047276 */ /* 0x000fe40007810033 */
[----:B------:R-:W-:Y:S02]  /*12b00*/  FSEL R184, R184, -INF , !P6 ;  /* 0xff800000b8b87808 */ /* 0x000fe40007000000 */
[----:B------:R-:W-:Y:S02]  /*12b10*/  ISETP.GE.AND P6, PT, R7, R222, PT ;  /* 0x000000de0700720c */ /* 0x000fe40003fc6270 */
[----:B------:R-:W-:Y:S02]  /*12b20*/  FSEL R201, R201, -INF , !P5 ;  /* 0xff800000c9c97808 */ /* 0x000fe40006800000 */
[----:B------:R-:W-:Y:S02]  /*12b30*/  FSEL R181, R181, -INF , !P4 ;  /* 0xff800000b5b57808 */ /* 0x000fe40006000000 */
[C---:B------:R-:W-:Y:S02]  /*12b40*/  ISETP.GE.AND P5, PT, R5.reuse, R224, PT ;  /* 0x000000e00500720c */ /* 0x040fe40003fa6270 */
[-C--:B------:R-:W-:Y:S02]  /*12b50*/  ISETP.GE.AND P4, PT, R5, R222.reuse, PT ;  /* 0x000000de0500720c */ /* 0x080fe40003f86270 */
[----:B------:R-:W-:Y:S02]  /*12b60*/  FMNMX3.FTZ R5, R4, R49, R56, !PT ;  /* 0x0000003104057276 */ /* 0x000fe40007810038 */
[----:B------:R-:W-:Y:S02]  /*12b70*/  FMNMX3.FTZ R4, R132, R13, R11, !PT ;  /* 0x0000000d84047276 */ /* 0x000fe4000781000b */
[----:B------:R-:W-:Y:S02]  /*12b80*/  FSEL R7, R193, -INF , !P0 ;  /* 0xff800000c1077808 */ /* 0x000fe40004000000 */
[----:B------:R-:W-:Y:S02]  /*12b90*/  FSEL R57, R196, -INF , !P6 ;  /* 0xff800000c4397808 */ /* 0x000fe40007000000 */
[-C--:B------:R-:W-:Y:S02]  /*12ba0*/  ISETP.GE.AND P6, PT, R52, R222.reuse, PT ;  /* 0x000000de3400720c */ /* 0x080fe40003fc6270 */
[----:B------:R-:W-:Y:S02]  /*12bb0*/  ISETP.GE.AND P0, PT, R53, R222, PT ;  /* 0x000000de3500720c */ /* 0x000fe40003f06270 */
[----:B------:R-:W-:Y:S02]  /*12bc0*/  FMNMX3.FTZ R4, R4, R9, R7, !PT ;  /* 0x0000000904047276 */ /* 0x000fe40007810007 */
[----:B------:R-:W-:Y:S02]  /*12bd0*/  FSEL R160, R160, -INF , !P6 ;  /* 0xff800000a0a07808 */ /* 0x000fe40007000000 */
[----:B------:R-:W-:Y:S02]  /*12be0*/  FSEL R199, R61, -INF , !P5 ;  /* 0xff8000003dc77808 */ /* 0x000fe40006800000 */
[----:B------:R-:W-:Y:S02]  /*12bf0*/  ISETP.GE.AND P6, PT, R31, R224, PT ;  /* 0x000000e01f00720c */ /* 0x000fe40003fc6270 */
[-C--:B------:R-:W-:Y:S02]  /*12c00*/  ISETP.GE.AND P5, PT, R55, R222.reuse, PT ;  /* 0x000000de3700720c */ /* 0x080fe40003fa6270 */
[----:B------:R-:W-:Y:S02]  /*12c10*/  FSEL R67, R67, -INF , !P0 ;  /* 0xff80000043437808 */ /* 0x000fe40004000000 */
[----:B------:R-:W-:Y:S02]  /*12c20*/  FMNMX3.FTZ R4, R4, R59, R57, !PT ;  /* 0x0000003b04047276 */ /* 0x000fe40007810039 */
[----:B------:R-:W-:Y:S02]  /*12c30*/  ISETP.GE.AND P0, PT, R54, R222, PT ;  /* 0x000000de3600720c */ /* 0x000fe40003f06270 */
[----:B------:R-:W-:Y:S02]  /*12c40*/  FSEL R174, R38, -INF , !P6 ;  /* 0xff80000026ae7808 */ /* 0x000fe40007000000 */
[----:B------:R-:W-:Y:S02]  /*12c50*/  ISETP.GE.AND P6, PT, R27, R224, PT ;  /* 0x000000e01b00720c */ /* 0x000fe40003fc6270 */
[----:B------:R-:W-:Y:S02]  /*12c60*/  FSEL R179, R179, -INF , !P5 ;  /* 0xff800000b3b37808 */ /* 0x000fe40006800000 */
[----:B------:R-:W-:Y:S02]  /*12c70*/  FMNMX3.FTZ R4, R4, R67, R65, !PT ;  /* 0x0000004304047276 */ /* 0x000fe40007810041 */
[----:B------:R-:W-:Y:S02]  /*12c80*/  FSEL R162, R162, -INF , !P0 ;  /* 0xff800000a2a27808 */ /* 0x000fe40004000000 */
[----:B------:R-:W-:Y:S02]  /*12c90*/  FMNMX3.FTZ R5, R5, R188, R186, !PT ;  /* 0x000000bc05057276 */ /* 0x000fe400078100ba */
[----:B------:R-:W-:Y:S02]  /*12ca0*/  ISETP.GE.AND P0, PT, R22, R224, PT ;  /* 0x000000e01600720c */ /* 0x000fe40003f06270 */
[----:B------:R-:W-:Y:S02]  /*12cb0*/  ISETP.GE.AND P5, PT, R6, R222, PT ;  /* 0x000000de0600720c */ /* 0x000fe40003fa6270 */
[----:B------:R-:W-:Y:S02]  /*12cc0*/  FSEL R197, R197, -INF , !P6 ;  /* 0xff800000c5c57808 */ /* 0x000fe40007000000 */
[----:B------:R-:W-:Y:S02]  /*12cd0*/  FMNMX3.FTZ R4, R4, R160, R179, !PT ;  /* 0x000000a004047276 */ /* 0x000fe400078100b3 */
[----:B------:R-:W-:Y:S02]  /*12ce0*/  ISETP.GE.AND P6, PT, R8, R222, PT ;  /* 0x000000de0800720c */ /* 0x000fe40003fc6270 */
[----:B------:R-:W-:Y:S02]  /*12cf0*/  FMNMX3.FTZ R5, R5, R184, R182, !PT ;  /* 0x000000b805057276 */ /* 0x000fe400078100b6 */
[----:B------:R-:W-:Y:S02]  /*12d00*/  FSEL R195, R42, -INF , !P0 ;  /* 0xff8000002ac37808 */ /* 0x000fe40004000000 */
[----:B------:R-:W-:Y:S02]  /*12d10*/  FSEL R168, R168, -INF , !P5 ;  /* 0xff800000a8a87808 */ /* 0x000fe40006800000 */
[----:B------:R-:W-:Y:S02]  /*12d20*/  FMNMX3.FTZ R4, R4, R162, R181, !PT ;  /* 0x000000a204047276 */ /* 0x000fe400078100b5 */
[-C--:B------:R-:W-:Y:S02]  /*12d30*/  ISETP.GE.AND P0, PT, R25, R224.reuse, PT ;  /* 0x000000e01900720c */ /* 0x080fe40003f06270 */
[----:B------:R-:W-:Y:S02]  /*12d40*/  FSEL R205, R34, -INF , !P6 ;  /* 0xff80000022cd7808 */ /* 0x000fe40007000000 */
[-C--:B------:R-:W-:Y:S02]  /*12d50*/  ISETP.GE.AND P6, PT, R14, R224.reuse, PT ;  /* 0x000000e00e00720c */ /* 0x080fe40003fc6270 */
[----:B------:R-:W-:Y:S02]  /*12d60*/  ISETP.GE.AND P5, PT, R20, R224, PT ;  /* 0x000000e01400720c */ /* 0x000fe40003fa6270 */
[----:B------:R-:W-:Y:S02]  /*12d70*/  FMNMX3.FTZ R5, R5, R164, R201, !PT ;  /* 0x000000a405057276 */ /* 0x000fe400078100c9 */
[----:B------:R-:W-:Y:S02]  /*12d80*/  FSEL R170, R33, -INF , !P4 ;  /* 0xff80000021aa7808 */ /* 0x000fe40006000000 */
[----:B------:R-:W-:Y:S02]  /*12d90*/  FMNMX3.FTZ R4, R4, R168, R203, !PT ;  /* 0x000000a804047276 */ /* 0x000fe400078100cb */
[----:B------:R-:W-:Y:S02]  /*12da0*/  FSEL R193, R35, -INF , !P0 ;  /* 0xff80000023c17808 */ /* 0x000fe40004000000 */
[----:B------:R-:W-:Y:S02]  /*12db0*/  ISETP.GE.AND P4, PT, R23, R224, PT ;  /* 0x000000e01700720c */ /* 0x000fe40003f86270 */
[----:B------:R-:W-:Y:S02]  /*12dc0*/  ISETP.GE.AND P0, PT, R29, R222, PT ;  /* 0x000000de1d00720c */ /* 0x000fe40003f06270 */
[----:B------:R-:W-:Y:S02]  /*12dd0*/  FSEL R175, R48, -INF , !P6 ;  /* 0xff80000030af7808 */ /* 0x000fe40007000000 */
[----:B------:R-:W-:Y:S02]  /*12de0*/  FSEL R191, R45, -INF , !P5 ;  /* 0xff8000002dbf7808 */ /* 0x000fe40006800000 */
[----:B------:R-:W-:Y:S02]  /*12df0*/  ISETP.GE.AND P6, PT, R16, R224, PT ;  /* 0x000000e01000720c */ /* 0x000fe40003fc6270 */
[----:B------:R-:W-:Y:S02]  /*12e00*/  FMNMX3.FTZ R5, R5, R199, R166, !PT ;  /* 0x000000c705057276 */ /* 0x000fe400078100a6 */
[----:B------:R-:W-:Y:S02]  /*12e10*/  ISETP.GE.AND P5, PT, R31, R222, PT ;  /* 0x000000de1f00720c */ /* 0x000fe40003fa6270 */
[----:B------:R-:W-:Y:S02]  /*12e20*/  FSEL R251, R36, -INF , !P1 ;  /* 0xff80000024fb7808 */ /* 0x000fe40004800000 */
[----:B------:R-:W-:Y:S02]  /*12e30*/  FMNMX3.FTZ R4, R4, R170, R205, !PT ;  /* 0x000000aa04047276 */ /* 0x000fe400078100cd */
[----:B------:R-:W-:Y:S02]  /*12e40*/  FSEL R177, R177, -INF , !P4 ;  /* 0xff800000b1b17808 */ /* 0x000fe40006000000 */
[----:B------:R-:W-:Y:S02]  /*12e50*/  FSEL R229, R39, -INF , !P0 ;  /* 0xff80000027e57808 */ /* 0x000fe40004000000 */
[----:B------:R-:W-:Y:S02]  /*12e60*/  ISETP.GE.AND P4, PT, R27, R222, PT ;  /* 0x000000de1b00720c */ /* 0x000fe40003f86270 */
        /* <DEDUP_REMOVED lines=8> */
[-C--:B------:R-:W-:Y:S02]  /*12ef0*/  ISETP.GE.AND P5, PT, R28, R224.reuse, PT ;  /* 0x000000e01c00720c */ /* 0x080fe40003fa6270 */
[----:B------:R-:W-:Y:S02]  /*12f00*/  FSEL R161, R161, -INF , !P0 ;  /* 0xff800000a1a17808 */ /* 0x000fe40004000000 */
[----:B------:R-:W-:Y:S02]  /*12f10*/  ISETP.GE.AND P4, PT, R32, R224, PT ;  /* 0x000000e02000720c */ /* 0x000fe40003f86270 */
[----:B------:R-:W-:Y:S02]  /*12f20*/  FSEL R171, R171, -INF , !P1 ;  /* 0xff800000abab7808 */ /* 0x000fe40004800000 */
        /* <DEDUP_REMOVED lines=10> */
[----:B------:R-:W-:Y:S02]  /*12fd0*/  FSEL R183, R46, -INF , !P0 ;  /* 0xff8000002eb77808 */ /* 0x000fe40004000000 */
[-C--:B------:R-:W-:Y:S02]  /*12fe0*/  ISETP.GE.AND P5, PT, R23, R222.reuse, PT ;  /* 0x000000de1700720c */ /* 0x080fe40003fa6270 */
[----:B------:R-:W-:Y:S02]  /*12ff0*/  FSEL R185, R185, -INF , !P1 ;  /* 0xff800000b9b97808 */ /* 0x000fe40004800000 */
[----:B------:R-:W-:Y:S02]  /*13000*/  FMNMX3.FTZ R8, R8, R189, R187, !PT ;  /* 0x000000bd08087276 */ /* 0x000fe400078100bb */
[----:B------:R-:W-:Y:S02]  /*13010*/  FSEL R157, R157, -INF , !P6 ;  /* 0xff8000009d9d7808 */ /* 0x000fe40007000000 */
[-C--:B------:R-:W-:Y:S02]  /*13020*/  ISETP.GE.AND P6, PT, R16, R222.reuse, PT ;  /* 0x000000de1000720c */ /* 0x080fe40003fc6270 */
[----:B------:R-:W-:Y:S02]  /*13030*/  FMNMX3.FTZ R6, R6, R193, R191, !PT ;  /* 0x000000c106067276 */ /* 0x000fe400078100bf */
[----:B------:R-:W-:Y:S02]  /*13040*/  FSEL R167, R47, -INF , !P4 ;  /* 0xff8000002fa77808 */ /* 0x000fe40006000000 */
[-C--:B------:R-:W-:Y:S02]  /*13050*/  ISETP.GE.AND P1, PT, R26, R222.reuse, PT ;  /* 0x000000de1a00720c */ /* 0x080fe40003f26270 */
[----:B------:R-:W-:Y:S02]  /*13060*/  FSEL R169, R18, -INF , !P5 ;  /* 0xff80000012a97808 */ /* 0x000fe40006800000 */
[----:B------:R-:W-:Y:S02]  /*13070*/  FMNMX3.FTZ R8, R8, R185, R183, !PT ;  /* 0x000000b908087276 */ /* 0x000fe400078100b7 */
[----:B------:R-:W-:Y:S02]  /*13080*/  FSEL R165, R165, -INF , !P6 ;  /* 0xff800000a5a57808 */ /* 0x000fe40007000000 */
[----:B------:R-:W-:Y:S02]  /*13090*/  FMNMX3.FTZ R6, R6, R177, R175, !PT ;  /* 0x000000b106067276 */ /* 0x000fe400078100af */
[-C--:B------:R-:W-:Y:S02]  /*130a0*/  ISETP.GE.AND P0, PT, R30, R222.reuse, PT ;  /* 0x000000de1e00720c */ /* 0x080fe40003f06270 */
[-C--:B------:R-:W-:Y:S02]  /*130b0*/  ISETP.GE.AND P5, PT, R28, R222.reuse, PT ;  /* 0x000000de1c00720c */ /* 0x080fe40003fa6270 */
[----:B------:R-:W-:Y:S02]  /*130c0*/  ISETP.GE.AND P6, PT, R24, R223, PT ;  /* 0x000000df1800720c */ /* 0x000fe40003fc6270 */
[----:B------:R-:W-:Y:S02]  /*130d0*/  FSEL R163, R163, -INF , !P1 ;  /* 0xff800000a3a37808 */ /* 0x000fe40004800000 */
[----:B------:R-:W-:Y:S02]  /*130e0*/  FMNMX3.FTZ R8, R8, R169, R167, !PT ;  /* 0x000000a908087276 */ /* 0x000fe400078100a7 */
[----:B------:R-:W-:Y:S02]  /*130f0*/  FMNMX3.FTZ R6, R6, R173, R171, !PT ;  /* 0x000000ad06067276 */ /* 0x000fe400078100ab */
[----:B------:R-:W-:Y:S02]  /*13100*/  FSEL R12, R12, -INF , P6 ;  /* 0xff8000000c0c7808 */ /* 0x000fe40003000000 */
[-C--:B------:R-:W-:Y:S02]  /*13110*/  ISETP.GE.AND P4, PT, R32, R222.reuse, PT ;  /* 0x000000de2000720c */ /* 0x080fe40003f86270 */
[----:B------:R-:W-:Y:S02]  /*13120*/  ISETP.GE.AND P1, PT, R24, R222, PT ;  /* 0x000000de1800720c */ /* 0x000fe40003f26270 */
[----:B------:R-:W-:Y:S02]  /*13130*/  FMNMX3.FTZ R5, R8, R165, R163, !PT ;  /* 0x000000a508057276 */ /* 0x000fe400078100a3 */
[----:B------:R-:W-:Y:S02]  /*13140*/  FSEL R155, R155, -INF , !P0 ;  /* 0xff8000009b9b7808 */ /* 0x000fe40004000000 */
[----:B------:R-:W-:Y:S02]  /*13150*/  FSEL R152, R152, -INF , !P5 ;  /* 0xff80000098987808 */ /* 0x000fe40006800000 */
[----:B------:R-:W-:Y:S02]  /*13160*/  FMNMX3.FTZ R6, R6, R161, R159, !PT ;  /* 0x000000a106067276 */ /* 0x000fe4000781009f */
[----:B------:R-:W-:Y:S02]  /*13170*/  FSEL R137, R12, -INF , !P1 ;  /* 0xff8000000c897808 */ /* 0x000fe40004800000 */
[----:B------:R-:W-:Y:S02]  /*13180*/  FSEL R136, R136, -INF , !P4 ;  /* 0xff80000088887808 */ /* 0x000fe40006000000 */
[----:B------:R-:W-:Y:S02]  /*13190*/  FMNMX3.FTZ R5, R5, R155, R152, !PT ;  /* 0x0000009b05057276 */ /* 0x000fe40007810098 */
[----:B------:R-:W-:Y:S02]  /*131a0*/  FMNMX3.FTZ R4, R6, R157, R156, !PT ;  /* 0x0000009d06047276 */ /* 0x000fe4000781009c */
[----:B------:R-:W-:Y:S02]  /*131b0*/  FMNMX3.FTZ R6, R5, R137, R136, !PT ;  /* 0x0000008905067276 */ /* 0x000fe40007810088 */
[----:B------:R-:W-:Y:S01]  /*131c0*/  LOP3.LUT R215, R214, 0x200, R215, 0xf8, !PT ;  /* 0x00000200d6d77812 */ /* 0x000fe200078ef8d7 */
[----:B------:R-:W1:Y:S08]  /*131d0*/  SHFL.BFLY PT, R23, R4, 0x2, 0x1f ;  /* 0x0c401f0004177f89 */ /* 0x000e7000000e0000 */
[----:B------:R-:W3:Y:S01]  /*131e0*/  SHFL.BFLY PT, R5, R6, 0x2, 0x1f ;  /* 0x0c401f0006057f89 */ /* 0x000ee200000e0000 */
[----:B------:R-:W-:Y:S04]  /*131f0*/  IMAD R138, R215, 0x2, R212 ;  /* 0x00000002d78a7824 */ /* 0x000fe800078e02d4 */
[C---:B------:R-:W-:Y:S03]  /*13200*/  IMAD.IADD R139, R213.reuse, 0x1, R138 ;  /* 0x00000001d58b7824 */ /* 0x040fe600078e028a */
[----:B------:R-:W-:Y:S01]  /*13210*/  LDSM.16.MT88.4 R44, [R138+0x10000] ;  /* 0x010000008a2c783b */ /* 0x000fe20000004200 */
[C---:B------:R-:W-:Y:S02]  /*13220*/  VIADD R8, R138.reuse, 0xc000 ;  /* 0x0000c0008a087836 */ /* 0x040fe40000000000 */
[----:B------:R-:W-:Y:S02]  /*13230*/  VIADD R144, R138, 0xc040 ;  /* 0x0000c0408a907836 */ /* 0x000fe40000000000 */
[----:B------:R-:W-:Y:S03]  /*13240*/  @P2 VIADD R144, R8, 0xffffffc0 ;  /* 0xffffffc008902836 */ /* 0x000fe60000000000 */
[----:B------:R-:W-:Y:S01]  /*13250*/  LDSM.16.MT88.4 R52, [R139+0x10000] ;  /* 0x010000008b34783b */ /* 0x000fe20000004200 */
[----:B------:R-:W-:Y:S07]  /*13260*/  IMAD.IADD R213, R213, 0x1, R144 ;  /* 0x00000001d5d57824 */ /* 0x000fee00078e0290 */
[----:B------:R-:W-:Y:S08]  /*13270*/  LDSM.16.MT88.4 R28, [R144] ;  /* 0x00000000901c783b */ /* 0x000ff00000004200 */
[----:B------:R-:W-:Y:S08]  /*13280*/  LDSM.16.MT88.4 R36, [R213] ;  /* 0x00000000d524783b */ /* 0x000ff00000004200 */
[----:B------:R-:W-:Y:S01]  /*13290*/  LDSM.16.MT88.4 R60, [R144+0x4000] ;  /* 0x00400000903c783b */ /* 0x000fe20000004200 */
[----:B-1----:R-:W-:Y:S02]  /*132a0*/  FMNMX.FTZ R23, R4, R23, !PT ;  /* 0x0000001704177209 */ /* 0x002fe40007810000 */
[----:B---3--:R-:W-:Y:S05]  /*132b0*/  FMNMX.FTZ R4, R6, R5, !PT ;  /* 0x0000000506047209 */ /* 0x008fea0007810000 */
[----:B------:R-:W1:Y:S08]  /*132c0*/  SHFL.BFLY PT, R134, R23, 0x1, 0x1f ;  /* 0x0c201f0017867f89 */ /* 0x000e7000000e0000 */
[----:B------:R-:W3:Y:S01]  /*132d0*/  SHFL.BFLY PT, R133, R4, 0x1, 0x1f ;  /* 0x0c201f0004857f89 */ /* 0x000ee200000e0000 */
[----:B-1----:R-:W-:Y:S02]  /*132e0*/  FMNMX.FTZ R134, R23, R134, !PT ;  /* 0x0000008617867209 */ /* 0x002fe40007810000 */
[----:B---3--:R-:W-:Y:S03]  /*132f0*/  FMNMX.FTZ R133, R4, R133, !PT ;  /* 0x0000008504857209 */ /* 0x008fe60007810000 */
        /* <DEDUP_REMOVED lines=21> */
[----:B------:R-:W2:Y:S01]  /*13450*/  LDSM.16.MT88.4 R20, [R139+0xc000] ;  /* 0x00c000008b14783b */ /* 0x000ea20000004200 */
[----:B------:R-:W3:Y:S01]  /*13460*/  MUFU.EX2 R132, R4 ;  /* 0x0000000400847308 */ /* 0x000ee20000000800 */
[-CC-:B------:R-:W-:Y:S01]  /*13470*/  FFMA.FTZ R176, R176, R135.reuse, -R158.reuse ;  /* 0x00000087b0b07223 */ /* 0x180fe2000001089e */
[-C--:B------:R-:W-:Y:S01]  /*13480*/  FFMA.FTZ R180, R180, R135.reuse, -R158 ;  /* 0x00000087b4b47223 */ /* 0x080fe2000001089e */
[-CC-:B------:R-:W-:Y:S01]  /*13490*/  FFMA.FTZ R160, R160, R135.reuse, -R154.reuse ;  /* 0x00000087a0a07223 */ /* 0x180fe2000001089a */
[-CC-:B------:R-:W-:Y:S01]  /*134a0*/  FFMA.FTZ R179, R179, R135.reuse, -R154.reuse ;  /* 0x00000087b3b37223 */ /* 0x180fe2000001089a */
[-CC-:B------:R-:W-:Y:S01]  /*134b0*/  FFMA.FTZ R162, R162, R135.reuse, -R154.reuse ;  /* 0x00000087a2a27223 */ /* 0x180fe2000001089a */
[-C--:B------:R-:W-:Y:S01]  /*134c0*/  FFMA.FTZ R181, R181, R135.reuse, -R154 ;  /* 0x00000087b5b57223 */ /* 0x080fe2000001089a */
[-CC-:B------:R-:W-:Y:S03]  /*134d0*/  FFMA.FTZ R164, R164, R135.reuse, -R158.reuse ;  /* 0x00000087a4a47223 */ /* 0x180fe6000001089e */
[----:B------:R-:W4:Y:S01]  /*134e0*/  MUFU.EX2 R0, R6 ;  /* 0x0000000600007308 */ /* 0x000f220000000800 */
        /* <DEDUP_REMOVED lines=8> */
[C---:B---3--:R-:W-:Y:S01]  /*13570*/  FMUL.FTZ R4, R132.reuse, R128 ;  /* 0x0000008084047220 */ /* 0x048fe20000410000 */
[C---:B------:R-:W-:Y:S01]  /*13580*/  FMUL.FTZ R5, R132.reuse, R129 ;  /* 0x0000008184057220 */ /* 0x040fe20000410000 */
[C---:B------:R-:W-:Y:S01]  /*13590*/  FMUL.FTZ R8, R132.reuse, R124 ;  /* 0x0000007c84087220 */ /* 0x040fe20000410000 */
[C---:B------:R-:W-:Y:S01]  /*135a0*/  FMUL.FTZ R9, R132.reuse, R125 ;  /* 0x0000007d84097220 */ /* 0x040fe20000410000 */
[C---:B------:R-:W-:Y:S01]  /*135b0*/  FMUL.FTZ R16, R132.reuse, R116 ;  /* 0x0000007484107220 */ /* 0x040fe20000410000 */
[C---:B------:R-:W-:Y:S01]  /*135c0*/  FMUL.FTZ R17, R132.reuse, R117 ;  /* 0x0000007584117220 */ /* 0x040fe20000410000 */
[----:B------:R-:W-:Y:S03]  /*135d0*/  FMUL.FTZ R24, R132, R108 ;  /* 0x0000006c84187220 */ /* 0x000fe60000410000 */
[----:B------:R-:W3:Y:S01]  /*135e0*/  MUFU.EX2 R150, R150 ;  /* 0x0000009600967308 */ /* 0x000ee20000000800 */
[C---:B----4-:R-:W-:Y:S01]  /*135f0*/  FMUL.FTZ R6, R0.reuse, R130 ;  /* 0x0000008200067220 */ /* 0x050fe20000410000 */
        /* <DEDUP_REMOVED lines=14> */
[----:B------:R-:W4:Y:S01]  /*136e0*/  MUFU.EX2 R145, R145 ;  /* 0x0000009100917308 */ /* 0x000f220000000800 */
[----:B---3--:R-:W-:Y:S01]  /*136f0*/  F2FP.BF16.F32.PACK_AB R140, R150, R147 ;  /* 0x00000093968c723e */ /* 0x008fe200000010ff */
        /* <DEDUP_REMOVED lines=14> */
[----:B------:R-:W3:Y:S01]  /*137e0*/  MUFU.EX2 R149, R149 ;  /* 0x0000009500957308 */ /* 0x000ee20000000800 */
[----:B----4-:R-:W-:Y:S01]  /*137f0*/  F2FP.BF16.F32.PACK_AB R142, R145, R146 ;  /* 0x00000092918e723e */ /* 0x010fe200000010ff */
[-CC-:B------:R-:W-:Y:S01]  /*13800*/  FFMA.FTZ R172, R172, R135.reuse, -R154.reuse ;  /* 0x00000087acac7223 */ /* 0x180fe2000001089a */
[-CC-:B------:R-:W-:Y:S01]  /*13810*/  FFMA.FTZ R251, R251, R135.reuse, -R154.reuse ;  /* 0x00000087fbfb7223 */ /* 0x180fe2000001089a */
[-CC-:B------:R-:W-:Y:S01]  /*13820*/  FFMA.FTZ R174, R229, R135.reuse, -R154.reuse ;  /* 0x00000087e5ae7223 */ /* 0x180fe2000001089a */
[-C--:B------:R-:W-:Y:S01]  /*13830*/  FFMA.FTZ R207, R207, R135.reuse, -R154 ;  /* 0x00000087cfcf7223 */ /* 0x080fe2000001089a */
[-CC-:B------:R-:W-:Y:S01]  /*13840*/  FFMA.FTZ R195, R195, R135.reuse, -R158.reuse ;  /* 0x00000087c3c37223 */ /* 0x180fe2000001089e */
[-C--:B------:R-:W-:Y:S03]  /*13850*/  FFMA.FTZ R191, R191, R135.reuse, -R158 ;  /* 0x00000087bfbf7223 */ /* 0x080fe6000001089e */
        /* <DEDUP_REMOVED lines=8> */
[----:B------:R-:W4:Y:S01]  /*138e0*/  MUFU.EX2 R153, R153 ;  /* 0x0000009900997308 */ /* 0x000f220000000800 */
[----:B---3--:R-:W-:Y:S01]  /*138f0*/  F2FP.BF16.F32.PACK_AB R141, R149, R151 ;  /* 0x00000097958d723e */ /* 0x008fe200000010ff */
        /* <DEDUP_REMOVED lines=14> */
[----:B----4-:R-:W-:Y:S01]  /*139e0*/  F2FP.BF16.F32.PACK_AB R143, R153, R148 ;  /* 0x00000094998f723e */ /* 0x010fe200000010ff */
        /* <DEDUP_REMOVED lines=15> */
[C---:B--2---:R-:W-:Y:S03]  /*13ae0*/  HMMA.16816.F32.BF16 R12, R140.reuse, R20, R12 ;  /* 0x000000148c0c723c */ /* 0x044fe6000004180c */
        /* <DEDUP_REMOVED lines=88> */
[-CC-:B------:R-:W-:Y:S01]  /*14070*/  FFMA.FTZ R141, R182, R135.reuse, -R158.reuse ;  /* 0x00000087b68d7223 */ /* 0x180fe2000001089e */
[C---:B---3--:R-:W-:Y:S07]  /*14080*/  HMMA.16816.F32.BF16 R4, R68.reuse, R76, R4 ;  /* 0x0000004c4404723c */ /* 0x048fee0000041804 */
[----:B------:R-:W-:Y:S01]  /*14090*/  MUFU.EX2 R140, R140 ;  /* 0x0000008c008c7308 */ /* 0x000fe20000000800 */
[-CC-:B------:R-:W-:Y:S01]  /*140a0*/  FFMA.FTZ R182, R197, R135.reuse, -R158.reuse ;  /* 0x00000087c5b67223 */ /* 0x180fe2000001089e */
[-C--:B------:R-:W-:Y:S01]  /*140b0*/  FFMA.FTZ R184, R193, R135.reuse, -R158 ;  /* 0x00000087c1b87223 */ /* 0x080fe2000001089e */
[C---:B------:R-:W-:Y:S01]  /*140c0*/  HMMA.16816.F32.BF16 R8, R68.reuse, R78, R8 ;  /* 0x0000004e4408723c */ /* 0x040fe20000041808 */
[----:B------:R-:W1:Y:S02]  /*140d0*/  LDSM.16.MT88.4 R76, [R138+0x10800] ;  /* 0x010800008a4c783b */ /* 0x000e640000004200 */
[-CC-:B------:R-:W-:Y:S01]  /*140e0*/  FFMA.FTZ R186, R189, R135.reuse, -R154.reuse ;  /* 0x00000087bdba7223 */ /* 0x180fe2000001089a */
        /* <DEDUP_REMOVED lines=271> */
.L_x_2325:
        /* <DEDUP_REMOVED lines=11> */
.L_x_2348:
        /* <DEDUP_REMOVED lines=184> */
.L_x_2335:
[----:B------:R-:W-:Y:S05]  /*15e10*/  BSYNC.RECONVERGENT B0 ;  /* 0x0000000000007941 */ /* 0x000fea0003800200 */
.L_x_2334:
        /* <DEDUP_REMOVED lines=26> */
.L_x_2337:
[----:B------:R-:W-:Y:S05]  /*15fc0*/  BSYNC.RECONVERGENT B0 ;  /* 0x0000000000007941 */ /* 0x000fea0003800200 */
.L_x_2336:
        /* <DEDUP_REMOVED lines=35> */
.L_x_2339:
[----:B------:R-:W-:Y:S05]  /*16200*/  BSYNC.RECONVERGENT B0 ;  /* 0x0000000000007941 */ /* 0x000fea0003800200 */
.L_x_2338:
        /* <DEDUP_REMOVED lines=16> */
.L_x_2341:
[----:B------:R-:W-:Y:S05]  /*16310*/  BSYNC.RECONVERGENT B0 ;  /* 0x0000000000007941 */ /* 0x000fea0003800200 */
.L_x_2340:
        /* <DEDUP_REMOVED lines=16> */
.L_x_2343:
[----:B------:R-:W-:Y:S05]  /*16420*/  BSYNC.RECONVERGENT B0 ;  /* 0x0000000000007941 */ /* 0x000fea0003800200 */
.L_x_2342:
[----:B------:R-:W-:-:S04]  /*16430*/  MOV R233, 0x0 ;  /* 0x0000000000e97802 */ /* 0x000fc80000000f00 */
[----:B-12345:R-:W-:Y:S05]  /*16440*/  @P0 RET.REL.NODEC R232 `(_ZN5flash24flash_fwd_splitkv_kernelI23Flash_fwd_kernel_traitsILi128ELi64ELi128ELi4ELb0ELb0EN7cutlass10bfloat16_tE19Flash_kernel_traitsILi128ELi64ELi128ELi4ES3_EELb0ELb1ELb0ELb0ELb0ELb1ELb0ELb0EEEvNS_16Flash_fwd_paramsE) ;  /* 0xfffffe98e8ec0950 */ /* 0x03efea0003c3ffff */
        /* <DEDUP_REMOVED lines=14> */
[----:B-1----:R-:W-:Y:S05]  /*16530*/  @P0 RET.REL.NODEC R232 `(_ZN5flash24flash_fwd_splitkv_kernelI23Flash_fwd_kernel_traitsILi128ELi64ELi128ELi4ELb0ELb0EN7cutlass10bfloat16_tE19Flash_kernel_traitsILi128ELi64ELi128ELi4ES3_EELb0ELb1ELb0ELb0ELb0ELb1ELb0ELb0EEEvNS_16Flash_fwd_paramsE) ;  /* 0xfffffe98e8b00950 */ /* 0x002fea0003c3ffff */
[----:B------:R-:W-:Y:S01]  /*16540*/  MOV R233, 0x0 ;  /* 0x0000000000e97802 */ /* 0x000fe20000000f00 */
[----:B------:R1:W-:Y:S03]  /*16550*/  ST.E.128 desc[UR4][R6.64+0x80], R32 ;  /* 0x0000802006007985 */ /* 0x0003e6000c101d04 */
[----:B-1----:R-:W-:Y:S05]  /*16560*/  RET.REL.NODEC R232 `(_ZN5flash24flash_fwd_splitkv_kernelI23Flash_fwd_kernel_traitsILi128ELi64ELi128ELi4ELb0ELb0EN7cutlass10bfloat16_tE19Flash_kernel_traitsILi128ELi64ELi128ELi4ES3_EELb0ELb1ELb0ELb0ELb0ELb1ELb0ELb0EEEvNS_16Flash_fwd_paramsE) ;  /* 0xfffffe98e8a47950 */ /* 0x002fea0003c3ffff */
.L_x_2333:
[----:B------:R-:W-:Y:S01]  /*16570*/  MOV R5, 0x2 ;  /* 0x0000000200057802 */ /* 0x000fe20000000f00 */
[----:B------:R-:W-:Y:S01]  /*16580*/  IMAD.MOV.U32 R0, RZ, RZ, 0x1f ;  /* 0x0000001fff007424 */ /* 0x000fe200078e00ff */
[----:B------:R-:W-:-:S07]  /*16590*/  MOV R4, 0xffffffff ;  /* 0xffffffff00047802 */ /* 0x000fce0000000f00 */
[----:B-1---5:R-:W-:Y:S05]  /*165a0*/  WARPSYNC.COLLECTIVE R4, `(.L_x_2344) ;  /* 0x0000000004087348 */ /* 0x022fea0003c00000 */
[----:B------:R2:W3:Y:S02]  /*165b0*/  SHFL.BFLY P0, R11, R249, R5, R0 ;  /* 0x0c000005f90b7389 */ /* 0x0004e40000000000 */
[----:B-123-5:R-:W-:Y:S05]  /*165c0*/  ENDCOLLECTIVE ;  /* 0x000000000000791b */ /* 0x02efea0003800000 */
.L_x_2344:
[----:B------:R-:W-:Y:S02]  /*165d0*/  IMAD.MOV.U32 R8, RZ, RZ, R11 ;  /* 0x000000ffff087224 */ /* 0x000fe400078e000b */
[----:B------:R-:W-:Y:S02]  /*165e0*/  IMAD.MOV.U32 R5, RZ, RZ, 0x1 ;  /* 0x00000001ff057424 */ /* 0x000fe400078e00ff */
[----:B------:R-:W-:-:S05]  /*165f0*/  FADD.FTZ R9, R8, R249 ;  /* 0x000000f908097221 */ /* 0x000fca0000010000 */
[----:B------:R-:W-:-:S07]  /*16600*/  MOV R249, R9 ;  /* 0x0000000900f97202 */ /* 0x000fce0000000f00 */
[----:B------:R-:W-:Y:S05]  /*16610*/  WARPSYNC.COLLECTIVE R4, `(.L_x_2345) ;  /* 0x0000000004087348 */ /* 0x000fea0003c00000 */
[----:B------:R1:W2:Y:S02]  /*16620*/  SHFL.BFLY P0, R11, R249, R5, R0 ;  /* 0x0c000005f90b7389 */ /* 0x0002a40000000000 */
[----:B-12---:R-:W-:Y:S05]  /*16630*/  ENDCOLLECTIVE ;  /* 0x000000000000791b */ /* 0x006fea0003800000 */
.L_x_2345:
[----:B------:R-:W-:Y:S01]  /*16640*/  MOV R249, R247 ;  /* 0x000000f700f97202 */ /* 0x000fe20000000f00 */
[----:B------:R-:W-:Y:S01]  /*16650*/  IMAD.MOV.U32 R5, RZ, RZ, 0x2 ;  /* 0x00000002ff057424 */ /* 0x000fe200078e00ff */
[----:B------:R-:W-:-:S07]  /*16660*/  MOV R8, R11 ;  /* 0x0000000b00087202 */ /* 0x000fce0000000f00 */
[----:B------:R-:W-:Y:S05]  /*16670*/  WARPSYNC.COLLECTIVE R4, `(.L_x_2346) ;  /* 0x0000000004087348 */ /* 0x000fea0003c00000 */
[----:B------:R1:W2:Y:S02]  /*16680*/  SHFL.BFLY P0, R11, R249, R5, R0 ;  /* 0x0c000005f90b7389 */ /* 0x0002a40000000000 */
[----:B-12---:R-:W-:Y:S05]  /*16690*/  ENDCOLLECTIVE ;  /* 0x000000000000791b */ /* 0x006fea0003800000 */
.L_x_2346:
[----:B------:R-:W-:Y:S01]  /*166a0*/  FADD.FTZ R8, R9, R8 ;  /* 0x0000000809087221 */ /* 0x000fe20000010000 */
[----:B------:R-:W-:Y:S01]  /*166b0*/  FADD.FTZ R10, R11, R247 ;  /* 0x000000f70b0a7221 */ /* 0x000fe20000010000 */
[----:B------:R-:W-:-:S04]  /*166c0*/  MOV R5, 0x1 ;  /* 0x0000000100057802 */ /* 0x000fc80000000f00 */
[----:B------:R-:W-:-:S07]  /*166d0*/  MOV R249, R10 ;  /* 0x0000000a00f97202 */ /* 0x000fce0000000f00 */
[----:B------:R-:W-:Y:S05]  /*166e0*/  WARPSYNC.COLLECTIVE R4, `(.L_x_2347) ;  /* 0x0000000004087348 */ /* 0x000fea0003c00000 */
[----:B------:R1:W2:Y:S02]  /*166f0*/  SHFL.BFLY P0, R11, R249, R5, R0 ;  /* 0x0c000005f90b7389 */ /* 0x0002a40000000000 */
[----:B-12---:R-:W-:Y:S05]  /*16700*/  ENDCOLLECTIVE ;  /* 0x000000000000791b */ /* 0x006fea0003800000 */
.L_x_2347:
[----:B------:R-:W-:Y:S05]  /*16710*/  BRA `(.L_x_2348) ;  /* 0xffffffe800dc7947 */ /* 0x000fea000383ffff */
.L_x_2349:
        /* <DEDUP_REMOVED lines=14> */
.L_x_14875:


//--------------------- .text._ZN5flash24flash_fwd_splitkv_kernelI23Flash_fwd_kernel_traitsILi128ELi64ELi128ELi4ELb0ELb0EN7cutlass10bfloat16_tE19Flash_kernel_traitsILi128ELi64ELi128ELi4ES3_EELb0ELb1ELb0ELb0ELb0ELb0ELb0ELb1EEEvNS_16Flash_fwd_paramsE --------------------------
	.section	.text._ZN5flash24flash_fwd_splitkv_kernelI23Flash_fwd_kernel_traitsILi128ELi64ELi128ELi4ELb0ELb0EN7cutlass10bfloat16_tE19Flash_kernel_traitsILi128ELi64ELi128ELi4ES3_EELb0ELb1ELb0ELb0ELb0ELb0ELb0ELb1EEEvNS_16Flash_fwd_paramsE,"ax",@progbits
	.align	128
        .global         _ZN5flash24flash_fwd_splitkv_kernelI23Flash_fwd_kernel_traitsILi128ELi64ELi128ELi4ELb0ELb0EN7cutlass10bfloat16_tE19Flash_kernel_traitsILi128ELi64ELi128ELi4ES3_EELb0ELb1ELb0ELb0ELb0ELb0ELb0ELb1EEEvNS_16Flash_fwd_paramsE
        .type           _ZN5flash24flash_fwd_splitkv_kernelI23Flash_fwd_kernel_traitsILi128ELi64ELi128ELi4ELb0ELb0EN7cutlass10bfloat16_tE19Flash_kernel_traitsILi128ELi64ELi128ELi4ES3_EELb0ELb1ELb0ELb0ELb0ELb0ELb0ELb1EEEvNS_16Flash_fwd_paramsE,@function
        .size           _ZN5flash24flash_fwd_splitkv_kernelI23Flash_fwd_kernel_traitsILi128ELi64ELi128ELi4ELb0ELb0EN7cutlass10bfloat16_tE19Flash_kernel_traitsILi128ELi64ELi128ELi4ES3_EELb0ELb1ELb0ELb0ELb0ELb0ELb0ELb1EEEvNS_16Flash_fwd_paramsE,(.L_x_14876 - _ZN5flash24flash_fwd_splitkv_kernelI23Flash_fwd_kernel_traitsILi128ELi64ELi128ELi4ELb0ELb0EN7cutlass10bfloat16_tE19Flash_kernel_traitsILi128ELi64ELi128ELi4ES3_EELb0ELb1ELb0ELb0ELb0ELb0ELb0ELb1EEEvNS_16Flash_fwd_paramsE)
        .other          _ZN5flash24flash_fwd_splitkv_kernelI23Flash_fwd_kernel_traitsILi128ELi64ELi128ELi4ELb0ELb0EN7cutlass10bfloat16_tE19Flash_kernel_traitsILi128ELi64ELi128ELi4ES3_EELb0ELb1ELb0ELb0ELb0ELb0ELb0ELb1EEEvNS_16Flash_fwd_paramsE,@"STO_CUDA_ENTRY STV_DEFAULT"
_ZN5flash24flash_fwd_splitkv_kernelI23Flash_fwd_kernel_traitsILi128ELi64ELi128ELi4ELb0ELb0EN7cutlass10bfloat16_tE19Flash_kernel_traitsILi128ELi64ELi128ELi4ES3_EELb0ELb1ELb0ELb0ELb0ELb0ELb0ELb1EEEvNS_16Flash_fwd_paramsE:
.text._ZN5flash24flash_fwd_splitkv_kernelI23Flash_fwd_kernel_traitsILi128ELi64ELi128ELi4ELb0ELb0EN7cutlass10bfloat16_tE19Flash_kernel_traitsILi128ELi64ELi128ELi4ES3_EELb0ELb1ELb0ELb0ELb0ELb0ELb0ELb1EEEvNS_16Flash_fwd_paramsE:
[----:B------:R-:W-:Y:S01]  /*0000*/  LDC R1, c[0x0][0x37c] ;  /* 0x0000df00ff017b82 */ /* 0x000fe20000000800 */
[----:B------:R-:W1:Y:S07]  /*0010*/  S2R R215, SR_CTAID.X ;  /* 0x0000000000d77919 */ /* 0x000e6e0000002500 */
[----:B------:R-:W2:Y:S01]  /*0020*/  LDC.64 R132, c[0x0][0x348] ;  /* 0x0000d200ff847b82 */ /* 0x000ea20000000a00 */
[----:B------:R-:W-:Y:S01]  /*0030*/  BSSY.RECONVERGENT B4, `(.L_x_2350) ;  /* 0x0000005000047945 */ /* 0x000fe20003800200 */
[----:B------:R-:W-:Y:S01]  /*0040*/  MOV R212, 0x80 ;  /* 0x0000008000d47802 */ /* 0x000fe20000000f00 */
[----:B------:R-:W3:Y:S01]  /*0050*/  S2R R214, SR_CTAID.Y ;  /* 0x0000000000d67919 */ /* 0x000ee20000002600 */
[----:B------:R-:W4:Y:S05]  /*0060*/  S2R R213, SR_CTAID.Z ;  /* 0x0000000000d57919 */ /* 0x000f2a0000002700 */
[----:B-1234-:R-:W-:Y:S05]  /*0070*/  CALL.REL.NOINC `($_ZN5flash24flash_fwd_splitkv_kernelI23Flash_fwd_kernel_traitsILi128ELi64ELi128ELi4ELb0ELb0EN7cutlass10bfloat16_tE19Flash_kernel_traitsILi128ELi64ELi128ELi4ES3_EELb0ELb1ELb0ELb0ELb0ELb0ELb0ELb1EEEvNS_16Flash_fwd_paramsE$_ZN5flash30compute_attn_1rowblock_splitkvI23Flash_fwd_kernel_traitsILi128ELi64ELi128ELi4ELb0ELb0EN7cutlass10bfloat16_tE19Flash_kernel_traitsILi128ELi64ELi128ELi4ES3_EELb0ELb1ELb0ELb0ELb0ELb0ELb0ELb1ENS_16Flash_fwd_paramsEEEvRKT8_iiiii) ;  /* 0x0000000000087944 */ /* 0x01efea0003c00000 */
[----:B------:R-:W-:Y:S05]  /*0080*/  BSYNC.RECONVERGENT B4 ;  /* 0x0000000000047941 */ /* 0x000fea0003800200 */
.L_x_2350:
[----:B------:R-:W-:Y:S05]  /*0090*/  EXIT ;  /* 0x000000000000794d */ /* 0x000fea0003800000 */
        .type           $_ZN5flash24flash_fwd_splitkv_kernelI23Flash_fwd_kernel_traitsILi128ELi64ELi128ELi4ELb0ELb0EN7cutlass10bfloat16_tE19Flash_kernel_traitsILi128ELi64ELi128ELi4ES3_EELb0ELb1ELb0ELb0ELb0ELb0ELb0ELb1EEEvNS_16Flash_fwd_paramsE$_ZN5flash30compute_attn_1rowblock_splitkvI23Flash_fwd_kernel_traitsILi128ELi64ELi128ELi4ELb0ELb0EN7cutlass10bfloat16_tE19Flash_kernel_traitsILi128ELi64ELi128ELi4ES3_EELb0ELb1ELb0ELb0ELb0ELb0ELb0ELb1ENS_16Flash_fwd_paramsEEEvRKT8_iiiii,@function
        .size           $_ZN5flash24flash_fwd_splitkv_kernelI23Flash_fwd_kernel_traitsILi128ELi64ELi128ELi4ELb0ELb0EN7cutlass10bfloat16_tE19Flash_kernel_traitsILi128ELi64ELi128ELi4ES3_EELb0ELb1ELb0ELb0ELb0ELb0ELb0ELb1EEEvNS_16Flash_fwd_paramsE$_ZN5flash30compute_attn_1rowblock_splitkvI23Flash_fwd_kernel_traitsILi128ELi64ELi128ELi4ELb0ELb0EN7cutlass10bfloat16_tE19Flash_kernel_traitsILi128ELi64ELi128ELi4ES3_EELb0ELb1ELb0ELb0ELb0ELb0ELb0ELb1ENS_16Flash_fwd_paramsEEEvRKT8_iiiii,(.L_x_14876 - $_ZN5flash24flash_fwd_splitkv_kernelI23Flash_fwd_kernel_traitsILi128ELi64ELi128ELi4ELb0ELb0EN7cutlass10bfloat16_tE19Flash_kernel_traitsILi128ELi64ELi128ELi4ES3_EELb0ELb1ELb0ELb0ELb0ELb0ELb0ELb1EEEvNS_16Flash_fwd_paramsE$_ZN5flash30compute_attn_1rowblock_splitkvI23Flash_fwd_kernel_traitsILi128ELi64ELi128ELi4ELb0ELb0EN7cutlass10bfloat16_tE19Flash_kernel_traitsILi128ELi64ELi128ELi4ES3_EELb0ELb1ELb0ELb0ELb0ELb0ELb0ELb1ENS_16Flash_fwd_paramsEEEvRKT8_iiiii)
$_ZN5flash24flash_fwd_splitkv_kernelI23Flash_fwd_kernel_traitsILi128ELi64ELi128ELi4ELb0ELb0EN7cutlass10bfloat16_tE19Flash_kernel_traitsILi128ELi64ELi128ELi4ES3_EELb0ELb1ELb0ELb0ELb0ELb0ELb0ELb1EEEvNS_16Flash_fwd_paramsE$_ZN5flash30compute_attn_1rowblock_splitkvI23Flash_fwd_kernel_traitsILi128ELi64ELi128ELi4ELb0ELb0EN7cutlass10bfloat16_tE19Flash_kernel_traitsILi128ELi64ELi128ELi4ES3_EELb0ELb1ELb0ELb0ELb0ELb0ELb0ELb1ENS_16Flash_fwd_paramsEEEvRKT8_iiiii:
        /* <DEDUP_REMOVED lines=38> */
.L_x_2352:
[----:B------:R-:W-:Y:S05]  /*0300*/  BSYNC.RECONVERGENT B0 ;  /* 0x0000000000007941 */ /* 0x000fea0003800200 */
.L_x_2351:
[----:B------:R-:W-:Y:S04]  /*0310*/  BSSY.RECONVERGENT B0, `(.L_x_2353) ;  /* 0x0000007000007945 */ /* 0x000fe80003800200 */
[----:B------:R-:W-:Y:S05]  /*0320*/  @!P3 BRA `(.L_x_2354) ;  /* 0x000000000014b947 */ /* 0x000fea0003800000 */
[----:B-----5:R-:W3:Y:S02]  /*0330*/  LD.E.U8 R2, desc[UR6][R132.64+0x1b2] ;  /* 0x0001b20684027980 */ /* 0x020ee4000c101100 */
[----:B---3--:R-:W-:-:S13]  /*0340*/  ISETP.NE.AND P1, PT, R2, RZ, PT ;  /* 0x000000ff0200720c */ /* 0x008fda0003f25270 */
[----:B------:R-:W3:Y:S02]  /*0350*/  @P1 LD.E R9, desc[UR6][R10.64+0x4] ;  /* 0x000004060a091980 */ /* 0x000ee4000c101900 */
[----:B---3--:R-:W-:-:S06]  /*0360*/  @P1 IADD3 R2, PT, PT, R9, -R14, RZ ;  /* 0x8000000e09021210 */ /* 0x008fcc0007ffe0ff */
[----:B------:R3:W5:Y:S02]  /*0370*/  @!P1 LD.E R2, desc[UR6][R10.64] ;  /* 0x000000060a029980 */ /* 0x000764000c101900 */
.L_x_2354:
[----:B------:R-:W-:Y:S05]  /*0380*/  BSYNC.RECONVERGENT B0 ;  /* 0x0000000000007941 */ /* 0x000fea0003800200 */
.L_x_2353:
        /* <DEDUP_REMOVED lines=9> */
.L_x_2356:
[----:B------:R-:W4:Y:S01]  /*0420*/  LD.E.64 R4, desc[UR6][R132.64+0x108] ;  /* 0x0001080684047980 */ /* 0x000f22000c101b00 */
[----:B------:R-:W-:Y:S01]  /*0430*/  BSSY.RECONVERGENT B0, `(.L_x_2358) ;  /* 0x0000006000007945 */ /* 0x000fe20003800200 */
[----:B------:R-:W-:Y:S01]  /*0440*/  IMAD.MOV.U32 R2, RZ, RZ, RZ ;  /* 0x000000ffff027224 */ /* 0x000fe200078e00ff */
[----:B----4-:R-:W-:-:S04]  /*0450*/  ISETP.NE.U32.AND P0, PT, R4, RZ, PT ;  /* 0x000000ff0400720c */ /* 0x010fc80003f05070 */
[----:B------:R-:W-:-:S13]  /*0460*/  ISETP.NE.AND.EX P0, PT, R5, RZ, PT, P0 ;  /* 0x000000ff0500720c */ /* 0x000fda0003f05300 */
[----:B------:R-:W-:Y:S05]  /*0470*/  @!P0 BRA `(.L_x_2359) ;  /* 0x0000000000048947 */ /* 0x000fea0003800000 */
[----:B------:R4:W5:Y:S02]  /*0480*/  LD.E R2, desc[UR6][R132.64+0xbc] ;  /* 0x0000bc0684027980 */ /* 0x000964000c101900 */
.L_x_2359:
[----:B------:R-:W-:Y:S05]  /*0490*/  BSYNC.RECONVERGENT B0 ;  /* 0x0000000000007941 */ /* 0x000fea0003800200 */
.L_x_2358:
[----:B-----5:R-:W-:Y:S02]  /*04a0*/  IADD3 R67, PT, PT, R75, R2, RZ ;  /* 0x000000024b437210 */ /* 0x020fe40007ffe0ff */
.L_x_2357:
[----:B------:R-:W-:Y:S05]  /*04b0*/  BSYNC.RECONVERGENT B1 ;  /* 0x0000000000017941 */ /* 0x000fea0003800200 */
.L_x_2355:
[----:B------:R-:W-:Y:S01]  /*04c0*/  IMAD.SHL.U32 R79, R215, 0x40, RZ ;  /* 0x00000040d74f7824 */ /* 0x000fe200078e00ff */
[----:B------:R-:W-:Y:S01]  /*04d0*/  MOV R4, R212 ;  /* 0x000000d400047202 */ /* 0x000fe20000000f00 */
[----:B------:R-:W-:-:S03]  /*04e0*/  IMAD.MOV.U32 R5, RZ, RZ, 0x0 ;  /* 0x00000000ff057424 */ /* 0x000fc600078e00ff */
[----:B------:R-:W-:-:S13]  /*04f0*/  ISETP.GT.AND P0, PT, R216, R79, PT ;  /* 0x0000004fd800720c */ /* 0x000fda0003f04270 */
[----:B-1234-:R-:W-:Y:S05]  /*0500*/  @!P0 RET.REL.NODEC R4 `(_ZN5flash24flash_fwd_splitkv_kernelI23Flash_fwd_kernel_traitsILi128ELi64ELi128ELi4ELb0ELb0EN7cutlass10bfloat16_tE19Flash_kernel_traitsILi128ELi64ELi128ELi4ES3_EELb0ELb1ELb0ELb0ELb0ELb0ELb0ELb1EEEvNS_16Flash_fwd_paramsE) ;  /* 0xfffffff804bc8950 */ /* 0x01efea0003c3ffff */
[----:B------:R-:W2:Y:S04]  /*0510*/  LD.E R5, desc[UR6][R132.64+0x188] ;  /* 0x0001880684057980 */ /* 0x000ea8000c101900 */
[----:B------:R-:W3:Y:S04]  /*0520*/  LD.E R9, desc[UR6][R132.64+0x184] ;  /* 0x0001840684097980 */ /* 0x000ee8000c101900 */
[----:B------:R-:W4:Y:S01]  /*0530*/  LD.E R11, desc[UR6][R132.64+0xb8] ;  /* 0x0000b806840b7980 */ /* 0x000f22000c101900 */
[----:B------:R-:W-:Y:S02]  /*0540*/  VIADD R7, R67, 0x7f ;  /* 0x0000007f43077836 */ /* 0x000fe40000000000 */
[----:B------:R-:W-:-:S03]  /*0550*/  IMAD R2, R215, 0x40, -R216 ;  /* 0x00000040d7027824 */ /* 0x000fc600078e0ad8 */
[----:B------:R-:W-:-:S04]  /*0560*/  SHF.R.S32.HI R6, RZ, 0x1f, R7 ;  /* 0x0000001fff067819 */ /* 0x000fc80000011407 */
[----:B------:R-:W-:-:S04]  /*0570*/  LEA.HI R6, R6, R7, RZ, 0x7 ;  /* 0x0000000706067211 */ /* 0x000fc800078f38ff */
[----:B------:R-:W-:Y:S02]  /*0580*/  SHF.R.S32.HI R6, RZ, 0x7, R6 ;  /* 0x00000007ff067819 */ /* 0x000fe40000011406 */
[----:B--2---:R-:W-:Y:S02]  /*0590*/  IADD3 R5, PT, PT, R5, R2, R7 ;  /* 0x0000000205057210 */ /* 0x004fe40007ffe007 */
[----:B------:R-:W1:Y:S01]  /*05a0*/  S2R R2, SR_TID.X ;  /* 0x0000000000027919 */ /* 0x000e620000002100 */
[----:B---3--:R-:W-:Y:S02]  /*05b0*/  IMAD.IADD R4, R9, 0x1, R216 ;  /* 0x0000000109047824 */ /* 0x008fe400078e02d8 */
[----:B------:R-:W-:Y:S02]  /*05c0*/  VIADD R5, R5, 0x40 ;  /* 0x0000004005057836 */ /* 0x000fe40000000000 */
[----:B----4-:R-:W-:Y:S01]  /*05d0*/  VIADD R11, R11, 0x7f ;  /* 0x0000007f0b0b7836 */ /* 0x010fe20000000000 */
[----:B------:R-:W-:-:S02]  /*05e0*/  IADD3 R9, PT, PT, -R4, R79, R67 ;  /* 0x0000004f04097210 */ /* 0x000fc40007ffe143 */
[----:B------:R-:W-:Y:S02]  /*05f0*/  SHF.R.S32.HI R4, RZ, 0x1f, R5 ;  /* 0x0000001fff047819 */ /* 0x000fe40000011405 */
[----:B------:R-:W-:Y:S02]  /*0600*/  SHF.R.S32.HI R10, RZ, 0x1f, R11 ;  /* 0x0000001fff0a7819 */ /* 0x000fe4000001140b */
[----:B------:R-:W-:Y:S02]  /*0610*/  SHF.R.S32.HI R8, RZ, 0x1f, R9 ;  /* 0x0000001fff087819 */ /* 0x000fe40000011409 */
[----:B------:R-:W-:Y:S02]  /*0620*/  LEA.HI R10, R10, R11, RZ, 0x7 ;  /* 0x0000000b0a0a7211 */ /* 0x000fe400078f38ff */
[----:B------:R-:W-:Y:S02]  /*0630*/  LEA.HI R4, R4, R5, RZ, 0x7 ;  /* 0x0000000504047211 */ /* 0x000fe400078f38ff */
[----:B------:R-:W-:-:S02]  /*0640*/  LEA.HI R8, R8, R9, RZ, 0x7 ;  /* 0x0000000908087211 */ /* 0x000fc400078f38ff */
[----:B------:R-:W-:Y:S02]  /*0650*/  SHF.R.S32.HI R5, RZ, 0x7, R10 ;  /* 0x00000007ff057819 */ /* 0x000fe4000001140a */
        /* <DEDUP_REMOVED lines=19> */
[----:B------:R-:W-:Y:S02]  /*0790*/  BSSY.RECONVERGENT B0, `(.L_x_2361) ;  /* 0x0000023000007945 */ /* 0x000fe40003800200 */
[----:B------:R-:W-:Y:S01]  /*07a0*/  ISETP.NE.AND P6, PT, R10, RZ, PT ;  /* 0x000000ff0a00720c */ /* 0x000fe20003fc5270 */
[-C--:B--2---:R-:W-:Y:S02]  /*07b0*/  @P0 IMAD R5, R9, R218.reuse, RZ ;  /* 0x000000da09050224 */ /* 0x084fe400078e02ff */
[----:B------:R-:W-:-:S04]  /*07c0*/  @P0 IMAD.WIDE.U32 R218, R8, R218, RZ ;  /* 0x000000da08da0225 */ /* 0x000fc800078e00ff */
[----:B----4-:R-:W-:-:S04]  /*07d0*/  @!P0 IMAD.WIDE.U32 R16, R12, R214, RZ ;  /* 0x000000d60c108225 */ /* 0x010fc800078e00ff */
[----:B------:R-:W-:Y:S02]  /*07e0*/  @!P0 IMAD R12, R13, R214, RZ ;  /* 0x000000d60d0c8224 */ /* 0x000fe400078e02ff */
[----:B------:R-:W-:-:S04]  /*07f0*/  IMAD.WIDE.U32 R20, R79, R8, R10 ;  /* 0x000000084f147225 */ /* 0x000fc800078e000a */
[----:B------:R-:W-:Y:S01]  /*0800*/  @!P0 IMAD.IADD R12, R17, 0x1, R12 ;  /* 0x00000001110c8824 */ /* 0x000fe200078e020c */
[----:B------:R-:W-:Y:S01]  /*0810*/  @P0 IADD3 R12, PT, PT, R219, R5, RZ ;  /* 0x00000005db0c0210 */ /* 0x000fe20007ffe0ff */
[----:B------:R-:W-:Y:S01]  /*0820*/  @P0 IMAD.MOV.U32 R16, RZ, RZ, R218 ;  /* 0x000000ffff100224 */ /* 0x000fe200078e00da */
[----:B------:R-:W-:Y:S01]  /*0830*/  SHF.R.U32.HI R5, RZ, 0x3, R2 ;  /* 0x00000003ff057819 */ /* 0x000fe20000011602 */
[----:B------:R-:W-:-:S03]  /*0840*/  IMAD R13, R9, R79, RZ ;  /* 0x0000004f090d7224 */ /* 0x000fc600078e02ff */
[----:B------:R-:W-:Y:S02]  /*0850*/  ISETP.GE.AND P2, PT, R5, R216, PT ;  /* 0x000000d80500720c */ /* 0x000fe40003f46270 */
        /* <DEDUP_REMOVED lines=13> */
[----:B-----5:R-:W-:Y:S01]  /*0930*/  ISETP.GE.AND P5, PT, R10, R3, PT ;  /* 0x000000030a00720c */ /* 0x020fe20003fa6270 */
[----:B------:R-:W-:Y:S01]  /*0940*/  IMAD R2, R9, R5, RZ ;  /* 0x0000000509027224 */ /* 0x000fe200078e02ff */
[----:B------:R-:W-:Y:S01]  /*0950*/  ISETP.GE.AND P3, PT, R12, R3, PT ;  /* 0x000000030c00720c */ /* 0x000fe20003f66270 */
[----:B------:R-:W-:-:S04]  /*0960*/  IMAD.WIDE.U32 R16, R8, R5, R20 ;  /* 0x0000000508107225 */ /* 0x000fc800078e0014 */
[----:B------:R-:W-:Y:S01]  /*0970*/  IMAD.IADD R2, R17, 0x1, R2 ;  /* 0x0000000111027824 */ /* 0x000fe200078e0202 */
[----:B------:R-:W-:-:S04]  /*0980*/  LEA R22, P2, R16, R14, 0x1 ;  /* 0x0000000e10167211 */ /* 0x000fc800078408ff */
[----:B------:R-:W-:-:S05]  /*0990*/  LEA.HI.X R23, R16, R15, R2, 0x1, P2 ;  /* 0x0000000f10177211 */ /* 0x000fca00010f0c02 */
[----:B------:R1:W-:Y:S04]  /*09a0*/  @!P5 ST.E.128 desc[UR6][R22.64], RZ ;  /* 0x000000ff1600d985 */ /* 0x0003e8000c101d06 */
[----:B------:R1:W-:Y:S02]  /*09b0*/  @!P3 ST.E.128 desc[UR6][R22.64+0x80], RZ ;  /* 0x000080ff1600b985 */ /* 0x0003e4000c101d06 */
.L_x_2362:
[----:B------:R-:W-:Y:S05]  /*09c0*/  BSYNC.RECONVERGENT B0 ;  /* 0x0000000000007941 */ /* 0x000fea0003800200 */
.L_x_2361:
        /* <DEDUP_REMOVED lines=17> */
.L_x_2364:
[----:B------:R-:W-:Y:S05]  /*0ae0*/  BSYNC.RECONVERGENT B0 ;  /* 0x0000000000007941 */ /* 0x000fea0003800200 */
.L_x_2363:
[----:B-----5:R-:W-:Y:S01]  /*0af0*/  IMAD R4, R4, R214, R213 ;  /* 0x000000d604047224 */ /* 0x020fe200078e02d5 */
[----:B------:R-:W-:Y:S01]  /*0b00*/  BSSY.RECONVERGENT B0, `(.L_x_2365) ;  /* 0x0000013000007945 */ /* 0x000fe20003800200 */
[C---:B------:R-:W-:Y:S02]  /*0b10*/  ISETP.GE.OR P5, PT, R5.reuse, R216, P6 ;  /* 0x000000d80500720c */ /* 0x040fe400037a6670 */
[----:B------:R-:W-:Y:S01]  /*0b20*/  IMAD R0, R0, R4, R79 ;  /* 0x0000000400007224 */ /* 0x000fe200078e024f */
[----:B-1----:R-:W-:Y:S01]  /*0b30*/  IADD3 R23, PT, PT, R5, 0x30, RZ ;  /* 0x0000003005177810 */ /* 0x002fe20007ffe0ff */
[----:B------:R-:W-:Y:S05]  /*0b40*/  @P0 BRA `(.L_x_2366) ;  /* 0x0000000000380947 */ /* 0x000fea0003800000 */
[----:B--2---:R-:W-:Y:S01]  /*0b50*/  IADD3 R17, P0, PT, R5, 0x20, RZ ;  /* 0x0000002005117810 */ /* 0x004fe20007f1e0ff */
        /* <DEDUP_REMOVED lines=13> */
.L_x_2366:
[----:B------:R-:W-:Y:S05]  /*0c30*/  BSYNC.RECONVERGENT B0 ;  /* 0x0000000000007941 */ /* 0x000fea0003800200 */
.L_x_2365:
[CC--:B------:R-:W-:Y:S01]  /*0c40*/  ISETP.GE.AND P1, PT, R23.reuse, R216.reuse, PT ;  /* 0x000000d81700720c */ /* 0x0c0fe20003f26270 */
[----:B------:R-:W-:Y:S01]  /*0c50*/  BSSY.RECONVERGENT B0, `(.L_x_2367) ;  /* 0x0000017000007945 */ /* 0x000fe20003800200 */
[C---:B------:R-:W-:Y:S01]  /*0c60*/  IADD3 R13, P0, PT, R0.reuse, R5, RZ ;  /* 0x00000005000d7210 */ /* 0x040fe20007f1e0ff */
[----:B------:R-:W-:Y:S01]  /*0c70*/  @!P5 IMAD.MOV.U32 R4, RZ, RZ, 0x7f800000 ;  /* 0x7f800000ff04d424 */ /* 0x000fe200078e00ff */
[----:B------:R-:W-:Y:S01]  /*0c80*/  ISETP.GE.OR P6, PT, R23, R216, P6 ;  /* 0x000000d81700720c */ /* 0x000fe200037c6670 */
[----:B------:R-:W-:Y:S01]  /*0c90*/  @!P4 IMAD.MOV.U32 R2, RZ, RZ, 0x7f800000 ;  /* 0x7f800000ff02c424 */ /* 0x000fe200078e00ff */
[----:B------:R-:W-:Y:S02]  /*0ca0*/  LEA.HI.X.SX32 R0, R0, RZ, 0x1, P0 ;  /* 0x000000ff00007211 */ /* 0x000fe400000f0eff */
[----:B-12---:R-:W-:-:S04]  /*0cb0*/  LEA R16, P0, R13, R6, 0x2 ;  /* 0x000000060d107211 */ /* 0x006fc800078010ff */
[----:B------:R-:W-:Y:S01]  /*0cc0*/  LEA.HI.X R17, R13, R7, R0, 0x2, P0 ;  /* 0x000000070d117211 */ /* 0x000fe200000f1400 */
[----:B------:R-:W-:Y:S01]  /*0cd0*/  @!P3 IMAD.MOV.U32 R0, RZ, RZ, 0x7f800000 ;  /* 0x7f800000ff00b424 */ /* 0x000fe200078e00ff */
[----:B------:R-:W-:Y:S07]  /*0ce0*/  @P1 BRA `(.L_x_2368) ;  /* 0x0000000000341947 */ /* 0x000fee0003800000 */
[----:B------:R-:W-:Y:S02]  /*0cf0*/  IADD3 R7, P0, PT, R5, 0x30, RZ ;  /* 0x0000003005077810 */ /* 0x000fe40007f1e0ff */
        /* <DEDUP_REMOVED lines=12> */
.L_x_2368:
[----:B------:R-:W-:Y:S05]  /*0dc0*/  BSYNC.RECONVERGENT B0 ;  /* 0x0000000000007941 */ /* 0x000fea0003800200 */
.L_x_2367:
[----:B------:R-:W-:Y:S01]  /*0dd0*/  MOV R213, 0x0 ;  /* 0x0000000000d57802 */ /* 0x000fe20000000f00 */
[----:B------:R-:W-:Y:S04]  /*0de0*/  @!P5 ST.E desc[UR6][R16.64], R4 ;  /* 0x000000041000d985 */ /* 0x000fe8000c101906 */
[----:B------:R-:W-:Y:S04]  /*0df0*/  @!P4 ST.E desc[UR6][R16.64+0x40], R2 ;  /* 0x000040021000c985 */ /* 0x000fe8000c101906 */
[----:B------:R1:W-:Y:S02]  /*0e00*/  @!P3 ST.E desc[UR6][R16.64+0x80], R0 ;  /* 0x000080001000b985 */ /* 0x0003e4000c101906 */
[----:B-1----:R-:W-:Y:S05]  /*0e10*/  @P6 RET.REL.NODEC R212 `(_ZN5flash24flash_fwd_splitkv_kernelI23Flash_fwd_kernel_traitsILi128ELi64ELi128ELi4ELb0ELb0EN7cutlass10bfloat16_tE19Flash_kernel_traitsILi128ELi64ELi128ELi4ES3_EELb0ELb1ELb0ELb0ELb0ELb0ELb0ELb1EEEvNS_16Flash_fwd_paramsE) ;  /* 0xfffffff0d4786950 */ /* 0x002fea0003c3ffff */
[----:B------:R-:W-:Y:S02]  /*0e20*/  MOV R3, 0x7f800000 ;  /* 0x7f80000000037802 */ /* 0x000fe40000000f00 */
[----:B------:R-:W-:-:S03]  /*0e30*/  MOV R213, 0x0 ;  /* 0x0000000000d57802 */ /* 0x000fc60000000f00 */
[----:B------:R1:W-:Y:S02]  /*0e40*/  ST.E desc[UR6][R16.64+0xc0], R3 ;  /* 0x0000c00310007985 */ /* 0x0003e4000c101906 */
[----:B-1----:R-:W-:Y:S05]  /*0e50*/  RET.REL.NODEC R212 `(_ZN5flash24flash_fwd_splitkv_kernelI23Flash_fwd_kernel_traitsILi128ELi64ELi128ELi4ELb0ELb0EN7cutlass10bfloat16_tE19Flash_kernel_traitsILi128ELi64ELi128ELi4ES3_EELb0ELb1ELb0ELb0ELb0ELb0ELb0ELb1EEEvNS_16Flash_fwd_paramsE) ;  /* 0xfffffff0d4687950 */ /* 0x002fea0003c3ffff */
.L_x_2360:
        /* <DEDUP_REMOVED lines=12> */
[----:B------:R-:W1:Y:S04]  /*0f20*/  LD.E R13, desc[UR6][R132.64+0x170] ;  /* 0x00017006840d7980 */ /* 0x000e68000c101900 */
        /* <DEDUP_REMOVED lines=11> */
[----:B-----5:R-:W1:Y:S08]  /*0fe0*/  I2F.RP R12, R5 ;  /* 0x00000005000c7306 */ /* 0x020e700000209400 */
        /* <DEDUP_REMOVED lines=23> */
[C---:B------:R-:W-:Y:S02]  /*1160*/  LEA R220, P0, R14.reuse, R222, 0x2 ;  /* 0x000000de0edc7211 */ /* 0x040fe400078010ff */
[----:B------:R-:W-:Y:S02]  /*1170*/  @!P1 IADD3 R11, PT, PT, -R11, RZ, RZ ;  /* 0x000000ff0b0b9210 */ /* 0x000fe40007ffe1ff */
[----:B------:R-:W-:Y:S02]  /*1180*/  LEA.HI.X R221, R14, R223, R3, 0x2, P0 ;  /* 0x000000df0edd7211 */ /* 0x000fe400000f1403 */
[----:B------:R-:W-:Y:S01]  /*1190*/  @!P2 LOP3.LUT R11, RZ, R13, RZ, 0x33, !PT ;  /* 0x0000000dff0ba212 */ /* 0x000fe200078e33ff */
[----:B------:R-:W2:Y:S04]  /*11a0*/  LD.E.64 R14, desc[UR6][R8.64+0x28] ;  /* 0x00002806080e7980 */ /* 0x000ea8000c101b00 */
[----:B------:R-:W-:-:S05]  /*11b0*/  IMAD.WIDE R4, R11, 0x4, R220 ;  /* 0x000000040b047825 */ /* 0x000fca00078e02dc */
[----:B------:R1:W2:Y:S01]  /*11c0*/  LD.E R3, desc[UR6][R4.64] ;  /* 0x0000000604037980 */ /* 0x0002a2000c101900 */
[----:B---3--:R-:W-:-:S04]  /*11d0*/  IABS R10, R0 ;  /* 0x00000000000a7213 */ /* 0x008fc80000000000 */
[----:B------:R-:W3:Y:S08]  /*11e0*/  I2F.RP R20, R10 ;  /* 0x0000000a00147306 */ /* 0x000ef00000209400 */
[----:B---3--:R-:W3:Y:S02]  /*11f0*/  MUFU.RCP R12, R20 ;  /* 0x00000014000c7308 */ /* 0x008ee40000001000 */
[----:B---3--:R-:W-:-:S06]  /*1200*/  VIADD R12, R12, 0xffffffe ;  /* 0x0ffffffe0c0c7836 */ /* 0x008fcc0000000000 */
[----:B------:R-:W3:Y:S01]  /*1210*/  F2I.FTZ.U32.TRUNC.NTZ R23, R12 ;  /* 0x0000000c00177305 */ /* 0x000ee2000021f000 */
[----:B------:R-:W-:Y:S01]  /*1220*/  IMAD.MOV.U32 R22, RZ, RZ, RZ ;  /* 0x000000ffff167224 */ /* 0x000fe200078e00ff */
[----:B------:R-:W-:Y:S02]  /*1230*/  IABS R7, R213 ;  /* 0x000000d500077213 */ /* 0x000fe40000000000 */
[----:B-1----:R-:W-:Y:S02]  /*1240*/  IABS R5, R0 ;  /* 0x0000000000057213 */ /* 0x002fe40000000000 */
[----:B---3--:R-:W-:-:S05]  /*1250*/  IADD3 R4, PT, PT, RZ, -R23, RZ ;  /* 0x80000017ff047210 */ /* 0x008fca0007ffe0ff */
        /* <DEDUP_REMOVED lines=14> */
[----:B------:R-:W-:-:S04]  /*1340*/  @P2 IADD3 R4, PT, PT, R4, 0x1, RZ ;  /* 0x0000000104042810 */ /* 0x000fc80007ffe0ff */
[----:B------:R-:W-:Y:S01]  /*1350*/  MOV R11, R4 ;  /* 0x00000004000b7202 */ /* 0x000fe20000000f00 */
[----:B----4-:R-:W-:-:S04]  /*1360*/  IMAD R4, R205, R6, RZ ;  /* 0x00000006cd047224 */ /* 0x010fc800078e02ff */
[----:B------:R-:W-:Y:S01]  /*1370*/  @!P0 IMAD.MOV R11, RZ, RZ, -R11 ;  /* 0x000000ffff0b8224 */ /* 0x000fe200078e0a0b */
[----:B------:R-:W-:-:S04]  /*1380*/  @!P1 LOP3.LUT R11, RZ, R0, RZ, 0x33, !PT ;  /* 0x00000000ff0b9212 */ /* 0x000fc800078e33ff */
[----:B------:R-:W-:Y:S01]  /*1390*/  SHF.R.S32.HI R10, RZ, 0x1f, R11 ;  /* 0x0000001fff0a7819 */ /* 0x000fe2000001140b */
[----:B------:R-:W-:-:S04]  /*13a0*/  IMAD R13, R17, R11, RZ ;  /* 0x0000000b110d7224 */ /* 0x000fc800078e02ff */
[----:B------:R-:W-:Y:S01]  /*13b0*/  IMAD R10, R16, R10, R13 ;  /* 0x0000000a100a7224 */ /* 0x000fe200078e020d */
[----:B--2---:R-:W-:Y:S01]  /*13c0*/  SHF.R.S32.HI R7, RZ, 0x1f, R3 ;  /* 0x0000001fff077819 */ /* 0x004fe20000011403 */
        /* <DEDUP_REMOVED lines=16> */
.L_x_2370:
        /* <DEDUP_REMOVED lines=11> */
[----:B-----5:R-:W-:Y:S02]  /*1580*/  @!P2 SHF.R.S32.HI R10, RZ, 0x1f, R12 ;  /* 0x0000001fff0aa819 */ /* 0x020fe4000001140c */
        /* <DEDUP_REMOVED lines=34> */
[----:B------:R-:W-:-:S02]  /*17b0*/  @!P2 MOV R10, R22 ;  /* 0x00000016000aa202 */ /* 0x000fc40000000f00 */
[----:B------:R-:W-:Y:S01]  /*17c0*/  @P2 MOV R10, R20 ;  /* 0x00000014000a2202 */ /* 0x000fe20000000f00 */
[----:B------:R-:W-:Y:S01]  /*17d0*/  @!P2 IMAD R4, R207, R13, RZ ;  /* 0x0000000dcf04a224 */ /* 0x000fe200078e02ff */
[----:B------:R-:W-:Y:S02]  /*17e0*/  @!P2 SHF.R.S32.HI R3, RZ, 0x1f, R13 ;  /* 0x0000001fff03a819 */ /* 0x000fe4000001140d */
[----:B------:R-:W-:Y:S01]  /*17f0*/  LEA R6, R64, 0xffffff80, 0x7 ;  /* 0xffffff8040067811 */ /* 0x000fe200078e38ff */
[----:B------:R-:W-:Y:S01]  /*1800*/  IMAD.MOV.U32 R20, RZ, RZ, R10 ;  /* 0x000000ffff147224 */ /* 0x000fe200078e000a */
[----:B------:R-:W-:Y:S02]  /*1810*/  MOV R21, R7 ;  /* 0x0000000700157202 */ /* 0x000fe40000000f00 */
[----:B------:R-:W-:Y:S01]  /*1820*/  @P3 IADD3 R11, PT, PT, R11, 0x1, RZ ;  /* 0x000000010b0b3810 */ /* 0x000fe20007ffe0ff */
[----:B------:R-:W-:Y:S02]  /*1830*/  @!P2 IMAD R3, R3, R206, R4 ;  /* 0x000000ce0303a224 */ /* 0x000fe400078e0204 */
[----:B------:R-:W-:Y:S01]  /*1840*/  @!P2 IMAD.WIDE.U32 R22, R206, R13, RZ ;  /* 0x0000000dce16a225 */ /* 0x000fe200078e00ff */
[----:B------:R-:W-:-:S02]  /*1850*/  @!P0 IADD3 R11, PT, PT, -R11, RZ, RZ ;  /* 0x000000ff0b0b8210 */ /* 0x000fc40007ffe1ff */
[----:B------:R-:W-:Y:S01]  /*1860*/  @!P1 LOP3.LUT R11, RZ, R0, RZ, 0x33, !PT ;  /* 0x00000000ff0b9212 */ /* 0x000fe200078e33ff */
[----:B------:R-:W-:Y:S01]  /*1870*/  IMAD.WIDE.U32 R20, R204, R6, R20 ;  /* 0x00000006cc147225 */ /* 0x000fe200078e0014 */
[----:B------:R-:W-:-:S03]  /*1880*/  @P2 IADD3 R13, PT, PT, R13, R14, RZ ;  /* 0x0000000e0d0d2210 */ /* 0x000fc60007ffe0ff */
[----:B------:R-:W-:Y:S02]  /*1890*/  IMAD R5, R205, R6, RZ ;  /* 0x00000006cd057224 */ /* 0x000fe400078e02ff */
[----:B------:R-:W-:Y:S01]  /*18a0*/  @!P2 IMAD.IADD R23, R23, 0x1, R3 ;  /* 0x000000011717a824 */ /* 0x000fe200078e0203 */
[----:B------:R-:W-:Y:S01]  /*18b0*/  @!P2 SHF.R.S32.HI R3, RZ, 0x1f, R12 ;  /* 0x0000001fff03a819 */ /* 0x000fe2000001140c */
[----:B------:R-:W-:Y:S01]  /*18c0*/  @!P2 IMAD R4, R19, R12, RZ ;  /* 0x0000000c1304a224 */ /* 0x000fe200078e02ff */
[----:B------:R-:W-:Y:S01]  /*18d0*/  MOV R14, R20 ;  /* 0x00000014000e7202 */ /* 0x000fe20000000f00 */
[----:B------:R-:W-:Y:S01]  /*18e0*/  IMAD.IADD R15, R21, 0x1, R5 ;  /* 0x00000001150f7824 */ /* 0x000fe200078e0205 */
[----:B------:R-:W-:Y:S01]  /*18f0*/  SHF.R.S32.HI R7, RZ, 0x1f, R11 ;  /* 0x0000001fff077819 */ /* 0x000fe2000001140b */
[----:B------:R-:W-:Y:S02]  /*1900*/  IMAD R5, R17, R11, RZ ;  /* 0x0000000b11057224 */ /* 0x000fe400078e02ff */
[----:B------:R-:W-:-:S02]  /*1910*/  @!P2 IMAD R3, R18, R3, R4 ;  /* 0x000000031203a224 */ /* 0x000fc400078e0204 */
[----:B------:R-:W-:-:S04]  /*1920*/  @!P2 IMAD.WIDE.U32 R18, R18, R12, R22 ;  /* 0x0000000c1212a225 */ /* 0x000fc800078e0016 */
[----:B------:R-:W-:-:S04]  /*1930*/  IMAD.WIDE.U32 R14, R16, R11, R14 ;  /* 0x0000000b100e7225 */ /* 0x000fc800078e000e */
        /* <DEDUP_REMOVED lines=9> */
[----:B------:R-:W-:Y:S02]  /*19d0*/  MOV R5, RZ ;  /* 0x000000ff00057202 */ /* 0x000fe40000000f00 */
.L_x_2371:
[----:B------:R-:W-:Y:S05]  /*19e0*/  BSYNC.RECONVERGENT B0 ;  /* 0x0000000000007941 */ /* 0x000fea0003800200 */
.L_x_2369:
[----:B------:R-:W-:Y:S01]  /*19f0*/  ISETP.NE.AND P0, PT, R218, -0x1, PT ;  /* 0xffffffffda00780c */ /* 0x000fe20003f05270 */
[----:B------:R-:W2:Y:S04]  /*1a00*/  LD.E.64 R128, desc[UR6][R132.64+0x30] ;  /* 0x0000300684807980 */ /* 0x000ea8000c101b00 */
[----:B------:R-:W3:Y:S04]  /*1a10*/  LD.E.64 R22, desc[UR6][R132.64+0x48] ;  /* 0x0000480684167980 */ /* 0x000ee8000c101b00 */
[----:B------:R-:W4:Y:S04]  /*1a20*/  LD.E.64 R10, desc[UR6][R132.64+0x10] ;  /* 0x00001006840a7980 */ /* 0x000f28000c101b00 */
[----:B------:R-:W3:Y:S04]  /*1a30*/  @!P0 LD.E.64 R26, desc[UR6][R132.64+0x18] ;  /* 0x00001806841a8980 */ /* 0x000ee8000c101b00 */
[----:B------:R-:W4:Y:S04]  /*1a40*/  LD.E.64 R8, desc[UR6][R8.64] ;  /* 0x0000000608087980 */ /* 0x000f28000c101b00 */
[----:B------:R-:W4:Y:S04]  /*1a50*/  LD.E.64 R18, desc[UR6][R132.64+0x8] ;  /* 0x0000080684127980 */ /* 0x000f28000c101b00 */
[----:B------:R-:W4:Y:S04]  /*1a60*/  LD.E R12, desc[UR6][R132.64+0xd0] ;  /* 0x0000d006840c7980 */ /* 0x000f28000c101900 */
        /* <DEDUP_REMOVED lines=16> */
[----:B------:R-:W-:Y:S02]  /*1b70*/  IMAD.MOV.U32 R17, RZ, RZ, RZ ;  /* 0x000000ffff117224 */ /* 0x000fe400078e00ff */
[----:B------:R-:W-:-:S04]  /*1b80*/  IMAD.SHL.U32 R65, R2, 0x8, RZ ;  /* 0x0000000802417824 */ /* 0x000fc800078e00ff */
[----:B------:R1:W5:Y:S06]  /*1b90*/  @P4 LD.E R17, desc[UR6][R32.64] ;  /* 0x0000000620114980 */ /* 0x00036c000c101900 */
[----:B------:R-:W-:-:S04]  /*1ba0*/  @!P3 IADD3 R15, PT, PT, R15, -R14, RZ ;  /* 0x8000000e0f0fb210 */ /* 0x000fc80007ffe0ff */
[----:B------:R-:W-:Y:S02]  /*1bb0*/  ISETP.GE.U32.AND P4, PT, R15, R14, PT ;  /* 0x0000000e0f00720c */ /* 0x000fe40003f86070 */
[C---:B------:R-:W-:Y:S02]  /*1bc0*/  LOP3.LUT R14, R65.reuse, 0x38, RZ, 0xc0, !PT ;  /* 0x00000038410e7812 */ /* 0x040fe400078ec0ff */
[----:B------:R-:W-:Y:S02]  /*1bd0*/  LOP3.LUT R21, R65, 0x1c0, RZ, 0xc0, !PT ;  /* 0x000001c041157812 */ /* 0x000fe400078ec0ff */
[----:B------:R-:W-:Y:S02]  /*1be0*/  IADD3 R28, P1, PT, R14, R16, RZ ;  /* 0x000000100e1c7210 */ /* 0x000fe40007f3e0ff */
[----:B------:R-:W-:Y:S01]  /*1bf0*/  LOP3.LUT R15, R213, R0, RZ, 0x3c, !PT ;  /* 0x00000000d50f7212 */ /* 0x000fe200078e3cff */
[----:B------:R-:W-:Y:S01]  /*1c00*/  @!P3 VIADD R13, R13, 0x1 ;  /* 0x000000010d0db836 */ /* 0x000fe20000000000 */
[----:B------:R-:W-:Y:S01]  /*1c10*/  LOP3.LUT R20, R21, 0x38, R2, 0xf8, !PT ;  /* 0x0000003815147812 */ /* 0x000fe200078ef802 */
[----:B------:R-:W-:Y:S01]  /*1c20*/  IMAD.X R29, RZ, RZ, R7, P1 ;  /* 0x000000ffff1d7224 */ /* 0x000fe200008e0607 */
[----:B------:R-:W-:-:S02]  /*1c30*/  ISETP.GE.AND P2, PT, R15, RZ, PT ;  /* 0x000000ff0f00720c */ /* 0x000fc40003f46270 */
[----:B------:R-:W-:Y:S01]  /*1c40*/  ISETP.NE.AND P1, PT, R0, RZ, PT ;  /* 0x000000ff0000720c */ /* 0x000fe20003f25270 */
[-C--:B------:R-:W-:Y:S01]  /*1c50*/  IMAD R5, R5, R206.reuse, RZ ;  /* 0x000000ce05057224 */ /* 0x080fe200078e02ff */
[----:B------:R-:W-:Y:S02]  /*1c60*/  LOP3.LUT R20, R20, 0x38, R65, 0x78, !PT ;  /* 0x0000003814147812 */ /* 0x000fe400078e7841 */
[----:B------:R-:W-:Y:S01]  /*1c70*/  @P4 IADD3 R13, PT, PT, R13, 0x1, RZ ;  /* 0x000000010d0d4810 */ /* 0x000fe20007ffe0ff */
[----:B------:R-:W-:Y:S01]  /*1c80*/  IMAD R5, R6, R207, R5 ;  /* 0x000000cf06057224 */ /* 0x000fe200078e0205 */
[----:B------:R-:W-:Y:S01]  /*1c90*/  LOP3.LUT R65, R20, 0x1e00, R65, 0xf8, !PT ;  /* 0x00001e0014417812 */ /* 0x000fe200078ef841 */
[----:B------:R-:W-:-:S04]  /*1ca0*/  IMAD.WIDE.U32 R20, R6, R206, R28 ;  /* 0x000000ce06147225 */ /* 0x000fc800078e001c */
[----:B------:R-:W-:Y:S01]  /*1cb0*/  IMAD.MOV.U32 R6, RZ, RZ, R13 ;  /* 0x000000ffff067224 */ /* 0x000fe200078e000d */
[----:B------:R-:W-:-:S04]  /*1cc0*/  IADD3 R21, PT, PT, R21, R5, RZ ;  /* 0x0000000515157210 */ /* 0x000fc80007ffe0ff */
[----:B------:R-:W-:Y:S02]  /*1cd0*/  @!P2 IADD3 R6, PT, PT, -R6, RZ, RZ ;  /* 0x000000ff0606a210 */ /* 0x000fe40007ffe1ff */
[----:B------:R-:W-:-:S04]  /*1ce0*/  @!P1 LOP3.LUT R6, RZ, R0, RZ, 0x33, !PT ;  /* 0x00000000ff069212 */ /* 0x000fc800078e33ff */
[----:B------:R-:W-:Y:S01]  /*1cf0*/  SHF.R.S32.HI R0, RZ, 0x1f, R6 ;  /* 0x0000001fff007819 */ /* 0x000fe20000011406 */
[----:B------:R-:W-:Y:S02]  /*1d00*/  IMAD R5, R25, R6, RZ ;  /* 0x0000000619057224 */ /* 0x000fe400078e02ff */
[----:B------:R-:W-:Y:S01]  /*1d10*/  IMAD.WIDE.U32 R20, R6, R24, R20 ;  /* 0x0000001806147225 */ /* 0x000fe200078e0014 */
[----:B------:R-:W-:-:S03]  /*1d20*/  SHF.R.U32.HI R122, RZ, 0x3, R2 ;  /* 0x00000003ff7a7819 */ /* 0x000fc60000011602 */
[----:B------:R-:W-:Y:S02]  /*1d30*/  IMAD R24, R0, R24, R5 ;  /* 0x0000001800187224 */ /* 0x000fe400078e0205 */
[----:B------:R-:W-:Y:S01]  /*1d40*/  IMAD.MOV.U32 R123, RZ, RZ, RZ ;  /* 0x000000ffff7b7224 */ /* 0x000fe200078e00ff */
[----:B------:R-:W1:Y:S01]  /*1d50*/  S2UR UR4, SR_CgaCtaId ;  /* 0x00000000000479c3 */ /* 0x000e620000008800 */
[-C--:B------:R-:W-:Y:S01]  /*1d60*/  IMAD R211, R207, R122.reuse, RZ ;  /* 0x0000007acfd37224 */ /* 0x080fe200078e02ff */
[----:B------:R-:W-:Y:S01]  /*1d70*/  UMOV UR5, 0x400 ;  /* 0x0000040000057882 */ /* 0x000fe20000000000 */
[----:B------:R-:W-:Y:S01]  /*1d80*/  IMAD R209, R205, R122, RZ ;  /* 0x0000007acdd17224 */ /* 0x000fe200078e02ff */
[----:B------:R-:W-:Y:S01]  /*1d90*/  SHF.L.U32 R53, R64, 0x7, RZ ;  /* 0x0000000740357819 */ /* 0x000fe200000006ff */
[----:B------:R-:W-:Y:S01]  /*1da0*/  IMAD.SHL.U32 R77, R2, 0x4, RZ ;  /* 0x00000004024d7824 */ /* 0x000fe200078e00ff */
[C---:B------:R-:W-:Y:S01]  /*1db0*/  SHF.L.U64.HI R71, R204.reuse, 0x4, R205 ;  /* 0x00000004cc477819 */ /* 0x040fe200000102cd */
[----:B------:R-:W-:Y:S01]  /*1dc0*/  IMAD.SHL.U32 R68, R204, 0x10, RZ ;  /* 0x00000010cc447824 */ /* 0x000fe200078e00ff */
[C---:B------:R-:W-:Y:S01]  /*1dd0*/  SHF.L.U64.HI R69, R206.reuse, 0x4, R207 ;  /* 0x00000004ce457819 */ /* 0x040fe200000102cf */
[----:B------:R-:W-:Y:S01]  /*1de0*/  IMAD.SHL.U32 R66, R206, 0x10, RZ ;  /* 0x00000010ce427824 */ /* 0x000fe200078e00ff */
[----:B------:R-:W-:-:S02]  /*1df0*/  LOP3.LUT R77, R77, 0x1c, RZ, 0xc0, !PT ;  /* 0x0000001c4d4d7812 */ /* 0x000fc400078ec0ff */
[----:B------:R-:W-:Y:S01]  /*1e00*/  IADD3 R70, PT, PT, R53, -0x80, RZ ;  /* 0xffffff8035467810 */ /* 0x000fe20007ffe0ff */
[----:B-1----:R-:W-:-:S06]  /*1e10*/  ULEA UR4, UR4, UR5, 0x18 ;  /* 0x0000000504047291 */ /* 0x002fcc000f8ec0ff */
[----:B------:R-:W-:Y:S01]  /*1e20*/  LEA R65, R65, UR4, 0x1 ;  /* 0x0000000441417c11 */ /* 0x000fe2000f8e08ff */
[----:B--2---:R-:W-:Y:S02]  /*1e30*/  @P0 IMAD R13, R129, R218, RZ ;  /* 0x000000da810d0224 */ /* 0x004fe400078e02ff */
[----:B---3--:R-:W-:-:S04]  /*1e40*/  @!P0 IMAD.WIDE.U32 R30, R26, R214, RZ ;  /* 0x000000d61a1e8225 */ /* 0x008fc800078e00ff */
[----:B------:R-:W-:Y:S02]  /*1e50*/  @!P0 IMAD R7, R27, R214, RZ ;  /* 0x000000d61b078224 */ /* 0x000fe400078e02ff */
[----:B------:R-:W-:-:S04]  /*1e60*/  @P0 IMAD.WIDE.U32 R26, R128, R218, RZ ;  /* 0x000000da801a0225 */ /* 0x000fc800078e00ff */
[----:B------:R-:W-:Y:S02]  /*1e70*/  @!P0 IMAD.MOV.U32 R16, RZ, RZ, R30 ;  /* 0x000000ffff108224 */ /* 0x000fe400078e001e */
[----:B------:R-:W-:Y:S02]  /*1e80*/  @P0 IMAD.MOV.U32 R16, RZ, RZ, R26 ;  /* 0x000000ffff100224 */ /* 0x000fe400078e001a */
[----:B------:R-:W-:Y:S02]  /*1e90*/  @!P0 IMAD.IADD R7, R31, 0x1, R7 ;  /* 0x000000011f078824 */ /* 0x000fe400078e0207 */
[----:B------:R-:W-:Y:S01]  /*1ea0*/  @P0 IMAD.IADD R7, R27, 0x1, R13 ;  /* 0x000000011b070824 */ /* 0x000fe200078e020d */
[----:B------:R-:W-:Y:S01]  /*1eb0*/  IADD3 R26, P1, PT, R14, R16, RZ ;  /* 0x000000100e1a7210 */ /* 0x000fe20007f3e0ff */
[----:B------:R-:W-:-:S04]  /*1ec0*/  IMAD R5, R23, R213, RZ ;  /* 0x000000d517057224 */ /* 0x000fc800078e02ff */
[----:B------:R-:W-:Y:S01]  /*1ed0*/  IMAD.X R27, RZ, RZ, R7, P1 ;  /* 0x000000ffff1b7224 */ /* 0x000fe200008e0607 */
[----:B------:R-:W-:Y:S01]  /*1ee0*/  IADD3 R23, PT, PT, R21, R24, RZ ;  /* 0x0000001815177210 */ /* 0x000fe20007ffe0ff */
[----:B------:R-:W-:Y:S01]  /*1ef0*/  IMAD.WIDE.U32 R26, R22, R213, R26 ;  /* 0x000000d5161a7225 */ /* 0x000fe200078e001a */
[----:B------:R-:W-:-:S03]  /*1f00*/  IADD3 R24, P0, PT, R14, R4, RZ ;  /* 0x000000040e187210 */ /* 0x000fc60007f1e0ff */
[----:B------:R-:W-:Y:S02]  /*1f10*/  IMAD.IADD R27, R27, 0x1, R5 ;  /* 0x000000011b1b7824 */ /* 0x000fe400078e0205 */
[----:B------:R-:W-:-:S04]  /*1f20*/  IMAD.WIDE.U32 R4, R215, 0x40, R122 ;  /* 0x00000040d7047825 */ /* 0x000fc800078e007a */
[----:B------:R-:W-:Y:S02]  /*1f30*/  IMAD.X R25, RZ, RZ, R3, P0 ;  /* 0x000000ffff197224 */ /* 0x000fe400000e0603 */
[----:B------:R-:W-:Y:S01]  /*1f40*/  IMAD R3, R5, R128, RZ ;  /* 0x0000008005037224 */ /* 0x000fe200078e02ff */
[----:B------:R-:W-:Y:S01]  /*1f50*/  MOV R22, R20 ;  /* 0x0000001400167202 */ /* 0x000fe20000000f00 */
[----:B------:R-:W-:-:S04]  /*1f60*/  IMAD.WIDE.U32 R20, R4, R128, R26 ;  /* 0x0000008004147225 */ /* 0x000fc800078e001a */
[----:B------:R-:W-:Y:S01]  /*1f70*/  IMAD R3, R4, R129, R3 ;  /* 0x0000008104037224 */ /* 0x000fe200078e0203 */
[----:B------:R-:W-:Y:S01]  /*1f80*/  SHF.R.S32.HI R4, RZ, 0x1f, R75 ;  /* 0x0000001fff047819 */ /* 0x000fe2000001144b */
[----:B------:R-:W-:-:S03]  /*1f90*/  IMAD.WIDE.U32 R22, R122, R206, R22 ;  /* 0x000000ce7a167225 */ /* 0x000fc600078e0016 */
[----:B------:R-:W-:Y:S01]  /*1fa0*/  LEA.HI R4, R4, R75, RZ, 0x7 ;  /* 0x0000004b04047211 */ /* 0x000fe200078f38ff */
[----:B------:R-:W-:-:S03]  /*1fb0*/  IMAD.IADD R211, R23, 0x1, R211 ;  /* 0x0000000117d37824 */ /* 0x000fc600078e02d3 */
[----:B------:R-:W-:Y:S02]  /*1fc0*/  SHF.R.S32.HI R4, RZ, 0x7, R4 ;  /* 0x00000007ff047819 */ /* 0x000fe40000011404 */
[C---:B----4-:R-:W-:Y:S02]  /*1fd0*/  LEA R210, P0, R22.reuse, R10, 0x1 ;  /* 0x0000000a16d27211 */ /* 0x050fe400078008ff */
[----:B------:R-:W-:Y:S02]  /*1fe0*/  VIMNMX R73, PT, PT, R203, R4, !PT ;  /* 0x00000004cb497248 */ /* 0x000fe40007fe0100 */
[----:B------:R-:W-:Y:S02]  /*1ff0*/  LEA.HI.X R211, R22, R11, R211, 0x1, P0 ;  /* 0x0000000b16d37211 */ /* 0x000fe400000f0cd3 */
[----:B------:R-:W-:Y:S01]  /*2000*/  ISETP.GT.U32.AND P0, PT, R64, R73, PT ;  /* 0x000000494000720c */ /* 0x000fe20003f04070 */
[----:B------:R-:W-:Y:S01]  /*2010*/  IMAD.WIDE.U32 R24, R122, R204, R24 ;  /* 0x000000cc7a187225 */ /* 0x000fe200078e0018 */
[----:B------:R-:W-:-:S02]  /*2020*/  IADD3 R3, PT, PT, R21, R3, RZ ;  /* 0x0000000315037210 */ /* 0x000fc40007ffe0ff */
[----:B------:R-:W-:Y:S01]  /*2030*/  LEA R120, P2, R20, R8, 0x1 ;  /* 0x0000000814787211 */ /* 0x000fe200078408ff */
[----:B------:R-:W-:Y:S01]  /*2040*/  IMAD.IADD R209, R25, 0x1, R209 ;  /* 0x0000000119d17824 */ /* 0x000fe200078e02d1 */
        /* <DEDUP_REMOVED lines=16> */
[----:B------:R-:W-:Y:S01]  /*2150*/  MOV R15, RZ ;  /* 0x000000ff000f7202 */ /* 0x000fe20000000f00 */
[C---:B------:R-:W-:Y:S01]  /*2160*/  VIADD R74, R122.reuse, 0x20 ;  /* 0x000000207a4a7836 */ /* 0x040fe20000000000 */
[----:B------:R-:W-:Y:S01]  /*2170*/  SHF.R.S32.HI R12, RZ, 0x1, R12 ;  /* 0x00000001ff0c7819 */ /* 0x000fe2000001140c */
[----:B------:R-:W-:Y:S01]  /*2180*/  VIADD R114, R122, 0x40 ;  /* 0x000000407a727836 */ /* 0x000fe20000000000 */
[----:B-----5:R-:W-:Y:S01]  /*2190*/  IADD3 R17, PT, PT, R70, R17, RZ ;  /* 0x0000001146117210 */ /* 0x020fe20007ffe0ff */
[----:B------:R-:W-:Y:S01]  /*21a0*/  VIADD R110, R122, 0x60 ;  /* 0x000000607a6e7836 */ /* 0x000fe20000000000 */
[----:B------:R-:W-:Y:S01]  /*21b0*/  IADD3 R13, P0, PT, -R75, R122, RZ ;  /* 0x0000007a4b0d7210 */ /* 0x000fe20007f1e1ff */
[C---:B------:R-:W-:Y:S01]  /*21c0*/  IMAD R107, R12.reuse, 0x30, RZ ;  /* 0x000000300c6b7824 */ /* 0x040fe200078e02ff */
[C---:B------:R-:W-:Y:S01]  /*21d0*/  SHF.L.U32 R116, R12.reuse, 0x4, RZ ;  /* 0x000000040c747819 */ /* 0x040fe200000006ff */
[----:B------:R-:W-:Y:S01]  /*21e0*/  IMAD R17, R17, R12, RZ ;  /* 0x0000000c11117224 */ /* 0x000fe200078e02ff */
[C---:B------:R-:W-:Y:S01]  /*21f0*/  SHF.L.U32 R102, R12.reuse, 0x6, RZ ;  /* 0x000000060c667819 */ /* 0x040fe200000006ff */
[----:B------:R-:W-:Y:S01]  /*2200*/  IMAD R106, R12, 0x50, RZ ;  /* 0x000000500c6a7824 */ /* 0x000fe200078e02ff */
[----:B------:R-:W-:Y:S01]  /*2210*/  IADD3 R76, PT, PT, R122, 0x10, RZ ;  /* 0x000000107a4c7810 */ /* 0x000fe20007ffe0ff */
[C---:B------:R-:W-:Y:S01]  /*2220*/  IMAD R105, R12.reuse, 0x60, RZ ;  /* 0x000000600c697824 */ /* 0x040fe200078e02ff */
[----:B------:R-:W-:Y:S01]  /*2230*/  SHF.R.S32.HI R85, RZ, 0x1f, R17 ;  /* 0x0000001fff557819 */ /* 0x000fe20000011411 */
[----:B------:R-:W-:Y:S01]  /*2240*/  IMAD R104, R12, 0x70, RZ ;  /* 0x000000700c687824 */ /* 0x000fe200078e02ff */
[----:B------:R-:W-:Y:S01]  /*2250*/  IADD3 R72, PT, PT, R122, 0x30, RZ ;  /* 0x000000307a487810 */ /* 0x000fe20007ffe0ff */
[----:B------:R-:W-:Y:S01]  /*2260*/  IMAD.SHL.U32 R103, R12, 0x20, RZ ;  /* 0x000000200c677824 */ /* 0x000fe200078e00ff */
[----:B------:R-:W-:Y:S01]  /*2270*/  IADD3 R112, PT, PT, R122, 0x50, RZ ;  /* 0x000000507a707810 */ /* 0x000fe20007ffe0ff */
[----:B------:R-:W-:Y:S01]  /*2280*/  IMAD R101, R64, -0x80, R75 ;  /* 0xffffff8040657824 */ /* 0x000fe200078e024b */
[----:B------:R-:W-:Y:S01]  /*2290*/  IADD3 R108, PT, PT, R122, 0x70, RZ ;  /* 0x000000707a6c7810 */ /* 0x000fe20007ffe0ff */
[----:B------:R-:W-:Y:S01]  /*22a0*/  IMAD R99, R64, -0x80, R67 ;  /* 0xffffff8040637824 */ /* 0x000fe200078e0243 */
[----:B------:R-:W-:Y:S01]  /*22b0*/  MOV R98, R64 ;  /* 0x0000004000627202 */ /* 0x000fe20000000f00 */
[----:B------:R-:W-:Y:S01]  /*22c0*/  IMAD.MOV.U32 R100, RZ, RZ, R70 ;  /* 0x000000ffff647224 */ /* 0x000fe200078e0046 */
[----:B------:R-:W-:Y:S01]  /*22d0*/  MOV R87, R209 ;  /* 0x000000d100577202 */ /* 0x000fe20000000f00 */
[----:B------:R-:W-:Y:S01]  /*22e0*/  IMAD.MOV.U32 R86, RZ, RZ, R208 ;  /* 0x000000ffff567224 */ /* 0x000fe200078e00d0 */
[----:B------:R-:W-:Y:S01]  /*22f0*/  MOV R89, R211 ;  /* 0x000000d300597202 */ /* 0x000fe20000000f00 */
[----:B------:R-:W-:Y:S01]  /*2300*/  IMAD.MOV.U32 R88, RZ, RZ, R210 ;  /* 0x000000ffff587224 */ /* 0x000fe200078e00d2 */
[----:B------:R-:W-:-:S02]  /*2310*/  SHF.R.S32.HI R97, RZ, 0x1f, R116 ;  /* 0x0000001fff617819 */ /* 0x000fc40000011474 */
[----:B------:R-:W-:Y:S02]  /*2320*/  SHF.R.S32.HI R96, RZ, 0x1f, R103 ;  /* 0x0000001fff607819 */ /* 0x000fe40000011467 */
[----:B------:R-:W-:Y:S02]  /*2330*/  SHF.R.S32.HI R95, RZ, 0x1f, R107 ;  /* 0x0000001fff5f7819 */ /* 0x000fe4000001146b */
[----:B------:R-:W-:Y:S02]  /*2340*/  SHF.R.S32.HI R94, RZ, 0x1f, R102 ;  /* 0x0000001fff5e7819 */ /* 0x000fe40000011466 */
[----:B------:R-:W-:Y:S02]  /*2350*/  SHF.R.S32.HI R93, RZ, 0x1f, R106 ;  /* 0x0000001fff5d7819 */ /* 0x000fe4000001146a */
[----:B------:R-:W-:Y:S02]  /*2360*/  SHF.R.S32.HI R92, RZ, 0x1f, R105 ;  /* 0x0000001fff5c7819 */ /* 0x000fe40000011469 */
[----:B------:R-:W-:Y:S01]  /*2370*/  SHF.R.S32.HI R90, RZ, 0x1f, R104 ;  /* 0x0000001fff5a7819 */ /* 0x000fe20000011468 */
[----:B--2---:R-:W-:-:S02]  /*2380*/  IMAD R7, R29, R214, RZ ;  /* 0x000000d61d077224 */ /* 0x004fc400078e02ff */
[----:B------:R-:W-:-:S04]  /*2390*/  IMAD.WIDE.U32 R28, R214, R28, R14 ;  /* 0x0000001cd61c7225 */ /* 0x000fc800078e000e */
[----:B------:R-:W-:Y:S02]  /*23a0*/  IMAD.IADD R29, R29, 0x1, R7 ;  /* 0x000000011d1d7824 */ /* 0x000fe400078e0207 */
[----:B---3--:R-:W-:-:S04]  /*23b0*/  IMAD.WIDE.U32 R26, R214, R10, R14 ;  /* 0x0000000ad61a7225 */ /* 0x008fc800078e000e */
[----:B------:R-:W-:Y:S01]  /*23c0*/  IMAD R7, R11, R214, RZ ;  /* 0x000000d60b077224 */ /* 0x000fe200078e02ff */
[C---:B----4-:R-:W-:Y:S01]  /*23d0*/  SHF.L.U64.HI R78, R126.reuse, 0x4, R127 ;  /* 0x000000047e4e7819 */ /* 0x050fe2000001027f */
[----:B------:R-:W-:Y:S01]  /*23e0*/  IMAD R8, R125, R70, RZ ;  /* 0x000000467d087224 */ /* 0x000fe200078e02ff */
[----:B------:R-:W-:Y:S01]  /*23f0*/  SHF.L.U32 R91, R126, 0x4, RZ ;  /* 0x000000047e5b7819 */ /* 0x000fe200000006ff */
[----:B------:R-:W-:Y:S01]  /*2400*/  IMAD.WIDE.U32 R28, R70, R124, R28 ;  /* 0x0000007c461c7225 */ /* 0x000fe200078e001c */
[----:B------:R-:W-:-:S03]  /*2410*/  IADD3 R27, PT, PT, R27, R7, RZ ;  /* 0x000000071b1b7210 */ /* 0x000fc60007ffe0ff */
[----:B------:R-:W-:Y:S02]  /*2420*/  IMAD.IADD R29, R29, 0x1, R8 ;  /* 0x000000011d1d7824 */ /* 0x000fe400078e0208 */
[----:B------:R-:W-:Y:S02]  /*2430*/  IMAD R8, R127, R70, RZ ;  /* 0x000000467f087224 */ /* 0x000fe400078e02ff */
[----:B------:R-:W-:-:S04]  /*2440*/  IMAD.WIDE.U32 R26, R70, R126, R26 ;  /* 0x0000007e461a7225 */ /* 0x000fc800078e001a */
[-C--:B------:R-:W-:Y:S02]  /*2450*/  IMAD R7, R23, R6.reuse, RZ ;  /* 0x0000000617077224 */ /* 0x080fe400078e02ff */
[----:B------:R-:W-:Y:S02]  /*2460*/  IMAD R11, R25, R6, RZ ;  /* 0x00000006190b7224 */ /* 0x000fe400078e02ff */
[----:B------:R-:W-:Y:S02]  /*2470*/  IMAD.IADD R27, R27, 0x1, R8 ;  /* 0x000000011b1b7824 */ /* 0x000fe400078e0208 */
[-C--:B------:R-:W-:Y:S02]  /*2480*/  IMAD R7, R22, R0.reuse, R7 ;  /* 0x0000000016077224 */ /* 0x080fe400078e0207 */
[----:B------:R-:W-:Y:S01]  /*2490*/  IMAD R0, R24, R0, R11 ;  /* 0x0000000018007224 */ /* 0x000fe200078e020b */
[----:B------:R-:W-:Y:S01]  /*24a0*/  SHF.R.S32.HI R11, RZ, 0x1f, R75 ;  /* 0x0000001fff0b7819 */ /* 0x000fe2000001144b */
[----:B------:R-:W-:-:S02]  /*24b0*/  IMAD R8, R122, R12, R77 ;  /* 0x0000000c7a087224 */ /* 0x000fc400078e024d */
[----:B------:R-:W-:-:S03]  /*24c0*/  IMAD.WIDE.U32 R22, R6, R22, R28 ;  /* 0x0000001606167225 */ /* 0x000fc600078e001c */
[----:B------:R-:W-:Y:S01]  /*24d0*/  IADD3 R16, P1, PT, R17, R8, RZ ;  /* 0x0000000811107210 */ /* 0x000fe20007f3e0ff */
[----:B------:R-:W-:Y:S01]  /*24e0*/  IMAD.WIDE.U32 R24, R6, R24, R26 ;  /* 0x0000001806187225 */ /* 0x000fe200078e001a */
[----:B------:R-:W-:Y:S02]  /*24f0*/  IADD3 R6, PT, PT, R77, R8, RZ ;  /* 0x000000084d067210 */ /* 0x000fe40007ffe0ff */
[----:B------:R-:W-:Y:S01]  /*2500*/  IADD3 R23, PT, PT, R23, R7, RZ ;  /* 0x0000000717177210 */ /* 0x000fe20007ffe0ff */
[----:B------:R-:W-:Y:S01]  /*2510*/  IMAD.X R11, RZ, RZ, ~R11, P0 ;  /* 0x000000ffff0b7224 */ /* 0x000fe200000e0e0b */
[----:B------:R-:W-:Y:S01]  /*2520*/  IADD3 R84, P0, PT, R17, R6, RZ ;  /* 0x0000000611547210 */ /* 0x000fe20007f1e0ff */
[----:B------:R-:W-:Y:S01]  /*2530*/  IMAD.IADD R25, R25, 0x1, R0 ;  /* 0x0000000119197824 */ /* 0x000fe200078e0200 */
[-C--:B------:R-:W-:Y:S01]  /*2540*/  LEA.HI.X.SX32 R7, R8, R85.reuse, 0x1, P1 ;  /* 0x0000005508077211 */ /* 0x080fe200008f0eff */
[C---:B------:R-:W-:Y:S01]  /*2550*/  IMAD R81, R11.reuse, R124, RZ ;  /* 0x0000007c0b517224 */ /* 0x040fe200078e02ff */
[----:B------:R-:W-:Y:S01]  /*2560*/  LEA.HI.X.SX32 R85, R6, R85, 0x1, P0 ;  /* 0x0000005506557211 */ /* 0x000fe200000f0eff */
[----:B------:R-:W-:Y:S01]  /*2570*/  IMAD R11, R11, R126, RZ ;  /* 0x0000007e0b0b7224 */ /* 0x000fe200078e02ff */
[----:B------:R-:W-:Y:S01]  /*2580*/  SHF.L.U64.HI R0, R16, 0x1, R7 ;  /* 0x0000000110007819 */ /* 0x000fe20000010207 */
[-C--:B------:R-:W-:Y:S01]  /*2590*/  IMAD R81, R125, R13.reuse, R81 ;  /* 0x0000000d7d517224 */ /* 0x080fe200078e0251 */
[----:B------:R-:W-:Y:S01]  /*25a0*/  SHF.L.U64.HI R85, R84, 0x1, R85 ;  /* 0x0000000154557819 */ /* 0x000fe20000010255 */
[----:B------:R-:W-:Y:S01]  /*25b0*/  IMAD.WIDE.U32 R22, R124, R13, R22 ;  /* 0x0000000d7c167225 */ /* 0x000fe200078e0016 */
[----:B------:R-:W-:-:S03]  /*25c0*/  SHF.L.U32 R16, R16, 0x1, RZ ;  /* 0x0000000110107819 */ /* 0x000fc600000006ff */
[-C--:B------:R-:W-:Y:S01]  /*25d0*/  IMAD R11, R127, R13.reuse, R11 ;  /* 0x0000000d7f0b7224 */ /* 0x080fe200078e020b */
[----:B------:R-:W-:Y:S01]  /*25e0*/  LEA R80, P1, R22, R20, 0x1 ;  /* 0x0000001416507211 */ /* 0x000fe200078208ff */
[----:B------:R-:W-:-:S04]  /*25f0*/  IMAD.WIDE.U32 R24, R126, R13, R24 ;  /* 0x0000000d7e187225 */ /* 0x000fc800078e0018 */
[----:B------:R-:W-:Y:S01]  /*2600*/  IMAD.IADD R81, R23, 0x1, R81 ;  /* 0x0000000117517824 */ /* 0x000fe200078e0251 */
[----:B------:R-:W-:Y:S01]  /*2610*/  IADD3 R11, PT, PT, R25, R11, RZ ;  /* 0x0000000b190b7210 */ /* 0x000fe20007ffe0ff */
[----:B------:R-:W-:Y:S01]  /*2620*/  IMAD.SHL.U32 R84, R84, 0x2, RZ ;  /* 0x0000000254547824 */ /* 0x000fe200078e00ff */
[----:B------:R-:W-:Y:S02]  /*2630*/  LEA R10, P0, R24, R18, 0x1 ;  /* 0x00000012180a7211 */ /* 0x000fe400078008ff */
[----:B------:R-:W-:Y:S02]  /*2640*/  LEA.HI.X R81, R22, R21, R81, 0x1, P1 ;  /* 0x0000001516517211 */ /* 0x000fe400008f0c51 */
[----:B------:R-:W-:Y:S02]  /*2650*/  IADD3 R82, P3, PT, R4, R84, RZ ;  /* 0x0000005404527210 */ /* 0x000fe40007f7e0ff */
[----:B------:R-:W-:Y:S02]  /*2660*/  LEA.HI.X R11, R24, R19, R11, 0x1, P0 ;  /* 0x00000013180b7211 */ /* 0x000fe400000f0c0b */
[----:B------:R-:W-:Y:S01]  /*2670*/  IADD3 R54, P1, PT, R4, R16, RZ ;  /* 0x0000001004367210 */ /* 0x000fe20007f3e0ff */
[----:B------:R-:W-:Y:S01]  /*2680*/  IMAD.X R83, R5, 0x1, R85, P3 ;  /* 0x0000000105537824 */ /* 0x000fe200018e0655 */
[----:B------:R-:W-:-:S02]  /*2690*/  IADD3 R84, P2, PT, R2, R84, RZ ;  /* 0x0000005402547210 */ /* 0x000fc40007f5e0ff */
[----:B------:R-:W-:Y:S02]  /*26a0*/  IADD3 R16, P0, PT, R2, R16, RZ ;  /* 0x0000001002107210 */ /* 0x000fe40007f1e0ff */
[-C--:B------:R-:W-:Y:S01]  /*26b0*/  IADD3.X R55, PT, PT, R5, R0.reuse, RZ, P1, !PT ;  /* 0x0000000005377210 */ /* 0x080fe20000ffe4ff */
[C---:B------:R-:W-:Y:S01]  /*26c0*/  IMAD.X R85, R3.reuse, 0x1, R85, P2 ;  /* 0x0000000103557824 */ /* 0x040fe200010e0655 */
[----:B------:R-:W-:-:S09]  /*26d0*/  IADD3.X R17, PT, PT, R3, R0, RZ, P0, !PT ;  /* 0x0000000003117210 */ /* 0x000fd200007fe4ff */
.L_x_2473:
[----:B------:R-:W-:Y:S01]  /*26e0*/  VIADD R99, R99, 0x80 ;  /* 0x0000008063637836 */ /* 0x000fe20000000000 */
[----:B------:R-:W-:Y:S01]  /*26f0*/  BSSY.RECONVERGENT B0, `(.L_x_2373) ;  /* 0x0000012000007945 */ /* 0x000fe20003800200 */
[----:B------:R-:W-:Y:S03]  /*2700*/  VIADD R101, R101, 0x80 ;  /* 0x0000008065657836 */ /* 0x000fe60000000000 */
[-C--:B------:R-:W-:Y:S02]  /*2710*/  ISETP.GE.AND P0, PT, R122, R99.reuse, PT ;  /* 0x000000637a00720c */ /* 0x080fe40003f06270 */
[----:B------:R-:W-:Y:S02]  /*2720*/  ISETP.GE.AND P2, PT, R76, R99, PT ;  /* 0x000000634c00720c */ /* 0x000fe40003f46270 */
[----:B------:R-:W-:Y:S02]  /*2730*/  ISETP.GE.AND P0, PT, R122, R101, !P0 ;  /* 0x000000657a00720c */ /* 0x000fe40004706270 */
[----:B------:R-:W-:Y:S02]  /*2740*/  ISETP.GE.AND P1, PT, R74, R99, PT ;  /* 0x000000634a00720c */ /* 0x000fe40003f26270 */
[-C--:B------:R-:W-:Y:S02]  /*2750*/  ISETP.GE.AND P3, PT, R76, R101.reuse, !P2 ;  /* 0x000000654c00720c */ /* 0x080fe40005766270 */
        /* <DEDUP_REMOVED lines=11> */
.L_x_2374:
[----:B------:R-:W-:Y:S05]  /*2810*/  BSYNC.RECONVERGENT B0 ;  /* 0x0000000000007941 */ /* 0x000fea0003800200 */
.L_x_2373:
[----:B------:R-:W-:Y:S04]  /*2820*/  BSSY.RECONVERGENT B0, `(.L_x_2375) ;  /* 0x000000c000007945 */ /* 0x000fe80003800200 */
[----:B------:R-:W-:Y:S05]  /*2830*/  @!P3 BRA `(.L_x_2376) ;  /* 0x000000000028b947 */ /* 0x000fea0003800000 */
        /* <DEDUP_REMOVED lines=10> */
.L_x_2376:
[----:B------:R-:W-:Y:S05]  /*28e0*/  BSYNC.RECONVERGENT B0 ;  /* 0x0000000000007941 */ /* 0x000fea0003800200 */
.L_x_2375:
        /* <DEDUP_REMOVED lines=12> */
.L_x_2378:
[----:B------:R-:W-:Y:S05]  /*29b0*/  BSYNC.RECONVERGENT B0 ;  /* 0x0000000000007941 */ /* 0x000fea0003800200 */
.L_x_2377:
[----:B------:R-:W-:Y:S01]  /*29c0*/  ISETP.LT.OR P6, PT, R72, R101, P6 ;  /* 0x000000654800720c */ /* 0x000fe200037c1670 */
[----:B------:R-:W-:Y:S01]  /*29d0*/  BSSY.RECONVERGENT B0, `(.L_x_2379) ;  /* 0x0000010000007945 */ /* 0x000fe20003800200 */
[C---:B------:R-:W-:Y:S04]  /*29e0*/  ISETP.GE.AND P5, PT, R114.reuse, R99, PT ;  /* 0x000000637200720c */ /* 0x040fe80003fa6270 */
[----:B------:R-:W-:Y:S07]  /*29f0*/  ISETP.LT.OR P5, PT, R114, R101, P5 ;  /* 0x000000657200720c */ /* 0x000fee0002fa1670 */
[----:B------:R-:W-:Y:S05]  /*2a00*/  @P6 BRA `(.L_x_2380) ;  /* 0x0000000000306947 */ /* 0x000fea0003800000 */
        /* <DEDUP_REMOVED lines=12> */
.L_x_2380:
[----:B------:R-:W-:Y:S05]  /*2ad0*/  BSYNC.RECONVERGENT B0 ;  /* 0x0000000000007941 */ /* 0x000fea0003800200 */
.L_x_2379:
[----:B------:R-:W-:Y:S04]  /*2ae0*/  BSSY.RECONVERGENT B0, `(.L_x_2381) ;  /* 0x000000c000007945 */ /* 0x000fe80003800200 */
[----:B------:R-:W-:Y:S05]  /*2af0*/  @P5 BRA `(.L_x_2382) ;  /* 0x0000000000285947 */ /* 0x000fea0003800000 */
[----:B------:R-:W-:Y:S02]  /*2b00*/  ISETP.GE.AND P2, PT, R14, R217, PT ;  /* 0x000000d90e00720c */ /* 0x000fe40003f46270 */
[C---:B------:R-:W-:Y:S04]  /*2b10*/  LEA R18, P1, R124.reuse, R80, 0x7 ;  /* 0x000000507c127211 */ /* 0x040fe800078238ff */
[----:B------:R-:W-:Y:S02]  /*2b20*/  LEA.HI.X R19, R124, R81, R125, 0x7, P1 ;  /* 0x000000517c137211 */ /* 0x000fe400008f3c7d */
[C---:B--234-:R-:W-:Y:S04]  /*2b30*/  LEA R2, P1, R206.reuse, R88, 0x7 ;  /* 0x00000058ce027211 */ /* 0x05cfe800078238ff */
[----:B------:R-:W-:Y:S01]  /*2b40*/  LEA.HI.X R3, R206, R89, R207, 0x7, P1 ;  /* 0x00000059ce037211 */ /* 0x000fe200008f3ccf */
[----:B-1----:R-:W2:Y:S01]  /*2b50*/  @!P2 LD.E.128 R20, desc[UR6][R18.64] ;  /* 0x000000061214a980 */ /* 0x002ea2000c101d00 */
[----:B------:R-:W-:Y:S03]  /*2b60*/  ISETP.GE.AND P1, PT, R9, R217, PT ;  /* 0x000000d90900720c */ /* 0x000fe60003f26270 */
[----:B--2---:R1:W-:Y:S10]  /*2b70*/  @!P2 ST.E.128 desc[UR6][R2.64], R20 ;  /* 0x000000140200a985 */ /* 0x0043f4000c101d06 */
[----:B------:R-:W2:Y:S04]  /*2b80*/  @!P1 LD.E.128 R4, desc[UR6][R18.64+0x80] ;  /* 0x0000800612049980 */ /* 0x000ea8000c101d00 */
[----:B--2---:R1:W-:Y:S02]  /*2b90*/  @!P1 ST.E.128 desc[UR6][R2.64+0x80], R4 ;  /* 0x0000800402009985 */ /* 0x0043e4000c101d06 */
.L_x_2382:
[----:B------:R-:W-:Y:S05]  /*2ba0*/  BSYNC.RECONVERGENT B0 ;  /* 0x0000000000007941 */ /* 0x000fea0003800200 */
.L_x_2381:
[C---:B------:R-:W-:Y:S01]  /*2bb0*/  ISETP.GE.AND P4, PT, R112.reuse, R99, PT ;  /* 0x000000637000720c */ /* 0x040fe20003f86270 */
[----:B------:R-:W-:Y:S03]  /*2bc0*/  BSSY.RECONVERGENT B0, `(.L_x_2383) ;  /* 0x0000011000007945 */ /* 0x000fe60003800200 */
[----:B------:R-:W-:Y:S11]  /*2bd0*/  ISETP.GE.AND P4, PT, R112, R101, !P4 ;  /* 0x000000657000720c */ /* 0x000ff60006786270 */
[----:B------:R-:W-:Y:S02]  /*2be0*/  @!UPT UIADD3 URZ, UPT, UPT, URZ, URZ, URZ ;  /* 0x000000fffffff290 */ /* 0x000fe4000fffe0ff */
        /* <DEDUP_REMOVED lines=14> */
.L_x_2384:
[----:B------:R-:W-:Y:S05]  /*2cd0*/  BSYNC.RECONVERGENT B0 ;  /* 0x0000000000007941 */ /* 0x000fea0003800200 */
.L_x_2383:
        /* <DEDUP_REMOVED lines=18> */
.L_x_2386:
[----:B------:R-:W-:Y:S05]  /*2e00*/  BSYNC.RECONVERGENT B0 ;  /* 0x0000000000007941 */ /* 0x000fea0003800200 */
.L_x_2385:
        /* <DEDUP_REMOVED lines=18> */
.L_x_2388:
[----:B------:R-:W-:Y:S05]  /*2f30*/  BSYNC.RECONVERGENT B0 ;  /* 0x0000000000007941 */ /* 0x000fea0003800200 */
.L_x_2387:
[----:B------:R-:W5:Y:S01]  /*2f40*/  LD.E R0, desc[UR6][R132.64+0x130] ;  /* 0x0001300684007980 */ /* 0x000f62000c101900 */
[----:B------:R-:W-:Y:S01]  /*2f50*/  UMOV UR4, URZ ;  /* 0x000000ff00047c82 */ /* 0x000fe20008000000 */
[----:B------:R-:W-:Y:S01]  /*2f60*/  BSSY.RECONVERGENT B2, `(.L_x_2389) ;  /* 0x00009ce000027945 */ /* 0x000fe20003800200 */
[----:B-1234-:R-:W-:Y:S01]  /*2f70*/  IADD3 R3, P1, PT, RZ, -UR4, RZ ;  /* 0x80000004ff037c10 */ /* 0x01efe2000ff3e0ff */
[----:B------:R-:W-:Y:S01]  /*2f80*/  IMAD.MOV.U32 R118, RZ, RZ, R100 ;  /* 0x000000ffff767224 */ /* 0x000fe200078e0064 */
[----:B------:R-:W2:Y:S01]  /*2f90*/  LD.E R13, desc[UR6][R132.64+0xd0] ;  /* 0x0000d006840d7980 */ /* 0x000ea2000c101900 */
[----:B------:R-:W-:Y:S02]  /*2fa0*/  VIADD R98, R98, 0xffffffff ;  /* 0xffffffff62627836 */ /* 0x000fe40000000000 */
        /* <DEDUP_REMOVED lines=19> */
.L_x_2392:
[----:B------:R-:W-:Y:S05]  /*30e0*/  BSYNC.RECONVERGENT B0 ;  /* 0x0000000000007941 */ /* 0x000fea0003800200 */
.L_x_2391:
[----:B------:R-:W-:Y:S01]  /*30f0*/  ISETP.NE.AND P0, PT, R52, RZ, PT ;  /* 0x000000ff3400720c */ /* 0x000fe20003f05270 */
[----:B------:R-:W-:Y:S11]  /*3100*/  BSSY.RECONVERGENT B0, `(.L_x_2393) ;  /* 0x000000f000007945 */ /* 0x000ff60003800200 */
[----:B------:R-:W-:Y:S01]  /*3110*/  @!UPT UIADD3 URZ, UPT, UPT, URZ, URZ, URZ ;  /* 0x000000fffffff290 */ /* 0x000fe2000fffe0ff */
[----:B------:R-:W-:Y:S05]  /*3120*/  @!P0 BRA `(.L_x_2394) ;  /* 0x0000000000308947 */ /* 0x000fea0003800000 */
        /* <DEDUP_REMOVED lines=12> */
.L_x_2394:
[----:B------:R-:W-:Y:S05]  /*31f0*/  BSYNC.RECONVERGENT B0 ;  /* 0x0000000000007941 */ /* 0x000fea0003800200 */
.L_x_2393:
[----:B------:R-:W-:Y:S01]  /*3200*/  ISETP.NE.AND P0, PT, R113, RZ, PT ;  /* 0x000000ff7100720c */ /* 0x000fe20003f05270 */
[----:B------:R-:W-:Y:S11]  /*3210*/  BSSY.RECONVERGENT B0, `(.L_x_2395) ;  /* 0x000000d000007945 */ /* 0x000ff60003800200 */
[----:B------:R-:W-:Y:S01]  /*3220*/  @!UPT UIADD3 URZ, UPT, UPT, URZ, URZ, URZ ;  /* 0x000000fffffff290 */ /* 0x000fe2000fffe0ff */
[----:B------:R-:W-:Y:S05]  /*3230*/  @P0 BRA `(.L_x_2396) ;  /* 0x0000000000280947 */ /* 0x000fea0003800000 */
[----:B------:R-:W-:Y:S02]  /*3240*/  ISETP.GE.AND P1, PT, R14, R217, PT ;  /* 0x000000d90e00720c */ /* 0x000fe40003f26270 */
[C---:B------:R-:W-:Y:S04]  /*3250*/  LEA R18, P0, R126.reuse, R10, 0x6 ;  /* 0x0000000a7e127211 */ /* 0x040fe800078030ff */
[----:B------:R-:W-:Y:S02]  /*3260*/  LEA.HI.X R19, R126, R11, R127, 0x6, P0 ;  /* 0x0000000b7e137211 */ /* 0x000fe400000f347f */
[C---:B--2---:R-:W-:Y:S04]  /*3270*/  LEA R2, P0, R204.reuse, R86, 0x6 ;  /* 0x00000056cc027211 */ /* 0x044fe800078030ff */
[----:B------:R-:W-:Y:S01]  /*3280*/  LEA.HI.X R3, R204, R87, R205, 0x6, P0 ;  /* 0x00000057cc037211 */ /* 0x000fe200000f34cd */
[----:B-1----:R-:W2:Y:S01]  /*3290*/  @!P1 LD.E.128 R20, desc[UR6][R18.64] ;  /* 0x0000000612149980 */ /* 0x002ea2000c101d00 */
[----:B------:R-:W-:Y:S03]  /*32a0*/  ISETP.GE.AND P0, PT, R9, R217, PT ;  /* 0x000000d90900720c */ /* 0x000fe60003f06270 */
[----:B--2---:R3:W-:Y:S10]  /*32b0*/  @!P1 ST.E.128 desc[UR6][R2.64], R20 ;  /* 0x0000001402009985 */ /* 0x0047f4000c101d06 */
[----:B------:R-:W2:Y:S04]  /*32c0*/  @!P0 LD.E.128 R4, desc[UR6][R18.64+0x80] ;  /* 0x0000800612048980 */ /* 0x000ea8000c101d00 */
[----:B--2---:R3:W-:Y:S02]  /*32d0*/  @!P0 ST.E.128 desc[UR6][R2.64+0x80], R4 ;  /* 0x0000800402008985 */ /* 0x0047e4000c101d06 */
.L_x_2396:
[----:B------:R-:W-:Y:S05]  /*32e0*/  BSYNC.RECONVERGENT B0 ;  /* 0x0000000000007941 */ /* 0x000fea0003800200 */
.L_x_2395:
[----:B------:R-:W-:Y:S04]  /*32f0*/  BSSY.RECONVERGENT B0, `(.L_x_2397) ;  /* 0x000000e000007945 */ /* 0x000fe80003800200 */
        /* <DEDUP_REMOVED lines=13> */
.L_x_2398:
[----:B------:R-:W-:Y:S05]  /*33d0*/  BSYNC.RECONVERGENT B0 ;  /* 0x0000000000007941 */ /* 0x000fea0003800200 */
.L_x_2397:
        /* <DEDUP_REMOVED lines=12> */
.L_x_2400:
[----:B------:R-:W-:Y:S05]  /*34a0*/  BSYNC.RECONVERGENT B0 ;  /* 0x0000000000007941 */ /* 0x000fea0003800200 */
.L_x_2399:
        /* <DEDUP_REMOVED lines=14> */
.L_x_2402:
[----:B------:R-:W-:Y:S05]  /*3590*/  BSYNC.RECONVERGENT B0 ;  /* 0x0000000000007941 */ /* 0x000fea0003800200 */
.L_x_2401:
        /* <DEDUP_REMOVED lines=14> */
.L_x_2404:
[----:B------:R-:W-:Y:S05]  /*3680*/  BSYNC.RECONVERGENT B0 ;  /* 0x0000000000007941 */ /* 0x000fea0003800200 */
.L_x_2403:
        /* <DEDUP_REMOVED lines=16> */
.L_x_2390:
        /* <DEDUP_REMOVED lines=59> */
.L_x_2410:
[----:B------:R-:W-:Y:S05]  /*3b40*/  BSYNC.RECONVERGENT B0 ;  /* 0x0000000000007941 */ /* 0x000fea0003800200 */
.L_x_2409:
        /* <DEDUP_REMOVED lines=49> */
.L_x_2408:
[----:B------:R-:W-:Y:S05]  /*3e60*/  BSYNC.RECONVERGENT B1 ;  /* 0x0000000000017941 */ /* 0x000fea0003800200 */
.L_x_2407:
        /* <DEDUP_REMOVED lines=63> */
.L_x_2414:
[----:B------:R-:W-:Y:S05]  /*4260*/  BSYNC.RECONVERGENT B0 ;  /* 0x0000000000007941 */ /* 0x000fea0003800200 */
.L_x_2413:
        /* <DEDUP_REMOVED lines=49> */
.L_x_2412:
[----:B------:R-:W-:Y:S05]  /*4580*/  BSYNC.RECONVERGENT B1 ;  /* 0x0000000000017941 */ /* 0x000fea0003800200 */
.L_x_2411:
[----:B------:R-:W-:Y:S01]  /*4590*/  ISETP.NE.AND P0, PT, R113, RZ, PT ;  /* 0x000000ff7100720c */ /* 0x000fe20003f05270 */
[----:B------:R-:W-:Y:S11]  /*45a0*/  BSSY.RECONVERGENT B1, `(.L_x_2415) ;  /* 0x000006d000017945 */ /* 0x000ff60003800200 */
[----:B------:R-:W-:Y:S01]  /*45b0*/  @!UPT UIADD3 URZ, UPT, UPT, URZ, URZ, URZ ;  /* 0x000000fffffff290 */ /* 0x000fe2000fffe0ff */
[----:B------:R-:W-:Y:S05]  /*45c0*/  @P0 BRA `(.L_x_2416) ;  /* 0x0000000400a80947 */ /* 0x000fea0003800000 */
[C---:B------:R-:W-:Y:S01]  /*45d0*/  LEA R26, P0, R12.reuse, R6, 0x5 ;  /* 0x000000060c1a7211 */ /* 0x040fe200078028ff */
[----:B------:R-:W-:Y:S01]  /*45e0*/  BSSY.RECONVERGENT B0, `(.L_x_2417) ;  /* 0x0000039000007945 */ /* 0x000fe20003800200 */
[C---:B------:R-:W-:Y:S02]  /*45f0*/  LEA R40, P1, R12.reuse, R38, 0x5 ;  /* 0x000000260c287211 */ /* 0x040fe400078228ff */
[----:B------:R-:W-:Y:S02]  /*4600*/  LEA.HI.X.SX32 R27, R12, R7, 0x5, P0 ;  /* 0x000000070c1b7211 */ /* 0x000fe400000f2eff */
[----:B------:R-:W-:Y:S02]  /*4610*/  LEA R50, P0, R126, R10, 0x6 ;  /* 0x0000000a7e327211 */ /* 0x000fe400078030ff */
[----:B------:R-:W-:Y:S02]  /*4620*/  LEA.HI.X.SX32 R41, R12, R39, 0x5, P1 ;  /* 0x000000270c297211 */ /* 0x000fe400008f2eff */
[----:B------:R-:W-:Y:S02]  /*4630*/  LEA.HI.X R51, R126, R11, R127, 0x6, P0 ;  /* 0x0000000b7e337211 */ /* 0x000fe400000f347f */
[----:B-----5:R-:W-:Y:S02]  /*4640*/  ISETP.GE.AND P0, PT, R14, R42, PT ;  /* 0x0000002a0e00720c */ /* 0x020fe40003f06270 */
[C---:B------:R-:W-:Y:S04]  /*4650*/  LEA R44, P1, R204.reuse, R86, 0x6 ;  /* 0x00000056cc2c7211 */ /* 0x040fe800078230ff */
[----:B------:R-:W-:Y:S02]  /*4660*/  LEA.HI.X R45, R204, R87, R205, 0x6, P1 ;  /* 0x00000057cc2d7211 */ /* 0x000fe400008f34cd */
[----:B------:R-:W-:Y:S05]  /*4670*/  ISETP.GE.AND P1, PT, R9, R42, PT ;  /* 0x0000002a0900720c */ /* 0x000fea0003f26270 */
[----:B------:R-:W-:Y:S08]  /*4680*/  @P0 BRA `(.L_x_2418) ;  /* 0x0000000000b80947 */ /* 0x000ff00003800000 */
        /* <DEDUP_REMOVED lines=46> */
.L_x_2418:
[----:B------:R-:W-:Y:S05]  /*4970*/  BSYNC.RECONVERGENT B0 ;  /* 0x0000000000007941 */ /* 0x000fea0003800200 */
.L_x_2417:
        /* <DEDUP_REMOVED lines=47> */
.L_x_2416:
[----:B------:R-:W-:Y:S05]  /*4c70*/  BSYNC.RECONVERGENT B1 ;  /* 0x0000000000017941 */ /* 0x000fea0003800200 */
.L_x_2415:
[----:B------:R-:W-:Y:S04]  /*4c80*/  BSSY.RECONVERGENT B1, `(.L_x_2419) ;  /* 0x000006e000017945 */ /* 0x000fe80003800200 */
[----:B------:R-:W-:Y:S05]  /*4c90*/  @P6 BRA `(.L_x_2420) ;  /* 0x0000000400b06947 */ /* 0x000fea0003800000 */
[----:B------:R-:W-:Y:S01]  /*4ca0*/  IMAD R5, R127, 0x60, RZ ;  /* 0x000000607f057824 */ /* 0x000fe200078e02ff */
[----:B-----5:R-:W-:Y:S01]  /*4cb0*/  ISETP.GE.AND P6, PT, R14, R42, PT ;  /* 0x0000002a0e00720c */ /* 0x020fe20003fc6270 */
[----:B------:R-:W-:Y:S01]  /*4cc0*/  IMAD R3, R205, 0x60, RZ ;  /* 0x00000060cd037824 */ /* 0x000fe200078e02ff */
[----:B------:R-:W-:Y:S01]  /*4cd0*/  LEA R26, P0, R12, R6, 0x6 ;  /* 0x000000060c1a7211 */ /* 0x000fe200078030ff */
[----:B------:R-:W-:Y:S01]  /*4ce0*/  IMAD.WIDE.U32 R50, R126, 0x60, R10 ;  /* 0x000000607e327825 */ /* 0x000fe200078e000a */
[----:B------:R-:W-:Y:S01]  /*4cf0*/  ISETP.GE.AND P1, PT, R9, R42, PT ;  /* 0x0000002a0900720c */ /* 0x000fe20003f26270 */
[----:B------:R-:W-:Y:S01]  /*4d00*/  BSSY.RECONVERGENT B0, `(.L_x_2421) ;  /* 0x0000036000007945 */ /* 0x000fe20003800200 */
[----:B------:R-:W-:Y:S01]  /*4d10*/  LEA.HI.X.SX32 R27, R12, R7, 0x6, P0 ;  /* 0x000000070c1b7211 */ /* 0x000fe200000f36ff */
[----:B--2---:R-:W-:Y:S01]  /*4d20*/  IMAD.WIDE.U32 R44, R204, 0x60, R86 ;  /* 0x00000060cc2c7825 */ /* 0x004fe200078e0056 */
[C---:B------:R-:W-:Y:S03]  /*4d30*/  LEA R40, P0, R12.reuse, R38, 0x6 ;  /* 0x000000260c287211 */ /* 0x040fe600078030ff */
[----:B------:R-:W-:Y:S01]  /*4d40*/  IMAD.IADD R51, R51, 0x1, R5 ;  /* 0x0000000133337824 */ /* 0x000fe200078e0205 */
[----:B------:R-:W-:Y:S01]  /*4d50*/  LEA.HI.X.SX32 R41, R12, R39, 0x6, P0 ;  /* 0x000000270c297211 */ /* 0x000fe200000f36ff */
[----:B------:R-:W-:Y:S01]  /*4d60*/  IMAD.IADD R45, R45, 0x1, R3 ;  /* 0x000000012d2d7824 */ /* 0x000fe200078e0203 */
[----:B------:R-:W-:Y:S07]  /*4d70*/  @P6 BRA `(.L_x_2422) ;  /* 0x0000000000b86947 */ /* 0x000fee0003800000 */
        /* <DEDUP_REMOVED lines=46> */
.L_x_2422:
[----:B------:R-:W-:Y:S05]  /*5060*/  BSYNC.RECONVERGENT B0 ;  /* 0x0000000000007941 */ /* 0x000fea0003800200 */
.L_x_2421:
        /* <DEDUP_REMOVED lines=47> */
.L_x_2420:
[----:B------:R-:W-:Y:S05]  /*5360*/  BSYNC.RECONVERGENT B1 ;  /* 0x0000000000017941 */ /* 0x000fea0003800200 */
.L_x_2419:
[----:B------:R-:W-:Y:S04]  /*5370*/  BSSY.RECONVERGENT B1, `(.L_x_2423) ;  /* 0x000006a000017945 */ /* 0x000fe80003800200 */
[----:B------:R-:W-:Y:S05]  /*5380*/  @!P5 BRA `(.L_x_2424) ;  /* 0x0000000400a0d947 */ /* 0x000fea0003800000 */
[----:B-----5:R-:W-:Y:S01]  /*5390*/  ISETP.GE.AND P6, PT, R14, R42, PT ;  /* 0x0000002a0e00720c */ /* 0x020fe20003fc6270 */
[----:B------:R-:W-:Y:S01]  /*53a0*/  BSSY.RECONVERGENT B0, `(.L_x_2425) ;  /* 0x0000037000007945 */ /* 0x000fe20003800200 */
[----:B------:R-:W-:Y:S01]  /*53b0*/  LEA R50, P5, R126, R10, 0x7 ;  /* 0x0000000a7e327211 */ /* 0x000fe200078a38ff */
[----:B------:R-:W-:Y:S01]  /*53c0*/  IMAD.WIDE R26, R12, 0x60, R6 ;  /* 0x000000600c1a7825 */ /* 0x000fe200078e0206 */
[----:B--2---:R-:W-:Y:S02]  /*53d0*/  LEA R44, P0, R204, R86, 0x7 ;  /* 0x00000056cc2c7211 */ /* 0x004fe400078038ff */
[----:B------:R-:W-:Y:S01]  /*53e0*/  ISETP.GE.AND P1, PT, R9, R42, PT ;  /* 0x0000002a0900720c */ /* 0x000fe20003f26270 */
[----:B------:R-:W-:Y:S01]  /*53f0*/  IMAD.WIDE R40, R12, 0x60, R38 ;  /* 0x000000600c287825 */ /* 0x000fe200078e0226 */
[----:B------:R-:W-:Y:S02]  /*5400*/  LEA.HI.X R51, R126, R11, R127, 0x7, P5 ;  /* 0x0000000b7e337211 */ /* 0x000fe400028f3c7f */
[----:B------:R-:W-:Y:S03]  /*5410*/  LEA.HI.X R45, R204, R87, R205, 0x7, P0 ;  /* 0x00000057cc2d7211 */ /* 0x000fe600000f3ccd */
        /* <DEDUP_REMOVED lines=47> */
.L_x_2426:
[----:B------:R-:W-:Y:S05]  /*5710*/  BSYNC.RECONVERGENT B0 ;  /* 0x0000000000007941 */ /* 0x000fea0003800200 */
.L_x_2425:
        /* <DEDUP_REMOVED lines=47> */
.L_x_2424:
[----:B------:R-:W-:Y:S05]  /*5a10*/  BSYNC.RECONVERGENT B1 ;  /* 0x0000000000017941 */ /* 0x000fea0003800200 */
.L_x_2423:
        /* <DEDUP_REMOVED lines=62> */
.L_x_2430:
[----:B------:R-:W-:Y:S05]  /*5e00*/  BSYNC.RECONVERGENT B0 ;  /* 0x0000000000007941 */ /* 0x000fea0003800200 */
.L_x_2429:
        /* <DEDUP_REMOVED lines=47> */
.L_x_2428:
[----:B------:R-:W-:Y:S05]  /*6100*/  BSYNC.RECONVERGENT B1 ;  /* 0x0000000000017941 */ /* 0x000fea0003800200 */
.L_x_2427:
        /* <DEDUP_REMOVED lines=60> */
.L_x_2434:
[----:B------:R-:W-:Y:S05]  /*64d0*/  BSYNC.RECONVERGENT B0 ;  /* 0x0000000000007941 */ /* 0x000fea0003800200 */
.L_x_2433:
        /* <DEDUP_REMOVED lines=47> */
.L_x_2432:
[----:B------:R-:W-:Y:S05]  /*67d0*/  BSYNC.RECONVERGENT B1 ;  /* 0x0000000000017941 */ /* 0x000fea0003800200 */
.L_x_2431:
        /* <DEDUP_REMOVED lines=60> */
.L_x_2438:
[----:B------:R-:W-:Y:S05]  /*6ba0*/  BSYNC.RECONVERGENT B0 ;  /* 0x0000000000007941 */ /* 0x000fea0003800200 */
.L_x_2437:
        /* <DEDUP_REMOVED lines=47> */
.L_x_2436:
[----:B------:R-:W-:Y:S05]  /*6ea0*/  BSYNC.RECONVERGENT B1 ;  /* 0x0000000000017941 */ /* 0x000fea0003800200 */
.L_x_2435:
[----:B------:R-:W3:Y:S02]  /*6eb0*/  LD.E R3, desc[UR6][R132.64+0xd0] ;  /* 0x0000d00684037980 */ /* 0x000ee4000c101900 */
[----:B---3--:R-:W-:Y:S05]  /*6ec0*/  IMAD.U32 R3, R3, -0x40, RZ ;  /* 0xffffffc003037824 */ /* 0x008fea00078e00ff */
[C---:B------:R-:W-:Y:S02]  /*6ed0*/  LEA R16, P1, R3.reuse, R16, 0x1 ;  /* 0x0000001003107211 */ /* 0x040fe400078208ff */
[C---:B------:R-:W-:Y:S02]  /*6ee0*/  LEA R54, P0, R3.reuse, R54, 0x1 ;  /* 0x0000003603367211 */ /* 0x040fe400078008ff */
[C---:B------:R-:W-:Y:S02]  /*6ef0*/  LEA.HI.X.SX32 R17, R3.reuse, R17, 0x1, P1 ;  /* 0x0000001103117211 */ /* 0x040fe400008f0eff */
[----:B------:R-:W-:Y:S01]  /*6f00*/  LEA.HI.X.SX32 R55, R3, R55, 0x1, P0 ;  /* 0x0000003703377211 */ /* 0x000fe200000f0eff */
[----:B------:R-:W-:Y:S05]  /*6f10*/  BRA `(.L_x_2405) ;  /* 0x0000005c00487947 */ /* 0x000fea0003800000 */
.L_x_2406:
        /* <DEDUP_REMOVED lines=95> */
.L_x_2442:
[----:B------:R-:W-:Y:S05]  /*7510*/  BSYNC.RECONVERGENT B0 ;  /* 0x0000000000007941 */ /* 0x000fea0003800200 */
.L_x_2441:
        /* <DEDUP_REMOVED lines=88> */
.L_x_2440:
[----:B------:R-:W-:Y:S05]  /*7aa0*/  BSYNC.RECONVERGENT B1 ;  /* 0x0000000000017941 */ /* 0x000fea0003800200 */
.L_x_2439:
        /* <DEDUP_REMOVED lines=97> */
.L_x_2446:
[----:B------:R-:W-:Y:S05]  /*80c0*/  BSYNC.RECONVERGENT B0 ;  /* 0x0000000000007941 */ /* 0x000fea0003800200 */
.L_x_2445:
        /* <DEDUP_REMOVED lines=88> */
.L_x_2444:
[----:B------:R-:W-:Y:S05]  /*8650*/  BSYNC.RECONVERGENT B1 ;  /* 0x0000000000017941 */ /* 0x000fea0003800200 */
.L_x_2443:
[----:B------:R-:W-:Y:S01]  /*8660*/  ISETP.NE.AND P0, PT, R113, RZ, PT ;  /* 0x000000ff7100720c */ /* 0x000fe20003f05270 */
[----:B------:R-:W-:Y:S11]  /*8670*/  BSSY.RECONVERGENT B1, `(.L_x_2447) ;  /* 0x00000b9000017945 */ /* 0x000ff60003800200 */
[----:B------:R-:W-:Y:S01]  /*8680*/  @!UPT UIADD3 URZ, UPT, UPT, URZ, URZ, URZ ;  /* 0x000000fffffff290 */ /* 0x000fe2000fffe0ff */
[----:B------:R-:W-:Y:S05]  /*8690*/  @P0 BRA `(.L_x_2448) ;  /* 0x0000000800d80947 */ /* 0x000fea0003800000 */
[----:B------:R-:W-:Y:S01]  /*86a0*/  LEA R34, P1, R126, R10, 0x6 ;  /* 0x0000000a7e227211 */ /* 0x000fe200078230ff */
[----:B------:R-:W-:Y:S01]  /*86b0*/  BSSY.RECONVERGENT B0, `(.L_x_2449) ;  /* 0x000005b000007945 */ /* 0x000fe20003800200 */
[----:B--2-4-:R-:W-:Y:S02]  /*86c0*/  LEA R130, P0, R204, R86, 0x6 ;  /* 0x00000056cc827211 */ /* 0x014fe400078030ff */
[----:B------:R-:W-:Y:S02]  /*86d0*/  LEA.HI.X R35, R126, R11, R127, 0x6, P1 ;  /* 0x0000000b7e237211 */ /* 0x000fe400008f347f */
[----:B-----5:R-:W-:Y:S02]  /*86e0*/  ISETP.GE.AND P1, PT, R14, R111, PT ;  /* 0x0000006f0e00720c */ /* 0x020fe40003f26270 */
[----:B------:R-:W-:Y:S11]  /*86f0*/  LEA.HI.X R131, R204, R87, R205, 0x6, P0 ;  /* 0x00000057cc837211 */ /* 0x000ff600000f34cd */
        /* <DEDUP_REMOVED lines=86> */
.L_x_2450:
[----:B------:R-:W-:Y:S05]  /*8c60*/  BSYNC.RECONVERGENT B0 ;  /* 0x0000000000007941 */ /* 0x000fea0003800200 */
.L_x_2449:
        /* <DEDUP_REMOVED lines=89> */
.L_x_2448:
[----:B------:R-:W-:Y:S05]  /*9200*/  BSYNC.RECONVERGENT B1 ;  /* 0x0000000000017941 */ /* 0x000fea0003800200 */
.L_x_2447:
[----:B------:R-:W-:Y:S04]  /*9210*/  BSSY.RECONVERGENT B1, `(.L_x_2451) ;  /* 0x00000b9000017945 */ /* 0x000fe80003800200 */
[----:B------:R-:W-:Y:S05]  /*9220*/  @P6 BRA `(.L_x_2452) ;  /* 0x0000000800dc6947 */ /* 0x000fea0003800000 */
        /* <DEDUP_REMOVED lines=94> */
.L_x_2454:
[----:B------:R-:W-:Y:S05]  /*9810*/  BSYNC.RECONVERGENT B0 ;  /* 0x0000000000007941 */ /* 0x000fea0003800200 */
.L_x_2453:
        /* <DEDUP_REMOVED lines=88> */
.L_x_2452:
[----:B------:R-:W-:Y:S05]  /*9da0*/  BSYNC.RECONVERGENT B1 ;  /* 0x0000000000017941 */ /* 0x000fea0003800200 */
.L_x_2451:
        /* <DEDUP_REMOVED lines=94> */
.L_x_2458:
[----:B------:R-:W-:Y:S05]  /*a390*/  BSYNC.RECONVERGENT B0 ;  /* 0x0000000000007941 */ /* 0x000fea0003800200 */
.L_x_2457:
        /* <DEDUP_REMOVED lines=88> */
.L_x_2456:
[----:B------:R-:W-:Y:S05]  /*a920*/  BSYNC.RECONVERGENT B1 ;  /* 0x0000000000017941 */ /* 0x000fea0003800200 */
.L_x_2455:
        /* <DEDUP_REMOVED lines=97> */
.L_x_2462:
[----:B------:R-:W-:Y:S05]  /*af40*/  BSYNC.RECONVERGENT B0 ;  /* 0x0000000000007941 */ /* 0x000fea0003800200 */
.L_x_2461:
        /* <DEDUP_REMOVED lines=86> */
.L_x_2460:
[----:B------:R-:W-:Y:S05]  /*b4b0*/  BSYNC.RECONVERGENT B1 ;  /* 0x0000000000017941 */ /* 0x000fea0003800200 */
.L_x_2459:
        /* <DEDUP_REMOVED lines=97> */
.L_x_2466:
[----:B------:R-:W-:Y:S05]  /*bad0*/  BSYNC.RECONVERGENT B0 ;  /* 0x0000000000007941 */ /* 0x000fea0003800200 */
.L_x_2465:
        /* <DEDUP_REMOVED lines=86> */
.L_x_2464:
[----:B------:R-:W-:Y:S05]  /*c040*/  BSYNC.RECONVERGENT B1 ;  /* 0x0000000000017941 */ /* 0x000fea0003800200 */
.L_x_2463:
        /* <DEDUP_REMOVED lines=97> */
.L_x_2470:
[----:B------:R-:W-:Y:S05]  /*c660*/  BSYNC.RECONVERGENT B0 ;  /* 0x0000000000007941 */ /* 0x000fea0003800200 */
.L_x_2469:
        /* <DEDUP_REMOVED lines=86> */
.L_x_2468:
[----:B------:R-:W-:Y:S05]  /*cbd0*/  BSYNC.RECONVERGENT B1 ;  /* 0x0000000000017941 */ /* 0x000fea0003800200 */
.L_x_2467:
[----:B------:R-:W3:Y:S02]  /*cbe0*/  LD.E R3, desc[UR6][R132.64+0xd0] ;  /* 0x0000d00684037980 */ /* 0x000ee4000c101900 */
[----:B---3--:R-:W-:Y:S05]  /*cbf0*/  IMAD.U32 R3, R3, -0x40, RZ ;  /* 0xffffffc003037824 */ /* 0x008fea00078e00ff */
[C---:B------:R-:W-:Y:S02]  /*cc00*/  LEA R84, P1, R3.reuse, R84, 0x1 ;  /* 0x0000005403547211 */ /* 0x040fe400078208ff */
[C---:B------:R-:W-:Y:S02]  /*cc10*/  LEA R82, P0, R3.reuse, R82, 0x1 ;  /* 0x0000005203527211 */ /* 0x040fe400078008ff */
[C---:B------:R-:W-:Y:S02]  /*cc20*/  LEA.HI.X.SX32 R85, R3.reuse, R85, 0x1, P1 ;  /* 0x0000005503557211 */ /* 0x040fe400008f0eff */
[----:B------:R-:W-:Y:S09]  /*cc30*/  LEA.HI.X.SX32 R83, R3, R83, 0x1, P0 ;  /* 0x0000005303537211 */ /* 0x000ff200000f0eff */
.L_x_2405:
[----:B------:R-:W-:Y:S05]  /*cc40*/  BSYNC.RECONVERGENT B2 ;  /* 0x0000000000027941 */ /* 0x000fea0003800200 */
.L_x_2389:
        /* <DEDUP_REMOVED lines=101> */
.L_x_2472:
[----:B------:R-:W-:Y:S05]  /*d2a0*/  BSYNC.RECONVERGENT B0 ;  /* 0x0000000000007941 */ /* 0x000fea0003800200 */
.L_x_2471:
[----:B------:R-:W-:Y:S11]  /*d2b0*/  ISETP.GT.AND P0, PT, R98, R73, PT ;  /* 0x000000496200720c */ /* 0x000ff60003f04270 */
[----:B------:R-:W-:Y:S02]  /*d2c0*/  @!UPT UIADD3 URZ, UPT, UPT, URZ, URZ, URZ ;  /* 0x000000fffffff290 */ /* 0x000fe4000fffe0ff */
[----:B------:R-:W-:Y:S05]  /*d2d0*/  @P0 BRA `(.L_x_2473) ;  /* 0xffffff5400000947 */ /* 0x000fea000383ffff */
.L_x_2372:
        /* <DEDUP_REMOVED lines=34> */
.L_x_2477:
[----:B------:R-:W-:Y:S05]  /*d500*/  BSYNC.RECONVERGENT B0 ;  /* 0x0000000000007941 */ /* 0x000fea0003800200 */
.L_x_2476:
        /* <DEDUP_REMOVED lines=14> */
.L_x_2479:
[----:B------:R-:W-:Y:S05]  /*d5f0*/  BSYNC.RECONVERGENT B0 ;  /* 0x0000000000007941 */ /* 0x000fea0003800200 */
.L_x_2478:
        /* <DEDUP_REMOVED lines=16> */
.L_x_2481:
[----:B------:R-:W-:Y:S05]  /*d700*/  BSYNC.RECONVERGENT B0 ;  /* 0x0000000000007941 */ /* 0x000fea0003800200 */
.L_x_2480:
        /* <DEDUP_REMOVED lines=16> */
.L_x_2475:
        /* <DEDUP_REMOVED lines=10> */
[----:B------:R-:W-:-:S04]  /*d8b0*/  LEA.HI R3, R0, R0, RZ, 0x1 ;  /* 0x0000000000037211 */ /* 0x000fc800078f08ff */
[----:B------:R-:W-:-:S05]  /*d8c0*/  SHF.R.S32.HI R3, RZ, 0x1, R3 ;  /* 0x00000001ff037819 */ /* 0x000fca0000011403 */
[----:B------:R-:W-:-:S04]  /*d8d0*/  IMAD R10, R122, R3, R77 ;  /* 0x000000037a0a7224 */ /* 0x000fc800078e024d */
[----:B------:R-:W-:Y:S02]  /*d8e0*/  IMAD.IADD R77, R77, 0x1, R10 ;  /* 0x000000014d4d7824 */ /* 0x000fe400078e020a */
[----:B------:R-:W-:Y:S01]  /*d8f0*/  IMAD.SHL.U32 R29, R3, 0x10, RZ ;  /* 0x00000010031d7824 */ /* 0x000fe200078e00ff */
[----:B--2---:R-:W-:Y:S02]  /*d900*/  ISETP.NE.AND P2, PT, R2, RZ, PT ;  /* 0x000000ff0200720c */ /* 0x004fe40003f45270 */
[----:B---3--:R-:W-:-:S05]  /*d910*/  IADD3 R4, PT, PT, R4, R75, R79 ;  /* 0x0000004b04047210 */ /* 0x008fca0007ffe04f */
[----:B------:R-:W-:-:S05]  /*d920*/  IMAD R8, R4, R3, RZ ;  /* 0x0000000304087224 */ /* 0x000fca00078e02ff */
[----:B------:R-:W-:Y:S02]  /*d930*/  SHF.R.S32.HI R2, RZ, 0x1f, R8 ;  /* 0x0000001fff027819 */ /* 0x000fe40000011408 */
[C---:B------:R-:W-:Y:S02]  /*d940*/  IADD3 R12, P1, PT, R8.reuse, R10, RZ ;  /* 0x0000000a080c7210 */ /* 0x040fe40007f3e0ff */
[----:B------:R-:W-:Y:S02]  /*d950*/  IADD3 R8, P0, PT, R8, R77, RZ ;  /* 0x0000004d08087210 */ /* 0x000fe40007f1e0ff */
[-C--:B------:R-:W-:Y:S02]  /*d960*/  LEA.HI.X.SX32 R10, R10, R2.reuse, 0x1, P1 ;  /* 0x000000020a0a7211 */ /* 0x080fe400008f0eff */
[----:B------:R-:W-:Y:S01]  /*d970*/  LEA.HI.X.SX32 R2, R77, R2, 0x1, P0 ;  /* 0x000000024d027211 */ /* 0x000fe200000f0eff */
[----:B-1----:R-:W-:Y:S08]  /*d980*/  @!P2 BRA `(.L_x_2483) ;  /* 0x0000001c0084a947 */ /* 0x002ff00003800000 */
[----:B------:R1:W5:Y:S01]  /*d990*/  LD.E R8, desc[UR6][R132.64+0xc0] ;  /* 0x0000c00684087980 */ /* 0x000362000c101900 */
[----:B------:R-:W-:Y:S01]  /*d9a0*/  IADD3 R11, PT, PT, -R79, R216, RZ ;  /* 0x000000d84f0b7210 */ /* 0x000fe20007ffe1ff */
[----:B------:R-:W-:Y:S03]  /*d9b0*/  BSSY.RECONVERGENT B2, `(.L_x_2484) ;  /* 0x0000072000027945 */ /* 0x000fe60003800200 */
[----:B------:R-:W-:-:S13]  /*d9c0*/  ISETP.GE.AND P0, PT, R122, R11, PT ;  /* 0x0000000b7a00720c */ /* 0x000fda0003f06270 */
[----:B------:R-:W-:Y:S05]  /*d9d0*/  @P0 BRA `(.L_x_2485) ;  /* 0x0000000400bc0947 */ /* 0x000fea0003800000 */
[----:B-----5:R-:W-:Y:S01]  /*d9e0*/  ISETP.GE.AND P2, PT, R14, R8, PT ;  /* 0x000000080e00720c */ /* 0x020fe20003f46270 */
[C---:B------:R-:W-:Y:S01]  /*d9f0*/  IMAD.SHL.U32 R41, R12.reuse, 0x2, RZ ;  /* 0x000000020c297824 */ /* 0x040fe200078e00ff */
[----:B------:R-:W-:Y:S01]  /*da00*/  SHF.L.U64.HI R5, R12, 0x1, R10 ;  /* 0x000000010c057819 */ /* 0x000fe2000001020a */
[----:B------:R-:W-:Y:S01]  /*da10*/  BSSY.RECONVERGENT B1, `(.L_x_2486) ;  /* 0x0000039000017945 */ /* 0x000fe20003800200 */
[----:B------:R-:W-:Y:S02]  /*da20*/  CS2R R6, SRZ ;  /* 0x0000000000067805 */ /* 0x000fe4000001ff00 */
[-C--:B------:R-:W-:Y:S02]  /*da30*/  IADD3 R38, P1, PT, R34, R41.reuse, RZ ;  /* 0x0000002922267210 */ /* 0x080fe40007f3e0ff */
[----:B------:R-:W-:-:S03]  /*da40*/  IADD3 R40, P0, PT, R32, R41, RZ ;  /* 0x0000002920287210 */ /* 0x000fc60007f1e0ff */
[--C-:B------:R-:W-:Y:S02]  /*da50*/  IMAD.X R39, R35, 0x1, R5.reuse, P1 ;  /* 0x0000000123277824 */ /* 0x100fe400008e0605 */
[----:B------:R-:W-:Y:S01]  /*da60*/  IMAD.X R41, R33, 0x1, R5, P0 ;  /* 0x0000000121297824 */ /* 0x000fe200000e0605 */
[----:B------:R-:W-:Y:S01]  /*da70*/  CS2R R4, SRZ ;  /* 0x0000000000047805 */ /* 0x000fe2000001ff00 */
[----:B------:R-:W-:Y:S06]  /*da80*/  @P2 BRA `(.L_x_2487) ;  /* 0x0000000000c42947 */ /* 0x000fec0003800000 */
        /* <DEDUP_REMOVED lines=8> */
[C---:B-----5:R-:W-:Y:S01]  /*db10*/  LOP3.LUT R2, R17.reuse, 0xffff0000, RZ, 0xc0, !PT ;  /* 0xffff000011027812 */ /* 0x060fe200078ec0ff */
[----:B------:R-:W-:Y:S01]  /*db20*/  IMAD.U32 R25, R18, 0x10000, RZ ;  /* 0x0001000012197824 */ /* 0x000fe200078e00ff */
[----:B------:R-:W-:Y:S02]  /*db30*/  SHF.L.U32 R13, R17, 0x10, RZ ;  /* 0x00000010110d7819 */ /* 0x000fe400000006ff */
[C---:B------:R-:W-:Y:S02]  /*db40*/  SHF.L.U32 R24, R19.reuse, 0x10, RZ ;  /* 0x0000001013187819 */ /* 0x040fe400000006ff */
[----:B------:R-:W-:-:S02]  /*db50*/  LOP3.LUT R22, R19, 0xffff0000, RZ, 0xc0, !PT ;  /* 0xffff000013167812 */ /* 0x000fc400078ec0ff */
[C---:B------:R-:W-:Y:S02]  /*db60*/  SHF.L.U32 R17, R16.reuse, 0x10, RZ ;  /* 0x0000001010117819 */ /* 0x040fe400000006ff */
[----:B------:R-:W-:Y:S02]  /*db70*/  LOP3.LUT R26, R16, 0xffff0000, RZ, 0xc0, !PT ;  /* 0xffff0000101a7812 */ /* 0x000fe400078ec0ff */
[----:B------:R-:W-:Y:S02]  /*db80*/  LOP3.LUT R18, R18, 0xffff0000, RZ, 0xc0, !PT ;  /* 0xffff000012127812 */ /* 0x000fe400078ec0ff */
[----:B--2---:R-:W-:Y:S02]  /*db90*/  LOP3.LUT R20, R4, 0xffff0000, RZ, 0xc0, !PT ;  /* 0xffff000004147812 */ /* 0x004fe400078ec0ff */
[----:B------:R-:W-:Y:S02]  /*dba0*/  LOP3.LUT R19, R5, 0xffff0000, RZ, 0xc0, !PT ;  /* 0xffff000005137812 */ /* 0x000fe400078ec0ff */
[----:B---3--:R-:W-:Y:S01]  /*dbb0*/  LOP3.LUT R23, R6, 0xffff0000, RZ, 0xc0, !PT ;  /* 0xffff000006177812 */ /* 0x008fe200078ec0ff */
[----:B------:R-:W-:Y:S01]  /*dbc0*/  FMUL.FTZ R16, R2, R20 ;  /* 0x0000001402107220 */ /* 0x000fe20000410000 */
[----:B------:R-:W-:Y:S01]  /*dbd0*/  LOP3.LUT R21, R7, 0xffff0000, RZ, 0xc0, !PT ;  /* 0xffff000007157812 */ /* 0x000fe200078ec0ff */
[----:B------:R-:W-:Y:S01]  /*dbe0*/  FMUL.FTZ R37, R22, R19 ;  /* 0x0000001316257220 */ /* 0x000fe20000410000 */
[----:B------:R-:W-:Y:S01]  /*dbf0*/  SHF.L.U32 R5, R5, 0x10, RZ ;  /* 0x0000001005057819 */ /* 0x000fe200000006ff */
[-C--:B------:R-:W-:Y:S01]  /*dc00*/  FMUL.FTZ R27, R2, R23.reuse ;  /* 0x00000017021b7220 */ /* 0x080fe20000410000 */
[----:B------:R-:W-:Y:S01]  /*dc10*/  FFMA.FTZ R16, R13, R23, -R16 ;  /* 0x000000170d107223 */ /* 0x000fe20000010810 */
[----:B------:R-:W-:Y:S01]  /*dc20*/  SHF.L.U32 R4, R4, 0x10, RZ ;  /* 0x0000001004047819 */ /* 0x000fe200000006ff */
[----:B------:R-:W-:-:S02]  /*dc30*/  IMAD.U32 R6, R6, 0x10000, RZ ;  /* 0x0001000006067824 */ /* 0x000fc400078e00ff */
[----:B------:R-:W-:Y:S01]  /*dc40*/  FFMA.FTZ R27, R13, R20, R27 ;  /* 0x000000140d1b7223 */ /* 0x000fe2000001001b */
[-C--:B------:R-:W-:Y:S01]  /*dc50*/  FMUL.FTZ R13, R22, R21.reuse ;  /* 0x00000015160d7220 */ /* 0x080fe20000410000 */
[----:B------:R-:W-:Y:S01]  /*dc60*/  SHF.L.U32 R7, R7, 0x10, RZ ;  /* 0x0000001007077819 */ /* 0x000fe200000006ff */
[----:B------:R-:W-:Y:S01]  /*dc70*/  FFMA.FTZ R37, R24, R21, -R37 ;  /* 0x0000001518257223 */ /* 0x000fe20000010825 */
[----:B------:R-:W-:Y:S01]  /*dc80*/  FMUL.FTZ R20, R18, R5 ;  /* 0x0000000512147220 */ /* 0x000fe20000410000 */
[----:B------:R-:W-:Y:S01]  /*dc90*/  FFMA.FTZ R24, R24, R19, R13 ;  /* 0x0000001318187223 */ /* 0x000fe2000001000d */
[C---:B------:R-:W-:Y:S01]  /*dca0*/  FMUL.FTZ R2, R26.reuse, R4 ;  /* 0x000000041a027220 */ /* 0x040fe20000410000 */
[-C--:B------:R-:W-:Y:S01]  /*dcb0*/  FMUL.FTZ R13, R26, R6.reuse ;  /* 0x000000061a0d7220 */ /* 0x080fe20000410000 */
[-C--:B------:R-:W-:Y:S01]  /*dcc0*/  FMUL.FTZ R18, R18, R7.reuse ;  /* 0x0000000712127220 */ /* 0x080fe20000410000 */
[----:B------:R-:W-:Y:S01]  /*dcd0*/  FFMA.FTZ R20, R25, R7, -R20 ;  /* 0x0000000719147223 */ /* 0x000fe20000010814 */
[C---:B------:R-:W-:Y:S01]  /*dce0*/  FFMA.FTZ R2, R17.reuse, R6, -R2 ;  /* 0x0000000611027223 */ /* 0x040fe20000010802 */
[----:B------:R-:W-:Y:S01]  /*dcf0*/  FFMA.FTZ R13, R17, R4, R13 ;  /* 0x00000004110d7223 */ /* 0x000fe2000001000d */
[----:B------:R-:W-:Y:S01]  /*dd00*/  FFMA.FTZ R5, R25, R5, R18 ;  /* 0x0000000519057223 */ /* 0x000fe20000010012 */
[----:B------:R-:W-:-:S02]  /*dd10*/  F2FP.BF16.F32.PACK_AB R17, R27, R16 ;  /* 0x000000101b11723e */ /* 0x000fc400000010ff */
[----:B------:R-:W-:Y:S02]  /*dd20*/  F2FP.BF16.F32.PACK_AB R19, R24, R37 ;  /* 0x000000251813723e */ /* 0x000fe400000010ff */
[----:B------:R-:W-:Y:S02]  /*dd30*/  F2FP.BF16.F32.PACK_AB R16, R13, R2 ;  /* 0x000000020d10723e */ /* 0x000fe400000010ff */
[----:B------:R-:W-:Y:S02]  /*dd40*/  F2FP.BF16.F32.PACK_AB R18, R5, R20 ;  /* 0x000000140512723e */ /* 0x000fe400000010ff */
.L_x_2489:
[----:B------:R-:W-:Y:S05]  /*dd50*/  BSYNC.RECONVERGENT B0 ;  /* 0x0000000000007941 */ /* 0x000fea0003800200 */
.L_x_2488:
[----:B-----5:R-:W-:Y:S01]  /*dd60*/  IMAD.MOV.U32 R6, RZ, RZ, R18 ;  /* 0x000000ffff067224 */ /* 0x020fe200078e0012 */
[----:B------:R-:W-:Y:S01]  /*dd70*/  MOV R4, R16 ;  /* 0x0000001000047202 */ /* 0x000fe20000000f00 */
[----:B------:R-:W-:Y:S01]  /*dd80*/  IMAD.MOV.U32 R7, RZ, RZ, R19 ;  /* 0x000000ffff077224 */ /* 0x000fe200078e0013 */
[----:B------:R-:W-:Y:S02]  /*dd90*/  MOV R5, R17 ;  /* 0x0000001100057202 */ /* 0x000fe40000000f00 */
.L_x_2487:
[----:B------:R-:W-:Y:S05]  /*dda0*/  BSYNC.RECONVERGENT B1 ;  /* 0x0000000000017941 */ /* 0x000fea0003800200 */
.L_x_2486:
        /* <DEDUP_REMOVED lines=10> */
[----:B--2---:R-:W2:Y:S04]  /*de50*/  LD.E.64 R4, desc[UR6][R40.64+0x40] ;  /* 0x0000400628047980 */ /* 0x004ea8000c101b00 */
        /* <DEDUP_REMOVED lines=37> */
.L_x_2491:
[----:B------:R-:W-:Y:S05]  /*e0b0*/  BSYNC.RECONVERGENT B0 ;  /* 0x0000000000007941 */ /* 0x000fea0003800200 */
.L_x_2490:
[----:B-----5:R3:W-:Y:S02]  /*e0c0*/  STS.128 [R65+0x2000], R16 ;  /* 0x0020001041007388 */ /* 0x0207e40000000c00 */
.L_x_2485:
[----:B------:R-:W-:Y:S05]  /*e0d0*/  BSYNC.RECONVERGENT B2 ;  /* 0x0000000000027941 */ /* 0x000fea0003800200 */
.L_x_2484:
        /* <DEDUP_REMOVED lines=14> */
[----:B--2---:R-:W-:-:S04]  /*e1c0*/  IADD3 R5, P0, PT, R29, R12, RZ ;  /* 0x0000000c1d057210 */ /* 0x004fc80007f1e0ff */
[----:B------:R-:W-:Y:S01]  /*e1d0*/  LEA.HI.X.SX32 R2, R29, R10, 0x1, P0 ;  /* 0x0000000a1d027211 */ /* 0x000fe200000f0eff */
[----:B------:R-:W-:-:S03]  /*e1e0*/  IMAD.SHL.U32 R7, R5, 0x2, RZ ;  /* 0x0000000205077824 */ /* 0x000fc600078e00ff */
[----:B------:R-:W-:Y:S02]  /*e1f0*/  SHF.L.U64.HI R5, R5, 0x1, R2 ;  /* 0x0000000105057819 */ /* 0x000fe40000010202 */
[-C--:B------:R-:W-:Y:S02]  /*e200*/  IADD3 R6, P1, PT, R34, R7.reuse, RZ ;  /* 0x0000000722067210 */ /* 0x080fe40007f3e0ff */
[----:B------:R-:W-:Y:S02]  /*e210*/  IADD3 R4, P0, PT, R32, R7, RZ ;  /* 0x0000000720047210 */ /* 0x000fe40007f1e0ff */
[----:B------:R-:W-:-:S03]  /*e220*/  IADD3.X R7, PT, PT, R35, R5, RZ, P1, !PT ;  /* 0x0000000523077210 */ /* 0x000fc60000ffe4ff */
[----:B------:R-:W-:-:S03]  /*e230*/  IMAD.X R5, R33, 0x1, R5, P0 ;  /* 0x0000000121057824 */ /* 0x000fc600000e0605 */
[----:B------:R-:W2:Y:S04]  /*e240*/  LD.E.64 R6, desc[UR6][R6.64] ;  /* 0x0000000606067980 */ /* 0x000ea8000c101b00 */
[----:B------:R-:W4:Y:S01]  /*e250*/  LD.E.64 R4, desc[UR6][R4.64] ;  /* 0x0000000604047980 */ /* 0x000f22000c101b00 */
[C---:B-----5:R-:W-:Y:S02]  /*e260*/  LOP3.LUT R2, R17.reuse, 0xffff0000, RZ, 0xc0, !PT ;  /* 0xffff000011027812 */ /* 0x060fe400078ec0ff */
[----:B------:R-:W-:Y:S01]  /*e270*/  SHF.L.U32 R13, R17, 0x10, RZ ;  /* 0x00000010110d7819 */ /* 0x000fe200000006ff */
[----:B------:R-:W-:Y:S01]  /*e280*/  IMAD.U32 R17, R16, 0x10000, RZ ;  /* 0x0001000010117824 */ /* 0x000fe200078e00ff */
[C---:B------:R-:W-:Y:S02]  /*e290*/  SHF.L.U32 R24, R19.reuse, 0x10, RZ ;  /* 0x0000001013187819 */ /* 0x040fe400000006ff */
[----:B------:R-:W-:-:S02]  /*e2a0*/  LOP3.LUT R22, R19, 0xffff0000, RZ, 0xc0, !PT ;  /* 0xffff000013167812 */ /* 0x000fc400078ec0ff */
[----:B------:R-:W-:Y:S01]  /*e2b0*/  LOP3.LUT R26, R16, 0xffff0000, RZ, 0xc0, !PT ;  /* 0xffff0000101a7812 */ /* 0x000fe200078ec0ff */
[C---:B------:R-:W-:Y:S01]  /*e2c0*/  IMAD.U32 R25, R18.reuse, 0x10000, RZ ;  /* 0x0001000012197824 */ /* 0x040fe200078e00ff */
[----:B------:R-:W-:Y:S02]  /*e2d0*/  LOP3.LUT R18, R18, 0xffff0000, RZ, 0xc0, !PT ;  /* 0xffff000012127812 */ /* 0x000fe400078ec0ff */
[----:B--2---:R-:W-:Y:S02]  /*e2e0*/  LOP3.LUT R23, R6, 0xffff0000, RZ, 0xc0, !PT ;  /* 0xffff000006177812 */ /* 0x004fe400078ec0ff */
[----:B----4-:R-:W-:-:S03]  /*e2f0*/  LOP3.LUT R20, R4, 0xffff0000, RZ, 0xc0, !PT ;  /* 0xffff000004147812 */ /* 0x010fc600078ec0ff */
[C---:B------:R-:W-:Y:S01]  /*e300*/  FMUL.FTZ R27, R2.reuse, R23 ;  /* 0x00000017021b7220 */ /* 0x040fe20000410000 */
[----:B------:R-:W-:Y:S02]  /*e310*/  LOP3.LUT R19, R5, 0xffff0000, RZ, 0xc0, !PT ;  /* 0xffff000005137812 */ /* 0x000fe400078ec0ff */
[----:B------:R-:W-:Y:S01]  /*e320*/  LOP3.LUT R21, R7, 0xffff0000, RZ, 0xc0, !PT ;  /* 0xffff000007157812 */ /* 0x000fe200078ec0ff */
[-C--:B------:R-:W-:Y:S01]  /*e330*/  FMUL.FTZ R16, R2, R20.reuse ;  /* 0x0000001402107220 */ /* 0x080fe20000410000 */
[----:B------:R-:W-:Y:S01]  /*e340*/  FFMA.FTZ R27, R13, R20, R27 ;  /* 0x000000140d1b7223 */ /* 0x000fe2000001001b */
[C---:B------:R-:W-:Y:S01]  /*e350*/  FMUL.FTZ R31, R22.reuse, R19 ;  /* 0x00000013161f7220 */ /* 0x040fe20000410000 */
[----:B------:R-:W-:Y:S01]  /*e360*/  SHF.L.U32 R5, R5, 0x10, RZ ;  /* 0x0000001005057819 */ /* 0x000fe200000006ff */
[----:B------:R-:W-:Y:S01]  /*e370*/  FFMA.FTZ R16, R13, R23, -R16 ;  /* 0x000000170d107223 */ /* 0x000fe20000010810 */
[----:B------:R-:W-:Y:S01]  /*e380*/  FMUL.FTZ R13, R22, R21 ;  /* 0x00000015160d7220 */ /* 0x000fe20000410000 */
[----:B------:R-:W-:Y:S01]  /*e390*/  SHF.L.U32 R4, R4, 0x10, RZ ;  /* 0x0000001004047819 */ /* 0x000fe200000006ff */
[----:B------:R-:W-:-:S02]  /*e3a0*/  IMAD.U32 R6, R6, 0x10000, RZ ;  /* 0x0001000006067824 */ /* 0x000fc400078e00ff */
[----:B------:R-:W-:Y:S02]  /*e3b0*/  IMAD.U32 R7, R7, 0x10000, RZ ;  /* 0x0001000007077824 */ /* 0x000fe400078e00ff */
[C---:B------:R-:W-:Y:S01]  /*e3c0*/  FFMA.FTZ R31, R24.reuse, R21, -R31 ;  /* 0x00000015181f7223 */ /* 0x040fe2000001081f */
[----:B------:R-:W-:Y:S01]  /*e3d0*/  FFMA.FTZ R24, R24, R19, R13 ;  /* 0x0000001318187223 */ /* 0x000fe2000001000d */
[----:B------:R-:W-:Y:S01]  /*e3e0*/  FMUL.FTZ R20, R18, R5 ;  /* 0x0000000512147220 */ /* 0x000fe20000410000 */
        /* <DEDUP_REMOVED lines=11> */
.L_x_2497:
[----:B------:R-:W-:Y:S05]  /*e4a0*/  BSYNC.RECONVERGENT B0 ;  /* 0x0000000000007941 */ /* 0x000fea0003800200 */
.L_x_2496:
[----:B-----5:R1:W-:Y:S02]  /*e4b0*/  STS.128 [R65+0x800], R16 ;  /* 0x0008001041007388 */ /* 0x0203e40000000c00 */
.L_x_2495:
[----:B------:R-:W-:Y:S05]  /*e4c0*/  BSYNC.RECONVERGENT B1 ;  /* 0x0000000000017941 */ /* 0x000fea0003800200 */
.L_x_2494:
[----:B------:R-:W-:-:S13]  /*e4d0*/  ISETP.GE.AND P0, PT, R9, R8, PT ;  /* 0x000000080900720c */ /* 0x000fda0003f06270 */
[----:B------:R1:W-:Y:S01]  /*e4e0*/  @P0 STS.128 [R65+0x2800], RZ ;  /* 0x002800ff41000388 */ /* 0x0003e20000000c00 */
[----:B------:R-:W-:Y:S05]  /*e4f0*/  @P0 BRA `(.L_x_2493) ;  /* 0x0000000000d00947 */ /* 0x000fea0003800000 */
[----:B-1-3--:R1:W5:Y:S01]  /*e500*/  LD.E.128 R16, desc[UR6][R38.64+0x80] ;  /* 0x0000800626107980 */ /* 0x00a362000c101d00 */
[----:B------:R-:W-:Y:S01]  /*e510*/  ISETP.GE.AND P0, PT, R9, R0, PT ;  /* 0x000000000900720c */ /* 0x000fe20003f06270 */
[----:B------:R-:W-:-:S12]  /*e520*/  BSSY.RECONVERGENT B0, `(.L_x_2498) ;  /* 0x0000030000007945 */ /* 0x000fd80003800200 */
[----:B------:R-:W-:Y:S05]  /*e530*/  @P0 BRA `(.L_x_2499) ;  /* 0x0000000000b80947 */ /* 0x000fea0003800000 */
[----:B------:R-:W-:-:S04]  /*e540*/  IADD3 R2, P0, PT, R29, R12, RZ ;  /* 0x0000000c1d027210 */ /* 0x000fc80007f1e0ff */
[----:B------:R-:W-:Y:S01]  /*e550*/  LEA.HI.X.SX32 R29, R29, R10, 0x1, P0 ;  /* 0x0000000a1d1d7211 */ /* 0x000fe200000f0eff */
[----:B--2---:R-:W-:-:S03]  /*e560*/  IMAD.SHL.U32 R5, R2, 0x2, RZ ;  /* 0x0000000202057824 */ /* 0x004fc600078e00ff */
[----:B------:R-:W-:Y:S02]  /*e570*/  SHF.L.U64.HI R29, R2, 0x1, R29 ;  /* 0x00000001021d7819 */ /* 0x000fe4000001021d */
[-C--:B------:R-:W-:Y:S02]  /*e580*/  IADD3 R4, P0, PT, R32, R5.reuse, RZ ;  /* 0x0000000520047210 */ /* 0x080fe40007f1e0ff */
[----:B------:R-:W-:-:S03]  /*e590*/  IADD3 R6, P1, PT, R34, R5, RZ ;  /* 0x0000000522067210 */ /* 0x000fc60007f3e0ff */
[----:B------:R-:W-:Y:S01]  /*e5a0*/  IMAD.X R5, R33, 0x1, R29, P0 ;  /* 0x0000000121057824 */ /* 0x000fe200000e061d */
[----:B------:R-:W-:-:S05]  /*e5b0*/  IADD3.X R7, PT, PT, R35, R29, RZ, P1, !PT ;  /* 0x0000001d23077210 */ /* 0x000fca0000ffe4ff */
[----:B------:R-:W2:Y:S04]  /*e5c0*/  LD.E.64 R4, desc[UR6][R4.64+0x40] ;  /* 0x0000400604047980 */ /* 0x000ea8000c101b00 */
[----:B------:R-:W3:Y:S01]  /*e5d0*/  LD.E.64 R6, desc[UR6][R6.64+0x40] ;  /* 0x0000400606067980 */ /* 0x000ee2000c101b00 */
[C---:B-----5:R-:W-:Y:S01]  /*e5e0*/  LOP3.LUT R2, R17.reuse, 0xffff0000, RZ, 0xc0, !PT ;  /* 0xffff000011027812 */ /* 0x060fe200078ec0ff */
[----:B------:R-:W-:Y:S01]  /*e5f0*/  IMAD.U32 R25, R18, 0x10000, RZ ;  /* 0x0001000012197824 */ /* 0x000fe200078e00ff */
[----:B------:R-:W-:Y:S01]  /*e600*/  SHF.L.U32 R13, R17, 0x10, RZ ;  /* 0x00000010110d7819 */ /* 0x000fe200000006ff */
[----:B------:R-:W-:Y:S01]  /*e610*/  IMAD.U32 R17, R16, 0x10000, RZ ;  /* 0x0001000010117824 */ /* 0x000fe200078e00ff */
[C---:B------:R-:W-:Y:S02]  /*e620*/  SHF.L.U32 R24, R19.reuse, 0x10, RZ ;  /* 0x0000001013187819 */ /* 0x040fe400000006ff */
[----:B------:R-:W-:-:S02]  /*e630*/  LOP3.LUT R22, R19, 0xffff0000, RZ, 0xc0, !PT ;  /* 0xffff000013167812 */ /* 0x000fc400078ec0ff */
        /* <DEDUP_REMOVED lines=15> */
[----:B------:R-:W-:Y:S02]  /*e730*/  IMAD.U32 R7, R7, 0x10000, RZ ;  /* 0x0001000007077824 */ /* 0x000fe400078e00ff */
        /* <DEDUP_REMOVED lines=14> */
.L_x_2499:
[----:B------:R-:W-:Y:S05]  /*e820*/  BSYNC.RECONVERGENT B0 ;  /* 0x0000000000007941 */ /* 0x000fea0003800200 */
.L_x_2498:
[----:B-----5:R3:W-:Y:S02]  /*e830*/  STS.128 [R65+0x2800], R16 ;  /* 0x0028001041007388 */ /* 0x0207e40000000c00 */
.L_x_2493:
[----:B------:R-:W-:Y:S05]  /*e840*/  BSYNC.RECONVERGENT B2 ;  /* 0x0000000000027941 */ /* 0x000fea0003800200 */
.L_x_2492:
[----:B-1-3--:R-:W-:Y:S01]  /*e850*/  IADD3 R38, PT, PT, R122, 0x20, RZ ;  /* 0x000000207a267810 */ /* 0x00afe20007ffe0ff */
[----:B------:R-:W-:Y:S03]  /*e860*/  BSSY.RECONVERGENT B2, `(.L_x_2500) ;  /* 0x0000076000027945 */ /* 0x000fe60003800200 */
[----:B------:R-:W-:-:S13]  /*e870*/  ISETP.GE.AND P0, PT, R38, R11, PT ;  /* 0x0000000b2600720c */ /* 0x000fda0003f06270 */
[----:B------:R-:W-:Y:S05]  /*e880*/  @P0 BRA `(.L_x_2501) ;  /* 0x0000000400cc0947 */ /* 0x000fea0003800000 */
[----:B-----5:R-:W-:Y:S01]  /*e890*/  ISETP.GE.AND P0, PT, R14, R8, PT ;  /* 0x000000080e00720c */ /* 0x020fe20003f06270 */
[----:B------:R-:W-:Y:S01]  /*e8a0*/  BSSY.RECONVERGENT B1, `(.L_x_2502) ;  /* 0x000003a000017945 */ /* 0x000fe20003800200 */
[----:B------:R-:W-:Y:S01]  /*e8b0*/  LEA R36, P1, R128, R120, 0x6 ;  /* 0x0000007880247211 */ /* 0x000fe200078230ff */
[----:B------:R-:W-:-:S03]  /*e8c0*/  IMAD.SHL.U32 R13, R3, 0x20, RZ ;  /* 0x00000020030d7824 */ /* 0x000fc600078e00ff */
[----:B------:R-:W-:-:S07]  /*e8d0*/  LEA.HI.X R37, R128, R121, R129, 0x6, P1 ;  /* 0x0000007980257211 */ /* 0x000fce00008f3481 */
[----:B------:R1:W-:Y:S01]  /*e8e0*/  @P0 STS.128 [R65+0x1000], RZ ;  /* 0x001000ff41000388 */ /* 0x0003e20000000c00 */
[----:B------:R-:W-:Y:S05]  /*e8f0*/  @P0 BRA `(.L_x_2503) ;  /* 0x0000000000d00947 */ /* 0x000fea0003800000 */
[----:B------:R3:W5:Y:S01]  /*e900*/  LD.E.128 R16, desc[UR6][R36.64] ;  /* 0x0000000624107980 */ /* 0x000762000c101d00 */
        /* <DEDUP_REMOVED lines=15> */
[C---:B------:R-:W-:Y:S01]  /*ea00*/  IMAD.U32 R17, R16.reuse, 0x10000, RZ ;  /* 0x0001000010117824 */ /* 0x040fe200078e00ff */
[----:B------:R-:W-:Y:S02]  /*ea10*/  LOP3.LUT R26, R16, 0xffff0000, RZ, 0xc0, !PT ;  /* 0xffff0000101a7812 */ /* 0x000fe400078ec0ff */
[----:B------:R-:W-:-:S02]  /*ea20*/  SHF.L.U32 R27, R19, 0x10, RZ ;  /* 0x00000010131b7819 */ /* 0x000fc400000006ff */
[----:B------:R-:W-:Y:S01]  /*ea30*/  LOP3.LUT R25, R19, 0xffff0000, RZ, 0xc0, !PT ;  /* 0xffff000013197812 */ /* 0x000fe200078ec0ff */
[C---:B------:R-:W-:Y:S01]  /*ea40*/  IMAD.U32 R24, R18.reuse, 0x10000, RZ ;  /* 0x0001000012187824 */ /* 0x040fe200078e00ff */
[----:B------:R-:W-:Y:S02]  /*ea50*/  LOP3.LUT R28, R18, 0xffff0000, RZ, 0xc0, !PT ;  /* 0xffff0000121c7812 */ /* 0x000fe400078ec0ff */
[----:B--2---:R-:W-:Y:S02]  /*ea60*/  LOP3.LUT R23, R6, 0xffff0000, RZ, 0xc0, !PT ;  /* 0xffff000006177812 */ /* 0x004fe400078ec0ff */
[----:B----4-:R-:W-:Y:S02]  /*ea70*/  LOP3.LUT R21, R4, 0xffff0000, RZ, 0xc0, !PT ;  /* 0xffff000004157812 */ /* 0x010fe400078ec0ff */
[----:B------:R-:W-:Y:S02]  /*ea80*/  LOP3.LUT R16, R5, 0xffff0000, RZ, 0xc0, !PT ;  /* 0xffff000005107812 */ /* 0x000fe400078ec0ff */
[----:B------:R-:W-:Y:S01]  /*ea90*/  LOP3.LUT R22, R7, 0xffff0000, RZ, 0xc0, !PT ;  /* 0xffff000007167812 */ /* 0x000fe200078ec0ff */
[C---:B------:R-:W-:Y:S01]  /*eaa0*/  FMUL.FTZ R19, R2.reuse, R21 ;  /* 0x0000001502137220 */ /* 0x040fe20000410000 */
[-C--:B------:R-:W-:Y:S01]  /*eab0*/  FMUL.FTZ R2, R2, R23.reuse ;  /* 0x0000001702027220 */ /* 0x080fe20000410000 */
[----:B------:R-:W-:Y:S01]  /*eac0*/  FMUL.FTZ R18, R25, R16 ;  /* 0x0000001019127220 */ /* 0x000fe20000410000 */
[----:B------:R-:W-:Y:S01]  /*ead0*/  SHF.L.U32 R5, R5, 0x10, RZ ;  /* 0x0000001005057819 */ /* 0x000fe200000006ff */
[C---:B------:R-:W-:Y:S01]  /*eae0*/  FFMA.FTZ R19, R20.reuse, R23, -R19 ;  /* 0x0000001714137223 */ /* 0x040fe20000010813 */
[----:B------:R-:W-:Y:S01]  /*eaf0*/  FFMA.FTZ R2, R20, R21, R2 ;  /* 0x0000001514027223 */ /* 0x000fe20000010002 */
        /* <DEDUP_REMOVED lines=10> */
[C---:B------:R-:W-:Y:S01]  /*eba0*/  FFMA.FTZ R21, R24.reuse, R7, -R21 ;  /* 0x0000000718157223 */ /* 0x040fe20000010815 */
[C---:B------:R-:W-:Y:S01]  /*ebb0*/  FFMA.FTZ R16, R17.reuse, R6, -R16 ;  /* 0x0000000611107223 */ /* 0x040fe20000010810 */
[----:B------:R-:W-:Y:S01]  /*ebc0*/  FFMA.FTZ R23, R17, R4, R23 ;  /* 0x0000000411177223 */ /* 0x000fe20000010017 */
[----:B------:R-:W-:Y:S01]  /*ebd0*/  FFMA.FTZ R28, R24, R5, R28 ;  /* 0x00000005181c7223 */ /* 0x000fe2000001001c */
[----:B------:R-:W-:-:S02]  /*ebe0*/  F2FP.BF16.F32.PACK_AB R17, R2, R19 ;  /* 0x000000130211723e */ /* 0x000fc400000010ff */
[----:B------:R-:W-:Y:S02]  /*ebf0*/  F2FP.BF16.F32.PACK_AB R19, R27, R18 ;  /* 0x000000121b13723e */ /* 0x000fe400000010ff */
[----:B------:R-:W-:Y:S02]  /*ec00*/  F2FP.BF16.F32.PACK_AB R16, R23, R16 ;  /* 0x000000101710723e */ /* 0x000fe400000010ff */
[----:B------:R-:W-:Y:S02]  /*ec10*/  F2FP.BF16.F32.PACK_AB R18, R28, R21 ;  /* 0x000000151c12723e */ /* 0x000fe400000010ff */
.L_x_2505:
[----:B------:R-:W-:Y:S05]  /*ec20*/  BSYNC.RECONVERGENT B0 ;  /* 0x0000000000007941 */ /* 0x000fea0003800200 */
.L_x_2504:
[----:B-----5:R1:W-:Y:S02]  /*ec30*/  STS.128 [R65+0x1000], R16 ;  /* 0x0010001041007388 */ /* 0x0203e40000000c00 */
.L_x_2503:
[----:B------:R-:W-:Y:S05]  /*ec40*/  BSYNC.RECONVERGENT B1 ;  /* 0x0000000000017941 */ /* 0x000fea0003800200 */
.L_x_2502:
[----:B------:R-:W-:-:S13]  /*ec50*/  ISETP.GE.AND P0, PT, R9, R8, PT ;  /* 0x000000080900720c */ /* 0x000fda0003f06270 */
[----:B------:R1:W-:Y:S01]  /*ec60*/  @P0 STS.128 [R65+0x3000], RZ ;  /* 0x003000ff41000388 */ /* 0x0003e20000000c00 */
[----:B------:R-:W-:Y:S05]  /*ec70*/  @P0 BRA `(.L_x_2501) ;  /* 0x0000000000d00947 */ /* 0x000fea0003800000 */
[----:B-1----:R1:W5:Y:S01]  /*ec80*/  LD.E.128 R16, desc[UR6][R36.64+0x80] ;  /* 0x0000800624107980 */ /* 0x002362000c101d00 */
        /* <DEDUP_REMOVED lines=49> */
.L_x_2507:
[----:B------:R-:W-:Y:S05]  /*efa0*/  BSYNC.RECONVERGENT B0 ;  /* 0x0000000000007941 */ /* 0x000fea0003800200 */
.L_x_2506:
[----:B-----5:R1:W-:Y:S02]  /*efb0*/  STS.128 [R65+0x3000], R16 ;  /* 0x0030001041007388 */ /* 0x0203e40000000c00 */
.L_x_2501:
[----:B------:R-:W-:Y:S05]  /*efc0*/  BSYNC.RECONVERGENT B2 ;  /* 0x0000000000027941 */ /* 0x000fea0003800200 */
.L_x_2500:
[----:B------:R-:W-:-:S04]  /*efd0*/  IADD3 R40, PT, PT, R122, 0x30, RZ ;  /* 0x000000307a287810 */ /* 0x000fc80007ffe0ff */
[----:B------:R-:W-:-:S13]  /*efe0*/  ISETP.GE.AND P0, PT, R40, R11, PT ;  /* 0x0000000b2800720c */ /* 0x000fda0003f06270 */
[----:B------:R-:W-:Y:S05]  /*eff0*/  @P0 BRA `(.L_x_2482) ;  /* 0x00000034007c0947 */ /* 0x000fea0003800000 */
[----:B-----5:R-:W-:Y:S01]  /*f000*/  ISETP.GE.AND P0, PT, R14, R8, PT ;  /* 0x000000080e00720c */ /* 0x020fe20003f06270 */
[----:B------:R-:W-:Y:S01]  /*f010*/  IMAD R28, R129, 0x60, RZ ;  /* 0x00000060811c7824 */ /* 0x000fe200078e02ff */
[----:B------:R-:W-:Y:S01]  /*f020*/  BSSY.RECONVERGENT B1, `(.L_x_2508) ;  /* 0x000003d000017945 */ /* 0x000fe20003800200 */
[----:B------:R-:W-:-:S04]  /*f030*/  IMAD.WIDE.U32 R120, R128, 0x60, R120 ;  /* 0x0000006080787825 */ /* 0x000fc800078e0078 */
[----:B--2---:R-:W-:Y:S01]  /*f040*/  IMAD R7, R3, 0x30, RZ ;  /* 0x0000003003077824 */ /* 0x004fe200078e02ff */
[----:B------:R-:W-:Y:S02]  /*f050*/  IADD3 R29, PT, PT, R121, R28, RZ ;  /* 0x0000001c791d7210 */ /* 0x000fe40007ffe0ff */
[----:B------:R-:W-:-:S03]  /*f060*/  MOV R28, R120 ;  /* 0x00000078001c7202 */ /* 0x000fc60000000f00 */
        /* <DEDUP_REMOVED lines=15> */
[----:B------:R-:W3:Y:S01]  /*f160*/  LD.E.64 R2, desc[UR6][R2.64] ;  /* 0x0000000602027980 */ /* 0x000ee2000c101b00 */
[C---:B-----5:R-:W-:Y:S02]  /*f170*/  SHF.L.U32 R23, R19.reuse, 0x10, RZ ;  /* 0x0000001013177819 */ /* 0x060fe400000006ff */
[----:B------:R-:W-:Y:S02]  /*f180*/  LOP3.LUT R22, R19, 0xffff0000, RZ, 0xc0, !PT ;  /* 0xffff000013167812 */ /* 0x000fe400078ec0ff */
[C---:B------:R-:W-:Y:S02]  /*f190*/  LOP3.LUT R6, R17.reuse, 0xffff0000, RZ, 0xc0, !PT ;  /* 0xffff000011067812 */ /* 0x040fe400078ec0ff */
[----:B------:R-:W-:Y:S01]  /*f1a0*/  SHF.L.U32 R11, R17, 0x10, RZ ;  /* 0x00000010110b7819 */ /* 0x000fe200000006ff */
[C---:B------:R-:W-:Y:S01]  /*f1b0*/  IMAD.U32 R13, R16.reuse, 0x10000, RZ ;  /* 0x00010000100d7824 */ /* 0x040fe200078e00ff */
[----:B------:R-:W-:Y:S01]  /*f1c0*/  LOP3.LUT R25, R16, 0xffff0000, RZ, 0xc0, !PT ;  /* 0xffff000010197812 */ /* 0x000fe200078ec0ff */
[C---:B------:R-:W-:Y:S01]  /*f1d0*/  IMAD.U32 R24, R18.reuse, 0x10000, RZ ;  /* 0x0001000012187824 */ /* 0x040fe200078e00ff */
[----:B------:R-:W-:-:S02]  /*f1e0*/  LOP3.LUT R26, R18, 0xffff0000, RZ, 0xc0, !PT ;  /* 0xffff0000121a7812 */ /* 0x000fc400078ec0ff */
[----:B--2---:R-:W-:Y:S02]  /*f1f0*/  LOP3.LUT R21, R4, 0xffff0000, RZ, 0xc0, !PT ;  /* 0xffff000004157812 */ /* 0x004fe400078ec0ff */
[----:B---3--:R-:W-:Y:S02]  /*f200*/  LOP3.LUT R19, R2, 0xffff0000, RZ, 0xc0, !PT ;  /* 0xffff000002137812 */ /* 0x008fe400078ec0ff */
[----:B------:R-:W-:Y:S02]  /*f210*/  LOP3.LUT R17, R3, 0xffff0000, RZ, 0xc0, !PT ;  /* 0xffff000003117812 */ /* 0x000fe400078ec0ff */
[----:B------:R-:W-:Y:S01]  /*f220*/  LOP3.LUT R20, R5, 0xffff0000, RZ, 0xc0, !PT ;  /* 0xffff000005147812 */ /* 0x000fe200078ec0ff */
[C---:B------:R-:W-:Y:S01]  /*f230*/  FMUL.FTZ R16, R6.reuse, R19 ;  /* 0x0000001306107220 */ /* 0x040fe20000410000 */
[----:B------:R-:W-:Y:S01]  /*f240*/  FMUL.FTZ R6, R6, R21 ;  /* 0x0000001506067220 */ /* 0x000fe20000410000 */
[----:B------:R-:W-:Y:S01]  /*f250*/  SHF.L.U32 R2, R2, 0x10, RZ ;  /* 0x0000001002027819 */ /* 0x000fe200000006ff */
[C---:B------:R-:W-:Y:S01]  /*f260*/  FMUL.FTZ R18, R22.reuse, R17 ;  /* 0x0000001116127220 */ /* 0x040fe20000410000 */
[----:B------:R-:W-:Y:S01]  /*f270*/  SHF.L.U32 R3, R3, 0x10, RZ ;  /* 0x0000001003037819 */ /* 0x000fe200000006ff */
[----:B------:R-:W-:Y:S01]  /*f280*/  FMUL.FTZ R22, R22, R20 ;  /* 0x0000001416167220 */ /* 0x000fe20000410000 */
[----:B------:R-:W-:-:S02]  /*f290*/  IMAD.U32 R4, R4, 0x10000, RZ ;  /* 0x0001000004047824 */ /* 0x000fc400078e00ff */
[----:B------:R-:W-:Y:S01]  /*f2a0*/  FFMA.FTZ R16, R11, R21, -R16 ;  /* 0x000000150b107223 */ /* 0x000fe20000010810 */
[----:B------:R-:W-:Y:S02]  /*f2b0*/  IMAD.U32 R5, R5, 0x10000, RZ ;  /* 0x0001000005057824 */ /* 0x000fe400078e00ff */
[----:B------:R-:W-:Y:S01]  /*f2c0*/  FFMA.FTZ R11, R11, R19, R6 ;  /* 0x000000130b0b7223 */ /* 0x000fe20000010006 */
[----:B------:R-:W-:Y:S01]  /*f2d0*/  FMUL.FTZ R6, R25, R2 ;  /* 0x0000000219067220 */ /* 0x000fe20000410000 */
[C---:B------:R-:W-:Y:S01]  /*f2e0*/  FMUL.FTZ R19, R26.reuse, R3 ;  /* 0x000000031a137220 */ /* 0x040fe20000410000 */
[C---:B------:R-:W-:Y:S01]  /*f2f0*/  FFMA.FTZ R18, R23.reuse, R20, -R18 ;  /* 0x0000001417127223 */ /* 0x040fe20000010812 */
[----:B------:R-:W-:Y:S01]  /*f300*/  FFMA.FTZ R17, R23, R17, R22 ;  /* 0x0000001117117223 */ /* 0x000fe20000010016 */
        /* <DEDUP_REMOVED lines=8> */
[----:B------:R-:W-:Y:S01]  /*f390*/  F2FP.BF16.F32.PACK_AB R18, R26, R19 ;  /* 0x000000131a12723e */ /* 0x000fe200000010ff */
[----:B------:R-:W-:Y:S01]  /*f3a0*/  IMAD.MOV.U32 R19, RZ, RZ, R2 ;  /* 0x000000ffff137224 */ /* 0x000fe200078e0002 */
[----:B------:R-:W-:Y:S02]  /*f3b0*/  F2FP.BF16.F32.PACK_AB R16, R25, R6 ;  /* 0x000000061910723e */ /* 0x000fe400000010ff */
[----:B------:R-:W-:Y:S02]  /*f3c0*/  MOV R17, R11 ;  /* 0x0000000b00117202 */ /* 0x000fe40000000f00 */
.L_x_2511:
[----:B------:R-:W-:Y:S05]  /*f3d0*/  BSYNC.RECONVERGENT B0 ;  /* 0x0000000000007941 */ /* 0x000fea0003800200 */
.L_x_2510:
[----:B-----5:R1:W-:Y:S02]  /*f3e0*/  STS.128 [R65+0x1800], R16 ;  /* 0x0018001041007388 */ /* 0x0203e40000000c00 */
.L_x_2509:
[----:B------:R-:W-:Y:S05]  /*f3f0*/  BSYNC.RECONVERGENT B1 ;  /* 0x0000000000017941 */ /* 0x000fea0003800200 */
.L_x_2508:
        /* <DEDUP_REMOVED lines=25> */
[----:B--2---:R-:W-:Y:S01]  /*f590*/  SHF.L.U32 R10, R4, 0x10, RZ ;  /* 0x00000010040a7819 */ /* 0x004fe200000006ff */
[C---:B---3--:R-:W-:Y:S01]  /*f5a0*/  IMAD.U32 R8, R2.reuse, 0x10000, RZ ;  /* 0x0001000002087824 */ /* 0x048fe200078e00ff */
[----:B------:R-:W-:-:S03]  /*f5b0*/  LOP3.LUT R17, R2, 0xffff0000, RZ, 0xc0, !PT ;  /* 0xffff000002117812 */ /* 0x000fc600078ec0ff */
[----:B------:R-:W-:Y:S01]  /*f5c0*/  FMUL.FTZ R23, R6, R10 ;  /* 0x0000000a06177220 */ /* 0x000fe20000410000 */
[----:B------:R-:W-:Y:S01]  /*f5d0*/  LOP3.LUT R21, R4, 0xffff0000, RZ, 0xc0, !PT ;  /* 0xffff000004157812 */ /* 0x000fe200078ec0ff */
[-C--:B------:R-:W-:Y:S01]  /*f5e0*/  FMUL.FTZ R2, R6, R8.reuse ;  /* 0x0000000806027220 */ /* 0x080fe20000410000 */
[----:B------:R-:W-:Y:S02]  /*f5f0*/  IMAD.U32 R4, R5, 0x10000, RZ ;  /* 0x0001000005047824 */ /* 0x000fe400078e00ff */
[C---:B------:R-:W-:Y:S01]  /*f600*/  FFMA.FTZ R23, R7.reuse, R8, R23 ;  /* 0x0000000807177223 */ /* 0x040fe20000010017 */
[C---:B------:R-:W-:Y:S01]  /*f610*/  FMUL.FTZ R19, R0.reuse, R17 ;  /* 0x0000001100137220 */ /* 0x040fe20000410000 */
[----:B------:R-:W-:Y:S01]  /*f620*/  FFMA.FTZ R2, R7, R10, -R2 ;  /* 0x0000000a07027223 */ /* 0x000fe20000010802 */
[----:B------:R-:W-:Y:S01]  /*f630*/  FMUL.FTZ R7, R0, R21 ;  /* 0x0000001500077220 */ /* 0x000fe20000410000 */
[----:B------:R-:W-:Y:S02]  /*f640*/  SHF.L.U32 R0, R3, 0x10, RZ ;  /* 0x0000001003007819 */ /* 0x000fe400000006ff */
[----:B------:R-:W-:-:S02]  /*f650*/  LOP3.LUT R5, R5, 0xffff0000, RZ, 0xc0, !PT ;  /* 0xffff000005057812 */ /* 0x000fc400078ec0ff */
[----:B------:R-:W-:Y:S01]  /*f660*/  LOP3.LUT R3, R3, 0xffff0000, RZ, 0xc0, !PT ;  /* 0xffff000003037812 */ /* 0x000fe200078ec0ff */
[C---:B------:R-:W-:Y:S01]  /*f670*/  FFMA.FTZ R19, R16.reuse, R21, -R19 ;  /* 0x0000001510137223 */ /* 0x040fe20000010813 */
[----:B------:R-:W-:Y:S01]  /*f680*/  FFMA.FTZ R16, R16, R17, R7 ;  /* 0x0000001110107223 */ /* 0x000fe20000010007 */
[C---:B------:R-:W-:Y:S01]  /*f690*/  FMUL.FTZ R6, R12.reuse, R0 ;  /* 0x000000000c067220 */ /* 0x040fe20000410000 */
[-C--:B------:R-:W-:Y:S01]  /*f6a0*/  FMUL.FTZ R17, R12, R4.reuse ;  /* 0x000000040c117220 */ /* 0x080fe20000410000 */
[C---:B------:R-:W-:Y:S01]  /*f6b0*/  FMUL.FTZ R8, R11.reuse, R5 ;  /* 0x000000050b087220 */ /* 0x040fe20000410000 */
[-C--:B------:R-:W-:Y:S01]  /*f6c0*/  FMUL.FTZ R7, R11, R3.reuse ;  /* 0x000000030b077220 */ /* 0x080fe20000410000 */
[C---:B------:R-:W-:Y:S01]  /*f6d0*/  FFMA.FTZ R6, R13.reuse, R4, -R6 ;  /* 0x000000040d067223 */ /* 0x040fe20000010806 */
[----:B------:R-:W-:Y:S01]  /*f6e0*/  FFMA.FTZ R17, R13, R0, R17 ;  /* 0x000000000d117223 */ /* 0x000fe20000010011 */
[C---:B------:R-:W-:Y:S01]  /*f6f0*/  FFMA.FTZ R8, R18.reuse, R3, R8 ;  /* 0x0000000312087223 */ /* 0x040fe20000010008 */
[----:B------:R-:W-:Y:S01]  /*f700*/  FFMA.FTZ R7, R18, R5, -R7 ;  /* 0x0000000512077223 */ /* 0x000fe20000010807 */
[----:B------:R-:W-:-:S02]  /*f710*/  F2FP.BF16.F32.PACK_AB R3, R16, R19 ;  /* 0x000000131003723e */ /* 0x000fc400000010ff */
[----:B------:R-:W-:Y:S02]  /*f720*/  F2FP.BF16.F32.PACK_AB R2, R23, R2 ;  /* 0x000000021702723e */ /* 0x000fe400000010ff */
[----:B------:R-:W-:Y:S01]  /*f730*/  F2FP.BF16.F32.PACK_AB R18, R17, R6 ;  /* 0x000000061112723e */ /* 0x000fe200000010ff */
[----:B------:R-:W-:Y:S01]  /*f740*/  IMAD.MOV.U32 R17, RZ, RZ, R3 ;  /* 0x000000ffff117224 */ /* 0x000fe200078e0003 */
[----:B------:R-:W-:Y:S02]  /*f750*/  F2FP.BF16.F32.PACK_AB R19, R8, R7 ;  /* 0x000000070813723e */ /* 0x000fe400000010ff */
[----:B------:R-:W-:Y:S02]  /*f760*/  MOV R16, R2 ;  /* 0x0000000200107202 */ /* 0x000fe40000000f00 */
.L_x_2513:
[----:B------:R-:W-:Y:S05]  /*f770*/  BSYNC.RECONVERGENT B0 ;  /* 0x0000000000007941 */ /* 0x000fea0003800200 */
.L_x_2512:
[----:B-----5:R1:W-:Y:S01]  /*f780*/  STS.128 [R65+0x3800], R16 ;  /* 0x0038001041007388 */ /* 0x0203e20000000c00 */
[----:B------:R-:W-:Y:S05]  /*f790*/  BRA `(.L_x_2482) ;  /* 0x0000002c00947947 */ /* 0x000fea0003800000 */
.L_x_2483:
        /* <DEDUP_REMOVED lines=27> */
[----:B------:R-:W-:Y:S01]  /*f950*/  IADD3 R16, P0, PT, R32, R23, RZ ;  /* 0x0000001720107210 */ /* 0x000fe20007f1e0ff */
[----:B--2---:R-:W-:-:S03]  /*f960*/  IMAD.WIDE R24, R20, 0x2, R24 ;  /* 0x0000000214187825 */ /* 0x004fc600078e0218 */
[----:B------:R-:W-:Y:S02]  /*f970*/  IADD3.X R17, PT, PT, R33, R21, RZ, P0, !PT ;  /* 0x0000001521117210 */ /* 0x000fe400007fe4ff */
[----:B------:R-:W-:Y:S01]  /*f980*/  IADD3 R20, P0, PT, R34, R23, RZ ;  /* 0x0000001722147210 */ /* 0x000fe20007f1e0ff */
[----:B------:R-:W2:Y:S04]  /*f990*/  LD.E.128 R24, desc[UR6][R24.64] ;  /* 0x0000000618187980 */ /* 0x000ea8000c101d00 */
[----:B------:R-:W3:Y:S01]  /*f9a0*/  LD.E.128 R16, desc[UR6][R16.64] ;  /* 0x0000000610107980 */ /* 0x000ee2000c101d00 */
[----:B------:R-:W-:-:S06]  /*f9b0*/  IMAD.X R21, R35, 0x1, R21, P0 ;  /* 0x0000000123157824 */ /* 0x000fcc00000e0615 */
[----:B------:R-:W4:Y:S01]  /*f9c0*/  LD.E.128 R20, desc[UR6][R20.64] ;  /* 0x0000000614147980 */ /* 0x000f22000c101d00 */
[C---:B-----5:R-:W-:Y:S01]  /*f9d0*/  SHF.L.U32 R37, R4.reuse, 0x10, RZ ;  /* 0x0000001004257819 */ /* 0x060fe200000006ff */
[----:B------:R-:W-:Y:S01]  /*f9e0*/  IMAD.U32 R39, R5, 0x10000, RZ ;  /* 0x0001000005277824 */ /* 0x000fe200078e00ff */
[----:B------:R-:W-:Y:S01]  /*f9f0*/  LOP3.LUT R30, R4, 0xffff0000, RZ, 0xc0, !PT ;  /* 0xffff0000041e7812 */ /* 0x000fe200078ec0ff */
[----:B------:R-:W-:Y:S01]  /*fa00*/  IMAD.U32 R41, R7, 0x10000, RZ ;  /* 0x0001000007297824 */ /* 0x000fe200078e00ff */
[----:B------:R-:W-:Y:S02]  /*fa10*/  LOP3.LUT R4, R5, 0xffff0000, RZ, 0xc0, !PT ;  /* 0xffff000005047812 */ /* 0x000fe400078ec0ff */
[----:B------:R-:W-:Y:S02]  /*fa20*/  LOP3.LUT R5, R7, 0xffff0000, RZ, 0xc0, !PT ;  /* 0xffff000007057812 */ /* 0x000fe400078ec0ff */
[C---:B------:R-:W-:Y:S02]  /*fa30*/  SHF.L.U32 R38, R6.reuse, 0x10, RZ ;  /* 0x0000001006267819 */ /* 0x040fe400000006ff */
[----:B------:R-:W-:-:S02]  /*fa40*/  LOP3.LUT R6, R6, 0xffff0000, RZ, 0xc0, !PT ;  /* 0xffff000006067812 */ /* 0x000fc400078ec0ff */
[----:B--2---:R-:W-:Y:S02]  /*fa50*/  SHF.L.U32 R47, R24, 0x10, RZ ;  /* 0x00000010182f7819 */ /* 0x004fe400000006ff */
[C---:B---3--:R-:W-:Y:S01]  /*fa60*/  SHF.L.U32 R40, R16.reuse, 0x10, RZ ;  /* 0x0000001010287819 */ /* 0x048fe200000006ff */
[C---:B------:R-:W-:Y:S01]  /*fa70*/  IMAD.U32 R7, R17.reuse, 0x10000, RZ ;  /* 0x0001000011077824 */ /* 0x040fe200078e00ff */
[----:B------:R-:W-:Y:S02]  /*fa80*/  LOP3.LUT R16, R16, 0xffff0000, RZ, 0xc0, !PT ;  /* 0xffff000010107812 */ /* 0x000fe400078ec0ff */
[----:B------:R-:W-:Y:S01]  /*fa90*/  LOP3.LUT R43, R17, 0xffff0000, RZ, 0xc0, !PT ;  /* 0xffff0000112b7812 */ /* 0x000fe200078ec0ff */
[----:B------:R-:W-:Y:S01]  /*faa0*/  IMAD.U32 R17, R19, 0x10000, RZ ;  /* 0x0001000013117824 */ /* 0x000fe200078e00ff */
[----:B------:R-:W-:Y:S01]  /*fab0*/  LOP3.LUT R45, R24, 0xffff0000, RZ, 0xc0, !PT ;  /* 0xffff0000182d7812 */ /* 0x000fe200078ec0ff */
[C---:B------:R-:W-:Y:S01]  /*fac0*/  IMAD.U32 R24, R25.reuse, 0x10000, RZ ;  /* 0x0001000019187824 */ /* 0x040fe200078e00ff */
[----:B------:R-:W-:Y:S01]  /*fad0*/  LOP3.LUT R44, R25, 0xffff0000, RZ, 0xc0, !PT ;  /* 0xffff0000192c7812 */ /* 0x000fe200078ec0ff */
[----:B------:R-:W-:Y:S01]  /*fae0*/  @P1 FADD.FTZ R16, -R16, -RZ ;  /* 0x800000ff10101221 */ /* 0x000fe20000010100 */
[----:B------:R-:W-:Y:S01]  /*faf0*/  LOP3.LUT R19, R19, 0xffff0000, RZ, 0xc0, !PT ;  /* 0xffff000013137812 */ /* 0x000fe200078ec0ff */
[----:B------:R-:W-:Y:S01]  /*fb00*/  @P1 FADD.FTZ R7, -R7, -RZ ;  /* 0x800000ff07071221 */ /* 0x000fe20000010100 */
[C---:B------:R-:W-:Y:S01]  /*fb10*/  SHF.L.U32 R49, R26.reuse, 0x10, RZ ;  /* 0x000000101a317819 */ /* 0x040fe200000006ff */
[----:B------:R-:W-:Y:S01]  /*fb20*/  @P1 FADD.FTZ R17, -R17, -RZ ;  /* 0x800000ff11111221 */ /* 0x000fe20000010100 */
[----:B------:R-:W-:Y:S01]  /*fb30*/  LOP3.LUT R25, R26, 0xffff0000, RZ, 0xc0, !PT ;  /* 0xffff00001a197812 */ /* 0x000fe200078ec0ff */
[----:B------:R-:W-:Y:S01]  /*fb40*/  IMAD.U32 R26, R27, 0x10000, RZ ;  /* 0x000100001b1a7824 */ /* 0x000fe200078e00ff */
[----:B------:R-:W-:Y:S01]  /*fb50*/  SHF.L.U32 R42, R18, 0x10, RZ ;  /* 0x00000010122a7819 */ /* 0x000fe200000006ff */
[----:B------:R-:W-:Y:S01]  /*fb60*/  @P1 FADD.FTZ R40, -R40, -RZ ;  /* 0x800000ff28281221 */ /* 0x000fe20000010100 */
[----:B------:R-:W-:Y:S01]  /*fb70*/  LOP3.LUT R18, R18, 0xffff0000, RZ, 0xc0, !PT ;  /* 0xffff000012127812 */ /* 0x000fe200078ec0ff */
[----:B------:R-:W-:Y:S01]  /*fb80*/  @P1 FADD.FTZ R43, -R43, -RZ ;  /* 0x800000ff2b2b1221 */ /* 0x000fe20000010100 */
[----:B------:R-:W-:Y:S01]  /*fb90*/  LOP3.LUT R46, R27, 0xffff0000, RZ, 0xc0, !PT ;  /* 0xffff00001b2e7812 */ /* 0x000fe200078ec0ff */
[----:B------:R-:W-:Y:S01]  /*fba0*/  FMUL.FTZ R45, R45, R16 ;  /* 0x000000102d2d7220 */ /* 0x000fe20000410000 */
[----:B------:R-:W-:Y:S01]  /*fbb0*/  FMUL.FTZ R24, R24, R7 ;  /* 0x0000000718187220 */ /* 0x000fe20000410000 */
[----:B------:R-:W-:Y:S01]  /*fbc0*/  @P1 FADD.FTZ R19, -R19, -RZ ;  /* 0x800000ff13131221 */ /* 0x000fe20000010100 */
[----:B------:R-:W-:Y:S01]  /*fbd0*/  FMUL.FTZ R26, R26, R17 ;  /* 0x000000111a1a7220 */ /* 0x000fe20000410000 */
[C---:B----4-:R-:W-:Y:S01]  /*fbe0*/  SHF.L.U32 R17, R20.reuse, 0x10, RZ ;  /* 0x0000001014117819 */ /* 0x050fe200000006ff */
[----:B------:R-:W-:Y:S01]  /*fbf0*/  IMAD.U32 R7, R21, 0x10000, RZ ;  /* 0x0001000015077824 */ /* 0x000fe200078e00ff */
[----:B------:R-:W-:Y:S01]  /*fc00*/  LOP3.LUT R16, R20, 0xffff0000, RZ, 0xc0, !PT ;  /* 0xffff000014107812 */ /* 0x000fe200078ec0ff */
[----:B------:R-:W-:Y:S01]  /*fc10*/  FMUL.FTZ R40, R47, R40 ;  /* 0x000000282f287220 */ /* 0x000fe20000410000 */
[----:B------:R-:W-:Y:S01]  /*fc20*/  @P1 FADD.FTZ R18, -R18, -RZ ;  /* 0x800000ff12121221 */ /* 0x000fe20000010100 */
[----:B------:R-:W-:Y:S01]  /*fc30*/  LOP3.LUT R21, R21, 0xffff0000, RZ, 0xc0, !PT ;  /* 0xffff000015157812 */ /* 0x000fe200078ec0ff */
[----:B------:R-:W-:Y:S01]  /*fc40*/  FMUL.FTZ R43, R44, R43 ;  /* 0x0000002b2c2b7220 */ /* 0x000fe20000410000 */
[----:B------:R-:W-:Y:S01]  /*fc50*/  @P1 FADD.FTZ R42, -R42, -RZ ;  /* 0x800000ff2a2a1221 */ /* 0x000fe20000010100 */
[----:B------:R-:W-:Y:S01]  /*fc60*/  FMUL.FTZ R46, R46, R19 ;  /* 0x000000132e2e7220 */ /* 0x000fe20000410000 */
[C---:B------:R-:W-:Y:S01]  /*fc70*/  SHF.L.U32 R20, R22.reuse, 0x10, RZ ;  /* 0x0000001016147819 */ /* 0x040fe200000006ff */
[----:B------:R-:W-:Y:S01]  /*fc80*/  FMUL.FTZ R25, R25, R18 ;  /* 0x0000001219197220 */ /* 0x000fe20000410000 */
[----:B------:R-:W-:Y:S01]  /*fc90*/  LOP3.LUT R19, R22, 0xffff0000, RZ, 0xc0, !PT ;  /* 0xffff000016137812 */ /* 0x000fe200078ec0ff */
[----:B------:R-:W-:Y:S01]  /*fca0*/  FFMA.FTZ R17, R37, R17, R40 ;  /* 0x0000001125117223 */ /* 0x000fe20000010028 */
[C---:B------:R-:W-:Y:S01]  /*fcb0*/  LOP3.LUT R22, R23.reuse, 0xffff0000, RZ, 0xc0, !PT ;  /* 0xffff000017167812 */ /* 0x040fe200078ec0ff */
[----:B------:R-:W-:Y:S01]  /*fcc0*/  FFMA.FTZ R16, R30, R16, R45 ;  /* 0x000000101e107223 */ /* 0x000fe2000001002d */
[----:B------:R-:W-:-:S02]  /*fcd0*/  IMAD.U32 R18, R23, 0x10000, RZ ;  /* 0x0001000017127824 */ /* 0x000fc400078e00ff */
[----:B------:R-:W-:Y:S01]  /*fce0*/  FFMA.FTZ R7, R39, R7, R24 ;  /* 0x0000000727077223 */ /* 0x000fe20000010018 */
[----:B------:R-:W-:Y:S01]  /*fcf0*/  FFMA.FTZ R4, R4, R21, R43 ;  /* 0x0000001504047223 */ /* 0x000fe2000001002b */
[----:B------:R-:W-:Y:S01]  /*fd00*/  FMUL.FTZ R49, R49, R42 ;  /* 0x0000002a31317220 */ /* 0x000fe20000410000 */
[----:B------:R-:W-:Y:S01]  /*fd10*/  FFMA.FTZ R18, R41, R18, R26 ;  /* 0x0000001229127223 */ /* 0x000fe2000001001a */
[----:B------:R-:W-:Y:S01]  /*fd20*/  FFMA.FTZ R5, R5, R22, R46 ;  /* 0x0000001605057223 */ /* 0x000fe2000001002e */
[----:B------:R-:W-:Y:S01]  /*fd30*/  F2FP.BF16.F32.PACK_AB R16, R16, R17 ;  /* 0x000000111010723e */ /* 0x000fe200000010ff */
[----:B------:R-:W-:Y:S01]  /*fd40*/  FFMA.FTZ R20, R38, R20, R49 ;  /* 0x0000001426147223 */ /* 0x000fe20000010031 */
[----:B------:R-:W-:Y:S01]  /*fd50*/  FFMA.FTZ R19, R6, R19, R25 ;  /* 0x0000001306137223 */ /* 0x000fe20000010019 */
[----:B------:R-:W-:Y:S02]  /*fd60*/  F2FP.BF16.F32.PACK_AB R17, R4, R7 ;  /* 0x000000070411723e */ /* 0x000fe400000010ff */
[----:B------:R-:W-:-:S02]  /*fd70*/  F2FP.BF16.F32.PACK_AB R7, R5, R18 ;  /* 0x000000120507723e */ /* 0x000fc400000010ff */
[----:B------:R-:W-:Y:S01]  /*fd80*/  F2FP.BF16.F32.PACK_AB R6, R19, R20 ;  /* 0x000000141306723e */ /* 0x000fe200000010ff */
[----:B------:R-:W-:Y:S01]  /*fd90*/  IMAD.MOV.U32 R5, RZ, RZ, R17 ;  /* 0x000000ffff057224 */ /* 0x000fe200078e0011 */
[----:B------:R-:W-:Y:S02]  /*fda0*/  MOV R4, R16 ;  /* 0x0000001000047202 */ /* 0x000fe40000000f00 */
.L_x_2518:
[----:B------:R-:W-:Y:S05]  /*fdb0*/  BSYNC.RECONVERGENT B0 ;  /* 0x0000000000007941 */ /* 0x000fea0003800200 */
.L_x_2517:
[----:B------:R-:W-:Y:S05]  /*fdc0*/  BSYNC.RECONVERGENT B1 ;  /* 0x0000000000017941 */ /* 0x000fea0003800200 */
.L_x_2516:
        /* <DEDUP_REMOVED lines=50> */
[----:B------:R-:W-:Y:S01]  /*100f0*/  @P1 FADD.FTZ R6, -R6, -RZ ;  /* 0x800000ff06061221 */ /* 0x000fe20000010100 */
[----:B------:R-:W-:Y:S01]  /*10100*/  LOP3.LUT R21, R22, 0xffff0000, RZ, 0xc0, !PT ;  /* 0xffff000016157812 */ /* 0x000fe200078ec0ff */
[----:B------:R-:W-:Y:S01]  /*10110*/  IMAD.U32 R22, R23, 0x10000, RZ ;  /* 0x0001000017167824 */ /* 0x000fe200078e00ff */
[----:B------:R-:W-:Y:S01]  /*10120*/  LOP3.LUT R20, R20, 0xffff0000, RZ, 0xc0, !PT ;  /* 0xffff000014147812 */ /* 0x000fe200078ec0ff */
[----:B------:R-:W-:Y:S01]  /*10130*/  @P1 FADD.FTZ R7, -R7, -RZ ;  /* 0x800000ff07071221 */ /* 0x000fe20000010100 */
[----:B------:R-:W-:Y:S01]  /*10140*/  LOP3.LUT R46, R23, 0xffff0000, RZ, 0xc0, !PT ;  /* 0xffff0000172e7812 */ /* 0x000fe200078ec0ff */
[----:B------:R-:W-:Y:S01]  /*10150*/  FMUL.FTZ R22, R22, R5 ;  /* 0x0000000516167220 */ /* 0x000fe20000410000 */
[----:B----4-:R-:W-:Y:S01]  /*10160*/  LOP3.LUT R23, R17, 0xffff0000, RZ, 0xc0, !PT ;  /* 0xffff000011177812 */ /* 0x010fe200078ec0ff */
[----:B------:R-:W-:Y:S01]  /*10170*/  @P1 FADD.FTZ R40, -R40, -RZ ;  /* 0x800000ff28281221 */ /* 0x000fe20000010100 */
[----:B------:R-:W-:Y:S01]  /*10180*/  FMUL.FTZ R27, R20, R27 ;  /* 0x0000001b141b7220 */ /* 0x000fe20000410000 */
[----:B------:R-:W-:Y:S01]  /*10190*/  FMUL.FTZ R4, R45, R4 ;  /* 0x000000042d047220 */ /* 0x000fe20000410000 */
[----:B------:R-:W-:Y:S01]  /*101a0*/  FMUL.FTZ R43, R44, R43 ;  /* 0x0000002b2c2b7220 */ /* 0x000fe20000410000 */
[----:B------:R-:W-:Y:S01]  /*101b0*/  @P1 FADD.FTZ R42, -R42, -RZ ;  /* 0x800000ff2a2a1221 */ /* 0x000fe20000010100 */
[----:B------:R-:W-:-:S02]  /*101c0*/  IMAD.U32 R5, R17, 0x10000, RZ ;  /* 0x0001000011057824 */ /* 0x000fc400078e00ff */
[----:B------:R-:W-:Y:S01]  /*101d0*/  FMUL.FTZ R21, R21, R6 ;  /* 0x0000000615157220 */ /* 0x000fe20000410000 */
[----:B------:R-:W-:Y:S01]  /*101e0*/  FMUL.FTZ R46, R46, R7 ;  /* 0x000000072e2e7220 */ /* 0x000fe20000410000 */
[C---:B------:R-:W-:Y:S01]  /*101f0*/  SHF.L.U32 R20, R18.reuse, 0x10, RZ ;  /* 0x0000001012147819 */ /* 0x040fe200000006ff */
[----:B------:R-:W-:Y:S01]  /*10200*/  FMUL.FTZ R40, R47, R40 ;  /* 0x000000282f287220 */ /* 0x000fe20000410000 */
[----:B------:R-:W-:Y:S01]  /*10210*/  LOP3.LUT R17, R18, 0xffff0000, RZ, 0xc0, !PT ;  /* 0xffff000012117812 */ /* 0x000fe200078ec0ff */
[----:B------:R-:W-:Y:S01]  /*10220*/  FMUL.FTZ R49, R49, R42 ;  /* 0x0000002a31317220 */ /* 0x000fe20000410000 */
[C---:B------:R-:W-:Y:S01]  /*10230*/  SHF.L.U32 R7, R16.reuse, 0x10, RZ ;  /* 0x0000001010077819 */ /* 0x040fe200000006ff */
[----:B------:R-:W-:Y:S01]  /*10240*/  FFMA.FTZ R4, R39, R5, R4 ;  /* 0x0000000527047223 */ /* 0x000fe20000010004 */
        /* <DEDUP_REMOVED lines=15> */
.L_x_2520:
[----:B------:R-:W-:Y:S05]  /*10340*/  BSYNC.RECONVERGENT B0 ;  /* 0x0000000000007941 */ /* 0x000fea0003800200 */
.L_x_2519:
[----:B-----5:R4:W-:Y:S02]  /*10350*/  STS.128 [R65+0x2000], R24 ;  /* 0x0020001841007388 */ /* 0x0209e40000000c00 */
.L_x_2515:
[----:B------:R-:W-:Y:S05]  /*10360*/  BSYNC.RECONVERGENT B2 ;  /* 0x0000000000027941 */ /* 0x000fea0003800200 */
.L_x_2514:
        /* <DEDUP_REMOVED lines=14> */
[----:B------:R-:W-:Y:S02]  /*10450*/  ISETP.GT.AND P0, PT, R28, RZ, PT ;  /* 0x000000ff1c00720c */ /* 0x000fe40003f04270 */
[--C-:B---3--:R-:W-:Y:S02]  /*10460*/  SHF.R.S32.HI R4, RZ, 0x1f, R29.reuse ;  /* 0x0000001fff047819 */ /* 0x108fe4000001141d */
[----:B------:R-:W-:Y:S02]  /*10470*/  SEL R17, R12, RZ, !P0 ;  /* 0x000000ff0c117207 */ /* 0x000fe40004000000 */
[----:B------:R-:W-:Y:S02]  /*10480*/  SEL R5, R13, RZ, !P0 ;  /* 0x000000ff0d057207 */ /* 0x000fe40004000000 */
[----:B------:R-:W-:Y:S02]  /*10490*/  IADD3 R17, P2, P1, R17, R8, R29 ;  /* 0x0000000811117210 */ /* 0x000fe4000795e01d */
[----:B------:R-:W-:-:S02]  /*104a0*/  SEL R21, R3, R12, P0 ;  /* 0x0000000c03157207 */ /* 0x000fc40000000000 */
[----:B------:R-:W-:Y:S01]  /*104b0*/  IADD3.X R4, PT, PT, R5, R2, R4, P2, P1 ;  /* 0x0000000205047210 */ /* 0x000fe200017e2404 */
[----:B------:R-:W-:-:S03]  /*104c0*/  IMAD.SHL.U32 R19, R17, 0x2, RZ ;  /* 0x0000000211137824 */ /* 0x000fc600078e00ff */
[----:B------:R-:W-:Y:S02]  /*104d0*/  SHF.L.U64.HI R17, R17, 0x1, R4 ;  /* 0x0000000111117819 */ /* 0x000fe40000010204 */
[----:B------:R-:W-:-:S05]  /*104e0*/  IADD3 R4, P1, PT, R32, R19, RZ ;  /* 0x0000001320047210 */ /* 0x000fca0007f3e0ff */
[----:B------:R-:W-:Y:S02]  /*104f0*/  IMAD.X R5, R33, 0x1, R17, P1 ;  /* 0x0000000121057824 */ /* 0x000fe400008e0611 */
[----:B------:R-:W-:Y:S01]  /*10500*/  IMAD.WIDE R20, R21, 0x2, R48 ;  /* 0x0000000215147825 */ /* 0x000fe200078e0230 */
[----:B------:R-:W-:-:S03]  /*10510*/  IADD3 R16, P1, PT, R34, R19, RZ ;  /* 0x0000001322107210 */ /* 0x000fc60007f3e0ff */
[----:B------:R-:W3:Y:S01]  /*10520*/  LD.E.128 R4, desc[UR6][R4.64] ;  /* 0x0000000604047980 */ /* 0x000ee2000c101d00 */
[----:B------:R-:W-:-:S03]  /*10530*/  IADD3.X R17, PT, PT, R35, R17, RZ, P1, !PT ;  /* 0x0000001123117210 */ /* 0x000fc60000ffe4ff */
[----:B------:R-:W4:Y:S04]  /*10540*/  LD.E.128 R20, desc[UR6][R20.64] ;  /* 0x0000000614147980 */ /* 0x000f28000c101d00 */
[----:B------:R-:W2:Y:S01]  /*10550*/  LD.E.128 R16, desc[UR6][R16.64] ;  /* 0x0000000610107980 */ /* 0x000ea2000c101d00 */
[C---:B-----5:R-:W-:Y:S01]  /*10560*/  IMAD.U32 R36, R24.reuse, 0x10000, RZ ;  /* 0x0001000018247824 */ /* 0x060fe200078e00ff */
[----:B------:R-:W-:Y:S01]  /*10570*/  LOP3.LUT R31, R24, 0xffff0000, RZ, 0xc0, !PT ;  /* 0xffff0000181f7812 */ /* 0x000fe200078ec0ff */
[C---:B------:R-:W-:Y:S01]  /*10580*/  IMAD.U32 R38, R25.reuse, 0x10000, RZ ;  /* 0x0001000019267824 */ /* 0x040fe200078e00ff */
[----:B------:R-:W-:Y:S01]  /*10590*/  LOP3.LUT R24, R25, 0xffff0000, RZ, 0xc0, !PT ;  /* 0xffff000019187812 */ /* 0x000fe200078ec0ff */
[C---:B------:R-:W-:Y:S01]  /*105a0*/  IMAD.U32 R40, R27.reuse, 0x10000, RZ ;  /* 0x000100001b287824 */ /* 0x040fe200078e00ff */
[----:B------:R-:W-:-:S02]  /*105b0*/  LOP3.LUT R25, R27, 0xffff0000, RZ, 0xc0, !PT ;  /* 0xffff00001b197812 */ /* 0x000fc400078ec0ff */
[C---:B------:R-:W-:Y:S02]  /*105c0*/  SHF.L.U32 R37, R26.reuse, 0x10, RZ ;  /* 0x000000101a257819 */ /* 0x040fe400000006ff */
[----:B------:R-:W-:Y:S01]  /*105d0*/  LOP3.LUT R26, R26, 0xffff0000, RZ, 0xc0, !PT ;  /* 0xffff00001a1a7812 */ /* 0x000fe200078ec0ff */
[C---:B---3--:R-:W-:Y:S01]  /*105e0*/  IMAD.U32 R39, R4.reuse, 0x10000, RZ ;  /* 0x0001000004277824 */ /* 0x048fe200078e00ff */
[----:B------:R-:W-:Y:S01]  /*105f0*/  LOP3.LUT R27, R4, 0xffff0000, RZ, 0xc0, !PT ;  /* 0xffff0000041b7812 */ /* 0x000fe200078ec0ff */
[----:B------:R-:W-:Y:S01]  /*10600*/  IMAD.U32 R41, R6, 0x10000, RZ ;  /* 0x0001000006297824 */ /* 0x000fe200078e00ff */
[C---:B------:R-:W-:Y:S01]  /*10610*/  SHF.L.U32 R4, R5.reuse, 0x10, RZ ;  /* 0x0000001005047819 */ /* 0x040fe200000006ff */
[----:B----4-:R-:W-:Y:S01]  /*10620*/  IMAD.U32 R46, R22, 0x10000, RZ ;  /* 0x00010000162e7824 */ /* 0x010fe200078e00ff */
[----:B------:R-:W-:Y:S01]  /*10630*/  LOP3.LUT R42, R5, 0xffff0000, RZ, 0xc0, !PT ;  /* 0xffff0000052a7812 */ /* 0x000fe200078ec0ff */
[----:B------:R-:W-:Y:S01]  /*10640*/  IMAD.U32 R44, R20, 0x10000, RZ ;  /* 0x00010000142c7824 */ /* 0x000fe200078e00ff */
        /* <DEDUP_REMOVED lines=15> */
[----:B------:R-:W-:Y:S01]  /*10740*/  FMUL.FTZ R43, R43, R4 ;  /* 0x000000042b2b7220 */ /* 0x000fe20000410000 */
[----:B------:R-:W-:Y:S01]  /*10750*/  LOP3.LUT R20, R20, 0xffff0000, RZ, 0xc0, !PT ;  /* 0xffff000014147812 */ /* 0x000fe200078ec0ff */
[----:B------:R-:W-:Y:S01]  /*10760*/  @P0 FADD.FTZ R41, -R41, -RZ ;  /* 0x800000ff29290221 */ /* 0x000fe20000010100 */
[----:B------:R-:W-:Y:S01]  /*10770*/  FMUL.FTZ R21, R21, R6 ;  /* 0x0000000615157220 */ /* 0x000fe20000410000 */
[----:B------:R-:W-:Y:S01]  /*10780*/  FMUL.FTZ R5, R22, R5 ;  /* 0x0000000516057220 */ /* 0x000fe20000410000 */
[----:B------:R-:W-:Y:S01]  /*10790*/  FMUL.FTZ R50, R50, R7 ;  /* 0x0000000732327220 */ /* 0x000fe20000410000 */
[C---:B--2---:R-:W-:Y:S01]  /*107a0*/  SHF.L.U32 R4, R17.reuse, 0x10, RZ ;  /* 0x0000001011047819 */ /* 0x044fe200000006ff */
[----:B------:R-:W-:Y:S01]  /*107b0*/  IMAD.U32 R7, R16, 0x10000, RZ ;  /* 0x0001000010077824 */ /* 0x000fe200078e00ff */
[----:B------:R-:W-:Y:S01]  /*107c0*/  LOP3.LUT R23, R17, 0xffff0000, RZ, 0xc0, !PT ;  /* 0xffff000011177812 */ /* 0x000fe200078ec0ff */
[----:B------:R-:W-:Y:S01]  /*107d0*/  IMAD.U32 R22, R18, 0x10000, RZ ;  /* 0x0001000012167824 */ /* 0x000fe200078e00ff */
[----:B------:R-:W-:Y:S01]  /*107e0*/  LOP3.LUT R6, R16, 0xffff0000, RZ, 0xc0, !PT ;  /* 0xffff000010067812 */ /* 0x000fe200078ec0ff */
[----:B------:R-:W-:Y:S01]  /*107f0*/  FMUL.FTZ R39, R44, R39 ;  /* 0x000000272c277220 */ /* 0x000fe20000410000 */
[----:B------:R-:W-:Y:S01]  /*10800*/  LOP3.LUT R17, R18, 0xffff0000, RZ, 0xc0, !PT ;  /* 0xffff000012117812 */ /* 0x000fe200078ec0ff */
[----:B------:R-:W-:Y:S01]  /*10810*/  FMUL.FTZ R20, R20, R27 ;  /* 0x0000001b14147220 */ /* 0x000fe20000410000 */
[----:B------:R-:W-:Y:S01]  /*10820*/  SHF.L.U32 R16, R19, 0x10, RZ ;  /* 0x0000001013107819 */ /* 0x000fe200000006ff */
[----:B------:R-:W-:Y:S01]  /*10830*/  FMUL.FTZ R45, R45, R42 ;  /* 0x0000002a2d2d7220 */ /* 0x000fe20000410000 */
[----:B------:R-:W-:Y:S01]  /*10840*/  LOP3.LUT R18, R19, 0xffff0000, RZ, 0xc0, !PT ;  /* 0xffff000013127812 */ /* 0x000fe200078ec0ff */
[----:B------:R-:W-:Y:S01]  /*10850*/  FMUL.FTZ R46, R46, R41 ;  /* 0x000000292e2e7220 */ /* 0x000fe20000410000 */
        /* <DEDUP_REMOVED lines=12> */
.L_x_2526:
[----:B------:R-:W-:Y:S05]  /*10920*/  BSYNC.RECONVERGENT B0 ;  /* 0x0000000000007941 */ /* 0x000fea0003800200 */
.L_x_2525:
[----:B-----5:R4:W-:Y:S02]  /*10930*/  STS.128 [R65+0x800], R24 ;  /* 0x0008001841007388 */ /* 0x0209e40000000c00 */
.L_x_2524:
[----:B------:R-:W-:Y:S05]  /*10940*/  BSYNC.RECONVERGENT B1 ;  /* 0x0000000000017941 */ /* 0x000fea0003800200 */
.L_x_2523:
[----:B------:R-:W-:-:S13]  /*10950*/  ISETP.GE.AND P0, PT, R9, R10, PT ;  /* 0x0000000a0900720c */ /* 0x000fda0003f06270 */
[----:B------:R1:W-:Y:S01]  /*10960*/  @P0 STS.128 [R65+0x2800], RZ ;  /* 0x002800ff41000388 */ /* 0x0003e20000000c00 */
[----:B------:R-:W-:Y:S05]  /*10970*/  @P0 BRA `(.L_x_2522) ;  /* 0x0000000400540947 */ /* 0x000fea0003800000 */
[----:B--2-4-:R2:W5:Y:S01]  /*10980*/  LD.E.128 R24, desc[UR6][R48.64+0x80] ;  /* 0x0000800630187980 */ /* 0x014562000c101d00 */
[----:B------:R-:W-:Y:S01]  /*10990*/  ISETP.GE.AND P0, PT, R9, R0, PT ;  /* 0x000000000900720c */ /* 0x000fe20003f06270 */
[----:B------:R-:W-:-:S12]  /*109a0*/  BSSY.RECONVERGENT B0, `(.L_x_2527) ;  /* 0x0000051000007945 */ /* 0x000fd80003800200 */
[----:B------:R-:W-:Y:S05]  /*109b0*/  @P0 BRA `(.L_x_2528) ;  /* 0x00000004003c0947 */ /* 0x000fea0003800000 */
[----:B------:R-:W-:Y:S02]  /*109c0*/  ISETP.GT.AND P0, PT, R28, 0x40, PT ;  /* 0x000000401c00780c */ /* 0x000fe40003f04270 */
        /* <DEDUP_REMOVED lines=8> */
[----:B------:R-:W-:Y:S01]  /*10a50*/  IADD3 R4, P1, PT, R32, R19, RZ ;  /* 0x0000001320047210 */ /* 0x000fe20007f3e0ff */
[----:B------:R-:W-:-:S04]  /*10a60*/  IMAD.WIDE R20, R21, 0x2, R48 ;  /* 0x0000000215147825 */ /* 0x000fc800078e0230 */
[----:B------:R-:W-:Y:S01]  /*10a70*/  IMAD.X R5, R33, 0x1, R17, P1 ;  /* 0x0000000121057824 */ /* 0x000fe200008e0611 */
[----:B------:R-:W-:Y:S01]  /*10a80*/  IADD3 R16, P1, PT, R34, R19, RZ ;  /* 0x0000001322107210 */ /* 0x000fe20007f3e0ff */
[----:B------:R-:W3:Y:S04]  /*10a90*/  LD.E.128 R20, desc[UR6][R20.64+0x80] ;  /* 0x0000800614147980 */ /* 0x000ee8000c101d00 */
[----:B------:R-:W4:Y:S01]  /*10aa0*/  LD.E.128 R4, desc[UR6][R4.64+0x80] ;  /* 0x0000800604047980 */ /* 0x000f22000c101d00 */
[----:B------:R-:W-:-:S06]  /*10ab0*/  IADD3.X R17, PT, PT, R35, R17, RZ, P1, !PT ;  /* 0x0000001123117210 */ /* 0x000fcc0000ffe4ff */
[----:B------:R-:W2:Y:S01]  /*10ac0*/  LD.E.128 R16, desc[UR6][R16.64+0x80] ;  /* 0x0000800610107980 */ /* 0x000ea2000c101d00 */
[C---:B-----5:R-:W-:Y:S01]  /*10ad0*/  IMAD.U32 R31, R24.reuse, 0x10000, RZ ;  /* 0x00010000181f7824 */ /* 0x060fe200078e00ff */
[----:B------:R-:W-:Y:S01]  /*10ae0*/  LOP3.LUT R29, R24, 0xffff0000, RZ, 0xc0, !PT ;  /* 0xffff0000181d7812 */ /* 0x000fe200078ec0ff */
[C---:B------:R-:W-:Y:S01]  /*10af0*/  IMAD.U32 R37, R25.reuse, 0x10000, RZ ;  /* 0x0001000019257824 */ /* 0x040fe200078e00ff */
[----:B------:R-:W-:Y:S01]  /*10b00*/  LOP3.LUT R24, R25, 0xffff0000, RZ, 0xc0, !PT ;  /* 0xffff000019187812 */ /* 0x000fe200078ec0ff */
[C---:B------:R-:W-:Y:S01]  /*10b10*/  IMAD.U32 R39, R27.reuse, 0x10000, RZ ;  /* 0x000100001b277824 */ /* 0x040fe200078e00ff */
[----:B------:R-:W-:Y:S02]  /*10b20*/  LOP3.LUT R25, R27, 0xffff0000, RZ, 0xc0, !PT ;  /* 0xffff00001b197812 */ /* 0x000fe400078ec0ff */
[C---:B------:R-:W-:Y:S02]  /*10b30*/  SHF.L.U32 R36, R26.reuse, 0x10, RZ ;  /* 0x000000101a247819 */ /* 0x040fe400000006ff */
[----:B------:R-:W-:-:S02]  /*10b40*/  LOP3.LUT R26, R26, 0xffff0000, RZ, 0xc0, !PT ;  /* 0xffff00001a1a7812 */ /* 0x000fc400078ec0ff */
[----:B---3--:R-:W-:Y:S01]  /*10b50*/  SHF.L.U32 R43, R21, 0x10, RZ ;  /* 0x00000010152b7819 */ /* 0x008fe200000006ff */
[C---:B----4-:R-:W-:Y:S01]  /*10b60*/  IMAD.U32 R38, R4.reuse, 0x10000, RZ ;  /* 0x0001000004267824 */ /* 0x050fe200078e00ff */
[----:B------:R-:W-:Y:S01]  /*10b70*/  LOP3.LUT R27, R4, 0xffff0000, RZ, 0xc0, !PT ;  /* 0xffff0000041b7812 */ /* 0x000fe200078ec0ff */
[C---:B------:R-:W-:Y:S01]  /*10b80*/  IMAD.U32 R40, R6.reuse, 0x10000, RZ ;  /* 0x0001000006287824 */ /* 0x040fe200078e00ff */
[C---:B------:R-:W-:Y:S02]  /*10b90*/  SHF.L.U32 R4, R5.reuse, 0x10, RZ ;  /* 0x0000001005047819 */ /* 0x040fe400000006ff */
[----:B------:R-:W-:Y:S02]  /*10ba0*/  LOP3.LUT R41, R5, 0xffff0000, RZ, 0xc0, !PT ;  /* 0xffff000005297812 */ /* 0x000fe400078ec0ff */
[----:B------:R-:W-:Y:S02]  /*10bb0*/  SHF.L.U32 R5, R7, 0x10, RZ ;  /* 0x0000001007057819 */ /* 0x000fe400000006ff */
[----:B------:R-:W-:-:S02]  /*10bc0*/  LOP3.LUT R6, R6, 0xffff0000, RZ, 0xc0, !PT ;  /* 0xffff000006067812 */ /* 0x000fc400078ec0ff */
        /* <DEDUP_REMOVED lines=12> */
[----:B------:R-:W-:Y:S01]  /*10c90*/  @P0 FADD.FTZ R4, -R4, -RZ ;  /* 0x800000ff04040221 */ /* 0x000fe20000010100 */
[----:B------:R-:W-:Y:S01]  /*10ca0*/  @P0 FADD.FTZ R41, -R41, -RZ ;  /* 0x800000ff29290221 */ /* 0x000fe20000010100 */
[----:B------:R-:W-:Y:S01]  /*10cb0*/  FMUL.FTZ R20, R20, R27 ;  /* 0x0000001b14147220 */ /* 0x000fe20000410000 */
[----:B------:R-:W-:Y:S01]  /*10cc0*/  FMUL.FTZ R22, R22, R5 ;  /* 0x0000000516167220 */ /* 0x000fe20000410000 */
[----:B------:R-:W-:Y:S01]  /*10cd0*/  FMUL.FTZ R21, R21, R6 ;  /* 0x0000000615157220 */ /* 0x000fe20000410000 */
[----:B------:R-:W-:Y:S01]  /*10ce0*/  FMUL.FTZ R44, R44, R7 ;  /* 0x000000072c2c7220 */ /* 0x000fe20000410000 */
[----:B--2---:R-:W-:Y:S01]  /*10cf0*/  SHF.L.U32 R5, R17, 0x10, RZ ;  /* 0x0000001011057819 */ /* 0x004fe200000006ff */
[----:B------:R-:W-:Y:S01]  /*10d00*/  FMUL.FTZ R4, R43, R4 ;  /* 0x000000042b047220 */ /* 0x000fe20000410000 */
[----:B------:R-:W-:Y:S01]  /*10d10*/  LOP3.LUT R27, R17, 0xffff0000, RZ, 0xc0, !PT ;  /* 0xffff0000111b7812 */ /* 0x000fe200078ec0ff */
[----:B------:R-:W-:Y:S01]  /*10d20*/  FMUL.FTZ R41, R42, R41 ;  /* 0x000000292a297220 */ /* 0x000fe20000410000 */
[C---:B------:R-:W-:Y:S01]  /*10d30*/  IMAD.U32 R7, R16.reuse, 0x10000, RZ ;  /* 0x0001000010077824 */ /* 0x040fe200078e00ff */
[----:B------:R-:W-:Y:S01]  /*10d40*/  LOP3.LUT R6, R16, 0xffff0000, RZ, 0xc0, !PT ;  /* 0xffff000010067812 */ /* 0x000fe200078ec0ff */
[C---:B------:R-:W-:Y:S01]  /*10d50*/  IMAD.U32 R23, R18.reuse, 0x10000, RZ ;  /* 0x0001000012177824 */ /* 0x040fe200078e00ff */
[----:B------:R-:W-:Y:S01]  /*10d60*/  LOP3.LUT R17, R18, 0xffff0000, RZ, 0xc0, !PT ;  /* 0xffff000012117812 */ /* 0x000fe200078ec0ff */
[----:B------:R-:W-:Y:S01]  /*10d70*/  @P0 FADD.FTZ R38, -R38, -RZ ;  /* 0x800000ff26260221 */ /* 0x000fe20000010100 */
[C---:B------:R-:W-:Y:S01]  /*10d80*/  SHF.L.U32 R16, R19.reuse, 0x10, RZ ;  /* 0x0000001013107819 */ /* 0x040fe200000006ff */
[----:B------:R-:W-:Y:S01]  /*10d90*/  @P0 FADD.FTZ R40, -R40, -RZ ;  /* 0x800000ff28280221 */ /* 0x000fe20000010100 */
[----:B------:R-:W-:Y:S01]  /*10da0*/  LOP3.LUT R18, R19, 0xffff0000, RZ, 0xc0, !PT ;  /* 0xffff000013127812 */ /* 0x000fe200078ec0ff */
[----:B------:R-:W-:Y:S01]  /*10db0*/  FFMA.FTZ R4, R37, R5, R4 ;  /* 0x0000000525047223 */ /* 0x000fe20000010004 */
[----:B------:R-:W-:Y:S01]  /*10dc0*/  FFMA.FTZ R27, R24, R27, R41 ;  /* 0x0000001b181b7223 */ /* 0x000fe20000010029 */
[----:B------:R-:W-:Y:S01]  /*10dd0*/  FMUL.FTZ R38, R45, R38 ;  /* 0x000000262d267220 */ /* 0x000fe20000410000 */
[----:B------:R-:W-:Y:S01]  /*10de0*/  FMUL.FTZ R47, R47, R40 ;  /* 0x000000282f2f7220 */ /* 0x000fe20000410000 */
[----:B------:R-:W-:Y:S01]  /*10df0*/  FFMA.FTZ R16, R39, R16, R22 ;  /* 0x0000001027107223 */ /* 0x000fe20000010016 */
[----:B------:R-:W-:Y:S01]  /*10e00*/  FFMA.FTZ R25, R25, R18, R44 ;  /* 0x0000001219197223 */ /* 0x000fe2000001002c */
[----:B------:R-:W-:Y:S01]  /*10e10*/  F2FP.BF16.F32.PACK_AB R27, R27, R4 ;  /* 0x000000041b1b723e */ /* 0x000fe200000010ff */
[----:B------:R-:W-:Y:S01]  /*10e20*/  FFMA.FTZ R7, R31, R7, R38 ;  /* 0x000000071f077223 */ /* 0x000fe20000010026 */
[----:B------:R-:W-:Y:S01]  /*10e30*/  FFMA.FTZ R6, R29, R6, R20 ;  /* 0x000000061d067223 */ /* 0x000fe20000010014 */
[----:B------:R-:W-:Y:S01]  /*10e40*/  FFMA.FTZ R23, R36, R23, R47 ;  /* 0x0000001724177223 */ /* 0x000fe2000001002f */
[----:B------:R-:W-:Y:S01]  /*10e50*/  FFMA.FTZ R26, R26, R17, R21 ;  /* 0x000000111a1a7223 */ /* 0x000fe20000010015 */
[----:B------:R-:W-:Y:S01]  /*10e60*/  F2FP.BF16.F32.PACK_AB R5, R25, R16 ;  /* 0x000000101905723e */ /* 0x000fe200000010ff */
[----:B------:R-:W-:Y:S01]  /*10e70*/  IMAD.MOV.U32 R25, RZ, RZ, R27 ;  /* 0x000000ffff197224 */ /* 0x000fe200078e001b */
[----:B------:R-:W-:-:S02]  /*10e80*/  F2FP.BF16.F32.PACK_AB R24, R6, R7 ;  /* 0x000000070618723e */ /* 0x000fc400000010ff */
[----:B------:R-:W-:Y:S02]  /*10e90*/  F2FP.BF16.F32.PACK_AB R26, R26, R23 ;  /* 0x000000171a1a723e */ /* 0x000fe400000010ff */
[----:B------:R-:W-:Y:S02]  /*10ea0*/  MOV R27, R5 ;  /* 0x00000005001b7202 */ /* 0x000fe40000000f00 */
.L_x_2528:
[----:B------:R-:W-:Y:S05]  /*10eb0*/  BSYNC.RECONVERGENT B0 ;  /* 0x0000000000007941 */ /* 0x000fea0003800200 */
.L_x_2527:
[----:B-----5:R4:W-:Y:S02]  /*10ec0*/  STS.128 [R65+0x2800], R24 ;  /* 0x0028001841007388 */ /* 0x0209e40000000c00 */
.L_x_2522:
[----:B------:R-:W-:Y:S05]  /*10ed0*/  BSYNC.RECONVERGENT B2 ;  /* 0x0000000000027941 */ /* 0x000fea0003800200 */
.L_x_2521:
[----:B------:R-:W-:Y:S01]  /*10ee0*/  IADD3 R38, PT, PT, R122, 0x20, RZ ;  /* 0x000000207a267810 */ /* 0x000fe20007ffe0ff */
        /* <DEDUP_REMOVED lines=93> */
.L_x_2534:
[----:B------:R-:W-:Y:S05]  /*114c0*/  BSYNC.RECONVERGENT B0 ;  /* 0x0000000000007941 */ /* 0x000fea0003800200 */
.L_x_2533:
[----:B-----5:R4:W-:Y:S02]  /*114d0*/  STS.128 [R65+0x1000], R24 ;  /* 0x0010001841007388 */ /* 0x0209e40000000c00 */
.L_x_2532:
[----:B------:R-:W-:Y:S05]  /*114e0*/  BSYNC.RECONVERGENT B1 ;  /* 0x0000000000017941 */ /* 0x000fea0003800200 */
.L_x_2531:
        /* <DEDUP_REMOVED lines=39> */
[----:B------:R-:W-:Y:S01]  /*11760*/  LOP3.LUT R6, R6, 0xffff0000, RZ, 0xc0, !PT ;  /* 0xffff000006067812 */ /* 0x000fe200078ec0ff */
[----:B------:R-:W-:Y:S01]  /*11770*/  @P0 FADD.FTZ R27, -R27, -RZ ;  /* 0x800000ff1b1b0221 */ /* 0x000fe20000010100 */
[C---:B------:R-:W-:Y:S01]  /*11780*/  SHF.L.U32 R5, R7.reuse, 0x10, RZ ;  /* 0x0000001007057819 */ /* 0x040fe200000006ff */
        /* <DEDUP_REMOVED lines=9> */
[----:B------:R-:W-:Y:S01]  /*11820*/  LOP3.LUT R21, R22, 0xffff0000, RZ, 0xc0, !PT ;  /* 0xffff000016157812 */ /* 0x000fe200078ec0ff */
[----:B------:R-:W-:Y:S01]  /*11830*/  @P0 FADD.FTZ R39, -R39, -RZ ;  /* 0x800000ff27270221 */ /* 0x000fe20000010100 */
[C---:B------:R-:W-:Y:S01]  /*11840*/  SHF.L.U32 R22, R23.reuse, 0x10, RZ ;  /* 0x0000001017167819 */ /* 0x040fe200000006ff */
[----:B------:R-:W-:Y:S01]  /*11850*/  FMUL.FTZ R20, R20, R27 ;  /* 0x0000001b14147220 */ /* 0x000fe20000410000 */
[----:B------:R-:W-:Y:S01]  /*11860*/  LOP3.LUT R48, R23, 0xffff0000, RZ, 0xc0, !PT ;  /* 0xffff000017307812 */ /* 0x000fe200078ec0ff */
[----:B------:R-:W-:Y:S01]  /*11870*/  @P0 FADD.FTZ R41, -R41, -RZ ;  /* 0x800000ff29290221 */ /* 0x000fe20000010100 */
[----:B------:R-:W-:Y:S01]  /*11880*/  FMUL.FTZ R21, R21, R6 ;  /* 0x0000000615157220 */ /* 0x000fe20000410000 */
[----:B------:R-:W-:Y:S01]  /*11890*/  FMUL.FTZ R5, R22, R5 ;  /* 0x0000000516057220 */ /* 0x000fe20000410000 */
[C---:B--2---:R-:W-:Y:S01]  /*118a0*/  SHF.L.U32 R6, R17.reuse, 0x10, RZ ;  /* 0x0000001011067819 */ /* 0x044fe200000006ff */
[----:B------:R-:W-:Y:S01]  /*118b0*/  FMUL.FTZ R48, R48, R7 ;  /* 0x0000000730307220 */ /* 0x000fe20000410000 */
[----:B------:R-:W-:Y:S01]  /*118c0*/  LOP3.LUT R27, R17, 0xffff0000, RZ, 0xc0, !PT ;  /* 0xffff0000111b7812 */ /* 0x000fe200078ec0ff */
[C---:B------:R-:W-:Y:S01]  /*118d0*/  IMAD.U32 R22, R16.reuse, 0x10000, RZ ;  /* 0x0001000010167824 */ /* 0x040fe200078e00ff */
[----:B------:R-:W-:Y:S01]  /*118e0*/  LOP3.LUT R7, R16, 0xffff0000, RZ, 0xc0, !PT ;  /* 0xffff000010077812 */ /* 0x000fe200078ec0ff */
[C---:B------:R-:W-:Y:S01]  /*118f0*/  IMAD.U32 R23, R18.reuse, 0x10000, RZ ;  /* 0x0001000012177824 */ /* 0x040fe200078e00ff */
[----:B------:R-:W-:Y:S01]  /*11900*/  LOP3.LUT R17, R18, 0xffff0000, RZ, 0xc0, !PT ;  /* 0xffff000012117812 */ /* 0x000fe200078ec0ff */
[----:B------:R-:W-:Y:S01]  /*11910*/  FMUL.FTZ R4, R43, R4 ;  /* 0x000000042b047220 */ /* 0x000fe20000410000 */
[----:B------:R-:W-:Y:S01]  /*11920*/  FMUL.FTZ R45, R45, R42 ;  /* 0x0000002a2d2d7220 */ /* 0x000fe20000410000 */
[C---:B------:R-:W-:Y:S01]  /*11930*/  SHF.L.U32 R16, R19.reuse, 0x10, RZ ;  /* 0x0000001013107819 */ /* 0x040fe200000006ff */
        /* <DEDUP_REMOVED lines=15> */
.L_x_2536:
[----:B------:R-:W-:Y:S05]  /*11a30*/  BSYNC.RECONVERGENT B0 ;  /* 0x0000000000007941 */ /* 0x000fea0003800200 */
.L_x_2535:
[----:B-----5:R4:W-:Y:S02]  /*11a40*/  STS.128 [R65+0x3000], R24 ;  /* 0x0030001841007388 */ /* 0x0209e40000000c00 */
.L_x_2530:
[----:B------:R-:W-:Y:S05]  /*11a50*/  BSYNC.RECONVERGENT B2 ;  /* 0x0000000000027941 */ /* 0x000fea0003800200 */
.L_x_2529:
[----:B------:R-:W-:-:S04]  /*11a60*/  IADD3 R40, PT, PT, R122, 0x30, RZ ;  /* 0x000000307a287810 */ /* 0x000fc80007ffe0ff */
[----:B------:R-:W-:-:S13]  /*11a70*/  ISETP.GE.AND P0, PT, R40, R11, PT ;  /* 0x0000000b2800720c */ /* 0x000fda0003f06270 */
[----:B------:R-:W-:Y:S05]  /*11a80*/  @P0 BRA `(.L_x_2482) ;  /* 0x0000000800d80947 */ /* 0x000fea0003800000 */
[----:B-----5:R-:W-:Y:S01]  /*11a90*/  ISETP.GE.AND P0, PT, R14, R10, PT ;  /* 0x0000000a0e00720c */ /* 0x020fe20003f06270 */
[----:B--2---:R-:W-:Y:S01]  /*11aa0*/  IMAD R50, R129, 0x60, RZ ;  /* 0x0000006081327824 */ /* 0x004fe200078e02ff */
[----:B------:R-:W-:Y:S01]  /*11ab0*/  BSSY.RECONVERGENT B1, `(.L_x_2537) ;  /* 0x000005c000017945 */ /* 0x000fe20003800200 */
[----:B------:R-:W-:-:S04]  /*11ac0*/  IMAD.WIDE.U32 R128, R128, 0x60, R120 ;  /* 0x0000006080807825 */ /* 0x000fc800078e0078 */
[----:B------:R-:W-:Y:S01]  /*11ad0*/  IMAD R11, R3, 0x30, RZ ;  /* 0x00000030030b7824 */ /* 0x000fe200078e02ff */
        /* <DEDUP_REMOVED lines=22> */
[----:B------:R-:W2:Y:S01]  /*11c40*/  LD.E.128 R4, desc[UR6][R4.64] ;  /* 0x0000000604047980 */ /* 0x000ea2000c101d00 */
[----:B------:R-:W-:-:S06]  /*11c50*/  IADD3.X R17, PT, PT, R35, R17, RZ, P1, !PT ;  /* 0x0000001123117210 */ /* 0x000fcc0000ffe4ff */
[----:B------:R-:W4:Y:S01]  /*11c60*/  LD.E.128 R16, desc[UR6][R16.64] ;  /* 0x0000000610107980 */ /* 0x000f22000c101d00 */
        /* <DEDUP_REMOVED lines=9> */
[C---:B--2---:R-:W-:Y:S01]  /*11d00*/  IMAD.U32 R39, R4.reuse, 0x10000, RZ ;  /* 0x0001000004277824 */ /* 0x044fe200078e00ff */
        /* <DEDUP_REMOVED lines=24> */
[----:B----4-:R-:W-:Y:S01]  /*11e90*/  SHF.L.U32 R5, R17, 0x10, RZ ;  /* 0x0000001011057819 */ /* 0x010fe200000006ff */
        /* <DEDUP_REMOVED lines=27> */
.L_x_2540:
[----:B------:R-:W-:Y:S05]  /*12050*/  BSYNC.RECONVERGENT B0 ;  /* 0x0000000000007941 */ /* 0x000fea0003800200 */
.L_x_2539:
[----:B-----5:R1:W-:Y:S02]  /*12060*/  STS.128 [R65+0x1800], R24 ;  /* 0x0018001841007388 */ /* 0x0203e40000000c00 */
.L_x_2538:
[----:B------:R-:W-:Y:S05]  /*12070*/  BSYNC.RECONVERGENT B1 ;  /* 0x0000000000017941 */ /* 0x000fea0003800200 */
.L_x_2537:
[----:B------:R-:W-:-:S13]  /*12080*/  ISETP.GE.AND P0, PT, R9, R10, PT ;  /* 0x0000000a0900720c */ /* 0x000fda0003f06270 */
[----:B------:R1:W-:Y:S01]  /*12090*/  @P0 STS.128 [R65+0x3800], RZ ;  /* 0x003800ff41000388 */ /* 0x0003e20000000c00 */
[----:B------:R-:W-:Y:S05]  /*120a0*/  @P0 BRA `(.L_x_2482) ;  /* 0x0000000400500947 */ /* 0x000fea0003800000 */
[----:B---3--:R3:W5:Y:S01]  /*120b0*/  LD.E.128 R4, desc[UR6][R50.64+0x80] ;  /* 0x0000800632047980 */ /* 0x008762000c101d00 */
[----:B------:R-:W-:Y:S01]  /*120c0*/  ISETP.GE.AND P0, PT, R9, R0, PT ;  /* 0x000000000900720c */ /* 0x000fe20003f06270 */
[----:B------:R-:W-:-:S12]  /*120d0*/  BSSY.RECONVERGENT B0, `(.L_x_2541) ;  /* 0x0000050000007945 */ /* 0x000fd80003800200 */
[----:B------:R-:W-:Y:S05]  /*120e0*/  @P0 BRA `(.L_x_2542) ;  /* 0x0000000400380947 */ /* 0x000fea0003800000 */
[----:B------:R-:W-:Y:S02]  /*120f0*/  ISETP.GT.AND P0, PT, R28, 0x40, PT ;  /* 0x000000401c00780c */ /* 0x000fe40003f04270 */
[--C-:B------:R-:W-:Y:S02]  /*12100*/  SHF.R.S32.HI R17, RZ, 0x1f, R11.reuse ;  /* 0x0000001fff117819 */ /* 0x100fe4000001140b */
[----:B------:R-:W-:Y:S02]  /*12110*/  SEL R0, R12, RZ, !P0 ;  /* 0x000000ff0c007207 */ /* 0x000fe40004000000 */
[----:B------:R-:W-:Y:S02]  /*12120*/  SEL R13, R13, RZ, !P0 ;  /* 0x000000ff0d0d7207 */ /* 0x000fe40004000000 */
[----:B------:R-:W-:Y:S02]  /*12130*/  IADD3 R0, P2, P1, R0, R8, R11 ;  /* 0x0000000800007210 */ /* 0x000fe4000795e00b */
[----:B------:R-:W-:-:S02]  /*12140*/  SEL R11, R3, R12, P0 ;  /* 0x0000000c030b7207 */ /* 0x000fc40000000000 */
[----:B------:R-:W-:Y:S01]  /*12150*/  IADD3.X R13, PT, PT, R13, R2, R17, P2, P1 ;  /* 0x000000020d0d7210 */ /* 0x000fe200017e2411 */
[C---:B------:R-:W-:Y:S02]  /*12160*/  IMAD.SHL.U32 R3, R0.reuse, 0x2, RZ ;  /* 0x0000000200037824 */ /* 0x040fe400078e00ff */
[----:B------:R-:W-:Y:S01]  /*12170*/  IMAD.WIDE R16, R11, 0x2, R50 ;  /* 0x000000020b107825 */ /* 0x000fe200078e0232 */
[----:B------:R-:W-:Y:S02]  /*12180*/  SHF.L.U64.HI R11, R0, 0x1, R13 ;  /* 0x00000001000b7819 */ /* 0x000fe4000001020d */
[----:B------:R-:W-:-:S03]  /*12190*/  IADD3 R20, P1, PT, R32, R3, RZ ;  /* 0x0000000320147210 */ /* 0x000fc60007f3e0ff */
[----:B------:R-:W2:Y:S02]  /*121a0*/  LD.E.128 R16, desc[UR6][R16.64+0x80] ;  /* 0x0000800610107980 */ /* 0x000ea4000c101d00 */
[----:B------:R-:W-:Y:S01]  /*121b0*/  IMAD.X R21, R33, 0x1, R11, P1 ;  /* 0x0000000121157824 */ /* 0x000fe200008e060b */
[----:B-1--4-:R-:W-:-:S05]  /*121c0*/  IADD3 R24, P1, PT, R34, R3, RZ ;  /* 0x0000000322187210 */ /* 0x012fca0007f3e0ff */
[----:B------:R-:W4:Y:S01]  /*121d0*/  LD.E.128 R20, desc[UR6][R20.64+0x80] ;  /* 0x0000800614147980 */ /* 0x000f22000c101d00 */
[----:B------:R-:W-:-:S06]  /*121e0*/  IADD3.X R25, PT, PT, R35, R11, RZ, P1, !PT ;  /* 0x0000000b23197210 */ /* 0x000fcc0000ffe4ff */
[----:B------:R-:W3:Y:S01]  /*121f0*/  LD.E.128 R24, desc[UR6][R24.64+0x80] ;  /* 0x0000800618187980 */ /* 0x000ee2000c101d00 */
[C---:B-----5:R-:W-:Y:S01]  /*12200*/  IMAD.U32 R3, R4.reuse, 0x10000, RZ ;  /* 0x0001000004037824 */ /* 0x060fe200078e00ff */
[----:B------:R-:W-:Y:S01]  /*12210*/  LOP3.LUT R2, R4, 0xffff0000, RZ, 0xc0, !PT ;  /* 0xffff000004027812 */ /* 0x000fe200078ec0ff */
[C---:B------:R-:W-:Y:S01]  /*12220*/  IMAD.U32 R10, R5.reuse, 0x10000, RZ ;  /* 0x00010000050a7824 */ /* 0x040fe200078e00ff */
[----:B------:R-:W-:Y:S01]  /*12230*/  LOP3.LUT R0, R5, 0xffff0000, RZ, 0xc0, !PT ;  /* 0xffff000005007812 */ /* 0x000fe200078ec0ff */
[C---:B------:R-:W-:Y:S01]  /*12240*/  IMAD.U32 R12, R7.reuse, 0x10000, RZ ;  /* 0x00010000070c7824 */ /* 0x040fe200078e00ff */
        /* <DEDUP_REMOVED lines=56> */
.L_x_2542:
[----:B------:R-:W-:Y:S05]  /*125d0*/  BSYNC.RECONVERGENT B0 ;  /* 0x0000000000007941 */ /* 0x000fea0003800200 */
.L_x_2541:
[----:B-----5:R1:W-:Y:S02]  /*125e0*/  STS.128 [R65+0x3800], R4 ;  /* 0x0038000441007388 */ /* 0x0203e40000000c00 */
.L_x_2482:
[----:B------:R-:W-:Y:S05]  /*125f0*/  BSYNC.RECONVERGENT B3 ;  /* 0x0000000000037941 */ /* 0x000fea0003800200 */
.L_x_2474:
        /* <DEDUP_REMOVED lines=12> */
[----:B----4-:R-:W-:Y:S02]  /*126c0*/  @!P2 IMAD.MOV.U32 R2, RZ, RZ, R208 ;  /* 0x000000ffff02a224 */ /* 0x010fe400078e00d0 */
        /* <DEDUP_REMOVED lines=11> */
.L_x_2544:
[----:B------:R-:W-:Y:S05]  /*12780*/  BSYNC.RECONVERGENT B0 ;  /* 0x0000000000007941 */ /* 0x000fea0003800200 */
.L_x_2543:
[----:B-----5:R-:W-:Y:S01]  /*12790*/  LEA R10, P1, R68, R208, 0x1 ;  /* 0x000000d0440a7211 */ /* 0x020fe200078208ff */
[----:B------:R-:W-:Y:S01]  /*127a0*/  BSSY.RECONVERGENT B0, `(.L_x_2545) ;  /* 0x0000013000007945 */ /* 0x000fe20003800200 */
[----:B------:R-:W-:Y:S01]  /*127b0*/  ISETP.GE.AND P2, PT, R4, R7, PT ;  /* 0x000000070400720c */ /* 0x000fe20003f46270 */
[----:B------:R-:W-:Y:S01]  /*127c0*/  VIADD R0, R122, 0x60 ;  /* 0x000000607a007836 */ /* 0x000fe20000000000 */
[----:B------:R-:W-:Y:S01]  /*127d0*/  LEA.HI.X R11, R68, R209, R71, 0x1, P1 ;  /* 0x000000d1440b7211 */ /* 0x000fe200008f0c47 */
[----:B------:R-:W-:Y:S10]  /*127e0*/  @P0 BRA `(.L_x_2546) ;  /* 0x0000000000380947 */ /* 0x000ff40003800000 */
[-C--:B------:R-:W-:Y:S02]  /*127f0*/  ISETP.GE.AND P0, PT, R9, R217.reuse, PT ;  /* 0x000000d90900720c */ /* 0x080fe40003f06270 */
[----:B------:R-:W-:-:S11]  /*12800*/  ISETP.GE.AND P1, PT, R14, R217, PT ;  /* 0x000000d90e00720c */ /* 0x000fd60003f26270 */
[----:B-1--4-:R-:W-:Y:S02]  /*12810*/  @!P0 IMAD.MOV.U32 R2, RZ, RZ, R10 ;  /* 0x000000ffff028224 */ /* 0x012fe400078e000a */
        /* <DEDUP_REMOVED lines=11> */
.L_x_2546:
[----:B------:R-:W-:Y:S05]  /*128d0*/  BSYNC.RECONVERGENT B0 ;  /* 0x0000000000007941 */ /* 0x000fea0003800200 */
.L_x_2545:
        /* <DEDUP_REMOVED lines=16> */
.L_x_2548:
[----:B------:R-:W-:Y:S05]  /*129e0*/  BSYNC.RECONVERGENT B0 ;  /* 0x0000000000007941 */ /* 0x000fea0003800200 */
.L_x_2547:
[----:B------:R-:W-:Y:S01]  /*129f0*/  BSSY.RECONVERGENT B0, `(.L_x_2549) ;  /* 0x0000012000007945 */ /* 0x000fe20003800200 */
[----:B------:R-:W-:Y:S02]  /*12a00*/  ISETP.GE.AND P0, PT, R0, R7, PT ;  /* 0x000000070000720c */ /* 0x000fe40003f06270 */
[----:B------:R-:W-:Y:S01]  /*12a10*/  IADD3 R122, PT, PT, R122, 0x70, RZ ;  /* 0x000000707a7a7810 */ /* 0x000fe20007ffe0ff */
        /* <DEDUP_REMOVED lines=15> */
.L_x_2550:
[----:B------:R-:W-:Y:S05]  /*12b10*/  BSYNC.RECONVERGENT B0 ;  /* 0x0000000000007941 */ /* 0x000fea0003800200 */
.L_x_2549:
[----:B------:R-:W-:Y:S01]  /*12b20*/  BSSY.RECONVERGENT B0, `(.L_x_2551) ;  /* 0x0000014000007945 */ /* 0x000fe20003800200 */
[----:B------:R-:W-:-:S03]  /*12b30*/  ISETP.GE.AND P1, PT, R122, R7, PT ;  /* 0x000000077a00720c */ /* 0x000fc60003f26270 */
[----:B------:R-:W-:Y:S10]  /*12b40*/  @P3 BRA `(.L_x_2552) ;  /* 0x0000000000443947 */ /* 0x000ff40003800000 */
[----:B------:R-:W-:Y:S01]  /*12b50*/  MOV R12, R10 ;  /* 0x0000000a000c7202 */ /* 0x000fe20000000f00 */
        /* <DEDUP_REMOVED lines=16> */
.L_x_2552:
[----:B------:R-:W-:Y:S05]  /*12c60*/  BSYNC.RECONVERGENT B0 ;  /* 0x0000000000007941 */ /* 0x000fea0003800200 */
.L_x_2551:
        /* <DEDUP_REMOVED lines=16> */
.L_x_2554:
[----:B------:R-:W-:Y:S05]  /*12d70*/  BSYNC.RECONVERGENT B0 ;  /* 0x0000000000007941 */ /* 0x000fea0003800200 */
.L_x_2553:
[----:B------:R-:W-:Y:S04]  /*12d80*/  BSSY.RECONVERGENT B0, `(.L_x_2555) ;  /* 0x0000013000007945 */ /* 0x000fe80003800200 */
[----:B------:R-:W-:Y:S05]  /*12d90*/  @P0 BRA `(.L_x_2556) ;  /* 0x0000000000440947 */ /* 0x000fea0003800000 */
[----:B-1----:R-:W-:Y:S01]  /*12da0*/  MOV R12, R10 ;  /* 0x0000000a000c7202 */ /* 0x002fe20000000f00 */
        /* <DEDUP_REMOVED lines=16> */
.L_x_2556:
[----:B------:R-:W-:Y:S05]  /*12eb0*/  BSYNC.RECONVERGENT B0 ;  /* 0x0000000000007941 */ /* 0x000fea0003800200 */
.L_x_2555:
        /* <DEDUP_REMOVED lines=17> */
.L_x_2558:
[----:B------:R-:W-:Y:S05]  /*12fd0*/  BSYNC.RECONVERGENT B0 ;  /* 0x0000000000007941 */ /* 0x000fea0003800200 */
.L_x_2557:
[----:B------:R-:W0:Y:S01]  /*12fe0*/  LDGDEPBAR ;  /* 0x00000000000079af */ /* 0x000e220000000000 */
[----:B------:R-:W-:Y:S03]  /*12ff0*/  BSSY.RECONVERGENT B0, `(.L_x_2559) ;  /* 0x0000017000007945 */ /* 0x000fe60003800200 */
[----:B-1234-:R1:W5:Y:S04]  /*13000*/  LD.E R3, desc[UR6][R132.64+0x184] ;  /* 0x0001840684037980 */ /* 0x01e368000c101900 */
[----:B------:R1:W5:Y:S01]  /*13010*/  LD.E R2, desc[UR6][R132.64+0x188] ;  /* 0x0001880684027980 */ /* 0x000362000c101900 */
[----:B------:R-:W-:-:S04]  /*13020*/  DEPBAR.LE SB0, 0x0 ;  /* 0x000080000000791a */ /* 0x000fc80000000000 */
[----:B------:R-:W-:Y:S06]  /*13030*/  BAR.SYNC.DEFER_BLOCKING 0x0 ;  /* 0x0000000000007b1d */ /* 0x000fec0000010000 */
        /* <DEDUP_REMOVED lines=16> */
.L_x_2560:
[----:B------:R2:W-:Y:S04]  /*13140*/  STS.128 [R65+0xc000], RZ ;  /* 0x00c000ff41007388 */ /* 0x0005e80000000c00 */
[----:B------:R2:W-:Y:S02]  /*13150*/  STS.128 [R65+0x10000], RZ ;  /* 0x010000ff41007388 */ /* 0x0005e40000000c00 */
.L_x_2561:
[----:B------:R-:W-:Y:S05]  /*13160*/  BSYNC.RECONVERGENT B0 ;  /* 0x0000000000007941 */ /* 0x000fea0003800200 */
.L_x_2559:
[-C--:B------:R-:W-:Y:S01]  /*13170*/  ISETP.GE.AND P2, PT, R30, R7.reuse, PT ;  /* 0x000000071e00720c */ /* 0x080fe20003f46270 */
[----:B------:R-:W4:Y:S01]  /*13180*/  S2R R196, SR_TID.X ;  /* 0x0000000000c47919 */ /* 0x000f220000002100 */
        /* <DEDUP_REMOVED lines=23> */
.L_x_2563:
[----:B------:R-:W-:Y:S05]  /*13300*/  BSYNC.RECONVERGENT B0 ;  /* 0x0000000000007941 */ /* 0x000fea0003800200 */
.L_x_2562:
[----:B------:R1:W-:Y:S01]  /*13310*/  @P3 STS.128 [R65+0xd000], RZ ;  /* 0x00d000ff41003388 */ /* 0x0003e20000000c00 */
[----:B------:R-:W-:Y:S03]  /*13320*/  BSSY.RECONVERGENT B0, `(.L_x_2564) ;  /* 0x0000011000007945 */ /* 0x000fe60003800200 */
[----:B------:R1:W-:Y:S01]  /*13330*/  @P3 STS.128 [R65+0x11000], RZ ;  /* 0x011000ff41003388 */ /* 0x0003e20000000c00 */
[----:B------:R-:W-:Y:S05]  /*13340*/  @P3 BRA `(.L_x_2565) ;  /* 0x0000000000383947 */ /* 0x000fea0003800000 */
[-C--:B------:R-:W-:Y:S02]  /*13350*/  ISETP.GE.AND P2, PT, R14, R217.reuse, PT ;  /* 0x000000d90e00720c */ /* 0x080fe40003f46270 */
[----:B------:R-:W-:Y:S02]  /*13360*/  ISETP.GE.AND P1, PT, R9, R217, PT ;  /* 0x000000d90900720c */ /* 0x000fe40003f26270 */
[----:B---3--:R-:W-:-:S04]  /*13370*/  LEA R10, P3, R206, R4, 0x5 ;  /* 0x00000004ce0a7211 */ /* 0x008fc800078628ff */
        /* <DEDUP_REMOVED lines=11> */
.L_x_2565:
[----:B------:R-:W-:Y:S05]  /*13430*/  BSYNC.RECONVERGENT B0 ;  /* 0x0000000000007941 */ /* 0x000fea0003800200 */
.L_x_2564:
[----:B------:R1:W-:Y:S01]  /*13440*/  @P0 STS.128 [R65+0xd800], RZ ;  /* 0x00d800ff41000388 */ /* 0x0003e20000000c00 */
[----:B------:R-:W-:Y:S01]  /*13450*/  BSSY.RECONVERGENT B0, `(.L_x_2566) ;  /* 0x0000012000007945 */ /* 0x000fe20003800200 */
[----:B------:R-:W-:Y:S02]  /*13460*/  ISETP.GE.AND P3, PT, R122, R7, PT ;  /* 0x000000077a00720c */ /* 0x000fe40003f66270 */
[----:B------:R1:W-:Y:S01]  /*13470*/  @P0 STS.128 [R65+0x11800], RZ ;  /* 0x011800ff41000388 */ /* 0x0003e20000000c00 */
        /* <DEDUP_REMOVED lines=15> */
.L_x_2567:
[----:B------:R-:W-:Y:S05]  /*13570*/  BSYNC.RECONVERGENT B0 ;  /* 0x0000000000007941 */ /* 0x000fea0003800200 */
.L_x_2566:
        /* <DEDUP_REMOVED lines=21> */
.L_x_2569:
[----:B------:R-:W-:Y:S05]  /*136d0*/  BSYNC.RECONVERGENT B0 ;  /* 0x0000000000007941 */ /* 0x000fea0003800200 */
.L_x_2568:
        /* <DEDUP_REMOVED lines=18> */
.L_x_2571:
[----:B------:R-:W-:Y:S05]  /*13800*/  BSYNC.RECONVERGENT B0 ;  /* 0x0000000000007941 */ /* 0x000fea0003800200 */
.L_x_2570:
        /* <DEDUP_REMOVED lines=21> */
.L_x_2573:
[----:B------:R-:W-:Y:S05]  /*13960*/  BSYNC.RECONVERGENT B0 ;  /* 0x0000000000007941 */ /* 0x000fea0003800200 */
.L_x_2572:
        /* <DEDUP_REMOVED lines=19> */
.L_x_2575:
[----:B------:R-:W-:Y:S05]  /*13aa0*/  BSYNC.RECONVERGENT B0 ;  /* 0x0000000000007941 */ /* 0x000fea0003800200 */
.L_x_2574:
[----:B------:R-:W2:Y:S01]  /*13ab0*/  S2UR UR8, SR_CgaCtaId ;  /* 0x00000000000879c3 */ /* 0x000ea20000008800 */
[----:B----4-:R-:W-:Y:S01]  /*13ac0*/  SHF.R.U32.HI R197, RZ, 0x1, R196 ;  /* 0x00000001ffc57819 */ /* 0x010fe200000116c4 */
[C---:B------:R-:W-:Y:S01]  /*13ad0*/  IMAD.SHL.U32 R32, R196.reuse, 0x40, RZ ;  /* 0x00000040c4207824 */ /* 0x040fe200078e00ff */
[C---:B-1----:R-:W-:Y:S01]  /*13ae0*/  LOP3.LUT R5, R196.reuse, 0x8, RZ, 0xc0, !PT ;  /* 0x00000008c4057812 */ /* 0x042fe200078ec0ff */
[C---:B------:R-:W-:Y:S01]  /*13af0*/  IMAD.SHL.U32 R199, R196.reuse, 0x20, RZ ;  /* 0x00000020c4c77824 */ /* 0x040fe200078e00ff */
[----:B------:R-:W-:Y:S01]  /*13b00*/  LOP3.LUT R33, R197, 0x8, RZ, 0xc0, !PT ;  /* 0x00000008c5217812 */ /* 0x000fe200078ec0ff */
[C---:B------:R-:W-:Y:S01]  /*13b10*/  IMAD.SHL.U32 R219, R196.reuse, 0x8, RZ ;  /* 0x00000008c4db7824 */ /* 0x040fe200078e00ff */
[--C-:B------:R-:W-:Y:S01]  /*13b20*/  LOP3.LUT R5, R5, 0x1c0, R32.reuse, 0xf8, !PT ;  /* 0x000001c005057812 */ /* 0x100fe200078ef820 */
[----:B------:R-:W-:Y:S01]  /*13b30*/  UMOV UR4, 0x400 ;  /* 0x0000040000047882 */ /* 0x000fe20000000000 */
[----:B------:R-:W-:Y:S01]  /*13b40*/  LOP3.LUT R199, R199, 0x7c00, RZ, 0xc0, !PT ;  /* 0x00007c00c7c77812 */ /* 0x000fe200078ec0ff */
[----:B------:R-:W-:Y:S01]  /*13b50*/  IMAD.MOV.U32 R60, RZ, RZ, 0x40 ;  /* 0x00000040ff3c7424 */ /* 0x000fe200078e00ff */
[----:B------:R-:W-:Y:S01]  /*13b60*/  LOP3.LUT R198, R219, 0x38, RZ, 0xc0, !PT ;  /* 0x00000038dbc67812 */ /* 0x000fe200078ec0ff */
[----:B------:R-:W-:Y:S01]  /*13b70*/  IMAD.SHL.U32 R135, R196, 0x2, RZ ;  /* 0x00000002c4877824 */ /* 0x000fe200078e00ff */
[--C-:B------:R-:W-:Y:S01]  /*13b80*/  LOP3.LUT R33, R33, 0x1c0, R32.reuse, 0xf8, !PT ;  /* 0x000001c021217812 */ /* 0x100fe200078ef820 */
[----:B------:R-:W0:Y:S01]  /*13b90*/  LDGDEPBAR ;  /* 0x00000000000079af */ /* 0x000e220000000000 */
[----:B------:R-:W-:Y:S01]  /*13ba0*/  LOP3.LUT R0, R199, 0x200, R32, 0xf8, !PT ;  /* 0x00000200c7007812 */ /* 0x000fe200078ef820 */
[----:B------:R-:W-:Y:S01]  /*13bb0*/  BSSY.RECONVERGENT B1, `(.L_x_2576) ;  /* 0x00002c6000017945 */ /* 0x000fe20003800200 */
[----:B------:R-:W-:-:S02]  /*13bc0*/  LOP3.LUT R33, R33, R198, RZ, 0x3c, !PT ;  /* 0x000000c621217212 */ /* 0x000fc400078e3cff */
[----:B------:R-:W-:Y:S02]  /*13bd0*/  LOP3.LUT R66, R32, 0x400, RZ, 0xc0, !PT ;  /* 0x0000040020427812 */ /* 0x000fe400078ec0ff */
[----:B------:R-:W-:Y:S02]  /*13be0*/  LOP3.LUT R5, R5, R198, RZ, 0x3c, !PT ;  /* 0x000000c605057212 */ /* 0x000fe400078e3cff */
[----:B------:R-:W-:Y:S01]  /*13bf0*/  LOP3.LUT R61, R0, R33, RZ, 0xfc, !PT ;  /* 0x00000021003d7212 */ /* 0x000fe200078efcff */
[----:B--2---:R-:W-:Y:S01]  /*13c00*/  ULEA UR8, UR8, UR4, 0x18 ;  /* 0x0000000408087291 */ /* 0x004fe2000f8ec0ff */
[----:B------:R-:W-:Y:S01]  /*13c10*/  IMAD.MOV.U32 R0, RZ, RZ, 0x20 ;  /* 0x00000020ff007424 */ /* 0x000fe200078e00ff */
[C---:B------:R-:W-:Y:S01]  /*13c20*/  LOP3.LUT P6, RZ, R196.reuse, 0x2, RZ, 0xc0, !PT ;  /* 0x00000002c4ff7812 */ /* 0x040fe200078cc0ff */
[----:B------:R-:W-:Y:S01]  /*13c30*/  IMAD R66, R5, 0x2, R66 ;  /* 0x0000000205427824 */ /* 0x000fe200078e0242 */
[----:B------:R-:W-:Y:S02]  /*13c40*/  LOP3.LUT P2, RZ, R196, 0x4, RZ, 0xc0, !PT ;  /* 0x00000004c4ff7812 */ /* 0x000fe4000784c0ff */
[----:B------:R-:W-:Y:S01]  /*13c50*/  LEA R61, R61, UR8, 0x1 ;  /* 0x000000083d3d7c11 */ /* 0x000fe2000f8e08ff */
[----:B------:R-:W-:Y:S01]  /*13c60*/  VIADD R55, R66, UR8 ;  /* 0x0000000842377c36 */ /* 0x000fe20008000000 */
[----:B------:R-:W-:Y:S01]  /*13c70*/  SEL R154, R0, 0xffffffe0, !P6 ;  /* 0xffffffe0009a7807 */ /* 0x000fe20007000000 */
[----:B------:R-:W-:Y:S01]  /*13c80*/  LDSM.16.M88.4 R40, [R66+UR8+0x4000] ;  /* 0x004000084228783b */ /* 0x000fe20008000200 */
[----:B------:R-:W-:-:S02]  /*13c90*/  SEL R60, R60, 0xffffffc0, !P2 ;  /* 0xffffffc03c3c7807 */ /* 0x000fc40005000000 */
[----:B------:R-:W-:Y:S01]  /*13ca0*/  LOP3.LUT R135, R135, 0x6, RZ, 0xc0, !PT ;  /* 0x0000000687877812 */ /* 0x000fe200078ec0ff */
[----:B------:R-:W1:Y:S01]  /*13cb0*/  LDSM.16.M88.4 R88, [R61] ;  /* 0x000000003d58783b */ /* 0x000e620000000200 */
[--C-:B------:R-:W-:Y:S01]  /*13cc0*/  IMAD.IADD R54, R61, 0x1, R154.reuse ;  /* 0x000000013d367824 */ /* 0x100fe200078e029a */
[----:B-----5:R-:W-:Y:S01]  /*13cd0*/  IADD3 R228, PT, PT, R67, -R216, -R3 ;  /* 0x800000d843e47210 */ /* 0x020fe20007ffe803 */
[----:B------:R-:W-:Y:S01]  /*13ce0*/  IMAD.IADD R52, R55, 0x1, R154 ;  /* 0x0000000137347824 */ /* 0x000fe200078e029a */
[----:B------:R-:W2:Y:S01]  /*13cf0*/  LDSM.16.M88.4 R28, [R66+UR8+0x4800] ;  /* 0x00480008421c783b */ /* 0x000ea20008000200 */
[--C-:B------:R-:W-:Y:S01]  /*13d00*/  IMAD.IADD R141, R61, 0x1, R60.reuse ;  /* 0x000000013d8d7824 */ /* 0x100fe200078e023c */
[----:B------:R-:W-:Y:S01]  /*13d10*/  LOP3.LUT R224, R198, 0x40, RZ, 0xfc, !PT ;  /* 0x00000040c6e07812 */ /* 0x000fe200078efcff */
[----:B------:R-:W-:Y:S01]  /*13d20*/  IMAD.IADD R55, R55, 0x1, R60 ;  /* 0x0000000137377824 */ /* 0x000fe200078e023c */
[----:B------:R-:W4:Y:S01]  /*13d30*/  LDSM.16.M88.4 R20, [R66+UR8+0x5000] ;  /* 0x005000084214783b */ /* 0x000f220008000200 */
[----:B------:R-:W-:-:S02]  /*13d40*/  IMAD.IADD R35, R154, 0x1, R141 ;  /* 0x000000019a237824 */ /* 0x000fc400078e028d */
[----:B------:R-:W-:Y:S01]  /*13d50*/  IMAD.IADD R34, R154, 0x1, R55 ;  /* 0x000000019a227824 */ /* 0x000fe200078e0237 */
[----:B------:R-:W4:Y:S04]  /*13d60*/  LDSM.16.M88.4 R12, [R66+UR8+0x5800] ;  /* 0x00580008420c783b */ /* 0x000f280008000200 */
[----:B------:R-:W4:Y:S04]  /*13d70*/  LDSM.16.M88.4 R112, [R66+UR8+0x6000] ;  /* 0x006000084270783b */ /* 0x000f280008000200 */
[----:B------:R-:W4:Y:S04]  /*13d80*/  LDSM.16.M88.4 R104, [R66+UR8+0x6800] ;  /* 0x006800084268783b */ /* 0x000f280008000200 */
[----:B------:R-:W4:Y:S04]  /*13d90*/  LDSM.16.M88.4 R96, [R66+UR8+0x7000] ;  /* 0x007000084260783b */ /* 0x000f280008000200 */
[----:B------:R-:W4:Y:S04]  /*13da0*/  LDSM.16.M88.4 R4, [R66+UR8+0x7800] ;  /* 0x007800084204783b */ /* 0x000f280008000200 */
[----:B------:R-:W-:Y:S04]  /*13db0*/  LDSM.16.M88.4 R48, [R54] ;  /* 0x000000003630783b */ /* 0x000fe80000000200 */
[----:B------:R-:W4:Y:S04]  /*13dc0*/  LDSM.16.M88.4 R56, [R52+0x4000] ;  /* 0x004000003438783b */ /* 0x000f280000000200 */
[----:B---3--:R-:W3:Y:S01]  /*13dd0*/  LDSM.16.M88.4 R8, [R52+0x4800] ;  /* 0x004800003408783b */ /* 0x008ee20000000200 */
[C---:B-1----:R-:W-:Y:S03]  /*13de0*/  HMMA.16816.F32.BF16 R44, R88.reuse, R40, RZ ;  /* 0x00000028582c723c */ /* 0x042fe600000418ff */
[----:B------:R-:W1:Y:S04]  /*13df0*/  LDSM.16.M88.4 R84, [R52+0x5000] ;  /* 0x005000003454783b */ /* 0x000e680000000200 */
[----:B------:R-:W1:Y:S01]  /*13e00*/  LDSM.16.M88.4 R80, [R52+0x5800] ;  /* 0x005800003450783b */ /* 0x000e620000000200 */
[C---:B--2---:R-:W-:Y:S03]  /*13e10*/  HMMA.16816.F32.BF16 R36, R88.reuse, R28, RZ ;  /* 0x0000001c5824723c */ /* 0x044fe600000418ff */
[----:B------:R-:W-:Y:S04]  /*13e20*/  LDSM.16.M88.4 R76, [R52+0x6800] ;  /* 0x00680000344c783b */ /* 0x000fe80000000200 */
[----:B------:R-:W-:Y:S01]  /*13e30*/  LDSM.16.M88.4 R72, [R52+0x7000] ;  /* 0x007000003448783b */ /* 0x000fe20000000200 */
[C---:B------:R-:W-:Y:S03]  /*13e40*/  HMMA.16816.F32.BF16 R40, R88.reuse, R42, RZ ;  /* 0x0000002a5828723c */ /* 0x040fe600000418ff */
[----:B------:R-:W-:Y:S04]  /*13e50*/  LDSM.16.M88.4 R68, [R52+0x7800] ;  /* 0x007800003444783b */ /* 0x000fe80000000200 */
[----:B------:R-:W-:Y:S01]  /*13e60*/  LDSM.16.M88.4 R120, [R55+0x5000] ;  /* 0x005000003778783b */ /* 0x000fe20000000200 */
[C---:B------:R-:W-:Y:S03]  /*13e70*/  HMMA.16816.F32.BF16 R28, R88.reuse, R30, RZ ;  /* 0x0000001e581c723c */ /* 0x040fe600000418ff */
[----:B------:R-:W-:Y:S04]  /*13e80*/  LDSM.16.M88.4 R124, [R55+0xb000] ;  /* 0x00b00000377c783b */ /* 0x000fe80000000200 */
[----:B------:R-:W-:Y:S01]  /*13e90*/  LDSM.16.M88.4 R136, [R55+0xa000] ;  /* 0x00a000003788783b */ /* 0x000fe20000000200 */
[C---:B----4-:R-:W-:Y:S03]  /*13ea0*/  HMMA.16816.F32.BF16 R24, R88.reuse, R20, RZ ;  /* 0x000000145818723c */ /* 0x050fe600000418ff */
        /* <DEDUP_REMOVED lines=15> */
[----:B------:R-:W-:Y:S04]  /*13fa0*/  LDSM.16.M88.4 R56, [R141] ;  /* 0x000000008d38783b */ /* 0x000fe80000000200 */
[----:B------:R-:W-:Y:S03]  /*13fb0*/  LDSM.16.M88.4 R140, [R141+0x2000] ;  /* 0x002000008d8c783b */ /* 0x000fe60000000200 */
[C---:B---3--:R-:W-:Y:S08]  /*13fc0*/  HMMA.16816.F32.BF16 R36, R48.reuse, R8, R36 ;  /* 0x000000083024723c */ /* 0x048ff00000041824 */
[C---:B------:R-:W-:Y:S01]  /*13fd0*/  HMMA.16816.F32.BF16 R28, R48.reuse, R10, R28 ;  /* 0x0000000a301c723c */ /* 0x040fe2000004181c */
[----:B------:R-:W3:Y:S07]  /*13fe0*/  LDSM.16.M88.4 R8, [R55+0x4000] ;  /* 0x004000003708783b */ /* 0x000eee0000000200 */
[C---:B-1----:R-:W-:Y:S08]  /*13ff0*/  HMMA.16816.F32.BF16 R24, R48.reuse, R84, R24 ;  /* 0x000000543018723c */ /* 0x042ff00000041818 */
[C---:B------:R-:W-:Y:S01]  /*14000*/  HMMA.16816.F32.BF16 R20, R48.reuse, R86, R20 ;  /* 0x000000563014723c */ /* 0x040fe20000041814 */
[----:B------:R-:W-:Y:S07]  /*14010*/  LDSM.16.M88.4 R84, [R55+0x5800] ;  /* 0x005800003754783b */ /* 0x000fee0000000200 */
[C---:B------:R-:W-:Y:S08]  /*14020*/  HMMA.16816.F32.BF16 R16, R48.reuse, R80, R16 ;  /* 0x000000503010723c */ /* 0x040ff00000041810 */
        /* <DEDUP_REMOVED lines=17> */
[----:B------:R-:W2:Y:S07]  /*14140*/  LDSM.16.M88.4 R8, [R35] ;  /* 0x000000002308783b */ /* 0x000eae0000000200 */
[C---:B-1----:R-:W-:Y:S08]  /*14150*/  HMMA.16816.F32.BF16 R36, R56.reuse, R4, R36 ;  /* 0x000000043824723c */ /* 0x042ff00000041824 */
[C---:B------:R-:W-:Y:S01]  /*14160*/  HMMA.16816.F32.BF16 R28, R56.reuse, R6, R28 ;  /* 0x00000006381c723c */ /* 0x040fe2000004181c */
[----:B------:R-:W1:Y:S07]  /*14170*/  LDSM.16.M88.4 R4, [R34+0x4800] ;  /* 0x004800002204783b */ /* 0x000e6e0000000200 */
[C---:B------:R-:W-:Y:S08]  /*14180*/  HMMA.16816.F32.BF16 R16, R56.reuse, R84, R16 ;  /* 0x000000543810723c */ /* 0x040ff00000041810 */
[C---:B------:R-:W-:Y:S01]  /*14190*/  HMMA.16816.F32.BF16 R12, R56.reuse, R86, R12 ;  /* 0x00000056380c723c */ /* 0x040fe2000004180c */
[----:B------:R-:W-:Y:S07]  /*141a0*/  LDSM.16.M88.4 R84, [R34+0x5000] ;  /* 0x005000002254783b */ /* 0x000fee0000000200 */
[----:B------:R-:W-:Y:S08]  /*141b0*/  HMMA.16816.F32.BF16 R116, R56, R80, R116 ;  /* 0x000000503874723c */ /* 0x000ff00000041874 */
[C---:B--2---:R-:W-:Y:S08]  /*141c0*/  HMMA.16816.F32.BF16 R44, R8.reuse, R48, R44 ;  /* 0x00000030082c723c */ /* 0x044ff0000004182c */
[----:B------:R-:W-:Y:S01]  /*141d0*/  HMMA.16816.F32.BF16 R40, R8, R50, R40 ;  /* 0x000000320828723c */ /* 0x000fe20000041828 */
[----:B------:R-:W2:Y:S07]  /*141e0*/  LDSM.16.M88.4 R48, [R34+0x7000] ;  /* 0x007000002230783b */ /* 0x000eae0000000200 */
[C---:B------:R-:W-:Y:S01]  /*141f0*/  HMMA.16816.F32.BF16 R112, R56.reuse, R82, R112 ;  /* 0x000000523870723c */ /* 0x040fe20000041870 */
[----:B------:R-:W3:Y:S07]  /*14200*/  LDSM.16.M88.4 R80, [R34+0x5800] ;  /* 0x005800002250783b */ /* 0x000eee0000000200 */
[C---:B------:R-:W-:Y:S08]  /*14210*/  HMMA.16816.F32.BF16 R108, R56.reuse, R76, R108 ;  /* 0x0000004c386c723c */ /* 0x040ff0000004186c */
[C---:B------:R-:W-:Y:S01]  /*14220*/  HMMA.16816.F32.BF16 R104, R56.reuse, R78, R104 ;  /* 0x0000004e3868723c */ /* 0x040fe20000041868 */
[----:B------:R-:W4:Y:S07]  /*14230*/  LDSM.16.M88.4 R76, [R34+0x6000] ;  /* 0x00600000224c783b */ /* 0x000f2e0000000200 */
[C---:B------:R-:W-:Y:S08]  /*14240*/  HMMA.16816.F32.BF16 R100, R56.reuse, R72, R100 ;  /* 0x000000483864723c */ /* 0x040ff00000041864 */
[C---:B------:R-:W-:Y:S01]  /*14250*/  HMMA.16816.F32.BF16 R96, R56.reuse, R74, R96 ;  /* 0x0000004a3860723c */ /* 0x040fe20000041860 */
[----:B------:R-:W4:Y:S07]  /*14260*/  LDSM.16.M88.4 R72, [R34+0x6800] ;  /* 0x006800002248783b */ /* 0x000f2e0000000200 */
[C---:B------:R-:W-:Y:S08]  /*14270*/  HMMA.16816.F32.BF16 R92, R56.reuse, R68, R92 ;  /* 0x00000044385c723c */ /* 0x040ff0000004185c */
[C---:B------:R-:W-:Y:S01]  /*14280*/  HMMA.16816.F32.BF16 R88, R56.reuse, R70, R88 ;  /* 0x000000463858723c */ /* 0x040fe20000041858 */
[----:B------:R-:W4:Y:S07]  /*14290*/  LDSM.16.M88.4 R68, [R34+0x7800] ;  /* 0x007800002244783b */ /* 0x000f2e0000000200 */
[C---:B------:R-:W-:Y:S08]  /*142a0*/  HMMA.16816.F32.BF16 R24, R56.reuse, R120, R24 ;  /* 0x000000783818723c */ /* 0x040ff00000041818 */
[----:B------:R-:W-:Y:S01]  /*142b0*/  HMMA.16816.F32.BF16 R20, R56, R122, R20 ;  /* 0x0000007a3814723c */ /* 0x000fe20000041814 */
[----:B------:R-:W-:Y:S04]  /*142c0*/  LDSM.16.M88.4 R56, [R61+0x2000] ;  /* 0x002000003d38783b */ /* 0x000fe80000000200 */
[----:B------:R-:W-:Y:S03]  /*142d0*/  LDSM.16.M88.4 R120, [R66+UR8+0x8800] ;  /* 0x008800084278783b */ /* 0x000fe60008000200 */
[C---:B-1----:R-:W-:Y:S08]  /*142e0*/  HMMA.16816.F32.BF16 R36, R8.reuse, R4, R36 ;  /* 0x000000040824723c */ /* 0x042ff00000041824 */
[C---:B------:R-:W-:Y:S01]  /*142f0*/  HMMA.16816.F32.BF16 R28, R8.reuse, R6, R28 ;  /* 0x00000006081c723c */ /* 0x040fe2000004181c */
[----:B------:R-:W1:Y:S07]  /*14300*/  LDSM.16.M88.4 R4, [R66+UR8+0x8000] ;  /* 0x008000084204783b */ /* 0x000e6e0008000200 */
[C---:B--2---:R-:W-:Y:S08]  /*14310*/  HMMA.16816.F32.BF16 R100, R8.reuse, R48, R100 ;  /* 0x000000300864723c */ /* 0x044ff00000041864 */
[C---:B------:R-:W-:Y:S01]  /*14320*/  HMMA.16816.F32.BF16 R96, R8.reuse, R50, R96 ;  /* 0x000000320860723c */ /* 0x040fe20000041860 */
[----:B------:R-:W2:Y:S07]  /*14330*/  LDSM.16.M88.4 R48, [R66+UR8+0xa800] ;  /* 0x00a800084230783b */ /* 0x000eae0008000200 */
[C---:B------:R-:W-:Y:S08]  /*14340*/  HMMA.16816.F32.BF16 R24, R8.reuse, R84, R24 ;  /* 0x000000540818723c */ /* 0x040ff00000041818 */
[C---:B------:R-:W-:Y:S01]  /*14350*/  HMMA.16816.F32.BF16 R20, R8.reuse, R86, R20 ;  /* 0x000000560814723c */ /* 0x040fe20000041814 */
[----:B------:R-:W-:Y:S07]  /*14360*/  LDSM.16.M88.4 R84, [R66+UR8+0x9000] ;  /* 0x009000084254783b */ /* 0x000fee0008000200 */
[C---:B---3--:R-:W-:Y:S08]  /*14370*/  HMMA.16816.F32.BF16 R16, R8.reuse, R80, R16 ;  /* 0x000000500810723c */ /* 0x048ff00000041810 */
[C---:B------:R-:W-:Y:S01]  /*14380*/  HMMA.16816.F32.BF16 R12, R8.reuse, R82, R12 ;  /* 0x00000052080c723c */ /* 0x040fe2000004180c */
[----:B------:R-:W-:Y:S07]  /*14390*/  LDSM.16.M88.4 R80, [R66+UR8+0x9800] ;  /* 0x009800084250783b */ /* 0x000fee0008000200 */
[C---:B----4-:R-:W-:Y:S08]  /*143a0*/  HMMA.16816.F32.BF16 R116, R8.reuse, R76, R116 ;  /* 0x0000004c0874723c */ /* 0x050ff00000041874 */
[C---:B------:R-:W-:Y:S01]  /*143b0*/  HMMA.16816.F32.BF16 R112, R8.reuse, R78, R112 ;  /* 0x0000004e0870723c */ /* 0x040fe20000041870 */
[----:B------:R-:W-:Y:S07]  /*143c0*/  LDSM.16.M88.4 R76, [R66+UR8+0xa000] ;  /* 0x00a00008424c783b */ /* 0x000fee0008000200 */
[C---:B------:R-:W-:Y:S08]  /*143d0*/  HMMA.16816.F32.BF16 R108, R8.reuse, R72, R108 ;  /* 0x00000048086c723c */ /* 0x040ff0000004186c */
[C---:B------:R-:W-:Y:S01]  /*143e0*/  HMMA.16816.F32.BF16 R104, R8.reuse, R74, R104 ;  /* 0x0000004a0868723c */ /* 0x040fe20000041868 */
[----:B------:R-:W-:Y:S07]  /*143f0*/  LDSM.16.M88.4 R72, [R66+UR8+0xb800] ;  /* 0x00b800084248783b */ /* 0x000fee0008000200 */
[C---:B------:R-:W-:Y:S08]  /*14400*/  HMMA.16816.F32.BF16 R92, R8.reuse, R68, R92 ;  /* 0x00000044085c723c */ /* 0x040ff0000004185c */
[----:B------:R-:W-:Y:S01]  /*14410*/  HMMA.16816.F32.BF16 R88, R8, R70, R88 ;  /* 0x000000460858723c */ /* 0x000fe20000041858 */
[----:B------:R-:W3:Y:S04]  /*14420*/  LDSM.16.M88.4 R8, [R66+UR8+0xb000] ;  /* 0x00b000084208783b */ /* 0x000ee80008000200 */
[----:B------:R-:W-:Y:S03]  /*14430*/  LDSM.16.M88.4 R68, [R54+0x2000] ;  /* 0x002000003644783b */ /* 0x000fe60000000200 */
[C---:B-1----:R-:W-:Y:S08]  /*14440*/  HMMA.16816.F32.BF16 R44, R56.reuse, R4, R44 ;  /* 0x00000004382c723c */ /* 0x042ff0000004182c */
[C---:B------:R-:W-:Y:S01]  /*14450*/  HMMA.16816.F32.BF16 R40, R56.reuse, R6, R40 ;  /* 0x000000063828723c */ /* 0x040fe20000041828 */
[----:B------:R-:W1:Y:S07]  /*14460*/  LDSM.16.M88.4 R4, [R52+0x8000] ;  /* 0x008000003404783b */ /* 0x000e6e0000000200 */
[C---:B--2---:R-:W-:Y:S08]  /*14470*/  HMMA.16816.F32.BF16 R108, R56.reuse, R48, R108 ;  /* 0x00000030386c723c */ /* 0x044ff0000004186c */
[C---:B------:R-:W-:Y:S01]  /*14480*/  HMMA.16816.F32.BF16 R104, R56.reuse, R50, R104 ;  /* 0x000000323868723c */ /* 0x040fe20000041868 */
[----:B------:R-:W2:Y:S07]  /*14490*/  LDSM.16.M88.4 R48, [R52+0x8800] ;  /* 0x008800003430783b */ /* 0x000eae0000000200 */
[C---:B------:R-:W-:Y:S08]  /*144a0*/  HMMA.16816.F32.BF16 R36, R56.reuse, R120, R36 ;  /* 0x000000783824723c */ /* 0x040ff00000041824 */
[C---:B---3--:R-:W-:Y:S08]  /*144b0*/  HMMA.16816.F32.BF16 R100, R56.reuse, R8, R100 ;  /* 0x000000083864723c */ /* 0x048ff00000041864 */
[C---:B------:R-:W-:Y:S01]  /*144c0*/  HMMA.16816.F32.BF16 R96, R56.reuse, R10, R96 ;  /* 0x0000000a3860723c */ /* 0x040fe20000041860 */
[----:B------:R-:W3:Y:S07]  /*144d0*/  LDSM.16.M88.4 R8, [R52+0xa000] ;  /* 0x00a000003408783b */ /* 0x000eee0000000200 */
[C---:B------:R-:W-:Y:S01]  /*144e0*/  HMMA.16816.F32.BF16 R28, R56.reuse, R122, R28 ;  /* 0x0000007a381c723c */ /* 0x040fe2000004181c */
[----:B------:R-:W4:Y:S07]  /*144f0*/  LDSM.16.M88.4 R120, [R52+0x9000] ;  /* 0x009000003478783b */ /* 0x000f2e0000000200 */
[C---:B------:R-:W-:Y:S08]  /*14500*/  HMMA.16816.F32.BF16 R24, R56.reuse, R84, R24 ;  /* 0x000000543818723c */ /* 0x040ff00000041818 */
[C---:B------:R-:W-:Y:S01]  /*14510*/  HMMA.16816.F32.BF16 R20, R56.reuse, R86, R20 ;  /* 0x000000563814723c */ /* 0x040fe20000041814 */
[----:B------:R-:W4:Y:S07]  /*14520*/  LDSM.16.M88.4 R84, [R52+0x9800] ;  /* 0x009800003454783b */ /* 0x000f2e0000000200 */
[C---:B------:R-:W-:Y:S08]  /*14530*/  HMMA.16816.F32.BF16 R116, R56.reuse, R76, R116 ;  /* 0x0000004c3874723c */ /* 0x040ff00000041874 */
[----:B------:R-:W-:Y:S01]  /*14540*/  HMMA.16816.F32.BF16 R112, R56, R78, R112 ;  /* 0x0000004e3870723c */ /* 0x000fe20000041870 */
[----:B------:R-:W-:Y:S07]  /*14550*/  LDSM.16.M88.4 R76, [R52+0xb000] ;  /* 0x00b00000344c783b */ /* 0x000fee0000000200 */
        /* <DEDUP_REMOVED lines=11> */
[----:B------:R-:W-:Y:S07]  /*14610*/  LDSM.16.M88.4 R80, [R52+0xa800] ;  /* 0x00a800003450783b */ /* 0x000fee0000000200 */
[C---:B------:R-:W-:Y:S08]  /*14620*/  HMMA.16816.F32.BF16 R92, R56.reuse, R72, R92 ;  /* 0x00000048385c723c */ /* 0x040ff0000004185c */
[----:B------:R-:W-:Y:S01]  /*14630*/  HMMA.16816.F32.BF16 R88, R56, R74, R88 ;  /* 0x0000004a3858723c */ /* 0x000fe20000041858 */
[----:B------:R-:W3:Y:S04]  /*14640*/  LDSM.16.M88.4 R72, [R52+0xb800] ;  /* 0x00b800003448783b */ /* 0x000ee80000000200 */
[----:B------:R-:W3:Y:S03]  /*14650*/  LDSM.16.M88.4 R56, [R55+0x8000] ;  /* 0x008000003738783b */ /* 0x000ee60000000200 */
[C---:B----4-:R-:W-:Y:S08]  /*14660*/  HMMA.16816.F32.BF16 R24, R68.reuse, R120, R24 ;  /* 0x000000784418723c */ /* 0x050ff00000041818 */
[C---:B------:R-:W-:Y:S01]  /*14670*/  HMMA.16816.F32.BF16 R20, R68.reuse, R122, R20 ;  /* 0x0000007a4414723c */ /* 0x040fe20000041814 */
[----:B------:R-:W4:Y:S07]  /*14680*/  LDSM.16.M88.4 R120, [R55+0xb800] ;  /* 0x00b800003778783b */ /* 0x000f2e0000000200 */
[C---:B------:R-:W-:Y:S08]  /*14690*/  HMMA.16816.F32.BF16 R16, R68.reuse, R84, R16 ;  /* 0x000000544410723c */ /* 0x040ff00000041810 */
[----:B------:R-:W-:Y:S01]  /*146a0*/  HMMA.16816.F32.BF16 R12, R68, R86, R12 ;  /* 0x00000056440c723c */ /* 0x000fe2000004180c */
[----:B------:R-:W-:Y:S07]  /*146b0*/  LDSM.16.M88.4 R84, [R34+0x8000] ;  /* 0x008000002254783b */ /* 0x000fee0000000200 */
[C---:B-1----:R-:W-:Y:S08]  /*146c0*/  HMMA.16816.F32.BF16 R36, R140.reuse, R4, R36 ;  /* 0x000000048c24723c */ /* 0x042ff00000041824 */
[C---:B------:R-:W-:Y:S01]  /*146d0*/  HMMA.16816.F32.BF16 R28, R140.reuse, R6, R28 ;  /* 0x000000068c1c723c */ /* 0x040fe2000004181c */
[----:B------:R1:W-:Y:S07]  /*146e0*/  LDSM.16.M88.4 R4, [R35+0x2000] ;  /* 0x002000002304783b */ /* 0x0003ee0000000200 */
[C---:B--2---:R-:W-:Y:S08]  /*146f0*/  HMMA.16816.F32.BF16 R24, R140.reuse, R48, R24 ;  /* 0x000000308c18723c */ /* 0x044ff00000041818 */
[----:B------:R-:W-:Y:S01]  /*14700*/  HMMA.16816.F32.BF16 R20, R140, R50, R20 ;  /* 0x000000328c14723c */ /* 0x000fe20000041814 */
[----:B------:R-:W2:Y:S07]  /*14710*/  LDSM.16.M88.4 R48, [R34+0xb000] ;  /* 0x00b000002230783b */ /* 0x000eae0000000200 */
[----:B------:R-:W-:Y:S01]  /*14720*/  HMMA.16816.F32.BF16 R100, R68, R76, R100 ;  /* 0x0000004c4464723c */ /* 0x000fe20000041864 */
[----:B-1----:R-:W-:-:S07]  /*14730*/  SHF.R.U32.HI R35, RZ, 0x2, R196 ;  /* 0x00000002ff237819 */ /* 0x002fce00000116c4 */
[C---:B---3--:R-:W-:Y:S08]  /*14740*/  HMMA.16816.F32.BF16 R16, R140.reuse, R8, R16 ;  /* 0x000000088c10723c */ /* 0x048ff00000041810 */
[----:B------:R-:W-:Y:S01]  /*14750*/  HMMA.16816.F32.BF16 R12, R140, R10, R12 ;  /* 0x0000000a8c0c723c */ /* 0x000fe2000004180c */
[----:B------:R-:W1:Y:S07]  /*14760*/  LDSM.16.M88.4 R8, [R34+0xb800] ;  /* 0x00b800002208783b */ /* 0x000e6e0000000200 */
[C---:B------:R-:W-:Y:S08]  /*14770*/  HMMA.16816.F32.BF16 R92, R68.reuse, R72, R92 ;  /* 0x00000048445c723c */ /* 0x040ff0000004185c */
[C---:B------:R-:W-:Y:S08]  /*14780*/  HMMA.16816.F32.BF16 R108, R68.reuse, R80, R108 ;  /* 0x00000050446c723c */ /* 0x040ff0000004186c */
[C---:B------:R-:W-:Y:S01]  /*14790*/  HMMA.16816.F32.BF16 R104, R68.reuse, R82, R104 ;  /* 0x000000524468723c */ /* 0x040fe20000041868 */
[----:B------:R-:W3:Y:S07]  /*147a0*/  LDSM.16.M88.4 R80, [R34+0x8800] ;  /* 0x008800002250783b */ /* 0x000eee0000000200 */
[C---:B------:R-:W-:Y:S01]  /*147b0*/  HMMA.16816.F32.BF16 R88, R68.reuse, R74, R88 ;  /* 0x0000004a4458723c */ /* 0x040fe20000041858 */
[----:B------:R-:W3:Y:S07]  /*147c0*/  LDSM.16.M88.4 R72, [R34+0x9800] ;  /* 0x009800002248783b */ /* 0x000eee0000000200 */
[----:B------:R-:W-:Y:S01]  /*147d0*/  HMMA.16816.F32.BF16 R96, R68, R78, R96 ;  /* 0x0000004e4460723c */ /* 0x000fe20000041860 */
[----:B------:R-:W3:Y:S04]  /*147e0*/  LDSM.16.M88.4 R76, [R34+0x9000] ;  /* 0x00900000224c783b */ /* 0x000ee80000000200 */
[----:B------:R-:W3:Y:S03]  /*147f0*/  LDSM.16.M88.4 R68, [R34+0xa000] ;  /* 0x00a000002244783b */ /* 0x000ee60000000200 */
[C---:B------:R-:W-:Y:S08]  /*14800*/  HMMA.16816.F32.BF16 R100, R140.reuse, R124, R100 ;  /* 0x0000007c8c64723c */ /* 0x040ff00000041864 */
[C---:B------:R-:W-:Y:S08]  /*14810*/  HMMA.16816.F32.BF16 R44, R140.reuse, R56, R44 ;  /* 0x000000388c2c723c */ /* 0x040ff0000004182c */
[----:B------:R-:W-:Y:S01]  /*14820*/  HMMA.16816.F32.BF16 R40, R140, R58, R40 ;  /* 0x0000003a8c28723c */ /* 0x000fe20000041828 */
[----:B------:R2:W3:Y:S01]  /*14830*/  LDSM.16.M88.4 R56, [R34+0xa800] ;  /* 0x00a800002238783b */ /* 0x0004e20000000200 */
[----:B------:R-:W-:-:S06]  /*14840*/  DEPBAR.LE SB0, 0x0 ;  /* 0x000080000000791a */ /* 0x000fcc0000000000 */
[C---:B----4-:R-:W-:Y:S08]  /*14850*/  HMMA.16816.F32.BF16 R92, R140.reuse, R120, R92 ;  /* 0x000000788c5c723c */ /* 0x050ff0000004185c */
[C---:B------:R-:W-:Y:S08]  /*14860*/  HMMA.16816.F32.BF16 R116, R140.reuse, R136, R116 ;  /* 0x000000888c74723c */ /* 0x040ff00000041874 */
[----:B------:R-:W-:Y:S01]  /*14870*/  HMMA.16816.F32.BF16 R88, R140, R122, R88 ;  /* 0x0000007a8c58723c */ /* 0x000fe20000041858 */
[----:B--2---:R-:W-:-:S07]  /*14880*/  VIADD R34, R64, 0xffffffff ;  /* 0xffffffff40227836 */ /* 0x004fce0000000000 */
[----:B------:R-:W-:Y:S01]  /*14890*/  HMMA.16816.F32.BF16 R100, R4, R48, R100 ;  /* 0x000000300464723c */ /* 0x000fe20000041864 */
[----:B------:R-:W-:-:S04]  /*148a0*/  LOP3.LUT R48, R197, 0x1f0, RZ, 0xc0, !PT ;  /* 0x000001f0c5307812 */ /* 0x000fc800078ec0ff */
[----:B------:R-:W-:-:S03]  /*148b0*/  LOP3.LUT R48, R48, 0x7, R35, 0xf8, !PT ;  /* 0x0000000730307812 */ /* 0x000fc600078ef823 */
[C---:B------:R-:W-:Y:S08]  /*148c0*/  HMMA.16816.F32.BF16 R112, R140.reuse, R138, R112 ;  /* 0x0000008a8c70723c */ /* 0x040ff00000041870 */
[C---:B------:R-:W-:Y:S08]  /*148d0*/  HMMA.16816.F32.BF16 R108, R140.reuse, R128, R108 ;  /* 0x000000808c6c723c */ /* 0x040ff0000004186c */
[C---:B------:R-:W-:Y:S08]  /*148e0*/  HMMA.16816.F32.BF16 R104, R140.reuse, R130, R104 ;  /* 0x000000828c68723c */ /* 0x040ff00000041868 */
[----:B------:R-:W-:Y:S08]  /*148f0*/  HMMA.16816.F32.BF16 R96, R140, R126, R96 ;  /* 0x0000007e8c60723c */ /* 0x000ff00000041860 */
[----:B-1----:R-:W-:Y:S01]  /*14900*/  HMMA.16816.F32.BF16 R92, R4, R8, R92 ;  /* 0x00000008045c723c */ /* 0x002fe2000004185c */
[----:B------:R-:W-:Y:S01]  /*14910*/  IADD3 R8, PT, PT, R2, R67, -R216 ;  /* 0x0000004302087210 */ /* 0x000fe20007ffe8d8 */
[----:B------:R-:W-:-:S02]  /*14920*/  IMAD.SHL.U32 R2, R34, 0x80, RZ ;  /* 0x0000008022027824 */ /* 0x000fc400078e00ff */
[----:B------:R-:W-:-:S04]  /*14930*/  IMAD R9, R215, 0x40, R48 ;  /* 0x00000040d7097824 */ /* 0x000fc800078e0230 */
[----:B------:R-:W-:Y:S01]  /*14940*/  HMMA.16816.F32.BF16 R44, R4, R84, R44 ;  /* 0x00000054042c723c */ /* 0x000fe2000004182c */
[C---:B------:R-:W-:Y:S02]  /*14950*/  IMAD.IADD R8, R9.reuse, 0x1, R8 ;  /* 0x0000000109087824 */ /* 0x040fe400078e0208 */
[----:B------:R-:W-:-:S03]  /*14960*/  IMAD.IADD R228, R9, 0x1, R228 ;  /* 0x0000000109e47824 */ /* 0x000fc600078e02e4 */
[--C-:B------:R-:W-:Y:S01]  /*14970*/  VIADDMNMX R227, R8, 0x1, R67.reuse, PT ;  /* 0x0000000108e37846 */ /* 0x100fe20003800143 */
[----:B------:R-:W-:Y:S01]  /*14980*/  VIADD R3, R228, 0x8 ;  /* 0x00000008e4037836 */ /* 0x000fe20000000000 */
[----:B---3--:R-:W-:Y:S01]  /*14990*/  HMMA.16816.F32.BF16 R36, R4, R80, R36 ;  /* 0x000000500424723c */ /* 0x008fe20000041824 */
[----:B------:R-:W-:-:S03]  /*149a0*/  VIADDMNMX R225, R8, 0x9, R67, PT ;  /* 0x0000000908e17846 */ /* 0x000fc60003800143 */
[----:B------:R-:W-:-:S04]  /*149b0*/  VIMNMX R226, PT, PT, RZ, R3, !PT ;  /* 0x00000003ffe27248 */ /* 0x000fc80007fe0100 */
[----:B------:R-:W-:Y:S01]  /*149c0*/  HMMA.16816.F32.BF16 R12, R4, R74, R12 ;  /* 0x0000004a040c723c */ /* 0x000fe2000004180c */
[----:B------:R-:W-:-:S04]  /*149d0*/  LOP3.LUT R74, R2, R135, RZ, 0xfc, !PT ;  /* 0x00000087024a7212 */ /* 0x000fc800078efcff */
[----:B------:R-:W-:Y:S01]  /*149e0*/  ISETP.GT.AND P4, PT, R228, R74, PT ;  /* 0x0000004ae400720c */ /* 0x000fe20003f84270 */
[C---:B------:R-:W-:Y:S02]  /*149f0*/  VIADD R142, R74.reuse, 0x1 ;  /* 0x000000014a8e7836 */ /* 0x040fe40000000000 */
[C---:B------:R-:W-:Y:S01]  /*14a00*/  HMMA.16816.F32.BF16 R40, R4.reuse, R86, R40 ;  /* 0x000000560428723c */ /* 0x040fe20000041828 */
[C---:B------:R-:W-:Y:S02]  /*14a10*/  VIADD R140, R74.reuse, 0x10 ;  /* 0x000000104a8c7836 */ /* 0x040fe40000000000 */
[----:B------:R-:W-:Y:S01]  /*14a20*/  VIADD R80, R74, 0x9 ;  /* 0x000000094a507836 */ /* 0x000fe20000000000 */
[----:B------:R-:W-:Y:S01]  /*14a30*/  ISETP.GT.AND P0, PT, R228, R142, PT ;  /* 0x0000008ee400720c */ /* 0x000fe20003f04270 */
[----:B------:R-:W-:Y:S01]  /*14a40*/  VIADD R8, R74, 0x18 ;  /* 0x000000184a087836 */ /* 0x000fe20000000000 */
[----:B------:R-:W-:Y:S01]  /*14a50*/  ISETP.GT.AND P3, PT, R228, R140, PT ;  /* 0x0000008ce400720c */ /* 0x000fe20003f64270 */
[C---:B------:R-:W-:Y:S01]  /*14a60*/  VIADD R138, R74.reuse, 0x21 ;  /* 0x000000214a8a7836 */ /* 0x040fe20000000000 */
[C---:B------:R-:W-:Y:S01]  /*14a70*/  HMMA.16816.F32.BF16 R28, R4.reuse, R82, R28 ;  /* 0x00000052041c723c */ /* 0x040fe2000004181c */
[----:B------:R-:W-:Y:S01]  /*14a80*/  VIADD R82, R74, 0x8 ;  /* 0x000000084a527836 */ /* 0x000fe20000000000 */
[----:B------:R-:W-:Y:S01]  /*14a90*/  ISETP.GT.AND P1, PT, R228, R80, PT ;  /* 0x00000050e400720c */ /* 0x000fe20003f24270 */
[----:B------:R-:W-:Y:S01]  /*14aa0*/  VIADD R134, R74, 0x29 ;  /* 0x000000294a867836 */ /* 0x000fe20000000000 */
[----:B------:R-:W-:Y:S01]  /*14ab0*/  FSEL R36, R36, -INF , !P3 ;  /* 0xff80000024247808 */ /* 0x000fe20005800000 */
[----:B------:R-:W-:Y:S01]  /*14ac0*/  VIADD R136, R74, 0x28 ;  /* 0x000000284a887836 */ /* 0x000fe20000000000 */
[----:B------:R-:W-:Y:S01]  /*14ad0*/  ISETP.GT.AND P5, PT, R228, R82, PT ;  /* 0x00000052e400720c */ /* 0x000fe20003fa4270 */
[----:B------:R-:W-:Y:S01]  /*14ae0*/  VIADD R126, R74, 0x38 ;  /* 0x000000384a7e7836 */ /* 0x000fe20000000000 */
[----:B------:R-:W-:Y:S01]  /*14af0*/  HMMA.16816.F32.BF16 R24, R4, R76, R24 ;  /* 0x0000004c0418723c */ /* 0x000fe20000041818 */
[----:B------:R-:W-:Y:S01]  /*14b00*/  ISETP.GT.AND P3, PT, R228, R138, PT ;  /* 0x0000008ae400720c */ /* 0x000fe20003f64270 */
[C---:B------:R-:W-:Y:S01]  /*14b10*/  VIADD R122, R74.reuse, 0x40 ;  /* 0x000000404a7a7836 */ /* 0x040fe20000000000 */
[----:B------:R-:W-:Y:S01]  /*14b20*/  FSEL R41, R41, -INF , !P1 ;  /* 0xff80000029297808 */ /* 0x000fe20004800000 */
[----:B------:R-:W-:Y:S01]  /*14b30*/  VIADD R124, R74, 0x39 ;  /* 0x000000394a7c7836 */ /* 0x000fe20000000000 */
[----:B------:R-:W-:Y:S01]  /*14b40*/  FSEL R40, R40, -INF , !P5 ;  /* 0xff80000028287808 */ /* 0x000fe20006800000 */
[----:B------:R-:W-:-:S02]  /*14b50*/  VIADD R130, R74, 0x30 ;  /* 0x000000304a827836 */ /* 0x000fc40000000000 */
[C---:B------:R-:W-:Y:S01]  /*14b60*/  HMMA.16816.F32.BF16 R20, R4.reuse, R78, R20 ;  /* 0x0000004e0414723c */ /* 0x040fe20000041814 */
[C---:B------:R-:W-:Y:S02]  /*14b70*/  VIADD R128, R74.reuse, 0x31 ;  /* 0x000000314a807836 */ /* 0x040fe40000000000 */
[C---:B------:R-:W-:Y:S02]  /*14b80*/  VIADD R84, R74.reuse, 0x49 ;  /* 0x000000494a547836 */ /* 0x040fe40000000000 */
[C---:B------:R-:W-:Y:S02]  /*14b90*/  VIADD R76, R74.reuse, 0x51 ;  /* 0x000000514a4c7836 */ /* 0x040fe40000000000 */
[C---:B------:R-:W-:Y:S01]  /*14ba0*/  VIADD R78, R74.reuse, 0x50 ;  /* 0x000000504a4e7836 */ /* 0x040fe20000000000 */
[----:B------:R-:W-:Y:S01]  /*14bb0*/  HMMA.16816.F32.BF16 R116, R4, R68, R116 ;  /* 0x000000440474723c */ /* 0x000fe20000041874 */
[C---:B------:R-:W-:Y:S02]  /*14bc0*/  VIADD R120, R74.reuse, 0x41 ;  /* 0x000000414a787836 */ /* 0x040fe40000000000 */
[----:B------:R-:W-:Y:S01]  /*14bd0*/  FSEL R25, R25, -INF , !P3 ;  /* 0xff80000019197808 */ /* 0x000fe20005800000 */
[----:B------:R-:W-:Y:S01]  /*14be0*/  VIADD R86, R74, 0x48 ;  /* 0x000000484a567836 */ /* 0x000fe20000000000 */
[----:B------:R-:W-:Y:S01]  /*14bf0*/  ISETP.GT.AND P3, PT, R228, R126, PT ;  /* 0x0000007ee400720c */ /* 0x000fe20003f64270 */
[----:B------:R-:W-:-:S02]  /*14c00*/  VIADD R68, R74, 0x60 ;  /* 0x000000604a447836 */ /* 0x000fc40000000000 */
[C---:B------:R-:W-:Y:S01]  /*14c10*/  HMMA.16816.F32.BF16 R88, R4.reuse, R10, R88 ;  /* 0x0000000a0458723c */ /* 0x040fe20000041858 */
[----:B------:R-:W-:Y:S01]  /*14c20*/  VIADD R10, R74, 0x11 ;  /* 0x000000114a0a7836 */ /* 0x000fe20000000000 */
[----:B------:R-:W-:Y:S01]  /*14c30*/  FSEL R238, R12, -INF , !P3 ;  /* 0xff8000000cee7808 */ /* 0x000fe20005800000 */
[----:B------:R-:W-:Y:S01]  /*14c40*/  VIADD R62, R74, 0x61 ;  /* 0x000000614a3e7836 */ /* 0x000fe20000000000 */
[----:B------:R-:W-:Y:S01]  /*14c50*/  ISETP.GT.AND P3, PT, R228, R84, PT ;  /* 0x00000054e400720c */ /* 0x000fe20003f64270 */
[C---:B------:R-:W-:Y:S02]  /*14c60*/  VIADD R52, R74.reuse, 0x71 ;  /* 0x000000714a347836 */ /* 0x040fe40000000000 */
[C---:B------:R-:W-:Y:S01]  /*14c70*/  VIADD R48, R74.reuse, 0x79 ;  /* 0x000000794a307836 */ /* 0x040fe20000000000 */
[----:B------:R-:W-:Y:S01]  /*14c80*/  HMMA.16816.F32.BF16 R16, R4, R72, R16 ;  /* 0x000000480410723c */ /* 0x000fe20000041810 */
[C---:B------:R-:W-:Y:S02]  /*14c90*/  VIADD R72, R74.reuse, 0x58 ;  /* 0x000000584a487836 */ /* 0x040fe40000000000 */
[----:B------:R-:W-:-:S05]  /*14ca0*/  VIADD R54, R74, 0x70 ;  /* 0x000000704a367836 */ /* 0x000fca0000000000 */
[----:B------:R-:W-:Y:S01]  /*14cb0*/  HMMA.16816.F32.BF16 R112, R4, R70, R112 ;  /* 0x000000460470723c */ /* 0x000fe20000041870 */
[----:B------:R-:W-:-:S07]  /*14cc0*/  VIADD R70, R74, 0x59 ;  /* 0x000000594a467836 */ /* 0x000fce0000000000 */
[----:B------:R-:W-:Y:S01]  /*14cd0*/  HMMA.16816.F32.BF16 R108, R4, R56, R108 ;  /* 0x00000038046c723c */ /* 0x000fe2000004186c */
[----:B------:R-:W-:-:S07]  /*14ce0*/  VIADD R56, R74, 0x69 ;  /* 0x000000694a387836 */ /* 0x000fce0000000000 */
[----:B------:R-:W-:Y:S01]  /*14cf0*/  HMMA.16816.F32.BF16 R104, R4, R58, R104 ;  /* 0x0000003a0468723c */ /* 0x000fe20000041868 */
[----:B------:R-:W-:Y:S02]  /*14d00*/  VIADD R58, R74, 0x68 ;  /* 0x000000684a3a7836 */ /* 0x000fe40000000000 */
[----:B------:R-:W-:Y:S01]  /*14d10*/  FSEL R113, R113, -INF , !P3 ;  /* 0xff80000071717808 */ /* 0x000fe20005800000 */
[----:B------:R-:W-:Y:S01]  /*14d20*/  BAR.SYNC.DEFER_BLOCKING 0x0 ;  /* 0x0000000000007b1d */ /* 0x000fe20000010000 */
[----:B------:R-:W-:-:S03]  /*14d30*/  ISETP.GT.AND P3, PT, R228, R68, PT ;  /* 0x00000044e400720c */ /* 0x000fc60003f64270 */
[----:B------:R-:W-:Y:S01]  /*14d40*/  HMMA.16816.F32.BF16 R96, R4, R50, R96 ;  /* 0x000000320460723c */ /* 0x000fe20000041860 */
[----:B------:R-:W-:Y:S01]  /*14d50*/  FSEL R5, R44, -INF , !P4 ;  /* 0xff8000002c057808 */ /* 0x000fe20006000000 */
[C---:B------:R-:W-:Y:S01]  /*14d60*/  VIADD R4, R74.reuse, 0x20 ;  /* 0x000000204a047836 */ /* 0x040fe20000000000 */
[----:B------:R-:W-:Y:S01]  /*14d70*/  FSEL R44, R45, -INF , !P0 ;  /* 0xff8000002d2c7808 */ /* 0x000fe20004000000 */
[----:B------:R-:W-:Y:S01]  /*14d80*/  VIADD R6, R74, 0x19 ;  /* 0x000000194a067836 */ /* 0x000fe20000000000 */
[----:B------:R-:W-:Y:S01]  /*14d90*/  ISETP.GT.AND P0, PT, R228, R8, PT ;  /* 0x00000008e400720c */ /* 0x000fe20003f04270 */
[----:B------:R-:W-:Y:S01]  /*14da0*/  VIADD R50, R74, 0x78 ;  /* 0x000000784a327836 */ /* 0x000fe20000000000 */
[----:B------:R-:W-:Y:S02]  /*14db0*/  ISETP.GT.AND P4, PT, R228, R10, PT ;  /* 0x0000000ae400720c */ /* 0x000fe40003f84270 */
[----:B------:R-:W-:Y:S02]  /*14dc0*/  FSEL R28, R28, -INF , !P0 ;  /* 0xff8000001c1c7808 */ /* 0x000fe40004000000 */
[----:B------:R-:W-:-:S02]  /*14dd0*/  ISETP.GT.AND P1, PT, R228, R4, PT ;  /* 0x00000004e400720c */ /* 0x000fc40003f24270 */
[----:B------:R-:W-:Y:S02]  /*14de0*/  FSEL R37, R37, -INF , !P4 ;  /* 0xff80000025257808 */ /* 0x000fe40006000000 */
[C---:B------:R-:W-:Y:S02]  /*14df0*/  ISETP.GT.AND P0, PT, R228.reuse, R134, PT ;  /* 0x00000086e400720c */ /* 0x040fe40003f04270 */
[C---:B------:R-:W-:Y:S02]  /*14e00*/  ISETP.GT.AND P4, PT, R228.reuse, R136, PT ;  /* 0x00000088e400720c */ /* 0x040fe40003f84270 */
[----:B------:R-:W-:Y:S02]  /*14e10*/  ISETP.GT.AND P5, PT, R228, R6, PT ;  /* 0x00000006e400720c */ /* 0x000fe40003fa4270 */
[----:B------:R-:W-:Y:S02]  /*14e20*/  FSEL R9, R24, -INF , !P1 ;  /* 0xff80000018097808 */ /* 0x000fe40004800000 */
[----:B------:R-:W-:-:S02]  /*14e30*/  FSEL R21, R21, -INF , !P0 ;  /* 0xff80000015157808 */ /* 0x000fc40004000000 */
[----:B------:R-:W-:Y:S02]  /*14e40*/  FSEL R24, R20, -INF , !P4 ;  /* 0xff80000014187808 */ /* 0x000fe40006000000 */
[C---:B------:R-:W-:Y:S02]  /*14e50*/  ISETP.GT.AND P0, PT, R228.reuse, R122, PT ;  /* 0x0000007ae400720c */ /* 0x040fe40003f04270 */
[C---:B------:R-:W-:Y:S02]  /*14e60*/  ISETP.GT.AND P4, PT, R228.reuse, R124, PT ;  /* 0x0000007ce400720c */ /* 0x040fe40003f84270 */
[----:B------:R-:W-:Y:S02]  /*14e70*/  FSEL R29, R29, -INF , !P5 ;  /* 0xff8000001d1d7808 */ /* 0x000fe40006800000 */
[C---:B------:R-:W-:Y:S02]  /*14e80*/  ISETP.GT.AND P5, PT, R228.reuse, R130, PT ;  /* 0x00000082e400720c */ /* 0x040fe40003fa4270 */
[----:B------:R-:W-:-:S02]  /*14e90*/  ISETP.GT.AND P1, PT, R228, R128, PT ;  /* 0x00000080e400720c */ /* 0x000fc40003f24270 */
[----:B------:R-:W-:Y:S02]  /*14ea0*/  FSEL R116, R116, -INF , !P0 ;  /* 0xff80000074747808 */ /* 0x000fe40004000000 */
[----:B------:R-:W-:Y:S02]  /*14eb0*/  FSEL R13, R13, -INF , !P4 ;  /* 0xff8000000d0d7808 */ /* 0x000fe40006000000 */
[C---:B------:R-:W-:Y:S02]  /*14ec0*/  ISETP.GT.AND P0, PT, R228.reuse, R76, PT ;  /* 0x0000004ce400720c */ /* 0x040fe40003f04270 */
[----:B------:R-:W-:Y:S02]  /*14ed0*/  ISETP.GT.AND P4, PT, R228, R78, PT ;  /* 0x0000004ee400720c */ /* 0x000fe40003f84270 */
[----:B------:R-:W-:Y:S02]  /*14ee0*/  FSEL R242, R16, -INF , !P5 ;  /* 0xff80000010f27808 */ /* 0x000fe40006800000 */
[----:B------:R-:W-:-:S02]  /*14ef0*/  FSEL R17, R17, -INF , !P1 ;  /* 0xff80000011117808 */ /* 0x000fc40004800000 */
[C---:B------:R-:W-:Y:S02]  /*14f00*/  ISETP.GT.AND P5, PT, R228.reuse, R120, PT ;  /* 0x00000078e400720c */ /* 0x040fe40003fa4270 */
[----:B------:R-:W-:Y:S02]  /*14f10*/  ISETP.GT.AND P1, PT, R228, R86, PT ;  /* 0x00000056e400720c */ /* 0x000fe40003f24270 */
[----:B------:R-:W-:Y:S02]  /*14f20*/  FSEL R109, R109, -INF , !P0 ;  /* 0xff8000006d6d7808 */ /* 0x000fe40004000000 */
        /* <DEDUP_REMOVED lines=18> */
[----:B------:R-:W-:Y:S02]  /*15050*/  ISETP.GT.AND P3, PT, R3, R74, PT ;  /* 0x0000004a0300720c */ /* 0x000fe40003f64270 */
[----:B------:R-:W-:Y:S02]  /*15060*/  FSEL R89, R89, -INF , !P0 ;  /* 0xff80000059597808 */ /* 0x000fe40004000000 */
[----:B------:R-:W-:-:S02]  /*15070*/  FSEL R88, R88, -INF , !P4 ;  /* 0xff80000058587808 */ /* 0x000fc40006000000 */
[-C--:B------:R-:W-:Y:S02]  /*15080*/  ISETP.GE.AND P0, PT, R142, R227.reuse, PT ;  /* 0x000000e38e00720c */ /* 0x080fe40003f06270 */
[----:B------:R-:W-:Y:S02]  /*15090*/  ISETP.GT.AND P4, PT, R3, R142, PT ;  /* 0x0000008e0300720c */ /* 0x000fe40003f84270 */
[----:B------:R-:W-:Y:S02]  /*150a0*/  FSEL R97, R97, -INF , !P5 ;  /* 0xff80000061617808 */ /* 0x000fe40006800000 */
[----:B------:R-:W-:Y:S02]  /*150b0*/  FSEL R92, R92, -INF , !P1 ;  /* 0xff8000005c5c7808 */ /* 0x000fe40004800000 */
[C---:B------:R-:W-:Y:S02]  /*150c0*/  ISETP.GE.AND P5, PT, R74.reuse, R227, PT ;  /* 0x000000e34a00720c */ /* 0x040fe40003fa6270 */
[----:B------:R-:W-:-:S02]  /*150d0*/  ISETP.GE.AND P1, PT, R74, R225, PT ;  /* 0x000000e14a00720c */ /* 0x000fc40003f26270 */
[----:B------:R-:W-:Y:S02]  /*150e0*/  FSEL R7, R46, -INF , !P3 ;  /* 0xff8000002e077808 */ /* 0x000fe40005800000 */
[----:B------:R-:W-:Y:S02]  /*150f0*/  FSEL R44, R44, -INF , !P0 ;  /* 0xff8000002c2c7808 */ /* 0x000fe40004000000 */
[----:B------:R-:W-:Y:S02]  /*15100*/  ISETP.GE.AND P3, PT, R142, R225, PT ;  /* 0x000000e18e00720c */ /* 0x000fe40003f66270 */
[----:B------:R-:W-:Y:S02]  /*15110*/  FSEL R47, R47, -INF , !P4 ;  /* 0xff8000002f2f7808 */ /* 0x000fe40006000000 */
[----:B------:R-:W-:Y:S02]  /*15120*/  ISETP.GT.AND P0, PT, R3, R82, PT ;  /* 0x000000520300720c */ /* 0x000fe40003f04270 */
[----:B------:R-:W-:-:S02]  /*15130*/  FSEL R5, R5, -INF , !P5 ;  /* 0xff80000005057808 */ /* 0x000fc40006800000 */
[----:B------:R-:W-:Y:S02]  /*15140*/  FSEL R7, R7, -INF , !P1 ;  /* 0xff80000007077808 */ /* 0x000fe40004800000 */
[C---:B------:R-:W-:Y:S02]  /*15150*/  ISETP.GE.AND P5, PT, R82.reuse, R227, PT ;  /* 0x000000e35200720c */ /* 0x040fe40003fa6270 */
[----:B------:R-:W-:Y:S02]  /*15160*/  ISETP.GE.AND P1, PT, R82, R225, PT ;  /* 0x000000e15200720c */ /* 0x000fe40003f26270 */
[----:B------:R-:W-:Y:S02]  /*15170*/  FSEL R82, R47, -INF , !P3 ;  /* 0xff8000002f527808 */ /* 0x000fe40005800000 */
[----:B------:R-:W-:Y:S02]  /*15180*/  FSEL R42, R42, -INF , !P0 ;  /* 0xff8000002a2a7808 */ /* 0x000fe40004000000 */
[----:B------:R-:W-:-:S02]  /*15190*/  ISETP.GT.AND P4, PT, R3, R80, PT ;  /* 0x000000500300720c */ /* 0x000fc40003f84270 */
[C---:B------:R-:W-:Y:S02]  /*151a0*/  ISETP.GE.AND P3, PT, R80.reuse, R227, PT ;  /* 0x000000e35000720c */ /* 0x040fe40003f66270 */
[----:B------:R-:W-:Y:S02]  /*151b0*/  ISETP.GE.AND P0, PT, R80, R225, PT ;  /* 0x000000e15000720c */ /* 0x000fe40003f06270 */
[----:B------:R-:W-:Y:S02]  /*151c0*/  FSEL R80, R42, -INF , !P1 ;  /* 0xff8000002a507808 */ /* 0x000fe40004800000 */
[----:B------:R-:W-:Y:S02]  /*151d0*/  FSEL R43, R43, -INF , !P4 ;  /* 0xff8000002b2b7808 */ /* 0x000fe40006000000 */
[----:B------:R-:W-:Y:S02]  /*151e0*/  FSEL R42, R41, -INF , !P3 ;  /* 0xff800000292a7808 */ /* 0x000fe40005800000 */
[----:B------:R-:W-:-:S02]  /*151f0*/  ISETP.GT.AND P3, PT, R3, R140, PT ;  /* 0x0000008c0300720c */ /* 0x000fc40003f64270 */
[----:B------:R-:W-:Y:S02]  /*15200*/  ISETP.GT.AND P4, PT, R3, R10, PT ;  /* 0x0000000a0300720c */ /* 0x000fe40003f84270 */
[----:B------:R-:W-:Y:S02]  /*15210*/  FSEL R74, R43, -INF , !P0 ;  /* 0xff8000002b4a7808 */ /* 0x000fe40004000000 */
[----:B------:R-:W-:Y:S02]  /*15220*/  ISETP.GE.AND P0, PT, R10, R227, PT ;  /* 0x000000e30a00720c */ /* 0x000fe40003f06270 */
[----:B------:R-:W-:Y:S02]  /*15230*/  FSEL R38, R38, -INF , !P3 ;  /* 0xff80000026267808 */ /* 0x000fe40005800000 */
[----:B------:R-:W-:Y:S02]  /*15240*/  ISETP.GE.AND P3, PT, R10, R225, PT ;  /* 0x000000e10a00720c */ /* 0x000fe40003f66270 */
[----:B------:R-:W-:-:S02]  /*15250*/  FSEL R20, R39, -INF , !P4 ;  /* 0xff80000027147808 */ /* 0x000fc40006000000 */
[----:B------:R-:W-:Y:S02]  /*15260*/  FSEL R46, R40, -INF , !P5 ;  /* 0xff800000282e7808 */ /* 0x000fe40006800000 */
[C---:B------:R-:W-:Y:S02]  /*15270*/  ISETP.GE.AND P5, PT, R140.reuse, R227, PT ;  /* 0x000000e38c00720c */ /* 0x040fe40003fa6270 */
[----:B------:R-:W-:Y:S02]  /*15280*/  ISETP.GE.AND P1, PT, R140, R225, PT ;  /* 0x000000e18c00720c */ /* 0x000fe40003f26270 */
[----:B------:R-:W-:Y:S02]  /*15290*/  FSEL R12, R37, -INF , !P0 ;  /* 0xff800000250c7808 */ /* 0x000fe40004000000 */
[----:B------:R-:W-:Y:S02]  /*152a0*/  ISETP.GT.AND P0, PT, R3, R8, PT ;  /* 0x000000080300720c */ /* 0x000fe40003f04270 */
        /* <DEDUP_REMOVED lines=18> */
[----:B------:R-:W-:-:S02]  /*153d0*/  ISETP.GE.AND P0, PT, R138, R227, PT ;  /* 0x000000e38a00720c */ /* 0x000fc40003f06270 */
[----:B------:R-:W-:Y:S02]  /*153e0*/  ISETP.GT.AND P4, PT, R3, R138, PT ;  /* 0x0000008a0300720c */ /* 0x000fe40003f84270 */
[----:B------:R-:W-:Y:S02]  /*153f0*/  FSEL R36, R26, -INF , !P1 ;  /* 0xff8000001a247808 */ /* 0x000fe40004800000 */
[----:B------:R-:W-:Y:S02]  /*15400*/  FSEL R26, R25, -INF , !P0 ;  /* 0xff800000191a7808 */ /* 0x000fe40004000000 */
[----:B------:R-:W-:Y:S02]  /*15410*/  FSEL R27, R27, -INF , !P4 ;  /* 0xff8000001b1b7808 */ /* 0x000fe40006000000 */
[C---:B------:R-:W-:Y:S02]  /*15420*/  ISETP.GT.AND P0, PT, R3.reuse, R136, PT ;  /* 0x000000880300720c */ /* 0x040fe40003f04270 */
[----:B------:R-:W-:-:S02]  /*15430*/  ISETP.GT.AND P4, PT, R3, R134, PT ;  /* 0x000000860300720c */ /* 0x000fc40003f84270 */
[----:B------:R-:W-:Y:S02]  /*15440*/  FSEL R22, R22, -INF , !P0 ;  /* 0xff80000016167808 */ /* 0x000fe40004000000 */
[----:B------:R-:W-:Y:S02]  /*15450*/  ISETP.GE.AND P0, PT, R134, R225, PT ;  /* 0x000000e18600720c */ /* 0x000fe40003f06270 */
[----:B------:R-:W-:Y:S02]  /*15460*/  FSEL R23, R23, -INF , !P4 ;  /* 0xff80000017177808 */ /* 0x000fe40006000000 */
[----:B------:R-:W-:Y:S02]  /*15470*/  ISETP.GT.AND P4, PT, R3, R128, PT ;  /* 0x000000800300720c */ /* 0x000fe40003f84270 */
[----:B------:R-:W-:Y:S02]  /*15480*/  FSEL R248, R23, -INF , !P0 ;  /* 0xff80000017f87808 */ /* 0x000fe40004000000 */
[----:B------:R-:W-:-:S02]  /*15490*/  ISETP.GE.AND P0, PT, R128, R227, PT ;  /* 0x000000e38000720c */ /* 0x000fc40003f06270 */
[----:B------:R-:W-:Y:S02]  /*154a0*/  ISETP.GE.AND P3, PT, R138, R225, PT ;  /* 0x000000e18a00720c */ /* 0x000fe40003f66270 */
[----:B------:R-:W-:Y:S02]  /*154b0*/  FSEL R240, R17, -INF , !P0 ;  /* 0xff80000011f07808 */ /* 0x000fe40004000000 */
[----:B------:R-:W-:Y:S02]  /*154c0*/  FSEL R19, R19, -INF , !P4 ;  /* 0xff80000013137808 */ /* 0x000fe40006000000 */
[----:B------:R-:W-:Y:S02]  /*154d0*/  ISETP.GT.AND P0, PT, R3, R126, PT ;  /* 0x0000007e0300720c */ /* 0x000fe40003f04270 */
[----:B------:R-:W-:Y:S02]  /*154e0*/  FSEL R30, R27, -INF , !P3 ;  /* 0xff8000001b1e7808 */ /* 0x000fe40005800000 */
[----:B------:R-:W-:-:S02]  /*154f0*/  ISETP.GT.AND P4, PT, R3, R124, PT ;  /* 0x0000007c0300720c */ /* 0x000fc40003f84270 */
[----:B------:R-:W-:Y:S02]  /*15500*/  ISETP.GE.AND P3, PT, R134, R227, PT ;  /* 0x000000e38600720c */ /* 0x000fe40003f66270 */
[----:B------:R-:W-:Y:S02]  /*15510*/  FSEL R14, R14, -INF , !P0 ;  /* 0xff8000000e0e7808 */ /* 0x000fe40004000000 */
[----:B------:R-:W-:Y:S02]  /*15520*/  ISETP.GE.AND P0, PT, R124, R225, PT ;  /* 0x000000e17c00720c */ /* 0x000fe40003f06270 */
[----:B------:R-:W-:Y:S02]  /*15530*/  FSEL R15, R15, -INF , !P4 ;  /* 0xff8000000f0f7808 */ /* 0x000fe40006000000 */
[----:B------:R-:W-:Y:S02]  /*15540*/  FSEL R250, R21, -INF , !P3 ;  /* 0xff80000015fa7808 */ /* 0x000fe40005800000 */
[----:B------:R-:W-:-:S02]  /*15550*/  ISETP.GT.AND P3, PT, R3, R130, PT ;  /* 0x000000820300720c */ /* 0x000fc40003f64270 */
        /* <DEDUP_REMOVED lines=8> */
[----:B------:R-:W-:Y:S02]  /*155e0*/  FSEL R246, R19, -INF , !P3 ;  /* 0xff80000013f67808 */ /* 0x000fe40005800000 */
[----:B------:R-:W-:Y:S02]  /*155f0*/  ISETP.GT.AND P4, PT, R3, R84, PT ;  /* 0x000000540300720c */ /* 0x000fe40003f84270 */
[----:B------:R-:W-:Y:S02]  /*15600*/  ISETP.GE.AND P3, PT, R124, R227, PT ;  /* 0x000000e37c00720c */ /* 0x000fe40003f66270 */
[----:B------:R-:W-:-:S02]  /*15610*/  FSEL R114, R114, -INF , !P0 ;  /* 0xff80000072727808 */ /* 0x000fc40004000000 */
[-C--:B------:R-:W-:Y:S02]  /*15620*/  ISETP.GE.AND P0, PT, R84, R225.reuse, PT ;  /* 0x000000e15400720c */ /* 0x080fe40003f06270 */
[----:B------:R-:W-:Y:S02]  /*15630*/  FSEL R115, R115, -INF , !P4 ;  /* 0xff80000073737808 */ /* 0x000fe40006000000 */
[----:B------:R-:W-:Y:S02]  /*15640*/  ISETP.GE.AND P1, PT, R136, R225, PT ;  /* 0x000000e18800720c */ /* 0x000fe40003f26270 */
[----:B------:R-:W-:Y:S02]  /*15650*/  FSEL R236, R13, -INF , !P3 ;  /* 0xff8000000dec7808 */ /* 0x000fe40005800000 */
[----:B------:R-:W-:Y:S02]  /*15660*/  ISETP.GT.AND P3, PT, R3, R122, PT ;  /* 0x0000007a0300720c */ /* 0x000fe40003f64270 */
[----:B------:R-:W-:-:S02]  /*15670*/  FSEL R188, R115, -INF , !P0 ;  /* 0xff80000073bc7808 */ /* 0x000fc40004000000 */
[----:B------:R-:W-:Y:S02]  /*15680*/  FSEL R38, R9, -INF , !P5 ;  /* 0xff80000009267808 */ /* 0x000fe40006800000 */
[----:B------:R-:W-:Y:S02]  /*15690*/  FSEL R28, R22, -INF , !P1 ;  /* 0xff800000161c7808 */ /* 0x000fe40004800000 */
[-C--:B------:R-:W-:Y:S02]  /*156a0*/  ISETP.GE.AND P0, PT, R76, R227.reuse, PT ;  /* 0x000000e34c00720c */ /* 0x080fe40003f06270 */
[----:B------:R-:W-:Y:S02]  /*156b0*/  ISETP.GE.AND P5, PT, R136, R227, PT ;  /* 0x000000e38800720c */ /* 0x000fe40003fa6270 */
[----:B------:R-:W-:Y:S02]  /*156c0*/  ISETP.GE.AND P1, PT, R130, R225, PT ;  /* 0x000000e18200720c */ /* 0x000fe40003f26270 */
[----:B------:R-:W-:-:S02]  /*156d0*/  FSEL R118, R118, -INF , !P3 ;  /* 0xff80000076767808 */ /* 0x000fc40005800000 */
[----:B------:R-:W-:Y:S02]  /*156e0*/  ISETP.GT.AND P4, PT, R3, R76, PT ;  /* 0x0000004c0300720c */ /* 0x000fe40003f84270 */
[----:B------:R-:W-:Y:S02]  /*156f0*/  ISETP.GE.AND P3, PT, R120, R225, PT ;  /* 0x000000e17800720c */ /* 0x000fe40003f66270 */
[----:B------:R-:W-:Y:S02]  /*15700*/  FSEL R184, R109, -INF , !P0 ;  /* 0xff8000006db87808 */ /* 0x000fe40004000000 */
[----:B------:R-:W-:Y:S02]  /*15710*/  FSEL R24, R24, -INF , !P5 ;  /* 0xff80000018187808 */ /* 0x000fe40006800000 */
[----:B------:R-:W-:Y:S02]  /*15720*/  FSEL R138, R18, -INF , !P1 ;  /* 0xff800000128a7808 */ /* 0x000fe40004800000 */
[----:B------:R-:W-:-:S02]  /*15730*/  FSEL R111, R111, -INF , !P4 ;  /* 0xff8000006f6f7808 */ /* 0x000fc40006000000 */
[----:B------:R-:W-:Y:S02]  /*15740*/  ISETP.GT.AND P0, PT, R3, R72, PT ;  /* 0x000000480300720c */ /* 0x000fe40003f04270 */
[----:B------:R-:W-:Y:S02]  /*15750*/  ISETP.GE.AND P5, PT, R130, R227, PT ;  /* 0x000000e38200720c */ /* 0x000fe40003fa6270 */
[----:B------:R-:W-:Y:S02]  /*15760*/  ISETP.GE.AND P1, PT, R126, R225, PT ;  /* 0x000000e17e00720c */ /* 0x000fe40003f26270 */
[----:B------:R-:W-:Y:S02]  /*15770*/  FSEL R172, R119, -INF , !P3 ;  /* 0xff80000077ac7808 */ /* 0x000fe40005800000 */
[----:B------:R-:W-:Y:S02]  /*15780*/  ISETP.GT.AND P4, PT, R3, R70, PT ;  /* 0x000000460300720c */ /* 0x000fe40003f84270 */
[----:B------:R-:W-:-:S02]  /*15790*/  ISETP.GE.AND P3, PT, R84, R227, PT ;  /* 0x000000e35400720c */ /* 0x000fc40003f66270 */
[----:B------:R-:W-:Y:S02]  /*157a0*/  FSEL R106, R106, -INF , !P0 ;  /* 0xff8000006a6a7808 */ /* 0x000fe40004000000 */
[----:B------:R-:W-:Y:S02]  /*157b0*/  FSEL R242, R242, -INF , !P5 ;  /* 0xff800000f2f27808 */ /* 0x000fe40006800000 */
[----:B------:R-:W-:Y:S02]  /*157c0*/  FSEL R244, R14, -INF , !P1 ;  /* 0xff8000000ef47808 */ /* 0x000fe40004800000 */
[----:B------:R-:W-:Y:S02]  /*157d0*/  ISETP.GE.AND P0, PT, R70, R225, PT ;  /* 0x000000e14600720c */ /* 0x000fe40003f06270 */
[----:B------:R-:W-:Y:S02]  /*157e0*/  FSEL R107, R107, -INF , !P4 ;  /* 0xff8000006b6b7808 */ /* 0x000fe40006000000 */
[----:B------:R-:W-:-:S02]  /*157f0*/  ISETP.GE.AND P5, PT, R126, R227, PT ;  /* 0x000000e37e00720c */ /* 0x000fc40003fa6270 */
[----:B------:R-:W-:Y:S02]  /*15800*/  ISETP.GE.AND P1, PT, R122, R225, PT ;  /* 0x000000e17a00720c */ /* 0x000fe40003f26270 */
[----:B------:R-:W-:Y:S02]  /*15810*/  FSEL R182, R113, -INF , !P3 ;  /* 0xff80000071b67808 */ /* 0x000fe40005800000 */
[----:B------:R-:W-:Y:S02]  /*15820*/  ISETP.GT.AND P3, PT, R3, R78, PT ;  /* 0x0000004e0300720c */ /* 0x000fe40003f64270 */
[----:B------:R-:W-:Y:S02]  /*15830*/  FSEL R174, R107, -INF , !P0 ;  /* 0xff8000006bae7808 */ /* 0x000fe40004000000 */
[----:B------:R-:W-:Y:S02]  /*15840*/  FSEL R238, R238, -INF , !P5 ;  /* 0xff800000eeee7808 */ /* 0x000fe40006800000 */
[----:B------:R-:W-:-:S02]  /*15850*/  FSEL R232, R118, -INF , !P1 ;  /* 0xff80000076e87808 */ /* 0x000fc40004800000 */
[-C--:B------:R-:W-:Y:S02]  /*15860*/  ISETP.GE.AND P0, PT, R62, R227.reuse, PT ;  /* 0x000000e33e00720c */ /* 0x080fe40003f06270 */
[----:B------:R-:W-:Y:S02]  /*15870*/  ISETP.GE.AND P5, PT, R122, R227, PT ;  /* 0x000000e37a00720c */ /* 0x000fe40003fa6270 */
[-C--:B------:R-:W-:Y:S02]  /*15880*/  ISETP.GE.AND P1, PT, R86, R225.reuse, PT ;  /* 0x000000e15600720c */ /* 0x080fe40003f26270 */
[----:B------:R-:W-:Y:S02]  /*15890*/  FSEL R110, R110, -INF , !P3 ;  /* 0xff8000006e6e7808 */ /* 0x000fe40005800000 */
[----:B------:R-:W-:Y:S02]  /*158a0*/  ISETP.GT.AND P4, PT, R3, R62, PT ;  /* 0x0000003e0300720c */ /* 0x000fe40003f84270 */
[----:B------:R-:W-:-:S02]  /*158b0*/  ISETP.GE.AND P3, PT, R76, R225, PT ;  /* 0x000000e14c00720c */ /* 0x000fc40003f66270 */
[----:B------:R-:W-:Y:S02]  /*158c0*/  FSEL R162, R101, -INF , !P0 ;  /* 0xff80000065a27808 */ /* 0x000fe40004000000 */
[----:B------:R-:W-:Y:S02]  /*158d0*/  FSEL R202, R116, -INF , !P5 ;  /* 0xff80000074ca7808 */ /* 0x000fe40006800000 */
[----:B------:R-:W-:Y:S02]  /*158e0*/  FSEL R230, R114, -INF , !P1 ;  /* 0xff80000072e67808 */ /* 0x000fe40004800000 */
[----:B------:R-:W-:Y:S02]  /*158f0*/  FSEL R103, R103, -INF , !P4 ;  /* 0xff80000067677808 */ /* 0x000fe40006000000 */
[----:B------:R-:W-:Y:S02]  /*15900*/  ISETP.GT.AND P0, PT, R3, R58, PT ;  /* 0x0000003a0300720c */ /* 0x000fe40003f04270 */
[----:B------:R-:W-:-:S02]  /*15910*/  ISETP.GE.AND P5, PT, R86, R227, PT ;  /* 0x000000e35600720c */ /* 0x000fc40003fa6270 */
[----:B------:R-:W-:Y:S02]  /*15920*/  ISETP.GE.AND P1, PT, R78, R225, PT ;  /* 0x000000e14e00720c */ /* 0x000fe40003f26270 */
[----:B------:R-:W-:Y:S02]  /*15930*/  FSEL R192, R111, -INF , !P3 ;  /* 0xff8000006fc07808 */ /* 0x000fe40005800000 */
[----:B------:R-:W-:Y:S02]  /*15940*/  ISETP.GT.AND P4, PT, R3, R56, PT ;  /* 0x000000380300720c */ /* 0x000fe40003f84270 */
[----:B------:R-:W-:Y:S02]  /*15950*/  ISETP.GE.AND P3, PT, R70, R227, PT ;  /* 0x000000e34600720c */ /* 0x000fe40003f66270 */
[----:B------:R-:W-:Y:S02]  /*15960*/  FSEL R98, R98, -INF , !P0 ;  /* 0xff80000062627808 */ /* 0x000fe40004000000 */
[----:B------:R-:W-:-:S02]  /*15970*/  FSEL R200, R112, -INF , !P5 ;  /* 0xff80000070c87808 */ /* 0x000fc40006800000 */
[----:B------:R-:W-:Y:S02]  /*15980*/  FSEL R194, R110, -INF , !P1 ;  /* 0xff8000006ec27808 */ /* 0x000fe40004800000 */
[----:B------:R-:W-:Y:S02]  /*15990*/  ISETP.GE.AND P0, PT, R56, R225, PT ;  /* 0x000000e13800720c */ /* 0x000fe40003f06270 */
[----:B------:R-:W-:Y:S02]  /*159a0*/  FSEL R99, R99, -INF , !P4 ;  /* 0xff80000063637808 */ /* 0x000fe40006000000 */
[----:B------:R-:W-:Y:S02]  /*159b0*/  ISETP.GE.AND P5, PT, R78, R227, PT ;  /* 0x000000e34e00720c */ /* 0x000fe40003fa6270 */
[----:B------:R-:W-:Y:S02]  /*159c0*/  ISETP.GE.AND P1, PT, R72, R225, PT ;  /* 0x000000e14800720c */ /* 0x000fe40003f26270 */
[----:B------:R-:W-:-:S02]  /*159d0*/  FSEL R178, R105, -INF , !P3 ;  /* 0xff80000069b27808 */ /* 0x000fc40005800000 */
[----:B------:R-:W-:Y:S02]  /*159e0*/  ISETP.GT.AND P3, PT, R3, R68, PT ;  /* 0x000000440300720c */ /* 0x000fe40003f64270 */
[----:B------:R-:W-:Y:S02]  /*159f0*/  FSEL R156, R99, -INF , !P0 ;  /* 0xff800000639c7808 */ /* 0x000fe40004000000 */
[----:B------:R-:W-:Y:S02]  /*15a00*/  FSEL R186, R108, -INF , !P5 ;  /* 0xff8000006cba7808 */ /* 0x000fe40006800000 */
[----:B------:R-:W-:Y:S02]  /*15a10*/  FSEL R190, R106, -INF , !P1 ;  /* 0xff8000006abe7808 */ /* 0x000fe40004800000 */
[-C--:B------:R-:W-:Y:S02]  /*15a20*/  ISETP.GE.AND P0, PT, R52, R227.reuse, PT ;  /* 0x000000e33400720c */ /* 0x080fe40003f06270 */
[----:B------:R-:W-:-:S02]  /*15a30*/  ISETP.GE.AND P5, PT, R72, R227, PT ;  /* 0x000000e34800720c */ /* 0x000fc40003fa6270 */
[-C--:B------:R-:W-:Y:S02]  /*15a40*/  ISETP.GE.AND P1, PT, R68, R225.reuse, PT ;  /* 0x000000e14400720c */ /* 0x080fe40003f26270 */
[----:B------:R-:W-:Y:S02]  /*15a50*/  FSEL R102, R102, -INF , !P3 ;  /* 0xff80000066667808 */ /* 0x000fe40005800000 */
[----:B------:R-:W-:Y:S02]  /*15a60*/  ISETP.GE.AND P3, PT, R62, R225, PT ;  /* 0x000000e13e00720c */ /* 0x000fe40003f66270 */
[----:B------:R-:W-:Y:S02]  /*15a70*/  FSEL R144, R93, -INF , !P0 ;  /* 0xff8000005d907808 */ /* 0x000fe40004000000 */
[----:B------:R-:W-:Y:S02]  /*15a80*/  FSEL R180, R104, -INF , !P5 ;  /* 0xff80000068b47808 */ /* 0x000fe40006800000 */
[----:B------:R-:W-:-:S02]  /*15a90*/  FSEL R170, R102, -INF , !P1 ;  /* 0xff80000066aa7808 */ /* 0x000fc40004800000 */
[----:B------:R-:W-:Y:S02]  /*15aa0*/  ISETP.GT.AND P0, PT, R3, R48, PT ;  /* 0x000000300300720c */ /* 0x000fe40003f04270 */
[----:B------:R-:W-:Y:S02]  /*15ab0*/  ISETP.GE.AND P5, PT, R68, R227, PT ;  /* 0x000000e34400720c */ /* 0x000fe40003fa6270 */
[----:B------:R-:W-:Y:S02]  /*15ac0*/  ISETP.GE.AND P1, PT, R58, R225, PT ;  /* 0x000000e13a00720c */ /* 0x000fe40003f26270 */
[----:B------:R-:W-:Y:S02]  /*15ad0*/  FSEL R168, R103, -INF , !P3 ;  /* 0xff80000067a87808 */ /* 0x000fe40005800000 */
[----:B------:R-:W-:Y:S02]  /*15ae0*/  ISETP.GE.AND P3, PT, R56, R227, PT ;  /* 0x000000e33800720c */ /* 0x000fe40003f66270 */
[----:B------:R-:W-:-:S02]  /*15af0*/  ISETP.GT.AND P4, PT, R3, R54, PT ;  /* 0x000000360300720c */ /* 0x000fc40003f84270 */
[----:B------:R-:W-:Y:S02]  /*15b00*/  FSEL R62, R91, -INF , !P0 ;  /* 0xff8000005b3e7808 */ /* 0x000fe40004000000 */
[----:B------:R-:W-:Y:S02]  /*15b10*/  FSEL R164, R100, -INF , !P5 ;  /* 0xff80000064a47808 */ /* 0x000fe40006800000 */
[----:B------:R-:W-:Y:S02]  /*15b20*/  FSEL R166, R98, -INF , !P1 ;  /* 0xff80000062a67808 */ /* 0x000fe40004800000 */
[----:B------:R-:W-:Y:S02]  /*15b30*/  ISETP.GT.AND P0, PT, R34, R203, PT ;  /* 0x000000cb2200720c */ /* 0x000fe40003f04270 */
[----:B------:R-:W-:Y:S02]  /*15b40*/  ISETP.GE.AND P5, PT, R58, R227, PT ;  /* 0x000000e33a00720c */ /* 0x000fe40003fa6270 */
[----:B------:R-:W-:-:S02]  /*15b50*/  ISETP.GE.AND P1, PT, R54, R225, PT ;  /* 0x000000e13600720c */ /* 0x000fc40003f26270 */
[----:B------:R-:W-:Y:S02]  /*15b60*/  FSEL R158, R97, -INF , !P3 ;  /* 0xff800000619e7808 */ /* 0x000fe40005800000 */
[----:B------:R-:W-:Y:S02]  /*15b70*/  FSEL R94, R94, -INF , !P4 ;  /* 0xff8000005e5e7808 */ /* 0x000fe40006000000 */
[----:B------:R-:W-:Y:S02]  /*15b80*/  ISETP.GT.AND P3, PT, R3, R52, PT ;  /* 0x000000340300720c */ /* 0x000fe40003f64270 */
[----:B------:R-:W-:Y:S02]  /*15b90*/  FSEL R160, R96, -INF , !P5 ;  /* 0xff80000060a07808 */ /* 0x000fe40006800000 */
        /* <DEDUP_REMOVED lines=8> */
[C---:B------:R-:W-:Y:S02]  /*15c20*/  ISETP.GE.AND P5, PT, R50.reuse, R227, PT ;  /* 0x000000e33200720c */ /* 0x040fe40003fa6270 */
[----:B------:R-:W-:Y:S02]  /*15c30*/  ISETP.GE.AND P3, PT, R50, R225, PT ;  /* 0x000000e13200720c */ /* 0x000fe40003f66270 */
[C---:B------:R-:W-:Y:S02]  /*15c40*/  ISETP.GE.AND P4, PT, R48.reuse, R227, PT ;  /* 0x000000e33000720c */ /* 0x040fe40003f86270 */
[----:B------:R-:W-:Y:S02]  /*15c50*/  ISETP.GE.AND P1, PT, R48, R225, PT ;  /* 0x000000e13000720c */ /* 0x000fe40003f26270 */
[----:B------:R-:W-:Y:S02]  /*15c60*/  FSEL R145, R88, -INF , !P5 ;  /* 0xff80000058917808 */ /* 0x000fe40006800000 */
[----:B------:R-:W-:-:S02]  /*15c70*/  VIMNMX R228, PT, PT, RZ, R228, !PT ;  /* 0x000000e4ffe47248 */ /* 0x000fc40007fe0100 */
        /* <DEDUP_REMOVED lines=17> */
.L_x_2579:
[----:B------:R-:W2:Y:S01]  /*15d90*/  LD.E R18, desc[UR6][R132.64+0x170] ;  /* 0x0001700684127980 */ /* 0x000ea2000c101900 */
[----:B------:R-:W-:Y:S02]  /*15da0*/  IADD3 R15, PT, PT, R53, -0x100, RZ ;  /* 0xffffff00350f7810 */ /* 0x000fe40007ffe0ff */
[----:B------:R-:W-:Y:S02]  /*15db0*/  IABS R9, R2 ;  /* 0x0000000200097213 */ /* 0x000fe40000000000 */
[----:B------:R-:W-:Y:S02]  /*15dc0*/  IABS R3, R15 ;  /* 0x0000000f00037213 */ /* 0x000fe40000000000 */
[-C--:B--2---:R-:W-:Y:S02]  /*15dd0*/  IABS R11, R18.reuse ;  /* 0x00000012000b7213 */ /* 0x084fe40000000000 */
[-C--:B------:R-:W-:Y:S02]  /*15de0*/  IABS R14, R18.reuse ;  /* 0x00000012000e7213 */ /* 0x080fe40000000000 */
[----:B------:R-:W1:Y:S01]  /*15df0*/  I2F.RP R13, R11 ;  /* 0x0000000b000d7306 */ /* 0x000e620000209400 */
[----:B------:R-:W-:-:S02]  /*15e00*/  LOP3.LUT R15, R15, R18, RZ, 0x3c, !PT ;  /* 0x000000120f0f7212 */ /* 0x000fc400078e3cff */
[----:B------:R-:W-:Y:S01]  /*15e10*/  IMAD.MOV R14, RZ, RZ, -R14 ;  /* 0x000000ffff0e7224 */ /* 0x000fe200078e0a0e */
[----:B------:R-:W-:-:S04]  /*15e20*/  LOP3.LUT R2, R2, R18, RZ, 0x3c, !PT ;  /* 0x0000001202027212 */ /* 0x000fc800078e3cff */
[----:B------:R-:W-:Y:S02]  /*15e30*/  ISETP.GE.AND P3, PT, R2, RZ, PT ;  /* 0x000000ff0200720c */ /* 0x000fe40003f66270 */
[----:B------:R-:W-:Y:S01]  /*15e40*/  LOP3.LUT R2, RZ, R18, RZ, 0x33, !PT ;  /* 0x00000012ff027212 */ /* 0x000fe200078e33ff */
        /* <DEDUP_REMOVED lines=19> */
[----:B------:R-:W-:Y:S01]  /*15f80*/  ISETP.GE.U32.AND P5, PT, R14, R11, PT ;  /* 0x0000000b0e00720c */ /* 0x000fe20003fa6070 */
[----:B------:R-:W3:Y:S01]  /*15f90*/  LD.E.64 R22, desc[UR6][R132.64+0x38] ;  /* 0x0000380684167980 */ /* 0x000ee2000c101b00 */
[----:B------:R-:W-:Y:S02]  /*15fa0*/  ISETP.GE.AND P0, PT, R15, RZ, PT ;  /* 0x000000ff0f00720c */ /* 0x000fe40003f06270 */
[----:B------:R-:W-:-:S07]  /*15fb0*/  ISETP.NE.AND P1, PT, R18, RZ, PT ;  /* 0x000000ff1200720c */ /* 0x000fce0003f25270 */
[----:B------:R-:W-:Y:S02]  /*15fc0*/  @P4 VIADD R13, R13, 0x1 ;  /* 0x000000010d0d4836 */ /* 0x000fe40000000000 */
[----:B------:R-:W-:Y:S02]  /*15fd0*/  @P5 IADD3 R17, PT, PT, R17, 0x1, RZ ;  /* 0x0000000111115810 */ /* 0x000fe40007ffe0ff */
[----:B------:R-:W-:Y:S02]  /*15fe0*/  @!P0 IMAD.MOV R13, RZ, RZ, -R13 ;  /* 0x000000ffff0d8224 */ /* 0x000fe400078e0a0d */
[----:B------:R-:W-:-:S03]  /*15ff0*/  @!P3 IADD3 R17, PT, PT, -R17, RZ, RZ ;  /* 0x000000ff1111b210 */ /* 0x000fc60007ffe1ff */
        /* <DEDUP_REMOVED lines=11> */
[----:B------:R-:W-:-:S04]  /*160b0*/  IMAD R9, R22, R14, R9 ;  /* 0x0000000e16097224 */ /* 0x000fc800078e0209 */
[----:B------:R-:W-:Y:S01]  /*160c0*/  IMAD.IADD R19, R19, 0x1, R9 ;  /* 0x0000000113137824 */ /* 0x000fe200078e0209 */
[----:B----4-:R-:W-:-:S04]  /*160d0*/  IADD3 R3, PT, PT, R3, -R2, RZ ;  /* 0x8000000203037210 */ /* 0x010fc80007ffe0ff */
[----:B------:R-:W-:Y:S01]  /*160e0*/  SHF.R.S32.HI R2, RZ, 0x1f, R3 ;  /* 0x0000001fff027819 */ /* 0x000fe20000011403 */
[----:B--2---:R-:W-:Y:S02]  /*160f0*/  IMAD R9, R49, R3, RZ ;  /* 0x0000000331097224 */ /* 0x004fe400078e02ff */
[----:B------:R-:W-:-:S04]  /*16100*/  IMAD.WIDE.U32 R14, R3, R48, R18 ;  /* 0x00000030030e7225 */ /* 0x000fc800078e0012 */
[----:B------:R-:W-:Y:S01]  /*16110*/  IMAD R2, R48, R2, R9 ;  /* 0x0000000230027224 */ /* 0x000fe200078e0209 */
[----:B------:R-:W-:-:S04]  /*16120*/  LEA R208, P0, R14, R208, 0x1 ;  /* 0x000000d00ed07211 */ /* 0x000fc800078008ff */
[----:B------:R-:W-:-:S04]  /*16130*/  IADD3 R2, PT, PT, R15, R2, RZ ;  /* 0x000000020f027210 */ /* 0x000fc80007ffe0ff */
[----:B------:R-:W-:Y:S02]  /*16140*/  LEA.HI.X R209, R14, R209, R2, 0x1, P0 ;  /* 0x000000d10ed17211 */ /* 0x000fe400000f0c02 */
.L_x_2580:
[----:B------:R-:W-:Y:S05]  /*16150*/  BSYNC.RECONVERGENT B0 ;  /* 0x0000000000007941 */ /* 0x000fea0003800200 */
.L_x_2578:
        /* <DEDUP_REMOVED lines=107> */
.L_x_2577:
[----:B------:R-:W-:Y:S05]  /*16810*/  BSYNC.RECONVERGENT B1 ;  /* 0x0000000000017941 */ /* 0x000fea0003800200 */
.L_x_2576:
[----:B------:R-:W2:Y:S01]  /*16820*/  LD.E R136, desc[UR6][R132.64+0xdc] ;  /* 0x0000dc0684887980 */ /* 0x000ea2000c101900 */
[----:B------:R-:W-:Y:S01]  /*16830*/  FMNMX3.FTZ R11, R7, R82, R80, !PT ;  /* 0x00000052070b7276 */ /* 0x000fe20007810050 */
[----:B------:R-:W-:Y:S01]  /*16840*/  BSSY B2, `(.L_x_2581) ;  /* 0x0000771000027945 */ /* 0x000fe20003800000 */
        /* <DEDUP_REMOVED lines=40> */
[----:B------:R-:W-:-:S02]  /*16ad0*/  LEA R63, R2, UR8, 0x1 ;  /* 0x00000008023f7c11 */ /* 0x000fc4000f8e08ff */
[----:B------:R-:W-:Y:S02]  /*16ae0*/  FSETP.NEU.FTZ.AND P0, PT, R3, -INF , PT ;  /* 0xff8000000300780b */ /* 0x000fe40003f1d000 */
[-C--:B------:R-:W-:Y:S01]  /*16af0*/  IADD3 R39, PT, PT, R60, R63.reuse, RZ ;  /* 0x0000003f3c277210 */ /* 0x080fe20007ffe0ff */
[----:B------:R-:W1:Y:S01]  /*16b00*/  LDSM.16.MT88.4 R124, [R63+0xc000] ;  /* 0x00c000003f7c783b */ /* 0x000e620000004200 */
[C---:B------:R-:W-:Y:S02]  /*16b10*/  IADD3 R137, PT, PT, R154.reuse, R63, RZ ;  /* 0x0000003f9a897210 */ /* 0x040fe40007ffe0ff */
[----:B------:R-:W-:Y:S01]  /*16b20*/  IADD3 R33, PT, PT, R154, R39, RZ ;  /* 0x000000279a217210 */ /* 0x000fe20007ffe0ff */
[----:B------:R-:W-:Y:S04]  /*16b30*/  LDSM.16.MT88.4 R108, [R39+0xc000] ;  /* 0x00c00000276c783b */ /* 0x000fe80000004200 */
[----:B------:R-:W3:Y:S04]  /*16b40*/  LDSM.16.MT88.4 R116, [R137+0xc000] ;  /* 0x00c000008974783b */ /* 0x000ee80000004200 */
[----:B------:R-:W4:Y:S04]  /*16b50*/  LDSM.16.MT88.4 R84, [R137+0x10000] ;  /* 0x010000008954783b */ /* 0x000f280000004200 */
[----:B------:R-:W5:Y:S04]  /*16b60*/  LDSM.16.MT88.4 R100, [R33+0xc000] ;  /* 0x00c000002164783b */ /* 0x000f680000004200 */
[----:B------:R-:W5:Y:S04]  /*16b70*/  LDSM.16.MT88.4 R92, [R63+0x10000] ;  /* 0x010000003f5c783b */ /* 0x000f680000004200 */
[----:B------:R-:W5:Y:S04]  /*16b80*/  LDSM.16.MT88.4 R76, [R39+0x10000] ;  /* 0x01000000274c783b */ /* 0x000f680000004200 */
        /* <DEDUP_REMOVED lines=15> */
[-C--:B------:R-:W-:Y:S01]  /*16c80*/  FFMA.FTZ R44, R4, R136.reuse, -R67 ;  /* 0x00000088042c7223 */ /* 0x080fe20000010843 */
[----:B------:R-:W-:Y:S01]  /*16c90*/  MUFU.EX2 R59, R59 ;  /* 0x0000003b003b7308 */ /* 0x000fe20000000800 */
[----:B------:R-:W2:Y:S01]  /*16ca0*/  LDSM.16.MT88.4 R4, [R33+0x10000] ;  /* 0x010000002104783b */ /* 0x000ea20000004200 */
[-CC-:B------:R-:W-:Y:S01]  /*16cb0*/  FFMA.FTZ R47, R10, R136.reuse, -R147.reuse ;  /* 0x000000880a2f7223 */ /* 0x180fe20000010893 */
[-C--:B------:R-:W-:Y:S01]  /*16cc0*/  FFMA.FTZ R46, R8, R136.reuse, -R147 ;  /* 0x00000088082e7223 */ /* 0x080fe20000010893 */
[-CC-:B------:R-:W-:Y:S01]  /*16cd0*/  FFMA.FTZ R49, R40, R136.reuse, -R67.reuse ;  /* 0x0000008828317223 */ /* 0x180fe20000010843 */
[----:B------:R-:W2:Y:S01]  /*16ce0*/  LDSM.16.MT88.4 R8, [R63+0xc800] ;  /* 0x00c800003f08783b */ /* 0x000ea20000004200 */
[-C--:B------:R-:W-:Y:S01]  /*16cf0*/  FFMA.FTZ R48, R20, R136.reuse, -R67 ;  /* 0x0000008814307223 */ /* 0x080fe20000010843 */
[-CC-:B------:R-:W-:Y:S01]  /*16d00*/  FFMA.FTZ R51, R16, R136.reuse, -R147.reuse ;  /* 0x0000008810337223 */ /* 0x180fe20000010893 */
[----:B------:R-:W1:Y:S01]  /*16d10*/  MUFU.EX2 R56, R56 ;  /* 0x0000003800387308 */ /* 0x000e620000000800 */
[-C--:B------:R-:W-:Y:S01]  /*16d20*/  FFMA.FTZ R50, R12, R136.reuse, -R147 ;  /* 0x000000880c327223 */ /* 0x080fe20000010893 */
[----:B------:R-:W2:Y:S01]  /*16d30*/  LDSM.16.MT88.4 R16, [R137+0xc800] ;  /* 0x00c800008910783b */ /* 0x000ea20000004200 */
[-CC-:B------:R-:W-:Y:S01]  /*16d40*/  FFMA.FTZ R41, R36, R136.reuse, -R67.reuse ;  /* 0x0000008824297223 */ /* 0x180fe20000010843 */
[-CC-:B------:R-:W-:Y:S01]  /*16d50*/  FFMA.FTZ R40, R30, R136.reuse, -R67.reuse ;  /* 0x000000881e287223 */ /* 0x180fe20000010843 */
[-C--:B------:R-:W-:Y:S01]  /*16d60*/  FFMA.FTZ R36, R28, R136.reuse, -R67 ;  /* 0x000000881c247223 */ /* 0x080fe20000010843 */
[----:B------:R-:W2:Y:S01]  /*16d70*/  LDSM.16.MT88.4 R12, [R39+0xc800] ;  /* 0x00c80000270c783b */ /* 0x000ea20000004200 */
[-CC-:B------:R-:W-:Y:S01]  /*16d80*/  FFMA.FTZ R43, R38, R136.reuse, -R147.reuse ;  /* 0x00000088262b7223 */ /* 0x180fe20000010893 */
[----:B------:R-:W-:Y:S01]  /*16d90*/  MUFU.EX2 R55, R55 ;  /* 0x0000003700377308 */ /* 0x000fe20000000800 */
[-CC-:B------:R-:W-:Y:S01]  /*16da0*/  FFMA.FTZ R42, R26, R136.reuse, -R147.reuse ;  /* 0x000000881a2a7223 */ /* 0x180fe20000010893 */
[----:B------:R-:W2:Y:S01]  /*16db0*/  LDSM.16.MT88.4 R20, [R137+0x10800] ;  /* 0x010800008914783b */ /* 0x000ea20000004200 */
[-CC-:B------:R-:W-:Y:S01]  /*16dc0*/  FFMA.FTZ R38, R24, R136.reuse, -R147.reuse ;  /* 0x0000008818267223 */ /* 0x180fe20000010893 */
[-C--:B------:R-:W-:Y:S01]  /*16dd0*/  FFMA.FTZ R37, R250, R136.reuse, -R147 ;  /* 0x00000088fa257223 */ /* 0x080fe20000010893 */
[-CC-:B------:R-:W-:Y:S01]  /*16de0*/  FFMA.FTZ R35, R248, R136.reuse, -R67.reuse ;  /* 0x00000088f8237223 */ /* 0x180fe20000010843 */
[----:B------:R-:W-:Y:S01]  /*16df0*/  LDSM.16.MT88.4 R28, [R39+0x10800] ;  /* 0x01080000271c783b */ /* 0x000fe20000004200 */
[-C--:B------:R-:W-:Y:S01]  /*16e00*/  FFMA.FTZ R138, R138, R136.reuse, -R67 ;  /* 0x000000888a8a7223 */ /* 0x080fe20000010843 */
[----:B------:R-:W3:Y:S01]  /*16e10*/  MUFU.EX2 R52, R52 ;  /* 0x0000003400347308 */ /* 0x000ee20000000800 */
[----:B-1----:R-:W-:Y:S01]  /*16e20*/  F2FP.BF16.F32.PACK_AB R69, R56, R59 ;  /* 0x0000003b3845723e */ /* 0x002fe200000010ff */
[----:B------:R-:W-:Y:S01]  /*16e30*/  LDSM.16.MT88.4 R24, [R137+0xd000] ;  /* 0x00d000008918783b */ /* 0x000fe20000004200 */
        /* <DEDUP_REMOVED lines=13> */
[----:B------:R-:W1:Y:S01]  /*16f10*/  MUFU.EX2 R58, R58 ;  /* 0x0000003a003a7308 */ /* 0x000e620000000800 */
[----:B---3--:R-:W-:Y:S01]  /*16f20*/  F2FP.BF16.F32.PACK_AB R71, R52, R55 ;  /* 0x000000373447723e */ /* 0x008fe200000010ff */
        /* <DEDUP_REMOVED lines=13> */
[-C--:B------:R-:W-:Y:S01]  /*17000*/  FFMA.FTZ R145, R145, R136.reuse, -R147 ;  /* 0x0000008891917223 */ /* 0x080fe20000010893 */
[----:B------:R-:W3:Y:S01]  /*17010*/  MUFU.EX2 R54, R54 ;  /* 0x0000003600367308 */ /* 0x000ee20000000800 */
[----:B-1----:R-:W-:Y:S01]  /*17020*/  F2FP.BF16.F32.PACK_AB R68, R58, R61 ;  /* 0x0000003d3a44723e */ /* 0x002fe200000010ff */
        /* <DEDUP_REMOVED lines=8> */
[----:B---3--:R-:W-:Y:S01]  /*170b0*/  F2FP.BF16.F32.PACK_AB R70, R54, R57 ;  /* 0x000000393646723e */ /* 0x008fe200000010ff */
        /* <DEDUP_REMOVED lines=9> */
[C---:B----4-:R-:W-:Y:S07]  /*17150*/  HMMA.16816.F32.BF16 R88, R68.reuse, R84, RZ ;  /* 0x000000544458723c */ /* 0x050fee00000418ff */
[----:B------:R-:W-:Y:S01]  /*17160*/  MUFU.EX2 R47, R47 ;  /* 0x0000002f002f7308 */ /* 0x000fe20000000800 */
[C---:B------:R-:W-:Y:S07]  /*17170*/  HMMA.16816.F32.BF16 R112, R68.reuse, R108, RZ ;  /* 0x0000006c4470723c */ /* 0x040fee00000418ff */
[----:B------:R-:W3:Y:S01]  /*17180*/  MUFU.EX2 R46, R46 ;  /* 0x0000002e002e7308 */ /* 0x000ee20000000800 */
[C---:B-----5:R-:W-:Y:S07]  /*17190*/  HMMA.16816.F32.BF16 R104, R68.reuse, R100, RZ ;  /* 0x000000644468723c */ /* 0x060fee00000418ff */
        /* <DEDUP_REMOVED lines=17> */
[----:B--2---:R-:W-:Y:S01]  /*172b0*/  HMMA.16816.F32.BF16 R72, R68, R4, RZ ;  /* 0x000000044448723c */ /* 0x004fe200000418ff */
        /* <DEDUP_REMOVED lines=56> */
[----:B----4-:R-:W-:Y:S01]  /*17640*/  F2FP.BF16.F32.PACK_AB R4, R42, R43 ;  /* 0x0000002b2a04723e */ /* 0x010fe200000010ff */
[----:B------:R-:W-:Y:S01]  /*17650*/  LDSM.16.MT88.4 R28, [R39+0x11000] ;  /* 0x01100000271c783b */ /* 0x000fe20000004200 */
[----:B------:R-:W-:-:S02]  /*17660*/  F2FP.BF16.F32.PACK_AB R5, R40, R41 ;  /* 0x000000292805723e */ /* 0x000fc400000010ff */
[----:B-----5:R-:W-:Y:S01]  /*17670*/  F2FP.BF16.F32.PACK_AB R6, R37, R38 ;  /* 0x000000262506723e */ /* 0x020fe200000010ff */
[----:B------:R-:W-:Y:S01]  /*17680*/  MUFU.EX2 R142, R142 ;  /* 0x0000008e008e7308 */ /* 0x000fe20000000800 */
[----:B------:R-:W-:-:S07]  /*17690*/  F2FP.BF16.F32.PACK_AB R7, R35, R36 ;  /* 0x000000242307723e */ /* 0x000fce00000010ff */
[C---:B---3--:R-:W-:Y:S01]  /*176a0*/  HMMA.16816.F32.BF16 R88, R4.reuse, R12, R88 ;  /* 0x0000000c0458723c */ /* 0x048fe20000041858 */
[----:B------:R-:W3:Y:S07]  /*176b0*/  MUFU.EX2 R143, R143 ;  /* 0x0000008f008f7308 */ /* 0x000eee0000000800 */
[C---:B------:R-:W-:Y:S01]  /*176c0*/  HMMA.16816.F32.BF16 R84, R4.reuse, R14, R84 ;  /* 0x0000000e0454723c */ /* 0x040fe20000041854 */
[----:B------:R-:W4:Y:S01]  /*176d0*/  LDSM.16.MT88.4 R12, [R63+0x11000] ;  /* 0x011000003f0c783b */ /* 0x000f220000004200 */
[----:B------:R-:W-:Y:S06]  /*176e0*/  MUFU.EX2 R165, R165 ;  /* 0x000000a500a57308 */ /* 0x000fec0000000800 */
[C---:B------:R-:W-:Y:S02]  /*176f0*/  HMMA.16816.F32.BF16 R128, R4.reuse, R20, R128 ;  /* 0x000000140480723c */ /* 0x040fe40000041880 */
[----:B------:R-:W-:Y:S06]  /*17700*/  MUFU.EX2 R168, R168 ;  /* 0x000000a800a87308 */ /* 0x000fec0000000800 */
[C---:B------:R-:W-:Y:S01]  /*17710*/  HMMA.16816.F32.BF16 R124, R4.reuse, R22, R124 ;  /* 0x00000016047c723c */ /* 0x040fe2000004187c */
[----:B------:R-:W5:Y:S01]  /*17720*/  LDSM.16.MT88.4 R20, [R33+0x11000] ;  /* 0x011000002114783b */ /* 0x000f620000004200 */
        /* <DEDUP_REMOVED lines=21> */
[C---:B------:R-:W-:Y:S08]  /*17880*/  HMMA.16816.F32.BF16 R80, R4.reuse, R28, R80 ;  /* 0x0000001c0450723c */ /* 0x040ff00000041850 */
[C---:B------:R-:W-:Y:S01]  /*17890*/  HMMA.16816.F32.BF16 R76, R4.reuse, R30, R76 ;  /* 0x0000001e044c723c */ /* 0x040fe2000004184c */
[----:B------:R-:W-:Y:S07]  /*178a0*/  LDSM.16.MT88.4 R28, [R137+0xe000] ;  /* 0x00e00000891c783b */ /* 0x000fee0000004200 */
[C---:B-----5:R-:W-:Y:S08]  /*178b0*/  HMMA.16816.F32.BF16 R72, R4.reuse, R20, R72 ;  /* 0x000000140448723c */ /* 0x060ff00000041848 */
[----:B------:R-:W-:Y:S01]  /*178c0*/  HMMA.16816.F32.BF16 R68, R4, R22, R68 ;  /* 0x000000160444723c */ /* 0x000fe20000041844 */
[----:B---3--:R-:W-:Y:S01]  /*178d0*/  F2FP.BF16.F32.PACK_AB R4, R143, R142 ;  /* 0x0000008e8f04723e */ /* 0x008fe200000010ff */
[----:B------:R-:W-:Y:S01]  /*178e0*/  LDSM.16.MT88.4 R20, [R33+0xd800] ;  /* 0x00d800002114783b */ /* 0x000fe20000004200 */
        /* <DEDUP_REMOVED lines=107> */
[-C--:B------:R-:W-:Y:S01]  /*17fa0*/  FFMA.FTZ R27, R146, R136.reuse, -R147 ;  /* 0x00000088921b7223 */ /* 0x080fe20000010893 */
[-C--:B------:R-:W-:Y:S01]  /*17fb0*/  FFMA.FTZ R26, R148, R136.reuse, -R67 ;  /* 0x00000088941a7223 */ /* 0x080fe20000010843 */
[----:B------:R-:W-:-:S04]  /*17fc0*/  FFMA.FTZ R146, R139, R136, -R147 ;  /* 0x000000888b927223 */ /* 0x000fc80000010893 */
[----:B------:R-:W5:Y:S01]  /*17fd0*/  MUFU.EX2 R27, R27 ;  /* 0x0000001b001b7308 */ /* 0x000f620000000800 */
[----:B------:R-:W-:Y:S01]  /*17fe0*/  HMMA.16816.F32.BF16 R120, R4, R24, R120 ;  /* 0x000000180478723c */ /* 0x000fe20000041878 */
[-CC-:B------:R-:W-:Y:S01]  /*17ff0*/  FFMA.FTZ R24, R152, R136.reuse, -R67.reuse ;  /* 0x0000008898187223 */ /* 0x180fe20000010843 */
[----:B------:R-:W-:-:S05]  /*18000*/  FFMA.FTZ R25, R150, R136, -R67 ;  /* 0x0000008896197223 */ /* 0x000fca0000010843 */
[----:B------:R-:W-:Y:S01]  /*18010*/  MUFU.EX2 R24, R24 ;  /* 0x0000001800187308 */ /* 0x000fe20000000800 */
[C---:B--2---:R-:W-:Y:S07]  /*18020*/  HMMA.16816.F32.BF16 R80, R4.reuse, R12, R80 ;  /* 0x0000000c0450723c */ /* 0x044fee0000041850 */
[----:B------:R-:W2:Y:S01]  /*18030*/  MUFU.EX2 R25, R25 ;  /* 0x0000001900197308 */ /* 0x000ea20000000800 */
[C---:B------:R-:W-:Y:S01]  /*18040*/  HMMA.16816.F32.BF16 R76, R4.reuse, R14, R76 ;  /* 0x0000000e044c723c */ /* 0x040fe2000004184c */
[----:B------:R-:W1:Y:S06]  /*18050*/  LDSM.16.MT88.4 R12, [R63+0xf800] ;  /* 0x00f800003f0c783b */ /* 0x000e6c0000004200 */
[----:B------:R-:W-:Y:S01]  /*18060*/  MUFU.EX2 R26, R26 ;  /* 0x0000001a001a7308 */ /* 0x000fe20000000800 */
[C---:B---3--:R-:W-:Y:S07]  /*18070*/  HMMA.16816.F32.BF16 R96, R4.reuse, R16, R96 ;  /* 0x000000100460723c */ /* 0x048fee0000041860 */
[----:B------:R-:W3:Y:S01]  /*18080*/  MUFU.EX2 R146, R146 ;  /* 0x0000009200927308 */ /* 0x000ee20000000800 */
[C---:B------:R-:W-:Y:S01]  /*18090*/  HMMA.16816.F32.BF16 R92, R4.reuse, R18, R92 ;  /* 0x00000012045c723c */ /* 0x040fe2000004185c */
[----:B------:R-:W1:Y:S07]  /*180a0*/  LDSM.16.MT88.4 R16, [R137+0x13800] ;  /* 0x013800008910783b */ /* 0x000e6e0000004200 */
[----:B----4-:R-:W-:Y:S01]  /*180b0*/  HMMA.16816.F32.BF16 R72, R4, R20, R72 ;  /* 0x000000140448723c */ /* 0x010fe20000041848 */
[----:B------:R-:W-:-:S04]  /*180c0*/  FADD.FTZ R21, R41, R44 ;  /* 0x0000002c29157221 */ /* 0x000fc80000010000 */
[----:B------:R-:W-:-:S03]  /*180d0*/  FADD.FTZ R21, R40, R21 ;  /* 0x0000001528157221 */ /* 0x000fc60000010000 */
[----:B------:R-:W-:Y:S01]  /*180e0*/  HMMA.16816.F32.BF16 R68, R4, R22, R68 ;  /* 0x000000160444723c */ /* 0x000fe20000041844 */
[----:B-----5:R-:W-:Y:S01]  /*180f0*/  F2FP.BF16.F32.PACK_AB R4, R144, R27 ;  /* 0x0000001b9004723e */ /* 0x020fe200000010ff */
[----:B------:R-:W-:Y:S01]  /*18100*/  FADD.FTZ R23, R43, R46 ;  /* 0x0000002e2b177221 */ /* 0x000fe20000010000 */
[----:B--2---:R-:W-:Y:S01]  /*18110*/  F2FP.BF16.F32.PACK_AB R5, R25, R24 ;  /* 0x000000181905723e */ /* 0x004fe200000010ff */
[----:B------:R-:W-:Y:S01]  /*18120*/  FADD.FTZ R36, R36, R21 ;  /* 0x0000001524247221 */ /* 0x000fe20000010000 */
[----:B---3--:R-:W-:Y:S01]  /*18130*/  F2FP.BF16.F32.PACK_AB R6, R146, R145 ;  /* 0x000000919206723e */ /* 0x008fe200000010ff */
        /* <DEDUP_REMOVED lines=12> */
[----:B------:R-:W-:-:S04]  /*18200*/  FADD.FTZ R20, R143, R20 ;  /* 0x000000148f147221 */ /* 0x000fc80000010000 */
[----:B------:R-:W-:Y:S01]  /*18210*/  FADD.FTZ R149, R149, R20 ;  /* 0x0000001495957221 */ /* 0x000fe20000010000 */
[----:B------:R-:W-:Y:S01]  /*18220*/  FADD.FTZ R20, R151, R140 ;  /* 0x0000008c97147221 */ /* 0x000fe20000010000 */
[----:B------:R-:W-:Y:S02]  /*18230*/  HMMA.16816.F32.BF16 R128, R4, R12, R128 ;  /* 0x0000000c0480723c */ /* 0x000fe40000041880 */
[----:B------:R-:W-:Y:S01]  /*18240*/  FADD.FTZ R154, R154, R149 ;  /* 0x000000959a9a7221 */ /* 0x000fe20000010000 */
[----:B------:R-:W-:-:S03]  /*18250*/  FADD.FTZ R153, R153, R20 ;  /* 0x0000001499997221 */ /* 0x000fc60000010000 */
[----:B------:R-:W-:Y:S01]  /*18260*/  FADD.FTZ R157, R157, R154 ;  /* 0x0000009a9d9d7221 */ /* 0x000fe20000010000 */
[----:B------:R-:W-:Y:S01]  /*18270*/  FADD.FTZ R172, R172, R153 ;  /* 0x00000099acac7221 */ /* 0x000fe20000010000 */
[----:B------:R-:W-:Y:S01]  /*18280*/  HMMA.16816.F32.BF16 R124, R4, R14, R124 ;  /* 0x0000000e047c723c */ /* 0x000fe2000004187c */
[----:B------:R-:W2:Y:S01]  /*18290*/  LDSM.16.MT88.4 R12, [R39+0x13800] ;  /* 0x01380000270c783b */ /* 0x000ea20000004200 */
[----:B------:R-:W-:-:S04]  /*182a0*/  FADD.FTZ R176, R176, R157 ;  /* 0x0000009db0b07221 */ /* 0x000fc80000010000 */
[----:B------:R-:W-:Y:S02]  /*182b0*/  FADD.FTZ R159, R159, R176 ;  /* 0x000000b09f9f7221 */ /* 0x000fe40000010000 */
[----:B------:R-:W-:Y:S02]  /*182c0*/  HMMA.16816.F32.BF16 R88, R4, R16, R88 ;  /* 0x000000100458723c */ /* 0x000fe40000041858 */
[----:B------:R-:W-:-:S04]  /*182d0*/  FADD.FTZ R182, R182, R159 ;  /* 0x0000009fb6b67221 */ /* 0x000fc80000010000 */
[----:B------:R-:W-:Y:S02]  /*182e0*/  FADD.FTZ R31, R31, R182 ;  /* 0x000000b61f1f7221 */ /* 0x000fe40000010000 */
[----:B------:R-:W-:Y:S01]  /*182f0*/  HMMA.16816.F32.BF16 R84, R4, R18, R84 ;  /* 0x000000120454723c */ /* 0x000fe20000041854 */
[----:B------:R-:W3:Y:S01]  /*18300*/  LDSM.16.MT88.4 R16, [R39+0xf800] ;  /* 0x00f800002710783b */ /* 0x000ee20000004200 */
[----:B------:R-:W-:-:S06]  /*18310*/  FADD.FTZ R184, R184, R31 ;  /* 0x0000001fb8b87221 */ /* 0x000fcc0000010000 */
[C---:B-1----:R-:W-:Y:S08]  /*18320*/  HMMA.16816.F32.BF16 R96, R4.reuse, R8, R96 ;  /* 0x000000080460723c */ /* 0x042ff00000041860 */
[C---:B------:R-:W-:Y:S01]  /*18330*/  HMMA.16816.F32.BF16 R92, R4.reuse, R10, R92 ;  /* 0x0000000a045c723c */ /* 0x040fe2000004185c */
[----:B------:R-:W1:Y:S07]  /*18340*/  LDSM.16.MT88.4 R8, [R33+0xf800] ;  /* 0x00f800002108783b */ /* 0x000e6e0000004200 */
[----:B--2---:R-:W-:Y:S01]  /*18350*/  HMMA.16816.F32.BF16 R80, R4, R12, R80 ;  /* 0x0000000c0450723c */ /* 0x004fe20000041850 */
[----:B------:R-:W-:-:S04]  /*18360*/  FADD.FTZ R13, R155, R172 ;  /* 0x000000ac9b0d7221 */ /* 0x000fc80000010000 */
[----:B------:R-:W-:-:S03]  /*18370*/  FADD.FTZ R13, R188, R13 ;  /* 0x0000000dbc0d7221 */ /* 0x000fc60000010000 */
[----:B------:R-:W-:Y:S01]  /*18380*/  HMMA.16816.F32.BF16 R76, R4, R14, R76 ;  /* 0x0000000e044c723c */ /* 0x000fe2000004184c */
[----:B------:R-:W-:-:S04]  /*18390*/  FADD.FTZ R28, R28, R13 ;  /* 0x0000000d1c1c7221 */ /* 0x000fc80000010000 */
[----:B------:R-:W-:-:S03]  /*183a0*/  FADD.FTZ R29, R29, R28 ;  /* 0x0000001c1d1d7221 */ /* 0x000fc60000010000 */
[C---:B---3--:R-:W-:Y:S08]  /*183b0*/  HMMA.16816.F32.BF16 R112, R4.reuse, R16, R112 ;  /* 0x000000100470723c */ /* 0x048ff00000041870 */
[C---:B------:R-:W-:Y:S01]  /*183c0*/  HMMA.16816.F32.BF16 R108, R4.reuse, R18, R108 ;  /* 0x00000012046c723c */ /* 0x040fe2000004186c */
[----:B------:R-:W2:Y:S07]  /*183d0*/  LDSM.16.MT88.4 R16, [R33+0x13800] ;  /* 0x013800002110783b */ /* 0x000eae0000004200 */
[----:B-1----:R-:W-:Y:S01]  /*183e0*/  HMMA.16816.F32.BF16 R104, R4, R8, R104 ;  /* 0x000000080468723c */ /* 0x002fe20000041868 */
[----:B------:R-:W-:Y:S01]  /*183f0*/  FADD.FTZ R8, R30, R29 ;  /* 0x0000001d1e087221 */ /* 0x000fe20000010000 */
[----:B------:R-:W-:-:S03]  /*18400*/  FADD.FTZ R9, R161, R184 ;  /* 0x000000b8a1097221 */ /* 0x000fc60000010000 */
[----:B------:R-:W-:Y:S01]  /*18410*/  FADD.FTZ R8, R163, R8 ;  /* 0x00000008a3087221 */ /* 0x000fe20000010000 */
[----:B------:R-:W-:Y:S02]  /*18420*/  FADD.FTZ R9, R178, R9 ;  /* 0x00000009b2097221 */ /* 0x000fe40000010000 */
[----:B------:R-:W-:Y:S01]  /*18430*/  HMMA.16816.F32.BF16 R100, R4, R10, R100 ;  /* 0x0000000a0464723c */ /* 0x000fe20000041864 */
        /* <DEDUP_REMOVED lines=18> */
[----:B------:R-:W-:-:S04]  /*18560*/  NOP ;  /* 0x0000000000007918 */ /* 0x000fc80000000000 */
[----:B------:R-:W-:-:S15]  /*18570*/  @!P0 BRA `(.L_x_2582) ;  /* 0x0000005800708947 */ /* 0x000fde0003800000 */
[----:B------:R-:W-:Y:S01]  /*18580*/  ISETP.NE.U32.AND P3, PT, R222, RZ, PT ;  /* 0x000000ffde00720c */ /* 0x000fe20003f65070 */
[----:B------:R-:W-:-:S04]  /*18590*/  DEPBAR.LE SB0, 0x0 ;  /* 0x000080000000791a */ /* 0x000fc80000000000 */
[----:B------:R-:W-:Y:S01]  /*185a0*/  ISETP.NE.AND.EX P3, PT, R223, RZ, PT, P3 ;  /* 0x000000ffdf00720c */ /* 0x000fe20003f65330 */
[----:B------:R-:W-:Y:S05]  /*185b0*/  WARPSYNC.ALL ;  /* 0x0000000000007948 */ /* 0x000fea0003800000 */
[----:B------:R-:W-:Y:S01]  /*185c0*/  BSSY.RECONVERGENT B0, `(.L_x_2583) ;  /* 0x0000049000007945 */ /* 0x000fe20003800200 */
[----:B------:R-:W-:Y:S06]  /*185d0*/  BAR.SYNC.DEFER_BLOCKING 0x0 ;  /* 0x0000000000007b1d */ /* 0x000fec0000010000 */
[----:B------:R-:W-:Y:S05]  /*185e0*/  @!P3 BRA `(.L_x_2584) ;  /* 0x0000000000f8b947 */ /* 0x000fea0003800000 */
[----:B------:R-:W2:Y:S01]  /*185f0*/  LD.E R7, desc[UR6][R132.64+0x170] ;  /* 0x0001700684077980 */ /* 0x000ea2000c101900 */
[C---:B------:R-:W-:Y:S01]  /*18600*/  VIADD R6, R53.reuse, 0xffffff00 ;  /* 0xffffff0035067836 */ /* 0x040fe20000000000 */
[----:B------:R-:W-:-:S04]  /*18610*/  IADD3 R4, PT, PT, R53, -0x80, RZ ;  /* 0xffffff8035047810 */ /* 0x000fc80007ffe0ff */
[----:B------:R-:W-:Y:S02]  /*18620*/  IABS R10, R4 ;  /* 0x00000004000a7213 */ /* 0x000fe40000000000 */
        /* <DEDUP_REMOVED lines=13> */
[----:B------:R-:W-:-:S06]  /*18700*/  IMAD.HI.U32 R13, R15, R13, R14 ;  /* 0x0000000d0f0d7227 */ /* 0x000fcc00078e000e */
        /* <DEDUP_REMOVED lines=44> */
.L_x_2584:
        /* <DEDUP_REMOVED lines=8> */
.L_x_2585:
[----:B------:R-:W-:Y:S05]  /*18a50*/  BSYNC.RECONVERGENT B0 ;  /* 0x0000000000007941 */ /* 0x000fea0003800200 */
.L_x_2583:
[C---:B------:R-:W-:Y:S01]  /*18a60*/  IMAD.SHL.U32 R7, R206.reuse, 0x20, RZ ;  /* 0x00000020ce077824 */ /* 0x040fe200078e00ff */
[----:B------:R-:W-:Y:S01]  /*18a70*/  SHF.L.U64.HI R4, R206, 0x5, R207 ;  /* 0x00000005ce047819 */ /* 0x000fe200000102cf */
[----:B------:R-:W-:Y:S01]  /*18a80*/  IMAD.SHL.U32 R199, R196, 0x20, RZ ;  /* 0x00000020c4c77824 */ /* 0x000fe200078e00ff */
[-C--:B------:R-:W-:Y:S01]  /*18a90*/  ISETP.GE.AND P1, PT, R198, R217.reuse, PT ;  /* 0x000000d9c600720c */ /* 0x080fe20003f26270 */
[----:B------:R-:W-:Y:S01]  /*18aa0*/  IMAD.MOV.U32 R62, RZ, RZ, 0x20 ;  /* 0x00000020ff3e7424 */ /* 0x000fe200078e00ff */
[----:B------:R-:W-:Y:S01]  /*18ab0*/  IADD3 R8, P4, PT, R7, R210, RZ ;  /* 0x000000d207087210 */ /* 0x000fe20007f9e0ff */
[----:B------:R-:W-:Y:S01]  /*18ac0*/  VIADD R187, R66, UR8 ;  /* 0x0000000842bb7c36 */ /* 0x000fe20008000000 */
[----:B------:R-:W-:Y:S01]  /*18ad0*/  ISETP.GE.AND P0, PT, R224, R217, PT ;  /* 0x000000d9e000720c */ /* 0x000fe20003f06270 */
[----:B------:R-:W-:Y:S01]  /*18ae0*/  BSSY.RECONVERGENT B1, `(.L_x_2586) ;  /* 0x00001fa000017945 */ /* 0x000fe20003800200 */
[----:B------:R-:W-:Y:S01]  /*18af0*/  SHF.R.U32.HI R197, RZ, 0x1, R196 ;  /* 0x00000001ffc57819 */ /* 0x000fe200000116c4 */
[----:B------:R-:W-:Y:S01]  /*18b00*/  IMAD.X R9, R4, 0x1, R211, P4 ;  /* 0x0000000104097824 */ /* 0x000fe200020e06d3 */
[----:B------:R-:W-:-:S02]  /*18b10*/  IADD3 R10, P4, PT, R8, R7, RZ ;  /* 0x00000007080a7210 */ /* 0x000fc40007f9e0ff */
[----:B------:R-:W-:Y:S02]  /*18b20*/  LOP3.LUT R5, R197, 0x8, RZ, 0xc0, !PT ;  /* 0x00000008c5057812 */ /* 0x000fe400078ec0ff */
[----:B------:R-:W-:Y:S01]  /*18b30*/  LOP3.LUT R199, R199, 0x7c00, RZ, 0xc0, !PT ;  /* 0x00007c00c7c77812 */ /* 0x000fe200078ec0ff */
[----:B------:R-:W-:Y:S01]  /*18b40*/  IMAD.X R11, R9, 0x1, R4, P4 ;  /* 0x00000001090b7824 */ /* 0x000fe200020e0604 */
[-C--:B------:R-:W-:Y:S01]  /*18b50*/  IADD3 R12, P4, PT, R10, R7.reuse, RZ ;  /* 0x000000070a0c7210 */ /* 0x080fe20007f9e0ff */
[----:B------:R-:W-:Y:S01]  /*18b60*/  @!PT LDS RZ, [RZ] ;  /* 0x00000000fffff984 */ /* 0x000fe20000000800 */
[----:B------:R-:W-:Y:S01]  /*18b70*/  @!PT LDS RZ, [RZ] ;  /* 0x00000000fffff984 */ /* 0x000fe20000000800 */
[----:B------:R-:W-:Y:S01]  /*18b80*/  @!PT LDS RZ, [RZ] ;  /* 0x00000000fffff984 */ /* 0x000fe20000000800 */
[----:B------:R-:W-:Y:S01]  /*18b90*/  @!P1 LDGSTS.E.BYPASS.LTC128B.128 [R65+0xc000], desc[UR6][R210.64] ;  /* 0x0c000000d2419fae */ /* 0x000fe2000b981a06 */
[--C-:B------:R-:W-:Y:S02]  /*18ba0*/  LOP3.LUT R5, R5, 0x1c0, R32.reuse, 0xf8, !PT ;  /* 0x000001c005057812 */ /* 0x100fe400078ef820 */
[----:B------:R-:W-:Y:S01]  /*18bb0*/  LOP3.LUT R32, R199, 0x200, R32, 0xf8, !PT ;  /* 0x00000200c7207812 */ /* 0x000fe200078ef820 */
[----:B------:R-:W-:Y:S01]  /*18bc0*/  @P1 STS.128 [R65+0xc000], RZ ;  /* 0x00c000ff41001388 */ /* 0x000fe20000000c00 */
[----:B------:R-:W-:Y:S01]  /*18bd0*/  IMAD.X R13, R11, 0x1, R4, P4 ;  /* 0x000000010b0d7824 */ /* 0x000fe200020e0604 */
[----:B------:R-:W-:-:S02]  /*18be0*/  IADD3 R14, P4, PT, R12, R7, RZ ;  /* 0x000000070c0e7210 */ /* 0x000fc40007f9e0ff */
[----:B------:R-:W-:Y:S01]  /*18bf0*/  @!PT LDS RZ, [RZ] ;  /* 0x00000000fffff984 */ /* 0x000fe20000000800 */
[----:B------:R-:W-:Y:S01]  /*18c00*/  @!PT LDS RZ, [RZ] ;  /* 0x00000000fffff984 */ /* 0x000fe20000000800 */
[----:B------:R-:W-:Y:S01]  /*18c10*/  @!PT LDS RZ, [RZ] ;  /* 0x00000000fffff984 */ /* 0x000fe20000000800 */
[----:B------:R-:W-:Y:S01]  /*18c20*/  @!P0 LDGSTS.E.BYPASS.LTC128B.128 [R65+0x10000], desc[UR6][R210.64+0x80] ;  /* 0x10000080d2418fae */ /* 0x000fe2000b981a06 */
[----:B------:R-:W-:Y:S02]  /*18c30*/  LOP3.LUT R5, R32, R5, R198, 0xf6, !PT ;  /* 0x0000000520057212 */ /* 0x000fe400078ef6c6 */
[----:B------:R-:W-:Y:S01]  /*18c40*/  IMAD.X R15, R13, 0x1, R4, P4 ;  /* 0x000000010d0f7824 */ /* 0x000fe200020e0604 */
[----:B------:R-:W-:Y:S01]  /*18c50*/  @P0 STS.128 [R65+0x10000], RZ ;  /* 0x010000ff41000388 */ /* 0x000fe20000000c00 */
[----:B------:R-:W-:Y:S02]  /*18c60*/  LEA R185, R5, UR8, 0x1 ;  /* 0x0000000805b97c11 */ /* 0x000fe4000f8e08ff */
[----:B------:R-:W-:Y:S01]  /*18c70*/  SEL R62, R62, 0xffffffe0, !P6 ;  /* 0xffffffe03e3e7807 */ /* 0x000fe20007000000 */
[----:B------:R-:W-:Y:S01]  /*18c80*/  @!PT LDS RZ, [RZ] ;  /* 0x00000000fffff984 */ /* 0x000fe20000000800 */
[----:B------:R-:W-:Y:S01]  /*18c90*/  @!PT LDS RZ, [RZ] ;  /* 0x00000000fffff984 */ /* 0x000fe20000000800 */
[----:B------:R-:W-:Y:S01]  /*18ca0*/  @!PT LDS RZ, [RZ] ;  /* 0x00000000fffff984 */ /* 0x000fe20000000800 */
[----:B------:R-:W-:Y:S02]  /*18cb0*/  @!P1 LDGSTS.E.BYPASS.LTC128B.128 [R65+0xc800], desc[UR6][R8.64] ;  /* 0x0c80000008419fae */ /* 0x000fe4000b981a06 */
[----:B------:R-:W-:Y:S01]  /*18cc0*/  IMAD.IADD R236, R185, 0x1, R60 ;  /* 0x00000001b9ec7824 */ /* 0x000fe200078e023c */
[----:B------:R-:W-:Y:S01]  /*18cd0*/  IADD3 R61, PT, PT, R187, R62, RZ ;  /* 0x0000003ebb3d7210 */ /* 0x000fe20007ffe0ff */
[----:B------:R-:W-:Y:S01]  /*18ce0*/  @P1 STS.128 [R65+0xc800], RZ ;  /* 0x00c800ff41001388 */ /* 0x000fe20000000c00 */
[----:B------:R-:W-:-:S02]  /*18cf0*/  IMAD.IADD R48, R185, 0x1, R62 ;  /* 0x00000001b9307824 */ /* 0x000fc400078e023e */
[----:B------:R-:W-:Y:S01]  /*18d00*/  IMAD.IADD R200, R62, 0x1, R236 ;  /* 0x000000013ec87824 */ /* 0x000fe200078e02ec */
        /* <DEDUP_REMOVED lines=19> */
[----:B-1----:R-:W-:-:S03]  /*18e40*/  IADD3 R8, P4, PT, R14, R7, RZ ;  /* 0x000000070e087210 */ /* 0x002fc60007f9e0ff */
[----:B------:R-:W-:Y:S01]  /*18e50*/  @P1 STS.128 [R65+0xd800], RZ ;  /* 0x00d800ff41001388 */ /* 0x000fe20000000c00 */
[----:B------:R-:W-:-:S03]  /*18e60*/  IADD3 R6, P5, PT, R8, R7, RZ ;  /* 0x0000000708067210 */ /* 0x000fc60007fbe0ff */
[----:B------:R-:W-:Y:S01]  /*18e70*/  @!PT LDS RZ, [RZ] ;  /* 0x00000000fffff984 */ /* 0x000fe20000000800 */
[----:B------:R-:W-:Y:S01]  /*18e80*/  @!PT LDS RZ, [RZ] ;  /* 0x00000000fffff984 */ /* 0x000fe20000000800 */
[----:B------:R-:W-:Y:S01]  /*18e90*/  @!PT LDS RZ, [RZ] ;  /* 0x00000000fffff984 */ /* 0x000fe20000000800 */
[----:B------:R-:W-:Y:S01]  /*18ea0*/  @!P0 LDGSTS.E.BYPASS.LTC128B.128 [R65+0x11800], desc[UR6][R12.64+0x80] ;  /* 0x118000800c418fae */ /* 0x000fe2000b981a06 */
[--C-:B------:R-:W-:Y:S01]  /*18eb0*/  IMAD.X R9, R15, 0x1, R4.reuse, P4 ;  /* 0x000000010f097824 */ /* 0x100fe200020e0604 */
[----:B------:R-:W-:Y:S02]  /*18ec0*/  IADD3 R16, P4, PT, R6, R7, RZ ;  /* 0x0000000706107210 */ /* 0x000fe40007f9e0ff */
[----:B------:R-:W-:Y:S01]  /*18ed0*/  @P0 STS.128 [R65+0x11800], RZ ;  /* 0x011800ff41000388 */ /* 0x000fe20000000c00 */
[----:B------:R-:W-:-:S03]  /*18ee0*/  IMAD.X R7, R9, 0x1, R4, P5 ;  /* 0x0000000109077824 */ /* 0x000fc600028e0604 */
[----:B------:R-:W-:Y:S01]  /*18ef0*/  @!PT LDS RZ, [RZ] ;  /* 0x00000000fffff984 */ /* 0x000fe20000000800 */
[----:B------:R-:W-:Y:S01]  /*18f00*/  @!PT LDS RZ, [RZ] ;  /* 0x00000000fffff984 */ /* 0x000fe20000000800 */
[----:B------:R-:W-:Y:S01]  /*18f10*/  @!PT LDS RZ, [RZ] ;  /* 0x00000000fffff984 */ /* 0x000fe20000000800 */
[----:B------:R-:W-:Y:S01]  /*18f20*/  @!P1 LDGSTS.E.BYPASS.LTC128B.128 [R65+0xe000], desc[UR6][R14.64] ;  /* 0x0e0000000e419fae */ /* 0x000fe2000b981a06 */
[----:B------:R-:W-:Y:S01]  /*18f30*/  IMAD.X R17, R7, 0x1, R4, P4 ;  /* 0x0000000107117824 */ /* 0x000fe200020e0604 */
[----:B--2---:R-:W-:Y:S01]  /*18f40*/  @!P0 MOV R10, R14 ;  /* 0x0000000e000a8202 */ /* 0x004fe20000000f00 */
[----:B------:R-:W-:Y:S01]  /*18f50*/  @!P0 IMAD.MOV.U32 R11, RZ, RZ, R15 ;  /* 0x000000ffff0b8224 */ /* 0x000fe200078e000f */
        /* <DEDUP_REMOVED lines=19> */
[----:B------:R2:W-:Y:S04]  /*19090*/  @!P1 LDGSTS.E.BYPASS.LTC128B.128 [R65+0xf000], desc[UR6][R6.64] ;  /* 0x0f00000006419fae */ /* 0x0005e8000b981a06 */
[----:B------:R-:W-:Y:S01]  /*190a0*/  @P1 STS.128 [R65+0xf000], RZ ;  /* 0x00f000ff41001388 */ /* 0x000fe20000000c00 */
[----:B-1----:R-:W-:Y:S01]  /*190b0*/  @!P0 MOV R8, R6 ;  /* 0x0000000600088202 */ /* 0x002fe20000000f00 */
[----:B------:R-:W-:-:S05]  /*190c0*/  @!P0 IMAD.MOV.U32 R9, RZ, RZ, R7 ;  /* 0x000000ffff098224 */ /* 0x000fca00078e0007 */
        /* <DEDUP_REMOVED lines=14> */
[----:B------:R1:W-:Y:S04]  /*191b0*/  @P0 STS.128 [R65+0x13800], RZ ;  /* 0x013800ff41000388 */ /* 0x0003e80000000c00 */
[----:B------:R-:W-:Y:S04]  /*191c0*/  LDSM.16.M88.4 R136, [R185] ;  /* 0x00000000b988783b */ /* 0x000fe80000000200 */
[----:B--2---:R-:W2:Y:S04]  /*191d0*/  LDSM.16.M88.4 R4, [R66+UR8+0x5000] ;  /* 0x005000084204783b */ /* 0x004ea80008000200 */
[----:B------:R-:W-:Y:S04]  /*191e0*/  LDSM.16.M88.4 R48, [R48] ;  /* 0x000000003030783b */ /* 0x000fe80000000200 */
[----:B------:R-:W-:Y:S04]  /*191f0*/  LDSM.16.M88.4 R28, [R61+0x5000] ;  /* 0x005000003d1c783b */ /* 0x000fe80000000200 */
[----:B------:R-:W3:Y:S01]  /*19200*/  LDSM.16.M88.4 R20, [R66+UR8+0x4000] ;  /* 0x004000084214783b */ /* 0x000ee20008000200 */
[----:B-1----:R-:W-:-:S03]  /*19210*/  IMAD.IADD R65, R187, 0x1, R60 ;  /* 0x00000001bb417824 */ /* 0x002fc600078e023c */
[----:B------:R-:W1:Y:S01]  /*19220*/  LDSM.16.M88.4 R12, [R66+UR8+0x4800] ;  /* 0x00480008420c783b */ /* 0x000e620008000200 */
[----:B------:R-:W-:-:S03]  /*19230*/  IMAD.IADD R67, R62, 0x1, R65 ;  /* 0x000000013e437824 */ /* 0x000fc600078e0241 */
[----:B------:R-:W4:Y:S04]  /*19240*/  LDSM.16.M88.4 R168, [R66+UR8+0x5800] ;  /* 0x0058000842a8783b */ /* 0x000f280008000200 */
[----:B------:R-:W5:Y:S04]  /*19250*/  LDSM.16.M88.4 R160, [R66+UR8+0x6000] ;  /* 0x0060000842a0783b */ /* 0x000f680008000200 */
[----:B------:R-:W5:Y:S04]  /*19260*/  LDSM.16.M88.4 R152, [R66+UR8+0x6800] ;  /* 0x006800084298783b */ /* 0x000f680008000200 */
[----:B------:R-:W5:Y:S04]  /*19270*/  LDSM.16.M88.4 R144, [R66+UR8+0x7000] ;  /* 0x007000084290783b */ /* 0x000f680008000200 */
[----:B------:R-:W5:Y:S01]  /*19280*/  LDSM.16.M88.4 R56, [R66+UR8+0x7800] ;  /* 0x007800084238783b */ /* 0x000f620008000200 */
[C---:B--2---:R-:W-:Y:S03]  /*19290*/  HMMA.16816.F32.BF16 R8, R136.reuse, R4, RZ ;  /* 0x000000048808723c */ /* 0x044fe600000418ff */
[----:B------:R-:W2:Y:S04]  /*192a0*/  LDSM.16.M88.4 R44, [R61+0x4000] ;  /* 0x004000003d2c783b */ /* 0x000ea80000000200 */
[----:B------:R-:W2:Y:S01]  /*192b0*/  LDSM.16.M88.4 R40, [R61+0x4800] ;  /* 0x004800003d28783b */ /* 0x000ea20000000200 */
[C---:B------:R-:W-:Y:S03]  /*192c0*/  HMMA.16816.F32.BF16 R4, R136.reuse, R6, RZ ;  /* 0x000000068804723c */ /* 0x040fe600000418ff */
[----:B------:R-:W2:Y:S04]  /*192d0*/  LDSM.16.M88.4 R32, [R61+0x5800] ;  /* 0x005800003d20783b */ /* 0x000ea80000000200 */
[----:B------:R-:W2:Y:S01]  /*192e0*/  LDSM.16.M88.4 R36, [R61+0x6000] ;  /* 0x006000003d24783b */ /* 0x000ea20000000200 */
[----:B---3--:R-:W-:Y:S03]  /*192f0*/  HMMA.16816.F32.BF16 R24, R136, R20, RZ ;  /* 0x000000148818723c */ /* 0x008fe600000418ff */
[----:B------:R-:W-:Y:S04]  /*19300*/  LDSM.16.M88.4 R52, [R61+0x6800] ;  /* 0x006800003d34783b */ /* 0x000fe80000000200 */
[----:B------:R-:W-:Y:S01]  /*19310*/  LDSM.16.M88.4 R176, [R67+0x4000] ;  /* 0x0040000043b0783b */ /* 0x000fe20000000200 */
[C---:B------:R-:W-:Y:S03]  /*19320*/  HMMA.16816.F32.BF16 R8, R48.reuse, R28, R8 ;  /* 0x0000001c3008723c */ /* 0x040fe60000041808 */
[----:B------:R-:W-:Y:S04]  /*19330*/  LDSM.16.M88.4 R180, [R185+0x2000] ;  /* 0x00200000b9b4783b */ /* 0x000fe80000000200 */
[----:B------:R-:W-:Y:S01]  /*19340*/  LDSM.16.M88.4 R188, [R66+UR8+0xb000] ;  /* 0x00b0000842bc783b */ /* 0x000fe20008000200 */
[----:B------:R-:W-:Y:S03]  /*19350*/  HMMA.16816.F32.BF16 R4, R48, R30, R4 ;  /* 0x0000001e3004723c */ /* 0x000fe60000041804 */
[----:B------:R-:W3:Y:S04]  /*19360*/  LDSM.16.M88.4 R28, [R61+0x7000] ;  /* 0x007000003d1c783b */ /* 0x000ee80000000200 */
[----:B------:R-:W0:Y:S01]  /*19370*/  LDGDEPBAR ;  /* 0x00000000000079af */ /* 0x000e220000000000 */
[C---:B-1----:R-:W-:Y:S08]  /*19380*/  HMMA.16816.F32.BF16 R16, R136.reuse, R12, RZ ;  /* 0x0000000c8810723c */ /* 0x042ff000000418ff */
        /* <DEDUP_REMOVED lines=35> */
[----:B------:R-:W1:Y:S04]  /*195c0*/  LDSM.16.M88.4 R48, [R65+0x6800] ;  /* 0x006800004130783b */ /* 0x000e680000000200 */
        /* <DEDUP_REMOVED lines=10> */
[C---:B---3--:R-:W-:Y:S08]  /*19670*/  HMMA.16816.F32.BF16 R164, R32.reuse, R28, R164 ;  /* 0x0000001c20a4723c */ /* 0x048ff000000418a4 */
[C---:B------:R-:W-:Y:S01]  /*19680*/  HMMA.16816.F32.BF16 R160, R32.reuse, R30, R160 ;  /* 0x0000001e20a0723c */ /* 0x040fe200000418a0 */
[----:B------:R-:W3:Y:S07]  /*19690*/  LDSM.16.M88.4 R28, [R67+0x5000] ;  /* 0x00500000431c783b */ /* 0x000eee0000000200 */
[C---:B-----5:R-:W-:Y:S08]  /*196a0*/  HMMA.16816.F32.BF16 R172, R32.reuse, R52, R172 ;  /* 0x0000003420ac723c */ /* 0x060ff000000418ac */
[C---:B------:R-:W-:Y:S01]  /*196b0*/  HMMA.16816.F32.BF16 R168, R32.reuse, R54, R168 ;  /* 0x0000003620a8723c */ /* 0x040fe200000418a8 */
[----:B------:R-:W4:Y:S07]  /*196c0*/  LDSM.16.M88.4 R52, [R67+0x6000] ;  /* 0x006000004334783b */ /* 0x000f2e0000000200 */
[C---:B-1----:R-:W-:Y:S08]  /*196d0*/  HMMA.16816.F32.BF16 R156, R32.reuse, R48, R156 ;  /* 0x00000030209c723c */ /* 0x042ff0000004189c */
[C---:B------:R-:W-:Y:S01]  /*196e0*/  HMMA.16816.F32.BF16 R152, R32.reuse, R50, R152 ;  /* 0x000000322098723c */ /* 0x040fe20000041898 */
[----:B------:R-:W1:Y:S07]  /*196f0*/  LDSM.16.M88.4 R48, [R67+0x6800] ;  /* 0x006800004330783b */ /* 0x000e6e0000000200 */
[C---:B--2---:R-:W-:Y:S08]  /*19700*/  HMMA.16816.F32.BF16 R148, R32.reuse, R44, R148 ;  /* 0x0000002c2094723c */ /* 0x044ff00000041894 */
[C---:B------:R-:W-:Y:S01]  /*19710*/  HMMA.16816.F32.BF16 R144, R32.reuse, R46, R144 ;  /* 0x0000002e2090723c */ /* 0x040fe20000041890 */
[----:B------:R-:W-:Y:S07]  /*19720*/  LDSM.16.M88.4 R44, [R67+0x7000] ;  /* 0x00700000432c783b */ /* 0x000fee0000000200 */
[C---:B------:R-:W-:Y:S08]  /*19730*/  HMMA.16816.F32.BF16 R140, R32.reuse, R40, R140 ;  /* 0x00000028208c723c */ /* 0x040ff0000004188c */
[----:B------:R-:W-:Y:S01]  /*19740*/  HMMA.16816.F32.BF16 R136, R32, R42, R136 ;  /* 0x0000002a2088723c */ /* 0x000fe20000041888 */
[----:B------:R-:W2:Y:S04]  /*19750*/  LDSM.16.M88.4 R32, [R66+UR8+0x8000] ;  /* 0x008000084220783b */ /* 0x000ea80008000200 */
[----:B------:R-:W5:Y:S03]  /*19760*/  LDSM.16.M88.4 R40, [R67+0x7800] ;  /* 0x007800004328783b */ /* 0x000f660000000200 */
[C---:B---3--:R-:W-:Y:S08]  /*19770*/  HMMA.16816.F32.BF16 R8, R36.reuse, R28, R8 ;  /* 0x0000001c2408723c */ /* 0x048ff00000041808 */
[C---:B------:R-:W-:Y:S01]  /*19780*/  HMMA.16816.F32.BF16 R4, R36.reuse, R30, R4 ;  /* 0x0000001e2404723c */ /* 0x040fe20000041804 */
[----:B------:R-:W3:Y:S07]  /*19790*/  LDSM.16.M88.4 R28, [R66+UR8+0x8800] ;  /* 0x00880008421c783b */ /* 0x000eee0008000200 */
[C---:B------:R-:W-:Y:S08]  /*197a0*/  HMMA.16816.F32.BF16 R24, R36.reuse, R176, R24 ;  /* 0x000000b02418723c */ /* 0x040ff00000041818 */
[C---:B------:R-:W-:Y:S08]  /*197b0*/  HMMA.16816.F32.BF16 R20, R36.reuse, R178, R20 ;  /* 0x000000b22414723c */ /* 0x040ff00000041814 */
[C---:B------:R-:W-:Y:S08]  /*197c0*/  HMMA.16816.F32.BF16 R16, R36.reuse, R60, R16 ;  /* 0x0000003c2410723c */ /* 0x040ff00000041810 */
[C---:B------:R-:W-:Y:S08]  /*197d0*/  HMMA.16816.F32.BF16 R12, R36.reuse, R62, R12 ;  /* 0x0000003e240c723c */ /* 0x040ff0000004180c */
[C---:B----4-:R-:W-:Y:S08]  /*197e0*/  HMMA.16816.F32.BF16 R164, R36.reuse, R52, R164 ;  /* 0x0000003424a4723c */ /* 0x050ff000000418a4 */
[C---:B------:R-:W-:Y:S01]  /*197f0*/  HMMA.16816.F32.BF16 R160, R36.reuse, R54, R160 ;  /* 0x0000003624a0723c */ /* 0x040fe200000418a0 */
[----:B------:R-:W4:Y:S07]  /*19800*/  LDSM.16.M88.4 R52, [R66+UR8+0x9000] ;  /* 0x009000084234783b */ /* 0x000f2e0008000200 */
[C---:B-1----:R-:W-:Y:S08]  /*19810*/  HMMA.16816.F32.BF16 R156, R36.reuse, R48, R156 ;  /* 0x00000030249c723c */ /* 0x042ff0000004189c */
[----:B------:R-:W-:Y:S01]  /*19820*/  HMMA.16816.F32.BF16 R152, R36, R50, R152 ;  /* 0x000000322498723c */ /* 0x000fe20000041898 */
[----:B------:R-:W1:Y:S07]  /*19830*/  LDSM.16.M88.4 R48, [R66+UR8+0x9800] ;  /* 0x009800084230783b */ /* 0x000e6e0008000200 */
[----:B--2---:R-:W-:Y:S01]  /*19840*/  HMMA.16816.F32.BF16 R24, R180, R32, R24 ;  /* 0x00000020b418723c */ /* 0x004fe20000041818 */
[----:B------:R-:W-:-:S04]  /*19850*/  MOV R32, 0x20 ;  /* 0x0000002000207802 */ /* 0x000fc80000000f00 */
[----:B------:R-:W-:-:S03]  /*19860*/  SEL R32, R32, 0xffffffe0, !P6 ;  /* 0xffffffe020207807 */ /* 0x000fc60007000000 */
[C---:B-----5:R-:W-:Y:S02]  /*19870*/  HMMA.16816.F32.BF16 R140, R36.reuse, R40, R140 ;  /* 0x00000028248c723c */ /* 0x060fe4000004188c */
[--C-:B------:R-:W-:Y:S02]  /*19880*/  IMAD.IADD R40, R185, 0x1, R32.reuse ;  /* 0x00000001b9287824 */ /* 0x100fe400078e0220 */
[----:B------:R-:W-:Y:S02]  /*19890*/  IMAD.IADD R192, R187, 0x1, R32 ;  /* 0x00000001bbc07824 */ /* 0x000fe400078e0220 */
[----:B------:R-:W-:Y:S02]  /*198a0*/  LDSM.16.M88.4 R184, [R66+UR8+0xb800] ;  /* 0x00b8000842b8783b */ /* 0x000fe40008000200 */
[C---:B------:R-:W-:Y:S02]  /*198b0*/  HMMA.16816.F32.BF16 R172, R36.reuse, R56, R172 ;  /* 0x0000003824ac723c */ /* 0x040fe400000418ac */
[----:B------:R-:W-:Y:S04]  /*198c0*/  LDSM.16.M88.4 R176, [R192+0x8000] ;  /* 0x00800000c0b0783b */ /* 0x000fe80000000200 */
[----:B------:R-:W-:Y:S02]  /*198d0*/  LDSM.16.M88.4 R60, [R192+0x8800] ;  /* 0x00880000c03c783b */ /* 0x000fe40000000200 */
[C---:B------:R-:W-:Y:S02]  /*198e0*/  HMMA.16816.F32.BF16 R168, R36.reuse, R58, R168 ;  /* 0x0000003a24a8723c */ /* 0x040fe400000418a8 */
[----:B------:R-:W-:Y:S06]  /*198f0*/  LDSM.16.M88.4 R56, [R192+0xa000] ;  /* 0x00a00000c038783b */ /* 0x000fec0000000200 */
[C---:B------:R-:W-:Y:S08]  /*19900*/  HMMA.16816.F32.BF16 R148, R36.reuse, R44, R148 ;  /* 0x0000002c2494723c */ /* 0x040ff00000041894 */
[C---:B------:R-:W-:Y:S01]  /*19910*/  HMMA.16816.F32.BF16 R144, R36.reuse, R46, R144 ;  /* 0x0000002e2490723c */ /* 0x040fe20000041890 */
[----:B------:R-:W2:Y:S07]  /*19920*/  LDSM.16.M88.4 R44, [R66+UR8+0xa000] ;  /* 0x00a00008422c783b */ /* 0x000eae0008000200 */
[----:B------:R-:W-:Y:S01]  /*19930*/  HMMA.16816.F32.BF16 R136, R36, R42, R136 ;  /* 0x0000002a2488723c */ /* 0x000fe20000041888 */
[----:B------:R5:W2:Y:S04]  /*19940*/  LDSM.16.M88.4 R36, [R66+UR8+0xa800] ;  /* 0x00a800084224783b */ /* 0x000aa80008000200 */
[----:B------:R-:W-:Y:S03]  /*19950*/  LDSM.16.M88.4 R40, [R40+0x2000] ;  /* 0x002000002828783b */ /* 0x000fe60000000200 */
[C---:B------:R-:W-:Y:S01]  /*19960*/  HMMA.16816.F32.BF16 R20, R180.reuse, R34, R20 ;  /* 0x00000022b414723c */ /* 0x040fe20000041814 */
[----:B------:R-:W2:Y:S07]  /*19970*/  LDSM.16.M88.4 R32, [R192+0x9000] ;  /* 0x00900000c020783b */ /* 0x000eae0000000200 */
[C---:B---3--:R-:W-:Y:S08]  /*19980*/  HMMA.16816.F32.BF16 R16, R180.reuse, R28, R16 ;  /* 0x0000001cb410723c */ /* 0x048ff00000041810 */
[----:B------:R-:W-:Y:S01]  /*19990*/  HMMA.16816.F32.BF16 R12, R180, R30, R12 ;  /* 0x0000001eb40c723c */ /* 0x000fe2000004180c */
[----:B------:R-:W3:Y:S01]  /*199a0*/  LDSM.16.M88.4 R28, [R192+0x9800] ;  /* 0x00980000c01c783b */ /* 0x000ee20000000200 */
[----:B-----5:R-:W-:-:S05]  /*199b0*/  VIADD R66, R64, 0xfffffffe ;  /* 0xfffffffe40427836 */ /* 0x020fca0000000000 */
[----:B------:R-:W-:Y:S01]  /*199c0*/  ISETP.GT.AND P4, PT, R66, R203, PT ;  /* 0x000000cb4200720c */ /* 0x000fe20003f84270 */
[C---:B----4-:R-:W-:Y:S08]  /*199d0*/  HMMA.16816.F32.BF16 R8, R180.reuse, R52, R8 ;  /* 0x00000034b408723c */ /* 0x050ff00000041808 */
[C---:B------:R-:W-:Y:S01]  /*199e0*/  HMMA.16816.F32.BF16 R4, R180.reuse, R54, R4 ;  /* 0x00000036b404723c */ /* 0x040fe20000041804 */
[----:B------:R-:W4:Y:S07]  /*199f0*/  LDSM.16.M88.4 R52, [R192+0xa800] ;  /* 0x00a80000c034783b */ /* 0x000f2e0000000200 */
[C---:B-1----:R-:W-:Y:S08]  /*19a00*/  HMMA.16816.F32.BF16 R172, R180.reuse, R48, R172 ;  /* 0x00000030b4ac723c */ /* 0x042ff000000418ac */
[C---:B------:R-:W-:Y:S01]  /*19a10*/  HMMA.16816.F32.BF16 R168, R180.reuse, R50, R168 ;  /* 0x00000032b4a8723c */ /* 0x040fe200000418a8 */
[----:B------:R-:W1:Y:S07]  /*19a20*/  LDSM.16.M88.4 R48, [R192+0xb000] ;  /* 0x00b00000c030783b */ /* 0x000e6e0000000200 */
[C---:B--2---:R-:W-:Y:S08]  /*19a30*/  HMMA.16816.F32.BF16 R164, R180.reuse, R44, R164 ;  /* 0x0000002cb4a4723c */ /* 0x044ff000000418a4 */
[C---:B------:R-:W-:Y:S01]  /*19a40*/  HMMA.16816.F32.BF16 R160, R180.reuse, R46, R160 ;  /* 0x0000002eb4a0723c */ /* 0x040fe200000418a0 */
[----:B------:R-:W2:Y:S04]  /*19a50*/  LDSM.16.M88.4 R44, [R192+0xb800] ;  /* 0x00b80000c02c783b */ /* 0x000ea80000000200 */
[----:B------:R-:W-:Y:S03]  /*19a60*/  LDSM.16.M88.4 R192, [R65+0x9800] ;  /* 0x0098000041c0783b */ /* 0x000fe60000000200 */
[C---:B------:R-:W-:Y:S08]  /*19a70*/  HMMA.16816.F32.BF16 R156, R180.reuse, R36, R156 ;  /* 0x00000024b49c723c */ /* 0x040ff0000004189c */
[----:B------:R-:W-:Y:S01]  /*19a80*/  HMMA.16816.F32.BF16 R152, R180, R38, R152 ;  /* 0x00000026b498723c */ /* 0x000fe20000041898 */
[----:B------:R-:W5:Y:S07]  /*19a90*/  LDSM.16.M88.4 R36, [R65+0x8000] ;  /* 0x008000004124783b */ /* 0x000f6e0000000200 */
[C---:B------:R-:W-:Y:S08]  /*19aa0*/  HMMA.16816.F32.BF16 R8, R40.reuse, R32, R8 ;  /* 0x000000202808723c */ /* 0x040ff00000041808 */
[C---:B------:R-:W-:Y:S01]  /*19ab0*/  HMMA.16816.F32.BF16 R4, R40.reuse, R34, R4 ;  /* 0x000000222804723c */ /* 0x040fe20000041804 */
[----:B------:R-:W5:Y:S07]  /*19ac0*/  LDSM.16.M88.4 R32, [R65+0x8800] ;  /* 0x008800004120783b */ /* 0x000f6e0000000200 */
[C---:B---3--:R-:W-:Y:S08]  /*19ad0*/  HMMA.16816.F32.BF16 R172, R40.reuse, R28, R172 ;  /* 0x0000001c28ac723c */ /* 0x048ff000000418ac */
[----:B------:R-:W-:Y:S01]  /*19ae0*/  HMMA.16816.F32.BF16 R168, R40, R30, R168 ;  /* 0x0000001e28a8723c */ /* 0x000fe200000418a8 */
[----:B------:R-:W3:Y:S07]  /*19af0*/  LDSM.16.M88.4 R28, [R65+0x9000] ;  /* 0x00900000411c783b */ /* 0x000eee0000000200 */
[C---:B------:R-:W-:Y:S08]  /*19b00*/  HMMA.16816.F32.BF16 R148, R180.reuse, R188, R148 ;  /* 0x000000bcb494723c */ /* 0x040ff00000041894 */
[C---:B------:R-:W-:Y:S01]  /*19b10*/  HMMA.16816.F32.BF16 R144, R180.reuse, R190, R144 ;  /* 0x000000beb490723c */ /* 0x040fe20000041890 */
[----:B------:R-:W3:Y:S07]  /*19b20*/  LDSM.16.M88.4 R188, [R65+0xa000] ;  /* 0x00a0000041bc783b */ /* 0x000eee0000000200 */
[C---:B------:R-:W-:Y:S08]  /*19b30*/  HMMA.16816.F32.BF16 R140, R180.reuse, R184, R140 ;  /* 0x000000b8b48c723c */ /* 0x040ff0000004188c */
[----:B------:R-:W-:Y:S01]  /*19b40*/  HMMA.16816.F32.BF16 R136, R180, R186, R136 ;  /* 0x000000bab488723c */ /* 0x000fe20000041888 */
[----:B------:R-:W3:Y:S04]  /*19b50*/  LDSM.16.M88.4 R184, [R65+0xa800] ;  /* 0x00a8000041b8783b */ /* 0x000ee80000000200 */
[----:B------:R-:W3:Y:S03]  /*19b60*/  LDSM.16.M88.4 R180, [R65+0xb000] ;  /* 0x00b0000041b4783b */ /* 0x000ee60000000200 */
[C---:B------:R-:W-:Y:S08]  /*19b70*/  HMMA.16816.F32.BF16 R24, R40.reuse, R176, R24 ;  /* 0x000000b02818723c */ /* 0x040ff00000041818 */
        /* <DEDUP_REMOVED lines=8> */
[C---:B----4-:R-:W-:Y:S08]  /*19c00*/  HMMA.16816.F32.BF16 R156, R40.reuse, R52, R156 ;  /* 0x00000034289c723c */ /* 0x050ff0000004189c */
        /* <DEDUP_REMOVED lines=8> */
[----:B------:R-:W2:Y:S03]  /*19c90*/  LDSM.16.M88.4 R40, [R67+0xa000] ;  /* 0x00a000004328783b */ /* 0x000ea60000000200 */
[C---:B-----5:R-:W-:Y:S08]  /*19ca0*/  HMMA.16816.F32.BF16 R24, R236.reuse, R36, R24 ;  /* 0x00000024ec18723c */ /* 0x060ff00000041818 */
[C---:B------:R-:W-:Y:S01]  /*19cb0*/  HMMA.16816.F32.BF16 R20, R236.reuse, R38, R20 ;  /* 0x00000026ec14723c */ /* 0x040fe20000041814 */
[----:B------:R-:W5:Y:S07]  /*19cc0*/  LDSM.16.M88.4 R36, [R67+0xa800] ;  /* 0x00a800004324783b */ /* 0x000f6e0000000200 */
[C---:B------:R-:W-:Y:S08]  /*19cd0*/  HMMA.16816.F32.BF16 R16, R236.reuse, R32, R16 ;  /* 0x00000020ec10723c */ /* 0x040ff00000041810 */
[C---:B------:R-:W-:Y:S01]  /*19ce0*/  HMMA.16816.F32.BF16 R12, R236.reuse, R34, R12 ;  /* 0x00000022ec0c723c */ /* 0x040fe2000004180c */
[----:B------:R-:W5:Y:S07]  /*19cf0*/  LDSM.16.M88.4 R32, [R67+0xb000] ;  /* 0x00b000004320783b */ /* 0x000f6e0000000200 */
[C---:B---3--:R-:W-:Y:S08]  /*19d00*/  HMMA.16816.F32.BF16 R8, R236.reuse, R28, R8 ;  /* 0x0000001cec08723c */ /* 0x048ff00000041808 */
[----:B------:R-:W-:Y:S01]  /*19d10*/  HMMA.16816.F32.BF16 R4, R236, R30, R4 ;  /* 0x0000001eec04723c */ /* 0x000fe20000041804 */
[----:B------:R-:W3:Y:S01]  /*19d20*/  LDSM.16.M88.4 R28, [R67+0xb800] ;  /* 0x00b80000431c783b */ /* 0x000ee20000000200 */
[----:B------:R-:W-:-:S06]  /*19d30*/  DEPBAR.LE SB0, 0x0 ;  /* 0x000080000000791a */ /* 0x000fcc0000000000 */
        /* <DEDUP_REMOVED lines=10> */
[C---:B------:R-:W-:Y:S08]  /*19de0*/  HMMA.16816.F32.BF16 R24, R60.reuse, R56, R24 ;  /* 0x000000383c18723c */ /* 0x040ff00000041818 */
[C---:B------:R-:W-:Y:S08]  /*19df0*/  HMMA.16816.F32.BF16 R20, R60.reuse, R58, R20 ;  /* 0x0000003a3c14723c */ /* 0x040ff00000041814 */
[C---:B----4-:R-:W-:Y:S08]  /*19e00*/  HMMA.16816.F32.BF16 R16, R60.reuse, R52, R16 ;  /* 0x000000343c10723c */ /* 0x050ff00000041810 */
[C---:B------:R-:W-:Y:S08]  /*19e10*/  HMMA.16816.F32.BF16 R12, R60.reuse, R54, R12 ;  /* 0x000000363c0c723c */ /* 0x040ff0000004180c */
[C---:B-1----:R-:W-:Y:S08]  /*19e20*/  HMMA.16816.F32.BF16 R8, R60.reuse, R48, R8 ;  /* 0x000000303c08723c */ /* 0x042ff00000041808 */
[C---:B------:R-:W-:Y:S08]  /*19e30*/  HMMA.16816.F32.BF16 R4, R60.reuse, R50, R4 ;  /* 0x000000323c04723c */ /* 0x040ff00000041804 */
[C---:B--2---:R-:W-:Y:S08]  /*19e40*/  HMMA.16816.F32.BF16 R172, R60.reuse, R44, R172 ;  /* 0x0000002c3cac723c */ /* 0x044ff000000418ac */
[C---:B------:R-:W-:Y:S08]  /*19e50*/  HMMA.16816.F32.BF16 R168, R60.reuse, R46, R168 ;  /* 0x0000002e3ca8723c */ /* 0x040ff000000418a8 */
[C---:B------:R-:W-:Y:S08]  /*19e60*/  HMMA.16816.F32.BF16 R164, R60.reuse, R40, R164 ;  /* 0x000000283ca4723c */ /* 0x040ff000000418a4 */
[C---:B------:R-:W-:Y:S08]  /*19e70*/  HMMA.16816.F32.BF16 R160, R60.reuse, R42, R160 ;  /* 0x0000002a3ca0723c */ /* 0x040ff000000418a0 */
[C---:B-----5:R-:W-:Y:S08]  /*19e80*/  HMMA.16816.F32.BF16 R156, R60.reuse, R36, R156 ;  /* 0x000000243c9c723c */ /* 0x060ff0000004189c */
[C---:B------:R-:W-:Y:S08]  /*19e90*/  HMMA.16816.F32.BF16 R152, R60.reuse, R38, R152 ;  /* 0x000000263c98723c */ /* 0x040ff00000041898 */
[C---:B------:R-:W-:Y:S08]  /*19ea0*/  HMMA.16816.F32.BF16 R148, R60.reuse, R32, R148 ;  /* 0x000000203c94723c */ /* 0x040ff00000041894 */
[C---:B------:R-:W-:Y:S08]  /*19eb0*/  HMMA.16816.F32.BF16 R144, R60.reuse, R34, R144 ;  /* 0x000000223c90723c */ /* 0x040ff00000041890 */
[C---:B---3--:R-:W-:Y:S08]  /*19ec0*/  HMMA.16816.F32.BF16 R140, R60.reuse, R28, R140 ;  /* 0x0000001c3c8c723c */ /* 0x048ff0000004188c */
[----:B------:R-:W-:Y:S01]  /*19ed0*/  HMMA.16816.F32.BF16 R136, R60, R30, R136 ;  /* 0x0000001e3c88723c */ /* 0x000fe20000041888 */
[----:B------:R-:W-:Y:S06]  /*19ee0*/  BAR.SYNC.DEFER_BLOCKING 0x0 ;  /* 0x0000000000007b1d */ /* 0x000fec0000010000 */
[----:B------:R-:W-:-:S13]  /*19ef0*/  @!P4 BRA `(.L_x_2587) ;  /* 0x0000000800e0c947 */ /* 0x000fda0003800000 */
[----:B------:R-:W-:Y:S04]  /*19f00*/  BSSY.RECONVERGENT B0, `(.L_x_2588) ;  /* 0x0000049000007945 */ /* 0x000fe80003800200 */
[----:B------:R-:W-:Y:S05]  /*19f10*/  @!P3 BRA `(.L_x_2589) ;  /* 0x0000000000fcb947 */ /* 0x000fea0003800000 */
[----:B------:R-:W2:Y:S01]  /*19f20*/  LD.E R37, desc[UR6][R132.64+0x170] ;  /* 0x0001700684257980 */ /* 0x000ea2000c101900 */
[----:B------:R-:W-:Y:S01]  /*19f30*/  SHF.L.U32 R34, R66, 0x7, RZ ;  /* 0x0000000742227819 */ /* 0x000fe200000006ff */
[----:B------:R-:W-:-:S03]  /*19f40*/  IMAD.SHL.U32 R32, R64, 0x80, RZ ;  /* 0x0000008040207824 */ /* 0x000fc600078e00ff */
[----:B------:R-:W-:Y:S02]  /*19f50*/  IABS R30, R34 ;  /* 0x00000022001e7213 */ /* 0x000fe40000000000 */
[----:B------:R-:W-:Y:S02]  /*19f60*/  IADD3 R32, PT, PT, R32, -0x180, RZ ;  /* 0xfffffe8020207810 */ /* 0x000fe40007ffe0ff */
[-C--:B--2---:R-:W-:Y:S02]  /*19f70*/  IABS R31, R37.reuse ;  /* 0x00000025001f7213 */ /* 0x084fe40000000000 */
[-C--:B------:R-:W-:Y:S02]  /*19f80*/  IABS R29, R37.reuse ;  /* 0x00000025001d7213 */ /* 0x080fe40000000000 */
[----:B------:R-:W1:Y:S01]  /*19f90*/  I2F.RP R33, R31 ;  /* 0x0000001f00217306 */ /* 0x000e620000209400 */
[----:B------:R-:W-:Y:S02]  /*19fa0*/  LOP3.LUT R34, R34, R37, RZ, 0x3c, !PT ;  /* 0x0000002522227212 */ /* 0x000fe400078e3cff */
        /* <DEDUP_REMOVED lines=54> */
.L_x_2589:
        /* <DEDUP_REMOVED lines=8> */
.L_x_2590:
[----:B------:R-:W-:Y:S05]  /*1a390*/  BSYNC.RECONVERGENT B0 ;  /* 0x0000000000007941 */ /* 0x000fea0003800200 */
.L_x_2588:
[----:B------:R-:W-:Y:S01]  /*1a3a0*/  LOP3.LUT R29, R219, 0x1c0, RZ, 0xc0, !PT ;  /* 0x000001c0db1d7812 */ /* 0x000fe200078ec0ff */
[C---:B------:R-:W-:Y:S01]  /*1a3b0*/  IMAD.SHL.U32 R28, R204.reuse, 0x20, RZ ;  /* 0x00000020cc1c7824 */ /* 0x040fe200078e00ff */
[C---:B------:R-:W-:Y:S01]  /*1a3c0*/  LEA R34, P3, R204.reuse, R208, 0x5 ;  /* 0x000000d0cc227211 */ /* 0x040fe200078628ff */
[----:B------:R-:W-:Y:S01]  /*1a3d0*/  @!P1 IMAD.MOV.U32 R36, RZ, RZ, R208 ;  /* 0x000000ffff249224 */ /* 0x000fe200078e00d0 */
[----:B------:R-:W-:Y:S01]  /*1a3e0*/  LOP3.LUT R29, R29, 0x38, R196, 0xf8, !PT ;  /* 0x000000381d1d7812 */ /* 0x000fe200078ef8c4 */
[----:B------:R-:W-:Y:S01]  /*1a3f0*/  @!P1 IMAD.MOV.U32 R37, RZ, RZ, R209 ;  /* 0x000000ffff259224 */ /* 0x000fe200078e00d1 */
[C-C-:B------:R-:W-:Y:S02]  /*1a400*/  LEA.HI.X R35, R204.reuse, R209, R205.reuse, 0x5, P3 ;  /* 0x000000d1cc237211 */ /* 0x140fe400018f2ccd */
[----:B------:R-:W-:Y:S02]  /*1a410*/  LOP3.LUT R30, R29, R198, RZ, 0x3c, !PT ;  /* 0x000000c61d1e7212 */ /* 0x000fe400078e3cff */
[----:B------:R-:W-:-:S02]  /*1a420*/  SHF.L.U64.HI R29, R204, 0x5, R205 ;  /* 0x00000005cc1d7819 */ /* 0x000fc400000102cd */
[----:B------:R-:W-:Y:S02]  /*1a430*/  LOP3.LUT R30, R30, 0x1e00, R219, 0xf8, !PT ;  /* 0x00001e001e1e7812 */ /* 0x000fe400078ef8db */
[----:B------:R-:W-:Y:S02]  /*1a440*/  IADD3 R32, P3, PT, R28, R34, RZ ;  /* 0x000000221c207210 */ /* 0x000fe40007f7e0ff */
[----:B------:R-:W-:-:S03]  /*1a450*/  LEA R30, R30, UR8, 0x1 ;  /* 0x000000081e1e7c11 */ /* 0x000fc6000f8e08ff */
[----:B------:R-:W-:Y:S01]  /*1a460*/  IMAD.X R33, R29, 0x1, R35, P3 ;  /* 0x000000011d217824 */ /* 0x000fe200018e0623 */
[-C--:B------:R-:W-:Y:S01]  /*1a470*/  IADD3 R38, P3, PT, R32, R28.reuse, RZ ;  /* 0x0000001c20267210 */ /* 0x080fe20007f7e0ff */
[----:B------:R-:W-:Y:S01]  /*1a480*/  @!PT LDS RZ, [RZ] ;  /* 0x00000000fffff984 */ /* 0x000fe20000000800 */
[----:B------:R-:W-:Y:S01]  /*1a490*/  @!PT LDS RZ, [RZ] ;  /* 0x00000000fffff984 */ /* 0x000fe20000000800 */
[----:B------:R-:W-:Y:S01]  /*1a4a0*/  @!PT LDS RZ, [RZ] ;  /* 0x00000000fffff984 */ /* 0x000fe20000000800 */
[----:B------:R1:W-:Y:S04]  /*1a4b0*/  @!P1 LDGSTS.E.BYPASS.LTC128B.128 [R30+0x4000], desc[UR6][R36.64] ;  /* 0x04000000241e9fae */ /* 0x0003e8000b981a06 */
        /* <DEDUP_REMOVED lines=17> */
[----:B------:R3:W-:Y:S01]  /*1a5d0*/  @!P0 LDGSTS.E.BYPASS.LTC128B.128 [R30+0x8800], desc[UR6][R34.64+0x80] ;  /* 0x08800080221e8fae */ /* 0x0007e2000b981a06 */
[----:B-1----:R-:W-:-:S03]  /*1a5e0*/  IADD3 R36, P3, PT, R40, R28, RZ ;  /* 0x0000001c28247210 */ /* 0x002fc60007f7e0ff */
[----:B------:R2:W-:Y:S04]  /*1a5f0*/  @P0 STS.128 [R30+0x8800], RZ ;  /* 0x008800ff1e000388 */ /* 0x0005e80000000c00 */
[----:B------:R-:W-:Y:S01]  /*1a600*/  @!PT LDS RZ, [RZ] ;  /* 0x00000000fffff984 */ /* 0x000fe20000000800 */
[----:B------:R-:W-:Y:S01]  /*1a610*/  @!PT LDS RZ, [RZ] ;  /* 0x00000000fffff984 */ /* 0x000fe20000000800 */
[----:B------:R-:W-:Y:S01]  /*1a620*/  @!PT LDS RZ, [RZ] ;  /* 0x00000000fffff984 */ /* 0x000fe20000000800 */
[----:B------:R-:W-:Y:S01]  /*1a630*/  @!P1 LDGSTS.E.BYPASS.LTC128B.128 [R30+0x5000], desc[UR6][R32.64] ;  /* 0x05000000201e9fae */ /* 0x000fe2000b981a06 */
[----:B------:R-:W-:-:S03]  /*1a640*/  IMAD.X R37, R41, 0x1, R29, P3 ;  /* 0x0000000129257824 */ /* 0x000fc600018e061d */
        /* <DEDUP_REMOVED lines=9> */
[----:B------:R-:W-:Y:S01]  /*1a6e0*/  @!P1 LDGSTS.E.BYPASS.LTC128B.128 [R30+0x5800], desc[UR6][R38.64] ;  /* 0x05800000261e9fae */ /* 0x000fe2000b981a06 */
[----:B---3--:R-:W-:-:S03]  /*1a6f0*/  IADD3 R34, P4, PT, R36, R28, RZ ;  /* 0x0000001c24227210 */ /* 0x008fc60007f9e0ff */
[----:B------:R2:W-:Y:S01]  /*1a700*/  @P1 STS.128 [R30+0x5800], RZ ;  /* 0x005800ff1e001388 */ /* 0x0005e20000000c00 */
[----:B------:R-:W-:Y:S01]  /*1a710*/  IADD3 R28, P3, PT, R34, R28, RZ ;  /* 0x0000001c221c7210 */ /* 0x000fe20007f7e0ff */
[----:B------:R-:W-:-:S05]  /*1a720*/  IMAD.X R35, R37, 0x1, R29, P4 ;  /* 0x0000000125237824 */ /* 0x000fca00020e061d */
[----:B------:R-:W-:Y:S01]  /*1a730*/  IADD3.X R29, PT, PT, R35, R29, RZ, P3, !PT ;  /* 0x0000001d231d7210 */ /* 0x000fe20001ffe4ff */
        /* <DEDUP_REMOVED lines=21> */
[----:B-1----:R-:W-:-:S03]  /*1a890*/  @!P0 IMAD.MOV.U32 R32, RZ, RZ, R36 ;  /* 0x000000ffff208224 */ /* 0x002fc600078e0024 */
        /* <DEDUP_REMOVED lines=30> */
.L_x_2587:
[----:B------:R-:W-:Y:S05]  /*1aa80*/  BSYNC.RECONVERGENT B1 ;  /* 0x0000000000017941 */ /* 0x000fea0003800200 */
.L_x_2586:
[----:B------:R-:W3:Y:S01]  /*1aa90*/  LD.E R65, desc[UR6][R132.64+0xdc] ;  /* 0x0000dc0684417980 */ /* 0x000ee2000c101900 */
[----:B--2---:R-:W-:-:S04]  /*1aaa0*/  IMAD R28, R64, 0x80, R135 ;  /* 0x00000080401c7824 */ /* 0x004fc800078e0287 */
[C---:B------:R-:W-:Y:S02]  /*1aab0*/  VIADD R29, R28.reuse, 0xffffff00 ;  /* 0xffffff001c1d7836 */ /* 0x040fe40000000000 */
[----:B------:R-:W-:-:S03]  /*1aac0*/  VIADD R30, R28, 0xffffff01 ;  /* 0xffffff011c1e7836 */ /* 0x000fc60000000000 */
[C---:B------:R-:W-:Y:S02]  /*1aad0*/  ISETP.GE.AND P0, PT, R29.reuse, R228, PT ;  /* 0x000000e41d00720c */ /* 0x040fe40003f06270 */
[C---:B------:R-:W-:Y:S02]  /*1aae0*/  ISETP.GE.AND P1, PT, R29.reuse, R226, PT ;  /* 0x000000e21d00720c */ /* 0x040fe40003f26270 */
[----:B------:R-:W-:Y:S02]  /*1aaf0*/  ISETP.GE.AND P4, PT, R30, R228, PT ;  /* 0x000000e41e00720c */ /* 0x000fe40003f86270 */
[----:B------:R-:W-:Y:S02]  /*1ab00*/  FSEL R31, R24, -INF , P0 ;  /* 0xff800000181f7808 */ /* 0x000fe40000000000 */
[----:B------:R-:W-:Y:S02]  /*1ab10*/  FSEL R24, R26, -INF , P1 ;  /* 0xff8000001a187808 */ /* 0x000fe40000800000 */
[----:B------:R-:W-:-:S02]  /*1ab20*/  ISETP.GE.AND P5, PT, R29, R227, PT ;  /* 0x000000e31d00720c */ /* 0x000fc40003fa6270 */
[----:B------:R-:W-:Y:S02]  /*1ab30*/  ISETP.GE.AND P3, PT, R29, R225, PT ;  /* 0x000000e11d00720c */ /* 0x000fe40003f66270 */
[----:B------:R-:W-:Y:S02]  /*1ab40*/  ISETP.GE.AND P1, PT, R30, R226, PT ;  /* 0x000000e21e00720c */ /* 0x000fe40003f26270 */
[----:B------:R-:W-:Y:S01]  /*1ab50*/  FSEL R29, R25, -INF , P4 ;  /* 0xff800000191d7808 */ /* 0x000fe20002000000 */
[----:B------:R-:W-:Y:S01]  /*1ab60*/  VIADD R25, R28, 0xffffff08 ;  /* 0xffffff081c197836 */ /* 0x000fe20000000000 */
[C---:B------:R-:W-:Y:S02]  /*1ab70*/  ISETP.GE.AND P0, PT, R30.reuse, R227, PT ;  /* 0x000000e31e00720c */ /* 0x040fe40003f06270 */
[----:B------:R-:W-:Y:S01]  /*1ab80*/  ISETP.GE.AND P4, PT, R30, R225, PT ;  /* 0x000000e11e00720c */ /* 0x000fe20003f86270 */
[----:B------:R-:W-:Y:S01]  /*1ab90*/  VIADD R30, R28, 0xffffff09 ;  /* 0xffffff091c1e7836 */ /* 0x000fe20000000000 */
[----:B------:R-:W-:-:S02]  /*1aba0*/  FSEL R26, R27, -INF , P1 ;  /* 0xff8000001b1a7808 */ /* 0x000fc40000800000 */
[----:B------:R-:W-:Y:S02]  /*1abb0*/  FSEL R31, R31, -INF , !P5 ;  /* 0xff8000001f1f7808 */ /* 0x000fe40006800000 */
[----:B------:R-:W-:Y:S02]  /*1abc0*/  FSEL R24, R24, -INF , !P3 ;  /* 0xff80000018187808 */ /* 0x000fe40005800000 */
[----:B------:R-:W-:Y:S02]  /*1abd0*/  FSEL R27, R29, -INF , !P0 ;  /* 0xff8000001d1b7808 */ /* 0x000fe40004000000 */
[C---:B------:R-:W-:Y:S02]  /*1abe0*/  ISETP.GE.AND P1, PT, R25.reuse, R228, PT ;  /* 0x000000e41900720c */ /* 0x040fe40003f26270 */
[C---:B------:R-:W-:Y:S02]  /*1abf0*/  ISETP.GE.AND P5, PT, R25.reuse, R227, PT ;  /* 0x000000e31900720c */ /* 0x040fe40003fa6270 */
[----:B------:R-:W-:-:S02]  /*1ac00*/  ISETP.GE.AND P0, PT, R25, R226, PT ;  /* 0x000000e21900720c */ /* 0x000fc40003f06270 */
[----:B------:R-:W-:Y:S02]  /*1ac10*/  ISETP.GE.AND P3, PT, R25, R225, PT ;  /* 0x000000e11900720c */ /* 0x000fe40003f66270 */
[----:B------:R-:W-:Y:S02]  /*1ac20*/  FSEL R25, R26, -INF , !P4 ;  /* 0xff8000001a197808 */ /* 0x000fe40006000000 */
[----:B------:R-:W-:Y:S02]  /*1ac30*/  ISETP.GE.AND P4, PT, R30, R228, PT ;  /* 0x000000e41e00720c */ /* 0x000fe40003f86270 */
[----:B------:R-:W-:Y:S02]  /*1ac40*/  FSEL R26, R22, -INF , P0 ;  /* 0xff800000161a7808 */ /* 0x000fe40000000000 */
[----:B------:R-:W-:Y:S02]  /*1ac50*/  ISETP.GE.AND P0, PT, R30, R226, PT ;  /* 0x000000e21e00720c */ /* 0x000fe40003f06270 */
[----:B------:R-:W-:Y:S01]  /*1ac60*/  FSEL R33, R20, -INF , P1 ;  /* 0xff80000014217808 */ /* 0x000fe20000800000 */
[C---:B------:R-:W-:Y:S01]  /*1ac70*/  VIADD R20, R28.reuse, 0xffffff11 ;  /* 0xffffff111c147836 */ /* 0x040fe20000000000 */
[----:B------:R-:W-:Y:S01]  /*1ac80*/  FSEL R29, R21, -INF , P4 ;  /* 0xff800000151d7808 */ /* 0x000fe20002000000 */
[----:B------:R-:W-:Y:S01]  /*1ac90*/  VIADD R21, R28, 0xffffff10 ;  /* 0xffffff101c157836 */ /* 0x000fe20000000000 */
[----:B------:R-:W-:-:S02]  /*1aca0*/  ISETP.GE.AND P1, PT, R30, R227, PT ;  /* 0x000000e31e00720c */ /* 0x000fc40003f26270 */
[----:B------:R-:W-:Y:S02]  /*1acb0*/  ISETP.GE.AND P4, PT, R30, R225, PT ;  /* 0x000000e11e00720c */ /* 0x000fe40003f86270 */
[----:B------:R-:W-:Y:S02]  /*1acc0*/  FSEL R22, R23, -INF , P0 ;  /* 0xff80000017167808 */ /* 0x000fe40000000000 */
[----:B------:R-:W-:Y:S02]  /*1acd0*/  FSEL R33, R33, -INF , !P5 ;  /* 0xff80000021217808 */ /* 0x000fe40006800000 */
[----:B------:R-:W-:Y:S02]  /*1ace0*/  FSEL R23, R26, -INF , !P3 ;  /* 0xff8000001a177808 */ /* 0x000fe40005800000 */
[----:B------:R-:W-:Y:S02]  /*1acf0*/  FSEL R29, R29, -INF , !P1 ;  /* 0xff8000001d1d7808 */ /* 0x000fe40004800000 */
[----:B------:R-:W-:-:S02]  /*1ad00*/  ISETP.GE.AND P0, PT, R21, R228, PT ;  /* 0x000000e41500720c */ /* 0x000fc40003f06270 */
[C---:B------:R-:W-:Y:S02]  /*1ad10*/  ISETP.GE.AND P5, PT, R21.reuse, R227, PT ;  /* 0x000000e31500720c */ /* 0x040fe40003fa6270 */
[C---:B------:R-:W-:Y:S02]  /*1ad20*/  ISETP.GE.AND P1, PT, R21.reuse, R226, PT ;  /* 0x000000e21500720c */ /* 0x040fe40003f26270 */
[----:B------:R-:W-:Y:S02]  /*1ad30*/  ISETP.GE.AND P3, PT, R21, R225, PT ;  /* 0x000000e11500720c */ /* 0x000fe40003f66270 */
[----:B------:R-:W-:Y:S02]  /*1ad40*/  FSEL R21, R22, -INF , !P4 ;  /* 0xff80000016157808 */ /* 0x000fe40006000000 */
[----:B------:R-:W-:Y:S02]  /*1ad50*/  ISETP.GE.AND P4, PT, R20, R228, PT ;  /* 0x000000e41400720c */ /* 0x000fe40003f86270 */
[----:B------:R-:W-:-:S02]  /*1ad60*/  FSEL R18, R18, -INF , P1 ;  /* 0xff80000012127808 */ /* 0x000fc40000800000 */
[----:B------:R-:W-:Y:S02]  /*1ad70*/  ISETP.GE.AND P1, PT, R20, R226, PT ;  /* 0x000000e21400720c */ /* 0x000fe40003f26270 */
[----:B------:R-:W-:Y:S01]  /*1ad80*/  FSEL R51, R16, -INF , P0 ;  /* 0xff80000010337808 */ /* 0x000fe20000000000 */
[C---:B------:R-:W-:Y:S01]  /*1ad90*/  VIADD R16, R28.reuse, 0xffffff19 ;  /* 0xffffff191c107836 */ /* 0x040fe20000000000 */
[----:B------:R-:W-:Y:S01]  /*1ada0*/  FSEL R49, R17, -INF , P4 ;  /* 0xff80000011317808 */ /* 0x000fe20002000000 */
[----:B------:R-:W-:Y:S01]  /*1adb0*/  VIADD R17, R28, 0xffffff18 ;  /* 0xffffff181c117836 */ /* 0x000fe20000000000 */
[C---:B------:R-:W-:Y:S02]  /*1adc0*/  ISETP.GE.AND P0, PT, R20.reuse, R227, PT ;  /* 0x000000e31400720c */ /* 0x040fe40003f06270 */
[----:B------:R-:W-:Y:S02]  /*1add0*/  ISETP.GE.AND P4, PT, R20, R225, PT ;  /* 0x000000e11400720c */ /* 0x000fe40003f86270 */
[----:B------:R-:W-:-:S02]  /*1ade0*/  FSEL R19, R19, -INF , P1 ;  /* 0xff80000013137808 */ /* 0x000fc40000800000 */
[----:B------:R-:W-:Y:S02]  /*1adf0*/  FSEL R49, R49, -INF , !P0 ;  /* 0xff80000031317808 */ /* 0x000fe40004000000 */
[----:B------:R-:W-:Y:S02]  /*1ae00*/  ISETP.GE.AND P0, PT, R17, R226, PT ;  /* 0x000000e21100720c */ /* 0x000fe40003f06270 */
[----:B------:R-:W-:Y:S02]  /*1ae10*/  FSEL R200, R19, -INF , !P4 ;  /* 0xff80000013c87808 */ /* 0x000fe40006000000 */
[-C--:B------:R-:W-:Y:S02]  /*1ae20*/  ISETP.GE.AND P1, PT, R17, R228.reuse, PT ;  /* 0x000000e41100720c */ /* 0x080fe40003f26270 */
[----:B------:R-:W-:Y:S02]  /*1ae30*/  ISETP.GE.AND P4, PT, R16, R228, PT ;  /* 0x000000e41000720c */ /* 0x000fe40003f86270 */
[----:B------:R-:W-:-:S02]  /*1ae40*/  FSEL R14, R14, -INF , P0 ;  /* 0xff8000000e0e7808 */ /* 0x000fc40000000000 */
[----:B------:R-:W-:Y:S02]  /*1ae50*/  ISETP.GE.AND P0, PT, R16, R226, PT ;  /* 0x000000e21000720c */ /* 0x000fe40003f06270 */
[----:B------:R-:W-:Y:S02]  /*1ae60*/  FSEL R59, R12, -INF , P1 ;  /* 0xff8000000c3b7808 */ /* 0x000fe40000800000 */
[----:B------:R-:W-:Y:S01]  /*1ae70*/  FSEL R57, R13, -INF , P4 ;  /* 0xff8000000d397808 */ /* 0x000fe20002000000 */
[----:B------:R-:W-:Y:S01]  /*1ae80*/  VIADD R13, R28, 0xffffff20 ;  /* 0xffffff201c0d7836 */ /* 0x000fe20000000000 */
[----:B------:R-:W-:Y:S01]  /*1ae90*/  ISETP.GE.AND P1, PT, R16, R227, PT ;  /* 0x000000e31000720c */ /* 0x000fe20003f26270 */
[----:B------:R-:W-:Y:S01]  /*1aea0*/  VIADD R12, R28, 0xffffff21 ;  /* 0xffffff211c0c7836 */ /* 0x000fe20000000000 */
        /* <DEDUP_REMOVED lines=19> */
[----:B------:R-:W-:Y:S02]  /*1afe0*/  FSEL R202, R18, -INF , !P3 ;  /* 0xff80000012ca7808 */ /* 0x000fe40005800000 */
[----:B------:R-:W-:Y:S02]  /*1aff0*/  FSEL R180, R11, -INF , !P4 ;  /* 0xff8000000bb47808 */ /* 0x000fe40006000000 */
[----:B------:R-:W-:-:S02]  /*1b000*/  ISETP.GE.AND P5, PT, R17, R227, PT ;  /* 0x000000e31100720c */ /* 0x000fc40003fa6270 */
[----:B------:R-:W-:Y:S02]  /*1b010*/  ISETP.GE.AND P3, PT, R17, R225, PT ;  /* 0x000000e11100720c */ /* 0x000fe40003f66270 */
[-C--:B------:R-:W-:Y:S02]  /*1b020*/  ISETP.GE.AND P1, PT, R9, R228.reuse, PT ;  /* 0x000000e40900720c */ /* 0x080fe40003f26270 */
[----:B------:R-:W-:Y:S02]  /*1b030*/  ISETP.GE.AND P4, PT, R8, R228, PT ;  /* 0x000000e40800720c */ /* 0x000fe40003f86270 */
[----:B------:R-:W-:Y:S02]  /*1b040*/  FSEL R6, R6, -INF , P0 ;  /* 0xff80000006067808 */ /* 0x000fe40000000000 */
[----:B------:R-:W-:Y:S02]  /*1b050*/  ISETP.GE.AND P0, PT, R8, R226, PT ;  /* 0x000000e20800720c */ /* 0x000fe40003f06270 */
[----:B------:R-:W-:-:S02]  /*1b060*/  FSEL R59, R59, -INF , !P5 ;  /* 0xff8000003b3b7808 */ /* 0x000fc40006800000 */
[----:B------:R-:W-:Y:S02]  /*1b070*/  FSEL R194, R14, -INF , !P3 ;  /* 0xff8000000ec27808 */ /* 0x000fe40005800000 */
[----:B------:R-:W-:Y:S02]  /*1b080*/  FSEL R188, R4, -INF , P1 ;  /* 0xff80000004bc7808 */ /* 0x000fe40000800000 */
[----:B------:R-:W-:Y:S01]  /*1b090*/  FSEL R184, R5, -INF , P4 ;  /* 0xff80000005b87808 */ /* 0x000fe20002000000 */
[----:B------:R-:W-:Y:S01]  /*1b0a0*/  VIADD R5, R28, 0xffffff30 ;  /* 0xffffff301c057836 */ /* 0x000fe20000000000 */
[C---:B------:R-:W-:Y:S02]  /*1b0b0*/  ISETP.GE.AND P5, PT, R13.reuse, R227, PT ;  /* 0x000000e30d00720c */ /* 0x040fe40003fa6270 */
[----:B------:R-:W-:Y:S02]  /*1b0c0*/  ISETP.GE.AND P3, PT, R13, R225, PT ;  /* 0x000000e10d00720c */ /* 0x000fe40003f66270 */
[----:B------:R-:W-:Y:S01]  /*1b0d0*/  ISETP.GE.AND P1, PT, R8, R227, PT ;  /* 0x000000e30800720c */ /* 0x000fe20003f26270 */
[----:B------:R-:W-:Y:S01]  /*1b0e0*/  VIADD R4, R28, 0xffffff31 ;  /* 0xffffff311c047836 */ /* 0x000fe20000000000 */
[----:B------:R-:W-:-:S02]  /*1b0f0*/  ISETP.GE.AND P4, PT, R8, R225, PT ;  /* 0x000000e10800720c */ /* 0x000fc40003f86270 */
[----:B------:R-:W-:Y:S02]  /*1b100*/  FSEL R7, R7, -INF , P0 ;  /* 0xff80000007077808 */ /* 0x000fe40000000000 */
[----:B------:R-:W-:Y:S02]  /*1b110*/  FSEL R190, R190, -INF , !P5 ;  /* 0xff800000bebe7808 */ /* 0x000fe40006800000 */
[----:B------:R-:W-:Y:S02]  /*1b120*/  FSEL R182, R10, -INF , !P3 ;  /* 0xff8000000ab67808 */ /* 0x000fe40005800000 */
[----:B------:R-:W-:Y:S02]  /*1b130*/  FSEL R184, R184, -INF , !P1 ;  /* 0xff800000b8b87808 */ /* 0x000fe40004800000 */
[C---:B------:R-:W-:Y:S02]  /*1b140*/  ISETP.GE.AND P5, PT, R9.reuse, R227, PT ;  /* 0x000000e30900720c */ /* 0x040fe40003fa6270 */
[----:B------:R-:W-:-:S02]  /*1b150*/  ISETP.GE.AND P3, PT, R9, R225, PT ;  /* 0x000000e10900720c */ /* 0x000fc40003f66270 */
[C---:B------:R-:W-:Y:S02]  /*1b160*/  ISETP.GE.AND P1, PT, R5.reuse, R226, PT ;  /* 0x000000e20500720c */ /* 0x040fe40003f26270 */
[-C--:B------:R-:W-:Y:S02]  /*1b170*/  ISETP.GE.AND P0, PT, R5, R228.reuse, PT ;  /* 0x000000e40500720c */ /* 0x080fe40003f06270 */
[----:B------:R-:W-:Y:S02]  /*1b180*/  FSEL R176, R7, -INF , !P4 ;  /* 0xff80000007b07808 */ /* 0x000fe40006000000 */
[----:B------:R-:W-:Y:S02]  /*1b190*/  ISETP.GE.AND P4, PT, R4, R228, PT ;  /* 0x000000e40400720c */ /* 0x000fe40003f86270 */
[----:B------:R-:W-:Y:S02]  /*1b1a0*/  FSEL R188, R188, -INF , !P5 ;  /* 0xff800000bcbc7808 */ /* 0x000fe40006800000 */
[----:B------:R-:W-:-:S02]  /*1b1b0*/  FSEL R178, R6, -INF , !P3 ;  /* 0xff80000006b27808 */ /* 0x000fc40005800000 */
[----:B------:R-:W-:Y:S02]  /*1b1c0*/  FSEL R174, R174, -INF , P1 ;  /* 0xff800000aeae7808 */ /* 0x000fe40000800000 */
[C---:B------:R-:W-:Y:S02]  /*1b1d0*/  ISETP.GE.AND P5, PT, R5.reuse, R227, PT ;  /* 0x000000e30500720c */ /* 0x040fe40003fa6270 */
[----:B------:R-:W-:Y:S01]  /*1b1e0*/  ISETP.GE.AND P3, PT, R5, R225, PT ;  /* 0x000000e10500720c */ /* 0x000fe20003f66270 */
[----:B------:R-:W-:Y:S01]  /*1b1f0*/  VIADD R5, R28, 0xffffff38 ;  /* 0xffffff381c057836 */ /* 0x000fe20000000000 */
[----:B------:R-:W-:Y:S02]  /*1b200*/  FSEL R172, R172, -INF , P0 ;  /* 0xff800000acac7808 */ /* 0x000fe40000000000 */
[C---:B------:R-:W-:Y:S02]  /*1b210*/  ISETP.GE.AND P1, PT, R4.reuse, R226, PT ;  /* 0x000000e20400720c */ /* 0x040fe40003f26270 */
        /* <DEDUP_REMOVED lines=10> */
[----:B------:R-:W-:Y:S02]  /*1b2c0*/  FSEL R170, R170, -INF , P0 ;  /* 0xff800000aaaa7808 */ /* 0x000fe40000000000 */
[----:B------:R-:W-:Y:S02]  /*1b2d0*/  FSEL R172, R172, -INF , !P5 ;  /* 0xff800000acac7808 */ /* 0x000fe40006800000 */
[----:B------:R-:W-:Y:S02]  /*1b2e0*/  FSEL R251, R174, -INF , !P3 ;  /* 0xff800000aefb7808 */ /* 0x000fe40005800000 */
[----:B------:R-:W-:-:S02]  /*1b2f0*/  ISETP.GE.AND P0, PT, R4, R226, PT ;  /* 0x000000e20400720c */ /* 0x000fc40003f06270 */
[C---:B------:R-:W-:Y:S02]  /*1b300*/  ISETP.GE.AND P5, PT, R5.reuse, R227, PT ;  /* 0x000000e30500720c */ /* 0x040fe40003fa6270 */
[----:B------:R-:W-:Y:S01]  /*1b310*/  ISETP.GE.AND P3, PT, R5, R225, PT ;  /* 0x000000e10500720c */ /* 0x000fe20003f66270 */
[----:B------:R-:W-:Y:S01]  /*1b320*/  VIADD R5, R28, 0xffffff40 ;  /* 0xffffff401c057836 */ /* 0x000fe20000000000 */
[----:B------:R-:W-:Y:S02]  /*1b330*/  FSEL R177, R168, -INF , P1 ;  /* 0xff800000a8b17808 */ /* 0x000fe40000800000 */
        /* <DEDUP_REMOVED lines=10> */
[----:B------:R-:W-:-:S02]  /*1b3e0*/  FSEL R177, R177, -INF , !P5 ;  /* 0xff800000b1b17808 */ /* 0x000fc40006800000 */
[----:B------:R-:W-:Y:S02]  /*1b3f0*/  FSEL R249, R170, -INF , !P3 ;  /* 0xff800000aaf97808 */ /* 0x000fe40005800000 */
[----:B------:R-:W-:Y:S02]  /*1b400*/  FSEL R166, R166, -INF , P1 ;  /* 0xff800000a6a67808 */ /* 0x000fe40000800000 */
[C---:B------:R-:W-:Y:S02]  /*1b410*/  ISETP.GE.AND P5, PT, R5.reuse, R227, PT ;  /* 0x000000e30500720c */ /* 0x040fe40003fa6270 */
[----:B------:R-:W-:Y:S01]  /*1b420*/  ISETP.GE.AND P3, PT, R5, R225, PT ;  /* 0x000000e10500720c */ /* 0x000fe20003f66270 */
[----:B------:R-:W-:Y:S01]  /*1b430*/  VIADD R5, R28, 0xffffff48 ;  /* 0xffffff481c057836 */ /* 0x000fe20000000000 */
[----:B------:R-:W-:Y:S02]  /*1b440*/  FSEL R164, R164, -INF , P0 ;  /* 0xff800000a4a47808 */ /* 0x000fe40000000000 */
[----:B------:R-:W-:-:S02]  /*1b450*/  ISETP.GE.AND P1, PT, R4, R226, PT ;  /* 0x000000e20400720c */ /* 0x000fc40003f26270 */
        /* <DEDUP_REMOVED lines=10> */
[----:B------:R-:W-:Y:S02]  /*1b500*/  FSEL R162, R162, -INF , P0 ;  /* 0xff800000a2a27808 */ /* 0x000fe40000000000 */
[----:B------:R-:W-:Y:S02]  /*1b510*/  FSEL R247, R164, -INF , !P5 ;  /* 0xff800000a4f77808 */ /* 0x000fe40006800000 */
[----:B------:R-:W-:-:S02]  /*1b520*/  FSEL R239, R166, -INF , !P3 ;  /* 0xff800000a6ef7808 */ /* 0x000fc40005800000 */
[----:B------:R-:W-:Y:S02]  /*1b530*/  ISETP.GE.AND P0, PT, R4, R226, PT ;  /* 0x000000e20400720c */ /* 0x000fe40003f06270 */
[C---:B------:R-:W-:Y:S02]  /*1b540*/  ISETP.GE.AND P5, PT, R5.reuse, R227, PT ;  /* 0x000000e30500720c */ /* 0x040fe40003fa6270 */
[----:B------:R-:W-:Y:S01]  /*1b550*/  ISETP.GE.AND P3, PT, R5, R225, PT ;  /* 0x000000e10500720c */ /* 0x000fe20003f66270 */
[----:B------:R-:W-:Y:S01]  /*1b560*/  VIADD R5, R28, 0xffffff50 ;  /* 0xffffff501c057836 */ /* 0x000fe20000000000 */
[----:B------:R-:W-:Y:S02]  /*1b570*/  FSEL R160, R160, -INF , P1 ;  /* 0xff800000a0a07808 */ /* 0x000fe40000800000 */
[----:B------:R-:W-:Y:S02]  /*1b580*/  ISETP.GE.AND P1, PT, R4, R227, PT ;  /* 0x000000e30400720c */ /* 0x000fe40003f26270 */
[----:B------:R-:W-:-:S02]  /*1b590*/  FSEL R161, R161, -INF , P4 ;  /* 0xff800000a1a17808 */ /* 0x000fc40002000000 */
[----:B------:R-:W-:Y:S01]  /*1b5a0*/  ISETP.GE.AND P4, PT, R4, R225, PT ;  /* 0x000000e10400720c */ /* 0x000fe20003f86270 */
[----:B------:R-:W-:Y:S01]  /*1b5b0*/  VIADD R4, R28, 0xffffff51 ;  /* 0xffffff511c047836 */ /* 0x000fe20000000000 */
[----:B------:R-:W-:Y:S02]  /*1b5c0*/  FSEL R163, R163, -INF , P0 ;  /* 0xff800000a3a37808 */ /* 0x000fe40000000000 */
[----:B------:R-:W-:Y:S02]  /*1b5d0*/  FSEL R241, R161, -INF , !P1 ;  /* 0xff800000a1f17808 */ /* 0x000fe40004800000 */
[C---:B------:R-:W-:Y:S02]  /*1b5e0*/  ISETP.GE.AND P1, PT, R5.reuse, R226, PT ;  /* 0x000000e20500720c */ /* 0x040fe40003f26270 */
[----:B------:R-:W-:Y:S02]  /*1b5f0*/  ISETP.GE.AND P0, PT, R5, R228, PT ;  /* 0x000000e40500720c */ /* 0x000fe40003f06270 */
[----:B------:R-:W-:-:S02]  /*1b600*/  FSEL R229, R163, -INF , !P4 ;  /* 0xff800000a3e57808 */ /* 0x000fc40006000000 */
[----:B------:R-:W-:Y:S02]  /*1b610*/  ISETP.GE.AND P4, PT, R4, R228, PT ;  /* 0x000000e40400720c */ /* 0x000fe40003f86270 */
[----:B------:R-:W-:Y:S02]  /*1b620*/  FMNMX3.FTZ R6, R134, R31, R27, !PT ;  /* 0x0000001f86067276 */ /* 0x000fe4000781001b */
        /* <DEDUP_REMOVED lines=8> */
[----:B------:R-:W-:Y:S02]  /*1b6b0*/  ISETP.GE.AND P0, PT, R4, R227, PT ;  /* 0x000000e30400720c */ /* 0x000fe40003f06270 */
[----:B------:R-:W-:Y:S02]  /*1b6c0*/  FSEL R157, R157, -INF , P4 ;  /* 0xff8000009d9d7808 */ /* 0x000fe40002000000 */
[----:B------:R-:W-:-:S02]  /*1b6d0*/  FMNMX3.FTZ R6, R6, R33, R29, !PT ;  /* 0x0000002106067276 */ /* 0x000fc4000781001d */
[----:B------:R-:W-:Y:S01]  /*1b6e0*/  ISETP.GE.AND P4, PT, R4, R225, PT ;  /* 0x000000e10400720c */ /* 0x000fe20003f86270 */
[----:B------:R-:W-:Y:S01]  /*1b6f0*/  VIADD R4, R28, 0xffffff59 ;  /* 0xffffff591c047836 */ /* 0x000fe20000000000 */
[----:B------:R-:W-:Y:S02]  /*1b700*/  FSEL R159, R159, -INF , P1 ;  /* 0xff8000009f9f7808 */ /* 0x000fe40000800000 */
[----:B------:R-:W-:Y:S02]  /*1b710*/  FSEL R193, R157, -INF , !P0 ;  /* 0xff8000009dc17808 */ /* 0x000fe40004000000 */
[----:B------:R-:W-:Y:S02]  /*1b720*/  FMNMX3.FTZ R6, R6, R51, R49, !PT ;  /* 0x0000003306067276 */ /* 0x000fe40007810031 */
[----:B------:R-:W-:Y:S02]  /*1b730*/  ISETP.GE.AND P0, PT, R5, R226, PT ;  /* 0x000000e20500720c */ /* 0x000fe40003f06270 */
[----:B------:R-:W-:-:S02]  /*1b740*/  FSEL R185, R159, -INF , !P4 ;  /* 0xff8000009fb97808 */ /* 0x000fc40006000000 */
[-C--:B------:R-:W-:Y:S02]  /*1b750*/  ISETP.GE.AND P1, PT, R5, R228.reuse, PT ;  /* 0x000000e40500720c */ /* 0x080fe40003f26270 */
[----:B------:R-:W-:Y:S02]  /*1b760*/  ISETP.GE.AND P4, PT, R4, R228, PT ;  /* 0x000000e40400720c */ /* 0x000fe40003f86270 */
[----:B------:R-:W-:Y:S02]  /*1b770*/  FMNMX3.FTZ R7, R6, R59, R57, !PT ;  /* 0x0000003b06077276 */ /* 0x000fe40007810039 */
[----:B------:R-:W-:Y:S02]  /*1b780*/  FSEL R201, R156, -INF , !P5 ;  /* 0xff8000009cc97808 */ /* 0x000fe40006800000 */
[----:B------:R-:W-:Y:S02]  /*1b790*/  FSEL R187, R158, -INF , !P3 ;  /* 0xff8000009ebb7808 */ /* 0x000fe40005800000 */
[----:B------:R-:W-:-:S02]  /*1b7a0*/  FSEL R154, R154, -INF , P0 ;  /* 0xff8000009a9a7808 */ /* 0x000fc40000000000 */
[C---:B------:R-:W-:Y:S02]  /*1b7b0*/  ISETP.GE.AND P5, PT, R5.reuse, R227, PT ;  /* 0x000000e30500720c */ /* 0x040fe40003fa6270 */
[----:B------:R-:W-:Y:S01]  /*1b7c0*/  ISETP.GE.AND P3, PT, R5, R225, PT ;  /* 0x000000e10500720c */ /* 0x000fe20003f66270 */
[----:B------:R-:W-:Y:S01]  /*1b7d0*/  VIADD R5, R28, 0xffffff60 ;  /* 0xffffff601c057836 */ /* 0x000fe20000000000 */
[----:B------:R-:W-:Y:S02]  /*1b7e0*/  ISETP.GE.AND P0, PT, R4, R226, PT ;  /* 0x000000e20400720c */ /* 0x000fe40003f06270 */
[----:B------:R-:W-:Y:S02]  /*1b7f0*/  FSEL R152, R152, -INF , P1 ;  /* 0xff80000098987808 */ /* 0x000fe40000800000 */
[----:B------:R-:W-:Y:S02]  /*1b800*/  FSEL R153, R153, -INF , P4 ;  /* 0xff80000099997808 */ /* 0x000fe40002000000 */
[----:B------:R-:W-:-:S02]  /*1b810*/  FMNMX3.FTZ R7, R7, R190, R186, !PT ;  /* 0x000000be07077276 */ /* 0x000fc400078100ba */
[C---:B------:R-:W-:Y:S02]  /*1b820*/  ISETP.GE.AND P1, PT, R4.reuse, R227, PT ;  /* 0x000000e30400720c */ /* 0x040fe40003f26270 */
[----:B------:R-:W-:Y:S01]  /*1b830*/  ISETP.GE.AND P4, PT, R4, R225, PT ;  /* 0x000000e10400720c */ /* 0x000fe20003f86270 */
[----:B------:R-:W-:Y:S01]  /*1b840*/  VIADD R4, R28, 0xffffff61 ;  /* 0xffffff611c047836 */ /* 0x000fe20000000000 */
[----:B------:R-:W-:Y:S02]  /*1b850*/  FMNMX3.FTZ R6, R3, R24, R25, !PT ;  /* 0x0000001803067276 */ /* 0x000fe40007810019 */
[----:B------:R-:W-:Y:S02]  /*1b860*/  FSEL R155, R155, -INF , P0 ;  /* 0xff8000009b9b7808 */ /* 0x000fe40000000000 */
[----:B------:R-:W-:Y:S02]  /*1b870*/  FSEL R183, R154, -INF , !P3 ;  /* 0xff8000009ab77808 */ /* 0x000fe40005800000 */
[----:B------:R-:W-:-:S02]  /*1b880*/  ISETP.GE.AND P3, PT, R5, R226, PT ;  /* 0x000000e20500720c */ /* 0x000fc40003f66270 */
[----:B------:R-:W-:Y:S02]  /*1b890*/  FMNMX3.FTZ R8, R7, R188, R184, !PT ;  /* 0x000000bc07087276 */ /* 0x000fe400078100b8 */
[----:B------:R-:W-:Y:S02]  /*1b8a0*/  FMNMX3.FTZ R7, R6, R23, R21, !PT ;  /* 0x0000001706077276 */ /* 0x000fe40007810015 */
[-C--:B------:R-:W-:Y:S02]  /*1b8b0*/  ISETP.GE.AND P0, PT, R5, R228.reuse, PT ;  /* 0x000000e40500720c */ /* 0x080fe40003f06270 */
[----:B------:R-:W-:Y:S02]  /*1b8c0*/  FSEL R179, R155, -INF , !P4 ;  /* 0xff8000009bb37808 */ /* 0x000fe40006000000 */
[----:B------:R-:W-:Y:S02]  /*1b8d0*/  ISETP.GE.AND P4, PT, R4, R228, PT ;  /* 0x000000e40400720c */ /* 0x000fe40003f86270 */
[----:B------:R-:W-:-:S02]  /*1b8e0*/  FSEL R150, R150, -INF , P3 ;  /* 0xff80000096967808 */ /* 0x000fc40001800000 */
[----:B------:R-:W-:Y:S02]  /*1b8f0*/  FSEL R195, R152, -INF , !P5 ;  /* 0xff80000098c37808 */ /* 0x000fe40006800000 */
[----:B------:R-:W-:Y:S02]  /*1b900*/  FSEL R189, R153, -INF , !P1 ;  /* 0xff80000099bd7808 */ /* 0x000fe40004800000 */
[----:B------:R-:W-:Y:S02]  /*1b910*/  ISETP.GE.AND P3, PT, R4, R226, PT ;  /* 0x000000e20400720c */ /* 0x000fe40003f66270 */
[----:B------:R-:W-:Y:S02]  /*1b920*/  FMNMX3.FTZ R7, R7, R202, R200, !PT ;  /* 0x000000ca07077276 */ /* 0x000fe400078100c8 */
        /* <DEDUP_REMOVED lines=9> */
[----:B------:R-:W-:Y:S02]  /*1b9c0*/  FMNMX3.FTZ R7, R7, R194, R192, !PT ;  /* 0x000000c207077276 */ /* 0x000fe400078100c0 */
[----:B------:R-:W-:-:S02]  /*1b9d0*/  FSEL R169, R149, -INF , !P0 ;  /* 0xff80000095a97808 */ /* 0x000fc40004000000 */
[----:B------:R-:W-:Y:S02]  /*1b9e0*/  ISETP.GE.AND P0, PT, R5, R226, PT ;  /* 0x000000e20500720c */ /* 0x000fe40003f06270 */
[----:B------:R-:W-:Y:S02]  /*1b9f0*/  FSEL R163, R151, -INF , !P4 ;  /* 0xff80000097a37808 */ /* 0x000fe40006000000 */
[----:B------:R-:W-:Y:S02]  /*1ba00*/  FMNMX3.FTZ R7, R7, R182, R180, !PT ;  /* 0x000000b607077276 */ /* 0x000fe400078100b4 */
[-C--:B------:R-:W-:Y:S02]  /*1ba10*/  ISETP.GE.AND P3, PT, R5, R228.reuse, PT ;  /* 0x000000e40500720c */ /* 0x080fe40003f66270 */
[----:B------:R-:W-:Y:S02]  /*1ba20*/  ISETP.GE.AND P4, PT, R4, R228, PT ;  /* 0x000000e40400720c */ /* 0x000fe40003f86270 */
[----:B------:R-:W-:-:S02]  /*1ba30*/  FSEL R146, R146, -INF , P0 ;  /* 0xff80000092927808 */ /* 0x000fc40000000000 */
[----:B------:R-:W-:Y:S02]  /*1ba40*/  ISETP.GE.AND P0, PT, R4, R226, PT ;  /* 0x000000e20400720c */ /* 0x000fe40003f06270 */
[----:B------:R-:W-:Y:S02]  /*1ba50*/  FMNMX3.FTZ R6, R7, R178, R176, !PT ;  /* 0x000000b207067276 */ /* 0x000fe400078100b0 */
[----:B------:R-:W-:Y:S02]  /*1ba60*/  FSEL R144, R144, -INF , P3 ;  /* 0xff80000090907808 */ /* 0x000fe40001800000 */
[----:B------:R-:W-:Y:S02]  /*1ba70*/  FSEL R145, R145, -INF , P4 ;  /* 0xff80000091917808 */ /* 0x000fe40002000000 */
[----:B------:R-:W-:Y:S02]  /*1ba80*/  FSEL R173, R148, -INF , !P5 ;  /* 0xff80000094ad7808 */ /* 0x000fe40006800000 */
[----:B------:R-:W-:-:S02]  /*1ba90*/  FSEL R165, R150, -INF , !P1 ;  /* 0xff80000096a57808 */ /* 0x000fc40004800000 */
[C---:B------:R-:W-:Y:S02]  /*1baa0*/  ISETP.GE.AND P3, PT, R4.reuse, R227, PT ;  /* 0x000000e30400720c */ /* 0x040fe40003f66270 */
[----:B------:R-:W-:Y:S01]  /*1bab0*/  ISETP.GE.AND P4, PT, R4, R225, PT ;  /* 0x000000e10400720c */ /* 0x000fe20003f86270 */
[C---:B------:R-:W-:Y:S01]  /*1bac0*/  VIADD R4, R28.reuse, 0xffffff70 ;  /* 0xffffff701c047836 */ /* 0x040fe20000000000 */
[C---:B------:R-:W-:Y:S02]  /*1bad0*/  ISETP.GE.AND P5, PT, R5.reuse, R227, PT ;  /* 0x000000e30500720c */ /* 0x040fe40003fa6270 */
[----:B------:R-:W-:Y:S01]  /*1bae0*/  ISETP.GE.AND P1, PT, R5, R225, PT ;  /* 0x000000e10500720c */ /* 0x000fe20003f26270 */
[----:B------:R-:W-:Y:S01]  /*1baf0*/  VIADD R5, R28, 0xffffff71 ;  /* 0xffffff711c057836 */ /* 0x000fe20000000000 */
[----:B------:R-:W-:Y:S02]  /*1bb00*/  FMNMX3.FTZ R8, R8, R172, R175, !PT ;  /* 0x000000ac08087276 */ /* 0x000fe400078100af */
[----:B------:R-:W-:-:S02]  /*1bb10*/  FSEL R147, R147, -INF , P0 ;  /* 0xff80000093937808 */ /* 0x000fc40000000000 */
[----:B------:R-:W-:Y:S02]  /*1bb20*/  FMNMX3.FTZ R6, R6, R251, R181, !PT ;  /* 0x000000fb06067276 */ /* 0x000fe400078100b5 */
[----:B------:R-:W-:Y:S02]  /*1bb30*/  FMNMX3.FTZ R8, R8, R177, R168, !PT ;  /* 0x000000b108087276 */ /* 0x000fe400078100a8 */
[-C--:B------:R-:W-:Y:S02]  /*1bb40*/  ISETP.GE.AND P0, PT, R4, R228.reuse, PT ;  /* 0x000000e40400720c */ /* 0x080fe40003f06270 */
[----:B------:R-:W-:Y:S02]  /*1bb50*/  FSEL R159, R147, -INF , !P4 ;  /* 0xff800000939f7808 */ /* 0x000fe40006000000 */
[----:B------:R-:W-:Y:S02]  /*1bb60*/  FMNMX3.FTZ R6, R6, R249, R191, !PT ;  /* 0x000000f906067276 */ /* 0x000fe400078100bf */
[----:B------:R-:W-:-:S02]  /*1bb70*/  ISETP.GE.AND P4, PT, R5, R228, PT ;  /* 0x000000e40500720c */ /* 0x000fc40003f86270 */
[----:B------:R-:W-:Y:S02]  /*1bb80*/  FSEL R171, R144, -INF , !P5 ;  /* 0xff80000090ab7808 */ /* 0x000fe40006800000 */
[----:B------:R-:W-:Y:S02]  /*1bb90*/  FSEL R161, R146, -INF , !P1 ;  /* 0xff80000092a17808 */ /* 0x000fe40004800000 */
[----:B------:R-:W-:Y:S02]  /*1bba0*/  FSEL R167, R145, -INF , !P3 ;  /* 0xff80000091a77808 */ /* 0x000fe40005800000 */
[C---:B------:R-:W-:Y:S02]  /*1bbb0*/  ISETP.GE.AND P1, PT, R4.reuse, R227, PT ;  /* 0x000000e30400720c */ /* 0x040fe40003f26270 */
[C---:B------:R-:W-:Y:S02]  /*1bbc0*/  ISETP.GE.AND P3, PT, R4.reuse, R226, PT ;  /* 0x000000e20400720c */ /* 0x040fe40003f66270 */
[----:B------:R-:W-:Y:S01]  /*1bbd0*/  ISETP.GE.AND P5, PT, R4, R225, PT ;  /* 0x000000e10400720c */ /* 0x000fe20003fa6270 */
[----:B------:R-:W-:Y:S01]  /*1bbe0*/  VIADD R4, R28, 0xffffff78 ;  /* 0xffffff781c047836 */ /* 0x000fe20000000000 */
[----:B------:R-:W-:Y:S01]  /*1bbf0*/  FMNMX3.FTZ R8, R8, R247, R243, !PT ;  /* 0x000000f708087276 */ /* 0x000fe200078100f3 */
[----:B------:R-:W-:Y:S01]  /*1bc00*/  VIADD R28, R28, 0xffffff79 ;  /* 0xffffff791c1c7836 */ /* 0x000fe20000000000 */
[----:B------:R-:W-:-:S02]  /*1bc10*/  FSEL R140, R140, -INF , P0 ;  /* 0xff8000008c8c7808 */ /* 0x000fc40000000000 */
[----:B------:R-:W-:Y:S02]  /*1bc20*/  FMNMX3.FTZ R6, R6, R239, R237, !PT ;  /* 0x000000ef06067276 */ /* 0x000fe400078100ed */
[----:B------:R-:W-:Y:S02]  /*1bc30*/  ISETP.GE.AND P0, PT, R5, R227, PT ;  /* 0x000000e30500720c */ /* 0x000fe40003f06270 */
[----:B------:R-:W-:Y:S02]  /*1bc40*/  FSEL R141, R141, -INF , P4 ;  /* 0xff8000008d8d7808 */ /* 0x000fe40002000000 */
[----:B------:R-:W-:Y:S02]  /*1bc50*/  FMNMX3.FTZ R8, R8, R245, R241, !PT ;  /* 0x000000f508087276 */ /* 0x000fe400078100f1 */
[----:B------:R-:W-:Y:S02]  /*1bc60*/  FSEL R157, R140, -INF , !P1 ;  /* 0xff8000008c9d7808 */ /* 0x000fe40004800000 */
[----:B------:R-:W-:-:S02]  /*1bc70*/  FMNMX3.FTZ R6, R6, R231, R229, !PT ;  /* 0x000000e706067276 */ /* 0x000fc400078100e5 */
[-C--:B------:R-:W-:Y:S02]  /*1bc80*/  ISETP.GE.AND P1, PT, R4, R228.reuse, PT ;  /* 0x000000e40400720c */ /* 0x080fe40003f26270 */
[----:B------:R-:W-:Y:S02]  /*1bc90*/  FSEL R155, R141, -INF , !P0 ;  /* 0xff8000008d9b7808 */ /* 0x000fe40004000000 */
[----:B------:R-:W-:Y:S02]  /*1bca0*/  ISETP.GE.AND P0, PT, R28, R228, PT ;  /* 0x000000e41c00720c */ /* 0x000fe40003f06270 */
[----:B------:R-:W-:Y:S02]  /*1bcb0*/  FMNMX3.FTZ R8, R8, R201, R193, !PT ;  /* 0x000000c908087276 */ /* 0x000fe400078100c1 */
[----:B------:R-:W-:Y:S02]  /*1bcc0*/  FMNMX3.FTZ R6, R6, R187, R185, !PT ;  /* 0x000000bb06067276 */ /* 0x000fe400078100b9 */
[----:B------:R-:W-:-:S02]  /*1bcd0*/  FSEL R136, R136, -INF , P1 ;  /* 0xff80000088887808 */ /* 0x000fc40000800000 */
[-C--:B------:R-:W-:Y:S02]  /*1bce0*/  ISETP.GE.AND P1, PT, R28, R227.reuse, PT ;  /* 0x000000e31c00720c */ /* 0x080fe40003f26270 */
[----:B------:R-:W-:Y:S02]  /*1bcf0*/  FSEL R137, R137, -INF , P0 ;  /* 0xff80000089897808 */ /* 0x000fe40000000000 */
[----:B------:R-:W-:Y:S02]  /*1bd00*/  ISETP.GE.AND P4, PT, R4, R227, PT ;  /* 0x000000e30400720c */ /* 0x000fe40003f86270 */
[----:B------:R-:W-:Y:S02]  /*1bd10*/  FMNMX3.FTZ R8, R8, R195, R189, !PT ;  /* 0x000000c308087276 */ /* 0x000fe400078100bd */
[----:B------:R-:W-:Y:S02]  /*1bd20*/  ISETP.GE.AND P0, PT, R5, R226, PT ;  /* 0x000000e20500720c */ /* 0x000fe40003f06270 */
[----:B------:R-:W-:-:S02]  /*1bd30*/  FMNMX3.FTZ R6, R6, R183, R179, !PT ;  /* 0x000000b706067276 */ /* 0x000fc400078100b3 */
[----:B------:R-:W-:Y:S02]  /*1bd40*/  FSEL R149, R137, -INF , !P1 ;  /* 0xff80000089957808 */ /* 0x000fe40004800000 */
[----:B------:R-:W-:Y:S02]  /*1bd50*/  FMNMX3.FTZ R8, R8, R173, R169, !PT ;  /* 0x000000ad08087276 */ /* 0x000fe400078100a9 */
[----:B------:R-:W-:Y:S02]  /*1bd60*/  FSEL R151, R136, -INF , !P4 ;  /* 0xff80000088977808 */ /* 0x000fe40006000000 */
[----:B------:R-:W-:Y:S02]  /*1bd70*/  ISETP.GE.AND P1, PT, R4, R226, PT ;  /* 0x000000e20400720c */ /* 0x000fe40003f26270 */
[----:B------:R-:W-:Y:S02]  /*1bd80*/  FSEL R143, R143, -INF , P0 ;  /* 0xff8000008f8f7808 */ /* 0x000fe40000000000 */
[----:B------:R-:W-:-:S02]  /*1bd90*/  ISETP.GE.AND P4, PT, R5, R225, PT ;  /* 0x000000e10500720c */ /* 0x000fc40003f86270 */
[----:B------:R-:W-:Y:S02]  /*1bda0*/  FSEL R142, R142, -INF , P3 ;  /* 0xff8000008e8e7808 */ /* 0x000fe40001800000 */
[----:B------:R-:W-:Y:S02]  /*1bdb0*/  ISETP.GE.AND P0, PT, R28, R226, PT ;  /* 0x000000e21c00720c */ /* 0x000fe40003f06270 */
[----:B------:R-:W-:Y:S02]  /*1bdc0*/  FMNMX3.FTZ R6, R6, R165, R163, !PT ;  /* 0x000000a506067276 */ /* 0x000fe400078100a3 */
[----:B------:R-:W-:Y:S02]  /*1bdd0*/  FMNMX3.FTZ R8, R8, R171, R167, !PT ;  /* 0x000000ab08087276 */ /* 0x000fe400078100a7 */
[----:B------:R-:W-:Y:S02]  /*1bde0*/  FSEL R138, R138, -INF , P1 ;  /* 0xff8000008a8a7808 */ /* 0x000fe40000800000 */
[----:B------:R-:W-:-:S02]  /*1bdf0*/  ISETP.GE.AND P3, PT, R4, R225, PT ;  /* 0x000000e10400720c */ /* 0x000fc40003f66270 */
[----:B------:R-:W-:Y:S02]  /*1be00*/  ISETP.GE.AND P1, PT, R28, R225, PT ;  /* 0x000000e11c00720c */ /* 0x000fe40003f26270 */
[----:B------:R-:W-:Y:S02]  /*1be10*/  FSEL R139, R139, -INF , P0 ;  /* 0xff8000008b8b7808 */ /* 0x000fe40000000000 */
[----:B------:R-:W-:Y:S02]  /*1be20*/  FSEL R147, R142, -INF , !P5 ;  /* 0xff8000008e937808 */ /* 0x000fe40006800000 */
[----:B------:R-:W-:Y:S02]  /*1be30*/  FSEL R145, R143, -INF , !P4 ;  /* 0xff8000008f917808 */ /* 0x000fe40006000000 */
[----:B------:R-:W-:Y:S02]  /*1be40*/  FMNMX3.FTZ R6, R6, R161, R159, !PT ;  /* 0x000000a106067276 */ /* 0x000fe4000781009f */
[----:B------:R-:W-:-:S02]  /*1be50*/  FMNMX3.FTZ R8, R8, R157, R155, !PT ;  /* 0x0000009d08087276 */ /* 0x000fc4000781009b */
[----:B------:R-:W-:Y:S02]  /*1be60*/  FSEL R143, R138, -INF , !P3 ;  /* 0xff8000008a8f7808 */ /* 0x000fe40005800000 */
[----:B------:R-:W-:Y:S02]  /*1be70*/  FSEL R141, R139, -INF , !P1 ;  /* 0xff8000008b8d7808 */ /* 0x000fe40004800000 */
[----:B------:R-:W-:Y:S02]  /*1be80*/  FMNMX3.FTZ R6, R6, R147, R145, !PT ;  /* 0x0000009306067276 */ /* 0x000fe40007810091 */
[----:B------:R-:W-:Y:S02]  /*1be90*/  FMNMX3.FTZ R5, R8, R151, R149, !PT ;  /* 0x0000009708057276 */ /* 0x000fe40007810095 */
[----:B------:R-:W-:-:S03]  /*1bea0*/  FMNMX3.FTZ R9, R6, R143, R141, !PT ;  /* 0x0000008f06097276 */ /* 0x000fc6000781008d */
[----:B------:R-:W1:Y:S04]  /*1beb0*/  SHFL.BFLY PT, R4, R5, 0x2, 0x1f ;  /* 0x0c401f0005047f89 */ /* 0x000e6800000e0000 */
[----:B------:R-:W2:Y:S01]  /*1bec0*/  SHFL.BFLY PT, R6, R9, 0x2, 0x1f ;  /* 0x0c401f0009067f89 */ /* 0x000ea200000e0000 */
[----:B------:R-:W4:Y:S01]  /*1bed0*/  S2UR UR4, SR_CgaCtaId ;  /* 0x00000000000479c3 */ /* 0x000f220000008800 */
[----:B-1----:R-:W-:Y:S02]  /*1bee0*/  FMNMX.FTZ R7, R5, R4, !PT ;  /* 0x0000000405077209 */ /* 0x002fe40007810000 */
[----:B--2---:R-:W-:-:S05]  /*1bef0*/  FMNMX.FTZ R5, R9, R6, !PT ;  /* 0x0000000609057209 */ /* 0x004fca0007810000 */
[----:B------:R-:W1:Y:S04]  /*1bf00*/  SHFL.BFLY PT, R136, R5, 0x1, 0x1f ;  /* 0x0c201f0005887f89 */ /* 0x000e6800000e0000 */
[----:B------:R-:W2:Y:S01]  /*1bf10*/  SHFL.BFLY PT, R138, R7, 0x1, 0x1f ;  /* 0x0c201f00078a7f89 */ /* 0x000ea200000e0000 */
[----:B------:R-:W-:Y:S02]  /*1bf20*/  UMOV UR8, 0x400 ;  /* 0x0000040000087882 */ /* 0x000fe40000000000 */
[----:B----4-:R-:W-:-:S06]  /*1bf30*/  ULEA UR8, UR4, UR8, 0x18 ;  /* 0x0000000804087291 */ /* 0x010fcc000f8ec0ff */
[----:B------:R-:W-:Y:S02]  /*1bf40*/  LEA R2, R2, UR8, 0x1 ;  /* 0x0000000802027c11 */ /* 0x000fe4000f8e08ff */
[----:B-1----:R-:W-:-:S03]  /*1bf50*/  FMNMX.FTZ R136, R5, R136, !PT ;  /* 0x0000008805887209 */ /* 0x002fc60007810000 */
[----:B------:R-:W-:Y:S01]  /*1bf60*/  VIADD R16, R2, 0xc000 ;  /* 0x0000c00002107836 */ /* 0x000fe20000000000 */
[----:B------:R-:W1:Y:S01]  /*1bf70*/  LDSM.16.MT88.4 R44, [R2+0x10000] ;  /* 0x01000000022c783b */ /* 0x000e620000004200 */
[----:B------:R-:W-:Y:S01]  /*1bf80*/  FSETP.NEU.FTZ.AND P0, PT, R136, -INF , PT ;  /* 0xff8000008800780b */ /* 0x000fe20003f1d000 */
[----:B---3--:R-:W-:Y:S01]  /*1bf90*/  FMUL.FTZ R142, R65, R136 ;  /* 0x00000088418e7220 */ /* 0x008fe20000410000 */
[----:B--2---:R-:W-:Y:S01]  /*1bfa0*/  FMNMX.FTZ R138, R7, R138, !PT ;  /* 0x0000008a078a7209 */ /* 0x004fe20007810000 */
[----:B------:R-:W-:Y:S01]  /*1bfb0*/  VIADD R154, R2, 0xc040 ;  /* 0x0000c040029a7836 */ /* 0x000fe20000000000 */
[----:B------:R-:W-:Y:S02]  /*1bfc0*/  LDSM.16.MT88.4 R12, [R2+0xc000] ;  /* 0x00c00000020c783b */ /* 0x000fe40000004200 */
[----:B------:R-:W-:Y:S01]  /*1bfd0*/  FSEL R142, R142, RZ, P0 ;  /* 0x000000ff8e8e7208 */ /* 0x000fe20000000000 */
[----:B------:R-:W-:Y:S01]  /*1bfe0*/  @P2 VIADD R154, R16, 0xffffffc0 ;  /* 0xffffffc0109a2836 */ /* 0x000fe20000000000 */
[----:B------:R-:W-:-:S03]  /*1bff0*/  FSETP.NEU.FTZ.AND P1, PT, R138, -INF , PT ;  /* 0xff8000008a00780b */ /* 0x000fc60003f3d000 */
[-CC-:B------:R-:W-:Y:S01]  /*1c000*/  FFMA.FTZ R67, R25, R65.reuse, -R142.reuse ;  /* 0x0000004119437223 */ /* 0x180fe2000001088e */
[----:B------:R-:W-:Y:S01]  /*1c010*/  SEL R25, R0, 0xffffffe0, !P6 ;  /* 0xffffffe000197807 */ /* 0x000fe20007000000 */
[----:B------:R-:W-:Y:S01]  /*1c020*/  FMUL.FTZ R148, R65, R138 ;  /* 0x0000008a41947220 */ /* 0x000fe20000410000 */
[----:B------:R-:W-:Y:S01]  /*1c030*/  FSEL R6, R136, RZ, P0 ;  /* 0x000000ff88067208 */ /* 0x000fe20000000000 */
[-C--:B------:R-:W-:Y:S01]  /*1c040*/  FFMA.FTZ R140, R24, R65.reuse, -R142 ;  /* 0x00000041188c7223 */ /* 0x080fe2000001088e */
[----:B------:R-:W-:Y:S01]  /*1c050*/  FSEL R5, R138, RZ, P1 ;  /* 0x000000ff8a057208 */ /* 0x000fe20000800000 */
[----:B------:R-:W-:Y:S01]  /*1c060*/  IMAD.IADD R152, R25, 0x1, R154 ;  /* 0x0000000119987824 */ /* 0x000fe200078e029a */
[----:B------:R-:W-:Y:S01]  /*1c070*/  FSEL R148, R148, RZ, P1 ;  /* 0x000000ff94947208 */ /* 0x000fe20000800000 */
[----:B------:R-:W-:Y:S01]  /*1c080*/  FADD.FTZ R6, R3, -R6 ;  /* 0x8000000603067221 */ /* 0x000fe20000010000 */
[-C--:B------:R-:W-:Y:S01]  /*1c090*/  FFMA.FTZ R150, R23, R65.reuse, -R142 ;  /* 0x0000004117967223 */ /* 0x080fe2000001088e */
[----:B------:R-:W-:Y:S01]  /*1c0a0*/  FADD.FTZ R4, R134, -R5 ;  /* 0x8000000586047221 */ /* 0x000fe20000010000 */
[----:B------:R-:W2:Y:S01]  /*1c0b0*/  LDSM.16.MT88.4 R36, [R152] ;  /* 0x000000009824783b */ /* 0x000ea20000004200 */
[-CC-:B------:R-:W-:Y:S01]  /*1c0c0*/  FFMA.FTZ R146, R31, R65.reuse, -R148.reuse ;  /* 0x000000411f927223 */ /* 0x180fe20000010894 */
[-CC-:B------:R-:W-:Y:S01]  /*1c0d0*/  FFMA.FTZ R139, R27, R65.reuse, -R148.reuse ;  /* 0x000000411b8b7223 */ /* 0x180fe20000010894 */
[-CC-:B------:R-:W-:Y:S01]  /*1c0e0*/  FFMA.FTZ R144, R33, R65.reuse, -R148.reuse ;  /* 0x0000004121907223 */ /* 0x180fe20000010894 */
[-C--:B------:R-:W-:Y:S01]  /*1c0f0*/  FFMA.FTZ R137, R29, R65.reuse, -R148 ;  /* 0x000000411d897223 */ /* 0x080fe20000010894 */
[----:B------:R-:W-:Y:S01]  /*1c100*/  FFMA.FTZ R153, R21, R65, -R142 ;  /* 0x0000004115997223 */ /* 0x000fe2000001088e */
[C---:B------:R-:W-:Y:S01]  /*1c110*/  FMUL.FTZ R134, R65.reuse, R6 ;  /* 0x0000000641867220 */ /* 0x040fe20000410000 */
[----:B------:R-:W-:Y:S01]  /*1c120*/  FMUL.FTZ R9, R65, R4 ;  /* 0x0000000441097220 */ /* 0x000fe20000410000 */
[----:B------:R-:W-:Y:S01]  /*1c130*/  MUFU.EX2 R146, R146 ;  /* 0x0000009200927308 */ /* 0x000fe20000000800 */
[----:B------:R-:W3:Y:S07]  /*1c140*/  LDSM.16.MT88.4 R60, [R154+0x4000] ;  /* 0x004000009a3c783b */ /* 0x000eee0000004200 */
[----:B------:R-:W-:Y:S01]  /*1c150*/  MUFU.EX2 R67, R67 ;  /* 0x0000004300437308 */ /* 0x000fe20000000800 */
[----:B------:R-:W-:Y:S01]  /*1c160*/  IMAD.IADD R0, R25, 0x1, R2 ;  /* 0x0000000119007824 */ /* 0x000fe200078e0202 */
[----:B------:R-:W-:Y:S04]  /*1c170*/  LDSM.16.MT88.4 R28, [R154] ;  /* 0x000000009a1c783b */ /* 0x000fe80000004200 */
[----:B------:R-:W-:Y:S02]  /*1c180*/  LDSM.16.MT88.4 R20, [R0+0xc000] ;  /* 0x00c000000014783b */ /* 0x000fe40000004200 */
[----:B------:R-:W4:Y:S02]  /*1c190*/  MUFU.EX2 R139, R139 ;  /* 0x0000008b008b7308 */ /* 0x000f240000000800 */
[----:B------:R-:W5:Y:S06]  /*1c1a0*/  LDSM.16.MT88.4 R52, [R0+0x10000] ;  /* 0x010000000034783b */ /* 0x000f6c0000004200 */
[----:B------:R-:W-:Y:S08]  /*1c1b0*/  MUFU.EX2 R144, R144 ;  /* 0x0000009000907308 */ /* 0x000ff00000000800 */
[----:B------:R-:W1:Y:S08]  /*1c1c0*/  MUFU.EX2 R137, R137 ;  /* 0x0000008900897308 */ /* 0x000e700000000800 */
[----:B------:R-:W2:Y:S08]  /*1c1d0*/  MUFU.EX2 R140, R140 ;  /* 0x0000008c008c7308 */ /* 0x000eb00000000800 */
[----:B------:R-:W-:Y:S08]  /*1c1e0*/  MUFU.EX2 R150, R150 ;  /* 0x0000009600967308 */ /* 0x000ff00000000800 */
[----:B------:R-:W3:Y:S08]  /*1c1f0*/  MUFU.EX2 R153, R153 ;  /* 0x0000009900997308 */ /* 0x000ef00000000800 */
[----:B------:R-:W5:Y:S08]  /*1c200*/  MUFU.EX2 R3, R9 ;  /* 0x0000000900037308 */ /* 0x000f700000000800 */
[----:B------:R-:W5:Y:S01]  /*1c210*/  MUFU.EX2 R134, R134 ;  /* 0x0000008600867308 */ /* 0x000f620000000800 */
[----:B----4-:R-:W-:-:S02]  /*1c220*/  F2FP.BF16.F32.PACK_AB R4, R139, R146 ;  /* 0x000000928b04723e */ /* 0x010fc400000010ff */
[----:B-1----:R-:W-:Y:S02]  /*1c230*/  F2FP.BF16.F32.PACK_AB R6, R137, R144 ;  /* 0x000000908906723e */ /* 0x002fe400000010ff */
[----:B--2---:R-:W-:Y:S02]  /*1c240*/  F2FP.BF16.F32.PACK_AB R5, R67, R140 ;  /* 0x0000008c4305723e */ /* 0x004fe400000010ff */
[----:B---3--:R-:W-:Y:S01]  /*1c250*/  F2FP.BF16.F32.PACK_AB R7, R153, R150 ;  /* 0x000000969907723e */ /* 0x008fe200000010ff */
[-C--:B-----5:R-:W-:Y:S01]  /*1c260*/  FMUL.FTZ R40, R96, R3.reuse ;  /* 0x0000000360287220 */ /* 0x0a0fe20000410000 */
        /* <DEDUP_REMOVED lines=32> */
[----:B------:R-:W-:Y:S01]  /*1c470*/  FMUL.FTZ R125, R125, R3 ;  /* 0x000000037d7d7220 */ /* 0x000fe20000410000 */
[-C--:B------:R-:W-:Y:S01]  /*1c480*/  FMUL.FTZ R126, R126, R134.reuse ;  /* 0x000000867e7e7220 */ /* 0x080fe20000410000 */
[-C--:B------:R-:W-:Y:S01]  /*1c490*/  FMUL.FTZ R127, R127, R134.reuse ;  /* 0x000000867f7f7220 */ /* 0x080fe20000410000 */
[C---:B------:R-:W-:Y:S01]  /*1c4a0*/  HMMA.16816.F32.BF16 R36, R4.reuse, R38, R100 ;  /* 0x000000260424723c */ /* 0x040fe20000041864 */
[-CC-:B------:R-:W-:Y:S01]  /*1c4b0*/  FFMA.FTZ R101, R51, R65.reuse, -R148.reuse ;  /* 0x0000004133657223 */ /* 0x180fe20000010894 */
[-CC-:B------:R-:W-:Y:S01]  /*1c4c0*/  FFMA.FTZ R100, R49, R65.reuse, -R148.reuse ;  /* 0x0000004131647223 */ /* 0x180fe20000010894 */
[-CC-:B------:R-:W-:Y:S01]  /*1c4d0*/  FFMA.FTZ R103, R59, R65.reuse, -R148.reuse ;  /* 0x000000413b677223 */ /* 0x180fe20000010894 */
[----:B------:R-:W-:Y:S01]  /*1c4e0*/  FFMA.FTZ R102, R57, R65, -R148 ;  /* 0x0000004139667223 */ /* 0x000fe20000010894 */
[-C--:B------:R-:W-:Y:S01]  /*1c4f0*/  FMUL.FTZ R49, R89, R3.reuse ;  /* 0x0000000359317220 */ /* 0x080fe20000410000 */
[-C--:B------:R-:W-:Y:S01]  /*1c500*/  FMUL.FTZ R51, R91, R134.reuse ;  /* 0x000000865b337220 */ /* 0x080fe20000410000 */
[----:B------:R-:W-:Y:S01]  /*1c510*/  FMUL.FTZ R57, R81, R3 ;  /* 0x0000000351397220 */ /* 0x000fe20000410000 */
[-C--:B------:R-:W-:Y:S01]  /*1c520*/  FMUL.FTZ R59, R83, R134.reuse ;  /* 0x00000086533b7220 */ /* 0x080fe20000410000 */
[----:B------:R-:W2:Y:S01]  /*1c530*/  LDSM.16.MT88.4 R88, [R2+0xc800] ;  /* 0x00c800000258783b */ /* 0x000ea20000004200 */
[-CC-:B------:R-:W-:Y:S01]  /*1c540*/  FFMA.FTZ R107, R202, R65.reuse, -R142.reuse ;  /* 0x00000041ca6b7223 */ /* 0x180fe2000001088e */
[-CC-:B------:R-:W-:Y:S01]  /*1c550*/  FFMA.FTZ R106, R200, R65.reuse, -R142.reuse ;  /* 0x00000041c86a7223 */ /* 0x180fe2000001088e */
[-CC-:B------:R-:W-:Y:S01]  /*1c560*/  FFMA.FTZ R105, R194, R65.reuse, -R142.reuse ;  /* 0x00000041c2697223 */ /* 0x180fe2000001088e */
[--C-:B------:R-:W-:Y:S01]  /*1c570*/  FFMA.FTZ R104, R192, R65, -R142.reuse ;  /* 0x00000041c0687223 */ /* 0x100fe2000001088e */
[----:B------:R-:W-:Y:S01]  /*1c580*/  MUFU.EX2 R101, R101 ;  /* 0x0000006500657308 */ /* 0x000fe20000000800 */
[C---:B------:R-:W-:Y:S01]  /*1c590*/  HMMA.16816.F32.BF16 R56, R4.reuse, R60, R56 ;  /* 0x0000003c0438723c */ /* 0x040fe20000041838 */
        /* <DEDUP_REMOVED lines=8> */
[----:B------:R-:W4:Y:S01]  /*1c620*/  LDSM.16.MT88.4 R76, [R154+0x800] ;  /* 0x000800009a4c783b */ /* 0x000f220000004200 */
[-C--:B------:R-:W-:Y:S01]  /*1c630*/  FMUL.FTZ R110, R110, R134.reuse ;  /* 0x000000866e6e7220 */ /* 0x080fe20000410000 */
[-C--:B------:R-:W-:Y:S01]  /*1c640*/  FMUL.FTZ R111, R111, R134.reuse ;  /* 0x000000866f6f7220 */ /* 0x080fe20000410000 */
[-C--:B------:R-:W-:Y:S01]  /*1c650*/  FMUL.FTZ R16, R120, R3.reuse ;  /* 0x0000000378107220 */ /* 0x080fe20000410000 */
[-C--:B------:R-:W-:Y:S01]  /*1c660*/  FMUL.FTZ R17, R121, R3.reuse ;  /* 0x0000000379117220 */ /* 0x080fe20000410000 */
[-C--:B------:R-:W-:Y:S01]  /*1c670*/  FMUL.FTZ R18, R122, R134.reuse ;  /* 0x000000867a127220 */ /* 0x080fe20000410000 */
        /* <DEDUP_REMOVED lines=8> */
[----:B------:R-:W5:Y:S01]  /*1c700*/  MUFU.EX2 R102, R102 ;  /* 0x0000006600667308 */ /* 0x000f620000000800 */
        /* <DEDUP_REMOVED lines=10> */
[----:B------:R-:W-:Y:S01]  /*1c7b0*/  FMUL.FTZ R69, R69, R3 ;  /* 0x0000000345457220 */ /* 0x000fe20000410000 */
[-C--:B------:R-:W-:Y:S01]  /*1c7c0*/  FMUL.FTZ R70, R70, R134.reuse ;  /* 0x0000008646467220 */ /* 0x080fe20000410000 */
[----:B------:R-:W-:Y:S01]  /*1c7d0*/  FMUL.FTZ R71, R71, R134 ;  /* 0x0000008647477220 */ /* 0x000fe20000410000 */
[C---:B------:R-:W-:Y:S01]  /*1c7e0*/  HMMA.16816.F32.BF16 R48, R4.reuse, R52, R48 ;  /* 0x000000340430723c */ /* 0x040fe20000041830 */
[----:B------:R-:W-:Y:S01]  /*1c7f0*/  LDSM.16.MT88.4 R80, [R152+0x800] ;  /* 0x000800009850783b */ /* 0x000fe20000004200 */
[----:B------:R-:W2:Y:S03]  /*1c800*/  MUFU.EX2 R106, R106 ;  /* 0x0000006a006a7308 */ /* 0x000ea60000000800 */
[----:B------:R-:W-:Y:S05]  /*1c810*/  LDSM.16.MT88.4 R96, [R0+0x10800] ;  /* 0x010800000060783b */ /* 0x000fea0000004200 */
[----:B------:R-:W-:Y:S08]  /*1c820*/  MUFU.EX2 R105, R105 ;  /* 0x0000006900697308 */ /* 0x000ff00000000800 */
[----:B------:R-:W4:Y:S01]  /*1c830*/  MUFU.EX2 R104, R104 ;  /* 0x0000006800687308 */ /* 0x000f220000000800 */
        /* <DEDUP_REMOVED lines=15> */
[-CC-:B------:R-:W-:Y:S01]  /*1c930*/  FFMA.FTZ R243, R243, R65.reuse, -R148.reuse ;  /* 0x00000041f3f37223 */ /* 0x180fe20000010894 */
[C---:B------:R-:W-:Y:S01]  /*1c940*/  HMMA.16816.F32.BF16 R16, R4.reuse, R20, R16 ;  /* 0x000000140410723c */ /* 0x040fe20000041810 */
[-CC-:B------:R-:W-:Y:S01]  /*1c950*/  FFMA.FTZ R245, R245, R65.reuse, -R148.reuse ;  /* 0x00000041f5f57223 */ /* 0x180fe20000010894 */
[-C--:B------:R-:W-:Y:S01]  /*1c960*/  FFMA.FTZ R166, R241, R65.reuse, -R148 ;  /* 0x00000041f1a67223 */ /* 0x080fe20000010894 */
[-CC-:B------:R-:W-:Y:S01]  /*1c970*/  FFMA.FTZ R237, R237, R65.reuse, -R142.reuse ;  /* 0x00000041eded7223 */ /* 0x180fe2000001088e */
[-CC-:B------:R-:W-:Y:S01]  /*1c980*/  FFMA.FTZ R170, R231, R65.reuse, -R142.reuse ;  /* 0x00000041e7aa7223 */ /* 0x180fe2000001088e */
[-C--:B------:R-:W-:Y:S01]  /*1c990*/  FFMA.FTZ R229, R229, R65.reuse, -R142 ;  /* 0x00000041e5e57223 */ /* 0x080fe2000001088e */
[-CC-:B------:R-:W-:Y:S01]  /*1c9a0*/  FFMA.FTZ R193, R193, R65.reuse, -R148.reuse ;  /* 0x00000041c1c17223 */ /* 0x180fe20000010894 */
[-CC-:B------:R-:W-:Y:S01]  /*1c9b0*/  FFMA.FTZ R195, R195, R65.reuse, -R148.reuse ;  /* 0x00000041c3c37223 */ /* 0x180fe20000010894 */
[C---:B------:R-:W-:Y:S01]  /*1c9c0*/  HMMA.16816.F32.BF16 R20, R4.reuse, R22, R116 ;  /* 0x000000160414723c */ /* 0x040fe20000041874 */
[-C--:B------:R-:W-:Y:S01]  /*1c9d0*/  FFMA.FTZ R174, R189, R65.reuse, -R148 ;  /* 0x00000041bdae7223 */ /* 0x080fe20000010894 */
[-CC-:B------:R-:W-:Y:S01]  /*1c9e0*/  FFMA.FTZ R185, R185, R65.reuse, -R142.reuse ;  /* 0x00000041b9b97223 */ /* 0x180fe2000001088e */
[-C--:B------:R-:W-:Y:S01]  /*1c9f0*/  FFMA.FTZ R179, R179, R65.reuse, -R142 ;  /* 0x00000041b3b37223 */ /* 0x080fe2000001088e */
[-CC-:B------:R-:W-:Y:S01]  /*1ca00*/  FFMA.FTZ R173, R173, R65.reuse, -R148.reuse ;  /* 0x00000041adad7223 */ /* 0x180fe20000010894 */
[-C--:B------:R-:W-:Y:S01]  /*1ca10*/  FFMA.FTZ R167, R167, R65.reuse, -R148 ;  /* 0x00000041a7a77223 */ /* 0x080fe20000010894 */
[-CC-:B------:R-:W-:Y:S01]  /*1ca20*/  FFMA.FTZ R165, R165, R65.reuse, -R142.reuse ;  /* 0x00000041a5a57223 */ /* 0x180fe2000001088e */
[----:B------:R-:W-:Y:S01]  /*1ca30*/  FFMA.FTZ R161, R161, R65, -R142 ;  /* 0x00000041a1a17223 */ /* 0x000fe2000001088e */
[----:B------:R-:W-:Y:S01]  /*1ca40*/  HMMA.16816.F32.BF16 R52, R4, R54, R84 ;  /* 0x000000360434723c */ /* 0x000fe20000041854 */
[----:B------:R-:W4:Y:S01]  /*1ca50*/  LDSM.16.MT88.4 R84, [R0+0xc800] ;  /* 0x00c800000054783b */ /* 0x000f220000004200 */
[----:B------:R-:W-:-:S03]  /*1ca60*/  FFMA.FTZ R146, R235, R3, R146 ;  /* 0x00000003eb927223 */ /* 0x000fc60000010092 */
[----:B------:R-:W-:Y:S03]  /*1ca70*/  LDSM.16.MT88.4 R124, [R2+0xf800] ;  /* 0x00f80000027c783b */ /* 0x000fe60000004200 */
[C---:B-1----:R-:W-:Y:S01]  /*1ca80*/  HMMA.16816.F32.BF16 R72, R4.reuse, R92, R72 ;  /* 0x0000005c0448723c */ /* 0x042fe20000041848 */
[-CC-:B------:R-:W-:Y:S01]  /*1ca90*/  FFMA.FTZ R109, R190, R65.reuse, -R148.reuse ;  /* 0x00000041be6d7223 */ /* 0x180fe20000010894 */
[-CC-:B------:R-:W-:Y:S01]  /*1caa0*/  FFMA.FTZ R108, R186, R65.reuse, -R148.reuse ;  /* 0x00000041ba6c7223 */ /* 0x180fe20000010894 */
[-CC-:B------:R-:W-:Y:S01]  /*1cab0*/  FFMA.FTZ R111, R188, R65.reuse, -R148.reuse ;  /* 0x00000041bc6f7223 */ /* 0x180fe20000010894 */
[----:B------:R-:W-:Y:S01]  /*1cac0*/  FFMA.FTZ R110, R184, R65, -R148 ;  /* 0x00000041b86e7223 */ /* 0x000fe20000010894 */
[----:B------:R-:W-:Y:S08]  /*1cad0*/  MUFU.EX2 R112, R112 ;  /* 0x0000007000707308 */ /* 0x000ff00000000800 */
[----:B------:R-:W-:Y:S01]  /*1cae0*/  MUFU.EX2 R113, R113 ;  /* 0x0000007100717308 */ /* 0x000fe20000000800 */
[----:B------:R-:W-:Y:S01]  /*1caf0*/  HMMA.16816.F32.BF16 R4, R4, R94, R68 ;  /* 0x0000005e0404723c */ /* 0x000fe20000041844 */
[----:B---3--:R-:W-:Y:S01]  /*1cb00*/  F2FP.BF16.F32.PACK_AB R68, R100, R101 ;  /* 0x000000656444723e */ /* 0x008fe200000010ff */
[----:B------:R-:W-:Y:S01]  /*1cb10*/  LDSM.16.MT88.4 R92, [R154+0x4800] ;  /* 0x004800009a5c783b */ /* 0x000fe20000004200 */
[----:B-----5:R-:W-:-:S02]  /*1cb20*/  F2FP.BF16.F32.PACK_AB R70, R102, R103 ;  /* 0x000000676646723e */ /* 0x020fc400000010ff */
[----:B--2---:R-:W-:Y:S02]  /*1cb30*/  F2FP.BF16.F32.PACK_AB R69, R106, R107 ;  /* 0x0000006b6a45723e */ /* 0x004fe400000010ff */
[----:B------:R-:W-:Y:S01]  /*1cb40*/  MUFU.EX2 R114, R114 ;  /* 0x0000007200727308 */ /* 0x000fe20000000800 */
[----:B----4-:R-:W-:-:S07]  /*1cb50*/  F2FP.BF16.F32.PACK_AB R71, R104, R105 ;  /* 0x000000696847723e */ /* 0x010fce00000010ff */
[----:B------:R-:W-:Y:S01]  /*1cb60*/  MUFU.EX2 R115, R115 ;  /* 0x0000007300737308 */ /* 0x000fe20000000800 */
[C---:B------:R-:W-:Y:S07]  /*1cb70*/  HMMA.16816.F32.BF16 R8, R68.reuse, R88, R8 ;  /* 0x000000584408723c */ /* 0x040fee0000041808 */
[----:B------:R-:W-:Y:S01]  /*1cb80*/  MUFU.EX2 R156, R156 ;  /* 0x0000009c009c7308 */ /* 0x000fe20000000800 */
[C---:B------:R-:W-:Y:S01]  /*1cb90*/  HMMA.16816.F32.BF16 R12, R68.reuse, R90, R12 ;  /* 0x0000005a440c723c */ /* 0x040fe2000004180c */
[----:B------:R-:W1:Y:S06]  /*1cba0*/  LDSM.16.MT88.4 R88, [R2+0x10800] ;  /* 0x010800000258783b */ /* 0x000e6c0000004200 */
[----:B------:R-:W-:Y:S01]  /*1cbb0*/  MUFU.EX2 R175, R175 ;  /* 0x000000af00af7308 */ /* 0x000fe20000000800 */
[C---:B------:R-:W-:Y:S07]  /*1cbc0*/  HMMA.16816.F32.BF16 R24, R68.reuse, R76, R24 ;  /* 0x0000004c4418723c */ /* 0x040fee0000041818 */
[----:B------:R-:W-:Y:S01]  /*1cbd0*/  MUFU.EX2 R177, R177 ;  /* 0x000000b100b17308 */ /* 0x000fe20000000800 */
[C---:B------:R-:W-:Y:S01]  /*1cbe0*/  HMMA.16816.F32.BF16 R28, R68.reuse, R78, R28 ;  /* 0x0000004e441c723c */ /* 0x040fe2000004181c */
[----:B------:R-:W2:Y:S01]  /*1cbf0*/  LDSM.16.MT88.4 R76, [R152+0x4800] ;  /* 0x00480000984c783b */ /* 0x000ea20000004200 */
[-C--:B------:R-:W-:Y:S01]  /*1cc00*/  FFMA.FTZ R168, R239, R65.reuse, -R142 ;  /* 0x00000041efa87223 */ /* 0x080fe2000001088e */
[-C--:B------:R-:W-:Y:S01]  /*1cc10*/  FFMA.FTZ R172, R201, R65.reuse, -R148 ;  /* 0x00000041c9ac7223 */ /* 0x080fe20000010894 */
[-CC-:B------:R-:W-:Y:S01]  /*1cc20*/  FFMA.FTZ R176, R187, R65.reuse, -R142.reuse ;  /* 0x00000041bbb07223 */ /* 0x180fe2000001088e */
[-C--:B------:R-:W-:Y:S01]  /*1cc30*/  FFMA.FTZ R178, R183, R65.reuse, -R142 ;  /* 0x00000041b7b27223 */ /* 0x080fe2000001088e */
[-CC-:B------:R-:W-:Y:S01]  /*1cc40*/  FFMA.FTZ R180, R169, R65.reuse, -R148.reuse ;  /* 0x00000041a9b47223 */ /* 0x180fe20000010894 */
[----:B------:R-:W-:Y:S01]  /*1cc50*/  MUFU.EX2 R158, R158 ;  /* 0x0000009e009e7308 */ /* 0x000fe20000000800 */
[C---:B------:R-:W-:Y:S01]  /*1cc60*/  HMMA.16816.F32.BF16 R16, R68.reuse, R84, R16 ;  /* 0x000000544410723c */ /* 0x040fe20000041810 */
[-C--:B------:R-:W-:Y:S01]  /*1cc70*/  FFMA.FTZ R182, R171, R65.reuse, -R148 ;  /* 0x00000041abb67223 */ /* 0x080fe20000010894 */
[----:B------:R-:W-:Y:S01]  /*1cc80*/  FFMA.FTZ R134, R233, R134, R140 ;  /* 0x00000086e9867223 */ /* 0x000fe2000001008c */
[-CC-:B------:R-:W-:Y:S01]  /*1cc90*/  FFMA.FTZ R157, R157, R65.reuse, -R148.reuse ;  /* 0x000000419d9d7223 */ /* 0x180fe20000010894 */
[-C--:B------:R-:W-:Y:S01]  /*1cca0*/  FFMA.FTZ R151, R151, R65.reuse, -R148 ;  /* 0x0000004197977223 */ /* 0x080fe20000010894 */
[-CC-:B------:R-:W-:Y:S01]  /*1ccb0*/  FFMA.FTZ R147, R147, R65.reuse, -R142.reuse ;  /* 0x0000004193937223 */ /* 0x180fe2000001088e */
[----:B------:R-:W-:Y:S01]  /*1ccc0*/  FFMA.FTZ R143, R143, R65, -R142 ;  /* 0x000000418f8f7223 */ /* 0x000fe2000001088e */
[----:B------:R-:W-:Y:S01]  /*1ccd0*/  MUFU.EX2 R160, R160 ;  /* 0x000000a000a07308 */ /* 0x000fe20000000800 */
[C---:B------:R-:W-:Y:S01]  /*1cce0*/  HMMA.16816.F32.BF16 R20, R68.reuse, R86, R20 ;  /* 0x000000564414723c */ /* 0x040fe20000041814 */
[----:B------:R-:W3:Y:S04]  /*1ccf0*/  LDSM.16.MT88.4 R84, [R2+0xd000] ;  /* 0x00d000000254783b */ /* 0x000ee80000004200 */
[----:B------:R-:W-:Y:S03]  /*1cd00*/  LDSM.16.MT88.4 R116, [R0+0xf800] ;  /* 0x00f800000074783b */ /* 0x000fe60000004200 */
[C---:B------:R-:W-:Y:S08]  /*1cd10*/  HMMA.16816.F32.BF16 R32, R68.reuse, R80, R32 ;  /* 0x000000504420723c */ /* 0x040ff00000041820 */
[C---:B------:R-:W-:Y:S01]  /*1cd20*/  HMMA.16816.F32.BF16 R36, R68.reuse, R82, R36 ;  /* 0x000000524424723c */ /* 0x040fe20000041824 */
[----:B------:R-:W4:Y:S07]  /*1cd30*/  LDSM.16.MT88.4 R80, [R0+0xd000] ;  /* 0x00d000000050783b */ /* 0x000f2e0000004200 */
[C---:B-1----:R-:W-:Y:S08]  /*1cd40*/  HMMA.16816.F32.BF16 R40, R68.reuse, R88, R40 ;  /* 0x000000584428723c */ /* 0x042ff00000041828 */
[C---:B------:R-:W-:Y:S01]  /*1cd50*/  HMMA.16816.F32.BF16 R44, R68.reuse, R90, R44 ;  /* 0x0000005a442c723c */ /* 0x040fe2000004182c */
[----:B------:R-:W1:Y:S07]  /*1cd60*/  LDSM.16.MT88.4 R88, [R154+0x1000] ;  /* 0x001000009a58783b */ /* 0x000e6e0000004200 */
[C---:B--2---:R-:W-:Y:S08]  /*1cd70*/  HMMA.16816.F32.BF16 R72, R68.reuse, R76, R72 ;  /* 0x0000004c4448723c */ /* 0x044ff00000041848 */
[C---:B------:R-:W-:Y:S01]  /*1cd80*/  HMMA.16816.F32.BF16 R4, R68.reuse, R78, R4 ;  /* 0x0000004e4404723c */ /* 0x040fe20000041804 */
[----:B------:R-:W2:Y:S01]  /*1cd90*/  LDSM.16.MT88.4 R76, [R2+0x11000] ;  /* 0x01100000024c783b */ /* 0x000ea20000004200 */
[----:B------:R-:W-:Y:S08]  /*1cda0*/  MUFU.EX2 R109, R109 ;  /* 0x0000006d006d7308 */ /* 0x000ff00000000800 */
[----:B------:R-:W5:Y:S08]  /*1cdb0*/  MUFU.EX2 R108, R108 ;  /* 0x0000006c006c7308 */ /* 0x000f700000000800 */
[----:B------:R-:W-:Y:S08]  /*1cdc0*/  MUFU.EX2 R111, R111 ;  /* 0x0000006f006f7308 */ /* 0x000ff00000000800 */
[----:B------:R-:W3:Y:S01]  /*1cdd0*/  MUFU.EX2 R110, R110 ;  /* 0x0000006e006e7308 */ /* 0x000ee20000000800 */
[C---:B------:R-:W-:Y:S08]  /*1cde0*/  HMMA.16816.F32.BF16 R48, R68.reuse, R96, R48 ;  /* 0x000000604430723c */ /* 0x040ff00000041830 */
[C---:B------:R-:W-:Y:S01]  /*1cdf0*/  HMMA.16816.F32.BF16 R52, R68.reuse, R98, R52 ;  /* 0x000000624434723c */ /* 0x040fe20000041834 */
[----:B------:R-:W2:Y:S01]  /*1ce00*/  MUFU.EX2 R181, R181 ;  /* 0x000000b500b57308 */ /* 0x000ea20000000800 */
[----:B------:R-:W-:Y:S06]  /*1ce10*/  LDSM.16.MT88.4 R96, [R2+0xd800] ;  /* 0x00d800000260783b */ /* 0x000fec0000004200 */
[C---:B------:R-:W-:Y:S08]  /*1ce20*/  HMMA.16816.F32.BF16 R56, R68.reuse, R92, R56 ;  /* 0x0000005c4438723c */ /* 0x040ff00000041838 */
[----:B------:R-:W-:Y:S01]  /*1ce30*/  HMMA.16816.F32.BF16 R60, R68, R94, R60 ;  /* 0x0000005e443c723c */ /* 0x000fe2000004183c */
[----:B------:R-:W2:Y:S01]  /*1ce40*/  LDSM.16.MT88.4 R92, [R152+0x1000] ;  /* 0x00100000985c783b */ /* 0x000ea20000004200 */
[----:B-----5:R-:W-:-:S02]  /*1ce50*/  F2FP.BF16.F32.PACK_AB R68, R108, R109 ;  /* 0x0000006d6c44723e */ /* 0x020fc400000010ff */
[----:B---3--:R-:W-:Y:S02]  /*1ce60*/  F2FP.BF16.F32.PACK_AB R70, R110, R111 ;  /* 0x0000006f6e46723e */ /* 0x008fe400000010ff */
[----:B------:R-:W-:Y:S02]  /*1ce70*/  F2FP.BF16.F32.PACK_AB R69, R113, R112 ;  /* 0x000000707145723e */ /* 0x000fe400000010ff */
[----:B------:R-:W-:-:S07]  /*1ce80*/  F2FP.BF16.F32.PACK_AB R71, R115, R114 ;  /* 0x000000727347723e */ /* 0x000fce00000010ff */
[C---:B------:R-:W-:Y:S08]  /*1ce90*/  HMMA.16816.F32.BF16 R8, R68.reuse, R84, R8 ;  /* 0x000000544408723c */ /* 0x040ff00000041808 */
[C---:B------:R-:W-:Y:S01]  /*1cea0*/  HMMA.16816.F32.BF16 R12, R68.reuse, R86, R12 ;  /* 0x00000056440c723c */ /* 0x040fe2000004180c */
[----:B------:R-:W-:Y:S07]  /*1ceb0*/  LDSM.16.MT88.4 R84, [R152+0x5000] ;  /* 0x005000009854783b */ /* 0x000fee0000004200 */
[C---:B----4-:R-:W-:Y:S08]  /*1cec0*/  HMMA.16816.F32.BF16 R16, R68.reuse, R80, R16 ;  /* 0x000000504410723c */ /* 0x050ff00000041810 */
[C---:B------:R-:W-:Y:S01]  /*1ced0*/  HMMA.16816.F32.BF16 R20, R68.reuse, R82, R20 ;  /* 0x000000524414723c */ /* 0x040fe20000041814 */
[----:B------:R-:W3:Y:S07]  /*1cee0*/  LDSM.16.MT88.4 R80, [R0+0x11000] ;  /* 0x011000000050783b */ /* 0x000eee0000004200 */
[C---:B-1----:R-:W-:Y:S08]  /*1cef0*/  HMMA.16816.F32.BF16 R24, R68.reuse, R88, R24 ;  /* 0x000000584418723c */ /* 0x042ff00000041818 */
[C---:B------:R-:W-:Y:S01]  /*1cf00*/  HMMA.16816.F32.BF16 R28, R68.reuse, R90, R28 ;  /* 0x0000005a441c723c */ /* 0x040fe2000004181c */
[----:B------:R-:W1:Y:S07]  /*1cf10*/  LDSM.16.MT88.4 R88, [R154+0x5000] ;  /* 0x005000009a58783b */ /* 0x000e6e0000004200 */
[C---:B--2---:R-:W-:Y:S08]  /*1cf20*/  HMMA.16816.F32.BF16 R40, R68.reuse, R76, R40 ;  /* 0x0000004c4428723c */ /* 0x044ff00000041828 */
[C---:B------:R-:W-:Y:S01]  /*1cf30*/  HMMA.16816.F32.BF16 R44, R68.reuse, R78, R44 ;  /* 0x0000004e442c723c */ /* 0x040fe2000004182c */
[----:B------:R-:W2:Y:S01]  /*1cf40*/  LDSM.16.MT88.4 R76, [R154+0x1800] ;  /* 0x001800009a4c783b */ /* 0x000ea20000004200 */
[----:B------:R-:W-:Y:S08]  /*1cf50*/  MUFU.EX2 R162, R162 ;  /* 0x000000a200a27308 */ /* 0x000ff00000000800 */
[----:B------:R-:W4:Y:S01]  /*1cf60*/  MUFU.EX2 R191, R191 ;  /* 0x000000bf00bf7308 */ /* 0x000f220000000800 */
[C---:B------:R-:W-:Y:S08]  /*1cf70*/  HMMA.16816.F32.BF16 R32, R68.reuse, R92, R32 ;  /* 0x0000005c4420723c */ /* 0x040ff00000041820 */
[C---:B------:R-:W-:Y:S01]  /*1cf80*/  HMMA.16816.F32.BF16 R36, R68.reuse, R94, R36 ;  /* 0x0000005e4424723c */ /* 0x040fe20000041824 */
[----:B------:R-:W5:Y:S07]  /*1cf90*/  LDSM.16.MT88.4 R92, [R0+0xd800] ;  /* 0x00d80000005c783b */ /* 0x000f6e0000004200 */
        /* <DEDUP_REMOVED lines=12> */
[----:B----4-:R-:W-:-:S07]  /*1d060*/  F2FP.BF16.F32.PACK_AB R71, R191, R162 ;  /* 0x000000a2bf47723e */ /* 0x010fce00000010ff */
[C---:B--2---:R-:W-:Y:S08]  /*1d070*/  HMMA.16816.F32.BF16 R24, R68.reuse, R76, R24 ;  /* 0x0000004c4418723c */ /* 0x044ff00000041818 */
[C---:B------:R-:W-:Y:S01]  /*1d080*/  HMMA.16816.F32.BF16 R28, R68.reuse, R78, R28 ;  /* 0x0000004e441c723c */ /* 0x040fe2000004181c */
[----:B------:R-:W2:Y:S07]  /*1d090*/  LDSM.16.MT88.4 R76, [R0+0x11800] ;  /* 0x01180000004c783b */ /* 0x000eae0000004200 */
[C---:B-----5:R-:W-:Y:S08]  /*1d0a0*/  HMMA.16816.F32.BF16 R16, R68.reuse, R92, R16 ;  /* 0x0000005c4410723c */ /* 0x060ff00000041810 */
[C---:B------:R-:W-:Y:S01]  /*1d0b0*/  HMMA.16816.F32.BF16 R20, R68.reuse, R94, R20 ;  /* 0x0000005e4414723c */ /* 0x040fe20000041814 */
[----:B------:R-:W4:Y:S07]  /*1d0c0*/  LDSM.16.MT88.4 R92, [R154+0x5800] ;  /* 0x005800009a5c783b */ /* 0x000f2e0000004200 */
[C---:B---3--:R-:W-:Y:S08]  /*1d0d0*/  HMMA.16816.F32.BF16 R32, R68.reuse, R80, R32 ;  /* 0x000000504420723c */ /* 0x048ff00000041820 */
        /* <DEDUP_REMOVED lines=11> */
[----:B------:R-:W3:Y:S08]  /*1d190*/  MUFU.EX2 R166, R166 ;  /* 0x000000a600a67308 */ /* 0x000ef00000000800 */
[----:B------:R-:W-:Y:S08]  /*1d1a0*/  MUFU.EX2 R168, R168 ;  /* 0x000000a800a87308 */ /* 0x000ff00000000800 */
[----:B------:R-:W1:Y:S08]  /*1d1b0*/  MUFU.EX2 R237, R237 ;  /* 0x000000ed00ed7308 */ /* 0x000e700000000800 */
[----:B------:R-:W-:Y:S08]  /*1d1c0*/  MUFU.EX2 R170, R170 ;  /* 0x000000aa00aa7308 */ /* 0x000ff00000000800 */
[----:B------:R-:W2:Y:S01]  /*1d1d0*/  MUFU.EX2 R229, R229 ;  /* 0x000000e500e57308 */ /* 0x000ea20000000800 */
[C---:B------:R-:W-:Y:S08]  /*1d1e0*/  HMMA.16816.F32.BF16 R8, R68.reuse, R96, R8 ;  /* 0x000000604408723c */ /* 0x040ff00000041808 */
[C---:B------:R-:W-:Y:S01]  /*1d1f0*/  HMMA.16816.F32.BF16 R12, R68.reuse, R98, R12 ;  /* 0x00000062440c723c */ /* 0x040fe2000004180c */
[----:B------:R-:W2:Y:S07]  /*1d200*/  LDSM.16.MT88.4 R96, [R2+0xe000] ;  /* 0x00e000000260783b */ /* 0x000eae0000004200 */
[C---:B----4-:R-:W-:Y:S08]  /*1d210*/  HMMA.16816.F32.BF16 R56, R68.reuse, R92, R56 ;  /* 0x0000005c4438723c */ /* 0x050ff00000041838 */
        /* <DEDUP_REMOVED lines=8> */
[----:B--2---:R-:W-:-:S07]  /*1d2a0*/  F2FP.BF16.F32.PACK_AB R71, R229, R170 ;  /* 0x000000aae547723e */ /* 0x004fce00000010ff */
        /* <DEDUP_REMOVED lines=90> */
[-C--:B------:R-:W-:Y:S01]  /*1d850*/  FFMA.FTZ R188, R155, R65.reuse, -R148 ;  /* 0x000000419bbc7223 */ /* 0x080fe20000010894 */
[----:B------:R-:W-:-:S03]  /*1d860*/  FFMA.FTZ R190, R145, R65, -R142 ;  /* 0x0000004191be7223 */ /* 0x000fc6000001088e */
        /* <DEDUP_REMOVED lines=10> */
[----:B------:R-:W-:Y:S01]  /*1d910*/  MUFU.EX2 R157, R157 ;  /* 0x0000009d009d7308 */ /* 0x000fe20000000800 */
[----:B------:R-:W-:Y:S01]  /*1d920*/  LDSM.16.MT88.4 R100, [R152+0x3800] ;  /* 0x003800009864783b */ /* 0x000fe20000004200 */
[----:B------:R-:W-:Y:S01]  /*1d930*/  FADD.FTZ R111, R110, R111 ;  /* 0x0000006f6e6f7221 */ /* 0x000fe20000010000 */
[----:B------:R-:W-:Y:S01]  /*1d940*/  FADD.FTZ R115, R115, R114 ;  /* 0x0000007273737221 */ /* 0x000fe20000010000 */
[-C--:B------:R-:W-:Y:S01]  /*1d950*/  FFMA.FTZ R148, R149, R65.reuse, -R148 ;  /* 0x0000004195947223 */ /* 0x080fe20000010894 */
[----:B------:R-:W-:Y:S01]  /*1d960*/  FFMA.FTZ R142, R141, R65, -R142 ;  /* 0x000000418d8e7223 */ /* 0x000fe2000001088e */
[----:B------:R-:W-:Y:S01]  /*1d970*/  FADD.FTZ R156, R156, R111 ;  /* 0x0000006f9c9c7221 */ /* 0x000fe20000010000 */
[----:B------:R-:W-:Y:S01]  /*1d980*/  FADD.FTZ R160, R160, R115 ;  /* 0x00000073a0a07221 */ /* 0x000fe20000010000 */
[----:B------:R-:W5:Y:S02]  /*1d990*/  MUFU.EX2 R188, R188 ;  /* 0x000000bc00bc7308 */ /* 0x000f640000000800 */
[----:B------:R-:W-:Y:S01]  /*1d9a0*/  FADD.FTZ R156, R175, R156 ;  /* 0x0000009caf9c7221 */ /* 0x000fe20000010000 */
[----:B------:R-:W-:Y:S01]  /*1d9b0*/  FADD.FTZ R181, R181, R160 ;  /* 0x000000a0b5b57221 */ /* 0x000fe20000010000 */
[----:B------:R-:W-:Y:S02]  /*1d9c0*/  HMMA.16816.F32.BF16 R8, R68, R96, R8 ;  /* 0x000000604408723c */ /* 0x000fe40000041808 */
[----:B------:R-:W-:-:S02]  /*1d9d0*/  FADD.FTZ R177, R177, R156 ;  /* 0x0000009cb1b17221 */ /* 0x000fc40000010000 */
[----:B------:R-:W-:Y:S01]  /*1d9e0*/  MUFU.EX2 R151, R151 ;  /* 0x0000009700977308 */ /* 0x000fe20000000800 */
[----:B------:R-:W-:Y:S01]  /*1d9f0*/  FADD.FTZ R162, R162, R181 ;  /* 0x000000b5a2a27221 */ /* 0x000fe20000010000 */
[----:B------:R-:W-:-:S06]  /*1da00*/  FADD.FTZ R177, R158, R177 ;  /* 0x000000b19eb17221 */ /* 0x000fcc0000010000 */
[----:B------:R-:W5:Y:S01]  /*1da10*/  MUFU.EX2 R148, R148 ;  /* 0x0000009400947308 */ /* 0x000f620000000800 */
[----:B------:R-:W-:-:S07]  /*1da20*/  FADD.FTZ R191, R191, R162 ;  /* 0x000000a2bfbf7221 */ /* 0x000fce0000010000 */
[----:B------:R-:W-:Y:S08]  /*1da30*/  MUFU.EX2 R147, R147 ;  /* 0x0000009300937308 */ /* 0x000ff00000000800 */
[----:B------:R-:W5:Y:S08]  /*1da40*/  MUFU.EX2 R190, R190 ;  /* 0x000000be00be7308 */ /* 0x000f700000000800 */
[----:B------:R-:W-:Y:S08]  /*1da50*/  MUFU.EX2 R143, R143 ;  /* 0x0000008f008f7308 */ /* 0x000ff00000000800 */
[----:B------:R-:W5:Y:S01]  /*1da60*/  MUFU.EX2 R142, R142 ;  /* 0x0000008e008e7308 */ /* 0x000f620000000800 */
[----:B------:R-:W-:Y:S01]  /*1da70*/  FADD.FTZ R164, R164, R177 ;  /* 0x000000b1a4a47221 */ /* 0x000fe20000010000 */
[----:B------:R-:W-:Y:S01]  /*1da80*/  FADD.FTZ R168, R168, R191 ;  /* 0x000000bfa8a87221 */ /* 0x000fe20000010000 */
[----:B------:R-:W-:Y:S02]  /*1da90*/  HMMA.16816.F32.BF16 R12, R68, R98, R12 ;  /* 0x00000062440c723c */ /* 0x000fe4000004180c */
[----:B------:R-:W-:Y:S01]  /*1daa0*/  FADD.FTZ R164, R243, R164 ;  /* 0x000000a4f3a47221 */ /* 0x000fe20000010000 */
[----:B------:R-:W-:-:S03]  /*1dab0*/  FADD.FTZ R237, R237, R168 ;  /* 0x000000a8eded7221 */ /* 0x000fc60000010000 */
[----:B------:R-:W-:Y:S02]  /*1dac0*/  FADD.FTZ R245, R245, R164 ;  /* 0x000000a4f5f57221 */ /* 0x000fe40000010000 */
[----:B-1----:R-:W-:Y:S01]  /*1dad0*/  HMMA.16816.F32.BF16 R32, R68, R80, R32 ;  /* 0x000000504420723c */ /* 0x002fe20000041820 */
[----:B------:R-:W-:Y:S01]  /*1dae0*/  FADD.FTZ R170, R170, R237 ;  /* 0x000000edaaaa7221 */ /* 0x000fe20000010000 */
[----:B------:R-:W-:-:S06]  /*1daf0*/  FADD.FTZ R245, R166, R245 ;  /* 0x000000f5a6f57221 */ /* 0x000fcc0000010000 */
[----:B------:R-:W-:Y:S01]  /*1db00*/  HMMA.16816.F32.BF16 R36, R68, R82, R36 ;  /* 0x000000524424723c */ /* 0x000fe20000041824 */
[----:B------:R-:W-:-:S07]  /*1db10*/  FADD.FTZ R229, R229, R170 ;  /* 0x000000aae5e57221 */ /* 0x000fce0000010000 */
[C---:B------:R-:W-:Y:S08]  /*1db20*/  HMMA.16816.F32.BF16 R40, R68.reuse, R92, R40 ;  /* 0x0000005c4428723c */ /* 0x040ff00000041828 */
[C---:B------:R-:W-:Y:S01]  /*1db30*/  HMMA.16816.F32.BF16 R44, R68.reuse, R94, R44 ;  /* 0x0000005e442c723c */ /* 0x040fe2000004182c */
[----:B------:R-:W1:Y:S07]  /*1db40*/  LDSM.16.MT88.4 R92, [R2+0x13800] ;  /* 0x01380000025c783b */ /* 0x000e6e0000004200 */
[C---:B----4-:R-:W-:Y:S08]  /*1db50*/  HMMA.16816.F32.BF16 R48, R68.reuse, R88, R48 ;  /* 0x000000584430723c */ /* 0x050ff00000041830 */
[C---:B------:R-:W-:Y:S08]  /*1db60*/  HMMA.16816.F32.BF16 R52, R68.reuse, R90, R52 ;  /* 0x0000005a4434723c */ /* 0x040ff00000041834 */
[C---:B--2---:R-:W-:Y:S08]  /*1db70*/  HMMA.16816.F32.BF16 R56, R68.reuse, R84, R56 ;  /* 0x000000544438723c */ /* 0x044ff00000041838 */
[C---:B------:R-:W-:Y:S01]  /*1db80*/  HMMA.16816.F32.BF16 R60, R68.reuse, R86, R60 ;  /* 0x00000056443c723c */ /* 0x040fe2000004183c */
[----:B------:R-:W2:Y:S07]  /*1db90*/  LDSM.16.MT88.4 R84, [R0+0x13800] ;  /* 0x013800000054783b */ /* 0x000eae0000004200 */
[C---:B---3--:R-:W-:Y:S08]  /*1dba0*/  HMMA.16816.F32.BF16 R72, R68.reuse, R76, R72 ;  /* 0x0000004c4448723c */ /* 0x048ff00000041848 */
[----:B------:R-:W-:Y:S01]  /*1dbb0*/  HMMA.16816.F32.BF16 R4, R68, R78, R4 ;  /* 0x0000004e4404723c */ /* 0x000fe20000041804 */
[----:B-----5:R-:W-:Y:S01]  /*1dbc0*/  F2FP.BF16.F32.PACK_AB R68, R188, R157 ;  /* 0x0000009dbc44723e */ /* 0x020fe200000010ff */
[----:B------:R-:W3:Y:S01]  /*1dbd0*/  LDSM.16.MT88.4 R76, [R154+0x7800] ;  /* 0x007800009a4c783b */ /* 0x000ee20000004200 */
[----:B------:R-:W-:-:S02]  /*1dbe0*/  F2FP.BF16.F32.PACK_AB R70, R148, R151 ;  /* 0x000000979446723e */ /* 0x000fc400000010ff */
[----:B------:R-:W-:Y:S02]  /*1dbf0*/  F2FP.BF16.F32.PACK_AB R69, R190, R147 ;  /* 0x00000093be45723e */ /* 0x000fe400000010ff */
[----:B------:R-:W-:Y:S01]  /*1dc00*/  F2FP.BF16.F32.PACK_AB R71, R142, R143 ;  /* 0x0000008f8e47723e */ /* 0x000fe200000010ff */
[----:B------:R-:W-:Y:S01]  /*1dc10*/  FADD.FTZ R172, R172, R245 ;  /* 0x000000f5acac7221 */ /* 0x000fe20000010000 */
[----:B------:R-:W-:-:S05]  /*1dc20*/  FADD.FTZ R176, R176, R229 ;  /* 0x000000e5b0b07221 */ /* 0x000fca0000010000 */
[----:B------:R-:W-:Y:S01]  /*1dc30*/  HMMA.16816.F32.BF16 R128, R68, R124, R8 ;  /* 0x0000007c4480723c */ /* 0x000fe20000041808 */
[----:B------:R-:W4:Y:S04]  /*1dc40*/  LDSM.16.MT88.4 R8, [R154+0x3800] ;  /* 0x003800009a08783b */ /* 0x000f280000004200 */
[----:B------:R-:W5:Y:S01]  /*1dc50*/  LDSM.16.MT88.4 R152, [R152+0x7800] ;  /* 0x007800009898783b */ /* 0x000f620000004200 */
        /* <DEDUP_REMOVED lines=19> */
[----:B-1----:R-:W-:Y:S02]  /*1dd90*/  HMMA.16816.F32.BF16 R96, R68, R92, R40 ;  /* 0x0000005c4460723c */ /* 0x002fe40000041828 */
[----:B------:R-:W-:Y:S01]  /*1dda0*/  FADD.FTZ R151, R151, R188 ;  /* 0x000000bc97977221 */ /* 0x000fe20000010000 */
[----:B------:R-:W-:Y:S01]  /*1ddb0*/  FADD.FTZ R143, R143, R190 ;  /* 0x000000be8f8f7221 */ /* 0x000fe20000010000 */
[----:B------:R-:W-:-:S04]  /*1ddc0*/  IMAD.MOV.U32 R3, RZ, RZ, R136 ;  /* 0x000000ffff037224 */ /* 0x000fc800078e0088 */
[----:B------:R-:W-:Y:S01]  /*1ddd0*/  HMMA.16816.F32.BF16 R120, R68, R116, R16 ;  /* 0x000000744478723c */ /* 0x000fe20000041810 */
[----:B------:R-:W-:Y:S02]  /*1dde0*/  IMAD.MOV.U32 R134, RZ, RZ, R138 ;  /* 0x000000ffff867224 */ /* 0x000fe400078e008a */
[----:B------:R-:W-:Y:S01]  /*1ddf0*/  FADD.FTZ R235, R148, R151 ;  /* 0x0000009794eb7221 */ /* 0x000fe20000010000 */
[----:B------:R-:W-:-:S04]  /*1de00*/  @P0 IMAD.MOV.U32 R3, RZ, RZ, R136 ;  /* 0x000000ffff030224 */ /* 0x000fc800078e0088 */
[----:B--2---:R-:W-:Y:S01]  /*1de10*/  HMMA.16816.F32.BF16 R88, R68, R84, R48 ;  /* 0x000000544458723c */ /* 0x004fe20000041830 */
[----:B------:R-:W-:Y:S02]  /*1de20*/  @P0 IMAD.MOV.U32 R134, RZ, RZ, R138 ;  /* 0x000000ffff860224 */ /* 0x000fe400078e008a */
[----:B------:R-:W-:Y:S01]  /*1de30*/  FADD.FTZ R233, R142, R143 ;  /* 0x0000008f8ee97221 */ /* 0x000fe20000010000 */
[----:B------:R-:W-:-:S04]  /*1de40*/  @P0 VIADD R64, R64, 0xfffffffd ;  /* 0xfffffffd40400836 */ /* 0x000fc80000000000 */
[C---:B---3--:R-:W-:Y:S08]  /*1de50*/  HMMA.16816.F32.BF16 R80, R68.reuse, R76, R56 ;  /* 0x0000004c4450723c */ /* 0x048ff00000041838 */
[----:B------:R-:W-:Y:S01]  /*1de60*/  HMMA.16816.F32.BF16 R104, R68, R100, R32 ;  /* 0x000000644468723c */ /* 0x000fe20000041820 */
[----:B------:R-:W-:-:S07]  /*1de70*/  IMAD.MOV.U32 R34, RZ, RZ, R66 ;  /* 0x000000ffff227224 */ /* 0x000fce00078e0042 */
[C---:B------:R-:W-:Y:S08]  /*1de80*/  HMMA.16816.F32.BF16 R124, R68.reuse, R126, R12 ;  /* 0x0000007e447c723c */ /* 0x040ff0000004180c */
[C---:B------:R-:W-:Y:S08]  /*1de90*/  HMMA.16816.F32.BF16 R92, R68.reuse, R94, R44 ;  /* 0x0000005e445c723c */ /* 0x040ff0000004182c */
[C---:B------:R-:W-:Y:S08]  /*1dea0*/  HMMA.16816.F32.BF16 R116, R68.reuse, R118, R20 ;  /* 0x000000764474723c */ /* 0x040ff00000041814 */
[C---:B------:R-:W-:Y:S08]  /*1deb0*/  HMMA.16816.F32.BF16 R84, R68.reuse, R86, R52 ;  /* 0x000000564454723c */ /* 0x040ff00000041834 */
[C---:B----4-:R-:W-:Y:S08]  /*1dec0*/  HMMA.16816.F32.BF16 R112, R68.reuse, R8, R24 ;  /* 0x000000084470723c */ /* 0x050ff00000041818 */
[C---:B------:R-:W-:Y:S08]  /*1ded0*/  HMMA.16816.F32.BF16 R108, R68.reuse, R10, R28 ;  /* 0x0000000a446c723c */ /* 0x040ff0000004181c */
[C---:B------:R-:W-:Y:S08]  /*1dee0*/  HMMA.16816.F32.BF16 R76, R68.reuse, R78, R60 ;  /* 0x0000004e444c723c */ /* 0x040ff0000004183c */
[C---:B------:R-:W-:Y:S08]  /*1def0*/  HMMA.16816.F32.BF16 R100, R68.reuse, R102, R36 ;  /* 0x000000664464723c */ /* 0x040ff00000041824 */
[C---:B-----5:R-:W-:Y:S08]  /*1df00*/  HMMA.16816.F32.BF16 R72, R68.reuse, R152, R72 ;  /* 0x000000984448723c */ /* 0x060ff00000041848 */
[----:B------:R-:W-:Y:S01]  /*1df10*/  HMMA.16816.F32.BF16 R68, R68, R154, R4 ;  /* 0x0000009a4444723c */ /* 0x000fe20000041804 */
[----:B------:R-:W-:-:S04]  /*1df20*/  NOP ;  /* 0x0000000000007918 */ /* 0x000fc80000000000 */
[----:B------:R-:W-:-:S15]  /*1df30*/  @P0 BRA `(.L_x_2591) ;  /* 0x0000000000040947 */ /* 0x000fde0003800000 */
.L_x_2582:
[----:B------:R-:W-:-:S07]  /*1df40*/  IADD3 R64, PT, PT, R34, -0x1, RZ ;  /* 0xffffffff22407810 */ /* 0x000fce0007ffe0ff */
.L_x_2591:
[----:B------:R-:W-:Y:S05]  /*1df50*/  BSYNC B2 ;  /* 0x0000000000027941 */ /* 0x000fea0003800000 */
.L_x_2581:
[----:B------:R-:W-:-:S13]  /*1df60*/  ISETP.GE.AND P0, PT, R64, R203, PT ;  /* 0x000000cb4000720c */ /* 0x000fda0003f06270 */
[----:B------:R-:W-:Y:S05]  /*1df70*/  @!P0 BRA `(.L_x_2592) ;  /* 0x0000005c00448947 */ /* 0x000fea0003800000 */
[----:B------:R-:W-:Y:S01]  /*1df80*/  IMAD.SHL.U32 R4, R64, 0x80, RZ ;  /* 0x0000008040047824 */ /* 0x000fe200078e00ff */
[----:B------:R-:W-:Y:S01]  /*1df90*/  ISETP.NE.U32.AND P3, PT, R222, RZ, PT ;  /* 0x000000ffde00720c */ /* 0x000fe20003f65070 */
[----:B------:R-:W-:Y:S01]  /*1dfa0*/  IMAD.MOV.U32 R2, RZ, RZ, R3 ;  /* 0x000000ffff027224 */ /* 0x000fe200078e0003 */
[----:B------:R-:W-:Y:S01]  /*1dfb0*/  MOV R0, R134 ;  /* 0x0000008600007202 */ /* 0x000fe20000000f00 */
[----:B------:R-:W-:Y:S01]  /*1dfc0*/  VIADD R230, R64, 0x1 ;  /* 0x0000000140e67836 */ /* 0x000fe20000000000 */
[----:B------:R-:W-:Y:S02]  /*1dfd0*/  ISETP.NE.AND.EX P3, PT, R223, RZ, PT, P3 ;  /* 0x000000ffdf00720c */ /* 0x000fe40003f65330 */
[C---:B------:R-:W-:Y:S02]  /*1dfe0*/  LOP3.LUT R231, R4.reuse, 0x40, R135, 0xfe, !PT ;  /* 0x0000004004e77812 */ /* 0x040fe400078efe87 */
[----:B------:R-:W-:-:S09]  /*1dff0*/  IADD3 R229, PT, PT, R4, 0x80, RZ ;  /* 0x0000008004e57810 */ /* 0x000fd20007ffe0ff */
.L_x_2599:
[----:B------:R-:W1:Y:S01]  /*1e000*/  S2R R196, SR_TID.X ;  /* 0x0000000000c47919 */ /* 0x000e620000002100 */
[----:B------:R-:W2:Y:S01]  /*1e010*/  LDC.64 R4, c[0x0][0x358] ;  /* 0x0000d600ff047b82 */ /* 0x000ea20000000a00 */
[----:B------:R-:W-:Y:S04]  /*1e020*/  DEPBAR.LE SB0, 0x0 ;  /* 0x000080000000791a */ /* 0x000fe80000000000 */
[----:B------:R-:W-:Y:S05]  /*1e030*/  WARPSYNC.ALL ;  /* 0x0000000000007948 */ /* 0x000fea0003800000 */
[----:B------:R-:W-:Y:S01]  /*1e040*/  BAR.SYNC.DEFER_BLOCKING 0x0 ;  /* 0x0000000000007b1d */ /* 0x000fe20000010000 */
[----:B------:R-:W-:Y:S02]  /*1e050*/  @!P3 IMAD.MOV.U32 R3, RZ, RZ, RZ ;  /* 0x000000ffff03b224 */ /* 0x000fe400078e00ff */
[----:B------:R-:W-:Y:S03]  /*1e060*/  IMAD.MOV.U32 R6, RZ, RZ, R210 ;  /* 0x000000ffff067224 */ /* 0x000fe600078e00d2 */
[----:B------:R-:W-:Y:S02]  /*1e070*/  @!P3 IADD3 R3, P0, PT, RZ, -R3, RZ ;  /* 0x80000003ff03b210 */ /* 0x000fe40007f1e0ff */
[----:B--2---:R-:W-:Y:S02]  /*1e080*/  @!P3 R2UR UR4, R4 ;  /* 0x000000000404b2ca */ /* 0x004fe400000e0000 */
[----:B------:R-:W-:Y:S01]  /*1e090*/  @!P3 R2UR UR5, R5 ;  /* 0x000000000505b2ca */ /* 0x000fe200000e0000 */
[C---:B-1----:R-:W-:Y:S02]  /*1e0a0*/  IMAD.SHL.U32 R219, R196.reuse, 0x8, RZ ;  /* 0x00000008c4db7824 */ /* 0x042fe400078e00ff */
[----:B------:R-:W-:Y:S01]  /*1e0b0*/  IMAD.SHL.U32 R202, R196, 0x40, RZ ;  /* 0x00000040c4ca7824 */ /* 0x000fe200078e00ff */
[----:B------:R-:W-:Y:S02]  /*1e0c0*/  BSSY.RECONVERGENT B0, `(.L_x_2593) ;  /* 0x0000050000007945 */ /* 0x000fe40003800200 */
[----:B------:R-:W-:Y:S07]  /*1e0d0*/  LOP3.LUT R198, R219, 0x38, RZ, 0xc0, !PT ;  /* 0x00000038dbc67812 */ /* 0x000fee00078ec0ff */
[----:B------:R-:W2:Y:S02]  /*1e0e0*/  @!P3 LD.E R8, desc[UR4][R132.64+0x40] ;  /* 0x000040048408b980 */ /* 0x000ea4000c101900 */
[----:B--2---:R-:W-:Y:S04]  /*1e0f0*/  @!P3 IMAD.SHL.U32 R8, R8, 0x80, RZ ;  /* 0x000000800808b824 */ /* 0x004fe800078e00ff */
[----:B------:R-:W-:Y:S05]  /*1e100*/  @!P3 IMAD.X R8, RZ, RZ, ~R8, P0 ;  /* 0x000000ffff08b224 */ /* 0x000fea00000e0e08 */
[----:B------:R-:W-:Y:S04]  /*1e110*/  @!P3 SHF.R.S64 R3, R3, 0x1f, R8 ;  /* 0x0000001f0303b819 */ /* 0x000fe80000001008 */
[----:B------:R-:W-:Y:S01]  /*1e120*/  @!P3 IADD3 R210, P0, PT, R210, R3, RZ ;  /* 0x00000003d2d2b210 */ /* 0x000fe20007f1e0ff */
[----:B------:R-:W-:Y:S03]  /*1e130*/  IMAD.MOV.U32 R3, RZ, RZ, R211 ;  /* 0x000000ffff037224 */ /* 0x000fe600078e00d3 */
[----:B------:R-:W-:Y:S01]  /*1e140*/  @!P3 LEA.HI.X.SX32 R211, R8, R211, 0x1, P0 ;  /* 0x000000d308d3b211 */ /* 0x000fe200000f0eff */
[----:B------:R-:W-:Y:S08]  /*1e150*/  @!P3 BRA `(.L_x_2594) ;  /* 0x000000040018b947 */ /* 0x000ff00003800000 */
[C---:B------:R-:W-:Y:S02]  /*1e160*/  R2UR UR4, R4.reuse ;  /* 0x00000000040472ca */ /* 0x040fe400000e0000 */
[C---:B------:R-:W-:Y:S02]  /*1e170*/  R2UR UR5, R5.reuse ;  /* 0x00000000050572ca */ /* 0x040fe400000e0000 */
[C---:B------:R-:W-:Y:S02]  /*1e180*/  R2UR UR14, R4.reuse ;  /* 0x00000000040e72ca */ /* 0x040fe400000e0000 */
[C---:B------:R-:W-:Y:S02]  /*1e190*/  R2UR UR15, R5.reuse ;  /* 0x00000000050f72ca */ /* 0x040fe400000e0000 */
[C---:B------:R-:W-:Y:S02]  /*1e1a0*/  R2UR UR12, R4.reuse ;  /* 0x00000000040c72ca */ /* 0x040fe400000e0000 */
[C---:B------:R-:W-:Y:S02]  /*1e1b0*/  R2UR UR13, R5.reuse ;  /* 0x00000000050d72ca */ /* 0x040fe400000e0000 */
[----:B------:R-:W-:Y:S02]  /*1e1c0*/  R2UR UR10, R4 ;  /* 0x00000000040a72ca */ /* 0x000fe400000e0000 */
[----:B------:R-:W-:Y:S01]  /*1e1d0*/  R2UR UR11, R5 ;  /* 0x00000000050b72ca */ /* 0x000fe200000e0000 */
[----:B------:R-:W2:Y:S04]  /*1e1e0*/  LD.E R14, desc[UR4][R132.64+0x170] ;  /* 0x00017004840e7980 */ /* 0x000ea8000c101900 */
[----:B------:R-:W3:Y:S08]  /*1e1f0*/  LD.E.64 R16, desc[UR4][R132.64+0x40] ;  /* 0x0000400484107980 */ /* 0x000ef0000c101b00 */
[----:B------:R-:W4:Y:S01]  /*1e200*/  LD.E.64 R18, desc[UR10][R132.64+0x28] ;  /* 0x0000280a84127980 */ /* 0x000f22000c101b00 */
[-C--:B--2---:R-:W-:Y:S02]  /*1e210*/  IABS R11, R14.reuse ;  /* 0x0000000e000b7213 */ /* 0x084fe40000000000 */
[-C--:B------:R-:W-:Y:S02]  /*1e220*/  IABS R9, R14.reuse ;  /* 0x0000000e00097213 */ /* 0x080fe40000000000 */
[----:B------:R-:W1:Y:S03]  /*1e230*/  I2F.RP R10, R11 ;  /* 0x0000000b000a7306 */ /* 0x000e660000209400 */
[----:B------:R-:W-:Y:S07]  /*1e240*/  IMAD.MOV R9, RZ, RZ, -R9 ;  /* 0x000000ffff097224 */ /* 0x000fee00078e0a09 */
[----:B-1----:R-:W1:Y:S02]  /*1e250*/  MUFU.RCP R7, R10 ;  /* 0x0000000a00077308 */ /* 0x002e640000001000 */
[----:B-1----:R-:W-:Y:S01]  /*1e260*/  VIADD R12, R7, 0xffffffe ;  /* 0x0ffffffe070c7836 */ /* 0x002fe20000000000 */
[----:B------:R-:W-:Y:S01]  /*1e270*/  IABS R10, R229 ;  /* 0x000000e5000a7213 */ /* 0x000fe20000000000 */
[----:B------:R-:W-:Y:S06]  /*1e280*/  VIADD R7, R229, 0xffffff80 ;  /* 0xffffff80e5077836 */ /* 0x000fec0000000000 */
[----:B------:R-:W1:Y:S02]  /*1e290*/  F2I.FTZ.U32.TRUNC.NTZ R13, R12 ;  /* 0x0000000c000d7305 */ /* 0x000e64000021f000 */
[--C-:B-1----:R-:W-:Y:S02]  /*1e2a0*/  IMAD.MOV R8, RZ, RZ, -R13.reuse ;  /* 0x000000ffff087224 */ /* 0x102fe400078e0a0d */
[----:B------:R-:W-:Y:S02]  /*1e2b0*/  IMAD.MOV.U32 R12, RZ, RZ, RZ ;  /* 0x000000ffff0c7224 */ /* 0x000fe400078e00ff */
[----:B------:R-:W-:Y:S01]  /*1e2c0*/  IMAD R15, R8, R11, RZ ;  /* 0x0000000b080f7224 */ /* 0x000fe200078e02ff */
[----:B------:R-:W-:Y:S02]  /*1e2d0*/  IABS R8, R7 ;  /* 0x0000000700087213 */ /* 0x000fe40000000000 */
[-C--:B------:R-:W-:Y:S01]  /*1e2e0*/  LOP3.LUT R7, R7, R14.reuse, RZ, 0x3c, !PT ;  /* 0x0000000e07077212 */ /* 0x080fe200078e3cff */
[----:B------:R-:W-:Y:S03]  /*1e2f0*/  IMAD.HI.U32 R13, R13, R15, R12 ;  /* 0x0000000f0d0d7227 */ /* 0x000fe600078e000c */
        /* <DEDUP_REMOVED lines=9> */
[----:B------:R-:W-:Y:S02]  /*1e390*/  @!P2 IMAD.IADD R10, R10, 0x1, -R11 ;  /* 0x000000010a0aa824 */ /* 0x000fe400078e0a0b */
[----:B------:R-:W-:Y:S01]  /*1e3a0*/  @!P1 VIADD R12, R12, 0x1 ;  /* 0x000000010c0c9836 */ /* 0x000fe20000000000 */
        /* <DEDUP_REMOVED lines=8> */
[----:B------:R-:W-:Y:S02]  /*1e430*/  @!P0 IMAD.MOV R12, RZ, RZ, -R12 ;  /* 0x000000ffff0c8224 */ /* 0x000fe400078e0a0c */
[----:B------:R-:W-:Y:S03]  /*1e440*/  @!P1 IMAD.MOV R13, RZ, RZ, -R13 ;  /* 0x000000ffff0d9224 */ /* 0x000fe600078e0a0d */
[C---:B------:R-:W-:Y:S02]  /*1e450*/  SEL R9, R7.reuse, R12, !P2 ;  /* 0x0000000c07097207 */ /* 0x040fe40005000000 */
[----:B------:R-:W-:Y:S02]  /*1e460*/  SEL R13, R7, R13, !P2 ;  /* 0x0000000d070d7207 */ /* 0x000fe40005000000 */
[-C--:B------:R-:W-:Y:S02]  /*1e470*/  LEA R22, P1, R9, R220.reuse, 0x2 ;  /* 0x000000dc09167211 */ /* 0x080fe400078210ff */
[----:B------:R-:W-:Y:S02]  /*1e480*/  LEA R20, P0, R13, R220, 0x2 ;  /* 0x000000dc0d147211 */ /* 0x000fe400078010ff */
[-C--:B------:R-:W-:Y:S01]  /*1e490*/  LEA.HI.X.SX32 R23, R9, R221.reuse, 0x2, P1 ;  /* 0x000000dd09177211 */ /* 0x080fe200008f16ff */
[C---:B------:R-:W-:Y:S01]  /*1e4a0*/  IMAD.IADD R9, R13.reuse, 0x1, -R9 ;  /* 0x000000010d097824 */ /* 0x040fe200078e0a09 */
[----:B------:R-:W-:Y:S03]  /*1e4b0*/  LEA.HI.X.SX32 R21, R13, R221, 0x2, P0 ;  /* 0x000000dd0d157211 */ /* 0x000fe600000f16ff */
[----:B------:R-:W-:Y:S01]  /*1e4c0*/  IMAD R14, R14, R9, -0x80 ;  /* 0xffffff800e0e7424 */ /* 0x000fe200078e0209 */
[----:B------:R-:W2:Y:S03]  /*1e4d0*/  LD.E R8, desc[UR14][R22.64] ;  /* 0x0000000e16087980 */ /* 0x000ea6000c101900 */
[-C--:B---3--:R-:W-:Y:S01]  /*1e4e0*/  IMAD R9, R17, R14.reuse, RZ ;  /* 0x0000000e11097224 */ /* 0x088fe200078e02ff */
[----:B------:R-:W2:Y:S01]  /*1e4f0*/  LD.E R7, desc[UR12][R20.64] ;  /* 0x0000000c14077980 */ /* 0x000ea2000c101900 */
[----:B------:R-:W-:Y:S01]  /*1e500*/  SHF.R.S32.HI R10, RZ, 0x1f, R14 ;  /* 0x0000001fff0a7819 */ /* 0x000fe2000001140e */
[C---:B------:R-:W-:Y:S04]  /*1e510*/  IMAD.WIDE.U32 R14, R16.reuse, R14, RZ ;  /* 0x0000000e100e7225 */ /* 0x040fe800078e00ff */
[----:B------:R-:W-:Y:S04]  /*1e520*/  IMAD R9, R16, R10, R9 ;  /* 0x0000000a10097224 */ /* 0x000fe800078e0209 */
[----:B------:R-:W-:Y:S02]  /*1e530*/  IMAD.IADD R15, R15, 0x1, R9 ;  /* 0x000000010f0f7824 */ /* 0x000fe400078e0209 */
[----:B--2---:R-:W-:Y:S04]  /*1e540*/  IMAD.IADD R7, R8, 0x1, -R7 ;  /* 0x0000000108077824 */ /* 0x004fe800078e0a07 */
[----:B----4-:R-:W-:Y:S01]  /*1e550*/  IMAD R9, R19, R7, RZ ;  /* 0x0000000713097224 */ /* 0x010fe200078e02ff */
[----:B------:R-:W-:Y:S01]  /*1e560*/  SHF.R.S32.HI R8, RZ, 0x1f, R7 ;  /* 0x0000001fff087819 */ /* 0x000fe20000011407 */
[----:B------:R-:W-:Y:S04]  /*1e570*/  IMAD.WIDE.U32 R14, R7, R18, R14 ;  /* 0x00000012070e7225 */ /* 0x000fe800078e000e */
[----:B------:R-:W-:Y:S01]  /*1e580*/  IMAD R9, R18, R8, R9 ;  /* 0x0000000812097224 */ /* 0x000fe200078e0209 */
[C---:B------:R-:W-:Y:S03]  /*1e590*/  LEA R210, P0, R14.reuse, R6, 0x1 ;  /* 0x000000060ed27211 */ /* 0x040fe600078008ff */
[----:B------:R-:W-:Y:S05]  /*1e5a0*/  IMAD.IADD R9, R15, 0x1, R9 ;  /* 0x000000010f097824 */ /* 0x000fea00078e0209 */
[----:B------:R-:W-:Y:S02]  /*1e5b0*/  LEA.HI.X R211, R14, R3, R9, 0x1, P0 ;  /* 0x000000030ed37211 */ /* 0x000fe400000f0c09 */
.L_x_2594:
[----:B------:R-:W-:Y:S05]  /*1e5c0*/  BSYNC.RECONVERGENT B0 ;  /* 0x0000000000007941 */ /* 0x000fea0003800200 */
.L_x_2593:
[----:B------:R-:W1:Y:S01]  /*1e5d0*/  S2UR UR9, SR_CgaCtaId ;  /* 0x00000000000979c3 */ /* 0x000e620000008800 */
[CC--:B------:R-:W-:Y:S01]  /*1e5e0*/  ISETP.GE.AND P4, PT, R198.reuse, R217.reuse, PT ;  /* 0x000000d9c600720c */ /* 0x0c0fe20003f86270 */
[----:B------:R-:W-:Y:S01]  /*1e5f0*/  UMOV UR10, 0x400 ;  /* 0x00000400000a7882 */ /* 0x000fe20000000000 */
[----:B------:R-:W-:Y:S01]  /*1e600*/  LOP3.LUT R224, R198, 0x40, RZ, 0xfc, !PT ;  /* 0x00000040c6e07812 */ /* 0x000fe200078efcff */
[C---:B------:R-:W-:Y:S01]  /*1e610*/  IMAD.SHL.U32 R199, R196.reuse, 0x20, RZ ;  /* 0x00000020c4c77824 */ /* 0x040fe200078e00ff */
[----:B------:R-:W-:Y:S01]  /*1e620*/  LOP3.LUT R7, R196, 0x38, RZ, 0xc0, !PT ;  /* 0x00000038c4077812 */ /* 0x000fe200078ec0ff */
[----:B------:R-:W-:Y:S01]  /*1e630*/  IMAD.MOV.U32 R160, RZ, RZ, 0x40 ;  /* 0x00000040ffa07424 */ /* 0x000fe200078e00ff */
[----:B------:R-:W-:Y:S01]  /*1e640*/  ISETP.GE.AND P1, PT, R224, R217, PT ;  /* 0x000000d9e000720c */ /* 0x000fe20003f26270 */
[----:B------:R-:W-:Y:S01]  /*1e650*/  IMAD.MOV.U32 R200, RZ, RZ, 0x20 ;  /* 0x00000020ffc87424 */ /* 0x000fe200078e00ff */
[C---:B------:R-:W-:Y:S01]  /*1e660*/  LOP3.LUT R6, R219.reuse, 0x1c0, RZ, 0xc0, !PT ;  /* 0x000001c0db067812 */ /* 0x040fe200078ec0ff */
[----:B------:R-:W-:Y:S01]  /*1e670*/  VIADD R230, R230, 0xffffffff ;  /* 0xffffffffe6e67836 */ /* 0x000fe20000000000 */
[----:B------:R-:W-:Y:S01]  /*1e680*/  LOP3.LUT R237, R219, 0x1e00, RZ, 0xc0, !PT ;  /* 0x00001e00dbed7812 */ /* 0x000fe200078ec0ff */
[----:B------:R-:W2:Y:S01]  /*1e690*/  LDCU.64 UR4, c[0x0][0x358] ;  /* 0x00006b00ff0477ac */ /* 0x000ea20008000a00 */
[----:B------:R-:W-:Y:S01]  /*1e6a0*/  LOP3.LUT R6, R198, R6, R7, 0x1e, !PT ;  /* 0x00000006c6067212 */ /* 0x000fe200078e1e07 */
[----:B------:R-:W-:Y:S01]  /*1e6b0*/  BSSY.RECONVERGENT B1, `(.L_x_2595) ;  /* 0x000021a000017945 */ /* 0x000fe20003800200 */
[----:B------:R-:W-:Y:S02]  /*1e6c0*/  @!P4 R2UR UR28, R4 ;  /* 0x00000000041cc2ca */ /* 0x000fe400000e0000 */
[----:B------:R-:W-:Y:S02]  /*1e6d0*/  @!P4 R2UR UR29, R5 ;  /* 0x00000000051dc2ca */ /* 0x000fe400000e0000 */
[----:B------:R-:W-:Y:S02]  /*1e6e0*/  LOP3.LUT R3, R202, 0x1c0, RZ, 0xc0, !PT ;  /* 0x000001c0ca037812 */ /* 0x000fe400078ec0ff */
[----:B------:R-:W-:Y:S02]  /*1e6f0*/  LOP3.LUT R237, R6, R237, RZ, 0xfc, !PT ;  /* 0x000000ed06ed7212 */ /* 0x000fe400078efcff */
[----:B------:R-:W-:Y:S01]  /*1e700*/  LOP3.LUT R3, R3, 0x8, R196, 0xf8, !PT ;  /* 0x0000000803037812 */ /* 0x000fe200078ef8c4 */
[----:B-1----:R-:W-:Y:S01]  /*1e710*/  ULEA UR8, UR9, UR10, 0x18 ;  /* 0x0000000a09087291 */ /* 0x002fe2000f8ec0ff */
[----:B------:R-:W-:Y:S02]  /*1e720*/  @!P1 R2UR UR26, R4 ;  /* 0x00000000041a92ca */ /* 0x000fe400000e0000 */
[----:B------:R-:W-:Y:S02]  /*1e730*/  @!P1 R2UR UR27, R5 ;  /* 0x00000000051b92ca */ /* 0x000fe400000e0000 */
[----:B------:R-:W-:Y:S02]  /*1e740*/  LOP3.LUT R184, R202, 0x400, RZ, 0xc0, !PT ;  /* 0x00000400cab87812 */ /* 0x000fe400078ec0ff */
[----:B------:R-:W-:Y:S02]  /*1e750*/  LEA R237, R237, UR8, 0x1 ;  /* 0x00000008eded7c11 */ /* 0x000fe4000f8e08ff */
[----:B------:R-:W-:Y:S02]  /*1e760*/  LOP3.LUT R3, R3, R198, RZ, 0x3c, !PT ;  /* 0x000000c603037212 */ /* 0x000fe400078e3cff */
[----:B------:R-:W-:Y:S01]  /*1e770*/  @!P4 R2UR UR24, R4 ;  /* 0x000000000418c2ca */ /* 0x000fe200000e0000 */
[----:B------:R-:W-:Y:S01]  /*1e780*/  @!PT LDS RZ, [RZ] ;  /* 0x00000000fffff984 */ /* 0x000fe20000000800 */
[----:B------:R-:W-:Y:S01]  /*1e790*/  @!PT LDS RZ, [RZ] ;  /* 0x00000000fffff984 */ /* 0x000fe20000000800 */
[----:B------:R-:W-:Y:S01]  /*1e7a0*/  @!PT LDS RZ, [RZ] ;  /* 0x00000000fffff984 */ /* 0x000fe20000000800 */
[----:B------:R-:W-:Y:S01]  /*1e7b0*/  @!P4 LDGSTS.E.BYPASS.LTC128B.128 [R237+0xc000], desc[UR28][R210.64] ;  /* 0x0c000000d2edcfae */ /* 0x000fe2000b981a1c */
[----:B------:R-:W-:Y:S01]  /*1e7c0*/  @!P4 R2UR UR25, R5 ;  /* 0x000000000519c2ca */ /* 0x000fe200000e0000 */
[----:B------:R-:W-:Y:S01]  /*1e7d0*/  IMAD R184, R3, 0x2, R184 ;  /* 0x0000000203b87824 */ /* 0x000fe200078e02b8 */
[C---:B------:R-:W-:Y:S01]  /*1e7e0*/  SHF.L.U64.HI R6, R206.reuse, 0x5, R207 ;  /* 0x00000005ce067819 */ /* 0x040fe200000102cf */
[----:B------:R-:W-:Y:S01]  /*1e7f0*/  IMAD.SHL.U32 R3, R206, 0x20, RZ ;  /* 0x00000020ce037824 */ /* 0x000fe200078e00ff */
[----:B------:R-:W-:Y:S01]  /*1e800*/  @P4 STS.128 [R237+0xc000], RZ ;  /* 0x00c000ffed004388 */ /* 0x000fe20000000c00 */
[----:B------:R-:W-:Y:S01]  /*1e810*/  @!P1 R2UR UR22, R4 ;  /* 0x00000000041692ca */ /* 0x000fe200000e0000 */
[----:B------:R-:W-:Y:S01]  /*1e820*/  VIADD R183, R184, UR8 ;  /* 0x00000008b8b77c36 */ /* 0x000fe20008000000 */
[----:B------:R-:W-:Y:S02]  /*1e830*/  @!P1 R2UR UR23, R5 ;  /* 0x00000000051792ca */ /* 0x000fe400000e0000 */
[----:B------:R-:W-:Y:S01]  /*1e840*/  @!PT LDS RZ, [RZ] ;  /* 0x00000000fffff984 */ /* 0x000fe20000000800 */
[----:B------:R-:W-:Y:S01]  /*1e850*/  @!PT LDS RZ, [RZ] ;  /* 0x00000000fffff984 */ /* 0x000fe20000000800 */
[----:B------:R-:W-:Y:S01]  /*1e860*/  @!PT LDS RZ, [RZ] ;  /* 0x00000000fffff984 */ /* 0x000fe20000000800 */
[----:B------:R-:W-:Y:S01]  /*1e870*/  @!P1 LDGSTS.E.BYPASS.LTC128B.128 [R237+0x10000], desc[UR26][R210.64+0x80] ;  /* 0x10000080d2ed9fae */ /* 0x000fe2000b981a1a */
[----:B------:R-:W-:Y:S02]  /*1e880*/  IADD3 R12, P0, PT, R3, R210, RZ ;  /* 0x000000d2030c7210 */ /* 0x000fe40007f1e0ff */
[----:B------:R-:W-:Y:S02]  /*1e890*/  @!P4 R2UR UR20, R4 ;  /* 0x000000000414c2ca */ /* 0x000fe400000e0000 */
[----:B------:R-:W-:Y:S01]  /*1e8a0*/  @P1 STS.128 [R237+0x10000], RZ ;  /* 0x010000ffed001388 */ /* 0x000fe20000000c00 */
[C---:B------:R-:W-:Y:S01]  /*1e8b0*/  @!P4 R2UR UR21, R5.reuse ;  /* 0x000000000515c2ca */ /* 0x040fe200000e0000 */
[----:B------:R-:W-:Y:S01]  /*1e8c0*/  IMAD.X R13, R6, 0x1, R211, P0 ;  /* 0x00000001060d7824 */ /* 0x000fe200000e06d3 */
[-C--:B------:R-:W-:Y:S02]  /*1e8d0*/  IADD3 R10, P0, PT, R12, R3.reuse, RZ ;  /* 0x000000030c0a7210 */ /* 0x080fe40007f1e0ff */
[C---:B------:R-:W-:Y:S02]  /*1e8e0*/  @!P1 R2UR UR18, R4.reuse ;  /* 0x00000000041292ca */ /* 0x040fe400000e0000 */
[----:B------:R-:W-:Y:S01]  /*1e8f0*/  @!PT LDS RZ, [RZ] ;  /* 0x00000000fffff984 */ /* 0x000fe20000000800 */
[----:B------:R-:W-:Y:S01]  /*1e900*/  @!PT LDS RZ, [RZ] ;  /* 0x00000000fffff984 */ /* 0x000fe20000000800 */
[----:B------:R-:W-:Y:S01]  /*1e910*/  @!PT LDS RZ, [RZ] ;  /* 0x00000000fffff984 */ /* 0x000fe20000000800 */
[----:B------:R-:W-:Y:S01]  /*1e920*/  @!P4 LDGSTS.E.BYPASS.LTC128B.128 [R237+0xc800], desc[UR24][R12.64] ;  /* 0x0c8000000cedcfae */ /* 0x000fe2000b981a18 */
[----:B------:R-:W-:Y:S01]  /*1e930*/  @!P1 R2UR UR19, R5 ;  /* 0x00000000051392ca */ /* 0x000fe200000e0000 */
[--C-:B------:R-:W-:Y:S01]  /*1e940*/  IMAD.X R11, R13, 0x1, R6.reuse, P0 ;  /* 0x000000010d0b7824 */ /* 0x100fe200000e0606 */
[----:B------:R-:W-:Y:S02]  /*1e950*/  @!P4 R2UR UR16, R4 ;  /* 0x000000000410c2ca */ /* 0x000fe400000e0000 */
[----:B------:R-:W-:Y:S01]  /*1e960*/  @P4 STS.128 [R237+0xc800], RZ ;  /* 0x00c800ffed004388 */ /* 0x000fe20000000c00 */
[C---:B------:R-:W-:Y:S02]  /*1e970*/  @!P4 R2UR UR17, R5.reuse ;  /* 0x000000000511c2ca */ /* 0x040fe400000e0000 */
[-C--:B------:R-:W-:Y:S02]  /*1e980*/  IADD3 R8, P0, PT, R10, R3.reuse, RZ ;  /* 0x000000030a087210 */ /* 0x080fe40007f1e0ff */
[----:B------:R-:W-:Y:S01]  /*1e990*/  @!PT LDS RZ, [RZ] ;  /* 0x00000000fffff984 */ /* 0x000fe20000000800 */
[----:B------:R-:W-:Y:S01]  /*1e9a0*/  @!PT LDS RZ, [RZ] ;  /* 0x00000000fffff984 */ /* 0x000fe20000000800 */
[----:B------:R-:W-:Y:S01]  /*1e9b0*/  @!PT LDS RZ, [RZ] ;  /* 0x00000000fffff984 */ /* 0x000fe20000000800 */
[----:B------:R-:W-:Y:S01]  /*1e9c0*/  @!P1 LDGSTS.E.BYPASS.LTC128B.128 [R237+0x10800], desc[UR22][R12.64+0x80] ;  /* 0x108000800ced9fae */ /* 0x000fe2000b981a16 */
[C---:B------:R-:W-:Y:S02]  /*1e9d0*/  @!P1 R2UR UR14, R4.reuse ;  /* 0x00000000040e92ca */ /* 0x040fe400000e0000 */
[----:B------:R-:W-:Y:S02]  /*1e9e0*/  @!P1 R2UR UR15, R5 ;  /* 0x00000000050f92ca */ /* 0x000fe400000e0000 */
[----:B------:R-:W-:Y:S01]  /*1e9f0*/  @P1 STS.128 [R237+0x10800], RZ ;  /* 0x010800ffed001388 */ /* 0x000fe20000000c00 */
[--C-:B------:R-:W-:Y:S01]  /*1ea00*/  IMAD.X R9, R11, 0x1, R6.reuse, P0 ;  /* 0x000000010b097824 */ /* 0x100fe200000e0606 */
[C---:B------:R-:W-:Y:S03]  /*1ea10*/  @!P4 R2UR UR12, R4.reuse ;  /* 0x00000000040cc2ca */ /* 0x040fe600000e0000 */
[----:B------:R-:W-:Y:S01]  /*1ea20*/  @!PT LDS RZ, [RZ] ;  /* 0x00000000fffff984 */ /* 0x000fe20000000800 */
[----:B------:R-:W-:Y:S01]  /*1ea30*/  @!PT LDS RZ, [RZ] ;  /* 0x00000000fffff984 */ /* 0x000fe20000000800 */
[----:B------:R-:W-:Y:S01]  /*1ea40*/  @!PT LDS RZ, [RZ] ;  /* 0x00000000fffff984 */ /* 0x000fe20000000800 */
[----:B------:R-:W-:Y:S01]  /*1ea50*/  @!P4 LDGSTS.E.BYPASS.LTC128B.128 [R237+0xd000], desc[UR20][R10.64] ;  /* 0x0d0000000aedcfae */ /* 0x000fe2000b981a14 */
[C---:B------:R-:W-:Y:S02]  /*1ea60*/  @!P4 R2UR UR13, R5.reuse ;  /* 0x00000000050dc2ca */ /* 0x040fe400000e0000 */
[C---:B------:R-:W-:Y:S02]  /*1ea70*/  @!P1 R2UR UR40, R4.reuse ;  /* 0x00000000042892ca */ /* 0x040fe400000e0000 */
[----:B------:R-:W-:Y:S01]  /*1ea80*/  @P4 STS.128 [R237+0xd000], RZ ;  /* 0x00d000ffed004388 */ /* 0x000fe20000000c00 */
[C---:B------:R-:W-:Y:S02]  /*1ea90*/  @!P4 R2UR UR38, R4.reuse ;  /* 0x000000000426c2ca */ /* 0x040fe400000e0000 */
[C---:B------:R-:W-:Y:S02]  /*1eaa0*/  @!P1 R2UR UR36, R4.reuse ;  /* 0x00000000042492ca */ /* 0x040fe400000e0000 */
[----:B------:R-:W-:Y:S01]  /*1eab0*/  @!PT LDS RZ, [RZ] ;  /* 0x00000000fffff984 */ /* 0x000fe20000000800 */
[----:B------:R-:W-:Y:S01]  /*1eac0*/  @!PT LDS RZ, [RZ] ;  /* 0x00000000fffff984 */ /* 0x000fe20000000800 */
[----:B------:R-:W-:Y:S01]  /*1ead0*/  @!PT LDS RZ, [RZ] ;  /* 0x00000000fffff984 */ /* 0x000fe20000000800 */
[----:B------:R1:W-:Y:S01]  /*1eae0*/  @!P1 LDGSTS.E.BYPASS.LTC128B.128 [R237+0x11000], desc[UR18][R10.64+0x80] ;  /* 0x110000800aed9fae */ /* 0x0003e2000b981a12 */
[C---:B------:R-:W-:Y:S02]  /*1eaf0*/  @!P4 R2UR UR34, R4.reuse ;  /* 0x000000000422c2ca */ /* 0x040fe400000e0000 */
[C---:B------:R-:W-:Y:S02]  /*1eb00*/  @!P1 R2UR UR32, R4.reuse ;  /* 0x00000000042092ca */ /* 0x040fe400000e0000 */
[----:B------:R-:W-:Y:S01]  /*1eb10*/  @P1 STS.128 [R237+0x11000], RZ ;  /* 0x011000ffed001388 */ /* 0x000fe20000000c00 */
[C---:B------:R-:W-:Y:S02]  /*1eb20*/  @!P4 R2UR UR30, R4.reuse ;  /* 0x00000000041ec2ca */ /* 0x040fe400000e0000 */
[----:B------:R-:W-:Y:S02]  /*1eb30*/  @!P1 R2UR UR10, R4 ;  /* 0x00000000040a92ca */ /* 0x000fe400000e0000 */
[----:B------:R-:W-:Y:S01]  /*1eb40*/  @!PT LDS RZ, [RZ] ;  /* 0x00000000fffff984 */ /* 0x000fe20000000800 */
[----:B------:R-:W-:Y:S01]  /*1eb50*/  @!PT LDS RZ, [RZ] ;  /* 0x00000000fffff984 */ /* 0x000fe20000000800 */
[----:B------:R-:W-:Y:S01]  /*1eb60*/  @!PT LDS RZ, [RZ] ;  /* 0x00000000fffff984 */ /* 0x000fe20000000800 */
[----:B------:R-:W-:Y:S01]  /*1eb70*/  @!P4 LDGSTS.E.BYPASS.LTC128B.128 [R237+0xd800], desc[UR16][R8.64] ;  /* 0x0d80000008edcfae */ /* 0x000fe2000b981a10 */
[-C--:B------:R-:W-:Y:S02]  /*1eb80*/  IADD3 R4, P0, PT, R8, R3.reuse, RZ ;  /* 0x0000000308047210 */ /* 0x080fe40007f1e0ff */
        /* <DEDUP_REMOVED lines=12> */
[----:B------:R-:W-:Y:S01]  /*1ec50*/  @!P1 R2UR UR11, R5 ;  /* 0x00000000050b92ca */ /* 0x000fe200000e0000 */
[----:B------:R-:W-:Y:S01]  /*1ec60*/  IMAD.X R5, R9, 0x1, R6, P0 ;  /* 0x0000000109057824 */ /* 0x000fe200000e0606 */
[----:B------:R-:W-:Y:S02]  /*1ec70*/  SHF.R.U32.HI R197, RZ, 0x1, R196 ;  /* 0x00000001ffc57819 */ /* 0x000fe400000116c4 */
[-C--:B-1----:R-:W-:Y:S02]  /*1ec80*/  IADD3 R10, P0, PT, R4, R3.reuse, RZ ;  /* 0x00000003040a7210 */ /* 0x082fe40007f1e0ff */
[----:B------:R-:W-:Y:S01]  /*1ec90*/  @!PT LDS RZ, [RZ] ;  /* 0x00000000fffff984 */ /* 0x000fe20000000800 */
[----:B------:R-:W-:Y:S01]  /*1eca0*/  @!PT LDS RZ, [RZ] ;  /* 0x00000000fffff984 */ /* 0x000fe20000000800 */
[----:B------:R-:W-:Y:S01]  /*1ecb0*/  @!PT LDS RZ, [RZ] ;  /* 0x00000000fffff984 */ /* 0x000fe20000000800 */
[----:B------:R-:W-:Y:S01]  /*1ecc0*/  @!P4 LDGSTS.E.BYPASS.LTC128B.128 [R237+0xe000], desc[UR12][R4.64] ;  /* 0x0e00000004edcfae */ /* 0x000fe2000b981a0c */
[----:B------:R-:W-:Y:S02]  /*1ecd0*/  LOP3.LUT R201, R197, 0x8, RZ, 0xc0, !PT ;  /* 0x00000008c5c97812 */ /* 0x000fe400078ec0ff */
[----:B------:R-:W-:Y:S02]  /*1ece0*/  IMAD.X R11, R5, 0x1, R6, P0 ;  /* 0x00000001050b7824 */ /* 0x000fe400000e0606 */
[----:B------:R-:W-:Y:S01]  /*1ecf0*/  @P4 STS.128 [R237+0xe000], RZ ;  /* 0x00e000ffed004388 */ /* 0x000fe20000000c00 */
[----:B------:R-:W-:Y:S02]  /*1ed00*/  LOP3.LUT R199, R199, 0x7c00, RZ, 0xc0, !PT ;  /* 0x00007c00c7c77812 */ /* 0x000fe400078ec0ff */
[----:B------:R-:W-:Y:S02]  /*1ed10*/  LOP3.LUT R201, R201, 0x1c0, R202, 0xf8, !PT ;  /* 0x000001c0c9c97812 */ /* 0x000fe400078ef8ca */
[----:B------:R-:W-:Y:S01]  /*1ed20*/  @!PT LDS RZ, [RZ] ;  /* 0x00000000fffff984 */ /* 0x000fe20000000800 */
[----:B------:R-:W-:Y:S01]  /*1ed30*/  @!PT LDS RZ, [RZ] ;  /* 0x00000000fffff984 */ /* 0x000fe20000000800 */
[----:B------:R-:W-:Y:S01]  /*1ed40*/  @!PT LDS RZ, [RZ] ;  /* 0x00000000fffff984 */ /* 0x000fe20000000800 */
[----:B------:R1:W-:Y:S01]  /*1ed50*/  @!P1 LDGSTS.E.BYPASS.LTC128B.128 [R237+0x12000], desc[UR40][R4.64+0x80] ;  /* 0x1200008004ed9fae */ /* 0x0003e2000b981a28 */
[----:B------:R-:W-:Y:S02]  /*1ed60*/  LOP3.LUT P2, RZ, R196, 0x4, RZ, 0xc0, !PT ;  /* 0x00000004c4ff7812 */ /* 0x000fe4000784c0ff */
[----:B------:R-:W-:Y:S02]  /*1ed70*/  LOP3.LUT R201, R201, R198, RZ, 0x3c, !PT ;  /* 0x000000c6c9c97212 */ /* 0x000fe400078e3cff */
[----:B------:R-:W-:Y:S01]  /*1ed80*/  @P1 STS.128 [R237+0x12000], RZ ;  /* 0x012000ffed001388 */ /* 0x000fe20000000c00 */
[----:B------:R-:W-:Y:S02]  /*1ed90*/  SEL R160, R160, 0xffffffc0, !P2 ;  /* 0xffffffc0a0a07807 */ /* 0x000fe40005000000 */
[-C--:B---3--:R-:W-:Y:S02]  /*1eda0*/  IADD3 R8, P0, PT, R10, R3.reuse, RZ ;  /* 0x000000030a087210 */ /* 0x088fe40007f1e0ff */
[----:B------:R-:W-:Y:S01]  /*1edb0*/  @!PT LDS RZ, [RZ] ;  /* 0x00000000fffff984 */ /* 0x000fe20000000800 */
[----:B------:R-:W-:Y:S01]  /*1edc0*/  @!PT LDS RZ, [RZ] ;  /* 0x00000000fffff984 */ /* 0x000fe20000000800 */
[----:B------:R-:W-:Y:S01]  /*1edd0*/  @!PT LDS RZ, [RZ] ;  /* 0x00000000fffff984 */ /* 0x000fe20000000800 */
[----:B------:R-:W-:Y:S05]  /*1ede0*/  @!P4 LDGSTS.E.BYPASS.LTC128B.128 [R237+0xe800], desc[UR38][R10.64] ;  /* 0x0e8000000aedcfae */ /* 0x000fea000b981a26 */
[----:B------:R-:W-:Y:S01]  /*1edf0*/  @P4 STS.128 [R237+0xe800], RZ ;  /* 0x00e800ffed004388 */ /* 0x000fe20000000c00 */
[----:B------:R-:W-:Y:S01]  /*1ee00*/  IMAD.X R9, R11, 0x1, R6, P0 ;  /* 0x000000010b097824 */ /* 0x000fe200000e0606 */
[----:B------:R-:W-:Y:S01]  /*1ee10*/  IADD3 R12, P0, PT, R8, R3, RZ ;  /* 0x00000003080c7210 */ /* 0x000fe20007f1e0ff */
[----:B------:R-:W-:Y:S02]  /*1ee20*/  IMAD.IADD R3, R183, 0x1, R160 ;  /* 0x00000001b7037824 */ /* 0x000fe400078e02a0 */
[----:B------:R-:W-:Y:S01]  /*1ee30*/  @!PT LDS RZ, [RZ] ;  /* 0x00000000fffff984 */ /* 0x000fe20000000800 */
[----:B------:R-:W-:Y:S01]  /*1ee40*/  @!PT LDS RZ, [RZ] ;  /* 0x00000000fffff984 */ /* 0x000fe20000000800 */
[----:B------:R-:W-:Y:S01]  /*1ee50*/  @!PT LDS RZ, [RZ] ;  /* 0x00000000fffff984 */ /* 0x000fe20000000800 */
[----:B------:R-:W-:Y:S02]  /*1ee60*/  @!P1 LDGSTS.E.BYPASS.LTC128B.128 [R237+0x12800], desc[UR36][R10.64+0x80] ;  /* 0x128000800aed9fae */ /* 0x000fe4000b981a24 */
[----:B------:R-:W-:Y:S03]  /*1ee70*/  IMAD.X R13, R9, 0x1, R6, P0 ;  /* 0x00000001090d7824 */ /* 0x000fe600000e0606 */
[----:B------:R-:W-:Y:S01]  /*1ee80*/  @P1 STS.128 [R237+0x12800], RZ ;  /* 0x012800ffed001388 */ /* 0x000fe20000000c00 */
[----:B------:R-:W-:Y:S04]  /*1ee90*/  LOP3.LUT P0, RZ, R196, 0x2, RZ, 0xc0, !PT ;  /* 0x00000002c4ff7812 */ /* 0x000fe8000780c0ff */
[----:B------:R-:W-:Y:S01]  /*1eea0*/  @!PT LDS RZ, [RZ] ;  /* 0x00000000fffff984 */ /* 0x000fe20000000800 */
[----:B------:R-:W-:Y:S01]  /*1eeb0*/  @!PT LDS RZ, [RZ] ;  /* 0x00000000fffff984 */ /* 0x000fe20000000800 */
[----:B------:R-:W-:Y:S01]  /*1eec0*/  @!PT LDS RZ, [RZ] ;  /* 0x00000000fffff984 */ /* 0x000fe20000000800 */
[----:B------:R-:W-:Y:S01]  /*1eed0*/  @!P4 LDGSTS.E.BYPASS.LTC128B.128 [R237+0xf000], desc[UR34][R8.64] ;  /* 0x0f00000008edcfae */ /* 0x000fe2000b981a22 */
[----:B------:R-:W-:Y:S02]  /*1eee0*/  SEL R200, R200, 0xffffffe0, !P0 ;  /* 0xffffffe0c8c87807 */ /* 0x000fe40004000000 */
[----:B-1----:R-:W-:Y:S02]  /*1eef0*/  LOP3.LUT R4, R199, 0x200, R202, 0xf8, !PT ;  /* 0x00000200c7047812 */ /* 0x002fe400078ef8ca */
[----:B------:R-:W-:Y:S01]  /*1ef00*/  @P4 STS.128 [R237+0xf000], RZ ;  /* 0x00f000ffed004388 */ /* 0x000fe20000000c00 */
[----:B------:R-:W-:Y:S01]  /*1ef10*/  ISETP.GT.AND P0, PT, R230, R203, PT ;  /* 0x000000cbe600720c */ /* 0x000fe20003f04270 */
[C-C-:B------:R-:W-:Y:S01]  /*1ef20*/  IMAD.IADD R134, R183.reuse, 0x1, R200.reuse ;  /* 0x00000001b7867824 */ /* 0x140fe200078e02c8 */
[----:B------:R-:W-:Y:S02]  /*1ef30*/  LOP3.LUT R181, R4, R201, RZ, 0xfc, !PT ;  /* 0x000000c904b57212 */ /* 0x000fe400078efcff */
[----:B------:R-:W-:Y:S01]  /*1ef40*/  @!PT LDS RZ, [RZ] ;  /* 0x00000000fffff984 */ /* 0x000fe20000000800 */
[----:B------:R-:W-:Y:S01]  /*1ef50*/  @!PT LDS RZ, [RZ] ;  /* 0x00000000fffff984 */ /* 0x000fe20000000800 */
[----:B------:R-:W-:Y:S01]  /*1ef60*/  @!PT LDS RZ, [RZ] ;  /* 0x00000000fffff984 */ /* 0x000fe20000000800 */
[----:B------:R1:W-:Y:S01]  /*1ef70*/  @!P1 LDGSTS.E.BYPASS.LTC128B.128 [R237+0x13000], desc[UR32][R8.64+0x80] ;  /* 0x1300008008ed9fae */ /* 0x0003e2000b981a20 */
[--C-:B------:R-:W-:Y:S01]  /*1ef80*/  IMAD.IADD R192, R183, 0x1, R200.reuse ;  /* 0x00000001b7c07824 */ /* 0x100fe200078e02c8 */
[----:B------:R-:W-:Y:S03]  /*1ef90*/  LEA R181, R181, UR8, 0x1 ;  /* 0x00000008b5b57c11 */ /* 0x000fe6000f8e08ff */
[----:B------:R-:W-:Y:S05]  /*1efa0*/  @P1 STS.128 [R237+0x13000], RZ ;  /* 0x013000ffed001388 */ /* 0x000fea0000000c00 */
[----:B------:R-:W-:Y:S01]  /*1efb0*/  @!PT LDS RZ, [RZ] ;  /* 0x00000000fffff984 */ /* 0x000fe20000000800 */
[----:B------:R-:W-:Y:S01]  /*1efc0*/  @!PT LDS RZ, [RZ] ;  /* 0x00000000fffff984 */ /* 0x000fe20000000800 */
[----:B------:R-:W-:Y:S01]  /*1efd0*/  @!PT LDS RZ, [RZ] ;  /* 0x00000000fffff984 */ /* 0x000fe20000000800 */
[----:B------:R-:W-:Y:S01]  /*1efe0*/  @!P4 LDGSTS.E.BYPASS.LTC128B.128 [R237+0xf800], desc[UR30][R12.64] ;  /* 0x0f8000000cedcfae */ /* 0x000fe2000b981a1e */
[C---:B------:R-:W-:Y:S02]  /*1eff0*/  IMAD.IADD R140, R181.reuse, 0x1, R200 ;  /* 0x00000001b58c7824 */ /* 0x040fe400078e02c8 */
[C---:B------:R-:W-:Y:S02]  /*1f000*/  IMAD.IADD R185, R181.reuse, 0x1, R160 ;  /* 0x00000001b5b97824 */ /* 0x040fe400078e02a0 */
[----:B------:R-:W-:Y:S02]  /*1f010*/  @P4 STS.128 [R237+0xf800], RZ ;  /* 0x00f800ffed004388 */ /* 0x000fe40000000c00 */
[C---:B------:R-:W-:Y:S03]  /*1f020*/  IMAD.IADD R135, R200.reuse, 0x1, R185 ;  /* 0x00000001c8877824 */ /* 0x040fe600078e02b9 */
[----:B------:R-:W-:Y:S01]  /*1f030*/  @!PT LDS RZ, [RZ] ;  /* 0x00000000fffff984 */ /* 0x000fe20000000800 */
[----:B------:R-:W-:Y:S01]  /*1f040*/  @!PT LDS RZ, [RZ] ;  /* 0x00000000fffff984 */ /* 0x000fe20000000800 */
[----:B------:R-:W-:Y:S01]  /*1f050*/  @!PT LDS RZ, [RZ] ;  /* 0x00000000fffff984 */ /* 0x000fe20000000800 */
[----:B------:R3:W-:Y:S05]  /*1f060*/  @!P1 LDGSTS.E.BYPASS.LTC128B.128 [R237+0x13800], desc[UR10][R12.64+0x80] ;  /* 0x138000800ced9fae */ /* 0x0007ea000b981a0a */
[----:B------:R-:W-:Y:S05]  /*1f070*/  @P1 STS.128 [R237+0x13800], RZ ;  /* 0x013800ffed001388 */ /* 0x000fea0000000c00 */
[----:B------:R-:W-:Y:S05]  /*1f080*/  LDSM.16.M88.4 R64, [R181] ;  /* 0x00000000b540783b */ /* 0x000fea0000000200 */
[----:B-1----:R-:W1:Y:S05]  /*1f090*/  LDSM.16.M88.4 R8, [R184+UR8+0x4000] ;  /* 0x00400008b808783b */ /* 0x002e6a0008000200 */
[----:B------:R-:W3:Y:S05]  /*1f0a0*/  LDSM.16.M88.4 R16, [R184+UR8+0x4800] ;  /* 0x00480008b810783b */ /* 0x000eea0008000200 */
[----:B------:R-:W4:Y:S05]  /*1f0b0*/  LDSM.16.M88.4 R24, [R184+UR8+0x5000] ;  /* 0x00500008b818783b */ /* 0x000f2a0008000200 */
[----:B------:R-:W0:Y:S05]  /*1f0c0*/  LDGDEPBAR ;  /* 0x00000000000079af */ /* 0x000e2a0000000000 */
[----:B------:R-:W5:Y:S05]  /*1f0d0*/  LDSM.16.M88.4 R32, [R184+UR8+0x5800] ;  /* 0x00580008b820783b */ /* 0x000f6a0008000200 */
[----:B------:R-:W2:Y:S05]  /*1f0e0*/  LDSM.16.M88.4 R40, [R184+UR8+0x6000] ;  /* 0x00600008b828783b */ /* 0x000eaa0008000200 */
[----:B------:R-:W2:Y:S05]  /*1f0f0*/  LDSM.16.M88.4 R48, [R184+UR8+0x6800] ;  /* 0x00680008b830783b */ /* 0x000eaa0008000200 */
[----:B------:R-:W2:Y:S05]  /*1f100*/  LDSM.16.M88.4 R56, [R184+UR8+0x7000] ;  /* 0x00700008b838783b */ /* 0x000eaa0008000200 */
[----:B------:R-:W2:Y:S01]  /*1f110*/  LDSM.16.M88.4 R136, [R184+UR8+0x7800] ;  /* 0x00780008b888783b */ /* 0x000ea20008000200 */
[C---:B-1----:R-:W-:Y:S04]  /*1f120*/  HMMA.16816.F32.BF16 R4, R64.reuse, R8, RZ ;  /* 0x000000084004723c */ /* 0x042fe800000418ff */
[----:B------:R-:W-:Y:S04]  /*1f130*/  LDSM.16.M88.4 R140, [R140] ;  /* 0x000000008c8c783b */ /* 0x000fe80000000200 */
[C---:B------:R-:W-:Y:S01]  /*1f140*/  HMMA.16816.F32.BF16 R8, R64.reuse, R10, RZ ;  /* 0x0000000a4008723c */ /* 0x040fe200000418ff */
[----:B------:R-:W1:Y:S05]  /*1f150*/  LDSM.16.M88.4 R144, [R134+0x4000] ;  /* 0x004000008690783b */ /* 0x000e6a0000000200 */
[----:B------:R-:W1:Y:S02]  /*1f160*/  LDSM.16.M88.4 R148, [R134+0x4800] ;  /* 0x004800008694783b */ /* 0x000e640000000200 */
[C---:B---3--:R-:W-:Y:S03]  /*1f170*/  HMMA.16816.F32.BF16 R12, R64.reuse, R16, RZ ;  /* 0x00000010400c723c */ /* 0x048fe600000418ff */
[----:B------:R-:W-:Y:S05]  /*1f180*/  LDSM.16.M88.4 R152, [R134+0x5800] ;  /* 0x005800008698783b */ /* 0x000fea0000000200 */
[C---:B------:R-:W-:Y:S01]  /*1f190*/  HMMA.16816.F32.BF16 R16, R64.reuse, R18, RZ ;  /* 0x000000124010723c */ /* 0x040fe200000418ff */
[----:B------:R-:W-:Y:S05]  /*1f1a0*/  LDSM.16.M88.4 R156, [R134+0x6800] ;  /* 0x00680000869c783b */ /* 0x000fea0000000200 */
[----:B------:R-:W-:Y:S02]  /*1f1b0*/  LDSM.16.M88.4 R160, [R134+0x7000] ;  /* 0x0070000086a0783b */ /* 0x000fe40000000200 */
[C---:B----4-:R-:W-:Y:S03]  /*1f1c0*/  HMMA.16816.F32.BF16 R20, R64.reuse, R24, RZ ;  /* 0x000000184014723c */ /* 0x050fe600000418ff */
[----:B------:R-:W-:Y:S05]  /*1f1d0*/  LDSM.16.M88.4 R164, [R134+0x7800] ;  /* 0x0078000086a4783b */ /* 0x000fea0000000200 */
[C---:B------:R-:W-:Y:S01]  /*1f1e0*/  HMMA.16816.F32.BF16 R24, R64.reuse, R26, RZ ;  /* 0x0000001a4018723c */ /* 0x040fe200000418ff */
[----:B------:R-:W-:Y:S05]  /*1f1f0*/  LDSM.16.M88.4 R168, [R185] ;  /* 0x00000000b9a8783b */ /* 0x000fea0000000200 */
[----:B------:R-:W-:Y:S02]  /*1f200*/  LDSM.16.M88.4 R172, [R3+0x4000] ;  /* 0x0040000003ac783b */ /* 0x000fe40000000200 */
[C---:B-----5:R-:W-:Y:S03]  /*1f210*/  HMMA.16816.F32.BF16 R28, R64.reuse, R32, RZ ;  /* 0x00000020401c723c */ /* 0x060fe600000418ff */
[----:B------:R-:W-:Y:S05]  /*1f220*/  LDSM.16.M88.4 R176, [R3+0x4800] ;  /* 0x0048000003b0783b */ /* 0x000fea0000000200 */
[C---:B------:R-:W-:Y:S01]  /*1f230*/  HMMA.16816.F32.BF16 R32, R64.reuse, R34, RZ ;  /* 0x000000224020723c */ /* 0x040fe200000418ff */
[----:B------:R-:W-:Y:S07]  /*1f240*/  LDSM.16.M88.4 R188, [R3+0x8000] ;  /* 0x0080000003bc783b */ /* 0x000fee0000000200 */
        /* <DEDUP_REMOVED lines=11> */
[----:B------:R1:W3:Y:S07]  /*1f300*/  LDSM.16.M88.4 R144, [R134+0x6000] ;  /* 0x006000008690783b */ /* 0x0002ee0000000200 */
[C---:B------:R-:W-:Y:S08]  /*1f310*/  HMMA.16816.F32.BF16 R12, R140.reuse, R148, R12 ;  /* 0x000000948c0c723c */ /* 0x040ff0000004180c */
[C---:B------:R-:W-:Y:S01]  /*1f320*/  HMMA.16816.F32.BF16 R16, R140.reuse, R150, R16 ;  /* 0x000000968c10723c */ /* 0x040fe20000041810 */
[----:B------:R-:W4:Y:S02]  /*1f330*/  LDSM.16.M88.4 R148, [R3+0x5000] ;  /* 0x005000000394783b */ /* 0x000f240000000200 */
[----:B-1----:R-:W-:Y:S05]  /*1f340*/  IMAD.IADD R134, R200, 0x1, R3 ;  /* 0x00000001c8867824 */ /* 0x002fea00078e0203 */
[C---:B--2---:R-:W-:Y:S08]  /*1f350*/  HMMA.16816.F32.BF16 R20, R140.reuse, R136, R20 ;  /* 0x000000888c14723c */ /* 0x044ff00000041814 */
[C---:B------:R-:W-:Y:S01]  /*1f360*/  HMMA.16816.F32.BF16 R24, R140.reuse, R138, R24 ;  /* 0x0000008a8c18723c */ /* 0x040fe20000041818 */
[----:B------:R-:W1:Y:S07]  /*1f370*/  LDSM.16.M88.4 R136, [R3+0x5800] ;  /* 0x005800000388783b */ /* 0x000e6e0000000200 */
[C---:B------:R-:W-:Y:S08]  /*1f380*/  HMMA.16816.F32.BF16 R28, R140.reuse, R152, R28 ;  /* 0x000000988c1c723c */ /* 0x040ff0000004181c */
[C---:B------:R-:W-:Y:S01]  /*1f390*/  HMMA.16816.F32.BF16 R32, R140.reuse, R154, R32 ;  /* 0x0000009a8c20723c */ /* 0x040fe20000041820 */
[----:B------:R-:W-:Y:S07]  /*1f3a0*/  LDSM.16.M88.4 R152, [R135] ;  /* 0x000000008798783b */ /* 0x000fee0000000200 */
        /* <DEDUP_REMOVED lines=11> */
[----:B------:R-:W3:Y:S05]  /*1f460*/  LDSM.16.M88.4 R140, [R3+0x6800] ;  /* 0x00680000038c783b */ /* 0x000eea0000000200 */
[----:B------:R-:W-:Y:S02]  /*1f470*/  LDSM.16.M88.4 R164, [R134+0x6000] ;  /* 0x0060000086a4783b */ /* 0x000fe40000000200 */
[C---:B------:R-:W-:Y:S08]  /*1f480*/  HMMA.16816.F32.BF16 R4, R168.reuse, R172, R4 ;  /* 0x000000aca804723c */ /* 0x040ff00000041804 */
[C---:B------:R-:W-:Y:S01]  /*1f490*/  HMMA.16816.F32.BF16 R8, R168.reuse, R174, R8 ;  /* 0x000000aea808723c */ /* 0x040fe20000041808 */
[----:B------:R-:W-:Y:S07]  /*1f4a0*/  LDSM.16.M88.4 R172, [R184+UR8+0x8800] ;  /* 0x00880008b8ac783b */ /* 0x000fee0008000200 */
[C---:B------:R-:W-:Y:S08]  /*1f4b0*/  HMMA.16816.F32.BF16 R12, R168.reuse, R176, R12 ;  /* 0x000000b0a80c723c */ /* 0x040ff0000004180c */
[C---:B------:R-:W-:Y:S01]  /*1f4c0*/  HMMA.16816.F32.BF16 R16, R168.reuse, R178, R16 ;  /* 0x000000b2a810723c */ /* 0x040fe20000041810 */
[----:B------:R-:W-:Y:S07]  /*1f4d0*/  LDSM.16.M88.4 R176, [R192+0x9000] ;  /* 0x00900000c0b0783b */ /* 0x000fee0000000200 */
        /* <DEDUP_REMOVED lines=13> */
[C---:B------:R-:W-:Y:S01]  /*1f5b0*/  HMMA.16816.F32.BF16 R56, R168.reuse, R150, R56 ;  /* 0x00000096a838723c */ /* 0x040fe20000041838 */
[----:B------:R-:W4:Y:S07]  /*1f5c0*/  LDSM.16.M88.4 R148, [R134+0x6800] ;  /* 0x006800008694783b */ /* 0x000f2e0000000200 */
[C---:B-1----:R-:W-:Y:S08]  /*1f5d0*/  HMMA.16816.F32.BF16 R60, R168.reuse, R136, R60 ;  /* 0x00000088a83c723c */ /* 0x042ff0000004183c */
[----:B------:R-:W-:Y:S01]  /*1f5e0*/  HMMA.16816.F32.BF16 R64, R168, R138, R64 ;  /* 0x0000008aa840723c */ /* 0x000fe20000041840 */
[----:B------:R-:W1:Y:S05]  /*1f5f0*/  LDSM.16.M88.4 R136, [R134+0x7000] ;  /* 0x007000008688783b */ /* 0x000e6a0000000200 */
[----:B------:R-:W-:Y:S02]  /*1f600*/  LDSM.16.M88.4 R168, [R184+UR8+0x8000] ;  /* 0x00800008b8a8783b */ /* 0x000fe40008000200 */
        /* <DEDUP_REMOVED lines=8> */
[----:B------:R-:W-:Y:S07]  /*1f690*/  LDSM.16.M88.4 R144, [R184+UR8+0x9800] ;  /* 0x00980008b890783b */ /* 0x000fee0008000200 */
[C---:B---3--:R-:W-:Y:S08]  /*1f6a0*/  HMMA.16816.F32.BF16 R28, R152.reuse, R140, R28 ;  /* 0x0000008c981c723c */ /* 0x048ff0000004181c */
[C---:B------:R-:W-:Y:S01]  /*1f6b0*/  HMMA.16816.F32.BF16 R32, R152.reuse, R142, R32 ;  /* 0x0000008e9820723c */ /* 0x040fe20000041820 */
[----:B------:R-:W2:Y:S07]  /*1f6c0*/  LDSM.16.M88.4 R140, [R184+UR8+0x9000] ;  /* 0x00900008b88c783b */ /* 0x000eae0008000200 */
[C---:B------:R-:W-:Y:S08]  /*1f6d0*/  HMMA.16816.F32.BF16 R36, R152.reuse, R164, R36 ;  /* 0x000000a49824723c */ /* 0x040ff00000041824 */
[C---:B------:R-:W-:Y:S01]  /*1f6e0*/  HMMA.16816.F32.BF16 R40, R152.reuse, R166, R40 ;  /* 0x000000a69828723c */ /* 0x040fe20000041828 */
[----:B------:R-:W3:Y:S07]  /*1f6f0*/  LDSM.16.M88.4 R164, [R184+UR8+0xa000] ;  /* 0x00a00008b8a4783b */ /* 0x000eee0008000200 */
[C---:B----4-:R-:W-:Y:S08]  /*1f700*/  HMMA.16816.F32.BF16 R44, R152.reuse, R148, R44 ;  /* 0x00000094982c723c */ /* 0x050ff0000004182c */
[C---:B------:R-:W-:Y:S01]  /*1f710*/  HMMA.16816.F32.BF16 R48, R152.reuse, R150, R48 ;  /* 0x000000969830723c */ /* 0x040fe20000041830 */
[----:B------:R-:W4:Y:S07]  /*1f720*/  LDSM.16.M88.4 R148, [R184+UR8+0xa800] ;  /* 0x00a80008b894783b */ /* 0x000f2e0008000200 */
[C---:B-1----:R-:W-:Y:S08]  /*1f730*/  HMMA.16816.F32.BF16 R52, R152.reuse, R136, R52 ;  /* 0x000000889834723c */ /* 0x042ff00000041834 */
[C---:B------:R-:W-:Y:S01]  /*1f740*/  HMMA.16816.F32.BF16 R56, R152.reuse, R138, R56 ;  /* 0x0000008a9838723c */ /* 0x040fe20000041838 */
[----:B------:R-:W1:Y:S07]  /*1f750*/  LDSM.16.M88.4 R136, [R184+UR8+0xb000] ;  /* 0x00b00008b888783b */ /* 0x000e6e0008000200 */
[C---:B-----5:R-:W-:Y:S03]  /*1f760*/  HMMA.16816.F32.BF16 R60, R152.reuse, R156, R60 ;  /* 0x0000009c983c723c */ /* 0x060fe6000004183c */
[----:B------:R-:W-:Y:S02]  /*1f770*/  IMAD.IADD R156, R181, 0x1, R200 ;  /* 0x00000001b59c7824 */ /* 0x000fe400078e02c8 */
[----:B------:R-:W-:Y:S03]  /*1f780*/  LDSM.16.M88.4 R180, [R192+0x9800] ;  /* 0x00980000c0b4783b */ /* 0x000fe60000000200 */
[----:B------:R-:W-:Y:S02]  /*1f790*/  HMMA.16816.F32.BF16 R64, R152, R158, R64 ;  /* 0x0000009e9840723c */ /* 0x000fe40000041840 */
[----:B------:R-:W5:Y:S05]  /*1f7a0*/  LDSM.16.M88.4 R152, [R184+UR8+0xb800] ;  /* 0x00b80008b898783b */ /* 0x000f6a0008000200 */
[----:B------:R-:W-:Y:S01]  /*1f7b0*/  LDSM.16.M88.4 R156, [R156+0x2000] ;  /* 0x002000009c9c783b */ /* 0x000fe20000000200 */
[C---:B------:R-:W-:Y:S04]  /*1f7c0*/  HMMA.16816.F32.BF16 R4, R160.reuse, R168, R4 ;  /* 0x000000a8a004723c */ /* 0x040fe80000041804 */
[----:B------:R-:W-:Y:S04]  /*1f7d0*/  LDSM.16.M88.4 R184, [R185+0x2000] ;  /* 0x00200000b9b8783b */ /* 0x000fe80000000200 */
        /* <DEDUP_REMOVED lines=16> */
[----:B------:R-:W4:Y:S05]  /*1f8e0*/  LDSM.16.M88.4 R148, [R192+0xb800] ;  /* 0x00b80000c094783b */ /* 0x000f2a0000000200 */
[----:B------:R-:W-:Y:S02]  /*1f8f0*/  LDSM.16.M88.4 R192, [R134+0xb000] ;  /* 0x00b0000086c0783b */ /* 0x000fe40000000200 */
[C---:B-1----:R-:W-:Y:S08]  /*1f900*/  HMMA.16816.F32.BF16 R52, R160.reuse, R136, R52 ;  /* 0x00000088a034723c */ /* 0x042ff00000041834 */
[C---:B------:R-:W-:Y:S01]  /*1f910*/  HMMA.16816.F32.BF16 R56, R160.reuse, R138, R56 ;  /* 0x0000008aa038723c */ /* 0x040fe20000041838 */
[----:B------:R-:W1:Y:S07]  /*1f920*/  LDSM.16.M88.4 R136, [R3+0x8800] ;  /* 0x008800000388783b */ /* 0x000e6e0000000200 */
[C---:B-----5:R-:W-:Y:S08]  /*1f930*/  HMMA.16816.F32.BF16 R60, R160.reuse, R152, R60 ;  /* 0x00000098a03c723c */ /* 0x060ff0000004183c */
[----:B------:R-:W-:Y:S01]  /*1f940*/  HMMA.16816.F32.BF16 R64, R160, R154, R64 ;  /* 0x0000009aa040723c */ /* 0x000fe20000041840 */
[----:B------:R-:W5:Y:S05]  /*1f950*/  LDSM.16.M88.4 R152, [R3+0x9000] ;  /* 0x009000000398783b */ /* 0x000f6a0000000200 */
[----:B------:R-:W-:Y:S02]  /*1f960*/  LDSM.16.M88.4 R160, [R3+0xb800] ;  /* 0x00b8000003a0783b */ /* 0x000fe40000000200 */
        /* <DEDUP_REMOVED lines=20> */
[----:B------:R-:W-:Y:S07]  /*1fab0*/  LDSM.16.M88.4 R164, [R135+0x2000] ;  /* 0x0020000087a4783b */ /* 0x000fee0000000200 */
[C---:B----4-:R-:W-:Y:S08]  /*1fac0*/  HMMA.16816.F32.BF16 R60, R156.reuse, R148, R60 ;  /* 0x000000949c3c723c */ /* 0x050ff0000004183c */
[----:B------:R-:W-:Y:S01]  /*1fad0*/  HMMA.16816.F32.BF16 R64, R156, R150, R64 ;  /* 0x000000969c40723c */ /* 0x000fe20000041840 */
[----:B------:R-:W3:Y:S05]  /*1fae0*/  LDSM.16.M88.4 R148, [R3+0xa800] ;  /* 0x00a800000394783b */ /* 0x000eea0000000200 */
[----:B------:R-:W4:Y:S02]  /*1faf0*/  LDSM.16.M88.4 R156, [R3+0xb000] ;  /* 0x00b00000039c783b */ /* 0x000f240000000200 */
[C---:B------:R-:W-:Y:S08]  /*1fb00*/  HMMA.16816.F32.BF16 R4, R184.reuse, R188, R4 ;  /* 0x000000bcb804723c */ /* 0x040ff00000041804 */
[C---:B------:R-:W-:Y:S01]  /*1fb10*/  HMMA.16816.F32.BF16 R8, R184.reuse, R190, R8 ;  /* 0x000000beb808723c */ /* 0x040fe20000041808 */
[----:B------:R-:W-:Y:S07]  /*1fb20*/  LDSM.16.M88.4 R188, [R134+0xa800] ;  /* 0x00a8000086bc783b */ /* 0x000fee0000000200 */
[C---:B-1----:R-:W-:Y:S08]  /*1fb30*/  HMMA.16816.F32.BF16 R12, R184.reuse, R136, R12 ;  /* 0x00000088b80c723c */ /* 0x042ff0000004180c */
[C---:B------:R-:W-:Y:S01]  /*1fb40*/  HMMA.16816.F32.BF16 R16, R184.reuse, R138, R16 ;  /* 0x0000008ab810723c */ /* 0x040fe20000041810 */
[----:B------:R-:W1:Y:S07]  /*1fb50*/  LDSM.16.M88.4 R136, [R134+0x8800] ;  /* 0x008800008688783b */ /* 0x000e6e0000000200 */
[C---:B-----5:R-:W-:Y:S08]  /*1fb60*/  HMMA.16816.F32.BF16 R20, R184.reuse, R152, R20 ;  /* 0x00000098b814723c */ /* 0x060ff00000041814 */
[C---:B------:R-:W-:Y:S01]  /*1fb70*/  HMMA.16816.F32.BF16 R24, R184.reuse, R154, R24 ;  /* 0x0000009ab818723c */ /* 0x040fe20000041818 */
[----:B------:R-:W5:Y:S01]  /*1fb80*/  LDSM.16.M88.4 R152, [R134+0xb800] ;  /* 0x00b800008698783b */ /* 0x000f620000000200 */
[----:B------:R-:W-:Y:S04]  /*1fb90*/  DEPBAR.LE SB0, 0x0 ;  /* 0x000080000000791a */ /* 0x000fe80000000000 */
[----:B------:R-:W-:Y:S02]  /*1fba0*/  BAR.SYNC.DEFER_BLOCKING 0x0 ;  /* 0x0000000000007b1d */ /* 0x000fe40000010000 */
[C---:B--2---:R-:W-:Y:S08]  /*1fbb0*/  HMMA.16816.F32.BF16 R28, R184.reuse, R140, R28 ;  /* 0x0000008cb81c723c */ /* 0x044ff0000004181c */
[C---:B------:R-:W-:Y:S08]  /*1fbc0*/  HMMA.16816.F32.BF16 R32, R184.reuse, R142, R32 ;  /* 0x0000008eb820723c */ /* 0x040ff00000041820 */
[C---:B------:R-:W-:Y:S08]  /*1fbd0*/  HMMA.16816.F32.BF16 R36, R184.reuse, R144, R36 ;  /* 0x00000090b824723c */ /* 0x040ff00000041824 */
[C---:B------:R-:W-:Y:S08]  /*1fbe0*/  HMMA.16816.F32.BF16 R40, R184.reuse, R146, R40 ;  /* 0x00000092b828723c */ /* 0x040ff00000041828 */
[C---:B---3--:R-:W-:Y:S08]  /*1fbf0*/  HMMA.16816.F32.BF16 R44, R184.reuse, R148, R44 ;  /* 0x00000094b82c723c */ /* 0x048ff0000004182c */
[C---:B------:R-:W-:Y:S08]  /*1fc00*/  HMMA.16816.F32.BF16 R48, R184.reuse, R150, R48 ;  /* 0x00000096b830723c */ /* 0x040ff00000041830 */
[C---:B----4-:R-:W-:Y:S08]  /*1fc10*/  HMMA.16816.F32.BF16 R52, R184.reuse, R156, R52 ;  /* 0x0000009cb834723c */ /* 0x050ff00000041834 */
[C---:B------:R-:W-:Y:S08]  /*1fc20*/  HMMA.16816.F32.BF16 R56, R184.reuse, R158, R56 ;  /* 0x0000009eb838723c */ /* 0x040ff00000041838 */
[C---:B------:R-:W-:Y:S08]  /*1fc30*/  HMMA.16816.F32.BF16 R60, R184.reuse, R160, R60 ;  /* 0x000000a0b83c723c */ /* 0x040ff0000004183c */
[----:B------:R-:W-:Y:S08]  /*1fc40*/  HMMA.16816.F32.BF16 R64, R184, R162, R64 ;  /* 0x000000a2b840723c */ /* 0x000ff00000041840 */
[C---:B------:R-:W-:Y:S08]  /*1fc50*/  HMMA.16816.F32.BF16 R4, R164.reuse, R168, R4 ;  /* 0x000000a8a404723c */ /* 0x040ff00000041804 */
[C---:B------:R-:W-:Y:S08]  /*1fc60*/  HMMA.16816.F32.BF16 R8, R164.reuse, R170, R8 ;  /* 0x000000aaa408723c */ /* 0x040ff00000041808 */
[C---:B-1----:R-:W-:Y:S08]  /*1fc70*/  HMMA.16816.F32.BF16 R12, R164.reuse, R136, R12 ;  /* 0x00000088a40c723c */ /* 0x042ff0000004180c */
        /* <DEDUP_REMOVED lines=11> */
[C---:B-----5:R-:W-:Y:S08]  /*1fd30*/  HMMA.16816.F32.BF16 R60, R164.reuse, R152, R60 ;  /* 0x00000098a43c723c */ /* 0x060ff0000004183c */
        /* <DEDUP_REMOVED lines=80> */
.L_x_2598:
[----:B------:R-:W-:Y:S05]  /*20240*/  BSYNC.RECONVERGENT B0 ;  /* 0x0000000000007941 */ /* 0x000fea0003800200 */
.L_x_2597:
        /* <DEDUP_REMOVED lines=96> */
.L_x_2596:
[----:B------:R-:W-:Y:S05]  /*20850*/  BSYNC.RECONVERGENT B1 ;  /* 0x0000000000017941 */ /* 0x000fea0003800200 */
.L_x_2595:
[----:B------:R-:W-:Y:S01]  /*20860*/  VIADD R147, R231, 0xffffffc1 ;  /* 0xffffffc1e7937836 */ /* 0x000fe20000000000 */
[----:B------:R-:W-:Y:S01]  /*20870*/  LOP3.LUT R201, R201, 0x200, R202, 0xf8, !PT ;  /* 0x00000200c9c97812 */ /* 0x000fe200078ef8ca */
[C---:B-1----:R-:W-:Y:S02]  /*20880*/  VIADD R134, R231.reuse, 0xffffffc9 ;  /* 0xffffffc9e7867836 */ /* 0x042fe40000000000 */
[----:B------:R-:W-:Y:S01]  /*20890*/  VIADD R140, R231, 0xffffffd1 ;  /* 0xffffffd1e78c7836 */ /* 0x000fe20000000000 */
[----:B------:R-:W-:Y:S01]  /*208a0*/  ISETP.GE.AND P4, PT, R147, R228, PT ;  /* 0x000000e49300720c */ /* 0x000fe20003f86270 */
[----:B------:R-:W-:Y:S01]  /*208b0*/  VIADD R3, R231, 0xffffffd9 ;  /* 0xffffffd9e7037836 */ /* 0x000fe20000000000 */
[----:B------:R-:W-:Y:S01]  /*208c0*/  ISETP.GE.AND P0, PT, R147, R226, PT ;  /* 0x000000e29300720c */ /* 0x000fe20003f06270 */
[----:B------:R-:W-:Y:S01]  /*208d0*/  VIADD R139, R231, 0xffffffe1 ;  /* 0xffffffe1e78b7836 */ /* 0x000fe20000000000 */
[----:B------:R-:W-:Y:S01]  /*208e0*/  FSEL R148, R5, -INF , P4 ;  /* 0xff80000005947808 */ /* 0x000fe20002000000 */
[C---:B------:R-:W-:Y:S01]  /*208f0*/  VIADD R138, R231.reuse, 0xffffffe8 ;  /* 0xffffffe8e78a7836 */ /* 0x040fe20000000000 */
[C---:B------:R-:W-:Y:S01]  /*20900*/  ISETP.GE.AND P4, PT, R134.reuse, R228, PT ;  /* 0x000000e48600720c */ /* 0x040fe20003f86270 */
[----:B------:R-:W-:Y:S01]  /*20910*/  VIADD R135, R231, 0xffffffc0 ;  /* 0xffffffc0e7877836 */ /* 0x000fe20000000000 */
[----:B------:R-:W-:Y:S01]  /*20920*/  FSEL R5, R7, -INF , P0 ;  /* 0xff80000007057808 */ /* 0x000fe20000000000 */
[----:B------:R-:W-:Y:S01]  /*20930*/  VIADD R136, R231, 0xffffffc8 ;  /* 0xffffffc8e7887836 */ /* 0x000fe20000000000 */
[----:B------:R-:W-:Y:S01]  /*20940*/  FSEL R150, R9, -INF , P4 ;  /* 0xff80000009967808 */ /* 0x000fe20002000000 */
[C---:B------:R-:W-:Y:S01]  /*20950*/  VIADD R145, R231.reuse, 0xfffffff0 ;  /* 0xfffffff0e7917836 */ /* 0x040fe20000000000 */
[----:B------:R-:W-:Y:S01]  /*20960*/  ISETP.GE.AND P0, PT, R134, R226, PT ;  /* 0x000000e28600720c */ /* 0x000fe20003f06270 */
[C---:B------:R-:W-:Y:S01]  /*20970*/  VIADD R143, R231.reuse, 0xffffffd0 ;  /* 0xffffffd0e78f7836 */ /* 0x040fe20000000000 */
[-C--:B------:R-:W-:Y:S01]  /*20980*/  ISETP.GE.AND P4, PT, R140, R228.reuse, PT ;  /* 0x000000e48c00720c */ /* 0x080fe20003f86270 */
[----:B------:R-:W-:Y:S01]  /*20990*/  VIADD R141, R231, 0xfffffff1 ;  /* 0xfffffff1e78d7836 */ /* 0x000fe20000000000 */
[----:B------:R-:W-:Y:S01]  /*209a0*/  FSEL R7, R11, -INF , P0 ;  /* 0xff8000000b077808 */ /* 0x000fe20000000000 */
[----:B------:R-:W-:Y:S01]  /*209b0*/  VIADD R142, R231, 0xffffffe0 ;  /* 0xffffffe0e78e7836 */ /* 0x000fe20000000000 */
[----:B------:R-:W-:Y:S01]  /*209c0*/  FSEL R11, R13, -INF , P4 ;  /* 0xff8000000d0b7808 */ /* 0x000fe20002000000 */
[----:B------:R-:W-:Y:S01]  /*209d0*/  VIADD R146, R231, 0x9 ;  /* 0x00000009e7927836 */ /* 0x000fe20000000000 */
[-C--:B------:R-:W-:Y:S01]  /*209e0*/  ISETP.GE.AND P4, PT, R3, R228.reuse, PT ;  /* 0x000000e40300720c */ /* 0x080fe20003f86270 */
[----:B------:R-:W-:Y:S01]  /*209f0*/  VIADD R144, R231, 0x8 ;  /* 0x00000008e7907836 */ /* 0x000fe20000000000 */
[-C--:B------:R-:W-:Y:S01]  /*20a00*/  ISETP.GE.AND P5, PT, R135, R228.reuse, PT ;  /* 0x000000e48700720c */ /* 0x080fe20003fa6270 */
[----:B------:R-:W-:Y:S01]  /*20a10*/  VIADD R229, R229, 0xffffff80 ;  /* 0xffffff80e5e57836 */ /* 0x000fe20000000000 */
[----:B------:R-:W-:Y:S02]  /*20a20*/  FSEL R153, R17, -INF , P4 ;  /* 0xff80000011997808 */ /* 0x000fe40002000000 */
[----:B------:R-:W-:Y:S02]  /*20a30*/  ISETP.GE.AND P4, PT, R139, R228, PT ;  /* 0x000000e48b00720c */ /* 0x000fe40003f86270 */
[----:B------:R-:W-:Y:S02]  /*20a40*/  ISETP.GE.AND P1, PT, R135, R226, PT ;  /* 0x000000e28700720c */ /* 0x000fe40003f26270 */
[----:B------:R-:W-:Y:S02]  /*20a50*/  FSEL R186, R21, -INF , P4 ;  /* 0xff80000015ba7808 */ /* 0x000fe40002000000 */
[----:B------:R-:W-:Y:S02]  /*20a60*/  ISETP.GE.AND P4, PT, R138, R228, PT ;  /* 0x000000e48a00720c */ /* 0x000fe40003f86270 */
[----:B------:R-:W-:Y:S02]  /*20a70*/  ISETP.GE.AND P6, PT, R135, R227, PT ;  /* 0x000000e38700720c */ /* 0x000fe40003fc6270 */
[----:B------:R-:W-:Y:S01]  /*20a80*/  FSEL R184, R24, -INF , P4 ;  /* 0xff80000018b87808 */ /* 0x000fe20002000000 */
[----:B------:R-:W-:Y:S01]  /*20a90*/  VIADD R24, R231, 0x1 ;  /* 0x00000001e7187836 */ /* 0x000fe20000000000 */
[----:B------:R-:W-:Y:S02]  /*20aa0*/  ISETP.GE.AND P4, PT, R135, R225, PT ;  /* 0x000000e18700720c */ /* 0x000fe40003f86270 */
[----:B------:R-:W2:Y:S01]  /*20ab0*/  LD.E R135, desc[UR4][R132.64+0xdc] ;  /* 0x0000dc0484877980 */ /* 0x000ea2000c101900 */
[----:B------:R-:W-:Y:S01]  /*20ac0*/  FSEL R137, R6, -INF , P1 ;  /* 0xff80000006897808 */ /* 0x000fe20000800000 */
[----:B------:R-:W-:Y:S01]  /*20ad0*/  VIADD R6, R231, 0xffffffe9 ;  /* 0xffffffe9e7067836 */ /* 0x000fe20000000000 */
[-C--:B------:R-:W-:Y:S02]  /*20ae0*/  ISETP.GE.AND P1, PT, R136, R226.reuse, PT ;  /* 0x000000e28800720c */ /* 0x080fe40003f26270 */
[-C--:B------:R-:W-:Y:S02]  /*20af0*/  ISETP.GE.AND P0, PT, R140, R226.reuse, PT ;  /* 0x000000e28c00720c */ /* 0x080fe40003f06270 */
[----:B------:R-:W-:Y:S02]  /*20b00*/  FSEL R9, R10, -INF , P1 ;  /* 0xff8000000a097808 */ /* 0x000fe40000800000 */
[----:B------:R-:W-:Y:S02]  /*20b10*/  FSEL R10, R15, -INF , P0 ;  /* 0xff8000000f0a7808 */ /* 0x000fe40000000000 */
[-C--:B------:R-:W-:Y:S02]  /*20b20*/  ISETP.GE.AND P0, PT, R3, R226.reuse, PT ;  /* 0x000000e20300720c */ /* 0x080fe40003f06270 */
[----:B------:R-:W-:Y:S01]  /*20b30*/  FSEL R149, R4, -INF , P5 ;  /* 0xff80000004957808 */ /* 0x000fe20002800000 */
[----:B------:R-:W-:Y:S01]  /*20b40*/  VIADD R4, R231, 0xfffffff9 ;  /* 0xfffffff9e7047836 */ /* 0x000fe20000000000 */
[----:B------:R-:W-:Y:S02]  /*20b50*/  FSEL R19, R19, -INF , P0 ;  /* 0xff80000013137808 */ /* 0x000fe40000000000 */
[----:B------:R-:W-:Y:S02]  /*20b60*/  ISETP.GE.AND P0, PT, R139, R226, PT ;  /* 0x000000e28b00720c */ /* 0x000fe40003f06270 */
[----:B------:R-:W-:Y:S02]  /*20b70*/  ISETP.GE.AND P5, PT, R136, R228, PT ;  /* 0x000000e48800720c */ /* 0x000fe40003fa6270 */
        /* <DEDUP_REMOVED lines=21> */
[C---:B------:R-:W-:Y:S01]  /*20cd0*/  VIADD R33, R231.reuse, 0x19 ;  /* 0x00000019e7217836 */ /* 0x040fe20000000000 */
[C---:B------:R-:W-:Y:S02]  /*20ce0*/  ISETP.GE.AND P0, PT, R231.reuse, R228, PT ;  /* 0x000000e4e700720c */ /* 0x040fe40003f06270 */
[----:B------:R-:W-:Y:S02]  /*20cf0*/  FSEL R22, R22, -INF , P1 ;  /* 0xff80000016167808 */ /* 0x000fe40000800000 */
[----:B------:R-:W-:Y:S01]  /*20d00*/  FSEL R154, R16, -INF , P5 ;  /* 0xff800000109a7808 */ /* 0x000fe20002800000 */
[C---:B------:R-:W-:Y:S01]  /*20d10*/  VIADD R16, R231.reuse, 0x11 ;  /* 0x00000011e7107836 */ /* 0x040fe20000000000 */
[----:B------:R-:W-:Y:S02]  /*20d20*/  ISETP.GE.AND P1, PT, R138, R226, PT ;  /* 0x000000e28a00720c */ /* 0x000fe40003f26270 */
[----:B------:R-:W-:Y:S02]  /*20d30*/  ISETP.GE.AND P5, PT, R142, R228, PT ;  /* 0x000000e48e00720c */ /* 0x000fe40003fa6270 */
[----:B------:R-:W-:Y:S01]  /*20d40*/  FSEL R174, R36, -INF , P0 ;  /* 0xff80000024ae7808 */ /* 0x000fe20000000000 */
[C---:B------:R-:W-:Y:S01]  /*20d50*/  VIADD R36, R231.reuse, 0x18 ;  /* 0x00000018e7247836 */ /* 0x040fe20000000000 */
[----:B------:R-:W-:Y:S02]  /*20d60*/  ISETP.GE.AND P0, PT, R24, R226, PT ;  /* 0x000000e21800720c */ /* 0x000fe40003f06270 */
[----:B------:R-:W-:Y:S01]  /*20d70*/  FSEL R188, R20, -INF , P5 ;  /* 0xff80000014bc7808 */ /* 0x000fe20002800000 */
[----:B------:R-:W-:Y:S01]  /*20d80*/  VIADD R20, R231, 0xfffffff8 ;  /* 0xfffffff8e7147836 */ /* 0x000fe20000000000 */
[----:B------:R-:W-:Y:S02]  /*20d90*/  FSEL R26, R26, -INF , P1 ;  /* 0xff8000001a1a7808 */ /* 0x000fe40000800000 */
[-C--:B------:R-:W-:Y:S02]  /*20da0*/  ISETP.GE.AND P1, PT, R141, R228.reuse, PT ;  /* 0x000000e48d00720c */ /* 0x080fe40003f26270 */
[----:B------:R-:W-:Y:S02]  /*20db0*/  FSEL R39, R39, -INF , P0 ;  /* 0xff80000027277808 */ /* 0x000fe40000000000 */
[-C--:B------:R-:W-:Y:S02]  /*20dc0*/  ISETP.GE.AND P0, PT, R146, R228.reuse, PT ;  /* 0x000000e49200720c */ /* 0x080fe40003f06270 */
[-C--:B------:R-:W-:Y:S02]  /*20dd0*/  ISETP.GE.AND P5, PT, R6, R228.reuse, PT ;  /* 0x000000e40600720c */ /* 0x080fe40003fa6270 */
[----:B------:R-:W-:Y:S01]  /*20de0*/  FSEL R239, R29, -INF , P1 ;  /* 0xff8000001def7808 */ /* 0x000fe20000800000 */
[----:B------:R-:W-:Y:S01]  /*20df0*/  VIADD R29, R231, 0x31 ;  /* 0x00000031e71d7836 */ /* 0x000fe20000000000 */
[-C--:B------:R-:W-:Y:S02]  /*20e00*/  ISETP.GE.AND P1, PT, R20, R228.reuse, PT ;  /* 0x000000e41400720c */ /* 0x080fe40003f26270 */
[----:B------:R-:W-:Y:S02]  /*20e10*/  FSEL R172, R41, -INF , P0 ;  /* 0xff80000029ac7808 */ /* 0x000fe40000000000 */
[----:B------:R-:W-:Y:S02]  /*20e20*/  ISETP.GE.AND P0, PT, R28, R228, PT ;  /* 0x000000e41c00720c */ /* 0x000fe40003f06270 */
[----:B------:R-:W-:Y:S01]  /*20e30*/  FSEL R182, R25, -INF , P5 ;  /* 0xff80000019b67808 */ /* 0x000fe20002800000 */
[----:B------:R-:W-:Y:S01]  /*20e40*/  VIADD R25, R231, 0x20 ;  /* 0x00000020e7197836 */ /* 0x000fe20000000000 */
[-C--:B------:R-:W-:Y:S02]  /*20e50*/  ISETP.GE.AND P5, PT, R145, R226.reuse, PT ;  /* 0x000000e29100720c */ /* 0x080fe40003fa6270 */
[----:B------:R-:W-:Y:S01]  /*20e60*/  FSEL R180, R32, -INF , P1 ;  /* 0xff80000020b47808 */ /* 0x000fe20000800000 */
[C---:B------:R-:W-:Y:S01]  /*20e70*/  VIADD R32, R231.reuse, 0x28 ;  /* 0x00000028e7207836 */ /* 0x040fe20000000000 */
[-C--:B------:R-:W-:Y:S02]  /*20e80*/  ISETP.GE.AND P1, PT, R4, R226.reuse, PT ;  /* 0x000000e20400720c */ /* 0x080fe40003f26270 */
[----:B------:R-:W-:Y:S01]  /*20e90*/  FSEL R237, R44, -INF , P0 ;  /* 0xff8000002ced7808 */ /* 0x000fe20000000000 */
[----:B------:R-:W-:Y:S01]  /*20ea0*/  VIADD R44, R231, 0x39 ;  /* 0x00000039e72c7836 */ /* 0x000fe20000000000 */
[----:B------:R-:W-:Y:S02]  /*20eb0*/  FSEL R30, R30, -INF , P5 ;  /* 0xff8000001e1e7808 */ /* 0x000fe40002800000 */
[-C--:B------:R-:W-:Y:S02]  /*20ec0*/  ISETP.GE.AND P0, PT, R16, R226.reuse, PT ;  /* 0x000000e21000720c */ /* 0x080fe40003f06270 */
[-C--:B------:R-:W-:Y:S02]  /*20ed0*/  ISETP.GE.AND P5, PT, R20, R226.reuse, PT ;  /* 0x000000e21400720c */ /* 0x080fe40003fa6270 */
[----:B------:R-:W-:Y:S02]  /*20ee0*/  FSEL R35, R35, -INF , P1 ;  /* 0xff80000023237808 */ /* 0x000fe40000800000 */
[----:B------:R-:W-:Y:S02]  /*20ef0*/  ISETP.GE.AND P1, PT, R231, R226, PT ;  /* 0x000000e2e700720c */ /* 0x000fe40003f26270 */
[----:B------:R-:W-:Y:S02]  /*20f00*/  FSEL R47, R47, -INF , P0 ;  /* 0xff8000002f2f7808 */ /* 0x000fe40000000000 */
[----:B------:R-:W-:Y:S02]  /*20f10*/  FSEL R34, R34, -INF , P5 ;  /* 0xff80000022227808 */ /* 0x000fe40002800000 */
[-C--:B------:R-:W-:Y:S02]  /*20f20*/  ISETP.GE.AND P0, PT, R33, R228.reuse, PT ;  /* 0x000000e42100720c */ /* 0x080fe40003f06270 */
[-C--:B------:R-:W-:Y:S02]  /*20f30*/  ISETP.GE.AND P5, PT, R24, R228.reuse, PT ;  /* 0x000000e41800720c */ /* 0x080fe40003fa6270 */
[----:B------:R-:W-:Y:S01]  /*20f40*/  FSEL R251, R38, -INF , P1 ;  /* 0xff80000026fb7808 */ /* 0x000fe20000800000 */
[----:B------:R-:W-:Y:S01]  /*20f50*/  VIADD R38, R231, 0x29 ;  /* 0x00000029e7267836 */ /* 0x000fe20000000000 */
[CC--:B------:R-:W-:Y:S02]  /*20f60*/  ISETP.GE.AND P1, PT, R144.reuse, R228.reuse, PT ;  /* 0x000000e49000720c */ /* 0x0c0fe40003f26270 */
[----:B------:R-:W-:Y:S02]  /*20f70*/  FSEL R191, R49, -INF , P0 ;  /* 0xff80000031bf7808 */ /* 0x000fe40000000000 */
[----:B------:R-:W-:Y:S01]  /*20f80*/  FSEL R178, R37, -INF , P5 ;  /* 0xff80000025b27808 */ /* 0x000fe20002800000 */
[----:B------:R-:W-:Y:S01]  /*20f90*/  VIADD R37, R231, 0x30 ;  /* 0x00000030e7257836 */ /* 0x000fe20000000000 */
[----:B------:R-:W-:Y:S02]  /*20fa0*/  ISETP.GE.AND P0, PT, R25, R228, PT ;  /* 0x000000e41900720c */ /* 0x000fe40003f06270 */
[-C--:B------:R-:W-:Y:S02]  /*20fb0*/  ISETP.GE.AND P5, PT, R144, R226.reuse, PT ;  /* 0x000000e29000720c */ /* 0x080fe40003fa6270 */
[----:B------:R-:W-:Y:S01]  /*20fc0*/  FSEL R176, R40, -INF , P1 ;  /* 0xff80000028b07808 */ /* 0x000fe20000800000 */
[----:B------:R-:W-:Y:S01]  /*20fd0*/  VIADD R40, R231, 0x38 ;  /* 0x00000038e7287836 */ /* 0x000fe20000000000 */
        /* <DEDUP_REMOVED lines=8> */
[----:B------:R-:W-:Y:S02]  /*21060*/  FSEL R195, R45, -INF , P5 ;  /* 0xff8000002dc37808 */ /* 0x000fe40002800000 */
[----:B------:R-:W-:Y:S02]  /*21070*/  ISETP.GE.AND P0, PT, R32, R228, PT ;  /* 0x000000e42000720c */ /* 0x000fe40003f06270 */
[----:B------:R-:W-:Y:S02]  /*21080*/  ISETP.GE.AND P5, PT, R36, R226, PT ;  /* 0x000000e22400720c */ /* 0x000fe40003fa6270 */
        /* <DEDUP_REMOVED lines=10> */
[----:B------:R-:W-:Y:S02]  /*21130*/  ISETP.GE.AND P1, PT, R33, R226, PT ;  /* 0x000000e22100720c */ /* 0x000fe40003f26270 */
[-C--:B------:R-:W-:Y:S02]  /*21140*/  ISETP.GE.AND P6, PT, R8, R227.reuse, PT ;  /* 0x000000e30800720c */ /* 0x080fe40003fc6270 */
[----:B------:R-:W-:Y:S02]  /*21150*/  FSEL R163, R59, -INF , P0 ;  /* 0xff8000003ba37808 */ /* 0x000fe40000000000 */
[----:B------:R-:W-:Y:S02]  /*21160*/  FSEL R53, R53, -INF , P5 ;  /* 0xff80000035357808 */ /* 0x000fe40002800000 */
[-C--:B------:R-:W-:Y:S02]  /*21170*/  ISETP.GE.AND P0, PT, R29, R228.reuse, PT ;  /* 0x000000e41d00720c */ /* 0x080fe40003f06270 */
[----:B------:R-:W-:Y:S02]  /*21180*/  ISETP.GE.AND P5, PT, R38, R228, PT ;  /* 0x000000e42600720c */ /* 0x000fe40003fa6270 */
[----:B------:R-:W-:Y:S02]  /*21190*/  FSEL R49, R154, -INF , !P6 ;  /* 0xff8000009a317808 */ /* 0x000fe40007000000 */
[----:B------:R-:W-:Y:S02]  /*211a0*/  FSEL R183, R51, -INF , P1 ;  /* 0xff80000033b77808 */ /* 0x000fe40000800000 */
[-C--:B------:R-:W-:Y:S02]  /*211b0*/  ISETP.GE.AND P1, PT, R25, R226.reuse, PT ;  /* 0x000000e21900720c */ /* 0x080fe40003f26270 */
[-C--:B------:R-:W-:Y:S02]  /*211c0*/  ISETP.GE.AND P6, PT, R139, R227.reuse, PT ;  /* 0x000000e38b00720c */ /* 0x080fe40003fc6270 */
[----:B------:R-:W-:Y:S02]  /*211d0*/  FSEL R61, R61, -INF , P0 ;  /* 0xff8000003d3d7808 */ /* 0x000fe40000000000 */
[----:B------:R-:W-:Y:S02]  /*211e0*/  ISETP.GE.AND P0, PT, R29, R226, PT ;  /* 0x000000e21d00720c */ /* 0x000fe40003f06270 */
[----:B------:R-:W-:Y:S02]  /*211f0*/  FSEL R171, R57, -INF , P5 ;  /* 0xff80000039ab7808 */ /* 0x000fe40002800000 */
[----:B------:R-:W-:Y:S02]  /*21200*/  ISETP.GE.AND P5, PT, R37, R228, PT ;  /* 0x000000e42500720c */ /* 0x000fe40003fa6270 */
[----:B------:R-:W-:Y:S02]  /*21210*/  FSEL R54, R54, -INF , P1 ;  /* 0xff80000036367808 */ /* 0x000fe40000800000 */
[----:B------:R-:W-:Y:S02]  /*21220*/  FSEL R186, R186, -INF , !P6 ;  /* 0xff800000baba7808 */ /* 0x000fe40007000000 */
[----:B------:R-:W-:Y:S02]  /*21230*/  ISETP.GE.AND P1, PT, R32, R226, PT ;  /* 0x000000e22000720c */ /* 0x000fe40003f26270 */
[----:B------:R-:W-:Y:S02]  /*21240*/  ISETP.GE.AND P6, PT, R138, R227, PT ;  /* 0x000000e38a00720c */ /* 0x000fe40003fc6270 */
[----:B------:R-:W-:Y:S02]  /*21250*/  FSEL R63, R63, -INF , P0 ;  /* 0xff8000003f3f7808 */ /* 0x000fe40000000000 */
[----:B------:R-:W-:Y:S02]  /*21260*/  FSEL R60, R60, -INF , P5 ;  /* 0xff8000003c3c7808 */ /* 0x000fe40002800000 */
[----:B------:R-:W-:Y:S02]  /*21270*/  ISETP.GE.AND P0, PT, R44, R228, PT ;  /* 0x000000e42c00720c */ /* 0x000fe40003f06270 */
[-C--:B------:R-:W-:Y:S02]  /*21280*/  ISETP.GE.AND P5, PT, R37, R226.reuse, PT ;  /* 0x000000e22500720c */ /* 0x080fe40003fa6270 */
[----:B------:R-:W-:Y:S02]  /*21290*/  FSEL R58, R58, -INF , P1 ;  /* 0xff8000003a3a7808 */ /* 0x000fe40000800000 */
[----:B------:R-:W-:Y:S02]  /*212a0*/  FSEL R184, R184, -INF , !P6 ;  /* 0xff800000b8b87808 */ /* 0x000fe40007000000 */
[----:B------:R-:W-:Y:S02]  /*212b0*/  ISETP.GE.AND P6, PT, R140, R225, PT ;  /* 0x000000e18c00720c */ /* 0x000fe40003fc6270 */
[----:B------:R-:W-:Y:S02]  /*212c0*/  ISETP.GE.AND P1, PT, R231, R227, PT ;  /* 0x000000e3e700720c */ /* 0x000fe40003f26270 */
[----:B------:R-:W-:Y:S02]  /*212d0*/  FSEL R156, R65, -INF , P0 ;  /* 0xff800000419c7808 */ /* 0x000fe40000000000 */
[----:B------:R-:W-:Y:S02]  /*212e0*/  FSEL R62, R62, -INF , P5 ;  /* 0xff8000003e3e7808 */ /* 0x000fe40002800000 */
[----:B------:R-:W-:Y:S02]  /*212f0*/  ISETP.GE.AND P0, PT, R44, R226, PT ;  /* 0x000000e22c00720c */ /* 0x000fe40003f06270 */
[----:B------:R-:W-:Y:S02]  /*21300*/  ISETP.GE.AND P5, PT, R40, R228, PT ;  /* 0x000000e42800720c */ /* 0x000fe40003fa6270 */
[----:B------:R-:W-:Y:S02]  /*21310*/  FSEL R57, R10, -INF , !P6 ;  /* 0xff8000000a397808 */ /* 0x000fe40007000000 */
[----:B------:R-:W-:Y:S02]  /*21320*/  FSEL R174, R174, -INF , !P1 ;  /* 0xff800000aeae7808 */ /* 0x000fe40004800000 */
[-C--:B------:R-:W-:Y:S02]  /*21330*/  ISETP.GE.AND P6, PT, R142, R225.reuse, PT ;  /* 0x000000e18e00720c */ /* 0x080fe40003fc6270 */
[C---:B------:R-:W-:Y:S01]  /*21340*/  ISETP.GE.AND P1, PT, R231.reuse, R225, PT ;  /* 0x000000e1e700720c */ /* 0x040fe20003f26270 */
[----:B------:R-:W-:Y:S01]  /*21350*/  VIADD R231, R231, 0xffffff80 ;  /* 0xffffff80e7e77836 */ /* 0x000fe20000000000 */
[----:B------:R-:W-:Y:S02]  /*21360*/  FSEL R45, R67, -INF , P0 ;  /* 0xff800000432d7808 */ /* 0x000fe40000000000 */
[-C--:B------:R-:W-:Y:S02]  /*21370*/  ISETP.GE.AND P0, PT, R136, R227.reuse, PT ;  /* 0x000000e38800720c */ /* 0x080fe40003f06270 */
[----:B------:R-:W-:Y:S02]  /*21380*/  FSEL R64, R64, -INF , P5 ;  /* 0xff80000040407808 */ /* 0x000fe40002800000 */
        /* <DEDUP_REMOVED lines=8> */
[-C--:B------:R-:W-:Y:S02]  /*21410*/  ISETP.GE.AND P5, PT, R143, R227.reuse, PT ;  /* 0x000000e38f00720c */ /* 0x080fe40003fa6270 */
[----:B------:R-:W-:Y:S02]  /*21420*/  FSEL R172, R172, -INF , !P6 ;  /* 0xff800000acac7808 */ /* 0x000fe40007000000 */
[----:B------:R-:W-:Y:S02]  /*21430*/  FSEL R5, R5, -INF , !P1 ;  /* 0xff80000005057808 */ /* 0x000fe40004800000 */
[----:B------:R-:W-:Y:S02]  /*21440*/  ISETP.GE.AND P6, PT, R28, R227, PT ;  /* 0x000000e31c00720c */ /* 0x000fe40003fc6270 */
[----:B------:R-:W-:Y:S02]  /*21450*/  ISETP.GE.AND P1, PT, R143, R225, PT ;  /* 0x000000e18f00720c */ /* 0x000fe40003f26270 */
[----:B------:R-:W-:Y:S02]  /*21460*/  FSEL R51, R11, -INF , !P0 ;  /* 0xff8000000b337808 */ /* 0x000fe40004000000 */
[----:B------:R-:W-:Y:S02]  /*21470*/  FSEL R41, R152, -INF , !P5 ;  /* 0xff80000098297808 */ /* 0x000fe40006800000 */
[----:B------:R-:W-:Y:S02]  /*21480*/  FSEL R11, R137, -INF , !P4 ;  /* 0xff800000890b7808 */ /* 0x000fe40006000000 */
[-C--:B------:R-:W-:Y:S02]  /*21490*/  ISETP.GE.AND P5, PT, R3, R227.reuse, PT ;  /* 0x000000e30300720c */ /* 0x080fe40003fa6270 */
[-C--:B------:R-:W-:Y:S02]  /*214a0*/  ISETP.GE.AND P4, PT, R6, R227.reuse, PT ;  /* 0x000000e30600720c */ /* 0x080fe40003f86270 */
[----:B------:R-:W-:Y:S02]  /*214b0*/  FSEL R59, R14, -INF , !P1 ;  /* 0xff8000000e3b7808 */ /* 0x000fe40004800000 */
[----:B------:R-:W-:Y:S02]  /*214c0*/  FSEL R237, R237, -INF , !P6 ;  /* 0xff800000eded7808 */ /* 0x000fe40007000000 */
[C---:B------:R-:W-:Y:S02]  /*214d0*/  ISETP.GE.AND P1, PT, R4.reuse, R227, PT ;  /* 0x000000e30400720c */ /* 0x040fe40003f26270 */
[----:B------:R-:W-:Y:S02]  /*214e0*/  ISETP.GE.AND P6, PT, R4, R225, PT ;  /* 0x000000e10400720c */ /* 0x000fe40003fc6270 */
[----:B------:R-:W-:Y:S02]  /*214f0*/  FMNMX3.FTZ R4, R0, R21, R17, !PT ;  /* 0x0000001500047276 */ /* 0x000fe40007810011 */
[----:B------:R-:W-:Y:S02]  /*21500*/  ISETP.GE.AND P0, PT, R142, R227, PT ;  /* 0x000000e38e00720c */ /* 0x000fe40003f06270 */
[----:B------:R-:W-:Y:S02]  /*21510*/  FSEL R56, R153, -INF , !P5 ;  /* 0xff80000099387808 */ /* 0x000fe40006800000 */
[----:B------:R-:W-:Y:S02]  /*21520*/  FSEL R182, R182, -INF , !P4 ;  /* 0xff800000b6b67808 */ /* 0x000fe40006000000 */
[----:B------:R-:W-:Y:S02]  /*21530*/  ISETP.GE.AND P5, PT, R136, R225, PT ;  /* 0x000000e18800720c */ /* 0x000fe40003fa6270 */
[----:B------:R-:W-:Y:S02]  /*21540*/  ISETP.GE.AND P4, PT, R145, R227, PT ;  /* 0x000000e39100720c */ /* 0x000fe40003f86270 */
[----:B------:R-:W-:Y:S02]  /*21550*/  FMNMX3.FTZ R4, R4, R15, R13, !PT ;  /* 0x0000000f04047276 */ /* 0x000fe4000781000d */
[----:B------:R-:W-:Y:S02]  /*21560*/  FSEL R188, R188, -INF , !P0 ;  /* 0xff800000bcbc7808 */ /* 0x000fe40004000000 */
[----:B------:R-:W-:Y:S02]  /*21570*/  ISETP.GE.AND P0, PT, R134, R225, PT ;  /* 0x000000e18600720c */ /* 0x000fe40003f06270 */
[----:B------:R-:W-:Y:S02]  /*21580*/  FSEL R9, R9, -INF , !P5 ;  /* 0xff80000009097808 */ /* 0x000fe40006800000 */
[----:B------:R-:W-:Y:S02]  /*21590*/  FSEL R164, R164, -INF , !P4 ;  /* 0xff800000a4a47808 */ /* 0x000fe40006000000 */
[----:B------:R-:W-:Y:S02]  /*215a0*/  ISETP.GE.AND P5, PT, R141, R227, PT ;  /* 0x000000e38d00720c */ /* 0x000fe40003fa6270 */
        /* <DEDUP_REMOVED lines=11> */
[----:B------:R-:W-:Y:S02]  /*21660*/  ISETP.GE.AND P5, PT, R139, R225, PT ;  /* 0x000000e18b00720c */ /* 0x000fe40003fa6270 */
[----:B------:R-:W-:Y:S02]  /*21670*/  FSEL R67, R18, -INF , !P0 ;  /* 0xff80000012437808 */ /* 0x000fe40004000000 */
[----:B------:R-:W-:Y:S02]  /*21680*/  FMNMX3.FTZ R4, R4, R59, R57, !PT ;  /* 0x0000003b04047276 */ /* 0x000fe40007810039 */
[----:B------:R-:W-:Y:S02]  /*21690*/  FSEL R65, R19, -INF , !P4 ;  /* 0xff80000013417808 */ /* 0x000fe40006000000 */
[----:B------:R-:W-:Y:S02]  /*216a0*/  FSEL R178, R178, -INF , !P1 ;  /* 0xff800000b2b27808 */ /* 0x000fe40004800000 */
[----:B------:R-:W-:Y:S02]  /*216b0*/  ISETP.GE.AND P0, PT, R138, R225, PT ;  /* 0x000000e18a00720c */ /* 0x000fe40003f06270 */
[----:B------:R-:W-:Y:S02]  /*216c0*/  ISETP.GE.AND P1, PT, R144, R227, PT ;  /* 0x000000e39000720c */ /* 0x000fe40003f26270 */
[----:B------:R-:W-:Y:S02]  /*216d0*/  FMNMX3.FTZ R3, R3, R49, R56, !PT ;  /* 0x0000003103037276 */ /* 0x000fe40007810038 */
[----:B------:R-:W-:Y:S02]  /*216e0*/  FSEL R179, R23, -INF , !P5 ;  /* 0xff80000017b37808 */ /* 0x000fe40006800000 */
[----:B------:R-:W-:Y:S02]  /*216f0*/  ISETP.GE.AND P4, PT, R6, R225, PT ;  /* 0x000000e10600720c */ /* 0x000fe40003f86270 */
[----:B------:R-:W-:Y:S02]  /*21700*/  FMNMX3.FTZ R4, R4, R67, R65, !PT ;  /* 0x0000004304047276 */ /* 0x000fe40007810041 */
[----:B------:R-:W-:Y:S02]  /*21710*/  FSEL R162, R26, -INF , !P0 ;  /* 0xff8000001aa27808 */ /* 0x000fe40004000000 */
[----:B------:R-:W-:Y:S02]  /*21720*/  FSEL R176, R176, -INF , !P1 ;  /* 0xff800000b0b07808 */ /* 0x000fe40004800000 */
[----:B------:R-:W-:Y:S02]  /*21730*/  FMNMX3.FTZ R3, R3, R188, R186, !PT ;  /* 0x000000bc03037276 */ /* 0x000fe400078100ba */
[-C--:B------:R-:W-:Y:S02]  /*21740*/  ISETP.GE.AND P5, PT, R145, R225.reuse, PT ;  /* 0x000000e19100720c */ /* 0x080fe40003fa6270 */
[----:B------:R-:W-:Y:S02]  /*21750*/  ISETP.GE.AND P1, PT, R141, R225, PT ;  /* 0x000000e18d00720c */ /* 0x000fe40003f26270 */
[----:B------:R-:W-:Y:S02]  /*21760*/  ISETP.GE.AND P0, PT, R16, R227, PT ;  /* 0x000000e31000720c */ /* 0x000fe40003f06270 */
[----:B------:R-:W-:Y:S02]  /*21770*/  FSEL R181, R27, -INF , !P4 ;  /* 0xff8000001bb57808 */ /* 0x000fe40006000000 */
[----:B------:R-:W-:Y:S02]  /*21780*/  FMNMX3.FTZ R4, R4, R160, R179, !PT ;  /* 0x000000a004047276 */ /* 0x000fe400078100b3 */
[----:B------:R-:W-:Y:S02]  /*21790*/  FMNMX3.FTZ R3, R3, R184, R182, !PT ;  /* 0x000000b803037276 */ /* 0x000fe400078100b6 */
[----:B------:R-:W-:Y:S02]  /*217a0*/  ISETP.GE.AND P4, PT, R20, R225, PT ;  /* 0x000000e11400720c */ /* 0x000fe40003f86270 */
[----:B------:R-:W-:Y:S02]  /*217b0*/  FSEL R168, R30, -INF , !P5 ;  /* 0xff8000001ea87808 */ /* 0x000fe40006800000 */
        /* <DEDUP_REMOVED lines=11> */
[----:B------:R-:W-:Y:S02]  /*21870*/  FSEL R193, R48, -INF , !P0 ;  /* 0xff80000030c17808 */ /* 0x000fe40004000000 */
[----:B------:R-:W-:Y:S02]  /*21880*/  ISETP.GE.AND P4, PT, R25, R227, PT ;  /* 0x000000e31900720c */ /* 0x000fe40003f86270 */
[----:B------:R-:W-:Y:S02]  /*21890*/  FSEL R175, R53, -INF , !P6 ;  /* 0xff80000035af7808 */ /* 0x000fe40007000000 */
[----:B------:R-:W-:Y:S02]  /*218a0*/  ISETP.GE.AND P0, PT, R144, R225, PT ;  /* 0x000000e19000720c */ /* 0x000fe40003f06270 */
[----:B------:R-:W-:Y:S02]  /*218b0*/  ISETP.GE.AND P6, PT, R32, R227, PT ;  /* 0x000000e32000720c */ /* 0x000fe40003fc6270 */
[----:B------:R-:W-:Y:S02]  /*218c0*/  FSEL R191, R191, -INF , !P5 ;  /* 0xff800000bfbf7808 */ /* 0x000fe40006800000 */
[----:B------:R-:W-:Y:S02]  /*218d0*/  FMNMX3.FTZ R3, R3, R180, R166, !PT ;  /* 0x000000b403037276 */ /* 0x000fe400078100a6 */
[----:B------:R-:W-:Y:S02]  /*218e0*/  FSEL R249, R39, -INF , !P1 ;  /* 0xff80000027f97808 */ /* 0x000fe40004800000 */
[-C--:B------:R-:W-:Y:S02]  /*218f0*/  ISETP.GE.AND P5, PT, R146, R225.reuse, PT ;  /* 0x000000e19200720c */ /* 0x080fe40003fa6270 */
        /* <DEDUP_REMOVED lines=18> */
[----:B------:R-:W-:Y:S02]  /*21a20*/  FSEL R187, R47, -INF , !P6 ;  /* 0xff8000002fbb7808 */ /* 0x000fe40007000000 */
[----:B------:R-:W-:Y:S02]  /*21a30*/  ISETP.GE.AND P0, PT, R33, R225, PT ;  /* 0x000000e12100720c */ /* 0x000fe40003f06270 */
[----:B------:R-:W-:Y:S02]  /*21a40*/  FMNMX3.FTZ R8, R4, R247, R245, !PT ;  /* 0x000000f704087276 */ /* 0x000fe400078100f5 */
[----:B------:R-:W-:Y:S02]  /*21a50*/  ISETP.GE.AND P6, PT, R40, R227, PT ;  /* 0x000000e32800720c */ /* 0x000fe40003fc6270 */
[----:B------:R-:W-:Y:S02]  /*21a60*/  FSEL R159, R61, -INF , !P5 ;  /* 0xff8000003d9f7808 */ /* 0x000fe40006800000 */
[----:B------:R-:W-:Y:S02]  /*21a70*/  FSEL R156, R156, -INF , !P4 ;  /* 0xff8000009c9c7808 */ /* 0x000fe40006000000 */
[----:B------:R-:W-:Y:S02]  /*21a80*/  FMNMX3.FTZ R6, R6, R237, R195, !PT ;  /* 0x000000ed06067276 */ /* 0x000fe400078100c3 */
[-C--:B------:R-:W-:Y:S02]  /*21a90*/  ISETP.GE.AND P4, PT, R12, R225.reuse, PT ;  /* 0x000000e10c00720c */ /* 0x080fe40003f86270 */
[----:B------:R-:W-:Y:S02]  /*21aa0*/  ISETP.GE.AND P5, PT, R25, R225, PT ;  /* 0x000000e11900720c */ /* 0x000fe40003fa6270 */
[----:B------:R-:W-:Y:S02]  /*21ab0*/  FSEL R185, R50, -INF , !P1 ;  /* 0xff80000032b97808 */ /* 0x000fe40004800000 */
[----:B------:R-:W-:Y:S02]  /*21ac0*/  FSEL R183, R183, -INF , !P0 ;  /* 0xff800000b7b77808 */ /* 0x000fe40004000000 */
[----:B------:R-:W-:Y:S02]  /*21ad0*/  FMNMX3.FTZ R8, R8, R189, R187, !PT ;  /* 0x000000bd08087276 */ /* 0x000fe400078100bb */
[----:B------:R-:W-:Y:S02]  /*21ae0*/  FSEL R157, R64, -INF , !P6 ;  /* 0xff800000409d7808 */ /* 0x000fe40007000000 */
[----:B------:R-:W-:Y:S02]  /*21af0*/  ISETP.GE.AND P6, PT, R32, R225, PT ;  /* 0x000000e12000720c */ /* 0x000fe40003fc6270 */
[----:B------:R-:W-:Y:S02]  /*21b00*/  FMNMX3.FTZ R6, R6, R193, R191, !PT ;  /* 0x000000c106067276 */ /* 0x000fe400078100bf */
[----:B------:R-:W-:Y:S02]  /*21b10*/  ISETP.GE.AND P1, PT, R38, R225, PT ;  /* 0x000000e12600720c */ /* 0x000fe40003f26270 */
[----:B------:R-:W-:Y:S02]  /*21b20*/  FSEL R169, R54, -INF , !P5 ;  /* 0xff80000036a97808 */ /* 0x000fe40006800000 */
[----:B------:R-:W-:Y:S02]  /*21b30*/  FSEL R167, R55, -INF , !P4 ;  /* 0xff80000037a77808 */ /* 0x000fe40006000000 */
[----:B------:R-:W-:Y:S02]  /*21b40*/  FMNMX3.FTZ R8, R8, R185, R183, !PT ;  /* 0x000000b908087276 */ /* 0x000fe400078100b7 */
        /* <DEDUP_REMOVED lines=8> */
[-C--:B------:R-:W-:Y:S02]  /*21bd0*/  ISETP.GE.AND P4, PT, R44, R225.reuse, PT ;  /* 0x000000e12c00720c */ /* 0x080fe40003f86270 */
[----:B------:R-:W-:Y:S02]  /*21be0*/  FSEL R155, R62, -INF , !P0 ;  /* 0xff8000003e9b7808 */ /* 0x000fe40004000000 */
[----:B------:R-:W-:Y:S02]  /*21bf0*/  FSEL R152, R63, -INF , !P5 ;  /* 0xff8000003f987808 */ /* 0x000fe40006800000 */
[----:B------:R-:W-:Y:S02]  /*21c00*/  ISETP.GE.AND P1, PT, R40, R225, PT ;  /* 0x000000e12800720c */ /* 0x000fe40003f26270 */
[----:B------:R-:W-:Y:S02]  /*21c10*/  FSEL R66, R66, -INF , P6 ;  /* 0xff80000042427808 */ /* 0x000fe40003000000 */
[----:B------:R-:W-:Y:S02]  /*21c20*/  FMNMX3.FTZ R3, R8, R165, R163, !PT ;  /* 0x000000a508037276 */ /* 0x000fe400078100a3 */
[----:B------:R-:W-:Y:S02]  /*21c30*/  FMNMX3.FTZ R6, R6, R161, R159, !PT ;  /* 0x000000a106067276 */ /* 0x000fe4000781009f */
[----:B------:R-:W-:Y:S02]  /*21c40*/  FSEL R136, R45, -INF , !P4 ;  /* 0xff8000002d887808 */ /* 0x000fe40006000000 */
[----:B------:R-:W-:Y:S02]  /*21c50*/  FSEL R137, R66, -INF , !P1 ;  /* 0xff80000042897808 */ /* 0x000fe40004800000 */
[----:B------:R-:W-:Y:S02]  /*21c60*/  FMNMX3.FTZ R3, R3, R155, R152, !PT ;  /* 0x0000009b03037276 */ /* 0x000fe40007810098 */
[----:B------:R-:W-:Y:S02]  /*21c70*/  FMNMX3.FTZ R4, R6, R157, R156, !PT ;  /* 0x0000009d06047276 */ /* 0x000fe4000781009c */
[----:B------:R-:W-:Y:S02]  /*21c80*/  FMNMX3.FTZ R6, R3, R137, R136, !PT ;  /* 0x0000008903067276 */ /* 0x000fe40007810088 */
[----:B------:R-:W-:Y:S01]  /*21c90*/  LEA R139, R201, UR8, 0x1 ;  /* 0x00000008c98b7c11 */ /* 0x000fe2000f8e08ff */
[----:B------:R-:W1:Y:S08]  /*21ca0*/  SHFL.BFLY PT, R19, R4, 0x2, 0x1f ;  /* 0x0c401f0004137f89 */ /* 0x000e7000000e0000 */
[----:B------:R-:W3:Y:S01]  /*21cb0*/  SHFL.BFLY PT, R3, R6, 0x2, 0x1f ;  /* 0x0c401f0006037f89 */ /* 0x000ee200000e0000 */
[----:B------:R-:W-:Y:S02]  /*21cc0*/  IMAD.IADD R138, R200, 0x1, R139 ;  /* 0x00000001c88a7824 */ /* 0x000fe400078e028b */
[C---:B------:R-:W-:Y:S05]  /*21cd0*/  VIADD R8, R139.reuse, 0xc000 ;  /* 0x0000c0008b087836 */ /* 0x040fea0000000000 */
[----:B------:R-:W-:Y:S01]  /*21ce0*/  LDSM.16.MT88.4 R44, [R139+0x10000] ;  /* 0x010000008b2c783b */ /* 0x000fe20000004200 */
[----:B------:R-:W-:Y:S02]  /*21cf0*/  VIADD R145, R139, 0xc040 ;  /* 0x0000c0408b917836 */ /* 0x000fe40000000000 */
[----:B------:R-:W-:Y:S04]  /*21d00*/  @P2 VIADD R145, R8, 0xffffffc0 ;  /* 0xffffffc008912836 */ /* 0x000fe80000000000 */
[----:B------:R-:W-:Y:S01]  /*21d10*/  IMAD.IADD R200, R200, 0x1, R145 ;  /* 0x00000001c8c87824 */ /* 0x000fe200078e0291 */
[----:B------:R-:W-:Y:S08]  /*21d20*/  LDSM.16.MT88.4 R28, [R145] ;  /* 0x00000000911c783b */ /* 0x000ff00000004200 */
[----:B------:R-:W-:Y:S08]  /*21d30*/  LDSM.16.MT88.4 R36, [R200] ;  /* 0x00000000c824783b */ /* 0x000ff00000004200 */
[----:B------:R-:W-:Y:S08]  /*21d40*/  LDSM.16.MT88.4 R52, [R138+0x10000] ;  /* 0x010000008a34783b */ /* 0x000ff00000004200 */
        /* <DEDUP_REMOVED lines=11> */
[----:B------:R-:W-:Y:S04]  /*21e00*/  FSEL R154, R154, RZ, P0 ;  /* 0x000000ff9a9a7208 */ /* 0x000fe80000000000 */
[----:B------:R-:W-:Y:S01]  /*21e10*/  FSEL R158, R158, RZ, P1 ;  /* 0x000000ff9e9e7208 */ /* 0x000fe20000800000 */
[-CC-:B------:R-:W-:Y:S01]  /*21e20*/  FFMA.FTZ R148, R5, R135.reuse, -R154.reuse ;  /* 0x0000008705947223 */ /* 0x180fe2000001089a */
[----:B------:R-:W-:Y:S01]  /*21e30*/  FSEL R5, R134, RZ, P1 ;  /* 0x000000ff86057208 */ /* 0x000fe20000800000 */
[-CC-:B------:R-:W-:Y:S01]  /*21e40*/  FFMA.FTZ R151, R11, R135.reuse, -R154.reuse ;  /* 0x000000870b977223 */ /* 0x180fe2000001089a */
[-C--:B------:R-:W-:Y:S01]  /*21e50*/  FFMA.FTZ R146, R9, R135.reuse, -R154 ;  /* 0x0000008709927223 */ /* 0x080fe2000001089a */
[-CC-:B------:R-:W-:Y:S01]  /*21e60*/  FFMA.FTZ R147, R15, R135.reuse, -R158.reuse ;  /* 0x000000870f937223 */ /* 0x180fe2000001089e */
[-C--:B------:R-:W-:Y:S01]  /*21e70*/  FFMA.FTZ R144, R13, R135.reuse, -R158 ;  /* 0x000000870d907223 */ /* 0x080fe2000001089e */
[----:B------:R-:W-:Y:S01]  /*21e80*/  FADD.FTZ R0, -R5, R0 ;  /* 0x0000000005007221 */ /* 0x000fe20000010100 */
[----:B------:R-:W1:Y:S01]  /*21e90*/  LDSM.16.MT88.4 R12, [R139+0xc000] ;  /* 0x00c000008b0c783b */ /* 0x000e620000004200 */
[----:B------:R-:W-:Y:S01]  /*21ea0*/  FSEL R5, R3, RZ, P0 ;  /* 0x000000ff03057208 */ /* 0x000fe20000000000 */
[-CC-:B------:R-:W-:Y:S01]  /*21eb0*/  FFMA.FTZ R149, R21, R135.reuse, -R158.reuse ;  /* 0x0000008715957223 */ /* 0x180fe2000001089e */
[----:B------:R-:W-:Y:S01]  /*21ec0*/  FMUL.FTZ R4, R135, R0 ;  /* 0x0000000087047220 */ /* 0x000fe20000410000 */
[-C--:B------:R-:W-:Y:S01]  /*21ed0*/  FFMA.FTZ R150, R17, R135.reuse, -R158 ;  /* 0x0000008711967223 */ /* 0x080fe2000001089e */
[-C--:B------:R-:W-:Y:S01]  /*21ee0*/  FFMA.FTZ R153, R7, R135.reuse, -R154 ;  /* 0x0000008707997223 */ /* 0x080fe2000001089a */
[----:B------:R-:W-:Y:S01]  /*21ef0*/  FADD.FTZ R0, -R5, R2 ;  /* 0x0000000205007221 */ /* 0x000fe20000010100 */
[----:B------:R-:W-:Y:S01]  /*21f00*/  MUFU.EX2 R147, R147 ;  /* 0x0000009300937308 */ /* 0x000fe20000000800 */
[----:B------:R-:W2:Y:S01]  /*21f10*/  LDSM.16.MT88.4 R20, [R138+0xc000] ;  /* 0x00c000008a14783b */ /* 0x000ea20000004200 */
[-CC-:B------:R-:W-:Y:S01]  /*21f20*/  FFMA.FTZ R174, R174, R135.reuse, -R158.reuse ;  /* 0x00000087aeae7223 */ /* 0x180fe2000001089e */
[----:B------:R-:W-:Y:S01]  /*21f30*/  FMUL.FTZ R6, R135, R0 ;  /* 0x0000000087067220 */ /* 0x000fe20000410000 */
[-C--:B------:R-:W-:Y:S01]  /*21f40*/  FFMA.FTZ R178, R178, R135.reuse, -R158 ;  /* 0x00000087b2b27223 */ /* 0x080fe2000001089e */
[-CC-:B------:R-:W-:Y:S01]  /*21f50*/  FFMA.FTZ R160, R160, R135.reuse, -R154.reuse ;  /* 0x00000087a0a07223 */ /* 0x180fe2000001089a */
[-CC-:B------:R-:W-:Y:S01]  /*21f60*/  FFMA.FTZ R179, R179, R135.reuse, -R154.reuse ;  /* 0x00000087b3b37223 */ /* 0x180fe2000001089a */
[-CC-:B------:R-:W-:Y:S03]  /*21f70*/  FFMA.FTZ R162, R162, R135.reuse, -R154.reuse ;  /* 0x00000087a2a27223 */ /* 0x180fe6000001089a */
[----:B------:R-:W3:Y:S01]  /*21f80*/  MUFU.EX2 R2, R4 ;  /* 0x0000000400027308 */ /* 0x000ee20000000800 */
[-C--:B------:R-:W-:Y:S01]  /*21f90*/  FFMA.FTZ R181, R181, R135.reuse, -R154 ;  /* 0x00000087b5b57223 */ /* 0x080fe2000001089a */
[-CC-:B------:R-:W-:Y:S01]  /*21fa0*/  FFMA.FTZ R164, R164, R135.reuse, -R158.reuse ;  /* 0x00000087a4a47223 */ /* 0x180fe2000001089e */
[-CC-:B------:R-:W-:Y:S01]  /*21fb0*/  FFMA.FTZ R239, R239, R135.reuse, -R158.reuse ;  /* 0x00000087efef7223 */ /* 0x180fe2000001089e */
[-CC-:B------:R-:W-:Y:S01]  /*21fc0*/  FFMA.FTZ R201, R180, R135.reuse, -R158.reuse ;  /* 0x00000087b4c97223 */ /* 0x180fe2000001089e */
[-C--:B------:R-:W-:Y:S01]  /*21fd0*/  FFMA.FTZ R166, R166, R135.reuse, -R158 ;  /* 0x00000087a6a67223 */ /* 0x080fe2000001089e */
[-CC-:B------:R-:W-:Y:S01]  /*21fe0*/  FFMA.FTZ R168, R168, R135.reuse, -R154.reuse ;  /* 0x00000087a8a87223 */ /* 0x180fe2000001089a */
[-CC-:B------:R-:W-:Y:S03]  /*21ff0*/  FFMA.FTZ R241, R241, R135.reuse, -R154.reuse ;  /* 0x00000087f1f17223 */ /* 0x180fe6000001089a */
[----:B------:R-:W4:Y:S01]  /*22000*/  MUFU.EX2 R0, R6 ;  /* 0x0000000600007308 */ /* 0x000f220000000800 */
[-CC-:B------:R-:W-:Y:S01]  /*22010*/  FFMA.FTZ R170, R170, R135.reuse, -R154.reuse ;  /* 0x00000087aaaa7223 */ /* 0x180fe2000001089a */
[-C--:B------:R-:W-:Y:S01]  /*22020*/  FFMA.FTZ R243, R243, R135.reuse, -R154 ;  /* 0x00000087f3f37223 */ /* 0x080fe2000001089a */
[-CC-:B------:R-:W-:Y:S01]  /*22030*/  FFMA.FTZ R176, R176, R135.reuse, -R158.reuse ;  /* 0x00000087b0b07223 */ /* 0x180fe2000001089e */
[-C--:B------:R-:W-:Y:S01]  /*22040*/  FFMA.FTZ R172, R172, R135.reuse, -R158 ;  /* 0x00000087acac7223 */ /* 0x080fe2000001089e */
        /* <DEDUP_REMOVED lines=19> */
[----:B------:R-:W4:Y:S01]  /*22180*/  MUFU.EX2 R144, R144 ;  /* 0x0000009000907308 */ /* 0x000f220000000800 */
[----:B------:R-:W-:Y:S01]  /*22190*/  FMUL.FTZ R25, R2, R109 ;  /* 0x0000006d02197220 */ /* 0x000fe20000410000 */
[C---:B------:R-:W-:Y:S01]  /*221a0*/  FMUL.FTZ R26, R0.reuse, R110 ;  /* 0x0000006e001a7220 */ /* 0x040fe20000410000 */
[----:B------:R-:W-:Y:S01]  /*221b0*/  FMUL.FTZ R27, R0, R111 ;  /* 0x0000006f001b7220 */ /* 0x000fe20000410000 */
[C---:B------:R-:W-:Y:S01]  /*221c0*/  FMUL.FTZ R32, R2.reuse, R100 ;  /* 0x0000006402207220 */ /* 0x040fe20000410000 */
[----:B------:R-:W-:Y:S01]  /*221d0*/  FMUL.FTZ R33, R2, R101 ;  /* 0x0000006502217220 */ /* 0x000fe20000410000 */
[----:B------:R-:W-:Y:S01]  /*221e0*/  FMUL.FTZ R34, R0, R102 ;  /* 0x0000006600227220 */ /* 0x000fe20000410000 */
[----:B------:R-:W-:Y:S03]  /*221f0*/  LDSM.16.MT88.4 R116, [R138+0xf800] ;  /* 0x00f800008a74783b */ /* 0x000fe60000004200 */
[----:B------:R-:W-:Y:S01]  /*22200*/  MUFU.EX2 R151, R151 ;  /* 0x0000009700977308 */ /* 0x000fe20000000800 */
[----:B---3--:R-:W-:Y:S01]  /*22210*/  F2FP.BF16.F32.PACK_AB R140, R150, R149 ;  /* 0x00000095968c723e */ /* 0x008fe200000010ff */
[----:B------:R-:W-:Y:S01]  /*22220*/  FMUL.FTZ R35, R0, R103 ;  /* 0x0000006700237220 */ /* 0x000fe20000410000 */
[----:B------:R-:W-:Y:S01]  /*22230*/  FMUL.FTZ R40, R2, R92 ;  /* 0x0000005c02287220 */ /* 0x000fe20000410000 */
[C---:B------:R-:W-:Y:S01]  /*22240*/  FMUL.FTZ R42, R0.reuse, R94 ;  /* 0x0000005e002a7220 */ /* 0x040fe20000410000 */
[----:B------:R-:W-:Y:S01]  /*22250*/  FMUL.FTZ R43, R0, R95 ;  /* 0x0000005f002b7220 */ /* 0x000fe20000410000 */
[----:B------:R-:W-:Y:S01]  /*22260*/  FMUL.FTZ R48, R2, R84 ;  /* 0x0000005402307220 */ /* 0x000fe20000410000 */
[----:B------:R-:W-:Y:S03]  /*22270*/  LDSM.16.MT88.4 R108, [R145+0x3800] ;  /* 0x00380000916c783b */ /* 0x000fe60000004200 */
[----:B------:R-:W3:Y:S01]  /*22280*/  MUFU.EX2 R148, R148 ;  /* 0x0000009400947308 */ /* 0x000ee20000000800 */
[----:B----4-:R-:W-:Y:S01]  /*22290*/  F2FP.BF16.F32.PACK_AB R142, R144, R147 ;  /* 0x00000093908e723e */ /* 0x010fe200000010ff */
[C---:B------:R-:W-:Y:S01]  /*222a0*/  FMUL.FTZ R50, R0.reuse, R86 ;  /* 0x0000005600327220 */ /* 0x040fe20000410000 */
[----:B------:R-:W-:Y:S01]  /*222b0*/  FMUL.FTZ R58, R0, R78 ;  /* 0x0000004e003a7220 */ /* 0x000fe20000410000 */
[----:B------:R-:W-:Y:S01]  /*222c0*/  FMUL.FTZ R64, R2, R68 ;  /* 0x0000004402407220 */ /* 0x000fe20000410000 */
[----:B------:R-:W-:Y:S01]  /*222d0*/  FMUL.FTZ R66, R0, R70 ;  /* 0x0000004600427220 */ /* 0x000fe20000410000 */
[-CC-:B------:R-:W-:Y:S01]  /*222e0*/  FFMA.FTZ R195, R195, R135.reuse, -R158.reuse ;  /* 0x00000087c3c37223 */ /* 0x180fe2000001089e */
[----:B------:R-:W-:Y:S03]  /*222f0*/  LDSM.16.MT88.4 R100, [R200+0x3800] ;  /* 0x00380000c864783b */ /* 0x000fe60000004200 */
[----:B------:R-:W-:Y:S01]  /*22300*/  MUFU.EX2 R146, R146 ;  /* 0x0000009200927308 */ /* 0x000fe20000000800 */
[-C--:B------:R-:W-:Y:S01]  /*22310*/  FFMA.FTZ R191, R191, R135.reuse, -R158 ;  /* 0x00000087bfbf7223 */ /* 0x080fe2000001089e */
[-CC-:B------:R-:W-:Y:S01]  /*22320*/  FFMA.FTZ R187, R187, R135.reuse, -R154.reuse ;  /* 0x00000087bbbb7223 */ /* 0x180fe2000001089a */
[-CC-:B------:R-:W-:Y:S01]  /*22330*/  FFMA.FTZ R185, R185, R135.reuse, -R154.reuse ;  /* 0x00000087b9b97223 */ /* 0x180fe2000001089a */
[-C--:B------:R-:W-:Y:S01]  /*22340*/  FFMA.FTZ R190, R183, R135.reuse, -R154 ;  /* 0x00000087b7be7223 */ /* 0x080fe2000001089a */
[-CC-:B------:R-:W-:Y:S01]  /*22350*/  FFMA.FTZ R177, R177, R135.reuse, -R158.reuse ;  /* 0x00000087b1b17223 */ /* 0x180fe2000001089e */
[-CC-:B------:R-:W-:Y:S01]  /*22360*/  FFMA.FTZ R192, R175, R135.reuse, -R158.reuse ;  /* 0x00000087afc07223 */ /* 0x180fe2000001089e */
[--C-:B------:R-:W-:Y:S03]  /*22370*/  FFMA.FTZ R173, R173, R135, -R158.reuse ;  /* 0x00000087adad7223 */ /* 0x100fe6000001089e */
[----:B------:R-:W4:Y:S01]  /*22380*/  MUFU.EX2 R153, R153 ;  /* 0x0000009900997308 */ /* 0x000f220000000800 */
[----:B---3--:R-:W-:Y:S01]  /*22390*/  F2FP.BF16.F32.PACK_AB R141, R148, R151 ;  /* 0x00000097948d723e */ /* 0x008fe200000010ff */
[-C--:B------:R-:W-:Y:S01]  /*223a0*/  FFMA.FTZ R194, R171, R135.reuse, -R158 ;  /* 0x00000087abc27223 */ /* 0x080fe2000001089e */
[-CC-:B------:R-:W-:Y:S01]  /*223b0*/  FFMA.FTZ R169, R169, R135.reuse, -R154.reuse ;  /* 0x00000087a9a97223 */ /* 0x180fe2000001089a */
[-CC-:B------:R-:W-:Y:S01]  /*223c0*/  FFMA.FTZ R202, R167, R135.reuse, -R154.reuse ;  /* 0x00000087a7ca7223 */ /* 0x180fe2000001089a */
        /* <DEDUP_REMOVED lines=8> */
[----:B------:R-:W-:Y:S01]  /*22450*/  FFMA.FTZ R137, R137, R135, -R154 ;  /* 0x0000008789897223 */ /* 0x000fe2000001089a */
[----:B------:R-:W-:Y:S01]  /*22460*/  FFMA.FTZ R151, R0, R233, R151 ;  /* 0x000000e900977223 */ /* 0x000fe20000010097 */
[----:B------:R-:W-:Y:S03]  /*22470*/  FFMA.FTZ R149, R2, R235, R149 ;  /* 0x000000eb02957223 */ /* 0x000fe60000010095 */
[----:B------:R-:W-:Y:S01]  /*22480*/  MUFU.EX2 R178, R178 ;  /* 0x000000b200b27308 */ /* 0x000fe20000000800 */
[C---:B----4-:R-:W-:Y:S01]  /*22490*/  F2FP.BF16.F32.PACK_AB R143, R153.reuse, R146 ;  /* 0x00000092998f723e */ /* 0x050fe200000010ff */
[----:B------:R-:W-:Y:S01]  /*224a0*/  FADD.FTZ R151, R148, R151 ;  /* 0x0000009794977221 */ /* 0x000fe20000010000 */
[----:B------:R-:W-:Y:S01]  /*224b0*/  FADD.FTZ R150, R150, R149 ;  /* 0x0000009596967221 */ /* 0x000fe20000010000 */
[----:B------:R-:W-:Y:S02]  /*224c0*/  ISETP.GT.AND P0, PT, R230, R203, PT ;  /* 0x000000cbe600720c */ /* 0x000fe40003f04270 */
[----:B------:R-:W-:Y:S02]  /*224d0*/  FADD.FTZ R146, R146, R151 ;  /* 0x0000009792927221 */ /* 0x000fe40000010000 */
        /* <DEDUP_REMOVED lines=8> */
[----:B------:R-:W-:Y:S08]  /*22560*/  FMUL.FTZ R15, R0, R123 ;  /* 0x0000007b000f7220 */ /* 0x000ff00000410000 */
        /* <DEDUP_REMOVED lines=58> */
[----:B----4-:R-:W-:Y:S01]  /*22910*/  F2FP.BF16.F32.PACK_AB R68, R97, R96 ;  /* 0x000000606144723e */ /* 0x010fe200000010ff */
[C---:B------:R-:W-:Y:S03]  /*22920*/  HMMA.16816.F32.BF16 R48, R140.reuse, R54, R48 ;  /* 0x000000368c30723c */ /* 0x040fe60000041830 */
[C---:B------:R-:W-:Y:S01]  /*22930*/  FMUL.FTZ R54, R0.reuse, R82 ;  /* 0x0000005200367220 */ /* 0x040fe20000410000 */
[----:B------:R-:W-:Y:S02]  /*22940*/  FMUL.FTZ R55, R0, R83 ;  /* 0x0000005300377220 */ /* 0x000fe40000410000 */
[----:B------:R-:W4:Y:S02]  /*22950*/  LDSM.16.MT88.4 R80, [R138+0xc800] ;  /* 0x00c800008a50783b */ /* 0x000f240000004200 */
[----:B------:R-:W-:Y:S03]  /*22960*/  MUFU.EX2 R105, R105 ;  /* 0x0000006900697308 */ /* 0x000fe60000000800 */
[C---:B------:R-:W-:Y:S03]  /*22970*/  HMMA.16816.F32.BF16 R52, R140.reuse, R60, R52 ;  /* 0x0000003c8c34723c */ /* 0x040fe60000041834 */
[C---:B------:R-:W-:Y:S01]  /*22980*/  FMUL.FTZ R60, R2.reuse, R72 ;  /* 0x00000048023c7220 */ /* 0x040fe20000410000 */
[----:B------:R-:W-:Y:S01]  /*22990*/  FMUL.FTZ R61, R2, R73 ;  /* 0x00000049023d7220 */ /* 0x000fe20000410000 */
[----:B-1----:R-:W-:Y:S02]  /*229a0*/  F2FP.BF16.F32.PACK_AB R70, R99, R98 ;  /* 0x000000626346723e */ /* 0x002fe400000010ff */
[----:B------:R-:W1:Y:S01]  /*229b0*/  MUFU.EX2 R106, R106 ;  /* 0x0000006a006a7308 */ /* 0x000e620000000800 */
[----:B------:R-:W-:Y:S01]  /*229c0*/  IMAD.MOV.U32 R2, RZ, RZ, R3 ;  /* 0x000000ffff027224 */ /* 0x000fe200078e0003 */
[C---:B------:R-:W-:Y:S03]  /*229d0*/  HMMA.16816.F32.BF16 R56, R140.reuse, R62, R56 ;  /* 0x0000003e8c38723c */ /* 0x040fe60000041838 */
[C---:B------:R-:W-:Y:S01]  /*229e0*/  FMUL.FTZ R62, R0.reuse, R74 ;  /* 0x0000004a003e7220 */ /* 0x040fe20000410000 */
[----:B------:R-:W-:Y:S01]  /*229f0*/  FMUL.FTZ R63, R0, R75 ;  /* 0x0000004b003f7220 */ /* 0x000fe20000410000 */
[----:B------:R-:W-:Y:S01]  /*22a00*/  FADD.FTZ R0, R104, R153 ;  /* 0x0000009968007221 */ /* 0x000fe20000010000 */
[----:B------:R-:W5:Y:S02]  /*22a10*/  LDSM.16.MT88.4 R72, [R200+0x800] ;  /* 0x00080000c848783b */ /* 0x000f640000004200 */
[----:B------:R-:W-:Y:S01]  /*22a20*/  MUFU.EX2 R201, R201 ;  /* 0x000000c900c97308 */ /* 0x000fe20000000800 */
[----:B------:R-:W-:Y:S02]  /*22a30*/  FADD.FTZ R0, R107, R0 ;  /* 0x000000006b007221 */ /* 0x000fe40000010000 */
[C---:B--2---:R-:W-:Y:S03]  /*22a40*/  HMMA.16816.F32.BF16 R60, R140.reuse, R84, R60 ;  /* 0x000000548c3c723c */ /* 0x044fe6000004183c */
[----:B-1----:R-:W-:Y:S04]  /*22a50*/  F2FP.BF16.F32.PACK_AB R71, R106, R105 ;  /* 0x000000696a47723e */ /* 0x002fe800000010ff */
[----:B------:R-:W-:Y:S01]  /*22a60*/  MUFU.EX2 R166, R166 ;  /* 0x000000a600a67308 */ /* 0x000fe20000000800 */
[----:B------:R-:W-:Y:S01]  /*22a70*/  HMMA.16816.F32.BF16 R64, R140, R86, R64 ;  /* 0x000000568c40723c */ /* 0x000fe20000041840 */
[----:B------:R-:W-:Y:S02]  /*22a80*/  LDSM.16.MT88.4 R84, [R145+0x4800] ;  /* 0x004800009154783b */ /* 0x000fe40000004200 */
[-CC-:B------:R-:W-:Y:S01]  /*22a90*/  FFMA.FTZ R140, R188, R135.reuse, -R158.reuse ;  /* 0x00000087bc8c7223 */ /* 0x180fe2000001089e */
[-CC-:B------:R-:W-:Y:S05]  /*22aa0*/  FFMA.FTZ R143, R186, R135.reuse, -R158.reuse ;  /* 0x00000087ba8f7223 */ /* 0x180fea000001089e */
        /* <DEDUP_REMOVED lines=48> */
[----:B------:R-:W-:Y:S02]  /*22db0*/  F2FP.BF16.F32.PACK_AB R68, R143, R140 ;  /* 0x0000008c8f44723e */ /* 0x000fe400000010ff */
[----:B----4-:R-:W-:Y:S04]  /*22dc0*/  F2FP.BF16.F32.PACK_AB R70, R141, R142 ;  /* 0x0000008e8d46723e */ /* 0x010fe800000010ff */
[----:B------:R-:W-:Y:S01]  /*22dd0*/  MUFU.EX2 R186, R186 ;  /* 0x000000ba00ba7308 */ /* 0x000fe20000000800 */
[----:B------:R-:W-:Y:S02]  /*22de0*/  F2FP.BF16.F32.PACK_AB R69, R179, R160 ;  /* 0x000000a0b345723e */ /* 0x000fe400000010ff */
[----:B------:R-:W-:Y:S07]  /*22df0*/  F2FP.BF16.F32.PACK_AB R71, R181, R162 ;  /* 0x000000a2b547723e */ /* 0x000fee00000010ff */
[----:B------:R-:W4:Y:S01]  /*22e00*/  MUFU.EX2 R191, R191 ;  /* 0x000000bf00bf7308 */ /* 0x000f220000000800 */
[C---:B-----5:R-:W-:Y:S09]  /*22e10*/  HMMA.16816.F32.BF16 R4, R68.reuse, R72, R4 ;  /* 0x000000484404723c */ /* 0x060ff20000041804 */
        /* <DEDUP_REMOVED lines=157> */
[----:B------:R-:W-:Y:S04]  /*237f0*/  FADD.FTZ R5, R147, R150 ;  /* 0x0000009693057221 */ /* 0x000fe80000010000 */
        /* <DEDUP_REMOVED lines=56> */
[----:B------:R-:W-:Y:S01]  /*23b80*/  FADD.FTZ R192, R192, R177 ;  /* 0x000000b1c0c07221 */ /* 0x000fe20000010000 */
[----:B------:R-:W-:Y:S02]  /*23b90*/  IMAD.MOV.U32 R0, RZ, RZ, R134 ;  /* 0x000000ffff007224 */ /* 0x000fe400078e0086 */
        /* <DEDUP_REMOVED lines=15> */
.L_x_2592:
[----:B------:R-:W1:Y:S01]  /*23c90*/  LDC.64 R10, c[0x0][0x358] ;  /* 0x0000d600ff0a7b82 */ /* 0x000e620000000a00 */
[----:B------:R-:W-:Y:S01]  /*23ca0*/  IMAD.MOV.U32 R4, RZ, RZ, 0x20 ;  /* 0x00000020ff047424 */ /* 0x000fe200078e00ff */
[----:B-1----:R-:W-:Y:S02]  /*23cb0*/  R2UR UR4, R10 ;  /* 0x000000000a0472ca */ /* 0x002fe400000e0000 */
[----:B------:R-:W-:-:S13]  /*23cc0*/  R2UR UR5, R11 ;  /* 0x000000000b0572ca */ /* 0x000fda00000e0000 */
        /* <DEDUP_REMOVED lines=10> */
.L_x_2615:
        /* <DEDUP_REMOVED lines=49> */
[----:B------:R-:W-:Y:S01]  /*24080*/  LEA R5, R0, UR8, 0x1 ;  /* 0x0000000800057c11 */ /* 0x000fe2000f8e08ff */
        /* <DEDUP_REMOVED lines=59> */
[----:B------:R-:W-:Y:S01]  /*24440*/  FMUL.FTZ R74, R8, R74 ;  /* 0x0000004a084a7220 */ /* 0x000fe20000410000 */
[----:B------:R-:W-:Y:S01]  /*24450*/  F2FP.BF16.F32.PACK_AB R98, R99, R98 ;  /* 0x000000626362723e */ /* 0x000fe200000010ff */
[----:B------:R-:W-:Y:S01]  /*24460*/  STS [R19], R116 ;  /* 0x0000007413007388 */ /* 0x000fe20000000800 */
[----:B------:R-:W-:Y:S01]  /*24470*/  R2UR UR4, R10 ;  /* 0x000000000a0472ca */ /* 0x000fe200000e0000 */
[C---:B------:R-:W-:Y:S01]  /*24480*/  FMUL.FTZ R75, R8.reuse, R75 ;  /* 0x0000004b084b7220 */ /* 0x040fe20000410000 */
[----:B------:R-:W-:Y:S01]  /*24490*/  R2UR UR5, R11 ;  /* 0x000000000b0572ca */ /* 0x000fe200000e0000 */
[----:B------:R-:W-:Y:S01]  /*244a0*/  STS [R19+0x400], R118 ;  /* 0x0004007613007388 */ /* 0x000fe20000000800 */
[----:B------:R-:W-:Y:S01]  /*244b0*/  F2FP.BF16.F32.PACK_AB R92, R93, R92 ;  /* 0x0000005c5d5c723e */ /* 0x000fe200000010ff */
[C---:B------:R-:W-:Y:S01]  /*244c0*/  FMUL.FTZ R70, R8.reuse, R70 ;  /* 0x0000004608467220 */ /* 0x040fe20000410000 */
[----:B------:R-:W-:Y:S01]  /*244d0*/  F2FP.BF16.F32.PACK_AB R94, R95, R94 ;  /* 0x0000005e5f5e723e */ /* 0x000fe200000010ff */
[----:B------:R-:W-:Y:S01]  /*244e0*/  STS [R17], R112 ;  /* 0x0000007011007388 */ /* 0x000fe20000000800 */
[----:B------:R-:W-:Y:S01]  /*244f0*/  FMUL.FTZ R71, R8, R71 ;  /* 0x0000004708477220 */ /* 0x000fe20000410000 */
[----:B------:R-:W-:-:S02]  /*24500*/  F2FP.BF16.F32.PACK_AB R88, R89, R88 ;  /* 0x000000585958723e */ /* 0x000fc400000010ff */
[----:B------:R-:W-:Y:S01]  /*24510*/  STS [R17+0x400], R114 ;  /* 0x0004007211007388 */ /* 0x000fe20000000800 */
[----:B------:R-:W-:Y:S02]  /*24520*/  F2FP.BF16.F32.PACK_AB R90, R91, R90 ;  /* 0x0000005a5b5a723e */ /* 0x000fe400000010ff */
        /* <DEDUP_REMOVED lines=14> */
[----:B------:R-:W-:-:S03]  /*24610*/  F2FP.BF16.F32.PACK_AB R70, R71, R70 ;  /* 0x000000464746723e */ /* 0x000fc600000010ff */
        /* <DEDUP_REMOVED lines=18> */
[----:B------:R-:W-:-:S02]  /*24740*/  R2UR UR12, R10 ;  /* 0x000000000a0c72ca */ /* 0x000fc400000e0000 */
[----:B------:R-:W-:-:S13]  /*24750*/  R2UR UR13, R11 ;  /* 0x000000000b0d72ca */ /* 0x000fda00000e0000 */
[----:B------:R-:W2:Y:S01]  /*24760*/  LD.E.64 R44, desc[UR12][R132.64+0x88] ;  /* 0x0000880c842c7980 */ /* 0x000ea2000c101b00 */
[----:B----4-:R-:W-:-:S13]  /*24770*/  ISETP.NE.AND P2, PT, R0, RZ, PT ;  /* 0x000000ff0000720c */ /* 0x010fda0003f45270 */
[C---:B------:R-:W-:Y:S02]  /*24780*/  @!P2 R2UR UR10, R10.reuse ;  /* 0x000000000a0aa2ca */ /* 0x040fe400000e0000 */
[C---:B------:R-:W-:Y:S02]  /*24790*/  @!P2 R2UR UR11, R11.reuse ;  /* 0x000000000b0ba2ca */ /* 0x040fe400000e0000 */
[----:B------:R-:W-:Y:S02]  /*247a0*/  @!P2 R2UR UR4, R10 ;  /* 0x000000000a04a2ca */ /* 0x000fe400000e0000 */
[----:B------:R-:W-:-:S09]  /*247b0*/  @!P2 R2UR UR5, R11 ;  /* 0x000000000b05a2ca */ /* 0x000fd200000e0000 */
[----:B------:R-:W4:Y:S04]  /*247c0*/  @!P2 LD.E R0, desc[UR10][R132.64+0x60] ;  /* 0x0000600a8400a980 */ /* 0x000f28000c101900 */
[----:B------:R-:W3:Y:S01]  /*247d0*/  @!P2 LD.E R2, desc[UR4][R132.64+0xb4] ;  /* 0x0000b4048402a980 */ /* 0x000ee2000c101900 */
[----:B------:R-:W-:Y:S02]  /*247e0*/  ISETP.NE.AND P0, PT, R218, -0x1, PT ;  /* 0xffffffffda00780c */ /* 0x000fe40003f05270 */
[C---:B------:R-:W-:Y:S02]  /*247f0*/  R2UR UR4, R10.reuse ;  /* 0x000000000a0472ca */ /* 0x040fe400000e0000 */
[----:B------:R-:W-:Y:S01]  /*24800*/  R2UR UR5, R11 ;  /* 0x000000000b0572ca */ /* 0x000fe200000e0000 */
[----:B------:R-:W1:Y:S08]  /*24810*/  @P5 MUFU.LG2 R7, R7 ;  /* 0x0000000700075308 */ /* 0x000e700000000c00 */
[----:B------:R-:W-:-:S02]  /*24820*/  @!P0 R2UR UR10, R10 ;  /* 0x000000000a0a82ca */ /* 0x000fc400000e0000 */
[----:B------:R-:W-:Y:S01]  /*24830*/  @!P0 R2UR UR11, R11 ;  /* 0x000000000b0b82ca */ /* 0x000fe200000e0000 */
[----:B------:R1:W1:Y:S01]  /*24840*/  @P1 MUFU.LG2 R4, R9 ;  /* 0x0000000900041308 */ /* 0x0002620000000c00 */
[----:B------:R1:W5:Y:S01]  /*24850*/  LD.E.64 R48, desc[UR4][R132.64+0x90] ;  /* 0x0000900484307980 */ /* 0x000362000c101b00 */
[----:B------:R-:W-:Y:S01]  /*24860*/  BSSY.RECONVERGENT B0, `(.L_x_2601) ;  /* 0x0000010000007945 */ /* 0x000fe20003800200 */
[----:B--2---:R-:W-:-:S09]  /*24870*/  @P0 IMAD.WIDE.U32 R46, R44, R218, RZ ;  /* 0x000000da2c2e0225 */ /* 0x004fd200078e00ff */
[----:B------:R2:W5:Y:S01]  /*24880*/  @!P0 LD.E.64 R52, desc[UR10][R132.64+0x80] ;  /* 0x0000800a84348980 */ /* 0x000562000c101b00 */
[----:B----4-:R-:W-:Y:S02]  /*24890*/  @!P2 IMAD R5, R0, R214, R213 ;  /* 0x000000d60005a224 */ /* 0x010fe400078e02d5 */
[----:B------:R-:W-:Y:S02]  /*248a0*/  @P0 IMAD R0, R45, R218, RZ ;  /* 0x000000da2d000224 */ /* 0x000fe400078e02ff */
[----:B---3--:R-:W-:Y:S01]  /*248b0*/  @!P2 IMAD R2, R5, R2, RZ ;  /* 0x000000020502a224 */ /* 0x008fe200078e02ff */
[----:B-12---:R-:W-:Y:S06]  /*248c0*/  @!P2 BRA `(.L_x_2602) ;  /* 0x000000000024a947 */ /* 0x006fec0003800000 */
[C---:B------:R-:W-:Y:S02]  /*248d0*/  @!P0 R2UR UR4, R10.reuse ;  /* 0x000000000a0482ca */ /* 0x040fe400000e0000 */
[C---:B------:R-:W-:Y:S02]  /*248e0*/  @!P0 R2UR UR5, R11.reuse ;  /* 0x000000000b0582ca */ /* 0x040fe400000e0000 */
[----:B------:R-:W-:Y:S02]  /*248f0*/  R2UR UR10, R10 ;  /* 0x000000000a0a72ca */ /* 0x000fe400000e0000 */
[----:B------:R-:W-:-:S09]  /*24900*/  R2UR UR11, R11 ;  /* 0x000000000b0b72ca */ /* 0x000fd200000e0000 */
[----:B------:R-:W2:Y:S04]  /*24910*/  @!P0 LD.E R5, desc[UR4][R132.64+0xb4] ;  /* 0x0000b40484058980 */ /* 0x000ea8000c101900 */
[----:B------:R-:W3:Y:S01]  /*24920*/  LD.E R2, desc[UR10][R132.64+0xd4] ;  /* 0x0000d40a84027980 */ /* 0x000ee2000c101900 */
[----:B--2---:R-:W-:Y:S02]  /*24930*/  @!P0 IMAD R218, R5, R214, RZ ;  /* 0x000000d605da8224 */ /* 0x004fe400078e02ff */
[----:B---3--:R-:W-:-:S04]  /*24940*/  IMAD R5, R2, R213, RZ ;  /* 0x000000d502057224 */ /* 0x008fc800078e02ff */
[----:B------:R-:W-:Y:S02]  /*24950*/  IMAD.IADD R2, R5, 0x1, R218 ;  /* 0x0000000105027824 */ /* 0x000fe400078e02da */
.L_x_2602:
[----:B------:R-:W-:Y:S05]  /*24960*/  BSYNC.RECONVERGENT B0 ;  /* 0x0000000000007941 */ /* 0x000fea0003800200 */
.L_x_2601:
[----:B------:R-:W-:Y:S01]  /*24970*/  R2UR UR10, R10 ;  /* 0x000000000a0a72ca */ /* 0x000fe200000e0000 */
[----:B------:R-:W-:Y:S01]  /*24980*/  @P1 FMUL.FTZ R4, R4, 0.69314718246459960938 ;  /* 0x3f31721804041820 */ /* 0x000fe20000410000 */
[----:B------:R-:W-:Y:S01]  /*24990*/  R2UR UR11, R11 ;  /* 0x000000000b0b72ca */ /* 0x000fe200000e0000 */
[----:B------:R-:W-:Y:S01]  /*249a0*/  IMAD.MOV.U32 R9, RZ, RZ, 0x7f800000 ;  /* 0x7f800000ff097424 */ /* 0x000fe200078e00ff */
[----:B------:R-:W-:Y:S01]  /*249b0*/  R2UR UR4, R10 ;  /* 0x000000000a0472ca */ /* 0x000fe200000e0000 */
[----:B------:R-:W-:Y:S01]  /*249c0*/  @P5 FMUL.FTZ R7, R7, 0.69314718246459960938 ;  /* 0x3f31721807075820 */ /* 0x000fe20000410000 */
[----:B------:R-:W-:Y:S01]  /*249d0*/  R2UR UR5, R11 ;  /* 0x000000000b0572ca */ /* 0x000fe200000e0000 */
[C---:B-----5:R-:W-:Y:S01]  /*249e0*/  @P1 FFMA.FTZ R9, R6.reuse, R3, R4 ;  /* 0x0000000306091223 */ /* 0x060fe20000010004 */
[----:B------:R-:W-:Y:S01]  /*249f0*/  LOP3.LUT R5, R219, 0x1c0, RZ, 0xc0, !PT ;  /* 0x000001c0db057812 */ /* 0x000fe200078ec0ff */
[----:B------:R-:W-:Y:S02]  /*24a00*/  IMAD.MOV.U32 R40, RZ, RZ, 0x7f800000 ;  /* 0x7f800000ff287424 */ /* 0x000fe400078e00ff */
[----:B------:R-:W-:Y:S01]  /*24a10*/  @P5 FFMA.FTZ R40, R6, R134, R7 ;  /* 0x0000008606285223 */ /* 0x000fe20000010007 */
[----:B------:R-:W-:Y:S01]  /*24a20*/  LOP3.LUT P1, RZ, R196, 0x3, RZ, 0xc0, !PT ;  /* 0x00000003c4ff7812 */ /* 0x000fe2000782c0ff */
[----:B------:R-:W-:Y:S01]  /*24a30*/  IMAD.SHL.U32 R215, R215, 0x40, RZ ;  /* 0x00000040d7d77824 */ /* 0x000fe200078e00ff */
[----:B------:R-:W-:Y:S01]  /*24a40*/  LOP3.LUT R5, R5, 0x38, R196, 0xf8, !PT ;  /* 0x0000003805057812 */ /* 0x000fe200078ef8c4 */
[----:B------:R1:W5:Y:S01]  /*24a50*/  LD.E.64 R50, desc[UR10][R132.64+0x70] ;  /* 0x0000700a84327980 */ /* 0x000362000c101b00 */
[----:B------:R-:W-:-:S02]  /*24a60*/  LOP3.LUT R197, R197, 0x30, RZ, 0xc0, !PT ;  /* 0x00000030c5c57812 */ /* 0x000fc400078ec0ff */
[----:B------:R-:W-:Y:S01]  /*24a70*/  LOP3.LUT R12, R5, R198, RZ, 0x3c, !PT ;  /* 0x000000c6050c7212 */ /* 0x000fe200078e3cff */
[----:B------:R1:W5:Y:S01]  /*24a80*/  LD.E.64 R54, desc[UR4][R132.64+0xa0] ;  /* 0x0000a00484367980 */ /* 0x000362000c101b00 */
[----:B------:R-:W-:Y:S05]  /*24a90*/  WARPSYNC.ALL ;  /* 0x0000000000007948 */ /* 0x000fea0003800000 */
[----:B------:R-:W-:Y:S02]  /*24aa0*/  LOP3.LUT R12, R12, 0x1e00, R219, 0xf8, !PT ;  /* 0x00001e000c0c7812 */ /* 0x000fe400078ef8db */
[----:B------:R-:W-:Y:S02]  /*24ab0*/  SHF.R.U32.HI R8, RZ, 0x2, R196 ;  /* 0x00000002ff087819 */ /* 0x000fe400000116c4 */
[----:B------:R-:W-:Y:S01]  /*24ac0*/  LEA R3, R12, UR8, 0x1 ;  /* 0x000000080c037c11 */ /* 0x000fe2000f8e08ff */
[----:B------:R-:W-:Y:S01]  /*24ad0*/  BAR.SYNC.DEFER_BLOCKING 0x0 ;  /* 0x0000000000007b1d */ /* 0x000fe20000010000 */
[----:B------:R-:W-:-:S05]  /*24ae0*/  LOP3.LUT R8, R197, 0x7, R8, 0xf8, !PT ;  /* 0x00000007c5087812 */ /* 0x000fca00078ef808 */
        /* <DEDUP_REMOVED lines=10> */
[----:B-1----:R-:W-:Y:S02]  /*24b90*/  IMAD.IADD R3, R216, 0x1, -R215 ;  /* 0x00000001d8037824 */ /* 0x002fe400078e0ad7 */
[----:B------:R-:W-:-:S03]  /*24ba0*/  VIADD R42, R8, 0x8 ;  /* 0x00000008082a7836 */ /* 0x000fc60000000000 */
[-C--:B------:R-:W-:Y:S02]  /*24bb0*/  ISETP.GE.AND P3, PT, R8, R3.reuse, PT ;  /* 0x000000030800720c */ /* 0x080fe40003f66270 */
[----:B------:R-:W-:Y:S01]  /*24bc0*/  ISETP.GE.AND P2, PT, R42, R3, PT ;  /* 0x000000032a00720c */ /* 0x000fe20003f46270 */
[----:B------:R-:W-:-:S05]  /*24bd0*/  IMAD.IADD R3, R215, 0x1, R2 ;  /* 0x00000001d7037824 */ /* 0x000fca00078e0202 */
[----:B------:R-:W-:-:S04]  /*24be0*/  IADD3 R8, P1, PT, R8, R3, RZ ;  /* 0x0000000308087210 */ /* 0x000fc80007f3e0ff */
[----:B------:R-:W-:Y:S02]  /*24bf0*/  LEA.HI.X.SX32 R3, R3, RZ, 0x1, P1 ;  /* 0x000000ff03037211 */ /* 0x000fe400008f0eff */
[C---:B------:R-:W-:Y:S02]  /*24c00*/  @!P3 R2UR UR10, R10.reuse ;  /* 0x000000000a0ab2ca */ /* 0x040fe400000e0000 */
[C---:B------:R-:W-:Y:S02]  /*24c10*/  @!P3 R2UR UR11, R11.reuse ;  /* 0x000000000b0bb2ca */ /* 0x040fe400000e0000 */
[----:B------:R-:W-:Y:S02]  /*24c20*/  @!P2 R2UR UR4, R10 ;  /* 0x000000000a04a2ca */ /* 0x000fe400000e0000 */
[----:B------:R-:W-:Y:S02]  /*24c30*/  @!P2 R2UR UR5, R11 ;  /* 0x000000000b05a2ca */ /* 0x000fe400000e0000 */
[----:B-----5:R-:W-:-:S04]  /*24c40*/  LEA R2, P1, R8, R54, 0x2 ;  /* 0x0000003608027211 */ /* 0x020fc800078210ff */
[----:B------:R-:W-:-:S05]  /*24c50*/  LEA.HI.X R3, R8, R55, R3, 0x2, P1 ;  /* 0x0000003708037211 */ /* 0x000fca00008f1403 */
[----:B------:R1:W-:Y:S04]  /*24c60*/  @!P3 ST.E desc[UR10][R2.64], R40 ;  /* 0x000000280200b985 */ /* 0x0003e8000c10190a */
[----:B------:R1:W-:Y:S02]  /*24c70*/  @!P2 ST.E desc[UR4][R2.64+0x20], R9 ;  /* 0x000020090200a985 */ /* 0x0003e4000c101904 */
.L_x_2604:
[----:B------:R-:W-:Y:S05]  /*24c80*/  BSYNC.RECONVERGENT B0 ;  /* 0x0000000000007941 */ /* 0x000fea0003800200 */
.L_x_2603:
[----:B-1----:R-:W-:Y:S01]  /*24c90*/  SHF.R.U32.HI R3, RZ, 0x3, R196 ;  /* 0x00000003ff037819 */ /* 0x002fe200000116c4 */
[----:B------:R-:W-:Y:S01]  /*24ca0*/  IMAD.IADD R216, R216, 0x1, -R215 ;  /* 0x00000001d8d87824 */ /* 0x000fe200078e0ad7 */
[----:B------:R-:W-:Y:S01]  /*24cb0*/  R2UR UR4, R10 ;  /* 0x000000000a0472ca */ /* 0x000fe200000e0000 */
[-C--:B------:R-:W-:Y:S01]  /*24cc0*/  @!P0 IMAD R2, R53, R214.reuse, RZ ;  /* 0x000000d635028224 */ /* 0x080fe200078e02ff */
[----:B------:R-:W-:Y:S01]  /*24cd0*/  R2UR UR5, R11 ;  /* 0x000000000b0572ca */ /* 0x000fe200000e0000 */
[C---:B------:R-:W-:Y:S01]  /*24ce0*/  VIADD R40, R3.reuse, 0x10 ;  /* 0x0000001003287836 */ /* 0x040fe20000000000 */
[C---:B------:R-:W-:Y:S01]  /*24cf0*/  IADD3 R9, PT, PT, R3.reuse, 0x20, RZ ;  /* 0x0000002003097810 */ /* 0x040fe20007ffe0ff */
[C---:B------:R-:W-:Y:S01]  /*24d00*/  VIADD R8, R3.reuse, 0x30 ;  /* 0x0000003003087836 */ /* 0x040fe20000000000 */
[----:B------:R-:W-:Y:S01]  /*24d10*/  MOV R199, RZ ;  /* 0x000000ff00c77202 */ /* 0x000fe20000000f00 */
[----:B------:R-:W-:Y:S01]  /*24d20*/  @!P0 IMAD.WIDE.U32 R52, R52, R214, RZ ;  /* 0x000000d634348225 */ /* 0x000fe200078e00ff */
[----:B------:R-:W-:-:S02]  /*24d30*/  ISETP.GE.AND P5, PT, R3, R216, PT ;  /* 0x000000d80300720c */ /* 0x000fc40003fa6270 */
[----:B------:R-:W-:Y:S01]  /*24d40*/  ISETP.GE.AND P3, PT, R40, R216, PT ;  /* 0x000000d82800720c */ /* 0x000fe20003f66270 */
[----:B------:R-:W-:Y:S01]  /*24d50*/  IMAD.WIDE.U32 R40, R215, R44, R198 ;  /* 0x0000002cd7287225 */ /* 0x000fe200078e00c6 */
[-C--:B------:R-:W-:Y:S02]  /*24d60*/  ISETP.GE.AND P2, PT, R9, R216.reuse, PT ;  /* 0x000000d80900720c */ /* 0x080fe40003f46270 */
[----:B------:R-:W-:Y:S01]  /*24d70*/  ISETP.GE.AND P1, PT, R8, R216, PT ;  /* 0x000000d80800720c */ /* 0x000fe20003f26270 */
[----:B------:R-:W-:Y:S01]  /*24d80*/  @!P0 IMAD.MOV.U32 R8, RZ, RZ, R52 ;  /* 0x000000ffff088224 */ /* 0x000fe200078e0034 */
[----:B------:R1:W5:Y:S01]  /*24d90*/  LD.E R133, desc[UR4][R132.64+0xc0] ;  /* 0x0000c00484857980 */ /* 0x000362000c101900 */
[----:B------:R-:W-:Y:S01]  /*24da0*/  IMAD R9, R49, R213, RZ ;  /* 0x000000d531097224 */ /* 0x000fe200078e02ff */
[----:B------:R-:W-:Y:S01]  /*24db0*/  @!P0 IADD3 R2, PT, PT, R53, R2, RZ ;  /* 0x0000000235028210 */ /* 0x000fe20007ffe0ff */
[----:B------:R-:W-:Y:S01]  /*24dc0*/  IMAD R215, R45, R215, RZ ;  /* 0x000000d72dd77224 */ /* 0x000fe200078e02ff */
[----:B------:R-:W-:Y:S01]  /*24dd0*/  @P0 IADD3 R2, PT, PT, R47, R0, RZ ;  /* 0x000000002f020210 */ /* 0x000fe20007ffe0ff */
[----:B------:R-:W-:Y:S01]  /*24de0*/  IMAD.WIDE.U32 R48, R48, R213, RZ ;  /* 0x000000d530307225 */ /* 0x000fe200078e00ff */
[----:B------:R-:W-:Y:S03]  /*24df0*/  BSSY.RECONVERGENT B0, `(.L_x_2605) ;  /* 0x0000014000007945 */ /* 0x000fe60003800200 */
[----:B------:R-:W-:Y:S01]  /*24e00*/  @P0 IMAD.MOV.U32 R8, RZ, RZ, R46 ;  /* 0x000000ffff080224 */ /* 0x000fe200078e002e */
[----:B------:R-:W-:Y:S01]  /*24e10*/  IADD3 R9, PT, PT, R49, R9, RZ ;  /* 0x0000000931097210 */ /* 0x000fe20007ffe0ff */
[----:B------:R-:W-:-:S03]  /*24e20*/  IMAD.IADD R215, R41, 0x1, R215 ;  /* 0x0000000129d77824 */ /* 0x000fc600078e02d7 */
[----:B------:R-:W-:-:S04]  /*24e30*/  IADD3 R40, P4, P0, R48, R40, R8 ;  /* 0x0000002830287210 */ /* 0x000fc8000789e008 */
[----:B------:R-:W-:Y:S01]  /*24e40*/  IADD3.X R41, PT, PT, R9, R215, R2, P4, P0 ;  /* 0x000000d709297210 */ /* 0x000fe200027e0402 */
[----:B------:R-:W-:Y:S08]  /*24e50*/  @P5 BRA `(.L_x_2606) ;  /* 0x0000000000345947 */ /* 0x000ff00003800000 */
[----:B-----5:R-:W-:Y:S01]  /*24e60*/  ISETP.GE.AND P5, PT, R198, R133, PT ;  /* 0x00000085c600720c */ /* 0x020fe20003fa6270 */
[----:B------:R-:W-:Y:S01]  /*24e70*/  IMAD R0, R45, R3, RZ ;  /* 0x000000032d007224 */ /* 0x000fe200078e02ff */
[----:B------:R-:W-:Y:S01]  /*24e80*/  ISETP.GE.AND P4, PT, R224, R133, PT ;  /* 0x00000085e000720c */ /* 0x000fe20003f86270 */
[----:B------:R-:W-:-:S04]  /*24e90*/  IMAD.WIDE.U32 R8, R3, R44, R40 ;  /* 0x0000002c03087225 */ /* 0x000fc800078e0028 */
[----:B------:R-:W-:Y:S01]  /*24ea0*/  IMAD.IADD R9, R9, 0x1, R0 ;  /* 0x0000000109097824 */ /* 0x000fe200078e0200 */
[----:B------:R-:W-:-:S04]  /*24eb0*/  LEA R42, P0, R8, R50, 0x1 ;  /* 0x00000032082a7211 */ /* 0x000fc800078008ff */
[----:B------:R-:W-:Y:S02]  /*24ec0*/  LEA.HI.X R43, R8, R51, R9, 0x1, P0 ;  /* 0x00000033082b7211 */ /* 0x000fe400000f0c09 */
[C---:B------:R-:W-:Y:S02]  /*24ed0*/  @!P5 R2UR UR8, R10.reuse ;  /* 0x000000000a08d2ca */ /* 0x040fe400000e0000 */
[C---:B------:R-:W-:Y:S02]  /*24ee0*/  @!P5 R2UR UR9, R11.reuse ;  /* 0x000000000b09d2ca */ /* 0x040fe400000e0000 */
[----:B------:R-:W-:Y:S02]  /*24ef0*/  @!P4 R2UR UR4, R10 ;  /* 0x000000000a04c2ca */ /* 0x000fe400000e0000 */
[----:B------:R-:W-:-:S09]  /*24f00*/  @!P4 R2UR UR5, R11 ;  /* 0x000000000b05c2ca */ /* 0x000fd200000e0000 */
[----:B--2---:R2:W-:Y:S04]  /*24f10*/  @!P5 ST.E.128 desc[UR8][R42.64], R36 ;  /* 0x000000242a00d985 */ /* 0x0045e8000c101d08 */
[----:B------:R2:W-:Y:S02]  /*24f20*/  @!P4 ST.E.128 desc[UR4][R42.64+0x80], R20 ;  /* 0x000080142a00c985 */ /* 0x0005e4000c101d04 */
.L_x_2606:
[----:B------:R-:W-:Y:S05]  /*24f30*/  BSYNC.RECONVERGENT B0 ;  /* 0x0000000000007941 */ /* 0x000fea0003800200 */
.L_x_2605:
[----:B------:R-:W-:Y:S04]  /*24f40*/  BSSY.RECONVERGENT B0, `(.L_x_2607) ;  /* 0x0000014000007945 */ /* 0x000fe80003800200 */
[----:B------:R-:W-:Y:S05]  /*24f50*/  @P3 BRA `(.L_x_2608) ;  /* 0x0000000000483947 */ /* 0x000fea0003800000 */
[----:B--2---:R-:W-:Y:S01]  /*24f60*/  IADD3 R21, P3, PT, R3, 0x10, RZ ;  /* 0x0000001003157810 */ /* 0x004fe20007f7e0ff */
[----:B------:R-:W-:Y:S01]  /*24f70*/  IMAD.MOV.U32 R22, RZ, RZ, R40 ;  /* 0x000000ffff167224 */ /* 0x000fe200078e0028 */
[-C--:B-----5:R-:W-:Y:S01]  /*24f80*/  ISETP.GE.AND P4, PT, R198, R133.reuse, PT ;  /* 0x00000085c600720c */ /* 0x0a0fe20003f86270 */
[----:B------:R-:W-:Y:S01]  /*24f90*/  IMAD.MOV.U32 R23, RZ, RZ, R41 ;  /* 0x000000ffff177224 */ /* 0x000fe200078e0029 */
[----:B------:R-:W-:Y:S01]  /*24fa0*/  ISETP.GE.AND P0, PT, R224, R133, PT ;  /* 0x00000085e000720c */ /* 0x000fe20003f06270 */
[----:B------:R-:W-:Y:S02]  /*24fb0*/  IMAD.X R9, RZ, RZ, RZ, P3 ;  /* 0x000000ffff097224 */ /* 0x000fe400018e06ff */
[----:B------:R-:W-:-:S04]  /*24fc0*/  IMAD.WIDE.U32 R22, R44, R21, R22 ;  /* 0x000000152c167225 */ /* 0x000fc800078e0016 */
[----:B------:R-:W-:Y:S01]  /*24fd0*/  IMAD R9, R9, R44, RZ ;  /* 0x0000002c09097224 */ /* 0x000fe200078e02ff */
[----:B------:R-:W-:-:S03]  /*24fe0*/  LEA R8, P3, R22, R50, 0x1 ;  /* 0x0000003216087211 */ /* 0x000fc600078608ff */
[----:B------:R-:W-:Y:S01]  /*24ff0*/  IMAD R9, R45, R21, R9 ;  /* 0x000000152d097224 */ /* 0x000fe200078e0209 */
[C---:B------:R-:W-:Y:S02]  /*25000*/  @!P4 R2UR UR8, R10.reuse ;  /* 0x000000000a08c2ca */ /* 0x040fe400000e0000 */
[----:B------:R-:W-:Y:S01]  /*25010*/  @!P4 R2UR UR9, R11 ;  /* 0x000000000b09c2ca */ /* 0x000fe200000e0000 */
[----:B------:R-:W-:Y:S01]  /*25020*/  IMAD.IADD R9, R23, 0x1, R9 ;  /* 0x0000000117097824 */ /* 0x000fe200078e0209 */
[----:B------:R-:W-:Y:S02]  /*25030*/  @!P0 R2UR UR4, R10 ;  /* 0x000000000a0482ca */ /* 0x000fe400000e0000 */
[----:B------:R-:W-:Y:S02]  /*25040*/  @!P0 R2UR UR5, R11 ;  /* 0x000000000b0582ca */ /* 0x000fe400000e0000 */
[----:B------:R-:W-:-:S07]  /*25050*/  LEA.HI.X R9, R22, R51, R9, 0x1, P3 ;  /* 0x0000003316097211 */ /* 0x000fce00018f0c09 */
[----:B---3--:R2:W-:Y:S04]  /*25060*/  @!P4 ST.E.128 desc[UR8][R8.64], R32 ;  /* 0x000000200800c985 */ /* 0x0085e8000c101d08 */
[----:B------:R2:W-:Y:S02]  /*25070*/  @!P0 ST.E.128 desc[UR4][R8.64+0x80], R16 ;  /* 0x0000801008008985 */ /* 0x0005e4000c101d04 */
.L_x_2608:
[----:B------:R-:W-:Y:S05]  /*25080*/  BSYNC.RECONVERGENT B0 ;  /* 0x0000000000007941 */ /* 0x000fea0003800200 */
.L_x_2607:
        /* <DEDUP_REMOVED lines=18> */
[----:B----4-:R2:W-:Y:S04]  /*251b0*/  @!P3 ST.E.128 desc[UR8][R8.64], R28 ;  /* 0x0000001c0800b985 */ /* 0x0105e8000c101d08 */
[----:B------:R2:W-:Y:S02]  /*251c0*/  @!P0 ST.E.128 desc[UR4][R8.64+0x80], R12 ;  /* 0x0000800c08008985 */ /* 0x0005e4000c101d04 */
.L_x_2610:
[----:B------:R-:W-:Y:S05]  /*251d0*/  BSYNC.RECONVERGENT B0 ;  /* 0x0000000000007941 */ /* 0x000fea0003800200 */
.L_x_2609:
[----:B------:R-:W-:-:S04]  /*251e0*/  MOV R213, 0x0 ;  /* 0x0000000000d57802 */ /* 0x000fc80000000f00 */
[----:B-12345:R-:W-:Y:S05]  /*251f0*/  @P1 RET.REL.NODEC R212 `(_ZN5flash24flash_fwd_splitkv_kernelI23Flash_fwd_kernel_traitsILi128ELi64ELi128ELi4ELb0ELb0EN7cutlass10bfloat16_tE19Flash_kernel_traitsILi128ELi64ELi128ELi4ES3_EELb0ELb1ELb0ELb0ELb0ELb0ELb0ELb1EEEvNS_16Flash_fwd_paramsE) ;  /* 0xfffffdacd4801950 */ /* 0x03efea0003c3ffff */
[----:B------:R-:W-:Y:S01]  /*25200*/  IADD3 R3, P0, PT, R3, 0x30, RZ ;  /* 0x0000003003037810 */ /* 0x000fe20007f1e0ff */
[----:B------:R-:W-:Y:S01]  /*25210*/  IMAD.MOV.U32 R12, RZ, RZ, R40 ;  /* 0x000000ffff0c7224 */ /* 0x000fe200078e0028 */
[----:B------:R-:W-:Y:S02]  /*25220*/  ISETP.GE.AND P1, PT, R198, R133, PT ;  /* 0x00000085c600720c */ /* 0x000fe40003f26270 */
[----:B------:R-:W-:Y:S01]  /*25230*/  MOV R13, R41 ;  /* 0x00000029000d7202 */ /* 0x000fe20000000f00 */
[----:B------:R-:W-:Y:S01]  /*25240*/  IMAD.X R9, RZ, RZ, RZ, P0 ;  /* 0x000000ffff097224 */ /* 0x000fe200000e06ff */
[----:B------:R-:W-:Y:S02]  /*25250*/  ISETP.GE.AND P0, PT, R224, R133, PT ;  /* 0x00000085e000720c */ /* 0x000fe40003f06270 */
[----:B------:R-:W-:Y:S01]  /*25260*/  MOV R213, 0x0 ;  /* 0x0000000000d57802 */ /* 0x000fe20000000f00 */
[----:B------:R-:W-:Y:S02]  /*25270*/  IMAD R9, R9, R44, RZ ;  /* 0x0000002c09097224 */ /* 0x000fe400078e02ff */
[----:B------:R-:W-:-:S04]  /*25280*/  IMAD.WIDE.U32 R12, R44, R3, R12 ;  /* 0x000000032c0c7225 */ /* 0x000fc800078e000c */
[----:B------:R-:W-:Y:S01]  /*25290*/  IMAD R9, R45, R3, R9 ;  /* 0x000000032d097224 */ /* 0x000fe200078e0209 */
[----:B------:R-:W-:Y:S02]  /*252a0*/  @!P1 R2UR UR4, R10 ;  /* 0x000000000a0492ca */ /* 0x000fe400000e0000 */
[----:B------:R-:W-:Y:S01]  /*252b0*/  @!P1 R2UR UR5, R11 ;  /* 0x000000000b0592ca */ /* 0x000fe200000e0000 */
[----:B------:R-:W-:Y:S01]  /*252c0*/  IMAD.IADD R9, R13, 0x1, R9 ;  /* 0x000000010d097824 */ /* 0x000fe200078e0209 */
[----:B------:R-:W-:-:S04]  /*252d0*/  LEA R2, P2, R12, R50, 0x1 ;  /* 0x000000320c027211 */ /* 0x000fc800078408ff */
[----:B------:R-:W-:-:S07]  /*252e0*/  LEA.HI.X R3, R12, R51, R9, 0x1, P2 ;  /* 0x000000330c037211 */ /* 0x000fce00010f0c09 */
[----:B------:R1:W-:Y:S02]  /*252f0*/  @!P1 ST.E.128 desc[UR4][R2.64], R24 ;  /* 0x0000001802009985 */ /* 0x0003e4000c101d04 */
[----:B-1----:R-:W-:Y:S05]  /*25300*/  @P0 RET.REL.NODEC R212 `(_ZN5flash24flash_fwd_splitkv_kernelI23Flash_fwd_kernel_traitsILi128ELi64ELi128ELi4ELb0ELb0EN7cutlass10bfloat16_tE19Flash_kernel_traitsILi128ELi64ELi128ELi4ES3_EELb0ELb1ELb0ELb0ELb0ELb0ELb0ELb1EEEvNS_16Flash_fwd_paramsE) ;  /* 0xfffffdacd43c0950 */ /* 0x002fea0003c3ffff */
[----:B------:R-:W-:Y:S01]  /*25310*/  R2UR UR4, R10 ;  /* 0x000000000a0472ca */ /* 0x000fe200000e0000 */
[----:B------:R-:W-:Y:S01]  /*25320*/  IMAD.MOV.U32 R213, RZ, RZ, 0x0 ;  /* 0x00000000ffd57424 */ /* 0x000fe200078e00ff */
[----:B------:R-:W-:-:S13]  /*25330*/  R2UR UR5, R11 ;  /* 0x000000000b0572ca */ /* 0x000fda00000e0000 */
[----:B------:R1:W-:Y:S02]  /*25340*/  ST.E.128 desc[UR4][R2.64+0x80], R4 ;  /* 0x0000800402007985 */ /* 0x0003e4000c101d04 */
[----:B-1----:R-:W-:Y:S05]  /*25350*/  RET.REL.NODEC R212 `(_ZN5flash24flash_fwd_splitkv_kernelI23Flash_fwd_kernel_traitsILi128ELi64ELi128ELi4ELb0ELb0EN7cutlass10bfloat16_tE19Flash_kernel_traitsILi128ELi64ELi128ELi4ES3_EELb0ELb1ELb0ELb0ELb0ELb0ELb0ELb1EEEvNS_16Flash_fwd_paramsE) ;  /* 0xfffffdacd4287950 */ /* 0x002fea0003c3ffff */
.L_x_2600:
[----:B------:R-:W-:Y:S01]  /*25360*/  MOV R5, 0x2 ;  /* 0x0000000200057802 */ /* 0x000fe20000000f00 */
[----:B------:R-:W-:Y:S01]  /*25370*/  IMAD.MOV.U32 R0, RZ, RZ, 0x1f ;  /* 0x0000001fff007424 */ /* 0x000fe200078e00ff */
[----:B------:R-:W-:-:S07]  /*25380*/  MOV R2, 0xffffffff ;  /* 0xffffffff00027802 */ /* 0x000fce0000000f00 */
[----:B-1---5:R-:W-:Y:S05]  /*25390*/  WARPSYNC.COLLECTIVE R2, `(.L_x_2611) ;  /* 0x0000000002087348 */ /* 0x022fea0003c00000 */
[----:B------:R2:W3:Y:S02]  /*253a0*/  SHFL.BFLY P0, R12, R235, R5, R0 ;  /* 0x0c000005eb0c7389 */ /* 0x0004e40000000000 */
[----:B-123-5:R-:W-:Y:S05]  /*253b0*/  ENDCOLLECTIVE ;  /* 0x000000000000791b */ /* 0x02efea0003800000 */
.L_x_2611:
[----:B------:R-:W-:Y:S02]  /*253c0*/  IMAD.MOV.U32 R8, RZ, RZ, R12 ;  /* 0x000000ffff087224 */ /* 0x000fe400078e000c */
[----:B------:R-:W-:Y:S02]  /*253d0*/  IMAD.MOV.U32 R5, RZ, RZ, 0x1 ;  /* 0x00000001ff057424 */ /* 0x000fe400078e00ff */
[----:B------:R-:W-:-:S05]  /*253e0*/  FADD.FTZ R8, R8, R235 ;  /* 0x000000eb08087221 */ /* 0x000fca0000010000 */
[----:B------:R-:W-:-:S07]  /*253f0*/  MOV R235, R8 ;  /* 0x0000000800eb7202 */ /* 0x000fce0000000f00 */
[----:B------:R-:W-:Y:S05]  /*25400*/  WARPSYNC.COLLECTIVE R2, `(.L_x_2612) ;  /* 0x0000000002087348 */ /* 0x000fea0003c00000 */
[----:B------:R1:W2:Y:S02]  /*25410*/  SHFL.BFLY P0, R12, R235, R5, R0 ;  /* 0x0c000005eb0c7389 */ /* 0x0002a40000000000 */
[----:B-12---:R-:W-:Y:S05]  /*25420*/  ENDCOLLECTIVE ;  /* 0x000000000000791b */ /* 0x006fea0003800000 */
.L_x_2612:
[----:B------:R-:W-:Y:S01]  /*25430*/  MOV R235, R233 ;  /* 0x000000e900eb7202 */ /* 0x000fe20000000f00 */
[----:B------:R-:W-:Y:S01]  /*25440*/  IMAD.MOV.U32 R5, RZ, RZ, 0x2 ;  /* 0x00000002ff057424 */ /* 0x000fe200078e00ff */
[----:B------:R-:W-:-:S07]  /*25450*/  MOV R7, R12 ;  /* 0x0000000c00077202 */ /* 0x000fce0000000f00 */
[----:B------:R-:W-:Y:S05]  /*25460*/  WARPSYNC.COLLECTIVE R2, `(.L_x_2613) ;  /* 0x0000000002087348 */ /* 0x000fea0003c00000 */
[----:B------:R1:W2:Y:S02]  /*25470*/  SHFL.BFLY P0, R12, R235, R5, R0 ;  /* 0x0c000005eb0c7389 */ /* 0x0002a40000000000 */
[----:B-12---:R-:W-:Y:S05]  /*25480*/  ENDCOLLECTIVE ;  /* 0x000000000000791b */ /* 0x006fea0003800000 */
.L_x_2613:
[----:B------:R-:W-:Y:S01]  /*25490*/  FADD.FTZ R7, R8, R7 ;  /* 0x0000000708077221 */ /* 0x000fe20000010000 */
[----:B------:R-:W-:Y:S01]  /*254a0*/  FADD.FTZ R9, R12, R233 ;  /* 0x000000e90c097221 */ /* 0x000fe20000010000 */
[----:B------:R-:W-:-:S04]  /*254b0*/  MOV R5, 0x1 ;  /* 0x0000000100057802 */ /* 0x000fc80000000f00 */
[----:B------:R-:W-:-:S07]  /*254c0*/  MOV R235, R9 ;  /* 0x0000000900eb7202 */ /* 0x000fce0000000f00 */
[----:B------:R-:W-:Y:S05]  /*254d0*/  WARPSYNC.COLLECTIVE R2, `(.L_x_2614) ;  /* 0x0000000002087348 */ /* 0x000fea0003c00000 */
[----:B------:R1:W2:Y:S02]  /*254e0*/  SHFL.BFLY P0, R12, R235, R5, R0 ;  /* 0x0c000005eb0c7389 */ /* 0x0002a40000000000 */
[----:B-12---:R-:W-:Y:S05]  /*254f0*/  ENDCOLLECTIVE ;  /* 0x000000000000791b */ /* 0x006fea0003800000 */
.L_x_2614:
[----:B------:R-:W-:Y:S05]  /*25500*/  BRA `(.L_x_2615) ;  /* 0xffffffe800187947 */ /* 0x000fea000383ffff */
.L_x_2616:
        /* <DEDUP_REMOVED lines=15> */
.L_x_14876:


//--------------------- .text._ZN5flash24flash_fwd_splitkv_kernelI23Flash_fwd_kernel_traitsILi128ELi64ELi128ELi4ELb0ELb0EN7cutlass10bfloat16_tE19Flash_kernel_traitsILi128ELi64ELi128ELi4ES3_EELb0ELb1ELb0ELb0ELb0ELb1ELb0ELb1EEEvNS_16Flash_fwd_paramsE --------------------------
	.section	.text._ZN5flash24flash_fwd_splitkv_kernelI23Flash_fwd_kernel_traitsILi128ELi64ELi128ELi4ELb0ELb0EN7cutlass10bfloat16_tE19Flash_kernel_traitsILi128ELi64ELi128ELi4ES3_EELb0ELb1ELb0ELb0ELb0ELb1ELb0ELb1EEEvNS_16Flash_fwd_paramsE,"ax",@progbits
	.align	128
        .global         _ZN5flash24flash_fwd_splitkv_kernelI23Flash_fwd_kernel_traitsILi128ELi64ELi128ELi4ELb0ELb0EN7cutlass10bfloat16_tE19Flash_kernel_traitsILi128ELi64ELi128ELi4ES3_EELb0ELb1ELb0ELb0ELb0ELb1ELb0ELb1EEEvNS_16Flash_fwd_paramsE
        .type           _ZN5flash24flash_fwd_splitkv_kernelI23Flash_fwd_kernel_traitsILi128ELi64ELi128ELi4ELb0ELb0EN7cutlass10bfloat16_tE19Flash_kernel_traitsILi128ELi64ELi128ELi4ES3_EELb0ELb1ELb0ELb0ELb0ELb1ELb0ELb1EEEvNS_16Flash_fwd_paramsE,@function
        .size           _ZN5flash24flash_fwd_splitkv_kernelI23Flash_fwd_kernel_traitsILi128ELi64ELi128ELi4ELb0ELb0EN7cutlass10bfloat16_tE19Flash_kernel_traitsILi128ELi64ELi128ELi4ES3_EELb0ELb1ELb0ELb0ELb0ELb1ELb0ELb1EEEvNS_16Flash_fwd_paramsE,(.L_x_14877 - _ZN5flash24flash_fwd_splitkv_kernelI23Flash_fwd_kernel_traitsILi128ELi64ELi128ELi4ELb0ELb0EN7cutlass10bfloat16_tE19Flash_kernel_traitsILi128ELi64ELi128ELi4ES3_EELb0ELb1ELb0ELb0ELb0ELb1ELb0ELb1EEEvNS_16Flash_fwd_paramsE)
        .other          _ZN5flash24flash_fwd_splitkv_kernelI23Flash_fwd_kernel_traitsILi128ELi64ELi128ELi4ELb0ELb0EN7cutlass10bfloat16_tE19Flash_kernel_traitsILi128ELi64ELi128ELi4ES3_EELb0ELb1ELb0ELb0ELb0ELb1ELb0ELb1EEEvNS_16Flash_fwd_paramsE,@"STO_CUDA_ENTRY STV_DEFAULT"
_ZN5flash24flash_fwd_splitkv_kernelI23Flash_fwd_kernel_traitsILi128ELi64ELi128ELi4ELb0ELb0EN7cutlass10bfloat16_tE19Flash_kernel_traitsILi128ELi64ELi128ELi4ES3_EELb0ELb1ELb0ELb0ELb0ELb1ELb0ELb1EEEvNS_16Flash_fwd_paramsE:
.text._ZN5flash24flash_fwd_splitkv_kernelI23Flash_fwd_kernel_traitsILi128ELi64ELi128ELi4ELb0ELb0EN7cutlass10bfloat16_tE19Flash_kernel_traitsILi128ELi64ELi128ELi4ES3_EELb0ELb1ELb0ELb0ELb0ELb1ELb0ELb1EEEvNS_16Flash_fwd_paramsE:
[----:B------:R-:W-:Y:S01]  /*0000*/  LDC R1, c[0x0][0x37c] ;  /* 0x0000df00ff017b82 */ /* 0x000fe20000000800 */
[----:B------:R-:W1:Y:S07]  /*0010*/  S2R R227, SR_CTAID.X ;  /* 0x0000000000e37919 */ /* 0x000e6e0000002500 */
[----:B------:R-:W2:Y:S01]  /*0020*/  LDC.64 R132, c[0x0][0x348] ;  /* 0x0000d200ff847b82 */ /* 0x000ea20000000a00 */
[----:B------:R-:W-:Y:S01]  /*0030*/  BSSY.RECONVERGENT B4, `(.L_x_2617) ;  /* 0x0000005000047945 */ /* 0x000fe20003800200 */
[----:B------:R-:W-:Y:S01]  /*0040*/  MOV R224, 0x80 ;  /* 0x0000008000e07802 */ /* 0x000fe20000000f00 */
[----:B------:R-:W3:Y:S01]  /*0050*/  S2R R226, SR_CTAID.Y ;  /* 0x0000000000e27919 */ /* 0x000ee20000002600 */
[----:B------:R-:W4:Y:S05]  /*0060*/  S2R R225, SR_CTAID.Z ;  /* 0x0000000000e17919 */ /* 0x000f2a0000002700 */
[----:B-1234-:R-:W-:Y:S05]  /*0070*/  CALL.REL.NOINC `($_ZN5flash24flash_fwd_splitkv_kernelI23Flash_fwd_kernel_traitsILi128ELi64ELi128ELi4ELb0ELb0EN7cutlass10bfloat16_tE19Flash_kernel_traitsILi128ELi64ELi128ELi4ES3_EELb0ELb1ELb0ELb0ELb0ELb1ELb0ELb1EEEvNS_16Flash_fwd_paramsE$_ZN5flash30compute_attn_1rowblock_splitkvI23Flash_fwd_kernel_traitsILi128ELi64ELi128ELi4ELb0ELb0EN7cutlass10bfloat16_tE19Flash_kernel_traitsILi128ELi64ELi128ELi4ES3_EELb0ELb1ELb0ELb0ELb0ELb1ELb0ELb1ENS_16Flash_fwd_paramsEEEvRKT8_iiiii) ;  /* 0x0000000000087944 */ /* 0x01efea0003c00000 */
[----:B------:R-:W-:Y:S05]  /*0080*/  BSYNC.RECONVERGENT B4 ;  /* 0x0000000000047941 */ /* 0x000fea0003800200 */
.L_x_2617:
[----:B------:R-:W-:Y:S05]  /*0090*/  EXIT ;  /* 0x000000000000794d */ /* 0x000fea0003800000 */
        .type           $_ZN5flash24flash_fwd_splitkv_kernelI23Flash_fwd_kernel_traitsILi128ELi64ELi128ELi4ELb0ELb0EN7cutlass10bfloat16_tE19Flash_kernel_traitsILi128ELi64ELi128ELi4ES3_EELb0ELb1ELb0ELb0ELb0ELb1ELb0ELb1EEEvNS_16Flash_fwd_paramsE$_ZN5flash30compute_attn_1rowblock_splitkvI23Flash_fwd_kernel_traitsILi128ELi64ELi128ELi4ELb0ELb0EN7cutlass10bfloat16_tE19Flash_kernel_traitsILi128ELi64ELi128ELi4ES3_EELb0ELb1ELb0ELb0ELb0ELb1ELb0ELb1ENS_16Flash_fwd_paramsEEEvRKT8_iiiii,@function
        .size           $_ZN5flash24flash_fwd_splitkv_kernelI23Flash_fwd_kernel_traitsILi128ELi64ELi128ELi4ELb0ELb0EN7cutlass10bfloat16_tE19Flash_kernel_traitsILi128ELi64ELi128ELi4ES3_EELb0ELb1ELb0ELb0ELb0ELb1ELb0ELb1EEEvNS_16Flash_fwd_paramsE$_ZN5flash30compute_attn_1rowblock_splitkvI23Flash_fwd_kernel_traitsILi128ELi64ELi128ELi4ELb0ELb0EN7cutlass10bfloat16_tE19Flash_kernel_traitsILi128ELi64ELi128ELi4ES3_EELb0ELb1ELb0ELb0ELb0ELb1ELb0ELb1ENS_16Flash_fwd_paramsEEEvRKT8_iiiii,(.L_x_14877 - $_ZN5flash24flash_fwd_splitkv_kernelI23Flash_fwd_kernel_traitsILi128ELi64ELi128ELi4ELb0ELb0EN7cutlass10bfloat16_tE19Flash_kernel_traitsILi128ELi64ELi128ELi4ES3_EELb0ELb1ELb0ELb0ELb0ELb1ELb0ELb1EEEvNS_16Flash_fwd_paramsE$_ZN5flash30compute_attn_1rowblock_splitkvI23Flash_fwd_kernel_traitsILi128ELi64ELi128ELi4ELb0ELb0EN7cutlass10bfloat16_tE19Flash_kernel_traitsILi128ELi64ELi128ELi4ES3_EELb0ELb1ELb0ELb0ELb0ELb1ELb0ELb1ENS_16Flash_fwd_paramsEEEvRKT8_iiiii)
$_ZN5flash24flash_fwd_splitkv_kernelI23Flash_fwd_kernel_traitsILi128ELi64ELi128ELi4ELb0ELb0EN7cutlass10bfloat16_tE19Flash_kernel_traitsILi128ELi64ELi128ELi4ES3_EELb0ELb1ELb0ELb0ELb0ELb1ELb0ELb1EEEvNS_16Flash_fwd_paramsE$_ZN5flash30compute_attn_1rowblock_splitkvI23Flash_fwd_kernel_traitsILi128ELi64ELi128ELi4ELb0ELb0EN7cutlass10bfloat16_tE19Flash_kernel_traitsILi128ELi64ELi128ELi4ES3_EELb0ELb1ELb0ELb0ELb0ELb1ELb0ELb1ENS_16Flash_fwd_paramsEEEvRKT8_iiiii:
        /* <DEDUP_REMOVED lines=38> */
.L_x_2619:
[----:B------:R-:W-:Y:S05]  /*0300*/  BSYNC.RECONVERGENT B0 ;  /* 0x0000000000007941 */ /* 0x000fea0003800200 */
.L_x_2618:
[----:B------:R-:W-:Y:S04]  /*0310*/  BSSY.RECONVERGENT B0, `(.L_x_2620) ;  /* 0x0000007000007945 */ /* 0x000fe80003800200 */
[----:B------:R-:W-:Y:S05]  /*0320*/  @!P3 BRA `(.L_x_2621) ;  /* 0x000000000014b947 */ /* 0x000fea0003800000 */
[----:B-----5:R-:W3:Y:S02]  /*0330*/  LD.E.U8 R2, desc[UR6][R132.64+0x1b2] ;  /* 0x0001b20684027980 */ /* 0x020ee4000c101100 */
[----:B---3--:R-:W-:-:S13]  /*0340*/  ISETP.NE.AND P1, PT, R2, RZ, PT ;  /* 0x000000ff0200720c */ /* 0x008fda0003f25270 */
[----:B------:R-:W3:Y:S02]  /*0350*/  @P1 LD.E R9, desc[UR6][R10.64+0x4] ;  /* 0x000004060a091980 */ /* 0x000ee4000c101900 */
[----:B---3--:R-:W-:-:S06]  /*0360*/  @P1 IADD3 R2, PT, PT, R9, -R14, RZ ;  /* 0x8000000e09021210 */ /* 0x008fcc0007ffe0ff */
[----:B------:R3:W5:Y:S02]  /*0370*/  @!P1 LD.E R2, desc[UR6][R10.64] ;  /* 0x000000060a029980 */ /* 0x000764000c101900 */
.L_x_2621:
[----:B------:R-:W-:Y:S05]  /*0380*/  BSYNC.RECONVERGENT B0 ;  /* 0x0000000000007941 */ /* 0x000fea0003800200 */
.L_x_2620:
        /* <DEDUP_REMOVED lines=9> */
.L_x_2623:
[----:B------:R-:W4:Y:S01]  /*0420*/  LD.E.64 R4, desc[UR6][R132.64+0x108] ;  /* 0x0001080684047980 */ /* 0x000f22000c101b00 */
[----:B------:R-:W-:Y:S01]  /*0430*/  BSSY.RECONVERGENT B0, `(.L_x_2625) ;  /* 0x0000006000007945 */ /* 0x000fe20003800200 */
[----:B------:R-:W-:Y:S01]  /*0440*/  IMAD.MOV.U32 R2, RZ, RZ, RZ ;  /* 0x000000ffff027224 */ /* 0x000fe200078e00ff */
[----:B----4-:R-:W-:-:S04]  /*0450*/  ISETP.NE.U32.AND P0, PT, R4, RZ, PT ;  /* 0x000000ff0400720c */ /* 0x010fc80003f05070 */
[----:B------:R-:W-:-:S13]  /*0460*/  ISETP.NE.AND.EX P0, PT, R5, RZ, PT, P0 ;  /* 0x000000ff0500720c */ /* 0x000fda0003f05300 */
[----:B------:R-:W-:Y:S05]  /*0470*/  @!P0 BRA `(.L_x_2626) ;  /* 0x0000000000048947 */ /* 0x000fea0003800000 */
[----:B------:R4:W5:Y:S02]  /*0480*/  LD.E R2, desc[UR6][R132.64+0xbc] ;  /* 0x0000bc0684027980 */ /* 0x000964000c101900 */
.L_x_2626:
[----:B------:R-:W-:Y:S05]  /*0490*/  BSYNC.RECONVERGENT B0 ;  /* 0x0000000000007941 */ /* 0x000fea0003800200 */
.L_x_2625:
[----:B-----5:R-:W-:Y:S02]  /*04a0*/  IADD3 R67, PT, PT, R75, R2, RZ ;  /* 0x000000024b437210 */ /* 0x020fe40007ffe0ff */
.L_x_2624:
[----:B------:R-:W-:Y:S05]  /*04b0*/  BSYNC.RECONVERGENT B1 ;  /* 0x0000000000017941 */ /* 0x000fea0003800200 */
.L_x_2622:
[----:B------:R-:W-:Y:S01]  /*04c0*/  IMAD.SHL.U32 R79, R227, 0x40, RZ ;  /* 0x00000040e34f7824 */ /* 0x000fe200078e00ff */
[----:B------:R-:W-:Y:S01]  /*04d0*/  MOV R4, R224 ;  /* 0x000000e000047202 */ /* 0x000fe20000000f00 */
[----:B------:R-:W-:-:S03]  /*04e0*/  IMAD.MOV.U32 R5, RZ, RZ, 0x0 ;  /* 0x00000000ff057424 */ /* 0x000fc600078e00ff */
[----:B------:R-:W-:-:S13]  /*04f0*/  ISETP.GT.AND P0, PT, R228, R79, PT ;  /* 0x0000004fe400720c */ /* 0x000fda0003f04270 */
[----:B-1234-:R-:W-:Y:S05]  /*0500*/  @!P0 RET.REL.NODEC R4 `(_ZN5flash24flash_fwd_splitkv_kernelI23Flash_fwd_kernel_traitsILi128ELi64ELi128ELi4ELb0ELb0EN7cutlass10bfloat16_tE19Flash_kernel_traitsILi128ELi64ELi128ELi4ES3_EELb0ELb1ELb0ELb0ELb0ELb1ELb0ELb1EEEvNS_16Flash_fwd_paramsE) ;  /* 0xfffffff804bc8950 */ /* 0x01efea0003c3ffff */
        /* <DEDUP_REMOVED lines=75> */
.L_x_2629:
[----:B------:R-:W-:Y:S05]  /*09c0*/  BSYNC.RECONVERGENT B0 ;  /* 0x0000000000007941 */ /* 0x000fea0003800200 */
.L_x_2628:
        /* <DEDUP_REMOVED lines=17> */
.L_x_2631:
[----:B------:R-:W-:Y:S05]  /*0ae0*/  BSYNC.RECONVERGENT B0 ;  /* 0x0000000000007941 */ /* 0x000fea0003800200 */
.L_x_2630:
        /* <DEDUP_REMOVED lines=20> */
.L_x_2633:
[----:B------:R-:W-:Y:S05]  /*0c30*/  BSYNC.RECONVERGENT B0 ;  /* 0x0000000000007941 */ /* 0x000fea0003800200 */
.L_x_2632:
        /* <DEDUP_REMOVED lines=24> */
.L_x_2635:
[----:B------:R-:W-:Y:S05]  /*0dc0*/  BSYNC.RECONVERGENT B0 ;  /* 0x0000000000007941 */ /* 0x000fea0003800200 */
.L_x_2634:
[----:B------:R-:W-:Y:S01]  /*0dd0*/  MOV R225, 0x0 ;  /* 0x0000000000e17802 */ /* 0x000fe20000000f00 */
[----:B------:R-:W-:Y:S04]  /*0de0*/  @!P5 ST.E desc[UR6][R16.64], R4 ;  /* 0x000000041000d985 */ /* 0x000fe8000c101906 */
[----:B------:R-:W-:Y:S04]  /*0df0*/  @!P4 ST.E desc[UR6][R16.64+0x40], R2 ;  /* 0x000040021000c985 */ /* 0x000fe8000c101906 */
[----:B------:R1:W-:Y:S02]  /*0e00*/  @!P3 ST.E desc[UR6][R16.64+0x80], R0 ;  /* 0x000080001000b985 */ /* 0x0003e4000c101906 */
[----:B-1----:R-:W-:Y:S05]  /*0e10*/  @P6 RET.REL.NODEC R224 `(_ZN5flash24flash_fwd_splitkv_kernelI23Flash_fwd_kernel_traitsILi128ELi64ELi128ELi4ELb0ELb0EN7cutlass10bfloat16_tE19Flash_kernel_traitsILi128ELi64ELi128ELi4ES3_EELb0ELb1ELb0ELb0ELb0ELb1ELb0ELb1EEEvNS_16Flash_fwd_paramsE) ;  /* 0xfffffff0e0786950 */ /* 0x002fea0003c3ffff */
[----:B------:R-:W-:Y:S02]  /*0e20*/  MOV R3, 0x7f800000 ;  /* 0x7f80000000037802 */ /* 0x000fe40000000f00 */
[----:B------:R-:W-:-:S03]  /*0e30*/  MOV R225, 0x0 ;  /* 0x0000000000e17802 */ /* 0x000fc60000000f00 */
[----:B------:R1:W-:Y:S02]  /*0e40*/  ST.E desc[UR6][R16.64+0xc0], R3 ;  /* 0x0000c00310007985 */ /* 0x0003e4000c101906 */
[----:B-1----:R-:W-:Y:S05]  /*0e50*/  RET.REL.NODEC R224 `(_ZN5flash24flash_fwd_splitkv_kernelI23Flash_fwd_kernel_traitsILi128ELi64ELi128ELi4ELb0ELb0EN7cutlass10bfloat16_tE19Flash_kernel_traitsILi128ELi64ELi128ELi4ES3_EELb0ELb1ELb0ELb0ELb0ELb1ELb0ELb1EEEvNS_16Flash_fwd_paramsE) ;  /* 0xfffffff0e0687950 */ /* 0x002fea0003c3ffff */
.L_x_2627:
        /* <DEDUP_REMOVED lines=103> */
.L_x_2637:
        /* <DEDUP_REMOVED lines=81> */
.L_x_2638:
[----:B------:R-:W-:Y:S05]  /*19e0*/  BSYNC.RECONVERGENT B0 ;  /* 0x0000000000007941 */ /* 0x000fea0003800200 */
.L_x_2636:
        /* <DEDUP_REMOVED lines=207> */
.L_x_2740:
        /* <DEDUP_REMOVED lines=19> */
.L_x_2641:
[----:B------:R-:W-:Y:S05]  /*2810*/  BSYNC.RECONVERGENT B0 ;  /* 0x0000000000007941 */ /* 0x000fea0003800200 */
.L_x_2640:
        /* <DEDUP_REMOVED lines=12> */
.L_x_2643:
[----:B------:R-:W-:Y:S05]  /*28e0*/  BSYNC.RECONVERGENT B0 ;  /* 0x0000000000007941 */ /* 0x000fea0003800200 */
.L_x_2642:
        /* <DEDUP_REMOVED lines=12> */
.L_x_2645:
[----:B------:R-:W-:Y:S05]  /*29b0*/  BSYNC.RECONVERGENT B0 ;  /* 0x0000000000007941 */ /* 0x000fea0003800200 */
.L_x_2644:
        /* <DEDUP_REMOVED lines=8> */
[----:B--23--:R-:W-:Y:S02]  /*2a40*/  IMAD R2, R125, 0x60, RZ ;  /* 0x000000607d027824 */ /* 0x00cfe400078e02ff */
[----:B------:R-:W-:Y:S03]  /*2a50*/  IMAD.WIDE.U32 R18, R218, 0x60, R88 ;  /* 0x00000060da127825 */ /* 0x000fe600078e0058 */
[----:B------:R-:W-:Y:S01]  /*2a60*/  IADD3 R25, PT, PT, R25, R2, RZ ;  /* 0x0000000219197210 */ /* 0x000fe20007ffe0ff */
[----:B------:R-:W-:Y:S04]  /*2a70*/  IMAD R2, R219, 0x60, RZ ;  /* 0x00000060db027824 */ /* 0x000fe800078e02ff */
[----:B-1----:R-:W2:Y:S01]  /*2a80*/  @!P2 LD.E.128 R20, desc[UR6][R24.64] ;  /* 0x000000061814a980 */ /* 0x002ea2000c101d00 */
[----:B------:R-:W-:Y:S05]  /*2a90*/  IADD3 R19, PT, PT, R19, R2, RZ ;  /* 0x0000000213137210 */ /* 0x000fea0007ffe0ff */
[----:B--2---:R4:W-:Y:S04]  /*2aa0*/  @!P2 ST.E.128 desc[UR6][R18.64], R20 ;  /* 0x000000141200a985 */ /* 0x0049e8000c101d06 */
[----:B------:R-:W2:Y:S04]  /*2ab0*/  @!P1 LD.E.128 R4, desc[UR6][R24.64+0x80] ;  /* 0x0000800618049980 */ /* 0x000ea8000c101d00 */
[----:B--2---:R4:W-:Y:S02]  /*2ac0*/  @!P1 ST.E.128 desc[UR6][R18.64+0x80], R4 ;  /* 0x0000800412009985 */ /* 0x0049e4000c101d06 */
.L_x_2647:
[----:B------:R-:W-:Y:S05]  /*2ad0*/  BSYNC.RECONVERGENT B0 ;  /* 0x0000000000007941 */ /* 0x000fea0003800200 */
.L_x_2646:
[----:B------:R-:W-:Y:S04]  /*2ae0*/  BSSY.RECONVERGENT B0, `(.L_x_2648) ;  /* 0x000000c000007945 */ /* 0x000fe80003800200 */
[----:B------:R-:W-:Y:S05]  /*2af0*/  @P5 BRA `(.L_x_2649) ;  /* 0x0000000000285947 */ /* 0x000fea0003800000 */
[----:B------:R-:W-:Y:S02]  /*2b00*/  ISETP.GE.AND P2, PT, R14, R229, PT ;  /* 0x000000e50e00720c */ /* 0x000fe40003f46270 */
[C---:B----4-:R-:W-:Y:S04]  /*2b10*/  LEA R18, P1, R124.reuse, R80, 0x7 ;  /* 0x000000507c127211 */ /* 0x050fe800078238ff */
[----:B------:R-:W-:Y:S02]  /*2b20*/  LEA.HI.X R19, R124, R81, R125, 0x7, P1 ;  /* 0x000000517c137211 */ /* 0x000fe400008f3c7d */
[C---:B--23--:R-:W-:Y:S04]  /*2b30*/  LEA R2, P1, R218.reuse, R88, 0x7 ;  /* 0x00000058da027211 */ /* 0x04cfe800078238ff */
[----:B------:R-:W-:Y:S01]  /*2b40*/  LEA.HI.X R3, R218, R89, R219, 0x7, P1 ;  /* 0x00000059da037211 */ /* 0x000fe200008f3cdb */
[----:B-1----:R-:W2:Y:S01]  /*2b50*/  @!P2 LD.E.128 R20, desc[UR6][R18.64] ;  /* 0x000000061214a980 */ /* 0x002ea2000c101d00 */
[----:B------:R-:W-:Y:S03]  /*2b60*/  ISETP.GE.AND P1, PT, R9, R229, PT ;  /* 0x000000e50900720c */ /* 0x000fe60003f26270 */
[----:B--2---:R1:W-:Y:S10]  /*2b70*/  @!P2 ST.E.128 desc[UR6][R2.64], R20 ;  /* 0x000000140200a985 */ /* 0x0043f4000c101d06 */
[----:B------:R-:W2:Y:S04]  /*2b80*/  @!P1 LD.E.128 R4, desc[UR6][R18.64+0x80] ;  /* 0x0000800612049980 */ /* 0x000ea8000c101d00 */
[----:B--2---:R1:W-:Y:S02]  /*2b90*/  @!P1 ST.E.128 desc[UR6][R2.64+0x80], R4 ;  /* 0x0000800402009985 */ /* 0x0043e4000c101d06 */
.L_x_2649:
[----:B------:R-:W-:Y:S05]  /*2ba0*/  BSYNC.RECONVERGENT B0 ;  /* 0x0000000000007941 */ /* 0x000fea0003800200 */
.L_x_2648:
[C---:B------:R-:W-:Y:S01]  /*2bb0*/  ISETP.GE.AND P4, PT, R112.reuse, R99, PT ;  /* 0x000000637000720c */ /* 0x040fe20003f86270 */
[----:B------:R-:W-:Y:S03]  /*2bc0*/  BSSY.RECONVERGENT B0, `(.L_x_2650) ;  /* 0x0000011000007945 */ /* 0x000fe60003800200 */
[----:B------:R-:W-:Y:S11]  /*2bd0*/  ISETP.GE.AND P4, PT, R112, R101, !P4 ;  /* 0x000000657000720c */ /* 0x000ff60006786270 */
[----:B------:R-:W-:Y:S02]  /*2be0*/  @!UPT UIADD3 URZ, UPT, UPT, URZ, URZ, URZ ;  /* 0x000000fffffff290 */ /* 0x000fe4000fffe0ff */
[----:B------:R-:W-:Y:S05]  /*2bf0*/  @!P4 BRA `(.L_x_2651) ;  /* 0x000000000034c947 */ /* 0x000fea0003800000 */
[-C--:B------:R-:W-:Y:S01]  /*2c00*/  ISETP.GE.AND P1, PT, R14, R229.reuse, PT ;  /* 0x000000e50e00720c */ /* 0x080fe20003f26270 */
[----:B------:R-:W-:Y:S04]  /*2c10*/  IMAD.WIDE.U32 R24, R124, 0xa0, R80 ;  /* 0x000000a07c187825 */ /* 0x000fe800078e0050 */
[----:B-123--:R-:W-:Y:S02]  /*2c20*/  IMAD R2, R125, 0xa0, RZ ;  /* 0x000000a07d027824 */ /* 0x00efe400078e02ff */
[----:B----4-:R-:W-:Y:S03]  /*2c30*/  IMAD.WIDE.U32 R18, R218, 0xa0, R88 ;  /* 0x000000a0da127825 */ /* 0x010fe600078e0058 */
        /* <DEDUP_REMOVED lines=9> */
.L_x_2651:
[----:B------:R-:W-:Y:S05]  /*2cd0*/  BSYNC.RECONVERGENT B0 ;  /* 0x0000000000007941 */ /* 0x000fea0003800200 */
.L_x_2650:
        /* <DEDUP_REMOVED lines=18> */
.L_x_2653:
[----:B------:R-:W-:Y:S05]  /*2e00*/  BSYNC.RECONVERGENT B0 ;  /* 0x0000000000007941 */ /* 0x000fea0003800200 */
.L_x_2652:
        /* <DEDUP_REMOVED lines=18> */
.L_x_2655:
[----:B------:R-:W-:Y:S05]  /*2f30*/  BSYNC.RECONVERGENT B0 ;  /* 0x0000000000007941 */ /* 0x000fea0003800200 */
.L_x_2654:
[----:B-123--:R-:W2:Y:S01]  /*2f40*/  LD.E R2, desc[UR6][R132.64+0x130] ;  /* 0x0001300684027980 */ /* 0x00eea2000c101900 */
[----:B------:R-:W-:Y:S01]  /*2f50*/  UMOV UR4, URZ ;  /* 0x000000ff00047c82 */ /* 0x000fe20008000000 */
[----:B------:R-:W-:Y:S01]  /*2f60*/  BSSY.RECONVERGENT B2, `(.L_x_2656) ;  /* 0x00009cf000027945 */ /* 0x000fe20003800200 */
[----:B------:R-:W-:Y:S01]  /*2f70*/  IADD3 R3, P1, PT, RZ, -UR4, RZ ;  /* 0x80000004ff037c10 */ /* 0x000fe2000ff3e0ff */
[----:B------:R-:W-:Y:S01]  /*2f80*/  IMAD.MOV.U32 R118, RZ, RZ, R100 ;  /* 0x000000ffff767224 */ /* 0x000fe200078e0064 */
[----:B------:R-:W3:Y:S01]  /*2f90*/  LD.E R13, desc[UR6][R132.64+0xd0] ;  /* 0x0000d006840d7980 */ /* 0x000ee2000c101900 */
[----:B------:R-:W-:Y:S02]  /*2fa0*/  VIADD R98, R98, 0xffffffff ;  /* 0xffffffff62627836 */ /* 0x000fe40000000000 */
        /* <DEDUP_REMOVED lines=19> */
.L_x_2659:
[----:B------:R-:W-:Y:S05]  /*30e0*/  BSYNC.RECONVERGENT B0 ;  /* 0x0000000000007941 */ /* 0x000fea0003800200 */
.L_x_2658:
[----:B------:R-:W-:Y:S01]  /*30f0*/  ISETP.NE.AND P0, PT, R52, RZ, PT ;  /* 0x000000ff3400720c */ /* 0x000fe20003f05270 */
[----:B------:R-:W-:Y:S11]  /*3100*/  BSSY.RECONVERGENT B0, `(.L_x_2660) ;  /* 0x000000f000007945 */ /* 0x000ff60003800200 */
[----:B------:R-:W-:Y:S01]  /*3110*/  @!UPT UIADD3 URZ, UPT, UPT, URZ, URZ, URZ ;  /* 0x000000fffffff290 */ /* 0x000fe2000fffe0ff */
[----:B------:R-:W-:Y:S05]  /*3120*/  @!P0 BRA `(.L_x_2661) ;  /* 0x0000000000308947 */ /* 0x000fea0003800000 */
        /* <DEDUP_REMOVED lines=12> */
.L_x_2661:
[----:B------:R-:W-:Y:S05]  /*31f0*/  BSYNC.RECONVERGENT B0 ;  /* 0x0000000000007941 */ /* 0x000fea0003800200 */
.L_x_2660:
[----:B------:R-:W-:Y:S01]  /*3200*/  ISETP.NE.AND P0, PT, R0, RZ, PT ;  /* 0x000000ff0000720c */ /* 0x000fe20003f05270 */
[----:B------:R-:W-:Y:S11]  /*3210*/  BSSY.RECONVERGENT B0, `(.L_x_2662) ;  /* 0x000000d000007945 */ /* 0x000ff60003800200 */
[----:B------:R-:W-:Y:S01]  /*3220*/  @!UPT UIADD3 URZ, UPT, UPT, URZ, URZ, URZ ;  /* 0x000000fffffff290 */ /* 0x000fe2000fffe0ff */
[----:B------:R-:W-:Y:S05]  /*3230*/  @P0 BRA `(.L_x_2663) ;  /* 0x0000000000280947 */ /* 0x000fea0003800000 */
[----:B------:R-:W-:Y:S02]  /*3240*/  ISETP.GE.AND P1, PT, R14, R229, PT ;  /* 0x000000e50e00720c */ /* 0x000fe40003f26270 */
[C---:B----4-:R-:W-:Y:S04]  /*3250*/  LEA R18, P0, R126.reuse, R10, 0x6 ;  /* 0x0000000a7e127211 */ /* 0x050fe800078030ff */
        /* <DEDUP_REMOVED lines=8> */
.L_x_2663:
[----:B------:R-:W-:Y:S05]  /*32e0*/  BSYNC.RECONVERGENT B0 ;  /* 0x0000000000007941 */ /* 0x000fea0003800200 */
.L_x_2662:
[----:B------:R-:W-:Y:S04]  /*32f0*/  BSSY.RECONVERGENT B0, `(.L_x_2664) ;  /* 0x000000e000007945 */ /* 0x000fe80003800200 */
[----:B------:R-:W-:Y:S05]  /*3300*/  @P6 BRA `(.L_x_2665) ;  /* 0x0000000000306947 */ /* 0x000fea0003800000 */
        /* <DEDUP_REMOVED lines=12> */
.L_x_2665:
[----:B------:R-:W-:Y:S05]  /*33d0*/  BSYNC.RECONVERGENT B0 ;  /* 0x0000000000007941 */ /* 0x000fea0003800200 */
.L_x_2664:
        /* <DEDUP_REMOVED lines=12> */
.L_x_2667:
[----:B------:R-:W-:Y:S05]  /*34a0*/  BSYNC.RECONVERGENT B0 ;  /* 0x0000000000007941 */ /* 0x000fea0003800200 */
.L_x_2666:
        /* <DEDUP_REMOVED lines=14> */
.L_x_2669:
[----:B------:R-:W-:Y:S05]  /*3590*/  BSYNC.RECONVERGENT B0 ;  /* 0x0000000000007941 */ /* 0x000fea0003800200 */
.L_x_2668:
        /* <DEDUP_REMOVED lines=14> */
.L_x_2671:
[----:B------:R-:W-:Y:S05]  /*3680*/  BSYNC.RECONVERGENT B0 ;  /* 0x0000000000007941 */ /* 0x000fea0003800200 */
.L_x_2670:
        /* <DEDUP_REMOVED lines=16> */
.L_x_2657:
        /* <DEDUP_REMOVED lines=60> */
.L_x_2677:
[----:B------:R-:W-:Y:S05]  /*3b50*/  BSYNC.RECONVERGENT B0 ;  /* 0x0000000000007941 */ /* 0x000fea0003800200 */
.L_x_2676:
        /* <DEDUP_REMOVED lines=49> */
.L_x_2675:
[----:B------:R-:W-:Y:S05]  /*3e70*/  BSYNC.RECONVERGENT B1 ;  /* 0x0000000000017941 */ /* 0x000fea0003800200 */
.L_x_2674:
        /* <DEDUP_REMOVED lines=63> */
.L_x_2681:
[----:B------:R-:W-:Y:S05]  /*4270*/  BSYNC.RECONVERGENT B0 ;  /* 0x0000000000007941 */ /* 0x000fea0003800200 */
.L_x_2680:
        /* <DEDUP_REMOVED lines=49> */
.L_x_2679:
[----:B------:R-:W-:Y:S05]  /*4590*/  BSYNC.RECONVERGENT B1 ;  /* 0x0000000000017941 */ /* 0x000fea0003800200 */
.L_x_2678:
[----:B------:R-:W-:Y:S01]  /*45a0*/  ISETP.NE.AND P0, PT, R113, RZ, PT ;  /* 0x000000ff7100720c */ /* 0x000fe20003f05270 */
[----:B------:R-:W-:Y:S11]  /*45b0*/  BSSY.RECONVERGENT B1, `(.L_x_2682) ;  /* 0x000006d000017945 */ /* 0x000ff60003800200 */
[----:B------:R-:W-:Y:S01]  /*45c0*/  @!UPT UIADD3 URZ, UPT, UPT, URZ, URZ, URZ ;  /* 0x000000fffffff290 */ /* 0x000fe2000fffe0ff */
[----:B------:R-:W-:Y:S05]  /*45d0*/  @!P0 BRA `(.L_x_2683) ;  /* 0x0000000400a88947 */ /* 0x000fea0003800000 */
        /* <DEDUP_REMOVED lines=58> */
.L_x_2685:
[----:B------:R-:W-:Y:S05]  /*4980*/  BSYNC.RECONVERGENT B0 ;  /* 0x0000000000007941 */ /* 0x000fea0003800200 */
.L_x_2684:
        /* <DEDUP_REMOVED lines=47> */
.L_x_2683:
[----:B------:R-:W-:Y:S05]  /*4c80*/  BSYNC.RECONVERGENT B1 ;  /* 0x0000000000017941 */ /* 0x000fea0003800200 */
.L_x_2682:
        /* <DEDUP_REMOVED lines=62> */
.L_x_2689:
[----:B------:R-:W-:Y:S05]  /*5070*/  BSYNC.RECONVERGENT B0 ;  /* 0x0000000000007941 */ /* 0x000fea0003800200 */
.L_x_2688:
        /* <DEDUP_REMOVED lines=47> */
.L_x_2687:
[----:B------:R-:W-:Y:S05]  /*5370*/  BSYNC.RECONVERGENT B1 ;  /* 0x0000000000017941 */ /* 0x000fea0003800200 */
.L_x_2686:
[----:B------:R-:W-:Y:S04]  /*5380*/  BSSY.RECONVERGENT B1, `(.L_x_2690) ;  /* 0x000006a000017945 */ /* 0x000fe80003800200 */
[----:B------:R-:W-:Y:S05]  /*5390*/  @P5 BRA `(.L_x_2691) ;  /* 0x0000000400a05947 */ /* 0x000fea0003800000 */
        /* <DEDUP_REMOVED lines=56> */
.L_x_2693:
[----:B------:R-:W-:Y:S05]  /*5720*/  BSYNC.RECONVERGENT B0 ;  /* 0x0000000000007941 */ /* 0x000fea0003800200 */
.L_x_2692:
        /* <DEDUP_REMOVED lines=47> */
.L_x_2691:
[----:B------:R-:W-:Y:S05]  /*5a20*/  BSYNC.RECONVERGENT B1 ;  /* 0x0000000000017941 */ /* 0x000fea0003800200 */
.L_x_2690:
        /* <DEDUP_REMOVED lines=62> */
.L_x_2697:
[----:B------:R-:W-:Y:S05]  /*5e10*/  BSYNC.RECONVERGENT B0 ;  /* 0x0000000000007941 */ /* 0x000fea0003800200 */
.L_x_2696:
        /* <DEDUP_REMOVED lines=47> */
.L_x_2695:
[----:B------:R-:W-:Y:S05]  /*6110*/  BSYNC.RECONVERGENT B1 ;  /* 0x0000000000017941 */ /* 0x000fea0003800200 */
.L_x_2694:
        /* <DEDUP_REMOVED lines=60> */
.L_x_2701:
[----:B------:R-:W-:Y:S05]  /*64e0*/  BSYNC.RECONVERGENT B0 ;  /* 0x0000000000007941 */ /* 0x000fea0003800200 */
.L_x_2700:
        /* <DEDUP_REMOVED lines=47> */
.L_x_2699:
[----:B------:R-:W-:Y:S05]  /*67e0*/  BSYNC.RECONVERGENT B1 ;  /* 0x0000000000017941 */ /* 0x000fea0003800200 */
.L_x_2698:
        /* <DEDUP_REMOVED lines=60> */
.L_x_2705:
[----:B------:R-:W-:Y:S05]  /*6bb0*/  BSYNC.RECONVERGENT B0 ;  /* 0x0000000000007941 */ /* 0x000fea0003800200 */
.L_x_2704:
        /* <DEDUP_REMOVED lines=47> */
.L_x_2703:
[----:B------:R-:W-:Y:S05]  /*6eb0*/  BSYNC.RECONVERGENT B1 ;  /* 0x0000000000017941 */ /* 0x000fea0003800200 */
.L_x_2702:
[----:B------:R-:W3:Y:S02]  /*6ec0*/  LD.E R3, desc[UR6][R132.64+0xd0] ;  /* 0x0000d00684037980 */ /* 0x000ee4000c101900 */
[----:B---3--:R-:W-:Y:S05]  /*6ed0*/  IMAD.U32 R3, R3, -0x40, RZ ;  /* 0xffffffc003037824 */ /* 0x008fea00078e00ff */
[C---:B------:R-:W-:Y:S02]  /*6ee0*/  LEA R16, P1, R3.reuse, R16, 0x1 ;  /* 0x0000001003107211 */ /* 0x040fe400078208ff */
[C---:B------:R-:W-:Y:S02]  /*6ef0*/  LEA R54, P0, R3.reuse, R54, 0x1 ;  /* 0x0000003603367211 */ /* 0x040fe400078008ff */
[C---:B------:R-:W-:Y:S02]  /*6f00*/  LEA.HI.X.SX32 R17, R3.reuse, R17, 0x1, P1 ;  /* 0x0000001103117211 */ /* 0x040fe400008f0eff */
[----:B------:R-:W-:Y:S01]  /*6f10*/  LEA.HI.X.SX32 R55, R3, R55, 0x1, P0 ;  /* 0x0000003703377211 */ /* 0x000fe200000f0eff */
[----:B------:R-:W-:Y:S05]  /*6f20*/  BRA `(.L_x_2672) ;  /* 0x0000005c00487947 */ /* 0x000fea0003800000 */
.L_x_2673:
        /* <DEDUP_REMOVED lines=95> */
.L_x_2709:
[----:B------:R-:W-:Y:S05]  /*7520*/  BSYNC.RECONVERGENT B0 ;  /* 0x0000000000007941 */ /* 0x000fea0003800200 */
.L_x_2708:
        /* <DEDUP_REMOVED lines=88> */
.L_x_2707:
[----:B------:R-:W-:Y:S05]  /*7ab0*/  BSYNC.RECONVERGENT B1 ;  /* 0x0000000000017941 */ /* 0x000fea0003800200 */
.L_x_2706:
        /* <DEDUP_REMOVED lines=97> */
.L_x_2713:
[----:B------:R-:W-:Y:S05]  /*80d0*/  BSYNC.RECONVERGENT B0 ;  /* 0x0000000000007941 */ /* 0x000fea0003800200 */
.L_x_2712:
        /* <DEDUP_REMOVED lines=88> */
.L_x_2711:
[----:B------:R-:W-:Y:S05]  /*8660*/  BSYNC.RECONVERGENT B1 ;  /* 0x0000000000017941 */ /* 0x000fea0003800200 */
.L_x_2710:
[----:B------:R-:W-:Y:S01]  /*8670*/  ISETP.NE.AND P0, PT, R113, RZ, PT ;  /* 0x000000ff7100720c */ /* 0x000fe20003f05270 */
[----:B------:R-:W-:Y:S11]  /*8680*/  BSSY.RECONVERGENT B1, `(.L_x_2714) ;  /* 0x00000b9000017945 */ /* 0x000ff60003800200 */
[----:B------:R-:W-:Y:S01]  /*8690*/  @!UPT UIADD3 URZ, UPT, UPT, URZ, URZ, URZ ;  /* 0x000000fffffff290 */ /* 0x000fe2000fffe0ff */
[----:B------:R-:W-:Y:S05]  /*86a0*/  @!P0 BRA `(.L_x_2715) ;  /* 0x0000000800d88947 */ /* 0x000fea0003800000 */
        /* <DEDUP_REMOVED lines=92> */
.L_x_2717:
[----:B------:R-:W-:Y:S05]  /*8c70*/  BSYNC.RECONVERGENT B0 ;  /* 0x0000000000007941 */ /* 0x000fea0003800200 */
.L_x_2716:
        /* <DEDUP_REMOVED lines=89> */
.L_x_2715:
[----:B------:R-:W-:Y:S05]  /*9210*/  BSYNC.RECONVERGENT B1 ;  /* 0x0000000000017941 */ /* 0x000fea0003800200 */
.L_x_2714:
        /* <DEDUP_REMOVED lines=96> */
.L_x_2721:
[----:B------:R-:W-:Y:S05]  /*9820*/  BSYNC.RECONVERGENT B0 ;  /* 0x0000000000007941 */ /* 0x000fea0003800200 */
.L_x_2720:
        /* <DEDUP_REMOVED lines=88> */
.L_x_2719:
[----:B------:R-:W-:Y:S05]  /*9db0*/  BSYNC.RECONVERGENT B1 ;  /* 0x0000000000017941 */ /* 0x000fea0003800200 */
.L_x_2718:
[----:B------:R-:W-:Y:S04]  /*9dc0*/  BSSY.RECONVERGENT B1, `(.L_x_2722) ;  /* 0x00000b7000017945 */ /* 0x000fe80003800200 */
[----:B------:R-:W-:Y:S05]  /*9dd0*/  @P5 BRA `(.L_x_2723) ;  /* 0x0000000800d45947 */ /* 0x000fea0003800000 */
        /* <DEDUP_REMOVED lines=92> */
.L_x_2725:
[----:B------:R-:W-:Y:S05]  /*a3a0*/  BSYNC.RECONVERGENT B0 ;  /* 0x0000000000007941 */ /* 0x000fea0003800200 */
.L_x_2724:
        /* <DEDUP_REMOVED lines=88> */
.L_x_2723:
[----:B------:R-:W-:Y:S05]  /*a930*/  BSYNC.RECONVERGENT B1 ;  /* 0x0000000000017941 */ /* 0x000fea0003800200 */
.L_x_2722:
        /* <DEDUP_REMOVED lines=97> */
.L_x_2729:
[----:B------:R-:W-:Y:S05]  /*af50*/  BSYNC.RECONVERGENT B0 ;  /* 0x0000000000007941 */ /* 0x000fea0003800200 */
.L_x_2728:
        /* <DEDUP_REMOVED lines=86> */
.L_x_2727:
[----:B------:R-:W-:Y:S05]  /*b4c0*/  BSYNC.RECONVERGENT B1 ;  /* 0x0000000000017941 */ /* 0x000fea0003800200 */
.L_x_2726:
        /* <DEDUP_REMOVED lines=97> */
.L_x_2733:
[----:B------:R-:W-:Y:S05]  /*bae0*/  BSYNC.RECONVERGENT B0 ;  /* 0x0000000000007941 */ /* 0x000fea0003800200 */
.L_x_2732:
        /* <DEDUP_REMOVED lines=86> */
.L_x_2731:
[----:B------:R-:W-:Y:S05]  /*c050*/  BSYNC.RECONVERGENT B1 ;  /* 0x0000000000017941 */ /* 0x000fea0003800200 */
.L_x_2730:
        /* <DEDUP_REMOVED lines=97> */
.L_x_2737:
[----:B------:R-:W-:Y:S05]  /*c670*/  BSYNC.RECONVERGENT B0 ;  /* 0x0000000000007941 */ /* 0x000fea0003800200 */
.L_x_2736:
        /* <DEDUP_REMOVED lines=86> */
.L_x_2735:
[----:B------:R-:W-:Y:S05]  /*cbe0*/  BSYNC.RECONVERGENT B1 ;  /* 0x0000000000017941 */ /* 0x000fea0003800200 */
.L_x_2734:
[----:B------:R-:W3:Y:S02]  /*cbf0*/  LD.E R3, desc[UR6][R132.64+0xd0] ;  /* 0x0000d00684037980 */ /* 0x000ee4000c101900 */
[----:B---3--:R-:W-:Y:S05]  /*cc00*/  IMAD.U32 R3, R3, -0x40, RZ ;  /* 0xffffffc003037824 */ /* 0x008fea00078e00ff */
[C---:B------:R-:W-:Y:S02]  /*cc10*/  LEA R84, P1, R3.reuse, R84, 0x1 ;  /* 0x0000005403547211 */ /* 0x040fe400078208ff */
[C---:B------:R-:W-:Y:S02]  /*cc20*/  LEA R82, P0, R3.reuse, R82, 0x1 ;  /* 0x0000005203527211 */ /* 0x040fe400078008ff */
[C---:B------:R-:W-:Y:S02]  /*cc30*/  LEA.HI.X.SX32 R85, R3.reuse, R85, 0x1, P1 ;  /* 0x0000005503557211 */ /* 0x040fe400008f0eff */
[----:B------:R-:W-:Y:S09]  /*cc40*/  LEA.HI.X.SX32 R83, R3, R83, 0x1, P0 ;  /* 0x0000005303537211 */ /* 0x000ff200000f0eff */
.L_x_2672:
[----:B------:R-:W-:Y:S05]  /*cc50*/  BSYNC.RECONVERGENT B2 ;  /* 0x0000000000027941 */ /* 0x000fea0003800200 */
.L_x_2656:
        /* <DEDUP_REMOVED lines=101> */
.L_x_2739:
[----:B------:R-:W-:Y:S05]  /*d2b0*/  BSYNC.RECONVERGENT B0 ;  /* 0x0000000000007941 */ /* 0x000fea0003800200 */
.L_x_2738:
[----:B------:R-:W-:Y:S11]  /*d2c0*/  ISETP.GT.AND P0, PT, R98, R73, PT ;  /* 0x000000496200720c */ /* 0x000ff60003f04270 */
[----:B------:R-:W-:Y:S02]  /*d2d0*/  @!UPT UIADD3 URZ, UPT, UPT, URZ, URZ, URZ ;  /* 0x000000fffffff290 */ /* 0x000fe4000fffe0ff */
[----:B------:R-:W-:Y:S05]  /*d2e0*/  @P0 BRA `(.L_x_2740) ;  /* 0xffffff5000fc0947 */ /* 0x000fea000383ffff */
.L_x_2639:
        /* <DEDUP_REMOVED lines=34> */
.L_x_2744:
[----:B------:R-:W-:Y:S05]  /*d510*/  BSYNC.RECONVERGENT B0 ;  /* 0x0000000000007941 */ /* 0x000fea0003800200 */
.L_x_2743:
        /* <DEDUP_REMOVED lines=14> */
.L_x_2746:
[----:B------:R-:W-:Y:S05]  /*d600*/  BSYNC.RECONVERGENT B0 ;  /* 0x0000000000007941 */ /* 0x000fea0003800200 */
.L_x_2745:
        /* <DEDUP_REMOVED lines=16> */
.L_x_2748:
[----:B------:R-:W-:Y:S05]  /*d710*/  BSYNC.RECONVERGENT B0 ;  /* 0x0000000000007941 */ /* 0x000fea0003800200 */
.L_x_2747:
        /* <DEDUP_REMOVED lines=16> */
.L_x_2742:
        /* <DEDUP_REMOVED lines=84> */
.L_x_2756:
[----:B------:R-:W-:Y:S05]  /*dd60*/  BSYNC.RECONVERGENT B0 ;  /* 0x0000000000007941 */ /* 0x000fea0003800200 */
.L_x_2755:
[----:B-----5:R-:W-:Y:S01]  /*dd70*/  IMAD.MOV.U32 R6, RZ, RZ, R18 ;  /* 0x000000ffff067224 */ /* 0x020fe200078e0012 */
[----:B------:R-:W-:Y:S01]  /*dd80*/  MOV R4, R16 ;  /* 0x0000001000047202 */ /* 0x000fe20000000f00 */
[----:B------:R-:W-:Y:S01]  /*dd90*/  IMAD.MOV.U32 R7, RZ, RZ, R19 ;  /* 0x000000ffff077224 */ /* 0x000fe200078e0013 */
[----:B------:R-:W-:Y:S02]  /*dda0*/  MOV R5, R17 ;  /* 0x0000001100057202 */ /* 0x000fe40000000f00 */
.L_x_2754:
[----:B------:R-:W-:Y:S05]  /*ddb0*/  BSYNC.RECONVERGENT B1 ;  /* 0x0000000000017941 */ /* 0x000fea0003800200 */
.L_x_2753:
        /* <DEDUP_REMOVED lines=48> */
.L_x_2758:
[----:B------:R-:W-:Y:S05]  /*e0c0*/  BSYNC.RECONVERGENT B0 ;  /* 0x0000000000007941 */ /* 0x000fea0003800200 */
.L_x_2757:
[----:B-----5:R3:W-:Y:S02]  /*e0d0*/  STS.128 [R65+0x2000], R16 ;  /* 0x0020001041007388 */ /* 0x0207e40000000c00 */
.L_x_2752:
[----:B------:R-:W-:Y:S05]  /*e0e0*/  BSYNC.RECONVERGENT B2 ;  /* 0x0000000000027941 */ /* 0x000fea0003800200 */
.L_x_2751:
        /* <DEDUP_REMOVED lines=60> */
.L_x_2764:
[----:B------:R-:W-:Y:S05]  /*e4b0*/  BSYNC.RECONVERGENT B0 ;  /* 0x0000000000007941 */ /* 0x000fea0003800200 */
.L_x_2763:
[----:B-----5:R1:W-:Y:S02]  /*e4c0*/  STS.128 [R65+0x800], R16 ;  /* 0x0008001041007388 */ /* 0x0203e40000000c00 */
.L_x_2762:
[----:B------:R-:W-:Y:S05]  /*e4d0*/  BSYNC.RECONVERGENT B1 ;  /* 0x0000000000017941 */ /* 0x000fea0003800200 */
.L_x_2761:
        /* <DEDUP_REMOVED lines=53> */
.L_x_2766:
[----:B------:R-:W-:Y:S05]  /*e830*/  BSYNC.RECONVERGENT B0 ;  /* 0x0000000000007941 */ /* 0x000fea0003800200 */
.L_x_2765:
[----:B-----5:R3:W-:Y:S02]  /*e840*/  STS.128 [R65+0x2800], R16 ;  /* 0x0028001041007388 */ /* 0x0207e40000000c00 */
.L_x_2760:
[----:B------:R-:W-:Y:S05]  /*e850*/  BSYNC.RECONVERGENT B2 ;  /* 0x0000000000027941 */ /* 0x000fea0003800200 */
.L_x_2759:
        /* <DEDUP_REMOVED lines=61> */
.L_x_2772:
[----:B------:R-:W-:Y:S05]  /*ec30*/  BSYNC.RECONVERGENT B0 ;  /* 0x0000000000007941 */ /* 0x000fea0003800200 */
.L_x_2771:
[----:B-----5:R1:W-:Y:S02]  /*ec40*/  STS.128 [R65+0x1000], R16 ;  /* 0x0010001041007388 */ /* 0x0203e40000000c00 */
.L_x_2770:
[----:B------:R-:W-:Y:S05]  /*ec50*/  BSYNC.RECONVERGENT B1 ;  /* 0x0000000000017941 */ /* 0x000fea0003800200 */
.L_x_2769:
        /* <DEDUP_REMOVED lines=53> */
.L_x_2774:
[----:B------:R-:W-:Y:S05]  /*efb0*/  BSYNC.RECONVERGENT B0 ;  /* 0x0000000000007941 */ /* 0x000fea0003800200 */
.L_x_2773:
[----:B-----5:R1:W-:Y:S02]  /*efc0*/  STS.128 [R65+0x3000], R16 ;  /* 0x0030001041007388 */ /* 0x0203e40000000c00 */
.L_x_2768:
[----:B------:R-:W-:Y:S05]  /*efd0*/  BSYNC.RECONVERGENT B2 ;  /* 0x0000000000027941 */ /* 0x000fea0003800200 */
.L_x_2767:
        /* <DEDUP_REMOVED lines=64> */
.L_x_2778:
[----:B------:R-:W-:Y:S05]  /*f3e0*/  BSYNC.RECONVERGENT B0 ;  /* 0x0000000000007941 */ /* 0x000fea0003800200 */
.L_x_2777:
[----:B-----5:R1:W-:Y:S02]  /*f3f0*/  STS.128 [R65+0x1800], R16 ;  /* 0x0018001041007388 */ /* 0x0203e40000000c00 */
.L_x_2776:
[----:B------:R-:W-:Y:S05]  /*f400*/  BSYNC.RECONVERGENT B1 ;  /* 0x0000000000017941 */ /* 0x000fea0003800200 */
.L_x_2775:
        /* <DEDUP_REMOVED lines=55> */
.L_x_2780:
[----:B------:R-:W-:Y:S05]  /*f780*/  BSYNC.RECONVERGENT B0 ;  /* 0x0000000000007941 */ /* 0x000fea0003800200 */
.L_x_2779:
[----:B-----5:R1:W-:Y:S01]  /*f790*/  STS.128 [R65+0x3800], R16 ;  /* 0x0038001041007388 */ /* 0x0203e20000000c00 */
[----:B------:R-:W-:Y:S05]  /*f7a0*/  BRA `(.L_x_2749) ;  /* 0x0000002c00947947 */ /* 0x000fea0003800000 */
.L_x_2750:
        /* <DEDUP_REMOVED lines=97> */
.L_x_2785:
[----:B------:R-:W-:Y:S05]  /*fdc0*/  BSYNC.RECONVERGENT B0 ;  /* 0x0000000000007941 */ /* 0x000fea0003800200 */
.L_x_2784:
[----:B------:R-:W-:Y:S05]  /*fdd0*/  BSYNC.RECONVERGENT B1 ;  /* 0x0000000000017941 */ /* 0x000fea0003800200 */
.L_x_2783:
        /* <DEDUP_REMOVED lines=87> */
.L_x_2787:
[----:B------:R-:W-:Y:S05]  /*10350*/  BSYNC.RECONVERGENT B0 ;  /* 0x0000000000007941 */ /* 0x000fea0003800200 */
.L_x_2786:
[----:B-----5:R4:W-:Y:S02]  /*10360*/  STS.128 [R65+0x2000], R24 ;  /* 0x0020001841007388 */ /* 0x0209e40000000c00 */
.L_x_2782:
[----:B------:R-:W-:Y:S05]  /*10370*/  BSYNC.RECONVERGENT B2 ;  /* 0x0000000000027941 */ /* 0x000fea0003800200 */
.L_x_2781:
        /* <DEDUP_REMOVED lines=91> */
.L_x_2793:
[----:B------:R-:W-:Y:S05]  /*10930*/  BSYNC.RECONVERGENT B0 ;  /* 0x0000000000007941 */ /* 0x000fea0003800200 */
.L_x_2792:
[----:B-----5:R4:W-:Y:S02]  /*10940*/  STS.128 [R65+0x800], R24 ;  /* 0x0008001841007388 */ /* 0x0209e40000000c00 */
.L_x_2791:
[----:B------:R-:W-:Y:S05]  /*10950*/  BSYNC.RECONVERGENT B1 ;  /* 0x0000000000017941 */ /* 0x000fea0003800200 */
.L_x_2790:
        /* <DEDUP_REMOVED lines=86> */
.L_x_2795:
[----:B------:R-:W-:Y:S05]  /*10ec0*/  BSYNC.RECONVERGENT B0 ;  /* 0x0000000000007941 */ /* 0x000fea0003800200 */
.L_x_2794:
[----:B-----5:R4:W-:Y:S02]  /*10ed0*/  STS.128 [R65+0x2800], R24 ;  /* 0x0028001841007388 */ /* 0x0209e40000000c00 */
.L_x_2789:
[----:B------:R-:W-:Y:S05]  /*10ee0*/  BSYNC.RECONVERGENT B2 ;  /* 0x0000000000027941 */ /* 0x000fea0003800200 */
.L_x_2788:
        /* <DEDUP_REMOVED lines=94> */
.L_x_2801:
[----:B------:R-:W-:Y:S05]  /*114d0*/  BSYNC.RECONVERGENT B0 ;  /* 0x0000000000007941 */ /* 0x000fea0003800200 */
.L_x_2800:
[----:B-----5:R4:W-:Y:S02]  /*114e0*/  STS.128 [R65+0x1000], R24 ;  /* 0x0010001841007388 */ /* 0x0209e40000000c00 */
.L_x_2799:
[----:B------:R-:W-:Y:S05]  /*114f0*/  BSYNC.RECONVERGENT B1 ;  /* 0x0000000000017941 */ /* 0x000fea0003800200 */
.L_x_2798:
        /* <DEDUP_REMOVED lines=84> */
.L_x_2803:
[----:B------:R-:W-:Y:S05]  /*11a40*/  BSYNC.RECONVERGENT B0 ;  /* 0x0000000000007941 */ /* 0x000fea0003800200 */
.L_x_2802:
[----:B-----5:R4:W-:Y:S02]  /*11a50*/  STS.128 [R65+0x3000], R24 ;  /* 0x0030001841007388 */ /* 0x0209e40000000c00 */
.L_x_2797:
[----:B------:R-:W-:Y:S05]  /*11a60*/  BSYNC.RECONVERGENT B2 ;  /* 0x0000000000027941 */ /* 0x000fea0003800200 */
.L_x_2796:
        /* <DEDUP_REMOVED lines=95> */
.L_x_2807:
[----:B------:R-:W-:Y:S05]  /*12060*/  BSYNC.RECONVERGENT B0 ;  /* 0x0000000000007941 */ /* 0x000fea0003800200 */
.L_x_2806:
[----:B-----5:R1:W-:Y:S02]  /*12070*/  STS.128 [R65+0x1800], R24 ;  /* 0x0018001841007388 */ /* 0x0203e40000000c00 */
.L_x_2805:
[----:B------:R-:W-:Y:S05]  /*12080*/  BSYNC.RECONVERGENT B1 ;  /* 0x0000000000017941 */ /* 0x000fea0003800200 */
.L_x_2804:
        /* <DEDUP_REMOVED lines=85> */
.L_x_2809:
[----:B------:R-:W-:Y:S05]  /*125e0*/  BSYNC.RECONVERGENT B0 ;  /* 0x0000000000007941 */ /* 0x000fea0003800200 */
.L_x_2808:
[----:B-----5:R1:W-:Y:S02]  /*125f0*/  STS.128 [R65+0x3800], R4 ;  /* 0x0038000441007388 */ /* 0x0203e40000000c00 */
.L_x_2749:
[----:B------:R-:W-:Y:S05]  /*12600*/  BSYNC.RECONVERGENT B3 ;  /* 0x0000000000037941 */ /* 0x000fea0003800200 */
.L_x_2741:
[----:B-123--:R-:W-:Y:S01]  /*12610*/  IMAD.IADD R5, R67, 0x1, -R70 ;  /* 0x0000000143057824 */ /* 0x00efe200078e0a46 */
[----:B------:R-:W-:Y:S01]  /*12620*/  BSSY.RECONVERGENT B0, `(.L_x_2810) ;  /* 0x0000017000007945 */ /* 0x000fe20003800200 */
[C---:B------:R-:W-:Y:S02]  /*12630*/  VIADD R4, R122.reuse, 0x40 ;  /* 0x000000407a047836 */ /* 0x040fe40000000000 */
[C---:B----4-:R-:W-:Y:S01]  /*12640*/  VIADD R2, R122.reuse, 0x50 ;  /* 0x000000507a027836 */ /* 0x050fe20000000000 */
        /* <DEDUP_REMOVED lines=20> */
.L_x_2811:
[----:B------:R-:W-:Y:S05]  /*12790*/  BSYNC.RECONVERGENT B0 ;  /* 0x0000000000007941 */ /* 0x000fea0003800200 */
.L_x_2810:
[----:B-1----:R-:W-:Y:S01]  /*127a0*/  LEA R6, P1, R68, R220, 0x1 ;  /* 0x000000dc44067211 */ /* 0x002fe200078208ff */
        /* <DEDUP_REMOVED lines=17> */
.L_x_2813:
[----:B------:R-:W-:Y:S05]  /*128c0*/  BSYNC.RECONVERGENT B0 ;  /* 0x0000000000007941 */ /* 0x000fea0003800200 */
.L_x_2812:
        /* <DEDUP_REMOVED lines=16> */
.L_x_2815:
[----:B------:R-:W-:Y:S05]  /*129d0*/  BSYNC.RECONVERGENT B0 ;  /* 0x0000000000007941 */ /* 0x000fea0003800200 */
.L_x_2814:
        /* <DEDUP_REMOVED lines=18> */
.L_x_2817:
[----:B------:R-:W-:Y:S05]  /*12b00*/  BSYNC.RECONVERGENT B0 ;  /* 0x0000000000007941 */ /* 0x000fea0003800200 */
.L_x_2816:
[----:B------:R-:W-:Y:S01]  /*12b10*/  BSSY.RECONVERGENT B0, `(.L_x_2818) ;  /* 0x0000014000007945 */ /* 0x000fe20003800200 */
[----:B------:R-:W-:-:S03]  /*12b20*/  ISETP.GE.AND P1, PT, R122, R5, PT ;  /* 0x000000057a00720c */ /* 0x000fc60003f26270 */
[----:B------:R-:W-:Y:S10]  /*12b30*/  @P3 BRA `(.L_x_2819) ;  /* 0x0000000000443947 */ /* 0x000ff40003800000 */
[----:B--23-5:R-:W-:Y:S01]  /*12b40*/  MOV R10, R6 ;  /* 0x00000006000a7202 */ /* 0x02cfe20000000f00 */
        /* <DEDUP_REMOVED lines=16> */
.L_x_2819:
[----:B------:R-:W-:Y:S05]  /*12c50*/  BSYNC.RECONVERGENT B0 ;  /* 0x0000000000007941 */ /* 0x000fea0003800200 */
.L_x_2818:
[----:B------:R-:W-:Y:S04]  /*12c60*/  BSSY.RECONVERGENT B0, `(.L_x_2820) ;  /* 0x0000010000007945 */ /* 0x000fe80003800200 */
[----:B------:R-:W-:Y:S05]  /*12c70*/  @P2 BRA `(.L_x_2821) ;  /* 0x0000000000382947 */ /* 0x000fea0003800000 */
[-C--:B-----5:R-:W-:Y:S02]  /*12c80*/  ISETP.GE.AND P3, PT, R14, R229.reuse, PT ;  /* 0x000000e50e00720c */ /* 0x0a0fe40003f66270 */
[----:B------:R-:W-:Y:S02]  /*12c90*/  ISETP.GE.AND P2, PT, R9, R229, PT ;  /* 0x000000e50900720c */ /* 0x000fe40003f46270 */
[----:B--234-:R-:W-:-:S04]  /*12ca0*/  LEA R10, P4, R216, R6, 0x7 ;  /* 0x00000006d80a7211 */ /* 0x01cfc800078838ff */
        /* <DEDUP_REMOVED lines=11> */
.L_x_2821:
[----:B------:R-:W-:Y:S05]  /*12d60*/  BSYNC.RECONVERGENT B0 ;  /* 0x0000000000007941 */ /* 0x000fea0003800200 */
.L_x_2820:
[----:B------:R-:W-:Y:S04]  /*12d70*/  BSSY.RECONVERGENT B0, `(.L_x_2822) ;  /* 0x0000013000007945 */ /* 0x000fe80003800200 */
[----:B------:R-:W-:Y:S05]  /*12d80*/  @P0 BRA `(.L_x_2823) ;  /* 0x0000000000440947 */ /* 0x000fea0003800000 */
[----:B--2345:R-:W-:Y:S01]  /*12d90*/  MOV R10, R6 ;  /* 0x00000006000a7202 */ /* 0x03cfe20000000f00 */
        /* <DEDUP_REMOVED lines=16> */
.L_x_2823:
[----:B------:R-:W-:Y:S05]  /*12ea0*/  BSYNC.RECONVERGENT B0 ;  /* 0x0000000000007941 */ /* 0x000fea0003800200 */
.L_x_2822:
        /* <DEDUP_REMOVED lines=17> */
.L_x_2825:
[----:B------:R-:W-:Y:S05]  /*12fc0*/  BSYNC.RECONVERGENT B0 ;  /* 0x0000000000007941 */ /* 0x000fea0003800200 */
.L_x_2824:
[----:B------:R-:W0:Y:S01]  /*12fd0*/  LDGDEPBAR ;  /* 0x00000000000079af */ /* 0x000e220000000000 */
[----:B------:R-:W-:Y:S03]  /*12fe0*/  BSSY.RECONVERGENT B0, `(.L_x_2826) ;  /* 0x0000017000007945 */ /* 0x000fe60003800200 */
[----:B-----5:R1:W5:Y:S04]  /*12ff0*/  LD.E R34, desc[UR6][R132.64+0x184] ;  /* 0x0001840684227980 */ /* 0x020368000c101900 */
[----:B------:R1:W5:Y:S01]  /*13000*/  LD.E R3, desc[UR6][R132.64+0x188] ;  /* 0x0001880684037980 */ /* 0x000362000c101900 */
[----:B------:R-:W-:-:S04]  /*13010*/  DEPBAR.LE SB0, 0x0 ;  /* 0x000080000000791a */ /* 0x000fc80000000000 */
[----:B------:R-:W-:Y:S06]  /*13020*/  BAR.SYNC.DEFER_BLOCKING 0x0 ;  /* 0x0000000000007b1d */ /* 0x000fec0000010000 */
[----:B------:R-:W-:Y:S05]  /*13030*/  @P6 BRA `(.L_x_2827) ;  /* 0x00000000003c6947 */ /* 0x000fea0003800000 */
[-C--:B------:R-:W-:Y:S02]  /*13040*/  ISETP.GE.AND P1, PT, R14, R229.reuse, PT ;  /* 0x000000e50e00720c */ /* 0x080fe40003f26270 */
        /* <DEDUP_REMOVED lines=14> */
.L_x_2827:
[----:B------:R1:W-:Y:S04]  /*13130*/  STS.128 [R65+0xc000], RZ ;  /* 0x00c000ff41007388 */ /* 0x0003e80000000c00 */
[----:B------:R1:W-:Y:S02]  /*13140*/  STS.128 [R65+0x10000], RZ ;  /* 0x010000ff41007388 */ /* 0x0003e40000000c00 */
.L_x_2828:
[----:B------:R-:W-:Y:S05]  /*13150*/  BSYNC.RECONVERGENT B0 ;  /* 0x0000000000007941 */ /* 0x000fea0003800200 */
.L_x_2826:
[-C--:B------:R-:W-:Y:S01]  /*13160*/  ISETP.GE.AND P2, PT, R30, R5.reuse, PT ;  /* 0x000000051e00720c */ /* 0x080fe20003f46270 */
[----:B------:R-:W2:Y:S01]  /*13170*/  S2R R208, SR_TID.X ;  /* 0x0000000000d07919 */ /* 0x000ea20000002100 */
[----:B-1----:R-:W-:Y:S01]  /*13180*/  LEA R6, P1, R66, R222, 0x1 ;  /* 0x000000de42067211 */ /* 0x002fe200078208ff */
[----:B------:R-:W-:Y:S01]  /*13190*/  BSSY.RECONVERGENT B0, `(.L_x_2829) ;  /* 0x0000016000007945 */ /* 0x000fe20003800200 */
[-C--:B------:R-:W-:Y:S02]  /*131a0*/  ISETP.GE.AND P3, PT, R38, R5.reuse, PT ;  /* 0x000000052600720c */ /* 0x080fe40003f66270 */
        /* <DEDUP_REMOVED lines=20> */
.L_x_2830:
[----:B------:R-:W-:Y:S05]  /*132f0*/  BSYNC.RECONVERGENT B0 ;  /* 0x0000000000007941 */ /* 0x000fea0003800200 */
.L_x_2829:
[----:B------:R1:W-:Y:S01]  /*13300*/  @P3 STS.128 [R65+0xd000], RZ ;  /* 0x00d000ff41003388 */ /* 0x0003e20000000c00 */
[----:B------:R-:W-:Y:S03]  /*13310*/  BSSY.RECONVERGENT B0, `(.L_x_2831) ;  /* 0x0000011000007945 */ /* 0x000fe60003800200 */
[----:B------:R1:W-:Y:S01]  /*13320*/  @P3 STS.128 [R65+0x11000], RZ ;  /* 0x011000ff41003388 */ /* 0x0003e20000000c00 */
[----:B------:R-:W-:Y:S05]  /*13330*/  @P3 BRA `(.L_x_2832) ;  /* 0x0000000000383947 */ /* 0x000fea0003800000 */
[-C--:B------:R-:W-:Y:S02]  /*13340*/  ISETP.GE.AND P2, PT, R14, R229.reuse, PT ;  /* 0x000000e50e00720c */ /* 0x080fe40003f46270 */
        /* <DEDUP_REMOVED lines=13> */
.L_x_2832:
[----:B------:R-:W-:Y:S05]  /*13420*/  BSYNC.RECONVERGENT B0 ;  /* 0x0000000000007941 */ /* 0x000fea0003800200 */
.L_x_2831:
        /* <DEDUP_REMOVED lines=19> */
.L_x_2834:
[----:B------:R-:W-:Y:S05]  /*13560*/  BSYNC.RECONVERGENT B0 ;  /* 0x0000000000007941 */ /* 0x000fea0003800200 */
.L_x_2833:
        /* <DEDUP_REMOVED lines=21> */
.L_x_2836:
[----:B------:R-:W-:Y:S05]  /*136c0*/  BSYNC.RECONVERGENT B0 ;  /* 0x0000000000007941 */ /* 0x000fea0003800200 */
.L_x_2835:
        /* <DEDUP_REMOVED lines=18> */
.L_x_2838:
[----:B------:R-:W-:Y:S05]  /*137f0*/  BSYNC.RECONVERGENT B0 ;  /* 0x0000000000007941 */ /* 0x000fea0003800200 */
.L_x_2837:
        /* <DEDUP_REMOVED lines=21> */
.L_x_2840:
[----:B------:R-:W-:Y:S05]  /*13950*/  BSYNC.RECONVERGENT B0 ;  /* 0x0000000000007941 */ /* 0x000fea0003800200 */
.L_x_2839:
        /* <DEDUP_REMOVED lines=19> */
.L_x_2842:
[----:B------:R-:W-:Y:S05]  /*13a90*/  BSYNC.RECONVERGENT B0 ;  /* 0x0000000000007941 */ /* 0x000fea0003800200 */
.L_x_2841:
[----:B------:R-:W3:Y:S01]  /*13aa0*/  S2UR UR8, SR_CgaCtaId ;  /* 0x00000000000879c3 */ /* 0x000ee20000008800 */
[----:B--2---:R-:W-:Y:S01]  /*13ab0*/  SHF.R.U32.HI R209, RZ, 0x1, R208 ;  /* 0x00000001ffd17819 */ /* 0x004fe200000116d0 */
[C---:B------:R-:W-:Y:S01]  /*13ac0*/  IMAD.SHL.U32 R32, R208.reuse, 0x40, RZ ;  /* 0x00000040d0207824 */ /* 0x040fe200078e00ff */
[C---:B-1----:R-:W-:Y:S01]  /*13ad0*/  LOP3.LUT R5, R208.reuse, 0x8, RZ, 0xc0, !PT ;  /* 0x00000008d0057812 */ /* 0x042fe200078ec0ff */
[C---:B------:R-:W-:Y:S01]  /*13ae0*/  IMAD.SHL.U32 R211, R208.reuse, 0x20, RZ ;  /* 0x00000020d0d37824 */ /* 0x040fe200078e00ff */
[----:B------:R-:W-:Y:S01]  /*13af0*/  LOP3.LUT R33, R209, 0x8, RZ, 0xc0, !PT ;  /* 0x00000008d1217812 */ /* 0x000fe200078ec0ff */
[----:B------:R-:W-:Y:S01]  /*13b00*/  IMAD.SHL.U32 R231, R208, 0x8, RZ ;  /* 0x00000008d0e77824 */ /* 0x000fe200078e00ff */
[----:B------:R-:W-:Y:S01]  /*13b10*/  LOP3.LUT R5, R5, 0x1c0, R32, 0xf8, !PT ;  /* 0x000001c005057812 */ /* 0x000fe200078ef820 */
[----:B------:R-:W-:Y:S01]  /*13b20*/  UMOV UR4, 0x400 ;  /* 0x0000040000047882 */ /* 0x000fe20000000000 */
[----:B------:R-:W-:Y:S01]  /*13b30*/  LOP3.LUT R211, R211, 0x7c00, RZ, 0xc0, !PT ;  /* 0x00007c00d3d37812 */ /* 0x000fe200078ec0ff */
[----:B------:R-:W-:Y:S01]  /*13b40*/  IMAD.MOV.U32 R184, RZ, RZ, 0x20 ;  /* 0x00000020ffb87424 */ /* 0x000fe200078e00ff */
[----:B------:R-:W-:-:S02]  /*13b50*/  LOP3.LUT R210, R231, 0x38, RZ, 0xc0, !PT ;  /* 0x00000038e7d27812 */ /* 0x000fc400078ec0ff */
[----:B------:R-:W-:Y:S01]  /*13b60*/  LOP3.LUT P6, RZ, R208, 0x2, RZ, 0xc0, !PT ;  /* 0x00000002d0ff7812 */ /* 0x000fe200078cc0ff */
[----:B------:R-:W-:Y:S01]  /*13b70*/  IMAD.MOV.U32 R66, RZ, RZ, 0x40 ;  /* 0x00000040ff427424 */ /* 0x000fe200078e00ff */
[--C-:B------:R-:W-:Y:S01]  /*13b80*/  LOP3.LUT R33, R33, 0x1c0, R32.reuse, 0xf8, !PT ;  /* 0x000001c021217812 */ /* 0x100fe200078ef820 */
[----:B------:R-:W0:Y:S01]  /*13b90*/  LDGDEPBAR ;  /* 0x00000000000079af */ /* 0x000e220000000000 */
[----:B------:R-:W-:Y:S02]  /*13ba0*/  LOP3.LUT R0, R211, 0x200, R32, 0xf8, !PT ;  /* 0x00000200d3007812 */ /* 0x000fe400078ef820 */
[-C--:B------:R-:W-:Y:S02]  /*13bb0*/  LOP3.LUT R33, R33, R210.reuse, RZ, 0x3c, !PT ;  /* 0x000000d221217212 */ /* 0x080fe400078e3cff */
[----:B------:R-:W-:Y:S02]  /*13bc0*/  LOP3.LUT R2, R32, 0x400, RZ, 0xc0, !PT ;  /* 0x0000040020027812 */ /* 0x000fe400078ec0ff */
[----:B------:R-:W-:Y:S01]  /*13bd0*/  LOP3.LUT R5, R5, R210, RZ, 0x3c, !PT ;  /* 0x000000d205057212 */ /* 0x000fe200078e3cff */
[----:B---3--:R-:W-:Y:S01]  /*13be0*/  ULEA UR8, UR8, UR4, 0x18 ;  /* 0x0000000408087291 */ /* 0x008fe2000f8ec0ff */
[----:B------:R-:W-:-:S02]  /*13bf0*/  LOP3.LUT R145, R0, R33, RZ, 0xfc, !PT ;  /* 0x0000002100917212 */ /* 0x000fc400078efcff */
[----:B------:R-:W-:Y:S01]  /*13c00*/  SEL R152, R184, 0xffffffe0, !P6 ;  /* 0xffffffe0b8987807 */ /* 0x000fe20007000000 */
[----:B------:R-:W-:Y:S01]  /*13c10*/  IMAD R2, R5, 0x2, R2 ;  /* 0x0000000205027824 */ /* 0x000fe200078e0202 */
[----:B------:R-:W2:Y:S01]  /*13c20*/  LD.E R0, desc[UR6][R132.64+0x18c] ;  /* 0x00018c0684007980 */ /* 0x000ea2000c101900 */
[----:B------:R-:W-:Y:S02]  /*13c30*/  LEA R145, R145, UR8, 0x1 ;  /* 0x0000000891917c11 */ /* 0x000fe4000f8e08ff */
[----:B------:R-:W-:Y:S01]  /*13c40*/  VIADD R35, R2, UR8 ;  /* 0x0000000802237c36 */ /* 0x000fe20008000000 */
[----:B------:R-:W-:Y:S02]  /*13c50*/  LDSM.16.M88.4 R68, [R2+UR8+0x4000] ;  /* 0x004000080244783b */ /* 0x000fe40008000200 */
[--C-:B------:R-:W-:Y:S02]  /*13c60*/  IMAD.IADD R135, R145, 0x1, R152.reuse ;  /* 0x0000000191877824 */ /* 0x100fe400078e0298 */
[----:B------:R-:W1:Y:S01]  /*13c70*/  LDSM.16.M88.4 R112, [R145] ;  /* 0x000000009170783b */ /* 0x000e620000000200 */
[----:B------:R-:W-:-:S03]  /*13c80*/  IMAD.IADD R134, R35, 0x1, R152 ;  /* 0x0000000123867824 */ /* 0x000fc600078e0298 */
[----:B------:R-:W3:Y:S04]  /*13c90*/  LDSM.16.M88.4 R56, [R2+UR8+0x4800] ;  /* 0x004800080238783b */ /* 0x000ee80008000200 */
[----:B------:R-:W-:Y:S04]  /*13ca0*/  LDSM.16.M88.4 R140, [R135] ;  /* 0x00000000878c783b */ /* 0x000fe80000000200 */
[----:B----4-:R-:W4:Y:S04]  /*13cb0*/  LDSM.16.M88.4 R8, [R134+0x4000] ;  /* 0x004000008608783b */ /* 0x010f280000000200 */
[----:B------:R-:W4:Y:S04]  /*13cc0*/  LDSM.16.M88.4 R4, [R134+0x4800] ;  /* 0x004800008604783b */ /* 0x000f280000000200 */
[----:B------:R-:W4:Y:S04]  /*13cd0*/  LDSM.16.M88.4 R36, [R2+UR8+0x5800] ;  /* 0x005800080224783b */ /* 0x000f280008000200 */
[----:B------:R-:W4:Y:S04]  /*13ce0*/  LDSM.16.M88.4 R24, [R2+UR8+0x6000] ;  /* 0x006000080218783b */ /* 0x000f280008000200 */
[----:B------:R-:W4:Y:S04]  /*13cf0*/  LDSM.16.M88.4 R16, [R2+UR8+0x6800] ;  /* 0x006800080210783b */ /* 0x000f280008000200 */
[----:B------:R-:W4:Y:S04]  /*13d00*/  LDSM.16.M88.4 R44, [R2+UR8+0x5000] ;  /* 0x00500008022c783b */ /* 0x000f280008000200 */
[----:B------:R-:W4:Y:S01]  /*13d10*/  LDSM.16.M88.4 R120, [R2+UR8+0x7000] ;  /* 0x007000080278783b */ /* 0x000f220008000200 */
[C---:B-1----:R-:W-:Y:S03]  /*13d20*/  HMMA.16816.F32.BF16 R72, R112.reuse, R68, RZ ;  /* 0x000000447048723c */ /* 0x042fe600000418ff */
[----:B------:R-:W1:Y:S04]  /*13d30*/  LDSM.16.M88.4 R80, [R2+UR8+0x7800] ;  /* 0x007800080250783b */ /* 0x000e680008000200 */
[----:B------:R-:W1:Y:S01]  /*13d40*/  LDSM.16.M88.4 R12, [R134+0x5800] ;  /* 0x00580000860c783b */ /* 0x000e620000000200 */
[----:B---3--:R-:W-:Y:S03]  /*13d50*/  HMMA.16816.F32.BF16 R60, R112, R56, RZ ;  /* 0x00000038703c723c */ /* 0x008fe600000418ff */
[----:B------:R-:W-:Y:S01]  /*13d60*/  LDSM.16.M88.4 R76, [R134+0x5000] ;  /* 0x00500000864c783b */ /* 0x000fe20000000200 */
[----:B------:R-:W-:-:S03]  /*13d70*/  LOP3.LUT P2, RZ, R208, 0x4, RZ, 0xc0, !PT ;  /* 0x00000004d0ff7812 */ /* 0x000fc6000784c0ff */
[----:B------:R-:W-:Y:S01]  /*13d80*/  LDSM.16.M88.4 R136, [R134+0x7000] ;  /* 0x007000008688783b */ /* 0x000fe20000000200 */
[C---:B------:R-:W-:Y:S03]  /*13d90*/  HMMA.16816.F32.BF16 R68, R112.reuse, R70, RZ ;  /* 0x000000467044723c */ /* 0x040fe600000418ff */
[----:B------:R-:W-:Y:S05]  /*13da0*/  LDSM.16.M88.4 R128, [R134+0x7800] ;  /* 0x007800008680783b */ /* 0x000fea0000000200 */
[----:B------:R-:W-:Y:S08]  /*13db0*/  HMMA.16816.F32.BF16 R56, R112, R58, RZ ;  /* 0x0000003a7038723c */ /* 0x000ff000000418ff */
[C---:B----4-:R-:W-:Y:S08]  /*13dc0*/  HMMA.16816.F32.BF16 R72, R140.reuse, R8, R72 ;  /* 0x000000088c48723c */ /* 0x050ff00000041848 */
[C---:B------:R-:W-:Y:S01]  /*13dd0*/  HMMA.16816.F32.BF16 R68, R140.reuse, R10, R68 ;  /* 0x0000000a8c44723c */ /* 0x040fe20000041844 */
[----:B------:R-:W3:Y:S07]  /*13de0*/  LDSM.16.M88.4 R8, [R134+0x6000] ;  /* 0x006000008608783b */ /* 0x000eee0000000200 */
[C---:B------:R-:W-:Y:S08]  /*13df0*/  HMMA.16816.F32.BF16 R60, R140.reuse, R4, R60 ;  /* 0x000000048c3c723c */ /* 0x040ff0000004183c */
[----:B------:R-:W-:Y:S01]  /*13e00*/  HMMA.16816.F32.BF16 R56, R140, R6, R56 ;  /* 0x000000068c38723c */ /* 0x000fe20000041838 */
[----:B------:R-:W4:Y:S01]  /*13e10*/  LDSM.16.M88.4 R4, [R134+0x6800] ;  /* 0x006800008604783b */ /* 0x000f220000000200 */
[----:B------:R-:W-:-:S05]  /*13e20*/  SEL R66, R66, 0xffffffc0, !P2 ;  /* 0xffffffc042427807 */ /* 0x000fca0005000000 */
[--C-:B------:R-:W-:Y:S01]  /*13e30*/  IMAD.IADD R55, R145, 0x1, R66.reuse ;  /* 0x0000000191377824 */ /* 0x100fe200078e0242 */
[----:B------:R-:W-:Y:S01]  /*13e40*/  HMMA.16816.F32.BF16 R40, R112, R36, RZ ;  /* 0x000000247028723c */ /* 0x000fe200000418ff */
[----:B------:R-:W-:-:S03]  /*13e50*/  IMAD.IADD R35, R35, 0x1, R66 ;  /* 0x0000000123237824 */ /* 0x000fc600078e0242 */
[----:B------:R-:W-:Y:S04]  /*13e60*/  LDSM.16.M88.4 R108, [R55] ;  /* 0x00000000376c783b */ /* 0x000fe80000000200 */
[C---:B------:R-:W-:Y:S01]  /*13e70*/  HMMA.16816.F32.BF16 R28, R112.reuse, R24, RZ ;  /* 0x00000018701c723c */ /* 0x040fe200000418ff */
[----:B------:R-:W4:Y:S04]  /*13e80*/  LDSM.16.M88.4 R104, [R35+0x4000] ;  /* 0x004000002368783b */ /* 0x000f280000000200 */
[----:B------:R-:W4:Y:S03]  /*13e90*/  LDSM.16.M88.4 R100, [R35+0x4800] ;  /* 0x004800002364783b */ /* 0x000f260000000200 */
[C---:B------:R-:W-:Y:S08]  /*13ea0*/  HMMA.16816.F32.BF16 R20, R112.reuse, R16, RZ ;  /* 0x000000107014723c */ /* 0x040ff000000418ff */
[C---:B------:R-:W-:Y:S08]  /*13eb0*/  HMMA.16816.F32.BF16 R48, R112.reuse, R44, RZ ;  /* 0x0000002c7030723c */ /* 0x040ff000000418ff */
[----:B------:R-:W-:Y:S01]  /*13ec0*/  HMMA.16816.F32.BF16 R36, R112, R38, RZ ;  /* 0x000000267024723c */ /* 0x000fe200000418ff */
[C---:B------:R-:W-:Y:S01]  /*13ed0*/  IMAD.IADD R54, R152.reuse, 0x1, R55 ;  /* 0x0000000198367824 */ /* 0x040fe200078e0237 */
[----:B------:R-:W4:Y:S01]  /*13ee0*/  LDSM.16.M88.4 R88, [R35+0x6000] ;  /* 0x006000002358783b */ /* 0x000f220000000200 */
[----:B------:R-:W-:-:S03]  /*13ef0*/  IMAD.IADD R52, R152, 0x1, R35 ;  /* 0x0000000198347824 */ /* 0x000fc600078e0223 */
[----:B------:R-:W2:Y:S02]  /*13f00*/  LDSM.16.M88.4 R84, [R35+0x6800] ;  /* 0x006800002354783b */ /* 0x000ea40000000200 */
[C---:B------:R-:W-:Y:S02]  /*13f10*/  HMMA.16816.F32.BF16 R24, R112.reuse, R26, RZ ;  /* 0x0000001a7018723c */ /* 0x040fe400000418ff */
[----:B------:R-:W-:Y:S04]  /*13f20*/  LDSM.16.M88.4 R96, [R35+0x5000] ;  /* 0x005000002360783b */ /* 0x000fe80000000200 */
[----:B------:R-:W-:Y:S02]  /*13f30*/  LDSM.16.M88.4 R92, [R35+0x5800] ;  /* 0x00580000235c783b */ /* 0x000fe40000000200 */
        /* <DEDUP_REMOVED lines=9> */
[----:B------:R-:W-:Y:S07]  /*13fd0*/  LDSM.16.M88.4 R12, [R54] ;  /* 0x00000000360c783b */ /* 0x000fee0000000200 */
        /* <DEDUP_REMOVED lines=9> */
[C---:B------:R-:W-:Y:S08]  /*14070*/  HMMA.16816.F32.BF16 R124, R140.reuse, R136, R124 ;  /* 0x000000888c7c723c */ /* 0x040ff0000004187c */
[----:B------:R-:W-:Y:S08]  /*14080*/  HMMA.16816.F32.BF16 R120, R140, R138, R120 ;  /* 0x0000008a8c78723c */ /* 0x000ff00000041878 */
[C---:B------:R-:W-:Y:S08]  /*14090*/  HMMA.16816.F32.BF16 R72, R108.reuse, R104, R72 ;  /* 0x000000686c48723c */ /* 0x040ff00000041848 */
[C---:B------:R-:W-:Y:S01]  /*140a0*/  HMMA.16816.F32.BF16 R68, R108.reuse, R106, R68 ;  /* 0x0000006a6c44723c */ /* 0x040fe20000041844 */
[----:B------:R-:W-:Y:S07]  /*140b0*/  LDSM.16.M88.4 R104, [R2+UR8+0x9000] ;  /* 0x009000080268783b */ /* 0x000fee0008000200 */
[C---:B------:R-:W-:Y:S08]  /*140c0*/  HMMA.16816.F32.BF16 R60, R108.reuse, R100, R60 ;  /* 0x000000646c3c723c */ /* 0x040ff0000004183c */
[----:B------:R-:W-:Y:S01]  /*140d0*/  HMMA.16816.F32.BF16 R56, R108, R102, R56 ;  /* 0x000000666c38723c */ /* 0x000fe20000041838 */
[----:B------:R-:W-:Y:S07]  /*140e0*/  LDSM.16.M88.4 R100, [R52+0x5800] ;  /* 0x005800003464783b */ /* 0x000fee0000000200 */
[C---:B------:R-:W-:Y:S08]  /*140f0*/  HMMA.16816.F32.BF16 R116, R140.reuse, R128, R116 ;  /* 0x000000808c74723c */ /* 0x040ff00000041874 */
[----:B------:R-:W-:Y:S01]  /*14100*/  HMMA.16816.F32.BF16 R112, R140, R130, R112 ;  /* 0x000000828c70723c */ /* 0x000fe20000041870 */
[----:B------:R-:W-:Y:S07]  /*14110*/  LDSM.16.M88.4 R128, [R134+0x9800] ;  /* 0x009800008680783b */ /* 0x000fee0000000200 */
[C---:B------:R-:W-:Y:S08]  /*14120*/  HMMA.16816.F32.BF16 R28, R108.reuse, R88, R28 ;  /* 0x000000586c1c723c */ /* 0x040ff0000004181c */
[C---:B------:R-:W-:Y:S01]  /*14130*/  HMMA.16816.F32.BF16 R24, R108.reuse, R90, R24 ;  /* 0x0000005a6c18723c */ /* 0x040fe20000041818 */
[----:B------:R-:W-:Y:S07]  /*14140*/  LDSM.16.M88.4 R88, [R52+0x7800] ;  /* 0x007800003458783b */ /* 0x000fee0000000200 */
[C---:B--2---:R-:W-:Y:S08]  /*14150*/  HMMA.16816.F32.BF16 R20, R108.reuse, R84, R20 ;  /* 0x000000546c14723c */ /* 0x044ff00000041814 */
[C---:B------:R-:W-:Y:S01]  /*14160*/  HMMA.16816.F32.BF16 R16, R108.reuse, R86, R16 ;  /* 0x000000566c10723c */ /* 0x040fe20000041810 */
[----:B------:R-:W-:Y:S07]  /*14170*/  LDSM.16.M88.4 R84, [R145+0x2000] ;  /* 0x002000009154783b */ /* 0x000fee0000000200 */
[C---:B-1----:R-:W-:Y:S08]  /*14180*/  HMMA.16816.F32.BF16 R124, R108.reuse, R80, R124 ;  /* 0x000000506c7c723c */ /* 0x042ff0000004187c */
[----:B------:R-:W-:Y:S01]  /*14190*/  HMMA.16816.F32.BF16 R120, R108, R82, R120 ;  /* 0x000000526c78723c */ /* 0x000fe20000041878 */
[----:B------:R-:W-:Y:S07]  /*141a0*/  LDSM.16.M88.4 R80, [R2+UR8+0x8000] ;  /* 0x008000080250783b */ /* 0x000fee0008000200 */
[C---:B---3--:R-:W-:Y:S08]  /*141b0*/  HMMA.16816.F32.BF16 R72, R12.reuse, R8, R72 ;  /* 0x000000080c48723c */ /* 0x048ff00000041848 */
[C---:B------:R-:W-:Y:S01]  /*141c0*/  HMMA.16816.F32.BF16 R68, R12.reuse, R10, R68 ;  /* 0x0000000a0c44723c */ /* 0x040fe20000041844 */
[----:B------:R-:W1:Y:S07]  /*141d0*/  LDSM.16.M88.4 R8, [R52+0x6000] ;  /* 0x006000003408783b */ /* 0x000e6e0000000200 */
[C---:B----4-:R-:W-:Y:S08]  /*141e0*/  HMMA.16816.F32.BF16 R60, R12.reuse, R4, R60 ;  /* 0x000000040c3c723c */ /* 0x050ff0000004183c */
[----:B------:R-:W-:Y:S01]  /*141f0*/  HMMA.16816.F32.BF16 R56, R12, R6, R56 ;  /* 0x000000060c38723c */ /* 0x000fe20000041838 */
[----:B------:R-:W2:Y:S07]  /*14200*/  LDSM.16.M88.4 R4, [R52+0x6800] ;  /* 0x006800003404783b */ /* 0x000eae0000000200 */
[C---:B------:R-:W-:Y:S08]  /*14210*/  HMMA.16816.F32.BF16 R48, R108.reuse, R96, R48 ;  /* 0x000000606c30723c */ /* 0x040ff00000041830 */
[C---:B------:R-:W-:Y:S01]  /*14220*/  HMMA.16816.F32.BF16 R44, R108.reuse, R98, R44 ;  /* 0x000000626c2c723c */ /* 0x040fe2000004182c */
[----:B------:R-:W3:Y:S07]  /*14230*/  LDSM.16.M88.4 R96, [R52+0x5000] ;  /* 0x005000003460783b */ /* 0x000eee0000000200 */
[C---:B------:R-:W-:Y:S08]  /*14240*/  HMMA.16816.F32.BF16 R116, R108.reuse, R76, R116 ;  /* 0x0000004c6c74723c */ /* 0x040ff00000041874 */
[C---:B------:R-:W-:Y:S01]  /*14250*/  HMMA.16816.F32.BF16 R112, R108.reuse, R78, R112 ;  /* 0x0000004e6c70723c */ /* 0x040fe20000041870 */
[----:B------:R-:W4:Y:S07]  /*14260*/  LDSM.16.M88.4 R76, [R52+0x7000] ;  /* 0x00700000344c783b */ /* 0x000f2e0000000200 */
[C---:B------:R-:W-:Y:S08]  /*14270*/  HMMA.16816.F32.BF16 R40, R108.reuse, R92, R40 ;  /* 0x0000005c6c28723c */ /* 0x040ff00000041828 */
[----:B------:R-:W-:Y:S01]  /*14280*/  HMMA.16816.F32.BF16 R36, R108, R94, R36 ;  /* 0x0000005e6c24723c */ /* 0x000fe20000041824 */
[----:B------:R-:W4:Y:S04]  /*14290*/  LDSM.16.M88.4 R92, [R2+UR8+0x8800] ;  /* 0x00880008025c783b */ /* 0x000f280008000200 */
[----:B------:R-:W-:Y:S03]  /*142a0*/  LDSM.16.M88.4 R108, [R2+UR8+0xb000] ;  /* 0x00b00008026c783b */ /* 0x000fe60008000200 */
[C---:B-1----:R-:W-:Y:S08]  /*142b0*/  HMMA.16816.F32.BF16 R28, R12.reuse, R8, R28 ;  /* 0x000000080c1c723c */ /* 0x042ff0000004181c */
[C---:B------:R-:W-:Y:S01]  /*142c0*/  HMMA.16816.F32.BF16 R24, R12.reuse, R10, R24 ;  /* 0x0000000a0c18723c */ /* 0x040fe20000041818 */
[----:B------:R-:W1:Y:S07]  /*142d0*/  LDSM.16.M88.4 R8, [R2+UR8+0xa800] ;  /* 0x00a800080208783b */ /* 0x000e6e0008000200 */
[C---:B--2---:R-:W-:Y:S08]  /*142e0*/  HMMA.16816.F32.BF16 R20, R12.reuse, R4, R20 ;  /* 0x000000040c14723c */ /* 0x044ff00000041814 */
[C---:B------:R-:W-:Y:S01]  /*142f0*/  HMMA.16816.F32.BF16 R16, R12.reuse, R6, R16 ;  /* 0x000000060c10723c */ /* 0x040fe20000041810 */
[----:B------:R-:W-:Y:S07]  /*14300*/  LDSM.16.M88.4 R4, [R134+0x9000] ;  /* 0x009000008604783b */ /* 0x000fee0000000200 */
[C---:B------:R-:W-:Y:S08]  /*14310*/  HMMA.16816.F32.BF16 R116, R12.reuse, R88, R116 ;  /* 0x000000580c74723c */ /* 0x040ff00000041874 */
[----:B------:R-:W-:Y:S01]  /*14320*/  HMMA.16816.F32.BF16 R112, R12, R90, R112 ;  /* 0x0000005a0c70723c */ /* 0x000fe20000041870 */
[----:B------:R-:W2:Y:S07]  /*14330*/  LDSM.16.M88.4 R88, [R2+UR8+0xb800] ;  /* 0x00b800080258783b */ /* 0x000eae0008000200 */
[C---:B------:R-:W-:Y:S08]  /*14340*/  HMMA.16816.F32.BF16 R72, R84.reuse, R80, R72 ;  /* 0x000000505448723c */ /* 0x040ff00000041848 */
[----:B------:R-:W-:Y:S01]  /*14350*/  HMMA.16816.F32.BF16 R68, R84, R82, R68 ;  /* 0x000000525444723c */ /* 0x000fe20000041844 */
[----:B------:R-:W2:Y:S07]  /*14360*/  LDSM.16.M88.4 R80, [R135+0x2000] ;  /* 0x002000008750783b */ /* 0x000eae0000000200 */
[C---:B---3--:R-:W-:Y:S08]  /*14370*/  HMMA.16816.F32.BF16 R48, R12.reuse, R96, R48 ;  /* 0x000000600c30723c */ /* 0x048ff00000041830 */
[C---:B------:R-:W-:Y:S01]  /*14380*/  HMMA.16816.F32.BF16 R44, R12.reuse, R98, R44 ;  /* 0x000000620c2c723c */ /* 0x040fe2000004182c */
[----:B------:R-:W-:Y:S07]  /*14390*/  LDSM.16.M88.4 R96, [R2+UR8+0xa000] ;  /* 0x00a000080260783b */ /* 0x000fee0008000200 */
[C---:B------:R-:W-:Y:S08]  /*143a0*/  HMMA.16816.F32.BF16 R40, R12.reuse, R100, R40 ;  /* 0x000000640c28723c */ /* 0x040ff00000041828 */
[C---:B------:R-:W-:Y:S01]  /*143b0*/  HMMA.16816.F32.BF16 R36, R12.reuse, R102, R36 ;  /* 0x000000660c24723c */ /* 0x040fe20000041824 */
[----:B------:R-:W3:Y:S07]  /*143c0*/  LDSM.16.M88.4 R100, [R2+UR8+0x9800] ;  /* 0x009800080264783b */ /* 0x000eee0008000200 */
[C---:B----4-:R-:W-:Y:S08]  /*143d0*/  HMMA.16816.F32.BF16 R124, R12.reuse, R76, R124 ;  /* 0x0000004c0c7c723c */ /* 0x050ff0000004187c */
[----:B------:R-:W-:Y:S01]  /*143e0*/  HMMA.16816.F32.BF16 R120, R12, R78, R120 ;  /* 0x0000004e0c78723c */ /* 0x000fe20000041878 */
[----:B------:R-:W4:Y:S04]  /*143f0*/  LDSM.16.M88.4 R12, [R134+0x8800] ;  /* 0x00880000860c783b */ /* 0x000f280000000200 */
[----:B------:R-:W4:Y:S03]  /*14400*/  LDSM.16.M88.4 R76, [R134+0x8000] ;  /* 0x00800000864c783b */ /* 0x000f260000000200 */
        /* <DEDUP_REMOVED lines=8> */
[----:B------:R-:W1:Y:S07]  /*14490*/  LDSM.16.M88.4 R8, [R134+0xb000] ;  /* 0x00b000008608783b */ /* 0x000e6e0000000200 */
[C---:B--2---:R-:W-:Y:S08]  /*144a0*/  HMMA.16816.F32.BF16 R116, R84.reuse, R88, R116 ;  /* 0x000000585474723c */ /* 0x044ff00000041874 */
[----:B------:R-:W-:Y:S01]  /*144b0*/  HMMA.16816.F32.BF16 R112, R84, R90, R112 ;  /* 0x0000005a5470723c */ /* 0x000fe20000041870 */
[----:B------:R-:W-:Y:S07]  /*144c0*/  LDSM.16.M88.4 R88, [R55+0x2000] ;  /* 0x002000003758783b */ /* 0x000fee0000000200 */
[C---:B------:R-:W-:Y:S08]  /*144d0*/  HMMA.16816.F32.BF16 R48, R80.reuse, R4, R48 ;  /* 0x000000045030723c */ /* 0x040ff00000041830 */
[----:B------:R-:W-:Y:S01]  /*144e0*/  HMMA.16816.F32.BF16 R44, R80, R6, R44 ;  /* 0x00000006502c723c */ /* 0x000fe2000004182c */
[----:B------:R-:W2:Y:S07]  /*144f0*/  LDSM.16.M88.4 R4, [R35+0x9800] ;  /* 0x009800002304783b */ /* 0x000eae0000000200 */
[C---:B---3--:R-:W-:Y:S08]  /*14500*/  HMMA.16816.F32.BF16 R40, R84.reuse, R100, R40 ;  /* 0x000000645428723c */ /* 0x048ff00000041828 */
[----:B------:R-:W-:Y:S01]  /*14510*/  HMMA.16816.F32.BF16 R36, R84, R102, R36 ;  /* 0x000000665424723c */ /* 0x000fe20000041824 */
[----:B------:R-:W-:Y:S07]  /*14520*/  LDSM.16.M88.4 R100, [R134+0xb800] ;  /* 0x00b800008664783b */ /* 0x000fee0000000200 */
[C---:B----4-:R-:W-:Y:S08]  /*14530*/  HMMA.16816.F32.BF16 R60, R80.reuse, R12, R60 ;  /* 0x0000000c503c723c */ /* 0x050ff0000004183c */
[----:B------:R-:W-:Y:S01]  /*14540*/  HMMA.16816.F32.BF16 R56, R80, R14, R56 ;  /* 0x0000000e5038723c */ /* 0x000fe20000041838 */
[----:B------:R-:W3:Y:S07]  /*14550*/  LDSM.16.M88.4 R12, [R35+0x9000] ;  /* 0x00900000230c783b */ /* 0x000eee0000000200 */
[C---:B------:R-:W-:Y:S08]  /*14560*/  HMMA.16816.F32.BF16 R28, R84.reuse, R96, R28 ;  /* 0x00000060541c723c */ /* 0x040ff0000004181c */
[----:B------:R-:W-:Y:S01]  /*14570*/  HMMA.16816.F32.BF16 R24, R84, R98, R24 ;  /* 0x000000625418723c */ /* 0x000fe20000041818 */
[----:B------:R-:W4:Y:S07]  /*14580*/  LDSM.16.M88.4 R96, [R134+0xa000] ;  /* 0x00a000008660783b */ /* 0x000f2e0000000200 */
[C---:B------:R-:W-:Y:S08]  /*14590*/  HMMA.16816.F32.BF16 R72, R80.reuse, R76, R72 ;  /* 0x0000004c5048723c */ /* 0x040ff00000041848 */
[----:B------:R-:W-:Y:S01]  /*145a0*/  HMMA.16816.F32.BF16 R68, R80, R78, R68 ;  /* 0x0000004e5044723c */ /* 0x000fe20000041844 */
[----:B------:R-:W4:Y:S07]  /*145b0*/  LDSM.16.M88.4 R76, [R35+0x8800] ;  /* 0x00880000234c783b */ /* 0x000f2e0000000200 */
[C---:B------:R-:W-:Y:S08]  /*145c0*/  HMMA.16816.F32.BF16 R124, R84.reuse, R108, R124 ;  /* 0x0000006c547c723c */ /* 0x040ff0000004187c */
[----:B------:R-:W-:Y:S01]  /*145d0*/  HMMA.16816.F32.BF16 R120, R84, R110, R120 ;  /* 0x0000006e5478723c */ /* 0x000fe20000041878 */
[----:B------:R-:W4:Y:S07]  /*145e0*/  LDSM.16.M88.4 R84, [R35+0x8000] ;  /* 0x008000002354783b */ /* 0x000f2e0000000200 */
[C---:B------:R-:W-:Y:S08]  /*145f0*/  HMMA.16816.F32.BF16 R40, R80.reuse, R128, R40 ;  /* 0x000000805028723c */ /* 0x040ff00000041828 */
[C---:B------:R-:W-:Y:S08]  /*14600*/  HMMA.16816.F32.BF16 R36, R80.reuse, R130, R36 ;  /* 0x000000825024723c */ /* 0x040ff00000041824 */
[C---:B-1----:R-:W-:Y:S08]  /*14610*/  HMMA.16816.F32.BF16 R124, R80.reuse, R8, R124 ;  /* 0x00000008507c723c */ /* 0x042ff0000004187c */
[----:B------:R-:W-:Y:S01]  /*14620*/  HMMA.16816.F32.BF16 R120, R80, R10, R120 ;  /* 0x0000000a5078723c */ /* 0x000fe20000041878 */
[----:B------:R-:W-:Y:S07]  /*14630*/  LDSM.16.M88.4 R8, [R54+0x2000] ;  /* 0x002000003608783b */ /* 0x000fee0000000200 */
[C---:B--2---:R-:W-:Y:S08]  /*14640*/  HMMA.16816.F32.BF16 R40, R88.reuse, R4, R40 ;  /* 0x000000045828723c */ /* 0x044ff00000041828 */
[C---:B------:R-:W-:Y:S01]  /*14650*/  HMMA.16816.F32.BF16 R36, R88.reuse, R6, R36 ;  /* 0x000000065824723c */ /* 0x040fe20000041824 */
[----:B------:R-:W1:Y:S07]  /*14660*/  LDSM.16.M88.4 R4, [R52+0x8800] ;  /* 0x008800003404783b */ /* 0x000e6e0000000200 */
[C---:B---3--:R-:W-:Y:S08]  /*14670*/  HMMA.16816.F32.BF16 R48, R88.reuse, R12, R48 ;  /* 0x0000000c5830723c */ /* 0x048ff00000041830 */
[----:B------:R-:W-:Y:S01]  /*14680*/  HMMA.16816.F32.BF16 R44, R88, R14, R44 ;  /* 0x0000000e582c723c */ /* 0x000fe2000004182c */
[----:B------:R-:W2:Y:S07]  /*14690*/  LDSM.16.M88.4 R12, [R35+0xb800] ;  /* 0x00b80000230c783b */ /* 0x000eae0000000200 */
[C---:B----4-:R-:W-:Y:S08]  /*146a0*/  HMMA.16816.F32.BF16 R28, R80.reuse, R96, R28 ;  /* 0x00000060501c723c */ /* 0x050ff0000004181c */
        /* <DEDUP_REMOVED lines=8> */
[C---:B------:R-:W-:Y:S08]  /*14730*/  HMMA.16816.F32.BF16 R60, R88.reuse, R76, R60 ;  /* 0x0000004c583c723c */ /* 0x040ff0000004183c */
[C---:B------:R-:W-:Y:S01]  /*14740*/  HMMA.16816.F32.BF16 R56, R88.reuse, R78, R56 ;  /* 0x0000004e5838723c */ /* 0x040fe20000041838 */
[----:B------:R-:W4:Y:S07]  /*14750*/  LDSM.16.M88.4 R76, [R52+0x9000] ;  /* 0x00900000344c783b */ /* 0x000f2e0000000200 */
[C---:B------:R-:W-:Y:S08]  /*14760*/  HMMA.16816.F32.BF16 R72, R88.reuse, R84, R72 ;  /* 0x000000545848723c */ /* 0x040ff00000041848 */
[----:B------:R-:W-:Y:S01]  /*14770*/  HMMA.16816.F32.BF16 R68, R88, R86, R68 ;  /* 0x000000565844723c */ /* 0x000fe20000041844 */
[----:B------:R-:W-:Y:S07]  /*14780*/  LDSM.16.M88.4 R84, [R52+0xa000] ;  /* 0x00a000003454783b */ /* 0x000fee0000000200 */
        /* <DEDUP_REMOVED lines=10> */
[----:B------:R-:W-:Y:S01]  /*14830*/  HMMA.16816.F32.BF16 R44, R8, R78, R44 ;  /* 0x0000004e082c723c */ /* 0x000fe2000004182c */
[----:B------:R-:W3:Y:S07]  /*14840*/  LDSM.16.M88.4 R76, [R52+0xb800] ;  /* 0x00b80000344c783b */ /* 0x000eee0000000200 */
[C---:B------:R-:W-:Y:S08]  /*14850*/  HMMA.16816.F32.BF16 R28, R88.reuse, R104, R28 ;  /* 0x00000068581c723c */ /* 0x040ff0000004181c */
[----:B------:R-:W-:Y:S08]  /*14860*/  HMMA.16816.F32.BF16 R16, R88, R98, R16 ;  /* 0x000000625810723c */ /* 0x000ff00000041810 */
[C---:B------:R-:W-:Y:S08]  /*14870*/  HMMA.16816.F32.BF16 R72, R8.reuse, R92, R72 ;  /* 0x0000005c0848723c */ /* 0x040ff00000041848 */
[----:B------:R-:W-:Y:S08]  /*14880*/  HMMA.16816.F32.BF16 R68, R8, R94, R68 ;  /* 0x0000005e0844723c */ /* 0x000ff00000041844 */
[C---:B------:R-:W-:Y:S08]  /*14890*/  HMMA.16816.F32.BF16 R20, R88.reuse, R96, R20 ;  /* 0x000000605814723c */ /* 0x040ff00000041814 */
[----:B------:R-:W-:Y:S01]  /*148a0*/  HMMA.16816.F32.BF16 R24, R88, R106, R24 ;  /* 0x0000006a5818723c */ /* 0x000fe20000041818 */
[----:B------:R-:W-:Y:S01]  /*148b0*/  FMUL.FTZ R44, R44, R0 ;  /* 0x000000002c2c7220 */ /* 0x000fe20000410000 */
[----:B-----5:R-:W-:Y:S01]  /*148c0*/  IADD3 R240, PT, PT, R67, -R228, -R34 ;  /* 0x800000e443f07210 */ /* 0x020fe20007ffe822 */
[----:B------:R-:W-:Y:S01]  /*148d0*/  FMUL.FTZ R35, R73, R0 ;  /* 0x0000000049237220 */ /* 0x000fe20000410000 */
[----:B------:R-:W-:-:S02]  /*148e0*/  VIADD R34, R64, 0xffffffff ;  /* 0xffffffff40227836 */ /* 0x000fc40000000000 */
[-C--:B------:R-:W-:Y:S01]  /*148f0*/  FMUL.FTZ R55, R68, R0.reuse ;  /* 0x0000000044377220 */ /* 0x080fe20000410000 */
[----:B------:R-:W-:Y:S01]  /*14900*/  IMAD.SHL.U32 R135, R208, 0x2, RZ ;  /* 0x00000002d0877824 */ /* 0x000fe200078e00ff */
[----:B-1----:R-:W-:Y:S01]  /*14910*/  HMMA.16816.F32.BF16 R124, R8, R12, R124 ;  /* 0x0000000c087c723c */ /* 0x002fe2000004187c */
[----:B------:R-:W-:Y:S01]  /*14920*/  SHF.R.U32.HI R13, RZ, 0x2, R208 ;  /* 0x00000002ff0d7819 */ /* 0x000fe200000116d0 */
[-C--:B------:R-:W-:Y:S01]  /*14930*/  FMUL.FTZ R68, R69, R0.reuse ;  /* 0x0000000045447220 */ /* 0x080fe20000410000 */
[----:B------:R-:W-:Y:S01]  /*14940*/  LOP3.LUT R12, R209, 0x1f0, RZ, 0xc0, !PT ;  /* 0x000001f0d10c7812 */ /* 0x000fe200078ec0ff */
[----:B------:R-:W-:-:S04]  /*14950*/  FMUL.FTZ R56, R56, R0 ;  /* 0x0000000038387220 */ /* 0x000fc80000410000 */
[C---:B--2---:R-:W-:Y:S01]  /*14960*/  HMMA.16816.F32.BF16 R40, R8.reuse, R80, R40 ;  /* 0x000000500828723c */ /* 0x044fe20000041828 */
[----:B------:R1:W-:Y:S07]  /*14970*/  MUFU.TANH R69, R44 ;  /* 0x0000002c00457308 */ /* 0x0003ee0000002400 */
[----:B------:R-:W-:Y:S01]  /*14980*/  HMMA.16816.F32.BF16 R36, R8, R82, R36 ;  /* 0x000000520824723c */ /* 0x000fe20000041824 */
[----:B------:R-:W-:-:S07]  /*14990*/  LOP3.LUT R12, R12, 0x7, R13, 0xf8, !PT ;  /* 0x000000070c0c7812 */ /* 0x000fce00078ef80d */
[C---:B------:R-:W-:Y:S01]  /*149a0*/  HMMA.16816.F32.BF16 R120, R8.reuse, R14, R120 ;  /* 0x0000000e0878723c */ /* 0x040fe20000041878 */
[----:B------:R-:W-:Y:S01]  /*149b0*/  LOP3.LUT R135, R135, 0x6, RZ, 0xc0, !PT ;  /* 0x0000000687877812 */ /* 0x000fe200078ec0ff */
[----:B-1----:R-:W-:Y:S02]  /*149c0*/  IMAD.SHL.U32 R44, R34, 0x80, RZ ;  /* 0x00000080222c7824 */ /* 0x002fe400078e00ff */
[-C--:B------:R-:W-:Y:S01]  /*149d0*/  FMUL.FTZ R61, R61, R0.reuse ;  /* 0x000000003d3d7220 */ /* 0x080fe20000410000 */
[-C--:B------:R-:W-:Y:S01]  /*149e0*/  FMUL.FTZ R57, R57, R0.reuse ;  /* 0x0000000039397220 */ /* 0x080fe20000410000 */
[-C--:B------:R-:W-:Y:S01]  /*149f0*/  FMUL.FTZ R48, R48, R0.reuse ;  /* 0x0000000030307220 */ /* 0x080fe20000410000 */
[----:B------:R-:W-:Y:S01]  /*14a00*/  IADD3 R3, PT, PT, R3, R67, -R228 ;  /* 0x0000004303037210 */ /* 0x000fe20007ffe8e4 */
[-C--:B------:R-:W-:Y:S01]  /*14a10*/  FMUL.FTZ R60, R60, R0.reuse ;  /* 0x000000003c3c7220 */ /* 0x080fe20000410000 */
[----:B------:R-:W-:Y:S01]  /*14a20*/  HMMA.16816.F32.BF16 R28, R8, R84, R28 ;  /* 0x00000054081c723c */ /* 0x000fe2000004181c */
[----:B------:R-:W1:Y:S01]  /*14a30*/  MUFU.TANH R35, R35 ;  /* 0x0000002300237308 */ /* 0x000e620000002400 */
[-C--:B------:R-:W-:Y:S01]  /*14a40*/  FMUL.FTZ R49, R49, R0.reuse ;  /* 0x0000000031317220 */ /* 0x080fe20000410000 */
[-C--:B------:R-:W-:Y:S01]  /*14a50*/  FMUL.FTZ R63, R63, R0.reuse ;  /* 0x000000003f3f7220 */ /* 0x080fe20000410000 */
[----:B------:R-:W-:Y:S01]  /*14a60*/  FMUL.FTZ R47, R47, R0 ;  /* 0x000000002f2f7220 */ /* 0x000fe20000410000 */
[----:B------:R-:W-:-:S04]  /*14a70*/  DEPBAR.LE SB0, 0x0 ;  /* 0x000080000000791a */ /* 0x000fc80000000000 */
[----:B------:R-:W-:Y:S01]  /*14a80*/  HMMA.16816.F32.BF16 R16, R8, R6, R16 ;  /* 0x000000060810723c */ /* 0x000fe20000041810 */
[----:B------:R-:W-:Y:S01]  /*14a90*/  FMUL.FTZ R54, R72, R0 ;  /* 0x0000000048367220 */ /* 0x000fe20000410000 */
[----:B------:R-:W-:-:S06]  /*14aa0*/  LOP3.LUT R130, R44, R135, RZ, 0xfc, !PT ;  /* 0x000000872c827212 */ /* 0x000fcc00078efcff */
[C---:B------:R-:W-:Y:S01]  /*14ab0*/  HMMA.16816.F32.BF16 R20, R8.reuse, R4, R20 ;  /* 0x000000040814723c */ /* 0x040fe20000041814 */
[-C--:B------:R-:W-:Y:S01]  /*14ac0*/  FMUL.FTZ R4, R45, R0.reuse ;  /* 0x000000002d047220 */ /* 0x080fe20000410000 */
[----:B------:R-:W-:Y:S01]  /*14ad0*/  IMAD R12, R227, 0x40, R12 ;  /* 0x00000040e30c7824 */ /* 0x000fe200078e020c */
[----:B------:R-:W2:Y:S05]  /*14ae0*/  MUFU.TANH R56, R56 ;  /* 0x0000003800387308 */ /* 0x000eaa0000002400 */
[----:B------:R-:W-:Y:S01]  /*14af0*/  HMMA.16816.F32.BF16 R24, R8, R86, R24 ;  /* 0x000000560818723c */ /* 0x000fe20000041818 */
[----:B------:R-:W-:Y:S02]  /*14b00*/  IMAD.IADD R240, R12, 0x1, R240 ;  /* 0x000000010cf07824 */ /* 0x000fe400078e02f0 */
[----:B------:R-:W-:Y:S01]  /*14b10*/  VIADD R128, R130, 0x1 ;  /* 0x0000000182807836 */ /* 0x000fe20000000000 */
[----:B------:R-:W4:Y:S01]  /*14b20*/  MUFU.TANH R54, R54 ;  /* 0x0000003600367308 */ /* 0x000f220000002400 */
[-C--:B------:R-:W-:Y:S01]  /*14b30*/  FMUL.FTZ R28, R28, R0.reuse ;  /* 0x000000001c1c7220 */ /* 0x080fe20000410000 */
[----:B------:R-:W-:-:S02]  /*14b40*/  FMUL.FTZ R16, R16, R0 ;  /* 0x0000000010107220 */ /* 0x000fc40000410000 */
[----:B---3--:R-:W-:Y:S01]  /*14b50*/  HMMA.16816.F32.BF16 R116, R8, R76, R116 ;  /* 0x0000004c0874723c */ /* 0x008fe20000041874 */
[----:B------:R-:W-:-:S03]  /*14b60*/  ISETP.GT.AND P0, PT, R240, R128, PT ;  /* 0x00000080f000720c */ /* 0x000fc60003f04270 */
[----:B------:R-:W3:Y:S01]  /*14b70*/  MUFU.TANH R55, R55 ;  /* 0x0000003700377308 */ /* 0x000ee20000002400 */
[----:B------:R-:W-:-:S03]  /*14b80*/  FMUL.FTZ R5, R40, R0 ;  /* 0x0000000028057220 */ /* 0x000fc60000410000 */
[----:B------:R-:W-:Y:S01]  /*14b90*/  HMMA.16816.F32.BF16 R112, R8, R78, R112 ;  /* 0x0000004e0870723c */ /* 0x000fe20000041870 */
[----:B------:R-:W-:-:S03]  /*14ba0*/  VIADD R10, R130, 0x18 ;  /* 0x00000018820a7836 */ /* 0x000fc60000000000 */
[----:B------:R-:W3:Y:S01]  /*14bb0*/  MUFU.TANH R4, R4 ;  /* 0x0000000400047308 */ /* 0x000ee20000002400 */
[-C--:B------:R-:W-:Y:S01]  /*14bc0*/  FMUL.FTZ R6, R41, R0.reuse ;  /* 0x0000000029067220 */ /* 0x080fe20000410000 */
[----:B------:R-:W-:-:S06]  /*14bd0*/  FMUL.FTZ R21, R21, R0 ;  /* 0x0000000015157220 */ /* 0x000fcc0000410000 */
[----:B------:R-:W3:Y:S01]  /*14be0*/  MUFU.TANH R68, R68 ;  /* 0x0000004400447308 */ /* 0x000ee20000002400 */
[----:B------:R-:W-:Y:S02]  /*14bf0*/  IMAD.IADD R12, R12, 0x1, R3 ;  /* 0x000000010c0c7824 */ /* 0x000fe400078e0203 */
[----:B------:R-:W-:-:S05]  /*14c00*/  VIADD R110, R130, 0x8 ;  /* 0x00000008826e7836 */ /* 0x000fca0000000000 */
[----:B------:R-:W3:Y:S01]  /*14c10*/  MUFU.TANH R61, R61 ;  /* 0x0000003d003d7308 */ /* 0x000ee20000002400 */
[----:B------:R-:W-:Y:S02]  /*14c20*/  VIADD R108, R130, 0x9 ;  /* 0x00000009826c7836 */ /* 0x000fe40000000000 */
[----:B------:R-:W-:-:S05]  /*14c30*/  FMUL.FTZ R198, R24, R0 ;  /* 0x0000000018c67220 */ /* 0x000fca0000410000 */
[----:B------:R-:W3:Y:S01]  /*14c40*/  MUFU.TANH R57, R57 ;  /* 0x0000003900397308 */ /* 0x000ee20000002400 */
[-C--:B------:R-:W-:Y:S01]  /*14c50*/  FMUL.FTZ R37, R37, R0.reuse ;  /* 0x0000000025257220 */ /* 0x080fe20000410000 */
[----:B------:R-:W-:-:S06]  /*14c60*/  FMUL.FTZ R29, R29, R0 ;  /* 0x000000001d1d7220 */ /* 0x000fcc0000410000 */
[----:B------:R1:W3:Y:S01]  /*14c70*/  MUFU.TANH R200, R28 ;  /* 0x0000001c00c87308 */ /* 0x0002e20000002400 */
[----:B------:R-:W-:Y:S01]  /*14c80*/  FMUL.FTZ R120, R120, R0 ;  /* 0x0000000078787220 */ /* 0x000fe20000410000 */
[----:B------:R-:W-:-:S06]  /*14c90*/  VIADDMNMX R239, R12, 0x1, R67, PT ;  /* 0x000000010cef7846 */ /* 0x000fcc0003800143 */
[----:B------:R-:W3:Y:S01]  /*14ca0*/  MUFU.TANH R48, R48 ;  /* 0x0000003000307308 */ /* 0x000ee20000002400 */
[----:B------:R-:W-:-:S07]  /*14cb0*/  VIADDMNMX R237, R12, 0x9, R67, PT ;  /* 0x000000090ced7846 */ /* 0x000fce0003800143 */
[----:B------:R2:W-:Y:S01]  /*14cc0*/  MUFU.TANH R180, R16 ;  /* 0x0000001000b47308 */ /* 0x0005e20000002400 */
[----:B-1----:R-:W-:Y:S01]  /*14cd0*/  VIADD R28, R130, 0x29 ;  /* 0x00000029821c7836 */ /* 0x002fe20000000000 */
[----:B------:R-:W-:Y:S01]  /*14ce0*/  ISETP.GT.AND P4, PT, R240, R130, PT ;  /* 0x00000082f000720c */ /* 0x000fe20003f84270 */
[----:B------:R-:W-:Y:S01]  /*14cf0*/  FMUL.FTZ R7, R36, R0 ;  /* 0x0000000024077220 */ /* 0x000fe20000410000 */
[----:B------:R-:W-:-:S04]  /*14d00*/  VIADD R12, R130, 0x11 ;  /* 0x00000011820c7836 */ /* 0x000fc80000000000 */
[----:B------:R-:W1:Y:S01]  /*14d10*/  MUFU.TANH R60, R60 ;  /* 0x0000003c003c7308 */ /* 0x000e620000002400 */
[----:B------:R-:W-:Y:S01]  /*14d20*/  VIADD R8, R130, 0x19 ;  /* 0x0000001982087836 */ /* 0x000fe20000000000 */
[----:B------:R-:W-:Y:S01]  /*14d30*/  ISETP.GT.AND P3, PT, R240, R110, PT ;  /* 0x0000006ef000720c */ /* 0x000fe20003f64270 */
[----:B------:R-:W-:Y:S01]  /*14d40*/  VIADD R98, R130, 0x40 ;  /* 0x0000004082627836 */ /* 0x000fe20000000000 */
[----:B--2---:R-:W-:Y:S02]  /*14d50*/  FSEL R16, R35, -INF , !P0 ;  /* 0xff80000023107808 */ /* 0x004fe40004000000 */
[----:B------:R-:W-:Y:S02]  /*14d60*/  ISETP.GT.AND P0, PT, R240, R10, PT ;  /* 0x0000000af000720c */ /* 0x000fe40003f04270 */
[----:B------:R-:W2:Y:S01]  /*14d70*/  MUFU.TANH R5, R5 ;  /* 0x0000000500057308 */ /* 0x000ea20000002400 */
[----:B------:R-:W-:Y:S01]  /*14d80*/  FMUL.FTZ R15, R74, R0 ;  /* 0x000000004a0f7220 */ /* 0x000fe20000410000 */
[----:B------:R-:W-:Y:S01]  /*14d90*/  FSEL R9, R56, -INF , !P0 ;  /* 0xff80000038097808 */ /* 0x000fe20004000000 */
[----:B------:R-:W-:Y:S01]  /*14da0*/  VIADD R40, R130, 0x20 ;  /* 0x0000002082287836 */ /* 0x000fe20000000000 */
[----:B------:R-:W-:-:S04]  /*14db0*/  ISETP.GT.AND P0, PT, R240, R28, PT ;  /* 0x0000001cf000720c */ /* 0x000fc80003f04270 */
[----:B------:R-:W2:Y:S01]  /*14dc0*/  MUFU.TANH R182, R21 ;  /* 0x0000001500b67308 */ /* 0x000ea20000002400 */
[----:B------:R-:W-:Y:S01]  /*14dd0*/  ISETP.GT.AND P5, PT, R240, R108, PT ;  /* 0x0000006cf000720c */ /* 0x000fe20003fa4270 */
[-C--:B------:R-:W-:Y:S01]  /*14de0*/  FMUL.FTZ R178, R17, R0.reuse ;  /* 0x0000000011b27220 */ /* 0x080fe20000410000 */
[----:B------:R-:W-:-:S05]  /*14df0*/  FMUL.FTZ R20, R20, R0 ;  /* 0x0000000014147220 */ /* 0x000fca0000410000 */
[----:B------:R-:W2:Y:S01]  /*14e00*/  MUFU.TANH R6, R6 ;  /* 0x0000000600067308 */ /* 0x000ea20000002400 */
[----:B----4-:R-:W-:Y:S01]  /*14e10*/  FSEL R17, R54, -INF , !P4 ;  /* 0xff80000036117808 */ /* 0x010fe20006000000 */
[C---:B------:R-:W-:Y:S01]  /*14e20*/  VIADD R14, R130.reuse, 0x10 ;  /* 0x00000010820e7836 */ /* 0x040fe20000000000 */
[----:B---3--:R-:W-:Y:S01]  /*14e30*/  FSEL R54, R55, -INF , !P3 ;  /* 0xff80000037367808 */ /* 0x008fe20005800000 */
[----:B------:R-:W-:Y:S01]  /*14e40*/  VIADD R24, R130, 0x28 ;  /* 0x0000002882187836 */ /* 0x000fe20000000000 */
[----:B------:R-:W-:-:S03]  /*14e50*/  FSEL R252, R4, -INF , !P0 ;  /* 0xff80000004fc7808 */ /* 0x000fc60004000000 */
[----:B------:R-:W3:Y:S01]  /*14e60*/  MUFU.TANH R49, R49 ;  /* 0x0000003100317308 */ /* 0x000ee20000002400 */
[----:B------:R-:W-:Y:S01]  /*14e70*/  VIADD R106, R130, 0x30 ;  /* 0x00000030826a7836 */ /* 0x000fe20000000000 */
[----:B------:R-:W-:Y:S01]  /*14e80*/  ISETP.GT.AND P4, PT, R240, R12, PT ;  /* 0x0000000cf000720c */ /* 0x000fe20003f84270 */
[----:B------:R-:W-:Y:S01]  /*14e90*/  VIADD R88, R130, 0x51 ;  /* 0x0000005182587836 */ /* 0x000fe20000000000 */
[----:B------:R-:W-:-:S04]  /*14ea0*/  ISETP.GT.AND P3, PT, R240, R8, PT ;  /* 0x00000008f000720c */ /* 0x000fc80003f64270 */
[----:B------:R-:W4:Y:S01]  /*14eb0*/  MUFU.TANH R154, R37 ;  /* 0x00000025009a7308 */ /* 0x000f220000002400 */
[----:B------:R-:W-:Y:S01]  /*14ec0*/  FSEL R13, R68, -INF , !P5 ;  /* 0xff800000440d7808 */ /* 0x000fe20006800000 */
[----:B------:R-:W-:Y:S01]  /*14ed0*/  FMUL.FTZ R75, R75, R0 ;  /* 0x000000004b4b7220 */ /* 0x000fe20000410000 */
[----:B------:R-:W-:Y:S01]  /*14ee0*/  ISETP.GT.AND P0, PT, R240, R98, PT ;  /* 0x00000062f000720c */ /* 0x000fe20003f04270 */
[----:B------:R-:W-:-:S04]  /*14ef0*/  VIADD R104, R130, 0x31 ;  /* 0x0000003182687836 */ /* 0x000fc80000000000 */
[----:B------:R-:W4:Y:S01]  /*14f00*/  MUFU.TANH R176, R29 ;  /* 0x0000001d00b07308 */ /* 0x000f220000002400 */
[----:B------:R-:W-:Y:S01]  /*14f10*/  ISETP.GT.AND P5, PT, R240, R40, PT ;  /* 0x00000028f000720c */ /* 0x000fe20003fa4270 */
[----:B------:R-:W-:-:S06]  /*14f20*/  FMUL.FTZ R25, R25, R0 ;  /* 0x0000000019197220 */ /* 0x000fcc0000410000 */
[----:B------:R-:W4:Y:S01]  /*14f30*/  MUFU.TANH R160, R120 ;  /* 0x0000007800a07308 */ /* 0x000f220000002400 */
[-C--:B------:R-:W-:Y:S01]  /*14f40*/  FMUL.FTZ R125, R125, R0.reuse ;  /* 0x000000007d7d7220 */ /* 0x080fe20000410000 */
[----:B------:R-:W-:-:S06]  /*14f50*/  FMUL.FTZ R121, R121, R0 ;  /* 0x0000000079797220 */ /* 0x000fcc0000410000 */
[----:B------:R-:W4:Y:S01]  /*14f60*/  MUFU.TANH R198, R198 ;  /* 0x000000c600c67308 */ /* 0x000f220000002400 */
[----:B------:R-:W-:Y:S01]  /*14f70*/  VIADD R36, R130, 0x21 ;  /* 0x0000002182247836 */ /* 0x000fe20000000000 */
[----:B------:R-:W-:Y:S01]  /*14f80*/  ISETP.GT.AND P1, PT, R240, R14, PT ;  /* 0x0000000ef000720c */ /* 0x000fe20003f24270 */
[----:B------:R-:W-:Y:S01]  /*14f90*/  FMUL.FTZ R116, R116, R0 ;  /* 0x0000000074747220 */ /* 0x000fe20000410000 */
[----:B------:R-:W-:-:S04]  /*14fa0*/  FSEL R61, R61, -INF , !P4 ;  /* 0xff8000003d3d7808 */ /* 0x000fc80006000000 */
[----:B------:R-:W4:Y:S01]  /*14fb0*/  MUFU.TANH R7, R7 ;  /* 0x0000000700077308 */ /* 0x000f220000002400 */
[----:B------:R-:W-:Y:S01]  /*14fc0*/  FSEL R57, R57, -INF , !P3 ;  /* 0xff80000039397808 */ /* 0x000fe20005800000 */
[----:B------:R-:W-:Y:S01]  /*14fd0*/  VIADD R100, R130, 0x39 ;  /* 0x0000003982647836 */ /* 0x000fe20000000000 */
[----:B------:R-:W-:Y:S01]  /*14fe0*/  FSEL R200, R200, -INF , !P0 ;  /* 0xff800000c8c87808 */ /* 0x000fe20004000000 */
[----:B------:R-:W-:Y:S01]  /*14ff0*/  VIADD R96, R130, 0x41 ;  /* 0x0000004182607836 */ /* 0x000fe20000000000 */
[----:B------:R-:W-:-:S03]  /*15000*/  ISETP.GT.AND P4, PT, R240, R24, PT ;  /* 0x00000018f000720c */ /* 0x000fc60003f84270 */
[----:B------:R-:W4:Y:S01]  /*15010*/  MUFU.TANH R188, R20 ;  /* 0x0000001400bc7308 */ /* 0x000f220000002400 */
[----:B------:R-:W-:Y:S01]  /*15020*/  VIADD R78, R130, 0x68 ;  /* 0x00000068824e7836 */ /* 0x000fe20000000000 */
[----:B------:R-:W-:Y:S01]  /*15030*/  ISETP.GT.AND P3, PT, R240, R106, PT ;  /* 0x0000006af000720c */ /* 0x000fe20003f64270 */
[----:B------:R-:W-:Y:S01]  /*15040*/  VIADD R94, R130, 0x48 ;  /* 0x00000048825e7836 */ /* 0x000fe20000000000 */
[----:B------:R-:W-:-:S04]  /*15050*/  FSEL R35, R48, -INF , !P5 ;  /* 0xff80000030237808 */ /* 0x000fc80006800000 */
[----:B------:R-:W4:Y:S01]  /*15060*/  MUFU.TANH R15, R15 ;  /* 0x0000000f000f7308 */ /* 0x000f220000002400 */
[----:B------:R-:W-:Y:S01]  /*15070*/  ISETP.GT.AND P0, PT, R240, R88, PT ;  /* 0x00000058f000720c */ /* 0x000fe20003f04270 */
[----:B------:R-:W-:Y:S01]  /*15080*/  FMUL.FTZ R4, R70, R0 ;  /* 0x0000000046047220 */ /* 0x000fe20000410000 */
[----:B------:R-:W-:Y:S01]  /*15090*/  ISETP.GT.AND P5, PT, R240, R104, PT ;  /* 0x00000068f000720c */ /* 0x000fe20003fa4270 */
[----:B------:R-:W-:-:S04]  /*150a0*/  FMUL.FTZ R124, R124, R0 ;  /* 0x000000007c7c7220 */ /* 0x000fc80000410000 */
[----:B------:R-:W4:Y:S01]  /*150b0*/  MUFU.TANH R178, R178 ;  /* 0x000000b200b27308 */ /* 0x000f220000002400 */
[----:B-1----:R-:W-:Y:S01]  /*150c0*/  FSEL R11, R60, -INF , !P1 ;  /* 0xff8000003c0b7808 */ /* 0x002fe20004800000 */
[----:B------:R-:W-:Y:S01]  /*150d0*/  FMUL.FTZ R117, R117, R0 ;  /* 0x0000000075757220 */ /* 0x000fe20000410000 */
[----:B------:R-:W-:Y:S01]  /*150e0*/  VIADD R102, R130, 0x38 ;  /* 0x0000003882667836 */ /* 0x000fe20000000000 */
[----:B------:R-:W-:Y:S01]  /*150f0*/  ISETP.GT.AND P1, PT, R240, R36, PT ;  /* 0x00000024f000720c */ /* 0x000fe20003f24270 */
[----:B------:R-:W-:-:S03]  /*15100*/  FMUL.FTZ R112, R112, R0 ;  /* 0x0000000070707220 */ /* 0x000fc60000410000 */
[----:B------:R3:W1:Y:S01]  /*15110*/  MUFU.TANH R186, R25 ;  /* 0x0000001900ba7308 */ /* 0x0006620000002400 */
[----:B------:R-:W-:Y:S01]  /*15120*/  FSEL R69, R69, -INF , !P4 ;  /* 0xff80000045457808 */ /* 0x000fe20006000000 */
[C---:B------:R-:W-:Y:S01]  /*15130*/  VIADD R90, R130.reuse, 0x50 ;  /* 0x00000050825a7836 */ /* 0x040fe20000000000 */
[----:B--2---:R-:W-:Y:S01]  /*15140*/  FSEL R242, R5, -INF , !P3 ;  /* 0xff80000005f27808 */ /* 0x004fe20005800000 */
[----:B------:R-:W-:Y:S01]  /*15150*/  VIADD R86, R130, 0x58 ;  /* 0x0000005882567836 */ /* 0x000fe20000000000 */
[----:B------:R-:W-:-:S03]  /*15160*/  FSEL R182, R182, -INF , !P0 ;  /* 0xff800000b6b67808 */ /* 0x000fc60004000000 */
[----:B------:R-:W2:Y:S01]  /*15170*/  MUFU.TANH R162, R125 ;  /* 0x0000007d00a27308 */ /* 0x000ea20000002400 */
[C---:B------:R-:W-:Y:S01]  /*15180*/  ISETP.GT.AND P4, PT, R240.reuse, R100, PT ;  /* 0x00000064f000720c */ /* 0x040fe20003f84270 */
[C---:B------:R-:W-:Y:S01]  /*15190*/  VIADD R3, R240.reuse, 0x8 ;  /* 0x00000008f0037836 */ /* 0x040fe20000000000 */
[----:B------:R-:W-:Y:S01]  /*151a0*/  ISETP.GT.AND P3, PT, R240, R96, PT ;  /* 0x00000060f000720c */ /* 0x000fe20003f64270 */
[----:B------:R-:W-:Y:S01]  /*151b0*/  VIADD R84, R130, 0x59 ;  /* 0x0000005982547836 */ /* 0x000fe20000000000 */
[----:B------:R-:W-:-:S03]  /*151c0*/  FSEL R214, R6, -INF , !P5 ;  /* 0xff80000006d67808 */ /* 0x000fc60006800000 */
[----:B------:R-:W2:Y:S01]  /*151d0*/  MUFU.TANH R158, R121 ;  /* 0x00000079009e7308 */ /* 0x000ea20000002400 */
[C---:B------:R-:W-:Y:S02]  /*151e0*/  ISETP.GT.AND P0, PT, R240.reuse, R78, PT ;  /* 0x0000004ef000720c */ /* 0x040fe40003f04270 */
[----:B------:R-:W-:-:S05]  /*151f0*/  ISETP.GT.AND P5, PT, R240, R94, PT ;  /* 0x0000005ef000720c */ /* 0x000fca0003fa4270 */
[----:B------:R-:W2:Y:S01]  /*15200*/  MUFU.TANH R75, R75 ;  /* 0x0000004b004b7308 */ /* 0x000ea20000002400 */
[----:B---3--:R-:W-:Y:S01]  /*15210*/  FSEL R25, R49, -INF , !P1 ;  /* 0xff80000031197808 */ /* 0x008fe20004800000 */
[----:B------:R-:W-:-:S06]  /*15220*/  FMUL.FTZ R113, R113, R0 ;  /* 0x0000000071717220 */ /* 0x000fcc0000410000 */
[----:B------:R-:W3:Y:S01]  /*15230*/  MUFU.TANH R144, R116 ;  /* 0x0000007400907308 */ /* 0x000ee20000002400 */
[----:B------:R-:W-:Y:S01]  /*15240*/  VIADD R92, R130, 0x49 ;  /* 0x00000049825c7836 */ /* 0x000fe20000000000 */
[----:B------:R-:W-:Y:S01]  /*15250*/  ISETP.GT.AND P1, PT, R240, R102, PT ;  /* 0x00000066f000720c */ /* 0x000fe20003f24270 */
[----:B------:R-:W-:Y:S01]  /*15260*/  VIADD R80, R130, 0x61 ;  /* 0x0000006182507836 */ /* 0x000fe20000000000 */
[----:B----4-:R-:W-:-:S04]  /*15270*/  FSEL R154, R154, -INF , !P4 ;  /* 0xff8000009a9a7808 */ /* 0x010fc80006000000 */
[----:B------:R-:W4:Y:S01]  /*15280*/  MUFU.TANH R164, R124 ;  /* 0x0000007c00a47308 */ /* 0x000f220000002400 */
[----:B------:R-:W-:Y:S01]  /*15290*/  FSEL R176, R176, -INF , !P3 ;  /* 0xff800000b0b07808 */ /* 0x000fe20005800000 */
[----:B------:R-:W-:Y:S01]  /*152a0*/  VIADD R76, R130, 0x69 ;  /* 0x00000069824c7836 */ /* 0x000fe20000000000 */
[----:B------:R-:W-:Y:S01]  /*152b0*/  FSEL R160, R160, -INF , !P0 ;  /* 0xff800000a0a07808 */ /* 0x000fe20004000000 */
[----:B------:R-:W-:Y:S01]  /*152c0*/  VIADD R74, R130, 0x70 ;  /* 0x00000070824a7836 */ /* 0x000fe20000000000 */
[----:B------:R-:W-:-:S03]  /*152d0*/  ISETP.GT.AND P4, PT, R240, R90, PT ;  /* 0x0000005af000720c */ /* 0x000fc60003f84270 */
[----:B------:R-:W4:Y:S01]  /*152e0*/  MUFU.TANH R142, R117 ;  /* 0x00000075008e7308 */ /* 0x000f220000002400 */
[----:B------:R-:W-:Y:S01]  /*152f0*/  ISETP.GT.AND P3, PT, R240, R86, PT ;  /* 0x00000056f000720c */ /* 0x000fe20003f64270 */
[----:B------:R-:W-:Y:S01]  /*15300*/  FMUL.FTZ R6, R71, R0 ;  /* 0x0000000047067220 */ /* 0x000fe20000410000 */
[----:B------:R-:W-:Y:S02]  /*15310*/  FSEL R198, R198, -INF , !P5 ;  /* 0xff800000c6c67808 */ /* 0x000fe40006800000 */
[----:B------:R-:W-:-:S03]  /*15320*/  ISETP.GT.AND P0, PT, R3, R130, PT ;  /* 0x000000820300720c */ /* 0x000fc60003f04270 */
[----:B------:R-:W4:Y:S01]  /*15330*/  MUFU.TANH R4, R4 ;  /* 0x0000000400047308 */ /* 0x000f220000002400 */
[----:B------:R-:W-:Y:S01]  /*15340*/  ISETP.GT.AND P5, PT, R240, R84, PT ;  /* 0x00000054f000720c */ /* 0x000fe20003fa4270 */
[----:B------:R-:W-:Y:S01]  /*15350*/  VIADD R82, R130, 0x60 ;  /* 0x0000006082527836 */ /* 0x000fe20000000000 */
[----:B------:R-:W-:-:S05]  /*15360*/  FSEL R212, R7, -INF , !P1 ;  /* 0xff80000007d47808 */ /* 0x000fca0004800000 */
[----:B------:R-:W4:Y:S01]  /*15370*/  MUFU.TANH R143, R112 ;  /* 0x00000070008f7308 */ /* 0x000f220000002400 */
[----:B------:R-:W-:Y:S01]  /*15380*/  ISETP.GT.AND P1, PT, R240, R92, PT ;  /* 0x0000005cf000720c */ /* 0x000fe20003f24270 */
[----:B------:R-:W-:Y:S01]  /*15390*/  VIADD R72, R130, 0x71 ;  /* 0x0000007182487836 */ /* 0x000fe20000000000 */
[----:B------:R-:W-:Y:S02]  /*153a0*/  FSEL R188, R188, -INF , !P4 ;  /* 0xff800000bcbc7808 */ /* 0x000fe40006000000 */
[----:B------:R-:W-:-:S03]  /*153b0*/  FSEL R180, R180, -INF , !P3 ;  /* 0xff800000b4b47808 */ /* 0x000fc60005800000 */
[----:B------:R-:W4:Y:S01]  /*153c0*/  MUFU.TANH R141, R113 ;  /* 0x00000071008d7308 */ /* 0x000f220000002400 */
[----:B------:R-:W-:Y:S01]  /*153d0*/  FSEL R7, R15, -INF , !P0 ;  /* 0xff8000000f077808 */ /* 0x000fe20004000000 */
[----:B------:R-:W-:Y:S01]  /*153e0*/  VIADD R52, R130, 0x78 ;  /* 0x0000007882347836 */ /* 0x000fe20000000000 */
[C---:B------:R-:W-:Y:S02]  /*153f0*/  ISETP.GT.AND P4, PT, R240.reuse, R80, PT ;  /* 0x00000050f000720c */ /* 0x040fe40003f84270 */
[----:B------:R-:W-:Y:S02]  /*15400*/  ISETP.GT.AND P3, PT, R240, R76, PT ;  /* 0x0000004cf000720c */ /* 0x000fe40003f64270 */
[----:B------:R-:W-:Y:S02]  /*15410*/  FSEL R178, R178, -INF , !P5 ;  /* 0xff800000b2b27808 */ /* 0x000fe40006800000 */
[----:B------:R-:W-:Y:S01]  /*15420*/  ISETP.GT.AND P0, PT, R3, R128, PT ;  /* 0x000000800300720c */ /* 0x000fe20003f04270 */
[----:B------:R-:W4:Y:S01]  /*15430*/  MUFU.TANH R6, R6 ;  /* 0x0000000600067308 */ /* 0x000f220000002400 */
[----:B------:R-:W-:Y:S01]  /*15440*/  ISETP.GT.AND P5, PT, R240, R74, PT ;  /* 0x0000004af000720c */ /* 0x000fe20003fa4270 */
[----:B------:R-:W-:Y:S01]  /*15450*/  FMUL.FTZ R15, R62, R0 ;  /* 0x000000003e0f7220 */ /* 0x000fe20000410000 */
[----:B-1----:R-:W-:Y:S01]  /*15460*/  FSEL R186, R186, -INF , !P1 ;  /* 0xff800000baba7808 */ /* 0x002fe20004800000 */
[----:B------:R-:W-:Y:S01]  /*15470*/  VIADD R60, R130, 0x79 ;  /* 0x00000079823c7836 */ /* 0x000fe20000000000 */
[----:B------:R-:W-:-:S02]  /*15480*/  ISETP.GT.AND P1, PT, R240, R82, PT ;  /* 0x00000052f000720c */ /* 0x000fc40003f24270 */
[----:B--2---:R-:W-:Y:S02]  /*15490*/  FSEL R162, R162, -INF , !P4 ;  /* 0xff800000a2a27808 */ /* 0x004fe40006000000 */
[----:B------:R-:W-:Y:S02]  /*154a0*/  FSEL R158, R158, -INF , !P3 ;  /* 0xff8000009e9e7808 */ /* 0x000fe40005800000 */
[----:B------:R-:W-:Y:S02]  /*154b0*/  FSEL R56, R75, -INF , !P0 ;  /* 0xff8000004b387808 */ /* 0x000fe40004000000 */
[----:B------:R-:W-:Y:S02]  /*154c0*/  ISETP.GE.AND P4, PT, R130, R237, PT ;  /* 0x000000ed8200720c */ /* 0x000fe40003f86270 */
[----:B------:R-:W-:Y:S02]  /*154d0*/  ISETP.GT.AND P3, PT, R240, R72, PT ;  /* 0x00000048f000720c */ /* 0x000fe40003f64270 */
[----:B---3--:R-:W-:-:S02]  /*154e0*/  FSEL R144, R144, -INF , !P5 ;  /* 0xff80000090907808 */ /* 0x008fc40006800000 */
[----:B------:R-:W-:Y:S02]  /*154f0*/  ISETP.GT.AND P0, PT, R3, R110, PT ;  /* 0x0000006e0300720c */ /* 0x000fe40003f04270 */
[----:B------:R-:W-:Y:S02]  /*15500*/  ISETP.GT.AND P5, PT, R240, R52, PT ;  /* 0x00000034f000720c */ /* 0x000fe40003fa4270 */
[----:B----4-:R-:W-:Y:S01]  /*15510*/  FSEL R164, R164, -INF , !P1 ;  /* 0xff800000a4a47808 */ /* 0x010fe20004800000 */
[----:B------:R-:W1:Y:S01]  /*15520*/  MUFU.TANH R15, R15 ;  /* 0x0000000f000f7308 */ /* 0x000e620000002400 */
[----:B------:R-:W-:Y:S02]  /*15530*/  ISETP.GE.AND P1, PT, R130, R239, PT ;  /* 0x000000ef8200720c */ /* 0x000fe40003f26270 */
[----:B------:R-:W-:Y:S02]  /*15540*/  FSEL R142, R142, -INF , !P3 ;  /* 0xff8000008e8e7808 */ /* 0x000fe40005800000 */
[----:B------:R-:W-:-:S02]  /*15550*/  FSEL R7, R7, -INF , !P4 ;  /* 0xff80000007077808 */ /* 0x000fc40006000000 */
[----:B------:R-:W-:Y:S02]  /*15560*/  FSEL R4, R4, -INF , !P0 ;  /* 0xff80000004047808 */ /* 0x000fe40004000000 */
[----:B------:R-:W-:Y:S02]  /*15570*/  ISETP.GT.AND P3, PT, R240, R60, PT ;  /* 0x0000003cf000720c */ /* 0x000fe40003f64270 */
[----:B------:R-:W-:Y:S02]  /*15580*/  FSEL R143, R143, -INF , !P5 ;  /* 0xff8000008f8f7808 */ /* 0x000fe40006800000 */
[----:B------:R-:W-:Y:S02]  /*15590*/  ISETP.GE.AND P4, PT, R110, R237, PT ;  /* 0x000000ed6e00720c */ /* 0x000fe40003f86270 */
[----:B------:R-:W-:Y:S02]  /*155a0*/  ISETP.GE.AND P5, PT, R128, R239, PT ;  /* 0x000000ef8000720c */ /* 0x000fe40003fa6270 */
[----:B------:R-:W-:-:S02]  /*155b0*/  FSEL R5, R17, -INF , !P1 ;  /* 0xff80000011057808 */ /* 0x000fc40004800000 */
[----:B------:R-:W-:Y:S02]  /*155c0*/  FSEL R141, R141, -INF , !P3 ;  /* 0xff8000008d8d7808 */ /* 0x000fe40005800000 */
[----:B------:R-:W-:Y:S02]  /*155d0*/  ISETP.GE.AND P1, PT, R110, R239, PT ;  /* 0x000000ef6e00720c */ /* 0x000fe40003f26270 */
[----:B------:R-:W-:Y:S02]  /*155e0*/  FSEL R70, R4, -INF , !P4 ;  /* 0xff80000004467808 */ /* 0x000fe40006000000 */
[----:B------:R-:W-:Y:S01]  /*155f0*/  ISETP.GE.AND P3, PT, R128, R237, PT ;  /* 0x000000ed8000720c */ /* 0x000fe20003f66270 */
[----:B------:R-:W2:Y:S01]  /*15600*/  MUFU.TANH R4, R63 ;  /* 0x0000003f00047308 */ /* 0x000ea20000002400 */
[----:B------:R-:W-:Y:S02]  /*15610*/  FSEL R68, R16, -INF , !P5 ;  /* 0xff80000010447808 */ /* 0x000fe40006800000 */
[----:B------:R-:W-:-:S02]  /*15620*/  ISETP.GT.AND P0, PT, R3, R108, PT ;  /* 0x0000006c0300720c */ /* 0x000fc40003f04270 */
[-C--:B------:R-:W-:Y:S02]  /*15630*/  ISETP.GE.AND P5, PT, R108, R239.reuse, PT ;  /* 0x000000ef6c00720c */ /* 0x080fe40003fa6270 */
[----:B------:R-:W-:Y:S02]  /*15640*/  FSEL R54, R54, -INF , !P1 ;  /* 0xff80000036367808 */ /* 0x000fe40004800000 */
[----:B------:R-:W-:Y:S02]  /*15650*/  FSEL R56, R56, -INF , !P3 ;  /* 0xff80000038387808 */ /* 0x000fe40005800000 */
[----:B------:R-:W-:Y:S02]  /*15660*/  ISETP.GE.AND P1, PT, R14, R239, PT ;  /* 0x000000ef0e00720c */ /* 0x000fe40003f26270 */
[----:B------:R-:W-:Y:S02]  /*15670*/  FSEL R6, R6, -INF , !P0 ;  /* 0xff80000006067808 */ /* 0x000fe40004000000 */
[----:B------:R-:W-:-:S02]  /*15680*/  ISETP.GE.AND P3, PT, R108, R237, PT ;  /* 0x000000ed6c00720c */ /* 0x000fc40003f66270 */
[----:B------:R-:W-:Y:S01]  /*15690*/  FSEL R48, R13, -INF , !P5 ;  /* 0xff8000000d307808 */ /* 0x000fe20006800000 */
[----:B------:R-:W-:Y:S01]  /*156a0*/  FMUL.FTZ R13, R58, R0 ;  /* 0x000000003a0d7220 */ /* 0x000fe20000410000 */
[----:B------:R-:W-:Y:S02]  /*156b0*/  ISETP.GE.AND P4, PT, R14, R237, PT ;  /* 0x000000ed0e00720c */ /* 0x000fe40003f86270 */
[----:B------:R-:W-:Y:S02]  /*156c0*/  ISETP.GT.AND P0, PT, R3, R14, PT ;  /* 0x0000000e0300720c */ /* 0x000fe40003f04270 */
[----:B------:R-:W-:Y:S01]  /*156d0*/  FSEL R14, R11, -INF , !P1 ;  /* 0xff8000000b0e7808 */ /* 0x000fe20004800000 */
[----:B------:R-:W-:Y:S01]  /*156e0*/  FMUL.FTZ R11, R59, R0 ;  /* 0x000000003b0b7220 */ /* 0x000fe20000410000 */
[----:B------:R-:W-:Y:S02]  /*156f0*/  FSEL R58, R6, -INF , !P3 ;  /* 0xff800000063a7808 */ /* 0x000fe40005800000 */
[----:B------:R3:W4:Y:S01]  /*15700*/  MUFU.TANH R6, R13 ;  /* 0x0000000d00067308 */ /* 0x0007220000002400 */
[----:B-1----:R-:W-:-:S02]  /*15710*/  FSEL R15, R15, -INF , !P0 ;  /* 0xff8000000f0f7808 */ /* 0x002fc40004000000 */
[----:B------:R-:W-:Y:S02]  /*15720*/  ISETP.GT.AND P0, PT, R3, R12, PT ;  /* 0x0000000c0300720c */ /* 0x000fe40003f04270 */
[----:B------:R-:W-:-:S03]  /*15730*/  ISETP.GE.AND P1, PT, R10, R239, PT ;  /* 0x000000ef0a00720c */ /* 0x000fc60003f26270 */
[----:B------:R-:W1:Y:S01]  /*15740*/  MUFU.TANH R11, R11 ;  /* 0x0000000b000b7308 */ /* 0x000e620000002400 */
[----:B------:R-:W-:Y:S02]  /*15750*/  FSEL R20, R15, -INF , !P4 ;  /* 0xff8000000f147808 */ /* 0x000fe40006000000 */
[----:B--2---:R-:W-:Y:S02]  /*15760*/  FSEL R4, R4, -INF , !P0 ;  /* 0xff80000004047808 */ /* 0x004fe40004000000 */
[----:B------:R-:W-:Y:S01]  /*15770*/  ISETP.GE.AND P4, PT, R10, R237, PT ;  /* 0x000000ed0a00720c */ /* 0x000fe20003f86270 */
[----:B---3--:R-:W-:Y:S01]  /*15780*/  FMUL.FTZ R13, R50, R0 ;  /* 0x00000000320d7220 */ /* 0x008fe20000410000 */
[----:B------:R-:W-:Y:S02]  /*15790*/  ISETP.GT.AND P0, PT, R3, R10, PT ;  /* 0x0000000a0300720c */ /* 0x000fe40003f04270 */
[----:B------:R-:W-:Y:S01]  /*157a0*/  FSEL R10, R9, -INF , !P1 ;  /* 0xff800000090a7808 */ /* 0x000fe20004800000 */
[----:B------:R-:W-:-:S02]  /*157b0*/  FMUL.FTZ R9, R51, R0 ;  /* 0x0000000033097220 */ /* 0x000fc40000410000 */
[----:B------:R-:W2:Y:S01]  /*157c0*/  MUFU.TANH R13, R13 ;  /* 0x0000000d000d7308 */ /* 0x000ea20000002400 */
[----:B------:R-:W-:Y:S02]  /*157d0*/  ISETP.GE.AND P3, PT, R12, R237, PT ;  /* 0x000000ed0c00720c */ /* 0x000fe40003f66270 */
[----:B----4-:R-:W-:Y:S02]  /*157e0*/  FSEL R6, R6, -INF , !P0 ;  /* 0xff80000006067808 */ /* 0x010fe40004000000 */
[----:B------:R-:W-:-:S03]  /*157f0*/  ISETP.GT.AND P0, PT, R3, R8, PT ;  /* 0x000000080300720c */ /* 0x000fc60003f04270 */
[----:B------:R-:W3:Y:S01]  /*15800*/  MUFU.TANH R9, R9 ;  /* 0x0000000900097308 */ /* 0x000ee20000002400 */
[----:B------:R-:W-:Y:S02]  /*15810*/  FSEL R16, R4, -INF , !P3 ;  /* 0xff80000004107808 */ /* 0x000fe40005800000 */
[----:B-1----:R-:W-:Y:S01]  /*15820*/  FSEL R4, R11, -INF , !P0 ;  /* 0xff8000000b047808 */ /* 0x002fe20004000000 */
[----:B------:R-:W-:Y:S01]  /*15830*/  FMUL.FTZ R11, R46, R0 ;  /* 0x000000002e0b7220 */ /* 0x000fe20000410000 */
[----:B------:R-:W-:Y:S02]  /*15840*/  ISETP.GT.AND P0, PT, R3, R40, PT ;  /* 0x000000280300720c */ /* 0x000fe40003f04270 */
[----:B------:R-:W-:Y:S02]  /*15850*/  ISETP.GE.AND P5, PT, R12, R239, PT ;  /* 0x000000ef0c00720c */ /* 0x000fe40003fa6270 */
[----:B------:R-:W-:Y:S01]  /*15860*/  FSEL R6, R6, -INF , !P4 ;  /* 0xff80000006067808 */ /* 0x000fe20006000000 */
[----:B------:R-:W1:Y:S01]  /*15870*/  MUFU.TANH R11, R11 ;  /* 0x0000000b000b7308 */ /* 0x000e620000002400 */
[----:B--2---:R-:W-:-:S02]  /*15880*/  FSEL R13, R13, -INF , !P0 ;  /* 0xff8000000d0d7808 */ /* 0x004fc40004000000 */
[-C--:B------:R-:W-:Y:S02]  /*15890*/  ISETP.GE.AND P3, PT, R8, R237.reuse, PT ;  /* 0x000000ed0800720c */ /* 0x080fe40003f66270 */
[----:B------:R-:W-:Y:S02]  /*158a0*/  ISETP.GE.AND P4, PT, R40, R237, PT ;  /* 0x000000ed2800720c */ /* 0x000fe40003f86270 */
[----:B------:R-:W-:Y:S02]  /*158b0*/  ISETP.GT.AND P0, PT, R3, R36, PT ;  /* 0x000000240300720c */ /* 0x000fe40003f04270 */
[----:B------:R-:W-:Y:S02]  /*158c0*/  FSEL R12, R61, -INF , !P5 ;  /* 0xff8000003d0c7808 */ /* 0x000fe40006800000 */
[-C--:B------:R-:W-:Y:S02]  /*158d0*/  ISETP.GE.AND P5, PT, R8, R239.reuse, PT ;  /* 0x000000ef0800720c */ /* 0x080fe40003fa6270 */
[----:B------:R-:W-:-:S02]  /*158e0*/  ISETP.GE.AND P1, PT, R40, R239, PT ;  /* 0x000000ef2800720c */ /* 0x000fc40003f26270 */
[----:B------:R-:W-:Y:S02]  /*158f0*/  FSEL R4, R4, -INF , !P3 ;  /* 0xff80000004047808 */ /* 0x000fe40005800000 */
[----:B------:R-:W-:Y:S02]  /*15900*/  FSEL R40, R13, -INF , !P4 ;  /* 0xff8000000d287808 */ /* 0x000fe40006000000 */
[----:B---3--:R-:W-:Y:S01]  /*15910*/  FSEL R9, R9, -INF , !P0 ;  /* 0xff80000009097808 */ /* 0x008fe20004000000 */
[----:B------:R-:W2:Y:S01]  /*15920*/  MUFU.TANH R13, R47 ;  /* 0x0000002f000d7308 */ /* 0x000ea20000002400 */
[----:B------:R-:W-:Y:S01]  /*15930*/  ISETP.GE.AND P3, PT, R36, R237, PT ;  /* 0x000000ed2400720c */ /* 0x000fe20003f66270 */
[----:B------:R-:W-:Y:S01]  /*15940*/  FMUL.FTZ R42, R42, R0 ;  /* 0x000000002a2a7220 */ /* 0x000fe20000410000 */
[----:B------:R-:W-:Y:S02]  /*15950*/  FSEL R8, R57, -INF , !P5 ;  /* 0xff80000039087808 */ /* 0x000fe40006800000 */
[----:B------:R-:W-:-:S02]  /*15960*/  ISETP.GE.AND P5, PT, R36, R239, PT ;  /* 0x000000ef2400720c */ /* 0x000fc40003fa6270 */
[----:B------:R-:W-:Y:S02]  /*15970*/  FSEL R36, R9, -INF , !P3 ;  /* 0xff80000009247808 */ /* 0x000fe40005800000 */
[----:B------:R-:W3:Y:S01]  /*15980*/  MUFU.TANH R9, R42 ;  /* 0x0000002a00097308 */ /* 0x000ee20000002400 */
[----:B------:R-:W-:Y:S01]  /*15990*/  ISETP.GT.AND P0, PT, R3, R24, PT ;  /* 0x000000180300720c */ /* 0x000fe20003f04270 */
[----:B------:R-:W-:Y:S01]  /*159a0*/  FMUL.FTZ R43, R43, R0 ;  /* 0x000000002b2b7220 */ /* 0x000fe20000410000 */
[----:B------:R-:W-:Y:S02]  /*159b0*/  ISETP.GE.AND P4, PT, R24, R237, PT ;  /* 0x000000ed1800720c */ /* 0x000fe40003f86270 */
[----:B-1----:R-:W-:Y:S02]  /*159c0*/  FSEL R11, R11, -INF , !P0 ;  /* 0xff8000000b0b7808 */ /* 0x002fe40004000000 */
[----:B------:R-:W-:Y:S02]  /*159d0*/  ISETP.GT.AND P0, PT, R3, R28, PT ;  /* 0x0000001c0300720c */ /* 0x000fe40003f04270 */
[----:B------:R-:W-:-:S02]  /*159e0*/  FSEL R25, R25, -INF , !P5 ;  /* 0xff80000019197808 */ /* 0x000fc40006800000 */
[C---:B------:R-:W-:Y:S02]  /*159f0*/  ISETP.GE.AND P5, PT, R28.reuse, R239, PT ;  /* 0x000000ef1c00720c */ /* 0x040fe40003fa6270 */
[----:B------:R-:W-:Y:S02]  /*15a00*/  ISETP.GE.AND P3, PT, R28, R237, PT ;  /* 0x000000ed1c00720c */ /* 0x000fe40003f66270 */
[----:B------:R-:W-:Y:S02]  /*15a10*/  FSEL R28, R11, -INF , !P4 ;  /* 0xff8000000b1c7808 */ /* 0x000fe40006000000 */
[----:B--2---:R-:W-:Y:S01]  /*15a20*/  FSEL R13, R13, -INF , !P0 ;  /* 0xff8000000d0d7808 */ /* 0x004fe20004000000 */
[----:B------:R-:W1:Y:S01]  /*15a30*/  MUFU.TANH R11, R43 ;  /* 0x0000002b000b7308 */ /* 0x000e620000002400 */
[----:B------:R-:W-:Y:S01]  /*15a40*/  ISETP.GT.AND P0, PT, R3, R106, PT ;  /* 0x0000006a0300720c */ /* 0x000fe20003f04270 */
[----:B------:R-:W-:Y:S01]  /*15a50*/  FMUL.FTZ R38, R38, R0 ;  /* 0x0000000026267220 */ /* 0x000fe20000410000 */
[----:B------:R-:W-:-:S02]  /*15a60*/  FSEL R250, R13, -INF , !P3 ;  /* 0xff8000000dfa7808 */ /* 0x000fc40005800000 */
[----:B---3--:R-:W-:Y:S01]  /*15a70*/  FSEL R9, R9, -INF , !P0 ;  /* 0xff80000009097808 */ /* 0x008fe20004000000 */
[----:B------:R-:W-:Y:S01]  /*15a80*/  FMUL.FTZ R39, R39, R0 ;  /* 0x0000000027277220 */ /* 0x000fe20000410000 */
[----:B------:R-:W-:Y:S01]  /*15a90*/  ISETP.GE.AND P4, PT, R106, R237, PT ;  /* 0x000000ed6a00720c */ /* 0x000fe20003f86270 */
[----:B------:R-:W2:Y:S03]  /*15aa0*/  MUFU.TANH R13, R38 ;  /* 0x00000026000d7308 */ /* 0x000ea60000002400 */
[----:B------:R-:W-:Y:S02]  /*15ab0*/  FSEL R248, R9, -INF , !P4 ;  /* 0xff80000009f87808 */ /* 0x000fe40006000000 */
[----:B------:R-:W-:-:S03]  /*15ac0*/  ISETP.GT.AND P0, PT, R3, R104, PT ;  /* 0x000000680300720c */ /* 0x000fc60003f04270 */
[----:B------:R-:W3:Y:S01]  /*15ad0*/  MUFU.TANH R9, R39 ;  /* 0x0000002700097308 */ /* 0x000ee20000002400 */
[----:B-1----:R-:W-:Y:S01]  /*15ae0*/  FSEL R11, R11, -INF , !P0 ;  /* 0xff8000000b0b7808 */ /* 0x002fe20004000000 */
[----:B------:R-:W-:Y:S01]  /*15af0*/  FMUL.FTZ R30, R30, R0 ;  /* 0x000000001e1e7220 */ /* 0x000fe20000410000 */
[-C--:B------:R-:W-:Y:S02]  /*15b00*/  ISETP.GE.AND P3, PT, R104, R237.reuse, PT ;  /* 0x000000ed6800720c */ /* 0x080fe40003f66270 */
[----:B------:R-:W-:Y:S02]  /*15b10*/  ISETP.GT.AND P0, PT, R3, R102, PT ;  /* 0x000000660300720c */ /* 0x000fe40003f04270 */
[----:B------:R-:W-:Y:S02]  /*15b20*/  FSEL R246, R11, -INF , !P3 ;  /* 0xff8000000bf67808 */ /* 0x000fe40005800000 */
[----:B--2---:R-:W-:Y:S01]  /*15b30*/  FSEL R13, R13, -INF , !P0 ;  /* 0xff8000000d0d7808 */ /* 0x004fe20004000000 */
[----:B------:R-:W1:Y:S01]  /*15b40*/  MUFU.TANH R11, R30 ;  /* 0x0000001e000b7308 */ /* 0x000e620000002400 */
[----:B------:R-:W-:Y:S01]  /*15b50*/  ISETP.GE.AND P4, PT, R102, R237, PT ;  /* 0x000000ed6600720c */ /* 0x000fe20003f86270 */
[----:B------:R-:W-:Y:S01]  /*15b60*/  FMUL.FTZ R31, R31, R0 ;  /* 0x000000001f1f7220 */ /* 0x000fe20000410000 */
[----:B------:R-:W-:-:S02]  /*15b70*/  ISETP.GT.AND P0, PT, R3, R100, PT ;  /* 0x000000640300720c */ /* 0x000fc40003f04270 */
[----:B------:R-:W-:Y:S02]  /*15b80*/  FSEL R244, R13, -INF , !P4 ;  /* 0xff8000000df47808 */ /* 0x000fe40006000000 */
[----:B---3--:R-:W-:Y:S01]  /*15b90*/  FSEL R9, R9, -INF , !P0 ;  /* 0xff80000009097808 */ /* 0x008fe20004000000 */
[----:B------:R-:W2:Y:S01]  /*15ba0*/  MUFU.TANH R13, R31 ;  /* 0x0000001f000d7308 */ /* 0x000ea20000002400 */
[----:B------:R-:W-:Y:S01]  /*15bb0*/  ISETP.GE.AND P3, PT, R100, R237, PT ;  /* 0x000000ed6400720c */ /* 0x000fe20003f66270 */
[----:B------:R-:W-:-:S03]  /*15bc0*/  FMUL.FTZ R26, R26, R0 ;  /* 0x000000001a1a7220 */ /* 0x000fc60000410000 */
[----:B------:R-:W-:-:S03]  /*15bd0*/  FSEL R206, R9, -INF , !P3 ;  /* 0xff80000009ce7808 */ /* 0x000fc60005800000 */
[----:B------:R-:W3:Y:S01]  /*15be0*/  MUFU.TANH R9, R26 ;  /* 0x0000001a00097308 */ /* 0x000ee20000002400 */
[----:B------:R-:W-:Y:S01]  /*15bf0*/  ISETP.GT.AND P0, PT, R3, R98, PT ;  /* 0x000000620300720c */ /* 0x000fe20003f04270 */
[----:B------:R-:W-:Y:S01]  /*15c00*/  FMUL.FTZ R27, R27, R0 ;  /* 0x000000001b1b7220 */ /* 0x000fe20000410000 */
[-C--:B------:R-:W-:Y:S02]  /*15c10*/  ISETP.GE.AND P4, PT, R98, R237.reuse, PT ;  /* 0x000000ed6200720c */ /* 0x080fe40003f86270 */
[----:B-1----:R-:W-:Y:S02]  /*15c20*/  FSEL R11, R11, -INF , !P0 ;  /* 0xff8000000b0b7808 */ /* 0x002fe40004000000 */
        /* <DEDUP_REMOVED lines=16> */
[----:B------:R-:W-:Y:S02]  /*15d30*/  FSEL R35, R35, -INF , !P1 ;  /* 0xff80000023237808 */ /* 0x000fe40004800000 */
[----:B-1----:R-:W-:Y:S02]  /*15d40*/  FSEL R11, R11, -INF , !P0 ;  /* 0xff8000000b0b7808 */ /* 0x002fe40004000000 */
[----:B------:R-:W-:Y:S02]  /*15d50*/  ISETP.GE.AND P3, PT, R92, R237, PT ;  /* 0x000000ed5c00720c */ /* 0x000fe40003f66270 */
[----:B------:R-:W-:Y:S02]  /*15d60*/  ISETP.GT.AND P0, PT, R3, R90, PT ;  /* 0x0000005a0300720c */ /* 0x000fe40003f04270 */
[----:B------:R-:W-:-:S02]  /*15d70*/  ISETP.GE.AND P1, PT, R24, R239, PT ;  /* 0x000000ef1800720c */ /* 0x000fc40003f26270 */
[----:B------:R-:W-:Y:S02]  /*15d80*/  FSEL R190, R11, -INF , !P3 ;  /* 0xff8000000bbe7808 */ /* 0x000fe40005800000 */
[----:B--2---:R-:W-:Y:S01]  /*15d90*/  FSEL R13, R13, -INF , !P0 ;  /* 0xff8000000d0d7808 */ /* 0x004fe20004000000 */
[----:B------:R-:W1:Y:S01]  /*15da0*/  MUFU.TANH R11, R18 ;  /* 0x00000012000b7308 */ /* 0x000e620000002400 */
[----:B------:R-:W-:Y:S01]  /*15db0*/  FSEL R24, R69, -INF , !P1 ;  /* 0xff80000045187808 */ /* 0x000fe20004800000 */
[----:B------:R-:W-:Y:S01]  /*15dc0*/  FMUL.FTZ R19, R19, R0 ;  /* 0x0000000013137220 */ /* 0x000fe20000410000 */
[----:B------:R-:W-:Y:S02]  /*15dd0*/  ISETP.GE.AND P4, PT, R90, R237, PT ;  /* 0x000000ed5a00720c */ /* 0x000fe40003f86270 */
[----:B------:R-:W-:Y:S02]  /*15de0*/  ISETP.GT.AND P0, PT, R3, R88, PT ;  /* 0x000000580300720c */ /* 0x000fe40003f04270 */
[----:B------:R-:W-:-:S02]  /*15df0*/  ISETP.GE.AND P1, PT, R106, R239, PT ;  /* 0x000000ef6a00720c */ /* 0x000fc40003f26270 */
[----:B------:R-:W-:Y:S02]  /*15e00*/  FSEL R196, R13, -INF , !P4 ;  /* 0xff8000000dc47808 */ /* 0x000fe40006000000 */
[----:B---3--:R-:W-:Y:S01]  /*15e10*/  FSEL R9, R9, -INF , !P0 ;  /* 0xff80000009097808 */ /* 0x008fe20004000000 */
[----:B------:R-:W2:Y:S01]  /*15e20*/  MUFU.TANH R13, R19 ;  /* 0x00000013000d7308 */ /* 0x000ea20000002400 */
[----:B------:R-:W-:Y:S01]  /*15e30*/  FSEL R242, R242, -INF , !P1 ;  /* 0xff800000f2f27808 */ /* 0x000fe20004800000 */
[----:B------:R-:W-:Y:S01]  /*15e40*/  FMUL.FTZ R126, R126, R0 ;  /* 0x000000007e7e7220 */ /* 0x000fe20000410000 */
[----:B------:R-:W-:Y:S02]  /*15e50*/  ISETP.GE.AND P3, PT, R88, R237, PT ;  /* 0x000000ed5800720c */ /* 0x000fe40003f66270 */
[----:B------:R-:W-:Y:S02]  /*15e60*/  ISETP.GE.AND P1, PT, R102, R239, PT ;  /* 0x000000ef6600720c */ /* 0x000fe40003f26270 */
[----:B------:R-:W-:-:S02]  /*15e70*/  FSEL R194, R9, -INF , !P3 ;  /* 0xff80000009c27808 */ /* 0x000fc40005800000 */
[----:B------:R-:W-:Y:S01]  /*15e80*/  FSEL R212, R212, -INF , !P1 ;  /* 0xff800000d4d47808 */ /* 0x000fe20004800000 */
[----:B------:R-:W3:Y:S01]  /*15e90*/  MUFU.TANH R9, R126 ;  /* 0x0000007e00097308 */ /* 0x000ee20000002400 */
[-C--:B------:R-:W-:Y:S02]  /*15ea0*/  ISETP.GE.AND P1, PT, R98, R239.reuse, PT ;  /* 0x000000ef6200720c */ /* 0x080fe40003f26270 */
[----:B------:R-:W-:Y:S02]  /*15eb0*/  ISETP.GT.AND P0, PT, R3, R86, PT ;  /* 0x000000560300720c */ /* 0x000fe40003f04270 */
[----:B------:R-:W-:Y:S02]  /*15ec0*/  FSEL R200, R200, -INF , !P1 ;  /* 0xff800000c8c87808 */ /* 0x000fe40004800000 */
[----:B------:R-:W-:Y:S02]  /*15ed0*/  ISETP.GE.AND P1, PT, R94, R239, PT ;  /* 0x000000ef5e00720c */ /* 0x000fe40003f26270 */
[----:B-1----:R-:W-:Y:S01]  /*15ee0*/  FSEL R11, R11, -INF , !P0 ;  /* 0xff8000000b0b7808 */ /* 0x002fe20004000000 */
[----:B------:R-:W-:Y:S01]  /*15ef0*/  FMUL.FTZ R127, R127, R0 ;  /* 0x000000007f7f7220 */ /* 0x000fe20000410000 */
[----:B------:R-:W-:-:S02]  /*15f00*/  ISETP.GE.AND P4, PT, R86, R237, PT ;  /* 0x000000ed5600720c */ /* 0x000fc40003f86270 */
[----:B------:R-:W-:Y:S02]  /*15f10*/  ISETP.GT.AND P0, PT, R3, R84, PT ;  /* 0x000000540300720c */ /* 0x000fe40003f04270 */
[----:B------:R-:W-:Y:S02]  /*15f20*/  FSEL R198, R198, -INF , !P1 ;  /* 0xff800000c6c67808 */ /* 0x000fe40004800000 */
[----:B------:R-:W-:Y:S02]  /*15f30*/  ISETP.GE.AND P1, PT, R90, R239, PT ;  /* 0x000000ef5a00720c */ /* 0x000fe40003f26270 */
[----:B------:R-:W-:Y:S02]  /*15f40*/  FSEL R192, R11, -INF , !P4 ;  /* 0xff8000000bc07808 */ /* 0x000fe40006000000 */
[----:B--2---:R-:W-:Y:S01]  /*15f50*/  FSEL R13, R13, -INF , !P0 ;  /* 0xff8000000d0d7808 */ /* 0x004fe20004000000 */
[----:B------:R-:W1:Y:S01]  /*15f60*/  MUFU.TANH R11, R127 ;  /* 0x0000007f000b7308 */ /* 0x000e620000002400 */
[----:B------:R-:W-:Y:S01]  /*15f70*/  ISETP.GE.AND P3, PT, R84, R237, PT ;  /* 0x000000ed5400720c */ /* 0x000fe20003f66270 */
[----:B------:R-:W-:Y:S01]  /*15f80*/  FMUL.FTZ R122, R122, R0 ;  /* 0x000000007a7a7220 */ /* 0x000fe20000410000 */
[----:B------:R-:W-:-:S02]  /*15f90*/  ISETP.GT.AND P0, PT, R3, R82, PT ;  /* 0x000000520300720c */ /* 0x000fc40003f04270 */
[----:B------:R-:W-:Y:S02]  /*15fa0*/  FSEL R188, R188, -INF , !P1 ;  /* 0xff800000bcbc7808 */ /* 0x000fe40004800000 */
[----:B------:R-:W-:Y:S02]  /*15fb0*/  ISETP.GE.AND P1, PT, R86, R239, PT ;  /* 0x000000ef5600720c */ /* 0x000fe40003f26270 */
[----:B------:R-:W-:Y:S02]  /*15fc0*/  FSEL R174, R13, -INF , !P3 ;  /* 0xff8000000dae7808 */ /* 0x000fe40005800000 */
[----:B---3--:R-:W-:Y:S01]  /*15fd0*/  FSEL R9, R9, -INF , !P0 ;  /* 0xff80000009097808 */ /* 0x008fe20004000000 */
[----:B------:R-:W2:Y:S01]  /*15fe0*/  MUFU.TANH R13, R122 ;  /* 0x0000007a000d7308 */ /* 0x000ea20000002400 */
[----:B------:R-:W-:Y:S01]  /*15ff0*/  ISETP.GE.AND P4, PT, R82, R237, PT ;  /* 0x000000ed5200720c */ /* 0x000fe20003f86270 */
[----:B------:R-:W-:Y:S01]  /*16000*/  FMUL.FTZ R123, R123, R0 ;  /* 0x000000007b7b7220 */ /* 0x000fe20000410000 */
[----:B------:R-:W-:-:S02]  /*16010*/  FSEL R180, R180, -INF , !P1 ;  /* 0xff800000b4b47808 */ /* 0x000fc40004800000 */
[-C--:B------:R-:W-:Y:S02]  /*16020*/  ISETP.GE.AND P1, PT, R82, R239.reuse, PT ;  /* 0x000000ef5200720c */ /* 0x080fe40003f26270 */
[----:B------:R-:W-:Y:S02]  /*16030*/  FSEL R170, R9, -INF , !P4 ;  /* 0xff80000009aa7808 */ /* 0x000fe40006000000 */
[----:B------:R-:W3:Y:S01]  /*16040*/  MUFU.TANH R9, R123 ;  /* 0x0000007b00097308 */ /* 0x000ee20000002400 */
[----:B------:R-:W-:Y:S02]  /*16050*/  FSEL R164, R164, -INF , !P1 ;  /* 0xff800000a4a47808 */ /* 0x000fe40004800000 */
[----:B------:R-:W-:Y:S02]  /*16060*/  ISETP.GT.AND P1, PT, R3, R80, PT ;  /* 0x000000500300720c */ /* 0x000fe40003f24270 */
[----:B------:R-:W-:Y:S02]  /*16070*/  FSEL R252, R252, -INF , !P5 ;  /* 0xff800000fcfc7808 */ /* 0x000fe40006800000 */
[----:B------:R-:W-:-:S02]  /*16080*/  ISETP.GE.AND P5, PT, R104, R239, PT ;  /* 0x000000ef6800720c */ /* 0x000fc40003fa6270 */
[----:B-1----:R-:W-:Y:S01]  /*16090*/  FSEL R11, R11, -INF , !P1 ;  /* 0xff8000000b0b7808 */ /* 0x002fe20004800000 */
[----:B------:R-:W-:Y:S01]  /*160a0*/  FMUL.FTZ R118, R118, R0 ;  /* 0x0000000076767220 */ /* 0x000fe20000410000 */
[----:B------:R-:W-:Y:S02]  /*160b0*/  ISETP.GE.AND P3, PT, R80, R237, PT ;  /* 0x000000ed5000720c */ /* 0x000fe40003f66270 */
[-C--:B------:R-:W-:Y:S02]  /*160c0*/  ISETP.GE.AND P0, PT, R78, R239.reuse, PT ;  /* 0x000000ef4e00720c */ /* 0x080fe40003f06270 */
[----:B------:R-:W-:Y:S02]  /*160d0*/  ISETP.GT.AND P1, PT, R3, R78, PT ;  /* 0x0000004e0300720c */ /* 0x000fe40003f24270 */
[----:B------:R-:W-:Y:S02]  /*160e0*/  FSEL R214, R214, -INF , !P5 ;  /* 0xff800000d6d67808 */ /* 0x000fe40006800000 */
[----:B------:R-:W-:-:S02]  /*160f0*/  ISETP.GE.AND P5, PT, R100, R239, PT ;  /* 0x000000ef6400720c */ /* 0x000fc40003fa6270 */
[----:B------:R-:W-:Y:S02]  /*16100*/  FSEL R168, R11, -INF , !P3 ;  /* 0xff8000000ba87808 */ /* 0x000fe40005800000 */
[----:B------:R-:W-:Y:S01]  /*16110*/  FSEL R160, R160, -INF , !P0 ;  /* 0xff800000a0a07808 */ /* 0x000fe20004000000 */
[----:B------:R-:W1:Y:S01]  /*16120*/  MUFU.TANH R11, R118 ;  /* 0x00000076000b7308 */ /* 0x000e620000002400 */
[----:B--2---:R-:W-:Y:S01]  /*16130*/  FSEL R13, R13, -INF , !P1 ;  /* 0xff8000000d0d7808 */ /* 0x004fe20004800000 */
[----:B------:R-:W-:Y:S01]  /*16140*/  FMUL.FTZ R119, R119, R0 ;  /* 0x0000000077777220 */ /* 0x000fe20000410000 */
[----:B------:R-:W-:Y:S02]  /*16150*/  ISETP.GE.AND P4, PT, R78, R237, PT ;  /* 0x000000ed4e00720c */ /* 0x000fe40003f86270 */
[----:B------:R-:W-:Y:S02]  /*16160*/  ISETP.GT.AND P0, PT, R3, R76, PT ;  /* 0x0000004c0300720c */ /* 0x000fe40003f04270 */
[----:B------:R-:W-:-:S02]  /*16170*/  FSEL R154, R154, -INF , !P5 ;  /* 0xff8000009a9a7808 */ /* 0x000fc40006800000 */
[----:B------:R-:W-:Y:S02]  /*16180*/  ISETP.GE.AND P5, PT, R96, R239, PT ;  /* 0x000000ef6000720c */ /* 0x000fe40003fa6270 */
        /* <DEDUP_REMOVED lines=9> */
[----:B------:R-:W-:Y:S02]  /*16220*/  FSEL R186, R186, -INF , !P5 ;  /* 0xff800000baba7808 */ /* 0x000fe40006800000 */
[----:B------:R-:W-:Y:S02]  /*16230*/  ISETP.GT.AND P0, PT, R3, R74, PT ;  /* 0x0000004a0300720c */ /* 0x000fe40003f04270 */
[----:B------:R-:W-:Y:S01]  /*16240*/  ISETP.GE.AND P5, PT, R88, R239, PT ;  /* 0x000000ef5800720c */ /* 0x000fe20003fa6270 */
[----:B------:R-:W-:Y:S01]  /*16250*/  FMUL.FTZ R0, R115, R0 ;  /* 0x0000000073007220 */ /* 0x000fe20000410000 */
[----:B-1----:R-:W-:Y:S02]  /*16260*/  FSEL R11, R11, -INF , !P0 ;  /* 0xff8000000b0b7808 */ /* 0x002fe40004000000 */
[----:B------:R-:W-:-:S02]  /*16270*/  FSEL R182, R182, -INF , !P5 ;  /* 0xff800000b6b67808 */ /* 0x000fc40006800000 */
[----:B------:R-:W-:Y:S02]  /*16280*/  ISETP.GT.AND P0, PT, R3, R72, PT ;  /* 0x000000480300720c */ /* 0x000fe40003f04270 */
[-C--:B------:R-:W-:Y:S01]  /*16290*/  ISETP.GE.AND P5, PT, R84, R239.reuse, PT ;  /* 0x000000ef5400720c */ /* 0x080fe20003fa6270 */
[----:B------:R-:W1:Y:S01]  /*162a0*/  MUFU.TANH R0, R0 ;  /* 0x0000000000007308 */ /* 0x000e620000002400 */
[----:B--2---:R-:W-:Y:S02]  /*162b0*/  FSEL R13, R13, -INF , !P0 ;  /* 0xff8000000d0d7808 */ /* 0x004fe40004000000 */
[----:B------:R-:W-:Y:S02]  /*162c0*/  FSEL R178, R178, -INF , !P5 ;  /* 0xff800000b2b27808 */ /* 0x000fe40006800000 */
[----:B------:R-:W-:Y:S02]  /*162d0*/  ISETP.GT.AND P0, PT, R3, R52, PT ;  /* 0x000000340300720c */ /* 0x000fe40003f04270 */
[----:B------:R-:W-:-:S02]  /*162e0*/  ISETP.GE.AND P5, PT, R80, R239, PT ;  /* 0x000000ef5000720c */ /* 0x000fc40003fa6270 */
[----:B------:R-:W-:Y:S02]  /*162f0*/  ISETP.GE.AND P1, PT, R74, R239, PT ;  /* 0x000000ef4a00720c */ /* 0x000fe40003f26270 */
[----:B---3--:R-:W-:Y:S02]  /*16300*/  FSEL R9, R9, -INF , !P0 ;  /* 0xff80000009097808 */ /* 0x008fe40004000000 */
[----:B------:R-:W-:Y:S02]  /*16310*/  FSEL R162, R162, -INF , !P5 ;  /* 0xff800000a2a27808 */ /* 0x000fe40006800000 */
[----:B------:R-:W-:Y:S02]  /*16320*/  ISETP.GT.AND P0, PT, R34, R215, PT ;  /* 0x000000d72200720c */ /* 0x000fe40003f04270 */
[----:B------:R-:W-:Y:S02]  /*16330*/  ISETP.GE.AND P5, PT, R76, R239, PT ;  /* 0x000000ef4c00720c */ /* 0x000fe40003fa6270 */
[----:B------:R-:W-:-:S02]  /*16340*/  FSEL R144, R144, -INF , !P1 ;  /* 0xff80000090907808 */ /* 0x000fc40004800000 */
[----:B------:R-:W-:Y:S02]  /*16350*/  ISETP.GE.AND P1, PT, R52, R239, PT ;  /* 0x000000ef3400720c */ /* 0x000fe40003f26270 */
[----:B------:R-:W-:Y:S02]  /*16360*/  FSEL R158, R158, -INF , !P5 ;  /* 0xff8000009e9e7808 */ /* 0x000fe40006800000 */
[----:B------:R-:W-:Y:S02]  /*16370*/  ISETP.GE.AND P4, PT, R74, R237, PT ;  /* 0x000000ed4a00720c */ /* 0x000fe40003f86270 */
[C---:B------:R-:W-:Y:S02]  /*16380*/  ISETP.GE.AND P5, PT, R72.reuse, R239, PT ;  /* 0x000000ef4800720c */ /* 0x040fe40003fa6270 */
[----:B------:R-:W-:Y:S02]  /*16390*/  ISETP.GE.AND P3, PT, R72, R237, PT ;  /* 0x000000ed4800720c */ /* 0x000fe40003f66270 */
[----:B------:R-:W-:-:S02]  /*163a0*/  FSEL R143, R143, -INF , !P1 ;  /* 0xff8000008f8f7808 */ /* 0x000fc40004800000 */
[----:B------:R-:W-:Y:S02]  /*163b0*/  ISETP.GT.AND P1, PT, R3, R60, PT ;  /* 0x0000003c0300720c */ /* 0x000fe40003f24270 */
[----:B------:R-:W-:Y:S02]  /*163c0*/  FSEL R150, R11, -INF , !P4 ;  /* 0xff8000000b967808 */ /* 0x000fe40006000000 */
[----:B------:R-:W-:Y:S02]  /*163d0*/  FSEL R142, R142, -INF , !P5 ;  /* 0xff8000008e8e7808 */ /* 0x000fe40006800000 */
[----:B------:R-:W-:Y:S01]  /*163e0*/  FSEL R148, R13, -INF , !P3 ;  /* 0xff8000000d947808 */ /* 0x000fe20005800000 */
[----:B------:R-:W-:Y:S01]  /*163f0*/  BSSY.RECONVERGENT B1, `(.L_x_2843) ;  /* 0x00000c2000017945 */ /* 0x000fe20003800200 */
[----:B------:R-:W-:Y:S01]  /*16400*/  BAR.SYNC.DEFER_BLOCKING 0x0 ;  /* 0x0000000000007b1d */ /* 0x000fe20000010000 */
[----:B------:R-:W-:Y:S02]  /*16410*/  ISETP.GE.AND P4, PT, R52, R237, PT ;  /* 0x000000ed3400720c */ /* 0x000fe40003f86270 */
[----:B------:R-:W-:-:S02]  /*16420*/  ISETP.GE.AND P5, PT, R60, R239, PT ;  /* 0x000000ef3c00720c */ /* 0x000fc40003fa6270 */
[----:B------:R-:W-:Y:S02]  /*16430*/  ISETP.GE.AND P3, PT, R60, R237, PT ;  /* 0x000000ed3c00720c */ /* 0x000fe40003f66270 */
[----:B-1----:R-:W-:Y:S02]  /*16440*/  FSEL R0, R0, -INF , !P1 ;  /* 0xff80000000007808 */ /* 0x002fe40004800000 */
[----:B------:R-:W-:Y:S02]  /*16450*/  LOP3.LUT R236, R210, 0x40, RZ, 0xfc, !PT ;  /* 0x00000040d2ec7812 */ /* 0x000fe400078efcff */
[----:B------:R-:W-:Y:S02]  /*16460*/  VIMNMX R240, PT, PT, RZ, R240, !PT ;  /* 0x000000f0fff07248 */ /* 0x000fe40007fe0100 */
[----:B------:R-:W-:Y:S02]  /*16470*/  VIMNMX R238, PT, PT, RZ, R3, !PT ;  /* 0x00000003ffee7248 */ /* 0x000fe40007fe0100 */
[----:B------:R-:W-:-:S02]  /*16480*/  FSEL R146, R9, -INF , !P4 ;  /* 0xff80000009927808 */ /* 0x000fc40006000000 */
        /* <DEDUP_REMOVED lines=16> */
.L_x_2846:
[----:B------:R-:W2:Y:S01]  /*16590*/  LD.E R17, desc[UR6][R132.64+0x170] ;  /* 0x0001700684117980 */ /* 0x000ea2000c101900 */
[----:B------:R-:W-:Y:S02]  /*165a0*/  IADD3 R13, PT, PT, R53, -0x100, RZ ;  /* 0xffffff00350d7810 */ /* 0x000fe40007ffe0ff */
[----:B------:R-:W-:Y:S01]  /*165b0*/  IABS R18, R44 ;  /* 0x0000002c00127213 */ /* 0x000fe20000000000 */
[----:B------:R-:W3:Y:S01]  /*165c0*/  LD.E.64 R26, desc[UR6][R132.64+0x20] ;  /* 0x00002006841a7980 */ /* 0x000ee2000c101b00 */
        /* <DEDUP_REMOVED lines=29> */
[----:B------:R-:W-:-:S02]  /*167a0*/  ISETP.NE.AND P1, PT, R17, RZ, PT ;  /* 0x000000ff1100720c */ /* 0x000fc40003f25270 */
[----:B------:R-:W-:-:S05]  /*167b0*/  LOP3.LUT R0, RZ, R17, RZ, 0x33, !PT ;  /* 0x00000011ff007212 */ /* 0x000fca00078e33ff */
        /* <DEDUP_REMOVED lines=25> */
.L_x_2847:
[----:B------:R-:W-:Y:S05]  /*16950*/  BSYNC.RECONVERGENT B0 ;  /* 0x0000000000007941 */ /* 0x000fea0003800200 */
.L_x_2845:
        /* <DEDUP_REMOVED lines=107> */
.L_x_2844:
[----:B------:R-:W-:Y:S05]  /*17010*/  BSYNC.RECONVERGENT B1 ;  /* 0x0000000000017941 */ /* 0x000fea0003800200 */
.L_x_2843:
[----:B------:R-:W2:Y:S01]  /*17020*/  LD.E R62, desc[UR6][R132.64+0xdc] ;  /* 0x0000dc06843e7980 */ /* 0x000ea2000c101900 */
        /* <DEDUP_REMOVED lines=28> */
[----:B-1----:R-:W-:Y:S02]  /*171f0*/  FMNMX3.FTZ R18, R3, R158, R144, !PT ;  /* 0x0000009e03127276 */ /* 0x002fe40007810090 */
        /* <DEDUP_REMOVED lines=13> */
[----:B------:R-:W-:-:S02]  /*172d0*/  FSETP.NEU.FTZ.AND P0, PT, R3, -INF , PT ;  /* 0xff8000000300780b */ /* 0x000fc40003f1d000 */
[----:B------:R-:W-:-:S04]  /*172e0*/  LEA R63, R0, UR8, 0x1 ;  /* 0x00000008003f7c11 */ /* 0x000fc8000f8e08ff */
        /* <DEDUP_REMOVED lines=47> */
[-C--:B------:R-:W-:Y:S01]  /*175e0*/  FFMA.FTZ R35, R250, R62.reuse, -R67 ;  /* 0x0000003efa237223 */ /* 0x080fe20000010843 */
[----:B------:R-:W-:Y:S01]  /*175f0*/  LDSM.16.MT88.4 R28, [R39+0x10800] ;  /* 0x01080000271c783b */ /* 0x000fe20000004200 */
[-CC-:B------:R-:W-:Y:S01]  /*17600*/  FFMA.FTZ R152, R214, R62.reuse, -R145.reuse ;  /* 0x0000003ed6987223 */ /* 0x180fe20000010891 */
        /* <DEDUP_REMOVED lines=323> */
[----:B------:R-:W-:Y:S02]  /*18a40*/  HMMA.16816.F32.BF16 R128, R4, R12, R128 ;  /* 0x0000000c0480723c */ /* 0x000fe40000041880 */
[----:B------:R-:W-:Y:S01]  /*18a50*/  FADD.FTZ R154, R154, R147 ;  /* 0x000000939a9a7221 */ /* 0x000fe20000010000 */
[----:B------:R-:W-:-:S03]  /*18a60*/  FADD.FTZ R172, R172, R151 ;  /* 0x00000097acac7221 */ /* 0x000fc60000010000 */
[----:B------:R-:W-:Y:S02]  /*18a70*/  FADD.FTZ R155, R155, R154 ;  /* 0x0000009a9b9b7221 */ /* 0x000fe40000010000 */
        /* <DEDUP_REMOVED lines=117> */
.L_x_2851:
        /* <DEDUP_REMOVED lines=8> */
.L_x_2852:
[----:B------:R-:W-:Y:S05]  /*19250*/  BSYNC.RECONVERGENT B0 ;  /* 0x0000000000007941 */ /* 0x000fea0003800200 */
.L_x_2850:
[----:B------:R-:W-:Y:S02]  /*19260*/  SHF.L.U32 R7, R218, 0x5, RZ ;  /* 0x00000005da077819 */ /* 0x000fe400000006ff */
[-C--:B------:R-:W-:Y:S02]  /*19270*/  ISETP.GE.AND P1, PT, R210, R229.reuse, PT ;  /* 0x000000e5d200720c */ /* 0x080fe40003f26270 */
[----:B------:R-:W-:Y:S02]  /*19280*/  ISETP.GE.AND P0, PT, R236, R229, PT ;  /* 0x000000e5ec00720c */ /* 0x000fe40003f06270 */
[----:B------:R-:W-:Y:S02]  /*19290*/  SHF.L.U64.HI R4, R218, 0x5, R219 ;  /* 0x00000005da047819 */ /* 0x000fe400000102db */
[----:B------:R-:W-:Y:S02]  /*192a0*/  IADD3 R8, P4, PT, R7, R222, RZ ;  /* 0x000000de07087210 */ /* 0x000fe40007f9e0ff */
[----:B------:R-:W-:-:S02]  /*192b0*/  SHF.R.U32.HI R209, RZ, 0x1, R208 ;  /* 0x00000001ffd17819 */ /* 0x000fc400000116d0 */
[----:B------:R-:W-:Y:S02]  /*192c0*/  IADD3.X R9, PT, PT, R4, R223, RZ, P4, !PT ;  /* 0x000000df04097210 */ /* 0x000fe400027fe4ff */
[-C--:B------:R-:W-:Y:S01]  /*192d0*/  IADD3 R10, P4, PT, R8, R7.reuse, RZ ;  /* 0x00000007080a7210 */ /* 0x080fe20007f9e0ff */
[----:B------:R-:W-:Y:S01]  /*192e0*/  @!PT LDS RZ, [RZ] ;  /* 0x00000000fffff984 */ /* 0x000fe20000000800 */
[----:B------:R-:W-:Y:S01]  /*192f0*/  @!PT LDS RZ, [RZ] ;  /* 0x00000000fffff984 */ /* 0x000fe20000000800 */
[----:B------:R-:W-:Y:S01]  /*19300*/  @!PT LDS RZ, [RZ] ;  /* 0x00000000fffff984 */ /* 0x000fe20000000800 */
[----:B------:R-:W-:Y:S01]  /*19310*/  @!P1 LDGSTS.E.BYPASS.LTC128B.128 [R65+0xc000], desc[UR6][R222.64] ;  /* 0x0c000000de419fae */ /* 0x000fe2000b981a06 */
[----:B------:R-:W-:Y:S02]  /*19320*/  SHF.L.U32 R211, R208, 0x5, RZ ;  /* 0x00000005d0d37819 */ /* 0x000fe400000006ff */
[-C--:B------:R-:W-:Y:S01]  /*19330*/  IADD3.X R11, PT, PT, R9, R4.reuse, RZ, P4, !PT ;  /* 0x00000004090b7210 */ /* 0x080fe200027fe4ff */
[----:B------:R-:W-:Y:S01]  /*19340*/  @P1 STS.128 [R65+0xc000], RZ ;  /* 0x00c000ff41001388 */ /* 0x000fe20000000c00 */
[----:B------:R-:W-:Y:S02]  /*19350*/  IADD3 R12, P4, PT, R10, R7, RZ ;  /* 0x000000070a0c7210 */ /* 0x000fe40007f9e0ff */
[----:B------:R-:W-:Y:S01]  /*19360*/  LOP3.LUT R5, R209, 0x8, RZ, 0xc0, !PT ;  /* 0x00000008d1057812 */ /* 0x000fe200078ec0ff */
[----:B------:R-:W-:Y:S01]  /*19370*/  @!PT LDS RZ, [RZ] ;  /* 0x00000000fffff984 */ /* 0x000fe20000000800 */
[----:B------:R-:W-:Y:S01]  /*19380*/  @!PT LDS RZ, [RZ] ;  /* 0x00000000fffff984 */ /* 0x000fe20000000800 */
[----:B------:R-:W-:Y:S01]  /*19390*/  @!PT LDS RZ, [RZ] ;  /* 0x00000000fffff984 */ /* 0x000fe20000000800 */
[----:B------:R-:W-:Y:S01]  /*193a0*/  @!P0 LDGSTS.E.BYPASS.LTC128B.128 [R65+0x10000], desc[UR6][R222.64+0x80] ;  /* 0x10000080de418fae */ /* 0x000fe2000b981a06 */
[----:B------:R-:W-:-:S02]  /*193b0*/  IADD3.X R13, PT, PT, R11, R4, RZ, P4, !PT ;  /* 0x000000040b0d7210 */ /* 0x000fc400027fe4ff */
[----:B------:R-:W-:Y:S01]  /*193c0*/  IADD3 R14, P4, PT, R12, R7, RZ ;  /* 0x000000070c0e7210 */ /* 0x000fe20007f9e0ff */
[----:B------:R-:W-:Y:S01]  /*193d0*/  @P0 STS.128 [R65+0x10000], RZ ;  /* 0x010000ff41000388 */ /* 0x000fe20000000c00 */
[----:B------:R-:W-:Y:S02]  /*193e0*/  LOP3.LUT R211, R211, 0x7c00, RZ, 0xc0, !PT ;  /* 0x00007c00d3d37812 */ /* 0x000fe400078ec0ff */
[----:B------:R-:W-:Y:S01]  /*193f0*/  IADD3.X R15, PT, PT, R13, R4, RZ, P4, !PT ;  /* 0x000000040d0f7210 */ /* 0x000fe200027fe4ff */
[----:B------:R-:W-:Y:S01]  /*19400*/  @!PT LDS RZ, [RZ] ;  /* 0x00000000fffff984 */ /* 0x000fe20000000800 */
[----:B------:R-:W-:Y:S01]  /*19410*/  @!PT LDS RZ, [RZ] ;  /* 0x00000000fffff984 */ /* 0x000fe20000000800 */
[----:B------:R-:W-:Y:S01]  /*19420*/  @!PT LDS RZ, [RZ] ;  /* 0x00000000fffff984 */ /* 0x000fe20000000800 */
[----:B------:R-:W-:Y:S01]  /*19430*/  @!P1 LDGSTS.E.BYPASS.LTC128B.128 [R65+0xc800], desc[UR6][R8.64] ;  /* 0x0c80000008419fae */ /* 0x000fe2000b981a06 */
[--C-:B------:R-:W-:Y:S02]  /*19440*/  LOP3.LUT R5, R5, 0x1c0, R32.reuse, 0xf8, !PT ;  /* 0x000001c005057812 */ /* 0x100fe400078ef820 */
[----:B------:R-:W-:Y:S01]  /*19450*/  LOP3.LUT R32, R211, 0x200, R32, 0xf8, !PT ;  /* 0x00000200d3207812 */ /* 0x000fe200078ef820 */
[----:B------:R-:W-:Y:S01]  /*19460*/  @P1 STS.128 [R65+0xc800], RZ ;  /* 0x00c800ff41001388 */ /* 0x000fe20000000c00 */
[----:B------:R-:W-:-:S02]  /*19470*/  MOV R67, 0x20 ;  /* 0x0000002000437802 */ /* 0x000fc40000000f00 */
[----:B------:R-:W-:Y:S01]  /*19480*/  LOP3.LUT R5, R32, R5, R210, 0xf6, !PT ;  /* 0x0000000520057212 */ /* 0x000fe200078ef6d2 */
[----:B------:R-:W-:Y:S01]  /*19490*/  @!PT LDS RZ, [RZ] ;  /* 0x00000000fffff984 */ /* 0x000fe20000000800 */
[----:B------:R-:W-:Y:S01]  /*194a0*/  @!PT LDS RZ, [RZ] ;  /* 0x00000000fffff984 */ /* 0x000fe20000000800 */
[----:B------:R-:W-:Y:S01]  /*194b0*/  @!PT LDS RZ, [RZ] ;  /* 0x00000000fffff984 */ /* 0x000fe20000000800 */
[----:B------:R1:W-:Y:S01]  /*194c0*/  @!P0 LDGSTS.E.BYPASS.LTC128B.128 [R65+0x10800], desc[UR6][R8.64+0x80] ;  /* 0x1080008008418fae */ /* 0x0003e2000b981a06 */
[----:B------:R-:W-:Y:S02]  /*194d0*/  SEL R67, R67, 0xffffffe0, !P6 ;  /* 0xffffffe043437807 */ /* 0x000fe40007000000 */
[----:B------:R-:W-:Y:S01]  /*194e0*/  LEA R185, R5, UR8, 0x1 ;  /* 0x0000000805b97c11 */ /* 0x000fe2000f8e08ff */
[----:B------:R-:W-:Y:S01]  /*194f0*/  @P0 STS.128 [R65+0x10800], RZ ;  /* 0x010800ff41000388 */ /* 0x000fe20000000c00 */
[----:B------:R-:W-:Y:S02]  /*19500*/  IADD3 R187, PT, PT, R2, UR8, RZ ;  /* 0x0000000802bb7c10 */ /* 0x000fe4000fffe0ff */
[----:B------:R-:W-:Y:S01]  /*19510*/  IADD3 R36, PT, PT, R185, R67, RZ ;  /* 0x00000043b9247210 */ /* 0x000fe20007ffe0ff */
        /* <DEDUP_REMOVED lines=21> */
[-C--:B------:R-:W-:Y:S02]  /*19670*/  IADD3.X R9, PT, PT, R15, R4.reuse, RZ, P4, !PT ;  /* 0x000000040f097210 */ /* 0x080fe400027fe4ff */
[----:B------:R-:W-:Y:S01]  /*19680*/  IADD3 R16, P4, PT, R6, R7, RZ ;  /* 0x0000000706107210 */ /* 0x000fe20007f9e0ff */
[----:B------:R-:W-:Y:S01]  /*19690*/  @P0 STS.128 [R65+0x11800], RZ ;  /* 0x011800ff41000388 */ /* 0x000fe20000000c00 */
[----:B------:R-:W-:-:S03]  /*196a0*/  IADD3.X R7, PT, PT, R9, R4, RZ, P5, !PT ;  /* 0x0000000409077210 */ /* 0x000fc60002ffe4ff */
[----:B------:R-:W-:Y:S01]  /*196b0*/  @!PT LDS RZ, [RZ] ;  /* 0x00000000fffff984 */ /* 0x000fe20000000800 */
[----:B------:R-:W-:Y:S01]  /*196c0*/  @!PT LDS RZ, [RZ] ;  /* 0x00000000fffff984 */ /* 0x000fe20000000800 */
[----:B------:R-:W-:Y:S01]  /*196d0*/  @!PT LDS RZ, [RZ] ;  /* 0x00000000fffff984 */ /* 0x000fe20000000800 */
[----:B------:R-:W-:Y:S01]  /*196e0*/  @!P1 LDGSTS.E.BYPASS.LTC128B.128 [R65+0xe000], desc[UR6][R14.64] ;  /* 0x0e0000000e419fae */ /* 0x000fe2000b981a06 */
[----:B------:R-:W-:Y:S02]  /*196f0*/  IADD3.X R17, PT, PT, R7, R4, RZ, P4, !PT ;  /* 0x0000000407117210 */ /* 0x000fe400027fe4ff */
[----:B--2---:R-:W-:Y:S01]  /*19700*/  @!P0 MOV R10, R14 ;  /* 0x0000000e000a8202 */ /* 0x004fe20000000f00 */
[----:B------:R-:W-:Y:S01]  /*19710*/  @P1 STS.128 [R65+0xe000], RZ ;  /* 0x00e000ff41001388 */ /* 0x000fe20000000c00 */
[----:B------:R-:W-:-:S05]  /*19720*/  @!P0 MOV R11, R15 ;  /* 0x0000000f000b8202 */ /* 0x000fca0000000f00 */
        /* <DEDUP_REMOVED lines=20> */
[----:B-1----:R-:W-:-:S02]  /*19870*/  @!P0 MOV R8, R6 ;  /* 0x0000000600088202 */ /* 0x002fc40000000f00 */
        /* <DEDUP_REMOVED lines=17> */
[----:B------:R-:W4:Y:S04]  /*19990*/  LDSM.16.M88.4 R20, [R2+UR8+0x4000] ;  /* 0x004000080214783b */ /* 0x000f280008000200 */
[----:B------:R-:W1:Y:S04]  /*199a0*/  LDSM.16.M88.4 R12, [R2+UR8+0x4800] ;  /* 0x00480008020c783b */ /* 0x000e680008000200 */
[----:B--2---:R-:W2:Y:S04]  /*199b0*/  LDSM.16.M88.4 R4, [R2+UR8+0x5000] ;  /* 0x005000080204783b */ /* 0x004ea80008000200 */
[----:B------:R-:W5:Y:S04]  /*199c0*/  LDSM.16.M88.4 R148, [R2+UR8+0x5800] ;  /* 0x005800080294783b */ /* 0x000f680008000200 */
[----:B------:R-:W5:Y:S04]  /*199d0*/  LDSM.16.M88.4 R140, [R2+UR8+0x6000] ;  /* 0x00600008028c783b */ /* 0x000f680008000200 */
[----:B------:R-:W5:Y:S04]  /*199e0*/  LDSM.16.M88.4 R60, [R2+UR8+0x6800] ;  /* 0x00680008023c783b */ /* 0x000f680008000200 */
[----:B------:R-:W5:Y:S04]  /*199f0*/  LDSM.16.M88.4 R52, [R2+UR8+0x7000] ;  /* 0x007000080234783b */ /* 0x000f680008000200 */
[----:B------:R-:W5:Y:S04]  /*19a00*/  LDSM.16.M88.4 R28, [R2+UR8+0x7800] ;  /* 0x00780008021c783b */ /* 0x000f680008000200 */
[----:B---3--:R-:W3:Y:S01]  /*19a10*/  LD.E R65, desc[UR6][R132.64+0x18c] ;  /* 0x00018c0684417980 */ /* 0x008ee2000c101900 */
[----:B------:R-:W-:-:S03]  /*19a20*/  IADD3 R172, PT, PT, R187, R67, RZ ;  /* 0x00000043bbac7210 */ /* 0x000fc60007ffe0ff */
[----:B------:R-:W-:Y:S04]  /*19a30*/  LDSM.16.M88.4 R36, [R36] ;  /* 0x000000002424783b */ /* 0x000fe80000000200 */
[----:B------:R-:W5:Y:S01]  /*19a40*/  LDSM.16.M88.4 R40, [R172+0x4000] ;  /* 0x00400000ac28783b */ /* 0x000f620000000200 */
[----:B----4-:R-:W-:Y:S03]  /*19a50*/  HMMA.16816.F32.BF16 R24, R44, R20, RZ ;  /* 0x000000142c18723c */ /* 0x010fe600000418ff */
[----:B------:R-:W4:Y:S01]  /*19a60*/  LDSM.16.M88.4 R32, [R172+0x4800] ;  /* 0x00480000ac20783b */ /* 0x000f220000000200 */
[----:B------:R-:W-:-:S03]  /*19a70*/  IADD3 R186, PT, PT, R185, R66, RZ ;  /* 0x00000042b9ba7210 */ /* 0x000fc60007ffe0ff */
[----:B------:R-:W-:Y:S01]  /*19a80*/  LDSM.16.M88.4 R168, [R172+0x5000] ;  /* 0x00500000aca8783b */ /* 0x000fe20000000200 */
[C---:B-1----:R-:W-:Y:S03]  /*19a90*/  HMMA.16816.F32.BF16 R16, R44.reuse, R12, RZ ;  /* 0x0000000c2c10723c */ /* 0x042fe600000418ff */
[----:B------:R-:W-:Y:S04]  /*19aa0*/  LDSM.16.M88.4 R164, [R172+0x5800] ;  /* 0x00580000aca4783b */ /* 0x000fe80000000200 */
[----:B------:R-:W-:Y:S01]  /*19ab0*/  LDSM.16.M88.4 R160, [R172+0x6000] ;  /* 0x00600000aca0783b */ /* 0x000fe20000000200 */
[C---:B--2---:R-:W-:Y:S03]  /*19ac0*/  HMMA.16816.F32.BF16 R8, R44.reuse, R4, RZ ;  /* 0x000000042c08723c */ /* 0x044fe600000418ff */
[----:B------:R-:W-:Y:S04]  /*19ad0*/  LDSM.16.M88.4 R156, [R172+0x7000] ;  /* 0x00700000ac9c783b */ /* 0x000fe80000000200 */
[----:B------:R-:W0:Y:S01]  /*19ae0*/  LDGDEPBAR ;  /* 0x00000000000079af */ /* 0x000e220000000000 */
[C---:B-----5:R-:W-:Y:S08]  /*19af0*/  HMMA.16816.F32.BF16 R152, R44.reuse, R148, RZ ;  /* 0x000000942c98723c */ /* 0x060ff000000418ff */
[C---:B------:R-:W-:Y:S08]  /*19b00*/  HMMA.16816.F32.BF16 R144, R44.reuse, R140, RZ ;  /* 0x0000008c2c90723c */ /* 0x040ff000000418ff */
[C---:B------:R-:W-:Y:S08]  /*19b10*/  HMMA.16816.F32.BF16 R136, R44.reuse, R60, RZ ;  /* 0x0000003c2c88723c */ /* 0x040ff000000418ff */
[C---:B------:R-:W-:Y:S08]  /*19b20*/  HMMA.16816.F32.BF16 R56, R44.reuse, R52, RZ ;  /* 0x000000342c38723c */ /* 0x040ff000000418ff */
[C---:B------:R-:W-:Y:S08]  /*19b30*/  HMMA.16816.F32.BF16 R20, R44.reuse, R22, RZ ;  /* 0x000000162c14723c */ /* 0x040ff000000418ff */
[----:B------:R-:W-:Y:S01]  /*19b40*/  HMMA.16816.F32.BF16 R48, R44, R28, RZ ;  /* 0x0000001c2c30723c */ /* 0x000fe200000418ff */
[----:B------:R-:W-:Y:S01]  /*19b50*/  IADD3 R66, PT, PT, R187, R66, RZ ;  /* 0x00000042bb427210 */ /* 0x000fe20007ffe0ff */
[----:B------:R-:W-:Y:S06]  /*19b60*/  LDSM.16.M88.4 R176, [R186] ;  /* 0x00000000bab0783b */ /* 0x000fec0000000200 */
        /* <DEDUP_REMOVED lines=17> */
[----:B------:R-:W4:Y:S07]  /*19c80*/  LDSM.16.M88.4 R32, [R66+0x4000] ;  /* 0x004000004220783b */ /* 0x000f2e0000000200 */
[C---:B-1----:R-:W-:Y:S08]  /*19c90*/  HMMA.16816.F32.BF16 R136, R36.reuse, R28, R136 ;  /* 0x0000001c2488723c */ /* 0x042ff00000041888 */
[C---:B------:R-:W-:Y:S01]  /*19ca0*/  HMMA.16816.F32.BF16 R60, R36.reuse, R30, R60 ;  /* 0x0000001e243c723c */ /* 0x040fe2000004183c */
[----:B------:R-:W1:Y:S07]  /*19cb0*/  LDSM.16.M88.4 R28, [R66+0x4800] ;  /* 0x00480000421c783b */ /* 0x000e6e0000000200 */
[C---:B--2---:R-:W-:Y:S08]  /*19cc0*/  HMMA.16816.F32.BF16 R48, R36.reuse, R40, R48 ;  /* 0x000000282430723c */ /* 0x044ff00000041830 */
[----:B------:R-:W-:Y:S01]  /*19cd0*/  HMMA.16816.F32.BF16 R44, R36, R42, R44 ;  /* 0x0000002a242c723c */ /* 0x000fe2000004182c */
[----:B------:R-:W-:Y:S07]  /*19ce0*/  LDSM.16.M88.4 R40, [R188] ;  /* 0x00000000bc28783b */ /* 0x000fee0000000200 */
[C---:B----4-:R-:W-:Y:S08]  /*19cf0*/  HMMA.16816.F32.BF16 R24, R176.reuse, R32, R24 ;  /* 0x00000020b018723c */ /* 0x050ff00000041818 */
        /* <DEDUP_REMOVED lines=13> */
[----:B------:R-:W4:Y:S04]  /*19dd0*/  LDSM.16.M88.4 R36, [R67+0x4000] ;  /* 0x004000004324783b */ /* 0x000f280000000200 */
[----:B------:R-:W5:Y:S03]  /*19de0*/  LDSM.16.M88.4 R156, [R66+0x7800] ;  /* 0x00780000429c783b */ /* 0x000f660000000200 */
        /* <DEDUP_REMOVED lines=8> */
[C---:B----4-:R-:W-:Y:S08]  /*19e70*/  HMMA.16816.F32.BF16 R24, R40.reuse, R36, R24 ;  /* 0x000000242818723c */ /* 0x050ff00000041818 */
[----:B------:R-:W-:Y:S01]  /*19e80*/  HMMA.16816.F32.BF16 R20, R40, R38, R20 ;  /* 0x000000262814723c */ /* 0x000fe20000041814 */
[----:B------:R-:W4:Y:S07]  /*19e90*/  LDSM.16.M88.4 R36, [R67+0x7000] ;  /* 0x007000004324783b */ /* 0x000f2e0000000200 */
[C---:B------:R-:W-:Y:S08]  /*19ea0*/  HMMA.16816.F32.BF16 R136, R176.reuse, R164, R136 ;  /* 0x000000a4b088723c */ /* 0x040ff00000041888 */
[C---:B------:R-:W-:Y:S01]  /*19eb0*/  HMMA.16816.F32.BF16 R60, R176.reuse, R166, R60 ;  /* 0x000000a6b03c723c */ /* 0x040fe2000004183c */
[----:B------:R-:W3:Y:S07]  /*19ec0*/  LDSM.16.M88.4 R164, [R67+0x5800] ;  /* 0x0058000043a4783b */ /* 0x000eee0000000200 */
[C---:B-----5:R-:W-:Y:S08]  /*19ed0*/  HMMA.16816.F32.BF16 R48, R176.reuse, R156, R48 ;  /* 0x0000009cb030723c */ /* 0x060ff00000041830 */
[C---:B------:R-:W-:Y:S01]  /*19ee0*/  HMMA.16816.F32.BF16 R44, R176.reuse, R158, R44 ;  /* 0x0000009eb02c723c */ /* 0x040fe2000004182c */
[----:B------:R-:W5:Y:S07]  /*19ef0*/  LDSM.16.M88.4 R156, [R67+0x6000] ;  /* 0x00600000439c783b */ /* 0x000f6e0000000200 */
[C---:B------:R-:W-:Y:S08]  /*19f00*/  HMMA.16816.F32.BF16 R56, R176.reuse, R160, R56 ;  /* 0x000000a0b038723c */ /* 0x040ff00000041838 */
[----:B------:R-:W-:Y:S01]  /*19f10*/  HMMA.16816.F32.BF16 R52, R176, R162, R52 ;  /* 0x000000a2b034723c */ /* 0x000fe20000041834 */
[----:B------:R-:W-:Y:S07]  /*19f20*/  LDSM.16.M88.4 R160, [R185+0x2000] ;  /* 0x00200000b9a0783b */ /* 0x000fee0000000200 */
[C---:B-1----:R-:W-:Y:S08]  /*19f30*/  HMMA.16816.F32.BF16 R8, R40.reuse, R28, R8 ;  /* 0x0000001c2808723c */ /* 0x042ff00000041808 */
[----:B------:R-:W-:Y:S01]  /*19f40*/  HMMA.16816.F32.BF16 R4, R40, R30, R4 ;  /* 0x0000001e2804723c */ /* 0x000fe20000041804 */
[----:B------:R-:W1:Y:S07]  /*19f50*/  LDSM.16.M88.4 R28, [R2+UR8+0x8000] ;  /* 0x00800008021c783b */ /* 0x000e6e0008000200 */
[C---:B------:R-:W-:Y:S08]  /*19f60*/  HMMA.16816.F32.BF16 R152, R176.reuse, R172, R152 ;  /* 0x000000acb098723c */ /* 0x040ff00000041898 */
[C---:B------:R-:W-:Y:S08]  /*19f70*/  HMMA.16816.F32.BF16 R148, R176.reuse, R174, R148 ;  /* 0x000000aeb094723c */ /* 0x040ff00000041894 */
[----:B------:R-:W-:Y:S08]  /*19f80*/  HMMA.16816.F32.BF16 R144, R176, R168, R144 ;  /* 0x000000a8b090723c */ /* 0x000ff00000041890 */
[C---:B--2---:R-:W-:Y:S08]  /*19f90*/  HMMA.16816.F32.BF16 R136, R40.reuse, R32, R136 ;  /* 0x000000202888723c */ /* 0x044ff00000041888 */
[C---:B------:R-:W-:Y:S01]  /*19fa0*/  HMMA.16816.F32.BF16 R60, R40.reuse, R34, R60 ;  /* 0x00000022283c723c */ /* 0x040fe2000004183c */
[----:B------:R-:W2:Y:S07]  /*19fb0*/  LDSM.16.M88.4 R32, [R2+UR8+0x8800] ;  /* 0x008800080220783b */ /* 0x000eae0008000200 */
[C---:B----4-:R-:W-:Y:S08]  /*19fc0*/  HMMA.16816.F32.BF16 R56, R40.reuse, R36, R56 ;  /* 0x000000242838723c */ /* 0x050ff00000041838 */
[C---:B------:R-:W-:Y:S01]  /*19fd0*/  HMMA.16816.F32.BF16 R52, R40.reuse, R38, R52 ;  /* 0x000000262834723c */ /* 0x040fe20000041834 */
[----:B------:R-:W4:Y:S07]  /*19fe0*/  LDSM.16.M88.4 R36, [R2+UR8+0x9000] ;  /* 0x009000080224783b */ /* 0x000f2e0008000200 */
[----:B---3--:R-:W-:Y:S01]  /*19ff0*/  HMMA.16816.F32.BF16 R152, R40, R164, R152 ;  /* 0x000000a42898723c */ /* 0x008fe20000041898 */
[----:B------:R-:W-:-:S04]  /*1a000*/  MOV R164, 0x20 ;  /* 0x0000002000a47802 */ /* 0x000fc80000000f00 */
[----:B------:R-:W-:-:S04]  /*1a010*/  SEL R180, R164, 0xffffffe0, !P6 ;  /* 0xffffffe0a4b47807 */ /* 0x000fc80007000000 */
[-C--:B------:R-:W-:Y:S02]  /*1a020*/  IADD3 R168, PT, PT, R185, R180.reuse, RZ ;  /* 0x000000b4b9a87210 */ /* 0x080fe40007ffe0ff */
[----:B------:R-:W-:Y:S01]  /*1a030*/  IADD3 R180, PT, PT, R187, R180, RZ ;  /* 0x000000b4bbb47210 */ /* 0x000fe20007ffe0ff */
[----:B------:R-:W-:Y:S01]  /*1a040*/  HMMA.16816.F32.BF16 R148, R40, R166, R148 ;  /* 0x000000a62894723c */ /* 0x000fe20000041894 */
[----:B------:R-:W3:Y:S07]  /*1a050*/  LDSM.16.M88.4 R164, [R67+0x7800] ;  /* 0x0078000043a4783b */ /* 0x000eee0000000200 */
[----:B------:R-:W-:Y:S01]  /*1a060*/  HMMA.16816.F32.BF16 R140, R176, R170, R140 ;  /* 0x000000aab08c723c */ /* 0x000fe2000004188c */
[----:B------:R-:W-:Y:S07]  /*1a070*/  LDSM.16.M88.4 R168, [R168+0x2000] ;  /* 0x00200000a8a8783b */ /* 0x000fee0000000200 */
[----:B-----5:R-:W-:Y:S01]  /*1a080*/  HMMA.16816.F32.BF16 R172, R40, R156, R144 ;  /* 0x0000009c28ac723c */ /* 0x020fe20000041890 */
[----:B------:R-:W5:Y:S07]  /*1a090*/  LDSM.16.M88.4 R144, [R180+0x8000] ;  /* 0x00800000b490783b */ /* 0x000f6e0000000200 */
        /* <DEDUP_REMOVED lines=8> */
[----:B----4-:R-:W-:Y:S01]  /*1a120*/  HMMA.16816.F32.BF16 R32, R160, R36, R8 ;  /* 0x00000024a020723c */ /* 0x010fe20000041808 */
[----:B------:R-:W2:Y:S07]  /*1a130*/  LDSM.16.M88.4 R8, [R66+0x8800] ;  /* 0x008800004208783b */ /* 0x000eae0000000200 */
[C---:B---3--:R-:W-:Y:S08]  /*1a140*/  HMMA.16816.F32.BF16 R48, R40.reuse, R164, R48 ;  /* 0x000000a42830723c */ /* 0x048ff00000041830 */
[----:B------:R-:W-:Y:S01]  /*1a150*/  HMMA.16816.F32.BF16 R44, R40, R166, R44 ;  /* 0x000000a6282c723c */ /* 0x000fe2000004182c */
[----:B------:R-:W-:Y:S04]  /*1a160*/  LDSM.16.M88.4 R164, [R188+0x2000] ;  /* 0x00200000bca4783b */ /* 0x000fe80000000200 */
[----:B------:R-:W3:Y:S03]  /*1a170*/  LDSM.16.M88.4 R40, [R67+0x8000] ;  /* 0x008000004328783b */ /* 0x000ee60000000200 */
[C---:B-----5:R-:W-:Y:S08]  /*1a180*/  HMMA.16816.F32.BF16 R20, R168.reuse, R146, R20 ;  /* 0x00000092a814723c */ /* 0x060ff00000041814 */
        /* <DEDUP_REMOVED lines=9> */
[----:B------:R-:W5:Y:S07]  /*1a220*/  LDSM.16.M88.4 R24, [R2+UR8+0x9800] ;  /* 0x009800080218783b */ /* 0x000f6e0008000200 */
[C---:B--2---:R-:W-:Y:S08]  /*1a230*/  HMMA.16816.F32.BF16 R144, R156.reuse, R8, R144 ;  /* 0x000000089c90723c */ /* 0x044ff00000041890 */
[----:B------:R-:W-:Y:S01]  /*1a240*/  HMMA.16816.F32.BF16 R12, R156, R10, R12 ;  /* 0x0000000a9c0c723c */ /* 0x000fe2000004180c */
[----:B------:R-:W-:Y:S07]  /*1a250*/  LDSM.16.M88.4 R8, [R2+UR8+0xa000] ;  /* 0x00a000080208783b */ /* 0x000fee0008000200 */
        /* <DEDUP_REMOVED lines=35> */
[----:B------:R-:W4:Y:S04]  /*1a490*/  LDSM.16.M88.4 R24, [R2+UR8+0xa800] ;  /* 0x00a800080218783b */ /* 0x000f280008000200 */
[----:B------:R-:W-:Y:S03]  /*1a4a0*/  HMMA.16816.F32.BF16 R40, R164, R32, R40 ;  /* 0x00000020a428723c */ /* 0x000fe60000041828 */
[----:B------:R-:W1:Y:S05]  /*1a4b0*/  MUFU.TANH R32, R13 ;  /* 0x0000000d00207308 */ /* 0x000e6a0000002400 */
[----:B-----5:R-:W-:Y:S03]  /*1a4c0*/  HMMA.16816.F32.BF16 R152, R156, R20, R152 ;  /* 0x000000149c98723c */ /* 0x020fe60000041898 */
[----:B------:R-:W1:Y:S05]  /*1a4d0*/  MUFU.TANH R33, R14 ;  /* 0x0000000e00217308 */ /* 0x000e6a0000002400 */
[----:B------:R-:W-:Y:S01]  /*1a4e0*/  HMMA.16816.F32.BF16 R148, R168, R18, R148 ;  /* 0x00000012a894723c */ /* 0x000fe20000041894 */
[----:B------:R-:W5:Y:S02]  /*1a4f0*/  LDSM.16.M88.4 R16, [R2+UR8+0xb000] ;  /* 0x00b000080210783b */ /* 0x000f640008000200 */
        /* <DEDUP_REMOVED lines=26> */
[----:B------:R-:W2:Y:S07]  /*1a6a0*/  LDSM.16.M88.4 R12, [R2+UR8+0xb800] ;  /* 0x00b80008020c783b */ /* 0x000eae0008000200 */
        /* <DEDUP_REMOVED lines=8> */
[----:B------:R3:W5:Y:S07]  /*1a730*/  LDSM.16.M88.4 R16, [R66+0xb800] ;  /* 0x00b800004210783b */ /* 0x00076e0000000200 */
        /* <DEDUP_REMOVED lines=11> */
[----:B---3--:R-:W-:Y:S01]  /*1a7f0*/  IADD3 R66, PT, PT, R64, -0x2, RZ ;  /* 0xfffffffe40427810 */ /* 0x008fe20007ffe0ff */
        /* <DEDUP_REMOVED lines=8> */
[----:B------:R-:W-:Y:S01]  /*1a880*/  FMUL.FTZ R13, R141, R65 ;  /* 0x000000418d0d7220 */ /* 0x000fe20000410000 */
[----:B------:R-:W3:Y:S01]  /*1a890*/  MUFU.TANH R37, R37 ;  /* 0x0000002500257308 */ /* 0x000ee20000002400 */
[----:B------:R-:W-:-:S07]  /*1a8a0*/  DEPBAR.LE SB0, 0x0 ;  /* 0x000080000000791a */ /* 0x000fce0000000000 */
[C---:B-----5:R-:W-:Y:S08]  /*1a8b0*/  HMMA.16816.F32.BF16 R48, R156.reuse, R16, R48 ;  /* 0x000000109c30723c */ /* 0x060ff00000041830 */
        /* <DEDUP_REMOVED lines=47> */
[----:B------:R-:W4:Y:S08]  /*1abb0*/  MUFU.TANH R178, R178 ;  /* 0x000000b200b27308 */ /* 0x000f300000002400 */
        /* <DEDUP_REMOVED lines=56> */
[----:B------:R-:W-:Y:S01]  /*1af40*/  SHF.L.U32 R52, R66, 0x7, RZ ;  /* 0x0000000742347819 */ /* 0x000fe200000006ff */
[----:B-1----:R-:W-:Y:S02]  /*1af50*/  IMAD.SHL.U32 R46, R64, 0x80, RZ ;  /* 0x00000080402e7824 */ /* 0x002fe400078e00ff */
[----:B------:R-:W3:Y:S03]  /*1af60*/  LD.E.64 R62, desc[UR6][R132.64+0x20] ;  /* 0x00002006843e7980 */ /* 0x000ee6000c101b00 */
[----:B------:R-:W-:Y:S02]  /*1af70*/  IADD3 R46, PT, PT, R46, -0x180, RZ ;  /* 0xfffffe802e2e7810 */ /* 0x000fe40007ffe0ff */
[-C--:B--2---:R-:W-:Y:S02]  /*1af80*/  IABS R44, R57.reuse ;  /* 0x00000039002c7213 */ /* 0x084fe40000000000 */
[----:B------:R-:W-:-:S02]  /*1af90*/  IABS R22, R57 ;  /* 0x0000003900167213 */ /* 0x000fc40000000000 */
[----:B------:R-:W1:Y:S03]  /*1afa0*/  I2F.RP R6, R44 ;  /* 0x0000002c00067306 */ /* 0x000e660000209400 */
[----:B------:R-:W-:-:S05]  /*1afb0*/  IMAD.MOV R22, RZ, RZ, -R22 ;  /* 0x000000ffff167224 */ /* 0x000fca00078e0a16 */
[----:B-1----:R-:W1:Y:S02]  /*1afc0*/  MUFU.RCP R58, R6 ;  /* 0x00000006003a7308 */ /* 0x002e640000001000 */
[----:B-1----:R-:W-:Y:S01]  /*1afd0*/  VIADD R58, R58, 0xffffffe ;  /* 0x0ffffffe3a3a7836 */ /* 0x002fe20000000000 */
[----:B------:R-:W-:Y:S02]  /*1afe0*/  IABS R6, R46 ;  /* 0x0000002e00067213 */ /* 0x000fe40000000000 */
[----:B------:R-:W-:-:S03]  /*1aff0*/  LOP3.LUT R46, R46, R57, RZ, 0x3c, !PT ;  /* 0x000000392e2e7212 */ /* 0x000fc600078e3cff */
        /* <DEDUP_REMOVED lines=26> */
[----:B------:R-:W-:-:S07]  /*1b1a0*/  ISETP.NE.AND P5, PT, R57, RZ, PT ;  /* 0x000000ff3900720c */ /* 0x000fce0003fa5270 */
[----:B------:R-:W-:-:S05]  /*1b1b0*/  @!P3 IMAD.MOV R59, RZ, RZ, -R59 ;  /* 0x000000ffff3bb224 */ /* 0x000fca00078e0a3b */
        /* <DEDUP_REMOVED lines=22> */
.L_x_2856:
        /* <DEDUP_REMOVED lines=8> */
.L_x_2857:
[----:B------:R-:W-:Y:S05]  /*1b3a0*/  BSYNC.RECONVERGENT B0 ;  /* 0x0000000000007941 */ /* 0x000fea0003800200 */
.L_x_2855:
        /* <DEDUP_REMOVED lines=110> */
.L_x_2854:
[----:B------:R-:W-:Y:S05]  /*1ba90*/  BSYNC.RECONVERGENT B1 ;  /* 0x0000000000017941 */ /* 0x000fea0003800200 */
.L_x_2853:
[----:B--2---:R-:W-:-:S04]  /*1baa0*/  IMAD R57, R64, 0x80, R135 ;  /* 0x0000008040397824 */ /* 0x004fc800078e0287 */
[C---:B------:R-:W-:Y:S02]  /*1bab0*/  VIADD R22, R57.reuse, 0xffffff00 ;  /* 0xffffff0039167836 */ /* 0x040fe40000000000 */
[C---:B------:R-:W-:Y:S02]  /*1bac0*/  VIADD R6, R57.reuse, 0xffffff01 ;  /* 0xffffff0139067836 */ /* 0x040fe40000000000 */
[C---:B-1----:R-:W-:Y:S01]  /*1bad0*/  VIADD R44, R57.reuse, 0xffffff08 ;  /* 0xffffff08392c7836 */ /* 0x042fe20000000000 */
[C---:B------:R-:W-:Y:S01]  /*1bae0*/  ISETP.GE.AND P0, PT, R22.reuse, R240, PT ;  /* 0x000000f01600720c */ /* 0x040fe20003f06270 */
[C---:B------:R-:W-:Y:S01]  /*1baf0*/  VIADD R48, R57.reuse, 0xffffff11 ;  /* 0xffffff1139307836 */ /* 0x040fe20000000000 */
[----:B------:R-:W-:Y:S01]  /*1bb00*/  ISETP.GE.AND P1, PT, R22, R239, PT ;  /* 0x000000ef1600720c */ /* 0x000fe20003f26270 */
[----:B------:R-:W-:Y:S01]  /*1bb10*/  VIADD R56, R57, 0xffffff18 ;  /* 0xffffff1839387836 */ /* 0x000fe20000000000 */
[----:B------:R-:W-:Y:S02]  /*1bb20*/  FSEL R52, R176, -INF , P0 ;  /* 0xff800000b0347808 */ /* 0x000fe40000000000 */
[----:B------:R-:W-:-:S02]  /*1bb30*/  ISETP.GE.AND P5, PT, R22, R238, PT ;  /* 0x000000ee1600720c */ /* 0x000fc40003fa6270 */
[----:B------:R-:W-:Y:S02]  /*1bb40*/  ISETP.GE.AND P0, PT, R6, R240, PT ;  /* 0x000000f00600720c */ /* 0x000fe40003f06270 */
[----:B------:R-:W-:Y:S02]  /*1bb50*/  ISETP.GE.AND P3, PT, R22, R237, PT ;  /* 0x000000ed1600720c */ /* 0x000fe40003f66270 */
[----:B------:R-:W-:Y:S02]  /*1bb60*/  ISETP.GE.AND P4, PT, R6, R239, PT ;  /* 0x000000ef0600720c */ /* 0x000fe40003f86270 */
[----:B------:R-:W-:Y:S02]  /*1bb70*/  FSEL R52, R52, -INF , !P1 ;  /* 0xff80000034347808 */ /* 0x000fe40004800000 */
[----:B------:R-:W-:Y:S02]  /*1bb80*/  FSEL R22, R178, -INF , P5 ;  /* 0xff800000b2167808 */ /* 0x000fe40002800000 */
[----:B------:R-:W-:-:S02]  /*1bb90*/  FSEL R45, R177, -INF , P0 ;  /* 0xff800000b12d7808 */ /* 0x000fc40000000000 */
[----:B------:R-:W-:Y:S02]  /*1bba0*/  ISETP.GE.AND P1, PT, R6, R238, PT ;  /* 0x000000ee0600720c */ /* 0x000fe40003f26270 */
[----:B------:R-:W-:Y:S02]  /*1bbb0*/  ISETP.GE.AND P0, PT, R44, R240, PT ;  /* 0x000000f02c00720c */ /* 0x000fe40003f06270 */
[----:B------:R-:W-:Y:S01]  /*1bbc0*/  ISETP.GE.AND P5, PT, R6, R237, PT ;  /* 0x000000ed0600720c */ /* 0x000fe20003fa6270 */
[----:B------:R-:W-:Y:S01]  /*1bbd0*/  VIADD R6, R57, 0xffffff09 ;  /* 0xffffff0939067836 */ /* 0x000fe20000000000 */
[----:B------:R-:W-:Y:S02]  /*1bbe0*/  FSEL R22, R22, -INF , !P3 ;  /* 0xff80000016167808 */ /* 0x000fe40005800000 */
[----:B------:R-:W-:Y:S02]  /*1bbf0*/  FSEL R45, R45, -INF , !P4 ;  /* 0xff8000002d2d7808 */ /* 0x000fe40006000000 */
[----:B------:R-:W-:-:S02]  /*1bc00*/  ISETP.GE.AND P3, PT, R44, R239, PT ;  /* 0x000000ef2c00720c */ /* 0x000fc40003f66270 */
[----:B------:R-:W-:Y:S02]  /*1bc10*/  FSEL R179, R179, -INF , P1 ;  /* 0xff800000b3b37808 */ /* 0x000fe40000800000 */
[C---:B------:R-:W-:Y:S02]  /*1bc20*/  ISETP.GE.AND P4, PT, R44.reuse, R238, PT ;  /* 0x000000ee2c00720c */ /* 0x040fe40003f86270 */
[----:B------:R-:W-:Y:S02]  /*1bc30*/  FSEL R54, R181, -INF , P0 ;  /* 0xff800000b5367808 */ /* 0x000fe40000000000 */
[----:B------:R-:W-:Y:S02]  /*1bc40*/  ISETP.GE.AND P1, PT, R44, R237, PT ;  /* 0x000000ed2c00720c */ /* 0x000fe40003f26270 */
[----:B------:R-:W-:Y:S02]  /*1bc50*/  FSEL R44, R179, -INF , !P5 ;  /* 0xff800000b32c7808 */ /* 0x000fe40006800000 */
[----:B------:R-:W-:-:S02]  /*1bc60*/  FSEL R54, R54, -INF , !P3 ;  /* 0xff80000036367808 */ /* 0x000fc40005800000 */
        /* <DEDUP_REMOVED lines=24> */
[----:B------:R-:W2:Y:S01]  /*1bdf0*/  LD.E R144, desc[UR6][R132.64+0xdc] ;  /* 0x0000dc0684907980 */ /* 0x000ea2000c101900 */
        /* <DEDUP_REMOVED lines=90> */
[----:B------:R-:W-:Y:S02]  /*1c3a0*/  ISETP.GE.AND P0, PT, R29, R240, PT ;  /* 0x000000f01d00720c */ /* 0x000fe40003f06270 */
[----:B------:R-:W-:Y:S02]  /*1c3b0*/  FSEL R250, R150, -INF , !P1 ;  /* 0xff80000096fa7808 */ /* 0x000fe40004800000 */
[----:B------:R-:W-:Y:S02]  /*1c3c0*/  FSEL R151, R151, -INF , P3 ;  /* 0xff80000097977808 */ /* 0x000fe40001800000 */
[----:B------:R-:W-:-:S02]  /*1c3d0*/  FSEL R155, R149, -INF , !P5 ;  /* 0xff800000959b7808 */ /* 0x000fc40006800000 */
[C---:B------:R-:W-:Y:S02]  /*1c3e0*/  ISETP.GE.AND P1, PT, R29.reuse, R239, PT ;  /* 0x000000ef1d00720c */ /* 0x040fe40003f26270 */
[C---:B------:R-:W-:Y:S02]  /*1c3f0*/  ISETP.GE.AND P5, PT, R29.reuse, R238, PT ;  /* 0x000000ee1d00720c */ /* 0x040fe40003fa6270 */
[----:B------:R-:W-:Y:S01]  /*1c400*/  ISETP.GE.AND P3, PT, R29, R237, PT ;  /* 0x000000ed1d00720c */ /* 0x000fe20003f66270 */
[----:B------:R-:W-:Y:S01]  /*1c410*/  VIADD R29, R57, 0xffffff48 ;  /* 0xffffff48391d7836 */ /* 0x000fe20000000000 */
[----:B------:R-:W-:Y:S02]  /*1c420*/  FSEL R154, R154, -INF , P0 ;  /* 0xff8000009a9a7808 */ /* 0x000fe40000000000 */
[----:B------:R-:W-:Y:S02]  /*1c430*/  ISETP.GE.AND P0, PT, R28, R240, PT ;  /* 0x000000f01c00720c */ /* 0x000fe40003f06270 */
[----:B------:R-:W-:-:S02]  /*1c440*/  FSEL R172, R172, -INF , P5 ;  /* 0xff800000acac7808 */ /* 0x000fc40002800000 */
[----:B------:R-:W-:Y:S02]  /*1c450*/  FSEL R2, R2, -INF , P0 ;  /* 0xff80000002027808 */ /* 0x000fe40000000000 */
[----:B------:R-:W-:Y:S02]  /*1c460*/  ISETP.GE.AND P0, PT, R29, R240, PT ;  /* 0x000000f01d00720c */ /* 0x000fe40003f06270 */
[----:B------:R-:W-:Y:S02]  /*1c470*/  FSEL R248, R151, -INF , !P4 ;  /* 0xff80000097f87808 */ /* 0x000fe40006000000 */
[----:B------:R-:W-:Y:S02]  /*1c480*/  FSEL R246, R154, -INF , !P1 ;  /* 0xff8000009af67808 */ /* 0x000fe40004800000 */
[C---:B------:R-:W-:Y:S02]  /*1c490*/  ISETP.GE.AND P4, PT, R28.reuse, R239, PT ;  /* 0x000000ef1c00720c */ /* 0x040fe40003f86270 */
[----:B------:R-:W-:-:S02]  /*1c4a0*/  ISETP.GE.AND P1, PT, R28, R238, PT ;  /* 0x000000ee1c00720c */ /* 0x000fc40003f26270 */
[----:B------:R-:W-:Y:S01]  /*1c4b0*/  ISETP.GE.AND P5, PT, R28, R237, PT ;  /* 0x000000ed1c00720c */ /* 0x000fe20003fa6270 */
[----:B------:R-:W-:Y:S01]  /*1c4c0*/  VIADD R28, R57, 0xffffff49 ;  /* 0xffffff49391c7836 */ /* 0x000fe20000000000 */
[----:B------:R-:W-:Y:S02]  /*1c4d0*/  FSEL R212, R172, -INF , !P3 ;  /* 0xff800000acd47808 */ /* 0x000fe40005800000 */
[----:B------:R-:W-:Y:S02]  /*1c4e0*/  ISETP.GE.AND P3, PT, R29, R239, PT ;  /* 0x000000ef1d00720c */ /* 0x000fe40003f66270 */
[----:B------:R-:W-:Y:S02]  /*1c4f0*/  FSEL R12, R12, -INF , P0 ;  /* 0xff8000000c0c7808 */ /* 0x000fe40000000000 */
[----:B------:R-:W-:Y:S02]  /*1c500*/  ISETP.GE.AND P0, PT, R28, R240, PT ;  /* 0x000000f01c00720c */ /* 0x000fe40003f06270 */
[----:B------:R-:W-:Y:S01]  /*1c510*/  FSEL R244, R12, -INF , !P3 ;  /* 0xff8000000cf47808 */ /* 0x000fe20005800000 */
[----:B------:R-:W-:Y:S01]  /*1c520*/  VIADD R12, R57, 0xffffff50 ;  /* 0xffffff50390c7836 */ /* 0x000fe20000000000 */
[----:B------:R-:W-:-:S02]  /*1c530*/  FSEL R174, R174, -INF , P1 ;  /* 0xff800000aeae7808 */ /* 0x000fc40000800000 */
[----:B------:R-:W-:Y:S01]  /*1c540*/  FSEL R214, R2, -INF , !P4 ;  /* 0xff80000002d67808 */ /* 0x000fe20006000000 */
[----:B------:R-:W-:Y:S01]  /*1c550*/  VIADD R2, R57, 0xffffff51 ;  /* 0xffffff5139027836 */ /* 0x000fe20000000000 */
[-C--:B------:R-:W-:Y:S02]  /*1c560*/  ISETP.GE.AND P4, PT, R29, R238.reuse, PT ;  /* 0x000000ee1d00720c */ /* 0x080fe40003f86270 */
[----:B------:R-:W-:Y:S02]  /*1c570*/  FSEL R13, R13, -INF , P0 ;  /* 0xff8000000d0d7808 */ /* 0x000fe40000000000 */
[----:B------:R-:W-:Y:S02]  /*1c580*/  ISETP.GE.AND P3, PT, R28, R238, PT ;  /* 0x000000ee1c00720c */ /* 0x000fe40003f66270 */
[----:B------:R-:W-:Y:S02]  /*1c590*/  ISETP.GE.AND P0, PT, R12, R240, PT ;  /* 0x000000f00c00720c */ /* 0x000fe40003f06270 */
[----:B------:R-:W-:-:S02]  /*1c5a0*/  FSEL R206, R174, -INF , !P5 ;  /* 0xff800000aece7808 */ /* 0x000fc40006800000 */
[----:B------:R-:W-:Y:S02]  /*1c5b0*/  ISETP.GE.AND P1, PT, R29, R237, PT ;  /* 0x000000ed1d00720c */ /* 0x000fe40003f26270 */
[----:B------:R-:W-:Y:S02]  /*1c5c0*/  ISETP.GE.AND P5, PT, R28, R239, PT ;  /* 0x000000ef1c00720c */ /* 0x000fe40003fa6270 */
[----:B------:R-:W-:Y:S02]  /*1c5d0*/  FSEL R24, R24, -INF , P4 ;  /* 0xff80000018187808 */ /* 0x000fe40002000000 */
[----:B------:R-:W-:Y:S02]  /*1c5e0*/  ISETP.GE.AND P4, PT, R28, R237, PT ;  /* 0x000000ed1c00720c */ /* 0x000fe40003f86270 */
[----:B------:R-:W-:Y:S02]  /*1c5f0*/  FSEL R25, R25, -INF , P3 ;  /* 0xff80000019197808 */ /* 0x000fe40001800000 */
[----:B------:R-:W-:-:S02]  /*1c600*/  FSEL R136, R136, -INF , P0 ;  /* 0xff80000088887808 */ /* 0x000fc40000000000 */
[----:B------:R-:W-:Y:S02]  /*1c610*/  ISETP.GE.AND P0, PT, R2, R240, PT ;  /* 0x000000f00200720c */ /* 0x000fe40003f06270 */
        /* <DEDUP_REMOVED lines=16> */
[C---:B------:R-:W-:Y:S02]  /*1c720*/  ISETP.GE.AND P4, PT, R12.reuse, R238, PT ;  /* 0x000000ee0c00720c */ /* 0x040fe40003f86270 */
[----:B------:R-:W-:Y:S02]  /*1c730*/  FSEL R192, R27, -INF , !P3 ;  /* 0xff8000001bc07808 */ /* 0x000fe40005800000 */
[----:B------:R-:W-:Y:S02]  /*1c740*/  ISETP.GE.AND P3, PT, R12, R239, PT ;  /* 0x000000ef0c00720c */ /* 0x000fe40003f66270 */
[----:B------:R-:W-:Y:S02]  /*1c750*/  FSEL R20, R20, -INF , P1 ;  /* 0xff80000014147808 */ /* 0x000fe40000800000 */
[----:B------:R-:W-:-:S02]  /*1c760*/  FSEL R21, R21, -INF , P0 ;  /* 0xff80000015157808 */ /* 0x000fc40000000000 */
[----:B------:R-:W-:Y:S01]  /*1c770*/  FSEL R188, R9, -INF , P4 ;  /* 0xff80000009bc7808 */ /* 0x000fe20002000000 */
[----:B------:R-:W-:Y:S01]  /*1c780*/  VIADD R9, R57, 0xffffff60 ;  /* 0xffffff6039097836 */ /* 0x000fe20000000000 */
[----:B------:R-:W-:Y:S02]  /*1c790*/  ISETP.GE.AND P0, PT, R2, R240, PT ;  /* 0x000000f00200720c */ /* 0x000fe40003f06270 */
[----:B------:R-:W-:Y:S02]  /*1c7a0*/  FSEL R190, R20, -INF , !P5 ;  /* 0xff80000014be7808 */ /* 0x000fe40006800000 */
[----:B------:R-:W-:Y:S02]  /*1c7b0*/  FSEL R196, R21, -INF , !P3 ;  /* 0xff80000015c47808 */ /* 0x000fe40005800000 */
[C---:B------:R-:W-:Y:S02]  /*1c7c0*/  ISETP.GE.AND P5, PT, R2.reuse, R239, PT ;  /* 0x000000ef0200720c */ /* 0x040fe40003fa6270 */
[----:B------:R-:W-:-:S02]  /*1c7d0*/  ISETP.GE.AND P3, PT, R2, R238, PT ;  /* 0x000000ee0200720c */ /* 0x000fc40003f66270 */
[-C--:B------:R-:W-:Y:S01]  /*1c7e0*/  ISETP.GE.AND P4, PT, R2, R237.reuse, PT ;  /* 0x000000ed0200720c */ /* 0x080fe20003f86270 */
[----:B------:R-:W-:Y:S01]  /*1c7f0*/  VIADD R2, R57, 0xffffff61 ;  /* 0xffffff6139027836 */ /* 0x000fe20000000000 */
[----:B------:R-:W-:Y:S02]  /*1c800*/  FSEL R8, R8, -INF , P0 ;  /* 0xff80000008087808 */ /* 0x000fe40000000000 */
        /* <DEDUP_REMOVED lines=8> */
[C---:B------:R-:W-:Y:S02]  /*1c890*/  ISETP.GE.AND P3, PT, R9.reuse, R238, PT ;  /* 0x000000ee0900720c */ /* 0x040fe40003f66270 */
[----:B------:R-:W-:Y:S02]  /*1c8a0*/  ISETP.GE.AND P0, PT, R2, R240, PT ;  /* 0x000000f00200720c */ /* 0x000fe40003f06270 */
[----:B------:R-:W-:-:S02]  /*1c8b0*/  ISETP.GE.AND P5, PT, R9, R237, PT ;  /* 0x000000ed0900720c */ /* 0x000fc40003fa6270 */
[----:B------:R-:W-:Y:S02]  /*1c8c0*/  FSEL R186, R14, -INF , !P4 ;  /* 0xff8000000eba7808 */ /* 0x000fe40006000000 */
[----:B------:R-:W-:Y:S02]  /*1c8d0*/  FMNMX3.FTZ R9, R134, R52, R45, !PT ;  /* 0x0000003486097276 */ /* 0x000fe4000781002d */
[----:B------:R-:W-:Y:S02]  /*1c8e0*/  ISETP.GE.AND P4, PT, R2, R239, PT ;  /* 0x000000ef0200720c */ /* 0x000fe40003f86270 */
[----:B------:R-:W-:Y:S02]  /*1c8f0*/  FSEL R176, R10, -INF , !P1 ;  /* 0xff8000000ab07808 */ /* 0x000fe40004800000 */
[----:B------:R-:W-:Y:S02]  /*1c900*/  FSEL R16, R16, -INF , P3 ;  /* 0xff80000010107808 */ /* 0x000fe40001800000 */
[----:B------:R-:W-:-:S02]  /*1c910*/  FSEL R11, R11, -INF , P0 ;  /* 0xff8000000b0b7808 */ /* 0x000fc40000000000 */
[----:B------:R-:W-:Y:S02]  /*1c920*/  ISETP.GE.AND P1, PT, R2, R238, PT ;  /* 0x000000ee0200720c */ /* 0x000fe40003f26270 */
[----:B------:R-:W-:Y:S02]  /*1c930*/  ISETP.GE.AND P0, PT, R8, R240, PT ;  /* 0x000000f00800720c */ /* 0x000fe40003f06270 */
[----:B------:R-:W-:Y:S02]  /*1c940*/  FMNMX3.FTZ R9, R9, R54, R36, !PT ;  /* 0x0000003609097276 */ /* 0x000fe40007810024 */
[----:B------:R-:W-:Y:S01]  /*1c950*/  ISETP.GE.AND P3, PT, R2, R237, PT ;  /* 0x000000ed0200720c */ /* 0x000fe20003f66270 */
[----:B------:R-:W-:Y:S01]  /*1c960*/  VIADD R2, R57, 0xffffff69 ;  /* 0xffffff6939027836 */ /* 0x000fe20000000000 */
[----:B------:R-:W-:Y:S02]  /*1c970*/  FSEL R168, R16, -INF , !P5 ;  /* 0xff80000010a87808 */ /* 0x000fe40006800000 */
[----:B------:R-:W-:-:S02]  /*1c980*/  FSEL R174, R11, -INF , !P4 ;  /* 0xff8000000bae7808 */ /* 0x000fc40006000000 */
[C---:B------:R-:W-:Y:S02]  /*1c990*/  ISETP.GE.AND P5, PT, R8.reuse, R239, PT ;  /* 0x000000ef0800720c */ /* 0x040fe40003fa6270 */
[----:B------:R-:W-:Y:S02]  /*1c9a0*/  FSEL R15, R15, -INF , P1 ;  /* 0xff8000000f0f7808 */ /* 0x000fe40000800000 */
[----:B------:R-:W-:Y:S02]  /*1c9b0*/  ISETP.GE.AND P4, PT, R8, R238, PT ;  /* 0x000000ee0800720c */ /* 0x000fe40003f86270 */
[----:B------:R-:W-:Y:S02]  /*1c9c0*/  FSEL R4, R4, -INF , P0 ;  /* 0xff80000004047808 */ /* 0x000fe40000000000 */
[----:B------:R-:W-:Y:S02]  /*1c9d0*/  FMNMX3.FTZ R9, R9, R50, R48, !PT ;  /* 0x0000003209097276 */ /* 0x000fe40007810030 */
[----:B------:R-:W-:-:S02]  /*1c9e0*/  FSEL R166, R15, -INF , !P3 ;  /* 0xff8000000fa67808 */ /* 0x000fc40005800000 */
[----:B------:R-:W-:Y:S02]  /*1c9f0*/  FSEL R172, R4, -INF , !P5 ;  /* 0xff80000004ac7808 */ /* 0x000fe40006800000 */
[----:B------:R-:W-:Y:S02]  /*1ca00*/  FSEL R19, R19, -INF , P4 ;  /* 0xff80000013137808 */ /* 0x000fe40002000000 */
[C---:B------:R-:W-:Y:S02]  /*1ca10*/  ISETP.GE.AND P0, PT, R2.reuse, R240, PT ;  /* 0x000000f00200720c */ /* 0x040fe40003f06270 */
[C---:B------:R-:W-:Y:S02]  /*1ca20*/  ISETP.GE.AND P3, PT, R2.reuse, R239, PT ;  /* 0x000000ef0200720c */ /* 0x040fe40003f66270 */
[C---:B------:R-:W-:Y:S02]  /*1ca30*/  ISETP.GE.AND P5, PT, R2.reuse, R238, PT ;  /* 0x000000ee0200720c */ /* 0x040fe40003fa6270 */
[----:B------:R-:W-:-:S02]  /*1ca40*/  ISETP.GE.AND P4, PT, R2, R237, PT ;  /* 0x000000ed0200720c */ /* 0x000fc40003f86270 */
[----:B------:R-:W-:Y:S02]  /*1ca50*/  FMNMX3.FTZ R2, R9, R58, R56, !PT ;  /* 0x0000003a09027276 */ /* 0x000fe40007810038 */
[----:B------:R-:W-:Y:S02]  /*1ca60*/  FMNMX3.FTZ R11, R3, R22, R44, !PT ;  /* 0x00000016030b7276 */ /* 0x000fe4000781002c */
[----:B------:R-:W-:Y:S02]  /*1ca70*/  FMNMX3.FTZ R2, R2, R171, R169, !PT ;  /* 0x000000ab02027276 */ /* 0x000fe400078100a9 */
[----:B------:R-:W-:Y:S02]  /*1ca80*/  ISETP.GE.AND P1, PT, R8, R237, PT ;  /* 0x000000ed0800720c */ /* 0x000fe40003f26270 */
[----:B------:R-:W-:Y:S02]  /*1ca90*/  FMNMX3.FTZ R9, R2, R167, R165, !PT ;  /* 0x000000a702097276 */ /* 0x000fe400078100a5 */
[----:B------:R-:W-:Y:S01]  /*1caa0*/  FMNMX3.FTZ R8, R11, R46, R6, !PT ;  /* 0x0000002e0b087276 */ /* 0x000fe20007810006 */
[----:B------:R-:W-:Y:S01]  /*1cab0*/  VIADD R4, R57, 0xffffff70 ;  /* 0xffffff7039047836 */ /* 0x000fe20000000000 */
[----:B------:R-:W-:-:S02]  /*1cac0*/  FMNMX3.FTZ R9, R9, R153, R178, !PT ;  /* 0x0000009909097276 */ /* 0x000fc400078100b2 */
[----:B------:R-:W-:Y:S02]  /*1cad0*/  FMNMX3.FTZ R8, R8, R179, R177, !PT ;  /* 0x000000b308087276 */ /* 0x000fe400078100b1 */
[----:B------:R-:W-:Y:S02]  /*1cae0*/  FSEL R18, R18, -INF , P0 ;  /* 0xff80000012127808 */ /* 0x000fe40000000000 */
[----:B------:R-:W-:Y:S02]  /*1caf0*/  ISETP.GE.AND P0, PT, R4, R240, PT ;  /* 0x000000f00400720c */ /* 0x000fe40003f06270 */
[----:B------:R-:W-:Y:S02]  /*1cb00*/  FMNMX3.FTZ R9, R9, R180, R155, !PT ;  /* 0x000000b409097276 */ /* 0x000fe4000781009b */
[----:B------:R-:W-:Y:S02]  /*1cb10*/  FMNMX3.FTZ R8, R8, R175, R173, !PT ;  /* 0x000000af08087276 */ /* 0x000fe400078100ad */
[----:B------:R-:W-:-:S02]  /*1cb20*/  FSEL R164, R19, -INF , !P1 ;  /* 0xff80000013a47808 */ /* 0x000fc40004800000 */
[----:B------:R-:W-:Y:S02]  /*1cb30*/  ISETP.GE.AND P1, PT, R4, R239, PT ;  /* 0x000000ef0400720c */ /* 0x000fe40003f26270 */
[----:B------:R-:W-:Y:S02]  /*1cb40*/  FSEL R170, R18, -INF , !P3 ;  /* 0xff80000012aa7808 */ /* 0x000fe40005800000 */
[----:B------:R-:W-:Y:S02]  /*1cb50*/  FSEL R17, R17, -INF , P5 ;  /* 0xff80000011117808 */ /* 0x000fe40002800000 */
[----:B------:R-:W-:Y:S02]  /*1cb60*/  FSEL R5, R5, -INF , P0 ;  /* 0xff80000005057808 */ /* 0x000fe40000000000 */
[----:B------:R-:W-:Y:S02]  /*1cb70*/  FMNMX3.FTZ R9, R9, R246, R214, !PT ;  /* 0x000000f609097276 */ /* 0x000fe400078100d6 */
[----:B------:R-:W-:-:S02]  /*1cb80*/  ISETP.GE.AND P3, PT, R4, R238, PT ;  /* 0x000000ee0400720c */ /* 0x000fc40003f66270 */
[----:B------:R-:W-:Y:S01]  /*1cb90*/  ISETP.GE.AND P5, PT, R4, R237, PT ;  /* 0x000000ed0400720c */ /* 0x000fe20003fa6270 */
[----:B------:R-:W-:Y:S01]  /*1cba0*/  VIADD R4, R57, 0xffffff71 ;  /* 0xffffff7139047836 */ /* 0x000fe20000000000 */
[----:B------:R-:W-:Y:S02]  /*1cbb0*/  FMNMX3.FTZ R8, R8, R163, R161, !PT ;  /* 0x000000a308087276 */ /* 0x000fe400078100a1 */
[----:B------:R-:W-:Y:S02]  /*1cbc0*/  FSEL R160, R5, -INF , !P1 ;  /* 0xff80000005a07808 */ /* 0x000fe40004800000 */
[----:B------:R-:W-:Y:S02]  /*1cbd0*/  FMNMX3.FTZ R9, R9, R244, R242, !PT ;  /* 0x000000f409097276 */ /* 0x000fe400078100f2 */
[----:B------:R-:W-:Y:S02]  /*1cbe0*/  FMNMX3.FTZ R5, R8, R159, R157, !PT ;  /* 0x0000009f08057276 */ /* 0x000fe4000781009d */
[----:B------:R-:W-:-:S02]  /*1cbf0*/  FSEL R162, R17, -INF , !P4 ;  /* 0xff80000011a27808 */ /* 0x000fc40006000000 */
[C---:B------:R-:W-:Y:S02]  /*1cc00*/  ISETP.GE.AND P4, PT, R4.reuse, R240, PT ;  /* 0x000000f00400720c */ /* 0x040fe40003f86270 */
[----:B------:R-:W-:Y:S01]  /*1cc10*/  FMNMX3.FTZ R9, R9, R200, R198, !PT ;  /* 0x000000c809097276 */ /* 0x000fe200078100c6 */
[----:B------:R-:W-:Y:S01]  /*1cc20*/  VIADD R2, R57, 0xffffff78 ;  /* 0xffffff7839027836 */ /* 0x000fe20000000000 */
[----:B------:R-:W-:Y:S01]  /*1cc30*/  FMNMX3.FTZ R5, R5, R252, R182, !PT ;  /* 0x000000fc05057276 */ /* 0x000fe200078100b6 */
[----:B------:R-:W-:Y:S01]  /*1cc40*/  VIADD R57, R57, 0xffffff79 ;  /* 0xffffff7939397836 */ /* 0x000fe20000000000 */
[----:B------:R-:W-:Y:S02]  /*1cc50*/  ISETP.GE.AND P0, PT, R4, R239, PT ;  /* 0x000000ef0400720c */ /* 0x000fe40003f06270 */
[----:B------:R-:W-:Y:S02]  /*1cc60*/  FSEL R49, R49, -INF , P4 ;  /* 0xff80000031317808 */ /* 0x000fe40002000000 */
[----:B------:R-:W-:-:S02]  /*1cc70*/  FMNMX3.FTZ R9, R9, R196, R194, !PT ;  /* 0x000000c409097276 */ /* 0x000fc400078100c2 */
[----:B------:R-:W-:Y:S02]  /*1cc80*/  FMNMX3.FTZ R5, R5, R250, R248, !PT ;  /* 0x000000fa05057276 */ /* 0x000fe400078100f8 */
[-C--:B------:R-:W-:Y:S02]  /*1cc90*/  ISETP.GE.AND P1, PT, R2, R240.reuse, PT ;  /* 0x000000f00200720c */ /* 0x080fe40003f26270 */
[----:B------:R-:W-:Y:S02]  /*1cca0*/  FSEL R158, R49, -INF , !P0 ;  /* 0xff800000319e7808 */ /* 0x000fe40004000000 */
[----:B------:R-:W-:Y:S02]  /*1ccb0*/  ISETP.GE.AND P0, PT, R57, R240, PT ;  /* 0x000000f03900720c */ /* 0x000fe40003f06270 */
[----:B------:R-:W-:Y:S02]  /*1ccc0*/  FMNMX3.FTZ R9, R9, R176, R174, !PT ;  /* 0x000000b009097276 */ /* 0x000fe400078100ae */
[----:B------:R-:W-:-:S02]  /*1ccd0*/  FMNMX3.FTZ R5, R5, R212, R206, !PT ;  /* 0x000000d405057276 */ /* 0x000fc400078100ce */
[----:B------:R-:W-:Y:S02]  /*1cce0*/  FSEL R53, R53, -INF , P1 ;  /* 0xff80000035357808 */ /* 0x000fe40000800000 */
[-C--:B------:R-:W-:Y:S02]  /*1ccf0*/  ISETP.GE.AND P4, PT, R2, R239.reuse, PT ;  /* 0x000000ef0200720c */ /* 0x080fe40003f86270 */
[----:B------:R-:W-:Y:S02]  /*1cd00*/  ISETP.GE.AND P1, PT, R57, R239, PT ;  /* 0x000000ef3900720c */ /* 0x000fe40003f26270 */
[----:B------:R-:W-:Y:S02]  /*1cd10*/  FSEL R55, R55, -INF , P0 ;  /* 0xff80000037377808 */ /* 0x000fe40000000000 */
[----:B------:R-:W-:Y:S02]  /*1cd20*/  FMNMX3.FTZ R9, R9, R172, R170, !PT ;  /* 0x000000ac09097276 */ /* 0x000fe400078100aa */
[----:B------:R-:W-:-:S02]  /*1cd30*/  FMNMX3.FTZ R5, R5, R204, R202, !PT ;  /* 0x000000cc05057276 */ /* 0x000fc400078100ca */
[----:B------:R-:W-:Y:S02]  /*1cd40*/  FSEL R156, R53, -INF , !P4 ;  /* 0xff800000359c7808 */ /* 0x000fe40006000000 */
[----:B------:R-:W-:Y:S02]  /*1cd50*/  FSEL R154, R55, -INF , !P1 ;  /* 0xff800000379a7808 */ /* 0x000fe40004800000 */
[----:B------:R-:W-:Y:S02]  /*1cd60*/  FMNMX3.FTZ R9, R9, R160, R158, !PT ;  /* 0x000000a009097276 */ /* 0x000fe4000781009e */
[----:B------:R-:W-:Y:S02]  /*1cd70*/  FMNMX3.FTZ R5, R5, R192, R190, !PT ;  /* 0x000000c005057276 */ /* 0x000fe400078100be */
[C---:B------:R-:W-:Y:S02]  /*1cd80*/  ISETP.GE.AND P0, PT, R4.reuse, R238, PT ;  /* 0x000000ee0400720c */ /* 0x040fe40003f06270 */
[----:B------:R-:W-:-:S02]  /*1cd90*/  ISETP.GE.AND P4, PT, R4, R237, PT ;  /* 0x000000ed0400720c */ /* 0x000fc40003f86270 */
[----:B------:R-:W-:Y:S02]  /*1cda0*/  FMNMX3.FTZ R4, R9, R156, R154, !PT ;  /* 0x0000009c09047276 */ /* 0x000fe4000781009a */
[----:B------:R-:W-:Y:S02]  /*1cdb0*/  FMNMX3.FTZ R9, R5, R188, R186, !PT ;  /* 0x000000bc05097276 */ /* 0x000fe400078100ba */
[-C--:B------:R-:W-:Y:S02]  /*1cdc0*/  ISETP.GE.AND P1, PT, R2, R238.reuse, PT ;  /* 0x000000ee0200720c */ /* 0x080fe40003f26270 */
[----:B------:R-:W-:Y:S02]  /*1cdd0*/  FSEL R23, R23, -INF , P0 ;  /* 0xff80000017177808 */ /* 0x000fe40000000000 */
[----:B------:R-:W-:Y:S02]  /*1cde0*/  FSEL R7, R7, -INF , P3 ;  /* 0xff80000007077808 */ /* 0x000fe40001800000 */
[----:B------:R-:W-:-:S02]  /*1cdf0*/  ISETP.GE.AND P0, PT, R57, R238, PT ;  /* 0x000000ee3900720c */ /* 0x000fc40003f06270 */
[----:B------:R-:W-:Y:S02]  /*1ce00*/  FMNMX3.FTZ R9, R9, R168, R166, !PT ;  /* 0x000000a809097276 */ /* 0x000fe400078100a6 */
[----:B------:R-:W-:Y:S02]  /*1ce10*/  FSEL R51, R51, -INF , P1 ;  /* 0xff80000033337808 */ /* 0x000fe40000800000 */
[-C--:B------:R-:W-:Y:S02]  /*1ce20*/  ISETP.GE.AND P3, PT, R2, R237.reuse, PT ;  /* 0x000000ed0200720c */ /* 0x080fe40003f66270 */
[----:B------:R-:W-:Y:S02]  /*1ce30*/  ISETP.GE.AND P1, PT, R57, R237, PT ;  /* 0x000000ed3900720c */ /* 0x000fe40003f26270 */
[----:B------:R-:W-:Y:S02]  /*1ce40*/  FSEL R47, R47, -INF , P0 ;  /* 0xff8000002f2f7808 */ /* 0x000fe40000000000 */
[----:B------:R-:W-:-:S02]  /*1ce50*/  FSEL R152, R7, -INF , !P5 ;  /* 0xff80000007987808 */ /* 0x000fc40006800000 */
[----:B------:R-:W-:Y:S02]  /*1ce60*/  FSEL R150, R23, -INF , !P4 ;  /* 0xff80000017967808 */ /* 0x000fe40006000000 */
[----:B------:R-:W-:Y:S02]  /*1ce70*/  FMNMX3.FTZ R9, R9, R164, R162, !PT ;  /* 0x000000a409097276 */ /* 0x000fe400078100a2 */
[----:B------:R-:W-:Y:S02]  /*1ce80*/  FSEL R148, R51, -INF , !P3 ;  /* 0xff80000033947808 */ /* 0x000fe40005800000 */
[----:B------:R-:W-:Y:S02]  /*1ce90*/  FSEL R146, R47, -INF , !P1 ;  /* 0xff8000002f927808 */ /* 0x000fe40004800000 */
        /* <DEDUP_REMOVED lines=11> */
[----:B------:R-:W-:Y:S02]  /*1cf50*/  LEA R0, R0, UR8, 0x1 ;  /* 0x0000000800007c11 */ /* 0x000fe4000f8e08ff */
[----:B-1----:R-:W-:Y:S02]  /*1cf60*/  FMNMX.FTZ R65, R4, R65, !PT ;  /* 0x0000004104417209 */ /* 0x002fe40007810000 */
[----:B---3--:R-:W-:-:S03]  /*1cf70*/  FMNMX.FTZ R2, R5, R2, !PT ;  /* 0x0000000205027209 */ /* 0x008fc60007810000 */
[----:B--2---:R-:W-:Y:S01]  /*1cf80*/  FMUL.FTZ R143, R144, R65 ;  /* 0x00000041908f7220 */ /* 0x004fe20000410000 */
[----:B------:R-:W-:Y:S01]  /*1cf90*/  FSETP.NEU.FTZ.AND P1, PT, R65, -INF , PT ;  /* 0xff8000004100780b */ /* 0x000fe20003f3d000 */
[----:B------:R-:W-:Y:S01]  /*1cfa0*/  VIADD R16, R0, 0xc000 ;  /* 0x0000c00000107836 */ /* 0x000fe20000000000 */
[----:B------:R-:W-:Y:S01]  /*1cfb0*/  FSETP.NEU.FTZ.AND P0, PT, R2, -INF , PT ;  /* 0xff8000000200780b */ /* 0x000fe20003f1d000 */
[----:B------:R-:W-:Y:S01]  /*1cfc0*/  FMUL.FTZ R137, R144, R2 ;  /* 0x0000000290897220 */ /* 0x000fe20000410000 */
[----:B------:R-:W-:Y:S01]  /*1cfd0*/  FSEL R143, R143, RZ, P1 ;  /* 0x000000ff8f8f7208 */ /* 0x000fe20000800000 */
[----:B------:R-:W-:Y:S01]  /*1cfe0*/  VIADD R151, R0, 0xc040 ;  /* 0x0000c04000977836 */ /* 0x000fe20000000000 */
[----:B------:R-:W-:Y:S01]  /*1cff0*/  FSEL R4, R2, RZ, P0 ;  /* 0x000000ff02047208 */ /* 0x000fe20000000000 */
[----:B------:R-:W-:Y:S01]  /*1d000*/  LDSM.16.MT88.4 R12, [R0+0xc000] ;  /* 0x00c00000000c783b */ /* 0x000fe20000004200 */
[----:B------:R-:W-:Y:S02]  /*1d010*/  FSEL R137, R137, RZ, P0 ;  /* 0x000000ff89897208 */ /* 0x000fe40000000000 */
[----:B------:R-:W-:Y:S01]  /*1d020*/  SEL R149, R184, 0xffffffe0, !P6 ;  /* 0xffffffe0b8957807 */ /* 0x000fe20007000000 */
[----:B------:R-:W-:-:S02]  /*1d030*/  @P2 VIADD R151, R16, 0xffffffc0 ;  /* 0xffffffc010972836 */ /* 0x000fc40000000000 */
[-C--:B------:R-:W-:Y:S01]  /*1d040*/  FFMA.FTZ R141, R45, R144.reuse, -R143 ;  /* 0x000000902d8d7223 */ /* 0x080fe2000001088f */
[-CC-:B------:R-:W-:Y:S01]  /*1d050*/  FFMA.FTZ R136, R44, R144.reuse, -R137.reuse ;  /* 0x000000902c887223 */ /* 0x180fe20000010889 */
[-C--:B------:R-:W-:Y:S01]  /*1d060*/  FFMA.FTZ R67, R46, R144.reuse, -R137 ;  /* 0x000000902e437223 */ /* 0x080fe20000010889 */
[----:B------:R-:W-:Y:S01]  /*1d070*/  FADD.FTZ R145, R3, -R4 ;  /* 0x8000000403917221 */ /* 0x000fe20000010000 */
[----:B------:R-:W1:Y:S01]  /*1d080*/  LDSM.16.MT88.4 R44, [R0+0x10000] ;  /* 0x01000000002c783b */ /* 0x000e620000004200 */
[----:B------:R-:W-:Y:S01]  /*1d090*/  FSEL R5, R65, RZ, P1 ;  /* 0x000000ff41057208 */ /* 0x000fe20000800000 */
[C---:B------:R-:W-:Y:S02]  /*1d0a0*/  IMAD.IADD R3, R149.reuse, 0x1, R0 ;  /* 0x0000000195037824 */ /* 0x040fe400078e0200 */
[----:B------:R-:W-:Y:S02]  /*1d0b0*/  IMAD.IADD R149, R149, 0x1, R151 ;  /* 0x0000000195957824 */ /* 0x000fe400078e0297 */
[-C--:B------:R-:W-:Y:S01]  /*1d0c0*/  FFMA.FTZ R139, R36, R144.reuse, -R143 ;  /* 0x00000090248b7223 */ /* 0x080fe2000001088f */
[----:B------:R-:W-:Y:S01]  /*1d0d0*/  FADD.FTZ R5, R134, -R5 ;  /* 0x8000000586057221 */ /* 0x000fe20000010000 */
[-CC-:B------:R-:W-:Y:S01]  /*1d0e0*/  FFMA.FTZ R142, R52, R144.reuse, -R143.reuse ;  /* 0x00000090348e7223 */ /* 0x180fe2000001088f */
[-C--:B------:R-:W-:Y:S01]  /*1d0f0*/  FFMA.FTZ R140, R54, R144.reuse, -R143 ;  /* 0x00000090368c7223 */ /* 0x080fe2000001088f */
[----:B------:R-:W2:Y:S01]  /*1d100*/  LDSM.16.MT88.4 R36, [R149] ;  /* 0x000000009524783b */ /* 0x000ea20000004200 */
[-CC-:B------:R-:W-:Y:S01]  /*1d110*/  FFMA.FTZ R138, R22, R144.reuse, -R137.reuse ;  /* 0x00000090168a7223 */ /* 0x180fe20000010889 */
[----:B------:R-:W-:Y:S01]  /*1d120*/  FFMA.FTZ R134, R6, R144, -R137 ;  /* 0x0000009006867223 */ /* 0x000fe20000010889 */
[C---:B------:R-:W-:Y:S01]  /*1d130*/  FMUL.FTZ R147, R144.reuse, R5 ;  /* 0x0000000590937220 */ /* 0x040fe20000410000 */
[----:B------:R-:W-:Y:S01]  /*1d140*/  FMUL.FTZ R145, R144, R145 ;  /* 0x0000009190917220 */ /* 0x000fe20000410000 */
[----:B------:R-:W-:Y:S01]  /*1d150*/  MUFU.EX2 R142, R142 ;  /* 0x0000008e008e7308 */ /* 0x000fe20000000800 */
[----:B------:R-:W3:Y:S04]  /*1d160*/  LDSM.16.MT88.4 R60, [R151+0x4000] ;  /* 0x00400000973c783b */ /* 0x000ee80000004200 */
[----:B------:R-:W-:Y:S03]  /*1d170*/  LDSM.16.MT88.4 R28, [R151] ;  /* 0x00000000971c783b */ /* 0x000fe60000004200 */
[----:B------:R-:W4:Y:S01]  /*1d180*/  MUFU.EX2 R141, R141 ;  /* 0x0000008d008d7308 */ /* 0x000f220000000800 */
[----:B------:R-:W-:Y:S04]  /*1d190*/  LDSM.16.MT88.4 R20, [R3+0xc000] ;  /* 0x00c000000314783b */ /* 0x000fe80000004200 */
[----:B------:R-:W5:Y:S03]  /*1d1a0*/  LDSM.16.MT88.4 R52, [R3+0x10000] ;  /* 0x010000000334783b */ /* 0x000f660000004200 */
[----:B------:R-:W-:Y:S08]  /*1d1b0*/  MUFU.EX2 R140, R140 ;  /* 0x0000008c008c7308 */ /* 0x000ff00000000800 */
[----:B------:R-:W1:Y:S08]  /*1d1c0*/  MUFU.EX2 R139, R139 ;  /* 0x0000008b008b7308 */ /* 0x000e700000000800 */
[----:B------:R-:W-:Y:S08]  /*1d1d0*/  MUFU.EX2 R138, R138 ;  /* 0x0000008a008a7308 */ /* 0x000ff00000000800 */
        /* <DEDUP_REMOVED lines=12> */
[----:B------:R-:W-:Y:S01]  /*1d2a0*/  FMUL.FTZ R93, R93, R147 ;  /* 0x000000935d5d7220 */ /* 0x000fe20000410000 */
[-C--:B------:R-:W-:Y:S01]  /*1d2b0*/  FMUL.FTZ R42, R98, R145.reuse ;  /* 0x00000091622a7220 */ /* 0x080fe20000410000 */
[-C--:B------:R-:W-:Y:S01]  /*1d2c0*/  FMUL.FTZ R43, R99, R145.reuse ;  /* 0x00000091632b7220 */ /* 0x080fe20000410000 */
[-C--:B------:R-:W-:Y:S01]  /*1d2d0*/  FMUL.FTZ R94, R94, R145.reuse ;  /* 0x000000915e5e7220 */ /* 0x080fe20000410000 */
[----:B------:R-:W-:Y:S01]  /*1d2e0*/  FMUL.FTZ R95, R95, R145 ;  /* 0x000000915f5f7220 */ /* 0x000fe20000410000 */
[-C--:B------:R-:W-:Y:S01]  /*1d2f0*/  FMUL.FTZ R32, R104, R147.reuse ;  /* 0x0000009368207220 */ /* 0x080fe20000410000 */
[----:B------:R-:W-:Y:S01]  /*1d300*/  FMUL.FTZ R33, R105, R147 ;  /* 0x0000009369217220 */ /* 0x000fe20000410000 */
[-C--:B------:R-:W-:Y:S01]  /*1d310*/  FMUL.FTZ R34, R106, R145.reuse ;  /* 0x000000916a227220 */ /* 0x080fe20000410000 */
[----:B------:R-:W-:Y:S01]  /*1d320*/  FMUL.FTZ R35, R107, R145 ;  /* 0x000000916b237220 */ /* 0x000fe20000410000 */
[C---:B------:R-:W-:Y:S01]  /*1d330*/  HMMA.16816.F32.BF16 R40, R4.reuse, R44, R40 ;  /* 0x0000002c0428723c */ /* 0x040fe20000041828 */
[-C--:B------:R-:W-:Y:S01]  /*1d340*/  FMUL.FTZ R100, R100, R147.reuse ;  /* 0x0000009364647220 */ /* 0x080fe20000410000 */
[----:B------:R-:W-:Y:S01]  /*1d350*/  FMUL.FTZ R101, R101, R147 ;  /* 0x0000009365657220 */ /* 0x000fe20000410000 */
[-C--:B------:R-:W-:Y:S01]  /*1d360*/  FMUL.FTZ R102, R102, R145.reuse ;  /* 0x0000009166667220 */ /* 0x080fe20000410000 */
[----:B------:R-:W-:Y:S01]  /*1d370*/  FMUL.FTZ R103, R103, R145 ;  /* 0x0000009167677220 */ /* 0x000fe20000410000 */
[----:B------:R-:W-:Y:S01]  /*1d380*/  FMUL.FTZ R49, R89, R147 ;  /* 0x0000009359317220 */ /* 0x000fe20000410000 */
[----:B------:R-:W-:Y:S01]  /*1d390*/  FMUL.FTZ R51, R91, R145 ;  /* 0x000000915b337220 */ /* 0x000fe20000410000 */
[----:B------:R-:W-:Y:S01]  /*1d3a0*/  FMUL.FTZ R57, R81, R147 ;  /* 0x0000009351397220 */ /* 0x000fe20000410000 */
        /* <DEDUP_REMOVED lines=10> */
[-C--:B------:R-:W-:Y:S01]  /*1d450*/  FMUL.FTZ R10, R130, R145.reuse ;  /* 0x00000091820a7220 */ /* 0x080fe20000410000 */
[----:B------:R-:W-:Y:S01]  /*1d460*/  FMUL.FTZ R11, R131, R145 ;  /* 0x00000091830b7220 */ /* 0x000fe20000410000 */
[-C--:B------:R-:W-:Y:S01]  /*1d470*/  FMUL.FTZ R124, R124, R147.reuse ;  /* 0x000000937c7c7220 */ /* 0x080fe20000410000 */
[----:B------:R-:W-:Y:S01]  /*1d480*/  FMUL.FTZ R125, R125, R147 ;  /* 0x000000937d7d7220 */ /* 0x000fe20000410000 */
[-C--:B------:R-:W-:Y:S01]  /*1d490*/  FMUL.FTZ R126, R126, R145.reuse ;  /* 0x000000917e7e7220 */ /* 0x080fe20000410000 */
[----:B------:R-:W-:Y:S01]  /*1d4a0*/  FMUL.FTZ R127, R127, R145 ;  /* 0x000000917f7f7220 */ /* 0x000fe20000410000 */
[C---:B------:R-:W-:Y:S01]  /*1d4b0*/  HMMA.16816.F32.BF16 R36, R4.reuse, R38, R100 ;  /* 0x000000260424723c */ /* 0x040fe20000041864 */
[-CC-:B------:R-:W-:Y:S01]  /*1d4c0*/  FFMA.FTZ R101, R50, R144.reuse, -R143.reuse ;  /* 0x0000009032657223 */ /* 0x180fe2000001088f */
[-CC-:B------:R-:W-:Y:S01]  /*1d4d0*/  FFMA.FTZ R100, R48, R144.reuse, -R143.reuse ;  /* 0x0000009030647223 */ /* 0x180fe2000001088f */
[-CC-:B------:R-:W-:Y:S01]  /*1d4e0*/  FFMA.FTZ R103, R58, R144.reuse, -R143.reuse ;  /* 0x000000903a677223 */ /* 0x180fe2000001088f */
[-C--:B------:R-:W-:Y:S01]  /*1d4f0*/  FFMA.FTZ R102, R56, R144.reuse, -R143 ;  /* 0x0000009038667223 */ /* 0x080fe2000001088f */
[----:B------:R-:W-:Y:S01]  /*1d500*/  FMUL.FTZ R48, R88, R147 ;  /* 0x0000009358307220 */ /* 0x000fe20000410000 */
[----:B------:R-:W-:Y:S01]  /*1d510*/  FMUL.FTZ R50, R90, R145 ;  /* 0x000000915a327220 */ /* 0x000fe20000410000 */
[----:B------:R-:W-:Y:S01]  /*1d520*/  FMUL.FTZ R56, R80, R147 ;  /* 0x0000009350387220 */ /* 0x000fe20000410000 */
[----:B------:R-:W-:Y:S01]  /*1d530*/  FMUL.FTZ R58, R82, R145 ;  /* 0x00000091523a7220 */ /* 0x000fe20000410000 */
[----:B------:R-:W2:Y:S01]  /*1d540*/  LDSM.16.MT88.4 R88, [R0+0xc800] ;  /* 0x00c800000058783b */ /* 0x000ea20000004200 */
[-CC-:B------:R-:W-:Y:S01]  /*1d550*/  FFMA.FTZ R107, R179, R144.reuse, -R137.reuse ;  /* 0x00000090b36b7223 */ /* 0x180fe20000010889 */
[-CC-:B------:R-:W-:Y:S01]  /*1d560*/  FFMA.FTZ R106, R177, R144.reuse, -R137.reuse ;  /* 0x00000090b16a7223 */ /* 0x180fe20000010889 */
[-CC-:B------:R-:W-:Y:S01]  /*1d570*/  FFMA.FTZ R105, R175, R144.reuse, -R137.reuse ;  /* 0x00000090af697223 */ /* 0x180fe20000010889 */
[-CC-:B------:R-:W-:Y:S01]  /*1d580*/  FFMA.FTZ R104, R173, R144.reuse, -R137.reuse ;  /* 0x00000090ad687223 */ /* 0x180fe20000010889 */
        /* <DEDUP_REMOVED lines=8> */
[----:B------:R-:W3:Y:S01]  /*1d610*/  MUFU.EX2 R100, R100 ;  /* 0x0000006400647308 */ /* 0x000ee20000000800 */
[C---:B------:R-:W-:Y:S01]  /*1d620*/  HMMA.16816.F32.BF16 R60, R4.reuse, R62, R76 ;  /* 0x0000003e043c723c */ /* 0x040fe2000004184c */
[----:B------:R-:W4:Y:S01]  /*1d630*/  LDSM.16.MT88.4 R76, [R151+0x800] ;  /* 0x00080000974c783b */ /* 0x000f220000004200 */
[-C--:B------:R-:W-:Y:S01]  /*1d640*/  FMUL.FTZ R110, R110, R145.reuse ;  /* 0x000000916e6e7220 */ /* 0x080fe20000410000 */
[----:B------:R-:W-:Y:S01]  /*1d650*/  FMUL.FTZ R111, R111, R145 ;  /* 0x000000916f6f7220 */ /* 0x000fe20000410000 */
[-C--:B------:R-:W-:Y:S01]  /*1d660*/  FMUL.FTZ R16, R120, R147.reuse ;  /* 0x0000009378107220 */ /* 0x080fe20000410000 */
[----:B------:R-:W-:Y:S01]  /*1d670*/  FMUL.FTZ R17, R121, R147 ;  /* 0x0000009379117220 */ /* 0x000fe20000410000 */
[-C--:B------:R-:W-:Y:S01]  /*1d680*/  FMUL.FTZ R18, R122, R145.reuse ;  /* 0x000000917a127220 */ /* 0x080fe20000410000 */
[----:B------:R-:W-:Y:S01]  /*1d690*/  MUFU.EX2 R103, R103 ;  /* 0x0000006700677308 */ /* 0x000fe20000000800 */
[C---:B------:R-:W-:Y:S01]  /*1d6a0*/  HMMA.16816.F32.BF16 R8, R4.reuse, R12, R8 ;  /* 0x0000000c0408723c */ /* 0x040fe20000041808 */
[----:B------:R-:W-:Y:S01]  /*1d6b0*/  FMUL.FTZ R19, R123, R145 ;  /* 0x000000917b137220 */ /* 0x000fe20000410000 */
[-C--:B------:R-:W-:Y:S01]  /*1d6c0*/  FMUL.FTZ R116, R116, R147.reuse ;  /* 0x0000009374747220 */ /* 0x080fe20000410000 */
[----:B------:R-:W-:Y:S01]  /*1d6d0*/  FMUL.FTZ R117, R117, R147 ;  /* 0x0000009375757220 */ /* 0x000fe20000410000 */
[-C--:B------:R-:W-:Y:S01]  /*1d6e0*/  FMUL.FTZ R118, R118, R145.reuse ;  /* 0x0000009176767220 */ /* 0x080fe20000410000 */
[----:B------:R-:W-:Y:S01]  /*1d6f0*/  FMUL.FTZ R119, R119, R145 ;  /* 0x0000009177777220 */ /* 0x000fe20000410000 */
[-C--:B------:R-:W-:Y:S01]  /*1d700*/  FMUL.FTZ R84, R84, R147.reuse ;  /* 0x0000009354547220 */ /* 0x080fe20000410000 */
[----:B------:R-:W5:Y:S01]  /*1d710*/  MUFU.EX2 R102, R102 ;  /* 0x0000006600667308 */ /* 0x000f620000000800 */
[C---:B------:R-:W-:Y:S01]  /*1d720*/  HMMA.16816.F32.BF16 R12, R4.reuse, R14, R124 ;  /* 0x0000000e040c723c */ /* 0x040fe2000004187c */
[----:B------:R-:W-:Y:S01]  /*1d730*/  FMUL.FTZ R85, R85, R147 ;  /* 0x0000009355557220 */ /* 0x000fe20000410000 */
[-C--:B------:R-:W-:Y:S01]  /*1d740*/  FMUL.FTZ R86, R86, R145.reuse ;  /* 0x0000009156567220 */ /* 0x080fe20000410000 */
[----:B------:R-:W-:Y:S01]  /*1d750*/  FMUL.FTZ R87, R87, R145 ;  /* 0x0000009157577220 */ /* 0x000fe20000410000 */
[-C--:B------:R-:W-:Y:S01]  /*1d760*/  FMUL.FTZ R72, R72, R147.reuse ;  /* 0x0000009348487220 */ /* 0x080fe20000410000 */
[----:B------:R-:W-:Y:S01]  /*1d770*/  FMUL.FTZ R73, R73, R147 ;  /* 0x0000009349497220 */ /* 0x000fe20000410000 */
[-C--:B------:R-:W-:Y:S01]  /*1d780*/  FMUL.FTZ R74, R74, R145.reuse ;  /* 0x000000914a4a7220 */ /* 0x080fe20000410000 */
[----:B------:R-:W-:Y:S01]  /*1d790*/  MUFU.EX2 R107, R107 ;  /* 0x0000006b006b7308 */ /* 0x000fe20000000800 */
[----:B------:R-:W-:Y:S01]  /*1d7a0*/  FMUL.FTZ R75, R75, R145 ;  /* 0x000000914b4b7220 */ /* 0x000fe20000410000 */
        /* <DEDUP_REMOVED lines=30> */
[-CC-:B------:R-:W-:Y:S01]  /*1d990*/  FFMA.FTZ R190, R190, R144.reuse, -R137.reuse ;  /* 0x00000090bebe7223 */ /* 0x180fe20000010889 */
[-CC-:B------:R-:W-:Y:S01]  /*1d9a0*/  FFMA.FTZ R175, R188, R144.reuse, -R137.reuse ;  /* 0x00000090bcaf7223 */ /* 0x180fe20000010889 */
[-C--:B------:R-:W-:Y:S01]  /*1d9b0*/  FFMA.FTZ R186, R186, R144.reuse, -R137 ;  /* 0x00000090baba7223 */ /* 0x080fe20000010889 */
[-CC-:B------:R-:W-:Y:S01]  /*1d9c0*/  FFMA.FTZ R176, R176, R144.reuse, -R143.reuse ;  /* 0x00000090b0b07223 */ /* 0x180fe2000001088f */
[C---:B------:R-:W-:Y:S01]  /*1d9d0*/  HMMA.16816.F32.BF16 R20, R4.reuse, R22, R116 ;  /* 0x000000160414723c */ /* 0x040fe20000041874 */
[-CC-:B------:R-:W-:Y:S01]  /*1d9e0*/  FFMA.FTZ R177, R174, R144.reuse, -R143.reuse ;  /* 0x00000090aeb17223 */ /* 0x180fe2000001088f */
[-CC-:B------:R-:W-:Y:S01]  /*1d9f0*/  FFMA.FTZ R179, R172, R144.reuse, -R143.reuse ;  /* 0x00000090acb37223 */ /* 0x180fe2000001088f */
[-C--:B------:R-:W-:Y:S01]  /*1da00*/  FFMA.FTZ R170, R170, R144.reuse, -R143 ;  /* 0x00000090aaaa7223 */ /* 0x080fe2000001088f */
[-CC-:B------:R-:W-:Y:S01]  /*1da10*/  FFMA.FTZ R168, R168, R144.reuse, -R137.reuse ;  /* 0x00000090a8a87223 */ /* 0x180fe20000010889 */
[-CC-:B------:R-:W-:Y:S01]  /*1da20*/  FFMA.FTZ R181, R166, R144.reuse, -R137.reuse ;  /* 0x00000090a6b57223 */ /* 0x180fe20000010889 */
        /* <DEDUP_REMOVED lines=19> */
[----:B----4-:R-:W-:Y:S01]  /*1db60*/  F2FP.BF16.F32.PACK_AB R71, R104, R105 ;  /* 0x000000696847723e */ /* 0x010fe200000010ff */
[-CC-:B------:R-:W-:Y:S01]  /*1db70*/  FFMA.FTZ R157, R252, R144.reuse, -R137.reuse ;  /* 0x00000090fc9d7223 */ /* 0x180fe20000010889 */
[-C--:B------:R-:W-:Y:S01]  /*1db80*/  FFMA.FTZ R159, R250, R144.reuse, -R137 ;  /* 0x00000090fa9f7223 */ /* 0x080fe20000010889 */
[-CC-:B------:R-:W-:Y:S01]  /*1db90*/  FFMA.FTZ R161, R246, R144.reuse, -R143.reuse ;  /* 0x00000090f6a17223 */ /* 0x180fe2000001088f */
[-CC-:B------:R-:W-:Y:S01]  /*1dba0*/  FFMA.FTZ R163, R242, R144.reuse, -R143.reuse ;  /* 0x00000090f2a37223 */ /* 0x180fe2000001088f */
[----:B------:R-:W-:Y:S01]  /*1dbb0*/  FFMA.FTZ R145, R245, R145, R138 ;  /* 0x00000091f5917223 */ /* 0x000fe2000001008a */
[-CC-:B------:R-:W-:Y:S01]  /*1dbc0*/  FFMA.FTZ R160, R160, R144.reuse, -R143.reuse ;  /* 0x00000090a0a07223 */ /* 0x180fe2000001088f */
[C---:B------:R-:W-:Y:S01]  /*1dbd0*/  HMMA.16816.F32.BF16 R8, R68.reuse, R88, R8 ;  /* 0x000000584408723c */ /* 0x040fe20000041808 */
[----:B------:R-:W-:Y:S01]  /*1dbe0*/  MUFU.EX2 R115, R115 ;  /* 0x0000007300737308 */ /* 0x000fe20000000800 */
[-CC-:B------:R-:W-:Y:S01]  /*1dbf0*/  FFMA.FTZ R185, R158, R144.reuse, -R143.reuse ;  /* 0x000000909eb97223 */ /* 0x180fe2000001088f */
[-C--:B------:R-:W-:Y:S01]  /*1dc00*/  FFMA.FTZ R156, R156, R144.reuse, -R143 ;  /* 0x000000909c9c7223 */ /* 0x080fe2000001088f */
[-CC-:B------:R-:W-:Y:S01]  /*1dc10*/  FFMA.FTZ R152, R152, R144.reuse, -R137.reuse ;  /* 0x0000009098987223 */ /* 0x180fe20000010889 */
[----:B------:R-:W-:Y:S01]  /*1dc20*/  FFMA.FTZ R187, R150, R144, -R137 ;  /* 0x0000009096bb7223 */ /* 0x000fe20000010889 */
[----:B------:R-:W-:Y:S02]  /*1dc30*/  LDSM.16.MT88.4 R116, [R3+0xf800] ;  /* 0x00f800000374783b */ /* 0x000fe40000004200 */
[C---:B------:R-:W-:Y:S02]  /*1dc40*/  HMMA.16816.F32.BF16 R12, R68.reuse, R90, R12 ;  /* 0x0000005a440c723c */ /* 0x040fe4000004180c */
[----:B------:R-:W1:Y:S06]  /*1dc50*/  LDSM.16.MT88.4 R88, [R0+0x10800] ;  /* 0x010800000058783b */ /* 0x000e6c0000004200 */
[C---:B------:R-:W-:Y:S08]  /*1dc60*/  HMMA.16816.F32.BF16 R24, R68.reuse, R76, R24 ;  /* 0x0000004c4418723c */ /* 0x040ff00000041818 */
        /* <DEDUP_REMOVED lines=19> */
[C---:B------:R-:W-:Y:S08]  /*1dda0*/  HMMA.16816.F32.BF16 R52, R68.reuse, R98, R52 ;  /* 0x000000624434723c */ /* 0x040ff00000041834 */
[C---:B------:R-:W-:Y:S08]  /*1ddb0*/  HMMA.16816.F32.BF16 R56, R68.reuse, R92, R56 ;  /* 0x0000005c4438723c */ /* 0x040ff00000041838 */
[----:B------:R-:W-:Y:S01]  /*1ddc0*/  HMMA.16816.F32.BF16 R60, R68, R94, R60 ;  /* 0x0000005e443c723c */ /* 0x000fe2000004183c */
[----:B------:R-:W2:Y:S01]  /*1ddd0*/  LDSM.16.MT88.4 R92, [R149+0x1000] ;  /* 0x00100000955c783b */ /* 0x000ea20000004200 */
[----:B-----5:R-:W-:-:S02]  /*1dde0*/  F2FP.BF16.F32.PACK_AB R68, R108, R109 ;  /* 0x0000006d6c44723e */ /* 0x020fc400000010ff */
[----:B---3--:R-:W-:Y:S01]  /*1ddf0*/  F2FP.BF16.F32.PACK_AB R70, R110, R111 ;  /* 0x0000006f6e46723e */ /* 0x008fe200000010ff */
[----:B------:R-:W-:Y:S01]  /*1de00*/  MUFU.EX2 R153, R153 ;  /* 0x0000009900997308 */ /* 0x000fe20000000800 */
[----:B------:R-:W-:Y:S01]  /*1de10*/  F2FP.BF16.F32.PACK_AB R69, R113, R112 ;  /* 0x000000707145723e */ /* 0x000fe200000010ff */
[----:B------:R-:W-:Y:S01]  /*1de20*/  LDSM.16.MT88.4 R96, [R0+0xd800] ;  /* 0x00d800000060783b */ /* 0x000fe20000004200 */
        /* <DEDUP_REMOVED lines=13> */
[----:B------:R-:W4:Y:S08]  /*1df00*/  MUFU.EX2 R178, R178 ;  /* 0x000000b200b27308 */ /* 0x000f300000000800 */
[----:B------:R-:W-:Y:S08]  /*1df10*/  MUFU.EX2 R180, R180 ;  /* 0x000000b400b47308 */ /* 0x000ff00000000800 */
[----:B------:R-:W5:Y:S08]  /*1df20*/  MUFU.EX2 R155, R155 ;  /* 0x0000009b009b7308 */ /* 0x000f700000000800 */
[----:B------:R-:W-:Y:S08]  /*1df30*/  MUFU.EX2 R157, R157 ;  /* 0x0000009d009d7308 */ /* 0x000ff00000000800 */
[----:B------:R-:W2:Y:S08]  /*1df40*/  MUFU.EX2 R182, R182 ;  /* 0x000000b600b67308 */ /* 0x000eb00000000800 */
[----:B------:R-:W-:Y:S08]  /*1df50*/  MUFU.EX2 R159, R159 ;  /* 0x0000009f009f7308 */ /* 0x000ff00000000800 */
[----:B------:R-:W2:Y:S01]  /*1df60*/  MUFU.EX2 R184, R184 ;  /* 0x000000b800b87308 */ /* 0x000ea20000000800 */
[C---:B------:R-:W-:Y:S08]  /*1df70*/  HMMA.16816.F32.BF16 R32, R68.reuse, R92, R32 ;  /* 0x0000005c4420723c */ /* 0x040ff00000041820 */
        /* <DEDUP_REMOVED lines=10> */
[----:B----4-:R-:W-:Y:S01]  /*1e020*/  F2FP.BF16.F32.PACK_AB R68, R178, R153 ;  /* 0x00000099b244723e */ /* 0x010fe200000010ff */
[----:B------:R-:W1:Y:S01]  /*1e030*/  LDSM.16.MT88.4 R84, [R0+0x11800] ;  /* 0x011800000054783b */ /* 0x000e620000004200 */
[----:B-----5:R-:W-:-:S02]  /*1e040*/  F2FP.BF16.F32.PACK_AB R70, R155, R180 ;  /* 0x000000b49b46723e */ /* 0x020fc400000010ff */
[----:B--2---:R-:W-:Y:S02]  /*1e050*/  F2FP.BF16.F32.PACK_AB R69, R182, R157 ;  /* 0x0000009db645723e */ /* 0x004fe400000010ff */
[----:B------:R-:W-:-:S07]  /*1e060*/  F2FP.BF16.F32.PACK_AB R71, R184, R159 ;  /* 0x0000009fb847723e */ /* 0x000fce00000010ff */
[C---:B------:R-:W-:Y:S08]  /*1e070*/  HMMA.16816.F32.BF16 R24, R68.reuse, R76, R24 ;  /* 0x0000004c4418723c */ /* 0x040ff00000041818 */
[C---:B------:R-:W-:Y:S01]  /*1e080*/  HMMA.16816.F32.BF16 R28, R68.reuse, R78, R28 ;  /* 0x0000004e441c723c */ /* 0x040fe2000004181c */
[----:B------:R-:W2:Y:S07]  /*1e090*/  LDSM.16.MT88.4 R76, [R3+0x11800] ;  /* 0x01180000034c783b */ /* 0x000eae0000004200 */
[C---:B------:R-:W-:Y:S08]  /*1e0a0*/  HMMA.16816.F32.BF16 R16, R68.reuse, R92, R16 ;  /* 0x0000005c4410723c */ /* 0x040ff00000041810 */
[C---:B------:R-:W-:Y:S01]  /*1e0b0*/  HMMA.16816.F32.BF16 R20, R68.reuse, R94, R20 ;  /* 0x0000005e4414723c */ /* 0x040fe20000041814 */
[----:B------:R-:W4:Y:S07]  /*1e0c0*/  LDSM.16.MT88.4 R92, [R151+0x5800] ;  /* 0x00580000975c783b */ /* 0x000f2e0000004200 */
[C---:B---3--:R-:W-:Y:S08]  /*1e0d0*/  HMMA.16816.F32.BF16 R32, R68.reuse, R80, R32 ;  /* 0x000000504420723c */ /* 0x048ff00000041820 */
[C---:B------:R-:W-:Y:S01]  /*1e0e0*/  HMMA.16816.F32.BF16 R36, R68.reuse, R82, R36 ;  /* 0x000000524424723c */ /* 0x040fe20000041824 */
[----:B------:R-:W3:Y:S07]  /*1e0f0*/  LDSM.16.MT88.4 R80, [R3+0xe000] ;  /* 0x00e000000350783b */ /* 0x000eee0000004200 */
[C---:B-1----:R-:W-:Y:S08]  /*1e100*/  HMMA.16816.F32.BF16 R40, R68.reuse, R84, R40 ;  /* 0x000000544428723c */ /* 0x042ff00000041828 */
[----:B------:R-:W-:Y:S01]  /*1e110*/  HMMA.16816.F32.BF16 R44, R68, R86, R44 ;  /* 0x00000056442c723c */ /* 0x000fe2000004182c */
[----:B------:R-:W1:Y:S01]  /*1e120*/  LDSM.16.MT88.4 R84, [R151+0x2000] ;  /* 0x002000009754783b */ /* 0x000e620000004200 */
[-CC-:B------:R-:W-:Y:S01]  /*1e130*/  FFMA.FTZ R165, R212, R144.reuse, -R137.reuse ;  /* 0x00000090d4a57223 */ /* 0x180fe20000010889 */
[----:B------:R-:W-:-:S05]  /*1e140*/  FFMA.FTZ R167, R204, R144, -R137 ;  /* 0x00000090cca77223 */ /* 0x000fca0000010889 */
        /* <DEDUP_REMOVED lines=165> */
[----:B------:R2:W4:Y:S07]  /*1eba0*/  LDSM.16.MT88.4 R84, [R3+0x13800] ;  /* 0x013800000354783b */ /* 0x00052e0000004200 */
        /* <DEDUP_REMOVED lines=10> */
[----:B------:R-:W5:Y:S04]  /*1ec50*/  LDSM.16.MT88.4 R8, [R151+0x3800] ;  /* 0x003800009708783b */ /* 0x000f680000004200 */
        /* <DEDUP_REMOVED lines=23> */
[----:B--2---:R-:W-:-:S04]  /*1edd0*/  IMAD.MOV.U32 R3, RZ, RZ, R2 ;  /* 0x000000ffff037224 */ /* 0x004fc800078e0002 */
        /* <DEDUP_REMOVED lines=15> */
[C---:B-----5:R-:W-:Y:S08]  /*1eed0*/  HMMA.16816.F32.BF16 R112, R68.reuse, R8, R24 ;  /* 0x000000084470723c */ /* 0x060ff00000041818 */
[C---:B------:R-:W-:Y:S08]  /*1eee0*/  HMMA.16816.F32.BF16 R108, R68.reuse, R10, R28 ;  /* 0x0000000a446c723c */ /* 0x040ff0000004181c */
[C---:B------:R-:W-:Y:S08]  /*1eef0*/  HMMA.16816.F32.BF16 R76, R68.reuse, R78, R60 ;  /* 0x0000004e444c723c */ /* 0x040ff0000004183c */
[C---:B------:R-:W-:Y:S08]  /*1ef00*/  HMMA.16816.F32.BF16 R100, R68.reuse, R102, R36 ;  /* 0x000000664464723c */ /* 0x040ff00000041824 */
[C---:B------:R-:W-:Y:S08]  /*1ef10*/  HMMA.16816.F32.BF16 R72, R68.reuse, R148, R72 ;  /* 0x000000944448723c */ /* 0x040ff00000041848 */
[----:B------:R-:W-:Y:S01]  /*1ef20*/  HMMA.16816.F32.BF16 R68, R68, R150, R4 ;  /* 0x000000964444723c */ /* 0x000fe20000041804 */
[----:B------:R-:W-:-:S04]  /*1ef30*/  NOP ;  /* 0x0000000000007918 */ /* 0x000fc80000000000 */
[----:B------:R-:W-:-:S15]  /*1ef40*/  @P0 BRA `(.L_x_2858) ;  /* 0x0000000000040947 */ /* 0x000fde0003800000 */
.L_x_2849:
[----:B------:R-:W-:-:S07]  /*1ef50*/  IADD3 R64, PT, PT, R34, -0x1, RZ ;  /* 0xffffffff22407810 */ /* 0x000fce0007ffe0ff */
.L_x_2858:
[----:B------:R-:W-:Y:S05]  /*1ef60*/  BSYNC B2 ;  /* 0x0000000000027941 */ /* 0x000fea0003800000 */
.L_x_2848:
        /* <DEDUP_REMOVED lines=10> */
.L_x_2866:
        /* <DEDUP_REMOVED lines=92> */
.L_x_2861:
[----:B------:R-:W-:Y:S05]  /*1f5d0*/  BSYNC.RECONVERGENT B0 ;  /* 0x0000000000007941 */ /* 0x000fea0003800200 */
.L_x_2860:
[----:B------:R-:W1:Y:S01]  /*1f5e0*/  S2UR UR9, SR_CgaCtaId ;  /* 0x00000000000979c3 */ /* 0x000e620000008800 */
[CC--:B------:R-:W-:Y:S01]  /*1f5f0*/  ISETP.GE.AND P4, PT, R210.reuse, R229.reuse, PT ;  /* 0x000000e5d200720c */ /* 0x0c0fe20003f86270 */
[----:B------:R-:W-:Y:S01]  /*1f600*/  UMOV UR10, 0x400 ;  /* 0x00000400000a7882 */ /* 0x000fe20000000000 */
[----:B------:R-:W-:Y:S01]  /*1f610*/  LOP3.LUT R236, R210, 0x40, RZ, 0xfc, !PT ;  /* 0x00000040d2ec7812 */ /* 0x000fe200078efcff */
[C---:B------:R-:W-:Y:S01]  /*1f620*/  IMAD.SHL.U32 R211, R208.reuse, 0x20, RZ ;  /* 0x00000020d0d37824 */ /* 0x040fe200078e00ff */
[----:B------:R-:W-:Y:S01]  /*1f630*/  LOP3.LUT R7, R208, 0x38, RZ, 0xc0, !PT ;  /* 0x00000038d0077812 */ /* 0x000fe200078ec0ff */
[----:B------:R-:W2:Y:S01]  /*1f640*/  LDCU.64 UR4, c[0x0][0x358] ;  /* 0x00006b00ff0477ac */ /* 0x000ea20008000a00 */
[----:B------:R-:W-:Y:S01]  /*1f650*/  ISETP.GE.AND P1, PT, R236, R229, PT ;  /* 0x000000e5ec00720c */ /* 0x000fe20003f26270 */
[----:B------:R-:W-:Y:S01]  /*1f660*/  VIADD R242, R242, 0xffffffff ;  /* 0xfffffffff2f27836 */ /* 0x000fe20000000000 */
[C---:B------:R-:W-:Y:S01]  /*1f670*/  LOP3.LUT R6, R231.reuse, 0x1c0, RZ, 0xc0, !PT ;  /* 0x000001c0e7067812 */ /* 0x040fe200078ec0ff */
[----:B------:R-:W-:Y:S01]  /*1f680*/  BSSY.RECONVERGENT B1, `(.L_x_2862) ;  /* 0x000029e000017945 */ /* 0x000fe20003800200 */
[----:B------:R-:W-:Y:S02]  /*1f690*/  LOP3.LUT R249, R231, 0x1e00, RZ, 0xc0, !PT ;  /* 0x00001e00e7f97812 */ /* 0x000fe400078ec0ff */
[----:B------:R-:W-:Y:S02]  /*1f6a0*/  LOP3.LUT R6, R210, R6, R7, 0x1e, !PT ;  /* 0x00000006d2067212 */ /* 0x000fe400078e1e07 */
        /* <DEDUP_REMOVED lines=19> */
[----:B------:R-:W-:Y:S02]  /*1f7e0*/  IMAD.SHL.U32 R3, R218, 0x20, RZ ;  /* 0x00000020da037824 */ /* 0x000fe400078e00ff */
[----:B------:R-:W-:Y:S01]  /*1f7f0*/  @P4 STS.128 [R249+0xc000], RZ ;  /* 0x00c000fff9004388 */ /* 0x000fe20000000c00 */
[----:B------:R-:W-:Y:S01]  /*1f800*/  @!P1 R2UR UR22, R4 ;  /* 0x00000000041692ca */ /* 0x000fe200000e0000 */
[----:B------:R-:W-:Y:S01]  /*1f810*/  VIADD R183, R134, UR8 ;  /* 0x0000000886b77c36 */ /* 0x000fe20008000000 */
[----:B------:R-:W-:Y:S03]  /*1f820*/  @!P1 R2UR UR23, R5 ;  /* 0x00000000051792ca */ /* 0x000fe600000e0000 */
[----:B------:R-:W-:Y:S01]  /*1f830*/  @!PT LDS RZ, [RZ] ;  /* 0x00000000fffff984 */ /* 0x000fe20000000800 */
[----:B------:R-:W-:Y:S01]  /*1f840*/  @!PT LDS RZ, [RZ] ;  /* 0x00000000fffff984 */ /* 0x000fe20000000800 */
[----:B------:R-:W-:Y:S01]  /*1f850*/  @!PT LDS RZ, [RZ] ;  /* 0x00000000fffff984 */ /* 0x000fe20000000800 */
[----:B------:R-:W-:Y:S01]  /*1f860*/  @!P1 LDGSTS.E.BYPASS.LTC128B.128 [R249+0x10000], desc[UR26][R222.64+0x80] ;  /* 0x10000080def99fae */ /* 0x000fe2000b981a1a */
[----:B------:R-:W-:Y:S02]  /*1f870*/  IADD3 R12, P0, PT, R3, R222, RZ ;  /* 0x000000de030c7210 */ /* 0x000fe40007f1e0ff */
[----:B------:R-:W-:Y:S03]  /*1f880*/  @!P4 R2UR UR20, R4 ;  /* 0x000000000414c2ca */ /* 0x000fe600000e0000 */
[----:B------:R-:W-:Y:S01]  /*1f890*/  @P1 STS.128 [R249+0x10000], RZ ;  /* 0x010000fff9001388 */ /* 0x000fe20000000c00 */
[----:B------:R-:W-:Y:S02]  /*1f8a0*/  IADD3.X R13, PT, PT, R6, R223, RZ, P0, !PT ;  /* 0x000000df060d7210 */ /* 0x000fe400007fe4ff */
[C---:B------:R-:W-:Y:S02]  /*1f8b0*/  @!P4 R2UR UR21, R5.reuse ;  /* 0x000000000515c2ca */ /* 0x040fe400000e0000 */
[-C--:B------:R-:W-:Y:S01]  /*1f8c0*/  IADD3 R10, P0, PT, R12, R3.reuse, RZ ;  /* 0x000000030c0a7210 */ /* 0x080fe20007f1e0ff */
[----:B------:R-:W-:Y:S01]  /*1f8d0*/  @!PT LDS RZ, [RZ] ;  /* 0x00000000fffff984 */ /* 0x000fe20000000800 */
[----:B------:R-:W-:Y:S01]  /*1f8e0*/  @!PT LDS RZ, [RZ] ;  /* 0x00000000fffff984 */ /* 0x000fe20000000800 */
[----:B------:R-:W-:Y:S01]  /*1f8f0*/  @!PT LDS RZ, [RZ] ;  /* 0x00000000fffff984 */ /* 0x000fe20000000800 */
[----:B------:R-:W-:Y:S01]  /*1f900*/  @!P4 LDGSTS.E.BYPASS.LTC128B.128 [R249+0xc800], desc[UR24][R12.64] ;  /* 0x0c8000000cf9cfae */ /* 0x000fe2000b981a18 */
[C---:B------:R-:W-:Y:S02]  /*1f910*/  @!P1 R2UR UR18, R4.reuse ;  /* 0x00000000041292ca */ /* 0x040fe400000e0000 */
[----:B------:R-:W-:Y:S03]  /*1f920*/  @!P1 R2UR UR19, R5 ;  /* 0x00000000051392ca */ /* 0x000fe600000e0000 */
[----:B------:R-:W-:Y:S01]  /*1f930*/  @P4 STS.128 [R249+0xc800], RZ ;  /* 0x00c800fff9004388 */ /* 0x000fe20000000c00 */
[--C-:B------:R-:W-:Y:S01]  /*1f940*/  IMAD.X R11, R13, 0x1, R6.reuse, P0 ;  /* 0x000000010d0b7824 */ /* 0x100fe200000e0606 */
[----:B------:R-:W-:Y:S04]  /*1f950*/  @!P4 R2UR UR16, R4 ;  /* 0x000000000410c2ca */ /* 0x000fe800000e0000 */
[----:B------:R-:W-:Y:S01]  /*1f960*/  @!PT LDS RZ, [RZ] ;  /* 0x00000000fffff984 */ /* 0x000fe20000000800 */
[----:B------:R-:W-:Y:S01]  /*1f970*/  @!PT LDS RZ, [RZ] ;  /* 0x00000000fffff984 */ /* 0x000fe20000000800 */
[----:B------:R-:W-:Y:S01]  /*1f980*/  @!PT LDS RZ, [RZ] ;  /* 0x00000000fffff984 */ /* 0x000fe20000000800 */
[----:B------:R-:W-:Y:S01]  /*1f990*/  @!P1 LDGSTS.E.BYPASS.LTC128B.128 [R249+0x10800], desc[UR22][R12.64+0x80] ;  /* 0x108000800cf99fae */ /* 0x000fe2000b981a16 */
[C---:B------:R-:W-:Y:S02]  /*1f9a0*/  @!P4 R2UR UR17, R5.reuse ;  /* 0x000000000511c2ca */ /* 0x040fe400000e0000 */
[-C--:B------:R-:W-:Y:S03]  /*1f9b0*/  IADD3 R8, P0, PT, R10, R3.reuse, RZ ;  /* 0x000000030a087210 */ /* 0x080fe60007f1e0ff */
[----:B------:R-:W-:Y:S01]  /*1f9c0*/  @P1 STS.128 [R249+0x10800], RZ ;  /* 0x010800fff9001388 */ /* 0x000fe20000000c00 */
[C---:B------:R-:W-:Y:S02]  /*1f9d0*/  @!P1 R2UR UR14, R4.reuse ;  /* 0x00000000040e92ca */ /* 0x040fe400000e0000 */
[----:B------:R-:W-:Y:S03]  /*1f9e0*/  @!P1 R2UR UR15, R5 ;  /* 0x00000000050f92ca */ /* 0x000fe600000e0000 */
[----:B------:R-:W-:Y:S01]  /*1f9f0*/  @!PT LDS RZ, [RZ] ;  /* 0x00000000fffff984 */ /* 0x000fe20000000800 */
[----:B------:R-:W-:Y:S01]  /*1fa00*/  @!PT LDS RZ, [RZ] ;  /* 0x00000000fffff984 */ /* 0x000fe20000000800 */
[----:B------:R-:W-:Y:S01]  /*1fa10*/  @!PT LDS RZ, [RZ] ;  /* 0x00000000fffff984 */ /* 0x000fe20000000800 */
[----:B------:R-:W-:Y:S01]  /*1fa20*/  @!P4 LDGSTS.E.BYPASS.LTC128B.128 [R249+0xd000], desc[UR20][R10.64] ;  /* 0x0d0000000af9cfae */ /* 0x000fe2000b981a14 */
[-C--:B------:R-:W-:Y:S02]  /*1fa30*/  IADD3.X R9, PT, PT, R11, R6.reuse, RZ, P0, !PT ;  /* 0x000000060b097210 */ /* 0x080fe400007fe4ff */
[C---:B------:R-:W-:Y:S03]  /*1fa40*/  @!P4 R2UR UR12, R4.reuse ;  /* 0x00000000040cc2ca */ /* 0x040fe600000e0000 */
[----:B------:R-:W-:Y:S01]  /*1fa50*/  @P4 STS.128 [R249+0xd000], RZ ;  /* 0x00d000fff9004388 */ /* 0x000fe20000000c00 */
[C---:B------:R-:W-:Y:S02]  /*1fa60*/  @!P4 R2UR UR13, R5.reuse ;  /* 0x00000000050dc2ca */ /* 0x040fe400000e0000 */
[C---:B------:R-:W-:Y:S03]  /*1fa70*/  @!P1 R2UR UR40, R4.reuse ;  /* 0x00000000042892ca */ /* 0x040fe600000e0000 */
[----:B------:R-:W-:Y:S01]  /*1fa80*/  @!PT LDS RZ, [RZ] ;  /* 0x00000000fffff984 */ /* 0x000fe20000000800 */
[----:B------:R-:W-:Y:S01]  /*1fa90*/  @!PT LDS RZ, [RZ] ;  /* 0x00000000fffff984 */ /* 0x000fe20000000800 */
[----:B------:R-:W-:Y:S01]  /*1faa0*/  @!PT LDS RZ, [RZ] ;  /* 0x00000000fffff984 */ /* 0x000fe20000000800 */
[----:B------:R1:W-:Y:S01]  /*1fab0*/  @!P1 LDGSTS.E.BYPASS.LTC128B.128 [R249+0x11000], desc[UR18][R10.64+0x80] ;  /* 0x110000800af99fae */ /* 0x0003e2000b981a12 */
[C---:B------:R-:W-:Y:S02]  /*1fac0*/  @!P4 R2UR UR38, R4.reuse ;  /* 0x000000000426c2ca */ /* 0x040fe400000e0000 */
[C---:B------:R-:W-:Y:S03]  /*1fad0*/  @!P1 R2UR UR36, R4.reuse ;  /* 0x00000000042492ca */ /* 0x040fe600000e0000 */
[----:B------:R-:W-:Y:S01]  /*1fae0*/  @P1 STS.128 [R249+0x11000], RZ ;  /* 0x011000fff9001388 */ /* 0x000fe20000000c00 */
[C---:B------:R-:W-:Y:S02]  /*1faf0*/  @!P4 R2UR UR34, R4.reuse ;  /* 0x000000000422c2ca */ /* 0x040fe400000e0000 */
[C---:B------:R-:W-:Y:S03]  /*1fb00*/  @!P1 R2UR UR32, R4.reuse ;  /* 0x00000000042092ca */ /* 0x040fe600000e0000 */
[----:B------:R-:W-:Y:S01]  /*1fb10*/  @!PT LDS RZ, [RZ] ;  /* 0x00000000fffff984 */ /* 0x000fe20000000800 */
[----:B------:R-:W-:Y:S01]  /*1fb20*/  @!PT LDS RZ, [RZ] ;  /* 0x00000000fffff984 */ /* 0x000fe20000000800 */
[----:B------:R-:W-:Y:S01]  /*1fb30*/  @!PT LDS RZ, [RZ] ;  /* 0x00000000fffff984 */ /* 0x000fe20000000800 */
[----:B------:R-:W-:Y:S01]  /*1fb40*/  @!P4 LDGSTS.E.BYPASS.LTC128B.128 [R249+0xd800], desc[UR16][R8.64] ;  /* 0x0d80000008f9cfae */ /* 0x000fe2000b981a10 */
[C---:B------:R-:W-:Y:S02]  /*1fb50*/  @!P4 R2UR UR30, R4.reuse ;  /* 0x00000000041ec2ca */ /* 0x040fe400000e0000 */
[----:B------:R-:W-:Y:S03]  /*1fb60*/  @!P1 R2UR UR10, R4 ;  /* 0x00000000040a92ca */ /* 0x000fe600000e0000 */
[----:B------:R-:W-:Y:S01]  /*1fb70*/  @P4 STS.128 [R249+0xd800], RZ ;  /* 0x00d800fff9004388 */ /* 0x000fe20000000c00 */
[-C--:B------:R-:W-:Y:S02]  /*1fb80*/  IADD3 R4, P0, PT, R8, R3.reuse, RZ ;  /* 0x0000000308047210 */ /* 0x080fe40007f1e0ff */
        /* <DEDUP_REMOVED lines=9> */
[C---:B------:R-:W-:Y:S02]  /*1fc20*/  @!P1 R2UR UR33, R5.reuse ;  /* 0x00000000052192ca */ /* 0x040fe400000e0000 */
[C---:B------:R-:W-:Y:S02]  /*1fc30*/  @!P4 R2UR UR31, R5.reuse ;  /* 0x00000000051fc2ca */ /* 0x040fe400000e0000 */
[----:B------:R-:W-:Y:S01]  /*1fc40*/  @!P1 R2UR UR11, R5 ;  /* 0x00000000050b92ca */ /* 0x000fe200000e0000 */
[----:B------:R-:W-:Y:S01]  /*1fc50*/  IMAD.X R5, R9, 0x1, R6, P0 ;  /* 0x0000000109057824 */ /* 0x000fe200000e0606 */
[-C--:B-1----:R-:W-:Y:S02]  /*1fc60*/  IADD3 R10, P0, PT, R4, R3.reuse, RZ ;  /* 0x00000003040a7210 */ /* 0x082fe40007f1e0ff */
[----:B------:R-:W-:Y:S02]  /*1fc70*/  SHF.R.U32.HI R209, RZ, 0x1, R208 ;  /* 0x00000001ffd17819 */ /* 0x000fe400000116d0 */
[----:B------:R-:W-:Y:S01]  /*1fc80*/  @!PT LDS RZ, [RZ] ;  /* 0x00000000fffff984 */ /* 0x000fe20000000800 */
[----:B------:R-:W-:Y:S01]  /*1fc90*/  @!PT LDS RZ, [RZ] ;  /* 0x00000000fffff984 */ /* 0x000fe20000000800 */
[----:B------:R-:W-:Y:S01]  /*1fca0*/  @!PT LDS RZ, [RZ] ;  /* 0x00000000fffff984 */ /* 0x000fe20000000800 */
[----:B------:R-:W-:Y:S01]  /*1fcb0*/  @!P4 LDGSTS.E.BYPASS.LTC128B.128 [R249+0xe000], desc[UR12][R4.64] ;  /* 0x0e00000004f9cfae */ /* 0x000fe2000b981a0c */
[----:B------:R-:W-:Y:S02]  /*1fcc0*/  IADD3.X R11, PT, PT, R5, R6, RZ, P0, !PT ;  /* 0x00000006050b7210 */ /* 0x000fe400007fe4ff */
[----:B------:R-:W-:Y:S03]  /*1fcd0*/  LOP3.LUT R213, R209, 0x8, RZ, 0xc0, !PT ;  /* 0x00000008d1d57812 */ /* 0x000fe600078ec0ff */
[----:B------:R-:W-:Y:S01]  /*1fce0*/  @P4 STS.128 [R249+0xe000], RZ ;  /* 0x00e000fff9004388 */ /* 0x000fe20000000c00 */
[----:B------:R-:W-:Y:S02]  /*1fcf0*/  LOP3.LUT R211, R211, 0x7c00, RZ, 0xc0, !PT ;  /* 0x00007c00d3d37812 */ /* 0x000fe400078ec0ff */
[----:B------:R-:W-:Y:S03]  /*1fd00*/  LOP3.LUT R213, R213, 0x1c0, R214, 0xf8, !PT ;  /* 0x000001c0d5d57812 */ /* 0x000fe600078ef8d6 */
[----:B------:R-:W-:Y:S01]  /*1fd10*/  @!PT LDS RZ, [RZ] ;  /* 0x00000000fffff984 */ /* 0x000fe20000000800 */
[----:B------:R-:W-:Y:S01]  /*1fd20*/  @!PT LDS RZ, [RZ] ;  /* 0x00000000fffff984 */ /* 0x000fe20000000800 */
[----:B------:R-:W-:Y:S01]  /*1fd30*/  @!PT LDS RZ, [RZ] ;  /* 0x00000000fffff984 */ /* 0x000fe20000000800 */
[----:B------:R1:W-:Y:S01]  /*1fd40*/  @!P1 LDGSTS.E.BYPASS.LTC128B.128 [R249+0x12000], desc[UR40][R4.64+0x80] ;  /* 0x1200008004f99fae */ /* 0x0003e2000b981a28 */
[----:B------:R-:W-:Y:S02]  /*1fd50*/  MOV R212, 0x20 ;  /* 0x0000002000d47802 */ /* 0x000fe40000000f00 */
[-C--:B---3--:R-:W-:Y:S03]  /*1fd60*/  IADD3 R8, P0, PT, R10, R3.reuse, RZ ;  /* 0x000000030a087210 */ /* 0x088fe60007f1e0ff */
[----:B------:R-:W-:Y:S01]  /*1fd70*/  @P1 STS.128 [R249+0x12000], RZ ;  /* 0x012000fff9001388 */ /* 0x000fe20000000c00 */
[----:B------:R-:W-:Y:S02]  /*1fd80*/  LOP3.LUT R213, R213, R210, RZ, 0x3c, !PT ;  /* 0x000000d2d5d57212 */ /* 0x000fe400078e3cff */
[----:B------:R-:W-:Y:S03]  /*1fd90*/  IADD3.X R9, PT, PT, R11, R6, RZ, P0, !PT ;  /* 0x000000060b097210 */ /* 0x000fe600007fe4ff */
[----:B------:R-:W-:Y:S01]  /*1fda0*/  @!PT LDS RZ, [RZ] ;  /* 0x00000000fffff984 */ /* 0x000fe20000000800 */
[----:B------:R-:W-:Y:S01]  /*1fdb0*/  @!PT LDS RZ, [RZ] ;  /* 0x00000000fffff984 */ /* 0x000fe20000000800 */
[----:B------:R-:W-:Y:S01]  /*1fdc0*/  @!PT LDS RZ, [RZ] ;  /* 0x00000000fffff984 */ /* 0x000fe20000000800 */
[----:B------:R-:W-:Y:S01]  /*1fdd0*/  @!P4 LDGSTS.E.BYPASS.LTC128B.128 [R249+0xe800], desc[UR38][R10.64] ;  /* 0x0e8000000af9cfae */ /* 0x000fe2000b981a26 */
[----:B------:R-:W-:Y:S02]  /*1fde0*/  IADD3 R12, P0, PT, R8, R3, RZ ;  /* 0x00000003080c7210 */ /* 0x000fe40007f1e0ff */
[----:B------:R-:W-:Y:S03]  /*1fdf0*/  MOV R135, 0x40 ;  /* 0x0000004000877802 */ /* 0x000fe60000000f00 */
[----:B------:R-:W-:Y:S01]  /*1fe00*/  @P4 STS.128 [R249+0xe800], RZ ;  /* 0x00e800fff9004388 */ /* 0x000fe20000000c00 */
[C---:B------:R-:W-:Y:S01]  /*1fe10*/  LOP3.LUT P2, RZ, R208.reuse, 0x4, RZ, 0xc0, !PT ;  /* 0x00000004d0ff7812 */ /* 0x040fe2000784c0ff */
[----:B------:R-:W-:Y:S01]  /*1fe20*/  IMAD.X R13, R9, 0x1, R6, P0 ;  /* 0x00000001090d7824 */ /* 0x000fe200000e0606 */
        /* <DEDUP_REMOVED lines=8> */
[CC--:B------:R-:W-:Y:S03]  /*1feb0*/  IADD3 R202, PT, PT, R183.reuse, R212.reuse, RZ ;  /* 0x000000d4b7ca7210 */ /* 0x0c0fe60007ffe0ff */
[----:B------:R-:W-:Y:S01]  /*1fec0*/  @!PT LDS RZ, [RZ] ;  /* 0x00000000fffff984 */ /* 0x000fe20000000800 */
[----:B------:R-:W-:Y:S01]  /*1fed0*/  @!PT LDS RZ, [RZ] ;  /* 0x00000000fffff984 */ /* 0x000fe20000000800 */
[----:B------:R-:W-:Y:S01]  /*1fee0*/  @!PT LDS RZ, [RZ] ;  /* 0x00000000fffff984 */ /* 0x000fe20000000800 */
[----:B------:R-:W-:Y:S01]  /*1fef0*/  @!P4 LDGSTS.E.BYPASS.LTC128B.128 [R249+0xf000], desc[UR34][R8.64] ;  /* 0x0f00000008f9cfae */ /* 0x000fe2000b981a22 */
[----:B------:R-:W-:Y:S01]  /*1ff00*/  IMAD.IADD R3, R183, 0x1, R212 ;  /* 0x00000001b7037824 */ /* 0x000fe200078e02d4 */
[----:B-1----:R-:W-:Y:S04]  /*1ff10*/  LOP3.LUT R4, R211, 0x200, R214, 0xf8, !PT ;  /* 0x00000200d3047812 */ /* 0x002fe800078ef8d6 */
[----:B------:R-:W-:Y:S01]  /*1ff20*/  @P4 STS.128 [R249+0xf000], RZ ;  /* 0x00f000fff9004388 */ /* 0x000fe20000000c00 */
[----:B------:R-:W-:Y:S05]  /*1ff30*/  LOP3.LUT R181, R4, R213, RZ, 0xfc, !PT ;  /* 0x000000d504b57212 */ /* 0x000fea00078efcff */
[----:B------:R-:W-:Y:S01]  /*1ff40*/  @!PT LDS RZ, [RZ] ;  /* 0x00000000fffff984 */ /* 0x000fe20000000800 */
[----:B------:R-:W-:Y:S01]  /*1ff50*/  @!PT LDS RZ, [RZ] ;  /* 0x00000000fffff984 */ /* 0x000fe20000000800 */
[----:B------:R-:W-:Y:S01]  /*1ff60*/  @!PT LDS RZ, [RZ] ;  /* 0x00000000fffff984 */ /* 0x000fe20000000800 */
[----:B------:R1:W-:Y:S01]  /*1ff70*/  @!P1 LDGSTS.E.BYPASS.LTC128B.128 [R249+0x13000], desc[UR32][R8.64+0x80] ;  /* 0x1300008008f99fae */ /* 0x0003e2000b981a20 */
[----:B------:R-:W-:Y:S05]  /*1ff80*/  LEA R181, R181, UR8, 0x1 ;  /* 0x00000008b5b57c11 */ /* 0x000fea000f8e08ff */
        /* <DEDUP_REMOVED lines=13> */
[----:B-1----:R-:W1:Y:S06]  /*20060*/  LDSM.16.M88.4 R8, [R134+UR8+0x4000] ;  /* 0x004000088608783b */ /* 0x002e6c0008000200 */
[----:B------:R-:W3:Y:S06]  /*20070*/  LDSM.16.M88.4 R16, [R134+UR8+0x4800] ;  /* 0x004800088610783b */ /* 0x000eec0008000200 */
[----:B------:R-:W4:Y:S06]  /*20080*/  LDSM.16.M88.4 R24, [R134+UR8+0x5000] ;  /* 0x005000088618783b */ /* 0x000f2c0008000200 */
[----:B------:R-:W0:Y:S06]  /*20090*/  LDGDEPBAR ;  /* 0x00000000000079af */ /* 0x000e2c0000000000 */
[----:B------:R-:W5:Y:S06]  /*200a0*/  LDSM.16.M88.4 R32, [R134+UR8+0x5800] ;  /* 0x005800088620783b */ /* 0x000f6c0008000200 */
[----:B------:R-:W2:Y:S06]  /*200b0*/  LDSM.16.M88.4 R40, [R134+UR8+0x6000] ;  /* 0x006000088628783b */ /* 0x000eac0008000200 */
[----:B------:R-:W2:Y:S01]  /*200c0*/  LDSM.16.M88.4 R48, [R134+UR8+0x6800] ;  /* 0x006800088630783b */ /* 0x000ea20008000200 */
[C---:B-1----:R-:W-:Y:S05]  /*200d0*/  HMMA.16816.F32.BF16 R4, R64.reuse, R8, RZ ;  /* 0x000000084004723c */ /* 0x042fea00000418ff */
[----:B------:R-:W1:Y:S06]  /*200e0*/  LDSM.16.M88.4 R56, [R134+UR8+0x7000] ;  /* 0x007000088638783b */ /* 0x000e6c0008000200 */
[----:B------:R-:W1:Y:S01]  /*200f0*/  LDSM.16.M88.4 R136, [R134+UR8+0x7800] ;  /* 0x007800088688783b */ /* 0x000e620008000200 */
[C---:B------:R-:W-:Y:S05]  /*20100*/  HMMA.16816.F32.BF16 R8, R64.reuse, R10, RZ ;  /* 0x0000000a4008723c */ /* 0x040fea00000418ff */
[----:B------:R-:W-:Y:S03]  /*20110*/  LDSM.16.M88.4 R140, [R140] ;  /* 0x000000008c8c783b */ /* 0x000fe60000000200 */
[C---:B---3--:R-:W-:Y:S03]  /*20120*/  HMMA.16816.F32.BF16 R12, R64.reuse, R16, RZ ;  /* 0x00000010400c723c */ /* 0x048fe600000418ff */
[----:B------:R-:W3:Y:S05]  /*20130*/  LDSM.16.M88.4 R144, [R3+0x4000] ;  /* 0x004000000390783b */ /* 0x000eea0000000200 */
[C---:B------:R-:W-:Y:S01]  /*20140*/  HMMA.16816.F32.BF16 R16, R64.reuse, R18, RZ ;  /* 0x000000124010723c */ /* 0x040fe200000418ff */
[----:B------:R-:W3:Y:S06]  /*20150*/  LDSM.16.M88.4 R148, [R3+0x4800] ;  /* 0x004800000394783b */ /* 0x000eec0000000200 */
[----:B------:R-:W3:Y:S01]  /*20160*/  LDSM.16.M88.4 R152, [R3+0x5000] ;  /* 0x005000000398783b */ /* 0x000ee20000000200 */
[C---:B----4-:R-:W-:Y:S05]  /*20170*/  HMMA.16816.F32.BF16 R20, R64.reuse, R24, RZ ;  /* 0x000000184014723c */ /* 0x050fea00000418ff */
[----:B------:R-:W-:Y:S03]  /*20180*/  LDSM.16.M88.4 R156, [R3+0x6800] ;  /* 0x00680000039c783b */ /* 0x000fe60000000200 */
[C---:B------:R-:W-:Y:S03]  /*20190*/  HMMA.16816.F32.BF16 R24, R64.reuse, R26, RZ ;  /* 0x0000001a4018723c */ /* 0x040fe600000418ff */
[----:B------:R-:W-:Y:S05]  /*201a0*/  LDSM.16.M88.4 R160, [R3+0x7000] ;  /* 0x0070000003a0783b */ /* 0x000fea0000000200 */
[C---:B-----5:R-:W-:Y:S01]  /*201b0*/  HMMA.16816.F32.BF16 R28, R64.reuse, R32, RZ ;  /* 0x00000020401c723c */ /* 0x060fe200000418ff */
[----:B--2---:R-:W2:Y:S07]  /*201c0*/  LD.E R244, desc[UR4][R132.64+0x18c] ;  /* 0x00018c0484f47980 */ /* 0x004eae000c101900 */
[C---:B------:R-:W-:Y:S08]  /*201d0*/  HMMA.16816.F32.BF16 R32, R64.reuse, R34, RZ ;  /* 0x000000224020723c */ /* 0x040ff000000418ff */
[C---:B------:R-:W-:Y:S08]  /*201e0*/  HMMA.16816.F32.BF16 R36, R64.reuse, R40, RZ ;  /* 0x000000284024723c */ /* 0x040ff000000418ff */
[C---:B------:R-:W-:Y:S08]  /*201f0*/  HMMA.16816.F32.BF16 R40, R64.reuse, R42, RZ ;  /* 0x0000002a4028723c */ /* 0x040ff000000418ff */
[C---:B------:R-:W-:Y:S08]  /*20200*/  HMMA.16816.F32.BF16 R44, R64.reuse, R48, RZ ;  /* 0x00000030402c723c */ /* 0x040ff000000418ff */
[C---:B------:R-:W-:Y:S08]  /*20210*/  HMMA.16816.F32.BF16 R48, R64.reuse, R50, RZ ;  /* 0x000000324030723c */ /* 0x040ff000000418ff */
[C---:B-1----:R-:W-:Y:S08]  /*20220*/  HMMA.16816.F32.BF16 R52, R64.reuse, R56, RZ ;  /* 0x000000384034723c */ /* 0x042ff000000418ff */
[C---:B------:R-:W-:Y:S08]  /*20230*/  HMMA.16816.F32.BF16 R56, R64.reuse, R58, RZ ;  /* 0x0000003a4038723c */ /* 0x040ff000000418ff */
[C---:B------:R-:W-:Y:S08]  /*20240*/  HMMA.16816.F32.BF16 R60, R64.reuse, R136, RZ ;  /* 0x00000088403c723c */ /* 0x040ff000000418ff */
[----:B------:R-:W-:Y:S01]  /*20250*/  HMMA.16816.F32.BF16 R64, R64, R138, RZ ;  /* 0x0000008a4040723c */ /* 0x000fe200000418ff */
[----:B------:R-:W1:Y:S07]  /*20260*/  LDSM.16.M88.4 R136, [R3+0x5800] ;  /* 0x005800000388783b */ /* 0x000e6e0000000200 */
[C---:B---3--:R-:W-:Y:S08]  /*20270*/  HMMA.16816.F32.BF16 R4, R140.reuse, R144, R4 ;  /* 0x000000908c04723c */ /* 0x048ff00000041804 */
[C---:B------:R-:W-:Y:S01]  /*20280*/  HMMA.16816.F32.BF16 R8, R140.reuse, R146, R8 ;  /* 0x000000928c08723c */ /* 0x040fe20000041808 */
[----:B------:R-:W3:Y:S07]  /*20290*/  LDSM.16.M88.4 R144, [R3+0x6000] ;  /* 0x006000000390783b */ /* 0x000eee0000000200 */
[C---:B------:R-:W-:Y:S03]  /*202a0*/  HMMA.16816.F32.BF16 R12, R140.reuse, R148, R12 ;  /* 0x000000948c0c723c */ /* 0x040fe6000004180c */
[----:B------:R-:W-:Y:S04]  /*202b0*/  SEL R148, R135, 0xffffffc0, !P2 ;  /* 0xffffffc087947807 */ /* 0x000fe80005000000 */
[----:B------:R-:W-:Y:S01]  /*202c0*/  IADD3 R135, PT, PT, R183, R148, RZ ;  /* 0x00000094b7877210 */ /* 0x000fe20007ffe0ff */
[C---:B------:R-:W-:Y:S03]  /*202d0*/  HMMA.16816.F32.BF16 R16, R140.reuse, R150, R16 ;  /* 0x000000968c10723c */ /* 0x040fe60000041810 */
[C---:B------:R-:W-:Y:S01]  /*202e0*/  IMAD.IADD R201, R181.reuse, 0x1, R148 ;  /* 0x00000001b5c97824 */ /* 0x040fe200078e0294 */
[----:B------:R-:W-:Y:S03]  /*202f0*/  LDSM.16.M88.4 R168, [R135+0x4000] ;  /* 0x0040000087a8783b */ /* 0x000fe60000000200 */
[C---:B------:R-:W-:Y:S01]  /*20300*/  IMAD.IADD R200, R212.reuse, 0x1, R201 ;  /* 0x00000001d4c87824 */ /* 0x040fe200078e02c9 */
[C---:B------:R-:W-:Y:S02]  /*20310*/  HMMA.16816.F32.BF16 R20, R140.reuse, R152, R20 ;  /* 0x000000988c14723c */ /* 0x040fe40000041814 */
[----:B------:R4:W5:Y:S06]  /*20320*/  LDSM.16.M88.4 R148, [R3+0x7800] ;  /* 0x007800000394783b */ /* 0x00096c0000000200 */
[C---:B------:R-:W-:Y:S01]  /*20330*/  HMMA.16816.F32.BF16 R24, R140.reuse, R154, R24 ;  /* 0x0000009a8c18723c */ /* 0x040fe20000041818 */
[----:B------:R-:W5:Y:S06]  /*20340*/  LDSM.16.M88.4 R164, [R201] ;  /* 0x00000000c9a4783b */ /* 0x000f6c0000000200 */
[----:B------:R-:W5:Y:S01]  /*20350*/  LDSM.16.M88.4 R172, [R135+0x4800] ;  /* 0x0048000087ac783b */ /* 0x000f620000000200 */
[C---:B-1----:R-:W-:Y:S05]  /*20360*/  HMMA.16816.F32.BF16 R28, R140.reuse, R136, R28 ;  /* 0x000000888c1c723c */ /* 0x042fea000004181c */
[----:B------:R-:W1:Y:S03]  /*20370*/  LDSM.16.M88.4 R176, [R135+0x5000] ;  /* 0x0050000087b0783b */ /* 0x000e660000000200 */
[C---:B------:R-:W-:Y:S03]  /*20380*/  HMMA.16816.F32.BF16 R32, R140.reuse, R138, R32 ;  /* 0x0000008a8c20723c */ /* 0x040fe60000041820 */
[----:B------:R-:W1:Y:S01]  /*20390*/  LDSM.16.M88.4 R152, [R135+0x5800] ;  /* 0x005800008798783b */ /* 0x000e620000000200 */
[----:B----4-:R-:W-:Y:S04]  /*203a0*/  IADD3 R3, PT, PT, R212, R135, RZ ;  /* 0x00000087d4037210 */ /* 0x010fe80007ffe0ff */
[C---:B---3--:R-:W-:Y:S01]  /*203b0*/  HMMA.16816.F32.BF16 R36, R140.reuse, R144, R36 ;  /* 0x000000908c24723c */ /* 0x048fe20000041824 */
[----:B------:R-:W3:Y:S06]  /*203c0*/  LDSM.16.M88.4 R136, [R135+0x6000] ;  /* 0x006000008788783b */ /* 0x000eec0000000200 */
[----:B------:R-:W-:Y:S01]  /*203d0*/  LDSM.16.M88.4 R184, [R135+0x9800] ;  /* 0x0098000087b8783b */ /* 0x000fe20000000200 */
[C---:B------:R-:W-:Y:S05]  /*203e0*/  HMMA.16816.F32.BF16 R40, R140.reuse, R146, R40 ;  /* 0x000000928c28723c */ /* 0x040fea0000041828 */
[----:B------:R-:W4:Y:S03]  /*203f0*/  LDSM.16.M88.4 R144, [R135+0x6800] ;  /* 0x006800008790783b */ /* 0x000f260000000200 */
[C---:B------:R-:W-:Y:S03]  /*20400*/  HMMA.16816.F32.BF16 R44, R140.reuse, R156, R44 ;  /* 0x0000009c8c2c723c */ /* 0x040fe6000004182c */
[----:B------:R-:W-:Y:S05]  /*20410*/  LDSM.16.M88.4 R188, [R135+0xa000] ;  /* 0x00a0000087bc783b */ /* 0x000fea0000000200 */
[C---:B------:R-:W-:Y:S01]  /*20420*/  HMMA.16816.F32.BF16 R48, R140.reuse, R158, R48 ;  /* 0x0000009e8c30723c */ /* 0x040fe20000041830 */
[----:B------:R-:W-:Y:S06]  /*20430*/  LDSM.16.M88.4 R156, [R3+0x4800] ;  /* 0x00480000039c783b */ /* 0x000fec0000000200 */
[----:B------:R-:W-:Y:S01]  /*20440*/  LDSM.16.M88.4 R192, [R135+0xa800] ;  /* 0x00a8000087c0783b */ /* 0x000fe20000000200 */
[C---:B------:R-:W-:Y:S05]  /*20450*/  HMMA.16816.F32.BF16 R52, R140.reuse, R160, R52 ;  /* 0x000000a08c34723c */ /* 0x040fea0000041834 */
[----:B------:R-:W-:Y:S03]  /*20460*/  LDSM.16.M88.4 R196, [R135+0xb000] ;  /* 0x00b0000087c4783b */ /* 0x000fe60000000200 */
[C---:B------:R-:W-:Y:S03]  /*20470*/  HMMA.16816.F32.BF16 R56, R140.reuse, R162, R56 ;  /* 0x000000a28c38723c */ /* 0x040fe60000041838 */
[----:B------:R-:W-:Y:S05]  /*20480*/  LDSM.16.M88.4 R160, [R3+0x5000] ;  /* 0x0050000003a0783b */ /* 0x000fea0000000200 */
[C---:B-----5:R-:W-:Y:S01]  /*20490*/  HMMA.16816.F32.BF16 R60, R140.reuse, R148, R60 ;  /* 0x000000948c3c723c */ /* 0x060fe2000004183c */
[----:B------:R-:W-:Y:S07]  /*204a0*/  LDSM.16.M88.4 R204, [R3+0x8000] ;  /* 0x0080000003cc783b */ /* 0x000fee0000000200 */
[----:B------:R-:W-:Y:S01]  /*204b0*/  HMMA.16816.F32.BF16 R64, R140, R150, R64 ;  /* 0x000000968c40723c */ /* 0x000fe20000041840 */
[----:B------:R-:W5:Y:S06]  /*204c0*/  LDSM.16.M88.4 R140, [R135+0x7000] ;  /* 0x00700000878c783b */ /* 0x000f6c0000000200 */
[----:B------:R-:W5:Y:S01]  /*204d0*/  LDSM.16.M88.4 R148, [R135+0x7800] ;  /* 0x007800008794783b */ /* 0x000f620000000200 */
        /* <DEDUP_REMOVED lines=8> */
[----:B------:R-:W-:Y:S07]  /*20560*/  LDSM.16.M88.4 R176, [R134+UR8+0xb800] ;  /* 0x00b8000886b0783b */ /* 0x000fee0008000200 */
[C---:B------:R-:W-:Y:S08]  /*20570*/  HMMA.16816.F32.BF16 R28, R164.reuse, R152, R28 ;  /* 0x00000098a41c723c */ /* 0x040ff0000004181c */
[C---:B------:R-:W-:Y:S01]  /*20580*/  HMMA.16816.F32.BF16 R32, R164.reuse, R154, R32 ;  /* 0x0000009aa420723c */ /* 0x040fe20000041820 */
[----:B------:R-:W-:Y:S07]  /*20590*/  LDSM.16.M88.4 R152, [R3+0x4000] ;  /* 0x004000000398783b */ /* 0x000fee0000000200 */
[C---:B---3--:R-:W-:Y:S08]  /*205a0*/  HMMA.16816.F32.BF16 R36, R164.reuse, R136, R36 ;  /* 0x00000088a424723c */ /* 0x048ff00000041824 */
[C---:B------:R-:W-:Y:S01]  /*205b0*/  HMMA.16816.F32.BF16 R40, R164.reuse, R138, R40 ;  /* 0x0000008aa428723c */ /* 0x040fe20000041828 */
[----:B------:R-:W1:Y:S07]  /*205c0*/  LDSM.16.M88.4 R136, [R200] ;  /* 0x00000000c888783b */ /* 0x000e6e0000000200 */
[C---:B----4-:R-:W-:Y:S08]  /*205d0*/  HMMA.16816.F32.BF16 R44, R164.reuse, R144, R44 ;  /* 0x00000090a42c723c */ /* 0x050ff0000004182c */
[C---:B------:R-:W-:Y:S01]  /*205e0*/  HMMA.16816.F32.BF16 R48, R164.reuse, R146, R48 ;  /* 0x00000092a430723c */ /* 0x040fe20000041830 */
[----:B------:R-:W3:Y:S07]  /*205f0*/  LDSM.16.M88.4 R144, [R3+0x6800] ;  /* 0x006800000390783b */ /* 0x000eee0000000200 */
[C---:B-----5:R-:W-:Y:S08]  /*20600*/  HMMA.16816.F32.BF16 R52, R164.reuse, R140, R52 ;  /* 0x0000008ca434723c */ /* 0x060ff00000041834 */
[C---:B------:R-:W-:Y:S01]  /*20610*/  HMMA.16816.F32.BF16 R56, R164.reuse, R142, R56 ;  /* 0x0000008ea438723c */ /* 0x040fe20000041838 */
[----:B------:R-:W4:Y:S07]  /*20620*/  LDSM.16.M88.4 R140, [R3+0x7000] ;  /* 0x00700000038c783b */ /* 0x000f2e0000000200 */
[C---:B------:R-:W-:Y:S08]  /*20630*/  HMMA.16816.F32.BF16 R60, R164.reuse, R148, R60 ;  /* 0x00000094a43c723c */ /* 0x040ff0000004183c */
[----:B------:R-:W-:Y:S01]  /*20640*/  HMMA.16816.F32.BF16 R64, R164, R150, R64 ;  /* 0x00000096a440723c */ /* 0x000fe20000041840 */
[----:B------:R-:W5:Y:S06]  /*20650*/  LDSM.16.M88.4 R148, [R3+0x7800] ;  /* 0x007800000394783b */ /* 0x000f6c0000000200 */
[----:B------:R-:W-:Y:S01]  /*20660*/  LDSM.16.M88.4 R164, [R134+UR8+0xa000] ;  /* 0x00a0000886a4783b */ /* 0x000fe20008000200 */
[C---:B-1----:R-:W-:Y:S08]  /*20670*/  HMMA.16816.F32.BF16 R4, R136.reuse, R152, R4 ;  /* 0x000000988804723c */ /* 0x042ff00000041804 */
[C---:B------:R-:W-:Y:S01]  /*20680*/  HMMA.16816.F32.BF16 R8, R136.reuse, R154, R8 ;  /* 0x0000009a8808723c */ /* 0x040fe20000041808 */
[----:B------:R1:W-:Y:S07]  /*20690*/  LDSM.16.M88.4 R152, [R181+0x2000] ;  /* 0x00200000b598783b */ /* 0x0003ee0000000200 */
[C---:B------:R-:W-:Y:S08]  /*206a0*/  HMMA.16816.F32.BF16 R12, R136.reuse, R156, R12 ;  /* 0x0000009c880c723c */ /* 0x040ff0000004180c */
[C---:B------:R-:W-:Y:S01]  /*206b0*/  HMMA.16816.F32.BF16 R16, R136.reuse, R158, R16 ;  /* 0x0000009e8810723c */ /* 0x040fe20000041810 */
[----:B------:R-:W2:Y:S07]  /*206c0*/  LDSM.16.M88.4 R156, [R134+UR8+0x8000] ;  /* 0x00800008869c783b */ /* 0x000eae0008000200 */
[C---:B------:R-:W-:Y:S03]  /*206d0*/  HMMA.16816.F32.BF16 R20, R136.reuse, R160, R20 ;  /* 0x000000a08814723c */ /* 0x040fe60000041814 */
[----:B-1----:R-:W-:Y:S05]  /*206e0*/  IMAD.IADD R181, R181, 0x1, R212 ;  /* 0x00000001b5b57824 */ /* 0x002fea00078e02d4 */
[C---:B------:R-:W-:Y:S01]  /*206f0*/  HMMA.16816.F32.BF16 R24, R136.reuse, R162, R24 ;  /* 0x000000a28818723c */ /* 0x040fe20000041818 */
[----:B------:R-:W1:Y:S07]  /*20700*/  LDSM.16.M88.4 R160, [R134+UR8+0x8800] ;  /* 0x0088000886a0783b */ /* 0x000e6e0008000200 */
[C---:B------:R-:W-:Y:S08]  /*20710*/  HMMA.16816.F32.BF16 R28, R136.reuse, R168, R28 ;  /* 0x000000a8881c723c */ /* 0x040ff0000004181c */
[C---:B------:R-:W-:Y:S01]  /*20720*/  HMMA.16816.F32.BF16 R32, R136.reuse, R170, R32 ;  /* 0x000000aa8820723c */ /* 0x040fe20000041820 */
[----:B------:R-:W-:Y:S07]  /*20730*/  LDSM.16.M88.4 R168, [R134+UR8+0xa800] ;  /* 0x00a8000886a8783b */ /* 0x000fee0008000200 */
[C---:B------:R-:W-:Y:S08]  /*20740*/  HMMA.16816.F32.BF16 R36, R136.reuse, R172, R36 ;  /* 0x000000ac8824723c */ /* 0x040ff00000041824 */
[C---:B------:R-:W-:Y:S01]  /*20750*/  HMMA.16816.F32.BF16 R40, R136.reuse, R174, R40 ;  /* 0x000000ae8828723c */ /* 0x040fe20000041828 */
[----:B------:R-:W-:Y:S07]  /*20760*/  LDSM.16.M88.4 R172, [R134+UR8+0xb000] ;  /* 0x00b0000886ac783b */ /* 0x000fee0008000200 */
[C---:B---3--:R-:W-:Y:S08]  /*20770*/  HMMA.16816.F32.BF16 R44, R136.reuse, R144, R44 ;  /* 0x00000090882c723c */ /* 0x048ff0000004182c */
[C---:B------:R-:W-:Y:S01]  /*20780*/  HMMA.16816.F32.BF16 R48, R136.reuse, R146, R48 ;  /* 0x000000928830723c */ /* 0x040fe20000041830 */
[----:B------:R-:W3:Y:S07]  /*20790*/  LDSM.16.M88.4 R144, [R134+UR8+0x9000] ;  /* 0x009000088690783b */ /* 0x000eee0008000200 */
[C---:B----4-:R-:W-:Y:S08]  /*207a0*/  HMMA.16816.F32.BF16 R52, R136.reuse, R140, R52 ;  /* 0x0000008c8834723c */ /* 0x050ff00000041834 */
[C---:B------:R-:W-:Y:S01]  /*207b0*/  HMMA.16816.F32.BF16 R56, R136.reuse, R142, R56 ;  /* 0x0000008e8838723c */ /* 0x040fe20000041838 */
[----:B------:R-:W4:Y:S07]  /*207c0*/  LDSM.16.M88.4 R140, [R134+UR8+0x9800] ;  /* 0x00980008868c783b */ /* 0x000f2e0008000200 */
[C---:B-----5:R-:W-:Y:S08]  /*207d0*/  HMMA.16816.F32.BF16 R60, R136.reuse, R148, R60 ;  /* 0x00000094883c723c */ /* 0x060ff0000004183c */
[----:B------:R-:W-:Y:S01]  /*207e0*/  HMMA.16816.F32.BF16 R64, R136, R150, R64 ;  /* 0x000000968840723c */ /* 0x000fe20000041840 */
[----:B------:R-:W-:Y:S06]  /*207f0*/  LDSM.16.M88.4 R136, [R181+0x2000] ;  /* 0x00200000b588783b */ /* 0x000fec0000000200 */
[----:B------:R-:W5:Y:S01]  /*20800*/  LDSM.16.M88.4 R148, [R202+0x8000] ;  /* 0x00800000ca94783b */ /* 0x000f620000000200 */
[C---:B--2---:R-:W-:Y:S05]  /*20810*/  HMMA.16816.F32.BF16 R4, R152.reuse, R156, R4 ;  /* 0x0000009c9804723c */ /* 0x044fea0000041804 */
[----:B------:R-:W-:Y:S03]  /*20820*/  LDSM.16.M88.4 R180, [R135+0x9000] ;  /* 0x0090000087b4783b */ /* 0x000fe60000000200 */
[C---:B------:R-:W-:Y:S03]  /*20830*/  HMMA.16816.F32.BF16 R8, R152.reuse, R158, R8 ;  /* 0x0000009e9808723c */ /* 0x040fe60000041808 */
[----:B------:R-:W2:Y:S05]  /*20840*/  LDSM.16.M88.4 R156, [R202+0x8800] ;  /* 0x00880000ca9c783b */ /* 0x000eaa0000000200 */
[C---:B-1----:R-:W-:Y:S08]  /*20850*/  HMMA.16816.F32.BF16 R12, R152.reuse, R160, R12 ;  /* 0x000000a0980c723c */ /* 0x042ff0000004180c */
[C---:B------:R-:W-:Y:S01]  /*20860*/  HMMA.16816.F32.BF16 R16, R152.reuse, R162, R16 ;  /* 0x000000a29810723c */ /* 0x040fe20000041810 */
[----:B------:R-:W-:Y:S07]  /*20870*/  LDSM.16.M88.4 R160, [R202+0xa800] ;  /* 0x00a80000caa0783b */ /* 0x000fee0000000200 */
[C---:B---3--:R-:W-:Y:S08]  /*20880*/  HMMA.16816.F32.BF16 R20, R152.reuse, R144, R20 ;  /* 0x000000909814723c */ /* 0x048ff00000041814 */
        /* <DEDUP_REMOVED lines=17> */
[----:B------:R-:W4:Y:S01]  /*209a0*/  LDSM.16.M88.4 R176, [R135+0x8000] ;  /* 0x0080000087b0783b */ /* 0x000f220000000200 */
[C---:B-----5:R-:W-:Y:S05]  /*209b0*/  HMMA.16816.F32.BF16 R4, R136.reuse, R148, R4 ;  /* 0x000000948804723c */ /* 0x060fea0000041804 */
[----:B------:R-:W-:Y:S03]  /*209c0*/  LDSM.16.M88.4 R200, [R200+0x2000] ;  /* 0x00200000c8c8783b */ /* 0x000fe60000000200 */
[C---:B------:R-:W-:Y:S03]  /*209d0*/  HMMA.16816.F32.BF16 R8, R136.reuse, R150, R8 ;  /* 0x000000968808723c */ /* 0x040fe60000041808 */
[----:B------:R-:W5:Y:S05]  /*209e0*/  LDSM.16.M88.4 R148, [R135+0x8800] ;  /* 0x008800008794783b */ /* 0x000f6a0000000200 */
        /* <DEDUP_REMOVED lines=64> */
[----:B------:R1:W1:Y:S01]  /*20df0*/  MUFU.TANH R136, R144 ;  /* 0x0000009000887308 */ /* 0x0002620000002400 */
        /* <DEDUP_REMOVED lines=21> */
[----:B------:R-:W3:Y:S01]  /*20f50*/  MUFU.TANH R17, R17 ;  /* 0x0000001100117308 */ /* 0x000ee20000002400 */
[C---:B------:R-:W-:Y:S01]  /*20f60*/  HMMA.16816.F32.BF16 R40, R200.reuse, R6, R40 ;  /* 0x00000006c828723c */ /* 0x040fe20000041828 */
[----:B------:R-:W4:Y:S02]  /*20f70*/  LDSM.16.M88.4 R4, [R3+0xb000] ;  /* 0x00b000000304783b */ /* 0x000f240000000200 */
        /* <DEDUP_REMOVED lines=15> */
[C---:B-----5:R-:W-:Y:S09]  /*21070*/  HMMA.16816.F32.BF16 R44, R200.reuse, R8, R44 ;  /* 0x00000008c82c723c */ /* 0x060ff2000004182c */
[----:B------:R-:W1:Y:S01]  /*21080*/  MUFU.TANH R21, R21 ;  /* 0x0000001500157308 */ /* 0x000e620000002400 */
[C---:B------:R-:W-:Y:S01]  /*21090*/  HMMA.16816.F32.BF16 R48, R200.reuse, R10, R48 ;  /* 0x0000000ac830723c */ /* 0x040fe20000041830 */
[----:B------:R-:W5:Y:S01]  /*210a0*/  LDSM.16.M88.4 R8, [R3+0xb800] ;  /* 0x00b800000308783b */ /* 0x000f620000000200 */
[----:B------:R-:W-:Y:S07]  /*210b0*/  DEPBAR.LE SB0, 0x0 ;  /* 0x000080000000791a */ /* 0x000fee0000000000 */
[----:B------:R-:W1:Y:S01]  /*210c0*/  MUFU.TANH R20, R20 ;  /* 0x0000001400147308 */ /* 0x000e620000002400 */
[----:B------:R-:W-:Y:S01]  /*210d0*/  BAR.SYNC.DEFER_BLOCKING 0x0 ;  /* 0x0000000000007b1d */ /* 0x000fe20000010000 */
[C---:B----4-:R-:W-:Y:S05]  /*210e0*/  HMMA.16816.F32.BF16 R52, R200.reuse, R4, R52 ;  /* 0x00000004c834723c */ /* 0x050fea0000041834 */
[-C--:B------:R-:W-:Y:S03]  /*210f0*/  FMUL.FTZ R41, R44, R244.reuse ;  /* 0x000000f42c297220 */ /* 0x080fe60000410000 */
[----:B------:R-:W4:Y:S01]  /*21100*/  MUFU.TANH R22, R22 ;  /* 0x0000001600167308 */ /* 0x000f220000002400 */
        /* <DEDUP_REMOVED lines=12> */
[----:B------:R-:W1:Y:S01]  /*211d0*/  MUFU.TANH R25, R25 ;  /* 0x0000001900197308 */ /* 0x000e620000002400 */
[-C--:B------:R-:W-:Y:S01]  /*211e0*/  FMUL.FTZ R52, R52, R244.reuse ;  /* 0x000000f434347220 */ /* 0x080fe20000410000 */
[-C--:B------:R-:W-:Y:S01]  /*211f0*/  FMUL.FTZ R173, R56, R244.reuse ;  /* 0x000000f438ad7220 */ /* 0x080fe20000410000 */
[-C--:B------:R-:W-:Y:S07]  /*21200*/  FMUL.FTZ R57, R57, R244.reuse ;  /* 0x000000f439397220 */ /* 0x080fee0000410000 */
[----:B------:R-:W1:Y:S01]  /*21210*/  MUFU.TANH R24, R24 ;  /* 0x0000001800187308 */ /* 0x000e620000002400 */
[C---:B-----5:R-:W-:Y:S03]  /*21220*/  HMMA.16816.F32.BF16 R60, R200.reuse, R8, R60 ;  /* 0x00000008c83c723c */ /* 0x060fe6000004183c */
[-C--:B------:R-:W-:Y:S01]  /*21230*/  FMUL.FTZ R8, R58, R244.reuse ;  /* 0x000000f43a087220 */ /* 0x080fe20000410000 */
[-C--:B------:R-:W-:Y:S05]  /*21240*/  FMUL.FTZ R9, R59, R244.reuse ;  /* 0x000000f43b097220 */ /* 0x080fea0000410000 */
[----:B------:R-:W1:Y:S01]  /*21250*/  MUFU.TANH R26, R26 ;  /* 0x0000001a001a7308 */ /* 0x000e620000002400 */
[----:B------:R-:W-:Y:S09]  /*21260*/  HMMA.16816.F32.BF16 R64, R200, R10, R64 ;  /* 0x0000000ac840723c */ /* 0x000ff20000041840 */
[----:B------:R-:W1:Y:S01]  /*21270*/  MUFU.TANH R27, R27 ;  /* 0x0000001b001b7308 */ /* 0x000e620000002400 */
[-C--:B------:R-:W-:Y:S01]  /*21280*/  FMUL.FTZ R161, R60, R244.reuse ;  /* 0x000000f43ca17220 */ /* 0x080fe20000410000 */
[-C--:B------:R-:W-:Y:S08]  /*21290*/  FMUL.FTZ R61, R61, R244.reuse ;  /* 0x000000f43d3d7220 */ /* 0x080ff00000410000 */
[----:B------:R-:W1:Y:S01]  /*212a0*/  MUFU.TANH R29, R29 ;  /* 0x0000001d001d7308 */ /* 0x000e620000002400 */
[-C--:B------:R-:W-:Y:S01]  /*212b0*/  FMUL.FTZ R62, R62, R244.reuse ;  /* 0x000000f43e3e7220 */ /* 0x080fe20000410000 */
[-C--:B------:R-:W-:Y:S01]  /*212c0*/  FMUL.FTZ R63, R63, R244.reuse ;  /* 0x000000f43f3f7220 */ /* 0x080fe20000410000 */
[-C--:B------:R-:W-:Y:S01]  /*212d0*/  FMUL.FTZ R157, R64, R244.reuse ;  /* 0x000000f4409d7220 */ /* 0x080fe20000410000 */
[-C--:B------:R-:W-:Y:S06]  /*212e0*/  FMUL.FTZ R3, R66, R244.reuse ;  /* 0x000000f442037220 */ /* 0x080fec0000410000 */
[----:B------:R-:W1:Y:S01]  /*212f0*/  MUFU.TANH R28, R28 ;  /* 0x0000001c001c7308 */ /* 0x000e620000002400 */
[-C--:B------:R-:W-:Y:S01]  /*21300*/  FMUL.FTZ R49, R67, R244.reuse ;  /* 0x000000f443317220 */ /* 0x080fe20000410000 */
[----:B------:R-:W-:Y:S08]  /*21310*/  FMUL.FTZ R65, R65, R244 ;  /* 0x000000f441417220 */ /* 0x000ff00000410000 */
        /* <DEDUP_REMOVED lines=31> */
[----:B------:R1:W1:Y:S10]  /*21510*/  MUFU.TANH R155, R62 ;  /* 0x0000003e009b7308 */ /* 0x0002740000002400 */
[----:B------:R1:W1:Y:S10]  /*21520*/  MUFU.TANH R152, R63 ;  /* 0x0000003f00987308 */ /* 0x0002740000002400 */
        /* <DEDUP_REMOVED lines=20> */
[----:B-1----:R-:W2:Y:S01]  /*21670*/  LD.E R57, desc[UR4][R132.64+0x170] ;  /* 0x0001700484397980 */ /* 0x002ea2000c101900 */
        /* <DEDUP_REMOVED lines=61> */
.L_x_2865:
[----:B------:R-:W-:Y:S05]  /*21a50*/  BSYNC.RECONVERGENT B0 ;  /* 0x0000000000007941 */ /* 0x000fea0003800200 */
.L_x_2864:
[----:B------:R-:W-:Y:S01]  /*21a60*/  @!PT LDS RZ, [RZ] ;  /* 0x00000000fffff984 */ /* 0x000fe20000000800 */
[----:B------:R-:W-:Y:S01]  /*21a70*/  @!PT LDS RZ, [RZ] ;  /* 0x00000000fffff984 */ /* 0x000fe20000000800 */
[----:B------:R-:W-:Y:S01]  /*21a80*/  @!PT LDS RZ, [RZ] ;  /* 0x00000000fffff984 */ /* 0x000fe20000000800 */
[----:B------:R-:W-:Y:S01]  /*21a90*/  @!P4 LDGSTS.E.BYPASS.LTC128B.128 [R249+0x4000], desc[UR4][R220.64] ;  /* 0x04000000dcf9cfae */ /* 0x000fe2000b981a04 */
[C---:B-1----:R-:W-:Y:S02]  /*21aa0*/  LEA R52, P0, R216.reuse, R220, 0x5 ;  /* 0x000000dcd8347211 */ /* 0x042fe400078028ff */
        /* <DEDUP_REMOVED lines=91> */
.L_x_2863:
[----:B------:R-:W-:Y:S05]  /*22060*/  BSYNC.RECONVERGENT B1 ;  /* 0x0000000000017941 */ /* 0x000fea0003800200 */
.L_x_2862:
[C---:B------:R-:W-:Y:S01]  /*22070*/  VIADD R10, R243.reuse, 0xffffffc0 ;  /* 0xffffffc0f30a7836 */ /* 0x040fe20000000000 */
[CC--:B------:R-:W-:Y:S01]  /*22080*/  ISETP.GE.AND P1, PT, R243.reuse, R240.reuse, PT ;  /* 0x000000f0f300720c */ /* 0x0c0fe20003f26270 */
[----:B-1----:R-:W-:Y:S01]  /*22090*/  VIADD R61, R243, 0xffffffc8 ;  /* 0xffffffc8f33d7836 */ /* 0x002fe20000000000 */
[----:B------:R-:W-:Y:S01]  /*220a0*/  LOP3.LUT R213, R213, 0x200, R214, 0xf8, !PT ;  /* 0x00000200d5d57812 */ /* 0x000fe200078ef8d6 */
[C---:B------:R-:W-:Y:S01]  /*220b0*/  VIADD R60, R243.reuse, 0xffffffd0 ;  /* 0xffffffd0f33c7836 */ /* 0x040fe20000000000 */
[-C--:B------:R-:W-:Y:S01]  /*220c0*/  ISETP.GE.AND P0, PT, R10, R240.reuse, PT ;  /* 0x000000f00a00720c */ /* 0x080fe20003f06270 */
[C---:B------:R-:W-:Y:S01]  /*220d0*/  VIADD R139, R243.reuse, 0xffffffc1 ;  /* 0xffffffc1f38b7836 */ /* 0x040fe20000000000 */
[----:B------:R-:W-:Y:S01]  /*220e0*/  FSEL R176, R176, -INF , P1 ;  /* 0xff800000b0b07808 */ /* 0x000fe20000800000 */
[C---:B--2---:R-:W-:Y:S01]  /*220f0*/  VIADD R54, R243.reuse, 0xffffffd8 ;  /* 0xffffffd8f3367836 */ /* 0x044fe20000000000 */
[----:B------:R-:W-:Y:S01]  /*22100*/  FSEL R144, R134, -INF , P0 ;  /* 0xff80000086907808 */ /* 0x000fe20000000000 */
[----:B------:R-:W-:Y:S01]  /*22110*/  VIADD R53, R243, 0xffffffe0 ;  /* 0xffffffe0f3357836 */ /* 0x000fe20000000000 */
[----:B------:R-:W-:Y:S01]  /*22120*/  ISETP.GE.AND P0, PT, R61, R240, PT ;  /* 0x000000f03d00720c */ /* 0x000fe20003f06270 */
[C---:B------:R-:W-:Y:S01]  /*22130*/  VIADD R58, R243.reuse, 0xffffffe1 ;  /* 0xffffffe1f33a7836 */ /* 0x040fe20000000000 */
[C---:B------:R-:W-:Y:S01]  /*22140*/  ISETP.GE.AND P1, PT, R243.reuse, R238, PT ;  /* 0x000000eef300720c */ /* 0x040fe20003f26270 */
[C---:B------:R-:W-:Y:S01]  /*22150*/  VIADD R52, R243.reuse, 0xffffffe9 ;  /* 0xffffffe9f3347836 */ /* 0x040fe20000000000 */
[----:B------:R-:W-:Y:S01]  /*22160*/  FSEL R66, R136, -INF , P0 ;  /* 0xff80000088427808 */ /* 0x000fe20000000000 */
[C---:B------:R-:W-:Y:S01]  /*22170*/  VIADD R11, R243.reuse, 0xffffffc9 ;  /* 0xffffffc9f30b7836 */ /* 0x040fe20000000000 */
[-C--:B------:R-:W-:Y:S01]  /*22180*/  ISETP.GE.AND P0, PT, R60, R240.reuse, PT ;  /* 0x000000f03c00720c */ /* 0x080fe20003f06270 */
[C---:B------:R-:W-:Y:S01]  /*22190*/  VIADD R55, R243.reuse, 0xffffffe8 ;  /* 0xffffffe8f3377836 */ /* 0x040fe20000000000 */
[----:B------:R-:W-:Y:S01]  /*221a0*/  FSEL R172, R172, -INF , P1 ;  /* 0xff800000acac7808 */ /* 0x000fe20000800000 */
[----:B------:R-:W-:Y:S01]  /*221b0*/  VIADD R50, R243, 0xfffffff1 ;  /* 0xfffffff1f3327836 */ /* 0x000fe20000000000 */
[-C--:B------:R-:W-:Y:S01]  /*221c0*/  ISETP.GE.AND P1, PT, R139, R240.reuse, PT ;  /* 0x000000f08b00720c */ /* 0x080fe20003f26270 */
[C---:B------:R-:W-:Y:S01]  /*221d0*/  VIADD R59, R243.reuse, 0xffffffd1 ;  /* 0xffffffd1f33b7836 */ /* 0x040fe20000000000 */
[----:B------:R-:W-:Y:S01]  /*221e0*/  FSEL R64, R12, -INF , P0 ;  /* 0xff8000000c407808 */ /* 0x000fe20000000000 */
[C---:B------:R-:W-:Y:S01]  /*221f0*/  VIADD R57, R243.reuse, 0xffffffd9 ;  /* 0xffffffd9f3397836 */ /* 0x040fe20000000000 */
[-C--:B------:R-:W-:Y:S01]  /*22200*/  ISETP.GE.AND P0, PT, R54, R240.reuse, PT ;  /* 0x000000f03600720c */ /* 0x080fe20003f06270 */
[----:B------:R-:W-:Y:S01]  /*22210*/  VIADD R12, R243, 0xfffffff8 ;  /* 0xfffffff8f30c7836 */ /* 0x000fe20000000000 */
[----:B------:R-:W-:Y:S01]  /*22220*/  FSEL R134, R135, -INF , P1 ;  /* 0xff80000087867808 */ /* 0x000fe20000800000 */
[----:B------:R-:W-:Y:S01]  /*22230*/  VIADD R241, R241, 0xffffff80 ;  /* 0xffffff80f1f17836 */ /* 0x000fe20000000000 */
[----:B------:R-:W-:Y:S01]  /*22240*/  FSEL R63, R15, -INF , P0 ;  /* 0xff8000000f3f7808 */ /* 0x000fe20000000000 */
[----:B------:R-:W2:Y:S01]  /*22250*/  LD.E R135, desc[UR4][R132.64+0xdc] ;  /* 0x0000dc0484877980 */ /* 0x000ea2000c101900 */
[----:B------:R-:W-:Y:S02]  /*22260*/  ISETP.GE.AND P0, PT, R53, R240, PT ;  /* 0x000000f03500720c */ /* 0x000fe40003f06270 */
[----:B------:R-:W-:Y:S02]  /*22270*/  ISETP.GE.AND P5, PT, R10, R238, PT ;  /* 0x000000ee0a00720c */ /* 0x000fe40003fa6270 */
[----:B------:R-:W-:Y:S01]  /*22280*/  FSEL R188, R19, -INF , P0 ;  /* 0xff80000013bc7808 */ /* 0x000fe20000000000 */
[----:B------:R-:W-:Y:S01]  /*22290*/  VIADD R19, R243, 0xfffffff0 ;  /* 0xfffffff0f3137836 */ /* 0x000fe20000000000 */
[----:B------:R-:W-:Y:S02]  /*222a0*/  ISETP.GE.AND P0, PT, R58, R240, PT ;  /* 0x000000f03a00720c */ /* 0x000fe40003f06270 */
[----:B------:R-:W-:Y:S02]  /*222b0*/  FSEL R140, R140, -INF , P5 ;  /* 0xff8000008c8c7808 */ /* 0x000fe40002800000 */
[----:B------:R-:W-:Y:S01]  /*222c0*/  FSEL R186, R21, -INF , P0 ;  /* 0xff80000015ba7808 */ /* 0x000fe20000000000 */
[----:B------:R-:W-:Y:S01]  /*222d0*/  VIADD R21, R243, 0xfffffff9 ;  /* 0xfffffff9f3157836 */ /* 0x000fe20000000000 */
[----:B------:R-:W-:Y:S02]  /*222e0*/  ISETP.GE.AND P0, PT, R139, R238, PT ;  /* 0x000000ee8b00720c */ /* 0x000fe40003f06270 */
[-C--:B------:R-:W-:Y:S02]  /*222f0*/  ISETP.GE.AND P5, PT, R55, R240.reuse, PT ;  /* 0x000000f03700720c */ /* 0x080fe40003fa6270 */
[----:B------:R-:W-:Y:S02]  /*22300*/  FSEL R141, R141, -INF , P0 ;  /* 0xff8000008d8d7808 */ /* 0x000fe40000000000 */
[----:B------:R-:W-:Y:S02]  /*22310*/  ISETP.GE.AND P0, PT, R52, R240, PT ;  /* 0x000000f03400720c */ /* 0x000fe40003f06270 */
[----:B------:R-:W-:Y:S02]  /*22320*/  FSEL R184, R23, -INF , P5 ;  /* 0xff80000017b87808 */ /* 0x000fe40002800000 */
[----:B------:R-:W-:Y:S01]  /*22330*/  FSEL R182, R25, -INF , P0 ;  /* 0xff80000019b67808 */ /* 0x000fe20000000000 */
[----:B------:R-:W-:Y:S01]  /*22340*/  VIADD R25, R243, 0x10 ;  /* 0x00000010f3197836 */ /* 0x000fe20000000000 */
[-C--:B------:R-:W-:Y:S02]  /*22350*/  ISETP.GE.AND P0, PT, R11, R238.reuse, PT ;  /* 0x000000ee0b00720c */ /* 0x080fe40003f06270 */
[----:B------:R-:W-:Y:S02]  /*22360*/  ISETP.GE.AND P5, PT, R61, R238, PT ;  /* 0x000000ee3d00720c */ /* 0x000fe40003fa6270 */
[----:B------:R-:W-:Y:S02]  /*22370*/  FSEL R143, R143, -INF , P0 ;  /* 0xff8000008f8f7808 */ /* 0x000fe40000000000 */
[----:B------:R-:W-:Y:S02]  /*22380*/  ISETP.GE.AND P0, PT, R50, R240, PT ;  /* 0x000000f03200720c */ /* 0x000fe40003f06270 */
[----:B------:R-:W-:Y:S02]  /*22390*/  FSEL R142, R142, -INF , P5 ;  /* 0xff8000008e8e7808 */ /* 0x000fe40002800000 */
[----:B------:R-:W-:Y:S01]  /*223a0*/  FSEL R201, R29, -INF , P0 ;  /* 0xff8000001dc97808 */ /* 0x000fe20000000000 */
[----:B------:R-:W-:Y:S01]  /*223b0*/  VIADD R29, R243, 0x9 ;  /* 0x00000009f31d7836 */ /* 0x000fe20000000000 */
[----:B------:R-:W-:Y:S02]  /*223c0*/  ISETP.GE.AND P0, PT, R59, R238, PT ;  /* 0x000000ee3b00720c */ /* 0x000fe40003f06270 */
[-C--:B------:R-:W-:Y:S02]  /*223d0*/  ISETP.GE.AND P5, PT, R19, R240.reuse, PT ;  /* 0x000000f01300720c */ /* 0x080fe40003fa6270 */
[----:B------:R-:W-:Y:S01]  /*223e0*/  FSEL R62, R14, -INF , P0 ;  /* 0xff8000000e3e7808 */ /* 0x000fe20000000000 */
[----:B------:R-:W-:Y:S01]  /*223f0*/  VIADD R14, R243, 0x21 ;  /* 0x00000021f30e7836 */ /* 0x000fe20000000000 */
[----:B------:R-:W-:Y:S02]  /*22400*/  ISETP.GE.AND P0, PT, R21, R240, PT ;  /* 0x000000f01500720c */ /* 0x000fe40003f06270 */
[----:B------:R-:W-:Y:S01]  /*22410*/  FSEL R164, R27, -INF , P5 ;  /* 0xff8000001ba47808 */ /* 0x000fe20002800000 */
[----:B------:R-:W-:Y:S01]  /*22420*/  VIADD R27, R243, 0x8 ;  /* 0x00000008f31b7836 */ /* 0x000fe20000000000 */
[----:B------:R-:W-:Y:S02]  /*22430*/  FSEL R32, R32, -INF , P0 ;  /* 0xff80000020207808 */ /* 0x000fe40000000000 */
[-C--:B------:R-:W-:Y:S02]  /*22440*/  ISETP.GE.AND P5, PT, R60, R238.reuse, PT ;  /* 0x000000ee3c00720c */ /* 0x080fe40003fa6270 */
[-C--:B------:R-:W-:Y:S02]  /*22450*/  ISETP.GE.AND P0, PT, R57, R238.reuse, PT ;  /* 0x000000ee3900720c */ /* 0x080fe40003f06270 */
[----:B------:R-:W-:Y:S02]  /*22460*/  FSEL R138, R138, -INF , P5 ;  /* 0xff8000008a8a7808 */ /* 0x000fe40002800000 */
[----:B------:R-:W-:Y:S01]  /*22470*/  FSEL R65, R18, -INF , P0 ;  /* 0xff80000012417808 */ /* 0x000fe20000000000 */
[----:B------:R-:W-:Y:S01]  /*22480*/  VIADD R18, R243, 0x11 ;  /* 0x00000011f3127836 */ /* 0x000fe20000000000 */
[----:B------:R-:W-:Y:S02]  /*22490*/  ISETP.GE.AND P0, PT, R53, R238, PT ;  /* 0x000000ee3500720c */ /* 0x000fe40003f06270 */
[----:B------:R-:W-:Y:S02]  /*224a0*/  ISETP.GE.AND P5, PT, R12, R240, PT ;  /* 0x000000f00c00720c */ /* 0x000fe40003fa6270 */
[C---:B------:R-:W-:Y:S02]  /*224b0*/  ISETP.GE.AND P6, PT, R10.reuse, R239, PT ;  /* 0x000000ef0a00720c */ /* 0x040fe40003fc6270 */
[----:B------:R-:W-:Y:S01]  /*224c0*/  ISETP.GE.AND P4, PT, R10, R237, PT ;  /* 0x000000ed0a00720c */ /* 0x000fe20003f86270 */
[----:B------:R-:W-:Y:S01]  /*224d0*/  VIADD R10, R243, 0x1 ;  /* 0x00000001f30a7836 */ /* 0x000fe20000000000 */
[----:B------:R-:W-:Y:S01]  /*224e0*/  FSEL R199, R31, -INF , P5 ;  /* 0xff8000001fc77808 */ /* 0x000fe20002800000 */
[C---:B------:R-:W-:Y:S01]  /*224f0*/  VIADD R31, R243.reuse, 0x39 ;  /* 0x00000039f31f7836 */ /* 0x040fe20000000000 */
[----:B------:R-:W-:Y:S01]  /*22500*/  FSEL R160, R20, -INF , P0 ;  /* 0xff80000014a07808 */ /* 0x000fe20000000000 */
[----:B------:R-:W-:Y:S01]  /*22510*/  VIADD R20, R243, 0x20 ;  /* 0x00000020f3147836 */ /* 0x000fe20000000000 */
[----:B------:R-:W-:Y:S02]  /*22520*/  ISETP.GE.AND P5, PT, R54, R238, PT ;  /* 0x000000ee3600720c */ /* 0x000fe40003fa6270 */
[----:B------:R-:W-:Y:S02]  /*22530*/  ISETP.GE.AND P0, PT, R27, R240, PT ;  /* 0x000000f01b00720c */ /* 0x000fe40003f06270 */
[----:B------:R-:W-:Y:S01]  /*22540*/  FSEL R67, R16, -INF , P5 ;  /* 0xff80000010437808 */ /* 0x000fe20002800000 */
[----:B------:R-:W-:Y:S01]  /*22550*/  VIADD R16, R243, 0x19 ;  /* 0x00000019f3107836 */ /* 0x000fe20000000000 */
[----:B------:R-:W-:Y:S02]  /*22560*/  FSEL R37, R37, -INF , P0 ;  /* 0xff80000025257808 */ /* 0x000fe40000000000 */
[----:B------:R-:W-:Y:S02]  /*22570*/  ISETP.GE.AND P0, PT, R55, R238, PT ;  /* 0x000000ee3700720c */ /* 0x000fe40003f06270 */
        /* <DEDUP_REMOVED lines=9> */
[----:B------:R-:W-:Y:S02]  /*22610*/  ISETP.GE.AND P5, PT, R29, R240, PT ;  /* 0x000000f01d00720c */ /* 0x000fe40003fa6270 */
[-C--:B------:R-:W-:Y:S02]  /*22620*/  ISETP.GE.AND P0, PT, R19, R238.reuse, PT ;  /* 0x000000ee1300720c */ /* 0x080fe40003f06270 */
[----:B------:R-:W-:Y:S02]  /*22630*/  FSEL R38, R38, -INF , P5 ;  /* 0xff80000026267808 */ /* 0x000fe40002800000 */
[----:B------:R-:W-:Y:S01]  /*22640*/  FSEL R168, R28, -INF , P0 ;  /* 0xff8000001ca87808 */ /* 0x000fe20000000000 */
[C---:B------:R-:W-:Y:S01]  /*22650*/  VIADD R28, R243.reuse, 0x31 ;  /* 0x00000031f31c7836 */ /* 0x040fe20000000000 */
[----:B------:R-:W-:Y:S02]  /*22660*/  ISETP.GE.AND P5, PT, R52, R238, PT ;  /* 0x000000ee3400720c */ /* 0x000fe40003fa6270 */
[-C--:B------:R-:W-:Y:S02]  /*22670*/  ISETP.GE.AND P0, PT, R22, R240.reuse, PT ;  /* 0x000000f01600720c */ /* 0x080fe40003f06270 */
[----:B------:R-:W-:Y:S01]  /*22680*/  FSEL R181, R26, -INF , P5 ;  /* 0xff8000001ab57808 */ /* 0x000fe20002800000 */
[C---:B------:R-:W-:Y:S01]  /*22690*/  VIADD R26, R243.reuse, 0x29 ;  /* 0x00000029f31a7836 */ /* 0x040fe20000000000 */
[----:B------:R-:W-:Y:S01]  /*226a0*/  FSEL R193, R4, -INF , P0 ;  /* 0xff80000004c17808 */ /* 0x000fe20000000000 */
[----:B------:R-:W-:Y:S01]  /*226b0*/  VIADD R4, R243, 0x28 ;  /* 0x00000028f3047836 */ /* 0x000fe20000000000 */
[----:B------:R-:W-:Y:S02]  /*226c0*/  ISETP.GE.AND P5, PT, R18, R240, PT ;  /* 0x000000f01200720c */ /* 0x000fe40003fa6270 */
[----:B------:R-:W-:Y:S02]  /*226d0*/  ISETP.GE.AND P0, PT, R12, R238, PT ;  /* 0x000000ee0c00720c */ /* 0x000fe40003f06270 */
        /* <DEDUP_REMOVED lines=29> */
[----:B------:R-:W-:Y:S02]  /*228b0*/  ISETP.GE.AND P0, PT, R18, R238, PT ;  /* 0x000000ee1200720c */ /* 0x000fe40003f06270 */
[----:B------:R-:W-:Y:S02]  /*228c0*/  FSEL R56, R17, -INF , P1 ;  /* 0xff80000011387808 */ /* 0x000fe40000800000 */
[----:B------:R-:W-:Y:S02]  /*228d0*/  ISETP.GE.AND P1, PT, R243, R239, PT ;  /* 0x000000eff300720c */ /* 0x000fe40003f26270 */
[----:B------:R-:W-:Y:S02]  /*228e0*/  FSEL R39, R39, -INF , P5 ;  /* 0xff80000027277808 */ /* 0x000fe40002800000 */
[----:B------:R-:W-:Y:S02]  /*228f0*/  FSEL R43, R43, -INF , P0 ;  /* 0xff8000002b2b7808 */ /* 0x000fe40000000000 */
[----:B------:R-:W-:Y:S02]  /*22900*/  ISETP.GE.AND P5, PT, R30, R240, PT ;  /* 0x000000f01e00720c */ /* 0x000fe40003fa6270 */
[----:B------:R-:W-:Y:S02]  /*22910*/  ISETP.GE.AND P0, PT, R22, R238, PT ;  /* 0x000000ee1600720c */ /* 0x000fe40003f06270 */
[----:B------:R-:W-:Y:S02]  /*22920*/  FSEL R176, R176, -INF , !P1 ;  /* 0xff800000b0b07808 */ /* 0x000fe40004800000 */
[----:B------:R-:W-:Y:S02]  /*22930*/  ISETP.GE.AND P1, PT, R24, R240, PT ;  /* 0x000000f01800720c */ /* 0x000fe40003f26270 */
[----:B------:R-:W-:Y:S02]  /*22940*/  FSEL R185, R5, -INF , P0 ;  /* 0xff80000005b97808 */ /* 0x000fe40000000000 */
[----:B------:R-:W-:Y:S02]  /*22950*/  FSEL R161, R161, -INF , P5 ;  /* 0xff800000a1a17808 */ /* 0x000fe40002800000 */
[-C--:B------:R-:W-:Y:S02]  /*22960*/  ISETP.GE.AND P0, PT, R20, R238.reuse, PT ;  /* 0x000000ee1400720c */ /* 0x080fe40003f06270 */
[----:B------:R-:W-:Y:S02]  /*22970*/  ISETP.GE.AND P5, PT, R25, R238, PT ;  /* 0x000000ee1900720c */ /* 0x000fe40003fa6270 */
[----:B------:R-:W-:Y:S02]  /*22980*/  FSEL R157, R157, -INF , P1 ;  /* 0xff8000009d9d7808 */ /* 0x000fe40000800000 */
[C---:B------:R-:W-:Y:S01]  /*22990*/  ISETP.GE.AND P1, PT, R243.reuse, R237, PT ;  /* 0x000000edf300720c */ /* 0x040fe20003f26270 */
[----:B------:R-:W-:Y:S01]  /*229a0*/  VIADD R243, R243, 0xffffff80 ;  /* 0xffffff80f3f37836 */ /* 0x000fe20000000000 */
[----:B------:R-:W-:Y:S02]  /*229b0*/  FSEL R44, R44, -INF , P5 ;  /* 0xff8000002c2c7808 */ /* 0x000fe40002800000 */
[----:B------:R-:W-:Y:S02]  /*229c0*/  FSEL R6, R6, -INF , P0 ;  /* 0xff80000006067808 */ /* 0x000fe40000000000 */
[----:B------:R-:W-:Y:S02]  /*229d0*/  ISETP.GE.AND P5, PT, R31, R240, PT ;  /* 0x000000f01f00720c */ /* 0x000fe40003fa6270 */
[----:B------:R-:W-:Y:S02]  /*229e0*/  FSEL R23, R144, -INF , !P6 ;  /* 0xff80000090177808 */ /* 0x000fe40007000000 */
[-C--:B------:R-:W-:Y:S02]  /*229f0*/  ISETP.GE.AND P0, PT, R26, R238.reuse, PT ;  /* 0x000000ee1a00720c */ /* 0x080fe40003f06270 */
[-C--:B------:R-:W-:Y:S02]  /*22a00*/  ISETP.GE.AND P6, PT, R11, R239.reuse, PT ;  /* 0x000000ef0b00720c */ /* 0x080fe40003fc6270 */
[----:B------:R-:W-:Y:S02]  /*22a10*/  FSEL R172, R172, -INF , !P1 ;  /* 0xff800000acac7808 */ /* 0x000fe40004800000 */
[-C--:B------:R-:W-:Y:S02]  /*22a20*/  ISETP.GE.AND P1, PT, R4, R238.reuse, PT ;  /* 0x000000ee0400720c */ /* 0x080fe40003f26270 */
[----:B------:R-:W-:Y:S02]  /*22a30*/  FSEL R163, R9, -INF , P0 ;  /* 0xff80000009a37808 */ /* 0x000fe40000000000 */
[----:B------:R-:W-:Y:S02]  /*22a40*/  FSEL R156, R156, -INF , P5 ;  /* 0xff8000009c9c7808 */ /* 0x000fe40002800000 */
[-C--:B------:R-:W-:Y:S02]  /*22a50*/  ISETP.GE.AND P0, PT, R31, R238.reuse, PT ;  /* 0x000000ee1f00720c */ /* 0x080fe40003f06270 */
[----:B------:R-:W-:Y:S02]  /*22a60*/  FSEL R13, R137, -INF , !P6 ;  /* 0xff800000890d7808 */ /* 0x000fe40007000000 */
[-C--:B------:R-:W-:Y:S02]  /*22a70*/  ISETP.GE.AND P5, PT, R16, R238.reuse, PT ;  /* 0x000000ee1000720c */ /* 0x080fe40003fa6270 */
[-C--:B------:R-:W-:Y:S02]  /*22a80*/  ISETP.GE.AND P6, PT, R54, R239.reuse, PT ;  /* 0x000000ef3600720c */ /* 0x080fe40003fc6270 */
[----:B------:R-:W-:Y:S02]  /*22a90*/  FSEL R8, R8, -INF , P1 ;  /* 0xff80000008087808 */ /* 0x000fe40000800000 */
[-C--:B------:R-:W-:Y:S02]  /*22aa0*/  ISETP.GE.AND P1, PT, R28, R238.reuse, PT ;  /* 0x000000ee1c00720c */ /* 0x080fe40003f26270 */
[----:B------:R-:W-:Y:S02]  /*22ab0*/  FSEL R46, R46, -INF , P5 ;  /* 0xff8000002e2e7808 */ /* 0x000fe40002800000 */
[----:B------:R-:W-:Y:S02]  /*22ac0*/  FSEL R136, R49, -INF , P0 ;  /* 0xff80000031887808 */ /* 0x000fe40000000000 */
[-C--:B------:R-:W-:Y:S02]  /*22ad0*/  ISETP.GE.AND P5, PT, R14, R238.reuse, PT ;  /* 0x000000ee0e00720c */ /* 0x080fe40003fa6270 */
[----:B------:R-:W-:Y:S02]  /*22ae0*/  FSEL R49, R63, -INF , !P6 ;  /* 0xff8000003f317808 */ /* 0x000fe40007000000 */
[----:B------:R-:W-:Y:S02]  /*22af0*/  ISETP.GE.AND P6, PT, R58, R239, PT ;  /* 0x000000ef3a00720c */ /* 0x000fe40003fc6270 */
[----:B------:R-:W-:Y:S02]  /*22b00*/  FSEL R152, R152, -INF , P1 ;  /* 0xff80000098987808 */ /* 0x000fe40000800000 */
[----:B------:R-:W-:Y:S02]  /*22b10*/  ISETP.GE.AND P1, PT, R139, R237, PT ;  /* 0x000000ed8b00720c */ /* 0x000fe40003f26270 */
[----:B------:R-:W-:Y:S02]  /*22b20*/  FSEL R47, R47, -INF , P5 ;  /* 0xff8000002f2f7808 */ /* 0x000fe40002800000 */
[----:B------:R-:W-:Y:S02]  /*22b30*/  ISETP.GE.AND P5, PT, R30, R238, PT ;  /* 0x000000ee1e00720c */ /* 0x000fe40003fa6270 */
[----:B------:R-:W-:Y:S02]  /*22b40*/  FSEL R186, R186, -INF , !P6 ;  /* 0xff800000baba7808 */ /* 0x000fe40007000000 */
[-C--:B------:R-:W-:Y:S02]  /*22b50*/  ISETP.GE.AND P0, PT, R61, R239.reuse, PT ;  /* 0x000000ef3d00720c */ /* 0x080fe40003f06270 */
[----:B------:R-:W-:Y:S02]  /*22b60*/  ISETP.GE.AND P6, PT, R55, R239, PT ;  /* 0x000000ef3700720c */ /* 0x000fe40003fc6270 */
[----:B------:R-:W-:Y:S02]  /*22b70*/  FSEL R5, R141, -INF , !P1 ;  /* 0xff8000008d057808 */ /* 0x000fe40004800000 */
[----:B------:R-:W-:Y:S02]  /*22b80*/  ISETP.GE.AND P1, PT, R60, R237, PT ;  /* 0x000000ed3c00720c */ /* 0x000fe40003f26270 */
[----:B------:R-:W-:Y:S02]  /*22b90*/  FSEL R155, R155, -INF , P5 ;  /* 0xff8000009b9b7808 */ /* 0x000fe40002800000 */
[----:B------:R-:W-:Y:S02]  /*22ba0*/  FSEL R15, R66, -INF , !P0 ;  /* 0xff800000420f7808 */ /* 0x000fe40004000000 */
[-C--:B------:R-:W-:Y:S02]  /*22bb0*/  ISETP.GE.AND P5, PT, R139, R239.reuse, PT ;  /* 0x000000ef8b00720c */ /* 0x080fe40003fa6270 */
[----:B------:R-:W-:Y:S02]  /*22bc0*/  FSEL R184, R184, -INF , !P6 ;  /* 0xff800000b8b87808 */ /* 0x000fe40007000000 */
[C---:B------:R-:W-:Y:S02]  /*22bd0*/  ISETP.GE.AND P0, PT, R59.reuse, R239, PT ;  /* 0x000000ef3b00720c */ /* 0x040fe40003f06270 */
[----:B------:R-:W-:Y:S02]  /*22be0*/  ISETP.GE.AND P6, PT, R59, R237, PT ;  /* 0x000000ed3b00720c */ /* 0x000fe40003fc6270 */
[----:B------:R-:W-:Y:S02]  /*22bf0*/  FSEL R59, R138, -INF , !P1 ;  /* 0xff8000008a3b7808 */ /* 0x000fe40004800000 */
[-C--:B------:R-:W-:Y:S02]  /*22c00*/  ISETP.GE.AND P1, PT, R21, R239.reuse, PT ;  /* 0x000000ef1500720c */ /* 0x080fe40003f26270 */
[----:B------:R-:W-:Y:S02]  /*22c10*/  FSEL R17, R134, -INF , !P5 ;  /* 0xff80000086117808 */ /* 0x000fe40006800000 */
[-C--:B------:R-:W-:Y:S02]  /*22c20*/  ISETP.GE.AND P5, PT, R60, R239.reuse, PT ;  /* 0x000000ef3c00720c */ /* 0x080fe40003fa6270 */
[----:B------:R-:W-:Y:S02]  /*22c30*/  FSEL R166, R32, -INF , !P1 ;  /* 0xff80000020a67808 */ /* 0x000fe40004800000 */
[-C--:B------:R-:W-:Y:S02]  /*22c40*/  ISETP.GE.AND P1, PT, R10, R239.reuse, PT ;  /* 0x000000ef0a00720c */ /* 0x080fe40003f26270 */
[----:B------:R-:W-:Y:S02]  /*22c50*/  FSEL R41, R64, -INF , !P5 ;  /* 0xff80000040297808 */ /* 0x000fe40006800000 */
[-C--:B------:R-:W-:Y:S02]  /*22c60*/  ISETP.GE.AND P5, PT, R57, R239.reuse, PT ;  /* 0x000000ef3900720c */ /* 0x080fe40003fa6270 */
[----:B------:R-:W-:Y:S02]  /*22c70*/  FSEL R180, R35, -INF , !P1 ;  /* 0xff80000023b47808 */ /* 0x000fe40004800000 */
[----:B------:R-:W-:Y:S02]  /*22c80*/  ISETP.GE.AND P1, PT, R27, R239, PT ;  /* 0x000000ef1b00720c */ /* 0x000fe40003f26270 */
        /* <DEDUP_REMOVED lines=9> */
[-C--:B------:R-:W-:Y:S02]  /*22d20*/  ISETP.GE.AND P0, PT, R11, R237.reuse, PT ;  /* 0x000000ed0b00720c */ /* 0x080fe40003f06270 */
        /* <DEDUP_REMOVED lines=9> */
[----:B------:R-:W-:Y:S02]  /*22dc0*/  ISETP.GE.AND P4, PT, R19, R239, PT ;  /* 0x000000ef1300720c */ /* 0x000fe40003f86270 */
[----:B------:R-:W-:Y:S02]  /*22dd0*/  FSEL R199, R199, -INF , !P5 ;  /* 0xff800000c7c77808 */ /* 0x000fe40006800000 */
[----:B------:R-:W-:Y:S02]  /*22de0*/  ISETP.GE.AND P5, PT, R58, R237, PT ;  /* 0x000000ed3a00720c */ /* 0x000fe40003fa6270 */
[----:B------:R-:W-:Y:S02]  /*22df0*/  FMNMX3.FTZ R10, R10, R41, R51, !PT ;  /* 0x000000290a0a7276 */ /* 0x000fe40007810033 */
[----:B------:R-:W-:Y:S02]  /*22e00*/  FSEL R164, R164, -INF , !P4 ;  /* 0xff800000a4a47808 */ /* 0x000fe40006000000 */
[-C--:B------:R-:W-:Y:S02]  /*22e10*/  ISETP.GE.AND P4, PT, R57, R237.reuse, PT ;  /* 0x000000ed3900720c */ /* 0x080fe40003f86270 */
[----:B------:R-:W-:Y:S02]  /*22e20*/  FSEL R179, R179, -INF , !P5 ;  /* 0xff800000b3b37808 */ /* 0x000fe40006800000 */
        /* <DEDUP_REMOVED lines=9> */
[----:B------:R-:W-:Y:S02]  /*22ec0*/  FMNMX3.FTZ R10, R10, R9, R7, !PT ;  /* 0x000000090a0a7276 */ /* 0x000fe40007810007 */
[----:B------:R-:W-:Y:S02]  /*22ed0*/  FSEL R174, R38, -INF , !P6 ;  /* 0xff80000026ae7808 */ /* 0x000fe40007000000 */
[----:B------:R-:W-:Y:S02]  /*22ee0*/  FSEL R67, R67, -INF , !P0 ;  /* 0xff80000043437808 */ /* 0x000fe40004000000 */
[----:B------:R-:W-:Y:S02]  /*22ef0*/  FSEL R65, R65, -INF , !P4 ;  /* 0xff80000041417808 */ /* 0x000fe40006000000 */
[----:B------:R-:W-:Y:S02]  /*22f00*/  FMNMX3.FTZ R10, R10, R59, R57, !PT ;  /* 0x0000003b0a0a7276 */ /* 0x000fe40007810039 */
[----:B------:R-:W-:Y:S02]  /*22f10*/  ISETP.GE.AND P6, PT, R25, R239, PT ;  /* 0x000000ef1900720c */ /* 0x000fe40003fc6270 */
[-C--:B------:R-:W-:Y:S02]  /*22f20*/  ISETP.GE.AND P0, PT, R55, R237.reuse, PT ;  /* 0x000000ed3700720c */ /* 0x080fe40003f06270 */
[----:B------:R-:W-:Y:S02]  /*22f30*/  ISETP.GE.AND P4, PT, R52, R237, PT ;  /* 0x000000ed3400720c */ /* 0x000fe40003f86270 */
[----:B------:R-:W-:Y:S02]  /*22f40*/  FMNMX3.FTZ R10, R10, R67, R65, !PT ;  /* 0x000000430a0a7276 */ /* 0x000fe40007810041 */
[----:B------:R-:W-:Y:S02]  /*22f50*/  FSEL R197, R197, -INF , !P6 ;  /* 0xff800000c5c57808 */ /* 0x000fe40007000000 */
[----:B------:R-:W-:Y:S02]  /*22f60*/  ISETP.GE.AND P6, PT, R21, R237, PT ;  /* 0x000000ed1500720c */ /* 0x000fe40003fc6270 */
[----:B------:R-:W-:Y:S02]  /*22f70*/  FSEL R162, R162, -INF , !P0 ;  /* 0xff800000a2a27808 */ /* 0x000fe40004000000 */
[----:B------:R-:W-:Y:S02]  /*22f80*/  FMNMX3.FTZ R19, R19, R188, R186, !PT ;  /* 0x000000bc13137276 */ /* 0x000fe400078100ba */
[----:B------:R-:W-:Y:S02]  /*22f90*/  ISETP.GE.AND P0, PT, R18, R239, PT ;  /* 0x000000ef1200720c */ /* 0x000fe40003f06270 */
[----:B------:R-:W-:Y:S02]  /*22fa0*/  FSEL R181, R181, -INF , !P4 ;  /* 0xff800000b5b57808 */ /* 0x000fe40006000000 */
[----:B------:R-:W-:Y:S02]  /*22fb0*/  FMNMX3.FTZ R10, R10, R160, R179, !PT ;  /* 0x000000a00a0a7276 */ /* 0x000fe400078100b3 */
[----:B------:R-:W-:Y:S02]  /*22fc0*/  ISETP.GE.AND P4, PT, R12, R237, PT ;  /* 0x000000ed0c00720c */ /* 0x000fe40003f86270 */
[----:B------:R-:W-:Y:S02]  /*22fd0*/  FSEL R205, R34, -INF , !P6 ;  /* 0xff80000022cd7808 */ /* 0x000fe40007000000 */
[-C--:B------:R-:W-:Y:S02]  /*22fe0*/  ISETP.GE.AND P6, PT, R14, R239.reuse, PT ;  /* 0x000000ef0e00720c */ /* 0x080fe40003fc6270 */
[----:B------:R-:W-:Y:S02]  /*22ff0*/  FMNMX3.FTZ R12, R19, R184, R182, !PT ;  /* 0x000000b8130c7276 */ /* 0x000fe400078100b6 */
[----:B------:R-:W-:Y:S02]  /*23000*/  FSEL R195, R42, -INF , !P0 ;  /* 0xff8000002ac37808 */ /* 0x000fe40004000000 */
[----:B------:R-:W-:Y:S02]  /*23010*/  FSEL R168, R168, -INF , !P5 ;  /* 0xff800000a8a87808 */ /* 0x000fe40006800000 */
[----:B------:R-:W-:Y:S02]  /*23020*/  FMNMX3.FTZ R10, R10, R162, R181, !PT ;  /* 0x000000a20a0a7276 */ /* 0x000fe400078100b5 */
[-C--:B------:R-:W-:Y:S02]  /*23030*/  ISETP.GE.AND P0, PT, R22, R239.reuse, PT ;  /* 0x000000ef1600720c */ /* 0x080fe40003f06270 */
[-C--:B------:R-:W-:Y:S02]  /*23040*/  ISETP.GE.AND P5, PT, R16, R239.reuse, PT ;  /* 0x000000ef1000720c */ /* 0x080fe40003fa6270 */
[----:B------:R-:W-:Y:S02]  /*23050*/  FSEL R175, R48, -INF , !P6 ;  /* 0xff80000030af7808 */ /* 0x000fe40007000000 */
[----:B------:R-:W-:Y:S02]  /*23060*/  FMNMX3.FTZ R12, R12, R164, R201, !PT ;  /* 0x000000a40c0c7276 */ /* 0x000fe400078100c9 */
[----:B------:R-:W-:Y:S02]  /*23070*/  FSEL R170, R33, -INF , !P4 ;  /* 0xff80000021aa7808 */ /* 0x000fe40006000000 */
[-C--:B------:R-:W-:Y:S02]  /*23080*/  ISETP.GE.AND P6, PT, R4, R239.reuse, PT ;  /* 0x000000ef0400720c */ /* 0x080fe40003fc6270 */
[----:B------:R-:W-:Y:S02]  /*23090*/  FMNMX3.FTZ R10, R10, R168, R203, !PT ;  /* 0x000000a80a0a7276 */ /* 0x000fe400078100cb */
[----:B------:R-:W-:Y:S02]  /*230a0*/  ISETP.GE.AND P4, PT, R20, R239, PT ;  /* 0x000000ef1400720c */ /* 0x000fe40003f86270 */
[----:B------:R-:W-:Y:S02]  /*230b0*/  FSEL R193, R193, -INF , !P0 ;  /* 0xff800000c1c17808 */ /* 0x000fe40004000000 */
[----:B------:R-:W-:Y:S02]  /*230c0*/  ISETP.GE.AND P0, PT, R27, R237, PT ;  /* 0x000000ed1b00720c */ /* 0x000fe40003f06270 */
[----:B------:R-:W-:Y:S02]  /*230d0*/  FSEL R191, R45, -INF , !P5 ;  /* 0xff8000002dbf7808 */ /* 0x000fe40006800000 */
[----:B------:R-:W-:Y:S02]  /*230e0*/  FMNMX3.FTZ R19, R12, R199, R166, !PT ;  /* 0x000000c70c137276 */ /* 0x000fe400078100a6 */
[-C--:B------:R-:W-:Y:S02]  /*230f0*/  ISETP.GE.AND P5, PT, R29, R237.reuse, PT ;  /* 0x000000ed1d00720c */ /* 0x080fe40003fa6270 */
[----:B------:R-:W-:Y:S02]  /*23100*/  FSEL R251, R36, -INF , !P1 ;  /* 0xff80000024fb7808 */ /* 0x000fe40004800000 */
[----:B------:R-:W-:Y:S02]  /*23110*/  FSEL R173, R173, -INF , !P6 ;  /* 0xff800000adad7808 */ /* 0x000fe40007000000 */
[----:B------:R-:W-:Y:S02]  /*23120*/  FMNMX3.FTZ R10, R10, R170, R205, !PT ;  /* 0x000000aa0a0a7276 */ /* 0x000fe400078100cd */
[-C--:B------:R-:W-:Y:S02]  /*23130*/  ISETP.GE.AND P6, PT, R18, R237.reuse, PT ;  /* 0x000000ed1200720c */ /* 0x080fe40003fc6270 */
[----:B------:R-:W-:Y:S02]  /*23140*/  FSEL R177, R177, -INF , !P4 ;  /* 0xff800000b1b17808 */ /* 0x000fe40006000000 */
[----:B------:R-:W-:Y:S02]  /*23150*/  FSEL R249, R39, -INF , !P0 ;  /* 0xff80000027f97808 */ /* 0x000fe40004000000 */
[----:B------:R-:W-:Y:S02]  /*23160*/  ISETP.GE.AND P4, PT, R25, R237, PT ;  /* 0x000000ed1900720c */ /* 0x000fe40003f86270 */
[-C--:B------:R-:W-:Y:S02]  /*23170*/  ISETP.GE.AND P0, PT, R30, R239.reuse, PT ;  /* 0x000000ef1e00720c */ /* 0x080fe40003f06270 */
[-C--:B------:R-:W-:Y:S02]  /*23180*/  ISETP.GE.AND P1, PT, R26, R239.reuse, PT ;  /* 0x000000ef1a00720c */ /* 0x080fe40003f26270 */
[----:B------:R-:W-:Y:S02]  /*23190*/  FMNMX3.FTZ R19, R19, R176, R180, !PT ;  /* 0x000000b013137276 */ /* 0x000fe400078100b4 */
[----:B------:R-:W-:Y:S02]  /*231a0*/  FSEL R207, R40, -INF , !P5 ;  /* 0xff80000028cf7808 */ /* 0x000fe40006800000 */
[----:B------:R-:W-:Y:S02]  /*231b0*/  FMNMX3.FTZ R10, R10, R172, R251, !PT ;  /* 0x000000ac0a0a7276 */ /* 0x000fe400078100fb */
[----:B------:R-:W-:Y:S02]  /*231c0*/  FSEL R187, R43, -INF , !P6 ;  /* 0xff8000002bbb7808 */ /* 0x000fe40007000000 */
[----:B------:R-:W-:Y:S02]  /*231d0*/  FSEL R189, R44, -INF , !P4 ;  /* 0xff8000002cbd7808 */ /* 0x000fe40006000000 */
[-C--:B------:R-:W-:Y:S02]  /*231e0*/  ISETP.GE.AND P6, PT, R24, R239.reuse, PT ;  /* 0x000000ef1800720c */ /* 0x080fe40003fc6270 */
[-C--:B------:R-:W-:Y:S02]  /*231f0*/  ISETP.GE.AND P5, PT, R28, R239.reuse, PT ;  /* 0x000000ef1c00720c */ /* 0x080fe40003fa6270 */
[----:B------:R-:W-:Y:S02]  /*23200*/  ISETP.GE.AND P4, PT, R31, R239, PT ;  /* 0x000000ef1f00720c */ /* 0x000fe40003f86270 */
[----:B------:R-:W-:Y:S02]  /*23210*/  FSEL R171, R171, -INF , !P1 ;  /* 0xff800000abab7808 */ /* 0x000fe40004800000 */
[----:B------:R-:W-:Y:S02]  /*23220*/  FSEL R161, R161, -INF , !P0 ;  /* 0xff800000a1a17808 */ /* 0x000fe40004000000 */
[----:B------:R-:W-:Y:S02]  /*23230*/  FMNMX3.FTZ R12, R19, R178, R174, !PT ;  /* 0x000000b2130c7276 */ /* 0x000fe400078100ae */
[-C--:B------:R-:W-:Y:S02]  /*23240*/  ISETP.GE.AND P1, PT, R22, R237.reuse, PT ;  /* 0x000000ed1600720c */ /* 0x080fe40003f26270 */
[----:B------:R-:W-:Y:S02]  /*23250*/  ISETP.GE.AND P0, PT, R16, R237, PT ;  /* 0x000000ed1000720c */ /* 0x000fe40003f06270 */
[----:B------:R-:W-:Y:S02]  /*23260*/  FMNMX3.FTZ R10, R10, R249, R207, !PT ;  /* 0x000000f90a0a7276 */ /* 0x000fe400078100cf */
[----:B------:R-:W-:Y:S02]  /*23270*/  FSEL R157, R157, -INF , !P6 ;  /* 0xff8000009d9d7808 */ /* 0x000fe40007000000 */
[----:B------:R-:W-:Y:S02]  /*23280*/  FSEL R159, R159, -INF , !P5 ;  /* 0xff8000009f9f7808 */ /* 0x000fe40006800000 */
[----:B------:R-:W-:Y:S02]  /*23290*/  FSEL R156, R156, -INF , !P4 ;  /* 0xff8000009c9c7808 */ /* 0x000fe40006000000 */
[----:B------:R-:W-:Y:S02]  /*232a0*/  ISETP.GE.AND P6, PT, R4, R237, PT ;  /* 0x000000ed0400720c */ /* 0x000fe40003fc6270 */
[----:B------:R-:W-:Y:S02]  /*232b0*/  FMNMX3.FTZ R12, R12, R197, R195, !PT ;  /* 0x000000c50c0c7276 */ /* 0x000fe400078100c3 */
[-C--:B------:R-:W-:Y:S02]  /*232c0*/  ISETP.GE.AND P5, PT, R20, R237.reuse, PT ;  /* 0x000000ed1400720c */ /* 0x080fe40003fa6270 */
[----:B------:R-:W-:Y:S02]  /*232d0*/  ISETP.GE.AND P4, PT, R14, R237, PT ;  /* 0x000000ed0e00720c */ /* 0x000fe40003f86270 */
[----:B------:R-:W-:Y:S02]  /*232e0*/  FSEL R183, R46, -INF , !P0 ;  /* 0xff8000002eb77808 */ /* 0x000fe40004000000 */
[----:B------:R-:W-:Y:S02]  /*232f0*/  FMNMX3.FTZ R10, R10, R189, R187, !PT ;  /* 0x000000bd0a0a7276 */ /* 0x000fe400078100bb */
[----:B------:R-:W-:Y:S02]  /*23300*/  FSEL R185, R185, -INF , !P1 ;  /* 0xff800000b9b97808 */ /* 0x000fe40004800000 */
[----:B------:R-:W-:Y:S02]  /*23310*/  FSEL R165, R8, -INF , !P6 ;  /* 0xff80000008a57808 */ /* 0x000fe40007000000 */
[----:B------:R-:W-:Y:S02]  /*23320*/  FMNMX3.FTZ R12, R12, R193, R191, !PT ;  /* 0x000000c10c0c7276 */ /* 0x000fe400078100bf */
[----:B------:R-:W-:Y:S02]  /*23330*/  FSEL R167, R47, -INF , !P4 ;  /* 0xff8000002fa77808 */ /* 0x000fe40006000000 */
[----:B------:R-:W-:Y:S02]  /*23340*/  ISETP.GE.AND P1, PT, R26, R237, PT ;  /* 0x000000ed1a00720c */ /* 0x000fe40003f26270 */
[----:B------:R-:W-:Y:S02]  /*23350*/  FSEL R169, R6, -INF , !P5 ;  /* 0xff80000006a97808 */ /* 0x000fe40006800000 */
[----:B------:R-:W-:Y:S02]  /*23360*/  FMNMX3.FTZ R8, R10, R185, R183, !PT ;  /* 0x000000b90a087276 */ /* 0x000fe400078100b7 */
[----:B------:R-:W-:Y:S02]  /*23370*/  ISETP.GE.AND P6, PT, R24, R238, PT ;  /* 0x000000ee1800720c */ /* 0x000fe40003fc6270 */
[----:B------:R-:W-:Y:S02]  /*23380*/  FMNMX3.FTZ R12, R12, R177, R175, !PT ;  /* 0x000000b10c0c7276 */ /* 0x000fe400078100af */
[-C--:B------:R-:W-:Y:S02]  /*23390*/  ISETP.GE.AND P0, PT, R30, R237.reuse, PT ;  /* 0x000000ed1e00720c */ /* 0x080fe40003f06270 */
[----:B------:R-:W-:Y:S02]  /*233a0*/  ISETP.GE.AND P5, PT, R28, R237, PT ;  /* 0x000000ed1c00720c */ /* 0x000fe40003fa6270 */
[----:B------:R-:W-:Y:S02]  /*233b0*/  FSEL R163, R163, -INF , !P1 ;  /* 0xff800000a3a37808 */ /* 0x000fe40004800000 */
[----:B------:R-:W-:Y:S02]  /*233c0*/  FMNMX3.FTZ R8, R8, R169, R167, !PT ;  /* 0x000000a908087276 */ /* 0x000fe400078100a7 */
[----:B------:R-:W-:Y:S02]  /*233d0*/  FMNMX3.FTZ R12, R12, R173, R171, !PT ;  /* 0x000000ad0c0c7276 */ /* 0x000fe400078100ab */
[-C--:B------:R-:W-:Y:S02]  /*233e0*/  ISETP.GE.AND P1, PT, R24, R237.reuse, PT ;  /* 0x000000ed1800720c */ /* 0x080fe40003f26270 */
[----:B------:R-:W-:Y:S02]  /*233f0*/  FSEL R3, R3, -INF , P6 ;  /* 0xff80000003037808 */ /* 0x000fe40003000000 */
[----:B------:R-:W-:Y:S02]  /*23400*/  ISETP.GE.AND P4, PT, R31, R237, PT ;  /* 0x000000ed1f00720c */ /* 0x000fe40003f86270 */
[----:B------:R-:W-:Y:S02]  /*23410*/  FMNMX3.FTZ R8, R8, R165, R163, !PT ;  /* 0x000000a508087276 */ /* 0x000fe400078100a3 */
[----:B------:R-:W-:Y:S02]  /*23420*/  FSEL R155, R155, -INF , !P0 ;  /* 0xff8000009b9b7808 */ /* 0x000fe40004000000 */
[----:B------:R-:W-:Y:S02]  /*23430*/  FSEL R152, R152, -INF , !P5 ;  /* 0xff80000098987808 */ /* 0x000fe40006800000 */
[----:B------:R-:W-:Y:S02]  /*23440*/  FMNMX3.FTZ R12, R12, R161, R159, !PT ;  /* 0x000000a10c0c7276 */ /* 0x000fe4000781009f */
[----:B------:R-:W-:Y:S02]  /*23450*/  FSEL R137, R3, -INF , !P1 ;  /* 0xff80000003897808 */ /* 0x000fe40004800000 */
[----:B------:R-:W-:Y:S02]  /*23460*/  FMNMX3.FTZ R3, R8, R155, R152, !PT ;  /* 0x0000009b08037276 */ /* 0x000fe40007810098 */
[----:B------:R-:W-:Y:S02]  /*23470*/  FSEL R136, R136, -INF , !P4 ;  /* 0xff80000088887808 */ /* 0x000fe40006000000 */
        /* <DEDUP_REMOVED lines=64> */
[--C-:B------:R-:W-:Y:S03]  /*23880*/  FFMA.FTZ R174, R249, R135, -R154.reuse ;  /* 0x00000087f9ae7223 */ /* 0x100fe6000001089a */
        /* <DEDUP_REMOVED lines=38> */
[-C--:B------:R-:W-:Y:S01]  /*23af0*/  FFMA.FTZ R207, R207, R135.reuse, -R154 ;  /* 0x00000087cfcf7223 */ /* 0x080fe2000001089a */
[----:B------:R-:W-:Y:S03]  /*23b00*/  LDSM.16.MT88.4 R100, [R212+0x3800] ;  /* 0x00380000d464783b */ /* 0x000fe60000004200 */
[----:B------:R-:W-:Y:S01]  /*23b10*/  MUFU.EX2 R146, R146 ;  /* 0x0000009200927308 */ /* 0x000fe20000000800 */
[-CC-:B------:R-:W-:Y:S01]  /*23b20*/  FFMA.FTZ R195, R195, R135.reuse, -R158.reuse ;  /* 0x00000087c3c37223 */ /* 0x180fe2000001089e */
[-C--:B------:R-:W-:Y:S01]  /*23b30*/  FFMA.FTZ R191, R191, R135.reuse, -R158 ;  /* 0x00000087bfbf7223 */ /* 0x080fe2000001089e */
        /* <DEDUP_REMOVED lines=406> */
.L_x_2859:
        /* <DEDUP_REMOVED lines=14> */
.L_x_2882:
        /* <DEDUP_REMOVED lines=191> */
.L_x_2869:
[----:B------:R-:W-:Y:S05]  /*26170*/  BSYNC.RECONVERGENT B0 ;  /* 0x0000000000007941 */ /* 0x000fea0003800200 */
.L_x_2868:
        /* <DEDUP_REMOVED lines=49> */
.L_x_2871:
[----:B------:R-:W-:Y:S05]  /*26490*/  BSYNC.RECONVERGENT B0 ;  /* 0x0000000000007941 */ /* 0x000fea0003800200 */
.L_x_2870:
        /* <DEDUP_REMOVED lines=42> */
.L_x_2873:
[----:B------:R-:W-:Y:S05]  /*26740*/  BSYNC.RECONVERGENT B0 ;  /* 0x0000000000007941 */ /* 0x000fea0003800200 */
.L_x_2872:
        /* <DEDUP_REMOVED lines=20> */
.L_x_2875:
[----:B------:R-:W-:Y:S05]  /*26890*/  BSYNC.RECONVERGENT B0 ;  /* 0x0000000000007941 */ /* 0x000fea0003800200 */
.L_x_2874:
        /* <DEDUP_REMOVED lines=20> */
.L_x_2877:
[----:B------:R-:W-:Y:S05]  /*269e0*/  BSYNC.RECONVERGENT B0 ;  /* 0x0000000000007941 */ /* 0x000fea0003800200 */
.L_x_2876:
[----:B------:R-:W-:-:S04]  /*269f0*/  MOV R225, 0x0 ;  /* 0x0000000000e17802 */ /* 0x000fc80000000f00 */
[----:B-12345:R-:W-:Y:S05]  /*26a00*/  @P1 RET.REL.NODEC R224 `(_ZN5flash24flash_fwd_splitkv_kernelI23Flash_fwd_kernel_traitsILi128ELi64ELi128ELi4ELb0ELb0EN7cutlass10bfloat16_tE19Flash_kernel_traitsILi128ELi64ELi128ELi4ES3_EELb0ELb1ELb0ELb0ELb0ELb1ELb0ELb1EEEvNS_16Flash_fwd_paramsE) ;  /* 0xfffffd94e07c1950 */ /* 0x03efea0003c3ffff */
        /* <DEDUP_REMOVED lines=16> */
[----:B-1----:R-:W-:Y:S05]  /*26b10*/  @P0 RET.REL.NODEC R224 `(_ZN5flash24flash_fwd_splitkv_kernelI23Flash_fwd_kernel_traitsILi128ELi64ELi128ELi4ELb0ELb0EN7cutlass10bfloat16_tE19Flash_kernel_traitsILi128ELi64ELi128ELi4ES3_EELb0ELb1ELb0ELb0ELb0ELb1ELb0ELb1EEEvNS_16Flash_fwd_paramsE) ;  /* 0xfffffd94e0380950 */ /* 0x002fea0003c3ffff */
[----:B------:R-:W-:Y:S01]  /*26b20*/  R2UR UR4, R10 ;  /* 0x000000000a0472ca */ /* 0x000fe200000e0000 */
[----:B------:R-:W-:Y:S01]  /*26b30*/  IMAD.MOV.U32 R225, RZ, RZ, 0x0 ;  /* 0x00000000ffe17424 */ /* 0x000fe200078e00ff */
[----:B------:R-:W-:-:S13]  /*26b40*/  R2UR UR5, R11 ;  /* 0x000000000b0572ca */ /* 0x000fda00000e0000 */
[----:B------:R1:W-:Y:S02]  /*26b50*/  ST.E.128 desc[UR4][R2.64+0x80], R4 ;  /* 0x0000800402007985 */ /* 0x0003e4000c101d04 */
[----:B-1----:R-:W-:Y:S05]  /*26b60*/  RET.REL.NODEC R224 `(_ZN5flash24flash_fwd_splitkv_kernelI23Flash_fwd_kernel_traitsILi128ELi64ELi128ELi4ELb0ELb0EN7cutlass10bfloat16_tE19Flash_kernel_traitsILi128ELi64ELi128ELi4ES3_EELb0ELb1ELb0ELb0ELb0ELb1ELb0ELb1EEEvNS_16Flash_fwd_paramsE) ;  /* 0xfffffd94e0247950 */ /* 0x002fea0003c3ffff */
.L_x_2867:
[----:B------:R-:W-:Y:S01]  /*26b70*/  MOV R5, 0x2 ;  /* 0x0000000200057802 */ /* 0x000fe20000000f00 */
[----:B------:R-:W-:Y:S01]  /*26b80*/  IMAD.MOV.U32 R0, RZ, RZ, 0x1f ;  /* 0x0000001fff007424 */ /* 0x000fe200078e00ff */
[----:B------:R-:W-:-:S07]  /*26b90*/  MOV R2, 0xffffffff ;  /* 0xffffffff00027802 */ /* 0x000fce0000000f00 */
[----:B-1---5:R-:W-:Y:S05]  /*26ba0*/  WARPSYNC.COLLECTIVE R2, `(.L_x_2878) ;  /* 0x0000000002087348 */ /* 0x022fea0003c00000 */
[----:B------:R2:W3:Y:S02]  /*26bb0*/  SHFL.BFLY P0, R12, R247, R5, R0 ;  /* 0x0c000005f70c7389 */ /* 0x0004e40000000000 */
[----:B-123-5:R-:W-:Y:S05]  /*26bc0*/  ENDCOLLECTIVE ;  /* 0x000000000000791b */ /* 0x02efea0003800000 */
.L_x_2878:
[----:B------:R-:W-:Y:S02]  /*26bd0*/  IMAD.MOV.U32 R8, RZ, RZ, R12 ;  /* 0x000000ffff087224 */ /* 0x000fe400078e000c */
[----:B------:R-:W-:Y:S02]  /*26be0*/  IMAD.MOV.U32 R5, RZ, RZ, 0x1 ;  /* 0x00000001ff057424 */ /* 0x000fe400078e00ff */
[----:B------:R-:W-:-:S05]  /*26bf0*/  FADD.FTZ R8, R8, R247 ;  /* 0x000000f708087221 */ /* 0x000fca0000010000 */
[----:B------:R-:W-:-:S07]  /*26c00*/  MOV R247, R8 ;  /* 0x0000000800f77202 */ /* 0x000fce0000000f00 */
[----:B------:R-:W-:Y:S05]  /*26c10*/  WARPSYNC.COLLECTIVE R2, `(.L_x_2879) ;  /* 0x0000000002087348 */ /* 0x000fea0003c00000 */
[----:B------:R1:W2:Y:S02]  /*26c20*/  SHFL.BFLY P0, R12, R247, R5, R0 ;  /* 0x0c000005f70c7389 */ /* 0x0002a40000000000 */
[----:B-12---:R-:W-:Y:S05]  /*26c30*/  ENDCOLLECTIVE ;  /* 0x000000000000791b */ /* 0x006fea0003800000 */
.L_x_2879:
[----:B------:R-:W-:Y:S01]  /*26c40*/  MOV R247, R245 ;  /* 0x000000f500f77202 */ /* 0x000fe20000000f00 */
[----:B------:R-:W-:Y:S01]  /*26c50*/  IMAD.MOV.U32 R5, RZ, RZ, 0x2 ;  /* 0x00000002ff057424 */ /* 0x000fe200078e00ff */
[----:B------:R-:W-:-:S07]  /*26c60*/  MOV R7, R12 ;  /* 0x0000000c00077202 */ /* 0x000fce0000000f00 */
[----:B------:R-:W-:Y:S05]  /*26c70*/  WARPSYNC.COLLECTIVE R2, `(.L_x_2880) ;  /* 0x0000000002087348 */ /* 0x000fea0003c00000 */
[----:B------:R1:W2:Y:S02]  /*26c80*/  SHFL.BFLY P0, R12, R247, R5, R0 ;  /* 0x0c000005f70c7389 */ /* 0x0002a40000000000 */
[----:B-12---:R-:W-:Y:S05]  /*26c90*/  ENDCOLLECTIVE ;  /* 0x000000000000791b */ /* 0x006fea0003800000 */
.L_x_2880:
[----:B------:R-:W-:Y:S01]  /*26ca0*/  FADD.FTZ R7, R8, R7 ;  /* 0x0000000708077221 */ /* 0x000fe20000010000 */
[----:B------:R-:W-:Y:S01]  /*26cb0*/  FADD.FTZ R9, R12, R245 ;  /* 0x000000f50c097221 */ /* 0x000fe20000010000 */
[----:B------:R-:W-:-:S04]  /*26cc0*/  MOV R5, 0x1 ;  /* 0x0000000100057802 */ /* 0x000fc80000000f00 */
[----:B------:R-:W-:-:S07]  /*26cd0*/  MOV R247, R9 ;  /* 0x0000000900f77202 */ /* 0x000fce0000000f00 */
[----:B------:R-:W-:Y:S05]  /*26ce0*/  WARPSYNC.COLLECTIVE R2, `(.L_x_2881) ;  /* 0x0000000002087348 */ /* 0x000fea0003c00000 */
[----:B------:R1:W2:Y:S02]  /*26cf0*/  SHFL.BFLY P0, R12, R247, R5, R0 ;  /* 0x0c000005f70c7389 */ /* 0x0002a40000000000 */
[----:B-12---:R-:W-:Y:S05]  /*26d00*/  ENDCOLLECTIVE ;  /* 0x000000000000791b */ /* 0x006fea0003800000 */
.L_x_2881:
[----:B------:R-:W-:Y:S05]  /*26d10*/  BRA `(.L_x_2882) ;  /* 0xffffffe800187947 */ /* 0x000fea000383ffff */
.L_x_2883:
        /* <DEDUP_REMOVED lines=14> */
.L_x_14877:


//--------------------- .text._ZN5flash24flash_fwd_splitkv_kernelI23Flash_fwd_kernel_traitsILi128ELi64ELi128ELi4ELb0ELb0EN7cutlass10bfloat16_tE19Flash_kernel_traitsILi128ELi64ELi128ELi4ES3_EELb0ELb1ELb0ELb0ELb0ELb0ELb1ELb0EEEvNS_16Flash_fwd_paramsE --------------------------
	.section	.text._ZN5flash24flash_fwd_splitkv_kernelI23Flash_fwd_kernel_traitsILi128ELi64ELi128ELi4ELb0ELb0EN7cutlass10bfloat16_tE19Flash_kernel_traitsILi128ELi64ELi128ELi4ES3_EELb0ELb1ELb0ELb0ELb0ELb0ELb1ELb0EEEvNS_16Flash_fwd_paramsE,"ax",@progbits
	.align	128
        .global         _ZN5flash24flash_fwd_splitkv_kernelI23Flash_fwd_kernel_traitsILi128ELi64ELi128ELi4ELb0ELb0EN7cutlass10bfloat16_tE19Flash_kernel_traitsILi128ELi64ELi128ELi4ES3_EELb0ELb1ELb0ELb0ELb0ELb0ELb1ELb0EEEvNS_16Flash_fwd_paramsE
        .type           _ZN5flash24flash_fwd_splitkv_kernelI23Flash_fwd_kernel_traitsILi128ELi64ELi128ELi4ELb0ELb0EN7cutlass10bfloat16_tE19Flash_kernel_traitsILi128ELi64ELi128ELi4ES3_EELb0ELb1ELb0ELb0ELb0ELb0ELb1ELb0EEEvNS_16Flash_fwd_paramsE,@function
        .size           _ZN5flash24flash_fwd_splitkv_kernelI23Flash_fwd_kernel_traitsILi128ELi64ELi128ELi4ELb0ELb0EN7cutlass10bfloat16_tE19Flash_kernel_traitsILi128ELi64ELi128ELi4ES3_EELb0ELb1ELb0ELb0ELb0ELb0ELb1ELb0EEEvNS_16Flash_fwd_paramsE,(.L_x_14878 - _ZN5flash24flash_fwd_splitkv_kernelI23Flash_fwd_kernel_traitsILi128ELi64ELi128ELi4ELb0ELb0EN7cutlass10bfloat16_tE19Flash_kernel_traitsILi128ELi64ELi128ELi4ES3_EELb0ELb1ELb0ELb0ELb0ELb0ELb1ELb0EEEvNS_16Flash_fwd_paramsE)
        .other          _ZN5flash24flash_fwd_splitkv_kernelI23Flash_fwd_kernel_traitsILi128ELi64ELi128ELi4ELb0ELb0EN7cutlass10bfloat16_tE19Flash_kernel_traitsILi128ELi64ELi128ELi4ES3_EELb0ELb1ELb0ELb0ELb0ELb0ELb1ELb0EEEvNS_16Flash_fwd_paramsE,@"STO_CUDA_ENTRY STV_DEFAULT"
_ZN5flash24flash_fwd_splitkv_kernelI23Flash_fwd_kernel_traitsILi128ELi64ELi128ELi4ELb0ELb0EN7cutlass10bfloat16_tE19Flash_kernel_traitsILi128ELi64ELi128ELi4ES3_EELb0ELb1ELb0ELb0ELb0ELb0ELb1ELb0EEEvNS_16Flash_fwd_paramsE:
.text._ZN5flash24flash_fwd_splitkv_kernelI23Flash_fwd_kernel_traitsILi128ELi64ELi128ELi4ELb0ELb0EN7cutlass10bfloat16_tE19Flash_kernel_traitsILi128ELi64ELi128ELi4ES3_EELb0ELb1ELb0ELb0ELb0ELb0ELb1ELb0EEEvNS_16Flash_fwd_paramsE:
        /* <DEDUP_REMOVED lines=29> */
[----:B-1----:R-:W-:Y:S05]  /*01d0*/  CALL.REL.NOINC `($_ZN5flash24flash_fwd_splitkv_kernelI23Flash_fwd_kernel_traitsILi128ELi64ELi128ELi4ELb0ELb0EN7cutlass10bfloat16_tE19Flash_kernel_traitsILi128ELi64ELi128ELi4ES3_EELb0ELb1ELb0ELb0ELb0ELb0ELb1ELb0EEEvNS_16Flash_fwd_paramsE$_ZN5flash30compute_attn_1rowblock_splitkvI23Flash_fwd_kernel_traitsILi128ELi64ELi128ELi4ELb0ELb0EN7cutlass10bfloat16_tE19Flash_kernel_traitsILi128ELi64ELi128ELi4ES3_EELb0ELb1ELb0ELb0ELb0ELb0ELb1ELb0ENS_16Flash_fwd_paramsEEEvRKT8_iiiii) ;  /* 0x0000000000087944 */ /* 0x002fea0003c00000 */
[----:B------:R-:W-:Y:S05]  /*01e0*/  BSYNC.RECONVERGENT B3 ;  /* 0x0000000000037941 */ /* 0x000fea0003800200 */
.L_x_2884:
[----:B------:R-:W-:Y:S05]  /*01f0*/  EXIT ;  /* 0x000000000000794d */ /* 0x000fea0003800000 */
        .type           $_ZN5flash24flash_fwd_splitkv_kernelI23Flash_fwd_kernel_traitsILi128ELi64ELi128ELi4ELb0ELb0EN7cutlass10bfloat16_tE19Flash_kernel_traitsILi128ELi64ELi128ELi4ES3_EELb0ELb1ELb0ELb0ELb0ELb0ELb1ELb0EEEvNS_16Flash_fwd_paramsE$_ZN5flash30compute_attn_1rowblock_splitkvI23Flash_fwd_kernel_traitsILi128ELi64ELi128ELi4ELb0ELb0EN7cutlass10bfloat16_tE19Flash_kernel_traitsILi128ELi64ELi128ELi4ES3_EELb0ELb1ELb0ELb0ELb0ELb0ELb1ELb0ENS_16Flash_fwd_paramsEEEvRKT8_iiiii,@function
        .size           $_ZN5flash24flash_fwd_splitkv_kernelI23Flash_fwd_kernel_traitsILi128ELi64ELi128ELi4ELb0ELb0EN7cutlass10bfloat16_tE19Flash_kernel_traitsILi128ELi64ELi128ELi4ES3_EELb0ELb1ELb0ELb0ELb0ELb0ELb1ELb0EEEvNS_16Flash_fwd_paramsE$_ZN5flash30compute_attn_1rowblock_splitkvI23Flash_fwd_kernel_traitsILi128ELi64ELi128ELi4ELb0ELb0EN7cutlass10bfloat16_tE19Flash_kernel_traitsILi128ELi64ELi128ELi4ES3_EELb0ELb1ELb0ELb0ELb0ELb0ELb1ELb0ENS_16Flash_fwd_paramsEEEvRKT8_iiiii,(.L_x_14878 - $_ZN5flash24flash_fwd_splitkv_kernelI23Flash_fwd_kernel_traitsILi128ELi64ELi128ELi4ELb0ELb0EN7cutlass10bfloat16_tE19Flash_kernel_traitsILi128ELi64ELi128ELi4ES3_EELb0ELb1ELb0ELb0ELb0ELb0ELb1ELb0EEEvNS_16Flash_fwd_paramsE$_ZN5flash30compute_attn_1rowblock_splitkvI23Flash_fwd_kernel_traitsILi128ELi64ELi128ELi4ELb0ELb0EN7cutlass10bfloat16_tE19Flash_kernel_traitsILi128ELi64ELi128ELi4ES3_EELb0ELb1ELb0ELb0ELb0ELb0ELb1ELb0ENS_16Flash_fwd_paramsEEEvRKT8_iiiii)
$_ZN5flash24flash_fwd_splitkv_kernelI23Flash_fwd_kernel_traitsILi128ELi64ELi128ELi4ELb0ELb0EN7cutlass10bfloat16_tE19Flash_kernel_traitsILi128ELi64ELi128ELi4ES3_EELb0ELb1ELb0ELb0ELb0ELb0ELb1ELb0EEEvNS_16Flash_fwd_paramsE$_ZN5flash30compute_attn_1rowblock_splitkvI23Flash_fwd_kernel_traitsILi128ELi64ELi128ELi4ELb0ELb0EN7cutlass10bfloat16_tE19Flash_kernel_traitsILi128ELi64ELi128ELi4ES3_EELb0ELb1ELb0ELb0ELb0ELb0ELb1ELb0ENS_16Flash_fwd_paramsEEEvRKT8_iiiii:
        /* <DEDUP_REMOVED lines=38> */
.L_x_2886:
[----:B------:R-:W-:Y:S05]  /*0460*/  BSYNC.RECONVERGENT B0 ;  /* 0x0000000000007941 */ /* 0x000fea0003800200 */
.L_x_2885:
[----:B------:R-:W-:Y:S04]  /*0470*/  BSSY.RECONVERGENT B0, `(.L_x_2887) ;  /* 0x0000007000007945 */ /* 0x000fe80003800200 */
[----:B------:R-:W-:Y:S05]  /*0480*/  @!P3 BRA `(.L_x_2888) ;  /* 0x000000000014b947 */ /* 0x000fea0003800000 */
[----:B------:R-:W3:Y:S02]  /*0490*/  LD.E.U8 R5, desc[UR4][R2.64+0x1b2] ;  /* 0x0001b20402057980 */ /* 0x000ee4000c101100 */
[----:B---3--:R-:W-:-:S13]  /*04a0*/  ISETP.NE.AND P1, PT, R5, RZ, PT ;  /* 0x000000ff0500720c */ /* 0x008fda0003f25270 */
[----:B------:R-:W3:Y:S02]  /*04b0*/  @P1 LD.E R8, desc[UR4][R16.64+0x4] ;  /* 0x0000040410081980 */ /* 0x000ee4000c101900 */
[----:B---3-5:R-:W-:-:S06]  /*04c0*/  @P1 IADD3 R39, PT, PT, R8, -R15, RZ ;  /* 0x8000000f08271210 */ /* 0x028fcc0007ffe0ff */
[----:B------:R3:W5:Y:S02]  /*04d0*/  @!P1 LD.E R39, desc[UR4][R16.64] ;  /* 0x0000000410279980 */ /* 0x000764000c101900 */
.L_x_2888:
[----:B------:R-:W-:Y:S05]  /*04e0*/  BSYNC.RECONVERGENT B0 ;  /* 0x0000000000007941 */ /* 0x000fea0003800200 */
.L_x_2887:
[----:B------:R-:W-:Y:S01]  /*04f0*/  BSSY.RECONVERGENT B1, `(.L_x_2889) ;  /* 0x0000011000017945 */ /* 0x000fe20003800200 */
[----:B-----5:R-:W-:-:S03]  /*0500*/  @P4 IADD3 R38, PT, PT, R6, -R9, RZ ;  /* 0x8000000906264210 */ /* 0x020fc60007ffe0ff */
[----:B------:R-:W-:Y:S05]  /*0510*/  @!P0 BRA `(.L_x_2890) ;  /* 0x0000000000148947 */ /* 0x000fea0003800000 */
[----:B------:R-:W-:-:S05]  /*0520*/  IADD3 R6, P0, PT, R12, R4, RZ ;  /* 0x000000040c067210 */ /* 0x000fca0007f1e0ff */
[----:B------:R-:W-:-:S05]  /*0530*/  IMAD.X R7, R13, 0x1, R0, P0 ;  /* 0x000000010d077824 */ /* 0x000fca00000e0600 */
[----:B------:R-:W4:Y:S02]  /*0540*/  LD.E R39, desc[UR4][R6.64] ;  /* 0x0000000406277980 */ /* 0x000f24000c101900 */
[----:B----4-:R-:W-:Y:S01]  /*0550*/  IADD3 R39, PT, PT, R39, -R14, RZ ;  /* 0x8000000e27277210 */ /* 0x010fe20007ffe0ff */
[----:B------:R-:W-:Y:S05]  /*0560*/  BRA `(.L_x_2891) ;  /* 0x0000000000247947 */ /* 0x000fea0003800000 */
.L_x_2890:
[----:B------:R-:W4:Y:S01]  /*0570*/  LD.E.64 R6, desc[UR4][R2.64+0x108] ;  /* 0x0001080402067980 */ /* 0x000f22000c101b00 */
[----:B------:R-:W-:Y:S01]  /*0580*/  BSSY.RECONVERGENT B0, `(.L_x_2892) ;  /* 0x0000006000007945 */ /* 0x000fe20003800200 */
[----:B------:R-:W-:Y:S01]  /*0590*/  IMAD.MOV.U32 R5, RZ, RZ, RZ ;  /* 0x000000ffff057224 */ /* 0x000fe200078e00ff */
[----:B----4-:R-:W-:-:S04]  /*05a0*/  ISETP.NE.U32.AND P0, PT, R6, RZ, PT ;  /* 0x000000ff0600720c */ /* 0x010fc80003f05070 */
[----:B------:R-:W-:-:S13]  /*05b0*/  ISETP.NE.AND.EX P0, PT, R7, RZ, PT, P0 ;  /* 0x000000ff0700720c */ /* 0x000fda0003f05300 */
[----:B------:R-:W-:Y:S05]  /*05c0*/  @!P0 BRA `(.L_x_2893) ;  /* 0x0000000000048947 */ /* 0x000fea0003800000 */
[----:B------:R4:W5:Y:S02]  /*05d0*/  LD.E R5, desc[UR4][R2.64+0xbc] ;  /* 0x0000bc0402057980 */ /* 0x000964000c101900 */
.L_x_2893:
[----:B------:R-:W-:Y:S05]  /*05e0*/  BSYNC.RECONVERGENT B0 ;  /* 0x0000000000007941 */ /* 0x000fea0003800200 */
.L_x_2892:
[----:B-----5:R-:W-:Y:S02]  /*05f0*/  IADD3 R39, PT, PT, R5, R39, -R14 ;  /* 0x0000002705277210 */ /* 0x020fe40007ffe80e */
.L_x_2891:
[----:B------:R-:W-:Y:S05]  /*0600*/  BSYNC.RECONVERGENT B1 ;  /* 0x0000000000017941 */ /* 0x000fea0003800200 */
.L_x_2889:
[----:B------:R-:W-:Y:S01]  /*0610*/  IMAD.SHL.U32 R5, R219, 0x40, RZ ;  /* 0x00000040db057824 */ /* 0x000fe200078e00ff */
[----:B------:R-:W-:Y:S01]  /*0620*/  MOV R6, R218 ;  /* 0x000000da00067202 */ /* 0x000fe20000000f00 */
[----:B------:R-:W-:-:S03]  /*0630*/  IMAD.MOV.U32 R7, RZ, RZ, 0x0 ;  /* 0x00000000ff077424 */ /* 0x000fc600078e00ff */
[----:B------:R-:W-:-:S13]  /*0640*/  ISETP.GT.AND P0, PT, R38, R5, PT ;  /* 0x000000052600720c */ /* 0x000fda0003f04270 */
[----:B-1234-:R-:W-:Y:S05]  /*0650*/  @!P0 RET.REL.NODEC R6 `(_ZN5flash24flash_fwd_splitkv_kernelI23Flash_fwd_kernel_traitsILi128ELi64ELi128ELi4ELb0ELb0EN7cutlass10bfloat16_tE19Flash_kernel_traitsILi128ELi64ELi128ELi4ES3_EELb0ELb1ELb0ELb0ELb0ELb0ELb1ELb0EEEvNS_16Flash_fwd_paramsE) ;  /* 0xfffffff806688950 */ /* 0x01efea0003c3ffff */
[----:B------:R-:W2:Y:S04]  /*0660*/  LD.E R6, desc[UR4][R2.64+0xb8] ;  /* 0x0000b80402067980 */ /* 0x000ea8000c101900 */
[----:B------:R-:W3:Y:S04]  /*0670*/  LD.E R11, desc[UR4][R2.64+0x188] ;  /* 0x00018804020b7980 */ /* 0x000ee8000c101900 */
[----:B------:R-:W4:Y:S01]  /*0680*/  LD.E R13, desc[UR4][R2.64+0x184] ;  /* 0x00018404020d7980 */ /* 0x000f22000c101900 */
        /* <DEDUP_REMOVED lines=8> */
[----:B------:R-:W-:Y:S01]  /*0710*/  IMAD.HI.U32 R12, R19, R12, R18 ;  /* 0x0000000c130c7227 */ /* 0x000fe200078e0012 */
[----:B------:R-:W1:Y:S03]  /*0720*/  S2R R197, SR_TID.X ;  /* 0x0000000000c57919 */ /* 0x000e660000002100 */
[----:B--2---:R-:W-:-:S05]  /*0730*/  VIADD R6, R6, 0x7f ;  /* 0x0000007f06067836 */ /* 0x004fca0000000000 */
[----:B------:R-:W-:-:S04]  /*0740*/  SHF.R.S32.HI R17, RZ, 0x1f, R6 ;  /* 0x0000001fff117819 */ /* 0x000fc80000011406 */
[----:B------:R-:W-:-:S04]  /*0750*/  LEA.HI R17, R17, R6, RZ, 0x7 ;  /* 0x0000000611117211 */ /* 0x000fc800078f38ff */
[----:B------:R-:W-:-:S05]  /*0760*/  LEA.HI.SX32 R17, R17, R10, 0x19 ;  /* 0x0000000a11117211 */ /* 0x000fca00078fcaff */
[----:B------:R-:W-:Y:S01]  /*0770*/  VIADD R17, R17, 0xffffffff ;  /* 0xffffffff11117836 */ /* 0x000fe20000000000 */
[----:B------:R-:W-:-:S04]  /*0780*/  IABS R6, R10 ;  /* 0x0000000a00067213 */ /* 0x000fc80000000000 */
[----:B------:R-:W-:Y:S01]  /*0790*/  IABS R7, R17 ;  /* 0x0000001100077213 */ /* 0x000fe20000000000 */
[----:B------:R-:W-:-:S04]  /*07a0*/  IMAD.MOV R6, RZ, RZ, -R6 ;  /* 0x000000ffff067224 */ /* 0x000fc800078e0a06 */
[----:B------:R-:W-:-:S04]  /*07b0*/  IMAD.HI.U32 R12, R12, R7, RZ ;  /* 0x000000070c0c7227 */ /* 0x000fc800078e00ff */
[----:B------:R-:W-:-:S05]  /*07c0*/  IMAD R7, R12, R6, R7 ;  /* 0x000000060c077224 */ /* 0x000fca00078e0207 */
[----:B------:R-:W-:-:S13]  /*07d0*/  ISETP.GT.U32.AND P1, PT, R8, R7, PT ;  /* 0x000000070800720c */ /* 0x000fda0003f24070 */
[----:B------:R-:W-:-:S05]  /*07e0*/  @!P1 IMAD.IADD R7, R7, 0x1, -R8 ;  /* 0x0000000107079824 */ /* 0x000fca00078e0a08 */
[----:B------:R-:W-:Y:S01]  /*07f0*/  ISETP.GE.U32.AND P2, PT, R7, R8, PT ;  /* 0x000000080700720c */ /* 0x000fe20003f46070 */
[----:B------:R-:W-:Y:S01]  /*0800*/  @!P1 VIADD R12, R12, 0x1 ;  /* 0x000000010c0c9836 */ /* 0x000fe20000000000 */
[----:B------:R-:W-:Y:S01]  /*0810*/  LOP3.LUT R17, R17, R10, RZ, 0x3c, !PT ;  /* 0x0000000a11117212 */ /* 0x000fe200078e3cff */
[----:B------:R-:W-:Y:S01]  /*0820*/  IMAD R8, R219, 0x40, -R38 ;  /* 0x00000040db087824 */ /* 0x000fe200078e0a26 */
[----:B------:R-:W-:Y:S02]  /*0830*/  ISETP.NE.AND P1, PT, R10, RZ, PT ;  /* 0x000000ff0a00720c */ /* 0x000fe40003f25270 */
[----:B------:R-:W-:-:S07]  /*0840*/  ISETP.GE.AND P0, PT, R17, RZ, PT ;  /* 0x000000ff1100720c */ /* 0x000fce0003f06270 */
[----:B------:R-:W-:-:S04]  /*0850*/  @P2 VIADD R12, R12, 0x1 ;  /* 0x000000010c0c2836 */ /* 0x000fc80000000000 */
[----:B------:R-:W-:Y:S02]  /*0860*/  IMAD.MOV.U32 R6, RZ, RZ, R12 ;  /* 0x000000ffff067224 */ /* 0x000fe400078e000c */
[----:B------:R-:W-:Y:S02]  /*0870*/  VIADD R12, R39, 0x7f ;  /* 0x0000007f270c7836 */ /* 0x000fe40000000000 */
[----:B----4-:R-:W-:-:S03]  /*0880*/  IMAD.IADD R16, R13, 0x1, R38 ;  /* 0x000000010d107824 */ /* 0x010fc600078e0226 */
[----:B---3--:R-:W-:Y:S01]  /*0890*/  IADD3 R8, PT, PT, R11, R8, R12 ;  /* 0x000000080b087210 */ /* 0x008fe20007ffe00c */
[----:B------:R-:W-:Y:S01]  /*08a0*/  @!P0 IMAD.MOV R6, RZ, RZ, -R6 ;  /* 0x000000ffff068224 */ /* 0x000fe200078e0a06 */
[----:B------:R-:W-:Y:S02]  /*08b0*/  SHF.R.S32.HI R11, RZ, 0x1f, R12 ;  /* 0x0000001fff0b7819 */ /* 0x000fe4000001140c */
[----:B------:R-:W-:Y:S01]  /*08c0*/  IADD3 R13, PT, PT, -R16, R5, R39 ;  /* 0x00000005100d7210 */ /* 0x000fe20007ffe127 */
[----:B------:R-:W-:Y:S01]  /*08d0*/  VIADD R8, R8, 0x40 ;  /* 0x0000004008087836 */ /* 0x000fe20000000000 */
[----:B------:R-:W-:Y:S02]  /*08e0*/  @!P1 LOP3.LUT R6, RZ, R10, RZ, 0x33, !PT ;  /* 0x0000000aff069212 */ /* 0x000fe400078e33ff */
[----:B------:R-:W-:Y:S02]  /*08f0*/  LEA.HI R11, R11, R12, RZ, 0x7 ;  /* 0x0000000c0b0b7211 */ /* 0x000fe400078f38ff */
[----:B------:R-:W-:-:S02]  /*0900*/  SHF.R.S32.HI R10, RZ, 0x1f, R13 ;  /* 0x0000001fff0a7819 */ /* 0x000fc4000001140d */
[----:B------:R-:W-:Y:S01]  /*0910*/  SHF.R.S32.HI R7, RZ, 0x1f, R8 ;  /* 0x0000001fff077819 */ /* 0x000fe20000011408 */
[----:B------:R-:W-:Y:S01]  /*0920*/  IMAD R213, R6, UR8, RZ ;  /* 0x0000000806d57c24 */ /* 0x000fe2000f8e02ff */
[----:B------:R-:W-:Y:S02]  /*0930*/  SHF.R.S32.HI R11, RZ, 0x7, R11 ;  /* 0x00000007ff0b7819 */ /* 0x000fe4000001140b */
[----:B------:R-:W-:Y:S02]  /*0940*/  LEA.HI R10, R10, R13, RZ, 0x7 ;  /* 0x0000000d0a0a7211 */ /* 0x000fe400078f38ff */
[----:B------:R-:W-:Y:S02]  /*0950*/  LEA.HI R7, R7, R8, RZ, 0x7 ;  /* 0x0000000807077211 */ /* 0x000fe400078f38ff */
[----:B------:R-:W-:Y:S02]  /*0960*/  VIADDMNMX R11, R213, R6, R11, PT ;  /* 0x00000006d50b7246 */ /* 0x000fe4000380010b */
[----:B------:R-:W-:-:S02]  /*0970*/  SHF.R.S32.HI R10, RZ, 0x7, R10 ;  /* 0x00000007ff0a7819 */ /* 0x000fc4000001140a */
[----:B------:R-:W-:Y:S02]  /*0980*/  SHF.R.S32.HI R132, RZ, 0x7, R7 ;  /* 0x00000007ff847819 */ /* 0x000fe40000011407 */
[----:B------:R-:W-:Y:S02]  /*0990*/  VIMNMX R213, PT, PT, R213, R10, !PT ;  /* 0x0000000ad5d57248 */ /* 0x000fe40007fe0100 */
[----:B------:R-:W-:-:S04]  /*09a0*/  VIMNMX R132, PT, PT, R11, R132, PT ;  /* 0x000000840b847248 */ /* 0x000fc80003fe0100 */
[----:B------:R-:W-:-:S13]  /*09b0*/  ISETP.GE.AND P0, PT, R213, R132, PT ;  /* 0x00000084d500720c */ /* 0x000fda0003f06270 */
[----:B-1----:R-:W-:Y:S05]  /*09c0*/  @!P0 BRA `(.L_x_2894) ;  /* 0x0000000800648947 */ /* 0x002fea0003800000 */
[----:B------:R-:W2:Y:S04]  /*09d0*/  LD.E.64 R6, desc[UR4][R2.64+0xb0] ;  /* 0x0000b00402067980 */ /* 0x000ea8000c101b00 */
[----:B------:R-:W3:Y:S04]  /*09e0*/  LD.E R8, desc[UR4][R2.64+0x60] ;  /* 0x0000600402087980 */ /* 0x000ee8000c101900 */
[----:B------:R-:W4:Y:S01]  /*09f0*/  LD.E R4, desc[UR4][R2.64+0xcc] ;  /* 0x0000cc0402047980 */ /* 0x000f22000c101900 */
[----:B------:R-:W-:Y:S01]  /*0a00*/  IMAD.SHL.U32 R11, R197, 0x4, RZ ;  /* 0x00000004c50b7824 */ /* 0x000fe200078e00ff */
[----:B------:R-:W-:Y:S01]  /*0a10*/  SHF.R.U32.HI R9, RZ, 0x4, R197 ;  /* 0x00000004ff097819 */ /* 0x000fe200000116c5 */
[----:B------:R-:W-:Y:S01]  /*0a20*/  IMAD.IADD R38, R38, 0x1, -R5 ;  /* 0x0000000126267824 */ /* 0x000fe200078e0a05 */
[----:B------:R-:W5:Y:S02]  /*0a30*/  LD.E.64 R12, desc[UR4][R2.64+0xa8] ;  /* 0x0000a804020c7980 */ /* 0x000f64000c101b00 */
[----:B------:R-:W-:Y:S01]  /*0a40*/  LOP3.LUT R11, R11, 0x3c, RZ, 0xc0, !PT ;  /* 0x0000003c0b0b7812 */ /* 0x000fe200078ec0ff */
[C---:B------:R-:W-:Y:S01]  /*0a50*/  VIADD R17, R9.reuse, 0x8 ;  /* 0x0000000809117836 */ /* 0x040fe20000000000 */
[----:B------:R-:W-:Y:S01]  /*0a60*/  ISETP.GE.AND P3, PT, R9, R38, PT ;  /* 0x000000260900720c */ /* 0x000fe20003f66270 */
[----:B------:R-:W5:Y:S01]  /*0a70*/  LD.E R0, desc[UR4][R2.64+0xc0] ;  /* 0x0000c00402007980 */ /* 0x000f62000c101900 */
[----:B------:R-:W-:-:S03]  /*0a80*/  ISETP.NE.AND P6, PT, R11, RZ, PT ;  /* 0x000000ff0b00720c */ /* 0x000fc60003fc5270 */
[----:B------:R1:W5:Y:S01]  /*0a90*/  LD.E.64 R14, desc[UR4][R2.64+0x78] ;  /* 0x00007804020e7980 */ /* 0x000362000c101b00 */
[CC--:B------:R-:W-:Y:S01]  /*0aa0*/  ISETP.GE.AND P2, PT, R17.reuse, R38.reuse, PT ;  /* 0x000000261100720c */ /* 0x0c0fe20003f46270 */
[----:B------:R-:W-:Y:S01]  /*0ab0*/  BSSY.RECONVERGENT B0, `(.L_x_2895) ;  /* 0x0000015000007945 */ /* 0x000fe20003800200 */
[----:B------:R-:W-:Y:S01]  /*0ac0*/  ISETP.GE.OR P4, PT, R17, R38, P6 ;  /* 0x000000261100720c */ /* 0x000fe20003786670 */
[----:B------:R-:W-:Y:S01]  /*0ad0*/  VIADD R27, R9, 0x18 ;  /* 0x00000018091b7836 */ /* 0x000fe20000000000 */
[----:B------:R-:W-:Y:S01]  /*0ae0*/  LOP3.LUT R29, R11, 0x40, RZ, 0xfc, !PT ;  /* 0x000000400b1d7812 */ /* 0x000fe200078efcff */
[----:B-1----:R-:W-:Y:S02]  /*0af0*/  IMAD.SHL.U32 R2, R197, 0x8, RZ ;  /* 0x00000008c5027824 */ /* 0x002fe400078e00ff */
[----:B------:R-:W-:-:S03]  /*0b00*/  VIADD R3, R9, 0x10 ;  /* 0x0000001009037836 */ /* 0x000fc60000000000 */
[----:B------:R-:W-:Y:S02]  /*0b10*/  LOP3.LUT R17, R11, 0x1f80, R2, 0xf8, !PT ;  /* 0x00001f800b117812 */ /* 0x000fe400078ef802 */
[----:B------:R-:W-:Y:S01]  /*0b20*/  ISETP.GE.AND P0, PT, R3, R38, PT ;  /* 0x000000260300720c */ /* 0x000fe20003f06270 */
[----:B--2---:R-:W-:-:S04]  /*0b30*/  IMAD R6, R6, UR8, R225 ;  /* 0x0000000806067c24 */ /* 0x004fc8000f8e02e1 */
[----:B---3--:R-:W-:-:S04]  /*0b40*/  IMAD R6, R6, R8, R223 ;  /* 0x0000000806067224 */ /* 0x008fc800078e02df */
[----:B------:R-:W-:-:S04]  /*0b50*/  IMAD R7, R7, R6, R5 ;  /* 0x0000000607077224 */ /* 0x000fc800078e0205 */
[----:B----4-:R-:W-:-:S05]  /*0b60*/  IMAD R4, R7, R4, RZ ;  /* 0x0000000407047224 */ /* 0x010fca00078e02ff */
        /* <DEDUP_REMOVED lines=9> */
.L_x_2896:
[----:B------:R-:W-:Y:S05]  /*0c00*/  BSYNC.RECONVERGENT B0 ;  /* 0x0000000000007941 */ /* 0x000fea0003800200 */
.L_x_2895:
        /* <DEDUP_REMOVED lines=12> */
.L_x_2898:
[----:B------:R-:W-:Y:S05]  /*0cd0*/  BSYNC.RECONVERGENT B0 ;  /* 0x0000000000007941 */ /* 0x000fea0003800200 */
.L_x_2897:
        /* <DEDUP_REMOVED lines=12> */
.L_x_2900:
[----:B------:R-:W-:Y:S05]  /*0da0*/  BSYNC.RECONVERGENT B0 ;  /* 0x0000000000007941 */ /* 0x000fea0003800200 */
.L_x_2899:
        /* <DEDUP_REMOVED lines=12> */
.L_x_2902:
[----:B------:R-:W-:Y:S05]  /*0e70*/  BSYNC.RECONVERGENT B0 ;  /* 0x0000000000007941 */ /* 0x000fea0003800200 */
.L_x_2901:
        /* <DEDUP_REMOVED lines=11> */
.L_x_2904:
[----:B------:R-:W-:Y:S05]  /*0f30*/  BSYNC.RECONVERGENT B0 ;  /* 0x0000000000007941 */ /* 0x000fea0003800200 */
.L_x_2903:
        /* <DEDUP_REMOVED lines=11> */
.L_x_2906:
[----:B------:R-:W-:Y:S05]  /*0ff0*/  BSYNC.RECONVERGENT B0 ;  /* 0x0000000000007941 */ /* 0x000fea0003800200 */
.L_x_2905:
        /* <DEDUP_REMOVED lines=12> */
.L_x_2908:
[----:B------:R-:W-:Y:S05]  /*10c0*/  BSYNC.RECONVERGENT B0 ;  /* 0x0000000000007941 */ /* 0x000fea0003800200 */
.L_x_2907:
        /* <DEDUP_REMOVED lines=15> */
.L_x_2910:
[----:B------:R-:W-:Y:S05]  /*11c0*/  BSYNC.RECONVERGENT B0 ;  /* 0x0000000000007941 */ /* 0x000fea0003800200 */
.L_x_2909:
        /* <DEDUP_REMOVED lines=20> */
[----:B-1----:R-:W-:Y:S05]  /*1310*/  @P6 RET.REL.NODEC R218 `(_ZN5flash24flash_fwd_splitkv_kernelI23Flash_fwd_kernel_traitsILi128ELi64ELi128ELi4ELb0ELb0EN7cutlass10bfloat16_tE19Flash_kernel_traitsILi128ELi64ELi128ELi4ES3_EELb0ELb1ELb0ELb0ELb0ELb0ELb1ELb0EEEvNS_16Flash_fwd_paramsE) ;  /* 0xffffffecda386950 */ /* 0x002fea0003c3ffff */
[----:B------:R-:W-:Y:S02]  /*1320*/  MOV R5, 0xff800000 ;  /* 0xff80000000057802 */ /* 0x000fe40000000f00 */
[----:B------:R-:W-:-:S03]  /*1330*/  MOV R219, 0x0 ;  /* 0x0000000000db7802 */ /* 0x000fc60000000f00 */
[----:B------:R1:W-:Y:S02]  /*1340*/  ST.E desc[UR4][R2.64+0xe0], R5 ;  /* 0x0000e00502007985 */ /* 0x0003e4000c101904 */
[----:B-1----:R-:W-:Y:S05]  /*1350*/  RET.REL.NODEC R218 `(_ZN5flash24flash_fwd_splitkv_kernelI23Flash_fwd_kernel_traitsILi128ELi64ELi128ELi4ELb0ELb0EN7cutlass10bfloat16_tE19Flash_kernel_traitsILi128ELi64ELi128ELi4ES3_EELb0ELb1ELb0ELb0ELb0ELb0ELb1ELb0EEEvNS_16Flash_fwd_paramsE) ;  /* 0xffffffecda287950 */ /* 0x002fea0003c3ffff */
.L_x_2894:
        /* <DEDUP_REMOVED lines=13> */
[----:B------:R-:W2:Y:S04]  /*1430*/  LD.E.64 R14, desc[UR4][R2.64+0x168] ;  /* 0x00016804020e7980 */ /* 0x000ea8000c101b00 */
[----:B------:R-:W3:Y:S01]  /*1440*/  LD.E R10, desc[UR4][R2.64+0x68] ;  /* 0x00006804020a7980 */ /* 0x000ee2000c101900 */
[----:B------:R-:W-:-:S03]  /*1450*/  LEA R34, R132, 0xffffff80, 0x7 ;  /* 0xffffff8084227811 */ /* 0x000fc600078e38ff */
[----:B------:R-:W4:Y:S01]  /*1460*/  LD.E.64 R22, desc[UR4][R2.64+0x20] ;  /* 0x0000200402167980 */ /* 0x000f22000c101b00 */
[----:B------:R-:W-:-:S03]  /*1470*/  IABS R4, R34 ;  /* 0x0000002200047213 */ /* 0x000fc60000000000 */
[----:B------:R-:W4:Y:S04]  /*1480*/  LD.E.64 R204, desc[UR4][R2.64+0x38] ;  /* 0x0000380402cc7980 */ /* 0x000f28000c101b00 */
[----:B------:R-:W4:Y:S04]  /*1490*/  LD.E.64 R18, desc[UR4][R2.64+0x50] ;  /* 0x0000500402127980 */ /* 0x000f28000c101b00 */
[----:B------:R-:W5:Y:S04]  /*14a0*/  LD.E.64 R20, desc[UR4][R2.64+0x58] ;  /* 0x0000580402147980 */ /* 0x000f68000c101b00 */
[----:B------:R-:W5:Y:S01]  /*14b0*/  LD.E.64 R206, desc[UR4][R2.64+0x40] ;  /* 0x0000400402ce7980 */ /* 0x000f62000c101b00 */
[----:B-1----:R-:W-:-:S04]  /*14c0*/  IABS R6, R13 ;  /* 0x0000000d00067213 */ /* 0x002fc80000000000 */
[----:B------:R-:W1:Y:S08]  /*14d0*/  I2F.RP R8, R6 ;  /* 0x0000000600087306 */ /* 0x000e700000209400 */
[----:B-1----:R-:W1:Y:S02]  /*14e0*/  MUFU.RCP R16, R8 ;  /* 0x0000000800107308 */ /* 0x002e640000001000 */
[----:B-1----:R-:W-:-:S06]  /*14f0*/  VIADD R16, R16, 0xffffffe ;  /* 0x0ffffffe10107836 */ /* 0x002fcc0000000000 */
[----:B------:R-:W1:Y:S01]  /*1500*/  F2I.FTZ.U32.TRUNC.NTZ R17, R16 ;  /* 0x0000001000117305 */ /* 0x000e62000021f000 */
[----:B------:R-:W-:Y:S01]  /*1510*/  IABS R0, R13 ;  /* 0x0000000d00007213 */ /* 0x000fe20000000000 */
[----:B-1----:R-:W-:Y:S01]  /*1520*/  IMAD.MOV R7, RZ, RZ, -R17 ;  /* 0x000000ffff077224 */ /* 0x002fe200078e0a11 */
[----:B------:R-:W-:-:S03]  /*1530*/  MOV R16, RZ ;  /* 0x000000ff00107202 */ /* 0x000fc60000000f00 */
[----:B------:R-:W-:-:S04]  /*1540*/  IMAD R7, R7, R6, RZ ;  /* 0x0000000607077224 */ /* 0x000fc800078e02ff */
        /* <DEDUP_REMOVED lines=19> */
[----:B------:R-:W-:-:S05]  /*1680*/  @!P3 LOP3.LUT R11, RZ, R13, RZ, 0x33, !PT ;  /* 0x0000000dff0bb212 */ /* 0x000fca00078e33ff */
[----:B------:R-:W-:-:S05]  /*1690*/  IMAD.WIDE R14, R11, 0x4, R226 ;  /* 0x000000040b0e7825 */ /* 0x000fca00078e02e2 */
[----:B------:R1:W2:Y:S01]  /*16a0*/  LD.E R0, desc[UR4][R14.64] ;  /* 0x000000040e007980 */ /* 0x0002a2000c101900 */
[----:B---3--:R-:W-:-:S04]  /*16b0*/  IABS R8, R10 ;  /* 0x0000000a00087213 */ /* 0x008fc80000000000 */
[----:B-----5:R-:W3:Y:S08]  /*16c0*/  I2F.RP R12, R8 ;  /* 0x00000008000c7306 */ /* 0x020ef00000209400 */
[----:B---3--:R-:W3:Y:S02]  /*16d0*/  MUFU.RCP R6, R12 ;  /* 0x0000000c00067308 */ /* 0x008ee40000001000 */
[----:B---3--:R-:W-:-:S06]  /*16e0*/  VIADD R6, R6, 0xffffffe ;  /* 0x0ffffffe06067836 */ /* 0x008fcc0000000000 */
[----:B------:R-:W3:Y:S01]  /*16f0*/  F2I.FTZ.U32.TRUNC.NTZ R25, R6 ;  /* 0x0000000600197305 */ /* 0x000ee2000021f000 */
[----:B------:R-:W-:Y:S01]  /*1700*/  IMAD.MOV.U32 R24, RZ, RZ, RZ ;  /* 0x000000ffff187224 */ /* 0x000fe200078e00ff */
[----:B------:R-:W-:Y:S02]  /*1710*/  IABS R7, R10 ;  /* 0x0000000a00077213 */ /* 0x000fe40000000000 */
[----:B---3--:R-:W-:-:S05]  /*1720*/  IADD3 R4, PT, PT, RZ, -R25, RZ ;  /* 0x80000019ff047210 */ /* 0x008fca0007ffe0ff */
[----:B-1----:R-:W-:Y:S01]  /*1730*/  IMAD R15, R4, R8, RZ ;  /* 0x00000008040f7224 */ /* 0x002fe200078e02ff */
[----:B------:R-:W-:-:S03]  /*1740*/  IABS R4, R223 ;  /* 0x000000df00047213 */ /* 0x000fc60000000000 */
[----:B------:R-:W-:Y:S01]  /*1750*/  IMAD.HI.U32 R15, R25, R15, R24 ;  /* 0x0000000f190f7227 */ /* 0x000fe200078e0018 */
[----:B------:R-:W-:-:S05]  /*1760*/  IADD3 R7, PT, PT, RZ, -R7, RZ ;  /* 0x80000007ff077210 */ /* 0x000fca0007ffe0ff */
[----:B------:R-:W-:-:S04]  /*1770*/  IMAD.HI.U32 R6, R15, R4, RZ ;  /* 0x000000040f067227 */ /* 0x000fc800078e00ff */
[----:B------:R-:W-:-:S05]  /*1780*/  IMAD R7, R6, R7, R4 ;  /* 0x0000000706077224 */ /* 0x000fca00078e0204 */
[----:B------:R-:W-:Y:S02]  /*1790*/  ISETP.GT.U32.AND P2, PT, R8, R7, PT ;  /* 0x000000070800720c */ /* 0x000fe40003f44070 */
[----:B------:R-:W-:-:S11]  /*17a0*/  IADD3 R4, PT, PT, -R11, RZ, RZ ;  /* 0x000000ff0b047210 */ /* 0x000fd60007ffe1ff */
[----:B------:R-:W-:-:S05]  /*17b0*/  @!P2 IMAD.IADD R7, R7, 0x1, -R8 ;  /* 0x000000010707a824 */ /* 0x000fca00078e0a08 */
[----:B------:R-:W-:Y:S02]  /*17c0*/  ISETP.GE.U32.AND P3, PT, R7, R8, PT ;  /* 0x000000080700720c */ /* 0x000fe40003f66070 */
[----:B------:R-:W-:Y:S01]  /*17d0*/  LOP3.LUT R11, R223, R10, RZ, 0x3c, !PT ;  /* 0x0000000adf0b7212 */ /* 0x000fe200078e3cff */
[----:B------:R-:W-:Y:S01]  /*17e0*/  @!P2 VIADD R6, R6, 0x1 ;  /* 0x000000010606a836 */ /* 0x000fe20000000000 */
[----:B------:R-:W-:Y:S02]  /*17f0*/  ISETP.NE.AND P2, PT, R10, RZ, PT ;  /* 0x000000ff0a00720c */ /* 0x000fe40003f45270 */
[----:B------:R-:W-:Y:S01]  /*1800*/  ISETP.GE.AND P1, PT, R11, RZ, PT ;  /* 0x000000ff0b00720c */ /* 0x000fe20003f26270 */
[----:B------:R-:W-:-:S06]  /*1810*/  IMAD R4, R13, R4, R34 ;  /* 0x000000040d047224 */ /* 0x000fcc00078e0222 */
[----:B------:R-:W-:Y:S02]  /*1820*/  @P3 IADD3 R6, PT, PT, R6, 0x1, RZ ;  /* 0x0000000106063810 */ /* 0x000fe40007ffe0ff */
[----:B------:R-:W-:Y:S02]  /*1830*/  SHF.R.S32.HI R13, RZ, 0x1f, R4 ;  /* 0x0000001fff0d7819 */ /* 0x000fe40000011404 */
[----:B------:R-:W-:Y:S01]  /*1840*/  MOV R11, R6 ;  /* 0x00000006000b7202 */ /* 0x000fe20000000f00 */
[----:B----4-:R-:W-:-:S04]  /*1850*/  IMAD R6, R205, R4, RZ ;  /* 0x00000004cd067224 */ /* 0x010fc800078e02ff */
[----:B------:R-:W-:Y:S01]  /*1860*/  @!P1 IMAD.MOV R11, RZ, RZ, -R11 ;  /* 0x000000ffff0b9224 */ /* 0x000fe200078e0a0b */
[----:B------:R-:W-:Y:S01]  /*1870*/  @!P2 LOP3.LUT R11, RZ, R10, RZ, 0x33, !PT ;  /* 0x0000000aff0ba212 */ /* 0x000fe200078e33ff */
[----:B------:R-:W-:-:S03]  /*1880*/  IMAD R6, R204, R13, R6 ;  /* 0x0000000dcc067224 */ /* 0x000fc600078e0206 */
[----:B------:R-:W-:Y:S01]  /*1890*/  SHF.R.S32.HI R12, RZ, 0x1f, R11 ;  /* 0x0000001fff0c7819 */ /* 0x000fe2000001140b */
[----:B------:R-:W-:-:S04]  /*18a0*/  IMAD R15, R19, R11, RZ ;  /* 0x0000000b130f7224 */ /* 0x000fc800078e02ff */
[----:B------:R-:W-:Y:S01]  /*18b0*/  IMAD R12, R18, R12, R15 ;  /* 0x0000000c120c7224 */ /* 0x000fe200078e020f */
[----:B--2---:R-:W-:Y:S01]  /*18c0*/  SHF.R.S32.HI R7, RZ, 0x1f, R0 ;  /* 0x0000001fff077819 */ /* 0x004fe20000011400 */
[----:B------:R-:W-:-:S04]  /*18d0*/  IMAD R8, R23, R0, RZ ;  /* 0x0000000017087224 */ /* 0x000fc800078e02ff */
[C---:B------:R-:W-:Y:S02]  /*18e0*/  IMAD R8, R22.reuse, R7, R8 ;  /* 0x0000000716087224 */ /* 0x040fe400078e0208 */
[----:B------:R-:W-:-:S04]  /*18f0*/  IMAD.WIDE.U32 R22, R22, R0, RZ ;  /* 0x0000000016167225 */ /* 0x000fc800078e00ff */
[----:B------:R-:W-:Y:S02]  /*1900*/  IMAD.IADD R23, R23, 0x1, R8 ;  /* 0x0000000117177824 */ /* 0x000fe400078e0208 */
[----:B------:R-:W-:-:S05]  /*1910*/  IMAD.WIDE.U32 R22, R4, R204, R22 ;  /* 0x000000cc04167225 */ /* 0x000fca00078e0016 */
[----:B------:R-:W-:Y:S01]  /*1920*/  IADD3 R23, PT, PT, R23, R6, RZ ;  /* 0x0000000617177210 */ /* 0x000fe20007ffe0ff */
[-C--:B------:R-:W-:Y:S02]  /*1930*/  IMAD R6, R17, R0.reuse, RZ ;  /* 0x0000000011067224 */ /* 0x080fe400078e02ff */
[----:B------:R-:W-:-:S04]  /*1940*/  IMAD.WIDE.U32 R14, R16, R0, RZ ;  /* 0x00000000100e7225 */ /* 0x000fc800078e00ff */
[----:B------:R-:W-:Y:S02]  /*1950*/  IMAD R6, R16, R7, R6 ;  /* 0x0000000710067224 */ /* 0x000fe400078e0206 */
[----:B------:R-:W-:Y:S01]  /*1960*/  IMAD.WIDE.U32 R40, R11, R18, R22 ;  /* 0x000000120b287225 */ /* 0x000fe200078e0016 */
[----:B------:R-:W-:Y:S02]  /*1970*/  MOV R8, R14 ;  /* 0x0000000e00087202 */ /* 0x000fe40000000f00 */
[----:B------:R-:W-:Y:S01]  /*1980*/  IADD3 R6, PT, PT, R15, R6, RZ ;  /* 0x000000060f067210 */ /* 0x000fe20007ffe0ff */
[----:B------:R-:W-:Y:S01]  /*1990*/  IMAD.IADD R12, R41, 0x1, R12 ;  /* 0x00000001290c7824 */ /* 0x000fe200078e020c */
[----:B------:R-:W-:Y:S05]  /*19a0*/  BRA `(.L_x_2913) ;  /* 0x0000000400407947 */ /* 0x000fea0003800000 */
.L_x_2912:
[----:B------:R-:W2:Y:S01]  /*19b0*/  LD.E R10, desc[UR4][R2.64+0x68] ;  /* 0x00006804020a7980 */ /* 0x000ea2000c101900 */
[----:B------:R-:W-:-:S03]  /*19c0*/  ISETP.NE.AND P3, PT, R15, -0x1, PT ;  /* 0xffffffff0f00780c */ /* 0x000fc60003f65270 */
[----:B------:R-:W3:Y:S04]  /*19d0*/  LD.E.64 R204, desc[UR4][R2.64+0x38] ;  /* 0x0000380402cc7980 */ /* 0x000ee8000c101b00 */
[----:B------:R-:W4:Y:S04]  /*19e0*/  LD.E.64 R206, desc[UR4][R2.64+0x40] ;  /* 0x0000400402ce7980 */ /* 0x000f28000c101b00 */
[----:B------:R-:W4:Y:S04]  /*19f0*/  LD.E.64 R16, desc[UR4][R2.64+0x50] ;  /* 0x0000500402107980 */ /* 0x000f28000c101b00 */
[----:B------:R-:W4:Y:S04]  /*1a00*/  @!P3 LD.E.64 R22, desc[UR4][R2.64+0x20] ;  /* 0x000020040216b980 */ /* 0x000f28000c101b00 */
[----:B------:R-:W4:Y:S04]  /*1a10*/  @!P3 LD.E.64 R18, desc[UR4][R2.64+0x28] ;  /* 0x000028040212b980 */ /* 0x000f28000c101b00 */
[----:B------:R2:W5:Y:S01]  /*1a20*/  LD.E.64 R20, desc[UR4][R2.64+0x58] ;  /* 0x0000580402147980 */ /* 0x000562000c101b00 */
        /* <DEDUP_REMOVED lines=39> */
[----:B------:R-:W-:Y:S01]  /*1ca0*/  @!P3 IMAD R0, R207, R14, RZ ;  /* 0x0000000ecf00b224 */ /* 0x000fe200078e02ff */
[----:B------:R-:W-:Y:S01]  /*1cb0*/  @!P3 SHF.R.S32.HI R7, RZ, 0x1f, R14 ;  /* 0x0000001fff07b819 */ /* 0x000fe2000001140e */
[----:B------:R-:W-:Y:S01]  /*1cc0*/  IMAD R4, R205, R34, RZ ;  /* 0x00000022cd047224 */ /* 0x000fe200078e02ff */
[----:B------:R-:W-:Y:S01]  /*1cd0*/  SHF.R.S32.HI R13, RZ, 0x1f, R34 ;  /* 0x0000001fff0d7819 */ /* 0x000fe20000011422 */
[----:B------:R-:W-:Y:S01]  /*1ce0*/  @P5 VIADD R8, R8, 0x1 ;  /* 0x0000000108085836 */ /* 0x000fe20000000000 */
[----:B------:R-:W-:Y:S02]  /*1cf0*/  MOV R22, R6 ;  /* 0x0000000600167202 */ /* 0x000fe40000000f00 */
[----:B------:R-:W-:Y:S01]  /*1d00*/  MOV R23, R11 ;  /* 0x0000000b00177202 */ /* 0x000fe20000000f00 */
[----:B------:R-:W-:Y:S01]  /*1d10*/  @!P3 IMAD R0, R7, R206, R0 ;  /* 0x000000ce0700b224 */ /* 0x000fe200078e0200 */
[----:B------:R-:W-:Y:S01]  /*1d20*/  @!P1 IADD3 R8, PT, PT, -R8, RZ, RZ ;  /* 0x000000ff08089210 */ /* 0x000fe20007ffe1ff */
[----:B------:R-:W-:-:S02]  /*1d30*/  IMAD R4, R13, R204, R4 ;  /* 0x000000cc0d047224 */ /* 0x000fc400078e0204 */
[----:B------:R-:W-:Y:S01]  /*1d40*/  IMAD.WIDE.U32 R22, R204, R34, R22 ;  /* 0x00000022cc167225 */ /* 0x000fe200078e0016 */
[----:B------:R-:W-:-:S03]  /*1d50*/  @!P4 LOP3.LUT R8, RZ, R10, RZ, 0x33, !PT ;  /* 0x0000000aff08c212 */ /* 0x000fc600078e33ff */
[----:B------:R-:W-:Y:S01]  /*1d60*/  @!P3 IMAD.WIDE.U32 R6, R206, R14, RZ ;  /* 0x0000000ece06b225 */ /* 0x000fe200078e00ff */
[----:B------:R-:W-:Y:S02]  /*1d70*/  IADD3 R23, PT, PT, R23, R4, RZ ;  /* 0x0000000417177210 */ /* 0x000fe40007ffe0ff */
[----:B------:R-:W-:Y:S02]  /*1d80*/  SHF.R.S32.HI R4, RZ, 0x1f, R8 ;  /* 0x0000001fff047819 */ /* 0x000fe40000011408 */
[----:B------:R-:W-:Y:S01]  /*1d90*/  @!P3 IADD3 R25, PT, PT, R7, R0, RZ ;  /* 0x000000000719b210 */ /* 0x000fe20007ffe0ff */
[----:B------:R-:W-:Y:S01]  /*1da0*/  @!P3 IMAD R0, R19, R12, RZ ;  /* 0x0000000c1300b224 */ /* 0x000fe200078e02ff */
[----:B------:R-:W-:Y:S01]  /*1db0*/  @!P3 SHF.R.S32.HI R7, RZ, 0x1f, R12 ;  /* 0x0000001fff07b819 */ /* 0x000fe2000001140c */
[----:B------:R-:W-:Y:S01]  /*1dc0*/  IMAD R11, R17, R8, RZ ;  /* 0x00000008110b7224 */ /* 0x000fe200078e02ff */
[----:B------:R-:W-:Y:S01]  /*1dd0*/  @!P3 MOV R24, R6 ;  /* 0x000000060018b202 */ /* 0x000fe20000000f00 */
[----:B------:R-:W-:-:S02]  /*1de0*/  @P3 IMAD.IADD R14, R14, 0x1, R15 ;  /* 0x000000010e0e3824 */ /* 0x000fc400078e020f */
[----:B------:R-:W-:Y:S02]  /*1df0*/  @!P3 IMAD R0, R18, R7, R0 ;  /* 0x000000071200b224 */ /* 0x000fe400078e0200 */
[----:B------:R-:W-:Y:S02]  /*1e00*/  IMAD R11, R16, R4, R11 ;  /* 0x00000004100b7224 */ /* 0x000fe400078e020b */
[----:B------:R-:W-:-:S04]  /*1e10*/  @!P3 IMAD.WIDE.U32 R18, R18, R12, R24 ;  /* 0x0000000c1212b225 */ /* 0x000fc800078e0018 */
[----:B------:R-:W-:Y:S02]  /*1e20*/  @P3 IMAD R4, R207, R14, RZ ;  /* 0x0000000ecf043224 */ /* 0x000fe400078e02ff */
[----:B------:R-:W-:-:S04]  /*1e30*/  IMAD.WIDE.U32 R40, R16, R8, R22 ;  /* 0x0000000810287225 */ /* 0x000fc800078e0016 */
[----:B------:R-:W-:Y:S01]  /*1e40*/  @P3 IMAD.WIDE.U32 R14, R206, R14, RZ ;  /* 0x0000000ece0e3225 */ /* 0x000fe200078e00ff */
[----:B------:R-:W-:-:S03]  /*1e50*/  @!P3 MOV R8, R18 ;  /* 0x000000120008b202 */ /* 0x000fc60000000f00 */
[----:B------:R-:W-:Y:S01]  /*1e60*/  @!P3 IMAD.IADD R6, R19, 0x1, R0 ;  /* 0x000000011306b824 */ /* 0x000fe200078e0200 */
[----:B------:R-:W-:Y:S01]  /*1e70*/  IADD3 R12, PT, PT, R41, R11, RZ ;  /* 0x0000000b290c7210 */ /* 0x000fe20007ffe0ff */
[----:B------:R-:W-:Y:S01]  /*1e80*/  @P3 IMAD.IADD R6, R15, 0x1, R4 ;  /* 0x000000010f063824 */ /* 0x000fe200078e0204 */
[----:B------:R-:W-:Y:S02]  /*1e90*/  @P3 MOV R8, R14 ;  /* 0x0000000e00083202 */ /* 0x000fe40000000f00 */
[----:B------:R-:W-:Y:S02]  /*1ea0*/  MOV R4, R34 ;  /* 0x0000002200047202 */ /* 0x000fe40000000f00 */
.L_x_2913:
[----:B------:R-:W-:Y:S05]  /*1eb0*/  BSYNC.RECONVERGENT B0 ;  /* 0x0000000000007941 */ /* 0x000fea0003800200 */
.L_x_2911:
        /* <DEDUP_REMOVED lines=9> */
[----:B--2---:R-:W-:-:S04]  /*1f50*/  @P2 IMAD.WIDE.U32 R14, R26, R9, RZ ;  /* 0x000000091a0e2225 */ /* 0x004fc800078e00ff */
[----:B------:R-:W-:Y:S02]  /*1f60*/  @P2 IMAD R0, R27, R9, RZ ;  /* 0x000000091b002224 */ /* 0x000fe400078e02ff */
[-C--:B----4-:R-:W-:Y:S02]  /*1f70*/  @!P2 IMAD R7, R23, R225.reuse, RZ ;  /* 0x000000e11707a224 */ /* 0x090fe400078e02ff */
[----:B------:R-:W-:-:S04]  /*1f80*/  @!P2 IMAD.WIDE.U32 R22, R22, R225, RZ ;  /* 0x000000e11616a225 */ /* 0x000fc800078e00ff */
[----:B------:R-:W-:Y:S02]  /*1f90*/  @P2 IMAD.MOV.U32 R22, RZ, RZ, R14 ;  /* 0x000000ffff162224 */ /* 0x000fe400078e000e */
[----:B------:R-:W-:Y:S01]  /*1fa0*/  @!P2 IMAD.IADD R7, R23, 0x1, R7 ;  /* 0x000000011707a824 */ /* 0x000fe200078e0207 */
[----:B------:R-:W-:Y:S02]  /*1fb0*/  @P2 IADD3 R7, PT, PT, R15, R0, RZ ;  /* 0x000000000f072210 */ /* 0x000fe40007ffe0ff */
[----:B------:R-:W-:Y:S01]  /*1fc0*/  IADD3 R22, P1, PT, R37, R22, RZ ;  /* 0x0000001625167210 */ /* 0x000fe20007f3e0ff */
[----:B---3--:R-:W-:Y:S01]  /*1fd0*/  IMAD R25, R17, R223, RZ ;  /* 0x000000df11197224 */ /* 0x008fe200078e02ff */
[----:B------:R-:W-:-:S03]  /*1fe0*/  SHF.R.S32.HI R0, RZ, 0x1f, R223 ;  /* 0x0000001fff007819 */ /* 0x000fc600000114df */
[----:B------:R-:W-:Y:S02]  /*1ff0*/  IMAD.X R23, RZ, RZ, R7, P1 ;  /* 0x000000ffff177224 */ /* 0x000fe400008e0607 */
[----:B------:R-:W-:Y:S02]  /*2000*/  IMAD R25, R16, R0, R25 ;  /* 0x0000000010197224 */ /* 0x000fe400078e0219 */
[----:B------:R-:W-:Y:S02]  /*2010*/  IMAD.WIDE.U32 R22, R223, R16, R22 ;  /* 0x00000010df167225 */ /* 0x000fe400078e0016 */
[----:B------:R1:W5:Y:S01]  /*2020*/  LD.E.64 R16, desc[UR4][R2.64+0x10] ;  /* 0x0000100402107980 */ /* 0x000362000c101b00 */
[----:B------:R-:W2:Y:S01]  /*2030*/  S2UR UR6, SR_CgaCtaId ;  /* 0x00000000000679c3 */ /* 0x000ea20000008800 */
[----:B------:R-:W-:Y:S02]  /*2040*/  IADD3 R208, PT, PT, -R5, R38, RZ ;  /* 0x0000002605d07210 */ /* 0x000fe40007ffe1ff */
[----:B------:R-:W-:Y:S01]  /*2050*/  SHF.R.U32.HI R18, RZ, 0x3, R197 ;  /* 0x00000003ff127819 */ /* 0x000fe200000116c5 */
[----:B------:R-:W-:Y:S01]  /*2060*/  UMOV UR7, 0x400 ;  /* 0x0000040000077882 */ /* 0x000fe20000000000 */
[----:B------:R-:W-:-:S02]  /*2070*/  LOP3.LUT R14, R196, 0x1c0, RZ, 0xc0, !PT ;  /* 0x000001c0c40e7812 */ /* 0x000fc400078ec0ff */
[----:B------:R-:W-:Y:S02]  /*2080*/  ISETP.GE.AND P1, PT, R18, R208, PT ;  /* 0x000000d01200720c */ /* 0x000fe40003f26270 */
[----:B------:R-:W-:Y:S02]  /*2090*/  LOP3.LUT R203, R196, 0x1e00, RZ, 0xc0, !PT ;  /* 0x00001e00c4cb7812 */ /* 0x000fe400078ec0ff */
[----:B------:R-:W-:Y:S01]  /*20a0*/  LOP3.LUT R14, R14, 0x38, R197, 0xf8, !PT ;  /* 0x000000380e0e7812 */ /* 0x000fe200078ef8c5 */
[C---:B------:R-:W-:Y:S01]  /*20b0*/  VIADD R11, R18.reuse, 0x10 ;  /* 0x00000010120b7836 */ /* 0x040fe20000000000 */
[----:B------:R-:W-:Y:S01]  /*20c0*/  MOV R19, RZ ;  /* 0x000000ff00137202 */ /* 0x000fe20000000f00 */
[----:B------:R-:W-:Y:S01]  /*20d0*/  VIADD R9, R18, 0x20 ;  /* 0x0000002012097836 */ /* 0x000fe20000000000 */
[----:B------:R-:W-:Y:S01]  /*20e0*/  LOP3.LUT R203, R203, R14, R37, 0xf6, !PT ;  /* 0x0000000ecbcb7212 */ /* 0x000fe200078ef625 */
[----:B------:R-:W-:Y:S01]  /*20f0*/  BSSY.RECONVERGENT B0, `(.L_x_2914) ;  /* 0x000001f000007945 */ /* 0x000fe20003800200 */
[----:B--2---:R-:W-:Y:S01]  /*2100*/  ULEA UR6, UR6, UR7, 0x18 ;  /* 0x0000000706067291 */ /* 0x004fe2000f8ec0ff */
[----:B------:R-:W-:Y:S01]  /*2110*/  IADD3 R40, P2, PT, R37, R40, RZ ;  /* 0x0000002825287210 */ /* 0x000fe20007f5e0ff */
[----:B------:R-:W-:-:S04]  /*2120*/  IMAD.WIDE.U32 R30, R219, 0x40, R18 ;  /* 0x00000040db1e7825 */ /* 0x000fc800078e0012 */
[----:B------:R-:W-:Y:S01]  /*2130*/  IMAD.U32 R200, RZ, RZ, UR6 ;  /* 0x00000006ffc87e24 */ /* 0x000fe2000f8e00ff */
[-C--:B------:R-:W-:Y:S02]  /*2140*/  ISETP.GE.AND P3, PT, R11, R208.reuse, PT ;  /* 0x000000d00b00720c */ /* 0x080fe40003f66270 */
[----:B------:R-:W-:Y:S01]  /*2150*/  ISETP.GE.AND P4, PT, R9, R208, PT ;  /* 0x000000d00900720c */ /* 0x000fe20003f86270 */
[----:B------:R-:W-:Y:S01]  /*2160*/  IMAD R203, R203, 0x2, R200 ;  /* 0x00000002cbcb7824 */ /* 0x000fe200078e02c8 */
[----:B------:R-:W-:Y:S02]  /*2170*/  IADD3 R7, PT, PT, R18, 0x30, RZ ;  /* 0x0000003012077810 */ /* 0x000fe40007ffe0ff */
[----:B------:R-:W-:Y:S02]  /*2180*/  LOP3.LUT R35, R37, 0x40, RZ, 0xfc, !PT ;  /* 0x0000004025237812 */ /* 0x000fe400078efcff */
[----:B------:R-:W-:Y:S01]  /*2190*/  IADD3 R25, PT, PT, R23, R25, RZ ;  /* 0x0000001917197210 */ /* 0x000fe20007ffe0ff */
[----:B-1----:R-:W-:Y:S06]  /*21a0*/  @P1 BRA `(.L_x_2915) ;  /* 0x00000000004c1947 */ /* 0x002fec0003800000 */
        /* <DEDUP_REMOVED lines=19> */
.L_x_2915:
[----:B------:R-:W-:Y:S05]  /*22e0*/  BSYNC.RECONVERGENT B0 ;  /* 0x0000000000007941 */ /* 0x000fea0003800200 */
.L_x_2914:
[----:B------:R-:W-:Y:S01]  /*22f0*/  IMAD R0, R132, -0x80, R39 ;  /* 0xffffff8084007824 */ /* 0x000fe200078e0227 */
[----:B------:R-:W-:Y:S01]  /*2300*/  BSSY.RECONVERGENT B0, `(.L_x_2916) ;  /* 0x000001a000007945 */ /* 0x000fe20003800200 */
[----:B------:R-:W-:-:S03]  /*2310*/  ISETP.GE.AND P1, PT, R7, R208, PT ;  /* 0x000000d00700720c */ /* 0x000fc60003f26270 */
        /* <DEDUP_REMOVED lines=24> */
.L_x_2917:
[----:B------:R-:W-:Y:S05]  /*24a0*/  BSYNC.RECONVERGENT B0 ;  /* 0x0000000000007941 */ /* 0x000fea0003800200 */
.L_x_2916:
[----:B------:R-:W-:Y:S01]  /*24b0*/  IADD3.X R41, PT, PT, RZ, R12, RZ, P2, !PT ;  /* 0x0000000cff297210 */ /* 0x000fe200017fe4ff */
[----:B------:R-:W-:Y:S01]  /*24c0*/  BSSY.RECONVERGENT B0, `(.L_x_2918) ;  /* 0x000001c000007945 */ /* 0x000fe20003800200 */
[C---:B------:R-:W-:Y:S01]  /*24d0*/  ISETP.GE.AND P6, PT, R18.reuse, R0, PT ;  /* 0x000000001200720c */ /* 0x040fe20003fc6270 */
[----:B------:R-:W-:Y:S01]  /*24e0*/  IMAD R12, R205, R18, RZ ;  /* 0x00000012cd0c7224 */ /* 0x000fe200078e02ff */
[----:B------:R-:W-:Y:S01]  /*24f0*/  ISETP.GE.AND P3, PT, R11, R0, PT ;  /* 0x000000000b00720c */ /* 0x000fe20003f66270 */
[----:B------:R-:W-:Y:S01]  /*2500*/  IMAD.WIDE.U32 R40, R18, R204, R40 ;  /* 0x000000cc12287225 */ /* 0x000fe200078e0028 */
[----:B------:R-:W-:Y:S11]  /*2510*/  @P4 BRA `(.L_x_2919) ;  /* 0x0000000000584947 */ /* 0x000ff60003800000 */
[----:B--2---:R-:W-:Y:S01]  /*2520*/  IADD3 R15, P2, PT, R30, 0x20, RZ ;  /* 0x000000201e0f7810 */ /* 0x004fe20007f5e0ff */
        /* <DEDUP_REMOVED lines=21> */
.L_x_2919:
[----:B------:R-:W-:Y:S05]  /*2680*/  BSYNC.RECONVERGENT B0 ;  /* 0x0000000000007941 */ /* 0x000fea0003800200 */
.L_x_2918:
        /* <DEDUP_REMOVED lines=9> */
[----:B--23--:R-:W-:Y:S02]  /*2720*/  IADD3 R15, P1, PT, R30, 0x30, RZ ;  /* 0x000000301e0f7810 */ /* 0x00cfe40007f3e0ff */
        /* <DEDUP_REMOVED lines=20> */
.L_x_2921:
[----:B------:R-:W-:Y:S05]  /*2870*/  BSYNC.RECONVERGENT B0 ;  /* 0x0000000000007941 */ /* 0x000fea0003800200 */
.L_x_2920:
[----:B------:R-:W-:Y:S04]  /*2880*/  BSSY.RECONVERGENT B0, `(.L_x_2922) ;  /* 0x0000010000007945 */ /* 0x000fe80003800200 */
[----:B------:R-:W-:Y:S05]  /*2890*/  @P6 BRA `(.L_x_2923) ;  /* 0x0000000000386947 */ /* 0x000fea0003800000 */
[-C--:B------:R-:W-:Y:S02]  /*28a0*/  ISETP.GE.AND P4, PT, R37, R224.reuse, PT ;  /* 0x000000e02500720c */ /* 0x080fe40003f86270 */
[----:B------:R-:W-:-:S11]  /*28b0*/  ISETP.GE.AND P1, PT, R35, R224, PT ;  /* 0x000000e02300720c */ /* 0x000fd60003f26270 */
[----:B--23--:R-:W-:Y:S02]  /*28c0*/  @!P4 IMAD.MOV.U32 R14, RZ, RZ, R214 ;  /* 0x000000ffff0ec224 */ /* 0x00cfe400078e00d6 */
        /* <DEDUP_REMOVED lines=11> */
.L_x_2923:
[----:B------:R-:W-:Y:S05]  /*2980*/  BSYNC.RECONVERGENT B0 ;  /* 0x0000000000007941 */ /* 0x000fea0003800200 */
.L_x_2922:
[----:B--23--:R-:W-:Y:S01]  /*2990*/  SHF.L.U64.HI R14, R204, 0x4, R205 ;  /* 0x00000004cc0e7819 */ /* 0x00cfe200000102cd */
        /* <DEDUP_REMOVED lines=20> */
.L_x_2925:
[----:B------:R-:W-:Y:S05]  /*2ae0*/  BSYNC.RECONVERGENT B0 ;  /* 0x0000000000007941 */ /* 0x000fea0003800200 */
.L_x_2924:
[----:B------:R-:W-:Y:S04]  /*2af0*/  BSSY.RECONVERGENT B0, `(.L_x_2926) ;  /* 0x0000010000007945 */ /* 0x000fe80003800200 */
        /* <DEDUP_REMOVED lines=15> */
.L_x_2927:
[----:B------:R-:W-:Y:S05]  /*2bf0*/  BSYNC.RECONVERGENT B0 ;  /* 0x0000000000007941 */ /* 0x000fea0003800200 */
.L_x_2926:
[----:B------:R-:W-:Y:S01]  /*2c00*/  BSSY.RECONVERGENT B0, `(.L_x_2928) ;  /* 0x0000013000007945 */ /* 0x000fe20003800200 */
[----:B------:R-:W-:Y:S01]  /*2c10*/  ISETP.GE.AND P5, PT, R25, R0, PT ;  /* 0x000000001900720c */ /* 0x000fe20003fa6270 */
[C---:B------:R-:W-:Y:S01]  /*2c20*/  VIADD R23, R18.reuse, 0x60 ;  /* 0x0000006012177836 */ /* 0x040fe20000000000 */
[----:B--23--:R-:W-:Y:S01]  /*2c30*/  IADD3 R15, PT, PT, R18, 0x70, RZ ;  /* 0x00000070120f7810 */ /* 0x00cfe20007ffe0ff */
        /* <DEDUP_REMOVED lines=15> */
.L_x_2929:
[----:B------:R-:W-:Y:S05]  /*2d30*/  BSYNC.RECONVERGENT B0 ;  /* 0x0000000000007941 */ /* 0x000fea0003800200 */
.L_x_2928:
[----:B------:R-:W-:Y:S01]  /*2d40*/  BSSY.RECONVERGENT B0, `(.L_x_2930) ;  /* 0x0000015000007945 */ /* 0x000fe20003800200 */
[-C--:B------:R-:W-:Y:S02]  /*2d50*/  ISETP.GE.AND P4, PT, R23, R0.reuse, PT ;  /* 0x000000001700720c */ /* 0x080fe40003f86270 */
[----:B------:R-:W-:Y:S01]  /*2d60*/  ISETP.GE.AND P3, PT, R15, R0, PT ;  /* 0x000000000f00720c */ /* 0x000fe20003f66270 */
[----:B------:R-:W-:-:S12]  /*2d70*/  @P1 BRA `(.L_x_2931) ;  /* 0x0000000000441947 */ /* 0x000fd80003800000 */
[----:B--2---:R-:W-:Y:S01]  /*2d80*/  MOV R28, R26 ;  /* 0x0000001a001c7202 */ /* 0x004fe20000000f00 */
        /* <DEDUP_REMOVED lines=16> */
.L_x_2931:
[----:B------:R-:W-:Y:S05]  /*2e90*/  BSYNC.RECONVERGENT B0 ;  /* 0x0000000000007941 */ /* 0x000fea0003800200 */
.L_x_2930:
[----:B------:R-:W-:Y:S04]  /*2ea0*/  BSSY.RECONVERGENT B0, `(.L_x_2932) ;  /* 0x0000010000007945 */ /* 0x000fe80003800200 */
[----:B------:R-:W-:Y:S05]  /*2eb0*/  @P5 BRA `(.L_x_2933) ;  /* 0x0000000000385947 */ /* 0x000fea0003800000 */
[-C--:B------:R-:W-:Y:S02]  /*2ec0*/  ISETP.GE.AND P2, PT, R37, R224.reuse, PT ;  /* 0x000000e02500720c */ /* 0x080fe40003f46270 */
        /* <DEDUP_REMOVED lines=13> */
.L_x_2933:
[----:B------:R-:W-:Y:S05]  /*2fa0*/  BSYNC.RECONVERGENT B0 ;  /* 0x0000000000007941 */ /* 0x000fea0003800200 */
.L_x_2932:
[----:B------:R-:W-:Y:S04]  /*2fb0*/  BSSY.RECONVERGENT B0, `(.L_x_2934) ;  /* 0x0000013000007945 */ /* 0x000fe80003800200 */
[----:B------:R-:W-:Y:S05]  /*2fc0*/  @P4 BRA `(.L_x_2935) ;  /* 0x0000000000444947 */ /* 0x000fea0003800000 */
[----:B--234-:R-:W-:Y:S01]  /*2fd0*/  MOV R28, R26 ;  /* 0x0000001a001c7202 */ /* 0x01cfe20000000f00 */
        /* <DEDUP_REMOVED lines=16> */
.L_x_2935:
[----:B------:R-:W-:Y:S05]  /*30e0*/  BSYNC.RECONVERGENT B0 ;  /* 0x0000000000007941 */ /* 0x000fea0003800200 */
.L_x_2934:
        /* <DEDUP_REMOVED lines=17> */
.L_x_2937:
[----:B------:R-:W-:Y:S05]  /*3200*/  BSYNC.RECONVERGENT B0 ;  /* 0x0000000000007941 */ /* 0x000fea0003800200 */
.L_x_2936:
[----:B------:R-:W-:Y:S01]  /*3210*/  IABS R19, R10 ;  /* 0x0000000a00137213 */ /* 0x000fe20000000000 */
[----:B------:R1:W5:Y:S03]  /*3220*/  LD.E R36, desc[UR4][R2.64+0x184] ;  /* 0x0001840402247980 */ /* 0x000366000c101900 */
[----:B------:R-:W2:Y:S01]  /*3230*/  I2F.RP R22, R19 ;  /* 0x0000001300167306 */ /* 0x000ea20000209400 */
[----:B------:R-:W-:Y:S01]  /*3240*/  IABS R14, R223 ;  /* 0x000000df000e7213 */ /* 0x000fe20000000000 */
[----:B------:R-:W-:Y:S01]  /*3250*/  IMAD R13, R13, R206, RZ ;  /* 0x000000ce0d0d7224 */ /* 0x000fe200078e02ff */
[----:B------:R-:W0:Y:S04]  /*3260*/  LDGDEPBAR ;  /* 0x00000000000079af */ /* 0x000e280000000000 */
[----:B------:R1:W5:Y:S01]  /*3270*/  LD.E R61, desc[UR4][R2.64+0x188] ;  /* 0x00018804023d7980 */ /* 0x000362000c101900 */
[----:B------:R-:W-:Y:S01]  /*3280*/  IMAD R217, R207, R18, RZ ;  /* 0x00000012cfd97224 */ /* 0x000fe200078e02ff */
[----:B--234-:R1:W2:Y:S01]  /*3290*/  MUFU.RCP R28, R22 ;  /* 0x00000016001c7308 */ /* 0x01c2a20000001000 */
[----:B------:R-:W-:-:S05]  /*32a0*/  DEPBAR.LE SB0, 0x0 ;  /* 0x000080000000791a */ /* 0x000fca0000000000 */
[----:B------:R-:W-:Y:S05]  /*32b0*/  WARPSYNC.ALL ;  /* 0x0000000000007948 */ /* 0x000fea0003800000 */
[----:B--2---:R-:W-:Y:S01]  /*32c0*/  VIADD R28, R28, 0xffffffe ;  /* 0x0ffffffe1c1c7836 */ /* 0x004fe20000000000 */
[----:B------:R-:W-:Y:S03]  /*32d0*/  BSSY.RECONVERGENT B0, `(.L_x_2938) ;  /* 0x0000039000007945 */ /* 0x000fe60003800200 */
[----:B------:R-:W2:Y:S02]  /*32e0*/  F2I.FTZ.U32.TRUNC.NTZ R29, R28 ;  /* 0x0000001c001d7305 */ /* 0x000ea4000021f000 */
[----:B--2---:R-:W-:Y:S01]  /*32f0*/  IMAD.MOV R12, RZ, RZ, -R29 ;  /* 0x000000ffff0c7224 */ /* 0x004fe200078e0a1d */
[----:B------:R-:W-:-:S03]  /*3300*/  MOV R28, RZ ;  /* 0x000000ff001c7202 */ /* 0x000fc60000000f00 */
[----:B-1----:R-:W-:Y:S01]  /*3310*/  IMAD R27, R12, R19, RZ ;  /* 0x000000130c1b7224 */ /* 0x002fe200078e02ff */
        /* <DEDUP_REMOVED lines=50> */
.L_x_2939:
[----:B------:R2:W-:Y:S04]  /*3640*/  STS.128 [R203+0xc000], RZ ;  /* 0x00c000ffcb007388 */ /* 0x0005e80000000c00 */
[----:B------:R2:W-:Y:S02]  /*3650*/  STS.128 [R203+0x10000], RZ ;  /* 0x010000ffcb007388 */ /* 0x0005e40000000c00 */
.L_x_2940:
[----:B------:R-:W-:Y:S05]  /*3660*/  BSYNC.RECONVERGENT B0 ;  /* 0x0000000000007941 */ /* 0x000fea0003800200 */
.L_x_2938:
[----:B------:R-:W-:Y:S01]  /*3670*/  ISETP.GE.AND P3, PT, R11, R0, PT ;  /* 0x000000000b00720c */ /* 0x000fe20003f66270 */
[----:B------:R-:W-:Y:S01]  /*3680*/  IMAD.SHL.U32 R202, R197, 0x40, RZ ;  /* 0x00000040c5ca7824 */ /* 0x000fe200078e00ff */
[----:B------:R-:W-:Y:S01]  /*3690*/  LEA R6, P2, R13, R216, 0x1 ;  /* 0x000000d80d067211 */ /* 0x000fe200078408ff */
[----:B------:R-:W-:Y:S01]  /*36a0*/  BSSY.RECONVERGENT B0, `(.L_x_2941) ;  /* 0x0000019000007945 */ /* 0x000fe20003800200 */
[----:B------:R-:W-:Y:S01]  /*36b0*/  SHF.R.U32.HI R198, RZ, 0x1, R197 ;  /* 0x00000001ffc67819 */ /* 0x000fe200000116c5 */
[----:B------:R-:W-:Y:S01]  /*36c0*/  IMAD.SHL.U32 R199, R197, 0x20, RZ ;  /* 0x00000020c5c77824 */ /* 0x000fe200078e00ff */
[-C--:B------:R-:W-:Y:S02]  /*36d0*/  ISETP.GE.AND P1, PT, R7, R0.reuse, PT ;  /* 0x000000000700720c */ /* 0x080fe40003f26270 */
[----:B------:R-:W-:Y:S02]  /*36e0*/  ISETP.GE.AND P6, PT, R5, R0, PT ;  /* 0x000000000500720c */ /* 0x000fe40003fc6270 */
[----:B------:R-:W-:-:S02]  /*36f0*/  LEA.HI.X R7, R13, R217, R4, 0x1, P2 ;  /* 0x000000d90d077211 */ /* 0x000fc400010f0c04 */
        /* <DEDUP_REMOVED lines=19> */
.L_x_2942:
[----:B------:R-:W-:Y:S05]  /*3830*/  BSYNC.RECONVERGENT B0 ;  /* 0x0000000000007941 */ /* 0x000fea0003800200 */
.L_x_2941:
        /* <DEDUP_REMOVED lines=18> */
.L_x_2944:
[----:B------:R-:W-:Y:S05]  /*3960*/  BSYNC.RECONVERGENT B0 ;  /* 0x0000000000007941 */ /* 0x000fea0003800200 */
.L_x_2943:
        /* <DEDUP_REMOVED lines=8> */
[----:B------:R-:W-:-:S02]  /*39f0*/  LOP3.LUT R5, R199, 0x200, R202, 0xf8, !PT ;  /* 0x00000200c7057812 */ /* 0x000fc400078ef8ca */
[-C--:B------:R-:W-:Y:S02]  /*3a00*/  LOP3.LUT R4, R4, R37.reuse, RZ, 0x3c, !PT ;  /* 0x0000002504047212 */ /* 0x080fe400078e3cff */
[----:B------:R-:W-:Y:S01]  /*3a10*/  LOP3.LUT R32, R32, R37, RZ, 0x3c, !PT ;  /* 0x0000002520207212 */ /* 0x000fe200078e3cff */
        /* <DEDUP_REMOVED lines=15> */
.L_x_2946:
[----:B------:R-:W-:Y:S05]  /*3b10*/  BSYNC.RECONVERGENT B0 ;  /* 0x0000000000007941 */ /* 0x000fea0003800200 */
.L_x_2945:
        /* <DEDUP_REMOVED lines=26> */
.L_x_2948:
[----:B------:R-:W-:Y:S05]  /*3cc0*/  BSYNC.RECONVERGENT B0 ;  /* 0x0000000000007941 */ /* 0x000fea0003800200 */
.L_x_2947:
        /* <DEDUP_REMOVED lines=18> */
.L_x_2950:
[----:B------:R-:W-:Y:S05]  /*3df0*/  BSYNC.RECONVERGENT B0 ;  /* 0x0000000000007941 */ /* 0x000fea0003800200 */
.L_x_2949:
        /* <DEDUP_REMOVED lines=21> */
.L_x_2952:
[----:B------:R-:W-:Y:S05]  /*3f50*/  BSYNC.RECONVERGENT B0 ;  /* 0x0000000000007941 */ /* 0x000fea0003800200 */
.L_x_2951:
[----:B------:R1:W-:Y:S01]  /*3f60*/  @P1 STS.128 [R203+0xf800], RZ ;  /* 0x00f800ffcb001388 */ /* 0x0003e20000000c00 */
[----:B------:R-:W-:Y:S03]  /*3f70*/  BSSY.RECONVERGENT B0, `(.L_x_2953) ;  /* 0x0000012000007945 */ /* 0x000fe60003800200 */
[----:B------:R1:W-:Y:S01]  /*3f80*/  @P1 STS.128 [R203+0x13800], RZ ;  /* 0x013800ffcb001388 */ /* 0x0003e20000000c00 */
[----:B------:R-:W-:Y:S05]  /*3f90*/  @P1 BRA `(.L_x_2954) ;  /* 0x00000000003c1947 */ /* 0x000fea0003800000 */
[-C--:B------:R-:W-:Y:S01]  /*3fa0*/  ISETP.GE.AND P2, PT, R37, R224.reuse, PT ;  /* 0x000000e02500720c */ /* 0x080fe20003f46270 */
[----:B------:R-:W-:Y:S01]  /*3fb0*/  IMAD R0, R207, 0xc0, RZ ;  /* 0x000000c0cf007824 */ /* 0x000fe200078e02ff */
        /* <DEDUP_REMOVED lines=13> */
.L_x_2954:
[----:B------:R-:W-:Y:S05]  /*4090*/  BSYNC.RECONVERGENT B0 ;  /* 0x0000000000007941 */ /* 0x000fea0003800200 */
.L_x_2953:
[----:B------:R-:W-:Y:S01]  /*40a0*/  LDSM.16.M88.4 R76, [R117] ;  /* 0x00000000754c783b */ /* 0x000fe20000000200 */
[----:B------:R-:W-:Y:S01]  /*40b0*/  IMAD.MOV.U32 R201, RZ, RZ, 0x20 ;  /* 0x00000020ffc97424 */ /* 0x000fe200078e00ff */
[C---:B------:R-:W-:Y:S01]  /*40c0*/  LOP3.LUT P6, RZ, R197.reuse, 0x2, RZ, 0xc0, !PT ;  /* 0x00000002c5ff7812 */ /* 0x040fe200078cc0ff */
[----:B------:R-:W-:Y:S01]  /*40d0*/  IMAD.MOV.U32 R60, RZ, RZ, 0x40 ;  /* 0x00000040ff3c7424 */ /* 0x000fe200078e00ff */
[----:B------:R-:W2:Y:S01]  /*40e0*/  LDSM.16.M88.4 R20, [R137+0x4000] ;  /* 0x004000008914783b */ /* 0x000ea20000000200 */
[----:B------:R-:W-:Y:S01]  /*40f0*/  LOP3.LUT P2, RZ, R197, 0x4, RZ, 0xc0, !PT ;  /* 0x00000004c5ff7812 */ /* 0x000fe2000784c0ff */
[----:B------:R-:W-:Y:S01]  /*4100*/  BSSY.RECONVERGENT B1, `(.L_x_2955) ;  /* 0x0000197000017945 */ /* 0x000fe20003800200 */
[----:B------:R-:W-:Y:S01]  /*4110*/  SEL R0, R201, 0xffffffe0, !P6 ;  /* 0xffffffe0c9007807 */ /* 0x000fe20007000000 */
[----:B------:R-:W3:Y:S01]  /*4120*/  LDSM.16.M88.4 R12, [R137+0x4800] ;  /* 0x00480000890c783b */ /* 0x000ee20000000200 */
[----:B------:R-:W-:Y:S02]  /*4130*/  SEL R60, R60, 0xffffffc0, !P2 ;  /* 0xffffffc03c3c7807 */ /* 0x000fe40005000000 */
[----:B-----5:R-:W-:Y:S01]  /*4140*/  IADD3 R61, PT, PT, R61, R39, -R38 ;  /* 0x000000273d3d7210 */ /* 0x020fe20007ffe826 */
[----:B-1--4-:R-:W1:Y:S01]  /*4150*/  LDSM.16.M88.4 R4, [R137+0x5000] ;  /* 0x005000008904783b */ /* 0x012e620000000200 */
[----:B------:R-:W-:-:S02]  /*4160*/  IMAD.IADD R135, R117, 0x1, R0 ;  /* 0x0000000175877824 */ /* 0x000fc400078e0200 */
[----:B------:R-:W-:Y:S01]  /*4170*/  IMAD.IADD R134, R137, 0x1, R0 ;  /* 0x0000000189867824 */ /* 0x000fe200078e0200 */
[----:B------:R-:W4:Y:S01]  /*4180*/  LDSM.16.M88.4 R108, [R137+0x5800] ;  /* 0x00580000896c783b */ /* 0x000f220000000200 */
[--C-:B------:R-:W-:Y:S02]  /*4190*/  IMAD.IADD R141, R117, 0x1, R60.reuse ;  /* 0x00000001758d7824 */ /* 0x100fe400078e023c */
[----:B------:R-:W-:Y:S01]  /*41a0*/  IMAD.IADD R63, R137, 0x1, R60 ;  /* 0x00000001893f7824 */ /* 0x000fe200078e023c */
[----:B------:R-:W4:Y:S01]  /*41b0*/  LDSM.16.M88.4 R100, [R137+0x6000] ;  /* 0x006000008964783b */ /* 0x000f220000000200 */
[C---:B------:R-:W-:Y:S02]  /*41c0*/  IMAD.IADD R133, R0.reuse, 0x1, R141 ;  /* 0x0000000100857824 */ /* 0x040fe400078e028d */
[----:B------:R-:W-:Y:S01]  /*41d0*/  IMAD.IADD R62, R0, 0x1, R63 ;  /* 0x00000001003e7824 */ /* 0x000fe200078e023f */
[----:B------:R-:W4:Y:S04]  /*41e0*/  LDSM.16.M88.4 R92, [R137+0x6800] ;  /* 0x00680000895c783b */ /* 0x000f280000000200 */
[----:B------:R-:W4:Y:S04]  /*41f0*/  LDSM.16.M88.4 R84, [R137+0x7000] ;  /* 0x007000008954783b */ /* 0x000f280000000200 */
[----:B------:R-:W4:Y:S04]  /*4200*/  LDSM.16.M88.4 R28, [R137+0x7800] ;  /* 0x00780000891c783b */ /* 0x000f280000000200 */
[----:B------:R-:W-:Y:S04]  /*4210*/  LDSM.16.M88.4 R52, [R135] ;  /* 0x000000008734783b */ /* 0x000fe80000000200 */
[----:B------:R-:W4:Y:S01]  /*4220*/  LDSM.16.M88.4 R44, [R134+0x4000] ;  /* 0x00400000862c783b */ /* 0x000f220000000200 */
[C---:B--2---:R-:W-:Y:S03]  /*4230*/  HMMA.16816.F32.BF16 R24, R76.reuse, R20, RZ ;  /* 0x000000144c18723c */ /* 0x044fe600000418ff */
[----:B------:R-:W2:Y:S04]  /*4240*/  LDSM.16.M88.4 R40, [R134+0x5000] ;  /* 0x005000008628783b */ /* 0x000ea80000000200 */
[----:B------:R-:W2:Y:S01]  /*4250*/  LDSM.16.M88.4 R48, [R134+0x4800] ;  /* 0x004800008630783b */ /* 0x000ea20000000200 */
[C---:B---3--:R-:W-:Y:S03]  /*4260*/  HMMA.16816.F32.BF16 R16, R76.reuse, R12, RZ ;  /* 0x0000000c4c10723c */ /* 0x048fe600000418ff */
[----:B------:R-:W-:Y:S04]  /*4270*/  LDSM.16.M88.4 R56, [R141] ;  /* 0x000000008d38783b */ /* 0x000fe80000000200 */
[----:B------:R-:W-:Y:S01]  /*4280*/  LDSM.16.M88.4 R72, [R134+0x6800] ;  /* 0x006800008648783b */ /* 0x000fe20000000200 */
[C---:B-1----:R-:W-:Y:S03]  /*4290*/  HMMA.16816.F32.BF16 R8, R76.reuse, R4, RZ ;  /* 0x000000044c08723c */ /* 0x042fe600000418ff */
[----:B------:R-:W-:Y:S04]  /*42a0*/  LDSM.16.M88.4 R68, [R134+0x7000] ;  /* 0x007000008644783b */ /* 0x000fe80000000200 */
[----:B------:R-:W-:Y:S01]  /*42b0*/  LDSM.16.M88.4 R64, [R134+0x7800] ;  /* 0x007800008640783b */ /* 0x000fe20000000200 */
[C---:B----4-:R-:W-:Y:S03]  /*42c0*/  HMMA.16816.F32.BF16 R112, R76.reuse, R108, RZ ;  /* 0x0000006c4c70723c */ /* 0x050fe600000418ff */
[----:B------:R-:W-:Y:S04]  /*42d0*/  LDSM.16.M88.4 R120, [R117+0x2000] ;  /* 0x002000007578783b */ /* 0x000fe80000000200 */
[----:B------:R-:W-:Y:S01]  /*42e0*/  LDSM.16.M88.4 R116, [R134+0x8000] ;  /* 0x008000008674783b */ /* 0x000fe20000000200 */
[C---:B------:R-:W-:Y:S03]  /*42f0*/  HMMA.16816.F32.BF16 R104, R76.reuse, R100, RZ ;  /* 0x000000644c68723c */ /* 0x040fe600000418ff */
[----:B------:R-:W-:Y:S04]  /*4300*/  LDSM.16.M88.4 R124, [R137+0xb800] ;  /* 0x00b80000897c783b */ /* 0x000fe80000000200 */
[----:B------:R-:W-:Y:S01]  /*4310*/  LDSM.16.M88.4 R128, [R137+0xb000] ;  /* 0x00b000008980783b */ /* 0x000fe20000000200 */
[C---:B------:R-:W-:Y:S03]  /*4320*/  HMMA.16816.F32.BF16 R96, R76.reuse, R92, RZ ;  /* 0x0000005c4c60723c */ /* 0x040fe600000418ff */
        /* <DEDUP_REMOVED lines=15> */
[----:B------:R-:W3:Y:S07]  /*4420*/  LDSM.16.M88.4 R44, [R134+0x6000] ;  /* 0x00600000862c783b */ /* 0x000eee0000000200 */
[C---:B--2---:R-:W-:Y:S08]  /*4430*/  HMMA.16816.F32.BF16 R8, R52.reuse, R40, R8 ;  /* 0x000000283408723c */ /* 0x044ff00000041808 */
[C---:B------:R-:W-:Y:S01]  /*4440*/  HMMA.16816.F32.BF16 R4, R52.reuse, R42, R4 ;  /* 0x0000002a3404723c */ /* 0x040fe20000041804 */
[----:B------:R-:W2:Y:S07]  /*4450*/  LDSM.16.M88.4 R40, [R63+0x4000] ;  /* 0x004000003f28783b */ /* 0x000eae0000000200 */
[C---:B------:R-:W-:Y:S08]  /*4460*/  HMMA.16816.F32.BF16 R16, R52.reuse, R48, R16 ;  /* 0x000000303410723c */ /* 0x040ff00000041810 */
[C---:B-1----:R-:W-:Y:S08]  /*4470*/  HMMA.16816.F32.BF16 R112, R52.reuse, R28, R112 ;  /* 0x0000001c3470723c */ /* 0x042ff00000041870 */
[C---:B------:R-:W-:Y:S01]  /*4480*/  HMMA.16816.F32.BF16 R108, R52.reuse, R30, R108 ;  /* 0x0000001e346c723c */ /* 0x040fe2000004186c */
[----:B------:R-:W1:Y:S07]  /*4490*/  LDSM.16.M88.4 R28, [R63+0x4800] ;  /* 0x004800003f1c783b */ /* 0x000e6e0000000200 */
[C---:B------:R-:W-:Y:S01]  /*44a0*/  HMMA.16816.F32.BF16 R12, R52.reuse, R50, R12 ;  /* 0x00000032340c723c */ /* 0x040fe2000004180c */
[----:B------:R-:W4:Y:S07]  /*44b0*/  LDSM.16.M88.4 R48, [R63+0x5800] ;  /* 0x005800003f30783b */ /* 0x000f2e0000000200 */
[C---:B---3--:R-:W-:Y:S08]  /*44c0*/  HMMA.16816.F32.BF16 R104, R52.reuse, R44, R104 ;  /* 0x0000002c3468723c */ /* 0x048ff00000041868 */
[----:B------:R-:W-:Y:S01]  /*44d0*/  HMMA.16816.F32.BF16 R100, R52, R46, R100 ;  /* 0x0000002e3464723c */ /* 0x000fe20000041864 */
[----:B------:R-:W-:Y:S07]  /*44e0*/  LDSM.16.M88.4 R44, [R63+0x5000] ;  /* 0x005000003f2c783b */ /* 0x000fee0000000200 */
[C---:B--2---:R-:W-:Y:S08]  /*44f0*/  HMMA.16816.F32.BF16 R24, R56.reuse, R40, R24 ;  /* 0x000000283818723c */ /* 0x044ff00000041818 */
[C---:B------:R-:W-:Y:S01]  /*4500*/  HMMA.16816.F32.BF16 R20, R56.reuse, R42, R20 ;  /* 0x0000002a3814723c */ /* 0x040fe20000041814 */
[----:B------:R-:W-:Y:S07]  /*4510*/  LDSM.16.M88.4 R40, [R63+0x6000] ;  /* 0x006000003f28783b */ /* 0x000fee0000000200 */
[C---:B-1----:R-:W-:Y:S08]  /*4520*/  HMMA.16816.F32.BF16 R16, R56.reuse, R28, R16 ;  /* 0x0000001c3810723c */ /* 0x042ff00000041810 */
[----:B------:R-:W-:Y:S01]  /*4530*/  HMMA.16816.F32.BF16 R12, R56, R30, R12 ;  /* 0x0000001e380c723c */ /* 0x000fe2000004180c */
        /* <DEDUP_REMOVED lines=9> */
[----:B------:R-:W-:Y:S04]  /*45d0*/  LDSM.16.M88.4 R52, [R133] ;  /* 0x000000008534783b */ /* 0x000fe80000000200 */
[----:B------:R-:W-:Y:S03]  /*45e0*/  LDSM.16.M88.4 R64, [R63+0x7800] ;  /* 0x007800003f40783b */ /* 0x000fe60000000200 */
[C---:B----4-:R-:W-:Y:S08]  /*45f0*/  HMMA.16816.F32.BF16 R112, R56.reuse, R48, R112 ;  /* 0x000000303870723c */ /* 0x050ff00000041870 */
        /* <DEDUP_REMOVED lines=20> */
[C---:B----4-:R-:W-:Y:S08]  /*4740*/  HMMA.16816.F32.BF16 R16, R52.reuse, R40, R16 ;  /* 0x000000283410723c */ /* 0x050ff00000041810 */
[C---:B------:R-:W-:Y:S01]  /*4750*/  HMMA.16816.F32.BF16 R12, R52.reuse, R42, R12 ;  /* 0x0000002a340c723c */ /* 0x040fe2000004180c */
        /* <DEDUP_REMOVED lines=8> */
[----:B------:R-:W-:Y:S01]  /*47e0*/  HMMA.16816.F32.BF16 R76, R56, R66, R76 ;  /* 0x00000042384c723c */ /* 0x000fe2000004184c */
[----:B------:R-:W1:Y:S04]  /*47f0*/  LDSM.16.M88.4 R56, [R62+0x7800] ;  /* 0x007800003e38783b */ /* 0x000e680000000200 */
[----:B------:R-:W-:Y:S03]  /*4800*/  LDSM.16.M88.4 R64, [R134+0xa800] ;  /* 0x00a800008640783b */ /* 0x000fe60000000200 */
[C---:B---3--:R-:W-:Y:S08]  /*4810*/  HMMA.16816.F32.BF16 R112, R52.reuse, R44, R112 ;  /* 0x0000002c3470723c */ /* 0x048ff00000041870 */
[C---:B------:R-:W-:Y:S01]  /*4820*/  HMMA.16816.F32.BF16 R108, R52.reuse, R46, R108 ;  /* 0x0000002e346c723c */ /* 0x040fe2000004186c */
[----:B------:R-:W3:Y:S07]  /*4830*/  LDSM.16.M88.4 R44, [R137+0x8000] ;  /* 0x00800000892c783b */ /* 0x000eee0000000200 */
[C---:B----4-:R-:W-:Y:S08]  /*4840*/  HMMA.16816.F32.BF16 R96, R52.reuse, R40, R96 ;  /* 0x000000283460723c */ /* 0x050ff00000041860 */
        /* <DEDUP_REMOVED lines=14> */
[----:B------:R-:W3:Y:S04]  /*4930*/  LDSM.16.M88.4 R44, [R137+0xa800] ;  /* 0x00a80000892c783b */ /* 0x000ee80000000200 */
[----:B------:R-:W-:Y:S03]  /*4940*/  LDSM.16.M88.4 R136, [R63+0x9800] ;  /* 0x009800003f88783b */ /* 0x000fe60000000200 */
[C---:B----4-:R-:W-:Y:S08]  /*4950*/  HMMA.16816.F32.BF16 R8, R120.reuse, R40, R8 ;  /* 0x000000287808723c */ /* 0x050ff00000041808 */
[----:B------:R-:W-:Y:S01]  /*4960*/  HMMA.16816.F32.BF16 R4, R120, R42, R4 ;  /* 0x0000002a7804723c */ /* 0x000fe20000041804 */
[----:B------:R-:W4:Y:S07]  /*4970*/  LDSM.16.M88.4 R40, [R134+0x8800] ;  /* 0x008800008628783b */ /* 0x000f2e0000000200 */
[C---:B--2---:R-:W-:Y:S08]  /*4980*/  HMMA.16816.F32.BF16 R24, R48.reuse, R116, R24 ;  /* 0x000000743018723c */ /* 0x044ff00000041818 */
[C---:B-1----:R-:W-:Y:S08]  /*4990*/  HMMA.16816.F32.BF16 R8, R48.reuse, R28, R8 ;  /* 0x0000001c3008723c */ /* 0x042ff00000041808 */
[----:B------:R-:W-:Y:S01]  /*49a0*/  HMMA.16816.F32.BF16 R4, R48, R30, R4 ;  /* 0x0000001e3004723c */ /* 0x000fe20000041804 */
        /* <DEDUP_REMOVED lines=8> */
[C---:B------:R-:W-:Y:S01]  /*4a30*/  HMMA.16816.F32.BF16 R12, R48.reuse, R42, R12 ;  /* 0x0000002a300c723c */ /* 0x040fe2000004180c */
[----:B------:R-:W4:Y:S07]  /*4a40*/  LDSM.16.M88.4 R40, [R63+0x8800] ;  /* 0x008800003f28783b */ /* 0x000f2e0000000200 */
[----:B------:R-:W-:Y:S01]  /*4a50*/  HMMA.16816.F32.BF16 R20, R48, R118, R20 ;  /* 0x000000763014723c */ /* 0x000fe20000041814 */
[----:B------:R-:W4:Y:S07]  /*4a60*/  LDSM.16.M88.4 R116, [R63+0xb800] ;  /* 0x00b800003f74783b */ /* 0x000f2e0000000200 */
[C---:B------:R-:W-:Y:S08]  /*4a70*/  HMMA.16816.F32.BF16 R80, R120.reuse, R124, R80 ;  /* 0x0000007c7850723c */ /* 0x040ff00000041850 */
[C---:B------:R-:W-:Y:S01]  /*4a80*/  HMMA.16816.F32.BF16 R76, R120.reuse, R126, R76 ;  /* 0x0000007e784c723c */ /* 0x040fe2000004184c */
[----:B------:R-:W-:Y:S07]  /*4a90*/  LDSM.16.M88.4 R124, [R63+0xa800] ;  /* 0x00a800003f7c783b */ /* 0x000fee0000000200 */
[C---:B------:R-:W-:Y:S08]  /*4aa0*/  HMMA.16816.F32.BF16 R88, R120.reuse, R128, R88 ;  /* 0x000000807858723c */ /* 0x040ff00000041858 */
[----:B------:R-:W-:Y:S01]  /*4ab0*/  HMMA.16816.F32.BF16 R84, R120, R130, R84 ;  /* 0x000000827854723c */ /* 0x000fe20000041854 */
[----:B------:R-:W4:Y:S04]  /*4ac0*/  LDSM.16.M88.4 R128, [R63+0xa000] ;  /* 0x00a000003f80783b */ /* 0x000f280000000200 */
[----:B------:R-:W4:Y:S03]  /*4ad0*/  LDSM.16.M88.4 R120, [R63+0xb000] ;  /* 0x00b000003f78783b */ /* 0x000f260000000200 */
[C---:B------:R-:W-:Y:S08]  /*4ae0*/  HMMA.16816.F32.BF16 R112, R48.reuse, R72, R112 ;  /* 0x000000483070723c */ /* 0x040ff00000041870 */
[----:B------:R-:W-:Y:S01]  /*4af0*/  HMMA.16816.F32.BF16 R108, R48, R74, R108 ;  /* 0x0000004a306c723c */ /* 0x000fe2000004186c */
[----:B------:R-:W-:Y:S07]  /*4b00*/  LDSM.16.M88.4 R72, [R133+0x2000] ;  /* 0x002000008548783b */ /* 0x000fee0000000200 */
[C---:B-1----:R-:W-:Y:S08]  /*4b10*/  HMMA.16816.F32.BF16 R8, R140.reuse, R28, R8 ;  /* 0x0000001c8c08723c */ /* 0x042ff00000041808 */
[----:B------:R-:W-:Y:S01]  /*4b20*/  HMMA.16816.F32.BF16 R4, R140, R30, R4 ;  /* 0x0000001e8c04723c */ /* 0x000fe20000041804 */
[----:B------:R-:W1:Y:S07]  /*4b30*/  LDSM.16.M88.4 R28, [R62+0xb800] ;  /* 0x00b800003e1c783b */ /* 0x000e6e0000000200 */
        /* <DEDUP_REMOVED lines=8> */
[----:B------:R-:W2:Y:S07]  /*4bc0*/  LDSM.16.M88.4 R64, [R62+0x8800] ;  /* 0x008800003e40783b */ /* 0x000eae0000000200 */
[C---:B------:R-:W-:Y:S08]  /*4bd0*/  HMMA.16816.F32.BF16 R88, R48.reuse, R56, R88 ;  /* 0x000000383058723c */ /* 0x040ff00000041858 */
[----:B------:R-:W-:Y:S01]  /*4be0*/  HMMA.16816.F32.BF16 R84, R48, R58, R84 ;  /* 0x0000003a3054723c */ /* 0x000fe20000041854 */
[----:B------:R-:W2:Y:S04]  /*4bf0*/  LDSM.16.M88.4 R56, [R62+0x9000] ;  /* 0x009000003e38783b */ /* 0x000ea80000000200 */
[----:B------:R-:W2:Y:S03]  /*4c00*/  LDSM.16.M88.4 R48, [R62+0xa000] ;  /* 0x00a000003e30783b */ /* 0x000ea60000000200 */
[C---:B---3--:R-:W-:Y:S08]  /*4c10*/  HMMA.16816.F32.BF16 R24, R140.reuse, R44, R24 ;  /* 0x0000002c8c18723c */ /* 0x048ff00000041818 */
[C---:B------:R-:W-:Y:S01]  /*4c20*/  HMMA.16816.F32.BF16 R20, R140.reuse, R46, R20 ;  /* 0x0000002e8c14723c */ /* 0x040fe20000041814 */
[----:B------:R-:W3:Y:S07]  /*4c30*/  LDSM.16.M88.4 R44, [R62+0xa800] ;  /* 0x00a800003e2c783b */ /* 0x000eee0000000200 */
[C---:B----4-:R-:W-:Y:S08]  /*4c40*/  HMMA.16816.F32.BF16 R16, R140.reuse, R40, R16 ;  /* 0x000000288c10723c */ /* 0x050ff00000041810 */
[----:B------:R-:W-:Y:S01]  /*4c50*/  HMMA.16816.F32.BF16 R12, R140, R42, R12 ;  /* 0x0000002a8c0c723c */ /* 0x000fe2000004180c */
[----:B------:R-:W4:Y:S01]  /*4c60*/  LDSM.16.M88.4 R40, [R62+0xb000] ;  /* 0x00b000003e28783b */ /* 0x000f220000000200 */
[----:B------:R-:W-:-:S06]  /*4c70*/  DEPBAR.LE SB0, 0x0 ;  /* 0x000080000000791a */ /* 0x000fcc0000000000 */
[C---:B------:R-:W-:Y:S08]  /*4c80*/  HMMA.16816.F32.BF16 R80, R140.reuse, R116, R80 ;  /* 0x000000748c50723c */ /* 0x040ff00000041850 */
[C---:B------:R-:W-:Y:S08]  /*4c90*/  HMMA.16816.F32.BF16 R76, R140.reuse, R118, R76 ;  /* 0x000000768c4c723c */ /* 0x040ff0000004184c */
[----:B------:R-:W-:Y:S01]  /*4ca0*/  HMMA.16816.F32.BF16 R112, R140, R136, R112 ;  /* 0x000000888c70723c */ /* 0x000fe20000041870 */
[----:B------:R-:W-:-:S05]  /*4cb0*/  VIADD R136, R132, 0xffffffff ;  /* 0xffffffff84887836 */ /* 0x000fca0000000000 */
[----:B------:R-:W-:Y:S02]  /*4cc0*/  ISETP.GT.AND P1, PT, R136, R213, PT ;  /* 0x000000d58800720c */ /* 0x000fe40003f24270 */
[C---:B------:R-:W-:Y:S08]  /*4cd0*/  HMMA.16816.F32.BF16 R108, R140.reuse, R138, R108 ;  /* 0x0000008a8c6c723c */ /* 0x040ff0000004186c */
[C---:B------:R-:W-:Y:S08]  /*4ce0*/  HMMA.16816.F32.BF16 R104, R140.reuse, R128, R104 ;  /* 0x000000808c68723c */ /* 0x040ff00000041868 */
[C---:B------:R-:W-:Y:S08]  /*4cf0*/  HMMA.16816.F32.BF16 R100, R140.reuse, R130, R100 ;  /* 0x000000828c64723c */ /* 0x040ff00000041864 */
[C---:B------:R-:W-:Y:S08]  /*4d00*/  HMMA.16816.F32.BF16 R96, R140.reuse, R124, R96 ;  /* 0x0000007c8c60723c */ /* 0x040ff00000041860 */
[C---:B------:R-:W-:Y:S08]  /*4d10*/  HMMA.16816.F32.BF16 R92, R140.reuse, R126, R92 ;  /* 0x0000007e8c5c723c */ /* 0x040ff0000004185c */
[C---:B------:R-:W-:Y:S08]  /*4d20*/  HMMA.16816.F32.BF16 R88, R140.reuse, R120, R88 ;  /* 0x000000788c58723c */ /* 0x040ff00000041858 */
[----:B------:R-:W-:Y:S08]  /*4d30*/  HMMA.16816.F32.BF16 R84, R140, R122, R84 ;  /* 0x0000007a8c54723c */ /* 0x000ff00000041854 */
[----:B-1----:R-:W-:Y:S01]  /*4d40*/  HMMA.16816.F32.BF16 R80, R72, R28, R80 ;  /* 0x0000001c4850723c */ /* 0x002fe20000041850 */
[----:B------:R-:W-:-:S02]  /*4d50*/  SHF.R.U32.HI R28, RZ, 0x2, R197 ;  /* 0x00000002ff1c7819 */ /* 0x000fc400000116c5 */
[----:B------:R-:W-:-:S04]  /*4d60*/  LOP3.LUT R29, R198, 0x1f0, RZ, 0xc0, !PT ;  /* 0x000001f0c61d7812 */ /* 0x000fc800078ec0ff */
[----:B------:R-:W-:Y:S01]  /*4d70*/  LOP3.LUT R28, R29, 0x7, R28, 0xf8, !PT ;  /* 0x000000071d1c7812 */ /* 0x000fe200078ef81c */
[----:B------:R-:W-:Y:S01]  /*4d80*/  HMMA.16816.F32.BF16 R76, R72, R30, R76 ;  /* 0x0000001e484c723c */ /* 0x000fe2000004184c */
[----:B------:R-:W-:-:S03]  /*4d90*/  IADD3 R29, PT, PT, R39, -R38, -R36 ;  /* 0x80000026271d7210 */ /* 0x000fc60007ffe824 */
[----:B------:R-:W-:-:S04]  /*4da0*/  IMAD R28, R219, 0x40, R28 ;  /* 0x00000040db1c7824 */ /* 0x000fc800078e021c */
[C---:B------:R-:W-:Y:S01]  /*4db0*/  IMAD.IADD R210, R28.reuse, 0x1, R29 ;  /* 0x000000011cd27824 */ /* 0x040fe200078e021d */
[----:B--2---:R-:W-:Y:S01]  /*4dc0*/  HMMA.16816.F32.BF16 R24, R72, R68, R24 ;  /* 0x000000444818723c */ /* 0x004fe20000041818 */
[----:B------:R-:W-:-:S03]  /*4dd0*/  IMAD.IADD R30, R28, 0x1, R61 ;  /* 0x000000011c1e7824 */ /* 0x000fc600078e023d */
[----:B------:R-:W-:Y:S02]  /*4de0*/  VIMNMX R212, PT, PT, RZ, R210, !PT ;  /* 0x000000d2ffd47248 */ /* 0x000fe40007fe0100 */
[C-C-:B------:R-:W-:Y:S02]  /*4df0*/  VIADDMNMX R211, R30.reuse, 0x1, R39.reuse, PT ;  /* 0x000000011ed37846 */ /* 0x140fe40003800127 */
[----:B------:R-:W-:Y:S01]  /*4e00*/  HMMA.16816.F32.BF16 R20, R72, R70, R20 ;  /* 0x000000464814723c */ /* 0x000fe20000041814 */
[----:B------:R-:W-:Y:S02]  /*4e10*/  VIADDMNMX R209, R30, 0x9, R39, PT ;  /* 0x000000091ed17846 */ /* 0x000fe40003800127 */
[----:B------:R-:W-:-:S05]  /*4e20*/  VIADDMNMX R210, R210, 0x8, RZ, !PT ;  /* 0x00000008d2d27846 */ /* 0x000fca00078001ff */
        /* <DEDUP_REMOVED lines=9> */
[----:B------:R-:W-:Y:S01]  /*4ec0*/  HMMA.16816.F32.BF16 R92, R72, R46, R92 ;  /* 0x0000002e485c723c */ /* 0x000fe2000004185c */
[----:B------:R-:W-:-:S07]  /*4ed0*/  LOP3.LUT R47, R202, 0x200, RZ, 0xc0, !PT ;  /* 0x00000200ca2f7812 */ /* 0x000fce00078ec0ff */
[C---:B----4-:R-:W-:Y:S08]  /*4ee0*/  HMMA.16816.F32.BF16 R88, R72.reuse, R40, R88 ;  /* 0x000000284858723c */ /* 0x050ff00000041858 */
[----:B------:R-:W-:Y:S01]  /*4ef0*/  HMMA.16816.F32.BF16 R84, R72, R42, R84 ;  /* 0x0000002a4854723c */ /* 0x000fe20000041854 */
[----:B------:R-:W-:Y:S06]  /*4f00*/  BAR.SYNC.DEFER_BLOCKING 0x0 ;  /* 0x0000000000007b1d */ /* 0x000fec0000010000 */
[----:B------:R-:W-:-:S13]  /*4f10*/  @!P1 BRA `(.L_x_2956) ;  /* 0x0000000800d49947 */ /* 0x000fda0003800000 */
        /* <DEDUP_REMOVED lines=13> */
.L_x_2958:
[----:B------:R-:W2:Y:S01]  /*4ff0*/  LD.E R41, desc[UR4][R2.64+0x170] ;  /* 0x0001700402297980 */ /* 0x000ea2000c101900 */
[----:B------:R-:W-:Y:S02]  /*5000*/  LEA R38, R132, 0xffffff00, 0x7 ;  /* 0xffffff0084267811 */ /* 0x000fe400078e38ff */
        /* <DEDUP_REMOVED lines=25> */
[----:B------:R-:W-:Y:S01]  /*51a0*/  ISETP.GE.AND P1, PT, R38, RZ, PT ;  /* 0x000000ff2600720c */ /* 0x000fe20003f26270 */
[----:B------:R-:W-:Y:S01]  /*51b0*/  @!P3 VIADD R36, R36, 0x1 ;  /* 0x000000012424b836 */ /* 0x000fe20000000000 */
[-C--:B------:R-:W-:Y:S02]  /*51c0*/  ISETP.GE.U32.AND P4, PT, R28, R31.reuse, PT ;  /* 0x0000001f1c00720c */ /* 0x080fe40003f86070 */
[----:B------:R-:W-:Y:S02]  /*51d0*/  ISETP.GE.U32.AND P5, PT, R30, R31, PT ;  /* 0x0000001f1e00720c */ /* 0x000fe40003fa6070 */
[----:B------:R-:W-:-:S02]  /*51e0*/  ISETP.GE.AND P3, PT, R34, RZ, PT ;  /* 0x000000ff2200720c */ /* 0x000fc40003f66270 */
[----:B------:R-:W-:-:S07]  /*51f0*/  LOP3.LUT R31, RZ, R41, RZ, 0x33, !PT ;  /* 0x00000029ff1f7212 */ /* 0x000fce00078e33ff */
[----:B------:R-:W-:Y:S02]  /*5200*/  @P4 IADD3 R36, PT, PT, R36, 0x1, RZ ;  /* 0x0000000124244810 */ /* 0x000fe40007ffe0ff */
[----:B------:R-:W-:Y:S01]  /*5210*/  @P5 VIADD R39, R39, 0x1 ;  /* 0x0000000127275836 */ /* 0x000fe20000000000 */
[----:B------:R-:W-:Y:S02]  /*5220*/  ISETP.NE.AND P4, PT, R41, RZ, PT ;  /* 0x000000ff2900720c */ /* 0x000fe40003f85270 */
[----:B------:R-:W-:Y:S02]  /*5230*/  @!P1 IMAD.MOV R36, RZ, RZ, -R36 ;  /* 0x000000ffff249224 */ /* 0x000fe400078e0a24 */
[----:B------:R-:W-:-:S03]  /*5240*/  @!P3 IADD3 R39, PT, PT, -R39, RZ, RZ ;  /* 0x000000ff2727b210 */ /* 0x000fc60007ffe1ff */
        /* <DEDUP_REMOVED lines=22> */
.L_x_2959:
[----:B------:R-:W-:Y:S05]  /*53b0*/  BSYNC.RECONVERGENT B0 ;  /* 0x0000000000007941 */ /* 0x000fea0003800200 */
.L_x_2957:
[C---:B------:R-:W-:Y:S01]  /*53c0*/  IMAD.SHL.U32 R29, R204.reuse, 0x20, RZ ;  /* 0x00000020cc1d7824 */ /* 0x040fe200078e00ff */
[----:B------:R-:W-:Y:S02]  /*53d0*/  ISETP.GE.AND P3, PT, R37, R224, PT ;  /* 0x000000e02500720c */ /* 0x000fe40003f66270 */
        /* <DEDUP_REMOVED lines=105> */
.L_x_2956:
[----:B------:R-:W-:Y:S05]  /*5a70*/  BSYNC.RECONVERGENT B1 ;  /* 0x0000000000017941 */ /* 0x000fea0003800200 */
.L_x_2955:
[----:B------:R-:W-:Y:S01]  /*5a80*/  IMAD.SHL.U32 R135, R197, 0x2, RZ ;  /* 0x00000002c5877824 */ /* 0x000fe200078e00ff */
[----:B------:R-:W2:Y:S04]  /*5a90*/  LD.E R65, desc[UR4][R2.64+0xdc] ;  /* 0x0000dc0402417980 */ /* 0x000ea8000c101900 */
[----:B------:R-:W-:-:S05]  /*5aa0*/  LOP3.LUT R135, R135, 0x6, RZ, 0xc0, !PT ;  /* 0x0000000687877812 */ /* 0x000fca00078ec0ff */
[----:B------:R-:W-:-:S04]  /*5ab0*/  IMAD R68, R136, 0x80, R135 ;  /* 0x0000008088447824 */ /* 0x000fc800078e0287 */
[C---:B------:R-:W-:Y:S01]  /*5ac0*/  VIADD R67, R68.reuse, 0x1 ;  /* 0x0000000144437836 */ /* 0x040fe20000000000 */
[C---:B------:R-:W-:Y:S01]  /*5ad0*/  ISETP.GE.AND P1, PT, R68.reuse, R212, PT ;  /* 0x000000d44400720c */ /* 0x040fe20003f26270 */
[----:B------:R-:W-:-:S03]  /*5ae0*/  VIADD R66, R68, 0x8 ;  /* 0x0000000844427836 */ /* 0x000fc60000000000 */
[CC--:B------:R-:W-:Y:S01]  /*5af0*/  ISETP.GE.AND P4, PT, R67.reuse, R212.reuse, PT ;  /* 0x000000d44300720c */ /* 0x0c0fe20003f86270 */
[----:B------:R-:W-:Y:S01]  /*5b00*/  VIADD R55, R68, 0x9 ;  /* 0x0000000944377836 */ /* 0x000fe20000000000 */
[----:B------:R-:W-:Y:S02]  /*5b10*/  FSEL R24, R24, -INF , P1 ;  /* 0xff80000018187808 */ /* 0x000fe40000800000 */
[----:B------:R-:W-:Y:S02]  /*5b20*/  ISETP.GE.AND P1, PT, R67, R211, PT ;  /* 0x000000d34300720c */ /* 0x000fe40003f26270 */
[----:B------:R-:W-:Y:S02]  /*5b30*/  FSEL R25, R25, -INF , P4 ;  /* 0xff80000019197808 */ /* 0x000fe40002000000 */
[----:B------:R-:W-:Y:S02]  /*5b40*/  ISETP.GE.AND P4, PT, R66, R212, PT ;  /* 0x000000d44200720c */ /* 0x000fe40003f86270 */
[----:B------:R-:W-:-:S02]  /*5b50*/  FSEL R53, R25, -INF , !P1 ;  /* 0xff80000019357808 */ /* 0x000fc40004800000 */
[CC--:B------:R-:W-:Y:S01]  /*5b60*/  ISETP.GE.AND P1, PT, R55.reuse, R212.reuse, PT ;  /* 0x000000d43700720c */ /* 0x0c0fe20003f26270 */
[----:B------:R-:W-:Y:S01]  /*5b70*/  VIADD R63, R68, 0x10 ;  /* 0x00000010443f7836 */ /* 0x000fe20000000000 */
[----:B------:R-:W-:Y:S01]  /*5b80*/  FSEL R51, R20, -INF , P4 ;  /* 0xff80000014337808 */ /* 0x000fe20002000000 */
[----:B------:R-:W-:Y:S01]  /*5b90*/  VIADD R62, R68, 0x11 ;  /* 0x00000011443e7836 */ /* 0x000fe20000000000 */
[----:B------:R-:W-:Y:S02]  /*5ba0*/  ISETP.GE.AND P4, PT, R55, R211, PT ;  /* 0x000000d33700720c */ /* 0x000fe40003f86270 */
[----:B------:R-:W-:Y:S02]  /*5bb0*/  FSEL R21, R21, -INF , P1 ;  /* 0xff80000015157808 */ /* 0x000fe40000800000 */
[----:B------:R-:W-:Y:S02]  /*5bc0*/  ISETP.GE.AND P1, PT, R63, R212, PT ;  /* 0x000000d43f00720c */ /* 0x000fe40003f26270 */
[----:B-1----:R-:W-:-:S02]  /*5bd0*/  FSEL R49, R21, -INF , !P4 ;  /* 0xff80000015317808 */ /* 0x002fc40006000000 */
[-C--:B------:R-:W-:Y:S01]  /*5be0*/  ISETP.GE.AND P4, PT, R62, R212.reuse, PT ;  /* 0x000000d43e00720c */ /* 0x080fe20003f86270 */
[----:B------:R-:W-:Y:S01]  /*5bf0*/  VIADD R59, R68, 0x18 ;  /* 0x00000018443b7836 */ /* 0x000fe20000000000 */
[----:B------:R-:W-:Y:S01]  /*5c00*/  FSEL R45, R16, -INF , P1 ;  /* 0xff800000102d7808 */ /* 0x000fe20000800000 */
[----:B------:R-:W-:Y:S01]  /*5c10*/  VIADD R58, R68, 0x19 ;  /* 0x00000019443a7836 */ /* 0x000fe20000000000 */
[----:B------:R-:W-:Y:S02]  /*5c20*/  ISETP.GE.AND P1, PT, R62, R211, PT ;  /* 0x000000d33e00720c */ /* 0x000fe40003f26270 */
[----:B------:R-:W-:Y:S02]  /*5c30*/  FSEL R17, R17, -INF , P4 ;  /* 0xff80000011117808 */ /* 0x000fe40002000000 */
[----:B------:R-:W-:Y:S02]  /*5c40*/  ISETP.GE.AND P4, PT, R59, R212, PT ;  /* 0x000000d43b00720c */ /* 0x000fe40003f86270 */
[----:B------:R-:W-:-:S02]  /*5c50*/  FSEL R21, R17, -INF , !P1 ;  /* 0xff80000011157808 */ /* 0x000fc40004800000 */
        /* <DEDUP_REMOVED lines=15> */
[----:B------:R-:W-:-:S02]  /*5d50*/  FSEL R31, R9, -INF , !P1 ;  /* 0xff800000091f7808 */ /* 0x000fc40004800000 */
[C---:B------:R-:W-:Y:S01]  /*5d60*/  ISETP.GE.AND P1, PT, R39.reuse, R212, PT ;  /* 0x000000d42700720c */ /* 0x040fe20003f26270 */
[C---:B------:R-:W-:Y:S01]  /*5d70*/  VIADD R42, R68.reuse, 0x30 ;  /* 0x00000030442a7836 */ /* 0x040fe20000000000 */
[CC--:B------:R-:W-:Y:S01]  /*5d80*/  ISETP.GE.AND P5, PT, R68.reuse, R211.reuse, PT ;  /* 0x000000d34400720c */ /* 0x0c0fe20003fa6270 */
[----:B------:R-:W-:Y:S01]  /*5d90*/  VIADD R40, R68, 0x31 ;  /* 0x0000003144287836 */ /* 0x000fe20000000000 */
[----:B------:R-:W-:Y:S02]  /*5da0*/  FSEL R29, R4, -INF , P4 ;  /* 0xff800000041d7808 */ /* 0x000fe40002000000 */
[----:B------:R-:W-:Y:S02]  /*5db0*/  ISETP.GE.AND P4, PT, R39, R211, PT ;  /* 0x000000d32700720c */ /* 0x000fe40003f86270 */
[----:B------:R-:W-:Y:S02]  /*5dc0*/  FSEL R5, R5, -INF , P1 ;  /* 0xff80000005057808 */ /* 0x000fe40000800000 */
[----:B------:R-:W-:-:S02]  /*5dd0*/  FSEL R24, R24, -INF , !P5 ;  /* 0xff80000018187808 */ /* 0x000fc40006800000 */
[----:B------:R-:W-:Y:S02]  /*5de0*/  ISETP.GE.AND P5, PT, R66, R211, PT ;  /* 0x000000d34200720c */ /* 0x000fe40003fa6270 */
[-C--:B------:R-:W-:Y:S02]  /*5df0*/  ISETP.GE.AND P1, PT, R42, R212.reuse, PT ;  /* 0x000000d42a00720c */ /* 0x080fe40003f26270 */
[----:B------:R-:W-:Y:S02]  /*5e00*/  FSEL R25, R5, -INF , !P4 ;  /* 0xff80000005197808 */ /* 0x000fe40006000000 */
[----:B------:R-:W-:Y:S01]  /*5e10*/  ISETP.GE.AND P4, PT, R40, R212, PT ;  /* 0x000000d42800720c */ /* 0x000fe20003f86270 */
[C---:B------:R-:W-:Y:S01]  /*5e20*/  VIADD R38, R68.reuse, 0x38 ;  /* 0x0000003844267836 */ /* 0x040fe20000000000 */
[----:B------:R-:W-:Y:S01]  /*5e30*/  FSEL R51, R51, -INF , !P5 ;  /* 0xff80000033337808 */ /* 0x000fe20006800000 */
[----:B------:R-:W-:Y:S01]  /*5e40*/  VIADD R36, R68, 0x39 ;  /* 0x0000003944247836 */ /* 0x000fe20000000000 */
[----:B------:R-:W-:-:S02]  /*5e50*/  FSEL R112, R112, -INF , P1 ;  /* 0xff80000070707808 */ /* 0x000fc40000800000 */
[-C--:B------:R-:W-:Y:S02]  /*5e60*/  ISETP.GE.AND P5, PT, R63, R211.reuse, PT ;  /* 0x000000d33f00720c */ /* 0x080fe40003fa6270 */
[----:B------:R-:W-:Y:S02]  /*5e70*/  ISETP.GE.AND P1, PT, R40, R211, PT ;  /* 0x000000d32800720c */ /* 0x000fe40003f26270 */
[----:B------:R-:W-:Y:S02]  /*5e80*/  FSEL R113, R113, -INF , P4 ;  /* 0xff80000071717808 */ /* 0x000fe40002000000 */
[----:B------:R-:W-:Y:S02]  /*5e90*/  FSEL R45, R45, -INF , !P5 ;  /* 0xff8000002d2d7808 */ /* 0x000fe40006800000 */
[----:B------:R-:W-:Y:S02]  /*5ea0*/  ISETP.GE.AND P4, PT, R38, R212, PT ;  /* 0x000000d42600720c */ /* 0x000fe40003f86270 */
[----:B------:R-:W-:-:S02]  /*5eb0*/  FSEL R241, R113, -INF , !P1 ;  /* 0xff80000071f17808 */ /* 0x000fc40004800000 */
[-C--:B------:R-:W-:Y:S02]  /*5ec0*/  ISETP.GE.AND P5, PT, R59, R211.reuse, PT ;  /* 0x000000d33b00720c */ /* 0x080fe40003fa6270 */
[----:B------:R-:W-:Y:S01]  /*5ed0*/  ISETP.GE.AND P1, PT, R36, R212, PT ;  /* 0x000000d42400720c */ /* 0x000fe20003f26270 */
[----:B------:R-:W-:Y:S01]  /*5ee0*/  VIADD R34, R68, 0x40 ;  /* 0x0000004044227836 */ /* 0x000fe20000000000 */
[----:B------:R-:W-:Y:S01]  /*5ef0*/  FSEL R108, R108, -INF , P4 ;  /* 0xff8000006c6c7808 */ /* 0x000fe20002000000 */
[----:B------:R-:W-:Y:S01]  /*5f00*/  VIADD R30, R68, 0x41 ;  /* 0x00000041441e7836 */ /* 0x000fe20000000000 */
[----:B------:R-:W-:Y:S02]  /*5f10*/  FSEL R17, R17, -INF , !P5 ;  /* 0xff80000011117808 */ /* 0x000fe40006800000 */
[----:B------:R-:W-:Y:S02]  /*5f20*/  ISETP.GE.AND P4, PT, R36, R211, PT ;  /* 0x000000d32400720c */ /* 0x000fe40003f86270 */
[----:B------:R-:W-:-:S02]  /*5f30*/  FSEL R109, R109, -INF , P1 ;  /* 0xff8000006d6d7808 */ /* 0x000fc40000800000 */
[-C--:B------:R-:W-:Y:S02]  /*5f40*/  ISETP.GE.AND P5, PT, R54, R211.reuse, PT ;  /* 0x000000d33600720c */ /* 0x080fe40003fa6270 */
[-C--:B------:R-:W-:Y:S02]  /*5f50*/  ISETP.GE.AND P1, PT, R34, R212.reuse, PT ;  /* 0x000000d42200720c */ /* 0x080fe40003f26270 */
[----:B------:R-:W-:Y:S02]  /*5f60*/  FSEL R155, R109, -INF , !P4 ;  /* 0xff8000006d9b7808 */ /* 0x000fe40006000000 */
[----:B------:R-:W-:Y:S02]  /*5f70*/  FSEL R41, R41, -INF , !P5 ;  /* 0xff80000029297808 */ /* 0x000fe40006800000 */
[----:B------:R-:W-:Y:S02]  /*5f80*/  ISETP.GE.AND P4, PT, R30, R212, PT ;  /* 0x000000d41e00720c */ /* 0x000fe40003f86270 */
[-C--:B------:R-:W-:Y:S01]  /*5f90*/  ISETP.GE.AND P5, PT, R48, R211.reuse, PT ;  /* 0x000000d33000720c */ /* 0x080fe20003fa6270 */
[----:B------:R-:W-:Y:S01]  /*5fa0*/  VIADD R28, R68, 0x48 ;  /* 0x00000048441c7836 */ /* 0x000fe20000000000 */
[----:B------:R-:W-:Y:S01]  /*5fb0*/  FSEL R104, R104, -INF , P1 ;  /* 0xff80000068687808 */ /* 0x000fe20000800000 */
[----:B------:R-:W-:Y:S01]  /*5fc0*/  VIADD R20, R68, 0x49 ;  /* 0x0000004944147836 */ /* 0x000fe20000000000 */
[----:B------:R-:W-:-:S02]  /*5fd0*/  ISETP.GE.AND P1, PT, R30, R211, PT ;  /* 0x000000d31e00720c */ /* 0x000fc40003f26270 */
[----:B------:R-:W-:Y:S02]  /*5fe0*/  FSEL R105, R105, -INF , P4 ;  /* 0xff80000069697808 */ /* 0x000fe40002000000 */
[----:B------:R-:W-:Y:S02]  /*5ff0*/  FSEL R29, R29, -INF , !P5 ;  /* 0xff8000001d1d7808 */ /* 0x000fe40006800000 */
[----:B------:R-:W-:Y:S02]  /*6000*/  ISETP.GE.AND P5, PT, R42, R211, PT ;  /* 0x000000d32a00720c */ /* 0x000fe40003fa6270 */
[-C--:B------:R-:W-:Y:S02]  /*6010*/  ISETP.GE.AND P4, PT, R28, R212.reuse, PT ;  /* 0x000000d41c00720c */ /* 0x080fe40003f86270 */
[----:B------:R-:W-:Y:S02]  /*6020*/  FSEL R175, R105, -INF , !P1 ;  /* 0xff80000069af7808 */ /* 0x000fe40004800000 */
[----:B------:R-:W-:-:S02]  /*6030*/  ISETP.GE.AND P1, PT, R20, R212, PT ;  /* 0x000000d41400720c */ /* 0x000fc40003f26270 */
[----:B------:R-:W-:Y:S01]  /*6040*/  FSEL R249, R112, -INF , !P5 ;  /* 0xff80000070f97808 */ /* 0x000fe20006800000 */
[----:B------:R-:W-:Y:S01]  /*6050*/  VIADD R16, R68, 0x50 ;  /* 0x0000005044107836 */ /* 0x000fe20000000000 */
[-C--:B------:R-:W-:Y:S01]  /*6060*/  ISETP.GE.AND P5, PT, R38, R211.reuse, PT ;  /* 0x000000d32600720c */ /* 0x080fe20003fa6270 */
[----:B------:R-:W-:Y:S01]  /*6070*/  VIADD R12, R68, 0x51 ;  /* 0x00000051440c7836 */ /* 0x000fe20000000000 */
[----:B------:R-:W-:Y:S02]  /*6080*/  FSEL R100, R100, -INF , P4 ;  /* 0xff80000064647808 */ /* 0x000fe40002000000 */
[----:B------:R-:W-:Y:S02]  /*6090*/  ISETP.GE.AND P4, PT, R20, R211, PT ;  /* 0x000000d31400720c */ /* 0x000fe40003f86270 */
[----:B------:R-:W-:Y:S02]  /*60a0*/  FSEL R101, R101, -INF , P1 ;  /* 0xff80000065657808 */ /* 0x000fe40000800000 */
[----:B------:R-:W-:-:S02]  /*60b0*/  FSEL R239, R108, -INF , !P5 ;  /* 0xff8000006cef7808 */ /* 0x000fc40006800000 */
[-C--:B------:R-:W-:Y:S02]  /*60c0*/  ISETP.GE.AND P5, PT, R34, R211.reuse, PT ;  /* 0x000000d32200720c */ /* 0x080fe40003fa6270 */
[-C--:B------:R-:W-:Y:S02]  /*60d0*/  ISETP.GE.AND P1, PT, R16, R212.reuse, PT ;  /* 0x000000d41000720c */ /* 0x080fe40003f26270 */
[----:B------:R-:W-:Y:S02]  /*60e0*/  FSEL R177, R101, -INF , !P4 ;  /* 0xff80000065b17808 */ /* 0x000fe40006000000 */
[----:B------:R-:W-:Y:S02]  /*60f0*/  ISETP.GE.AND P4, PT, R12, R212, PT ;  /* 0x000000d40c00720c */ /* 0x000fe40003f86270 */
[----:B------:R-:W-:Y:S01]  /*6100*/  FSEL R233, R104, -INF , !P5 ;  /* 0xff80000068e97808 */ /* 0x000fe20006800000 */
[----:B------:R-:W-:Y:S01]  /*6110*/  VIADD R8, R68, 0x58 ;  /* 0x0000005844087836 */ /* 0x000fe20000000000 */
[----:B------:R-:W-:Y:S01]  /*6120*/  ISETP.GE.AND P5, PT, R28, R211, PT ;  /* 0x000000d31c00720c */ /* 0x000fe20003fa6270 */
[----:B------:R-:W-:Y:S01]  /*6130*/  VIADD R4, R68, 0x59 ;  /* 0x0000005944047836 */ /* 0x000fe20000000000 */
[----:B------:R-:W-:-:S02]  /*6140*/  FSEL R96, R96, -INF , P1 ;  /* 0xff80000060607808 */ /* 0x000fc40000800000 */
[-C--:B------:R-:W-:Y:S02]  /*6150*/  ISETP.GE.AND P1, PT, R12, R211.reuse, PT ;  /* 0x000000d30c00720c */ /* 0x080fe40003f26270 */
[----:B------:R-:W-:Y:S02]  /*6160*/  FSEL R97, R97, -INF , P4 ;  /* 0xff80000061617808 */ /* 0x000fe40002000000 */
[----:B------:R-:W-:Y:S01]  /*6170*/  FSEL R185, R100, -INF , !P5 ;  /* 0xff80000064b97808 */ /* 0x000fe20006800000 */
[----:B------:R-:W-:Y:S01]  /*6180*/  VIADD R44, R68, 0x60 ;  /* 0x00000060442c7836 */ /* 0x000fe20000000000 */
[----:B------:R-:W-:Y:S02]  /*6190*/  ISETP.GE.AND P5, PT, R16, R211, PT ;  /* 0x000000d31000720c */ /* 0x000fe40003fa6270 */
[----:B------:R-:W-:Y:S02]  /*61a0*/  FSEL R195, R97, -INF , !P1 ;  /* 0xff80000061c37808 */ /* 0x000fe40004800000 */
[----:B------:R-:W-:-:S02]  /*61b0*/  ISETP.GE.AND P4, PT, R8, R212, PT ;  /* 0x000000d40800720c */ /* 0x000fc40003f86270 */
[-C--:B------:R-:W-:Y:S02]  /*61c0*/  ISETP.GE.AND P1, PT, R4, R212.reuse, PT ;  /* 0x000000d40400720c */ /* 0x080fe40003f26270 */
[----:B------:R-:W-:Y:S02]  /*61d0*/  FSEL R221, R96, -INF , !P5 ;  /* 0xff80000060dd7808 */ /* 0x000fe40006800000 */
[-C--:B------:R-:W-:Y:S02]  /*61e0*/  ISETP.GE.AND P5, PT, R8, R211.reuse, PT ;  /* 0x000000d30800720c */ /* 0x080fe40003fa6270 */
[----:B------:R-:W-:Y:S02]  /*61f0*/  FSEL R92, R92, -INF , P4 ;  /* 0xff8000005c5c7808 */ /* 0x000fe40002000000 */
[----:B------:R-:W-:Y:S02]  /*6200*/  FSEL R93, R93, -INF , P1 ;  /* 0xff8000005d5d7808 */ /* 0x000fe40000800000 */
[----:B------:R-:W-:Y:S01]  /*6210*/  ISETP.GE.AND P1, PT, R44, R212, PT ;  /* 0x000000d42c00720c */ /* 0x000fe20003f26270 */
[----:B------:R-:W-:Y:S01]  /*6220*/  VIADD R46, R68, 0x61 ;  /* 0x00000061442e7836 */ /* 0x000fe20000000000 */
[----:B------:R-:W-:Y:S01]  /*6230*/  ISETP.GE.AND P4, PT, R4, R211, PT ;  /* 0x000000d30400720c */ /* 0x000fe20003f86270 */
[----:B------:R-:W-:Y:S01]  /*6240*/  VIADD R50, R68, 0x68 ;  /* 0x0000006844327836 */ /* 0x000fe20000000000 */
[----:B------:R-:W-:-:S02]  /*6250*/  FSEL R193, R92, -INF , !P5 ;  /* 0xff8000005cc17808 */ /* 0x000fc40006800000 */
[-C--:B------:R-:W-:Y:S02]  /*6260*/  ISETP.GE.AND P5, PT, R44, R211.reuse, PT ;  /* 0x000000d32c00720c */ /* 0x080fe40003fa6270 */
[----:B------:R-:W-:Y:S02]  /*6270*/  FSEL R88, R88, -INF , P1 ;  /* 0xff80000058587808 */ /* 0x000fe40000800000 */
[----:B------:R-:W-:Y:S02]  /*6280*/  FSEL R191, R93, -INF , !P4 ;  /* 0xff8000005dbf7808 */ /* 0x000fe40006000000 */
[-C--:B------:R-:W-:Y:S02]  /*6290*/  ISETP.GE.AND P4, PT, R46, R212.reuse, PT ;  /* 0x000000d42e00720c */ /* 0x080fe40003f86270 */
[----:B------:R-:W-:Y:S02]  /*62a0*/  FSEL R173, R88, -INF , !P5 ;  /* 0xff80000058ad7808 */ /* 0x000fe40006800000 */
[----:B------:R-:W-:Y:S01]  /*62b0*/  ISETP.GE.AND P5, PT, R50, R212, PT ;  /* 0x000000d43200720c */ /* 0x000fe20003fa6270 */
[C---:B------:R-:W-:Y:S01]  /*62c0*/  VIADD R56, R68.reuse, 0x70 ;  /* 0x0000007044387836 */ /* 0x040fe20000000000 */
[----:B------:R-:W-:Y:S01]  /*62d0*/  FSEL R89, R89, -INF , P4 ;  /* 0xff80000059597808 */ /* 0x000fe20002000000 */
[----:B------:R-:W-:Y:S01]  /*62e0*/  VIADD R52, R68, 0x69 ;  /* 0x0000006944347836 */ /* 0x000fe20000000000 */
[----:B------:R-:W-:-:S02]  /*62f0*/  ISETP.GE.AND P4, PT, R50, R211, PT ;  /* 0x000000d33200720c */ /* 0x000fc40003f86270 */
[----:B------:R-:W-:Y:S02]  /*6300*/  FSEL R84, R84, -INF , P5 ;  /* 0xff80000054547808 */ /* 0x000fe40002800000 */
[----:B------:R-:W-:Y:S01]  /*6310*/  ISETP.GE.AND P1, PT, R46, R211, PT ;  /* 0x000000d32e00720c */ /* 0x000fe20003f26270 */
[----:B------:R-:W-:Y:S01]  /*6320*/  VIADD R64, R68, 0x79 ;  /* 0x0000007944407836 */ /* 0x000fe20000000000 */
[----:B------:R-:W-:Y:S01]  /*6330*/  FSEL R169, R84, -INF , !P4 ;  /* 0xff80000054a97808 */ /* 0x000fe20006000000 */
[----:B------:R-:W-:Y:S01]  /*6340*/  VIADD R57, R68, 0x71 ;  /* 0x0000007144397836 */ /* 0x000fe20000000000 */
[----:B------:R-:W-:Y:S02]  /*6350*/  FSEL R171, R89, -INF , !P1 ;  /* 0xff80000059ab7808 */ /* 0x000fe40004800000 */
[-C--:B------:R-:W-:Y:S02]  /*6360*/  ISETP.GE.AND P4, PT, R56, R212.reuse, PT ;  /* 0x000000d43800720c */ /* 0x080fe40003f86270 */
[----:B------:R-:W-:-:S02]  /*6370*/  ISETP.GE.AND P1, PT, R52, R212, PT ;  /* 0x000000d43400720c */ /* 0x000fc40003f26270 */
[----:B------:R-:W-:Y:S01]  /*6380*/  FSEL R80, R80, -INF , P4 ;  /* 0xff80000050507808 */ /* 0x000fe20002000000 */
[----:B------:R-:W-:Y:S01]  /*6390*/  VIADD R61, R68, 0x78 ;  /* 0x00000078443d7836 */ /* 0x000fe20000000000 */
[----:B------:R-:W-:Y:S02]  /*63a0*/  FSEL R85, R85, -INF , P1 ;  /* 0xff80000055557808 */ /* 0x000fe40000800000 */
[-C--:B------:R-:W-:Y:S02]  /*63b0*/  ISETP.GE.AND P4, PT, R64, R212.reuse, PT ;  /* 0x000000d44000720c */ /* 0x080fe40003f86270 */
[----:B------:R-:W-:Y:S02]  /*63c0*/  ISETP.GE.AND P5, PT, R52, R211, PT ;  /* 0x000000d33400720c */ /* 0x000fe40003fa6270 */
[----:B------:R-:W-:Y:S02]  /*63d0*/  ISETP.GE.AND P1, PT, R57, R212, PT ;  /* 0x000000d43900720c */ /* 0x000fe40003f26270 */
[----:B------:R-:W-:-:S02]  /*63e0*/  FSEL R77, R77, -INF , P4 ;  /* 0xff8000004d4d7808 */ /* 0x000fc40002000000 */
[----:B------:R-:W-:Y:S02]  /*63f0*/  FSEL R167, R85, -INF , !P5 ;  /* 0xff80000055a77808 */ /* 0x000fe40006800000 */
[----:B------:R-:W-:Y:S02]  /*6400*/  FSEL R81, R81, -INF , P1 ;  /* 0xff80000051517808 */ /* 0x000fe40000800000 */
[----:B------:R-:W-:Y:S02]  /*6410*/  ISETP.GE.AND P4, PT, R57, R211, PT ;  /* 0x000000d33900720c */ /* 0x000fe40003f86270 */
[----:B------:R-:W-:Y:S02]  /*6420*/  ISETP.GE.AND P5, PT, R61, R212, PT ;  /* 0x000000d43d00720c */ /* 0x000fe40003fa6270 */
[----:B------:R-:W-:Y:S02]  /*6430*/  ISETP.GE.AND P3, PT, R68, R210, PT ;  /* 0x000000d24400720c */ /* 0x000fe40003f66270 */
[----:B------:R-:W-:-:S02]  /*6440*/  FSEL R151, R81, -INF , !P4 ;  /* 0xff80000051977808 */ /* 0x000fc40006000000 */
[----:B------:R-:W-:Y:S02]  /*6450*/  FSEL R76, R76, -INF , P5 ;  /* 0xff8000004c4c7808 */ /* 0x000fe40002800000 */
[----:B------:R-:W-:Y:S02]  /*6460*/  ISETP.GE.AND P4, PT, R61, R211, PT ;  /* 0x000000d33d00720c */ /* 0x000fe40003f86270 */
[----:B------:R-:W-:Y:S02]  /*6470*/  ISETP.GE.AND P1, PT, R68, R209, PT ;  /* 0x000000d14400720c */ /* 0x000fe40003f26270 */
[----:B------:R-:W-:Y:S02]  /*6480*/  FSEL R26, R26, -INF , P3 ;  /* 0xff8000001a1a7808 */ /* 0x000fe40001800000 */
[----:B------:R-:W-:Y:S02]  /*6490*/  ISETP.GE.AND P5, PT, R56, R211, PT ;  /* 0x000000d33800720c */ /* 0x000fe40003fa6270 */
[----:B------:R-:W-:-:S02]  /*64a0*/  ISETP.GE.AND P3, PT, R67, R210, PT ;  /* 0x000000d24300720c */ /* 0x000fc40003f66270 */
[----:B------:R-:W-:Y:S02]  /*64b0*/  FSEL R149, R76, -INF , !P4 ;  /* 0xff8000004c957808 */ /* 0x000fe40006000000 */
[----:B------:R-:W-:Y:S02]  /*64c0*/  FSEL R26, R26, -INF , !P1 ;  /* 0xff8000001a1a7808 */ /* 0x000fe40004800000 */
[----:B------:R-:W-:Y:S02]  /*64d0*/  ISETP.GE.AND P4, PT, R66, R210, PT ;  /* 0x000000d24200720c */ /* 0x000fe40003f86270 */
[----:B------:R-:W-:Y:S02]  /*64e0*/  FSEL R153, R80, -INF , !P5 ;  /* 0xff80000050997808 */ /* 0x000fe40006800000 */
[----:B------:R-:W-:Y:S02]  /*64f0*/  ISETP.GE.AND P1, PT, R64, R211, PT ;  /* 0x000000d34000720c */ /* 0x000fe40003f26270 */
[----:B------:R-:W-:-:S02]  /*6500*/  ISETP.GE.AND P5, PT, R67, R209, PT ;  /* 0x000000d14300720c */ /* 0x000fc40003fa6270 */
[----:B------:R-:W-:Y:S02]  /*6510*/  FSEL R27, R27, -INF , P3 ;  /* 0xff8000001b1b7808 */ /* 0x000fe40001800000 */
[----:B------:R-:W-:Y:S02]  /*6520*/  ISETP.GE.AND P3, PT, R55, R210, PT ;  /* 0x000000d23700720c */ /* 0x000fe40003f66270 */
[----:B------:R-:W-:Y:S02]  /*6530*/  FSEL R5, R22, -INF , P4 ;  /* 0xff80000016057808 */ /* 0x000fe40002000000 */
[----:B------:R-:W-:Y:S02]  /*6540*/  FSEL R147, R77, -INF , !P1 ;  /* 0xff8000004d937808 */ /* 0x000fe40004800000 */
[-C--:B------:R-:W-:Y:S02]  /*6550*/  ISETP.GE.AND P4, PT, R55, R209.reuse, PT ;  /* 0x000000d13700720c */ /* 0x080fe40003f86270 */
[----:B------:R-:W-:-:S02]  /*6560*/  ISETP.GE.AND P1, PT, R66, R209, PT ;  /* 0x000000d14200720c */ /* 0x000fc40003f26270 */
[----:B------:R-:W-:Y:S02]  /*6570*/  FSEL R55, R27, -INF , !P5 ;  /* 0xff8000001b377808 */ /* 0x000fe40006800000 */
[----:B------:R-:W-:Y:S02]  /*6580*/  FSEL R23, R23, -INF , P3 ;  /* 0xff80000017177808 */ /* 0x000fe40001800000 */
[-C--:B------:R-:W-:Y:S02]  /*6590*/  ISETP.GE.AND P5, PT, R63, R210.reuse, PT ;  /* 0x000000d23f00720c */ /* 0x080fe40003fa6270 */
[----:B------:R-:W-:Y:S02]  /*65a0*/  ISETP.GE.AND P3, PT, R62, R210, PT ;  /* 0x000000d23e00720c */ /* 0x000fe40003f66270 */
[----:B------:R-:W-:Y:S02]  /*65b0*/  FSEL R5, R5, -INF , !P1 ;  /* 0xff80000005057808 */ /* 0x000fe40004800000 */
[----:B------:R-:W-:-:S02]  /*65c0*/  ISETP.GE.AND P1, PT, R63, R209, PT ;  /* 0x000000d13f00720c */ /* 0x000fc40003f26270 */
[----:B------:R-:W-:Y:S02]  /*65d0*/  FSEL R18, R18, -INF , P5 ;  /* 0xff80000012127808 */ /* 0x000fe40002800000 */
[----:B------:R-:W-:Y:S02]  /*65e0*/  FSEL R69, R23, -INF , !P4 ;  /* 0xff80000017457808 */ /* 0x000fe40006000000 */
[----:B------:R-:W-:Y:S02]  /*65f0*/  ISETP.GE.AND P5, PT, R62, R209, PT ;  /* 0x000000d13e00720c */ /* 0x000fe40003fa6270 */
[----:B------:R-:W-:Y:S02]  /*6600*/  FSEL R19, R19, -INF , P3 ;  /* 0xff80000013137808 */ /* 0x000fe40001800000 */
[-C--:B------:R-:W-:Y:S02]  /*6610*/  ISETP.GE.AND P4, PT, R59, R210.reuse, PT ;  /* 0x000000d23b00720c */ /* 0x080fe40003f86270 */
[----:B------:R-:W-:-:S02]  /*6620*/  ISETP.GE.AND P3, PT, R58, R210, PT ;  /* 0x000000d23a00720c */ /* 0x000fc40003f66270 */
[----:B------:R-:W-:Y:S02]  /*6630*/  FSEL R23, R18, -INF , !P1 ;  /* 0xff80000012177808 */ /* 0x000fe40004800000 */
[-C--:B------:R-:W-:Y:S02]  /*6640*/  ISETP.GE.AND P1, PT, R59, R209.reuse, PT ;  /* 0x000000d13b00720c */ /* 0x080fe40003f26270 */
[----:B------:R-:W-:Y:S02]  /*6650*/  FSEL R14, R14, -INF , P4 ;  /* 0xff8000000e0e7808 */ /* 0x000fe40002000000 */
[----:B------:R-:W-:Y:S02]  /*6660*/  FSEL R19, R19, -INF , !P5 ;  /* 0xff80000013137808 */ /* 0x000fe40006800000 */
[----:B------:R-:W-:Y:S02]  /*6670*/  ISETP.GE.AND P4, PT, R58, R209, PT ;  /* 0x000000d13a00720c */ /* 0x000fe40003f86270 */
[----:B------:R-:W-:-:S02]  /*6680*/  FSEL R9, R15, -INF , P3 ;  /* 0xff8000000f097808 */ /* 0x000fc40001800000 */
[-C--:B------:R-:W-:Y:S02]  /*6690*/  ISETP.GE.AND P5, PT, R54, R210.reuse, PT ;  /* 0x000000d23600720c */ /* 0x080fe40003fa6270 */
[----:B------:R-:W-:Y:S02]  /*66a0*/  ISETP.GE.AND P3, PT, R43, R210, PT ;  /* 0x000000d22b00720c */ /* 0x000fe40003f66270 */
[----:B------:R-:W-:Y:S02]  /*66b0*/  FSEL R15, R14, -INF , !P1 ;  /* 0xff8000000e0f7808 */ /* 0x000fe40004800000 */
[----:B------:R-:W-:Y:S02]  /*66c0*/  ISETP.GE.AND P1, PT, R54, R209, PT ;  /* 0x000000d13600720c */ /* 0x000fe40003f26270 */
[----:B------:R-:W-:Y:S02]  /*66d0*/  FSEL R10, R10, -INF , P5 ;  /* 0xff8000000a0a7808 */ /* 0x000fe40002800000 */
[----:B------:R-:W-:-:S02]  /*66e0*/  FSEL R9, R9, -INF , !P4 ;  /* 0xff80000009097808 */ /* 0x000fc40006000000 */
[-C--:B------:R-:W-:Y:S02]  /*66f0*/  ISETP.GE.AND P5, PT, R43, R209.reuse, PT ;  /* 0x000000d12b00720c */ /* 0x080fe40003fa6270 */
        /* <DEDUP_REMOVED lines=18> */
[----:B------:R-:W-:Y:S02]  /*6820*/  FSEL R247, R114, -INF , !P1 ;  /* 0xff80000072f77808 */ /* 0x000fe40004800000 */
[----:B------:R-:W-:Y:S02]  /*6830*/  ISETP.GE.AND P3, PT, R36, R210, PT ;  /* 0x000000d22400720c */ /* 0x000fe40003f66270 */
[----:B------:R-:W-:Y:S02]  /*6840*/  ISETP.GE.AND P1, PT, R38, R209, PT ;  /* 0x000000d12600720c */ /* 0x000fe40003f26270 */
[----:B------:R-:W-:Y:S02]  /*6850*/  FSEL R110, R110, -INF , P4 ;  /* 0xff8000006e6e7808 */ /* 0x000fe40002000000 */
[----:B------:R-:W-:-:S02]  /*6860*/  FSEL R245, R115, -INF , !P5 ;  /* 0xff80000073f57808 */ /* 0x000fc40006800000 */
[-C--:B------:R-:W-:Y:S02]  /*6870*/  ISETP.GE.AND P5, PT, R34, R210.reuse, PT ;  /* 0x000000d22200720c */ /* 0x080fe40003fa6270 */
[----:B------:R-:W-:Y:S02]  /*6880*/  FSEL R111, R111, -INF , P3 ;  /* 0xff8000006f6f7808 */ /* 0x000fe40001800000 */
[----:B------:R-:W-:Y:S02]  /*6890*/  FSEL R243, R110, -INF , !P1 ;  /* 0xff8000006ef37808 */ /* 0x000fe40004800000 */
[----:B------:R-:W-:Y:S02]  /*68a0*/  ISETP.GE.AND P3, PT, R30, R210, PT ;  /* 0x000000d21e00720c */ /* 0x000fe40003f66270 */
[----:B------:R-:W-:Y:S02]  /*68b0*/  ISETP.GE.AND P1, PT, R34, R209, PT ;  /* 0x000000d12200720c */ /* 0x000fe40003f26270 */
[----:B------:R-:W-:-:S02]  /*68c0*/  FSEL R106, R106, -INF , P5 ;  /* 0xff8000006a6a7808 */ /* 0x000fc40002800000 */
[----:B------:R-:W-:Y:S02]  /*68d0*/  FMNMX3.FTZ R6, R24, R53, R51, !PT ;  /* 0x0000003518067276 */ /* 0x000fe40007810033 */
[----:B------:R-:W-:Y:S02]  /*68e0*/  ISETP.GE.AND P5, PT, R30, R209, PT ;  /* 0x000000d11e00720c */ /* 0x000fe40003fa6270 */
[----:B------:R-:W-:Y:S02]  /*68f0*/  FSEL R107, R107, -INF , P3 ;  /* 0xff8000006b6b7808 */ /* 0x000fe40001800000 */
[----:B------:R-:W-:Y:S02]  /*6900*/  FSEL R237, R106, -INF , !P1 ;  /* 0xff8000006aed7808 */ /* 0x000fe40004800000 */
[----:B------:R-:W-:Y:S02]  /*6910*/  ISETP.GE.AND P1, PT, R20, R210, PT ;  /* 0x000000d21400720c */ /* 0x000fe40003f26270 */
[----:B------:R-:W-:-:S02]  /*6920*/  FMNMX3.FTZ R6, R6, R49, R45, !PT ;  /* 0x0000003106067276 */ /* 0x000fc4000781002d */
[----:B------:R-:W-:Y:S02]  /*6930*/  FSEL R235, R107, -INF , !P5 ;  /* 0xff8000006beb7808 */ /* 0x000fe40006800000 */
[----:B------:R-:W-:Y:S02]  /*6940*/  ISETP.GE.AND P5, PT, R20, R209, PT ;  /* 0x000000d11400720c */ /* 0x000fe40003fa6270 */
[----:B------:R-:W-:Y:S02]  /*6950*/  FSEL R103, R103, -INF , P1 ;  /* 0xff80000067677808 */ /* 0x000fe40000800000 */
[----:B------:R-:W-:Y:S02]  /*6960*/  ISETP.GE.AND P1, PT, R12, R210, PT ;  /* 0x000000d20c00720c */ /* 0x000fe40003f26270 */
[----:B------:R-:W-:Y:S02]  /*6970*/  FMNMX3.FTZ R6, R6, R21, R17, !PT ;  /* 0x0000001506067276 */ /* 0x000fe40007810011 */
[----:B------:R-:W-:-:S02]  /*6980*/  FSEL R189, R103, -INF , !P5 ;  /* 0xff80000067bd7808 */ /* 0x000fc40006800000 */
[----:B------:R-:W-:Y:S02]  /*6990*/  ISETP.GE.AND P5, PT, R12, R209, PT ;  /* 0x000000d10c00720c */ /* 0x000fe40003fa6270 */
[----:B------:R-:W-:Y:S02]  /*69a0*/  FSEL R99, R99, -INF , P1 ;  /* 0xff80000063637808 */ /* 0x000fe40000800000 */
[----:B------:R-:W-:Y:S02]  /*69b0*/  FMNMX3.FTZ R6, R6, R13, R41, !PT ;  /* 0x0000000d06067276 */ /* 0x000fe40007810029 */
[----:B------:R-:W-:Y:S02]  /*69c0*/  FSEL R183, R99, -INF , !P5 ;  /* 0xff80000063b77808 */ /* 0x000fe40006800000 */
[----:B------:R-:W-:Y:S02]  /*69d0*/  ISETP.GE.AND P1, PT, R4, R210, PT ;  /* 0x000000d20400720c */ /* 0x000fe40003f26270 */
[----:B------:R-:W-:-:S02]  /*69e0*/  FMNMX3.FTZ R6, R6, R31, R29, !PT ;  /* 0x0000001f06067276 */ /* 0x000fc4000781001d */
[----:B------:R-:W-:Y:S02]  /*69f0*/  ISETP.GE.AND P5, PT, R4, R209, PT ;  /* 0x000000d10400720c */ /* 0x000fe40003fa6270 */
[----:B------:R-:W-:Y:S02]  /*6a00*/  FMNMX3.FTZ R4, R26, R55, R5, !PT ;  /* 0x000000371a047276 */ /* 0x000fe40007810005 */
[----:B------:R-:W-:Y:S02]  /*6a10*/  FMNMX3.FTZ R6, R6, R25, R249, !PT ;  /* 0x0000001906067276 */ /* 0x000fe400078100f9 */
[----:B------:R-:W-:Y:S02]  /*6a20*/  FMNMX3.FTZ R4, R4, R69, R23, !PT ;  /* 0x0000004504047276 */ /* 0x000fe40007810017 */
[----:B------:R-:W-:Y:S02]  /*6a30*/  FMNMX3.FTZ R6, R6, R241, R239, !PT ;  /* 0x000000f106067276 */ /* 0x000fe400078100ef */
[----:B------:R-:W-:-:S02]  /*6a40*/  FMNMX3.FTZ R4, R4, R19, R15, !PT ;  /* 0x0000001304047276 */ /* 0x000fc4000781000f */
[----:B------:R-:W-:Y:S02]  /*6a50*/  FMNMX3.FTZ R6, R6, R155, R233, !PT ;  /* 0x0000009b06067276 */ /* 0x000fe400078100e9 */
[----:B------:R-:W-:Y:S02]  /*6a60*/  FMNMX3.FTZ R4, R4, R9, R43, !PT ;  /* 0x0000000904047276 */ /* 0x000fe4000781002b */
[----:B------:R-:W-:Y:S02]  /*6a70*/  ISETP.GE.AND P4, PT, R36, R209, PT ;  /* 0x000000d12400720c */ /* 0x000fe40003f86270 */
[----:B------:R-:W-:Y:S02]  /*6a80*/  ISETP.GE.AND P3, PT, R28, R210, PT ;  /* 0x000000d21c00720c */ /* 0x000fe40003f66270 */
[----:B------:R-:W-:Y:S02]  /*6a90*/  FMNMX3.FTZ R6, R6, R175, R185, !PT ;  /* 0x000000af06067276 */ /* 0x000fe400078100b9 */
[----:B------:R-:W-:-:S02]  /*6aa0*/  FMNMX3.FTZ R4, R4, R27, R39, !PT ;  /* 0x0000001b04047276 */ /* 0x000fc40007810027 */
[----:B------:R-:W-:Y:S02]  /*6ab0*/  FSEL R157, R111, -INF , !P4 ;  /* 0xff8000006f9d7808 */ /* 0x000fe40006000000 */
[----:B------:R-:W-:Y:S02]  /*6ac0*/  ISETP.GE.AND P4, PT, R28, R209, PT ;  /* 0x000000d11c00720c */ /* 0x000fe40003f86270 */
[----:B------:R-:W-:Y:S02]  /*6ad0*/  FSEL R102, R102, -INF , P3 ;  /* 0xff80000066667808 */ /* 0x000fe40001800000 */
[----:B------:R-:W-:Y:S02]  /*6ae0*/  ISETP.GE.AND P3, PT, R16, R210, PT ;  /* 0x000000d21000720c */ /* 0x000fe40003f66270 */
[----:B------:R-:W-:Y:S02]  /*6af0*/  FMNMX3.FTZ R6, R6, R177, R221, !PT ;  /* 0x000000b106067276 */ /* 0x000fe400078100dd */
[----:B------:R-:W-:-:S02]  /*6b00*/  FMNMX3.FTZ R4, R4, R251, R247, !PT ;  /* 0x000000fb04047276 */ /* 0x000fc400078100f7 */
[----:B------:R-:W-:Y:S02]  /*6b10*/  FSEL R231, R102, -INF , !P4 ;  /* 0xff80000066e77808 */ /* 0x000fe40006000000 */
[----:B------:R-:W-:Y:S02]  /*6b20*/  ISETP.GE.AND P4, PT, R16, R209, PT ;  /* 0x000000d11000720c */ /* 0x000fe40003f86270 */
[----:B------:R-:W-:Y:S02]  /*6b30*/  FSEL R98, R98, -INF , P3 ;  /* 0xff80000062627808 */ /* 0x000fe40001800000 */
[----:B------:R-:W-:Y:S02]  /*6b40*/  FMNMX3.FTZ R6, R6, R195, R193, !PT ;  /* 0x000000c306067276 */ /* 0x000fe400078100c1 */
[----:B------:R-:W-:Y:S02]  /*6b50*/  ISETP.GE.AND P3, PT, R8, R210, PT ;  /* 0x000000d20800720c */ /* 0x000fe40003f66270 */
[----:B------:R-:W-:-:S02]  /*6b60*/  FMNMX3.FTZ R4, R4, R245, R243, !PT ;  /* 0x000000f504047276 */ /* 0x000fc400078100f3 */
[----:B------:R-:W-:Y:S02]  /*6b70*/  FSEL R187, R98, -INF , !P4 ;  /* 0xff80000062bb7808 */ /* 0x000fe40006000000 */
[----:B------:R-:W-:Y:S02]  /*6b80*/  FMNMX3.FTZ R6, R6, R191, R173, !PT ;  /* 0x000000bf06067276 */ /* 0x000fe400078100ad */
[----:B------:R-:W-:Y:S02]  /*6b90*/  ISETP.GE.AND P4, PT, R8, R209, PT ;  /* 0x000000d10800720c */ /* 0x000fe40003f86270 */
[----:B------:R-:W-:Y:S02]  /*6ba0*/  FSEL R94, R94, -INF , P3 ;  /* 0xff8000005e5e7808 */ /* 0x000fe40001800000 */
[----:B------:R-:W-:Y:S02]  /*6bb0*/  FMNMX3.FTZ R4, R4, R157, R237, !PT ;  /* 0x0000009d04047276 */ /* 0x000fe400078100ed */
[----:B------:R-:W-:-:S02]  /*6bc0*/  ISETP.GE.AND P3, PT, R44, R210, PT ;  /* 0x000000d22c00720c */ /* 0x000fc40003f66270 */
[----:B------:R-:W-:Y:S02]  /*6bd0*/  FMNMX3.FTZ R6, R6, R171, R169, !PT ;  /* 0x000000ab06067276 */ /* 0x000fe400078100a9 */
[----:B------:R-:W-:Y:S02]  /*6be0*/  FSEL R181, R94, -INF , !P4 ;  /* 0xff8000005eb57808 */ /* 0x000fe40006000000 */
[----:B------:R-:W-:Y:S02]  /*6bf0*/  FSEL R95, R95, -INF , P1 ;  /* 0xff8000005f5f7808 */ /* 0x000fe40000800000 */
[----:B------:R-:W-:Y:S02]  /*6c00*/  FMNMX3.FTZ R4, R4, R235, R231, !PT ;  /* 0x000000eb04047276 */ /* 0x000fe400078100e7 */
[----:B------:R-:W-:Y:S02]  /*6c10*/  ISETP.GE.AND P4, PT, R44, R209, PT ;  /* 0x000000d12c00720c */ /* 0x000fe40003f86270 */
[----:B------:R-:W-:-:S02]  /*6c20*/  ISETP.GE.AND P1, PT, R46, R210, PT ;  /* 0x000000d22e00720c */ /* 0x000fc40003f26270 */
[----:B------:R-:W-:Y:S02]  /*6c30*/  FSEL R90, R90, -INF , P3 ;  /* 0xff8000005a5a7808 */ /* 0x000fe40001800000 */
[----:B------:R-:W-:Y:S02]  /*6c40*/  ISETP.GE.AND P3, PT, R50, R210, PT ;  /* 0x000000d23200720c */ /* 0x000fe40003f66270 */
[----:B------:R-:W-:Y:S02]  /*6c50*/  FMNMX3.FTZ R6, R6, R167, R153, !PT ;  /* 0x000000a706067276 */ /* 0x000fe40007810099 */
[----:B------:R-:W-:Y:S02]  /*6c60*/  FMNMX3.FTZ R8, R4, R189, R187, !PT ;  /* 0x000000bd04087276 */ /* 0x000fe400078100bb */
[----:B------:R-:W-:Y:S02]  /*6c70*/  FSEL R179, R95, -INF , !P5 ;  /* 0xff8000005fb37808 */ /* 0x000fe40006800000 */
[----:B------:R-:W-:-:S02]  /*6c80*/  FSEL R165, R90, -INF , !P4 ;  /* 0xff8000005aa57808 */ /* 0x000fc40006000000 */
[----:B------:R-:W-:Y:S02]  /*6c90*/  FSEL R91, R91, -INF , P1 ;  /* 0xff8000005b5b7808 */ /* 0x000fe40000800000 */
[-C--:B------:R-:W-:Y:S02]  /*6ca0*/  ISETP.GE.AND P5, PT, R46, R209.reuse, PT ;  /* 0x000000d12e00720c */ /* 0x080fe40003fa6270 */
[----:B------:R-:W-:Y:S02]  /*6cb0*/  ISETP.GE.AND P4, PT, R50, R209, PT ;  /* 0x000000d13200720c */ /* 0x000fe40003f86270 */
[-C--:B------:R-:W-:Y:S02]  /*6cc0*/  ISETP.GE.AND P1, PT, R52, R210.reuse, PT ;  /* 0x000000d23400720c */ /* 0x080fe40003f26270 */
[----:B------:R-:W-:Y:S02]  /*6cd0*/  FSEL R86, R86, -INF , P3 ;  /* 0xff80000056567808 */ /* 0x000fe40001800000 */
[----:B------:R-:W-:-:S02]  /*6ce0*/  ISETP.GE.AND P3, PT, R56, R210, PT ;  /* 0x000000d23800720c */ /* 0x000fc40003f66270 */
[----:B------:R-:W-:Y:S02]  /*6cf0*/  FMNMX3.FTZ R6, R6, R151, R149, !PT ;  /* 0x0000009706067276 */ /* 0x000fe40007810095 */
[----:B------:R-:W-:Y:S02]  /*6d00*/  FMNMX3.FTZ R8, R8, R183, R181, !PT ;  /* 0x000000b708087276 */ /* 0x000fe400078100b5 */
[----:B------:R-:W-:Y:S02]  /*6d10*/  FSEL R163, R91, -INF , !P5 ;  /* 0xff8000005ba37808 */ /* 0x000fe40006800000 */
[----:B------:R-:W-:Y:S02]  /*6d20*/  FSEL R161, R86, -INF , !P4 ;  /* 0xff80000056a17808 */ /* 0x000fe40006000000 */
[----:B------:R-:W-:Y:S02]  /*6d30*/  FSEL R87, R87, -INF , P1 ;  /* 0xff80000057577808 */ /* 0x000fe40000800000 */
[----:B------:R-:W-:-:S02]  /*6d40*/  ISETP.GE.AND P5, PT, R52, R209, PT ;  /* 0x000000d13400720c */ /* 0x000fc40003fa6270 */
[----:B------:R-:W-:Y:S02]  /*6d50*/  ISETP.GE.AND P4, PT, R56, R209, PT ;  /* 0x000000d13800720c */ /* 0x000fe40003f86270 */
[----:B------:R-:W-:Y:S02]  /*6d60*/  ISETP.GE.AND P1, PT, R57, R210, PT ;  /* 0x000000d23900720c */ /* 0x000fe40003f26270 */
[----:B------:R-:W-:Y:S02]  /*6d70*/  FMNMX.FTZ R4, R147, R6, !PT ;  /* 0x0000000693047209 */ /* 0x000fe40007810000 */
[----:B------:R-:W-:Y:S02]  /*6d80*/  FSEL R82, R82, -INF , P3 ;  /* 0xff80000052527808 */ /* 0x000fe40001800000 */
[----:B------:R-:W-:Y:S02]  /*6d90*/  ISETP.GE.AND P3, PT, R61, R210, PT ;  /* 0x000000d23d00720c */ /* 0x000fe40003f66270 */
[----:B------:R-:W-:-:S02]  /*6da0*/  FMNMX3.FTZ R6, R8, R179, R165, !PT ;  /* 0x000000b308067276 */ /* 0x000fc400078100a5 */
[----:B------:R-:W-:Y:S02]  /*6db0*/  FSEL R159, R87, -INF , !P5 ;  /* 0xff800000579f7808 */ /* 0x000fe40006800000 */
[----:B------:R-:W-:Y:S02]  /*6dc0*/  FSEL R145, R82, -INF , !P4 ;  /* 0xff80000052917808 */ /* 0x000fe40006000000 */
[----:B------:R-:W-:Y:S02]  /*6dd0*/  FSEL R83, R83, -INF , P1 ;  /* 0xff80000053537808 */ /* 0x000fe40000800000 */
[-C--:B------:R-:W-:Y:S02]  /*6de0*/  ISETP.GE.AND P5, PT, R57, R209.reuse, PT ;  /* 0x000000d13900720c */ /* 0x080fe40003fa6270 */
[----:B------:R-:W-:Y:S02]  /*6df0*/  ISETP.GE.AND P4, PT, R61, R209, PT ;  /* 0x000000d13d00720c */ /* 0x000fe40003f86270 */
[----:B------:R-:W-:-:S02]  /*6e00*/  ISETP.GE.AND P1, PT, R64, R210, PT ;  /* 0x000000d24000720c */ /* 0x000fc40003f26270 */
[----:B------:R-:W-:Y:S02]  /*6e10*/  FSEL R78, R78, -INF , P3 ;  /* 0xff8000004e4e7808 */ /* 0x000fe40001800000 */
[----:B------:R-:W-:Y:S02]  /*6e20*/  FMNMX3.FTZ R6, R6, R163, R161, !PT ;  /* 0x000000a306067276 */ /* 0x000fe400078100a1 */
[----:B------:R-:W-:Y:S02]  /*6e30*/  ISETP.GE.AND P3, PT, R64, R209, PT ;  /* 0x000000d14000720c */ /* 0x000fe40003f66270 */
[----:B------:R-:W-:Y:S02]  /*6e40*/  FSEL R67, R79, -INF , P1 ;  /* 0xff8000004f437808 */ /* 0x000fe40000800000 */
[----:B------:R-:W-:Y:S02]  /*6e50*/  FSEL R139, R83, -INF , !P5 ;  /* 0xff800000538b7808 */ /* 0x000fe40006800000 */
[----:B------:R-:W-:-:S02]  /*6e60*/  FSEL R137, R78, -INF , !P4 ;  /* 0xff8000004e897808 */ /* 0x000fc40006000000 */
[----:B------:R-:W-:Y:S02]  /*6e70*/  FMNMX3.FTZ R6, R6, R159, R145, !PT ;  /* 0x0000009f06067276 */ /* 0x000fe40007810091 */
[----:B------:R-:W-:Y:S02]  /*6e80*/  FSEL R67, R67, -INF , !P3 ;  /* 0xff80000043437808 */ /* 0x000fe40005800000 */
[----:B------:R-:W-:Y:S01]  /*6e90*/  FMNMX3.FTZ R6, R6, R139, R137, !PT ;  /* 0x0000008b06067276 */ /* 0x000fe20007810089 */
[----:B------:R-:W1:Y:S03]  /*6ea0*/  SHFL.BFLY PT, R7, R4, 0x2, 0x1f ;  /* 0x0c401f0004077f89 */ /* 0x000e6600000e0000 */
[----:B------:R-:W-:-:S05]  /*6eb0*/  FMNMX.FTZ R6, R67, R6, !PT ;  /* 0x0000000643067209 */ /* 0x000fca0007810000 */
[----:B------:R-:W3:Y:S01]  /*6ec0*/  SHFL.BFLY PT, R11, R6, 0x2, 0x1f ;  /* 0x0c401f00060b7f89 */ /* 0x000ee200000e0000 */
[----:B-1----:R-:W-:-:S05]  /*6ed0*/  FMNMX.FTZ R7, R4, R7, !PT ;  /* 0x0000000704077209 */ /* 0x002fca0007810000 */
[----:B------:R-:W1:Y:S01]  /*6ee0*/  SHFL.BFLY PT, R134, R7, 0x1, 0x1f ;  /* 0x0c201f0007867f89 */ /* 0x000e6200000e0000 */
[----:B---3--:R-:W-:-:S05]  /*6ef0*/  FMNMX.FTZ R4, R6, R11, !PT ;  /* 0x0000000b06047209 */ /* 0x008fca0007810000 */
[----:B------:R-:W3:Y:S01]  /*6f00*/  SHFL.BFLY PT, R133, R4, 0x1, 0x1f ;  /* 0x0c201f0004857f89 */ /* 0x000ee200000e0000 */
[----:B------:R-:W-:-:S04]  /*6f10*/  IMAD.IADD R47, R47, 0x1, R32 ;  /* 0x000000012f2f7824 */ /* 0x000fc800078e0220 */
[----:B------:R-:W-:-:S05]  /*6f20*/  IMAD R63, R47, 0x2, R200 ;  /* 0x000000022f3f7824 */ /* 0x000fca00078e02c8 */
[----:B------:R-:W4:Y:S01]  /*6f30*/  LDSM.16.MT88.4 R124, [R63+0xc000] ;  /* 0x00c000003f7c783b */ /* 0x000f220000004200 */
[----:B-1----:R-:W-:-:S03]  /*6f40*/  FMNMX.FTZ R134, R7, R134, !PT ;  /* 0x0000008607867209 */ /* 0x002fc60007810000 */
[----:B------:R-:W-:Y:S01]  /*6f50*/  LDSM.16.MT88.4 R92, [R63+0x10000] ;  /* 0x010000003f5c783b */ /* 0x000fe20000004200 */
[----:B------:R-:W-:Y:S01]  /*6f60*/  FSETP.NEU.FTZ.AND P1, PT, R134, -INF , PT ;  /* 0xff8000008600780b */ /* 0x000fe20003f3d000 */
[----:B--2---:R-:W-:Y:S01]  /*6f70*/  FMUL.FTZ R66, R65, R134 ;  /* 0x0000008641427220 */ /* 0x004fe20000410000 */
[----:B---3--:R-:W-:Y:S01]  /*6f80*/  FMNMX.FTZ R133, R4, R133, !PT ;  /* 0x0000008504857209 */ /* 0x008fe20007810000 */
[----:B------:R-:W-:Y:S03]  /*6f90*/  LDSM.16.MT88.4 R140, [R63+0x10800] ;  /* 0x010800003f8c783b */ /* 0x000fe60000004200 */
[----:B------:R-:W-:Y:S02]  /*6fa0*/  FSEL R66, R66, RZ, P1 ;  /* 0x000000ff42427208 */ /* 0x000fe40000800000 */
[----:B------:R-:W-:Y:S01]  /*6fb0*/  FSETP.NEU.FTZ.AND P1, PT, R133, -INF , PT ;  /* 0xff8000008500780b */ /* 0x000fe20003f3d000 */
[----:B------:R-:W-:Y:S01]  /*6fc0*/  FMUL.FTZ R58, R65, R133 ;  /* 0x00000085413a7220 */ /* 0x000fe20000410000 */
[----:B------:R-:W-:-:S02]  /*6fd0*/  IMAD.IADD R36, R60, 0x1, R63 ;  /* 0x000000013c247824 */ /* 0x000fc400078e023f */
[----:B------:R-:W-:Y:S02]  /*6fe0*/  IMAD.IADD R62, R0, 0x1, R63 ;  /* 0x00000001003e7824 */ /* 0x000fe400078e023f */
[----:B------:R-:W-:Y:S01]  /*6ff0*/  FSEL R58, R58, RZ, P1 ;  /* 0x000000ff3a3a7208 */ /* 0x000fe20000800000 */
[----:B------:R-:W-:Y:S02]  /*7000*/  IMAD.IADD R0, R0, 0x1, R36 ;  /* 0x0000000100007824 */ /* 0x000fe400078e0224 */
[-CC-:B------:R-:W-:Y:S01]  /*7010*/  FFMA.FTZ R61, R24, R65.reuse, -R66.reuse ;  /* 0x00000041183d7223 */ /* 0x180fe20000010842 */
[----:B------:R-:W1:Y:S01]  /*7020*/  LDSM.16.MT88.4 R116, [R62+0xc000] ;  /* 0x00c000003e74783b */ /* 0x000e620000004200 */
[-C--:B------:R-:W-:Y:S01]  /*7030*/  FFMA.FTZ R56, R53, R65.reuse, -R66 ;  /* 0x0000004135387223 */ /* 0x080fe20000010842 */
[-C--:B------:R-:W-:Y:S01]  /*7040*/  FFMA.FTZ R54, R55, R65.reuse, -R58 ;  /* 0x0000004137367223 */ /* 0x080fe2000001083a */
[-CC-:B------:R-:W-:Y:S01]  /*7050*/  FFMA.FTZ R57, R51, R65.reuse, -R66.reuse ;  /* 0x0000004133397223 */ /* 0x180fe20000010842 */
[-C--:B------:R-:W-:Y:S01]  /*7060*/  FFMA.FTZ R52, R49, R65.reuse, -R66 ;  /* 0x0000004131347223 */ /* 0x080fe20000010842 */
[-CC-:B------:R-:W-:Y:S01]  /*7070*/  FFMA.FTZ R59, R26, R65.reuse, -R58.reuse ;  /* 0x000000411a3b7223 */ /* 0x180fe2000001083a */
[-CC-:B------:R-:W-:Y:S01]  /*7080*/  FFMA.FTZ R55, R5, R65.reuse, -R58.reuse ;  /* 0x0000004105377223 */ /* 0x180fe2000001083a */
[-CC-:B------:R-:W-:Y:S01]  /*7090*/  FFMA.FTZ R50, R69, R65.reuse, -R58.reuse ;  /* 0x0000004145327223 */ /* 0x180fe2000001083a */
[----:B------:R-:W2:Y:S04]  /*70a0*/  LDSM.16.MT88.4 R84, [R62+0x10000] ;  /* 0x010000003e54783b */ /* 0x000ea80000004200 */
[----:B------:R-:W3:Y:S04]  /*70b0*/  LDSM.16.MT88.4 R108, [R36+0xc000] ;  /* 0x00c00000246c783b */ /* 0x000ee80000004200 */
[----:B------:R-:W5:Y:S04]  /*70c0*/  LDSM.16.MT88.4 R100, [R0+0xc000] ;  /* 0x00c000000064783b */ /* 0x000f680000004200 */
[----:B------:R-:W5:Y:S04]  /*70d0*/  LDSM.16.MT88.4 R76, [R36+0x10000] ;  /* 0x01000000244c783b */ /* 0x000f680000004200 */
[----:B------:R-:W5:Y:S01]  /*70e0*/  LDSM.16.MT88.4 R4, [R0+0x10000] ;  /* 0x010000000004783b */ /* 0x000f620000004200 */
[----:B------:R-:W-:Y:S01]  /*70f0*/  MUFU.EX2 R61, R61 ;  /* 0x0000003d003d7308 */ /* 0x000fe20000000800 */
[----:B------:R-:W-:-:S02]  /*7100*/  FFMA.FTZ R42, R9, R65, -R58 ;  /* 0x00000041092a7223 */ /* 0x000fc4000001083a */
[----:B------:R-:W5:Y:S05]  /*7110*/  LDSM.16.MT88.4 R8, [R63+0xc800] ;  /* 0x00c800003f08783b */ /* 0x000f6a0000004200 */
[----:B------:R-:W4:Y:S08]  /*7120*/  MUFU.EX2 R56, R56 ;  /* 0x0000003800387308 */ /* 0x000f300000000800 */
[----:B------:R-:W-:Y:S08]  /*7130*/  MUFU.EX2 R57, R57 ;  /* 0x0000003900397308 */ /* 0x000ff00000000800 */
[----:B------:R-:W1:Y:S08]  /*7140*/  MUFU.EX2 R52, R52 ;  /* 0x0000003400347308 */ /* 0x000e700000000800 */
[----:B------:R-:W-:Y:S08]  /*7150*/  MUFU.EX2 R59, R59 ;  /* 0x0000003b003b7308 */ /* 0x000ff00000000800 */
[----:B------:R-:W2:Y:S08]  /*7160*/  MUFU.EX2 R54, R54 ;  /* 0x0000003600367308 */ /* 0x000eb00000000800 */
[----:B------:R-:W-:Y:S08]  /*7170*/  MUFU.EX2 R55, R55 ;  /* 0x0000003700377308 */ /* 0x000ff00000000800 */
[----:B------:R-:W3:Y:S01]  /*7180*/  MUFU.EX2 R50, R50 ;  /* 0x0000003200327308 */ /* 0x000ee20000000800 */
[-C--:B------:R-:W-:Y:S01]  /*7190*/  FFMA.FTZ R49, R17, R65.reuse, -R66 ;  /* 0x0000004111317223 */ /* 0x080fe20000010842 */
[----:B------:R-:W-:-:S02]  /*71a0*/  FFMA.FTZ R46, R19, R65, -R58 ;  /* 0x00000041132e7223 */ /* 0x000fc4000001083a */
[----:B------:R-:W5:Y:S01]  /*71b0*/  LDSM.16.MT88.4 R16, [R62+0xc800] ;  /* 0x00c800003e10783b */ /* 0x000f620000004200 */
[-CC-:B------:R-:W-:Y:S01]  /*71c0*/  FFMA.FTZ R53, R45, R65.reuse, -R66.reuse ;  /* 0x000000412d357223 */ /* 0x180fe20000010842 */
[-CC-:B------:R-:W-:Y:S01]  /*71d0*/  FFMA.FTZ R48, R21, R65.reuse, -R66.reuse ;  /* 0x0000004115307223 */ /* 0x180fe20000010842 */
[-C--:B------:R-:W-:Y:S01]  /*71e0*/  FFMA.FTZ R44, R13, R65.reuse, -R66 ;  /* 0x000000410d2c7223 */ /* 0x080fe20000010842 */
[-CC-:B------:R-:W-:Y:S01]  /*71f0*/  FFMA.FTZ R51, R23, R65.reuse, -R58.reuse ;  /* 0x0000004117337223 */ /* 0x180fe2000001083a */
[----:B------:R-:W-:Y:S01]  /*7200*/  FFMA.FTZ R47, R15, R65, -R58 ;  /* 0x000000410f2f7223 */ /* 0x000fe2000001083a */
[----:B----4-:R-:W-:Y:S02]  /*7210*/  F2FP.BF16.F32.PACK_AB R68, R56, R61 ;  /* 0x0000003d3844723e */ /* 0x010fe400000010ff */
[----:B-1----:R-:W-:Y:S02]  /*7220*/  F2FP.BF16.F32.PACK_AB R70, R52, R57 ;  /* 0x000000393446723e */ /* 0x002fe400000010ff */
[----:B--2---:R-:W-:-:S02]  /*7230*/  F2FP.BF16.F32.PACK_AB R69, R54, R59 ;  /* 0x0000003b3645723e */ /* 0x004fc400000010ff */
[----:B---3--:R-:W-:Y:S01]  /*7240*/  F2FP.BF16.F32.PACK_AB R71, R50, R55 ;  /* 0x000000373247723e */ /* 0x008fe200000010ff */
[----:B------:R-:W-:Y:S01]  /*7250*/  MUFU.EX2 R53, R53 ;  /* 0x0000003500357308 */ /* 0x000fe20000000800 */
[----:B------:R-:W1:Y:S04]  /*7260*/  LDSM.16.MT88.4 R20, [R62+0x10800] ;  /* 0x010800003e14783b */ /* 0x000e680000004200 */
[----:B------:R-:W2:Y:S03]  /*7270*/  LDSM.16.MT88.4 R12, [R36+0xc800] ;  /* 0x00c80000240c783b */ /* 0x000ea60000004200 */
[----:B------:R-:W3:Y:S01]  /*7280*/  MUFU.EX2 R48, R48 ;  /* 0x0000003000307308 */ /* 0x000ee20000000800 */
[C---:B------:R-:W-:Y:S07]  /*7290*/  HMMA.16816.F32.BF16 R128, R68.reuse, R124, RZ ;  /* 0x0000007c4480723c */ /* 0x040fee00000418ff */
[----:B------:R-:W-:Y:S01]  /*72a0*/  MUFU.EX2 R49, R49 ;  /* 0x0000003100317308 */ /* 0x000fe20000000800 */
[C---:B------:R-:W-:Y:S07]  /*72b0*/  HMMA.16816.F32.BF16 R124, R68.reuse, R126, RZ ;  /* 0x0000007e447c723c */ /* 0x040fee00000418ff */
[----:B------:R-:W-:Y:S08]  /*72c0*/  MUFU.EX2 R44, R44 ;  /* 0x0000002c002c7308 */ /* 0x000ff00000000800 */
[----:B------:R-:W-:Y:S08]  /*72d0*/  MUFU.EX2 R51, R51 ;  /* 0x0000003300337308 */ /* 0x000ff00000000800 */
[----:B------:R-:W4:Y:S08]  /*72e0*/  MUFU.EX2 R46, R46 ;  /* 0x0000002e002e7308 */ /* 0x000f300000000800 */
[----:B------:R-:W-:Y:S08]  /*72f0*/  MUFU.EX2 R47, R47 ;  /* 0x0000002f002f7308 */ /* 0x000ff00000000800 */
[----:B------:R-:W1:Y:S01]  /*7300*/  MUFU.EX2 R42, R42 ;  /* 0x0000002a002a7308 */ /* 0x000e620000000800 */
[C---:B------:R-:W-:Y:S08]  /*7310*/  HMMA.16816.F32.BF16 R120, R68.reuse, R116, RZ ;  /* 0x000000744478723c */ /* 0x040ff000000418ff */
        /* <DEDUP_REMOVED lines=12> */
[----:B---3--:R-:W-:-:S02]  /*73e0*/  F2FP.BF16.F32.PACK_AB R4, R48, R53 ;  /* 0x000000353004723e */ /* 0x008fc400000010ff */
[----:B----4-:R-:W-:-:S05]  /*73f0*/  F2FP.BF16.F32.PACK_AB R5, R46, R51 ;  /* 0x000000332e05723e */ /* 0x010fca00000010ff */
[----:B------:R-:W-:Y:S01]  /*7400*/  HMMA.16816.F32.BF16 R68, R68, R6, RZ ;  /* 0x000000064444723c */ /* 0x000fe200000418ff */
[----:B------:R-:W-:Y:S02]  /*7410*/  F2FP.BF16.F32.PACK_AB R6, R44, R49 ;  /* 0x000000312c06723e */ /* 0x000fe400000010ff */
[----:B-1----:R-:W-:-:S07]  /*7420*/  F2FP.BF16.F32.PACK_AB R7, R42, R47 ;  /* 0x0000002f2a07723e */ /* 0x002fce00000010ff */
[C---:B------:R-:W-:Y:S08]  /*7430*/  HMMA.16816.F32.BF16 R128, R4.reuse, R8, R128 ;  /* 0x000000080480723c */ /* 0x040ff00000041880 */
[C---:B------:R-:W-:Y:S01]  /*7440*/  HMMA.16816.F32.BF16 R124, R4.reuse, R10, R124 ;  /* 0x0000000a047c723c */ /* 0x040fe2000004187c */
[----:B------:R-:W1:Y:S07]  /*7450*/  LDSM.16.MT88.4 R8, [R0+0x10800] ;  /* 0x010800000008783b */ /* 0x000e6e0000004200 */
[C---:B------:R-:W-:Y:S08]  /*7460*/  HMMA.16816.F32.BF16 R120, R4.reuse, R16, R120 ;  /* 0x000000100478723c */ /* 0x040ff00000041878 */
[----:B------:R-:W-:Y:S01]  /*7470*/  HMMA.16816.F32.BF16 R116, R4, R18, R116 ;  /* 0x000000120474723c */ /* 0x000fe20000041874 */
[----:B------:R-:W3:Y:S01]  /*7480*/  LDSM.16.MT88.4 R16, [R0+0xc800] ;  /* 0x00c800000010783b */ /* 0x000ee20000004200 */
[-CC-:B------:R-:W-:Y:S01]  /*7490*/  FFMA.FTZ R45, R41, R65.reuse, -R66.reuse ;  /* 0x00000041292d7223 */ /* 0x180fe20000010842 */
[-CC-:B------:R-:W-:Y:S01]  /*74a0*/  FFMA.FTZ R40, R31, R65.reuse, -R66.reuse ;  /* 0x000000411f287223 */ /* 0x180fe20000010842 */
[----:B------:R-:W-:-:S02]  /*74b0*/  FFMA.FTZ R41, R29, R65, -R66 ;  /* 0x000000411d297223 */ /* 0x000fc40000010842 */
[----:B------:R-:W4:Y:S02]  /*74c0*/  LDSM.16.MT88.4 R28, [R36+0x10800] ;  /* 0x01080000241c783b */ /* 0x000f240000004200 */
[C---:B------:R-:W-:Y:S08]  /*74d0*/  HMMA.16816.F32.BF16 R88, R4.reuse, R20, R88 ;  /* 0x000000140458723c */ /* 0x040ff00000041858 */
[C---:B------:R-:W-:Y:S01]  /*74e0*/  HMMA.16816.F32.BF16 R84, R4.reuse, R22, R84 ;  /* 0x000000160454723c */ /* 0x040fe20000041854 */
[----:B------:R-:W-:Y:S07]  /*74f0*/  LDSM.16.MT88.4 R20, [R63+0xd000] ;  /* 0x00d000003f14783b */ /* 0x000fee0000004200 */
[C---:B--2---:R-:W-:Y:S08]  /*7500*/  HMMA.16816.F32.BF16 R112, R4.reuse, R12, R112 ;  /* 0x0000000c0470723c */ /* 0x044ff00000041870 */
[----:B------:R-:W-:Y:S01]  /*7510*/  HMMA.16816.F32.BF16 R108, R4, R14, R108 ;  /* 0x0000000e046c723c */ /* 0x000fe2000004186c */
[----:B------:R-:W2:Y:S01]  /*7520*/  LDSM.16.MT88.4 R12, [R62+0x11000] ;  /* 0x011000003e0c783b */ /* 0x000ea20000004200 */
[-C--:B------:R-:W-:Y:S01]  /*7530*/  FFMA.FTZ R34, R25, R65.reuse, -R66 ;  /* 0x0000004119227223 */ /* 0x080fe20000010842 */
[-CC-:B------:R-:W-:Y:S01]  /*7540*/  FFMA.FTZ R43, R43, R65.reuse, -R58.reuse ;  /* 0x000000412b2b7223 */ /* 0x180fe2000001083a */
[-CC-:B------:R-:W-:Y:S01]  /*7550*/  FFMA.FTZ R38, R27, R65.reuse, -R58.reuse ;  /* 0x000000411b267223 */ /* 0x180fe2000001083a */
[----:B------:R-:W-:-:S03]  /*7560*/  FFMA.FTZ R39, R39, R65, -R58 ;  /* 0x0000004127277223 */ /* 0x000fc6000001083a */
[----:B-1----:R-:W-:Y:S01]  /*7570*/  HMMA.16816.F32.BF16 R72, R4, R8, R72 ;  /* 0x000000080448723c */ /* 0x002fe20000041848 */
[----:B------:R-:W-:-:S07]  /*7580*/  FFMA.FTZ R32, R251, R65, -R58 ;  /* 0x00000041fb207223 */ /* 0x000fce000001083a */
[C---:B------:R-:W-:Y:S01]  /*7590*/  HMMA.16816.F32.BF16 R68, R4.reuse, R10, R68 ;  /* 0x0000000a0444723c */ /* 0x040fe20000041844 */
[----:B------:R-:W1:Y:S01]  /*75a0*/  LDSM.16.MT88.4 R8, [R0+0xd000] ;  /* 0x00d000000008783b */ /* 0x000e620000004200 */
[----:B------:R-:W-:Y:S03]  /*75b0*/  MUFU.EX2 R45, R45 ;  /* 0x0000002d002d7308 */ /* 0x000fe60000000800 */
[----:B------:R-:W-:Y:S03]  /*75c0*/  LDSM.16.MT88.4 R24, [R62+0xd000] ;  /* 0x00d000003e18783b */ /* 0x000fe60000004200 */
[C---:B---3--:R-:W-:Y:S02]  /*75d0*/  HMMA.16816.F32.BF16 R104, R4.reuse, R16, R104 ;  /* 0x000000100468723c */ /* 0x048fe40000041868 */
[----:B------:R-:W3:Y:S06]  /*75e0*/  MUFU.EX2 R40, R40 ;  /* 0x0000002800287308 */ /* 0x000eec0000000800 */
[C---:B------:R-:W-:Y:S01]  /*75f0*/  HMMA.16816.F32.BF16 R100, R4.reuse, R18, R100 ;  /* 0x000000120464723c */ /* 0x040fe20000041864 */
[----:B------:R-:W5:Y:S01]  /*7600*/  LDSM.16.MT88.4 R16, [R36+0xd000] ;  /* 0x00d000002410783b */ /* 0x000f620000004200 */
[----:B------:R-:W-:Y:S08]  /*7610*/  MUFU.EX2 R41, R41 ;  /* 0x0000002900297308 */ /* 0x000ff00000000800 */
[----:B------:R-:W2:Y:S08]  /*7620*/  MUFU.EX2 R34, R34 ;  /* 0x0000002200227308 */ /* 0x000eb00000000800 */
[----:B------:R-:W-:Y:S08]  /*7630*/  MUFU.EX2 R43, R43 ;  /* 0x0000002b002b7308 */ /* 0x000ff00000000800 */
[----:B------:R-:W1:Y:S08]  /*7640*/  MUFU.EX2 R38, R38 ;  /* 0x0000002600267308 */ /* 0x000e700000000800 */
[----:B------:R-:W-:Y:S08]  /*7650*/  MUFU.EX2 R39, R39 ;  /* 0x0000002700277308 */ /* 0x000ff00000000800 */
[----:B------:R-:W5:Y:S01]  /*7660*/  MUFU.EX2 R32, R32 ;  /* 0x0000002000207308 */ /* 0x000f620000000800 */
[C---:B------:R-:W-:Y:S08]  /*7670*/  HMMA.16816.F32.BF16 R96, R4.reuse, R140, R96 ;  /* 0x0000008c0460723c */ /* 0x040ff00000041860 */
[C---:B------:R-:W-:Y:S08]  /*7680*/  HMMA.16816.F32.BF16 R92, R4.reuse, R142, R92 ;  /* 0x0000008e045c723c */ /* 0x040ff0000004185c */
[C---:B----4-:R-:W-:Y:S08]  /*7690*/  HMMA.16816.F32.BF16 R80, R4.reuse, R28, R80 ;  /* 0x0000001c0450723c */ /* 0x050ff00000041850 */
[----:B------:R-:W-:Y:S01]  /*76a0*/  HMMA.16816.F32.BF16 R76, R4, R30, R76 ;  /* 0x0000001e044c723c */ /* 0x000fe2000004184c */
[----:B---3--:R-:W-:Y:S01]  /*76b0*/  F2FP.BF16.F32.PACK_AB R4, R40, R45 ;  /* 0x0000002d2804723e */ /* 0x008fe200000010ff */
[----:B------:R-:W-:Y:S01]  /*76c0*/  LDSM.16.MT88.4 R28, [R36+0x11000] ;  /* 0x01100000241c783b */ /* 0x000fe20000004200 */
[----:B--2---:R-:W-:-:S02]  /*76d0*/  F2FP.BF16.F32.PACK_AB R6, R34, R41 ;  /* 0x000000292206723e */ /* 0x004fc400000010ff */
[----:B-1----:R-:W-:Y:S02]  /*76e0*/  F2FP.BF16.F32.PACK_AB R5, R38, R43 ;  /* 0x0000002b2605723e */ /* 0x002fe400000010ff */
[----:B-----5:R-:W-:-:S07]  /*76f0*/  F2FP.BF16.F32.PACK_AB R7, R32, R39 ;  /* 0x000000272007723e */ /* 0x020fce00000010ff */
[C---:B------:R-:W-:Y:S08]  /*7700*/  HMMA.16816.F32.BF16 R88, R4.reuse, R12, R88 ;  /* 0x0000000c0458723c */ /* 0x040ff00000041858 */
[C---:B------:R-:W-:Y:S01]  /*7710*/  HMMA.16816.F32.BF16 R84, R4.reuse, R14, R84 ;  /* 0x0000000e0454723c */ /* 0x040fe20000041854 */
[----:B------:R-:W1:Y:S07]  /*7720*/  LDSM.16.MT88.4 R12, [R63+0x11000] ;  /* 0x011000003f0c783b */ /* 0x000e6e0000004200 */
[C---:B------:R-:W-:Y:S08]  /*7730*/  HMMA.16816.F32.BF16 R128, R4.reuse, R20, R128 ;  /* 0x000000140480723c */ /* 0x040ff00000041880 */
[C---:B------:R-:W-:Y:S01]  /*7740*/  HMMA.16816.F32.BF16 R124, R4.reuse, R22, R124 ;  /* 0x00000016047c723c */ /* 0x040fe2000004187c */
[----:B------:R-:W2:Y:S07]  /*7750*/  LDSM.16.MT88.4 R20, [R0+0x11000] ;  /* 0x011000000014783b */ /* 0x000eae0000004200 */
[C---:B------:R-:W-:Y:S08]  /*7760*/  HMMA.16816.F32.BF16 R104, R4.reuse, R8, R104 ;  /* 0x000000080468723c */ /* 0x040ff00000041868 */
[----:B------:R-:W-:Y:S01]  /*7770*/  HMMA.16816.F32.BF16 R100, R4, R10, R100 ;  /* 0x0000000a0464723c */ /* 0x000fe20000041864 */
[----:B------:R-:W3:Y:S01]  /*7780*/  LDSM.16.MT88.4 R8, [R63+0xd800] ;  /* 0x00d800003f08783b */ /* 0x000ee20000004200 */
[-CC-:B------:R-:W-:Y:S01]  /*7790*/  FFMA.FTZ R143, R155, R65.reuse, -R66.reuse ;  /* 0x000000419b8f7223 */ /* 0x180fe20000010842 */
[-CC-:B------:R-:W-:Y:S01]  /*77a0*/  FFMA.FTZ R64, R249, R65.reuse, -R66.reuse ;  /* 0x00000041f9407223 */ /* 0x180fe20000010842 */
[-CC-:B------:R-:W-:Y:S01]  /*77b0*/  FFMA.FTZ R141, R241, R65.reuse, -R66.reuse ;  /* 0x00000041f18d7223 */ /* 0x180fe20000010842 */
[----:B------:R-:W-:-:S03]  /*77c0*/  FFMA.FTZ R138, R239, R65, -R66 ;  /* 0x00000041ef8a7223 */ /* 0x000fc60000010842 */
[----:B------:R-:W-:Y:S01]  /*77d0*/  HMMA.16816.F32.BF16 R112, R4, R16, R112 ;  /* 0x000000100470723c */ /* 0x000fe20000041870 */
[-CC-:B------:R-:W-:Y:S01]  /*77e0*/  FFMA.FTZ R140, R247, R65.reuse, -R58.reuse ;  /* 0x00000041f78c7223 */ /* 0x180fe2000001083a */
[-CC-:B------:R-:W-:Y:S01]  /*77f0*/  FFMA.FTZ R155, R245, R65.reuse, -R58.reuse ;  /* 0x00000041f59b7223 */ /* 0x180fe2000001083a */
[-CC-:B------:R-:W-:Y:S01]  /*7800*/  FFMA.FTZ R142, R243, R65.reuse, -R58.reuse ;  /* 0x00000041f38e7223 */ /* 0x180fe2000001083a */
[----:B------:R-:W-:-:S04]  /*7810*/  FFMA.FTZ R157, R157, R65, -R58 ;  /* 0x000000419d9d7223 */ /* 0x000fc8000001083a */
[C---:B------:R-:W-:Y:S01]  /*7820*/  HMMA.16816.F32.BF16 R108, R4.reuse, R18, R108 ;  /* 0x00000012046c723c */ /* 0x040fe2000004186c */
[----:B------:R-:W4:Y:S01]  /*7830*/  LDSM.16.MT88.4 R16, [R62+0xd800] ;  /* 0x00d800003e10783b */ /* 0x000f220000004200 */
[----:B------:R-:W-:Y:S08]  /*7840*/  MUFU.EX2 R64, R64 ;  /* 0x0000004000407308 */ /* 0x000ff00000000800 */
[----:B------:R-:W5:Y:S08]  /*7850*/  MUFU.EX2 R141, R141 ;  /* 0x0000008d008d7308 */ /* 0x000f700000000800 */
[----:B------:R-:W-:Y:S08]  /*7860*/  MUFU.EX2 R138, R138 ;  /* 0x0000008a008a7308 */ /* 0x000ff00000000800 */
[----:B------:R-:W3:Y:S08]  /*7870*/  MUFU.EX2 R143, R143 ;  /* 0x0000008f008f7308 */ /* 0x000ef00000000800 */
[----:B------:R-:W-:Y:S08]  /*7880*/  MUFU.EX2 R140, R140 ;  /* 0x0000008c008c7308 */ /* 0x000ff00000000800 */
[----:B------:R-:W4:Y:S08]  /*7890*/  MUFU.EX2 R155, R155 ;  /* 0x0000009b009b7308 */ /* 0x000f300000000800 */
[----:B------:R-:W-:Y:S08]  /*78a0*/  MUFU.EX2 R142, R142 ;  /* 0x0000008e008e7308 */ /* 0x000ff00000000800 */
[----:B------:R-:W4:Y:S01]  /*78b0*/  MUFU.EX2 R157, R157 ;  /* 0x0000009d009d7308 */ /* 0x000f220000000800 */
[C---:B------:R-:W-:Y:S08]  /*78c0*/  HMMA.16816.F32.BF16 R120, R4.reuse, R24, R120 ;  /* 0x000000180478723c */ /* 0x040ff00000041878 */
[C---:B------:R-:W-:Y:S01]  /*78d0*/  HMMA.16816.F32.BF16 R116, R4.reuse, R26, R116 ;  /* 0x0000001a0474723c */ /* 0x040fe20000041874 */
[----:B------:R-:W-:Y:S07]  /*78e0*/  LDSM.16.MT88.4 R24, [R62+0x11800] ;  /* 0x011800003e18783b */ /* 0x000fee0000004200 */
[C---:B-1----:R-:W-:Y:S08]  /*78f0*/  HMMA.16816.F32.BF16 R96, R4.reuse, R12, R96 ;  /* 0x0000000c0460723c */ /* 0x042ff00000041860 */
[C---:B------:R-:W-:Y:S01]  /*7900*/  HMMA.16816.F32.BF16 R92, R4.reuse, R14, R92 ;  /* 0x0000000e045c723c */ /* 0x040fe2000004185c */
[----:B------:R-:W1:Y:S07]  /*7910*/  LDSM.16.MT88.4 R12, [R36+0xd800] ;  /* 0x00d80000240c783b */ /* 0x000e6e0000004200 */
[C---:B------:R-:W-:Y:S08]  /*7920*/  HMMA.16816.F32.BF16 R80, R4.reuse, R28, R80 ;  /* 0x0000001c0450723c */ /* 0x040ff00000041850 */
[----:B------:R-:W-:Y:S01]  /*7930*/  HMMA.16816.F32.BF16 R76, R4, R30, R76 ;  /* 0x0000001e044c723c */ /* 0x000fe2000004184c */
[----:B------:R-:W-:-:S07]  /*7940*/  FFMA.FTZ R146, R185, R65, -R66 ;  /* 0x00000041b9927223 */ /* 0x000fce0000010842 */
[C---:B--2---:R-:W-:Y:S08]  /*7950*/  HMMA.16816.F32.BF16 R72, R4.reuse, R20, R72 ;  /* 0x000000140448723c */ /* 0x044ff00000041848 */
[----:B------:R-:W-:Y:S01]  /*7960*/  HMMA.16816.F32.BF16 R68, R4, R22, R68 ;  /* 0x000000160444723c */ /* 0x000fe20000041844 */
[----:B-----5:R-:W-:Y:S01]  /*7970*/  F2FP.BF16.F32.PACK_AB R4, R141, R64 ;  /* 0x000000408d04723e */ /* 0x020fe200000010ff */
[----:B------:R-:W-:Y:S01]  /*7980*/  LDSM.16.MT88.4 R20, [R0+0xd800] ;  /* 0x00d800000014783b */ /* 0x000fe20000004200 */
[----:B---3--:R-:W-:-:S02]  /*7990*/  F2FP.BF16.F32.PACK_AB R6, R143, R138 ;  /* 0x0000008a8f06723e */ /* 0x008fc400000010ff */
[----:B----4-:R-:W-:Y:S01]  /*79a0*/  F2FP.BF16.F32.PACK_AB R5, R155, R140 ;  /* 0x0000008c9b05723e */ /* 0x010fe200000010ff */
[-CC-:B------:R-:W-:Y:S01]  /*79b0*/  FFMA.FTZ R144, R233, R65.reuse, -R66.reuse ;  /* 0x00000041e9907223 */ /* 0x180fe20000010842 */
[----:B------:R-:W-:Y:S01]  /*79c0*/  F2FP.BF16.F32.PACK_AB R7, R157, R142 ;  /* 0x0000008e9d07723e */ /* 0x000fe200000010ff */
[-CC-:B------:R-:W-:Y:S01]  /*79d0*/  FFMA.FTZ R175, R175, R65.reuse, -R66.reuse ;  /* 0x00000041afaf7223 */ /* 0x180fe20000010842 */
[-C--:B------:R-:W-:Y:S01]  /*79e0*/  FFMA.FTZ R177, R177, R65.reuse, -R66 ;  /* 0x00000041b1b17223 */ /* 0x080fe20000010842 */
[-CC-:B------:R-:W-:Y:S01]  /*79f0*/  FFMA.FTZ R148, R237, R65.reuse, -R58.reuse ;  /* 0x00000041ed947223 */ /* 0x180fe2000001083a */
[-CC-:B------:R-:W-:Y:S01]  /*7a00*/  FFMA.FTZ R150, R231, R65.reuse, -R58.reuse ;  /* 0x00000041e7967223 */ /* 0x180fe2000001083a */
[-CC-:B------:R-:W-:Y:S01]  /*7a10*/  FFMA.FTZ R189, R189, R65.reuse, -R58.reuse ;  /* 0x00000041bdbd7223 */ /* 0x180fe2000001083a */
[----:B------:R-:W-:Y:S01]  /*7a20*/  LDSM.16.MT88.4 R28, [R62+0xe000] ;  /* 0x00e000003e1c783b */ /* 0x000fe20000004200 */
[C---:B------:R-:W-:Y:S08]  /*7a30*/  HMMA.16816.F32.BF16 R128, R4.reuse, R8, R128 ;  /* 0x000000080480723c */ /* 0x040ff00000041880 */
[C---:B------:R-:W-:Y:S01]  /*7a40*/  HMMA.16816.F32.BF16 R124, R4.reuse, R10, R124 ;  /* 0x0000000a047c723c */ /* 0x040fe2000004187c */
[----:B------:R-:W2:Y:S07]  /*7a50*/  LDSM.16.MT88.4 R8, [R36+0x11800] ;  /* 0x011800002408783b */ /* 0x000eae0000004200 */
[C---:B------:R-:W-:Y:S08]  /*7a60*/  HMMA.16816.F32.BF16 R120, R4.reuse, R16, R120 ;  /* 0x000000100478723c */ /* 0x040ff00000041878 */
[C---:B------:R-:W-:Y:S01]  /*7a70*/  HMMA.16816.F32.BF16 R116, R4.reuse, R18, R116 ;  /* 0x000000120474723c */ /* 0x040fe20000041874 */
[----:B------:R-:W3:Y:S07]  /*7a80*/  LDSM.16.MT88.4 R16, [R63+0x11800] ;  /* 0x011800003f10783b */ /* 0x000eee0000004200 */
[C---:B-1----:R-:W-:Y:S08]  /*7a90*/  HMMA.16816.F32.BF16 R112, R4.reuse, R12, R112 ;  /* 0x0000000c0470723c */ /* 0x042ff00000041870 */
[C---:B------:R-:W-:Y:S01]  /*7aa0*/  HMMA.16816.F32.BF16 R108, R4.reuse, R14, R108 ;  /* 0x0000000e046c723c */ /* 0x040fe2000004186c */
[----:B------:R-:W1:Y:S07]  /*7ab0*/  LDSM.16.MT88.4 R12, [R0+0x11800] ;  /* 0x01180000000c783b */ /* 0x000e6e0000004200 */
[C---:B--2---:R-:W-:Y:S08]  /*7ac0*/  HMMA.16816.F32.BF16 R80, R4.reuse, R8, R80 ;  /* 0x000000080450723c */ /* 0x044ff00000041850 */
[----:B------:R-:W-:Y:S01]  /*7ad0*/  HMMA.16816.F32.BF16 R76, R4, R10, R76 ;  /* 0x0000000a044c723c */ /* 0x000fe2000004184c */
[----:B------:R-:W2:Y:S01]  /*7ae0*/  LDSM.16.MT88.4 R8, [R36+0xe000] ;  /* 0x00e000002408783b */ /* 0x000ea20000004200 */
[----:B------:R-:W-:-:S06]  /*7af0*/  FFMA.FTZ R185, R235, R65, -R58 ;  /* 0x00000041ebb97223 */ /* 0x000fcc000001083a */
[C---:B---3--:R-:W-:Y:S08]  /*7b00*/  HMMA.16816.F32.BF16 R96, R4.reuse, R16, R96 ;  /* 0x000000100460723c */ /* 0x048ff00000041860 */
[C---:B------:R-:W-:Y:S01]  /*7b10*/  HMMA.16816.F32.BF16 R92, R4.reuse, R18, R92 ;  /* 0x00000012045c723c */ /* 0x040fe2000004185c */
[----:B------:R-:W3:Y:S01]  /*7b20*/  LDSM.16.MT88.4 R16, [R0+0xe000] ;  /* 0x00e000000010783b */ /* 0x000ee20000004200 */
[----:B------:R-:W-:Y:S08]  /*7b30*/  MUFU.EX2 R144, R144 ;  /* 0x0000009000907308 */ /* 0x000ff00000000800 */
[----:B------:R-:W4:Y:S08]  /*7b40*/  MUFU.EX2 R175, R175 ;  /* 0x000000af00af7308 */ /* 0x000f300000000800 */
[----:B------:R-:W-:Y:S08]  /*7b50*/  MUFU.EX2 R146, R146 ;  /* 0x0000009200927308 */ /* 0x000ff00000000800 */
[----:B------:R-:W5:Y:S08]  /*7b60*/  MUFU.EX2 R177, R177 ;  /* 0x000000b100b17308 */ /* 0x000f700000000800 */
[----:B------:R-:W-:Y:S08]  /*7b70*/  MUFU.EX2 R148, R148 ;  /* 0x0000009400947308 */ /* 0x000ff00000000800 */
[----:B------:R-:W2:Y:S08]  /*7b80*/  MUFU.EX2 R185, R185 ;  /* 0x000000b900b97308 */ /* 0x000eb00000000800 */
[----:B------:R-:W-:Y:S08]  /*7b90*/  MUFU.EX2 R150, R150 ;  /* 0x0000009600967308 */ /* 0x000ff00000000800 */
[----:B------:R-:W3:Y:S01]  /*7ba0*/  MUFU.EX2 R189, R189 ;  /* 0x000000bd00bd7308 */ /* 0x000ee20000000800 */
[C---:B------:R-:W-:Y:S08]  /*7bb0*/  HMMA.16816.F32.BF16 R104, R4.reuse, R20, R104 ;  /* 0x000000140468723c */ /* 0x040ff00000041868 */
[C---:B------:R-:W-:Y:S01]  /*7bc0*/  HMMA.16816.F32.BF16 R100, R4.reuse, R22, R100 ;  /* 0x000000160464723c */ /* 0x040fe20000041864 */
[----:B------:R-:W3:Y:S07]  /*7bd0*/  LDSM.16.MT88.4 R20, [R63+0xe000] ;  /* 0x00e000003f14783b */ /* 0x000eee0000004200 */
[C---:B------:R-:W-:Y:S08]  /*7be0*/  HMMA.16816.F32.BF16 R88, R4.reuse, R24, R88 ;  /* 0x000000180458723c */ /* 0x040ff00000041858 */
[C---:B------:R-:W-:Y:S01]  /*7bf0*/  HMMA.16816.F32.BF16 R84, R4.reuse, R26, R84 ;  /* 0x0000001a0454723c */ /* 0x040fe20000041854 */
[----:B------:R-:W-:Y:S07]  /*7c00*/  LDSM.16.MT88.4 R24, [R62+0x12000] ;  /* 0x012000003e18783b */ /* 0x000fee0000004200 */
[C---:B-1----:R-:W-:Y:S08]  /*7c10*/  HMMA.16816.F32.BF16 R72, R4.reuse, R12, R72 ;  /* 0x0000000c0448723c */ /* 0x042ff00000041848 */
[----:B------:R-:W-:Y:S01]  /*7c20*/  HMMA.16816.F32.BF16 R68, R4, R14, R68 ;  /* 0x0000000e0444723c */ /* 0x000fe20000041844 */
[----:B----4-:R-:W-:Y:S01]  /*7c30*/  F2FP.BF16.F32.PACK_AB R4, R175, R144 ;  /* 0x00000090af04723e */ /* 0x010fe200000010ff */
[----:B------:R-:W1:Y:S01]  /*7c40*/  LDSM.16.MT88.4 R12, [R63+0x12000] ;  /* 0x012000003f0c783b */ /* 0x000e620000004200 */
[----:B-----5:R-:W-:-:S02]  /*7c50*/  F2FP.BF16.F32.PACK_AB R6, R177, R146 ;  /* 0x00000092b106723e */ /* 0x020fc400000010ff */
[----:B--2---:R-:W-:Y:S02]  /*7c60*/  F2FP.BF16.F32.PACK_AB R5, R185, R148 ;  /* 0x00000094b905723e */ /* 0x004fe400000010ff */
[----:B---3--:R-:W-:-:S07]  /*7c70*/  F2FP.BF16.F32.PACK_AB R7, R189, R150 ;  /* 0x00000096bd07723e */ /* 0x008fce00000010ff */
        /* <DEDUP_REMOVED lines=8> */
[----:B------:R-:W-:Y:S07]  /*7d00*/  LDSM.16.MT88.4 R20, [R63+0xe800] ;  /* 0x00e800003f14783b */ /* 0x000fee0000004200 */
[C---:B-1----:R-:W-:Y:S08]  /*7d10*/  HMMA.16816.F32.BF16 R96, R4.reuse, R12, R96 ;  /* 0x0000000c0460723c */ /* 0x042ff00000041860 */
[C---:B------:R-:W-:Y:S01]  /*7d20*/  HMMA.16816.F32.BF16 R92, R4.reuse, R14, R92 ;  /* 0x0000000e045c723c */ /* 0x040fe2000004185c */
[----:B------:R-:W1:Y:S07]  /*7d30*/  LDSM.16.MT88.4 R12, [R62+0x12800] ;  /* 0x012800003e0c783b */ /* 0x000e6e0000004200 */
[C---:B--2---:R-:W-:Y:S08]  /*7d40*/  HMMA.16816.F32.BF16 R80, R4.reuse, R8, R80 ;  /* 0x000000080450723c */ /* 0x044ff00000041850 */
[----:B------:R-:W-:Y:S01]  /*7d50*/  HMMA.16816.F32.BF16 R76, R4, R10, R76 ;  /* 0x0000000a044c723c */ /* 0x000fe2000004184c */
[----:B------:R-:W2:Y:S01]  /*7d60*/  LDSM.16.MT88.4 R8, [R36+0xe800] ;  /* 0x00e800002408783b */ /* 0x000ea20000004200 */
[-CC-:B------:R-:W-:Y:S01]  /*7d70*/  FFMA.FTZ R152, R187, R65.reuse, -R58.reuse ;  /* 0x00000041bb987223 */ /* 0x180fe2000001083a */
[-CC-:B------:R-:W-:Y:S01]  /*7d80*/  FFMA.FTZ R183, R183, R65.reuse, -R58.reuse ;  /* 0x00000041b7b77223 */ /* 0x180fe2000001083a */
[-CC-:B------:R-:W-:Y:S01]  /*7d90*/  FFMA.FTZ R154, R181, R65.reuse, -R58.reuse ;  /* 0x00000041b59a7223 */ /* 0x180fe2000001083a */
[----:B------:R-:W-:-:S03]  /*7da0*/  FFMA.FTZ R179, R179, R65, -R58 ;  /* 0x00000041b3b37223 */ /* 0x000fc6000001083a */
[C---:B---3--:R-:W-:Y:S08]  /*7db0*/  HMMA.16816.F32.BF16 R72, R4.reuse, R16, R72 ;  /* 0x000000100448723c */ /* 0x048ff00000041848 */
[C---:B------:R-:W-:Y:S01]  /*7dc0*/  HMMA.16816.F32.BF16 R68, R4.reuse, R18, R68 ;  /* 0x000000120444723c */ /* 0x040fe20000041844 */
[----:B------:R-:W3:Y:S07]  /*7dd0*/  LDSM.16.MT88.4 R16, [R0+0xe800] ;  /* 0x00e800000010783b */ /* 0x000eee0000004200 */
[----:B------:R-:W-:Y:S01]  /*7de0*/  HMMA.16816.F32.BF16 R120, R4, R28, R120 ;  /* 0x0000001c0478723c */ /* 0x000fe20000041878 */
[-CC-:B------:R-:W-:Y:S01]  /*7df0*/  FFMA.FTZ R28, R221, R65.reuse, -R66.reuse ;  /* 0x00000041dd1c7223 */ /* 0x180fe20000010842 */
[----:B------:R-:W-:-:S06]  /*7e00*/  FFMA.FTZ R29, R195, R65, -R66 ;  /* 0x00000041c31d7223 */ /* 0x000fcc0000010842 */
[C---:B------:R-:W-:Y:S01]  /*7e10*/  HMMA.16816.F32.BF16 R116, R4.reuse, R30, R116 ;  /* 0x0000001e0474723c */ /* 0x040fe20000041874 */
[-CC-:B------:R-:W-:Y:S01]  /*7e20*/  FFMA.FTZ R30, R193, R65.reuse, -R66.reuse ;  /* 0x00000041c11e7223 */ /* 0x180fe20000010842 */
[----:B------:R-:W-:Y:S01]  /*7e30*/  FFMA.FTZ R31, R191, R65, -R66 ;  /* 0x00000041bf1f7223 */ /* 0x000fe20000010842 */
[----:B------:R-:W-:Y:S08]  /*7e40*/  MUFU.EX2 R28, R28 ;  /* 0x0000001c001c7308 */ /* 0x000ff00000000800 */
[----:B------:R-:W4:Y:S01]  /*7e50*/  MUFU.EX2 R29, R29 ;  /* 0x0000001d001d7308 */ /* 0x000f220000000800 */
[C---:B------:R-:W-:Y:S07]  /*7e60*/  HMMA.16816.F32.BF16 R88, R4.reuse, R24, R88 ;  /* 0x000000180458723c */ /* 0x040fee0000041858 */
[----:B------:R-:W-:Y:S01]  /*7e70*/  MUFU.EX2 R30, R30 ;  /* 0x0000001e001e7308 */ /* 0x000fe20000000800 */
[----:B------:R-:W-:Y:S01]  /*7e80*/  HMMA.16816.F32.BF16 R84, R4, R26, R84 ;  /* 0x0000001a0454723c */ /* 0x000fe20000041854 */
[----:B------:R-:W5:Y:S06]  /*7e90*/  LDSM.16.MT88.4 R24, [R62+0xe800] ;  /* 0x00e800003e18783b */ /* 0x000f6c0000004200 */
[----:B------:R-:W1:Y:S08]  /*7ea0*/  MUFU.EX2 R31, R31 ;  /* 0x0000001f001f7308 */ /* 0x000e700000000800 */
[----:B------:R-:W-:Y:S08]  /*7eb0*/  MUFU.EX2 R152, R152 ;  /* 0x0000009800987308 */ /* 0x000ff00000000800 */
[----:B------:R-:W2:Y:S08]  /*7ec0*/  MUFU.EX2 R183, R183 ;  /* 0x000000b700b77308 */ /* 0x000eb00000000800 */
[----:B------:R-:W-:Y:S08]  /*7ed0*/  MUFU.EX2 R154, R154 ;  /* 0x0000009a009a7308 */ /* 0x000ff00000000800 */
[----:B------:R-:W3:Y:S01]  /*7ee0*/  MUFU.EX2 R179, R179 ;  /* 0x000000b300b37308 */ /* 0x000ee20000000800 */
[----:B----4-:R-:W-:-:S02]  /*7ef0*/  F2FP.BF16.F32.PACK_AB R4, R29, R28 ;  /* 0x0000001c1d04723e */ /* 0x010fc400000010ff */
[----:B-1----:R-:W-:Y:S02]  /*7f00*/  F2FP.BF16.F32.PACK_AB R6, R31, R30 ;  /* 0x0000001e1f06723e */ /* 0x002fe400000010ff */
[----:B--2---:R-:W-:Y:S02]  /*7f10*/  F2FP.BF16.F32.PACK_AB R5, R183, R152 ;  /* 0x00000098b705723e */ /* 0x004fe400000010ff */
[----:B---3--:R-:W-:-:S07]  /*7f20*/  F2FP.BF16.F32.PACK_AB R7, R179, R154 ;  /* 0x0000009ab307723e */ /* 0x008fce00000010ff */
        /* <DEDUP_REMOVED lines=11> */
[----:B------:R-:W4:Y:S01]  /*7fe0*/  LDSM.16.MT88.4 R16, [R62+0x13000] ;  /* 0x013000003e10783b */ /* 0x000f220000004200 */
[-CC-:B------:R-:W-:Y:S01]  /*7ff0*/  FFMA.FTZ R156, R173, R65.reuse, -R66.reuse ;  /* 0x00000041ad9c7223 */ /* 0x180fe20000010842 */
[-CC-:B------:R-:W-:Y:S01]  /*8000*/  FFMA.FTZ R171, R171, R65.reuse, -R66.reuse ;  /* 0x00000041abab7223 */ /* 0x180fe20000010842 */
[-CC-:B------:R-:W-:Y:S01]  /*8010*/  FFMA.FTZ R158, R169, R65.reuse, -R66.reuse ;  /* 0x00000041a99e7223 */ /* 0x180fe20000010842 */
[-C--:B------:R-:W-:Y:S01]  /*8020*/  FFMA.FTZ R167, R167, R65.reuse, -R66 ;  /* 0x00000041a7a77223 */ /* 0x080fe20000010842 */
[-CC-:B------:R-:W-:Y:S01]  /*8030*/  FFMA.FTZ R160, R165, R65.reuse, -R58.reuse ;  /* 0x00000041a5a07223 */ /* 0x180fe2000001083a */
[-CC-:B------:R-:W-:Y:S01]  /*8040*/  FFMA.FTZ R163, R163, R65.reuse, -R58.reuse ;  /* 0x00000041a3a37223 */ /* 0x180fe2000001083a */
[-CC-:B------:R-:W-:Y:S01]  /*8050*/  FFMA.FTZ R161, R161, R65.reuse, -R58.reuse ;  /* 0x00000041a1a17223 */ /* 0x180fe2000001083a */
[----:B------:R-:W-:Y:S01]  /*8060*/  FFMA.FTZ R162, R159, R65, -R58 ;  /* 0x000000419fa27223 */ /* 0x000fe2000001083a */
[----:B------:R-:W-:Y:S08]  /*8070*/  MUFU.EX2 R156, R156 ;  /* 0x0000009c009c7308 */ /* 0x000ff00000000800 */
[----:B------:R-:W4:Y:S08]  /*8080*/  MUFU.EX2 R171, R171 ;  /* 0x000000ab00ab7308 */ /* 0x000f300000000800 */
[----:B------:R-:W-:Y:S08]  /*8090*/  MUFU.EX2 R158, R158 ;  /* 0x0000009e009e7308 */ /* 0x000ff00000000800 */
[----:B------:R-:W4:Y:S08]  /*80a0*/  MUFU.EX2 R167, R167 ;  /* 0x000000a700a77308 */ /* 0x000f300000000800 */
[----:B------:R-:W-:Y:S08]  /*80b0*/  MUFU.EX2 R160, R160 ;  /* 0x000000a000a07308 */ /* 0x000ff00000000800 */
[----:B------:R-:W4:Y:S08]  /*80c0*/  MUFU.EX2 R163, R163 ;  /* 0x000000a300a37308 */ /* 0x000f300000000800 */
[----:B------:R-:W-:Y:S08]  /*80d0*/  MUFU.EX2 R161, R161 ;  /* 0x000000a100a17308 */ /* 0x000ff00000000800 */
[----:B------:R-:W4:Y:S01]  /*80e0*/  MUFU.EX2 R162, R162 ;  /* 0x000000a200a27308 */ /* 0x000f220000000800 */
[C---:B-----5:R-:W-:Y:S08]  /*80f0*/  HMMA.16816.F32.BF16 R120, R4.reuse, R24, R120 ;  /* 0x000000180478723c */ /* 0x060ff00000041878 */
        /* <DEDUP_REMOVED lines=10> */
[----:B----4-:R-:W-:Y:S01]  /*81a0*/  F2FP.BF16.F32.PACK_AB R4, R171, R156 ;  /* 0x0000009cab04723e */ /* 0x010fe200000010ff */
[----:B------:R-:W3:Y:S01]  /*81b0*/  LDSM.16.MT88.4 R8, [R0+0xf000] ;  /* 0x00f000000008783b */ /* 0x000ee20000004200 */
[----:B------:R-:W-:-:S02]  /*81c0*/  F2FP.BF16.F32.PACK_AB R6, R167, R158 ;  /* 0x0000009ea706723e */ /* 0x000fc400000010ff */
[----:B------:R-:W-:Y:S02]  /*81d0*/  F2FP.BF16.F32.PACK_AB R5, R163, R160 ;  /* 0x000000a0a305723e */ /* 0x000fe400000010ff */
[----:B------:R-:W-:-:S07]  /*81e0*/  F2FP.BF16.F32.PACK_AB R7, R162, R161 ;  /* 0x000000a1a207723e */ /* 0x000fce00000010ff */
[C---:B------:R-:W-:Y:S08]  /*81f0*/  HMMA.16816.F32.BF16 R88, R4.reuse, R16, R88 ;  /* 0x000000100458723c */ /* 0x040ff00000041858 */
[C---:B------:R-:W-:Y:S01]  /*8200*/  HMMA.16816.F32.BF16 R84, R4.reuse, R18, R84 ;  /* 0x000000120454723c */ /* 0x040fe20000041854 */
[----:B------:R-:W4:Y:S07]  /*8210*/  LDSM.16.MT88.4 R16, [R63+0x13000] ;  /* 0x013000003f10783b */ /* 0x000f2e0000004200 */
[C---:B-1----:R-:W-:Y:S08]  /*8220*/  HMMA.16816.F32.BF16 R128, R4.reuse, R12, R128 ;  /* 0x0000000c0480723c */ /* 0x042ff00000041880 */
[C---:B------:R-:W-:Y:S01]  /*8230*/  HMMA.16816.F32.BF16 R124, R4.reuse, R14, R124 ;  /* 0x0000000e047c723c */ /* 0x040fe2000004187c */
[----:B------:R-:W1:Y:S07]  /*8240*/  LDSM.16.MT88.4 R12, [R36+0x13000] ;  /* 0x01300000240c783b */ /* 0x000e6e0000004200 */
[C---:B--2---:R-:W-:Y:S08]  /*8250*/  HMMA.16816.F32.BF16 R112, R4.reuse, R20, R112 ;  /* 0x000000140470723c */ /* 0x044ff00000041870 */
[----:B------:R-:W-:Y:S01]  /*8260*/  HMMA.16816.F32.BF16 R108, R4, R22, R108 ;  /* 0x00000016046c723c */ /* 0x000fe2000004186c */
[----:B------:R-:W2:Y:S01]  /*8270*/  LDSM.16.MT88.4 R20, [R0+0x13000] ;  /* 0x013000000014783b */ /* 0x000ea20000004200 */
[----:B------:R-:W-:-:S06]  /*8280*/  FADD.FTZ R56, R61, R56 ;  /* 0x000000383d387221 */ /* 0x000fcc0000010000 */
[----:B---3--:R-:W-:Y:S01]  /*8290*/  HMMA.16816.F32.BF16 R104, R4, R8, R104 ;  /* 0x000000080468723c */ /* 0x008fe20000041868 */
[----:B------:R-:W-:-:S07]  /*82a0*/  FADD.FTZ R54, R59, R54 ;  /* 0x000000363b367221 */ /* 0x000fce0000010000 */
[C---:B------:R-:W-:Y:S01]  /*82b0*/  HMMA.16816.F32.BF16 R100, R4.reuse, R10, R100 ;  /* 0x0000000a0464723c */ /* 0x040fe20000041864 */
[----:B------:R-:W3:Y:S07]  /*82c0*/  LDSM.16.MT88.4 R8, [R62+0xf800] ;  /* 0x00f800003e08783b */ /* 0x000eee0000004200 */
[C---:B----4-:R-:W-:Y:S08]  /*82d0*/  HMMA.16816.F32.BF16 R96, R4.reuse, R16, R96 ;  /* 0x000000100460723c */ /* 0x050ff00000041860 */
[----:B------:R-:W-:Y:S01]  /*82e0*/  HMMA.16816.F32.BF16 R92, R4, R18, R92 ;  /* 0x00000012045c723c */ /* 0x000fe2000004185c */
[----:B------:R-:W4:Y:S01]  /*82f0*/  LDSM.16.MT88.4 R16, [R62+0x13800] ;  /* 0x013800003e10783b */ /* 0x000f220000004200 */
[-C--:B------:R-:W-:Y:S01]  /*8300*/  FFMA.FTZ R233, R147, R65.reuse, -R66 ;  /* 0x0000004193e97223 */ /* 0x080fe20000010842 */
[----:B------:R-:W-:Y:S01]  /*8310*/  FFMA.FTZ R137, R137, R65, -R58 ;  /* 0x0000004189897223 */ /* 0x000fe2000001083a */
[----:B------:R-:W-:Y:S01]  /*8320*/  FADD.FTZ R57, R57, R56 ;  /* 0x0000003839397221 */ /* 0x000fe20000010000 */
[----:B------:R-:W-:-:S03]  /*8330*/  FADD.FTZ R55, R55, R54 ;  /* 0x0000003637377221 */ /* 0x000fc60000010000 */
[----:B------:R-:W-:Y:S01]  /*8340*/  HMMA.16816.F32.BF16 R120, R4, R24, R120 ;  /* 0x000000180478723c */ /* 0x000fe20000041878 */
[-CC-:B------:R-:W-:Y:S01]  /*8350*/  FFMA.FTZ R24, R153, R65.reuse, -R66.reuse ;  /* 0x0000004199187223 */ /* 0x180fe20000010842 */
[----:B------:R-:W-:-:S06]  /*8360*/  FFMA.FTZ R25, R151, R65, -R66 ;  /* 0x0000004197197223 */ /* 0x000fcc0000010842 */
[----:B------:R-:W-:Y:S01]  /*8370*/  HMMA.16816.F32.BF16 R116, R4, R26, R116 ;  /* 0x0000001a0474723c */ /* 0x000fe20000041874 */
[-C--:B------:R-:W-:Y:S01]  /*8380*/  FFMA.FTZ R26, R149, R65.reuse, -R66 ;  /* 0x00000041951a7223 */ /* 0x080fe20000010842 */
[-CC-:B------:R-:W-:Y:S01]  /*8390*/  FFMA.FTZ R27, R145, R65.reuse, -R58.reuse ;  /* 0x00000041911b7223 */ /* 0x180fe2000001083a */
[-CC-:B------:R-:W-:Y:S01]  /*83a0*/  FFMA.FTZ R66, R139, R65.reuse, -R58.reuse ;  /* 0x000000418b427223 */ /* 0x180fe2000001083a */
[----:B------:R-:W-:Y:S01]  /*83b0*/  FFMA.FTZ R58, R67, R65, -R58 ;  /* 0x00000041433a7223 */ /* 0x000fe2000001083a */
[----:B------:R-:W-:Y:S01]  /*83c0*/  FADD.FTZ R52, R52, R57 ;  /* 0x0000003934347221 */ /* 0x000fe20000010000 */
[----:B------:R-:W-:Y:S01]  /*83d0*/  FADD.FTZ R50, R50, R55 ;  /* 0x0000003732327221 */ /* 0x000fe20000010000 */
[----:B------:R-:W-:Y:S02]  /*83e0*/  MUFU.EX2 R24, R24 ;  /* 0x0000001800187308 */ /* 0x000fe40000000800 */
[----:B------:R-:W-:Y:S01]  /*83f0*/  FADD.FTZ R53, R53, R52 ;  /* 0x0000003435357221 */ /* 0x000fe20000010000 */
[----:B------:R-:W-:-:S05]  /*8400*/  FADD.FTZ R51, R51, R50 ;  /* 0x0000003233337221 */ /* 0x000fca0000010000 */
[----:B------:R-:W5:Y:S01]  /*8410*/  MUFU.EX2 R25, R25 ;  /* 0x0000001900197308 */ /* 0x000f620000000800 */
[----:B------:R-:W-:Y:S01]  /*8420*/  FADD.FTZ R48, R48, R53 ;  /* 0x0000003530307221 */ /* 0x000fe20000010000 */
[----:B------:R-:W-:-:S06]  /*8430*/  FADD.FTZ R46, R46, R51 ;  /* 0x000000332e2e7221 */ /* 0x000fcc0000010000 */
[----:B------:R-:W-:Y:S08]  /*8440*/  MUFU.EX2 R26, R26 ;  /* 0x0000001a001a7308 */ /* 0x000ff00000000800 */
[----:B------:R-:W3:Y:S08]  /*8450*/  MUFU.EX2 R233, R233 ;  /* 0x000000e900e97308 */ /* 0x000ef00000000800 */
[----:B------:R-:W-:Y:S08]  /*8460*/  MUFU.EX2 R27, R27 ;  /* 0x0000001b001b7308 */ /* 0x000ff00000000800 */
[----:B------:R-:W4:Y:S08]  /*8470*/  MUFU.EX2 R66, R66 ;  /* 0x0000004200427308 */ /* 0x000f300000000800 */
[----:B------:R-:W-:Y:S08]  /*8480*/  MUFU.EX2 R137, R137 ;  /* 0x0000008900897308 */ /* 0x000ff00000000800 */
[----:B------:R-:W4:Y:S01]  /*8490*/  MUFU.EX2 R58, R58 ;  /* 0x0000003a003a7308 */ /* 0x000f220000000800 */
[----:B------:R-:W-:Y:S01]  /*84a0*/  FADD.FTZ R49, R49, R48 ;  /* 0x0000003031317221 */ /* 0x000fe20000010000 */
[----:B------:R-:W-:-:S03]  /*84b0*/  FADD.FTZ R47, R47, R46 ;  /* 0x0000002e2f2f7221 */ /* 0x000fc60000010000 */
[----:B------:R-:W-:Y:S01]  /*84c0*/  FADD.FTZ R44, R44, R49 ;  /* 0x000000312c2c7221 */ /* 0x000fe20000010000 */
[----:B------:R-:W-:Y:S01]  /*84d0*/  FADD.FTZ R42, R42, R47 ;  /* 0x0000002f2a2a7221 */ /* 0x000fe20000010000 */
[----:B-1----:R-:W-:Y:S02]  /*84e0*/  HMMA.16816.F32.BF16 R80, R4, R12, R80 ;  /* 0x0000000c0450723c */ /* 0x002fe40000041850 */
[----:B------:R-:W-:Y:S01]  /*84f0*/  FADD.FTZ R45, R45, R44 ;  /* 0x0000002c2d2d7221 */ /* 0x000fe20000010000 */
[----:B------:R-:W-:-:S05]  /*8500*/  FADD.FTZ R43, R43, R42 ;  /* 0x0000002a2b2b7221 */ /* 0x000fca0000010000 */
[C---:B------:R-:W-:Y:S01]  /*8510*/  HMMA.16816.F32.BF16 R76, R4.reuse, R14, R76 ;  /* 0x0000000e044c723c */ /* 0x040fe2000004184c */
[----:B------:R-:W-:Y:S01]  /*8520*/  FADD.FTZ R40, R40, R45 ;  /* 0x0000002d28287221 */ /* 0x000fe20000010000 */
[----:B------:R-:W-:Y:S01]  /*8530*/  FADD.FTZ R38, R38, R43 ;  /* 0x0000002b26267221 */ /* 0x000fe20000010000 */
[----:B------:R-:W1:Y:S05]  /*8540*/  LDSM.16.MT88.4 R12, [R63+0xf800] ;  /* 0x00f800003f0c783b */ /* 0x000e6a0000004200 */
[C---:B--2---:R-:W-:Y:S08]  /*8550*/  HMMA.16816.F32.BF16 R72, R4.reuse, R20, R72 ;  /* 0x000000140448723c */ /* 0x044ff00000041848 */
[----:B------:R-:W-:Y:S01]  /*8560*/  HMMA.16816.F32.BF16 R68, R4, R22, R68 ;  /* 0x000000160444723c */ /* 0x000fe20000041844 */
[----:B-----5:R-:W-:-:S02]  /*8570*/  F2FP.BF16.F32.PACK_AB R4, R25, R24 ;  /* 0x000000181904723e */ /* 0x020fc400000010ff */
[----:B---3--:R-:W-:Y:S02]  /*8580*/  F2FP.BF16.F32.PACK_AB R6, R233, R26 ;  /* 0x0000001ae906723e */ /* 0x008fe400000010ff */
[----:B----4-:R-:W-:Y:S02]  /*8590*/  F2FP.BF16.F32.PACK_AB R5, R66, R27 ;  /* 0x0000001b4205723e */ /* 0x010fe400000010ff */
[----:B------:R-:W-:Y:S01]  /*85a0*/  F2FP.BF16.F32.PACK_AB R7, R58, R137 ;  /* 0x000000893a07723e */ /* 0x000fe200000010ff */
[----:B------:R-:W-:Y:S01]  /*85b0*/  FADD.FTZ R21, R41, R40 ;  /* 0x0000002829157221 */ /* 0x000fe20000010000 */
[----:B------:R-:W-:-:S05]  /*85c0*/  FADD.FTZ R23, R39, R38 ;  /* 0x0000002627177221 */ /* 0x000fca0000010000 */
[----:B------:R-:W-:Y:S01]  /*85d0*/  HMMA.16816.F32.BF16 R120, R4, R8, R120 ;  /* 0x000000080478723c */ /* 0x000fe20000041878 */
[----:B------:R-:W-:Y:S01]  /*85e0*/  FADD.FTZ R21, R34, R21 ;  /* 0x0000001522157221 */ /* 0x000fe20000010000 */
[----:B------:R-:W-:-:S06]  /*85f0*/  FADD.FTZ R23, R32, R23 ;  /* 0x0000001720177221 */ /* 0x000fcc0000010000 */
        /* <DEDUP_REMOVED lines=23> */
[----:B------:R-:W-:-:S05]  /*8770*/  FADD.FTZ R152, R152, R189 ;  /* 0x000000bd98987221 */ /* 0x000fca0000010000 */
[----:B------:R-:W-:Y:S01]  /*8780*/  HMMA.16816.F32.BF16 R124, R4, R14, R124 ;  /* 0x0000000e047c723c */ /* 0x000fe2000004187c */
[----:B------:R-:W1:Y:S01]  /*8790*/  LDSM.16.MT88.4 R12, [R36+0x13800] ;  /* 0x01380000240c783b */ /* 0x000e620000004200 */
[----:B------:R-:W-:Y:S01]  /*87a0*/  FADD.FTZ R29, R29, R28 ;  /* 0x0000001c1d1d7221 */ /* 0x000fe20000010000 */
[----:B------:R-:W-:-:S05]  /*87b0*/  FADD.FTZ R183, R183, R152 ;  /* 0x00000098b7b77221 */ /* 0x000fca0000010000 */
[C---:B--2---:R-:W-:Y:S08]  /*87c0*/  HMMA.16816.F32.BF16 R96, R4.reuse, R8, R96 ;  /* 0x000000080460723c */ /* 0x044ff00000041860 */
[C---:B------:R-:W-:Y:S01]  /*87d0*/  HMMA.16816.F32.BF16 R92, R4.reuse, R10, R92 ;  /* 0x0000000a045c723c */ /* 0x040fe2000004185c */
[----:B------:R-:W2:Y:S07]  /*87e0*/  LDSM.16.MT88.4 R8, [R0+0xf800] ;  /* 0x00f800000008783b */ /* 0x000eae0000004200 */
[C---:B---3--:R-:W-:Y:S08]  /*87f0*/  HMMA.16816.F32.BF16 R112, R4.reuse, R16, R112 ;  /* 0x000000100470723c */ /* 0x048ff00000041870 */
[----:B------:R-:W-:Y:S01]  /*8800*/  HMMA.16816.F32.BF16 R108, R4, R18, R108 ;  /* 0x00000012046c723c */ /* 0x000fe2000004186c */
[----:B------:R3:W4:Y:S01]  /*8810*/  LDSM.16.MT88.4 R16, [R0+0x13800] ;  /* 0x013800000010783b */ /* 0x0007220000004200 */
[----:B------:R-:W-:Y:S01]  /*8820*/  FADD.FTZ R30, R30, R29 ;  /* 0x0000001d1e1e7221 */ /* 0x000fe20000010000 */
[----:B------:R-:W-:-:S03]  /*8830*/  FADD.FTZ R154, R154, R183 ;  /* 0x000000b79a9a7221 */ /* 0x000fc60000010000 */
[----:B------:R-:W-:Y:S01]  /*8840*/  FADD.FTZ R31, R31, R30 ;  /* 0x0000001e1f1f7221 */ /* 0x000fe20000010000 */
[----:B------:R-:W-:-:S03]  /*8850*/  FADD.FTZ R179, R179, R154 ;  /* 0x0000009ab3b37221 */ /* 0x000fc60000010000 */
[----:B------:R-:W-:-:S04]  /*8860*/  FADD.FTZ R156, R156, R31 ;  /* 0x0000001f9c9c7221 */ /* 0x000fc80000010000 */
[----:B------:R-:W-:Y:S01]  /*8870*/  FADD.FTZ R171, R171, R156 ;  /* 0x0000009cabab7221 */ /* 0x000fe20000010000 */
[----:B---3--:R-:W-:-:S04]  /*8880*/  FADD.FTZ R0, R160, R179 ;  /* 0x000000b3a0007221 */ /* 0x008fc80000010000 */
        /* <DEDUP_REMOVED lines=11> */
[----:B-1----:R-:W-:Y:S01]  /*8940*/  HMMA.16816.F32.BF16 R80, R4, R12, R80 ;  /* 0x0000000c0450723c */ /* 0x002fe20000041850 */
[----:B------:R-:W-:Y:S01]  /*8950*/  BSSY B2, `(.L_x_2960) ;  /* 0x00005a6000027945 */ /* 0x000fe20003800000 */
[----:B------:R-:W-:Y:S01]  /*8960*/  FADD.FTZ R137, R137, R66 ;  /* 0x0000004289897221 */ /* 0x000fe20000010000 */
[----:B------:R-:W-:-:S05]  /*8970*/  FADD.FTZ R233, R233, R26 ;  /* 0x0000001ae9e97221 */ /* 0x000fca0000010000 */
[----:B------:R-:W-:Y:S01]  /*8980*/  HMMA.16816.F32.BF16 R76, R4, R14, R76 ;  /* 0x0000000e044c723c */ /* 0x000fe2000004184c */
[----:B------:R-:W-:-:S07]  /*8990*/  FADD.FTZ R231, R58, R137 ;  /* 0x000000893ae77221 */ /* 0x000fce0000010000 */
[C---:B--2---:R-:W-:Y:S08]  /*89a0*/  HMMA.16816.F32.BF16 R104, R4.reuse, R8, R104 ;  /* 0x000000080468723c */ /* 0x044ff00000041868 */
[C---:B------:R-:W-:Y:S08]  /*89b0*/  HMMA.16816.F32.BF16 R100, R4.reuse, R10, R100 ;  /* 0x0000000a0464723c */ /* 0x040ff00000041864 */
[C---:B----4-:R-:W-:Y:S08]  /*89c0*/  HMMA.16816.F32.BF16 R72, R4.reuse, R16, R72 ;  /* 0x000000100448723c */ /* 0x050ff00000041848 */
        /* <DEDUP_REMOVED lines=9> */
[----:B------:R-:W-:-:S04]  /*8a60*/  VIADD R0, R132, 0xfffffffe ;  /* 0xfffffffe84007836 */ /* 0x000fc80000000000 */
[----:B------:R-:W-:-:S04]  /*8a70*/  IMAD.SHL.U32 R0, R0, 0x80, RZ ;  /* 0x0000008000007824 */ /* 0x000fc800078e00ff */
[----:B------:R-:W-:Y:S01]  /*8a80*/  VIADD R10, R0, 0x80 ;  /* 0x00000080000a7836 */ /* 0x000fe20000000000 */
[-C--:B--2---:R-:W-:Y:S02]  /*8a90*/  IABS R7, R11.reuse ;  /* 0x0000000b00077213 */ /* 0x084fe40000000000 */
[----:B------:R-:W-:Y:S02]  /*8aa0*/  IABS R5, R11 ;  /* 0x0000000b00057213 */ /* 0x000fe40000000000 */
[----:B------:R-:W1:Y:S03]  /*8ab0*/  I2F.RP R6, R7 ;  /* 0x0000000700067306 */ /* 0x000e660000209400 */
[----:B------:R-:W-:-:S05]  /*8ac0*/  IMAD.MOV R5, RZ, RZ, -R5 ;  /* 0x000000ffff057224 */ /* 0x000fca00078e0a05 */
[----:B-1----:R-:W1:Y:S02]  /*8ad0*/  MUFU.RCP R12, R6 ;  /* 0x00000006000c7308 */ /* 0x002e640000001000 */
[----:B-1----:R-:W-:Y:S01]  /*8ae0*/  VIADD R12, R12, 0xffffffe ;  /* 0x0ffffffe0c0c7836 */ /* 0x002fe20000000000 */
[----:B------:R-:W-:Y:S02]  /*8af0*/  IABS R6, R10 ;  /* 0x0000000a00067213 */ /* 0x000fe40000000000 */
[----:B------:R-:W-:-:S03]  /*8b00*/  LOP3.LUT R10, R10, R11, RZ, 0x3c, !PT ;  /* 0x0000000b0a0a7212 */ /* 0x000fc600078e3cff */
[----:B------:R-:W1:Y:S02]  /*8b10*/  F2I.FTZ.U32.TRUNC.NTZ R13, R12 ;  /* 0x0000000c000d7305 */ /* 0x000e64000021f000 */
[----:B-1----:R-:W-:Y:S02]  /*8b20*/  IADD3 R4, PT, PT, RZ, -R13, RZ ;  /* 0x8000000dff047210 */ /* 0x002fe40007ffe0ff */
        /* <DEDUP_REMOVED lines=49> */
.L_x_2963:
        /* <DEDUP_REMOVED lines=8> */
.L_x_2964:
[----:B------:R-:W-:Y:S05]  /*8ec0*/  BSYNC.RECONVERGENT B0 ;  /* 0x0000000000007941 */ /* 0x000fea0003800200 */
.L_x_2962:
[----:B------:R-:W-:Y:S01]  /*8ed0*/  SHF.R.U32.HI R198, RZ, 0x1, R197 ;  /* 0x00000001ffc67819 */ /* 0x000fe200000116c5 */
[----:B------:R-:W-:Y:S01]  /*8ee0*/  IMAD.SHL.U32 R199, R197, 0x20, RZ ;  /* 0x00000020c5c77824 */ /* 0x000fe200078e00ff */
[-C--:B------:R-:W-:Y:S01]  /*8ef0*/  ISETP.GE.AND P3, PT, R37, R224.reuse, PT ;  /* 0x000000e02500720c */ /* 0x080fe20003f66270 */
[----:B------:R-:W-:Y:S01]  /*8f00*/  IMAD.IADD R189, R200, 0x1, R33 ;  /* 0x00000001c8bd7824 */ /* 0x000fe200078e0221 */
[----:B------:R-:W-:Y:S01]  /*8f10*/  LOP3.LUT R5, R198, 0x8, RZ, 0xc0, !PT ;  /* 0x00000008c6057812 */ /* 0x000fe200078ec0ff */
[----:B------:R-:W-:Y:S01]  /*8f20*/  IMAD.MOV.U32 R220, RZ, RZ, 0x20 ;  /* 0x00000020ffdc7424 */ /* 0x000fe200078e00ff */
[----:B------:R-:W-:Y:S01]  /*8f30*/  ISETP.GE.AND P1, PT, R35, R224, PT ;  /* 0x000000e02300720c */ /* 0x000fe20003f26270 */
[----:B------:R-:W-:Y:S01]  /*8f40*/  BSSY.RECONVERGENT B1, `(.L_x_2965) ;  /* 0x00001f9000017945 */ /* 0x000fe20003800200 */
[----:B------:R-:W-:Y:S01]  /*8f50*/  LOP3.LUT R0, R5, 0x1c0, R202, 0xf8, !PT ;  /* 0x000001c005007812 */ /* 0x000fe200078ef8ca */
[C---:B------:R-:W-:Y:S01]  /*8f60*/  IMAD.SHL.U32 R5, R206.reuse, 0x20, RZ ;  /* 0x00000020ce057824 */ /* 0x040fe200078e00ff */
[----:B------:R-:W-:-:S02]  /*8f70*/  SHF.L.U64.HI R4, R206, 0x5, R207 ;  /* 0x00000005ce047819 */ /* 0x000fc400000102cf */
[----:B------:R-:W-:Y:S02]  /*8f80*/  LOP3.LUT R199, R199, 0x7c00, RZ, 0xc0, !PT ;  /* 0x00007c00c7c77812 */ /* 0x000fe400078ec0ff */
[----:B------:R-:W-:Y:S01]  /*8f90*/  IADD3 R6, P4, PT, R5, R216, RZ ;  /* 0x000000d805067210 */ /* 0x000fe20007f9e0ff */
[----:B------:R-:W-:Y:S01]  /*8fa0*/  @!PT LDS RZ, [RZ] ;  /* 0x00000000fffff984 */ /* 0x000fe20000000800 */
[----:B------:R-:W-:Y:S01]  /*8fb0*/  @!PT LDS RZ, [RZ] ;  /* 0x00000000fffff984 */ /* 0x000fe20000000800 */
[----:B------:R-:W-:Y:S01]  /*8fc0*/  @!PT LDS RZ, [RZ] ;  /* 0x00000000fffff984 */ /* 0x000fe20000000800 */
[----:B------:R-:W-:Y:S01]  /*8fd0*/  @!P3 LDGSTS.E.BYPASS.LTC128B.128 [R203+0xc000], desc[UR4][R216.64] ;  /* 0x0c000000d8cbbfae */ /* 0x000fe2000b981a04 */
[----:B------:R-:W-:Y:S02]  /*8fe0*/  LOP3.LUT R0, R0, R37, RZ, 0x3c, !PT ;  /* 0x0000002500007212 */ /* 0x000fe400078e3cff */
[----:B------:R-:W-:Y:S01]  /*8ff0*/  LOP3.LUT R181, R199, 0x200, R202, 0xf8, !PT ;  /* 0x00000200c7b57812 */ /* 0x000fe200078ef8ca */
[----:B------:R-:W-:Y:S01]  /*9000*/  IMAD.X R7, R4, 0x1, R217, P4 ;  /* 0x0000000104077824 */ /* 0x000fe200020e06d9 */
[-C--:B------:R-:W-:Y:S01]  /*9010*/  IADD3 R8, P4, PT, R6, R5.reuse, RZ ;  /* 0x0000000506087210 */ /* 0x080fe20007f9e0ff */
[----:B------:R-:W-:Y:S01]  /*9020*/  @P3 STS.128 [R203+0xc000], RZ ;  /* 0x00c000ffcb003388 */ /* 0x000fe20000000c00 */
[----:B------:R-:W-:Y:S01]  /*9030*/  @!P1 IMAD.MOV.U32 R12, RZ, RZ, R6 ;  /* 0x000000ffff0c9224 */ /* 0x000fe200078e0006 */
[----:B------:R-:W-:Y:S01]  /*9040*/  LOP3.LUT R181, R181, R0, RZ, 0xfc, !PT ;  /* 0x00000000b5b57212 */ /* 0x000fe200078efcff */
[----:B------:R-:W-:Y:S01]  /*9050*/  @!P1 IMAD.MOV.U32 R13, RZ, RZ, R7 ;  /* 0x000000ffff0d9224 */ /* 0x000fe200078e0007 */
[----:B------:R-:W-:Y:S01]  /*9060*/  IADD3.X R9, PT, PT, R7, R4, RZ, P4, !PT ;  /* 0x0000000407097210 */ /* 0x000fe200027fe4ff */
[----:B------:R-:W-:Y:S01]  /*9070*/  @!PT LDS RZ, [RZ] ;  /* 0x00000000fffff984 */ /* 0x000fe20000000800 */
[----:B------:R-:W-:Y:S01]  /*9080*/  @!PT LDS RZ, [RZ] ;  /* 0x00000000fffff984 */ /* 0x000fe20000000800 */
[----:B------:R-:W-:Y:S01]  /*9090*/  @!PT LDS RZ, [RZ] ;  /* 0x00000000fffff984 */ /* 0x000fe20000000800 */
[----:B------:R-:W-:Y:S01]  /*90a0*/  @!P1 LDGSTS.E.BYPASS.LTC128B.128 [R203+0x10000], desc[UR4][R216.64+0x80] ;  /* 0x10000080d8cb9fae */ /* 0x000fe2000b981a04 */
[----:B------:R-:W-:Y:S01]  /*90b0*/  IADD3 R10, P4, PT, R8, R5, RZ ;  /* 0x00000005080a7210 */ /* 0x000fe20007f9e0ff */
[----:B------:R-:W-:Y:S01]  /*90c0*/  IMAD R181, R181, 0x2, R200 ;  /* 0x00000002b5b57824 */ /* 0x000fe200078e02c8 */
[----:B------:R-:W-:Y:S01]  /*90d0*/  SEL R220, R220, 0xffffffe0, !P6 ;  /* 0xffffffe0dcdc7807 */ /* 0x000fe20007000000 */
[----:B------:R-:W-:Y:S01]  /*90e0*/  @P1 STS.128 [R203+0x10000], RZ ;  /* 0x010000ffcb001388 */ /* 0x000fe20000000c00 */
[----:B------:R-:W-:-:S02]  /*90f0*/  IMAD.IADD R200, R189, 0x1, R60 ;  /* 0x00000001bdc87824 */ /* 0x000fc400078e023c */
[----:B------:R-:W-:Y:S01]  /*9100*/  IMAD.X R11, R9, 0x1, R4, P4 ;  /* 0x00000001090b7824 */ /* 0x000fe200020e0604 */
[----:B------:R-:W-:Y:S01]  /*9110*/  @!PT LDS RZ, [RZ] ;  /* 0x00000000fffff984 */ /* 0x000fe20000000800 */
[----:B------:R-:W-:Y:S01]  /*9120*/  @!PT LDS RZ, [RZ] ;  /* 0x00000000fffff984 */ /* 0x000fe20000000800 */
[----:B------:R-:W-:Y:S01]  /*9130*/  @!PT LDS RZ, [RZ] ;  /* 0x00000000fffff984 */ /* 0x000fe20000000800 */
[----:B------:R1:W-:Y:S01]  /*9140*/  @!P3 LDGSTS.E.BYPASS.LTC128B.128 [R203+0xc800], desc[UR4][R6.64] ;  /* 0x0c80000006cbbfae */ /* 0x0003e2000b981a04 */
[C-C-:B------:R-:W-:Y:S01]  /*9150*/  IMAD.IADD R48, R181.reuse, 0x1, R220.reuse ;  /* 0x00000001b5307824 */ /* 0x140fe200078e02dc */
[----:B------:R-:W-:Y:S01]  /*9160*/  IADD3 R192, PT, PT, R181, R60, RZ ;  /* 0x0000003cb5c07210 */ /* 0x000fe20007ffe0ff */
[----:B------:R-:W-:Y:S01]  /*9170*/  IMAD.IADD R61, R189, 0x1, R220 ;  /* 0x00000001bd3d7824 */ /* 0x000fe200078e02dc */
[----:B------:R-:W-:Y:S03]  /*9180*/  @P3 STS.128 [R203+0xc800], RZ ;  /* 0x00c800ffcb003388 */ /* 0x000fe60000000c00 */
[C---:B------:R-:W-:Y:S01]  /*9190*/  IMAD.IADD R221, R220.reuse, 0x1, R192 ;  /* 0x00000001dcdd7824 */ /* 0x040fe200078e02c0 */
[----:B------:R-:W-:Y:S01]  /*91a0*/  @!PT LDS RZ, [RZ] ;  /* 0x00000000fffff984 */ /* 0x000fe20000000800 */
[----:B------:R-:W-:Y:S01]  /*91b0*/  @!PT LDS RZ, [RZ] ;  /* 0x00000000fffff984 */ /* 0x000fe20000000800 */
[----:B------:R-:W-:Y:S01]  /*91c0*/  @!PT LDS RZ, [RZ] ;  /* 0x00000000fffff984 */ /* 0x000fe20000000800 */
[----:B------:R2:W-:Y:S01]  /*91d0*/  @!P1 LDGSTS.E.BYPASS.LTC128B.128 [R203+0x10800], desc[UR4][R12.64+0x80] ;  /* 0x108000800ccb9fae */ /* 0x0005e2000b981a04 */
[----:B------:R-:W-:-:S03]  /*91e0*/  IMAD.IADD R220, R220, 0x1, R200 ;  /* 0x00000001dcdc7824 */ /* 0x000fc600078e02c8 */
[----:B------:R-:W-:Y:S04]  /*91f0*/  @P1 STS.128 [R203+0x10800], RZ ;  /* 0x010800ffcb001388 */ /* 0x000fe80000000c00 */
        /* <DEDUP_REMOVED lines=285> */
[----:B------:R-:W-:-:S05]  /*a3d0*/  SHF.L.U32 R29, R136, 0x7, RZ ;  /* 0x00000007881d7819 */ /* 0x000fca00000006ff */
        /* <DEDUP_REMOVED lines=30> */
[----:B------:R-:W1:Y:S05]  /*a5c0*/  LDC.64 R40, c[0x0][0x348] ;  /* 0x0000d200ff287b82 */ /* 0x000e6a0000000a00 */
[----:B------:R-:W-:-:S02]  /*a5d0*/  @P0 IADD3 R38, PT, PT, R38, 0x1, RZ ;  /* 0x0000000126260810 */ /* 0x000fc40007ffe0ff */
[----:B------:R-:W-:Y:S02]  /*a5e0*/  ISETP.GE.AND P0, PT, R37, RZ, PT ;  /* 0x000000ff2500720c */ /* 0x000fe40003f06270 */
[----:B------:R-:W-:Y:S02]  /*a5f0*/  @!P4 IADD3 R38, PT, PT, -R38, RZ, RZ ;  /* 0x000000ff2626c210 */ /* 0x000fe40007ffe1ff */
[----:B------:R-:W-:Y:S02]  /*a600*/  @P5 IADD3 R39, PT, PT, R39, 0x1, RZ ;  /* 0x0000000127275810 */ /* 0x000fe40007ffe0ff */
[----:B------:R-:W-:-:S04]  /*a610*/  ISETP.NE.AND P5, PT, R42, RZ, PT ;  /* 0x000000ff2a00720c */ /* 0x000fc80003fa5270 */
[----:B------:R-:W-:-:S03]  /*a620*/  SEL R31, R28, R38, !P5 ;  /* 0x000000261c1f7207 */ /* 0x000fc60006800000 */
[----:B------:R-:W-:Y:S01]  /*a630*/  @!P0 IMAD.MOV R39, RZ, RZ, -R39 ;  /* 0x000000ffff278224 */ /* 0x000fe200078e0a27 */
[----:B-1----:R-:W2:Y:S04]  /*a640*/  LD.E.64 R36, desc[UR4][R40.64+0x38] ;  /* 0x0000380428247980 */ /* 0x002ea8000c101b00 */
        /* <DEDUP_REMOVED lines=22> */
.L_x_2968:
        /* <DEDUP_REMOVED lines=8> */
.L_x_2969:
[----:B------:R-:W-:Y:S05]  /*a830*/  BSYNC.RECONVERGENT B0 ;  /* 0x0000000000007941 */ /* 0x000fea0003800200 */
.L_x_2967:
[C---:B------:R-:W-:Y:S01]  /*a840*/  LEA R30, P0, R204.reuse, R214, 0x5 ;  /* 0x000000d6cc1e7211 */ /* 0x040fe200078028ff */
[C---:B------:R-:W-:Y:S01]  /*a850*/  IMAD.SHL.U32 R28, R204.reuse, 0x20, RZ ;  /* 0x00000020cc1c7824 */ /* 0x040fe200078e00ff */
[C-C-:B------:R-:W-:Y:S01]  /*a860*/  SHF.L.U64.HI R29, R204.reuse, 0x5, R205.reuse ;  /* 0x00000005cc1d7819 */ /* 0x140fe200000102cd */
[----:B------:R-:W-:Y:S01]  /*a870*/  @!PT LDS RZ, [RZ] ;  /* 0x00000000fffff984 */ /* 0x000fe20000000800 */
[----:B------:R-:W-:Y:S01]  /*a880*/  @!PT LDS RZ, [RZ] ;  /* 0x00000000fffff984 */ /* 0x000fe20000000800 */
[----:B------:R-:W-:Y:S01]  /*a890*/  @!PT LDS RZ, [RZ] ;  /* 0x00000000fffff984 */ /* 0x000fe20000000800 */
[----:B------:R-:W-:Y:S01]  /*a8a0*/  @!P3 LDGSTS.E.BYPASS.LTC128B.128 [R203+0x4000], desc[UR4][R214.64] ;  /* 0x04000000d6cbbfae */ /* 0x000fe2000b981a04 */
[----:B------:R-:W-:Y:S02]  /*a8b0*/  LEA.HI.X R31, R204, R215, R205, 0x5, P0 ;  /* 0x000000d7cc1f7211 */ /* 0x000fe400000f2ccd */
[----:B------:R-:W-:Y:S01]  /*a8c0*/  IADD3 R44, P0, PT, R28, R30, RZ ;  /* 0x0000001e1c2c7210 */ /* 0x000fe20007f1e0ff */
[----:B------:R1:W-:Y:S04]  /*a8d0*/  @P3 STS.128 [R203+0x4000], RZ ;  /* 0x004000ffcb003388 */ /* 0x0003e80000000c00 */
[----:B------:R-:W-:Y:S01]  /*a8e0*/  IMAD.X R45, R29, 0x1, R31, P0 ;  /* 0x000000011d2d7824 */ /* 0x000fe200000e061f */
[-C--:B------:R-:W-:Y:S01]  /*a8f0*/  IADD3 R42, P0, PT, R44, R28.reuse, RZ ;  /* 0x0000001c2c2a7210 */ /* 0x080fe20007f1e0ff */
[----:B------:R-:W-:Y:S01]  /*a900*/  @!PT LDS RZ, [RZ] ;  /* 0x00000000fffff984 */ /* 0x000fe20000000800 */
[----:B------:R-:W-:Y:S01]  /*a910*/  @!PT LDS RZ, [RZ] ;  /* 0x00000000fffff984 */ /* 0x000fe20000000800 */
[----:B------:R-:W-:Y:S01]  /*a920*/  @!PT LDS RZ, [RZ] ;  /* 0x00000000fffff984 */ /* 0x000fe20000000800 */
[----:B------:R-:W-:Y:S04]  /*a930*/  @!P1 LDGSTS.E.BYPASS.LTC128B.128 [R203+0x8000], desc[UR4][R214.64+0x80] ;  /* 0x08000080d6cb9fae */ /* 0x000fe8000b981a04 */
[----:B------:R1:W-:Y:S01]  /*a940*/  @P1 STS.128 [R203+0x8000], RZ ;  /* 0x008000ffcb001388 */ /* 0x0003e20000000c00 */
[----:B------:R-:W-:Y:S01]  /*a950*/  IMAD.X R43, R45, 0x1, R29, P0 ;  /* 0x000000012d2b7824 */ /* 0x000fe200000e061d */
[----:B------:R-:W-:-:S02]  /*a960*/  IADD3 R40, P0, PT, R42, R28, RZ ;  /* 0x0000001c2a287210 */ /* 0x000fc40007f1e0ff */
        /* <DEDUP_REMOVED lines=10> */
[----:B------:R2:W-:Y:S01]  /*aa10*/  @!P1 LDGSTS.E.BYPASS.LTC128B.128 [R203+0x8800], desc[UR4][R30.64+0x80] ;  /* 0x088000801ecb9fae */ /* 0x0005e2000b981a04 */
[-C--:B------:R-:W-:Y:S01]  /*aa20*/  IADD3 R36, P4, PT, R38, R28.reuse, RZ ;  /* 0x0000001c26247210 */ /* 0x080fe20007f9e0ff */
[--C-:B------:R-:W-:Y:S02]  /*aa30*/  IMAD.X R39, R41, 0x1, R29.reuse, P0 ;  /* 0x0000000129277824 */ /* 0x100fe400000e061d */
[----:B------:R1:W-:Y:S01]  /*aa40*/  @P1 STS.128 [R203+0x8800], RZ ;  /* 0x008800ffcb001388 */ /* 0x0003e20000000c00 */
[----:B------:R-:W-:Y:S01]  /*aa50*/  IADD3 R28, P0, PT, R36, R28, RZ ;  /* 0x0000001c241c7210 */ /* 0x000fe20007f1e0ff */
[--C-:B------:R-:W-:Y:S02]  /*aa60*/  IMAD.X R37, R39, 0x1, R29.reuse, P4 ;  /* 0x0000000127257824 */ /* 0x100fe400020e061d */
[----:B------:R-:W-:Y:S01]  /*aa70*/  @!PT LDS RZ, [RZ] ;  /* 0x00000000fffff984 */ /* 0x000fe20000000800 */
[----:B------:R-:W-:Y:S01]  /*aa80*/  @!PT LDS RZ, [RZ] ;  /* 0x00000000fffff984 */ /* 0x000fe20000000800 */
[----:B------:R-:W-:Y:S01]  /*aa90*/  @!PT LDS RZ, [RZ] ;  /* 0x00000000fffff984 */ /* 0x000fe20000000800 */
[----:B------:R-:W-:Y:S02]  /*aaa0*/  @!P3 LDGSTS.E.BYPASS.LTC128B.128 [R203+0x5000], desc[UR4][R44.64] ;  /* 0x050000002ccbbfae */ /* 0x000fe4000b981a04 */
[----:B------:R-:W-:-:S02]  /*aab0*/  IMAD.X R29, R37, 0x1, R29, P0 ;  /* 0x00000001251d7824 */ /* 0x000fc400000e061d */
        /* <DEDUP_REMOVED lines=65> */
.L_x_2966:
[----:B------:R-:W-:Y:S05]  /*aed0*/  BSYNC.RECONVERGENT B1 ;  /* 0x0000000000017941 */ /* 0x000fea0003800200 */
.L_x_2965:
[----:B------:R-:W2:Y:S01]  /*aee0*/  LD.E R137, desc[UR4][R2.64+0xdc] ;  /* 0x0000dc0402897980 */ /* 0x000ea2000c101900 */
[----:B-1----:R-:W-:-:S04]  /*aef0*/  IMAD R28, R132, 0x80, R135 ;  /* 0x00000080841c7824 */ /* 0x002fc800078e0287 */
        /* <DEDUP_REMOVED lines=26> */
[----:B------:R-:W-:Y:S01]  /*b0a0*/  FSEL R37, R20, -INF , P1 ;  /* 0xff80000014257808 */ /* 0x000fe20000800000 */
[----:B------:R-:W-:Y:S01]  /*b0b0*/  VIADD R20, R28, 0xffffff11 ;  /* 0xffffff111c147836 */ /* 0x000fe20000000000 */
[----:B------:R-:W-:-:S02]  /*b0c0*/  ISETP.GE.AND P0, PT, R30, R210, PT ;  /* 0x000000d21e00720c */ /* 0x000fc40003f06270 */
[----:B------:R-:W-:Y:S01]  /*b0d0*/  FSEL R29, R21, -INF , P4 ;  /* 0xff800000151d7808 */ /* 0x000fe20002000000 */
[----:B------:R-:W-:Y:S01]  /*b0e0*/  VIADD R21, R28, 0xffffff10 ;  /* 0xffffff101c157836 */ /* 0x000fe20000000000 */
[C---:B------:R-:W-:Y:S02]  /*b0f0*/  ISETP.GE.AND P1, PT, R30.reuse, R211, PT ;  /* 0x000000d31e00720c */ /* 0x040fe40003f26270 */
[----:B------:R-:W-:Y:S02]  /*b100*/  ISETP.GE.AND P4, PT, R30, R209, PT ;  /* 0x000000d11e00720c */ /* 0x000fe40003f86270 */
[----:B------:R-:W-:Y:S02]  /*b110*/  FSEL R22, R23, -INF , P0 ;  /* 0xff80000017167808 */ /* 0x000fe40000000000 */
[----:B------:R-:W-:Y:S02]  /*b120*/  FSEL R29, R29, -INF , !P1 ;  /* 0xff8000001d1d7808 */ /* 0x000fe40004800000 */
[----:B------:R-:W-:-:S02]  /*b130*/  FSEL R37, R37, -INF , !P5 ;  /* 0xff80000025257808 */ /* 0x000fc40006800000 */
[----:B------:R-:W-:Y:S02]  /*b140*/  FSEL R23, R26, -INF , !P3 ;  /* 0xff8000001a177808 */ /* 0x000fe40005800000 */
[C---:B------:R-:W-:Y:S02]  /*b150*/  ISETP.GE.AND P1, PT, R21.reuse, R210, PT ;  /* 0x000000d21500720c */ /* 0x040fe40003f26270 */
[C---:B------:R-:W-:Y:S02]  /*b160*/  ISETP.GE.AND P0, PT, R21.reuse, R212, PT ;  /* 0x000000d41500720c */ /* 0x040fe40003f06270 */
[C---:B------:R-:W-:Y:S02]  /*b170*/  ISETP.GE.AND P5, PT, R21.reuse, R211, PT ;  /* 0x000000d31500720c */ /* 0x040fe40003fa6270 */
[----:B------:R-:W-:Y:S02]  /*b180*/  ISETP.GE.AND P3, PT, R21, R209, PT ;  /* 0x000000d11500720c */ /* 0x000fe40003f66270 */
[----:B------:R-:W-:-:S02]  /*b190*/  FSEL R21, R22, -INF , !P4 ;  /* 0xff80000016157808 */ /* 0x000fc40006000000 */
        /* <DEDUP_REMOVED lines=11> */
[----:B------:R-:W-:Y:S02]  /*b250*/  ISETP.GE.AND P0, PT, R17, R210, PT ;  /* 0x000000d21100720c */ /* 0x000fe40003f06270 */
[----:B------:R-:W-:Y:S02]  /*b260*/  FSEL R192, R19, -INF , !P4 ;  /* 0xff80000013c07808 */ /* 0x000fe40006000000 */
[----:B------:R-:W-:-:S02]  /*b270*/  ISETP.GE.AND P1, PT, R17, R212, PT ;  /* 0x000000d41100720c */ /* 0x000fc40003f26270 */
[----:B------:R-:W-:Y:S02]  /*b280*/  ISETP.GE.AND P4, PT, R16, R212, PT ;  /* 0x000000d41000720c */ /* 0x000fe40003f86270 */
[----:B------:R-:W-:Y:S02]  /*b290*/  FSEL R14, R14, -INF , P0 ;  /* 0xff8000000e0e7808 */ /* 0x000fe40000000000 */
[----:B------:R-:W-:Y:S02]  /*b2a0*/  FSEL R59, R12, -INF , P1 ;  /* 0xff8000000c3b7808 */ /* 0x000fe40000800000 */
[----:B------:R-:W-:Y:S02]  /*b2b0*/  ISETP.GE.AND P0, PT, R16, R210, PT ;  /* 0x000000d21000720c */ /* 0x000fe40003f06270 */
[----:B------:R-:W-:Y:S01]  /*b2c0*/  FSEL R57, R13, -INF , P4 ;  /* 0xff8000000d397808 */ /* 0x000fe20002000000 */
[----:B------:R-:W-:Y:S01]  /*b2d0*/  VIADD R13, R28, 0xffffff20 ;  /* 0xffffff201c0d7836 */ /* 0x000fe20000000000 */
[----:B------:R-:W-:Y:S01]  /*b2e0*/  ISETP.GE.AND P1, PT, R16, R211, PT ;  /* 0x000000d31000720c */ /* 0x000fe20003f26270 */
        /* <DEDUP_REMOVED lines=12> */
[----:B------:R-:W-:Y:S01]  /*b3b0*/  VIADD R9, R28, 0xffffff28 ;  /* 0xffffff281c097836 */ /* 0x000fe20000000000 */
[----:B------:R-:W-:Y:S01]  /*b3c0*/  ISETP.GE.AND P0, PT, R12, R211, PT ;  /* 0x000000d30c00720c */ /* 0x000fe20003f06270 */
[----:B------:R-:W-:Y:S01]  /*b3d0*/  VIADD R8, R28, 0xffffff29 ;  /* 0xffffff291c087836 */ /* 0x000fe20000000000 */
[----:B------:R-:W-:-:S02]  /*b3e0*/  ISETP.GE.AND P4, PT, R12, R209, PT ;  /* 0x000000d10c00720c */ /* 0x000fc40003f86270 */
[----:B------:R-:W-:Y:S02]  /*b3f0*/  FSEL R11, R11, -INF , P1 ;  /* 0xff8000000b0b7808 */ /* 0x000fe40000800000 */
[----:B------:R-:W-:Y:S02]  /*b400*/  FSEL R194, R18, -INF , !P3 ;  /* 0xff80000012c27808 */ /* 0x000fe40005800000 */
[----:B------:R-:W-:Y:S02]  /*b410*/  FSEL R182, R182, -INF , !P0 ;  /* 0xff800000b6b67808 */ /* 0x000fe40004000000 */
[----:B------:R-:W-:Y:S02]  /*b420*/  ISETP.GE.AND P3, PT, R17, R209, PT ;  /* 0x000000d11100720c */ /* 0x000fe40003f66270 */
[----:B------:R-:W-:Y:S02]  /*b430*/  ISETP.GE.AND P0, PT, R9, R210, PT ;  /* 0x000000d20900720c */ /* 0x000fe40003f06270 */
[----:B------:R-:W-:-:S02]  /*b440*/  FSEL R176, R11, -INF , !P4 ;  /* 0xff8000000bb07808 */ /* 0x000fc40006000000 */
[----:B------:R-:W-:Y:S02]  /*b450*/  FSEL R51, R51, -INF , !P5 ;  /* 0xff80000033337808 */ /* 0x000fe40006800000 */
[-C--:B------:R-:W-:Y:S02]  /*b460*/  ISETP.GE.AND P4, PT, R8, R212.reuse, PT ;  /* 0x000000d40800720c */ /* 0x080fe40003f86270 */
[----:B------:R-:W-:Y:S02]  /*b470*/  ISETP.GE.AND P5, PT, R17, R211, PT ;  /* 0x000000d31100720c */ /* 0x000fe40003fa6270 */
[----:B------:R-:W-:Y:S02]  /*b480*/  ISETP.GE.AND P1, PT, R9, R212, PT ;  /* 0x000000d40900720c */ /* 0x000fe40003f26270 */
[----:B------:R-:W-:Y:S02]  /*b490*/  FSEL R190, R14, -INF , !P3 ;  /* 0xff8000000ebe7808 */ /* 0x000fe40005800000 */
[----:B------:R-:W-:-:S02]  /*b4a0*/  FSEL R6, R6, -INF , P0 ;  /* 0xff80000006067808 */ /* 0x000fc40000000000 */
[----:B------:R-:W-:Y:S02]  /*b4b0*/  ISETP.GE.AND P3, PT, R13, R209, PT ;  /* 0x000000d10d00720c */ /* 0x000fe40003f66270 */
[----:B------:R-:W-:Y:S02]  /*b4c0*/  ISETP.GE.AND P0, PT, R8, R210, PT ;  /* 0x000000d20800720c */ /* 0x000fe40003f06270 */
[----:B------:R-:W-:Y:S01]  /*b4d0*/  FSEL R180, R5, -INF , P4 ;  /* 0xff80000005b47808 */ /* 0x000fe20002000000 */
[----:B------:R-:W-:Y:S01]  /*b4e0*/  VIADD R5, R28, 0xffffff30 ;  /* 0xffffff301c057836 */ /* 0x000fe20000000000 */
[----:B------:R-:W-:Y:S02]  /*b4f0*/  FSEL R59, R59, -INF , !P5 ;  /* 0xff8000003b3b7808 */ /* 0x000fe40006800000 */
[----:B------:R-:W-:Y:S02]  /*b500*/  FSEL R184, R4, -INF , P1 ;  /* 0xff80000004b87808 */ /* 0x000fe40000800000 */
[----:B------:R-:W-:-:S02]  /*b510*/  ISETP.GE.AND P5, PT, R13, R211, PT ;  /* 0x000000d30d00720c */ /* 0x000fc40003fa6270 */
[----:B------:R-:W-:Y:S01]  /*b520*/  ISETP.GE.AND P1, PT, R8, R211, PT ;  /* 0x000000d30800720c */ /* 0x000fe20003f26270 */
[----:B------:R-:W-:Y:S01]  /*b530*/  VIADD R4, R28, 0xffffff31 ;  /* 0xffffff311c047836 */ /* 0x000fe20000000000 */
[----:B------:R-:W-:Y:S02]  /*b540*/  FSEL R178, R10, -INF , !P3 ;  /* 0xff8000000ab27808 */ /* 0x000fe40005800000 */
[-C--:B------:R-:W-:Y:S02]  /*b550*/  ISETP.GE.AND P4, PT, R8, R209.reuse, PT ;  /* 0x000000d10800720c */ /* 0x080fe40003f86270 */
[----:B------:R-:W-:Y:S02]  /*b560*/  FSEL R7, R7, -INF , P0 ;  /* 0xff80000007077808 */ /* 0x000fe40000000000 */
[----:B------:R-:W-:Y:S02]  /*b570*/  ISETP.GE.AND P3, PT, R9, R209, PT ;  /* 0x000000d10900720c */ /* 0x000fe40003f66270 */
[----:B------:R-:W-:-:S02]  /*b580*/  FSEL R186, R186, -INF , !P5 ;  /* 0xff800000baba7808 */ /* 0x000fc40006800000 */
[----:B------:R-:W-:Y:S02]  /*b590*/  ISETP.GE.AND P0, PT, R5, R212, PT ;  /* 0x000000d40500720c */ /* 0x000fe40003f06270 */
[----:B------:R-:W-:Y:S02]  /*b5a0*/  FSEL R180, R180, -INF , !P1 ;  /* 0xff800000b4b47808 */ /* 0x000fe40004800000 */
[----:B------:R-:W-:Y:S02]  /*b5b0*/  ISETP.GE.AND P5, PT, R9, R211, PT ;  /* 0x000000d30900720c */ /* 0x000fe40003fa6270 */
[----:B------:R-:W-:Y:S02]  /*b5c0*/  ISETP.GE.AND P1, PT, R5, R210, PT ;  /* 0x000000d20500720c */ /* 0x000fe40003f26270 */
[----:B------:R-:W-:Y:S02]  /*b5d0*/  FSEL R172, R7, -INF , !P4 ;  /* 0xff80000007ac7808 */ /* 0x000fe40006000000 */
        /* <DEDUP_REMOVED lines=85> */
[----:B------:R-:W-:-:S02]  /*bb30*/  FMNMX3.FTZ R6, R134, R31, R27, !PT ;  /* 0x0000001f86067276 */ /* 0x000fc4000781001b */
[----:B------:R-:W-:Y:S02]  /*bb40*/  FSEL R155, R155, -INF , P1 ;  /* 0xff8000009b9b7808 */ /* 0x000fe40000800000 */
[----:B------:R-:W-:Y:S02]  /*bb50*/  FSEL R203, R153, -INF , !P0 ;  /* 0xff80000099cb7808 */ /* 0x000fe40004000000 */
[----:B------:R-:W-:Y:S02]  /*bb60*/  ISETP.GE.AND P0, PT, R5, R210, PT ;  /* 0x000000d20500720c */ /* 0x000fe40003f06270 */
[----:B------:R-:W-:Y:S02]  /*bb70*/  FMNMX3.FTZ R6, R6, R37, R29, !PT ;  /* 0x0000002506067276 */ /* 0x000fe4000781001d */
[----:B------:R-:W-:Y:S02]  /*bb80*/  FSEL R189, R155, -INF , !P4 ;  /* 0xff8000009bbd7808 */ /* 0x000fe40006000000 */
[----:B------:R-:W-:-:S02]  /*bb90*/  ISETP.GE.AND P1, PT, R5, R212, PT ;  /* 0x000000d40500720c */ /* 0x000fc40003f26270 */
[----:B------:R-:W-:Y:S02]  /*bba0*/  ISETP.GE.AND P4, PT, R4, R212, PT ;  /* 0x000000d40400720c */ /* 0x000fe40003f86270 */
[----:B------:R-:W-:Y:S02]  /*bbb0*/  FSEL R235, R152, -INF , !P5 ;  /* 0xff80000098eb7808 */ /* 0x000fe40006800000 */
[----:B------:R-:W-:Y:S02]  /*bbc0*/  FSEL R193, R154, -INF , !P3 ;  /* 0xff8000009ac17808 */ /* 0x000fe40005800000 */
[----:B------:R-:W-:Y:S02]  /*bbd0*/  FSEL R150, R150, -INF , P0 ;  /* 0xff80000096967808 */ /* 0x000fe40000000000 */
[C---:B------:R-:W-:Y:S02]  /*bbe0*/  ISETP.GE.AND P5, PT, R5.reuse, R211, PT ;  /* 0x000000d30500720c */ /* 0x040fe40003fa6270 */
[----:B------:R-:W-:Y:S01]  /*bbf0*/  ISETP.GE.AND P3, PT, R5, R209, PT ;  /* 0x000000d10500720c */ /* 0x000fe20003f66270 */
[----:B------:R-:W-:Y:S01]  /*bc00*/  VIADD R5, R28, 0xffffff60 ;  /* 0xffffff601c057836 */ /* 0x000fe20000000000 */
[----:B------:R-:W-:-:S02]  /*bc10*/  ISETP.GE.AND P0, PT, R4, R210, PT ;  /* 0x000000d20400720c */ /* 0x000fc40003f06270 */
[----:B------:R-:W-:Y:S02]  /*bc20*/  FMNMX3.FTZ R6, R6, R51, R49, !PT ;  /* 0x0000003306067276 */ /* 0x000fe40007810031 */
[----:B------:R-:W-:Y:S02]  /*bc30*/  FSEL R148, R148, -INF , P1 ;  /* 0xff80000094947808 */ /* 0x000fe40000800000 */
[----:B------:R-:W-:Y:S02]  /*bc40*/  FSEL R149, R149, -INF , P4 ;  /* 0xff80000095957808 */ /* 0x000fe40002000000 */
[C---:B------:R-:W-:Y:S02]  /*bc50*/  ISETP.GE.AND P1, PT, R4.reuse, R211, PT ;  /* 0x000000d30400720c */ /* 0x040fe40003f26270 */
[----:B------:R-:W-:Y:S01]  /*bc60*/  ISETP.GE.AND P4, PT, R4, R209, PT ;  /* 0x000000d10400720c */ /* 0x000fe20003f86270 */
[----:B------:R-:W-:Y:S01]  /*bc70*/  VIADD R4, R28, 0xffffff61 ;  /* 0xffffff611c047836 */ /* 0x000fe20000000000 */
[----:B------:R-:W-:-:S02]  /*bc80*/  FSEL R151, R151, -INF , P0 ;  /* 0xff80000097977808 */ /* 0x000fc40000000000 */
[----:B------:R-:W-:Y:S02]  /*bc90*/  FMNMX3.FTZ R7, R6, R59, R57, !PT ;  /* 0x0000003b06077276 */ /* 0x000fe40007810039 */
[----:B------:R-:W-:Y:S02]  /*bca0*/  FSEL R187, R150, -INF , !P3 ;  /* 0xff80000096bb7808 */ /* 0x000fe40005800000 */
[C---:B------:R-:W-:Y:S02]  /*bcb0*/  ISETP.GE.AND P3, PT, R5.reuse, R210, PT ;  /* 0x000000d20500720c */ /* 0x040fe40003f66270 */
[----:B------:R-:W-:Y:S02]  /*bcc0*/  ISETP.GE.AND P0, PT, R5, R212, PT ;  /* 0x000000d40500720c */ /* 0x000fe40003f06270 */
[----:B------:R-:W-:Y:S02]  /*bcd0*/  FSEL R183, R151, -INF , !P4 ;  /* 0xff80000097b77808 */ /* 0x000fe40006000000 */
[----:B------:R-:W-:-:S02]  /*bce0*/  FMNMX3.FTZ R7, R7, R186, R182, !PT ;  /* 0x000000ba07077276 */ /* 0x000fc400078100b6 */
[----:B------:R-:W-:Y:S02]  /*bcf0*/  ISETP.GE.AND P4, PT, R4, R212, PT ;  /* 0x000000d40400720c */ /* 0x000fe40003f86270 */
[----:B------:R-:W-:Y:S02]  /*bd00*/  FMNMX3.FTZ R6, R133, R24, R25, !PT ;  /* 0x0000001885067276 */ /* 0x000fe40007810019 */
        /* <DEDUP_REMOVED lines=8> */
[----:B------:R-:W-:Y:S02]  /*bd90*/  FMNMX3.FTZ R8, R7, R184, R180, !PT ;  /* 0x000000b807087276 */ /* 0x000fe400078100b4 */
[----:B------:R-:W-:Y:S02]  /*bda0*/  ISETP.GE.AND P0, PT, R4, R211, PT ;  /* 0x000000d30400720c */ /* 0x000fe40003f06270 */
[----:B------:R-:W-:-:S02]  /*bdb0*/  FSEL R145, R145, -INF , P4 ;  /* 0xff80000091917808 */ /* 0x000fc40002000000 */
[----:B------:R-:W-:Y:S02]  /*bdc0*/  FMNMX3.FTZ R7, R6, R23, R21, !PT ;  /* 0x0000001706077276 */ /* 0x000fe40007810015 */
[----:B------:R-:W-:Y:S01]  /*bdd0*/  ISETP.GE.AND P4, PT, R4, R209, PT ;  /* 0x000000d10400720c */ /* 0x000fe20003f86270 */
[----:B------:R-:W-:Y:S01]  /*bde0*/  VIADD R4, R28, 0xffffff69 ;  /* 0xffffff691c047836 */ /* 0x000fe20000000000 */
[----:B------:R-:W-:Y:S02]  /*bdf0*/  FSEL R147, R147, -INF , P3 ;  /* 0xff80000093937808 */ /* 0x000fe40001800000 */
[----:B------:R-:W-:Y:S02]  /*be00*/  FSEL R173, R145, -INF , !P0 ;  /* 0xff80000091ad7808 */ /* 0x000fe40004000000 */
[----:B------:R-:W-:Y:S02]  /*be10*/  FMNMX3.FTZ R8, R8, R170, R179, !PT ;  /* 0x000000aa08087276 */ /* 0x000fe400078100b3 */
[----:B------:R-:W-:-:S02]  /*be20*/  FMNMX3.FTZ R7, R7, R194, R192, !PT ;  /* 0x000000c207077276 */ /* 0x000fc400078100c0 */
[----:B------:R-:W-:Y:S02]  /*be30*/  ISETP.GE.AND P0, PT, R5, R210, PT ;  /* 0x000000d20500720c */ /* 0x000fe40003f06270 */
[----:B------:R-:W-:Y:S02]  /*be40*/  FSEL R167, R147, -INF , !P4 ;  /* 0xff80000093a77808 */ /* 0x000fe40006000000 */
[-C--:B------:R-:W-:Y:S02]  /*be50*/  ISETP.GE.AND P3, PT, R5, R212.reuse, PT ;  /* 0x000000d40500720c */ /* 0x080fe40003f66270 */
[----:B------:R-:W-:Y:S02]  /*be60*/  ISETP.GE.AND P4, PT, R4, R212, PT ;  /* 0x000000d40400720c */ /* 0x000fe40003f86270 */
[----:B------:R-:W-:Y:S02]  /*be70*/  FMNMX3.FTZ R8, R8, R181, R164, !PT ;  /* 0x000000b508087276 */ /* 0x000fe400078100a4 */
[----:B------:R-:W-:-:S02]  /*be80*/  FMNMX3.FTZ R7, R7, R190, R188, !PT ;  /* 0x000000be07077276 */ /* 0x000fc400078100bc */
[----:B------:R-:W-:Y:S02]  /*be90*/  FSEL R142, R142, -INF , P0 ;  /* 0xff8000008e8e7808 */ /* 0x000fe40000000000 */
[----:B------:R-:W-:Y:S02]  /*bea0*/  ISETP.GE.AND P0, PT, R4, R210, PT ;  /* 0x000000d20400720c */ /* 0x000fe40003f06270 */
[----:B------:R-:W-:Y:S02]  /*beb0*/  FSEL R140, R140, -INF , P3 ;  /* 0xff8000008c8c7808 */ /* 0x000fe40001800000 */
[----:B------:R-:W-:Y:S02]  /*bec0*/  FSEL R141, R141, -INF , P4 ;  /* 0xff8000008d8d7808 */ /* 0x000fe40002000000 */
[----:B------:R-:W-:Y:S02]  /*bed0*/  FSEL R177, R144, -INF , !P5 ;  /* 0xff80000090b17808 */ /* 0x000fe40006800000 */
[----:B------:R-:W-:-:S02]  /*bee0*/  FSEL R169, R146, -INF , !P1 ;  /* 0xff80000092a97808 */ /* 0x000fc40004800000 */
[C---:B------:R-:W-:Y:S02]  /*bef0*/  ISETP.GE.AND P3, PT, R4.reuse, R211, PT ;  /* 0x000000d30400720c */ /* 0x040fe40003f66270 */
[----:B------:R-:W-:Y:S01]  /*bf00*/  ISETP.GE.AND P4, PT, R4, R209, PT ;  /* 0x000000d10400720c */ /* 0x000fe20003f86270 */
[----:B------:R-:W-:Y:S01]  /*bf10*/  VIADD R4, R28, 0xffffff70 ;  /* 0xffffff701c047836 */ /* 0x000fe20000000000 */
[----:B------:R-:W-:Y:S02]  /*bf20*/  FMNMX3.FTZ R8, R8, R251, R247, !PT ;  /* 0x000000fb08087276 */ /* 0x000fe400078100f7 */
[----:B------:R-:W-:Y:S02]  /*bf30*/  FMNMX3.FTZ R7, R7, R178, R176, !PT ;  /* 0x000000b207077276 */ /* 0x000fe400078100b0 */
[C---:B------:R-:W-:Y:S02]  /*bf40*/  ISETP.GE.AND P5, PT, R5.reuse, R211, PT ;  /* 0x000000d30500720c */ /* 0x040fe40003fa6270 */
[----:B------:R-:W-:Y:S01]  /*bf50*/  ISETP.GE.AND P1, PT, R5, R209, PT ;  /* 0x000000d10500720c */ /* 0x000fe20003f26270 */
[----:B------:R-:W-:Y:S01]  /*bf60*/  VIADD R5, R28, 0xffffff71 ;  /* 0xffffff711c057836 */ /* 0x000fe20000000000 */
[----:B------:R-:W-:-:S02]  /*bf70*/  FSEL R143, R143, -INF , P0 ;  /* 0xff8000008f8f7808 */ /* 0x000fc40000000000 */
[----:B------:R-:W-:Y:S02]  /*bf80*/  FMNMX3.FTZ R8, R8, R249, R245, !PT ;  /* 0x000000f908087276 */ /* 0x000fe400078100f5 */
[----:B------:R-:W-:Y:S02]  /*bf90*/  FMNMX3.FTZ R6, R7, R174, R172, !PT ;  /* 0x000000ae07067276 */ /* 0x000fe400078100ac */
[-C--:B------:R-:W-:Y:S02]  /*bfa0*/  ISETP.GE.AND P0, PT, R4, R212.reuse, PT ;  /* 0x000000d40400720c */ /* 0x080fe40003f06270 */
[----:B------:R-:W-:Y:S02]  /*bfb0*/  FSEL R163, R143, -INF , !P4 ;  /* 0xff8000008fa37808 */ /* 0x000fe40006000000 */
[----:B------:R-:W-:Y:S02]  /*bfc0*/  ISETP.GE.AND P4, PT, R5, R212, PT ;  /* 0x000000d40500720c */ /* 0x000fe40003f86270 */
[----:B------:R-:W-:-:S02]  /*bfd0*/  FSEL R175, R140, -INF , !P5 ;  /* 0xff8000008caf7808 */ /* 0x000fc40006800000 */
[----:B------:R-:W-:Y:S02]  /*bfe0*/  FSEL R165, R142, -INF , !P1 ;  /* 0xff8000008ea57808 */ /* 0x000fe40004800000 */
[----:B------:R-:W-:Y:S02]  /*bff0*/  FSEL R171, R141, -INF , !P3 ;  /* 0xff8000008dab7808 */ /* 0x000fe40005800000 */
[----:B------:R-:W-:Y:S02]  /*c000*/  FMNMX3.FTZ R8, R8, R235, R203, !PT ;  /* 0x000000eb08087276 */ /* 0x000fe400078100cb */
[----:B------:R-:W-:Y:S02]  /*c010*/  FMNMX3.FTZ R6, R6, R168, R185, !PT ;  /* 0x000000a806067276 */ /* 0x000fe400078100b9 */
[C---:B------:R-:W-:Y:S02]  /*c020*/  ISETP.GE.AND P1, PT, R4.reuse, R211, PT ;  /* 0x000000d30400720c */ /* 0x040fe40003f26270 */
[----:B------:R-:W-:-:S02]  /*c030*/  ISETP.GE.AND P3, PT, R4, R210, PT ;  /* 0x000000d20400720c */ /* 0x000fc40003f66270 */
[----:B------:R-:W-:Y:S01]  /*c040*/  ISETP.GE.AND P5, PT, R4, R209, PT ;  /* 0x000000d10400720c */ /* 0x000fe20003fa6270 */
[----:B------:R-:W-:Y:S01]  /*c050*/  VIADD R4, R28, 0xffffff78 ;  /* 0xffffff781c047836 */ /* 0x000fe20000000000 */
[----:B------:R-:W-:Y:S01]  /*c060*/  FSEL R32, R32, -INF , P0 ;  /* 0xff80000020207808 */ /* 0x000fe20000000000 */
[----:B------:R-:W-:Y:S01]  /*c070*/  VIADD R28, R28, 0xffffff79 ;  /* 0xffffff791c1c7836 */ /* 0x000fe20000000000 */
[----:B------:R-:W-:Y:S02]  /*c080*/  ISETP.GE.AND P0, PT, R5, R211, PT ;  /* 0x000000d30500720c */ /* 0x000fe40003f06270 */
[----:B------:R-:W-:Y:S02]  /*c090*/  FSEL R33, R33, -INF , P4 ;  /* 0xff80000021217808 */ /* 0x000fe40002000000 */
[----:B------:R-:W-:Y:S02]  /*c0a0*/  FMNMX3.FTZ R8, R8, R221, R195, !PT ;  /* 0x000000dd08087276 */ /* 0x000fe400078100c3 */
[----:B------:R-:W-:-:S02]  /*c0b0*/  FMNMX3.FTZ R6, R6, R166, R191, !PT ;  /* 0x000000a606067276 */ /* 0x000fc400078100bf */
[----:B------:R-:W-:Y:S02]  /*c0c0*/  FSEL R161, R32, -INF , !P1 ;  /* 0xff80000020a17808 */ /* 0x000fe40004800000 */
        /* <DEDUP_REMOVED lines=19> */
[----:B------:R-:W-:Y:S02]  /*c200*/  ISETP.GE.AND P1, PT, R4, R210, PT ;  /* 0x000000d20400720c */ /* 0x000fe40003f26270 */
[----:B------:R-:W-:Y:S02]  /*c210*/  FSEL R34, R34, -INF , P3 ;  /* 0xff80000022227808 */ /* 0x000fe40001800000 */
[----:B------:R-:W-:Y:S02]  /*c220*/  FSEL R35, R35, -INF , P0 ;  /* 0xff80000023237808 */ /* 0x000fe40000000000 */
[----:B------:R-:W-:-:S02]  /*c230*/  ISETP.GE.AND P3, PT, R4, R209, PT ;  /* 0x000000d10400720c */ /* 0x000fc40003f66270 */
[----:B------:R-:W-:Y:S01]  /*c240*/  ISETP.GE.AND P0, PT, R28, R210, PT ;  /* 0x000000d21c00720c */ /* 0x000fe20003f06270 */
[----:B------:R-:W1:Y:S01]  /*c250*/  SHFL.BFLY PT, R4, R5, 0x2, 0x1f ;  /* 0x0c401f0005047f89 */ /* 0x000e6200000e0000 */
[----:B------:R-:W-:Y:S02]  /*c260*/  FMNMX3.FTZ R6, R6, R169, R167, !PT ;  /* 0x000000a906067276 */ /* 0x000fe400078100a7 */
[----:B------:R-:W-:Y:S02]  /*c270*/  FSEL R66, R66, -INF , P1 ;  /* 0xff80000042427808 */ /* 0x000fe40000800000 */
        /* <DEDUP_REMOVED lines=8> */
[----:B------:R-:W-:-:S05]  /*c300*/  FMNMX3.FTZ R9, R6, R145, R143, !PT ;  /* 0x0000009106097276 */ /* 0x000fca000781008f */
[----:B------:R-:W3:Y:S01]  /*c310*/  SHFL.BFLY PT, R6, R9, 0x2, 0x1f ;  /* 0x0c401f0009067f89 */ /* 0x000ee200000e0000 */
[----:B-1----:R-:W-:Y:S01]  /*c320*/  FMNMX.FTZ R7, R5, R4, !PT ;  /* 0x0000000405077209 */ /* 0x002fe20007810000 */
[----:B------:R-:W1:Y:S04]  /*c330*/  S2UR UR7, SR_CgaCtaId ;  /* 0x00000000000779c3 */ /* 0x000e680000008800 */
[----:B------:R-:W4:Y:S01]  /*c340*/  SHFL.BFLY PT, R140, R7, 0x1, 0x1f ;  /* 0x0c201f00078c7f89 */ /* 0x000f2200000e0000 */
[----:B------:R-:W-:Y:S01]  /*c350*/  UMOV UR6, 0x400 ;  /* 0x0000040000067882 */ /* 0x000fe20000000000 */
[----:B---3--:R-:W-:-:S05]  /*c360*/  FMNMX.FTZ R5, R9, R6, !PT ;  /* 0x0000000609057209 */ /* 0x008fca0007810000 */
[----:B------:R-:W3:Y:S01]  /*c370*/  SHFL.BFLY PT, R138, R5, 0x1, 0x1f ;  /* 0x0c201f00058a7f89 */ /* 0x000ee200000e0000 */
[----:B-1----:R-:W-:Y:S01]  /*c380*/  ULEA UR6, UR7, UR6, 0x18 ;  /* 0x0000000607067291 */ /* 0x002fe2000f8ec0ff */
[----:B----4-:R-:W-:Y:S02]  /*c390*/  FMNMX.FTZ R140, R7, R140, !PT ;  /* 0x0000008c078c7209 */ /* 0x010fe40007810000 */
[----:B------:R-:W-:-:S03]  /*c3a0*/  LOP3.LUT R7, R0, 0x200, R202, 0xf8, !PT ;  /* 0x0000020000077812 */ /* 0x000fc600078ef8ca */
[----:B------:R-:W-:-:S04]  /*c3b0*/  IMAD.U32 R200, RZ, RZ, UR6 ;  /* 0x00000006ffc87e24 */ /* 0x000fc8000f8e00ff */
[----:B------:R-:W-:Y:S02]  /*c3c0*/  IMAD R152, R7, 0x2, R200 ;  /* 0x0000000207987824 */ /* 0x000fe400078e02c8 */
[----:B--2---:R-:W-:Y:S02]  /*c3d0*/  FMUL.FTZ R150, R137, R140 ;  /* 0x0000008c89967220 */ /* 0x004fe40000410000 */
[----:B------:R-:W-:Y:S01]  /*c3e0*/  VIADD R16, R152, 0xc000 ;  /* 0x0000c00098107836 */ /* 0x000fe20000000000 */
[----:B------:R-:W-:Y:S01]  /*c3f0*/  FSETP.NEU.FTZ.AND P1, PT, R140, -INF , PT ;  /* 0xff8000008c00780b */ /* 0x000fe20003f3d000 */
[----:B------:R-:W-:Y:S01]  /*c400*/  VIADD R158, R152, 0xc040 ;  /* 0x0000c040989e7836 */ /* 0x000fe20000000000 */
[----:B------:R-:W-:Y:S01]  /*c410*/  SEL R201, R201, 0xffffffe0, !P6 ;  /* 0xffffffe0c9c97807 */ /* 0x000fe20007000000 */
[----:B------:R-:W-:Y:S01]  /*c420*/  @P2 VIADD R158, R16, 0xffffffc0 ;  /* 0xffffffc0109e2836 */ /* 0x000fe20000000000 */
[----:B------:R-:W-:Y:S01]  /*c430*/  FSEL R150, R150, RZ, P1 ;  /* 0x000000ff96967208 */ /* 0x000fe20000800000 */
[----:B------:R-:W-:Y:S01]  /*c440*/  LDSM.16.MT88.4 R44, [R152+0x10000] ;  /* 0x01000000982c783b */ /* 0x000fe20000004200 */
[----:B---3--:R-:W-:Y:S01]  /*c450*/  FMNMX.FTZ R138, R5, R138, !PT ;  /* 0x0000008a058a7209 */ /* 0x008fe20007810000 */
[----:B------:R-:W-:-:S02]  /*c460*/  IMAD.IADD R156, R201, 0x1, R158 ;  /* 0x00000001c99c7824 */ /* 0x000fc400078e029e */
[----:B------:R-:W-:Y:S01]  /*c470*/  FFMA.FTZ R146, R37, R137, -R150 ;  /* 0x0000008925927223 */ /* 0x000fe20000010896 */
[----:B------:R-:W-:Y:S01]  /*c480*/  LDSM.16.MT88.4 R12, [R152+0xc000] ;  /* 0x00c00000980c783b */ /* 0x000fe20000004200 */
[----:B------:R-:W-:Y:S01]  /*c490*/  FSETP.NEU.FTZ.AND P0, PT, R138, -INF , PT ;  /* 0xff8000008a00780b */ /* 0x000fe20003f1d000 */
[----:B------:R-:W-:Y:S01]  /*c4a0*/  FMUL.FTZ R144, R137, R138 ;  /* 0x0000008a89907220 */ /* 0x000fe20000410000 */
[----:B------:R-:W-:Y:S01]  /*c4b0*/  FSEL R5, R140, RZ, P1 ;  /* 0x000000ff8c057208 */ /* 0x000fe20000800000 */
[----:B------:R-:W1:Y:S01]  /*c4c0*/  LDSM.16.MT88.4 R36, [R156] ;  /* 0x000000009c24783b */ /* 0x000e620000004200 */
[----:B------:R-:W-:Y:S02]  /*c4d0*/  FSEL R6, R138, RZ, P0 ;  /* 0x000000ff8a067208 */ /* 0x000fe40000000000 */
[----:B------:R-:W-:Y:S01]  /*c4e0*/  FSEL R144, R144, RZ, P0 ;  /* 0x000000ff90907208 */ /* 0x000fe20000000000 */
[----:B------:R-:W-:Y:S01]  /*c4f0*/  FADD.FTZ R4, R134, -R5 ;  /* 0x8000000586047221 */ /* 0x000fe20000010000 */
[----:B------:R-:W-:-:S02]  /*c500*/  IMAD.IADD R134, R201, 0x1, R152 ;  /* 0x00000001c9867824 */ /* 0x000fc400078e0298 */
[----:B------:R-:W-:Y:S01]  /*c510*/  FADD.FTZ R6, R133, -R6 ;  /* 0x8000000685067221 */ /* 0x000fe20000010000 */
[-CC-:B------:R-:W-:Y:S01]  /*c520*/  FFMA.FTZ R148, R31, R137.reuse, -R150.reuse ;  /* 0x000000891f947223 */ /* 0x180fe20000010896 */
[-CC-:B------:R-:W-:Y:S01]  /*c530*/  FFMA.FTZ R141, R27, R137.reuse, -R150.reuse ;  /* 0x000000891b8d7223 */ /* 0x180fe20000010896 */
[-C--:B------:R-:W-:Y:S01]  /*c540*/  FFMA.FTZ R139, R29, R137.reuse, -R150 ;  /* 0x000000891d8b7223 */ /* 0x080fe20000010896 */
[-CC-:B------:R-:W-:Y:S01]  /*c550*/  FFMA.FTZ R142, R24, R137.reuse, -R144.reuse ;  /* 0x00000089188e7223 */ /* 0x180fe20000010890 */
[-CC-:B------:R-:W-:Y:S01]  /*c560*/  FFMA.FTZ R157, R25, R137.reuse, -R144.reuse ;  /* 0x00000089199d7223 */ /* 0x180fe20000010890 */
[-CC-:B------:R-:W-:Y:S01]  /*c570*/  FFMA.FTZ R0, R23, R137.reuse, -R144.reuse ;  /* 0x0000008917007223 */ /* 0x180fe20000010890 */
[----:B------:R-:W-:Y:S01]  /*c580*/  FFMA.FTZ R159, R21, R137, -R144 ;  /* 0x00000089159f7223 */ /* 0x000fe20000010890 */
[C---:B------:R-:W-:Y:S01]  /*c590*/  FMUL.FTZ R154, R137.reuse, R6 ;  /* 0x00000006899a7220 */ /* 0x040fe20000410000 */
[----:B------:R-:W2:Y:S01]  /*c5a0*/  LDSM.16.MT88.4 R52, [R134+0x10000] ;  /* 0x010000008634783b */ /* 0x000ea20000004200 */
[----:B------:R-:W-:Y:S01]  /*c5b0*/  FMUL.FTZ R9, R137, R4 ;  /* 0x0000000489097220 */ /* 0x000fe20000410000 */
[----:B------:R-:W-:Y:S02]  /*c5c0*/  MUFU.EX2 R148, R148 ;  /* 0x0000009400947308 */ /* 0x000fe40000000800 */
[----:B------:R-:W3:Y:S04]  /*c5d0*/  LDSM.16.MT88.4 R20, [R134+0xc000] ;  /* 0x00c000008614783b */ /* 0x000ee80000004200 */
[----:B------:R-:W4:Y:S02]  /*c5e0*/  LDSM.16.MT88.4 R28, [R158] ;  /* 0x000000009e1c783b */ /* 0x000f240000004200 */
[----:B------:R-:W5:Y:S02]  /*c5f0*/  MUFU.EX2 R141, R141 ;  /* 0x0000008d008d7308 */ /* 0x000f640000000800 */
[----:B------:R-:W4:Y:S06]  /*c600*/  LDSM.16.MT88.4 R60, [R158+0x4000] ;  /* 0x004000009e3c783b */ /* 0x000f2c0000004200 */
[----:B------:R-:W-:Y:S08]  /*c610*/  MUFU.EX2 R146, R146 ;  /* 0x0000009200927308 */ /* 0x000ff00000000800 */
[----:B------:R-:W1:Y:S08]  /*c620*/  MUFU.EX2 R139, R139 ;  /* 0x0000008b008b7308 */ /* 0x000e700000000800 */
[----:B------:R-:W-:Y:S08]  /*c630*/  MUFU.EX2 R142, R142 ;  /* 0x0000008e008e7308 */ /* 0x000ff00000000800 */
[----:B------:R-:W2:Y:S08]  /*c640*/  MUFU.EX2 R157, R157 ;  /* 0x0000009d009d7308 */ /* 0x000eb00000000800 */
[----:B------:R-:W-:Y:S08]  /*c650*/  MUFU.EX2 R0, R0 ;  /* 0x0000000000007308 */ /* 0x000ff00000000800 */
[----:B------:R-:W3:Y:S08]  /*c660*/  MUFU.EX2 R159, R159 ;  /* 0x0000009f009f7308 */ /* 0x000ef00000000800 */
[----:B------:R-:W4:Y:S08]  /*c670*/  MUFU.EX2 R133, R9 ;  /* 0x0000000900857308 */ /* 0x000f300000000800 */
[----:B------:R-:W4:Y:S01]  /*c680*/  MUFU.EX2 R154, R154 ;  /* 0x0000009a009a7308 */ /* 0x000f220000000800 */
[----:B-----5:R-:W-:-:S02]  /*c690*/  F2FP.BF16.F32.PACK_AB R4, R141, R148 ;  /* 0x000000948d04723e */ /* 0x020fc400000010ff */
[----:B-1----:R-:W-:Y:S02]  /*c6a0*/  F2FP.BF16.F32.PACK_AB R6, R139, R146 ;  /* 0x000000928b06723e */ /* 0x002fe400000010ff */
[----:B--2---:R-:W-:Y:S02]  /*c6b0*/  F2FP.BF16.F32.PACK_AB R5, R157, R142 ;  /* 0x0000008e9d05723e */ /* 0x004fe400000010ff */
[----:B---3--:R-:W-:Y:S01]  /*c6c0*/  F2FP.BF16.F32.PACK_AB R7, R159, R0 ;  /* 0x000000009f07723e */ /* 0x008fe200000010ff */
[-C--:B----4-:R-:W-:Y:S01]  /*c6d0*/  FMUL.FTZ R32, R104, R133.reuse ;  /* 0x0000008568207220 */ /* 0x090fe20000410000 */
        /* <DEDUP_REMOVED lines=53> */
[----:B------:R-:W3:Y:S01]  /*ca30*/  MUFU.EX2 R100, R100 ;  /* 0x0000006400647308 */ /* 0x000ee20000000800 */
        /* <DEDUP_REMOVED lines=15> */
[----:B------:R-:W4:Y:S01]  /*cb30*/  MUFU.EX2 R102, R102 ;  /* 0x0000006600667308 */ /* 0x000f220000000800 */
        /* <DEDUP_REMOVED lines=16> */
[-C--:B------:R-:W-:Y:S01]  /*cc40*/  FMUL.FTZ R59, R83, R154.reuse ;  /* 0x0000009a533b7220 */ /* 0x080fe20000410000 */
        /* <DEDUP_REMOVED lines=18> */
[-C--:B------:R-:W-:Y:S01]  /*cd70*/  FFMA.FTZ R191, R191, R137.reuse, -R144 ;  /* 0x00000089bfbf7223 */ /* 0x080fe20000010890 */
        /* <DEDUP_REMOVED lines=13> */
[-CC-:B------:R-:W-:Y:S01]  /*ce50*/  FFMA.FTZ R165, R165, R137.reuse, -R144.reuse ;  /* 0x00000089a5a57223 */ /* 0x180fe20000010890 */
[----:B------:R-:W-:Y:S01]  /*ce60*/  FFMA.FTZ R190, R163, R137, -R144 ;  /* 0x00000089a3be7223 */ /* 0x000fe20000010890 */
[----:B------:R-:W-:Y:S01]  /*ce70*/  FFMA.FTZ R148, R233, R133, R148 ;  /* 0x00000085e9947223 */ /* 0x000fe20000010094 */
[----:B------:R-:W-:Y:S01]  /*ce80*/  FFMA.FTZ R142, R231, R154, R142 ;  /* 0x0000009ae78e7223 */ /* 0x000fe2000001008e */
[-CC-:B------:R-:W-:Y:S01]  /*ce90*/  FFMA.FTZ R161, R161, R137.reuse, -R150.reuse ;  /* 0x00000089a1a17223 */ /* 0x180fe20000010896 */
[-CC-:B------:R-:W-:Y:S01]  /*cea0*/  FFMA.FTZ R192, R155, R137.reuse, -R150.reuse ;  /* 0x000000899bc07223 */ /* 0x180fe20000010896 */
[C---:B------:R-:W-:Y:S01]  /*ceb0*/  HMMA.16816.F32.BF16 R60, R4.reuse, R62, R76 ;  /* 0x0000003e043c723c */ /* 0x040fe2000004184c */
[----:B------:R-:W2:Y:S01]  /*cec0*/  LDSM.16.MT88.4 R76, [R156+0x800] ;  /* 0x000800009c4c783b */ /* 0x000ea20000004200 */
[-C--:B------:R-:W-:Y:S01]  /*ced0*/  FFMA.FTZ R153, R153, R137.reuse, -R150 ;  /* 0x0000008999997223 */ /* 0x080fe20000010896 */
[-CC-:B------:R-:W-:Y:S01]  /*cee0*/  FFMA.FTZ R149, R149, R137.reuse, -R144.reuse ;  /* 0x0000008995957223 */ /* 0x180fe20000010890 */
[-CC-:B------:R-:W-:Y:S01]  /*cef0*/  FFMA.FTZ R194, R147, R137.reuse, -R144.reuse ;  /* 0x0000008993c27223 */ /* 0x180fe20000010890 */
[----:B------:R-:W-:Y:S01]  /*cf00*/  FFMA.FTZ R145, R145, R137, -R144 ;  /* 0x0000008991917223 */ /* 0x000fe20000010890 */
[----:B------:R-:W-:Y:S02]  /*cf10*/  LDSM.16.MT88.4 R116, [R134+0xf800] ;  /* 0x00f800008674783b */ /* 0x000fe40000004200 */
[C---:B-1----:R-:W-:Y:S01]  /*cf20*/  HMMA.16816.F32.BF16 R64, R4.reuse, R92, R64 ;  /* 0x0000005c0440723c */ /* 0x042fe20000041840 */
[----:B------:R-:W-:Y:S08]  /*cf30*/  MUFU.EX2 R112, R112 ;  /* 0x0000007000707308 */ /* 0x000ff00000000800 */
[----:B------:R-:W-:Y:S01]  /*cf40*/  MUFU.EX2 R113, R113 ;  /* 0x0000007100717308 */ /* 0x000fe20000000800 */
[----:B------:R-:W-:Y:S01]  /*cf50*/  HMMA.16816.F32.BF16 R4, R4, R94, R68 ;  /* 0x0000005e0404723c */ /* 0x000fe20000041844 */
[----:B---3--:R-:W-:Y:S01]  /*cf60*/  F2FP.BF16.F32.PACK_AB R68, R100, R101 ;  /* 0x000000656444723e */ /* 0x008fe200000010ff */
[----:B------:R-:W-:Y:S01]  /*cf70*/  LDSM.16.MT88.4 R92, [R134+0x10800] ;  /* 0x01080000865c783b */ /* 0x000fe20000004200 */
[----:B----4-:R-:W-:-:S02]  /*cf80*/  F2FP.BF16.F32.PACK_AB R70, R102, R103 ;  /* 0x000000676646723e */ /* 0x010fc400000010ff */
[----:B-----5:R-:W-:Y:S02]  /*cf90*/  F2FP.BF16.F32.PACK_AB R69, R106, R107 ;  /* 0x0000006b6a45723e */ /* 0x020fe400000010ff */
[----:B------:R-:W-:Y:S01]  /*cfa0*/  MUFU.EX2 R114, R114 ;  /* 0x0000007200727308 */ /* 0x000fe20000000800 */
[----:B------:R-:W-:-:S07]  /*cfb0*/  F2FP.BF16.F32.PACK_AB R71, R104, R105 ;  /* 0x000000696847723e */ /* 0x000fce00000010ff */
[----:B------:R-:W-:Y:S01]  /*cfc0*/  MUFU.EX2 R115, R115 ;  /* 0x0000007300737308 */ /* 0x000fe20000000800 */
[----:B--2---:R-:W-:Y:S01]  /*cfd0*/  HMMA.16816.F32.BF16 R16, R68, R84, R16 ;  /* 0x000000544410723c */ /* 0x004fe20000041810 */
[----:B------:R-:W-:-:S06]  /*cfe0*/  FFMA.FTZ R164, R168, R137, -R144 ;  /* 0x00000089a8a47223 */ /* 0x000fcc0000010890 */
        /* <DEDUP_REMOVED lines=9> */
[C---:B------:R-:W-:Y:S07]  /*d080*/  HMMA.16816.F32.BF16 R24, R68.reuse, R80, R24 ;  /* 0x000000504418723c */ /* 0x040fee0000041818 */
[----:B------:R-:W-:Y:S01]  /*d090*/  MUFU.EX2 R185, R185 ;  /* 0x000000b900b97308 */ /* 0x000fe20000000800 */
[C---:B------:R-:W-:Y:S01]  /*d0a0*/  HMMA.16816.F32.BF16 R28, R68.reuse, R82, R28 ;  /* 0x00000052441c723c */ /* 0x040fe2000004181c */
[----:B------:R-:W3:Y:S06]  /*d0b0*/  LDSM.16.MT88.4 R80, [R152+0xd000] ;  /* 0x00d000009850783b */ /* 0x000eec0000004200 */
[----:B------:R-:W-:Y:S01]  /*d0c0*/  MUFU.EX2 R166, R166 ;  /* 0x000000a600a67308 */ /* 0x000fe20000000800 */
[C---:B------:R-:W-:Y:S07]  /*d0d0*/  HMMA.16816.F32.BF16 R32, R68.reuse, R76, R32 ;  /* 0x0000004c4420723c */ /* 0x040fee0000041820 */
[----:B------:R-:W-:Y:S01]  /*d0e0*/  MUFU.EX2 R191, R191 ;  /* 0x000000bf00bf7308 */ /* 0x000fe20000000800 */
[C---:B------:R-:W-:Y:S01]  /*d0f0*/  HMMA.16816.F32.BF16 R36, R68.reuse, R78, R36 ;  /* 0x0000004e4424723c */ /* 0x040fe20000041824 */
[----:B------:R-:W4:Y:S01]  /*d100*/  LDSM.16.MT88.4 R76, [R134+0xd000] ;  /* 0x00d00000864c783b */ /* 0x000f220000004200 */
[-CC-:B------:R-:W-:Y:S01]  /*d110*/  FFMA.FTZ R247, R249, R137.reuse, -R150.reuse ;  /* 0x00000089f9f77223 */ /* 0x180fe20000010896 */
[-C--:B------:R-:W-:Y:S01]  /*d120*/  FFMA.FTZ R170, R245, R137.reuse, -R150 ;  /* 0x00000089f5aa7223 */ /* 0x080fe20000010896 */
[-CC-:B------:R-:W-:Y:S01]  /*d130*/  FFMA.FTZ R172, R243, R137.reuse, -R144.reuse ;  /* 0x00000089f3ac7223 */ /* 0x180fe20000010890 */
[-C--:B------:R-:W-:Y:S01]  /*d140*/  FFMA.FTZ R174, R239, R137.reuse, -R144 ;  /* 0x00000089efae7223 */ /* 0x080fe20000010890 */
[-CC-:B------:R-:W-:Y:S01]  /*d150*/  FFMA.FTZ R176, R235, R137.reuse, -R150.reuse ;  /* 0x00000089ebb07223 */ /* 0x180fe20000010896 */
[----:B------:R-:W-:Y:S01]  /*d160*/  MUFU.EX2 R201, R201 ;  /* 0x000000c900c97308 */ /* 0x000fe20000000800 */
[C---:B-1----:R-:W-:Y:S01]  /*d170*/  HMMA.16816.F32.BF16 R40, R68.reuse, R84, R40 ;  /* 0x000000544428723c */ /* 0x042fe20000041828 */
[-CC-:B------:R-:W-:Y:S01]  /*d180*/  FFMA.FTZ R178, R195, R137.reuse, -R150.reuse ;  /* 0x00000089c3b27223 */ /* 0x180fe20000010896 */
[----:B------:R-:W-:Y:S06]  /*d190*/  LDSM.16.MT88.4 R124, [R152+0xf800] ;  /* 0x00f80000987c783b */ /* 0x000fec0000004200 */
        /* <DEDUP_REMOVED lines=51> */
[----:B------:R-:W-:-:S07]  /*d4d0*/  F2FP.BF16.F32.PACK_AB R71, R191, R166 ;  /* 0x000000a6bf47723e */ /* 0x000fce00000010ff */
        /* <DEDUP_REMOVED lines=10> */
[----:B------:R-:W-:Y:S01]  /*d580*/  HMMA.16816.F32.BF16 R44, R68, R82, R44 ;  /* 0x00000052442c723c */ /* 0x000fe2000004182c */
[----:B------:R-:W1:Y:S01]  /*d590*/  LDSM.16.MT88.4 R80, [R158+0x2000] ;  /* 0x002000009e50783b */ /* 0x000e620000004200 */
[----:B------:R-:W-:-:S06]  /*d5a0*/  FFMA.FTZ R168, R251, R137, -R150 ;  /* 0x00000089fba87223 */ /* 0x000fcc0000010896 */
[C---:B----4-:R-:W-:Y:S08]  /*d5b0*/  HMMA.16816.F32.BF16 R48, R68.reuse, R72, R48 ;  /* 0x000000484430723c */ /* 0x050ff00000041830 */
[C---:B------:R-:W-:Y:S01]  /*d5c0*/  HMMA.16816.F32.BF16 R52, R68.reuse, R74, R52 ;  /* 0x0000004a4434723c */ /* 0x040fe20000041834 */
[----:B------:R-:W4:Y:S01]  /*d5d0*/  LDSM.16.MT88.4 R72, [R156+0x2000] ;  /* 0x002000009c48783b */ /* 0x000f220000004200 */
        /* <DEDUP_REMOVED lines=120> */
[----:B------:R-:W-:Y:S01]  /*dd60*/  HMMA.16816.F32.BF16 R28, R68, R74, R28 ;  /* 0x0000004a441c723c */ /* 0x000fe2000004181c */
[----:B------:R-:W3:Y:S01]  /*dd70*/  LDSM.16.MT88.4 R72, [R156+0x7000] ;  /* 0x007000009c48783b */ /* 0x000ee20000004200 */
[----:B------:R-:W-:Y:S01]  /*dd80*/  FADD.FTZ R111, R111, R110 ;  /* 0x0000006e6f6f7221 */ /* 0x000fe20000010000 */
[----:B------:R-:W-:Y:S01]  /*dd90*/  FADD.FTZ R114, R114, R113 ;  /* 0x0000007172727221 */ /* 0x000fe20000010000 */
[----:B------:R-:W-:Y:S01]  /*dda0*/  MUFU.EX2 R161, R161 ;  /* 0x000000a100a17308 */ /* 0x000fe20000000800 */
[----:B------:R-:W-:Y:S01]  /*ddb0*/  LDSM.16.MT88.4 R100, [R156+0x3800] ;  /* 0x003800009c64783b */ /* 0x000fe20000004200 */
[----:B------:R-:W-:Y:S01]  /*ddc0*/  FADD.FTZ R111, R108, R111 ;  /* 0x0000006f6c6f7221 */ /* 0x000fe20000010000 */
[----:B------:R-:W-:-:S03]  /*ddd0*/  FADD.FTZ R115, R115, R114 ;  /* 0x0000007273737221 */ /* 0x000fc60000010000 */
[----:B------:R-:W-:Y:S01]  /*dde0*/  FADD.FTZ R160, R160, R111 ;  /* 0x0000006fa0a07221 */ /* 0x000fe20000010000 */
[----:B------:R-:W-:Y:S01]  /*ddf0*/  FADD.FTZ R164, R164, R115 ;  /* 0x00000073a4a47221 */ /* 0x000fe20000010000 */
[----:B------:R-:W5:Y:S02]  /*de00*/  MUFU.EX2 R192, R192 ;  /* 0x000000c000c07308 */ /* 0x000f640000000800 */
[----:B------:R-:W-:Y:S01]  /*de10*/  FADD.FTZ R160, R179, R160 ;  /* 0x000000a0b3a07221 */ /* 0x000fe20000010000 */
[----:B------:R-:W-:Y:S01]  /*de20*/  FADD.FTZ R185, R185, R164 ;  /* 0x000000a4b9b97221 */ /* 0x000fe20000010000 */
[----:B------:R-:W-:Y:S02]  /*de30*/  HMMA.16816.F32.BF16 R8, R68, R92, R8 ;  /* 0x0000005c4408723c */ /* 0x000fe40000041808 */
[----:B------:R-:W-:Y:S02]  /*de40*/  FADD.FTZ R181, R181, R160 ;  /* 0x000000a0b5b57221 */ /* 0x000fe40000010000 */
        /* <DEDUP_REMOVED lines=62> */
[----:B------:R-:W-:-:S04]  /*e230*/  IMAD.MOV.U32 R133, RZ, RZ, R138 ;  /* 0x000000ffff857224 */ /* 0x000fc800078e008a */
[----:B------:R-:W-:Y:S01]  /*e240*/  HMMA.16816.F32.BF16 R120, R68, R116, R16 ;  /* 0x000000744478723c */ /* 0x000fe20000041810 */
[----:B-1----:R-:W-:Y:S02]  /*e250*/  IMAD.MOV.U32 R134, RZ, RZ, R140 ;  /* 0x000000ffff867224 */ /* 0x002fe400078e008c */
        /* <DEDUP_REMOVED lines=20> */
.L_x_2961:
[----:B------:R-:W-:-:S07]  /*e3a0*/  IADD3 R220, PT, PT, R136, -0x1, RZ ;  /* 0xffffffff88dc7810 */ /* 0x000fce0007ffe0ff */
.L_x_2970:
[----:B------:R-:W-:Y:S05]  /*e3b0*/  BSYNC B2 ;  /* 0x0000000000027941 */ /* 0x000fea0003800000 */
.L_x_2960:
        /* <DEDUP_REMOVED lines=10> */
.L_x_2978:
        /* <DEDUP_REMOVED lines=78> */
.L_x_2973:
[----:B------:R-:W-:Y:S05]  /*e940*/  BSYNC.RECONVERGENT B0 ;  /* 0x0000000000007941 */ /* 0x000fea0003800200 */
.L_x_2972:
[----:B------:R-:W1:Y:S01]  /*e950*/  S2UR UR6, SR_CgaCtaId ;  /* 0x00000000000679c3 */ /* 0x000e620000008800 */
[C---:B------:R-:W-:Y:S01]  /*e960*/  IMAD.SHL.U32 R196, R197.reuse, 0x8, RZ ;  /* 0x00000008c5c47824 */ /* 0x040fe200078e00ff */
[C---:B------:R-:W-:Y:S01]  /*e970*/  LOP3.LUT R40, R197.reuse, 0x38, RZ, 0xc0, !PT ;  /* 0x00000038c5287812 */ /* 0x040fe200078ec0ff */
[----:B------:R-:W-:Y:S01]  /*e980*/  UMOV UR7, 0x400 ;  /* 0x0000040000077882 */ /* 0x000fe20000000000 */
[----:B------:R-:W-:Y:S01]  /*e990*/  IMAD.SHL.U32 R203, R197, 0x40, RZ ;  /* 0x00000040c5cb7824 */ /* 0x000fe200078e00ff */
[----:B------:R-:W-:Y:S01]  /*e9a0*/  SHF.R.U32.HI R198, RZ, 0x1, R197 ;  /* 0x00000001ffc67819 */ /* 0x000fe200000116c5 */
[----:B------:R-:W-:Y:S01]  /*e9b0*/  IMAD.MOV.U32 R201, RZ, RZ, 0x20 ;  /* 0x00000020ffc97424 */ /* 0x000fe200078e00ff */
[----:B------:R-:W-:Y:S01]  /*e9c0*/  LOP3.LUT R133, R196, 0x38, RZ, 0xc0, !PT ;  /* 0x00000038c4857812 */ /* 0x000fe200078ec0ff */
[----:B------:R-:W-:Y:S01]  /*e9d0*/  VIADD R220, R220, 0xffffffff ;  /* 0xffffffffdcdc7836 */ /* 0x000fe20000000000 */
[C---:B------:R-:W-:Y:S01]  /*e9e0*/  LOP3.LUT R41, R196.reuse, 0x1c0, RZ, 0xc0, !PT ;  /* 0x000001c0c4297812 */ /* 0x040fe200078ec0ff */
[----:B------:R-:W-:Y:S01]  /*e9f0*/  BSSY.RECONVERGENT B1, `(.L_x_2974) ;  /* 0x0000201000017945 */ /* 0x000fe20003800200 */
        /* <DEDUP_REMOVED lines=84> */
[--C-:B------:R-:W-:Y:S02]  /*ef40*/  IMAD.X R47, R49, 0x1, R40.reuse, P0 ;  /* 0x00000001312f7824 */ /* 0x100fe400000e0628 */
[----:B------:R-:W-:Y:S01]  /*ef50*/  IMAD.MOV.U32 R135, RZ, RZ, 0x40 ;  /* 0x00000040ff877424 */ /* 0x000fe200078e00ff */
[----:B------:R-:W-:Y:S04]  /*ef60*/  @P1 STS.128 [R235+0x12000], RZ ;  /* 0x012000ffeb001388 */ /* 0x000fe80000000c00 */
[----:B------:R-:W-:Y:S01]  /*ef70*/  @!PT LDS RZ, [RZ] ;  /* 0x00000000fffff984 */ /* 0x000fe20000000800 */
[----:B------:R-:W-:Y:S01]  /*ef80*/  @!PT LDS RZ, [RZ] ;  /* 0x00000000fffff984 */ /* 0x000fe20000000800 */
[----:B------:R-:W-:Y:S01]  /*ef90*/  @!PT LDS RZ, [RZ] ;  /* 0x00000000fffff984 */ /* 0x000fe20000000800 */
[----:B------:R-:W-:Y:S01]  /*efa0*/  @!P4 LDGSTS.E.BYPASS.LTC128B.128 [R235+0xe800], desc[UR4][R46.64] ;  /* 0x0e8000002eebcfae */ /* 0x000fe2000b981a04 */
[----:B------:R-:W-:Y:S02]  /*efb0*/  SEL R135, R135, 0xffffffc0, !P2 ;  /* 0xffffffc087877807 */ /* 0x000fe40005000000 */
[-C--:B-1----:R-:W-:Y:S01]  /*efc0*/  IADD3 R44, P0, PT, R46, R41.reuse, RZ ;  /* 0x000000292e2c7210 */ /* 0x082fe20007f1e0ff */
[----:B------:R-:W-:Y:S02]  /*efd0*/  @P4 STS.128 [R235+0xe800], RZ ;  /* 0x00e800ffeb004388 */ /* 0x000fe40000000c00 */
[--C-:B------:R-:W-:Y:S02]  /*efe0*/  IMAD.IADD R184, R180, 0x1, R135.reuse ;  /* 0x00000001b4b87824 */ /* 0x100fe400078e0287 */
[----:B------:R-:W-:Y:S01]  /*eff0*/  @!PT LDS RZ, [RZ] ;  /* 0x00000000fffff984 */ /* 0x000fe20000000800 */
[----:B------:R-:W-:Y:S01]  /*f000*/  @!PT LDS RZ, [RZ] ;  /* 0x00000000fffff984 */ /* 0x000fe20000000800 */
[----:B------:R-:W-:Y:S01]  /*f010*/  @!PT LDS RZ, [RZ] ;  /* 0x00000000fffff984 */ /* 0x000fe20000000800 */
[----:B------:R-:W-:Y:S01]  /*f020*/  @!P1 LDGSTS.E.BYPASS.LTC128B.128 [R235+0x12800], desc[UR4][R46.64+0x80] ;  /* 0x128000802eeb9fae */ /* 0x000fe2000b981a04 */
[--C-:B------:R-:W-:Y:S01]  /*f030*/  IMAD.X R45, R47, 0x1, R40.reuse, P0 ;  /* 0x000000012f2d7824 */ /* 0x100fe200000e0628 */
[----:B------:R-:W-:Y:S01]  /*f040*/  IADD3 R42, P0, PT, R44, R41, RZ ;  /* 0x000000292c2a7210 */ /* 0x000fe20007f1e0ff */
[----:B------:R-:W-:Y:S01]  /*f050*/  IMAD.IADD R134, R186, 0x1, R135 ;  /* 0x00000001ba867824 */ /* 0x000fe200078e0287 */
        /* <DEDUP_REMOVED lines=14> */
[--C-:B------:R-:W-:Y:S02]  /*f140*/  IMAD.IADD R172, R180, 0x1, R201.reuse ;  /* 0x00000001b4ac7824 */ /* 0x100fe400078e02c9 */
[----:B------:R-:W-:Y:S01]  /*f150*/  @P1 STS.128 [R235+0x13000], RZ ;  /* 0x013000ffeb001388 */ /* 0x000fe20000000c00 */
[C-C-:B------:R-:W-:Y:S02]  /*f160*/  IMAD.IADD R133, R186.reuse, 0x1, R201.reuse ;  /* 0x00000001ba857824 */ /* 0x140fe400078e02c9 */
[C---:B------:R-:W-:Y:S01]  /*f170*/  IMAD.IADD R135, R201.reuse, 0x1, R184 ;  /* 0x00000001c9877824 */ /* 0x040fe200078e02b8 */
[----:B------:R-:W-:Y:S01]  /*f180*/  @!PT LDS RZ, [RZ] ;  /* 0x00000000fffff984 */ /* 0x000fe20000000800 */
[----:B------:R-:W-:Y:S01]  /*f190*/  @!PT LDS RZ, [RZ] ;  /* 0x00000000fffff984 */ /* 0x000fe20000000800 */
[----:B------:R-:W-:Y:S01]  /*f1a0*/  @!PT LDS RZ, [RZ] ;  /* 0x00000000fffff984 */ /* 0x000fe20000000800 */
[----:B------:R-:W-:Y:S01]  /*f1b0*/  @!P4 LDGSTS.E.BYPASS.LTC128B.128 [R235+0xf800], desc[UR4][R42.64] ;  /* 0x0f8000002aebcfae */ /* 0x000fe2000b981a04 */
[--C-:B------:R-:W-:Y:S03]  /*f1c0*/  IMAD.IADD R192, R186, 0x1, R201.reuse ;  /* 0x00000001bac07824 */ /* 0x100fe600078e02c9 */
        /* <DEDUP_REMOVED lines=19> */
[----:B------:R-:W-:Y:S01]  /*f300*/  LDSM.16.M88.4 R188, [R134+0x8000] ;  /* 0x0080000086bc783b */ /* 0x000fe20000000200 */
        /* <DEDUP_REMOVED lines=22> */
[----:B------:R1:W3:Y:S04]  /*f470*/  LDSM.16.M88.4 R136, [R133+0x5000] ;  /* 0x005000008588783b */ /* 0x0002e80000000200 */
[----:B------:R-:W4:Y:S03]  /*f480*/  LDSM.16.M88.4 R168, [R134+0x4000] ;  /* 0x0040000086a8783b */ /* 0x000f260000000200 */
[C---:B--2---:R-:W-:Y:S08]  /*f490*/  HMMA.16816.F32.BF16 R4, R172.reuse, R176, R4 ;  /* 0x000000b0ac04723c */ /* 0x044ff00000041804 */
[C---:B------:R-:W-:Y:S01]  /*f4a0*/  HMMA.16816.F32.BF16 R8, R172.reuse, R178, R8 ;  /* 0x000000b2ac08723c */ /* 0x040fe20000041808 */
[----:B------:R-:W2:Y:S07]  /*f4b0*/  LDSM.16.M88.4 R176, [R134+0x4800] ;  /* 0x0048000086b0783b */ /* 0x000eae0000000200 */
[C---:B------:R-:W-:Y:S03]  /*f4c0*/  HMMA.16816.F32.BF16 R12, R172.reuse, R140, R12 ;  /* 0x0000008cac0c723c */ /* 0x040fe6000004180c */
[----:B-1----:R-:W-:Y:S05]  /*f4d0*/  IMAD.IADD R133, R201, 0x1, R134 ;  /* 0x00000001c9857824 */ /* 0x002fea00078e0286 */
[C---:B------:R-:W-:Y:S01]  /*f4e0*/  HMMA.16816.F32.BF16 R16, R172.reuse, R142, R16 ;  /* 0x0000008eac10723c */ /* 0x040fe20000041810 */
[----:B------:R-:W1:Y:S07]  /*f4f0*/  LDSM.16.M88.4 R140, [R134+0x5000] ;  /* 0x00500000868c783b */ /* 0x000e6e0000000200 */
[C---:B---3--:R-:W-:Y:S08]  /*f500*/  HMMA.16816.F32.BF16 R20, R172.reuse, R136, R20 ;  /* 0x00000088ac14723c */ /* 0x048ff00000041814 */
        /* <DEDUP_REMOVED lines=238> */
.L_x_2977:
[----:B------:R-:W-:Y:S05]  /*103f0*/  BSYNC.RECONVERGENT B0 ;  /* 0x0000000000007941 */ /* 0x000fea0003800200 */
.L_x_2976:
        /* <DEDUP_REMOVED lines=96> */
.L_x_2975:
[----:B------:R-:W-:Y:S05]  /*10a00*/  BSYNC.RECONVERGENT B1 ;  /* 0x0000000000017941 */ /* 0x000fea0003800200 */
.L_x_2974:
[----:B------:R-:W-:Y:S01]  /*10a10*/  VIADD R147, R222, 0xffffffc1 ;  /* 0xffffffc1de937836 */ /* 0x000fe20000000000 */
[----:B------:R-:W-:Y:S01]  /*10a20*/  LOP3.LUT R203, R202, 0x200, R203, 0xf8, !PT ;  /* 0x00000200cacb7812 */ /* 0x000fe200078ef8cb */
[C---:B-1----:R-:W-:Y:S02]  /*10a30*/  VIADD R135, R222.reuse, 0xffffffc0 ;  /* 0xffffffc0de877836 */ /* 0x042fe40000000000 */
        /* <DEDUP_REMOVED lines=24> */
[C---:B------:R-:W-:Y:S01]  /*10bc0*/  VIADD R144, R222.reuse, 0x8 ;  /* 0x00000008de907836 */ /* 0x040fe20000000000 */
        /* <DEDUP_REMOVED lines=177> */
[----:B------:R-:W-:Y:S02]  /*116e0*/  ISETP.GE.AND P1, PT, R143, R209, PT ;  /* 0x000000d18f00720c */ /* 0x000fe40003f26270 */
        /* <DEDUP_REMOVED lines=36> */
[-C--:B------:R-:W-:Y:S02]  /*11930*/  ISETP.GE.AND P1, PT, R141, R209.reuse, PT ;  /* 0x000000d18d00720c */ /* 0x080fe40003f26270 */
        /* <DEDUP_REMOVED lines=59> */
[----:B------:R-:W-:Y:S02]  /*11cf0*/  FSEL R169, R54, -INF , !P5 ;  /* 0xff80000036a97808 */ /* 0x000fe40006800000 */
[----:B------:R-:W-:Y:S02]  /*11d00*/  FSEL R167, R55, -INF , !P4 ;  /* 0xff80000037a77808 */ /* 0x000fe40006000000 */
[----:B------:R-:W-:Y:S01]  /*11d10*/  ISETP.GE.AND P1, PT, R40, R209, PT ;  /* 0x000000d12800720c */ /* 0x000fe20003f26270 */
[----:B------:R-:W-:Y:S01]  /*11d20*/  LDSM.16.MT88.4 R52, [R139+0x10000] ;  /* 0x010000008b34783b */ /* 0x000fe20000004200 */
        /* <DEDUP_REMOVED lines=530> */
.L_x_2971:
[----:B------:R1:W5:Y:S01]  /*13e50*/  LD.E R5, desc[UR4][R2.64+0xd8] ;  /* 0x0000d80402057980 */ /* 0x000362000c101900 */
[----:B------:R-:W-:Y:S01]  /*13e60*/  UMOV UR6, 0xffffffff ;  /* 0xffffffff00067882 */ /* 0x000fe20000000000 */
[----:B------:R-:W-:Y:S02]  /*13e70*/  MOV R4, 0x20 ;  /* 0x0000002000047802 */ /* 0x000fe40000000f00 */
[----:B------:R-:W-:Y:S01]  /*13e80*/  MOV R0, 0x40 ;  /* 0x0000004000007802 */ /* 0x000fe20000000f00 */
        /* <DEDUP_REMOVED lines=8> */
.L_x_3000:
        /* <DEDUP_REMOVED lines=51> */
[C---:B------:R-:W-:Y:S01]  /*14240*/  FMUL.FTZ R131, R9.reuse, R131 ;  /* 0x0000008309837220 */ /* 0x040fe20000410000 */
        /* <DEDUP_REMOVED lines=67> */
[----:B------:R1:W-:Y:S04]  /*14680*/  STS.64 [R15+0x4000], R72 ;  /* 0x004000480f007388 */ /* 0x0003e80000000a00 */
[----:B------:R-:W-:Y:S04]  /*14690*/  STS.64 [R15+0x4800], R74 ;  /* 0x0048004a0f007388 */ /* 0x000fe80000000a00 */
[----:B------:R1:W-:Y:S04]  /*146a0*/  STS.64 [R4+0x4000], R68 ;  /* 0x0040004404007388 */ /* 0x0003e80000000a00 */
[----:B------:R1:W-:Y:S04]  /*146b0*/  STS.64 [R4+0x4800], R70 ;  /* 0x0048004604007388 */ /* 0x0003e80000000a00 */
[----:B------:R-:W4:Y:S04]  /*146c0*/  LD.E.64 R16, desc[UR4][R2.64+0xb0] ;  /* 0x0000b00402107980 */ /* 0x000f28000c101b00 */
[----:B------:R-:W4:Y:S01]  /*146d0*/  LD.E R14, desc[UR4][R2.64+0x60] ;  /* 0x00006004020e7980 */ /* 0x000f22000c101900 */
[----:B------:R-:W1:Y:S03]  /*146e0*/  @P1 MUFU.LG2 R7, R7 ;  /* 0x0000000700071308 */ /* 0x000e660000000c00 */
[----:B--2---:R2:W5:Y:S01]  /*146f0*/  LD.E R0, desc[UR4][R2.64+0xcc] ;  /* 0x0000cc0402007980 */ /* 0x004562000c101900 */
[----:B---3--:R-:W-:-:S02]  /*14700*/  SHF.L.U32 R80, R197, 0x2, RZ ;  /* 0x00000002c5507819 */ /* 0x008fc400000006ff */
[----:B------:R-:W-:Y:S01]  /*14710*/  LOP3.LUT R8, R8, 0x10, RZ, 0xc0, !PT ;  /* 0x0000001008087812 */ /* 0x000fe200078ec0ff */
[----:B----4-:R2:W5:Y:S01]  /*14720*/  LD.E.64 R78, desc[UR4][R2.64+0x78] ;  /* 0x00007804024e7980 */ /* 0x010562000c101b00 */
[----:B------:R-:W3:Y:S01]  /*14730*/  @P0 MUFU.LG2 R6, R6 ;  /* 0x0000000600060308 */ /* 0x000ee20000000c00 */
[----:B------:R-:W-:Y:S02]  /*14740*/  LOP3.LUT R9, R80, 0x1f8, RZ, 0xc0, !PT ;  /* 0x000001f850097812 */ /* 0x000fe400078ec0ff */
[----:B------:R2:W5:Y:S01]  /*14750*/  LD.E.64 R76, desc[UR4][R2.64+0xa8] ;  /* 0x0000a804024c7980 */ /* 0x000562000c101b00 */
[----:B-1----:R-:W-:Y:S02]  /*14760*/  SHF.L.U32 R72, R219, 0x6, RZ ;  /* 0x00000006db487819 */ /* 0x002fe400000006ff */
[----:B------:R-:W-:Y:S02]  /*14770*/  LOP3.LUT R9, R9, 0x38, R198, 0x78, !PT ;  /* 0x0000003809097812 */ /* 0x000fe400078e78c6 */
[----:B------:R-:W-:-:S02]  /*14780*/  MOV R68, 0xff800000 ;  /* 0xff80000000447802 */ /* 0x000fc40000000f00 */
[----:B------:R-:W-:Y:S01]  /*14790*/  LEA R9, R9, R8, 0x2 ;  /* 0x0000000809097211 */ /* 0x000fe200078e10ff */
[----:B------:R-:W-:Y:S01]  /*147a0*/  @P1 FMUL.FTZ R4, R7, 0.69314718246459960938 ;  /* 0x3f31721807041820 */ /* 0x000fe20000410000 */
[----:B------:R-:W-:Y:S02]  /*147b0*/  MOV R70, 0xff800000 ;  /* 0xff80000000467802 */ /* 0x000fe40000000f00 */
[----:B------:R-:W-:Y:S01]  /*147c0*/  IADD3 R200, PT, PT, R200, R9, RZ ;  /* 0x00000009c8c87210 */ /* 0x000fe20007ffe0ff */
[----:B------:R-:W-:Y:S01]  /*147d0*/  BAR.SYNC.DEFER_BLOCKING 0x0 ;  /* 0x0000000000007b1d */ /* 0x000fe20000010000 */
[C---:B-----5:R-:W-:Y:S01]  /*147e0*/  @P1 FFMA.FTZ R70, R5.reuse, R134, R4 ;  /* 0x0000008605461223 */ /* 0x060fe20000010004 */
[----:B---3--:R-:W-:Y:S01]  /*147f0*/  @P0 FMUL.FTZ R6, R6, 0.69314718246459960938 ;  /* 0x3f31721806060820 */ /* 0x008fe20000410000 */
[----:B------:R-:W-:Y:S02]  /*14800*/  LOP3.LUT R198, R198, 0x30, RZ, 0xc0, !PT ;  /* 0x00000030c6c67812 */ /* 0x000fe400078ec0ff */
[----:B------:R-:W-:Y:S01]  /*14810*/  SHF.R.U32.HI R69, RZ, 0x2, R197 ;  /* 0x00000002ff457819 */ /* 0x000fe200000116c5 */
[----:B------:R-:W-:Y:S01]  /*14820*/  @P0 FFMA.FTZ R68, R5, R133, R6 ;  /* 0x0000008505440223 */ /* 0x000fe20000010006 */
[----:B------:R-:W-:Y:S01]  /*14830*/  LOP3.LUT P0, RZ, R197, 0x3, RZ, 0xc0, !PT ;  /* 0x00000003c5ff7812 */ /* 0x000fe2000780c0ff */
[----:B------:R-:W-:Y:S01]  /*14840*/  BSSY.RECONVERGENT B0, `(.L_x_2980) ;  /* 0x000001f000007945 */ /* 0x000fe20003800200 */
[----:B------:R-:W-:Y:S01]  /*14850*/  LOP3.LUT R69, R198, 0x7, R69, 0xf8, !PT ;  /* 0x00000007c6457812 */ /* 0x000fe200078ef845 */
[----:B------:R2:W1:Y:S04]  /*14860*/  LDS.128 R64, [R200] ;  /* 0x00000000c8407984 */ /* 0x0004680000000c00 */
[----:B------:R2:W3:Y:S04]  /*14870*/  LDS.128 R60, [R200+0x800] ;  /* 0x00080000c83c7984 */ /* 0x0004e80000000c00 */
        /* <DEDUP_REMOVED lines=13> */
[----:B------:R-:W-:-:S04]  /*14950*/  IMAD R14, R16, R14, R223 ;  /* 0x0000000e100e7224 */ /* 0x000fc800078e02df */
[----:B------:R-:W-:Y:S02]  /*14960*/  IMAD R72, R17, R14, R72 ;  /* 0x0000000e11487224 */ /* 0x000fe400078e0248 */
[----:B------:R2:W1:Y:S04]  /*14970*/  LDS.128 R16, [R200+0x6000] ;  /* 0x00600000c8107984 */ /* 0x0004680000000c00 */
[----:B------:R2:W1:Y:S01]  /*14980*/  LDS.128 R12, [R200+0x6800] ;  /* 0x00680000c80c7984 */ /* 0x0004620000000c00 */
[----:B---34-:R-:W-:Y:S05]  /*14990*/  @P0 BRA `(.L_x_2981) ;  /* 0x0000000000240947 */ /* 0x018fea0003800000 */
        /* <DEDUP_REMOVED lines=9> */
.L_x_2981:
[----:B------:R-:W-:Y:S05]  /*14a30*/  BSYNC.RECONVERGENT B0 ;  /* 0x0000000000007941 */ /* 0x000fea0003800200 */
.L_x_2980:
[----:B------:R-:W-:Y:S01]  /*14a40*/  SHF.R.U32.HI R197, RZ, 0x4, R197 ;  /* 0x00000004ffc57819 */ /* 0x000fe200000116c5 */
[----:B--2---:R2:W5:Y:S01]  /*14a50*/  LD.E R2, desc[UR4][R2.64+0xc0] ;  /* 0x0000c00402027980 */ /* 0x004562000c101900 */
        /* <DEDUP_REMOVED lines=12> */
[----:B---3--:R-:W-:Y:S02]  /*14b20*/  P2R R68, PR, RZ, 0x4 ;  /* 0x00000004ff447803 */ /* 0x008fe40000000000 */
[----:B------:R-:W-:-:S02]  /*14b30*/  IADD3 R73, P2, PT, R71, R0, RZ ;  /* 0x0000000047497210 */ /* 0x000fc40007f5e0ff */
[----:B------:R-:W-:Y:S01]  /*14b40*/  ISETP.GE.AND P6, PT, R69, R208, PT ;  /* 0x000000d04500720c */ /* 0x000fe20003fc6270 */
[C---:B------:R-:W-:Y:S01]  /*14b50*/  VIADD R69, R197.reuse, 0x30 ;  /* 0x00000030c5457836 */ /* 0x040fe20000000000 */
[----:B------:R-:W-:Y:S01]  /*14b60*/  LEA.HI.X.SX32 R0, R0, RZ, 0x1, P2 ;  /* 0x000000ff00007211 */ /* 0x000fe200010f0eff */
[----:B--2---:R-:W-:-:S05]  /*14b70*/  VIADD R3, R197, 0x28 ;  /* 0x00000028c5037836 */ /* 0x004fca0000000000 */
[----:B------:R-:W-:Y:S02]  /*14b80*/  ISETP.GE.AND P5, PT, R3, R208, PT ;  /* 0x000000d00300720c */ /* 0x000fe40003fa6270 */
[----:B------:R-:W-:-:S04]  /*14b90*/  LOP3.LUT R3, R80, 0x3c, RZ, 0xc0, !PT ;  /* 0x0000003c50037812 */ /* 0x000fc800078ec0ff */
[----:B------:R-:W-:Y:S01]  /*14ba0*/  LOP3.LUT R71, R3, 0x40, RZ, 0xfc, !PT ;  /* 0x0000004003477812 */ /* 0x000fe200078efcff */
[----:B------:R-:W-:Y:S06]  /*14bb0*/  @P3 BRA `(.L_x_2983) ;  /* 0x0000000000183947 */ /* 0x000fec0003800000 */
[----:B------:R-:W-:Y:S02]  /*14bc0*/  LEA R74, P2, R73, R78, 0x2 ;  /* 0x0000004e494a7211 */ /* 0x000fe400078410ff */
[-C--:B-----5:R-:W-:Y:S02]  /*14bd0*/  ISETP.GE.AND P3, PT, R3, R2.reuse, PT ;  /* 0x000000020300720c */ /* 0x0a0fe40003f66270 */
[----:B------:R-:W-:Y:S02]  /*14be0*/  LEA.HI.X R75, R73, R79, R0, 0x2, P2 ;  /* 0x0000004f494b7211 */ /* 0x000fe400010f1400 */
[----:B------:R-:W-:-:S09]  /*14bf0*/  ISETP.GE.AND P2, PT, R71, R2, PT ;  /* 0x000000024700720c */ /* 0x000fd20003f46270 */
[----:B-1----:R2:W-:Y:S04]  /*14c00*/  @!P3 ST.E.128 desc[UR4][R74.64], R64 ;  /* 0x000000404a00b985 */ /* 0x0025e8000c101d04 */
[----:B------:R2:W-:Y:S02]  /*14c10*/  @!P2 ST.E.128 desc[UR4][R74.64+0x100], R32 ;  /* 0x000100204a00a985 */ /* 0x0005e4000c101d04 */
.L_x_2983:
[----:B------:R-:W-:Y:S05]  /*14c20*/  BSYNC.RECONVERGENT B0 ;  /* 0x0000000000007941 */ /* 0x000fea0003800200 */
.L_x_2982:
        /* <DEDUP_REMOVED lines=9> */
[----:B------:R3:W-:Y:S01]  /*14cc0*/  @!P3 ST.E.128 desc[UR4][R34.64+0x1000], R60 ;  /* 0x0010003c2200b985 */ /* 0x0007e2000c101d04 */
[----:B------:R-:W-:-:S05]  /*14cd0*/  @!P2 LEA.HI.X R33, R73, R79, R0, 0x2, P1 ;  /* 0x0000004f4921a211 */ /* 0x000fca00008f1400 */
[----:B------:R3:W-:Y:S04]  /*14ce0*/  @!P2 ST.E.128 desc[UR4][R32.64+0x1100], R28 ;  /* 0x0011001c2000a985 */ /* 0x0007e8000c101d04 */
.L_x_2985:
[----:B------:R-:W-:Y:S05]  /*14cf0*/  BSYNC.RECONVERGENT B0 ;  /* 0x0000000000007941 */ /* 0x000fea0003800200 */
.L_x_2984:
[----:B------:R-:W-:Y:S01]  /*14d00*/  BSSY.RECONVERGENT B0, `(.L_x_2986) ;  /* 0x000000b000007945 */ /* 0x000fe20003800200 */
[----:B------:R-:W-:-:S03]  /*14d10*/  ISETP.GE.AND P3, PT, R197, R208, PT ;  /* 0x000000d0c500720c */ /* 0x000fc60003f66270 */
[----:B------:R-:W-:Y:S10]  /*14d20*/  @P0 BRA `(.L_x_2987) ;  /* 0x0000000000200947 */ /* 0x000ff40003800000 */
        /* <DEDUP_REMOVED lines=8> */
.L_x_2987:
[----:B------:R-:W-:Y:S05]  /*14db0*/  BSYNC.RECONVERGENT B0 ;  /* 0x0000000000007941 */ /* 0x000fea0003800200 */
.L_x_2986:
[----:B------:R-:W-:Y:S01]  /*14dc0*/  ISETP.NE.AND P0, PT, R68, RZ, PT ;  /* 0x000000ff4400720c */ /* 0x000fe20003f05270 */
[----:B------:R-:W-:-:S12]  /*14dd0*/  BSSY.RECONVERGENT B0, `(.L_x_2988) ;  /* 0x000000a000007945 */ /* 0x000fd80003800200 */
[----:B------:R-:W-:Y:S05]  /*14de0*/  @P0 BRA `(.L_x_2989) ;  /* 0x0000000000200947 */ /* 0x000fea0003800000 */
        /* <DEDUP_REMOVED lines=8> */
.L_x_2989:
[----:B------:R-:W-:Y:S05]  /*14e70*/  BSYNC.RECONVERGENT B0 ;  /* 0x0000000000007941 */ /* 0x000fea0003800200 */
.L_x_2988:
        /* <DEDUP_REMOVED lines=10> */
.L_x_2991:
[----:B------:R-:W-:Y:S05]  /*14f20*/  BSYNC.RECONVERGENT B0 ;  /* 0x0000000000007941 */ /* 0x000fea0003800200 */
.L_x_2990:
        /* <DEDUP_REMOVED lines=10> */
.L_x_2993:
[----:B------:R-:W-:Y:S05]  /*14fd0*/  BSYNC.RECONVERGENT B0 ;  /* 0x0000000000007941 */ /* 0x000fea0003800200 */
.L_x_2992:
        /* <DEDUP_REMOVED lines=10> */
.L_x_2995:
[----:B------:R-:W-:Y:S05]  /*15080*/  BSYNC.RECONVERGENT B0 ;  /* 0x0000000000007941 */ /* 0x000fea0003800200 */
.L_x_2994:
[----:B------:R-:W-:-:S04]  /*15090*/  MOV R219, 0x0 ;  /* 0x0000000000db7802 */ /* 0x000fc80000000f00 */
[----:B-12345:R-:W-:Y:S05]  /*150a0*/  @P3 RET.REL.NODEC R218 `(_ZN5flash24flash_fwd_splitkv_kernelI23Flash_fwd_kernel_traitsILi128ELi64ELi128ELi4ELb0ELb0EN7cutlass10bfloat16_tE19Flash_kernel_traitsILi128ELi64ELi128ELi4ES3_EELb0ELb1ELb0ELb0ELb0ELb0ELb1ELb0EEEvNS_16Flash_fwd_paramsE) ;  /* 0xfffffeacdad43950 */ /* 0x03efea0003c3ffff */
[-C--:B------:R-:W-:Y:S01]  /*150b0*/  ISETP.GE.AND P2, PT, R3, R2.reuse, PT ;  /* 0x000000020300720c */ /* 0x080fe20003f46270 */
[----:B------:R-:W-:Y:S01]  /*150c0*/  IMAD.MOV.U32 R219, RZ, RZ, 0x0 ;  /* 0x00000000ffdb7424 */ /* 0x000fe200078e00ff */
[----:B------:R-:W-:-:S11]  /*150d0*/  ISETP.GE.AND P0, PT, R71, R2, PT ;  /* 0x000000024700720c */ /* 0x000fd60003f06270 */
[----:B------:R-:W-:-:S04]  /*150e0*/  @!P2 LEA R8, P1, R73, R78, 0x2 ;  /* 0x0000004e4908a211 */ /* 0x000fc800078210ff */
[----:B------:R-:W-:-:S05]  /*150f0*/  @!P2 LEA.HI.X R9, R73, R79, R0, 0x2, P1 ;  /* 0x0000004f4909a211 */ /* 0x000fca00008f1400 */
[----:B------:R1:W-:Y:S02]  /*15100*/  @!P2 ST.E.128 desc[UR4][R8.64+0x7000], R36 ;  /* 0x007000240800a985 */ /* 0x0003e4000c101d04 */
[----:B-1----:R-:W-:Y:S05]  /*15110*/  @P0 RET.REL.NODEC R218 `(_ZN5flash24flash_fwd_splitkv_kernelI23Flash_fwd_kernel_traitsILi128ELi64ELi128ELi4ELb0ELb0EN7cutlass10bfloat16_tE19Flash_kernel_traitsILi128ELi64ELi128ELi4ES3_EELb0ELb1ELb0ELb0ELb0ELb0ELb1ELb0EEEvNS_16Flash_fwd_paramsE) ;  /* 0xfffffeacdab80950 */ /* 0x002fea0003c3ffff */
[----:B------:R-:W-:Y:S01]  /*15120*/  LEA R2, P0, R73, R78, 0x2 ;  /* 0x0000004e49027211 */ /* 0x000fe200078010ff */
[----:B------:R-:W-:-:S03]  /*15130*/  IMAD.MOV.U32 R219, RZ, RZ, 0x0 ;  /* 0x00000000ffdb7424 */ /* 0x000fc600078e00ff */
[----:B------:R-:W-:-:S05]  /*15140*/  LEA.HI.X R3, R73, R79, R0, 0x2, P0 ;  /* 0x0000004f49037211 */ /* 0x000fca00000f1400 */
[----:B------:R1:W-:Y:S02]  /*15150*/  ST.E.128 desc[UR4][R2.64+0x7100], R4 ;  /* 0x0071000402007985 */ /* 0x0003e4000c101d04 */
[----:B-1----:R-:W-:Y:S05]  /*15160*/  RET.REL.NODEC R218 `(_ZN5flash24flash_fwd_splitkv_kernelI23Flash_fwd_kernel_traitsILi128ELi64ELi128ELi4ELb0ELb0EN7cutlass10bfloat16_tE19Flash_kernel_traitsILi128ELi64ELi128ELi4ES3_EELb0ELb1ELb0ELb0ELb0ELb0ELb1ELb0EEEvNS_16Flash_fwd_paramsE) ;  /* 0xfffffeacdaa47950 */ /* 0x002fea0003c3ffff */
.L_x_2979:
[----:B------:R-:W-:Y:S01]  /*15170*/  MOV R9, 0x2 ;  /* 0x0000000200097802 */ /* 0x000fe20000000f00 */
[----:B------:R-:W-:Y:S01]  /*15180*/  IMAD.MOV.U32 R6, RZ, RZ, 0x1f ;  /* 0x0000001fff067424 */ /* 0x000fe200078e00ff */
[----:B------:R-:W-:-:S07]  /*15190*/  MOV R8, 0xffffffff ;  /* 0xffffffff00087802 */ /* 0x000fce0000000f00 */
[----:B-1---5:R-:W-:Y:S05]  /*151a0*/  WARPSYNC.COLLECTIVE R8, `(.L_x_2996) ;  /* 0x0000000008087348 */ /* 0x022fea0003c00000 */
[----:B------:R2:W3:Y:S02]  /*151b0*/  SHFL.BFLY P0, R12, R233, R9, R6 ;  /* 0x0c000009e90c7389 */ /* 0x0004e40000000006 */
[----:B-123-5:R-:W-:Y:S05]  /*151c0*/  ENDCOLLECTIVE ;  /* 0x000000000000791b */ /* 0x02efea0003800000 */
.L_x_2996:
[----:B------:R-:W-:Y:S02]  /*151d0*/  IMAD.MOV.U32 R10, RZ, RZ, R12 ;  /* 0x000000ffff0a7224 */ /* 0x000fe400078e000c */
[----:B------:R-:W-:Y:S02]  /*151e0*/  IMAD.MOV.U32 R9, RZ, RZ, 0x1 ;  /* 0x00000001ff097424 */ /* 0x000fe400078e00ff */
[----:B------:R-:W-:-:S05]  /*151f0*/  FADD.FTZ R10, R10, R233 ;  /* 0x000000e90a0a7221 */ /* 0x000fca0000010000 */
[----:B------:R-:W-:-:S07]  /*15200*/  MOV R233, R10 ;  /* 0x0000000a00e97202 */ /* 0x000fce0000000f00 */
[----:B------:R-:W-:Y:S05]  /*15210*/  WARPSYNC.COLLECTIVE R8, `(.L_x_2997) ;  /* 0x0000000008087348 */ /* 0x000fea0003c00000 */
[----:B------:R1:W2:Y:S02]  /*15220*/  SHFL.BFLY P0, R12, R233, R9, R6 ;  /* 0x0c000009e90c7389 */ /* 0x0002a40000000006 */
[----:B-12---:R-:W-:Y:S05]  /*15230*/  ENDCOLLECTIVE ;  /* 0x000000000000791b */ /* 0x006fea0003800000 */
.L_x_2997:
[----:B------:R-:W-:Y:S01]  /*15240*/  MOV R233, R231 ;  /* 0x000000e700e97202 */ /* 0x000fe20000000f00 */
[----:B------:R-:W-:Y:S01]  /*15250*/  IMAD.MOV.U32 R9, RZ, RZ, 0x2 ;  /* 0x00000002ff097424 */ /* 0x000fe200078e00ff */
[----:B------:R-:W-:-:S07]  /*15260*/  MOV R7, R12 ;  /* 0x0000000c00077202 */ /* 0x000fce0000000f00 */
[----:B------:R-:W-:Y:S05]  /*15270*/  WARPSYNC.COLLECTIVE R8, `(.L_x_2998) ;  /* 0x0000000008087348 */ /* 0x000fea0003c00000 */
[----:B------:R1:W2:Y:S02]  /*15280*/  SHFL.BFLY P0, R12, R233, R9, R6 ;  /* 0x0c000009e90c7389 */ /* 0x0002a40000000006 */
[----:B-12---:R-:W-:Y:S05]  /*15290*/  ENDCOLLECTIVE ;  /* 0x000000000000791b */ /* 0x006fea0003800000 */
.L_x_2998:
[----:B------:R-:W-:Y:S01]  /*152a0*/  FADD.FTZ R7, R10, R7 ;  /* 0x000000070a077221 */ /* 0x000fe20000010000 */
[----:B------:R-:W-:Y:S01]  /*152b0*/  FADD.FTZ R11, R12, R231 ;  /* 0x000000e70c0b7221 */ /* 0x000fe20000010000 */
[----:B------:R-:W-:-:S04]  /*152c0*/  MOV R9, 0x1 ;  /* 0x0000000100097802 */ /* 0x000fc80000000f00 */
[----:B------:R-:W-:-:S07]  /*152d0*/  MOV R233, R11 ;  /* 0x0000000b00e97202 */ /* 0x000fce0000000f00 */
[----:B------:R-:W-:Y:S05]  /*152e0*/  WARPSYNC.COLLECTIVE R8, `(.L_x_2999) ;  /* 0x0000000008087348 */ /* 0x000fea0003c00000 */
[----:B------:R1:W2:Y:S02]  /*152f0*/  SHFL.BFLY P0, R12, R233, R9, R6 ;  /* 0x0c000009e90c7389 */ /* 0x0002a40000000006 */
[----:B-12---:R-:W-:Y:S05]  /*15300*/  ENDCOLLECTIVE ;  /* 0x000000000000791b */ /* 0x006fea0003800000 */
.L_x_2999:
[----:B------:R-:W-:Y:S05]  /*15310*/  BRA `(.L_x_3000) ;  /* 0xffffffe800fc7947 */ /* 0x000fea000383ffff */
.L_x_3001:
        /* <DEDUP_REMOVED lines=14> */
.L_x_14878:


//--------------------- .text._ZN5flash24flash_fwd_splitkv_kernelI23Flash_fwd_kernel_traitsILi128ELi64ELi128ELi4ELb0ELb0EN7cutlass10bfloat16_tE19Flash_kernel_traitsILi128ELi64ELi128ELi4ES3_EELb0ELb1ELb0ELb0ELb0ELb1ELb1ELb0EEEvNS_16Flash_fwd_paramsE --------------------------
	.section	.text._ZN5flash24flash_fwd_splitkv_kernelI23Flash_fwd_kernel_traitsILi128ELi64ELi128ELi4ELb0ELb0EN7cutlass10bfloat16_tE19Flash_kernel_traitsILi128ELi64ELi128ELi4ES3_EELb0ELb1ELb0ELb0ELb0ELb1ELb1ELb0EEEvNS_16Flash_fwd_paramsE,"ax",@progbits
	.align	128
        .global         _ZN5flash24flash_fwd_splitkv_kernelI23Flash_fwd_kernel_traitsILi128ELi64ELi128ELi4ELb0ELb0EN7cutlass10bfloat16_tE19Flash_kernel_traitsILi128ELi64ELi128ELi4ES3_EELb0ELb1ELb0ELb0ELb0ELb1ELb1ELb0EEEvNS_16Flash_fwd_paramsE
        .type           _ZN5flash24flash_fwd_splitkv_kernelI23Flash_fwd_kernel_traitsILi128ELi64ELi128ELi4ELb0ELb0EN7cutlass10bfloat16_tE19Flash_kernel_traitsILi128ELi64ELi128ELi4ES3_EELb0ELb1ELb0ELb0ELb0ELb1ELb1ELb0EEEvNS_16Flash_fwd_paramsE,@function
        .size           _ZN5flash24flash_fwd_splitkv_kernelI23Flash_fwd_kernel_traitsILi128ELi64ELi128ELi4ELb0ELb0EN7cutlass10bfloat16_tE19Flash_kernel_traitsILi128ELi64ELi128ELi4ES3_EELb0ELb1ELb0ELb0ELb0ELb1ELb1ELb0EEEvNS_16Flash_fwd_paramsE,(.L_x_14879 - _ZN5flash24flash_fwd_splitkv_kernelI23Flash_fwd_kernel_traitsILi128ELi64ELi128ELi4ELb0ELb0EN7cutlass10bfloat16_tE19Flash_kernel_traitsILi128ELi64ELi128ELi4ES3_EELb0ELb1ELb0ELb0ELb0ELb1ELb1ELb0EEEvNS_16Flash_fwd_paramsE)
        .other          _ZN5flash24flash_fwd_splitkv_kernelI23Flash_fwd_kernel_traitsILi128ELi64ELi128ELi4ELb0ELb0EN7cutlass10bfloat16_tE19Flash_kernel_traitsILi128ELi64ELi128ELi4ES3_EELb0ELb1ELb0ELb0ELb0ELb1ELb1ELb0EEEvNS_16Flash_fwd_paramsE,@"STO_CUDA_ENTRY STV_DEFAULT"
_ZN5flash24flash_fwd_splitkv_kernelI23Flash_fwd_kernel_traitsILi128ELi64ELi128ELi4ELb0ELb0EN7cutlass10bfloat16_tE19Flash_kernel_traitsILi128ELi64ELi128ELi4ES3_EELb0ELb1ELb0ELb0ELb0ELb1ELb1ELb0EEEvNS_16Flash_fwd_paramsE:
.text._ZN5flash24flash_fwd_splitkv_kernelI23Flash_fwd_kernel_traitsILi128ELi64ELi128ELi4ELb0ELb0EN7cutlass10bfloat16_tE19Flash_kernel_traitsILi128ELi64ELi128ELi4ES3_EELb0ELb1ELb0ELb0ELb0ELb1ELb1ELb0EEEvNS_16Flash_fwd_paramsE:
        /* <DEDUP_REMOVED lines=29> */
[----:B-1----:R-:W-:Y:S05]  /*01d0*/  CALL.REL.NOINC `($_ZN5flash24flash_fwd_splitkv_kernelI23Flash_fwd_kernel_traitsILi128ELi64ELi128ELi4ELb0ELb0EN7cutlass10bfloat16_tE19Flash_kernel_traitsILi128ELi64ELi128ELi4ES3_EELb0ELb1ELb0ELb0ELb0ELb1ELb1ELb0EEEvNS_16Flash_fwd_paramsE$_ZN5flash30compute_attn_1rowblock_splitkvI23Flash_fwd_kernel_traitsILi128ELi64ELi128ELi4ELb0ELb0EN7cutlass10bfloat16_tE19Flash_kernel_traitsILi128ELi64ELi128ELi4ES3_EELb0ELb1ELb0ELb0ELb0ELb1ELb1ELb0ENS_16Flash_fwd_paramsEEEvRKT8_iiiii) ;  /* 0x0000000000087944 */ /* 0x002fea0003c00000 */
[----:B------:R-:W-:Y:S05]  /*01e0*/  BSYNC.RECONVERGENT B3 ;  /* 0x0000000000037941 */ /* 0x000fea0003800200 */
.L_x_3002:
[----:B------:R-:W-:Y:S05]  /*01f0*/  EXIT ;  /* 0x000000000000794d */ /* 0x000fea0003800000 */
        .type           $_ZN5flash24flash_fwd_splitkv_kernelI23Flash_fwd_kernel_traitsILi128ELi64ELi128ELi4ELb0ELb0EN7cutlass10bfloat16_tE19Flash_kernel_traitsILi128ELi64ELi128ELi4ES3_EELb0ELb1ELb0ELb0ELb0ELb1ELb1ELb0EEEvNS_16Flash_fwd_paramsE$_ZN5flash30compute_attn_1rowblock_splitkvI23Flash_fwd_kernel_traitsILi128ELi64ELi128ELi4ELb0ELb0EN7cutlass10bfloat16_tE19Flash_kernel_traitsILi128ELi64ELi128ELi4ES3_EELb0ELb1ELb0ELb0ELb0ELb1ELb1ELb0ENS_16Flash_fwd_paramsEEEvRKT8_iiiii,@function
        .size           $_ZN5flash24flash_fwd_splitkv_kernelI23Flash_fwd_kernel_traitsILi128ELi64ELi128ELi4ELb0ELb0EN7cutlass10bfloat16_tE19Flash_kernel_traitsILi128ELi64ELi128ELi4ES3_EELb0ELb1ELb0ELb0ELb0ELb1ELb1ELb0EEEvNS_16Flash_fwd_paramsE$_ZN5flash30compute_attn_1rowblock_splitkvI23Flash_fwd_kernel_traitsILi128ELi64ELi128ELi4ELb0ELb0EN7cutlass10bfloat16_tE19Flash_kernel_traitsILi128ELi64ELi128ELi4ES3_EELb0ELb1ELb0ELb0ELb0ELb1ELb1ELb0ENS_16Flash_fwd_paramsEEEvRKT8_iiiii,(.L_x_14879 - $_ZN5flash24flash_fwd_splitkv_kernelI23Flash_fwd_kernel_traitsILi128ELi64ELi128ELi4ELb0ELb0EN7cutlass10bfloat16_tE19Flash_kernel_traitsILi128ELi64ELi128ELi4ES3_EELb0ELb1ELb0ELb0ELb0ELb1ELb1ELb0EEEvNS_16Flash_fwd_paramsE$_ZN5flash30compute_attn_1rowblock_splitkvI23Flash_fwd_kernel_traitsILi128ELi64ELi128ELi4ELb0ELb0EN7cutlass10bfloat16_tE19Flash_kernel_traitsILi128ELi64ELi128ELi4ES3_EELb0ELb1ELb0ELb0ELb0ELb1ELb1ELb0ENS_16Flash_fwd_paramsEEEvRKT8_iiiii)
$_ZN5flash24flash_fwd_splitkv_kernelI23Flash_fwd_kernel_traitsILi128ELi64ELi128ELi4ELb0ELb0EN7cutlass10bfloat16_tE19Flash_kernel_traitsILi128ELi64ELi128ELi4ES3_EELb0ELb1ELb0ELb0ELb0ELb1ELb1ELb0EEEvNS_16Flash_fwd_paramsE$_ZN5flash30compute_attn_1rowblock_splitkvI23Flash_fwd_kernel_traitsILi128ELi64ELi128ELi4ELb0ELb0EN7cutlass10bfloat16_tE19Flash_kernel_traitsILi128ELi64ELi128ELi4ES3_EELb0ELb1ELb0ELb0ELb0ELb1ELb1ELb0ENS_16Flash_fwd_paramsEEEvRKT8_iiiii:
        /* <DEDUP_REMOVED lines=23> */
[----:B------:R-:W-:-:S05]  /*0370*/  @P1 IADD3 R20, P0, PT, R14, R6, RZ ;  /* 0x000000060e141210 */ /* 0x000fca0007f1e0ff */
[----:B------:R-:W-:Y:S02]  /*0380*/  @P1 IMAD.X R21, R15, 0x1, R4, P0 ;  /* 0x000000010f151824 */ /* 0x000fe400000e0604 */
[----:B------:R-:W-:Y:S01]  /*0390*/  IMAD.MOV.U32 R15, RZ, RZ, RZ ;  /* 0x000000ffff0f7224 */ /* 0x000fe200078e00ff */
[----:B------:R-:W-:Y:S01]  /*03a0*/  ISETP.NE.U32.AND P0, PT, R12, RZ, PT ;  /* 0x000000ff0c00720c */ /* 0x000fe20003f05070 */
[----:B------:R-:W-:Y:S04]  /*03b0*/  BSSY.RECONVERGENT B0, `(.L_x_3003) ;  /* 0x000000b000007945 */ /* 0x000fe80003800200 */
        /* <DEDUP_REMOVED lines=10> */
.L_x_3004:
[----:B------:R-:W-:Y:S05]  /*0460*/  BSYNC.RECONVERGENT B0 ;  /* 0x0000000000007941 */ /* 0x000fea0003800200 */
.L_x_3003:
[----:B------:R-:W-:Y:S04]  /*0470*/  BSSY.RECONVERGENT B0, `(.L_x_3005) ;  /* 0x0000007000007945 */ /* 0x000fe80003800200 */
[----:B------:R-:W-:Y:S05]  /*0480*/  @!P3 BRA `(.L_x_3006) ;  /* 0x000000000014b947 */ /* 0x000fea0003800000 */
[----:B-----5:R-:W3:Y:S02]  /*0490*/  LD.E.U8 R0, desc[UR4][R2.64+0x1b2] ;  /* 0x0001b20402007980 */ /* 0x020ee4000c101100 */
[----:B---3--:R-:W-:-:S13]  /*04a0*/  ISETP.NE.AND P1, PT, R0, RZ, PT ;  /* 0x000000ff0000720c */ /* 0x008fda0003f25270 */
[----:B------:R-:W3:Y:S02]  /*04b0*/  @P1 LD.E R5, desc[UR4][R18.64+0x4] ;  /* 0x0000040412051980 */ /* 0x000ee4000c101900 */
[----:B---3--:R-:W-:-:S06]  /*04c0*/  @P1 IADD3 R0, PT, PT, R5, -R16, RZ ;  /* 0x8000001005001210 */ /* 0x008fcc0007ffe0ff */
[----:B------:R3:W5:Y:S02]  /*04d0*/  @!P1 LD.E R0, desc[UR4][R18.64] ;  /* 0x0000000412009980 */ /* 0x000764000c101900 */
.L_x_3006:
[----:B------:R-:W-:Y:S05]  /*04e0*/  BSYNC.RECONVERGENT B0 ;  /* 0x0000000000007941 */ /* 0x000fea0003800200 */
.L_x_3005:
        /* <DEDUP_REMOVED lines=8> */
.L_x_3008:
[----:B------:R-:W4:Y:S01]  /*0570*/  LD.E.64 R12, desc[UR4][R2.64+0x108] ;  /* 0x00010804020c7980 */ /* 0x000f22000c101b00 */
[----:B------:R-:W-:Y:S01]  /*0580*/  BSSY.RECONVERGENT B0, `(.L_x_3010) ;  /* 0x0000006000007945 */ /* 0x000fe20003800200 */
[----:B------:R-:W-:Y:S01]  /*0590*/  IMAD.MOV.U32 R121, RZ, RZ, RZ ;  /* 0x000000ffff797224 */ /* 0x000fe200078e00ff */
[----:B----4-:R-:W-:-:S04]  /*05a0*/  ISETP.NE.U32.AND P0, PT, R12, RZ, PT ;  /* 0x000000ff0c00720c */ /* 0x010fc80003f05070 */
[----:B------:R-:W-:-:S13]  /*05b0*/  ISETP.NE.AND.EX P0, PT, R13, RZ, PT, P0 ;  /* 0x000000ff0d00720c */ /* 0x000fda0003f05300 */
[----:B------:R-:W-:Y:S05]  /*05c0*/  @!P0 BRA `(.L_x_3011) ;  /* 0x0000000000048947 */ /* 0x000fea0003800000 */
[----:B------:R4:W5:Y:S02]  /*05d0*/  LD.E R121, desc[UR4][R2.64+0xbc] ;  /* 0x0000bc0402797980 */ /* 0x000964000c101900 */
.L_x_3011:
[----:B------:R-:W-:Y:S05]  /*05e0*/  BSYNC.RECONVERGENT B0 ;  /* 0x0000000000007941 */ /* 0x000fea0003800200 */
.L_x_3010:
[----:B-----5:R-:W-:Y:S02]  /*05f0*/  IADD3 R121, PT, PT, R121, R0, -R15 ;  /* 0x0000000079797210 */ /* 0x020fe40007ffe80f */
.L_x_3009:
[----:B------:R-:W-:Y:S05]  /*0600*/  BSYNC.RECONVERGENT B1 ;  /* 0x0000000000017941 */ /* 0x000fea0003800200 */
.L_x_3007:
[----:B------:R-:W-:Y:S01]  /*0610*/  IMAD.SHL.U32 R5, R231, 0x40, RZ ;  /* 0x00000040e7057824 */ /* 0x000fe200078e00ff */
[----:B------:R-:W-:Y:S01]  /*0620*/  MOV R12, R230 ;  /* 0x000000e6000c7202 */ /* 0x000fe20000000f00 */
[----:B------:R-:W-:-:S03]  /*0630*/  IMAD.MOV.U32 R13, RZ, RZ, 0x0 ;  /* 0x00000000ff0d7424 */ /* 0x000fc600078e00ff */
[----:B------:R-:W-:-:S13]  /*0640*/  ISETP.GT.AND P0, PT, R38, R5, PT ;  /* 0x000000052600720c */ /* 0x000fda0003f04270 */
[----:B-1234-:R-:W-:Y:S05]  /*0650*/  @!P0 RET.REL.NODEC R12 `(_ZN5flash24flash_fwd_splitkv_kernelI23Flash_fwd_kernel_traitsILi128ELi64ELi128ELi4ELb0ELb0EN7cutlass10bfloat16_tE19Flash_kernel_traitsILi128ELi64ELi128ELi4ES3_EELb0ELb1ELb0ELb0ELb0ELb1ELb1ELb0EEEvNS_16Flash_fwd_paramsE) ;  /* 0xfffffff80c688950 */ /* 0x01efea0003c3ffff */
        /* <DEDUP_REMOVED lines=90> */
.L_x_3014:
[----:B------:R-:W-:Y:S05]  /*0c00*/  BSYNC.RECONVERGENT B0 ;  /* 0x0000000000007941 */ /* 0x000fea0003800200 */
.L_x_3013:
        /* <DEDUP_REMOVED lines=12> */
.L_x_3016:
[----:B------:R-:W-:Y:S05]  /*0cd0*/  BSYNC.RECONVERGENT B0 ;  /* 0x0000000000007941 */ /* 0x000fea0003800200 */
.L_x_3015:
        /* <DEDUP_REMOVED lines=12> */
.L_x_3018:
[----:B------:R-:W-:Y:S05]  /*0da0*/  BSYNC.RECONVERGENT B0 ;  /* 0x0000000000007941 */ /* 0x000fea0003800200 */
.L_x_3017:
        /* <DEDUP_REMOVED lines=12> */
.L_x_3020:
[----:B------:R-:W-:Y:S05]  /*0e70*/  BSYNC.RECONVERGENT B0 ;  /* 0x0000000000007941 */ /* 0x000fea0003800200 */
.L_x_3019:
        /* <DEDUP_REMOVED lines=11> */
.L_x_3022:
[----:B------:R-:W-:Y:S05]  /*0f30*/  BSYNC.RECONVERGENT B0 ;  /* 0x0000000000007941 */ /* 0x000fea0003800200 */
.L_x_3021:
        /* <DEDUP_REMOVED lines=11> */
.L_x_3024:
[----:B------:R-:W-:Y:S05]  /*0ff0*/  BSYNC.RECONVERGENT B0 ;  /* 0x0000000000007941 */ /* 0x000fea0003800200 */
.L_x_3023:
        /* <DEDUP_REMOVED lines=12> */
.L_x_3026:
[----:B------:R-:W-:Y:S05]  /*10c0*/  BSYNC.RECONVERGENT B0 ;  /* 0x0000000000007941 */ /* 0x000fea0003800200 */
.L_x_3025:
        /* <DEDUP_REMOVED lines=15> */
.L_x_3028:
[----:B------:R-:W-:Y:S05]  /*11c0*/  BSYNC.RECONVERGENT B0 ;  /* 0x0000000000007941 */ /* 0x000fea0003800200 */
.L_x_3027:
        /* <DEDUP_REMOVED lines=20> */
[----:B-1----:R-:W-:Y:S05]  /*1310*/  @P6 RET.REL.NODEC R230 `(_ZN5flash24flash_fwd_splitkv_kernelI23Flash_fwd_kernel_traitsILi128ELi64ELi128ELi4ELb0ELb0EN7cutlass10bfloat16_tE19Flash_kernel_traitsILi128ELi64ELi128ELi4ES3_EELb0ELb1ELb0ELb0ELb0ELb1ELb1ELb0EEEvNS_16Flash_fwd_paramsE) ;  /* 0xffffffece6386950 */ /* 0x002fea0003c3ffff */
[----:B------:R-:W-:Y:S02]  /*1320*/  MOV R5, 0xff800000 ;  /* 0xff80000000057802 */ /* 0x000fe40000000f00 */
[----:B------:R-:W-:-:S03]  /*1330*/  MOV R231, 0x0 ;  /* 0x0000000000e77802 */ /* 0x000fc60000000f00 */
[----:B------:R1:W-:Y:S02]  /*1340*/  ST.E desc[UR4][R2.64+0xe0], R5 ;  /* 0x0000e00502007985 */ /* 0x0003e4000c101904 */
[----:B-1----:R-:W-:Y:S05]  /*1350*/  RET.REL.NODEC R230 `(_ZN5flash24flash_fwd_splitkv_kernelI23Flash_fwd_kernel_traitsILi128ELi64ELi128ELi4ELb0ELb0EN7cutlass10bfloat16_tE19Flash_kernel_traitsILi128ELi64ELi128ELi4ES3_EELb0ELb1ELb0ELb0ELb0ELb1ELb1ELb0EEEvNS_16Flash_fwd_paramsE) ;  /* 0xffffffece6287950 */ /* 0x002fea0003c3ffff */
.L_x_3012:
        /* <DEDUP_REMOVED lines=13> */
[----:B-----5:R-:W3:Y:S04]  /*1430*/  LD.E.64 R14, desc[UR4][R2.64+0x168] ;  /* 0x00016804020e7980 */ /* 0x020ee8000c101b00 */
        /* <DEDUP_REMOVED lines=64> */
[----:B--2---:R-:W-:Y:S01]  /*1840*/  SHF.R.S32.HI R11, RZ, 0x1f, R4 ;  /* 0x0000001fff0b7819 */ /* 0x004fe20000011404 */
[-C--:B------:R-:W-:Y:S02]  /*1850*/  IMAD R8, R19, R4.reuse, RZ ;  /* 0x0000000413087224 */ /* 0x080fe400078e02ff */
[----:B------:R-:W-:Y:S01]  /*1860*/  IMAD.WIDE.U32 R20, R18, R4, RZ ;  /* 0x0000000412147225 */ /* 0x000fe200078e00ff */
[----:B------:R-:W-:-:S03]  /*1870*/  MOV R19, R7 ;  /* 0x0000000700137202 */ /* 0x000fc60000000f00 */
[----:B------:R-:W-:Y:S02]  /*1880*/  IMAD R8, R18, R11, R8 ;  /* 0x0000000b12087224 */ /* 0x000fe400078e0208 */
[----:B------:R-:W-:Y:S02]  /*1890*/  IMAD R7, R217, R6, RZ ;  /* 0x00000006d9077224 */ /* 0x000fe400078e02ff */
[----:B------:R-:W-:Y:S02]  /*18a0*/  IMAD.IADD R21, R21, 0x1, R8 ;  /* 0x0000000115157824 */ /* 0x000fe400078e0208 */
[----:B------:R-:W-:Y:S01]  /*18b0*/  @!P1 IMAD.MOV R19, RZ, RZ, -R19 ;  /* 0x000000ffff139224 */ /* 0x000fe200078e0a13 */
[----:B------:R-:W-:Y:S01]  /*18c0*/  @!P2 LOP3.LUT R19, RZ, R12, RZ, 0x33, !PT ;  /* 0x0000000cff13a212 */ /* 0x000fe200078e33ff */
[----:B------:R-:W-:Y:S02]  /*18d0*/  IMAD R7, R216, R13, R7 ;  /* 0x0000000dd8077224 */ /* 0x000fe400078e0207 */
[----:B------:R-:W-:Y:S01]  /*18e0*/  IMAD.WIDE.U32 R20, R6, R216, R20 ;  /* 0x000000d806147225 */ /* 0x000fe200078e0014 */
[----:B------:R-:W-:-:S04]  /*18f0*/  SHF.R.S32.HI R8, RZ, 0x1f, R19 ;  /* 0x0000001fff087819 */ /* 0x000fc80000011413 */
[----:B------:R-:W-:Y:S01]  /*1900*/  IADD3 R21, PT, PT, R21, R7, RZ ;  /* 0x0000000715157210 */ /* 0x000fe20007ffe0ff */
[----:B------:R-:W-:-:S04]  /*1910*/  IMAD R7, R17, R19, RZ ;  /* 0x0000001311077224 */ /* 0x000fc800078e02ff */
[----:B------:R-:W-:Y:S02]  /*1920*/  IMAD R8, R16, R8, R7 ;  /* 0x0000000810087224 */ /* 0x000fe400078e0207 */
[----:B---3--:R-:W-:Y:S02]  /*1930*/  IMAD R7, R15, R4, RZ ;  /* 0x000000040f077224 */ /* 0x008fe400078e02ff */
[----:B------:R-:W-:-:S04]  /*1940*/  IMAD.WIDE.U32 R42, R19, R16, R20 ;  /* 0x00000010132a7225 */ /* 0x000fc800078e0014 */
[----:B------:R-:W-:-:S04]  /*1950*/  IMAD.WIDE.U32 R16, R14, R4, RZ ;  /* 0x000000040e107225 */ /* 0x000fc800078e00ff */
[----:B------:R-:W-:Y:S01]  /*1960*/  IMAD R7, R14, R11, R7 ;  /* 0x0000000b0e077224 */ /* 0x000fe200078e0207 */
[----:B------:R-:W-:Y:S01]  /*1970*/  MOV R10, R16 ;  /* 0x00000010000a7202 */ /* 0x000fe20000000f00 */
[----:B------:R-:W-:-:S03]  /*1980*/  IMAD.IADD R14, R43, 0x1, R8 ;  /* 0x000000012b0e7824 */ /* 0x000fc600078e0208 */
[----:B------:R-:W-:Y:S01]  /*1990*/  IADD3 R8, PT, PT, R17, R7, RZ ;  /* 0x0000000711087210 */ /* 0x000fe20007ffe0ff */
[----:B------:R-:W-:Y:S05]  /*19a0*/  BRA `(.L_x_3031) ;  /* 0x0000000400387947 */ /* 0x000fea0003800000 */
.L_x_3030:
[----:B------:R-:W1:Y:S01]  /*19b0*/  LD.E R12, desc[UR4][R2.64+0x68] ;  /* 0x00006804020c7980 */ /* 0x000e62000c101900 */
[----:B------:R-:W-:-:S03]  /*19c0*/  ISETP.NE.AND P3, PT, R16, -0x1, PT ;  /* 0xffffffff1000780c */ /* 0x000fc60003f65270 */
[----:B------:R-:W2:Y:S04]  /*19d0*/  LD.E.64 R216, desc[UR4][R2.64+0x38] ;  /* 0x0000380402d87980 */ /* 0x000ea8000c101b00 */
[----:B------:R-:W3:Y:S04]  /*19e0*/  LD.E.64 R218, desc[UR4][R2.64+0x40] ;  /* 0x0000400402da7980 */ /* 0x000ee8000c101b00 */
[----:B------:R-:W4:Y:S04]  /*19f0*/  LD.E.64 R18, desc[UR4][R2.64+0x50] ;  /* 0x0000500402127980 */ /* 0x000f28000c101b00 */
[----:B------:R-:W3:Y:S04]  /*1a00*/  @!P3 LD.E.64 R24, desc[UR4][R2.64+0x20] ;  /* 0x000020040218b980 */ /* 0x000ee8000c101b00 */
[----:B------:R-:W4:Y:S04]  /*1a10*/  @!P3 LD.E.64 R20, desc[UR4][R2.64+0x28] ;  /* 0x000028040214b980 */ /* 0x000f28000c101b00 */
[----:B------:R1:W5:Y:S01]  /*1a20*/  LD.E.64 R22, desc[UR4][R2.64+0x58] ;  /* 0x0000580402167980 */ /* 0x000362000c101b00 */
[----:B------:R-:W-:Y:S01]  /*1a30*/  IMAD.MOV.U32 R26, RZ, RZ, RZ ;  /* 0x000000ffff1a7224 */ /* 0x000fe200078e00ff */
[----:B------:R-:W-:-:S02]  /*1a40*/  IABS R10, R235 ;  /* 0x000000eb000a7213 */ /* 0x000fc40000000000 */
[----:B------:R-:W-:Y:S02]  /*1a50*/  LEA R34, R0, 0xffffff80, 0x7 ;  /* 0xffffff8000227811 */ /* 0x000fe400078e38ff */
[----:B------:R-:W-:Y:S02]  /*1a60*/  CS2R R238, SRZ ;  /* 0x0000000000ee7805 */ /* 0x000fe4000001ff00 */
[----:B-1----:R-:W-:-:S04]  /*1a70*/  IABS R6, R12 ;  /* 0x0000000c00067213 */ /* 0x002fc80000000000 */
[----:B------:R-:W1:Y:S08]  /*1a80*/  I2F.RP R13, R6 ;  /* 0x00000006000d7306 */ /* 0x000e700000209400 */
[----:B-1----:R-:W1:Y:S02]  /*1a90*/  MUFU.RCP R8, R13 ;  /* 0x0000000d00087308 */ /* 0x002e640000001000 */
[----:B-1----:R-:W-:-:S06]  /*1aa0*/  IADD3 R8, PT, PT, R8, 0xffffffe, RZ ;  /* 0x0ffffffe08087810 */ /* 0x002fcc0007ffe0ff */
        /* <DEDUP_REMOVED lines=13> */
[----:B------:R-:W-:Y:S02]  /*1b80*/  @!P2 IMAD.IADD R7, R7, 0x1, -R6 ;  /* 0x000000010707a824 */ /* 0x000fe400078e0a06 */
        /* <DEDUP_REMOVED lines=9> */
[----:B------:R-:W-:-:S02]  /*1c20*/  ISETP.NE.AND P4, PT, R12, RZ, PT ;  /* 0x000000ff0c00720c */ /* 0x000fc40003f85270 */
[----:B------:R-:W-:Y:S01]  /*1c30*/  @!P2 IADD3 R8, PT, PT, R8, 0x1, RZ ;  /* 0x000000010808a810 */ /* 0x000fe20007ffe0ff */
[----:B------:R-:W-:Y:S01]  /*1c40*/  @P3 IMAD.WIDE.U32 R24, R216, R10, RZ ;  /* 0x0000000ad8183225 */ /* 0x000fe200078e00ff */
[----:B------:R-:W-:-:S03]  /*1c50*/  @!P3 IADD3 R11, PT, PT, R27, R11, RZ ;  /* 0x0000000b1b0bb210 */ /* 0x000fc60007ffe0ff */
[C---:B------:R-:W-:Y:S01]  /*1c60*/  @P3 IMAD R4, R217.reuse, R10, RZ ;  /* 0x0000000ad9043224 */ /* 0x040fe200078e02ff */
[----:B------:R-:W-:Y:S01]  /*1c70*/  @!P3 MOV R10, R26 ;  /* 0x0000001a000ab202 */ /* 0x000fe20000000f00 */
[----:B------:R-:W-:Y:S01]  /*1c80*/  IMAD R6, R217, R34, RZ ;  /* 0x00000022d9067224 */ /* 0x000fe200078e02ff */
[----:B------:R-:W-:Y:S01]  /*1c90*/  @P3 MOV R10, R24 ;  /* 0x00000018000a3202 */ /* 0x000fe20000000f00 */
[----:B------:R-:W-:Y:S01]  /*1ca0*/  @P3 IMAD.IADD R11, R25, 0x1, R4 ;  /* 0x00000001190b3824 */ /* 0x000fe200078e0204 */
[----:B------:R-:W-:Y:S01]  /*1cb0*/  SHF.R.S32.HI R13, RZ, 0x1f, R34 ;  /* 0x0000001fff0d7819 */ /* 0x000fe20000011422 */
[----:B------:R-:W-:Y:S01]  /*1cc0*/  @!P3 IMAD R4, R219, R15, RZ ;  /* 0x0000000fdb04b224 */ /* 0x000fe200078e02ff */
[----:B------:R-:W-:Y:S01]  /*1cd0*/  @!P3 SHF.R.S32.HI R7, RZ, 0x1f, R15 ;  /* 0x0000001fff07b819 */ /* 0x000fe2000001140f */
[----:B------:R-:W-:Y:S02]  /*1ce0*/  @P5 VIADD R8, R8, 0x1 ;  /* 0x0000000108085836 */ /* 0x000fe40000000000 */
[----:B------:R-:W-:-:S02]  /*1cf0*/  IMAD R6, R13, R216, R6 ;  /* 0x000000d80d067224 */ /* 0x000fc400078e0206 */
[----:B------:R-:W-:Y:S01]  /*1d00*/  IMAD.WIDE.U32 R10, R216, R34, R10 ;  /* 0x00000022d80a7225 */ /* 0x000fe200078e000a */
[----:B------:R-:W-:-:S03]  /*1d10*/  @!P1 IADD3 R8, PT, PT, -R8, RZ, RZ ;  /* 0x000000ff08089210 */ /* 0x000fc60007ffe1ff */
[----:B------:R-:W-:Y:S02]  /*1d20*/  @!P3 IMAD R4, R7, R218, R4 ;  /* 0x000000da0704b224 */ /* 0x000fe400078e0204 */
[----:B------:R-:W-:Y:S01]  /*1d30*/  @!P3 IMAD.WIDE.U32 R24, R218, R15, RZ ;  /* 0x0000000fda18b225 */ /* 0x000fe200078e00ff */
[----:B------:R-:W-:Y:S02]  /*1d40*/  @!P4 LOP3.LUT R8, RZ, R12, RZ, 0x33, !PT ;  /* 0x0000000cff08c212 */ /* 0x000fe400078e33ff */
[----:B------:R-:W-:Y:S01]  /*1d50*/  IADD3 R17, PT, PT, R11, R6, RZ ;  /* 0x000000060b117210 */ /* 0x000fe20007ffe0ff */
[----:B------:R-:W-:Y:S01]  /*1d60*/  @P3 IMAD.IADD R15, R15, 0x1, R16 ;  /* 0x000000010f0f3824 */ /* 0x000fe200078e0210 */
[----:B------:R-:W-:Y:S01]  /*1d70*/  @!P3 IADD3 R25, PT, PT, R25, R4, RZ ;  /* 0x000000041919b210 */ /* 0x000fe20007ffe0ff */
[----:B----4-:R-:W-:Y:S01]  /*1d80*/  @!P3 IMAD R4, R21, R14, RZ ;  /* 0x0000000e1504b224 */ /* 0x010fe200078e02ff */
[----:B------:R-:W-:Y:S01]  /*1d90*/  @!P3 SHF.R.S32.HI R7, RZ, 0x1f, R14 ;  /* 0x0000001fff07b819 */ /* 0x000fe2000001140e */
[----:B------:R-:W-:Y:S01]  /*1da0*/  IMAD R11, R19, R8, RZ ;  /* 0x00000008130b7224 */ /* 0x000fe200078e02ff */
[----:B------:R-:W-:-:S02]  /*1db0*/  MOV R16, R10 ;  /* 0x0000000a00107202 */ /* 0x000fc40000000f00 */
[----:B------:R-:W-:Y:S01]  /*1dc0*/  SHF.R.S32.HI R6, RZ, 0x1f, R8 ;  /* 0x0000001fff067819 */ /* 0x000fe20000011408 */
[C---:B------:R-:W-:Y:S02]  /*1dd0*/  @!P3 IMAD R4, R20.reuse, R7, R4 ;  /* 0x000000071404b224 */ /* 0x040fe400078e0204 */
        /* <DEDUP_REMOVED lines=10> */
[----:B------:R-:W-:Y:S02]  /*1e80*/  MOV R6, R34 ;  /* 0x0000002200067202 */ /* 0x000fe40000000f00 */
.L_x_3031:
[----:B------:R-:W-:Y:S05]  /*1e90*/  BSYNC.RECONVERGENT B0 ;  /* 0x0000000000007941 */ /* 0x000fea0003800200 */
.L_x_3029:
        /* <DEDUP_REMOVED lines=66> */
.L_x_3033:
[----:B------:R-:W-:Y:S05]  /*22c0*/  BSYNC.RECONVERGENT B0 ;  /* 0x0000000000007941 */ /* 0x000fea0003800200 */
.L_x_3032:
        /* <DEDUP_REMOVED lines=27> */
.L_x_3035:
[----:B------:R-:W-:Y:S05]  /*2480*/  BSYNC.RECONVERGENT B0 ;  /* 0x0000000000007941 */ /* 0x000fea0003800200 */
.L_x_3034:
        /* <DEDUP_REMOVED lines=29> */
.L_x_3037:
[----:B------:R-:W-:Y:S05]  /*2660*/  BSYNC.RECONVERGENT B0 ;  /* 0x0000000000007941 */ /* 0x000fea0003800200 */
.L_x_3036:
        /* <DEDUP_REMOVED lines=9> */
[----:B-1----:R-:W-:Y:S02]  /*2700*/  IADD3 R16, P1, PT, R32, 0x30, RZ ;  /* 0x0000003020107810 */ /* 0x002fe40007f3e0ff */
[----:B------:R-:W-:Y:S02]  /*2710*/  MOV R25, R27 ;  /* 0x0000001b00197202 */ /* 0x000fe40000000f00 */
[----:B------:R-:W-:Y:S01]  /*2720*/  ISETP.GE.AND P4, PT, R37, R236, PT ;  /* 0x000000ec2500720c */ /* 0x000fe20003f86270 */
[----:B------:R-:W-:Y:S02]  /*2730*/  IMAD.X R15, RZ, RZ, R33, P1 ;  /* 0x000000ffff0f7224 */ /* 0x000fe400008e0621 */
[----:B------:R-:W-:-:S04]  /*2740*/  IMAD.WIDE.U32 R24, R28, R16, R24 ;  /* 0x000000101c187225 */ /* 0x000fc800078e0018 */
[----:B------:R-:W-:-:S04]  /*2750*/  IMAD R15, R15, R28, RZ ;  /* 0x0000001c0f0f7224 */ /* 0x000fc800078e02ff */
[----:B------:R-:W-:Y:S01]  /*2760*/  IMAD R15, R29, R16, R15 ;  /* 0x000000101d0f7224 */ /* 0x000fe200078e020f */
[----:B------:R-:W-:-:S03]  /*2770*/  LEA R16, P1, R24, R30, 0x1 ;  /* 0x0000001e18107211 */ /* 0x000fc600078208ff */
        /* <DEDUP_REMOVED lines=13> */
.L_x_3039:
[----:B------:R-:W-:Y:S05]  /*2850*/  BSYNC.RECONVERGENT B0 ;  /* 0x0000000000007941 */ /* 0x000fea0003800200 */
.L_x_3038:
[----:B------:R-:W-:Y:S04]  /*2860*/  BSSY.RECONVERGENT B0, `(.L_x_3040) ;  /* 0x0000010000007945 */ /* 0x000fe80003800200 */
        /* <DEDUP_REMOVED lines=15> */
.L_x_3041:
[----:B------:R-:W-:Y:S05]  /*2960*/  BSYNC.RECONVERGENT B0 ;  /* 0x0000000000007941 */ /* 0x000fea0003800200 */
.L_x_3040:
        /* <DEDUP_REMOVED lines=21> */
.L_x_3043:
[----:B------:R-:W-:Y:S05]  /*2ac0*/  BSYNC.RECONVERGENT B0 ;  /* 0x0000000000007941 */ /* 0x000fea0003800200 */
.L_x_3042:
        /* <DEDUP_REMOVED lines=16> */
.L_x_3045:
[----:B------:R-:W-:Y:S05]  /*2bd0*/  BSYNC.RECONVERGENT B0 ;  /* 0x0000000000007941 */ /* 0x000fea0003800200 */
.L_x_3044:
[----:B------:R-:W-:Y:S01]  /*2be0*/  BSSY.RECONVERGENT B0, `(.L_x_3046) ;  /* 0x0000013000007945 */ /* 0x000fe20003800200 */
[----:B------:R-:W-:Y:S01]  /*2bf0*/  ISETP.GE.AND P5, PT, R25, R4, PT ;  /* 0x000000041900720c */ /* 0x000fe20003fa6270 */
[C---:B-1-34-:R-:W-:Y:S01]  /*2c00*/  VIADD R17, R20.reuse, 0x60 ;  /* 0x0000006014117836 */ /* 0x05afe20000000000 */
        /* <DEDUP_REMOVED lines=16> */
.L_x_3047:
[----:B------:R-:W-:Y:S05]  /*2d10*/  BSYNC.RECONVERGENT B0 ;  /* 0x0000000000007941 */ /* 0x000fea0003800200 */
.L_x_3046:
        /* <DEDUP_REMOVED lines=21> */
.L_x_3049:
[----:B------:R-:W-:Y:S05]  /*2e70*/  BSYNC.RECONVERGENT B0 ;  /* 0x0000000000007941 */ /* 0x000fea0003800200 */
.L_x_3048:
        /* <DEDUP_REMOVED lines=16> */
.L_x_3051:
[----:B------:R-:W-:Y:S05]  /*2f80*/  BSYNC.RECONVERGENT B0 ;  /* 0x0000000000007941 */ /* 0x000fea0003800200 */
.L_x_3050:
        /* <DEDUP_REMOVED lines=19> */
.L_x_3053:
[----:B------:R-:W-:Y:S05]  /*30c0*/  BSYNC.RECONVERGENT B0 ;  /* 0x0000000000007941 */ /* 0x000fea0003800200 */
.L_x_3052:
        /* <DEDUP_REMOVED lines=17> */
.L_x_3055:
[----:B------:R-:W-:Y:S05]  /*31e0*/  BSYNC.RECONVERGENT B0 ;  /* 0x0000000000007941 */ /* 0x000fea0003800200 */
.L_x_3054:
[----:B------:R-:W-:Y:S01]  /*31f0*/  IABS R21, R12 ;  /* 0x0000000c00157213 */ /* 0x000fe20000000000 */
[----:B------:R2:W5:Y:S03]  /*3200*/  LD.E R36, desc[UR4][R2.64+0x184] ;  /* 0x0001840402247980 */ /* 0x000566000c101900 */
[----:B------:R-:W1:Y:S01]  /*3210*/  I2F.RP R24, R21 ;  /* 0x0000001500187306 */ /* 0x000e620000209400 */
[----:B------:R-:W-:Y:S01]  /*3220*/  IABS R16, R235 ;  /* 0x000000eb00107213 */ /* 0x000fe20000000000 */
[----:B------:R-:W-:Y:S01]  /*3230*/  IMAD R13, R13, R218, RZ ;  /* 0x000000da0d0d7224 */ /* 0x000fe200078e02ff */
[----:B------:R-:W0:Y:S04]  /*3240*/  LDGDEPBAR ;  /* 0x00000000000079af */ /* 0x000e280000000000 */
[----:B------:R2:W5:Y:S01]  /*3250*/  LD.E R125, desc[UR4][R2.64+0x188] ;  /* 0x00018804027d7980 */ /* 0x000562000c101900 */
[----:B------:R-:W-:Y:S01]  /*3260*/  IMAD R229, R219, R20, RZ ;  /* 0x00000014dbe57224 */ /* 0x000fe200078e02ff */
[----:B-1-34-:R2:W1:Y:S01]  /*3270*/  MUFU.RCP R28, R24 ;  /* 0x00000018001c7308 */ /* 0x01a4620000001000 */
[----:B------:R-:W-:-:S05]  /*3280*/  DEPBAR.LE SB0, 0x0 ;  /* 0x000080000000791a */ /* 0x000fca0000000000 */
[----:B------:R-:W-:Y:S05]  /*3290*/  WARPSYNC.ALL ;  /* 0x0000000000007948 */ /* 0x000fea0003800000 */
[----:B-1----:R-:W-:Y:S01]  /*32a0*/  VIADD R28, R28, 0xffffffe ;  /* 0x0ffffffe1c1c7836 */ /* 0x002fe20000000000 */
[----:B------:R-:W-:Y:S03]  /*32b0*/  BSSY.RECONVERGENT B0, `(.L_x_3056) ;  /* 0x0000039000007945 */ /* 0x000fe60003800200 */
        /* <DEDUP_REMOVED lines=54> */
.L_x_3057:
[----:B------:R3:W-:Y:S04]  /*3620*/  STS.128 [R183+0xc000], RZ ;  /* 0x00c000ffb7007388 */ /* 0x0007e80000000c00 */
[----:B------:R3:W-:Y:S02]  /*3630*/  STS.128 [R183+0x10000], RZ ;  /* 0x010000ffb7007388 */ /* 0x0007e40000000c00 */
.L_x_3058:
[----:B------:R-:W-:Y:S05]  /*3640*/  BSYNC.RECONVERGENT B0 ;  /* 0x0000000000007941 */ /* 0x000fea0003800200 */
.L_x_3056:
        /* <DEDUP_REMOVED lines=28> */
.L_x_3060:
[----:B------:R-:W-:Y:S05]  /*3810*/  BSYNC.RECONVERGENT B0 ;  /* 0x0000000000007941 */ /* 0x000fea0003800200 */
.L_x_3059:
        /* <DEDUP_REMOVED lines=18> */
.L_x_3062:
[----:B------:R-:W-:Y:S05]  /*3940*/  BSYNC.RECONVERGENT B0 ;  /* 0x0000000000007941 */ /* 0x000fea0003800200 */
.L_x_3061:
        /* <DEDUP_REMOVED lines=26> */
.L_x_3064:
[----:B------:R-:W-:Y:S05]  /*3af0*/  BSYNC.RECONVERGENT B0 ;  /* 0x0000000000007941 */ /* 0x000fea0003800200 */
.L_x_3063:
        /* <DEDUP_REMOVED lines=26> */
.L_x_3066:
[----:B------:R-:W-:Y:S05]  /*3ca0*/  BSYNC.RECONVERGENT B0 ;  /* 0x0000000000007941 */ /* 0x000fea0003800200 */
.L_x_3065:
        /* <DEDUP_REMOVED lines=18> */
.L_x_3068:
[----:B------:R-:W-:Y:S05]  /*3dd0*/  BSYNC.RECONVERGENT B0 ;  /* 0x0000000000007941 */ /* 0x000fea0003800200 */
.L_x_3067:
        /* <DEDUP_REMOVED lines=21> */
.L_x_3070:
[----:B------:R-:W-:Y:S05]  /*3f30*/  BSYNC.RECONVERGENT B0 ;  /* 0x0000000000007941 */ /* 0x000fea0003800200 */
.L_x_3069:
        /* <DEDUP_REMOVED lines=19> */
.L_x_3072:
[----:B------:R-:W-:Y:S05]  /*4070*/  BSYNC.RECONVERGENT B0 ;  /* 0x0000000000007941 */ /* 0x000fea0003800200 */
.L_x_3071:
[----:B------:R-:W-:Y:S01]  /*4080*/  LDSM.16.M88.4 R76, [R130] ;  /* 0x00000000824c783b */ /* 0x000fe20000000200 */
[----:B------:R-:W-:Y:S02]  /*4090*/  LOP3.LUT P6, RZ, R209, 0x2, RZ, 0xc0, !PT ;  /* 0x00000002d1ff7812 */ /* 0x000fe400078cc0ff */
[----:B------:R-:W-:Y:S01]  /*40a0*/  MOV R180, 0x20 ;  /* 0x0000002000b47802 */ /* 0x000fe20000000f00 */
[----:B--2---:R-:W2:Y:S03]  /*40b0*/  LDSM.16.M88.4 R44, [R124+0x4000] ;  /* 0x004000007c2c783b */ /* 0x004ea60000000200 */
[----:B------:R-:W-:Y:S01]  /*40c0*/  SEL R39, R180, 0xffffffe0, !P6 ;  /* 0xffffffe0b4277807 */ /* 0x000fe20007000000 */
[----:B------:R-:W3:Y:S03]  /*40d0*/  LDSM.16.M88.4 R28, [R124+0x4800] ;  /* 0x004800007c1c783b */ /* 0x000ee60000000200 */
[-C--:B------:R-:W-:Y:S01]  /*40e0*/  IADD3 R126, PT, PT, R130, R39.reuse, RZ ;  /* 0x00000027827e7210 */ /* 0x080fe20007ffe0ff */
[----:B------:R-:W4:Y:S01]  /*40f0*/  LDSM.16.M88.4 R20, [R124+0x5000] ;  /* 0x005000007c14783b */ /* 0x000f220000000200 */
[----:B------:R-:W-:-:S03]  /*4100*/  IADD3 R122, PT, PT, R124, R39, RZ ;  /* 0x000000277c7a7210 */ /* 0x000fc60007ffe0ff */
[----:B------:R-:W4:Y:S04]  /*4110*/  LDSM.16.M88.4 R12, [R124+0x5800] ;  /* 0x005800007c0c783b */ /* 0x000f280000000200 */
[----:B-1----:R-:W1:Y:S04]  /*4120*/  LDSM.16.M88.4 R4, [R124+0x6000] ;  /* 0x006000007c04783b */ /* 0x002e680000000200 */
[----:B------:R-:W1:Y:S04]  /*4130*/  LDSM.16.M88.4 R92, [R124+0x6800] ;  /* 0x006800007c5c783b */ /* 0x000e680000000200 */
[----:B------:R-:W1:Y:S04]  /*4140*/  LDSM.16.M88.4 R84, [R124+0x7000] ;  /* 0x007000007c54783b */ /* 0x000e680000000200 */
[----:B------:R-:W1:Y:S04]  /*4150*/  LDSM.16.M88.4 R52, [R124+0x7800] ;  /* 0x007800007c34783b */ /* 0x000e680000000200 */
[----:B------:R-:W-:Y:S04]  /*4160*/  LDSM.16.M88.4 R112, [R126] ;  /* 0x000000007e70783b */ /* 0x000fe80000000200 */
[----:B------:R-:W1:Y:S04]  /*4170*/  LDSM.16.M88.4 R64, [R122+0x4000] ;  /* 0x004000007a40783b */ /* 0x000e680000000200 */
[----:B------:R-:W4:Y:S01]  /*4180*/  LD.E R123, desc[UR4][R2.64+0x18c] ;  /* 0x00018c04027b7980 */ /* 0x000f22000c101900 */
[----:B--2---:R-:W-:Y:S03]  /*4190*/  HMMA.16816.F32.BF16 R48, R76, R44, RZ ;  /* 0x0000002c4c30723c */ /* 0x004fe600000418ff */
[----:B------:R-:W2:Y:S01]  /*41a0*/  LDSM.16.M88.4 R60, [R122+0x4800] ;  /* 0x004800007a3c783b */ /* 0x000ea20000000200 */
[----:B------:R-:W-:-:S02]  /*41b0*/  LOP3.LUT P2, RZ, R209, 0x4, RZ, 0xc0, !PT ;  /* 0x00000004d1ff7812 */ /* 0x000fc4000784c0ff */
[----:B------:R-:W-:Y:S01]  /*41c0*/  MOV R169, 0x40 ;  /* 0x0000004000a97802 */ /* 0x000fe20000000f00 */
[----:B------:R-:W2:Y:S01]  /*41d0*/  LDSM.16.M88.4 R56, [R122+0x5000] ;  /* 0x005000007a38783b */ /* 0x000ea20000000200 */
[C---:B------:R-:W-:Y:S02]  /*41e0*/  HMMA.16816.F32.BF16 R44, R76.reuse, R46, RZ ;  /* 0x0000002e4c2c723c */ /* 0x040fe400000418ff */
[----:B------:R-:W-:Y:S01]  /*41f0*/  SEL R169, R169, 0xffffffc0, !P2 ;  /* 0xffffffc0a9a97807 */ /* 0x000fe20005000000 */
[----:B------:R-:W-:Y:S03]  /*4200*/  LDSM.16.M88.4 R100, [R122+0x7800] ;  /* 0x007800007a64783b */ /* 0x000fe60000000200 */
[-C--:B------:R-:W-:Y:S01]  /*4210*/  IADD3 R128, PT, PT, R130, R169.reuse, RZ ;  /* 0x000000a982807210 */ /* 0x080fe20007ffe0ff */
[----:B------:R-:W-:Y:S01]  /*4220*/  LDSM.16.M88.4 R116, [R122+0x6000] ;  /* 0x006000007a74783b */ /* 0x000fe20000000200 */
[----:B------:R-:W-:Y:S01]  /*4230*/  IADD3 R120, PT, PT, R124, R169, RZ ;  /* 0x000000a97c787210 */ /* 0x000fe20007ffe0ff */
[C---:B---3--:R-:W-:Y:S02]  /*4240*/  HMMA.16816.F32.BF16 R40, R76.reuse, R28, RZ ;  /* 0x0000001c4c28723c */ /* 0x048fe400000418ff */
[----:B------:R-:W-:Y:S04]  /*4250*/  LDSM.16.M88.4 R72, [R128] ;  /* 0x000000008048783b */ /* 0x000fe80000000200 */
[----:B------:R-:W-:Y:S02]  /*4260*/  LDSM.16.M88.4 R68, [R120+0x4000] ;  /* 0x004000007844783b */ /* 0x000fe40000000200 */
[C---:B----4-:R-:W-:Y:S02]  /*4270*/  HMMA.16816.F32.BF16 R24, R76.reuse, R20, RZ ;  /* 0x000000144c18723c */ /* 0x050fe400000418ff */
[----:B------:R-:W-:Y:S04]  /*4280*/  LDSM.16.M88.4 R108, [R122+0x6800] ;  /* 0x006800007a6c783b */ /* 0x000fe80000000200 */
[----:B------:R-:W-:Y:S02]  /*4290*/  LDSM.16.M88.4 R104, [R122+0x7000] ;  /* 0x007000007a68783b */ /* 0x000fe40000000200 */
[C---:B------:R-:W-:Y:S02]  /*42a0*/  HMMA.16816.F32.BF16 R16, R76.reuse, R12, RZ ;  /* 0x0000000c4c10723c */ /* 0x040fe400000418ff */
[----:B------:R-:W0:Y:S06]  /*42b0*/  LDGDEPBAR ;  /* 0x00000000000079af */ /* 0x000e2c0000000000 */
        /* <DEDUP_REMOVED lines=19> */
[C---:B------:R-:W-:Y:S01]  /*43f0*/  HMMA.16816.F32.BF16 R20, R112.reuse, R58, R20 ;  /* 0x0000003a7014723c */ /* 0x040fe20000041814 */
[----:B------:R-:W4:Y:S07]  /*4400*/  LDSM.16.M88.4 R56, [R120+0x5800] ;  /* 0x005800007838783b */ /* 0x000f2e0000000200 */
[C---:B-1----:R-:W-:Y:S08]  /*4410*/  HMMA.16816.F32.BF16 R16, R112.reuse, R52, R16 ;  /* 0x000000347010723c */ /* 0x042ff00000041810 */
[C---:B------:R-:W-:Y:S01]  /*4420*/  HMMA.16816.F32.BF16 R12, R112.reuse, R54, R12 ;  /* 0x00000036700c723c */ /* 0x040fe2000004180c */
[----:B------:R-:W1:Y:S07]  /*4430*/  LDSM.16.M88.4 R52, [R120+0x6000] ;  /* 0x006000007834783b */ /* 0x000e6e0000000200 */
[C---:B------:R-:W-:Y:S08]  /*4440*/  HMMA.16816.F32.BF16 R80, R112.reuse, R100, R80 ;  /* 0x000000647050723c */ /* 0x040ff00000041850 */
[----:B------:R-:W-:Y:S01]  /*4450*/  HMMA.16816.F32.BF16 R76, R112, R102, R76 ;  /* 0x00000066704c723c */ /* 0x000fe2000004184c */
[----:B------:R-:W-:Y:S07]  /*4460*/  LDSM.16.M88.4 R100, [R120+0x7800] ;  /* 0x007800007864783b */ /* 0x000fee0000000200 */
[C---:B------:R-:W-:Y:S08]  /*4470*/  HMMA.16816.F32.BF16 R48, R72.reuse, R68, R48 ;  /* 0x000000444830723c */ /* 0x040ff00000041830 */
[C---:B------:R-:W-:Y:S01]  /*4480*/  HMMA.16816.F32.BF16 R44, R72.reuse, R70, R44 ;  /* 0x00000046482c723c */ /* 0x040fe2000004182c */
[----:B------:R-:W1:Y:S07]  /*4490*/  LDSM.16.M88.4 R68, [R120+0x6800] ;  /* 0x006800007844783b */ /* 0x000e6e0000000200 */
[C---:B---3--:R-:W-:Y:S08]  /*44a0*/  HMMA.16816.F32.BF16 R40, R72.reuse, R64, R40 ;  /* 0x000000404828723c */ /* 0x048ff00000041828 */
[----:B------:R-:W-:Y:S01]  /*44b0*/  HMMA.16816.F32.BF16 R28, R72, R66, R28 ;  /* 0x00000042481c723c */ /* 0x000fe2000004181c */
[----:B------:R-:W3:Y:S07]  /*44c0*/  LDSM.16.M88.4 R64, [R120+0x7000] ;  /* 0x007000007840783b */ /* 0x000eee0000000200 */
[C---:B------:R-:W-:Y:S08]  /*44d0*/  HMMA.16816.F32.BF16 R8, R112.reuse, R116, R8 ;  /* 0x000000747008723c */ /* 0x040ff00000041808 */
[C---:B------:R-:W-:Y:S08]  /*44e0*/  HMMA.16816.F32.BF16 R4, R112.reuse, R118, R4 ;  /* 0x000000767004723c */ /* 0x040ff00000041804 */
[C---:B------:R-:W-:Y:S08]  /*44f0*/  HMMA.16816.F32.BF16 R96, R112.reuse, R108, R96 ;  /* 0x0000006c7060723c */ /* 0x040ff00000041860 */
[C---:B------:R-:W-:Y:S08]  /*4500*/  HMMA.16816.F32.BF16 R92, R112.reuse, R110, R92 ;  /* 0x0000006e705c723c */ /* 0x040ff0000004185c */
[C---:B------:R-:W-:Y:S08]  /*4510*/  HMMA.16816.F32.BF16 R88, R112.reuse, R104, R88 ;  /* 0x000000687058723c */ /* 0x040ff00000041858 */
[----:B------:R-:W-:Y:S01]  /*4520*/  HMMA.16816.F32.BF16 R84, R112, R106, R84 ;  /* 0x0000006a7054723c */ /* 0x000fe20000041854 */
[C---:B------:R-:W-:Y:S01]  /*4530*/  IADD3 R117, PT, PT, R39.reuse, R128, RZ ;  /* 0x0000008027757210 */ /* 0x040fe20007ffe0ff */
[----:B------:R-:W-:Y:S01]  /*4540*/  LDSM.16.M88.4 R104, [R130+0x2000] ;  /* 0x002000008268783b */ /* 0x000fe20000000200 */
[----:B------:R-:W-:-:S05]  /*4550*/  IADD3 R116, PT, PT, R39, R120, RZ ;  /* 0x0000007827747210 */ /* 0x000fca0007ffe0ff */
[C---:B--2---:R-:W-:Y:S08]  /*4560*/  HMMA.16816.F32.BF16 R24, R72.reuse, R60, R24 ;  /* 0x0000003c4818723c */ /* 0x044ff00000041818 */
[C---:B------:R-:W-:Y:S01]  /*4570*/  HMMA.16816.F32.BF16 R20, R72.reuse, R62, R20 ;  /* 0x0000003e4814723c */ /* 0x040fe20000041814 */
[----:B------:R-:W-:Y:S07]  /*4580*/  LDSM.16.M88.4 R60, [R117] ;  /* 0x00000000753c783b */ /* 0x000fee0000000200 */
        /* <DEDUP_REMOVED lines=8> */
[----:B------:R-:W4:Y:S07]  /*4610*/  LDSM.16.M88.4 R68, [R116+0x5000] ;  /* 0x005000007444783b */ /* 0x000f2e0000000200 */
[C---:B---3--:R-:W-:Y:S08]  /*4620*/  HMMA.16816.F32.BF16 R88, R72.reuse, R64, R88 ;  /* 0x000000404858723c */ /* 0x048ff00000041858 */
[C---:B------:R-:W-:Y:S01]  /*4630*/  HMMA.16816.F32.BF16 R84, R72.reuse, R66, R84 ;  /* 0x000000424854723c */ /* 0x040fe20000041854 */
[----:B------:R-:W-:Y:S07]  /*4640*/  LDSM.16.M88.4 R64, [R116+0x5800] ;  /* 0x005800007440783b */ /* 0x000fee0000000200 */
[C---:B------:R-:W-:Y:S08]  /*4650*/  HMMA.16816.F32.BF16 R80, R72.reuse, R100, R80 ;  /* 0x000000644850723c */ /* 0x040ff00000041850 */
[----:B------:R-:W-:Y:S01]  /*4660*/  HMMA.16816.F32.BF16 R76, R72, R102, R76 ;  /* 0x00000066484c723c */ /* 0x000fe2000004184c */
[----:B------:R-:W3:Y:S04]  /*4670*/  LDSM.16.M88.4 R72, [R116+0x6000] ;  /* 0x006000007448783b */ /* 0x000ee80000000200 */
[----:B------:R-:W3:Y:S03]  /*4680*/  LDSM.16.M88.4 R100, [R124+0x8000] ;  /* 0x008000007c64783b */ /* 0x000ee60000000200 */
[C---:B--2---:R-:W-:Y:S08]  /*4690*/  HMMA.16816.F32.BF16 R48, R60.reuse, R56, R48 ;  /* 0x000000383c30723c */ /* 0x044ff00000041830 */
[C---:B------:R-:W-:Y:S01]  /*46a0*/  HMMA.16816.F32.BF16 R44, R60.reuse, R58, R44 ;  /* 0x0000003a3c2c723c */ /* 0x040fe2000004182c */
[----:B------:R-:W2:Y:S07]  /*46b0*/  LDSM.16.M88.4 R56, [R116+0x6800] ;  /* 0x006800007438783b */ /* 0x000eae0000000200 */
[C---:B-1----:R-:W-:Y:S08]  /*46c0*/  HMMA.16816.F32.BF16 R40, R60.reuse, R52, R40 ;  /* 0x000000343c28723c */ /* 0x042ff00000041828 */
[C---:B------:R-:W-:Y:S01]  /*46d0*/  HMMA.16816.F32.BF16 R28, R60.reuse, R54, R28 ;  /* 0x000000363c1c723c */ /* 0x040fe2000004181c */
[----:B------:R-:W1:Y:S07]  /*46e0*/  LDSM.16.M88.4 R52, [R116+0x7000] ;  /* 0x007000007434783b */ /* 0x000e6e0000000200 */
[C---:B----4-:R-:W-:Y:S08]  /*46f0*/  HMMA.16816.F32.BF16 R24, R60.reuse, R68, R24 ;  /* 0x000000443c18723c */ /* 0x050ff00000041818 */
[C---:B------:R-:W-:Y:S01]  /*4700*/  HMMA.16816.F32.BF16 R20, R60.reuse, R70, R20 ;  /* 0x000000463c14723c */ /* 0x040fe20000041814 */
[----:B------:R-:W-:Y:S07]  /*4710*/  LDSM.16.M88.4 R68, [R126+0x2000] ;  /* 0x002000007e44783b */ /* 0x000fee0000000200 */
[C---:B---3--:R-:W-:Y:S01]  /*4720*/  HMMA.16816.F32.BF16 R108, R60.reuse, R72, R8 ;  /* 0x000000483c6c723c */ /* 0x048fe20000041808 */
[----:B------:R-:W3:Y:S07]  /*4730*/  LDSM.16.M88.4 R8, [R122+0x8000] ;  /* 0x008000007a08783b */ /* 0x000eee0000000200 */
[C---:B------:R-:W-:Y:S08]  /*4740*/  HMMA.16816.F32.BF16 R16, R60.reuse, R64, R16 ;  /* 0x000000403c10723c */ /* 0x040ff00000041810 */
[C---:B------:R-:W-:Y:S01]  /*4750*/  HMMA.16816.F32.BF16 R12, R60.reuse, R66, R12 ;  /* 0x000000423c0c723c */ /* 0x040fe2000004180c */
[----:B------:R-:W4:Y:S07]  /*4760*/  LDSM.16.M88.4 R64, [R116+0x7800] ;  /* 0x007800007440783b */ /* 0x000f2e0000000200 */
[----:B------:R-:W-:Y:S01]  /*4770*/  HMMA.16816.F32.BF16 R4, R60, R74, R4 ;  /* 0x0000004a3c04723c */ /* 0x000fe20000041804 */
[----:B------:R-:W-:Y:S07]  /*4780*/  LDSM.16.M88.4 R72, [R128+0x2000] ;  /* 0x002000008048783b */ /* 0x000fee0000000200 */
[C---:B------:R-:W-:Y:S01]  /*4790*/  HMMA.16816.F32.BF16 R112, R104.reuse, R100, R48 ;  /* 0x000000646870723c */ /* 0x040fe20000041830 */
[----:B------:R-:W4:Y:S07]  /*47a0*/  LDSM.16.M88.4 R48, [R120+0x8000] ;  /* 0x008000007830783b */ /* 0x000f2e0000000200 */
        /* <DEDUP_REMOVED lines=10> */
[----:B------:R-:W-:Y:S07]  /*4850*/  LDSM.16.M88.4 R8, [R120+0x8800] ;  /* 0x008800007808783b */ /* 0x000fee0000000200 */
[C---:B----4-:R-:W-:Y:S08]  /*4860*/  HMMA.16816.F32.BF16 R80, R60.reuse, R64, R80 ;  /* 0x000000403c50723c */ /* 0x050ff00000041850 */
[----:B------:R-:W-:Y:S01]  /*4870*/  HMMA.16816.F32.BF16 R76, R60, R66, R76 ;  /* 0x000000423c4c723c */ /* 0x000fe2000004184c */
[----:B------:R-:W-:Y:S04]  /*4880*/  LDSM.16.M88.4 R64, [R117+0x2000] ;  /* 0x002000007540783b */ /* 0x000fe80000000200 */
[----:B------:R-:W3:Y:S03]  /*4890*/  LDSM.16.M88.4 R60, [R116+0x8000] ;  /* 0x00800000743c783b */ /* 0x000ee60000000200 */
[C---:B------:R-:W-:Y:S08]  /*48a0*/  HMMA.16816.F32.BF16 R112, R72.reuse, R48, R112 ;  /* 0x000000304870723c */ /* 0x040ff00000041870 */
[----:B------:R-:W-:Y:S01]  /*48b0*/  HMMA.16816.F32.BF16 R44, R72, R50, R44 ;  /* 0x00000032482c723c */ /* 0x000fe2000004182c */
[----:B------:R-:W4:Y:S07]  /*48c0*/  LDSM.16.M88.4 R48, [R124+0x9800] ;  /* 0x009800007c30783b */ /* 0x000f2e0000000200 */
[C---:B--2---:R-:W-:Y:S08]  /*48d0*/  HMMA.16816.F32.BF16 R40, R104.reuse, R56, R40 ;  /* 0x000000386828723c */ /* 0x044ff00000041828 */
[C---:B------:R-:W-:Y:S08]  /*48e0*/  HMMA.16816.F32.BF16 R28, R104.reuse, R58, R28 ;  /* 0x0000003a681c723c */ /* 0x040ff0000004181c */
[C---:B-1----:R-:W-:Y:S08]  /*48f0*/  HMMA.16816.F32.BF16 R24, R104.reuse, R52, R24 ;  /* 0x000000346818723c */ /* 0x042ff00000041818 */
[----:B------:R-:W-:Y:S01]  /*4900*/  HMMA.16816.F32.BF16 R20, R104, R54, R20 ;  /* 0x000000366814723c */ /* 0x000fe20000041814 */
[----:B------:R-:W1:Y:S07]  /*4910*/  LDSM.16.M88.4 R52, [R122+0x9000] ;  /* 0x009000007a34783b */ /* 0x000e6e0000000200 */
[C---:B------:R-:W-:Y:S01]  /*4920*/  HMMA.16816.F32.BF16 R56, R68.reuse, R100, R40 ;  /* 0x000000644438723c */ /* 0x040fe20000041828 */
[----:B------:R-:W2:Y:S07]  /*4930*/  LDSM.16.M88.4 R40, [R116+0x8800] ;  /* 0x008800007428783b */ /* 0x000eae0000000200 */
[----:B------:R-:W-:Y:S08]  /*4940*/  HMMA.16816.F32.BF16 R28, R68, R102, R28 ;  /* 0x00000066441c723c */ /* 0x000ff0000004181c */
[C---:B---3--:R-:W-:Y:S08]  /*4950*/  HMMA.16816.F32.BF16 R112, R64.reuse, R60, R112 ;  /* 0x0000003c4070723c */ /* 0x048ff00000041870 */
[----:B------:R-:W-:Y:S08]  /*4960*/  HMMA.16816.F32.BF16 R44, R64, R62, R44 ;  /* 0x0000003e402c723c */ /* 0x000ff0000004182c */
[----:B----4-:R-:W-:Y:S01]  /*4970*/  HMMA.16816.F32.BF16 R60, R104, R48, R16 ;  /* 0x00000030683c723c */ /* 0x010fe20000041810 */
[----:B------:R-:W3:Y:S07]  /*4980*/  LDSM.16.M88.4 R16, [R120+0x9000] ;  /* 0x009000007810783b */ /* 0x000eee0000000200 */
[C---:B------:R-:W-:Y:S08]  /*4990*/  HMMA.16816.F32.BF16 R56, R72.reuse, R8, R56 ;  /* 0x000000084838723c */ /* 0x040ff00000041838 */
[----:B------:R-:W-:Y:S01]  /*49a0*/  HMMA.16816.F32.BF16 R28, R72, R10, R28 ;  /* 0x0000000a481c723c */ /* 0x000fe2000004181c */
[----:B------:R-:W4:Y:S07]  /*49b0*/  LDSM.16.M88.4 R8, [R124+0xa000] ;  /* 0x00a000007c08783b */ /* 0x000f2e0000000200 */
[C---:B-1----:R-:W-:Y:S01]  /*49c0*/  HMMA.16816.F32.BF16 R100, R68.reuse, R52, R24 ;  /* 0x000000344464723c */ /* 0x042fe20000041818 */
[----:B------:R-:W1:Y:S07]  /*49d0*/  LDSM.16.M88.4 R24, [R116+0x9000] ;  /* 0x009000007418783b */ /* 0x000e6e0000000200 */
[----:B------:R-:W-:Y:S08]  /*49e0*/  HMMA.16816.F32.BF16 R20, R68, R54, R20 ;  /* 0x000000364414723c */ /* 0x000ff00000041814 */
[C---:B--2---:R-:W-:Y:S08]  /*49f0*/  HMMA.16816.F32.BF16 R56, R64.reuse, R40, R56 ;  /* 0x000000284038723c */ /* 0x044ff00000041838 */
        /* <DEDUP_REMOVED lines=8> */
[-C--:B------:R-:W-:Y:S01]  /*4a80*/  FMUL.FTZ R47, R47, R123.reuse ;  /* 0x0000007b2f2f7220 */ /* 0x080fe20000410000 */
[-C--:B------:R-:W-:Y:S01]  /*4a90*/  FMUL.FTZ R117, R113, R123.reuse ;  /* 0x0000007b71757220 */ /* 0x080fe20000410000 */
[-C--:B------:R-:W-:Y:S01]  /*4aa0*/  FMUL.FTZ R113, R114, R123.reuse ;  /* 0x0000007b72717220 */ /* 0x080fe20000410000 */
[-C--:B------:R-:W-:Y:S01]  /*4ab0*/  FMUL.FTZ R114, R115, R123.reuse ;  /* 0x0000007b73727220 */ /* 0x080fe20000410000 */
[----:B------:R-:W1:Y:S01]  /*4ac0*/  MUFU.TANH R118, R44 ;  /* 0x0000002c00767308 */ /* 0x000e620000002400 */
[C---:B------:R-:W-:Y:S01]  /*4ad0*/  HMMA.16816.F32.BF16 R12, R104.reuse, R50, R12 ;  /* 0x00000032680c723c */ /* 0x040fe2000004180c */
[----:B------:R-:W-:Y:S06]  /*4ae0*/  LDSM.16.M88.4 R48, [R116+0x9800] ;  /* 0x009800007430783b */ /* 0x000fec0000000200 */
[----:B------:R-:W1:Y:S01]  /*4af0*/  MUFU.TANH R119, R45 ;  /* 0x0000002d00777308 */ /* 0x000e620000002400 */
[C---:B----4-:R-:W-:Y:S07]  /*4b00*/  HMMA.16816.F32.BF16 R108, R104.reuse, R8, R108 ;  /* 0x00000008686c723c */ /* 0x050fee000004186c */
[----:B------:R-:W4:Y:S01]  /*4b10*/  MUFU.TANH R115, R46 ;  /* 0x0000002e00737308 */ /* 0x000f220000002400 */
[----:B------:R-:W-:Y:S01]  /*4b20*/  HMMA.16816.F32.BF16 R4, R104, R10, R4 ;  /* 0x0000000a6804723c */ /* 0x000fe20000041804 */
[----:B------:R-:W-:Y:S06]  /*4b30*/  LDSM.16.M88.4 R8, [R122+0xa000] ;  /* 0x00a000007a08783b */ /* 0x000fec0000000200 */
[----:B------:R2:W1:Y:S02]  /*4b40*/  MUFU.TANH R52, R47 ;  /* 0x0000002f00347308 */ /* 0x0004640000002400 */
[----:B--2---:R-:W2:Y:S01]  /*4b50*/  LDSM.16.M88.4 R44, [R120+0x9800] ;  /* 0x00980000782c783b */ /* 0x004ea20000000200 */
[C---:B-1----:R-:W-:Y:S08]  /*4b60*/  HMMA.16816.F32.BF16 R100, R64.reuse, R24, R100 ;  /* 0x000000184064723c */ /* 0x042ff00000041864 */
[----:B------:R-:W-:Y:S01]  /*4b70*/  HMMA.16816.F32.BF16 R20, R64, R26, R20 ;  /* 0x0000001a4014723c */ /* 0x000fe20000041814 */
[----:B------:R-:W1:Y:S07]  /*4b80*/  LDSM.16.M88.4 R24, [R120+0xa000] ;  /* 0x00a000007818783b */ /* 0x000e6e0000000200 */
[C---:B------:R-:W-:Y:S08]  /*4b90*/  HMMA.16816.F32.BF16 R12, R68.reuse, R42, R12 ;  /* 0x0000002a440c723c */ /* 0x040ff0000004180c */
[----:B------:R-:W-:Y:S01]  /*4ba0*/  HMMA.16816.F32.BF16 R60, R68, R40, R60 ;  /* 0x00000028443c723c */ /* 0x000fe2000004183c */
[-C--:B------:R-:W-:Y:S01]  /*4bb0*/  FMUL.FTZ R28, R28, R123.reuse ;  /* 0x0000007b1c1c7220 */ /* 0x080fe20000410000 */
[-C--:B------:R-:W-:Y:S01]  /*4bc0*/  FMUL.FTZ R29, R29, R123.reuse ;  /* 0x0000007b1d1d7220 */ /* 0x080fe20000410000 */
[-C--:B------:R-:W-:Y:S01]  /*4bd0*/  FMUL.FTZ R30, R30, R123.reuse ;  /* 0x0000007b1e1e7220 */ /* 0x080fe20000410000 */
[-C--:B------:R-:W-:Y:S01]  /*4be0*/  FMUL.FTZ R31, R31, R123.reuse ;  /* 0x0000007b1f1f7220 */ /* 0x080fe20000410000 */
[----:B------:R-:W-:Y:S03]  /*4bf0*/  LDSM.16.M88.4 R40, [R116+0xa000] ;  /* 0x00a000007428783b */ /* 0x000fe60000000200 */
[C---:B---3--:R-:W-:Y:S08]  /*4c00*/  HMMA.16816.F32.BF16 R96, R104.reuse, R16, R96 ;  /* 0x000000106860723c */ /* 0x048ff00000041860 */
[----:B------:R-:W-:Y:S01]  /*4c10*/  HMMA.16816.F32.BF16 R92, R104, R18, R92 ;  /* 0x00000012685c723c */ /* 0x000fe2000004185c */
[----:B------:R-:W3:Y:S01]  /*4c20*/  LDSM.16.M88.4 R16, [R122+0xa800] ;  /* 0x00a800007a10783b */ /* 0x000ee20000000200 */
[-C--:B------:R-:W-:Y:S01]  /*4c30*/  FMUL.FTZ R53, R58, R123.reuse ;  /* 0x0000007b3a357220 */ /* 0x080fe20000410000 */
[-C--:B------:R-:W-:Y:S01]  /*4c40*/  FMUL.FTZ R54, R59, R123.reuse ;  /* 0x0000007b3b367220 */ /* 0x080fe20000410000 */
[----:B------:R-:W1:Y:S04]  /*4c50*/  MUFU.TANH R58, R28 ;  /* 0x0000001c003a7308 */ /* 0x000e680000002400 */
[----:B--2---:R-:W-:Y:S04]  /*4c60*/  HMMA.16816.F32.BF16 R12, R72, R46, R12 ;  /* 0x0000002e480c723c */ /* 0x004fe8000004180c */
[----:B------:R-:W2:Y:S04]  /*4c70*/  MUFU.TANH R126, R29 ;  /* 0x0000001d007e7308 */ /* 0x000ea80000002400 */
[----:B------:R-:W-:Y:S04]  /*4c80*/  HMMA.16816.F32.BF16 R4, R68, R10, R4 ;  /* 0x0000000a4404723c */ /* 0x000fe80000041804 */
[----:B------:R-:W1:Y:S04]  /*4c90*/  MUFU.TANH R55, R30 ;  /* 0x0000001e00377308 */ /* 0x000e680000002400 */
[----:B------:R-:W-:Y:S04]  /*4ca0*/  HMMA.16816.F32.BF16 R60, R72, R44, R60 ;  /* 0x0000002c483c723c */ /* 0x000fe8000004183c */
[----:B------:R4:W1:Y:S04]  /*4cb0*/  MUFU.TANH R59, R31 ;  /* 0x0000001f003b7308 */ /* 0x0008680000002400 */
[----:B------:R-:W-:Y:S01]  /*4cc0*/  HMMA.16816.F32.BF16 R108, R68, R8, R108 ;  /* 0x00000008446c723c */ /* 0x000fe2000004186c */
[----:B------:R-:W2:Y:S04]  /*4cd0*/  LDSM.16.M88.4 R8, [R120+0xa800] ;  /* 0x00a800007808783b */ /* 0x000ea80000000200 */
[----:B----4-:R-:W4:Y:S01]  /*4ce0*/  LDSM.16.M88.4 R28, [R124+0xb000] ;  /* 0x00b000007c1c783b */ /* 0x010f220000000200 */
[-C--:B------:R-:W-:Y:S01]  /*4cf0*/  FMUL.FTZ R20, R20, R123.reuse ;  /* 0x0000007b14147220 */ /* 0x080fe20000410000 */
[-C--:B------:R-:W-:Y:S01]  /*4d00*/  FMUL.FTZ R21, R21, R123.reuse ;  /* 0x0000007b15157220 */ /* 0x080fe20000410000 */
[-C--:B------:R-:W-:Y:S01]  /*4d10*/  FMUL.FTZ R22, R22, R123.reuse ;  /* 0x0000007b16167220 */ /* 0x080fe20000410000 */
[-C--:B------:R-:W-:Y:S01]  /*4d20*/  FMUL.FTZ R23, R23, R123.reuse ;  /* 0x0000007b17177220 */ /* 0x080fe20000410000 */
[----:B------:R-:W-:Y:S01]  /*4d30*/  HMMA.16816.F32.BF16 R12, R64, R50, R12 ;  /* 0x00000032400c723c */ /* 0x000fe2000004180c */
[-C--:B------:R-:W-:Y:S01]  /*4d40*/  FMUL.FTZ R44, R102, R123.reuse ;  /* 0x0000007b662c7220 */ /* 0x080fe20000410000 */
[----:B------:R-:W2:Y:S06]  /*4d50*/  MUFU.TANH R46, R22 ;  /* 0x00000016002e7308 */ /* 0x000eac0000002400 */
[----:B-1----:R-:W-:Y:S02]  /*4d60*/  HMMA.16816.F32.BF16 R4, R72, R26, R4 ;  /* 0x0000001a4804723c */ /* 0x002fe40000041804 */
[----:B------:R-:W1:Y:S06]  /*4d70*/  MUFU.TANH R102, R20 ;  /* 0x0000001400667308 */ /* 0x000e6c0000002400 */
[----:B------:R-:W-:Y:S02]  /*4d80*/  HMMA.16816.F32.BF16 R60, R64, R48, R60 ;  /* 0x00000030403c723c */ /* 0x000fe4000004183c */
[----:B------:R-:W1:Y:S06]  /*4d90*/  MUFU.TANH R48, R21 ;  /* 0x0000001500307308 */ /* 0x000e6c0000002400 */
[----:B------:R-:W-:Y:S01]  /*4da0*/  HMMA.16816.F32.BF16 R108, R72, R24, R108 ;  /* 0x00000018486c723c */ /* 0x000fe2000004186c */
[----:B------:R-:W-:Y:S01]  /*4db0*/  LDSM.16.M88.4 R24, [R116+0xa800] ;  /* 0x00a800007418783b */ /* 0x000fe20000000200 */
[----:B------:R2:W1:Y:S06]  /*4dc0*/  MUFU.TANH R47, R23 ;  /* 0x00000017002f7308 */ /* 0x00046c0000002400 */
[----:B---3--:R-:W-:Y:S01]  /*4dd0*/  HMMA.16816.F32.BF16 R96, R68, R16, R96 ;  /* 0x000000104460723c */ /* 0x008fe20000041860 */
[----:B--2---:R-:W2:Y:S01]  /*4de0*/  LDSM.16.M88.4 R20, [R124+0xb800] ;  /* 0x00b800007c14783b */ /* 0x004ea20000000200 */
[-C--:B------:R-:W-:Y:S01]  /*4df0*/  FMUL.FTZ R12, R12, R123.reuse ;  /* 0x0000007b0c0c7220 */ /* 0x080fe20000410000 */
[----:B------:R-:W-:-:S05]  /*4e00*/  FMUL.FTZ R13, R13, R123 ;  /* 0x0000007b0d0d7220 */ /* 0x000fca0000410000 */
[C---:B------:R-:W-:Y:S01]  /*4e10*/  HMMA.16816.F32.BF16 R4, R64.reuse, R42, R4 ;  /* 0x0000002a4004723c */ /* 0x040fe20000041804 */
[-C--:B------:R-:W-:Y:S01]  /*4e20*/  FMUL.FTZ R51, R61, R123.reuse ;  /* 0x0000007b3d337220 */ /* 0x080fe20000410000 */
[-C--:B------:R-:W-:Y:S01]  /*4e30*/  FMUL.FTZ R49, R62, R123.reuse ;  /* 0x0000007b3e317220 */ /* 0x080fe20000410000 */
[----:B------:R-:W3:Y:S05]  /*4e40*/  MUFU.TANH R61, R12 ;  /* 0x0000000c003d7308 */ /* 0x000eea0000002400 */
[----:B------:R-:W-:Y:S01]  /*4e50*/  HMMA.16816.F32.BF16 R108, R64, R40, R108 ;  /* 0x00000028406c723c */ /* 0x000fe2000004186c */
[-C--:B------:R-:W-:Y:S01]  /*4e60*/  FMUL.FTZ R40, R14, R123.reuse ;  /* 0x0000007b0e287220 */ /* 0x080fe20000410000 */
[-C--:B------:R-:W-:Y:S01]  /*4e70*/  FMUL.FTZ R41, R15, R123.reuse ;  /* 0x0000007b0f297220 */ /* 0x080fe20000410000 */
[----:B------:R1:W1:Y:S05]  /*4e80*/  MUFU.TANH R62, R13 ;  /* 0x0000000d003e7308 */ /* 0x00026a0000002400 */
[----:B------:R-:W-:Y:S08]  /*4e90*/  HMMA.16816.F32.BF16 R96, R72, R8, R96 ;  /* 0x000000084860723c */ /* 0x000ff00000041860 */
[C---:B----4-:R-:W-:Y:S01]  /*4ea0*/  HMMA.16816.F32.BF16 R88, R104.reuse, R28, R88 ;  /* 0x0000001c6858723c */ /* 0x050fe20000041858 */
[----:B-1----:R-:W1:Y:S07]  /*4eb0*/  LDSM.16.M88.4 R12, [R122+0xb000] ;  /* 0x00b000007a0c783b */ /* 0x002e6e0000000200 */
[----:B------:R-:W-:Y:S01]  /*4ec0*/  HMMA.16816.F32.BF16 R84, R104, R30, R84 ;  /* 0x0000001e6854723c */ /* 0x000fe20000041854 */
[----:B------:R-:W4:Y:S01]  /*4ed0*/  LDSM.16.M88.4 R28, [R122+0xb800] ;  /* 0x00b800007a1c783b */ /* 0x000f220000000200 */
[-C--:B------:R-:W-:Y:S01]  /*4ee0*/  FMUL.FTZ R4, R4, R123.reuse ;  /* 0x0000007b04047220 */ /* 0x080fe20000410000 */
[-C--:B------:R-:W-:Y:S01]  /*4ef0*/  FMUL.FTZ R5, R5, R123.reuse ;  /* 0x0000007b05057220 */ /* 0x080fe20000410000 */
[----:B------:R-:W-:-:S02]  /*4f00*/  FMUL.FTZ R43, R109, R123 ;  /* 0x0000007b6d2b7220 */ /* 0x000fc40000410000 */
[----:B------:R-:W1:Y:S02]  /*4f10*/  MUFU.TANH R109, R4 ;  /* 0x00000004006d7308 */ /* 0x000e640000002400 */
[----:B--2---:R-:W-:Y:S01]  /*4f20*/  HMMA.16816.F32.BF16 R80, R104, R20, R80 ;  /* 0x000000146850723c */ /* 0x004fe20000041850 */
[-C--:B------:R-:W-:Y:S01]  /*4f30*/  FMUL.FTZ R20, R6, R123.reuse ;  /* 0x0000007b06147220 */ /* 0x080fe20000410000 */
[----:B------:R-:W-:-:S06]  /*4f40*/  FMUL.FTZ R21, R7, R123 ;  /* 0x0000007b07157220 */ /* 0x000fcc0000410000 */
[----:B------:R-:W-:Y:S01]  /*4f50*/  HMMA.16816.F32.BF16 R96, R64, R24, R96 ;  /* 0x000000184060723c */ /* 0x000fe20000041860 */
[----:B------:R2:W1:Y:S07]  /*4f60*/  MUFU.TANH R24, R5 ;  /* 0x0000000500187308 */ /* 0x00046e0000002400 */
[----:B------:R-:W-:Y:S01]  /*4f70*/  HMMA.16816.F32.BF16 R92, R68, R18, R92 ;  /* 0x00000012445c723c */ /* 0x000fe2000004185c */
[----:B------:R-:W3:Y:S07]  /*4f80*/  LDSM.16.M88.4 R16, [R120+0xb000] ;  /* 0x00b000007810783b */ /* 0x000eee0000000200 */
[----:B------:R-:W-:Y:S01]  /*4f90*/  HMMA.16816.F32.BF16 R76, R104, R22, R76 ;  /* 0x00000016684c723c */ /* 0x000fe2000004184c */
[----:B--2---:R-:W2:Y:S07]  /*4fa0*/  LDSM.16.M88.4 R4, [R120+0xb800] ;  /* 0x00b800007804783b */ /* 0x004eae0000000200 */
[----:B-1----:R-:W-:Y:S08]  /*4fb0*/  HMMA.16816.F32.BF16 R88, R68, R12, R88 ;  /* 0x0000000c4458723c */ /* 0x002ff00000041858 */
[----:B------:R-:W-:Y:S01]  /*4fc0*/  HMMA.16816.F32.BF16 R92, R72, R10, R92 ;  /* 0x0000000a485c723c */ /* 0x000fe2000004185c */
[----:B------:R-:W1:Y:S07]  /*4fd0*/  LDSM.16.M88.4 R8, [R116+0xb000] ;  /* 0x00b000007408783b */ /* 0x000e6e0000000200 */
[C---:B------:R-:W-:Y:S01]  /*4fe0*/  HMMA.16816.F32.BF16 R84, R68.reuse, R14, R84 ;  /* 0x0000000e4454723c */ /* 0x040fe20000041854 */
[----:B------:R-:W1:Y:S07]  /*4ff0*/  LDSM.16.M88.4 R12, [R116+0xb800] ;  /* 0x00b80000740c783b */ /* 0x000e6e0000000200 */
[C---:B----4-:R-:W-:Y:S01]  /*5000*/  HMMA.16816.F32.BF16 R80, R68.reuse, R28, R80 ;  /* 0x0000001c4450723c */ /* 0x050fe20000041850 */
[-C--:B------:R-:W-:Y:S01]  /*5010*/  FMUL.FTZ R45, R103, R123.reuse ;  /* 0x0000007b672d7220 */ /* 0x080fe20000410000 */
[----:B------:R-:W-:Y:S01]  /*5020*/  IADD3 R132, PT, PT, R0, -0x1, RZ ;  /* 0xffffffff00847810 */ /* 0x000fe20007ffe0ff */
        /* <DEDUP_REMOVED lines=9> */
[-C--:B------:R-:W-:Y:S01]  /*50c0*/  FMUL.FTZ R42, R110, R123.reuse ;  /* 0x0000007b6e2a7220 */ /* 0x080fe20000410000 */
[----:B------:R-:W-:Y:S01]  /*50d0*/  FMUL.FTZ R96, R96, R123 ;  /* 0x0000007b60607220 */ /* 0x000fe20000410000 */
[----:B------:R-:W4:Y:S01]  /*50e0*/  MUFU.TANH R117, R117 ;  /* 0x0000007500757308 */ /* 0x000f220000002400 */
[----:B-----5:R-:W-:Y:S01]  /*50f0*/  IADD3 R125, PT, PT, R125, R121, -R38 ;  /* 0x000000797d7d7210 */ /* 0x020fe20007ffe826 */
[----:B---3--:R-:W-:Y:S01]  /*5100*/  HMMA.16816.F32.BF16 R88, R72, R16, R88 ;  /* 0x000000104858723c */ /* 0x008fe20000041858 */
[----:B------:R-:W-:-:S07]  /*5110*/  DEPBAR.LE SB0, 0x0 ;  /* 0x000080000000791a */ /* 0x000fce0000000000 */
[C---:B------:R-:W-:Y:S08]  /*5120*/  HMMA.16816.F32.BF16 R84, R72.reuse, R18, R84 ;  /* 0x000000124854723c */ /* 0x040ff00000041854 */
[C---:B--2---:R-:W-:Y:S08]  /*5130*/  HMMA.16816.F32.BF16 R80, R72.reuse, R4, R80 ;  /* 0x000000044850723c */ /* 0x044ff00000041850 */
[----:B------:R-:W-:Y:S08]  /*5140*/  HMMA.16816.F32.BF16 R76, R72, R6, R76 ;  /* 0x00000006484c723c */ /* 0x000ff0000004184c */
[C---:B------:R-:W-:Y:S08]  /*5150*/  HMMA.16816.F32.BF16 R92, R64.reuse, R26, R92 ;  /* 0x0000001a405c723c */ /* 0x040ff0000004185c */
[C---:B-1----:R-:W-:Y:S08]  /*5160*/  HMMA.16816.F32.BF16 R88, R64.reuse, R8, R88 ;  /* 0x000000084058723c */ /* 0x042ff00000041858 */
[C---:B------:R-:W-:Y:S08]  /*5170*/  HMMA.16816.F32.BF16 R84, R64.reuse, R10, R84 ;  /* 0x0000000a4054723c */ /* 0x040ff00000041854 */
[C---:B------:R-:W-:Y:S08]  /*5180*/  HMMA.16816.F32.BF16 R80, R64.reuse, R12, R80 ;  /* 0x0000000c4050723c */ /* 0x040ff00000041850 */
[----:B------:R-:W-:Y:S01]  /*5190*/  HMMA.16816.F32.BF16 R76, R64, R14, R76 ;  /* 0x0000000e404c723c */ /* 0x000fe2000004184c */
[----:B------:R-:W-:-:S02]  /*51a0*/  SHF.R.U32.HI R5, RZ, 0x2, R209 ;  /* 0x00000002ff057819 */ /* 0x000fc400000116d1 */
[----:B------:R-:W-:Y:S01]  /*51b0*/  LOP3.LUT R64, R210, 0x1f0, RZ, 0xc0, !PT ;  /* 0x000001f0d2407812 */ /* 0x000fe200078ec0ff */
        /* <DEDUP_REMOVED lines=22> */
[----:B------:R-:W-:Y:S01]  /*5320*/  LOP3.LUT R64, R64, 0x7, R5, 0xf8, !PT ;  /* 0x0000000740407812 */ /* 0x000fe200078ef805 */
[-C--:B------:R-:W-:Y:S01]  /*5330*/  FMUL.FTZ R76, R76, R123.reuse ;  /* 0x0000007b4c4c7220 */ /* 0x080fe20000410000 */
[----:B------:R-:W-:Y:S01]  /*5340*/  FMUL.FTZ R79, R79, R123 ;  /* 0x0000007b4f4f7220 */ /* 0x000fe20000410000 */
[----:B------:R-:W-:Y:S01]  /*5350*/  ISETP.GT.AND P1, PT, R132, R225, PT ;  /* 0x000000e18400720c */ /* 0x000fe20003f24270 */
[----:B------:R-:W1:Y:S01]  /*5360*/  MUFU.TANH R112, R112 ;  /* 0x0000007000707308 */ /* 0x000e620000002400 */
[----:B------:R-:W-:-:S02]  /*5370*/  LEA R222, R231, R64, 0x6 ;  /* 0x00000040e7de7211 */ /* 0x000fc400078e30ff */
[----:B------:R-:W-:-:S05]  /*5380*/  IADD3 R5, PT, PT, R121, -R38, -R36 ;  /* 0x8000002679057210 */ /* 0x000fca0007ffe824 */
[----:B------:R-:W2:Y:S01]  /*5390*/  MUFU.TANH R113, R113 ;  /* 0x0000007100717308 */ /* 0x000ea20000002400 */
[----:B------:R-:W-:-:S07]  /*53a0*/  IADD3 R36, PT, PT, R222, R125, RZ ;  /* 0x0000007dde247210 */ /* 0x000fce0007ffe0ff */
[----:B------:R-:W3:Y:S01]  /*53b0*/  MUFU.TANH R114, R114 ;  /* 0x0000007200727308 */ /* 0x000ee20000002400 */
[----:B------:R-:W-:-:S07]  /*53c0*/  IADD3 R222, PT, PT, R222, R5, RZ ;  /* 0x00000005dede7210 */ /* 0x000fce0007ffe0ff */
        /* <DEDUP_REMOVED lines=43> */
[----:B------:R1:W1:Y:S01]  /*5680*/  MUFU.TANH R64, R79 ;  /* 0x0000004f00407308 */ /* 0x0002620000002400 */
[----:B------:R-:W-:Y:S01]  /*5690*/  BSSY.RECONVERGENT B1, `(.L_x_3073) ;  /* 0x00000bd000017945 */ /* 0x000fe20003800200 */
[----:B------:R-:W-:-:S02]  /*56a0*/  VIMNMX R224, PT, PT, RZ, R222, !PT ;  /* 0x000000deffe07248 */ /* 0x000fc40007fe0100 */
[C-C-:B------:R-:W-:Y:S02]  /*56b0*/  VIADDMNMX R223, R36.reuse, 0x1, R121.reuse, PT ;  /* 0x0000000124df7846 */ /* 0x140fe40003800179 */
[----:B------:R-:W-:Y:S02]  /*56c0*/  VIADDMNMX R221, R36, 0x9, R121, PT ;  /* 0x0000000924dd7846 */ /* 0x000fe40003800179 */
[----:B------:R-:W-:Y:S02]  /*56d0*/  LOP3.LUT R69, R182, 0x200, RZ, 0xc0, !PT ;  /* 0x00000200b6457812 */ /* 0x000fe400078ec0ff */
[----:B------:R-:W-:Y:S01]  /*56e0*/  VIADDMNMX R222, R222, 0x8, RZ, !PT ;  /* 0x00000008dede7846 */ /* 0x000fe200078001ff */
[----:B------:R-:W-:Y:S06]  /*56f0*/  BAR.SYNC.DEFER_BLOCKING 0x0 ;  /* 0x0000000000007b1d */ /* 0x000fec0000010000 */
[----:B--234-:R-:W-:Y:S05]  /*5700*/  @!P1 BRA `(.L_x_3074) ;  /* 0x0000000800d49947 */ /* 0x01cfea0003800000 */
        /* <DEDUP_REMOVED lines=13> */
.L_x_3076:
[----:B------:R-:W2:Y:S01]  /*57e0*/  LD.E R31, desc[UR4][R2.64+0x170] ;  /* 0x00017004021f7980 */ /* 0x000ea2000c101900 */
[----:B------:R-:W-:Y:S02]  /*57f0*/  LEA R25, R0, 0xffffff00, 0x7 ;  /* 0xffffff0000197811 */ /* 0x000fe400078e38ff */
[----:B------:R-:W-:Y:S01]  /*5800*/  IABS R7, R34 ;  /* 0x0000002200077213 */ /* 0x000fe20000000000 */
[----:B------:R-:W3:Y:S01]  /*5810*/  LD.E.64 R72, desc[UR4][R2.64+0x20] ;  /* 0x0000200402487980 */ /* 0x000ee2000c101b00 */
[----:B------:R-:W-:Y:S02]  /*5820*/  IABS R5, R25 ;  /* 0x0000001900057213 */ /* 0x000fe40000000000 */
[-C--:B--2---:R-:W-:Y:S02]  /*5830*/  IABS R19, R31.reuse ;  /* 0x0000001f00137213 */ /* 0x084fe40000000000 */
[-C--:B------:R-:W-:Y:S02]  /*5840*/  IABS R36, R31.reuse ;  /* 0x0000001f00247213 */ /* 0x080fe40000000000 */
[----:B------:R-:W2:Y:S01]  /*5850*/  I2F.RP R23, R19 ;  /* 0x0000001300177306 */ /* 0x000ea20000209400 */
[----:B------:R-:W-:-:S02]  /*5860*/  LOP3.LUT R25, R25, R31, RZ, 0x3c, !PT ;  /* 0x0000001f19197212 */ /* 0x000fc400078e3cff */
[----:B------:R-:W-:Y:S01]  /*5870*/  IMAD.MOV R36, RZ, RZ, -R36 ;  /* 0x000000ffff247224 */ /* 0x000fe200078e0a24 */
[----:B------:R-:W-:-:S04]  /*5880*/  LOP3.LUT R34, R34, R31, RZ, 0x3c, !PT ;  /* 0x0000001f22227212 */ /* 0x000fc800078e3cff */
[----:B--2---:R-:W2:Y:S02]  /*5890*/  MUFU.RCP R66, R23 ;  /* 0x0000001700427308 */ /* 0x004ea40000001000 */
[----:B--2---:R-:W-:-:S06]  /*58a0*/  VIADD R66, R66, 0xffffffe ;  /* 0x0ffffffe42427836 */ /* 0x004fcc0000000000 */
[----:B------:R-:W2:Y:S02]  /*58b0*/  F2I.FTZ.U32.TRUNC.NTZ R67, R66 ;  /* 0x0000004200437305 */ /* 0x000ea4000021f000 */
[----:B--2---:R-:W-:Y:S01]  /*58c0*/  IMAD.MOV R38, RZ, RZ, -R67 ;  /* 0x000000ffff267224 */ /* 0x004fe200078e0a43 */
[----:B------:R-:W-:-:S03]  /*58d0*/  MOV R66, RZ ;  /* 0x000000ff00427202 */ /* 0x000fc60000000f00 */
        /* <DEDUP_REMOVED lines=24> */
[----:B------:R-:W-:-:S03]  /*5a60*/  SEL R7, R34, R29, !P4 ;  /* 0x0000001d22077207 */ /* 0x000fc60006000000 */
[----:B------:R-:W-:-:S04]  /*5a70*/  IMAD.WIDE R80, R19, 0x4, R238 ;  /* 0x0000000413507825 */ /* 0x000fc800078e02ee */
[C---:B-1----:R-:W-:Y:S01]  /*5a80*/  IMAD.WIDE R78, R7.reuse, 0x4, R238 ;  /* 0x00000004074e7825 */ /* 0x042fe200078e02ee */
        /* <DEDUP_REMOVED lines=17> */
.L_x_3077:
[----:B------:R-:W-:Y:S05]  /*5ba0*/  BSYNC.RECONVERGENT B0 ;  /* 0x0000000000007941 */ /* 0x000fea0003800200 */
.L_x_3075:
        /* <DEDUP_REMOVED lines=21> */
[----:B-1----:R-:W-:Y:S01]  /*5d00*/  IMAD.X R79, R81, 0x1, R34, P4 ;  /* 0x00000001514f7824 */ /* 0x002fe200020e0622 */
        /* <DEDUP_REMOVED lines=85> */
.L_x_3074:
[----:B------:R-:W-:Y:S05]  /*6260*/  BSYNC.RECONVERGENT B1 ;  /* 0x0000000000017941 */ /* 0x000fea0003800200 */
.L_x_3073:
[----:B------:R-:W-:Y:S01]  /*6270*/  IMAD.SHL.U32 R135, R209, 0x2, RZ ;  /* 0x00000002d1877824 */ /* 0x000fe200078e00ff */
[----:B------:R-:W3:Y:S04]  /*6280*/  LD.E R63, desc[UR4][R2.64+0xdc] ;  /* 0x0000dc04023f7980 */ /* 0x000ee8000c101900 */
[----:B------:R-:W-:-:S05]  /*6290*/  LOP3.LUT R135, R135, 0x6, RZ, 0xc0, !PT ;  /* 0x0000000687877812 */ /* 0x000fca00078ec0ff */
[----:B------:R-:W-:-:S05]  /*62a0*/  IMAD R92, R132, 0x80, R135 ;  /* 0x00000080845c7824 */ /* 0x000fca00078e0287 */
[CC--:B------:R-:W-:Y:S01]  /*62b0*/  ISETP.GE.AND P3, PT, R92.reuse, R224.reuse, PT ;  /* 0x000000e05c00720c */ /* 0x0c0fe20003f66270 */
[C---:B------:R-:W-:Y:S01]  /*62c0*/  VIADD R91, R92.reuse, 0x1 ;  /* 0x000000015c5b7836 */ /* 0x040fe20000000000 */
[CC--:B------:R-:W-:Y:S01]  /*62d0*/  ISETP.GE.AND P4, PT, R92.reuse, R223.reuse, PT ;  /* 0x000000df5c00720c */ /* 0x0c0fe20003f86270 */
[----:B-1----:R-:W-:Y:S01]  /*62e0*/  VIADD R79, R92, 0x8 ;  /* 0x000000085c4f7836 */ /* 0x002fe20000000000 */
[----:B------:R-:W-:Y:S02]  /*62f0*/  FSEL R75, R112, -INF , P3 ;  /* 0xff800000704b7808 */ /* 0x000fe40001800000 */
[-C--:B------:R-:W-:Y:S02]  /*6300*/  ISETP.GE.AND P3, PT, R91, R224.reuse, PT ;  /* 0x000000e05b00720c */ /* 0x080fe40003f66270 */
[----:B------:R-:W-:Y:S02]  /*6310*/  FSEL R75, R75, -INF , !P4 ;  /* 0xff8000004b4b7808 */ /* 0x000fe40006000000 */
[----:B------:R-:W-:Y:S01]  /*6320*/  ISETP.GE.AND P4, PT, R79, R224, PT ;  /* 0x000000e04f00720c */ /* 0x000fe20003f86270 */
[C---:B------:R-:W-:Y:S01]  /*6330*/  VIADD R90, R92.reuse, 0x9 ;  /* 0x000000095c5a7836 */ /* 0x040fe20000000000 */
[----:B------:R-:W-:Y:S01]  /*6340*/  FSEL R34, R117, -INF , P3 ;  /* 0xff80000075227808 */ /* 0x000fe20001800000 */
[----:B------:R-:W-:Y:S01]  /*6350*/  VIADD R89, R92, 0x10 ;  /* 0x000000105c597836 */ /* 0x000fe20000000000 */
[----:B------:R-:W-:-:S02]  /*6360*/  ISETP.GE.AND P3, PT, R79, R223, PT ;  /* 0x000000df4f00720c */ /* 0x000fc40003f66270 */
[----:B--2---:R-:W-:Y:S02]  /*6370*/  FSEL R73, R118, -INF , P4 ;  /* 0xff80000076497808 */ /* 0x004fe40002000000 */
        /* <DEDUP_REMOVED lines=19> */
[----:B------:R-:W-:Y:S01]  /*64b0*/  VIADD R81, R92, 0x21 ;  /* 0x000000215c517836 */ /* 0x000fe20000000000 */
        /* <DEDUP_REMOVED lines=24> */
[----:B------:R-:W-:Y:S01]  /*6640*/  ISETP.GE.AND P5, PT, R91, R223, PT ;  /* 0x000000df5b00720c */ /* 0x000fe20003fa6270 */
[----:B------:R-:W-:Y:S01]  /*6650*/  VIADD R65, R92, 0x40 ;  /* 0x000000405c417836 */ /* 0x000fe20000000000 */
[----:B------:R-:W-:-:S02]  /*6660*/  FSEL R51, R51, -INF , P3 ;  /* 0xff80000033337808 */ /* 0x000fc40001800000 */
[-C--:B------:R-:W-:Y:S02]  /*6670*/  ISETP.GE.AND P3, PT, R72, R223.reuse, PT ;  /* 0x000000df4800720c */ /* 0x080fe40003f66270 */
[----:B------:R-:W-:Y:S02]  /*6680*/  FSEL R61, R61, -INF , P4 ;  /* 0xff8000003d3d7808 */ /* 0x000fe40002000000 */
[----:B------:R-:W-:Y:S02]  /*6690*/  FSEL R34, R34, -INF , !P5 ;  /* 0xff80000022227808 */ /* 0x000fe40006800000 */
[----:B------:R-:W-:Y:S02]  /*66a0*/  ISETP.GE.AND P5, PT, R90, R223, PT ;  /* 0x000000df5a00720c */ /* 0x000fe40003fa6270 */
[----:B------:R-:W-:Y:S02]  /*66b0*/  ISETP.GE.AND P4, PT, R67, R224, PT ;  /* 0x000000e04300720c */ /* 0x000fe40003f86270 */
[----:B------:R-:W-:-:S02]  /*66c0*/  FSEL R243, R61, -INF , !P3 ;  /* 0xff8000003df37808 */ /* 0x000fc40005800000 */
[----:B------:R-:W-:Y:S01]  /*66d0*/  ISETP.GE.AND P3, PT, R65, R224, PT ;  /* 0x000000e04100720c */ /* 0x000fe20003f66270 */
[C---:B------:R-:W-:Y:S01]  /*66e0*/  VIADD R38, R92.reuse, 0x41 ;  /* 0x000000415c267836 */ /* 0x040fe20000000000 */
[----:B------:R-:W-:Y:S01]  /*66f0*/  FSEL R71, R71, -INF , !P5 ;  /* 0xff80000047477808 */ /* 0x000fe20006800000 */
[----:B------:R-:W-:Y:S01]  /*6700*/  VIADD R36, R92, 0x48 ;  /* 0x000000485c247836 */ /* 0x000fe20000000000 */
[----:B------:R-:W-:Y:S02]  /*6710*/  FSEL R62, R62, -INF , P4 ;  /* 0xff8000003e3e7808 */ /* 0x000fe40002000000 */
[-C--:B------:R-:W-:Y:S02]  /*6720*/  ISETP.GE.AND P5, PT, R87, R223.reuse, PT ;  /* 0x000000df5700720c */ /* 0x080fe40003fa6270 */
[----:B------:R-:W-:Y:S02]  /*6730*/  ISETP.GE.AND P4, PT, R65, R223, PT ;  /* 0x000000df4100720c */ /* 0x000fe40003f86270 */
[----:B------:R-:W-:-:S02]  /*6740*/  FSEL R108, R108, -INF , P3 ;  /* 0xff8000006c6c7808 */ /* 0x000fc40001800000 */
[----:B------:R-:W-:Y:S02]  /*6750*/  FSEL R19, R19, -INF , !P5 ;  /* 0xff80000013137808 */ /* 0x000fe40006800000 */
[-C--:B------:R-:W-:Y:S02]  /*6760*/  ISETP.GE.AND P3, PT, R38, R224.reuse, PT ;  /* 0x000000e02600720c */ /* 0x080fe40003f66270 */
[----:B------:R-:W-:Y:S02]  /*6770*/  FSEL R207, R108, -INF , !P4 ;  /* 0xff8000006ccf7808 */ /* 0x000fe40006000000 */
[----:B------:R-:W-:Y:S02]  /*6780*/  ISETP.GE.AND P5, PT, R83, R223, PT ;  /* 0x000000df5300720c */ /* 0x000fe40003fa6270 */
[----:B------:R-:W-:Y:S01]  /*6790*/  ISETP.GE.AND P4, PT, R36, R224, PT ;  /* 0x000000e02400720c */ /* 0x000fe20003f86270 */
[C---:B------:R-:W-:Y:S01]  /*67a0*/  VIADD R66, R92.reuse, 0x49 ;  /* 0x000000495c427836 */ /* 0x040fe20000000000 */
[----:B------:R-:W-:Y:S01]  /*67b0*/  FSEL R43, R43, -INF , P3 ;  /* 0xff8000002b2b7808 */ /* 0x000fe20001800000 */
[----:B------:R-:W-:Y:S01]  /*67c0*/  VIADD R56, R92, 0x50 ;  /* 0x000000505c387836 */ /* 0x000fe20000000000 */
[----:B------:R-:W-:-:S02]  /*67d0*/  FSEL R5, R5, -INF , !P5 ;  /* 0xff80000005057808 */ /* 0x000fc40006800000 */
[-C--:B------:R-:W-:Y:S02]  /*67e0*/  ISETP.GE.AND P3, PT, R36, R223.reuse, PT ;  /* 0x000000df2400720c */ /* 0x080fe40003f66270 */
[----:B------:R-:W-:Y:S02]  /*67f0*/  FSEL R109, R109, -INF , P4 ;  /* 0xff8000006d6d7808 */ /* 0x000fe40002000000 */
[----:B------:R-:W-:Y:S02]  /*6800*/  ISETP.GE.AND P5, PT, R81, R223, PT ;  /* 0x000000df5100720c */ /* 0x000fe40003fa6270 */
[----:B------:R-:W-:Y:S02]  /*6810*/  ISETP.GE.AND P4, PT, R66, R224, PT ;  /* 0x000000e04200720c */ /* 0x000fe40003f86270 */
[----:B------:R-:W-:Y:S02]  /*6820*/  FSEL R205, R109, -INF , !P3 ;  /* 0xff8000006dcd7808 */ /* 0x000fe40005800000 */
[----:B------:R-:W-:-:S02]  /*6830*/  FSEL R31, R31, -INF , !P5 ;  /* 0xff8000001f1f7808 */ /* 0x000fc40006800000 */
[----:B------:R-:W-:Y:S02]  /*6840*/  ISETP.GE.AND P3, PT, R56, R224, PT ;  /* 0x000000e03800720c */ /* 0x000fe40003f66270 */
[-C--:B------:R-:W-:Y:S01]  /*6850*/  ISETP.GE.AND P5, PT, R78, R223.reuse, PT ;  /* 0x000000df4e00720c */ /* 0x080fe20003fa6270 */
[----:B------:R-:W-:Y:S01]  /*6860*/  VIADD R57, R92, 0x51 ;  /* 0x000000515c397836 */ /* 0x000fe20000000000 */
[----:B------:R-:W-:Y:S01]  /*6870*/  FSEL R177, R24, -INF , P4 ;  /* 0xff80000018b17808 */ /* 0x000fe20002000000 */
[----:B------:R-:W-:Y:S01]  /*6880*/  VIADD R58, R92, 0x58 ;  /* 0x000000585c3a7836 */ /* 0x000fe20000000000 */
        /* <DEDUP_REMOVED lines=22> */
[-C--:B------:R-:W-:Y:S02]  /*69f0*/  ISETP.GE.AND P5, PT, R66, R223.reuse, PT ;  /* 0x000000df4200720c */ /* 0x080fe40003fa6270 */
[----:B------:R-:W-:Y:S02]  /*6a00*/  FSEL R9, R9, -INF , P4 ;  /* 0xff80000009097808 */ /* 0x000fe40002000000 */
[----:B------:R-:W-:Y:S02]  /*6a10*/  ISETP.GE.AND P4, PT, R60, R223, PT ;  /* 0x000000df3c00720c */ /* 0x000fe40003f86270 */
[----:B------:R-:W-:-:S02]  /*6a20*/  FSEL R11, R11, -INF , P3 ;  /* 0xff8000000b0b7808 */ /* 0x000fc40001800000 */
[----:B------:R-:W-:Y:S02]  /*6a30*/  FSEL R177, R177, -INF , !P5 ;  /* 0xff800000b1b17808 */ /* 0x000fe40006800000 */
        /* <DEDUP_REMOVED lines=15> */
[----:B------:R-:W-:Y:S02]  /*6b30*/  ISETP.GE.AND P3, PT, R26, R224, PT ;  /* 0x000000e01a00720c */ /* 0x000fe40003f66270 */
[----:B------:R-:W-:Y:S01]  /*6b40*/  FSEL R165, R68, -INF , P4 ;  /* 0xff80000044a57808 */ /* 0x000fe20002000000 */
[C---:B------:R-:W-:Y:S01]  /*6b50*/  VIADD R68, R92.reuse, 0x79 ;  /* 0x000000795c447836 */ /* 0x040fe20000000000 */
[----:B------:R-:W-:Y:S01]  /*6b60*/  FSEL R171, R27, -INF , !P5 ;  /* 0xff8000001bab7808 */ /* 0x000fe20006800000 */
[----:B------:R-:W-:Y:S01]  /*6b70*/  VIADD R86, R92, 0x71 ;  /* 0x000000715c567836 */ /* 0x000fe20000000000 */
[----:B------:R-:W-:Y:S01]  /*6b80*/  ISETP.GE.AND P4, PT, R26, R223, PT ;  /* 0x000000df1a00720c */ /* 0x000fe20003f86270 */
[----:B------:R-:W-:Y:S01]  /*6b90*/  VIADD R88, R92, 0x78 ;  /* 0x000000785c587836 */ /* 0x000fe20000000000 */
[----:B------:R-:W-:-:S02]  /*6ba0*/  FSEL R70, R70, -INF , P3 ;  /* 0xff80000046467808 */ /* 0x000fc40001800000 */
[----:B------:R-:W-:Y:S02]  /*6bb0*/  ISETP.GE.AND P5, PT, R24, R223, PT ;  /* 0x000000df1800720c */ /* 0x000fe40003fa6270 */
[----:B------:R-:W-:Y:S02]  /*6bc0*/  FSEL R151, R70, -INF , !P4 ;  /* 0xff80000046977808 */ /* 0x000fe40006000000 */
[----:B------:R-:W-:Y:S02]  /*6bd0*/  ISETP.GE.AND P1, PT, R92, R222, PT ;  /* 0x000000de5c00720c */ /* 0x000fe40003f26270 */
[----:B------:R-:W-:Y:S02]  /*6be0*/  FSEL R165, R165, -INF , !P5 ;  /* 0xff800000a5a57808 */ /* 0x000fe40006800000 */
[-C--:B------:R-:W-:Y:S02]  /*6bf0*/  ISETP.GE.AND P4, PT, R68, R224.reuse, PT ;  /* 0x000000e04400720c */ /* 0x080fe40003f86270 */
[----:B------:R-:W-:-:S02]  /*6c00*/  ISETP.GE.AND P3, PT, R86, R224, PT ;  /* 0x000000e05600720c */ /* 0x000fc40003f66270 */
[----:B------:R-:W-:Y:S02]  /*6c10*/  ISETP.GE.AND P5, PT, R88, R224, PT ;  /* 0x000000e05800720c */ /* 0x000fe40003fa6270 */
[----:B------:R-:W-:Y:S02]  /*6c20*/  FSEL R77, R77, -INF , P4 ;  /* 0xff8000004d4d7808 */ /* 0x000fe40002000000 */
[----:B------:R-:W-:Y:S02]  /*6c30*/  FSEL R18, R113, -INF , P1 ;  /* 0xff80000071127808 */ /* 0x000fe40000800000 */
[----:B------:R-:W-:Y:S02]  /*6c40*/  FSEL R15, R15, -INF , P3 ;  /* 0xff8000000f0f7808 */ /* 0x000fe40001800000 */
[----:B------:R-:W-:Y:S02]  /*6c50*/  FSEL R84, R84, -INF , P5 ;  /* 0xff80000054547808 */ /* 0x000fe40002800000 */
[----:B------:R-:W-:-:S02]  /*6c60*/  ISETP.GE.AND P4, PT, R88, R223, PT ;  /* 0x000000df5800720c */ /* 0x000fc40003f86270 */
[----:B------:R-:W-:Y:S02]  /*6c70*/  ISETP.GE.AND P1, PT, R91, R222, PT ;  /* 0x000000de5b00720c */ /* 0x000fe40003f26270 */
[----:B------:R-:W-:Y:S02]  /*6c80*/  ISETP.GE.AND P3, PT, R92, R221, PT ;  /* 0x000000dd5c00720c */ /* 0x000fe40003f66270 */
[----:B------:R-:W-:Y:S02]  /*6c90*/  FSEL R147, R84, -INF , !P4 ;  /* 0xff80000054937808 */ /* 0x000fe40006000000 */
[----:B------:R-:W-:Y:S02]  /*6ca0*/  FSEL R114, R114, -INF , P1 ;  /* 0xff80000072727808 */ /* 0x000fe40000800000 */
[----:B------:R-:W-:Y:S02]  /*6cb0*/  ISETP.GE.AND P4, PT, R68, R223, PT ;  /* 0x000000df4400720c */ /* 0x000fe40003f86270 */
[----:B------:R-:W-:-:S02]  /*6cc0*/  FSEL R18, R18, -INF , !P3 ;  /* 0xff80000012127808 */ /* 0x000fc40005800000 */
[-C--:B------:R-:W-:Y:S02]  /*6cd0*/  ISETP.GE.AND P1, PT, R90, R222.reuse, PT ;  /* 0x000000de5a00720c */ /* 0x080fe40003f26270 */
[----:B------:R-:W-:Y:S02]  /*6ce0*/  ISETP.GE.AND P3, PT, R79, R222, PT ;  /* 0x000000de4f00720c */ /* 0x000fe40003f66270 */
[----:B------:R-:W-:Y:S02]  /*6cf0*/  FSEL R145, R77, -INF , !P4 ;  /* 0xff8000004d917808 */ /* 0x000fe40006000000 */
[----:B------:R-:W-:Y:S02]  /*6d00*/  FSEL R51, R52, -INF , P1 ;  /* 0xff80000034337808 */ /* 0x000fe40000800000 */
[----:B------:R-:W-:Y:S02]  /*6d10*/  ISETP.GE.AND P5, PT, R86, R223, PT ;  /* 0x000000df5600720c */ /* 0x000fe40003fa6270 */
[----:B------:R-:W-:-:S02]  /*6d20*/  ISETP.GE.AND P4, PT, R79, R221, PT ;  /* 0x000000dd4f00720c */ /* 0x000fc40003f86270 */
[----:B------:R-:W-:Y:S02]  /*6d30*/  FSEL R77, R115, -INF , P3 ;  /* 0xff800000734d7808 */ /* 0x000fe40001800000 */
[-C--:B------:R-:W-:Y:S02]  /*6d40*/  ISETP.GE.AND P1, PT, R87, R222.reuse, PT ;  /* 0x000000de5700720c */ /* 0x080fe40003f26270 */
[----:B------:R-:W-:Y:S02]  /*6d50*/  ISETP.GE.AND P3, PT, R89, R222, PT ;  /* 0x000000de5900720c */ /* 0x000fe40003f66270 */
[----:B------:R-:W-:Y:S02]  /*6d60*/  FSEL R149, R15, -INF , !P5 ;  /* 0xff8000000f957808 */ /* 0x000fe40006800000 */
[----:B------:R-:W-:Y:S02]  /*6d70*/  FSEL R77, R77, -INF , !P4 ;  /* 0xff8000004d4d7808 */ /* 0x000fe40006000000 */
[----:B------:R-:W-:-:S02]  /*6d80*/  FSEL R13, R54, -INF , P1 ;  /* 0xff800000360d7808 */ /* 0x000fc40000800000 */
[----:B------:R-:W-:Y:S02]  /*6d90*/  ISETP.GE.AND P4, PT, R89, R221, PT ;  /* 0x000000dd5900720c */ /* 0x000fe40003f86270 */
[----:B------:R-:W-:Y:S02]  /*6da0*/  FSEL R15, R53, -INF , P3 ;  /* 0xff800000350f7808 */ /* 0x000fe40001800000 */
[-C--:B------:R-:W-:Y:S02]  /*6db0*/  ISETP.GE.AND P1, PT, R83, R222.reuse, PT ;  /* 0x000000de5300720c */ /* 0x080fe40003f26270 */
[----:B------:R-:W-:Y:S02]  /*6dc0*/  ISETP.GE.AND P3, PT, R85, R222, PT ;  /* 0x000000de5500720c */ /* 0x000fe40003f66270 */
        /* <DEDUP_REMOVED lines=8> */
[-C--:B------:R-:W-:Y:S02]  /*6e50*/  ISETP.GE.AND P4, PT, R82, R221.reuse, PT ;  /* 0x000000dd5200720c */ /* 0x080fe40003f86270 */
[----:B------:R-:W-:Y:S02]  /*6e60*/  FSEL R43, R44, -INF , P3 ;  /* 0xff8000002c2b7808 */ /* 0x000fe40001800000 */
[-C--:B------:R-:W-:Y:S02]  /*6e70*/  ISETP.GE.AND P1, PT, R78, R222.reuse, PT ;  /* 0x000000de4e00720c */ /* 0x080fe40003f26270 */
[----:B------:R-:W-:Y:S02]  /*6e80*/  ISETP.GE.AND P5, PT, R91, R221, PT ;  /* 0x000000dd5b00720c */ /* 0x000fe40003fa6270 */
[----:B------:R-:W-:Y:S02]  /*6e90*/  ISETP.GE.AND P3, PT, R80, R222, PT ;  /* 0x000000de5000720c */ /* 0x000fe40003f66270 */
[----:B------:R-:W-:-:S02]  /*6ea0*/  FSEL R43, R43, -INF , !P4 ;  /* 0xff8000002b2b7808 */ /* 0x000fc40006000000 */
[----:B------:R-:W-:Y:S02]  /*6eb0*/  FSEL R47, R47, -INF , P1 ;  /* 0xff8000002f2f7808 */ /* 0x000fe40000800000 */
[----:B------:R-:W-:Y:S02]  /*6ec0*/  FSEL R79, R114, -INF , !P5 ;  /* 0xff800000724f7808 */ /* 0x000fe40006800000 */
[-C--:B------:R-:W-:Y:S02]  /*6ed0*/  ISETP.GE.AND P4, PT, R80, R221.reuse, PT ;  /* 0x000000dd5000720c */ /* 0x080fe40003f86270 */
[----:B------:R-:W-:Y:S02]  /*6ee0*/  FSEL R46, R46, -INF , P3 ;  /* 0xff8000002e2e7808 */ /* 0x000fe40001800000 */
[----:B------:R-:W-:Y:S02]  /*6ef0*/  ISETP.GE.AND P1, PT, R74, R222, PT ;  /* 0x000000de4a00720c */ /* 0x000fe40003f26270 */
[----:B------:R-:W-:-:S02]  /*6f00*/  ISETP.GE.AND P5, PT, R90, R221, PT ;  /* 0x000000dd5a00720c */ /* 0x000fc40003fa6270 */
[----:B------:R-:W-:Y:S02]  /*6f10*/  ISETP.GE.AND P3, PT, R76, R222, PT ;  /* 0x000000de4c00720c */ /* 0x000fe40003f66270 */
[----:B------:R-:W-:Y:S02]  /*6f20*/  FSEL R251, R46, -INF , !P4 ;  /* 0xff8000002efb7808 */ /* 0x000fe40006000000 */
[----:B------:R-:W-:Y:S02]  /*6f30*/  FSEL R50, R50, -INF , P1 ;  /* 0xff80000032327808 */ /* 0x000fe40000800000 */
[----:B------:R-:W-:Y:S02]  /*6f40*/  FSEL R51, R51, -INF , !P5 ;  /* 0xff80000033337808 */ /* 0x000fe40006800000 */
[----:B------:R-:W-:Y:S02]  /*6f50*/  ISETP.GE.AND P4, PT, R76, R221, PT ;  /* 0x000000dd4c00720c */ /* 0x000fe40003f86270 */
[----:B------:R-:W-:-:S02]  /*6f60*/  FSEL R49, R49, -INF , P3 ;  /* 0xff80000031317808 */ /* 0x000fc40001800000 */
[-C--:B------:R-:W-:Y:S02]  /*6f70*/  ISETP.GE.AND P1, PT, R67, R222.reuse, PT ;  /* 0x000000de4300720c */ /* 0x080fe40003f26270 */
[----:B------:R-:W-:Y:S02]  /*6f80*/  ISETP.GE.AND P5, PT, R87, R221, PT ;  /* 0x000000dd5700720c */ /* 0x000fe40003fa6270 */
[----:B------:R-:W-:Y:S02]  /*6f90*/  ISETP.GE.AND P3, PT, R72, R222, PT ;  /* 0x000000de4800720c */ /* 0x000fe40003f66270 */
[----:B------:R-:W-:Y:S02]  /*6fa0*/  FSEL R215, R49, -INF , !P4 ;  /* 0xff80000031d77808 */ /* 0x000fe40006000000 */
[----:B------:R-:W-:Y:S02]  /*6fb0*/  FSEL R41, R41, -INF , P1 ;  /* 0xff80000029297808 */ /* 0x000fe40000800000 */
[----:B------:R-:W-:-:S02]  /*6fc0*/  FSEL R13, R13, -INF , !P5 ;  /* 0xff8000000d0d7808 */ /* 0x000fc40006800000 */
        /* <DEDUP_REMOVED lines=18> */
[----:B------:R-:W-:Y:S02]  /*70f0*/  ISETP.GE.AND P1, PT, R57, R222, PT ;  /* 0x000000de3900720c */ /* 0x000fe40003f26270 */
[----:B------:R-:W-:Y:S02]  /*7100*/  ISETP.GE.AND P5, PT, R78, R221, PT ;  /* 0x000000dd4e00720c */ /* 0x000fe40003fa6270 */
[----:B------:R-:W-:Y:S02]  /*7110*/  FSEL R201, R20, -INF , !P4 ;  /* 0xff80000014c97808 */ /* 0x000fe40006000000 */
[----:B------:R-:W-:Y:S02]  /*7120*/  FSEL R17, R17, -INF , P1 ;  /* 0xff80000011117808 */ /* 0x000fe40000800000 */
[----:B------:R-:W-:Y:S02]  /*7130*/  FSEL R249, R47, -INF , !P5 ;  /* 0xff8000002ff97808 */ /* 0x000fe40006800000 */
[----:B------:R-:W-:-:S02]  /*7140*/  FMNMX3.FTZ R20, R75, R34, R73, !PT ;  /* 0x000000224b147276 */ /* 0x000fc40007810049 */
[----:B------:R-:W-:Y:S02]  /*7150*/  ISETP.GE.AND P1, PT, R48, R222, PT ;  /* 0x000000de3000720c */ /* 0x000fe40003f26270 */
[----:B------:R-:W-:Y:S02]  /*7160*/  ISETP.GE.AND P5, PT, R74, R221, PT ;  /* 0x000000dd4a00720c */ /* 0x000fe40003fa6270 */
[----:B------:R-:W-:Y:S02]  /*7170*/  FMNMX3.FTZ R20, R20, R71, R23, !PT ;  /* 0x0000004714147276 */ /* 0x000fe40007810017 */
[----:B------:R-:W-:Y:S02]  /*7180*/  FSEL R179, R4, -INF , P1 ;  /* 0xff80000004b37808 */ /* 0x000fe40000800000 */
[----:B------:R-:W-:Y:S02]  /*7190*/  FSEL R153, R50, -INF , !P5 ;  /* 0xff80000032997808 */ /* 0x000fe40006800000 */
[----:B------:R-:W-:-:S02]  /*71a0*/  FMNMX3.FTZ R4, R18, R79, R77, !PT ;  /* 0x0000004f12047276 */ /* 0x000fc4000781004d */
[----:B------:R-:W-:Y:S02]  /*71b0*/  ISETP.GE.AND P5, PT, R67, R221, PT ;  /* 0x000000dd4300720c */ /* 0x000fe40003fa6270 */
[----:B------:R-:W-:Y:S02]  /*71c0*/  FMNMX3.FTZ R20, R20, R19, R7, !PT ;  /* 0x0000001314147276 */ /* 0x000fe40007810007 */
[----:B------:R-:W-:Y:S02]  /*71d0*/  FMNMX3.FTZ R4, R4, R51, R15, !PT ;  /* 0x0000003304047276 */ /* 0x000fe4000781000f */
[----:B------:R-:W-:Y:S02]  /*71e0*/  FSEL R155, R41, -INF , !P5 ;  /* 0xff800000299b7808 */ /* 0x000fe40006800000 */
[----:B------:R-:W-:Y:S02]  /*71f0*/  ISETP.GE.AND P5, PT, R38, R221, PT ;  /* 0x000000dd2600720c */ /* 0x000fe40003fa6270 */
[----:B------:R-:W-:-:S02]  /*7200*/  FMNMX3.FTZ R20, R20, R5, R137, !PT ;  /* 0x0000000514147276 */ /* 0x000fc40007810089 */
[----:B------:R-:W-:Y:S02]  /*7210*/  FMNMX3.FTZ R4, R4, R13, R11, !PT ;  /* 0x0000000d04047276 */ /* 0x000fe4000781000b */
[----:B------:R-:W-:Y:S02]  /*7220*/  FSEL R187, R103, -INF , !P5 ;  /* 0xff80000067bb7808 */ /* 0x000fe40006800000 */
[----:B------:R-:W-:Y:S02]  /*7230*/  ISETP.GE.AND P5, PT, R66, R221, PT ;  /* 0x000000dd4200720c */ /* 0x000fe40003fa6270 */
[----:B------:R-:W-:Y:S02]  /*7240*/  FMNMX3.FTZ R20, R20, R31, R29, !PT ;  /* 0x0000001f14147276 */ /* 0x000fe4000781001d */
[----:B------:R-:W-:Y:S02]  /*7250*/  FMNMX3.FTZ R4, R4, R9, R43, !PT ;  /* 0x0000000904047276 */ /* 0x000fe4000781002b */
[----:B------:R-:W-:-:S02]  /*7260*/  FSEL R191, R21, -INF , !P5 ;  /* 0xff80000015bf7808 */ /* 0x000fc40006800000 */
[----:B------:R-:W-:Y:S02]  /*7270*/  FMNMX3.FTZ R20, R20, R25, R247, !PT ;  /* 0x0000001914147276 */ /* 0x000fe400078100f7 */
[----:B------:R-:W-:Y:S02]  /*7280*/  ISETP.GE.AND P5, PT, R57, R221, PT ;  /* 0x000000dd3900720c */ /* 0x000fe40003fa6270 */
[----:B------:R-:W-:Y:S02]  /*7290*/  FMNMX3.FTZ R4, R4, R27, R251, !PT ;  /* 0x0000001b04047276 */ /* 0x000fe400078100fb */
[----:B------:R-:W-:Y:S02]  /*72a0*/  ISETP.GE.AND P3, PT, R56, R222, PT ;  /* 0x000000de3800720c */ /* 0x000fe40003f66270 */
[----:B------:R-:W-:Y:S02]  /*72b0*/  FMNMX3.FTZ R20, R20, R245, R243, !PT ;  /* 0x000000f514147276 */ /* 0x000fe400078100f3 */
[----:B------:R-:W-:-:S02]  /*72c0*/  FSEL R185, R17, -INF , !P5 ;  /* 0xff80000011b97808 */ /* 0x000fc40006800000 */
[----:B------:R-:W-:Y:S02]  /*72d0*/  FMNMX3.FTZ R4, R4, R249, R215, !PT ;  /* 0x000000f904047276 */ /* 0x000fe400078100d7 */
[-C--:B------:R-:W-:Y:S02]  /*72e0*/  ISETP.GE.AND P5, PT, R48, R221.reuse, PT ;  /* 0x000000dd3000720c */ /* 0x080fe40003fa6270 */
[----:B------:R-:W-:Y:S02]  /*72f0*/  ISETP.GE.AND P1, PT, R61, R222, PT ;  /* 0x000000de3d00720c */ /* 0x000fe40003f26270 */
[----:B------:R-:W-:Y:S02]  /*7300*/  ISETP.GE.AND P4, PT, R56, R221, PT ;  /* 0x000000dd3800720c */ /* 0x000fe40003f86270 */
[----:B------:R-:W-:Y:S02]  /*7310*/  FSEL R16, R16, -INF , P3 ;  /* 0xff80000010107808 */ /* 0x000fe40001800000 */
[----:B------:R-:W-:-:S02]  /*7320*/  FMNMX3.FTZ R20, R20, R233, R207, !PT ;  /* 0x000000e914147276 */ /* 0x000fc400078100cf */
[----:B------:R-:W-:Y:S02]  /*7330*/  ISETP.GE.AND P3, PT, R58, R222, PT ;  /* 0x000000de3a00720c */ /* 0x000fe40003f66270 */
[----:B------:R-:W-:Y:S02]  /*7340*/  FMNMX3.FTZ R4, R4, R153, R213, !PT ;  /* 0x0000009904047276 */ /* 0x000fe400078100d5 */
[----:B------:R-:W-:Y:S02]  /*7350*/  FSEL R179, R179, -INF , !P5 ;  /* 0xff800000b3b37808 */ /* 0x000fe40006800000 */
[----:B------:R-:W-:Y:S02]  /*7360*/  ISETP.GE.AND P5, PT, R61, R221, PT ;  /* 0x000000dd3d00720c */ /* 0x000fe40003fa6270 */
[----:B------:R-:W-:Y:S02]  /*7370*/  FSEL R10, R10, -INF , P1 ;  /* 0xff8000000a0a7808 */ /* 0x000fe40000800000 */
[----:B------:R-:W-:-:S02]  /*7380*/  FSEL R189, R16, -INF , !P4 ;  /* 0xff80000010bd7808 */ /* 0x000fc40006000000 */
[----:B------:R-:W-:Y:S02]  /*7390*/  FMNMX3.FTZ R20, R20, R175, R205, !PT ;  /* 0x000000af14147276 */ /* 0x000fe400078100cd */
[-C--:B------:R-:W-:Y:S02]  /*73a0*/  ISETP.GE.AND P1, PT, R24, R222.reuse, PT ;  /* 0x000000de1800720c */ /* 0x080fe40003f26270 */
[----:B------:R-:W-:Y:S02]  /*73b0*/  ISETP.GE.AND P4, PT, R58, R221, PT ;  /* 0x000000dd3a00720c */ /* 0x000fe40003f86270 */
[----:B------:R-:W-:Y:S02]  /*73c0*/  FSEL R8, R8, -INF , P3 ;  /* 0xff80000008087808 */ /* 0x000fe40001800000 */
[----:B------:R-:W-:Y:S02]  /*73d0*/  FMNMX3.FTZ R4, R4, R155, R203, !PT ;  /* 0x0000009b04047276 */ /* 0x000fe400078100cb */
[----:B------:R-:W-:-:S02]  /*73e0*/  ISETP.GE.AND P3, PT, R60, R222, PT ;  /* 0x000000de3c00720c */ /* 0x000fc40003f66270 */
[----:B------:R-:W-:Y:S02]  /*73f0*/  FSEL R161, R10, -INF , !P5 ;  /* 0xff8000000aa17808 */ /* 0x000fe40006800000 */
[----:B------:R-:W-:Y:S02]  /*7400*/  FMNMX3.FTZ R20, R20, R177, R199, !PT ;  /* 0x000000b114147276 */ /* 0x000fe400078100c7 */
[----:B------:R-:W-:Y:S02]  /*7410*/  ISETP.GE.AND P5, PT, R24, R221, PT ;  /* 0x000000dd1800720c */ /* 0x000fe40003fa6270 */
[----:B------:R-:W-:Y:S02]  /*7420*/  FSEL R6, R6, -INF , P1 ;  /* 0xff80000006067808 */ /* 0x000fe40000800000 */
[----:B------:R-:W-:Y:S02]  /*7430*/  FSEL R181, R8, -INF , !P4 ;  /* 0xff80000008b57808 */ /* 0x000fe40006000000 */
[----:B------:R-:W-:-:S02]  /*7440*/  FMNMX3.FTZ R4, R4, R187, R201, !PT ;  /* 0x000000bb04047276 */ /* 0x000fc400078100c9 */
[----:B------:R-:W-:Y:S02]  /*7450*/  ISETP.GE.AND P4, PT, R60, R221, PT ;  /* 0x000000dd3c00720c */ /* 0x000fe40003f86270 */
[----:B------:R-:W-:Y:S02]  /*7460*/  FSEL R22, R22, -INF , P3 ;  /* 0xff80000016167808 */ /* 0x000fe40001800000 */
[----:B------:R-:W-:Y:S02]  /*7470*/  ISETP.GE.AND P3, PT, R62, R222, PT ;  /* 0x000000de3e00720c */ /* 0x000fe40003f66270 */
[----:B------:R-:W-:Y:S02]  /*7480*/  FMNMX3.FTZ R20, R20, R197, R195, !PT ;  /* 0x000000c514147276 */ /* 0x000fe400078100c3 */
[----:B------:R-:W-:Y:S02]  /*7490*/  FSEL R157, R6, -INF , !P5 ;  /* 0xff800000069d7808 */ /* 0x000fe40006800000 */
        /* <DEDUP_REMOVED lines=10> */
[-C--:B------:R-:W-:Y:S02]  /*7540*/  ISETP.GE.AND P1, PT, R86, R222.reuse, PT ;  /* 0x000000de5600720c */ /* 0x080fe40003f26270 */
[----:B------:R-:W-:Y:S02]  /*7550*/  FSEL R28, R28, -INF , P3 ;  /* 0xff8000001c1c7808 */ /* 0x000fe40001800000 */
[----:B------:R-:W-:-:S02]  /*7560*/  ISETP.GE.AND P3, PT, R88, R222, PT ;  /* 0x000000de5800720c */ /* 0x000fc40003f66270 */
[----:B------:R-:W-:Y:S02]  /*7570*/  FMNMX3.FTZ R6, R6, R179, R163, !PT ;  /* 0x000000b306067276 */ /* 0x000fe400078100a3 */
[----:B------:R-:W-:Y:S02]  /*7580*/  FMNMX3.FTZ R20, R20, R165, R151, !PT ;  /* 0x000000a514147276 */ /* 0x000fe40007810097 */
[----:B------:R-:W-:Y:S02]  /*7590*/  FSEL R143, R28, -INF , !P4 ;  /* 0xff8000001c8f7808 */ /* 0x000fe40006000000 */
[----:B------:R-:W-:Y:S02]  /*75a0*/  FSEL R14, R14, -INF , P1 ;  /* 0xff8000000e0e7808 */ /* 0x000fe40000800000 */
[-C--:B------:R-:W-:Y:S02]  /*75b0*/  ISETP.GE.AND P5, PT, R86, R221.reuse, PT ;  /* 0x000000dd5600720c */ /* 0x080fe40003fa6270 */
[----:B------:R-:W-:-:S02]  /*75c0*/  ISETP.GE.AND P4, PT, R88, R221, PT ;  /* 0x000000dd5800720c */ /* 0x000fc40003f86270 */
[----:B------:R-:W-:Y:S02]  /*75d0*/  ISETP.GE.AND P1, PT, R68, R222, PT ;  /* 0x000000de4400720c */ /* 0x000fe40003f26270 */
[----:B------:R-:W-:Y:S02]  /*75e0*/  FSEL R30, R30, -INF , P3 ;  /* 0xff8000001e1e7808 */ /* 0x000fe40001800000 */
[----:B------:R-:W-:Y:S02]  /*75f0*/  FMNMX3.FTZ R6, R6, R161, R159, !PT ;  /* 0x000000a106067276 */ /* 0x000fe4000781009f */
[----:B------:R-:W-:Y:S02]  /*7600*/  FMNMX3.FTZ R20, R20, R149, R147, !PT ;  /* 0x0000009514147276 */ /* 0x000fe40007810093 */
[----:B------:R-:W-:Y:S02]  /*7610*/  ISETP.GE.AND P3, PT, R68, R221, PT ;  /* 0x000000dd4400720c */ /* 0x000fe40003f66270 */
[----:B------:R-:W-:-:S02]  /*7620*/  FSEL R64, R64, -INF , P1 ;  /* 0xff80000040407808 */ /* 0x000fc40000800000 */
[----:B------:R-:W-:Y:S02]  /*7630*/  FSEL R141, R14, -INF , !P5 ;  /* 0xff8000000e8d7808 */ /* 0x000fe40006800000 */
[----:B------:R-:W-:Y:S02]  /*7640*/  FSEL R67, R30, -INF , !P4 ;  /* 0xff8000001e437808 */ /* 0x000fe40006000000 */
[----:B------:R-:W-:Y:S02]  /*7650*/  FMNMX3.FTZ R6, R6, R157, R143, !PT ;  /* 0x0000009d06067276 */ /* 0x000fe4000781008f */
[----:B------:R-:W-:Y:S02]  /*7660*/  FMNMX.FTZ R4, R145, R20, !PT ;  /* 0x0000001491047209 */ /* 0x000fe40007810000 */
[----:B------:R-:W-:Y:S02]  /*7670*/  FSEL R65, R64, -INF , !P3 ;  /* 0xff80000040417808 */ /* 0x000fe40005800000 */
[----:B------:R-:W-:Y:S01]  /*7680*/  FMNMX3.FTZ R6, R6, R141, R67, !PT ;  /* 0x0000008d06067276 */ /* 0x000fe20007810043 */
[----:B------:R-:W1:Y:S03]  /*7690*/  SHFL.BFLY PT, R17, R4, 0x2, 0x1f ;  /* 0x0c401f0004117f89 */ /* 0x000e6600000e0000 */
[----:B------:R-:W-:-:S05]  /*76a0*/  FMNMX.FTZ R6, R65, R6, !PT ;  /* 0x0000000641067209 */ /* 0x000fca0007810000 */
[----:B------:R-:W2:Y:S01]  /*76b0*/  SHFL.BFLY PT, R21, R6, 0x2, 0x1f ;  /* 0x0c401f0006157f89 */ /* 0x000ea200000e0000 */
[----:B-1----:R-:W-:-:S05]  /*76c0*/  FMNMX.FTZ R17, R4, R17, !PT ;  /* 0x0000001104117209 */ /* 0x002fca0007810000 */
[----:B------:R-:W1:Y:S01]  /*76d0*/  SHFL.BFLY PT, R134, R17, 0x1, 0x1f ;  /* 0x0c201f0011867f89 */ /* 0x000e6200000e0000 */
[----:B--2---:R-:W-:-:S05]  /*76e0*/  FMNMX.FTZ R4, R6, R21, !PT ;  /* 0x0000001506047209 */ /* 0x004fca0007810000 */
[----:B------:R-:W2:Y:S01]  /*76f0*/  SHFL.BFLY PT, R133, R4, 0x1, 0x1f ;  /* 0x0c201f0004857f89 */ /* 0x000ea200000e0000 */
[----:B------:R-:W-:-:S04]  /*7700*/  IMAD.IADD R69, R69, 0x1, R32 ;  /* 0x0000000145457824 */ /* 0x000fc800078e0220 */
[----:B------:R-:W-:-:S05]  /*7710*/  IMAD R60, R69, 0x2, R212 ;  /* 0x00000002453c7824 */ /* 0x000fca00078e02d4 */
[----:B------:R-:W4:Y:S01]  /*7720*/  LDSM.16.MT88.4 R124, [R60+0xc000] ;  /* 0x00c000003c7c783b */ /* 0x000f220000004200 */
[----:B-1----:R-:W-:-:S03]  /*7730*/  FMNMX.FTZ R134, R17, R134, !PT ;  /* 0x0000008611867209 */ /* 0x002fc60007810000 */
[----:B------:R-:W-:Y:S01]  /*7740*/  LDSM.16.MT88.4 R92, [R60+0x10000] ;  /* 0x010000003c5c783b */ /* 0x000fe20000004200 */
[----:B------:R-:W-:Y:S01]  /*7750*/  FSETP.NEU.FTZ.AND P1, PT, R134, -INF , PT ;  /* 0xff8000008600780b */ /* 0x000fe20003f3d000 */
[----:B---3--:R-:W-:Y:S01]  /*7760*/  FMUL.FTZ R140, R63, R134 ;  /* 0x000000863f8c7220 */ /* 0x008fe20000410000 */
[----:B--2---:R-:W-:-:S04]  /*7770*/  FMNMX.FTZ R133, R4, R133, !PT ;  /* 0x0000008504857209 */ /* 0x004fc80007810000 */
[----:B------:R-:W-:Y:S01]  /*7780*/  FSEL R140, R140, RZ, P1 ;  /* 0x000000ff8c8c7208 */ /* 0x000fe20000800000 */
[--C-:B------:R-:W-:Y:S01]  /*7790*/  IMAD.IADD R38, R169, 0x1, R60.reuse ;  /* 0x00000001a9267824 */ /* 0x100fe200078e023c */
[----:B------:R-:W-:Y:S01]  /*77a0*/  FSETP.NEU.FTZ.AND P1, PT, R133, -INF , PT ;  /* 0xff8000008500780b */ /* 0x000fe20003f3d000 */
[----:B------:R-:W-:Y:S01]  /*77b0*/  FMUL.FTZ R62, R63, R133 ;  /* 0x000000853f3e7220 */ /* 0x000fe20000410000 */
[C---:B------:R-:W-:Y:S02]  /*77c0*/  IMAD.IADD R64, R39.reuse, 0x1, R60 ;  /* 0x0000000127407824 */ /* 0x040fe400078e023c */
[----:B------:R-:W-:Y:S02]  /*77d0*/  IMAD.IADD R32, R39, 0x1, R38 ;  /* 0x0000000127207824 */ /* 0x000fe400078e0226 */
        /* <DEDUP_REMOVED lines=9> */
[-C--:B------:R-:W-:Y:S01]  /*7870*/  FFMA.FTZ R52, R51, R63.reuse, -R62 ;  /* 0x0000003f33347223 */ /* 0x080fe2000001083e */
[----:B------:R-:W2:Y:S01]  /*7880*/  LDSM.16.MT88.4 R84, [R64+0x10000] ;  /* 0x010000004054783b */ /* 0x000ea20000004200 */
[-CC-:B------:R-:W-:Y:S01]  /*7890*/  FFMA.FTZ R49, R7, R63.reuse, -R140.reuse ;  /* 0x0000003f07317223 */ /* 0x180fe2000001088c */
[----:B------:R-:W-:-:S02]  /*78a0*/  FFMA.FTZ R46, R5, R63, -R140 ;  /* 0x0000003f052e7223 */ /* 0x000fc4000001088c */
[----:B------:R-:W3:Y:S04]  /*78b0*/  LDSM.16.MT88.4 R108, [R38+0xc000] ;  /* 0x00c00000266c783b */ /* 0x000ee80000004200 */
[----:B------:R-:W5:Y:S04]  /*78c0*/  LDSM.16.MT88.4 R100, [R32+0xc000] ;  /* 0x00c000002064783b */ /* 0x000f680000004200 */
[----:B------:R-:W5:Y:S04]  /*78d0*/  LDSM.16.MT88.4 R76, [R38+0x10000] ;  /* 0x01000000264c783b */ /* 0x000f680000004200 */
[----:B------:R-:W5:Y:S01]  /*78e0*/  LDSM.16.MT88.4 R4, [R32+0x10000] ;  /* 0x010000002004783b */ /* 0x000f620000004200 */
[----:B------:R-:W-:Y:S01]  /*78f0*/  MUFU.EX2 R61, R61 ;  /* 0x0000003d003d7308 */ /* 0x000fe20000000800 */
[-CC-:B------:R-:W-:Y:S01]  /*7900*/  FFMA.FTZ R47, R11, R63.reuse, -R62.reuse ;  /* 0x0000003f0b2f7223 */ /* 0x180fe2000001083e */
[----:B------:R-:W-:-:S02]  /*7910*/  FFMA.FTZ R44, R9, R63, -R62 ;  /* 0x0000003f092c7223 */ /* 0x000fc4000001083e */
[----:B------:R-:W5:Y:S04]  /*7920*/  LDSM.16.MT88.4 R8, [R60+0xc800] ;  /* 0x00c800003c08783b */ /* 0x000f680000004200 */
[----:B------:R-:W4:Y:S08]  /*7930*/  MUFU.EX2 R58, R58 ;  /* 0x0000003a003a7308 */ /* 0x000f300000000800 */
[----:B------:R-:W-:Y:S08]  /*7940*/  MUFU.EX2 R57, R57 ;  /* 0x0000003900397308 */ /* 0x000ff00000000800 */
[----:B------:R-:W1:Y:S08]  /*7950*/  MUFU.EX2 R54, R54 ;  /* 0x0000003600367308 */ /* 0x000e700000000800 */
[----:B------:R-:W-:Y:S08]  /*7960*/  MUFU.EX2 R59, R59 ;  /* 0x0000003b003b7308 */ /* 0x000ff00000000800 */
[----:B------:R-:W2:Y:S08]  /*7970*/  MUFU.EX2 R56, R56 ;  /* 0x0000003800387308 */ /* 0x000eb00000000800 */
[----:B------:R-:W-:Y:S08]  /*7980*/  MUFU.EX2 R55, R55 ;  /* 0x0000003700377308 */ /* 0x000ff00000000800 */
[----:B------:R-:W3:Y:S01]  /*7990*/  MUFU.EX2 R52, R52 ;  /* 0x0000003400347308 */ /* 0x000ee20000000800 */
[-CC-:B------:R-:W-:Y:S01]  /*79a0*/  FFMA.FTZ R53, R23, R63.reuse, -R140.reuse ;  /* 0x0000003f17357223 */ /* 0x180fe2000001088c */
[-C--:B------:R-:W-:Y:S01]  /*79b0*/  FFMA.FTZ R50, R19, R63.reuse, -R140 ;  /* 0x0000003f13327223 */ /* 0x080fe2000001088c */
[-CC-:B------:R-:W-:Y:S01]  /*79c0*/  FFMA.FTZ R51, R15, R63.reuse, -R62.reuse ;  /* 0x0000003f0f337223 */ /* 0x180fe2000001083e */
[----:B------:R-:W-:Y:S01]  /*79d0*/  FFMA.FTZ R48, R13, R63, -R62 ;  /* 0x0000003f0d307223 */ /* 0x000fe2000001083e */
[----:B----4-:R-:W-:Y:S01]  /*79e0*/  F2FP.BF16.F32.PACK_AB R68, R58, R61 ;  /* 0x0000003d3a44723e */ /* 0x010fe200000010ff */
[----:B------:R-:W4:Y:S01]  /*79f0*/  LDSM.16.MT88.4 R16, [R64+0xc800] ;  /* 0x00c800004010783b */ /* 0x000f220000004200 */
[----:B-1----:R-:W-:-:S02]  /*7a00*/  F2FP.BF16.F32.PACK_AB R70, R54, R57 ;  /* 0x000000393646723e */ /* 0x002fc400000010ff */
[----:B--2---:R-:W-:Y:S01]  /*7a10*/  F2FP.BF16.F32.PACK_AB R69, R56, R59 ;  /* 0x0000003b3845723e */ /* 0x004fe200000010ff */
[----:B------:R-:W-:Y:S01]  /*7a20*/  MUFU.EX2 R53, R53 ;  /* 0x0000003500357308 */ /* 0x000fe20000000800 */
[----:B------:R-:W1:Y:S04]  /*7a30*/  LDSM.16.MT88.4 R20, [R64+0x10800] ;  /* 0x010800004014783b */ /* 0x000e680000004200 */
[----:B------:R-:W2:Y:S01]  /*7a40*/  LDSM.16.MT88.4 R12, [R38+0xc800] ;  /* 0x00c80000260c783b */ /* 0x000ea20000004200 */
[----:B---3--:R-:W-:Y:S02]  /*7a50*/  F2FP.BF16.F32.PACK_AB R71, R52, R55 ;  /* 0x000000373447723e */ /* 0x008fe400000010ff */
[----:B------:R-:W3:Y:S08]  /*7a60*/  MUFU.EX2 R50, R50 ;  /* 0x0000003200327308 */ /* 0x000ef00000000800 */
[----:B------:R-:W-:Y:S01]  /*7a70*/  MUFU.EX2 R49, R49 ;  /* 0x0000003100317308 */ /* 0x000fe20000000800 */
[C---:B------:R-:W-:Y:S07]  /*7a80*/  HMMA.16816.F32.BF16 R128, R68.reuse, R124, RZ ;  /* 0x0000007c4480723c */ /* 0x040fee00000418ff */
[----:B------:R-:W-:Y:S01]  /*7a90*/  MUFU.EX2 R46, R46 ;  /* 0x0000002e002e7308 */ /* 0x000fe20000000800 */
[C---:B------:R-:W-:Y:S07]  /*7aa0*/  HMMA.16816.F32.BF16 R124, R68.reuse, R126, RZ ;  /* 0x0000007e447c723c */ /* 0x040fee00000418ff */
[----:B------:R-:W-:Y:S08]  /*7ab0*/  MUFU.EX2 R51, R51 ;  /* 0x0000003300337308 */ /* 0x000ff00000000800 */
[----:B------:R-:W4:Y:S08]  /*7ac0*/  MUFU.EX2 R48, R48 ;  /* 0x0000003000307308 */ /* 0x000f300000000800 */
[----:B------:R-:W-:Y:S08]  /*7ad0*/  MUFU.EX2 R47, R47 ;  /* 0x0000002f002f7308 */ /* 0x000ff00000000800 */
[----:B------:R-:W1:Y:S01]  /*7ae0*/  MUFU.EX2 R44, R44 ;  /* 0x0000002c002c7308 */ /* 0x000e620000000800 */
        /* <DEDUP_REMOVED lines=20> */
[----:B------:R-:W1:Y:S01]  /*7c30*/  LDSM.16.MT88.4 R8, [R32+0x10800] ;  /* 0x010800002008783b */ /* 0x000e620000004200 */
[-CC-:B------:R-:W-:Y:S01]  /*7c40*/  FFMA.FTZ R45, R137, R63.reuse, -R140.reuse ;  /* 0x0000003f892d7223 */ /* 0x180fe2000001088c */
[-CC-:B------:R-:W-:Y:S01]  /*7c50*/  FFMA.FTZ R42, R31, R63.reuse, -R140.reuse ;  /* 0x0000003f1f2a7223 */ /* 0x180fe2000001088c */
[-CC-:B------:R-:W-:Y:S01]  /*7c60*/  FFMA.FTZ R41, R29, R63.reuse, -R140.reuse ;  /* 0x0000003f1d297223 */ /* 0x180fe2000001088c */
[----:B------:R-:W-:Y:S03]  /*7c70*/  LDSM.16.MT88.4 R136, [R60+0x10800] ;  /* 0x010800003c88783b */ /* 0x000fe60000004200 */
[C---:B------:R-:W-:Y:S01]  /*7c80*/  HMMA.16816.F32.BF16 R120, R4.reuse, R16, R120 ;  /* 0x000000100478723c */ /* 0x040fe20000041878 */
[----:B------:R-:W-:Y:S07]  /*7c90*/  LDSM.16.MT88.4 R28, [R38+0x10800] ;  /* 0x01080000261c783b */ /* 0x000fee0000004200 */
[C---:B------:R-:W-:Y:S01]  /*7ca0*/  HMMA.16816.F32.BF16 R116, R4.reuse, R18, R116 ;  /* 0x000000120474723c */ /* 0x040fe20000041874 */
[----:B------:R-:W3:Y:S07]  /*7cb0*/  LDSM.16.MT88.4 R16, [R32+0xc800] ;  /* 0x00c800002010783b */ /* 0x000eee0000004200 */
        /* <DEDUP_REMOVED lines=15> */
[----:B------:R-:W-:Y:S05]  /*7db0*/  LDSM.16.MT88.4 R24, [R64+0xd000] ;  /* 0x00d000004018783b */ /* 0x000fea0000004200 */
[----:B------:R-:W4:Y:S08]  /*7dc0*/  MUFU.EX2 R42, R42 ;  /* 0x0000002a002a7308 */ /* 0x000f300000000800 */
[----:B------:R-:W-:Y:S08]  /*7dd0*/  MUFU.EX2 R41, R41 ;  /* 0x0000002900297308 */ /* 0x000ff00000000800 */
[----:B------:R-:W5:Y:S08]  /*7de0*/  MUFU.EX2 R36, R36 ;  /* 0x0000002400247308 */ /* 0x000f700000000800 */
[----:B------:R-:W-:Y:S08]  /*7df0*/  MUFU.EX2 R43, R43 ;  /* 0x0000002b002b7308 */ /* 0x000ff00000000800 */
[----:B------:R-:W2:Y:S08]  /*7e00*/  MUFU.EX2 R40, R40 ;  /* 0x0000002800287308 */ /* 0x000eb00000000800 */
[----:B------:R-:W-:Y:S08]  /*7e10*/  MUFU.EX2 R39, R39 ;  /* 0x0000002700277308 */ /* 0x000ff00000000800 */
[----:B------:R-:W1:Y:S01]  /*7e20*/  MUFU.EX2 R34, R34 ;  /* 0x0000002200227308 */ /* 0x000e620000000800 */
[C---:B---3--:R-:W-:Y:S08]  /*7e30*/  HMMA.16816.F32.BF16 R104, R4.reuse, R16, R104 ;  /* 0x000000100468723c */ /* 0x048ff00000041868 */
[C---:B------:R-:W-:Y:S01]  /*7e40*/  HMMA.16816.F32.BF16 R100, R4.reuse, R18, R100 ;  /* 0x000000120464723c */ /* 0x040fe20000041864 */
[----:B------:R-:W3:Y:S07]  /*7e50*/  LDSM.16.MT88.4 R16, [R38+0xd000] ;  /* 0x00d000002610783b */ /* 0x000eee0000004200 */
[C---:B------:R-:W-:Y:S08]  /*7e60*/  HMMA.16816.F32.BF16 R96, R4.reuse, R136, R96 ;  /* 0x000000880460723c */ /* 0x040ff00000041860 */
[C---:B------:R-:W-:Y:S08]  /*7e70*/  HMMA.16816.F32.BF16 R92, R4.reuse, R138, R92 ;  /* 0x0000008a045c723c */ /* 0x040ff0000004185c */
[C---:B------:R-:W-:Y:S08]  /*7e80*/  HMMA.16816.F32.BF16 R80, R4.reuse, R28, R80 ;  /* 0x0000001c0450723c */ /* 0x040ff00000041850 */
[----:B------:R-:W-:Y:S01]  /*7e90*/  HMMA.16816.F32.BF16 R76, R4, R30, R76 ;  /* 0x0000001e044c723c */ /* 0x000fe2000004184c */
[----:B----4-:R-:W-:Y:S01]  /*7ea0*/  F2FP.BF16.F32.PACK_AB R4, R42, R45 ;  /* 0x0000002d2a04723e */ /* 0x010fe200000010ff */
[----:B------:R-:W-:Y:S01]  /*7eb0*/  LDSM.16.MT88.4 R28, [R38+0x11000] ;  /* 0x01100000261c783b */ /* 0x000fe20000004200 */
[----:B-----5:R-:W-:-:S02]  /*7ec0*/  F2FP.BF16.F32.PACK_AB R6, R36, R41 ;  /* 0x000000292406723e */ /* 0x020fc400000010ff */
[----:B--2---:R-:W-:Y:S02]  /*7ed0*/  F2FP.BF16.F32.PACK_AB R5, R40, R43 ;  /* 0x0000002b2805723e */ /* 0x004fe400000010ff */
[----:B-1----:R-:W-:-:S07]  /*7ee0*/  F2FP.BF16.F32.PACK_AB R7, R34, R39 ;  /* 0x000000272207723e */ /* 0x002fce00000010ff */
        /* <DEDUP_REMOVED lines=17> */
[----:B------:R-:W-:Y:S08]  /*8000*/  MUFU.EX2 R66, R66 ;  /* 0x0000004200427308 */ /* 0x000ff00000000800 */
[----:B------:R-:W5:Y:S08]  /*8010*/  MUFU.EX2 R137, R137 ;  /* 0x0000008900897308 */ /* 0x000f700000000800 */
[----:B------:R-:W-:Y:S08]  /*8020*/  MUFU.EX2 R136, R136 ;  /* 0x0000008800887308 */ /* 0x000ff00000000800 */
[----:B------:R-:W4:Y:S08]  /*8030*/  MUFU.EX2 R139, R139 ;  /* 0x0000008b008b7308 */ /* 0x000f300000000800 */
[----:B------:R-:W-:Y:S08]  /*8040*/  MUFU.EX2 R138, R138 ;  /* 0x0000008a008a7308 */ /* 0x000ff00000000800 */
[----:B------:R-:W4:Y:S08]  /*8050*/  MUFU.EX2 R153, R153 ;  /* 0x0000009900997308 */ /* 0x000f300000000800 */
[----:B------:R-:W-:Y:S08]  /*8060*/  MUFU.EX2 R142, R142 ;  /* 0x0000008e008e7308 */ /* 0x000ff00000000800 */
[----:B------:R-:W4:Y:S01]  /*8070*/  MUFU.EX2 R155, R155 ;  /* 0x0000009b009b7308 */ /* 0x000f220000000800 */
[C---:B---3--:R-:W-:Y:S08]  /*8080*/  HMMA.16816.F32.BF16 R112, R4.reuse, R16, R112 ;  /* 0x000000100470723c */ /* 0x048ff00000041870 */
        /* <DEDUP_REMOVED lines=10> */
[-CC-:B------:R-:W-:Y:S01]  /*8130*/  FFMA.FTZ R144, R207, R63.reuse, -R140.reuse ;  /* 0x0000003fcf907223 */ /* 0x180fe2000001088c */
[-CC-:B------:R-:W-:Y:S01]  /*8140*/  FFMA.FTZ R175, R175, R63.reuse, -R140.reuse ;  /* 0x0000003fafaf7223 */ /* 0x180fe2000001088c */
[-CC-:B------:R-:W-:Y:S01]  /*8150*/  FFMA.FTZ R146, R205, R63.reuse, -R140.reuse ;  /* 0x0000003fcd927223 */ /* 0x180fe2000001088c */
[-C--:B------:R-:W-:Y:S01]  /*8160*/  FFMA.FTZ R177, R177, R63.reuse, -R140 ;  /* 0x0000003fb1b17223 */ /* 0x080fe2000001088c */
[-CC-:B------:R-:W-:Y:S01]  /*8170*/  FFMA.FTZ R148, R203, R63.reuse, -R62.reuse ;  /* 0x0000003fcb947223 */ /* 0x180fe2000001083e */
[----:B------:R-:W-:-:S02]  /*8180*/  FFMA.FTZ R187, R187, R63, -R62 ;  /* 0x0000003fbbbb7223 */ /* 0x000fc4000001083e */
[C---:B--2---:R-:W-:Y:S08]  /*8190*/  HMMA.16816.F32.BF16 R72, R4.reuse, R20, R72 ;  /* 0x000000140448723c */ /* 0x044ff00000041848 */
[----:B------:R-:W-:Y:S01]  /*81a0*/  HMMA.16816.F32.BF16 R68, R4, R22, R68 ;  /* 0x000000160444723c */ /* 0x000fe20000041844 */
[----:B-----5:R-:W-:Y:S01]  /*81b0*/  F2FP.BF16.F32.PACK_AB R4, R137, R66 ;  /* 0x000000428904723e */ /* 0x020fe200000010ff */
[----:B------:R-:W-:Y:S01]  /*81c0*/  LDSM.16.MT88.4 R20, [R32+0xd800] ;  /* 0x00d800002014783b */ /* 0x000fe20000004200 */
[----:B----4-:R-:W-:-:S02]  /*81d0*/  F2FP.BF16.F32.PACK_AB R6, R139, R136 ;  /* 0x000000888b06723e */ /* 0x010fc400000010ff */
[----:B------:R-:W-:Y:S01]  /*81e0*/  F2FP.BF16.F32.PACK_AB R5, R153, R138 ;  /* 0x0000008a9905723e */ /* 0x000fe200000010ff */
[-CC-:B------:R-:W-:Y:S01]  /*81f0*/  FFMA.FTZ R150, R201, R63.reuse, -R62.reuse ;  /* 0x0000003fc9967223 */ /* 0x180fe2000001083e */
[----:B------:R-:W-:Y:S01]  /*8200*/  F2FP.BF16.F32.PACK_AB R7, R155, R142 ;  /* 0x0000008e9b07723e */ /* 0x000fe200000010ff */
[----:B------:R-:W-:Y:S01]  /*8210*/  FFMA.FTZ R191, R191, R63, -R62 ;  /* 0x0000003fbfbf7223 */ /* 0x000fe2000001083e */
[----:B------:R-:W-:Y:S05]  /*8220*/  LDSM.16.MT88.4 R28, [R64+0xe000] ;  /* 0x00e00000401c783b */ /* 0x000fea0000004200 */
        /* <DEDUP_REMOVED lines=13> */
[----:B------:R-:W4:Y:S08]  /*8300*/  MUFU.EX2 R175, R175 ;  /* 0x000000af00af7308 */ /* 0x000f300000000800 */
[----:B------:R-:W-:Y:S08]  /*8310*/  MUFU.EX2 R146, R146 ;  /* 0x0000009200927308 */ /* 0x000ff00000000800 */
[----:B------:R-:W5:Y:S08]  /*8320*/  MUFU.EX2 R177, R177 ;  /* 0x000000b100b17308 */ /* 0x000f700000000800 */
[----:B------:R-:W-:Y:S08]  /*8330*/  MUFU.EX2 R148, R148 ;  /* 0x0000009400947308 */ /* 0x000ff00000000800 */
[----:B------:R-:W2:Y:S08]  /*8340*/  MUFU.EX2 R187, R187 ;  /* 0x000000bb00bb7308 */ /* 0x000eb00000000800 */
[----:B------:R-:W-:Y:S08]  /*8350*/  MUFU.EX2 R150, R150 ;  /* 0x0000009600967308 */ /* 0x000ff00000000800 */
[----:B------:R-:W2:Y:S01]  /*8360*/  MUFU.EX2 R191, R191 ;  /* 0x000000bf00bf7308 */ /* 0x000ea20000000800 */
[C---:B---3--:R-:W-:Y:S08]  /*8370*/  HMMA.16816.F32.BF16 R96, R4.reuse, R16, R96 ;  /* 0x000000100460723c */ /* 0x048ff00000041860 */
[C---:B------:R-:W-:Y:S01]  /*8380*/  HMMA.16816.F32.BF16 R92, R4.reuse, R18, R92 ;  /* 0x00000012045c723c */ /* 0x040fe2000004185c */
[----:B------:R-:W3:Y:S07]  /*8390*/  LDSM.16.MT88.4 R16, [R32+0xe000] ;  /* 0x00e000002010783b */ /* 0x000eee0000004200 */
[C---:B------:R-:W-:Y:S08]  /*83a0*/  HMMA.16816.F32.BF16 R88, R4.reuse, R24, R88 ;  /* 0x000000180458723c */ /* 0x040ff00000041858 */
[C---:B------:R-:W-:Y:S01]  /*83b0*/  HMMA.16816.F32.BF16 R84, R4.reuse, R26, R84 ;  /* 0x0000001a0454723c */ /* 0x040fe20000041854 */
[----:B------:R-:W-:Y:S07]  /*83c0*/  LDSM.16.MT88.4 R24, [R64+0x12000] ;  /* 0x012000004018783b */ /* 0x000fee0000004200 */
[C---:B------:R-:W-:Y:S08]  /*83d0*/  HMMA.16816.F32.BF16 R104, R4.reuse, R20, R104 ;  /* 0x000000140468723c */ /* 0x040ff00000041868 */
[C---:B------:R-:W-:Y:S01]  /*83e0*/  HMMA.16816.F32.BF16 R100, R4.reuse, R22, R100 ;  /* 0x000000160464723c */ /* 0x040fe20000041864 */
[----:B------:R-:W3:Y:S07]  /*83f0*/  LDSM.16.MT88.4 R20, [R60+0xe000] ;  /* 0x00e000003c14783b */ /* 0x000eee0000004200 */
[C---:B-1----:R-:W-:Y:S08]  /*8400*/  HMMA.16816.F32.BF16 R72, R4.reuse, R12, R72 ;  /* 0x0000000c0448723c */ /* 0x042ff00000041848 */
        /* <DEDUP_REMOVED lines=9> */
[C---:B---3--:R-:W-:Y:S08]  /*84a0*/  HMMA.16816.F32.BF16 R104, R4.reuse, R16, R104 ;  /* 0x000000100468723c */ /* 0x048ff00000041868 */
[C---:B------:R-:W-:Y:S01]  /*84b0*/  HMMA.16816.F32.BF16 R100, R4.reuse, R18, R100 ;  /* 0x000000120464723c */ /* 0x040fe20000041864 */
[----:B------:R-:W3:Y:S07]  /*84c0*/  LDSM.16.MT88.4 R16, [R32+0x12000] ;  /* 0x012000002010783b */ /* 0x000eee0000004200 */
[C---:B------:R-:W-:Y:S08]  /*84d0*/  HMMA.16816.F32.BF16 R128, R4.reuse, R20, R128 ;  /* 0x000000140480723c */ /* 0x040ff00000041880 */
[C---:B------:R-:W-:Y:S01]  /*84e0*/  HMMA.16816.F32.BF16 R124, R4.reuse, R22, R124 ;  /* 0x00000016047c723c */ /* 0x040fe2000004187c */
[----:B------:R-:W-:Y:S07]  /*84f0*/  LDSM.16.MT88.4 R20, [R60+0xe800] ;  /* 0x00e800003c14783b */ /* 0x000fee0000004200 */
[C---:B-1----:R-:W-:Y:S08]  /*8500*/  HMMA.16816.F32.BF16 R96, R4.reuse, R12, R96 ;  /* 0x0000000c0460723c */ /* 0x042ff00000041860 */
[----:B------:R-:W-:Y:S01]  /*8510*/  HMMA.16816.F32.BF16 R92, R4, R14, R92 ;  /* 0x0000000e045c723c */ /* 0x000fe2000004185c */
[----:B------:R-:W1:Y:S01]  /*8520*/  LDSM.16.MT88.4 R12, [R64+0x12800] ;  /* 0x01280000400c783b */ /* 0x000e620000004200 */
[-CC-:B------:R-:W-:Y:S01]  /*8530*/  FFMA.FTZ R152, R189, R63.reuse, -R62.reuse ;  /* 0x0000003fbd987223 */ /* 0x180fe2000001083e */
[-CC-:B------:R-:W-:Y:S01]  /*8540*/  FFMA.FTZ R185, R185, R63.reuse, -R62.reuse ;  /* 0x0000003fb9b97223 */ /* 0x180fe2000001083e */
[-CC-:B------:R-:W-:Y:S01]  /*8550*/  FFMA.FTZ R154, R181, R63.reuse, -R62.reuse ;  /* 0x0000003fb59a7223 */ /* 0x180fe2000001083e */
[----:B------:R-:W-:-:S03]  /*8560*/  FFMA.FTZ R179, R179, R63, -R62 ;  /* 0x0000003fb3b37223 */ /* 0x000fc6000001083e */
[C---:B--2---:R-:W-:Y:S08]  /*8570*/  HMMA.16816.F32.BF16 R80, R4.reuse, R8, R80 ;  /* 0x000000080450723c */ /* 0x044ff00000041850 */
[C---:B------:R-:W-:Y:S01]  /*8580*/  HMMA.16816.F32.BF16 R76, R4.reuse, R10, R76 ;  /* 0x0000000a044c723c */ /* 0x040fe2000004184c */
[----:B------:R-:W2:Y:S07]  /*8590*/  LDSM.16.MT88.4 R8, [R38+0xe800] ;  /* 0x00e800002608783b */ /* 0x000eae0000004200 */
        /* <DEDUP_REMOVED lines=10> */
[C---:B------:R-:W-:Y:S01]  /*8640*/  HMMA.16816.F32.BF16 R84, R4.reuse, R26, R84 ;  /* 0x0000001a0454723c */ /* 0x040fe20000041854 */
[----:B------:R-:W-:Y:S06]  /*8650*/  LDSM.16.MT88.4 R24, [R64+0xe800] ;  /* 0x00e800004018783b */ /* 0x000fec0000004200 */
[----:B------:R-:W5:Y:S08]  /*8660*/  MUFU.EX2 R31, R31 ;  /* 0x0000001f001f7308 */ /* 0x000f700000000800 */
[----:B------:R-:W-:Y:S08]  /*8670*/  MUFU.EX2 R152, R152 ;  /* 0x0000009800987308 */ /* 0x000ff00000000800 */
[----:B------:R-:W1:Y:S08]  /*8680*/  MUFU.EX2 R185, R185 ;  /* 0x000000b900b97308 */ /* 0x000e700000000800 */
[----:B------:R-:W-:Y:S08]  /*8690*/  MUFU.EX2 R154, R154 ;  /* 0x0000009a009a7308 */ /* 0x000ff00000000800 */
[----:B------:R-:W2:Y:S01]  /*86a0*/  MUFU.EX2 R179, R179 ;  /* 0x000000b300b37308 */ /* 0x000ea20000000800 */
[C---:B---3--:R-:W-:Y:S08]  /*86b0*/  HMMA.16816.F32.BF16 R72, R4.reuse, R16, R72 ;  /* 0x000000100448723c */ /* 0x048ff00000041848 */
[----:B------:R-:W-:Y:S01]  /*86c0*/  HMMA.16816.F32.BF16 R68, R4, R18, R68 ;  /* 0x000000120444723c */ /* 0x000fe20000041844 */
[----:B----4-:R-:W-:Y:S01]  /*86d0*/  F2FP.BF16.F32.PACK_AB R4, R29, R28 ;  /* 0x0000001c1d04723e */ /* 0x010fe200000010ff */
[----:B------:R-:W3:Y:S01]  /*86e0*/  LDSM.16.MT88.4 R16, [R32+0xe800] ;  /* 0x00e800002010783b */ /* 0x000ee20000004200 */
[----:B-----5:R-:W-:-:S02]  /*86f0*/  F2FP.BF16.F32.PACK_AB R6, R31, R30 ;  /* 0x0000001e1f06723e */ /* 0x020fc400000010ff */
        /* <DEDUP_REMOVED lines=10> */
[----:B------:R-:W4:Y:S07]  /*87a0*/  LDSM.16.MT88.4 R8, [R32+0x12800] ;  /* 0x012800002008783b */ /* 0x000f2e0000004200 */
[C---:B---3--:R-:W-:Y:S08]  /*87b0*/  HMMA.16816.F32.BF16 R104, R4.reuse, R16, R104 ;  /* 0x000000100468723c */ /* 0x048ff00000041868 */
[----:B------:R-:W-:Y:S01]  /*87c0*/  HMMA.16816.F32.BF16 R100, R4, R18, R100 ;  /* 0x000000120464723c */ /* 0x000fe20000041864 */
[----:B------:R-:W3:Y:S01]  /*87d0*/  LDSM.16.MT88.4 R16, [R64+0x13000] ;  /* 0x013000004010783b */ /* 0x000ee20000004200 */
[-CC-:B------:R-:W-:Y:S01]  /*87e0*/  FFMA.FTZ R156, R173, R63.reuse, -R140.reuse ;  /* 0x0000003fad9c7223 */ /* 0x180fe2000001088c */
[-CC-:B------:R-:W-:Y:S01]  /*87f0*/  FFMA.FTZ R171, R171, R63.reuse, -R140.reuse ;  /* 0x0000003fabab7223 */ /* 0x180fe2000001088c */
[----:B------:R-:W-:-:S04]  /*8800*/  FFMA.FTZ R158, R167, R63, -R140 ;  /* 0x0000003fa79e7223 */ /* 0x000fc8000001088c */
[----:B-1----:R-:W-:Y:S01]  /*8810*/  HMMA.16816.F32.BF16 R96, R4, R12, R96 ;  /* 0x0000000c0460723c */ /* 0x002fe20000041860 */
[-C--:B------:R-:W-:Y:S01]  /*8820*/  FFMA.FTZ R165, R165, R63.reuse, -R140 ;  /* 0x0000003fa5a57223 */ /* 0x080fe2000001088c */
[-CC-:B------:R-:W-:Y:S01]  /*8830*/  FFMA.FTZ R160, R163, R63.reuse, -R62.reuse ;  /* 0x0000003fa3a07223 */ /* 0x180fe2000001083e */
[-CC-:B------:R-:W-:Y:S01]  /*8840*/  FFMA.FTZ R161, R161, R63.reuse, -R62.reuse ;  /* 0x0000003fa1a17223 */ /* 0x180fe2000001083e */
[----:B------:R-:W-:-:S04]  /*8850*/  FFMA.FTZ R159, R159, R63, -R62 ;  /* 0x0000003f9f9f7223 */ /* 0x000fc8000001083e */
[----:B------:R-:W-:Y:S01]  /*8860*/  HMMA.16816.F32.BF16 R92, R4, R14, R92 ;  /* 0x0000000e045c723c */ /* 0x000fe2000004185c */
[----:B------:R-:W1:Y:S01]  /*8870*/  LDSM.16.MT88.4 R12, [R60+0xf000] ;  /* 0x00f000003c0c783b */ /* 0x000e620000004200 */
[----:B------:R-:W-:-:S06]  /*8880*/  FFMA.FTZ R162, R157, R63, -R62 ;  /* 0x0000003f9da27223 */ /* 0x000fcc000001083e */
[C---:B--2---:R-:W-:Y:S08]  /*8890*/  HMMA.16816.F32.BF16 R80, R4.reuse, R20, R80 ;  /* 0x000000140450723c */ /* 0x044ff00000041850 */
[C---:B------:R-:W-:Y:S01]  /*88a0*/  HMMA.16816.F32.BF16 R76, R4.reuse, R22, R76 ;  /* 0x00000016044c723c */ /* 0x040fe2000004184c */
[----:B------:R-:W2:Y:S01]  /*88b0*/  LDSM.16.MT88.4 R20, [R38+0xf000] ;  /* 0x00f000002614783b */ /* 0x000ea20000004200 */
[----:B------:R-:W-:Y:S06]  /*88c0*/  MUFU.EX2 R156, R156 ;  /* 0x0000009c009c7308 */ /* 0x000fec0000000800 */
[C---:B----4-:R-:W-:Y:S02]  /*88d0*/  HMMA.16816.F32.BF16 R72, R4.reuse, R8, R72 ;  /* 0x000000080448723c */ /* 0x050fe40000041848 */
[----:B------:R-:W4:Y:S06]  /*88e0*/  MUFU.EX2 R171, R171 ;  /* 0x000000ab00ab7308 */ /* 0x000f2c0000000800 */
[C---:B------:R-:W-:Y:S01]  /*88f0*/  HMMA.16816.F32.BF16 R68, R4.reuse, R10, R68 ;  /* 0x0000000a0444723c */ /* 0x040fe20000041844 */
[----:B------:R-:W5:Y:S01]  /*8900*/  LDSM.16.MT88.4 R8, [R32+0xf000] ;  /* 0x00f000002008783b */ /* 0x000f620000004200 */
[----:B------:R-:W-:Y:S08]  /*8910*/  MUFU.EX2 R158, R158 ;  /* 0x0000009e009e7308 */ /* 0x000ff00000000800 */
[----:B------:R-:W3:Y:S01]  /*8920*/  MUFU.EX2 R165, R165 ;  /* 0x000000a500a57308 */ /* 0x000ee20000000800 */
[C---:B------:R-:W-:Y:S07]  /*8930*/  HMMA.16816.F32.BF16 R120, R4.reuse, R24, R120 ;  /* 0x000000180478723c */ /* 0x040fee0000041878 */
[----:B------:R-:W-:Y:S01]  /*8940*/  MUFU.EX2 R160, R160 ;  /* 0x000000a000a07308 */ /* 0x000fe20000000800 */
[----:B------:R-:W-:Y:S01]  /*8950*/  HMMA.16816.F32.BF16 R116, R4, R26, R116 ;  /* 0x0000001a0474723c */ /* 0x000fe20000041874 */
[----:B------:R-:W5:Y:S06]  /*8960*/  LDSM.16.MT88.4 R24, [R64+0xf000] ;  /* 0x00f000004018783b */ /* 0x000f6c0000004200 */
[----:B------:R-:W1:Y:S08]  /*8970*/  MUFU.EX2 R161, R161 ;  /* 0x000000a100a17308 */ /* 0x000e700000000800 */
[----:B------:R-:W-:Y:S08]  /*8980*/  MUFU.EX2 R159, R159 ;  /* 0x0000009f009f7308 */ /* 0x000ff00000000800 */
[----:B------:R-:W2:Y:S01]  /*8990*/  MUFU.EX2 R162, R162 ;  /* 0x000000a200a27308 */ /* 0x000ea20000000800 */
[----:B----4-:R-:W-:-:S02]  /*89a0*/  F2FP.BF16.F32.PACK_AB R4, R171, R156 ;  /* 0x0000009cab04723e */ /* 0x010fc400000010ff */
[----:B---3--:R-:W-:Y:S02]  /*89b0*/  F2FP.BF16.F32.PACK_AB R6, R165, R158 ;  /* 0x0000009ea506723e */ /* 0x008fe400000010ff */
        /* <DEDUP_REMOVED lines=11> */
[C---:B-----5:R-:W-:Y:S08]  /*8a70*/  HMMA.16816.F32.BF16 R104, R4.reuse, R8, R104 ;  /* 0x000000080468723c */ /* 0x060ff00000041868 */
[----:B------:R-:W-:Y:S01]  /*8a80*/  HMMA.16816.F32.BF16 R100, R4, R10, R100 ;  /* 0x0000000a0464723c */ /* 0x000fe20000041864 */
[----:B------:R-:W4:Y:S01]  /*8a90*/  LDSM.16.MT88.4 R8, [R64+0xf800] ;  /* 0x00f800004008783b */ /* 0x000f220000004200 */
[-C--:B------:R-:W-:Y:S01]  /*8aa0*/  FFMA.FTZ R245, R145, R63.reuse, -R140 ;  /* 0x0000003f91f57223 */ /* 0x080fe2000001088c */
[----:B------:R-:W-:-:S05]  /*8ab0*/  FFMA.FTZ R67, R67, R63, -R62 ;  /* 0x0000003f43437223 */ /* 0x000fca000001083e */
[----:B------:R-:W-:Y:S01]  /*8ac0*/  HMMA.16816.F32.BF16 R120, R4, R24, R120 ;  /* 0x000000180478723c */ /* 0x000fe20000041878 */
[-CC-:B------:R-:W-:Y:S01]  /*8ad0*/  FFMA.FTZ R24, R151, R63.reuse, -R140.reuse ;  /* 0x0000003f97187223 */ /* 0x180fe2000001088c */
[----:B------:R-:W-:-:S06]  /*8ae0*/  FFMA.FTZ R25, R149, R63, -R140 ;  /* 0x0000003f95197223 */ /* 0x000fcc000001088c */
[C---:B------:R-:W-:Y:S01]  /*8af0*/  HMMA.16816.F32.BF16 R116, R4.reuse, R26, R116 ;  /* 0x0000001a0474723c */ /* 0x040fe20000041874 */
[-C--:B------:R-:W-:Y:S01]  /*8b00*/  FFMA.FTZ R26, R147, R63.reuse, -R140 ;  /* 0x0000003f931a7223 */ /* 0x080fe2000001088c */
[-CC-:B------:R-:W-:Y:S01]  /*8b10*/  FFMA.FTZ R27, R143, R63.reuse, -R62.reuse ;  /* 0x0000003f8f1b7223 */ /* 0x180fe2000001083e */
[-CC-:B------:R-:W-:Y:S01]  /*8b20*/  FFMA.FTZ R140, R141, R63.reuse, -R62.reuse ;  /* 0x0000003f8d8c7223 */ /* 0x180fe2000001083e */
[----:B------:R-:W-:Y:S01]  /*8b30*/  FFMA.FTZ R62, R65, R63, -R62 ;  /* 0x0000003f413e7223 */ /* 0x000fe2000001083e */
        /* <DEDUP_REMOVED lines=8> */
[----:B-1----:R-:W-:Y:S01]  /*8bc0*/  HMMA.16816.F32.BF16 R96, R4, R16, R96 ;  /* 0x000000100460723c */ /* 0x002fe20000041860 */
[----:B------:R-:W-:Y:S01]  /*8bd0*/  FADD.FTZ R58, R61, R58 ;  /* 0x0000003a3d3a7221 */ /* 0x000fe20000010000 */
[----:B------:R-:W-:-:S06]  /*8be0*/  FADD.FTZ R56, R59, R56 ;  /* 0x000000383b387221 */ /* 0x000fcc0000010000 */
[----:B------:R-:W-:Y:S01]  /*8bf0*/  HMMA.16816.F32.BF16 R92, R4, R18, R92 ;  /* 0x00000012045c723c */ /* 0x000fe2000004185c */
[----:B------:R-:W1:Y:S01]  /*8c00*/  LDSM.16.MT88.4 R16, [R64+0x13800] ;  /* 0x013800004010783b */ /* 0x000e620000004200 */
[----:B------:R-:W-:Y:S01]  /*8c10*/  FADD.FTZ R57, R57, R58 ;  /* 0x0000003a39397221 */ /* 0x000fe20000010000 */
[----:B------:R-:W-:-:S05]  /*8c20*/  FADD.FTZ R55, R55, R56 ;  /* 0x0000003837377221 */ /* 0x000fca0000010000 */
[----:B--2---:R-:W-:Y:S01]  /*8c30*/  HMMA.16816.F32.BF16 R80, R4, R12, R80 ;  /* 0x0000000c0450723c */ /* 0x004fe20000041850 */
[----:B------:R-:W-:-:S07]  /*8c40*/  FADD.FTZ R54, R54, R57 ;  /* 0x0000003936367221 */ /* 0x000fce0000010000 */
[----:B------:R-:W-:Y:S01]  /*8c50*/  HMMA.16816.F32.BF16 R76, R4, R14, R76 ;  /* 0x0000000e044c723c */ /* 0x000fe2000004184c */
[----:B------:R-:W-:-:S07]  /*8c60*/  FADD.FTZ R52, R52, R55 ;  /* 0x0000003734347221 */ /* 0x000fce0000010000 */
[C---:B---3--:R-:W-:Y:S08]  /*8c70*/  HMMA.16816.F32.BF16 R72, R4.reuse, R20, R72 ;  /* 0x000000140448723c */ /* 0x048ff00000041848 */
[----:B------:R-:W-:Y:S01]  /*8c80*/  HMMA.16816.F32.BF16 R68, R4, R22, R68 ;  /* 0x000000160444723c */ /* 0x000fe20000041844 */
[----:B-----5:R-:W-:Y:S01]  /*8c90*/  F2FP.BF16.F32.PACK_AB R4, R25, R24 ;  /* 0x000000181904723e */ /* 0x020fe200000010ff */
[----:B------:R-:W-:Y:S01]  /*8ca0*/  FADD.FTZ R53, R53, R54 ;  /* 0x0000003635357221 */ /* 0x000fe20000010000 */
[----:B----4-:R-:W-:Y:S01]  /*8cb0*/  F2FP.BF16.F32.PACK_AB R6, R245, R26 ;  /* 0x0000001af506723e */ /* 0x010fe200000010ff */
[----:B------:R-:W-:Y:S01]  /*8cc0*/  LDSM.16.MT88.4 R12, [R60+0xf800] ;  /* 0x00f800003c0c783b */ /* 0x000fe20000004200 */
[----:B------:R-:W-:-:S02]  /*8cd0*/  F2FP.BF16.F32.PACK_AB R5, R140, R27 ;  /* 0x0000001b8c05723e */ /* 0x000fc400000010ff */
[----:B------:R-:W-:Y:S01]  /*8ce0*/  F2FP.BF16.F32.PACK_AB R7, R62, R67 ;  /* 0x000000433e07723e */ /* 0x000fe200000010ff */
[----:B------:R-:W-:-:S06]  /*8cf0*/  FADD.FTZ R51, R51, R52 ;  /* 0x0000003433337221 */ /* 0x000fcc0000010000 */
[----:B------:R-:W-:Y:S01]  /*8d00*/  HMMA.16816.F32.BF16 R120, R4, R8, R120 ;  /* 0x000000080478723c */ /* 0x000fe20000041878 */
[----:B------:R-:W-:-:S07]  /*8d10*/  FADD.FTZ R50, R50, R53 ;  /* 0x0000003532327221 */ /* 0x000fce0000010000 */
        /* <DEDUP_REMOVED lines=11> */
[----:B-1----:R-:W-:Y:S01]  /*8dd0*/  HMMA.16816.F32.BF16 R88, R4, R16, R88 ;  /* 0x000000100458723c */ /* 0x002fe20000041858 */
[----:B------:R-:W-:Y:S02]  /*8de0*/  FADD.FTZ R21, R41, R42 ;  /* 0x0000002a29157221 */ /* 0x000fe40000010000 */
[----:B------:R-:W-:-:S05]  /*8df0*/  FADD.FTZ R23, R39, R40 ;  /* 0x0000002827177221 */ /* 0x000fca0000010000 */
[----:B------:R-:W-:Y:S01]  /*8e00*/  HMMA.16816.F32.BF16 R84, R4, R18, R84 ;  /* 0x000000120454723c */ /* 0x000fe20000041854 */
[----:B------:R-:W1:Y:S01]  /*8e10*/  LDSM.16.MT88.4 R16, [R38+0xf800] ;  /* 0x00f800002610783b */ /* 0x000e620000004200 */
        /* <DEDUP_REMOVED lines=28> */
[C---:B-1----:R-:W-:Y:S08]  /*8fe0*/  HMMA.16816.F32.BF16 R112, R4.reuse, R16, R112 ;  /* 0x000000100470723c */ /* 0x042ff00000041870 */
        /* <DEDUP_REMOVED lines=20> */
[----:B---3--:R-:W-:Y:S01]  /*9130*/  HMMA.16816.F32.BF16 R80, R4, R12, R80 ;  /* 0x0000000c0450723c */ /* 0x008fe20000041850 */
[----:B------:R-:W-:Y:S01]  /*9140*/  BSSY B2, `(.L_x_3078) ;  /* 0x0000627000027945 */ /* 0x000fe20003800000 */
[----:B------:R-:W-:Y:S01]  /*9150*/  FADD.FTZ R26, R26, R25 ;  /* 0x000000191a1a7221 */ /* 0x000fe20000010000 */
[----:B------:R-:W-:-:S05]  /*9160*/  FADD.FTZ R67, R67, R140 ;  /* 0x0000008c43437221 */ /* 0x000fca0000010000 */
[----:B------:R-:W-:Y:S01]  /*9170*/  HMMA.16816.F32.BF16 R76, R4, R14, R76 ;  /* 0x0000000e044c723c */ /* 0x000fe2000004184c */
[----:B------:R-:W-:Y:S01]  /*9180*/  FADD.FTZ R245, R245, R26 ;  /* 0x0000001af5f57221 */ /* 0x000fe20000010000 */
[----:B------:R-:W-:-:S06]  /*9190*/  FADD.FTZ R243, R62, R67 ;  /* 0x000000433ef37221 */ /* 0x000fcc0000010000 */
[C---:B------:R-:W-:Y:S08]  /*91a0*/  HMMA.16816.F32.BF16 R100, R4.reuse, R10, R100 ;  /* 0x0000000a0464723c */ /* 0x040ff00000041864 */
[C---:B-1----:R-:W-:Y:S08]  /*91b0*/  HMMA.16816.F32.BF16 R72, R4.reuse, R16, R72 ;  /* 0x000000100448723c */ /* 0x042ff00000041848 */
        /* <DEDUP_REMOVED lines=41> */
[----:B------:R-:W-:Y:S01]  /*9450*/  LOP3.LUT R4, RZ, R11, RZ, 0x33, !PT ;  /* 0x0000000bff047212 */ /* 0x000fe200078e33ff */
[----:B------:R-:W2:Y:S04]  /*9460*/  LD.E.64 R12, desc[UR4][R2.64+0x28] ;  /* 0x00002804020c7980 */ /* 0x000ea8000c101b00 */
        /* <DEDUP_REMOVED lines=28> */
.L_x_3081:
        /* <DEDUP_REMOVED lines=8> */
.L_x_3082:
[----:B------:R-:W-:Y:S05]  /*96b0*/  BSYNC.RECONVERGENT B0 ;  /* 0x0000000000007941 */ /* 0x000fea0003800200 */
.L_x_3080:
[----:B------:R-:W-:Y:S02]  /*96c0*/  SHF.R.U32.HI R210, RZ, 0x1, R209 ;  /* 0x00000001ffd27819 */ /* 0x000fe400000116d1 */
[----:B------:R-:W-:Y:S02]  /*96d0*/  SHF.L.U32 R211, R209, 0x5, RZ ;  /* 0x00000005d1d37819 */ /* 0x000fe400000006ff */
[----:B------:R-:W-:Y:S02]  /*96e0*/  LOP3.LUT R5, R210, 0x8, RZ, 0xc0, !PT ;  /* 0x00000008d2057812 */ /* 0x000fe400078ec0ff */
[-C--:B------:R-:W-:Y:S02]  /*96f0*/  ISETP.GE.AND P3, PT, R37, R236.reuse, PT ;  /* 0x000000ec2500720c */ /* 0x080fe40003f66270 */
[----:B------:R-:W-:Y:S02]  /*9700*/  ISETP.GE.AND P1, PT, R35, R236, PT ;  /* 0x000000ec2300720c */ /* 0x000fe40003f26270 */
[----:B------:R-:W-:-:S02]  /*9710*/  LOP3.LUT R4, R5, 0x1c0, R182, 0xf8, !PT ;  /* 0x000001c005047812 */ /* 0x000fc400078ef8b6 */
[----:B------:R-:W-:Y:S02]  /*9720*/  SHF.L.U32 R5, R218, 0x5, RZ ;  /* 0x00000005da057819 */ /* 0x000fe400000006ff */
[----:B------:R-:W-:Y:S02]  /*9730*/  LOP3.LUT R211, R211, 0x7c00, RZ, 0xc0, !PT ;  /* 0x00007c00d3d37812 */ /* 0x000fe400078ec0ff */
[----:B------:R-:W-:Y:S02]  /*9740*/  LOP3.LUT R181, R4, R37, RZ, 0x3c, !PT ;  /* 0x0000002504b57212 */ /* 0x000fe400078e3cff */
[----:B------:R-:W-:Y:S01]  /*9750*/  SHF.L.U64.HI R4, R218, 0x5, R219 ;  /* 0x00000005da047819 */ /* 0x000fe200000102db */
        /* <DEDUP_REMOVED lines=8> */
[----:B------:R-:W-:Y:S01]  /*97e0*/  LOP3.LUT R7, R6, R181, RZ, 0xfc, !PT ;  /* 0x000000b506077212 */ /* 0x000fe200078efcff */
        /* <DEDUP_REMOVED lines=447> */
[----:B-1----:R-:W1:Y:S04]  /*b3e0*/  LDC.64 R64, c[0x0][0x348] ;  /* 0x0000d200ff407b82 */ /* 0x002e680000000a00 */
[----:B------:R-:W-:Y:S01]  /*b3f0*/  VIADD R48, R22, 0xffffff80 ;  /* 0xffffff8016307836 */ /* 0x000fe20000000000 */
[----:B-1----:R-:W3:Y:S01]  /*b400*/  LD.E.64 R62, desc[UR4][R64.64+0x20] ;  /* 0x00002004403e7980 */ /* 0x002ee2000c101b00 */
[-C--:B--2---:R-:W-:Y:S02]  /*b410*/  IABS R46, R57.reuse ;  /* 0x00000039002e7213 */ /* 0x084fe40000000000 */
[----:B------:R-:W-:-:S02]  /*b420*/  IABS R44, R57 ;  /* 0x00000039002c7213 */ /* 0x000fc40000000000 */
        /* <DEDUP_REMOVED lines=56> */
.L_x_3086:
        /* <DEDUP_REMOVED lines=8> */
.L_x_3087:
[----:B------:R-:W-:Y:S05]  /*b830*/  BSYNC.RECONVERGENT B0 ;  /* 0x0000000000007941 */ /* 0x000fea0003800200 */
.L_x_3085:
        /* <DEDUP_REMOVED lines=105> */
.L_x_3084:
[----:B------:R-:W-:Y:S05]  /*bed0*/  BSYNC.RECONVERGENT B1 ;  /* 0x0000000000017941 */ /* 0x000fea0003800200 */
.L_x_3083:
        /* <DEDUP_REMOVED lines=263> */
[-C--:B------:R-:W-:Y:S02]  /*cf50*/  ISETP.GE.AND P1, PT, R4, R223.reuse, PT ;  /* 0x000000df0400720c */ /* 0x080fe40003f26270 */
        /* <DEDUP_REMOVED lines=38> */
[----:B------:R-:W-:Y:S02]  /*d1c0*/  ISETP.GE.AND P0, PT, R8, R222, PT ;  /* 0x000000de0800720c */ /* 0x000fe40003f06270 */
        /* <DEDUP_REMOVED lines=22> */
[----:B------:R-:W-:Y:S01]  /*d330*/  UMOV UR6, 0x400 ;  /* 0x0000040000067882 */ /* 0x000fe20000000000 */
[----:B-1----:R-:W-:Y:S02]  /*d340*/  FMNMX.FTZ R4, R5, R4, !PT ;  /* 0x0000000405047209 */ /* 0x002fe40007810000 */
[----:B---3--:R-:W-:-:S03]  /*d350*/  FMNMX.FTZ R5, R8, R7, !PT ;  /* 0x0000000708057209 */ /* 0x008fc60007810000 */
[----:B------:R-:W1:Y:S04]  /*d360*/  SHFL.BFLY PT, R137, R4, 0x1, 0x1f ;  /* 0x0c201f0004897f89 */ /* 0x000e6800000e0000 */
[----:B------:R-:W3:Y:S01]  /*d370*/  SHFL.BFLY PT, R136, R5, 0x1, 0x1f ;  /* 0x0c201f0005887f89 */ /* 0x000ee200000e0000 */
[----:B----4-:R-:W-:Y:S01]  /*d380*/  ULEA UR6, UR7, UR6, 0x18 ;  /* 0x0000000607067291 */ /* 0x010fe2000f8ec0ff */
[----:B------:R-:W-:-:S05]  /*d390*/  LOP3.LUT R147, R181, 0x200, R182, 0xf8, !PT ;  /* 0x00000200b5937812 */ /* 0x000fca00078ef8b6 */
[----:B------:R-:W-:-:S04]  /*d3a0*/  IMAD.U32 R212, RZ, RZ, UR6 ;  /* 0x00000006ffd47e24 */ /* 0x000fc8000f8e00ff */
[----:B------:R-:W-:Y:S01]  /*d3b0*/  IMAD R147, R147, 0x2, R212 ;  /* 0x0000000293937824 */ /* 0x000fe200078e02d4 */
[----:B------:R-:W-:-:S03]  /*d3c0*/  SEL R180, R180, 0xffffffe0, !P6 ;  /* 0xffffffe0b4b47807 */ /* 0x000fc60007000000 */
[----:B------:R-:W-:Y:S01]  /*d3d0*/  VIADD R16, R147, 0xc000 ;  /* 0x0000c00093107836 */ /* 0x000fe20000000000 */
[----:B------:R-:W-:Y:S01]  /*d3e0*/  LDSM.16.MT88.4 R12, [R147+0xc000] ;  /* 0x00c00000930c783b */ /* 0x000fe20000004200 */
[----:B-1----:R-:W-:Y:S02]  /*d3f0*/  FMNMX.FTZ R137, R4, R137, !PT ;  /* 0x0000008904897209 */ /* 0x002fe40007810000 */
[----:B---3--:R-:W-:-:S03]  /*d400*/  FMNMX.FTZ R136, R5, R136, !PT ;  /* 0x0000008805887209 */ /* 0x008fc60007810000 */
[----:B--2---:R-:W-:Y:S01]  /*d410*/  FMUL.FTZ R145, R148, R137 ;  /* 0x0000008994917220 */ /* 0x004fe20000410000 */
[----:B------:R-:W-:Y:S01]  /*d420*/  FSETP.NEU.FTZ.AND P1, PT, R137, -INF , PT ;  /* 0xff8000008900780b */ /* 0x000fe20003f3d000 */
[----:B------:R-:W-:Y:S01]  /*d430*/  VIADD R155, R147, 0xc040 ;  /* 0x0000c040939b7836 */ /* 0x000fe20000000000 */
[----:B------:R-:W-:Y:S01]  /*d440*/  FSETP.NEU.FTZ.AND P0, PT, R136, -INF , PT ;  /* 0xff8000008800780b */ /* 0x000fe20003f1d000 */
[----:B------:R-:W-:Y:S01]  /*d450*/  FMUL.FTZ R141, R148, R136 ;  /* 0x00000088948d7220 */ /* 0x000fe20000410000 */
[----:B------:R-:W-:Y:S01]  /*d460*/  @P2 VIADD R155, R16, 0xffffffc0 ;  /* 0xffffffc0109b2836 */ /* 0x000fe20000000000 */
[----:B------:R-:W-:Y:S02]  /*d470*/  FSEL R145, R145, RZ, P1 ;  /* 0x000000ff91917208 */ /* 0x000fe40000800000 */
[----:B------:R-:W-:Y:S01]  /*d480*/  FSEL R5, R137, RZ, P1 ;  /* 0x000000ff89057208 */ /* 0x000fe20000800000 */
[----:B------:R-:W-:Y:S01]  /*d490*/  IMAD.IADD R153, R180, 0x1, R155 ;  /* 0x00000001b4997824 */ /* 0x000fe200078e029b */
[----:B------:R-:W-:Y:S01]  /*d4a0*/  FSEL R141, R141, RZ, P0 ;  /* 0x000000ff8d8d7208 */ /* 0x000fe20000000000 */
[-C--:B------:R-:W-:Y:S01]  /*d4b0*/  FFMA.FTZ R142, R36, R148.reuse, -R145 ;  /* 0x00000094248e7223 */ /* 0x080fe20000010891 */
[----:B------:R-:W-:Y:S01]  /*d4c0*/  FSEL R4, R136, RZ, P0 ;  /* 0x000000ff88047208 */ /* 0x000fe20000000000 */
[----:B------:R-:W-:Y:S01]  /*d4d0*/  FADD.FTZ R5, R134, -R5 ;  /* 0x8000000586057221 */ /* 0x000fe20000010000 */
[-C--:B------:R-:W-:Y:S01]  /*d4e0*/  FFMA.FTZ R144, R45, R148.reuse, -R145 ;  /* 0x000000942d907223 */ /* 0x080fe20000010891 */
[-CC-:B------:R-:W-:Y:S01]  /*d4f0*/  FFMA.FTZ R139, R46, R148.reuse, -R141.reuse ;  /* 0x000000942e8b7223 */ /* 0x180fe2000001088d */
[----:B------:R-:W-:Y:S01]  /*d500*/  FFMA.FTZ R138, R44, R148, -R141 ;  /* 0x000000942c8a7223 */ /* 0x000fe2000001088d */
[----:B------:R-:W1:Y:S01]  /*d510*/  LDSM.16.MT88.4 R36, [R153] ;  /* 0x000000009924783b */ /* 0x000e620000004200 */
[----:B------:R-:W-:-:S03]  /*d520*/  FMUL.FTZ R151, R148, R5 ;  /* 0x0000000594977220 */ /* 0x000fc60000410000 */
[----:B------:R-:W2:Y:S01]  /*d530*/  LDSM.16.MT88.4 R44, [R147+0x10000] ;  /* 0x01000000932c783b */ /* 0x000ea20000004200 */
[----:B------:R-:W-:Y:S01]  /*d540*/  FADD.FTZ R5, R133, -R4 ;  /* 0x8000000485057221 */ /* 0x000fe20000010000 */
[----:B------:R-:W-:Y:S02]  /*d550*/  IMAD.IADD R133, R180, 0x1, R147 ;  /* 0x00000001b4857824 */ /* 0x000fe400078e0293 */
[-CC-:B------:R-:W-:Y:S01]  /*d560*/  FFMA.FTZ R146, R52, R148.reuse, -R145.reuse ;  /* 0x0000009434927223 */ /* 0x180fe20000010891 */
[-C--:B------:R-:W-:Y:S01]  /*d570*/  FFMA.FTZ R143, R54, R148.reuse, -R145 ;  /* 0x00000094368f7223 */ /* 0x080fe20000010891 */
[-CC-:B------:R-:W-:Y:S01]  /*d580*/  FFMA.FTZ R140, R22, R148.reuse, -R141.reuse ;  /* 0x00000094168c7223 */ /* 0x180fe2000001088d */
[----:B------:R-:W-:Y:S01]  /*d590*/  FFMA.FTZ R149, R6, R148, -R141 ;  /* 0x0000009406957223 */ /* 0x000fe2000001088d */
        /* <DEDUP_REMOVED lines=90> */
[----:B------:R-:W-:Y:S01]  /*db40*/  HMMA.16816.F32.BF16 R20, R4, R22, R116 ;  /* 0x000000160414723c */ /* 0x000fe20000041874 */
        /* <DEDUP_REMOVED lines=55> */
[----:B------:R-:W5:Y:S01]  /*dec0*/  LDSM.16.MT88.4 R76, [R153+0x800] ;  /* 0x00080000994c783b */ /* 0x000f620000004200 */
        /* <DEDUP_REMOVED lines=15> */
[C---:B------:R-:W-:Y:S01]  /*dfc0*/  HMMA.16816.F32.BF16 R16, R68.reuse, R84, R16 ;  /* 0x000000544410723c */ /* 0x040fe20000041810 */
[-CC-:B------:R-:W-:Y:S01]  /*dfd0*/  FFMA.FTZ R161, R252, R148.reuse, -R141.reuse ;  /* 0x00000094fca17223 */ /* 0x180fe2000001088d */
[-C--:B------:R-:W-:Y:S01]  /*dfe0*/  FFMA.FTZ R163, R250, R148.reuse, -R141 ;  /* 0x00000094faa37223 */ /* 0x080fe2000001088d */
[-CC-:B------:R-:W-:Y:S01]  /*dff0*/  FFMA.FTZ R165, R248, R148.reuse, -R145.reuse ;  /* 0x00000094f8a57223 */ /* 0x180fe20000010891 */
[-C--:B------:R-:W-:Y:S01]  /*e000*/  FFMA.FTZ R167, R242, R148.reuse, -R145 ;  /* 0x00000094f2a77223 */ /* 0x080fe20000010891 */
[-CC-:B------:R-:W-:Y:S01]  /*e010*/  FFMA.FTZ R169, R234, R148.reuse, -R141.reuse ;  /* 0x00000094eaa97223 */ /* 0x180fe2000001088d */
[----:B------:R-:W-:Y:S01]  /*e020*/  FFMA.FTZ R171, R214, R148, -R141 ;  /* 0x00000094d6ab7223 */ /* 0x000fe2000001088d */
[----:B------:R-:W-:Y:S01]  /*e030*/  MUFU.EX2 R157, R157 ;  /* 0x0000009d009d7308 */ /* 0x000fe20000000800 */
[----:B------:R-:W-:Y:S01]  /*e040*/  HMMA.16816.F32.BF16 R20, R68, R86, R20 ;  /* 0x000000564414723c */ /* 0x000fe20000041814 */
[----:B------:R-:W1:Y:S01]  /*e050*/  LDSM.16.MT88.4 R84, [R147+0x10800] ;  /* 0x010800009354783b */ /* 0x000e620000004200 */
[----:B------:R-:W-:Y:S01]  /*e060*/  FFMA.FTZ R151, R245, R151, R146 ;  /* 0x00000097f5977223 */ /* 0x000fe20000010092 */
[----:B------:R-:W-:-:S02]  /*e070*/  FFMA.FTZ R134, R243, R134, R140 ;  /* 0x00000086f3867223 */ /* 0x000fc4000001008c */
[----:B------:R-:W-:Y:S03]  /*e080*/  LDSM.16.MT88.4 R124, [R147+0xf800] ;  /* 0x00f80000937c783b */ /* 0x000fe60000004200 */
[C---:B-----5:R-:W-:Y:S08]  /*e090*/  HMMA.16816.F32.BF16 R8, R68.reuse, R88, R8 ;  /* 0x000000584408723c */ /* 0x060ff00000041808 */
        /* <DEDUP_REMOVED lines=46> */
[----:B------:R-:W5:Y:S08]  /*e380*/  MUFU.EX2 R159, R159 ;  /* 0x0000009f009f7308 */ /* 0x000f700000000800 */
[----:B------:R-:W-:Y:S08]  /*e390*/  MUFU.EX2 R161, R161 ;  /* 0x000000a100a17308 */ /* 0x000ff00000000800 */
[----:B------:R-:W4:Y:S08]  /*e3a0*/  MUFU.EX2 R186, R186 ;  /* 0x000000ba00ba7308 */ /* 0x000f300000000800 */
        /* <DEDUP_REMOVED lines=16> */
[----:B----4-:R-:W-:Y:S02]  /*e4b0*/  F2FP.BF16.F32.PACK_AB R69, R186, R161 ;  /* 0x000000a1ba45723e */ /* 0x010fe400000010ff */
[----:B------:R-:W-:-:S07]  /*e4c0*/  F2FP.BF16.F32.PACK_AB R71, R188, R163 ;  /* 0x000000a3bc47723e */ /* 0x000fce00000010ff */
        /* <DEDUP_REMOVED lines=237> */
.L_x_3079:
[----:B------:R-:W-:-:S07]  /*f3a0*/  IADD3 R232, PT, PT, R132, -0x1, RZ ;  /* 0xffffffff84e87810 */ /* 0x000fce0007ffe0ff */
.L_x_3088:
[----:B------:R-:W-:Y:S05]  /*f3b0*/  BSYNC B2 ;  /* 0x0000000000027941 */ /* 0x000fea0003800000 */
.L_x_3078:
        /* <DEDUP_REMOVED lines=10> */
.L_x_3096:
        /* <DEDUP_REMOVED lines=78> */
.L_x_3091:
[----:B------:R-:W-:Y:S05]  /*f940*/  BSYNC.RECONVERGENT B0 ;  /* 0x0000000000007941 */ /* 0x000fea0003800200 */
.L_x_3090:
[----:B------:R-:W1:Y:S01]  /*f950*/  S2UR UR6, SR_CgaCtaId ;  /* 0x00000000000679c3 */ /* 0x000e620000008800 */
[C---:B------:R-:W-:Y:S01]  /*f960*/  SHF.L.U32 R208, R209.reuse, 0x3, RZ ;  /* 0x00000003d1d07819 */ /* 0x040fe200000006ff */
[----:B------:R-:W-:Y:S01]  /*f970*/  UMOV UR7, 0x400 ;  /* 0x0000040000077882 */ /* 0x000fe20000000000 */
[----:B------:R-:W-:Y:S01]  /*f980*/  LOP3.LUT R12, R209, 0x38, RZ, 0xc0, !PT ;  /* 0x00000038d10c7812 */ /* 0x000fe200078ec0ff */
[----:B------:R-:W-:Y:S01]  /*f990*/  BSSY.RECONVERGENT B1, `(.L_x_3092) ;  /* 0x0000287000017945 */ /* 0x000fe20003800200 */
[C---:B------:R-:W-:Y:S02]  /*f9a0*/  LOP3.LUT R133, R208.reuse, 0x38, RZ, 0xc0, !PT ;  /* 0x00000038d0857812 */ /* 0x040fe400078ec0ff */
[C---:B------:R-:W-:Y:S02]  /*f9b0*/  LOP3.LUT R13, R208.reuse, 0x1c0, RZ, 0xc0, !PT ;  /* 0x000001c0d00d7812 */ /* 0x040fe400078ec0ff */
[CC--:B------:R-:W-:Y:S02]  /*f9c0*/  ISETP.GE.AND P4, PT, R133.reuse, R236.reuse, PT ;  /* 0x000000ec8500720c */ /* 0x0c0fe40003f86270 */
[C---:B------:R-:W-:Y:S02]  /*f9d0*/  LOP3.LUT R12, R133.reuse, R13, R12, 0x1e, !PT ;  /* 0x0000000d850c7212 */ /* 0x040fe400078e1e0c */
[----:B------:R-:W-:Y:S02]  /*f9e0*/  LOP3.LUT R247, R208, 0x1e00, RZ, 0xc0, !PT ;  /* 0x00001e00d0f77812 */ /* 0x000fe400078ec0ff */
[----:B------:R-:W-:Y:S02]  /*f9f0*/  LOP3.LUT R13, R133, 0x40, RZ, 0xfc, !PT ;  /* 0x00000040850d7812 */ /* 0x000fe400078efcff */
[----:B------:R-:W-:Y:S02]  /*fa00*/  LOP3.LUT R247, R12, R247, RZ, 0xfc, !PT ;  /* 0x000000f70cf77212 */ /* 0x000fe400078efcff */
[----:B------:R-:W-:Y:S02]  /*fa10*/  ISETP.GE.AND P1, PT, R13, R236, PT ;  /* 0x000000ec0d00720c */ /* 0x000fe40003f26270 */
[C---:B------:R-:W-:Y:S02]  /*fa20*/  SHF.L.U32 R13, R218.reuse, 0x5, RZ ;  /* 0x00000005da0d7819 */ /* 0x040fe400000006ff */
[----:B------:R-:W-:Y:S01]  /*fa30*/  SHF.L.U64.HI R12, R218, 0x5, R219 ;  /* 0x00000005da0c7819 */ /* 0x000fe200000102db */
[----:B-1----:R-:W-:Y:S01]  /*fa40*/  ULEA UR6, UR6, UR7, 0x18 ;  /* 0x0000000706067291 */ /* 0x002fe2000f8ec0ff */
[----:B------:R-:W-:Y:S02]  /*fa50*/  IADD3 R14, P0, PT, R13, R228, RZ ;  /* 0x000000e40d0e7210 */ /* 0x000fe40007f1e0ff */
[----:B------:R-:W-:Y:S02]  /*fa60*/  SHF.L.U32 R215, R209, 0x6, RZ ;  /* 0x00000006d1d77819 */ /* 0x000fe400000006ff */
        /* <DEDUP_REMOVED lines=9> */
[----:B------:R-:W-:Y:S01]  /*fb00*/  @!P4 LDGSTS.E.BYPASS.LTC128B.128 [R247+0xc000], desc[UR4][R228.64] ;  /* 0x0c000000e4f7cfae */ /* 0x000fe2000b981a04 */
[--C-:B------:R-:W-:Y:S02]  /*fb10*/  SHF.R.U32.HI R210, RZ, 0x1, R209.reuse ;  /* 0x00000001ffd27819 */ /* 0x100fe400000116d1 */
[-C--:B------:R-:W-:Y:S03]  /*fb20*/  IADD3.X R17, PT, PT, R19, R12.reuse, RZ, P0, !PT ;  /* 0x0000000c13117210 */ /* 0x080fe600007fe4ff */
        /* <DEDUP_REMOVED lines=8> */
[----:B------:R-:W-:Y:S03]  /*fbb0*/  LOP3.LUT R214, R210, 0x8, RZ, 0xc0, !PT ;  /* 0x00000008d2d67812 */ /* 0x000fe600078ec0ff */
[----:B------:R-:W-:Y:S01]  /*fbc0*/  @P1 STS.128 [R247+0x10000], RZ ;  /* 0x010000fff7001388 */ /* 0x000fe20000000c00 */
[----:B------:R-:W-:Y:S02]  /*fbd0*/  LOP3.LUT R134, R134, 0x8, R209, 0xf8, !PT ;  /* 0x0000000886867812 */ /* 0x000fe400078ef8d1 */
[--C-:B------:R-:W-:Y:S03]  /*fbe0*/  LOP3.LUT R214, R214, 0x1c0, R215.reuse, 0xf8, !PT ;  /* 0x000001c0d6d67812 */ /* 0x100fe600078ef8d7 */
[----:B------:R-:W-:Y:S01]  /*fbf0*/  @!PT LDS RZ, [RZ] ;  /* 0x00000000fffff984 */ /* 0x000fe20000000800 */
[----:B------:R-:W-:Y:S01]  /*fc00*/  @!PT LDS RZ, [RZ] ;  /* 0x00000000fffff984 */ /* 0x000fe20000000800 */
[----:B------:R-:W-:Y:S01]  /*fc10*/  @!PT LDS RZ, [RZ] ;  /* 0x00000000fffff984 */ /* 0x000fe20000000800 */
[----:B------:R-:W-:Y:S01]  /*fc20*/  @!P4 LDGSTS.E.BYPASS.LTC128B.128 [R247+0xc800], desc[UR4][R14.64] ;  /* 0x0c8000000ef7cfae */ /* 0x000fe2000b981a04 */
[-C--:B------:R-:W-:Y:S02]  /*fc30*/  LOP3.LUT R134, R134, R133.reuse, RZ, 0x3c, !PT ;  /* 0x0000008586867212 */ /* 0x080fe400078e3cff */
[----:B------:R-:W-:Y:S03]  /*fc40*/  LOP3.LUT R214, R214, R133, RZ, 0x3c, !PT ;  /* 0x00000085d6d67212 */ /* 0x000fe600078e3cff */
[----:B------:R-:W-:Y:S01]  /*fc50*/  @P4 STS.128 [R247+0xc800], RZ ;  /* 0x00c800fff7004388 */ /* 0x000fe20000000c00 */
[----:B------:R-:W-:Y:S02]  /*fc60*/  LOP3.LUT R133, R215, 0x400, RZ, 0xc0, !PT ;  /* 0x00000400d7857812 */ /* 0x000fe400078ec0ff */
[----:B------:R-:W-:Y:S03]  /*fc70*/  MOV R213, 0x20 ;  /* 0x0000002000d57802 */ /* 0x000fe60000000f00 */
[----:B------:R-:W-:Y:S01]  /*fc80*/  @!PT LDS RZ, [RZ] ;  /* 0x00000000fffff984 */ /* 0x000fe20000000800 */
[----:B------:R-:W-:Y:S01]  /*fc90*/  @!PT LDS RZ, [RZ] ;  /* 0x00000000fffff984 */ /* 0x000fe20000000800 */
[----:B------:R-:W-:Y:S01]  /*fca0*/  @!PT LDS RZ, [RZ] ;  /* 0x00000000fffff984 */ /* 0x000fe20000000800 */
[----:B------:R1:W-:Y:S01]  /*fcb0*/  @!P1 LDGSTS.E.BYPASS.LTC128B.128 [R247+0x10800], desc[UR4][R14.64+0x80] ;  /* 0x108000800ef79fae */ /* 0x0003e2000b981a04 */
[----:B------:R-:W-:Y:S02]  /*fcc0*/  LEA R133, R134, R133, 0x1 ;  /* 0x0000008586857211 */ /* 0x000fe400078e08ff */
[----:B------:R-:W-:Y:S03]  /*fcd0*/  MOV R134, 0x40 ;  /* 0x0000004000867802 */ /* 0x000fe60000000f00 */
[----:B------:R-:W-:Y:S01]  /*fce0*/  @P1 STS.128 [R247+0x10800], RZ ;  /* 0x010800fff7001388 */ /* 0x000fe20000000c00 */
[----:B------:R-:W-:Y:S02]  /*fcf0*/  IADD3 R186, PT, PT, R212, R133, RZ ;  /* 0x00000085d4ba7210 */ /* 0x000fe40007ffe0ff */
[C---:B------:R-:W-:Y:S03]  /*fd00*/  LOP3.LUT P2, RZ, R209.reuse, 0x4, RZ, 0xc0, !PT ;  /* 0x00000004d1ff7812 */ /* 0x040fe6000784c0ff */
[----:B------:R-:W-:Y:S01]  /*fd10*/  @!PT LDS RZ, [RZ] ;  /* 0x00000000fffff984 */ /* 0x000fe20000000800 */
[----:B------:R-:W-:Y:S01]  /*fd20*/  @!PT LDS RZ, [RZ] ;  /* 0x00000000fffff984 */ /* 0x000fe20000000800 */
[----:B------:R-:W-:Y:S01]  /*fd30*/  @!PT LDS RZ, [RZ] ;  /* 0x00000000fffff984 */ /* 0x000fe20000000800 */
[----:B------:R-:W-:Y:S01]  /*fd40*/  @!P4 LDGSTS.E.BYPASS.LTC128B.128 [R247+0xd000], desc[UR4][R18.64] ;  /* 0x0d00000012f7cfae */ /* 0x000fe2000b981a04 */
[----:B------:R-:W-:Y:S05]  /*fd50*/  IADD3 R232, PT, PT, R232, -0x1, RZ ;  /* 0xffffffffe8e87810 */ /* 0x000fea0007ffe0ff */
        /* <DEDUP_REMOVED lines=31> */
[----:B------:R-:W-:Y:S01]  /*ff50*/  @!P1 LDGSTS.E.BYPASS.LTC128B.128 [R247+0x12000], desc[UR4][R20.64+0x80] ;  /* 0x1200008014f79fae */ /* 0x000fe2000b981a04 */
[----:B------:R-:W-:Y:S05]  /*ff60*/  SEL R135, R134, 0xffffffc0, !P2 ;  /* 0xffffffc086877807 */ /* 0x000fea0005000000 */
[----:B------:R-:W-:Y:S01]  /*ff70*/  @P1 STS.128 [R247+0x12000], RZ ;  /* 0x012000fff7001388 */ /* 0x000fe20000000c00 */
[-C--:B------:R-:W-:Y:S02]  /*ff80*/  IADD3 R200, PT, PT, R184, R135.reuse, RZ ;  /* 0x00000087b8c87210 */ /* 0x080fe40007ffe0ff */
[----:B------:R-:W-:Y:S03]  /*ff90*/  IADD3 R134, PT, PT, R186, R135, RZ ;  /* 0x00000087ba867210 */ /* 0x000fe60007ffe0ff */
        /* <DEDUP_REMOVED lines=22> */
[-C--:B------:R-:W-:Y:S03]  /*10100*/  IADD3 R172, PT, PT, R184, R213.reuse, RZ ;  /* 0x000000d5b8ac7210 */ /* 0x080fe60007ffe0ff */
[----:B------:R-:W-:Y:S01]  /*10110*/  @!PT LDS RZ, [RZ] ;  /* 0x00000000fffff984 */ /* 0x000fe20000000800 */
[----:B------:R-:W-:Y:S01]  /*10120*/  @!PT LDS RZ, [RZ] ;  /* 0x00000000fffff984 */ /* 0x000fe20000000800 */
[----:B------:R-:W-:Y:S01]  /*10130*/  @!PT LDS RZ, [RZ] ;  /* 0x00000000fffff984 */ /* 0x000fe20000000800 */
[----:B------:R-:W-:Y:S01]  /*10140*/  @!P1 LDGSTS.E.BYPASS.LTC128B.128 [R247+0x13000], desc[UR4][R16.64+0x80] ;  /* 0x1300008010f79fae */ /* 0x000fe2000b981a04 */
[CC--:B------:R-:W-:Y:S02]  /*10150*/  IADD3 R133, PT, PT, R186.reuse, R213.reuse, RZ ;  /* 0x000000d5ba857210 */ /* 0x0c0fe40007ffe0ff */
[C---:B------:R-:W-:Y:S03]  /*10160*/  IADD3 R201, PT, PT, R213.reuse, R200, RZ ;  /* 0x000000c8d5c97210 */ /* 0x040fe60007ffe0ff */
[----:B------:R-:W-:Y:S01]  /*10170*/  @P1 STS.128 [R247+0x13000], RZ ;  /* 0x013000fff7001388 */ /* 0x000fe20000000c00 */
[-C--:B------:R-:W-:Y:S05]  /*10180*/  IADD3 R135, PT, PT, R186, R213.reuse, RZ ;  /* 0x000000d5ba877210 */ /* 0x080fea0007ffe0ff */
        /* <DEDUP_REMOVED lines=33> */
[----:B------:R-:W3:Y:S06]  /*103a0*/  LD.E R242, desc[UR4][R2.64+0x18c] ;  /* 0x00018c0402f27980 */ /* 0x000eec000c101900 */
[----:B------:R-:W-:Y:S01]  /*103b0*/  LDSM.16.M88.4 R188, [R134+0xa000] ;  /* 0x00a0000086bc783b */ /* 0x000fe20000000200 */
[C---:B------:R-:W-:Y:S05]  /*103c0*/  HMMA.16816.F32.BF16 R32, R136.reuse, R154, RZ ;  /* 0x0000009a8820723c */ /* 0x040fea00000418ff */
[----:B------:R-:W-:Y:S03]  /*103d0*/  LDSM.16.M88.4 R152, [R133+0x7000] ;  /* 0x007000008598783b */ /* 0x000fe60000000200 */
[C---:B-----5:R-:W-:Y:S03]  /*103e0*/  HMMA.16816.F32.BF16 R36, R136.reuse, R156, RZ ;  /* 0x0000009c8824723c */ /* 0x060fe600000418ff */
[----:B------:R-:W-:Y:S06]  /*103f0*/  LDSM.16.M88.4 R192, [R134+0xa800] ;  /* 0x00a8000086c0783b */ /* 0x000fec0000000200 */
[----:B------:R-:W-:Y:S01]  /*10400*/  LDSM.16.M88.4 R196, [R134+0xb000] ;  /* 0x00b0000086c4783b */ /* 0x000fe20000000200 */
[C---:B------:R-:W-:Y:S05]  /*10410*/  HMMA.16816.F32.BF16 R40, R136.reuse, R158, RZ ;  /* 0x0000009e8828723c */ /* 0x040fea00000418ff */
[----:B------:R-:W-:Y:S03]  /*10420*/  LDSM.16.M88.4 R156, [R133+0x7800] ;  /* 0x00780000859c783b */ /* 0x000fe60000000200 */
[C---:B------:R-:W-:Y:S08]  /*10430*/  HMMA.16816.F32.BF16 R44, R136.reuse, R160, RZ ;  /* 0x000000a0882c723c */ /* 0x040ff000000418ff */
[C---:B------:R-:W-:Y:S01]  /*10440*/  HMMA.16816.F32.BF16 R48, R136.reuse, R162, RZ ;  /* 0x000000a28830723c */ /* 0x040fe200000418ff */
[----:B------:R-:W-:Y:S07]  /*10450*/  LDSM.16.M88.4 R160, [R200] ;  /* 0x00000000c8a0783b */ /* 0x000fee0000000200 */
[C---:B--2---:R-:W-:Y:S08]  /*10460*/  HMMA.16816.F32.BF16 R52, R136.reuse, R164, RZ ;  /* 0x000000a48834723c */ /* 0x044ff000000418ff */
[C---:B------:R-:W-:Y:S01]  /*10470*/  HMMA.16816.F32.BF16 R56, R136.reuse, R166, RZ ;  /* 0x000000a68838723c */ /* 0x040fe200000418ff */
[----:B------:R-:W-:Y:S07]  /*10480*/  LDSM.16.M88.4 R164, [R134+0x4000] ;  /* 0x0040000086a4783b */ /* 0x000fee0000000200 */
[C---:B------:R-:W-:Y:S08]  /*10490*/  HMMA.16816.F32.BF16 R60, R136.reuse, R168, RZ ;  /* 0x000000a8883c723c */ /* 0x040ff000000418ff */
[----:B------:R-:W-:Y:S01]  /*104a0*/  HMMA.16816.F32.BF16 R64, R136, R170, RZ ;  /* 0x000000aa8840723c */ /* 0x000fe200000418ff */
[----:B------:R2:W4:Y:S06]  /*104b0*/  LDSM.16.M88.4 R136, [R133+0x5800] ;  /* 0x005800008588783b */ /* 0x00052c0000000200 */
[----:B------:R-:W5:Y:S01]  /*104c0*/  LDSM.16.M88.4 R168, [R134+0x4800] ;  /* 0x0048000086a8783b */ /* 0x000f620000000200 */
[C---:B-1----:R-:W-:Y:S08]  /*104d0*/  HMMA.16816.F32.BF16 R4, R172.reuse, R176, R4 ;  /* 0x000000b0ac04723c */ /* 0x042ff00000041804 */
[C---:B------:R-:W-:Y:S01]  /*104e0*/  HMMA.16816.F32.BF16 R8, R172.reuse, R178, R8 ;  /* 0x000000b2ac08723c */ /* 0x040fe20000041808 */
[----:B------:R-:W1:Y:S07]  /*104f0*/  LDSM.16.M88.4 R176, [R134+0x5000] ;  /* 0x0050000086b0783b */ /* 0x000e6e0000000200 */
[C---:B------:R-:W-:Y:S03]  /*10500*/  HMMA.16816.F32.BF16 R12, R172.reuse, R180, R12 ;  /* 0x000000b4ac0c723c */ /* 0x040fe6000004180c */
[----:B--2---:R-:W-:Y:S05]  /*10510*/  IADD3 R133, PT, PT, R213, R134, RZ ;  /* 0x00000086d5857210 */ /* 0x004fea0007ffe0ff */
[C---:B------:R-:W-:Y:S01]  /*10520*/  HMMA.16816.F32.BF16 R16, R172.reuse, R182, R16 ;  /* 0x000000b6ac10723c */ /* 0x040fe20000041810 */
[----:B------:R-:W-:Y:S06]  /*10530*/  LDSM.16.M88.4 R180, [R134+0x9000] ;  /* 0x0090000086b4783b */ /* 0x000fec0000000200 */
[----:B------:R-:W-:Y:S01]  /*10540*/  LDSM.16.M88.4 R204, [R133+0x8000] ;  /* 0x0080000085cc783b */ /* 0x000fe20000000200 */
[C---:B------:R-:W-:Y:S08]  /*10550*/  HMMA.16816.F32.BF16 R20, R172.reuse, R140, R20 ;  /* 0x0000008cac14723c */ /* 0x040ff00000041814 */
[C---:B------:R-:W-:Y:S01]  /*10560*/  HMMA.16816.F32.BF16 R24, R172.reuse, R142, R24 ;  /* 0x0000008eac18723c */ /* 0x040fe20000041818 */
[----:B------:R-:W2:Y:S07]  /*10570*/  LDSM.16.M88.4 R140, [R134+0x5800] ;  /* 0x00580000868c783b */ /* 0x000eae0000000200 */
[C---:B----4-:R-:W-:Y:S08]  /*10580*/  HMMA.16816.F32.BF16 R28, R172.reuse, R136, R28 ;  /* 0x00000088ac1c723c */ /* 0x050ff0000004181c */
        /* <DEDUP_REMOVED lines=30> */
[C---:B------:R-:W-:Y:S08]  /*10770*/  HMMA.16816.F32.BF16 R44, R160.reuse, R144, R44 ;  /* 0x00000090a02c723c */ /* 0x040ff0000004182c */
        /* <DEDUP_REMOVED lines=14> */
[----:B------:R-:W3:Y:S07]  /*10860*/  LDSM.16.M88.4 R156, [R186+0x8000] ;  /* 0x00800000ba9c783b */ /* 0x000eee0000000200 */
        /* <DEDUP_REMOVED lines=16> */
[C---:B-1----:R-:W-:Y:S08]  /*10970*/  HMMA.16816.F32.BF16 R60, R136.reuse, R140, R60 ;  /* 0x0000008c883c723c */ /* 0x042ff0000004183c */
[----:B------:R-:W-:Y:S01]  /*10980*/  HMMA.16816.F32.BF16 R64, R136, R142, R64 ;  /* 0x0000008e8840723c */ /* 0x000fe20000041840 */
[----:B------:R-:W-:Y:S06]  /*10990*/  LDSM.16.M88.4 R136, [R184+0x2000] ;  /* 0x00200000b888783b */ /* 0x000fec0000000200 */
[----:B------:R-:W1:Y:S01]  /*109a0*/  LDSM.16.M88.4 R140, [R135+0x8000] ;  /* 0x00800000878c783b */ /* 0x000e620000000200 */
[C---:B---3--:R-:W-:Y:S05]  /*109b0*/  HMMA.16816.F32.BF16 R4, R152.reuse, R156, R4 ;  /* 0x0000009c9804723c */ /* 0x048fea0000041804 */
[----:B------:R-:W-:Y:S03]  /*109c0*/  LDSM.16.M88.4 R184, [R134+0x9800] ;  /* 0x0098000086b8783b */ /* 0x000fe60000000200 */
[C---:B------:R-:W-:Y:S03]  /*109d0*/  HMMA.16816.F32.BF16 R8, R152.reuse, R158, R8 ;  /* 0x0000009e9808723c */ /* 0x040fe60000041808 */
[----:B------:R-:W3:Y:S05]  /*109e0*/  LDSM.16.M88.4 R156, [R135+0x8800] ;  /* 0x00880000879c783b */ /* 0x000eea0000000200 */
        /* <DEDUP_REMOVED lines=8> */
[----:B------:R-:W4:Y:S07]  /*10a70*/  LDSM.16.M88.4 R148, [R135+0x9800] ;  /* 0x009800008794783b */ /* 0x000f2e0000000200 */
        /* <DEDUP_REMOVED lines=17> */
[C---:B---3--:R-:W-:Y:S08]  /*10b90*/  HMMA.16816.F32.BF16 R12, R136.reuse, R156, R12 ;  /* 0x0000009c880c723c */ /* 0x048ff0000004180c */
[C---:B------:R-:W-:Y:S01]  /*10ba0*/  HMMA.16816.F32.BF16 R16, R136.reuse, R158, R16 ;  /* 0x0000009e8810723c */ /* 0x040fe20000041810 */
[----:B------:R-:W3:Y:S07]  /*10bb0*/  LDSM.16.M88.4 R156, [R134+0xb800] ;  /* 0x00b80000869c783b */ /* 0x000eee0000000200 */
[C---:B--2---:R-:W-:Y:S08]  /*10bc0*/  HMMA.16816.F32.BF16 R20, R136.reuse, R144, R20 ;  /* 0x000000908814723c */ /* 0x044ff00000041814 */
[C---:B------:R-:W-:Y:S08]  /*10bd0*/  HMMA.16816.F32.BF16 R24, R136.reuse, R146, R24 ;  /* 0x000000928818723c */ /* 0x040ff00000041818 */
        /* <DEDUP_REMOVED lines=257> */
.L_x_3095:
[----:B------:R-:W-:Y:S05]  /*11bf0*/  BSYNC.RECONVERGENT B0 ;  /* 0x0000000000007941 */ /* 0x000fea0003800200 */
.L_x_3094:
        /* <DEDUP_REMOVED lines=16> */
[-C--:B-1----:R-:W-:Y:S01]  /*11d00*/  IADD3 R52, P5, PT, R6, R5.reuse, RZ ;  /* 0x0000000506347210 */ /* 0x082fe20007fbe0ff */
        /* <DEDUP_REMOVED lines=79> */
.L_x_3093:
[----:B------:R-:W-:Y:S05]  /*12200*/  BSYNC.RECONVERGENT B1 ;  /* 0x0000000000017941 */ /* 0x000fea0003800200 */
.L_x_3092:
[C---:B------:R-:W-:Y:S01]  /*12210*/  VIADD R4, R234.reuse, 0xffffffc0 ;  /* 0xffffffc0ea047836 */ /* 0x040fe20000000000 */
[----:B------:R-:W3:Y:S01]  /*12220*/  LD.E R135, desc[UR4][R2.64+0xdc] ;  /* 0x0000dc0402877980 */ /* 0x000ee2000c101900 */
[C---:B------:R-:W-:Y:S01]  /*12230*/  VIADD R58, R234.reuse, 0xffffffc8 ;  /* 0xffffffc8ea3a7836 */ /* 0x040fe20000000000 */
[CC--:B------:R-:W-:Y:S01]  /*12240*/  ISETP.GE.AND P1, PT, R234.reuse, R224.reuse, PT ;  /* 0x000000e0ea00720c */ /* 0x0c0fe20003f26270 */
[----:B--2---:R-:W-:Y:S01]  /*12250*/  VIADD R9, R234, 0xffffffd0 ;  /* 0xffffffd0ea097836 */ /* 0x004fe20000000000 */
        /* <DEDUP_REMOVED lines=213> */
[C---:B------:R-:W-:Y:S02]  /*12fb0*/  ISETP.GE.AND P5, PT, R5.reuse, R223, PT ;  /* 0x000000df0500720c */ /* 0x040fe40003fa6270 */
[----:B------:R-:W-:Y:S02]  /*12fc0*/  ISETP.GE.AND P4, PT, R5, R221, PT ;  /* 0x000000dd0500720c */ /* 0x000fe40003f86270 */
        /* <DEDUP_REMOVED lines=10> */
[----:B------:R-:W-:Y:S02]  /*13070*/  ISETP.GE.AND P5, PT, R55, R221, PT ;  /* 0x000000dd3700720c */ /* 0x000fe40003fa6270 */
        /* <DEDUP_REMOVED lines=10> */
[----:B------:R-:W-:Y:S02]  /*13120*/  FSEL R197, R37, -INF , !P6 ;  /* 0xff80000025c57808 */ /* 0x000fe40007000000 */
[-C--:B------:R-:W-:Y:S02]  /*13130*/  ISETP.GE.AND P5, PT, R6, R221.reuse, PT ;  /* 0x000000dd0600720c */ /* 0x080fe40003fa6270 */
        /* <DEDUP_REMOVED lines=9> */
[-C--:B------:R-:W-:Y:S02]  /*131d0*/  ISETP.GE.AND P5, PT, R20, R223.reuse, PT ;  /* 0x000000df1400720c */ /* 0x080fe40003fa6270 */
        /* <DEDUP_REMOVED lines=10> */
[-C--:B------:R-:W-:Y:S02]  /*13280*/  ISETP.GE.AND P5, PT, R31, R221.reuse, PT ;  /* 0x000000dd1f00720c */ /* 0x080fe40003fa6270 */
        /* <DEDUP_REMOVED lines=60> */
[----:B------:R-:W2:Y:S01]  /*13650*/  SHFL.BFLY PT, R5, R6, 0x2, 0x1f ;  /* 0x0c401f0006057f89 */ /* 0x000ea200000e0000 */
        /* <DEDUP_REMOVED lines=12> */
[----:B--2---:R-:W-:Y:S05]  /*13720*/  FMNMX.FTZ R4, R6, R5, !PT ;  /* 0x0000000506047209 */ /* 0x004fea0007810000 */
[----:B------:R-:W1:Y:S08]  /*13730*/  SHFL.BFLY PT, R134, R23, 0x1, 0x1f ;  /* 0x0c201f0017867f89 */ /* 0x000e7000000e0000 */
[----:B------:R-:W2:Y:S01]  /*13740*/  SHFL.BFLY PT, R133, R4, 0x1, 0x1f ;  /* 0x0c201f0004857f89 */ /* 0x000ea200000e0000 */
[----:B-1----:R-:W-:Y:S02]  /*13750*/  FMNMX.FTZ R134, R23, R134, !PT ;  /* 0x0000008617867209 */ /* 0x002fe40007810000 */
[----:B--2---:R-:W-:Y:S03]  /*13760*/  FMNMX.FTZ R133, R4, R133, !PT ;  /* 0x0000008504857209 */ /* 0x004fe60007810000 */
[----:B---3--:R-:W-:Y:S01]  /*13770*/  FMUL.FTZ R158, R135, R134 ;  /* 0x00000086879e7220 */ /* 0x008fe20000410000 */
        /* <DEDUP_REMOVED lines=493> */
.L_x_3089:
        /* <DEDUP_REMOVED lines=12> */
.L_x_3118:
        /* <DEDUP_REMOVED lines=178> */
.L_x_3099:
[----:B------:R-:W-:Y:S05]  /*16230*/  BSYNC.RECONVERGENT B0 ;  /* 0x0000000000007941 */ /* 0x000fea0003800200 */
.L_x_3098:
        /* <DEDUP_REMOVED lines=30> */
.L_x_3101:
[----:B------:R-:W-:Y:S05]  /*16420*/  BSYNC.RECONVERGENT B0 ;  /* 0x0000000000007941 */ /* 0x000fea0003800200 */
.L_x_3100:
        /* <DEDUP_REMOVED lines=12> */
.L_x_3103:
[----:B------:R-:W-:Y:S05]  /*164f0*/  BSYNC.RECONVERGENT B0 ;  /* 0x0000000000007941 */ /* 0x000fea0003800200 */
.L_x_3102:
        /* <DEDUP_REMOVED lines=11> */
.L_x_3105:
[----:B------:R-:W-:Y:S05]  /*165b0*/  BSYNC.RECONVERGENT B0 ;  /* 0x0000000000007941 */ /* 0x000fea0003800200 */
.L_x_3104:
        /* <DEDUP_REMOVED lines=11> */
.L_x_3107:
[----:B------:R-:W-:Y:S05]  /*16670*/  BSYNC.RECONVERGENT B0 ;  /* 0x0000000000007941 */ /* 0x000fea0003800200 */
.L_x_3106:
        /* <DEDUP_REMOVED lines=10> */
.L_x_3109:
[----:B------:R-:W-:Y:S05]  /*16720*/  BSYNC.RECONVERGENT B0 ;  /* 0x0000000000007941 */ /* 0x000fea0003800200 */
.L_x_3108:
        /* <DEDUP_REMOVED lines=10> */
.L_x_3111:
[----:B------:R-:W-:Y:S05]  /*167d0*/  BSYNC.RECONVERGENT B0 ;  /* 0x0000000000007941 */ /* 0x000fea0003800200 */
.L_x_3110:
        /* <DEDUP_REMOVED lines=10> */
.L_x_3113:
[----:B------:R-:W-:Y:S05]  /*16880*/  BSYNC.RECONVERGENT B0 ;  /* 0x0000000000007941 */ /* 0x000fea0003800200 */
.L_x_3112:
[----:B------:R-:W-:-:S04]  /*16890*/  MOV R231, 0x0 ;  /* 0x0000000000e77802 */ /* 0x000fc80000000f00 */
[----:B-12345:R-:W-:Y:S05]  /*168a0*/  @P3 RET.REL.NODEC R230 `(_ZN5flash24flash_fwd_splitkv_kernelI23Flash_fwd_kernel_traitsILi128ELi64ELi128ELi4ELb0ELb0EN7cutlass10bfloat16_tE19Flash_kernel_traitsILi128ELi64ELi128ELi4ES3_EELb0ELb1ELb0ELb0ELb0ELb1ELb1ELb0EEEvNS_16Flash_fwd_paramsE) ;  /* 0xfffffe94e6d43950 */ /* 0x03efea0003c3ffff */
[-C--:B------:R-:W-:Y:S01]  /*168b0*/  ISETP.GE.AND P2, PT, R3, R2.reuse, PT ;  /* 0x000000020300720c */ /* 0x080fe20003f46270 */
[----:B------:R-:W-:Y:S01]  /*168c0*/  IMAD.MOV.U32 R231, RZ, RZ, 0x0 ;  /* 0x00000000ffe77424 */ /* 0x000fe200078e00ff */
[----:B------:R-:W-:-:S11]  /*168d0*/  ISETP.GE.AND P0, PT, R71, R2, PT ;  /* 0x000000024700720c */ /* 0x000fd60003f06270 */
[----:B------:R-:W-:-:S04]  /*168e0*/  @!P2 LEA R8, P1, R73, R78, 0x2 ;  /* 0x0000004e4908a211 */ /* 0x000fc800078210ff */
[----:B------:R-:W-:-:S05]  /*168f0*/  @!P2 LEA.HI.X R9, R73, R79, R0, 0x2, P1 ;  /* 0x0000004f4909a211 */ /* 0x000fca00008f1400 */
[----:B------:R1:W-:Y:S02]  /*16900*/  @!P2 ST.E.128 desc[UR4][R8.64+0x7000], R36 ;  /* 0x007000240800a985 */ /* 0x0003e4000c101d04 */
[----:B-1----:R-:W-:Y:S05]  /*16910*/  @P0 RET.REL.NODEC R230 `(_ZN5flash24flash_fwd_splitkv_kernelI23Flash_fwd_kernel_traitsILi128ELi64ELi128ELi4ELb0ELb0EN7cutlass10bfloat16_tE19Flash_kernel_traitsILi128ELi64ELi128ELi4ES3_EELb0ELb1ELb0ELb0ELb0ELb1ELb1ELb0EEEvNS_16Flash_fwd_paramsE) ;  /* 0xfffffe94e6b80950 */ /* 0x002fea0003c3ffff */
[----:B------:R-:W-:Y:S01]  /*16920*/  LEA R2, P0, R73, R78, 0x2 ;  /* 0x0000004e49027211 */ /* 0x000fe200078010ff */
[----:B------:R-:W-:-:S03]  /*16930*/  IMAD.MOV.U32 R231, RZ, RZ, 0x0 ;  /* 0x00000000ffe77424 */ /* 0x000fc600078e00ff */
[----:B------:R-:W-:-:S05]  /*16940*/  LEA.HI.X R3, R73, R79, R0, 0x2, P0 ;  /* 0x0000004f49037211 */ /* 0x000fca00000f1400 */
[----:B------:R1:W-:Y:S02]  /*16950*/  ST.E.128 desc[UR4][R2.64+0x7100], R4 ;  /* 0x0071000402007985 */ /* 0x0003e4000c101d04 */
[----:B-1----:R-:W-:Y:S05]  /*16960*/  RET.REL.NODEC R230 `(_ZN5flash24flash_fwd_splitkv_kernelI23Flash_fwd_kernel_traitsILi128ELi64ELi128ELi4ELb0ELb0EN7cutlass10bfloat16_tE19Flash_kernel_traitsILi128ELi64ELi128ELi4ES3_EELb0ELb1ELb0ELb0ELb0ELb1ELb1ELb0EEEvNS_16Flash_fwd_paramsE) ;  /* 0xfffffe94e6a47950 */ /* 0x002fea0003c3ffff */
.L_x_3097:
[----:B------:R-:W-:Y:S01]  /*16970*/  MOV R9, 0x2 ;  /* 0x0000000200097802 */ /* 0x000fe20000000f00 */
[----:B------:R-:W-:Y:S01]  /*16980*/  IMAD.MOV.U32 R6, RZ, RZ, 0x1f ;  /* 0x0000001fff067424 */ /* 0x000fe200078e00ff */
[----:B------:R-:W-:-:S07]  /*16990*/  MOV R8, 0xffffffff ;  /* 0xffffffff00087802 */ /* 0x000fce0000000f00 */
[----:B-1---5:R-:W-:Y:S05]  /*169a0*/  WARPSYNC.COLLECTIVE R8, `(.L_x_3114) ;  /* 0x0000000008087348 */ /* 0x022fea0003c00000 */
[----:B------:R2:W3:Y:S02]  /*169b0*/  SHFL.BFLY P0, R12, R245, R9, R6 ;  /* 0x0c000009f50c7389 */ /* 0x0004e40000000006 */
[----:B-123-5:R-:W-:Y:S05]  /*169c0*/  ENDCOLLECTIVE ;  /* 0x000000000000791b */ /* 0x02efea0003800000 */
.L_x_3114:
[----:B------:R-:W-:Y:S02]  /*169d0*/  IMAD.MOV.U32 R10, RZ, RZ, R12 ;  /* 0x000000ffff0a7224 */ /* 0x000fe400078e000c */
[----:B------:R-:W-:Y:S02]  /*169e0*/  IMAD.MOV.U32 R9, RZ, RZ, 0x1 ;  /* 0x00000001ff097424 */ /* 0x000fe400078e00ff */
[----:B------:R-:W-:-:S05]  /*169f0*/  FADD.FTZ R10, R10, R245 ;  /* 0x000000f50a0a7221 */ /* 0x000fca0000010000 */
[----:B------:R-:W-:-:S07]  /*16a00*/  MOV R245, R10 ;  /* 0x0000000a00f57202 */ /* 0x000fce0000000f00 */
[----:B------:R-:W-:Y:S05]  /*16a10*/  WARPSYNC.COLLECTIVE R8, `(.L_x_3115) ;  /* 0x0000000008087348 */ /* 0x000fea0003c00000 */
[----:B------:R1:W2:Y:S02]  /*16a20*/  SHFL.BFLY P0, R12, R245, R9, R6 ;  /* 0x0c000009f50c7389 */ /* 0x0002a40000000006 */
[----:B-12---:R-:W-:Y:S05]  /*16a30*/  ENDCOLLECTIVE ;  /* 0x000000000000791b */ /* 0x006fea0003800000 */
.L_x_3115:
[----:B------:R-:W-:Y:S01]  /*16a40*/  MOV R245, R243 ;  /* 0x000000f300f57202 */ /* 0x000fe20000000f00 */
[----:B------:R-:W-:Y:S01]  /*16a50*/  IMAD.MOV.U32 R9, RZ, RZ, 0x2 ;  /* 0x00000002ff097424 */ /* 0x000fe200078e00ff */
[----:B------:R-:W-:-:S07]  /*16a60*/  MOV R7, R12 ;  /* 0x0000000c00077202 */ /* 0x000fce0000000f00 */
[----:B------:R-:W-:Y:S05]  /*16a70*/  WARPSYNC.COLLECTIVE R8, `(.L_x_3116) ;  /* 0x0000000008087348 */ /* 0x000fea0003c00000 */
[----:B------:R1:W2:Y:S02]  /*16a80*/  SHFL.BFLY P0, R12, R245, R9, R6 ;  /* 0x0c000009f50c7389 */ /* 0x0002a40000000006 */
[----:B-12---:R-:W-:Y:S05]  /*16a90*/  ENDCOLLECTIVE ;  /* 0x000000000000791b */ /* 0x006fea0003800000 */
.L_x_3116:
[----:B------:R-:W-:Y:S01]  /*16aa0*/  FADD.FTZ R7, R10, R7 ;  /* 0x000000070a077221 */ /* 0x000fe20000010000 */
[----:B------:R-:W-:Y:S01]  /*16ab0*/  FADD.FTZ R11, R12, R243 ;  /* 0x000000f30c0b7221 */ /* 0x000fe20000010000 */
[----:B------:R-:W-:-:S04]  /*16ac0*/  MOV R9, 0x1 ;  /* 0x0000000100097802 */ /* 0x000fc80000000f00 */
[----:B------:R-:W-:-:S07]  /*16ad0*/  MOV R245, R11 ;  /* 0x0000000b00f57202 */ /* 0x000fce0000000f00 */
[----:B------:R-:W-:Y:S05]  /*16ae0*/  WARPSYNC.COLLECTIVE R8, `(.L_x_3117) ;  /* 0x0000000008087348 */ /* 0x000fea0003c00000 */
[----:B------:R1:W2:Y:S02]  /*16af0*/  SHFL.BFLY P0, R12, R245, R9, R6 ;  /* 0x0c000009f50c7389 */ /* 0x0002a40000000006 */
[----:B-12---:R-:W-:Y:S05]  /*16b00*/  ENDCOLLECTIVE ;  /* 0x000000000000791b */ /* 0x006fea0003800000 */
.L_x_3117:
[----:B------:R-:W-:Y:S05]  /*16b10*/  BRA `(.L_x_3118) ;  /* 0xffffffe800fc7947 */ /* 0x000fea000383ffff */
.L_x_3119:
        /* <DEDUP_REMOVED lines=14> */
.L_x_14879:


//--------------------- .text._ZN5flash24flash_fwd_splitkv_kernelI23Flash_fwd_kernel_traitsILi128ELi64ELi128ELi4ELb0ELb0EN7cutlass10bfloat16_tE19Flash_kernel_traitsILi128ELi64ELi128ELi4ES3_EELb0ELb1ELb0ELb0ELb0ELb0ELb1ELb1EEEvNS_16Flash_fwd_paramsE --------------------------
	.section	.text._ZN5flash24flash_fwd_splitkv_kernelI23Flash_fwd_kernel_traitsILi128ELi64ELi128ELi4ELb0ELb0EN7cutlass10bfloat16_tE19Flash_kernel_traitsILi128ELi64ELi128ELi4ES3_EELb0ELb1ELb0ELb0ELb0ELb0ELb1ELb1EEEvNS_16Flash_fwd_paramsE,"ax",@progbits
	.align	128
        .global         _ZN5flash24flash_fwd_splitkv_kernelI23Flash_fwd_kernel_traitsILi128ELi64ELi128ELi4ELb0ELb0EN7cutlass10bfloat16_tE19Flash_kernel_traitsILi128ELi64ELi128ELi4ES3_EELb0ELb1ELb0ELb0ELb0ELb0ELb1ELb1EEEvNS_16Flash_fwd_paramsE
        .type           _ZN5flash24flash_fwd_splitkv_kernelI23Flash_fwd_kernel_traitsILi128ELi64ELi128ELi4ELb0ELb0EN7cutlass10bfloat16_tE19Flash_kernel_traitsILi128ELi64ELi128ELi4ES3_EELb0ELb1ELb0ELb0ELb0ELb0ELb1ELb1EEEvNS_16Flash_fwd_paramsE,@function
        .size           _ZN5flash24flash_fwd_splitkv_kernelI23Flash_fwd_kernel_traitsILi128ELi64ELi128ELi4ELb0ELb0EN7cutlass10bfloat16_tE19Flash_kernel_traitsILi128ELi64ELi128ELi4ES3_EELb0ELb1ELb0ELb0ELb0ELb0ELb1ELb1EEEvNS_16Flash_fwd_paramsE,(.L_x_14880 - _ZN5flash24flash_fwd_splitkv_kernelI23Flash_fwd_kernel_traitsILi128ELi64ELi128ELi4ELb0ELb0EN7cutlass10bfloat16_tE19Flash_kernel_traitsILi128ELi64ELi128ELi4ES3_EELb0ELb1ELb0ELb0ELb0ELb0ELb1ELb1EEEvNS_16Flash_fwd_paramsE)
        .other          _ZN5flash24flash_fwd_splitkv_kernelI23Flash_fwd_kernel_traitsILi128ELi64ELi128ELi4ELb0ELb0EN7cutlass10bfloat16_tE19Flash_kernel_traitsILi128ELi64ELi128ELi4ES3_EELb0ELb1ELb0ELb0ELb0ELb0ELb1ELb1EEEvNS_16Flash_fwd_paramsE,@"STO_CUDA_ENTRY STV_DEFAULT"
_ZN5flash24flash_fwd_splitkv_kernelI23Flash_fwd_kernel_traitsILi128ELi64ELi128ELi4ELb0ELb0EN7cutlass10bfloat16_tE19Flash_kernel_traitsILi128ELi64ELi128ELi4ES3_EELb0ELb1ELb0ELb0ELb0ELb0ELb1ELb1EEEvNS_16Flash_fwd_paramsE:
.text._ZN5flash24flash_fwd_splitkv_kernelI23Flash_fwd_kernel_traitsILi128ELi64ELi128ELi4ELb0ELb0EN7cutlass10bfloat16_tE19Flash_kernel_traitsILi128ELi64ELi128ELi4ES3_EELb0ELb1ELb0ELb0ELb0ELb0ELb1ELb1EEEvNS_16Flash_fwd_paramsE:
        /* <DEDUP_REMOVED lines=13> */
[----:B-1----:R-:W-:Y:S01]  /*00d0*/  IMAD.MOV R0, RZ, RZ, -R5 ;  /* 0x000000ffff007224 */ /* 0x002fe200078e0a05 */
[----:B------:R-:W-:-:S03]  /*00e0*/  MOV R4, RZ ;  /* 0x000000ff00047202 */ /* 0x000fc60000000f00 */
[----:B------:R-:W-:-:S04]  /*00f0*/  IMAD R7, R0, R3, RZ ;  /* 0x0000000300077224 */ /* 0x000fc800078e02ff */
[----:B------:R-:W-:-:S06]  /*0100*/  IMAD.HI.U32 R7, R5, R7, R4 ;  /* 0x0000000705077227 */ /* 0x000fcc00078e0004 */
[----:B---3--:R-:W-:Y:S02]  /*0110*/  IMAD.HI.U32 R219, R7, UR4, RZ ;  /* 0x0000000407db7c27 */ /* 0x008fe4000f8e00ff */
[----:B------:R-:W1:Y:S02]  /*0120*/  LDC R7, c[0x0][0x374] ;  /* 0x0000dd00ff077b82 */ /* 0x000e640000000800 */
        /* <DEDUP_REMOVED lines=10> */
[----:B------:R-:W-:Y:S05]  /*01d0*/  CALL.REL.NOINC `($_ZN5flash24flash_fwd_splitkv_kernelI23Flash_fwd_kernel_traitsILi128ELi64ELi128ELi4ELb0ELb0EN7cutlass10bfloat16_tE19Flash_kernel_traitsILi128ELi64ELi128ELi4ES3_EELb0ELb1ELb0ELb0ELb0ELb0ELb1ELb1EEEvNS_16Flash_fwd_paramsE$_ZN5flash30compute_attn_1rowblock_splitkvI23Flash_fwd_kernel_traitsILi128ELi64ELi128ELi4ELb0ELb0EN7cutlass10bfloat16_tE19Flash_kernel_traitsILi128ELi64ELi128ELi4ES3_EELb0ELb1ELb0ELb0ELb0ELb0ELb1ELb1ENS_16Flash_fwd_paramsEEEvRKT8_iiiii) ;  /* 0x0000000000087944 */ /* 0x000fea0003c00000 */
[----:B------:R-:W-:Y:S05]  /*01e0*/  BSYNC.RECONVERGENT B4 ;  /* 0x0000000000047941 */ /* 0x000fea0003800200 */
.L_x_3120:
[----:B------:R-:W-:Y:S05]  /*01f0*/  EXIT ;  /* 0x000000000000794d */ /* 0x000fea0003800000 */
        .type           $_ZN5flash24flash_fwd_splitkv_kernelI23Flash_fwd_kernel_traitsILi128ELi64ELi128ELi4ELb0ELb0EN7cutlass10bfloat16_tE19Flash_kernel_traitsILi128ELi64ELi128ELi4ES3_EELb0ELb1ELb0ELb0ELb0ELb0ELb1ELb1EEEvNS_16Flash_fwd_paramsE$_ZN5flash30compute_attn_1rowblock_splitkvI23Flash_fwd_kernel_traitsILi128ELi64ELi128ELi4ELb0ELb0EN7cutlass10bfloat16_tE19Flash_kernel_traitsILi128ELi64ELi128ELi4ES3_EELb0ELb1ELb0ELb0ELb0ELb0ELb1ELb1ENS_16Flash_fwd_paramsEEEvRKT8_iiiii,@function
        .size           $_ZN5flash24flash_fwd_splitkv_kernelI23Flash_fwd_kernel_traitsILi128ELi64ELi128ELi4ELb0ELb0EN7cutlass10bfloat16_tE19Flash_kernel_traitsILi128ELi64ELi128ELi4ES3_EELb0ELb1ELb0ELb0ELb0ELb0ELb1ELb1EEEvNS_16Flash_fwd_paramsE$_ZN5flash30compute_attn_1rowblock_splitkvI23Flash_fwd_kernel_traitsILi128ELi64ELi128ELi4ELb0ELb0EN7cutlass10bfloat16_tE19Flash_kernel_traitsILi128ELi64ELi128ELi4ES3_EELb0ELb1ELb0ELb0ELb0ELb0ELb1ELb1ENS_16Flash_fwd_paramsEEEvRKT8_iiiii,(.L_x_14880 - $_ZN5flash24flash_fwd_splitkv_kernelI23Flash_fwd_kernel_traitsILi128ELi64ELi128ELi4ELb0ELb0EN7cutlass10bfloat16_tE19Flash_kernel_traitsILi128ELi64ELi128ELi4ES3_EELb0ELb1ELb0ELb0ELb0ELb0ELb1ELb1EEEvNS_16Flash_fwd_paramsE$_ZN5flash30compute_attn_1rowblock_splitkvI23Flash_fwd_kernel_traitsILi128ELi64ELi128ELi4ELb0ELb0EN7cutlass10bfloat16_tE19Flash_kernel_traitsILi128ELi64ELi128ELi4ES3_EELb0ELb1ELb0ELb0ELb0ELb0ELb1ELb1ENS_16Flash_fwd_paramsEEEvRKT8_iiiii)
$_ZN5flash24flash_fwd_splitkv_kernelI23Flash_fwd_kernel_traitsILi128ELi64ELi128ELi4ELb0ELb0EN7cutlass10bfloat16_tE19Flash_kernel_traitsILi128ELi64ELi128ELi4ES3_EELb0ELb1ELb0ELb0ELb0ELb0ELb1ELb1EEEvNS_16Flash_fwd_paramsE$_ZN5flash30compute_attn_1rowblock_splitkvI23Flash_fwd_kernel_traitsILi128ELi64ELi128ELi4ELb0ELb0EN7cutlass10bfloat16_tE19Flash_kernel_traitsILi128ELi64ELi128ELi4ES3_EELb0ELb1ELb0ELb0ELb0ELb0ELb1ELb1ENS_16Flash_fwd_paramsEEEvRKT8_iiiii:
        /* <DEDUP_REMOVED lines=38> */
.L_x_3122:
[----:B------:R-:W-:Y:S05]  /*0460*/  BSYNC.RECONVERGENT B0 ;  /* 0x0000000000007941 */ /* 0x000fea0003800200 */
.L_x_3121:
[----:B------:R-:W-:Y:S04]  /*0470*/  BSSY.RECONVERGENT B0, `(.L_x_3123) ;  /* 0x0000007000007945 */ /* 0x000fe80003800200 */
[----:B------:R-:W-:Y:S05]  /*0480*/  @!P3 BRA `(.L_x_3124) ;  /* 0x000000000014b947 */ /* 0x000fea0003800000 */
[----:B------:R-:W3:Y:S02]  /*0490*/  LD.E.U8 R2, desc[UR4][R132.64+0x1b2] ;  /* 0x0001b20484027980 */ /* 0x000ee4000c101100 */
[----:B---3--:R-:W-:-:S13]  /*04a0*/  ISETP.NE.AND P1, PT, R2, RZ, PT ;  /* 0x000000ff0200720c */ /* 0x008fda0003f25270 */
[----:B------:R-:W3:Y:S02]  /*04b0*/  @P1 LD.E R2, desc[UR4][R10.64+0x4] ;  /* 0x000004040a021980 */ /* 0x000ee4000c101900 */
[----:B---3-5:R-:W-:-:S06]  /*04c0*/  @P1 IADD3 R75, PT, PT, R2, -R13, RZ ;  /* 0x8000000d024b1210 */ /* 0x028fcc0007ffe0ff */
[----:B------:R3:W5:Y:S02]  /*04d0*/  @!P1 LD.E R75, desc[UR4][R10.64] ;  /* 0x000000040a4b9980 */ /* 0x000764000c101900 */
.L_x_3124:
[----:B------:R-:W-:Y:S05]  /*04e0*/  BSYNC.RECONVERGENT B0 ;  /* 0x0000000000007941 */ /* 0x000fea0003800200 */
.L_x_3123:
[----:B------:R-:W-:Y:S01]  /*04f0*/  BSSY.RECONVERGENT B1, `(.L_x_3125) ;  /* 0x0000012000017945 */ /* 0x000fe20003800200 */
[----:B-----5:R-:W-:Y:S02]  /*0500*/  @P5 IADD3 R216, PT, PT, R5, -R0, RZ ;  /* 0x8000000005d85210 */ /* 0x020fe40007ffe0ff */
[----:B------:R-:W-:Y:S01]  /*0510*/  IADD3 R75, PT, PT, R75, -R12, RZ ;  /* 0x8000000c4b4b7210 */ /* 0x000fe20007ffe0ff */
[----:B------:R-:W-:Y:S05]  /*0520*/  @!P0 BRA `(.L_x_3126) ;  /* 0x0000000000148947 */ /* 0x000fea0003800000 */
[----:B------:R-:W-:-:S05]  /*0530*/  IADD3 R8, P0, PT, R8, R4, RZ ;  /* 0x0000000408087210 */ /* 0x000fca0007f1e0ff */
[----:B------:R-:W-:-:S05]  /*0540*/  IMAD.X R9, R9, 0x1, R3, P0 ;  /* 0x0000000109097824 */ /* 0x000fca00000e0603 */
[----:B------:R-:W4:Y:S02]  /*0550*/  LD.E R67, desc[UR4][R8.64] ;  /* 0x0000000408437980 */ /* 0x000f24000c101900 */
[----:B----4-:R-:W-:Y:S01]  /*0560*/  IADD3 R67, PT, PT, R67, -R12, RZ ;  /* 0x8000000c43437210 */ /* 0x010fe20007ffe0ff */
[----:B------:R-:W-:Y:S05]  /*0570*/  BRA `(.L_x_3127) ;  /* 0x0000000000247947 */ /* 0x000fea0003800000 */
.L_x_3126:
[----:B------:R-:W4:Y:S01]  /*0580*/  LD.E.64 R8, desc[UR4][R132.64+0x108] ;  /* 0x0001080484087980 */ /* 0x000f22000c101b00 */
[----:B------:R-:W-:Y:S01]  /*0590*/  BSSY.RECONVERGENT B0, `(.L_x_3128) ;  /* 0x0000006000007945 */ /* 0x000fe20003800200 */
[----:B------:R-:W-:Y:S01]  /*05a0*/  IMAD.MOV.U32 R2, RZ, RZ, RZ ;  /* 0x000000ffff027224 */ /* 0x000fe200078e00ff */
[----:B----4-:R-:W-:-:S04]  /*05b0*/  ISETP.NE.U32.AND P0, PT, R8, RZ, PT ;  /* 0x000000ff0800720c */ /* 0x010fc80003f05070 */
[----:B------:R-:W-:-:S13]  /*05c0*/  ISETP.NE.AND.EX P0, PT, R9, RZ, PT, P0 ;  /* 0x000000ff0900720c */ /* 0x000fda0003f05300 */
[----:B------:R-:W-:Y:S05]  /*05d0*/  @!P0 BRA `(.L_x_3129) ;  /* 0x0000000000048947 */ /* 0x000fea0003800000 */
[----:B------:R4:W5:Y:S02]  /*05e0*/  LD.E R2, desc[UR4][R132.64+0xbc] ;  /* 0x0000bc0484027980 */ /* 0x000964000c101900 */
.L_x_3129:
[----:B------:R-:W-:Y:S05]  /*05f0*/  BSYNC.RECONVERGENT B0 ;  /* 0x0000000000007941 */ /* 0x000fea0003800200 */
.L_x_3128:
[----:B-----5:R-:W-:Y:S02]  /*0600*/  IADD3 R67, PT, PT, R75, R2, RZ ;  /* 0x000000024b437210 */ /* 0x020fe40007ffe0ff */
.L_x_3127:
[----:B------:R-:W-:Y:S05]  /*0610*/  BSYNC.RECONVERGENT B1 ;  /* 0x0000000000017941 */ /* 0x000fea0003800200 */
.L_x_3125:
[----:B------:R-:W-:Y:S01]  /*0620*/  IMAD.SHL.U32 R77, R215, 0x40, RZ ;  /* 0x00000040d74d7824 */ /* 0x000fe200078e00ff */
[----:B------:R-:W-:Y:S01]  /*0630*/  MOV R8, R214 ;  /* 0x000000d600087202 */ /* 0x000fe20000000f00 */
[----:B------:R-:W-:-:S03]  /*0640*/  IMAD.MOV.U32 R9, RZ, RZ, 0x0 ;  /* 0x00000000ff097424 */ /* 0x000fc600078e00ff */
[----:B------:R-:W-:-:S13]  /*0650*/  ISETP.GT.AND P0, PT, R216, R77, PT ;  /* 0x0000004dd800720c */ /* 0x000fda0003f04270 */
[----:B-1234-:R-:W-:Y:S05]  /*0660*/  @!P0 RET.REL.NODEC R8 `(_ZN5flash24flash_fwd_splitkv_kernelI23Flash_fwd_kernel_traitsILi128ELi64ELi128ELi4ELb0ELb0EN7cutlass10bfloat16_tE19Flash_kernel_traitsILi128ELi64ELi128ELi4ES3_EELb0ELb1ELb0ELb0ELb0ELb0ELb1ELb1EEEvNS_16Flash_fwd_paramsE) ;  /* 0xfffffff808648950 */ /* 0x01efea0003c3ffff */
[----:B------:R-:W2:Y:S04]  /*0670*/  LD.E R5, desc[UR4][R132.64+0xb8] ;  /* 0x0000b80484057980 */ /* 0x000ea8000c101900 */
[----:B------:R-:W3:Y:S04]  /*0680*/  LD.E R8, desc[UR4][R132.64+0x188] ;  /* 0x0001880484087980 */ /* 0x000ee8000c101900 */
[----:B------:R-:W4:Y:S01]  /*0690*/  LD.E R9, desc[UR4][R132.64+0x184] ;  /* 0x0001840484097980 */ /* 0x000f22000c101900 */
[----:B------:R-:W-:-:S04]  /*06a0*/  IABS R6, R7 ;  /* 0x0000000700067213 */ /* 0x000fc80000000000 */
[----:B------:R-:W1:Y:S08]  /*06b0*/  I2F.RP R2, R6 ;  /* 0x0000000600027306 */ /* 0x000e700000209400 */
[----:B-1----:R-:W1:Y:S02]  /*06c0*/  MUFU.RCP R16, R2 ;  /* 0x0000000200107308 */ /* 0x002e640000001000 */
[----:B-1----:R-:W-:-:S06]  /*06d0*/  VIADD R16, R16, 0xffffffe ;  /* 0x0ffffffe10107836 */ /* 0x002fcc0000000000 */
[----:B------:R1:W5:Y:S01]  /*06e0*/  F2I.FTZ.U32.TRUNC.NTZ R17, R16 ;  /* 0x0000001000117305 */ /* 0x000362000021f000 */
[----:B------:R-:W-:Y:S01]  /*06f0*/  IABS R2, R7 ;  /* 0x0000000700027213 */ /* 0x000fe20000000000 */
[----:B-1----:R-:W-:-:S04]  /*0700*/  IMAD.MOV.U32 R16, RZ, RZ, RZ ;  /* 0x000000ffff107224 */ /* 0x002fc800078e00ff */
[----:B------:R-:W-:Y:S02]  /*0710*/  IMAD.MOV R2, RZ, RZ, -R2 ;  /* 0x000000ffff027224 */ /* 0x000fe400078e0a02 */
[----:B------:R-:W-:Y:S02]  /*0720*/  VIADD R11, R67, 0x7f ;  /* 0x0000007f430b7836 */ /* 0x000fe40000000000 */
[----:B--2---:R-:W-:-:S05]  /*0730*/  VIADD R5, R5, 0x7f ;  /* 0x0000007f05057836 */ /* 0x004fca0000000000 */
[----:B------:R-:W-:-:S04]  /*0740*/  SHF.R.S32.HI R14, RZ, 0x1f, R5 ;  /* 0x0000001fff0e7819 */ /* 0x000fc80000011405 */
[----:B------:R-:W-:Y:S01]  /*0750*/  LEA.HI R14, R14, R5, RZ, 0x7 ;  /* 0x000000050e0e7211 */ /* 0x000fe200078f38ff */
[----:B-----5:R-:W-:-:S03]  /*0760*/  IMAD.MOV R5, RZ, RZ, -R17 ;  /* 0x000000ffff057224 */ /* 0x020fc600078e0a11 */
[----:B------:R-:W-:Y:S01]  /*0770*/  LEA.HI.SX32 R14, R14, R7, 0x19 ;  /* 0x000000070e0e7211 */ /* 0x000fe200078fcaff */
[----:B------:R-:W-:-:S04]  /*0780*/  IMAD R10, R5, R6, RZ ;  /* 0x00000006050a7224 */ /* 0x000fc800078e02ff */
[----:B------:R-:W-:Y:S02]  /*0790*/  VIADD R14, R14, 0xffffffff ;  /* 0xffffffff0e0e7836 */ /* 0x000fe40000000000 */
[----:B------:R-:W-:-:S03]  /*07a0*/  IMAD.HI.U32 R10, R17, R10, R16 ;  /* 0x0000000a110a7227 */ /* 0x000fc600078e0010 */
[----:B------:R-:W-:-:S05]  /*07b0*/  IABS R5, R14 ;  /* 0x0000000e00057213 */ /* 0x000fca0000000000 */
[----:B------:R-:W-:-:S04]  /*07c0*/  IMAD.HI.U32 R10, R10, R5, RZ ;  /* 0x000000050a0a7227 */ /* 0x000fc800078e00ff */
[----:B------:R-:W-:-:S05]  /*07d0*/  IMAD R5, R10, R2, R5 ;  /* 0x000000020a057224 */ /* 0x000fca00078e0205 */
[----:B------:R-:W-:Y:S02]  /*07e0*/  ISETP.GT.U32.AND P1, PT, R6, R5, PT ;  /* 0x000000050600720c */ /* 0x000fe40003f24070 */
[----:B------:R-:W-:-:S11]  /*07f0*/  LOP3.LUT R14, R14, R7, RZ, 0x3c, !PT ;  /* 0x000000070e0e7212 */ /* 0x000fd600078e3cff */
[----:B------:R-:W-:-:S05]  /*0800*/  @!P1 IMAD.IADD R5, R5, 0x1, -R6 ;  /* 0x0000000105059824 */ /* 0x000fca00078e0a06 */
[----:B------:R-:W-:Y:S01]  /*0810*/  ISETP.GE.U32.AND P2, PT, R5, R6, PT ;  /* 0x000000060500720c */ /* 0x000fe20003f46070 */
[----:B------:R-:W-:Y:S01]  /*0820*/  @!P1 VIADD R10, R10, 0x1 ;  /* 0x000000010a0a9836 */ /* 0x000fe20000000000 */
[----:B------:R-:W-:Y:S02]  /*0830*/  ISETP.GE.AND P0, PT, R14, RZ, PT ;  /* 0x000000ff0e00720c */ /* 0x000fe40003f06270 */
[----:B------:R-:W-:Y:S01]  /*0840*/  ISETP.NE.AND P1, PT, R7, RZ, PT ;  /* 0x000000ff0700720c */ /* 0x000fe20003f25270 */
[----:B------:R-:W-:-:S08]  /*0850*/  IMAD R2, R215, 0x40, -R216 ;  /* 0x00000040d7027824 */ /* 0x000fd000078e0ad8 */
[----:B------:R-:W-:Y:S01]  /*0860*/  @P2 VIADD R10, R10, 0x1 ;  /* 0x000000010a0a2836 */ /* 0x000fe20000000000 */
[----:B---3--:R-:W-:-:S03]  /*0870*/  IADD3 R2, PT, PT, R8, R2, R11 ;  /* 0x0000000208027210 */ /* 0x008fc60007ffe00b */
[----:B------:R-:W-:Y:S02]  /*0880*/  IMAD.MOV.U32 R5, RZ, RZ, R10 ;  /* 0x000000ffff057224 */ /* 0x000fe400078e000a */
[----:B----4-:R-:W-:Y:S02]  /*0890*/  IMAD.IADD R10, R9, 0x1, R216 ;  /* 0x00000001090a7824 */ /* 0x010fe400078e02d8 */
[----:B------:R-:W-:Y:S01]  /*08a0*/  @!P0 IMAD.MOV R5, RZ, RZ, -R5 ;  /* 0x000000ffff058224 */ /* 0x000fe200078e0a05 */
[----:B------:R-:W-:Y:S01]  /*08b0*/  @!P1 LOP3.LUT R5, RZ, R7, RZ, 0x33, !PT ;  /* 0x00000007ff059212 */ /* 0x000fe200078e33ff */
[----:B------:R-:W-:Y:S01]  /*08c0*/  VIADD R7, R2, 0x40 ;  /* 0x0000004002077836 */ /* 0x000fe20000000000 */
[----:B------:R-:W-:Y:S02]  /*08d0*/  SHF.R.S32.HI R8, RZ, 0x1f, R11 ;  /* 0x0000001fff087819 */ /* 0x000fe4000001140b */
[----:B------:R-:W-:Y:S02]  /*08e0*/  IADD3 R10, PT, PT, -R10, R77, R67 ;  /* 0x0000004d0a0a7210 */ /* 0x000fe40007ffe143 */
[----:B------:R-:W-:-:S02]  /*08f0*/  LEA.HI R8, R8, R11, RZ, 0x7 ;  /* 0x0000000b08087211 */ /* 0x000fc400078f38ff */
[----:B------:R-:W-:Y:S02]  /*0900*/  SHF.R.S32.HI R9, RZ, 0x1f, R10 ;  /* 0x0000001fff097819 */ /* 0x000fe4000001140a */
[----:B------:R-:W-:Y:S01]  /*0910*/  SHF.R.S32.HI R6, RZ, 0x1f, R7 ;  /* 0x0000001fff067819 */ /* 0x000fe20000011407 */
[----:B------:R-:W-:Y:S01]  /*0920*/  IMAD R205, R5, UR8, RZ ;  /* 0x0000000805cd7c24 */ /* 0x000fe2000f8e02ff */
[----:B------:R-:W-:Y:S02]  /*0930*/  SHF.R.S32.HI R8, RZ, 0x7, R8 ;  /* 0x00000007ff087819 */ /* 0x000fe40000011408 */
[----:B------:R-:W-:Y:S02]  /*0940*/  LEA.HI R9, R9, R10, RZ, 0x7 ;  /* 0x0000000a09097211 */ /* 0x000fe400078f38ff */
[----:B------:R-:W-:Y:S02]  /*0950*/  LEA.HI R6, R6, R7, RZ, 0x7 ;  /* 0x0000000706067211 */ /* 0x000fe400078f38ff */
[----:B------:R-:W-:-:S02]  /*0960*/  VIADDMNMX R8, R205, R5, R8, PT ;  /* 0x00000005cd087246 */ /* 0x000fc40003800108 */
[----:B------:R-:W-:Y:S02]  /*0970*/  SHF.R.S32.HI R10, RZ, 0x7, R9 ;  /* 0x00000007ff0a7819 */ /* 0x000fe40000011409 */
[----:B------:R-:W-:Y:S01]  /*0980*/  SHF.R.S32.HI R5, RZ, 0x7, R6 ;  /* 0x00000007ff057819 */ /* 0x000fe20000011406 */
[----:B------:R-:W1:Y:S01]  /*0990*/  S2R R2, SR_TID.X ;  /* 0x0000000000027919 */ /* 0x000e620000002100 */
[----:B------:R-:W-:Y:S02]  /*09a0*/  VIMNMX R205, PT, PT, R205, R10, !PT ;  /* 0x0000000acdcd7248 */ /* 0x000fe40007fe0100 */
[----:B------:R-:W-:-:S04]  /*09b0*/  VIMNMX R64, PT, PT, R8, R5, PT ;  /* 0x0000000508407248 */ /* 0x000fc80003fe0100 */
[----:B------:R-:W-:-:S13]  /*09c0*/  ISETP.GE.AND P0, PT, R205, R64, PT ;  /* 0x00000040cd00720c */ /* 0x000fda0003f06270 */
[----:B------:R-:W-:Y:S05]  /*09d0*/  @!P0 BRA `(.L_x_3130) ;  /* 0x0000000800648947 */ /* 0x000fea0003800000 */
[----:B------:R-:W2:Y:S04]  /*09e0*/  LD.E.64 R4, desc[UR4][R132.64+0xb0] ;  /* 0x0000b00484047980 */ /* 0x000ea8000c101b00 */
[----:B------:R-:W3:Y:S04]  /*09f0*/  LD.E R7, desc[UR4][R132.64+0x60] ;  /* 0x0000600484077980 */ /* 0x000ee8000c101900 */
[----:B------:R-:W4:Y:S04]  /*0a00*/  LD.E R3, desc[UR4][R132.64+0xcc] ;  /* 0x0000cc0484037980 */ /* 0x000f28000c101900 */
[----:B------:R2:W5:Y:S04]  /*0a10*/  LD.E.64 R10, desc[UR4][R132.64+0xa8] ;  /* 0x0000a804840a7980 */ /* 0x000568000c101b00 */
[----:B------:R2:W5:Y:S04]  /*0a20*/  LD.E R0, desc[UR4][R132.64+0xc0] ;  /* 0x0000c00484007980 */ /* 0x000568000c101900 */
[----:B------:R2:W5:Y:S01]  /*0a30*/  LD.E.64 R12, desc[UR4][R132.64+0x78] ;  /* 0x00007804840c7980 */ /* 0x000562000c101b00 */
[----:B------:R-:W-:Y:S01]  /*0a40*/  IMAD.IADD R15, R216, 0x1, -R77 ;  /* 0x00000001d80f7824 */ /* 0x000fe200078e0a4d */
[----:B-1----:R-:W-:Y:S01]  /*0a50*/  SHF.R.U32.HI R6, RZ, 0x4, R2 ;  /* 0x00000004ff067819 */ /* 0x002fe20000011602 */
[----:B------:R-:W-:Y:S01]  /*0a60*/  IMAD.SHL.U32 R9, R2, 0x4, RZ ;  /* 0x0000000402097824 */ /* 0x000fe200078e00ff */
[----:B------:R-:W-:Y:S02]  /*0a70*/  BSSY.RECONVERGENT B0, `(.L_x_3131) ;  /* 0x000001a000007945 */ /* 0x000fe40003800200 */
[C---:B------:R-:W-:Y:S01]  /*0a80*/  ISETP.GE.AND P3, PT, R6.reuse, R15, PT ;  /* 0x0000000f0600720c */ /* 0x040fe20003f66270 */
[C---:B------:R-:W-:Y:S01]  /*0a90*/  VIADD R8, R6.reuse, 0x8 ;  /* 0x0000000806087836 */ /* 0x040fe20000000000 */
[----:B------:R-:W-:Y:S01]  /*0aa0*/  LOP3.LUT R9, R9, 0x3c, RZ, 0xc0, !PT ;  /* 0x0000003c09097812 */ /* 0x000fe200078ec0ff */
[----:B------:R-:W-:-:S03]  /*0ab0*/  VIADD R16, R6, 0x18 ;  /* 0x0000001806107836 */ /* 0x000fc60000000000 */
[C---:B------:R-:W-:Y:S02]  /*0ac0*/  ISETP.NE.AND P6, PT, R9.reuse, RZ, PT ;  /* 0x000000ff0900720c */ /* 0x040fe40003fc5270 */
[CC--:B------:R-:W-:Y:S02]  /*0ad0*/  ISETP.GE.AND P2, PT, R8.reuse, R15.reuse, PT ;  /* 0x0000000f0800720c */ /* 0x0c0fe40003f46270 */
[----:B------:R-:W-:Y:S02]  /*0ae0*/  ISETP.GE.OR P4, PT, R8, R15, P6 ;  /* 0x0000000f0800720c */ /* 0x000fe40003786670 */
[----:B------:R-:W-:Y:S01]  /*0af0*/  LOP3.LUT R19, R9, 0x40, RZ, 0xfc, !PT ;  /* 0x0000004009137812 */ /* 0x000fe200078efcff */
[----:B--2---:R-:W-:-:S04]  /*0b00*/  IMAD R4, R4, UR8, R219 ;  /* 0x0000000804047c24 */ /* 0x004fc8000f8e02db */
[----:B---3--:R-:W-:-:S04]  /*0b10*/  IMAD R4, R4, R7, R218 ;  /* 0x0000000704047224 */ /* 0x008fc800078e02da */
[----:B------:R-:W-:Y:S02]  /*0b20*/  IMAD R5, R5, R4, R77 ;  /* 0x0000000405057224 */ /* 0x000fe400078e024d */
[----:B------:R-:W-:Y:S02]  /*0b30*/  IMAD.SHL.U32 R4, R2, 0x8, RZ ;  /* 0x0000000802047824 */ /* 0x000fe400078e00ff */
[----:B----4-:R-:W-:Y:S02]  /*0b40*/  IMAD R3, R5, R3, RZ ;  /* 0x0000000305037224 */ /* 0x010fe400078e02ff */
[----:B------:R-:W-:Y:S01]  /*0b50*/  VIADD R2, R6, 0x10 ;  /* 0x0000001006027836 */ /* 0x000fe20000000000 */
[----:B------:R-:W-:-:S04]  /*0b60*/  LOP3.LUT R4, R9, 0x1f80, R4, 0xf8, !PT ;  /* 0x00001f8009047812 */ /* 0x000fc800078ef804 */
[C---:B------:R-:W-:Y:S02]  /*0b70*/  IADD3 R7, P1, PT, R3.reuse, R4, RZ ;  /* 0x0000000403077210 */ /* 0x040fe40007f3e0ff */
[----:B------:R-:W-:Y:S02]  /*0b80*/  ISETP.GE.AND P0, PT, R2, R15, PT ;  /* 0x0000000f0200720c */ /* 0x000fe40003f06270 */
[----:B------:R-:W-:Y:S01]  /*0b90*/  LEA.HI.X.SX32 R3, R3, RZ, 0x1, P1 ;  /* 0x000000ff03037211 */ /* 0x000fe200008f0eff */
[----:B------:R-:W-:Y:S10]  /*0ba0*/  @P3 BRA `(.L_x_3132) ;  /* 0x0000000000183947 */ /* 0x000ff40003800000 */
[-C--:B-----5:R-:W-:Y:S02]  /*0bb0*/  ISETP.GE.AND P5, PT, R9, R0.reuse, PT ;  /* 0x000000000900720c */ /* 0x0a0fe40003fa6270 */
[----:B------:R-:W-:Y:S02]  /*0bc0*/  ISETP.GE.AND P3, PT, R19, R0, PT ;  /* 0x000000001300720c */ /* 0x000fe40003f66270 */
[----:B------:R-:W-:-:S04]  /*0bd0*/  LEA R20, P1, R7, R12, 0x2 ;  /* 0x0000000c07147211 */ /* 0x000fc800078210ff */
[----:B------:R-:W-:-:S05]  /*0be0*/  LEA.HI.X R21, R7, R13, R3, 0x2, P1 ;  /* 0x0000000d07157211 */ /* 0x000fca00008f1403 */
[----:B------:R1:W-:Y:S04]  /*0bf0*/  @!P5 ST.E.128 desc[UR4][R20.64], RZ ;  /* 0x000000ff1400d985 */ /* 0x0003e8000c101d04 */
[----:B------:R1:W-:Y:S02]  /*0c00*/  @!P3 ST.E.128 desc[UR4][R20.64+0x100], RZ ;  /* 0x000100ff1400b985 */ /* 0x0003e4000c101d04 */
.L_x_3132:
[----:B------:R-:W-:Y:S05]  /*0c10*/  BSYNC.RECONVERGENT B0 ;  /* 0x0000000000007941 */ /* 0x000fea0003800200 */
.L_x_3131:
        /* <DEDUP_REMOVED lines=12> */
.L_x_3134:
[----:B------:R-:W-:Y:S05]  /*0ce0*/  BSYNC.RECONVERGENT B0 ;  /* 0x0000000000007941 */ /* 0x000fea0003800200 */
.L_x_3133:
        /* <DEDUP_REMOVED lines=12> */
.L_x_3136:
[----:B------:R-:W-:Y:S05]  /*0db0*/  BSYNC.RECONVERGENT B0 ;  /* 0x0000000000007941 */ /* 0x000fea0003800200 */
.L_x_3135:
[----:B------:R-:W-:Y:S01]  /*0dc0*/  BSSY.RECONVERGENT B0, `(.L_x_3137) ;  /* 0x000000c000007945 */ /* 0x000fe20003800200 */
[----:B------:R-:W-:Y:S02]  /*0dd0*/  ISETP.GE.AND P0, PT, R8, R15, PT ;  /* 0x0000000f0800720c */ /* 0x000fe40003f06270 */
[----:B------:R-:W-:Y:S01]  /*0de0*/  IADD3 R4, PT, PT, R6, 0x30, RZ ;  /* 0x0000003006047810 */ /* 0x000fe20007ffe0ff */
[----:B------:R-:W-:Y:S05]  /*0df0*/  @P1 BRA `(.L_x_3138) ;  /* 0x0000000000201947 */ /* 0x000fea0003800000 */
        /* <DEDUP_REMOVED lines=8> */
.L_x_3138:
[----:B------:R-:W-:Y:S05]  /*0e80*/  BSYNC.RECONVERGENT B0 ;  /* 0x0000000000007941 */ /* 0x000fea0003800200 */
.L_x_3137:
[----:B------:R-:W-:Y:S01]  /*0e90*/  BSSY.RECONVERGENT B0, `(.L_x_3139) ;  /* 0x000000b000007945 */ /* 0x000fe20003800200 */
[----:B------:R-:W-:-:S03]  /*0ea0*/  ISETP.GE.AND P1, PT, R4, R15, PT ;  /* 0x0000000f0400720c */ /* 0x000fc60003f26270 */
[----:B------:R-:W-:Y:S10]  /*0eb0*/  @P2 BRA `(.L_x_3140) ;  /* 0x0000000000202947 */ /* 0x000ff40003800000 */
[-C--:B-----5:R-:W-:Y:S02]  /*0ec0*/  ISETP.GE.AND P5, PT, R9, R0.reuse, PT ;  /* 0x000000000900720c */ /* 0x0a0fe40003fa6270 */
[----:B------:R-:W-:-:S11]  /*0ed0*/  ISETP.GE.AND P3, PT, R19, R0, PT ;  /* 0x000000001300720c */ /* 0x000fd60003f66270 */
[----:B--234-:R-:W-:-:S04]  /*0ee0*/  @!P5 LEA R22, P2, R7, R12, 0x2 ;  /* 0x0000000c0716d211 */ /* 0x01cfc800078410ff */
[C---:B------:R-:W-:Y:S02]  /*0ef0*/  @!P5 LEA.HI.X R23, R7.reuse, R13, R3, 0x2, P2 ;  /* 0x0000000d0717d211 */ /* 0x040fe400010f1403 */
[----:B-1----:R-:W-:-:S03]  /*0f00*/  @!P3 LEA R20, P2, R7, R12, 0x2 ;  /* 0x0000000c0714b211 */ /* 0x002fc600078410ff */
[----:B------:R1:W-:Y:S01]  /*0f10*/  @!P5 ST.E.128 desc[UR4][R22.64+0x4000], RZ ;  /* 0x004000ff1600d985 */ /* 0x0003e2000c101d04 */
[----:B------:R-:W-:-:S05]  /*0f20*/  @!P3 LEA.HI.X R21, R7, R13, R3, 0x2, P2 ;  /* 0x0000000d0715b211 */ /* 0x000fca00010f1403 */
[----:B------:R1:W-:Y:S04]  /*0f30*/  @!P3 ST.E.128 desc[UR4][R20.64+0x4100], RZ ;  /* 0x004100ff1400b985 */ /* 0x0003e8000c101d04 */
.L_x_3140:
[----:B------:R-:W-:Y:S05]  /*0f40*/  BSYNC.RECONVERGENT B0 ;  /* 0x0000000000007941 */ /* 0x000fea0003800200 */
.L_x_3139:
        /* <DEDUP_REMOVED lines=11> */
.L_x_3142:
[----:B------:R-:W-:Y:S05]  /*1000*/  BSYNC.RECONVERGENT B0 ;  /* 0x0000000000007941 */ /* 0x000fea0003800200 */
.L_x_3141:
        /* <DEDUP_REMOVED lines=12> */
.L_x_3144:
[----:B------:R-:W-:Y:S05]  /*10d0*/  BSYNC.RECONVERGENT B0 ;  /* 0x0000000000007941 */ /* 0x000fea0003800200 */
.L_x_3143:
        /* <DEDUP_REMOVED lines=15> */
.L_x_3146:
[----:B------:R-:W-:Y:S05]  /*11d0*/  BSYNC.RECONVERGENT B0 ;  /* 0x0000000000007941 */ /* 0x000fea0003800200 */
.L_x_3145:
        /* <DEDUP_REMOVED lines=20> */
[----:B--234-:R-:W-:Y:S05]  /*1320*/  @P6 RET.REL.NODEC R214 `(_ZN5flash24flash_fwd_splitkv_kernelI23Flash_fwd_kernel_traitsILi128ELi64ELi128ELi4ELb0ELb0EN7cutlass10bfloat16_tE19Flash_kernel_traitsILi128ELi64ELi128ELi4ES3_EELb0ELb1ELb0ELb0ELb0ELb0ELb1ELb1EEEvNS_16Flash_fwd_paramsE) ;  /* 0xffffffecd6346950 */ /* 0x01cfea0003c3ffff */
[----:B------:R-:W-:Y:S02]  /*1330*/  MOV R3, 0xff800000 ;  /* 0xff80000000037802 */ /* 0x000fe40000000f00 */
[----:B------:R-:W-:-:S03]  /*1340*/  MOV R215, 0x0 ;  /* 0x0000000000d77802 */ /* 0x000fc60000000f00 */
[----:B------:R1:W-:Y:S02]  /*1350*/  ST.E desc[UR4][R10.64+0xe0], R3 ;  /* 0x0000e0030a007985 */ /* 0x0003e4000c101904 */
[----:B-1----:R-:W-:Y:S05]  /*1360*/  RET.REL.NODEC R214 `(_ZN5flash24flash_fwd_splitkv_kernelI23Flash_fwd_kernel_traitsILi128ELi64ELi128ELi4ELb0ELb0EN7cutlass10bfloat16_tE19Flash_kernel_traitsILi128ELi64ELi128ELi4ES3_EELb0ELb1ELb0ELb0ELb0ELb0ELb1ELb1EEEvNS_16Flash_fwd_paramsE) ;  /* 0xffffffecd6247950 */ /* 0x002fea0003c3ffff */
.L_x_3130:
        /* <DEDUP_REMOVED lines=12> */
[----:B-----5:R-:W3:Y:S04]  /*1430*/  LD.E R11, desc[UR4][R132.64+0x170] ;  /* 0x00017004840b7980 */ /* 0x020ee8000c101900 */
[----:B------:R-:W4:Y:S04]  /*1440*/  LD.E.64 R12, desc[UR4][R132.64+0x168] ;  /* 0x00016804840c7980 */ /* 0x000f28000c101b00 */
[----:B--2---:R-:W2:Y:S01]  /*1450*/  LD.E R5, desc[UR4][R132.64+0x68] ;  /* 0x0000680484057980 */ /* 0x004ea2000c101900 */
[----:B------:R-:W-:-:S03]  /*1460*/  LEA R6, R64, 0xffffff80, 0x7 ;  /* 0xffffff8040067811 */ /* 0x000fc600078e38ff */
[----:B------:R-:W2:Y:S04]  /*1470*/  LD.E.64 R206, desc[UR4][R132.64+0x38] ;  /* 0x0000380484ce7980 */ /* 0x000ea8000c101b00 */
[----:B------:R-:W2:Y:S04]  /*1480*/  LD.E.64 R16, desc[UR4][R132.64+0x28] ;  /* 0x0000280484107980 */ /* 0x000ea8000c101b00 */
[----:B------:R-:W2:Y:S04]  /*1490*/  LD.E.64 R18, desc[UR4][R132.64+0x50] ;  /* 0x0000500484127980 */ /* 0x000ea8000c101b00 */
[----:B------:R-:W5:Y:S04]  /*14a0*/  LD.E.64 R26, desc[UR4][R132.64+0x58] ;  /* 0x00005804841a7980 */ /* 0x000f68000c101b00 */
[----:B------:R-:W5:Y:S01]  /*14b0*/  LD.E.64 R208, desc[UR4][R132.64+0x40] ;  /* 0x0000400484d07980 */ /* 0x000f62000c101b00 */
[----:B---3--:R-:W-:-:S04]  /*14c0*/  IABS R7, R11 ;  /* 0x0000000b00077213 */ /* 0x008fc80000000000 */
[----:B------:R-:W3:Y:S08]  /*14d0*/  I2F.RP R8, R7 ;  /* 0x0000000700087306 */ /* 0x000ef00000209400 */
[----:B---3--:R-:W3:Y:S02]  /*14e0*/  MUFU.RCP R14, R8 ;  /* 0x00000008000e7308 */ /* 0x008ee40000001000 */
[----:B---3--:R-:W-:-:S06]  /*14f0*/  VIADD R14, R14, 0xffffffe ;  /* 0x0ffffffe0e0e7836 */ /* 0x008fcc0000000000 */
[----:B------:R-:W3:Y:S01]  /*1500*/  F2I.FTZ.U32.TRUNC.NTZ R15, R14 ;  /* 0x0000000e000f7305 */ /* 0x000ee2000021f000 */
[----:B------:R-:W-:Y:S01]  /*1510*/  IABS R3, R11 ;  /* 0x0000000b00037213 */ /* 0x000fe20000000000 */
[----:B---3--:R-:W-:Y:S01]  /*1520*/  IMAD.MOV R4, RZ, RZ, -R15 ;  /* 0x000000ffff047224 */ /* 0x008fe200078e0a0f */
[----:B------:R-:W-:-:S03]  /*1530*/  MOV R14, RZ ;  /* 0x000000ff000e7202 */ /* 0x000fc60000000f00 */
[----:B------:R-:W-:Y:S01]  /*1540*/  IMAD R9, R4, R7, RZ ;  /* 0x0000000704097224 */ /* 0x000fe200078e02ff */
[----:B------:R-:W-:-:S03]  /*1550*/  IABS R4, R6 ;  /* 0x0000000600047213 */ /* 0x000fc60000000000 */
[----:B------:R-:W-:Y:S02]  /*1560*/  IMAD.HI.U32 R9, R15, R9, R14 ;  /* 0x000000090f097227 */ /* 0x000fe400078e000e */
[----:B------:R-:W3:Y:S02]  /*1570*/  LD.E.64 R14, desc[UR4][R132.64+0x20] ;  /* 0x00002004840e7980 */ /* 0x000ee4000c101b00 */
        /* <DEDUP_REMOVED lines=10> */
[-C--:B----4-:R-:W-:Y:S02]  /*1620*/  IMAD R3, R13, R219.reuse, RZ ;  /* 0x000000db0d037224 */ /* 0x090fe400078e02ff */
[----:B------:R-:W-:-:S04]  /*1630*/  IMAD.WIDE.U32 R12, R12, R219, RZ ;  /* 0x000000db0c0c7225 */ /* 0x000fc800078e00ff */
[----:B------:R-:W-:Y:S02]  /*1640*/  IMAD.IADD R3, R13, 0x1, R3 ;  /* 0x000000010d037824 */ /* 0x000fe400078e0203 */
[----:B------:R-:W-:Y:S02]  /*1650*/  @P0 IADD3 R10, PT, PT, R10, 0x1, RZ ;  /* 0x000000010a0a0810 */ /* 0x000fe40007ffe0ff */
[----:B------:R-:W-:Y:S02]  /*1660*/  LEA R220, P0, R12, R222, 0x2 ;  /* 0x000000de0cdc7211 */ /* 0x000fe400078010ff */
[----:B------:R-:W-:Y:S02]  /*1670*/  @!P1 IADD3 R10, PT, PT, -R10, RZ, RZ ;  /* 0x000000ff0a0a9210 */ /* 0x000fe40007ffe1ff */
[----:B------:R-:W-:Y:S02]  /*1680*/  LEA.HI.X R221, R12, R223, R3, 0x2, P0 ;  /* 0x000000df0cdd7211 */ /* 0x000fe400000f1403 */
[----:B------:R-:W-:-:S05]  /*1690*/  @!P2 LOP3.LUT R10, RZ, R11, RZ, 0x33, !PT ;  /* 0x0000000bff0aa212 */ /* 0x000fca00078e33ff */
[----:B------:R-:W-:-:S05]  /*16a0*/  IMAD.WIDE R22, R10, 0x4, R220 ;  /* 0x000000040a167825 */ /* 0x000fca00078e02dc */
[----:B------:R4:W3:Y:S01]  /*16b0*/  LD.E R3, desc[UR4][R22.64] ;  /* 0x0000000416037980 */ /* 0x0008e2000c101900 */
[----:B--2---:R-:W-:-:S04]  /*16c0*/  IABS R9, R5 ;  /* 0x0000000500097213 */ /* 0x004fc80000000000 */
[----:B------:R-:W2:Y:S08]  /*16d0*/  I2F.RP R20, R9 ;  /* 0x0000000900147306 */ /* 0x000eb00000209400 */
[----:B--2---:R-:W2:Y:S02]  /*16e0*/  MUFU.RCP R12, R20 ;  /* 0x00000014000c7308 */ /* 0x004ea40000001000 */
[----:B--2---:R-:W-:-:S06]  /*16f0*/  VIADD R12, R12, 0xffffffe ;  /* 0x0ffffffe0c0c7836 */ /* 0x004fcc0000000000 */
[----:B----4-:R-:W2:Y:S01]  /*1700*/  F2I.FTZ.U32.TRUNC.NTZ R23, R12 ;  /* 0x0000000c00177305 */ /* 0x010ea2000021f000 */
[----:B------:R-:W-:Y:S01]  /*1710*/  IMAD.MOV.U32 R22, RZ, RZ, RZ ;  /* 0x000000ffff167224 */ /* 0x000fe200078e00ff */
[----:B------:R-:W-:Y:S02]  /*1720*/  IABS R8, R218 ;  /* 0x000000da00087213 */ /* 0x000fe40000000000 */
[----:B------:R-:W-:Y:S02]  /*1730*/  IABS R7, R5 ;  /* 0x0000000500077213 */ /* 0x000fe40000000000 */
[----:B--2---:R-:W-:-:S05]  /*1740*/  IADD3 R4, PT, PT, RZ, -R23, RZ ;  /* 0x80000017ff047210 */ /* 0x004fca0007ffe0ff */
[----:B------:R-:W-:-:S04]  /*1750*/  IMAD R13, R4, R9, RZ ;  /* 0x00000009040d7224 */ /* 0x000fc800078e02ff */
[----:B------:R-:W-:Y:S01]  /*1760*/  IMAD.HI.U32 R13, R23, R13, R22 ;  /* 0x0000000d170d7227 */ /* 0x000fe200078e0016 */
[----:B------:R-:W-:-:S05]  /*1770*/  IADD3 R7, PT, PT, RZ, -R7, RZ ;  /* 0x80000007ff077210 */ /* 0x000fca0007ffe0ff */
[----:B------:R-:W-:-:S04]  /*1780*/  IMAD.HI.U32 R4, R13, R8, RZ ;  /* 0x000000080d047227 */ /* 0x000fc800078e00ff */
[----:B------:R-:W-:-:S05]  /*1790*/  IMAD R8, R4, R7, R8 ;  /* 0x0000000704087224 */ /* 0x000fca00078e0208 */
[----:B------:R-:W-:-:S13]  /*17a0*/  ISETP.GT.U32.AND P1, PT, R9, R8, PT ;  /* 0x000000080900720c */ /* 0x000fda0003f24070 */
[----:B------:R-:W-:-:S05]  /*17b0*/  @!P1 IMAD.IADD R8, R8, 0x1, -R9 ;  /* 0x0000000108089824 */ /* 0x000fca00078e0a09 */
[----:B------:R-:W-:Y:S01]  /*17c0*/  ISETP.GE.U32.AND P2, PT, R8, R9, PT ;  /* 0x000000090800720c */ /* 0x000fe20003f46070 */
[----:B------:R-:W-:Y:S01]  /*17d0*/  @!P1 VIADD R4, R4, 0x1 ;  /* 0x0000000104049836 */ /* 0x000fe20000000000 */
[----:B------:R-:W-:Y:S02]  /*17e0*/  IADD3 R10, PT, PT, -R10, RZ, RZ ;  /* 0x000000ff0a0a7210 */ /* 0x000fe40007ffe1ff */
[----:B------:R-:W-:Y:S02]  /*17f0*/  LOP3.LUT R9, R218, R5, RZ, 0x3c, !PT ;  /* 0x00000005da097212 */ /* 0x000fe400078e3cff */
[----:B------:R-:W-:Y:S01]  /*1800*/  ISETP.NE.AND P1, PT, R5, RZ, PT ;  /* 0x000000ff0500720c */ /* 0x000fe20003f25270 */
[----:B------:R-:W-:Y:S01]  /*1810*/  IMAD R6, R11, R10, R6 ;  /* 0x0000000a0b067224 */ /* 0x000fe200078e0206 */
[----:B------:R-:W-:-:S05]  /*1820*/  ISETP.GE.AND P0, PT, R9, RZ, PT ;  /* 0x000000ff0900720c */ /* 0x000fca0003f06270 */
[----:B------:R-:W-:-:S04]  /*1830*/  @P2 IADD3 R4, PT, PT, R4, 0x1, RZ ;  /* 0x0000000104042810 */ /* 0x000fc80007ffe0ff */
[----:B------:R-:W-:Y:S01]  /*1840*/  MOV R9, R4 ;  /* 0x0000000400097202 */ /* 0x000fe20000000f00 */
[----:B------:R-:W-:-:S04]  /*1850*/  IMAD R4, R207, R6, RZ ;  /* 0x00000006cf047224 */ /* 0x000fc800078e02ff */
[----:B------:R-:W-:Y:S01]  /*1860*/  @!P0 IMAD.MOV R9, RZ, RZ, -R9 ;  /* 0x000000ffff098224 */ /* 0x000fe200078e0a09 */
[----:B------:R-:W-:-:S05]  /*1870*/  @!P1 LOP3.LUT R9, RZ, R5, RZ, 0x33, !PT ;  /* 0x00000005ff099212 */ /* 0x000fca00078e33ff */
[----:B------:R-:W-:Y:S01]  /*1880*/  IMAD R11, R19, R9, RZ ;  /* 0x00000009130b7224 */ /* 0x000fe200078e02ff */
[----:B---3--:R-:W-:Y:S01]  /*1890*/  SHF.R.S32.HI R7, RZ, 0x1f, R3 ;  /* 0x0000001fff077819 */ /* 0x008fe20000011403 */
[-C--:B------:R-:W-:Y:S02]  /*18a0*/  IMAD R8, R15, R3.reuse, RZ ;  /* 0x000000030f087224 */ /* 0x080fe400078e02ff */
[----:B------:R-:W-:Y:S01]  /*18b0*/  IMAD.WIDE.U32 R12, R14, R3, RZ ;  /* 0x000000030e0c7225 */ /* 0x000fe200078e00ff */
[----:B------:R-:W-:-:S03]  /*18c0*/  SHF.R.S32.HI R15, RZ, 0x1f, R6 ;  /* 0x0000001fff0f7819 */ /* 0x000fc60000011406 */
[----:B------:R-:W-:-:S04]  /*18d0*/  IMAD R8, R14, R7, R8 ;  /* 0x000000070e087224 */ /* 0x000fc800078e0208 */
[----:B------:R-:W-:Y:S02]  /*18e0*/  IMAD.IADD R13, R13, 0x1, R8 ;  /* 0x000000010d0d7824 */ /* 0x000fe400078e0208 */
[----:B------:R-:W-:Y:S02]  /*18f0*/  IMAD R4, R206, R15, R4 ;  /* 0x0000000fce047224 */ /* 0x000fe400078e0204 */
[----:B------:R-:W-:Y:S01]  /*1900*/  IMAD.WIDE.U32 R12, R6, R206, R12 ;  /* 0x000000ce060c7225 */ /* 0x000fe200078e000c */
[----:B------:R-:W-:-:S04]  /*1910*/  SHF.R.S32.HI R8, RZ, 0x1f, R9 ;  /* 0x0000001fff087819 */ /* 0x000fc80000011409 */
[----:B------:R-:W-:Y:S01]  /*1920*/  IADD3 R13, PT, PT, R13, R4, RZ ;  /* 0x000000040d0d7210 */ /* 0x000fe20007ffe0ff */
[-C--:B------:R-:W-:Y:S02]  /*1930*/  IMAD R4, R17, R3.reuse, RZ ;  /* 0x0000000311047224 */ /* 0x080fe400078e02ff */
[----:B------:R-:W-:-:S04]  /*1940*/  IMAD.WIDE.U32 R20, R16, R3, RZ ;  /* 0x0000000310147225 */ /* 0x000fc800078e00ff */
[----:B------:R-:W-:-:S04]  /*1950*/  IMAD.WIDE.U32 R12, R9, R18, R12 ;  /* 0x00000012090c7225 */ /* 0x000fc800078e000c */
[----:B------:R-:W-:Y:S02]  /*1960*/  IMAD R7, R16, R7, R4 ;  /* 0x0000000710077224 */ /* 0x000fe400078e0204 */
[----:B------:R-:W-:Y:S01]  /*1970*/  IMAD R8, R18, R8, R11 ;  /* 0x0000000812087224 */ /* 0x000fe200078e020b */
[----:B------:R-:W-:Y:S02]  /*1980*/  MOV R4, R12 ;  /* 0x0000000c00047202 */ /* 0x000fe40000000f00 */
[----:B------:R-:W-:Y:S01]  /*1990*/  IADD3 R12, PT, PT, R21, R7, RZ ;  /* 0x00000007150c7210 */ /* 0x000fe20007ffe0ff */
[----:B------:R-:W-:Y:S01]  /*19a0*/  IMAD.IADD R3, R13, 0x1, R8 ;  /* 0x000000010d037824 */ /* 0x000fe200078e0208 */
[----:B------:R-:W-:Y:S05]  /*19b0*/  BRA `(.L_x_3149) ;  /* 0x0000000400387947 */ /* 0x000fea0003800000 */
.L_x_3148:
[----:B--2---:R-:W2:Y:S01]  /*19c0*/  LD.E R5, desc[UR4][R132.64+0x68] ;  /* 0x0000680484057980 */ /* 0x004ea2000c101900 */
[----:B------:R-:W-:-:S03]  /*19d0*/  ISETP.NE.AND P2, PT, R13, -0x1, PT ;  /* 0xffffffff0d00780c */ /* 0x000fc60003f45270 */
[----:B------:R-:W3:Y:S04]  /*19e0*/  LD.E.64 R206, desc[UR4][R132.64+0x38] ;  /* 0x0000380484ce7980 */ /* 0x000ee8000c101b00 */
[----:B------:R-:W4:Y:S04]  /*19f0*/  LD.E.64 R208, desc[UR4][R132.64+0x40] ;  /* 0x0000400484d07980 */ /* 0x000f28000c101b00 */
[----:B------:R-:W4:Y:S04]  /*1a00*/  LD.E.64 R16, desc[UR4][R132.64+0x50] ;  /* 0x0000500484107980 */ /* 0x000f28000c101b00 */
[----:B------:R-:W4:Y:S04]  /*1a10*/  @!P2 LD.E.64 R14, desc[UR4][R132.64+0x20] ;  /* 0x00002004840ea980 */ /* 0x000f28000c101b00 */
[----:B------:R-:W4:Y:S04]  /*1a20*/  @!P2 LD.E.64 R18, desc[UR4][R132.64+0x28] ;  /* 0x000028048412a980 */ /* 0x000f28000c101b00 */
[----:B------:R1:W5:Y:S01]  /*1a30*/  LD.E.64 R26, desc[UR4][R132.64+0x58] ;  /* 0x00005804841a7980 */ /* 0x000362000c101b00 */
[----:B------:R-:W-:Y:S01]  /*1a40*/  IMAD.MOV.U32 R20, RZ, RZ, RZ ;  /* 0x000000ffff147224 */ /* 0x000fe200078e00ff */
[----:B------:R-:W-:-:S02]  /*1a50*/  IABS R8, R218 ;  /* 0x000000da00087213 */ /* 0x000fc40000000000 */
[----:B------:R-:W-:Y:S02]  /*1a60*/  CS2R R220, SRZ ;  /* 0x0000000000dc7805 */ /* 0x000fe4000001ff00 */
[----:B--2---:R-:W-:-:S04]  /*1a70*/  IABS R4, R5 ;  /* 0x0000000500047213 */ /* 0x004fc80000000000 */
[----:B------:R-:W2:Y:S08]  /*1a80*/  I2F.RP R9, R4 ;  /* 0x0000000400097306 */ /* 0x000eb00000209400 */
[----:B--2---:R-:W2:Y:S02]  /*1a90*/  MUFU.RCP R6, R9 ;  /* 0x0000000900067308 */ /* 0x004ea40000001000 */
[----:B--2---:R-:W-:-:S06]  /*1aa0*/  IADD3 R6, PT, PT, R6, 0xffffffe, RZ ;  /* 0x0ffffffe06067810 */ /* 0x004fcc0007ffe0ff */
[----:B------:R-:W2:Y:S01]  /*1ab0*/  F2I.FTZ.U32.TRUNC.NTZ R21, R6 ;  /* 0x0000000600157305 */ /* 0x000ea2000021f000 */
[----:B------:R-:W-:Y:S02]  /*1ac0*/  IABS R7, R5 ;  /* 0x0000000500077213 */ /* 0x000fe40000000000 */
[----:B--2---:R-:W-:-:S05]  /*1ad0*/  IADD3 R3, PT, PT, RZ, -R21, RZ ;  /* 0x80000015ff037210 */ /* 0x004fca0007ffe0ff */
[----:B------:R-:W-:-:S04]  /*1ae0*/  IMAD R3, R3, R4, RZ ;  /* 0x0000000403037224 */ /* 0x000fc800078e02ff */
[----:B------:R-:W-:Y:S01]  /*1af0*/  IMAD.HI.U32 R3, R21, R3, R20 ;  /* 0x0000000315037227 */ /* 0x000fe200078e0014 */
[----:B------:R-:W-:-:S05]  /*1b00*/  IADD3 R7, PT, PT, RZ, -R7, RZ ;  /* 0x80000007ff077210 */ /* 0x000fca0007ffe0ff */
[----:B------:R-:W-:-:S04]  /*1b10*/  IMAD.HI.U32 R10, R3, R8, RZ ;  /* 0x00000008030a7227 */ /* 0x000fc800078e00ff */
[----:B------:R-:W-:-:S05]  /*1b20*/  IMAD R7, R10, R7, R8 ;  /* 0x000000070a077224 */ /* 0x000fca00078e0208 */
[----:B------:R-:W-:Y:S01]  /*1b30*/  ISETP.GT.U32.AND P1, PT, R4, R7, PT ;  /* 0x000000070400720c */ /* 0x000fe20003f24070 */
[-C--:B---3--:R-:W-:Y:S01]  /*1b40*/  @!P2 IMAD R3, R207, R12.reuse, RZ ;  /* 0x0000000ccf03a224 */ /* 0x088fe200078e02ff */
[----:B------:R-:W-:Y:S01]  /*1b50*/  @!P2 SHF.R.S32.HI R6, RZ, 0x1f, R12 ;  /* 0x0000001fff06a819 */ /* 0x000fe2000001140c */
[----:B------:R-:W-:Y:S01]  /*1b60*/  @!P2 IMAD.WIDE.U32 R20, R206, R12, RZ ;  /* 0x0000000cce14a225 */ /* 0x000fe200078e00ff */
[----:B-----5:R-:W-:-:S03]  /*1b70*/  @!P2 SHF.R.S32.HI R8, RZ, 0x1f, R11 ;  /* 0x0000001fff08a819 */ /* 0x020fc6000001140b */
[----:B------:R-:W-:Y:S01]  /*1b80*/  @!P2 IMAD R3, R6, R206, R3 ;  /* 0x000000ce0603a224 */ /* 0x000fe200078e0203 */
[----:B------:R-:W-:Y:S01]  /*1b90*/  @P2 IADD3 R6, PT, PT, R12, R13, RZ ;  /* 0x0000000d0c062210 */ /* 0x000fe20007ffe0ff */
[----:B----4-:R-:W-:-:S04]  /*1ba0*/  @!P2 IMAD R9, R15, R11, RZ ;  /* 0x0000000b0f09a224 */ /* 0x010fc800078e02ff */
[----:B------:R-:W-:Y:S02]  /*1bb0*/  @!P1 IMAD.IADD R7, R7, 0x1, -R4 ;  /* 0x0000000107079824 */ /* 0x000fe400078e0a04 */
[----:B------:R-:W-:-:S03]  /*1bc0*/  @!P2 IMAD.IADD R21, R21, 0x1, R3 ;  /* 0x000000011515a824 */ /* 0x000fc600078e0203 */
[----:B------:R-:W-:Y:S02]  /*1bd0*/  ISETP.GE.U32.AND P5, PT, R7, R4, PT ;  /* 0x000000040700720c */ /* 0x000fe40003fa6070 */
[----:B------:R-:W-:Y:S01]  /*1be0*/  LOP3.LUT R4, R218, R5, RZ, 0x3c, !PT ;  /* 0x00000005da047212 */ /* 0x000fe200078e3cff */
[C---:B------:R-:W-:Y:S02]  /*1bf0*/  @!P2 IMAD R9, R14.reuse, R8, R9 ;  /* 0x000000080e09a224 */ /* 0x040fe400078e0209 */
[----:B------:R-:W-:Y:S01]  /*1c00*/  @!P2 IMAD.WIDE.U32 R20, R14, R11, R20 ;  /* 0x0000000b0e14a225 */ /* 0x000fe200078e0014 */
[----:B------:R-:W-:-:S03]  /*1c10*/  ISETP.GE.AND P0, PT, R4, RZ, PT ;  /* 0x000000ff0400720c */ /* 0x000fc60003f06270 */
[----:B------:R-:W-:Y:S01]  /*1c20*/  @P2 IMAD.WIDE.U32 R14, R206, R6, RZ ;  /* 0x00000006ce0e2225 */ /* 0x000fe200078e00ff */
[----:B------:R-:W-:-:S03]  /*1c30*/  ISETP.NE.AND P3, PT, R5, RZ, PT ;  /* 0x000000ff0500720c */ /* 0x000fc60003f65270 */
[----:B------:R-:W-:Y:S01]  /*1c40*/  @P2 IMAD R3, R207, R6, RZ ;  /* 0x00000006cf032224 */ /* 0x000fe200078e02ff */
[----:B------:R-:W-:Y:S02]  /*1c50*/  @!P2 IADD3 R9, PT, PT, R21, R9, RZ ;  /* 0x000000091509a210 */ /* 0x000fe40007ffe0ff */
[----:B------:R-:W-:Y:S01]  /*1c60*/  @!P2 MOV R8, R20 ;  /* 0x000000140008a202 */ /* 0x000fe20000000f00 */
[----:B------:R-:W-:Y:S01]  /*1c70*/  @P2 IMAD.IADD R9, R15, 0x1, R3 ;  /* 0x000000010f092824 */ /* 0x000fe200078e0203 */
[----:B------:R-:W-:Y:S02]  /*1c80*/  @!P1 IADD3 R10, PT, PT, R10, 0x1, RZ ;  /* 0x000000010a0a9810 */ /* 0x000fe40007ffe0ff */
[----:B------:R-:W-:Y:S02]  /*1c90*/  LEA R6, R64, 0xffffff80, 0x7 ;  /* 0xffffff8040067811 */ /* 0x000fe400078e38ff */
[----:B------:R-:W-:Y:S01]  /*1ca0*/  @P2 MOV R8, R14 ;  /* 0x0000000e00082202 */ /* 0x000fe20000000f00 */
[----:B------:R-:W-:Y:S01]  /*1cb0*/  @!P2 IMAD R4, R209, R12, RZ ;  /* 0x0000000cd104a224 */ /* 0x000fe200078e02ff */
[----:B------:R-:W-:Y:S01]  /*1cc0*/  @!P2 SHF.R.S32.HI R3, RZ, 0x1f, R12 ;  /* 0x0000001fff03a819 */ /* 0x000fe2000001140c */
[----:B------:R-:W-:Y:S01]  /*1cd0*/  @P5 VIADD R10, R10, 0x1 ;  /* 0x000000010a0a5836 */ /* 0x000fe20000000000 */
[----:B------:R-:W-:Y:S01]  /*1ce0*/  SHF.R.S32.HI R15, RZ, 0x1f, R6 ;  /* 0x0000001fff0f7819 */ /* 0x000fe20000011406 */
[----:B------:R-:W-:-:S02]  /*1cf0*/  IMAD R7, R207, R6, RZ ;  /* 0x00000006cf077224 */ /* 0x000fc400078e02ff */
[----:B------:R-:W-:Y:S01]  /*1d00*/  IMAD.WIDE.U32 R20, R206, R6, R8 ;  /* 0x00000006ce147225 */ /* 0x000fe200078e0008 */
[----:B------:R-:W-:-:S03]  /*1d10*/  @!P0 IADD3 R10, PT, PT, -R10, RZ, RZ ;  /* 0x000000ff0a0a8210 */ /* 0x000fc60007ffe1ff */
[----:B------:R-:W-:Y:S02]  /*1d20*/  @!P2 IMAD R3, R3, R208, R4 ;  /* 0x000000d00303a224 */ /* 0x000fe400078e0204 */
[----:B------:R-:W-:Y:S01]  /*1d30*/  @!P2 IMAD.WIDE.U32 R8, R208, R12, RZ ;  /* 0x0000000cd008a225 */ /* 0x000fe200078e00ff */
[----:B------:R-:W-:-:S03]  /*1d40*/  @!P3 LOP3.LUT R10, RZ, R5, RZ, 0x33, !PT ;  /* 0x00000005ff0ab212 */ /* 0x000fc600078e33ff */
[----:B------:R-:W-:Y:S01]  /*1d50*/  IMAD R7, R15, R206, R7 ;  /* 0x000000ce0f077224 */ /* 0x000fe200078e0207 */
[----:B------:R-:W-:Y:S01]  /*1d60*/  @!P2 IADD3 R23, PT, PT, R9, R3, RZ ;  /* 0x000000030917a210 */ /* 0x000fe20007ffe0ff */
[----:B------:R-:W-:Y:S01]  /*1d70*/  @!P2 IMAD R4, R19, R11, RZ ;  /* 0x0000000b1304a224 */ /* 0x000fe200078e02ff */
[----:B------:R-:W-:Y:S02]  /*1d80*/  @!P2 SHF.R.S32.HI R3, RZ, 0x1f, R11 ;  /* 0x0000001fff03a819 */ /* 0x000fe4000001140b */
[----:B------:R-:W-:Y:S02]  /*1d90*/  @!P2 MOV R22, R8 ;  /* 0x000000080016a202 */ /* 0x000fe40000000f00 */
        /* <DEDUP_REMOVED lines=8> */
[-C--:B------:R-:W-:Y:S02]  /*1e20*/  @P2 IMAD R7, R209, R12.reuse, RZ ;  /* 0x0000000cd1072224 */ /* 0x080fe400078e02ff */
[----:B------:R-:W-:Y:S01]  /*1e30*/  @P2 IMAD.WIDE.U32 R16, R208, R12, RZ ;  /* 0x0000000cd0102225 */ /* 0x000fe200078e00ff */
[----:B------:R-:W-:Y:S02]  /*1e40*/  @!P2 MOV R20, R18 ;  /* 0x000000120014a202 */ /* 0x000fe40000000f00 */
[----:B------:R-:W-:Y:S01]  /*1e50*/  MOV R4, R10 ;  /* 0x0000000a00047202 */ /* 0x000fe20000000f00 */
[----:B------:R-:W-:Y:S01]  /*1e60*/  @!P2 IMAD.IADD R12, R19, 0x1, R3 ;  /* 0x00000001130ca824 */ /* 0x000fe200078e0203 */
[----:B------:R-:W-:Y:S01]  /*1e70*/  @P2 IADD3 R12, PT, PT, R17, R7, RZ ;  /* 0x00000007110c2210 */ /* 0x000fe20007ffe0ff */
[----:B------:R-:W-:Y:S01]  /*1e80*/  IMAD.IADD R3, R11, 0x1, R8 ;  /* 0x000000010b037824 */ /* 0x000fe200078e0208 */
[----:B-1----:R-:W-:-:S02]  /*1e90*/  @P2 MOV R20, R16 ;  /* 0x0000001000142202 */ /* 0x002fc40000000f00 */
.L_x_3149:
[----:B------:R-:W-:Y:S05]  /*1ea0*/  BSYNC.RECONVERGENT B0 ;  /* 0x0000000000007941 */ /* 0x000fea0003800200 */
.L_x_3147:
        /* <DEDUP_REMOVED lines=27> */
[C---:B------:R-:W-:Y:S02]  /*2060*/  LOP3.LUT R23, R65.reuse, 0x1c0, RZ, 0xc0, !PT ;  /* 0x000001c041177812 */ /* 0x040fe400078ec0ff */
[----:B------:R-:W-:-:S05]  /*2070*/  LOP3.LUT R14, R65, 0x38, RZ, 0xc0, !PT ;  /* 0x00000038410e7812 */ /* 0x000fca00078ec0ff */
[-C--:B------:R-:W-:Y:S02]  /*2080*/  @!P2 IADD3 R21, PT, PT, R21, -R10.reuse, RZ ;  /* 0x8000000a1515a210 */ /* 0x080fe40007ffe0ff */
[----:B------:R-:W-:Y:S02]  /*2090*/  LOP3.LUT R22, R23, 0x38, R2, 0xf8, !PT ;  /* 0x0000003817167812 */ /* 0x000fe400078ef802 */
[----:B------:R-:W-:Y:S02]  /*20a0*/  ISETP.GE.U32.AND P3, PT, R21, R10, PT ;  /* 0x0000000a1500720c */ /* 0x000fe40003f66070 */
[----:B------:R-:W-:Y:S02]  /*20b0*/  IADD3 R30, P1, PT, R14, R20, RZ ;  /* 0x000000140e1e7210 */ /* 0x000fe40007f3e0ff */
[----:B------:R-:W-:Y:S01]  /*20c0*/  LOP3.LUT R10, R218, R5, RZ, 0x3c, !PT ;  /* 0x00000005da0a7212 */ /* 0x000fe200078e3cff */
[-C--:B-----5:R-:W-:Y:S01]  /*20d0*/  IMAD R20, R15, R208.reuse, RZ ;  /* 0x000000d00f147224 */ /* 0x0a0fe200078e02ff */
[--C-:B------:R-:W-:Y:S01]  /*20e0*/  LOP3.LUT R22, R22, 0x38, R65.reuse, 0x78, !PT ;  /* 0x0000003816167812 */ /* 0x100fe200078e7841 */
[----:B------:R-:W-:Y:S01]  /*20f0*/  IMAD.X R31, RZ, RZ, R12, P1 ;  /* 0x000000ffff1f7224 */ /* 0x000fe200008e060c */
[----:B------:R-:W-:Y:S01]  /*2100*/  ISETP.GE.AND P1, PT, R10, RZ, PT ;  /* 0x000000ff0a00720c */ /* 0x000fe20003f26270 */
[----:B------:R-:W-:Y:S01]  /*2110*/  @!P2 VIADD R7, R7, 0x1 ;  /* 0x000000010707a836 */ /* 0x000fe20000000000 */
[----:B------:R-:W-:Y:S01]  /*2120*/  LOP3.LUT R65, R22, 0x1e00, R65, 0xf8, !PT ;  /* 0x00001e0016417812 */ /* 0x000fe200078ef841 */
[C---:B------:R-:W-:Y:S01]  /*2130*/  IMAD R20, R6.reuse, R209, R20 ;  /* 0x000000d106147224 */ /* 0x040fe200078e0214 */
[----:B------:R-:W-:Y:S01]  /*2140*/  ISETP.NE.AND P2, PT, R5, RZ, PT ;  /* 0x000000ff0500720c */ /* 0x000fe20003f45270 */
[----:B------:R-:W-:Y:S01]  /*2150*/  IMAD.WIDE.U32 R22, R6, R208, R30 ;  /* 0x000000d006167225 */ /* 0x000fe200078e001e */
[----:B------:R-:W-:-:S03]  /*2160*/  @P3 IADD3 R7, PT, PT, R7, 0x1, RZ ;  /* 0x0000000107073810 */ /* 0x000fc60007ffe0ff */
[----:B------:R-:W-:Y:S02]  /*2170*/  IMAD.IADD R23, R23, 0x1, R20 ;  /* 0x0000000117177824 */ /* 0x000fe400078e0214 */
[----:B------:R-:W-:-:S04]  /*2180*/  IMAD.MOV.U32 R6, RZ, RZ, R7 ;  /* 0x000000ffff067224 */ /* 0x000fc800078e0007 */
[----:B------:R-:W-:Y:S02]  /*2190*/  @!P1 IMAD.MOV R6, RZ, RZ, -R6 ;  /* 0x000000ffff069224 */ /* 0x000fe400078e0a06 */
[----:B------:R-:W-:Y:S02]  /*21a0*/  @!P2 LOP3.LUT R6, RZ, R5, RZ, 0x33, !PT ;  /* 0x00000005ff06a212 */ /* 0x000fe400078e33ff */
[----:B------:R-:W-:-:S03]  /*21b0*/  SHF.R.S32.HI R5, RZ, 0x1f, R218 ;  /* 0x0000001fff057819 */ /* 0x000fc600000114da */
[----:B------:R-:W-:Y:S01]  /*21c0*/  IMAD.WIDE.U32 R22, R6, R26, R22 ;  /* 0x0000001a06167225 */ /* 0x000fe200078e0016 */
[----:B------:R-:W1:Y:S01]  /*21d0*/  S2UR UR6, SR_CgaCtaId ;  /* 0x00000000000679c3 */ /* 0x000e620000008800 */
[----:B------:R-:W-:Y:S02]  /*21e0*/  SHF.R.U32.HI R124, RZ, 0x3, R2 ;  /* 0x00000003ff7c7819 */ /* 0x000fe40000011602 */
[----:B------:R-:W-:-:S03]  /*21f0*/  IMAD.MOV.U32 R125, RZ, RZ, RZ ;  /* 0x000000ffff7d7224 */ /* 0x000fc600078e00ff */
[-C--:B------:R-:W-:Y:S01]  /*2200*/  IMAD R213, R209, R124.reuse, RZ ;  /* 0x0000007cd1d57224 */ /* 0x080fe200078e02ff */
[----:B------:R-:W-:Y:S01]  /*2210*/  UMOV UR7, 0x400 ;  /* 0x0000040000077882 */ /* 0x000fe20000000000 */
[----:B------:R-:W-:Y:S02]  /*2220*/  IMAD R211, R207, R124, RZ ;  /* 0x0000007ccfd37224 */ /* 0x000fe400078e02ff */
[----:B------:R-:W-:Y:S02]  /*2230*/  IMAD.SHL.U32 R72, R2, 0x4, RZ ;  /* 0x0000000402487824 */ /* 0x000fe400078e00ff */
[----:B------:R-:W-:Y:S01]  /*2240*/  IMAD.SHL.U32 R53, R64, 0x80, RZ ;  /* 0x0000008040357824 */ /* 0x000fe200078e00ff */
[----:B------:R-:W-:Y:S01]  /*2250*/  SHF.L.U64.HI R71, R206, 0x4, R207 ;  /* 0x00000004ce477819 */ /* 0x000fe200000102cf */
[----:B------:R-:W-:Y:S01]  /*2260*/  IMAD.SHL.U32 R66, R208, 0x10, RZ ;  /* 0x00000010d0427824 */ /* 0x000fe200078e00ff */
[----:B------:R-:W-:Y:S01]  /*2270*/  SHF.L.U32 R68, R206, 0x4, RZ ;  /* 0x00000004ce447819 */ /* 0x000fe200000006ff */
[----:B-1----:R-:W-:Y:S01]  /*2280*/  ULEA UR6, UR6, UR7, 0x18 ;  /* 0x0000000706067291 */ /* 0x002fe2000f8ec0ff */
[----:B------:R-:W-:-:S02]  /*2290*/  SHF.L.U64.HI R69, R208, 0x4, R209 ;  /* 0x00000004d0457819 */ /* 0x000fc400000102d1 */
[----:B------:R-:W-:-:S03]  /*22a0*/  LOP3.LUT R72, R72, 0x1c, RZ, 0xc0, !PT ;  /* 0x0000001c48487812 */ /* 0x000fc600078ec0ff */
[----:B------:R-:W-:Y:S02]  /*22b0*/  LEA R65, R65, UR6, 0x1 ;  /* 0x0000000641417c11 */ /* 0x000fe4000f8e08ff */
[----:B------:R-:W-:Y:S01]  /*22c0*/  IADD3 R70, PT, PT, R53, -0x80, RZ ;  /* 0xffffff8035467810 */ /* 0x000fe20007ffe0ff */
[----:B--2---:R-:W-:-:S04]  /*22d0*/  @P0 IMAD.WIDE.U32 R20, R130, R0, RZ ;  /* 0x0000000082140225 */ /* 0x004fc800078e00ff */
[----:B------:R-:W-:Y:S02]  /*22e0*/  @P0 IMAD R12, R131, R0, RZ ;  /* 0x00000000830c0224 */ /* 0x000fe400078e02ff */
[-C--:B---3--:R-:W-:Y:S02]  /*22f0*/  @!P0 IMAD R10, R29, R219.reuse, RZ ;  /* 0x000000db1d0a8224 */ /* 0x088fe400078e02ff */
[----:B------:R-:W-:-:S03]  /*2300*/  @!P0 IMAD.WIDE.U32 R28, R28, R219, RZ ;  /* 0x000000db1c1c8225 */ /* 0x000fc600078e00ff */
[----:B------:R-:W-:Y:S02]  /*2310*/  @!P0 MOV R0, R28 ;  /* 0x0000001c00008202 */ /* 0x000fe40000000f00 */
[----:B------:R-:W-:Y:S01]  /*2320*/  @P0 MOV R0, R20 ;  /* 0x0000001400000202 */ /* 0x000fe20000000f00 */
[----:B------:R-:W-:Y:S02]  /*2330*/  @!P0 IMAD.IADD R10, R29, 0x1, R10 ;  /* 0x000000011d0a8824 */ /* 0x000fe400078e020a */
[----:B------:R-:W-:Y:S01]  /*2340*/  @P0 IMAD.IADD R10, R21, 0x1, R12 ;  /* 0x00000001150a0824 */ /* 0x000fe200078e020c */
[----:B------:R-:W-:Y:S01]  /*2350*/  IADD3 R28, P1, PT, R14, R0, RZ ;  /* 0x000000000e1c7210 */ /* 0x000fe20007f3e0ff */
[----:B------:R-:W-:Y:S01]  /*2360*/  IMAD R21, R27, R6, RZ ;  /* 0x000000061b157224 */ /* 0x000fe200078e02ff */
[----:B------:R-:W-:Y:S01]  /*2370*/  SHF.R.S32.HI R0, RZ, 0x1f, R6 ;  /* 0x0000001fff007819 */ /* 0x000fe20000011406 */
[----:B------:R-:W-:Y:S02]  /*2380*/  IMAD R7, R25, R218, RZ ;  /* 0x000000da19077224 */ /* 0x000fe400078e02ff */
[----:B------:R-:W-:-:S02]  /*2390*/  IMAD.X R29, RZ, RZ, R10, P1 ;  /* 0x000000ffff1d7224 */ /* 0x000fc400008e060a */
[----:B------:R-:W-:Y:S02]  /*23a0*/  IMAD R26, R0, R26, R21 ;  /* 0x0000001a001a7224 */ /* 0x000fe400078e0215 */
[----:B------:R-:W-:Y:S02]  /*23b0*/  IMAD R5, R24, R5, R7 ;  /* 0x0000000518057224 */ /* 0x000fe400078e0207 */
[----:B------:R-:W-:Y:S01]  /*23c0*/  IMAD.WIDE.U32 R28, R218, R24, R28 ;  /* 0x00000018da1c7225 */ /* 0x000fe200078e001c */
[----:B------:R-:W-:Y:S02]  /*23d0*/  IADD3 R24, P0, PT, R14, R4, RZ ;  /* 0x000000040e187210 */ /* 0x000fe40007f1e0ff */
[----:B------:R-:W-:Y:S02]  /*23e0*/  SHF.R.S32.HI R4, RZ, 0x1f, R75 ;  /* 0x0000001fff047819 */ /* 0x000fe4000001144b */
[----:B------:R-:W-:Y:S02]  /*23f0*/  IADD3 R23, PT, PT, R23, R26, RZ ;  /* 0x0000001a17177210 */ /* 0x000fe40007ffe0ff */
[----:B------:R-:W-:Y:S01]  /*2400*/  LEA.HI R4, R4, R75, RZ, 0x7 ;  /* 0x0000004b04047211 */ /* 0x000fe200078f38ff */
[----:B------:R-:W-:-:S03]  /*2410*/  IMAD.WIDE.U32 R22, R124, R208, R22 ;  /* 0x000000d07c167225 */ /* 0x000fc600078e0016 */
[----:B------:R-:W-:Y:S02]  /*2420*/  SHF.R.S32.HI R4, RZ, 0x7, R4 ;  /* 0x00000007ff047819 */ /* 0x000fe40000011404 */
[----:B------:R-:W-:Y:S02]  /*2430*/  IADD3.X R25, PT, PT, RZ, R3, RZ, P0, !PT ;  /* 0x00000003ff197210 */ /* 0x000fe400007fe4ff */
[----:B------:R-:W-:Y:S02]  /*2440*/  IADD3 R213, PT, PT, R23, R213, RZ ;  /* 0x000000d517d57210 */ /* 0x000fe40007ffe0ff */
[C---:B----4-:R-:W-:Y:S01]  /*2450*/  LEA R212, P0, R22.reuse, R16, 0x1 ;  /* 0x0000001016d47211 */ /* 0x050fe200078008ff */
[----:B------:R-:W-:Y:S01]  /*2460*/  IMAD.WIDE.U32 R20, R215, 0x40, R124 ;  /* 0x00000040d7147825 */ /* 0x000fe200078e007c */
[----:B------:R-:W-:Y:S02]  /*2470*/  VIMNMX R73, PT, PT, R205, R4, !PT ;  /* 0x00000004cd497248 */ /* 0x000fe40007fe0100 */
[----:B------:R-:W-:Y:S01]  /*2480*/  LEA.HI.X R213, R22, R17, R213, 0x1, P0 ;  /* 0x0000001116d57211 */ /* 0x000fe200000f0cd5 */
[----:B------:R-:W-:Y:S01]  /*2490*/  IMAD R3, R21, R130, RZ ;  /* 0x0000008215037224 */ /* 0x000fe200078e02ff */
[----:B------:R-:W-:Y:S01]  /*24a0*/  ISETP.GT.AND P0, PT, R64, R73, PT ;  /* 0x000000494000720c */ /* 0x000fe20003f04270 */
[----:B------:R-:W-:-:S02]  /*24b0*/  IMAD.IADD R29, R29, 0x1, R5 ;  /* 0x000000011d1d7824 */ /* 0x000fc400078e0205 */
[----:B------:R-:W-:Y:S02]  /*24c0*/  IMAD R3, R20, R131, R3 ;  /* 0x0000008314037224 */ /* 0x000fe400078e0203 */
[----:B------:R-:W-:-:S04]  /*24d0*/  IMAD.WIDE.U32 R24, R124, R206, R24 ;  /* 0x000000ce7c187225 */ /* 0x000fc800078e0018 */
[----:B------:R-:W-:Y:S01]  /*24e0*/  IMAD.WIDE.U32 R20, R20, R130, R28 ;  /* 0x0000008214147225 */ /* 0x000fe200078e001c */
[----:B------:R-:W-:-:S03]  /*24f0*/  LEA R210, P1, R24, R18, 0x1 ;  /* 0x0000001218d27211 */ /* 0x000fc600078208ff */
[----:B------:R-:W-:Y:S01]  /*2500*/  IMAD.IADD R211, R25, 0x1, R211 ;  /* 0x0000000119d37824 */ /* 0x000fe200078e02d3 */
[----:B------:R-:W-:Y:S01]  /*2510*/  LEA R122, P2, R20, R8, 0x1 ;  /* 0x00000008147a7211 */ /* 0x000fe200078408ff */
[----:B------:R-:W-:Y:S01]  /*2520*/  IMAD.IADD R3, R21, 0x1, R3 ;  /* 0x0000000115037824 */ /* 0x000fe200078e0203 */
[----:B------:R-:W-:Y:S02]  /*2530*/  LEA.HI R11, R11, R11, RZ, 0x1 ;  /* 0x0000000b0b0b7211 */ /* 0x000fe400078f08ff */
[----:B------:R-:W-:Y:S02]  /*2540*/  LEA.HI.X R211, R24, R19, R211, 0x1, P1 ;  /* 0x0000001318d37211 */ /* 0x000fe400008f0cd3 */
[----:B------:R-:W-:Y:S02]  /*2550*/  LEA.HI.X R123, R20, R9, R3, 0x1, P2 ;  /* 0x00000009147b7211 */ /* 0x000fe400010f0c03 */
[----:B------:R-:W-:Y:S01]  /*2560*/  LOP3.LUT R12, R14, 0x40, RZ, 0xfc, !PT ;  /* 0x000000400e0c7812 */ /* 0x000fe200078efcff */
[----:B------:R-:W-:Y:S06]  /*2570*/  @!P0 BRA `(.L_x_3150) ;  /* 0x000000b000d08947 */ /* 0x000fec0003800000 */
[----:B------:R-:W2:Y:S04]  /*2580*/  LD.E.64 R28, desc[UR4][R132.64+0x120] ;  /* 0x00012004841c7980 */ /* 0x000ea8000c101b00 */
[----:B------:R-:W3:Y:S04]  /*2590*/  LD.E.64 R8, desc[UR4][R132.64+0x118] ;  /* 0x0001180484087980 */ /* 0x000ee8000c101b00 */
[----:B------:R-:W4:Y:S04]  /*25a0*/  LD.E.64 R126, desc[UR4][R132.64+0x130] ;  /* 0x00013004847e7980 */ /* 0x000f28000c101b00 */
[----:B------:R-:W5:Y:S04]  /*25b0*/  LD.E.64 R128, desc[UR4][R132.64+0x128] ;  /* 0x0001280484807980 */ /* 0x000f68000c101b00 */
        /* <DEDUP_REMOVED lines=9> */
[C---:B------:R-:W-:Y:S01]  /*2650*/  VIADD R112, R124.reuse, 0x40 ;  /* 0x000000407c707836 */ /* 0x040fe20000000000 */
[C---:B------:R-:W-:Y:S01]  /*2660*/  IADD3 R118, PT, PT, R124.reuse, 0x10, RZ ;  /* 0x000000107c767810 */ /* 0x040fe20007ffe0ff */
[C---:B------:R-:W-:Y:S01]  /*2670*/  VIADD R108, R124.reuse, 0x60 ;  /* 0x000000607c6c7836 */ /* 0x040fe20000000000 */
[C---:B------:R-:W-:Y:S01]  /*2680*/  SHF.L.U32 R105, R11.reuse, 0x4, RZ ;  /* 0x000000040b697819 */ /* 0x040fe200000006ff */
[C---:B------:R-:W-:Y:S01]  /*2690*/  IMAD R104, R11.reuse, 0x30, RZ ;  /* 0x000000300b687824 */ /* 0x040fe200078e02ff */
[C---:B------:R-:W-:Y:S01]  /*26a0*/  SHF.L.U32 R99, R11.reuse, 0x6, RZ ;  /* 0x000000060b637819 */ /* 0x040fe200000006ff */
[C---:B------:R-:W-:Y:S01]  /*26b0*/  IMAD R103, R11.reuse, 0x50, RZ ;  /* 0x000000500b677824 */ /* 0x040fe200078e02ff */
[C---:B------:R-:W-:Y:S01]  /*26c0*/  IADD3 R114, PT, PT, R124.reuse, 0x30, RZ ;  /* 0x000000307c727810 */ /* 0x040fe20007ffe0ff */
[C---:B------:R-:W-:Y:S01]  /*26d0*/  IMAD R102, R11.reuse, 0x60, RZ ;  /* 0x000000600b667824 */ /* 0x040fe200078e02ff */
[C---:B------:R-:W-:Y:S01]  /*26e0*/  IADD3 R110, PT, PT, R124.reuse, 0x50, RZ ;  /* 0x000000507c6e7810 */ /* 0x040fe20007ffe0ff */
[C---:B------:R-:W-:Y:S01]  /*26f0*/  IMAD R101, R11.reuse, 0x70, RZ ;  /* 0x000000700b657824 */ /* 0x040fe200078e02ff */
[----:B------:R-:W-:Y:S01]  /*2700*/  IADD3 R106, PT, PT, R124, 0x70, RZ ;  /* 0x000000707c6a7810 */ /* 0x000fe20007ffe0ff */
[----:B------:R-:W-:Y:S01]  /*2710*/  IMAD.SHL.U32 R100, R11, 0x20, RZ ;  /* 0x000000200b647824 */ /* 0x000fe200078e00ff */
        /* <DEDUP_REMOVED lines=18> */
[----:B---3--:R-:W-:Y:S01]  /*2840*/  IMAD.WIDE.U32 R24, R219, R8, R14 ;  /* 0x00000008db187225 */ /* 0x008fe200078e000e */
[----:B------:R-:W-:-:S03]  /*2850*/  SHF.R.S32.HI R8, RZ, 0x1f, R70 ;  /* 0x0000001fff087819 */ /* 0x000fc60000011446 */
[----:B------:R-:W-:Y:S01]  /*2860*/  IMAD R7, R9, R219, RZ ;  /* 0x000000db09077224 */ /* 0x000fe200078e02ff */
[C---:B-----5:R-:W-:Y:S01]  /*2870*/  SHF.L.U64.HI R74, R128.reuse, 0x4, R129 ;  /* 0x00000004804a7819 */ /* 0x060fe20000010281 */
[----:B----4-:R-:W-:Y:S01]  /*2880*/  IMAD R9, R127, R70, RZ ;  /* 0x000000467f097224 */ /* 0x010fe200078e02ff */
[----:B------:R-:W-:Y:S01]  /*2890*/  SHF.L.U32 R89, R128, 0x4, RZ ;  /* 0x0000000480597819 */ /* 0x000fe200000006ff */
[----:B------:R-:W-:Y:S01]  /*28a0*/  IMAD.WIDE.U32 R28, R70, R126, R28 ;  /* 0x0000007e461c7225 */ /* 0x000fe200078e001c */
[----:B------:R-:W-:-:S03]  /*28b0*/  IADD3 R25, PT, PT, R25, R7, RZ ;  /* 0x0000000719197210 */ /* 0x000fc60007ffe0ff */
[----:B------:R-:W-:Y:S02]  /*28c0*/  IMAD R7, R129, R70, RZ ;  /* 0x0000004681077224 */ /* 0x000fe400078e02ff */
[-C--:B------:R-:W-:Y:S02]  /*28d0*/  IMAD R9, R126, R8.reuse, R9 ;  /* 0x000000087e097224 */ /* 0x080fe400078e0209 */
[----:B------:R-:W-:Y:S02]  /*28e0*/  IMAD R7, R128, R8, R7 ;  /* 0x0000000880077224 */ /* 0x000fe400078e0207 */
[----:B------:R-:W-:-:S04]  /*28f0*/  IMAD.WIDE.U32 R26, R70, R128, R24 ;  /* 0x00000080461a7225 */ /* 0x000fc800078e0018 */
[----:B------:R-:W-:Y:S01]  /*2900*/  IMAD.IADD R29, R29, 0x1, R9 ;  /* 0x000000011d1d7824 */ /* 0x000fe200078e0209 */
[----:B------:R-:W-:Y:S01]  /*2910*/  IADD3 R27, PT, PT, R27, R7, RZ ;  /* 0x000000071b1b7210 */ /* 0x000fe20007ffe0ff */
[-C--:B------:R-:W-:Y:S02]  /*2920*/  IMAD R17, R17, R6.reuse, RZ ;  /* 0x0000000611117224 */ /* 0x080fe400078e02ff */
[----:B------:R-:W-:Y:S02]  /*2930*/  IMAD R9, R23, R6, RZ ;  /* 0x0000000617097224 */ /* 0x000fe400078e02ff */
[-C--:B------:R-:W-:Y:S02]  /*2940*/  IMAD R7, R16, R0.reuse, R17 ;  /* 0x0000000010077224 */ /* 0x080fe400078e0211 */
[----:B------:R-:W-:Y:S01]  /*2950*/  IMAD R0, R22, R0, R9 ;  /* 0x0000000016007224 */ /* 0x000fe200078e0209 */
[----:B------:R-:W-:Y:S01]  /*2960*/  SHF.R.S32.HI R9, RZ, 0x1f, R75 ;  /* 0x0000001fff097819 */ /* 0x000fe2000001144b */
[----:B------:R-:W-:-:S04]  /*2970*/  IMAD.WIDE.U32 R24, R6, R16, R28 ;  /* 0x0000001006187225 */ /* 0x000fc800078e001c */
[----:B------:R-:W-:Y:S01]  /*2980*/  IMAD.WIDE.U32 R22, R6, R22, R26 ;  /* 0x0000001606167225 */ /* 0x000fe200078e001a */
[----:B------:R-:W-:-:S03]  /*2990*/  IADD3 R25, PT, PT, R25, R7, RZ ;  /* 0x0000000719197210 */ /* 0x000fc60007ffe0ff */
[----:B------:R-:W-:Y:S01]  /*29a0*/  IMAD.IADD R6, R70, 0x1, R13 ;  /* 0x0000000146067824 */ /* 0x000fe200078e020d */
[----:B------:R-:W-:Y:S01]  /*29b0*/  IADD3 R13, P0, PT, -R75, R124, RZ ;  /* 0x0000007c4b0d7210 */ /* 0x000fe20007f1e1ff */
[----:B------:R-:W-:Y:S02]  /*29c0*/  IMAD.IADD R23, R23, 0x1, R0 ;  /* 0x0000000117177824 */ /* 0x000fe400078e0200 */
[----:B------:R-:W-:Y:S01]  /*29d0*/  IMAD R17, R6, R11, RZ ;  /* 0x0000000b06117224 */ /* 0x000fe200078e02ff */
[----:B------:R-:W-:Y:S01]  /*29e0*/  IADD3.X R9, PT, PT, RZ, ~R9, RZ, P0, !PT ;  /* 0x80000009ff097210 */ /* 0x000fe200007fe4ff */
[----:B------:R-:W-:Y:S02]  /*29f0*/  IMAD R6, R124, R11, R72 ;  /* 0x0000000b7c067224 */ /* 0x000fe400078e0248 */
[----:B------:R-:W-:Y:S01]  /*2a00*/  IMAD.WIDE.U32 R24, R126, R13, R24 ;  /* 0x0000000d7e187225 */ /* 0x000fe200078e0018 */
[----:B------:R-:W-:Y:S02]  /*2a10*/  SHF.R.S32.HI R83, RZ, 0x1f, R17 ;  /* 0x0000001fff537819 */ /* 0x000fe40000011411 */
[----:B------:R-:W-:Y:S01]  /*2a20*/  IADD3 R16, P0, PT, R17, R6, RZ ;  /* 0x0000000611107210 */ /* 0x000fe20007f1e0ff */
[----:B------:R-:W-:Y:S01]  /*2a30*/  IMAD.IADD R0, R72, 0x1, R6 ;  /* 0x0000000148007824 */ /* 0x000fe200078e0206 */
[----:B------:R-:W-:Y:S01]  /*2a40*/  LEA R78, P1, R24, R20, 0x1 ;  /* 0x00000014184e7211 */ /* 0x000fe200078208ff */
[C---:B------:R-:W-:Y:S01]  /*2a50*/  IMAD R79, R9.reuse, R126, RZ ;  /* 0x0000007e094f7224 */ /* 0x040fe200078e02ff */
[----:B------:R-:W-:Y:S01]  /*2a60*/  LEA.HI.X.SX32 R7, R6, R83, 0x1, P0 ;  /* 0x0000005306077211 */ /* 0x000fe200000f0eff */
[----:B------:R-:W-:Y:S01]  /*2a70*/  IMAD R9, R9, R128, RZ ;  /* 0x0000008009097224 */ /* 0x000fe200078e02ff */
[----:B------:R-:W-:Y:S01]  /*2a80*/  IADD3 R82, P0, PT, R17, R0, RZ ;  /* 0x0000000011527210 */ /* 0x000fe20007f1e0ff */
[----:B------:R-:W-:-:S02]  /*2a90*/  IMAD R79, R127, R13, R79 ;  /* 0x0000000d7f4f7224 */ /* 0x000fc400078e024f */
[----:B------:R-:W-:Y:S01]  /*2aa0*/  IMAD R9, R129, R13, R9 ;  /* 0x0000000d81097224 */ /* 0x000fe200078e0209 */
[----:B------:R-:W-:Y:S01]  /*2ab0*/  LEA.HI.X.SX32 R83, R0, R83, 0x1, P0 ;  /* 0x0000005300537211 */ /* 0x000fe200000f0eff */
[----:B------:R-:W-:Y:S01]  /*2ac0*/  IMAD.WIDE.U32 R22, R128, R13, R22 ;  /* 0x0000000d80167225 */ /* 0x000fe200078e0016 */
[----:B------:R-:W-:Y:S02]  /*2ad0*/  SHF.L.U64.HI R0, R16, 0x1, R7 ;  /* 0x0000000110007819 */ /* 0x000fe40000010207 */
[----:B------:R-:W-:Y:S01]  /*2ae0*/  SHF.L.U64.HI R83, R82, 0x1, R83 ;  /* 0x0000000152537819 */ /* 0x000fe20000010253 */
[----:B------:R-:W-:Y:S01]  /*2af0*/  IMAD.IADD R79, R25, 0x1, R79 ;  /* 0x00000001194f7824 */ /* 0x000fe200078e024f */
[----:B------:R-:W-:Y:S01]  /*2b00*/  SHF.L.U32 R16, R16, 0x1, RZ ;  /* 0x0000000110107819 */ /* 0x000fe200000006ff */
[----:B------:R-:W-:Y:S01]  /*2b10*/  IMAD.SHL.U32 R82, R82, 0x2, RZ ;  /* 0x0000000252527824 */ /* 0x000fe200078e00ff */
[----:B------:R-:W-:Y:S02]  /*2b20*/  IADD3 R9, PT, PT, R23, R9, RZ ;  /* 0x0000000917097210 */ /* 0x000fe40007ffe0ff */
[----:B------:R-:W-:-:S02]  /*2b30*/  LEA R10, P0, R22, R18, 0x1 ;  /* 0x00000012160a7211 */ /* 0x000fc400078008ff */
[----:B------:R-:W-:Y:S02]  /*2b40*/  LEA.HI.X R79, R24, R21, R79, 0x1, P1 ;  /* 0x00000015184f7211 */ /* 0x000fe400008f0c4f */
[----:B------:R-:W-:Y:S02]  /*2b50*/  IADD3 R80, P3, PT, R4, R82, RZ ;  /* 0x0000005204507210 */ /* 0x000fe40007f7e0ff */
[----:B------:R-:W-:Y:S02]  /*2b60*/  LEA.HI.X R9, R22, R19, R9, 0x1, P0 ;  /* 0x0000001316097211 */ /* 0x000fe400000f0c09 */
[----:B------:R-:W-:Y:S01]  /*2b70*/  IADD3 R54, P1, PT, R4, R16, RZ ;  /* 0x0000001004367210 */ /* 0x000fe20007f3e0ff */
[----:B------:R-:W-:Y:S01]  /*2b80*/  IMAD.X R81, R5, 0x1, R83, P3 ;  /* 0x0000000105517824 */ /* 0x000fe200018e0653 */
[C---:B------:R-:W-:Y:S02]  /*2b90*/  IADD3 R82, P2, PT, R2.reuse, R82, RZ ;  /* 0x0000005202527210 */ /* 0x040fe40007f5e0ff */
[----:B------:R-:W-:-:S02]  /*2ba0*/  IADD3 R16, P0, PT, R2, R16, RZ ;  /* 0x0000001002107210 */ /* 0x000fc40007f1e0ff */
[-C--:B------:R-:W-:Y:S01]  /*2bb0*/  IADD3.X R55, PT, PT, R5, R0.reuse, RZ, P1, !PT ;  /* 0x0000000005377210 */ /* 0x080fe20000ffe4ff */
[C---:B------:R-:W-:Y:S01]  /*2bc0*/  IMAD.X R83, R3.reuse, 0x1, R83, P2 ;  /* 0x0000000103537824 */ /* 0x040fe200010e0653 */
[----:B------:R-:W-:-:S09]  /*2bd0*/  IADD3.X R17, PT, PT, R3, R0, RZ, P0, !PT ;  /* 0x0000000003117210 */ /* 0x000fd200007fe4ff */
.L_x_3251:
        /* <DEDUP_REMOVED lines=8> */
[----:B------:R-:W-:Y:S02]  /*2c60*/  ISETP.GE.AND P4, PT, R116, R97, !P1 ;  /* 0x000000617400720c */ /* 0x000fe40004f86270 */
        /* <DEDUP_REMOVED lines=10> */
.L_x_3152:
[----:B------:R-:W-:Y:S05]  /*2d10*/  BSYNC.RECONVERGENT B0 ;  /* 0x0000000000007941 */ /* 0x000fea0003800200 */
.L_x_3151:
        /* <DEDUP_REMOVED lines=12> */
.L_x_3154:
[----:B------:R-:W-:Y:S05]  /*2de0*/  BSYNC.RECONVERGENT B0 ;  /* 0x0000000000007941 */ /* 0x000fea0003800200 */
.L_x_3153:
[----:B------:R-:W-:Y:S04]  /*2df0*/  BSSY.RECONVERGENT B0, `(.L_x_3155) ;  /* 0x000000c000007945 */ /* 0x000fe80003800200 */
[----:B------:R-:W-:Y:S05]  /*2e00*/  @!P4 BRA `(.L_x_3156) ;  /* 0x000000000028c947 */ /* 0x000fea0003800000 */
        /* <DEDUP_REMOVED lines=10> */
.L_x_3156:
[----:B------:R-:W-:Y:S05]  /*2eb0*/  BSYNC.RECONVERGENT B0 ;  /* 0x0000000000007941 */ /* 0x000fea0003800200 */
.L_x_3155:
        /* <DEDUP_REMOVED lines=17> */
.L_x_3158:
[----:B------:R-:W-:Y:S05]  /*2fd0*/  BSYNC.RECONVERGENT B0 ;  /* 0x0000000000007941 */ /* 0x000fea0003800200 */
.L_x_3157:
        /* <DEDUP_REMOVED lines=12> */
.L_x_3160:
[----:B------:R-:W-:Y:S05]  /*30a0*/  BSYNC.RECONVERGENT B0 ;  /* 0x0000000000007941 */ /* 0x000fea0003800200 */
.L_x_3159:
        /* <DEDUP_REMOVED lines=18> */
.L_x_3162:
[----:B------:R-:W-:Y:S05]  /*31d0*/  BSYNC.RECONVERGENT B0 ;  /* 0x0000000000007941 */ /* 0x000fea0003800200 */
.L_x_3161:
        /* <DEDUP_REMOVED lines=18> */
.L_x_3164:
[----:B------:R-:W-:Y:S05]  /*3300*/  BSYNC.RECONVERGENT B0 ;  /* 0x0000000000007941 */ /* 0x000fea0003800200 */
.L_x_3163:
        /* <DEDUP_REMOVED lines=18> */
.L_x_3166:
[----:B------:R-:W-:Y:S05]  /*3430*/  BSYNC.RECONVERGENT B0 ;  /* 0x0000000000007941 */ /* 0x000fea0003800200 */
.L_x_3165:
        /* <DEDUP_REMOVED lines=28> */
.L_x_3170:
[----:B------:R-:W-:Y:S05]  /*3600*/  BSYNC.RECONVERGENT B0 ;  /* 0x0000000000007941 */ /* 0x000fea0003800200 */
.L_x_3169:
        /* <DEDUP_REMOVED lines=16> */
.L_x_3172:
[----:B------:R-:W-:Y:S05]  /*3710*/  BSYNC.RECONVERGENT B0 ;  /* 0x0000000000007941 */ /* 0x000fea0003800200 */
.L_x_3171:
[----:B------:R-:W-:Y:S01]  /*3720*/  ISETP.NE.AND P0, PT, R111, RZ, PT ;  /* 0x000000ff6f00720c */ /* 0x000fe20003f05270 */
[----:B------:R-:W-:Y:S11]  /*3730*/  BSSY.RECONVERGENT B0, `(.L_x_3173) ;  /* 0x000000d000007945 */ /* 0x000ff60003800200 */
[----:B------:R-:W-:Y:S01]  /*3740*/  @!UPT UIADD3 URZ, UPT, UPT, URZ, URZ, URZ ;  /* 0x000000fffffff290 */ /* 0x000fe2000fffe0ff */
[----:B------:R-:W-:Y:S05]  /*3750*/  @!P0 BRA `(.L_x_3174) ;  /* 0x0000000000288947 */ /* 0x000fea0003800000 */
        /* <DEDUP_REMOVED lines=10> */
.L_x_3174:
[----:B------:R-:W-:Y:S05]  /*3800*/  BSYNC.RECONVERGENT B0 ;  /* 0x0000000000007941 */ /* 0x000fea0003800200 */
.L_x_3173:
[----:B------:R-:W-:Y:S04]  /*3810*/  BSSY.RECONVERGENT B0, `(.L_x_3175) ;  /* 0x000000f000007945 */ /* 0x000fe80003800200 */
[----:B------:R-:W-:Y:S05]  /*3820*/  @P6 BRA `(.L_x_3176) ;  /* 0x0000000000346947 */ /* 0x000fea0003800000 */
        /* <DEDUP_REMOVED lines=13> */
.L_x_3176:
[----:B------:R-:W-:Y:S05]  /*3900*/  BSYNC.RECONVERGENT B0 ;  /* 0x0000000000007941 */ /* 0x000fea0003800200 */
.L_x_3175:
        /* <DEDUP_REMOVED lines=12> */
.L_x_3178:
[----:B------:R-:W-:Y:S05]  /*39d0*/  BSYNC.RECONVERGENT B0 ;  /* 0x0000000000007941 */ /* 0x000fea0003800200 */
.L_x_3177:
        /* <DEDUP_REMOVED lines=15> */
.L_x_3180:
[----:B------:R-:W-:Y:S05]  /*3ad0*/  BSYNC.RECONVERGENT B0 ;  /* 0x0000000000007941 */ /* 0x000fea0003800200 */
.L_x_3179:
        /* <DEDUP_REMOVED lines=15> */
.L_x_3182:
[----:B------:R-:W-:Y:S05]  /*3bd0*/  BSYNC.RECONVERGENT B0 ;  /* 0x0000000000007941 */ /* 0x000fea0003800200 */
.L_x_3181:
        /* <DEDUP_REMOVED lines=17> */
.L_x_3168:
        /* <DEDUP_REMOVED lines=59> */
.L_x_3188:
[----:B------:R-:W-:Y:S05]  /*40a0*/  BSYNC.RECONVERGENT B0 ;  /* 0x0000000000007941 */ /* 0x000fea0003800200 */
.L_x_3187:
        /* <DEDUP_REMOVED lines=49> */
.L_x_3186:
[----:B------:R-:W-:Y:S05]  /*43c0*/  BSYNC.RECONVERGENT B1 ;  /* 0x0000000000017941 */ /* 0x000fea0003800200 */
.L_x_3185:
        /* <DEDUP_REMOVED lines=63> */
.L_x_3192:
[----:B------:R-:W-:Y:S05]  /*47c0*/  BSYNC.RECONVERGENT B0 ;  /* 0x0000000000007941 */ /* 0x000fea0003800200 */
.L_x_3191:
        /* <DEDUP_REMOVED lines=49> */
.L_x_3190:
[----:B------:R-:W-:Y:S05]  /*4ae0*/  BSYNC.RECONVERGENT B1 ;  /* 0x0000000000017941 */ /* 0x000fea0003800200 */
.L_x_3189:
[----:B------:R-:W-:Y:S01]  /*4af0*/  ISETP.NE.AND P0, PT, R111, RZ, PT ;  /* 0x000000ff6f00720c */ /* 0x000fe20003f05270 */
[----:B------:R-:W-:Y:S11]  /*4b00*/  BSSY.RECONVERGENT B1, `(.L_x_3193) ;  /* 0x000006d000017945 */ /* 0x000ff60003800200 */
[----:B------:R-:W-:Y:S01]  /*4b10*/  @!UPT UIADD3 URZ, UPT, UPT, URZ, URZ, URZ ;  /* 0x000000fffffff290 */ /* 0x000fe2000fffe0ff */
[----:B------:R-:W-:Y:S05]  /*4b20*/  @!P0 BRA `(.L_x_3194) ;  /* 0x0000000400a88947 */ /* 0x000fea0003800000 */
[C---:B------:R-:W-:Y:S01]  /*4b30*/  LEA R26, P0, R11.reuse, R6, 0x5 ;  /* 0x000000060b1a7211 */ /* 0x040fe200078028ff */
[----:B------:R-:W-:Y:S01]  /*4b40*/  BSSY.RECONVERGENT B0, `(.L_x_3195) ;  /* 0x0000039000007945 */ /* 0x000fe20003800200 */
[C---:B------:R-:W-:Y:S02]  /*4b50*/  LEA R40, P1, R11.reuse, R38, 0x5 ;  /* 0x000000260b287211 */ /* 0x040fe400078228ff */
[C---:B------:R-:W-:Y:S02]  /*4b60*/  LEA.HI.X.SX32 R27, R11.reuse, R7, 0x5, P0 ;  /* 0x000000070b1b7211 */ /* 0x040fe400000f2eff */
[C---:B------:R-:W-:Y:S02]  /*4b70*/  LEA R56, P0, R128.reuse, R10, 0x6 ;  /* 0x0000000a80387211 */ /* 0x040fe400078030ff */
        /* <DEDUP_REMOVED lines=53> */
.L_x_3196:
[----:B------:R-:W-:Y:S05]  /*4ed0*/  BSYNC.RECONVERGENT B0 ;  /* 0x0000000000007941 */ /* 0x000fea0003800200 */
.L_x_3195:
        /* <DEDUP_REMOVED lines=47> */
.L_x_3194:
[----:B------:R-:W-:Y:S05]  /*51d0*/  BSYNC.RECONVERGENT B1 ;  /* 0x0000000000017941 */ /* 0x000fea0003800200 */
.L_x_3193:
[----:B------:R-:W-:Y:S04]  /*51e0*/  BSSY.RECONVERGENT B1, `(.L_x_3197) ;  /* 0x000006f000017945 */ /* 0x000fe80003800200 */
[----:B------:R-:W-:Y:S05]  /*51f0*/  @P6 BRA `(.L_x_3198) ;  /* 0x0000000400b46947 */ /* 0x000fea0003800000 */
[----:B------:R-:W-:Y:S01]  /*5200*/  IMAD.MOV.U32 R8, RZ, RZ, R10 ;  /* 0x000000ffff087224 */ /* 0x000fe200078e000a */
[-C--:B-----5:R-:W-:Y:S01]  /*5210*/  ISETP.GE.AND P6, PT, R14, R43.reuse, PT ;  /* 0x0000002b0e00720c */ /* 0x0a0fe20003fc6270 */
[----:B------:R-:W-:Y:S01]  /*5220*/  IMAD R5, R129, 0x60, RZ ;  /* 0x0000006081057824 */ /* 0x000fe200078e02ff */
[C---:B------:R-:W-:Y:S01]  /*5230*/  LEA R26, P0, R11.reuse, R6, 0x6 ;  /* 0x000000060b1a7211 */ /* 0x040fe200078030ff */
[----:B------:R-:W-:Y:S01]  /*5240*/  IMAD.WIDE.U32 R56, R128, 0x60, R8 ;  /* 0x0000006080387825 */ /* 0x000fe200078e0008 */
[----:B------:R-:W-:Y:S01]  /*5250*/  ISETP.GE.AND P1, PT, R12, R43, PT ;  /* 0x0000002b0c00720c */ /* 0x000fe20003f26270 */
[----:B------:R-:W-:Y:S01]  /*5260*/  BSSY.RECONVERGENT B0, `(.L_x_3199) ;  /* 0x0000037000007945 */ /* 0x000fe20003800200 */
[----:B------:R-:W-:Y:S01]  /*5270*/  LEA.HI.X.SX32 R27, R11, R7, 0x6, P0 ;  /* 0x000000070b1b7211 */ /* 0x000fe200000f36ff */
[----:B------:R-:W-:Y:S01]  /*5280*/  IMAD R3, R207, 0x60, RZ ;  /* 0x00000060cf037824 */ /* 0x000fe200078e02ff */
[----:B------:R-:W-:Y:S01]  /*5290*/  LEA R40, P0, R11, R38, 0x6 ;  /* 0x000000260b287211 */ /* 0x000fe200078030ff */
[----:B--2---:R-:W-:Y:S01]  /*52a0*/  IMAD.WIDE.U32 R44, R206, 0x60, R84 ;  /* 0x00000060ce2c7825 */ /* 0x004fe200078e0054 */
[----:B------:R-:W-:Y:S02]  /*52b0*/  IADD3 R57, PT, PT, R57, R5, RZ ;  /* 0x0000000539397210 */ /* 0x000fe40007ffe0ff */
        /* <DEDUP_REMOVED lines=49> */
.L_x_3200:
[----:B------:R-:W-:Y:S05]  /*55d0*/  BSYNC.RECONVERGENT B0 ;  /* 0x0000000000007941 */ /* 0x000fea0003800200 */
.L_x_3199:
        /* <DEDUP_REMOVED lines=47> */
.L_x_3198:
[----:B------:R-:W-:Y:S05]  /*58d0*/  BSYNC.RECONVERGENT B1 ;  /* 0x0000000000017941 */ /* 0x000fea0003800200 */
.L_x_3197:
[----:B------:R-:W-:Y:S04]  /*58e0*/  BSSY.RECONVERGENT B1, `(.L_x_3201) ;  /* 0x000006a000017945 */ /* 0x000fe80003800200 */
[----:B------:R-:W-:Y:S05]  /*58f0*/  @!P5 BRA `(.L_x_3202) ;  /* 0x0000000400a0d947 */ /* 0x000fea0003800000 */
[-C--:B-----5:R-:W-:Y:S01]  /*5900*/  ISETP.GE.AND P6, PT, R14, R43.reuse, PT ;  /* 0x0000002b0e00720c */ /* 0x0a0fe20003fc6270 */
[----:B------:R-:W-:Y:S01]  /*5910*/  BSSY.RECONVERGENT B0, `(.L_x_3203) ;  /* 0x0000037000007945 */ /* 0x000fe20003800200 */
[----:B------:R-:W-:Y:S01]  /*5920*/  LEA R56, P5, R128, R10, 0x7 ;  /* 0x0000000a80387211 */ /* 0x000fe200078a38ff */
[C---:B------:R-:W-:Y:S01]  /*5930*/  IMAD.WIDE R26, R11.reuse, 0x60, R6 ;  /* 0x000000600b1a7825 */ /* 0x040fe200078e0206 */
        /* <DEDUP_REMOVED lines=52> */
.L_x_3204:
[----:B------:R-:W-:Y:S05]  /*5c80*/  BSYNC.RECONVERGENT B0 ;  /* 0x0000000000007941 */ /* 0x000fea0003800200 */
.L_x_3203:
        /* <DEDUP_REMOVED lines=47> */
.L_x_3202:
[----:B------:R-:W-:Y:S05]  /*5f80*/  BSYNC.RECONVERGENT B1 ;  /* 0x0000000000017941 */ /* 0x000fea0003800200 */
.L_x_3201:
[----:B------:R-:W-:Y:S04]  /*5f90*/  BSSY.RECONVERGENT B1, `(.L_x_3205) ;  /* 0x000006f000017945 */ /* 0x000fe80003800200 */
[----:B------:R-:W-:Y:S05]  /*5fa0*/  @!P4 BRA `(.L_x_3206) ;  /* 0x0000000400b4c947 */ /* 0x000fea0003800000 */
[----:B------:R-:W-:Y:S01]  /*5fb0*/  IMAD.MOV.U32 R8, RZ, RZ, R10 ;  /* 0x000000ffff087224 */ /* 0x000fe200078e000a */
[-C--:B-----5:R-:W-:Y:S01]  /*5fc0*/  ISETP.GE.AND P5, PT, R14, R43.reuse, PT ;  /* 0x0000002b0e00720c */ /* 0x0a0fe20003fa6270 */
[----:B------:R-:W-:Y:S01]  /*5fd0*/  IMAD R5, R129, 0xa0, RZ ;  /* 0x000000a081057824 */ /* 0x000fe200078e02ff */
[C---:B------:R-:W-:Y:S01]  /*5fe0*/  LEA R26, P4, R11.reuse, R6, 0x7 ;  /* 0x000000060b1a7211 */ /* 0x040fe200078838ff */
        /* <DEDUP_REMOVED lines=57> */
.L_x_3208:
[----:B------:R-:W-:Y:S05]  /*6380*/  BSYNC.RECONVERGENT B0 ;  /* 0x0000000000007941 */ /* 0x000fea0003800200 */
.L_x_3207:
        /* <DEDUP_REMOVED lines=47> */
.L_x_3206:
[----:B------:R-:W-:Y:S05]  /*6680*/  BSYNC.RECONVERGENT B1 ;  /* 0x0000000000017941 */ /* 0x000fea0003800200 */
.L_x_3205:
[----:B------:R-:W-:Y:S04]  /*6690*/  BSSY.RECONVERGENT B1, `(.L_x_3209) ;  /* 0x000006d000017945 */ /* 0x000fe80003800200 */
[----:B------:R-:W-:Y:S05]  /*66a0*/  @!P3 BRA `(.L_x_3210) ;  /* 0x0000000400acb947 */ /* 0x000fea0003800000 */
[----:B------:R-:W-:Y:S01]  /*66b0*/  IMAD R5, R129, 0xc0, RZ ;  /* 0x000000c081057824 */ /* 0x000fe200078e02ff */
[-C--:B-----5:R-:W-:Y:S01]  /*66c0*/  ISETP.GE.AND P0, PT, R14, R43.reuse, PT ;  /* 0x0000002b0e00720c */ /* 0x0a0fe20003f06270 */
[----:B------:R-:W-:Y:S01]  /*66d0*/  IMAD R3, R207, 0xc0, RZ ;  /* 0x000000c0cf037824 */ /* 0x000fe200078e02ff */
[----:B------:R-:W-:Y:S01]  /*66e0*/  MOV R8, R10 ;  /* 0x0000000a00087202 */ /* 0x000fe20000000f00 */
[----:B--2---:R-:W-:Y:S01]  /*66f0*/  IMAD.WIDE.U32 R44, R206, 0xc0, R84 ;  /* 0x000000c0ce2c7825 */ /* 0x004fe200078e0054 */
[----:B------:R-:W-:Y:S01]  /*6700*/  BSSY.RECONVERGENT B0, `(.L_x_3211) ;  /* 0x0000036000007945 */ /* 0x000fe20003800200 */
[----:B------:R-:W-:Y:S02]  /*6710*/  ISETP.GE.AND P1, PT, R12, R43, PT ;  /* 0x0000002b0c00720c */ /* 0x000fe40003f26270 */
[----:B------:R-:W-:Y:S01]  /*6720*/  IMAD.WIDE.U32 R56, R128, 0xc0, R8 ;  /* 0x000000c080387825 */ /* 0x000fe200078e0008 */
[----:B------:R-:W-:Y:S03]  /*6730*/  IADD3 R45, PT, PT, R45, R3, RZ ;  /* 0x000000032d2d7210 */ /* 0x000fe60007ffe0ff */
[----:B------:R-:W-:Y:S01]  /*6740*/  IMAD.WIDE R26, R11, 0xa0, R6 ;  /* 0x000000a00b1a7825 */ /* 0x000fe200078e0206 */
        /* <DEDUP_REMOVED lines=49> */
.L_x_3212:
[----:B------:R-:W-:Y:S05]  /*6a60*/  BSYNC.RECONVERGENT B0 ;  /* 0x0000000000007941 */ /* 0x000fea0003800200 */
.L_x_3211:
        /* <DEDUP_REMOVED lines=47> */
.L_x_3210:
[----:B------:R-:W-:Y:S05]  /*6d60*/  BSYNC.RECONVERGENT B1 ;  /* 0x0000000000017941 */ /* 0x000fea0003800200 */
.L_x_3209:
[----:B------:R-:W-:Y:S04]  /*6d70*/  BSSY.RECONVERGENT B1, `(.L_x_3213) ;  /* 0x000006d000017945 */ /* 0x000fe80003800200 */
[----:B------:R-:W-:Y:S05]  /*6d80*/  @!P2 BRA `(.L_x_3214) ;  /* 0x0000000400aca947 */ /* 0x000fea0003800000 */
[----:B------:R-:W-:Y:S01]  /*6d90*/  IMAD R5, R129, 0xe0, RZ ;  /* 0x000000e081057824 */ /* 0x000fe200078e02ff */
[-C--:B-----5:R-:W-:Y:S01]  /*6da0*/  ISETP.GE.AND P0, PT, R14, R43.reuse, PT ;  /* 0x0000002b0e00720c */ /* 0x0a0fe20003f06270 */
[----:B------:R-:W-:Y:S01]  /*6db0*/  IMAD R3, R207, 0xe0, RZ ;  /* 0x000000e0cf037824 */ /* 0x000fe200078e02ff */
[----:B------:R-:W-:Y:S01]  /*6dc0*/  MOV R8, R10 ;  /* 0x0000000a00087202 */ /* 0x000fe20000000f00 */
[----:B--2-4-:R-:W-:Y:S01]  /*6dd0*/  IMAD.WIDE.U32 R36, R206, 0xe0, R84 ;  /* 0x000000e0ce247825 */ /* 0x014fe200078e0054 */
        /* <DEDUP_REMOVED lines=54> */
.L_x_3216:
[----:B------:R-:W-:Y:S05]  /*7140*/  BSYNC.RECONVERGENT B0 ;  /* 0x0000000000007941 */ /* 0x000fea0003800200 */
.L_x_3215:
        /* <DEDUP_REMOVED lines=47> */
.L_x_3214:
[----:B------:R-:W-:Y:S05]  /*7440*/  BSYNC.RECONVERGENT B1 ;  /* 0x0000000000017941 */ /* 0x000fea0003800200 */
.L_x_3213:
[----:B------:R-:W3:Y:S02]  /*7450*/  LD.E R3, desc[UR4][R132.64+0xd0] ;  /* 0x0000d00484037980 */ /* 0x000ee4000c101900 */
[----:B---3--:R-:W-:Y:S05]  /*7460*/  IMAD.U32 R3, R3, -0x40, RZ ;  /* 0xffffffc003037824 */ /* 0x008fea00078e00ff */
[C---:B------:R-:W-:Y:S02]  /*7470*/  LEA R16, P1, R3.reuse, R16, 0x1 ;  /* 0x0000001003107211 */ /* 0x040fe400078208ff */
[C---:B------:R-:W-:Y:S02]  /*7480*/  LEA R54, P0, R3.reuse, R54, 0x1 ;  /* 0x0000003603367211 */ /* 0x040fe400078008ff */
[C---:B------:R-:W-:Y:S02]  /*7490*/  LEA.HI.X.SX32 R17, R3.reuse, R17, 0x1, P1 ;  /* 0x0000001103117211 */ /* 0x040fe400008f0eff */
[----:B------:R-:W-:Y:S01]  /*74a0*/  LEA.HI.X.SX32 R55, R3, R55, 0x1, P0 ;  /* 0x0000003703377211 */ /* 0x000fe200000f0eff */
[----:B------:R-:W-:Y:S05]  /*74b0*/  BRA `(.L_x_3183) ;  /* 0x0000005c00587947 */ /* 0x000fea0003800000 */
.L_x_3184:
        /* <DEDUP_REMOVED lines=95> */
.L_x_3220:
[----:B------:R-:W-:Y:S05]  /*7ab0*/  BSYNC.RECONVERGENT B0 ;  /* 0x0000000000007941 */ /* 0x000fea0003800200 */
.L_x_3219:
        /* <DEDUP_REMOVED lines=88> */
.L_x_3218:
[----:B------:R-:W-:Y:S05]  /*8040*/  BSYNC.RECONVERGENT B1 ;  /* 0x0000000000017941 */ /* 0x000fea0003800200 */
.L_x_3217:
        /* <DEDUP_REMOVED lines=27> */
[----:B------:R-:W-:Y:S05]  /*8200*/  @!P0 IADD3 R42, P1, PT, R113, R82, RZ ;  /* 0x00000052712a8210 */ /* 0x000fea0007f3e0ff */
[----:B------:R-:W-:Y:S01]  /*8210*/  @!P0 IMAD.X R43, R136, 0x1, R83, P1 ;  /* 0x00000001882b8824 */ /* 0x000fe200008e0653 */
        /* <DEDUP_REMOVED lines=68> */
.L_x_3224:
[----:B------:R-:W-:Y:S05]  /*8660*/  BSYNC.RECONVERGENT B0 ;  /* 0x0000000000007941 */ /* 0x000fea0003800200 */
.L_x_3223:
        /* <DEDUP_REMOVED lines=88> */
.L_x_3222:
[----:B------:R-:W-:Y:S05]  /*8bf0*/  BSYNC.RECONVERGENT B1 ;  /* 0x0000000000017941 */ /* 0x000fea0003800200 */
.L_x_3221:
        /* <DEDUP_REMOVED lines=96> */
.L_x_3228:
[----:B------:R-:W-:Y:S05]  /*9200*/  BSYNC.RECONVERGENT B0 ;  /* 0x0000000000007941 */ /* 0x000fea0003800200 */
.L_x_3227:
        /* <DEDUP_REMOVED lines=89> */
.L_x_3226:
[----:B------:R-:W-:Y:S05]  /*97a0*/  BSYNC.RECONVERGENT B1 ;  /* 0x0000000000017941 */ /* 0x000fea0003800200 */
.L_x_3225:
[----:B------:R-:W-:Y:S04]  /*97b0*/  BSSY.RECONVERGENT B1, `(.L_x_3229) ;  /* 0x00000ba000017945 */ /* 0x000fe80003800200 */
[----:B------:R-:W-:Y:S05]  /*97c0*/  @P6 BRA `(.L_x_3230) ;  /* 0x0000000800e06947 */ /* 0x000fea0003800000 */
        /* <DEDUP_REMOVED lines=95> */
.L_x_3232:
[----:B------:R-:W-:Y:S05]  /*9dc0*/  BSYNC.RECONVERGENT B0 ;  /* 0x0000000000007941 */ /* 0x000fea0003800200 */
.L_x_3231:
        /* <DEDUP_REMOVED lines=88> */
.L_x_3230:
[----:B------:R-:W-:Y:S05]  /*a350*/  BSYNC.RECONVERGENT B1 ;  /* 0x0000000000017941 */ /* 0x000fea0003800200 */
.L_x_3229:
        /* <DEDUP_REMOVED lines=94> */
.L_x_3236:
[----:B------:R-:W-:Y:S05]  /*a940*/  BSYNC.RECONVERGENT B0 ;  /* 0x0000000000007941 */ /* 0x000fea0003800200 */
.L_x_3235:
        /* <DEDUP_REMOVED lines=88> */
.L_x_3234:
[----:B------:R-:W-:Y:S05]  /*aed0*/  BSYNC.RECONVERGENT B1 ;  /* 0x0000000000017941 */ /* 0x000fea0003800200 */
.L_x_3233:
        /* <DEDUP_REMOVED lines=98> */
.L_x_3240:
[----:B------:R-:W-:Y:S05]  /*b500*/  BSYNC.RECONVERGENT B0 ;  /* 0x0000000000007941 */ /* 0x000fea0003800200 */
.L_x_3239:
        /* <DEDUP_REMOVED lines=86> */
.L_x_3238:
[----:B------:R-:W-:Y:S05]  /*ba70*/  BSYNC.RECONVERGENT B1 ;  /* 0x0000000000017941 */ /* 0x000fea0003800200 */
.L_x_3237:
        /* <DEDUP_REMOVED lines=98> */
.L_x_3244:
[----:B------:R-:W-:Y:S05]  /*c0a0*/  BSYNC.RECONVERGENT B0 ;  /* 0x0000000000007941 */ /* 0x000fea0003800200 */
.L_x_3243:
        /* <DEDUP_REMOVED lines=86> */
.L_x_3242:
[----:B------:R-:W-:Y:S05]  /*c610*/  BSYNC.RECONVERGENT B1 ;  /* 0x0000000000017941 */ /* 0x000fea0003800200 */
.L_x_3241:
        /* <DEDUP_REMOVED lines=98> */
.L_x_3248:
[----:B------:R-:W-:Y:S05]  /*cc40*/  BSYNC.RECONVERGENT B0 ;  /* 0x0000000000007941 */ /* 0x000fea0003800200 */
.L_x_3247:
        /* <DEDUP_REMOVED lines=86> */
.L_x_3246:
[----:B------:R-:W-:Y:S05]  /*d1b0*/  BSYNC.RECONVERGENT B1 ;  /* 0x0000000000017941 */ /* 0x000fea0003800200 */
.L_x_3245:
[----:B------:R-:W3:Y:S02]  /*d1c0*/  LD.E R3, desc[UR4][R132.64+0xd0] ;  /* 0x0000d00484037980 */ /* 0x000ee4000c101900 */
[----:B---3--:R-:W-:Y:S05]  /*d1d0*/  IMAD.U32 R3, R3, -0x40, RZ ;  /* 0xffffffc003037824 */ /* 0x008fea00078e00ff */
[C---:B------:R-:W-:Y:S02]  /*d1e0*/  LEA R82, P1, R3.reuse, R82, 0x1 ;  /* 0x0000005203527211 */ /* 0x040fe400078208ff */
[C---:B------:R-:W-:Y:S02]  /*d1f0*/  LEA R80, P0, R3.reuse, R80, 0x1 ;  /* 0x0000005003507211 */ /* 0x040fe400078008ff */
[C---:B------:R-:W-:Y:S02]  /*d200*/  LEA.HI.X.SX32 R83, R3.reuse, R83, 0x1, P1 ;  /* 0x0000005303537211 */ /* 0x040fe400008f0eff */
[----:B------:R-:W-:Y:S09]  /*d210*/  LEA.HI.X.SX32 R81, R3, R81, 0x1, P0 ;  /* 0x0000005103517211 */ /* 0x000ff200000f0eff */
.L_x_3183:
[----:B------:R-:W-:Y:S05]  /*d220*/  BSYNC.RECONVERGENT B2 ;  /* 0x0000000000027941 */ /* 0x000fea0003800200 */
.L_x_3167:
        /* <DEDUP_REMOVED lines=101> */
.L_x_3250:
[----:B------:R-:W-:Y:S05]  /*d880*/  BSYNC.RECONVERGENT B0 ;  /* 0x0000000000007941 */ /* 0x000fea0003800200 */
.L_x_3249:
[----:B------:R-:W-:Y:S11]  /*d890*/  ISETP.GT.AND P0, PT, R96, R73, PT ;  /* 0x000000496000720c */ /* 0x000ff60003f04270 */
[----:B------:R-:W-:Y:S02]  /*d8a0*/  @!UPT UIADD3 URZ, UPT, UPT, URZ, URZ, URZ ;  /* 0x000000fffffff290 */ /* 0x000fe4000fffe0ff */
[----:B------:R-:W-:Y:S05]  /*d8b0*/  @P0 BRA `(.L_x_3251) ;  /* 0xffffff5000c80947 */ /* 0x000fea000383ffff */
.L_x_3150:
        /* <DEDUP_REMOVED lines=34> */
.L_x_3255:
[----:B------:R-:W-:Y:S05]  /*dae0*/  BSYNC.RECONVERGENT B0 ;  /* 0x0000000000007941 */ /* 0x000fea0003800200 */
.L_x_3254:
        /* <DEDUP_REMOVED lines=14> */
.L_x_3257:
[----:B------:R-:W-:Y:S05]  /*dbd0*/  BSYNC.RECONVERGENT B0 ;  /* 0x0000000000007941 */ /* 0x000fea0003800200 */
.L_x_3256:
        /* <DEDUP_REMOVED lines=16> */
.L_x_3259:
[----:B------:R-:W-:Y:S05]  /*dce0*/  BSYNC.RECONVERGENT B0 ;  /* 0x0000000000007941 */ /* 0x000fea0003800200 */
.L_x_3258:
        /* <DEDUP_REMOVED lines=16> */
.L_x_3253:
[----:B------:R-:W2:Y:S04]  /*ddf0*/  LD.E.64 R2, desc[UR4][R132.64+0xf0] ;  /* 0x0000f00484027980 */ /* 0x000ea8000c101b00 */
[----:B------:R-:W3:Y:S04]  /*de00*/  LD.E.U8 R0, desc[UR4][R132.64+0x1b3] ;  /* 0x0001b30484007980 */ /* 0x000ee8000c101100 */
[----:B------:R1:W5:Y:S04]  /*de10*/  LD.E.64 R34, desc[UR4][R132.64+0x148] ;  /* 0x0001480484227980 */ /* 0x000368000c101b00 */
[----:B------:R1:W5:Y:S01]  /*de20*/  LD.E.64 R32, desc[UR4][R132.64+0x150] ;  /* 0x0001500484207980 */ /* 0x000362000c101b00 */
[----:B--2---:R-:W-:-:S04]  /*de30*/  ISETP.NE.U32.AND P1, PT, R2, RZ, PT ;  /* 0x000000ff0200720c */ /* 0x004fc80003f25070 */
[----:B------:R-:W-:-:S13]  /*de40*/  ISETP.NE.AND.EX P1, PT, R3, RZ, PT, P1 ;  /* 0x000000ff0300720c */ /* 0x000fda0003f25310 */
[----:B------:R-:W-:Y:S01]  /*de50*/  @P1 LEA R8, P0, R219, R2, 0x2 ;  /* 0x00000002db081211 */ /* 0x000fe200078010ff */
[----:B------:R-:W-:-:S03]  /*de60*/  IMAD.MOV.U32 R2, RZ, RZ, RZ ;  /* 0x000000ffff027224 */ /* 0x000fc600078e00ff */
[----:B------:R-:W-:-:S05]  /*de70*/  @P1 LEA.HI.X R9, R219, R3, RZ, 0x2, P0 ;  /* 0x00000003db091211 */ /* 0x000fca00000f14ff */
[----:B------:R-:W2:Y:S01]  /*de80*/  @P1 LD.E R2, desc[UR4][R8.64] ;  /* 0x0000000408021980 */ /* 0x000ea2000c101900 */
[----:B------:R-:W-:-:S04]  /*de90*/  LEA.HI R3, R13, R13, RZ, 0x1 ;  /* 0x0000000d0d037211 */ /* 0x000fc800078f08ff */
[----:B------:R-:W-:Y:S02]  /*dea0*/  SHF.R.S32.HI R3, RZ, 0x1, R3 ;  /* 0x00000001ff037819 */ /* 0x000fe40000011403 */
[----:B---3--:R-:W-:-:S03]  /*deb0*/  ISETP.NE.AND P2, PT, R0, RZ, PT ;  /* 0x000000ff0000720c */ /* 0x008fc60003f45270 */
[----:B------:R-:W-:-:S04]  /*dec0*/  IMAD R7, R124, R3, R72 ;  /* 0x000000037c077224 */ /* 0x000fc800078e0248 */
[----:B------:R-:W-:Y:S02]  /*ded0*/  IMAD.IADD R5, R72, 0x1, R7 ;  /* 0x0000000148057824 */ /* 0x000fe400078e0207 */
[----:B------:R-:W-:Y:S01]  /*dee0*/  IMAD.SHL.U32 R29, R3, 0x10, RZ ;  /* 0x00000010031d7824 */ /* 0x000fe200078e00ff */
[----:B--2---:R-:W-:-:S05]  /*def0*/  IADD3 R2, PT, PT, R2, R75, R77 ;  /* 0x0000004b02027210 */ /* 0x004fca0007ffe04d */
        /* <DEDUP_REMOVED lines=42> */
[C---:B------:R-:W-:Y:S01]  /*e1a0*/  FMUL.FTZ R11, R0.reuse, R21 ;  /* 0x00000015000b7220 */ /* 0x040fe20000410000 */
        /* <DEDUP_REMOVED lines=10> */
[C---:B------:R-:W-:Y:S01]  /*e250*/  FFMA.FTZ R10, R27.reuse, R20, -R10 ;  /* 0x000000141b0a7223 */ /* 0x040fe2000001080a */
[----:B------:R-:W-:Y:S01]  /*e260*/  FMUL.FTZ R21, R26, R5 ;  /* 0x000000051a157220 */ /* 0x000fe20000410000 */
[----:B------:R-:W-:Y:S01]  /*e270*/  FFMA.FTZ R27, R27, R8, R2 ;  /* 0x000000081b1b7223 */ /* 0x000fe20000010002 */
        /* <DEDUP_REMOVED lines=11> */
.L_x_3267:
[----:B------:R-:W-:Y:S05]  /*e330*/  BSYNC.RECONVERGENT B0 ;  /* 0x0000000000007941 */ /* 0x000fea0003800200 */
.L_x_3266:
[----:B-----5:R-:W-:Y:S01]  /*e340*/  IMAD.MOV.U32 R6, RZ, RZ, R10 ;  /* 0x000000ffff067224 */ /* 0x020fe200078e000a */
[----:B------:R-:W-:Y:S01]  /*e350*/  MOV R4, R8 ;  /* 0x0000000800047202 */ /* 0x000fe20000000f00 */
[----:B------:R-:W-:Y:S01]  /*e360*/  IMAD.MOV.U32 R7, RZ, RZ, R11 ;  /* 0x000000ffff077224 */ /* 0x000fe200078e000b */
[----:B------:R-:W-:Y:S02]  /*e370*/  MOV R5, R9 ;  /* 0x0000000900057202 */ /* 0x000fe40000000f00 */
.L_x_3265:
[----:B------:R-:W-:Y:S05]  /*e380*/  BSYNC.RECONVERGENT B1 ;  /* 0x0000000000017941 */ /* 0x000fea0003800200 */
.L_x_3264:
        /* <DEDUP_REMOVED lines=48> */
.L_x_3269:
[----:B------:R-:W-:Y:S05]  /*e690*/  BSYNC.RECONVERGENT B0 ;  /* 0x0000000000007941 */ /* 0x000fea0003800200 */
.L_x_3268:
[----:B-----5:R3:W-:Y:S02]  /*e6a0*/  STS.128 [R65+0x2000], R8 ;  /* 0x0020000841007388 */ /* 0x0207e40000000c00 */
.L_x_3263:
[----:B------:R-:W-:Y:S05]  /*e6b0*/  BSYNC.RECONVERGENT B2 ;  /* 0x0000000000027941 */ /* 0x000fea0003800200 */
.L_x_3262:
        /* <DEDUP_REMOVED lines=60> */
.L_x_3275:
[----:B------:R-:W-:Y:S05]  /*ea80*/  BSYNC.RECONVERGENT B0 ;  /* 0x0000000000007941 */ /* 0x000fea0003800200 */
.L_x_3274:
[----:B-----5:R1:W-:Y:S02]  /*ea90*/  STS.128 [R65+0x800], R8 ;  /* 0x0008000841007388 */ /* 0x0203e40000000c00 */
.L_x_3273:
[----:B------:R-:W-:Y:S05]  /*eaa0*/  BSYNC.RECONVERGENT B1 ;  /* 0x0000000000017941 */ /* 0x000fea0003800200 */
.L_x_3272:
        /* <DEDUP_REMOVED lines=20> */
[C---:B------:R-:W-:Y:S01]  /*ebf0*/  IMAD.U32 R9, R8.reuse, 0x10000, RZ ;  /* 0x0001000008097824 */ /* 0x040fe200078e00ff */
[----:B------:R-:W-:Y:S02]  /*ec00*/  LOP3.LUT R24, R8, 0xffff0000, RZ, 0xc0, !PT ;  /* 0xffff000008187812 */ /* 0x000fe400078ec0ff */
[----:B------:R-:W-:-:S02]  /*ec10*/  SHF.L.U32 R27, R11, 0x10, RZ ;  /* 0x000000100b1b7819 */ /* 0x000fc400000006ff */
        /* <DEDUP_REMOVED lines=30> */
.L_x_3277:
[----:B------:R-:W-:Y:S05]  /*ee00*/  BSYNC.RECONVERGENT B0 ;  /* 0x0000000000007941 */ /* 0x000fea0003800200 */
.L_x_3276:
[----:B-----5:R3:W-:Y:S02]  /*ee10*/  STS.128 [R65+0x2800], R8 ;  /* 0x0028000841007388 */ /* 0x0207e40000000c00 */
.L_x_3271:
[----:B------:R-:W-:Y:S05]  /*ee20*/  BSYNC.RECONVERGENT B2 ;  /* 0x0000000000027941 */ /* 0x000fea0003800200 */
.L_x_3270:
        /* <DEDUP_REMOVED lines=61> */
.L_x_3283:
[----:B------:R-:W-:Y:S05]  /*f200*/  BSYNC.RECONVERGENT B0 ;  /* 0x0000000000007941 */ /* 0x000fea0003800200 */
.L_x_3282:
[----:B-----5:R1:W-:Y:S02]  /*f210*/  STS.128 [R65+0x1000], R8 ;  /* 0x0010000841007388 */ /* 0x0203e40000000c00 */
.L_x_3281:
[----:B------:R-:W-:Y:S05]  /*f220*/  BSYNC.RECONVERGENT B1 ;  /* 0x0000000000017941 */ /* 0x000fea0003800200 */
.L_x_3280:
        /* <DEDUP_REMOVED lines=53> */
.L_x_3285:
[----:B------:R-:W-:Y:S05]  /*f580*/  BSYNC.RECONVERGENT B0 ;  /* 0x0000000000007941 */ /* 0x000fea0003800200 */
.L_x_3284:
[----:B-----5:R1:W-:Y:S02]  /*f590*/  STS.128 [R65+0x3000], R8 ;  /* 0x0030000841007388 */ /* 0x0203e40000000c00 */
.L_x_3279:
[----:B------:R-:W-:Y:S05]  /*f5a0*/  BSYNC.RECONVERGENT B2 ;  /* 0x0000000000027941 */ /* 0x000fea0003800200 */
.L_x_3278:
        /* <DEDUP_REMOVED lines=35> */
[----:B---3--:R-:W-:Y:S02]  /*f7e0*/  LOP3.LUT R19, R2, 0xffff0000, RZ, 0xc0, !PT ;  /* 0xffff000002137812 */ /* 0x008fe400078ec0ff */
        /* <DEDUP_REMOVED lines=26> */
.L_x_3289:
[----:B------:R-:W-:Y:S05]  /*f990*/  BSYNC.RECONVERGENT B0 ;  /* 0x0000000000007941 */ /* 0x000fea0003800200 */
.L_x_3288:
[----:B-----5:R1:W-:Y:S02]  /*f9a0*/  STS.128 [R65+0x1800], R8 ;  /* 0x0018000841007388 */ /* 0x0203e40000000c00 */
.L_x_3287:
[----:B------:R-:W-:Y:S05]  /*f9b0*/  BSYNC.RECONVERGENT B1 ;  /* 0x0000000000017941 */ /* 0x000fea0003800200 */
.L_x_3286:
        /* <DEDUP_REMOVED lines=12> */
[----:B------:R-:W-:-:S03]  /*fa80*/  IADD3 R2, P0, PT, R32, R3, RZ ;  /* 0x0000000320027210 */ /* 0x000fc60007f1e0ff */
[----:B------:R-:W-:Y:S01]  /*fa90*/  IMAD.X R5, R35, 0x1, R7, P1 ;  /* 0x0000000123057824 */ /* 0x000fe200008e0607 */
[----:B------:R-:W-:-:S05]  /*faa0*/  IADD3.X R3, PT, PT, R33, R7, RZ, P0, !PT ;  /* 0x0000000721037210 */ /* 0x000fca00007fe4ff */
[----:B------:R-:W2:Y:S04]  /*fab0*/  LD.E.64 R4, desc[UR4][R4.64+0x40] ;  /* 0x0000400404047980 */ /* 0x000ea8000c101b00 */
[----:B------:R-:W3:Y:S01]  /*fac0*/  LD.E.64 R2, desc[UR4][R2.64+0x40] ;  /* 0x0000400402027980 */ /* 0x000ee2000c101b00 */
[C---:B-----5:R-:W-:Y:S01]  /*fad0*/  IMAD.U32 R7, R8.reuse, 0x10000, RZ ;  /* 0x0001000008077824 */ /* 0x060fe200078e00ff */
[----:B------:R-:W-:Y:S02]  /*fae0*/  LOP3.LUT R6, R8, 0xffff0000, RZ, 0xc0, !PT ;  /* 0xffff000008067812 */ /* 0x000fe400078ec0ff */
[C---:B------:R-:W-:Y:S02]  /*faf0*/  LOP3.LUT R0, R9.reuse, 0xffff0000, RZ, 0xc0, !PT ;  /* 0xffff000009007812 */ /* 0x040fe400078ec0ff */
[----:B------:R-:W-:Y:S01]  /*fb00*/  SHF.L.U32 R17, R9, 0x10, RZ ;  /* 0x0000001009117819 */ /* 0x000fe200000006ff */
[C---:B------:R-:W-:Y:S01]  /*fb10*/  IMAD.U32 R16, R10.reuse, 0x10000, RZ ;  /* 0x000100000a107824 */ /* 0x040fe200078e00ff */
[----:B------:R-:W-:-:S02]  /*fb20*/  LOP3.LUT R13, R10, 0xffff0000, RZ, 0xc0, !PT ;  /* 0xffff00000a0d7812 */ /* 0x000fc400078ec0ff */
[C---:B------:R-:W-:Y:S02]  /*fb30*/  LOP3.LUT R10, R11.reuse, 0xffff0000, RZ, 0xc0, !PT ;  /* 0xffff00000b0a7812 */ /* 0x040fe400078ec0ff */
[----:B------:R-:W-:Y:S01]  /*fb40*/  SHF.L.U32 R11, R11, 0x10, RZ ;  /* 0x000000100b0b7819 */ /* 0x000fe200000006ff */
[----:B--2---:R-:W-:Y:S01]  /*fb50*/  IMAD.U32 R9, R4, 0x10000, RZ ;  /* 0x0001000004097824 */ /* 0x004fe200078e00ff */
[----:B---3--:R-:W-:-:S03]  /*fb60*/  SHF.L.U32 R8, R2, 0x10, RZ ;  /* 0x0000001002087819 */ /* 0x008fc600000006ff */
[-C--:B------:R-:W-:Y:S01]  /*fb70*/  FMUL.FTZ R19, R6, R9.reuse ;  /* 0x0000000906137220 */ /* 0x080fe20000410000 */
[----:B------:R-:W-:Y:S02]  /*fb80*/  LOP3.LUT R18, R4, 0xffff0000, RZ, 0xc0, !PT ;  /* 0xffff000004127812 */ /* 0x000fe400078ec0ff */
[----:B------:R-:W-:Y:S01]  /*fb90*/  LOP3.LUT R2, R2, 0xffff0000, RZ, 0xc0, !PT ;  /* 0xffff000002027812 */ /* 0x000fe200078ec0ff */
[-C--:B------:R-:W-:Y:S01]  /*fba0*/  FMUL.FTZ R4, R6, R8.reuse ;  /* 0x0000000806047220 */ /* 0x080fe20000410000 */
[----:B------:R-:W-:Y:S01]  /*fbb0*/  FFMA.FTZ R19, R7, R8, R19 ;  /* 0x0000000807137223 */ /* 0x000fe20000010013 */
[----:B------:R-:W-:Y:S02]  /*fbc0*/  SHF.L.U32 R8, R5, 0x10, RZ ;  /* 0x0000001005087819 */ /* 0x000fe400000006ff */
[----:B------:R-:W-:Y:S01]  /*fbd0*/  FFMA.FTZ R4, R7, R9, -R4 ;  /* 0x0000000907047223 */ /* 0x000fe20000010804 */
[----:B------:R-:W-:Y:S01]  /*fbe0*/  FMUL.FTZ R6, R0, R2 ;  /* 0x0000000200067220 */ /* 0x000fe20000410000 */
[----:B------:R-:W-:-:S02]  /*fbf0*/  IMAD.U32 R7, R3, 0x10000, RZ ;  /* 0x0001000003077824 */ /* 0x000fc400078e00ff */
[-C--:B------:R-:W-:Y:S01]  /*fc00*/  FMUL.FTZ R0, R0, R18.reuse ;  /* 0x0000001200007220 */ /* 0x080fe20000410000 */
[----:B------:R-:W-:Y:S02]  /*fc10*/  LOP3.LUT R3, R3, 0xffff0000, RZ, 0xc0, !PT ;  /* 0xffff000003037812 */ /* 0x000fe400078ec0ff */
[----:B------:R-:W-:Y:S01]  /*fc20*/  LOP3.LUT R5, R5, 0xffff0000, RZ, 0xc0, !PT ;  /* 0xffff000005057812 */ /* 0x000fe200078ec0ff */
[C---:B------:R-:W-:Y:S01]  /*fc30*/  FFMA.FTZ R6, R17.reuse, R18, -R6 ;  /* 0x0000001211067223 */ /* 0x040fe20000010806 */
[----:B------:R-:W-:Y:S01]  /*fc40*/  FFMA.FTZ R17, R17, R2, R0 ;  /* 0x0000000211117223 */ /* 0x000fe20000010000 */
[C---:B------:R-:W-:Y:S01]  /*fc50*/  FMUL.FTZ R9, R13.reuse, R7 ;  /* 0x000000070d097220 */ /* 0x040fe20000410000 */
[-C--:B------:R-:W-:Y:S01]  /*fc60*/  FMUL.FTZ R2, R13, R8.reuse ;  /* 0x000000080d027220 */ /* 0x080fe20000410000 */
[C---:B------:R-:W-:Y:S01]  /*fc70*/  FMUL.FTZ R0, R10.reuse, R3 ;  /* 0x000000030a007220 */ /* 0x040fe20000410000 */
[----:B------:R-:W-:Y:S01]  /*fc80*/  FMUL.FTZ R10, R10, R5 ;  /* 0x000000050a0a7220 */ /* 0x000fe20000410000 */
        /* <DEDUP_REMOVED lines=9> */
.L_x_3291:
[----:B------:R-:W-:Y:S05]  /*fd20*/  BSYNC.RECONVERGENT B0 ;  /* 0x0000000000007941 */ /* 0x000fea0003800200 */
.L_x_3290:
[----:B-----5:R1:W-:Y:S01]  /*fd30*/  STS.128 [R65+0x3800], R8 ;  /* 0x0038000841007388 */ /* 0x0203e20000000c00 */
[----:B------:R-:W-:Y:S05]  /*fd40*/  BRA `(.L_x_3260) ;  /* 0x0000002c00907947 */ /* 0x000fea0003800000 */
.L_x_3261:
        /* <DEDUP_REMOVED lines=97> */
.L_x_3296:
[----:B------:R-:W-:Y:S05]  /*10360*/  BSYNC.RECONVERGENT B0 ;  /* 0x0000000000007941 */ /* 0x000fea0003800200 */
.L_x_3295:
[----:B------:R-:W-:Y:S05]  /*10370*/  BSYNC.RECONVERGENT B1 ;  /* 0x0000000000017941 */ /* 0x000fea0003800200 */
.L_x_3294:
        /* <DEDUP_REMOVED lines=87> */
.L_x_3298:
[----:B------:R-:W-:Y:S05]  /*108f0*/  BSYNC.RECONVERGENT B0 ;  /* 0x0000000000007941 */ /* 0x000fea0003800200 */
.L_x_3297:
[----:B-----5:R4:W-:Y:S02]  /*10900*/  STS.128 [R65+0x2000], R20 ;  /* 0x0020001441007388 */ /* 0x0209e40000000c00 */
.L_x_3293:
[----:B------:R-:W-:Y:S05]  /*10910*/  BSYNC.RECONVERGENT B2 ;  /* 0x0000000000027941 */ /* 0x000fea0003800200 */
.L_x_3292:
        /* <DEDUP_REMOVED lines=91> */
.L_x_3304:
[----:B------:R-:W-:Y:S05]  /*10ed0*/  BSYNC.RECONVERGENT B0 ;  /* 0x0000000000007941 */ /* 0x000fea0003800200 */
.L_x_3303:
[----:B-----5:R4:W-:Y:S02]  /*10ee0*/  STS.128 [R65+0x800], R20 ;  /* 0x0008001441007388 */ /* 0x0209e40000000c00 */
.L_x_3302:
[----:B------:R-:W-:Y:S05]  /*10ef0*/  BSYNC.RECONVERGENT B1 ;  /* 0x0000000000017941 */ /* 0x000fea0003800200 */
.L_x_3301:
        /* <DEDUP_REMOVED lines=86> */
.L_x_3306:
[----:B------:R-:W-:Y:S05]  /*11460*/  BSYNC.RECONVERGENT B0 ;  /* 0x0000000000007941 */ /* 0x000fea0003800200 */
.L_x_3305:
[----:B-----5:R4:W-:Y:S02]  /*11470*/  STS.128 [R65+0x2800], R20 ;  /* 0x0028001441007388 */ /* 0x0209e40000000c00 */
.L_x_3300:
[----:B------:R-:W-:Y:S05]  /*11480*/  BSYNC.RECONVERGENT B2 ;  /* 0x0000000000027941 */ /* 0x000fea0003800200 */
.L_x_3299:
        /* <DEDUP_REMOVED lines=94> */
.L_x_3312:
[----:B------:R-:W-:Y:S05]  /*11a70*/  BSYNC.RECONVERGENT B0 ;  /* 0x0000000000007941 */ /* 0x000fea0003800200 */
.L_x_3311:
[----:B-----5:R4:W-:Y:S02]  /*11a80*/  STS.128 [R65+0x1000], R20 ;  /* 0x0010001441007388 */ /* 0x0209e40000000c00 */
.L_x_3310:
[----:B------:R-:W-:Y:S05]  /*11a90*/  BSYNC.RECONVERGENT B1 ;  /* 0x0000000000017941 */ /* 0x000fea0003800200 */
.L_x_3309:
        /* <DEDUP_REMOVED lines=84> */
.L_x_3314:
[----:B------:R-:W-:Y:S05]  /*11fe0*/  BSYNC.RECONVERGENT B0 ;  /* 0x0000000000007941 */ /* 0x000fea0003800200 */
.L_x_3313:
[----:B-----5:R4:W-:Y:S02]  /*11ff0*/  STS.128 [R65+0x3000], R20 ;  /* 0x0030001441007388 */ /* 0x0209e40000000c00 */
.L_x_3308:
[----:B------:R-:W-:Y:S05]  /*12000*/  BSYNC.RECONVERGENT B2 ;  /* 0x0000000000027941 */ /* 0x000fea0003800200 */
.L_x_3307:
        /* <DEDUP_REMOVED lines=95> */
.L_x_3318:
[----:B------:R-:W-:Y:S05]  /*12600*/  BSYNC.RECONVERGENT B0 ;  /* 0x0000000000007941 */ /* 0x000fea0003800200 */
.L_x_3317:
[----:B-----5:R1:W-:Y:S02]  /*12610*/  STS.128 [R65+0x1800], R20 ;  /* 0x0018001441007388 */ /* 0x0203e40000000c00 */
.L_x_3316:
[----:B------:R-:W-:Y:S05]  /*12620*/  BSYNC.RECONVERGENT B1 ;  /* 0x0000000000017941 */ /* 0x000fea0003800200 */
.L_x_3315:
        /* <DEDUP_REMOVED lines=31> */
[----:B------:R-:W-:Y:S01]  /*12820*/  LOP3.LUT R4, R7, 0xffff0000, RZ, 0xc0, !PT ;  /* 0xffff000007047812 */ /* 0x000fe200078ec0ff */
[C---:B--2---:R-:W-:Y:S01]  /*12830*/  IMAD.U32 R25, R8.reuse, 0x10000, RZ ;  /* 0x0001000008197824 */ /* 0x044fe200078e00ff */
[----:B------:R-:W-:Y:S01]  /*12840*/  LOP3.LUT R7, R8, 0xffff0000, RZ, 0xc0, !PT ;  /* 0xffff000008077812 */ /* 0x000fe200078ec0ff */
[----:B------:R-:W-:Y:S01]  /*12850*/  IMAD.U32 R27, R10, 0x10000, RZ ;  /* 0x000100000a1b7824 */ /* 0x000fe200078e00ff */
[----:B------:R-:W-:-:S02]  /*12860*/  SHF.L.U32 R6, R9, 0x10, RZ ;  /* 0x0000001009067819 */ /* 0x000fc400000006ff */
[----:B------:R-:W-:Y:S02]  /*12870*/  LOP3.LUT R28, R9, 0xffff0000, RZ, 0xc0, !PT ;  /* 0xffff0000091c7812 */ /* 0x000fe400078ec0ff */
[----:B------:R-:W-:Y:S01]  /*12880*/  LOP3.LUT R9, R10, 0xffff0000, RZ, 0xc0, !PT ;  /* 0xffff00000a097812 */ /* 0x000fe200078ec0ff */
[----:B----4-:R-:W-:Y:S01]  /*12890*/  IMAD.U32 R32, R16, 0x10000, RZ ;  /* 0x0001000010207824 */ /* 0x010fe200078e00ff */
[C---:B------:R-:W-:Y:S01]  /*128a0*/  SHF.L.U32 R8, R11.reuse, 0x10, RZ ;  /* 0x000000100b087819 */ /* 0x040fe200000006ff */
[----:B------:R-:W-:Y:S01]  /*128b0*/  IMAD.U32 R34, R18, 0x10000, RZ ;  /* 0x0001000012227824 */ /* 0x000fe200078e00ff */
[----:B------:R-:W-:Y:S01]  /*128c0*/  LOP3.LUT R29, R11, 0xffff0000, RZ, 0xc0, !PT ;  /* 0xffff00000b1d7812 */ /* 0x000fe200078ec0ff */
[----:B------:R-:W-:Y:S01]  /*128d0*/  @P0 FADD.FTZ R32, -R32, -RZ ;  /* 0x800000ff20200221 */ /* 0x000fe20000010100 */
[----:B------:R-:W-:Y:S01]  /*128e0*/  LOP3.LUT R10, R16, 0xffff0000, RZ, 0xc0, !PT ;  /* 0xffff0000100a7812 */ /* 0x000fe200078ec0ff */
[----:B------:R-:W-:Y:S01]  /*128f0*/  @P0 FADD.FTZ R34, -R34, -RZ ;  /* 0x800000ff22220221 */ /* 0x000fe20000010100 */
[----:B------:R-:W-:Y:S01]  /*12900*/  SHF.L.U32 R11, R17, 0x10, RZ ;  /* 0x00000010110b7819 */ /* 0x000fe200000006ff */
[----:B------:R-:W-:Y:S01]  /*12910*/  FMUL.FTZ R32, R25, R32 ;  /* 0x0000002019207220 */ /* 0x000fe20000410000 */
        /* <DEDUP_REMOVED lines=8> */
[----:B------:R-:W-:Y:S01]  /*129a0*/  FMUL.FTZ R11, R6, R11 ;  /* 0x0000000b060b7220 */ /* 0x000fe20000410000 */
[----:B------:R-:W-:Y:S01]  /*129b0*/  @P0 FADD.FTZ R17, -R17, -RZ ;  /* 0x800000ff11110221 */ /* 0x000fe20000010100 */
[----:B------:R-:W-:Y:S01]  /*129c0*/  FMUL.FTZ R7, R7, R10 ;  /* 0x0000000a07077220 */ /* 0x000fe20000410000 */
[----:B------:R-:W-:Y:S01]  /*129d0*/  @P0 FADD.FTZ R18, -R18, -RZ ;  /* 0x800000ff12120221 */ /* 0x000fe20000010100 */
[----:B------:R-:W-:Y:S01]  /*129e0*/  FMUL.FTZ R16, R9, R16 ;  /* 0x0000001009107220 */ /* 0x000fe20000410000 */
[----:B------:R-:W-:Y:S01]  /*129f0*/  FMUL.FTZ R17, R8, R17 ;  /* 0x0000001108117220 */ /* 0x000fe20000410000 */
[----:B---3--:R-:W-:-:S02]  /*12a00*/  IMAD.U32 R9, R20, 0x10000, RZ ;  /* 0x0001000014097824 */ /* 0x008fc400078e00ff */
[----:B------:R-:W-:Y:S01]  /*12a10*/  FMUL.FTZ R29, R29, R18 ;  /* 0x000000121d1d7220 */ /* 0x000fe20000410000 */
[----:B------:R-:W-:Y:S01]  /*12a20*/  LOP3.LUT R8, R20, 0xffff0000, RZ, 0xc0, !PT ;  /* 0xffff000014087812 */ /* 0x000fe200078ec0ff */
[----:B------:R-:W-:Y:S01]  /*12a30*/  IMAD.U32 R19, R22, 0x10000, RZ ;  /* 0x0001000016137824 */ /* 0x000fe200078e00ff */
[C---:B------:R-:W-:Y:S01]  /*12a40*/  SHF.L.U32 R6, R21.reuse, 0x10, RZ ;  /* 0x0000001015067819 */ /* 0x040fe200000006ff */
[----:B------:R-:W-:Y:S01]  /*12a50*/  FMUL.FTZ R31, R28, R31 ;  /* 0x0000001f1c1f7220 */ /* 0x000fe20000410000 */
[----:B------:R-:W-:Y:S01]  /*12a60*/  LOP3.LUT R20, R21, 0xffff0000, RZ, 0xc0, !PT ;  /* 0xffff000015147812 */ /* 0x000fe200078ec0ff */
[----:B------:R-:W-:Y:S01]  /*12a70*/  FMUL.FTZ R34, R27, R34 ;  /* 0x000000221b227220 */ /* 0x000fe20000410000 */
[----:B------:R-:W-:Y:S01]  /*12a80*/  LOP3.LUT R18, R22, 0xffff0000, RZ, 0xc0, !PT ;  /* 0xffff000016127812 */ /* 0x000fe200078ec0ff */
[----:B------:R-:W-:Y:S01]  /*12a90*/  FFMA.FTZ R6, R24, R6, R11 ;  /* 0x0000000618067223 */ /* 0x000fe2000001000b */
[C---:B------:R-:W-:Y:S01]  /*12aa0*/  SHF.L.U32 R10, R23.reuse, 0x10, RZ ;  /* 0x00000010170a7819 */ /* 0x040fe200000006ff */
[----:B------:R-:W-:Y:S01]  /*12ab0*/  FFMA.FTZ R31, R0, R20, R31 ;  /* 0x00000014001f7223 */ /* 0x000fe2000001001f */
[----:B------:R-:W-:Y:S01]  /*12ac0*/  LOP3.LUT R22, R23, 0xffff0000, RZ, 0xc0, !PT ;  /* 0xffff000017167812 */ /* 0x000fe200078ec0ff */
        /* <DEDUP_REMOVED lines=10> */
.L_x_3320:
[----:B------:R-:W-:Y:S05]  /*12b70*/  BSYNC.RECONVERGENT B0 ;  /* 0x0000000000007941 */ /* 0x000fea0003800200 */
.L_x_3319:
[----:B-----5:R1:W-:Y:S02]  /*12b80*/  STS.128 [R65+0x3800], R4 ;  /* 0x0038000441007388 */ /* 0x0203e40000000c00 */
.L_x_3260:
[----:B------:R-:W-:Y:S05]  /*12b90*/  BSYNC.RECONVERGENT B3 ;  /* 0x0000000000037941 */ /* 0x000fea0003800200 */
.L_x_3252:
        /* <DEDUP_REMOVED lines=24> */
.L_x_3322:
[----:B------:R-:W-:Y:S05]  /*12d20*/  BSYNC.RECONVERGENT B0 ;  /* 0x0000000000007941 */ /* 0x000fea0003800200 */
.L_x_3321:
[----:B------:R-:W-:Y:S01]  /*12d30*/  LEA R8, P1, R68, R210, 0x1 ;  /* 0x000000d244087211 */ /* 0x000fe200078208ff */
[----:B------:R-:W-:Y:S01]  /*12d40*/  BSSY.RECONVERGENT B0, `(.L_x_3323) ;  /* 0x0000013000007945 */ /* 0x000fe20003800200 */
[----:B------:R-:W-:Y:S01]  /*12d50*/  ISETP.GE.AND P2, PT, R4, R7, PT ;  /* 0x000000070400720c */ /* 0x000fe20003f46270 */
[----:B------:R-:W-:Y:S01]  /*12d60*/  VIADD R0, R124, 0x60 ;  /* 0x000000607c007836 */ /* 0x000fe20000000000 */
        /* <DEDUP_REMOVED lines=16> */
.L_x_3324:
[----:B------:R-:W-:Y:S05]  /*12e70*/  BSYNC.RECONVERGENT B0 ;  /* 0x0000000000007941 */ /* 0x000fea0003800200 */
.L_x_3323:
        /* <DEDUP_REMOVED lines=16> */
.L_x_3326:
[----:B------:R-:W-:Y:S05]  /*12f80*/  BSYNC.RECONVERGENT B0 ;  /* 0x0000000000007941 */ /* 0x000fea0003800200 */
.L_x_3325:
        /* <DEDUP_REMOVED lines=18> */
.L_x_3328:
[----:B------:R-:W-:Y:S05]  /*130b0*/  BSYNC.RECONVERGENT B0 ;  /* 0x0000000000007941 */ /* 0x000fea0003800200 */
.L_x_3327:
[----:B------:R-:W-:Y:S01]  /*130c0*/  BSSY.RECONVERGENT B0, `(.L_x_3329) ;  /* 0x0000014000007945 */ /* 0x000fe20003800200 */
[----:B------:R-:W-:-:S03]  /*130d0*/  ISETP.GE.AND P1, PT, R124, R7, PT ;  /* 0x000000077c00720c */ /* 0x000fc60003f26270 */
[----:B------:R-:W-:Y:S10]  /*130e0*/  @P3 BRA `(.L_x_3330) ;  /* 0x0000000000443947 */ /* 0x000ff40003800000 */
[----:B------:R-:W-:Y:S01]  /*130f0*/  MOV R10, R8 ;  /* 0x00000008000a7202 */ /* 0x000fe20000000f00 */
[----:B-123--:R-:W-:Y:S01]  /*13100*/  IMAD R2, R207, 0x60, RZ ;  /* 0x00000060cf027824 */ /* 0x00efe200078e02ff */
        /* <DEDUP_REMOVED lines=15> */
.L_x_3330:
[----:B------:R-:W-:Y:S05]  /*13200*/  BSYNC.RECONVERGENT B0 ;  /* 0x0000000000007941 */ /* 0x000fea0003800200 */
.L_x_3329:
[----:B------:R-:W-:Y:S04]  /*13210*/  BSSY.RECONVERGENT B0, `(.L_x_3331) ;  /* 0x0000010000007945 */ /* 0x000fe80003800200 */
        /* <DEDUP_REMOVED lines=15> */
.L_x_3332:
[----:B------:R-:W-:Y:S05]  /*13310*/  BSYNC.RECONVERGENT B0 ;  /* 0x0000000000007941 */ /* 0x000fea0003800200 */
.L_x_3331:
[----:B------:R-:W-:Y:S04]  /*13320*/  BSSY.RECONVERGENT B0, `(.L_x_3333) ;  /* 0x0000013000007945 */ /* 0x000fe80003800200 */
[----:B------:R-:W-:Y:S05]  /*13330*/  @P0 BRA `(.L_x_3334) ;  /* 0x0000000000440947 */ /* 0x000fea0003800000 */
[----:B-1----:R-:W-:Y:S01]  /*13340*/  MOV R10, R8 ;  /* 0x00000008000a7202 */ /* 0x002fe20000000f00 */
[----:B--23--:R-:W-:Y:S01]  /*13350*/  IMAD R2, R207, 0xa0, RZ ;  /* 0x000000a0cf027824 */ /* 0x00cfe200078e02ff */
        /* <DEDUP_REMOVED lines=15> */
.L_x_3334:
[----:B------:R-:W-:Y:S05]  /*13450*/  BSYNC.RECONVERGENT B0 ;  /* 0x0000000000007941 */ /* 0x000fea0003800200 */
.L_x_3333:
[----:B------:R-:W-:Y:S04]  /*13460*/  BSSY.RECONVERGENT B0, `(.L_x_3335) ;  /* 0x0000011000007945 */ /* 0x000fe80003800200 */
[----:B------:R-:W-:Y:S05]  /*13470*/  @P1 BRA `(.L_x_3336) ;  /* 0x00000000003c1947 */ /* 0x000fea0003800000 */
[-C--:B------:R-:W-:Y:S01]  /*13480*/  ISETP.GE.AND P1, PT, R14, R217.reuse, PT ;  /* 0x000000d90e00720c */ /* 0x080fe20003f26270 */
[----:B-123--:R-:W-:Y:S01]  /*13490*/  IMAD R2, R207, 0xc0, RZ ;  /* 0x000000c0cf027824 */ /* 0x00efe200078e02ff */
        /* <DEDUP_REMOVED lines=13> */
.L_x_3336:
[----:B------:R-:W-:Y:S05]  /*13570*/  BSYNC.RECONVERGENT B0 ;  /* 0x0000000000007941 */ /* 0x000fea0003800200 */
.L_x_3335:
[----:B------:R-:W0:Y:S01]  /*13580*/  LDGDEPBAR ;  /* 0x00000000000079af */ /* 0x000e220000000000 */
[----:B------:R-:W-:Y:S03]  /*13590*/  BSSY.RECONVERGENT B0, `(.L_x_3337) ;  /* 0x0000017000007945 */ /* 0x000fe60003800200 */
[----:B-123--:R1:W5:Y:S04]  /*135a0*/  LD.E R3, desc[UR4][R132.64+0x184] ;  /* 0x0001840484037980 */ /* 0x00e368000c101900 */
        /* <DEDUP_REMOVED lines=19> */
.L_x_3338:
[----:B------:R3:W-:Y:S04]  /*136e0*/  STS.128 [R65+0xc000], RZ ;  /* 0x00c000ff41007388 */ /* 0x0007e80000000c00 */
[----:B------:R3:W-:Y:S02]  /*136f0*/  STS.128 [R65+0x10000], RZ ;  /* 0x010000ff41007388 */ /* 0x0007e40000000c00 */
.L_x_3339:
[----:B------:R-:W-:Y:S05]  /*13700*/  BSYNC.RECONVERGENT B0 ;  /* 0x0000000000007941 */ /* 0x000fea0003800200 */
.L_x_3337:
        /* <DEDUP_REMOVED lines=25> */
.L_x_3341:
[----:B------:R-:W-:Y:S05]  /*138a0*/  BSYNC.RECONVERGENT B0 ;  /* 0x0000000000007941 */ /* 0x000fea0003800200 */
.L_x_3340:
[----:B------:R1:W-:Y:S01]  /*138b0*/  @P3 STS.128 [R65+0xd000], RZ ;  /* 0x00d000ff41003388 */ /* 0x0003e20000000c00 */
[----:B------:R-:W-:Y:S03]  /*138c0*/  BSSY.RECONVERGENT B0, `(.L_x_3342) ;  /* 0x0000011000007945 */ /* 0x000fe60003800200 */
[----:B------:R1:W-:Y:S01]  /*138d0*/  @P3 STS.128 [R65+0x11000], RZ ;  /* 0x011000ff41003388 */ /* 0x0003e20000000c00 */
        /* <DEDUP_REMOVED lines=15> */
.L_x_3343:
[----:B------:R-:W-:Y:S05]  /*139d0*/  BSYNC.RECONVERGENT B0 ;  /* 0x0000000000007941 */ /* 0x000fea0003800200 */
.L_x_3342:
        /* <DEDUP_REMOVED lines=19> */
.L_x_3345:
[----:B------:R-:W-:Y:S05]  /*13b10*/  BSYNC.RECONVERGENT B0 ;  /* 0x0000000000007941 */ /* 0x000fea0003800200 */
.L_x_3344:
        /* <DEDUP_REMOVED lines=21> */
.L_x_3347:
[----:B------:R-:W-:Y:S05]  /*13c70*/  BSYNC.RECONVERGENT B0 ;  /* 0x0000000000007941 */ /* 0x000fea0003800200 */
.L_x_3346:
        /* <DEDUP_REMOVED lines=18> */
.L_x_3349:
[----:B------:R-:W-:Y:S05]  /*13da0*/  BSYNC.RECONVERGENT B0 ;  /* 0x0000000000007941 */ /* 0x000fea0003800200 */
.L_x_3348:
        /* <DEDUP_REMOVED lines=21> */
.L_x_3351:
[----:B------:R-:W-:Y:S05]  /*13f00*/  BSYNC.RECONVERGENT B0 ;  /* 0x0000000000007941 */ /* 0x000fea0003800200 */
.L_x_3350:
        /* <DEDUP_REMOVED lines=19> */
.L_x_3353:
[----:B------:R-:W-:Y:S05]  /*14040*/  BSYNC.RECONVERGENT B0 ;  /* 0x0000000000007941 */ /* 0x000fea0003800200 */
.L_x_3352:
[----:B------:R-:W2:Y:S01]  /*14050*/  S2UR UR6, SR_CgaCtaId ;  /* 0x00000000000679c3 */ /* 0x000ea20000008800 */
[----:B-1----:R-:W-:Y:S01]  /*14060*/  SHF.R.U32.HI R199, RZ, 0x1, R196 ;  /* 0x00000001ffc77819 */ /* 0x002fe200000116c4 */
[C---:B------:R-:W-:Y:S01]  /*14070*/  IMAD.SHL.U32 R135, R196.reuse, 0x40, RZ ;  /* 0x00000040c4877824 */ /* 0x040fe200078e00ff */
[C---:B------:R-:W-:Y:S01]  /*14080*/  LOP3.LUT R4, R196.reuse, 0x8, RZ, 0xc0, !PT ;  /* 0x00000008c4047812 */ /* 0x040fe200078ec0ff */
[C---:B------:R-:W-:Y:S01]  /*14090*/  IMAD.SHL.U32 R200, R196.reuse, 0x20, RZ ;  /* 0x00000020c4c87824 */ /* 0x040fe200078e00ff */
[----:B------:R-:W-:Y:S01]  /*140a0*/  LOP3.LUT R6, R199, 0x8, RZ, 0xc0, !PT ;  /* 0x00000008c7067812 */ /* 0x000fe200078ec0ff */
[----:B------:R-:W-:Y:S01]  /*140b0*/  IMAD.SHL.U32 R197, R196, 0x8, RZ ;  /* 0x00000008c4c57824 */ /* 0x000fe200078e00ff */
[--C-:B------:R-:W-:Y:S01]  /*140c0*/  LOP3.LUT R5, R4, 0x1c0, R135.reuse, 0xf8, !PT ;  /* 0x000001c004057812 */ /* 0x100fe200078ef887 */
[----:B------:R-:W-:Y:S01]  /*140d0*/  UMOV UR7, 0x400 ;  /* 0x0000040000077882 */ /* 0x000fe20000000000 */
[----:B------:R-:W-:Y:S01]  /*140e0*/  LOP3.LUT R200, R200, 0x7c00, RZ, 0xc0, !PT ;  /* 0x00007c00c8c87812 */ /* 0x000fe200078ec0ff */
[----:B------:R-:W-:Y:S01]  /*140f0*/  IMAD.MOV.U32 R198, RZ, RZ, 0x20 ;  /* 0x00000020ffc67424 */ /* 0x000fe200078e00ff */
[----:B------:R-:W-:Y:S01]  /*14100*/  LOP3.LUT R0, R197, 0x38, RZ, 0xc0, !PT ;  /* 0x00000038c5007812 */ /* 0x000fe200078ec0ff */
[----:B------:R-:W-:Y:S01]  /*14110*/  IMAD.MOV.U32 R60, RZ, RZ, 0x40 ;  /* 0x00000040ff3c7424 */ /* 0x000fe200078e00ff */
        /* <DEDUP_REMOVED lines=9> */
[C---:B------:R-:W-:Y:S01]  /*141b0*/  LOP3.LUT P6, RZ, R196.reuse, 0x2, RZ, 0xc0, !PT ;  /* 0x00000002c4ff7812 */ /* 0x040fe200078cc0ff */
[----:B------:R-:W-:Y:S01]  /*141c0*/  IMAD R66, R5, 0x2, R66 ;  /* 0x0000000205427824 */ /* 0x000fe200078e0242 */
[----:B------:R-:W-:Y:S02]  /*141d0*/  LOP3.LUT P2, RZ, R196, 0x4, RZ, 0xc0, !PT ;  /* 0x00000004c4ff7812 */ /* 0x000fe4000784c0ff */
[----:B------:R-:W-:Y:S01]  /*141e0*/  SEL R138, R198, 0xffffffe0, !P6 ;  /* 0xffffffe0c68a7807 */ /* 0x000fe20007000000 */
[----:B------:R-:W-:Y:S01]  /*141f0*/  VIADD R55, R66, UR6 ;  /* 0x0000000642377c36 */ /* 0x000fe20008000000 */
[----:B------:R-:W-:-:S02]  /*14200*/  LEA R121, R121, UR6, 0x1 ;  /* 0x0000000679797c11 */ /* 0x000fc4000f8e08ff */
[----:B------:R-:W-:Y:S01]  /*14210*/  LDSM.16.M88.4 R36, [R66+UR6+0x4000] ;  /* 0x004000064224783b */ /* 0x000fe20008000200 */
[--C-:B------:R-:W-:Y:S01]  /*14220*/  IMAD.IADD R61, R55, 0x1, R138.reuse ;  /* 0x00000001373d7824 */ /* 0x100fe200078e028a */
[----:B------:R-:W-:Y:S01]  /*14230*/  SEL R60, R60, 0xffffffc0, !P2 ;  /* 0xffffffc03c3c7807 */ /* 0x000fe20005000000 */
[C---:B------:R-:W-:Y:S01]  /*14240*/  IMAD.IADD R63, R121.reuse, 0x1, R138 ;  /* 0x00000001793f7824 */ /* 0x040fe200078e028a */
[----:B------:R-:W1:Y:S01]  /*14250*/  LDSM.16.M88.4 R92, [R121] ;  /* 0x00000000795c783b */ /* 0x000e620000000200 */
[----:B-----5:R-:W-:Y:S01]  /*14260*/  IADD3 R224, PT, PT, R2, R67, -R216 ;  /* 0x0000004302e07210 */ /* 0x020fe20007ffe8d8 */
[----:B------:R-:W-:Y:S02]  /*14270*/  VIADD R2, R64, 0xffffffff ;  /* 0xffffffff40027836 */ /* 0x000fe40000000000 */
[----:B------:R-:W2:Y:S01]  /*14280*/  LDSM.16.M88.4 R28, [R66+UR6+0x4800] ;  /* 0x00480006421c783b */ /* 0x000ea20008000200 */
[--C-:B------:R-:W-:Y:S02]  /*14290*/  IMAD.IADD R129, R121, 0x1, R60.reuse ;  /* 0x0000000179817824 */ /* 0x100fe400078e023c */
[----:B------:R-:W-:Y:S01]  /*142a0*/  IMAD.IADD R55, R55, 0x1, R60 ;  /* 0x0000000137377824 */ /* 0x000fe200078e023c */
[----:B----4-:R-:W4:Y:S01]  /*142b0*/  LDSM.16.M88.4 R20, [R66+UR6+0x5000] ;  /* 0x005000064214783b */ /* 0x010f220008000200 */
[----:B------:R-:W-:Y:S01]  /*142c0*/  IMAD.IADD R62, R138, 0x1, R129 ;  /* 0x000000018a3e7824 */ /* 0x000fe200078e0281 */
[----:B------:R-:W-:Y:S01]  /*142d0*/  ISETP.GT.AND P0, PT, R2, R205, PT ;  /* 0x000000cd0200720c */ /* 0x000fe20003f04270 */
[----:B------:R-:W-:Y:S01]  /*142e0*/  IMAD.IADD R54, R138, 0x1, R55 ;  /* 0x000000018a367824 */ /* 0x000fe200078e0237 */
[----:B------:R-:W3:Y:S04]  /*142f0*/  LDSM.16.M88.4 R12, [R66+UR6+0x5800] ;  /* 0x00580006420c783b */ /* 0x000ee80008000200 */
[----:B------:R-:W3:Y:S04]  /*14300*/  LDSM.16.M88.4 R4, [R66+UR6+0x6000] ;  /* 0x006000064204783b */ /* 0x000ee80008000200 */
[----:B------:R-:W3:Y:S04]  /*14310*/  LDSM.16.M88.4 R108, [R66+UR6+0x6800] ;  /* 0x00680006426c783b */ /* 0x000ee80008000200 */
[----:B------:R-:W3:Y:S04]  /*14320*/  LDSM.16.M88.4 R100, [R66+UR6+0x7000] ;  /* 0x007000064264783b */ /* 0x000ee80008000200 */
[----:B------:R-:W3:Y:S04]  /*14330*/  LDSM.16.M88.4 R44, [R66+UR6+0x7800] ;  /* 0x00780006422c783b */ /* 0x000ee80008000200 */
[----:B------:R-:W-:Y:S04]  /*14340*/  LDSM.16.M88.4 R80, [R63] ;  /* 0x000000003f50783b */ /* 0x000fe80000000200 */
[----:B------:R-:W3:Y:S01]  /*14350*/  LDSM.16.M88.4 R48, [R61+0x4000] ;  /* 0x004000003d30783b */ /* 0x000ee20000000200 */
[C---:B-1----:R-:W-:Y:S03]  /*14360*/  HMMA.16816.F32.BF16 R40, R92.reuse, R36, RZ ;  /* 0x000000245c28723c */ /* 0x042fe600000418ff */
[----:B------:R-:W1:Y:S04]  /*14370*/  LDSM.16.M88.4 R56, [R61+0x5000] ;  /* 0x005000003d38783b */ /* 0x000e680000000200 */
[----:B------:R-:W1:Y:S01]  /*14380*/  LDSM.16.M88.4 R68, [R61+0x4800] ;  /* 0x004800003d44783b */ /* 0x000e620000000200 */
[C---:B--2---:R-:W-:Y:S03]  /*14390*/  HMMA.16816.F32.BF16 R32, R92.reuse, R28, RZ ;  /* 0x0000001c5c20723c */ /* 0x044fe600000418ff */
[----:B------:R-:W-:Y:S04]  /*143a0*/  LDSM.16.M88.4 R72, [R129] ;  /* 0x000000008148783b */ /* 0x000fe80000000200 */
[----:B------:R-:W-:Y:S01]  /*143b0*/  LDSM.16.M88.4 R116, [R61+0x6800] ;  /* 0x006800003d74783b */ /* 0x000fe20000000200 */
[C---:B----4-:R-:W-:Y:S03]  /*143c0*/  HMMA.16816.F32.BF16 R24, R92.reuse, R20, RZ ;  /* 0x000000145c18723c */ /* 0x050fe600000418ff */
[----:B------:R-:W-:Y:S04]  /*143d0*/  LDSM.16.M88.4 R88, [R61+0x7000] ;  /* 0x007000003d58783b */ /* 0x000fe80000000200 */
[----:B------:R-:W-:Y:S01]  /*143e0*/  LDSM.16.M88.4 R84, [R61+0x7800] ;  /* 0x007800003d54783b */ /* 0x000fe20000000200 */
[C---:B---3--:R-:W-:Y:S03]  /*143f0*/  HMMA.16816.F32.BF16 R16, R92.reuse, R12, RZ ;  /* 0x0000000c5c10723c */ /* 0x048fe600000418ff */
        /* <DEDUP_REMOVED lines=21> */
[----:B------:R-:W1:Y:S07]  /*14550*/  LDSM.16.M88.4 R56, [R55+0x4800] ;  /* 0x004800003738783b */ /* 0x000e6e0000000200 */
        /* <DEDUP_REMOVED lines=24> */
[----:B------:R-:W-:Y:S03]  /*146e0*/  LDSM.16.M88.4 R84, [R61+0xb000] ;  /* 0x00b000003d54783b */ /* 0x000fe60000000200 */
[C---:B------:R-:W-:Y:S08]  /*146f0*/  HMMA.16816.F32.BF16 R40, R72.reuse, R76, R40 ;  /* 0x0000004c4828723c */ /* 0x040ff00000041828 */
[C---:B------:R-:W-:Y:S01]  /*14700*/  HMMA.16816.F32.BF16 R36, R72.reuse, R78, R36 ;  /* 0x0000004e4824723c */ /* 0x040fe20000041824 */
[----:B------:R-:W-:Y:S07]  /*14710*/  LDSM.16.M88.4 R76, [R54+0x4000] ;  /* 0x00400000364c783b */ /* 0x000fee0000000200 */
[C---:B---3--:R-:W-:Y:S08]  /*14720*/  HMMA.16816.F32.BF16 R16, R72.reuse, R48, R16 ;  /* 0x000000304810723c */ /* 0x048ff00000041810 */
[C---:B------:R-:W-:Y:S01]  /*14730*/  HMMA.16816.F32.BF16 R12, R72.reuse, R50, R12 ;  /* 0x00000032480c723c */ /* 0x040fe2000004180c */
[----:B------:R-:W3:Y:S07]  /*14740*/  LDSM.16.M88.4 R48, [R62] ;  /* 0x000000003e30783b */ /* 0x000eee0000000200 */
        /* <DEDUP_REMOVED lines=13> */
[C---:B---3--:R-:W-:Y:S08]  /*14820*/  HMMA.16816.F32.BF16 R40, R48.reuse, R76, R40 ;  /* 0x0000004c3028723c */ /* 0x048ff00000041828 */
[C---:B------:R-:W-:Y:S01]  /*14830*/  HMMA.16816.F32.BF16 R36, R48.reuse, R78, R36 ;  /* 0x0000004e3024723c */ /* 0x040fe20000041824 */
[----:B------:R-:W-:Y:S07]  /*14840*/  LDSM.16.M88.4 R76, [R54+0x7000] ;  /* 0x00700000364c783b */ /* 0x000fee0000000200 */
[C---:B------:R-:W-:Y:S08]  /*14850*/  HMMA.16816.F32.BF16 R32, R48.reuse, R68, R32 ;  /* 0x000000443020723c */ /* 0x040ff00000041820 */
[C---:B------:R-:W-:Y:S01]  /*14860*/  HMMA.16816.F32.BF16 R28, R48.reuse, R70, R28 ;  /* 0x00000046301c723c */ /* 0x040fe2000004181c */
[----:B------:R-:W3:Y:S07]  /*14870*/  LDSM.16.M88.4 R68, [R54+0x6800] ;  /* 0x006800003644783b */ /* 0x000eee0000000200 */
[C---:B-1----:R-:W-:Y:S08]  /*14880*/  HMMA.16816.F32.BF16 R24, R48.reuse, R56, R24 ;  /* 0x000000383018723c */ /* 0x042ff00000041818 */
[C---:B------:R-:W-:Y:S01]  /*14890*/  HMMA.16816.F32.BF16 R20, R48.reuse, R58, R20 ;  /* 0x0000003a3014723c */ /* 0x040fe20000041814 */
[----:B------:R-:W-:Y:S04]  /*148a0*/  LDSM.16.M88.4 R56, [R121+0x2000] ;  /* 0x002000007938783b */ /* 0x000fe80000000200 */
[----:B------:R-:W-:Y:S03]  /*148b0*/  LDSM.16.M88.4 R120, [R61+0x8800] ;  /* 0x008800003d78783b */ /* 0x000fe60000000200 */
[C---:B--2---:R-:W-:Y:S08]  /*148c0*/  HMMA.16816.F32.BF16 R16, R48.reuse, R44, R16 ;  /* 0x0000002c3010723c */ /* 0x044ff00000041810 */
[C---:B------:R-:W-:Y:S01]  /*148d0*/  HMMA.16816.F32.BF16 R12, R48.reuse, R46, R12 ;  /* 0x0000002e300c723c */ /* 0x040fe2000004180c */
[----:B------:R-:W1:Y:S07]  /*148e0*/  LDSM.16.M88.4 R44, [R66+UR6+0x8000] ;  /* 0x00800006422c783b */ /* 0x000e6e0008000200 */
[C---:B----4-:R-:W-:Y:S08]  /*148f0*/  HMMA.16816.F32.BF16 R8, R48.reuse, R72, R8 ;  /* 0x000000483008723c */ /* 0x050ff00000041808 */
[C---:B------:R-:W-:Y:S01]  /*14900*/  HMMA.16816.F32.BF16 R4, R48.reuse, R74, R4 ;  /* 0x0000004a3004723c */ /* 0x040fe20000041804 */
[----:B------:R-:W2:Y:S07]  /*14910*/  LDSM.16.M88.4 R72, [R66+UR6+0x8800] ;  /* 0x008800064248783b */ /* 0x000eae0008000200 */
[C---:B---3--:R-:W-:Y:S08]  /*14920*/  HMMA.16816.F32.BF16 R112, R48.reuse, R68, R112 ;  /* 0x000000443070723c */ /* 0x048ff00000041870 */
[C---:B------:R-:W-:Y:S01]  /*14930*/  HMMA.16816.F32.BF16 R108, R48.reuse, R70, R108 ;  /* 0x00000046306c723c */ /* 0x040fe2000004186c */
[----:B------:R-:W3:Y:S07]  /*14940*/  LDSM.16.M88.4 R68, [R66+UR6+0x9000] ;  /* 0x009000064244783b */ /* 0x000eee0008000200 */
[C---:B------:R-:W-:Y:S08]  /*14950*/  HMMA.16816.F32.BF16 R104, R48.reuse, R76, R104 ;  /* 0x0000004c3068723c */ /* 0x040ff00000041868 */
[C---:B------:R-:W-:Y:S01]  /*14960*/  HMMA.16816.F32.BF16 R100, R48.reuse, R78, R100 ;  /* 0x0000004e3064723c */ /* 0x040fe20000041864 */
[----:B------:R-:W4:Y:S07]  /*14970*/  LDSM.16.M88.4 R76, [R66+UR6+0x9800] ;  /* 0x00980006424c783b */ /* 0x000f2e0008000200 */
[C---:B------:R-:W-:Y:S08]  /*14980*/  HMMA.16816.F32.BF16 R96, R48.reuse, R80, R96 ;  /* 0x000000503060723c */ /* 0x040ff00000041860 */
[----:B------:R-:W-:Y:S01]  /*14990*/  HMMA.16816.F32.BF16 R92, R48, R82, R92 ;  /* 0x00000052305c723c */ /* 0x000fe2000004185c */
[----:B------:R-:W4:Y:S04]  /*149a0*/  LDSM.16.M88.4 R48, [R66+UR6+0xa000] ;  /* 0x00a000064230783b */ /* 0x000f280008000200 */
[----:B------:R-:W-:Y:S03]  /*149b0*/  LDSM.16.M88.4 R80, [R61+0xb800] ;  /* 0x00b800003d50783b */ /* 0x000fe60000000200 */
[C---:B-1----:R-:W-:Y:S08]  /*149c0*/  HMMA.16816.F32.BF16 R40, R56.reuse, R44, R40 ;  /* 0x0000002c3828723c */ /* 0x042ff00000041828 */
[C---:B------:R-:W-:Y:S01]  /*149d0*/  HMMA.16816.F32.BF16 R36, R56.reuse, R46, R36 ;  /* 0x0000002e3824723c */ /* 0x040fe20000041824 */
[----:B------:R-:W1:Y:S07]  /*149e0*/  LDSM.16.M88.4 R44, [R66+UR6+0xa800] ;  /* 0x00a80006422c783b */ /* 0x000e6e0008000200 */
[C---:B--2---:R-:W-:Y:S08]  /*149f0*/  HMMA.16816.F32.BF16 R32, R56.reuse, R72, R32 ;  /* 0x000000483820723c */ /* 0x044ff00000041820 */
[C---:B------:R-:W-:Y:S01]  /*14a00*/  HMMA.16816.F32.BF16 R28, R56.reuse, R74, R28 ;  /* 0x0000004a381c723c */ /* 0x040fe2000004181c */
[----:B------:R-:W2:Y:S07]  /*14a10*/  LDSM.16.M88.4 R72, [R66+UR6+0xb000] ;  /* 0x00b000064248783b */ /* 0x000eae0008000200 */
[C---:B---3--:R-:W-:Y:S08]  /*14a20*/  HMMA.16816.F32.BF16 R24, R56.reuse, R68, R24 ;  /* 0x000000443818723c */ /* 0x048ff00000041818 */
[C---:B------:R-:W-:Y:S01]  /*14a30*/  HMMA.16816.F32.BF16 R20, R56.reuse, R70, R20 ;  /* 0x000000463814723c */ /* 0x040fe20000041814 */
[----:B------:R-:W3:Y:S07]  /*14a40*/  LDSM.16.M88.4 R68, [R66+UR6+0xb800] ;  /* 0x00b800064244783b */ /* 0x000eee0008000200 */
        /* <DEDUP_REMOVED lines=14> */
[----:B------:R-:W3:Y:S04]  /*14b30*/  LDSM.16.M88.4 R68, [R55+0x8800] ;  /* 0x008800003744783b */ /* 0x000ee80000000200 */
[----:B------:R-:W3:Y:S03]  /*14b40*/  LDSM.16.M88.4 R56, [R55+0x9000] ;  /* 0x009000003738783b */ /* 0x000ee60000000200 */
[C---:B----4-:R-:W-:Y:S08]  /*14b50*/  HMMA.16816.F32.BF16 R16, R76.reuse, R48, R16 ;  /* 0x000000304c10723c */ /* 0x050ff00000041810 */
[C---:B------:R-:W-:Y:S01]  /*14b60*/  HMMA.16816.F32.BF16 R12, R76.reuse, R50, R12 ;  /* 0x000000324c0c723c */ /* 0x040fe2000004180c */
[----:B------:R-:W4:Y:S07]  /*14b70*/  LDSM.16.M88.4 R48, [R55+0x9800] ;  /* 0x009800003730783b */ /* 0x000f2e0000000200 */
[C---:B-1----:R-:W-:Y:S08]  /*14b80*/  HMMA.16816.F32.BF16 R8, R76.reuse, R44, R8 ;  /* 0x0000002c4c08723c */ /* 0x042ff00000041808 */
[C---:B------:R-:W-:Y:S01]  /*14b90*/  HMMA.16816.F32.BF16 R4, R76.reuse, R46, R4 ;  /* 0x0000002e4c04723c */ /* 0x040fe20000041804 */
[----:B------:R-:W1:Y:S07]  /*14ba0*/  LDSM.16.M88.4 R44, [R55+0xa000] ;  /* 0x00a00000372c783b */ /* 0x000e6e0000000200 */
[C---:B------:R-:W-:Y:S08]  /*14bb0*/  HMMA.16816.F32.BF16 R40, R76.reuse, R124, R40 ;  /* 0x0000007c4c28723c */ /* 0x040ff00000041828 */
        /* <DEDUP_REMOVED lines=10> */
[----:B------:R-:W-:Y:S07]  /*14c60*/  LDSM.16.M88.4 R88, [R62+0x2000] ;  /* 0x002000003e58783b */ /* 0x000fee0000000200 */
[C---:B------:R-:W-:Y:S08]  /*14c70*/  HMMA.16816.F32.BF16 R104, R76.reuse, R84, R104 ;  /* 0x000000544c68723c */ /* 0x040ff00000041868 */
[C---:B------:R-:W-:Y:S01]  /*14c80*/  HMMA.16816.F32.BF16 R100, R76.reuse, R86, R100 ;  /* 0x000000564c64723c */ /* 0x040fe20000041864 */
[----:B------:R-:W1:Y:S07]  /*14c90*/  LDSM.16.M88.4 R84, [R54+0x8000] ;  /* 0x008000003654783b */ /* 0x000e6e0000000200 */
[C---:B------:R-:W-:Y:S08]  /*14ca0*/  HMMA.16816.F32.BF16 R96, R76.reuse, R80, R96 ;  /* 0x000000504c60723c */ /* 0x040ff00000041860 */
[----:B------:R-:W-:Y:S01]  /*14cb0*/  HMMA.16816.F32.BF16 R92, R76, R82, R92 ;  /* 0x000000524c5c723c */ /* 0x000fe2000004185c */
[----:B------:R-:W1:Y:S04]  /*14cc0*/  LDSM.16.M88.4 R80, [R54+0x8800] ;  /* 0x008800003650783b */ /* 0x000e680000000200 */
[----:B------:R-:W1:Y:S03]  /*14cd0*/  LDSM.16.M88.4 R76, [R54+0x9000] ;  /* 0x00900000364c783b */ /* 0x000e660000000200 */
        /* <DEDUP_REMOVED lines=8> */
[----:B------:R-:W3:Y:S07]  /*14d60*/  LDSM.16.M88.4 R56, [R54+0xa800] ;  /* 0x00a800003638783b */ /* 0x000eee0000000200 */
[C---:B----4-:R-:W-:Y:S08]  /*14d70*/  HMMA.16816.F32.BF16 R16, R128.reuse, R48, R16 ;  /* 0x000000308010723c */ /* 0x050ff00000041810 */
[C---:B------:R-:W-:Y:S01]  /*14d80*/  HMMA.16816.F32.BF16 R12, R128.reuse, R50, R12 ;  /* 0x00000032800c723c */ /* 0x040fe2000004180c */
[----:B------:R-:W4:Y:S07]  /*14d90*/  LDSM.16.M88.4 R48, [R54+0xb000] ;  /* 0x00b000003630783b */ /* 0x000f2e0000000200 */
[C---:B-1----:R-:W-:Y:S08]  /*14da0*/  HMMA.16816.F32.BF16 R8, R128.reuse, R44, R8 ;  /* 0x0000002c8008723c */ /* 0x042ff00000041808 */
[----:B------:R-:W-:Y:S01]  /*14db0*/  HMMA.16816.F32.BF16 R4, R128, R46, R4 ;  /* 0x0000002e8004723c */ /* 0x000fe20000041804 */
[----:B------:R-:W1:Y:S01]  /*14dc0*/  LDSM.16.M88.4 R44, [R54+0xb800] ;  /* 0x00b80000362c783b */ /* 0x000e620000000200 */
[----:B------:R-:W-:-:S06]  /*14dd0*/  DEPBAR.LE SB0, 0x0 ;  /* 0x000080000000791a */ /* 0x000fcc0000000000 */
        /* <DEDUP_REMOVED lines=8> */
[----:B------:R-:W-:Y:S01]  /*14e60*/  HMMA.16816.F32.BF16 R84, R88, R80, R32 ;  /* 0x000000505854723c */ /* 0x000fe20000041820 */
[----:B------:R-:W-:-:S02]  /*14e70*/  SHF.R.U32.HI R32, RZ, 0x2, R196 ;  /* 0x00000002ff207819 */ /* 0x000fc400000116c4 */
[----:B------:R-:W-:-:S04]  /*14e80*/  LOP3.LUT R33, R199, 0x1f0, RZ, 0xc0, !PT ;  /* 0x000001f0c7217812 */ /* 0x000fc800078ec0ff */
[----:B------:R-:W-:Y:S01]  /*14e90*/  LOP3.LUT R32, R33, 0x7, R32, 0xf8, !PT ;  /* 0x0000000721207812 */ /* 0x000fe200078ef820 */
[----:B------:R-:W-:Y:S01]  /*14ea0*/  HMMA.16816.F32.BF16 R28, R88, R82, R28 ;  /* 0x00000052581c723c */ /* 0x000fe2000004181c */
[----:B------:R-:W-:-:S03]  /*14eb0*/  LOP3.LUT R33, R135, 0x200, RZ, 0xc0, !PT ;  /* 0x0000020087217812 */ /* 0x000fc600078ec0ff */
[----:B------:R-:W-:Y:S01]  /*14ec0*/  IMAD R225, R215, 0x40, R32 ;  /* 0x00000040d7e17824 */ /* 0x000fe200078e0220 */
[----:B------:R-:W-:-:S03]  /*14ed0*/  IADD3 R32, PT, PT, R67, -R216, -R3 ;  /* 0x800000d843207210 */ /* 0x000fc60007ffe803 */
[C---:B------:R-:W-:Y:S01]  /*14ee0*/  IMAD.IADD R224, R225.reuse, 0x1, R224 ;  /* 0x00000001e1e07824 */ /* 0x040fe200078e02e0 */
[C---:B------:R-:W-:Y:S01]  /*14ef0*/  HMMA.16816.F32.BF16 R24, R88.reuse, R76, R24 ;  /* 0x0000004c5818723c */ /* 0x040fe20000041818 */
[----:B------:R-:W-:Y:S01]  /*14f00*/  IMAD.IADD R225, R225, 0x1, R32 ;  /* 0x00000001e1e17824 */ /* 0x000fe200078e0220 */
[----:B------:R-:W-:Y:S02]  /*14f10*/  LOP3.LUT R32, R0, 0x40, RZ, 0xfc, !PT ;  /* 0x0000004000207812 */ /* 0x000fe400078efcff */
[C-C-:B------:R-:W-:Y:S02]  /*14f20*/  VIADDMNMX R226, R224.reuse, 0x1, R67.reuse, PT ;  /* 0x00000001e0e27846 */ /* 0x140fe40003800143 */
[----:B------:R-:W-:Y:S02]  /*14f30*/  VIMNMX R227, PT, PT, RZ, R225, !PT ;  /* 0x000000e1ffe37248 */ /* 0x000fe40007fe0100 */
[----:B------:R-:W-:Y:S01]  /*14f40*/  HMMA.16816.F32.BF16 R20, R88, R78, R20 ;  /* 0x0000004e5814723c */ /* 0x000fe20000041814 */
[----:B------:R-:W-:-:S02]  /*14f50*/  VIADDMNMX R224, R224, 0x9, R67, PT ;  /* 0x00000009e0e07846 */ /* 0x000fc40003800143 */
[----:B------:R-:W-:-:S05]  /*14f60*/  VIADDMNMX R225, R225, 0x8, RZ, !PT ;  /* 0x00000008e1e17846 */ /* 0x000fca00078001ff */
[C---:B--2---:R-:W-:Y:S08]  /*14f70*/  HMMA.16816.F32.BF16 R16, R88.reuse, R72, R16 ;  /* 0x000000485810723c */ /* 0x044ff00000041810 */
[C---:B------:R-:W-:Y:S08]  /*14f80*/  HMMA.16816.F32.BF16 R12, R88.reuse, R74, R12 ;  /* 0x0000004a580c723c */ /* 0x040ff0000004180c */
[C---:B---3--:R-:W-:Y:S08]  /*14f90*/  HMMA.16816.F32.BF16 R8, R88.reuse, R68, R8 ;  /* 0x000000445808723c */ /* 0x048ff00000041808 */
[C---:B------:R-:W-:Y:S08]  /*14fa0*/  HMMA.16816.F32.BF16 R4, R88.reuse, R70, R4 ;  /* 0x000000465804723c */ /* 0x040ff00000041804 */
[C---:B------:R-:W-:Y:S08]  /*14fb0*/  HMMA.16816.F32.BF16 R112, R88.reuse, R56, R112 ;  /* 0x000000385870723c */ /* 0x040ff00000041870 */
[C---:B------:R-:W-:Y:S08]  /*14fc0*/  HMMA.16816.F32.BF16 R108, R88.reuse, R58, R108 ;  /* 0x0000003a586c723c */ /* 0x040ff0000004186c */
[C---:B----4-:R-:W-:Y:S08]  /*14fd0*/  HMMA.16816.F32.BF16 R104, R88.reuse, R48, R104 ;  /* 0x000000305868723c */ /* 0x050ff00000041868 */
[C---:B------:R-:W-:Y:S08]  /*14fe0*/  HMMA.16816.F32.BF16 R100, R88.reuse, R50, R100 ;  /* 0x000000325864723c */ /* 0x040ff00000041864 */
[C---:B-1----:R-:W-:Y:S08]  /*14ff0*/  HMMA.16816.F32.BF16 R96, R88.reuse, R44, R96 ;  /* 0x0000002c5860723c */ /* 0x042ff00000041860 */
        /* <DEDUP_REMOVED lines=16> */
.L_x_3357:
[----:B------:R-:W2:Y:S01]  /*15100*/  LD.E R49, desc[UR4][R132.64+0x170] ;  /* 0x0001700484317980 */ /* 0x000ea2000c101900 */
[----:B------:R-:W-:Y:S01]  /*15110*/  VIADD R46, R53, 0xffffff00 ;  /* 0xffffff00352e7836 */ /* 0x000fe20000000000 */
[----:B------:R-:W-:-:S04]  /*15120*/  SHF.L.U32 R48, R2, 0x7, RZ ;  /* 0x0000000702307819 */ /* 0x000fc800000006ff */
[----:B------:R-:W-:Y:S02]  /*15130*/  IABS R35, R48 ;  /* 0x0000003000237213 */ /* 0x000fe40000000000 */
[-C--:B--2---:R-:W-:Y:S02]  /*15140*/  IABS R44, R49.reuse ;  /* 0x00000031002c7213 */ /* 0x084fe40000000000 */
[-C--:B------:R-:W-:Y:S02]  /*15150*/  IABS R34, R49.reuse ;  /* 0x0000003100227213 */ /* 0x080fe40000000000 */
[----:B------:R-:W1:Y:S01]  /*15160*/  I2F.RP R45, R44 ;  /* 0x0000002c002d7306 */ /* 0x000e620000209400 */
[----:B------:R-:W-:Y:S02]  /*15170*/  LOP3.LUT R48, R48, R49, RZ, 0x3c, !PT ;  /* 0x0000003130307212 */ /* 0x000fe400078e3cff */
[----:B------:R-:W-:Y:S02]  /*15180*/  IADD3 R34, PT, PT, RZ, -R34, RZ ;  /* 0x80000022ff227210 */ /* 0x000fe40007ffe0ff */
        /* <DEDUP_REMOVED lines=25> */
[----:B------:R-:W-:-:S07]  /*15320*/  ISETP.NE.AND P1, PT, R49, RZ, PT ;  /* 0x000000ff3100720c */ /* 0x000fce0003f25270 */
[----:B------:R-:W-:Y:S02]  /*15330*/  @P4 VIADD R45, R45, 0x1 ;  /* 0x000000012d2d4836 */ /* 0x000fe40000000000 */
[----:B------:R-:W-:Y:S02]  /*15340*/  @P5 IADD3 R47, PT, PT, R47, 0x1, RZ ;  /* 0x000000012f2f5810 */ /* 0x000fe40007ffe0ff */
        /* <DEDUP_REMOVED lines=24> */
.L_x_3358:
[----:B------:R-:W-:Y:S05]  /*154d0*/  BSYNC.RECONVERGENT B0 ;  /* 0x0000000000007941 */ /* 0x000fea0003800200 */
.L_x_3356:
        /* <DEDUP_REMOVED lines=107> */
.L_x_3355:
[----:B------:R-:W-:Y:S05]  /*15b90*/  BSYNC.RECONVERGENT B1 ;  /* 0x0000000000017941 */ /* 0x000fea0003800200 */
.L_x_3354:
[----:B------:R-:W-:Y:S01]  /*15ba0*/  IMAD.SHL.U32 R67, R196, 0x2, RZ ;  /* 0x00000002c4437824 */ /* 0x000fe200078e00ff */
[----:B------:R-:W2:Y:S04]  /*15bb0*/  LD.E R63, desc[UR4][R132.64+0xdc] ;  /* 0x0000dc04843f7980 */ /* 0x000ea8000c101900 */
[----:B------:R-:W-:-:S05]  /*15bc0*/  LOP3.LUT R67, R67, 0x6, RZ, 0xc0, !PT ;  /* 0x0000000643437812 */ /* 0x000fca00078ec0ff */
[----:B------:R-:W-:-:S04]  /*15bd0*/  IMAD R77, R2, 0x80, R67 ;  /* 0x00000080024d7824 */ /* 0x000fc800078e0243 */
[C---:B------:R-:W-:Y:S01]  /*15be0*/  VIADD R79, R77.reuse, 0x1 ;  /* 0x000000014d4f7836 */ /* 0x040fe20000000000 */
[C---:B------:R-:W-:Y:S01]  /*15bf0*/  ISETP.GE.AND P4, PT, R77.reuse, R227, PT ;  /* 0x000000e34d00720c */ /* 0x040fe20003f86270 */
[----:B------:R-:W-:-:S03]  /*15c00*/  VIADD R78, R77, 0x8 ;  /* 0x000000084d4e7836 */ /* 0x000fc60000000000 */
[-C--:B------:R-:W-:Y:S01]  /*15c10*/  ISETP.GE.AND P0, PT, R79, R227.reuse, PT ;  /* 0x000000e34f00720c */ /* 0x080fe20003f06270 */
[----:B------:R-:W-:Y:S01]  /*15c20*/  VIADD R69, R77, 0x9 ;  /* 0x000000094d457836 */ /* 0x000fe20000000000 */
[----:B-1----:R-:W-:Y:S02]  /*15c30*/  FSEL R34, R40, -INF , P4 ;  /* 0xff80000028227808 */ /* 0x002fe40002000000 */
[----:B------:R-:W-:Y:S02]  /*15c40*/  ISETP.GE.AND P4, PT, R79, R226, PT ;  /* 0x000000e24f00720c */ /* 0x000fe40003f86270 */
[----:B------:R-:W-:Y:S02]  /*15c50*/  FSEL R3, R41, -INF , P0 ;  /* 0xff80000029037808 */ /* 0x000fe40000000000 */
[----:B------:R-:W-:Y:S02]  /*15c60*/  ISETP.GE.AND P0, PT, R78, R227, PT ;  /* 0x000000e34e00720c */ /* 0x000fe40003f06270 */
[----:B------:R-:W-:-:S02]  /*15c70*/  FSEL R3, R3, -INF , !P4 ;  /* 0xff80000003037808 */ /* 0x000fc40006000000 */
[-C--:B------:R-:W-:Y:S01]  /*15c80*/  ISETP.GE.AND P4, PT, R69, R227.reuse, PT ;  /* 0x000000e34500720c */ /* 0x080fe20003f86270 */
[C---:B------:R-:W-:Y:S01]  /*15c90*/  VIADD R75, R77.reuse, 0x10 ;  /* 0x000000104d4b7836 */ /* 0x040fe20000000000 */
[----:B------:R-:W-:Y:S01]  /*15ca0*/  FSEL R55, R36, -INF , P0 ;  /* 0xff80000024377808 */ /* 0x000fe20000000000 */
[----:B------:R-:W-:Y:S01]  /*15cb0*/  VIADD R72, R77, 0x11 ;  /* 0x000000114d487836 */ /* 0x000fe20000000000 */
        /* <DEDUP_REMOVED lines=44> */
[CC--:B------:R-:W-:Y:S02]  /*15f80*/  ISETP.GE.AND P5, PT, R77.reuse, R226.reuse, PT ;  /* 0x000000e24d00720c */ /* 0x0c0fe40003fa6270 */
[----:B------:R-:W-:Y:S01]  /*15f90*/  ISETP.GE.AND P4, PT, R46, R227, PT ;  /* 0x000000e32e00720c */ /* 0x000fe20003f86270 */
[C---:B------:R-:W-:Y:S01]  /*15fa0*/  VIADD R44, R77.reuse, 0x40 ;  /* 0x000000404d2c7836 */ /* 0x040fe20000000000 */
        /* <DEDUP_REMOVED lines=11> */
[C---:B------:R-:W-:Y:S01]  /*16060*/  VIADD R36, R77.reuse, 0x48 ;  /* 0x000000484d247836 */ /* 0x040fe20000000000 */
        /* <DEDUP_REMOVED lines=20> */
[----:B------:R-:W-:Y:S01]  /*161b0*/  ISETP.GE.AND P0, PT, R24, R227, PT ;  /* 0x000000e31800720c */ /* 0x000fe20003f06270 */
[----:B------:R-:W-:Y:S01]  /*161c0*/  VIADD R20, R77, 0x58 ;  /* 0x000000584d147836 */ /* 0x000fe20000000000 */
[----:B------:R-:W-:Y:S01]  /*161d0*/  FSEL R29, R29, -INF , !P5 ;  /* 0xff8000001d1d7808 */ /* 0x000fe20006800000 */
[----:B------:R-:W-:Y:S01]  /*161e0*/  VIADD R16, R77, 0x59 ;  /* 0x000000594d107836 */ /* 0x000fe20000000000 */
[----:B------:R-:W-:-:S02]  /*161f0*/  ISETP.GE.AND P5, PT, R35, R226, PT ;  /* 0x000000e22300720c */ /* 0x000fc40003fa6270 */
[----:B------:R-:W-:Y:S02]  /*16200*/  FSEL R112, R112, -INF , P4 ;  /* 0xff80000070707808 */ /* 0x000fe40002000000 */
[-C--:B------:R-:W-:Y:S02]  /*16210*/  ISETP.GE.AND P4, PT, R24, R226.reuse, PT ;  /* 0x000000e21800720c */ /* 0x080fe40003f86270 */
[----:B------:R-:W-:Y:S02]  /*16220*/  FSEL R113, R113, -INF , P0 ;  /* 0xff80000071717808 */ /* 0x000fe40000000000 */
[----:B------:R-:W-:Y:S02]  /*16230*/  FSEL R247, R247, -INF , !P5 ;  /* 0xff800000f7f77808 */ /* 0x000fe40006800000 */
[----:B------:R-:W-:Y:S02]  /*16240*/  ISETP.GE.AND P5, PT, R50, R226, PT ;  /* 0x000000e23200720c */ /* 0x000fe40003fa6270 */
[----:B------:R-:W-:-:S02]  /*16250*/  ISETP.GE.AND P0, PT, R20, R227, PT ;  /* 0x000000e31400720c */ /* 0x000fc40003f06270 */
[----:B------:R-:W-:Y:S02]  /*16260*/  FSEL R201, R113, -INF , !P4 ;  /* 0xff80000071c97808 */ /* 0x000fe40006000000 */
[----:B------:R-:W-:Y:S01]  /*16270*/  ISETP.GE.AND P4, PT, R16, R227, PT ;  /* 0x000000e31000720c */ /* 0x000fe20003f86270 */
[----:B------:R-:W-:Y:S01]  /*16280*/  VIADD R12, R77, 0x60 ;  /* 0x000000604d0c7836 */ /* 0x000fe20000000000 */
[----:B------:R-:W-:Y:S01]  /*16290*/  FSEL R237, R237, -INF , !P5 ;  /* 0xff800000eded7808 */ /* 0x000fe20006800000 */
[----:B------:R-:W-:Y:S01]  /*162a0*/  VIADD R8, R77, 0x61 ;  /* 0x000000614d087836 */ /* 0x000fe20000000000 */
[----:B------:R-:W-:Y:S02]  /*162b0*/  FSEL R108, R108, -INF , P0 ;  /* 0xff8000006c6c7808 */ /* 0x000fe40000000000 */
[-C--:B------:R-:W-:Y:S02]  /*162c0*/  ISETP.GE.AND P5, PT, R44, R226.reuse, PT ;  /* 0x000000e22c00720c */ /* 0x080fe40003fa6270 */
[----:B------:R-:W-:-:S02]  /*162d0*/  ISETP.GE.AND P0, PT, R16, R226, PT ;  /* 0x000000e21000720c */ /* 0x000fc40003f06270 */
[----:B------:R-:W-:Y:S02]  /*162e0*/  FSEL R109, R109, -INF , P4 ;  /* 0xff8000006d6d7808 */ /* 0x000fe40002000000 */
        /* <DEDUP_REMOVED lines=18> */
[----:B------:R-:W-:Y:S02]  /*16410*/  FSEL R100, R100, -INF , P0 ;  /* 0xff80000064647808 */ /* 0x000fe40000000000 */
[----:B------:R-:W-:Y:S02]  /*16420*/  ISETP.GE.AND P0, PT, R68, R226, PT ;  /* 0x000000e24400720c */ /* 0x000fe40003f06270 */
[----:B------:R-:W-:Y:S02]  /*16430*/  FSEL R101, R101, -INF , P4 ;  /* 0xff80000065657808 */ /* 0x000fe40002000000 */
[----:B------:R-:W-:-:S02]  /*16440*/  FSEL R195, R108, -INF , !P5 ;  /* 0xff8000006cc37808 */ /* 0x000fc40006800000 */
[-C--:B------:R-:W-:Y:S01]  /*16450*/  ISETP.GE.AND P5, PT, R12, R226.reuse, PT ;  /* 0x000000e20c00720c */ /* 0x080fe20003fa6270 */
[----:B------:R-:W-:Y:S01]  /*16460*/  VIADD R76, R77, 0x78 ;  /* 0x000000784d4c7836 */ /* 0x000fe20000000000 */
[----:B------:R-:W-:Y:S02]  /*16470*/  FSEL R169, R101, -INF , !P0 ;  /* 0xff80000065a97808 */ /* 0x000fe40004000000 */
[----:B------:R-:W-:Y:S01]  /*16480*/  ISETP.GE.AND P0, PT, R74, R227, PT ;  /* 0x000000e34a00720c */ /* 0x000fe20003f06270 */
[----:B------:R-:W-:Y:S01]  /*16490*/  VIADD R71, R77, 0x70 ;  /* 0x000000704d477836 */ /* 0x000fe20000000000 */
[----:B------:R-:W-:Y:S02]  /*164a0*/  FSEL R175, R104, -INF , !P5 ;  /* 0xff80000068af7808 */ /* 0x000fe40006800000 */
[----:B------:R-:W-:Y:S02]  /*164b0*/  ISETP.GE.AND P5, PT, R61, R226, PT ;  /* 0x000000e23d00720c */ /* 0x000fe40003fa6270 */
[----:B------:R-:W-:-:S02]  /*164c0*/  FSEL R97, R97, -INF , P0 ;  /* 0xff80000061617808 */ /* 0x000fc40000000000 */
[-C--:B------:R-:W-:Y:S02]  /*164d0*/  ISETP.GE.AND P0, PT, R76, R227.reuse, PT ;  /* 0x000000e34c00720c */ /* 0x080fe40003f06270 */
[----:B------:R-:W-:Y:S02]  /*164e0*/  FSEL R171, R100, -INF , !P5 ;  /* 0xff80000064ab7808 */ /* 0x000fe40006800000 */
[----:B------:R-:W-:Y:S02]  /*164f0*/  ISETP.GE.AND P5, PT, R71, R227, PT ;  /* 0x000000e34700720c */ /* 0x000fe40003fa6270 */
[----:B------:R-:W-:Y:S02]  /*16500*/  FSEL R92, R92, -INF , P0 ;  /* 0xff8000005c5c7808 */ /* 0x000fe40000000000 */
[-C--:B------:R-:W-:Y:S02]  /*16510*/  ISETP.GE.AND P1, PT, R77, R225.reuse, PT ;  /* 0x000000e14d00720c */ /* 0x080fe40003f26270 */
[----:B------:R-:W-:-:S02]  /*16520*/  ISETP.GE.AND P0, PT, R79, R225, PT ;  /* 0x000000e14f00720c */ /* 0x000fc40003f06270 */
[----:B------:R-:W-:Y:S02]  /*16530*/  FSEL R96, R96, -INF , P5 ;  /* 0xff80000060607808 */ /* 0x000fe40002800000 */
[C---:B------:R-:W-:Y:S01]  /*16540*/  ISETP.GE.AND P3, PT, R77.reuse, R224, PT ;  /* 0x000000e04d00720c */ /* 0x040fe20003f66270 */
[----:B------:R-:W-:Y:S01]  /*16550*/  VIADD R77, R77, 0x79 ;  /* 0x000000794d4d7836 */ /* 0x000fe20000000000 */
[-C--:B------:R-:W-:Y:S02]  /*16560*/  ISETP.GE.AND P5, PT, R74, R226.reuse, PT ;  /* 0x000000e24a00720c */ /* 0x080fe40003fa6270 */
[----:B------:R-:W-:Y:S02]  /*16570*/  ISETP.GE.AND P4, PT, R71, R226, PT ;  /* 0x000000e24700720c */ /* 0x000fe40003f86270 */
[----:B------:R-:W-:Y:S02]  /*16580*/  FSEL R4, R42, -INF , P1 ;  /* 0xff8000002a047808 */ /* 0x000fe40000800000 */
[----:B------:R-:W-:-:S02]  /*16590*/  FSEL R43, R43, -INF , P0 ;  /* 0xff8000002b2b7808 */ /* 0x000fc40000000000 */
[-C--:B------:R-:W-:Y:S02]  /*165a0*/  ISETP.GE.AND P1, PT, R78, R225.reuse, PT ;  /* 0x000000e14e00720c */ /* 0x080fe40003f26270 */
[----:B------:R-:W-:Y:S02]  /*165b0*/  ISETP.GE.AND P0, PT, R69, R225, PT ;  /* 0x000000e14500720c */ /* 0x000fe40003f06270 */
[----:B------:R-:W-:Y:S02]  /*165c0*/  FSEL R153, R97, -INF , !P5 ;  /* 0xff80000061997808 */ /* 0x000fe40006800000 */
[----:B------:R-:W-:Y:S02]  /*165d0*/  FSEL R155, R96, -INF , !P4 ;  /* 0xff800000609b7808 */ /* 0x000fe40006000000 */
[----:B------:R-:W-:Y:S02]  /*165e0*/  ISETP.GE.AND P5, PT, R76, R226, PT ;  /* 0x000000e24c00720c */ /* 0x000fe40003fa6270 */
[----:B------:R-:W-:-:S02]  /*165f0*/  ISETP.GE.AND P4, PT, R77, R227, PT ;  /* 0x000000e34d00720c */ /* 0x000fc40003f86270 */
[----:B------:R-:W-:Y:S02]  /*16600*/  FSEL R38, R38, -INF , P1 ;  /* 0xff80000026267808 */ /* 0x000fe40000800000 */
[----:B------:R-:W-:Y:S02]  /*16610*/  FSEL R5, R39, -INF , P0 ;  /* 0xff80000027057808 */ /* 0x000fe40000000000 */
[-C--:B------:R-:W-:Y:S02]  /*16620*/  ISETP.GE.AND P1, PT, R75, R225.reuse, PT ;  /* 0x000000e14b00720c */ /* 0x080fe40003f26270 */
[----:B------:R-:W-:Y:S02]  /*16630*/  ISETP.GE.AND P0, PT, R72, R225, PT ;  /* 0x000000e14800720c */ /* 0x000fe40003f06270 */
[----:B------:R-:W-:Y:S02]  /*16640*/  FSEL R151, R92, -INF , !P5 ;  /* 0xff8000005c977808 */ /* 0x000fe40006800000 */
[----:B------:R-:W-:-:S02]  /*16650*/  FSEL R93, R93, -INF , P4 ;  /* 0xff8000005d5d7808 */ /* 0x000fc40002000000 */
[----:B------:R-:W-:Y:S02]  /*16660*/  ISETP.GE.AND P5, PT, R77, R226, PT ;  /* 0x000000e24d00720c */ /* 0x000fe40003fa6270 */
[----:B------:R-:W-:Y:S02]  /*16670*/  ISETP.GE.AND P4, PT, R79, R224, PT ;  /* 0x000000e04f00720c */ /* 0x000fe40003f86270 */
[----:B------:R-:W-:Y:S02]  /*16680*/  FSEL R21, R86, -INF , P1 ;  /* 0xff80000056157808 */ /* 0x000fe40000800000 */
[----:B------:R-:W-:Y:S02]  /*16690*/  FSEL R17, R87, -INF , P0 ;  /* 0xff80000057117808 */ /* 0x000fe40000000000 */
[-C--:B------:R-:W-:Y:S02]  /*166a0*/  ISETP.GE.AND P1, PT, R70, R225.reuse, PT ;  /* 0x000000e14600720c */ /* 0x080fe40003f26270 */
[----:B------:R-:W-:-:S02]  /*166b0*/  ISETP.GE.AND P0, PT, R62, R225, PT ;  /* 0x000000e13e00720c */ /* 0x000fc40003f06270 */
[----:B------:R-:W-:Y:S02]  /*166c0*/  FSEL R149, R93, -INF , !P5 ;  /* 0xff8000005d957808 */ /* 0x000fe40006800000 */
[-C--:B------:R-:W-:Y:S02]  /*166d0*/  ISETP.GE.AND P5, PT, R69, R224.reuse, PT ;  /* 0x000000e04500720c */ /* 0x080fe40003fa6270 */
[----:B------:R-:W-:Y:S02]  /*166e0*/  FSEL R69, R43, -INF , !P4 ;  /* 0xff8000002b457808 */ /* 0x000fe40006000000 */
[----:B------:R-:W-:Y:S02]  /*166f0*/  ISETP.GE.AND P4, PT, R75, R224, PT ;  /* 0x000000e04b00720c */ /* 0x000fe40003f86270 */
[----:B------:R-:W-:Y:S02]  /*16700*/  FSEL R13, R30, -INF , P1 ;  /* 0xff8000001e0d7808 */ /* 0x000fe40000800000 */
[----:B------:R-:W-:-:S02]  /*16710*/  FSEL R9, R31, -INF , P0 ;  /* 0xff8000001f097808 */ /* 0x000fc40000000000 */
[-C--:B------:R-:W-:Y:S02]  /*16720*/  ISETP.GE.AND P1, PT, R59, R225.reuse, PT ;  /* 0x000000e13b00720c */ /* 0x080fe40003f26270 */
[----:B------:R-:W-:Y:S02]  /*16730*/  ISETP.GE.AND P0, PT, R58, R225, PT ;  /* 0x000000e13a00720c */ /* 0x000fe40003f06270 */
[----:B------:R-:W-:Y:S02]  /*16740*/  FSEL R5, R5, -INF , !P5 ;  /* 0xff80000005057808 */ /* 0x000fe40006800000 */
[-C--:B------:R-:W-:Y:S02]  /*16750*/  ISETP.GE.AND P5, PT, R70, R224.reuse, PT ;  /* 0x000000e04600720c */ /* 0x080fe40003fa6270 */
[----:B------:R-:W-:Y:S02]  /*16760*/  FSEL R21, R21, -INF , !P4 ;  /* 0xff80000015157808 */ /* 0x000fe40006000000 */
[----:B------:R-:W-:-:S02]  /*16770*/  ISETP.GE.AND P4, PT, R62, R224, PT ;  /* 0x000000e03e00720c */ /* 0x000fc40003f86270 */
[----:B------:R-:W-:Y:S02]  /*16780*/  FSEL R26, R26, -INF , P1 ;  /* 0xff8000001a1a7808 */ /* 0x000fe40000800000 */
[----:B------:R-:W-:Y:S02]  /*16790*/  FSEL R27, R27, -INF , P0 ;  /* 0xff8000001b1b7808 */ /* 0x000fe40000000000 */
[-C--:B------:R-:W-:Y:S02]  /*167a0*/  ISETP.GE.AND P1, PT, R57, R225.reuse, PT ;  /* 0x000000e13900720c */ /* 0x080fe40003f26270 */
[----:B------:R-:W-:Y:S02]  /*167b0*/  ISETP.GE.AND P0, PT, R56, R225, PT ;  /* 0x000000e13800720c */ /* 0x000fe40003f06270 */
[----:B------:R-:W-:Y:S02]  /*167c0*/  FSEL R13, R13, -INF , !P5 ;  /* 0xff8000000d0d7808 */ /* 0x000fe40006800000 */
[----:B------:R-:W-:-:S02]  /*167d0*/  ISETP.GE.AND P5, PT, R58, R224, PT ;  /* 0x000000e03a00720c */ /* 0x000fc40003fa6270 */
[----:B------:R-:W-:Y:S02]  /*167e0*/  FSEL R9, R9, -INF , !P4 ;  /* 0xff80000009097808 */ /* 0x000fe40006000000 */
[----:B------:R-:W-:Y:S02]  /*167f0*/  ISETP.GE.AND P4, PT, R57, R224, PT ;  /* 0x000000e03900720c */ /* 0x000fe40003f86270 */
[----:B------:R-:W-:Y:S02]  /*16800*/  FSEL R22, R22, -INF , P1 ;  /* 0xff80000016167808 */ /* 0x000fe40000800000 */
[----:B------:R-:W-:Y:S02]  /*16810*/  FSEL R23, R23, -INF , P0 ;  /* 0xff80000017177808 */ /* 0x000fe40000000000 */
[----:B------:R-:W-:Y:S02]  /*16820*/  ISETP.GE.AND P0, PT, R54, R225, PT ;  /* 0x000000e13600720c */ /* 0x000fe40003f06270 */
[----:B------:R-:W-:-:S02]  /*16830*/  FSEL R27, R27, -INF , !P5 ;  /* 0xff8000001b1b7808 */ /* 0x000fc40006800000 */
[C---:B------:R-:W-:Y:S02]  /*16840*/  ISETP.GE.AND P1, PT, R35.reuse, R225, PT ;  /* 0x000000e12300720c */ /* 0x040fe40003f26270 */
[-C--:B------:R-:W-:Y:S02]  /*16850*/  ISETP.GE.AND P5, PT, R35, R224.reuse, PT ;  /* 0x000000e02300720c */ /* 0x080fe40003fa6270 */
[----:B------:R-:W-:Y:S02]  /*16860*/  FSEL R35, R22, -INF , !P4 ;  /* 0xff80000016237808 */ /* 0x000fe40006000000 */
[----:B------:R-:W-:Y:S02]  /*16870*/  ISETP.GE.AND P4, PT, R54, R224, PT ;  /* 0x000000e03600720c */ /* 0x000fe40003f86270 */
[----:B------:R-:W-:Y:S02]  /*16880*/  FSEL R19, R19, -INF , P0 ;  /* 0xff80000013137808 */ /* 0x000fe40000000000 */
[----:B------:R-:W-:-:S02]  /*16890*/  FSEL R18, R18, -INF , P1 ;  /* 0xff80000012127808 */ /* 0x000fc40000800000 */
[-C--:B------:R-:W-:Y:S02]  /*168a0*/  ISETP.GE.AND P1, PT, R50, R225.reuse, PT ;  /* 0x000000e13200720c */ /* 0x080fe40003f26270 */
[----:B------:R-:W-:Y:S02]  /*168b0*/  FSEL R243, R19, -INF , !P4 ;  /* 0xff80000013f37808 */ /* 0x000fe40006000000 */
[----:B------:R-:W-:Y:S02]  /*168c0*/  ISETP.GE.AND P4, PT, R44, R225, PT ;  /* 0x000000e12c00720c */ /* 0x000fe40003f86270 */
[----:B------:R-:W-:Y:S02]  /*168d0*/  FSEL R14, R14, -INF , P1 ;  /* 0xff8000000e0e7808 */ /* 0x000fe40000800000 */
[----:B------:R-:W-:Y:S02]  /*168e0*/  ISETP.GE.AND P1, PT, R44, R224, PT ;  /* 0x000000e02c00720c */ /* 0x000fe40003f26270 */
[----:B------:R-:W-:-:S04]  /*168f0*/  FSEL R10, R10, -INF , P4 ;  /* 0xff8000000a0a7808 */ /* 0x000fc80002000000 */
[----:B------:R-:W-:Y:S02]  /*16900*/  FSEL R235, R10, -INF , !P1 ;  /* 0xff8000000aeb7808 */ /* 0x000fe40004800000 */
[----:B------:R-:W-:Y:S02]  /*16910*/  FMNMX3.FTZ R10, R34, R3, R55, !PT ;  /* 0x00000003220a7276 */ /* 0x000fe40007810037 */
[----:B------:R-:W-:Y:S02]  /*16920*/  ISETP.GE.AND P0, PT, R46, R225, PT ;  /* 0x000000e12e00720c */ /* 0x000fe40003f06270 */
[----:B------:R-:W-:Y:S02]  /*16930*/  FMNMX3.FTZ R10, R10, R51, R73, !PT ;  /* 0x000000330a0a7276 */ /* 0x000fe40007810049 */
[----:B------:R-:W-:Y:S02]  /*16940*/  FSEL R245, R18, -INF , !P5 ;  /* 0xff80000012f57808 */ /* 0x000fe40006800000 */
[----:B------:R-:W-:-:S02]  /*16950*/  FMNMX3.FTZ R10, R10, R49, R47, !PT ;  /* 0x000000310a0a7276 */ /* 0x000fc4000781002f */
[----:B------:R-:W-:Y:S02]  /*16960*/  ISETP.GE.AND P5, PT, R46, R224, PT ;  /* 0x000000e02e00720c */ /* 0x000fe40003fa6270 */
[----:B------:R-:W-:Y:S02]  /*16970*/  FSEL R15, R15, -INF , P0 ;  /* 0xff8000000f0f7808 */ /* 0x000fe40000000000 */
[----:B------:R-:W-:Y:S02]  /*16980*/  FMNMX3.FTZ R10, R10, R45, R41, !PT ;  /* 0x0000002d0a0a7276 */ /* 0x000fe40007810029 */
[----:B------:R-:W-:Y:S02]  /*16990*/  FSEL R159, R15, -INF , !P5 ;  /* 0xff8000000f9f7808 */ /* 0x000fe40006800000 */
[----:B------:R-:W-:Y:S02]  /*169a0*/  FSEL R4, R4, -INF , !P3 ;  /* 0xff80000004047808 */ /* 0x000fe40005800000 */
[----:B------:R-:W-:-:S02]  /*169b0*/  ISETP.GE.AND P5, PT, R36, R225, PT ;  /* 0x000000e12400720c */ /* 0x000fc40003fa6270 */
[-C--:B------:R-:W-:Y:S02]  /*169c0*/  ISETP.GE.AND P3, PT, R78, R224.reuse, PT ;  /* 0x000000e04e00720c */ /* 0x080fe40003f66270 */
[----:B------:R-:W-:Y:S02]  /*169d0*/  FMNMX3.FTZ R10, R10, R37, R29, !PT ;  /* 0x000000250a0a7276 */ /* 0x000fe4000781001d */
[----:B------:R-:W-:Y:S02]  /*169e0*/  ISETP.GE.AND P4, PT, R36, R224, PT ;  /* 0x000000e02400720c */ /* 0x000fe40003f86270 */
[----:B------:R-:W-:Y:S02]  /*169f0*/  FSEL R6, R6, -INF , P5 ;  /* 0xff80000006067808 */ /* 0x000fe40002800000 */
[----:B------:R-:W-:Y:S02]  /*16a00*/  FSEL R43, R38, -INF , !P3 ;  /* 0xff800000262b7808 */ /* 0x000fe40005800000 */
[----:B------:R-:W-:-:S02]  /*16a10*/  FMNMX3.FTZ R10, R10, R25, R247, !PT ;  /* 0x000000190a0a7276 */ /* 0x000fc400078100f7 */
[-C--:B------:R-:W-:Y:S02]  /*16a20*/  ISETP.GE.AND P3, PT, R72, R224.reuse, PT ;  /* 0x000000e04800720c */ /* 0x080fe40003f66270 */
[----:B------:R-:W-:Y:S02]  /*16a30*/  FSEL R229, R6, -INF , !P4 ;  /* 0xff80000006e57808 */ /* 0x000fe40006000000 */
[----:B------:R-:W-:Y:S02]  /*16a40*/  FMNMX3.FTZ R6, R4, R69, R43, !PT ;  /* 0x0000004504067276 */ /* 0x000fe4000781002b */
[----:B------:R-:W-:Y:S02]  /*16a50*/  FMNMX3.FTZ R10, R10, R239, R237, !PT ;  /* 0x000000ef0a0a7276 */ /* 0x000fe400078100ed */
[----:B------:R-:W-:Y:S02]  /*16a60*/  FSEL R17, R17, -INF , !P3 ;  /* 0xff80000011117808 */ /* 0x000fe40005800000 */
[----:B------:R-:W-:-:S02]  /*16a70*/  ISETP.GE.AND P3, PT, R59, R224, PT ;  /* 0x000000e03b00720c */ /* 0x000fc40003f66270 */
[----:B------:R-:W-:Y:S02]  /*16a80*/  FMNMX3.FTZ R6, R6, R5, R21, !PT ;  /* 0x0000000506067276 */ /* 0x000fe40007810015 */
[----:B------:R-:W-:Y:S02]  /*16a90*/  FMNMX3.FTZ R10, R10, R157, R231, !PT ;  /* 0x0000009d0a0a7276 */ /* 0x000fe400078100e7 */
[----:B------:R-:W-:Y:S02]  /*16aa0*/  FSEL R39, R26, -INF , !P3 ;  /* 0xff8000001a277808 */ /* 0x000fe40005800000 */
[----:B------:R-:W-:Y:S02]  /*16ab0*/  FMNMX3.FTZ R6, R6, R17, R13, !PT ;  /* 0x0000001106067276 */ /* 0x000fe4000781000d */
[----:B------:R-:W-:Y:S02]  /*16ac0*/  ISETP.GE.AND P3, PT, R56, R224, PT ;  /* 0x000000e03800720c */ /* 0x000fe40003f66270 */
[----:B------:R-:W-:-:S02]  /*16ad0*/  ISETP.GE.AND P0, PT, R40, R225, PT ;  /* 0x000000e12800720c */ /* 0x000fc40003f06270 */
[----:B------:R-:W-:Y:S02]  /*16ae0*/  FMNMX3.FTZ R10, R10, R177, R187, !PT ;  /* 0x000000b10a0a7276 */ /* 0x000fe400078100bb */
[----:B------:R-:W-:Y:S02]  /*16af0*/  FMNMX3.FTZ R6, R6, R9, R39, !PT ;  /* 0x0000000906067276 */ /* 0x000fe40007810027 */
[----:B------:R-:W-:Y:S02]  /*16b00*/  FSEL R249, R23, -INF , !P3 ;  /* 0xff80000017f97808 */ /* 0x000fe40005800000 */
[----:B------:R-:W-:Y:S02]  /*16b10*/  FSEL R11, R11, -INF , P0 ;  /* 0xff8000000b0b7808 */ /* 0x000fe40000000000 */
[----:B------:R-:W-:Y:S02]  /*16b20*/  FMNMX3.FTZ R10, R10, R179, R203, !PT ;  /* 0x000000b30a0a7276 */ /* 0x000fe400078100cb */
[----:B------:R-:W-:-:S02]  /*16b30*/  ISETP.GE.AND P3, PT, R50, R224, PT ;  /* 0x000000e03200720c */ /* 0x000fc40003f66270 */
[----:B------:R-:W-:Y:S02]  /*16b40*/  ISETP.GE.AND P0, PT, R48, R225, PT ;  /* 0x000000e13000720c */ /* 0x000fe40003f06270 */
[----:B------:R-:W-:Y:S02]  /*16b50*/  FMNMX3.FTZ R6, R6, R27, R35, !PT ;  /* 0x0000001b06067276 */ /* 0x000fe40007810023 */
[----:B------:R-:W-:Y:S02]  /*16b60*/  FMNMX3.FTZ R10, R10, R201, R195, !PT ;  /* 0x000000c90a0a7276 */ /* 0x000fe400078100c3 */
[----:B------:R-:W-:Y:S02]  /*16b70*/  FSEL R241, R14, -INF , !P3 ;  /* 0xff8000000ef17808 */ /* 0x000fe40005800000 */
[----:B------:R-:W-:Y:S02]  /*16b80*/  FSEL R7, R7, -INF , P0 ;  /* 0xff80000007077808 */ /* 0x000fe40000000000 */
[----:B------:R-:W-:-:S02]  /*16b90*/  ISETP.GE.AND P3, PT, R40, R224, PT ;  /* 0x000000e02800720c */ /* 0x000fc40003f66270 */
[----:B------:R-:W-:Y:S02]  /*16ba0*/  ISETP.GE.AND P0, PT, R24, R225, PT ;  /* 0x000000e11800720c */ /* 0x000fe40003f06270 */
[----:B------:R-:W-:Y:S02]  /*16bb0*/  FMNMX3.FTZ R6, R6, R249, R245, !PT ;  /* 0x000000f906067276 */ /* 0x000fe400078100f5 */
[-C--:B------:R-:W-:Y:S02]  /*16bc0*/  ISETP.GE.AND P1, PT, R48, R224.reuse, PT ;  /* 0x000000e03000720c */ /* 0x080fe40003f26270 */
[----:B------:R-:W-:Y:S02]  /*16bd0*/  FMNMX3.FTZ R10, R10, R193, R175, !PT ;  /* 0x000000c10a0a7276 */ /* 0x000fe400078100af */
[----:B------:R-:W-:Y:S02]  /*16be0*/  FSEL R233, R11, -INF , !P3 ;  /* 0xff8000000be97808 */ /* 0x000fe40005800000 */
[----:B------:R-:W-:-:S02]  /*16bf0*/  ISETP.GE.AND P4, PT, R24, R224, PT ;  /* 0x000000e01800720c */ /* 0x000fc40003f86270 */
[----:B------:R-:W-:Y:S02]  /*16c00*/  FSEL R115, R115, -INF , P0 ;  /* 0xff80000073737808 */ /* 0x000fe40000000000 */
[----:B------:R-:W-:Y:S02]  /*16c10*/  ISETP.GE.AND P3, PT, R28, R225, PT ;  /* 0x000000e11c00720c */ /* 0x000fe40003f66270 */
[----:B------:R-:W-:Y:S02]  /*16c20*/  FMNMX3.FTZ R6, R6, R243, R241, !PT ;  /* 0x000000f306067276 */ /* 0x000fe400078100f1 */
[----:B------:R-:W-:Y:S02]  /*16c30*/  FSEL R191, R7, -INF , !P1 ;  /* 0xff80000007bf7808 */ /* 0x000fe40004800000 */
[----:B------:R-:W-:Y:S02]  /*16c40*/  FMNMX3.FTZ R10, R10, R173, R171, !PT ;  /* 0x000000ad0a0a7276 */ /* 0x000fe400078100ab */
[----:B------:R-:W-:-:S02]  /*16c50*/  ISETP.GE.AND P1, PT, R20, R225, PT ;  /* 0x000000e11400720c */ /* 0x000fc40003f26270 */
[----:B------:R-:W-:Y:S02]  /*16c60*/  FSEL R185, R115, -INF , !P4 ;  /* 0xff80000073b97808 */ /* 0x000fe40006000000 */
[----:B------:R-:W-:Y:S02]  /*16c70*/  ISETP.GE.AND P5, PT, R28, R224, PT ;  /* 0x000000e01c00720c */ /* 0x000fe40003fa6270 */
[----:B------:R-:W-:Y:S02]  /*16c80*/  FSEL R114, R114, -INF , P3 ;  /* 0xff80000072727808 */ /* 0x000fe40001800000 */
[-C--:B------:R-:W-:Y:S02]  /*16c90*/  ISETP.GE.AND P0, PT, R16, R225.reuse, PT ;  /* 0x000000e11000720c */ /* 0x080fe40003f06270 */
[----:B------:R-:W-:Y:S02]  /*16ca0*/  ISETP.GE.AND P4, PT, R12, R225, PT ;  /* 0x000000e10c00720c */ /* 0x000fe40003f86270 */
[----:B------:R-:W-:-:S02]  /*16cb0*/  FMNMX3.FTZ R6, R6, R159, R235, !PT ;  /* 0x0000009f06067276 */ /* 0x000fc400078100eb */
[----:B------:R-:W-:Y:S02]  /*16cc0*/  FMNMX3.FTZ R10, R10, R169, R155, !PT ;  /* 0x000000a90a0a7276 */ /* 0x000fe4000781009b */
[-C--:B------:R-:W-:Y:S02]  /*16cd0*/  ISETP.GE.AND P3, PT, R20, R224.reuse, PT ;  /* 0x000000e01400720c */ /* 0x080fe40003f66270 */
[----:B------:R-:W-:Y:S02]  /*16ce0*/  FSEL R110, R110, -INF , P1 ;  /* 0xff8000006e6e7808 */ /* 0x000fe40000800000 */
[----:B------:R-:W-:Y:S02]  /*16cf0*/  FSEL R189, R114, -INF , !P5 ;  /* 0xff80000072bd7808 */ /* 0x000fe40006800000 */
[----:B------:R-:W-:Y:S02]  /*16d00*/  ISETP.GE.AND P1, PT, R12, R224, PT ;  /* 0x000000e00c00720c */ /* 0x000fe40003f26270 */
[----:B------:R-:W-:-:S02]  /*16d10*/  FSEL R111, R111, -INF , P0 ;  /* 0xff8000006f6f7808 */ /* 0x000fc40000000000 */
[----:B------:R-:W-:Y:S02]  /*16d20*/  FSEL R106, R106, -INF , P4 ;  /* 0xff8000006a6a7808 */ /* 0x000fe40002000000 */
[----:B------:R-:W-:Y:S02]  /*16d30*/  FMNMX3.FTZ R6, R6, R233, R229, !PT ;  /* 0x000000e906067276 */ /* 0x000fe400078100e5 */
[----:B------:R-:W-:Y:S02]  /*16d40*/  ISETP.GE.AND P5, PT, R16, R224, PT ;  /* 0x000000e01000720c */ /* 0x000fe40003fa6270 */
[----:B------:R-:W-:Y:S02]  /*16d50*/  ISETP.GE.AND P0, PT, R8, R225, PT ;  /* 0x000000e10800720c */ /* 0x000fe40003f06270 */
[----:B------:R-:W-:Y:S02]  /*16d60*/  FMNMX3.FTZ R10, R10, R153, R151, !PT ;  /* 0x000000990a0a7276 */ /* 0x000fe40007810097 */
[----:B------:R-:W-:-:S02]  /*16d70*/  FSEL R183, R110, -INF , !P3 ;  /* 0xff8000006eb77808 */ /* 0x000fc40005800000 */
[----:B------:R-:W-:Y:S02]  /*16d80*/  ISETP.GE.AND P3, PT, R8, R224, PT ;  /* 0x000000e00800720c */ /* 0x000fe40003f66270 */
[----:B------:R-:W-:Y:S02]  /*16d90*/  FSEL R167, R106, -INF , !P1 ;  /* 0xff8000006aa77808 */ /* 0x000fe40004800000 */
[----:B------:R-:W-:Y:S02]  /*16da0*/  FMNMX3.FTZ R8, R6, R191, R189, !PT ;  /* 0x000000bf06087276 */ /* 0x000fe400078100bd */
[----:B------:R-:W-:Y:S02]  /*16db0*/  FSEL R181, R111, -INF , !P5 ;  /* 0xff8000006fb57808 */ /* 0x000fe40006800000 */
[----:B------:R-:W-:Y:S02]  /*16dc0*/  FSEL R107, R107, -INF , P0 ;  /* 0xff8000006b6b7808 */ /* 0x000fe40000000000 */
[----:B------:R-:W-:-:S02]  /*16dd0*/  ISETP.GE.AND P1, PT, R68, R225, PT ;  /* 0x000000e14400720c */ /* 0x000fc40003f26270 */
[----:B------:R-:W-:Y:S02]  /*16de0*/  FMNMX.FTZ R6, R149, R10, !PT ;  /* 0x0000000a95067209 */ /* 0x000fe40007810000 */
[----:B------:R-:W-:Y:S02]  /*16df0*/  ISETP.GE.AND P5, PT, R61, R225, PT ;  /* 0x000000e13d00720c */ /* 0x000fe40003fa6270 */
[-C--:B------:R-:W-:Y:S01]  /*16e00*/  ISETP.GE.AND P0, PT, R68, R224.reuse, PT ;  /* 0x000000e04400720c */ /* 0x080fe20003f06270 */
[----:B------:R-:W1:Y:S01]  /*16e10*/  SHFL.BFLY PT, R7, R6, 0x2, 0x1f ;  /* 0x0c401f0006077f89 */ /* 0x000e6200000e0000 */
[----:B------:R-:W-:Y:S02]  /*16e20*/  FSEL R165, R107, -INF , !P3 ;  /* 0xff8000006ba57808 */ /* 0x000fe40005800000 */
[----:B------:R-:W-:Y:S02]  /*16e30*/  FSEL R103, R103, -INF , P1 ;  /* 0xff80000067677808 */ /* 0x000fe40000800000 */
[----:B------:R-:W-:-:S02]  /*16e40*/  ISETP.GE.AND P4, PT, R61, R224, PT ;  /* 0x000000e03d00720c */ /* 0x000fc40003f86270 */
[----:B------:R-:W-:Y:S02]  /*16e50*/  ISETP.GE.AND P3, PT, R71, R225, PT ;  /* 0x000000e14700720c */ /* 0x000fe40003f66270 */
[----:B------:R-:W-:Y:S02]  /*16e60*/  FSEL R102, R102, -INF , P5 ;  /* 0xff80000066667808 */ /* 0x000fe40002800000 */
[----:B------:R-:W-:Y:S02]  /*16e70*/  FMNMX3.FTZ R8, R8, R185, R183, !PT ;  /* 0x000000b908087276 */ /* 0x000fe400078100b7 */
[----:B------:R-:W-:Y:S02]  /*16e80*/  ISETP.GE.AND P1, PT, R74, R225, PT ;  /* 0x000000e14a00720c */ /* 0x000fe40003f26270 */
[----:B------:R-:W-:Y:S02]  /*16e90*/  FSEL R161, R103, -INF , !P0 ;  /* 0xff80000067a17808 */ /* 0x000fe40004000000 */
[----:B------:R-:W-:-:S02]  /*16ea0*/  ISETP.GE.AND P5, PT, R71, R224, PT ;  /* 0x000000e04700720c */ /* 0x000fc40003fa6270 */
[----:B------:R-:W-:Y:S02]  /*16eb0*/  FSEL R163, R102, -INF , !P4 ;  /* 0xff80000066a37808 */ /* 0x000fe40006000000 */
[----:B------:R-:W-:Y:S02]  /*16ec0*/  ISETP.GE.AND P0, PT, R76, R225, PT ;  /* 0x000000e14c00720c */ /* 0x000fe40003f06270 */
[----:B------:R-:W-:Y:S02]  /*16ed0*/  FSEL R98, R98, -INF , P3 ;  /* 0xff80000062627808 */ /* 0x000fe40001800000 */
[----:B------:R-:W-:Y:S02]  /*16ee0*/  FMNMX3.FTZ R8, R8, R181, R167, !PT ;  /* 0x000000b508087276 */ /* 0x000fe400078100a7 */
[----:B------:R-:W-:Y:S02]  /*16ef0*/  FSEL R99, R99, -INF , P1 ;  /* 0xff80000063637808 */ /* 0x000fe40000800000 */
[----:B------:R-:W-:-:S02]  /*16f00*/  ISETP.GE.AND P4, PT, R74, R224, PT ;  /* 0x000000e04a00720c */ /* 0x000fc40003f86270 */
[-C--:B------:R-:W-:Y:S02]  /*16f10*/  ISETP.GE.AND P3, PT, R76, R224.reuse, PT ;  /* 0x000000e04c00720c */ /* 0x080fe40003f66270 */
[----:B------:R-:W-:Y:S02]  /*16f20*/  FSEL R147, R98, -INF , !P5 ;  /* 0xff80000062937808 */ /* 0x000fe40006800000 */
[C---:B------:R-:W-:Y:S02]  /*16f30*/  ISETP.GE.AND P1, PT, R77.reuse, R225, PT ;  /* 0x000000e14d00720c */ /* 0x040fe40003f26270 */
[----:B------:R-:W-:Y:S02]  /*16f40*/  FSEL R94, R94, -INF , P0 ;  /* 0xff8000005e5e7808 */ /* 0x000fe40000000000 */
[----:B------:R-:W-:Y:S02]  /*16f50*/  FMNMX3.FTZ R8, R8, R165, R163, !PT ;  /* 0x000000a508087276 */ /* 0x000fe400078100a3 */
[----:B------:R-:W-:-:S02]  /*16f60*/  ISETP.GE.AND P5, PT, R77, R224, PT ;  /* 0x000000e04d00720c */ /* 0x000fc40003fa6270 */
[----:B------:R-:W-:Y:S02]  /*16f70*/  FSEL R95, R95, -INF , P1 ;  /* 0xff8000005f5f7808 */ /* 0x000fe40000800000 */
[----:B------:R-:W-:Y:S02]  /*16f80*/  FSEL R145, R99, -INF , !P4 ;  /* 0xff80000063917808 */ /* 0x000fe40006000000 */
[----:B------:R-:W-:Y:S02]  /*16f90*/  FSEL R139, R94, -INF , !P3 ;  /* 0xff8000005e8b7808 */ /* 0x000fe40005800000 */
[----:B------:R-:W-:Y:S02]  /*16fa0*/  FMNMX3.FTZ R8, R8, R161, R147, !PT ;  /* 0x000000a108087276 */ /* 0x000fe40007810093 */
[----:B------:R-:W-:Y:S02]  /*16fb0*/  FSEL R137, R95, -INF , !P5 ;  /* 0xff8000005f897808 */ /* 0x000fe40006800000 */
[----:B------:R-:W-:-:S04]  /*16fc0*/  FMNMX3.FTZ R8, R8, R145, R139, !PT ;  /* 0x0000009108087276 */ /* 0x000fc8000781008b */
[----:B------:R-:W-:Y:S02]  /*16fd0*/  FMNMX.FTZ R8, R137, R8, !PT ;  /* 0x0000000889087209 */ /* 0x000fe40007810000 */
[----:B-1----:R-:W-:-:S03]  /*16fe0*/  FMNMX.FTZ R11, R6, R7, !PT ;  /* 0x00000007060b7209 */ /* 0x002fc60007810000 */
[----:B------:R-:W1:Y:S04]  /*16ff0*/  SHFL.BFLY PT, R7, R8, 0x2, 0x1f ;  /* 0x0c401f0008077f89 */ /* 0x000e6800000e0000 */
[----:B------:R-:W3:Y:S01]  /*17000*/  SHFL.BFLY PT, R134, R11, 0x1, 0x1f ;  /* 0x0c201f000b867f89 */ /* 0x000ee200000e0000 */
[----:B-1----:R-:W-:-:S05]  /*17010*/  FMNMX.FTZ R7, R8, R7, !PT ;  /* 0x0000000708077209 */ /* 0x002fca0007810000 */
[----:B------:R-:W1:Y:S01]  /*17020*/  SHFL.BFLY PT, R6, R7, 0x1, 0x1f ;  /* 0x0c201f0007067f89 */ /* 0x000e6200000e0000 */
[----:B---3--:R-:W-:-:S04]  /*17030*/  FMNMX.FTZ R134, R11, R134, !PT ;  /* 0x000000860b867209 */ /* 0x008fc80007810000 */
[----:B------:R-:W-:Y:S01]  /*17040*/  FSETP.NEU.FTZ.AND P0, PT, R134, -INF , PT ;  /* 0xff8000008600780b */ /* 0x000fe20003f1d000 */
[----:B--2---:R-:W-:Y:S01]  /*17050*/  FMUL.FTZ R144, R63, R134 ;  /* 0x000000863f907220 */ /* 0x004fe20000410000 */
[----:B------:R-:W-:-:S04]  /*17060*/  IMAD.IADD R33, R33, 0x1, R52 ;  /* 0x0000000121217824 */ /* 0x000fc800078e0234 */
[----:B------:R-:W-:Y:S02]  /*17070*/  FSEL R144, R144, RZ, P0 ;  /* 0x000000ff90907208 */ /* 0x000fe40000000000 */
[----:B------:R-:W-:-:S03]  /*17080*/  LEA R61, R33, UR6, 0x1 ;  /* 0x00000006213d7c11 */ /* 0x000fc6000f8e08ff */
[-CC-:B------:R-:W-:Y:S02]  /*17090*/  FFMA.FTZ R58, R3, R63.reuse, -R144.reuse ;  /* 0x0000003f033a7223 */ /* 0x180fe40000010890 */
[----:B------:R-:W2:Y:S01]  /*170a0*/  LDSM.16.MT88.4 R124, [R61+0xc000] ;  /* 0x00c000003d7c783b */ /* 0x000ea20000004200 */
[-CC-:B------:R-:W-:Y:S01]  /*170b0*/  FFMA.FTZ R54, R51, R63.reuse, -R144.reuse ;  /* 0x0000003f33367223 */ /* 0x180fe20000010890 */
[-CC-:B------:R-:W-:Y:S01]  /*170c0*/  FFMA.FTZ R59, R34, R63.reuse, -R144.reuse ;  /* 0x0000003f223b7223 */ /* 0x180fe20000010890 */
[-CC-:B------:R-:W-:Y:S01]  /*170d0*/  FFMA.FTZ R55, R55, R63.reuse, -R144.reuse ;  /* 0x0000003f37377223 */ /* 0x180fe20000010890 */
[----:B------:R-:W-:Y:S01]  /*170e0*/  LDSM.16.MT88.4 R92, [R61+0x10000] ;  /* 0x010000003d5c783b */ /* 0x000fe20000004200 */
[----:B-1----:R-:W-:Y:S01]  /*170f0*/  FMNMX.FTZ R3, R7, R6, !PT ;  /* 0x0000000607037209 */ /* 0x002fe20007810000 */
[--C-:B------:R-:W-:Y:S02]  /*17100*/  IMAD.IADD R38, R60, 0x1, R61.reuse ;  /* 0x000000013c267824 */ /* 0x100fe400078e023d */
[-CC-:B------:R-:W-:Y:S01]  /*17110*/  FFMA.FTZ R46, R47, R63.reuse, -R144.reuse ;  /* 0x0000003f2f2e7223 */ /* 0x180fe20000010890 */
[----:B------:R-:W-:Y:S01]  /*17120*/  FFMA.FTZ R50, R73, R63, -R144 ;  /* 0x0000003f49327223 */ /* 0x000fe20000010890 */
[----:B------:R-:W-:Y:S01]  /*17130*/  FSETP.NEU.FTZ.AND P0, PT, R3, -INF , PT ;  /* 0xff8000000300780b */ /* 0x000fe20003f1d000 */
[----:B------:R-:W-:Y:S01]  /*17140*/  FMUL.FTZ R62, R63, R3 ;  /* 0x000000033f3e7220 */ /* 0x000fe20000410000 */
[C---:B------:R-:W-:Y:S01]  /*17150*/  IMAD.IADD R136, R138.reuse, 0x1, R61 ;  /* 0x000000018a887824 */ /* 0x040fe200078e023d */
[----:B------:R-:W-:Y:S01]  /*17160*/  LDSM.16.MT88.4 R108, [R38+0xc000] ;  /* 0x00c00000266c783b */ /* 0x000fe20000004200 */
[----:B------:R-:W-:-:S02]  /*17170*/  IMAD.IADD R33, R138, 0x1, R38 ;  /* 0x000000018a217824 */ /* 0x000fc400078e0226 */
[----:B------:R-:W-:Y:S01]  /*17180*/  FSEL R62, R62, RZ, P0 ;  /* 0x000000ff3e3e7208 */ /* 0x000fe20000000000 */
[----:B------:R-:W1:Y:S04]  /*17190*/  LDSM.16.MT88.4 R116, [R136+0xc000] ;  /* 0x00c000008874783b */ /* 0x000e680000004200 */
[-CC-:B------:R-:W-:Y:S01]  /*171a0*/  FFMA.FTZ R57, R4, R63.reuse, -R62.reuse ;  /* 0x0000003f04397223 */ /* 0x180fe2000001083e */
[-CC-:B------:R-:W-:Y:S01]  /*171b0*/  FFMA.FTZ R56, R69, R63.reuse, -R62.reuse ;  /* 0x0000003f45387223 */ /* 0x180fe2000001083e */
[-CC-:B------:R-:W-:Y:S01]  /*171c0*/  FFMA.FTZ R52, R43, R63.reuse, -R62.reuse ;  /* 0x0000003f2b347223 */ /* 0x180fe2000001083e */
[-CC-:B------:R-:W-:Y:S01]  /*171d0*/  FFMA.FTZ R51, R5, R63.reuse, -R62.reuse ;  /* 0x0000003f05337223 */ /* 0x180fe2000001083e */
[----:B------:R-:W3:Y:S04]  /*171e0*/  LDSM.16.MT88.4 R84, [R136+0x10000] ;  /* 0x010000008854783b */ /* 0x000ee80000004200 */
[----:B------:R-:W4:Y:S04]  /*171f0*/  LDSM.16.MT88.4 R100, [R33+0xc000] ;  /* 0x00c000002164783b */ /* 0x000f280000004200 */
[----:B------:R-:W5:Y:S04]  /*17200*/  LDSM.16.MT88.4 R76, [R38+0x10000] ;  /* 0x01000000264c783b */ /* 0x000f680000004200 */
[----:B------:R-:W5:Y:S01]  /*17210*/  LDSM.16.MT88.4 R4, [R33+0x10000] ;  /* 0x010000002104783b */ /* 0x000f620000004200 */
[----:B------:R-:W-:Y:S01]  /*17220*/  MUFU.EX2 R59, R59 ;  /* 0x0000003b003b7308 */ /* 0x000fe20000000800 */
[----:B------:R-:W-:-:S02]  /*17230*/  FFMA.FTZ R43, R9, R63, -R62 ;  /* 0x0000003f092b7223 */ /* 0x000fc4000001083e */
[----:B------:R-:W5:Y:S01]  /*17240*/  LDSM.16.MT88.4 R8, [R61+0xc800] ;  /* 0x00c800003d08783b */ /* 0x000f620000004200 */
[-CC-:B------:R-:W-:Y:S01]  /*17250*/  FFMA.FTZ R49, R49, R63.reuse, -R144.reuse ;  /* 0x0000003f31317223 */ /* 0x180fe20000010890 */
[-CC-:B------:R-:W-:Y:S01]  /*17260*/  FFMA.FTZ R45, R45, R63.reuse, -R144.reuse ;  /* 0x0000003f2d2d7223 */ /* 0x180fe20000010890 */
[-C--:B------:R-:W-:Y:S01]  /*17270*/  FFMA.FTZ R42, R41, R63.reuse, -R144 ;  /* 0x0000003f292a7223 */ /* 0x080fe20000010890 */
[----:B------:R-:W-:Y:S01]  /*17280*/  LDSM.16.MT88.4 R140, [R61+0x10800] ;  /* 0x010800003d8c783b */ /* 0x000fe20000004200 */
[----:B------:R-:W2:Y:S08]  /*17290*/  MUFU.EX2 R58, R58 ;  /* 0x0000003a003a7308 */ /* 0x000eb00000000800 */
[----:B------:R-:W-:Y:S08]  /*172a0*/  MUFU.EX2 R55, R55 ;  /* 0x0000003700377308 */ /* 0x000ff00000000800 */
[----:B------:R-:W1:Y:S08]  /*172b0*/  MUFU.EX2 R54, R54 ;  /* 0x0000003600367308 */ /* 0x000e700000000800 */
[----:B------:R-:W-:Y:S08]  /*172c0*/  MUFU.EX2 R57, R57 ;  /* 0x0000003900397308 */ /* 0x000ff00000000800 */
[----:B------:R-:W3:Y:S08]  /*172d0*/  MUFU.EX2 R56, R56 ;  /* 0x0000003800387308 */ /* 0x000ef00000000800 */
[----:B------:R-:W-:Y:S08]  /*172e0*/  MUFU.EX2 R52, R52 ;  /* 0x0000003400347308 */ /* 0x000ff00000000800 */
[----:B------:R-:W4:Y:S01]  /*172f0*/  MUFU.EX2 R51, R51 ;  /* 0x0000003300337308 */ /* 0x000f220000000800 */
[-CC-:B------:R-:W-:Y:S01]  /*17300*/  FFMA.FTZ R48, R21, R63.reuse, -R62.reuse ;  /* 0x0000003f15307223 */ /* 0x180fe2000001083e */
[-CC-:B------:R-:W-:Y:S01]  /*17310*/  FFMA.FTZ R47, R17, R63.reuse, -R62.reuse ;  /* 0x0000003f112f7223 */ /* 0x180fe2000001083e */
[----:B------:R-:W-:Y:S01]  /*17320*/  FFMA.FTZ R44, R13, R63, -R62 ;  /* 0x0000003f0d2c7223 */ /* 0x000fe2000001083e */
[----:B--2---:R-:W-:Y:S01]  /*17330*/  F2FP.BF16.F32.PACK_AB R68, R58, R59 ;  /* 0x0000003b3a44723e */ /* 0x004fe200000010ff */
[----:B------:R-:W2:Y:S01]  /*17340*/  LDSM.16.MT88.4 R16, [R136+0xc800] ;  /* 0x00c800008810783b */ /* 0x000ea20000004200 */
[----:B-1----:R-:W-:-:S02]  /*17350*/  F2FP.BF16.F32.PACK_AB R70, R54, R55 ;  /* 0x000000373646723e */ /* 0x002fc400000010ff */
[----:B---3--:R-:W-:Y:S01]  /*17360*/  F2FP.BF16.F32.PACK_AB R69, R56, R57 ;  /* 0x000000393845723e */ /* 0x008fe200000010ff */
[----:B------:R-:W-:Y:S01]  /*17370*/  MUFU.EX2 R50, R50 ;  /* 0x0000003200327308 */ /* 0x000fe20000000800 */
[----:B------:R-:W1:Y:S04]  /*17380*/  LDSM.16.MT88.4 R20, [R136+0x10800] ;  /* 0x010800008814783b */ /* 0x000e680000004200 */
[----:B------:R-:W3:Y:S01]  /*17390*/  LDSM.16.MT88.4 R12, [R38+0xc800] ;  /* 0x00c80000260c783b */ /* 0x000ee20000004200 */
[----:B----4-:R-:W-:Y:S02]  /*173a0*/  F2FP.BF16.F32.PACK_AB R71, R51, R52 ;  /* 0x000000343347723e */ /* 0x010fe400000010ff */
[----:B------:R-:W4:Y:S08]  /*173b0*/  MUFU.EX2 R49, R49 ;  /* 0x0000003100317308 */ /* 0x000f300000000800 */
[----:B------:R-:W-:Y:S01]  /*173c0*/  MUFU.EX2 R46, R46 ;  /* 0x0000002e002e7308 */ /* 0x000fe20000000800 */
[C---:B------:R-:W-:Y:S07]  /*173d0*/  HMMA.16816.F32.BF16 R128, R68.reuse, R124, RZ ;  /* 0x0000007c4480723c */ /* 0x040fee00000418ff */
[----:B------:R-:W-:Y:S01]  /*173e0*/  MUFU.EX2 R45, R45 ;  /* 0x0000002d002d7308 */ /* 0x000fe20000000800 */
[C---:B------:R-:W-:Y:S07]  /*173f0*/  HMMA.16816.F32.BF16 R124, R68.reuse, R126, RZ ;  /* 0x0000007e447c723c */ /* 0x040fee00000418ff */
[----:B------:R-:W-:Y:S08]  /*17400*/  MUFU.EX2 R48, R48 ;  /* 0x0000003000307308 */ /* 0x000ff00000000800 */
[----:B------:R-:W2:Y:S08]  /*17410*/  MUFU.EX2 R47, R47 ;  /* 0x0000002f002f7308 */ /* 0x000eb00000000800 */
[----:B------:R-:W-:Y:S08]  /*17420*/  MUFU.EX2 R44, R44 ;  /* 0x0000002c002c7308 */ /* 0x000ff00000000800 */
[----:B------:R-:W1:Y:S01]  /*17430*/  MUFU.EX2 R43, R43 ;  /* 0x0000002b002b7308 */ /* 0x000e620000000800 */
[C---:B------:R-:W-:Y:S08]  /*17440*/  HMMA.16816.F32.BF16 R120, R68.reuse, R116, RZ ;  /* 0x000000744478723c */ /* 0x040ff000000418ff */
        /* <DEDUP_REMOVED lines=12> */
[----:B----4-:R-:W-:-:S02]  /*17510*/  F2FP.BF16.F32.PACK_AB R4, R49, R50 ;  /* 0x000000323104723e */ /* 0x010fc400000010ff */
[----:B--2---:R-:W-:-:S05]  /*17520*/  F2FP.BF16.F32.PACK_AB R5, R47, R48 ;  /* 0x000000302f05723e */ /* 0x004fca00000010ff */
[----:B------:R-:W-:Y:S01]  /*17530*/  HMMA.16816.F32.BF16 R68, R68, R6, RZ ;  /* 0x000000064444723c */ /* 0x000fe200000418ff */
[----:B------:R-:W-:Y:S02]  /*17540*/  F2FP.BF16.F32.PACK_AB R6, R45, R46 ;  /* 0x0000002e2d06723e */ /* 0x000fe400000010ff */
[----:B-1----:R-:W-:-:S07]  /*17550*/  F2FP.BF16.F32.PACK_AB R7, R43, R44 ;  /* 0x0000002c2b07723e */ /* 0x002fce00000010ff */
[C---:B------:R-:W-:Y:S08]  /*17560*/  HMMA.16816.F32.BF16 R128, R4.reuse, R8, R128 ;  /* 0x000000080480723c */ /* 0x040ff00000041880 */
[----:B------:R-:W-:Y:S01]  /*17570*/  HMMA.16816.F32.BF16 R124, R4, R10, R124 ;  /* 0x0000000a047c723c */ /* 0x000fe2000004187c */
[----:B------:R-:W1:Y:S01]  /*17580*/  LDSM.16.MT88.4 R8, [R33+0x10800] ;  /* 0x010800002108783b */ /* 0x000e620000004200 */
[-CC-:B------:R-:W-:Y:S01]  /*17590*/  FFMA.FTZ R41, R37, R63.reuse, -R144.reuse ;  /* 0x0000003f25297223 */ /* 0x180fe20000010890 */
[----:B------:R-:W-:-:S02]  /*175a0*/  FFMA.FTZ R37, R29, R63, -R144 ;  /* 0x0000003f1d257223 */ /* 0x000fc40000010890 */
[----:B------:R-:W-:Y:S03]  /*175b0*/  LDSM.16.MT88.4 R28, [R38+0x10800] ;  /* 0x01080000261c783b */ /* 0x000fe60000004200 */
[C---:B------:R-:W-:Y:S08]  /*175c0*/  HMMA.16816.F32.BF16 R120, R4.reuse, R16, R120 ;  /* 0x000000100478723c */ /* 0x040ff00000041878 */
[C---:B------:R-:W-:Y:S01]  /*175d0*/  HMMA.16816.F32.BF16 R116, R4.reuse, R18, R116 ;  /* 0x000000120474723c */ /* 0x040fe20000041874 */
[----:B------:R-:W2:Y:S07]  /*175e0*/  LDSM.16.MT88.4 R16, [R33+0xc800] ;  /* 0x00c800002110783b */ /* 0x000eae0000004200 */
[C---:B------:R-:W-:Y:S08]  /*175f0*/  HMMA.16816.F32.BF16 R88, R4.reuse, R20, R88 ;  /* 0x000000140458723c */ /* 0x040ff00000041858 */
[C---:B------:R-:W-:Y:S01]  /*17600*/  HMMA.16816.F32.BF16 R84, R4.reuse, R22, R84 ;  /* 0x000000160454723c */ /* 0x040fe20000041854 */
[----:B------:R-:W-:Y:S07]  /*17610*/  LDSM.16.MT88.4 R20, [R61+0xd000] ;  /* 0x00d000003d14783b */ /* 0x000fee0000004200 */
[C---:B---3--:R-:W-:Y:S08]  /*17620*/  HMMA.16816.F32.BF16 R112, R4.reuse, R12, R112 ;  /* 0x0000000c0470723c */ /* 0x048ff00000041870 */
[----:B------:R-:W-:Y:S01]  /*17630*/  HMMA.16816.F32.BF16 R108, R4, R14, R108 ;  /* 0x0000000e046c723c */ /* 0x000fe2000004186c */
[----:B------:R-:W3:Y:S01]  /*17640*/  LDSM.16.MT88.4 R12, [R136+0x11000] ;  /* 0x01100000880c783b */ /* 0x000ee20000004200 */
[-C--:B------:R-:W-:Y:S01]  /*17650*/  FFMA.FTZ R40, R39, R63.reuse, -R62 ;  /* 0x0000003f27287223 */ /* 0x080fe2000001083e */
[-C--:B------:R-:W-:Y:S01]  /*17660*/  FFMA.FTZ R36, R25, R63.reuse, -R144 ;  /* 0x0000003f19247223 */ /* 0x080fe20000010890 */
        /* <DEDUP_REMOVED lines=12> */
[----:B------:R-:W3:Y:S08]  /*17730*/  MUFU.EX2 R39, R39 ;  /* 0x0000002700277308 */ /* 0x000ef00000000800 */
[----:B------:R-:W-:Y:S08]  /*17740*/  MUFU.EX2 R35, R35 ;  /* 0x0000002300237308 */ /* 0x000ff00000000800 */
[----:B------:R-:W1:Y:S01]  /*17750*/  MUFU.EX2 R34, R34 ;  /* 0x0000002200227308 */ /* 0x000e620000000800 */
[C---:B--2---:R-:W-:Y:S08]  /*17760*/  HMMA.16816.F32.BF16 R104, R4.reuse, R16, R104 ;  /* 0x000000100468723c */ /* 0x044ff00000041868 */
[C---:B------:R-:W-:Y:S01]  /*17770*/  HMMA.16816.F32.BF16 R100, R4.reuse, R18, R100 ;  /* 0x000000120464723c */ /* 0x040fe20000041864 */
[----:B------:R-:W2:Y:S07]  /*17780*/  LDSM.16.MT88.4 R16, [R38+0xd000] ;  /* 0x00d000002610783b */ /* 0x000eae0000004200 */
[C---:B------:R-:W-:Y:S08]  /*17790*/  HMMA.16816.F32.BF16 R96, R4.reuse, R140, R96 ;  /* 0x0000008c0460723c */ /* 0x040ff00000041860 */
[C---:B------:R-:W-:Y:S08]  /*177a0*/  HMMA.16816.F32.BF16 R92, R4.reuse, R142, R92 ;  /* 0x0000008e045c723c */ /* 0x040ff0000004185c */
[C---:B------:R-:W-:Y:S08]  /*177b0*/  HMMA.16816.F32.BF16 R80, R4.reuse, R28, R80 ;  /* 0x0000001c0450723c */ /* 0x040ff00000041850 */
[----:B------:R-:W-:Y:S01]  /*177c0*/  HMMA.16816.F32.BF16 R76, R4, R30, R76 ;  /* 0x0000001e044c723c */ /* 0x000fe2000004184c */
[----:B----4-:R-:W-:Y:S01]  /*177d0*/  F2FP.BF16.F32.PACK_AB R4, R41, R42 ;  /* 0x0000002a2904723e */ /* 0x010fe200000010ff */
[----:B------:R-:W-:Y:S01]  /*177e0*/  LDSM.16.MT88.4 R28, [R38+0x11000] ;  /* 0x01100000261c783b */ /* 0x000fe20000004200 */
[----:B-----5:R-:W-:-:S02]  /*177f0*/  F2FP.BF16.F32.PACK_AB R6, R36, R37 ;  /* 0x000000252406723e */ /* 0x020fc400000010ff */
[----:B---3--:R-:W-:Y:S02]  /*17800*/  F2FP.BF16.F32.PACK_AB R5, R39, R40 ;  /* 0x000000282705723e */ /* 0x008fe400000010ff */
[----:B-1----:R-:W-:-:S07]  /*17810*/  F2FP.BF16.F32.PACK_AB R7, R34, R35 ;  /* 0x000000232207723e */ /* 0x002fce00000010ff */
[C---:B------:R-:W-:Y:S08]  /*17820*/  HMMA.16816.F32.BF16 R88, R4.reuse, R12, R88 ;  /* 0x0000000c0458723c */ /* 0x040ff00000041858 */
[C---:B------:R-:W-:Y:S01]  /*17830*/  HMMA.16816.F32.BF16 R84, R4.reuse, R14, R84 ;  /* 0x0000000e0454723c */ /* 0x040fe20000041854 */
[----:B------:R-:W1:Y:S07]  /*17840*/  LDSM.16.MT88.4 R12, [R61+0x11000] ;  /* 0x011000003d0c783b */ /* 0x000e6e0000004200 */
        /* <DEDUP_REMOVED lines=22> */
[C---:B--2---:R-:W-:Y:S08]  /*179b0*/  HMMA.16816.F32.BF16 R112, R4.reuse, R16, R112 ;  /* 0x000000100470723c */ /* 0x044ff00000041870 */
        /* <DEDUP_REMOVED lines=11> */
[C---:B---3--:R-:W-:Y:S08]  /*17a70*/  HMMA.16816.F32.BF16 R72, R4.reuse, R20, R72 ;  /* 0x000000140448723c */ /* 0x048ff00000041848 */
[----:B------:R-:W-:Y:S01]  /*17a80*/  HMMA.16816.F32.BF16 R68, R4, R22, R68 ;  /* 0x000000160444723c */ /* 0x000fe20000041844 */
[----:B-----5:R-:W-:Y:S01]  /*17a90*/  F2FP.BF16.F32.PACK_AB R4, R141, R138 ;  /* 0x0000008a8d04723e */ /* 0x020fe200000010ff */
[----:B------:R-:W-:Y:S01]  /*17aa0*/  LDSM.16.MT88.4 R20, [R33+0xd800] ;  /* 0x00d800002114783b */ /* 0x000fe20000004200 */
[----:B----4-:R-:W-:-:S02]  /*17ab0*/  F2FP.BF16.F32.PACK_AB R6, R143, R140 ;  /* 0x0000008c8f06723e */ /* 0x010fc400000010ff */
[----:B------:R-:W-:Y:S01]  /*17ac0*/  F2FP.BF16.F32.PACK_AB R5, R157, R142 ;  /* 0x0000008e9d05723e */ /* 0x000fe200000010ff */
        /* <DEDUP_REMOVED lines=29> */
[C---:B--2---:R-:W-:Y:S08]  /*17ca0*/  HMMA.16816.F32.BF16 R96, R4.reuse, R16, R96 ;  /* 0x000000100460723c */ /* 0x044ff00000041860 */
[C---:B------:R-:W-:Y:S01]  /*17cb0*/  HMMA.16816.F32.BF16 R92, R4.reuse, R18, R92 ;  /* 0x00000012045c723c */ /* 0x040fe2000004185c */
[----:B------:R-:W2:Y:S07]  /*17cc0*/  LDSM.16.MT88.4 R16, [R33+0xe000] ;  /* 0x00e000002110783b */ /* 0x000eae0000004200 */
[C---:B------:R-:W-:Y:S08]  /*17cd0*/  HMMA.16816.F32.BF16 R88, R4.reuse, R24, R88 ;  /* 0x000000180458723c */ /* 0x040ff00000041858 */
[C---:B------:R-:W-:Y:S01]  /*17ce0*/  HMMA.16816.F32.BF16 R84, R4.reuse, R26, R84 ;  /* 0x0000001a0454723c */ /* 0x040fe20000041854 */
[----:B------:R-:W-:Y:S07]  /*17cf0*/  LDSM.16.MT88.4 R24, [R136+0x12000] ;  /* 0x012000008818783b */ /* 0x000fee0000004200 */
[C---:B------:R-:W-:Y:S08]  /*17d00*/  HMMA.16816.F32.BF16 R104, R4.reuse, R20, R104 ;  /* 0x000000140468723c */ /* 0x040ff00000041868 */
[C---:B------:R-:W-:Y:S01]  /*17d10*/  HMMA.16816.F32.BF16 R100, R4.reuse, R22, R100 ;  /* 0x000000160464723c */ /* 0x040fe20000041864 */
[----:B------:R-:W2:Y:S07]  /*17d20*/  LDSM.16.MT88.4 R20, [R61+0xe000] ;  /* 0x00e000003d14783b */ /* 0x000eae0000004200 */
[C---:B-1----:R-:W-:Y:S08]  /*17d30*/  HMMA.16816.F32.BF16 R72, R4.reuse, R12, R72 ;  /* 0x0000000c0448723c */ /* 0x042ff00000041848 */
[----:B------:R-:W-:Y:S01]  /*17d40*/  HMMA.16816.F32.BF16 R68, R4, R14, R68 ;  /* 0x0000000e0444723c */ /* 0x000fe20000041844 */
[----:B----4-:R-:W-:Y:S01]  /*17d50*/  F2FP.BF16.F32.PACK_AB R4, R177, R148 ;  /* 0x00000094b104723e */ /* 0x010fe200000010ff */
[----:B------:R-:W1:Y:S01]  /*17d60*/  LDSM.16.MT88.4 R12, [R61+0x12000] ;  /* 0x012000003d0c783b */ /* 0x000e620000004200 */
[----:B-----5:R-:W-:-:S02]  /*17d70*/  F2FP.BF16.F32.PACK_AB R6, R179, R150 ;  /* 0x00000096b306723e */ /* 0x020fc400000010ff */
[----:B---3--:R-:W-:Y:S02]  /*17d80*/  F2FP.BF16.F32.PACK_AB R5, R187, R152 ;  /* 0x00000098bb05723e */ /* 0x008fe400000010ff */
[----:B------:R-:W-:-:S07]  /*17d90*/  F2FP.BF16.F32.PACK_AB R7, R191, R154 ;  /* 0x0000009abf07723e */ /* 0x000fce00000010ff */
[C---:B------:R-:W-:Y:S08]  /*17da0*/  HMMA.16816.F32.BF16 R112, R4.reuse, R8, R112 ;  /* 0x000000080470723c */ /* 0x040ff00000041870 */
[C---:B------:R-:W-:Y:S01]  /*17db0*/  HMMA.16816.F32.BF16 R108, R4.reuse, R10, R108 ;  /* 0x0000000a046c723c */ /* 0x040fe2000004186c */
[----:B------:R-:W3:Y:S07]  /*17dc0*/  LDSM.16.MT88.4 R8, [R38+0x12000] ;  /* 0x012000002608783b */ /* 0x000eee0000004200 */
[C---:B--2---:R-:W-:Y:S08]  /*17dd0*/  HMMA.16816.F32.BF16 R104, R4.reuse, R16, R104 ;  /* 0x000000100468723c */ /* 0x044ff00000041868 */
[C---:B------:R-:W-:Y:S01]  /*17de0*/  HMMA.16816.F32.BF16 R100, R4.reuse, R18, R100 ;  /* 0x000000120464723c */ /* 0x040fe20000041864 */
[----:B------:R-:W2:Y:S07]  /*17df0*/  LDSM.16.MT88.4 R16, [R33+0x12000] ;  /* 0x012000002110783b */ /* 0x000eae0000004200 */
        /* <DEDUP_REMOVED lines=29> */
[----:B------:R-:W3:Y:S01]  /*17fd0*/  MUFU.EX2 R181, R181 ;  /* 0x000000b500b57308 */ /* 0x000ee20000000800 */
[C---:B--2---:R-:W-:Y:S08]  /*17fe0*/  HMMA.16816.F32.BF16 R72, R4.reuse, R16, R72 ;  /* 0x000000100448723c */ /* 0x044ff00000041848 */
[----:B------:R-:W-:Y:S01]  /*17ff0*/  HMMA.16816.F32.BF16 R68, R4, R18, R68 ;  /* 0x000000120444723c */ /* 0x000fe20000041844 */
[----:B----4-:R-:W-:Y:S01]  /*18000*/  F2FP.BF16.F32.PACK_AB R4, R29, R28 ;  /* 0x0000001c1d04723e */ /* 0x010fe200000010ff */
[----:B------:R-:W2:Y:S01]  /*18010*/  LDSM.16.MT88.4 R16, [R33+0xe800] ;  /* 0x00e800002110783b */ /* 0x000ea20000004200 */
[----:B-----5:R-:W-:-:S02]  /*18020*/  F2FP.BF16.F32.PACK_AB R6, R31, R30 ;  /* 0x0000001e1f06723e */ /* 0x020fc400000010ff */
[----:B-1----:R-:W-:Y:S02]  /*18030*/  F2FP.BF16.F32.PACK_AB R5, R185, R156 ;  /* 0x0000009cb905723e */ /* 0x002fe400000010ff */
[----:B---3--:R-:W-:-:S07]  /*18040*/  F2FP.BF16.F32.PACK_AB R7, R181, R158 ;  /* 0x0000009eb507723e */ /* 0x008fce00000010ff */
        /* <DEDUP_REMOVED lines=8> */
[----:B------:R-:W4:Y:S07]  /*180d0*/  LDSM.16.MT88.4 R8, [R33+0x12800] ;  /* 0x012800002108783b */ /* 0x000f2e0000004200 */
[C---:B--2---:R-:W-:Y:S08]  /*180e0*/  HMMA.16816.F32.BF16 R104, R4.reuse, R16, R104 ;  /* 0x000000100468723c */ /* 0x044ff00000041868 */
[----:B------:R-:W-:Y:S01]  /*180f0*/  HMMA.16816.F32.BF16 R100, R4, R18, R100 ;  /* 0x000000120464723c */ /* 0x000fe20000041864 */
[----:B------:R-:W2:Y:S01]  /*18100*/  LDSM.16.MT88.4 R16, [R136+0x13000] ;  /* 0x013000008810783b */ /* 0x000ea20000004200 */
        /* <DEDUP_REMOVED lines=11> */
[C---:B---3--:R-:W-:Y:S08]  /*181c0*/  HMMA.16816.F32.BF16 R80, R4.reuse, R20, R80 ;  /* 0x000000140450723c */ /* 0x048ff00000041850 */
[C---:B------:R-:W-:Y:S01]  /*181d0*/  HMMA.16816.F32.BF16 R76, R4.reuse, R22, R76 ;  /* 0x00000016044c723c */ /* 0x040fe2000004184c */
[----:B------:R-:W3:Y:S01]  /*181e0*/  LDSM.16.MT88.4 R20, [R38+0xf000] ;  /* 0x00f000002614783b */ /* 0x000ee20000004200 */
[----:B------:R-:W-:Y:S06]  /*181f0*/  MUFU.EX2 R160, R160 ;  /* 0x000000a000a07308 */ /* 0x000fec0000000800 */
[C---:B----4-:R-:W-:Y:S02]  /*18200*/  HMMA.16816.F32.BF16 R72, R4.reuse, R8, R72 ;  /* 0x000000080448723c */ /* 0x050fe40000041848 */
[----:B------:R-:W4:Y:S06]  /*18210*/  MUFU.EX2 R173, R173 ;  /* 0x000000ad00ad7308 */ /* 0x000f2c0000000800 */
[C---:B------:R-:W-:Y:S01]  /*18220*/  HMMA.16816.F32.BF16 R68, R4.reuse, R10, R68 ;  /* 0x0000000a0444723c */ /* 0x040fe20000041844 */
[----:B------:R-:W5:Y:S01]  /*18230*/  LDSM.16.MT88.4 R8, [R33+0xf000] ;  /* 0x00f000002108783b */ /* 0x000f620000004200 */
[----:B------:R-:W-:Y:S08]  /*18240*/  MUFU.EX2 R162, R162 ;  /* 0x000000a200a27308 */ /* 0x000ff00000000800 */
[----:B------:R-:W2:Y:S01]  /*18250*/  MUFU.EX2 R169, R169 ;  /* 0x000000a900a97308 */ /* 0x000ea20000000800 */
[C---:B------:R-:W-:Y:S07]  /*18260*/  HMMA.16816.F32.BF16 R120, R4.reuse, R24, R120 ;  /* 0x000000180478723c */ /* 0x040fee0000041878 */
[----:B------:R-:W-:Y:S01]  /*18270*/  MUFU.EX2 R164, R164 ;  /* 0x000000a400a47308 */ /* 0x000fe20000000800 */
[----:B------:R-:W-:Y:S01]  /*18280*/  HMMA.16816.F32.BF16 R116, R4, R26, R116 ;  /* 0x0000001a0474723c */ /* 0x000fe20000041874 */
[----:B------:R-:W5:Y:S06]  /*18290*/  LDSM.16.MT88.4 R24, [R136+0xf000] ;  /* 0x00f000008818783b */ /* 0x000f6c0000004200 */
[----:B------:R-:W1:Y:S08]  /*182a0*/  MUFU.EX2 R165, R165 ;  /* 0x000000a500a57308 */ /* 0x000e700000000800 */
[----:B------:R-:W-:Y:S08]  /*182b0*/  MUFU.EX2 R163, R163 ;  /* 0x000000a300a37308 */ /* 0x000ff00000000800 */
[----:B------:R-:W3:Y:S01]  /*182c0*/  MUFU.EX2 R166, R166 ;  /* 0x000000a600a67308 */ /* 0x000ee20000000800 */
[----:B----4-:R-:W-:-:S02]  /*182d0*/  F2FP.BF16.F32.PACK_AB R4, R173, R160 ;  /* 0x000000a0ad04723e */ /* 0x010fc400000010ff */
[----:B--2---:R-:W-:Y:S02]  /*182e0*/  F2FP.BF16.F32.PACK_AB R6, R169, R162 ;  /* 0x000000a2a906723e */ /* 0x004fe400000010ff */
[----:B-1----:R-:W-:Y:S02]  /*182f0*/  F2FP.BF16.F32.PACK_AB R5, R165, R164 ;  /* 0x000000a4a505723e */ /* 0x002fe400000010ff */
        /* <DEDUP_REMOVED lines=36> */
[----:B------:R-:W-:-:S06]  /*18540*/  FADD.FTZ R52, R52, R57 ;  /* 0x0000003934347221 */ /* 0x000fcc0000010000 */
[----:B--2---:R-:W-:Y:S01]  /*18550*/  HMMA.16816.F32.BF16 R80, R4, R12, R80 ;  /* 0x0000000c0450723c */ /* 0x004fe20000041850 */
[----:B------:R-:W-:-:S07]  /*18560*/  FADD.FTZ R51, R51, R52 ;  /* 0x0000003433337221 */ /* 0x000fce0000010000 */
[C---:B------:R-:W-:Y:S08]  /*18570*/  HMMA.16816.F32.BF16 R76, R4.reuse, R14, R76 ;  /* 0x0000000e044c723c */ /* 0x040ff0000004184c */
[----:B---3--:R-:W-:Y:S01]  /*18580*/  HMMA.16816.F32.BF16 R72, R4, R20, R72 ;  /* 0x000000140448723c */ /* 0x008fe20000041848 */
[----:B------:R-:W-:-:S07]  /*18590*/  FADD.FTZ R21, R55, R58 ;  /* 0x0000003a37157221 */ /* 0x000fce0000010000 */
[----:B------:R-:W-:Y:S01]  /*185a0*/  HMMA.16816.F32.BF16 R68, R4, R22, R68 ;  /* 0x000000160444723c */ /* 0x000fe20000041844 */
[----:B-----5:R-:W-:Y:S01]  /*185b0*/  F2FP.BF16.F32.PACK_AB R4, R25, R24 ;  /* 0x000000181904723e */ /* 0x020fe200000010ff */
[----:B------:R-:W-:Y:S01]  /*185c0*/  FADD.FTZ R48, R48, R51 ;  /* 0x0000003330307221 */ /* 0x000fe20000010000 */
[----:B----4-:R-:W-:Y:S01]  /*185d0*/  F2FP.BF16.F32.PACK_AB R6, R233, R26 ;  /* 0x0000001ae906723e */ /* 0x010fe200000010ff */
[----:B------:R-:W-:Y:S01]  /*185e0*/  LDSM.16.MT88.4 R12, [R61+0xf800] ;  /* 0x00f800003d0c783b */ /* 0x000fe20000004200 */
[----:B------:R-:W-:Y:S02]  /*185f0*/  F2FP.BF16.F32.PACK_AB R5, R144, R27 ;  /* 0x0000001b9005723e */ /* 0x000fe400000010ff */
        /* <DEDUP_REMOVED lines=151> */
.L_x_3362:
        /* <DEDUP_REMOVED lines=8> */
.L_x_3363:
[----:B------:R-:W-:Y:S05]  /*18ff0*/  BSYNC.RECONVERGENT B0 ;  /* 0x0000000000007941 */ /* 0x000fea0003800200 */
.L_x_3361:
[----:B------:R-:W-:Y:S01]  /*19000*/  IMAD.SHL.U32 R5, R208, 0x20, RZ ;  /* 0x00000020d0057824 */ /* 0x000fe200078e00ff */
[-C--:B------:R-:W-:Y:S01]  /*19010*/  ISETP.GE.AND P1, PT, R0, R217.reuse, PT ;  /* 0x000000d90000720c */ /* 0x080fe20003f26270 */
[----:B------:R-:W-:Y:S01]  /*19020*/  IMAD.SHL.U32 R200, R196, 0x20, RZ ;  /* 0x00000020c4c87824 */ /* 0x000fe200078e00ff */
[----:B------:R-:W-:Y:S01]  /*19030*/  SHF.L.U64.HI R4, R208, 0x5, R209 ;  /* 0x00000005d0047819 */ /* 0x000fe200000102d1 */
[----:B------:R-:W-:Y:S01]  /*19040*/  VIADD R187, R66, UR6 ;  /* 0x0000000642bb7c36 */ /* 0x000fe20008000000 */
[----:B------:R-:W-:Y:S01]  /*19050*/  IADD3 R6, P4, PT, R5, R212, RZ ;  /* 0x000000d405067210 */ /* 0x000fe20007f9e0ff */
[----:B------:R-:W-:Y:S01]  /*19060*/  BSSY.RECONVERGENT B1, `(.L_x_3364) ;  /* 0x00001fb000017945 */ /* 0x000fe20003800200 */
[----:B------:R-:W-:Y:S02]  /*19070*/  ISETP.GE.AND P0, PT, R32, R217, PT ;  /* 0x000000d92000720c */ /* 0x000fe40003f06270 */
[----:B------:R-:W-:Y:S01]  /*19080*/  SHF.R.U32.HI R199, RZ, 0x1, R196 ;  /* 0x00000001ffc77819 */ /* 0x000fe200000116c4 */
[----:B------:R-:W-:Y:S01]  /*19090*/  IMAD.X R7, R4, 0x1, R213, P4 ;  /* 0x0000000104077824 */ /* 0x000fe200020e06d5 */
[----:B------:R-:W-:-:S02]  /*190a0*/  IADD3 R12, P4, PT, R6, R5, RZ ;  /* 0x00000005060c7210 */ /* 0x000fc40007f9e0ff */
[----:B------:R-:W-:Y:S01]  /*190b0*/  LOP3.LUT R2, R199, 0x8, RZ, 0xc0, !PT ;  /* 0x00000008c7027812 */ /* 0x000fe200078ec0ff */
        /* <DEDUP_REMOVED lines=8> */
[----:B------:R-:W-:Y:S02]  /*19140*/  LOP3.LUT R185, R200, 0x200, R135, 0xf8, !PT ;  /* 0x00000200c8b97812 */ /* 0x000fe400078ef887 */
[----:B------:R-:W-:Y:S01]  /*19150*/  MOV R62, 0x20 ;  /* 0x00000020003e7802 */ /* 0x000fe20000000f00 */
[----:B------:R-:W-:Y:S01]  /*19160*/  @!PT LDS RZ, [RZ] ;  /* 0x00000000fffff984 */ /* 0x000fe20000000800 */
[----:B------:R-:W-:Y:S01]  /*19170*/  @!PT LDS RZ, [RZ] ;  /* 0x00000000fffff984 */ /* 0x000fe20000000800 */
[----:B------:R-:W-:Y:S01]  /*19180*/  @!PT LDS RZ, [RZ] ;  /* 0x00000000fffff984 */ /* 0x000fe20000000800 */
[----:B------:R-:W-:Y:S01]  /*19190*/  @!P0 LDGSTS.E.BYPASS.LTC128B.128 [R65+0x10000], desc[UR4][R212.64+0x80] ;  /* 0x10000080d4418fae */ /* 0x000fe2000b981a04 */
[----:B------:R-:W-:Y:S01]  /*191a0*/  IMAD.X R11, R13, 0x1, R4, P4 ;  /* 0x000000010d0b7824 */ /* 0x000fe200020e0604 */
[----:B------:R-:W-:-:S02]  /*191b0*/  IADD3 R8, P4, PT, R10, R5, RZ ;  /* 0x000000050a087210 */ /* 0x000fc40007f9e0ff */
[----:B------:R-:W-:Y:S01]  /*191c0*/  @P0 STS.128 [R65+0x10000], RZ ;  /* 0x010000ff41000388 */ /* 0x000fe20000000c00 */
[----:B------:R-:W-:Y:S02]  /*191d0*/  SEL R62, R62, 0xffffffe0, !P6 ;  /* 0xffffffe03e3e7807 */ /* 0x000fe40007000000 */
[----:B------:R-:W-:Y:S01]  /*191e0*/  IMAD.X R9, R11, 0x1, R4, P4 ;  /* 0x000000010b097824 */ /* 0x000fe200020e0604 */
[----:B------:R-:W-:Y:S01]  /*191f0*/  @!PT LDS RZ, [RZ] ;  /* 0x00000000fffff984 */ /* 0x000fe20000000800 */
[----:B------:R-:W-:Y:S01]  /*19200*/  @!PT LDS RZ, [RZ] ;  /* 0x00000000fffff984 */ /* 0x000fe20000000800 */
[----:B------:R-:W-:Y:S01]  /*19210*/  @!PT LDS RZ, [RZ] ;  /* 0x00000000fffff984 */ /* 0x000fe20000000800 */
[----:B------:R-:W-:Y:S02]  /*19220*/  @!P1 LDGSTS.E.BYPASS.LTC128B.128 [R65+0xc800], desc[UR4][R6.64] ;  /* 0x0c80000006419fae */ /* 0x000fe4000b981a04 */
[----:B------:R-:W-:Y:S02]  /*19230*/  IMAD.IADD R61, R187, 0x1, R62 ;  /* 0x00000001bb3d7824 */ /* 0x000fe400078e023e */
        /* <DEDUP_REMOVED lines=19> */
[----:B------:R3:W-:Y:S01]  /*19370*/  @!P1 LDGSTS.E.BYPASS.LTC128B.128 [R65+0xd800], desc[UR4][R10.64] ;  /* 0x0d8000000a419fae */ /* 0x0007e2000b981a04 */
[----:B-1----:R-:W-:-:S03]  /*19380*/  LOP3.LUT R7, R2, 0x1c0, R135, 0xf8, !PT ;  /* 0x000001c002077812 */ /* 0x002fc600078ef887 */
[----:B------:R-:W-:Y:S01]  /*19390*/  @P1 STS.128 [R65+0xd800], RZ ;  /* 0x00d800ff41001388 */ /* 0x000fe20000000c00 */
[----:B------:R-:W-:Y:S02]  /*193a0*/  IADD3 R6, P4, PT, R8, R5, RZ ;  /* 0x0000000508067210 */ /* 0x000fe40007f9e0ff */
[----:B------:R-:W-:-:S03]  /*193b0*/  LOP3.LUT R2, R7, R0, RZ, 0x3c, !PT ;  /* 0x0000000007027212 */ /* 0x000fc600078e3cff */
[----:B------:R-:W-:Y:S01]  /*193c0*/  IMAD.X R7, R9, 0x1, R4, P4 ;  /* 0x0000000109077824 */ /* 0x000fe200020e0604 */
[----:B------:R-:W-:-:S04]  /*193d0*/  LOP3.LUT R185, R185, R2, RZ, 0xfc, !PT ;  /* 0x00000002b9b97212 */ /* 0x000fc800078efcff */
[----:B------:R-:W-:Y:S01]  /*193e0*/  LEA R185, R185, UR6, 0x1 ;  /* 0x00000006b9b97c11 */ /* 0x000fe2000f8e08ff */
[----:B--2---:R-:W-:Y:S02]  /*193f0*/  @!P0 IMAD.MOV.U32 R12, RZ, RZ, R10 ;  /* 0x000000ffff0c8224 */ /* 0x004fe400078e000a */
[----:B------:R-:W-:Y:S02]  /*19400*/  @!P0 IMAD.MOV.U32 R13, RZ, RZ, R11 ;  /* 0x000000ffff0d8224 */ /* 0x000fe400078e000b */
[C---:B------:R-:W-:Y:S02]  /*19410*/  IMAD.IADD R48, R185.reuse, 0x1, R62 ;  /* 0x00000001b9307824 */ /* 0x040fe400078e023e */
[----:B------:R-:W-:Y:S01]  /*19420*/  IMAD.IADD R236, R185, 0x1, R60 ;  /* 0x00000001b9ec7824 */ /* 0x000fe200078e023c */
[----:B------:R-:W-:Y:S01]  /*19430*/  @!PT LDS RZ, [RZ] ;  /* 0x00000000fffff984 */ /* 0x000fe20000000800 */
[----:B------:R-:W-:Y:S01]  /*19440*/  @!PT LDS RZ, [RZ] ;  /* 0x00000000fffff984 */ /* 0x000fe20000000800 */
[----:B------:R-:W-:Y:S01]  /*19450*/  @!PT LDS RZ, [RZ] ;  /* 0x00000000fffff984 */ /* 0x000fe20000000800 */
[----:B------:R-:W-:Y:S01]  /*19460*/  @!P0 LDGSTS.E.BYPASS.LTC128B.128 [R65+0x11800], desc[UR4][R12.64+0x80] ;  /* 0x118000800c418fae */ /* 0x000fe2000b981a04 */
[-C--:B---3--:R-:W-:Y:S02]  /*19470*/  IADD3 R10, P5, PT, R6, R5.reuse, RZ ;  /* 0x00000005060a7210 */ /* 0x088fe40007fbe0ff */
[----:B------:R-:W-:Y:S01]  /*19480*/  IMAD.IADD R202, R62, 0x1, R236 ;  /* 0x000000013eca7824 */ /* 0x000fe200078e02ec */
[----:B------:R-:W-:Y:S01]  /*19490*/  @P0 STS.128 [R65+0x11800], RZ ;  /* 0x011800ff41000388 */ /* 0x000fe20000000c00 */
[----:B------:R-:W-:Y:S01]  /*194a0*/  IADD3 R16, P4, PT, R10, R5, RZ ;  /* 0x000000050a107210 */ /* 0x000fe20007f9e0ff */
[----:B------:R-:W-:-:S02]  /*194b0*/  IMAD.X R11, R7, 0x1, R4, P5 ;  /* 0x00000001070b7824 */ /* 0x000fc400028e0604 */
[----:B------:R-:W-:Y:S01]  /*194c0*/  @!PT LDS RZ, [RZ] ;  /* 0x00000000fffff984 */ /* 0x000fe20000000800 */
[----:B------:R-:W-:Y:S01]  /*194d0*/  @!PT LDS RZ, [RZ] ;  /* 0x00000000fffff984 */ /* 0x000fe20000000800 */
[----:B------:R-:W-:Y:S01]  /*194e0*/  @!PT LDS RZ, [RZ] ;  /* 0x00000000fffff984 */ /* 0x000fe20000000800 */
[----:B------:R-:W-:Y:S02]  /*194f0*/  @!P1 LDGSTS.E.BYPASS.LTC128B.128 [R65+0xe000], desc[UR4][R8.64] ;  /* 0x0e00000008419fae */ /* 0x000fe4000b981a04 */
[----:B------:R-:W-:Y:S02]  /*19500*/  IMAD.X R17, R11, 0x1, R4, P4 ;  /* 0x000000010b117824 */ /* 0x000fe400020e0604 */
        /* <DEDUP_REMOVED lines=37> */
[----:B-1----:R-:W1:Y:S04]  /*19760*/  LDSM.16.M88.4 R4, [R66+UR6+0x5000] ;  /* 0x005000064204783b */ /* 0x002e680008000200 */
[----:B------:R-:W-:Y:S04]  /*19770*/  LDSM.16.M88.4 R48, [R48] ;  /* 0x000000003030783b */ /* 0x000fe80000000200 */
[----:B------:R-:W-:Y:S04]  /*19780*/  LDSM.16.M88.4 R28, [R61+0x5000] ;  /* 0x005000003d1c783b */ /* 0x000fe80000000200 */
[----:B------:R-:W3:Y:S01]  /*19790*/  LDSM.16.M88.4 R20, [R66+UR6+0x4000] ;  /* 0x004000064214783b */ /* 0x000ee20008000200 */
[----:B--2---:R-:W-:-:S03]  /*197a0*/  IMAD.IADD R65, R187, 0x1, R60 ;  /* 0x00000001bb417824 */ /* 0x004fc600078e023c */
[----:B------:R-:W2:Y:S04]  /*197b0*/  LDSM.16.M88.4 R12, [R66+UR6+0x4800] ;  /* 0x00480006420c783b */ /* 0x000ea80008000200 */
[----:B------:R-:W4:Y:S01]  /*197c0*/  LDSM.16.M88.4 R168, [R66+UR6+0x5800] ;  /* 0x0058000642a8783b */ /* 0x000f220008000200 */
[----:B------:R-:W-:-:S03]  /*197d0*/  IADD3 R201, PT, PT, R62, R65, RZ ;  /* 0x000000413ec97210 */ /* 0x000fc60007ffe0ff */
[----:B------:R-:W5:Y:S04]  /*197e0*/  LDSM.16.M88.4 R160, [R66+UR6+0x6000] ;  /* 0x0060000642a0783b */ /* 0x000f680008000200 */
[----:B------:R-:W5:Y:S04]  /*197f0*/  LDSM.16.M88.4 R152, [R66+UR6+0x6800] ;  /* 0x006800064298783b */ /* 0x000f680008000200 */
[----:B------:R-:W5:Y:S04]  /*19800*/  LDSM.16.M88.4 R144, [R66+UR6+0x7000] ;  /* 0x007000064290783b */ /* 0x000f680008000200 */
[----:B------:R-:W5:Y:S01]  /*19810*/  LDSM.16.M88.4 R56, [R66+UR6+0x7800] ;  /* 0x007800064238783b */ /* 0x000f620008000200 */
[C---:B-1----:R-:W-:Y:S03]  /*19820*/  HMMA.16816.F32.BF16 R8, R136.reuse, R4, RZ ;  /* 0x000000048808723c */ /* 0x042fe600000418ff */
[----:B------:R-:W1:Y:S04]  /*19830*/  LDSM.16.M88.4 R44, [R61+0x4000] ;  /* 0x004000003d2c783b */ /* 0x000e680000000200 */
[----:B------:R-:W1:Y:S01]  /*19840*/  LDSM.16.M88.4 R40, [R61+0x4800] ;  /* 0x004800003d28783b */ /* 0x000e620000000200 */
[C---:B------:R-:W-:Y:S03]  /*19850*/  HMMA.16816.F32.BF16 R4, R136.reuse, R6, RZ ;  /* 0x000000068804723c */ /* 0x040fe600000418ff */
[----:B------:R-:W1:Y:S04]  /*19860*/  LDSM.16.M88.4 R32, [R61+0x5800] ;  /* 0x005800003d20783b */ /* 0x000e680000000200 */
[----:B------:R-:W1:Y:S01]  /*19870*/  LDSM.16.M88.4 R36, [R61+0x6000] ;  /* 0x006000003d24783b */ /* 0x000e620000000200 */
        /* <DEDUP_REMOVED lines=9> */
[C---:B--2---:R-:W-:Y:S08]  /*19910*/  HMMA.16816.F32.BF16 R16, R136.reuse, R12, RZ ;  /* 0x0000000c8810723c */ /* 0x044ff000000418ff */
        /* <DEDUP_REMOVED lines=12> */
[----:B------:R-:W2:Y:S04]  /*199e0*/  LDSM.16.M88.4 R56, [R61+0x7800] ;  /* 0x007800003d38783b */ /* 0x000ea80000000200 */
[----:B------:R-:W-:Y:S03]  /*199f0*/  LDSM.16.M88.4 R60, [R201+0x4800] ;  /* 0x00480000c93c783b */ /* 0x000fe60000000200 */
        /* <DEDUP_REMOVED lines=8> */
[----:B------:R-:W1:Y:S04]  /*19a80*/  LDSM.16.M88.4 R32, [R236] ;  /* 0x00000000ec20783b */ /* 0x000e680000000200 */
        /* <DEDUP_REMOVED lines=10> */
[C---:B--2---:R-:W-:Y:S08]  /*19b30*/  HMMA.16816.F32.BF16 R140, R48.reuse, R56, R140 ;  /* 0x00000038308c723c */ /* 0x044ff0000004188c */
[----:B------:R-:W-:Y:S01]  /*19b40*/  HMMA.16816.F32.BF16 R136, R48, R58, R136 ;  /* 0x0000003a3088723c */ /* 0x000fe20000041888 */
[----:B------:R-:W2:Y:S04]  /*19b50*/  LDSM.16.M88.4 R48, [R65+0x6800] ;  /* 0x006800004130783b */ /* 0x000ea80000000200 */
[----:B------:R-:W-:Y:S03]  /*19b60*/  LDSM.16.M88.4 R56, [R201+0x5800] ;  /* 0x00580000c938783b */ /* 0x000fe60000000200 */
[C---:B-1----:R-:W-:Y:S08]  /*19b70*/  HMMA.16816.F32.BF16 R24, R32.reuse, R44, R24 ;  /* 0x0000002c2018723c */ /* 0x042ff00000041818 */
[C---:B------:R-:W-:Y:S01]  /*19b80*/  HMMA.16816.F32.BF16 R20, R32.reuse, R46, R20 ;  /* 0x0000002e2014723c */ /* 0x040fe20000041814 */
[----:B------:R-:W1:Y:S07]  /*19b90*/  LDSM.16.M88.4 R44, [R65+0x7000] ;  /* 0x00700000412c783b */ /* 0x000e6e0000000200 */
[C---:B------:R-:W-:Y:S08]  /*19ba0*/  HMMA.16816.F32.BF16 R16, R32.reuse, R40, R16 ;  /* 0x000000282010723c */ /* 0x040ff00000041810 */
[C---:B------:R-:W-:Y:S01]  /*19bb0*/  HMMA.16816.F32.BF16 R12, R32.reuse, R42, R12 ;  /* 0x0000002a200c723c */ /* 0x040fe2000004180c */
[----:B------:R-:W1:Y:S07]  /*19bc0*/  LDSM.16.M88.4 R40, [R65+0x7800] ;  /* 0x007800004128783b */ /* 0x000e6e0000000200 */
        /* <DEDUP_REMOVED lines=9> */
[C---:B--2---:R-:W-:Y:S08]  /*19c60*/  HMMA.16816.F32.BF16 R156, R32.reuse, R48, R156 ;  /* 0x00000030209c723c */ /* 0x044ff0000004189c */
[C---:B------:R-:W-:Y:S01]  /*19c70*/  HMMA.16816.F32.BF16 R152, R32.reuse, R50, R152 ;  /* 0x000000322098723c */ /* 0x040fe20000041898 */
[----:B------:R-:W2:Y:S07]  /*19c80*/  LDSM.16.M88.4 R48, [R201+0x6800] ;  /* 0x00680000c930783b */ /* 0x000eae0000000200 */
[C---:B-1----:R-:W-:Y:S08]  /*19c90*/  HMMA.16816.F32.BF16 R148, R32.reuse, R44, R148 ;  /* 0x0000002c2094723c */ /* 0x042ff00000041894 */
[C---:B------:R-:W-:Y:S01]  /*19ca0*/  HMMA.16816.F32.BF16 R144, R32.reuse, R46, R144 ;  /* 0x0000002e2090723c */ /* 0x040fe20000041890 */
[----:B------:R-:W-:Y:S07]  /*19cb0*/  LDSM.16.M88.4 R44, [R201+0x7000] ;  /* 0x00700000c92c783b */ /* 0x000fee0000000200 */
[C---:B------:R-:W-:Y:S08]  /*19cc0*/  HMMA.16816.F32.BF16 R140, R32.reuse, R40, R140 ;  /* 0x00000028208c723c */ /* 0x040ff0000004188c */
[----:B------:R-:W-:Y:S01]  /*19cd0*/  HMMA.16816.F32.BF16 R136, R32, R42, R136 ;  /* 0x0000002a2088723c */ /* 0x000fe20000041888 */
[----:B------:R-:W1:Y:S04]  /*19ce0*/  LDSM.16.M88.4 R32, [R66+UR6+0x8000] ;  /* 0x008000064220783b */ /* 0x000e680008000200 */
        /* <DEDUP_REMOVED lines=11> */
[C---:B--2---:R-:W-:Y:S08]  /*19da0*/  HMMA.16816.F32.BF16 R156, R36.reuse, R48, R156 ;  /* 0x00000030249c723c */ /* 0x044ff0000004189c */
[----:B------:R-:W-:Y:S01]  /*19db0*/  HMMA.16816.F32.BF16 R152, R36, R50, R152 ;  /* 0x000000322498723c */ /* 0x000fe20000041898 */
[----:B------:R-:W2:Y:S07]  /*19dc0*/  LDSM.16.M88.4 R48, [R66+UR6+0x9800] ;  /* 0x009800064230783b */ /* 0x000eae0008000200 */
[----:B-1----:R-:W-:Y:S01]  /*19dd0*/  HMMA.16816.F32.BF16 R24, R180, R32, R24 ;  /* 0x00000020b418723c */ /* 0x002fe20000041818 */
[----:B------:R-:W-:-:S05]  /*19de0*/  IMAD.MOV.U32 R32, RZ, RZ, 0x20 ;  /* 0x00000020ff207424 */ /* 0x000fca00078e00ff */
[----:B------:R-:W-:Y:S02]  /*19df0*/  SEL R32, R32, 0xffffffe0, !P6 ;  /* 0xffffffe020207807 */ /* 0x000fe40007000000 */
[C---:B-----5:R-:W-:Y:S03]  /*19e00*/  HMMA.16816.F32.BF16 R140, R36.reuse, R40, R140 ;  /* 0x00000028248c723c */ /* 0x060fe6000004188c */
[--C-:B------:R-:W-:Y:S02]  /*19e10*/  IMAD.IADD R40, R185, 0x1, R32.reuse ;  /* 0x00000001b9287824 */ /* 0x100fe400078e0220 */
[----:B------:R-:W-:Y:S02]  /*19e20*/  IMAD.IADD R192, R187, 0x1, R32 ;  /* 0x00000001bbc07824 */ /* 0x000fe400078e0220 */
[----:B------:R-:W-:Y:S01]  /*19e30*/  LDSM.16.M88.4 R184, [R66+UR6+0xb800] ;  /* 0x00b8000642b8783b */ /* 0x000fe20008000200 */
[C---:B------:R-:W-:Y:S03]  /*19e40*/  HMMA.16816.F32.BF16 R172, R36.reuse, R56, R172 ;  /* 0x0000003824ac723c */ /* 0x040fe600000418ac */
[----:B------:R-:W-:Y:S04]  /*19e50*/  LDSM.16.M88.4 R176, [R192+0x8000] ;  /* 0x00800000c0b0783b */ /* 0x000fe80000000200 */
[----:B------:R-:W-:Y:S01]  /*19e60*/  LDSM.16.M88.4 R60, [R192+0x8800] ;  /* 0x00880000c03c783b */ /* 0x000fe20000000200 */
[C---:B------:R-:W-:Y:S03]  /*19e70*/  HMMA.16816.F32.BF16 R168, R36.reuse, R58, R168 ;  /* 0x0000003a24a8723c */ /* 0x040fe600000418a8 */
[----:B------:R-:W-:Y:S05]  /*19e80*/  LDSM.16.M88.4 R56, [R192+0xa000] ;  /* 0x00a00000c038783b */ /* 0x000fea0000000200 */
[C---:B------:R-:W-:Y:S08]  /*19e90*/  HMMA.16816.F32.BF16 R148, R36.reuse, R44, R148 ;  /* 0x0000002c2494723c */ /* 0x040ff00000041894 */
[C---:B------:R-:W-:Y:S01]  /*19ea0*/  HMMA.16816.F32.BF16 R144, R36.reuse, R46, R144 ;  /* 0x0000002e2490723c */ /* 0x040fe20000041890 */
[----:B------:R-:W1:Y:S07]  /*19eb0*/  LDSM.16.M88.4 R44, [R66+UR6+0xa000] ;  /* 0x00a00006422c783b */ /* 0x000e6e0008000200 */
[----:B------:R-:W-:Y:S01]  /*19ec0*/  HMMA.16816.F32.BF16 R136, R36, R42, R136 ;  /* 0x0000002a2488723c */ /* 0x000fe20000041888 */
[----:B------:R5:W1:Y:S04]  /*19ed0*/  LDSM.16.M88.4 R36, [R66+UR6+0xa800] ;  /* 0x00a800064224783b */ /* 0x000a680008000200 */
[----:B------:R-:W-:Y:S03]  /*19ee0*/  LDSM.16.M88.4 R40, [R40+0x2000] ;  /* 0x002000002828783b */ /* 0x000fe60000000200 */
[C---:B------:R-:W-:Y:S01]  /*19ef0*/  HMMA.16816.F32.BF16 R20, R180.reuse, R34, R20 ;  /* 0x00000022b414723c */ /* 0x040fe20000041814 */
[----:B------:R-:W1:Y:S07]  /*19f00*/  LDSM.16.M88.4 R32, [R192+0x9000] ;  /* 0x00900000c020783b */ /* 0x000e6e0000000200 */
        /* <DEDUP_REMOVED lines=8> */
[C---:B--2---:R-:W-:Y:S08]  /*19f90*/  HMMA.16816.F32.BF16 R172, R180.reuse, R48, R172 ;  /* 0x00000030b4ac723c */ /* 0x044ff000000418ac */
[C---:B------:R-:W-:Y:S01]  /*19fa0*/  HMMA.16816.F32.BF16 R168, R180.reuse, R50, R168 ;  /* 0x00000032b4a8723c */ /* 0x040fe200000418a8 */
[----:B------:R-:W2:Y:S07]  /*19fb0*/  LDSM.16.M88.4 R48, [R192+0xb000] ;  /* 0x00b00000c030783b */ /* 0x000eae0000000200 */
[C---:B-1----:R-:W-:Y:S08]  /*19fc0*/  HMMA.16816.F32.BF16 R164, R180.reuse, R44, R164 ;  /* 0x0000002cb4a4723c */ /* 0x042ff000000418a4 */
[C---:B------:R-:W-:Y:S01]  /*19fd0*/  HMMA.16816.F32.BF16 R160, R180.reuse, R46, R160 ;  /* 0x0000002eb4a0723c */ /* 0x040fe200000418a0 */
[----:B------:R-:W1:Y:S04]  /*19fe0*/  LDSM.16.M88.4 R44, [R192+0xb800] ;  /* 0x00b80000c02c783b */ /* 0x000e680000000200 */
        /* <DEDUP_REMOVED lines=34> */
[----:B------:R-:W1:Y:S04]  /*1a210*/  LDSM.16.M88.4 R44, [R201+0x9800] ;  /* 0x00980000c92c783b */ /* 0x000e680000000200 */
[----:B------:R-:W1:Y:S03]  /*1a220*/  LDSM.16.M88.4 R40, [R201+0xa000] ;  /* 0x00a00000c928783b */ /* 0x000e660000000200 */
        /* <DEDUP_REMOVED lines=24> */
[C---:B--2---:R-:W-:Y:S08]  /*1a3b0*/  HMMA.16816.F32.BF16 R8, R60.reuse, R48, R8 ;  /* 0x000000303c08723c */ /* 0x044ff00000041808 */
[C---:B------:R-:W-:Y:S08]  /*1a3c0*/  HMMA.16816.F32.BF16 R4, R60.reuse, R50, R4 ;  /* 0x000000323c04723c */ /* 0x040ff00000041804 */
[C---:B-1----:R-:W-:Y:S08]  /*1a3d0*/  HMMA.16816.F32.BF16 R172, R60.reuse, R44, R172 ;  /* 0x0000002c3cac723c */ /* 0x042ff000000418ac */
        /* <DEDUP_REMOVED lines=76> */
.L_x_3367:
        /* <DEDUP_REMOVED lines=8> */
.L_x_3368:
[----:B------:R-:W-:Y:S05]  /*1a920*/  BSYNC.RECONVERGENT B0 ;  /* 0x0000000000007941 */ /* 0x000fea0003800200 */
.L_x_3366:
[----:B------:R-:W-:Y:S01]  /*1a930*/  LOP3.LUT R29, R197, 0x1c0, RZ, 0xc0, !PT ;  /* 0x000001c0c51d7812 */ /* 0x000fe200078ec0ff */
[----:B------:R-:W-:Y:S01]  /*1a940*/  @!P1 IMAD.MOV.U32 R34, RZ, RZ, R210 ;  /* 0x000000ffff229224 */ /* 0x000fe200078e00d2 */
[C---:B------:R-:W-:Y:S01]  /*1a950*/  LEA R32, P3, R206.reuse, R210, 0x5 ;  /* 0x000000d2ce207211 */ /* 0x040fe200078628ff */
[----:B------:R-:W-:Y:S01]  /*1a960*/  @!P1 IMAD.MOV.U32 R35, RZ, RZ, R211 ;  /* 0x000000ffff239224 */ /* 0x000fe200078e00d3 */
[----:B------:R-:W-:Y:S02]  /*1a970*/  LOP3.LUT R29, R29, 0x38, R196, 0xf8, !PT ;  /* 0x000000381d1d7812 */ /* 0x000fe400078ef8c4 */
[C---:B------:R-:W-:Y:S02]  /*1a980*/  LEA.HI.X R33, R206.reuse, R211, R207, 0x5, P3 ;  /* 0x000000d3ce217211 */ /* 0x040fe400018f2ccf */
[----:B------:R-:W-:Y:S01]  /*1a990*/  LOP3.LUT R28, R29, R0, RZ, 0x3c, !PT ;  /* 0x000000001d1c7212 */ /* 0x000fe200078e3cff */
[----:B------:R-:W-:-:S03]  /*1a9a0*/  IMAD.SHL.U32 R0, R206, 0x20, RZ ;  /* 0x00000020ce007824 */ /* 0x000fc600078e00ff */
[----:B------:R-:W-:Y:S02]  /*1a9b0*/  LOP3.LUT R29, R28, 0x1e00, R197, 0xf8, !PT ;  /* 0x00001e001c1d7812 */ /* 0x000fe400078ef8c5 */
[----:B------:R-:W-:Y:S02]  /*1a9c0*/  SHF.L.U64.HI R28, R206, 0x5, R207 ;  /* 0x00000005ce1c7819 */ /* 0x000fe400000102cf */
        /* <DEDUP_REMOVED lines=100> */
.L_x_3365:
[----:B------:R-:W-:Y:S05]  /*1b010*/  BSYNC.RECONVERGENT B1 ;  /* 0x0000000000017941 */ /* 0x000fea0003800200 */
.L_x_3364:
[----:B--2---:R-:W-:-:S04]  /*1b020*/  IMAD R29, R64, 0x80, R67 ;  /* 0x00000080401d7824 */ /* 0x004fc800078e0243 */
        /* <DEDUP_REMOVED lines=46> */
[----:B------:R-:W-:Y:S01]  /*1b310*/  VIADD R16, R29, 0xffffff18 ;  /* 0xffffff181d107836 */ /* 0x000fe20000000000 */
[----:B------:R-:W-:Y:S02]  /*1b320*/  FSEL R17, R17, -INF , P1 ;  /* 0xff80000011117808 */ /* 0x000fe40000800000 */
[----:B------:R-:W-:-:S02]  /*1b330*/  ISETP.GE.AND P3, PT, R0, R226, PT ;  /* 0x000000e20000720c */ /* 0x000fc40003f66270 */
[----:B------:R-:W-:Y:S01]  /*1b340*/  ISETP.GE.AND P1, PT, R0, R224, PT ;  /* 0x000000e00000720c */ /* 0x000fe20003f26270 */
[----:B------:R-:W-:Y:S01]  /*1b350*/  VIADD R0, R29, 0xffffff19 ;  /* 0xffffff191d007836 */ /* 0x000fe20000000000 */
[----:B------:R-:W-:Y:S02]  /*1b360*/  FSEL R19, R19, -INF , P0 ;  /* 0xff80000013137808 */ /* 0x000fe40000000000 */
[----:B------:R-:W-:Y:S02]  /*1b370*/  FSEL R48, R17, -INF , !P3 ;  /* 0xff80000011307808 */ /* 0x000fe40005800000 */
[----:B------:R-:W-:Y:S02]  /*1b380*/  FSEL R201, R19, -INF , !P1 ;  /* 0xff80000013c97808 */ /* 0x000fe40004800000 */
[C---:B------:R-:W-:Y:S02]  /*1b390*/  ISETP.GE.AND P0, PT, R16.reuse, R227, PT ;  /* 0x000000e31000720c */ /* 0x040fe40003f06270 */
[----:B------:R-:W-:-:S02]  /*1b3a0*/  ISETP.GE.AND P3, PT, R16, R225, PT ;  /* 0x000000e11000720c */ /* 0x000fc40003f66270 */
[----:B------:R-:W-:Y:S02]  /*1b3b0*/  ISETP.GE.AND P1, PT, R0, R227, PT ;  /* 0x000000e30000720c */ /* 0x000fe40003f26270 */
[----:B------:R-:W-:Y:S02]  /*1b3c0*/  FSEL R58, R12, -INF , P0 ;  /* 0xff8000000c3a7808 */ /* 0x000fe40000000000 */
[----:B------:R-:W-:Y:S02]  /*1b3d0*/  FSEL R14, R14, -INF , P3 ;  /* 0xff8000000e0e7808 */ /* 0x000fe40001800000 */
[----:B------:R-:W-:Y:S02]  /*1b3e0*/  FSEL R56, R13, -INF , P1 ;  /* 0xff8000000d387808 */ /* 0x000fe40000800000 */
[C---:B------:R-:W-:Y:S02]  /*1b3f0*/  ISETP.GE.AND P0, PT, R0.reuse, R226, PT ;  /* 0x000000e20000720c */ /* 0x040fe40003f06270 */
[----:B------:R-:W-:-:S02]  /*1b400*/  ISETP.GE.AND P3, PT, R0, R225, PT ;  /* 0x000000e10000720c */ /* 0x000fc40003f66270 */
[----:B------:R-:W-:Y:S02]  /*1b410*/  ISETP.GE.AND P1, PT, R0, R224, PT ;  /* 0x000000e00000720c */ /* 0x000fe40003f26270 */
[----:B------:R-:W2:Y:S01]  /*1b420*/  LD.E R0, desc[UR4][R132.64+0xdc] ;  /* 0x0000dc0484007980 */ /* 0x000ea2000c101900 */
[----:B------:R-:W-:Y:S01]  /*1b430*/  VIADD R13, R29, 0xffffff20 ;  /* 0xffffff201d0d7836 */ /* 0x000fe20000000000 */
[----:B------:R-:W-:Y:S01]  /*1b440*/  FSEL R15, R15, -INF , P3 ;  /* 0xff8000000f0f7808 */ /* 0x000fe20001800000 */
[----:B------:R-:W-:Y:S01]  /*1b450*/  VIADD R12, R29, 0xffffff21 ;  /* 0xffffff211d0c7836 */ /* 0x000fe20000000000 */
[----:B------:R-:W-:Y:S02]  /*1b460*/  FSEL R56, R56, -INF , !P0 ;  /* 0xff80000038387808 */ /* 0x000fe40004000000 */
[----:B------:R-:W-:Y:S02]  /*1b470*/  ISETP.GE.AND P0, PT, R13, R225, PT ;  /* 0x000000e10d00720c */ /* 0x000fe40003f06270 */
[----:B------:R-:W-:-:S02]  /*1b480*/  FSEL R193, R15, -INF , !P1 ;  /* 0xff8000000fc17808 */ /* 0x000fc40004800000 */
[-C--:B------:R-:W-:Y:S02]  /*1b490*/  ISETP.GE.AND P3, PT, R13, R227.reuse, PT ;  /* 0x000000e30d00720c */ /* 0x080fe40003f66270 */
[----:B------:R-:W-:Y:S02]  /*1b4a0*/  ISETP.GE.AND P1, PT, R12, R227, PT ;  /* 0x000000e30c00720c */ /* 0x000fe40003f26270 */
        /* <DEDUP_REMOVED lines=181> */
[----:B------:R-:W-:Y:S02]  /*1c000*/  FMNMX3.FTZ R7, R6, R179, R177, !PT ;  /* 0x000000b306077276 */ /* 0x000fe400078100b1 */
[----:B------:R-:W-:Y:S02]  /*1c010*/  FSEL R144, R144, -INF , P0 ;  /* 0xff80000090907808 */ /* 0x000fe40000000000 */
[----:B------:R-:W-:Y:S02]  /*1c020*/  FSEL R146, R146, -INF , P4 ;  /* 0xff80000092927808 */ /* 0x000fe40002000000 */
[----:B------:R-:W-:Y:S02]  /*1c030*/  FSEL R145, R145, -INF , P1 ;  /* 0xff80000091917808 */ /* 0x000fe40000800000 */
[C---:B------:R-:W-:Y:S02]  /*1c040*/  ISETP.GE.AND P0, PT, R4.reuse, R226, PT ;  /* 0x000000e20400720c */ /* 0x040fe40003f06270 */
[----:B------:R-:W-:-:S02]  /*1c050*/  ISETP.GE.AND P4, PT, R4, R225, PT ;  /* 0x000000e10400720c */ /* 0x000fc40003f86270 */
[----:B------:R-:W-:Y:S01]  /*1c060*/  ISETP.GE.AND P1, PT, R4, R224, PT ;  /* 0x000000e00400720c */ /* 0x000fe20003f26270 */
[----:B------:R-:W-:Y:S01]  /*1c070*/  VIADD R4, R29, 0xffffff70 ;  /* 0xffffff701d047836 */ /* 0x000fe20000000000 */
[----:B------:R-:W-:Y:S02]  /*1c080*/  FMNMX3.FTZ R9, R9, R252, R178, !PT ;  /* 0x000000fc09097276 */ /* 0x000fe400078100b2 */
[----:B------:R-:W-:Y:S01]  /*1c090*/  FMNMX3.FTZ R7, R7, R248, R184, !PT ;  /* 0x000000f807077276 */ /* 0x000fe200078100b8 */
[----:B------:R-:W-:Y:S01]  /*1c0a0*/  VIADD R5, R29, 0xffffff71 ;  /* 0xffffff711d057836 */ /* 0x000fe20000000000 */
[----:B------:R-:W-:Y:S02]  /*1c0b0*/  FSEL R147, R147, -INF , P4 ;  /* 0xff80000093937808 */ /* 0x000fe40002000000 */
[----:B------:R-:W-:Y:S02]  /*1c0c0*/  FMNMX3.FTZ R9, R9, R180, R250, !PT ;  /* 0x000000b409097276 */ /* 0x000fe400078100fa */
[----:B------:R-:W-:-:S02]  /*1c0d0*/  ISETP.GE.AND P4, PT, R4, R227, PT ;  /* 0x000000e30400720c */ /* 0x000fc40003f86270 */
[----:B------:R-:W-:Y:S02]  /*1c0e0*/  FMNMX3.FTZ R7, R7, R246, R190, !PT ;  /* 0x000000f607077276 */ /* 0x000fe400078100be */
[----:B------:R-:W-:Y:S02]  /*1c0f0*/  FSEL R174, R144, -INF , !P5 ;  /* 0xff80000090ae7808 */ /* 0x000fe40006800000 */
[----:B------:R-:W-:Y:S02]  /*1c100*/  FSEL R164, R146, -INF , !P3 ;  /* 0xff80000092a47808 */ /* 0x000fe40005800000 */
[----:B------:R-:W-:Y:S02]  /*1c110*/  FSEL R170, R145, -INF , !P0 ;  /* 0xff80000091aa7808 */ /* 0x000fe40004000000 */
[----:B------:R-:W-:Y:S02]  /*1c120*/  FMNMX3.FTZ R9, R9, R244, R240, !PT ;  /* 0x000000f409097276 */ /* 0x000fe400078100f0 */
[----:B------:R-:W-:-:S02]  /*1c130*/  ISETP.GE.AND P3, PT, R4, R226, PT ;  /* 0x000000e20400720c */ /* 0x000fc40003f66270 */
[C---:B------:R-:W-:Y:S02]  /*1c140*/  ISETP.GE.AND P0, PT, R4.reuse, R225, PT ;  /* 0x000000e10400720c */ /* 0x040fe40003f06270 */
[----:B------:R-:W-:Y:S01]  /*1c150*/  ISETP.GE.AND P5, PT, R4, R224, PT ;  /* 0x000000e00400720c */ /* 0x000fe20003fa6270 */
[----:B------:R-:W-:Y:S01]  /*1c160*/  VIADD R4, R29, 0xffffff78 ;  /* 0xffffff781d047836 */ /* 0x000fe20000000000 */
[----:B------:R-:W-:Y:S02]  /*1c170*/  FSEL R140, R140, -INF , P4 ;  /* 0xff8000008c8c7808 */ /* 0x000fe40002000000 */
[----:B------:R-:W-:Y:S02]  /*1c180*/  FMNMX3.FTZ R7, R7, R236, R234, !PT ;  /* 0x000000ec07077276 */ /* 0x000fe400078100ea */
[----:B------:R-:W-:Y:S02]  /*1c190*/  ISETP.GE.AND P4, PT, R5, R227, PT ;  /* 0x000000e30500720c */ /* 0x000fe40003f86270 */
[----:B------:R-:W-:-:S02]  /*1c1a0*/  FMNMX3.FTZ R9, R9, R242, R238, !PT ;  /* 0x000000f209097276 */ /* 0x000fc400078100ee */
[----:B------:R-:W-:Y:S02]  /*1c1b0*/  FSEL R160, R140, -INF , !P3 ;  /* 0xff8000008ca07808 */ /* 0x000fe40005800000 */
[----:B------:R-:W-:Y:S01]  /*1c1c0*/  FMNMX3.FTZ R7, R7, R232, R230, !PT ;  /* 0x000000e807077276 */ /* 0x000fe200078100e6 */
[----:B------:R-:W-:Y:S01]  /*1c1d0*/  VIADD R29, R29, 0xffffff79 ;  /* 0xffffff791d1d7836 */ /* 0x000fe20000000000 */
[----:B------:R-:W-:Y:S02]  /*1c1e0*/  ISETP.GE.AND P3, PT, R5, R226, PT ;  /* 0x000000e20500720c */ /* 0x000fe40003f66270 */
[----:B------:R-:W-:Y:S02]  /*1c1f0*/  FSEL R141, R141, -INF , P4 ;  /* 0xff8000008d8d7808 */ /* 0x000fe40002000000 */
[----:B------:R-:W-:Y:S02]  /*1c200*/  ISETP.GE.AND P4, PT, R4, R227, PT ;  /* 0x000000e30400720c */ /* 0x000fe40003f86270 */
[----:B------:R-:W-:-:S02]  /*1c210*/  FMNMX3.FTZ R9, R9, R228, R202, !PT ;  /* 0x000000e409097276 */ /* 0x000fc400078100ca */
[----:B------:R-:W-:Y:S02]  /*1c220*/  FMNMX3.FTZ R7, R7, R192, R188, !PT ;  /* 0x000000c007077276 */ /* 0x000fe400078100bc */
[----:B------:R-:W-:Y:S02]  /*1c230*/  FSEL R158, R141, -INF , !P3 ;  /* 0xff8000008d9e7808 */ /* 0x000fe40005800000 */
[----:B------:R-:W-:Y:S02]  /*1c240*/  FSEL R142, R142, -INF , P0 ;  /* 0xff8000008e8e7808 */ /* 0x000fe40000000000 */
[----:B------:R-:W-:Y:S02]  /*1c250*/  ISETP.GE.AND P3, PT, R4, R226, PT ;  /* 0x000000e20400720c */ /* 0x000fe40003f66270 */
[----:B------:R-:W-:Y:S02]  /*1c260*/  FSEL R136, R136, -INF , P4 ;  /* 0xff80000088887808 */ /* 0x000fe40002000000 */
[----:B------:R-:W-:-:S02]  /*1c270*/  ISETP.GE.AND P0, PT, R5, R225, PT ;  /* 0x000000e10500720c */ /* 0x000fc40003f06270 */
[----:B------:R-:W-:Y:S02]  /*1c280*/  FMNMX3.FTZ R9, R9, R204, R194, !PT ;  /* 0x000000cc09097276 */ /* 0x000fe400078100c2 */
[----:B------:R-:W-:Y:S02]  /*1c290*/  ISETP.GE.AND P4, PT, R29, R227, PT ;  /* 0x000000e31d00720c */ /* 0x000fe40003f86270 */
[----:B------:R-:W-:Y:S02]  /*1c2a0*/  FMNMX3.FTZ R7, R7, R186, R182, !PT ;  /* 0x000000ba07077276 */ /* 0x000fe400078100b6 */
[----:B------:R-:W-:Y:S02]  /*1c2b0*/  FSEL R156, R136, -INF , !P3 ;  /* 0xff800000889c7808 */ /* 0x000fe40005800000 */
[----:B------:R-:W-:Y:S02]  /*1c2c0*/  FSEL R162, R147, -INF , !P1 ;  /* 0xff80000093a27808 */ /* 0x000fe40004800000 */
[----:B------:R-:W-:-:S02]  /*1c2d0*/  FMNMX3.FTZ R9, R9, R176, R172, !PT ;  /* 0x000000b009097276 */ /* 0x000fc400078100ac */
[----:B------:R-:W-:Y:S02]  /*1c2e0*/  ISETP.GE.AND P3, PT, R29, R226, PT ;  /* 0x000000e21d00720c */ /* 0x000fe40003f66270 */
[----:B------:R-:W-:Y:S02]  /*1c2f0*/  FSEL R137, R137, -INF , P4 ;  /* 0xff80000089897808 */ /* 0x000fe40002000000 */
[-C--:B------:R-:W-:Y:S02]  /*1c300*/  ISETP.GE.AND P1, PT, R4, R225.reuse, PT ;  /* 0x000000e10400720c */ /* 0x080fe40003f26270 */
[----:B------:R-:W-:Y:S02]  /*1c310*/  FSEL R143, R143, -INF , P0 ;  /* 0xff8000008f8f7808 */ /* 0x000fe40000000000 */
[----:B------:R-:W-:Y:S02]  /*1c320*/  ISETP.GE.AND P4, PT, R5, R224, PT ;  /* 0x000000e00500720c */ /* 0x000fe40003f86270 */
[----:B------:R-:W-:-:S02]  /*1c330*/  ISETP.GE.AND P0, PT, R29, R225, PT ;  /* 0x000000e11d00720c */ /* 0x000fc40003f06270 */
[----:B------:R-:W-:Y:S02]  /*1c340*/  FMNMX3.FTZ R7, R7, R168, R166, !PT ;  /* 0x000000a807077276 */ /* 0x000fe400078100a6 */
[----:B------:R-:W-:Y:S02]  /*1c350*/  FMNMX3.FTZ R9, R9, R174, R170, !PT ;  /* 0x000000ae09097276 */ /* 0x000fe400078100aa */
[----:B------:R-:W-:Y:S02]  /*1c360*/  FSEL R154, R137, -INF , !P3 ;  /* 0xff800000899a7808 */ /* 0x000fe40005800000 */
        /* <DEDUP_REMOVED lines=23> */
[----:B------:R-:W-:Y:S02]  /*1c4e0*/  LEA R135, R135, UR6, 0x1 ;  /* 0x0000000687877c11 */ /* 0x000fe4000f8e08ff */
[----:B-1----:R-:W-:-:S03]  /*1c4f0*/  FMNMX.FTZ R65, R4, R65, !PT ;  /* 0x0000004104417209 */ /* 0x002fc60007810000 */
[----:B------:R-:W-:Y:S01]  /*1c500*/  VIADD R16, R135, 0xc000 ;  /* 0x0000c00087107836 */ /* 0x000fe20000000000 */
[----:B------:R-:W1:Y:S01]  /*1c510*/  LDSM.16.MT88.4 R44, [R135+0x10000] ;  /* 0x01000000872c783b */ /* 0x000e620000004200 */
[----:B------:R-:W-:Y:S01]  /*1c520*/  FSETP.NEU.FTZ.AND P0, PT, R65, -INF , PT ;  /* 0xff8000004100780b */ /* 0x000fe20003f1d000 */
[----:B--2---:R-:W-:Y:S01]  /*1c530*/  FMUL.FTZ R139, R0, R65 ;  /* 0x00000041008b7220 */ /* 0x004fe20000410000 */
[----:B---3--:R-:W-:Y:S01]  /*1c540*/  FMNMX.FTZ R137, R8, R137, !PT ;  /* 0x0000008908897209 */ /* 0x008fe20007810000 */
[----:B------:R-:W-:Y:S01]  /*1c550*/  VIADD R151, R135, 0xc040 ;  /* 0x0000c04087977836 */ /* 0x000fe20000000000 */
[----:B------:R-:W-:Y:S02]  /*1c560*/  LDSM.16.MT88.4 R12, [R135+0xc000] ;  /* 0x00c00000870c783b */ /* 0x000fe40000004200 */
[----:B------:R-:W-:Y:S01]  /*1c570*/  FSEL R139, R139, RZ, P0 ;  /* 0x000000ff8b8b7208 */ /* 0x000fe20000000000 */
[----:B------:R-:W-:Y:S01]  /*1c580*/  @P2 VIADD R151, R16, 0xffffffc0 ;  /* 0xffffffc010972836 */ /* 0x000fe20000000000 */
[----:B------:R-:W-:-:S03]  /*1c590*/  FSETP.NEU.FTZ.AND P1, PT, R137, -INF , PT ;  /* 0xff8000008900780b */ /* 0x000fc60003f3d000 */
[-C--:B------:R-:W-:Y:S01]  /*1c5a0*/  FFMA.FTZ R136, R24, R0.reuse, -R139 ;  /* 0x0000000018887223 */ /* 0x080fe2000001088b */
[----:B------:R-:W-:Y:S01]  /*1c5b0*/  SEL R24, R198, 0xffffffe0, !P6 ;  /* 0xffffffe0c6187807 */ /* 0x000fe20007000000 */
[----:B------:R-:W-:Y:S01]  /*1c5c0*/  FMUL.FTZ R143, R0, R137 ;  /* 0x00000089008f7220 */ /* 0x000fe20000410000 */
[----:B------:R-:W-:Y:S02]  /*1c5d0*/  FSEL R5, R137, RZ, P1 ;  /* 0x000000ff89057208 */ /* 0x000fe40000800000 */
        /* <DEDUP_REMOVED lines=11> */
[-CC-:B------:R-:W-:Y:S01]  /*1c690*/  FFMA.FTZ R2, R22, R0.reuse, -R139.reuse ;  /* 0x0000000016027223 */ /* 0x180fe2000001088b */
[----:B------:R-:W-:Y:S01]  /*1c6a0*/  FFMA.FTZ R145, R20, R0, -R139 ;  /* 0x0000000014917223 */ /* 0x000fe2000001088b */
[C---:B------:R-:W-:Y:S01]  /*1c6b0*/  FMUL.FTZ R147, R0.reuse, R5 ;  /* 0x0000000500937220 */ /* 0x040fe20000410000 */
[----:B------:R-:W-:Y:S01]  /*1c6c0*/  FMUL.FTZ R134, R0, R3 ;  /* 0x0000000300867220 */ /* 0x000fe20000410000 */
[----:B------:R-:W-:Y:S01]  /*1c6d0*/  MUFU.EX2 R144, R144 ;  /* 0x0000009000907308 */ /* 0x000fe20000000800 */
[----:B------:R-:W3:Y:S04]  /*1c6e0*/  LDSM.16.MT88.4 R60, [R151+0x4000] ;  /* 0x00400000973c783b */ /* 0x000ee80000004200 */
[----:B------:R-:W-:Y:S03]  /*1c6f0*/  LDSM.16.MT88.4 R28, [R151] ;  /* 0x00000000971c783b */ /* 0x000fe60000004200 */
[----:B------:R-:W4:Y:S08]  /*1c700*/  MUFU.EX2 R142, R142 ;  /* 0x0000008e008e7308 */ /* 0x000f300000000800 */
[----:B------:R-:W-:Y:S08]  /*1c710*/  MUFU.EX2 R141, R141 ;  /* 0x0000008d008d7308 */ /* 0x000ff00000000800 */
[----:B------:R-:W5:Y:S08]  /*1c720*/  MUFU.EX2 R140, R140 ;  /* 0x0000008c008c7308 */ /* 0x000f700000000800 */
[----:B------:R-:W-:Y:S08]  /*1c730*/  MUFU.EX2 R138, R138 ;  /* 0x0000008a008a7308 */ /* 0x000ff00000000800 */
[----:B------:R-:W1:Y:S08]  /*1c740*/  MUFU.EX2 R136, R136 ;  /* 0x0000008800887308 */ /* 0x000e700000000800 */
[----:B------:R-:W-:Y:S08]  /*1c750*/  MUFU.EX2 R2, R2 ;  /* 0x0000000200027308 */ /* 0x000ff00000000800 */
[----:B------:R-:W2:Y:S08]  /*1c760*/  MUFU.EX2 R145, R145 ;  /* 0x0000009100917308 */ /* 0x000eb00000000800 */
[----:B------:R-:W3:Y:S08]  /*1c770*/  MUFU.EX2 R147, R147 ;  /* 0x0000009300937308 */ /* 0x000ef00000000800 */
[----:B------:R-:W3:Y:S01]  /*1c780*/  MUFU.EX2 R134, R134 ;  /* 0x0000008600867308 */ /* 0x000ee20000000800 */
[----:B----4-:R-:W-:-:S02]  /*1c790*/  F2FP.BF16.F32.PACK_AB R4, R142, R144 ;  /* 0x000000908e04723e */ /* 0x010fc400000010ff */
[----:B-----5:R-:W-:Y:S02]  /*1c7a0*/  F2FP.BF16.F32.PACK_AB R6, R140, R141 ;  /* 0x0000008d8c06723e */ /* 0x020fe400000010ff */
[----:B-1----:R-:W-:Y:S02]  /*1c7b0*/  F2FP.BF16.F32.PACK_AB R5, R136, R138 ;  /* 0x0000008a8805723e */ /* 0x002fe400000010ff */
[----:B--2---:R-:W-:Y:S01]  /*1c7c0*/  F2FP.BF16.F32.PACK_AB R7, R145, R2 ;  /* 0x000000029107723e */ /* 0x004fe200000010ff */
[-C--:B---3--:R-:W-:Y:S01]  /*1c7d0*/  FMUL.FTZ R40, R96, R147.reuse ;  /* 0x0000009360287220 */ /* 0x088fe20000410000 */
[-C--:B------:R-:W-:Y:S01]  /*1c7e0*/  FMUL.FTZ R41, R97, R147.reuse ;  /* 0x0000009361297220 */ /* 0x080fe20000410000 */
[-C--:B------:R-:W-:Y:S01]  /*1c7f0*/  FMUL.FTZ R92, R92, R147.reuse ;  /* 0x000000935c5c7220 */ /* 0x080fe20000410000 */
[-C--:B------:R-:W-:Y:S01]  /*1c800*/  FMUL.FTZ R93, R93, R147.reuse ;  /* 0x000000935d5d7220 */ /* 0x080fe20000410000 */
[----:B------:R-:W-:Y:S02]  /*1c810*/  IMAD.IADD R3, R24, 0x1, R135 ;  /* 0x0000000118037824 */ /* 0x000fe400078e0287 */
        /* <DEDUP_REMOVED lines=9> */
[----:B------:R-:W-:Y:S01]  /*1c8b0*/  LDSM.16.MT88.4 R20, [R3+0xc000] ;  /* 0x00c000000314783b */ /* 0x000fe20000004200 */
[-C--:B------:R-:W-:Y:S01]  /*1c8c0*/  FMUL.FTZ R100, R100, R147.reuse ;  /* 0x0000009364647220 */ /* 0x080fe20000410000 */
[-C--:B------:R-:W-:Y:S01]  /*1c8d0*/  FMUL.FTZ R101, R101, R147.reuse ;  /* 0x0000009365657220 */ /* 0x080fe20000410000 */
[-C--:B------:R-:W-:Y:S01]  /*1c8e0*/  FMUL.FTZ R102, R102, R134.reuse ;  /* 0x0000008666667220 */ /* 0x080fe20000410000 */
[-C--:B------:R-:W-:Y:S01]  /*1c8f0*/  FMUL.FTZ R103, R103, R134.reuse ;  /* 0x0000008667677220 */ /* 0x080fe20000410000 */
[----:B------:R-:W1:Y:S02]  /*1c900*/  LDSM.16.MT88.4 R52, [R3+0x10000] ;  /* 0x010000000334783b */ /* 0x000e640000004200 */
[C---:B------:R-:W-:Y:S02]  /*1c910*/  HMMA.16816.F32.BF16 R44, R4.reuse, R46, R92 ;  /* 0x0000002e042c723c */ /* 0x040fe4000004185c */
[----:B------:R-:W2:Y:S01]  /*1c920*/  LDSM.16.MT88.4 R92, [R149+0x4000] ;  /* 0x00400000955c783b */ /* 0x000ea20000004200 */
        /* <DEDUP_REMOVED lines=12> */
[----:B------:R-:W-:Y:S01]  /*1c9f0*/  FMUL.FTZ R11, R131, R134 ;  /* 0x00000086830b7220 */ /* 0x000fe20000410000 */
[C---:B------:R-:W-:Y:S01]  /*1ca00*/  HMMA.16816.F32.BF16 R36, R4.reuse, R38, R100 ;  /* 0x000000260424723c */ /* 0x040fe20000041864 */
[-CC-:B------:R-:W-:Y:S01]  /*1ca10*/  FFMA.FTZ R101, R50, R0.reuse, -R143.reuse ;  /* 0x0000000032657223 */ /* 0x180fe2000001088f */
[-CC-:B------:R-:W-:Y:S01]  /*1ca20*/  FFMA.FTZ R100, R48, R0.reuse, -R143.reuse ;  /* 0x0000000030647223 */ /* 0x180fe2000001088f */
[-CC-:B------:R-:W-:Y:S01]  /*1ca30*/  FFMA.FTZ R103, R58, R0.reuse, -R143.reuse ;  /* 0x000000003a677223 */ /* 0x180fe2000001088f */
[----:B------:R-:W-:Y:S01]  /*1ca40*/  FFMA.FTZ R102, R56, R0, -R143 ;  /* 0x0000000038667223 */ /* 0x000fe2000001088f */
[-C--:B------:R-:W-:Y:S01]  /*1ca50*/  FMUL.FTZ R48, R88, R147.reuse ;  /* 0x0000009358307220 */ /* 0x080fe20000410000 */
[-C--:B------:R-:W-:Y:S01]  /*1ca60*/  FMUL.FTZ R50, R90, R134.reuse ;  /* 0x000000865a327220 */ /* 0x080fe20000410000 */
[-C--:B------:R-:W-:Y:S01]  /*1ca70*/  FMUL.FTZ R56, R80, R147.reuse ;  /* 0x0000009350387220 */ /* 0x080fe20000410000 */
[----:B------:R-:W-:Y:S01]  /*1ca80*/  FMUL.FTZ R58, R82, R134 ;  /* 0x00000086523a7220 */ /* 0x000fe20000410000 */
[----:B------:R-:W3:Y:S01]  /*1ca90*/  LDSM.16.MT88.4 R88, [R135+0xc800] ;  /* 0x00c800008758783b */ /* 0x000ee20000004200 */
[-CC-:B------:R-:W-:Y:S01]  /*1caa0*/  FFMA.FTZ R107, R203, R0.reuse, -R139.reuse ;  /* 0x00000000cb6b7223 */ /* 0x180fe2000001088b */
[-CC-:B------:R-:W-:Y:S01]  /*1cab0*/  FFMA.FTZ R106, R201, R0.reuse, -R139.reuse ;  /* 0x00000000c96a7223 */ /* 0x180fe2000001088b */
[-CC-:B------:R-:W-:Y:S01]  /*1cac0*/  FFMA.FTZ R105, R195, R0.reuse, -R139.reuse ;  /* 0x00000000c3697223 */ /* 0x180fe2000001088b */
[--C-:B------:R-:W-:Y:S01]  /*1cad0*/  FFMA.FTZ R104, R193, R0, -R139.reuse ;  /* 0x00000000c1687223 */ /* 0x100fe2000001088b */
[-C--:B------:R-:W-:Y:S01]  /*1cae0*/  FMUL.FTZ R124, R124, R147.reuse ;  /* 0x000000937c7c7220 */ /* 0x080fe20000410000 */
[C---:B------:R-:W-:Y:S01]  /*1caf0*/  HMMA.16816.F32.BF16 R56, R4.reuse, R60, R56 ;  /* 0x0000003c0438723c */ /* 0x040fe20000041838 */
[-C--:B------:R-:W-:Y:S01]  /*1cb00*/  FMUL.FTZ R125, R125, R147.reuse ;  /* 0x000000937d7d7220 */ /* 0x080fe20000410000 */
[-C--:B------:R-:W-:Y:S01]  /*1cb10*/  FMUL.FTZ R126, R126, R134.reuse ;  /* 0x000000867e7e7220 */ /* 0x080fe20000410000 */
[-C--:B------:R-:W-:Y:S01]  /*1cb20*/  FMUL.FTZ R127, R127, R134.reuse ;  /* 0x000000867f7f7220 */ /* 0x080fe20000410000 */
[----:B------:R-:W-:Y:S01]  /*1cb30*/  MUFU.EX2 R101, R101 ;  /* 0x0000006500657308 */ /* 0x000fe20000000800 */
[-C--:B------:R-:W-:Y:S01]  /*1cb40*/  FMUL.FTZ R24, R112, R147.reuse ;  /* 0x0000009370187220 */ /* 0x080fe20000410000 */
[-C--:B------:R-:W-:Y:S01]  /*1cb50*/  FMUL.FTZ R25, R113, R147.reuse ;  /* 0x0000009371197220 */ /* 0x080fe20000410000 */
[-C--:B------:R-:W-:Y:S01]  /*1cb60*/  FMUL.FTZ R26, R114, R134.reuse ;  /* 0x00000086721a7220 */ /* 0x080fe20000410000 */
[C---:B------:R-:W-:Y:S01]  /*1cb70*/  HMMA.16816.F32.BF16 R60, R4.reuse, R62, R76 ;  /* 0x0000003e043c723c */ /* 0x040fe2000004184c */
[----:B------:R-:W4:Y:S03]  /*1cb80*/  LDSM.16.MT88.4 R76, [R151+0x800] ;  /* 0x00080000974c783b */ /* 0x000f260000004200 */
[----:B------:R-:W5:Y:S01]  /*1cb90*/  MUFU.EX2 R100, R100 ;  /* 0x0000006400647308 */ /* 0x000f620000000800 */
[-C--:B------:R-:W-:Y:S01]  /*1cba0*/  FMUL.FTZ R27, R115, R134.reuse ;  /* 0x00000086731b7220 */ /* 0x080fe20000410000 */
[-C--:B------:R-:W-:Y:S01]  /*1cbb0*/  FMUL.FTZ R108, R108, R147.reuse ;  /* 0x000000936c6c7220 */ /* 0x080fe20000410000 */
        /* <DEDUP_REMOVED lines=10> */
[-C--:B------:R-:W-:Y:S01]  /*1cc60*/  FMUL.FTZ R116, R116, R147.reuse ;  /* 0x0000009374747220 */ /* 0x080fe20000410000 */
[-C--:B------:R-:W-:Y:S01]  /*1cc70*/  FMUL.FTZ R117, R117, R147.reuse ;  /* 0x0000009375757220 */ /* 0x080fe20000410000 */
[-C--:B------:R-:W-:Y:S01]  /*1cc80*/  FMUL.FTZ R118, R118, R134.reuse ;  /* 0x0000008676767220 */ /* 0x080fe20000410000 */
        /* <DEDUP_REMOVED lines=12> */
[----:B------:R-:W-:Y:S01]  /*1cd50*/  FMUL.FTZ R69, R69, R147 ;  /* 0x0000009345457220 */ /* 0x000fe20000410000 */
[-C--:B------:R-:W-:Y:S01]  /*1cd60*/  FMUL.FTZ R70, R70, R134.reuse ;  /* 0x0000008646467220 */ /* 0x080fe20000410000 */
[----:B------:R-:W-:Y:S01]  /*1cd70*/  FMUL.FTZ R71, R71, R134 ;  /* 0x0000008647477220 */ /* 0x000fe20000410000 */
[C---:B-1----:R-:W-:Y:S01]  /*1cd80*/  HMMA.16816.F32.BF16 R48, R4.reuse, R52, R48 ;  /* 0x000000340430723c */ /* 0x042fe20000041830 */
[----:B------:R-:W1:Y:S01]  /*1cd90*/  MUFU.EX2 R106, R106 ;  /* 0x0000006a006a7308 */ /* 0x000e620000000800 */
[----:B------:R-:W-:Y:S04]  /*1cda0*/  LDSM.16.MT88.4 R80, [R149+0x800] ;  /* 0x000800009550783b */ /* 0x000fe80000004200 */
[----:B------:R-:W-:Y:S03]  /*1cdb0*/  LDSM.16.MT88.4 R96, [R3+0x10800] ;  /* 0x010800000360783b */ /* 0x000fe60000004200 */
        /* <DEDUP_REMOVED lines=33> */
[-C--:B------:R-:W-:Y:S01]  /*1cfd0*/  FFMA.FTZ R182, R182, R0.reuse, -R139 ;  /* 0x00000000b6b67223 */ /* 0x080fe2000001088b */
[C---:B------:R-:W-:Y:S01]  /*1cfe0*/  HMMA.16816.F32.BF16 R52, R4.reuse, R54, R84 ;  /* 0x000000360434723c */ /* 0x040fe20000041854 */
[----:B------:R-:W4:Y:S01]  /*1cff0*/  LDSM.16.MT88.4 R84, [R3+0xc800] ;  /* 0x00c800000354783b */ /* 0x000f220000004200 */
[-CC-:B------:R-:W-:Y:S01]  /*1d000*/  FFMA.FTZ R176, R176, R0.reuse, -R143.reuse ;  /* 0x00000000b0b07223 */ /* 0x180fe2000001088f */
[-C--:B------:R-:W-:Y:S01]  /*1d010*/  FFMA.FTZ R170, R170, R0.reuse, -R143 ;  /* 0x00000000aaaa7223 */ /* 0x080fe2000001088f */
[-CC-:B------:R-:W-:Y:S01]  /*1d020*/  FFMA.FTZ R168, R168, R0.reuse, -R139.reuse ;  /* 0x00000000a8a87223 */ /* 0x180fe2000001088b */
[----:B------:R-:W-:Y:S01]  /*1d030*/  FFMA.FTZ R164, R164, R0, -R139 ;  /* 0x00000000a4a47223 */ /* 0x000fe2000001088b */
[----:B------:R-:W-:Y:S01]  /*1d040*/  FFMA.FTZ R231, R231, R134, R138 ;  /* 0x00000086e7e77223 */ /* 0x000fe2000001008a */
[----:B------:R-:W-:Y:S01]  /*1d050*/  LDSM.16.MT88.4 R124, [R135+0xf800] ;  /* 0x00f80000877c783b */ /* 0x000fe20000004200 */
[C---:B--2---:R-:W-:Y:S01]  /*1d060*/  HMMA.16816.F32.BF16 R72, R4.reuse, R92, R72 ;  /* 0x0000005c0448723c */ /* 0x044fe20000041848 */
[-CC-:B------:R-:W-:Y:S01]  /*1d070*/  FFMA.FTZ R110, R191, R0.reuse, -R143.reuse ;  /* 0x00000000bf6e7223 */ /* 0x180fe2000001088f */
[-CC-:B------:R-:W-:Y:S01]  /*1d080*/  FFMA.FTZ R109, R187, R0.reuse, -R143.reuse ;  /* 0x00000000bb6d7223 */ /* 0x180fe2000001088f */
[-CC-:B------:R-:W-:Y:S01]  /*1d090*/  FFMA.FTZ R111, R189, R0.reuse, -R143.reuse ;  /* 0x00000000bd6f7223 */ /* 0x180fe2000001088f */
[----:B------:R-:W-:Y:S01]  /*1d0a0*/  FFMA.FTZ R108, R185, R0, -R143 ;  /* 0x00000000b96c7223 */ /* 0x000fe2000001088f */
[----:B------:R-:W-:Y:S08]  /*1d0b0*/  MUFU.EX2 R112, R112 ;  /* 0x0000007000707308 */ /* 0x000ff00000000800 */
[----:B------:R-:W-:Y:S01]  /*1d0c0*/  MUFU.EX2 R113, R113 ;  /* 0x0000007100717308 */ /* 0x000fe20000000800 */
[----:B------:R-:W-:Y:S01]  /*1d0d0*/  HMMA.16816.F32.BF16 R4, R4, R94, R68 ;  /* 0x0000005e0404723c */ /* 0x000fe20000041844 */
[----:B-----5:R-:W-:Y:S01]  /*1d0e0*/  F2FP.BF16.F32.PACK_AB R68, R100, R101 ;  /* 0x000000656444723e */ /* 0x020fe200000010ff */
[----:B------:R-:W-:Y:S01]  /*1d0f0*/  LDSM.16.MT88.4 R92, [R151+0x4800] ;  /* 0x00480000975c783b */ /* 0x000fe20000004200 */
[----:B---3--:R-:W-:-:S02]  /*1d100*/  F2FP.BF16.F32.PACK_AB R70, R102, R103 ;  /* 0x000000676646723e */ /* 0x008fc400000010ff */
[----:B-1----:R-:W-:Y:S02]  /*1d110*/  F2FP.BF16.F32.PACK_AB R69, R106, R107 ;  /* 0x0000006b6a45723e */ /* 0x002fe400000010ff */
[----:B------:R-:W-:Y:S01]  /*1d120*/  MUFU.EX2 R114, R114 ;  /* 0x0000007200727308 */ /* 0x000fe20000000800 */
[----:B----4-:R-:W-:Y:S01]  /*1d130*/  F2FP.BF16.F32.PACK_AB R71, R104, R105 ;  /* 0x000000696847723e */ /* 0x010fe200000010ff */
[-CC-:B------:R-:W-:Y:S01]  /*1d140*/  FFMA.FTZ R177, R172, R0.reuse, -R143.reuse ;  /* 0x00000000acb17223 */ /* 0x180fe2000001088f */
[-C--:B------:R-:W-:Y:S01]  /*1d150*/  FFMA.FTZ R179, R174, R0.reuse, -R143 ;  /* 0x00000000aeb37223 */ /* 0x080fe2000001088f */
[-CC-:B------:R-:W-:Y:S01]  /*1d160*/  FFMA.FTZ R181, R166, R0.reuse, -R139.reuse ;  /* 0x00000000a6b57223 */ /* 0x180fe2000001088b */
[-C--:B------:R-:W-:Y:S01]  /*1d170*/  FFMA.FTZ R183, R162, R0.reuse, -R139 ;  /* 0x00000000a2b77223 */ /* 0x080fe2000001088b */
[----:B------:R-:W-:Y:S01]  /*1d180*/  FFMA.FTZ R147, R233, R147, R144 ;  /* 0x00000093e9937223 */ /* 0x000fe20000010090 */
[-CC-:B------:R-:W-:Y:S01]  /*1d190*/  FFMA.FTZ R160, R160, R0.reuse, -R143.reuse ;  /* 0x00000000a0a07223 */ /* 0x180fe2000001088f */
[C---:B------:R-:W-:Y:S01]  /*1d1a0*/  HMMA.16816.F32.BF16 R8, R68.reuse, R88, R8 ;  /* 0x000000584408723c */ /* 0x040fe20000041808 */
[----:B------:R-:W-:Y:S01]  /*1d1b0*/  MUFU.EX2 R115, R115 ;  /* 0x0000007300737308 */ /* 0x000fe20000000800 */
[-C--:B------:R-:W-:Y:S01]  /*1d1c0*/  FFMA.FTZ R156, R156, R0.reuse, -R143 ;  /* 0x000000009c9c7223 */ /* 0x080fe2000001088f */
[----:B------:R-:W-:Y:S01]  /*1d1d0*/  FFMA.FTZ R152, R152, R0, -R139 ;  /* 0x0000000098987223 */ /* 0x000fe2000001088b */
[----:B------:R-:W-:Y:S04]  /*1d1e0*/  LDSM.16.MT88.4 R116, [R3+0xf800] ;  /* 0x00f800000374783b */ /* 0x000fe80000004200 */
        /* <DEDUP_REMOVED lines=23> */
[----:B------:R-:W-:Y:S01]  /*1d360*/  MUFU.EX2 R153, R153 ;  /* 0x0000009900997308 */ /* 0x000fe20000000800 */
        /* <DEDUP_REMOVED lines=179> */
[-C--:B------:R-:W-:Y:S01]  /*1dea0*/  FFMA.FTZ R143, R154, R0.reuse, -R143 ;  /* 0x000000009a8f7223 */ /* 0x080fe2000001088f */
[----:B------:R-:W-:Y:S01]  /*1deb0*/  MUFU.EX2 R160, R160 ;  /* 0x000000a000a07308 */ /* 0x000fe20000000800 */
[----:B------:R-:W-:Y:S01]  /*1dec0*/  FADD.FTZ R108, R108, R111 ;  /* 0x0000006f6c6c7221 */ /* 0x000fe20000010000 */
[----:B------:R-:W-:Y:S01]  /*1ded0*/  FADD.FTZ R114, R115, R114 ;  /* 0x0000007273727221 */ /* 0x000fe20000010000 */
[-CC-:B------:R-:W-:Y:S01]  /*1dee0*/  FFMA.FTZ R154, R148, R0.reuse, -R139.reuse ;  /* 0x00000000949a7223 */ /* 0x180fe2000001088b */
[----:B------:R-:W-:Y:S01]  /*1def0*/  FFMA.FTZ R139, R146, R0, -R139 ;  /* 0x00000000928b7223 */ /* 0x000fe2000001088b */
[----:B------:R-:W-:Y:S01]  /*1df00*/  FADD.FTZ R153, R153, R108 ;  /* 0x0000006c99997221 */ /* 0x000fe20000010000 */
[----:B------:R-:W-:-:S02]  /*1df10*/  FADD.FTZ R157, R157, R114 ;  /* 0x000000729d9d7221 */ /* 0x000fc40000010000 */
[----:B------:R-:W-:Y:S01]  /*1df20*/  MUFU.EX2 R156, R156 ;  /* 0x0000009c009c7308 */ /* 0x000fe20000000800 */
[----:B------:R-:W-:Y:S01]  /*1df30*/  FADD.FTZ R153, R178, R153 ;  /* 0x00000099b2997221 */ /* 0x000fe20000010000 */
[----:B------:R-:W-:Y:S01]  /*1df40*/  FADD.FTZ R184, R184, R157 ;  /* 0x0000009db8b87221 */ /* 0x000fe20000010000 */
[----:B------:R-:W-:Y:S01]  /*1df50*/  HMMA.16816.F32.BF16 R8, R68, R96, R8 ;  /* 0x000000604408723c */ /* 0x000fe20000041808 */
[----:B------:R-:W-:Y:S01]  /*1df60*/  LDSM.16.MT88.4 R100, [R149+0x3800] ;  /* 0x003800009564783b */ /* 0x000fe20000004200 */
[----:B------:R-:W-:Y:S01]  /*1df70*/  FADD.FTZ R180, R180, R153 ;  /* 0x00000099b4b47221 */ /* 0x000fe20000010000 */
[----:B------:R-:W-:Y:S02]  /*1df80*/  FADD.FTZ R159, R159, R184 ;  /* 0x000000b89f9f7221 */ /* 0x000fe40000010000 */
[----:B------:R-:W5:Y:S01]  /*1df90*/  MUFU.EX2 R185, R185 ;  /* 0x000000b900b97308 */ /* 0x000f620000000800 */
[----:B------:R-:W-:Y:S01]  /*1dfa0*/  FADD.FTZ R180, R155, R180 ;  /* 0x000000b49bb47221 */ /* 0x000fe20000010000 */
[----:B------:R-:W-:-:S06]  /*1dfb0*/  FADD.FTZ R190, R190, R159 ;  /* 0x0000009fbebe7221 */ /* 0x000fcc0000010000 */
[----:B------:R-:W5:Y:S08]  /*1dfc0*/  MUFU.EX2 R143, R143 ;  /* 0x0000008f008f7308 */ /* 0x000f700000000800 */
        /* <DEDUP_REMOVED lines=65> */
[----:B------:R-:W-:-:S04]  /*1e3e0*/  IMAD.MOV.U32 R2, RZ, RZ, R66 ;  /* 0x000000ffff027224 */ /* 0x000fc800078e0042 */
[----:B---3--:R-:W-:Y:S01]  /*1e3f0*/  HMMA.16816.F32.BF16 R80, R68, R76, R56 ;  /* 0x0000004c4450723c */ /* 0x008fe20000041838 */
[----:B------:R-:W-:-:S07]  /*1e400*/  @P0 VIADD R64, R64, 0xfffffffd ;  /* 0xfffffffd40400836 */ /* 0x000fce0000000000 */
[C---:B------:R-:W-:Y:S08]  /*1e410*/  HMMA.16816.F32.BF16 R104, R68.reuse, R100, R32 ;  /* 0x000000644468723c */ /* 0x040ff00000041820 */
        /* <DEDUP_REMOVED lines=12> */
.L_x_3360:
[----:B------:R-:W-:-:S07]  /*1e4e0*/  IADD3 R64, PT, PT, R2, -0x1, RZ ;  /* 0xffffffff02407810 */ /* 0x000fce0007ffe0ff */
.L_x_3369:
[----:B------:R-:W-:Y:S05]  /*1e4f0*/  BSYNC B2 ;  /* 0x0000000000027941 */ /* 0x000fea0003800000 */
.L_x_3359:
        /* <DEDUP_REMOVED lines=10> */
.L_x_3377:
[----:B------:R-:W1:Y:S01]  /*1e5a0*/  S2R R196, SR_TID.X ;  /* 0x0000000000c47919 */ /* 0x000e620000002100 */
[----:B------:R-:W-:Y:S04]  /*1e5b0*/  DEPBAR.LE SB0, 0x0 ;  /* 0x000080000000791a */ /* 0x000fe80000000000 */
[----:B------:R-:W-:Y:S05]  /*1e5c0*/  WARPSYNC.ALL ;  /* 0x0000000000007948 */ /* 0x000fea0003800000 */
[----:B------:R-:W-:Y:S01]  /*1e5d0*/  BAR.SYNC.DEFER_BLOCKING 0x0 ;  /* 0x0000000000007b1d */ /* 0x000fe20000010000 */
        /* <DEDUP_REMOVED lines=8> */
[----:B------:R-:W-:Y:S02]  /*1e660*/  @!P3 IADD3 R212, P0, PT, R212, R3, RZ ;  /* 0x00000003d4d4b210 */ /* 0x000fe40007f1e0ff */
[-C--:B------:R-:W-:Y:S02]  /*1e670*/  MOV R3, R213.reuse ;  /* 0x000000d500037202 */ /* 0x080fe40000000f00 */
[----:B------:R-:W-:Y:S01]  /*1e680*/  @!P3 LEA.HI.X.SX32 R213, R6, R213, 0x1, P0 ;  /* 0x000000d506d5b211 */ /* 0x000fe200000f0eff */
[----:B-1----:R-:W-:Y:S08]  /*1e690*/  @!P3 BRA `(.L_x_3372) ;  /* 0x0000000000f8b947 */ /* 0x002ff00003800000 */
[----:B------:R-:W2:Y:S01]  /*1e6a0*/  LD.E R6, desc[UR4][R132.64+0x170] ;  /* 0x0001700484067980 */ /* 0x000ea2000c101900 */
[----:B------:R-:W-:Y:S02]  /*1e6b0*/  IABS R9, R229 ;  /* 0x000000e500097213 */ /* 0x000fe40000000000 */
[-C--:B--2---:R-:W-:Y:S02]  /*1e6c0*/  IABS R10, R6.reuse ;  /* 0x00000006000a7213 */ /* 0x084fe40000000000 */
[----:B------:R-:W-:Y:S02]  /*1e6d0*/  IABS R8, R6 ;  /* 0x0000000600087213 */ /* 0x000fe40000000000 */
        /* <DEDUP_REMOVED lines=23> */
[----:B------:R-:W-:Y:S01]  /*1e850*/  ISETP.GE.U32.AND P5, PT, R7, R10, PT ;  /* 0x0000000a0700720c */ /* 0x000fe20003fa6070 */
        /* <DEDUP_REMOVED lines=10> */
[----:B------:R-:W-:Y:S01]  /*1e900*/  SEL R5, R5, R12, !P1 ;  /* 0x0000000c05057207 */ /* 0x000fe20004800000 */
[----:B------:R-:W2:Y:S01]  /*1e910*/  LD.E.64 R10, desc[UR4][R132.64+0x40] ;  /* 0x00004004840a7980 */ /* 0x000ea2000c101b00 */
[-C--:B------:R-:W-:Y:S02]  /*1e920*/  LEA R18, P1, R7, R220.reuse, 0x2 ;  /* 0x000000dc07127211 */ /* 0x080fe400078210ff */
[----:B------:R-:W-:Y:S02]  /*1e930*/  LEA R16, P0, R5, R220, 0x2 ;  /* 0x000000dc05107211 */ /* 0x000fe400078010ff */
[-C--:B------:R-:W-:Y:S01]  /*1e940*/  LEA.HI.X.SX32 R19, R7, R221.reuse, 0x2, P1 ;  /* 0x000000dd07137211 */ /* 0x080fe200008f16ff */
[C---:B------:R-:W-:Y:S01]  /*1e950*/  IMAD.IADD R7, R5.reuse, 0x1, -R7 ;  /* 0x0000000105077824 */ /* 0x040fe200078e0a07 */
[----:B------:R-:W-:Y:S01]  /*1e960*/  LEA.HI.X.SX32 R17, R5, R221, 0x2, P0 ;  /* 0x000000dd05117211 */ /* 0x000fe200000f16ff */
[----:B------:R-:W3:Y:S02]  /*1e970*/  LD.E.64 R12, desc[UR4][R132.64+0x28] ;  /* 0x00002804840c7980 */ /* 0x000ee4000c101b00 */
[----:B------:R-:W-:Y:S04]  /*1e980*/  IMAD R7, R6, R7, -0x80 ;  /* 0xffffff8006077424 */ /* 0x000fe800078e0207 */
[----:B------:R-:W4:Y:S01]  /*1e990*/  LD.E R9, desc[UR4][R18.64] ;  /* 0x0000000412097980 */ /* 0x000f22000c101900 */
[----:B------:R-:W-:Y:S03]  /*1e9a0*/  SHF.R.S32.HI R6, RZ, 0x1f, R7 ;  /* 0x0000001fff067819 */ /* 0x000fe60000011407 */
        /* <DEDUP_REMOVED lines=13> */
.L_x_3372:
[----:B------:R-:W-:Y:S05]  /*1ea80*/  BSYNC.RECONVERGENT B0 ;  /* 0x0000000000007941 */ /* 0x000fea0003800200 */
.L_x_3371:
[----:B------:R-:W1:Y:S01]  /*1ea90*/  S2UR UR7, SR_CgaCtaId ;  /* 0x00000000000779c3 */ /* 0x000e620000008800 */
[C---:B------:R-:W-:Y:S01]  /*1eaa0*/  IMAD.SHL.U32 R197, R196.reuse, 0x8, RZ ;  /* 0x00000008c4c57824 */ /* 0x040fe200078e00ff */
[----:B------:R-:W-:Y:S01]  /*1eab0*/  LOP3.LUT R6, R196, 0x38, RZ, 0xc0, !PT ;  /* 0x00000038c4067812 */ /* 0x000fe200078ec0ff */
[----:B------:R-:W-:Y:S01]  /*1eac0*/  UMOV UR9, 0x400 ;  /* 0x0000040000097882 */ /* 0x000fe20000000000 */
[----:B------:R-:W-:Y:S01]  /*1ead0*/  IMAD.SHL.U32 R7, R208, 0x20, RZ ;  /* 0x00000020d0077824 */ /* 0x000fe200078e00ff */
[----:B------:R-:W-:Y:S01]  /*1eae0*/  SHF.R.U32.HI R199, RZ, 0x1, R196 ;  /* 0x00000001ffc77819 */ /* 0x000fe200000116c4 */
[C---:B------:R-:W-:Y:S01]  /*1eaf0*/  IMAD.SHL.U32 R203, R196.reuse, 0x40, RZ ;  /* 0x00000040c4cb7824 */ /* 0x040fe200078e00ff */
[C---:B------:R-:W-:Y:S01]  /*1eb00*/  LOP3.LUT R3, R197.reuse, 0x38, RZ, 0xc0, !PT ;  /* 0x00000038c5037812 */ /* 0x040fe200078ec0ff */
[----:B------:R-:W-:Y:S01]  /*1eb10*/  IMAD.SHL.U32 R200, R196, 0x20, RZ ;  /* 0x00000020c4c87824 */ /* 0x000fe200078e00ff */
[----:B------:R-:W-:Y:S01]  /*1eb20*/  LOP3.LUT R4, R197, 0x1c0, RZ, 0xc0, !PT ;  /* 0x000001c0c5047812 */ /* 0x000fe200078ec0ff */
[----:B------:R-:W-:Y:S01]  /*1eb30*/  IMAD.MOV.U32 R161, RZ, RZ, 0x40 ;  /* 0x00000040ffa17424 */ /* 0x000fe200078e00ff */
[----:B------:R-:W-:Y:S01]  /*1eb40*/  ISETP.GE.AND P1, PT, R3, R217, PT ;  /* 0x000000d90300720c */ /* 0x000fe20003f26270 */
[----:B------:R-:W-:Y:S01]  /*1eb50*/  VIADD R228, R228, 0xffffffff ;  /* 0xffffffffe4e47836 */ /* 0x000fe20000000000 */
[----:B------:R-:W-:Y:S01]  /*1eb60*/  LOP3.LUT R235, R197, 0x1e00, RZ, 0xc0, !PT ;  /* 0x00001e00c5eb7812 */ /* 0x000fe200078ec0ff */
[----:B------:R-:W-:Y:S01]  /*1eb70*/  BSSY.RECONVERGENT B1, `(.L_x_3373) ;  /* 0x00001fd000017945 */ /* 0x000fe20003800200 */
        /* <DEDUP_REMOVED lines=21> */
[----:B------:R-:W-:Y:S02]  /*1ecd0*/  LOP3.LUT R4, R4, R3, RZ, 0x3c, !PT ;  /* 0x0000000304047212 */ /* 0x000fe400078e3cff */
[----:B------:R-:W-:Y:S01]  /*1ece0*/  LOP3.LUT R200, R200, 0x7c00, RZ, 0xc0, !PT ;  /* 0x00007c00c8c87812 */ /* 0x000fe200078ec0ff */
[----:B------:R-:W-:Y:S01]  /*1ecf0*/  @!PT LDS RZ, [RZ] ;  /* 0x00000000fffff984 */ /* 0x000fe20000000800 */
[----:B------:R-:W-:Y:S01]  /*1ed00*/  @!PT LDS RZ, [RZ] ;  /* 0x00000000fffff984 */ /* 0x000fe20000000800 */
[----:B------:R-:W-:Y:S01]  /*1ed10*/  @!PT LDS RZ, [RZ] ;  /* 0x00000000fffff984 */ /* 0x000fe20000000800 */
[----:B------:R-:W-:Y:S01]  /*1ed20*/  @!P0 LDGSTS.E.BYPASS.LTC128B.128 [R235+0x10000], desc[UR4][R212.64+0x80] ;  /* 0x10000080d4eb8fae */ /* 0x000fe2000b981a04 */
[--C-:B------:R-:W-:Y:S01]  /*1ed30*/  IMAD.X R13, R15, 0x1, R6.reuse, P2 ;  /* 0x000000010f0d7824 */ /* 0x100fe200010e0606 */
[----:B------:R-:W-:Y:S01]  /*1ed40*/  LOP3.LUT R202, R202, 0x1c0, R203, 0xf8, !PT ;  /* 0x000001c0caca7812 */ /* 0x000fe200078ef8cb */
[----:B------:R-:W-:Y:S01]  /*1ed50*/  IMAD R185, R4, 0x2, R185 ;  /* 0x0000000204b97824 */ /* 0x000fe200078e02b9 */
[----:B------:R-:W-:Y:S01]  /*1ed60*/  @P0 STS.128 [R235+0x10000], RZ ;  /* 0x010000ffeb000388 */ /* 0x000fe20000000c00 */
[----:B------:R-:W-:Y:S02]  /*1ed70*/  IADD3 R4, P2, PT, R12, R7, RZ ;  /* 0x000000070c047210 */ /* 0x000fe40007f5e0ff */
[----:B------:R-:W-:Y:S01]  /*1ed80*/  LOP3.LUT R202, R202, R3, RZ, 0x3c, !PT ;  /* 0x00000003caca7212 */ /* 0x000fe200078e3cff */
[----:B------:R-:W-:Y:S01]  /*1ed90*/  @!PT LDS RZ, [RZ] ;  /* 0x00000000fffff984 */ /* 0x000fe20000000800 */
[----:B------:R-:W-:Y:S01]  /*1eda0*/  @!PT LDS RZ, [RZ] ;  /* 0x00000000fffff984 */ /* 0x000fe20000000800 */
[----:B------:R-:W-:Y:S01]  /*1edb0*/  @!PT LDS RZ, [RZ] ;  /* 0x00000000fffff984 */ /* 0x000fe20000000800 */
[----:B------:R-:W-:Y:S01]  /*1edc0*/  @!P1 LDGSTS.E.BYPASS.LTC128B.128 [R235+0xc800], desc[UR4][R8.64] ;  /* 0x0c80000008eb9fae */ /* 0x000fe2000b981a04 */
[----:B------:R-:W-:Y:S02]  /*1edd0*/  VIADD R182, R185, UR6 ;  /* 0x00000006b9b67c36 */ /* 0x000fe40008000000 */
[--C-:B------:R-:W-:Y:S01]  /*1ede0*/  IMAD.X R5, R13, 0x1, R6.reuse, P2 ;  /* 0x000000010d057824 */ /* 0x100fe200010e0606 */
[----:B------:R-:W-:Y:S01]  /*1edf0*/  @P1 STS.128 [R235+0xc800], RZ ;  /* 0x00c800ffeb001388 */ /* 0x000fe20000000c00 */
[-C--:B------:R-:W-:Y:S03]  /*1ee00*/  IADD3 R10, P2, PT, R4, R7.reuse, RZ ;  /* 0x00000007040a7210 */ /* 0x080fe60007f5e0ff */
[----:B------:R-:W-:Y:S01]  /*1ee10*/  @!PT LDS RZ, [RZ] ;  /* 0x00000000fffff984 */ /* 0x000fe20000000800 */
[----:B------:R-:W-:Y:S01]  /*1ee20*/  @!PT LDS RZ, [RZ] ;  /* 0x00000000fffff984 */ /* 0x000fe20000000800 */
[----:B------:R-:W-:Y:S01]  /*1ee30*/  @!PT LDS RZ, [RZ] ;  /* 0x00000000fffff984 */ /* 0x000fe20000000800 */
[----:B------:R1:W-:Y:S02]  /*1ee40*/  @!P0 LDGSTS.E.BYPASS.LTC128B.128 [R235+0x10800], desc[UR4][R8.64+0x80] ;  /* 0x1080008008eb8fae */ /* 0x0003e4000b981a04 */
[--C-:B------:R-:W-:Y:S02]  /*1ee50*/  IMAD.X R11, R5, 0x1, R6.reuse, P2 ;  /* 0x00000001050b7824 */ /* 0x100fe400010e0606 */
        /* <DEDUP_REMOVED lines=48> */
[----:B------:R-:W-:Y:S01]  /*1f160*/  @P1 STS.128 [R235+0xf000], RZ ;  /* 0x00f000ffeb001388 */ /* 0x000fe20000000c00 */
[----:B------:R-:W-:Y:S03]  /*1f170*/  LOP3.LUT R5, R200, 0x200, R203, 0xf8, !PT ;  /* 0x00000200c8057812 */ /* 0x000fe600078ef8cb */
[----:B------:R-:W-:Y:S01]  /*1f180*/  @!PT LDS RZ, [RZ] ;  /* 0x00000000fffff984 */ /* 0x000fe20000000800 */
[----:B------:R-:W-:Y:S01]  /*1f190*/  @!PT LDS RZ, [RZ] ;  /* 0x00000000fffff984 */ /* 0x000fe20000000800 */
[----:B------:R-:W-:Y:S01]  /*1f1a0*/  @!PT LDS RZ, [RZ] ;  /* 0x00000000fffff984 */ /* 0x000fe20000000800 */
[----:B------:R1:W-:Y:S01]  /*1f1b0*/  @!P0 LDGSTS.E.BYPASS.LTC128B.128 [R235+0x13000], desc[UR4][R8.64+0x80] ;  /* 0x1300008008eb8fae */ /* 0x0003e2000b981a04 */
[----:B------:R-:W-:Y:S01]  /*1f1c0*/  LOP3.LUT R180, R5, R202, RZ, 0xfc, !PT ;  /* 0x000000ca05b47212 */ /* 0x000fe200078efcff */
[----:B------:R-:W-:Y:S01]  /*1f1d0*/  IMAD.X R5, R9, 0x1, R6, P2 ;  /* 0x0000000109057824 */ /* 0x000fe200010e0606 */
[----:B------:R-:W-:Y:S01]  /*1f1e0*/  LOP3.LUT P2, RZ, R196, 0x4, RZ, 0xc0, !PT ;  /* 0x00000004c4ff7812 */ /* 0x000fe2000784c0ff */
[----:B------:R-:W-:Y:S01]  /*1f1f0*/  @P0 STS.128 [R235+0x13000], RZ ;  /* 0x013000ffeb000388 */ /* 0x000fe20000000c00 */
[----:B------:R-:W-:Y:S02]  /*1f200*/  LEA R180, R180, UR6, 0x1 ;  /* 0x00000006b4b47c11 */ /* 0x000fe4000f8e08ff */
[----:B------:R-:W-:Y:S01]  /*1f210*/  SEL R161, R161, 0xffffffc0, !P2 ;  /* 0xffffffc0a1a17807 */ /* 0x000fe20005000000 */
[----:B------:R-:W-:Y:S01]  /*1f220*/  @!PT LDS RZ, [RZ] ;  /* 0x00000000fffff984 */ /* 0x000fe20000000800 */
[----:B------:R-:W-:Y:S01]  /*1f230*/  @!PT LDS RZ, [RZ] ;  /* 0x00000000fffff984 */ /* 0x000fe20000000800 */
[----:B------:R-:W-:Y:S01]  /*1f240*/  @!PT LDS RZ, [RZ] ;  /* 0x00000000fffff984 */ /* 0x000fe20000000800 */
[----:B------:R-:W-:Y:S04]  /*1f250*/  @!P1 LDGSTS.E.BYPASS.LTC128B.128 [R235+0xf800], desc[UR4][R4.64] ;  /* 0x0f80000004eb9fae */ /* 0x000fe8000b981a04 */
[----:B------:R-:W-:Y:S01]  /*1f260*/  @P1 STS.128 [R235+0xf800], RZ ;  /* 0x00f800ffeb001388 */ /* 0x000fe20000000c00 */
[--C-:B------:R-:W-:Y:S02]  /*1f270*/  IMAD.IADD R184, R180, 0x1, R161.reuse ;  /* 0x00000001b4b87824 */ /* 0x100fe400078e02a1 */
[----:B------:R-:W-:Y:S01]  /*1f280*/  IMAD.IADD R134, R182, 0x1, R161 ;  /* 0x00000001b6867824 */ /* 0x000fe200078e02a1 */
[----:B------:R-:W-:Y:S01]  /*1f290*/  @!PT LDS RZ, [RZ] ;  /* 0x00000000fffff984 */ /* 0x000fe20000000800 */
[----:B------:R-:W-:Y:S01]  /*1f2a0*/  @!PT LDS RZ, [RZ] ;  /* 0x00000000fffff984 */ /* 0x000fe20000000800 */
[----:B------:R-:W-:Y:S01]  /*1f2b0*/  @!PT LDS RZ, [RZ] ;  /* 0x00000000fffff984 */ /* 0x000fe20000000800 */
[----:B------:R2:W-:Y:S04]  /*1f2c0*/  @!P0 LDGSTS.E.BYPASS.LTC128B.128 [R235+0x13800], desc[UR4][R4.64+0x80] ;  /* 0x1380008004eb8fae */ /* 0x0005e8000b981a04 */
[----:B------:R-:W-:Y:S01]  /*1f2d0*/  @P0 STS.128 [R235+0x13800], RZ ;  /* 0x013800ffeb000388 */ /* 0x000fe20000000c00 */
[----:B------:R-:W-:Y:S03]  /*1f2e0*/  LOP3.LUT P0, RZ, R196, 0x2, RZ, 0xc0, !PT ;  /* 0x00000002c4ff7812 */ /* 0x000fe6000780c0ff */
[----:B------:R-:W-:Y:S01]  /*1f2f0*/  LDSM.16.M88.4 R64, [R180] ;  /* 0x00000000b440783b */ /* 0x000fe20000000200 */
[----:B------:R-:W-:Y:S02]  /*1f300*/  SEL R201, R198, 0xffffffe0, !P0 ;  /* 0xffffffe0c6c97807 */ /* 0x000fe40004000000 */
[----:B------:R-:W-:Y:S01]  /*1f310*/  ISETP.GT.AND P0, PT, R228, R205, PT ;  /* 0x000000cde400720c */ /* 0x000fe20003f04270 */
[----:B-1----:R-:W2:Y:S02]  /*1f320*/  LDSM.16.M88.4 R8, [R185+UR6+0x4000] ;  /* 0x00400006b908783b */ /* 0x002ea40008000200 */
[--C-:B------:R-:W-:Y:S02]  /*1f330*/  IMAD.IADD R140, R180, 0x1, R201.reuse ;  /* 0x00000001b48c7824 */ /* 0x100fe400078e02c9 */
[----:B------:R-:W1:Y:S01]  /*1f340*/  LDSM.16.M88.4 R16, [R185+UR6+0x4800] ;  /* 0x00480006b910783b */ /* 0x000e620008000200 */
[C-C-:B------:R-:W-:Y:S02]  /*1f350*/  IMAD.IADD R135, R182.reuse, 0x1, R201.reuse ;  /* 0x00000001b6877824 */ /* 0x140fe400078e02c9 */
[C---:B------:R-:W-:Y:S01]  /*1f360*/  IMAD.IADD R204, R201.reuse, 0x1, R184 ;  /* 0x00000001c9cc7824 */ /* 0x040fe200078e02b8 */
[----:B------:R-:W3:Y:S01]  /*1f370*/  LDSM.16.M88.4 R24, [R185+UR6+0x5000] ;  /* 0x00500006b918783b */ /* 0x000ee20008000200 */
[--C-:B------:R-:W-:Y:S03]  /*1f380*/  IMAD.IADD R192, R182, 0x1, R201.reuse ;  /* 0x00000001b6c07824 */ /* 0x100fe600078e02c9 */
        /* <DEDUP_REMOVED lines=11> */
[----:B------:R-:W-:Y:S04]  /*1f440*/  LDSM.16.M88.4 R152, [R135+0x5800] ;  /* 0x005800008798783b */ /* 0x000fe80000000200 */
[----:B------:R-:W-:Y:S01]  /*1f450*/  LDSM.16.M88.4 R156, [R135+0x6800] ;  /* 0x00680000879c783b */ /* 0x000fe20000000200 */
[C---:B-1----:R-:W-:Y:S03]  /*1f460*/  HMMA.16816.F32.BF16 R12, R64.reuse, R16, RZ ;  /* 0x00000010400c723c */ /* 0x042fe600000418ff */
[----:B------:R-:W-:Y:S04]  /*1f470*/  LDSM.16.M88.4 R160, [R135+0x7000] ;  /* 0x0070000087a0783b */ /* 0x000fe80000000200 */
[----:B------:R-:W-:Y:S01]  /*1f480*/  LDSM.16.M88.4 R164, [R135+0x7800] ;  /* 0x0078000087a4783b */ /* 0x000fe20000000200 */
[C---:B------:R-:W-:Y:S03]  /*1f490*/  HMMA.16816.F32.BF16 R16, R64.reuse, R18, RZ ;  /* 0x000000124010723c */ /* 0x040fe600000418ff */
[----:B------:R-:W-:Y:S04]  /*1f4a0*/  LDSM.16.M88.4 R168, [R184] ;  /* 0x00000000b8a8783b */ /* 0x000fe80000000200 */
[----:B------:R-:W-:Y:S01]  /*1f4b0*/  LDSM.16.M88.4 R172, [R134+0x4000] ;  /* 0x0040000086ac783b */ /* 0x000fe20000000200 */
[C---:B---3--:R-:W-:Y:S03]  /*1f4c0*/  HMMA.16816.F32.BF16 R20, R64.reuse, R24, RZ ;  /* 0x000000184014723c */ /* 0x048fe600000418ff */
[----:B------:R-:W-:Y:S04]  /*1f4d0*/  LDSM.16.M88.4 R176, [R134+0x4800] ;  /* 0x0048000086b0783b */ /* 0x000fe80000000200 */
[----:B------:R-:W-:Y:S01]  /*1f4e0*/  LDSM.16.M88.4 R188, [R134+0x8000] ;  /* 0x0080000086bc783b */ /* 0x000fe20000000200 */
[C---:B------:R-:W-:Y:S08]  /*1f4f0*/  HMMA.16816.F32.BF16 R24, R64.reuse, R26, RZ ;  /* 0x0000001a4018723c */ /* 0x040ff000000418ff */
        /* <DEDUP_REMOVED lines=13> */
[----:B------:R2:W3:Y:S07]  /*1f5d0*/  LDSM.16.M88.4 R144, [R135+0x6000] ;  /* 0x006000008790783b */ /* 0x0004ee0000000200 */
[C---:B------:R-:W-:Y:S08]  /*1f5e0*/  HMMA.16816.F32.BF16 R12, R140.reuse, R148, R12 ;  /* 0x000000948c0c723c */ /* 0x040ff0000004180c */
[C---:B------:R-:W-:Y:S01]  /*1f5f0*/  HMMA.16816.F32.BF16 R16, R140.reuse, R150, R16 ;  /* 0x000000968c10723c */ /* 0x040fe20000041810 */
[----:B------:R-:W4:Y:S02]  /*1f600*/  LDSM.16.M88.4 R148, [R134+0x5000] ;  /* 0x005000008694783b */ /* 0x000f240000000200 */
[----:B--2---:R-:W-:Y:S05]  /*1f610*/  IMAD.IADD R135, R201, 0x1, R134 ;  /* 0x00000001c9877824 */ /* 0x004fea00078e0286 */
[C---:B-1----:R-:W-:Y:S08]  /*1f620*/  HMMA.16816.F32.BF16 R20, R140.reuse, R136, R20 ;  /* 0x000000888c14723c */ /* 0x042ff00000041814 */
        /* <DEDUP_REMOVED lines=41> */
[----:B------:R-:W1:Y:S04]  /*1f8c0*/  LDSM.16.M88.4 R136, [R135+0x7000] ;  /* 0x007000008788783b */ /* 0x000e680000000200 */
[----:B------:R-:W-:Y:S03]  /*1f8d0*/  LDSM.16.M88.4 R168, [R185+UR6+0x8000] ;  /* 0x00800006b9a8783b */ /* 0x000fe60008000200 */
        /* <DEDUP_REMOVED lines=24> */
[----:B------:R-:W-:Y:S01]  /*1fa60*/  HMMA.16816.F32.BF16 R64, R152, R158, R64 ;  /* 0x0000009e9840723c */ /* 0x000fe20000041840 */
[----:B------:R-:W5:Y:S04]  /*1fa70*/  LDSM.16.M88.4 R152, [R185+UR6+0xb800] ;  /* 0x00b80006b998783b */ /* 0x000f680008000200 */
        /* <DEDUP_REMOVED lines=19> */
[----:B------:R-:W4:Y:S04]  /*1fbb0*/  LDSM.16.M88.4 R148, [R192+0xb800] ;  /* 0x00b80000c094783b */ /* 0x000f280000000200 */
[----:B------:R-:W-:Y:S03]  /*1fbc0*/  LDSM.16.M88.4 R192, [R135+0xb000] ;  /* 0x00b0000087c0783b */ /* 0x000fe60000000200 */
[C---:B-1----:R-:W-:Y:S08]  /*1fbd0*/  HMMA.16816.F32.BF16 R52, R160.reuse, R136, R52 ;  /* 0x00000088a034723c */ /* 0x042ff00000041834 */
[C---:B------:R-:W-:Y:S01]  /*1fbe0*/  HMMA.16816.F32.BF16 R56, R160.reuse, R138, R56 ;  /* 0x0000008aa038723c */ /* 0x040fe20000041838 */
[----:B------:R-:W1:Y:S07]  /*1fbf0*/  LDSM.16.M88.4 R136, [R134+0x8800] ;  /* 0x008800008688783b */ /* 0x000e6e0000000200 */
        /* <DEDUP_REMOVED lines=27> */
[----:B------:R-:W3:Y:S04]  /*1fdb0*/  LDSM.16.M88.4 R148, [R134+0xa800] ;  /* 0x00a800008694783b */ /* 0x000ee80000000200 */
[----:B------:R-:W4:Y:S03]  /*1fdc0*/  LDSM.16.M88.4 R156, [R134+0xb000] ;  /* 0x00b00000869c783b */ /* 0x000f260000000200 */
        /* <DEDUP_REMOVED lines=41> */
[----:B------:R-:W-:Y:S02]  /*20060*/  LOP3.LUT R134, R3, 0x40, RZ, 0xfc, !PT ;  /* 0x0000004003867812 */ /* 0x000fe400078efcff */
[----:B------:R-:W-:Y:S02]  /*20070*/  ISETP.NE.AND.EX P3, PT, R223, RZ, PT, P3 ;  /* 0x000000ffdf00720c */ /* 0x000fe40003f65330 */
[----:B------:R-:W-:Y:S11]  /*20080*/  ISETP.GE.AND P1, PT, R3, R217, PT ;  /* 0x000000d90300720c */ /* 0x000ff60003f26270 */
[----:B------:R-:W2:Y:S01]  /*20090*/  @!P3 LD.E R136, desc[UR4][R132.64+0x38] ;  /* 0x000038048488b980 */ /* 0x000ea2000c101900 */
[----:B------:R-:W-:Y:S05]  /*200a0*/  @!P3 IMAD.MOV.U32 R135, RZ, RZ, RZ ;  /* 0x000000ffff87b224 */ /* 0x000fea00078e00ff */
[----:B------:R-:W-:Y:S01]  /*200b0*/  @!P3 IADD3 R135, P0, PT, RZ, -R135, RZ ;  /* 0x80000087ff87b210 */ /* 0x000fe20007f1e0ff */
[----:B--2---:R-:W-:Y:S04]  /*200c0*/  @!P3 IMAD.SHL.U32 R136, R136, 0x80, RZ ;  /* 0x000000808888b824 */ /* 0x004fe800078e00ff */
[----:B------:R-:W-:Y:S01]  /*200d0*/  @!P3 IMAD.X R136, RZ, RZ, ~R136, P0 ;  /* 0x000000ffff88b224 */ /* 0x000fe200000e0e88 */
[----:B------:R-:W-:Y:S01]  /*200e0*/  ISETP.GE.AND P0, PT, R134, R217, PT ;  /* 0x000000d98600720c */ /* 0x000fe20003f06270 */
[----:B------:R-:W-:Y:S03]  /*200f0*/  IMAD.SHL.U32 R134, R206, 0x20, RZ ;  /* 0x00000020ce867824 */ /* 0x000fe600078e00ff */
        /* <DEDUP_REMOVED lines=67> */
.L_x_3376:
[----:B------:R-:W-:Y:S05]  /*20530*/  BSYNC.RECONVERGENT B0 ;  /* 0x0000000000007941 */ /* 0x000fea0003800200 */
.L_x_3375:
        /* <DEDUP_REMOVED lines=96> */
.L_x_3374:
[----:B------:R-:W-:Y:S05]  /*20b40*/  BSYNC.RECONVERGENT B1 ;  /* 0x0000000000017941 */ /* 0x000fea0003800200 */
.L_x_3373:
[----:B------:R-:W-:Y:S01]  /*20b50*/  VIADD R147, R230, 0xffffffc1 ;  /* 0xffffffc1e6937836 */ /* 0x000fe20000000000 */
[----:B------:R-:W-:Y:S01]  /*20b60*/  LOP3.LUT R202, R202, 0x200, R203, 0xf8, !PT ;  /* 0x00000200caca7812 */ /* 0x000fe200078ef8cb */
[C---:B-1----:R-:W-:Y:S02]  /*20b70*/  VIADD R134, R230.reuse, 0xffffffc9 ;  /* 0xffffffc9e6867836 */ /* 0x042fe40000000000 */
[C---:B------:R-:W-:Y:S01]  /*20b80*/  VIADD R140, R230.reuse, 0xffffffd1 ;  /* 0xffffffd1e68c7836 */ /* 0x040fe20000000000 */
[C---:B------:R-:W-:Y:S01]  /*20b90*/  ISETP.GE.AND P4, PT, R147.reuse, R227, PT ;  /* 0x000000e39300720c */ /* 0x040fe20003f86270 */
[C---:B------:R-:W-:Y:S01]  /*20ba0*/  VIADD R3, R230.reuse, 0xffffffd9 ;  /* 0xffffffd9e6037836 */ /* 0x040fe20000000000 */
[----:B------:R-:W-:Y:S01]  /*20bb0*/  ISETP.GE.AND P0, PT, R147, R225, PT ;  /* 0x000000e19300720c */ /* 0x000fe20003f06270 */
[C---:B------:R-:W-:Y:S01]  /*20bc0*/  VIADD R139, R230.reuse, 0xffffffe1 ;  /* 0xffffffe1e68b7836 */ /* 0x040fe20000000000 */
[----:B------:R-:W-:Y:S01]  /*20bd0*/  FSEL R148, R5, -INF , P4 ;  /* 0xff80000005947808 */ /* 0x000fe20002000000 */
[----:B------:R-:W-:Y:S01]  /*20be0*/  VIADD R138, R230, 0xffffffe8 ;  /* 0xffffffe8e68a7836 */ /* 0x000fe20000000000 */
[----:B------:R-:W-:Y:S01]  /*20bf0*/  ISETP.GE.AND P4, PT, R134, R227, PT ;  /* 0x000000e38600720c */ /* 0x000fe20003f86270 */
[C---:B------:R-:W-:Y:S01]  /*20c00*/  VIADD R135, R230.reuse, 0xffffffc0 ;  /* 0xffffffc0e6877836 */ /* 0x040fe20000000000 */
[----:B------:R-:W-:Y:S01]  /*20c10*/  FSEL R5, R7, -INF , P0 ;  /* 0xff80000007057808 */ /* 0x000fe20000000000 */
[C---:B------:R-:W-:Y:S01]  /*20c20*/  VIADD R136, R230.reuse, 0xffffffc8 ;  /* 0xffffffc8e6887836 */ /* 0x040fe20000000000 */
[----:B------:R-:W-:Y:S01]  /*20c30*/  FSEL R150, R9, -INF , P4 ;  /* 0xff80000009967808 */ /* 0x000fe20002000000 */
[----:B------:R-:W-:Y:S01]  /*20c40*/  VIADD R145, R230, 0xfffffff0 ;  /* 0xfffffff0e6917836 */ /* 0x000fe20000000000 */
[----:B------:R-:W-:Y:S01]  /*20c50*/  ISETP.GE.AND P0, PT, R134, R225, PT ;  /* 0x000000e18600720c */ /* 0x000fe20003f06270 */
[----:B------:R-:W-:Y:S01]  /*20c60*/  VIADD R143, R230, 0xffffffd0 ;  /* 0xffffffd0e68f7836 */ /* 0x000fe20000000000 */
[-C--:B------:R-:W-:Y:S01]  /*20c70*/  ISETP.GE.AND P4, PT, R140, R227.reuse, PT ;  /* 0x000000e38c00720c */ /* 0x080fe20003f86270 */
[C---:B------:R-:W-:Y:S01]  /*20c80*/  VIADD R141, R230.reuse, 0xfffffff1 ;  /* 0xfffffff1e68d7836 */ /* 0x040fe20000000000 */
[----:B------:R-:W-:Y:S01]  /*20c90*/  FSEL R7, R11, -INF , P0 ;  /* 0xff8000000b077808 */ /* 0x000fe20000000000 */
[C---:B------:R-:W-:Y:S01]  /*20ca0*/  VIADD R142, R230.reuse, 0xffffffe0 ;  /* 0xffffffe0e68e7836 */ /* 0x040fe20000000000 */
[----:B------:R-:W-:Y:S01]  /*20cb0*/  FSEL R11, R13, -INF , P4 ;  /* 0xff8000000d0b7808 */ /* 0x000fe20002000000 */
[C---:B------:R-:W-:Y:S01]  /*20cc0*/  VIADD R146, R230.reuse, 0x9 ;  /* 0x00000009e6927836 */ /* 0x040fe20000000000 */
        /* <DEDUP_REMOVED lines=9> */
[C---:B------:R-:W-:Y:S02]  /*20d60*/  ISETP.GE.AND P6, PT, R135.reuse, R226, PT ;  /* 0x000000e28700720c */ /* 0x040fe40003fc6270 */
        /* <DEDUP_REMOVED lines=38> */
[----:B------:R-:W-:Y:S02]  /*20fd0*/  ISETP.GE.AND P0, PT, R230, R227, PT ;  /* 0x000000e3e600720c */ /* 0x000fe40003f06270 */
[----:B------:R-:W-:Y:S02]  /*20fe0*/  FSEL R22, R22, -INF , P1 ;  /* 0xff80000016167808 */ /* 0x000fe40000800000 */
[----:B------:R-:W-:Y:S01]  /*20ff0*/  FSEL R154, R16, -INF , P5 ;  /* 0xff800000109a7808 */ /* 0x000fe20002800000 */
[----:B------:R-:W-:Y:S01]  /*21000*/  VIADD R16, R230, 0x11 ;  /* 0x00000011e6107836 */ /* 0x000fe20000000000 */
[----:B------:R-:W-:Y:S02]  /*21010*/  ISETP.GE.AND P1, PT, R138, R225, PT ;  /* 0x000000e18a00720c */ /* 0x000fe40003f26270 */
[----:B------:R-:W-:Y:S02]  /*21020*/  ISETP.GE.AND P5, PT, R142, R227, PT ;  /* 0x000000e38e00720c */ /* 0x000fe40003fa6270 */
[----:B------:R-:W-:Y:S01]  /*21030*/  FSEL R172, R36, -INF , P0 ;  /* 0xff80000024ac7808 */ /* 0x000fe20000000000 */
[----:B------:R-:W-:Y:S01]  /*21040*/  VIADD R36, R230, 0x18 ;  /* 0x00000018e6247836 */ /* 0x000fe20000000000 */
        /* <DEDUP_REMOVED lines=32> */
[-C--:B------:R-:W-:Y:S02]  /*21250*/  ISETP.GE.AND P1, PT, R144, R227.reuse, PT ;  /* 0x000000e39000720c */ /* 0x080fe40003f26270 */
        /* <DEDUP_REMOVED lines=186> */
[-C--:B------:R-:W-:Y:S02]  /*21e00*/  ISETP.GE.AND P1, PT, R38, R224.reuse, PT ;  /* 0x000000e02600720c */ /* 0x080fe40003f26270 */
[----:B------:R-:W-:Y:S02]  /*21e10*/  FSEL R169, R54, -INF , !P5 ;  /* 0xff80000036a97808 */ /* 0x000fe40006800000 */
        /* <DEDUP_REMOVED lines=25> */
[C---:B------:R-:W-:Y:S02]  /*21fb0*/  IMAD.IADD R139, R201.reuse, 0x1, R138 ;  /* 0x00000001c98b7824 */ /* 0x040fe400078e028a */
        /* <DEDUP_REMOVED lines=124> */
[----:B----4-:R-:W-:Y:S01]  /*22780*/  F2FP.BF16.F32.PACK_AB R143, R153, R148 ;  /* 0x00000094998f723e */ /* 0x010fe200000010ff */
[----:B------:R-:W-:Y:S01]  /*22790*/  FADD.FTZ R151, R149, R151 ;  /* 0x0000009795977221 */ /* 0x000fe20000010000 */
[----:B------:R-:W-:Y:S01]  /*227a0*/  FADD.FTZ R147, R150, R147 ;  /* 0x0000009396937221 */ /* 0x000fe20000010000 */
[----:B------:R-:W-:Y:S02]  /*227b0*/  ISETP.GT.AND P0, PT, R228, R205, PT ;  /* 0x000000cde400720c */ /* 0x000fe40003f04270 */
        /* <DEDUP_REMOVED lines=381> */
.L_x_3370:
        /* <DEDUP_REMOVED lines=11> */
.L_x_3399:
[----:B---34-:R-:W-:Y:S01]  /*24040*/  FADD.FTZ R9, R9, R12 ;  /* 0x0000000c09097221 */ /* 0x018fe20000010000 */
[----:B------:R-:W-:Y:S01]  /*24050*/  FSETP.NE.FTZ.AND P1, PT, R14, RZ, PT ;  /* 0x000000ff0e00720b */ /* 0x000fe20003f35000 */
[----:B------:R-:W2:Y:S01]  /*24060*/  MUFU.RCP R10, R14 ;  /* 0x0000000e000a7308 */ /* 0x000ea20000001000 */
[C---:B------:R-:W-:Y:S01]  /*24070*/  SHF.L.U32 R5, R196.reuse, 0x4, RZ ;  /* 0x00000004c4057819 */ /* 0x040fe200000006ff */
[----:B------:R-:W-:Y:S05]  /*24080*/  WARPSYNC.ALL ;  /* 0x0000000000007948 */ /* 0x000fea0003800000 */
[----:B------:R-:W-:Y:S01]  /*24090*/  FSETP.NE.FTZ.AND P0, PT, R9, RZ, PT ;  /* 0x000000ff0900720b */ /* 0x000fe20003f15000 */
[----:B------:R-:W3:Y:S01]  /*240a0*/  MUFU.RCP R8, R9 ;  /* 0x0000000900087308 */ /* 0x000ee20000001000 */
[----:B------:R-:W-:-:S02]  /*240b0*/  SHF.L.U32 R13, R196, 0x1, RZ ;  /* 0x00000001c40d7819 */ /* 0x000fc400000006ff */
[----:B------:R-:W-:Y:S02]  /*240c0*/  LOP3.LUT R6, R5, 0x1c0, RZ, 0xc0, !PT ;  /* 0x000001c005067812 */ /* 0x000fe400078ec0ff */
[--C-:B------:R-:W-:Y:S02]  /*240d0*/  LOP3.LUT R7, R200, 0x6, R13.reuse, 0xf8, !PT ;  /* 0x00000006c8077812 */ /* 0x100fe400078ef80d */
[----:B------:R-:W-:Y:S01]  /*240e0*/  LOP3.LUT R6, R6, 0x38, R13, 0xf8, !PT ;  /* 0x0000003806067812 */ /* 0x000fe200078ef80d */
[----:B------:R-:W4:Y:S01]  /*240f0*/  @P1 MUFU.LG2 R11, R14 ;  /* 0x0000000e000b1308 */ /* 0x000f220000000c00 */
[----:B--2---:R-:W-:Y:S02]  /*24100*/  FSEL R10, R10, 1, P1 ;  /* 0x3f8000000a0a7808 */ /* 0x004fe40000800000 */
[----:B------:R-:W-:Y:S02]  /*24110*/  MOV R0, 0xff800000 ;  /* 0xff80000000007802 */ /* 0x000fe40000000f00 */
[----:B------:R-:W-:Y:S01]  /*24120*/  LOP3.LUT R6, R7, R6, RZ, 0xfc, !PT ;  /* 0x0000000607067212 */ /* 0x000fe200078efcff */
        /* <DEDUP_REMOVED lines=11> */
[----:B----4-:R-:W-:Y:S01]  /*241e0*/  @P1 FMUL.FTZ R11, R11, 0.69314718246459960938 ;  /* 0x3f3172180b0b1820 */ /* 0x010fe20000410000 */
[C---:B------:R-:W-:Y:S01]  /*241f0*/  FMUL.FTZ R113, R10.reuse, R113 ;  /* 0x000000710a717220 */ /* 0x040fe20000410000 */
[C---:B------:R-:W-:Y:S01]  /*24200*/  FMUL.FTZ R108, R10.reuse, R108 ;  /* 0x0000006c0a6c7220 */ /* 0x040fe20000410000 */
[----:B------:R-:W-:Y:S01]  /*24210*/  FMUL.FTZ R109, R10, R109 ;  /* 0x0000006d0a6d7220 */ /* 0x000fe20000410000 */
[----:B-----5:R-:W-:Y:S01]  /*24220*/  @P1 FFMA.FTZ R0, R4, R134, R11 ;  /* 0x0000008604001223 */ /* 0x020fe2000001000b */
[----:B------:R-:W-:Y:S01]  /*24230*/  MOV R134, 0xff800000 ;  /* 0xff80000000867802 */ /* 0x000fe20000000f00 */
[C---:B------:R-:W-:Y:S01]  /*24240*/  FMUL.FTZ R104, R10.reuse, R104 ;  /* 0x000000680a687220 */ /* 0x040fe20000410000 */
[C---:B------:R-:W-:Y:S01]  /*24250*/  FMUL.FTZ R105, R10.reuse, R105 ;  /* 0x000000690a697220 */ /* 0x040fe20000410000 */
[----:B--2---:R-:W-:Y:S01]  /*24260*/  @P0 FMUL.FTZ R9, R9, 0.69314718246459960938 ;  /* 0x3f31721809090820 */ /* 0x004fe20000410000 */
        /* <DEDUP_REMOVED lines=95> */
[----:B------:R1:W-:Y:S04]  /*24860*/  STS.64 [R198+0x4800], R70 ;  /* 0x00480046c6007388 */ /* 0x0003e80000000a00 */
[----:B--2---:R-:W2:Y:S04]  /*24870*/  LD.E.64 R8, desc[UR4][R132.64+0xb0] ;  /* 0x0000b00484087980 */ /* 0x004ea8000c101b00 */
[----:B------:R-:W2:Y:S04]  /*24880*/  LD.E R13, desc[UR4][R132.64+0x60] ;  /* 0x00006004840d7980 */ /* 0x000ea8000c101900 */
[----:B------:R2:W5:Y:S01]  /*24890*/  LD.E R3, desc[UR4][R132.64+0xcc] ;  /* 0x0000cc0484037980 */ /* 0x000562000c101900 */
[----:B------:R-:W-:Y:S01]  /*248a0*/  IMAD.SHL.U32 R2, R196, 0x4, RZ ;  /* 0x00000004c4027824 */ /* 0x000fe200078e00ff */
[----:B------:R-:W-:-:S02]  /*248b0*/  LOP3.LUT R5, R5, 0x10, RZ, 0xc0, !PT ;  /* 0x0000001005057812 */ /* 0x000fc400078ec0ff */
[----:B---3--:R3:W5:Y:S01]  /*248c0*/  LD.E.64 R76, desc[UR4][R132.64+0x78] ;  /* 0x00007804844c7980 */ /* 0x008762000c101b00 */
[----:B------:R-:W-:Y:S02]  /*248d0*/  SHF.L.U32 R215, R215, 0x6, RZ ;  /* 0x00000006d7d77819 */ /* 0x000fe400000006ff */
[----:B------:R-:W-:Y:S01]  /*248e0*/  LOP3.LUT R6, R2, 0x1f8, RZ, 0xc0, !PT ;  /* 0x000001f802067812 */ /* 0x000fe200078ec0ff */
[----:B----4-:R3:W5:Y:S01]  /*248f0*/  LD.E.64 R74, desc[UR4][R132.64+0xa8] ;  /* 0x0000a804844a7980 */ /* 0x010762000c101b00 */
[----:B------:R-:W-:Y:S02]  /*24900*/  LOP3.LUT R4, R199, 0x30, RZ, 0xc0, !PT ;  /* 0x00000030c7047812 */ /* 0x000fe400078ec0ff */
[----:B------:R-:W-:Y:S02]  /*24910*/  LOP3.LUT R6, R6, 0x38, R199, 0x78, !PT ;  /* 0x0000003806067812 */ /* 0x000fe400078e78c7 */
[----:B------:R-:W-:Y:S01]  /*24920*/  SHF.R.U32.HI R73, RZ, 0x2, R196 ;  /* 0x00000002ff497819 */ /* 0x000fe200000116c4 */
[----:B------:R-:W-:Y:S01]  /*24930*/  BAR.SYNC.DEFER_BLOCKING 0x0 ;  /* 0x0000000000007b1d */ /* 0x000fe20000010000 */
[----:B------:R-:W-:Y:S01]  /*24940*/  LOP3.LUT P0, RZ, R196, 0x3, RZ, 0xc0, !PT ;  /* 0x00000003c4ff7812 */ /* 0x000fe2000780c0ff */
[----:B-1----:R-:W-:Y:S01]  /*24950*/  IMAD R68, R6, 0x4, R5 ;  /* 0x0000000406447824 */ /* 0x002fe200078e0205 */
[----:B------:R-:W-:-:S04]  /*24960*/  LOP3.LUT R73, R4, 0x7, R73, 0xf8, !PT ;  /* 0x0000000704497812 */ /* 0x000fc800078ef849 */
[----:B------:R3:W1:Y:S04]  /*24970*/  LDS.128 R64, [R68+UR6] ;  /* 0x0000000644407984 */ /* 0x0006680008000c00 */
        /* <DEDUP_REMOVED lines=15> */
[----:B------:R-:W-:Y:S02]  /*24a70*/  IMAD R8, R8, R13, R218 ;  /* 0x0000000d08087224 */ /* 0x000fe400078e02da */
[----:B------:R3:W2:Y:S02]  /*24a80*/  LDS.128 R12, [R68+UR6+0x6800] ;  /* 0x00680006440c7984 */ /* 0x0006a40008000c00 */
[----:B------:R-:W-:Y:S02]  /*24a90*/  IMAD R70, R9, R8, R215 ;  /* 0x0000000809467224 */ /* 0x000fe400078e02d7 */
[----:B------:R3:W1:Y:S01]  /*24aa0*/  LDS.128 R8, [R68+UR6+0x7000] ;  /* 0x0070000644087984 */ /* 0x0006620008000c00 */
[----:B----4-:R-:W-:Y:S05]  /*24ab0*/  @P0 BRA `(.L_x_3380) ;  /* 0x0000000000280947 */ /* 0x010fea0003800000 */
[----:B---3--:R-:W-:Y:S01]  /*24ac0*/  IMAD.IADD R68, R216, 0x1, -R215 ;  /* 0x00000001d8447824 */ /* 0x008fe200078e0ad7 */
        /* <DEDUP_REMOVED lines=9> */
.L_x_3380:
[----:B------:R-:W-:Y:S05]  /*24b60*/  BSYNC.RECONVERGENT B0 ;  /* 0x0000000000007941 */ /* 0x000fea0003800200 */
.L_x_3379:
[----:B---3--:R3:W5:Y:S01]  /*24b70*/  LD.E R132, desc[UR4][R132.64+0xc0] ;  /* 0x0000c00484847980 */ /* 0x008762000c101900 */
[----:B------:R-:W-:Y:S01]  /*24b80*/  SHF.R.U32.HI R196, RZ, 0x4, R196 ;  /* 0x00000004ffc47819 */ /* 0x000fe200000116c4 */
[----:B------:R-:W-:Y:S01]  /*24b90*/  IMAD.IADD R215, R216, 0x1, -R215 ;  /* 0x00000001d8d77824 */ /* 0x000fe200078e0ad7 */
[----:B------:R-:W-:Y:S01]  /*24ba0*/  LOP3.LUT R197, R197, 0x1f80, RZ, 0xc0, !PT ;  /* 0x00001f80c5c57812 */ /* 0x000fe200078ec0ff */
[----:B-----5:R-:W-:Y:S01]  /*24bb0*/  IMAD R3, R70, R3, RZ ;  /* 0x0000000346037224 */ /* 0x020fe200078e02ff */
[----:B------:R-:W-:Y:S01]  /*24bc0*/  BSSY.RECONVERGENT B0, `(.L_x_3381) ;  /* 0x000001a000007945 */ /* 0x000fe20003800200 */
[C---:B----4-:R-:W-:Y:S01]  /*24bd0*/  VIADD R0, R196.reuse, 0x8 ;  /* 0x00000008c4007836 */ /* 0x050fe20000000000 */
        /* <DEDUP_REMOVED lines=22> */
[----:B-1----:R3:W-:Y:S04]  /*24d40*/  @!P3 ST.E.128 desc[UR4][R74.64], R64 ;  /* 0x000000404a00b985 */ /* 0x0027e8000c101d04 */
[----:B------:R3:W-:Y:S02]  /*24d50*/  @!P2 ST.E.128 desc[UR4][R74.64+0x100], R32 ;  /* 0x000100204a00a985 */ /* 0x0007e4000c101d04 */
.L_x_3382:
[----:B------:R-:W-:Y:S05]  /*24d60*/  BSYNC.RECONVERGENT B0 ;  /* 0x0000000000007941 */ /* 0x000fea0003800200 */
.L_x_3381:
[----:B------:R-:W-:Y:S01]  /*24d70*/  BSSY.RECONVERGENT B0, `(.L_x_3383) ;  /* 0x000000c000007945 */ /* 0x000fe20003800200 */
[----:B------:R-:W-:Y:S02]  /*24d80*/  ISETP.GE.AND P4, PT, R0, R215, PT ;  /* 0x000000d70000720c */ /* 0x000fe40003f86270 */
[----:B------:R-:W-:Y:S01]  /*24d90*/  IADD3 R196, PT, PT, R196, 0x38, RZ ;  /* 0x00000038c4c47810 */ /* 0x000fe20007ffe0ff */
[----:B------:R-:W-:Y:S05]  /*24da0*/  @P1 BRA `(.L_x_3384) ;  /* 0x0000000000201947 */ /* 0x000fea0003800000 */
        /* <DEDUP_REMOVED lines=8> */
.L_x_3384:
[----:B------:R-:W-:Y:S05]  /*24e30*/  BSYNC.RECONVERGENT B0 ;  /* 0x0000000000007941 */ /* 0x000fea0003800200 */
.L_x_3383:
[----:B------:R-:W-:Y:S01]  /*24e40*/  BSSY.RECONVERGENT B0, `(.L_x_3385) ;  /* 0x000000b000007945 */ /* 0x000fe20003800200 */
[----:B------:R-:W-:-:S03]  /*24e50*/  ISETP.GE.AND P3, PT, R196, R215, PT ;  /* 0x000000d7c400720c */ /* 0x000fc60003f66270 */
[----:B------:R-:W-:Y:S10]  /*24e60*/  @P0 BRA `(.L_x_3386) ;  /* 0x0000000000200947 */ /* 0x000ff40003800000 */
        /* <DEDUP_REMOVED lines=8> */
.L_x_3386:
[----:B------:R-:W-:Y:S05]  /*24ef0*/  BSYNC.RECONVERGENT B0 ;  /* 0x0000000000007941 */ /* 0x000fea0003800200 */
.L_x_3385:
[----:B------:R-:W-:Y:S01]  /*24f00*/  ISETP.NE.AND P0, PT, R68, RZ, PT ;  /* 0x000000ff4400720c */ /* 0x000fe20003f05270 */
[----:B------:R-:W-:-:S12]  /*24f10*/  BSSY.RECONVERGENT B0, `(.L_x_3387) ;  /* 0x000000a000007945 */ /* 0x000fd80003800200 */
        /* <DEDUP_REMOVED lines=9> */
.L_x_3388:
[----:B------:R-:W-:Y:S05]  /*24fb0*/  BSYNC.RECONVERGENT B0 ;  /* 0x0000000000007941 */ /* 0x000fea0003800200 */
.L_x_3387:
        /* <DEDUP_REMOVED lines=10> */
.L_x_3390:
[----:B------:R-:W-:Y:S05]  /*25060*/  BSYNC.RECONVERGENT B0 ;  /* 0x0000000000007941 */ /* 0x000fea0003800200 */
.L_x_3389:
        /* <DEDUP_REMOVED lines=9> */
[----:B--2---:R1:W-:Y:S02]  /*25100*/  @!P1 ST.E.128 desc[UR4][R16.64+0x5100], R12 ;  /* 0x0051000c10009985 */ /* 0x0043e4000c101d04 */
.L_x_3392:
[----:B------:R-:W-:Y:S05]  /*25110*/  BSYNC.RECONVERGENT B0 ;  /* 0x0000000000007941 */ /* 0x000fea0003800200 */
.L_x_3391:
[----:B------:R-:W-:Y:S04]  /*25120*/  BSSY.RECONVERGENT B0, `(.L_x_3393) ;  /* 0x000000a000007945 */ /* 0x000fe80003800200 */
[----:B------:R-:W-:Y:S05]  /*25130*/  @P4 BRA `(.L_x_3394) ;  /* 0x0000000000204947 */ /* 0x000fea0003800000 */
[-C--:B------:R-:W-:Y:S02]  /*25140*/  ISETP.GE.AND P4, PT, R69, R132.reuse, PT ;  /* 0x000000844500720c */ /* 0x080fe40003f86270 */
[----:B------:R-:W-:-:S11]  /*25150*/  ISETP.GE.AND P1, PT, R71, R132, PT ;  /* 0x000000844700720c */ /* 0x000fd60003f26270 */
[CC--:B-12---:R-:W-:Y:S02]  /*25160*/  @!P4 LEA R14, P2, R73.reuse, R76.reuse, 0x2 ;  /* 0x0000004c490ec211 */ /* 0x0c6fe400078410ff */
[C---:B------:R-:W-:Y:S02]  /*25170*/  @!P1 LEA R12, P0, R73.reuse, R76, 0x2 ;  /* 0x0000004c490c9211 */ /* 0x040fe400078010ff */
[CCC-:B------:R-:W-:Y:S02]  /*25180*/  @!P4 LEA.HI.X R15, R73.reuse, R77.reuse, R3.reuse, 0x2, P2 ;  /* 0x0000004d490fc211 */ /* 0x1c0fe400010f1403 */
[----:B------:R-:W-:-:S03]  /*25190*/  @!P1 LEA.HI.X R13, R73, R77, R3, 0x2, P0 ;  /* 0x0000004d490d9211 */ /* 0x000fc600000f1403 */
[----:B------:R1:W-:Y:S04]  /*251a0*/  @!P4 ST.E.128 desc[UR4][R14.64+0x6000], R40 ;  /* 0x006000280e00c985 */ /* 0x0003e8000c101d04 */
[----:B------:R1:W-:Y:S02]  /*251b0*/  @!P1 ST.E.128 desc[UR4][R12.64+0x6100], R8 ;  /* 0x006100080c009985 */ /* 0x0003e4000c101d04 */
.L_x_3394:
[----:B------:R-:W-:Y:S05]  /*251c0*/  BSYNC.RECONVERGENT B0 ;  /* 0x0000000000007941 */ /* 0x000fea0003800200 */
.L_x_3393:
[----:B------:R-:W-:-:S04]  /*251d0*/  MOV R215, 0x0 ;  /* 0x0000000000d77802 */ /* 0x000fc80000000f00 */
[----:B-1234-:R-:W-:Y:S05]  /*251e0*/  @P3 RET.REL.NODEC R214 `(_ZN5flash24flash_fwd_splitkv_kernelI23Flash_fwd_kernel_traitsILi128ELi64ELi128ELi4ELb0ELb0EN7cutlass10bfloat16_tE19Flash_kernel_traitsILi128ELi64ELi128ELi4ES3_EELb0ELb1ELb0ELb0ELb0ELb0ELb1ELb1EEEvNS_16Flash_fwd_paramsE) ;  /* 0xfffffdacd6843950 */ /* 0x01efea0003c3ffff */
[-C--:B------:R-:W-:Y:S01]  /*251f0*/  ISETP.GE.AND P2, PT, R69, R132.reuse, PT ;  /* 0x000000844500720c */ /* 0x080fe20003f46270 */
[----:B------:R-:W-:Y:S01]  /*25200*/  IMAD.MOV.U32 R215, RZ, RZ, 0x0 ;  /* 0x00000000ffd77424 */ /* 0x000fe200078e00ff */
[----:B------:R-:W-:-:S11]  /*25210*/  ISETP.GE.AND P0, PT, R71, R132, PT ;  /* 0x000000844700720c */ /* 0x000fd60003f06270 */
[----:B------:R-:W-:-:S04]  /*25220*/  @!P2 LEA R8, P1, R73, R76, 0x2 ;  /* 0x0000004c4908a211 */ /* 0x000fc800078210ff */
[----:B------:R-:W-:-:S05]  /*25230*/  @!P2 LEA.HI.X R9, R73, R77, R3, 0x2, P1 ;  /* 0x0000004d4909a211 */ /* 0x000fca00008f1403 */
[----:B------:R1:W-:Y:S02]  /*25240*/  @!P2 ST.E.128 desc[UR4][R8.64+0x7000], R36 ;  /* 0x007000240800a985 */ /* 0x0003e4000c101d04 */
[----:B-1----:R-:W-:Y:S05]  /*25250*/  @P0 RET.REL.NODEC R214 `(_ZN5flash24flash_fwd_splitkv_kernelI23Flash_fwd_kernel_traitsILi128ELi64ELi128ELi4ELb0ELb0EN7cutlass10bfloat16_tE19Flash_kernel_traitsILi128ELi64ELi128ELi4ES3_EELb0ELb1ELb0ELb0ELb0ELb0ELb1ELb1EEEvNS_16Flash_fwd_paramsE) ;  /* 0xfffffdacd6680950 */ /* 0x002fea0003c3ffff */
[----:B------:R-:W-:Y:S01]  /*25260*/  LEA R2, P0, R73, R76, 0x2 ;  /* 0x0000004c49027211 */ /* 0x000fe200078010ff */
[----:B------:R-:W-:-:S03]  /*25270*/  IMAD.MOV.U32 R215, RZ, RZ, 0x0 ;  /* 0x00000000ffd77424 */ /* 0x000fc600078e00ff */
[----:B------:R-:W-:-:S05]  /*25280*/  LEA.HI.X R3, R73, R77, R3, 0x2, P0 ;  /* 0x0000004d49037211 */ /* 0x000fca00000f1403 */
[----:B------:R1:W-:Y:S02]  /*25290*/  ST.E.128 desc[UR4][R2.64+0x7100], R4 ;  /* 0x0071000402007985 */ /* 0x0003e4000c101d04 */
[----:B-1----:R-:W-:Y:S05]  /*252a0*/  RET.REL.NODEC R214 `(_ZN5flash24flash_fwd_splitkv_kernelI23Flash_fwd_kernel_traitsILi128ELi64ELi128ELi4ELb0ELb0EN7cutlass10bfloat16_tE19Flash_kernel_traitsILi128ELi64ELi128ELi4ES3_EELb0ELb1ELb0ELb0ELb0ELb0ELb1ELb1EEEvNS_16Flash_fwd_paramsE) ;  /* 0xfffffdacd6547950 */ /* 0x002fea0003c3ffff */
.L_x_3378:
[----:B------:R-:W-:Y:S01]  /*252b0*/  MOV R5, 0x2 ;  /* 0x0000000200057802 */ /* 0x000fe20000000f00 */
[----:B------:R-:W-:Y:S01]  /*252c0*/  IMAD.MOV.U32 R6, RZ, RZ, -0x1 ;  /* 0xffffffffff067424 */ /* 0x000fe200078e00ff */
[----:B------:R-:W-:-:S07]  /*252d0*/  MOV R0, 0x1f ;  /* 0x0000001f00007802 */ /* 0x000fce0000000f00 */
[----:B-1---5:R-:W-:Y:S05]  /*252e0*/  WARPSYNC.COLLECTIVE R6, `(.L_x_3395) ;  /* 0x0000000006087348 */ /* 0x022fea0003c00000 */
[----:B------:R2:W3:Y:S02]  /*252f0*/  SHFL.BFLY P0, R10, R233, R5, R0 ;  /* 0x0c000005e90a7389 */ /* 0x0004e40000000000 */
[----:B-123-5:R-:W-:Y:S05]  /*25300*/  ENDCOLLECTIVE ;  /* 0x000000000000791b */ /* 0x02efea0003800000 */
.L_x_3395:
[----:B------:R-:W-:Y:S02]  /*25310*/  MOV R8, R10 ;  /* 0x0000000a00087202 */ /* 0x000fe40000000f00 */
[----:B------:R-:W-:-:S03]  /*25320*/  MOV R5, 0x1 ;  /* 0x0000000100057802 */ /* 0x000fc60000000f00 */
[----:B------:R-:W-:-:S04]  /*25330*/  FADD.FTZ R8, R8, R233 ;  /* 0x000000e908087221 */ /* 0x000fc80000010000 */
[----:B------:R-:W-:-:S07]  /*25340*/  IMAD.MOV.U32 R233, RZ, RZ, R8 ;  /* 0x000000ffffe97224 */ /* 0x000fce00078e0008 */
[----:B------:R-:W-:Y:S05]  /*25350*/  WARPSYNC.COLLECTIVE R6, `(.L_x_3396) ;  /* 0x0000000006087348 */ /* 0x000fea0003c00000 */
[----:B------:R1:W2:Y:S02]  /*25360*/  SHFL.BFLY P0, R10, R233, R5, R0 ;  /* 0x0c000005e90a7389 */ /* 0x0002a40000000000 */
[----:B-12---:R-:W-:Y:S05]  /*25370*/  ENDCOLLECTIVE ;  /* 0x000000000000791b */ /* 0x006fea0003800000 */
.L_x_3396:
[----:B------:R-:W-:Y:S01]  /*25380*/  MOV R233, R231 ;  /* 0x000000e700e97202 */ /* 0x000fe20000000f00 */
[----:B------:R-:W-:Y:S01]  /*25390*/  IMAD.MOV.U32 R7, RZ, RZ, R10 ;  /* 0x000000ffff077224 */ /* 0x000fe200078e000a */
[----:B------:R-:W-:-:S03]  /*253a0*/  MOV R5, 0x2 ;  /* 0x0000000200057802 */ /* 0x000fc60000000f00 */
[----:B------:R-:W-:-:S07]  /*253b0*/  FADD.FTZ R14, R8, R7 ;  /* 0x00000007080e7221 */ /* 0x000fce0000010000 */
[----:B------:R-:W-:Y:S05]  /*253c0*/  WARPSYNC.COLLECTIVE R6, `(.L_x_3397) ;  /* 0x0000000006087348 */ /* 0x000fea0003c00000 */
[----:B------:R1:W2:Y:S02]  /*253d0*/  SHFL.BFLY P0, R10, R233, R5, R0 ;  /* 0x0c000005e90a7389 */ /* 0x0002a40000000000 */
[----:B-12---:R-:W-:Y:S05]  /*253e0*/  ENDCOLLECTIVE ;  /* 0x000000000000791b */ /* 0x006fea0003800000 */
.L_x_3397:
[----:B------:R-:W-:Y:S01]  /*253f0*/  FADD.FTZ R9, R10, R231 ;  /* 0x000000e70a097221 */ /* 0x000fe20000010000 */
[----:B------:R-:W-:-:S03]  /*25400*/  MOV R5, 0x1 ;  /* 0x0000000100057802 */ /* 0x000fc60000000f00 */
[----:B------:R-:W-:-:S07]  /*25410*/  IMAD.MOV.U32 R233, RZ, RZ, R9 ;  /* 0x000000ffffe97224 */ /* 0x000fce00078e0009 */
[----:B------:R-:W-:Y:S05]  /*25420*/  WARPSYNC.COLLECTIVE R6, `(.L_x_3398) ;  /* 0x0000000006087348 */ /* 0x000fea0003c00000 */
[----:B------:R1:W2:Y:S02]  /*25430*/  SHFL.BFLY P0, R10, R233, R5, R0 ;  /* 0x0c000005e90a7389 */ /* 0x0002a40000000000 */
[----:B-12---:R-:W-:Y:S05]  /*25440*/  ENDCOLLECTIVE ;  /* 0x000000000000791b */ /* 0x006fea0003800000 */
.L_x_3398:
[----:B------:R-:W-:Y:S01]  /*25450*/  MOV R12, R10 ;  /* 0x0000000a000c7202 */ /* 0x000fe20000000f00 */
[----:B------:R-:W-:Y:S06]  /*25460*/  BRA `(.L_x_3399) ;  /* 0xffffffe800f47947 */ /* 0x000fec000383ffff */
.L_x_3400:
        /* <DEDUP_REMOVED lines=9> */
.L_x_14880:


//--------------------- .text._ZN5flash24flash_fwd_splitkv_kernelI23Flash_fwd_kernel_traitsILi128ELi64ELi128ELi4ELb0ELb0EN7cutlass10bfloat16_tE19Flash_kernel_traitsILi128ELi64ELi128ELi4ES3_EELb0ELb1ELb0ELb0ELb0ELb1ELb1ELb1EEEvNS_16Flash_fwd_paramsE --------------------------
	.section	.text._ZN5flash24flash_fwd_splitkv_kernelI23Flash_fwd_kernel_traitsILi128ELi64ELi128ELi4ELb0ELb0EN7cutlass10bfloat16_tE19Flash_kernel_traitsILi128ELi64ELi128ELi4ES3_EELb0ELb1ELb0ELb0ELb0ELb1ELb1ELb1EEEvNS_16Flash_fwd_paramsE,"ax",@progbits
	.align	128
        .global         _ZN5flash24flash_fwd_splitkv_kernelI23Flash_fwd_kernel_traitsILi128ELi64ELi128ELi4ELb0ELb0EN7cutlass10bfloat16_tE19Flash_kernel_traitsILi128ELi64ELi128ELi4ES3_EELb0ELb1ELb0ELb0ELb0ELb1ELb1ELb1EEEvNS_16Flash_fwd_paramsE
        .type           _ZN5flash24flash_fwd_splitkv_kernelI23Flash_fwd_kernel_traitsILi128ELi64ELi128ELi4ELb0ELb0EN7cutlass10bfloat16_tE19Flash_kernel_traitsILi128ELi64ELi128ELi4ES3_EELb0ELb1ELb0ELb0ELb0ELb1ELb1ELb1EEEvNS_16Flash_fwd_paramsE,@function
        .size           _ZN5flash24flash_fwd_splitkv_kernelI23Flash_fwd_kernel_traitsILi128ELi64ELi128ELi4ELb0ELb0EN7cutlass10bfloat16_tE19Flash_kernel_traitsILi128ELi64ELi128ELi4ES3_EELb0ELb1ELb0ELb0ELb0ELb1ELb1ELb1EEEvNS_16Flash_fwd_paramsE,(.L_x_14881 - _ZN5flash24flash_fwd_splitkv_kernelI23Flash_fwd_kernel_traitsILi128ELi64ELi128ELi4ELb0ELb0EN7cutlass10bfloat16_tE19Flash_kernel_traitsILi128ELi64ELi128ELi4ES3_EELb0ELb1ELb0ELb0ELb0ELb1ELb1ELb1EEEvNS_16Flash_fwd_paramsE)
        .other          _ZN5flash24flash_fwd_splitkv_kernelI23Flash_fwd_kernel_traitsILi128ELi64ELi128ELi4ELb0ELb0EN7cutlass10bfloat16_tE19Flash_kernel_traitsILi128ELi64ELi128ELi4ES3_EELb0ELb1ELb0ELb0ELb0ELb1ELb1ELb1EEEvNS_16Flash_fwd_paramsE,@"STO_CUDA_ENTRY STV_DEFAULT"
_ZN5flash24flash_fwd_splitkv_kernelI23Flash_fwd_kernel_traitsILi128ELi64ELi128ELi4ELb0ELb0EN7cutlass10bfloat16_tE19Flash_kernel_traitsILi128ELi64ELi128ELi4ES3_EELb0ELb1ELb0ELb0ELb0ELb1ELb1ELb1EEEvNS_16Flash_fwd_paramsE:
.text._ZN5flash24flash_fwd_splitkv_kernelI23Flash_fwd_kernel_traitsILi128ELi64ELi128ELi4ELb0ELb0EN7cutlass10bfloat16_tE19Flash_kernel_traitsILi128ELi64ELi128ELi4ES3_EELb0ELb1ELb0ELb0ELb0ELb1ELb1ELb1EEEvNS_16Flash_fwd_paramsE:
        /* <DEDUP_REMOVED lines=29> */
[----:B------:R-:W-:Y:S05]  /*01d0*/  CALL.REL.NOINC `($_ZN5flash24flash_fwd_splitkv_kernelI23Flash_fwd_kernel_traitsILi128ELi64ELi128ELi4ELb0ELb0EN7cutlass10bfloat16_tE19Flash_kernel_traitsILi128ELi64ELi128ELi4ES3_EELb0ELb1ELb0ELb0ELb0ELb1ELb1ELb1EEEvNS_16Flash_fwd_paramsE$_ZN5flash30compute_attn_1rowblock_splitkvI23Flash_fwd_kernel_traitsILi128ELi64ELi128ELi4ELb0ELb0EN7cutlass10bfloat16_tE19Flash_kernel_traitsILi128ELi64ELi128ELi4ES3_EELb0ELb1ELb0ELb0ELb0ELb1ELb1ELb1ENS_16Flash_fwd_paramsEEEvRKT8_iiiii) ;  /* 0x0000000000087944 */ /* 0x000fea0003c00000 */
[----:B------:R-:W-:Y:S05]  /*01e0*/  BSYNC.RECONVERGENT B4 ;  /* 0x0000000000047941 */ /* 0x000fea0003800200 */
.L_x_3401:
[----:B------:R-:W-:Y:S05]  /*01f0*/  EXIT ;  /* 0x000000000000794d */ /* 0x000fea0003800000 */
        .type           $_ZN5flash24flash_fwd_splitkv_kernelI23Flash_fwd_kernel_traitsILi128ELi64ELi128ELi4ELb0ELb0EN7cutlass10bfloat16_tE19Flash_kernel_traitsILi128ELi64ELi128ELi4ES3_EELb0ELb1ELb0ELb0ELb0ELb1ELb1ELb1EEEvNS_16Flash_fwd_paramsE$_ZN5flash30compute_attn_1rowblock_splitkvI23Flash_fwd_kernel_traitsILi128ELi64ELi128ELi4ELb0ELb0EN7cutlass10bfloat16_tE19Flash_kernel_traitsILi128ELi64ELi128ELi4ES3_EELb0ELb1ELb0ELb0ELb0ELb1ELb1ELb1ENS_16Flash_fwd_paramsEEEvRKT8_iiiii,@function
        .size           $_ZN5flash24flash_fwd_splitkv_kernelI23Flash_fwd_kernel_traitsILi128ELi64ELi128ELi4ELb0ELb0EN7cutlass10bfloat16_tE19Flash_kernel_traitsILi128ELi64ELi128ELi4ES3_EELb0ELb1ELb0ELb0ELb0ELb1ELb1ELb1EEEvNS_16Flash_fwd_paramsE$_ZN5flash30compute_attn_1rowblock_splitkvI23Flash_fwd_kernel_traitsILi128ELi64ELi128ELi4ELb0ELb0EN7cutlass10bfloat16_tE19Flash_kernel_traitsILi128ELi64ELi128ELi4ES3_EELb0ELb1ELb0ELb0ELb0ELb1ELb1ELb1ENS_16Flash_fwd_paramsEEEvRKT8_iiiii,(.L_x_14881 - $_ZN5flash24flash_fwd_splitkv_kernelI23Flash_fwd_kernel_traitsILi128ELi64ELi128ELi4ELb0ELb0EN7cutlass10bfloat16_tE19Flash_kernel_traitsILi128ELi64ELi128ELi4ES3_EELb0ELb1ELb0ELb0ELb0ELb1ELb1ELb1EEEvNS_16Flash_fwd_paramsE$_ZN5flash30compute_attn_1rowblock_splitkvI23Flash_fwd_kernel_traitsILi128ELi64ELi128ELi4ELb0ELb0EN7cutlass10bfloat16_tE19Flash_kernel_traitsILi128ELi64ELi128ELi4ES3_EELb0ELb1ELb0ELb0ELb0ELb1ELb1ELb1ENS_16Flash_fwd_paramsEEEvRKT8_iiiii)
$_ZN5flash24flash_fwd_splitkv_kernelI23Flash_fwd_kernel_traitsILi128ELi64ELi128ELi4ELb0ELb0EN7cutlass10bfloat16_tE19Flash_kernel_traitsILi128ELi64ELi128ELi4ES3_EELb0ELb1ELb0ELb0ELb0ELb1ELb1ELb1EEEvNS_16Flash_fwd_paramsE$_ZN5flash30compute_attn_1rowblock_splitkvI23Flash_fwd_kernel_traitsILi128ELi64ELi128ELi4ELb0ELb0EN7cutlass10bfloat16_tE19Flash_kernel_traitsILi128ELi64ELi128ELi4ES3_EELb0ELb1ELb0ELb0ELb0ELb1ELb1ELb1ENS_16Flash_fwd_paramsEEEvRKT8_iiiii:
        /* <DEDUP_REMOVED lines=38> */
.L_x_3403:
[----:B------:R-:W-:Y:S05]  /*0460*/  BSYNC.RECONVERGENT B0 ;  /* 0x0000000000007941 */ /* 0x000fea0003800200 */
.L_x_3402:
[----:B------:R-:W-:Y:S04]  /*0470*/  BSSY.RECONVERGENT B0, `(.L_x_3404) ;  /* 0x0000007000007945 */ /* 0x000fe80003800200 */
[----:B------:R-:W-:Y:S05]  /*0480*/  @!P3 BRA `(.L_x_3405) ;  /* 0x000000000014b947 */ /* 0x000fea0003800000 */
[----:B------:R-:W3:Y:S02]  /*0490*/  LD.E.U8 R2, desc[UR4][R132.64+0x1b2] ;  /* 0x0001b20484027980 */ /* 0x000ee4000c101100 */
[----:B---3--:R-:W-:-:S13]  /*04a0*/  ISETP.NE.AND P1, PT, R2, RZ, PT ;  /* 0x000000ff0200720c */ /* 0x008fda0003f25270 */
[----:B------:R-:W3:Y:S02]  /*04b0*/  @P1 LD.E R2, desc[UR4][R10.64+0x4] ;  /* 0x000004040a021980 */ /* 0x000ee4000c101900 */
[----:B---3-5:R-:W-:-:S06]  /*04c0*/  @P1 IADD3 R75, PT, PT, R2, -R13, RZ ;  /* 0x8000000d024b1210 */ /* 0x028fcc0007ffe0ff */
[----:B------:R3:W5:Y:S02]  /*04d0*/  @!P1 LD.E R75, desc[UR4][R10.64] ;  /* 0x000000040a4b9980 */ /* 0x000764000c101900 */
.L_x_3405:
[----:B------:R-:W-:Y:S05]  /*04e0*/  BSYNC.RECONVERGENT B0 ;  /* 0x0000000000007941 */ /* 0x000fea0003800200 */
.L_x_3404:
        /* <DEDUP_REMOVED lines=9> */
.L_x_3407:
[----:B------:R-:W4:Y:S01]  /*0580*/  LD.E.64 R8, desc[UR4][R132.64+0x108] ;  /* 0x0001080484087980 */ /* 0x000f22000c101b00 */
[----:B------:R-:W-:Y:S01]  /*0590*/  BSSY.RECONVERGENT B0, `(.L_x_3409) ;  /* 0x0000006000007945 */ /* 0x000fe20003800200 */
[----:B------:R-:W-:Y:S01]  /*05a0*/  IMAD.MOV.U32 R2, RZ, RZ, RZ ;  /* 0x000000ffff027224 */ /* 0x000fe200078e00ff */
[----:B----4-:R-:W-:-:S04]  /*05b0*/  ISETP.NE.U32.AND P0, PT, R8, RZ, PT ;  /* 0x000000ff0800720c */ /* 0x010fc80003f05070 */
[----:B------:R-:W-:-:S13]  /*05c0*/  ISETP.NE.AND.EX P0, PT, R9, RZ, PT, P0 ;  /* 0x000000ff0900720c */ /* 0x000fda0003f05300 */
[----:B------:R-:W-:Y:S05]  /*05d0*/  @!P0 BRA `(.L_x_3410) ;  /* 0x0000000000048947 */ /* 0x000fea0003800000 */
[----:B------:R4:W5:Y:S02]  /*05e0*/  LD.E R2, desc[UR4][R132.64+0xbc] ;  /* 0x0000bc0484027980 */ /* 0x000964000c101900 */
.L_x_3410:
[----:B------:R-:W-:Y:S05]  /*05f0*/  BSYNC.RECONVERGENT B0 ;  /* 0x0000000000007941 */ /* 0x000fea0003800200 */
.L_x_3409:
[----:B-----5:R-:W-:Y:S02]  /*0600*/  IADD3 R67, PT, PT, R75, R2, RZ ;  /* 0x000000024b437210 */ /* 0x020fe40007ffe0ff */
.L_x_3408:
[----:B------:R-:W-:Y:S05]  /*0610*/  BSYNC.RECONVERGENT B1 ;  /* 0x0000000000017941 */ /* 0x000fea0003800200 */
.L_x_3406:
[----:B------:R-:W-:Y:S01]  /*0620*/  IMAD.SHL.U32 R77, R227, 0x40, RZ ;  /* 0x00000040e34d7824 */ /* 0x000fe200078e00ff */
[----:B------:R-:W-:Y:S01]  /*0630*/  MOV R8, R226 ;  /* 0x000000e200087202 */ /* 0x000fe20000000f00 */
[----:B------:R-:W-:-:S03]  /*0640*/  IMAD.MOV.U32 R9, RZ, RZ, 0x0 ;  /* 0x00000000ff097424 */ /* 0x000fc600078e00ff */
[----:B------:R-:W-:-:S13]  /*0650*/  ISETP.GT.AND P0, PT, R228, R77, PT ;  /* 0x0000004de400720c */ /* 0x000fda0003f04270 */
[----:B-1234-:R-:W-:Y:S05]  /*0660*/  @!P0 RET.REL.NODEC R8 `(_ZN5flash24flash_fwd_splitkv_kernelI23Flash_fwd_kernel_traitsILi128ELi64ELi128ELi4ELb0ELb0EN7cutlass10bfloat16_tE19Flash_kernel_traitsILi128ELi64ELi128ELi4ES3_EELb0ELb1ELb0ELb0ELb0ELb1ELb1ELb1EEEvNS_16Flash_fwd_paramsE) ;  /* 0xfffffff808648950 */ /* 0x01efea0003c3ffff */
        /* <DEDUP_REMOVED lines=90> */
.L_x_3413:
[----:B------:R-:W-:Y:S05]  /*0c10*/  BSYNC.RECONVERGENT B0 ;  /* 0x0000000000007941 */ /* 0x000fea0003800200 */
.L_x_3412:
        /* <DEDUP_REMOVED lines=12> */
.L_x_3415:
[----:B------:R-:W-:Y:S05]  /*0ce0*/  BSYNC.RECONVERGENT B0 ;  /* 0x0000000000007941 */ /* 0x000fea0003800200 */
.L_x_3414:
        /* <DEDUP_REMOVED lines=12> */
.L_x_3417:
[----:B------:R-:W-:Y:S05]  /*0db0*/  BSYNC.RECONVERGENT B0 ;  /* 0x0000000000007941 */ /* 0x000fea0003800200 */
.L_x_3416:
        /* <DEDUP_REMOVED lines=12> */
.L_x_3419:
[----:B------:R-:W-:Y:S05]  /*0e80*/  BSYNC.RECONVERGENT B0 ;  /* 0x0000000000007941 */ /* 0x000fea0003800200 */
.L_x_3418:
        /* <DEDUP_REMOVED lines=11> */
.L_x_3421:
[----:B------:R-:W-:Y:S05]  /*0f40*/  BSYNC.RECONVERGENT B0 ;  /* 0x0000000000007941 */ /* 0x000fea0003800200 */
.L_x_3420:
        /* <DEDUP_REMOVED lines=11> */
.L_x_3423:
[----:B------:R-:W-:Y:S05]  /*1000*/  BSYNC.RECONVERGENT B0 ;  /* 0x0000000000007941 */ /* 0x000fea0003800200 */
.L_x_3422:
        /* <DEDUP_REMOVED lines=12> */
.L_x_3425:
[----:B------:R-:W-:Y:S05]  /*10d0*/  BSYNC.RECONVERGENT B0 ;  /* 0x0000000000007941 */ /* 0x000fea0003800200 */
.L_x_3424:
        /* <DEDUP_REMOVED lines=15> */
.L_x_3427:
[----:B------:R-:W-:Y:S05]  /*11d0*/  BSYNC.RECONVERGENT B0 ;  /* 0x0000000000007941 */ /* 0x000fea0003800200 */
.L_x_3426:
        /* <DEDUP_REMOVED lines=20> */
[----:B--234-:R-:W-:Y:S05]  /*1320*/  @P6 RET.REL.NODEC R226 `(_ZN5flash24flash_fwd_splitkv_kernelI23Flash_fwd_kernel_traitsILi128ELi64ELi128ELi4ELb0ELb0EN7cutlass10bfloat16_tE19Flash_kernel_traitsILi128ELi64ELi128ELi4ES3_EELb0ELb1ELb0ELb0ELb0ELb1ELb1ELb1EEEvNS_16Flash_fwd_paramsE) ;  /* 0xffffffece2346950 */ /* 0x01cfea0003c3ffff */
[----:B------:R-:W-:Y:S02]  /*1330*/  MOV R3, 0xff800000 ;  /* 0xff80000000037802 */ /* 0x000fe40000000f00 */
[----:B------:R-:W-:-:S03]  /*1340*/  MOV R227, 0x0 ;  /* 0x0000000000e37802 */ /* 0x000fc60000000f00 */
[----:B------:R1:W-:Y:S02]  /*1350*/  ST.E desc[UR4][R10.64+0xe0], R3 ;  /* 0x0000e0030a007985 */ /* 0x0003e4000c101904 */
[----:B-1----:R-:W-:Y:S05]  /*1360*/  RET.REL.NODEC R226 `(_ZN5flash24flash_fwd_splitkv_kernelI23Flash_fwd_kernel_traitsILi128ELi64ELi128ELi4ELb0ELb0EN7cutlass10bfloat16_tE19Flash_kernel_traitsILi128ELi64ELi128ELi4ES3_EELb0ELb1ELb0ELb0ELb0ELb1ELb1ELb1EEEvNS_16Flash_fwd_paramsE) ;  /* 0xffffffece2247950 */ /* 0x002fea0003c3ffff */
.L_x_3411:
        /* <DEDUP_REMOVED lines=101> */
.L_x_3429:
        /* <DEDUP_REMOVED lines=78> */
.L_x_3430:
[----:B------:R-:W-:Y:S05]  /*1ea0*/  BSYNC.RECONVERGENT B0 ;  /* 0x0000000000007941 */ /* 0x000fea0003800200 */
.L_x_3428:
        /* <DEDUP_REMOVED lines=211> */
.L_x_3532:
        /* <DEDUP_REMOVED lines=19> */
.L_x_3433:
[----:B------:R-:W-:Y:S05]  /*2d10*/  BSYNC.RECONVERGENT B0 ;  /* 0x0000000000007941 */ /* 0x000fea0003800200 */
.L_x_3432:
        /* <DEDUP_REMOVED lines=12> */
.L_x_3435:
[----:B------:R-:W-:Y:S05]  /*2de0*/  BSYNC.RECONVERGENT B0 ;  /* 0x0000000000007941 */ /* 0x000fea0003800200 */
.L_x_3434:
        /* <DEDUP_REMOVED lines=12> */
.L_x_3437:
[----:B------:R-:W-:Y:S05]  /*2eb0*/  BSYNC.RECONVERGENT B0 ;  /* 0x0000000000007941 */ /* 0x000fea0003800200 */
.L_x_3436:
[----:B------:R-:W-:Y:S01]  /*2ec0*/  ISETP.LT.OR P6, PT, R114, R97, P6 ;  /* 0x000000617200720c */ /* 0x000fe200037c1670 */
[----:B------:R-:W-:Y:S01]  /*2ed0*/  BSSY.RECONVERGENT B0, `(.L_x_3438) ;  /* 0x0000010000007945 */ /* 0x000fe20003800200 */
[C---:B------:R-:W-:Y:S04]  /*2ee0*/  ISETP.GE.AND P5, PT, R112.reuse, R95, PT ;  /* 0x0000005f7000720c */ /* 0x040fe80003fa6270 */
[----:B------:R-:W-:Y:S07]  /*2ef0*/  ISETP.GE.AND P5, PT, R112, R97, !P5 ;  /* 0x000000617000720c */ /* 0x000fee0006fa6270 */
        /* <DEDUP_REMOVED lines=13> */
.L_x_3439:
[----:B------:R-:W-:Y:S05]  /*2fd0*/  BSYNC.RECONVERGENT B0 ;  /* 0x0000000000007941 */ /* 0x000fea0003800200 */
.L_x_3438:
[----:B------:R-:W-:Y:S04]  /*2fe0*/  BSSY.RECONVERGENT B0, `(.L_x_3440) ;  /* 0x000000c000007945 */ /* 0x000fe80003800200 */
[----:B------:R-:W-:Y:S05]  /*2ff0*/  @!P5 BRA `(.L_x_3441) ;  /* 0x000000000028d947 */ /* 0x000fea0003800000 */
        /* <DEDUP_REMOVED lines=10> */
.L_x_3441:
[----:B------:R-:W-:Y:S05]  /*30a0*/  BSYNC.RECONVERGENT B0 ;  /* 0x0000000000007941 */ /* 0x000fea0003800200 */
.L_x_3440:
        /* <DEDUP_REMOVED lines=18> */
.L_x_3443:
[----:B------:R-:W-:Y:S05]  /*31d0*/  BSYNC.RECONVERGENT B0 ;  /* 0x0000000000007941 */ /* 0x000fea0003800200 */
.L_x_3442:
        /* <DEDUP_REMOVED lines=18> */
.L_x_3445:
[----:B------:R-:W-:Y:S05]  /*3300*/  BSYNC.RECONVERGENT B0 ;  /* 0x0000000000007941 */ /* 0x000fea0003800200 */
.L_x_3444:
        /* <DEDUP_REMOVED lines=18> */
.L_x_3447:
[----:B------:R-:W-:Y:S05]  /*3430*/  BSYNC.RECONVERGENT B0 ;  /* 0x0000000000007941 */ /* 0x000fea0003800200 */
.L_x_3446:
        /* <DEDUP_REMOVED lines=20> */
[--C-:B------:R-:W-:Y:S05]  /*3580*/  @!P0 IMAD.MOV.U32 R8, RZ, RZ, R10.reuse ;  /* 0x000000ffff088224 */ /* 0x100fea00078e000a */
[----:B----4-:R-:W2:Y:S04]  /*3590*/  @!P0 LD.E.128 R20, desc[UR4][R8.64] ;  /* 0x0000000408148980 */ /* 0x010ea8000c101d00 */
[----:B--2---:R1:W-:Y:S01]  /*35a0*/  @!P0 ST.E.128 desc[UR4][R84.64], R20 ;  /* 0x0000001454008985 */ /* 0x0043e2000c101d04 */
[----:B------:R-:W-:Y:S11]  /*35b0*/  ISETP.GE.AND P0, PT, R12, R229, PT ;  /* 0x000000e50c00720c */ /* 0x000ff60003f06270 */
[----:B------:R-:W-:Y:S02]  /*35c0*/  @!UPT UIADD3 URZ, UPT, UPT, URZ, URZ, URZ ;  /* 0x000000fffffff290 */ /* 0x000fe4000fffe0ff */
[----:B------:R-:W-:Y:S05]  /*35d0*/  @!P0 IMAD.MOV.U32 R8, RZ, RZ, R10 ;  /* 0x000000ffff088224 */ /* 0x000fea00078e000a */
[----:B------:R-:W2:Y:S04]  /*35e0*/  @!P0 LD.E.128 R4, desc[UR4][R8.64+0x80] ;  /* 0x0000800408048980 */ /* 0x000ea8000c101d00 */
[----:B--2---:R1:W-:Y:S02]  /*35f0*/  @!P0 ST.E.128 desc[UR4][R84.64+0x80], R4 ;  /* 0x0000800454008985 */ /* 0x0043e4000c101d04 */
.L_x_3451:
[----:B------:R-:W-:Y:S05]  /*3600*/  BSYNC.RECONVERGENT B0 ;  /* 0x0000000000007941 */ /* 0x000fea0003800200 */
.L_x_3450:
        /* <DEDUP_REMOVED lines=16> */
.L_x_3453:
[----:B------:R-:W-:Y:S05]  /*3710*/  BSYNC.RECONVERGENT B0 ;  /* 0x0000000000007941 */ /* 0x000fea0003800200 */
.L_x_3452:
        /* <DEDUP_REMOVED lines=14> */
.L_x_3455:
[----:B------:R-:W-:Y:S05]  /*3800*/  BSYNC.RECONVERGENT B0 ;  /* 0x0000000000007941 */ /* 0x000fea0003800200 */
.L_x_3454:
[----:B------:R-:W-:Y:S04]  /*3810*/  BSSY.RECONVERGENT B0, `(.L_x_3456) ;  /* 0x000000f000007945 */ /* 0x000fe80003800200 */
[----:B------:R-:W-:Y:S05]  /*3820*/  @P6 BRA `(.L_x_3457) ;  /* 0x0000000000346947 */ /* 0x000fea0003800000 */
[----:B------:R-:W-:Y:S01]  /*3830*/  MOV R8, R10 ;  /* 0x0000000a00087202 */ /* 0x000fe20000000f00 */
[----:B------:R-:W-:Y:S01]  /*3840*/  IMAD R0, R129, 0x60, RZ ;  /* 0x0000006081007824 */ /* 0x000fe200078e02ff */
[-C--:B------:R-:W-:Y:S01]  /*3850*/  ISETP.GE.AND P1, PT, R14, R229.reuse, PT ;  /* 0x000000e50e00720c */ /* 0x080fe20003f26270 */
[----:B--23--:R-:W-:Y:S01]  /*3860*/  IMAD.WIDE.U32 R2, R218, 0x60, R84 ;  /* 0x00000060da027825 */ /* 0x00cfe200078e0054 */
[----:B------:R-:W-:Y:S03]  /*3870*/  ISETP.GE.AND P0, PT, R12, R229, PT ;  /* 0x000000e50c00720c */ /* 0x000fe60003f06270 */
[----:B----4-:R-:W-:Y:S05]  /*3880*/  IMAD.WIDE.U32 R18, R128, 0x60, R8 ;  /* 0x0000006080127825 */ /* 0x010fea00078e0008 */
[----:B------:R-:W-:Y:S01]  /*3890*/  IADD3 R19, PT, PT, R19, R0, RZ ;  /* 0x0000000013137210 */ /* 0x000fe20007ffe0ff */
[----:B------:R-:W-:Y:S04]  /*38a0*/  IMAD R0, R219, 0x60, RZ ;  /* 0x00000060db007824 */ /* 0x000fe800078e02ff */
[----:B-1----:R-:W2:Y:S01]  /*38b0*/  @!P1 LD.E.128 R20, desc[UR4][R18.64] ;  /* 0x0000000412149980 */ /* 0x002ea2000c101d00 */
[----:B------:R-:W-:Y:S05]  /*38c0*/  IADD3 R3, PT, PT, R3, R0, RZ ;  /* 0x0000000003037210 */ /* 0x000fea0007ffe0ff */
[----:B--2---:R1:W-:Y:S04]  /*38d0*/  @!P1 ST.E.128 desc[UR4][R2.64], R20 ;  /* 0x0000001402009985 */ /* 0x0043e8000c101d04 */
[----:B------:R-:W2:Y:S04]  /*38e0*/  @!P0 LD.E.128 R4, desc[UR4][R18.64+0x80] ;  /* 0x0000800412048980 */ /* 0x000ea8000c101d00 */
[----:B--2---:R1:W-:Y:S02]  /*38f0*/  @!P0 ST.E.128 desc[UR4][R2.64+0x80], R4 ;  /* 0x0000800402008985 */ /* 0x0043e4000c101d04 */
.L_x_3457:
[----:B------:R-:W-:Y:S05]  /*3900*/  BSYNC.RECONVERGENT B0 ;  /* 0x0000000000007941 */ /* 0x000fea0003800200 */
.L_x_3456:
[----:B------:R-:W-:Y:S04]  /*3910*/  BSSY.RECONVERGENT B0, `(.L_x_3458) ;  /* 0x000000c000007945 */ /* 0x000fe80003800200 */
[----:B------:R-:W-:Y:S05]  /*3920*/  @!P5 BRA `(.L_x_3459) ;  /* 0x000000000028d947 */ /* 0x000fea0003800000 */
        /* <DEDUP_REMOVED lines=10> */
.L_x_3459:
[----:B------:R-:W-:Y:S05]  /*39d0*/  BSYNC.RECONVERGENT B0 ;  /* 0x0000000000007941 */ /* 0x000fea0003800200 */
.L_x_3458:
[----:B------:R-:W-:Y:S04]  /*39e0*/  BSSY.RECONVERGENT B0, `(.L_x_3460) ;  /* 0x000000f000007945 */ /* 0x000fe80003800200 */
[----:B------:R-:W-:Y:S05]  /*39f0*/  @!P4 BRA `(.L_x_3461) ;  /* 0x000000000034c947 */ /* 0x000fea0003800000 */
[----:B------:R-:W-:Y:S01]  /*3a00*/  MOV R8, R10 ;  /* 0x0000000a00087202 */ /* 0x000fe20000000f00 */
[----:B------:R-:W-:Y:S01]  /*3a10*/  IMAD R0, R129, 0xa0, RZ ;  /* 0x000000a081007824 */ /* 0x000fe200078e02ff */
[-C--:B------:R-:W-:Y:S01]  /*3a20*/  ISETP.GE.AND P1, PT, R14, R229.reuse, PT ;  /* 0x000000e50e00720c */ /* 0x080fe20003f26270 */
[----:B-123--:R-:W-:Y:S01]  /*3a30*/  IMAD.WIDE.U32 R2, R218, 0xa0, R84 ;  /* 0x000000a0da027825 */ /* 0x00efe200078e0054 */
[----:B------:R-:W-:Y:S03]  /*3a40*/  ISETP.GE.AND P0, PT, R12, R229, PT ;  /* 0x000000e50c00720c */ /* 0x000fe60003f06270 */
[----:B----4-:R-:W-:Y:S05]  /*3a50*/  IMAD.WIDE.U32 R18, R128, 0xa0, R8 ;  /* 0x000000a080127825 */ /* 0x010fea00078e0008 */
[----:B------:R-:W-:Y:S01]  /*3a60*/  IADD3 R19, PT, PT, R19, R0, RZ ;  /* 0x0000000013137210 */ /* 0x000fe20007ffe0ff */
[----:B------:R-:W-:Y:S04]  /*3a70*/  IMAD R0, R219, 0xa0, RZ ;  /* 0x000000a0db007824 */ /* 0x000fe800078e02ff */
[----:B------:R-:W2:Y:S01]  /*3a80*/  @!P1 LD.E.128 R20, desc[UR4][R18.64] ;  /* 0x0000000412149980 */ /* 0x000ea2000c101d00 */
[----:B------:R-:W-:Y:S05]  /*3a90*/  IADD3 R3, PT, PT, R3, R0, RZ ;  /* 0x0000000003037210 */ /* 0x000fea0007ffe0ff */
[----:B--2---:R1:W-:Y:S04]  /*3aa0*/  @!P1 ST.E.128 desc[UR4][R2.64], R20 ;  /* 0x0000001402009985 */ /* 0x0043e8000c101d04 */
[----:B------:R-:W2:Y:S04]  /*3ab0*/  @!P0 LD.E.128 R4, desc[UR4][R18.64+0x80] ;  /* 0x0000800412048980 */ /* 0x000ea8000c101d00 */
[----:B--2---:R1:W-:Y:S02]  /*3ac0*/  @!P0 ST.E.128 desc[UR4][R2.64+0x80], R4 ;  /* 0x0000800402008985 */ /* 0x0043e4000c101d04 */
.L_x_3461:
[----:B------:R-:W-:Y:S05]  /*3ad0*/  BSYNC.RECONVERGENT B0 ;  /* 0x0000000000007941 */ /* 0x000fea0003800200 */
.L_x_3460:
        /* <DEDUP_REMOVED lines=15> */
.L_x_3463:
[----:B------:R-:W-:Y:S05]  /*3bd0*/  BSYNC.RECONVERGENT B0 ;  /* 0x0000000000007941 */ /* 0x000fea0003800200 */
.L_x_3462:
[----:B------:R-:W-:Y:S05]  /*3be0*/  @!P2 BRA `(.L_x_3464) ;  /* 0x000000940090a947 */ /* 0x000fea0003800000 */
[----:B------:R-:W-:Y:S01]  /*3bf0*/  IMAD R0, R129, 0xe0, RZ ;  /* 0x000000e081007824 */ /* 0x000fe200078e02ff */
[----:B------:R-:W-:Y:S01]  /*3c00*/  MOV R8, R10 ;  /* 0x0000000a00087202 */ /* 0x000fe20000000f00 */
[----:B-123--:R-:W-:Y:S01]  /*3c10*/  IMAD.WIDE.U32 R2, R218, 0xe0, R84 ;  /* 0x000000e0da027825 */ /* 0x00efe200078e0054 */
[-C--:B------:R-:W-:Y:S03]  /*3c20*/  ISETP.GE.AND P0, PT, R14, R229.reuse, PT ;  /* 0x000000e50e00720c */ /* 0x080fe60003f06270 */
[----:B----4-:R-:W-:Y:S05]  /*3c30*/  IMAD.WIDE.U32 R18, R128, 0xe0, R8 ;  /* 0x000000e080127825 */ /* 0x010fea00078e0008 */
        /* <DEDUP_REMOVED lines=11> */
.L_x_3449:
        /* <DEDUP_REMOVED lines=16> */
[----:B----4-:R-:W2:Y:S08]  /*3df0*/  LD.E.128 R20, desc[UR4][R8.64] ;  /* 0x0000000408147980 */ /* 0x010eb0000c101d00 */
        /* <DEDUP_REMOVED lines=43> */
.L_x_3469:
[----:B------:R-:W-:Y:S05]  /*40b0*/  BSYNC.RECONVERGENT B0 ;  /* 0x0000000000007941 */ /* 0x000fea0003800200 */
.L_x_3468:
[----:B------:R-:W-:Y:S11]  /*40c0*/  ISETP.GE.AND P0, PT, R12, R43, PT ;  /* 0x0000002b0c00720c */ /* 0x000ff60003f06270 */
[----:B------:R-:W-:Y:S02]  /*40d0*/  @!UPT UIADD3 URZ, UPT, UPT, URZ, URZ, URZ ;  /* 0x000000fffffff290 */ /* 0x000fe4000fffe0ff */
[----:B------:R-:W-:Y:S05]  /*40e0*/  @P0 BRA `(.L_x_3467) ;  /* 0x0000000000b80947 */ /* 0x000fea0003800000 */
[----:B------:R-:W-:Y:S02]  /*40f0*/  ISETP.GE.AND P0, PT, R12, R13, PT ;  /* 0x0000000d0c00720c */ /* 0x000fe40003f06270 */
[----:B------:R-:W-:Y:S05]  /*4100*/  MOV R8, R10 ;  /* 0x0000000a00087202 */ /* 0x000fea0000000f00 */
[----:B--2-4-:R-:W2:Y:S08]  /*4110*/  LD.E.128 R20, desc[UR4][R8.64+0x80] ;  /* 0x0000800408147980 */ /* 0x014eb0000c101d00 */
        /* <DEDUP_REMOVED lines=43> */
.L_x_3467:
[----:B------:R-:W-:Y:S05]  /*43d0*/  BSYNC.RECONVERGENT B1 ;  /* 0x0000000000017941 */ /* 0x000fea0003800200 */
.L_x_3466:
        /* <DEDUP_REMOVED lines=63> */
.L_x_3473:
[----:B------:R-:W-:Y:S05]  /*47d0*/  BSYNC.RECONVERGENT B0 ;  /* 0x0000000000007941 */ /* 0x000fea0003800200 */
.L_x_3472:
        /* <DEDUP_REMOVED lines=49> */
.L_x_3471:
[----:B------:R-:W-:Y:S05]  /*4af0*/  BSYNC.RECONVERGENT B1 ;  /* 0x0000000000017941 */ /* 0x000fea0003800200 */
.L_x_3470:
        /* <DEDUP_REMOVED lines=62> */
.L_x_3477:
[----:B------:R-:W-:Y:S05]  /*4ee0*/  BSYNC.RECONVERGENT B0 ;  /* 0x0000000000007941 */ /* 0x000fea0003800200 */
.L_x_3476:
        /* <DEDUP_REMOVED lines=47> */
.L_x_3475:
[----:B------:R-:W-:Y:S05]  /*51e0*/  BSYNC.RECONVERGENT B1 ;  /* 0x0000000000017941 */ /* 0x000fea0003800200 */
.L_x_3474:
        /* <DEDUP_REMOVED lines=63> */
.L_x_3481:
[----:B------:R-:W-:Y:S05]  /*55e0*/  BSYNC.RECONVERGENT B0 ;  /* 0x0000000000007941 */ /* 0x000fea0003800200 */
.L_x_3480:
        /* <DEDUP_REMOVED lines=47> */
.L_x_3479:
[----:B------:R-:W-:Y:S05]  /*58e0*/  BSYNC.RECONVERGENT B1 ;  /* 0x0000000000017941 */ /* 0x000fea0003800200 */
.L_x_3478:
        /* <DEDUP_REMOVED lines=58> */
.L_x_3485:
[----:B------:R-:W-:Y:S05]  /*5c90*/  BSYNC.RECONVERGENT B0 ;  /* 0x0000000000007941 */ /* 0x000fea0003800200 */
.L_x_3484:
        /* <DEDUP_REMOVED lines=47> */
.L_x_3483:
[----:B------:R-:W-:Y:S05]  /*5f90*/  BSYNC.RECONVERGENT B1 ;  /* 0x0000000000017941 */ /* 0x000fea0003800200 */
.L_x_3482:
        /* <DEDUP_REMOVED lines=63> */
.L_x_3489:
[----:B------:R-:W-:Y:S05]  /*6390*/  BSYNC.RECONVERGENT B0 ;  /* 0x0000000000007941 */ /* 0x000fea0003800200 */
.L_x_3488:
        /* <DEDUP_REMOVED lines=47> */
.L_x_3487:
[----:B------:R-:W-:Y:S05]  /*6690*/  BSYNC.RECONVERGENT B1 ;  /* 0x0000000000017941 */ /* 0x000fea0003800200 */
.L_x_3486:
        /* <DEDUP_REMOVED lines=61> */
.L_x_3493:
[----:B------:R-:W-:Y:S05]  /*6a70*/  BSYNC.RECONVERGENT B0 ;  /* 0x0000000000007941 */ /* 0x000fea0003800200 */
.L_x_3492:
        /* <DEDUP_REMOVED lines=47> */
.L_x_3491:
[----:B------:R-:W-:Y:S05]  /*6d70*/  BSYNC.RECONVERGENT B1 ;  /* 0x0000000000017941 */ /* 0x000fea0003800200 */
.L_x_3490:
        /* <DEDUP_REMOVED lines=61> */
.L_x_3497:
[----:B------:R-:W-:Y:S05]  /*7150*/  BSYNC.RECONVERGENT B0 ;  /* 0x0000000000007941 */ /* 0x000fea0003800200 */
.L_x_3496:
        /* <DEDUP_REMOVED lines=47> */
.L_x_3495:
[----:B------:R-:W-:Y:S05]  /*7450*/  BSYNC.RECONVERGENT B1 ;  /* 0x0000000000017941 */ /* 0x000fea0003800200 */
.L_x_3494:
[----:B------:R-:W3:Y:S02]  /*7460*/  LD.E R3, desc[UR4][R132.64+0xd0] ;  /* 0x0000d00484037980 */ /* 0x000ee4000c101900 */
[----:B---3--:R-:W-:Y:S05]  /*7470*/  IMAD.U32 R3, R3, -0x40, RZ ;  /* 0xffffffc003037824 */ /* 0x008fea00078e00ff */
[C---:B------:R-:W-:Y:S02]  /*7480*/  LEA R16, P1, R3.reuse, R16, 0x1 ;  /* 0x0000001003107211 */ /* 0x040fe400078208ff */
[C---:B------:R-:W-:Y:S02]  /*7490*/  LEA R54, P0, R3.reuse, R54, 0x1 ;  /* 0x0000003603367211 */ /* 0x040fe400078008ff */
[C---:B------:R-:W-:Y:S02]  /*74a0*/  LEA.HI.X.SX32 R17, R3.reuse, R17, 0x1, P1 ;  /* 0x0000001103117211 */ /* 0x040fe400008f0eff */
[----:B------:R-:W-:Y:S01]  /*74b0*/  LEA.HI.X.SX32 R55, R3, R55, 0x1, P0 ;  /* 0x0000003703377211 */ /* 0x000fe200000f0eff */
[----:B------:R-:W-:Y:S05]  /*74c0*/  BRA `(.L_x_3464) ;  /* 0x0000005c00587947 */ /* 0x000fea0003800000 */
.L_x_3465:
        /* <DEDUP_REMOVED lines=95> */
.L_x_3501:
[----:B------:R-:W-:Y:S05]  /*7ac0*/  BSYNC.RECONVERGENT B0 ;  /* 0x0000000000007941 */ /* 0x000fea0003800200 */
.L_x_3500:
        /* <DEDUP_REMOVED lines=88> */
.L_x_3499:
[----:B------:R-:W-:Y:S05]  /*8050*/  BSYNC.RECONVERGENT B1 ;  /* 0x0000000000017941 */ /* 0x000fea0003800200 */
.L_x_3498:
        /* <DEDUP_REMOVED lines=97> */
.L_x_3505:
[----:B------:R-:W-:Y:S05]  /*8670*/  BSYNC.RECONVERGENT B0 ;  /* 0x0000000000007941 */ /* 0x000fea0003800200 */
.L_x_3504:
        /* <DEDUP_REMOVED lines=88> */
.L_x_3503:
[----:B------:R-:W-:Y:S05]  /*8c00*/  BSYNC.RECONVERGENT B1 ;  /* 0x0000000000017941 */ /* 0x000fea0003800200 */
.L_x_3502:
        /* <DEDUP_REMOVED lines=96> */
.L_x_3509:
[----:B------:R-:W-:Y:S05]  /*9210*/  BSYNC.RECONVERGENT B0 ;  /* 0x0000000000007941 */ /* 0x000fea0003800200 */
.L_x_3508:
        /* <DEDUP_REMOVED lines=89> */
.L_x_3507:
[----:B------:R-:W-:Y:S05]  /*97b0*/  BSYNC.RECONVERGENT B1 ;  /* 0x0000000000017941 */ /* 0x000fea0003800200 */
.L_x_3506:
        /* <DEDUP_REMOVED lines=97> */
.L_x_3513:
[----:B------:R-:W-:Y:S05]  /*9dd0*/  BSYNC.RECONVERGENT B0 ;  /* 0x0000000000007941 */ /* 0x000fea0003800200 */
.L_x_3512:
        /* <DEDUP_REMOVED lines=88> */
.L_x_3511:
[----:B------:R-:W-:Y:S05]  /*a360*/  BSYNC.RECONVERGENT B1 ;  /* 0x0000000000017941 */ /* 0x000fea0003800200 */
.L_x_3510:
        /* <DEDUP_REMOVED lines=94> */
.L_x_3517:
[----:B------:R-:W-:Y:S05]  /*a950*/  BSYNC.RECONVERGENT B0 ;  /* 0x0000000000007941 */ /* 0x000fea0003800200 */
.L_x_3516:
        /* <DEDUP_REMOVED lines=88> */
.L_x_3515:
[----:B------:R-:W-:Y:S05]  /*aee0*/  BSYNC.RECONVERGENT B1 ;  /* 0x0000000000017941 */ /* 0x000fea0003800200 */
.L_x_3514:
        /* <DEDUP_REMOVED lines=98> */
.L_x_3521:
[----:B------:R-:W-:Y:S05]  /*b510*/  BSYNC.RECONVERGENT B0 ;  /* 0x0000000000007941 */ /* 0x000fea0003800200 */
.L_x_3520:
        /* <DEDUP_REMOVED lines=86> */
.L_x_3519:
[----:B------:R-:W-:Y:S05]  /*ba80*/  BSYNC.RECONVERGENT B1 ;  /* 0x0000000000017941 */ /* 0x000fea0003800200 */
.L_x_3518:
        /* <DEDUP_REMOVED lines=98> */
.L_x_3525:
[----:B------:R-:W-:Y:S05]  /*c0b0*/  BSYNC.RECONVERGENT B0 ;  /* 0x0000000000007941 */ /* 0x000fea0003800200 */
.L_x_3524:
        /* <DEDUP_REMOVED lines=86> */
.L_x_3523:
[----:B------:R-:W-:Y:S05]  /*c620*/  BSYNC.RECONVERGENT B1 ;  /* 0x0000000000017941 */ /* 0x000fea0003800200 */
.L_x_3522:
        /* <DEDUP_REMOVED lines=98> */
.L_x_3529:
[----:B------:R-:W-:Y:S05]  /*cc50*/  BSYNC.RECONVERGENT B0 ;  /* 0x0000000000007941 */ /* 0x000fea0003800200 */
.L_x_3528:
        /* <DEDUP_REMOVED lines=86> */
.L_x_3527:
[----:B------:R-:W-:Y:S05]  /*d1c0*/  BSYNC.RECONVERGENT B1 ;  /* 0x0000000000017941 */ /* 0x000fea0003800200 */
.L_x_3526:
[----:B------:R-:W3:Y:S02]  /*d1d0*/  LD.E R3, desc[UR4][R132.64+0xd0] ;  /* 0x0000d00484037980 */ /* 0x000ee4000c101900 */
[----:B---3--:R-:W-:Y:S05]  /*d1e0*/  IMAD.U32 R3, R3, -0x40, RZ ;  /* 0xffffffc003037824 */ /* 0x008fea00078e00ff */
[C---:B------:R-:W-:Y:S02]  /*d1f0*/  LEA R82, P1, R3.reuse, R82, 0x1 ;  /* 0x0000005203527211 */ /* 0x040fe400078208ff */
[C---:B------:R-:W-:Y:S02]  /*d200*/  LEA R80, P0, R3.reuse, R80, 0x1 ;  /* 0x0000005003507211 */ /* 0x040fe400078008ff */
[C---:B------:R-:W-:Y:S02]  /*d210*/  LEA.HI.X.SX32 R83, R3.reuse, R83, 0x1, P1 ;  /* 0x0000005303537211 */ /* 0x040fe400008f0eff */
[----:B------:R-:W-:Y:S09]  /*d220*/  LEA.HI.X.SX32 R81, R3, R81, 0x1, P0 ;  /* 0x0000005103517211 */ /* 0x000ff200000f0eff */
.L_x_3464:
[----:B------:R-:W-:Y:S05]  /*d230*/  BSYNC.RECONVERGENT B2 ;  /* 0x0000000000027941 */ /* 0x000fea0003800200 */
.L_x_3448:
        /* <DEDUP_REMOVED lines=101> */
.L_x_3531:
[----:B------:R-:W-:Y:S05]  /*d890*/  BSYNC.RECONVERGENT B0 ;  /* 0x0000000000007941 */ /* 0x000fea0003800200 */
.L_x_3530:
[----:B------:R-:W-:Y:S11]  /*d8a0*/  ISETP.GT.AND P0, PT, R96, R73, PT ;  /* 0x000000496000720c */ /* 0x000ff60003f04270 */
[----:B------:R-:W-:Y:S02]  /*d8b0*/  @!UPT UIADD3 URZ, UPT, UPT, URZ, URZ, URZ ;  /* 0x000000fffffff290 */ /* 0x000fe4000fffe0ff */
[----:B------:R-:W-:Y:S05]  /*d8c0*/  @P0 BRA `(.L_x_3532) ;  /* 0xffffff5000c40947 */ /* 0x000fea000383ffff */
.L_x_3431:
        /* <DEDUP_REMOVED lines=34> */
.L_x_3536:
[----:B------:R-:W-:Y:S05]  /*daf0*/  BSYNC.RECONVERGENT B0 ;  /* 0x0000000000007941 */ /* 0x000fea0003800200 */
.L_x_3535:
        /* <DEDUP_REMOVED lines=14> */
.L_x_3538:
[----:B------:R-:W-:Y:S05]  /*dbe0*/  BSYNC.RECONVERGENT B0 ;  /* 0x0000000000007941 */ /* 0x000fea0003800200 */
.L_x_3537:
        /* <DEDUP_REMOVED lines=16> */
.L_x_3540:
[----:B------:R-:W-:Y:S05]  /*dcf0*/  BSYNC.RECONVERGENT B0 ;  /* 0x0000000000007941 */ /* 0x000fea0003800200 */
.L_x_3539:
        /* <DEDUP_REMOVED lines=16> */
.L_x_3534:
        /* <DEDUP_REMOVED lines=84> */
.L_x_3548:
[----:B------:R-:W-:Y:S05]  /*e340*/  BSYNC.RECONVERGENT B0 ;  /* 0x0000000000007941 */ /* 0x000fea0003800200 */
.L_x_3547:
[----:B-----5:R-:W-:Y:S01]  /*e350*/  IMAD.MOV.U32 R6, RZ, RZ, R10 ;  /* 0x000000ffff067224 */ /* 0x020fe200078e000a */
[----:B------:R-:W-:Y:S01]  /*e360*/  MOV R4, R8 ;  /* 0x0000000800047202 */ /* 0x000fe20000000f00 */
[----:B------:R-:W-:Y:S01]  /*e370*/  IMAD.MOV.U32 R7, RZ, RZ, R11 ;  /* 0x000000ffff077224 */ /* 0x000fe200078e000b */
[----:B------:R-:W-:Y:S02]  /*e380*/  MOV R5, R9 ;  /* 0x0000000900057202 */ /* 0x000fe40000000f00 */
.L_x_3546:
[----:B------:R-:W-:Y:S05]  /*e390*/  BSYNC.RECONVERGENT B1 ;  /* 0x0000000000017941 */ /* 0x000fea0003800200 */
.L_x_3545:
        /* <DEDUP_REMOVED lines=48> */
.L_x_3550:
[----:B------:R-:W-:Y:S05]  /*e6a0*/  BSYNC.RECONVERGENT B0 ;  /* 0x0000000000007941 */ /* 0x000fea0003800200 */
.L_x_3549:
[----:B-----5:R3:W-:Y:S02]  /*e6b0*/  STS.128 [R65+0x2000], R8 ;  /* 0x0020000841007388 */ /* 0x0207e40000000c00 */
.L_x_3544:
[----:B------:R-:W-:Y:S05]  /*e6c0*/  BSYNC.RECONVERGENT B2 ;  /* 0x0000000000027941 */ /* 0x000fea0003800200 */
.L_x_3543:
        /* <DEDUP_REMOVED lines=60> */
.L_x_3556:
[----:B------:R-:W-:Y:S05]  /*ea90*/  BSYNC.RECONVERGENT B0 ;  /* 0x0000000000007941 */ /* 0x000fea0003800200 */
.L_x_3555:
[----:B-----5:R1:W-:Y:S02]  /*eaa0*/  STS.128 [R65+0x800], R8 ;  /* 0x0008000841007388 */ /* 0x0203e40000000c00 */
.L_x_3554:
[----:B------:R-:W-:Y:S05]  /*eab0*/  BSYNC.RECONVERGENT B1 ;  /* 0x0000000000017941 */ /* 0x000fea0003800200 */
.L_x_3553:
        /* <DEDUP_REMOVED lines=53> */
.L_x_3558:
[----:B------:R-:W-:Y:S05]  /*ee10*/  BSYNC.RECONVERGENT B0 ;  /* 0x0000000000007941 */ /* 0x000fea0003800200 */
.L_x_3557:
[----:B-----5:R3:W-:Y:S02]  /*ee20*/  STS.128 [R65+0x2800], R8 ;  /* 0x0028000841007388 */ /* 0x0207e40000000c00 */
.L_x_3552:
[----:B------:R-:W-:Y:S05]  /*ee30*/  BSYNC.RECONVERGENT B2 ;  /* 0x0000000000027941 */ /* 0x000fea0003800200 */
.L_x_3551:
        /* <DEDUP_REMOVED lines=61> */
.L_x_3564:
[----:B------:R-:W-:Y:S05]  /*f210*/  BSYNC.RECONVERGENT B0 ;  /* 0x0000000000007941 */ /* 0x000fea0003800200 */
.L_x_3563:
[----:B-----5:R1:W-:Y:S02]  /*f220*/  STS.128 [R65+0x1000], R8 ;  /* 0x0010000841007388 */ /* 0x0203e40000000c00 */
.L_x_3562:
[----:B------:R-:W-:Y:S05]  /*f230*/  BSYNC.RECONVERGENT B1 ;  /* 0x0000000000017941 */ /* 0x000fea0003800200 */
.L_x_3561:
        /* <DEDUP_REMOVED lines=53> */
.L_x_3566:
[----:B------:R-:W-:Y:S05]  /*f590*/  BSYNC.RECONVERGENT B0 ;  /* 0x0000000000007941 */ /* 0x000fea0003800200 */
.L_x_3565:
[----:B-----5:R1:W-:Y:S02]  /*f5a0*/  STS.128 [R65+0x3000], R8 ;  /* 0x0030000841007388 */ /* 0x0203e40000000c00 */
.L_x_3560:
[----:B------:R-:W-:Y:S05]  /*f5b0*/  BSYNC.RECONVERGENT B2 ;  /* 0x0000000000027941 */ /* 0x000fea0003800200 */
.L_x_3559:
        /* <DEDUP_REMOVED lines=62> */
.L_x_3570:
[----:B------:R-:W-:Y:S05]  /*f9a0*/  BSYNC.RECONVERGENT B0 ;  /* 0x0000000000007941 */ /* 0x000fea0003800200 */
.L_x_3569:
[----:B-----5:R1:W-:Y:S02]  /*f9b0*/  STS.128 [R65+0x1800], R8 ;  /* 0x0018000841007388 */ /* 0x0203e40000000c00 */
.L_x_3568:
[----:B------:R-:W-:Y:S05]  /*f9c0*/  BSYNC.RECONVERGENT B1 ;  /* 0x0000000000017941 */ /* 0x000fea0003800200 */
.L_x_3567:
        /* <DEDUP_REMOVED lines=54> */
.L_x_3572:
[----:B------:R-:W-:Y:S05]  /*fd30*/  BSYNC.RECONVERGENT B0 ;  /* 0x0000000000007941 */ /* 0x000fea0003800200 */
.L_x_3571:
[----:B-----5:R1:W-:Y:S01]  /*fd40*/  STS.128 [R65+0x3800], R8 ;  /* 0x0038000841007388 */ /* 0x0203e20000000c00 */
[----:B------:R-:W-:Y:S05]  /*fd50*/  BRA `(.L_x_3541) ;  /* 0x0000002c00907947 */ /* 0x000fea0003800000 */
.L_x_3542:
        /* <DEDUP_REMOVED lines=97> */
.L_x_3577:
[----:B------:R-:W-:Y:S05]  /*10370*/  BSYNC.RECONVERGENT B0 ;  /* 0x0000000000007941 */ /* 0x000fea0003800200 */
.L_x_3576:
[----:B------:R-:W-:Y:S05]  /*10380*/  BSYNC.RECONVERGENT B1 ;  /* 0x0000000000017941 */ /* 0x000fea0003800200 */
.L_x_3575:
        /* <DEDUP_REMOVED lines=87> */
.L_x_3579:
[----:B------:R-:W-:Y:S05]  /*10900*/  BSYNC.RECONVERGENT B0 ;  /* 0x0000000000007941 */ /* 0x000fea0003800200 */
.L_x_3578:
[----:B-----5:R4:W-:Y:S02]  /*10910*/  STS.128 [R65+0x2000], R20 ;  /* 0x0020001441007388 */ /* 0x0209e40000000c00 */
.L_x_3574:
[----:B------:R-:W-:Y:S05]  /*10920*/  BSYNC.RECONVERGENT B2 ;  /* 0x0000000000027941 */ /* 0x000fea0003800200 */
.L_x_3573:
        /* <DEDUP_REMOVED lines=91> */
.L_x_3585:
[----:B------:R-:W-:Y:S05]  /*10ee0*/  BSYNC.RECONVERGENT B0 ;  /* 0x0000000000007941 */ /* 0x000fea0003800200 */
.L_x_3584:
[----:B-----5:R4:W-:Y:S02]  /*10ef0*/  STS.128 [R65+0x800], R20 ;  /* 0x0008001441007388 */ /* 0x0209e40000000c00 */
.L_x_3583:
[----:B------:R-:W-:Y:S05]  /*10f00*/  BSYNC.RECONVERGENT B1 ;  /* 0x0000000000017941 */ /* 0x000fea0003800200 */
.L_x_3582:
        /* <DEDUP_REMOVED lines=86> */
.L_x_3587:
[----:B------:R-:W-:Y:S05]  /*11470*/  BSYNC.RECONVERGENT B0 ;  /* 0x0000000000007941 */ /* 0x000fea0003800200 */
.L_x_3586:
[----:B-----5:R4:W-:Y:S02]  /*11480*/  STS.128 [R65+0x2800], R20 ;  /* 0x0028001441007388 */ /* 0x0209e40000000c00 */
.L_x_3581:
[----:B------:R-:W-:Y:S05]  /*11490*/  BSYNC.RECONVERGENT B2 ;  /* 0x0000000000027941 */ /* 0x000fea0003800200 */
.L_x_3580:
        /* <DEDUP_REMOVED lines=94> */
.L_x_3593:
[----:B------:R-:W-:Y:S05]  /*11a80*/  BSYNC.RECONVERGENT B0 ;  /* 0x0000000000007941 */ /* 0x000fea0003800200 */
.L_x_3592:
[----:B-----5:R4:W-:Y:S02]  /*11a90*/  STS.128 [R65+0x1000], R20 ;  /* 0x0010001441007388 */ /* 0x0209e40000000c00 */
.L_x_3591:
[----:B------:R-:W-:Y:S05]  /*11aa0*/  BSYNC.RECONVERGENT B1 ;  /* 0x0000000000017941 */ /* 0x000fea0003800200 */
.L_x_3590:
        /* <DEDUP_REMOVED lines=84> */
.L_x_3595:
[----:B------:R-:W-:Y:S05]  /*11ff0*/  BSYNC.RECONVERGENT B0 ;  /* 0x0000000000007941 */ /* 0x000fea0003800200 */
.L_x_3594:
[----:B-----5:R4:W-:Y:S02]  /*12000*/  STS.128 [R65+0x3000], R20 ;  /* 0x0030001441007388 */ /* 0x0209e40000000c00 */
.L_x_3589:
[----:B------:R-:W-:Y:S05]  /*12010*/  BSYNC.RECONVERGENT B2 ;  /* 0x0000000000027941 */ /* 0x000fea0003800200 */
.L_x_3588:
        /* <DEDUP_REMOVED lines=95> */
.L_x_3599:
[----:B------:R-:W-:Y:S05]  /*12610*/  BSYNC.RECONVERGENT B0 ;  /* 0x0000000000007941 */ /* 0x000fea0003800200 */
.L_x_3598:
[----:B-----5:R1:W-:Y:S02]  /*12620*/  STS.128 [R65+0x1800], R20 ;  /* 0x0018001441007388 */ /* 0x0203e40000000c00 */
.L_x_3597:
[----:B------:R-:W-:Y:S05]  /*12630*/  BSYNC.RECONVERGENT B1 ;  /* 0x0000000000017941 */ /* 0x000fea0003800200 */
.L_x_3596:
        /* <DEDUP_REMOVED lines=84> */
.L_x_3601:
[----:B------:R-:W-:Y:S05]  /*12b80*/  BSYNC.RECONVERGENT B0 ;  /* 0x0000000000007941 */ /* 0x000fea0003800200 */
.L_x_3600:
[----:B-----5:R1:W-:Y:S02]  /*12b90*/  STS.128 [R65+0x3800], R4 ;  /* 0x0038000441007388 */ /* 0x0203e40000000c00 */
.L_x_3541:
[----:B------:R-:W-:Y:S05]  /*12ba0*/  BSYNC.RECONVERGENT B3 ;  /* 0x0000000000037941 */ /* 0x000fea0003800200 */
.L_x_3533:
        /* <DEDUP_REMOVED lines=24> */
.L_x_3603:
[----:B------:R-:W-:Y:S05]  /*12d30*/  BSYNC.RECONVERGENT B0 ;  /* 0x0000000000007941 */ /* 0x000fea0003800200 */
.L_x_3602:
[----:B-1----:R-:W-:Y:S01]  /*12d40*/  LEA R6, P1, R68, R222, 0x1 ;  /* 0x000000de44067211 */ /* 0x002fe200078208ff */
[----:B------:R-:W-:Y:S01]  /*12d50*/  BSSY.RECONVERGENT B0, `(.L_x_3604) ;  /* 0x0000011000007945 */ /* 0x000fe20003800200 */
[----:B------:R-:W-:Y:S01]  /*12d60*/  ISETP.GE.AND P2, PT, R2, R5, PT ;  /* 0x000000050200720c */ /* 0x000fe20003f46270 */
[----:B------:R-:W-:Y:S01]  /*12d70*/  VIADD R0, R124, 0x60 ;  /* 0x000000607c007836 */ /* 0x000fe20000000000 */
[----:B------:R-:W-:Y:S01]  /*12d80*/  LEA.HI.X R7, R68, R223, R71, 0x1, P1 ;  /* 0x000000df44077211 */ /* 0x000fe200008f0c47 */
[----:B------:R-:W-:Y:S10]  /*12d90*/  @P0 BRA `(.L_x_3605) ;  /* 0x0000000000300947 */ /* 0x000ff40003800000 */
        /* <DEDUP_REMOVED lines=12> */
.L_x_3605:
[----:B------:R-:W-:Y:S05]  /*12e60*/  BSYNC.RECONVERGENT B0 ;  /* 0x0000000000007941 */ /* 0x000fea0003800200 */
.L_x_3604:
[----:B------:R-:W-:Y:S04]  /*12e70*/  BSSY.RECONVERGENT B0, `(.L_x_3606) ;  /* 0x0000010000007945 */ /* 0x000fe80003800200 */
        /* <DEDUP_REMOVED lines=15> */
.L_x_3607:
[----:B------:R-:W-:Y:S05]  /*12f70*/  BSYNC.RECONVERGENT B0 ;  /* 0x0000000000007941 */ /* 0x000fea0003800200 */
.L_x_3606:
[----:B------:R-:W-:Y:S01]  /*12f80*/  BSSY.RECONVERGENT B0, `(.L_x_3608) ;  /* 0x0000012000007945 */ /* 0x000fe20003800200 */
[----:B------:R-:W-:Y:S02]  /*12f90*/  ISETP.GE.AND P0, PT, R0, R5, PT ;  /* 0x000000050000720c */ /* 0x000fe40003f06270 */
[----:B------:R-:W-:Y:S01]  /*12fa0*/  IADD3 R124, PT, PT, R124, 0x70, RZ ;  /* 0x000000707c7c7810 */ /* 0x000fe20007ffe0ff */
        /* <DEDUP_REMOVED lines=15> */
.L_x_3609:
[----:B------:R-:W-:Y:S05]  /*130a0*/  BSYNC.RECONVERGENT B0 ;  /* 0x0000000000007941 */ /* 0x000fea0003800200 */
.L_x_3608:
[----:B------:R-:W-:Y:S01]  /*130b0*/  BSSY.RECONVERGENT B0, `(.L_x_3610) ;  /* 0x0000014000007945 */ /* 0x000fe20003800200 */
[----:B------:R-:W-:-:S03]  /*130c0*/  ISETP.GE.AND P1, PT, R124, R5, PT ;  /* 0x000000057c00720c */ /* 0x000fc60003f26270 */
[----:B------:R-:W-:Y:S10]  /*130d0*/  @P3 BRA `(.L_x_3611) ;  /* 0x0000000000443947 */ /* 0x000ff40003800000 */
[----:B--23--:R-:W-:Y:S01]  /*130e0*/  MOV R8, R6 ;  /* 0x0000000600087202 */ /* 0x00cfe20000000f00 */
        /* <DEDUP_REMOVED lines=16> */
.L_x_3611:
[----:B------:R-:W-:Y:S05]  /*131f0*/  BSYNC.RECONVERGENT B0 ;  /* 0x0000000000007941 */ /* 0x000fea0003800200 */
.L_x_3610:
        /* <DEDUP_REMOVED lines=16> */
.L_x_3613:
[----:B------:R-:W-:Y:S05]  /*13300*/  BSYNC.RECONVERGENT B0 ;  /* 0x0000000000007941 */ /* 0x000fea0003800200 */
.L_x_3612:
[----:B------:R-:W-:Y:S04]  /*13310*/  BSSY.RECONVERGENT B0, `(.L_x_3614) ;  /* 0x0000013000007945 */ /* 0x000fe80003800200 */
[----:B------:R-:W-:Y:S05]  /*13320*/  @P0 BRA `(.L_x_3615) ;  /* 0x0000000000440947 */ /* 0x000fea0003800000 */
        /* <DEDUP_REMOVED lines=17> */
.L_x_3615:
[----:B------:R-:W-:Y:S05]  /*13440*/  BSYNC.RECONVERGENT B0 ;  /* 0x0000000000007941 */ /* 0x000fea0003800200 */
.L_x_3614:
[----:B------:R-:W-:Y:S04]  /*13450*/  BSSY.RECONVERGENT B0, `(.L_x_3616) ;  /* 0x0000011000007945 */ /* 0x000fe80003800200 */
        /* <DEDUP_REMOVED lines=16> */
.L_x_3617:
[----:B------:R-:W-:Y:S05]  /*13560*/  BSYNC.RECONVERGENT B0 ;  /* 0x0000000000007941 */ /* 0x000fea0003800200 */
.L_x_3616:
[----:B------:R-:W0:Y:S01]  /*13570*/  LDGDEPBAR ;  /* 0x00000000000079af */ /* 0x000e220000000000 */
[----:B------:R-:W-:Y:S03]  /*13580*/  BSSY.RECONVERGENT B0, `(.L_x_3618) ;  /* 0x0000017000007945 */ /* 0x000fe60003800200 */
[----:B------:R1:W5:Y:S04]  /*13590*/  LD.E R54, desc[UR4][R132.64+0x184] ;  /* 0x0001840484367980 */ /* 0x000368000c101900 */
        /* <DEDUP_REMOVED lines=19> */
.L_x_3619:
[----:B------:R1:W-:Y:S04]  /*136d0*/  STS.128 [R65+0xc000], RZ ;  /* 0x00c000ff41007388 */ /* 0x0003e80000000c00 */
[----:B------:R1:W-:Y:S02]  /*136e0*/  STS.128 [R65+0x10000], RZ ;  /* 0x010000ff41007388 */ /* 0x0003e40000000c00 */
.L_x_3620:
[----:B------:R-:W-:Y:S05]  /*136f0*/  BSYNC.RECONVERGENT B0 ;  /* 0x0000000000007941 */ /* 0x000fea0003800200 */
.L_x_3618:
        /* <DEDUP_REMOVED lines=25> */
.L_x_3622:
[----:B------:R-:W-:Y:S05]  /*13890*/  BSYNC.RECONVERGENT B0 ;  /* 0x0000000000007941 */ /* 0x000fea0003800200 */
.L_x_3621:
[----:B------:R1:W-:Y:S01]  /*138a0*/  @P3 STS.128 [R65+0xd000], RZ ;  /* 0x00d000ff41003388 */ /* 0x0003e20000000c00 */
[----:B------:R-:W-:Y:S03]  /*138b0*/  BSSY.RECONVERGENT B0, `(.L_x_3623) ;  /* 0x0000011000007945 */ /* 0x000fe60003800200 */
[----:B------:R1:W-:Y:S01]  /*138c0*/  @P3 STS.128 [R65+0x11000], RZ ;  /* 0x011000ff41003388 */ /* 0x0003e20000000c00 */
        /* <DEDUP_REMOVED lines=15> */
.L_x_3624:
[----:B------:R-:W-:Y:S05]  /*139c0*/  BSYNC.RECONVERGENT B0 ;  /* 0x0000000000007941 */ /* 0x000fea0003800200 */
.L_x_3623:
        /* <DEDUP_REMOVED lines=19> */
.L_x_3626:
[----:B------:R-:W-:Y:S05]  /*13b00*/  BSYNC.RECONVERGENT B0 ;  /* 0x0000000000007941 */ /* 0x000fea0003800200 */
.L_x_3625:
        /* <DEDUP_REMOVED lines=21> */
.L_x_3628:
[----:B------:R-:W-:Y:S05]  /*13c60*/  BSYNC.RECONVERGENT B0 ;  /* 0x0000000000007941 */ /* 0x000fea0003800200 */
.L_x_3627:
        /* <DEDUP_REMOVED lines=18> */
.L_x_3630:
[----:B------:R-:W-:Y:S05]  /*13d90*/  BSYNC.RECONVERGENT B0 ;  /* 0x0000000000007941 */ /* 0x000fea0003800200 */
.L_x_3629:
        /* <DEDUP_REMOVED lines=21> */
.L_x_3632:
[----:B------:R-:W-:Y:S05]  /*13ef0*/  BSYNC.RECONVERGENT B0 ;  /* 0x0000000000007941 */ /* 0x000fea0003800200 */
.L_x_3631:
        /* <DEDUP_REMOVED lines=19> */
.L_x_3634:
[----:B------:R-:W-:Y:S05]  /*14030*/  BSYNC.RECONVERGENT B0 ;  /* 0x0000000000007941 */ /* 0x000fea0003800200 */
.L_x_3633:
[----:B------:R-:W3:Y:S01]  /*14040*/  S2UR UR6, SR_CgaCtaId ;  /* 0x00000000000679c3 */ /* 0x000ee20000008800 */
[----:B--2---:R-:W-:Y:S01]  /*14050*/  SHF.R.U32.HI R211, RZ, 0x1, R208 ;  /* 0x00000001ffd37819 */ /* 0x004fe200000116d0 */
[----:B------:R-:W-:Y:S01]  /*14060*/  UMOV UR7, 0x400 ;  /* 0x0000040000077882 */ /* 0x000fe20000000000 */
[C---:B------:R-:W-:Y:S01]  /*14070*/  SHF.L.U32 R185, R208.reuse, 0x6, RZ ;  /* 0x00000006d0b97819 */ /* 0x040fe200000006ff */
[----:B------:R-:W2:Y:S01]  /*14080*/  LD.E R121, desc[UR4][R132.64+0x18c] ;  /* 0x00018c0484797980 */ /* 0x000ea2000c101900 */
[C---:B------:R-:W-:Y:S02]  /*14090*/  SHF.L.U32 R212, R208.reuse, 0x5, RZ ;  /* 0x00000005d0d47819 */ /* 0x040fe400000006ff */
[C---:B------:R-:W-:Y:S01]  /*140a0*/  SHF.L.U32 R209, R208.reuse, 0x3, RZ ;  /* 0x00000003d0d17819 */ /* 0x040fe200000006ff */
[----:B------:R-:W0:Y:S01]  /*140b0*/  LDGDEPBAR ;  /* 0x00000000000079af */ /* 0x000e220000000000 */
[----:B-1----:R-:W-:Y:S02]  /*140c0*/  LOP3.LUT R4, R211, 0x8, RZ, 0xc0, !PT ;  /* 0x00000008d3047812 */ /* 0x002fe400078ec0ff */
[----:B------:R-:W-:-:S02]  /*140d0*/  LOP3.LUT R2, R208, 0x8, RZ, 0xc0, !PT ;  /* 0x00000008d0027812 */ /* 0x000fc400078ec0ff */
[----:B------:R-:W-:Y:S02]  /*140e0*/  LOP3.LUT R212, R212, 0x7c00, RZ, 0xc0, !PT ;  /* 0x00007c00d4d47812 */ /* 0x000fe400078ec0ff */
[----:B------:R-:W-:Y:S02]  /*140f0*/  LOP3.LUT R0, R209, 0x38, RZ, 0xc0, !PT ;  /* 0x00000038d1007812 */ /* 0x000fe400078ec0ff */
[--C-:B------:R-:W-:Y:S02]  /*14100*/  LOP3.LUT R7, R4, 0x1c0, R185.reuse, 0xf8, !PT ;  /* 0x000001c004077812 */ /* 0x100fe400078ef8b9 */
[--C-:B------:R-:W-:Y:S02]  /*14110*/  LOP3.LUT R5, R2, 0x1c0, R185.reuse, 0xf8, !PT ;  /* 0x000001c002057812 */ /* 0x100fe400078ef8b9 */
[----:B------:R-:W-:Y:S02]  /*14120*/  LOP3.LUT R125, R212, 0x200, R185, 0xf8, !PT ;  /* 0x00000200d47d7812 */ /* 0x000fe400078ef8b9 */
[----:B------:R-:W-:Y:S01]  /*14130*/  LOP3.LUT R52, R7, R0, RZ, 0x3c, !PT ;  /* 0x0000000007347212 */ /* 0x000fe200078e3cff */
[----:B---3--:R-:W-:Y:S01]  /*14140*/  ULEA UR6, UR6, UR7, 0x18 ;  /* 0x0000000706067291 */ /* 0x008fe2000f8ec0ff */
[----:B------:R-:W-:-:S02]  /*14150*/  LOP3.LUT R2, R185, 0x400, RZ, 0xc0, !PT ;  /* 0x00000400b9027812 */ /* 0x000fc400078ec0ff */
[----:B------:R-:W-:Y:S02]  /*14160*/  LOP3.LUT R5, R5, R0, RZ, 0x3c, !PT ;  /* 0x0000000005057212 */ /* 0x000fe400078e3cff */
[----:B------:R-:W-:Y:S02]  /*14170*/  LOP3.LUT R125, R125, R52, RZ, 0xfc, !PT ;  /* 0x000000347d7d7212 */ /* 0x000fe400078efcff */
[----:B------:R-:W-:Y:S02]  /*14180*/  LEA R2, R5, R2, 0x1 ;  /* 0x0000000205027211 */ /* 0x000fe400078e08ff */
[----:B------:R-:W-:Y:S02]  /*14190*/  LEA R125, R125, UR6, 0x1 ;  /* 0x000000067d7d7c11 */ /* 0x000fe4000f8e08ff */
[----:B------:R-:W-:Y:S01]  /*141a0*/  MOV R210, 0x20 ;  /* 0x0000002000d27802 */ /* 0x000fe20000000f00 */
[----:B------:R-:W-:Y:S01]  /*141b0*/  LDSM.16.M88.4 R36, [R2+UR6+0x4000] ;  /* 0x004000060224783b */ /* 0x000fe20008000200 */
[----:B------:R-:W-:-:S02]  /*141c0*/  LOP3.LUT P6, RZ, R208, 0x2, RZ, 0xc0, !PT ;  /* 0x00000002d0ff7812 */ /* 0x000fc400078cc0ff */
[----:B------:R-:W-:Y:S01]  /*141d0*/  IADD3 R55, PT, PT, R2, UR6, RZ ;  /* 0x0000000602377c10 */ /* 0x000fe2000fffe0ff */
[----:B------:R-:W1:Y:S01]  /*141e0*/  LDSM.16.M88.4 R76, [R125] ;  /* 0x000000007d4c783b */ /* 0x000e620000000200 */
[----:B------:R-:W-:-:S03]  /*141f0*/  SEL R124, R210, 0xffffffe0, !P6 ;  /* 0xffffffe0d27c7807 */ /* 0x000fc60007000000 */
[----:B------:R-:W3:Y:S01]  /*14200*/  LDSM.16.M88.4 R28, [R2+UR6+0x4800] ;  /* 0x00480006021c783b */ /* 0x000ee20008000200 */
[-C--:B------:R-:W-:Y:S02]  /*14210*/  IADD3 R122, PT, PT, R125, R124.reuse, RZ ;  /* 0x0000007c7d7a7210 */ /* 0x080fe40007ffe0ff */
[----:B------:R-:W-:Y:S01]  /*14220*/  IADD3 R120, PT, PT, R55, R124, RZ ;  /* 0x0000007c37787210 */ /* 0x000fe20007ffe0ff */
[----:B----4-:R-:W4:Y:S04]  /*14230*/  LDSM.16.M88.4 R20, [R2+UR6+0x5000] ;  /* 0x005000060214783b */ /* 0x010f280008000200 */
[----:B------:R-:W4:Y:S04]  /*14240*/  LDSM.16.M88.4 R12, [R2+UR6+0x5800] ;  /* 0x00580006020c783b */ /* 0x000f280008000200 */
[----:B------:R-:W4:Y:S04]  /*14250*/  LDSM.16.M88.4 R4, [R2+UR6+0x6000] ;  /* 0x006000060204783b */ /* 0x000f280008000200 */
[----:B------:R-:W4:Y:S04]  /*14260*/  LDSM.16.M88.4 R92, [R2+UR6+0x6800] ;  /* 0x00680006025c783b */ /* 0x000f280008000200 */
[----:B------:R-:W4:Y:S04]  /*14270*/  LDSM.16.M88.4 R84, [R2+UR6+0x7000] ;  /* 0x007000060254783b */ /* 0x000f280008000200 */
[----:B------:R-:W4:Y:S04]  /*14280*/  LDSM.16.M88.4 R44, [R2+UR6+0x7800] ;  /* 0x00780006022c783b */ /* 0x000f280008000200 */
[----:B------:R-:W-:Y:S04]  /*14290*/  LDSM.16.M88.4 R112, [R122] ;  /* 0x000000007a70783b */ /* 0x000fe80000000200 */
[----:B------:R-:W4:Y:S01]  /*142a0*/  LDSM.16.M88.4 R60, [R120+0x4000] ;  /* 0x00400000783c783b */ /* 0x000f220000000200 */
[----:B-1---5:R-:W-:Y:S03]  /*142b0*/  HMMA.16816.F32.BF16 R40, R76, R36, RZ ;  /* 0x000000244c28723c */ /* 0x022fe600000418ff */
[----:B------:R-:W1:Y:S01]  /*142c0*/  LDSM.16.M88.4 R56, [R120+0x4800] ;  /* 0x004800007838783b */ /* 0x000e620000000200 */
[----:B------:R-:W-:-:S02]  /*142d0*/  MOV R66, 0x40 ;  /* 0x0000004000427802 */ /* 0x000fc40000000f00 */
[----:B------:R-:W-:Y:S01]  /*142e0*/  LOP3.LUT P2, RZ, R208, 0x4, RZ, 0xc0, !PT ;  /* 0x00000004d0ff7812 */ /* 0x000fe2000784c0ff */
[----:B------:R-:W1:Y:S01]  /*142f0*/  LDSM.16.M88.4 R48, [R120+0x5000] ;  /* 0x005000007830783b */ /* 0x000e620000000200 */
        /* <DEDUP_REMOVED lines=39> */
[----:B------:R-:W-:Y:S07]  /*14570*/  LDSM.16.M88.4 R100, [R55+0x7800] ;  /* 0x007800003764783b */ /* 0x000fee0000000200 */
[C---:B------:R-:W-:Y:S08]  /*14580*/  HMMA.16816.F32.BF16 R40, R72.reuse, R68, R40 ;  /* 0x000000444828723c */ /* 0x040ff00000041828 */
[C---:B------:R-:W-:Y:S01]  /*14590*/  HMMA.16816.F32.BF16 R36, R72.reuse, R70, R36 ;  /* 0x000000464824723c */ /* 0x040fe20000041824 */
[----:B------:R-:W3:Y:S07]  /*145a0*/  LDSM.16.M88.4 R68, [R55+0x6800] ;  /* 0x006800003744783b */ /* 0x000eee0000000200 */
[C---:B----4-:R-:W-:Y:S08]  /*145b0*/  HMMA.16816.F32.BF16 R32, R72.reuse, R60, R32 ;  /* 0x0000003c4820723c */ /* 0x050ff00000041820 */
[----:B------:R-:W-:Y:S01]  /*145c0*/  HMMA.16816.F32.BF16 R28, R72, R62, R28 ;  /* 0x0000003e481c723c */ /* 0x000fe2000004181c */
[----:B------:R-:W4:Y:S07]  /*145d0*/  LDSM.16.M88.4 R60, [R55+0x7000] ;  /* 0x00700000373c783b */ /* 0x000f2e0000000200 */
        /* <DEDUP_REMOVED lines=9> */
[C---:B-1----:R-:W-:Y:S08]  /*14670*/  HMMA.16816.F32.BF16 R24, R72.reuse, R56, R24 ;  /* 0x000000384818723c */ /* 0x042ff00000041818 */
[C---:B------:R-:W-:Y:S01]  /*14680*/  HMMA.16816.F32.BF16 R20, R72.reuse, R58, R20 ;  /* 0x0000003a4814723c */ /* 0x040fe20000041814 */
[----:B------:R-:W-:Y:S07]  /*14690*/  LDSM.16.M88.4 R56, [R117] ;  /* 0x000000007538783b */ /* 0x000fee0000000200 */
[C---:B--2---:R-:W-:Y:S08]  /*146a0*/  HMMA.16816.F32.BF16 R16, R72.reuse, R48, R16 ;  /* 0x000000304810723c */ /* 0x044ff00000041810 */
        /* <DEDUP_REMOVED lines=14> */
[----:B------:R-:W4:Y:S03]  /*14790*/  LDSM.16.M88.4 R100, [R2+UR6+0x8000] ;  /* 0x008000060264783b */ /* 0x000f260008000200 */
        /* <DEDUP_REMOVED lines=8> */
[----:B------:R-:W-:Y:S07]  /*14820*/  LDSM.16.M88.4 R68, [R122+0x2000] ;  /* 0x002000007a44783b */ /* 0x000fee0000000200 */
[C---:B----4-:R-:W-:Y:S01]  /*14830*/  HMMA.16816.F32.BF16 R108, R56.reuse, R72, R8 ;  /* 0x00000048386c723c */ /* 0x050fe20000041808 */
        /* <DEDUP_REMOVED lines=10> */
[C---:B-1----:R-:W-:Y:S08]  /*148e0*/  HMMA.16816.F32.BF16 R96, R56.reuse, R48, R96 ;  /* 0x000000303860723c */ /* 0x042ff00000041860 */
[C---:B------:R-:W-:Y:S01]  /*148f0*/  HMMA.16816.F32.BF16 R92, R56.reuse, R50, R92 ;  /* 0x00000032385c723c */ /* 0x040fe2000004185c */
[----:B------:R-:W1:Y:S07]  /*14900*/  LDSM.16.M88.4 R48, [R2+UR6+0x8800] ;  /* 0x008800060230783b */ /* 0x000e6e0008000200 */
[C---:B--2---:R-:W-:Y:S08]  /*14910*/  HMMA.16816.F32.BF16 R88, R56.reuse, R44, R88 ;  /* 0x0000002c3858723c */ /* 0x044ff00000041858 */
[----:B------:R-:W-:Y:S01]  /*14920*/  HMMA.16816.F32.BF16 R84, R56, R46, R84 ;  /* 0x0000002e3854723c */ /* 0x000fe20000041854 */
[----:B------:R-:W2:Y:S07]  /*14930*/  LDSM.16.M88.4 R44, [R2+UR6+0x9000] ;  /* 0x00900006022c783b */ /* 0x000eae0008000200 */
        /* <DEDUP_REMOVED lines=9> */
[----:B------:R-:W4:Y:S07]  /*149d0*/  LDSM.16.M88.4 R40, [R2+UR6+0x9800] ;  /* 0x009800060228783b */ /* 0x000f2e0008000200 */
[C---:B-1----:R-:W-:Y:S08]  /*149e0*/  HMMA.16816.F32.BF16 R32, R104.reuse, R48, R32 ;  /* 0x000000306820723c */ /* 0x042ff00000041820 */
[C---:B------:R-:W-:Y:S08]  /*149f0*/  HMMA.16816.F32.BF16 R28, R104.reuse, R50, R28 ;  /* 0x00000032681c723c */ /* 0x040ff0000004181c */
[C---:B--2---:R-:W-:Y:S08]  /*14a00*/  HMMA.16816.F32.BF16 R24, R104.reuse, R44, R24 ;  /* 0x0000002c6818723c */ /* 0x044ff00000041818 */
        /* <DEDUP_REMOVED lines=11> */
[----:B------:R-:W4:Y:S07]  /*14ac0*/  LDSM.16.M88.4 R8, [R2+UR6+0xa000] ;  /* 0x00a000060208783b */ /* 0x000f2e0008000200 */
        /* <DEDUP_REMOVED lines=8> */
[----:B------:R-:W3:Y:S01]  /*14b50*/  LDSM.16.M88.4 R16, [R2+UR6+0xa800] ;  /* 0x00a800060210783b */ /* 0x000ee20008000200 */
        /* <DEDUP_REMOVED lines=42> */
[----:B----4-:R-:W4:Y:S01]  /*14e00*/  LDSM.16.M88.4 R28, [R2+UR6+0xb000] ;  /* 0x00b00006021c783b */ /* 0x010f220008000200 */
        /* <DEDUP_REMOVED lines=15> */
[----:B--2---:R-:W2:Y:S01]  /*14f00*/  LDSM.16.M88.4 R20, [R2+UR6+0xb800] ;  /* 0x00b800060214783b */ /* 0x004ea20008000200 */
[-C--:B------:R-:W-:Y:S01]  /*14f10*/  FMUL.FTZ R12, R12, R121.reuse ;  /* 0x000000790c0c7220 */ /* 0x080fe20000410000 */
[----:B------:R-:W-:-:S05]  /*14f20*/  FMUL.FTZ R13, R13, R121 ;  /* 0x000000790d0d7220 */ /* 0x000fca0000410000 */
[----:B------:R-:W-:Y:S01]  /*14f30*/  HMMA.16816.F32.BF16 R4, R60, R34, R4 ;  /* 0x000000223c04723c */ /* 0x000fe20000041804 */
[-C--:B------:R-:W-:Y:S01]  /*14f40*/  FMUL.FTZ R43, R57, R121.reuse ;  /* 0x00000079392b7220 */ /* 0x080fe20000410000 */
[-C--:B------:R-:W-:Y:S01]  /*14f50*/  FMUL.FTZ R41, R58, R121.reuse ;  /* 0x000000793a297220 */ /* 0x080fe20000410000 */
[-C--:B------:R-:W-:Y:S01]  /*14f60*/  FMUL.FTZ R42, R59, R121.reuse ;  /* 0x000000793b2a7220 */ /* 0x080fe20000410000 */
[----:B------:R-:W3:Y:S01]  /*14f70*/  MUFU.TANH R58, R12 ;  /* 0x0000000c003a7308 */ /* 0x000ee20000002400 */
[----:B------:R-:W-:-:S03]  /*14f80*/  FMUL.FTZ R57, R15, R121 ;  /* 0x000000790f397220 */ /* 0x000fc60000410000 */
[----:B------:R-:W-:Y:S01]  /*14f90*/  HMMA.16816.F32.BF16 R108, R60, R32, R108 ;  /* 0x000000203c6c723c */ /* 0x000fe2000004186c */
[----:B------:R-:W-:-:S03]  /*14fa0*/  FMUL.FTZ R33, R14, R121 ;  /* 0x000000790e217220 */ /* 0x000fc60000410000 */
[----:B------:R1:W1:Y:S04]  /*14fb0*/  MUFU.TANH R59, R13 ;  /* 0x0000000d003b7308 */ /* 0x0002680000002400 */
        /* <DEDUP_REMOVED lines=25> */
[-C--:B------:R-:W-:Y:S01]  /*15150*/  FMUL.FTZ R123, R108, R121.reuse ;  /* 0x000000796c7b7220 */ /* 0x080fe20000410000 */
[----:B------:R-:W-:Y:S01]  /*15160*/  IADD3 R32, PT, PT, R64, -0x1, RZ ;  /* 0xffffffff40207810 */ /* 0x000fe20007ffe0ff */
[-C--:B------:R-:W-:Y:S01]  /*15170*/  FMUL.FTZ R48, R48, R121.reuse ;  /* 0x0000007930307220 */ /* 0x080fe20000410000 */
[-C--:B------:R-:W-:Y:S01]  /*15180*/  FMUL.FTZ R49, R49, R121.reuse ;  /* 0x0000007931317220 */ /* 0x080fe20000410000 */
[-C--:B------:R-:W-:Y:S01]  /*15190*/  FMUL.FTZ R100, R100, R121.reuse ;  /* 0x0000007964647220 */ /* 0x080fe20000410000 */
[-C--:B------:R-:W-:Y:S01]  /*151a0*/  FMUL.FTZ R101, R101, R121.reuse ;  /* 0x0000007965657220 */ /* 0x080fe20000410000 */
[----:B------:R-:W-:Y:S01]  /*151b0*/  HMMA.16816.F32.BF16 R76, R68, R30, R76 ;  /* 0x0000001e444c723c */ /* 0x000fe2000004184c */
[-C--:B------:R-:W-:Y:S01]  /*151c0*/  FMUL.FTZ R56, R56, R121.reuse ;  /* 0x0000007938387220 */ /* 0x080fe20000410000 */
[----:B------:R-:W-:Y:S01]  /*151d0*/  FMUL.FTZ R96, R96, R121 ;  /* 0x0000007960607220 */ /* 0x000fe20000410000 */
[----:B------:R-:W-:Y:S01]  /*151e0*/  IADD3 R237, PT, PT, R67, -R228, -R54 ;  /* 0x800000e443ed7210 */ /* 0x000fe20007ffe836 */
[----:B------:R-:W4:Y:S01]  /*151f0*/  MUFU.TANH R117, R117 ;  /* 0x0000007500757308 */ /* 0x000f220000002400 */
[----:B------:R-:W-:Y:S01]  /*15200*/  IADD3 R3, PT, PT, R3, R67, -R228 ;  /* 0x0000004303037210 */ /* 0x000fe20007ffe8e4 */
[----:B------:R-:W-:-:S04]  /*15210*/  DEPBAR.LE SB0, 0x0 ;  /* 0x000080000000791a */ /* 0x000fc80000000000 */
[C---:B---3--:R-:W-:Y:S08]  /*15220*/  HMMA.16816.F32.BF16 R88, R72.reuse, R16, R88 ;  /* 0x000000104858723c */ /* 0x048ff00000041858 */
        /* <DEDUP_REMOVED lines=32> */
[----:B------:R-:W-:Y:S01]  /*15430*/  SHF.R.U32.HI R30, RZ, 0x2, R208 ;  /* 0x00000002ff1e7819 */ /* 0x000fe200000116d0 */
[----:B------:R-:W-:Y:S01]  /*15440*/  FMUL.FTZ R79, R79, R121 ;  /* 0x000000794f4f7220 */ /* 0x000fe20000410000 */
[----:B------:R-:W-:-:S02]  /*15450*/  LOP3.LUT R13, R211, 0x1f0, RZ, 0xc0, !PT ;  /* 0x000001f0d30d7812 */ /* 0x000fc400078ec0ff */
[----:B------:R-:W-:Y:S01]  /*15460*/  ISETP.GT.AND P0, PT, R32, R217, PT ;  /* 0x000000d92000720c */ /* 0x000fe20003f04270 */
[----:B------:R-:W1:Y:S01]  /*15470*/  MUFU.TANH R118, R118 ;  /* 0x0000007600767308 */ /* 0x000e620000002400 */
[----:B------:R-:W-:-:S04]  /*15480*/  LOP3.LUT R30, R13, 0x7, R30, 0xf8, !PT ;  /* 0x000000070d1e7812 */ /* 0x000fc800078ef81e */
[----:B------:R-:W-:-:S03]  /*15490*/  LEA R30, R227, R30, 0x6 ;  /* 0x0000001ee31e7211 */ /* 0x000fc600078e30ff */
        /* <DEDUP_REMOVED lines=47> */
[----:B------:R1:W1:Y:S01]  /*15790*/  MUFU.TANH R54, R79 ;  /* 0x0000004f00367308 */ /* 0x0002620000002400 */
[----:B------:R-:W-:Y:S01]  /*157a0*/  BSSY.RECONVERGENT B1, `(.L_x_3635) ;  /* 0x00000bf000017945 */ /* 0x000fe20003800200 */
[----:B------:R-:W-:-:S02]  /*157b0*/  VIADDMNMX R238, R236, 0x1, R67, PT ;  /* 0x00000001ecee7846 */ /* 0x000fc40003800143 */
[----:B------:R-:W-:Y:S02]  /*157c0*/  VIMNMX R239, PT, PT, RZ, R237, !PT ;  /* 0x000000edffef7248 */ /* 0x000fe40007fe0100 */
[----:B------:R-:W-:Y:S02]  /*157d0*/  VIADDMNMX R236, R236, 0x9, R67, PT ;  /* 0x00000009ecec7846 */ /* 0x000fe40003800143 */
[----:B------:R-:W-:Y:S02]  /*157e0*/  LOP3.LUT R55, R185, 0x200, RZ, 0xc0, !PT ;  /* 0x00000200b9377812 */ /* 0x000fe400078ec0ff */
        /* <DEDUP_REMOVED lines=17> */
.L_x_3638:
[----:B------:R-:W2:Y:S01]  /*15900*/  LD.E R61, desc[UR4][R132.64+0x170] ;  /* 0x00017004843d7980 */ /* 0x000ea2000c101900 */
[----:B------:R-:W-:Y:S01]  /*15910*/  VIADD R29, R53, 0xffffff00 ;  /* 0xffffff00351d7836 */ /* 0x000fe20000000000 */
[----:B------:R-:W-:-:S04]  /*15920*/  SHF.L.U32 R60, R32, 0x7, RZ ;  /* 0x00000007203c7819 */ /* 0x000fc800000006ff */
[----:B------:R-:W-:Y:S02]  /*15930*/  IABS R3, R29 ;  /* 0x0000001d00037213 */ /* 0x000fe40000000000 */
[----:B------:R-:W-:Y:S02]  /*15940*/  IABS R13, R60 ;  /* 0x0000003c000d7213 */ /* 0x000fe40000000000 */
[-C--:B--2---:R-:W-:Y:S02]  /*15950*/  IABS R19, R61.reuse ;  /* 0x0000003d00137213 */ /* 0x084fe40000000000 */
[-C--:B------:R-:W-:Y:S02]  /*15960*/  IABS R30, R61.reuse ;  /* 0x0000003d001e7213 */ /* 0x080fe40000000000 */
[----:B------:R-:W2:Y:S01]  /*15970*/  I2F.RP R25, R19 ;  /* 0x0000001300197306 */ /* 0x000ea20000209400 */
[----:B------:R-:W-:Y:S02]  /*15980*/  LOP3.LUT R29, R29, R61, RZ, 0x3c, !PT ;  /* 0x0000003d1d1d7212 */ /* 0x000fe400078e3cff */
[----:B------:R-:W-:-:S02]  /*15990*/  IADD3 R30, PT, PT, RZ, -R30, RZ ;  /* 0x8000001eff1e7210 */ /* 0x000fc40007ffe0ff */
[----:B------:R-:W-:-:S04]  /*159a0*/  LOP3.LUT R60, R60, R61, RZ, 0x3c, !PT ;  /* 0x0000003d3c3c7212 */ /* 0x000fc800078e3cff */
[----:B------:R-:W-:Y:S01]  /*159b0*/  ISETP.GE.AND P3, PT, R60, RZ, PT ;  /* 0x000000ff3c00720c */ /* 0x000fe20003f66270 */
[----:B--2---:R-:W2:Y:S02]  /*159c0*/  MUFU.RCP R72, R25 ;  /* 0x0000001900487308 */ /* 0x004ea40000001000 */
[----:B--2---:R-:W-:-:S06]  /*159d0*/  VIADD R72, R72, 0xffffffe ;  /* 0x0ffffffe48487836 */ /* 0x004fcc0000000000 */
[----:B------:R-:W2:Y:S02]  /*159e0*/  F2I.FTZ.U32.TRUNC.NTZ R73, R72 ;  /* 0x0000004800497305 */ /* 0x000ea4000021f000 */
[----:B--2---:R-:W-:Y:S02]  /*159f0*/  IMAD.MOV R62, RZ, RZ, -R73 ;  /* 0x000000ffff3e7224 */ /* 0x004fe400078e0a49 */
        /* <DEDUP_REMOVED lines=15> */
[----:B------:R-:W-:Y:S01]  /*15af0*/  ISETP.GE.U32.AND P5, PT, R30, R19, PT ;  /* 0x000000131e00720c */ /* 0x000fe20003fa6070 */
[----:B------:R-:W3:Y:S01]  /*15b00*/  LD.E.64 R62, desc[UR4][R132.64+0x38] ;  /* 0x00003804843e7980 */ /* 0x000ee2000c101b00 */
        /* <DEDUP_REMOVED lines=10> */
[C---:B-1----:R-:W-:Y:S02]  /*15bb0*/  IMAD.WIDE R78, R13.reuse, 0x4, R232 ;  /* 0x000000040d4e7825 */ /* 0x042fe400078e02e8 */
        /* <DEDUP_REMOVED lines=17> */
.L_x_3639:
[----:B------:R-:W-:Y:S05]  /*15cd0*/  BSYNC.RECONVERGENT B0 ;  /* 0x0000000000007941 */ /* 0x000fea0003800200 */
.L_x_3637:
        /* <DEDUP_REMOVED lines=18> */
[----:B-1----:R-:W-:Y:S01]  /*15e00*/  IMAD.X R79, R81, 0x1, R30, P3 ;  /* 0x00000001514f7824 */ /* 0x002fe200018e061e */
        /* <DEDUP_REMOVED lines=88> */
.L_x_3636:
[----:B------:R-:W-:Y:S05]  /*16390*/  BSYNC.RECONVERGENT B1 ;  /* 0x0000000000017941 */ /* 0x000fea0003800200 */
.L_x_3635:
[----:B------:R-:W-:Y:S01]  /*163a0*/  IMAD.SHL.U32 R67, R208, 0x2, RZ ;  /* 0x00000002d0437824 */ /* 0x000fe200078e00ff */
[----:B------:R-:W3:Y:S04]  /*163b0*/  LD.E R135, desc[UR4][R132.64+0xdc] ;  /* 0x0000dc0484877980 */ /* 0x000ee8000c101900 */
[----:B------:R-:W-:-:S05]  /*163c0*/  LOP3.LUT R67, R67, 0x6, RZ, 0xc0, !PT ;  /* 0x0000000643437812 */ /* 0x000fca00078ec0ff */
[----:B------:R-:W-:-:S04]  /*163d0*/  IMAD R92, R32, 0x80, R67 ;  /* 0x00000080205c7824 */ /* 0x000fc800078e0243 */
[C---:B------:R-:W-:Y:S01]  /*163e0*/  VIADD R91, R92.reuse, 0x1 ;  /* 0x000000015c5b7836 */ /* 0x040fe20000000000 */
[C---:B------:R-:W-:Y:S01]  /*163f0*/  ISETP.GE.AND P3, PT, R92.reuse, R239, PT ;  /* 0x000000ef5c00720c */ /* 0x040fe20003f66270 */
[----:B------:R-:W-:-:S03]  /*16400*/  VIADD R90, R92, 0x8 ;  /* 0x000000085c5a7836 */ /* 0x000fc60000000000 */
[-C--:B------:R-:W-:Y:S01]  /*16410*/  ISETP.GE.AND P1, PT, R91, R239.reuse, PT ;  /* 0x000000ef5b00720c */ /* 0x080fe20003f26270 */
[----:B------:R-:W-:Y:S01]  /*16420*/  VIADD R89, R92, 0x9 ;  /* 0x000000095c597836 */ /* 0x000fe20000000000 */
[----:B--2---:R-:W-:Y:S02]  /*16430*/  FSEL R30, R117, -INF , P3 ;  /* 0xff800000751e7808 */ /* 0x004fe40001800000 */
[----:B------:R-:W-:Y:S02]  /*16440*/  ISETP.GE.AND P3, PT, R91, R238, PT ;  /* 0x000000ee5b00720c */ /* 0x000fe40003f66270 */
[----:B-1----:R-:W-:Y:S02]  /*16450*/  FSEL R3, R118, -INF , P1 ;  /* 0xff80000076037808 */ /* 0x002fe40000800000 */
        /* <DEDUP_REMOVED lines=86> */
[C---:B------:R-:W-:Y:S01]  /*169c0*/  VIADD R78, R92.reuse, 0x58 ;  /* 0x000000585c4e7836 */ /* 0x040fe20000000000 */
        /* <DEDUP_REMOVED lines=15> */
[----:B------:R-:W-:Y:S02]  /*16ac0*/  ISETP.GE.AND P1, PT, R40, R238, PT ;  /* 0x000000ee2800720c */ /* 0x000fe40003f26270 */
[----:B------:R-:W-:-:S02]  /*16ad0*/  FSEL R9, R9, -INF , P3 ;  /* 0xff80000009097808 */ /* 0x000fc40001800000 */
        /* <DEDUP_REMOVED lines=22> */
[----:B------:R-:W-:Y:S01]  /*16c40*/  FSEL R27, R27, -INF , P3 ;  /* 0xff8000001b1b7808 */ /* 0x000fe20001800000 */
[----:B------:R-:W-:Y:S01]  /*16c50*/  VIADD R22, R92, 0x78 ;  /* 0x000000785c167836 */ /* 0x000fe20000000000 */
[----:B------:R-:W-:Y:S02]  /*16c60*/  FSEL R197, R18, -INF , !P5 ;  /* 0xff80000012c57808 */ /* 0x000fe40006800000 */
[-C--:B------:R-:W-:Y:S02]  /*16c70*/  ISETP.GE.AND P3, PT, R26, R239.reuse, PT ;  /* 0x000000ef1a00720c */ /* 0x080fe40003f66270 */
[----:B------:R-:W-:Y:S02]  /*16c80*/  FSEL R169, R27, -INF , !P1 ;  /* 0xff8000001ba97808 */ /* 0x000fe40004800000 */
[----:B------:R-:W-:Y:S02]  /*16c90*/  ISETP.GE.AND P5, PT, R56, R238, PT ;  /* 0x000000ee3800720c */ /* 0x000fe40003fa6270 */
[----:B------:R-:W-:-:S02]  /*16ca0*/  ISETP.GE.AND P1, PT, R87, R239, PT ;  /* 0x000000ef5700720c */ /* 0x000fc40003f26270 */
[----:B------:R-:W-:Y:S02]  /*16cb0*/  FSEL R155, R68, -INF , P3 ;  /* 0xff800000449b7808 */ /* 0x000fe40001800000 */
[----:B------:R-:W-:Y:S02]  /*16cc0*/  FSEL R175, R11, -INF , !P5 ;  /* 0xff8000000baf7808 */ /* 0x000fe40006800000 */
[-C--:B------:R-:W-:Y:S02]  /*16cd0*/  ISETP.GE.AND P3, PT, R87, R238.reuse, PT ;  /* 0x000000ee5700720c */ /* 0x080fe40003f66270 */
[----:B------:R-:W-:Y:S02]  /*16ce0*/  FSEL R15, R15, -INF , P1 ;  /* 0xff8000000f0f7808 */ /* 0x000fe40000800000 */
[----:B------:R-:W-:Y:S02]  /*16cf0*/  ISETP.GE.AND P0, PT, R92, R237, PT ;  /* 0x000000ed5c00720c */ /* 0x000fe40003f06270 */
[----:B------:R-:W-:-:S02]  /*16d00*/  ISETP.GE.AND P5, PT, R59, R238, PT ;  /* 0x000000ee3b00720c */ /* 0x000fc40003fa6270 */
[----:B------:R-:W-:Y:S02]  /*16d10*/  ISETP.GE.AND P1, PT, R22, R239, PT ;  /* 0x000000ef1600720c */ /* 0x000fe40003f26270 */
[----:B------:R-:W-:Y:S01]  /*16d20*/  FSEL R153, R15, -INF , !P3 ;  /* 0xff8000000f997808 */ /* 0x000fe20005800000 */
[----:B------:R-:W-:Y:S01]  /*16d30*/  VIADD R68, R92, 0x79 ;  /* 0x000000795c447836 */ /* 0x000fe20000000000 */
[----:B------:R-:W-:Y:S02]  /*16d40*/  FSEL R171, R23, -INF , !P5 ;  /* 0xff80000017ab7808 */ /* 0x000fe40006800000 */
[----:B------:R-:W-:Y:S02]  /*16d50*/  ISETP.GE.AND P3, PT, R22, R238, PT ;  /* 0x000000ee1600720c */ /* 0x000fe40003f66270 */
[----:B------:R-:W-:Y:S02]  /*16d60*/  FSEL R71, R71, -INF , P1 ;  /* 0xff80000047477808 */ /* 0x000fe40000800000 */
[----:B------:R-:W-:-:S02]  /*16d70*/  FSEL R18, R112, -INF , P0 ;  /* 0xff80000070127808 */ /* 0x000fc40000000000 */
[----:B------:R-:W-:Y:S02]  /*16d80*/  ISETP.GE.AND P5, PT, R26, R238, PT ;  /* 0x000000ee1a00720c */ /* 0x000fe40003fa6270 */
[-C--:B------:R-:W-:Y:S02]  /*16d90*/  ISETP.GE.AND P1, PT, R91, R237.reuse, PT ;  /* 0x000000ed5b00720c */ /* 0x080fe40003f26270 */
[----:B------:R-:W-:Y:S02]  /*16da0*/  ISETP.GE.AND P0, PT, R90, R237, PT ;  /* 0x000000ed5a00720c */ /* 0x000fe40003f06270 */
[----:B------:R-:W-:Y:S02]  /*16db0*/  FSEL R151, R71, -INF , !P3 ;  /* 0xff80000047977808 */ /* 0x000fe40005800000 */
[----:B------:R-:W-:Y:S02]  /*16dc0*/  FSEL R155, R155, -INF , !P5 ;  /* 0xff8000009b9b7808 */ /* 0x000fe40006800000 */
[----:B------:R-:W-:-:S02]  /*16dd0*/  FSEL R113, R113, -INF , P1 ;  /* 0xff80000071717808 */ /* 0x000fc40000800000 */
[----:B------:R-:W-:Y:S02]  /*16de0*/  FSEL R71, R114, -INF , P0 ;  /* 0xff80000072477808 */ /* 0x000fe40000000000 */
[----:B------:R-:W-:Y:S02]  /*16df0*/  ISETP.GE.AND P5, PT, R68, R239, PT ;  /* 0x000000ef4400720c */ /* 0x000fe40003fa6270 */
[-C--:B------:R-:W-:Y:S02]  /*16e00*/  ISETP.GE.AND P1, PT, R89, R237.reuse, PT ;  /* 0x000000ed5900720c */ /* 0x080fe40003f26270 */
[----:B------:R-:W-:Y:S02]  /*16e10*/  ISETP.GE.AND P0, PT, R88, R237, PT ;  /* 0x000000ed5800720c */ /* 0x000fe40003f06270 */
[----:B------:R-:W-:Y:S02]  /*16e20*/  FSEL R75, R75, -INF , P5 ;  /* 0xff8000004b4b7808 */ /* 0x000fe40002800000 */
[----:B------:R-:W-:-:S02]  /*16e30*/  ISETP.GE.AND P3, PT, R68, R238, PT ;  /* 0x000000ee4400720c */ /* 0x000fc40003f66270 */
[----:B------:R-:W-:Y:S02]  /*16e40*/  FSEL R43, R44, -INF , P1 ;  /* 0xff8000002c2b7808 */ /* 0x000fe40000800000 */
[----:B------:R-:W-:Y:S02]  /*16e50*/  FSEL R23, R45, -INF , P0 ;  /* 0xff8000002d177808 */ /* 0x000fe40000000000 */
[-C--:B------:R-:W-:Y:S02]  /*16e60*/  ISETP.GE.AND P1, PT, R86, R237.reuse, PT ;  /* 0x000000ed5600720c */ /* 0x080fe40003f26270 */
[----:B------:R-:W-:Y:S02]  /*16e70*/  ISETP.GE.AND P0, PT, R85, R237, PT ;  /* 0x000000ed5500720c */ /* 0x000fe40003f06270 */
        /* <DEDUP_REMOVED lines=20> */
[----:B------:R-:W-:Y:S02]  /*16fc0*/  ISETP.GE.AND P3, PT, R77, R236, PT ;  /* 0x000000ec4d00720c */ /* 0x000fe40003f66270 */
[----:B------:R-:W-:Y:S02]  /*16fd0*/  FSEL R41, R41, -INF , P0 ;  /* 0xff80000029297808 */ /* 0x000fe40000000000 */
[----:B------:R-:W-:Y:S02]  /*16fe0*/  FSEL R35, R39, -INF , P1 ;  /* 0xff80000027237808 */ /* 0x000fe40000800000 */
[----:B------:R-:W-:Y:S02]  /*16ff0*/  FSEL R75, R113, -INF , !P5 ;  /* 0xff800000714b7808 */ /* 0x000fe40006800000 */
[----:B------:R-:W-:Y:S02]  /*17000*/  ISETP.GE.AND P1, PT, R74, R237, PT ;  /* 0x000000ed4a00720c */ /* 0x000fe40003f26270 */
[----:B------:R-:W-:-:S02]  /*17010*/  FSEL R241, R41, -INF , !P3 ;  /* 0xff80000029f17808 */ /* 0x000fc40005800000 */
[-C--:B------:R-:W-:Y:S02]  /*17020*/  ISETP.GE.AND P5, PT, R88, R236.reuse, PT ;  /* 0x000000ec5800720c */ /* 0x080fe40003fa6270 */
[-C--:B------:R-:W-:Y:S02]  /*17030*/  ISETP.GE.AND P3, PT, R70, R237.reuse, PT ;  /* 0x000000ed4600720c */ /* 0x080fe40003f66270 */
[----:B------:R-:W-:Y:S02]  /*17040*/  ISETP.GE.AND P0, PT, R72, R237, PT ;  /* 0x000000ed4800720c */ /* 0x000fe40003f06270 */
[----:B------:R-:W-:Y:S02]  /*17050*/  FSEL R42, R42, -INF , P1 ;  /* 0xff8000002a2a7808 */ /* 0x000fe40000800000 */
[----:B------:R-:W-:Y:S02]  /*17060*/  FSEL R23, R23, -INF , !P5 ;  /* 0xff80000017177808 */ /* 0x000fe40006800000 */
[----:B------:R-:W-:-:S02]  /*17070*/  ISETP.GE.AND P1, PT, R70, R236, PT ;  /* 0x000000ec4600720c */ /* 0x000fc40003f26270 */
[----:B------:R-:W-:Y:S02]  /*17080*/  FSEL R57, R57, -INF , P3 ;  /* 0xff80000039397808 */ /* 0x000fe40001800000 */
[----:B------:R-:W-:Y:S02]  /*17090*/  ISETP.GE.AND P5, PT, R83, R236, PT ;  /* 0x000000ec5300720c */ /* 0x000fe40003fa6270 */
[----:B------:R-:W-:Y:S02]  /*170a0*/  FSEL R33, R33, -INF , P0 ;  /* 0xff80000021217808 */ /* 0x000fe40000000000 */
[----:B------:R-:W-:Y:S02]  /*170b0*/  ISETP.GE.AND P0, PT, R61, R237, PT ;  /* 0x000000ed3d00720c */ /* 0x000fe40003f06270 */
[----:B------:R-:W-:Y:S02]  /*170c0*/  FSEL R159, R57, -INF , !P1 ;  /* 0xff800000399f7808 */ /* 0x000fe40004800000 */
[----:B------:R-:W-:-:S02]  /*170d0*/  FSEL R9, R9, -INF , !P5 ;  /* 0xff80000009097808 */ /* 0x000fc40006800000 */
[----:B------:R-:W-:Y:S02]  /*170e0*/  ISETP.GE.AND P1, PT, R62, R237, PT ;  /* 0x000000ed3e00720c */ /* 0x000fe40003f26270 */
[-C--:B------:R-:W-:Y:S02]  /*170f0*/  ISETP.GE.AND P5, PT, R80, R236.reuse, PT ;  /* 0x000000ec5000720c */ /* 0x080fe40003fa6270 */
[----:B------:R-:W-:Y:S02]  /*17100*/  FSEL R103, R103, -INF , P0 ;  /* 0xff80000067677808 */ /* 0x000fe40000000000 */
[----:B------:R-:W-:Y:S02]  /*17110*/  ISETP.GE.AND P0, PT, R62, R236, PT ;  /* 0x000000ec3e00720c */ /* 0x000fe40003f06270 */
[----:B------:R-:W-:Y:S02]  /*17120*/  FSEL R20, R20, -INF , P1 ;  /* 0xff80000014147808 */ /* 0x000fe40000800000 */
[----:B------:R-:W-:-:S02]  /*17130*/  FSEL R251, R38, -INF , !P5 ;  /* 0xff80000026fb7808 */ /* 0x000fc40006800000 */
[-C--:B------:R-:W-:Y:S02]  /*17140*/  ISETP.GE.AND P5, PT, R74, R236.reuse, PT ;  /* 0x000000ec4a00720c */ /* 0x080fe40003fa6270 */
[----:B------:R-:W-:Y:S02]  /*17150*/  FSEL R203, R20, -INF , !P0 ;  /* 0xff80000014cb7808 */ /* 0x000fe40004000000 */
[----:B------:R-:W-:Y:S02]  /*17160*/  FMNMX3.FTZ R20, R30, R3, R63, !PT ;  /* 0x000000031e147276 */ /* 0x000fe4000781003f */
[----:B------:R-:W-:Y:S02]  /*17170*/  FSEL R157, R42, -INF , !P5 ;  /* 0xff8000002a9d7808 */ /* 0x000fe40006800000 */
[----:B------:R-:W-:Y:S02]  /*17180*/  ISETP.GE.AND P5, PT, R61, R236, PT ;  /* 0x000000ec3d00720c */ /* 0x000fe40003fa6270 */
[----:B------:R-:W-:-:S02]  /*17190*/  FMNMX3.FTZ R20, R20, R69, R73, !PT ;  /* 0x0000004514147276 */ /* 0x000fc40007810049 */
[-C--:B------:R-:W-:Y:S02]  /*171a0*/  ISETP.GE.AND P3, PT, R60, R237.reuse, PT ;  /* 0x000000ed3c00720c */ /* 0x080fe40003f66270 */
[----:B------:R-:W-:Y:S02]  /*171b0*/  FSEL R205, R103, -INF , !P5 ;  /* 0xff80000067cd7808 */ /* 0x000fe40006800000 */
[----:B------:R-:W-:Y:S02]  /*171c0*/  ISETP.GE.AND P4, PT, R92, R236, PT ;  /* 0x000000ec5c00720c */ /* 0x000fe40003f86270 */
[----:B------:R-:W-:Y:S02]  /*171d0*/  ISETP.GE.AND P5, PT, R48, R237, PT ;  /* 0x000000ed3000720c */ /* 0x000fe40003fa6270 */
[----:B------:R-:W-:Y:S02]  /*171e0*/  FMNMX3.FTZ R20, R20, R49, R19, !PT ;  /* 0x0000003114147276 */ /* 0x000fe40007810013 */
[----:B------:R-:W-:-:S02]  /*171f0*/  FSEL R108, R108, -INF , P3 ;  /* 0xff8000006c6c7808 */ /* 0x000fc40001800000 */
[----:B------:R-:W-:Y:S02]  /*17200*/  FSEL R18, R18, -INF , !P4 ;  /* 0xff80000012127808 */ /* 0x000fe40006000000 */
[-C--:B------:R-:W-:Y:S02]  /*17210*/  ISETP.GE.AND P3, PT, R48, R236.reuse, PT ;  /* 0x000000ec3000720c */ /* 0x080fe40003f66270 */
[----:B------:R-:W-:Y:S02]  /*17220*/  FSEL R21, R21, -INF , P5 ;  /* 0xff80000015157808 */ /* 0x000fe40002800000 */
[----:B------:R-:W-:Y:S02]  /*17230*/  ISETP.GE.AND P4, PT, R90, R236, PT ;  /* 0x000000ec5a00720c */ /* 0x000fe40003f86270 */
[----:B------:R-:W-:Y:S02]  /*17240*/  FMNMX3.FTZ R20, R20, R13, R141, !PT ;  /* 0x0000000d14147276 */ /* 0x000fe4000781008d */
[----:B------:R-:W-:-:S02]  /*17250*/  ISETP.GE.AND P1, PT, R50, R237, PT ;  /* 0x000000ed3200720c */ /* 0x000fc40003f26270 */
[----:B------:R-:W-:Y:S02]  /*17260*/  FSEL R193, R21, -INF , !P3 ;  /* 0xff80000015c17808 */ /* 0x000fe40005800000 */
[----:B------:R-:W-:Y:S02]  /*17270*/  FSEL R71, R71, -INF , !P4 ;  /* 0xff80000047477808 */ /* 0x000fe40006000000 */
[----:B------:R-:W-:Y:S02]  /*17280*/  ISETP.GE.AND P3, PT, R78, R237, PT ;  /* 0x000000ed4e00720c */ /* 0x000fe40003f66270 */
[----:B------:R-:W-:Y:S02]  /*17290*/  FMNMX3.FTZ R20, R20, R31, R29, !PT ;  /* 0x0000001f14147276 */ /* 0x000fe4000781001d */
[----:B------:R-:W-:Y:S02]  /*172a0*/  ISETP.GE.AND P4, PT, R86, R236, PT ;  /* 0x000000ec5600720c */ /* 0x000fe40003f86270 */
[----:B------:R-:W-:-:S02]  /*172b0*/  FSEL R16, R16, -INF , P1 ;  /* 0xff80000010107808 */ /* 0x000fc40000800000 */
[-C--:B------:R-:W-:Y:S02]  /*172c0*/  ISETP.GE.AND P1, PT, R78, R236.reuse, PT ;  /* 0x000000ec4e00720c */ /* 0x080fe40003f26270 */
[----:B------:R-:W-:Y:S02]  /*172d0*/  FSEL R8, R8, -INF , P3 ;  /* 0xff80000008087808 */ /* 0x000fe40001800000 */
[----:B------:R-:W-:Y:S02]  /*172e0*/  FMNMX3.FTZ R20, R20, R25, R249, !PT ;  /* 0x0000001914147276 */ /* 0x000fe400078100f9 */
[----:B------:R-:W-:Y:S02]  /*172f0*/  FSEL R15, R15, -INF , !P4 ;  /* 0xff8000000f0f7808 */ /* 0x000fe40006000000 */
[----:B------:R-:W-:Y:S02]  /*17300*/  ISETP.GE.AND P4, PT, R82, R236, PT ;  /* 0x000000ec5200720c */ /* 0x000fe40003f86270 */
[----:B------:R-:W-:-:S02]  /*17310*/  FSEL R183, R8, -INF , !P1 ;  /* 0xff80000008b77808 */ /* 0x000fc40004800000 */
[----:B------:R-:W-:Y:S02]  /*17320*/  FMNMX3.FTZ R20, R20, R247, R245, !PT ;  /* 0x000000f714147276 */ /* 0x000fe400078100f5 */
[----:B------:R-:W-:Y:S02]  /*17330*/  FMNMX3.FTZ R8, R18, R75, R71, !PT ;  /* 0x0000004b12087276 */ /* 0x000fe40007810047 */
[----:B------:R-:W-:Y:S02]  /*17340*/  FSEL R24, R24, -INF , !P4 ;  /* 0xff80000018187808 */ /* 0x000fe40006000000 */
[----:B------:R-:W-:Y:S02]  /*17350*/  ISETP.GE.AND P4, PT, R79, R236, PT ;  /* 0x000000ec4f00720c */ /* 0x000fe40003f86270 */
[----:B------:R-:W-:Y:S02]  /*17360*/  FMNMX3.FTZ R20, R20, R243, R213, !PT ;  /* 0x000000f314147276 */ /* 0x000fe400078100d5 */
[----:B------:R-:W-:-:S02]  /*17370*/  FMNMX3.FTZ R8, R8, R43, R23, !PT ;  /* 0x0000002b08087276 */ /* 0x000fc40007810017 */
[----:B------:R-:W-:Y:S02]  /*17380*/  FSEL R35, R35, -INF , !P4 ;  /* 0xff80000023237808 */ /* 0x000fe40006000000 */
[----:B------:R-:W-:Y:S02]  /*17390*/  ISETP.GE.AND P4, PT, R72, R236, PT ;  /* 0x000000ec4800720c */ /* 0x000fe40003f86270 */
[----:B------:R-:W-:Y:S02]  /*173a0*/  FMNMX3.FTZ R20, R20, R177, R207, !PT ;  /* 0x000000b114147276 */ /* 0x000fe400078100cf */
[----:B------:R-:W-:Y:S02]  /*173b0*/  FMNMX3.FTZ R8, R8, R15, R11, !PT ;  /* 0x0000000f08087276 */ /* 0x000fe4000781000b */
[----:B------:R-:W-:Y:S02]  /*173c0*/  FSEL R215, R33, -INF , !P4 ;  /* 0xff80000021d77808 */ /* 0x000fe40006000000 */
[----:B------:R-:W-:-:S02]  /*173d0*/  FMNMX3.FTZ R20, R20, R179, R201, !PT ;  /* 0x000000b314147276 */ /* 0x000fc400078100c9 */
[-C--:B------:R-:W-:Y:S02]  /*173e0*/  ISETP.GE.AND P4, PT, R60, R236.reuse, PT ;  /* 0x000000ec3c00720c */ /* 0x080fe40003f86270 */
[----:B------:R-:W-:Y:S02]  /*173f0*/  FMNMX3.FTZ R8, R8, R9, R24, !PT ;  /* 0x0000000908087276 */ /* 0x000fe40007810018 */
[----:B------:R-:W-:Y:S02]  /*17400*/  FMNMX3.FTZ R20, R20, R199, R197, !PT ;  /* 0x000000c714147276 */ /* 0x000fe400078100c5 */
[----:B------:R-:W-:Y:S02]  /*17410*/  FSEL R189, R108, -INF , !P4 ;  /* 0xff8000006cbd7808 */ /* 0x000fe40006000000 */
[----:B------:R-:W-:Y:S02]  /*17420*/  FMNMX3.FTZ R8, R8, R27, R251, !PT ;  /* 0x0000001b08087276 */ /* 0x000fe400078100fb */
[----:B------:R-:W-:-:S02]  /*17430*/  ISETP.GE.AND P4, PT, R50, R236, PT ;  /* 0x000000ec3200720c */ /* 0x000fc40003f86270 */
[----:B------:R-:W-:Y:S02]  /*17440*/  FMNMX3.FTZ R20, R20, R195, R175, !PT ;  /* 0x000000c314147276 */ /* 0x000fe400078100af */
[----:B------:R-:W-:Y:S02]  /*17450*/  FMNMX3.FTZ R8, R8, R35, R241, !PT ;  /* 0x0000002308087276 */ /* 0x000fe400078100f1 */
[-C--:B------:R-:W-:Y:S02]  /*17460*/  ISETP.GE.AND P0, PT, R76, R237.reuse, PT ;  /* 0x000000ed4c00720c */ /* 0x080fe40003f06270 */
[----:B------:R-:W-:Y:S02]  /*17470*/  FSEL R191, R16, -INF , !P4 ;  /* 0xff80000010bf7808 */ /* 0x000fe40006000000 */
[----:B------:R-:W-:Y:S02]  /*17480*/  ISETP.GE.AND P4, PT, R40, R237, PT ;  /* 0x000000ed2800720c */ /* 0x000fe40003f86270 */
[----:B------:R-:W-:-:S02]  /*17490*/  FMNMX3.FTZ R20, R20, R173, R171, !PT ;  /* 0x000000ad14147276 */ /* 0x000fc400078100ab */
[----:B------:R-:W-:Y:S02]  /*174a0*/  FMNMX3.FTZ R8, R8, R157, R215, !PT ;  /* 0x0000009d08087276 */ /* 0x000fe400078100d7 */
[-C--:B------:R-:W-:Y:S02]  /*174b0*/  ISETP.GE.AND P5, PT, R76, R236.reuse, PT ;  /* 0x000000ec4c00720c */ /* 0x080fe40003fa6270 */
[----:B------:R-:W-:Y:S02]  /*174c0*/  FSEL R17, R17, -INF , P0 ;  /* 0xff80000011117808 */ /* 0x000fe40000000000 */
[----:B------:R-:W-:Y:S02]  /*174d0*/  ISETP.GE.AND P0, PT, R40, R236, PT ;  /* 0x000000ec2800720c */ /* 0x000fe40003f06270 */
[----:B------:R-:W-:Y:S02]  /*174e0*/  ISETP.GE.AND P3, PT, R56, R237, PT ;  /* 0x000000ed3800720c */ /* 0x000fe40003f66270 */
[----:B------:R-:W-:-:S02]  /*174f0*/  FSEL R4, R4, -INF , P4 ;  /* 0xff80000004047808 */ /* 0x000fc40002000000 */
[----:B------:R-:W-:Y:S02]  /*17500*/  FMNMX3.FTZ R20, R20, R169, R155, !PT ;  /* 0x000000a914147276 */ /* 0x000fe4000781009b */
[----:B------:R-:W-:Y:S02]  /*17510*/  FMNMX3.FTZ R8, R8, R159, R205, !PT ;  /* 0x0000009f08087276 */ /* 0x000fe400078100cd */
[----:B------:R-:W-:Y:S02]  /*17520*/  FSEL R187, R17, -INF , !P5 ;  /* 0xff80000011bb7808 */ /* 0x000fe40006800000 */
[----:B------:R-:W-:Y:S02]  /*17530*/  ISETP.GE.AND P5, PT, R56, R236, PT ;  /* 0x000000ec3800720c */ /* 0x000fe40003fa6270 */
[----:B------:R-:W-:Y:S02]  /*17540*/  ISETP.GE.AND P1, PT, R58, R237, PT ;  /* 0x000000ed3a00720c */ /* 0x000fe40003f26270 */
[----:B------:R-:W-:-:S02]  /*17550*/  FSEL R181, R4, -INF , !P0 ;  /* 0xff80000004b57808 */ /* 0x000fc40004000000 */
[----:B------:R-:W-:Y:S02]  /*17560*/  FSEL R10, R10, -INF , P3 ;  /* 0xff8000000a0a7808 */ /* 0x000fe40001800000 */
[----:B------:R-:W-:Y:S02]  /*17570*/  FMNMX3.FTZ R4, R20, R153, R151, !PT ;  /* 0x0000009914047276 */ /* 0x000fe40007810097 */
[----:B------:R-:W-:Y:S02]  /*17580*/  FMNMX3.FTZ R8, R8, R189, R203, !PT ;  /* 0x000000bd08087276 */ /* 0x000fe400078100cb */
[----:B------:R-:W-:Y:S02]  /*17590*/  ISETP.GE.AND P4, PT, R58, R236, PT ;  /* 0x000000ec3a00720c */ /* 0x000fe40003f86270 */
[----:B------:R-:W-:Y:S02]  /*175a0*/  FSEL R167, R10, -INF , !P5 ;  /* 0xff8000000aa77808 */ /* 0x000fe40006800000 */
[----:B------:R-:W-:-:S02]  /*175b0*/  FSEL R5, R5, -INF , P1 ;  /* 0xff80000005057808 */ /* 0x000fc40000800000 */
[-C--:B------:R-:W-:Y:S02]  /*175c0*/  ISETP.GE.AND P0, PT, R59, R237.reuse, PT ;  /* 0x000000ed3b00720c */ /* 0x080fe40003f06270 */
[----:B------:R-:W-:Y:S02]  /*175d0*/  ISETP.GE.AND P5, PT, R84, R237, PT ;  /* 0x000000ed5400720c */ /* 0x000fe40003fa6270 */
[----:B------:R-:W-:Y:S02]  /*175e0*/  FMNMX.FTZ R4, R149, R4, !PT ;  /* 0x0000000495047209 */ /* 0x000fe40007810000 */
[----:B------:R-:W-:Y:S02]  /*175f0*/  FMNMX3.FTZ R8, R8, R193, R191, !PT ;  /* 0x000000c108087276 */ /* 0x000fe400078100bf */
[----:B------:R-:W-:Y:S02]  /*17600*/  FSEL R165, R5, -INF , !P4 ;  /* 0xff80000005a57808 */ /* 0x000fe40006000000 */
[-C--:B------:R-:W-:Y:S01]  /*17610*/  ISETP.GE.AND P3, PT, R59, R236.reuse, PT ;  /* 0x000000ec3b00720c */ /* 0x080fe20003f66270 */
[----:B------:R-:W1:Y:S01]  /*17620*/  SHFL.BFLY PT, R5, R4, 0x2, 0x1f ;  /* 0x0c401f0004057f89 */ /* 0x000e6200000e0000 */
[----:B------:R-:W-:-:S02]  /*17630*/  ISETP.GE.AND P1, PT, R84, R236, PT ;  /* 0x000000ec5400720c */ /* 0x000fc40003f26270 */
[----:B------:R-:W-:Y:S02]  /*17640*/  ISETP.GE.AND P4, PT, R26, R237, PT ;  /* 0x000000ed1a00720c */ /* 0x000fe40003f86270 */
[----:B------:R-:W-:Y:S02]  /*17650*/  FSEL R7, R7, -INF , P0 ;  /* 0xff80000007077808 */ /* 0x000fe40000000000 */
[----:B------:R-:W-:Y:S02]  /*17660*/  FSEL R6, R6, -INF , P5 ;  /* 0xff80000006067808 */ /* 0x000fe40002800000 */
[----:B------:R-:W-:Y:S02]  /*17670*/  FMNMX3.FTZ R8, R8, R187, R183, !PT ;  /* 0x000000bb08087276 */ /* 0x000fe400078100b7 */
[----:B------:R-:W-:Y:S02]  /*17680*/  ISETP.GE.AND P0, PT, R26, R236, PT ;  /* 0x000000ec1a00720c */ /* 0x000fe40003f06270 */
[----:B------:R-:W-:-:S02]  /*17690*/  FSEL R163, R7, -INF , !P3 ;  /* 0xff80000007a37808 */ /* 0x000fc40005800000 */
[----:B------:R-:W-:Y:S02]  /*176a0*/  FSEL R161, R6, -INF , !P1 ;  /* 0xff80000006a17808 */ /* 0x000fe40004800000 */
[----:B------:R-:W-:Y:S02]  /*176b0*/  FSEL R14, R14, -INF , P4 ;  /* 0xff8000000e0e7808 */ /* 0x000fe40002000000 */
[-C--:B------:R-:W-:Y:S02]  /*176c0*/  ISETP.GE.AND P3, PT, R87, R237.reuse, PT ;  /* 0x000000ed5700720c */ /* 0x080fe40003f66270 */
[----:B------:R-:W-:Y:S02]  /*176d0*/  ISETP.GE.AND P1, PT, R22, R237, PT ;  /* 0x000000ed1600720c */ /* 0x000fe40003f26270 */
[----:B------:R-:W-:Y:S02]  /*176e0*/  FMNMX3.FTZ R8, R8, R181, R167, !PT ;  /* 0x000000b508087276 */ /* 0x000fe400078100a7 */
[----:B------:R-:W-:-:S02]  /*176f0*/  FSEL R147, R14, -INF , !P0 ;  /* 0xff8000000e937808 */ /* 0x000fc40004000000 */
[-C--:B------:R-:W-:Y:S02]  /*17700*/  ISETP.GE.AND P5, PT, R87, R236.reuse, PT ;  /* 0x000000ec5700720c */ /* 0x080fe40003fa6270 */
[----:B------:R-:W-:Y:S02]  /*17710*/  ISETP.GE.AND P4, PT, R22, R236, PT ;  /* 0x000000ec1600720c */ /* 0x000fe40003f86270 */
[----:B------:R-:W-:Y:S02]  /*17720*/  ISETP.GE.AND P0, PT, R68, R237, PT ;  /* 0x000000ed4400720c */ /* 0x000fe40003f06270 */
[----:B------:R-:W-:Y:S02]  /*17730*/  FSEL R12, R12, -INF , P3 ;  /* 0xff8000000c0c7808 */ /* 0x000fe40001800000 */
[----:B------:R-:W-:Y:S02]  /*17740*/  FSEL R28, R28, -INF , P1 ;  /* 0xff8000001c1c7808 */ /* 0x000fe40000800000 */
[----:B------:R-:W-:-:S02]  /*17750*/  FMNMX3.FTZ R8, R8, R165, R163, !PT ;  /* 0x000000a508087276 */ /* 0x000fc400078100a3 */
[----:B------:R-:W-:Y:S02]  /*17760*/  ISETP.GE.AND P3, PT, R68, R236, PT ;  /* 0x000000ec4400720c */ /* 0x000fe40003f66270 */
[----:B------:R-:W-:Y:S02]  /*17770*/  FSEL R54, R54, -INF , P0 ;  /* 0xff80000036367808 */ /* 0x000fe40000000000 */
[----:B------:R-:W-:Y:S02]  /*17780*/  FSEL R145, R12, -INF , !P5 ;  /* 0xff8000000c917808 */ /* 0x000fe40006800000 */
[----:B------:R-:W-:Y:S02]  /*17790*/  FSEL R139, R28, -INF , !P4 ;  /* 0xff8000001c8b7808 */ /* 0x000fe40006000000 */
[----:B------:R-:W-:Y:S02]  /*177a0*/  FMNMX3.FTZ R8, R8, R161, R147, !PT ;  /* 0x000000a108087276 */ /* 0x000fe40007810093 */
[----:B------:R-:W-:-:S02]  /*177b0*/  FSEL R137, R54, -INF , !P3 ;  /* 0xff80000036897808 */ /* 0x000fc40005800000 */
[----:B------:R-:W-:-:S04]  /*177c0*/  FMNMX3.FTZ R6, R8, R145, R139, !PT ;  /* 0x0000009108067276 */ /* 0x000fc8000781008b */
[----:B------:R-:W-:Y:S02]  /*177d0*/  FMNMX.FTZ R6, R137, R6, !PT ;  /* 0x0000000689067209 */ /* 0x000fe40007810000 */
[----:B-1----:R-:W-:-:S03]  /*177e0*/  FMNMX.FTZ R7, R4, R5, !PT ;  /* 0x0000000504077209 */ /* 0x002fc60007810000 */
[----:B------:R-:W1:Y:S04]  /*177f0*/  SHFL.BFLY PT, R5, R6, 0x2, 0x1f ;  /* 0x0c401f0006057f89 */ /* 0x000e6800000e0000 */
[----:B------:R-:W2:Y:S01]  /*17800*/  SHFL.BFLY PT, R134, R7, 0x1, 0x1f ;  /* 0x0c201f0007867f89 */ /* 0x000ea200000e0000 */
[----:B-1----:R-:W-:-:S05]  /*17810*/  FMNMX.FTZ R5, R6, R5, !PT ;  /* 0x0000000506057209 */ /* 0x002fca0007810000 */
[----:B------:R-:W1:Y:S01]  /*17820*/  SHFL.BFLY PT, R4, R5, 0x1, 0x1f ;  /* 0x0c201f0005047f89 */ /* 0x000e6200000e0000 */
[----:B--2---:R-:W-:-:S04]  /*17830*/  FMNMX.FTZ R134, R7, R134, !PT ;  /* 0x0000008607867209 */ /* 0x004fc80007810000 */
[----:B------:R-:W-:Y:S01]  /*17840*/  FSETP.NEU.FTZ.AND P0, PT, R134, -INF , PT ;  /* 0xff8000008600780b */ /* 0x000fe20003f1d000 */
[----:B---3--:R-:W-:Y:S01]  /*17850*/  FMUL.FTZ R138, R135, R134 ;  /* 0x00000086878a7220 */ /* 0x008fe20000410000 */
[----:B------:R-:W-:-:S04]  /*17860*/  IMAD.IADD R55, R55, 0x1, R52 ;  /* 0x0000000137377824 */ /* 0x000fc800078e0234 */
[----:B------:R-:W-:-:S05]  /*17870*/  FSEL R138, R138, RZ, P0 ;  /* 0x000000ff8a8a7208 */ /* 0x000fca0000000000 */
[-CC-:B------:R-:W-:Y:S01]  /*17880*/  FFMA.FTZ R58, R3, R135.reuse, -R138.reuse ;  /* 0x00000087033a7223 */ /* 0x180fe2000001088a */
[-CC-:B------:R-:W-:Y:S01]  /*17890*/  FFMA.FTZ R57, R63, R135.reuse, -R138.reuse ;  /* 0x000000873f397223 */ /* 0x180fe2000001088a */
[----:B------:R-:W-:Y:S02]  /*178a0*/  LEA R63, R55, UR6, 0x1 ;  /* 0x00000006373f7c11 */ /* 0x000fe4000f8e08ff */
[----:B-1----:R-:W-:Y:S01]  /*178b0*/  FMNMX.FTZ R3, R5, R4, !PT ;  /* 0x0000000405037209 */ /* 0x002fe20007810000 */
[--C-:B------:R-:W-:Y:S02]  /*178c0*/  FFMA.FTZ R61, R30, R135, -R138.reuse ;  /* 0x000000871e3d7223 */ /* 0x100fe4000001088a */
[----:B------:R-:W1:Y:S01]  /*178d0*/  LDSM.16.MT88.4 R4, [R63+0xc000] ;  /* 0x00c000003f04783b */ /* 0x000e620000004200 */
[----:B------:R-:W-:Y:S01]  /*178e0*/  FSETP.NEU.FTZ.AND P0, PT, R3, -INF , PT ;  /* 0xff8000000300780b */ /* 0x000fe20003f1d000 */
[----:B------:R-:W-:Y:S01]  /*178f0*/  FMUL.FTZ R60, R135, R3 ;  /* 0x00000003873c7220 */ /* 0x000fe20000410000 */
[----:B------:R-:W-:Y:S01]  /*17900*/  FFMA.FTZ R54, R69, R135, -R138 ;  /* 0x0000008745367223 */ /* 0x000fe2000001088a */
[----:B------:R-:W-:Y:S01]  /*17910*/  MUFU.EX2 R58, R58 ;  /* 0x0000003a003a7308 */ /* 0x000fe20000000800 */
[----:B------:R-:W2:Y:S02]  /*17920*/  LDSM.16.MT88.4 R92, [R63+0x10000] ;  /* 0x010000003f5c783b */ /* 0x000ea40000004200 */
[----:B------:R-:W-:-:S05]  /*17930*/  FSEL R60, R60, RZ, P0 ;  /* 0x000000ff3c3c7208 */ /* 0x000fca0000000000 */
[-CC-:B------:R-:W-:Y:S01]  /*17940*/  FFMA.FTZ R59, R18, R135.reuse, -R60.reuse ;  /* 0x00000087123b7223 */ /* 0x180fe2000001083c */
[-CC-:B------:R-:W-:Y:S01]  /*17950*/  FFMA.FTZ R56, R75, R135.reuse, -R60.reuse ;  /* 0x000000874b387223 */ /* 0x180fe2000001083c */
[-CC-:B------:R-:W-:Y:S01]  /*17960*/  FFMA.FTZ R55, R71, R135.reuse, -R60.reuse ;  /* 0x0000008747377223 */ /* 0x180fe2000001083c */
[----:B------:R-:W-:Y:S01]  /*17970*/  FFMA.FTZ R52, R43, R135, -R60 ;  /* 0x000000872b347223 */ /* 0x000fe2000001083c */
[----:B------:R-:W3:Y:S08]  /*17980*/  MUFU.EX2 R61, R61 ;  /* 0x0000003d003d7308 */ /* 0x000ef00000000800 */
[----:B------:R-:W-:Y:S08]  /*17990*/  MUFU.EX2 R57, R57 ;  /* 0x0000003900397308 */ /* 0x000ff00000000800 */
[----:B------:R-:W4:Y:S08]  /*179a0*/  MUFU.EX2 R54, R54 ;  /* 0x0000003600367308 */ /* 0x000f300000000800 */
[----:B------:R-:W-:Y:S08]  /*179b0*/  MUFU.EX2 R59, R59 ;  /* 0x0000003b003b7308 */ /* 0x000ff00000000800 */
[----:B------:R-:W5:Y:S08]  /*179c0*/  MUFU.EX2 R56, R56 ;  /* 0x0000003800387308 */ /* 0x000f700000000800 */
[----:B------:R-:W-:Y:S08]  /*179d0*/  MUFU.EX2 R55, R55 ;  /* 0x0000003700377308 */ /* 0x000ff00000000800 */
[----:B------:R-:W1:Y:S01]  /*179e0*/  MUFU.EX2 R52, R52 ;  /* 0x0000003400347308 */ /* 0x000e620000000800 */
[----:B------:R-:W-:Y:S01]  /*179f0*/  IMAD.IADD R39, R66, 0x1, R63 ;  /* 0x0000000142277824 */ /* 0x000fe200078e023f */
[----:B---3--:R-:W-:-:S02]  /*17a00*/  F2FP.BF16.F32.PACK_AB R68, R58, R61 ;  /* 0x0000003d3a44723e */ /* 0x008fc400000010ff */
[----:B----4-:R-:W-:Y:S02]  /*17a10*/  F2FP.BF16.F32.PACK_AB R70, R54, R57 ;  /* 0x000000393646723e */ /* 0x010fe400000010ff */
[----:B-----5:R-:W-:Y:S01]  /*17a20*/  F2FP.BF16.F32.PACK_AB R69, R56, R59 ;  /* 0x0000003b3845723e */ /* 0x020fe200000010ff */
[C---:B------:R-:W-:Y:S01]  /*17a30*/  IMAD.IADD R62, R124.reuse, 0x1, R63 ;  /* 0x000000017c3e7824 */ /* 0x040fe200078e023f */
[----:B------:R-:W-:Y:S01]  /*17a40*/  LDSM.16.MT88.4 R108, [R39+0xc000] ;  /* 0x00c00000276c783b */ /* 0x000fe20000004200 */
[----:B------:R-:W-:-:S03]  /*17a50*/  IMAD.IADD R33, R124, 0x1, R39 ;  /* 0x000000017c217824 */ /* 0x000fc600078e0227 */
[----:B------:R-:W3:Y:S04]  /*17a60*/  LDSM.16.MT88.4 R116, [R62+0xc000] ;  /* 0x00c000003e74783b */ /* 0x000ee80000004200 */
[----:B------:R-:W4:Y:S01]  /*17a70*/  LDSM.16.MT88.4 R84, [R62+0x10000] ;  /* 0x010000003e54783b */ /* 0x000f220000004200 */
[----:B-1----:R-:W-:-:S03]  /*17a80*/  F2FP.BF16.F32.PACK_AB R71, R52, R55 ;  /* 0x000000373447723e */ /* 0x002fc600000010ff */
[----:B------:R-:W1:Y:S04]  /*17a90*/  LDSM.16.MT88.4 R100, [R33+0xc000] ;  /* 0x00c000002164783b */ /* 0x000e680000004200 */
[C---:B------:R-:W-:Y:S01]  /*17aa0*/  HMMA.16816.F32.BF16 R128, R68.reuse, R4, RZ ;  /* 0x000000044480723c */ /* 0x040fe200000418ff */
[----:B------:R-:W5:Y:S07]  /*17ab0*/  LDSM.16.MT88.4 R76, [R39+0x10000] ;  /* 0x01000000274c783b */ /* 0x000f6e0000004200 */
[----:B------:R-:W-:Y:S01]  /*17ac0*/  HMMA.16816.F32.BF16 R124, R68, R6, RZ ;  /* 0x00000006447c723c */ /* 0x000fe200000418ff */
[----:B------:R-:W5:Y:S01]  /*17ad0*/  LDSM.16.MT88.4 R4, [R33+0x10000] ;  /* 0x010000002104783b */ /* 0x000f620000004200 */
[-CC-:B------:R-:W-:Y:S01]  /*17ae0*/  FFMA.FTZ R45, R11, R135.reuse, -R60.reuse ;  /* 0x000000870b2d7223 */ /* 0x180fe2000001083c */
[----:B------:R-:W-:-:S02]  /*17af0*/  FFMA.FTZ R44, R9, R135, -R60 ;  /* 0x00000087092c7223 */ /* 0x000fc4000001083c */
[----:B------:R-:W5:Y:S01]  /*17b00*/  LDSM.16.MT88.4 R8, [R63+0xc800] ;  /* 0x00c800003f08783b */ /* 0x000f620000004200 */
[-CC-:B------:R-:W-:Y:S01]  /*17b10*/  FFMA.FTZ R50, R49, R135.reuse, -R138.reuse ;  /* 0x0000008731327223 */ /* 0x180fe2000001088a */
[-CC-:B------:R-:W-:Y:S01]  /*17b20*/  FFMA.FTZ R51, R73, R135.reuse, -R138.reuse ;  /* 0x0000008749337223 */ /* 0x180fe2000001088a */
[-CC-:B------:R-:W-:Y:S01]  /*17b30*/  FFMA.FTZ R47, R19, R135.reuse, -R138.reuse ;  /* 0x00000087132f7223 */ /* 0x180fe2000001088a */
[-C--:B------:R-:W-:Y:S01]  /*17b40*/  FFMA.FTZ R46, R13, R135.reuse, -R138 ;  /* 0x000000870d2e7223 */ /* 0x080fe2000001088a */
[-CC-:B------:R-:W-:Y:S01]  /*17b50*/  FFMA.FTZ R49, R23, R135.reuse, -R60.reuse ;  /* 0x0000008717317223 */ /* 0x180fe2000001083c */
[----:B------:R-:W-:Y:S01]  /*17b60*/  FFMA.FTZ R48, R15, R135, -R60 ;  /* 0x000000870f307223 */ /* 0x000fe2000001083c */
[----:B------:R-:W-:Y:S01]  /*17b70*/  MUFU.EX2 R50, R50 ;  /* 0x0000003200327308 */ /* 0x000fe20000000800 */
[----:B------:R-:W5:Y:S01]  /*17b80*/  LDSM.16.MT88.4 R16, [R62+0xc800] ;  /* 0x00c800003e10783b */ /* 0x000f620000004200 */
[C---:B--2---:R-:W-:Y:S03]  /*17b90*/  HMMA.16816.F32.BF16 R96, R68.reuse, R92, RZ ;  /* 0x0000005c4460723c */ /* 0x044fe600000418ff */
[----:B------:R-:W2:Y:S03]  /*17ba0*/  LDSM.16.MT88.4 R20, [R62+0x10800] ;  /* 0x010800003e14783b */ /* 0x000ea60000004200 */
[----:B------:R-:W2:Y:S01]  /*17bb0*/  MUFU.EX2 R51, R51 ;  /* 0x0000003300337308 */ /* 0x000ea20000000800 */
[----:B------:R-:W2:Y:S07]  /*17bc0*/  LDSM.16.MT88.4 R12, [R39+0xc800] ;  /* 0x00c80000270c783b */ /* 0x000eae0000004200 */
[----:B------:R-:W-:Y:S08]  /*17bd0*/  MUFU.EX2 R47, R47 ;  /* 0x0000002f002f7308 */ /* 0x000ff00000000800 */
[----:B------:R-:W-:Y:S08]  /*17be0*/  MUFU.EX2 R46, R46 ;  /* 0x0000002e002e7308 */ /* 0x000ff00000000800 */
[----:B------:R-:W-:Y:S08]  /*17bf0*/  MUFU.EX2 R49, R49 ;  /* 0x0000003100317308 */ /* 0x000ff00000000800 */
[----:B------:R-:W2:Y:S08]  /*17c00*/  MUFU.EX2 R48, R48 ;  /* 0x0000003000307308 */ /* 0x000eb00000000800 */
[----:B------:R-:W-:Y:S08]  /*17c10*/  MUFU.EX2 R45, R45 ;  /* 0x0000002d002d7308 */ /* 0x000ff00000000800 */
[----:B------:R-:W2:Y:S01]  /*17c20*/  MUFU.EX2 R44, R44 ;  /* 0x0000002c002c7308 */ /* 0x000ea20000000800 */
[C---:B---3--:R-:W-:Y:S08]  /*17c30*/  HMMA.16816.F32.BF16 R120, R68.reuse, R116, RZ ;  /* 0x000000744478723c */ /* 0x048ff000000418ff */
[C---:B----4-:R-:W-:Y:S08]  /*17c40*/  HMMA.16816.F32.BF16 R88, R68.reuse, R84, RZ ;  /* 0x000000544458723c */ /* 0x050ff000000418ff */
[C---:B------:R-:W-:Y:S08]  /*17c50*/  HMMA.16816.F32.BF16 R112, R68.reuse, R108, RZ ;  /* 0x0000006c4470723c */ /* 0x040ff000000418ff */
[C---:B-1----:R-:W-:Y:S08]  /*17c60*/  HMMA.16816.F32.BF16 R104, R68.reuse, R100, RZ ;  /* 0x000000644468723c */ /* 0x042ff000000418ff */
        /* <DEDUP_REMOVED lines=8> */
[----:B--2---:R-:W-:-:S02]  /*17cf0*/  F2FP.BF16.F32.PACK_AB R4, R50, R51 ;  /* 0x000000333204723e */ /* 0x004fc400000010ff */
[----:B------:R-:W-:-:S05]  /*17d00*/  F2FP.BF16.F32.PACK_AB R5, R48, R49 ;  /* 0x000000313005723e */ /* 0x000fca00000010ff */
[----:B------:R-:W-:Y:S01]  /*17d10*/  HMMA.16816.F32.BF16 R68, R68, R6, RZ ;  /* 0x000000064444723c */ /* 0x000fe200000418ff */
[----:B------:R-:W-:Y:S02]  /*17d20*/  F2FP.BF16.F32.PACK_AB R6, R46, R47 ;  /* 0x0000002f2e06723e */ /* 0x000fe400000010ff */
[----:B------:R-:W-:-:S07]  /*17d30*/  F2FP.BF16.F32.PACK_AB R7, R44, R45 ;  /* 0x0000002d2c07723e */ /* 0x000fce00000010ff */
        /* <DEDUP_REMOVED lines=10> */
[----:B------:R-:W2:Y:S07]  /*17de0*/  LDSM.16.MT88.4 R16, [R33+0xc800] ;  /* 0x00c800002110783b */ /* 0x000eae0000004200 */
[C---:B------:R-:W-:Y:S08]  /*17df0*/  HMMA.16816.F32.BF16 R88, R4.reuse, R20, R88 ;  /* 0x000000140458723c */ /* 0x040ff00000041858 */
[C---:B------:R-:W-:Y:S01]  /*17e00*/  HMMA.16816.F32.BF16 R84, R4.reuse, R22, R84 ;  /* 0x000000160454723c */ /* 0x040fe20000041854 */
[----:B------:R-:W-:Y:S07]  /*17e10*/  LDSM.16.MT88.4 R20, [R63+0xd000] ;  /* 0x00d000003f14783b */ /* 0x000fee0000004200 */
[C---:B------:R-:W-:Y:S08]  /*17e20*/  HMMA.16816.F32.BF16 R112, R4.reuse, R12, R112 ;  /* 0x0000000c0470723c */ /* 0x040ff00000041870 */
[----:B------:R-:W-:Y:S01]  /*17e30*/  HMMA.16816.F32.BF16 R108, R4, R14, R108 ;  /* 0x0000000e046c723c */ /* 0x000fe2000004186c */
[----:B------:R-:W3:Y:S01]  /*17e40*/  LDSM.16.MT88.4 R12, [R62+0x11000] ;  /* 0x011000003e0c783b */ /* 0x000ee20000004200 */
        /* <DEDUP_REMOVED lines=402> */
.L_x_3643:
        /* <DEDUP_REMOVED lines=8> */
.L_x_3644:
[----:B------:R-:W-:Y:S05]  /*197f0*/  BSYNC.RECONVERGENT B0 ;  /* 0x0000000000007941 */ /* 0x000fea0003800200 */
.L_x_3642:
[-C--:B------:R-:W-:Y:S02]  /*19800*/  ISETP.GE.AND P1, PT, R0, R229.reuse, PT ;  /* 0x000000e50000720c */ /* 0x080fe40003f26270 */
[----:B------:R-:W-:Y:S02]  /*19810*/  SHF.L.U32 R5, R220, 0x5, RZ ;  /* 0x00000005dc057819 */ /* 0x000fe400000006ff */
[----:B------:R-:W-:Y:S02]  /*19820*/  ISETP.GE.AND P0, PT, R34, R229, PT ;  /* 0x000000e52200720c */ /* 0x000fe40003f06270 */
[----:B------:R-:W-:Y:S02]  /*19830*/  SHF.L.U64.HI R4, R220, 0x5, R221 ;  /* 0x00000005dc047819 */ /* 0x000fe400000102dd */
[----:B------:R-:W-:Y:S02]  /*19840*/  IADD3 R12, P4, PT, R5, R224, RZ ;  /* 0x000000e0050c7210 */ /* 0x000fe40007f9e0ff */
[----:B------:R-:W-:-:S02]  /*19850*/  SHF.R.U32.HI R211, RZ, 0x1, R208 ;  /* 0x00000001ffd37819 */ /* 0x000fc400000116d0 */
[----:B------:R-:W-:Y:S01]  /*19860*/  IADD3.X R13, PT, PT, R4, R225, RZ, P4, !PT ;  /* 0x000000e1040d7210 */ /* 0x000fe200027fe4ff */
[----:B------:R-:W-:Y:S01]  /*19870*/  @!PT LDS RZ, [RZ] ;  /* 0x00000000fffff984 */ /* 0x000fe20000000800 */
[----:B------:R-:W-:Y:S01]  /*19880*/  @!PT LDS RZ, [RZ] ;  /* 0x00000000fffff984 */ /* 0x000fe20000000800 */
[----:B------:R-:W-:Y:S01]  /*19890*/  @!PT LDS RZ, [RZ] ;  /* 0x00000000fffff984 */ /* 0x000fe20000000800 */
[----:B------:R-:W-:Y:S01]  /*198a0*/  @!P1 LDGSTS.E.BYPASS.LTC128B.128 [R65+0xc000], desc[UR4][R224.64] ;  /* 0x0c000000e0419fae */ /* 0x000fe2000b981a04 */
[-C--:B------:R-:W-:Y:S02]  /*198b0*/  IADD3 R14, P4, PT, R12, R5.reuse, RZ ;  /* 0x000000050c0e7210 */ /* 0x080fe40007f9e0ff */
[----:B------:R-:W-:Y:S01]  /*198c0*/  LOP3.LUT R6, R211, 0x8, RZ, 0xc0, !PT ;  /* 0x00000008d3067812 */ /* 0x000fe200078ec0ff */
[----:B------:R-:W-:Y:S01]  /*198d0*/  @P1 STS.128 [R65+0xc000], RZ ;  /* 0x00c000ff41001388 */ /* 0x000fe20000000c00 */
[----:B------:R-:W-:Y:S02]  /*198e0*/  IADD3.X R15, PT, PT, R13, R4, RZ, P4, !PT ;  /* 0x000000040d0f7210 */ /* 0x000fe400027fe4ff */
[----:B------:R-:W-:Y:S01]  /*198f0*/  IADD3 R10, P4, PT, R14, R5, RZ ;  /* 0x000000050e0a7210 */ /* 0x000fe20007f9e0ff */
[----:B------:R-:W-:Y:S01]  /*19900*/  @!PT LDS RZ, [RZ] ;  /* 0x00000000fffff984 */ /* 0x000fe20000000800 */
[----:B------:R-:W-:Y:S01]  /*19910*/  @!PT LDS RZ, [RZ] ;  /* 0x00000000fffff984 */ /* 0x000fe20000000800 */
[----:B------:R-:W-:Y:S01]  /*19920*/  @!PT LDS RZ, [RZ] ;  /* 0x00000000fffff984 */ /* 0x000fe20000000800 */
[----:B------:R-:W-:Y:S01]  /*19930*/  @!P0 LDGSTS.E.BYPASS.LTC128B.128 [R65+0x10000], desc[UR4][R224.64+0x80] ;  /* 0x10000080e0418fae */ /* 0x000fe2000b981a04 */
[----:B------:R-:W-:-:S02]  /*19940*/  LOP3.LUT R7, R6, 0x1c0, R185, 0xf8, !PT ;  /* 0x000001c006077812 */ /* 0x000fc400078ef8b9 */
[-C--:B------:R-:W-:Y:S01]  /*19950*/  IADD3.X R11, PT, PT, R15, R4.reuse, RZ, P4, !PT ;  /* 0x000000040f0b7210 */ /* 0x080fe200027fe4ff */
[----:B------:R-:W-:Y:S01]  /*19960*/  @P0 STS.128 [R65+0x10000], RZ ;  /* 0x010000ff41000388 */ /* 0x000fe20000000c00 */
[-C--:B------:R-:W-:Y:S02]  /*19970*/  IADD3 R8, P4, PT, R10, R5.reuse, RZ ;  /* 0x000000050a087210 */ /* 0x080fe40007f9e0ff */
[----:B------:R-:W-:Y:S01]  /*19980*/  SHF.L.U32 R212, R208, 0x5, RZ ;  /* 0x00000005d0d47819 */ /* 0x000fe200000006ff */
[----:B------:R-:W-:Y:S01]  /*19990*/  @!PT LDS RZ, [RZ] ;  /* 0x00000000fffff984 */ /* 0x000fe20000000800 */
[----:B------:R-:W-:Y:S01]  /*199a0*/  @!PT LDS RZ, [RZ] ;  /* 0x00000000fffff984 */ /* 0x000fe20000000800 */
[----:B------:R-:W-:Y:S01]  /*199b0*/  @!PT LDS RZ, [RZ] ;  /* 0x00000000fffff984 */ /* 0x000fe20000000800 */
[----:B------:R-:W-:Y:S01]  /*199c0*/  @!P1 LDGSTS.E.BYPASS.LTC128B.128 [R65+0xc800], desc[UR4][R12.64] ;  /* 0x0c8000000c419fae */ /* 0x000fe2000b981a04 */
[----:B------:R-:W-:Y:S02]  /*199d0*/  IADD3.X R9, PT, PT, R11, R4, RZ, P4, !PT ;  /* 0x000000040b097210 */ /* 0x000fe400027fe4ff */
[----:B------:R-:W-:Y:S01]  /*199e0*/  IADD3 R6, P4, PT, R8, R5, RZ ;  /* 0x0000000508067210 */ /* 0x000fe20007f9e0ff */
[----:B------:R-:W-:Y:S01]  /*199f0*/  @P1 STS.128 [R65+0xc800], RZ ;  /* 0x00c800ff41001388 */ /* 0x000fe20000000c00 */
[----:B------:R-:W-:-:S02]  /*19a00*/  LOP3.LUT R184, R7, R0, RZ, 0x3c, !PT ;  /* 0x0000000007b87212 */ /* 0x000fc400078e3cff */
[----:B------:R-:W-:Y:S01]  /*19a10*/  LOP3.LUT R212, R212, 0x7c00, RZ, 0xc0, !PT ;  /* 0x00007c00d4d47812 */ /* 0x000fe200078ec0ff */
[----:B------:R-:W-:Y:S01]  /*19a20*/  @!PT LDS RZ, [RZ] ;  /* 0x00000000fffff984 */ /* 0x000fe20000000800 */
[----:B------:R-:W-:Y:S01]  /*19a30*/  @!PT LDS RZ, [RZ] ;  /* 0x00000000fffff984 */ /* 0x000fe20000000800 */
[----:B------:R-:W-:Y:S01]  /*19a40*/  @!PT LDS RZ, [RZ] ;  /* 0x00000000fffff984 */ /* 0x000fe20000000800 */
[----:B------:R1:W-:Y:S01]  /*19a50*/  @!P0 LDGSTS.E.BYPASS.LTC128B.128 [R65+0x10800], desc[UR4][R12.64+0x80] ;  /* 0x108000800c418fae */ /* 0x0003e2000b981a04 */
[----:B------:R-:W-:Y:S02]  /*19a60*/  IADD3.X R7, PT, PT, R9, R4, RZ, P4, !PT ;  /* 0x0000000409077210 */ /* 0x000fe400027fe4ff */
[----:B------:R-:W-:Y:S01]  /*19a70*/  LOP3.LUT R187, R212, 0x200, R185, 0xf8, !PT ;  /* 0x00000200d4bb7812 */ /* 0x000fe200078ef8b9 */
[----:B------:R-:W-:Y:S01]  /*19a80*/  @P0 STS.128 [R65+0x10800], RZ ;  /* 0x010800ff41000388 */ /* 0x000fe20000000c00 */
[----:B------:R-:W-:Y:S02]  /*19a90*/  MOV R135, 0x20 ;  /* 0x0000002000877802 */ /* 0x000fe40000000f00 */
[----:B------:R-:W-:Y:S01]  /*19aa0*/  LOP3.LUT R187, R187, R184, RZ, 0xfc, !PT ;  /* 0x000000b8bbbb7212 */ /* 0x000fe200078efcff */
[----:B------:R-:W-:Y:S01]  /*19ab0*/  @!PT LDS RZ, [RZ] ;  /* 0x00000000fffff984 */ /* 0x000fe20000000800 */
[----:B------:R-:W-:Y:S01]  /*19ac0*/  @!PT LDS RZ, [RZ] ;  /* 0x00000000fffff984 */ /* 0x000fe20000000800 */
[----:B------:R-:W-:Y:S01]  /*19ad0*/  @!PT LDS RZ, [RZ] ;  /* 0x00000000fffff984 */ /* 0x000fe20000000800 */
[----:B------:R-:W-:Y:S01]  /*19ae0*/  @!P1 LDGSTS.E.BYPASS.LTC128B.128 [R65+0xd000], desc[UR4][R14.64] ;  /* 0x0d0000000e419fae */ /* 0x000fe2000b981a04 */
[----:B------:R-:W-:-:S02]  /*19af0*/  SEL R135, R135, 0xffffffe0, !P6 ;  /* 0xffffffe087877807 */ /* 0x000fc40007000000 */
        /* <DEDUP_REMOVED lines=12> */
[----:B------:R2:W-:Y:S01]  /*19bc0*/  @!P1 LDGSTS.E.BYPASS.LTC128B.128 [R65+0xd800], desc[UR4][R10.64] ;  /* 0x0d8000000a419fae */ /* 0x0005e2000b981a04 */
[----:B-1----:R-:W-:-:S03]  /*19bd0*/  @!P0 MOV R12, R10 ;  /* 0x0000000a000c8202 */ /* 0x002fc60000000f00 */
[----:B------:R-:W-:Y:S01]  /*19be0*/  @P1 STS.128 [R65+0xd800], RZ ;  /* 0x00d800ff41001388 */ /* 0x000fe20000000c00 */
[----:B------:R-:W-:-:S05]  /*19bf0*/  @!P0 MOV R13, R11 ;  /* 0x0000000b000d8202 */ /* 0x000fca0000000f00 */
        /* <DEDUP_REMOVED lines=50> */
[----:B------:R-:W5:Y:S04]  /*19f20*/  LDSM.16.M88.4 R20, [R2+UR6+0x4000] ;  /* 0x004000060214783b */ /* 0x000f680008000200 */
[----:B-1----:R-:W3:Y:S04]  /*19f30*/  LDSM.16.M88.4 R12, [R2+UR6+0x4800] ;  /* 0x00480006020c783b */ /* 0x002ee80008000200 */
[----:B--2---:R-:W1:Y:S04]  /*19f40*/  LDSM.16.M88.4 R4, [R2+UR6+0x5000] ;  /* 0x005000060204783b */ /* 0x004e680008000200 */
[----:B------:R-:W2:Y:S04]  /*19f50*/  LDSM.16.M88.4 R148, [R2+UR6+0x5800] ;  /* 0x005800060294783b */ /* 0x000ea80008000200 */
[----:B------:R-:W2:Y:S04]  /*19f60*/  LDSM.16.M88.4 R140, [R2+UR6+0x6000] ;  /* 0x00600006028c783b */ /* 0x000ea80008000200 */
[----:B------:R-:W2:Y:S04]  /*19f70*/  LDSM.16.M88.4 R60, [R2+UR6+0x6800] ;  /* 0x00680006023c783b */ /* 0x000ea80008000200 */
[----:B------:R-:W2:Y:S04]  /*19f80*/  LDSM.16.M88.4 R52, [R2+UR6+0x7000] ;  /* 0x007000060234783b */ /* 0x000ea80008000200 */
[----:B------:R-:W2:Y:S04]  /*19f90*/  LDSM.16.M88.4 R28, [R2+UR6+0x7800] ;  /* 0x00780006021c783b */ /* 0x000ea80008000200 */
[----:B----4-:R-:W4:Y:S01]  /*19fa0*/  LD.E R65, desc[UR4][R132.64+0x18c] ;  /* 0x00018c0484417980 */ /* 0x010f22000c101900 */
[----:B------:R-:W-:-:S03]  /*19fb0*/  IADD3 R172, PT, PT, R189, R135, RZ ;  /* 0x00000087bdac7210 */ /* 0x000fc60007ffe0ff */
[----:B------:R-:W-:Y:S04]  /*19fc0*/  LDSM.16.M88.4 R36, [R36] ;  /* 0x000000002424783b */ /* 0x000fe80000000200 */
[----:B------:R-:W2:Y:S01]  /*19fd0*/  LDSM.16.M88.4 R40, [R172+0x4000] ;  /* 0x00400000ac28783b */ /* 0x000ea20000000200 */
[----:B-----5:R-:W-:Y:S03]  /*19fe0*/  HMMA.16816.F32.BF16 R24, R44, R20, RZ ;  /* 0x000000142c18723c */ /* 0x020fe600000418ff */
[----:B------:R-:W5:Y:S01]  /*19ff0*/  LDSM.16.M88.4 R32, [R172+0x4800] ;  /* 0x00480000ac20783b */ /* 0x000f620000000200 */
[----:B------:R-:W-:-:S03]  /*1a000*/  IADD3 R186, PT, PT, R187, R66, RZ ;  /* 0x00000042bbba7210 */ /* 0x000fc60007ffe0ff */
[----:B------:R-:W-:Y:S01]  /*1a010*/  LDSM.16.M88.4 R168, [R172+0x5000] ;  /* 0x00500000aca8783b */ /* 0x000fe20000000200 */
[C---:B---3--:R-:W-:Y:S03]  /*1a020*/  HMMA.16816.F32.BF16 R16, R44.reuse, R12, RZ ;  /* 0x0000000c2c10723c */ /* 0x048fe600000418ff */
[----:B------:R-:W-:Y:S04]  /*1a030*/  LDSM.16.M88.4 R164, [R172+0x5800] ;  /* 0x00580000aca4783b */ /* 0x000fe80000000200 */
[----:B------:R-:W-:Y:S01]  /*1a040*/  LDSM.16.M88.4 R160, [R172+0x6000] ;  /* 0x00600000aca0783b */ /* 0x000fe20000000200 */
[C---:B-1----:R-:W-:Y:S03]  /*1a050*/  HMMA.16816.F32.BF16 R8, R44.reuse, R4, RZ ;  /* 0x000000042c08723c */ /* 0x042fe600000418ff */
[----:B------:R-:W-:Y:S04]  /*1a060*/  LDSM.16.M88.4 R156, [R172+0x7000] ;  /* 0x00700000ac9c783b */ /* 0x000fe80000000200 */
[----:B------:R-:W0:Y:S01]  /*1a070*/  LDGDEPBAR ;  /* 0x00000000000079af */ /* 0x000e220000000000 */
[C---:B--2---:R-:W-:Y:S08]  /*1a080*/  HMMA.16816.F32.BF16 R152, R44.reuse, R148, RZ ;  /* 0x000000942c98723c */ /* 0x044ff000000418ff */
        /* <DEDUP_REMOVED lines=20> */
[C---:B-----5:R-:W-:Y:S01]  /*1a1d0*/  HMMA.16816.F32.BF16 R16, R36.reuse, R32, R16 ;  /* 0x000000202410723c */ /* 0x060fe20000041810 */
        /* <DEDUP_REMOVED lines=39> */
[----:B------:R-:W4:Y:S07]  /*1a450*/  LDSM.16.M88.4 R164, [R135+0x5800] ;  /* 0x0058000087a4783b */ /* 0x000f2e0000000200 */
        /* <DEDUP_REMOVED lines=15> */
[C---:B---3--:R-:W-:Y:S08]  /*1a550*/  HMMA.16816.F32.BF16 R56, R40.reuse, R36, R56 ;  /* 0x000000242838723c */ /* 0x048ff00000041838 */
[C---:B------:R-:W-:Y:S01]  /*1a560*/  HMMA.16816.F32.BF16 R52, R40.reuse, R38, R52 ;  /* 0x000000262834723c */ /* 0x040fe20000041834 */
[----:B------:R-:W3:Y:S07]  /*1a570*/  LDSM.16.M88.4 R36, [R2+UR6+0x9000] ;  /* 0x009000060224783b */ /* 0x000eee0008000200 */
[----:B----4-:R-:W-:Y:S01]  /*1a580*/  HMMA.16816.F32.BF16 R152, R40, R164, R152 ;  /* 0x000000a42898723c */ /* 0x010fe20000041898 */
[----:B------:R-:W-:-:S04]  /*1a590*/  MOV R164, 0x20 ;  /* 0x0000002000a47802 */ /* 0x000fc80000000f00 */
[----:B------:R-:W-:-:S04]  /*1a5a0*/  SEL R180, R164, 0xffffffe0, !P6 ;  /* 0xffffffe0a4b47807 */ /* 0x000fc80007000000 */
[-C--:B------:R-:W-:Y:S02]  /*1a5b0*/  IADD3 R168, PT, PT, R187, R180.reuse, RZ ;  /* 0x000000b4bba87210 */ /* 0x080fe40007ffe0ff */
[----:B------:R-:W-:Y:S01]  /*1a5c0*/  IADD3 R180, PT, PT, R189, R180, RZ ;  /* 0x000000b4bdb47210 */ /* 0x000fe20007ffe0ff */
[----:B------:R-:W-:Y:S01]  /*1a5d0*/  HMMA.16816.F32.BF16 R148, R40, R166, R148 ;  /* 0x000000a62894723c */ /* 0x000fe20000041894 */
[----:B------:R-:W4:Y:S07]  /*1a5e0*/  LDSM.16.M88.4 R164, [R135+0x7800] ;  /* 0x0078000087a4783b */ /* 0x000f2e0000000200 */
        /* <DEDUP_REMOVED lines=14> */
[C---:B----4-:R-:W-:Y:S08]  /*1a6d0*/  HMMA.16816.F32.BF16 R48, R40.reuse, R164, R48 ;  /* 0x000000a42830723c */ /* 0x050ff00000041830 */
        /* <DEDUP_REMOVED lines=97> */
[C---:B-1----:R-:W-:Y:S08]  /*1acf0*/  HMMA.16816.F32.BF16 R56, R156.reuse, R4, R56 ;  /* 0x000000049c38723c */ /* 0x042ff00000041838 */
[----:B------:R-:W-:Y:S01]  /*1ad00*/  HMMA.16816.F32.BF16 R52, R156, R6, R52 ;  /* 0x000000069c34723c */ /* 0x000fe20000041834 */
[----:B------:R-:W1:Y:S07]  /*1ad10*/  LDSM.16.M88.4 R4, [R135+0xb800] ;  /* 0x00b800008704783b */ /* 0x000e6e0000000200 */
[----:B----4-:R-:W-:Y:S08]  /*1ad20*/  HMMA.16816.F32.BF16 R48, R168, R20, R48 ;  /* 0x00000014a830723c */ /* 0x010ff00000041830 */
[C---:B------:R-:W-:Y:S08]  /*1ad30*/  HMMA.16816.F32.BF16 R136, R156.reuse, R8, R136 ;  /* 0x000000089c88723c */ /* 0x040ff00000041888 */
[----:B------:R-:W-:Y:S01]  /*1ad40*/  HMMA.16816.F32.BF16 R60, R156, R10, R60 ;  /* 0x0000000a9c3c723c */ /* 0x000fe2000004183c */
[----:B------:R-:W2:Y:S07]  /*1ad50*/  LDSM.16.M88.4 R8, [R135+0xb000] ;  /* 0x00b000008708783b */ /* 0x000eae0000000200 */
[----:B------:R-:W-:Y:S08]  /*1ad60*/  HMMA.16816.F32.BF16 R148, R164, R30, R148 ;  /* 0x0000001ea494723c */ /* 0x000ff00000041894 */
[----:B------:R-:W-:Y:S01]  /*1ad70*/  HMMA.16816.F32.BF16 R44, R168, R22, R44 ;  /* 0x00000016a82c723c */ /* 0x000fe2000004182c */
[-C--:B------:R-:W-:Y:S01]  /*1ad80*/  FMUL.FTZ R38, R147, R65.reuse ;  /* 0x0000004193267220 */ /* 0x080fe20000410000 */
[----:B---3--:R-:W-:Y:S01]  /*1ad90*/  IADD3 R66, PT, PT, R64, -0x2, RZ ;  /* 0xfffffffe40427810 */ /* 0x008fe20007ffe0ff */
[-C--:B------:R-:W-:Y:S01]  /*1ada0*/  FMUL.FTZ R176, R176, R65.reuse ;  /* 0x00000041b0b07220 */ /* 0x080fe20000410000 */
[-C--:B------:R-:W-:Y:S01]  /*1adb0*/  FMUL.FTZ R177, R177, R65.reuse ;  /* 0x00000041b1b17220 */ /* 0x080fe20000410000 */
[-C--:B------:R-:W-:Y:S01]  /*1adc0*/  FMUL.FTZ R178, R178, R65.reuse ;  /* 0x00000041b2b27220 */ /* 0x080fe20000410000 */
[-C--:B------:R-:W-:Y:S01]  /*1add0*/  FMUL.FTZ R179, R179, R65.reuse ;  /* 0x00000041b3b37220 */ /* 0x080fe20000410000 */
[-C--:B------:R-:W-:Y:S01]  /*1ade0*/  FMUL.FTZ R40, R40, R65.reuse ;  /* 0x0000004128287220 */ /* 0x080fe20000410000 */
[----:B-----5:R-:W-:Y:S01]  /*1adf0*/  HMMA.16816.F32.BF16 R48, R156, R16, R48 ;  /* 0x000000109c30723c */ /* 0x020fe20000041830 */
[-C--:B------:R-:W-:Y:S01]  /*1ae00*/  FMUL.FTZ R2, R173, R65.reuse ;  /* 0x00000041ad027220 */ /* 0x080fe20000410000 */
[-C--:B------:R-:W-:Y:S01]  /*1ae10*/  FMUL.FTZ R12, R140, R65.reuse ;  /* 0x000000418c0c7220 */ /* 0x080fe20000410000 */
[----:B------:R-:W-:Y:S01]  /*1ae20*/  FMUL.FTZ R13, R141, R65 ;  /* 0x000000418d0d7220 */ /* 0x000fe20000410000 */
[----:B------:R-:W3:Y:S01]  /*1ae30*/  MUFU.TANH R37, R37 ;  /* 0x0000002500257308 */ /* 0x000ee20000002400 */
[----:B------:R-:W-:-:S07]  /*1ae40*/  DEPBAR.LE SB0, 0x0 ;  /* 0x000080000000791a */ /* 0x000fce0000000000 */
[----:B------:R-:W-:Y:S08]  /*1ae50*/  HMMA.16816.F32.BF16 R44, R156, R18, R44 ;  /* 0x000000129c2c723c */ /* 0x000ff0000004182c */
[C---:B-1----:R-:W-:Y:S08]  /*1ae60*/  HMMA.16816.F32.BF16 R48, R164.reuse, R4, R48 ;  /* 0x00000004a430723c */ /* 0x042ff00000041830 */
[C---:B------:R-:W-:Y:S08]  /*1ae70*/  HMMA.16816.F32.BF16 R136, R164.reuse, R24, R136 ;  /* 0x00000018a488723c */ /* 0x040ff00000041888 */
[C---:B------:R-:W-:Y:S08]  /*1ae80*/  HMMA.16816.F32.BF16 R44, R164.reuse, R6, R44 ;  /* 0x00000006a42c723c */ /* 0x040ff0000004182c */
[C---:B------:R-:W-:Y:S08]  /*1ae90*/  HMMA.16816.F32.BF16 R60, R164.reuse, R26, R60 ;  /* 0x0000001aa43c723c */ /* 0x040ff0000004183c */
[C---:B--2---:R-:W-:Y:S08]  /*1aea0*/  HMMA.16816.F32.BF16 R56, R164.reuse, R8, R56 ;  /* 0x00000008a438723c */ /* 0x044ff00000041838 */
        /* <DEDUP_REMOVED lines=88> */
[----:B------:R1:W1:Y:S08]  /*1b430*/  MUFU.TANH R54, R44 ;  /* 0x0000002c00367308 */ /* 0x0002700000002400 */
[----:B------:R-:W1:Y:S08]  /*1b440*/  MUFU.TANH R51, R51 ;  /* 0x0000003300337308 */ /* 0x000e700000002400 */
[----:B------:R-:W1:Y:S08]  /*1b450*/  MUFU.TANH R45, R45 ;  /* 0x0000002d002d7308 */ /* 0x000e700000002400 */
[----:B------:R-:W1:Y:S01]  /*1b460*/  MUFU.TANH R47, R47 ;  /* 0x0000002f002f7308 */ /* 0x000e620000002400 */
[----:B------:R-:W-:Y:S01]  /*1b470*/  BSSY.RECONVERGENT B1, `(.L_x_3645) ;  /* 0x00000bb000017945 */ /* 0x000fe20003800200 */
[----:B------:R-:W-:Y:S06]  /*1b480*/  BAR.SYNC.DEFER_BLOCKING 0x0 ;  /* 0x0000000000007b1d */ /* 0x000fec0000010000 */
[----:B--234-:R-:W-:Y:S05]  /*1b490*/  @!P4 BRA `(.L_x_3646) ;  /* 0x0000000800e0c947 */ /* 0x01cfea0003800000 */
[----:B------:R-:W-:Y:S04]  /*1b4a0*/  BSSY.RECONVERGENT B0, `(.L_x_3647) ;  /* 0x0000049000007945 */ /* 0x000fe80003800200 */
[----:B------:R-:W-:Y:S05]  /*1b4b0*/  @!P3 BRA `(.L_x_3648) ;  /* 0x0000000000fcb947 */ /* 0x000fea0003800000 */
[----:B------:R-:W1:Y:S01]  /*1b4c0*/  LD.E R55, desc[UR4][R132.64+0x170] ;  /* 0x0001700484377980 */ /* 0x000e62000c101900 */
[----:B------:R-:W-:Y:S01]  /*1b4d0*/  SHF.L.U32 R52, R66, 0x7, RZ ;  /* 0x0000000742347819 */ /* 0x000fe200000006ff */
[----:B------:R-:W-:Y:S02]  /*1b4e0*/  IMAD.SHL.U32 R46, R64, 0x80, RZ ;  /* 0x00000080402e7824 */ /* 0x000fe400078e00ff */
[----:B------:R-:W2:Y:S03]  /*1b4f0*/  LD.E.64 R60, desc[UR4][R132.64+0x20] ;  /* 0x00002004843c7980 */ /* 0x000ea6000c101b00 */
[----:B------:R-:W-:Y:S02]  /*1b500*/  IADD3 R46, PT, PT, R46, -0x180, RZ ;  /* 0xfffffe802e2e7810 */ /* 0x000fe40007ffe0ff */
[-C--:B-1----:R-:W-:Y:S02]  /*1b510*/  IABS R44, R55.reuse ;  /* 0x00000037002c7213 */ /* 0x082fe40000000000 */
        /* <DEDUP_REMOVED lines=28> */
[----:B------:R-:W3:Y:S05]  /*1b6e0*/  LD.E.64 R58, desc[UR4][R132.64+0x38] ;  /* 0x00003804843a7980 */ /* 0x000eea000c101b00 */
        /* <DEDUP_REMOVED lines=28> */
.L_x_3648:
        /* <DEDUP_REMOVED lines=8> */
.L_x_3649:
[----:B------:R-:W-:Y:S05]  /*1b930*/  BSYNC.RECONVERGENT B0 ;  /* 0x0000000000007941 */ /* 0x000fea0003800200 */
.L_x_3647:
[----:B------:R-:W-:Y:S01]  /*1b940*/  LOP3.LUT R23, R209, 0x1c0, RZ, 0xc0, !PT ;  /* 0x000001c0d1177812 */ /* 0x000fe200078ec0ff */
[----:B------:R-:W-:Y:S01]  /*1b950*/  @!P1 IMAD.MOV.U32 R60, RZ, RZ, R222 ;  /* 0x000000ffff3c9224 */ /* 0x000fe200078e00de */
[C---:B------:R-:W-:Y:S01]  /*1b960*/  LEA R58, P3, R218.reuse, R222, 0x5 ;  /* 0x000000deda3a7211 */ /* 0x040fe200078628ff */
[----:B------:R-:W-:Y:S01]  /*1b970*/  @!P1 IMAD.MOV.U32 R61, RZ, RZ, R223 ;  /* 0x000000ffff3d9224 */ /* 0x000fe200078e00df */
[----:B------:R-:W-:Y:S02]  /*1b980*/  LOP3.LUT R23, R23, 0x38, R208, 0xf8, !PT ;  /* 0x0000003817177812 */ /* 0x000fe400078ef8d0 */
[C-C-:B------:R-:W-:Y:S02]  /*1b990*/  LEA.HI.X R59, R218.reuse, R223, R219.reuse, 0x5, P3 ;  /* 0x000000dfda3b7211 */ /* 0x140fe400018f2cdb */
[----:B------:R-:W-:Y:S01]  /*1b9a0*/  LOP3.LUT R22, R23, R0, RZ, 0x3c, !PT ;  /* 0x0000000017167212 */ /* 0x000fe200078e3cff */
[C---:B------:R-:W-:Y:S01]  /*1b9b0*/  IMAD.SHL.U32 R0, R218.reuse, 0x20, RZ ;  /* 0x00000020da007824 */ /* 0x040fe200078e00ff */
        /* <DEDUP_REMOVED lines=28> */
[----:B--2---:R-:W-:-:S03]  /*1bb80*/  IADD3 R60, P3, PT, R138, R0, RZ ;  /* 0x000000008a3c7210 */ /* 0x004fc60007f7e0ff */
        /* <DEDUP_REMOVED lines=16> */
[----:B----4-:R-:W-:-:S03]  /*1bc90*/  IADD3 R58, P4, PT, R60, R0, RZ ;  /* 0x000000003c3a7210 */ /* 0x010fc60007f9e0ff */
[----:B------:R3:W-:Y:S01]  /*1bca0*/  @P1 STS.128 [R22+0x5800], RZ ;  /* 0x005800ff16001388 */ /* 0x0007e20000000c00 */
[----:B------:R-:W-:Y:S01]  /*1bcb0*/  IADD3 R140, P3, PT, R58, R0, RZ ;  /* 0x000000003a8c7210 */ /* 0x000fe20007f7e0ff */
[----:B------:R-:W-:-:S05]  /*1bcc0*/  IMAD.X R59, R61, 0x1, R6, P4 ;  /* 0x000000013d3b7824 */ /* 0x000fca00020e0606 */
[----:B------:R-:W-:Y:S01]  /*1bcd0*/  IADD3.X R141, PT, PT, R59, R6, RZ, P3, !PT ;  /* 0x000000063b8d7210 */ /* 0x000fe20001ffe4ff */
        /* <DEDUP_REMOVED lines=52> */
.L_x_3646:
[----:B------:R-:W-:Y:S05]  /*1c020*/  BSYNC.RECONVERGENT B1 ;  /* 0x0000000000017941 */ /* 0x000fea0003800200 */
.L_x_3645:
[----:B------:R-:W-:-:S04]  /*1c030*/  IMAD R55, R64, 0x80, R67 ;  /* 0x0000008040377824 */ /* 0x000fc800078e0243 */
[C---:B------:R-:W-:Y:S02]  /*1c040*/  VIADD R0, R55.reuse, 0xffffff00 ;  /* 0xffffff0037007836 */ /* 0x040fe40000000000 */
[C---:B------:R-:W-:Y:S02]  /*1c050*/  VIADD R6, R55.reuse, 0xffffff01 ;  /* 0xffffff0137067836 */ /* 0x040fe40000000000 */
[C---:B-1----:R-:W-:Y:S01]  /*1c060*/  VIADD R44, R55.reuse, 0xffffff08 ;  /* 0xffffff08372c7836 */ /* 0x042fe20000000000 */
[C---:B------:R-:W-:Y:S01]  /*1c070*/  ISETP.GE.AND P0, PT, R0.reuse, R239, PT ;  /* 0x000000ef0000720c */ /* 0x040fe20003f06270 */
[C---:B------:R-:W-:Y:S01]  /*1c080*/  VIADD R48, R55.reuse, 0xffffff11 ;  /* 0xffffff1137307836 */ /* 0x040fe20000000000 */
[----:B------:R-:W-:Y:S01]  /*1c090*/  ISETP.GE.AND P1, PT, R0, R238, PT ;  /* 0x000000ee0000720c */ /* 0x000fe20003f26270 */
[----:B---3--:R-:W-:Y:S01]  /*1c0a0*/  VIADD R56, R55, 0xffffff18 ;  /* 0xffffff1837387836 */ /* 0x008fe20000000000 */
        /* <DEDUP_REMOVED lines=162> */
[----:B------:R-:W-:Y:S02]  /*1cad0*/  FSEL R240, R2, -INF , !P4 ;  /* 0xff80000002f07808 */ /* 0x000fe40006000000 */
[-C--:B------:R-:W-:Y:S01]  /*1cae0*/  ISETP.GE.AND P4, PT, R29, R237.reuse, PT ;  /* 0x000000ed1d00720c */ /* 0x080fe20003f86270 */
[----:B------:R-:W-:Y:S01]  /*1caf0*/  VIADD R2, R55, 0xffffff51 ;  /* 0xffffff5137027836 */ /* 0x000fe20000000000 */
[----:B------:R-:W-:Y:S02]  /*1cb00*/  FSEL R13, R13, -INF , P0 ;  /* 0xff8000000d0d7808 */ /* 0x000fe40000000000 */
[----:B------:R-:W-:Y:S02]  /*1cb10*/  FSEL R206, R174, -INF , !P5 ;  /* 0xff800000aece7808 */ /* 0x000fe40006800000 */
[----:B------:R-:W-:Y:S02]  /*1cb20*/  ISETP.GE.AND P3, PT, R28, R237, PT ;  /* 0x000000ed1c00720c */ /* 0x000fe40003f66270 */
[----:B------:R-:W-:-:S02]  /*1cb30*/  ISETP.GE.AND P0, PT, R12, R239, PT ;  /* 0x000000ef0c00720c */ /* 0x000fc40003f06270 */
[----:B------:R-:W-:Y:S02]  /*1cb40*/  ISETP.GE.AND P1, PT, R29, R236, PT ;  /* 0x000000ec1d00720c */ /* 0x000fe40003f26270 */
[----:B------:R-:W-:Y:S02]  /*1cb50*/  ISETP.GE.AND P5, PT, R28, R238, PT ;  /* 0x000000ee1c00720c */ /* 0x000fe40003fa6270 */
[----:B------:R-:W-:Y:S02]  /*1cb60*/  FSEL R24, R24, -INF , P4 ;  /* 0xff80000018187808 */ /* 0x000fe40002000000 */
[----:B------:R-:W-:Y:S02]  /*1cb70*/  ISETP.GE.AND P4, PT, R28, R236, PT ;  /* 0x000000ec1c00720c */ /* 0x000fe40003f86270 */
[----:B------:R-:W-:Y:S02]  /*1cb80*/  FSEL R25, R25, -INF , P3 ;  /* 0xff80000019197808 */ /* 0x000fe40001800000 */
[----:B------:R-:W-:-:S02]  /*1cb90*/  FSEL R136, R136, -INF , P0 ;  /* 0xff80000088887808 */ /* 0x000fc40000000000 */
[----:B------:R-:W-:Y:S02]  /*1cba0*/  FSEL R204, R24, -INF , !P1 ;  /* 0xff80000018cc7808 */ /* 0x000fe40004800000 */
[----:B------:R-:W-:Y:S02]  /*1cbb0*/  FSEL R216, R13, -INF , !P5 ;  /* 0xff8000000dd87808 */ /* 0x000fe40006800000 */
[----:B------:R-:W-:Y:S02]  /*1cbc0*/  ISETP.GE.AND P0, PT, R2, R239, PT ;  /* 0x000000ef0200720c */ /* 0x000fe40003f06270 */
        /* <DEDUP_REMOVED lines=13> */
[----:B------:R-:W-:Y:S02]  /*1cca0*/  FSEL R198, R26, -INF , !P4 ;  /* 0xff8000001ac67808 */ /* 0x000fe40006000000 */
[C---:B------:R-:W-:Y:S02]  /*1ccb0*/  ISETP.GE.AND P4, PT, R12.reuse, R237, PT ;  /* 0x000000ed0c00720c */ /* 0x040fe40003f86270 */
[----:B------:R-:W-:Y:S02]  /*1ccc0*/  FSEL R192, R27, -INF , !P3 ;  /* 0xff8000001bc07808 */ /* 0x000fe40005800000 */
[----:B------:R-:W-:Y:S02]  /*1ccd0*/  ISETP.GE.AND P3, PT, R12, R238, PT ;  /* 0x000000ee0c00720c */ /* 0x000fe40003f66270 */
[----:B------:R-:W-:Y:S02]  /*1cce0*/  FSEL R20, R20, -INF , P1 ;  /* 0xff80000014147808 */ /* 0x000fe40000800000 */
[----:B------:R-:W-:-:S02]  /*1ccf0*/  FSEL R21, R21, -INF , P0 ;  /* 0xff80000015157808 */ /* 0x000fc40000000000 */
[----:B------:R-:W-:Y:S02]  /*1cd00*/  ISETP.GE.AND P0, PT, R2, R239, PT ;  /* 0x000000ef0200720c */ /* 0x000fe40003f06270 */
[----:B------:R-:W-:Y:S01]  /*1cd10*/  FSEL R188, R9, -INF , P4 ;  /* 0xff80000009bc7808 */ /* 0x000fe20002000000 */
[----:B------:R-:W-:Y:S01]  /*1cd20*/  VIADD R9, R55, 0xffffff60 ;  /* 0xffffff6037097836 */ /* 0x000fe20000000000 */
[----:B------:R-:W-:Y:S02]  /*1cd30*/  FSEL R190, R20, -INF , !P5 ;  /* 0xff80000014be7808 */ /* 0x000fe40006800000 */
[----:B------:R-:W-:Y:S02]  /*1cd40*/  FSEL R196, R21, -INF , !P3 ;  /* 0xff80000015c47808 */ /* 0x000fe40005800000 */
[----:B------:R-:W-:Y:S02]  /*1cd50*/  ISETP.GE.AND P1, PT, R12, R236, PT ;  /* 0x000000ec0c00720c */ /* 0x000fe40003f26270 */
[----:B------:R-:W-:-:S02]  /*1cd60*/  ISETP.GE.AND P5, PT, R2, R238, PT ;  /* 0x000000ee0200720c */ /* 0x000fc40003fa6270 */
[----:B------:R-:W-:Y:S02]  /*1cd70*/  ISETP.GE.AND P3, PT, R2, R237, PT ;  /* 0x000000ed0200720c */ /* 0x000fe40003f66270 */
[----:B------:R-:W-:Y:S02]  /*1cd80*/  FSEL R8, R8, -INF , P0 ;  /* 0xff80000008087808 */ /* 0x000fe40000000000 */
[----:B------:R-:W-:Y:S01]  /*1cd90*/  ISETP.GE.AND P4, PT, R2, R236, PT ;  /* 0x000000ec0200720c */ /* 0x000fe20003f86270 */
[----:B------:R-:W-:Y:S01]  /*1cda0*/  VIADD R2, R55, 0xffffff61 ;  /* 0xffffff6137027836 */ /* 0x000fe20000000000 */
[----:B------:R-:W-:Y:S02]  /*1cdb0*/  ISETP.GE.AND P0, PT, R9, R239, PT ;  /* 0x000000ef0900720c */ /* 0x000fe40003f06270 */
[----:B------:R-:W-:Y:S02]  /*1cdc0*/  FSEL R188, R188, -INF , !P1 ;  /* 0xff800000bcbc7808 */ /* 0x000fe40004800000 */
[----:B------:R-:W-:-:S02]  /*1cdd0*/  FSEL R14, R14, -INF , P3 ;  /* 0xff8000000e0e7808 */ /* 0x000fc40001800000 */
[----:B------:R-:W-:Y:S02]  /*1cde0*/  FSEL R194, R8, -INF , !P5 ;  /* 0xff80000008c27808 */ /* 0x000fe40006800000 */
[C---:B------:R-:W-:Y:S02]  /*1cdf0*/  ISETP.GE.AND P1, PT, R9.reuse, R238, PT ;  /* 0x000000ee0900720c */ /* 0x040fe40003f26270 */
[C---:B------:R-:W-:Y:S02]  /*1ce00*/  ISETP.GE.AND P3, PT, R9.reuse, R237, PT ;  /* 0x000000ed0900720c */ /* 0x040fe40003f66270 */
[----:B------:R-:W-:Y:S02]  /*1ce10*/  ISETP.GE.AND P5, PT, R9, R236, PT ;  /* 0x000000ec0900720c */ /* 0x000fe40003fa6270 */
[----:B------:R-:W-:Y:S02]  /*1ce20*/  FMNMX3.FTZ R9, R134, R0, R23, !PT ;  /* 0x0000000086097276 */ /* 0x000fe40007810017 */
[----:B------:R-:W-:-:S02]  /*1ce30*/  FSEL R10, R10, -INF , P0 ;  /* 0xff8000000a0a7808 */ /* 0x000fc40000000000 */
[----:B------:R-:W-:Y:S02]  /*1ce40*/  ISETP.GE.AND P0, PT, R2, R239, PT ;  /* 0x000000ef0200720c */ /* 0x000fe40003f06270 */
[----:B------:R-:W-:Y:S01]  /*1ce50*/  FMNMX3.FTZ R9, R9, R52, R36, !PT ;  /* 0x0000003409097276 */ /* 0x000fe20007810024 */
[----:B------:R-:W-:Y:S01]  /*1ce60*/  VIADD R8, R55, 0xffffff68 ;  /* 0xffffff6837087836 */ /* 0x000fe20000000000 */
[----:B------:R-:W-:Y:S02]  /*1ce70*/  FSEL R186, R14, -INF , !P4 ;  /* 0xff8000000eba7808 */ /* 0x000fe40006000000 */
[----:B------:R-:W-:Y:S02]  /*1ce80*/  FSEL R176, R10, -INF , !P1 ;  /* 0xff8000000ab07808 */ /* 0x000fe40004800000 */
[C---:B------:R-:W-:Y:S02]  /*1ce90*/  ISETP.GE.AND P4, PT, R2.reuse, R238, PT ;  /* 0x000000ee0200720c */ /* 0x040fe40003f86270 */
[----:B------:R-:W-:-:S02]  /*1cea0*/  ISETP.GE.AND P1, PT, R2, R237, PT ;  /* 0x000000ed0200720c */ /* 0x000fc40003f26270 */
[----:B------:R-:W-:Y:S02]  /*1ceb0*/  FSEL R16, R16, -INF , P3 ;  /* 0xff80000010107808 */ /* 0x000fe40001800000 */
[----:B------:R-:W-:Y:S02]  /*1cec0*/  FSEL R11, R11, -INF , P0 ;  /* 0xff8000000b0b7808 */ /* 0x000fe40000000000 */
[----:B------:R-:W-:Y:S02]  /*1ced0*/  FMNMX3.FTZ R9, R9, R50, R48, !PT ;  /* 0x0000003209097276 */ /* 0x000fe40007810030 */
[----:B------:R-:W-:Y:S02]  /*1cee0*/  FSEL R168, R16, -INF , !P5 ;  /* 0xff80000010a87808 */ /* 0x000fe40006800000 */
[----:B------:R-:W-:Y:S02]  /*1cef0*/  FSEL R15, R15, -INF , P1 ;  /* 0xff8000000f0f7808 */ /* 0x000fe40000800000 */
[----:B------:R-:W-:-:S02]  /*1cf00*/  FSEL R174, R11, -INF , !P4 ;  /* 0xff8000000bae7808 */ /* 0x000fc40006000000 */
[C---:B------:R-:W-:Y:S02]  /*1cf10*/  ISETP.GE.AND P0, PT, R8.reuse, R239, PT ;  /* 0x000000ef0800720c */ /* 0x040fe40003f06270 */
[C---:B------:R-:W-:Y:S02]  /*1cf20*/  ISETP.GE.AND P5, PT, R8.reuse, R238, PT ;  /* 0x000000ee0800720c */ /* 0x040fe40003fa6270 */
[C---:B------:R-:W-:Y:S02]  /*1cf30*/  ISETP.GE.AND P1, PT, R8.reuse, R237, PT ;  /* 0x000000ed0800720c */ /* 0x040fe40003f26270 */
[----:B------:R-:W-:Y:S02]  /*1cf40*/  ISETP.GE.AND P4, PT, R8, R236, PT ;  /* 0x000000ec0800720c */ /* 0x000fe40003f86270 */
[----:B------:R-:W-:Y:S02]  /*1cf50*/  FMNMX3.FTZ R8, R9, R58, R56, !PT ;  /* 0x0000003a09087276 */ /* 0x000fe40007810038 */
[----:B------:R-:W-:-:S02]  /*1cf60*/  FMNMX3.FTZ R9, R3, R22, R44, !PT ;  /* 0x0000001603097276 */ /* 0x000fc4000781002c */
[----:B------:R-:W-:Y:S02]  /*1cf70*/  FMNMX3.FTZ R8, R8, R169, R167, !PT ;  /* 0x000000a908087276 */ /* 0x000fe400078100a7 */
[----:B------:R-:W-:Y:S02]  /*1cf80*/  ISETP.GE.AND P3, PT, R2, R236, PT ;  /* 0x000000ec0200720c */ /* 0x000fe40003f66270 */
[----:B------:R-:W-:Y:S01]  /*1cf90*/  FMNMX3.FTZ R8, R8, R165, R163, !PT ;  /* 0x000000a508087276 */ /* 0x000fe200078100a3 */
[----:B------:R-:W-:Y:S01]  /*1cfa0*/  VIADD R2, R55, 0xffffff69 ;  /* 0xffffff6937027836 */ /* 0x000fe20000000000 */
[----:B------:R-:W-:Y:S02]  /*1cfb0*/  FMNMX3.FTZ R10, R9, R46, R6, !PT ;  /* 0x0000002e090a7276 */ /* 0x000fe40007810006 */
[----:B------:R-:W-:Y:S02]  /*1cfc0*/  FSEL R4, R4, -INF , P0 ;  /* 0xff80000004047808 */ /* 0x000fe40000000000 */
[----:B------:R-:W-:-:S02]  /*1cfd0*/  FMNMX3.FTZ R9, R8, R153, R178, !PT ;  /* 0x0000009908097276 */ /* 0x000fc400078100b2 */
[----:B------:R-:W-:Y:S02]  /*1cfe0*/  FMNMX3.FTZ R10, R10, R177, R175, !PT ;  /* 0x000000b10a0a7276 */ /* 0x000fe400078100af */
[----:B------:R-:W-:Y:S02]  /*1cff0*/  FSEL R166, R15, -INF , !P3 ;  /* 0xff8000000fa67808 */ /* 0x000fe40005800000 */
[----:B------:R-:W-:Y:S02]  /*1d000*/  FSEL R172, R4, -INF , !P5 ;  /* 0xff80000004ac7808 */ /* 0x000fe40006800000 */
[----:B------:R-:W-:Y:S02]  /*1d010*/  FSEL R19, R19, -INF , P1 ;  /* 0xff80000013137808 */ /* 0x000fe40000800000 */
[C---:B------:R-:W-:Y:S02]  /*1d020*/  ISETP.GE.AND P3, PT, R2.reuse, R239, PT ;  /* 0x000000ef0200720c */ /* 0x040fe40003f66270 */
[----:B------:R-:W-:-:S02]  /*1d030*/  ISETP.GE.AND P0, PT, R2, R238, PT ;  /* 0x000000ee0200720c */ /* 0x000fc40003f06270 */
[C---:B------:R-:W-:Y:S02]  /*1d040*/  ISETP.GE.AND P5, PT, R2.reuse, R237, PT ;  /* 0x000000ed0200720c */ /* 0x040fe40003fa6270 */
[----:B------:R-:W-:Y:S01]  /*1d050*/  ISETP.GE.AND P1, PT, R2, R236, PT ;  /* 0x000000ec0200720c */ /* 0x000fe20003f26270 */
[----:B------:R-:W-:Y:S01]  /*1d060*/  VIADD R2, R55, 0xffffff70 ;  /* 0xffffff7037027836 */ /* 0x000fe20000000000 */
[----:B------:R-:W-:Y:S02]  /*1d070*/  FMNMX3.FTZ R9, R9, R180, R252, !PT ;  /* 0x000000b409097276 */ /* 0x000fe400078100fc */
[----:B------:R-:W-:Y:S01]  /*1d080*/  FMNMX3.FTZ R10, R10, R173, R171, !PT ;  /* 0x000000ad0a0a7276 */ /* 0x000fe200078100ab */
[----:B------:R-:W-:Y:S01]  /*1d090*/  VIADD R4, R55, 0xffffff71 ;  /* 0xffffff7137047836 */ /* 0x000fe20000000000 */
[----:B------:R-:W-:Y:S02]  /*1d0a0*/  FSEL R17, R17, -INF , P3 ;  /* 0xff80000011117808 */ /* 0x000fe40001800000 */
[----:B------:R-:W-:-:S02]  /*1d0b0*/  FSEL R164, R19, -INF , !P4 ;  /* 0xff80000013a47808 */ /* 0x000fc40006000000 */
[----:B------:R-:W-:Y:S02]  /*1d0c0*/  FMNMX3.FTZ R9, R9, R244, R240, !PT ;  /* 0x000000f409097276 */ /* 0x000fe400078100f0 */
[----:B------:R-:W-:Y:S02]  /*1d0d0*/  ISETP.GE.AND P4, PT, R2, R239, PT ;  /* 0x000000ef0200720c */ /* 0x000fe40003f86270 */
[----:B------:R-:W-:Y:S02]  /*1d0e0*/  FMNMX3.FTZ R10, R10, R161, R159, !PT ;  /* 0x000000a10a0a7276 */ /* 0x000fe4000781009f */
[----:B------:R-:W-:Y:S02]  /*1d0f0*/  FSEL R170, R17, -INF , !P0 ;  /* 0xff80000011aa7808 */ /* 0x000fe40004000000 */
[----:B------:R-:W-:Y:S02]  /*1d100*/  FSEL R5, R5, -INF , P5 ;  /* 0xff80000005057808 */ /* 0x000fe40002800000 */
[----:B------:R-:W-:-:S02]  /*1d110*/  FMNMX3.FTZ R9, R9, R242, R216, !PT ;  /* 0x000000f209097276 */ /* 0x000fc400078100d8 */
[C---:B------:R-:W-:Y:S02]  /*1d120*/  ISETP.GE.AND P3, PT, R2.reuse, R238, PT ;  /* 0x000000ee0200720c */ /* 0x040fe40003f66270 */
[C---:B------:R-:W-:Y:S02]  /*1d130*/  ISETP.GE.AND P0, PT, R2.reuse, R237, PT ;  /* 0x000000ed0200720c */ /* 0x040fe40003f06270 */
[----:B------:R-:W-:Y:S01]  /*1d140*/  ISETP.GE.AND P5, PT, R2, R236, PT ;  /* 0x000000ec0200720c */ /* 0x000fe20003fa6270 */
[----:B------:R-:W-:Y:S01]  /*1d150*/  VIADD R2, R55, 0xffffff78 ;  /* 0xffffff7837027836 */ /* 0x000fe20000000000 */
[----:B------:R-:W-:Y:S02]  /*1d160*/  FSEL R18, R18, -INF , P4 ;  /* 0xff80000012127808 */ /* 0x000fe40002000000 */
[----:B------:R-:W-:Y:S02]  /*1d170*/  FMNMX3.FTZ R11, R10, R157, R155, !PT ;  /* 0x0000009d0a0b7276 */ /* 0x000fe4000781009b */
[----:B------:R-:W-:-:S02]  /*1d180*/  ISETP.GE.AND P4, PT, R4, R239, PT ;  /* 0x000000ef0400720c */ /* 0x000fc40003f86270 */
[----:B------:R-:W-:Y:S02]  /*1d190*/  FMNMX3.FTZ R9, R9, R200, R198, !PT ;  /* 0x000000c809097276 */ /* 0x000fe400078100c6 */
[----:B------:R-:W-:Y:S02]  /*1d1a0*/  FSEL R160, R18, -INF , !P3 ;  /* 0xff80000012a07808 */ /* 0x000fe40005800000 */
[----:B------:R-:W-:Y:S01]  /*1d1b0*/  FMNMX3.FTZ R11, R11, R250, R182, !PT ;  /* 0x000000fa0b0b7276 */ /* 0x000fe200078100b6 */
[----:B------:R-:W-:Y:S01]  /*1d1c0*/  VIADD R55, R55, 0xffffff79 ;  /* 0xffffff7937377836 */ /* 0x000fe20000000000 */
[----:B------:R-:W-:Y:S02]  /*1d1d0*/  ISETP.GE.AND P3, PT, R4, R238, PT ;  /* 0x000000ee0400720c */ /* 0x000fe40003f66270 */
[----:B------:R-:W-:Y:S02]  /*1d1e0*/  FSEL R49, R49, -INF , P4 ;  /* 0xff80000031317808 */ /* 0x000fe40002000000 */
[----:B------:R-:W-:-:S02]  /*1d1f0*/  ISETP.GE.AND P4, PT, R2, R239, PT ;  /* 0x000000ef0200720c */ /* 0x000fc40003f86270 */
[----:B------:R-:W-:Y:S02]  /*1d200*/  FMNMX3.FTZ R9, R9, R196, R194, !PT ;  /* 0x000000c409097276 */ /* 0x000fe400078100c2 */
[----:B------:R-:W-:Y:S02]  /*1d210*/  FMNMX3.FTZ R11, R11, R248, R246, !PT ;  /* 0x000000f80b0b7276 */ /* 0x000fe400078100f6 */
[----:B------:R-:W-:Y:S02]  /*1d220*/  FSEL R158, R49, -INF , !P3 ;  /* 0xff800000319e7808 */ /* 0x000fe40005800000 */
        /* <DEDUP_REMOVED lines=8> */
[----:B------:R-:W-:-:S02]  /*1d2b0*/  FMNMX3.FTZ R9, R9, R172, R170, !PT ;  /* 0x000000ac09097276 */ /* 0x000fc400078100aa */
[----:B------:R-:W-:Y:S02]  /*1d2c0*/  FMNMX3.FTZ R11, R11, R204, R202, !PT ;  /* 0x000000cc0b0b7276 */ /* 0x000fe400078100ca */
[----:B------:R-:W-:Y:S02]  /*1d2d0*/  FSEL R154, R51, -INF , !P3 ;  /* 0xff800000339a7808 */ /* 0x000fe40005800000 */
[----:B------:R-:W-:Y:S02]  /*1d2e0*/  FMNMX3.FTZ R9, R9, R160, R158, !PT ;  /* 0x000000a009097276 */ /* 0x000fe4000781009e */
[----:B------:R-:W-:Y:S02]  /*1d2f0*/  FMNMX3.FTZ R11, R11, R192, R190, !PT ;  /* 0x000000c00b0b7276 */ /* 0x000fe400078100be */
[----:B------:R-:W-:Y:S02]  /*1d300*/  FSEL R53, R53, -INF , P0 ;  /* 0xff80000035357808 */ /* 0x000fe40000000000 */
[----:B------:R-:W-:-:S02]  /*1d310*/  ISETP.GE.AND P0, PT, R4, R237, PT ;  /* 0x000000ed0400720c */ /* 0x000fc40003f06270 */
[----:B------:R-:W-:Y:S02]  /*1d320*/  ISETP.GE.AND P4, PT, R4, R236, PT ;  /* 0x000000ec0400720c */ /* 0x000fe40003f86270 */
[----:B------:R-:W-:Y:S02]  /*1d330*/  FMNMX3.FTZ R4, R9, R156, R154, !PT ;  /* 0x0000009c09047276 */ /* 0x000fe4000781009a */
[----:B------:R-:W-:Y:S02]  /*1d340*/  FMNMX3.FTZ R9, R11, R188, R186, !PT ;  /* 0x000000bc0b097276 */ /* 0x000fe400078100ba */
[----:B------:R-:W-:Y:S02]  /*1d350*/  FSEL R162, R5, -INF , !P1 ;  /* 0xff80000005a27808 */ /* 0x000fe40004800000 */
[-C--:B------:R-:W-:Y:S02]  /*1d360*/  ISETP.GE.AND P1, PT, R2, R237.reuse, PT ;  /* 0x000000ed0200720c */ /* 0x080fe40003f26270 */
[----:B------:R-:W-:Y:S01]  /*1d370*/  FSEL R7, R7, -INF , P0 ;  /* 0xff80000007077808 */ /* 0x000fe20000000000 */
[----:B------:R-:W1:Y:S01]  /*1d380*/  SHFL.BFLY PT, R5, R4, 0x2, 0x1f ;  /* 0x0c401f0004057f89 */ /* 0x000e6200000e0000 */
        /* <DEDUP_REMOVED lines=14> */
[----:B-1----:R-:W-:-:S05]  /*1d470*/  FMNMX.FTZ R8, R4, R5, !PT ;  /* 0x0000000504087209 */ /* 0x002fca0007810000 */
[----:B------:R-:W1:Y:S01]  /*1d480*/  SHFL.BFLY PT, R7, R8, 0x1, 0x1f ;  /* 0x0c201f0008077f89 */ /* 0x000e6200000e0000 */
[----:B------:R-:W4:Y:S01]  /*1d490*/  S2UR UR6, SR_CgaCtaId ;  /* 0x00000000000679c3 */ /* 0x000f220000008800 */
[----:B---3--:R-:W-:-:S05]  /*1d4a0*/  FMNMX.FTZ R5, R9, R2, !PT ;  /* 0x0000000209057209 */ /* 0x008fca0007810000 */
[----:B------:R-:W3:Y:S01]  /*1d4b0*/  SHFL.BFLY PT, R4, R5, 0x1, 0x1f ;  /* 0x0c201f0005047f89 */ /* 0x000ee200000e0000 */
[----:B-1----:R-:W-:-:S04]  /*1d4c0*/  FMNMX.FTZ R2, R8, R7, !PT ;  /* 0x0000000708027209 */ /* 0x002fc80007810000 */
[----:B------:R-:W-:Y:S01]  /*1d4d0*/  FSETP.NEU.FTZ.AND P1, PT, R2, -INF , PT ;  /* 0xff8000000200780b */ /* 0x000fe20003f3d000 */
[----:B--2---:R-:W-:Y:S01]  /*1d4e0*/  FMUL.FTZ R141, R144, R2 ;  /* 0x00000002908d7220 */ /* 0x004fe20000410000 */
[----:B------:R-:W-:-:S04]  /*1d4f0*/  UMOV UR7, 0x400 ;  /* 0x0000040000077882 */ /* 0x000fc80000000000 */
[----:B------:R-:W-:Y:S01]  /*1d500*/  FSEL R141, R141, RZ, P1 ;  /* 0x000000ff8d8d7208 */ /* 0x000fe20000800000 */
[----:B----4-:R-:W-:Y:S01]  /*1d510*/  ULEA UR6, UR6, UR7, 0x18 ;  /* 0x0000000706067291 */ /* 0x010fe2000f8ec0ff */
[----:B------:R-:W-:-:S03]  /*1d520*/  LOP3.LUT R143, R184, 0x200, R185, 0xf8, !PT ;  /* 0x00000200b88f7812 */ /* 0x000fc600078ef8b9 */
[----:B------:R-:W-:Y:S02]  /*1d530*/  FFMA.FTZ R142, R0, R144, -R141 ;  /* 0x00000090008e7223 */ /* 0x000fe4000001088d */
[----:B------:R-:W-:Y:S02]  /*1d540*/  LEA R143, R143, UR6, 0x1 ;  /* 0x000000068f8f7c11 */ /* 0x000fe4000f8e08ff */
[----:B---3--:R-:W-:-:S03]  /*1d550*/  FMNMX.FTZ R0, R5, R4, !PT ;  /* 0x0000000405007209 */ /* 0x008fc60007810000 */
[C---:B------:R-:W-:Y:S01]  /*1d560*/  VIADD R16, R143.reuse, 0xc000 ;  /* 0x0000c0008f107836 */ /* 0x040fe20000000000 */
[----:B------:R-:W-:Y:S01]  /*1d570*/  SEL R24, R210, 0xffffffe0, !P6 ;  /* 0xffffffe0d2187807 */ /* 0x000fe20007000000 */
[----:B------:R-:W-:Y:S01]  /*1d580*/  VIADD R151, R143, 0xc040 ;  /* 0x0000c0408f977836 */ /* 0x000fe20000000000 */
[----:B------:R-:W-:Y:S01]  /*1d590*/  FSETP.NEU.FTZ.AND P0, PT, R0, -INF , PT ;  /* 0xff8000000000780b */ /* 0x000fe20003f1d000 */
[----:B------:R-:W-:Y:S01]  /*1d5a0*/  FMUL.FTZ R137, R144, R0 ;  /* 0x0000000090897220 */ /* 0x000fe20000410000 */
[----:B------:R-:W-:Y:S02]  /*1d5b0*/  @P2 VIADD R151, R16, 0xffffffc0 ;  /* 0xffffffc010972836 */ /* 0x000fe40000000000 */
[-CC-:B------:R-:W-:Y:S01]  /*1d5c0*/  FFMA.FTZ R138, R36, R144.reuse, -R141.reuse ;  /* 0x00000090248a7223 */ /* 0x180fe2000001088d */
[-CC-:B------:R-:W-:Y:S01]  /*1d5d0*/  FFMA.FTZ R140, R23, R144.reuse, -R141.reuse ;  /* 0x00000090178c7223 */ /* 0x180fe2000001088d */
[-C--:B------:R-:W-:Y:S01]  /*1d5e0*/  FFMA.FTZ R139, R52, R144.reuse, -R141 ;  /* 0x00000090348b7223 */ /* 0x080fe2000001088d */
[----:B------:R-:W-:Y:S01]  /*1d5f0*/  FSEL R137, R137, RZ, P0 ;  /* 0x000000ff89897208 */ /* 0x000fe20000000000 */
[----:B------:R-:W-:Y:S01]  /*1d600*/  IMAD.IADD R149, R24, 0x1, R151 ;  /* 0x0000000118957824 */ /* 0x000fe200078e0297 */
[----:B------:R-:W-:Y:S01]  /*1d610*/  FSEL R5, R2, RZ, P1 ;  /* 0x000000ff02057208 */ /* 0x000fe20000800000 */
[----:B------:R-:W-:Y:S01]  /*1d620*/  MUFU.EX2 R142, R142 ;  /* 0x0000008e008e7308 */ /* 0x000fe20000000800 */
[----:B------:R-:W-:Y:S01]  /*1d630*/  FSEL R4, R0, RZ, P0 ;  /* 0x000000ff00047208 */ /* 0x000fe20000000000 */
[-CC-:B------:R-:W-:Y:S01]  /*1d640*/  FFMA.FTZ R135, R44, R144.reuse, -R137.reuse ;  /* 0x000000902c877223 */ /* 0x180fe20000010889 */
[-C--:B------:R-:W-:Y:S01]  /*1d650*/  FFMA.FTZ R65, R46, R144.reuse, -R137 ;  /* 0x000000902e417223 */ /* 0x080fe20000010889 */
[----:B------:R-:W-:Y:S04]  /*1d660*/  LDSM.16.MT88.4 R36, [R149] ;  /* 0x000000009524783b */ /* 0x000fe80000004200 */
[----:B------:R-:W1:Y:S01]  /*1d670*/  LDSM.16.MT88.4 R44, [R143+0x10000] ;  /* 0x010000008f2c783b */ /* 0x000e620000004200 */
[----:B------:R-:W-:Y:S01]  /*1d680*/  FADD.FTZ R5, R134, -R5 ;  /* 0x8000000586057221 */ /* 0x000fe20000010000 */
[----:B------:R-:W-:Y:S01]  /*1d690*/  FADD.FTZ R145, R3, -R4 ;  /* 0x8000000403917221 */ /* 0x000fe20000010000 */
[-CC-:B------:R-:W-:Y:S01]  /*1d6a0*/  FFMA.FTZ R136, R22, R144.reuse, -R137.reuse ;  /* 0x0000009016887223 */ /* 0x180fe20000010889 */
[----:B------:R-:W-:Y:S01]  /*1d6b0*/  FFMA.FTZ R134, R6, R144, -R137 ;  /* 0x0000009006867223 */ /* 0x000fe20000010889 */
[C---:B------:R-:W-:Y:S01]  /*1d6c0*/  FMUL.FTZ R147, R144.reuse, R5 ;  /* 0x0000000590937220 */ /* 0x040fe20000410000 */
[----:B------:R-:W-:Y:S01]  /*1d6d0*/  FMUL.FTZ R145, R144, R145 ;  /* 0x0000009190917220 */ /* 0x000fe20000410000 */
[----:B------:R-:W2:Y:S01]  /*1d6e0*/  MUFU.EX2 R140, R140 ;  /* 0x0000008c008c7308 */ /* 0x000ea20000000800 */
[----:B------:R-:W3:Y:S04]  /*1d6f0*/  LDSM.16.MT88.4 R60, [R151+0x4000] ;  /* 0x00400000973c783b */ /* 0x000ee80000004200 */
[----:B------:R-:W4:Y:S03]  /*1d700*/  LDSM.16.MT88.4 R12, [R143+0xc000] ;  /* 0x00c000008f0c783b */ /* 0x000f260000004200 */
[----:B------:R-:W-:Y:S01]  /*1d710*/  MUFU.EX2 R139, R139 ;  /* 0x0000008b008b7308 */ /* 0x000fe20000000800 */
[----:B------:R-:W-:Y:S07]  /*1d720*/  LDSM.16.MT88.4 R28, [R151] ;  /* 0x00000000971c783b */ /* 0x000fee0000004200 */
[----:B------:R-:W5:Y:S08]  /*1d730*/  MUFU.EX2 R138, R138 ;  /* 0x0000008a008a7308 */ /* 0x000f700000000800 */
[----:B------:R-:W-:Y:S08]  /*1d740*/  MUFU.EX2 R136, R136 ;  /* 0x0000008800887308 */ /* 0x000ff00000000800 */
[----:B------:R-:W1:Y:S08]  /*1d750*/  MUFU.EX2 R135, R135 ;  /* 0x0000008700877308 */ /* 0x000e700000000800 */
[----:B------:R-:W-:Y:S08]  /*1d760*/  MUFU.EX2 R65, R65 ;  /* 0x0000004100417308 */ /* 0x000ff00000000800 */
[----:B------:R-:W3:Y:S08]  /*1d770*/  MUFU.EX2 R134, R134 ;  /* 0x0000008600867308 */ /* 0x000ef00000000800 */
[----:B------:R-:W4:Y:S08]  /*1d780*/  MUFU.EX2 R147, R147 ;  /* 0x0000009300937308 */ /* 0x000f300000000800 */
[----:B------:R-:W4:Y:S01]  /*1d790*/  MUFU.EX2 R145, R145 ;  /* 0x0000009100917308 */ /* 0x000f220000000800 */
[----:B--2---:R-:W-:-:S02]  /*1d7a0*/  F2FP.BF16.F32.PACK_AB R4, R140, R142 ;  /* 0x0000008e8c04723e */ /* 0x004fc400000010ff */
[----:B-----5:R-:W-:Y:S02]  /*1d7b0*/  F2FP.BF16.F32.PACK_AB R6, R138, R139 ;  /* 0x0000008b8a06723e */ /* 0x020fe400000010ff */
[----:B-1----:R-:W-:Y:S02]  /*1d7c0*/  F2FP.BF16.F32.PACK_AB R5, R135, R136 ;  /* 0x000000888705723e */ /* 0x002fe400000010ff */
[----:B---3--:R-:W-:Y:S01]  /*1d7d0*/  F2FP.BF16.F32.PACK_AB R7, R134, R65 ;  /* 0x000000418607723e */ /* 0x008fe200000010ff */
[-C--:B----4-:R-:W-:Y:S01]  /*1d7e0*/  FMUL.FTZ R40, R96, R147.reuse ;  /* 0x0000009360287220 */ /* 0x090fe20000410000 */
[-C--:B------:R-:W-:Y:S01]  /*1d7f0*/  FMUL.FTZ R41, R97, R147.reuse ;  /* 0x0000009361297220 */ /* 0x080fe20000410000 */
[-C--:B------:R-:W-:Y:S01]  /*1d800*/  FMUL.FTZ R92, R92, R147.reuse ;  /* 0x000000935c5c7220 */ /* 0x080fe20000410000 */
[----:B------:R-:W-:Y:S01]  /*1d810*/  FMUL.FTZ R93, R93, R147 ;  /* 0x000000935d5d7220 */ /* 0x000fe20000410000 */
[----:B------:R-:W-:Y:S02]  /*1d820*/  IMAD.IADD R3, R24, 0x1, R143 ;  /* 0x0000000118037824 */ /* 0x000fe400078e028f */
        /* <DEDUP_REMOVED lines=9> */
[----:B------:R-:W-:Y:S01]  /*1d8c0*/  LDSM.16.MT88.4 R20, [R3+0xc000] ;  /* 0x00c000000314783b */ /* 0x000fe20000004200 */
[-C--:B------:R-:W-:Y:S01]  /*1d8d0*/  FMUL.FTZ R100, R100, R147.reuse ;  /* 0x0000009364647220 */ /* 0x080fe20000410000 */
[----:B------:R-:W-:Y:S01]  /*1d8e0*/  FMUL.FTZ R101, R101, R147 ;  /* 0x0000009365657220 */ /* 0x000fe20000410000 */
[-C--:B------:R-:W-:Y:S01]  /*1d8f0*/  FMUL.FTZ R102, R102, R145.reuse ;  /* 0x0000009166667220 */ /* 0x080fe20000410000 */
[----:B------:R-:W-:Y:S01]  /*1d900*/  FMUL.FTZ R103, R103, R145 ;  /* 0x0000009167677220 */ /* 0x000fe20000410000 */
[----:B------:R-:W1:Y:S02]  /*1d910*/  LDSM.16.MT88.4 R52, [R3+0x10000] ;  /* 0x010000000334783b */ /* 0x000e640000004200 */
[C---:B------:R-:W-:Y:S02]  /*1d920*/  HMMA.16816.F32.BF16 R44, R4.reuse, R46, R92 ;  /* 0x0000002e042c723c */ /* 0x040fe4000004185c */
[----:B------:R-:W2:Y:S01]  /*1d930*/  LDSM.16.MT88.4 R92, [R149+0x4000] ;  /* 0x00400000955c783b */ /* 0x000ea20000004200 */
[----:B------:R-:W-:Y:S01]  /*1d940*/  FMUL.FTZ R49, R89, R147 ;  /* 0x0000009359317220 */ /* 0x000fe20000410000 */
[----:B------:R-:W-:Y:S01]  /*1d950*/  FMUL.FTZ R51, R91, R145 ;  /* 0x000000915b337220 */ /* 0x000fe20000410000 */
[----:B------:R-:W-:Y:S01]  /*1d960*/  FMUL.FTZ R57, R81, R147 ;  /* 0x0000009351397220 */ /* 0x000fe20000410000 */
        /* <DEDUP_REMOVED lines=19> */
[----:B------:R-:W3:Y:S01]  /*1daa0*/  LDSM.16.MT88.4 R88, [R143+0xc800] ;  /* 0x00c800008f58783b */ /* 0x000ee20000004200 */
[-CC-:B------:R-:W-:Y:S01]  /*1dab0*/  FFMA.FTZ R107, R177, R144.reuse, -R137.reuse ;  /* 0x00000090b16b7223 */ /* 0x180fe20000010889 */
[-CC-:B------:R-:W-:Y:S01]  /*1dac0*/  FFMA.FTZ R106, R175, R144.reuse, -R137.reuse ;  /* 0x00000090af6a7223 */ /* 0x180fe20000010889 */
[-CC-:B------:R-:W-:Y:S01]  /*1dad0*/  FFMA.FTZ R105, R173, R144.reuse, -R137.reuse ;  /* 0x00000090ad697223 */ /* 0x180fe20000010889 */
[-CC-:B------:R-:W-:Y:S01]  /*1dae0*/  FFMA.FTZ R104, R171, R144.reuse, -R137.reuse ;  /* 0x00000090ab687223 */ /* 0x180fe20000010889 */
[-C--:B------:R-:W-:Y:S01]  /*1daf0*/  FMUL.FTZ R124, R124, R147.reuse ;  /* 0x000000937c7c7220 */ /* 0x080fe20000410000 */
[C---:B------:R-:W-:Y:S01]  /*1db00*/  HMMA.16816.F32.BF16 R56, R4.reuse, R60, R56 ;  /* 0x0000003c0438723c */ /* 0x040fe20000041838 */
[----:B------:R-:W-:Y:S01]  /*1db10*/  FMUL.FTZ R125, R125, R147 ;  /* 0x000000937d7d7220 */ /* 0x000fe20000410000 */
[-C--:B------:R-:W-:Y:S01]  /*1db20*/  FMUL.FTZ R126, R126, R145.reuse ;  /* 0x000000917e7e7220 */ /* 0x080fe20000410000 */
[----:B------:R-:W-:Y:S01]  /*1db30*/  FMUL.FTZ R127, R127, R145 ;  /* 0x000000917f7f7220 */ /* 0x000fe20000410000 */
[----:B------:R-:W-:Y:S01]  /*1db40*/  MUFU.EX2 R101, R101 ;  /* 0x0000006500657308 */ /* 0x000fe20000000800 */
[-C--:B------:R-:W-:Y:S01]  /*1db50*/  FMUL.FTZ R24, R112, R147.reuse ;  /* 0x0000009370187220 */ /* 0x080fe20000410000 */
[----:B------:R-:W-:Y:S01]  /*1db60*/  FMUL.FTZ R25, R113, R147 ;  /* 0x0000009371197220 */ /* 0x000fe20000410000 */
[-C--:B------:R-:W-:Y:S01]  /*1db70*/  FMUL.FTZ R26, R114, R145.reuse ;  /* 0x00000091721a7220 */ /* 0x080fe20000410000 */
[C---:B------:R-:W-:Y:S01]  /*1db80*/  HMMA.16816.F32.BF16 R60, R4.reuse, R62, R76 ;  /* 0x0000003e043c723c */ /* 0x040fe2000004184c */
[----:B------:R-:W4:Y:S03]  /*1db90*/  LDSM.16.MT88.4 R76, [R151+0x800] ;  /* 0x00080000974c783b */ /* 0x000f260000004200 */
[----:B------:R-:W5:Y:S01]  /*1dba0*/  MUFU.EX2 R100, R100 ;  /* 0x0000006400647308 */ /* 0x000f620000000800 */
[----:B------:R-:W-:Y:S01]  /*1dbb0*/  FMUL.FTZ R27, R115, R145 ;  /* 0x00000091731b7220 */ /* 0x000fe20000410000 */
[-C--:B------:R-:W-:Y:S01]  /*1dbc0*/  FMUL.FTZ R108, R108, R147.reuse ;  /* 0x000000936c6c7220 */ /* 0x080fe20000410000 */
[----:B------:R-:W-:Y:S01]  /*1dbd0*/  FMUL.FTZ R109, R109, R147 ;  /* 0x000000936d6d7220 */ /* 0x000fe20000410000 */
[C---:B------:R-:W-:Y:S01]  /*1dbe0*/  HMMA.16816.F32.BF16 R8, R4.reuse, R12, R8 ;  /* 0x0000000c0408723c */ /* 0x040fe20000041808 */
[-C--:B------:R-:W-:Y:S01]  /*1dbf0*/  FMUL.FTZ R110, R110, R145.reuse ;  /* 0x000000916e6e7220 */ /* 0x080fe20000410000 */
[----:B------:R-:W-:Y:S01]  /*1dc00*/  FMUL.FTZ R111, R111, R145 ;  /* 0x000000916f6f7220 */ /* 0x000fe20000410000 */
[-C--:B------:R-:W-:Y:S01]  /*1dc10*/  FMUL.FTZ R16, R120, R147.reuse ;  /* 0x0000009378107220 */ /* 0x080fe20000410000 */
[----:B------:R-:W-:Y:S01]  /*1dc20*/  MUFU.EX2 R103, R103 ;  /* 0x0000006700677308 */ /* 0x000fe20000000800 */
[----:B------:R-:W-:Y:S01]  /*1dc30*/  FMUL.FTZ R17, R121, R147 ;  /* 0x0000009379117220 */ /* 0x000fe20000410000 */
[-C--:B------:R-:W-:Y:S01]  /*1dc40*/  FMUL.FTZ R18, R122, R145.reuse ;  /* 0x000000917a127220 */ /* 0x080fe20000410000 */
[----:B------:R-:W-:Y:S01]  /*1dc50*/  FMUL.FTZ R19, R123, R145 ;  /* 0x000000917b137220 */ /* 0x000fe20000410000 */
[C---:B------:R-:W-:Y:S01]  /*1dc60*/  HMMA.16816.F32.BF16 R12, R4.reuse, R14, R124 ;  /* 0x0000000e040c723c */ /* 0x040fe2000004187c */
[-C--:B------:R-:W-:Y:S01]  /*1dc70*/  FMUL.FTZ R116, R116, R147.reuse ;  /* 0x0000009374747220 */ /* 0x080fe20000410000 */
[----:B------:R-:W-:Y:S01]  /*1dc80*/  FMUL.FTZ R117, R117, R147 ;  /* 0x0000009375757220 */ /* 0x000fe20000410000 */
[-C--:B------:R-:W-:Y:S01]  /*1dc90*/  FMUL.FTZ R118, R118, R145.reuse ;  /* 0x0000009176767220 */ /* 0x080fe20000410000 */
[----:B------:R-:W3:Y:S01]  /*1dca0*/  MUFU.EX2 R102, R102 ;  /* 0x0000006600667308 */ /* 0x000ee20000000800 */
[----:B------:R-:W-:Y:S01]  /*1dcb0*/  FMUL.FTZ R119, R119, R145 ;  /* 0x0000009177777220 */ /* 0x000fe20000410000 */
[-C--:B------:R-:W-:Y:S01]  /*1dcc0*/  FMUL.FTZ R84, R84, R147.reuse ;  /* 0x0000009354547220 */ /* 0x080fe20000410000 */
[----:B------:R-:W-:Y:S01]  /*1dcd0*/  FMUL.FTZ R85, R85, R147 ;  /* 0x0000009355557220 */ /* 0x000fe20000410000 */
[-C--:B------:R-:W-:Y:S01]  /*1dce0*/  FMUL.FTZ R86, R86, R145.reuse ;  /* 0x0000009156567220 */ /* 0x080fe20000410000 */
[----:B------:R-:W-:Y:S01]  /*1dcf0*/  FMUL.FTZ R87, R87, R145 ;  /* 0x0000009157577220 */ /* 0x000fe20000410000 */
[-C--:B------:R-:W-:Y:S01]  /*1dd00*/  FMUL.FTZ R72, R72, R147.reuse ;  /* 0x0000009348487220 */ /* 0x080fe20000410000 */
[----:B------:R-:W-:Y:S01]  /*1dd10*/  FMUL.FTZ R73, R73, R147 ;  /* 0x0000009349497220 */ /* 0x000fe20000410000 */
[----:B------:R-:W-:Y:S01]  /*1dd20*/  MUFU.EX2 R107, R107 ;  /* 0x0000006b006b7308 */ /* 0x000fe20000000800 */
[-C--:B------:R-:W-:Y:S01]  /*1dd30*/  FMUL.FTZ R74, R74, R145.reuse ;  /* 0x000000914a4a7220 */ /* 0x080fe20000410000 */
[----:B------:R-:W-:Y:S01]  /*1dd40*/  FMUL.FTZ R75, R75, R145 ;  /* 0x000000914b4b7220 */ /* 0x000fe20000410000 */
[-C--:B------:R-:W-:Y:S01]  /*1dd50*/  FMUL.FTZ R68, R68, R147.reuse ;  /* 0x0000009344447220 */ /* 0x080fe20000410000 */
[----:B------:R-:W-:Y:S01]  /*1dd60*/  FMUL.FTZ R69, R69, R147 ;  /* 0x0000009345457220 */ /* 0x000fe20000410000 */
[-C--:B------:R-:W-:Y:S01]  /*1dd70*/  FMUL.FTZ R70, R70, R145.reuse ;  /* 0x0000009146467220 */ /* 0x080fe20000410000 */
[-C--:B------:R-:W-:Y:S01]  /*1dd80*/  FMUL.FTZ R71, R71, R145.reuse ;  /* 0x0000009147477220 */ /* 0x080fe20000410000 */
        /* <DEDUP_REMOVED lines=56> */
[-C--:B------:R-:W-:Y:S01]  /*1e110*/  FFMA.FTZ R155, R252, R144.reuse, -R141 ;  /* 0x00000090fc9b7223 */ /* 0x080fe2000001088d */
[-CC-:B------:R-:W-:Y:S01]  /*1e120*/  FFMA.FTZ R157, R250, R144.reuse, -R137.reuse ;  /* 0x00000090fa9d7223 */ /* 0x180fe20000010889 */
[-C--:B------:R-:W-:Y:S01]  /*1e130*/  FFMA.FTZ R159, R248, R144.reuse, -R137 ;  /* 0x00000090f89f7223 */ /* 0x080fe20000010889 */
        /* <DEDUP_REMOVED lines=89> */
[-C--:B------:R-:W-:Y:S01]  /*1e6d0*/  FFMA.FTZ R163, R216, R144.reuse, -R141 ;  /* 0x00000090d8a37223 */ /* 0x080fe2000001088d */
[-CC-:B------:R-:W-:Y:S01]  /*1e6e0*/  FFMA.FTZ R165, R214, R144.reuse, -R137.reuse ;  /* 0x00000090d6a57223 */ /* 0x180fe20000010889 */
[----:B------:R-:W-:-:S04]  /*1e6f0*/  FFMA.FTZ R167, R204, R144, -R137 ;  /* 0x00000090cca77223 */ /* 0x000fc80000010889 */
        /* <DEDUP_REMOVED lines=223> */
.L_x_3641:
[----:B------:R-:W-:-:S07]  /*1f4f0*/  IADD3 R64, PT, PT, R32, -0x1, RZ ;  /* 0xffffffff20407810 */ /* 0x000fce0007ffe0ff */
.L_x_3650:
[----:B------:R-:W-:Y:S05]  /*1f500*/  BSYNC B2 ;  /* 0x0000000000027941 */ /* 0x000fea0003800000 */
.L_x_3640:
        /* <DEDUP_REMOVED lines=10> */
.L_x_3658:
        /* <DEDUP_REMOVED lines=78> */
.L_x_3653:
[----:B------:R-:W-:Y:S05]  /*1fa90*/  BSYNC.RECONVERGENT B0 ;  /* 0x0000000000007941 */ /* 0x000fea0003800200 */
.L_x_3652:
[----:B------:R-:W1:Y:S01]  /*1faa0*/  S2UR UR7, SR_CgaCtaId ;  /* 0x00000000000779c3 */ /* 0x000e620000008800 */
[C---:B------:R-:W-:Y:S01]  /*1fab0*/  SHF.L.U32 R209, R208.reuse, 0x3, RZ ;  /* 0x00000003d0d17819 */ /* 0x040fe200000006ff */
[----:B------:R-:W-:Y:S01]  /*1fac0*/  UMOV UR9, 0x400 ;  /* 0x0000040000097882 */ /* 0x000fe20000000000 */
[----:B------:R-:W-:Y:S01]  /*1fad0*/  LOP3.LUT R6, R208, 0x38, RZ, 0xc0, !PT ;  /* 0x00000038d0067812 */ /* 0x000fe200078ec0ff */
[----:B------:R-:W-:Y:S01]  /*1fae0*/  BSSY.RECONVERGENT B1, `(.L_x_3654) ;  /* 0x0000287000017945 */ /* 0x000fe20003800200 */
[C---:B------:R-:W-:Y:S02]  /*1faf0*/  LOP3.LUT R3, R209.reuse, 0x38, RZ, 0xc0, !PT ;  /* 0x00000038d1037812 */ /* 0x040fe400078ec0ff */
[----:B------:R-:W-:Y:S02]  /*1fb00*/  LOP3.LUT R4, R209, 0x1c0, RZ, 0xc0, !PT ;  /* 0x000001c0d1047812 */ /* 0x000fe400078ec0ff */
[----:B------:R-:W-:Y:S02]  /*1fb10*/  ISETP.GE.AND P1, PT, R3, R229, PT ;  /* 0x000000e50300720c */ /* 0x000fe40003f26270 */
[----:B------:R-:W-:Y:S02]  /*1fb20*/  LOP3.LUT R247, R209, 0x1e00, RZ, 0xc0, !PT ;  /* 0x00001e00d1f77812 */ /* 0x000fe400078ec0ff */
[C---:B------:R-:W-:Y:S02]  /*1fb30*/  LOP3.LUT R6, R3.reuse, R4, R6, 0x1e, !PT ;  /* 0x0000000403067212 */ /* 0x040fe400078e1e06 */
        /* <DEDUP_REMOVED lines=9> */
[----:B------:R-:W-:Y:S02]  /*1fbd0*/  LEA R247, R247, UR6, 0x1 ;  /* 0x00000006f7f77c11 */ /* 0x000fe4000f8e08ff */
[-C--:B------:R-:W-:Y:S02]  /*1fbe0*/  IADD3 R14, P2, PT, R8, R7.reuse, RZ ;  /* 0x00000007080e7210 */ /* 0x080fe40007f5e0ff */
[----:B------:R-:W-:Y:S01]  /*1fbf0*/  LOP3.LUT R5, R215, 0x1c0, RZ, 0xc0, !PT ;  /* 0x000001c0d7057812 */ /* 0x000fe200078ec0ff */
[----:B------:R-:W-:Y:S01]  /*1fc00*/  @!PT LDS RZ, [RZ] ;  /* 0x00000000fffff984 */ /* 0x000fe20000000800 */
[----:B------:R-:W-:Y:S01]  /*1fc10*/  @!PT LDS RZ, [RZ] ;  /* 0x00000000fffff984 */ /* 0x000fe20000000800 */
[----:B------:R-:W-:Y:S01]  /*1fc20*/  @!PT LDS RZ, [RZ] ;  /* 0x00000000fffff984 */ /* 0x000fe20000000800 */
[----:B------:R-:W-:Y:S01]  /*1fc30*/  @!P1 LDGSTS.E.BYPASS.LTC128B.128 [R247+0xc000], desc[UR4][R224.64] ;  /* 0x0c000000e0f79fae */ /* 0x000fe2000b981a04 */
[-C--:B------:R-:W-:Y:S02]  /*1fc40*/  IADD3.X R15, PT, PT, R9, R6.reuse, RZ, P2, !PT ;  /* 0x00000006090f7210 */ /* 0x080fe400017fe4ff */
[----:B------:R-:W-:Y:S03]  /*1fc50*/  IADD3 R12, P2, PT, R14, R7, RZ ;  /* 0x000000070e0c7210 */ /* 0x000fe60007f5e0ff */
[----:B------:R-:W-:Y:S01]  /*1fc60*/  @P1 STS.128 [R247+0xc000], RZ ;  /* 0x00c000fff7001388 */ /* 0x000fe20000000c00 */
[--C-:B------:R-:W-:Y:S02]  /*1fc70*/  LOP3.LUT R4, R5, 0x8, R208.reuse, 0xf8, !PT ;  /* 0x0000000805047812 */ /* 0x100fe400078ef8d0 */
[-C--:B------:R-:W-:Y:S03]  /*1fc80*/  IADD3.X R13, PT, PT, R15, R6.reuse, RZ, P2, !PT ;  /* 0x000000060f0d7210 */ /* 0x080fe600017fe4ff */
[----:B------:R-:W-:Y:S01]  /*1fc90*/  @!PT LDS RZ, [RZ] ;  /* 0x00000000fffff984 */ /* 0x000fe20000000800 */
[----:B------:R-:W-:Y:S01]  /*1fca0*/  @!PT LDS RZ, [RZ] ;  /* 0x00000000fffff984 */ /* 0x000fe20000000800 */
[----:B------:R-:W-:Y:S01]  /*1fcb0*/  @!PT LDS RZ, [RZ] ;  /* 0x00000000fffff984 */ /* 0x000fe20000000800 */
[----:B------:R-:W-:Y:S01]  /*1fcc0*/  @!P0 LDGSTS.E.BYPASS.LTC128B.128 [R247+0x10000], desc[UR4][R224.64+0x80] ;  /* 0x10000080e0f78fae */ /* 0x000fe2000b981a04 */
[----:B------:R-:W-:Y:S02]  /*1fcd0*/  LOP3.LUT R135, R215, 0x400, RZ, 0xc0, !PT ;  /* 0x00000400d7877812 */ /* 0x000fe400078ec0ff */
[----:B------:R-:W-:Y:S03]  /*1fce0*/  LOP3.LUT R4, R4, R3, RZ, 0x3c, !PT ;  /* 0x0000000304047212 */ /* 0x000fe600078e3cff */
[----:B------:R-:W-:Y:S01]  /*1fcf0*/  @P0 STS.128 [R247+0x10000], RZ ;  /* 0x010000fff7000388 */ /* 0x000fe20000000c00 */
[----:B------:R-:W-:Y:S02]  /*1fd00*/  SHF.R.U32.HI R211, RZ, 0x1, R208 ;  /* 0x00000001ffd37819 */ /* 0x000fe400000116d0 */
[----:B------:R-:W-:Y:S03]  /*1fd10*/  LEA R135, R4, R135, 0x1 ;  /* 0x0000008704877211 */ /* 0x000fe600078e08ff */
[----:B------:R-:W-:Y:S01]  /*1fd20*/  @!PT LDS RZ, [RZ] ;  /* 0x00000000fffff984 */ /* 0x000fe20000000800 */
[----:B------:R-:W-:Y:S01]  /*1fd30*/  @!PT LDS RZ, [RZ] ;  /* 0x00000000fffff984 */ /* 0x000fe20000000800 */
[----:B------:R-:W-:Y:S01]  /*1fd40*/  @!PT LDS RZ, [RZ] ;  /* 0x00000000fffff984 */ /* 0x000fe20000000800 */
[----:B------:R-:W-:Y:S01]  /*1fd50*/  @!P1 LDGSTS.E.BYPASS.LTC128B.128 [R247+0xc800], desc[UR4][R8.64] ;  /* 0x0c80000008f79fae */ /* 0x000fe2000b981a04 */
[-C--:B------:R-:W-:Y:S02]  /*1fd60*/  IADD3 R4, P2, PT, R12, R7.reuse, RZ ;  /* 0x000000070c047210 */ /* 0x080fe40007f5e0ff */
[----:B------:R-:W-:Y:S03]  /*1fd70*/  SHF.L.U32 R212, R208, 0x5, RZ ;  /* 0x00000005d0d47819 */ /* 0x000fe600000006ff */
[----:B------:R-:W-:Y:S01]  /*1fd80*/  @P1 STS.128 [R247+0xc800], RZ ;  /* 0x00c800fff7001388 */ /* 0x000fe20000000c00 */
[-C--:B------:R-:W-:Y:S02]  /*1fd90*/  IADD3.X R5, PT, PT, R13, R6.reuse, RZ, P2, !PT ;  /* 0x000000060d057210 */ /* 0x080fe400017fe4ff */
[----:B------:R-:W-:Y:S03]  /*1fda0*/  IADD3 R10, P2, PT, R4, R7, RZ ;  /* 0x00000007040a7210 */ /* 0x000fe60007f5e0ff */
[----:B------:R-:W-:Y:S01]  /*1fdb0*/  @!PT LDS RZ, [RZ] ;  /* 0x00000000fffff984 */ /* 0x000fe20000000800 */
[----:B------:R-:W-:Y:S01]  /*1fdc0*/  @!PT LDS RZ, [RZ] ;  /* 0x00000000fffff984 */ /* 0x000fe20000000800 */
[----:B------:R-:W-:Y:S01]  /*1fdd0*/  @!PT LDS RZ, [RZ] ;  /* 0x00000000fffff984 */ /* 0x000fe20000000800 */
[----:B------:R1:W-:Y:S01]  /*1fde0*/  @!P0 LDGSTS.E.BYPASS.LTC128B.128 [R247+0x10800], desc[UR4][R8.64+0x80] ;  /* 0x1080008008f78fae */ /* 0x0003e2000b981a04 */
[----:B------:R-:W-:Y:S02]  /*1fdf0*/  LOP3.LUT R214, R211, 0x8, RZ, 0xc0, !PT ;  /* 0x00000008d3d67812 */ /* 0x000fe400078ec0ff */
[-C--:B------:R-:W-:Y:S03]  /*1fe00*/  IADD3.X R11, PT, PT, R5, R6.reuse, RZ, P2, !PT ;  /* 0x00000006050b7210 */ /* 0x080fe600017fe4ff */
[----:B------:R-:W-:Y:S01]  /*1fe10*/  @P0 STS.128 [R247+0x10800], RZ ;  /* 0x010800fff7000388 */ /* 0x000fe20000000c00 */
[----:B------:R-:W-:Y:S02]  /*1fe20*/  LOP3.LUT R212, R212, 0x7c00, RZ, 0xc0, !PT ;  /* 0x00007c00d4d47812 */ /* 0x000fe400078ec0ff */
        /* <DEDUP_REMOVED lines=8> */
[----:B------:R-:W-:Y:S05]  /*1feb0*/  IADD3 R240, PT, PT, R240, -0x1, RZ ;  /* 0xfffffffff0f07810 */ /* 0x000fea0007ffe0ff */
        /* <DEDUP_REMOVED lines=11> */
[----:B------:R-:W-:Y:S05]  /*1ff70*/  IADD3.X R9, PT, PT, R11, R6, RZ, P2, !PT ;  /* 0x000000060b097210 */ /* 0x000fea00017fe4ff */
        /* <DEDUP_REMOVED lines=31> */
[----:B------:R-:W-:Y:S02]  /*20170*/  IADD3 R4, P2, PT, R8, R7, RZ ;  /* 0x0000000708047210 */ /* 0x000fe40007f5e0ff */
[----:B------:R-:W-:Y:S03]  /*20180*/  LOP3.LUT R180, R5, R214, RZ, 0xfc, !PT ;  /* 0x000000d605b47212 */ /* 0x000fe600078efcff */
[----:B------:R-:W-:Y:S01]  /*20190*/  @!PT LDS RZ, [RZ] ;  /* 0x00000000fffff984 */ /* 0x000fe20000000800 */
[----:B------:R-:W-:Y:S01]  /*201a0*/  @!PT LDS RZ, [RZ] ;  /* 0x00000000fffff984 */ /* 0x000fe20000000800 */
[----:B------:R-:W-:Y:S01]  /*201b0*/  @!PT LDS RZ, [RZ] ;  /* 0x00000000fffff984 */ /* 0x000fe20000000800 */
[----:B------:R1:W-:Y:S01]  /*201c0*/  @!P0 LDGSTS.E.BYPASS.LTC128B.128 [R247+0x13000], desc[UR4][R8.64+0x80] ;  /* 0x1300008008f78fae */ /* 0x0003e2000b981a04 */
[----:B------:R-:W-:Y:S02]  /*201d0*/  IADD3.X R5, PT, PT, R9, R6, RZ, P2, !PT ;  /* 0x0000000609057210 */ /* 0x000fe400017fe4ff */
[----:B------:R-:W-:Y:S03]  /*201e0*/  LEA R180, R180, UR6, 0x1 ;  /* 0x00000006b4b47c11 */ /* 0x000fe6000f8e08ff */
[----:B------:R-:W-:Y:S01]  /*201f0*/  @P0 STS.128 [R247+0x13000], RZ ;  /* 0x013000fff7000388 */ /* 0x000fe20000000c00 */
[C---:B------:R-:W-:Y:S05]  /*20200*/  LOP3.LUT P2, RZ, R208.reuse, 0x4, RZ, 0xc0, !PT ;  /* 0x00000004d0ff7812 */ /* 0x040fea000784c0ff */
        /* <DEDUP_REMOVED lines=9> */
[----:B------:R-:W-:Y:S01]  /*202a0*/  @P0 STS.128 [R247+0x13800], RZ ;  /* 0x013800fff7000388 */ /* 0x000fe20000000c00 */
[----:B------:R-:W-:Y:S05]  /*202b0*/  LOP3.LUT P0, RZ, R208, 0x2, RZ, 0xc0, !PT ;  /* 0x00000002d0ff7812 */ /* 0x000fea000780c0ff */
[----:B------:R-:W-:Y:S01]  /*202c0*/  LDSM.16.M88.4 R64, [R180] ;  /* 0x00000000b440783b */ /* 0x000fe20000000200 */
[----:B------:R-:W-:Y:S02]  /*202d0*/  SEL R213, R210, 0xffffffe0, !P0 ;  /* 0xffffffe0d2d57807 */ /* 0x000fe40004000000 */
[----:B------:R-:W-:Y:S02]  /*202e0*/  ISETP.GT.AND P0, PT, R240, R217, PT ;  /* 0x000000d9f000720c */ /* 0x000fe40003f04270 */
[-C--:B------:R-:W-:Y:S01]  /*202f0*/  IADD3 R140, PT, PT, R180, R213.reuse, RZ ;  /* 0x000000d5b48c7210 */ /* 0x080fe20007ffe0ff */
[----:B-1----:R-:W2:Y:S01]  /*20300*/  LDSM.16.M88.4 R8, [R135+UR6+0x4000] ;  /* 0x004000068708783b */ /* 0x002ea20008000200 */
[CC--:B------:R-:W-:Y:S02]  /*20310*/  IADD3 R134, PT, PT, R182.reuse, R213.reuse, RZ ;  /* 0x000000d5b6867210 */ /* 0x0c0fe40007ffe0ff */
[----:B------:R-:W-:Y:S03]  /*20320*/  IADD3 R202, PT, PT, R182, R213, RZ ;  /* 0x000000d5b6ca7210 */ /* 0x000fe60007ffe0ff */
        /* <DEDUP_REMOVED lines=21> */
[----:B------:R-:W3:Y:S07]  /*20480*/  LD.E R244, desc[UR4][R132.64+0x18c] ;  /* 0x00018c0484f47980 */ /* 0x000eee000c101900 */
[C---:B------:R-:W-:Y:S08]  /*20490*/  HMMA.16816.F32.BF16 R32, R64.reuse, R34, RZ ;  /* 0x000000224020723c */ /* 0x040ff000000418ff */
[C---:B-----5:R-:W-:Y:S08]  /*204a0*/  HMMA.16816.F32.BF16 R36, R64.reuse, R40, RZ ;  /* 0x000000284024723c */ /* 0x060ff000000418ff */
[C---:B------:R-:W-:Y:S08]  /*204b0*/  HMMA.16816.F32.BF16 R40, R64.reuse, R42, RZ ;  /* 0x0000002a4028723c */ /* 0x040ff000000418ff */
[C---:B------:R-:W-:Y:S08]  /*204c0*/  HMMA.16816.F32.BF16 R44, R64.reuse, R48, RZ ;  /* 0x00000030402c723c */ /* 0x040ff000000418ff */
[C---:B------:R-:W-:Y:S08]  /*204d0*/  HMMA.16816.F32.BF16 R48, R64.reuse, R50, RZ ;  /* 0x000000324030723c */ /* 0x040ff000000418ff */
[C---:B--2---:R-:W-:Y:S08]  /*204e0*/  HMMA.16816.F32.BF16 R52, R64.reuse, R56, RZ ;  /* 0x000000384034723c */ /* 0x044ff000000418ff */
[C---:B------:R-:W-:Y:S08]  /*204f0*/  HMMA.16816.F32.BF16 R56, R64.reuse, R58, RZ ;  /* 0x0000003a4038723c */ /* 0x040ff000000418ff */
[C---:B------:R-:W-:Y:S08]  /*20500*/  HMMA.16816.F32.BF16 R60, R64.reuse, R136, RZ ;  /* 0x00000088403c723c */ /* 0x040ff000000418ff */
[----:B------:R-:W-:Y:S01]  /*20510*/  HMMA.16816.F32.BF16 R64, R64, R138, RZ ;  /* 0x0000008a4040723c */ /* 0x000fe200000418ff */
[----:B------:R-:W2:Y:S07]  /*20520*/  LDSM.16.M88.4 R136, [R134+0x5800] ;  /* 0x005800008688783b */ /* 0x000eae0000000200 */
[C---:B-1----:R-:W-:Y:S08]  /*20530*/  HMMA.16816.F32.BF16 R4, R140.reuse, R144, R4 ;  /* 0x000000908c04723c */ /* 0x042ff00000041804 */
[C---:B------:R-:W-:Y:S01]  /*20540*/  HMMA.16816.F32.BF16 R8, R140.reuse, R146, R8 ;  /* 0x000000928c08723c */ /* 0x040fe20000041808 */
[----:B------:R-:W1:Y:S07]  /*20550*/  LDSM.16.M88.4 R144, [R134+0x6000] ;  /* 0x006000008690783b */ /* 0x000e6e0000000200 */
[C---:B------:R-:W-:Y:S01]  /*20560*/  HMMA.16816.F32.BF16 R12, R140.reuse, R148, R12 ;  /* 0x000000948c0c723c */ /* 0x040fe2000004180c */
[----:B------:R-:W-:Y:S04]  /*20570*/  MOV R148, 0x40 ;  /* 0x0000004000947802 */ /* 0x000fe80000000f00 */
[----:B------:R-:W-:Y:S03]  /*20580*/  SEL R149, R148, 0xffffffc0, !P2 ;  /* 0xffffffc094957807 */ /* 0x000fe60005000000 */
[C---:B------:R-:W-:Y:S03]  /*20590*/  HMMA.16816.F32.BF16 R16, R140.reuse, R150, R16 ;  /* 0x000000968c10723c */ /* 0x040fe60000041810 */
[-C--:B------:R-:W-:Y:S02]  /*205a0*/  IADD3 R200, PT, PT, R180, R149.reuse, RZ ;  /* 0x00000095b4c87210 */ /* 0x080fe40007ffe0ff */
[----:B------:R-:W-:Y:S02]  /*205b0*/  IADD3 R216, PT, PT, R182, R149, RZ ;  /* 0x00000095b6d87210 */ /* 0x000fe40007ffe0ff */
[----:B------:R4:W5:Y:S01]  /*205c0*/  LDSM.16.M88.4 R148, [R134+0x7800] ;  /* 0x007800008694783b */ /* 0x0009620000000200 */
[C---:B------:R-:W-:Y:S03]  /*205d0*/  HMMA.16816.F32.BF16 R20, R140.reuse, R152, R20 ;  /* 0x000000988c14723c */ /* 0x040fe60000041814 */
[C---:B------:R-:W-:Y:S02]  /*205e0*/  IADD3 R201, PT, PT, R213.reuse, R200, RZ ;  /* 0x000000c8d5c97210 */ /* 0x040fe40007ffe0ff */
[----:B------:R-:W-:Y:S03]  /*205f0*/  LDSM.16.M88.4 R164, [R200] ;  /* 0x00000000c8a4783b */ /* 0x000fe60000000200 */
[C---:B------:R-:W-:Y:S03]  /*20600*/  HMMA.16816.F32.BF16 R24, R140.reuse, R154, R24 ;  /* 0x0000009a8c18723c */ /* 0x040fe60000041818 */
[----:B------:R-:W5:Y:S05]  /*20610*/  LDSM.16.M88.4 R168, [R216+0x4000] ;  /* 0x00400000d8a8783b */ /* 0x000f6a0000000200 */
[C---:B--2---:R-:W-:Y:S01]  /*20620*/  HMMA.16816.F32.BF16 R28, R140.reuse, R136, R28 ;  /* 0x000000888c1c723c */ /* 0x044fe2000004181c */
[----:B------:R-:W2:Y:S02]  /*20630*/  LDSM.16.M88.4 R172, [R216+0x4800] ;  /* 0x00480000d8ac783b */ /* 0x000ea40000000200 */
[----:B----4-:R-:W-:Y:S04]  /*20640*/  IADD3 R134, PT, PT, R213, R216, RZ ;  /* 0x000000d8d5867210 */ /* 0x010fe80007ffe0ff */
[----:B------:R-:W4:Y:S01]  /*20650*/  LDSM.16.M88.4 R176, [R216+0x5000] ;  /* 0x00500000d8b0783b */ /* 0x000f220000000200 */
[C---:B------:R-:W-:Y:S05]  /*20660*/  HMMA.16816.F32.BF16 R32, R140.reuse, R138, R32 ;  /* 0x0000008a8c20723c */ /* 0x040fea0000041820 */
[----:B------:R-:W4:Y:S03]  /*20670*/  LDSM.16.M88.4 R152, [R216+0x5800] ;  /* 0x00580000d898783b */ /* 0x000f260000000200 */
[C---:B-1----:R-:W-:Y:S03]  /*20680*/  HMMA.16816.F32.BF16 R36, R140.reuse, R144, R36 ;  /* 0x000000908c24723c */ /* 0x042fe60000041824 */
[----:B------:R-:W1:Y:S05]  /*20690*/  LDSM.16.M88.4 R136, [R216+0x6000] ;  /* 0x00600000d888783b */ /* 0x000e6a0000000200 */
[C---:B------:R-:W-:Y:S01]  /*206a0*/  HMMA.16816.F32.BF16 R40, R140.reuse, R146, R40 ;  /* 0x000000928c28723c */ /* 0x040fe20000041828 */
[----:B------:R-:W1:Y:S06]  /*206b0*/  LDSM.16.M88.4 R144, [R216+0x6800] ;  /* 0x00680000d890783b */ /* 0x000e6c0000000200 */
[----:B------:R-:W-:Y:S01]  /*206c0*/  LDSM.16.M88.4 R184, [R216+0x9800] ;  /* 0x00980000d8b8783b */ /* 0x000fe20000000200 */
[C---:B------:R-:W-:Y:S05]  /*206d0*/  HMMA.16816.F32.BF16 R44, R140.reuse, R156, R44 ;  /* 0x0000009c8c2c723c */ /* 0x040fea000004182c */
[----:B------:R-:W-:Y:S03]  /*206e0*/  LDSM.16.M88.4 R188, [R216+0xa000] ;  /* 0x00a00000d8bc783b */ /* 0x000fe60000000200 */
[C---:B------:R-:W-:Y:S03]  /*206f0*/  HMMA.16816.F32.BF16 R48, R140.reuse, R158, R48 ;  /* 0x0000009e8c30723c */ /* 0x040fe60000041830 */
[----:B------:R-:W-:Y:S05]  /*20700*/  LDSM.16.M88.4 R156, [R134+0x4800] ;  /* 0x00480000869c783b */ /* 0x000fea0000000200 */
[C---:B------:R-:W-:Y:S01]  /*20710*/  HMMA.16816.F32.BF16 R52, R140.reuse, R160, R52 ;  /* 0x000000a08c34723c */ /* 0x040fe20000041834 */
[----:B------:R-:W-:Y:S06]  /*20720*/  LDSM.16.M88.4 R192, [R216+0xa800] ;  /* 0x00a80000d8c0783b */ /* 0x000fec0000000200 */
[----:B------:R-:W-:Y:S01]  /*20730*/  LDSM.16.M88.4 R196, [R216+0xb000] ;  /* 0x00b00000d8c4783b */ /* 0x000fe20000000200 */
[C---:B------:R-:W-:Y:S05]  /*20740*/  HMMA.16816.F32.BF16 R56, R140.reuse, R162, R56 ;  /* 0x000000a28c38723c */ /* 0x040fea0000041838 */
[----:B------:R-:W-:Y:S03]  /*20750*/  LDSM.16.M88.4 R160, [R134+0x5000] ;  /* 0x0050000086a0783b */ /* 0x000fe60000000200 */
[C---:B-----5:R-:W-:Y:S03]  /*20760*/  HMMA.16816.F32.BF16 R60, R140.reuse, R148, R60 ;  /* 0x000000948c3c723c */ /* 0x060fe6000004183c */
[----:B------:R-:W-:Y:S05]  /*20770*/  LDSM.16.M88.4 R204, [R134+0x8000] ;  /* 0x0080000086cc783b */ /* 0x000fea0000000200 */
[----:B------:R-:W-:Y:S01]  /*20780*/  HMMA.16816.F32.BF16 R64, R140, R150, R64 ;  /* 0x000000968c40723c */ /* 0x000fe20000041840 */
[----:B------:R-:W5:Y:S06]  /*20790*/  LDSM.16.M88.4 R140, [R216+0x7000] ;  /* 0x00700000d88c783b */ /* 0x000f6c0000000200 */
[----:B------:R-:W5:Y:S01]  /*207a0*/  LDSM.16.M88.4 R148, [R216+0x7800] ;  /* 0x00780000d894783b */ /* 0x000f620000000200 */
[C---:B------:R-:W-:Y:S08]  /*207b0*/  HMMA.16816.F32.BF16 R4, R164.reuse, R168, R4 ;  /* 0x000000a8a404723c */ /* 0x040ff00000041804 */
[C---:B------:R-:W-:Y:S01]  /*207c0*/  HMMA.16816.F32.BF16 R8, R164.reuse, R170, R8 ;  /* 0x000000aaa408723c */ /* 0x040fe20000041808 */
[----:B------:R-:W-:Y:S07]  /*207d0*/  LDSM.16.M88.4 R168, [R134+0x5800] ;  /* 0x0058000086a8783b */ /* 0x000fee0000000200 */
[C---:B--2---:R-:W-:Y:S08]  /*207e0*/  HMMA.16816.F32.BF16 R12, R164.reuse, R172, R12 ;  /* 0x000000aca40c723c */ /* 0x044ff0000004180c */
[C---:B------:R-:W-:Y:S01]  /*207f0*/  HMMA.16816.F32.BF16 R16, R164.reuse, R174, R16 ;  /* 0x000000aea410723c */ /* 0x040fe20000041810 */
[----:B------:R-:W-:Y:S07]  /*20800*/  LDSM.16.M88.4 R172, [R134+0x6000] ;  /* 0x0060000086ac783b */ /* 0x000fee0000000200 */
[C---:B----4-:R-:W-:Y:S08]  /*20810*/  HMMA.16816.F32.BF16 R20, R164.reuse, R176, R20 ;  /* 0x000000b0a414723c */ /* 0x050ff00000041814 */
[C---:B------:R-:W-:Y:S01]  /*20820*/  HMMA.16816.F32.BF16 R24, R164.reuse, R178, R24 ;  /* 0x000000b2a418723c */ /* 0x040fe20000041818 */
[----:B------:R-:W-:Y:S07]  /*20830*/  LDSM.16.M88.4 R176, [R135+UR6+0xb800] ;  /* 0x00b8000687b0783b */ /* 0x000fee0008000200 */
[C---:B------:R-:W-:Y:S08]  /*20840*/  HMMA.16816.F32.BF16 R28, R164.reuse, R152, R28 ;  /* 0x00000098a41c723c */ /* 0x040ff0000004181c */
[C---:B------:R-:W-:Y:S01]  /*20850*/  HMMA.16816.F32.BF16 R32, R164.reuse, R154, R32 ;  /* 0x0000009aa420723c */ /* 0x040fe20000041820 */
[----:B------:R-:W-:Y:S07]  /*20860*/  LDSM.16.M88.4 R152, [R134+0x4000] ;  /* 0x004000008698783b */ /* 0x000fee0000000200 */
[C---:B-1----:R-:W-:Y:S08]  /*20870*/  HMMA.16816.F32.BF16 R36, R164.reuse, R136, R36 ;  /* 0x00000088a424723c */ /* 0x042ff00000041824 */
[C---:B------:R-:W-:Y:S01]  /*20880*/  HMMA.16816.F32.BF16 R40, R164.reuse, R138, R40 ;  /* 0x0000008aa428723c */ /* 0x040fe20000041828 */
[----:B------:R-:W1:Y:S07]  /*20890*/  LDSM.16.M88.4 R136, [R201] ;  /* 0x00000000c988783b */ /* 0x000e6e0000000200 */
[C---:B------:R-:W-:Y:S08]  /*208a0*/  HMMA.16816.F32.BF16 R44, R164.reuse, R144, R44 ;  /* 0x00000090a42c723c */ /* 0x040ff0000004182c */
[C---:B------:R-:W-:Y:S01]  /*208b0*/  HMMA.16816.F32.BF16 R48, R164.reuse, R146, R48 ;  /* 0x00000092a430723c */ /* 0x040fe20000041830 */
[----:B------:R-:W2:Y:S07]  /*208c0*/  LDSM.16.M88.4 R144, [R134+0x6800] ;  /* 0x006800008690783b */ /* 0x000eae0000000200 */
        /* <DEDUP_REMOVED lines=12> */
[----:B------:R-:W3:Y:S07]  /*20990*/  LDSM.16.M88.4 R156, [R135+UR6+0x8000] ;  /* 0x00800006879c783b */ /* 0x000eee0008000200 */
[C---:B------:R-:W-:Y:S03]  /*209a0*/  HMMA.16816.F32.BF16 R20, R136.reuse, R160, R20 ;  /* 0x000000a08814723c */ /* 0x040fe60000041814 */
[----:B-1----:R-:W-:Y:S05]  /*209b0*/  IADD3 R180, PT, PT, R180, R213, RZ ;  /* 0x000000d5b4b47210 */ /* 0x002fea0007ffe0ff */
        /* <DEDUP_REMOVED lines=11> */
[C---:B----4-:R-:W-:Y:S08]  /*20a70*/  HMMA.16816.F32.BF16 R52, R136.reuse, R140, R52 ;  /* 0x0000008c8834723c */ /* 0x050ff00000041834 */
[C---:B------:R-:W-:Y:S01]  /*20a80*/  HMMA.16816.F32.BF16 R56, R136.reuse, R142, R56 ;  /* 0x0000008e8838723c */ /* 0x040fe20000041838 */
[----:B------:R-:W4:Y:S07]  /*20a90*/  LDSM.16.M88.4 R140, [R135+UR6+0x9800] ;  /* 0x00980006878c783b */ /* 0x000f2e0008000200 */
[C---:B-----5:R-:W-:Y:S08]  /*20aa0*/  HMMA.16816.F32.BF16 R60, R136.reuse, R148, R60 ;  /* 0x00000094883c723c */ /* 0x060ff0000004183c */
[----:B------:R-:W-:Y:S01]  /*20ab0*/  HMMA.16816.F32.BF16 R64, R136, R150, R64 ;  /* 0x000000968840723c */ /* 0x000fe20000041840 */
[----:B------:R-:W-:Y:S06]  /*20ac0*/  LDSM.16.M88.4 R136, [R180+0x2000] ;  /* 0x00200000b488783b */ /* 0x000fec0000000200 */
[----:B------:R-:W5:Y:S01]  /*20ad0*/  LDSM.16.M88.4 R148, [R202+0x8000] ;  /* 0x00800000ca94783b */ /* 0x000f620000000200 */
[C---:B---3--:R-:W-:Y:S05]  /*20ae0*/  HMMA.16816.F32.BF16 R4, R152.reuse, R156, R4 ;  /* 0x0000009c9804723c */ /* 0x048fea0000041804 */
[----:B------:R-:W-:Y:S03]  /*20af0*/  LDSM.16.M88.4 R180, [R216+0x9000] ;  /* 0x00900000d8b4783b */ /* 0x000fe60000000200 */
[C---:B------:R-:W-:Y:S03]  /*20b00*/  HMMA.16816.F32.BF16 R8, R152.reuse, R158, R8 ;  /* 0x0000009e9808723c */ /* 0x040fe60000041808 */
[----:B------:R-:W3:Y:S05]  /*20b10*/  LDSM.16.M88.4 R156, [R202+0x8800] ;  /* 0x00880000ca9c783b */ /* 0x000eea0000000200 */
[C---:B-1----:R-:W-:Y:S08]  /*20b20*/  HMMA.16816.F32.BF16 R12, R152.reuse, R160, R12 ;  /* 0x000000a0980c723c */ /* 0x042ff0000004180c */
[C---:B------:R-:W-:Y:S01]  /*20b30*/  HMMA.16816.F32.BF16 R16, R152.reuse, R162, R16 ;  /* 0x000000a29810723c */ /* 0x040fe20000041810 */
[----:B------:R-:W-:Y:S07]  /*20b40*/  LDSM.16.M88.4 R160, [R202+0xa800] ;  /* 0x00a80000caa0783b */ /* 0x000fee0000000200 */
[C---:B--2---:R-:W-:Y:S08]  /*20b50*/  HMMA.16816.F32.BF16 R20, R152.reuse, R144, R20 ;  /* 0x000000909814723c */ /* 0x044ff00000041814 */
        /* <DEDUP_REMOVED lines=16> */
[----:B------:R-:W2:Y:S06]  /*20c60*/  LDSM.16.M88.4 R152, [R202+0xa000] ;  /* 0x00a00000ca98783b */ /* 0x000eac0000000200 */
[----:B------:R-:W4:Y:S01]  /*20c70*/  LDSM.16.M88.4 R176, [R216+0x8000] ;  /* 0x00800000d8b0783b */ /* 0x000f220000000200 */
[C---:B-----5:R-:W-:Y:S05]  /*20c80*/  HMMA.16816.F32.BF16 R4, R136.reuse, R148, R4 ;  /* 0x000000948804723c */ /* 0x060fea0000041804 */
[----:B------:R-:W-:Y:S03]  /*20c90*/  LDSM.16.M88.4 R200, [R201+0x2000] ;  /* 0x00200000c9c8783b */ /* 0x000fe60000000200 */
[C---:B------:R-:W-:Y:S03]  /*20ca0*/  HMMA.16816.F32.BF16 R8, R136.reuse, R150, R8 ;  /* 0x000000968808723c */ /* 0x040fe60000041808 */
[----:B------:R-:W5:Y:S05]  /*20cb0*/  LDSM.16.M88.4 R148, [R216+0x8800] ;  /* 0x00880000d894783b */ /* 0x000f6a0000000200 */
[C---:B---3--:R-:W-:Y:S08]  /*20cc0*/  HMMA.16816.F32.BF16 R12, R136.reuse, R156, R12 ;  /* 0x0000009c880c723c */ /* 0x048ff0000004180c */
[C---:B------:R-:W-:Y:S01]  /*20cd0*/  HMMA.16816.F32.BF16 R16, R136.reuse, R158, R16 ;  /* 0x0000009e8810723c */ /* 0x040fe20000041810 */
[----:B------:R-:W3:Y:S07]  /*20ce0*/  LDSM.16.M88.4 R156, [R216+0xb800] ;  /* 0x00b80000d89c783b */ /* 0x000eee0000000200 */
        /* <DEDUP_REMOVED lines=126> */
[-C--:B------:R-:W-:Y:S01]  /*214d0*/  FMUL.FTZ R51, R57, R244.reuse ;  /* 0x000000f439337220 */ /* 0x080fe20000410000 */
[-C--:B------:R-:W-:Y:S06]  /*214e0*/  FMUL.FTZ R50, R59, R244.reuse ;  /* 0x000000f43b327220 */ /* 0x080fec0000410000 */
[----:B------:R2:W1:Y:S01]  /*214f0*/  MUFU.TANH R7, R52 ;  /* 0x0000003400077308 */ /* 0x0004620000002400 */
[C---:B-----5:R-:W-:Y:S03]  /*21500*/  HMMA.16816.F32.BF16 R60, R200.reuse, R8, R60 ;  /* 0x00000008c83c723c */ /* 0x060fe6000004183c */
[-C--:B------:R-:W-:Y:S06]  /*21510*/  FMUL.FTZ R8, R58, R244.reuse ;  /* 0x000000f43a087220 */ /* 0x080fec0000410000 */
[----:B------:R5:W1:Y:S01]  /*21520*/  MUFU.TANH R9, R4 ;  /* 0x0000000400097308 */ /* 0x000a620000002400 */
[----:B------:R-:W-:Y:S09]  /*21530*/  HMMA.16816.F32.BF16 R64, R200, R10, R64 ;  /* 0x0000000ac840723c */ /* 0x000ff20000041840 */
[----:B------:R-:W1:Y:S01]  /*21540*/  MUFU.TANH R24, R24 ;  /* 0x0000001800187308 */ /* 0x000e620000002400 */
[-C--:B--2---:R-:W-:Y:S01]  /*21550*/  FMUL.FTZ R52, R60, R244.reuse ;  /* 0x000000f43c347220 */ /* 0x084fe20000410000 */
[-C--:B------:R-:W-:Y:S08]  /*21560*/  FMUL.FTZ R56, R62, R244.reuse ;  /* 0x000000f43e387220 */ /* 0x080ff00000410000 */
[----:B------:R-:W2:Y:S01]  /*21570*/  MUFU.TANH R26, R26 ;  /* 0x0000001a001a7308 */ /* 0x000ea20000002400 */
[-C--:B------:R-:W-:Y:S01]  /*21580*/  FMUL.FTZ R63, R63, R244.reuse ;  /* 0x000000f43f3f7220 */ /* 0x080fe20000410000 */
[-C--:B------:R-:W-:Y:S01]  /*21590*/  FMUL.FTZ R61, R61, R244.reuse ;  /* 0x000000f43d3d7220 */ /* 0x080fe20000410000 */
[-C--:B------:R-:W-:Y:S01]  /*215a0*/  FMUL.FTZ R157, R64, R244.reuse ;  /* 0x000000f4409d7220 */ /* 0x080fe20000410000 */
[-C--:B-----5:R-:W-:Y:S06]  /*215b0*/  FMUL.FTZ R4, R66, R244.reuse ;  /* 0x000000f442047220 */ /* 0x0a0fec0000410000 */
        /* <DEDUP_REMOVED lines=57> */
[----:B------:R-:W-:Y:S01]  /*21950*/  VIADD R57, R241, 0xffffff00 ;  /* 0xffffff00f1397836 */ /* 0x000fe20000000000 */
[----:B------:R-:W2:Y:S04]  /*21960*/  LD.E R62, desc[UR4][R132.64+0x170] ;  /* 0x00017004843e7980 */ /* 0x000ea8000c101900 */
[----:B------:R-:W-:Y:S02]  /*21970*/  IABS R53, R57 ;  /* 0x0000003900357213 */ /* 0x000fe40000000000 */
        /* <DEDUP_REMOVED lines=28> */
[----:B------:R-:W-:Y:S07]  /*21b40*/  ISETP.GE.U32.AND P6, PT, R3, R58, PT ;  /* 0x0000003a0300720c */ /* 0x000fee0003fc6070 */
        /* <DEDUP_REMOVED lines=11> */
[----:B-1----:R-:W3:Y:S01]  /*21c00*/  LD.E.64 R60, desc[UR4][R132.64+0x38] ;  /* 0x00003804843c7980 */ /* 0x002ee2000c101b00 */
[C---:B------:R-:W-:Y:S04]  /*21c10*/  LEA R148, P4, R11.reuse, R232, 0x2 ;  /* 0x000000e80b947211 */ /* 0x040fe800078810ff */
[C---:B------:R-:W-:Y:S01]  /*21c20*/  LEA.HI.X.SX32 R149, R11.reuse, R233, 0x2, P4 ;  /* 0x000000e90b957211 */ /* 0x040fe200020f16ff */
[----:B------:R-:W-:Y:S01]  /*21c30*/  IMAD.IADD R11, R11, 0x1, -R55 ;  /* 0x000000010b0b7824 */ /* 0x000fe200078e0a37 */
[----:B------:R-:W4:Y:S03]  /*21c40*/  LD.E R54, desc[UR4][R150.64] ;  /* 0x0000000496367980 */ /* 0x000f26000c101900 */
[----:B------:R-:W-:Y:S01]  /*21c50*/  IMAD R62, R62, R11, -0x80 ;  /* 0xffffff803e3e7424 */ /* 0x000fe200078e020b */
[----:B------:R-:W4:Y:S04]  /*21c60*/  LD.E R3, desc[UR4][R148.64] ;  /* 0x0000000494037980 */ /* 0x000f28000c101900 */
[----:B------:R-:W-:Y:S01]  /*21c70*/  SHF.R.S32.HI R58, RZ, 0x1f, R62 ;  /* 0x0000001fff3a7819 */ /* 0x000fe2000001143e */
[-C--:B---3--:R-:W-:Y:S02]  /*21c80*/  IMAD R11, R61, R62.reuse, RZ ;  /* 0x0000003e3d0b7224 */ /* 0x088fe400078e02ff */
[C---:B------:R-:W-:Y:S04]  /*21c90*/  IMAD.WIDE.U32 R146, R60.reuse, R62, RZ ;  /* 0x0000003e3c927225 */ /* 0x040fe800078e00ff */
[----:B------:R-:W-:Y:S02]  /*21ca0*/  IMAD R11, R60, R58, R11 ;  /* 0x0000003a3c0b7224 */ /* 0x000fe400078e020b */
[----:B----4-:R-:W-:Y:S03]  /*21cb0*/  IMAD.IADD R3, R54, 0x1, -R3 ;  /* 0x0000000136037824 */ /* 0x010fe600078e0a03 */
[----:B------:R-:W-:Y:S01]  /*21cc0*/  IADD3 R147, PT, PT, R147, R11, RZ ;  /* 0x0000000b93937210 */ /* 0x000fe20007ffe0ff */
[----:B--2---:R-:W-:Y:S01]  /*21cd0*/  IMAD R11, R67, R3, RZ ;  /* 0x00000003430b7224 */ /* 0x004fe200078e02ff */
[----:B------:R-:W-:Y:S01]  /*21ce0*/  SHF.R.S32.HI R53, RZ, 0x1f, R3 ;  /* 0x0000001fff357819 */ /* 0x000fe20000011403 */
[----:B------:R-:W-:Y:S04]  /*21cf0*/  IMAD.WIDE.U32 R146, R3, R66, R146 ;  /* 0x0000004203927225 */ /* 0x000fe800078e0092 */
[----:B------:R-:W-:Y:S01]  /*21d00*/  IMAD R11, R66, R53, R11 ;  /* 0x00000035420b7224 */ /* 0x000fe200078e020b */
[C---:B------:R-:W-:Y:S03]  /*21d10*/  LEA R222, P4, R146.reuse, R222, 0x1 ;  /* 0x000000de92de7211 */ /* 0x040fe600078808ff */
[----:B------:R-:W-:Y:S05]  /*21d20*/  IMAD.IADD R11, R147, 0x1, R11 ;  /* 0x00000001930b7824 */ /* 0x000fea00078e020b */
[----:B------:R-:W-:Y:S02]  /*21d30*/  LEA.HI.X R223, R146, R223, R11, 0x1, P4 ;  /* 0x000000df92df7211 */ /* 0x000fe400020f0c0b */
.L_x_3657:
[----:B------:R-:W-:Y:S05]  /*21d40*/  BSYNC.RECONVERGENT B0 ;  /* 0x0000000000007941 */ /* 0x000fea0003800200 */
.L_x_3656:
        /* <DEDUP_REMOVED lines=29> */
[--C-:B-1----:R-:W-:Y:S03]  /*21f20*/  IMAD.X R61, R67, 0x1, R3.reuse, P4 ;  /* 0x00000001433d7824 */ /* 0x102fe600020e0603 */
        /* <DEDUP_REMOVED lines=66> */
.L_x_3655:
[----:B------:R-:W-:Y:S05]  /*22350*/  BSYNC.RECONVERGENT B1 ;  /* 0x0000000000017941 */ /* 0x000fea0003800200 */
.L_x_3654:
[C---:B------:R-:W-:Y:S01]  /*22360*/  VIADD R3, R242.reuse, 0xffffffc0 ;  /* 0xffffffc0f2037836 */ /* 0x040fe20000000000 */
[CC--:B------:R-:W-:Y:S01]  /*22370*/  ISETP.GE.AND P1, PT, R242.reuse, R239.reuse, PT ;  /* 0x000000eff200720c */ /* 0x0c0fe20003f26270 */
[----:B------:R-:W-:Y:S01]  /*22380*/  VIADD R62, R242, 0xffffffc8 ;  /* 0xffffffc8f23e7836 */ /* 0x000fe20000000000 */
[----:B------:R-:W-:Y:S01]  /*22390*/  LOP3.LUT R214, R214, 0x200, R215, 0xf8, !PT ;  /* 0x00000200d6d67812 */ /* 0x000fe200078ef8d7 */
[C---:B------:R-:W-:Y:S01]  /*223a0*/  VIADD R148, R242.reuse, 0xffffffc1 ;  /* 0xffffffc1f2947836 */ /* 0x040fe20000000000 */
[----:B------:R-:W-:Y:S01]  /*223b0*/  ISETP.GE.AND P0, PT, R3, R239, PT ;  /* 0x000000ef0300720c */ /* 0x000fe20003f06270 */
[----:B-12---:R-:W-:Y:S01]  /*223c0*/  VIADD R61, R242, 0xffffffd0 ;  /* 0xffffffd0f23d7836 */ /* 0x006fe20000000000 */
[----:B------:R-:W-:Y:S01]  /*223d0*/  FSEL R174, R174, -INF , P1 ;  /* 0xff800000aeae7808 */ /* 0x000fe20000800000 */
[C---:B------:R-:W-:Y:S01]  /*223e0*/  VIADD R11, R242.reuse, 0xffffffc9 ;  /* 0xffffffc9f20b7836 */ /* 0x040fe20000000000 */
[----:B------:R-:W-:Y:S01]  /*223f0*/  FSEL R149, R135, -INF , P0 ;  /* 0xff80000087957808 */ /* 0x000fe20000000000 */
[C---:B------:R-:W-:Y:S01]  /*22400*/  VIADD R55, R242.reuse, 0xffffffd8 ;  /* 0xffffffd8f2377836 */ /* 0x040fe20000000000 */
[C---:B------:R-:W-:Y:S01]  /*22410*/  ISETP.GE.AND P1, PT, R242.reuse, R237, PT ;  /* 0x000000edf200720c */ /* 0x040fe20003f26270 */
[----:B------:R-:W-:Y:S01]  /*22420*/  VIADD R54, R242, 0xffffffe0 ;  /* 0xffffffe0f2367836 */ /* 0x000fe20000000000 */
[-C--:B------:R-:W-:Y:S01]  /*22430*/  ISETP.GE.AND P0, PT, R62, R239.reuse, PT ;  /* 0x000000ef3e00720c */ /* 0x080fe20003f06270 */
[----:B------:R-:W2:Y:S01]  /*22440*/  LD.E R135, desc[UR4][R132.64+0xdc] ;  /* 0x0000dc0484877980 */ /* 0x000ea2000c101900 */
[----:B------:R-:W-:Y:S01]  /*22450*/  FSEL R251, R251, -INF , P1 ;  /* 0xff800000fbfb7808 */ /* 0x000fe20000800000 */
[----:B------:R-:W-:Y:S01]  /*22460*/  VIADD R60, R242, 0xffffffe1 ;  /* 0xffffffe1f23c7836 */ /* 0x000fe20000000000 */
[----:B------:R-:W-:Y:S01]  /*22470*/  FSEL R146, R136, -INF , P0 ;  /* 0xff80000088927808 */ /* 0x000fe20000000000 */
[----:B------:R-:W-:Y:S01]  /*22480*/  VIADD R59, R242, 0xffffffd1 ;  /* 0xffffffd1f23b7836 */ /* 0x000fe20000000000 */
[-C--:B------:R-:W-:Y:S01]  /*22490*/  ISETP.GE.AND P1, PT, R148, R239.reuse, PT ;  /* 0x000000ef9400720c */ /* 0x080fe20003f26270 */
[C---:B------:R-:W-:Y:S01]  /*224a0*/  VIADD R53, R242.reuse, 0xffffffe9 ;  /* 0xffffffe9f2357836 */ /* 0x040fe20000000000 */
[-C--:B------:R-:W-:Y:S01]  /*224b0*/  ISETP.GE.AND P0, PT, R61, R239.reuse, PT ;  /* 0x000000ef3d00720c */ /* 0x080fe20003f06270 */
[----:B------:R-:W-:Y:S01]  /*224c0*/  VIADD R57, R242, 0xffffffd9 ;  /* 0xffffffd9f2397836 */ /* 0x000fe20000000000 */
[----:B------:R-:W-:Y:S01]  /*224d0*/  FSEL R147, R140, -INF , P1 ;  /* 0xff8000008c937808 */ /* 0x000fe20000800000 */
[----:B------:R-:W-:Y:S01]  /*224e0*/  VIADD R58, R242, 0xffffffe8 ;  /* 0xffffffe8f23a7836 */ /* 0x000fe20000000000 */
[----:B------:R-:W-:Y:S01]  /*224f0*/  FSEL R140, R12, -INF , P0 ;  /* 0xff8000000c8c7808 */ /* 0x000fe20000000000 */
[C---:B------:R-:W-:Y:S01]  /*22500*/  VIADD R12, R242.reuse, 0xfffffff0 ;  /* 0xfffffff0f20c7836 */ /* 0x040fe20000000000 */
[-C--:B------:R-:W-:Y:S01]  /*22510*/  ISETP.GE.AND P1, PT, R11, R239.reuse, PT ;  /* 0x000000ef0b00720c */ /* 0x080fe20003f26270 */
[C---:B------:R-:W-:Y:S01]  /*22520*/  VIADD R10, R242.reuse, 0xfffffff8 ;  /* 0xfffffff8f20a7836 */ /* 0x040fe20000000000 */
[-C--:B------:R-:W-:Y:S01]  /*22530*/  ISETP.GE.AND P0, PT, R55, R239.reuse, PT ;  /* 0x000000ef3700720c */ /* 0x080fe20003f06270 */
[----:B------:R-:W-:Y:S01]  /*22540*/  VIADD R241, R241, 0xffffff80 ;  /* 0xffffff80f1f17836 */ /* 0x000fe20000000000 */
[----:B------:R-:W-:Y:S02]  /*22550*/  FSEL R145, R137, -INF , P1 ;  /* 0xff80000089917808 */ /* 0x000fe40000800000 */
[----:B------:R-:W-:Y:S01]  /*22560*/  FSEL R137, R15, -INF , P0 ;  /* 0xff8000000f897808 */ /* 0x000fe20000000000 */
[----:B------:R-:W-:Y:S01]  /*22570*/  VIADD R15, R242, 0xfffffff9 ;  /* 0xfffffff9f20f7836 */ /* 0x000fe20000000000 */
        /* <DEDUP_REMOVED lines=8> */
[----:B------:R-:W-:Y:S02]  /*22600*/  FSEL R142, R142, -INF , P0 ;  /* 0xff8000008e8e7808 */ /* 0x000fe40000000000 */
[----:B------:R-:W-:Y:S02]  /*22610*/  ISETP.GE.AND P0, PT, R53, R239, PT ;  /* 0x000000ef3500720c */ /* 0x000fe40003f06270 */
[----:B------:R-:W-:Y:S01]  /*22620*/  FSEL R134, R17, -INF , P1 ;  /* 0xff80000011867808 */ /* 0x000fe20000800000 */
[C---:B------:R-:W-:Y:S01]  /*22630*/  VIADD R17, R242.reuse, 0xfffffff1 ;  /* 0xfffffff1f2117836 */ /* 0x040fe20000000000 */
[----:B------:R-:W-:Y:S01]  /*22640*/  FSEL R180, R25, -INF , P0 ;  /* 0xff80000019b47808 */ /* 0x000fe20000000000 */
[----:B------:R-:W-:Y:S01]  /*22650*/  VIADD R25, R242, 0x10 ;  /* 0x00000010f2197836 */ /* 0x000fe20000000000 */
[-C--:B------:R-:W-:Y:S02]  /*22660*/  ISETP.GE.AND P0, PT, R11, R237.reuse, PT ;  /* 0x000000ed0b00720c */ /* 0x080fe40003f06270 */
[----:B------:R-:W-:Y:S02]  /*22670*/  ISETP.GE.AND P5, PT, R3, R237, PT ;  /* 0x000000ed0300720c */ /* 0x000fe40003fa6270 */
[----:B------:R-:W-:Y:S02]  /*22680*/  FSEL R144, R144, -INF , P0 ;  /* 0xff80000090907808 */ /* 0x000fe40000000000 */
[-C--:B------:R-:W-:Y:S02]  /*22690*/  ISETP.GE.AND P0, PT, R17, R239.reuse, PT ;  /* 0x000000ef1100720c */ /* 0x080fe40003f06270 */
[----:B------:R-:W-:Y:S02]  /*226a0*/  FSEL R141, R141, -INF , P5 ;  /* 0xff8000008d8d7808 */ /* 0x000fe40002800000 */
[----:B------:R-:W-:Y:S02]  /*226b0*/  ISETP.GE.AND P5, PT, R58, R239, PT ;  /* 0x000000ef3a00720c */ /* 0x000fe40003fa6270 */
[----:B------:R-:W-:Y:S01]  /*226c0*/  FSEL R201, R29, -INF , P0 ;  /* 0xff8000001dc97808 */ /* 0x000fe20000000000 */
[C---:B------:R-:W-:Y:S01]  /*226d0*/  VIADD R29, R242.reuse, 0x9 ;  /* 0x00000009f21d7836 */ /* 0x040fe20000000000 */
        /* <DEDUP_REMOVED lines=20> */
[----:B------:R-:W-:Y:S01]  /*22820*/  FSEL R160, R20, -INF , P0 ;  /* 0xff80000014a07808 */ /* 0x000fe20000000000 */
[C---:B------:R-:W-:Y:S01]  /*22830*/  VIADD R20, R242.reuse, 0x28 ;  /* 0x00000028f2147836 */ /* 0x040fe20000000000 */
[----:B------:R-:W-:Y:S02]  /*22840*/  ISETP.GE.AND P0, PT, R27, R239, PT ;  /* 0x000000ef1b00720c */ /* 0x000fe40003f06270 */
[C---:B------:R-:W-:Y:S02]  /*22850*/  ISETP.GE.AND P6, PT, R3.reuse, R238, PT ;  /* 0x000000ee0300720c */ /* 0x040fe40003fc6270 */
[----:B------:R-:W-:Y:S01]  /*22860*/  ISETP.GE.AND P4, PT, R3, R236, PT ;  /* 0x000000ec0300720c */ /* 0x000fe20003f86270 */
[----:B------:R-:W-:Y:S01]  /*22870*/  VIADD R3, R242, 0x1 ;  /* 0x00000001f2037836 */ /* 0x000fe20000000000 */
        /* <DEDUP_REMOVED lines=62> */
[----:B------:R-:W-:Y:S02]  /*22c60*/  ISETP.GE.AND P0, PT, R24, R237, PT ;  /* 0x000000ed1800720c */ /* 0x000fe40003f06270 */
[----:B------:R-:W-:Y:S02]  /*22c70*/  FSEL R44, R44, -INF , P5 ;  /* 0xff8000002c2c7808 */ /* 0x000fe40002800000 */
[-C--:B------:R-:W-:Y:S02]  /*22c80*/  ISETP.GE.AND P5, PT, R32, R239.reuse, PT ;  /* 0x000000ef2000720c */ /* 0x080fe40003fa6270 */
[----:B------:R-:W-:Y:S02]  /*22c90*/  FSEL R174, R174, -INF , !P1 ;  /* 0xff800000aeae7808 */ /* 0x000fe40004800000 */
[----:B------:R-:W-:Y:S02]  /*22ca0*/  FSEL R50, R50, -INF , P0 ;  /* 0xff80000032327808 */ /* 0x000fe40000000000 */
[----:B------:R-:W-:Y:S02]  /*22cb0*/  ISETP.GE.AND P1, PT, R30, R239, PT ;  /* 0x000000ef1e00720c */ /* 0x000fe40003f26270 */
[-C--:B------:R-:W-:Y:S02]  /*22cc0*/  ISETP.GE.AND P0, PT, R32, R237.reuse, PT ;  /* 0x000000ed2000720c */ /* 0x080fe40003f06270 */
[----:B------:R-:W-:Y:S02]  /*22cd0*/  FSEL R156, R156, -INF , P5 ;  /* 0xff8000009c9c7808 */ /* 0x000fe40002800000 */
[-C--:B------:R-:W-:Y:S02]  /*22ce0*/  ISETP.GE.AND P5, PT, R16, R237.reuse, PT ;  /* 0x000000ed1000720c */ /* 0x080fe40003fa6270 */
[----:B------:R-:W-:Y:S02]  /*22cf0*/  FSEL R136, R64, -INF , P0 ;  /* 0xff80000040887808 */ /* 0x000fe40000000000 */
[----:B------:R-:W-:Y:S02]  /*22d00*/  FSEL R157, R157, -INF , P1 ;  /* 0xff8000009d9d7808 */ /* 0x000fe40000800000 */
[----:B------:R-:W-:Y:S02]  /*22d10*/  ISETP.GE.AND P0, PT, R62, R238, PT ;  /* 0x000000ee3e00720c */ /* 0x000fe40003f06270 */
[C---:B------:R-:W-:Y:S01]  /*22d20*/  ISETP.GE.AND P1, PT, R242.reuse, R236, PT ;  /* 0x000000ecf200720c */ /* 0x040fe20003f26270 */
[----:B------:R-:W-:Y:S01]  /*22d30*/  VIADD R242, R242, 0xffffff80 ;  /* 0xffffff80f2f27836 */ /* 0x000fe20000000000 */
[----:B------:R-:W-:Y:S02]  /*22d40*/  FSEL R47, R47, -INF , P5 ;  /* 0xff8000002f2f7808 */ /* 0x000fe40002800000 */
[-C--:B------:R-:W-:Y:S02]  /*22d50*/  ISETP.GE.AND P5, PT, R14, R237.reuse, PT ;  /* 0x000000ed0e00720c */ /* 0x080fe40003fa6270 */
[----:B------:R-:W-:Y:S02]  /*22d60*/  FSEL R31, R149, -INF , !P6 ;  /* 0xff800000951f7808 */ /* 0x000fe40007000000 */
[-C--:B------:R-:W-:Y:S02]  /*22d70*/  ISETP.GE.AND P6, PT, R11, R238.reuse, PT ;  /* 0x000000ee0b00720c */ /* 0x080fe40003fc6270 */
[----:B------:R-:W-:Y:S02]  /*22d80*/  FSEL R251, R251, -INF , !P1 ;  /* 0xff800000fbfb7808 */ /* 0x000fe40004800000 */
[----:B------:R-:W-:Y:S02]  /*22d90*/  FSEL R19, R146, -INF , !P0 ;  /* 0xff80000092137808 */ /* 0x000fe40004000000 */
[-C--:B------:R-:W-:Y:S02]  /*22da0*/  ISETP.GE.AND P1, PT, R20, R237.reuse, PT ;  /* 0x000000ed1400720c */ /* 0x080fe40003f26270 */
[-C--:B------:R-:W-:Y:S02]  /*22db0*/  ISETP.GE.AND P0, PT, R59, R238.reuse, PT ;  /* 0x000000ee3b00720c */ /* 0x080fe40003f06270 */
[----:B------:R-:W-:Y:S02]  /*22dc0*/  FSEL R48, R48, -INF , P5 ;  /* 0xff80000030307808 */ /* 0x000fe40002800000 */
[----:B------:R-:W-:Y:S02]  /*22dd0*/  FSEL R13, R145, -INF , !P6 ;  /* 0xff800000910d7808 */ /* 0x000fe40007000000 */
[-C--:B------:R-:W-:Y:S02]  /*22de0*/  ISETP.GE.AND P5, PT, R26, R237.reuse, PT ;  /* 0x000000ed1a00720c */ /* 0x080fe40003fa6270 */
[-C--:B------:R-:W-:Y:S02]  /*22df0*/  ISETP.GE.AND P6, PT, R55, R238.reuse, PT ;  /* 0x000000ee3700720c */ /* 0x080fe40003fc6270 */
[----:B------:R-:W-:Y:S02]  /*22e00*/  FSEL R8, R8, -INF , P1 ;  /* 0xff80000008087808 */ /* 0x000fe40000800000 */
[----:B------:R-:W-:Y:S02]  /*22e10*/  FSEL R51, R139, -INF , !P0 ;  /* 0xff8000008b337808 */ /* 0x000fe40004000000 */
[----:B------:R-:W-:Y:S02]  /*22e20*/  ISETP.GE.AND P1, PT, R28, R237, PT ;  /* 0x000000ed1c00720c */ /* 0x000fe40003f26270 */
[-C--:B------:R-:W-:Y:S02]  /*22e30*/  ISETP.GE.AND P0, PT, R54, R238.reuse, PT ;  /* 0x000000ee3600720c */ /* 0x080fe40003f06270 */
[----:B------:R-:W-:Y:S02]  /*22e40*/  FSEL R155, R56, -INF , P5 ;  /* 0xff800000389b7808 */ /* 0x000fe40002800000 */
[-C--:B------:R-:W-:Y:S02]  /*22e50*/  ISETP.GE.AND P5, PT, R148, R238.reuse, PT ;  /* 0x000000ee9400720c */ /* 0x080fe40003fa6270 */
[----:B------:R-:W-:Y:S02]  /*22e60*/  FSEL R49, R137, -INF , !P6 ;  /* 0xff80000089317808 */ /* 0x000fe40007000000 */
[----:B------:R-:W-:Y:S02]  /*22e70*/  ISETP.GE.AND P6, PT, R60, R238, PT ;  /* 0x000000ee3c00720c */ /* 0x000fe40003fc6270 */
[----:B------:R-:W-:Y:S02]  /*22e80*/  FSEL R63, R63, -INF , P1 ;  /* 0xff8000003f3f7808 */ /* 0x000fe40000800000 */
[----:B------:R-:W-:Y:S02]  /*22e90*/  FSEL R186, R186, -INF , !P0 ;  /* 0xff800000baba7808 */ /* 0x000fe40004000000 */
[-C--:B------:R-:W-:Y:S02]  /*22ea0*/  ISETP.GE.AND P1, PT, R148, R236.reuse, PT ;  /* 0x000000ec9400720c */ /* 0x080fe40003f26270 */
[----:B------:R-:W-:Y:S02]  /*22eb0*/  ISETP.GE.AND P0, PT, R11, R236, PT ;  /* 0x000000ec0b00720c */ /* 0x000fe40003f06270 */
[----:B------:R-:W-:Y:S02]  /*22ec0*/  FSEL R21, R147, -INF , !P5 ;  /* 0xff80000093157808 */ /* 0x000fe40006800000 */
[----:B------:R-:W-:Y:S02]  /*22ed0*/  FSEL R11, R141, -INF , !P4 ;  /* 0xff8000008d0b7808 */ /* 0x000fe40006000000 */
[-C--:B------:R-:W-:Y:S02]  /*22ee0*/  ISETP.GE.AND P5, PT, R61, R238.reuse, PT ;  /* 0x000000ee3d00720c */ /* 0x080fe40003fa6270 */
[-C--:B------:R-:W-:Y:S02]  /*22ef0*/  ISETP.GE.AND P4, PT, R53, R238.reuse, PT ;  /* 0x000000ee3500720c */ /* 0x080fe40003f86270 */
[----:B------:R-:W-:Y:S02]  /*22f00*/  FSEL R184, R184, -INF , !P6 ;  /* 0xff800000b8b87808 */ /* 0x000fe40007000000 */
[----:B------:R-:W-:Y:S02]  /*22f10*/  ISETP.GE.AND P6, PT, R58, R238, PT ;  /* 0x000000ee3a00720c */ /* 0x000fe40003fc6270 */
[----:B------:R-:W-:Y:S02]  /*22f20*/  FSEL R5, R142, -INF , !P1 ;  /* 0xff8000008e057808 */ /* 0x000fe40004800000 */
[----:B------:R-:W-:Y:S02]  /*22f30*/  ISETP.GE.AND P1, PT, R61, R236, PT ;  /* 0x000000ec3d00720c */ /* 0x000fe40003f26270 */
[----:B------:R-:W-:Y:S02]  /*22f40*/  FSEL R41, R140, -INF , !P5 ;  /* 0xff8000008c297808 */ /* 0x000fe40006800000 */
[----:B------:R-:W-:Y:S02]  /*22f50*/  FSEL R180, R180, -INF , !P4 ;  /* 0xff800000b4b47808 */ /* 0x000fe40006000000 */
[-C--:B------:R-:W-:Y:S02]  /*22f60*/  ISETP.GE.AND P5, PT, R57, R238.reuse, PT ;  /* 0x000000ee3900720c */ /* 0x080fe40003fa6270 */
[----:B------:R-:W-:Y:S02]  /*22f70*/  FSEL R182, R182, -INF , !P6 ;  /* 0xff800000b6b67808 */ /* 0x000fe40007000000 */
[----:B------:R-:W-:Y:S02]  /*22f80*/  ISETP.GE.AND P4, PT, R12, R238, PT ;  /* 0x000000ee0c00720c */ /* 0x000fe40003f86270 */
[----:B------:R-:W-:Y:S02]  /*22f90*/  ISETP.GE.AND P6, PT, R59, R236, PT ;  /* 0x000000ec3b00720c */ /* 0x000fe40003fc6270 */
[----:B------:R-:W-:Y:S02]  /*22fa0*/  FSEL R59, R138, -INF , !P1 ;  /* 0xff8000008a3b7808 */ /* 0x000fe40004800000 */
[----:B------:R-:W-:Y:S02]  /*22fb0*/  ISETP.GE.AND P1, PT, R15, R238, PT ;  /* 0x000000ee0f00720c */ /* 0x000fe40003f26270 */
[----:B------:R-:W-:Y:S02]  /*22fc0*/  FSEL R56, R134, -INF , !P5 ;  /* 0xff80000086387808 */ /* 0x000fe40006800000 */
[----:B------:R-:W-:Y:S02]  /*22fd0*/  FSEL R164, R164, -INF , !P4 ;  /* 0xff800000a4a47808 */ /* 0x000fe40006000000 */
[-C--:B------:R-:W-:Y:S02]  /*22fe0*/  ISETP.GE.AND P5, PT, R62, R236.reuse, PT ;  /* 0x000000ec3e00720c */ /* 0x080fe40003fa6270 */
[----:B------:R-:W-:Y:S02]  /*22ff0*/  ISETP.GE.AND P4, PT, R57, R236, PT ;  /* 0x000000ec3900720c */ /* 0x000fe40003f86270 */
[----:B------:R-:W-:Y:S02]  /*23000*/  FSEL R166, R166, -INF , !P1 ;  /* 0xff800000a6a67808 */ /* 0x000fe40004800000 */
[----:B------:R-:W-:Y:S02]  /*23010*/  ISETP.GE.AND P1, PT, R3, R238, PT ;  /* 0x000000ee0300720c */ /* 0x000fe40003f26270 */
[----:B------:R-:W-:Y:S02]  /*23020*/  FSEL R9, R143, -INF , !P5 ;  /* 0xff8000008f097808 */ /* 0x000fe40006800000 */
[----:B------:R-:W-:Y:S02]  /*23030*/  FSEL R65, R65, -INF , !P4 ;  /* 0xff80000041417808 */ /* 0x000fe40006000000 */
[----:B------:R-:W-:Y:S02]  /*23040*/  ISETP.GE.AND P4, PT, R53, R236, PT ;  /* 0x000000ec3500720c */ /* 0x000fe40003f86270 */
[-C--:B------:R-:W-:Y:S02]  /*23050*/  ISETP.GE.AND P5, PT, R17, R238.reuse, PT ;  /* 0x000000ee1100720c */ /* 0x080fe40003fa6270 */
[----:B------:R-:W-:Y:S02]  /*23060*/  FSEL R178, R35, -INF , !P1 ;  /* 0xff80000023b27808 */ /* 0x000fe40004800000 */
[-C--:B------:R-:W-:Y:S02]  /*23070*/  ISETP.GE.AND P1, PT, R27, R238.reuse, PT ;  /* 0x000000ee1b00720c */ /* 0x080fe40003f26270 */
[----:B------:R-:W-:Y:S02]  /*23080*/  FSEL R201, R201, -INF , !P5 ;  /* 0xff800000c9c97808 */ /* 0x000fe40006800000 */
[----:B------:R-:W-:Y:S02]  /*23090*/  FSEL R181, R181, -INF , !P4 ;  /* 0xff800000b5b57808 */ /* 0x000fe40006000000 */
[C---:B------:R-:W-:Y:S02]  /*230a0*/  ISETP.GE.AND P5, PT, R10.reuse, R238, PT ;  /* 0x000000ee0a00720c */ /* 0x040fe40003fa6270 */
[-C--:B------:R-:W-:Y:S02]  /*230b0*/  ISETP.GE.AND P4, PT, R10, R236.reuse, PT ;  /* 0x000000ec0a00720c */ /* 0x080fe40003f86270 */
[----:B------:R-:W-:Y:S02]  /*230c0*/  FMNMX3.FTZ R10, R0, R31, R21, !PT ;  /* 0x0000001f000a7276 */ /* 0x000fe40007810015 */
[----:B------:R-:W-:Y:S02]  /*230d0*/  FSEL R176, R37, -INF , !P1 ;  /* 0xff80000025b07808 */ /* 0x000fe40004800000 */
[-C--:B------:R-:W-:Y:S02]  /*230e0*/  ISETP.GE.AND P1, PT, R17, R236.reuse, PT ;  /* 0x000000ec1100720c */ /* 0x080fe40003f26270 */
[----:B------:R-:W-:Y:S02]  /*230f0*/  FMNMX3.FTZ R10, R10, R19, R13, !PT ;  /* 0x000000130a0a7276 */ /* 0x000fe4000781000d */
[----:B------:R-:W-:Y:S02]  /*23100*/  FSEL R203, R203, -INF , !P1 ;  /* 0xff800000cbcb7808 */ /* 0x000fe40004800000 */
[-C--:B------:R-:W-:Y:S02]  /*23110*/  ISETP.GE.AND P1, PT, R3, R236.reuse, PT ;  /* 0x000000ec0300720c */ /* 0x080fe40003f26270 */
[----:B------:R-:W-:Y:S02]  /*23120*/  FMNMX3.FTZ R3, R10, R41, R51, !PT ;  /* 0x000000290a037276 */ /* 0x000fe40007810033 */
[----:B------:R-:W-:Y:S02]  /*23130*/  FSEL R7, R144, -INF , !P0 ;  /* 0xff80000090077808 */ /* 0x000fe40004000000 */
[----:B------:R-:W-:Y:S02]  /*23140*/  FMNMX3.FTZ R10, R2, R11, R5, !PT ;  /* 0x0000000b020a7276 */ /* 0x000fe40007810005 */
[----:B------:R-:W-:Y:S02]  /*23150*/  FSEL R57, R66, -INF , !P6 ;  /* 0xff80000042397808 */ /* 0x000fe40007000000 */
[-C--:B------:R-:W-:Y:S02]  /*23160*/  ISETP.GE.AND P6, PT, R54, R236.reuse, PT ;  /* 0x000000ec3600720c */ /* 0x080fe40003fc6270 */
[-C--:B------:R-:W-:Y:S02]  /*23170*/  ISETP.GE.AND P0, PT, R55, R236.reuse, PT ;  /* 0x000000ec3700720c */ /* 0x080fe40003f06270 */
[----:B------:R-:W-:Y:S02]  /*23180*/  FMNMX3.FTZ R10, R10, R9, R7, !PT ;  /* 0x000000090a0a7276 */ /* 0x000fe40007810007 */
[----:B------:R-:W-:Y:S02]  /*23190*/  FSEL R199, R199, -INF , !P5 ;  /* 0xff800000c7c77808 */ /* 0x000fe40006800000 */
[----:B------:R-:W-:Y:S02]  /*231a0*/  ISETP.GE.AND P5, PT, R60, R236, PT ;  /* 0x000000ec3c00720c */ /* 0x000fe40003fa6270 */
[----:B------:R-:W-:Y:S02]  /*231b0*/  FSEL R160, R160, -INF , !P6 ;  /* 0xff800000a0a07808 */ /* 0x000fe40007000000 */
[----:B------:R-:W-:Y:S02]  /*231c0*/  ISETP.GE.AND P6, PT, R29, R238, PT ;  /* 0x000000ee1d00720c */ /* 0x000fe40003fc6270 */
[----:B------:R-:W-:Y:S02]  /*231d0*/  FMNMX3.FTZ R10, R10, R59, R57, !PT ;  /* 0x0000003b0a0a7276 */ /* 0x000fe40007810039 */
[----:B------:R-:W-:Y:S02]  /*231e0*/  FSEL R67, R67, -INF , !P0 ;  /* 0xff80000043437808 */ /* 0x000fe40004000000 */
[----:B------:R-:W-:Y:S02]  /*231f0*/  FSEL R179, R179, -INF , !P5 ;  /* 0xff800000b3b37808 */ /* 0x000fe40006800000 */
[----:B------:R-:W-:Y:S02]  /*23200*/  FSEL R172, R38, -INF , !P6 ;  /* 0xff80000026ac7808 */ /* 0x000fe40007000000 */
[-C--:B------:R-:W-:Y:S02]  /*23210*/  ISETP.GE.AND P0, PT, R58, R236.reuse, PT ;  /* 0x000000ec3a00720c */ /* 0x080fe40003f06270 */
[----:B------:R-:W-:Y:S02]  /*23220*/  ISETP.GE.AND P5, PT, R12, R236, PT ;  /* 0x000000ec0c00720c */ /* 0x000fe40003fa6270 */
[-C--:B------:R-:W-:Y:S02]  /*23230*/  ISETP.GE.AND P6, PT, R25, R238.reuse, PT ;  /* 0x000000ee1900720c */ /* 0x080fe40003fc6270 */
[----:B------:R-:W-:Y:S02]  /*23240*/  FMNMX3.FTZ R10, R10, R67, R65, !PT ;  /* 0x000000430a0a7276 */ /* 0x000fe40007810041 */
[----:B------:R-:W-:Y:S02]  /*23250*/  FMNMX3.FTZ R3, R3, R49, R56, !PT ;  /* 0x0000003103037276 */ /* 0x000fe40007810038 */
[----:B------:R-:W-:Y:S02]  /*23260*/  FSEL R162, R162, -INF , !P0 ;  /* 0xff800000a2a27808 */ /* 0x000fe40004000000 */
[----:B------:R-:W-:Y:S02]  /*23270*/  FSEL R168, R168, -INF , !P5 ;  /* 0xff800000a8a87808 */ /* 0x000fe40006800000 */
[-C--:B------:R-:W-:Y:S02]  /*23280*/  ISETP.GE.AND P0, PT, R18, R238.reuse, PT ;  /* 0x000000ee1200720c */ /* 0x080fe40003f06270 */
        /* <DEDUP_REMOVED lines=8> */
[----:B------:R-:W-:Y:S02]  /*23310*/  ISETP.GE.AND P0, PT, R23, R238, PT ;  /* 0x000000ee1700720c */ /* 0x000fe40003f06270 */
[----:B------:R-:W-:Y:S02]  /*23320*/  ISETP.GE.AND P5, PT, R29, R236, PT ;  /* 0x000000ec1d00720c */ /* 0x000fe40003fa6270 */
[----:B------:R-:W-:Y:S02]  /*23330*/  FSEL R205, R34, -INF , !P6 ;  /* 0xff80000022cd7808 */ /* 0x000fe40007000000 */
[----:B------:R-:W-:Y:S02]  /*23340*/  ISETP.GE.AND P6, PT, R14, R238, PT ;  /* 0x000000ee0e00720c */ /* 0x000fe40003fc6270 */
[----:B------:R-:W-:Y:S02]  /*23350*/  FMNMX3.FTZ R3, R3, R182, R180, !PT ;  /* 0x000000b603037276 */ /* 0x000fe400078100b4 */
[----:B------:R-:W-:Y:S02]  /*23360*/  FSEL R170, R33, -INF , !P4 ;  /* 0xff80000021aa7808 */ /* 0x000fe40006000000 */
[----:B------:R-:W-:Y:S02]  /*23370*/  FMNMX3.FTZ R10, R10, R168, R203, !PT ;  /* 0x000000a80a0a7276 */ /* 0x000fe400078100cb */
[-C--:B------:R-:W-:Y:S02]  /*23380*/  ISETP.GE.AND P4, PT, R22, R238.reuse, PT ;  /* 0x000000ee1600720c */ /* 0x080fe40003f86270 */
        /* <DEDUP_REMOVED lines=13> */
[----:B------:R-:W-:Y:S02]  /*23460*/  FMNMX3.FTZ R3, R3, R199, R166, !PT ;  /* 0x000000c703037276 */ /* 0x000fe400078100a6 */
[----:B------:R-:W-:Y:S02]  /*23470*/  ISETP.GE.AND P5, PT, R22, R236, PT ;  /* 0x000000ec1600720c */ /* 0x000fe40003fa6270 */
[-C--:B------:R-:W-:Y:S02]  /*23480*/  ISETP.GE.AND P1, PT, R24, R238.reuse, PT ;  /* 0x000000ee1800720c */ /* 0x080fe40003f26270 */
[----:B------:R-:W-:Y:S02]  /*23490*/  ISETP.GE.AND P0, PT, R26, R238, PT ;  /* 0x000000ee1a00720c */ /* 0x000fe40003f06270 */
[----:B------:R-:W-:Y:S02]  /*234a0*/  FSEL R173, R173, -INF , !P6 ;  /* 0xff800000adad7808 */ /* 0x000fe40007000000 */
[----:B------:R-:W-:Y:S02]  /*234b0*/  ISETP.GE.AND P6, PT, R18, R236, PT ;  /* 0x000000ec1200720c */ /* 0x000fe40003fc6270 */
[----:B------:R-:W-:Y:S02]  /*234c0*/  FMNMX3.FTZ R10, R10, R251, R249, !PT ;  /* 0x000000fb0a0a7276 */ /* 0x000fe400078100f9 */
[----:B------:R-:W-:Y:S02]  /*234d0*/  FSEL R189, R44, -INF , !P4 ;  /* 0xff8000002cbd7808 */ /* 0x000fe40006000000 */
[----:B------:R-:W-:Y:S02]  /*234e0*/  FMNMX3.FTZ R3, R3, R174, R178, !PT ;  /* 0x000000ae03037276 */ /* 0x000fe400078100b2 */
[----:B------:R-:W-:Y:S02]  /*234f0*/  FSEL R161, R52, -INF , !P0 ;  /* 0xff80000034a17808 */ /* 0x000fe40004000000 */
        /* <DEDUP_REMOVED lines=18> */
[----:B------:R-:W-:Y:S02]  /*23620*/  FSEL R167, R48, -INF , !P4 ;  /* 0xff80000030a77808 */ /* 0x000fe40006000000 */
[----:B------:R-:W-:Y:S02]  /*23630*/  FMNMX3.FTZ R6, R6, R185, R183, !PT ;  /* 0x000000b906067276 */ /* 0x000fe400078100b7 */
[----:B------:R-:W-:Y:S02]  /*23640*/  FMNMX3.FTZ R12, R12, R193, R191, !PT ;  /* 0x000000c10c0c7276 */ /* 0x000fe400078100bf */
[----:B------:R-:W-:Y:S02]  /*23650*/  FSEL R165, R8, -INF , !P6 ;  /* 0xff80000008a57808 */ /* 0x000fe40007000000 */
[-C--:B------:R-:W-:Y:S02]  /*23660*/  ISETP.GE.AND P5, PT, R28, R236.reuse, PT ;  /* 0x000000ec1c00720c */ /* 0x080fe40003fa6270 */
[----:B------:R-:W-:Y:S02]  /*23670*/  ISETP.GE.AND P6, PT, R30, R237, PT ;  /* 0x000000ed1e00720c */ /* 0x000fe40003fc6270 */
[-C--:B------:R-:W-:Y:S02]  /*23680*/  ISETP.GE.AND P0, PT, R26, R236.reuse, PT ;  /* 0x000000ec1a00720c */ /* 0x080fe40003f06270 */
[----:B------:R-:W-:Y:S02]  /*23690*/  FSEL R163, R50, -INF , !P1 ;  /* 0xff80000032a37808 */ /* 0x000fe40004800000 */
[----:B------:R-:W-:Y:S02]  /*236a0*/  FMNMX3.FTZ R8, R6, R169, R167, !PT ;  /* 0x000000a906087276 */ /* 0x000fe400078100a7 */
[----:B------:R-:W-:Y:S02]  /*236b0*/  FMNMX3.FTZ R12, R12, R177, R175, !PT ;  /* 0x000000b10c0c7276 */ /* 0x000fe400078100af */
[-C--:B------:R-:W-:Y:S02]  /*236c0*/  ISETP.GE.AND P1, PT, R30, R236.reuse, PT ;  /* 0x000000ec1e00720c */ /* 0x080fe40003f26270 */
[----:B------:R-:W-:Y:S02]  /*236d0*/  FSEL R152, R63, -INF , !P5 ;  /* 0xff8000003f987808 */ /* 0x000fe40006800000 */
[----:B------:R-:W-:Y:S02]  /*236e0*/  ISETP.GE.AND P4, PT, R32, R236, PT ;  /* 0x000000ec2000720c */ /* 0x000fe40003f86270 */
[----:B------:R-:W-:Y:S02]  /*236f0*/  FMNMX3.FTZ R3, R8, R165, R163, !PT ;  /* 0x000000a508037276 */ /* 0x000fe400078100a3 */
[----:B------:R-:W-:Y:S02]  /*23700*/  FSEL R4, R4, -INF , P6 ;  /* 0xff80000004047808 */ /* 0x000fe40003000000 */
[----:B------:R-:W-:Y:S02]  /*23710*/  FSEL R155, R155, -INF , !P0 ;  /* 0xff8000009b9b7808 */ /* 0x000fe40004000000 */
[----:B------:R-:W-:Y:S02]  /*23720*/  FMNMX3.FTZ R12, R12, R173, R171, !PT ;  /* 0x000000ad0c0c7276 */ /* 0x000fe400078100ab */
[----:B------:R-:W-:Y:S02]  /*23730*/  FSEL R137, R4, -INF , !P1 ;  /* 0xff80000004897808 */ /* 0x000fe40004800000 */
[----:B------:R-:W-:Y:S02]  /*23740*/  FSEL R136, R136, -INF , !P4 ;  /* 0xff80000088887808 */ /* 0x000fe40006000000 */
[----:B------:R-:W-:Y:S02]  /*23750*/  FMNMX3.FTZ R3, R3, R155, R152, !PT ;  /* 0x0000009b03037276 */ /* 0x000fe40007810098 */
        /* <DEDUP_REMOVED lines=12> */
[----:B------:R-:W-:Y:S08]  /*23820*/  LDSM.16.MT88.4 R52, [R139+0x10000] ;  /* 0x010000008b34783b */ /* 0x000ff00000004200 */
        /* <DEDUP_REMOVED lines=20> */
[----:B------:R-:W1:Y:S01]  /*23970*/  LDSM.16.MT88.4 R12, [R138+0xc000] ;  /* 0x00c000008a0c783b */ /* 0x000e620000004200 */
[----:B------:R-:W-:Y:S01]  /*23980*/  FADD.FTZ R0, -R5, R0 ;  /* 0x0000000005007221 */ /* 0x000fe20000010100 */
[----:B------:R-:W-:Y:S01]  /*23990*/  FSEL R5, R3, RZ, P0 ;  /* 0x000000ff03057208 */ /* 0x000fe20000000000 */
[-CC-:B------:R-:W-:Y:S01]  /*239a0*/  FFMA.FTZ R150, R21, R135.reuse, -R158.reuse ;  /* 0x0000008715967223 */ /* 0x180fe2000001089e */
[-C--:B------:R-:W-:Y:S01]  /*239b0*/  FFMA.FTZ R146, R19, R135.reuse, -R158 ;  /* 0x0000008713927223 */ /* 0x080fe2000001089e */
[----:B------:R-:W-:Y:S01]  /*239c0*/  FMUL.FTZ R4, R135, R0 ;  /* 0x0000000087047220 */ /* 0x000fe20000410000 */
[-C--:B------:R-:W-:Y:S01]  /*239d0*/  FFMA.FTZ R153, R7, R135.reuse, -R154 ;  /* 0x0000008707997223 */ /* 0x080fe2000001089a */
[----:B------:R-:W-:Y:S01]  /*239e0*/  FADD.FTZ R0, -R5, R2 ;  /* 0x0000000205007221 */ /* 0x000fe20000010100 */
[----:B------:R-:W2:Y:S01]  /*239f0*/  LDSM.16.MT88.4 R20, [R139+0xc000] ;  /* 0x00c000008b14783b */ /* 0x000ea20000004200 */
[----:B------:R-:W3:Y:S01]  /*23a00*/  MUFU.EX2 R2, R4 ;  /* 0x0000000400027308 */ /* 0x000ee20000000800 */
[-CC-:B------:R-:W-:Y:S01]  /*23a10*/  FFMA.FTZ R174, R174, R135.reuse, -R158.reuse ;  /* 0x00000087aeae7223 */ /* 0x180fe2000001089e */
[----:B------:R-:W-:Y:S01]  /*23a20*/  FMUL.FTZ R6, R135, R0 ;  /* 0x0000000087067220 */ /* 0x000fe20000410000 */
[-C--:B------:R-:W-:Y:S01]  /*23a30*/  FFMA.FTZ R178, R178, R135.reuse, -R158 ;  /* 0x00000087b2b27223 */ /* 0x080fe2000001089e */
[-CC-:B------:R-:W-:Y:S01]  /*23a40*/  FFMA.FTZ R160, R160, R135.reuse, -R154.reuse ;  /* 0x00000087a0a07223 */ /* 0x180fe2000001089a */
[-CC-:B------:R-:W-:Y:S01]  /*23a50*/  FFMA.FTZ R179, R179, R135.reuse, -R154.reuse ;  /* 0x00000087b3b37223 */ /* 0x180fe2000001089a */
[-CC-:B------:R-:W-:Y:S01]  /*23a60*/  FFMA.FTZ R162, R162, R135.reuse, -R154.reuse ;  /* 0x00000087a2a27223 */ /* 0x180fe2000001089a */
[----:B------:R-:W4:Y:S03]  /*23a70*/  LDSM.16.MT88.4 R28, [R144] ;  /* 0x00000000901c783b */ /* 0x000f260000004200 */
[----:B------:R-:W5:Y:S01]  /*23a80*/  MUFU.EX2 R0, R6 ;  /* 0x0000000600007308 */ /* 0x000f620000000800 */
[-C--:B------:R-:W-:Y:S01]  /*23a90*/  FFMA.FTZ R181, R181, R135.reuse, -R154 ;  /* 0x00000087b5b57223 */ /* 0x080fe2000001089a */
[-CC-:B------:R-:W-:Y:S01]  /*23aa0*/  FFMA.FTZ R164, R164, R135.reuse, -R158.reuse ;  /* 0x00000087a4a47223 */ /* 0x180fe2000001089e */
[-CC-:B------:R-:W-:Y:S01]  /*23ab0*/  FFMA.FTZ R201, R201, R135.reuse, -R158.reuse ;  /* 0x00000087c9c97223 */ /* 0x180fe2000001089e */
[-CC-:B------:R-:W-:Y:S01]  /*23ac0*/  FFMA.FTZ R199, R199, R135.reuse, -R158.reuse ;  /* 0x00000087c7c77223 */ /* 0x180fe2000001089e */
[-C--:B------:R-:W-:Y:S01]  /*23ad0*/  FFMA.FTZ R166, R166, R135.reuse, -R158 ;  /* 0x00000087a6a67223 */ /* 0x080fe2000001089e */
        /* <DEDUP_REMOVED lines=11> */
[C---:B-----5:R-:W-:Y:S01]  /*23b90*/  FMUL.FTZ R6, R0.reuse, R130 ;  /* 0x0000008200067220 */ /* 0x060fe20000410000 */
        /* <DEDUP_REMOVED lines=14> */
[----:B------:R-:W5:Y:S01]  /*23c80*/  MUFU.EX2 R145, R145 ;  /* 0x0000009100917308 */ /* 0x000f620000000800 */
        /* <DEDUP_REMOVED lines=16> */
[----:B-----5:R-:W-:Y:S01]  /*23d90*/  F2FP.BF16.F32.PACK_AB R142, R145, R146 ;  /* 0x00000092918e723e */ /* 0x020fe200000010ff */
[-CC-:B------:R-:W-:Y:S01]  /*23da0*/  FFMA.FTZ R215, R172, R135.reuse, -R158.reuse ;  /* 0x00000087acd77223 */ /* 0x180fe2000001089e */
[-C--:B------:R-:W-:Y:S01]  /*23db0*/  FFMA.FTZ R176, R176, R135.reuse, -R158 ;  /* 0x00000087b0b07223 */ /* 0x080fe2000001089e */
[-CC-:B------:R-:W-:Y:S01]  /*23dc0*/  FFMA.FTZ R172, R251, R135.reuse, -R154.reuse ;  /* 0x00000087fbac7223 */ /* 0x180fe2000001089a */
[-CC-:B------:R-:W-:Y:S01]  /*23dd0*/  FFMA.FTZ R249, R249, R135.reuse, -R154.reuse ;  /* 0x00000087f9f97223 */ /* 0x180fe2000001089a */
[-C--:B------:R-:W-:Y:S01]  /*23de0*/  FFMA.FTZ R207, R207, R135.reuse, -R154 ;  /* 0x00000087cfcf7223 */ /* 0x080fe2000001089a */
[-CC-:B------:R-:W-:Y:S03]  /*23df0*/  FFMA.FTZ R195, R195, R135.reuse, -R158.reuse ;  /* 0x00000087c3c37223 */ /* 0x180fe6000001089e */
        /* <DEDUP_REMOVED lines=8> */
[----:B------:R-:W5:Y:S01]  /*23e80*/  MUFU.EX2 R153, R153 ;  /* 0x0000009900997308 */ /* 0x000f620000000800 */
        /* <DEDUP_REMOVED lines=16> */
[----:B-----5:R-:W-:Y:S01]  /*23f90*/  F2FP.BF16.F32.PACK_AB R143, R153, R148 ;  /* 0x00000094998f723e */ /* 0x020fe200000010ff */
        /* <DEDUP_REMOVED lines=24> */
[C---:B----4-:R-:W-:Y:S03]  /*24120*/  HMMA.16816.F32.BF16 R20, R140.reuse, R28, R20 ;  /* 0x0000001c8c14723c */ /* 0x050fe60000041814 */
        /* <DEDUP_REMOVED lines=359> */
.L_x_3651:
        /* <DEDUP_REMOVED lines=11> */
.L_x_3680:
        /* <DEDUP_REMOVED lines=178> */
.L_x_3661:
[----:B------:R-:W-:Y:S05]  /*26370*/  BSYNC.RECONVERGENT B0 ;  /* 0x0000000000007941 */ /* 0x000fea0003800200 */
.L_x_3660:
        /* <DEDUP_REMOVED lines=31> */
.L_x_3663:
[----:B------:R-:W-:Y:S05]  /*26570*/  BSYNC.RECONVERGENT B0 ;  /* 0x0000000000007941 */ /* 0x000fea0003800200 */
.L_x_3662:
        /* <DEDUP_REMOVED lines=12> */
.L_x_3665:
[----:B------:R-:W-:Y:S05]  /*26640*/  BSYNC.RECONVERGENT B0 ;  /* 0x0000000000007941 */ /* 0x000fea0003800200 */
.L_x_3664:
        /* <DEDUP_REMOVED lines=11> */
.L_x_3667:
[----:B------:R-:W-:Y:S05]  /*26700*/  BSYNC.RECONVERGENT B0 ;  /* 0x0000000000007941 */ /* 0x000fea0003800200 */
.L_x_3666:
        /* <DEDUP_REMOVED lines=11> */
.L_x_3669:
[----:B------:R-:W-:Y:S05]  /*267c0*/  BSYNC.RECONVERGENT B0 ;  /* 0x0000000000007941 */ /* 0x000fea0003800200 */
.L_x_3668:
        /* <DEDUP_REMOVED lines=10> */
.L_x_3671:
[----:B------:R-:W-:Y:S05]  /*26870*/  BSYNC.RECONVERGENT B0 ;  /* 0x0000000000007941 */ /* 0x000fea0003800200 */
.L_x_3670:
        /* <DEDUP_REMOVED lines=10> */
.L_x_3673:
[----:B------:R-:W-:Y:S05]  /*26920*/  BSYNC.RECONVERGENT B0 ;  /* 0x0000000000007941 */ /* 0x000fea0003800200 */
.L_x_3672:
        /* <DEDUP_REMOVED lines=10> */
.L_x_3675:
[----:B------:R-:W-:Y:S05]  /*269d0*/  BSYNC.RECONVERGENT B0 ;  /* 0x0000000000007941 */ /* 0x000fea0003800200 */
.L_x_3674:
[----:B------:R-:W-:-:S04]  /*269e0*/  MOV R227, 0x0 ;  /* 0x0000000000e37802 */ /* 0x000fc80000000f00 */
[----:B-1234-:R-:W-:Y:S05]  /*269f0*/  @P3 RET.REL.NODEC R226 `(_ZN5flash24flash_fwd_splitkv_kernelI23Flash_fwd_kernel_traitsILi128ELi64ELi128ELi4ELb0ELb0EN7cutlass10bfloat16_tE19Flash_kernel_traitsILi128ELi64ELi128ELi4ES3_EELb0ELb1ELb0ELb0ELb0ELb1ELb1ELb1EEEvNS_16Flash_fwd_paramsE) ;  /* 0xfffffd94e2803950 */ /* 0x01efea0003c3ffff */
[-C--:B------:R-:W-:Y:S01]  /*26a00*/  ISETP.GE.AND P2, PT, R69, R132.reuse, PT ;  /* 0x000000844500720c */ /* 0x080fe20003f46270 */
[----:B------:R-:W-:Y:S01]  /*26a10*/  IMAD.MOV.U32 R227, RZ, RZ, 0x0 ;  /* 0x00000000ffe37424 */ /* 0x000fe200078e00ff */
[----:B------:R-:W-:-:S11]  /*26a20*/  ISETP.GE.AND P0, PT, R71, R132, PT ;  /* 0x000000844700720c */ /* 0x000fd60003f06270 */
[----:B------:R-:W-:-:S04]  /*26a30*/  @!P2 LEA R8, P1, R73, R76, 0x2 ;  /* 0x0000004c4908a211 */ /* 0x000fc800078210ff */
[----:B------:R-:W-:-:S05]  /*26a40*/  @!P2 LEA.HI.X R9, R73, R77, R3, 0x2, P1 ;  /* 0x0000004d4909a211 */ /* 0x000fca00008f1403 */
[----:B------:R1:W-:Y:S02]  /*26a50*/  @!P2 ST.E.128 desc[UR4][R8.64+0x7000], R36 ;  /* 0x007000240800a985 */ /* 0x0003e4000c101d04 */
[----:B-1----:R-:W-:Y:S05]  /*26a60*/  @P0 RET.REL.NODEC R226 `(_ZN5flash24flash_fwd_splitkv_kernelI23Flash_fwd_kernel_traitsILi128ELi64ELi128ELi4ELb0ELb0EN7cutlass10bfloat16_tE19Flash_kernel_traitsILi128ELi64ELi128ELi4ES3_EELb0ELb1ELb0ELb0ELb0ELb1ELb1ELb1EEEvNS_16Flash_fwd_paramsE) ;  /* 0xfffffd94e2640950 */ /* 0x002fea0003c3ffff */
[----:B------:R-:W-:Y:S01]  /*26a70*/  LEA R2, P0, R73, R76, 0x2 ;  /* 0x0000004c49027211 */ /* 0x000fe200078010ff */
[----:B------:R-:W-:-:S03]  /*26a80*/  IMAD.MOV.U32 R227, RZ, RZ, 0x0 ;  /* 0x00000000ffe37424 */ /* 0x000fc600078e00ff */
[----:B------:R-:W-:-:S05]  /*26a90*/  LEA.HI.X R3, R73, R77, R3, 0x2, P0 ;  /* 0x0000004d49037211 */ /* 0x000fca00000f1403 */
[----:B------:R1:W-:Y:S02]  /*26aa0*/  ST.E.128 desc[UR4][R2.64+0x7100], R4 ;  /* 0x0071000402007985 */ /* 0x0003e4000c101d04 */
[----:B-1----:R-:W-:Y:S05]  /*26ab0*/  RET.REL.NODEC R226 `(_ZN5flash24flash_fwd_splitkv_kernelI23Flash_fwd_kernel_traitsILi128ELi64ELi128ELi4ELb0ELb0EN7cutlass10bfloat16_tE19Flash_kernel_traitsILi128ELi64ELi128ELi4ES3_EELb0ELb1ELb0ELb0ELb0ELb1ELb1ELb1EEEvNS_16Flash_fwd_paramsE) ;  /* 0xfffffd94e2507950 */ /* 0x002fea0003c3ffff */
.L_x_3659:
[----:B------:R-:W-:Y:S01]  /*26ac0*/  MOV R5, 0x2 ;  /* 0x0000000200057802 */ /* 0x000fe20000000f00 */
[----:B------:R-:W-:Y:S01]  /*26ad0*/  IMAD.MOV.U32 R6, RZ, RZ, -0x1 ;  /* 0xffffffffff067424 */ /* 0x000fe200078e00ff */
[----:B------:R-:W-:-:S07]  /*26ae0*/  MOV R0, 0x1f ;  /* 0x0000001f00007802 */ /* 0x000fce0000000f00 */
[----:B-1---5:R-:W-:Y:S05]  /*26af0*/  WARPSYNC.COLLECTIVE R6, `(.L_x_3676) ;  /* 0x0000000006087348 */ /* 0x022fea0003c00000 */
[----:B------:R2:W3:Y:S02]  /*26b00*/  SHFL.BFLY P0, R10, R245, R5, R0 ;  /* 0x0c000005f50a7389 */ /* 0x0004e40000000000 */
[----:B-123-5:R-:W-:Y:S05]  /*26b10*/  ENDCOLLECTIVE ;  /* 0x000000000000791b */ /* 0x02efea0003800000 */
.L_x_3676:
[----:B------:R-:W-:Y:S02]  /*26b20*/  MOV R8, R10 ;  /* 0x0000000a00087202 */ /* 0x000fe40000000f00 */
[----:B------:R-:W-:-:S03]  /*26b30*/  MOV R5, 0x1 ;  /* 0x0000000100057802 */ /* 0x000fc60000000f00 */
[----:B------:R-:W-:-:S04]  /*26b40*/  FADD.FTZ R8, R8, R245 ;  /* 0x000000f508087221 */ /* 0x000fc80000010000 */
[----:B------:R-:W-:-:S07]  /*26b50*/  IMAD.MOV.U32 R245, RZ, RZ, R8 ;  /* 0x000000fffff57224 */ /* 0x000fce00078e0008 */
[----:B------:R-:W-:Y:S05]  /*26b60*/  WARPSYNC.COLLECTIVE R6, `(.L_x_3677) ;  /* 0x0000000006087348 */ /* 0x000fea0003c00000 */
[----:B------:R1:W2:Y:S02]  /*26b70*/  SHFL.BFLY P0, R10, R245, R5, R0 ;  /* 0x0c000005f50a7389 */ /* 0x0002a40000000000 */
[----:B-12---:R-:W-:Y:S05]  /*26b80*/  ENDCOLLECTIVE ;  /* 0x000000000000791b */ /* 0x006fea0003800000 */
.L_x_3677:
[----:B------:R-:W-:Y:S01]  /*26b90*/  MOV R245, R243 ;  /* 0x000000f300f57202 */ /* 0x000fe20000000f00 */
[----:B------:R-:W-:Y:S01]  /*26ba0*/  IMAD.MOV.U32 R7, RZ, RZ, R10 ;  /* 0x000000ffff077224 */ /* 0x000fe200078e000a */
[----:B------:R-:W-:-:S03]  /*26bb0*/  MOV R5, 0x2 ;  /* 0x0000000200057802 */ /* 0x000fc60000000f00 */
[----:B------:R-:W-:-:S07]  /*26bc0*/  FADD.FTZ R14, R8, R7 ;  /* 0x00000007080e7221 */ /* 0x000fce0000010000 */
[----:B------:R-:W-:Y:S05]  /*26bd0*/  WARPSYNC.COLLECTIVE R6, `(.L_x_3678) ;  /* 0x0000000006087348 */ /* 0x000fea0003c00000 */
[----:B------:R1:W2:Y:S02]  /*26be0*/  SHFL.BFLY P0, R10, R245, R5, R0 ;  /* 0x0c000005f50a7389 */ /* 0x0002a40000000000 */
[----:B-12---:R-:W-:Y:S05]  /*26bf0*/  ENDCOLLECTIVE ;  /* 0x000000000000791b */ /* 0x006fea0003800000 */
.L_x_3678:
[----:B------:R-:W-:Y:S01]  /*26c00*/  FADD.FTZ R9, R10, R243 ;  /* 0x000000f30a097221 */ /* 0x000fe20000010000 */
[----:B------:R-:W-:-:S03]  /*26c10*/  MOV R5, 0x1 ;  /* 0x0000000100057802 */ /* 0x000fc60000000f00 */
[----:B------:R-:W-:-:S07]  /*26c20*/  IMAD.MOV.U32 R245, RZ, RZ, R9 ;  /* 0x000000fffff57224 */ /* 0x000fce00078e0009 */
[----:B------:R-:W-:Y:S05]  /*26c30*/  WARPSYNC.COLLECTIVE R6, `(.L_x_3679) ;  /* 0x0000000006087348 */ /* 0x000fea0003c00000 */
[----:B------:R1:W2:Y:S02]  /*26c40*/  SHFL.BFLY P0, R10, R245, R5, R0 ;  /* 0x0c000005f50a7389 */ /* 0x0002a40000000000 */
[----:B-12---:R-:W-:Y:S05]  /*26c50*/  ENDCOLLECTIVE ;  /* 0x000000000000791b */ /* 0x006fea0003800000 */
.L_x_3679:
[----:B------:R-:W-:Y:S01]  /*26c60*/  MOV R12, R10 ;  /* 0x0000000a000c7202 */ /* 0x000fe20000000f00 */
[----:B------:R-:W-:Y:S06]  /*26c70*/  BRA `(.L_x_3680) ;  /* 0xffffffe800f47947 */ /* 0x000fec000383ffff */
.L_x_3681:
        /* <DEDUP_REMOVED lines=16> */
.L_x_14881:


//--------------------- .text._ZN5flash24flash_fwd_splitkv_kernelI23Flash_fwd_kernel_traitsILi128ELi64ELi128ELi4ELb0ELb0EN7cutlass10bfloat16_tE19Flash_kernel_traitsILi128ELi64ELi128ELi4ES3_EELb0ELb0ELb0ELb1ELb1ELb0ELb0ELb0EEEvNS_16Flash_fwd_paramsE --------------------------
	.section	.text._ZN5flash24flash_fwd_splitkv_kernelI23Flash_fwd_kernel_traitsILi128ELi64ELi128ELi4ELb0ELb0EN7cutlass10bfloat16_tE19Flash_kernel_traitsILi128ELi64ELi128ELi4ES3_EELb0ELb0ELb0ELb1ELb1ELb0ELb0ELb0EEEvNS_16Flash_fwd_paramsE,"ax",@progbits
	.align	128
        .global         _ZN5flash24flash_fwd_splitkv_kernelI23Flash_fwd_kernel_traitsILi128ELi64ELi128ELi4ELb0ELb0EN7cutlass10bfloat16_tE19Flash_kernel_traitsILi128ELi64ELi128ELi4ES3_EELb0ELb0ELb0ELb1ELb1ELb0ELb0ELb0EEEvNS_16Flash_fwd_paramsE
        .type           _ZN5flash24flash_fwd_splitkv_kernelI23Flash_fwd_kernel_traitsILi128ELi64ELi128ELi4ELb0ELb0EN7cutlass10bfloat16_tE19Flash_kernel_traitsILi128ELi64ELi128ELi4ES3_EELb0ELb0ELb0ELb1ELb1ELb0ELb0ELb0EEEvNS_16Flash_fwd_paramsE,@function
        .size           _ZN5flash24flash_fwd_splitkv_kernelI23Flash_fwd_kernel_traitsILi128ELi64ELi128ELi4ELb0ELb0EN7cutlass10bfloat16_tE19Flash_kernel_traitsILi128ELi64ELi128ELi4ES3_EELb0ELb0ELb0ELb1ELb1ELb0ELb0ELb0EEEvNS_16Flash_fwd_paramsE,(.L_x_14882 - _ZN5flash24flash_fwd_splitkv_kernelI23Flash_fwd_kernel_traitsILi128ELi64ELi128ELi4ELb0ELb0EN7cutlass10bfloat16_tE19Flash_kernel_traitsILi128ELi64ELi128ELi4ES3_EELb0ELb0ELb0ELb1ELb1ELb0ELb0ELb0EEEvNS_16Flash_fwd_paramsE)
        .other          _ZN5flash24flash_fwd_splitkv_kernelI23Flash_fwd_kernel_traitsILi128ELi64ELi128ELi4ELb0ELb0EN7cutlass10bfloat16_tE19Flash_kernel_traitsILi128ELi64ELi128ELi4ES3_EELb0ELb0ELb0ELb1ELb1ELb0ELb0ELb0EEEvNS_16Flash_fwd_paramsE,@"STO_CUDA_ENTRY STV_DEFAULT"
_ZN5flash24flash_fwd_splitkv_kernelI23Flash_fwd_kernel_traitsILi128ELi64ELi128ELi4ELb0ELb0EN7cutlass10bfloat16_tE19Flash_kernel_traitsILi128ELi64ELi128ELi4ES3_EELb0ELb0ELb0ELb1ELb1ELb0ELb0ELb0EEEvNS_16Flash_fwd_paramsE:
.text._ZN5flash24flash_fwd_splitkv_kernelI23Flash_fwd_kernel_traitsILi128ELi64ELi128ELi4ELb0ELb0EN7cutlass10bfloat16_tE19Flash_kernel_traitsILi128ELi64ELi128ELi4ES3_EELb0ELb0ELb0ELb1ELb1ELb0ELb0ELb0EEEvNS_16Flash_fwd_paramsE:
[----:B------:R-:W-:Y:S01]  /*0000*/  LDC R1, c[0x0][0x37c] ;  /* 0x0000df00ff017b82 */ /* 0x000fe20000000800 */
[----:B------:R-:W1:Y:S07]  /*0010*/  S2R R221, SR_CTAID.X ;  /* 0x0000000000dd7919 */ /* 0x000e6e0000002500 */
[----:B------:R-:W2:Y:S01]  /*0020*/  LDC.64 R2, c[0x0][0x348] ;  /* 0x0000d200ff027b82 */ /* 0x000ea20000000a00 */
[----:B------:R-:W-:Y:S01]  /*0030*/  BSSY.RECONVERGENT B2, `(.L_x_3682) ;  /* 0x0000005000027945 */ /* 0x000fe20003800200 */
[----:B------:R-:W-:Y:S01]  /*0040*/  MOV R218, 0x80 ;  /* 0x0000008000da7802 */ /* 0x000fe20000000f00 */
[----:B------:R-:W3:Y:S01]  /*0050*/  S2R R220, SR_CTAID.Y ;  /* 0x0000000000dc7919 */ /* 0x000ee20000002600 */
[----:B------:R-:W4:Y:S05]  /*0060*/  S2R R219, SR_CTAID.Z ;  /* 0x0000000000db7919 */ /* 0x000f2a0000002700 */
[----:B-1234-:R-:W-:Y:S05]  /*0070*/  CALL.REL.NOINC `($_ZN5flash24flash_fwd_splitkv_kernelI23Flash_fwd_kernel_traitsILi128ELi64ELi128ELi4ELb0ELb0EN7cutlass10bfloat16_tE19Flash_kernel_traitsILi128ELi64ELi128ELi4ES3_EELb0ELb0ELb0ELb1ELb1ELb0ELb0ELb0EEEvNS_16Flash_fwd_paramsE$_ZN5flash30compute_attn_1rowblock_splitkvI23Flash_fwd_kernel_traitsILi128ELi64ELi128ELi4ELb0ELb0EN7cutlass10bfloat16_tE19Flash_kernel_traitsILi128ELi64ELi128ELi4ES3_EELb0ELb0ELb0ELb1ELb1ELb0ELb0ELb0ENS_16Flash_fwd_paramsEEEvRKT8_iiiii) ;  /* 0x0000000000087944 */ /* 0x01efea0003c00000 */
[----:B------:R-:W-:Y:S05]  /*0080*/  BSYNC.RECONVERGENT B2 ;  /* 0x0000000000027941 */ /* 0x000fea0003800200 */
.L_x_3682:
[----:B------:R-:W-:Y:S05]  /*0090*/  EXIT ;  /* 0x000000000000794d */ /* 0x000fea0003800000 */
        .type           $_ZN5flash24flash_fwd_splitkv_kernelI23Flash_fwd_kernel_traitsILi128ELi64ELi128ELi4ELb0ELb0EN7cutlass10bfloat16_tE19Flash_kernel_traitsILi128ELi64ELi128ELi4ES3_EELb0ELb0ELb0ELb1ELb1ELb0ELb0ELb0EEEvNS_16Flash_fwd_paramsE$_ZN5flash30compute_attn_1rowblock_splitkvI23Flash_fwd_kernel_traitsILi128ELi64ELi128ELi4ELb0ELb0EN7cutlass10bfloat16_tE19Flash_kernel_traitsILi128ELi64ELi128ELi4ES3_EELb0ELb0ELb0ELb1ELb1ELb0ELb0ELb0ENS_16Flash_fwd_paramsEEEvRKT8_iiiii,@function
        .size           $_ZN5flash24flash_fwd_splitkv_kernelI23Flash_fwd_kernel_traitsILi128ELi64ELi128ELi4ELb0ELb0EN7cutlass10bfloat16_tE19Flash_kernel_traitsILi128ELi64ELi128ELi4ES3_EELb0ELb0ELb0ELb1ELb1ELb0ELb0ELb0EEEvNS_16Flash_fwd_paramsE$_ZN5flash30compute_attn_1rowblock_splitkvI23Flash_fwd_kernel_traitsILi128ELi64ELi128ELi4ELb0ELb0EN7cutlass10bfloat16_tE19Flash_kernel_traitsILi128ELi64ELi128ELi4ES3_EELb0ELb0ELb0ELb1ELb1ELb0ELb0ELb0ENS_16Flash_fwd_paramsEEEvRKT8_iiiii,(.L_x_14882 - $_ZN5flash24flash_fwd_splitkv_kernelI23Flash_fwd_kernel_traitsILi128ELi64ELi128ELi4ELb0ELb0EN7cutlass10bfloat16_tE19Flash_kernel_traitsILi128ELi64ELi128ELi4ES3_EELb0ELb0ELb0ELb1ELb1ELb0ELb0ELb0EEEvNS_16Flash_fwd_paramsE$_ZN5flash30compute_attn_1rowblock_splitkvI23Flash_fwd_kernel_traitsILi128ELi64ELi128ELi4ELb0ELb0EN7cutlass10bfloat16_tE19Flash_kernel_traitsILi128ELi64ELi128ELi4ES3_EELb0ELb0ELb0ELb1ELb1ELb0ELb0ELb0ENS_16Flash_fwd_paramsEEEvRKT8_iiiii)
$_ZN5flash24flash_fwd_splitkv_kernelI23Flash_fwd_kernel_traitsILi128ELi64ELi128ELi4ELb0ELb0EN7cutlass10bfloat16_tE19Flash_kernel_traitsILi128ELi64ELi128ELi4ES3_EELb0ELb0ELb0ELb1ELb1ELb0ELb0ELb0EEEvNS_16Flash_fwd_paramsE$_ZN5flash30compute_attn_1rowblock_splitkvI23Flash_fwd_kernel_traitsILi128ELi64ELi128ELi4ELb0ELb0EN7cutlass10bfloat16_tE19Flash_kernel_traitsILi128ELi64ELi128ELi4ES3_EELb0ELb0ELb0ELb1ELb1ELb0ELb0ELb0ENS_16Flash_fwd_paramsEEEvRKT8_iiiii:
[----:B------:R-:W1:Y:S02]  /*00a0*/  LDCU.64 UR4, c[0x0][0x358] ;  /* 0x00006b00ff0477ac */ /* 0x000e640008000a00 */
[----:B-1----:R-:W2:Y:S04]  /*00b0*/  LD.E.64 R10, desc[UR4][R2.64+0xf0] ;  /* 0x0000f004020a7980 */ /* 0x002ea8000c101b00 */
[----:B------:R-:W3:Y:S01]  /*00c0*/  LD.E.64 R8, desc[UR4][R2.64+0xf8] ;  /* 0x0000f80402087980 */ /* 0x000ee2000c101b00 */
[----:B------:R-:W-:-:S03]  /*00d0*/  IMAD.MOV.U32 R7, RZ, RZ, RZ ;  /* 0x000000ffff077224 */ /* 0x000fc600078e00ff */
[----:B------:R1:W5:Y:S04]  /*00e0*/  LD.E R225, desc[UR4][R2.64+0xb4] ;  /* 0x0000b40402e17980 */ /* 0x000368000c101900 */
[----:B------:R1:W5:Y:S01]  /*00f0*/  LD.E R4, desc[UR4][R2.64+0xb8] ;  /* 0x0000b80402047980 */ /* 0x000362000c101900 */
[----:B--2---:R-:W-:Y:S02]  /*0100*/  ISETP.NE.U32.AND P1, PT, R10, RZ, PT ;  /* 0x000000ff0a00720c */ /* 0x004fe40003f25070 */
[----:B---3--:R-:W-:Y:S02]  /*0110*/  ISETP.NE.U32.AND P0, PT, R8, RZ, PT ;  /* 0x000000ff0800720c */ /* 0x008fe40003f05070 */
[----:B------:R-:W-:Y:S02]  /*0120*/  ISETP.NE.AND.EX P1, PT, R11, RZ, PT, P1 ;  /* 0x000000ff0b00720c */ /* 0x000fe40003f25310 */
[----:B------:R-:W-:-:S11]  /*0130*/  ISETP.NE.AND.EX P0, PT, R9, RZ, PT, P0 ;  /* 0x000000ff0900720c */ /* 0x000fd60003f05300 */
[----:B------:R-:W-:-:S04]  /*0140*/  @P1 IMAD.WIDE.U32 R10, R220, 0x4, R10 ;  /* 0x00000004dc0a1825 */ /* 0x000fc800078e000a */
[----:B------:R-:W-:Y:S01]  /*0150*/  @P0 IMAD.WIDE.U32 R8, R220, 0x4, R8 ;  /* 0x00000004dc080825 */ /* 0x000fe200078e0008 */
[----:B------:R-:W2:Y:S04]  /*0160*/  @P1 LD.E R7, desc[UR4][R10.64] ;  /* 0x000000040a071980 */ /* 0x000ea8000c101900 */
[----:B------:R-:W2:Y:S01]  /*0170*/  @P0 LD.E R0, desc[UR4][R8.64] ;  /* 0x0000000408000980 */ /* 0x000ea2000c101900 */
[----:B------:R-:W-:Y:S01]  /*0180*/  BSSY.RECONVERGENT B1, `(.L_x_3683) ;  /* 0x000000c000017945 */ /* 0x000fe20003800200 */
[----:B--2---:R-:W-:-:S03]  /*0190*/  @P0 IMAD.IADD R5, R0, 0x1, -R7 ;  /* 0x0000000100050824 */ /* 0x004fc600078e0a07 */
[----:B-1----:R-:W-:Y:S05]  /*01a0*/  @P0 BRA `(.L_x_3684) ;  /* 0x0000000000240947 */ /* 0x002fea0003800000 */
[----:B------:R-:W2:Y:S01]  /*01b0*/  LD.E.64 R8, desc[UR4][R2.64+0x108] ;  /* 0x0001080402087980 */ /* 0x000ea2000c101b00 */
[----:B------:R-:W-:Y:S01]  /*01c0*/  BSSY.RECONVERGENT B0, `(.L_x_3685) ;  /* 0x0000006000007945 */ /* 0x000fe20003800200 */
[----:B------:R-:W-:Y:S01]  /*01d0*/  IMAD.MOV.U32 R5, RZ, RZ, RZ ;  /* 0x000000ffff057224 */ /* 0x000fe200078e00ff */
[----:B--2---:R-:W-:-:S04]  /*01e0*/  ISETP.NE.U32.AND P0, PT, R8, RZ, PT ;  /* 0x000000ff0800720c */ /* 0x004fc80003f05070 */
[----:B------:R-:W-:-:S13]  /*01f0*/  ISETP.NE.AND.EX P0, PT, R9, RZ, PT, P0 ;  /* 0x000000ff0900720c */ /* 0x000fda0003f05300 */
[----:B------:R-:W-:Y:S05]  /*0200*/  @!P0 BRA `(.L_x_3686) ;  /* 0x0000000000048947 */ /* 0x000fea0003800000 */
[----:B------:R1:W5:Y:S02]  /*0210*/  LD.E R5, desc[UR4][R2.64+0xbc] ;  /* 0x0000bc0402057980 */ /* 0x000364000c101900 */
.L_x_3686:
[----:B------:R-:W-:Y:S05]  /*0220*/  BSYNC.RECONVERGENT B0 ;  /* 0x0000000000007941 */ /* 0x000fea0003800200 */
.L_x_3685:
[----:B-----5:R-:W-:Y:S02]  /*0230*/  IADD3 R5, PT, PT, R5, R4, -R7 ;  /* 0x0000000405057210 */ /* 0x020fe40007ffe807 */
.L_x_3684:
[----:B------:R-:W-:Y:S05]  /*0240*/  BSYNC.RECONVERGENT B1 ;  /* 0x0000000000017941 */ /* 0x000fea0003800200 */
.L_x_3683:
[----:B------:R-:W-:Y:S01]  /*0250*/  IMAD.SHL.U32 R0, R221, 0x40, RZ ;  /* 0x00000040dd007824 */ /* 0x000fe200078e00ff */
[----:B------:R-:W-:Y:S01]  /*0260*/  MOV R8, R218 ;  /* 0x000000da00087202 */ /* 0x000fe20000000f00 */
[----:B------:R-:W-:-:S03]  /*0270*/  IMAD.MOV.U32 R9, RZ, RZ, 0x0 ;  /* 0x00000000ff097424 */ /* 0x000fc600078e00ff */
[----:B-----5:R-:W-:-:S13]  /*0280*/  ISETP.GT.AND P0, PT, R225, R0, PT ;  /* 0x00000000e100720c */ /* 0x020fda0003f04270 */
[----:B-1----:R-:W-:Y:S05]  /*0290*/  @!P0 RET.REL.NODEC R8 `(_ZN5flash24flash_fwd_splitkv_kernelI23Flash_fwd_kernel_traitsILi128ELi64ELi128ELi4ELb0ELb0EN7cutlass10bfloat16_tE19Flash_kernel_traitsILi128ELi64ELi128ELi4ES3_EELb0ELb0ELb0ELb1ELb1ELb0ELb0ELb0EEEvNS_16Flash_fwd_paramsE) ;  /* 0xfffffffc08588950 */ /* 0x002fea0003c3ffff */
[----:B------:R-:W-:Y:S01]  /*02a0*/  VIADD R9, R4, 0x7f ;  /* 0x0000007f04097836 */ /* 0x000fe20000000000 */
[----:B------:R-:W1:Y:S01]  /*02b0*/  S2R R198, SR_TID.X ;  /* 0x0000000000c67919 */ /* 0x000e620000002100 */
[----:B------:R-:W-:-:S03]  /*02c0*/  VIADD R5, R5, 0x7f ;  /* 0x0000007f05057836 */ /* 0x000fc60000000000 */
[----:B------:R-:W-:Y:S02]  /*02d0*/  SHF.R.S32.HI R6, RZ, 0x1f, R9 ;  /* 0x0000001fff067819 */ /* 0x000fe40000011409 */
[----:B------:R-:W-:Y:S02]  /*02e0*/  SHF.R.S32.HI R4, RZ, 0x1f, R5 ;  /* 0x0000001fff047819 */ /* 0x000fe40000011405 */
[----:B------:R-:W-:Y:S02]  /*02f0*/  LEA.HI R6, R6, R9, RZ, 0x7 ;  /* 0x0000000906067211 */ /* 0x000fe400078f38ff */
[----:B------:R-:W-:Y:S02]  /*0300*/  LEA.HI R4, R4, R5, RZ, 0x7 ;  /* 0x0000000504047211 */ /* 0x000fe400078f38ff */
[----:B------:R-:W-:Y:S02]  /*0310*/  SHF.R.S32.HI R6, RZ, 0x7, R6 ;  /* 0x00000007ff067819 */ /* 0x000fe40000011406 */
[----:B------:R-:W-:-:S04]  /*0320*/  SHF.R.S32.HI R5, RZ, 0x7, R4 ;  /* 0x00000007ff057819 */ /* 0x000fc80000011404 */
[----:B------:R-:W-:-:S04]  /*0330*/  VIMNMX R132, PT, PT, R6, R5, PT ;  /* 0x0000000506847248 */ /* 0x000fc80003fe0100 */
[----:B------:R-:W-:-:S13]  /*0340*/  ISETP.GT.AND P0, PT, R132, RZ, PT ;  /* 0x000000ff8400720c */ /* 0x000fda0003f04270 */
[----:B-1----:R-:W-:Y:S05]  /*0350*/  @P0 BRA `(.L_x_3687) ;  /* 0x0000000400180947 */ /* 0x002fea0003800000 */
[----:B------:R-:W2:Y:S04]  /*0360*/  LD.E.64 R6, desc[UR4][R2.64+0x88] ;  /* 0x0000880402067980 */ /* 0x000ea8000c101b00 */
[----:B------:R-:W3:Y:S04]  /*0370*/  LD.E.64 R14, desc[UR4][R2.64+0x80] ;  /* 0x00008004020e7980 */ /* 0x000ee8000c101b00 */
[----:B------:R-:W4:Y:S04]  /*0380*/  LD.E.64 R12, desc[UR4][R2.64+0x90] ;  /* 0x00009004020c7980 */ /* 0x000f28000c101b00 */
[----:B------:R-:W5:Y:S04]  /*0390*/  LD.E R8, desc[UR4][R2.64+0x60] ;  /* 0x0000600402087980 */ /* 0x000f68000c101900 */
[----:B------:R-:W5:Y:S04]  /*03a0*/  LD.E.64 R4, desc[UR4][R2.64+0x70] ;  /* 0x0000700402047980 */ /* 0x000f68000c101b00 */
[----:B------:R4:W5:Y:S01]  /*03b0*/  LD.E.64 R10, desc[UR4][R2.64+0xa0] ;  /* 0x0000a004020a7980 */ /* 0x000962000c101b00 */
[----:B------:R-:W-:-:S02]  /*03c0*/  IMAD.SHL.U32 R9, R198, 0x8, RZ ;  /* 0x00000008c6097824 */ /* 0x000fc400078e00ff */
[----:B------:R-:W-:-:S03]  /*03d0*/  IMAD.MOV.U32 R17, RZ, RZ, RZ ;  /* 0x000000ffff117224 */ /* 0x000fc600078e00ff */
[----:B------:R-:W-:Y:S01]  /*03e0*/  LOP3.LUT R16, R9, 0x38, RZ, 0xc0, !PT ;  /* 0x0000003809107812 */ /* 0x000fe200078ec0ff */
[----:B--2---:R-:W-:-:S04]  /*03f0*/  IMAD R9, R7, R0, RZ ;  /* 0x0000000007097224 */ /* 0x004fc800078e02ff */
[----:B------:R-:W-:-:S04]  /*0400*/  IMAD.WIDE.U32 R16, R0, R6, R16 ;  /* 0x0000000600107225 */ /* 0x000fc800078e0010 */
[----:B------:R-:W-:Y:S02]  /*0410*/  IMAD.IADD R17, R17, 0x1, R9 ;  /* 0x0000000111117824 */ /* 0x000fe400078e0209 */
[-C--:B---3--:R-:W-:Y:S02]  /*0420*/  IMAD R9, R15, R220.reuse, RZ ;  /* 0x000000dc0f097224 */ /* 0x088fe400078e02ff */
[----:B------:R-:W-:-:S04]  /*0430*/  IMAD.WIDE.U32 R14, R14, R220, R16 ;  /* 0x000000dc0e0e7225 */ /* 0x000fc800078e0010 */
[----:B------:R-:W-:Y:S02]  /*0440*/  IMAD.IADD R15, R15, 0x1, R9 ;  /* 0x000000010f0f7824 */ /* 0x000fe400078e0209 */
[-C--:B----4-:R-:W-:Y:S02]  /*0450*/  IMAD R2, R13, R219.reuse, RZ ;  /* 0x000000db0d027224 */ /* 0x090fe400078e02ff */
[----:B------:R-:W-:-:S04]  /*0460*/  IMAD.WIDE.U32 R12, R12, R219, R14 ;  /* 0x000000db0c0c7225 */ /* 0x000fc800078e000e */
[----:B-----5:R-:W-:Y:S01]  /*0470*/  IMAD R219, R8, R220, R219 ;  /* 0x000000dc08db7224 */ /* 0x020fe200078e02db */
[----:B------:R-:W-:Y:S01]  /*0480*/  IADD3 R13, PT, PT, R13, R2, RZ ;  /* 0x000000020d0d7210 */ /* 0x000fe20007ffe0ff */
[C---:B------:R-:W-:Y:S01]  /*0490*/  IMAD.IADD R9, R225.reuse, 0x1, -R0 ;  /* 0x00000001e1097824 */ /* 0x040fe200078e0a00 */
[----:B------:R-:W-:Y:S01]  /*04a0*/  SHF.R.U32.HI R2, RZ, 0x3, R198 ;  /* 0x00000003ff027819 */ /* 0x000fe200000116c6 */
[----:B------:R-:W-:Y:S01]  /*04b0*/  IMAD R225, R225, R219, R0 ;  /* 0x000000dbe1e17224 */ /* 0x000fe200078e0200 */
[----:B------:R-:W-:Y:S01]  /*04c0*/  LOP3.LUT P4, R198, R198, 0x7, RZ, 0xc0, !PT ;  /* 0x00000007c6c67812 */ /* 0x000fe2000788c0ff */
[----:B------:R-:W-:Y:S02]  /*04d0*/  IMAD.SHL.U32 R15, R6, 0x20, RZ ;  /* 0x00000020060f7824 */ /* 0x000fe400078e00ff */
[-C--:B------:R-:W-:Y:S01]  /*04e0*/  IMAD R3, R7, R2.reuse, RZ ;  /* 0x0000000207037224 */ /* 0x080fe200078e02ff */
[----:B------:R-:W-:Y:S01]  /*04f0*/  ISETP.GE.OR P4, PT, R2, R9, P4 ;  /* 0x000000090200720c */ /* 0x000fe20002786670 */
[----:B------:R-:W-:-:S04]  /*0500*/  IMAD.WIDE.U32 R12, R6, R2, R12 ;  /* 0x00000002060c7225 */ /* 0x000fc800078e000c */
[C---:B------:R-:W-:Y:S01]  /*0510*/  VIADD R8, R2.reuse, 0x10 ;  /* 0x0000001002087836 */ /* 0x040fe20000000000 */
[----:B------:R-:W-:Y:S01]  /*0520*/  IADD3 R3, PT, PT, R13, R3, RZ ;  /* 0x000000030d037210 */ /* 0x000fe20007ffe0ff */
[----:B------:R-:W-:Y:S01]  /*0530*/  VIADD R0, R2, 0x20 ;  /* 0x0000002002007836 */ /* 0x000fe20000000000 */
[C---:B------:R-:W-:Y:S01]  /*0540*/  IADD3 R13, P0, PT, R225.reuse, R2, RZ ;  /* 0x00000002e10d7210 */ /* 0x040fe20007f1e0ff */
[----:B------:R-:W-:Y:S01]  /*0550*/  IMAD.MOV.U32 R219, RZ, RZ, 0x0 ;  /* 0x00000000ffdb7424 */ /* 0x000fe200078e00ff */
[C---:B------:R-:W-:Y:S02]  /*0560*/  LEA R4, P1, R12.reuse, R4, 0x1 ;  /* 0x000000040c047211 */ /* 0x040fe400078208ff */
[----:B------:R-:W-:Y:S02]  /*0570*/  LEA.HI.X.SX32 R225, R225, RZ, 0x1, P0 ;  /* 0x000000ffe1e17211 */ /* 0x000fe400000f0eff */
[----:B------:R-:W-:Y:S02]  /*0580*/  LEA R10, P0, R13, R10, 0x2 ;  /* 0x0000000a0d0a7211 */ /* 0x000fe400078010ff */
[----:B------:R-:W-:-:S02]  /*0590*/  LEA.HI.X R5, R12, R5, R3, 0x1, P1 ;  /* 0x000000050c057211 */ /* 0x000fc400008f0c03 */
[----:B------:R-:W-:Y:S02]  /*05a0*/  LEA.HI.X R11, R13, R11, R225, 0x2, P0 ;  /* 0x0000000b0d0b7211 */ /* 0x000fe400000f14e1 */
[C---:B------:R-:W-:Y:S01]  /*05b0*/  SHF.L.U64.HI R3, R6.reuse, 0x5, R7 ;  /* 0x0000000506037819 */ /* 0x040fe20000010207 */
[----:B------:R-:W-:Y:S01]  /*05c0*/  ST.E.128 desc[UR4][R4.64], RZ ;  /* 0x000000ff04007985 */ /* 0x000fe2000c101d04 */
[-C--:B------:R-:W-:Y:S02]  /*05d0*/  IADD3 R18, P0, PT, R15, R4.reuse, RZ ;  /* 0x000000040f127210 */ /* 0x080fe40007f1e0ff */
[----:B------:R-:W-:Y:S01]  /*05e0*/  LEA R16, P1, R6, R4, 0x6 ;  /* 0x0000000406107211 */ /* 0x000fe200078230ff */
[----:B------:R-:W-:Y:S01]  /*05f0*/  ST.E.128 desc[UR4][R4.64+0x80], RZ ;  /* 0x000080ff04007985 */ /* 0x000fe2000c101d04 */
[-C--:B------:R-:W-:Y:S01]  /*0600*/  ISETP.GE.AND P3, PT, R8, R9.reuse, PT ;  /* 0x000000090800720c */ /* 0x080fe20003f66270 */
[----:B------:R-:W-:Y:S01]  /*0610*/  IMAD.X R19, R3, 0x1, R5, P0 ;  /* 0x0000000103137824 */ /* 0x000fe200000e0605 */
[----:B------:R-:W-:-:S02]  /*0620*/  ISETP.GE.AND P2, PT, R0, R9, PT ;  /* 0x000000090000720c */ /* 0x000fc40003f46270 */
[----:B------:R-:W-:Y:S02]  /*0630*/  LEA.HI.X R17, R6, R5, R7, 0x6, P1 ;  /* 0x0000000506117211 */ /* 0x000fe400008f3407 */
[----:B------:R-:W-:Y:S01]  /*0640*/  IADD3 R14, P0, PT, R16, R15, RZ ;  /* 0x0000000f100e7210 */ /* 0x000fe20007f1e0ff */
[----:B------:R-:W-:Y:S01]  /*0650*/  ST.E.128 desc[UR4][R18.64], RZ ;  /* 0x000000ff12007985 */ /* 0x000fe2000c101d04 */
[----:B------:R-:W-:Y:S02]  /*0660*/  IADD3 R2, PT, PT, R2, 0x30, RZ ;  /* 0x0000003002027810 */ /* 0x000fe40007ffe0ff */
[C---:B------:R-:W-:Y:S01]  /*0670*/  ISETP.NE.OR P3, PT, R198.reuse, RZ, P3 ;  /* 0x000000ffc600720c */ /* 0x040fe20001f65670 */
[----:B------:R-:W-:Y:S01]  /*0680*/  IMAD.X R15, R17, 0x1, R3, P0 ;  /* 0x00000001110f7824 */ /* 0x000fe200000e0603 */
[----:B------:R-:W-:Y:S01]  /*0690*/  ISETP.NE.OR P2, PT, R198, RZ, P2 ;  /* 0x000000ffc600720c */ /* 0x000fe20001745670 */
[----:B------:R-:W-:Y:S01]  /*06a0*/  ST.E.128 desc[UR4][R18.64+0x80], RZ ;  /* 0x000080ff12007985 */ /* 0x000fe2000c101d04 */
[----:B------:R-:W-:-:S02]  /*06b0*/  ISETP.GE.AND P0, PT, R2, R9, PT ;  /* 0x000000090200720c */ /* 0x000fc40003f06270 */
[----:B------:R-:W-:Y:S01]  /*06c0*/  @!P4 MOV R13, 0x7f800000 ;  /* 0x7f800000000dc802 */ /* 0x000fe20000000f00 */
[----:B------:R-:W-:Y:S01]  /*06d0*/  ST.E.128 desc[UR4][R16.64], RZ ;  /* 0x000000ff10007985 */ /* 0x000fe2000c101d04 */
[----:B------:R-:W-:-:S03]  /*06e0*/  ISETP.NE.OR P0, PT, R198, RZ, P0 ;  /* 0x000000ffc600720c */ /* 0x000fc60000705670 */
[----:B------:R-:W-:Y:S02]  /*06f0*/  ST.E.128 desc[UR4][R16.64+0x80], RZ ;  /* 0x000080ff10007985 */ /* 0x000fe4000c101d04 */
[----:B------:R-:W-:Y:S02]  /*0700*/  @!P3 IMAD.MOV.U32 R7, RZ, RZ, 0x7f800000 ;  /* 0x7f800000ff07b424 */ /* 0x000fe400078e00ff */
[----:B------:R-:W-:Y:S01]  /*0710*/  @!P2 IMAD.MOV.U32 R3, RZ, RZ, 0x7f800000 ;  /* 0x7f800000ff03a424 */ /* 0x000fe200078e00ff */
[----:B------:R-:W-:Y:S04]  /*0720*/  ST.E.128 desc[UR4][R14.64], RZ ;  /* 0x000000ff0e007985 */ /* 0x000fe8000c101d04 */
[----:B------:R-:W-:Y:S04]  /*0730*/  ST.E.128 desc[UR4][R14.64+0x80], RZ ;  /* 0x000080ff0e007985 */ /* 0x000fe8000c101d04 */
[----:B------:R-:W-:Y:S04]  /*0740*/  @!P4 ST.E desc[UR4][R10.64], R13 ;  /* 0x0000000d0a00c985 */ /* 0x000fe8000c101904 */
[----:B------:R-:W-:Y:S04]  /*0750*/  @!P3 ST.E desc[UR4][R10.64+0x40], R7 ;  /* 0x000040070a00b985 */ /* 0x000fe8000c101904 */
[----:B------:R1:W-:Y:S02]  /*0760*/  @!P2 ST.E desc[UR4][R10.64+0x80], R3 ;  /* 0x000080030a00a985 */ /* 0x0003e4000c101904 */
[----:B-1----:R-:W-:Y:S05]  /*0770*/  @P0 RET.REL.NODEC R218 `(_ZN5flash24flash_fwd_splitkv_kernelI23Flash_fwd_kernel_traitsILi128ELi64ELi128ELi4ELb0ELb0EN7cutlass10bfloat16_tE19Flash_kernel_traitsILi128ELi64ELi128ELi4ES3_EELb0ELb0ELb0ELb1ELb1ELb0ELb0ELb0EEEvNS_16Flash_fwd_paramsE) ;  /* 0xfffffff8da200950 */ /* 0x002fea0003c3ffff */
[----:B------:R-:W-:Y:S02]  /*0780*/  MOV R3, 0x7f800000 ;  /* 0x7f80000000037802 */ /* 0x000fe40000000f00 */
[----:B------:R-:W-:-:S03]  /*0790*/  MOV R219, 0x0 ;  /* 0x0000000000db7802 */ /* 0x000fc60000000f00 */
[----:B------:R1:W-:Y:S02]  /*07a0*/  ST.E desc[UR4][R10.64+0xc0], R3 ;  /* 0x0000c0030a007985 */ /* 0x0003e4000c101904 */
[----:B-1----:R-:W-:Y:S05]  /*07b0*/  RET.REL.NODEC R218 `(_ZN5flash24flash_fwd_splitkv_kernelI23Flash_fwd_kernel_traitsILi128ELi64ELi128ELi4ELb0ELb0EN7cutlass10bfloat16_tE19Flash_kernel_traitsILi128ELi64ELi128ELi4ES3_EELb0ELb0ELb0ELb1ELb1ELb0ELb0ELb0EEEvNS_16Flash_fwd_paramsE) ;  /* 0xfffffff8da107950 */ /* 0x002fea0003c3ffff */
.L_x_3687:
[----:B------:R-:W2:Y:S04]  /*07c0*/  LD.E.64 R4, desc[UR4][R2.64+0x158] ;  /* 0x0001580402047980 */ /* 0x000ea8000c101b00 */
[----:B------:R-:W3:Y:S01]  /*07d0*/  LD.E.64 R230, desc[UR4][R2.64+0x160] ;  /* 0x0001600402e67980 */ /* 0x000ee2000c101b00 */
[----:B------:R-:W-:Y:S01]  /*07e0*/  IMAD.MOV.U32 R6, RZ, RZ, R220 ;  /* 0x000000ffff067224 */ /* 0x000fe200078e00dc */
[----:B------:R-:W-:Y:S01]  /*07f0*/  BSSY.RECONVERGENT B0, `(.L_x_3688) ;  /* 0x00000a5000007945 */ /* 0x000fe20003800200 */
[----:B--2---:R-:W-:-:S04]  /*0800*/  ISETP.NE.U32.AND P0, PT, R4, RZ, PT ;  /* 0x000000ff0400720c */ /* 0x004fc80003f05070 */
[----:B------:R-:W-:-:S13]  /*0810*/  ISETP.NE.AND.EX P0, PT, R5, RZ, PT, P0 ;  /* 0x000000ff0500720c */ /* 0x000fda0003f05300 */
[----:B------:R-:W-:-:S05]  /*0820*/  @P0 IMAD.WIDE.U32 R4, R220, 0x4, R4 ;  /* 0x00000004dc040825 */ /* 0x000fca00078e0004 */
[----:B------:R1:W5:Y:S01]  /*0830*/  @P0 LD.E R6, desc[UR4][R4.64] ;  /* 0x0000000404060980 */ /* 0x000362000c101900 */
[----:B---3--:R-:W-:-:S04]  /*0840*/  ISETP.NE.U32.AND P0, PT, R230, RZ, PT ;  /* 0x000000ffe600720c */ /* 0x008fc80003f05070 */
[----:B------:R-:W-:-:S13]  /*0850*/  ISETP.NE.AND.EX P0, PT, R231, RZ, PT, P0 ;  /* 0x000000ffe700720c */ /* 0x000fda0003f05300 */
        /* <DEDUP_REMOVED lines=14> */
[----:B-----5:R-:W1:Y:S08]  /*0940*/  I2F.RP R6, R5 ;  /* 0x0000000500067306 */ /* 0x020e700000209400 */
        /* <DEDUP_REMOVED lines=21> */
[----:B------:R-:W-:Y:S02]  /*0aa0*/  @P0 IADD3 R7, PT, PT, R7, 0x1, RZ ;  /* 0x0000000107070810 */ /* 0x000fe40007ffe0ff */
[----:B------:R-:W-:Y:S02]  /*0ab0*/  IADD3 R227, PT, PT, R5, R0, RZ ;  /* 0x0000000005e37210 */ /* 0x000fe40007ffe0ff */
[----:B------:R-:W-:Y:S01]  /*0ac0*/  LEA R226, P0, R4, R230, 0x2 ;  /* 0x000000e604e27211 */ /* 0x000fe200078010ff */
[----:B------:R-:W-:-:S03]  /*0ad0*/  IMAD.MOV.U32 R8, RZ, RZ, R7 ;  /* 0x000000ffff087224 */ /* 0x000fc600078e0007 */
[----:B------:R-:W-:Y:S01]  /*0ae0*/  LEA.HI.X R227, R4, R231, R227, 0x2, P0 ;  /* 0x000000e704e37211 */ /* 0x000fe200000f14e3 */
[----:B------:R-:W-:Y:S01]  /*0af0*/  @!P1 IMAD.MOV R8, RZ, RZ, -R8 ;  /* 0x000000ffff089224 */ /* 0x000fe200078e0a08 */
        /* <DEDUP_REMOVED lines=27> */
[----:B------:R-:W-:Y:S01]  /*0cb0*/  IMAD.MOV.U32 R11, RZ, RZ, R4 ;  /* 0x000000ffff0b7224 */ /* 0x000fe200078e0004 */
[----:B------:R-:W-:Y:S01]  /*0cc0*/  SHF.R.S32.HI R7, RZ, 0x1f, R9 ;  /* 0x0000001fff077819 */ /* 0x000fe20000011409 */
[----:B------:R-:W-:-:S03]  /*0cd0*/  IMAD R4, R85, R9, RZ ;  /* 0x0000000955047224 */ /* 0x000fc600078e02ff */
[----:B------:R-:W-:Y:S02]  /*0ce0*/  @!P0 IADD3 R11, PT, PT, -R11, RZ, RZ ;  /* 0x000000ff0b0b8210 */ /* 0x000fe40007ffe1ff */
[----:B------:R-:W-:Y:S01]  /*0cf0*/  @!P1 LOP3.LUT R11, RZ, R14, RZ, 0x33, !PT ;  /* 0x0000000eff0b9212 */ /* 0x000fe200078e33ff */
[----:B------:R-:W-:-:S04]  /*0d00*/  IMAD R4, R84, R7, R4 ;  /* 0x0000000754047224 */ /* 0x000fc800078e0204 */
        /* <DEDUP_REMOVED lines=14> */
[----:B------:R-:W-:Y:S01]  /*0df0*/  MOV R12, R10 ;  /* 0x0000000a000c7202 */ /* 0x000fe20000000f00 */
[----:B------:R-:W-:Y:S01]  /*0e00*/  IMAD.MOV.U32 R8, RZ, RZ, R16 ;  /* 0x000000ffff087224 */ /* 0x000fe200078e0010 */
[----:B------:R-:W-:Y:S02]  /*0e10*/  IADD3 R6, PT, PT, R17, R6, RZ ;  /* 0x0000000611067210 */ /* 0x000fe40007ffe0ff */
[----:B------:R-:W-:Y:S01]  /*0e20*/  IADD3 R10, PT, PT, R11, R4, RZ ;  /* 0x000000040b0a7210 */ /* 0x000fe20007ffe0ff */
[----:B------:R-:W-:Y:S05]  /*0e30*/  BRA `(.L_x_3690) ;  /* 0x0000000400007947 */ /* 0x000fea0003800000 */
.L_x_3689:
[----:B------:R-:W2:Y:S04]  /*0e40*/  LD.E R14, desc[UR4][R2.64+0x68] ;  /* 0x00006804020e7980 */ /* 0x000ea8000c101900 */
[----:B------:R-:W3:Y:S01]  /*0e50*/  LD.E.64 R84, desc[UR4][R2.64+0x38] ;  /* 0x0000380402547980 */ /* 0x000ee2000c101b00 */
[----:B------:R-:W-:-:S03]  /*0e60*/  MOV R90, R2 ;  /* 0x00000002005a7202 */ /* 0x000fc60000000f00 */
[----:B------:R-:W4:Y:S01]  /*0e70*/  LD.E.64 R10, desc[UR4][R2.64+0x20] ;  /* 0x00002004020a7980 */ /* 0x000f22000c101b00 */
[----:B------:R-:W-:-:S05]  /*0e80*/  MOV R91, R3 ;  /* 0x00000003005b7202 */ /* 0x000fca0000000f00 */
[----:B------:R-:W3:Y:S04]  /*0e90*/  LD.E.64 R92, desc[UR4][R90.64+0x40] ;  /* 0x000040045a5c7980 */ /* 0x000ee8000c101b00 */
[----:B------:R-:W3:Y:S04]  /*0ea0*/  LD.E.64 R16, desc[UR4][R90.64+0x50] ;  /* 0x000050045a107980 */ /* 0x000ee8000c101b00 */
[----:B------:R-:W3:Y:S04]  /*0eb0*/  LD.E.64 R12, desc[UR4][R90.64+0x28] ;  /* 0x000028045a0c7980 */ /* 0x000ee8000c101b00 */
[----:B------:R2:W5:Y:S01]  /*0ec0*/  LD.E.64 R28, desc[UR4][R90.64+0x58] ;  /* 0x000058045a1c7980 */ /* 0x000562000c101b00 */
[----:B------:R-:W-:Y:S01]  /*0ed0*/  IMAD.MOV.U32 R18, RZ, RZ, RZ ;  /* 0x000000ffff127224 */ /* 0x000fe200078e00ff */
[----:B-1----:R-:W-:-:S02]  /*0ee0*/  IABS R5, R219 ;  /* 0x000000db00057213 */ /* 0x002fc40000000000 */
[----:B------:R-:W-:Y:S02]  /*0ef0*/  CS2R R226, SRZ ;  /* 0x0000000000e27805 */ /* 0x000fe4000001ff00 */
[----:B------:R-:W-:Y:S02]  /*0f00*/  LEA R223, R132, 0xffffff80, 0x7 ;  /* 0xffffff8084df7811 */ /* 0x000fe400078e38ff */
[-C--:B--2---:R-:W-:Y:S02]  /*0f10*/  IABS R0, R14.reuse ;  /* 0x0000000e00007213 */ /* 0x084fe40000000000 */
[----:B------:R-:W-:Y:S02]  /*0f20*/  IABS R9, R14 ;  /* 0x0000000e00097213 */ /* 0x000fe40000000000 */
[----:B------:R-:W1:Y:S02]  /*0f30*/  I2F.RP R15, R0 ;  /* 0x00000000000f7306 */ /* 0x000e640000209400 */
[----:B------:R-:W-:Y:S01]  /*0f40*/  IADD3 R9, PT, PT, RZ, -R9, RZ ;  /* 0x80000009ff097210 */ /* 0x000fe20007ffe0ff */
[----:B----45:R-:W-:-:S05]  /*0f50*/  IMAD R11, R11, R6, RZ ;  /* 0x000000060b0b7224 */ /* 0x030fca00078e02ff */
[----:B-1----:R-:W1:Y:S02]  /*0f60*/  MUFU.RCP R8, R15 ;  /* 0x0000000f00087308 */ /* 0x002e640000001000 */
[----:B-1----:R-:W-:-:S06]  /*0f70*/  VIADD R8, R8, 0xffffffe ;  /* 0x0ffffffe08087836 */ /* 0x002fcc0000000000 */
[----:B------:R-:W1:Y:S02]  /*0f80*/  F2I.FTZ.U32.TRUNC.NTZ R19, R8 ;  /* 0x0000000800137305 */ /* 0x000e64000021f000 */
[----:B-1----:R-:W-:Y:S01]  /*0f90*/  IADD3 R4, PT, PT, RZ, -R19, RZ ;  /* 0x80000013ff047210 */ /* 0x002fe20007ffe0ff */
[----:B---3--:R-:W-:-:S04]  /*0fa0*/  IMAD R8, R85, R7, RZ ;  /* 0x0000000755087224 */ /* 0x008fc800078e02ff */
[----:B------:R-:W-:-:S04]  /*0fb0*/  IMAD R4, R4, R0, RZ ;  /* 0x0000000004047224 */ /* 0x000fc800078e02ff */
[----:B------:R-:W-:-:S04]  /*0fc0*/  IMAD.HI.U32 R4, R19, R4, R18 ;  /* 0x0000000413047227 */ /* 0x000fc800078e0012 */
[----:B------:R-:W-:-:S04]  /*0fd0*/  IMAD.WIDE.U32 R18, R84, R7, RZ ;  /* 0x0000000754127225 */ /* 0x000fc800078e00ff */
[----:B------:R-:W-:-:S04]  /*0fe0*/  IMAD.HI.U32 R4, R4, R5, RZ ;  /* 0x0000000504047227 */ /* 0x000fc800078e00ff */
[----:B------:R-:W-:Y:S01]  /*0ff0*/  IMAD R9, R4, R9, R5 ;  /* 0x0000000904097224 */ /* 0x000fe200078e0205 */
[----:B------:R-:W-:-:S04]  /*1000*/  SHF.R.S32.HI R5, RZ, 0x1f, R7 ;  /* 0x0000001fff057819 */ /* 0x000fc80000011407 */
[----:B------:R-:W-:Y:S01]  /*1010*/  ISETP.GT.U32.AND P1, PT, R0, R9, PT ;  /* 0x000000090000720c */ /* 0x000fe20003f24070 */
[----:B------:R-:W-:-:S04]  /*1020*/  IMAD R8, R84, R5, R8 ;  /* 0x0000000554087224 */ /* 0x000fc800078e0208 */
[----:B------:R-:W-:-:S08]  /*1030*/  IMAD.IADD R19, R19, 0x1, R8 ;  /* 0x0000000113137824 */ /* 0x000fd000078e0208 */
[-C--:B------:R-:W-:Y:S02]  /*1040*/  @!P1 IADD3 R9, PT, PT, R9, -R0.reuse, RZ ;  /* 0x8000000009099210 */ /* 0x080fe40007ffe0ff */
[----:B------:R-:W-:Y:S02]  /*1050*/  @!P1 IADD3 R4, PT, PT, R4, 0x1, RZ ;  /* 0x0000000104049810 */ /* 0x000fe40007ffe0ff */
[----:B------:R-:W-:Y:S02]  /*1060*/  ISETP.GE.U32.AND P2, PT, R9, R0, PT ;  /* 0x000000000900720c */ /* 0x000fe40003f46070 */
[----:B------:R-:W-:Y:S02]  /*1070*/  LOP3.LUT R9, R219, R14, RZ, 0x3c, !PT ;  /* 0x0000000edb097212 */ /* 0x000fe400078e3cff */
[----:B------:R-:W-:Y:S02]  /*1080*/  SHF.R.S32.HI R0, RZ, 0x1f, R6 ;  /* 0x0000001fff007819 */ /* 0x000fe40000011406 */
[----:B------:R-:W-:-:S02]  /*1090*/  ISETP.GE.AND P0, PT, R9, RZ, PT ;  /* 0x000000ff0900720c */ /* 0x000fc40003f06270 */
[----:B------:R-:W-:Y:S01]  /*10a0*/  ISETP.NE.AND P1, PT, R14, RZ, PT ;  /* 0x000000ff0e00720c */ /* 0x000fe20003f25270 */
[C---:B------:R-:W-:Y:S02]  /*10b0*/  IMAD R8, R10.reuse, R0, R11 ;  /* 0x000000000a087224 */ /* 0x040fe400078e020b */
[----:B------:R-:W-:-:S04]  /*10c0*/  IMAD.WIDE.U32 R10, R10, R6, R18 ;  /* 0x000000060a0a7225 */ /* 0x000fc800078e0012 */
[----:B------:R-:W-:Y:S01]  /*10d0*/  @P2 VIADD R4, R4, 0x1 ;  /* 0x0000000104042836 */ /* 0x000fe20000000000 */
[----:B------:R-:W-:Y:S01]  /*10e0*/  IADD3 R11, PT, PT, R11, R8, RZ ;  /* 0x000000080b0b7210 */ /* 0x000fe20007ffe0ff */
[----:B------:R-:W-:-:S03]  /*10f0*/  IMAD.WIDE.U32 R18, R92, R7, RZ ;  /* 0x000000075c127225 */ /* 0x000fc600078e00ff */
[----:B------:R-:W-:Y:S01]  /*1100*/  MOV R9, R4 ;  /* 0x0000000400097202 */ /* 0x000fe20000000f00 */
[----:B------:R-:W-:Y:S02]  /*1110*/  IMAD R4, R93, R7, RZ ;  /* 0x000000075d047224 */ /* 0x000fe400078e02ff */
[----:B------:R-:W-:Y:S01]  /*1120*/  IMAD R8, R85, R223, RZ ;  /* 0x000000df55087224 */ /* 0x000fe200078e02ff */
[----:B------:R-:W-:Y:S01]  /*1130*/  @!P0 IADD3 R9, PT, PT, -R9, RZ, RZ ;  /* 0x000000ff09098210 */ /* 0x000fe20007ffe1ff */
[----:B------:R-:W-:Y:S01]  /*1140*/  IMAD R4, R92, R5, R4 ;  /* 0x000000055c047224 */ /* 0x000fe200078e0204 */
[----:B------:R-:W-:Y:S01]  /*1150*/  @!P1 LOP3.LUT R9, RZ, R14, RZ, 0x33, !PT ;  /* 0x0000000eff099212 */ /* 0x000fe200078e33ff */
[----:B------:R-:W-:-:S03]  /*1160*/  IMAD.WIDE.U32 R10, R84, R223, R10 ;  /* 0x000000df540a7225 */ /* 0x000fc600078e000a */
[----:B------:R-:W-:Y:S01]  /*1170*/  IADD3 R19, PT, PT, R19, R4, RZ ;  /* 0x0000000413137210 */ /* 0x000fe20007ffe0ff */
[----:B------:R-:W-:Y:S01]  /*1180*/  IMAD.IADD R11, R11, 0x1, R8 ;  /* 0x000000010b0b7824 */ /* 0x000fe200078e0208 */
[----:B------:R-:W-:Y:S01]  /*1190*/  SHF.R.S32.HI R4, RZ, 0x1f, R9 ;  /* 0x0000001fff047819 */ /* 0x000fe20000011409 */
[-C--:B------:R-:W-:Y:S02]  /*11a0*/  IMAD R7, R17, R9.reuse, RZ ;  /* 0x0000000911077224 */ /* 0x080fe400078e02ff */
[----:B------:R-:W-:Y:S02]  /*11b0*/  IMAD R5, R13, R6, RZ ;  /* 0x000000060d057224 */ /* 0x000fe400078e02ff */
[----:B------:R-:W-:-:S04]  /*11c0*/  IMAD.WIDE.U32 R8, R16, R9, R10 ;  /* 0x0000000910087225 */ /* 0x000fc800078e000a */
[----:B------:R-:W-:Y:S01]  /*11d0*/  IMAD R4, R16, R4, R7 ;  /* 0x0000000410047224 */ /* 0x000fe200078e0207 */
[----:B------:R-:W-:Y:S01]  /*11e0*/  MOV R7, RZ ;  /* 0x000000ff00077202 */ /* 0x000fe20000000f00 */
[C---:B------:R-:W-:Y:S02]  /*11f0*/  IMAD R5, R12.reuse, R0, R5 ;  /* 0x000000000c057224 */ /* 0x040fe400078e0205 */
[----:B------:R-:W-:Y:S01]  /*1200*/  IMAD.WIDE.U32 R12, R12, R6, R18 ;  /* 0x000000060c0c7225 */ /* 0x000fe200078e0012 */
[----:B------:R-:W-:Y:S02]  /*1210*/  IADD3 R6, PT, PT, R9, R4, RZ ;  /* 0x0000000409067210 */ /* 0x000fe40007ffe0ff */
[----:B------:R-:W-:Y:S01]  /*1220*/  MOV R9, R223 ;  /* 0x000000df00097202 */ /* 0x000fe20000000f00 */
[----:B------:R-:W-:Y:S02]  /*1230*/  IMAD.IADD R10, R13, 0x1, R5 ;  /* 0x000000010d0a7824 */ /* 0x000fe400078e0205 */
.L_x_3690:
[----:B------:R-:W-:Y:S05]  /*1240*/  BSYNC.RECONVERGENT B0 ;  /* 0x0000000000007941 */ /* 0x000fea0003800200 */
.L_x_3688:
[----:B------:R-:W2:Y:S04]  /*1250*/  LD.E.64 R26, desc[UR4][R90.64+0x18] ;  /* 0x000018045a1a7980 */ /* 0x000ea8000c101b00 */
[----:B------:R-:W3:Y:S04]  /*1260*/  LD.E.64 R22, desc[UR4][R90.64+0x8] ;  /* 0x000008045a167980 */ /* 0x000ee8000c101b00 */
[----:B------:R-:W4:Y:S04]  /*1270*/  LD.E.64 R18, desc[UR4][R90.64+0x48] ;  /* 0x000048045a127980 */ /* 0x000f28000c101b00 */
[----:B------:R-:W5:Y:S04]  /*1280*/  LD.E.64 R20, desc[UR4][R90.64+0x30] ;  /* 0x000030045a147980 */ /* 0x000f68000c101b00 */
[----:B------:R-:W4:Y:S04]  /*1290*/  LD.E.64 R16, desc[UR4][R90.64] ;  /* 0x000000045a107980 */ /* 0x000f28000c101b00 */
[----:B------:R-:W4:Y:S01]  /*12a0*/  LD.E.64 R4, desc[UR4][R90.64+0x10] ;  /* 0x000010045a047980 */ /* 0x000f22000c101b00 */
[-C--:B------:R-:W-:Y:S01]  /*12b0*/  IABS R13, R14.reuse ;  /* 0x0000000e000d7213 */ /* 0x080fe20000000000 */
[----:B------:R-:W-:Y:S01]  /*12c0*/  IMAD.MOV.U32 R30, RZ, RZ, RZ ;  /* 0x000000ffff1e7224 */ /* 0x000fe200078e00ff */
[----:B------:R-:W-:Y:S01]  /*12d0*/  IABS R15, R14 ;  /* 0x0000000e000f7213 */ /* 0x000fe20000000000 */
[----:B------:R-:W-:Y:S01]  /*12e0*/  IMAD R7, R7, R92, RZ ;  /* 0x0000005c07077224 */ /* 0x000fe200078e02ff */
[----:B------:R-:W1:Y:S01]  /*12f0*/  I2F.RP R25, R13 ;  /* 0x0000000d00197306 */ /* 0x000e620000209400 */
[----:B------:R-:W-:Y:S01]  /*1300*/  IMAD.MOV.U32 R197, RZ, RZ, RZ ;  /* 0x000000ffffc57224 */ /* 0x000fe200078e00ff */
[----:B------:R-:W1:Y:S01]  /*1310*/  S2UR UR6, SR_CgaCtaId ;  /* 0x00000000000679c3 */ /* 0x000e620000008800 */
[----:B------:R-:W-:Y:S01]  /*1320*/  IMAD.MOV R15, RZ, RZ, -R15 ;  /* 0x000000ffff0f7224 */ /* 0x000fe200078e0a0f */
[----:B------:R-:W-:Y:S01]  /*1330*/  UMOV UR7, 0x400 ;  /* 0x0000040000077882 */ /* 0x000fe20000000000 */
[----:B------:R-:W-:Y:S01]  /*1340*/  IMAD R7, R9, R93, R7 ;  /* 0x0000005d09077224 */ /* 0x000fe200078e0207 */
[C---:B------:R-:W-:Y:S01]  /*1350*/  SHF.L.U64.HI R211, R84.reuse, 0x5, R85 ;  /* 0x0000000554d37819 */ /* 0x040fe20000010255 */
[----:B------:R-:W-:Y:S01]  /*1360*/  IMAD.SHL.U32 R210, R84, 0x20, RZ ;  /* 0x0000002054d27824 */ /* 0x000fe200078e00ff */
[C-C-:B------:R-:W-:Y:S01]  /*1370*/  SHF.L.U64.HI R209, R92.reuse, 0x5, R93.reuse ;  /* 0x000000055cd17819 */ /* 0x140fe2000001025d */
[----:B------:R-:W-:Y:S01]  /*1380*/  IMAD.SHL.U32 R208, R92, 0x20, RZ ;  /* 0x000000205cd07824 */ /* 0x000fe200078e00ff */
[----:B------:R-:W-:Y:S01]  /*1390*/  SHF.R.U32.HI R201, RZ, 0x1, R198 ;  /* 0x00000001ffc97819 */ /* 0x000fe200000116c6 */
[----:B------:R-:W-:Y:S01]  /*13a0*/  IMAD.SHL.U32 R89, R198, 0x40, RZ ;  /* 0x00000040c6597824 */ /* 0x000fe200078e00ff */
[----:B------:R-:W-:Y:S01]  /*13b0*/  SHF.L.U64.HI R135, R92, 0x4, R93 ;  /* 0x000000045c877819 */ /* 0x000fe2000001025d */
[----:B------:R-:W-:Y:S01]  /*13c0*/  IMAD.SHL.U32 R200, R198, 0x20, RZ ;  /* 0x00000020c6c87824 */ /* 0x000fe200078e00ff */
[----:B------:R-:W-:Y:S01]  /*13d0*/  SHF.L.U64.HI R213, R84, 0x4, R85 ;  /* 0x0000000454d57819 */ /* 0x000fe20000010255 */
[----:B-1----:R-:W1:Y:S01]  /*13e0*/  MUFU.RCP R24, R25 ;  /* 0x0000001900187308 */ /* 0x002e620000001000 */
[----:B------:R-:W-:-:S02]  /*13f0*/  IMAD.MOV.U32 R88, RZ, RZ, 0x40 ;  /* 0x00000040ff587424 */ /* 0x000fc400078e00ff */
[----:B------:R-:W-:Y:S01]  /*1400*/  LOP3.LUT R200, R200, 0x7c00, RZ, 0xc0, !PT ;  /* 0x00007c00c8c87812 */ /* 0x000fe200078ec0ff */
[----:B------:R-:W-:Y:S01]  /*1410*/  IMAD.SHL.U32 R212, R84, 0x10, RZ ;  /* 0x0000001054d47824 */ /* 0x000fe200078e00ff */
[----:B------:R-:W-:Y:S01]  /*1420*/  ULEA UR6, UR6, UR7, 0x18 ;  /* 0x0000000706067291 */ /* 0x000fe2000f8ec0ff */
[----:B-1----:R-:W-:-:S05]  /*1430*/  VIADD R24, R24, 0xffffffe ;  /* 0x0ffffffe18187836 */ /* 0x002fca0000000000 */
[----:B------:R-:W-:Y:S01]  /*1440*/  IMAD.U32 R199, RZ, RZ, UR6 ;  /* 0x00000006ffc77e24 */ /* 0x000fe2000f8e00ff */
[----:B------:R-:W1:Y:S02]  /*1450*/  F2I.FTZ.U32.TRUNC.NTZ R31, R24 ;  /* 0x00000018001f7305 */ /* 0x000e64000021f000 */
[----:B-1----:R-:W-:-:S04]  /*1460*/  IMAD.MOV R0, RZ, RZ, -R31 ;  /* 0x000000ffff007224 */ /* 0x002fc800078e0a1f */
[----:B------:R-:W-:Y:S01]  /*1470*/  IMAD R11, R0, R13, RZ ;  /* 0x0000000d000b7224 */ /* 0x000fe200078e02ff */
[----:B------:R-:W-:-:S03]  /*1480*/  IABS R0, R219 ;  /* 0x000000db00007213 */ /* 0x000fc60000000000 */
[----:B------:R-:W-:-:S06]  /*1490*/  IMAD.HI.U32 R11, R31, R11, R30 ;  /* 0x0000000b1f0b7227 */ /* 0x000fcc00078e001e */
[----:B------:R-:W-:-:S04]  /*14a0*/  IMAD.HI.U32 R11, R11, R0, RZ ;  /* 0x000000000b0b7227 */ /* 0x000fc800078e00ff */
[----:B------:R-:W-:Y:S02]  /*14b0*/  IMAD R24, R11, R15, R0 ;  /* 0x0000000f0b187224 */ /* 0x000fe400078e0200 */
[----:B------:R-:W-:-:S03]  /*14c0*/  IMAD.SHL.U32 R0, R198, 0x8, RZ ;  /* 0x00000008c6007824 */ /* 0x000fc600078e00ff */
[----:B------:R-:W-:Y:S02]  /*14d0*/  ISETP.GT.U32.AND P2, PT, R13, R24, PT ;  /* 0x000000180d00720c */ /* 0x000fe40003f44070 */
[----:B------:R-:W-:-:S04]  /*14e0*/  LOP3.LUT R196, R0, 0x38, RZ, 0xc0, !PT ;  /* 0x0000003800c47812 */ /* 0x000fc800078ec0ff */
[----:B------:R-:W-:-:S07]  /*14f0*/  IADD3 R12, P0, PT, R196, R12, RZ ;  /* 0x0000000cc40c7210 */ /* 0x000fce0007f1e0ff */
[----:B------:R-:W-:Y:S01]  /*1500*/  @!P2 IMAD.IADD R24, R24, 0x1, -R13 ;  /* 0x000000011818a824 */ /* 0x000fe200078e0a0d */
[----:B------:R-:W-:-:S04]  /*1510*/  @!P2 IADD3 R11, PT, PT, R11, 0x1, RZ ;  /* 0x000000010b0ba810 */ /* 0x000fc80007ffe0ff */
[----:B------:R-:W-:Y:S02]  /*1520*/  ISETP.GE.U32.AND P3, PT, R24, R13, PT ;  /* 0x0000000d1800720c */ /* 0x000fe40003f66070 */
[----:B------:R-:W-:-:S04]  /*1530*/  LOP3.LUT R13, R219, R14, RZ, 0x3c, !PT ;  /* 0x0000000edb0d7212 */ /* 0x000fc800078e3cff */
[----:B------:R-:W-:Y:S01]  /*1540*/  ISETP.GE.AND P1, PT, R13, RZ, PT ;  /* 0x000000ff0d00720c */ /* 0x000fe20003f26270 */
[----:B------:R-:W-:Y:S01]  /*1550*/  IMAD.X R13, RZ, RZ, R10, P0 ;  /* 0x000000ffff0d7224 */ /* 0x000fe200000e060a */
[----:B------:R-:W-:Y:S02]  /*1560*/  ISETP.NE.AND P0, PT, R14, RZ, PT ;  /* 0x000000ff0e00720c */ /* 0x000fe40003f05270 */
[----:B------:R-:W-:Y:S01]  /*1570*/  SHF.R.U32.HI R10, RZ, 0x3, R198 ;  /* 0x00000003ff0a7819 */ /* 0x000fe200000116c6 */
[----:B------:R-:W-:Y:S01]  /*1580*/  IMAD.WIDE.U32 R12, R9, R92, R12 ;  /* 0x0000005c090c7225 */ /* 0x000fe200078e000c */
[----:B------:R-:W-:-:S03]  /*1590*/  LOP3.LUT R9, R0, 0x1c0, RZ, 0xc0, !PT ;  /* 0x000001c000097812 */ /* 0x000fc600078ec0ff */
[----:B------:R-:W-:Y:S01]  /*15a0*/  @P3 VIADD R11, R11, 0x1 ;  /* 0x000000010b0b3836 */ /* 0x000fe20000000000 */
[----:B------:R-:W-:Y:S01]  /*15b0*/  LOP3.LUT R9, R9, 0x38, R198, 0xf8, !PT ;  /* 0x0000003809097812 */ /* 0x000fe200078ef8c6 */
[----:B------:R-:W-:Y:S02]  /*15c0*/  IMAD.IADD R13, R13, 0x1, R7 ;  /* 0x000000010d0d7824 */ /* 0x000fe400078e0207 */
[----:B------:R-:W-:Y:S01]  /*15d0*/  @!P1 IMAD.MOV R11, RZ, RZ, -R11 ;  /* 0x000000ffff0b9224 */ /* 0x000fe200078e0a0b */
[----:B------:R-:W-:Y:S02]  /*15e0*/  LOP3.LUT R9, R9, R196, RZ, 0x3c, !PT ;  /* 0x000000c409097212 */ /* 0x000fe400078e3cff */
[----:B------:R-:W-:Y:S02]  /*15f0*/  @!P0 LOP3.LUT R11, RZ, R14, RZ, 0x33, !PT ;  /* 0x0000000eff0b8212 */ /* 0x000fe400078e33ff */
[----:B------:R-:W-:Y:S02]  /*1600*/  IADD3 R14, P0, PT, R196, R8, RZ ;  /* 0x00000008c40e7210 */ /* 0x000fe40007f1e0ff */
[----:B------:R-:W-:Y:S01]  /*1610*/  SHF.R.S32.HI R8, RZ, 0x1f, R11 ;  /* 0x0000001fff087819 */ /* 0x000fe2000001140b */
[----:B------:R-:W-:Y:S01]  /*1620*/  IMAD R7, R29, R11, RZ ;  /* 0x0000000b1d077224 */ /* 0x000fe200078e02ff */
[----:B------:R-:W-:Y:S01]  /*1630*/  LOP3.LUT R0, R9, 0x1e00, R0, 0xf8, !PT ;  /* 0x00001e0009007812 */ /* 0x000fe200078ef800 */
[----:B------:R-:W-:-:S02]  /*1640*/  IMAD.X R15, RZ, RZ, R6, P0 ;  /* 0x000000ffff0f7224 */ /* 0x000fc400000e0606 */
[----:B------:R-:W-:Y:S02]  /*1650*/  IMAD R7, R8, R28, R7 ;  /* 0x0000001c08077224 */ /* 0x000fe400078e0207 */
[----:B------:R-:W-:Y:S02]  /*1660*/  IMAD R8, R85, R10, RZ ;  /* 0x0000000a55087224 */ /* 0x000fe400078e02ff */
[----:B------:R-:W-:-:S04]  /*1670*/  IMAD.WIDE.U32 R14, R10, R84, R14 ;  /* 0x000000540a0e7225 */ /* 0x000fc800078e000e */
[----:B------:R-:W-:Y:S01]  /*1680*/  IMAD.WIDE.U32 R12, R11, R28, R12 ;  /* 0x0000001c0b0c7225 */ /* 0x000fe200078e000c */
[----:B------:R-:W-:-:S03]  /*1690*/  IADD3 R215, PT, PT, R15, R8, RZ ;  /* 0x000000080fd77210 */ /* 0x000fc60007ffe0ff */
[----:B------:R-:W-:Y:S02]  /*16a0*/  IMAD.MOV.U32 R11, RZ, RZ, RZ ;  /* 0x000000ffff0b7224 */ /* 0x000fe400078e00ff */
[----:B------:R-:W-:Y:S02]  /*16b0*/  IMAD.IADD R7, R13, 0x1, R7 ;  /* 0x000000010d077824 */ /* 0x000fe400078e0207 */
[----:B------:R-:W-:Y:S01]  /*16c0*/  IMAD R229, R0, 0x2, R199 ;  /* 0x0000000200e57824 */ /* 0x000fe200078e02c7 */
[----:B------:R-:W-:Y:S01]  /*16d0*/  LOP3.LUT R0, R89, 0x400, RZ, 0xc0, !PT ;  /* 0x0000040059007812 */ /* 0x000fe200078ec0ff */
[-C--:B--2---:R-:W-:Y:S02]  /*16e0*/  IMAD R6, R27, R220.reuse, RZ ;  /* 0x000000dc1b067224 */ /* 0x084fe400078e02ff */
[----:B------:R-:W-:Y:S01]  /*16f0*/  IMAD.WIDE.U32 R26, R26, R220, R196 ;  /* 0x000000dc1a1a7225 */ /* 0x000fe200078e00c4 */
[----:B---3--:R-:W-:-:S03]  /*1700*/  LEA R214, P0, R14, R22, 0x1 ;  /* 0x000000160ed67211 */ /* 0x008fc600078008ff */
[----:B------:R-:W-:Y:S01]  /*1710*/  IMAD.IADD R27, R27, 0x1, R6 ;  /* 0x000000011b1b7824 */ /* 0x000fe200078e0206 */
[----:B------:R-:W-:Y:S01]  /*1720*/  LEA.HI.X R215, R14, R23, R215, 0x1, P0 ;  /* 0x000000170ed77211 */ /* 0x000fe200000f0cd7 */
[----:B------:R-:W-:Y:S01]  /*1730*/  IMAD.WIDE.U32 R22, R221, 0x40, R10 ;  /* 0x00000040dd167825 */ /* 0x000fe200078e000a */
[----:B-----5:R-:W-:-:S03]  /*1740*/  SHF.L.U64.HI R13, R20, 0x5, R21 ;  /* 0x00000005140d7819 */ /* 0x020fc60000010215 */
[----:B----4-:R-:W-:Y:S01]  /*1750*/  IMAD R8, R19, R219, RZ ;  /* 0x000000db13087224 */ /* 0x010fe200078e02ff */
[----:B------:R-:W-:Y:S01]  /*1760*/  SHF.L.U64.HI R19, R20, 0x4, R21 ;  /* 0x0000000414137819 */ /* 0x000fe20000010215 */
[----:B------:R-:W-:-:S04]  /*1770*/  IMAD.WIDE.U32 R24, R219, R18, R26 ;  /* 0x00000012db187225 */ /* 0x000fc800078e001a */
[----:B------:R-:W-:Y:S02]  /*1780*/  IMAD.MOV.U32 R6, RZ, RZ, R12 ;  /* 0x000000ffff067224 */ /* 0x000fe400078e000c */
[C---:B------:R-:W-:Y:S02]  /*1790*/  IMAD.SHL.U32 R12, R20.reuse, 0x20, RZ ;  /* 0x00000020140c7824 */ /* 0x040fe400078e00ff */
[----:B------:R-:W-:Y:S02]  /*17a0*/  IMAD R9, R23, R20, RZ ;  /* 0x0000001417097224 */ /* 0x000fe400078e02ff */
[C---:B------:R-:W-:Y:S02]  /*17b0*/  IMAD.SHL.U32 R18, R20.reuse, 0x10, RZ ;  /* 0x0000001014127824 */ /* 0x040fe400078e00ff */
[----:B------:R-:W-:Y:S02]  /*17c0*/  IMAD.IADD R25, R25, 0x1, R8 ;  /* 0x0000000119197824 */ /* 0x000fe400078e0208 */
[----:B------:R-:W-:-:S04]  /*17d0*/  IMAD.WIDE.U32 R12, R20, R22, R12 ;  /* 0x00000016140c7225 */ /* 0x000fc800078e000c */
[----:B------:R-:W-:Y:S01]  /*17e0*/  IMAD R9, R21, R22, R9 ;  /* 0x0000001615097224 */ /* 0x000fe200078e0209 */
[--C-:B------:R-:W-:Y:S01]  /*17f0*/  IADD3 R21, P1, P0, R24, R12, R18.reuse ;  /* 0x0000000c18157210 */ /* 0x100fe2000783e012 */
[----:B------:R-:W-:Y:S01]  /*1800*/  IMAD.WIDE.U32 R26, R20, R22, R18 ;  /* 0x00000016141a7225 */ /* 0x000fe200078e0012 */
[----:B------:R-:W-:Y:S02]  /*1810*/  IADD3 R15, P2, PT, R24, R12, RZ ;  /* 0x0000000c180f7210 */ /* 0x000fe40007f5e0ff */
[----:B------:R-:W-:Y:S01]  /*1820*/  IADD3 R13, PT, PT, R9, R13, RZ ;  /* 0x0000000d090d7210 */ /* 0x000fe20007ffe0ff */
[----:B------:R-:W-:Y:S01]  /*1830*/  IMAD.WIDE.U32 R22, R20, R22, R24 ;  /* 0x0000001614167225 */ /* 0x000fe200078e0018 */
[----:B------:R-:W-:Y:S02]  /*1840*/  IADD3 R11, P3, PT, R24, R26, RZ ;  /* 0x0000001a180b7210 */ /* 0x000fe40007f7e0ff */
[----:B------:R-:W-:Y:S01]  /*1850*/  IADD3.X R19, PT, PT, R25, R13, R19, P1, P0 ;  /* 0x0000000d19137210 */ /* 0x000fe20000fe0413 */
[----:B------:R-:W-:Y:S01]  /*1860*/  IMAD.IADD R23, R23, 0x1, R9 ;  /* 0x0000000117177824 */ /* 0x000fe200078e0209 */
[----:B------:R-:W-:Y:S01]  /*1870*/  LEA R24, P4, R22, R16, 0x1 ;  /* 0x0000001016187211 */ /* 0x000fe200078808ff */
[----:B------:R-:W-:Y:S01]  /*1880*/  IMAD.X R13, R13, 0x1, R25, P2 ;  /* 0x000000010d0d7824 */ /* 0x000fe200010e0619 */
[----:B------:R-:W-:Y:S01]  /*1890*/  IADD3.X R9, PT, PT, R25, R9, R27, P3, !PT ;  /* 0x0000000919097210 */ /* 0x000fe20001ffe41b */
[----:B------:R-:W-:Y:S01]  /*18a0*/  IMAD.WIDE.U32 R216, R10, R92, R6 ;  /* 0x0000005c0ad87225 */ /* 0x000fe200078e0006 */
[----:B------:R-:W-:-:S02]  /*18b0*/  LEA.HI.X R25, R22, R17, R23, 0x1, P4 ;  /* 0x0000001116197211 */ /* 0x000fc400020f0c17 */
[-C--:B------:R-:W-:Y:S01]  /*18c0*/  LEA R22, P2, R11, R16.reuse, 0x1 ;  /* 0x000000100b167211 */ /* 0x080fe200078408ff */
[----:B------:R-:W-:Y:S01]  /*18d0*/  IMAD.MOV.U32 R197, RZ, RZ, 0x20 ;  /* 0x00000020ffc57424 */ /* 0x000fe200078e00ff */
[-C--:B------:R-:W-:Y:S01]  /*18e0*/  LEA R8, P1, R15, R16.reuse, 0x1 ;  /* 0x000000100f087211 */ /* 0x080fe200078208ff */
[----:B------:R-:W-:Y:S01]  /*18f0*/  @!PT LDS RZ, [RZ] ;  /* 0x00000000fffff984 */ /* 0x000fe20000000800 */
[----:B------:R-:W-:Y:S01]  /*1900*/  @!PT LDS RZ, [RZ] ;  /* 0x00000000fffff984 */ /* 0x000fe20000000800 */
[----:B------:R-:W-:Y:S01]  /*1910*/  @!PT LDS RZ, [RZ] ;  /* 0x00000000fffff984 */ /* 0x000fe20000000800 */
[----:B------:R-:W-:Y:S01]  /*1920*/  LDGSTS.E.BYPASS.LTC128B.128 [R229], desc[UR4][R24.64] ;  /* 0x0000000018e57fae */ /* 0x000fe2000b981a04 */
[----:B------:R-:W-:Y:S02]  /*1930*/  LEA R12, P0, R21, R16, 0x1 ;  /* 0x00000010150c7211 */ /* 0x000fe400078008ff */
[-C--:B------:R-:W-:Y:S01]  /*1940*/  LEA.HI.X R23, R11, R17.reuse, R9, 0x1, P2 ;  /* 0x000000110b177211 */ /* 0x080fe200010f0c09 */
[----:B------:R-:W-:Y:S01]  /*1950*/  LDGSTS.E.BYPASS.LTC128B.128 [R229+0x2000], desc[UR4][R24.64+0x80] ;  /* 0x0200008018e57fae */ /* 0x000fe2000b981a04 */
[-C--:B------:R-:W-:Y:S02]  /*1960*/  LEA.HI.X R9, R15, R17.reuse, R13, 0x1, P1 ;  /* 0x000000110f097211 */ /* 0x080fe400008f0c0d */
[----:B------:R-:W-:Y:S01]  /*1970*/  LEA.HI.X R13, R21, R17, R19, 0x1, P0 ;  /* 0x00000011150d7211 */ /* 0x000fe200000f0c13 */
[----:B------:R-:W-:Y:S01]  /*1980*/  LDGSTS.E.BYPASS.LTC128B.128 [R229+0x800], desc[UR4][R22.64] ;  /* 0x0080000016e57fae */ /* 0x000fe2000b981a04 */
[----:B------:R-:W-:-:S02]  /*1990*/  IADD3 R14, P0, PT, R210, R214, RZ ;  /* 0x000000d6d20e7210 */ /* 0x000fc40007f1e0ff */
[----:B------:R-:W-:Y:S01]  /*19a0*/  LOP3.LUT R7, R89, 0x1c0, RZ, 0xc0, !PT ;  /* 0x000001c059077812 */ /* 0x000fe200078ec0ff */
[----:B------:R-:W-:Y:S02]  /*19b0*/  LDGSTS.E.BYPASS.LTC128B.128 [R229+0x2800], desc[UR4][R22.64+0x80] ;  /* 0x0280008016e57fae */ /* 0x000fe4000b981a04 */
[----:B------:R-:W-:Y:S01]  /*19c0*/  IMAD.X R15, R211, 0x1, R215, P0 ;  /* 0x00000001d30f7824 */ /* 0x000fe200000e06d7 */
[-C--:B------:R-:W-:Y:S01]  /*19d0*/  IADD3 R16, P0, PT, R14, R210.reuse, RZ ;  /* 0x000000d20e107210 */ /* 0x080fe20007f1e0ff */
[----:B------:R-:W-:Y:S01]  /*19e0*/  LDGSTS.E.BYPASS.LTC128B.128 [R229+0x1000], desc[UR4][R8.64] ;  /* 0x0100000008e57fae */ /* 0x000fe2000b981a04 */
[----:B------:R-:W-:Y:S02]  /*19f0*/  LOP3.LUT R7, R7, 0x8, R198, 0xf8, !PT ;  /* 0x0000000807077812 */ /* 0x000fe400078ef8c6 */
[----:B------:R-:W-:Y:S01]  /*1a00*/  IADD3.X R17, PT, PT, R15, R211, RZ, P0, !PT ;  /* 0x000000d30f117210 */ /* 0x000fe200007fe4ff */
[----:B------:R1:W-:Y:S01]  /*1a10*/  LDGSTS.E.BYPASS.LTC128B.128 [R229+0x3000], desc[UR4][R8.64+0x80] ;  /* 0x0300008008e57fae */ /* 0x0003e2000b981a04 */
[----:B------:R-:W-:-:S02]  /*1a20*/  IADD3 R20, P0, PT, R16, R210, RZ ;  /* 0x000000d210147210 */ /* 0x000fc40007f1e0ff */
[----:B------:R-:W-:Y:S01]  /*1a30*/  LOP3.LUT R7, R7, R196, RZ, 0x3c, !PT ;  /* 0x000000c407077212 */ /* 0x000fe200078e3cff */
[----:B------:R-:W-:Y:S02]  /*1a40*/  LDGSTS.E.BYPASS.LTC128B.128 [R229+0x1800], desc[UR4][R12.64] ;  /* 0x018000000ce57fae */ /* 0x000fe4000b981a04 */
[----:B------:R-:W-:Y:S01]  /*1a50*/  IMAD.X R21, R17, 0x1, R211, P0 ;  /* 0x0000000111157824 */ /* 0x000fe200000e06d3 */
[----:B------:R-:W-:Y:S01]  /*1a60*/  IADD3 R18, P0, PT, R20, R210, RZ ;  /* 0x000000d214127210 */ /* 0x000fe20007f1e0ff */
[----:B------:R2:W-:Y:S01]  /*1a70*/  LDGSTS.E.BYPASS.LTC128B.128 [R229+0x3800], desc[UR4][R12.64+0x80] ;  /* 0x038000800ce57fae */ /* 0x0005e2000b981a04 */
[----:B------:R-:W-:-:S03]  /*1a80*/  IMAD R0, R7, 0x2, R0 ;  /* 0x0000000207007824 */ /* 0x000fc600078e0200 */
[----:B------:R-:W-:Y:S01]  /*1a90*/  IMAD.X R19, R21, 0x1, R211, P0 ;  /* 0x0000000115137824 */ /* 0x000fe200000e06d3 */
[----:B------:R-:W-:Y:S01]  /*1aa0*/  LDGSTS.E.BYPASS.LTC128B.128 [R229+0x4000], desc[UR4][R214.64] ;  /* 0x04000000d6e57fae */ /* 0x000fe2000b981a04 */
[----:B------:R-:W-:-:S03]  /*1ab0*/  IADD3 R83, PT, PT, R199, R0, RZ ;  /* 0x00000000c7537210 */ /* 0x000fc60007ffe0ff */
[----:B------:R-:W-:Y:S04]  /*1ac0*/  LDGSTS.E.BYPASS.LTC128B.128 [R229+0x8000], desc[UR4][R214.64+0x80] ;  /* 0x08000080d6e57fae */ /* 0x000fe8000b981a04 */
[----:B------:R-:W-:Y:S04]  /*1ad0*/  LDGSTS.E.BYPASS.LTC128B.128 [R229+0x4800], desc[UR4][R14.64] ;  /* 0x048000000ee57fae */ /* 0x000fe8000b981a04 */
[----:B------:R-:W-:Y:S01]  /*1ae0*/  LDGSTS.E.BYPASS.LTC128B.128 [R229+0x8800], desc[UR4][R14.64+0x80] ;  /* 0x088000800ee57fae */ /* 0x000fe2000b981a04 */
[----:B-1----:R-:W-:-:S03]  /*1af0*/  IMAD R9, R93, R10, RZ ;  /* 0x0000000a5d097224 */ /* 0x002fc600078e02ff */
[----:B------:R-:W-:Y:S02]  /*1b00*/  LDGSTS.E.BYPASS.LTC128B.128 [R229+0x5000], desc[UR4][R16.64] ;  /* 0x0500000010e57fae */ /* 0x000fe4000b981a04 */
[----:B------:R-:W-:Y:S02]  /*1b10*/  IADD3 R9, PT, PT, R217, R9, RZ ;  /* 0x00000009d9097210 */ /* 0x000fe40007ffe0ff */
[----:B------:R-:W-:Y:S01]  /*1b20*/  LDGSTS.E.BYPASS.LTC128B.128 [R229+0x9000], desc[UR4][R16.64+0x80] ;  /* 0x0900008010e57fae */ /* 0x000fe2000b981a04 */
[----:B--2---:R-:W-:-:S03]  /*1b30*/  IADD3 R12, P0, PT, R18, R210, RZ ;  /* 0x000000d2120c7210 */ /* 0x004fc60007f1e0ff */
[----:B------:R-:W-:Y:S02]  /*1b40*/  LDGSTS.E.BYPASS.LTC128B.128 [R229+0x5800], desc[UR4][R20.64] ;  /* 0x0580000014e57fae */ /* 0x000fe4000b981a04 */
[--C-:B------:R-:W-:Y:S01]  /*1b50*/  IMAD.X R13, R19, 0x1, R211.reuse, P0 ;  /* 0x00000001130d7824 */ /* 0x100fe200000e06d3 */
[-C--:B------:R-:W-:Y:S01]  /*1b60*/  IADD3 R24, P0, PT, R12, R210.reuse, RZ ;  /* 0x000000d20c187210 */ /* 0x080fe20007f1e0ff */
[----:B------:R-:W-:Y:S04]  /*1b70*/  LDGSTS.E.BYPASS.LTC128B.128 [R229+0x9800], desc[UR4][R20.64+0x80] ;  /* 0x0980008014e57fae */ /* 0x000fe8000b981a04 */
[--C-:B------:R-:W-:Y:S01]  /*1b80*/  IMAD.X R25, R13, 0x1, R211.reuse, P0 ;  /* 0x000000010d197824 */ /* 0x100fe200000e06d3 */
[----:B------:R-:W-:Y:S01]  /*1b90*/  IADD3 R22, P0, PT, R24, R210, RZ ;  /* 0x000000d218167210 */ /* 0x000fe20007f1e0ff */
[----:B------:R-:W-:Y:S04]  /*1ba0*/  LDGSTS.E.BYPASS.LTC128B.128 [R229+0x6000], desc[UR4][R18.64] ;  /* 0x0600000012e57fae */ /* 0x000fe8000b981a04 */
[----:B------:R-:W-:Y:S01]  /*1bb0*/  LDGSTS.E.BYPASS.LTC128B.128 [R229+0xa000], desc[UR4][R18.64+0x80] ;  /* 0x0a00008012e57fae */ /* 0x000fe2000b981a04 */
[----:B------:R-:W-:Y:S01]  /*1bc0*/  IMAD.X R23, R25, 0x1, R211, P0 ;  /* 0x0000000119177824 */ /* 0x000fe200000e06d3 */
[----:B------:R-:W-:-:S02]  /*1bd0*/  LEA R217, P0, R216, R4, 0x1 ;  /* 0x00000004d8d97211 */ /* 0x000fc400078008ff */
[----:B------:R-:W-:Y:S02]  /*1be0*/  LDGSTS.E.BYPASS.LTC128B.128 [R229+0x6800], desc[UR4][R12.64] ;  /* 0x068000000ce57fae */ /* 0x000fe4000b981a04 */
[----:B------:R-:W-:Y:S01]  /*1bf0*/  LEA.HI.X R216, R216, R5, R9, 0x1, P0 ;  /* 0x00000005d8d87211 */ /* 0x000fe200000f0c09 */
[----:B------:R-:W-:Y:S01]  /*1c00*/  IMAD.MOV.U32 R4, RZ, RZ, R217 ;  /* 0x000000ffff047224 */ /* 0x000fe200078e00d9 */
[----:B------:R1:W-:Y:S01]  /*1c10*/  LDGSTS.E.BYPASS.LTC128B.128 [R229+0xa800], desc[UR4][R12.64+0x80] ;  /* 0x0a8000800ce57fae */ /* 0x0003e2000b981a04 */
[----:B------:R-:W-:Y:S02]  /*1c20*/  IADD3 R8, P0, PT, R208, R217, RZ ;  /* 0x000000d9d0087210 */ /* 0x000fe40007f1e0ff */
[--C-:B------:R-:W-:Y:S01]  /*1c30*/  IMAD.MOV.U32 R5, RZ, RZ, R216.reuse ;  /* 0x000000ffff057224 */ /* 0x100fe200078e00d8 */
[----:B------:R2:W-:Y:S02]  /*1c40*/  LDGSTS.E.BYPASS.LTC128B.128 [R229+0x7000], desc[UR4][R24.64] ;  /* 0x0700000018e57fae */ /* 0x0005e4000b981a04 */
[----:B------:R-:W-:-:S02]  /*1c50*/  IMAD.X R9, R209, 0x1, R216, P0 ;  /* 0x00000001d1097824 */ /* 0x000fc400000e06d8 */
[----:B------:R2:W-:Y:S04]  /*1c60*/  LDGSTS.E.BYPASS.LTC128B.128 [R229+0xb000], desc[UR4][R24.64+0x80] ;  /* 0x0b00008018e57fae */ /* 0x0005e8000b981a04 */
[----:B------:R2:W-:Y:S04]  /*1c70*/  LDGSTS.E.BYPASS.LTC128B.128 [R229+0x7800], desc[UR4][R22.64] ;  /* 0x0780000016e57fae */ /* 0x0005e8000b981a04 */
[----:B------:R2:W-:Y:S04]  /*1c80*/  LDGSTS.E.BYPASS.LTC128B.128 [R229+0xb800], desc[UR4][R22.64+0x80] ;  /* 0x0b80008016e57fae */ /* 0x0005e8000b981a04 */
[----:B------:R-:W0:Y:S01]  /*1c90*/  LDGDEPBAR ;  /* 0x00000000000079af */ /* 0x000e220000000000 */
[----:B-1----:R-:W-:-:S05]  /*1ca0*/  IADD3 R12, P0, PT, R8, R208, RZ ;  /* 0x000000d0080c7210 */ /* 0x002fca0007f1e0ff */
[----:B------:R-:W-:Y:S01]  /*1cb0*/  IMAD.X R13, R9, 0x1, R209, P0 ;  /* 0x00000001090d7824 */ /* 0x000fe200000e06d1 */
[----:B------:R-:W-:-:S04]  /*1cc0*/  IADD3 R10, P0, PT, R12, R208, RZ ;  /* 0x000000d00c0a7210 */ /* 0x000fc80007f1e0ff */
[----:B------:R-:W-:Y:S02]  /*1cd0*/  IADD3.X R11, PT, PT, R13, R209, RZ, P0, !PT ;  /* 0x000000d10d0b7210 */ /* 0x000fe400007fe4ff */
[----:B------:R-:W-:Y:S01]  /*1ce0*/  IADD3 R6, P0, PT, R10, R208, RZ ;  /* 0x000000d00a067210 */ /* 0x000fe20007f1e0ff */
[----:B------:R-:W-:-:S12]  /*1cf0*/  DEPBAR.LE SB0, 0x0 ;  /* 0x000080000000791a */ /* 0x000fd80000000000 */
[----:B------:R-:W-:Y:S05]  /*1d00*/  WARPSYNC.ALL ;  /* 0x0000000000007948 */ /* 0x000fea0003800000 */
[----:B------:R-:W-:Y:S01]  /*1d10*/  BAR.SYNC.DEFER_BLOCKING 0x0 ;  /* 0x0000000000007b1d */ /* 0x000fe20000010000 */
[----:B------:R-:W-:-:S05]  /*1d20*/  IMAD.X R7, R11, 0x1, R209, P0 ;  /* 0x000000010b077824 */ /* 0x000fca00000e06d1 */
[----:B------:R-:W-:Y:S01]  /*1d30*/  BSSY.RECONVERGENT B1, `(.L_x_3691) ;  /* 0x0000164000017945 */ /* 0x000fe20003800200 */
[----:B------:R-:W-:Y:S01]  /*1d40*/  @!PT LDS RZ, [RZ] ;  /* 0x00000000fffff984 */ /* 0x000fe20000000800 */
[----:B------:R-:W-:Y:S01]  /*1d50*/  @!PT LDS RZ, [RZ] ;  /* 0x00000000fffff984 */ /* 0x000fe20000000800 */
[----:B------:R-:W-:Y:S01]  /*1d60*/  @!PT LDS RZ, [RZ] ;  /* 0x00000000fffff984 */ /* 0x000fe20000000800 */
[----:B------:R-:W-:Y:S04]  /*1d70*/  LDGSTS.E.BYPASS.LTC128B.128 [R229+0xc000], desc[UR4][R4.64] ;  /* 0x0c00000004e57fae */ /* 0x000fe8000b981a04 */
[----:B------:R1:W-:Y:S04]  /*1d80*/  LDGSTS.E.BYPASS.LTC128B.128 [R229+0x10000], desc[UR4][R4.64+0x80] ;  /* 0x1000008004e57fae */ /* 0x0003e8000b981a04 */
[----:B------:R-:W-:Y:S04]  /*1d90*/  LDGSTS.E.BYPASS.LTC128B.128 [R229+0xc800], desc[UR4][R8.64] ;  /* 0x0c80000008e57fae */ /* 0x000fe8000b981a04 */
[----:B------:R3:W-:Y:S04]  /*1da0*/  LDGSTS.E.BYPASS.LTC128B.128 [R229+0x10800], desc[UR4][R8.64+0x80] ;  /* 0x1080008008e57fae */ /* 0x0007e8000b981a04 */
[----:B------:R-:W-:Y:S04]  /*1db0*/  LDGSTS.E.BYPASS.LTC128B.128 [R229+0xd000], desc[UR4][R12.64] ;  /* 0x0d0000000ce57fae */ /* 0x000fe8000b981a04 */
[----:B------:R4:W-:Y:S04]  /*1dc0*/  LDGSTS.E.BYPASS.LTC128B.128 [R229+0x11000], desc[UR4][R12.64+0x80] ;  /* 0x110000800ce57fae */ /* 0x0009e8000b981a04 */
[----:B------:R-:W-:Y:S04]  /*1dd0*/  LDGSTS.E.BYPASS.LTC128B.128 [R229+0xd800], desc[UR4][R10.64] ;  /* 0x0d8000000ae57fae */ /* 0x000fe8000b981a04 */
[----:B------:R-:W-:Y:S01]  /*1de0*/  LDGSTS.E.BYPASS.LTC128B.128 [R229+0x11800], desc[UR4][R10.64+0x80] ;  /* 0x118000800ae57fae */ /* 0x000fe2000b981a04 */
[----:B-1----:R-:W-:-:S03]  /*1df0*/  LOP3.LUT R4, R201, 0x8, RZ, 0xc0, !PT ;  /* 0x00000008c9047812 */ /* 0x002fc600078ec0ff */
[----:B------:R-:W-:Y:S01]  /*1e00*/  LDGSTS.E.BYPASS.LTC128B.128 [R229+0xe000], desc[UR4][R6.64] ;  /* 0x0e00000006e57fae */ /* 0x000fe2000b981a04 */
[----:B------:R-:W-:-:S03]  /*1e10*/  LOP3.LUT R87, R4, 0x1c0, R89, 0xf8, !PT ;  /* 0x000001c004577812 */ /* 0x000fc600078ef859 */
[----:B------:R1:W-:Y:S01]  /*1e20*/  LDGSTS.E.BYPASS.LTC128B.128 [R229+0x12000], desc[UR4][R6.64+0x80] ;  /* 0x1200008006e57fae */ /* 0x0003e2000b981a04 */
[----:B------:R-:W-:Y:S02]  /*1e30*/  LOP3.LUT R4, R200, 0x200, R89, 0xf8, !PT ;  /* 0x00000200c8047812 */ /* 0x000fe400078ef859 */
[----:B---3--:R-:W-:Y:S02]  /*1e40*/  IADD3 R8, P0, PT, R6, R208, RZ ;  /* 0x000000d006087210 */ /* 0x008fe40007f1e0ff */
[----:B------:R-:W-:-:S03]  /*1e50*/  LOP3.LUT R87, R87, R196, RZ, 0x3c, !PT ;  /* 0x000000c457577212 */ /* 0x000fc600078e3cff */
[--C-:B------:R-:W-:Y:S01]  /*1e60*/  IMAD.X R9, R7, 0x1, R209.reuse, P0 ;  /* 0x0000000107097824 */ /* 0x100fe200000e06d1 */
[-C--:B------:R-:W-:Y:S02]  /*1e70*/  IADD3 R14, P0, PT, R8, R208.reuse, RZ ;  /* 0x000000d0080e7210 */ /* 0x080fe40007f1e0ff */
[----:B------:R-:W-:Y:S02]  /*1e80*/  LOP3.LUT R4, R4, R87, RZ, 0xfc, !PT ;  /* 0x0000005704047212 */ /* 0x000fe400078efcff */
[----:B------:R-:W-:Y:S01]  /*1e90*/  LDGSTS.E.BYPASS.LTC128B.128 [R229+0xe800], desc[UR4][R8.64] ;  /* 0x0e80000008e57fae */ /* 0x000fe2000b981a04 */
[----:B------:R-:W-:Y:S01]  /*1ea0*/  IMAD.X R15, R9, 0x1, R209, P0 ;  /* 0x00000001090f7824 */ /* 0x000fe200000e06d1 */
[----:B----4-:R-:W-:Y:S01]  /*1eb0*/  IADD3 R12, P0, PT, R14, R208, RZ ;  /* 0x000000d00e0c7210 */ /* 0x010fe20007f1e0ff */
[----:B------:R-:W-:Y:S01]  /*1ec0*/  IMAD R65, R4, 0x2, R199 ;  /* 0x0000000204417824 */ /* 0x000fe200078e02c7 */
[----:B------:R3:W-:Y:S02]  /*1ed0*/  LDGSTS.E.BYPASS.LTC128B.128 [R229+0x12800], desc[UR4][R8.64+0x80] ;  /* 0x1280008008e57fae */ /* 0x0007e4000b981a04 */
[----:B------:R-:W-:Y:S01]  /*1ee0*/  R2P PR, R198, 0x6 ;  /* 0x00000006c6007804 */ /* 0x000fe20000000000 */
[----:B------:R-:W-:Y:S01]  /*1ef0*/  IMAD.X R13, R15, 0x1, R209, P0 ;  /* 0x000000010f0d7824 */ /* 0x000fe200000e06d1 */
[----:B------:R-:W-:Y:S01]  /*1f00*/  LDGSTS.E.BYPASS.LTC128B.128 [R229+0xf000], desc[UR4][R14.64] ;  /* 0x0f0000000ee57fae */ /* 0x000fe2000b981a04 */
[----:B------:R-:W-:-:S02]  /*1f10*/  ISETP.NE.AND P4, PT, R132, 0x1, PT ;  /* 0x000000018400780c */ /* 0x000fc40003f85270 */
[----:B------:R-:W-:Y:S01]  /*1f20*/  SEL R86, R197, 0xffffffe0, !P1 ;  /* 0xffffffe0c5567807 */ /* 0x000fe20004800000 */
[----:B------:R-:W-:Y:S01]  /*1f30*/  LDGSTS.E.BYPASS.LTC128B.128 [R229+0x13000], desc[UR4][R14.64+0x80] ;  /* 0x130000800ee57fae */ /* 0x000fe2000b981a04 */
[----:B------:R-:W-:-:S03]  /*1f40*/  SEL R88, R88, 0xffffffc0, !P2 ;  /* 0xffffffc058587807 */ /* 0x000fc60005000000 */
[----:B------:R-:W-:Y:S01]  /*1f50*/  LDGSTS.E.BYPASS.LTC128B.128 [R229+0xf800], desc[UR4][R12.64] ;  /* 0x0f8000000ce57fae */ /* 0x000fe2000b981a04 */
[----:B------:R-:W-:Y:S01]  /*1f60*/  IMAD.IADD R82, R86, 0x1, R65 ;  /* 0x0000000156527824 */ /* 0x000fe200078e0241 */
[----:B------:R-:W-:Y:S01]  /*1f70*/  IADD3 R95, PT, PT, R88, R83, RZ ;  /* 0x00000053585f7210 */ /* 0x000fe20007ffe0ff */
[----:B------:R-:W-:Y:S01]  /*1f80*/  IMAD.IADD R80, R86, 0x1, R83 ;  /* 0x0000000156507824 */ /* 0x000fe200078e0253 */
[----:B------:R4:W-:Y:S01]  /*1f90*/  LDGSTS.E.BYPASS.LTC128B.128 [R229+0x13800], desc[UR4][R12.64+0x80] ;  /* 0x138000800ce57fae */ /* 0x0009e2000b981a04 */
[----:B------:R-:W-:Y:S02]  /*1fa0*/  IMAD.IADD R81, R88, 0x1, R65 ;  /* 0x0000000158517824 */ /* 0x000fe400078e0241 */
[C---:B------:R-:W-:Y:S01]  /*1fb0*/  IMAD.IADD R0, R86.reuse, 0x1, R95 ;  /* 0x0000000156007824 */ /* 0x040fe200078e025f */
[----:B------:R-:W-:Y:S01]  /*1fc0*/  LDSM.16.M88.4 R96, [R65] ;  /* 0x000000004160783b */ /* 0x000fe20000000200 */
[----:B------:R-:W-:-:S03]  /*1fd0*/  IMAD.IADD R94, R86, 0x1, R81 ;  /* 0x00000001565e7824 */ /* 0x000fc600078e0251 */
[----:B-1----:R-:W4:Y:S04]  /*1fe0*/  LDSM.16.M88.4 R4, [R83+0x4000] ;  /* 0x004000005304783b */ /* 0x002f280000000200 */
[----:B---3--:R-:W1:Y:S04]  /*1ff0*/  LDSM.16.M88.4 R8, [R83+0x4800] ;  /* 0x004800005308783b */ /* 0x008e680000000200 */
[----:B------:R-:W3:Y:S04]  /*2000*/  LDSM.16.M88.4 R144, [R83+0x5000] ;  /* 0x005000005390783b */ /* 0x000ee80000000200 */
[----:B------:R-:W5:Y:S04]  /*2010*/  LDSM.16.M88.4 R128, [R83+0x5800] ;  /* 0x005800005380783b */ /* 0x000f680000000200 */
[----:B------:R-:W5:Y:S04]  /*2020*/  LDSM.16.M88.4 R120, [R83+0x6000] ;  /* 0x006000005378783b */ /* 0x000f680000000200 */
[----:B------:R-:W5:Y:S04]  /*2030*/  LDSM.16.M88.4 R112, [R83+0x6800] ;  /* 0x006800005370783b */ /* 0x000f680000000200 */
[----:B------:R-:W5:Y:S04]  /*2040*/  LDSM.16.M88.4 R104, [R83+0x7000] ;  /* 0x007000005368783b */ /* 0x000f680000000200 */
[----:B--2---:R-:W2:Y:S04]  /*2050*/  LDSM.16.M88.4 R20, [R83+0x7800] ;  /* 0x007800005314783b */ /* 0x004ea80000000200 */
[----:B------:R-:W-:Y:S04]  /*2060*/  LDSM.16.M88.4 R40, [R82] ;  /* 0x000000005228783b */ /* 0x000fe80000000200 */
[----:B------:R-:W2:Y:S01]  /*2070*/  LDSM.16.M88.4 R24, [R80+0x4000] ;  /* 0x004000005018783b */ /* 0x000ea20000000200 */
[C---:B----4-:R-:W-:Y:S03]  /*2080*/  HMMA.16816.F32.BF16 R12, R96.reuse, R4, RZ ;  /* 0x00000004600c723c */ /* 0x050fe600000418ff */
[----:B------:R-:W4:Y:S04]  /*2090*/  LDSM.16.M88.4 R32, [R80+0x4800] ;  /* 0x004800005020783b */ /* 0x000f280000000200 */
[----:B------:R-:W4:Y:S01]  /*20a0*/  LDSM.16.M88.4 R28, [R80+0x5000] ;  /* 0x00500000501c783b */ /* 0x000f220000000200 */
[C---:B------:R-:W-:Y:S03]  /*20b0*/  HMMA.16816.F32.BF16 R4, R96.reuse, R6, RZ ;  /* 0x000000066004723c */ /* 0x040fe600000418ff */
[----:B------:R-:W-:Y:S04]  /*20c0*/  LDSM.16.M88.4 R48, [R80+0x7800] ;  /* 0x007800005030783b */ /* 0x000fe80000000200 */
[----:B------:R-:W-:Y:S01]  /*20d0*/  LDSM.16.M88.4 R44, [R81] ;  /* 0x00000000512c783b */ /* 0x000fe20000000200 */
[C---:B-1----:R-:W-:Y:S03]  /*20e0*/  HMMA.16816.F32.BF16 R16, R96.reuse, R8, RZ ;  /* 0x000000086010723c */ /* 0x042fe600000418ff */
[----:B------:R-:W-:Y:S04]  /*20f0*/  LDSM.16.M88.4 R36, [R95+0x4000] ;  /* 0x004000005f24783b */ /* 0x000fe80000000200 */
[----:B------:R-:W-:Y:S01]  /*2100*/  LDSM.16.M88.4 R56, [R80+0x6800] ;  /* 0x006800005038783b */ /* 0x000fe20000000200 */
[C---:B---3--:R-:W-:Y:S03]  /*2110*/  HMMA.16816.F32.BF16 R60, R96.reuse, R144, RZ ;  /* 0x00000090603c723c */ /* 0x048fe600000418ff */
[----:B------:R-:W-:Y:S04]  /*2120*/  LDSM.16.M88.4 R52, [R80+0x7000] ;  /* 0x007000005034783b */ /* 0x000fe80000000200 */
[----:B------:R-:W-:Y:S01]  /*2130*/  LDSM.16.M88.4 R68, [R65+0x2000] ;  /* 0x002000004144783b */ /* 0x000fe20000000200 */
[C---:B-----5:R-:W-:Y:S03]  /*2140*/  HMMA.16816.F32.BF16 R136, R96.reuse, R128, RZ ;  /* 0x000000806088723c */ /* 0x060fe600000418ff */
        /* <DEDUP_REMOVED lines=16> */
[C---:B------:R-:W-:Y:S08]  /*2250*/  HMMA.16816.F32.BF16 R12, R40.reuse, R24, R12 ;  /* 0x00000018280c723c */ /* 0x040ff0000004180c */
        /* <DEDUP_REMOVED lines=15> */
[----:B------:R-:W-:Y:S01]  /*2350*/  HMMA.16816.F32.BF16 R96, R40, R50, R96 ;  /* 0x000000322860723c */ /* 0x000fe20000041860 */
[----:B------:R-:W-:Y:S07]  /*2360*/  LDSM.16.M88.4 R48, [R95+0x7800] ;  /* 0x007800005f30783b */ /* 0x000fee0000000200 */
[C---:B------:R-:W-:Y:S08]  /*2370*/  HMMA.16816.F32.BF16 R12, R44.reuse, R36, R12 ;  /* 0x000000242c0c723c */ /* 0x040ff0000004180c */
[C---:B------:R-:W-:Y:S01]  /*2380*/  HMMA.16816.F32.BF16 R4, R44.reuse, R38, R4 ;  /* 0x000000262c04723c */ /* 0x040fe20000041804 */
[----:B------:R-:W4:Y:S07]  /*2390*/  LDSM.16.M88.4 R36, [R95+0x6800] ;  /* 0x006800005f24783b */ /* 0x000f2e0000000200 */
[C---:B---3--:R-:W-:Y:S08]  /*23a0*/  HMMA.16816.F32.BF16 R16, R44.reuse, R32, R16 ;  /* 0x000000202c10723c */ /* 0x048ff00000041810 */
[C---:B------:R-:W-:Y:S01]  /*23b0*/  HMMA.16816.F32.BF16 R8, R44.reuse, R34, R8 ;  /* 0x000000222c08723c */ /* 0x040fe20000041808 */
[----:B------:R-:W-:Y:S07]  /*23c0*/  LDSM.16.M88.4 R32, [R94] ;  /* 0x000000005e20783b */ /* 0x000fee0000000200 */
[C---:B-1----:R-:W-:Y:S08]  /*23d0*/  HMMA.16816.F32.BF16 R60, R44.reuse, R20, R60 ;  /* 0x000000142c3c723c */ /* 0x042ff0000004183c */
[C---:B------:R-:W-:Y:S01]  /*23e0*/  HMMA.16816.F32.BF16 R144, R44.reuse, R22, R144 ;  /* 0x000000162c90723c */ /* 0x040fe20000041890 */
[----:B------:R-:W1:Y:S07]  /*23f0*/  LDSM.16.M88.4 R20, [R95+0x7000] ;  /* 0x007000005f14783b */ /* 0x000e6e0000000200 */
[C---:B------:R-:W-:Y:S08]  /*2400*/  HMMA.16816.F32.BF16 R136, R44.reuse, R28, R136 ;  /* 0x0000001c2c88723c */ /* 0x040ff00000041888 */
[C---:B------:R-:W-:Y:S01]  /*2410*/  HMMA.16816.F32.BF16 R128, R44.reuse, R30, R128 ;  /* 0x0000001e2c80723c */ /* 0x040fe20000041880 */
[----:B------:R-:W3:Y:S07]  /*2420*/  LDSM.16.M88.4 R28, [R0+0x4000] ;  /* 0x00400000001c783b */ /* 0x000eee0000000200 */
[C---:B--2---:R-:W-:Y:S08]  /*2430*/  HMMA.16816.F32.BF16 R124, R44.reuse, R24, R124 ;  /* 0x000000182c7c723c */ /* 0x044ff0000004187c */
[----:B------:R-:W-:Y:S01]  /*2440*/  HMMA.16816.F32.BF16 R120, R44, R26, R120 ;  /* 0x0000001a2c78723c */ /* 0x000fe20000041878 */
[----:B------:R-:W2:Y:S07]  /*2450*/  LDSM.16.M88.4 R24, [R0+0x4800] ;  /* 0x004800000018783b */ /* 0x000eae0000000200 */
        /* <DEDUP_REMOVED lines=9> */
[----:B------:R-:W4:Y:S07]  /*24f0*/  LDSM.16.M88.4 R36, [R0+0x5800] ;  /* 0x005800000024783b */ /* 0x000f2e0000000200 */
[C---:B-1----:R-:W-:Y:S08]  /*2500*/  HMMA.16816.F32.BF16 R108, R44.reuse, R20, R108 ;  /* 0x000000142c6c723c */ /* 0x042ff0000004186c */
[C---:B------:R-:W-:Y:S01]  /*2510*/  HMMA.16816.F32.BF16 R104, R44.reuse, R22, R104 ;  /* 0x000000162c68723c */ /* 0x040fe20000041868 */
        /* <DEDUP_REMOVED lines=8> */
[C---:B--2---:R-:W-:Y:S08]  /*25a0*/  HMMA.16816.F32.BF16 R16, R32.reuse, R24, R16 ;  /* 0x000000182010723c */ /* 0x044ff00000041810 */
[C---:B------:R-:W-:Y:S01]  /*25b0*/  HMMA.16816.F32.BF16 R8, R32.reuse, R26, R8 ;  /* 0x0000001a2008723c */ /* 0x040fe20000041808 */
[----:B------:R-:W2:Y:S07]  /*25c0*/  LDSM.16.M88.4 R24, [R83+0x8800] ;  /* 0x008800005318783b */ /* 0x000eae0000000200 */
[C---:B-----5:R-:W-:Y:S08]  /*25d0*/  HMMA.16816.F32.BF16 R60, R32.reuse, R40, R60 ;  /* 0x00000028203c723c */ /* 0x060ff0000004183c */
[C---:B------:R-:W-:Y:S01]  /*25e0*/  HMMA.16816.F32.BF16 R144, R32.reuse, R42, R144 ;  /* 0x0000002a2090723c */ /* 0x040fe20000041890 */
[----:B------:R-:W5:Y:S07]  /*25f0*/  LDSM.16.M88.4 R40, [R83+0x9800] ;  /* 0x009800005328783b */ /* 0x000f6e0000000200 */
        /* <DEDUP_REMOVED lines=19> */
[C---:B--2---:R-:W-:Y:S08]  /*2730*/  HMMA.16816.F32.BF16 R16, R68.reuse, R24, R16 ;  /* 0x000000184410723c */ /* 0x044ff00000041810 */
[C---:B------:R-:W-:Y:S01]  /*2740*/  HMMA.16816.F32.BF16 R8, R68.reuse, R26, R8 ;  /* 0x0000001a4408723c */ /* 0x040fe20000041808 */
[----:B------:R-:W2:Y:S07]  /*2750*/  LDSM.16.M88.4 R24, [R80+0x9800] ;  /* 0x009800005018783b */ /* 0x000eae0000000200 */
[C---:B------:R-:W-:Y:S08]  /*2760*/  HMMA.16816.F32.BF16 R60, R68.reuse, R44, R60 ;  /* 0x0000002c443c723c */ /* 0x040ff0000004183c */
[C---:B------:R-:W-:Y:S01]  /*2770*/  HMMA.16816.F32.BF16 R144, R68.reuse, R46, R144 ;  /* 0x0000002e4490723c */ /* 0x040fe20000041890 */
[----:B------:R-:W2:Y:S07]  /*2780*/  LDSM.16.M88.4 R44, [R80+0xa800] ;  /* 0x00a80000502c783b */ /* 0x000eae0000000200 */
[C---:B-----5:R-:W-:Y:S08]  /*2790*/  HMMA.16816.F32.BF16 R136, R68.reuse, R40, R136 ;  /* 0x000000284488723c */ /* 0x060ff00000041888 */
[C---:B------:R-:W-:Y:S01]  /*27a0*/  HMMA.16816.F32.BF16 R128, R68.reuse, R42, R128 ;  /* 0x0000002a4480723c */ /* 0x040fe20000041880 */
[----:B------:R-:W5:Y:S07]  /*27b0*/  LDSM.16.M88.4 R40, [R80+0xb000] ;  /* 0x00b000005028783b */ /* 0x000f6e0000000200 */
[C---:B----4-:R-:W-:Y:S08]  /*27c0*/  HMMA.16816.F32.BF16 R124, R68.reuse, R36, R124 ;  /* 0x00000024447c723c */ /* 0x050ff0000004187c */
[C---:B------:R-:W-:Y:S01]  /*27d0*/  HMMA.16816.F32.BF16 R120, R68.reuse, R38, R120 ;  /* 0x000000264478723c */ /* 0x040fe20000041878 */
[----:B------:R-:W4:Y:S04]  /*27e0*/  LDSM.16.M88.4 R36, [R80+0xb800] ;  /* 0x00b800005024783b */ /* 0x000f280000000200 */
[----:B------:R-:W-:Y:S03]  /*27f0*/  LDSM.16.M88.4 R80, [R95+0x9800] ;  /* 0x009800005f50783b */ /* 0x000fe60000000200 */
[C---:B-1----:R-:W-:Y:S08]  /*2800*/  HMMA.16816.F32.BF16 R116, R68.reuse, R20, R116 ;  /* 0x000000144474723c */ /* 0x042ff00000041874 */
[----:B------:R-:W-:Y:S01]  /*2810*/  HMMA.16816.F32.BF16 R112, R68, R22, R112 ;  /* 0x000000164470723c */ /* 0x000fe20000041870 */
[----:B------:R-:W1:Y:S07]  /*2820*/  LDSM.16.M88.4 R20, [R95+0x8000] ;  /* 0x008000005f14783b */ /* 0x000e6e0000000200 */
[C---:B---3--:R-:W-:Y:S08]  /*2830*/  HMMA.16816.F32.BF16 R60, R32.reuse, R28, R60 ;  /* 0x0000001c203c723c */ /* 0x048ff0000004183c */
[C---:B------:R-:W-:Y:S01]  /*2840*/  HMMA.16816.F32.BF16 R144, R32.reuse, R30, R144 ;  /* 0x0000001e2090723c */ /* 0x040fe20000041890 */
[----:B------:R-:W3:Y:S07]  /*2850*/  LDSM.16.M88.4 R28, [R95+0x8800] ;  /* 0x008800005f1c783b */ /* 0x000eee0000000200 */
[C---:B--2---:R-:W-:Y:S08]  /*2860*/  HMMA.16816.F32.BF16 R136, R32.reuse, R24, R136 ;  /* 0x000000182088723c */ /* 0x044ff00000041888 */
[----:B------:R-:W-:Y:S01]  /*2870*/  HMMA.16816.F32.BF16 R128, R32, R26, R128 ;  /* 0x0000001a2080723c */ /* 0x000fe20000041880 */
        /* <DEDUP_REMOVED lines=23> */
[C---:B----4-:R-:W-:Y:S08]  /*29f0*/  HMMA.16816.F32.BF16 R100, R32.reuse, R36, R100 ;  /* 0x000000242064723c */ /* 0x050ff00000041864 */
        /* <DEDUP_REMOVED lines=9> */
[C---:B--2---:R-:W-:Y:S08]  /*2a90*/  HMMA.16816.F32.BF16 R60, R56.reuse, R24, R60 ;  /* 0x00000018383c723c */ /* 0x044ff0000004183c */
[----:B------:R-:W-:Y:S01]  /*2aa0*/  HMMA.16816.F32.BF16 R144, R56, R26, R144 ;  /* 0x0000001a3890723c */ /* 0x000fe20000041890 */
[----:B------:R2:W4:Y:S01]  /*2ab0*/  LDSM.16.M88.4 R24, [R0+0xb800] ;  /* 0x00b800000018783b */ /* 0x0005220000000200 */
[----:B------:R-:W-:-:S06]  /*2ac0*/  DEPBAR.LE SB0, 0x0 ;  /* 0x000080000000791a */ /* 0x000fcc0000000000 */
[C---:B------:R-:W-:Y:S08]  /*2ad0*/  HMMA.16816.F32.BF16 R136, R56.reuse, R80, R136 ;  /* 0x000000503888723c */ /* 0x040ff00000041888 */
[C---:B------:R-:W-:Y:S08]  /*2ae0*/  HMMA.16816.F32.BF16 R128, R56.reuse, R82, R128 ;  /* 0x000000523880723c */ /* 0x040ff00000041880 */
[----:B------:R-:W-:Y:S01]  /*2af0*/  HMMA.16816.F32.BF16 R124, R56, R76, R124 ;  /* 0x0000004c387c723c */ /* 0x000fe2000004187c */
[----:B--2---:R-:W-:-:S07]  /*2b00*/  IMAD.SHL.U32 R0, R92, 0x10, RZ ;  /* 0x000000105c007824 */ /* 0x004fce00078e00ff */
[C---:B------:R-:W-:Y:S08]  /*2b10*/  HMMA.16816.F32.BF16 R120, R56.reuse, R78, R120 ;  /* 0x0000004e3878723c */ /* 0x040ff00000041878 */
[C---:B------:R-:W-:Y:S08]  /*2b20*/  HMMA.16816.F32.BF16 R116, R56.reuse, R72, R116 ;  /* 0x000000483874723c */ /* 0x040ff00000041874 */
[C---:B------:R-:W-:Y:S08]  /*2b30*/  HMMA.16816.F32.BF16 R112, R56.reuse, R74, R112 ;  /* 0x0000004a3870723c */ /* 0x040ff00000041870 */
[C---:B------:R-:W-:Y:S08]  /*2b40*/  HMMA.16816.F32.BF16 R108, R56.reuse, R68, R108 ;  /* 0x00000044386c723c */ /* 0x040ff0000004186c */
[C---:B------:R-:W-:Y:S08]  /*2b50*/  HMMA.16816.F32.BF16 R104, R56.reuse, R70, R104 ;  /* 0x000000463868723c */ /* 0x040ff00000041868 */
[C---:B------:R-:W-:Y:S08]  /*2b60*/  HMMA.16816.F32.BF16 R100, R56.reuse, R64, R100 ;  /* 0x000000403864723c */ /* 0x040ff00000041864 */
[----:B------:R-:W-:Y:S08]  /*2b70*/  HMMA.16816.F32.BF16 R96, R56, R66, R96 ;  /* 0x000000423860723c */ /* 0x000ff00000041860 */
        /* <DEDUP_REMOVED lines=13> */
[C---:B------:R-:W-:Y:S08]  /*2c50*/  HMMA.16816.F32.BF16 R104, R20.reuse, R30, R104 ;  /* 0x0000001e1468723c */ /* 0x040ff00000041868 */
        /* <DEDUP_REMOVED lines=17> */
.L_x_3694:
[----:B------:R-:W2:Y:S01]  /*2d70*/  LD.E R28, desc[UR4][R2.64+0x170] ;  /* 0x00017004021c7980 */ /* 0x000ea2000c101900 */
[C---:B------:R-:W-:Y:S02]  /*2d80*/  LEA R25, R132.reuse, 0xffffff00, 0x7 ;  /* 0xffffff0084197811 */ /* 0x040fe400078e38ff */
[----:B------:R-:W-:-:S04]  /*2d90*/  LEA R27, R132, 0xffffff80, 0x7 ;  /* 0xffffff80841b7811 */ /* 0x000fc800078e38ff */
[----:B------:R-:W-:Y:S02]  /*2da0*/  IABS R22, R27 ;  /* 0x0000001b00167213 */ /* 0x000fe40000000000 */
[-C--:B--2---:R-:W-:Y:S02]  /*2db0*/  IABS R23, R28.reuse ;  /* 0x0000001c00177213 */ /* 0x084fe40000000000 */
[-C--:B------:R-:W-:Y:S02]  /*2dc0*/  IABS R21, R28.reuse ;  /* 0x0000001c00157213 */ /* 0x080fe40000000000 */
[----:B------:R-:W1:Y:S01]  /*2dd0*/  I2F.RP R24, R23 ;  /* 0x0000001700187306 */ /* 0x000e620000209400 */
[----:B------:R-:W-:Y:S02]  /*2de0*/  LOP3.LUT R27, R27, R28, RZ, 0x3c, !PT ;  /* 0x0000001c1b1b7212 */ /* 0x000fe400078e3cff */
[----:B------:R-:W-:Y:S02]  /*2df0*/  IMAD.MOV R21, RZ, RZ, -R21 ;  /* 0x000000ffff157224 */ /* 0x000fe400078e0a15 */
[----:B------:R-:W-:-:S03]  /*2e00*/  ISETP.GE.AND P3, PT, R27, RZ, PT ;  /* 0x000000ff1b00720c */ /* 0x000fc60003f66270 */
        /* <DEDUP_REMOVED lines=24> */
[----:B------:R-:W-:-:S09]  /*2f90*/  ISETP.NE.AND P1, PT, R28, RZ, PT ;  /* 0x000000ff1c00720c */ /* 0x000fd20003f25270 */
[----:B------:R-:W-:Y:S02]  /*2fa0*/  @P5 IADD3 R24, PT, PT, R24, 0x1, RZ ;  /* 0x0000000118185810 */ /* 0x000fe40007ffe0ff */
[----:B------:R-:W-:-:S03]  /*2fb0*/  @P6 VIADD R26, R26, 0x1 ;  /* 0x000000011a1a6836 */ /* 0x000fc60000000000 */
[----:B------:R-:W-:Y:S02]  /*2fc0*/  @!P0 IMAD.MOV R24, RZ, RZ, -R24 ;  /* 0x000000ffff188224 */ /* 0x000fe400078e0a18 */
[----:B------:R-:W-:-:S03]  /*2fd0*/  @!P3 IADD3 R26, PT, PT, -R26, RZ, RZ ;  /* 0x000000ff1a1ab210 */ /* 0x000fc60007ffe1ff */
        /* <DEDUP_REMOVED lines=22> */
.L_x_3695:
[----:B------:R-:W-:Y:S05]  /*3140*/  BSYNC.RECONVERGENT B0 ;  /* 0x0000000000007941 */ /* 0x000fea0003800200 */
.L_x_3693:
[C---:B------:R-:W-:Y:S01]  /*3150*/  LEA R30, P0, R212.reuse, R214, 0x1 ;  /* 0x000000d6d41e7211 */ /* 0x040fe200078008ff */
[----:B------:R-:W-:Y:S01]  /*3160*/  @!PT LDS RZ, [RZ] ;  /* 0x00000000fffff984 */ /* 0x000fe20000000800 */
[----:B------:R-:W-:Y:S01]  /*3170*/  @!PT LDS RZ, [RZ] ;  /* 0x00000000fffff984 */ /* 0x000fe20000000800 */
[----:B------:R-:W-:Y:S01]  /*3180*/  @!PT LDS RZ, [RZ] ;  /* 0x00000000fffff984 */ /* 0x000fe20000000800 */
[----:B------:R1:W-:Y:S03]  /*3190*/  LDGSTS.E.BYPASS.LTC128B.128 [R229+0x4000], desc[UR4][R214.64] ;  /* 0x04000000d6e57fae */ /* 0x0003e6000b981a04 */
[----:B------:R-:W-:Y:S01]  /*31a0*/  LEA.HI.X R31, R212, R215, R213, 0x1, P0 ;  /* 0x000000d7d41f7211 */ /* 0x000fe200000f0cd5 */
[----:B------:R1:W-:Y:S01]  /*31b0*/  LDGSTS.E.BYPASS.LTC128B.128 [R229+0x8000], desc[UR4][R214.64+0x80] ;  /* 0x08000080d6e57fae */ /* 0x0003e2000b981a04 */
[----:B------:R-:W-:-:S03]  /*31c0*/  IADD3 R28, P0, PT, R30, R210, RZ ;  /* 0x000000d21e1c7210 */ /* 0x000fc60007f1e0ff */
[----:B------:R1:W-:Y:S02]  /*31d0*/  LDGSTS.E.BYPASS.LTC128B.128 [R229+0x4800], desc[UR4][R30.64] ;  /* 0x048000001ee57fae */ /* 0x0003e4000b981a04 */
[--C-:B------:R-:W-:Y:S01]  /*31e0*/  IMAD.X R29, R31, 0x1, R211.reuse, P0 ;  /* 0x000000011f1d7824 */ /* 0x100fe200000e06d3 */
[-C--:B------:R-:W-:Y:S01]  /*31f0*/  IADD3 R26, P0, PT, R28, R210.reuse, RZ ;  /* 0x000000d21c1a7210 */ /* 0x080fe20007f1e0ff */
[----:B------:R1:W-:Y:S04]  /*3200*/  LDGSTS.E.BYPASS.LTC128B.128 [R229+0x8800], desc[UR4][R30.64+0x80] ;  /* 0x088000801ee57fae */ /* 0x0003e8000b981a04 */
        /* <DEDUP_REMOVED lines=10> */
[----:B------:R-:W-:Y:S01]  /*32b0*/  IADD3 R32, P0, PT, R20, R210, RZ ;  /* 0x000000d214207210 */ /* 0x000fe20007f1e0ff */
        /* <DEDUP_REMOVED lines=11> */
.L_x_3692:
[----:B------:R-:W-:Y:S05]  /*3370*/  BSYNC.RECONVERGENT B1 ;  /* 0x0000000000017941 */ /* 0x000fea0003800200 */
.L_x_3691:
        /* <DEDUP_REMOVED lines=47> */
[----:B------:R-:W-:Y:S01]  /*3670*/  LOP3.LUT R6, R87, 0x200, R89, 0xf8, !PT ;  /* 0x0000020057067812 */ /* 0x000fe200078ef859 */
[-CC-:B------:R-:W-:Y:S01]  /*3680*/  FFMA.FTZ R164, R14, R170.reuse, -R168.reuse ;  /* 0x000000aa0ea47223 */ /* 0x180fe200000108a8 */
[----:B------:R-:W-:Y:S01]  /*3690*/  FSEL R169, R169, RZ, P0 ;  /* 0x000000ffa9a97208 */ /* 0x000fe20000000000 */
[-CC-:B------:R-:W-:Y:S01]  /*36a0*/  FFMA.FTZ R163, R15, R170.reuse, -R168.reuse ;  /* 0x000000aa0fa37223 */ /* 0x180fe200000108a8 */
[----:B------:R-:W-:Y:S01]  /*36b0*/  LEA R167, R6, R199, 0x1 ;  /* 0x000000c706a77211 */ /* 0x000fe200078e08ff */
[-CC-:B------:R-:W-:Y:S01]  /*36c0*/  FFMA.FTZ R158, R7, R170.reuse, -R168.reuse ;  /* 0x000000aa079e7223 */ /* 0x180fe200000108a8 */
[----:B------:R-:W-:Y:S01]  /*36d0*/  MUFU.EX2 R159, R159 ;  /* 0x0000009f009f7308 */ /* 0x000fe20000000800 */
[-CC-:B------:R-:W-:Y:S01]  /*36e0*/  FFMA.FTZ R166, R12, R170.reuse, -R169.reuse ;  /* 0x000000aa0ca67223 */ /* 0x180fe200000108a9 */
[-CC-:B------:R-:W-:Y:S01]  /*36f0*/  FFMA.FTZ R165, R13, R170.reuse, -R169.reuse ;  /* 0x000000aa0da57223 */ /* 0x180fe200000108a9 */
[----:B------:R-:W1:Y:S01]  /*3700*/  LDSM.16.MT88.4 R44, [R167+0xc000] ;  /* 0x00c00000a72c783b */ /* 0x000e620000004200 */
[-CC-:B------:R-:W-:Y:S01]  /*3710*/  FFMA.FTZ R161, R4, R170.reuse, -R169.reuse ;  /* 0x000000aa04a17223 */ /* 0x180fe200000108a9 */
[-CC-:B------:R-:W-:Y:S01]  /*3720*/  FFMA.FTZ R160, R5, R170.reuse, -R169.reuse ;  /* 0x000000aa05a07223 */ /* 0x180fe200000108a9 */
[-C--:B------:R-:W-:Y:S01]  /*3730*/  IADD3 R149, PT, PT, R88, R167.reuse, RZ ;  /* 0x000000a758957210 */ /* 0x080fe20007ffe0ff */
[----:B------:R-:W-:Y:S01]  /*3740*/  LDSM.16.MT88.4 R12, [R167+0x10000] ;  /* 0x01000000a70c783b */ /* 0x000fe20000004200 */
[----:B------:R-:W-:Y:S01]  /*3750*/  MUFU.EX2 R164, R164 ;  /* 0x000000a400a47308 */ /* 0x000fe20000000800 */
[----:B------:R-:W-:Y:S01]  /*3760*/  IADD3 R162, PT, PT, R86, R167, RZ ;  /* 0x000000a756a27210 */ /* 0x000fe20007ffe0ff */
[-CC-:B------:R-:W-:Y:S01]  /*3770*/  FFMA.FTZ R155, R18, R170.reuse, -R168.reuse ;  /* 0x000000aa129b7223 */ /* 0x180fe200000108a8 */
[----:B------:R-:W-:Y:S01]  /*3780*/  IADD3 R148, PT, PT, R86, R149, RZ ;  /* 0x0000009556947210 */ /* 0x000fe20007ffe0ff */
[----:B------:R-:W-:Y:S01]  /*3790*/  LDSM.16.MT88.4 R28, [R149+0xc000] ;  /* 0x00c00000951c783b */ /* 0x000fe20000004200 */
[-CC-:B------:R-:W-:Y:S01]  /*37a0*/  FFMA.FTZ R154, R19, R170.reuse, -R168.reuse ;  /* 0x000000aa139a7223 */ /* 0x180fe200000108a8 */
[-CC-:B------:R-:W-:Y:S01]  /*37b0*/  FFMA.FTZ R151, R10, R170.reuse, -R168.reuse ;  /* 0x000000aa0a977223 */ /* 0x180fe200000108a8 */
[-CC-:B------:R-:W-:Y:S01]  /*37c0*/  FFMA.FTZ R150, R11, R170.reuse, -R168.reuse ;  /* 0x000000aa0b967223 */ /* 0x180fe200000108a8 */
[----:B------:R-:W2:Y:S01]  /*37d0*/  MUFU.EX2 R163, R163 ;  /* 0x000000a300a37308 */ /* 0x000ea20000000800 */
[----:B------:R-:W3:Y:S01]  /*37e0*/  LDSM.16.MT88.4 R36, [R162+0xc000] ;  /* 0x00c00000a224783b */ /* 0x000ee20000004200 */
[-CC-:B------:R-:W-:Y:S01]  /*37f0*/  FFMA.FTZ R157, R16, R170.reuse, -R169.reuse ;  /* 0x000000aa109d7223 */ /* 0x180fe200000108a9 */
[-CC-:B------:R-:W-:Y:S01]  /*3800*/  FFMA.FTZ R156, R17, R170.reuse, -R169.reuse ;  /* 0x000000aa119c7223 */ /* 0x180fe200000108a9 */
[-CC-:B------:R-:W-:Y:S01]  /*3810*/  FFMA.FTZ R153, R8, R170.reuse, -R169.reuse ;  /* 0x000000aa08997223 */ /* 0x180fe200000108a9 */
[----:B------:R-:W4:Y:S01]  /*3820*/  LDSM.16.MT88.4 R20, [R148+0xc000] ;  /* 0x00c000009414783b */ /* 0x000f220000004200 */
[-CC-:B------:R-:W-:Y:S01]  /*3830*/  FFMA.FTZ R152, R9, R170.reuse, -R169.reuse ;  /* 0x000000aa09987223 */ /* 0x180fe200000108a9 */
[-CC-:B------:R-:W-:Y:S01]  /*3840*/  FFMA.FTZ R171, R62, R170.reuse, -R168.reuse ;  /* 0x000000aa3eab7223 */ /* 0x180fe200000108a8 */
[----:B------:R-:W5:Y:S01]  /*3850*/  MUFU.EX2 R158, R158 ;  /* 0x0000009e009e7308 */ /* 0x000f620000000800 */
[----:B------:R-:W4:Y:S01]  /*3860*/  LDSM.16.MT88.4 R4, [R162+0x10000] ;  /* 0x01000000a204783b */ /* 0x000f220000004200 */
[-CC-:B------:R-:W-:Y:S01]  /*3870*/  FFMA.FTZ R172, R63, R170.reuse, -R168.reuse ;  /* 0x000000aa3fac7223 */ /* 0x180fe200000108a8 */
[-CC-:B------:R-:W-:Y:S01]  /*3880*/  FFMA.FTZ R173, R60, R170.reuse, -R169.reuse ;  /* 0x000000aa3cad7223 */ /* 0x180fe200000108a9 */
[-CC-:B------:R-:W-:Y:S01]  /*3890*/  FFMA.FTZ R174, R61, R170.reuse, -R169.reuse ;  /* 0x000000aa3dae7223 */ /* 0x180fe200000108a9 */
[----:B------:R-:W4:Y:S01]  /*38a0*/  LDSM.16.MT88.4 R76, [R149+0x10000] ;  /* 0x01000000954c783b */ /* 0x000f220000004200 */
[-CC-:B------:R-:W-:Y:S01]  /*38b0*/  FFMA.FTZ R146, R146, R170.reuse, -R168.reuse ;  /* 0x000000aa92927223 */ /* 0x180fe200000108a8 */
[--C-:B------:R-:W-:Y:S01]  /*38c0*/  FFMA.FTZ R144, R144, R170, -R169.reuse ;  /* 0x000000aa90907223 */ /* 0x100fe200000108a9 */
[----:B------:R-:W-:Y:S01]  /*38d0*/  MUFU.EX2 R166, R166 ;  /* 0x000000a600a67308 */ /* 0x000fe20000000800 */
[----:B------:R-:W4:Y:S01]  /*38e0*/  LDSM.16.MT88.4 R52, [R167+0xc800] ;  /* 0x00c80000a734783b */ /* 0x000f220000004200 */
[----:B--2---:R-:W-:Y:S01]  /*38f0*/  F2FP.BF16.F32.PACK_AB R69, R163, R164 ;  /* 0x000000a4a345723e */ /* 0x004fe200000010ff */
[-CC-:B------:R-:W-:Y:S01]  /*3900*/  FFMA.FTZ R145, R145, R170.reuse, -R169.reuse ;  /* 0x000000aa91917223 */ /* 0x180fe200000108a9 */
[-CC-:B------:R-:W-:Y:S01]  /*3910*/  FFMA.FTZ R147, R147, R170.reuse, -R168.reuse ;  /* 0x000000aa93937223 */ /* 0x180fe200000108a8 */
[----:B------:R-:W2:Y:S01]  /*3920*/  LDSM.16.MT88.4 R56, [R148+0x10000] ;  /* 0x010000009438783b */ /* 0x000ea20000004200 */
[-CC-:B------:R-:W-:Y:S01]  /*3930*/  FFMA.FTZ R138, R138, R170.reuse, -R168.reuse ;  /* 0x000000aa8a8a7223 */ /* 0x180fe200000108a8 */
[-CC-:B------:R-:W-:Y:S01]  /*3940*/  FFMA.FTZ R139, R139, R170.reuse, -R168.reuse ;  /* 0x000000aa8b8b7223 */ /* 0x180fe200000108a8 */
[----:B------:R-:W1:Y:S01]  /*3950*/  MUFU.EX2 R165, R165 ;  /* 0x000000a500a57308 */ /* 0x000e620000000800 */
[----:B-----5:R-:W-:Y:S01]  /*3960*/  F2FP.BF16.F32.PACK_AB R71, R158, R159 ;  /* 0x0000009f9e47723e */ /* 0x020fe200000010ff */
[----:B------:R-:W5:Y:S01]  /*3970*/  LDSM.16.MT88.4 R84, [R162+0xc800] ;  /* 0x00c80000a254783b */ /* 0x000f620000004200 */
[-CC-:B------:R-:W-:Y:S01]  /*3980*/  FFMA.FTZ R136, R136, R170.reuse, -R169.reuse ;  /* 0x000000aa88887223 */ /* 0x180fe200000108a9 */
[-CC-:B------:R-:W-:Y:S01]  /*3990*/  FFMA.FTZ R137, R137, R170.reuse, -R169.reuse ;  /* 0x000000aa89897223 */ /* 0x180fe200000108a9 */
[-CC-:B------:R-:W-:Y:S01]  /*39a0*/  FFMA.FTZ R175, R126, R170.reuse, -R168.reuse ;  /* 0x000000aa7eaf7223 */ /* 0x180fe200000108a8 */
[----:B------:R-:W-:Y:S01]  /*39b0*/  LDSM.16.MT88.4 R140, [R162+0x10800] ;  /* 0x01080000a28c783b */ /* 0x000fe20000004200 */
[-CC-:B------:R-:W-:Y:S01]  /*39c0*/  FFMA.FTZ R176, R127, R170.reuse, -R168.reuse ;  /* 0x000000aa7fb07223 */ /* 0x180fe200000108a8 */
[----:B------:R-:W-:Y:S01]  /*39d0*/  MUFU.EX2 R161, R161 ;  /* 0x000000a100a17308 */ /* 0x000fe20000000800 */
[-CC-:B------:R-:W-:Y:S01]  /*39e0*/  FFMA.FTZ R177, R122, R170.reuse, -R168.reuse ;  /* 0x000000aa7ab17223 */ /* 0x180fe200000108a8 */
[----:B------:R-:W-:Y:S01]  /*39f0*/  LDSM.16.MT88.4 R64, [R149+0xc800] ;  /* 0x00c800009540783b */ /* 0x000fe20000004200 */
[-CC-:B------:R-:W-:Y:S01]  /*3a00*/  FFMA.FTZ R178, R124, R170.reuse, -R169.reuse ;  /* 0x000000aa7cb27223 */ /* 0x180fe200000108a9 */
[-CC-:B------:R-:W-:Y:S01]  /*3a10*/  FFMA.FTZ R179, R125, R170.reuse, -R169.reuse ;  /* 0x000000aa7db37223 */ /* 0x180fe200000108a9 */
[-CC-:B------:R-:W-:Y:S01]  /*3a20*/  FFMA.FTZ R180, R120, R170.reuse, -R169.reuse ;  /* 0x000000aa78b47223 */ /* 0x180fe200000108a9 */
[----:B------:R-:W-:Y:S01]  /*3a30*/  LDSM.16.MT88.4 R88, [R149+0x10800] ;  /* 0x010800009558783b */ /* 0x000fe20000004200 */
[--C-:B------:R-:W-:Y:S01]  /*3a40*/  FFMA.FTZ R181, R121, R170, -R169.reuse ;  /* 0x000000aa79b57223 */ /* 0x100fe200000108a9 */
[----:B------:R-:W3:Y:S01]  /*3a50*/  MUFU.EX2 R160, R160 ;  /* 0x000000a000a07308 */ /* 0x000ee20000000800 */
[----:B-1----:R-:W-:Y:S01]  /*3a60*/  F2FP.BF16.F32.PACK_AB R68, R165, R166 ;  /* 0x000000a6a544723e */ /* 0x002fe200000010ff */
[----:B------:R-:W-:Y:S01]  /*3a70*/  LDSM.16.MT88.4 R60, [R162+0xd000] ;  /* 0x00d00000a23c783b */ /* 0x000fe20000004200 */
[-CC-:B------:R-:W-:Y:S01]  /*3a80*/  FFMA.FTZ R182, R123, R170.reuse, -R168.reuse ;  /* 0x000000aa7bb67223 */ /* 0x180fe200000108a8 */
[-CC-:B------:R-:W-:Y:S01]  /*3a90*/  FFMA.FTZ R183, R118, R170.reuse, -R168.reuse ;  /* 0x000000aa76b77223 */ /* 0x180fe200000108a8 */
[-CC-:B------:R-:W-:Y:S01]  /*3aa0*/  FFMA.FTZ R184, R119, R170.reuse, -R168.reuse ;  /* 0x000000aa77b87223 */ /* 0x180fe200000108a8 */
[-CC-:B------:R-:W-:Y:S01]  /*3ab0*/  FFMA.FTZ R185, R114, R170.reuse, -R168.reuse ;  /* 0x000000aa72b97223 */ /* 0x180fe200000108a8 */
[-CC-:B------:R-:W-:Y:S01]  /*3ac0*/  FFMA.FTZ R186, R116, R170.reuse, -R169.reuse ;  /* 0x000000aa74ba7223 */ /* 0x180fe200000108a9 */
[----:B------:R-:W-:Y:S01]  /*3ad0*/  MUFU.EX2 R155, R155 ;  /* 0x0000009b009b7308 */ /* 0x000fe20000000800 */
[-CC-:B------:R-:W-:Y:S01]  /*3ae0*/  FFMA.FTZ R187, R117, R170.reuse, -R169.reuse ;  /* 0x000000aa75bb7223 */ /* 0x180fe200000108a9 */
[-CC-:B------:R-:W-:Y:S01]  /*3af0*/  FFMA.FTZ R188, R112, R170.reuse, -R169.reuse ;  /* 0x000000aa70bc7223 */ /* 0x180fe200000108a9 */
[-CC-:B------:R-:W-:Y:S01]  /*3b00*/  FFMA.FTZ R189, R113, R170.reuse, -R169.reuse ;  /* 0x000000aa71bd7223 */ /* 0x180fe200000108a9 */
[-CC-:B------:R-:W-:Y:S01]  /*3b10*/  FFMA.FTZ R190, R115, R170.reuse, -R168.reuse ;  /* 0x000000aa73be7223 */ /* 0x180fe200000108a8 */
[-CC-:B------:R-:W-:Y:S01]  /*3b20*/  FFMA.FTZ R191, R110, R170.reuse, -R168.reuse ;  /* 0x000000aa6ebf7223 */ /* 0x180fe200000108a8 */
[-CC-:B------:R-:W-:Y:S01]  /*3b30*/  FFMA.FTZ R192, R111, R170.reuse, -R168.reuse ;  /* 0x000000aa6fc07223 */ /* 0x180fe200000108a8 */
[-CC-:B------:R-:W-:Y:S01]  /*3b40*/  FFMA.FTZ R193, R106, R170.reuse, -R168.reuse ;  /* 0x000000aa6ac17223 */ /* 0x180fe200000108a8 */
[----:B------:R-:W1:Y:S01]  /*3b50*/  MUFU.EX2 R154, R154 ;  /* 0x0000009a009a7308 */ /* 0x000e620000000800 */
[----:B---3--:R-:W-:Y:S01]  /*3b60*/  F2FP.BF16.F32.PACK_AB R70, R160, R161 ;  /* 0x000000a1a046723e */ /* 0x008fe200000010ff */
[-CC-:B------:R-:W-:Y:S01]  /*3b70*/  FFMA.FTZ R194, R108, R170.reuse, -R169.reuse ;  /* 0x000000aa6cc27223 */ /* 0x180fe200000108a9 */
[-CC-:B------:R-:W-:Y:S01]  /*3b80*/  FFMA.FTZ R195, R109, R170.reuse, -R169.reuse ;  /* 0x000000aa6dc37223 */ /* 0x180fe200000108a9 */
[-CC-:B------:R-:W-:Y:S01]  /*3b90*/  FFMA.FTZ R202, R104, R170.reuse, -R169.reuse ;  /* 0x000000aa68ca7223 */ /* 0x180fe200000108a9 */
[-CC-:B------:R-:W-:Y:S01]  /*3ba0*/  FFMA.FTZ R203, R105, R170.reuse, -R169.reuse ;  /* 0x000000aa69cb7223 */ /* 0x180fe200000108a9 */
[-CC-:B------:R-:W-:Y:S01]  /*3bb0*/  FFMA.FTZ R204, R107, R170.reuse, -R168.reuse ;  /* 0x000000aa6bcc7223 */ /* 0x180fe200000108a8 */
[-CC-:B------:R-:W-:Y:S01]  /*3bc0*/  FFMA.FTZ R205, R102, R170.reuse, -R168.reuse ;  /* 0x000000aa66cd7223 */ /* 0x180fe200000108a8 */
[----:B------:R-:W-:Y:S01]  /*3bd0*/  MUFU.EX2 R151, R151 ;  /* 0x0000009700977308 */ /* 0x000fe20000000800 */
[C---:B------:R-:W-:Y:S01]  /*3be0*/  HMMA.16816.F32.BF16 R48, R68.reuse, R44, RZ ;  /* 0x0000002c4430723c */ /* 0x040fe200000418ff */
[-CC-:B------:R-:W-:Y:S01]  /*3bf0*/  FFMA.FTZ R206, R103, R170.reuse, -R168.reuse ;  /* 0x000000aa67ce7223 */ /* 0x180fe200000108a8 */
[-C--:B------:R-:W-:Y:S01]  /*3c00*/  FFMA.FTZ R207, R98, R170.reuse, -R168 ;  /* 0x000000aa62cf7223 */ /* 0x080fe200000108a8 */
[-CC-:B------:R-:W-:Y:S01]  /*3c10*/  FFMA.FTZ R222, R100, R170.reuse, -R169.reuse ;  /* 0x000000aa64de7223 */ /* 0x180fe200000108a9 */
[-CC-:B------:R-:W-:Y:S01]  /*3c20*/  FFMA.FTZ R233, R101, R170.reuse, -R169.reuse ;  /* 0x000000aa65e97223 */ /* 0x180fe200000108a9 */
[----:B------:R-:W-:Y:S01]  /*3c30*/  FFMA.FTZ R235, R97, R170, -R169 ;  /* 0x000000aa61eb7223 */ /* 0x000fe200000108a9 */
[----:B------:R-:W-:Y:S01]  /*3c40*/  FADD.FTZ R164, R164, R163 ;  /* 0x000000a3a4a47221 */ /* 0x000fe20000010000 */
[----:B------:R-:W3:Y:S01]  /*3c50*/  MUFU.EX2 R150, R150 ;  /* 0x0000009600967308 */ /* 0x000ee20000000800 */
[C---:B------:R-:W-:Y:S01]  /*3c60*/  HMMA.16816.F32.BF16 R44, R68.reuse, R46, RZ ;  /* 0x0000002e442c723c */ /* 0x040fe200000418ff */
[----:B-1----:R-:W-:Y:S01]  /*3c70*/  F2FP.BF16.F32.PACK_AB R93, R154, R155 ;  /* 0x0000009b9a5d723e */ /* 0x002fe200000010ff */
[----:B------:R-:W-:Y:S01]  /*3c80*/  FADD.FTZ R166, R166, R165 ;  /* 0x000000a5a6a67221 */ /* 0x000fe20000010000 */
[----:B------:R-:W-:Y:S01]  /*3c90*/  FADD.FTZ R159, R159, R164 ;  /* 0x000000a49f9f7221 */ /* 0x000fe20000010000 */
[----:B------:R-:W-:Y:S02]  /*3ca0*/  LDSM.16.MT88.4 R104, [R162+0x13800] ;  /* 0x01380000a268783b */ /* 0x000fe40000004200 */
[----:B------:R-:W-:Y:S01]  /*3cb0*/  FADD.FTZ R161, R161, R166 ;  /* 0x000000a6a1a17221 */ /* 0x000fe20000010000 */
[----:B------:R-:W-:Y:S01]  /*3cc0*/  MUFU.EX2 R157, R157 ;  /* 0x0000009d009d7308 */ /* 0x000fe20000000800 */
[----:B------:R-:W-:Y:S01]  /*3cd0*/  HMMA.16816.F32.BF16 R40, R68, R36, RZ ;  /* 0x000000244428723c */ /* 0x000fe200000418ff */
[----:B------:R-:W-:Y:S01]  /*3ce0*/  FADD.FTZ R158, R158, R159 ;  /* 0x0000009f9e9e7221 */ /* 0x000fe20000010000 */
[----:B------:R-:W-:Y:S01]  /*3cf0*/  FADD.FTZ R160, R160, R161 ;  /* 0x000000a1a0a07221 */ /* 0x000fe20000010000 */
[----:B------:R-:W-:Y:S02]  /*3d00*/  LDSM.16.MT88.4 R108, [R149+0x13000] ;  /* 0x01300000956c783b */ /* 0x000fe40000004200 */
[----:B------:R-:W-:-:S02]  /*3d10*/  FADD.FTZ R155, R155, R158 ;  /* 0x0000009e9b9b7221 */ /* 0x000fc40000010000 */
[----:B------:R-:W1:Y:S01]  /*3d20*/  MUFU.EX2 R156, R156 ;  /* 0x0000009c009c7308 */ /* 0x000e620000000800 */
[----:B---3--:R-:W-:Y:S01]  /*3d30*/  F2FP.BF16.F32.PACK_AB R95, R150, R151 ;  /* 0x00000097965f723e */ /* 0x008fe200000010ff */
[C---:B------:R-:W-:Y:S01]  /*3d40*/  HMMA.16816.F32.BF16 R32, R68.reuse, R28, RZ ;  /* 0x0000001c4420723c */ /* 0x040fe200000418ff */
[----:B------:R-:W-:Y:S01]  /*3d50*/  FADD.FTZ R154, R154, R155 ;  /* 0x0000009b9a9a7221 */ /* 0x000fe20000010000 */
[----:B------:R-:W-:Y:S03]  /*3d60*/  LDSM.16.MT88.4 R124, [R167+0xf800] ;  /* 0x00f80000a77c783b */ /* 0x000fe60000004200 */
[----:B------:R-:W-:Y:S01]  /*3d70*/  FADD.FTZ R151, R151, R154 ;  /* 0x0000009a97977221 */ /* 0x000fe20000010000 */
[----:B------:R-:W-:Y:S02]  /*3d80*/  MUFU.EX2 R153, R153 ;  /* 0x0000009900997308 */ /* 0x000fe40000000800 */
[----:B----4-:R-:W-:Y:S01]  /*3d90*/  HMMA.16816.F32.BF16 R24, R68, R20, RZ ;  /* 0x000000144418723c */ /* 0x010fe200000418ff */
[----:B------:R-:W-:-:S05]  /*3da0*/  FADD.FTZ R150, R150, R151 ;  /* 0x0000009796967221 */ /* 0x000fca0000010000 */
[----:B------:R-:W3:Y:S01]  /*3db0*/  MUFU.EX2 R152, R152 ;  /* 0x0000009800987308 */ /* 0x000ee20000000800 */
[----:B-1----:R-:W-:Y:S01]  /*3dc0*/  F2FP.BF16.F32.PACK_AB R92, R156, R157 ;  /* 0x0000009d9c5c723e */ /* 0x002fe200000010ff */
[----:B------:R-:W-:Y:S01]  /*3dd0*/  HMMA.16816.F32.BF16 R16, R68, R12, RZ ;  /* 0x0000000c4410723c */ /* 0x000fe200000418ff */
[----:B------:R-:W-:-:S04]  /*3de0*/  FADD.FTZ R157, R157, R160 ;  /* 0x000000a09d9d7221 */ /* 0x000fc80000010000 */
[----:B------:R-:W-:Y:S01]  /*3df0*/  FADD.FTZ R156, R156, R157 ;  /* 0x0000009d9c9c7221 */ /* 0x000fe20000010000 */
[----:B------:R-:W-:Y:S02]  /*3e00*/  MUFU.EX2 R171, R171 ;  /* 0x000000ab00ab7308 */ /* 0x000fe40000000800 */
[C---:B------:R-:W-:Y:S06]  /*3e10*/  HMMA.16816.F32.BF16 R8, R68.reuse, R4, RZ ;  /* 0x000000044408723c */ /* 0x040fec00000418ff */
[----:B------:R-:W-:Y:S01]  /*3e20*/  MUFU.EX2 R172, R172 ;  /* 0x000000ac00ac7308 */ /* 0x000fe20000000800 */
[----:B---3--:R-:W-:Y:S01]  /*3e30*/  F2FP.BF16.F32.PACK_AB R94, R152, R153 ;  /* 0x00000099985e723e */ /* 0x008fe200000010ff */
[----:B------:R-:W-:Y:S01]  /*3e40*/  HMMA.16816.F32.BF16 R80, R68, R76, RZ ;  /* 0x0000004c4450723c */ /* 0x000fe200000418ff */
[----:B------:R-:W-:-:S04]  /*3e50*/  FADD.FTZ R153, R153, R156 ;  /* 0x0000009c99997221 */ /* 0x000fc80000010000 */
[----:B------:R-:W-:Y:S01]  /*3e60*/  FADD.FTZ R152, R152, R153 ;  /* 0x0000009998987221 */ /* 0x000fe20000010000 */
[----:B------:R-:W-:Y:S02]  /*3e70*/  MUFU.EX2 R146, R146 ;  /* 0x0000009200927308 */ /* 0x000fe40000000800 */
[C---:B------:R-:W-:Y:S06]  /*3e80*/  HMMA.16816.F32.BF16 R48, R92.reuse, R52, R48 ;  /* 0x000000345c30723c */ /* 0x040fec0000041830 */
[----:B------:R-:W-:Y:S02]  /*3e90*/  MUFU.EX2 R173, R173 ;  /* 0x000000ad00ad7308 */ /* 0x000fe40000000800 */
[----:B------:R-:W-:Y:S01]  /*3ea0*/  HMMA.16816.F32.BF16 R44, R92, R54, R44 ;  /* 0x000000365c2c723c */ /* 0x000fe2000004182c */
[----:B------:R-:W1:Y:S05]  /*3eb0*/  LDSM.16.MT88.4 R52, [R167+0x10800] ;  /* 0x01080000a734783b */ /* 0x000e6a0000004200 */
[----:B------:R-:W3:Y:S02]  /*3ec0*/  MUFU.EX2 R174, R174 ;  /* 0x000000ae00ae7308 */ /* 0x000ee40000000800 */
[C---:B------:R-:W-:Y:S06]  /*3ed0*/  HMMA.16816.F32.BF16 R36, R68.reuse, R38, RZ ;  /* 0x000000264424723c */ /* 0x040fec00000418ff */
[----:B------:R-:W-:Y:S02]  /*3ee0*/  MUFU.EX2 R144, R144 ;  /* 0x0000009000907308 */ /* 0x000fe40000000800 */
[C---:B------:R-:W-:Y:S06]  /*3ef0*/  HMMA.16816.F32.BF16 R28, R68.reuse, R30, RZ ;  /* 0x0000001e441c723c */ /* 0x040fec00000418ff */
[----:B------:R-:W4:Y:S02]  /*3f00*/  MUFU.EX2 R145, R145 ;  /* 0x0000009100917308 */ /* 0x000f240000000800 */
[C---:B------:R-:W-:Y:S06]  /*3f10*/  HMMA.16816.F32.BF16 R20, R68.reuse, R22, RZ ;  /* 0x000000164414723c */ /* 0x040fec00000418ff */
[----:B------:R-:W-:Y:S02]  /*3f20*/  MUFU.EX2 R138, R138 ;  /* 0x0000008a008a7308 */ /* 0x000fe40000000800 */
[C---:B------:R-:W-:Y:S06]  /*3f30*/  HMMA.16816.F32.BF16 R12, R68.reuse, R14, RZ ;  /* 0x0000000e440c723c */ /* 0x040fec00000418ff */
[----:B------:R-:W-:Y:S02]  /*3f40*/  MUFU.EX2 R139, R139 ;  /* 0x0000008b008b7308 */ /* 0x000fe40000000800 */
[C---:B------:R-:W-:Y:S06]  /*3f50*/  HMMA.16816.F32.BF16 R4, R68.reuse, R6, RZ ;  /* 0x000000064404723c */ /* 0x040fec00000418ff */
[----:B------:R-:W-:Y:S02]  /*3f60*/  MUFU.EX2 R136, R136 ;  /* 0x0000008800887308 */ /* 0x000fe40000000800 */
[C---:B------:R-:W-:Y:S06]  /*3f70*/  HMMA.16816.F32.BF16 R76, R68.reuse, R78, RZ ;  /* 0x0000004e444c723c */ /* 0x040fec00000418ff */
[----:B------:R-:W-:Y:S02]  /*3f80*/  MUFU.EX2 R137, R137 ;  /* 0x0000008900897308 */ /* 0x000fe40000000800 */
[C---:B--2---:R-:W-:Y:S06]  /*3f90*/  HMMA.16816.F32.BF16 R72, R68.reuse, R56, RZ ;  /* 0x000000384448723c */ /* 0x044fec00000418ff */
[----:B------:R-:W-:Y:S02]  /*3fa0*/  MUFU.EX2 R175, R175 ;  /* 0x000000af00af7308 */ /* 0x000fe40000000800 */
[----:B------:R-:W-:Y:S01]  /*3fb0*/  HMMA.16816.F32.BF16 R68, R68, R58, RZ ;  /* 0x0000003a4444723c */ /* 0x000fe200000418ff */
[----:B------:R-:W2:Y:S05]  /*3fc0*/  LDSM.16.MT88.4 R56, [R148+0xc800] ;  /* 0x00c800009438783b */ /* 0x000eaa0000004200 */
[----:B------:R-:W-:Y:S02]  /*3fd0*/  MUFU.EX2 R176, R176 ;  /* 0x000000b000b07308 */ /* 0x000fe40000000800 */
[C---:B-----5:R-:W-:Y:S06]  /*3fe0*/  HMMA.16816.F32.BF16 R40, R92.reuse, R84, R40 ;  /* 0x000000545c28723c */ /* 0x060fec0000041828 */
        /* <DEDUP_REMOVED lines=9> */
[----:B------:R-:W-:Y:S01]  /*4080*/  HMMA.16816.F32.BF16 R8, R92, R140, R8 ;  /* 0x0000008c5c08723c */ /* 0x000fe20000041808 */
[----:B------:R-:W-:-:S05]  /*4090*/  FFMA.FTZ R140, R130, R170, -R168 ;  /* 0x000000aa828c7223 */ /* 0x000fca00000108a8 */
[----:B------:R3:W5:Y:S02]  /*40a0*/  MUFU.EX2 R141, R147 ;  /* 0x00000093008d7308 */ /* 0x0007640000000800 */
[C---:B--2---:R-:W-:Y:S06]  /*40b0*/  HMMA.16816.F32.BF16 R24, R92.reuse, R56, R24 ;  /* 0x000000385c18723c */ /* 0x044fec0000041818 */
[----:B------:R-:W-:Y:S02]  /*40c0*/  MUFU.EX2 R140, R140 ;  /* 0x0000008c008c7308 */ /* 0x000fe40000000800 */
[C---:B------:R-:W-:Y:S01]  /*40d0*/  HMMA.16816.F32.BF16 R20, R92.reuse, R58, R20 ;  /* 0x0000003a5c14723c */ /* 0x040fe20000041814 */
[----:B------:R-:W2:Y:S05]  /*40e0*/  LDSM.16.MT88.4 R56, [R149+0xd000] ;  /* 0x00d000009538783b */ /* 0x000eaa0000004200 */
[----:B------:R-:W-:Y:S01]  /*40f0*/  MUFU.EX2 R181, R181 ;  /* 0x000000b500b57308 */ /* 0x000fe20000000800 */
[----:B---3--:R-:W-:Y:S01]  /*4100*/  FFMA.FTZ R147, R131, R170, -R168 ;  /* 0x000000aa83937223 */ /* 0x008fe200000108a8 */
[C---:B------:R-:W-:Y:S06]  /*4110*/  HMMA.16816.F32.BF16 R32, R92.reuse, R64, R32 ;  /* 0x000000405c20723c */ /* 0x040fec0000041820 */
[----:B------:R-:W-:Y:S02]  /*4120*/  MUFU.EX2 R147, R147 ;  /* 0x0000009300937308 */ /* 0x000fe40000000800 */
[C---:B------:R-:W-:Y:S01]  /*4130*/  HMMA.16816.F32.BF16 R28, R92.reuse, R66, R28 ;  /* 0x000000425c1c723c */ /* 0x040fe2000004181c */
[----:B------:R-:W3:Y:S05]  /*4140*/  LDSM.16.MT88.4 R64, [R167+0xd000] ;  /* 0x00d00000a740783b */ /* 0x000eea0000004200 */
[----:B------:R-:W-:Y:S02]  /*4150*/  MUFU.EX2 R182, R182 ;  /* 0x000000b600b67308 */ /* 0x000fe40000000800 */
[----:B------:R-:W-:Y:S01]  /*4160*/  HMMA.16816.F32.BF16 R80, R92, R88, R80 ;  /* 0x000000585c50723c */ /* 0x000fe20000041850 */
[----:B------:R-:W-:-:S02]  /*4170*/  F2FP.BF16.F32.PACK_AB R88, R174, R173 ;  /* 0x000000adae58723e */ /* 0x000fc400000010ff */
[----:B------:R-:W-:-:S03]  /*4180*/  F2FP.BF16.F32.PACK_AB R89, R172, R171 ;  /* 0x000000abac59723e */ /* 0x000fc600000010ff */
[----:B------:R-:W-:Y:S02]  /*4190*/  MUFU.EX2 R183, R183 ;  /* 0x000000b700b77308 */ /* 0x000fe40000000800 */
[----:B------:R-:W-:Y:S01]  /*41a0*/  HMMA.16816.F32.BF16 R76, R92, R90, R76 ;  /* 0x0000005a5c4c723c */ /* 0x000fe2000004184c */
[----:B----4-:R-:W-:Y:S02]  /*41b0*/  F2FP.BF16.F32.PACK_AB R90, R145, R144 ;  /* 0x00000090915a723e */ /* 0x010fe400000010ff */
[----:B-----5:R-:W-:-:S03]  /*41c0*/  F2FP.BF16.F32.PACK_AB R91, R141, R146 ;  /* 0x000000928d5b723e */ /* 0x020fc600000010ff */
[----:B------:R-:W-:Y:S02]  /*41d0*/  MUFU.EX2 R184, R184 ;  /* 0x000000b800b87308 */ /* 0x000fe40000000800 */
[C---:B------:R-:W-:Y:S06]  /*41e0*/  HMMA.16816.F32.BF16 R72, R92.reuse, R84, R72 ;  /* 0x000000545c48723c */ /* 0x040fec0000041848 */
[----:B------:R-:W-:Y:S02]  /*41f0*/  MUFU.EX2 R185, R185 ;  /* 0x000000b900b97308 */ /* 0x000fe40000000800 */
[----:B------:R-:W-:Y:S01]  /*4200*/  HMMA.16816.F32.BF16 R68, R92, R86, R68 ;  /* 0x000000565c44723c */ /* 0x000fe20000041844 */
[----:B------:R-:W4:Y:S05]  /*4210*/  LDSM.16.MT88.4 R84, [R167+0x11000] ;  /* 0x01100000a754783b */ /* 0x000f2a0000004200 */
        /* <DEDUP_REMOVED lines=18> */
[----:B------:R-:W-:Y:S01]  /*4340*/  HMMA.16816.F32.BF16 R44, R88, R66, R44 ;  /* 0x00000042582c723c */ /* 0x000fe2000004182c */
[----:B------:R-:W3:Y:S05]  /*4350*/  LDSM.16.MT88.4 R64, [R167+0xd800] ;  /* 0x00d80000a740783b */ /* 0x000eea0000004200 */
[----:B------:R-:W-:Y:S02]  /*4360*/  MUFU.EX2 R194, R194 ;  /* 0x000000c200c27308 */ /* 0x000fe40000000800 */
[----:B------:R-:W-:Y:S01]  /*4370*/  HMMA.16816.F32.BF16 R4, R92, R142, R4 ;  /* 0x0000008e5c04723c */ /* 0x000fe20000041804 */
[-CC-:B------:R-:W-:Y:S01]  /*4380*/  FFMA.FTZ R142, R128, R170.reuse, -R169.reuse ;  /* 0x000000aa808e7223 */ /* 0x180fe200000108a9 */
[----:B------:R-:W-:Y:S01]  /*4390*/  FFMA.FTZ R143, R129, R170, -R169 ;  /* 0x000000aa818f7223 */ /* 0x000fe200000108a9 */
[----:B------:R-:W-:Y:S03]  /*43a0*/  LDSM.16.MT88.4 R92, [R149+0xd800] ;  /* 0x00d80000955c783b */ /* 0x000fe60000004200 */
[----:B------:R-:W-:Y:S02]  /*43b0*/  MUFU.EX2 R195, R195 ;  /* 0x000000c300c37308 */ /* 0x000fe40000000800 */
[C---:B----4-:R-:W-:Y:S06]  /*43c0*/  HMMA.16816.F32.BF16 R16, R88.reuse, R84, R16 ;  /* 0x000000545810723c */ /* 0x050fec0000041810 */
[----:B------:R-:W-:Y:S02]  /*43d0*/  MUFU.EX2 R142, R142 ;  /* 0x0000008e008e7308 */ /* 0x000fe40000000800 */
[C---:B------:R-:W-:Y:S01]  /*43e0*/  HMMA.16816.F32.BF16 R12, R88.reuse, R86, R12 ;  /* 0x00000056580c723c */ /* 0x040fe2000004180c */
[----:B------:R-:W4:Y:S05]  /*43f0*/  LDSM.16.MT88.4 R84, [R162+0xd800] ;  /* 0x00d80000a254783b */ /* 0x000f2a0000004200 */
[----:B------:R-:W3:Y:S02]  /*4400*/  MUFU.EX2 R143, R143 ;  /* 0x0000008f008f7308 */ /* 0x000ee40000000800 */
        /* <DEDUP_REMOVED lines=10> */
[----:B--2---:R-:W-:Y:S01]  /*44b0*/  HMMA.16816.F32.BF16 R80, R88, R56, R80 ;  /* 0x000000385850723c */ /* 0x004fe20000041850 */
[----:B------:R-:W-:-:S02]  /*44c0*/  F2FP.BF16.F32.PACK_AB R56, R137, R136 ;  /* 0x000000888938723e */ /* 0x000fc400000010ff */
[----:B------:R-:W-:-:S03]  /*44d0*/  F2FP.BF16.F32.PACK_AB R57, R139, R138 ;  /* 0x0000008a8b39723e */ /* 0x000fc600000010ff */
[----:B------:R-:W2:Y:S02]  /*44e0*/  MUFU.EX2 R206, R206 ;  /* 0x000000ce00ce7308 */ /* 0x000ea40000000800 */
[----:B------:R-:W-:Y:S01]  /*44f0*/  HMMA.16816.F32.BF16 R76, R88, R58, R76 ;  /* 0x0000003a584c723c */ /* 0x000fe2000004184c */
[----:B---3--:R-:W-:Y:S01]  /*4500*/  F2FP.BF16.F32.PACK_AB R58, R143, R142 ;  /* 0x0000008e8f3a723e */ /* 0x008fe200000010ff */
[----:B------:R-:W-:Y:S01]  /*4510*/  LDSM.16.MT88.4 R88, [R149+0xe000] ;  /* 0x00e000009558783b */ /* 0x000fe20000004200 */
[----:B------:R-:W-:-:S03]  /*4520*/  F2FP.BF16.F32.PACK_AB R59, R147, R140 ;  /* 0x0000008c933b723e */ /* 0x000fc600000010ff */
[----:B------:R-:W-:Y:S04]  /*4530*/  MUFU.EX2 R207, R207 ;  /* 0x000000cf00cf7308 */ /* 0x000fe80000000800 */
[----:B------:R-:W-:Y:S04]  /*4540*/  HMMA.16816.F32.BF16 R48, R56, R64, R48 ;  /* 0x000000403830723c */ /* 0x000fe80000041830 */
[----:B------:R-:W-:Y:S01]  /*4550*/  MUFU.EX2 R222, R222 ;  /* 0x000000de00de7308 */ /* 0x000fe20000000800 */
[----:B--2---:R-:W-:-:S03]  /*4560*/  F2FP.BF16.F32.PACK_AB R113, R206, R205 ;  /* 0x000000cdce71723e */ /* 0x004fc600000010ff */
[C---:B------:R-:W-:Y:S01]  /*4570*/  HMMA.16816.F32.BF16 R44, R56.reuse, R66, R44 ;  /* 0x00000042382c723c */ /* 0x040fe2000004182c */
[----:B------:R-:W2:Y:S03]  /*4580*/  LDSM.16.MT88.4 R64, [R162+0x11800] ;  /* 0x01180000a240783b */ /* 0x000ea60000004200 */
[----:B------:R-:W3:Y:S04]  /*4590*/  MUFU.EX2 R233, R233 ;  /* 0x000000e900e97308 */ /* 0x000ee80000000800 */
[C---:B----4-:R-:W-:Y:S04]  /*45a0*/  HMMA.16816.F32.BF16 R40, R56.reuse, R84, R40 ;  /* 0x000000543828723c */ /* 0x050fe80000041828 */
[----:B------:R-:W-:Y:S04]  /*45b0*/  MUFU.EX2 R235, R235 ;  /* 0x000000eb00eb7308 */ /* 0x000fe80000000800 */
[----:B------:R-:W-:Y:S01]  /*45c0*/  HMMA.16816.F32.BF16 R36, R56, R86, R36 ;  /* 0x000000563824723c */ /* 0x000fe20000041824 */
[----:B------:R-:W4:Y:S01]  /*45d0*/  LDSM.16.MT88.4 R84, [R149+0x11800] ;  /* 0x011800009554783b */ /* 0x000f220000004200 */
[----:B---3--:R-:W-:-:S06]  /*45e0*/  F2FP.BF16.F32.PACK_AB R112, R233, R222 ;  /* 0x000000dee970723e */ /* 0x008fcc00000010ff */
[C---:B-----5:R-:W-:Y:S08]  /*45f0*/  HMMA.16816.F32.BF16 R24, R56.reuse, R60, R24 ;  /* 0x0000003c3818723c */ /* 0x060ff00000041818 */
        /* <DEDUP_REMOVED lines=29> */
[----:B------:R-:W-:Y:S07]  /*47d0*/  LDSM.16.MT88.4 R84, [R162+0xe800] ;  /* 0x00e80000a254783b */ /* 0x000fee0000004200 */
[C---:B---3--:R-:W-:Y:S08]  /*47e0*/  HMMA.16816.F32.BF16 R8, R56.reuse, R60, R8 ;  /* 0x0000003c3808723c */ /* 0x048ff00000041808 */
[C---:B-1----:R-:W-:Y:S08]  /*47f0*/  HMMA.16816.F32.BF16 R80, R56.reuse, R52, R80 ;  /* 0x000000343850723c */ /* 0x042ff00000041850 */
[C---:B------:R-:W-:Y:S01]  /*4800*/  HMMA.16816.F32.BF16 R76, R56.reuse, R54, R76 ;  /* 0x00000036384c723c */ /* 0x040fe2000004184c */
[----:B------:R-:W1:Y:S07]  /*4810*/  LDSM.16.MT88.4 R52, [R148+0xe800] ;  /* 0x00e800009434783b */ /* 0x000e6e0000004200 */
[C---:B------:R-:W-:Y:S01]  /*4820*/  HMMA.16816.F32.BF16 R4, R56.reuse, R62, R4 ;  /* 0x0000003e3804723c */ /* 0x040fe20000041804 */
[----:B------:R-:W3:Y:S07]  /*4830*/  LDSM.16.MT88.4 R60, [R167+0xe800] ;  /* 0x00e80000a73c783b */ /* 0x000eee0000004200 */
[C---:B--2---:R-:W-:Y:S08]  /*4840*/  HMMA.16816.F32.BF16 R72, R56.reuse, R64, R72 ;  /* 0x000000403848723c */ /* 0x044ff00000041848 */
[C---:B------:R-:W-:Y:S01]  /*4850*/  HMMA.16816.F32.BF16 R68, R56.reuse, R66, R68 ;  /* 0x000000423844723c */ /* 0x040fe20000041844 */
[----:B------:R-:W2:Y:S07]  /*4860*/  LDSM.16.MT88.4 R64, [R167+0x12800] ;  /* 0x01280000a740783b */ /* 0x000eae0000004200 */
[C---:B------:R-:W-:Y:S08]  /*4870*/  HMMA.16816.F32.BF16 R16, R56.reuse, R92, R16 ;  /* 0x0000005c3810723c */ /* 0x040ff00000041810 */
[C---:B------:R-:W-:Y:S08]  /*4880*/  HMMA.16816.F32.BF16 R12, R56.reuse, R94, R12 ;  /* 0x0000005e380c723c */ /* 0x040ff0000004180c */
[C---:B------:R-:W-:Y:S08]  /*4890*/  HMMA.16816.F32.BF16 R32, R56.reuse, R88, R32 ;  /* 0x000000583820723c */ /* 0x040ff00000041820 */
[----:B------:R-:W-:Y:S01]  /*48a0*/  HMMA.16816.F32.BF16 R28, R56, R90, R28 ;  /* 0x0000005a381c723c */ /* 0x000fe2000004181c */
[----:B------:R-:W-:Y:S01]  /*48b0*/  F2FP.BF16.F32.PACK_AB R56, R187, R186 ;  /* 0x000000babb38723e */ /* 0x000fe200000010ff */
[----:B------:R-:W-:Y:S01]  /*48c0*/  LDSM.16.MT88.4 R88, [R149+0xe800] ;  /* 0x00e800009558783b */ /* 0x000fe20000004200 */
        /* <DEDUP_REMOVED lines=11> */
[----:B------:R-:W4:Y:S07]  /*4980*/  LDSM.16.MT88.4 R84, [R149+0x12800] ;  /* 0x012800009554783b */ /* 0x000f2e0000004200 */
[C---:B--2---:R-:W-:Y:S08]  /*4990*/  HMMA.16816.F32.BF16 R16, R56.reuse, R64, R16 ;  /* 0x000000403810723c */ /* 0x044ff00000041810 */
[C---:B------:R-:W-:Y:S01]  /*49a0*/  HMMA.16816.F32.BF16 R12, R56.reuse, R66, R12 ;  /* 0x00000042380c723c */ /* 0x040fe2000004180c */
[----:B------:R-:W2:Y:S07]  /*49b0*/  LDSM.16.MT88.4 R64, [R162+0xf000] ;  /* 0x00f00000a240783b */ /* 0x000eae0000004200 */
[C---:B-1----:R-:W-:Y:S08]  /*49c0*/  HMMA.16816.F32.BF16 R72, R56.reuse, R52, R72 ;  /* 0x000000343848723c */ /* 0x042ff00000041848 */
[C---:B------:R-:W-:Y:S01]  /*49d0*/  HMMA.16816.F32.BF16 R68, R56.reuse, R54, R68 ;  /* 0x000000363844723c */ /* 0x040fe20000041844 */
[----:B------:R-:W1:Y:S07]  /*49e0*/  LDSM.16.MT88.4 R52, [R167+0x13000] ;  /* 0x01300000a734783b */ /* 0x000e6e0000004200 */
[C---:B------:R-:W-:Y:S08]  /*49f0*/  HMMA.16816.F32.BF16 R32, R56.reuse, R88, R32 ;  /* 0x000000583820723c */ /* 0x040ff00000041820 */
[C---:B------:R-:W-:Y:S01]  /*4a00*/  HMMA.16816.F32.BF16 R28, R56.reuse, R90, R28 ;  /* 0x0000005a381c723c */ /* 0x040fe2000004181c */
[----:B------:R-:W-:Y:S07]  /*4a10*/  LDSM.16.MT88.4 R88, [R167+0xf000] ;  /* 0x00f00000a758783b */ /* 0x000fee0000004200 */
[C---:B---3--:R-:W-:Y:S08]  /*4a20*/  HMMA.16816.F32.BF16 R8, R56.reuse, R60, R8 ;  /* 0x0000003c3808723c */ /* 0x048ff00000041808 */
[C---:B------:R-:W-:Y:S01]  /*4a30*/  HMMA.16816.F32.BF16 R4, R56.reuse, R62, R4 ;  /* 0x0000003e3804723c */ /* 0x040fe20000041804 */
[----:B------:R-:W3:Y:S07]  /*4a40*/  LDSM.16.MT88.4 R60, [R149+0xf000] ;  /* 0x00f00000953c783b */ /* 0x000eee0000004200 */
[C---:B----4-:R-:W-:Y:S08]  /*4a50*/  HMMA.16816.F32.BF16 R80, R56.reuse, R84, R80 ;  /* 0x000000543850723c */ /* 0x050ff00000041850 */
        /* <DEDUP_REMOVED lines=8> */
[----:B------:R-:W2:Y:S07]  /*4ae0*/  LDSM.16.MT88.4 R64, [R162+0x13000] ;  /* 0x01300000a240783b */ /* 0x000eae0000004200 */
[C---:B-1----:R-:W-:Y:S08]  /*4af0*/  HMMA.16816.F32.BF16 R16, R56.reuse, R52, R16 ;  /* 0x000000343810723c */ /* 0x042ff00000041810 */
[C---:B------:R-:W-:Y:S01]  /*4b00*/  HMMA.16816.F32.BF16 R12, R56.reuse, R54, R12 ;  /* 0x00000036380c723c */ /* 0x040fe2000004180c */
[----:B------:R-:W-:Y:S07]  /*4b10*/  LDSM.16.MT88.4 R52, [R167+0x13800] ;  /* 0x01380000a734783b */ /* 0x000fee0000004200 */
[C---:B---3--:R-:W-:Y:S08]  /*4b20*/  HMMA.16816.F32.BF16 R32, R56.reuse, R60, R32 ;  /* 0x0000003c3820723c */ /* 0x048ff00000041820 */
[C---:B------:R-:W-:Y:S01]  /*4b30*/  HMMA.16816.F32.BF16 R28, R56.reuse, R62, R28 ;  /* 0x0000003e381c723c */ /* 0x040fe2000004181c */
[----:B------:R-:W1:Y:S07]  /*4b40*/  LDSM.16.MT88.4 R60, [R148+0x13000] ;  /* 0x01300000943c783b */ /* 0x000e6e0000004200 */
[C---:B------:R-:W-:Y:S08]  /*4b50*/  HMMA.16816.F32.BF16 R48, R56.reuse, R88, R48 ;  /* 0x000000583830723c */ /* 0x040ff00000041830 */
[----:B--2---:R-:W-:Y:S01]  /*4b60*/  HMMA.16816.F32.BF16 R8, R56, R64, R8 ;  /* 0x000000403808723c */ /* 0x004fe20000041808 */
[----:B------:R-:W-:-:S06]  /*4b70*/  FFMA.FTZ R64, R96, R170, -R169 ;  /* 0x000000aa60407223 */ /* 0x000fcc00000108a9 */
[----:B------:R-:W2:Y:S01]  /*4b80*/  MUFU.EX2 R64, R64 ;  /* 0x0000004000407308 */ /* 0x000ea20000000800 */
[----:B------:R-:W-:Y:S01]  /*4b90*/  HMMA.16816.F32.BF16 R4, R56, R66, R4 ;  /* 0x000000423804723c */ /* 0x000fe20000041804 */
[----:B------:R-:W-:-:S06]  /*4ba0*/  FFMA.FTZ R66, R99, R170, -R168 ;  /* 0x000000aa63427223 */ /* 0x000fcc00000108a8 */
[----:B------:R-:W3:Y:S01]  /*4bb0*/  MUFU.EX2 R66, R66 ;  /* 0x0000004200427308 */ /* 0x000ee20000000800 */
[----:B------:R-:W-:Y:S01]  /*4bc0*/  HMMA.16816.F32.BF16 R44, R56, R90, R44 ;  /* 0x0000005a382c723c */ /* 0x000fe2000004182c */
[----:B------:R-:W-:Y:S01]  /*4bd0*/  LDSM.16.MT88.4 R88, [R148+0xf800] ;  /* 0x00f800009458783b */ /* 0x000fe20000004200 */
[----:B--2---:R-:W-:-:S06]  /*4be0*/  F2FP.BF16.F32.PACK_AB R114, R235, R64 ;  /* 0x00000040eb72723e */ /* 0x004fcc00000010ff */
[----:B------:R-:W-:Y:S01]  /*4bf0*/  HMMA.16816.F32.BF16 R120, R56, R108, R80 ;  /* 0x0000006c3878723c */ /* 0x000fe20000041850 */
[----:B------:R-:W-:Y:S01]  /*4c00*/  LDSM.16.MT88.4 R80, [R149+0xf800] ;  /* 0x00f800009550783b */ /* 0x000fe20000004200 */
[----:B---3--:R-:W-:-:S06]  /*4c10*/  F2FP.BF16.F32.PACK_AB R115, R66, R207 ;  /* 0x000000cf4273723e */ /* 0x008fcc00000010ff */
[----:B-1----:R-:W-:Y:S01]  /*4c20*/  HMMA.16816.F32.BF16 R116, R56, R60, R72 ;  /* 0x0000003c3874723c */ /* 0x002fe20000041848 */
[----:B------:R-:W1:Y:S07]  /*4c30*/  LDSM.16.MT88.4 R72, [R162+0xf800] ;  /* 0x00f80000a248783b */ /* 0x000e6e0000004200 */
[----:B------:R-:W-:Y:S01]  /*4c40*/  HMMA.16816.F32.BF16 R92, R112, R52, R16 ;  /* 0x00000034705c723c */ /* 0x000fe20000041810 */
        /* <DEDUP_REMOVED lines=16> */
[----:B------:R-:W-:Y:S01]  /*4d50*/  FADD.FTZ R142, R142, R137 ;  /* 0x000000898e8e7221 */ /* 0x000fe20000010000 */
[----:B------:R-:W2:Y:S02]  /*4d60*/  LDSM.16.MT88.4 R12, [R149+0x13800] ;  /* 0x01380000950c783b */ /* 0x000ea40000004200 */
[----:B------:R-:W-:Y:S01]  /*4d70*/  FADD.FTZ R4, R147, R4 ;  /* 0x0000000493047221 */ /* 0x000fe20000010000 */
[----:B------:R-:W-:Y:S01]  /*4d80*/  FADD.FTZ R143, R143, R142 ;  /* 0x0000008e8f8f7221 */ /* 0x000fe20000010000 */
[----:B------:R-:W3:Y:S01]  /*4d90*/  LDSM.16.MT88.4 R148, [R148+0x13800] ;  /* 0x013800009494783b */ /* 0x000ee20000004200 */
        /* <DEDUP_REMOVED lines=40> */
[C---:B------:R-:W-:Y:S08]  /*5020*/  HMMA.16816.F32.BF16 R124, R112.reuse, R126, R44 ;  /* 0x0000007e707c723c */ /* 0x040ff0000004182c */
[C---:B------:R-:W-:Y:S08]  /*5030*/  HMMA.16816.F32.BF16 R72, R112.reuse, R74, R36 ;  /* 0x0000004a7048723c */ /* 0x040ff00000041824 */
[C---:B------:R-:W-:Y:S08]  /*5040*/  HMMA.16816.F32.BF16 R80, R112.reuse, R82, R28 ;  /* 0x000000527050723c */ /* 0x040ff0000004181c */
[C---:B--2---:R-:W-:Y:S08]  /*5050*/  HMMA.16816.F32.BF16 R120, R112.reuse, R12, R120 ;  /* 0x0000000c7078723c */ /* 0x044ff00000041878 */
[C---:B------:R-:W-:Y:S08]  /*5060*/  HMMA.16816.F32.BF16 R108, R112.reuse, R14, R108 ;  /* 0x0000000e706c723c */ /* 0x040ff0000004186c */
[C---:B------:R-:W-:Y:S08]  /*5070*/  HMMA.16816.F32.BF16 R88, R112.reuse, R90, R20 ;  /* 0x0000005a7058723c */ /* 0x040ff00000041814 */
[C---:B---3--:R-:W-:Y:S08]  /*5080*/  HMMA.16816.F32.BF16 R116, R112.reuse, R148, R116 ;  /* 0x000000947074723c */ /* 0x048ff00000041874 */
        /* <DEDUP_REMOVED lines=11> */
.L_x_3703:
        /* <DEDUP_REMOVED lines=78> */
.L_x_3698:
[----:B------:R-:W-:Y:S05]  /*5620*/  BSYNC.RECONVERGENT B0 ;  /* 0x0000000000007941 */ /* 0x000fea0003800200 */
.L_x_3697:
[----:B------:R-:W1:Y:S01]  /*5630*/  S2UR UR6, SR_CgaCtaId ;  /* 0x00000000000679c3 */ /* 0x000e620000008800 */
[C---:B------:R-:W-:Y:S01]  /*5640*/  IMAD.SHL.U32 R41, R198.reuse, 0x8, RZ ;  /* 0x00000008c6297824 */ /* 0x040fe200078e00ff */
[----:B------:R-:W-:Y:S01]  /*5650*/  LOP3.LUT R40, R198, 0x38, RZ, 0xc0, !PT ;  /* 0x00000038c6287812 */ /* 0x000fe200078ec0ff */
[----:B------:R-:W-:Y:S01]  /*5660*/  UMOV UR7, 0x400 ;  /* 0x0000040000077882 */ /* 0x000fe20000000000 */
[----:B------:R-:W-:Y:S01]  /*5670*/  IMAD.MOV.U32 R44, RZ, RZ, R217 ;  /* 0x000000ffff2c7224 */ /* 0x000fe200078e00d9 */
[----:B------:R-:W-:Y:S01]  /*5680*/  IADD3 R42, P0, PT, R206, R217, RZ ;  /* 0x000000d9ce2a7210 */ /* 0x000fe20007f1e0ff */
[--C-:B------:R-:W-:Y:S01]  /*5690*/  IMAD.MOV.U32 R45, RZ, RZ, R216.reuse ;  /* 0x000000ffff2d7224 */ /* 0x100fe200078e00d8 */
[--C-:B------:R-:W-:Y:S01]  /*56a0*/  LOP3.LUT R43, R40, 0x1c0, R41.reuse, 0xf8, !PT ;  /* 0x000001c0282b7812 */ /* 0x100fe200078ef829 */
[----:B------:R-:W-:Y:S01]  /*56b0*/  IMAD.SHL.U32 R203, R198, 0x40, RZ ;  /* 0x00000040c6cb7824 */ /* 0x000fe200078e00ff */
[----:B------:R-:W-:Y:S01]  /*56c0*/  LOP3.LUT R196, R41, 0x38, RZ, 0xc0, !PT ;  /* 0x0000003829c47812 */ /* 0x000fe200078ec0ff */
[----:B------:R-:W-:Y:S01]  /*56d0*/  VIADD R222, R222, 0x1 ;  /* 0x00000001dede7836 */ /* 0x000fe20000000000 */
[----:B------:R-:W-:Y:S01]  /*56e0*/  LOP3.LUT R132, R198, 0x8, RZ, 0xc0, !PT ;  /* 0x00000008c6847812 */ /* 0x000fe200078ec0ff */
[----:B------:R-:W-:Y:S01]  /*56f0*/  BSSY.RECONVERGENT B1, `(.L_x_3699) ;  /* 0x000017c000017945 */ /* 0x000fe20003800200 */
[----:B------:R-:W-:Y:S01]  /*5700*/  LOP3.LUT R40, R43, R196, RZ, 0x3c, !PT ;  /* 0x000000c42b287212 */ /* 0x000fe200078e3cff */
[----:B------:R-:W-:Y:S01]  /*5710*/  IMAD.X R43, R207, 0x1, R216, P0 ;  /* 0x00000001cf2b7824 */ /* 0x000fe200000e06d8 */
[-C--:B------:R-:W-:Y:S02]  /*5720*/  IADD3 R50, P0, PT, R42, R208.reuse, RZ ;  /* 0x000000d02a327210 */ /* 0x080fe40007f1e0ff */
[----:B------:R-:W-:Y:S02]  /*5730*/  LOP3.LUT R40, R40, 0x1e00, R41, 0xf8, !PT ;  /* 0x00001e0028287812 */ /* 0x000fe400078ef829 */
[----:B------:R-:W-:Y:S01]  /*5740*/  SHF.R.U32.HI R201, RZ, 0x1, R198 ;  /* 0x00000001ffc97819 */ /* 0x000fe200000116c6 */
[----:B------:R-:W-:Y:S01]  /*5750*/  IMAD.X R51, R43, 0x1, R209, P0 ;  /* 0x000000012b337824 */ /* 0x000fe200000e06d1 */
[-C--:B------:R-:W-:Y:S02]  /*5760*/  IADD3 R48, P0, PT, R50, R208.reuse, RZ ;  /* 0x000000d032307210 */ /* 0x080fe40007f1e0ff */
[----:B------:R-:W-:Y:S01]  /*5770*/  LOP3.LUT R133, R132, 0x1c0, R203, 0xf8, !PT ;  /* 0x000001c084857812 */ /* 0x000fe200078ef8cb */
[----:B-1----:R-:W-:Y:S01]  /*5780*/  ULEA UR6, UR6, UR7, 0x18 ;  /* 0x0000000706067291 */ /* 0x002fe2000f8ec0ff */
[----:B------:R-:W-:Y:S01]  /*5790*/  LOP3.LUT R134, R201, 0x8, RZ, 0xc0, !PT ;  /* 0x00000008c9867812 */ /* 0x000fe200078ec0ff */
[--C-:B------:R-:W-:Y:S01]  /*57a0*/  IMAD.X R49, R51, 0x1, R209.reuse, P0 ;  /* 0x0000000133317824 */ /* 0x100fe200000e06d1 */
[----:B------:R-:W-:Y:S02]  /*57b0*/  IADD3 R46, P0, PT, R48, R208, RZ ;  /* 0x000000d0302e7210 */ /* 0x000fe40007f1e0ff */
[----:B------:R-:W-:Y:S01]  /*57c0*/  LOP3.LUT R132, R203, 0x400, RZ, 0xc0, !PT ;  /* 0x00000400cb847812 */ /* 0x000fe200078ec0ff */
[----:B------:R-:W-:Y:S01]  /*57d0*/  IMAD.U32 R199, RZ, RZ, UR6 ;  /* 0x00000006ffc77e24 */ /* 0x000fe2000f8e00ff */
[-C--:B------:R-:W-:Y:S01]  /*57e0*/  LOP3.LUT R133, R133, R196.reuse, RZ, 0x3c, !PT ;  /* 0x000000c485857212 */ /* 0x080fe200078e3cff */
[----:B------:R-:W-:Y:S01]  /*57f0*/  IMAD.X R47, R49, 0x1, R209, P0 ;  /* 0x00000001312f7824 */ /* 0x000fe200000e06d1 */
[----:B------:R-:W-:Y:S01]  /*5800*/  LOP3.LUT R135, R134, 0x1c0, R203, 0xf8, !PT ;  /* 0x000001c086877812 */ /* 0x000fe200078ef8cb */
[----:B------:R-:W-:Y:S01]  /*5810*/  IMAD R229, R40, 0x2, R199 ;  /* 0x0000000228e57824 */ /* 0x000fe200078e02c7 */
[C---:B------:R-:W-:Y:S01]  /*5820*/  LOP3.LUT P2, RZ, R198.reuse, 0x4, RZ, 0xc0, !PT ;  /* 0x00000004c6ff7812 */ /* 0x040fe2000784c0ff */
[----:B------:R-:W-:Y:S01]  /*5830*/  IMAD.SHL.U32 R40, R198, 0x20, RZ ;  /* 0x00000020c6287824 */ /* 0x000fe200078e00ff */
[----:B------:R-:W-:Y:S01]  /*5840*/  LOP3.LUT R138, R135, R196, RZ, 0x3c, !PT ;  /* 0x000000c4878a7212 */ /* 0x000fe200078e3cff */
[----:B------:R-:W-:Y:S01]  /*5850*/  IMAD R132, R133, 0x2, R132 ;  /* 0x0000000285847824 */ /* 0x000fe200078e0284 */
[----:B------:R-:W-:Y:S01]  /*5860*/  @!PT LDS RZ, [RZ] ;  /* 0x00000000fffff984 */ /* 0x000fe20000000800 */
[----:B------:R-:W-:Y:S01]  /*5870*/  @!PT LDS RZ, [RZ] ;  /* 0x00000000fffff984 */ /* 0x000fe20000000800 */
[----:B------:R-:W-:Y:S01]  /*5880*/  @!PT LDS RZ, [RZ] ;  /* 0x00000000fffff984 */ /* 0x000fe20000000800 */
[----:B------:R-:W-:Y:S02]  /*5890*/  LDGSTS.E.BYPASS.LTC128B.128 [R229+0xc000], desc[UR4][R44.64] ;  /* 0x0c0000002ce57fae */ /* 0x000fe4000b981a04 */
[----:B------:R-:W-:Y:S01]  /*58a0*/  LOP3.LUT R200, R40, 0x7c00, RZ, 0xc0, !PT ;  /* 0x00007c0028c87812 */ /* 0x000fe200078ec0ff */
[----:B------:R-:W-:Y:S02]  /*58b0*/  IMAD.IADD R187, R199, 0x1, R132 ;  /* 0x00000001c7bb7824 */ /* 0x000fe400078e0284 */
[----:B------:R1:W-:Y:S01]  /*58c0*/  LDGSTS.E.BYPASS.LTC128B.128 [R229+0x10000], desc[UR4][R44.64+0x80] ;  /* 0x100000802ce57fae */ /* 0x0003e2000b981a04 */
[----:B------:R-:W-:Y:S04]  /*58d0*/  LOP3.LUT R133, R200, 0x200, R203, 0xf8, !PT ;  /* 0x00000200c8857812 */ /* 0x000fe800078ef8cb */
[----:B------:R-:W-:Y:S01]  /*58e0*/  LDGSTS.E.BYPASS.LTC128B.128 [R229+0xc800], desc[UR4][R42.64] ;  /* 0x0c8000002ae57fae */ /* 0x000fe2000b981a04 */
[----:B------:R-:W-:Y:S04]  /*58f0*/  LOP3.LUT R134, R133, R138, RZ, 0xfc, !PT ;  /* 0x0000008a85867212 */ /* 0x000fe800078efcff */
[----:B------:R2:W-:Y:S01]  /*5900*/  LDGSTS.E.BYPASS.LTC128B.128 [R229+0x10800], desc[UR4][R42.64+0x80] ;  /* 0x108000802ae57fae */ /* 0x0005e2000b981a04 */
[----:B------:R-:W-:Y:S04]  /*5910*/  IMAD R189, R134, 0x2, R199 ;  /* 0x0000000286bd7824 */ /* 0x000fe800078e02c7 */
        /* <DEDUP_REMOVED lines=8> */
[-C--:B--2---:R-:W-:Y:S04]  /*59a0*/  IADD3 R42, P0, PT, R44, R208.reuse, RZ ;  /* 0x000000d02c2a7210 */ /* 0x084fe80007f1e0ff */
        /* <DEDUP_REMOVED lines=239> */
[----:B------:R-:W2:Y:S04]  /*68a0*/  LD.E R143, desc[UR4][R2.64+0x170] ;  /* 0x00017004028f7980 */ /* 0x000ea8000c101900 */
[----:B------:R-:W-:Y:S01]  /*68b0*/  IABS R133, R140 ;  /* 0x0000008c00857213 */ /* 0x000fe20000000000 */
[----:B------:R-:W3:Y:S01]  /*68c0*/  LD.E.64 R146, desc[UR4][R2.64+0x20] ;  /* 0x0000200402927980 */ /* 0x000ee2000c101b00 */
[-C--:B--2---:R-:W-:Y:S02]  /*68d0*/  IABS R136, R143.reuse ;  /* 0x0000008f00887213 */ /* 0x084fe40000000000 */
[-C--:B------:R-:W-:Y:S02]  /*68e0*/  IABS R134, R143.reuse ;  /* 0x0000008f00867213 */ /* 0x080fe40000000000 */
[----:B------:R-:W1:Y:S01]  /*68f0*/  I2F.RP R139, R136 ;  /* 0x00000088008b7306 */ /* 0x000e620000209400 */
[-C--:B------:R-:W-:Y:S02]  /*6900*/  LOP3.LUT R140, R140, R143.reuse, RZ, 0x3c, !PT ;  /* 0x0000008f8c8c7212 */ /* 0x080fe400078e3cff */
        /* <DEDUP_REMOVED lines=55> */
.L_x_3702:
[----:B------:R-:W-:Y:S05]  /*6c80*/  BSYNC.RECONVERGENT B0 ;  /* 0x0000000000007941 */ /* 0x000fea0003800200 */
.L_x_3701:
[----:B------:R-:W-:Y:S01]  /*6c90*/  @!PT LDS RZ, [RZ] ;  /* 0x00000000fffff984 */ /* 0x000fe20000000800 */
[----:B------:R-:W-:Y:S01]  /*6ca0*/  @!PT LDS RZ, [RZ] ;  /* 0x00000000fffff984 */ /* 0x000fe20000000800 */
[----:B------:R-:W-:Y:S01]  /*6cb0*/  @!PT LDS RZ, [RZ] ;  /* 0x00000000fffff984 */ /* 0x000fe20000000800 */
[----:B------:R1:W-:Y:S01]  /*6cc0*/  LDGSTS.E.BYPASS.LTC128B.128 [R229+0x4000], desc[UR4][R214.64] ;  /* 0x04000000d6e57fae */ /* 0x0003e2000b981a04 */
[C---:B------:R-:W-:Y:S03]  /*6cd0*/  LEA R148, P0, R212.reuse, R214, 0x1 ;  /* 0x000000d6d4947211 */ /* 0x040fe600078008ff */
[----:B------:R1:W-:Y:S01]  /*6ce0*/  LDGSTS.E.BYPASS.LTC128B.128 [R229+0x8000], desc[UR4][R214.64+0x80] ;  /* 0x08000080d6e57fae */ /* 0x0003e2000b981a04 */
[----:B------:R-:W-:Y:S02]  /*6cf0*/  LEA.HI.X R149, R212, R215, R213, 0x1, P0 ;  /* 0x000000d7d4957211 */ /* 0x000fe400000f0cd5 */
[-C--:B------:R-:W-:Y:S03]  /*6d00*/  IADD3 R146, P0, PT, R148, R210.reuse, RZ ;  /* 0x000000d294927210 */ /* 0x080fe60007f1e0ff */
[----:B------:R1:W-:Y:S02]  /*6d10*/  LDGSTS.E.BYPASS.LTC128B.128 [R229+0x4800], desc[UR4][R148.64] ;  /* 0x0480000094e57fae */ /* 0x0003e4000b981a04 */
[--C-:B------:R-:W-:Y:S01]  /*6d20*/  IMAD.X R147, R149, 0x1, R211.reuse, P0 ;  /* 0x0000000195937824 */ /* 0x100fe200000e06d3 */
[-C--:B------:R-:W-:Y:S01]  /*6d30*/  IADD3 R144, P0, PT, R146, R210.reuse, RZ ;  /* 0x000000d292907210 */ /* 0x080fe20007f1e0ff */
[----:B------:R1:W-:Y:S04]  /*6d40*/  LDGSTS.E.BYPASS.LTC128B.128 [R229+0x8800], desc[UR4][R148.64+0x80] ;  /* 0x0880008094e57fae */ /* 0x0003e8000b981a04 */
[----:B------:R1:W-:Y:S01]  /*6d50*/  LDGSTS.E.BYPASS.LTC128B.128 [R229+0x5000], desc[UR4][R146.64] ;  /* 0x0500000092e57fae */ /* 0x0003e2000b981a04 */
[--C-:B------:R-:W-:Y:S01]  /*6d60*/  IMAD.X R145, R147, 0x1, R211.reuse, P0 ;  /* 0x0000000193917824 */ /* 0x100fe200000e06d3 */
[-C--:B------:R-:W-:Y:S02]  /*6d70*/  IADD3 R142, P0, PT, R144, R210.reuse, RZ ;  /* 0x000000d2908e7210 */ /* 0x080fe40007f1e0ff */
[----:B------:R1:W-:Y:S03]  /*6d80*/  LDGSTS.E.BYPASS.LTC128B.128 [R229+0x9000], desc[UR4][R146.64+0x80] ;  /* 0x0900008092e57fae */ /* 0x0003e6000b981a04 */
[--C-:B------:R-:W-:Y:S01]  /*6d90*/  IMAD.X R143, R145, 0x1, R211.reuse, P0 ;  /* 0x00000001918f7824 */ /* 0x100fe200000e06d3 */
[----:B------:R1:W-:Y:S01]  /*6da0*/  LDGSTS.E.BYPASS.LTC128B.128 [R229+0x5800], desc[UR4][R144.64] ;  /* 0x0580000090e57fae */ /* 0x0003e2000b981a04 */
[-C--:B------:R-:W-:Y:S03]  /*6db0*/  IADD3 R140, P0, PT, R142, R210.reuse, RZ ;  /* 0x000000d28e8c7210 */ /* 0x080fe60007f1e0ff */
[----:B------:R1:W-:Y:S02]  /*6dc0*/  LDGSTS.E.BYPASS.LTC128B.128 [R229+0x9800], desc[UR4][R144.64+0x80] ;  /* 0x0980008090e57fae */ /* 0x0003e4000b981a04 */
[--C-:B------:R-:W-:Y:S01]  /*6dd0*/  IMAD.X R141, R143, 0x1, R211.reuse, P0 ;  /* 0x000000018f8d7824 */ /* 0x100fe200000e06d3 */
[-C--:B------:R-:W-:Y:S01]  /*6de0*/  IADD3 R134, P0, PT, R140, R210.reuse, RZ ;  /* 0x000000d28c867210 */ /* 0x080fe20007f1e0ff */
[----:B------:R1:W-:Y:S04]  /*6df0*/  LDGSTS.E.BYPASS.LTC128B.128 [R229+0x6000], desc[UR4][R142.64] ;  /* 0x060000008ee57fae */ /* 0x0003e8000b981a04 */
[----:B------:R1:W-:Y:S01]  /*6e00*/  LDGSTS.E.BYPASS.LTC128B.128 [R229+0xa000], desc[UR4][R142.64+0x80] ;  /* 0x0a0000808ee57fae */ /* 0x0003e2000b981a04 */
[--C-:B------:R-:W-:Y:S01]  /*6e10*/  IMAD.X R135, R141, 0x1, R211.reuse, P0 ;  /* 0x000000018d877824 */ /* 0x100fe200000e06d3 */
[----:B------:R-:W-:Y:S02]  /*6e20*/  IADD3 R132, P0, PT, R134, R210, RZ ;  /* 0x000000d286847210 */ /* 0x000fe40007f1e0ff */
[----:B------:R1:W-:Y:S03]  /*6e30*/  LDGSTS.E.BYPASS.LTC128B.128 [R229+0x6800], desc[UR4][R140.64] ;  /* 0x068000008ce57fae */ /* 0x0003e6000b981a04 */
[----:B------:R-:W-:Y:S01]  /*6e40*/  IMAD.X R133, R135, 0x1, R211, P0 ;  /* 0x0000000187857824 */ /* 0x000fe200000e06d3 */
[----:B------:R1:W-:Y:S04]  /*6e50*/  LDGSTS.E.BYPASS.LTC128B.128 [R229+0xa800], desc[UR4][R140.64+0x80] ;  /* 0x0a8000808ce57fae */ /* 0x0003e8000b981a04 */
[----:B------:R1:W-:Y:S04]  /*6e60*/  LDGSTS.E.BYPASS.LTC128B.128 [R229+0x7000], desc[UR4][R134.64] ;  /* 0x0700000086e57fae */ /* 0x0003e8000b981a04 */
[----:B------:R1:W-:Y:S04]  /*6e70*/  LDGSTS.E.BYPASS.LTC128B.128 [R229+0xb000], desc[UR4][R134.64+0x80] ;  /* 0x0b00008086e57fae */ /* 0x0003e8000b981a04 */
[----:B------:R1:W-:Y:S04]  /*6e80*/  LDGSTS.E.BYPASS.LTC128B.128 [R229+0x7800], desc[UR4][R132.64] ;  /* 0x0780000084e57fae */ /* 0x0003e8000b981a04 */
[----:B------:R1:W-:Y:S04]  /*6e90*/  LDGSTS.E.BYPASS.LTC128B.128 [R229+0xb800], desc[UR4][R132.64+0x80] ;  /* 0x0b80008084e57fae */ /* 0x0003e8000b981a04 */
[----:B------:R-:W0:Y:S02]  /*6ea0*/  LDGDEPBAR ;  /* 0x00000000000079af */ /* 0x000e240000000000 */
.L_x_3700:
[----:B------:R-:W-:Y:S05]  /*6eb0*/  BSYNC.RECONVERGENT B1 ;  /* 0x0000000000017941 */ /* 0x000fea0003800200 */
.L_x_3699:
        /* <DEDUP_REMOVED lines=547> */
.L_x_3696:
        /* <DEDUP_REMOVED lines=11> */
.L_x_3711:
[----:B----4-:R-:W-:Y:S01]  /*91a0*/  FADD.FTZ R4, R9, R10 ;  /* 0x0000000a09047221 */ /* 0x010fe20000010000 */
[----:B------:R-:W2:Y:S01]  /*91b0*/  MUFU.RCP R0, R7 ;  /* 0x0000000700007308 */ /* 0x000ea20000001000 */
[C---:B------:R-:W-:Y:S02]  /*91c0*/  SHF.L.U32 R8, R198.reuse, 0x4, RZ ;  /* 0x00000004c6087819 */ /* 0x040fe400000006ff */
[----:B------:R-:W-:Y:S02]  /*91d0*/  SHF.L.U32 R5, R198, 0x1, RZ ;  /* 0x00000001c6057819 */ /* 0x000fe400000006ff */
[----:B------:R-:W-:Y:S02]  /*91e0*/  FSETP.NE.FTZ.AND P1, PT, R7, RZ, PT ;  /* 0x000000ff0700720b */ /* 0x000fe40003f35000 */
[----:B------:R-:W-:Y:S01]  /*91f0*/  FSETP.NE.FTZ.AND P0, PT, R4, RZ, PT ;  /* 0x000000ff0400720b */ /* 0x000fe20003f15000 */
[----:B---3--:R-:W3:Y:S01]  /*9200*/  MUFU.RCP R9, R4 ;  /* 0x0000000400097308 */ /* 0x008ee20000001000 */
        /* <DEDUP_REMOVED lines=42> */
[----:B------:R-:W-:Y:S01]  /*94b0*/  LEA R199, R200, R199, 0x1 ;  /* 0x000000c7c8c77211 */ /* 0x000fe200078e08ff */
[C---:B------:R-:W-:Y:S01]  /*94c0*/  FMUL.FTZ R131, R9.reuse, R131 ;  /* 0x0000008309837220 */ /* 0x040fe20000410000 */
[C---:B------:R-:W-:Y:S01]  /*94d0*/  FMUL.FTZ R126, R9.reuse, R126 ;  /* 0x0000007e097e7220 */ /* 0x040fe20000410000 */
[C---:B------:R-:W-:Y:S01]  /*94e0*/  FMUL.FTZ R127, R9.reuse, R127 ;  /* 0x0000007f097f7220 */ /* 0x040fe20000410000 */
[C---:B------:R-:W-:Y:S01]  /*94f0*/  FMUL.FTZ R70, R9.reuse, R70 ;  /* 0x0000004609467220 */ /* 0x040fe20000410000 */
[C---:B------:R-:W-:Y:S01]  /*9500*/  FMUL.FTZ R71, R9.reuse, R71 ;  /* 0x0000004709477220 */ /* 0x040fe20000410000 */
[----:B------:R-:W-:Y:S01]  /*9510*/  SEL R0, R0, 0xfffffff0, !P2 ;  /* 0xfffffff000007807 */ /* 0x000fe20005000000 */
[C---:B------:R-:W-:Y:S01]  /*9520*/  FMUL.FTZ R74, R9.reuse, R74 ;  /* 0x0000004a094a7220 */ /* 0x040fe20000410000 */
[----:B------:R-:W-:Y:S01]  /*9530*/  FMUL.FTZ R75, R9, R75 ;  /* 0x0000004b094b7220 */ /* 0x000fe20000410000 */
[----:B------:R-:W-:Y:S01]  /*9540*/  IADD3 R13, PT, PT, R199, 0x40, RZ ;  /* 0x00000040c70d7810 */ /* 0x000fe20007ffe0ff */
[C---:B------:R-:W-:Y:S01]  /*9550*/  FMUL.FTZ R78, R9.reuse, R78 ;  /* 0x0000004e094e7220 */ /* 0x040fe20000410000 */
[C---:B------:R-:W-:Y:S01]  /*9560*/  FMUL.FTZ R79, R9.reuse, R79 ;  /* 0x0000004f094f7220 */ /* 0x040fe20000410000 */
[----:B------:R-:W-:Y:S01]  /*9570*/  IADD3 R11, PT, PT, R8, R199, RZ ;  /* 0x000000c7080b7210 */ /* 0x000fe20007ffe0ff */
[----:B------:R-:W-:Y:S01]  /*9580*/  FMUL.FTZ R82, R9, R82 ;  /* 0x0000005209527220 */ /* 0x000fe20000410000 */
[----:B------:R-:W-:Y:S01]  /*9590*/  @P4 IADD3 R13, PT, PT, R199, -0x40, RZ ;  /* 0xffffffc0c70d4810 */ /* 0x000fe20007ffe0ff */
[----:B------:R-:W-:Y:S01]  /*95a0*/  FMUL.FTZ R83, R9, R83 ;  /* 0x0000005309537220 */ /* 0x000fe20000410000 */
[----:B------:R-:W-:Y:S01]  /*95b0*/  F2FP.BF16.F32.PACK_AB R128, R129, R128 ;  /* 0x000000808180723e */ /* 0x000fe200000010ff */
[----:B------:R-:W-:Y:S01]  /*95c0*/  FMUL.FTZ R86, R9, R86 ;  /* 0x0000005609567220 */ /* 0x000fe20000410000 */
[----:B------:R-:W-:Y:S01]  /*95d0*/  F2FP.BF16.F32.PACK_AB R130, R131, R130 ;  /* 0x000000828382723e */ /* 0x000fe200000010ff */
[----:B------:R-:W-:Y:S01]  /*95e0*/  FMUL.FTZ R87, R9, R87 ;  /* 0x0000005709577220 */ /* 0x000fe20000410000 */
[----:B------:R-:W-:Y:S01]  /*95f0*/  F2FP.BF16.F32.PACK_AB R124, R125, R124 ;  /* 0x0000007c7d7c723e */ /* 0x000fe200000010ff */
[----:B------:R-:W-:Y:S01]  /*9600*/  FMUL.FTZ R90, R9, R90 ;  /* 0x0000005a095a7220 */ /* 0x000fe20000410000 */
[----:B------:R-:W-:Y:S01]  /*9610*/  F2FP.BF16.F32.PACK_AB R126, R127, R126 ;  /* 0x0000007e7f7e723e */ /* 0x000fe200000010ff */
[C---:B------:R-:W-:Y:S01]  /*9620*/  FMUL.FTZ R91, R9.reuse, R91 ;  /* 0x0000005b095b7220 */ /* 0x040fe20000410000 */
[C---:B------:R-:W-:Y:S01]  /*9630*/  IADD3 R5, PT, PT, R0.reuse, R199, RZ ;  /* 0x000000c700057210 */ /* 0x040fe20007ffe0ff */
        /* <DEDUP_REMOVED lines=9> */
[----:B------:R-:W-:Y:S01]  /*96d0*/  IADD3 R15, PT, PT, R0, R11, RZ ;  /* 0x0000000b000f7210 */ /* 0x000fe20007ffe0ff */
[----:B------:R-:W-:Y:S01]  /*96e0*/  FMUL.FTZ R103, R9, R103 ;  /* 0x0000006709677220 */ /* 0x000fe20000410000 */
[----:B------:R-:W-:Y:S01]  /*96f0*/  IADD3 R17, PT, PT, R8, R13, RZ ;  /* 0x0000000d08117210 */ /* 0x000fe20007ffe0ff */
[----:B------:R-:W-:Y:S01]  /*9700*/  STS [R199], R128 ;  /* 0x00000080c7007388 */ /* 0x000fe20000000800 */
[----:B------:R-:W-:Y:S01]  /*9710*/  F2FP.BF16.F32.PACK_AB R76, R77, R76 ;  /* 0x0000004c4d4c723e */ /* 0x000fe200000010ff */
[----:B------:R-:W-:Y:S01]  /*9720*/  FMUL.FTZ R106, R9, R106 ;  /* 0x0000006a096a7220 */ /* 0x000fe20000410000 */
[----:B------:R-:W-:Y:S01]  /*9730*/  F2FP.BF16.F32.PACK_AB R78, R79, R78 ;  /* 0x0000004e4f4e723e */ /* 0x000fe200000010ff */
[----:B------:R-:W-:Y:S01]  /*9740*/  STS [R199+0x400], R130 ;  /* 0x00040082c7007388 */ /* 0x000fe20000000800 */
[----:B------:R-:W-:Y:S01]  /*9750*/  F2FP.BF16.F32.PACK_AB R80, R81, R80 ;  /* 0x000000505150723e */ /* 0x000fe200000010ff */
[----:B------:R-:W-:Y:S01]  /*9760*/  FMUL.FTZ R107, R9, R107 ;  /* 0x0000006b096b7220 */ /* 0x000fe20000410000 */
[----:B------:R-:W-:Y:S01]  /*9770*/  F2FP.BF16.F32.PACK_AB R82, R83, R82 ;  /* 0x000000525352723e */ /* 0x000fe200000010ff */
[----:B------:R-:W-:Y:S01]  /*9780*/  STS [R5], R124 ;  /* 0x0000007c05007388 */ /* 0x000fe20000000800 */
[C---:B------:R-:W-:Y:S01]  /*9790*/  IADD3 R19, PT, PT, R0.reuse, R13, RZ ;  /* 0x0000000d00137210 */ /* 0x040fe20007ffe0ff */
[----:B------:R-:W-:Y:S01]  /*97a0*/  FMUL.FTZ R122, R9, R122 ;  /* 0x0000007a097a7220 */ /* 0x000fe20000410000 */
[----:B------:R-:W-:Y:S01]  /*97b0*/  F2FP.BF16.F32.PACK_AB R84, R85, R84 ;  /* 0x000000545554723e */ /* 0x000fe200000010ff */
[----:B------:R-:W-:Y:S01]  /*97c0*/  STS [R5+0x400], R126 ;  /* 0x0004007e05007388 */ /* 0x000fe20000000800 */
[----:B------:R-:W-:Y:S01]  /*97d0*/  F2FP.BF16.F32.PACK_AB R86, R87, R86 ;  /* 0x000000565756723e */ /* 0x000fe200000010ff */
[----:B------:R-:W-:Y:S01]  /*97e0*/  FMUL.FTZ R123, R9, R123 ;  /* 0x0000007b097b7220 */ /* 0x000fe20000410000 */
[----:B------:R-:W-:Y:S01]  /*97f0*/  F2FP.BF16.F32.PACK_AB R88, R89, R88 ;  /* 0x000000585958723e */ /* 0x000fe200000010ff */
[----:B------:R-:W-:Y:S01]  /*9800*/  STS [R11], R68 ;  /* 0x000000440b007388 */ /* 0x000fe20000000800 */
[----:B------:R-:W-:Y:S01]  /*9810*/  F2FP.BF16.F32.PACK_AB R90, R91, R90 ;  /* 0x0000005a5b5a723e */ /* 0x000fe200000010ff */
[C---:B------:R-:W-:Y:S01]  /*9820*/  FMUL.FTZ R110, R9.reuse, R110 ;  /* 0x0000006e096e7220 */ /* 0x040fe20000410000 */
[----:B------:R-:W-:Y:S01]  /*9830*/  IADD3 R21, PT, PT, R0, R17, RZ ;  /* 0x0000001100157210 */ /* 0x000fe20007ffe0ff */
[----:B------:R-:W-:Y:S01]  /*9840*/  STS [R11+0x400], R70 ;  /* 0x000400460b007388 */ /* 0x000fe20000000800 */
[----:B------:R-:W-:Y:S01]  /*9850*/  FMUL.FTZ R111, R9, R111 ;  /* 0x0000006f096f7220 */ /* 0x000fe20000410000 */
[----:B------:R-:W-:Y:S01]  /*9860*/  F2FP.BF16.F32.PACK_AB R92, R93, R92 ;  /* 0x0000005c5d5c723e */ /* 0x000fe200000010ff */
[----:B------:R-:W-:Y:S01]  /*9870*/  FMUL.FTZ R118, R9, R118 ;  /* 0x0000007609767220 */ /* 0x000fe20000410000 */
[----:B------:R-:W-:Y:S01]  /*9880*/  F2FP.BF16.F32.PACK_AB R94, R95, R94 ;  /* 0x0000005e5f5e723e */ /* 0x000fe200000010ff */
[----:B------:R-:W-:Y:S01]  /*9890*/  STS [R15], R72 ;  /* 0x000000480f007388 */ /* 0x000fe20000000800 */
[C---:B------:R-:W-:Y:S01]  /*98a0*/  FMUL.FTZ R119, R9.reuse, R119 ;  /* 0x0000007709777220 */ /* 0x040fe20000410000 */
[----:B------:R-:W-:Y:S01]  /*98b0*/  FMUL.FTZ R114, R9, R114 ;  /* 0x0000007209727220 */ /* 0x000fe20000410000 */
[----:B------:R-:W-:Y:S01]  /*98c0*/  F2FP.BF16.F32.PACK_AB R96, R97, R96 ;  /* 0x000000606160723e */ /* 0x000fe200000010ff */
        /* <DEDUP_REMOVED lines=39> */
[----:B------:R-:W3:Y:S04]  /*9b40*/  LD.E.U8 R0, desc[UR4][R2.64+0x1c8] ;  /* 0x0001c80402007980 */ /* 0x000ee8000c101100 */
[----:B--2---:R-:W2:Y:S04]  /*9b50*/  LD.E.64 R10, desc[UR4][R2.64+0x80] ;  /* 0x00008004020a7980 */ /* 0x004ea8000c101b00 */
[----:B------:R-:W4:Y:S04]  /*9b60*/  LD.E.64 R50, desc[UR4][R2.64+0x90] ;  /* 0x0000900402327980 */ /* 0x000f28000c101b00 */
[----:B------:R-:W4:Y:S04]  /*9b70*/  LD.E.64 R46, desc[UR4][R2.64+0x88] ;  /* 0x00008804022e7980 */ /* 0x000f28000c101b00 */
[----:B------:R-:W4:Y:S01]  /*9b80*/  LD.E.64 R44, desc[UR4][R2.64+0x70] ;  /* 0x00007004022c7980 */ /* 0x000f22000c101b00 */
[----:B------:R-:W-:Y:S05]  /*9b90*/  WARPSYNC.ALL ;  /* 0x0000000000007948 */ /* 0x000fea0003800000 */
[----:B------:R-:W5:Y:S01]  /*9ba0*/  LD.E.64 R48, desc[UR4][R2.64+0xa0] ;  /* 0x0000a00402307980 */ /* 0x000f62000c101b00 */
[----:B------:R-:W-:-:S02]  /*9bb0*/  SHF.L.U32 R42, R221, 0x6, RZ ;  /* 0x00000006dd2a7819 */ /* 0x000fc400000006ff */
[----:B------:R-:W-:Y:S02]  /*9bc0*/  MOV R197, RZ ;  /* 0x000000ff00c57202 */ /* 0x000fe40000000f00 */
[----:B---3--:R-:W-:-:S13]  /*9bd0*/  ISETP.NE.AND P2, PT, R0, RZ, PT ;  /* 0x000000ff0000720c */ /* 0x008fda0003f45270 */
[----:B------:R-:W3:Y:S04]  /*9be0*/  @!P2 LD.E R41, desc[UR4][R2.64+0x60] ;  /* 0x000060040229a980 */ /* 0x000ee8000c101900 */
[----:B------:R-:W3:Y:S04]  /*9bf0*/  @P2 LD.E R0, desc[UR4][R2.64+0xd4] ;  /* 0x0000d40402002980 */ /* 0x000ee8000c101900 */
[----:B------:R-:W3:Y:S04]  /*9c00*/  @!P2 LD.E R40, desc[UR4][R2.64+0xb4] ;  /* 0x0000b4040228a980 */ /* 0x000ee8000c101900 */
[----:B------:R1:W3:Y:S01]  /*9c10*/  @P2 LD.E R5, desc[UR4][R2.64+0xb4] ;  /* 0x0000b40402052980 */ /* 0x0002e2000c101900 */
[----:B------:R-:W-:Y:S01]  /*9c20*/  BAR.SYNC.DEFER_BLOCKING 0x0 ;  /* 0x0000000000007b1d */ /* 0x000fe20000010000 */
[----:B--2---:R-:W-:-:S04]  /*9c30*/  IMAD.WIDE.U32 R14, R10, R220, RZ ;  /* 0x000000dc0a0e7225 */ /* 0x004fc800078e00ff */
[-C--:B----4-:R-:W-:Y:S02]  /*9c40*/  IMAD R9, R51, R219.reuse, RZ ;  /* 0x000000db33097224 */ /* 0x090fe400078e02ff */
[----:B------:R-:W-:Y:S02]  /*9c50*/  IMAD R8, R11, R220, RZ ;  /* 0x000000dc0b087224 */ /* 0x000fe400078e02ff */
[----:B------:R-:W-:-:S04]  /*9c60*/  IMAD.WIDE.U32 R50, R50, R219, RZ ;  /* 0x000000db32327225 */ /* 0x000fc800078e00ff */
[----:B------:R-:W-:-:S04]  /*9c70*/  IMAD.WIDE.U32 R12, R42, R46, R196 ;  /* 0x0000002e2a0c7225 */ /* 0x000fc800078e00c4 */
[----:B------:R-:W-:Y:S01]  /*9c80*/  IMAD R10, R47, R42, RZ ;  /* 0x0000002a2f0a7224 */ /* 0x000fe200078e02ff */
[----:B------:R-:W-:Y:S02]  /*9c90*/  IADD3 R8, PT, PT, R15, R8, RZ ;  /* 0x000000080f087210 */ /* 0x000fe40007ffe0ff */
[----:B------:R-:W-:Y:S02]  /*9ca0*/  IADD3 R9, PT, PT, R51, R9, RZ ;  /* 0x0000000933097210 */ /* 0x000fe40007ffe0ff */
[----:B------:R-:W-:Y:S02]  /*9cb0*/  SHF.R.U32.HI R11, RZ, 0x2, R198 ;  /* 0x00000002ff0b7819 */ /* 0x000fe400000116c6 */
[----:B------:R-:W-:Y:S01]  /*9cc0*/  IADD3 R10, PT, PT, R13, R10, RZ ;  /* 0x0000000a0d0a7210 */ /* 0x000fe20007ffe0ff */
[----:B------:R2:W4:Y:S01]  /*9cd0*/  LDS.128 R32, [R229+0x800] ;  /* 0x00080000e5207984 */ /* 0x0005220000000c00 */
[----:B------:R-:W-:Y:S02]  /*9ce0*/  IADD3 R50, P4, P3, R50, R12, R14 ;  /* 0x0000000c32327210 */ /* 0x000fe40007b9e00e */
[----:B-1----:R-:W-:Y:S01]  /*9cf0*/  LOP3.LUT R2, R201, 0x30, RZ, 0xc0, !PT ;  /* 0x00000030c9027812 */ /* 0x002fe200078ec0ff */
[----:B------:R2:W1:Y:S01]  /*9d00*/  LDS.128 R12, [R229] ;  /* 0x00000000e50c7984 */ /* 0x0004620000000c00 */
[----:B------:R-:W-:-:S02]  /*9d10*/  IADD3.X R51, PT, PT, R9, R10, R8, P4, P3 ;  /* 0x0000000a09337210 */ /* 0x000fc400027e6408 */
[----:B------:R-:W-:Y:S01]  /*9d20*/  LOP3.LUT R2, R2, 0x7, R11, 0xf8, !PT ;  /* 0x0000000702027812 */ /* 0x000fe200078ef80b */
[----:B------:R2:W1:Y:S04]  /*9d30*/  LDS.128 R20, [R229+0x2800] ;  /* 0x00280000e5147984 */ /* 0x0004680000000c00 */
[----:B------:R2:W1:Y:S04]  /*9d40*/  LDS.128 R8, [R229+0x2000] ;  /* 0x00200000e5087984 */ /* 0x0004680000000c00 */
[----:B------:R2:W1:Y:S04]  /*9d50*/  LDS.128 R28, [R229+0x1000] ;  /* 0x00100000e51c7984 */ /* 0x0004680000000c00 */
[----:B------:R2:W1:Y:S04]  /*9d60*/  LDS.128 R16, [R229+0x3000] ;  /* 0x00300000e5107984 */ /* 0x0004680000000c00 */
[----:B------:R2:W1:Y:S04]  /*9d70*/  LDS.128 R24, [R229+0x1800] ;  /* 0x00180000e5187984 */ /* 0x0004680000000c00 */
[----:B------:R2:W1:Y:S01]  /*9d80*/  LDS.128 R36, [R229+0x3800] ;  /* 0x00380000e5247984 */ /* 0x0004620000000c00 */
[----:B------:R-:W4:Y:S01]  /*9d90*/  @P1 MUFU.LG2 R3, R7 ;  /* 0x0000000700031308 */ /* 0x000f220000000c00 */
[----:B------:R-:W-:-:S02]  /*9da0*/  LOP3.LUT P3, RZ, R198, 0x3, RZ, 0xc0, !PT ;  /* 0x00000003c6ff7812 */ /* 0x000fc4000786c0ff */
[----:B------:R-:W-:-:S05]  /*9db0*/  SHF.R.U32.HI R198, RZ, 0x3, R198 ;  /* 0x00000003ffc67819 */ /* 0x000fca00000116c6 */
[----:B------:R-:W2:Y:S01]  /*9dc0*/  @P0 MUFU.LG2 R4, R4 ;  /* 0x0000000400040308 */ /* 0x000ea20000000c00 */
[----:B------:R-:W-:-:S04]  /*9dd0*/  IMAD.WIDE.U32 R50, R198, R46, R50 ;  /* 0x0000002ec6327225 */ /* 0x000fc800078e0032 */
[----:B------:R-:W-:Y:S02]  /*9de0*/  IMAD R198, R47, R198, RZ ;  /* 0x000000c62fc67224 */ /* 0x000fe400078e02ff */
[----:B----4-:R-:W-:Y:S01]  /*9df0*/  @P1 FMUL.FTZ R3, R3, 0.69314718246459960938 ;  /* 0x3f31721803031820 */ /* 0x010fe20000410000 */
[----:B------:R-:W-:Y:S02]  /*9e00*/  MOV R7, 0x7f800000 ;  /* 0x7f80000000077802 */ /* 0x000fe40000000f00 */
[----:B------:R-:W-:Y:S01]  /*9e10*/  IADD3 R198, PT, PT, R51, R198, RZ ;  /* 0x000000c633c67210 */ /* 0x000fe20007ffe0ff */
[----:B-----5:R-:W-:Y:S01]  /*9e20*/  @P1 FFMA.FTZ R7, R6, R134, R3 ;  /* 0x0000008606071223 */ /* 0x020fe20000010003 */
[----:B------:R-:W-:Y:S01]  /*9e30*/  LEA R44, P1, R50, R44, 0x1 ;  /* 0x0000002c322c7211 */ /* 0x000fe200078208ff */
[----:B------:R-:W-:Y:S01]  /*9e40*/  BSSY.RECONVERGENT B0, `(.L_x_3705) ;  /* 0x000001a000007945 */ /* 0x000fe20003800200 */
[----:B------:R-:W-:Y:S01]  /*9e50*/  SHF.L.U32 R3, R46, 0x5, RZ ;  /* 0x000000052e037819 */ /* 0x000fe200000006ff */
[----:B--2---:R-:W-:Y:S01]  /*9e60*/  @P0 FMUL.FTZ R43, R4, 0.69314718246459960938 ;  /* 0x3f317218042b0820 */ /* 0x004fe20000410000 */
[----:B------:R-:W-:-:S02]  /*9e70*/  LEA.HI.X R45, R50, R45, R198, 0x1, P1 ;  /* 0x0000002d322d7211 */ /* 0x000fc400008f0cc6 */
[CC--:B------:R-:W-:Y:S02]  /*9e80*/  LEA R50, P1, R46.reuse, R44.reuse, 0x6 ;  /* 0x0000002c2e327211 */ /* 0x0c0fe400078230ff */
[----:B------:R-:W-:Y:S02]  /*9e90*/  IADD3 R52, P4, PT, R3, R44, RZ ;  /* 0x0000002c03347210 */ /* 0x000fe40007f9e0ff */
[C-C-:B------:R-:W-:Y:S02]  /*9ea0*/  SHF.L.U64.HI R4, R46.reuse, 0x5, R47.reuse ;  /* 0x000000052e047819 */ /* 0x140fe4000001022f */
[----:B------:R-:W-:Y:S01]  /*9eb0*/  LEA.HI.X R51, R46, R45, R47, 0x6, P1 ;  /* 0x0000002d2e337211 */ /* 0x000fe200008f342f */
[----:B---3--:R-:W-:Y:S02]  /*9ec0*/  @!P2 IMAD R41, R41, R220, R219 ;  /* 0x000000dc2929a224 */ /* 0x008fe400078e02db */
[----:B------:R-:W-:Y:S02]  /*9ed0*/  @P2 IMAD R0, R0, R219, RZ ;  /* 0x000000db00002224 */ /* 0x000fe400078e02ff */
[----:B------:R-:W-:Y:S01]  /*9ee0*/  @!P2 IMAD R41, R41, R40, RZ ;  /* 0x000000282929a224 */ /* 0x000fe200078e02ff */
[----:B------:R-:W-:Y:S01]  /*9ef0*/  MOV R40, 0x7f800000 ;  /* 0x7f80000000287802 */ /* 0x000fe20000000f00 */
[----:B------:R-:W-:Y:S01]  /*9f00*/  @P0 FFMA.FTZ R40, R6, R133, R43 ;  /* 0x0000008506280223 */ /* 0x000fe2000001002b */
[----:B------:R-:W-:Y:S01]  /*9f10*/  @P2 IMAD R41, R5, R220, R0 ;  /* 0x000000dc05292224 */ /* 0x000fe200078e0200 */
[----:B-1----:R-:W-:Y:S06]  /*9f20*/  @P3 BRA `(.L_x_3706) ;  /* 0x00000000002c3947 */ /* 0x002fec0003800000 */
[----:B------:R-:W-:Y:S02]  /*9f30*/  IMAD.IADD R41, R42, 0x1, R41 ;  /* 0x000000012a297824 */ /* 0x000fe400078e0229 */
[----:B------:R-:W-:Y:S02]  /*9f40*/  IMAD.IADD R225, R225, 0x1, -R42 ;  /* 0x00000001e1e17824 */ /* 0x000fe400078e0a2a */
[C---:B------:R-:W-:Y:S01]  /*9f50*/  VIADD R0, R2.reuse, 0x8 ;  /* 0x0000000802007836 */ /* 0x040fe20000000000 */
[C---:B------:R-:W-:Y:S02]  /*9f60*/  IADD3 R5, P0, PT, R2.reuse, R41, RZ ;  /* 0x0000002902057210 */ /* 0x040fe40007f1e0ff */
[-C--:B------:R-:W-:Y:S02]  /*9f70*/  ISETP.GE.AND P2, PT, R2, R225.reuse, PT ;  /* 0x000000e10200720c */ /* 0x080fe40003f46270 */
[----:B------:R-:W-:Y:S02]  /*9f80*/  ISETP.GE.AND P1, PT, R0, R225, PT ;  /* 0x000000e10000720c */ /* 0x000fe40003f26270 */
[----:B------:R-:W-:-:S02]  /*9f90*/  LEA.HI.X.SX32 R41, R41, RZ, 0x1, P0 ;  /* 0x000000ff29297211 */ /* 0x000fc400000f0eff */
[----:B------:R-:W-:-:S04]  /*9fa0*/  LEA R42, P0, R5, R48, 0x2 ;  /* 0x00000030052a7211 */ /* 0x000fc800078010ff */
[----:B------:R-:W-:-:S05]  /*9fb0*/  LEA.HI.X R43, R5, R49, R41, 0x2, P0 ;  /* 0x00000031052b7211 */ /* 0x000fca00000f1429 */
[----:B------:R1:W-:Y:S04]  /*9fc0*/  @!P2 ST.E desc[UR4][R42.64], R7 ;  /* 0x000000072a00a985 */ /* 0x0003e8000c101904 */
[----:B------:R1:W-:Y:S02]  /*9fd0*/  @!P1 ST.E desc[UR4][R42.64+0x20], R40 ;  /* 0x000020282a009985 */ /* 0x0003e4000c101904 */
.L_x_3706:
[----:B------:R-:W-:Y:S05]  /*9fe0*/  BSYNC.RECONVERGENT B0 ;  /* 0x0000000000007941 */ /* 0x000fea0003800200 */
.L_x_3705:
[----:B------:R-:W-:Y:S01]  /*9ff0*/  IADD3 R2, P0, PT, R50, R3, RZ ;  /* 0x0000000332027210 */ /* 0x000fe20007f1e0ff */
[----:B------:R-:W-:Y:S01]  /*a000*/  IMAD.X R53, R4, 0x1, R45, P4 ;  /* 0x0000000104357824 */ /* 0x000fe200020e062d */
[----:B------:R-:W-:Y:S01]  /*a010*/  ST.E.128 desc[UR4][R44.64], R12 ;  /* 0x0000000c2c007985 */ /* 0x000fe2000c101d04 */
[----:B------:R-:W-:Y:S01]  /*a020*/  IMAD.MOV.U32 R219, RZ, RZ, 0x0 ;  /* 0x00000000ffdb7424 */ /* 0x000fe200078e00ff */
[----:B------:R-:W-:Y:S02]  /*a030*/  IADD3.X R3, PT, PT, R51, R4, RZ, P0, !PT ;  /* 0x0000000433037210 */ /* 0x000fe400007fe4ff */
[----:B------:R-:W-:Y:S04]  /*a040*/  ST.E.128 desc[UR4][R44.64+0x80], R8 ;  /* 0x000080082c007985 */ /* 0x000fe8000c101d04 */
[----:B------:R-:W-:Y:S04]  /*a050*/  ST.E.128 desc[UR4][R52.64], R32 ;  /* 0x0000002034007985 */ /* 0x000fe8000c101d04 */
[----:B------:R-:W-:Y:S04]  /*a060*/  ST.E.128 desc[UR4][R52.64+0x80], R20 ;  /* 0x0000801434007985 */ /* 0x000fe8000c101d04 */
[----:B------:R-:W-:Y:S04]  /*a070*/  ST.E.128 desc[UR4][R50.64], R28 ;  /* 0x0000001c32007985 */ /* 0x000fe8000c101d04 */
[----:B------:R-:W-:Y:S04]  /*a080*/  ST.E.128 desc[UR4][R50.64+0x80], R16 ;  /* 0x0000801032007985 */ /* 0x000fe8000c101d04 */
[----:B------:R-:W-:Y:S04]  /*a090*/  ST.E.128 desc[UR4][R2.64], R24 ;  /* 0x0000001802007985 */ /* 0x000fe8000c101d04 */
[----:B------:R1:W-:Y:S02]  /*a0a0*/  ST.E.128 desc[UR4][R2.64+0x80], R36 ;  /* 0x0000802402007985 */ /* 0x0003e4000c101d04 */
[----:B-1----:R-:W-:Y:S05]  /*a0b0*/  RET.REL.NODEC R218 `(_ZN5flash24flash_fwd_splitkv_kernelI23Flash_fwd_kernel_traitsILi128ELi64ELi128ELi4ELb0ELb0EN7cutlass10bfloat16_tE19Flash_kernel_traitsILi128ELi64ELi128ELi4ES3_EELb0ELb0ELb0ELb1ELb1ELb0ELb0ELb0EEEvNS_16Flash_fwd_paramsE) ;  /* 0xffffff5cdad07950 */ /* 0x002fea0003c3ffff */
.L_x_3704:
[----:B------:R-:W-:Y:S01]  /*a0c0*/  MOV R5, 0x2 ;  /* 0x0000000200057802 */ /* 0x000fe20000000f00 */
[----:B------:R-:W-:Y:S01]  /*a0d0*/  IMAD.MOV.U32 R0, RZ, RZ, 0x1f ;  /* 0x0000001fff007424 */ /* 0x000fe200078e00ff */
[----:B------:R-:W-:-:S07]  /*a0e0*/  MOV R4, 0xffffffff ;  /* 0xffffffff00047802 */ /* 0x000fce0000000f00 */
[----:B-1---5:R-:W-:Y:S05]  /*a0f0*/  WARPSYNC.COLLECTIVE R4, `(.L_x_3707) ;  /* 0x0000000004087348 */ /* 0x022fea0003c00000 */
[----:B------:R2:W3:Y:S02]  /*a100*/  SHFL.BFLY P0, R10, R235, R5, R0 ;  /* 0x0c000005eb0a7389 */ /* 0x0004e40000000000 */
[----:B-123-5:R-:W-:Y:S05]  /*a110*/  ENDCOLLECTIVE ;  /* 0x000000000000791b */ /* 0x02efea0003800000 */
.L_x_3707:
[----:B------:R-:W-:Y:S02]  /*a120*/  IMAD.MOV.U32 R8, RZ, RZ, R10 ;  /* 0x000000ffff087224 */ /* 0x000fe400078e000a */
[----:B------:R-:W-:Y:S02]  /*a130*/  IMAD.MOV.U32 R5, RZ, RZ, 0x1 ;  /* 0x00000001ff057424 */ /* 0x000fe400078e00ff */
[----:B------:R-:W-:-:S05]  /*a140*/  FADD.FTZ R8, R8, R235 ;  /* 0x000000eb08087221 */ /* 0x000fca0000010000 */
[----:B------:R-:W-:-:S07]  /*a150*/  MOV R235, R8 ;  /* 0x0000000800eb7202 */ /* 0x000fce0000000f00 */
[----:B------:R-:W-:Y:S05]  /*a160*/  WARPSYNC.COLLECTIVE R4, `(.L_x_3708) ;  /* 0x0000000004087348 */ /* 0x000fea0003c00000 */
[----:B------:R1:W2:Y:S02]  /*a170*/  SHFL.BFLY P0, R10, R235, R5, R0 ;  /* 0x0c000005eb0a7389 */ /* 0x0002a40000000000 */
[----:B-12---:R-:W-:Y:S05]  /*a180*/  ENDCOLLECTIVE ;  /* 0x000000000000791b */ /* 0x006fea0003800000 */
.L_x_3708:
[----:B------:R-:W-:Y:S01]  /*a190*/  MOV R235, R233 ;  /* 0x000000e900eb7202 */ /* 0x000fe20000000f00 */
[----:B------:R-:W-:Y:S01]  /*a1a0*/  IMAD.MOV.U32 R5, RZ, RZ, 0x2 ;  /* 0x00000002ff057424 */ /* 0x000fe200078e00ff */
[----:B------:R-:W-:-:S07]  /*a1b0*/  MOV R7, R10 ;  /* 0x0000000a00077202 */ /* 0x000fce0000000f00 */
[----:B------:R-:W-:Y:S05]  /*a1c0*/  WARPSYNC.COLLECTIVE R4, `(.L_x_3709) ;  /* 0x0000000004087348 */ /* 0x000fea0003c00000 */
[----:B------:R1:W2:Y:S02]  /*a1d0*/  SHFL.BFLY P0, R10, R235, R5, R0 ;  /* 0x0c000005eb0a7389 */ /* 0x0002a40000000000 */
[----:B-12---:R-:W-:Y:S05]  /*a1e0*/  ENDCOLLECTIVE ;  /* 0x000000000000791b */ /* 0x006fea0003800000 */
.L_x_3709:
[----:B------:R-:W-:Y:S01]  /*a1f0*/  FADD.FTZ R7, R8, R7 ;  /* 0x0000000708077221 */ /* 0x000fe20000010000 */
[----:B------:R-:W-:Y:S01]  /*a200*/  FADD.FTZ R9, R10, R233 ;  /* 0x000000e90a097221 */ /* 0x000fe20000010000 */
[----:B------:R-:W-:-:S04]  /*a210*/  MOV R5, 0x1 ;  /* 0x0000000100057802 */ /* 0x000fc80000000f00 */
[----:B------:R-:W-:-:S07]  /*a220*/  MOV R235, R9 ;  /* 0x0000000900eb7202 */ /* 0x000fce0000000f00 */
[----:B------:R-:W-:Y:S05]  /*a230*/  WARPSYNC.COLLECTIVE R4, `(.L_x_3710) ;  /* 0x0000000004087348 */ /* 0x000fea0003c00000 */
[----:B------:R1:W2:Y:S02]  /*a240*/  SHFL.BFLY P0, R10, R235, R5, R0 ;  /* 0x0c000005eb0a7389 */ /* 0x0002a40000000000 */
[----:B-12---:R-:W-:Y:S05]  /*a250*/  ENDCOLLECTIVE ;  /* 0x000000000000791b */ /* 0x006fea0003800000 */
.L_x_3710:
[----:B------:R-:W-:Y:S05]  /*a260*/  BRA `(.L_x_3711) ;  /* 0xffffffec00cc7947 */ /* 0x000fea000383ffff */
.L_x_3712:
        /* <DEDUP_REMOVED lines=9> */
.L_x_14882:


//--------------------- .text._ZN5flash24flash_fwd_splitkv_kernelI23Flash_fwd_kernel_traitsILi128ELi64ELi128ELi4ELb0ELb0EN7cutlass10bfloat16_tE19Flash_kernel_traitsILi128ELi64ELi128ELi4ES3_EELb0ELb0ELb0ELb1ELb1ELb1ELb0ELb0EEEvNS_16Flash_fwd_paramsE --------------------------
	.section	.text._ZN5flash24flash_fwd_splitkv_kernelI23Flash_fwd_kernel_traitsILi128ELi64ELi128ELi4ELb0ELb0EN7cutlass10bfloat16_tE19Flash_kernel_traitsILi128ELi64ELi128ELi4ES3_EELb0ELb0ELb0ELb1ELb1ELb1ELb0ELb0EEEvNS_16Flash_fwd_paramsE,"ax",@progbits
	.align	128
        .global         _ZN5flash24flash_fwd_splitkv_kernelI23Flash_fwd_kernel_traitsILi128ELi64ELi128ELi4ELb0ELb0EN7cutlass10bfloat16_tE19Flash_kernel_traitsILi128ELi64ELi128ELi4ES3_EELb0ELb0ELb0ELb1ELb1ELb1ELb0ELb0EEEvNS_16Flash_fwd_paramsE
        .type           _ZN5flash24flash_fwd_splitkv_kernelI23Flash_fwd_kernel_traitsILi128ELi64ELi128ELi4ELb0ELb0EN7cutlass10bfloat16_tE19Flash_kernel_traitsILi128ELi64ELi128ELi4ES3_EELb0ELb0ELb0ELb1ELb1ELb1ELb0ELb0EEEvNS_16Flash_fwd_paramsE,@function
        .size           _ZN5flash24flash_fwd_splitkv_kernelI23Flash_fwd_kernel_traitsILi128ELi64ELi128ELi4ELb0ELb0EN7cutlass10bfloat16_tE19Flash_kernel_traitsILi128ELi64ELi128ELi4ES3_EELb0ELb0ELb0ELb1ELb1ELb1ELb0ELb0EEEvNS_16Flash_fwd_paramsE,(.L_x_14883 - _ZN5flash24flash_fwd_splitkv_kernelI23Flash_fwd_kernel_traitsILi128ELi64ELi128ELi4ELb0ELb0EN7cutlass10bfloat16_tE19Flash_kernel_traitsILi128ELi64ELi128ELi4ES3_EELb0ELb0ELb0ELb1ELb1ELb1ELb0ELb0EEEvNS_16Flash_fwd_paramsE)
        .other          _ZN5flash24flash_fwd_splitkv_kernelI23Flash_fwd_kernel_traitsILi128ELi64ELi128ELi4ELb0ELb0EN7cutlass10bfloat16_tE19Flash_kernel_traitsILi128ELi64ELi128ELi4ES3_EELb0ELb0ELb0ELb1ELb1ELb1ELb0ELb0EEEvNS_16Flash_fwd_paramsE,@"STO_CUDA_ENTRY STV_DEFAULT"
_ZN5flash24flash_fwd_splitkv_kernelI23Flash_fwd_kernel_traitsILi128ELi64ELi128ELi4ELb0ELb0EN7cutlass10bfloat16_tE19Flash_kernel_traitsILi128ELi64ELi128ELi4ES3_EELb0ELb0ELb0ELb1ELb1ELb1ELb0ELb0EEEvNS_16Flash_fwd_paramsE:
.text._ZN5flash24flash_fwd_splitkv_kernelI23Flash_fwd_kernel_traitsILi128ELi64ELi128ELi4ELb0ELb0EN7cutlass10bfloat16_tE19Flash_kernel_traitsILi128ELi64ELi128ELi4ES3_EELb0ELb0ELb0ELb1ELb1ELb1ELb0ELb0EEEvNS_16Flash_fwd_paramsE:
[----:B------:R-:W-:Y:S01]  /*0000*/  LDC R1, c[0x0][0x37c] ;  /* 0x0000df00ff017b82 */ /* 0x000fe20000000800 */
[----:B------:R-:W1:Y:S07]  /*0010*/  S2R R231, SR_CTAID.X ;  /* 0x0000000000e77919 */ /* 0x000e6e0000002500 */
[----:B------:R-:W2:Y:S01]  /*0020*/  LDC.64 R2, c[0x0][0x348] ;  /* 0x0000d200ff027b82 */ /* 0x000ea20000000a00 */
[----:B------:R-:W-:Y:S01]  /*0030*/  BSSY.RECONVERGENT B2, `(.L_x_3713) ;  /* 0x0000005000027945 */ /* 0x000fe20003800200 */
[----:B------:R-:W-:Y:S01]  /*0040*/  MOV R228, 0x80 ;  /* 0x0000008000e47802 */ /* 0x000fe20000000f00 */
[----:B------:R-:W3:Y:S01]  /*0050*/  S2R R230, SR_CTAID.Y ;  /* 0x0000000000e67919 */ /* 0x000ee20000002600 */
[----:B------:R-:W4:Y:S05]  /*0060*/  S2R R229, SR_CTAID.Z ;  /* 0x0000000000e57919 */ /* 0x000f2a0000002700 */
[----:B-1234-:R-:W-:Y:S05]  /*0070*/  CALL.REL.NOINC `($_ZN5flash24flash_fwd_splitkv_kernelI23Flash_fwd_kernel_traitsILi128ELi64ELi128ELi4ELb0ELb0EN7cutlass10bfloat16_tE19Flash_kernel_traitsILi128ELi64ELi128ELi4ES3_EELb0ELb0ELb0ELb1ELb1ELb1ELb0ELb0EEEvNS_16Flash_fwd_paramsE$_ZN5flash30compute_attn_1rowblock_splitkvI23Flash_fwd_kernel_traitsILi128ELi64ELi128ELi4ELb0ELb0EN7cutlass10bfloat16_tE19Flash_kernel_traitsILi128ELi64ELi128ELi4ES3_EELb0ELb0ELb0ELb1ELb1ELb1ELb0ELb0ENS_16Flash_fwd_paramsEEEvRKT8_iiiii) ;  /* 0x0000000000087944 */ /* 0x01efea0003c00000 */
[----:B------:R-:W-:Y:S05]  /*0080*/  BSYNC.RECONVERGENT B2 ;  /* 0x0000000000027941 */ /* 0x000fea0003800200 */
.L_x_3713:
[----:B------:R-:W-:Y:S05]  /*0090*/  EXIT ;  /* 0x000000000000794d */ /* 0x000fea0003800000 */
        .type           $_ZN5flash24flash_fwd_splitkv_kernelI23Flash_fwd_kernel_traitsILi128ELi64ELi128ELi4ELb0ELb0EN7cutlass10bfloat16_tE19Flash_kernel_traitsILi128ELi64ELi128ELi4ES3_EELb0ELb0ELb0ELb1ELb1ELb1ELb0ELb0EEEvNS_16Flash_fwd_paramsE$_ZN5flash30compute_attn_1rowblock_splitkvI23Flash_fwd_kernel_traitsILi128ELi64ELi128ELi4ELb0ELb0EN7cutlass10bfloat16_tE19Flash_kernel_traitsILi128ELi64ELi128ELi4ES3_EELb0ELb0ELb0ELb1ELb1ELb1ELb0ELb0ENS_16Flash_fwd_paramsEEEvRKT8_iiiii,@function
        .size           $_ZN5flash24flash_fwd_splitkv_kernelI23Flash_fwd_kernel_traitsILi128ELi64ELi128ELi4ELb0ELb0EN7cutlass10bfloat16_tE19Flash_kernel_traitsILi128ELi64ELi128ELi4ES3_EELb0ELb0ELb0ELb1ELb1ELb1ELb0ELb0EEEvNS_16Flash_fwd_paramsE$_ZN5flash30compute_attn_1rowblock_splitkvI23Flash_fwd_kernel_traitsILi128ELi64ELi128ELi4ELb0ELb0EN7cutlass10bfloat16_tE19Flash_kernel_traitsILi128ELi64ELi128ELi4ES3_EELb0ELb0ELb0ELb1ELb1ELb1ELb0ELb0ENS_16Flash_fwd_paramsEEEvRKT8_iiiii,(.L_x_14883 - $_ZN5flash24flash_fwd_splitkv_kernelI23Flash_fwd_kernel_traitsILi128ELi64ELi128ELi4ELb0ELb0EN7cutlass10bfloat16_tE19Flash_kernel_traitsILi128ELi64ELi128ELi4ES3_EELb0ELb0ELb0ELb1ELb1ELb1ELb0ELb0EEEvNS_16Flash_fwd_paramsE$_ZN5flash30compute_attn_1rowblock_splitkvI23Flash_fwd_kernel_traitsILi128ELi64ELi128ELi4ELb0ELb0EN7cutlass10bfloat16_tE19Flash_kernel_traitsILi128ELi64ELi128ELi4ES3_EELb0ELb0ELb0ELb1ELb1ELb1ELb0ELb0ENS_16Flash_fwd_paramsEEEvRKT8_iiiii)
$_ZN5flash24flash_fwd_splitkv_kernelI23Flash_fwd_kernel_traitsILi128ELi64ELi128ELi4ELb0ELb0EN7cutlass10bfloat16_tE19Flash_kernel_traitsILi128ELi64ELi128ELi4ES3_EELb0ELb0ELb0ELb1ELb1ELb1ELb0ELb0EEEvNS_16Flash_fwd_paramsE$_ZN5flash30compute_attn_1rowblock_splitkvI23Flash_fwd_kernel_traitsILi128ELi64ELi128ELi4ELb0ELb0EN7cutlass10bfloat16_tE19Flash_kernel_traitsILi128ELi64ELi128ELi4ES3_EELb0ELb0ELb0ELb1ELb1ELb1ELb0ELb0ENS_16Flash_fwd_paramsEEEvRKT8_iiiii:
        /* <DEDUP_REMOVED lines=24> */
.L_x_3717:
[----:B------:R-:W-:Y:S05]  /*0220*/  BSYNC.RECONVERGENT B0 ;  /* 0x0000000000007941 */ /* 0x000fea0003800200 */
.L_x_3716:
[----:B-----5:R-:W-:Y:S02]  /*0230*/  IADD3 R5, PT, PT, R5, R4, -R7 ;  /* 0x0000000405057210 */ /* 0x020fe40007ffe807 */
.L_x_3715:
[----:B------:R-:W-:Y:S05]  /*0240*/  BSYNC.RECONVERGENT B1 ;  /* 0x0000000000017941 */ /* 0x000fea0003800200 */
.L_x_3714:
[----:B------:R-:W-:Y:S01]  /*0250*/  IMAD.SHL.U32 R0, R231, 0x40, RZ ;  /* 0x00000040e7007824 */ /* 0x000fe200078e00ff */
[----:B------:R-:W-:Y:S01]  /*0260*/  MOV R8, R228 ;  /* 0x000000e400087202 */ /* 0x000fe20000000f00 */
[----:B------:R-:W-:-:S03]  /*0270*/  IMAD.MOV.U32 R9, RZ, RZ, 0x0 ;  /* 0x00000000ff097424 */ /* 0x000fc600078e00ff */
[----:B-----5:R-:W-:-:S13]  /*0280*/  ISETP.GT.AND P0, PT, R235, R0, PT ;  /* 0x00000000eb00720c */ /* 0x020fda0003f04270 */
[----:B-1----:R-:W-:Y:S05]  /*0290*/  @!P0 RET.REL.NODEC R8 `(_ZN5flash24flash_fwd_splitkv_kernelI23Flash_fwd_kernel_traitsILi128ELi64ELi128ELi4ELb0ELb0EN7cutlass10bfloat16_tE19Flash_kernel_traitsILi128ELi64ELi128ELi4ES3_EELb0ELb0ELb0ELb1ELb1ELb1ELb0ELb0EEEvNS_16Flash_fwd_paramsE) ;  /* 0xfffffffc08588950 */ /* 0x002fea0003c3ffff */
        /* <DEDUP_REMOVED lines=31> */
[C-C-:B------:R-:W-:Y:S01]  /*0490*/  IMAD.IADD R9, R235.reuse, 0x1, -R0.reuse ;  /* 0x00000001eb097824 */ /* 0x140fe200078e0a00 */
        /* <DEDUP_REMOVED lines=29> */
[----:B------:R-:W-:Y:S01]  /*0670*/  ISETP.NE.OR P3, PT, R143, RZ, P3 ;  /* 0x000000ff8f00720c */ /* 0x000fe20001f65670 */
        /* <DEDUP_REMOVED lines=15> */
[----:B-1----:R-:W-:Y:S05]  /*0770*/  @P0 RET.REL.NODEC R228 `(_ZN5flash24flash_fwd_splitkv_kernelI23Flash_fwd_kernel_traitsILi128ELi64ELi128ELi4ELb0ELb0EN7cutlass10bfloat16_tE19Flash_kernel_traitsILi128ELi64ELi128ELi4ES3_EELb0ELb0ELb0ELb1ELb1ELb1ELb0ELb0EEEvNS_16Flash_fwd_paramsE) ;  /* 0xfffffff8e4200950 */ /* 0x002fea0003c3ffff */
[----:B------:R-:W-:Y:S02]  /*0780*/  MOV R3, 0x7f800000 ;  /* 0x7f80000000037802 */ /* 0x000fe40000000f00 */
[----:B------:R-:W-:-:S03]  /*0790*/  MOV R229, 0x0 ;  /* 0x0000000000e57802 */ /* 0x000fc60000000f00 */
[----:B------:R1:W-:Y:S02]  /*07a0*/  ST.E desc[UR4][R10.64+0xc0], R3 ;  /* 0x0000c0030a007985 */ /* 0x0003e4000c101904 */
[----:B-1----:R-:W-:Y:S05]  /*07b0*/  RET.REL.NODEC R228 `(_ZN5flash24flash_fwd_splitkv_kernelI23Flash_fwd_kernel_traitsILi128ELi64ELi128ELi4ELb0ELb0EN7cutlass10bfloat16_tE19Flash_kernel_traitsILi128ELi64ELi128ELi4ES3_EELb0ELb0ELb0ELb1ELb1ELb1ELb0ELb0EEEvNS_16Flash_fwd_paramsE) ;  /* 0xfffffff8e4107950 */ /* 0x002fea0003c3ffff */
.L_x_3718:
        /* <DEDUP_REMOVED lines=104> */
.L_x_3720:
        /* <DEDUP_REMOVED lines=64> */
.L_x_3721:
[----:B------:R-:W-:Y:S05]  /*1240*/  BSYNC.RECONVERGENT B0 ;  /* 0x0000000000007941 */ /* 0x000fea0003800200 */
.L_x_3719:
[----:B------:R-:W2:Y:S04]  /*1250*/  LD.E.64 R26, desc[UR4][R120.64+0x18] ;  /* 0x00001804781a7980 */ /* 0x000ea8000c101b00 */
[----:B------:R-:W3:Y:S04]  /*1260*/  LD.E.64 R18, desc[UR4][R120.64+0x48] ;  /* 0x0000480478127980 */ /* 0x000ee8000c101b00 */
[----:B------:R-:W4:Y:S04]  /*1270*/  LD.E.64 R20, desc[UR4][R120.64+0x30] ;  /* 0x0000300478147980 */ /* 0x000f28000c101b00 */
[----:B------:R-:W5:Y:S04]  /*1280*/  LD.E.64 R22, desc[UR4][R120.64+0x8] ;  /* 0x0000080478167980 */ /* 0x000f68000c101b00 */
[----:B------:R-:W5:Y:S04]  /*1290*/  LD.E.64 R16, desc[UR4][R120.64] ;  /* 0x0000000478107980 */ /* 0x000f68000c101b00 */
[----:B------:R-:W5:Y:S01]  /*12a0*/  LD.E.64 R4, desc[UR4][R120.64+0x10] ;  /* 0x0000100478047980 */ /* 0x000f62000c101b00 */
[----:B------:R-:W-:-:S04]  /*12b0*/  IABS R13, R14 ;  /* 0x0000000e000d7213 */ /* 0x000fc80000000000 */
[----:B------:R-:W1:Y:S08]  /*12c0*/  I2F.RP R25, R13 ;  /* 0x0000000d00197306 */ /* 0x000e700000209400 */
[----:B-1----:R-:W1:Y:S02]  /*12d0*/  MUFU.RCP R24, R25 ;  /* 0x0000001900187308 */ /* 0x002e640000001000 */
[----:B-1----:R-:W-:-:S06]  /*12e0*/  IADD3 R24, PT, PT, R24, 0xffffffe, RZ ;  /* 0x0ffffffe18187810 */ /* 0x002fcc0007ffe0ff */
        /* <DEDUP_REMOVED lines=10> */
[----:B------:R-:W-:Y:S01]  /*1390*/  ISETP.GT.U32.AND P2, PT, R13, R24, PT ;  /* 0x000000180d00720c */ /* 0x000fe20003f44070 */
[----:B------:R-:W-:-:S05]  /*13a0*/  IMAD.SHL.U32 R0, R143, 0x8, RZ ;  /* 0x000000088f007824 */ /* 0x000fca00078e00ff */
[----:B------:R-:W-:-:S07]  /*13b0*/  LOP3.LUT R140, R0, 0x38, RZ, 0xc0, !PT ;  /* 0x00000038008c7812 */ /* 0x000fce00078ec0ff */
[-C--:B------:R-:W-:Y:S02]  /*13c0*/  @!P2 IADD3 R24, PT, PT, R24, -R13.reuse, RZ ;  /* 0x8000000d1818a210 */ /* 0x080fe40007ffe0ff */
[----:B------:R-:W-:Y:S02]  /*13d0*/  IADD3 R12, P0, PT, R140, R12, RZ ;  /* 0x0000000c8c0c7210 */ /* 0x000fe40007f1e0ff */
[----:B------:R-:W-:Y:S02]  /*13e0*/  ISETP.GE.U32.AND P3, PT, R24, R13, PT ;  /* 0x0000000d1800720c */ /* 0x000fe40003f66070 */
[----:B------:R-:W-:-:S04]  /*13f0*/  LOP3.LUT R13, R229, R14, RZ, 0x3c, !PT ;  /* 0x0000000ee50d7212 */ /* 0x000fc800078e3cff */
[----:B------:R-:W-:Y:S02]  /*1400*/  ISETP.GE.AND P1, PT, R13, RZ, PT ;  /* 0x000000ff0d00720c */ /* 0x000fe40003f26270 */
[----:B------:R-:W-:Y:S02]  /*1410*/  IADD3.X R13, PT, PT, RZ, R10, RZ, P0, !PT ;  /* 0x0000000aff0d7210 */ /* 0x000fe400007fe4ff */
[----:B------:R-:W-:Y:S01]  /*1420*/  ISETP.NE.AND P0, PT, R14, RZ, PT ;  /* 0x000000ff0e00720c */ /* 0x000fe20003f05270 */
[----:B------:R-:W-:Y:S02]  /*1430*/  @!P2 VIADD R11, R11, 0x1 ;  /* 0x000000010b0ba836 */ /* 0x000fe40000000000 */
[----:B------:R-:W-:-:S03]  /*1440*/  IMAD R7, R7, R122, RZ ;  /* 0x0000007a07077224 */ /* 0x000fc600078e02ff */
[----:B------:R-:W-:Y:S01]  /*1450*/  @P3 IADD3 R11, PT, PT, R11, 0x1, RZ ;  /* 0x000000010b0b3810 */ /* 0x000fe20007ffe0ff */
[C---:B------:R-:W-:Y:S01]  /*1460*/  IMAD R7, R9.reuse, R123, R7 ;  /* 0x0000007b09077224 */ /* 0x040fe200078e0207 */
[----:B------:R-:W-:Y:S01]  /*1470*/  LOP3.LUT R10, R0, 0x1c0, RZ, 0xc0, !PT ;  /* 0x000001c0000a7812 */ /* 0x000fe200078ec0ff */
[----:B------:R-:W-:-:S04]  /*1480*/  IMAD.WIDE.U32 R12, R9, R122, R12 ;  /* 0x0000007a090c7225 */ /* 0x000fc800078e000c */
[----:B------:R-:W-:Y:S01]  /*1490*/  @!P1 IMAD.MOV R11, RZ, RZ, -R11 ;  /* 0x000000ffff0b9224 */ /* 0x000fe200078e0a0b */
[----:B------:R-:W-:Y:S02]  /*14a0*/  @!P0 LOP3.LUT R11, RZ, R14, RZ, 0x33, !PT ;  /* 0x0000000eff0b8212 */ /* 0x000fe400078e33ff */
[----:B------:R-:W-:Y:S01]  /*14b0*/  IADD3 R24, P0, PT, R140, R8, RZ ;  /* 0x000000088c187210 */ /* 0x000fe20007f1e0ff */
[----:B------:R-:W-:Y:S01]  /*14c0*/  IMAD.MOV.U32 R141, RZ, RZ, RZ ;  /* 0x000000ffff8d7224 */ /* 0x000fe200078e00ff */
[----:B------:R-:W-:Y:S02]  /*14d0*/  IADD3 R15, PT, PT, R13, R7, RZ ;  /* 0x000000070d0f7210 */ /* 0x000fe40007ffe0ff */
[----:B------:R-:W-:Y:S01]  /*14e0*/  IADD3.X R25, PT, PT, RZ, R6, RZ, P0, !PT ;  /* 0x00000006ff197210 */ /* 0x000fe200007fe4ff */
[----:B------:R-:W-:Y:S01]  /*14f0*/  IMAD R7, R33, R11, RZ ;  /* 0x0000000b21077224 */ /* 0x000fe200078e02ff */
[----:B------:R-:W-:Y:S01]  /*1500*/  MOV R14, R12 ;  /* 0x0000000c000e7202 */ /* 0x000fe20000000f00 */
[----:B------:R-:W1:Y:S01]  /*1510*/  S2UR UR6, SR_CgaCtaId ;  /* 0x00000000000679c3 */ /* 0x000e620000008800 */
[----:B------:R-:W-:-:S02]  /*1520*/  SHF.R.S32.HI R8, RZ, 0x1f, R11 ;  /* 0x0000001fff087819 */ /* 0x000fc4000001140b */
[--C-:B------:R-:W-:Y:S02]  /*1530*/  LOP3.LUT R9, R10, 0x38, R143.reuse, 0xf8, !PT ;  /* 0x000000380a097812 */ /* 0x100fe400078ef88f */
[----:B------:R-:W-:Y:S02]  /*1540*/  SHF.R.U32.HI R12, RZ, 0x3, R143 ;  /* 0x00000003ff0c7819 */ /* 0x000fe4000001168f */
[----:B------:R-:W-:Y:S01]  /*1550*/  MOV R13, RZ ;  /* 0x000000ff000d7202 */ /* 0x000fe20000000f00 */
[----:B------:R-:W-:Y:S01]  /*1560*/  IMAD.WIDE.U32 R14, R11, R32, R14 ;  /* 0x000000200b0e7225 */ /* 0x000fe200078e000e */
[----:B------:R-:W-:-:S03]  /*1570*/  LOP3.LUT R9, R9, R140, RZ, 0x3c, !PT ;  /* 0x0000008c09097212 */ /* 0x000fc600078e3cff */
[----:B------:R-:W-:Y:S01]  /*1580*/  IMAD R7, R8, R32, R7 ;  /* 0x0000002008077224 */ /* 0x000fe200078e0207 */
[----:B------:R-:W-:Y:S01]  /*1590*/  LOP3.LUT R9, R9, 0x1e00, R0, 0xf8, !PT ;  /* 0x00001e0009097812 */ /* 0x000fe200078ef800 */
[----:B------:R-:W-:-:S03]  /*15a0*/  IMAD.WIDE.U32 R10, R231, 0x40, R12 ;  /* 0x00000040e70a7825 */ /* 0x000fc600078e000c */
[----:B------:R-:W-:Y:S01]  /*15b0*/  IADD3 R7, PT, PT, R15, R7, RZ ;  /* 0x000000070f077210 */ /* 0x000fe20007ffe0ff */
[----:B------:R-:W-:Y:S02]  /*15c0*/  IMAD R8, R31, R12, RZ ;  /* 0x0000000c1f087224 */ /* 0x000fe400078e02ff */
[----:B------:R-:W-:-:S05]  /*15d0*/  IMAD.WIDE.U32 R24, R12, R30, R24 ;  /* 0x0000001e0c187225 */ /* 0x000fca00078e0018 */
[----:B------:R-:W-:Y:S01]  /*15e0*/  IADD3 R225, PT, PT, R25, R8, RZ ;  /* 0x0000000819e17210 */ /* 0x000fe20007ffe0ff */
[----:B------:R-:W-:Y:S02]  /*15f0*/  UMOV UR7, 0x400 ;  /* 0x0000040000077882 */ /* 0x000fe40000000000 */
[----:B-1----:R-:W-:Y:S01]  /*1600*/  ULEA UR6, UR6, UR7, 0x18 ;  /* 0x0000000706067291 */ /* 0x002fe2000f8ec0ff */
[C---:B------:R-:W-:Y:S02]  /*1610*/  SHF.L.U32 R220, R30.reuse, 0x5, RZ ;  /* 0x000000051edc7819 */ /* 0x040fe400000006ff */
[----:B------:R-:W-:-:S03]  /*1620*/  SHF.L.U64.HI R221, R30, 0x5, R31 ;  /* 0x000000051edd7819 */ /* 0x000fc6000001021f */
[----:B------:R-:W-:-:S05]  /*1630*/  IMAD.U32 R208, RZ, RZ, UR6 ;  /* 0x00000006ffd07e24 */ /* 0x000fca000f8e00ff */
[----:B------:R-:W-:Y:S02]  /*1640*/  LEA R239, R9, R208, 0x1 ;  /* 0x000000d009ef7211 */ /* 0x000fe400078e08ff */
[----:B------:R-:W-:Y:S01]  /*1650*/  SHF.L.U32 R118, R143, 0x6, RZ ;  /* 0x000000068f767819 */ /* 0x000fe200000006ff */
[C---:B------:R-:W-:Y:S01]  /*1660*/  IMAD.SHL.U32 R218, R122.reuse, 0x20, RZ ;  /* 0x000000207ada7824 */ /* 0x040fe200078e00ff */
[----:B------:R-:W-:Y:S01]  /*1670*/  SHF.L.U64.HI R219, R122, 0x5, R123 ;  /* 0x000000057adb7819 */ /* 0x000fe2000001027b */
[-C--:B--2---:R-:W-:Y:S02]  /*1680*/  IMAD R6, R27, R230.reuse, RZ ;  /* 0x000000e61b067224 */ /* 0x084fe400078e02ff */
[----:B------:R-:W-:-:S04]  /*1690*/  IMAD.WIDE.U32 R26, R26, R230, R140 ;  /* 0x000000e61a1a7225 */ /* 0x000fc800078e008c */
[----:B------:R-:W-:Y:S02]  /*16a0*/  IMAD.IADD R27, R27, 0x1, R6 ;  /* 0x000000011b1b7824 */ /* 0x000fe400078e0206 */
[----:B---3--:R-:W-:Y:S02]  /*16b0*/  IMAD R0, R19, R229, RZ ;  /* 0x000000e513007224 */ /* 0x008fe400078e02ff */
[----:B------:R-:W-:Y:S01]  /*16c0*/  IMAD.WIDE.U32 R32, R229, R18, R26 ;  /* 0x00000012e5207225 */ /* 0x000fe200078e001a */
[----:B------:R-:W-:Y:S02]  /*16d0*/  MOV R6, R14 ;  /* 0x0000000e00067202 */ /* 0x000fe40000000f00 */
[C-C-:B----4-:R-:W-:Y:S01]  /*16e0*/  SHF.L.U64.HI R15, R20.reuse, 0x5, R21.reuse ;  /* 0x00000005140f7819 */ /* 0x150fe20000010215 */
[C---:B------:R-:W-:Y:S01]  /*16f0*/  IMAD.SHL.U32 R14, R20.reuse, 0x20, RZ ;  /* 0x00000020140e7824 */ /* 0x040fe200078e00ff */
[C---:B------:R-:W-:Y:S01]  /*1700*/  SHF.L.U64.HI R27, R20.reuse, 0x4, R21 ;  /* 0x00000004141b7819 */ /* 0x040fe20000010215 */
[----:B------:R-:W-:Y:S01]  /*1710*/  IMAD R11, R11, R20, RZ ;  /* 0x000000140b0b7224 */ /* 0x000fe200078e02ff */
[----:B------:R-:W-:-:S02]  /*1720*/  SHF.L.U32 R26, R20, 0x4, RZ ;  /* 0x00000004141a7819 */ /* 0x000fc400000006ff */
[----:B------:R-:W-:Y:S01]  /*1730*/  IADD3 R33, PT, PT, R33, R0, RZ ;  /* 0x0000000021217210 */ /* 0x000fe20007ffe0ff */
[----:B------:R-:W-:Y:S01]  /*1740*/  IMAD.WIDE.U32 R14, R20, R10, R14 ;  /* 0x0000000a140e7225 */ /* 0x000fe200078e000e */
[----:B-----5:R-:W-:-:S03]  /*1750*/  LEA R224, P0, R24, R22, 0x1 ;  /* 0x0000001618e07211 */ /* 0x020fc600078008ff */
[-C--:B------:R-:W-:Y:S02]  /*1760*/  IMAD R11, R21, R10.reuse, R11 ;  /* 0x0000000a150b7224 */ /* 0x080fe400078e020b */
[----:B------:R-:W-:Y:S01]  /*1770*/  IMAD.WIDE.U32 R34, R20, R10, R26 ;  /* 0x0000000a14227225 */ /* 0x000fe200078e001a */
[----:B------:R-:W-:-:S03]  /*1780*/  LEA.HI.X R225, R24, R23, R225, 0x1, P0 ;  /* 0x0000001718e17211 */ /* 0x000fc600000f0ce1 */
[----:B------:R-:W-:Y:S01]  /*1790*/  IMAD.WIDE.U32 R20, R20, R10, R32 ;  /* 0x0000000a14147225 */ /* 0x000fe200078e0020 */
[----:B------:R-:W-:-:S03]  /*17a0*/  IADD3 R23, P1, P0, R32, R14, R26 ;  /* 0x0000000e20177210 */ /* 0x000fc6000783e01a */
[----:B------:R-:W-:Y:S01]  /*17b0*/  IMAD.IADD R15, R11, 0x1, R15 ;  /* 0x000000010b0f7824 */ /* 0x000fe200078e020f */
[C---:B------:R-:W-:Y:S02]  /*17c0*/  IADD3 R19, P2, PT, R32.reuse, R14, RZ ;  /* 0x0000000e20137210 */ /* 0x040fe40007f5e0ff */
[----:B------:R-:W-:Y:S02]  /*17d0*/  IADD3 R13, P3, PT, R32, R34, RZ ;  /* 0x00000022200d7210 */ /* 0x000fe40007f7e0ff */
[----:B------:R-:W-:Y:S02]  /*17e0*/  IADD3 R25, PT, PT, R21, R11, RZ ;  /* 0x0000000b15197210 */ /* 0x000fe40007ffe0ff */
[----:B------:R-:W-:Y:S02]  /*17f0*/  IADD3.X R21, PT, PT, R33, R15, R27, P1, P0 ;  /* 0x0000000f21157210 */ /* 0x000fe40000fe041b */
[----:B------:R-:W-:Y:S02]  /*1800*/  IADD3.X R15, PT, PT, R15, R33, RZ, P2, !PT ;  /* 0x000000210f0f7210 */ /* 0x000fe400017fe4ff */
[----:B------:R-:W-:-:S02]  /*1810*/  IADD3.X R11, PT, PT, R33, R11, R35, P3, !PT ;  /* 0x0000000b210b7210 */ /* 0x000fc40001ffe423 */
[-C--:B------:R-:W-:Y:S02]  /*1820*/  LEA R26, P2, R13, R16.reuse, 0x1 ;  /* 0x000000100d1a7211 */ /* 0x080fe400078408ff */
[-C--:B------:R-:W-:Y:S02]  /*1830*/  LEA R10, P0, R23, R16.reuse, 0x1 ;  /* 0x00000010170a7211 */ /* 0x080fe400078008ff */
[-C--:B------:R-:W-:Y:S02]  /*1840*/  LEA.HI.X R27, R13, R17.reuse, R11, 0x1, P2 ;  /* 0x000000110d1b7211 */ /* 0x080fe400010f0c0b */
[----:B------:R-:W-:Y:S02]  /*1850*/  LEA.HI.X R11, R23, R17, R21, 0x1, P0 ;  /* 0x00000011170b7211 */ /* 0x000fe400000f0c15 */
[----:B------:R-:W-:Y:S02]  /*1860*/  LEA R8, P1, R19, R16, 0x1 ;  /* 0x0000001013087211 */ /* 0x000fe400078208ff */
[----:B------:R-:W-:-:S02]  /*1870*/  IADD3 R14, P0, PT, R220, R224, RZ ;  /* 0x000000e0dc0e7210 */ /* 0x000fc40007f1e0ff */
[-C--:B------:R-:W-:Y:S02]  /*1880*/  LEA.HI.X R9, R19, R17.reuse, R15, 0x1, P1 ;  /* 0x0000001113097211 */ /* 0x080fe400008f0c0f */
[----:B------:R-:W-:Y:S01]  /*1890*/  LEA R24, P4, R20, R16, 0x1 ;  /* 0x0000001014187211 */ /* 0x000fe200078808ff */
[----:B------:R-:W-:Y:S01]  /*18a0*/  IMAD.X R15, R221, 0x1, R225, P0 ;  /* 0x00000001dd0f7824 */ /* 0x000fe200000e06e1 */
[-C--:B------:R-:W-:Y:S02]  /*18b0*/  IADD3 R16, P0, PT, R14, R220.reuse, RZ ;  /* 0x000000dc0e107210 */ /* 0x080fe40007f1e0ff */
[----:B------:R-:W-:Y:S02]  /*18c0*/  LEA.HI.X R25, R20, R17, R25, 0x1, P4 ;  /* 0x0000001114197211 */ /* 0x000fe400020f0c19 */
[-C--:B------:R-:W-:Y:S02]  /*18d0*/  IADD3.X R17, PT, PT, R15, R221.reuse, RZ, P0, !PT ;  /* 0x000000dd0f117210 */ /* 0x080fe400007fe4ff */
[-C--:B------:R-:W-:Y:S01]  /*18e0*/  IADD3 R20, P0, PT, R16, R220.reuse, RZ ;  /* 0x000000dc10147210 */ /* 0x080fe20007f1e0ff */
[----:B------:R-:W-:Y:S01]  /*18f0*/  @!PT LDS RZ, [RZ] ;  /* 0x00000000fffff984 */ /* 0x000fe20000000800 */
[----:B------:R-:W-:Y:S01]  /*1900*/  @!PT LDS RZ, [RZ] ;  /* 0x00000000fffff984 */ /* 0x000fe20000000800 */
[----:B------:R-:W-:Y:S01]  /*1910*/  @!PT LDS RZ, [RZ] ;  /* 0x00000000fffff984 */ /* 0x000fe20000000800 */
[----:B------:R-:W-:Y:S03]  /*1920*/  LDGSTS.E.BYPASS.LTC128B.128 [R239], desc[UR4][R24.64] ;  /* 0x0000000018ef7fae */ /* 0x000fe6000b981a04 */
[----:B------:R-:W-:Y:S01]  /*1930*/  IADD3.X R21, PT, PT, R17, R221, RZ, P0, !PT ;  /* 0x000000dd11157210 */ /* 0x000fe200007fe4ff */
[----:B------:R-:W-:Y:S01]  /*1940*/  LDGSTS.E.BYPASS.LTC128B.128 [R239+0x2000], desc[UR4][R24.64+0x80] ;  /* 0x0200008018ef7fae */ /* 0x000fe2000b981a04 */
[----:B------:R-:W-:-:S03]  /*1950*/  IADD3 R18, P0, PT, R20, R220, RZ ;  /* 0x000000dc14127210 */ /* 0x000fc60007f1e0ff */
[----:B------:R-:W-:Y:S04]  /*1960*/  LDGSTS.E.BYPASS.LTC128B.128 [R239+0x800], desc[UR4][R26.64] ;  /* 0x008000001aef7fae */ /* 0x000fe8000b981a04 */
[----:B------:R-:W-:Y:S01]  /*1970*/  LDGSTS.E.BYPASS.LTC128B.128 [R239+0x2800], desc[UR4][R26.64+0x80] ;  /* 0x028000801aef7fae */ /* 0x000fe2000b981a04 */
[----:B------:R-:W-:-:S03]  /*1980*/  IMAD.X R19, R21, 0x1, R221, P0 ;  /* 0x0000000115137824 */ /* 0x000fc600000e06dd */
[----:B------:R-:W-:Y:S04]  /*1990*/  LDGSTS.E.BYPASS.LTC128B.128 [R239+0x1000], desc[UR4][R8.64] ;  /* 0x0100000008ef7fae */ /* 0x000fe8000b981a04 */
[----:B------:R-:W-:Y:S04]  /*19a0*/  LDGSTS.E.BYPASS.LTC128B.128 [R239+0x3000], desc[UR4][R8.64+0x80] ;  /* 0x0300008008ef7fae */ /* 0x000fe8000b981a04 */
[----:B------:R-:W-:Y:S04]  /*19b0*/  LDGSTS.E.BYPASS.LTC128B.128 [R239+0x1800], desc[UR4][R10.64] ;  /* 0x018000000aef7fae */ /* 0x000fe8000b981a04 */
[----:B------:R1:W-:Y:S04]  /*19c0*/  LDGSTS.E.BYPASS.LTC128B.128 [R239+0x3800], desc[UR4][R10.64+0x80] ;  /* 0x038000800aef7fae */ /* 0x0003e8000b981a04 */
[----:B------:R2:W-:Y:S04]  /*19d0*/  LDGSTS.E.BYPASS.LTC128B.128 [R239+0x4000], desc[UR4][R224.64] ;  /* 0x04000000e0ef7fae */ /* 0x0005e8000b981a04 */
[----:B------:R2:W-:Y:S04]  /*19e0*/  LDGSTS.E.BYPASS.LTC128B.128 [R239+0x8000], desc[UR4][R224.64+0x80] ;  /* 0x08000080e0ef7fae */ /* 0x0005e8000b981a04 */
[----:B------:R2:W-:Y:S04]  /*19f0*/  LDGSTS.E.BYPASS.LTC128B.128 [R239+0x4800], desc[UR4][R14.64] ;  /* 0x048000000eef7fae */ /* 0x0005e8000b981a04 */
[----:B------:R2:W-:Y:S04]  /*1a00*/  LDGSTS.E.BYPASS.LTC128B.128 [R239+0x8800], desc[UR4][R14.64+0x80] ;  /* 0x088000800eef7fae */ /* 0x0005e8000b981a04 */
[----:B------:R2:W-:Y:S04]  /*1a10*/  LDGSTS.E.BYPASS.LTC128B.128 [R239+0x5000], desc[UR4][R16.64] ;  /* 0x0500000010ef7fae */ /* 0x0005e8000b981a04 */
[----:B------:R2:W-:Y:S01]  /*1a20*/  LDGSTS.E.BYPASS.LTC128B.128 [R239+0x9000], desc[UR4][R16.64+0x80] ;  /* 0x0900008010ef7fae */ /* 0x0005e2000b981a04 */
[----:B-1----:R-:W-:-:S03]  /*1a30*/  IADD3 R10, P0, PT, R18, R220, RZ ;  /* 0x000000dc120a7210 */ /* 0x002fc60007f1e0ff */
[----:B------:R2:W-:Y:S01]  /*1a40*/  LDGSTS.E.BYPASS.LTC128B.128 [R239+0x5800], desc[UR4][R20.64] ;  /* 0x0580000014ef7fae */ /* 0x0005e2000b981a04 */
[----:B------:R-:W-:-:S03]  /*1a50*/  IADD3.X R11, PT, PT, R19, R221, RZ, P0, !PT ;  /* 0x000000dd130b7210 */ /* 0x000fc600007fe4ff */
[----:B------:R2:W-:Y:S01]  /*1a60*/  LDGSTS.E.BYPASS.LTC128B.128 [R239+0x9800], desc[UR4][R20.64+0x80] ;  /* 0x0980008014ef7fae */ /* 0x0005e2000b981a04 */
[----:B------:R-:W-:-:S03]  /*1a70*/  IADD3 R24, P0, PT, R10, R220, RZ ;  /* 0x000000dc0a187210 */ /* 0x000fc60007f1e0ff */
[----:B------:R2:W-:Y:S01]  /*1a80*/  LDGSTS.E.BYPASS.LTC128B.128 [R239+0x6000], desc[UR4][R18.64] ;  /* 0x0600000012ef7fae */ /* 0x0005e2000b981a04 */
[----:B------:R-:W-:Y:S02]  /*1a90*/  IADD3.X R25, PT, PT, R11, R221, RZ, P0, !PT ;  /* 0x000000dd0b197210 */ /* 0x000fe400007fe4ff */
[----:B------:R-:W-:Y:S01]  /*1aa0*/  IADD3 R22, P0, PT, R24, R220, RZ ;  /* 0x000000dc18167210 */ /* 0x000fe20007f1e0ff */
[----:B------:R2:W-:Y:S04]  /*1ab0*/  LDGSTS.E.BYPASS.LTC128B.128 [R239+0xa000], desc[UR4][R18.64+0x80] ;  /* 0x0a00008012ef7fae */ /* 0x0005e8000b981a04 */
[----:B------:R-:W-:Y:S01]  /*1ac0*/  IMAD.X R23, R25, 0x1, R221, P0 ;  /* 0x0000000119177824 */ /* 0x000fe200000e06dd */
[----:B------:R2:W-:Y:S04]  /*1ad0*/  LDGSTS.E.BYPASS.LTC128B.128 [R239+0x6800], desc[UR4][R10.64] ;  /* 0x068000000aef7fae */ /* 0x0005e8000b981a04 */
[----:B------:R2:W-:Y:S04]  /*1ae0*/  LDGSTS.E.BYPASS.LTC128B.128 [R239+0xa800], desc[UR4][R10.64+0x80] ;  /* 0x0a8000800aef7fae */ /* 0x0005e8000b981a04 */
[----:B------:R2:W-:Y:S04]  /*1af0*/  LDGSTS.E.BYPASS.LTC128B.128 [R239+0x7000], desc[UR4][R24.64] ;  /* 0x0700000018ef7fae */ /* 0x0005e8000b981a04 */
[----:B------:R2:W-:Y:S04]  /*1b00*/  LDGSTS.E.BYPASS.LTC128B.128 [R239+0xb000], desc[UR4][R24.64+0x80] ;  /* 0x0b00008018ef7fae */ /* 0x0005e8000b981a04 */
[----:B------:R2:W-:Y:S04]  /*1b10*/  LDGSTS.E.BYPASS.LTC128B.128 [R239+0x7800], desc[UR4][R22.64] ;  /* 0x0780000016ef7fae */ /* 0x0005e8000b981a04 */
[----:B------:R2:W-:Y:S04]  /*1b20*/  LDGSTS.E.BYPASS.LTC128B.128 [R239+0xb800], desc[UR4][R22.64+0x80] ;  /* 0x0b80008016ef7fae */ /* 0x0005e8000b981a04 */
[----:B------:R-:W0:Y:S01]  /*1b30*/  LDGDEPBAR ;  /* 0x00000000000079af */ /* 0x000e220000000000 */
[----:B------:R-:W-:-:S04]  /*1b40*/  IMAD.WIDE.U32 R6, R12, R122, R6 ;  /* 0x0000007a0c067225 */ /* 0x000fc800078e0006 */
[----:B------:R-:W-:Y:S01]  /*1b50*/  IMAD R9, R123, R12, RZ ;  /* 0x0000000c7b097224 */ /* 0x000fe200078e02ff */
[----:B------:R-:W-:Y:S02]  /*1b60*/  LOP3.LUT R0, R118, 0x1c0, RZ, 0xc0, !PT ;  /* 0x000001c076007812 */ /* 0x000fe400078ec0ff */
[----:B------:R-:W-:Y:S02]  /*1b70*/  LEA R227, P0, R6, R4, 0x1 ;  /* 0x0000000406e37211 */ /* 0x000fe400078008ff */
[----:B------:R-:W-:Y:S02]  /*1b80*/  IADD3 R9, PT, PT, R7, R9, RZ ;  /* 0x0000000907097210 */ /* 0x000fe40007ffe0ff */
[----:B------:R-:W-:Y:S02]  /*1b90*/  LOP3.LUT R7, R0, 0x8, R143, 0xf8, !PT ;  /* 0x0000000800077812 */ /* 0x000fe400078ef88f */
[----:B------:R-:W-:Y:S02]  /*1ba0*/  LEA.HI.X R226, R6, R5, R9, 0x1, P0 ;  /* 0x0000000506e27211 */ /* 0x000fe400000f0c09 */
[----:B------:R-:W-:Y:S01]  /*1bb0*/  IADD3 R6, P0, PT, R218, R227, RZ ;  /* 0x000000e3da067210 */ /* 0x000fe20007f1e0ff */
[----:B------:R-:W-:-:S12]  /*1bc0*/  DEPBAR.LE SB0, 0x0 ;  /* 0x000080000000791a */ /* 0x000fd80000000000 */
[----:B------:R-:W-:Y:S05]  /*1bd0*/  WARPSYNC.ALL ;  /* 0x0000000000007948 */ /* 0x000fea0003800000 */
[----:B------:R-:W-:Y:S02]  /*1be0*/  LOP3.LUT R0, R7, R140, RZ, 0x3c, !PT ;  /* 0x0000008c07007212 */ /* 0x000fe400078e3cff */
[----:B------:R-:W-:Y:S02]  /*1bf0*/  IADD3.X R7, PT, PT, R219, R226, RZ, P0, !PT ;  /* 0x000000e2db077210 */ /* 0x000fe400007fe4ff */
[----:B--2---:R-:W-:-:S04]  /*1c00*/  IADD3 R10, P0, PT, R6, R218, RZ ;  /* 0x000000da060a7210 */ /* 0x004fc80007f1e0ff */
[----:B------:R-:W-:Y:S02]  /*1c10*/  IADD3.X R11, PT, PT, R7, R219, RZ, P0, !PT ;  /* 0x000000db070b7210 */ /* 0x000fe400007fe4ff */
[----:B------:R-:W-:Y:S01]  /*1c20*/  IADD3 R16, P0, PT, R10, R218, RZ ;  /* 0x000000da0a107210 */ /* 0x000fe20007f1e0ff */
[----:B------:R-:W-:Y:S01]  /*1c30*/  IMAD.MOV.U32 R8, RZ, RZ, R227 ;  /* 0x000000ffff087224 */ /* 0x000fe200078e00e3 */
[----:B------:R-:W-:Y:S01]  /*1c40*/  MOV R9, R226 ;  /* 0x000000e200097202 */ /* 0x000fe20000000f00 */
[----:B------:R-:W-:Y:S02]  /*1c50*/  BAR.SYNC.DEFER_BLOCKING 0x0 ;  /* 0x0000000000007b1d */ /* 0x000fe40000010000 */
[----:B------:R-:W-:Y:S01]  /*1c60*/  IMAD.X R17, R11, 0x1, R219, P0 ;  /* 0x000000010b117824 */ /* 0x000fe200000e06db */
[----:B------:R-:W-:Y:S02]  /*1c70*/  IADD3 R14, P0, PT, R16, R218, RZ ;  /* 0x000000da100e7210 */ /* 0x000fe40007f1e0ff */
[----:B------:R-:W-:-:S02]  /*1c80*/  SHF.R.U32.HI R210, RZ, 0x1, R143 ;  /* 0x00000001ffd27819 */ /* 0x000fc4000001168f */
[----:B------:R-:W-:Y:S02]  /*1c90*/  IADD3.X R15, PT, PT, R17, R219, RZ, P0, !PT ;  /* 0x000000db110f7210 */ /* 0x000fe400007fe4ff */
[----:B------:R-:W-:Y:S02]  /*1ca0*/  SHF.L.U32 R209, R143, 0x5, RZ ;  /* 0x000000058fd17819 */ /* 0x000fe400000006ff */
[----:B------:R-:W-:Y:S02]  /*1cb0*/  IADD3 R12, P0, PT, R14, R218, RZ ;  /* 0x000000da0e0c7210 */ /* 0x000fe40007f1e0ff */
[----:B------:R-:W-:-:S03]  /*1cc0*/  LOP3.LUT R209, R209, 0x7c00, RZ, 0xc0, !PT ;  /* 0x00007c00d1d17812 */ /* 0x000fc600078ec0ff */
[----:B------:R-:W-:Y:S01]  /*1cd0*/  IMAD.X R13, R15, 0x1, R219, P0 ;  /* 0x000000010f0d7824 */ /* 0x000fe200000e06db */
        /* <DEDUP_REMOVED lines=8> */
[----:B------:R3:W-:Y:S01]  /*1d60*/  LDGSTS.E.BYPASS.LTC128B.128 [R239+0x11000], desc[UR4][R10.64+0x80] ;  /* 0x110000800aef7fae */ /* 0x0007e2000b981a04 */
[----:B------:R-:W-:-:S03]  /*1d70*/  LOP3.LUT R5, R118, 0x400, RZ, 0xc0, !PT ;  /* 0x0000040076057812 */ /* 0x000fc600078ec0ff */
[----:B------:R-:W-:Y:S01]  /*1d80*/  LDGSTS.E.BYPASS.LTC128B.128 [R239+0xd800], desc[UR4][R16.64] ;  /* 0x0d80000010ef7fae */ /* 0x000fe2000b981a04 */
[----:B-1----:R-:W-:-:S03]  /*1d90*/  LOP3.LUT R9, R210, 0x8, RZ, 0xc0, !PT ;  /* 0x00000008d2097812 */ /* 0x002fc600078ec0ff */
[----:B------:R-:W-:Y:S01]  /*1da0*/  LDGSTS.E.BYPASS.LTC128B.128 [R239+0x11800], desc[UR4][R16.64+0x80] ;  /* 0x1180008010ef7fae */ /* 0x000fe2000b981a04 */
[----:B------:R-:W-:-:S03]  /*1db0*/  LOP3.LUT R9, R9, 0x1c0, R118, 0xf8, !PT ;  /* 0x000001c009097812 */ /* 0x000fc600078ef876 */
[----:B------:R-:W-:Y:S01]  /*1dc0*/  LDGSTS.E.BYPASS.LTC128B.128 [R239+0xe000], desc[UR4][R14.64] ;  /* 0x0e0000000eef7fae */ /* 0x000fe2000b981a04 */
[----:B--2---:R-:W-:-:S03]  /*1dd0*/  LOP3.LUT R7, R209, 0x200, R118, 0xf8, !PT ;  /* 0x00000200d1077812 */ /* 0x004fc600078ef876 */
[----:B------:R-:W-:Y:S01]  /*1de0*/  LDGSTS.E.BYPASS.LTC128B.128 [R239+0x12000], desc[UR4][R14.64+0x80] ;  /* 0x120000800eef7fae */ /* 0x000fe2000b981a04 */
[----:B------:R-:W-:Y:S02]  /*1df0*/  LOP3.LUT R116, R9, R140, RZ, 0x3c, !PT ;  /* 0x0000008c09747212 */ /* 0x000fe400078e3cff */
[----:B---3--:R-:W-:Y:S01]  /*1e00*/  IADD3 R10, P0, PT, R12, R218, RZ ;  /* 0x000000da0c0a7210 */ /* 0x008fe20007f1e0ff */
[----:B------:R-:W-:Y:S01]  /*1e10*/  LDGSTS.E.BYPASS.LTC128B.128 [R239+0xe800], desc[UR4][R12.64] ;  /* 0x0e8000000cef7fae */ /* 0x000fe2000b981a04 */
[----:B------:R-:W-:Y:S02]  /*1e20*/  LOP3.LUT R7, R7, R116, RZ, 0xfc, !PT ;  /* 0x0000007407077212 */ /* 0x000fe400078efcff */
[----:B------:R-:W-:Y:S01]  /*1e30*/  IADD3.X R11, PT, PT, R13, R219, RZ, P0, !PT ;  /* 0x000000db0d0b7210 */ /* 0x000fe200007fe4ff */
[----:B------:R1:W-:Y:S01]  /*1e40*/  LDGSTS.E.BYPASS.LTC128B.128 [R239+0x12800], desc[UR4][R12.64+0x80] ;  /* 0x128000800cef7fae */ /* 0x0003e2000b981a04 */
[----:B------:R-:W-:Y:S02]  /*1e50*/  IADD3 R8, P0, PT, R10, R218, RZ ;  /* 0x000000da0a087210 */ /* 0x000fe40007f1e0ff */
[----:B------:R-:W-:Y:S01]  /*1e60*/  LEA R5, R0, R5, 0x1 ;  /* 0x0000000500057211 */ /* 0x000fe200078e08ff */
[----:B------:R-:W-:Y:S01]  /*1e70*/  IMAD R130, R7, 0x2, R208 ;  /* 0x0000000207827824 */ /* 0x000fe200078e02d0 */
[----:B------:R-:W-:Y:S01]  /*1e80*/  IADD3.X R9, PT, PT, R11, R219, RZ, P0, !PT ;  /* 0x000000db0b097210 */ /* 0x000fe200007fe4ff */
[----:B------:R-:W-:Y:S01]  /*1e90*/  LDGSTS.E.BYPASS.LTC128B.128 [R239+0xf000], desc[UR4][R10.64] ;  /* 0x0f0000000aef7fae */ /* 0x000fe2000b981a04 */
[----:B------:R-:W-:-:S03]  /*1ea0*/  IADD3 R126, PT, PT, R208, R5, RZ ;  /* 0x00000005d07e7210 */ /* 0x000fc60007ffe0ff */
[----:B------:R-:W-:Y:S04]  /*1eb0*/  LDGSTS.E.BYPASS.LTC128B.128 [R239+0x13000], desc[UR4][R10.64+0x80] ;  /* 0x130000800aef7fae */ /* 0x000fe8000b981a04 */
[----:B------:R-:W-:Y:S04]  /*1ec0*/  LDGSTS.E.BYPASS.LTC128B.128 [R239+0xf800], desc[UR4][R8.64] ;  /* 0x0f80000008ef7fae */ /* 0x000fe8000b981a04 */
[----:B------:R2:W-:Y:S04]  /*1ed0*/  LDGSTS.E.BYPASS.LTC128B.128 [R239+0x13800], desc[UR4][R8.64+0x80] ;  /* 0x1380008008ef7fae */ /* 0x0005e8000b981a04 */
[----:B------:R-:W-:Y:S04]  /*1ee0*/  LDSM.16.M88.4 R72, [R130] ;  /* 0x000000008248783b */ /* 0x000fe80000000200 */
[----:B------:R-:W3:Y:S01]  /*1ef0*/  LDSM.16.M88.4 R40, [R126+0x4000] ;  /* 0x004000007e28783b */ /* 0x000ee20000000200 */
[----:B------:R-:W-:-:S02]  /*1f00*/  R2P PR, R143, 0x6 ;  /* 0x000000068f007804 */ /* 0x000fc40000000000 */
[----:B------:R-:W-:Y:S01]  /*1f10*/  MOV R142, 0x20 ;  /* 0x00000020008e7802 */ /* 0x000fe20000000f00 */
[----:B------:R-:W4:Y:S03]  /*1f20*/  LDSM.16.M88.4 R32, [R126+0x4800] ;  /* 0x004800007e20783b */ /* 0x000f260000000200 */
[----:B------:R-:W-:Y:S01]  /*1f30*/  SEL R117, R142, 0xffffffe0, !P1 ;  /* 0xffffffe08e757807 */ /* 0x000fe20004800000 */
[----:B------:R-:W5:Y:S03]  /*1f40*/  LDSM.16.M88.4 R20, [R126+0x5000] ;  /* 0x005000007e14783b */ /* 0x000f660000000200 */
[C---:B------:R-:W-:Y:S01]  /*1f50*/  IADD3 R29, PT, PT, R117.reuse, R126, RZ ;  /* 0x0000007e751d7210 */ /* 0x040fe20007ffe0ff */
[----:B------:R-:W-:Y:S01]  /*1f60*/  IMAD.IADD R125, R117, 0x1, R130 ;  /* 0x00000001757d7824 */ /* 0x000fe200078e0282 */
[----:B-1----:R-:W1:Y:S04]  /*1f70*/  LDSM.16.M88.4 R12, [R126+0x5800] ;  /* 0x005800007e0c783b */ /* 0x002e680000000200 */
[----:B------:R-:W2:Y:S04]  /*1f80*/  LDSM.16.M88.4 R4, [R126+0x6000] ;  /* 0x006000007e04783b */ /* 0x000ea80000000200 */
[----:B------:R-:W2:Y:S04]  /*1f90*/  LDSM.16.M88.4 R88, [R126+0x6800] ;  /* 0x006800007e58783b */ /* 0x000ea80000000200 */
[----:B------:R-:W2:Y:S04]  /*1fa0*/  LDSM.16.M88.4 R80, [R126+0x7000] ;  /* 0x007000007e50783b */ /* 0x000ea80000000200 */
[----:B------:R-:W2:Y:S04]  /*1fb0*/  LDSM.16.M88.4 R48, [R126+0x7800] ;  /* 0x007800007e30783b */ /* 0x000ea80000000200 */
[----:B------:R-:W-:Y:S04]  /*1fc0*/  LDSM.16.M88.4 R108, [R125] ;  /* 0x000000007d6c783b */ /* 0x000fe80000000200 */
[----:B------:R-:W2:Y:S01]  /*1fd0*/  LDSM.16.M88.4 R60, [R29+0x4000] ;  /* 0x004000001d3c783b */ /* 0x000ea20000000200 */
[C---:B---3--:R-:W-:Y:S03]  /*1fe0*/  HMMA.16816.F32.BF16 R44, R72.reuse, R40, RZ ;  /* 0x00000028482c723c */ /* 0x048fe600000418ff */
[----:B------:R-:W3:Y:S04]  /*1ff0*/  LD.E R0, desc[UR4][R120.64+0x18c] ;  /* 0x00018c0478007980 */ /* 0x000ee8000c101900 */
[----:B------:R-:W2:Y:S01]  /*2000*/  LDSM.16.M88.4 R56, [R29+0x4800] ;  /* 0x004800001d38783b */ /* 0x000ea20000000200 */
[----:B------:R-:W-:Y:S01]  /*2010*/  HMMA.16816.F32.BF16 R40, R72, R42, RZ ;  /* 0x0000002a4828723c */ /* 0x000fe200000418ff */
[----:B------:R-:W-:-:S02]  /*2020*/  MOV R119, 0x40 ;  /* 0x0000004000777802 */ /* 0x000fc40000000f00 */
[----:B------:R-:W2:Y:S02]  /*2030*/  LDSM.16.M88.4 R52, [R29+0x5000] ;  /* 0x005000001d34783b */ /* 0x000ea40000000200 */
[----:B------:R-:W-:Y:S02]  /*2040*/  SEL R119, R119, 0xffffffc0, !P2 ;  /* 0xffffffc077777807 */ /* 0x000fe40005000000 */
[----:B------:R-:W-:Y:S02]  /*2050*/  LDSM.16.M88.4 R112, [R29+0x6000] ;  /* 0x006000001d70783b */ /* 0x000fe40000000200 */
[C---:B------:R-:W-:Y:S01]  /*2060*/  IADD3 R124, PT, PT, R119.reuse, R126, RZ ;  /* 0x0000007e777c7210 */ /* 0x040fe20007ffe0ff */
[----:B------:R-:W-:Y:S01]  /*2070*/  IMAD.IADD R128, R119, 0x1, R130 ;  /* 0x0000000177807824 */ /* 0x000fe200078e0282 */
[C---:B----4-:R-:W-:Y:S01]  /*2080*/  HMMA.16816.F32.BF16 R36, R72.reuse, R32, RZ ;  /* 0x000000204824723c */ /* 0x050fe200000418ff */
[----:B------:R-:W-:Y:S04]  /*2090*/  LDSM.16.M88.4 R104, [R29+0x6800] ;  /* 0x006800001d68783b */ /* 0x000fe80000000200 */
[----:B------:R-:W-:Y:S03]  /*20a0*/  LDSM.16.M88.4 R68, [R128] ;  /* 0x000000008044783b */ /* 0x000fe60000000200 */
[C---:B-----5:R-:W-:Y:S01]  /*20b0*/  HMMA.16816.F32.BF16 R24, R72.reuse, R20, RZ ;  /* 0x000000144818723c */ /* 0x060fe200000418ff */
[----:B------:R-:W-:Y:S04]  /*20c0*/  LDSM.16.M88.4 R64, [R124+0x4000] ;  /* 0x004000007c40783b */ /* 0x000fe80000000200 */
[----:B------:R-:W-:Y:S03]  /*20d0*/  LDSM.16.M88.4 R100, [R29+0x7000] ;  /* 0x007000001d64783b */ /* 0x000fe60000000200 */
[C---:B-1----:R-:W-:Y:S01]  /*20e0*/  HMMA.16816.F32.BF16 R16, R72.reuse, R12, RZ ;  /* 0x0000000c4810723c */ /* 0x042fe200000418ff */
[----:B------:R-:W-:Y:S04]  /*20f0*/  LDSM.16.M88.4 R96, [R29+0x7800] ;  /* 0x007800001d60783b */ /* 0x000fe80000000200 */
[----:B------:R-:W0:Y:S03]  /*2100*/  LDGDEPBAR ;  /* 0x00000000000079af */ /* 0x000e260000000000 */
[C---:B--2---:R-:W-:Y:S08]  /*2110*/  HMMA.16816.F32.BF16 R8, R72.reuse, R4, RZ ;  /* 0x000000044808723c */ /* 0x044ff000000418ff */
        /* <DEDUP_REMOVED lines=23> */
[C---:B------:R-:W-:Y:S08]  /*2290*/  HMMA.16816.F32.BF16 R44, R68.reuse, R64, R44 ;  /* 0x00000040442c723c */ /* 0x040ff0000004182c */
[C---:B------:R-:W-:Y:S01]  /*22a0*/  HMMA.16816.F32.BF16 R40, R68.reuse, R66, R40 ;  /* 0x000000424428723c */ /* 0x040fe20000041828 */
[----:B------:R-:W1:Y:S07]  /*22b0*/  LDSM.16.M88.4 R64, [R124+0x6800] ;  /* 0x006800007c40783b */ /* 0x000e6e0000000200 */
[C---:B--2---:R-:W-:Y:S08]  /*22c0*/  HMMA.16816.F32.BF16 R36, R68.reuse, R60, R36 ;  /* 0x0000003c4424723c */ /* 0x044ff00000041824 */
[----:B------:R-:W-:Y:S01]  /*22d0*/  HMMA.16816.F32.BF16 R32, R68, R62, R32 ;  /* 0x0000003e4420723c */ /* 0x000fe20000041820 */
[----:B------:R-:W2:Y:S07]  /*22e0*/  LDSM.16.M88.4 R60, [R124+0x7000] ;  /* 0x007000007c3c783b */ /* 0x000eae0000000200 */
[C---:B------:R-:W-:Y:S08]  /*22f0*/  HMMA.16816.F32.BF16 R8, R108.reuse, R112, R8 ;  /* 0x000000706c08723c */ /* 0x040ff00000041808 */
[C---:B------:R-:W-:Y:S08]  /*2300*/  HMMA.16816.F32.BF16 R4, R108.reuse, R114, R4 ;  /* 0x000000726c04723c */ /* 0x040ff00000041804 */
[C---:B------:R-:W-:Y:S08]  /*2310*/  HMMA.16816.F32.BF16 R92, R108.reuse, R104, R92 ;  /* 0x000000686c5c723c */ /* 0x040ff0000004185c */
[C---:B------:R-:W-:Y:S08]  /*2320*/  HMMA.16816.F32.BF16 R88, R108.reuse, R106, R88 ;  /* 0x0000006a6c58723c */ /* 0x040ff00000041858 */
[C---:B------:R-:W-:Y:S08]  /*2330*/  HMMA.16816.F32.BF16 R84, R108.reuse, R100, R84 ;  /* 0x000000646c54723c */ /* 0x040ff00000041854 */
[C---:B------:R-:W-:Y:S08]  /*2340*/  HMMA.16816.F32.BF16 R80, R108.reuse, R102, R80 ;  /* 0x000000666c50723c */ /* 0x040ff00000041850 */
[C---:B------:R-:W-:Y:S08]  /*2350*/  HMMA.16816.F32.BF16 R76, R108.reuse, R96, R76 ;  /* 0x000000606c4c723c */ /* 0x040ff0000004184c */
[----:B------:R-:W-:Y:S01]  /*2360*/  HMMA.16816.F32.BF16 R72, R108, R98, R72 ;  /* 0x000000626c48723c */ /* 0x000fe20000041848 */
[----:B------:R-:W3:Y:S01]  /*2370*/  LDSM.16.M88.4 R96, [R124+0x7800] ;  /* 0x007800007c60783b */ /* 0x000ee20000000200 */
[C---:B------:R-:W-:Y:S01]  /*2380*/  IADD3 R113, PT, PT, R117.reuse, R128, RZ ;  /* 0x0000008075717210 */ /* 0x040fe20007ffe0ff */
[----:B------:R-:W-:-:S02]  /*2390*/  IMAD.IADD R112, R117, 0x1, R124 ;  /* 0x0000000175707824 */ /* 0x000fc400078e027c */
[----:B------:R-:W-:Y:S03]  /*23a0*/  LDSM.16.M88.4 R100, [R126+0x8000] ;  /* 0x008000007e64783b */ /* 0x000fe60000000200 */
[C---:B----4-:R-:W-:Y:S08]  /*23b0*/  HMMA.16816.F32.BF16 R24, R68.reuse, R56, R24 ;  /* 0x000000384418723c */ /* 0x050ff00000041818 */
[C---:B------:R-:W-:Y:S01]  /*23c0*/  HMMA.16816.F32.BF16 R20, R68.reuse, R58, R20 ;  /* 0x0000003a4414723c */ /* 0x040fe20000041814 */
[----:B------:R-:W-:Y:S07]  /*23d0*/  LDSM.16.M88.4 R56, [R113] ;  /* 0x000000007138783b */ /* 0x000fee0000000200 */
[C---:B-----5:R-:W-:Y:S08]  /*23e0*/  HMMA.16816.F32.BF16 R16, R68.reuse, R52, R16 ;  /* 0x000000344410723c */ /* 0x060ff00000041810 */
        /* <DEDUP_REMOVED lines=8> */
[C---:B--2---:R-:W-:Y:S08]  /*2470*/  HMMA.16816.F32.BF16 R84, R68.reuse, R60, R84 ;  /* 0x0000003c4454723c */ /* 0x044ff00000041854 */
        /* <DEDUP_REMOVED lines=8> */
[C---:B-1----:R-:W-:Y:S08]  /*2500*/  HMMA.16816.F32.BF16 R36, R56.reuse, R48, R36 ;  /* 0x000000303824723c */ /* 0x042ff00000041824 */
[C---:B------:R-:W-:Y:S01]  /*2510*/  HMMA.16816.F32.BF16 R32, R56.reuse, R50, R32 ;  /* 0x000000323820723c */ /* 0x040fe20000041820 */
[----:B------:R-:W1:Y:S07]  /*2520*/  LDSM.16.M88.4 R48, [R112+0x7000] ;  /* 0x007000007030783b */ /* 0x000e6e0000000200 */
[C---:B-----5:R-:W-:Y:S01]  /*2530*/  HMMA.16816.F32.BF16 R96, R56.reuse, R64, R24 ;  /* 0x000000403860723c */ /* 0x060fe20000041818 */
[----:B------:R-:W5:Y:S07]  /*2540*/  LDSM.16.M88.4 R24, [R130+0x2000] ;  /* 0x002000008218783b */ /* 0x000f6e0000000200 */
[C---:B--2---:R-:W-:Y:S08]  /*2550*/  HMMA.16816.F32.BF16 R16, R56.reuse, R60, R16 ;  /* 0x0000003c3810723c */ /* 0x044ff00000041810 */
[C---:B------:R-:W-:Y:S01]  /*2560*/  HMMA.16816.F32.BF16 R12, R56.reuse, R62, R12 ;  /* 0x0000003e380c723c */ /* 0x040fe2000004180c */
[----:B------:R-:W2:Y:S07]  /*2570*/  LDSM.16.M88.4 R60, [R112+0x7800] ;  /* 0x00780000703c783b */ /* 0x000eae0000000200 */
[C---:B------:R-:W-:Y:S01]  /*2580*/  HMMA.16816.F32.BF16 R20, R56.reuse, R66, R20 ;  /* 0x000000423814723c */ /* 0x040fe20000041814 */
[----:B------:R-:W-:Y:S07]  /*2590*/  LDSM.16.M88.4 R64, [R29+0x8000] ;  /* 0x008000001d40783b */ /* 0x000fee0000000200 */
[C---:B---3--:R-:W-:Y:S01]  /*25a0*/  HMMA.16816.F32.BF16 R104, R56.reuse, R68, R8 ;  /* 0x000000443868723c */ /* 0x048fe20000041808 */
[----:B------:R-:W3:Y:S07]  /*25b0*/  LDSM.16.M88.4 R8, [R125+0x2000] ;  /* 0x002000007d08783b */ /* 0x000eee0000000200 */
[C---:B----4-:R-:W-:Y:S08]  /*25c0*/  HMMA.16816.F32.BF16 R92, R56.reuse, R52, R92 ;  /* 0x00000034385c723c */ /* 0x050ff0000004185c */
[C---:B------:R-:W-:Y:S01]  /*25d0*/  HMMA.16816.F32.BF16 R88, R56.reuse, R54, R88 ;  /* 0x000000363858723c */ /* 0x040fe20000041858 */
[----:B------:R-:W4:Y:S07]  /*25e0*/  LDSM.16.M88.4 R52, [R126+0x8800] ;  /* 0x008800007e34783b */ /* 0x000f2e0000000200 */
[C---:B------:R-:W-:Y:S01]  /*25f0*/  HMMA.16816.F32.BF16 R4, R56.reuse, R70, R4 ;  /* 0x000000463804723c */ /* 0x040fe20000041804 */
[----:B------:R-:W-:Y:S07]  /*2600*/  LDSM.16.M88.4 R68, [R124+0x8000] ;  /* 0x008000007c44783b */ /* 0x000fee0000000200 */
[----:B-1----:R-:W-:Y:S08]  /*2610*/  HMMA.16816.F32.BF16 R84, R56, R48, R84 ;  /* 0x000000303854723c */ /* 0x002ff00000041854 */
[----:B-----5:R-:W-:Y:S01]  /*2620*/  HMMA.16816.F32.BF16 R108, R24, R100, R44 ;  /* 0x00000064186c723c */ /* 0x020fe2000004182c */
[----:B------:R-:W1:Y:S07]  /*2630*/  LDSM.16.M88.4 R44, [R128+0x2000] ;  /* 0x00200000802c783b */ /* 0x000e6e0000000200 */
[C---:B------:R-:W-:Y:S01]  /*2640*/  HMMA.16816.F32.BF16 R80, R56.reuse, R50, R80 ;  /* 0x000000323850723c */ /* 0x040fe20000041850 */
[----:B------:R-:W-:Y:S07]  /*2650*/  LDSM.16.M88.4 R48, [R113+0x2000] ;  /* 0x002000007130783b */ /* 0x000fee0000000200 */
[C---:B--2---:R-:W-:Y:S08]  /*2660*/  HMMA.16816.F32.BF16 R76, R56.reuse, R60, R76 ;  /* 0x0000003c384c723c */ /* 0x044ff0000004184c */
[----:B------:R-:W-:Y:S01]  /*2670*/  HMMA.16816.F32.BF16 R72, R56, R62, R72 ;  /* 0x0000003e3848723c */ /* 0x000fe20000041848 */
[----:B------:R-:W2:Y:S04]  /*2680*/  LDSM.16.M88.4 R56, [R126+0x9000] ;  /* 0x009000007e38783b */ /* 0x000ea80000000200 */
[----:B------:R-:W-:Y:S03]  /*2690*/  LDSM.16.M88.4 R60, [R112+0x8000] ;  /* 0x00800000703c783b */ /* 0x000fe60000000200 */
[----:B------:R-:W-:Y:S01]  /*26a0*/  HMMA.16816.F32.BF16 R40, R24, R102, R40 ;  /* 0x000000661828723c */ /* 0x000fe20000041828 */
[----:B------:R-:W5:Y:S07]  /*26b0*/  LDSM.16.M88.4 R100, [R29+0x8800] ;  /* 0x008800001d64783b */ /* 0x000f6e0000000200 */
[----:B---3--:R-:W-:-:S12]  /*26c0*/  HMMA.16816.F32.BF16 R108, R8, R64, R108 ;  /* 0x00000040086c723c */ /* 0x008fd8000004186c */
[----:B------:R-:W-:Y:S01]  /*26d0*/  HMMA.16816.F32.BF16 R40, R8, R66, R40 ;  /* 0x000000420828723c */ /* 0x000fe20000041828 */
[----:B------:R-:W3:Y:S07]  /*26e0*/  LDSM.16.M88.4 R64, [R126+0x9800] ;  /* 0x009800007e40783b */ /* 0x000eee0000000200 */
[C---:B----4-:R-:W-:Y:S08]  /*26f0*/  HMMA.16816.F32.BF16 R36, R24.reuse, R52, R36 ;  /* 0x000000341824723c */ /* 0x050ff00000041824 */
[----:B------:R-:W-:Y:S01]  /*2700*/  HMMA.16816.F32.BF16 R32, R24, R54, R32 ;  /* 0x000000361820723c */ /* 0x000fe20000041820 */
[----:B------:R-:W4:Y:S07]  /*2710*/  LDSM.16.M88.4 R52, [R124+0x8800] ;  /* 0x008800007c34783b */ /* 0x000f2e0000000200 */
[----:B-1----:R-:W-:Y:S08]  /*2720*/  HMMA.16816.F32.BF16 R108, R44, R68, R108 ;  /* 0x000000442c6c723c */ /* 0x002ff0000004186c */
[----:B--2---:R-:W-:Y:S08]  /*2730*/  HMMA.16816.F32.BF16 R96, R24, R56, R96 ;  /* 0x000000381860723c */ /* 0x004ff00000041860 */
[----:B------:R-:W-:Y:S08]  /*2740*/  HMMA.16816.F32.BF16 R40, R44, R70, R40 ;  /* 0x000000462c28723c */ /* 0x000ff00000041828 */
[----:B------:R-:W-:Y:S01]  /*2750*/  HMMA.16816.F32.BF16 R20, R24, R58, R20 ;  /* 0x0000003a1814723c */ /* 0x000fe20000041814 */
[----:B------:R-:W1:Y:S07]  /*2760*/  LDSM.16.M88.4 R56, [R29+0x9000] ;  /* 0x009000001d38783b */ /* 0x000e6e0000000200 */
[C---:B-----5:R-:W-:Y:S01]  /*2770*/  HMMA.16816.F32.BF16 R68, R8.reuse, R100, R36 ;  /* 0x000000640844723c */ /* 0x060fe20000041824 */
[----:B------:R-:W2:Y:S07]  /*2780*/  LDSM.16.M88.4 R36, [R112+0x8800] ;  /* 0x008800007024783b */ /* 0x000eae0000000200 */
[----:B------:R-:W-:Y:S08]  /*2790*/  HMMA.16816.F32.BF16 R32, R8, R102, R32 ;  /* 0x000000660820723c */ /* 0x000ff00000041820 */
[C---:B------:R-:W-:Y:S08]  /*27a0*/  HMMA.16816.F32.BF16 R108, R48.reuse, R60, R108 ;  /* 0x0000003c306c723c */ /* 0x040ff0000004186c */
[----:B------:R-:W-:Y:S08]  /*27b0*/  HMMA.16816.F32.BF16 R40, R48, R62, R40 ;  /* 0x0000003e3028723c */ /* 0x000ff00000041828 */
[----:B---3--:R-:W-:Y:S01]  /*27c0*/  HMMA.16816.F32.BF16 R60, R24, R64, R16 ;  /* 0x00000040183c723c */ /* 0x008fe20000041810 */
[----:B------:R-:W3:Y:S07]  /*27d0*/  LDSM.16.M88.4 R16, [R124+0x9000] ;  /* 0x009000007c10783b */ /* 0x000eee0000000200 */
[C---:B----4-:R-:W-:Y:S08]  /*27e0*/  HMMA.16816.F32.BF16 R32, R44.reuse, R54, R32 ;  /* 0x000000362c20723c */ /* 0x050ff00000041820 */
[----:B------:R-:W-:Y:S01]  /*27f0*/  HMMA.16816.F32.BF16 R68, R44, R52, R68 ;  /* 0x000000342c44723c */ /* 0x000fe20000041844 */
[----:B------:R-:W-:Y:S07]  /*2800*/  LDSM.16.M88.4 R52, [R126+0xa000] ;  /* 0x00a000007e34783b */ /* 0x000fee0000000200 */
[----:B-1----:R-:W-:Y:S01]  /*2810*/  HMMA.16816.F32.BF16 R100, R8, R56, R96 ;  /* 0x000000380864723c */ /* 0x002fe20000041860 */
[----:B------:R-:W1:Y:S07]  /*2820*/  LDSM.16.M88.4 R96, [R112+0x9000] ;  /* 0x009000007060783b */ /* 0x000e6e0000000200 */
[C---:B--2---:R-:W-:Y:S08]  /*2830*/  HMMA.16816.F32.BF16 R32, R48.reuse, R38, R32 ;  /* 0x000000263020723c */ /* 0x044ff00000041820 */
[----:B------:R-:W-:Y:S01]  /*2840*/  HMMA.16816.F32.BF16 R68, R48, R36, R68 ;  /* 0x000000243044723c */ /* 0x000fe20000041844 */
[----:B------:R-:W2:Y:S07]  /*2850*/  LDSM.16.M88.4 R36, [R29+0x9800] ;  /* 0x009800001d24783b */ /* 0x000eae0000000200 */
[----:B---3--:R-:W-:Y:S01]  /*2860*/  HMMA.16816.F32.BF16 R100, R44, R16, R100 ;  /* 0x000000102c64723c */ /* 0x008fe20000041864 */
        /* <DEDUP_REMOVED lines=8> */
[----:B------:R-:W3:Y:S01]  /*28f0*/  MUFU.TANH R129, R108 ;  /* 0x0000006c00817308 */ /* 0x000ee20000002400 */
[-C--:B------:R-:W-:Y:S01]  /*2900*/  FMUL.FTZ R110, R111, R0.reuse ;  /* 0x000000006f6e7220 */ /* 0x080fe20000410000 */
[----:B------:R-:W-:Y:S06]  /*2910*/  HMMA.16816.F32.BF16 R12, R24, R66, R12 ;  /* 0x00000042180c723c */ /* 0x000fec000004180c */
[----:B------:R-:W4:Y:S03]  /*2920*/  MUFU.TANH R108, R40 ;  /* 0x00000028006c7308 */ /* 0x000f260000002400 */
[----:B-1----:R-:W-:Y:S01]  /*2930*/  HMMA.16816.F32.BF16 R100, R48, R96, R100 ;  /* 0x000000603064723c */ /* 0x002fe20000041864 */
[-C--:B------:R-:W-:Y:S01]  /*2940*/  FMUL.FTZ R96, R34, R0.reuse ;  /* 0x0000000022607220 */ /* 0x080fe20000410000 */
[----:B------:R-:W-:-:S03]  /*2950*/  FMUL.FTZ R97, R35, R0 ;  /* 0x0000000023617220 */ /* 0x000fc60000410000 */
[----:B------:R-:W1:Y:S08]  /*2960*/  MUFU.TANH R111, R41 ;  /* 0x00000029006f7308 */ /* 0x000e700000002400 */
[----:B------:R-:W1:Y:S08]  /*2970*/  MUFU.TANH R128, R42 ;  /* 0x0000002a00807308 */ /* 0x000e700000002400 */
[----:B------:R5:W1:Y:S08]  /*2980*/  MUFU.TANH R130, R43 ;  /* 0x0000002b00827308 */ /* 0x000a700000002400 */
[----:B------:R-:W1:Y:S08]  /*2990*/  MUFU.TANH R146, R32 ;  /* 0x0000002000927308 */ /* 0x000e700000002400 */
[----:B------:R3:W1:Y:S01]  /*29a0*/  MUFU.TANH R150, R33 ;  /* 0x0000002100967308 */ /* 0x0006620000002400 */
[----:B-----5:R-:W5:Y:S04]  /*29b0*/  LDSM.16.M88.4 R40, [R124+0x9800] ;  /* 0x009800007c28783b */ /* 0x020f680000000200 */
[----:B---3--:R-:W3:Y:S01]  /*29c0*/  LDSM.16.M88.4 R32, [R29+0xa000] ;  /* 0x00a000001d20783b */ /* 0x008ee20000000200 */
[C---:B------:R-:W-:Y:S03]  /*29d0*/  HMMA.16816.F32.BF16 R20, R8.reuse, R58, R20 ;  /* 0x0000003a0814723c */ /* 0x040fe60000041814 */
[----:B------:R-:W4:Y:S05]  /*29e0*/  LDSM.16.M88.4 R56, [R112+0x9800] ;  /* 0x009800007038783b */ /* 0x000f2a0000000200 */
[C---:B--2---:R-:W-:Y:S08]  /*29f0*/  HMMA.16816.F32.BF16 R60, R8.reuse, R36, R60 ;  /* 0x00000024083c723c */ /* 0x044ff0000004183c */
[----:B------:R-:W-:Y:S01]  /*2a00*/  HMMA.16816.F32.BF16 R12, R8, R38, R12 ;  /* 0x00000026080c723c */ /* 0x000fe2000004180c */
[----:B------:R-:W2:Y:S07]  /*2a10*/  LDSM.16.M88.4 R36, [R124+0xa000] ;  /* 0x00a000007c24783b */ /* 0x000eae0000000200 */
[C---:B------:R-:W-:Y:S08]  /*2a20*/  HMMA.16816.F32.BF16 R104, R24.reuse, R52, R104 ;  /* 0x000000341868723c */ /* 0x040ff00000041868 */
[----:B------:R-:W-:Y:S01]  /*2a30*/  HMMA.16816.F32.BF16 R4, R24, R54, R4 ;  /* 0x000000361804723c */ /* 0x000fe20000041804 */
[----:B------:R-:W-:Y:S07]  /*2a40*/  LDSM.16.M88.4 R52, [R112+0xa000] ;  /* 0x00a000007034783b */ /* 0x000fee0000000200 */
[C---:B------:R-:W-:Y:S01]  /*2a50*/  HMMA.16816.F32.BF16 R20, R44.reuse, R18, R20 ;  /* 0x000000122c14723c */ /* 0x040fe20000041814 */
[----:B------:R-:W1:Y:S07]  /*2a60*/  LDSM.16.M88.4 R16, [R126+0xa800] ;  /* 0x00a800007e10783b */ /* 0x000e6e0000000200 */
[C---:B-----5:R-:W-:Y:S08]  /*2a70*/  HMMA.16816.F32.BF16 R60, R44.reuse, R40, R60 ;  /* 0x000000282c3c723c */ /* 0x060ff0000004183c */
[----:B------:R-:W-:Y:S01]  /*2a80*/  HMMA.16816.F32.BF16 R12, R44, R42, R12 ;  /* 0x0000002a2c0c723c */ /* 0x000fe2000004180c */
[----:B------:R-:W5:Y:S07]  /*2a90*/  LDSM.16.M88.4 R40, [R126+0xb000] ;  /* 0x00b000007e28783b */ /* 0x000f6e0000000200 */
[C---:B---3--:R-:W-:Y:S08]  /*2aa0*/  HMMA.16816.F32.BF16 R104, R8.reuse, R32, R104 ;  /* 0x000000200868723c */ /* 0x048ff00000041868 */
[----:B------:R-:W-:Y:S01]  /*2ab0*/  HMMA.16816.F32.BF16 R4, R8, R34, R4 ;  /* 0x000000220804723c */ /* 0x000fe20000041804 */
[----:B------:R-:W-:Y:S07]  /*2ac0*/  LDSM.16.M88.4 R32, [R29+0xb000] ;  /* 0x00b000001d20783b */ /* 0x000fee0000000200 */
[C---:B----4-:R-:W-:Y:S08]  /*2ad0*/  HMMA.16816.F32.BF16 R60, R48.reuse, R56, R60 ;  /* 0x00000038303c723c */ /* 0x050ff0000004183c */
[----:B------:R-:W-:Y:S01]  /*2ae0*/  HMMA.16816.F32.BF16 R56, R48, R58, R12 ;  /* 0x0000003a3038723c */ /* 0x000fe2000004180c */
[----:B------:R-:W3:Y:S07]  /*2af0*/  LDSM.16.M88.4 R12, [R29+0xa800] ;  /* 0x00a800001d0c783b */ /* 0x000eee0000000200 */
[C---:B--2---:R-:W-:Y:S08]  /*2b00*/  HMMA.16816.F32.BF16 R104, R44.reuse, R36, R104 ;  /* 0x000000242c68723c */ /* 0x044ff00000041868 */
[----:B------:R-:W-:Y:S01]  /*2b10*/  HMMA.16816.F32.BF16 R36, R44, R38, R4 ;  /* 0x000000262c24723c */ /* 0x000fe20000041804 */
[----:B------:R-:W2:Y:S07]  /*2b20*/  LDSM.16.M88.4 R4, [R126+0xb800] ;  /* 0x00b800007e04783b */ /* 0x000eae0000000200 */
[C---:B-1----:R-:W-:Y:S08]  /*2b30*/  HMMA.16816.F32.BF16 R92, R24.reuse, R16, R92 ;  /* 0x00000010185c723c */ /* 0x042ff0000004185c */
[C---:B------:R-:W-:Y:S01]  /*2b40*/  HMMA.16816.F32.BF16 R88, R24.reuse, R18, R88 ;  /* 0x000000121858723c */ /* 0x040fe20000041858 */
[----:B------:R-:W1:Y:S07]  /*2b50*/  LDSM.16.M88.4 R16, [R124+0xa800] ;  /* 0x00a800007c10783b */ /* 0x000e6e0000000200 */
[C---:B-----5:R-:W-:Y:S08]  /*2b60*/  HMMA.16816.F32.BF16 R84, R24.reuse, R40, R84 ;  /* 0x000000281854723c */ /* 0x060ff00000041854 */
[----:B------:R-:W-:Y:S01]  /*2b70*/  HMMA.16816.F32.BF16 R80, R24, R42, R80 ;  /* 0x0000002a1850723c */ /* 0x000fe20000041850 */
[----:B------:R-:W4:Y:S07]  /*2b80*/  LDSM.16.M88.4 R40, [R29+0xb800] ;  /* 0x00b800001d28783b */ /* 0x000f2e0000000200 */
[----:B------:R-:W-:Y:S08]  /*2b90*/  HMMA.16816.F32.BF16 R20, R48, R98, R20 ;  /* 0x000000623014723c */ /* 0x000ff00000041814 */
[C---:B---3--:R-:W-:Y:S08]  /*2ba0*/  HMMA.16816.F32.BF16 R92, R8.reuse, R12, R92 ;  /* 0x0000000c085c723c */ /* 0x048ff0000004185c */
[----:B------:R-:W-:Y:S01]  /*2bb0*/  HMMA.16816.F32.BF16 R88, R8, R14, R88 ;  /* 0x0000000e0858723c */ /* 0x000fe20000041858 */
[----:B------:R-:W-:Y:S04]  /*2bc0*/  LDSM.16.M88.4 R12, [R124+0xb000] ;  /* 0x00b000007c0c783b */ /* 0x000fe80000000200 */
[----:B------:R-:W3:Y:S03]  /*2bd0*/  LDSM.16.M88.4 R124, [R124+0xb800] ;  /* 0x00b800007c7c783b */ /* 0x000ee60000000200 */
[C---:B--2---:R-:W-:Y:S08]  /*2be0*/  HMMA.16816.F32.BF16 R72, R24.reuse, R6, R72 ;  /* 0x000000061848723c */ /* 0x044ff00000041848 */
[----:B------:R-:W-:Y:S01]  /*2bf0*/  HMMA.16816.F32.BF16 R76, R24, R4, R76 ;  /* 0x00000004184c723c */ /* 0x000fe2000004184c */
[-C--:B------:R-:W-:Y:S01]  /*2c00*/  FMUL.FTZ R20, R20, R0.reuse ;  /* 0x0000000014147220 */ /* 0x080fe20000410000 */
[-C--:B------:R-:W-:Y:S01]  /*2c10*/  FMUL.FTZ R21, R21, R0.reuse ;  /* 0x0000000015157220 */ /* 0x080fe20000410000 */
[-C--:B------:R-:W-:Y:S01]  /*2c20*/  FMUL.FTZ R22, R22, R0.reuse ;  /* 0x0000000016167220 */ /* 0x080fe20000410000 */
[-C--:B------:R-:W-:Y:S01]  /*2c30*/  FMUL.FTZ R23, R23, R0.reuse ;  /* 0x0000000017177220 */ /* 0x080fe20000410000 */
[----:B------:R-:W2:Y:S03]  /*2c40*/  MUFU.TANH R251, R20 ;  /* 0x0000001400fb7308 */ /* 0x000ea60000002400 */
[C---:B-1----:R-:W-:Y:S05]  /*2c50*/  HMMA.16816.F32.BF16 R92, R44.reuse, R16, R92 ;  /* 0x000000102c5c723c */ /* 0x042fea000004185c */
[----:B------:R-:W1:Y:S03]  /*2c60*/  MUFU.TANH R249, R21 ;  /* 0x0000001500f97308 */ /* 0x000e660000002400 */
[----:B------:R-:W-:Y:S01]  /*2c70*/  HMMA.16816.F32.BF16 R88, R44, R18, R88 ;  /* 0x000000122c58723c */ /* 0x000fe20000041858 */
[----:B------:R-:W-:Y:S04]  /*2c80*/  LDSM.16.M88.4 R16, [R112+0xb000] ;  /* 0x00b000007010783b */ /* 0x000fe80000000200 */
[----:B------:R-:W1:Y:S03]  /*2c90*/  MUFU.TANH R148, R22 ;  /* 0x0000001600947308 */ /* 0x000e660000002400 */
[C---:B----4-:R-:W-:Y:S05]  /*2ca0*/  HMMA.16816.F32.BF16 R72, R8.reuse, R42, R72 ;  /* 0x0000002a0848723c */ /* 0x050fea0000041848 */
[----:B------:R4:W1:Y:S03]  /*2cb0*/  MUFU.TANH R136, R23 ;  /* 0x0000001700887308 */ /* 0x0008660000002400 */
[C---:B------:R-:W-:Y:S08]  /*2cc0*/  HMMA.16816.F32.BF16 R84, R8.reuse, R32, R84 ;  /* 0x000000200854723c */ /* 0x040ff00000041854 */
[C---:B------:R-:W-:Y:S01]  /*2cd0*/  HMMA.16816.F32.BF16 R80, R8.reuse, R34, R80 ;  /* 0x000000220850723c */ /* 0x040fe20000041850 */
[----:B----4-:R-:W-:Y:S07]  /*2ce0*/  LDSM.16.M88.4 R20, [R112+0xa800] ;  /* 0x00a800007014783b */ /* 0x010fee0000000200 */
[----:B------:R-:W-:Y:S01]  /*2cf0*/  HMMA.16816.F32.BF16 R76, R8, R40, R76 ;  /* 0x00000028084c723c */ /* 0x000fe2000004184c */
[----:B------:R-:W4:Y:S01]  /*2d00*/  LDSM.16.M88.4 R112, [R112+0xb800] ;  /* 0x00b800007070783b */ /* 0x000f220000000200 */
[-C--:B------:R-:W-:Y:S01]  /*2d10*/  FMUL.FTZ R109, R109, R0.reuse ;  /* 0x000000006d6d7220 */ /* 0x080fe20000410000 */
[-C--:B------:R-:W-:Y:S01]  /*2d20*/  FMUL.FTZ R68, R68, R0.reuse ;  /* 0x0000000044447220 */ /* 0x080fe20000410000 */
[-C--:B------:R-:W-:Y:S01]  /*2d30*/  FMUL.FTZ R69, R69, R0.reuse ;  /* 0x0000000045457220 */ /* 0x080fe20000410000 */
[-C--:B------:R-:W-:Y:S01]  /*2d40*/  FMUL.FTZ R70, R70, R0.reuse ;  /* 0x0000000046467220 */ /* 0x080fe20000410000 */
[----:B------:R-:W-:-:S02]  /*2d50*/  FMUL.FTZ R71, R71, R0 ;  /* 0x0000000047477220 */ /* 0x000fc40000410000 */
[C---:B---3--:R-:W-:Y:S08]  /*2d60*/  HMMA.16816.F32.BF16 R72, R44.reuse, R126, R72 ;  /* 0x0000007e2c48723c */ /* 0x048ff00000041848 */
        /* <DEDUP_REMOVED lines=14> */
[----:B------:R-:W-:Y:S01]  /*2e50*/  ISETP.NE.AND P4, PT, R28, 0x1, PT ;  /* 0x000000011c00780c */ /* 0x000fe20003f85270 */
[----:B------:R-:W3:Y:S01]  /*2e60*/  MUFU.TANH R131, R131 ;  /* 0x0000008300837308 */ /* 0x000ee20000002400 */
[----:B------:R-:W-:Y:S01]  /*2e70*/  HMMA.16816.F32.BF16 R76, R44, R124, R76 ;  /* 0x0000007c2c4c723c */ /* 0x000fe2000004184c */
[----:B------:R-:W-:-:S07]  /*2e80*/  DEPBAR.LE SB0, 0x0 ;  /* 0x000080000000791a */ /* 0x000fce0000000000 */
[C---:B------:R-:W-:Y:S08]  /*2e90*/  HMMA.16816.F32.BF16 R104, R48.reuse, R52, R104 ;  /* 0x000000343068723c */ /* 0x040ff00000041868 */
[C---:B----4-:R-:W-:Y:S08]  /*2ea0*/  HMMA.16816.F32.BF16 R72, R48.reuse, R114, R72 ;  /* 0x000000723048723c */ /* 0x050ff00000041848 */
[C---:B------:R-:W-:Y:S08]  /*2eb0*/  HMMA.16816.F32.BF16 R36, R48.reuse, R54, R36 ;  /* 0x000000363024723c */ /* 0x040ff00000041824 */
[C---:B------:R-:W-:Y:S08]  /*2ec0*/  HMMA.16816.F32.BF16 R92, R48.reuse, R20, R92 ;  /* 0x00000014305c723c */ /* 0x040ff0000004185c */
[C---:B------:R-:W-:Y:S08]  /*2ed0*/  HMMA.16816.F32.BF16 R88, R48.reuse, R22, R88 ;  /* 0x000000163058723c */ /* 0x040ff00000041858 */
        /* <DEDUP_REMOVED lines=35> */
[----:B------:R-:W4:Y:S08]  /*3110*/  MUFU.TANH R109, R109 ;  /* 0x0000006d006d7308 */ /* 0x000f300000002400 */
[----:B------:R-:W1:Y:S08]  /*3120*/  MUFU.TANH R110, R110 ;  /* 0x0000006e006e7308 */ /* 0x000e700000002400 */
[----:B------:R1:W1:Y:S08]  /*3130*/  MUFU.TANH R138, R68 ;  /* 0x00000044008a7308 */ /* 0x0002700000002400 */
[----:B------:R1:W1:Y:S08]  /*3140*/  MUFU.TANH R144, R69 ;  /* 0x0000004500907308 */ /* 0x0002700000002400 */
[----:B------:R1:W1:Y:S08]  /*3150*/  MUFU.TANH R152, R70 ;  /* 0x0000004600987308 */ /* 0x0002700000002400 */
[----:B------:R1:W1:Y:S08]  /*3160*/  MUFU.TANH R154, R71 ;  /* 0x00000047009a7308 */ /* 0x0002700000002400 */
[----:B------:R-:W1:Y:S08]  /*3170*/  MUFU.TANH R96, R96 ;  /* 0x0000006000607308 */ /* 0x000e700000002400 */
[----:B------:R-:W1:Y:S08]  /*3180*/  MUFU.TANH R97, R97 ;  /* 0x0000006100617308 */ /* 0x000e700000002400 */
[----:B------:R1:W1:Y:S08]  /*3190*/  MUFU.TANH R245, R100 ;  /* 0x0000006400f57308 */ /* 0x0002700000002400 */
        /* <DEDUP_REMOVED lines=42> */
[----:B------:R-:W1:Y:S01]  /*3440*/  MUFU.TANH R67, R67 ;  /* 0x0000004300437308 */ /* 0x000e620000002400 */
[----:B------:R-:W-:Y:S01]  /*3450*/  BSSY.RECONVERGENT B1, `(.L_x_3722) ;  /* 0x0000074000017945 */ /* 0x000fe20003800200 */
[----:B------:R-:W-:-:S02]  /*3460*/  SHF.L.U64.HI R29, R122, 0x4, R123 ;  /* 0x000000047a1d7819 */ /* 0x000fc4000001027b */
[----:B------:R-:W-:Y:S02]  /*3470*/  SHF.L.U32 R0, R122, 0x4, RZ ;  /* 0x000000047a007819 */ /* 0x000fe400000006ff */
[C---:B------:R-:W-:Y:S02]  /*3480*/  SHF.L.U64.HI R223, R30.reuse, 0x4, R31 ;  /* 0x000000041edf7819 */ /* 0x040fe4000001021f */
[----:B------:R-:W-:Y:S01]  /*3490*/  SHF.L.U32 R222, R30, 0x4, RZ ;  /* 0x000000041ede7819 */ /* 0x000fe200000006ff */
        /* <DEDUP_REMOVED lines=15> */
.L_x_3725:
[----:B------:R-:W2:Y:S01]  /*3590*/  LD.E R12, desc[UR4][R2.64+0x170] ;  /* 0x00017004020c7980 */ /* 0x000ea2000c101900 */
[C---:B------:R-:W-:Y:S02]  /*35a0*/  LEA R9, R28.reuse, 0xffffff00, 0x7 ;  /* 0xffffff001c097811 */ /* 0x040fe400078e38ff */
[----:B------:R-:W-:-:S04]  /*35b0*/  LEA R11, R28, 0xffffff80, 0x7 ;  /* 0xffffff801c0b7811 */ /* 0x000fc800078e38ff */
[----:B------:R-:W-:Y:S02]  /*35c0*/  IABS R6, R11 ;  /* 0x0000000b00067213 */ /* 0x000fe40000000000 */
[-C--:B--2---:R-:W-:Y:S02]  /*35d0*/  IABS R7, R12.reuse ;  /* 0x0000000c00077213 */ /* 0x084fe40000000000 */
[-C--:B------:R-:W-:Y:S02]  /*35e0*/  IABS R5, R12.reuse ;  /* 0x0000000c00057213 */ /* 0x080fe40000000000 */
[----:B------:R-:W2:Y:S01]  /*35f0*/  I2F.RP R8, R7 ;  /* 0x0000000700087306 */ /* 0x000ea20000209400 */
[----:B------:R-:W-:Y:S02]  /*3600*/  LOP3.LUT R11, R11, R12, RZ, 0x3c, !PT ;  /* 0x0000000c0b0b7212 */ /* 0x000fe400078e3cff */
[----:B------:R-:W-:Y:S02]  /*3610*/  IMAD.MOV R5, RZ, RZ, -R5 ;  /* 0x000000ffff057224 */ /* 0x000fe400078e0a05 */
[----:B------:R-:W-:-:S03]  /*3620*/  ISETP.GE.AND P3, PT, R11, RZ, PT ;  /* 0x000000ff0b00720c */ /* 0x000fc60003f66270 */
[----:B--2---:R-:W2:Y:S02]  /*3630*/  MUFU.RCP R14, R8 ;  /* 0x00000008000e7308 */ /* 0x004ea40000001000 */
[----:B--2---:R-:W-:-:S06]  /*3640*/  VIADD R14, R14, 0xffffffe ;  /* 0x0ffffffe0e0e7836 */ /* 0x004fcc0000000000 */
[----:B------:R-:W2:Y:S02]  /*3650*/  F2I.FTZ.U32.TRUNC.NTZ R15, R14 ;  /* 0x0000000e000f7305 */ /* 0x000ea4000021f000 */
[----:B--2---:R-:W-:Y:S01]  /*3660*/  IMAD.MOV R4, RZ, RZ, -R15 ;  /* 0x000000ffff047224 */ /* 0x004fe200078e0a0f */
        /* <DEDUP_REMOVED lines=47> */
.L_x_3726:
[----:B------:R-:W-:Y:S05]  /*3960*/  BSYNC.RECONVERGENT B0 ;  /* 0x0000000000007941 */ /* 0x000fea0003800200 */
.L_x_3724:
        /* <DEDUP_REMOVED lines=34> */
.L_x_3723:
[----:B------:R-:W-:Y:S05]  /*3b90*/  BSYNC.RECONVERGENT B1 ;  /* 0x0000000000017941 */ /* 0x000fea0003800200 */
.L_x_3722:
[----:B------:R-:W3:Y:S01]  /*3ba0*/  LD.E R65, desc[UR4][R2.64+0xdc] ;  /* 0x0000dc0402417980 */ /* 0x000ee2000c101900 */
[----:B-12---:R-:W-:-:S04]  /*3bb0*/  FMNMX3.FTZ R5, R131, R110, R128, !PT ;  /* 0x0000006e83057276 */ /* 0x006fc80007810080 */
[----:B------:R-:W-:-:S04]  /*3bc0*/  FMNMX3.FTZ R5, R5, R130, R152, !PT ;  /* 0x0000008205057276 */ /* 0x000fc80007810098 */
        /* <DEDUP_REMOVED lines=26> */
[----:B------:R-:W-:Y:S02]  /*3d70*/  FMNMX.FTZ R7, R67, R4, !PT ;  /* 0x0000000443077209 */ /* 0x000fe40007810000 */
[----:B------:R-:W-:-:S03]  /*3d80*/  FMNMX3.FTZ R6, R6, R157, R141, !PT ;  /* 0x0000009d06067276 */ /* 0x000fc6000781008d */
[----:B------:R-:W1:Y:S01]  /*3d90*/  SHFL.BFLY PT, R4, R7, 0x2, 0x1f ;  /* 0x0c401f0007047f89 */ /* 0x000e6200000e0000 */
[----:B------:R-:W-:-:S04]  /*3da0*/  FMNMX3.FTZ R6, R6, R139, R137, !PT ;  /* 0x0000008b06067276 */ /* 0x000fc80007810089 */
[----:B------:R-:W-:-:S05]  /*3db0*/  FMNMX.FTZ R6, R135, R6, !PT ;  /* 0x0000000687067209 */ /* 0x000fca0007810000 */
[----:B------:R-:W2:Y:S01]  /*3dc0*/  SHFL.BFLY PT, R5, R6, 0x2, 0x1f ;  /* 0x0c401f0006057f89 */ /* 0x000ea200000e0000 */
[----:B-1----:R-:W-:-:S05]  /*3dd0*/  FMNMX.FTZ R4, R7, R4, !PT ;  /* 0x0000000407047209 */ /* 0x002fca0007810000 */
[----:B------:R-:W1:Y:S01]  /*3de0*/  SHFL.BFLY PT, R133, R4, 0x1, 0x1f ;  /* 0x0c201f0004857f89 */ /* 0x000e6200000e0000 */
[----:B--2---:R-:W-:-:S05]  /*3df0*/  FMNMX.FTZ R5, R6, R5, !PT ;  /* 0x0000000506057209 */ /* 0x004fca0007810000 */
[----:B------:R-:W2:Y:S01]  /*3e00*/  SHFL.BFLY PT, R134, R5, 0x1, 0x1f ;  /* 0x0c201f0005867f89 */ /* 0x000ea200000e0000 */
[----:B-1----:R-:W-:-:S04]  /*3e10*/  FMNMX.FTZ R133, R4, R133, !PT ;  /* 0x0000008504857209 */ /* 0x002fc80007810000 */
[----:B------:R-:W-:Y:S02]  /*3e20*/  FSETP.NEU.FTZ.AND P0, PT, R133, -INF , PT ;  /* 0xff8000008500780b */ /* 0x000fe40003f1d000 */
[----:B--2---:R-:W-:Y:S02]  /*3e30*/  FMNMX.FTZ R134, R5, R134, !PT ;  /* 0x0000008605867209 */ /* 0x004fe40007810000 */
[----:B------:R-:W-:-:S04]  /*3e40*/  LOP3.LUT R5, R116, 0x200, R118, 0xf8, !PT ;  /* 0x0000020074057812 */ /* 0x000fc800078ef876 */
[----:B------:R-:W-:-:S04]  /*3e50*/  LEA R66, R5, R208, 0x1 ;  /* 0x000000d005427211 */ /* 0x000fc800078e08ff */
[-C--:B------:R-:W-:Y:S01]  /*3e60*/  IADD3 R59, PT, PT, R117, R66.reuse, RZ ;  /* 0x00000042753b7210 */ /* 0x080fe20007ffe0ff */
[----:B------:R-:W-:Y:S01]  /*3e70*/  LDSM.16.MT88.4 R124, [R66+0xc000] ;  /* 0x00c00000427c783b */ /* 0x000fe20000004200 */
[----:B------:R-:W-:-:S03]  /*3e80*/  IADD3 R42, PT, PT, R119, R66, RZ ;  /* 0x00000042772a7210 */ /* 0x000fc60007ffe0ff */
[----:B------:R-:W1:Y:S01]  /*3e90*/  LDSM.16.MT88.4 R4, [R59+0xc000] ;  /* 0x00c000003b04783b */ /* 0x000e620000004200 */
[----:B------:R-:W-:-:S03]  /*3ea0*/  IADD3 R30, PT, PT, R117, R42, RZ ;  /* 0x0000002a751e7210 */ /* 0x000fc60007ffe0ff */
        /* <DEDUP_REMOVED lines=24> */
[----:B------:R-:W-:Y:S01]  /*4030*/  MUFU.EX2 R61, R61 ;  /* 0x0000003d003d7308 */ /* 0x000fe20000000800 */
[----:B------:R-:W2:Y:S01]  /*4040*/  LDSM.16.MT88.4 R108, [R42+0xc000] ;  /* 0x00c000002a6c783b */ /* 0x000ea20000004200 */
[-CC-:B------:R-:W-:Y:S01]  /*4050*/  FFMA.FTZ R51, R154, R65.reuse, -R64.reuse ;  /* 0x000000419a337223 */ /* 0x180fe20000010840 */
[-CC-:B------:R-:W-:Y:S01]  /*4060*/  FFMA.FTZ R48, R96, R65.reuse, -R64.reuse ;  /* 0x0000004160307223 */ /* 0x180fe20000010840 */
[-C--:B------:R-:W-:Y:S01]  /*4070*/  FFMA.FTZ R47, R97, R65.reuse, -R64 ;  /* 0x00000041612f7223 */ /* 0x080fe20000010840 */
[-CC-:B------:R-:W-:Y:S01]  /*4080*/  FFMA.FTZ R54, R138, R65.reuse, -R132.reuse ;  /* 0x000000418a367223 */ /* 0x180fe20000010884 */
[-CC-:B------:R-:W-:Y:S01]  /*4090*/  FFMA.FTZ R53, R144, R65.reuse, -R132.reuse ;  /* 0x0000004190357223 */ /* 0x180fe20000010884 */
[-CC-:B------:R-:W-:Y:S01]  /*40a0*/  FFMA.FTZ R50, R146, R65.reuse, -R132.reuse ;  /* 0x0000004192327223 */ /* 0x180fe20000010884 */
[----:B------:R-:W3:Y:S01]  /*40b0*/  MUFU.EX2 R60, R60 ;  /* 0x0000003c003c7308 */ /* 0x000ee20000000800 */
        /* <DEDUP_REMOVED lines=14> */
[--C-:B------:R-:W-:Y:S01]  /*41a0*/  FFMA.FTZ R136, R203, R65, -R132.reuse ;  /* 0x00000041cb887223 */ /* 0x100fe20000010884 */
[----:B------:R-:W4:Y:S01]  /*41b0*/  MUFU.EX2 R55, R55 ;  /* 0x0000003700377308 */ /* 0x000f220000000800 */
[----:B---3--:R-:W-:Y:S01]  /*41c0*/  F2FP.BF16.F32.PACK_AB R69, R60, R61 ;  /* 0x0000003d3c45723e */ /* 0x008fe200000010ff */
        /* <DEDUP_REMOVED lines=13> */
[-CC-:B------:R-:W-:Y:S01]  /*42a0*/  FFMA.FTZ R158, R169, R65.reuse, -R64.reuse ;  /* 0x00000041a99e7223 */ /* 0x180fe20000010840 */
[----:B------:R-:W3:Y:S01]  /*42b0*/  MUFU.EX2 R62, R62 ;  /* 0x0000003e003e7308 */ /* 0x000ee20000000800 */
[----:B----4-:R-:W-:Y:S01]  /*42c0*/  F2FP.BF16.F32.PACK_AB R71, R55, R56 ;  /* 0x000000383747723e */ /* 0x010fe200000010ff */
        /* <DEDUP_REMOVED lines=11> */
[----:B------:R-:W-:-:S03]  /*4380*/  FADD.FTZ R61, R61, R60 ;  /* 0x0000003c3d3d7221 */ /* 0x000fc60000010000 */
[----:B------:R-:W4:Y:S01]  /*4390*/  MUFU.EX2 R57, R57 ;  /* 0x0000003900397308 */ /* 0x000f220000000800 */
[----:B---3--:R-:W-:Y:S01]  /*43a0*/  F2FP.BF16.F32.PACK_AB R68, R62, R63 ;  /* 0x0000003f3e44723e */ /* 0x008fe200000010ff */
[----:B------:R-:W-:Y:S01]  /*43b0*/  FADD.FTZ R63, R63, R62 ;  /* 0x0000003e3f3f7221 */ /* 0x000fe20000010000 */
[----:B------:R-:W-:-:S04]  /*43c0*/  FADD.FTZ R56, R56, R61 ;  /* 0x0000003d38387221 */ /* 0x000fc80000010000 */
[----:B------:R-:W-:Y:S01]  /*43d0*/  FADD.FTZ R55, R55, R56 ;  /* 0x0000003837377221 */ /* 0x000fe20000010000 */
[----:B------:R-:W-:Y:S08]  /*43e0*/  MUFU.EX2 R52, R52 ;  /* 0x0000003400347308 */ /* 0x000ff00000000800 */
[----:B------:R-:W-:Y:S01]  /*43f0*/  MUFU.EX2 R51, R51 ;  /* 0x0000003300337308 */ /* 0x000fe20000000800 */
[----:B----4-:R-:W-:Y:S01]  /*4400*/  F2FP.BF16.F32.PACK_AB R70, R57, R58 ;  /* 0x0000003a3946723e */ /* 0x010fe200000010ff */
[----:B------:R-:W-:-:S04]  /*4410*/  FADD.FTZ R58, R58, R63 ;  /* 0x0000003f3a3a7221 */ /* 0x000fc80000010000 */
[----:B------:R-:W-:Y:S02]  /*4420*/  FADD.FTZ R57, R57, R58 ;  /* 0x0000003a39397221 */ /* 0x000fe40000010000 */
[C---:B-1----:R-:W-:Y:S01]  /*4430*/  HMMA.16816.F32.BF16 R120, R68.reuse, R4, RZ ;  /* 0x000000044478723c */ /* 0x042fe200000418ff */
[----:B------:R-:W-:Y:S07]  /*4440*/  MUFU.EX2 R48, R48 ;  /* 0x0000003000307308 */ /* 0x000fee0000000800 */
[C---:B------:R-:W-:Y:S01]  /*4450*/  HMMA.16816.F32.BF16 R116, R68.reuse, R6, RZ ;  /* 0x000000064474723c */ /* 0x040fe200000418ff */
[----:B------:R-:W1:Y:S01]  /*4460*/  LDSM.16.MT88.4 R4, [R30+0x10000] ;  /* 0x010000001e04783b */ /* 0x000e620000004200 */
[----:B------:R-:W-:Y:S06]  /*4470*/  MUFU.EX2 R47, R47 ;  /* 0x0000002f002f7308 */ /* 0x000fec0000000800 */
[C---:B------:R-:W-:Y:S02]  /*4480*/  HMMA.16816.F32.BF16 R128, R68.reuse, R124, RZ ;  /* 0x0000007c4480723c */ /* 0x040fe400000418ff */
[----:B------:R-:W-:Y:S06]  /*4490*/  MUFU.EX2 R54, R54 ;  /* 0x0000003600367308 */ /* 0x000fec0000000800 */
[C---:B--2---:R-:W-:Y:S02]  /*44a0*/  HMMA.16816.F32.BF16 R112, R68.reuse, R108, RZ ;  /* 0x0000006c4470723c */ /* 0x044fe400000418ff */
[----:B------:R-:W2:Y:S06]  /*44b0*/  MUFU.EX2 R53, R53 ;  /* 0x0000003500357308 */ /* 0x000eac0000000800 */
[C---:B------:R-:W-:Y:S02]  /*44c0*/  HMMA.16816.F32.BF16 R124, R68.reuse, R126, RZ ;  /* 0x0000007e447c723c */ /* 0x040fe400000418ff */
[----:B------:R-:W-:Y:S06]  /*44d0*/  MUFU.EX2 R50, R50 ;  /* 0x0000003200327308 */ /* 0x000fec0000000800 */
[C---:B------:R-:W-:Y:S02]  /*44e0*/  HMMA.16816.F32.BF16 R108, R68.reuse, R110, RZ ;  /* 0x0000006e446c723c */ /* 0x040fe400000418ff */
[----:B------:R-:W3:Y:S06]  /*44f0*/  MUFU.EX2 R49, R49 ;  /* 0x0000003100317308 */ /* 0x000eec0000000800 */
[C---:B------:R-:W-:Y:S02]  /*4500*/  HMMA.16816.F32.BF16 R104, R68.reuse, R100, RZ ;  /* 0x000000644468723c */ /* 0x040fe400000418ff */
[----:B------:R-:W-:Y:S06]  /*4510*/  MUFU.EX2 R44, R44 ;  /* 0x0000002c002c7308 */ /* 0x000fec0000000800 */
[C---:B------:R-:W-:Y:S02]  /*4520*/  HMMA.16816.F32.BF16 R100, R68.reuse, R102, RZ ;  /* 0x000000664464723c */ /* 0x040fe400000418ff */
[----:B------:R-:W-:Y:S06]  /*4530*/  MUFU.EX2 R43, R43 ;  /* 0x0000002b002b7308 */ /* 0x000fec0000000800 */
[C---:B------:R-:W-:Y:S02]  /*4540*/  HMMA.16816.F32.BF16 R96, R68.reuse, R92, RZ ;  /* 0x0000005c4460723c */ /* 0x040fe400000418ff */
[----:B------:R-:W-:Y:S06]  /*4550*/  MUFU.EX2 R39, R39 ;  /* 0x0000002700277308 */ /* 0x000fec0000000800 */
[C---:B------:R-:W-:Y:S02]  /*4560*/  HMMA.16816.F32.BF16 R88, R68.reuse, R84, RZ ;  /* 0x000000544458723c */ /* 0x040fe400000418ff */
[----:B------:R-:W-:Y:S06]  /*4570*/  MUFU.EX2 R46, R46 ;  /* 0x0000002e002e7308 */ /* 0x000fec0000000800 */
[C---:B------:R-:W-:Y:S02]  /*4580*/  HMMA.16816.F32.BF16 R80, R68.reuse, R76, RZ ;  /* 0x0000004c4450723c */ /* 0x040fe400000418ff */
[----:B------:R-:W4:Y:S06]  /*4590*/  MUFU.EX2 R45, R45 ;  /* 0x0000002d002d7308 */ /* 0x000f2c0000000800 */
[C---:B------:R-:W-:Y:S02]  /*45a0*/  HMMA.16816.F32.BF16 R92, R68.reuse, R94, RZ ;  /* 0x0000005e445c723c */ /* 0x040fe400000418ff */
[----:B------:R-:W-:Y:S06]  /*45b0*/  MUFU.EX2 R41, R41 ;  /* 0x0000002900297308 */ /* 0x000fec0000000800 */
[C---:B------:R-:W-:Y:S02]  /*45c0*/  HMMA.16816.F32.BF16 R84, R68.reuse, R86, RZ ;  /* 0x000000564454723c */ /* 0x040fe400000418ff */
[----:B------:R-:W5:Y:S06]  /*45d0*/  MUFU.EX2 R40, R40 ;  /* 0x0000002800287308 */ /* 0x000f6c0000000800 */
[C---:B------:R-:W-:Y:S02]  /*45e0*/  HMMA.16816.F32.BF16 R76, R68.reuse, R78, RZ ;  /* 0x0000004e444c723c */ /* 0x040fe400000418ff */
[----:B------:R-:W5:Y:S06]  /*45f0*/  MUFU.EX2 R38, R38 ;  /* 0x0000002600267308 */ /* 0x000f6c0000000800 */
[----:B-1----:R-:W-:Y:S01]  /*4600*/  HMMA.16816.F32.BF16 R72, R68, R4, RZ ;  /* 0x000000044448723c */ /* 0x002fe200000418ff */
[----:B--2---:R-:W-:Y:S01]  /*4610*/  F2FP.BF16.F32.PACK_AB R4, R53, R54 ;  /* 0x000000363504723e */ /* 0x004fe200000010ff */
[----:B------:R-:W-:Y:S01]  /*4620*/  MUFU.EX2 R37, R37 ;  /* 0x0000002500257308 */ /* 0x000fe20000000800 */
[----:B------:R-:W-:Y:S01]  /*4630*/  F2FP.BF16.F32.PACK_AB R5, R51, R52 ;  /* 0x000000343305723e */ /* 0x000fe200000010ff */
[----:B------:R-:W-:Y:S01]  /*4640*/  FADD.FTZ R52, R52, R55 ;  /* 0x0000003734347221 */ /* 0x000fe20000010000 */
[----:B------:R-:W-:-:S03]  /*4650*/  FADD.FTZ R54, R54, R57 ;  /* 0x0000003936367221 */ /* 0x000fc60000010000 */
[----:B------:R-:W-:Y:S01]  /*4660*/  HMMA.16816.F32.BF16 R68, R68, R6, RZ ;  /* 0x000000064444723c */ /* 0x000fe200000418ff */
[----:B---3--:R-:W-:Y:S01]  /*4670*/  F2FP.BF16.F32.PACK_AB R6, R49, R50 ;  /* 0x000000323106723e */ /* 0x008fe200000010ff */
[----:B------:R-:W-:Y:S01]  /*4680*/  MUFU.EX2 R36, R36 ;  /* 0x0000002400247308 */ /* 0x000fe20000000800 */
[----:B------:R-:W-:Y:S01]  /*4690*/  F2FP.BF16.F32.PACK_AB R7, R47, R48 ;  /* 0x000000302f07723e */ /* 0x000fe200000010ff */
[----:B------:R-:W-:Y:S01]  /*46a0*/  FADD.FTZ R51, R51, R52 ;  /* 0x0000003433337221 */ /* 0x000fe20000010000 */
[----:B------:R-:W-:-:S03]  /*46b0*/  FADD.FTZ R53, R53, R54 ;  /* 0x0000003635357221 */ /* 0x000fc60000010000 */
[----:B------:R-:W-:Y:S01]  /*46c0*/  FADD.FTZ R48, R48, R51 ;  /* 0x0000003330307221 */ /* 0x000fe20000010000 */
[----:B------:R-:W-:Y:S01]  /*46d0*/  FADD.FTZ R50, R50, R53 ;  /* 0x0000003532327221 */ /* 0x000fe20000010000 */
[----:B------:R-:W-:Y:S01]  /*46e0*/  HMMA.16816.F32.BF16 R128, R4, R16, R128 ;  /* 0x000000100480723c */ /* 0x000fe20000041880 */
[----:B------:R-:W-:Y:S01]  /*46f0*/  MUFU.EX2 R31, R31 ;  /* 0x0000001f001f7308 */ /* 0x000fe20000000800 */
[----:B------:R-:W-:Y:S01]  /*4700*/  FADD.FTZ R47, R47, R48 ;  /* 0x000000302f2f7221 */ /* 0x000fe20000010000 */
[----:B------:R-:W-:-:S05]  /*4710*/  FADD.FTZ R49, R49, R50 ;  /* 0x0000003231317221 */ /* 0x000fca0000010000 */
[C---:B------:R-:W-:Y:S01]  /*4720*/  HMMA.16816.F32.BF16 R124, R4.reuse, R18, R124 ;  /* 0x00000012047c723c */ /* 0x040fe2000004187c */
[----:B------:R-:W1:Y:S01]  /*4730*/  LDSM.16.MT88.4 R16, [R66+0x10800] ;  /* 0x010800004210783b */ /* 0x000e620000004200 */
[----:B------:R-:W-:Y:S06]  /*4740*/  MUFU.EX2 R136, R136 ;  /* 0x0000008800887308 */ /* 0x000fec0000000800 */
[C---:B------:R-:W-:Y:S02]  /*4750*/  HMMA.16816.F32.BF16 R112, R4.reuse, R12, R112 ;  /* 0x0000000c0470723c */ /* 0x040fe40000041870 */
[----:B------:R-:W-:Y:S06]  /*4760*/  MUFU.EX2 R138, R138 ;  /* 0x0000008a008a7308 */ /* 0x000fec0000000800 */
[C---:B------:R-:W-:Y:S01]  /*4770*/  HMMA.16816.F32.BF16 R108, R4.reuse, R14, R108 ;  /* 0x0000000e046c723c */ /* 0x040fe2000004186c */
[----:B------:R-:W2:Y:S01]  /*4780*/  LDSM.16.MT88.4 R12, [R30+0x10800] ;  /* 0x010800001e0c783b */ /* 0x000ea20000004200 */
[----:B------:R-:W-:Y:S06]  /*4790*/  MUFU.EX2 R171, R171 ;  /* 0x000000ab00ab7308 */ /* 0x000fec0000000800 */
[C---:B------:R-:W-:Y:S02]  /*47a0*/  HMMA.16816.F32.BF16 R104, R4.reuse, R8, R104 ;  /* 0x000000080468723c */ /* 0x040fe40000041868 */
[----:B------:R-:W-:Y:S06]  /*47b0*/  MUFU.EX2 R148, R148 ;  /* 0x0000009400947308 */ /* 0x000fec0000000800 */
[C---:B------:R-:W-:Y:S01]  /*47c0*/  HMMA.16816.F32.BF16 R100, R4.reuse, R10, R100 ;  /* 0x0000000a0464723c */ /* 0x040fe20000041864 */
[----:B------:R-:W3:Y:S01]  /*47d0*/  LDSM.16.MT88.4 R8, [R59+0xd000] ;  /* 0x00d000003b08783b */ /* 0x000ee20000004200 */
        /* <DEDUP_REMOVED lines=11> */
[C---:B------:R-:W-:Y:S01]  /*4890*/  HMMA.16816.F32.BF16 R88, R4.reuse, R144, R88 ;  /* 0x000000900458723c */ /* 0x040fe20000041858 */
[-C--:B------:R-:W-:Y:S01]  /*48a0*/  FFMA.FTZ R145, R205, R65.reuse, -R132 ;  /* 0x00000041cd917223 */ /* 0x080fe20000010884 */
[-C--:B------:R-:W-:Y:S01]  /*48b0*/  FFMA.FTZ R144, R213, R65.reuse, -R64 ;  /* 0x00000041d5907223 */ /* 0x080fe20000010840 */
[----:B------:R-:W-:Y:S05]  /*48c0*/  MUFU.EX2 R154, R154 ;  /* 0x0000009a009a7308 */ /* 0x000fea0000000800 */
[C---:B------:R-:W-:Y:S01]  /*48d0*/  HMMA.16816.F32.BF16 R84, R4.reuse, R146, R84 ;  /* 0x000000920454723c */ /* 0x040fe20000041854 */
[-C--:B------:R-:W-:Y:S01]  /*48e0*/  FFMA.FTZ R147, R211, R65.reuse, -R132 ;  /* 0x00000041d3937223 */ /* 0x080fe20000010884 */
[----:B------:R-:W-:Y:S01]  /*48f0*/  FFMA.FTZ R146, R201, R65, -R64 ;  /* 0x00000041c9927223 */ /* 0x000fe20000010840 */
[----:B------:R-:W1:Y:S05]  /*4900*/  MUFU.EX2 R145, R145 ;  /* 0x0000009100917308 */ /* 0x000e6a0000000800 */
[C---:B------:R-:W-:Y:S03]  /*4910*/  HMMA.16816.F32.BF16 R80, R4.reuse, R32, R80 ;  /* 0x000000200450723c */ /* 0x040fe60000041850 */
[----:B------:R-:W1:Y:S05]  /*4920*/  MUFU.EX2 R147, R147 ;  /* 0x0000009300937308 */ /* 0x000e6a0000000800 */
[C---:B------:R-:W-:Y:S01]  /*4930*/  HMMA.16816.F32.BF16 R76, R4.reuse, R34, R76 ;  /* 0x00000022044c723c */ /* 0x040fe2000004184c */
[----:B------:R-:W-:Y:S02]  /*4940*/  LDSM.16.MT88.4 R32, [R42+0x11000] ;  /* 0x011000002a20783b */ /* 0x000fe40000004200 */
[----:B------:R-:W1:Y:S05]  /*4950*/  MUFU.EX2 R144, R144 ;  /* 0x0000009000907308 */ /* 0x000e6a0000000800 */
[C---:B--2---:R-:W-:Y:S03]  /*4960*/  HMMA.16816.F32.BF16 R72, R4.reuse, R12, R72 ;  /* 0x0000000c0448723c */ /* 0x044fe60000041848 */
[----:B------:R-:W2:Y:S05]  /*4970*/  MUFU.EX2 R146, R146 ;  /* 0x0000009200927308 */ /* 0x000eaa0000000800 */
[----:B------:R-:W-:Y:S01]  /*4980*/  HMMA.16816.F32.BF16 R68, R4, R14, R68 ;  /* 0x0000000e0444723c */ /* 0x000fe20000041844 */
[----:B------:R-:W2:Y:S01]  /*4990*/  LDSM.16.MT88.4 R12, [R66+0x11000] ;  /* 0x01100000420c783b */ /* 0x000ea20000004200 */
[----:B----4-:R-:W-:Y:S01]  /*49a0*/  F2FP.BF16.F32.PACK_AB R4, R45, R46 ;  /* 0x0000002e2d04723e */ /* 0x010fe200000010ff */
[----:B------:R-:W-:Y:S01]  /*49b0*/  MUFU.EX2 R156, R156 ;  /* 0x0000009c009c7308 */ /* 0x000fe20000000800 */
[----:B------:R-:W-:-:S02]  /*49c0*/  F2FP.BF16.F32.PACK_AB R5, R43, R44 ;  /* 0x0000002c2b05723e */ /* 0x000fc400000010ff */
[----:B-----5:R-:W-:Y:S02]  /*49d0*/  F2FP.BF16.F32.PACK_AB R6, R40, R41 ;  /* 0x000000292806723e */ /* 0x020fe400000010ff */
[----:B------:R-:W-:-:S03]  /*49e0*/  F2FP.BF16.F32.PACK_AB R7, R38, R39 ;  /* 0x000000272607723e */ /* 0x000fc600000010ff */
[----:B------:R-:W-:Y:S04]  /*49f0*/  MUFU.EX2 R177, R177 ;  /* 0x000000b100b17308 */ /* 0x000fe80000000800 */
[C---:B---3--:R-:W-:Y:S04]  /*4a00*/  HMMA.16816.F32.BF16 R120, R4.reuse, R8, R120 ;  /* 0x000000080478723c */ /* 0x048fe80000041878 */
[----:B------:R-:W-:Y:S04]  /*4a10*/  MUFU.EX2 R173, R173 ;  /* 0x000000ad00ad7308 */ /* 0x000fe80000000800 */
[C---:B------:R-:W-:Y:S01]  /*4a20*/  HMMA.16816.F32.BF16 R116, R4.reuse, R10, R116 ;  /* 0x0000000a0474723c */ /* 0x040fe20000041874 */
[----:B------:R-:W3:Y:S03]  /*4a30*/  LDSM.16.MT88.4 R8, [R59+0x11000] ;  /* 0x011000003b08783b */ /* 0x000ee60000004200 */
[----:B------:R-:W-:Y:S04]  /*4a40*/  MUFU.EX2 R158, R158 ;  /* 0x0000009e009e7308 */ /* 0x000fe80000000800 */
[C---:B------:R-:W-:Y:S04]  /*4a50*/  HMMA.16816.F32.BF16 R112, R4.reuse, R20, R112 ;  /* 0x000000140470723c */ /* 0x040fe80000041870 */
[----:B------:R-:W-:Y:S04]  /*4a60*/  MUFU.EX2 R167, R167 ;  /* 0x000000a700a77308 */ /* 0x000fe80000000800 */
[C---:B------:R-:W-:Y:S01]  /*4a70*/  HMMA.16816.F32.BF16 R108, R4.reuse, R22, R108 ;  /* 0x00000016046c723c */ /* 0x040fe2000004186c */
[----:B------:R-:W4:Y:S03]  /*4a80*/  LDSM.16.MT88.4 R20, [R30+0x11000] ;  /* 0x011000001e14783b */ /* 0x000f260000004200 */
[----:B------:R-:W-:Y:S04]  /*4a90*/  MUFU.EX2 R160, R160 ;  /* 0x000000a000a07308 */ /* 0x000fe80000000800 */
[C---:B-1----:R-:W-:Y:S04]  /*4aa0*/  HMMA.16816.F32.BF16 R104, R4.reuse, R16, R104 ;  /* 0x000000100468723c */ /* 0x042fe80000041868 */
[----:B------:R-:W-:Y:S04]  /*4ab0*/  MUFU.EX2 R162, R162 ;  /* 0x000000a200a27308 */ /* 0x000fe80000000800 */
[C---:B------:R-:W-:Y:S01]  /*4ac0*/  HMMA.16816.F32.BF16 R100, R4.reuse, R18, R100 ;  /* 0x000000120464723c */ /* 0x040fe20000041864 */
[----:B------:R-:W1:Y:S03]  /*4ad0*/  LDSM.16.MT88.4 R16, [R66+0xd800] ;  /* 0x00d800004210783b */ /* 0x000e660000004200 */
[----:B------:R-:W-:Y:S04]  /*4ae0*/  MUFU.EX2 R161, R161 ;  /* 0x000000a100a17308 */ /* 0x000fe80000000800 */
[C---:B--2---:R-:W-:Y:S04]  /*4af0*/  HMMA.16816.F32.BF16 R96, R4.reuse, R12, R96 ;  /* 0x0000000c0460723c */ /* 0x044fe80000041860 */
[----:B------:R-:W-:Y:S04]  /*4b00*/  MUFU.EX2 R159, R159 ;  /* 0x0000009f009f7308 */ /* 0x000fe80000000800 */
[C---:B------:R-:W-:Y:S01]  /*4b10*/  HMMA.16816.F32.BF16 R92, R4.reuse, R14, R92 ;  /* 0x0000000e045c723c */ /* 0x040fe2000004185c */
[----:B------:R-:W2:Y:S03]  /*4b20*/  LDSM.16.MT88.4 R12, [R42+0xd800] ;  /* 0x00d800002a0c783b */ /* 0x000ea60000004200 */
        /* <DEDUP_REMOVED lines=9> */
[----:B------:R-:W-:Y:S03]  /*4bc0*/  LDSM.16.MT88.4 R24, [R59+0xd800] ;  /* 0x00d800003b18783b */ /* 0x000fe60000004200 */
[----:B------:R-:W-:Y:S04]  /*4bd0*/  MUFU.EX2 R243, R243 ;  /* 0x000000f300f37308 */ /* 0x000fe80000000800 */
        /* <DEDUP_REMOVED lines=161> */
[----:B------:R-:W-:Y:S02]  /*55f0*/  HMMA.16816.F32.BF16 R128, R4, R16, R128 ;  /* 0x000000100480723c */ /* 0x000fe40000041880 */
[----:B------:R-:W-:-:S04]  /*5600*/  FADD.FTZ R185, R185, R148 ;  /* 0x00000094b9b97221 */ /* 0x000fc80000010000 */
[----:B------:R-:W-:Y:S02]  /*5610*/  FADD.FTZ R32, R32, R185 ;  /* 0x000000b920207221 */ /* 0x000fe40000010000 */
[----:B------:R-:W-:Y:S01]  /*5620*/  HMMA.16816.F32.BF16 R124, R4, R18, R124 ;  /* 0x00000012047c723c */ /* 0x000fe2000004187c */
[----:B------:R-:W3:Y:S01]  /*5630*/  LDSM.16.MT88.4 R16, [R59+0x13800] ;  /* 0x013800003b10783b */ /* 0x000ee20000004200 */
[----:B------:R-:W-:-:S04]  /*5640*/  FADD.FTZ R33, R33, R32 ;  /* 0x0000002021217221 */ /* 0x000fc80000010000 */
[----:B------:R-:W-:Y:S02]  /*5650*/  FADD.FTZ R34, R34, R33 ;  /* 0x0000002122227221 */ /* 0x000fe40000010000 */
[----:B--2---:R-:W-:Y:S02]  /*5660*/  HMMA.16816.F32.BF16 R96, R4, R12, R96 ;  /* 0x0000000c0460723c */ /* 0x004fe40000041860 */
[----:B------:R-:W-:-:S04]  /*5670*/  FADD.FTZ R173, R173, R34 ;  /* 0x00000022adad7221 */ /* 0x000fc80000010000 */
[----:B------:R-:W-:Y:S02]  /*5680*/  FADD.FTZ R158, R158, R173 ;  /* 0x000000ad9e9e7221 */ /* 0x000fe40000010000 */
[----:B------:R-:W-:Y:S01]  /*5690*/  HMMA.16816.F32.BF16 R92, R4, R14, R92 ;  /* 0x0000000e045c723c */ /* 0x000fe2000004185c */
[----:B------:R-:W2:Y:S01]  /*56a0*/  LDSM.16.MT88.4 R12, [R42+0xf800] ;  /* 0x00f800002a0c783b */ /* 0x000ea20000004200 */
[----:B------:R-:W-:-:S04]  /*56b0*/  FADD.FTZ R167, R167, R158 ;  /* 0x0000009ea7a77221 */ /* 0x000fc80000010000 */
        /* <DEDUP_REMOVED lines=14> */
[----:B------:R-:W-:-:S03]  /*57a0*/  FADD.FTZ R177, R177, R156 ;  /* 0x0000009cb1b17221 */ /* 0x000fc60000010000 */
[----:B------:R-:W-:Y:S01]  /*57b0*/  HMMA.16816.F32.BF16 R84, R4, R18, R84 ;  /* 0x000000120454723c */ /* 0x000fe20000041854 */
[----:B------:R-:W1:Y:S01]  /*57c0*/  LDSM.16.MT88.4 R16, [R30+0xf800] ;  /* 0x00f800001e10783b */ /* 0x000e620000004200 */
        /* <DEDUP_REMOVED lines=8> */
[----:B------:R-:W-:-:S04]  /*5850*/  FADD.FTZ R166, R166, R27 ;  /* 0x0000001ba6a67221 */ /* 0x000fc80000010000 */
        /* <DEDUP_REMOVED lines=16> */
.L_x_3734:
        /* <DEDUP_REMOVED lines=78> */
.L_x_3729:
[----:B------:R-:W-:Y:S05]  /*5e40*/  BSYNC.RECONVERGENT B0 ;  /* 0x0000000000007941 */ /* 0x000fea0003800200 */
.L_x_3728:
[----:B------:R-:W1:Y:S01]  /*5e50*/  S2UR UR6, SR_CgaCtaId ;  /* 0x00000000000679c3 */ /* 0x000e620000008800 */
[C---:B------:R-:W-:Y:S01]  /*5e60*/  SHF.L.U32 R12, R143.reuse, 0x3, RZ ;  /* 0x000000038f0c7819 */ /* 0x040fe200000006ff */
[----:B------:R-:W-:Y:S01]  /*5e70*/  UMOV UR7, 0x400 ;  /* 0x0000040000077882 */ /* 0x000fe20000000000 */
[----:B------:R-:W-:Y:S01]  /*5e80*/  LOP3.LUT R13, R143, 0x38, RZ, 0xc0, !PT ;  /* 0x000000388f0d7812 */ /* 0x000fe200078ec0ff */
[----:B------:R-:W-:Y:S01]  /*5e90*/  BSSY.RECONVERGENT B1, `(.L_x_3730) ;  /* 0x0000204000017945 */ /* 0x000fe20003800200 */
[----:B------:R-:W-:Y:S02]  /*5ea0*/  LOP3.LUT R140, R12, 0x38, RZ, 0xc0, !PT ;  /* 0x000000380c8c7812 */ /* 0x000fe400078ec0ff */
[--C-:B------:R-:W-:Y:S02]  /*5eb0*/  LOP3.LUT R13, R13, 0x1c0, R12.reuse, 0xf8, !PT ;  /* 0x000001c00d0d7812 */ /* 0x100fe400078ef80c */
[-C--:B------:R-:W-:Y:S02]  /*5ec0*/  MOV R16, R227.reuse ;  /* 0x000000e300107202 */ /* 0x080fe40000000f00 */
[----:B------:R-:W-:Y:S02]  /*5ed0*/  LOP3.LUT R13, R13, R140, RZ, 0x3c, !PT ;  /* 0x0000008c0d0d7212 */ /* 0x000fe400078e3cff */
[-C--:B------:R-:W-:Y:S02]  /*5ee0*/  MOV R17, R226.reuse ;  /* 0x000000e200117202 */ /* 0x080fe40000000f00 */
[----:B------:R-:W-:Y:S02]  /*5ef0*/  LOP3.LUT R13, R13, 0x1e00, R12, 0xf8, !PT ;  /* 0x00001e000d0d7812 */ /* 0x000fe400078ef80c */
[----:B------:R-:W-:Y:S02]  /*5f00*/  IADD3 R14, P0, PT, R215, R227, RZ ;  /* 0x000000e3d70e7210 */ /* 0x000fe40007f1e0ff */
[----:B------:R-:W-:Y:S02]  /*5f10*/  SHF.L.U32 R213, R143, 0x6, RZ ;  /* 0x000000068fd57819 */ /* 0x000fe400000006ff */
[----:B------:R-:W-:Y:S02]  /*5f20*/  IADD3.X R15, PT, PT, R217, R226, RZ, P0, !PT ;  /* 0x000000e2d90f7210 */ /* 0x000fe400007fe4ff */
[-C--:B------:R-:W-:Y:S01]  /*5f30*/  IADD3 R22, P0, PT, R14, R218.reuse, RZ ;  /* 0x000000da0e167210 */ /* 0x080fe20007f1e0ff */
[----:B-1----:R-:W-:Y:S01]  /*5f40*/  ULEA UR6, UR6, UR7, 0x18 ;  /* 0x0000000706067291 */ /* 0x002fe2000f8ec0ff */
[----:B------:R-:W-:Y:S02]  /*5f50*/  LOP3.LUT R132, R143, 0x8, RZ, 0xc0, !PT ;  /* 0x000000088f847812 */ /* 0x000fe400078ec0ff */
[-C--:B------:R-:W-:Y:S02]  /*5f60*/  IADD3.X R23, PT, PT, R15, R219.reuse, RZ, P0, !PT ;  /* 0x000000db0f177210 */ /* 0x080fe400007fe4ff */
[----:B------:R-:W-:Y:S02]  /*5f70*/  IADD3 R20, P0, PT, R22, R218, RZ ;  /* 0x000000da16147210 */ /* 0x000fe40007f1e0ff */
[----:B------:R-:W-:Y:S02]  /*5f80*/  MOV R208, UR6 ;  /* 0x0000000600d07c02 */ /* 0x000fe40008000f00 */
[-C--:B------:R-:W-:Y:S02]  /*5f90*/  IADD3.X R21, PT, PT, R23, R219.reuse, RZ, P0, !PT ;  /* 0x000000db17157210 */ /* 0x080fe400007fe4ff */
        /* <DEDUP_REMOVED lines=8> */
[----:B------:R-:W-:Y:S02]  /*6020*/  LOP3.LUT R135, R132, 0x1c0, R213, 0xf8, !PT ;  /* 0x000001c084877812 */ /* 0x000fe400078ef8d5 */
[----:B------:R-:W-:Y:S02]  /*6030*/  LOP3.LUT R209, R12, 0x7c00, RZ, 0xc0, !PT ;  /* 0x00007c000cd17812 */ /* 0x000fe400078ec0ff */
[----:B------:R-:W-:Y:S01]  /*6040*/  LOP3.LUT R133, R213, 0x400, RZ, 0xc0, !PT ;  /* 0x00000400d5857812 */ /* 0x000fe200078ec0ff */
[----:B------:R1:W-:Y:S01]  /*6050*/  LDGSTS.E.BYPASS.LTC128B.128 [R239+0x10000], desc[UR4][R16.64+0x80] ;  /* 0x1000008010ef7fae */ /* 0x0003e2000b981a04 */
        /* <DEDUP_REMOVED lines=14> */
[----:B------:R-:W-:Y:S01]  /*6140*/  LDGSTS.E.BYPASS.LTC128B.128 [R239+0xd000], desc[UR4][R22.64] ;  /* 0x0d00000016ef7fae */ /* 0x000fe2000b981a04 */
[-C--:B-1----:R-:W-:Y:S04]  /*6150*/  IADD3 R16, P0, PT, R18, R218.reuse, RZ ;  /* 0x000000da12107210 */ /* 0x082fe80007f1e0ff */
[-C--:B------:R-:W-:Y:S03]  /*6160*/  IADD3.X R17, PT, PT, R19, R219.reuse, RZ, P0, !PT ;  /* 0x000000db13117210 */ /* 0x080fe600007fe4ff */
[----:B------:R-:W-:Y:S08]  /*6170*/  LDGSTS.E.BYPASS.LTC128B.128 [R239+0x11000], desc[UR4][R22.64+0x80] ;  /* 0x1100008016ef7fae */ /* 0x000ff0000b981a04 */
[----:B------:R-:W-:Y:S01]  /*6180*/  LDGSTS.E.BYPASS.LTC128B.128 [R239+0xd800], desc[UR4][R20.64] ;  /* 0x0d80000014ef7fae */ /* 0x000fe2000b981a04 */
[-C--:B--2---:R-:W-:Y:S04]  /*6190*/  IADD3 R14, P0, PT, R16, R218.reuse, RZ ;  /* 0x000000da100e7210 */ /* 0x084fe80007f1e0ff */
        /* <DEDUP_REMOVED lines=376> */
[-C--:B------:R-:W-:Y:S02]  /*7920*/  LOP3.LUT R13, R13, R15.reuse, RZ, 0x3c, !PT ;  /* 0x0000000f0d0d7212 */ /* 0x080fe400078e3cff */
        /* <DEDUP_REMOVED lines=55> */
.L_x_3733:
[----:B------:R-:W-:Y:S05]  /*7ca0*/  BSYNC.RECONVERGENT B0 ;  /* 0x0000000000007941 */ /* 0x000fea0003800200 */
.L_x_3732:
        /* <DEDUP_REMOVED lines=34> */
.L_x_3731:
[----:B------:R-:W-:Y:S05]  /*7ed0*/  BSYNC.RECONVERGENT B1 ;  /* 0x0000000000017941 */ /* 0x000fea0003800200 */
.L_x_3730:
[----:B------:R-:W3:Y:S01]  /*7ee0*/  LD.E R135, desc[UR4][R2.64+0xdc] ;  /* 0x0000dc0402877980 */ /* 0x000ee2000c101900 */
        /* <DEDUP_REMOVED lines=126> */
[-C--:B------:R-:W-:Y:S01]  /*86d0*/  FFMA.FTZ R155, R155, R135.reuse, -R156 ;  /* 0x000000879b9b7223 */ /* 0x080fe2000001089c */
[-C--:B------:R-:W-:Y:S01]  /*86e0*/  FFMA.FTZ R161, R161, R135.reuse, -R154 ;  /* 0x00000087a1a17223 */ /* 0x080fe2000001089a */
[-C--:B------:R-:W-:Y:S01]  /*86f0*/  FFMA.FTZ R162, R162, R135.reuse, -R156 ;  /* 0x00000087a2a27223 */ /* 0x080fe2000001089c */
        /* <DEDUP_REMOVED lines=15> */
[-C--:B------:R-:W-:Y:S01]  /*87f0*/  FFMA.FTZ R190, R247, R135.reuse, -R156 ;  /* 0x00000087f7be7223 */ /* 0x080fe2000001089c */
[-C--:B------:R-:W-:Y:S01]  /*8800*/  FFMA.FTZ R201, R205, R135.reuse, -R154 ;  /* 0x00000087cdc97223 */ /* 0x080fe2000001089a */
[----:B------:R-:W-:Y:S01]  /*8810*/  LDSM.16.MT88.4 R108, [R144+0x3800] ;  /* 0x00380000906c783b */ /* 0x000fe20000004200 */
[-C--:B------:R-:W-:Y:S01]  /*8820*/  FFMA.FTZ R199, R199, R135.reuse, -R156 ;  /* 0x00000087c7c77223 */ /* 0x080fe2000001089c */
[-CC-:B------:R-:W-:Y:S03]  /*8830*/  FFMA.FTZ R197, R197, R135.reuse, -R154.reuse ;  /* 0x00000087c5c57223 */ /* 0x180fe6000001089a */
[----:B------:R-:W-:Y:S01]  /*8840*/  MUFU.EX2 R158, R158 ;  /* 0x0000009e009e7308 */ /* 0x000fe20000000800 */
[----:B---3--:R-:W-:Y:S01]  /*8850*/  F2FP.BF16.F32.PACK_AB R131, R147, R148 ;  /* 0x000000949383723e */ /* 0x008fe200000010ff */
[-C--:B------:R-:W-:Y:S01]  /*8860*/  FFMA.FTZ R198, R195, R135.reuse, -R154 ;  /* 0x00000087c3c67223 */ /* 0x080fe2000001089a */
[-CC-:B------:R-:W-:Y:S01]  /*8870*/  FFMA.FTZ R191, R191, R135.reuse, -R156.reuse ;  /* 0x00000087bfbf7223 */ /* 0x180fe2000001089c */
[-C--:B------:R-:W-:Y:S01]  /*8880*/  FFMA.FTZ R200, R193, R135.reuse, -R156 ;  /* 0x00000087c1c87223 */ /* 0x080fe2000001089c */
[----:B------:R-:W-:Y:S01]  /*8890*/  LDSM.16.MT88.4 R100, [R211+0x3800] ;  /* 0x00380000d364783b */ /* 0x000fe20000004200 */
[-CC-:B------:R-:W-:Y:S01]  /*88a0*/  FFMA.FTZ R139, R139, R135.reuse, -R154.reuse ;  /* 0x000000878b8b7223 */ /* 0x180fe2000001089a */
        /* <DEDUP_REMOVED lines=10> */
[----:B------:R-:W-:Y:S01]  /*8950*/  FFMA.FTZ R137, R137, R135, -R154 ;  /* 0x0000008789897223 */ /* 0x000fe2000001089a */
[----:B------:R-:W-:Y:S01]  /*8960*/  FFMA.FTZ R151, R0, R243, R151 ;  /* 0x000000f300977223 */ /* 0x000fe20000010097 */
[----:B------:R-:W-:Y:S01]  /*8970*/  FFMA.FTZ R153, R132, R245, R153 ;  /* 0x000000f584997223 */ /* 0x000fe20000010099 */
[----:B------:R-:W-:Y:S04]  /*8980*/  ISETP.NE.AND P0, PT, R234, -0x1, PT ;  /* 0xffffffffea00780c */ /* 0x000fe80003f05270 */
        /* <DEDUP_REMOVED lines=26> */
[-C--:B------:R-:W-:Y:S01]  /*8b30*/  FFMA.FTZ R174, R183, R135.reuse, -R156 ;  /* 0x00000087b7ae7223 */ /* 0x080fe2000001089c */
[-C--:B------:R-:W-:Y:S01]  /*8b40*/  FFMA.FTZ R183, R177, R135.reuse, -R154 ;  /* 0x00000087b1b77223 */ /* 0x080fe2000001089a */
        /* <DEDUP_REMOVED lines=22> */
[----:B------:R-:W-:Y:S03]  /*8cb0*/  FFMA.FTZ R179, R252, R135, -R154 ;  /* 0x00000087fcb37223 */ /* 0x000fe6000001089a */
[----:B------:R-:W-:Y:S01]  /*8cc0*/  MUFU.EX2 R170, R170 ;  /* 0x000000aa00aa7308 */ /* 0x000fe20000000800 */
[C---:B------:R-:W-:Y:S03]  /*8cd0*/  HMMA.16816.F32.BF16 R40, R128.reuse, R46, R40 ;  /* 0x0000002e8028723c */ /* 0x040fe60000041828 */
[C---:B------:R-:W-:Y:S01]  /*8ce0*/  FMUL.FTZ R46, R0.reuse, R90 ;  /* 0x0000005a002e7220 */ /* 0x040fe20000410000 */
[----:B------:R-:W-:Y:S01]  /*8cf0*/  FMUL.FTZ R47, R0, R91 ;  /* 0x0000005b002f7220 */ /* 0x000fe20000410000 */
[-CC-:B------:R-:W-:Y:S01]  /*8d00*/  FFMA.FTZ R187, R246, R135.reuse, -R156.reuse ;  /* 0x00000087f6bb7223 */ /* 0x180fe2000001089c */
[----:B------:R-:W-:Y:S03]  /*8d10*/  LDSM.16.MT88.4 R88, [R144+0x800] ;  /* 0x000800009058783b */ /* 0x000fe60000004200 */
[----:B------:R-:W1:Y:S01]  /*8d20*/  MUFU.EX2 R97, R97 ;  /* 0x0000006100617308 */ /* 0x000e620000000800 */
[-C--:B------:R-:W-:Y:S01]  /*8d30*/  FFMA.FTZ R177, R242, R135.reuse, -R156 ;  /* 0x00000087f2b17223 */ /* 0x080fe2000001089c */
[-C--:B------:R-:W-:Y:S01]  /*8d40*/  FFMA.FTZ R175, R216, R135.reuse, -R154 ;  /* 0x00000087d8af7223 */ /* 0x080fe2000001089a */
[--C-:B------:R-:W-:Y:S01]  /*8d50*/  FFMA.FTZ R182, R169, R135, -R156.reuse ;  /* 0x00000087a9b67223 */ /* 0x100fe2000001089c */
[C---:B------:R-:W-:Y:S03]  /*8d60*/  HMMA.16816.F32.BF16 R44, R128.reuse, R52, R44 ;  /* 0x00000034802c723c */ /* 0x040fe6000004182c */
[C---:B------:R-:W-:Y:S01]  /*8d70*/  FMUL.FTZ R52, R132.reuse, R80 ;  /* 0x0000005084347220 */ /* 0x040fe20000410000 */
[----:B------:R-:W-:Y:S02]  /*8d80*/  FMUL.FTZ R53, R132, R81 ;  /* 0x0000005184357220 */ /* 0x000fe40000410000 */
[----:B------:R-:W3:Y:S01]  /*8d90*/  MUFU.EX2 R98, R98 ;  /* 0x0000006200627308 */ /* 0x000ee20000000800 */
[-C--:B------:R-:W-:Y:S01]  /*8da0*/  FFMA.FTZ R186, R163, R135.reuse, -R156 ;  /* 0x00000087a3ba7223 */ /* 0x080fe2000001089c */
[--C-:B------:R-:W-:Y:S01]  /*8db0*/  FFMA.FTZ R169, R204, R135, -R154.reuse ;  /* 0x00000087cca97223 */ /* 0x100fe2000001089a */
[C---:B------:R-:W-:Y:S03]  /*8dc0*/  HMMA.16816.F32.BF16 R48, R128.reuse, R54, R48 ;  /* 0x000000368030723c */ /* 0x040fe60000041830 */
[C---:B------:R-:W-:Y:S01]  /*8dd0*/  FMUL.FTZ R54, R0.reuse, R82 ;  /* 0x0000005200367220 */ /* 0x040fe20000410000 */
[----:B------:R-:W-:Y:S01]  /*8de0*/  FMUL.FTZ R55, R0, R83 ;  /* 0x0000005300377220 */ /* 0x000fe20000410000 */
[----:B-1----:R-:W-:Y:S01]  /*8df0*/  F2FP.BF16.F32.PACK_AB R68, R97, R96 ;  /* 0x000000606144723e */ /* 0x002fe200000010ff */
[----:B------:R-:W1:Y:S01]  /*8e00*/  LDSM.16.MT88.4 R80, [R141+0xc800] ;  /* 0x00c800008d50783b */ /* 0x000e620000004200 */
[----:B------:R-:W4:Y:S01]  /*8e10*/  MUFU.EX2 R99, R99 ;  /* 0x0000006300637308 */ /* 0x000f220000000800 */
[-CC-:B------:R-:W-:Y:S01]  /*8e20*/  FFMA.FTZ R163, R196, R135.reuse, -R154.reuse ;  /* 0x00000087c4a37223 */ /* 0x180fe2000001089a */
[-C--:B------:R-:W-:Y:S01]  /*8e30*/  FFMA.FTZ R188, R157, R135.reuse, -R154 ;  /* 0x000000879dbc7223 */ /* 0x080fe2000001089a */
[----:B------:R-:W-:Y:S01]  /*8e40*/  FFMA.FTZ R157, R251, R135, -R156 ;  /* 0x00000087fb9d7223 */ /* 0x000fe2000001089c */
[C---:B-----5:R-:W-:Y:S03]  /*8e50*/  HMMA.16816.F32.BF16 R52, R128.reuse, R60, R52 ;  /* 0x0000003c8034723c */ /* 0x060fe60000041834 */
        /* <DEDUP_REMOVED lines=11> */
[-CC-:B------:R-:W-:Y:S01]  /*8f10*/  FFMA.FTZ R196, R207, R135.reuse, -R156.reuse ;  /* 0x00000087cfc47223 */ /* 0x180fe2000001089c */
[-C--:B------:R-:W-:Y:S01]  /*8f20*/  FFMA.FTZ R156, R194, R135.reuse, -R156 ;  /* 0x00000087c29c7223 */ /* 0x080fe2000001089c */
[----:B------:R-:W-:Y:S01]  /*8f30*/  FFMA.FTZ R154, R136, R135, -R154 ;  /* 0x00000087889a7223 */ /* 0x000fe2000001089a */
[C---:B------:R-:W-:Y:S03]  /*8f40*/  HMMA.16816.F32.BF16 R60, R128.reuse, R84, R60 ;  /* 0x00000054803c723c */ /* 0x040fe6000004183c */
[----:B------:R-:W-:Y:S01]  /*8f50*/  FADD.FTZ R98, R98, R147 ;  /* 0x0000009362627221 */ /* 0x000fe20000010000 */
[----:B---3--:R-:W-:Y:S02]  /*8f60*/  F2FP.BF16.F32.PACK_AB R71, R107, R106 ;  /* 0x0000006a6b47723e */ /* 0x008fe400000010ff */
[----:B------:R-:W3:Y:S01]  /*8f70*/  MUFU.EX2 R159, R159 ;  /* 0x0000009f009f7308 */ /* 0x000ee20000000800 */
[----:B------:R-:W-:Y:S01]  /*8f80*/  FADD.FTZ R149, R149, R150 ;  /* 0x0000009695957221 */ /* 0x000fe20000010000 */
[----:B------:R-:W-:Y:S01]  /*8f90*/  FADD.FTZ R105, R105, R98 ;  /* 0x0000006269697221 */ /* 0x000fe20000010000 */
[----:B------:R-:W-:Y:S01]  /*8fa0*/  HMMA.16816.F32.BF16 R64, R128, R86, R64 ;  /* 0x000000568040723c */ /* 0x000fe20000041840 */
[----:B------:R-:W-:Y:S02]  /*8fb0*/  LDSM.16.MT88.4 R84, [R144+0x4800] ;  /* 0x004800009054783b */ /* 0x000fe40000004200 */
[----:B------:R-:W-:Y:S01]  /*8fc0*/  FADD.FTZ R0, R106, R105 ;  /* 0x000000696a007221 */ /* 0x000fe20000010000 */
[----:B------:R-:W-:Y:S03]  /*8fd0*/  FADD.FTZ R96, R96, R149 ;  /* 0x0000009560607221 */ /* 0x000fe60000010000 */
[----:B------:R-:W3:Y:S01]  /*8fe0*/  MUFU.EX2 R164, R164 ;  /* 0x000000a400a47308 */ /* 0x000ee20000000800 */
[----:B------:R-:W-:Y:S01]  /*8ff0*/  FADD.FTZ R0, R107, R0 ;  /* 0x000000006b007221 */ /* 0x000fe20000010000 */
[C---:B--2---:R-:W-:Y:S08]  /*9000*/  HMMA.16816.F32.BF16 R4, R68.reuse, R76, R4 ;  /* 0x0000004c4404723c */ /* 0x044ff00000041804 */
[----:B------:R-:W2:Y:S01]  /*9010*/  MUFU.EX2 R166, R166 ;  /* 0x000000a600a67308 */ /* 0x000ea20000000800 */
[----:B------:R-:W-:Y:S01]  /*9020*/  FADD.FTZ R97, R97, R96 ;  /* 0x0000006061617221 */ /* 0x000fe20000010000 */
[C---:B------:R-:W-:Y:S01]  /*9030*/  HMMA.16816.F32.BF16 R8, R68.reuse, R78, R8 ;  /* 0x0000004e4408723c */ /* 0x040fe20000041808 */
[----:B------:R-:W5:Y:S02]  /*9040*/  LDSM.16.MT88.4 R76, [R146+0x10800] ;  /* 0x01080000924c783b */ /* 0x000f640000004200 */
[----:B------:R-:W-:Y:S05]  /*9050*/  FADD.FTZ R104, R104, R97 ;  /* 0x0000006168687221 */ /* 0x000fea0000010000 */
[----:B------:R-:W2:Y:S01]  /*9060*/  MUFU.EX2 R179, R179 ;  /* 0x000000b300b37308 */ /* 0x000ea20000000800 */
[----:B------:R-:W-:Y:S01]  /*9070*/  FADD.FTZ R99, R99, R104 ;  /* 0x0000006863637221 */ /* 0x000fe20000010000 */
[C---:B-1----:R-:W-:Y:S08]  /*9080*/  HMMA.16816.F32.BF16 R12, R68.reuse, R80, R12 ;  /* 0x00000050440c723c */ /* 0x042ff0000004180c */
[----:B------:R-:W1:Y:S01]  /*9090*/  MUFU.EX2 R181, R181 ;  /* 0x000000b500b57308 */ /* 0x000e620000000800 */
[C---:B------:R-:W-:Y:S01]  /*90a0*/  HMMA.16816.F32.BF16 R16, R68.reuse, R82, R16 ;  /* 0x000000524410723c */ /* 0x040fe20000041810 */
[----:B------:R-:W3:Y:S08]  /*90b0*/  LDSM.16.MT88.4 R80, [R141+0x10800] ;  /* 0x010800008d50783b */ /* 0x000ef00000004200 */
[----:B------:R-:W1:Y:S01]  /*90c0*/  MUFU.EX2 R185, R185 ;  /* 0x000000b900b97308 */ /* 0x000e620000000800 */
[C---:B------:R-:W-:Y:S09]  /*90d0*/  HMMA.16816.F32.BF16 R20, R68.reuse, R88, R20 ;  /* 0x000000584414723c */ /* 0x040ff20000041814 */
[----:B------:R-:W-:Y:S01]  /*90e0*/  MUFU.EX2 R187, R187 ;  /* 0x000000bb00bb7308 */ /* 0x000fe20000000800 */
[C---:B------:R-:W-:Y:S01]  /*90f0*/  HMMA.16816.F32.BF16 R24, R68.reuse, R90, R24 ;  /* 0x0000005a4418723c */ /* 0x040fe20000041818 */
[----:B------:R-:W2:Y:S08]  /*9100*/  LDSM.16.MT88.4 R88, [R211+0x4800] ;  /* 0x00480000d358783b */ /* 0x000eb00000004200 */
        /* <DEDUP_REMOVED lines=11> */
[C---:B---3--:R-:W-:Y:S09]  /*91c0*/  HMMA.16816.F32.BF16 R44, R68.reuse, R80, R44 ;  /* 0x00000050442c723c */ /* 0x048ff2000004182c */
[----:B------:R-:W-:Y:S01]  /*91d0*/  MUFU.EX2 R175, R175 ;  /* 0x000000af00af7308 */ /* 0x000fe20000000800 */
[C---:B------:R-:W-:Y:S01]  /*91e0*/  HMMA.16816.F32.BF16 R48, R68.reuse, R82, R48 ;  /* 0x000000524430723c */ /* 0x040fe20000041830 */
[----:B------:R-:W3:Y:S08]  /*91f0*/  LDSM.16.MT88.4 R80, [R211+0x1000] ;  /* 0x00100000d350783b */ /* 0x000ef00000004200 */
[----:B------:R-:W1:Y:S01]  /*9200*/  MUFU.EX2 R180, R180 ;  /* 0x000000b400b47308 */ /* 0x000e620000000800 */
[C---:B------:R-:W-:Y:S09]  /*9210*/  HMMA.16816.F32.BF16 R52, R68.reuse, R84, R52 ;  /* 0x000000544434723c */ /* 0x040ff20000041834 */
[----:B------:R-:W-:Y:S01]  /*9220*/  MUFU.EX2 R171, R171 ;  /* 0x000000ab00ab7308 */ /* 0x000fe20000000800 */
[C---:B------:R-:W-:Y:S01]  /*9230*/  HMMA.16816.F32.BF16 R56, R68.reuse, R86, R56 ;  /* 0x000000564438723c */ /* 0x040fe20000041838 */
[----:B------:R-:W-:Y:S08]  /*9240*/  LDSM.16.MT88.4 R84, [R144+0x5000] ;  /* 0x005000009054783b */ /* 0x000ff00000004200 */
[----:B------:R-:W1:Y:S01]  /*9250*/  MUFU.EX2 R182, R182 ;  /* 0x000000b600b67308 */ /* 0x000e620000000800 */
[C---:B--2---:R-:W-:Y:S09]  /*9260*/  HMMA.16816.F32.BF16 R60, R68.reuse, R88, R60 ;  /* 0x00000058443c723c */ /* 0x044ff2000004183c */
[----:B------:R-:W-:Y:S01]  /*9270*/  MUFU.EX2 R169, R169 ;  /* 0x000000a900a97308 */ /* 0x000fe20000000800 */
[----:B------:R-:W-:Y:S01]  /*9280*/  HMMA.16816.F32.BF16 R64, R68, R90, R64 ;  /* 0x0000005a4440723c */ /* 0x000fe20000041840 */
[----:B------:R-:W-:Y:S02]  /*9290*/  LDSM.16.MT88.4 R88, [R211+0x5000] ;  /* 0x00500000d358783b */ /* 0x000fe40000004200 */
[C---:B------:R-:W-:Y:S01]  /*92a0*/  F2FP.BF16.F32.PACK_AB R68, R155.reuse, R158 ;  /* 0x0000009e9b44723e */ /* 0x040fe200000010ff */
[----:B------:R-:W-:Y:S01]  /*92b0*/  FADD.FTZ R158, R158, R99 ;  /* 0x000000639e9e7221 */ /* 0x000fe20000010000 */
[----:B------:R-:W-:Y:S04]  /*92c0*/  F2FP.BF16.F32.PACK_AB R69, R160, R161 ;  /* 0x000000a1a045723e */ /* 0x000fe800000010ff */
[----:B------:R-:W2:Y:S01]  /*92d0*/  MUFU.EX2 R184, R184 ;  /* 0x000000b800b87308 */ /* 0x000ea20000000800 */
[C---:B------:R-:W-:Y:S01]  /*92e0*/  F2FP.BF16.F32.PACK_AB R70, R162.reuse, R159 ;  /* 0x0000009fa246723e */ /* 0x040fe200000010ff */
[----:B------:R-:W-:Y:S01]  /*92f0*/  FADD.FTZ R158, R155, R158 ;  /* 0x0000009e9b9e7221 */ /* 0x000fe20000010000 */
[----:B------:R-:W-:Y:S03]  /*9300*/  F2FP.BF16.F32.PACK_AB R71, R167, R164 ;  /* 0x000000a4a747723e */ /* 0x000fe600000010ff */
[----:B------:R-:W-:Y:S04]  /*9310*/  FADD.FTZ R159, R159, R158 ;  /* 0x0000009e9f9f7221 */ /* 0x000fe80000010000 */
[----:B------:R-:W-:Y:S01]  /*9320*/  MUFU.EX2 R165, R165 ;  /* 0x000000a500a57308 */ /* 0x000fe20000000800 */
[C---:B----4-:R-:W-:Y:S03]  /*9330*/  HMMA.16816.F32.BF16 R4, R68.reuse, R72, R4 ;  /* 0x000000484404723c */ /* 0x050fe60000041804 */
[----:B------:R-:W-:Y:S06]  /*9340*/  FADD.FTZ R162, R162, R159 ;  /* 0x0000009fa2a27221 */ /* 0x000fec0000010000 */
[----:B------:R-:W4:Y:S01]  /*9350*/  MUFU.EX2 R186, R186 ;  /* 0x000000ba00ba7308 */ /* 0x000f220000000800 */
[C---:B------:R-:W-:Y:S01]  /*9360*/  HMMA.16816.F32.BF16 R8, R68.reuse, R74, R8 ;  /* 0x0000004a4408723c */ /* 0x040fe20000041808 */
[----:B------:R-:W1:Y:S08]  /*9370*/  LDSM.16.MT88.4 R72, [R146+0x11000] ;  /* 0x011000009248783b */ /* 0x000e700000004200 */
        /* <DEDUP_REMOVED lines=9> */
[----:B------:R-:W2:Y:S08]  /*9410*/  LDSM.16.MT88.4 R76, [R141+0x11000] ;  /* 0x011000008d4c783b */ /* 0x000eb00000004200 */
[----:B------:R-:W-:Y:S01]  /*9420*/  MUFU.EX2 R192, R192 ;  /* 0x000000c000c07308 */ /* 0x000fe20000000800 */
[C---:B---3--:R-:W-:Y:S09]  /*9430*/  HMMA.16816.F32.BF16 R28, R68.reuse, R80, R28 ;  /* 0x00000050441c723c */ /* 0x048ff2000004181c */
[----:B------:R-:W3:Y:S01]  /*9440*/  MUFU.EX2 R201, R201 ;  /* 0x000000c900c97308 */ /* 0x000ee20000000800 */
        /* <DEDUP_REMOVED lines=8> */
[C---:B--2---:R-:W-:Y:S09]  /*94d0*/  HMMA.16816.F32.BF16 R44, R68.reuse, R76, R44 ;  /* 0x0000004c442c723c */ /* 0x044ff2000004182c */
[----:B------:R-:W2:Y:S01]  /*94e0*/  MUFU.EX2 R198, R198 ;  /* 0x000000c600c67308 */ /* 0x000ea20000000800 */
[C---:B------:R-:W-:Y:S01]  /*94f0*/  HMMA.16816.F32.BF16 R48, R68.reuse, R78, R48 ;  /* 0x0000004e4430723c */ /* 0x040fe20000041830 */
[----:B------:R-:W3:Y:S08]  /*9500*/  LDSM.16.MT88.4 R76, [R211+0x1800] ;  /* 0x00180000d34c783b */ /* 0x000ef00000004200 */
        /* <DEDUP_REMOVED lines=19> */
[C---:B----4-:R-:W-:Y:S03]  /*9640*/  HMMA.16816.F32.BF16 R4, R68.reuse, R80, R4 ;  /* 0x000000504404723c */ /* 0x050fe60000041804 */
[----:B------:R-:W-:Y:S06]  /*9650*/  FADD.FTZ R168, R181, R168 ;  /* 0x000000a8b5a87221 */ /* 0x000fec0000010000 */
[----:B------:R-:W-:Y:S01]  /*9660*/  MUFU.EX2 R137, R137 ;  /* 0x0000008900897308 */ /* 0x000fe20000000800 */
[C---:B------:R-:W-:Y:S01]  /*9670*/  HMMA.16816.F32.BF16 R8, R68.reuse, R82, R8 ;  /* 0x000000524408723c */ /* 0x040fe20000041808 */
[----:B------:R-:W4:Y:S08]  /*9680*/  LDSM.16.MT88.4 R80, [R146+0x11800] ;  /* 0x011800009250783b */ /* 0x000f300000004200 */
[----:B------:R-:W2:Y:S01]  /*9690*/  MUFU.EX2 R154, R154 ;  /* 0x0000009a009a7308 */ /* 0x000ea20000000800 */
[C---:B------:R-:W-:Y:S08]  /*96a0*/  HMMA.16816.F32.BF16 R12, R68.reuse, R92, R12 ;  /* 0x0000005c440c723c */ /* 0x040ff0000004180c */
[C---:B------:R-:W-:Y:S01]  /*96b0*/  HMMA.16816.F32.BF16 R16, R68.reuse, R94, R16 ;  /* 0x0000005e4410723c */ /* 0x040fe20000041810 */
[----:B------:R-:W-:Y:S07]  /*96c0*/  LDSM.16.MT88.4 R92, [R141+0xe000] ;  /* 0x00e000008d5c783b */ /* 0x000fee0000004200 */
[C---:B-----5:R-:W-:Y:S08]  /*96d0*/  HMMA.16816.F32.BF16 R20, R68.reuse, R72, R20 ;  /* 0x000000484414723c */ /* 0x060ff00000041814 */
[C---:B------:R-:W-:Y:S01]  /*96e0*/  HMMA.16816.F32.BF16 R24, R68.reuse, R74, R24 ;  /* 0x0000004a4418723c */ /* 0x040fe20000041818 */
[----:B------:R-:W5:Y:S07]  /*96f0*/  LDSM.16.MT88.4 R72, [R141+0x11800] ;  /* 0x011800008d48783b */ /* 0x000f6e0000004200 */
[C---:B---3--:R-:W-:Y:S08]  /*9700*/  HMMA.16816.F32.BF16 R28, R68.reuse, R76, R28 ;  /* 0x0000004c441c723c */ /* 0x048ff0000004181c */
[C---:B------:R-:W-:Y:S01]  /*9710*/  HMMA.16816.F32.BF16 R32, R68.reuse, R78, R32 ;  /* 0x0000004e4420723c */ /* 0x040fe20000041820 */
[----:B------:R-:W3:Y:S07]  /*9720*/  LDSM.16.MT88.4 R76, [R146+0xe000] ;  /* 0x00e00000924c783b */ /* 0x000eee0000004200 */
        /* <DEDUP_REMOVED lines=19> */
[C---:B---3--:R-:W-:Y:S03]  /*9860*/  HMMA.16816.F32.BF16 R4, R68.reuse, R76, R4 ;  /* 0x0000004c4404723c */ /* 0x048fe60000041804 */
[----:B------:R-:W-:Y:S05]  /*9870*/  FADD.FTZ R178, R178, R177 ;  /* 0x000000b1b2b27221 */ /* 0x000fea0000010000 */
        /* <DEDUP_REMOVED lines=58> */
[C---:B-1----:R-:W-:Y:S01]  /*9c20*/  F2FP.BF16.F32.PACK_AB R70, R199.reuse, R196 ;  /* 0x000000c4c746723e */ /* 0x042fe200000010ff */
[----:B------:R-:W-:Y:S01]  /*9c30*/  FADD.FTZ R157, R190, R157 ;  /* 0x0000009dbe9d7221 */ /* 0x000fe20000010000 */
[----:B--2---:R-:W-:Y:S03]  /*9c40*/  F2FP.BF16.F32.PACK_AB R71, R198, R197 ;  /* 0x000000c5c647723e */ /* 0x004fe600000010ff */
        /* <DEDUP_REMOVED lines=10> */
[----:B------:R-:W2:Y:S07]  /*9cf0*/  LDSM.16.MT88.4 R72, [R141+0x13000] ;  /* 0x013000008d48783b */ /* 0x000eae0000004200 */
[C---:B---3--:R-:W-:Y:S08]  /*9d00*/  HMMA.16816.F32.BF16 R28, R68.reuse, R76, R28 ;  /* 0x0000004c441c723c */ /* 0x048ff0000004181c */
[C---:B------:R-:W-:Y:S01]  /*9d10*/  HMMA.16816.F32.BF16 R32, R68.reuse, R78, R32 ;  /* 0x0000004e4420723c */ /* 0x040fe20000041820 */
[----:B------:R-:W-:Y:S07]  /*9d20*/  LDSM.16.MT88.4 R76, [R144+0x7800] ;  /* 0x00780000904c783b */ /* 0x000fee0000004200 */
[C---:B-1----:R-:W-:Y:S08]  /*9d30*/  HMMA.16816.F32.BF16 R36, R68.reuse, R80, R36 ;  /* 0x000000504424723c */ /* 0x042ff00000041824 */
[C---:B------:R-:W-:Y:S08]  /*9d40*/  HMMA.16816.F32.BF16 R40, R68.reuse, R82, R40 ;  /* 0x000000524428723c */ /* 0x040ff00000041828 */
[C---:B--2---:R-:W-:Y:S08]  /*9d50*/  HMMA.16816.F32.BF16 R44, R68.reuse, R72, R44 ;  /* 0x00000048442c723c */ /* 0x044ff0000004182c */
        /* <DEDUP_REMOVED lines=47> */
[C---:B--2---:R-:W-:Y:S03]  /*a050*/  HMMA.16816.F32.BF16 R88, R68.reuse, R84, R44 ;  /* 0x000000544458723c */ /* 0x044fe6000004182c */
[----:B------:R-:W-:Y:S04]  /*a060*/  FADD.FTZ R139, R139, R198 ;  /* 0x000000c68b8b7221 */ /* 0x000fe80000010000 */
[----:B------:R-:W-:Y:S01]  /*a070*/  FADD.FTZ R138, R138, R139 ;  /* 0x0000008b8a8a7221 */ /* 0x000fe20000010000 */
[C---:B------:R-:W-:Y:S03]  /*a080*/  HMMA.16816.F32.BF16 R84, R68.reuse, R86, R48 ;  /* 0x000000564454723c */ /* 0x040fe60000041830 */
[----:B------:R-:W-:Y:S04]  /*a090*/  FADD.FTZ R137, R137, R138 ;  /* 0x0000008a89897221 */ /* 0x000fe80000010000 */
[----:B------:R-:W-:Y:S01]  /*a0a0*/  FADD.FTZ R243, R154, R137 ;  /* 0x000000899af37221 */ /* 0x000fe20000010000 */
[C---:B------:R-:W-:Y:S08]  /*a0b0*/  HMMA.16816.F32.BF16 R80, R68.reuse, R76, R52 ;  /* 0x0000004c4450723c */ /* 0x040ff00000041834 */
[C---:B------:R-:W-:Y:S08]  /*a0c0*/  HMMA.16816.F32.BF16 R76, R68.reuse, R78, R56 ;  /* 0x0000004e444c723c */ /* 0x040ff00000041838 */
[C---:B-1----:R-:W-:Y:S08]  /*a0d0*/  HMMA.16816.F32.BF16 R72, R68.reuse, R4, R60 ;  /* 0x000000044448723c */ /* 0x042ff0000004183c */
[----:B------:R-:W-:Y:S01]  /*a0e0*/  HMMA.16816.F32.BF16 R68, R68, R6, R64 ;  /* 0x000000064444723c */ /* 0x000fe20000041840 */
[----:B------:R-:W-:Y:S08]  /*a0f0*/  @!UPT UIADD3 URZ, UPT, UPT, URZ, URZ, URZ ;  /* 0x000000fffffff290 */ /* 0x000ff0000fffe0ff */
[----:B------:R-:W-:Y:S11]  /*a100*/  @P0 BRA `(.L_x_3734) ;  /* 0xffffffb800140947 */ /* 0x000ff6000383ffff */
.L_x_3727:
        /* <DEDUP_REMOVED lines=11> */
.L_x_3742:
        /* <DEDUP_REMOVED lines=228> */
.L_x_3737:
[----:B------:R-:W-:Y:S05]  /*b000*/  BSYNC.RECONVERGENT B0 ;  /* 0x0000000000007941 */ /* 0x000fea0003800200 */
.L_x_3736:
        /* <DEDUP_REMOVED lines=12> */
[----:B-1----:R-:W-:Y:S05]  /*b0d0*/  RET.REL.NODEC R228 `(_ZN5flash24flash_fwd_splitkv_kernelI23Flash_fwd_kernel_traitsILi128ELi64ELi128ELi4ELb0ELb0EN7cutlass10bfloat16_tE19Flash_kernel_traitsILi128ELi64ELi128ELi4ES3_EELb0ELb0ELb0ELb1ELb1ELb1ELb0ELb0EEEvNS_16Flash_fwd_paramsE) ;  /* 0xffffff4ce4c87950 */ /* 0x002fea0003c3ffff */
.L_x_3735:
[----:B------:R-:W-:Y:S01]  /*b0e0*/  MOV R5, 0x2 ;  /* 0x0000000200057802 */ /* 0x000fe20000000f00 */
[----:B------:R-:W-:Y:S01]  /*b0f0*/  IMAD.MOV.U32 R0, RZ, RZ, 0x1f ;  /* 0x0000001fff007424 */ /* 0x000fe200078e00ff */
[----:B------:R-:W-:-:S07]  /*b100*/  MOV R4, 0xffffffff ;  /* 0xffffffff00047802 */ /* 0x000fce0000000f00 */
[----:B-1---5:R-:W-:Y:S05]  /*b110*/  WARPSYNC.COLLECTIVE R4, `(.L_x_3738) ;  /* 0x0000000004087348 */ /* 0x022fea0003c00000 */
[----:B------:R2:W3:Y:S02]  /*b120*/  SHFL.BFLY P0, R10, R245, R5, R0 ;  /* 0x0c000005f50a7389 */ /* 0x0004e40000000000 */
[----:B-123-5:R-:W-:Y:S05]  /*b130*/  ENDCOLLECTIVE ;  /* 0x000000000000791b */ /* 0x02efea0003800000 */
.L_x_3738:
[----:B------:R-:W-:Y:S02]  /*b140*/  IMAD.MOV.U32 R8, RZ, RZ, R10 ;  /* 0x000000ffff087224 */ /* 0x000fe400078e000a */
[----:B------:R-:W-:Y:S02]  /*b150*/  IMAD.MOV.U32 R5, RZ, RZ, 0x1 ;  /* 0x00000001ff057424 */ /* 0x000fe400078e00ff */
[----:B------:R-:W-:-:S05]  /*b160*/  FADD.FTZ R8, R8, R245 ;  /* 0x000000f508087221 */ /* 0x000fca0000010000 */
[----:B------:R-:W-:-:S07]  /*b170*/  MOV R245, R8 ;  /* 0x0000000800f57202 */ /* 0x000fce0000000f00 */
[----:B------:R-:W-:Y:S05]  /*b180*/  WARPSYNC.COLLECTIVE R4, `(.L_x_3739) ;  /* 0x0000000004087348 */ /* 0x000fea0003c00000 */
[----:B------:R1:W2:Y:S02]  /*b190*/  SHFL.BFLY P0, R10, R245, R5, R0 ;  /* 0x0c000005f50a7389 */ /* 0x0002a40000000000 */
[----:B-12---:R-:W-:Y:S05]  /*b1a0*/  ENDCOLLECTIVE ;  /* 0x000000000000791b */ /* 0x006fea0003800000 */
.L_x_3739:
[----:B------:R-:W-:Y:S01]  /*b1b0*/  MOV R245, R243 ;  /* 0x000000f300f57202 */ /* 0x000fe20000000f00 */
[----:B------:R-:W-:Y:S01]  /*b1c0*/  IMAD.MOV.U32 R5, RZ, RZ, 0x2 ;  /* 0x00000002ff057424 */ /* 0x000fe200078e00ff */
[----:B------:R-:W-:-:S07]  /*b1d0*/  MOV R7, R10 ;  /* 0x0000000a00077202 */ /* 0x000fce0000000f00 */
[----:B------:R-:W-:Y:S05]  /*b1e0*/  WARPSYNC.COLLECTIVE R4, `(.L_x_3740) ;  /* 0x0000000004087348 */ /* 0x000fea0003c00000 */
[----:B------:R1:W2:Y:S02]  /*b1f0*/  SHFL.BFLY P0, R10, R245, R5, R0 ;  /* 0x0c000005f50a7389 */ /* 0x0002a40000000000 */
[----:B-12---:R-:W-:Y:S05]  /*b200*/  ENDCOLLECTIVE ;  /* 0x000000000000791b */ /* 0x006fea0003800000 */
.L_x_3740:
[----:B------:R-:W-:Y:S01]  /*b210*/  FADD.FTZ R7, R8, R7 ;  /* 0x0000000708077221 */ /* 0x000fe20000010000 */
[----:B------:R-:W-:Y:S01]  /*b220*/  FADD.FTZ R9, R10, R243 ;  /* 0x000000f30a097221 */ /* 0x000fe20000010000 */
[----:B------:R-:W-:-:S04]  /*b230*/  MOV R5, 0x1 ;  /* 0x0000000100057802 */ /* 0x000fc80000000f00 */
[----:B------:R-:W-:-:S07]  /*b240*/  MOV R245, R9 ;  /* 0x0000000900f57202 */ /* 0x000fce0000000f00 */
[----:B------:R-:W-:Y:S05]  /*b250*/  WARPSYNC.COLLECTIVE R4, `(.L_x_3741) ;  /* 0x0000000004087348 */ /* 0x000fea0003c00000 */
[----:B------:R1:W2:Y:S02]  /*b260*/  SHFL.BFLY P0, R10, R245, R5, R0 ;  /* 0x0c000005f50a7389 */ /* 0x0002a40000000000 */
[----:B-12---:R-:W-:Y:S05]  /*b270*/  ENDCOLLECTIVE ;  /* 0x000000000000791b */ /* 0x006fea0003800000 */
.L_x_3741:
[----:B------:R-:W-:Y:S05]  /*b280*/  BRA `(.L_x_3742) ;  /* 0xffffffec00cc7947 */ /* 0x000fea000383ffff */
.L_x_3743:
        /* <DEDUP_REMOVED lines=15> */
.L_x_14883:


//--------------------- .text._ZN5flash24flash_fwd_splitkv_kernelI23Flash_fwd_kernel_traitsILi128ELi64ELi128ELi4ELb0ELb0EN7cutlass10bfloat16_tE19Flash_kernel_traitsILi128ELi64ELi128ELi4ES3_EELb0ELb0ELb1ELb0ELb0ELb0ELb0ELb0EEEvNS_16Flash_fwd_paramsE --------------------------
	.section	.text._ZN5flash24flash_fwd_splitkv_kernelI23Flash_fwd_kernel_traitsILi128ELi64ELi128ELi4ELb0ELb0EN7cutlass10bfloat16_tE19Flash_kernel_traitsILi128ELi64ELi128ELi4ES3_EELb0ELb0ELb1ELb0ELb0ELb0ELb0ELb0EEEvNS_16Flash_fwd_paramsE,"ax",@progbits
	.align	128
        .global         _ZN5flash24flash_fwd_splitkv_kernelI23Flash_fwd_kernel_traitsILi128ELi64ELi128ELi4ELb0ELb0EN7cutlass10bfloat16_tE19Flash_kernel_traitsILi128ELi64ELi128ELi4ES3_EELb0ELb0ELb1ELb0ELb0ELb0ELb0ELb0EEEvNS_16Flash_fwd_paramsE
        .type           _ZN5flash24flash_fwd_splitkv_kernelI23Flash_fwd_kernel_traitsILi128ELi64ELi128ELi4ELb0ELb0EN7cutlass10bfloat16_tE19Flash_kernel_traitsILi128ELi64ELi128ELi4ES3_EELb0ELb0ELb1ELb0ELb0ELb0ELb0ELb0EEEvNS_16Flash_fwd_paramsE,@function
        .size           _ZN5flash24flash_fwd_splitkv_kernelI23Flash_fwd_kernel_traitsILi128ELi64ELi128ELi4ELb0ELb0EN7cutlass10bfloat16_tE19Flash_kernel_traitsILi128ELi64ELi128ELi4ES3_EELb0ELb0ELb1ELb0ELb0ELb0ELb0ELb0EEEvNS_16Flash_fwd_paramsE,(.L_x_14884 - _ZN5flash24flash_fwd_splitkv_kernelI23Flash_fwd_kernel_traitsILi128ELi64ELi128ELi4ELb0ELb0EN7cutlass10bfloat16_tE19Flash_kernel_traitsILi128ELi64ELi128ELi4ES3_EELb0ELb0ELb1ELb0ELb0ELb0ELb0ELb0EEEvNS_16Flash_fwd_paramsE)
        .other          _ZN5flash24flash_fwd_splitkv_kernelI23Flash_fwd_kernel_traitsILi128ELi64ELi128ELi4ELb0ELb0EN7cutlass10bfloat16_tE19Flash_kernel_traitsILi128ELi64ELi128ELi4ES3_EELb0ELb0ELb1ELb0ELb0ELb0ELb0ELb0EEEvNS_16Flash_fwd_paramsE,@"STO_CUDA_ENTRY STV_DEFAULT"
_ZN5flash24flash_fwd_splitkv_kernelI23Flash_fwd_kernel_traitsILi128ELi64ELi128ELi4ELb0ELb0EN7cutlass10bfloat16_tE19Flash_kernel_traitsILi128ELi64ELi128ELi4ES3_EELb0ELb0ELb1ELb0ELb0ELb0ELb0ELb0EEEvNS_16Flash_fwd_paramsE:
.text._ZN5flash24flash_fwd_splitkv_kernelI23Flash_fwd_kernel_traitsILi128ELi64ELi128ELi4ELb0ELb0EN7cutlass10bfloat16_tE19Flash_kernel_traitsILi128ELi64ELi128ELi4ES3_EELb0ELb0ELb1ELb0ELb0ELb0ELb0ELb0EEEvNS_16Flash_fwd_paramsE:
[----:B------:R-:W-:Y:S01]  /*0000*/  LDC R1, c[0x0][0x37c] ;  /* 0x0000df00ff017b82 */ /* 0x000fe20000000800 */
[----:B------:R-:W1:Y:S07]  /*0010*/  S2R R219, SR_CTAID.X ;  /* 0x0000000000db7919 */ /* 0x000e6e0000002500 */
[----:B------:R-:W2:Y:S01]  /*0020*/  LDC.64 R2, c[0x0][0x348] ;  /* 0x0000d200ff027b82 */ /* 0x000ea20000000a00 */
[----:B------:R-:W-:Y:S01]  /*0030*/  BSSY.RECONVERGENT B2, `(.L_x_3744) ;  /* 0x0000005000027945 */ /* 0x000fe20003800200 */
[----:B------:R-:W-:Y:S01]  /*0040*/  MOV R216, 0x80 ;  /* 0x0000008000d87802 */ /* 0x000fe20000000f00 */
[----:B------:R-:W3:Y:S01]  /*0050*/  S2R R217, SR_CTAID.Y ;  /* 0x0000000000d97919 */ /* 0x000ee20000002600 */
[----:B------:R-:W4:Y:S05]  /*0060*/  S2R R218, SR_CTAID.Z ;  /* 0x0000000000da7919 */ /* 0x000f2a0000002700 */
[----:B-1234-:R-:W-:Y:S05]  /*0070*/  CALL.REL.NOINC `($_ZN5flash24flash_fwd_splitkv_kernelI23Flash_fwd_kernel_traitsILi128ELi64ELi128ELi4ELb0ELb0EN7cutlass10bfloat16_tE19Flash_kernel_traitsILi128ELi64ELi128ELi4ES3_EELb0ELb0ELb1ELb0ELb0ELb0ELb0ELb0EEEvNS_16Flash_fwd_paramsE$_ZN5flash30compute_attn_1rowblock_splitkvI23Flash_fwd_kernel_traitsILi128ELi64ELi128ELi4ELb0ELb0EN7cutlass10bfloat16_tE19Flash_kernel_traitsILi128ELi64ELi128ELi4ES3_EELb0ELb0ELb1ELb0ELb0ELb0ELb0ELb0ENS_16Flash_fwd_paramsEEEvRKT8_iiiii) ;  /* 0x0000000000087944 */ /* 0x01efea0003c00000 */
[----:B------:R-:W-:Y:S05]  /*0080*/  BSYNC.RECONVERGENT B2 ;  /* 0x0000000000027941 */ /* 0x000fea0003800200 */
.L_x_3744:
[----:B------:R-:W-:Y:S05]  /*0090*/  EXIT ;  /* 0x000000000000794d */ /* 0x000fea0003800000 */
        .type           $_ZN5flash24flash_fwd_splitkv_kernelI23Flash_fwd_kernel_traitsILi128ELi64ELi128ELi4ELb0ELb0EN7cutlass10bfloat16_tE19Flash_kernel_traitsILi128ELi64ELi128ELi4ES3_EELb0ELb0ELb1ELb0ELb0ELb0ELb0ELb0EEEvNS_16Flash_fwd_paramsE$_ZN5flash30compute_attn_1rowblock_splitkvI23Flash_fwd_kernel_traitsILi128ELi64ELi128ELi4ELb0ELb0EN7cutlass10bfloat16_tE19Flash_kernel_traitsILi128ELi64ELi128ELi4ES3_EELb0ELb0ELb1ELb0ELb0ELb0ELb0ELb0ENS_16Flash_fwd_paramsEEEvRKT8_iiiii,@function
        .size           $_ZN5flash24flash_fwd_splitkv_kernelI23Flash_fwd_kernel_traitsILi128ELi64ELi128ELi4ELb0ELb0EN7cutlass10bfloat16_tE19Flash_kernel_traitsILi128ELi64ELi128ELi4ES3_EELb0ELb0ELb1ELb0ELb0ELb0ELb0ELb0EEEvNS_16Flash_fwd_paramsE$_ZN5flash30compute_attn_1rowblock_splitkvI23Flash_fwd_kernel_traitsILi128ELi64ELi128ELi4ELb0ELb0EN7cutlass10bfloat16_tE19Flash_kernel_traitsILi128ELi64ELi128ELi4ES3_EELb0ELb0ELb1ELb0ELb0ELb0ELb0ELb0ENS_16Flash_fwd_paramsEEEvRKT8_iiiii,(.L_x_14884 - $_ZN5flash24flash_fwd_splitkv_kernelI23Flash_fwd_kernel_traitsILi128ELi64ELi128ELi4ELb0ELb0EN7cutlass10bfloat16_tE19Flash_kernel_traitsILi128ELi64ELi128ELi4ES3_EELb0ELb0ELb1ELb0ELb0ELb0ELb0ELb0EEEvNS_16Flash_fwd_paramsE$_ZN5flash30compute_attn_1rowblock_splitkvI23Flash_fwd_kernel_traitsILi128ELi64ELi128ELi4ELb0ELb0EN7cutlass10bfloat16_tE19Flash_kernel_traitsILi128ELi64ELi128ELi4ES3_EELb0ELb0ELb1ELb0ELb0ELb0ELb0ELb0ENS_16Flash_fwd_paramsEEEvRKT8_iiiii)
$_ZN5flash24flash_fwd_splitkv_kernelI23Flash_fwd_kernel_traitsILi128ELi64ELi128ELi4ELb0ELb0EN7cutlass10bfloat16_tE19Flash_kernel_traitsILi128ELi64ELi128ELi4ES3_EELb0ELb0ELb1ELb0ELb0ELb0ELb0ELb0EEEvNS_16Flash_fwd_paramsE$_ZN5flash30compute_attn_1rowblock_splitkvI23Flash_fwd_kernel_traitsILi128ELi64ELi128ELi4ELb0ELb0EN7cutlass10bfloat16_tE19Flash_kernel_traitsILi128ELi64ELi128ELi4ES3_EELb0ELb0ELb1ELb0ELb0ELb0ELb0ELb0ENS_16Flash_fwd_paramsEEEvRKT8_iiiii:
        /* <DEDUP_REMOVED lines=38> */
.L_x_3746:
[----:B------:R-:W-:Y:S05]  /*0300*/  BSYNC.RECONVERGENT B0 ;  /* 0x0000000000007941 */ /* 0x000fea0003800200 */
.L_x_3745:
[----:B------:R-:W-:Y:S04]  /*0310*/  BSSY.RECONVERGENT B0, `(.L_x_3747) ;  /* 0x0000007000007945 */ /* 0x000fe80003800200 */
[----:B------:R-:W-:Y:S05]  /*0320*/  @!P3 BRA `(.L_x_3748) ;  /* 0x000000000014b947 */ /* 0x000fea0003800000 */
[----:B------:R-:W3:Y:S02]  /*0330*/  LD.E.U8 R5, desc[UR4][R2.64+0x1b2] ;  /* 0x0001b20402057980 */ /* 0x000ee4000c101100 */
[----:B---3--:R-:W-:-:S13]  /*0340*/  ISETP.NE.AND P1, PT, R5, RZ, PT ;  /* 0x000000ff0500720c */ /* 0x008fda0003f25270 */
[----:B------:R-:W3:Y:S02]  /*0350*/  @P1 LD.E R12, desc[UR4][R14.64+0x4] ;  /* 0x000004040e0c1980 */ /* 0x000ee4000c101900 */
[----:B---3-5:R-:W-:-:S06]  /*0360*/  @P1 IADD3 R33, PT, PT, R12, -R11, RZ ;  /* 0x8000000b0c211210 */ /* 0x028fcc0007ffe0ff */
[----:B------:R3:W5:Y:S02]  /*0370*/  @!P1 LD.E R33, desc[UR4][R14.64] ;  /* 0x000000040e219980 */ /* 0x000764000c101900 */
.L_x_3748:
[----:B------:R-:W-:Y:S05]  /*0380*/  BSYNC.RECONVERGENT B0 ;  /* 0x0000000000007941 */ /* 0x000fea0003800200 */
.L_x_3747:
        /* <DEDUP_REMOVED lines=8> */
.L_x_3750:
[----:B------:R-:W4:Y:S01]  /*0410*/  LD.E.64 R6, desc[UR4][R2.64+0x108] ;  /* 0x0001080402067980 */ /* 0x000f22000c101b00 */
[----:B------:R-:W-:Y:S01]  /*0420*/  BSSY.RECONVERGENT B0, `(.L_x_3752) ;  /* 0x0000006000007945 */ /* 0x000fe20003800200 */
[----:B------:R-:W-:Y:S01]  /*0430*/  IMAD.MOV.U32 R5, RZ, RZ, RZ ;  /* 0x000000ffff057224 */ /* 0x000fe200078e00ff */
[----:B----4-:R-:W-:-:S04]  /*0440*/  ISETP.NE.U32.AND P0, PT, R6, RZ, PT ;  /* 0x000000ff0600720c */ /* 0x010fc80003f05070 */
[----:B------:R-:W-:-:S13]  /*0450*/  ISETP.NE.AND.EX P0, PT, R7, RZ, PT, P0 ;  /* 0x000000ff0700720c */ /* 0x000fda0003f05300 */
[----:B------:R-:W-:Y:S05]  /*0460*/  @!P0 BRA `(.L_x_3753) ;  /* 0x0000000000048947 */ /* 0x000fea0003800000 */
[----:B------:R4:W5:Y:S02]  /*0470*/  LD.E R5, desc[UR4][R2.64+0xbc] ;  /* 0x0000bc0402057980 */ /* 0x000964000c101900 */
.L_x_3753:
[----:B------:R-:W-:Y:S05]  /*0480*/  BSYNC.RECONVERGENT B0 ;  /* 0x0000000000007941 */ /* 0x000fea0003800200 */
.L_x_3752:
[----:B-----5:R-:W-:Y:S02]  /*0490*/  IADD3 R33, PT, PT, R5, R33, -R10 ;  /* 0x0000002105217210 */ /* 0x020fe40007ffe80a */
.L_x_3751:
[----:B------:R-:W-:Y:S05]  /*04a0*/  BSYNC.RECONVERGENT B1 ;  /* 0x0000000000017941 */ /* 0x000fea0003800200 */
.L_x_3749:
[----:B------:R-:W-:Y:S01]  /*04b0*/  IMAD.SHL.U32 R210, R219, 0x40, RZ ;  /* 0x00000040dbd27824 */ /* 0x000fe200078e00ff */
[----:B------:R-:W-:Y:S01]  /*04c0*/  MOV R6, R216 ;  /* 0x000000d800067202 */ /* 0x000fe20000000f00 */
[----:B------:R-:W-:-:S03]  /*04d0*/  IMAD.MOV.U32 R7, RZ, RZ, 0x0 ;  /* 0x00000000ff077424 */ /* 0x000fc600078e00ff */
[----:B------:R-:W-:-:S13]  /*04e0*/  ISETP.GT.AND P0, PT, R35, R210, PT ;  /* 0x000000d22300720c */ /* 0x000fda0003f04270 */
[----:B-1234-:R-:W-:Y:S05]  /*04f0*/  @!P0 RET.REL.NODEC R6 `(_ZN5flash24flash_fwd_splitkv_kernelI23Flash_fwd_kernel_traitsILi128ELi64ELi128ELi4ELb0ELb0EN7cutlass10bfloat16_tE19Flash_kernel_traitsILi128ELi64ELi128ELi4ES3_EELb0ELb0ELb1ELb0ELb0ELb0ELb0ELb0EEEvNS_16Flash_fwd_paramsE) ;  /* 0xfffffff806c08950 */ /* 0x01efea0003c3ffff */
        /* <DEDUP_REMOVED lines=21> */
[----:B------:R-:W-:Y:S02]  /*0650*/  LOP3.LUT R12, R12, 0x38, RZ, 0xc0, !PT ;  /* 0x000000380c0c7812 */ /* 0x000fe400078ec0ff */
[----:B------:R-:W5:Y:S04]  /*0660*/  LD.E.64 R6, desc[UR4][R2.64+0xa0] ;  /* 0x0000a00402067980 */ /* 0x000f68000c101b00 */
[----:B------:R-:W5:Y:S04]  /*0670*/  LD.E R0, desc[UR4][R2.64+0xc0] ;  /* 0x0000c00402007980 */ /* 0x000f68000c101900 */
[----:B------:R1:W5:Y:S01]  /*0680*/  LD.E.64 R16, desc[UR4][R2.64+0x70] ;  /* 0x0000700402107980 */ /* 0x000362000c101b00 */
[----:B------:R-:W-:Y:S01]  /*0690*/  ISETP.NE.AND P6, PT, R12, RZ, PT ;  /* 0x000000ff0c00720c */ /* 0x000fe20003fc5270 */
[----:B------:R-:W-:Y:S01]  /*06a0*/  BSSY.RECONVERGENT B0, `(.L_x_3755) ;  /* 0x0000023000007945 */ /* 0x000fe20003800200 */
[----:B-1----:R-:W-:Y:S01]  /*06b0*/  IMAD.IADD R2, R35, 0x1, -R210 ;  /* 0x0000000123027824 */ /* 0x002fe200078e0ad2 */
[----:B------:R-:W-:-:S04]  /*06c0*/  SHF.R.U32.HI R3, RZ, 0x3, R198 ;  /* 0x00000003ff037819 */ /* 0x000fc800000116c6 */
[----:B------:R-:W-:Y:S01]  /*06d0*/  ISETP.GE.AND P2, PT, R3, R2, PT ;  /* 0x000000020300720c */ /* 0x000fe20003f46270 */
        /* <DEDUP_REMOVED lines=31> */
.L_x_3756:
[----:B------:R-:W-:Y:S05]  /*08d0*/  BSYNC.RECONVERGENT B0 ;  /* 0x0000000000007941 */ /* 0x000fea0003800200 */
.L_x_3755:
        /* <DEDUP_REMOVED lines=17> */
.L_x_3758:
[----:B------:R-:W-:Y:S05]  /*09f0*/  BSYNC.RECONVERGENT B0 ;  /* 0x0000000000007941 */ /* 0x000fea0003800200 */
.L_x_3757:
        /* <DEDUP_REMOVED lines=20> */
.L_x_3760:
[----:B------:R-:W-:Y:S05]  /*0b40*/  BSYNC.RECONVERGENT B0 ;  /* 0x0000000000007941 */ /* 0x000fea0003800200 */
.L_x_3759:
        /* <DEDUP_REMOVED lines=25> */
.L_x_3762:
[----:B------:R-:W-:Y:S05]  /*0ce0*/  BSYNC.RECONVERGENT B0 ;  /* 0x0000000000007941 */ /* 0x000fea0003800200 */
.L_x_3761:
[----:B------:R-:W-:Y:S01]  /*0cf0*/  MOV R217, 0x0 ;  /* 0x0000000000d97802 */ /* 0x000fe20000000f00 */
[----:B------:R-:W-:Y:S04]  /*0d00*/  @!P5 ST.E desc[UR4][R10.64], R5 ;  /* 0x000000050a00d985 */ /* 0x000fe8000c101904 */
[----:B------:R-:W-:Y:S04]  /*0d10*/  @!P4 ST.E desc[UR4][R10.64+0x40], R4 ;  /* 0x000040040a00c985 */ /* 0x000fe8000c101904 */
[----:B------:R1:W-:Y:S02]  /*0d20*/  @!P3 ST.E desc[UR4][R10.64+0x80], R2 ;  /* 0x000080020a00b985 */ /* 0x0003e4000c101904 */
[----:B-12---:R-:W-:Y:S05]  /*0d30*/  @P6 RET.REL.NODEC R216 `(_ZN5flash24flash_fwd_splitkv_kernelI23Flash_fwd_kernel_traitsILi128ELi64ELi128ELi4ELb0ELb0EN7cutlass10bfloat16_tE19Flash_kernel_traitsILi128ELi64ELi128ELi4ES3_EELb0ELb0ELb1ELb0ELb0ELb0ELb0ELb0EEEvNS_16Flash_fwd_paramsE) ;  /* 0xfffffff0d8b06950 */ /* 0x006fea0003c3ffff */
[----:B------:R-:W-:Y:S02]  /*0d40*/  MOV R3, 0x7f800000 ;  /* 0x7f80000000037802 */ /* 0x000fe40000000f00 */
[----:B------:R-:W-:-:S03]  /*0d50*/  MOV R217, 0x0 ;  /* 0x0000000000d97802 */ /* 0x000fc60000000f00 */
[----:B------:R1:W-:Y:S02]  /*0d60*/  ST.E desc[UR4][R10.64+0xc0], R3 ;  /* 0x0000c0030a007985 */ /* 0x0003e4000c101904 */
[----:B-1----:R-:W-:Y:S05]  /*0d70*/  RET.REL.NODEC R216 `(_ZN5flash24flash_fwd_splitkv_kernelI23Flash_fwd_kernel_traitsILi128ELi64ELi128ELi4ELb0ELb0EN7cutlass10bfloat16_tE19Flash_kernel_traitsILi128ELi64ELi128ELi4ES3_EELb0ELb0ELb1ELb0ELb0ELb0ELb0ELb0EEEvNS_16Flash_fwd_paramsE) ;  /* 0xfffffff0d8a07950 */ /* 0x002fea0003c3ffff */
.L_x_3754:
        /* <DEDUP_REMOVED lines=13> */
[----:B-----5:R-:W3:Y:S01]  /*0e50*/  LD.E.64 R8, desc[UR4][R2.64+0x168] ;  /* 0x0001680402087980 */ /* 0x020ee2000c101b00 */
        /* <DEDUP_REMOVED lines=34> */
[----:B------:R-:W-:Y:S01]  /*1080*/  LEA R226, P0, R4, R230, 0x2 ;  /* 0x000000e604e27211 */ /* 0x000fe200078010ff */
[----:B------:R-:W-:-:S03]  /*1090*/  IMAD.IADD R227, R5, 0x1, R0 ;  /* 0x0000000105e37824 */ /* 0x000fc600078e0200 */
[----:B------:R-:W-:Y:S02]  /*10a0*/  MOV R8, R7 ;  /* 0x0000000700087202 */ /* 0x000fe40000000f00 */
[----:B------:R-:W-:Y:S02]  /*10b0*/  LEA.HI.X R227, R4, R231, R227, 0x2, P0 ;  /* 0x000000e704e37211 */ /* 0x000fe400000f14e3 */
[----:B------:R-:W-:Y:S02]  /*10c0*/  @!P1 IADD3 R8, PT, PT, -R8, RZ, RZ ;  /* 0x000000ff08089210 */ /* 0x000fe40007ffe1ff */
        /* <DEDUP_REMOVED lines=42> */
[----:B--2---:R-:W-:Y:S02]  /*1370*/  IMAD R4, R13, R0, RZ ;  /* 0x000000000d047224 */ /* 0x004fe400078e02ff */
[----:B------:R-:W-:-:S04]  /*1380*/  IMAD.WIDE.U32 R40, R7, R16, R10 ;  /* 0x0000001007287225 */ /* 0x000fc800078e000a */
[----:B------:R-:W-:-:S04]  /*1390*/  IMAD.WIDE.U32 R10, R12, R0, RZ ;  /* 0x000000000c0a7225 */ /* 0x000fc800078e00ff */
[----:B------:R-:W-:Y:S02]  /*13a0*/  IMAD R6, R16, R6, R9 ;  /* 0x0000000610067224 */ /* 0x000fe400078e0209 */
[----:B------:R-:W-:Y:S01]  /*13b0*/  IMAD R4, R12, R5, R4 ;  /* 0x000000050c047224 */ /* 0x000fe200078e0204 */
[----:B------:R-:W-:Y:S01]  /*13c0*/  MOV R12, R10 ;  /* 0x0000000a000c7202 */ /* 0x000fe20000000f00 */
[----:B------:R-:W-:Y:S02]  /*13d0*/  IMAD.IADD R0, R41, 0x1, R6 ;  /* 0x0000000129007824 */ /* 0x000fe400078e0206 */
[----:B------:R-:W-:Y:S01]  /*13e0*/  IMAD.IADD R10, R11, 0x1, R4 ;  /* 0x000000010b0a7824 */ /* 0x000fe200078e0204 */
[----:B------:R-:W-:Y:S05]  /*13f0*/  BRA `(.L_x_3765) ;  /* 0x00000004003c7947 */ /* 0x000fea0003800000 */
.L_x_3764:
        /* <DEDUP_REMOVED lines=54> */
[----:B------:R-:W-:Y:S01]  /*1760*/  IMAD R4, R207, R223, RZ ;  /* 0x000000dfcf047224 */ /* 0x000fe200078e02ff */
[----:B------:R-:W-:Y:S01]  /*1770*/  @!P1 LOP3.LUT R8, RZ, R19, RZ, 0x33, !PT ;  /* 0x00000013ff089212 */ /* 0x000fe200078e33ff */
[----:B------:R-:W-:Y:S02]  /*1780*/  @!P2 IMAD R0, R5, R208, R0 ;  /* 0x000000d00500a224 */ /* 0x000fe400078e0200 */
[----:B------:R-:W-:Y:S01]  /*1790*/  @!P2 IMAD.WIDE.U32 R6, R208, R10, RZ ;  /* 0x0000000ad006a225 */ /* 0x000fe200078e00ff */
[----:B------:R-:W-:-:S03]  /*17a0*/  @!P2 SHF.R.S32.HI R5, RZ, 0x1f, R9 ;  /* 0x0000001fff05a819 */ /* 0x000fc60000011409 */
[----:B------:R-:W-:Y:S01]  /*17b0*/  IMAD.IADD R17, R17, 0x1, R4 ;  /* 0x0000000111117824 */ /* 0x000fe200078e0204 */
[----:B------:R-:W-:Y:S01]  /*17c0*/  @!P2 MOV R20, R6 ;  /* 0x000000060014a202 */ /* 0x000fe20000000f00 */
[----:B------:R-:W-:Y:S01]  /*17d0*/  @!P2 IMAD.IADD R21, R7, 0x1, R0 ;  /* 0x000000010715a824 */ /* 0x000fe200078e0200 */
[----:B------:R-:W-:Y:S01]  /*17e0*/  SHF.R.S32.HI R4, RZ, 0x1f, R8 ;  /* 0x0000001fff047819 */ /* 0x000fe20000011408 */
[----:B------:R-:W-:Y:S01]  /*17f0*/  @!P2 IMAD R0, R15, R9, RZ ;  /* 0x000000090f00a224 */ /* 0x000fe200078e02ff */
[----:B------:R-:W-:Y:S01]  /*1800*/  @P2 IADD3 R10, PT, PT, R10, R11, RZ ;  /* 0x0000000b0a0a2210 */ /* 0x000fe20007ffe0ff */
[----:B------:R-:W-:Y:S02]  /*1810*/  IMAD R7, R13, R8, RZ ;  /* 0x000000080d077224 */ /* 0x000fe400078e02ff */
[C---:B------:R-:W-:Y:S02]  /*1820*/  @!P2 IMAD R0, R14.reuse, R5, R0 ;  /* 0x000000050e00a224 */ /* 0x040fe400078e0200 */
[----:B------:R-:W-:-:S04]  /*1830*/  @!P2 IMAD.WIDE.U32 R14, R14, R9, R20 ;  /* 0x000000090e0ea225 */ /* 0x000fc800078e0014 */
[----:B------:R-:W-:-:S04]  /*1840*/  IMAD.WIDE.U32 R40, R12, R8, R16 ;  /* 0x000000080c287225 */ /* 0x000fc800078e0010 */
[----:B------:R-:W-:Y:S02]  /*1850*/  IMAD R7, R12, R4, R7 ;  /* 0x000000040c077224 */ /* 0x000fe400078e0207 */
[-C--:B------:R-:W-:Y:S02]  /*1860*/  @P2 IMAD R4, R209, R10.reuse, RZ ;  /* 0x0000000ad1042224 */ /* 0x080fe400078e02ff */
[----:B------:R-:W-:Y:S01]  /*1870*/  @P2 IMAD.WIDE.U32 R8, R208, R10, RZ ;  /* 0x0000000ad0082225 */ /* 0x000fe200078e00ff */
[----:B------:R-:W-:-:S03]  /*1880*/  @!P2 IADD3 R10, PT, PT, R15, R0, RZ ;  /* 0x000000000f0aa210 */ /* 0x000fc60007ffe0ff */
[----:B------:R-:W-:Y:S01]  /*1890*/  @!P2 IMAD.MOV.U32 R12, RZ, RZ, R14 ;  /* 0x000000ffff0ca224 */ /* 0x000fe200078e000e */
[----:B------:R-:W-:Y:S01]  /*18a0*/  IADD3 R0, PT, PT, R41, R7, RZ ;  /* 0x0000000729007210 */ /* 0x000fe20007ffe0ff */
[----:B------:R-:W-:Y:S01]  /*18b0*/  @P2 IMAD.MOV.U32 R12, RZ, RZ, R8 ;  /* 0x000000ffff0c2224 */ /* 0x000fe200078e0008 */
[----:B------:R-:W-:Y:S02]  /*18c0*/  @P2 IADD3 R10, PT, PT, R9, R4, RZ ;  /* 0x00000004090a2210 */ /* 0x000fe40007ffe0ff */
[----:B------:R-:W-:Y:S02]  /*18d0*/  MOV R15, RZ ;  /* 0x000000ff000f7202 */ /* 0x000fe40000000f00 */
[----:B------:R-:W-:Y:S02]  /*18e0*/  MOV R8, R223 ;  /* 0x000000df00087202 */ /* 0x000fe40000000f00 */
.L_x_3765:
[----:B------:R-:W-:Y:S05]  /*18f0*/  BSYNC.RECONVERGENT B0 ;  /* 0x0000000000007941 */ /* 0x000fea0003800200 */
.L_x_3763:
        /* <DEDUP_REMOVED lines=31> */
[----:B------:R-:W-:Y:S01]  /*1af0*/  IMAD R4, R32, -0x80, R33 ;  /* 0xffffff8020047824 */ /* 0x000fe200078e0221 */
[----:B------:R-:W-:Y:S01]  /*1b00*/  MOV R25, RZ ;  /* 0x000000ff00197202 */ /* 0x000fe20000000f00 */
[C---:B------:R-:W-:Y:S01]  /*1b10*/  VIADD R9, R24.reuse, 0x10 ;  /* 0x0000001018097836 */ /* 0x040fe20000000000 */
[----:B------:R-:W-:Y:S01]  /*1b20*/  LOP3.LUT R6, R5, 0x1e00, R6, 0xf8, !PT ;  /* 0x00001e0005067812 */ /* 0x000fe200078ef806 */
[C---:B------:R-:W-:Y:S01]  /*1b30*/  VIADD R5, R24.reuse, 0x30 ;  /* 0x0000003018057836 */ /* 0x040fe20000000000 */
[----:B------:R-:W-:Y:S01]  /*1b40*/  IADD3 R7, PT, PT, R24, 0x20, RZ ;  /* 0x0000002018077810 */ /* 0x000fe20007ffe0ff */
[----:B------:R-:W-:Y:S01]  /*1b50*/  IMAD.U32 R201, RZ, RZ, UR6 ;  /* 0x00000006ffc97e24 */ /* 0x000fe2000f8e00ff */
[----:B------:R-:W-:Y:S01]  /*1b60*/  BSSY.RECONVERGENT B0, `(.L_x_3766) ;  /* 0x000001e000007945 */ /* 0x000fe20003800200 */
[----:B------:R-:W-:Y:S01]  /*1b70*/  IADD3 R40, P2, PT, R196, R40, RZ ;  /* 0x00000028c4287210 */ /* 0x000fe20007f5e0ff */
[----:B------:R-:W-:Y:S01]  /*1b80*/  IMAD.WIDE.U32 R36, R219, 0x40, R24 ;  /* 0x00000040db247825 */ /* 0x000fe200078e0018 */
[----:B------:R-:W-:-:S02]  /*1b90*/  ISETP.GE.AND P0, PT, R9, R210, PT ;  /* 0x000000d20900720c */ /* 0x000fc40003f06270 */
[-C--:B------:R-:W-:Y:S01]  /*1ba0*/  ISETP.GE.AND P3, PT, R7, R210.reuse, PT ;  /* 0x000000d20700720c */ /* 0x080fe20003f66270 */
[----:B------:R-:W-:Y:S01]  /*1bb0*/  IMAD R229, R6, 0x2, R201 ;  /* 0x0000000206e57824 */ /* 0x000fe200078e02c9 */
[----:B------:R-:W-:Y:S02]  /*1bc0*/  ISETP.GE.AND P1, PT, R5, R210, PT ;  /* 0x000000d20500720c */ /* 0x000fe40003f26270 */
[----:B------:R-:W-:Y:S02]  /*1bd0*/  IADD3 R4, PT, PT, R4, 0x80, RZ ;  /* 0x0000008004047810 */ /* 0x000fe40007ffe0ff */
[----:B------:R-:W-:Y:S02]  /*1be0*/  LOP3.LUT R211, R196, 0x40, RZ, 0xfc, !PT ;  /* 0x00000040c4d37812 */ /* 0x000fe400078efcff */
[----:B------:R-:W-:Y:S01]  /*1bf0*/  IADD3 R23, PT, PT, R17, R23, RZ ;  /* 0x0000001711177210 */ /* 0x000fe20007ffe0ff */
[----:B--2---:R-:W-:Y:S06]  /*1c00*/  @P4 BRA `(.L_x_3767) ;  /* 0x00000000004c4947 */ /* 0x004fec0003800000 */
        /* <DEDUP_REMOVED lines=19> */
.L_x_3767:
[----:B------:R-:W-:Y:S05]  /*1d40*/  BSYNC.RECONVERGENT B0 ;  /* 0x0000000000007941 */ /* 0x000fea0003800200 */
.L_x_3766:
[----:B------:R-:W-:Y:S01]  /*1d50*/  BSSY.RECONVERGENT B0, `(.L_x_3768) ;  /* 0x0000019000007945 */ /* 0x000fe20003800200 */
[----:B------:R-:W-:-:S03]  /*1d60*/  ISETP.GE.AND P6, PT, R24, R4, PT ;  /* 0x000000041800720c */ /* 0x000fc60003fc6270 */
[----:B------:R-:W-:Y:S10]  /*1d70*/  @P0 BRA `(.L_x_3769) ;  /* 0x0000000000580947 */ /* 0x000ff40003800000 */
        /* <DEDUP_REMOVED lines=22> */
.L_x_3769:
[----:B------:R-:W-:Y:S05]  /*1ee0*/  BSYNC.RECONVERGENT B0 ;  /* 0x0000000000007941 */ /* 0x000fea0003800200 */
.L_x_3768:
[----:B------:R-:W-:Y:S01]  /*1ef0*/  IADD3.X R41, PT, PT, RZ, R0, RZ, P2, !PT ;  /* 0x00000000ff297210 */ /* 0x000fe200017fe4ff */
[----:B------:R-:W-:Y:S01]  /*1f00*/  BSSY.RECONVERGENT B0, `(.L_x_3770) ;  /* 0x000001d000007945 */ /* 0x000fe20003800200 */
[----:B------:R-:W-:Y:S01]  /*1f10*/  ISETP.GE.AND P0, PT, R9, R4, PT ;  /* 0x000000040900720c */ /* 0x000fe20003f06270 */
[----:B------:R-:W-:Y:S01]  /*1f20*/  IMAD R6, R207, R24, RZ ;  /* 0x00000018cf067224 */ /* 0x000fe200078e02ff */
[----:B------:R-:W-:Y:S01]  /*1f30*/  ISETP.GE.AND P5, PT, R7, R4, PT ;  /* 0x000000040700720c */ /* 0x000fe20003fa6270 */
[C---:B------:R-:W-:Y:S01]  /*1f40*/  IMAD.WIDE.U32 R40, R24.reuse, R206, R40 ;  /* 0x000000ce18287225 */ /* 0x040fe200078e0028 */
[----:B------:R-:W-:Y:S01]  /*1f50*/  IADD3 R13, PT, PT, R24, 0x40, RZ ;  /* 0x00000040180d7810 */ /* 0x000fe20007ffe0ff */
        /* <DEDUP_REMOVED lines=23> */
.L_x_3771:
[----:B------:R-:W-:Y:S05]  /*20d0*/  BSYNC.RECONVERGENT B0 ;  /* 0x0000000000007941 */ /* 0x000fea0003800200 */
.L_x_3770:
[----:B------:R-:W-:Y:S01]  /*20e0*/  IMAD.IADD R6, R41, 0x1, R6 ;  /* 0x0000000129067824 */ /* 0x000fe200078e0206 */
[----:B-----5:R-:W-:Y:S01]  /*20f0*/  LEA R212, P2, R40, R38, 0x1 ;  /* 0x0000002628d47211 */ /* 0x020fe200078408ff */
[----:B------:R-:W-:Y:S01]  /*2100*/  BSSY.RECONVERGENT B0, `(.L_x_3772) ;  /* 0x000001c000007945 */ /* 0x000fe20003800200 */
[-C--:B------:R-:W-:Y:S01]  /*2110*/  ISETP.GE.AND P4, PT, R5, R4.reuse, PT ;  /* 0x000000040500720c */ /* 0x080fe20003f86270 */
[----:B------:R-:W-:Y:S01]  /*2120*/  IMAD.SHL.U32 R0, R206, 0x10, RZ ;  /* 0x00000010ce007824 */ /* 0x000fe200078e00ff */
[----:B------:R-:W-:Y:S01]  /*2130*/  ISETP.GE.AND P3, PT, R13, R4, PT ;  /* 0x000000040d00720c */ /* 0x000fe20003f66270 */
[----:B------:R-:W-:Y:S01]  /*2140*/  VIADD R11, R24, 0x50 ;  /* 0x00000050180b7836 */ /* 0x000fe20000000000 */
        /* <DEDUP_REMOVED lines=23> */
.L_x_3773:
[----:B------:R-:W-:Y:S05]  /*22c0*/  BSYNC.RECONVERGENT B0 ;  /* 0x0000000000007941 */ /* 0x000fea0003800200 */
.L_x_3772:
[----:B------:R-:W-:Y:S04]  /*22d0*/  BSSY.RECONVERGENT B0, `(.L_x_3774) ;  /* 0x0000010000007945 */ /* 0x000fe80003800200 */
[----:B------:R-:W-:Y:S05]  /*22e0*/  @P6 BRA `(.L_x_3775) ;  /* 0x0000000000386947 */ /* 0x000fea0003800000 */
[-C--:B------:R-:W-:Y:S02]  /*22f0*/  ISETP.GE.AND P2, PT, R196, R224.reuse, PT ;  /* 0x000000e0c400720c */ /* 0x080fe40003f46270 */
        /* <DEDUP_REMOVED lines=13> */
.L_x_3775:
[----:B------:R-:W-:Y:S05]  /*23d0*/  BSYNC.RECONVERGENT B0 ;  /* 0x0000000000007941 */ /* 0x000fea0003800200 */
.L_x_3774:
        /* <DEDUP_REMOVED lines=9> */
[----:B----4-:R-:W-:Y:S02]  /*2470*/  @!P0 IMAD.MOV.U32 R16, RZ, RZ, R26 ;  /* 0x000000ffff108224 */ /* 0x010fe400078e001a */
        /* <DEDUP_REMOVED lines=11> */
.L_x_3777:
[----:B------:R-:W-:Y:S05]  /*2530*/  BSYNC.RECONVERGENT B0 ;  /* 0x0000000000007941 */ /* 0x000fea0003800200 */
.L_x_3776:
[----:B------:R-:W-:Y:S04]  /*2540*/  BSSY.RECONVERGENT B0, `(.L_x_3778) ;  /* 0x0000010000007945 */ /* 0x000fe80003800200 */
[----:B------:R-:W-:Y:S05]  /*2550*/  @P5 BRA `(.L_x_3779) ;  /* 0x0000000000385947 */ /* 0x000fea0003800000 */
[-C--:B------:R-:W-:Y:S02]  /*2560*/  ISETP.GE.AND P1, PT, R196, R224.reuse, PT ;  /* 0x000000e0c400720c */ /* 0x080fe40003f26270 */
[----:B------:R-:W-:Y:S02]  /*2570*/  ISETP.GE.AND P0, PT, R211, R224, PT ;  /* 0x000000e0d300720c */ /* 0x000fe40003f06270 */
[----:B----4-:R-:W-:-:S04]  /*2580*/  LEA R16, P5, R206, R26, 0x5 ;  /* 0x0000001ace107211 */ /* 0x010fc800078a28ff */
        /* <DEDUP_REMOVED lines=11> */
.L_x_3779:
[----:B------:R-:W-:Y:S05]  /*2640*/  BSYNC.RECONVERGENT B0 ;  /* 0x0000000000007941 */ /* 0x000fea0003800200 */
.L_x_3778:
[----:B------:R-:W-:Y:S01]  /*2650*/  BSSY.RECONVERGENT B0, `(.L_x_3780) ;  /* 0x0000012000007945 */ /* 0x000fe20003800200 */
[----:B------:R-:W-:Y:S02]  /*2660*/  ISETP.GE.AND P0, PT, R23, R4, PT ;  /* 0x000000041700720c */ /* 0x000fe40003f06270 */
[----:B----4-:R-:W-:Y:S01]  /*2670*/  IADD3 R17, PT, PT, R24, 0x70, RZ ;  /* 0x0000007018117810 */ /* 0x010fe20007ffe0ff */
        /* <DEDUP_REMOVED lines=15> */
.L_x_3781:
[----:B------:R-:W-:Y:S05]  /*2770*/  BSYNC.RECONVERGENT B0 ;  /* 0x0000000000007941 */ /* 0x000fea0003800200 */
.L_x_3780:
[----:B------:R-:W-:Y:S01]  /*2780*/  BSSY.RECONVERGENT B0, `(.L_x_3782) ;  /* 0x0000014000007945 */ /* 0x000fe20003800200 */
[----:B------:R-:W-:-:S03]  /*2790*/  ISETP.GE.AND P1, PT, R17, R4, PT ;  /* 0x000000041100720c */ /* 0x000fc60003f26270 */
[----:B------:R-:W-:Y:S10]  /*27a0*/  @P3 BRA `(.L_x_3783) ;  /* 0x0000000000443947 */ /* 0x000ff40003800000 */
[----:B----4-:R-:W-:Y:S01]  /*27b0*/  MOV R28, R26 ;  /* 0x0000001a001c7202 */ /* 0x010fe20000000f00 */
        /* <DEDUP_REMOVED lines=16> */
.L_x_3783:
[----:B------:R-:W-:Y:S05]  /*28c0*/  BSYNC.RECONVERGENT B0 ;  /* 0x0000000000007941 */ /* 0x000fea0003800200 */
.L_x_3782:
        /* <DEDUP_REMOVED lines=16> */
.L_x_3785:
[----:B------:R-:W-:Y:S05]  /*29d0*/  BSYNC.RECONVERGENT B0 ;  /* 0x0000000000007941 */ /* 0x000fea0003800200 */
.L_x_3784:
[----:B------:R-:W-:Y:S04]  /*29e0*/  BSSY.RECONVERGENT B0, `(.L_x_3786) ;  /* 0x0000013000007945 */ /* 0x000fe80003800200 */
[----:B------:R-:W-:Y:S05]  /*29f0*/  @P0 BRA `(.L_x_3787) ;  /* 0x0000000000440947 */ /* 0x000fea0003800000 */
        /* <DEDUP_REMOVED lines=17> */
.L_x_3787:
[----:B------:R-:W-:Y:S05]  /*2b10*/  BSYNC.RECONVERGENT B0 ;  /* 0x0000000000007941 */ /* 0x000fea0003800200 */
.L_x_3786:
        /* <DEDUP_REMOVED lines=17> */
.L_x_3789:
[----:B------:R-:W-:Y:S05]  /*2c30*/  BSYNC.RECONVERGENT B0 ;  /* 0x0000000000007941 */ /* 0x000fea0003800200 */
.L_x_3788:
[----:B------:R-:W2:Y:S04]  /*2c40*/  LD.E.64 R36, desc[UR4][R2.64+0x1c0] ;  /* 0x0001c00402247980 */ /* 0x000ea8000c101b00 */
[----:B----4-:R-:W4:Y:S01]  /*2c50*/  LD.E.64 R28, desc[UR4][R2.64+0x1b8] ;  /* 0x0001b804021c7980 */ /* 0x010f22000c101b00 */
[----:B-1----:R-:W-:Y:S02]  /*2c60*/  IMAD.MOV.U32 R26, RZ, RZ, R218 ;  /* 0x000000ffff1a7224 */ /* 0x002fe400078e00da */
[----:B------:R-:W-:Y:S01]  /*2c70*/  IMAD.MOV.U32 R27, RZ, RZ, RZ ;  /* 0x000000ffff1b7224 */ /* 0x000fe200078e00ff */
[----:B------:R1:W5:Y:S01]  /*2c80*/  LD.E R18, desc[UR4][R2.64+0xd8] ;  /* 0x0000d80402127980 */ /* 0x000362000c101900 */
[----:B------:R-:W-:Y:S02]  /*2c90*/  IABS R16, R19 ;  /* 0x0000001300107213 */ /* 0x000fe40000000000 */
[----:B------:R-:W-:Y:S01]  /*2ca0*/  IABS R14, R218 ;  /* 0x000000da000e7213 */ /* 0x000fe20000000000 */
[----:B------:R-:W0:Y:S01]  /*2cb0*/  LDGDEPBAR ;  /* 0x00000000000079af */ /* 0x000e220000000000 */
[----:B--2---:R-:W-:-:S04]  /*2cc0*/  IMAD.WIDE.U32 R26, R217, R36, R26 ;  /* 0x00000024d91a7225 */ /* 0x004fc800078e001a */
[----:B------:R-:W-:Y:S01]  /*2cd0*/  IMAD R0, R37, R217, RZ ;  /* 0x000000d925007224 */ /* 0x000fe200078e02ff */
[----:B----4-:R-:W-:-:S04]  /*2ce0*/  LEA R36, P0, R26, R28, 0x2 ;  /* 0x0000001c1a247211 */ /* 0x010fc800078010ff */
[----:B------:R-:W-:-:S04]  /*2cf0*/  IADD3 R0, PT, PT, R27, R0, RZ ;  /* 0x000000001b007210 */ /* 0x000fc80007ffe0ff */
[----:B------:R-:W-:-:S05]  /*2d00*/  LEA.HI.X R37, R26, R29, R0, 0x2, P0 ;  /* 0x0000001d1a257211 */ /* 0x000fca00000f1400 */
[----:B------:R1:W5:Y:S01]  /*2d10*/  LD.E R0, desc[UR4][R36.64] ;  /* 0x0000000424007980 */ /* 0x000362000c101900 */
[----:B------:R1:W2:Y:S01]  /*2d20*/  I2F.RP R26, R16 ;  /* 0x00000010001a7306 */ /* 0x0002a20000209400 */
[----:B------:R-:W-:Y:S01]  /*2d30*/  IMAD.MOV.U32 R28, RZ, RZ, RZ ;  /* 0x000000ffff1c7224 */ /* 0x000fe200078e00ff */
[----:B------:R-:W-:-:S04]  /*2d40*/  DEPBAR.LE SB0, 0x0 ;  /* 0x000080000000791a */ /* 0x000fc80000000000 */
[----:B------:R-:W-:-:S07]  /*2d50*/  IMAD R215, R209, R24, RZ ;  /* 0x00000018d1d77224 */ /* 0x000fce00078e02ff */
[----:B------:R-:W-:Y:S05]  /*2d60*/  WARPSYNC.ALL ;  /* 0x0000000000007948 */ /* 0x000fea0003800000 */
[----:B------:R-:W-:Y:S01]  /*2d70*/  BSSY.RECONVERGENT B0, `(.L_x_3790) ;  /* 0x000003d000007945 */ /* 0x000fe20003800200 */
[----:B--2---:R-:W2:Y:S02]  /*2d80*/  MUFU.RCP R22, R26 ;  /* 0x0000001a00167308 */ /* 0x004ea40000001000 */
[----:B--2---:R-:W-:-:S06]  /*2d90*/  VIADD R22, R22, 0xffffffe ;  /* 0x0ffffffe16167836 */ /* 0x004fcc0000000000 */
[----:B------:R-:W2:Y:S02]  /*2da0*/  F2I.FTZ.U32.TRUNC.NTZ R29, R22 ;  /* 0x00000016001d7305 */ /* 0x000ea4000021f000 */
[----:B--2---:R-:W-:-:S05]  /*2db0*/  IADD3 R6, PT, PT, RZ, -R29, RZ ;  /* 0x8000001dff067210 */ /* 0x004fca0007ffe0ff */
[----:B------:R-:W-:Y:S01]  /*2dc0*/  IMAD R25, R6, R16, RZ ;  /* 0x0000001006197224 */ /* 0x000fe200078e02ff */
[----:B------:R-:W-:-:S03]  /*2dd0*/  IABS R6, R19 ;  /* 0x0000001300067213 */ /* 0x000fc60000000000 */
[----:B------:R-:W-:Y:S01]  /*2de0*/  IMAD.HI.U32 R25, R29, R25, R28 ;  /* 0x000000191d197227 */ /* 0x000fe200078e001c */
[----:B------:R-:W-:-:S05]  /*2df0*/  IADD3 R6, PT, PT, RZ, -R6, RZ ;  /* 0x80000006ff067210 */ /* 0x000fca0007ffe0ff */
[----:B------:R-:W-:-:S04]  /*2e00*/  IMAD.HI.U32 R25, R25, R14, RZ ;  /* 0x0000000e19197227 */ /* 0x000fc800078e00ff */
[----:B------:R-:W-:Y:S01]  /*2e10*/  IMAD R27, R25, R6, R14 ;  /* 0x00000006191b7224 */ /* 0x000fe200078e020e */
[----:B------:R-:W-:Y:S01]  /*2e20*/  LOP3.LUT R6, R218, R19, RZ, 0x3c, !PT ;  /* 0x00000013da067212 */ /* 0x000fe200078e3cff */
[----:B------:R-:W-:Y:S03]  /*2e30*/  BAR.SYNC.DEFER_BLOCKING 0x0 ;  /* 0x0000000000007b1d */ /* 0x000fe60000010000 */
[----:B------:R-:W-:Y:S02]  /*2e40*/  ISETP.GT.U32.AND P1, PT, R16, R27, PT ;  /* 0x0000001b1000720c */ /* 0x000fe40003f24070 */
[----:B------:R-:W-:Y:S01]  /*2e50*/  ISETP.GE.AND P0, PT, R6, RZ, PT ;  /* 0x000000ff0600720c */ /* 0x000fe20003f06270 */
[----:B------:R-:W-:-:S04]  /*2e60*/  IMAD R6, R15, R208, RZ ;  /* 0x000000d00f067224 */ /* 0x000fc800078e02ff */
[----:B------:R-:W-:-:S06]  /*2e70*/  IMAD R6, R8, R209, R6 ;  /* 0x000000d108067224 */ /* 0x000fcc00078e0206 */
[----:B------:R-:W-:Y:S01]  /*2e80*/  @!P1 IMAD.IADD R27, R27, 0x1, -R16 ;  /* 0x000000011b1b9824 */ /* 0x000fe200078e0a10 */
[----:B------:R-:W-:Y:S02]  /*2e90*/  @!P1 IADD3 R25, PT, PT, R25, 0x1, RZ ;  /* 0x0000000119199810 */ /* 0x000fe40007ffe0ff */
[----:B------:R-:W-:Y:S02]  /*2ea0*/  ISETP.NE.AND P1, PT, R19, RZ, PT ;  /* 0x000000ff1300720c */ /* 0x000fe40003f25270 */
[----:B------:R-:W-:Y:S01]  /*2eb0*/  ISETP.GE.U32.AND P2, PT, R27, R16, PT ;  /* 0x000000101b00720c */ /* 0x000fe20003f46070 */
[----:B------:R-:W-:-:S12]  /*2ec0*/  IMAD.WIDE.U32 R26, R8, R208, RZ ;  /* 0x000000d0081a7225 */ /* 0x000fd800078e00ff */
[----:B------:R-:W-:-:S05]  /*2ed0*/  @P2 VIADD R25, R25, 0x1 ;  /* 0x0000000119192836 */ /* 0x000fca0000000000 */
[----:B------:R-:W-:Y:S02]  /*2ee0*/  @!P0 IADD3 R25, PT, PT, -R25, RZ, RZ ;  /* 0x000000ff19198210 */ /* 0x000fe40007ffe1ff */
[----:B------:R-:W-:Y:S01]  /*2ef0*/  @!P1 LOP3.LUT R25, RZ, R19, RZ, 0x33, !PT ;  /* 0x00000013ff199212 */ /* 0x000fe200078e33ff */
[----:B------:R-:W-:Y:S01]  /*2f00*/  IMAD.IADD R19, R27, 0x1, R6 ;  /* 0x000000011b137824 */ /* 0x000fe200078e0206 */
[----:B------:R-:W-:Y:S01]  /*2f10*/  IADD3 R12, P1, P0, R26, R12, R196 ;  /* 0x0000000c1a0c7210 */ /* 0x000fe2000783e0c4 */
[----:B------:R-:W-:Y:S01]  /*2f20*/  IMAD.SHL.U32 R6, R208, 0x10, RZ ;  /* 0x00000010d0067824 */ /* 0x000fe200078e00ff */
[----:B------:R-:W-:Y:S01]  /*2f30*/  SHF.R.S32.HI R8, RZ, 0x1f, R25 ;  /* 0x0000001fff087819 */ /* 0x000fe20000011419 */
[-C--:B------:R-:W-:Y:S01]  /*2f40*/  IMAD R15, R31, R25.reuse, RZ ;  /* 0x000000191f0f7224 */ /* 0x080fe200078e02ff */
[----:B------:R-:W-:Y:S01]  /*2f50*/  IADD3.X R10, PT, PT, R19, R10, RZ, P1, P0 ;  /* 0x0000000a130a7210 */ /* 0x000fe20000fe04ff */
[----:B------:R-:W-:-:S04]  /*2f60*/  IMAD.WIDE.U32 R26, R30, R25, RZ ;  /* 0x000000191e1a7225 */ /* 0x000fc800078e00ff */
[----:B------:R-:W-:Y:S01]  /*2f70*/  IMAD R8, R8, R30, R15 ;  /* 0x0000001e08087224 */ /* 0x000fe200078e020f */
[----:B------:R-:W-:Y:S01]  /*2f80*/  IADD3 R26, P0, PT, R12, R26, RZ ;  /* 0x0000001a0c1a7210 */ /* 0x000fe20007f1e0ff */
[----:B-----5:R-:W2:Y:S03]  /*2f90*/  MUFU.RCP R15, R18 ;  /* 0x00000012000f7308 */ /* 0x020ea60000001000 */
[----:B------:R-:W-:Y:S02]  /*2fa0*/  IADD3 R27, PT, PT, R27, R8, RZ ;  /* 0x000000081b1b7210 */ /* 0x000fe40007ffe0ff */
[----:B------:R-:W-:-:S03]  /*2fb0*/  SHF.L.U64.HI R8, R208, 0x4, R209 ;  /* 0x00000004d0087819 */ /* 0x000fc600000102d1 */
[----:B------:R-:W-:Y:S02]  /*2fc0*/  IMAD.X R27, R10, 0x1, R27, P0 ;  /* 0x000000010a1b7824 */ /* 0x000fe400000e061b */
[----:B------:R-:W-:-:S05]  /*2fd0*/  IMAD.WIDE.U32 R26, R24, R208, R26 ;  /* 0x000000d0181a7225 */ /* 0x000fca00078e001a */
[----:B------:R-:W-:Y:S02]  /*2fe0*/  IADD3 R215, PT, PT, R27, R215, RZ ;  /* 0x000000d71bd77210 */ /* 0x000fe40007ffe0ff */
[----:B------:R-:W-:-:S04]  /*2ff0*/  LEA R214, P0, R26, R20, 0x1 ;  /* 0x000000141ad67211 */ /* 0x000fc800078008ff */
[----:B------:R-:W-:Y:S01]  /*3000*/  LEA.HI.X R215, R26, R21, R215, 0x1, P0 ;  /* 0x000000151ad77211 */ /* 0x000fe200000f0cd7 */
[----:B--2---:R-:W-:Y:S01]  /*3010*/  FMUL.FTZ R0, R0, R15 ;  /* 0x0000000f00007220 */ /* 0x004fe20000410000 */
[----:B------:R-:W-:Y:S07]  /*3020*/  @P6 BRA `(.L_x_3791) ;  /* 0x00000000003c6947 */ /* 0x000fee0003800000 */
        /* <DEDUP_REMOVED lines=15> */
.L_x_3791:
[----:B------:R4:W-:Y:S04]  /*3120*/  STS.128 [R229+0xc000], RZ ;  /* 0x00c000ffe5007388 */ /* 0x0009e80000000c00 */
[----:B------:R4:W-:Y:S02]  /*3130*/  STS.128 [R229+0x10000], RZ ;  /* 0x010000ffe5007388 */ /* 0x0009e40000000c00 */
.L_x_3792:
[----:B------:R-:W-:Y:S05]  /*3140*/  BSYNC.RECONVERGENT B0 ;  /* 0x0000000000007941 */ /* 0x000fea0003800200 */
.L_x_3790:
[----:B------:R-:W-:Y:S01]  /*3150*/  ISETP.GE.AND P2, PT, R9, R4, PT ;  /* 0x000000040900720c */ /* 0x000fe20003f46270 */
[----:B------:R-:W-:Y:S01]  /*3160*/  IMAD.SHL.U32 R141, R198, 0x40, RZ ;  /* 0x00000040c68d7824 */ /* 0x000fe200078e00ff */
[----:B------:R-:W-:Y:S01]  /*3170*/  LEA R10, P1, R6, R214, 0x1 ;  /* 0x000000d6060a7211 */ /* 0x000fe200078208ff */
[----:B------:R-:W-:Y:S01]  /*3180*/  IMAD.SHL.U32 R200, R198, 0x20, RZ ;  /* 0x00000020c6c87824 */ /* 0x000fe200078e00ff */
[----:B------:R-:W-:Y:S01]  /*3190*/  SHF.R.U32.HI R199, RZ, 0x1, R198 ;  /* 0x00000001ffc77819 */ /* 0x000fe200000116c6 */
[----:B------:R-:W-:Y:S01]  /*31a0*/  BSSY.RECONVERGENT B0, `(.L_x_3793) ;  /* 0x000001d000007945 */ /* 0x000fe20003800200 */
[-C--:B------:R-:W-:Y:S02]  /*31b0*/  ISETP.GE.AND P5, PT, R11, R4.reuse, PT ;  /* 0x000000040b00720c */ /* 0x080fe40003fa6270 */
[----:B------:R-:W-:Y:S02]  /*31c0*/  ISETP.GE.AND P6, PT, R13, R4, PT ;  /* 0x000000040d00720c */ /* 0x000fe40003fc6270 */
[----:B------:R-:W-:-:S02]  /*31d0*/  LEA.HI.X R11, R6, R215, R8, 0x1, P1 ;  /* 0x000000d7060b7211 */ /* 0x000fc400008f0c08 */
[----:B------:R-:W-:Y:S01]  /*31e0*/  LOP3.LUT R13, R141, 0x1c0, RZ, 0xc0, !PT ;  /* 0x000001c08d0d7812 */ /* 0x000fe200078ec0ff */
[----:B------:R1:W-:Y:S01]  /*31f0*/  @P2 STS.128 [R229+0xc800], RZ ;  /* 0x00c800ffe5002388 */ /* 0x0003e20000000c00 */
[----:B------:R-:W-:Y:S02]  /*3200*/  LOP3.LUT R6, R199, 0x8, RZ, 0xc0, !PT ;  /* 0x00000008c7067812 */ /* 0x000fe400078ec0ff */
[----:B------:R-:W-:Y:S01]  /*3210*/  LOP3.LUT R200, R200, 0x7c00, RZ, 0xc0, !PT ;  /* 0x00007c00c8c87812 */ /* 0x000fe200078ec0ff */
[----:B------:R1:W-:Y:S01]  /*3220*/  @P2 STS.128 [R229+0x10800], RZ ;  /* 0x010800ffe5002388 */ /* 0x0003e20000000c00 */
[-C--:B------:R-:W-:Y:S02]  /*3230*/  ISETP.GE.AND P3, PT, R7, R4.reuse, PT ;  /* 0x000000040700720c */ /* 0x080fe40003f66270 */
[-C--:B------:R-:W-:Y:S02]  /*3240*/  ISETP.GE.AND P0, PT, R5, R4.reuse, PT ;  /* 0x000000040500720c */ /* 0x080fe40003f06270 */
[----:B------:R-:W-:-:S02]  /*3250*/  ISETP.GE.AND P4, PT, R23, R4, PT ;  /* 0x000000041700720c */ /* 0x000fc40003f86270 */
[----:B------:R-:W-:Y:S02]  /*3260*/  LOP3.LUT R5, R141, 0x400, RZ, 0xc0, !PT ;  /* 0x000004008d057812 */ /* 0x000fe400078ec0ff */
[----:B------:R-:W-:Y:S02]  /*3270*/  LOP3.LUT R13, R13, 0x8, R198, 0xf8, !PT ;  /* 0x000000080d0d7812 */ /* 0x000fe400078ef8c6 */
        /* <DEDUP_REMOVED lines=15> */
.L_x_3794:
[----:B------:R-:W-:Y:S05]  /*3370*/  BSYNC.RECONVERGENT B0 ;  /* 0x0000000000007941 */ /* 0x000fea0003800200 */
.L_x_3793:
[----:B------:R1:W-:Y:S01]  /*3380*/  @P3 STS.128 [R229+0xd000], RZ ;  /* 0x00d000ffe5003388 */ /* 0x0003e20000000c00 */
[----:B------:R-:W-:Y:S01]  /*3390*/  BSSY.RECONVERGENT B0, `(.L_x_3795) ;  /* 0x0000013000007945 */ /* 0x000fe20003800200 */
[-C--:B------:R-:W-:Y:S02]  /*33a0*/  LOP3.LUT R6, R13, R196.reuse, RZ, 0x3c, !PT ;  /* 0x000000c40d067212 */ /* 0x080fe400078e3cff */
[----:B------:R1:W-:Y:S01]  /*33b0*/  @P3 STS.128 [R229+0x11000], RZ ;  /* 0x011000ffe5003388 */ /* 0x0003e20000000c00 */
        /* <DEDUP_REMOVED lines=16> */
.L_x_3796:
[----:B------:R-:W-:Y:S05]  /*34c0*/  BSYNC.RECONVERGENT B0 ;  /* 0x0000000000007941 */ /* 0x000fea0003800200 */
.L_x_3795:
[----:B------:R1:W-:Y:S01]  /*34d0*/  @P0 STS.128 [R229+0xd800], RZ ;  /* 0x00d800ffe5000388 */ /* 0x0003e20000000c00 */
[----:B------:R-:W-:Y:S01]  /*34e0*/  ISETP.GE.AND P3, PT, R17, R4, PT ;  /* 0x000000041100720c */ /* 0x000fe20003f66270 */
[----:B------:R-:W-:Y:S01]  /*34f0*/  IMAD R6, R6, 0x2, R5 ;  /* 0x0000000206067824 */ /* 0x000fe200078e0205 */
[----:B------:R-:W-:Y:S01]  /*3500*/  LOP3.LUT R4, R7, R132, RZ, 0xfc, !PT ;  /* 0x0000008407047212 */ /* 0x000fe200078efcff */
[----:B------:R1:W-:Y:S01]  /*3510*/  @P0 STS.128 [R229+0x11800], RZ ;  /* 0x011800ffe5000388 */ /* 0x0003e20000000c00 */
[----:B------:R-:W-:Y:S02]  /*3520*/  BSSY.RECONVERGENT B0, `(.L_x_3797) ;  /* 0x0000012000007945 */ /* 0x000fe40003800200 */
[----:B------:R-:W-:Y:S01]  /*3530*/  IADD3 R127, PT, PT, R201, R6, RZ ;  /* 0x00000006c97f7210 */ /* 0x000fe20007ffe0ff */
[----:B------:R-:W-:Y:S01]  /*3540*/  IMAD R113, R4, 0x2, R201 ;  /* 0x0000000204717824 */ /* 0x000fe200078e02c9 */
        /* <DEDUP_REMOVED lines=15> */
.L_x_3798:
[----:B------:R-:W-:Y:S05]  /*3640*/  BSYNC.RECONVERGENT B0 ;  /* 0x0000000000007941 */ /* 0x000fea0003800200 */
.L_x_3797:
[----:B------:R1:W-:Y:S01]  /*3650*/  @P6 STS.128 [R229+0xe000], RZ ;  /* 0x00e000ffe5006388 */ /* 0x0003e20000000c00 */
[----:B------:R-:W-:Y:S03]  /*3660*/  BSSY.RECONVERGENT B0, `(.L_x_3799) ;  /* 0x0000014000007945 */ /* 0x000fe60003800200 */
[----:B------:R1:W-:Y:S01]  /*3670*/  @P6 STS.128 [R229+0x12000], RZ ;  /* 0x012000ffe5006388 */ /* 0x0003e20000000c00 */
[----:B------:R-:W-:Y:S05]  /*3680*/  @P6 BRA `(.L_x_3800) ;  /* 0x0000000000446947 */ /* 0x000fea0003800000 */
[----:B------:R-:W-:Y:S01]  /*3690*/  MOV R6, R10 ;  /* 0x0000000a00067202 */ /* 0x000fe20000000f00 */
[----:B-1----:R-:W-:Y:S01]  /*36a0*/  IMAD R4, R209, 0x60, RZ ;  /* 0x00000060d1047824 */ /* 0x002fe200078e02ff */
        /* <DEDUP_REMOVED lines=15> */
.L_x_3800:
[----:B------:R-:W-:Y:S05]  /*37a0*/  BSYNC.RECONVERGENT B0 ;  /* 0x0000000000007941 */ /* 0x000fea0003800200 */
.L_x_3799:
        /* <DEDUP_REMOVED lines=18> */
.L_x_3802:
[----:B------:R-:W-:Y:S05]  /*38d0*/  BSYNC.RECONVERGENT B0 ;  /* 0x0000000000007941 */ /* 0x000fea0003800200 */
.L_x_3801:
        /* <DEDUP_REMOVED lines=21> */
.L_x_3804:
[----:B------:R-:W-:Y:S05]  /*3a30*/  BSYNC.RECONVERGENT B0 ;  /* 0x0000000000007941 */ /* 0x000fea0003800200 */
.L_x_3803:
        /* <DEDUP_REMOVED lines=19> */
.L_x_3806:
[----:B------:R-:W-:Y:S05]  /*3b70*/  BSYNC.RECONVERGENT B0 ;  /* 0x0000000000007941 */ /* 0x000fea0003800200 */
.L_x_3805:
[----:B------:R-:W-:Y:S01]  /*3b80*/  LDSM.16.M88.4 R68, [R113] ;  /* 0x000000007144783b */ /* 0x000fe20000000200 */
[----:B------:R-:W-:Y:S01]  /*3b90*/  R2P PR, R198, 0x6 ;  /* 0x00000006c6007804 */ /* 0x000fe20000000000 */
[----:B------:R-:W-:Y:S01]  /*3ba0*/  IMAD.MOV.U32 R197, RZ, RZ, 0x20 ;  /* 0x00000020ffc57424 */ /* 0x000fe200078e00ff */
[----:B------:R-:W-:Y:S01]  /*3bb0*/  ISETP.NE.AND P6, PT, R32, 0x1, PT ;  /* 0x000000012000780c */ /* 0x000fe20003fc5270 */
[----:B------:R-:W5:Y:S01]  /*3bc0*/  LDSM.16.M88.4 R20, [R127+0x4000] ;  /* 0x004000007f14783b */ /* 0x000f620000000200 */
[----:B------:R-:W-:Y:S01]  /*3bd0*/  IMAD.MOV.U32 R34, RZ, RZ, 0x40 ;  /* 0x00000040ff227424 */ /* 0x000fe200078e00ff */
[----:B------:R-:W-:Y:S01]  /*3be0*/  BSSY.RECONVERGENT B1, `(.L_x_3807) ;  /* 0x0000188000017945 */ /* 0x000fe20003800200 */
[----:B------:R-:W-:Y:S01]  /*3bf0*/  SEL R138, R197, 0xffffffe0, !P1 ;  /* 0xffffffe0c58a7807 */ /* 0x000fe20004800000 */
[----:B--2---:R-:W2:Y:S02]  /*3c00*/  LDSM.16.M88.4 R12, [R127+0x4800] ;  /* 0x004800007f0c783b */ /* 0x004ea40000000200 */
[----:B------:R-:W-:-:S02]  /*3c10*/  SEL R34, R34, 0xffffffc0, !P2 ;  /* 0xffffffc022227807 */ /* 0x000fc40005000000 */
[----:B------:R-:W-:Y:S01]  /*3c20*/  IMAD.IADD R125, R113, 0x1, R138 ;  /* 0x00000001717d7824 */ /* 0x000fe200078e028a */
[----:B------:R-:W-:Y:S01]  /*3c30*/  IADD3 R124, PT, PT, R127, R138, RZ ;  /* 0x0000008a7f7c7210 */ /* 0x000fe20007ffe0ff */
[----:B-1----:R-:W1:Y:S01]  /*3c40*/  LDSM.16.M88.4 R4, [R127+0x5000] ;  /* 0x005000007f04783b */ /* 0x002e620000000200 */
[----:B------:R-:W-:Y:S01]  /*3c50*/  IMAD.IADD R129, R113, 0x1, R34 ;  /* 0x0000000171817824 */ /* 0x000fe200078e0222 */
[----:B------:R-:W-:Y:S02]  /*3c60*/  IADD3 R133, PT, PT, R127, R34, RZ ;  /* 0x000000227f857210 */ /* 0x000fe40007ffe0ff */
[----:B------:R-:W4:Y:S01]  /*3c70*/  LDSM.16.M88.4 R100, [R127+0x5800] ;  /* 0x005800007f64783b */ /* 0x000f220000000200 */
[C---:B------:R-:W-:Y:S01]  /*3c80*/  IMAD.IADD R136, R138.reuse, 0x1, R129 ;  /* 0x000000018a887824 */ /* 0x040fe200078e0281 */
[----:B------:R-:W-:Y:S02]  /*3c90*/  IADD3 R34, PT, PT, R138, R133, RZ ;  /* 0x000000858a227210 */ /* 0x000fe40007ffe0ff */
[----:B------:R-:W4:Y:S04]  /*3ca0*/  LDSM.16.M88.4 R92, [R127+0x6000] ;  /* 0x006000007f5c783b */ /* 0x000f280000000200 */
[----:B------:R-:W4:Y:S04]  /*3cb0*/  LDSM.16.M88.4 R84, [R127+0x6800] ;  /* 0x006800007f54783b */ /* 0x000f280000000200 */
[----:B------:R-:W4:Y:S04]  /*3cc0*/  LDSM.16.M88.4 R76, [R127+0x7000] ;  /* 0x007000007f4c783b */ /* 0x000f280000000200 */
[----:B------:R-:W4:Y:S04]  /*3cd0*/  LDSM.16.M88.4 R36, [R127+0x7800] ;  /* 0x007800007f24783b */ /* 0x000f280000000200 */
[----:B------:R-:W-:Y:S04]  /*3ce0*/  LDSM.16.M88.4 R52, [R125] ;  /* 0x000000007d34783b */ /* 0x000fe80000000200 */
[----:B------:R-:W4:Y:S01]  /*3cf0*/  LDSM.16.M88.4 R28, [R124+0x4000] ;  /* 0x004000007c1c783b */ /* 0x000f220000000200 */
[C---:B-----5:R-:W-:Y:S03]  /*3d00*/  HMMA.16816.F32.BF16 R24, R68.reuse, R20, RZ ;  /* 0x000000144418723c */ /* 0x060fe600000418ff */
[----:B---3--:R-:W3:Y:S04]  /*3d10*/  LDSM.16.M88.4 R44, [R124+0x4800] ;  /* 0x004800007c2c783b */ /* 0x008ee80000000200 */
[----:B------:R-:W5:Y:S01]  /*3d20*/  LDSM.16.M88.4 R40, [R124+0x5000] ;  /* 0x005000007c28783b */ /* 0x000f620000000200 */
[C---:B------:R-:W-:Y:S03]  /*3d30*/  HMMA.16816.F32.BF16 R20, R68.reuse, R22, RZ ;  /* 0x000000164414723c */ /* 0x040fe600000418ff */
[----:B------:R-:W-:Y:S04]  /*3d40*/  LDSM.16.M88.4 R60, [R124+0x7800] ;  /* 0x007800007c3c783b */ /* 0x000fe80000000200 */
[----:B------:R-:W-:Y:S01]  /*3d50*/  LDSM.16.M88.4 R56, [R129] ;  /* 0x000000008138783b */ /* 0x000fe20000000200 */
[C---:B--2---:R-:W-:Y:S03]  /*3d60*/  HMMA.16816.F32.BF16 R16, R68.reuse, R12, RZ ;  /* 0x0000000c4410723c */ /* 0x044fe600000418ff */
[----:B------:R-:W-:Y:S04]  /*3d70*/  LDSM.16.M88.4 R48, [R133+0x4000] ;  /* 0x004000008530783b */ /* 0x000fe80000000200 */
        /* <DEDUP_REMOVED lines=41> */
[----:B------:R-:W5:Y:S07]  /*4010*/  LDSM.16.M88.4 R48, [R133+0x6800] ;  /* 0x006800008530783b */ /* 0x000f6e0000000200 */
[C---:B---3--:R-:W-:Y:S08]  /*4020*/  HMMA.16816.F32.BF16 R16, R56.reuse, R44, R16 ;  /* 0x0000002c3810723c */ /* 0x048ff00000041810 */
[C---:B------:R-:W-:Y:S01]  /*4030*/  HMMA.16816.F32.BF16 R12, R56.reuse, R46, R12 ;  /* 0x0000002e380c723c */ /* 0x040fe2000004180c */
[----:B------:R-:W-:Y:S07]  /*4040*/  LDSM.16.M88.4 R44, [R136] ;  /* 0x00000000882c783b */ /* 0x000fee0000000200 */
[C---:B----4-:R-:W-:Y:S08]  /*4050*/  HMMA.16816.F32.BF16 R8, R56.reuse, R40, R8 ;  /* 0x000000283808723c */ /* 0x050ff00000041808 */
[C---:B------:R-:W-:Y:S01]  /*4060*/  HMMA.16816.F32.BF16 R4, R56.reuse, R42, R4 ;  /* 0x0000002a3804723c */ /* 0x040fe20000041804 */
        /* <DEDUP_REMOVED lines=12> */
[----:B------:R-:W4:Y:S04]  /*4130*/  LDSM.16.M88.4 R52, [R34+0x5000] ;  /* 0x005000002234783b */ /* 0x000f280000000200 */
[----:B------:R-:W-:Y:S03]  /*4140*/  LDSM.16.M88.4 R64, [R34+0x7000] ;  /* 0x007000002240783b */ /* 0x000fe60000000200 */
[C---:B-----5:R-:W-:Y:S08]  /*4150*/  HMMA.16816.F32.BF16 R88, R56.reuse, R48, R88 ;  /* 0x000000303858723c */ /* 0x060ff00000041858 */
[C---:B------:R-:W-:Y:S01]  /*4160*/  HMMA.16816.F32.BF16 R84, R56.reuse, R50, R84 ;  /* 0x000000323854723c */ /* 0x040fe20000041854 */
[----:B------:R-:W5:Y:S07]  /*4170*/  LDSM.16.M88.4 R48, [R34+0x5800] ;  /* 0x005800002230783b */ /* 0x000f6e0000000200 */
[C---:B---3--:R-:W-:Y:S08]  /*4180*/  HMMA.16816.F32.BF16 R80, R56.reuse, R40, R80 ;  /* 0x000000283850723c */ /* 0x048ff00000041850 */
[C---:B------:R-:W-:Y:S01]  /*4190*/  HMMA.16816.F32.BF16 R76, R56.reuse, R42, R76 ;  /* 0x0000002a384c723c */ /* 0x040fe2000004184c */
[----:B------:R-:W3:Y:S07]  /*41a0*/  LDSM.16.M88.4 R40, [R34+0x6000] ;  /* 0x006000002228783b */ /* 0x000eee0000000200 */
        /* <DEDUP_REMOVED lines=9> */
[----:B------:R-:W2:Y:S07]  /*4240*/  LDSM.16.M88.4 R28, [R127+0x8800] ;  /* 0x008800007f1c783b */ /* 0x000eae0000000200 */
[C---:B----4-:R-:W-:Y:S08]  /*4250*/  HMMA.16816.F32.BF16 R8, R44.reuse, R52, R8 ;  /* 0x000000342c08723c */ /* 0x050ff00000041808 */
[C---:B------:R-:W-:Y:S01]  /*4260*/  HMMA.16816.F32.BF16 R4, R44.reuse, R54, R4 ;  /* 0x000000362c04723c */ /* 0x040fe20000041804 */
[----:B------:R-:W4:Y:S07]  /*4270*/  LDSM.16.M88.4 R52, [R127+0x9800] ;  /* 0x009800007f34783b */ /* 0x000f2e0000000200 */
[C---:B-----5:R-:W-:Y:S08]  /*4280*/  HMMA.16816.F32.BF16 R104, R44.reuse, R48, R104 ;  /* 0x000000302c68723c */ /* 0x060ff00000041868 */
[C---:B------:R-:W-:Y:S01]  /*4290*/  HMMA.16816.F32.BF16 R100, R44.reuse, R50, R100 ;  /* 0x000000322c64723c */ /* 0x040fe20000041864 */
[----:B------:R-:W5:Y:S07]  /*42a0*/  LDSM.16.M88.4 R48, [R127+0xa000] ;  /* 0x00a000007f30783b */ /* 0x000f6e0000000200 */
        /* <DEDUP_REMOVED lines=24> */
[----:B------:R-:W4:Y:S07]  /*4430*/  LDSM.16.M88.4 R52, [R124+0xb000] ;  /* 0x00b000007c34783b */ /* 0x000f2e0000000200 */
[C---:B-----5:R-:W-:Y:S08]  /*4440*/  HMMA.16816.F32.BF16 R96, R112.reuse, R48, R96 ;  /* 0x000000307060723c */ /* 0x060ff00000041860 */
[C---:B------:R-:W-:Y:S01]  /*4450*/  HMMA.16816.F32.BF16 R92, R112.reuse, R50, R92 ;  /* 0x00000032705c723c */ /* 0x040fe2000004185c */
[----:B------:R-:W5:Y:S04]  /*4460*/  LDSM.16.M88.4 R48, [R124+0xb800] ;  /* 0x00b800007c30783b */ /* 0x000f680000000200 */
[----:B------:R-:W-:Y:S03]  /*4470*/  LDSM.16.M88.4 R124, [R133+0x9800] ;  /* 0x00980000857c783b */ /* 0x000fe60000000200 */
        /* <DEDUP_REMOVED lines=32> */
[----:B------:R-:W-:Y:S01]  /*4680*/  HMMA.16816.F32.BF16 R68, R44, R50, R68 ;  /* 0x000000322c44723c */ /* 0x000fe20000041844 */
[----:B------:R-:W5:Y:S04]  /*4690*/  LDSM.16.M88.4 R48, [R34+0x9800] ;  /* 0x009800002230783b */ /* 0x000f680000000200 */
[----:B------:R-:W5:Y:S03]  /*46a0*/  LDSM.16.M88.4 R44, [R34+0xa000] ;  /* 0x00a00000222c783b */ /* 0x000f660000000200 */
        /* <DEDUP_REMOVED lines=8> */
[----:B------:R-:W2:Y:S01]  /*4730*/  LDSM.16.M88.4 R28, [R34+0xb800] ;  /* 0x00b80000221c783b */ /* 0x000ea20000000200 */
        /* <DEDUP_REMOVED lines=13> */
[C---:B------:R-:W-:Y:S08]  /*4810*/  HMMA.16816.F32.BF16 R16, R64.reuse, R56, R16 ;  /* 0x000000384010723c */ /* 0x040ff00000041810 */
[C---:B------:R-:W-:Y:S08]  /*4820*/  HMMA.16816.F32.BF16 R12, R64.reuse, R58, R12 ;  /* 0x0000003a400c723c */ /* 0x040ff0000004180c */
[C---:B----4-:R-:W-:Y:S08]  /*4830*/  HMMA.16816.F32.BF16 R8, R64.reuse, R52, R8 ;  /* 0x000000344008723c */ /* 0x050ff00000041808 */
[C---:B------:R-:W-:Y:S08]  /*4840*/  HMMA.16816.F32.BF16 R4, R64.reuse, R54, R4 ;  /* 0x000000364004723c */ /* 0x040ff00000041804 */
[C---:B-----5:R-:W-:Y:S08]  /*4850*/  HMMA.16816.F32.BF16 R104, R64.reuse, R48, R104 ;  /* 0x000000304068723c */ /* 0x060ff00000041868 */
[C---:B------:R-:W-:Y:S08]  /*4860*/  HMMA.16816.F32.BF16 R100, R64.reuse, R50, R100 ;  /* 0x000000324064723c */ /* 0x040ff00000041864 */
[C---:B------:R-:W-:Y:S08]  /*4870*/  HMMA.16816.F32.BF16 R96, R64.reuse, R44, R96 ;  /* 0x0000002c4060723c */ /* 0x040ff00000041860 */
[C---:B------:R-:W-:Y:S08]  /*4880*/  HMMA.16816.F32.BF16 R92, R64.reuse, R46, R92 ;  /* 0x0000002e405c723c */ /* 0x040ff0000004185c */
[C---:B---3--:R-:W-:Y:S08]  /*4890*/  HMMA.16816.F32.BF16 R88, R64.reuse, R40, R88 ;  /* 0x000000284058723c */ /* 0x048ff00000041858 */
[C---:B------:R-:W-:Y:S08]  /*48a0*/  HMMA.16816.F32.BF16 R84, R64.reuse, R42, R84 ;  /* 0x0000002a4054723c */ /* 0x040ff00000041854 */
[C---:B-1----:R-:W-:Y:S08]  /*48b0*/  HMMA.16816.F32.BF16 R80, R64.reuse, R36, R80 ;  /* 0x000000244050723c */ /* 0x042ff00000041850 */
[C---:B------:R-:W-:Y:S08]  /*48c0*/  HMMA.16816.F32.BF16 R76, R64.reuse, R38, R76 ;  /* 0x00000026404c723c */ /* 0x040ff0000004184c */
[C---:B--2---:R-:W-:Y:S08]  /*48d0*/  HMMA.16816.F32.BF16 R72, R64.reuse, R28, R72 ;  /* 0x0000001c4048723c */ /* 0x044ff00000041848 */
        /* <DEDUP_REMOVED lines=16> */
.L_x_3810:
        /* <DEDUP_REMOVED lines=60> */
.L_x_3811:
[----:B------:R-:W-:Y:S05]  /*4da0*/  BSYNC.RECONVERGENT B0 ;  /* 0x0000000000007941 */ /* 0x000fea0003800200 */
.L_x_3809:
[----:B------:R-:W-:Y:S01]  /*4db0*/  IMAD.SHL.U32 R29, R206, 0x20, RZ ;  /* 0x00000020ce1d7824 */ /* 0x000fe200078e00ff */
        /* <DEDUP_REMOVED lines=106> */
.L_x_3808:
[----:B------:R-:W-:Y:S05]  /*5460*/  BSYNC.RECONVERGENT B1 ;  /* 0x0000000000017941 */ /* 0x000fea0003800200 */
.L_x_3807:
[----:B------:R-:W-:Y:S01]  /*5470*/  SHF.R.U32.HI R34, RZ, 0x2, R198 ;  /* 0x00000002ff227819 */ /* 0x000fe200000116c6 */
[----:B-1----:R-:W-:Y:S01]  /*5480*/  IMAD.SHL.U32 R36, R198, 0x2, RZ ;  /* 0x00000002c6247824 */ /* 0x002fe200078e00ff */
[----:B------:R-:W2:Y:S02]  /*5490*/  LD.E R67, desc[UR4][R2.64+0xdc] ;  /* 0x0000dc0402437980 */ /* 0x000ea4000c101900 */
[----:B------:R-:W-:Y:S02]  /*54a0*/  LOP3.LUT R34, R34, 0x7, RZ, 0xc0, !PT ;  /* 0x0000000722227812 */ /* 0x000fe400078ec0ff */
[----:B------:R-:W-:Y:S02]  /*54b0*/  LOP3.LUT R36, R36, 0x6, RZ, 0xc0, !PT ;  /* 0x0000000624247812 */ /* 0x000fe400078ec0ff */
[----:B------:R-:W-:-:S03]  /*54c0*/  LOP3.LUT R28, R34, 0x1f0, R199, 0xf8, !PT ;  /* 0x000001f0221c7812 */ /* 0x000fc600078ef8c7 */
[----:B------:R-:W-:Y:S02]  /*54d0*/  IMAD.IADD R30, R223, 0x1, R36 ;  /* 0x00000001df1e7824 */ /* 0x000fe400078e0224 */
[----:B------:R-:W-:Y:S02]  /*54e0*/  IMAD R28, R219, 0x40, R28 ;  /* 0x00000040db1c7824 */ /* 0x000fe400078e021c */
[C---:B------:R-:W-:Y:S01]  /*54f0*/  VIADD R114, R30.reuse, 0x9 ;  /* 0x000000091e727836 */ /* 0x040fe20000000000 */
[CC--:B------:R-:W-:Y:S01]  /*5500*/  ISETP.GE.AND P1, PT, R30.reuse, R33.reuse, PT ;  /* 0x000000211e00720c */ /* 0x0c0fe20003f26270 */
[C---:B------:R-:W-:Y:S01]  /*5510*/  VIADD R116, R30.reuse, 0x18 ;  /* 0x000000181e747836 */ /* 0x040fe20000000000 */
[----:B------:R-:W-:Y:S01]  /*5520*/  IADD3 R28, PT, PT, R33, R28, -R35 ;  /* 0x0000001c211c7210 */ /* 0x000fe20007ffe823 */
[----:B------:R-:W-:Y:S01]  /*5530*/  VIADD R112, R30, 0x10 ;  /* 0x000000101e707836 */ /* 0x000fe20000000000 */
[----:B------:R-:W-:Y:S01]  /*5540*/  ISETP.GE.AND P4, PT, R114, R33, PT ;  /* 0x000000217200720c */ /* 0x000fe20003f86270 */
[----:B------:R-:W-:-:S02]  /*5550*/  VIADD R64, R30, 0x20 ;  /* 0x000000201e407836 */ /* 0x000fc40000000000 */
[----:B------:R-:W-:Y:S01]  /*5560*/  IMAD.IADD R38, R28, 0x1, -R114 ;  /* 0x000000011c267824 */ /* 0x000fe200078e0a72 */
[----:B------:R-:W-:Y:S01]  /*5570*/  ISETP.GE.AND P3, PT, R112, R33, PT ;  /* 0x000000217000720c */ /* 0x000fe20003f66270 */
[C---:B------:R-:W-:Y:S02]  /*5580*/  IMAD.IADD R47, R28.reuse, 0x1, -R112 ;  /* 0x000000011c2f7824 */ /* 0x040fe400078e0a70 */
[----:B------:R-:W-:Y:S01]  /*5590*/  IMAD.IADD R43, R28, 0x1, -R64 ;  /* 0x000000011c2b7824 */ /* 0x000fe200078e0a40 */
[----:B------:R-:W-:Y:S01]  /*55a0*/  IABS R38, R38 ;  /* 0x0000002600267213 */ /* 0x000fe20000000000 */
[C---:B------:R-:W-:Y:S01]  /*55b0*/  VIADD R108, R30.reuse, 0x29 ;  /* 0x000000291e6c7836 */ /* 0x040fe20000000000 */
[----:B------:R-:W-:Y:S01]  /*55c0*/  IABS R47, R47 ;  /* 0x0000002f002f7213 */ /* 0x000fe20000000000 */
[C---:B------:R-:W-:Y:S01]  /*55d0*/  VIADD R62, R30.reuse, 0x21 ;  /* 0x000000211e3e7836 */ /* 0x040fe20000000000 */
[----:B------:R-:W-:Y:S01]  /*55e0*/  I2FP.F32.S32 R38, R38 ;  /* 0x0000002600267245 */ /* 0x000fe20000201400 */
[C---:B------:R-:W-:Y:S01]  /*55f0*/  VIADD R54, R30.reuse, 0x31 ;  /* 0x000000311e367836 */ /* 0x040fe20000000000 */
[----:B------:R-:W-:Y:S01]  /*5600*/  I2FP.F32.S32 R47, R47 ;  /* 0x0000002f002f7245 */ /* 0x000fe20000201400 */
[----:B------:R-:W-:Y:S01]  /*5610*/  VIADD R120, R30, 0x1 ;  /* 0x000000011e787836 */ /* 0x000fe20000000000 */
[----:B------:R-:W-:Y:S01]  /*5620*/  IABS R43, R43 ;  /* 0x0000002b002b7213 */ /* 0x000fe20000000000 */
[----:B------:R-:W-:Y:S01]  /*5630*/  FFMA.FTZ R55, -R0, R38, R21 ;  /* 0x0000002600377223 */ /* 0x000fe20000010115 */
[----:B------:R-:W-:-:S02]  /*5640*/  IMAD.IADD R21, R28, 0x1, -R116 ;  /* 0x000000011c157824 */ /* 0x000fc400078e0a74 */
[----:B------:R-:W-:Y:S01]  /*5650*/  FFMA.FTZ R47, -R0, R47, R16 ;  /* 0x0000002f002f7223 */ /* 0x000fe20000010110 */
[----:B------:R-:W-:Y:S01]  /*5660*/  IMAD.IADD R16, R28, 0x1, -R62 ;  /* 0x000000011c107824 */ /* 0x000fe200078e0a3e */
[----:B------:R-:W-:Y:S01]  /*5670*/  I2FP.F32.S32 R43, R43 ;  /* 0x0000002b002b7245 */ /* 0x000fe20000201400 */
[C---:B------:R-:W-:Y:S01]  /*5680*/  VIADD R60, R30.reuse, 0x39 ;  /* 0x000000391e3c7836 */ /* 0x040fe20000000000 */
[----:B------:R-:W-:Y:S01]  /*5690*/  IABS R21, R21 ;  /* 0x0000001500157213 */ /* 0x000fe20000000000 */
[----:B------:R-:W-:Y:S01]  /*56a0*/  VIADD R29, R30, 0x8 ;  /* 0x000000081e1d7836 */ /* 0x000fe20000000000 */
[----:B------:R-:W-:Y:S01]  /*56b0*/  IABS R16, R16 ;  /* 0x0000001000107213 */ /* 0x000fe20000000000 */
[----:B------:R-:W-:Y:S01]  /*56c0*/  FFMA.FTZ R43, -R0, R43, R8 ;  /* 0x0000002b002b7223 */ /* 0x000fe20000010108 */
[----:B------:R-:W-:Y:S01]  /*56d0*/  I2FP.F32.S32 R21, R21 ;  /* 0x0000001500157245 */ /* 0x000fe20000201400 */
[C---:B------:R-:W-:Y:S01]  /*56e0*/  IMAD.IADD R8, R28.reuse, 0x1, -R54 ;  /* 0x000000011c087824 */ /* 0x040fe200078e0a36 */
[----:B------:R-:W-:Y:S01]  /*56f0*/  I2FP.F32.S32 R16, R16 ;  /* 0x0000001000107245 */ /* 0x000fe20000201400 */
[----:B------:R-:W-:Y:S01]  /*5700*/  IMAD.IADD R53, R28, 0x1, -R120 ;  /* 0x000000011c357824 */ /* 0x000fe200078e0a78 */
[----:B------:R-:W-:Y:S01]  /*5710*/  ISETP.GE.AND P5, PT, R29, R33, PT ;  /* 0x000000211d00720c */ /* 0x000fe20003fa6270 */
[----:B------:R-:W-:Y:S01]  /*5720*/  FFMA.FTZ R21, -R0, R21, R12 ;  /* 0x0000001500157223 */ /* 0x000fe2000001010c */
[----:B------:R-:W-:Y:S01]  /*5730*/  IMAD.IADD R12, R28, 0x1, -R108 ;  /* 0x000000011c0c7824 */ /* 0x000fe200078e0a6c */
[----:B------:R-:W-:Y:S01]  /*5740*/  IABS R8, R8 ;  /* 0x0000000800087213 */ /* 0x000fe20000000000 */
[----:B------:R-:W-:-:S02]  /*5750*/  VIADD R44, R30, 0x48 ;  /* 0x000000481e2c7836 */ /* 0x000fc40000000000 */
[----:B------:R-:W-:Y:S01]  /*5760*/  FFMA.FTZ R31, -R0, R16, R9 ;  /* 0x00000010001f7223 */ /* 0x000fe20000010109 */
[----:B------:R-:W-:Y:S01]  /*5770*/  IMAD.IADD R41, R28, 0x1, -R29 ;  /* 0x000000011c297824 */ /* 0x000fe200078e0a1d */
[----:B------:R-:W-:Y:S01]  /*5780*/  IABS R12, R12 ;  /* 0x0000000c000c7213 */ /* 0x000fe20000000000 */
[C---:B------:R-:W-:Y:S01]  /*5790*/  VIADD R52, R30.reuse, 0x38 ;  /* 0x000000381e347836 */ /* 0x040fe20000000000 */
[----:B------:R-:W-:Y:S01]  /*57a0*/  IABS R53, R53 ;  /* 0x0000003500357213 */ /* 0x000fe20000000000 */
[----:B------:R-:W-:Y:S01]  /*57b0*/  VIADD R110, R30, 0x28 ;  /* 0x000000281e6e7836 */ /* 0x000fe20000000000 */
[----:B------:R-:W-:Y:S01]  /*57c0*/  I2FP.F32.S32 R12, R12 ;  /* 0x0000000c000c7245 */ /* 0x000fe20000201400 */
[----:B------:R-:W-:Y:S01]  /*57d0*/  IMAD.IADD R9, R28, 0x1, -R52 ;  /* 0x000000011c097824 */ /* 0x000fe200078e0a34 */
[----:B------:R-:W-:Y:S01]  /*57e0*/  I2FP.F32.S32 R8, R8 ;  /* 0x0000000800087245 */ /* 0x000fe20000201400 */
[----:B------:R-:W-:Y:S01]  /*57f0*/  VIADD R46, R30, 0x41 ;  /* 0x000000411e2e7836 */ /* 0x000fe20000000000 */
[----:B------:R-:W-:Y:S01]  /*5800*/  IABS R41, R41 ;  /* 0x0000002900297213 */ /* 0x000fe20000000000 */
[----:B------:R-:W-:Y:S01]  /*5810*/  FFMA.FTZ R45, -R0, R12, R5 ;  /* 0x0000000c002d7223 */ /* 0x000fe20000010105 */
[C---:B------:R-:W-:Y:S01]  /*5820*/  IMAD.IADD R12, R28.reuse, 0x1, -R60 ;  /* 0x000000011c0c7824 */ /* 0x040fe200078e0a3c */
[----:B------:R-:W-:Y:S01]  /*5830*/  I2FP.F32.S32 R53, R53 ;  /* 0x0000003500357245 */ /* 0x000fe20000201400 */
[C---:B------:R-:W-:Y:S01]  /*5840*/  IMAD.IADD R5, R28.reuse, 0x1, -R44 ;  /* 0x000000011c057824 */ /* 0x040fe200078e0a2c */
[----:B------:R-:W-:Y:S01]  /*5850*/  I2FP.F32.S32 R41, R41 ;  /* 0x0000002900297245 */ /* 0x000fe20000201400 */
[----:B------:R-:W-:Y:S01]  /*5860*/  IMAD.IADD R29, R28, 0x1, -R110 ;  /* 0x000000011c1d7824 */ /* 0x000fe200078e0a6e */
[----:B------:R-:W-:Y:S01]  /*5870*/  IABS R12, R12 ;  /* 0x0000000c000c7213 */ /* 0x000fe20000000000 */
[----:B------:R-:W-:Y:S01]  /*5880*/  FFMA.FTZ R105, -R0, R8, R105 ;  /* 0x0000000800697223 */ /* 0x000fe20000010169 */
[----:B------:R-:W-:Y:S01]  /*5890*/  IABS R5, R5 ;  /* 0x0000000500057213 */ /* 0x000fe20000000000 */
[----:B------:R-:W-:Y:S01]  /*58a0*/  VIADD R118, R30, 0x11 ;  /* 0x000000111e767836 */ /* 0x000fe20000000000 */
[----:B------:R-:W-:Y:S01]  /*58b0*/  I2FP.F32.S32 R12, R12 ;  /* 0x0000000c000c7245 */ /* 0x000fe20000201400 */
[----:B------:R-:W-:Y:S01]  /*58c0*/  IMAD.IADD R8, R28, 0x1, -R46 ;  /* 0x000000011c087824 */ /* 0x000fe200078e0a2e */
[----:B------:R-:W-:Y:S01]  /*58d0*/  IABS R9, R9 ;  /* 0x0000000900097213 */ /* 0x000fe20000000000 */
[----:B------:R-:W-:Y:S01]  /*58e0*/  VIADD R66, R30, 0x19 ;  /* 0x000000191e427836 */ /* 0x000fe20000000000 */
[----:B------:R-:W-:Y:S01]  /*58f0*/  I2FP.F32.S32 R5, R5 ;  /* 0x0000000500057245 */ /* 0x000fe20000201400 */
[C---:B------:R-:W-:Y:S01]  /*5900*/  FFMA.FTZ R53, -R0.reuse, R53, R25 ;  /* 0x0000003500357223 */ /* 0x040fe20000010119 */
[----:B------:R-:W-:Y:S01]  /*5910*/  IABS R29, R29 ;  /* 0x0000001d001d7213 */ /* 0x000fe20000000000 */
[C---:B------:R-:W-:Y:S01]  /*5920*/  FFMA.FTZ R101, -R0.reuse, R12, R101 ;  /* 0x0000000c00657223 */ /* 0x040fe20000010165 */
[----:B------:R-:W-:Y:S01]  /*5930*/  I2FP.F32.S32 R9, R9 ;  /* 0x0000000900097245 */ /* 0x000fe20000201400 */
[----:B------:R-:W-:Y:S01]  /*5940*/  FFMA.FTZ R41, -R0, R41, R20 ;  /* 0x0000002900297223 */ /* 0x000fe20000010114 */
[----:B------:R-:W-:Y:S01]  /*5950*/  IMAD.IADD R25, R28, 0x1, -R118 ;  /* 0x000000011c197824 */ /* 0x000fe200078e0a76 */
[----:B------:R-:W-:Y:S01]  /*5960*/  IABS R8, R8 ;  /* 0x0000000800087213 */ /* 0x000fe20000000000 */
[----:B------:R-:W-:Y:S01]  /*5970*/  VIADD R12, R30, 0x60 ;  /* 0x000000601e0c7836 */ /* 0x000fe20000000000 */
[----:B------:R-:W-:Y:S01]  /*5980*/  I2FP.F32.S32 R29, R29 ;  /* 0x0000001d001d7245 */ /* 0x000fe20000201400 */
[----:B------:R-:W-:-:S02]  /*5990*/  IMAD.IADD R20, R28, 0x1, -R66 ;  /* 0x000000011c147824 */ /* 0x000fc400078e0a42 */
[----:B------:R-:W-:Y:S01]  /*59a0*/  FFMA.FTZ R92, -R0, R5, R92 ;  /* 0x00000005005c7223 */ /* 0x000fe2000001015c */
[----:B------:R-:W-:Y:S02]  /*59b0*/  VIADD R58, R30, 0x40 ;  /* 0x000000401e3a7836 */ /* 0x000fe40000000000 */
[----:B------:R-:W-:Y:S01]  /*59c0*/  FFMA.FTZ R100, -R0, R9, R100 ;  /* 0x0000000900647223 */ /* 0x000fe20000010164 */
[----:B------:R-:W-:Y:S01]  /*59d0*/  IMAD.IADD R5, R28, 0x1, -R12 ;  /* 0x000000011c057824 */ /* 0x000fe200078e0a0c */
[----:B------:R-:W-:Y:S01]  /*59e0*/  IABS R25, R25 ;  /* 0x0000001900197213 */ /* 0x000fe20000000000 */
[----:B------:R-:W-:Y:S01]  /*59f0*/  VIADD R42, R30, 0x49 ;  /* 0x000000491e2a7836 */ /* 0x000fe20000000000 */
[----:B------:R-:W-:Y:S01]  /*5a00*/  I2FP.F32.S32 R8, R8 ;  /* 0x0000000800087245 */ /* 0x000fe20000201400 */
[----:B------:R-:W-:Y:S01]  /*5a10*/  IMAD.IADD R9, R28, 0x1, -R58 ;  /* 0x000000011c097824 */ /* 0x000fe200078e0a3a */
[----:B------:R-:W-:Y:S01]  /*5a20*/  IABS R20, R20 ;  /* 0x0000001400147213 */ /* 0x000fe20000000000 */
[----:B------:R-:W-:-:S02]  /*5a30*/  VIADD R48, R30, 0x51 ;  /* 0x000000511e307836 */ /* 0x000fc40000000000 */
[----:B------:R-:W-:Y:S01]  /*5a40*/  FFMA.FTZ R29, -R0, R29, R4 ;  /* 0x0000001d001d7223 */ /* 0x000fe20000010104 */
[----:B------:R-:W-:Y:S01]  /*5a50*/  I2FP.F32.S32 R25, R25 ;  /* 0x0000001900197245 */ /* 0x000fe20000201400 */
[----:B------:R-:W-:Y:S01]  /*5a60*/  IMAD.IADD R4, R28, 0x1, -R42 ;  /* 0x000000011c047824 */ /* 0x000fe200078e0a2a */
[----:B------:R-:W-:Y:S01]  /*5a70*/  IABS R5, R5 ;  /* 0x0000000500057213 */ /* 0x000fe20000000000 */
[----:B------:R-:W-:Y:S01]  /*5a80*/  FFMA.FTZ R97, -R0, R8, R97 ;  /* 0x0000000800617223 */ /* 0x000fe20000010161 */
[----:B------:R-:W-:Y:S01]  /*5a90*/  I2FP.F32.S32 R20, R20 ;  /* 0x0000001400147245 */ /* 0x000fe20000201400 */
[----:B------:R-:W-:Y:S01]  /*5aa0*/  IMAD.IADD R8, R28, 0x1, -R48 ;  /* 0x000000011c087824 */ /* 0x000fe200078e0a30 */
[----:B------:R-:W-:Y:S01]  /*5ab0*/  IABS R9, R9 ;  /* 0x0000000900097213 */ /* 0x000fe20000000000 */
[C---:B------:R-:W-:Y:S01]  /*5ac0*/  FFMA.FTZ R17, -R0.reuse, R25, R17 ;  /* 0x0000001900117223 */ /* 0x040fe20000010111 */
[----:B------:R-:W-:Y:S01]  /*5ad0*/  I2FP.F32.S32 R5, R5 ;  /* 0x0000000500057245 */ /* 0x000fe20000201400 */
[----:B------:R-:W-:Y:S01]  /*5ae0*/  FFMA.FTZ R25, -R0, R20, R13 ;  /* 0x0000001400197223 */ /* 0x000fe2000001010d */
[----:B------:R-:W-:Y:S01]  /*5af0*/  IABS R4, R4 ;  /* 0x0000000400047213 */ /* 0x000fe20000000000 */
[C---:B------:R-:W-:Y:S01]  /*5b00*/  VIADD R20, R30.reuse, 0x58 ;  /* 0x000000581e147836 */ /* 0x040fe20000000000 */
[----:B------:R-:W-:Y:S01]  /*5b10*/  I2FP.F32.S32 R9, R9 ;  /* 0x0000000900097245 */ /* 0x000fe20000201400 */
[----:B------:R-:W-:Y:S01]  /*5b20*/  VIADD R50, R30, 0x50 ;  /* 0x000000501e327836 */ /* 0x000fe20000000000 */
[----:B------:R-:W-:Y:S01]  /*5b30*/  IABS R8, R8 ;  /* 0x0000000800087213 */ /* 0x000fe20000000000 */
[C---:B------:R-:W-:Y:S01]  /*5b40*/  FFMA.FTZ R80, -R0.reuse, R5, R80 ;  /* 0x0000000500507223 */ /* 0x040fe20000010150 */
[----:B------:R-:W-:Y:S01]  /*5b50*/  I2FP.F32.S32 R4, R4 ;  /* 0x0000000400047245 */ /* 0x000fe20000201400 */
[----:B------:R-:W-:Y:S01]  /*5b60*/  FFMA.FTZ R96, -R0, R9, R96 ;  /* 0x0000000900607223 */ /* 0x000fe20000010160 */
[----:B------:R-:W-:Y:S01]  /*5b70*/  IMAD.IADD R5, R28, 0x1, -R30 ;  /* 0x000000011c057824 */ /* 0x000fe200078e0a1e */
[----:B------:R-:W-:Y:S01]  /*5b80*/  I2FP.F32.S32 R8, R8 ;  /* 0x0000000800087245 */ /* 0x000fe20000201400 */
[----:B------:R-:W-:-:S02]  /*5b90*/  VIADD R16, R30, 0x59 ;  /* 0x000000591e107836 */ /* 0x000fc40000000000 */
[----:B------:R-:W-:Y:S01]  /*5ba0*/  FFMA.FTZ R93, -R0, R4, R93 ;  /* 0x00000004005d7223 */ /* 0x000fe2000001015d */
[C---:B------:R-:W-:Y:S01]  /*5bb0*/  IMAD.IADD R9, R28.reuse, 0x1, -R20 ;  /* 0x000000011c097824 */ /* 0x040fe200078e0a14 */
[----:B------:R-:W-:Y:S01]  /*5bc0*/  IABS R5, R5 ;  /* 0x0000000500057213 */ /* 0x000fe20000000000 */
[----:B------:R-:W-:Y:S02]  /*5bd0*/  IMAD.IADD R13, R28, 0x1, -R50 ;  /* 0x000000011c0d7824 */ /* 0x000fe400078e0a32 */
[----:B------:R-:W-:Y:S01]  /*5be0*/  FFMA.FTZ R89, -R0, R8, R89 ;  /* 0x0000000800597223 */ /* 0x000fe20000010159 */
[----:B------:R-:W-:Y:S01]  /*5bf0*/  VIADD R40, R30, 0x61 ;  /* 0x000000611e287836 */ /* 0x000fe20000000000 */
[----:B------:R-:W-:Y:S01]  /*5c00*/  IABS R9, R9 ;  /* 0x0000000900097213 */ /* 0x000fe20000000000 */
[C---:B------:R-:W-:Y:S01]  /*5c10*/  IMAD.IADD R4, R28.reuse, 0x1, -R16 ;  /* 0x000000011c047824 */ /* 0x040fe200078e0a10 */
[----:B------:R-:W-:Y:S01]  /*5c20*/  IABS R13, R13 ;  /* 0x0000000d000d7213 */ /* 0x000fe20000000000 */
[C---:B------:R-:W-:Y:S01]  /*5c30*/  IMAD.IADD R8, R28.reuse, 0x1, -R40 ;  /* 0x000000011c087824 */ /* 0x040fe200078e0a28 */
[----:B------:R-:W-:Y:S01]  /*5c40*/  I2FP.F32.S32 R5, R5 ;  /* 0x0000000500057245 */ /* 0x000fe20000201400 */
[----:B------:R-:W-:Y:S01]  /*5c50*/  VIADD R59, R28, 0x8 ;  /* 0x000000081c3b7836 */ /* 0x000fe20000000000 */
[----:B------:R-:W-:Y:S01]  /*5c60*/  IABS R4, R4 ;  /* 0x0000000400047213 */ /* 0x000fe20000000000 */
[----:B------:R-:W-:Y:S01]  /*5c70*/  VIADD R38, R30, 0x68 ;  /* 0x000000681e267836 */ /* 0x000fe20000000000 */
[----:B------:R-:W-:Y:S01]  /*5c80*/  I2FP.F32.S32 R9, R9 ;  /* 0x0000000900097245 */ /* 0x000fe20000201400 */
[C---:B------:R-:W-:Y:S01]  /*5c90*/  FFMA.FTZ R24, -R0.reuse, R5, R24 ;  /* 0x0000000500187223 */ /* 0x040fe20000010118 */
[----:B------:R-:W-:Y:S01]  /*5ca0*/  I2FP.F32.S32 R13, R13 ;  /* 0x0000000d000d7245 */ /* 0x000fe20000201400 */
[C---:B------:R-:W-:Y:S01]  /*5cb0*/  FFMA.FTZ R22, -R0.reuse, R5, R22 ;  /* 0x0000000500167223 */ /* 0x040fe20000010116 */
[----:B------:R-:W-:Y:S01]  /*5cc0*/  IABS R8, R8 ;  /* 0x0000000800087213 */ /* 0x000fe20000000000 */
[C---:B------:R-:W-:Y:S01]  /*5cd0*/  FFMA.FTZ R84, -R0.reuse, R9, R84 ;  /* 0x0000000900547223 */ /* 0x040fe20000010154 */
[----:B------:R-:W-:Y:S01]  /*5ce0*/  I2FP.F32.S32 R4, R4 ;  /* 0x0000000400047245 */ /* 0x000fe20000201400 */
[----:B------:R-:W-:Y:S01]  /*5cf0*/  FFMA.FTZ R88, -R0, R13, R88 ;  /* 0x0000000d00587223 */ /* 0x000fe20000010158 */
[----:B------:R-:W-:Y:S01]  /*5d00*/  IMAD.IADD R9, R59, 0x1, -R30 ;  /* 0x000000013b097824 */ /* 0x000fe200078e0a1e */
[----:B------:R-:W-:Y:S01]  /*5d10*/  I2FP.F32.S32 R8, R8 ;  /* 0x0000000800087245 */ /* 0x000fe20000201400 */
[----:B------:R-:W-:-:S02]  /*5d20*/  IMAD.IADD R13, R28, 0x1, -R38 ;  /* 0x000000011c0d7824 */ /* 0x000fc400078e0a26 */
[----:B------:R-:W-:Y:S01]  /*5d30*/  FFMA.FTZ R85, -R0, R4, R85 ;  /* 0x0000000400557223 */ /* 0x000fe20000010155 */
[----:B------:R-:W-:Y:S01]  /*5d40*/  FSEL R57, R24, -INF , !P1 ;  /* 0xff80000018397808 */ /* 0x000fe20004800000 */
[C---:B------:R-:W-:Y:S01]  /*5d50*/  IMAD.IADD R4, R59.reuse, 0x1, -R120 ;  /* 0x000000013b047824 */ /* 0x040fe200078e0a78 */
[----:B------:R-:W-:Y:S01]  /*5d60*/  IABS R9, R9 ;  /* 0x0000000900097213 */ /* 0x000fe20000000000 */
[C---:B------:R-:W-:Y:S02]  /*5d70*/  IMAD.IADD R24, R59.reuse, 0x1, -R114 ;  /* 0x000000013b187824 */ /* 0x040fe400078e0a72 */
[----:B------:R-:W-:Y:S01]  /*5d80*/  FFMA.FTZ R81, -R0, R8, R81 ;  /* 0x0000000800517223 */ /* 0x000fe20000010151 */
[----:B------:R-:W-:Y:S01]  /*5d90*/  IABS R13, R13 ;  /* 0x0000000d000d7213 */ /* 0x000fe20000000000 */
[----:B------:R-:W-:Y:S01]  /*5da0*/  IMAD.IADD R8, R59, 0x1, -R118 ;  /* 0x000000013b087824 */ /* 0x000fe200078e0a76 */
[----:B------:R-:W-:Y:S01]  /*5db0*/  IABS R4, R4 ;  /* 0x0000000400047213 */ /* 0x000fe20000000000 */
[----:B------:R-:W-:Y:S01]  /*5dc0*/  VIADD R56, R30, 0x30 ;  /* 0x000000301e387836 */ /* 0x000fe20000000000 */
[----:B------:R-:W-:-:S02]  /*5dd0*/  I2FP.F32.S32 R9, R9 ;  /* 0x0000000900097245 */ /* 0x000fc40000201400 */
[----:B------:R-:W-:Y:S01]  /*5de0*/  IABS R24, R24 ;  /* 0x0000001800187213 */ /* 0x000fe20000000000 */
[----:B------:R-:W-:Y:S01]  /*5df0*/  IMAD.IADD R39, R28, 0x1, -R56 ;  /* 0x000000011c277824 */ /* 0x000fe200078e0a38 */
[----:B------:R-:W-:Y:S01]  /*5e00*/  I2FP.F32.S32 R13, R13 ;  /* 0x0000000d000d7245 */ /* 0x000fe20000201400 */
[C---:B------:R-:W-:Y:S01]  /*5e10*/  FFMA.FTZ R9, -R0.reuse, R9, R26 ;  /* 0x0000000900097223 */ /* 0x040fe2000001011a */
[----:B------:R-:W-:Y:S02]  /*5e20*/  IABS R8, R8 ;  /* 0x0000000800087213 */ /* 0x000fe40000000000 */
[----:B------:R-:W-:Y:S01]  /*5e30*/  I2FP.F32.S32 R4, R4 ;  /* 0x0000000400047245 */ /* 0x000fe20000201400 */
[C---:B------:R-:W-:Y:S01]  /*5e40*/  FFMA.FTZ R76, -R0.reuse, R13, R76 ;  /* 0x0000000d004c7223 */ /* 0x040fe2000001014c */
[----:B------:R-:W-:Y:S01]  /*5e50*/  I2FP.F32.S32 R24, R24 ;  /* 0x0000001800187245 */ /* 0x000fe20000201400 */
[----:B------:R-:W-:Y:S01]  /*5e60*/  IMAD.IADD R13, R59, 0x1, -R116 ;  /* 0x000000013b0d7824 */ /* 0x000fe200078e0a74 */
[----:B------:R-:W-:Y:S01]  /*5e70*/  I2FP.F32.S32 R8, R8 ;  /* 0x0000000800087245 */ /* 0x000fe20000201400 */
[C---:B------:R-:W-:Y:S01]  /*5e80*/  FFMA.FTZ R27, -R0.reuse, R4, R27 ;  /* 0x00000004001b7223 */ /* 0x040fe2000001011b */
[----:B------:R-:W-:Y:S01]  /*5e90*/  FSEL R4, R9, -INF , !P1 ;  /* 0xff80000009047808 */ /* 0x000fe20004800000 */
[----:B------:R-:W-:Y:S01]  /*5ea0*/  FFMA.FTZ R23, -R0, R24, R23 ;  /* 0x0000001800177223 */ /* 0x000fe20000010117 */
[----:B------:R-:W-:Y:S01]  /*5eb0*/  ISETP.GE.AND P1, PT, R118, R33, PT ;  /* 0x000000217600720c */ /* 0x000fe20003f26270 */
[----:B------:R-:W-:Y:S01]  /*5ec0*/  FFMA.FTZ R5, -R0, R8, R19 ;  /* 0x0000000800057223 */ /* 0x000fe20000010113 */
[----:B------:R-:W-:Y:S01]  /*5ed0*/  IABS R13, R13 ;  /* 0x0000000d000d7213 */ /* 0x000fe20000000000 */
[----:B------:R-:W-:Y:S01]  /*5ee0*/  IMAD.IADD R9, R59, 0x1, -R112 ;  /* 0x000000013b097824 */ /* 0x000fe200078e0a70 */
[----:B------:R-:W-:-:S02]  /*5ef0*/  FSEL R49, R23, -INF , !P4 ;  /* 0xff80000017317808 */ /* 0x000fc40006000000 */
[----:B------:R-:W-:Y:S02]  /*5f00*/  FSEL R23, R17, -INF , !P1 ;  /* 0xff80000011177808 */ /* 0x000fe40004800000 */
[----:B------:R-:W-:Y:S02]  /*5f10*/  I2FP.F32.S32 R13, R13 ;  /* 0x0000000d000d7245 */ /* 0x000fe40000201400 */
[----:B------:R-:W-:Y:S01]  /*5f20*/  FSEL R17, R5, -INF , !P1 ;  /* 0xff80000005117808 */ /* 0x000fe20004800000 */
[C---:B------:R-:W-:Y:S01]  /*5f30*/  IMAD.IADD R5, R59.reuse, 0x1, -R110 ;  /* 0x000000013b057824 */ /* 0x040fe200078e0a6e */
[----:B------:R-:W-:Y:S01]  /*5f40*/  ISETP.GE.AND P0, PT, R120, R33, PT ;  /* 0x000000217800720c */ /* 0x000fe20003f06270 */
[----:B------:R-:W-:Y:S01]  /*5f50*/  FFMA.FTZ R13, -R0, R13, R14 ;  /* 0x0000000d000d7223 */ /* 0x000fe2000001010e */
[----:B------:R-:W-:Y:S01]  /*5f60*/  IMAD.IADD R14, R59, 0x1, -R108 ;  /* 0x000000013b0e7824 */ /* 0x000fe200078e0a6c */
[----:B------:R-:W-:Y:S02]  /*5f70*/  FSEL R8, R41, -INF , !P5 ;  /* 0xff80000029087808 */ /* 0x000fe40006800000 */
[----:B------:R-:W-:-:S02]  /*5f80*/  IABS R5, R5 ;  /* 0x0000000500057213 */ /* 0x000fc40000000000 */
[----:B------:R-:W-:Y:S02]  /*5f90*/  IABS R14, R14 ;  /* 0x0000000e000e7213 */ /* 0x000fe40000000000 */
[----:B------:R-:W-:Y:S02]  /*5fa0*/  I2FP.F32.S32 R5, R5 ;  /* 0x0000000500057245 */ /* 0x000fe40000201400 */
[----:B------:R-:W-:Y:S02]  /*5fb0*/  FSEL R53, R53, -INF , !P0 ;  /* 0xff80000035357808 */ /* 0x000fe40004000000 */
[----:B------:R-:W-:Y:S01]  /*5fc0*/  FSEL R37, R27, -INF , !P0 ;  /* 0xff8000001b257808 */ /* 0x000fe20004000000 */
[----:B------:R-:W-:Y:S01]  /*5fd0*/  FFMA.FTZ R6, -R0, R5, R6 ;  /* 0x0000000500067223 */ /* 0x000fe20000010106 */
[----:B------:R-:W-:Y:S02]  /*5fe0*/  I2FP.F32.S32 R14, R14 ;  /* 0x0000000e000e7245 */ /* 0x000fe40000201400 */
[----:B------:R-:W-:-:S02]  /*5ff0*/  ISETP.GE.AND P0, PT, R116, R33, PT ;  /* 0x000000217400720c */ /* 0x000fc40003f06270 */
[-C--:B------:R-:W-:Y:S01]  /*6000*/  ISETP.GE.AND P1, PT, R110, R33.reuse, PT ;  /* 0x000000216e00720c */ /* 0x080fe20003f26270 */
[----:B------:R-:W-:Y:S01]  /*6010*/  FFMA.FTZ R7, -R0, R14, R7 ;  /* 0x0000000e00077223 */ /* 0x000fe20000010107 */
[----:B------:R-:W-:Y:S02]  /*6020*/  FSEL R21, R21, -INF , !P0 ;  /* 0xff80000015157808 */ /* 0x000fe40004000000 */
[----:B------:R-:W-:Y:S02]  /*6030*/  FSEL R13, R13, -INF , !P0 ;  /* 0xff8000000d0d7808 */ /* 0x000fe40004000000 */
[----:B------:R-:W-:Y:S01]  /*6040*/  FSEL R41, R6, -INF , !P1 ;  /* 0xff80000006297808 */ /* 0x000fe20004800000 */
[----:B------:R-:W-:Y:S01]  /*6050*/  IMAD.IADD R6, R59, 0x1, -R60 ;  /* 0x000000013b067824 */ /* 0x000fe200078e0a3c */
[----:B------:R-:W-:Y:S02]  /*6060*/  ISETP.GE.AND P0, PT, R108, R33, PT ;  /* 0x000000216c00720c */ /* 0x000fe40003f06270 */
[----:B------:R-:W-:-:S02]  /*6070*/  IABS R9, R9 ;  /* 0x0000000900097213 */ /* 0x000fc40000000000 */
[----:B------:R-:W-:Y:S01]  /*6080*/  FSEL R247, R7, -INF , !P0 ;  /* 0xff80000007f77808 */ /* 0x000fe20004000000 */
[C---:B------:R-:W-:Y:S01]  /*6090*/  IMAD.IADD R7, R59.reuse, 0x1, -R58 ;  /* 0x000000013b077824 */ /* 0x040fe200078e0a3a */
[----:B------:R-:W-:Y:S02]  /*60a0*/  IABS R6, R6 ;  /* 0x0000000600067213 */ /* 0x000fe40000000000 */
[----:B------:R-:W-:Y:S02]  /*60b0*/  I2FP.F32.S32 R9, R9 ;  /* 0x0000000900097245 */ /* 0x000fe40000201400 */
[----:B------:R-:W-:Y:S02]  /*60c0*/  I2FP.F32.S32 R6, R6 ;  /* 0x0000000600067245 */ /* 0x000fe40000201400 */
[----:B------:R-:W-:Y:S01]  /*60d0*/  IABS R7, R7 ;  /* 0x0000000700077213 */ /* 0x000fe20000000000 */
[----:B------:R-:W-:Y:S01]  /*60e0*/  FFMA.FTZ R18, -R0, R9, R18 ;  /* 0x0000000900127223 */ /* 0x000fe20000010112 */
[----:B------:R-:W-:-:S02]  /*60f0*/  IMAD.IADD R27, R59, 0x1, -R64 ;  /* 0x000000013b1b7824 */ /* 0x000fc400078e0a40 */
[----:B------:R-:W-:Y:S01]  /*6100*/  FFMA.FTZ R103, -R0, R6, R103 ;  /* 0x0000000600677223 */ /* 0x000fe20000010167 */
[----:B------:R-:W-:Y:S01]  /*6110*/  I2FP.F32.S32 R7, R7 ;  /* 0x0000000700077245 */ /* 0x000fe20000201400 */
[C---:B------:R-:W-:Y:S01]  /*6120*/  IMAD.IADD R6, R59.reuse, 0x1, -R48 ;  /* 0x000000013b067824 */ /* 0x040fe200078e0a30 */
[----:B------:R-:W-:Y:S01]  /*6130*/  FSEL R19, R18, -INF , !P3 ;  /* 0xff80000012137808 */ /* 0x000fe20005800000 */
[C---:B------:R-:W-:Y:S01]  /*6140*/  IMAD.IADD R18, R59.reuse, 0x1, -R62 ;  /* 0x000000013b127824 */ /* 0x040fe200078e0a3e */
[----:B------:R-:W-:Y:S01]  /*6150*/  IABS R27, R27 ;  /* 0x0000001b001b7213 */ /* 0x000fe20000000000 */
[----:B------:R-:W-:Y:S01]  /*6160*/  FFMA.FTZ R98, -R0, R7, R98 ;  /* 0x0000000700627223 */ /* 0x000fe20000010162 */
[----:B------:R-:W-:Y:S01]  /*6170*/  IMAD.IADD R7, R59, 0x1, -R50 ;  /* 0x000000013b077824 */ /* 0x000fe200078e0a32 */
[----:B------:R-:W-:Y:S02]  /*6180*/  IABS R6, R6 ;  /* 0x0000000600067213 */ /* 0x000fe40000000000 */
[----:B------:R-:W-:-:S02]  /*6190*/  IABS R18, R18 ;  /* 0x0000001200127213 */ /* 0x000fc40000000000 */
[----:B------:R-:W-:Y:S02]  /*61a0*/  I2FP.F32.S32 R27, R27 ;  /* 0x0000001b001b7245 */ /* 0x000fe40000201400 */
[----:B------:R-:W-:Y:S02]  /*61b0*/  I2FP.F32.S32 R6, R6 ;  /* 0x0000000600067245 */ /* 0x000fe40000201400 */
[----:B------:R-:W-:Y:S01]  /*61c0*/  IABS R7, R7 ;  /* 0x0000000700077213 */ /* 0x000fe20000000000 */
[C---:B------:R-:W-:Y:S01]  /*61d0*/  FFMA.FTZ R10, -R0.reuse, R27, R10 ;  /* 0x0000001b000a7223 */ /* 0x040fe2000001010a */
[----:B------:R-:W-:Y:S01]  /*61e0*/  I2FP.F32.S32 R18, R18 ;  /* 0x0000001200127245 */ /* 0x000fe20000201400 */
[----:B------:R-:W-:Y:S01]  /*61f0*/  FFMA.FTZ R91, -R0, R6, R91 ;  /* 0x00000006005b7223 */ /* 0x000fe2000001015b */
[----:B------:R-:W-:Y:S01]  /*6200*/  FSEL R55, R55, -INF , !P4 ;  /* 0xff80000037377808 */ /* 0x000fe20006000000 */
[----:B------:R-:W-:Y:S01]  /*6210*/  IMAD.IADD R6, R59, 0x1, -R40 ;  /* 0x000000013b067824 */ /* 0x000fe200078e0a28 */
[----:B------:R-:W-:-:S02]  /*6220*/  I2FP.F32.S32 R7, R7 ;  /* 0x0000000700077245 */ /* 0x000fc40000201400 */
[----:B------:R-:W-:Y:S01]  /*6230*/  ISETP.GE.AND P4, PT, R64, R33, PT ;  /* 0x000000214000720c */ /* 0x000fe20003f86270 */
[----:B------:R-:W-:Y:S01]  /*6240*/  FFMA.FTZ R11, -R0, R18, R11 ;  /* 0x00000012000b7223 */ /* 0x000fe2000001010b */
[----:B------:R-:W-:Y:S01]  /*6250*/  FSEL R51, R22, -INF , !P5 ;  /* 0xff80000016337808 */ /* 0x000fe20006800000 */
[----:B------:R-:W-:Y:S01]  /*6260*/  FFMA.FTZ R90, -R0, R7, R90 ;  /* 0x00000007005a7223 */ /* 0x000fe2000001015a */
[-C--:B------:R-:W-:Y:S02]  /*6270*/  ISETP.GE.AND P5, PT, R66, R33.reuse, PT ;  /* 0x000000214200720c */ /* 0x080fe40003fa6270 */
[----:B------:R-:W-:Y:S01]  /*6280*/  FSEL R47, R47, -INF , !P3 ;  /* 0xff8000002f2f7808 */ /* 0x000fe20005800000 */
[C---:B------:R-:W-:Y:S01]  /*6290*/  IMAD.IADD R9, R59.reuse, 0x1, -R66 ;  /* 0x000000013b097824 */ /* 0x040fe200078e0a42 */
[----:B------:R-:W-:Y:S01]  /*62a0*/  ISETP.GE.AND P3, PT, R62, R33, PT ;  /* 0x000000213e00720c */ /* 0x000fe20003f66270 */
[C---:B------:R-:W-:Y:S01]  /*62b0*/  IMAD.IADD R7, R59.reuse, 0x1, -R38 ;  /* 0x000000013b077824 */ /* 0x040fe200078e0a26 */
[----:B------:R-:W-:Y:S01]  /*62c0*/  FSEL R27, R10, -INF , !P4 ;  /* 0xff8000000a1b7808 */ /* 0x000fe20006000000 */
[----:B------:R-:W-:Y:S01]  /*62d0*/  IMAD.IADD R10, R59, 0x1, -R54 ;  /* 0x000000013b0a7824 */ /* 0x000fe200078e0a36 */
[----:B------:R-:W-:-:S02]  /*62e0*/  FSEL R29, R29, -INF , !P1 ;  /* 0xff8000001d1d7808 */ /* 0x000fc40004800000 */
[----:B------:R-:W-:Y:S02]  /*62f0*/  ISETP.GE.AND P1, PT, R60, R33, PT ;  /* 0x000000213c00720c */ /* 0x000fe40003f26270 */
[----:B------:R-:W-:Y:S02]  /*6300*/  IABS R6, R6 ;  /* 0x0000000600067213 */ /* 0x000fe40000000000 */
[----:B------:R-:W-:Y:S02]  /*6310*/  FSEL R5, R25, -INF , !P5 ;  /* 0xff80000019057808 */ /* 0x000fe40006800000 */
[----:B------:R-:W-:Y:S01]  /*6320*/  FSEL R25, R11, -INF , !P3 ;  /* 0xff8000000b197808 */ /* 0x000fe20005800000 */
[----:B------:R-:W-:Y:S01]  /*6330*/  IMAD.IADD R11, R59, 0x1, -R52 ;  /* 0x000000013b0b7824 */ /* 0x000fe200078e0a34 */
[----:B------:R-:W-:Y:S02]  /*6340*/  FSEL R241, R101, -INF , !P1 ;  /* 0xff80000065f17808 */ /* 0x000fe40004800000 */
[----:B------:R-:W-:-:S02]  /*6350*/  FSEL R155, R103, -INF , !P1 ;  /* 0xff800000679b7808 */ /* 0x000fc40004800000 */
[----:B------:R-:W-:Y:S02]  /*6360*/  I2FP.F32.S32 R6, R6 ;  /* 0x0000000600067245 */ /* 0x000fe40000201400 */
[----:B------:R-:W-:Y:S02]  /*6370*/  IABS R9, R9 ;  /* 0x0000000900097213 */ /* 0x000fe40000000000 */
[----:B------:R-:W-:Y:S02]  /*6380*/  IABS R10, R10 ;  /* 0x0000000a000a7213 */ /* 0x000fe40000000000 */
[----:B------:R-:W-:Y:S02]  /*6390*/  ISETP.GE.AND P1, PT, R50, R33, PT ;  /* 0x000000213200720c */ /* 0x000fe40003f26270 */
[----:B------:R-:W-:Y:S01]  /*63a0*/  IABS R7, R7 ;  /* 0x0000000700077213 */ /* 0x000fe20000000000 */
[----:B------:R-:W-:Y:S01]  /*63b0*/  FFMA.FTZ R83, -R0, R6, R83 ;  /* 0x0000000600537223 */ /* 0x000fe20000010153 */
[----:B------:R-:W-:Y:S01]  /*63c0*/  I2FP.F32.S32 R9, R9 ;  /* 0x0000000900097245 */ /* 0x000fe20000201400 */
[----:B------:R-:W-:Y:S01]  /*63d0*/  VIADD R6, R30, 0x78 ;  /* 0x000000781e067836 */ /* 0x000fe20000000000 */
[----:B------:R-:W-:-:S02]  /*63e0*/  IABS R11, R11 ;  /* 0x0000000b000b7213 */ /* 0x000fc40000000000 */
[----:B------:R-:W-:Y:S02]  /*63f0*/  I2FP.F32.S32 R10, R10 ;  /* 0x0000000a000a7245 */ /* 0x000fe40000201400 */
[----:B------:R-:W-:Y:S02]  /*6400*/  FSEL R195, R88, -INF , !P1 ;  /* 0xff80000058c37808 */ /* 0x000fe40004800000 */
[----:B------:R-:W-:Y:S02]  /*6410*/  FSEL R185, R90, -INF , !P1 ;  /* 0xff8000005ab97808 */ /* 0x000fe40004800000 */
[----:B------:R-:W-:Y:S02]  /*6420*/  I2FP.F32.S32 R7, R7 ;  /* 0x0000000700077245 */ /* 0x000fe40000201400 */
[----:B------:R-:W-:Y:S01]  /*6430*/  ISETP.GE.AND P1, PT, R40, R33, PT ;  /* 0x000000212800720c */ /* 0x000fe20003f26270 */
[C---:B------:R-:W-:Y:S01]  /*6440*/  FFMA.FTZ R9, -R0.reuse, R9, R15 ;  /* 0x0000000900097223 */ /* 0x040fe2000001010f */
[----:B------:R-:W-:Y:S01]  /*6450*/  I2FP.F32.S32 R11, R11 ;  /* 0x0000000b000b7245 */ /* 0x000fe20000201400 */
[C---:B------:R-:W-:Y:S01]  /*6460*/  FFMA.FTZ R107, -R0.reuse, R10, R107 ;  /* 0x0000000a006b7223 */ /* 0x040fe2000001016b */
[----:B------:R-:W-:Y:S01]  /*6470*/  FFMA.FTZ R78, -R0, R7, R78 ;  /* 0x00000007004e7223 */ /* 0x000fe2000001014e */
[----:B------:R-:W-:Y:S01]  /*6480*/  FSEL R169, R81, -INF , !P1 ;  /* 0xff80000051a97808 */ /* 0x000fe20004800000 */
[----:B------:R-:W-:Y:S01]  /*6490*/  IMAD.IADD R15, R59, 0x1, -R56 ;  /* 0x000000013b0f7824 */ /* 0x000fe200078e0a38 */
[----:B------:R-:W-:Y:S01]  /*64a0*/  FSEL R161, R83, -INF , !P1 ;  /* 0xff80000053a17808 */ /* 0x000fe20004800000 */
[C---:B------:R-:W-:Y:S01]  /*64b0*/  IMAD.IADD R10, R59.reuse, 0x1, -R42 ;  /* 0x000000013b0a7824 */ /* 0x040fe200078e0a2a */
[----:B------:R-:W-:Y:S01]  /*64c0*/  ISETP.GE.AND P1, PT, R6, R33, PT ;  /* 0x000000210600720c */ /* 0x000fe20003f26270 */
[--C-:B------:R-:W-:Y:S01]  /*64d0*/  IMAD.IADD R7, R28, 0x1, -R6.reuse ;  /* 0x000000011c077824 */ /* 0x100fe200078e0a06 */
[----:B------:R-:W-:Y:S01]  /*64e0*/  IABS R39, R39 ;  /* 0x0000002700277213 */ /* 0x000fe20000000000 */
[----:B------:R-:W-:Y:S01]  /*64f0*/  IMAD.IADD R18, R59, 0x1, -R6 ;  /* 0x000000013b127824 */ /* 0x000fe200078e0a06 */
[----:B------:R-:W-:Y:S01]  /*6500*/  FMNMX3.FTZ R6, R57, R53, R8, !PT ;  /* 0x0000003539067276 */ /* 0x000fe20007810008 */
[----:B------:R-:W-:Y:S01]  /*6510*/  FFMA.FTZ R102, -R0, R11, R102 ;  /* 0x0000000b00667223 */ /* 0x000fe20000010166 */
[----:B------:R-:W-:Y:S01]  /*6520*/  IMAD.IADD R11, R59, 0x1, -R44 ;  /* 0x000000013b0b7824 */ /* 0x000fe200078e0a2c */
[----:B------:R-:W-:-:S02]  /*6530*/  IABS R15, R15 ;  /* 0x0000000f000f7213 */ /* 0x000fc40000000000 */
[----:B------:R-:W-:Y:S02]  /*6540*/  IABS R10, R10 ;  /* 0x0000000a000a7213 */ /* 0x000fe40000000000 */
[----:B------:R-:W-:Y:S02]  /*6550*/  FMNMX3.FTZ R6, R6, R55, R47, !PT ;  /* 0x0000003706067276 */ /* 0x000fe4000781002f */
[----:B------:R-:W-:Y:S02]  /*6560*/  I2FP.F32.S32 R39, R39 ;  /* 0x0000002700277245 */ /* 0x000fe40000201400 */
[----:B------:R-:W-:Y:S02]  /*6570*/  FSEL R43, R43, -INF , !P4 ;  /* 0xff8000002b2b7808 */ /* 0x000fe40006000000 */
[----:B------:R-:W-:Y:S01]  /*6580*/  I2FP.F32.S32 R15, R15 ;  /* 0x0000000f000f7245 */ /* 0x000fe20000201400 */
[----:B------:R-:W-:Y:S01]  /*6590*/  IMAD.IADD R14, R59, 0x1, -R46 ;  /* 0x000000013b0e7824 */ /* 0x000fe200078e0a2e */
[----:B------:R-:W-:Y:S01]  /*65a0*/  IABS R11, R11 ;  /* 0x0000000b000b7213 */ /* 0x000fe20000000000 */
[----:B------:R-:W-:Y:S01]  /*65b0*/  FFMA.FTZ R39, -R0, R39, R104 ;  /* 0x0000002700277223 */ /* 0x000fe20000010168 */
[----:B------:R-:W-:-:S02]  /*65c0*/  I2FP.F32.S32 R10, R10 ;  /* 0x0000000a000a7245 */ /* 0x000fc40000201400 */
[----:B------:R-:W-:Y:S02]  /*65d0*/  FMNMX3.FTZ R6, R6, R23, R21, !PT ;  /* 0x0000001706067276 */ /* 0x000fe40007810015 */
[----:B------:R-:W-:Y:S01]  /*65e0*/  FSEL R9, R9, -INF , !P5 ;  /* 0xff80000009097808 */ /* 0x000fe20006800000 */
[----:B------:R-:W-:Y:S01]  /*65f0*/  FFMA.FTZ R106, -R0, R15, R106 ;  /* 0x0000000f006a7223 */ /* 0x000fe2000001016a */
[----:B------:R-:W-:Y:S01]  /*6600*/  ISETP.GE.AND P5, PT, R56, R33, PT ;  /* 0x000000213800720c */ /* 0x000fe20003fa6270 */
[----:B------:R-:W-:Y:S01]  /*6610*/  FFMA.FTZ R95, -R0, R10, R95 ;  /* 0x0000000a005f7223 */ /* 0x000fe2000001015f */
[----:B------:R-:W-:Y:S02]  /*6620*/  FSEL R31, R31, -INF , !P3 ;  /* 0xff8000001f1f7808 */ /* 0x000fe40005800000 */
[----:B------:R-:W-:Y:S02]  /*6630*/  I2FP.F32.S32 R11, R11 ;  /* 0x0000000b000b7245 */ /* 0x000fe40000201400 */
[----:B------:R-:W-:Y:S01]  /*6640*/  FMNMX3.FTZ R6, R6, R5, R43, !PT ;  /* 0x0000000506067276 */ /* 0x000fe2000781002b */
[C---:B------:R-:W-:Y:S01]  /*6650*/  IMAD.IADD R15, R59.reuse, 0x1, -R20 ;  /* 0x000000013b0f7824 */ /* 0x040fe200078e0a14 */
[----:B------:R-:W-:Y:S01]  /*6660*/  ISETP.GE.AND P3, PT, R52, R33, PT ;  /* 0x000000213400720c */ /* 0x000fe20003f66270 */
[----:B------:R-:W-:Y:S01]  /*6670*/  IMAD.IADD R10, R59, 0x1, -R16 ;  /* 0x000000013b0a7824 */ /* 0x000fe200078e0a10 */
[----:B------:R-:W-:Y:S01]  /*6680*/  IABS R14, R14 ;  /* 0x0000000e000e7213 */ /* 0x000fe20000000000 */
[----:B------:R-:W-:Y:S01]  /*6690*/  FFMA.FTZ R94, -R0, R11, R94 ;  /* 0x0000000b005e7223 */ /* 0x000fe2000001015e */
[----:B------:R-:W-:-:S02]  /*66a0*/  ISETP.GE.AND P4, PT, R54, R33, PT ;  /* 0x000000213600720c */ /* 0x000fc40003f86270 */
[----:B------:R-:W-:Y:S02]  /*66b0*/  FSEL R45, R45, -INF , !P0 ;  /* 0xff8000002d2d7808 */ /* 0x000fe40004000000 */
[----:B------:R-:W-:Y:S02]  /*66c0*/  FSEL R39, R39, -INF , !P5 ;  /* 0xff80000027277808 */ /* 0x000fe40006800000 */
[----:B------:R-:W-:Y:S01]  /*66d0*/  FMNMX3.FTZ R6, R6, R31, R29, !PT ;  /* 0x0000001f06067276 */ /* 0x000fe2000781001d */
[----:B------:R-:W-:Y:S01]  /*66e0*/  IMAD.IADD R11, R59, 0x1, -R12 ;  /* 0x000000013b0b7824 */ /* 0x000fe200078e0a0c */
[----:B------:R-:W-:Y:S02]  /*66f0*/  FSEL R243, R100, -INF , !P3 ;  /* 0xff80000064f37808 */ /* 0x000fe40005800000 */
[----:B------:R-:W-:Y:S02]  /*6700*/  FSEL R235, R102, -INF , !P3 ;  /* 0xff80000066eb7808 */ /* 0x000fe40005800000 */
[----:B------:R-:W-:-:S02]  /*6710*/  ISETP.GE.AND P3, PT, R42, R33, PT ;  /* 0x000000212a00720c */ /* 0x000fc40003f66270 */
[----:B------:R-:W-:Y:S02]  /*6720*/  I2FP.F32.S32 R14, R14 ;  /* 0x0000000e000e7245 */ /* 0x000fe40000201400 */
[----:B------:R-:W-:Y:S02]  /*6730*/  IABS R15, R15 ;  /* 0x0000000f000f7213 */ /* 0x000fe40000000000 */
[----:B------:R-:W-:Y:S02]  /*6740*/  IABS R10, R10 ;  /* 0x0000000a000a7213 */ /* 0x000fe40000000000 */
[----:B------:R-:W-:Y:S02]  /*6750*/  ISETP.GE.AND P0, PT, R58, R33, PT ;  /* 0x000000213a00720c */ /* 0x000fe40003f06270 */
[----:B------:R-:W-:Y:S02]  /*6760*/  FSEL R245, R105, -INF , !P4 ;  /* 0xff80000069f57808 */ /* 0x000fe40006000000 */
[----:B------:R-:W-:-:S02]  /*6770*/  FMNMX3.FTZ R6, R6, R45, R39, !PT ;  /* 0x0000002d06067276 */ /* 0x000fc40007810027 */
[----:B------:R-:W-:Y:S01]  /*6780*/  FSEL R237, R107, -INF , !P4 ;  /* 0xff8000006bed7808 */ /* 0x000fe20006000000 */
[----:B------:R-:W-:Y:S01]  /*6790*/  FFMA.FTZ R99, -R0, R14, R99 ;  /* 0x0000000e00637223 */ /* 0x000fe20000010163 */
[----:B------:R-:W-:Y:S02]  /*67a0*/  FSEL R239, R106, -INF , !P5 ;  /* 0xff8000006aef7808 */ /* 0x000fe40006800000 */
[----:B------:R-:W-:Y:S02]  /*67b0*/  ISETP.GE.AND P4, PT, R44, R33, PT ;  /* 0x000000212c00720c */ /* 0x000fe40003f86270 */
[----:B------:R-:W-:Y:S02]  /*67c0*/  FSEL R175, R93, -INF , !P3 ;  /* 0xff8000005daf7808 */ /* 0x000fe40005800000 */
[----:B------:R-:W-:Y:S02]  /*67d0*/  FSEL R187, R95, -INF , !P3 ;  /* 0xff8000005fbb7808 */ /* 0x000fe40005800000 */
[----:B------:R-:W-:-:S02]  /*67e0*/  IABS R11, R11 ;  /* 0x0000000b000b7213 */ /* 0x000fc40000000000 */
[----:B------:R-:W-:Y:S02]  /*67f0*/  I2FP.F32.S32 R15, R15 ;  /* 0x0000000f000f7245 */ /* 0x000fe40000201400 */
[----:B------:R-:W-:Y:S01]  /*6800*/  I2FP.F32.S32 R10, R10 ;  /* 0x0000000a000a7245 */ /* 0x000fe20000201400 */
[----:B------:R-:W-:Y:S01]  /*6810*/  VIADD R14, R30, 0x69 ;  /* 0x000000691e0e7836 */ /* 0x000fe20000000000 */
[-C--:B------:R-:W-:Y:S02]  /*6820*/  ISETP.GE.AND P5, PT, R46, R33.reuse, PT ;  /* 0x000000212e00720c */ /* 0x080fe40003fa6270 */
[----:B------:R-:W-:Y:S02]  /*6830*/  FSEL R233, R96, -INF , !P0 ;  /* 0xff80000060e97808 */ /* 0x000fe40004000000 */
[----:B------:R-:W-:Y:S01]  /*6840*/  ISETP.GE.AND P3, PT, R12, R33, PT ;  /* 0x000000210c00720c */ /* 0x000fe20003f66270 */
[----:B------:R-:W-:Y:S01]  /*6850*/  VIADD R12, R30, 0x70 ;  /* 0x000000701e0c7836 */ /* 0x000fe20000000000 */
[----:B------:R-:W-:-:S02]  /*6860*/  FMNMX3.FTZ R6, R6, R245, R243, !PT ;  /* 0x000000f506067276 */ /* 0x000fc400078100f3 */
[----:B------:R-:W-:Y:S01]  /*6870*/  FMNMX3.FTZ R22, R4, R37, R51, !PT ;  /* 0x0000002504167276 */ /* 0x000fe20007810033 */
[----:B------:R-:W-:Y:S01]  /*6880*/  FFMA.FTZ R86, -R0, R15, R86 ;  /* 0x0000000f00567223 */ /* 0x000fe20000010156 */
[----:B------:R-:W-:Y:S01]  /*6890*/  FSEL R221, R92, -INF , !P4 ;  /* 0xff8000005cdd7808 */ /* 0x000fe20006000000 */
[----:B------:R-:W-:Y:S01]  /*68a0*/  FFMA.FTZ R87, -R0, R10, R87 ;  /* 0x0000000a00577223 */ /* 0x000fe20000010157 */
[----:B------:R-:W-:Y:S02]  /*68b0*/  FSEL R203, R94, -INF , !P4 ;  /* 0xff8000005ecb7808 */ /* 0x000fe40006000000 */
[----:B------:R-:W-:Y:S01]  /*68c0*/  I2FP.F32.S32 R11, R11 ;  /* 0x0000000b000b7245 */ /* 0x000fe20000201400 */
[----:B------:R-:W-:Y:S01]  /*68d0*/  VIADD R10, R30, 0x71 ;  /* 0x000000711e0a7836 */ /* 0x000fe20000000000 */
[----:B------:R-:W-:Y:S01]  /*68e0*/  FSEL R173, R97, -INF , !P5 ;  /* 0xff80000061ad7808 */ /* 0x000fe20006800000 */
[----:B------:R-:W-:Y:S01]  /*68f0*/  IMAD.IADD R15, R28, 0x1, -R12 ;  /* 0x000000011c0f7824 */ /* 0x000fe200078e0a0c */
[----:B------:R-:W-:Y:S01]  /*6900*/  ISETP.GE.AND P4, PT, R16, R33, PT ;  /* 0x000000211000720c */ /* 0x000fe20003f86270 */
[----:B------:R-:W-:Y:S01]  /*6910*/  IMAD.IADD R16, R28, 0x1, -R14 ;  /* 0x000000011c107824 */ /* 0x000fe200078e0a0e */
[----:B------:R-:W-:-:S02]  /*6920*/  FMNMX3.FTZ R6, R6, R241, R233, !PT ;  /* 0x000000f106067276 */ /* 0x000fc400078100e9 */
[----:B------:R-:W-:Y:S01]  /*6930*/  FMNMX3.FTZ R22, R22, R49, R19, !PT ;  /* 0x0000003116167276 */ /* 0x000fe20007810013 */
[----:B------:R-:W-:Y:S01]  /*6940*/  FFMA.FTZ R82, -R0, R11, R82 ;  /* 0x0000000b00527223 */ /* 0x000fe20000010152 */
[----:B------:R-:W-:Y:S02]  /*6950*/  FSEL R205, R98, -INF , !P0 ;  /* 0xff80000062cd7808 */ /* 0x000fe40004000000 */
[----:B------:R-:W-:Y:S01]  /*6960*/  FSEL R183, R99, -INF , !P5 ;  /* 0xff80000063b77808 */ /* 0x000fe20006800000 */
[----:B------:R-:W-:Y:S01]  /*6970*/  VIADD R30, R30, 0x79 ;  /* 0x000000791e1e7836 */ /* 0x000fe20000000000 */
[-C--:B------:R-:W-:Y:S01]  /*6980*/  ISETP.GE.AND P0, PT, R48, R33.reuse, PT ;  /* 0x000000213000720c */ /* 0x080fe20003f06270 */
[----:B------:R-:W-:Y:S01]  /*6990*/  IMAD.IADD R11, R28, 0x1, -R10 ;  /* 0x000000011c0b7824 */ /* 0x000fe200078e0a0a */
[----:B------:R-:W-:Y:S02]  /*69a0*/  ISETP.GE.AND P5, PT, R20, R33, PT ;  /* 0x000000211400720c */ /* 0x000fe40003fa6270 */
[----:B------:R-:W-:-:S02]  /*69b0*/  FMNMX3.FTZ R24, R6, R173, R221, !PT ;  /* 0x000000ad06187276 */ /* 0x000fc400078100dd */
[----:B------:R-:W-:Y:S02]  /*69c0*/  FMNMX3.FTZ R22, R22, R17, R13, !PT ;  /* 0x0000001116167276 */ /* 0x000fe4000781000d */
[----:B------:R-:W-:Y:S02]  /*69d0*/  IABS R16, R16 ;  /* 0x0000001000107213 */ /* 0x000fe40000000000 */
[----:B------:R-:W-:Y:S01]  /*69e0*/  IABS R15, R15 ;  /* 0x0000000f000f7213 */ /* 0x000fe20000000000 */
[----:B------:R-:W-:Y:S01]  /*69f0*/  IMAD.IADD R28, R28, 0x1, -R30 ;  /* 0x000000011c1c7824 */ /* 0x000fe200078e0a1e */
[----:B------:R-:W-:Y:S02]  /*6a00*/  FSEL R193, R89, -INF , !P0 ;  /* 0xff80000059c17808 */ /* 0x000fe40004000000 */
[----:B------:R-:W-:Y:S02]  /*6a10*/  FSEL R191, R84, -INF , !P5 ;  /* 0xff80000054bf7808 */ /* 0x000fe40006800000 */
[----:B------:R-:W-:-:S02]  /*6a20*/  FMNMX3.FTZ R24, R24, R175, R195, !PT ;  /* 0x000000af18187276 */ /* 0x000fc400078100c3 */
[----:B------:R-:W-:Y:S02]  /*6a30*/  FMNMX3.FTZ R22, R22, R9, R27, !PT ;  /* 0x0000000916167276 */ /* 0x000fe4000781001b */
[----:B------:R-:W-:Y:S02]  /*6a40*/  IABS R11, R11 ;  /* 0x0000000b000b7213 */ /* 0x000fe40000000000 */
[----:B------:R-:W-:Y:S02]  /*6a50*/  I2FP.F32.S32 R16, R16 ;  /* 0x0000001000107245 */ /* 0x000fe40000201400 */
[----:B------:R-:W-:Y:S02]  /*6a60*/  I2FP.F32.S32 R15, R15 ;  /* 0x0000000f000f7245 */ /* 0x000fe40000201400 */
[----:B------:R-:W-:Y:S02]  /*6a70*/  IABS R7, R7 ;  /* 0x0000000700077213 */ /* 0x000fe40000000000 */
[----:B------:R-:W-:-:S02]  /*6a80*/  FSEL R181, R91, -INF , !P0 ;  /* 0xff8000005bb57808 */ /* 0x000fc40004000000 */
[----:B------:R-:W-:Y:S02]  /*6a90*/  ISETP.GE.AND P0, PT, R38, R33, PT ;  /* 0x000000212600720c */ /* 0x000fe40003f06270 */
[----:B------:R-:W-:Y:S02]  /*6aa0*/  FSEL R189, R85, -INF , !P4 ;  /* 0xff80000055bd7808 */ /* 0x000fe40006000000 */
[----:B------:R-:W-:Y:S02]  /*6ab0*/  FSEL R171, R80, -INF , !P3 ;  /* 0xff80000050ab7808 */ /* 0x000fe40005800000 */
[----:B------:R-:W-:Y:S02]  /*6ac0*/  FMNMX3.FTZ R24, R24, R193, R191, !PT ;  /* 0x000000c118187276 */ /* 0x000fe400078100bf */
[----:B------:R-:W-:Y:S01]  /*6ad0*/  FMNMX3.FTZ R22, R22, R25, R41, !PT ;  /* 0x0000001916167276 */ /* 0x000fe20007810029 */
[C---:B------:R-:W-:Y:S01]  /*6ae0*/  FFMA.FTZ R16, -R0.reuse, R16, R77 ;  /* 0x0000001000107223 */ /* 0x040fe2000001014d */
[----:B------:R-:W-:Y:S01]  /*6af0*/  I2FP.F32.S32 R20, R11 ;  /* 0x0000000b00147245 */ /* 0x000fe20000201400 */
[----:B------:R-:W-:Y:S01]  /*6b00*/  FFMA.FTZ R15, -R0, R15, R72 ;  /* 0x0000000f000f7223 */ /* 0x000fe20000010148 */
[----:B------:R-:W-:-:S02]  /*6b10*/  IABS R28, R28 ;  /* 0x0000001c001c7213 */ /* 0x000fc40000000000 */
[----:B------:R-:W-:Y:S02]  /*6b20*/  I2FP.F32.S32 R7, R7 ;  /* 0x0000000700077245 */ /* 0x000fe40000201400 */
[----:B------:R-:W-:Y:S02]  /*6b30*/  FSEL R179, R86, -INF , !P5 ;  /* 0xff80000056b37808 */ /* 0x000fe40006800000 */
[----:B------:R-:W-:Y:S02]  /*6b40*/  FSEL R177, R87, -INF , !P4 ;  /* 0xff80000057b17808 */ /* 0x000fe40006000000 */
[-C--:B------:R-:W-:Y:S02]  /*6b50*/  ISETP.GE.AND P5, PT, R14, R33.reuse, PT ;  /* 0x000000210e00720c */ /* 0x080fe40003fa6270 */
[----:B------:R-:W-:Y:S02]  /*6b60*/  ISETP.GE.AND P4, PT, R12, R33, PT ;  /* 0x000000210c00720c */ /* 0x000fe40003f86270 */
[----:B------:R-:W-:-:S02]  /*6b70*/  FSEL R167, R76, -INF , !P0 ;  /* 0xff8000004ca77808 */ /* 0x000fc40004000000 */
[----:B------:R-:W-:Y:S02]  /*6b80*/  FMNMX3.FTZ R24, R24, R189, R171, !PT ;  /* 0x000000bd18187276 */ /* 0x000fe400078100ab */
[----:B------:R-:W-:Y:S01]  /*6b90*/  FMNMX3.FTZ R22, R22, R247, R239, !PT ;  /* 0x000000f716167276 */ /* 0x000fe200078100ef */
[C---:B------:R-:W-:Y:S01]  /*6ba0*/  FFMA.FTZ R20, -R0.reuse, R20, R73 ;  /* 0x0000001400147223 */ /* 0x040fe20000010149 */
[----:B------:R-:W-:Y:S01]  /*6bb0*/  I2FP.F32.S32 R28, R28 ;  /* 0x0000001c001c7245 */ /* 0x000fe20000201400 */
[----:B------:R-:W-:Y:S01]  /*6bc0*/  FFMA.FTZ R7, -R0, R7, R68 ;  /* 0x0000000700077223 */ /* 0x000fe20000010144 */
[----:B------:R-:W-:Y:S02]  /*6bd0*/  FSEL R163, R82, -INF , !P3 ;  /* 0xff80000052a37808 */ /* 0x000fe40005800000 */
[----:B------:R-:W-:Y:S02]  /*6be0*/  ISETP.GE.AND P3, PT, R10, R33, PT ;  /* 0x000000210a00720c */ /* 0x000fe40003f66270 */
[----:B------:R-:W-:-:S02]  /*6bf0*/  FSEL R165, R16, -INF , !P5 ;  /* 0xff80000010a57808 */ /* 0x000fc40006800000 */
[----:B------:R-:W-:Y:S02]  /*6c00*/  FSEL R153, R15, -INF , !P4 ;  /* 0xff8000000f997808 */ /* 0x000fe40006000000 */
[----:B------:R-:W-:Y:S02]  /*6c10*/  FMNMX3.FTZ R24, R24, R169, R167, !PT ;  /* 0x000000a918187276 */ /* 0x000fe400078100a7 */
[----:B------:R-:W-:Y:S01]  /*6c20*/  FMNMX3.FTZ R22, R22, R237, R235, !PT ;  /* 0x000000ed16167276 */ /* 0x000fe200078100eb */
[----:B------:R-:W-:Y:S01]  /*6c30*/  FFMA.FTZ R28, -R0, R28, R69 ;  /* 0x0000001c001c7223 */ /* 0x000fe20000010145 */
[----:B------:R-:W-:Y:S02]  /*6c40*/  FSEL R159, R78, -INF , !P0 ;  /* 0xff8000004e9f7808 */ /* 0x000fe40004000000 */
[----:B------:R-:W-:Y:S02]  /*6c50*/  ISETP.GE.AND P0, PT, R30, R33, PT ;  /* 0x000000211e00720c */ /* 0x000fe40003f06270 */
[----:B------:R-:W-:-:S02]  /*6c60*/  FSEL R151, R20, -INF , !P3 ;  /* 0xff80000014977808 */ /* 0x000fc40005800000 */
[----:B------:R-:W-:Y:S02]  /*6c70*/  FSEL R149, R7, -INF , !P1 ;  /* 0xff80000007957808 */ /* 0x000fe40004800000 */
[----:B------:R-:W-:Y:S01]  /*6c80*/  FMNMX3.FTZ R24, R24, R165, R153, !PT ;  /* 0x000000a518187276 */ /* 0x000fe20007810099 */
[C---:B------:R-:W-:Y:S01]  /*6c90*/  IMAD.IADD R14, R59.reuse, 0x1, -R14 ;  /* 0x000000013b0e7824 */ /* 0x040fe200078e0a0e */
[----:B------:R-:W-:Y:S01]  /*6ca0*/  FMNMX3.FTZ R22, R22, R155, R205, !PT ;  /* 0x0000009b16167276 */ /* 0x000fe200078100cd */
[C---:B------:R-:W-:Y:S01]  /*6cb0*/  IMAD.IADD R12, R59.reuse, 0x1, -R12 ;  /* 0x000000013b0c7824 */ /* 0x040fe200078e0a0c */
[----:B------:R-:W-:Y:S02]  /*6cc0*/  FSEL R147, R28, -INF , !P0 ;  /* 0xff8000001c937808 */ /* 0x000fe40004000000 */
[----:B------:R-:W-:Y:S01]  /*6cd0*/  FMNMX3.FTZ R24, R24, R151, R149, !PT ;  /* 0x0000009718187276 */ /* 0x000fe20007810095 */
[----:B------:R-:W-:Y:S01]  /*6ce0*/  IMAD.IADD R10, R59, 0x1, -R10 ;  /* 0x000000013b0a7824 */ /* 0x000fe200078e0a0a */
[----:B------:R-:W-:-:S02]  /*6cf0*/  FMNMX3.FTZ R22, R22, R183, R203, !PT ;  /* 0x000000b716167276 */ /* 0x000fc400078100cb */
[----:B------:R-:W-:Y:S02]  /*6d00*/  IABS R14, R14 ;  /* 0x0000000e000e7213 */ /* 0x000fe40000000000 */
[----:B------:R-:W-:Y:S02]  /*6d10*/  IABS R6, R12 ;  /* 0x0000000c00067213 */ /* 0x000fe40000000000 */
[----:B------:R-:W-:Y:S01]  /*6d20*/  FMNMX.FTZ R7, R147, R24, !PT ;  /* 0x0000001893077209 */ /* 0x000fe20007810000 */
[----:B------:R-:W-:Y:S01]  /*6d30*/  IMAD.IADD R30, R59, 0x1, -R30 ;  /* 0x000000013b1e7824 */ /* 0x000fe200078e0a1e */
[----:B------:R-:W-:Y:S02]  /*6d40*/  FMNMX3.FTZ R22, R22, R187, R185, !PT ;  /* 0x000000bb16167276 */ /* 0x000fe400078100b9 */
[----:B------:R-:W-:Y:S02]  /*6d50*/  I2FP.F32.S32 R14, R14 ;  /* 0x0000000e000e7245 */ /* 0x000fe40000201400 */
[----:B------:R-:W-:-:S02]  /*6d60*/  IABS R10, R10 ;  /* 0x0000000a000a7213 */ /* 0x000fc40000000000 */
[----:B------:R-:W-:Y:S02]  /*6d70*/  IABS R18, R18 ;  /* 0x0000001200127213 */ /* 0x000fe40000000000 */
[----:B------:R-:W-:Y:S02]  /*6d80*/  I2FP.F32.S32 R11, R6 ;  /* 0x00000006000b7245 */ /* 0x000fe40000201400 */
[----:B------:R-:W-:Y:S01]  /*6d90*/  FMNMX3.FTZ R22, R22, R181, R179, !PT ;  /* 0x000000b516167276 */ /* 0x000fe200078100b3 */
[----:B------:R-:W1:Y:S01]  /*6da0*/  SHFL.BFLY PT, R6, R7, 0x2, 0x1f ;  /* 0x0c401f0007067f89 */ /* 0x000e6200000e0000 */
[----:B------:R-:W-:Y:S01]  /*6db0*/  IABS R30, R30 ;  /* 0x0000001e001e7213 */ /* 0x000fe20000000000 */
[C---:B------:R-:W-:Y:S01]  /*6dc0*/  FFMA.FTZ R14, -R0.reuse, R14, R79 ;  /* 0x0000000e000e7223 */ /* 0x040fe2000001014f */
[----:B------:R-:W-:Y:S01]  /*6dd0*/  I2FP.F32.S32 R10, R10 ;  /* 0x0000000a000a7245 */ /* 0x000fe20000201400 */
[----:B------:R-:W-:Y:S01]  /*6de0*/  FFMA.FTZ R11, -R0, R11, R74 ;  /* 0x0000000b000b7223 */ /* 0x000fe2000001014a */
[----:B------:R-:W-:-:S02]  /*6df0*/  I2FP.F32.S32 R15, R18 ;  /* 0x00000012000f7245 */ /* 0x000fc40000201400 */
[----:B------:R-:W-:Y:S01]  /*6e00*/  FMNMX3.FTZ R22, R22, R177, R163, !PT ;  /* 0x000000b116167276 */ /* 0x000fe200078100a3 */
[C---:B------:R-:W-:Y:S01]  /*6e10*/  FFMA.FTZ R10, -R0.reuse, R10, R75 ;  /* 0x0000000a000a7223 */ /* 0x040fe2000001014b */
[----:B------:R-:W-:Y:S01]  /*6e20*/  I2FP.F32.S32 R30, R30 ;  /* 0x0000001e001e7245 */ /* 0x000fe20000201400 */
[----:B------:R-:W-:Y:S01]  /*6e30*/  FFMA.FTZ R15, -R0, R15, R70 ;  /* 0x0000000f000f7223 */ /* 0x000fe20000010146 */
[----:B------:R-:W-:Y:S02]  /*6e40*/  FSEL R157, R14, -INF , !P5 ;  /* 0xff8000000e9d7808 */ /* 0x000fe40006800000 */
[----:B------:R-:W-:Y:S02]  /*6e50*/  FSEL R145, R11, -INF , !P4 ;  /* 0xff8000000b917808 */ /* 0x000fe40006000000 */
[----:B------:R-:W-:Y:S01]  /*6e60*/  FMNMX3.FTZ R22, R22, R161, R159, !PT ;  /* 0x000000a116167276 */ /* 0x000fe2000781009f */
[----:B------:R-:W-:Y:S01]  /*6e70*/  FFMA.FTZ R30, -R0, R30, R71 ;  /* 0x0000001e001e7223 */ /* 0x000fe20000010147 */
[----:B------:R-:W-:-:S02]  /*6e80*/  FSEL R139, R10, -INF , !P3 ;  /* 0xff8000000a8b7808 */ /* 0x000fc40005800000 */
        /* <DEDUP_REMOVED lines=13> */
[----:B------:R-:W-:-:S04]  /*6f60*/  LOP3.LUT R132, R132, 0x200, R141, 0xf8, !PT ;  /* 0x0000020084847812 */ /* 0x000fc800078ef88d */
[----:B------:R-:W-:Y:S01]  /*6f70*/  FSEL R136, R136, RZ, P0 ;  /* 0x000000ff88887208 */ /* 0x000fe20000000000 */
[----:B------:R-:W-:Y:S01]  /*6f80*/  IMAD R65, R132, 0x2, R201 ;  /* 0x0000000284417824 */ /* 0x000fe200078e02c9 */
[----:B-1----:R-:W-:-:S04]  /*6f90*/  FMNMX.FTZ R134, R7, R134, !PT ;  /* 0x0000008607867209 */ /* 0x002fc80007810000 */
[----:B------:R-:W1:Y:S01]  /*6fa0*/  LDSM.16.MT88.4 R124, [R65+0xc000] ;  /* 0x00c00000417c783b */ /* 0x000e620000004200 */
[----:B------:R-:W-:Y:S01]  /*6fb0*/  FSETP.NEU.FTZ.AND P0, PT, R134, -INF , PT ;  /* 0xff8000008600780b */ /* 0x000fe20003f1d000 */
[----:B------:R-:W-:Y:S01]  /*6fc0*/  FMUL.FTZ R66, R67, R134 ;  /* 0x0000008643427220 */ /* 0x000fe20000410000 */
[-CC-:B------:R-:W-:Y:S01]  /*6fd0*/  FFMA.FTZ R64, R57, R67.reuse, -R136.reuse ;  /* 0x0000004339407223 */ /* 0x180fe20000010888 */
[-CC-:B------:R-:W-:Y:S01]  /*6fe0*/  FFMA.FTZ R63, R53, R67.reuse, -R136.reuse ;  /* 0x00000043353f7223 */ /* 0x180fe20000010888 */
[-CC-:B------:R-:W-:Y:S01]  /*6ff0*/  FFMA.FTZ R60, R8, R67.reuse, -R136.reuse ;  /* 0x00000043083c7223 */ /* 0x180fe20000010888 */
[-C--:B------:R-:W-:Y:S01]  /*7000*/  FFMA.FTZ R59, R55, R67.reuse, -R136 ;  /* 0x00000043373b7223 */ /* 0x080fe20000010888 */
[----:B------:R-:W-:Y:S01]  /*7010*/  FSEL R66, R66, RZ, P0 ;  /* 0x000000ff42427208 */ /* 0x000fe20000000000 */
[C---:B------:R-:W-:Y:S01]  /*7020*/  VIADD R44, R65.reuse, 0xc040 ;  /* 0x0000c040412c7836 */ /* 0x040fe20000000000 */
[----:B------:R-:W-:Y:S03]  /*7030*/  LDSM.16.MT88.4 R96, [R65+0x10000] ;  /* 0x010000004160783b */ /* 0x000fe60000004200 */
[----:B------:R-:W-:Y:S01]  /*7040*/  FFMA.FTZ R62, R4, R67, -R66 ;  /* 0x00000043043e7223 */ /* 0x000fe20000010842 */
[----:B------:R-:W-:-:S02]  /*7050*/  VIADD R4, R65, 0xc000 ;  /* 0x0000c00041047836 */ /* 0x000fc40000000000 */
[-C--:B------:R-:W-:Y:S01]  /*7060*/  FFMA.FTZ R61, R37, R67.reuse, -R66 ;  /* 0x00000043253d7223 */ /* 0x080fe20000010842 */
[-CC-:B------:R-:W-:Y:S01]  /*7070*/  FFMA.FTZ R56, R47, R67.reuse, -R136.reuse ;  /* 0x000000432f387223 */ /* 0x180fe20000010888 */
[-CC-:B------:R-:W-:Y:S01]  /*7080*/  FFMA.FTZ R52, R21, R67.reuse, -R136.reuse ;  /* 0x0000004315347223 */ /* 0x180fe20000010888 */
[----:B------:R-:W-:Y:S02]  /*7090*/  @P2 VIADD R44, R4, 0xffffffc0 ;  /* 0xffffffc0042c2836 */ /* 0x000fe40000000000 */
[-C--:B------:R-:W-:Y:S01]  /*70a0*/  FFMA.FTZ R48, R43, R67.reuse, -R136 ;  /* 0x000000432b307223 */ /* 0x080fe20000010888 */
[C---:B------:R-:W-:Y:S01]  /*70b0*/  IMAD.IADD R132, R138.reuse, 0x1, R65 ;  /* 0x000000018a847824 */ /* 0x040fe200078e0241 */
[----:B------:R-:W-:Y:S01]  /*70c0*/  LDSM.16.MT88.4 R140, [R65+0x10800] ;  /* 0x01080000418c783b */ /* 0x000fe20000004200 */
[----:B------:R-:W-:Y:S02]  /*70d0*/  IMAD.IADD R37, R138, 0x1, R44 ;  /* 0x000000018a257824 */ /* 0x000fe400078e022c */
[-CC-:B------:R-:W-:Y:S01]  /*70e0*/  FFMA.FTZ R58, R51, R67.reuse, -R66.reuse ;  /* 0x00000043333a7223 */ /* 0x180fe20000010842 */
[-C--:B------:R-:W-:Y:S01]  /*70f0*/  FFMA.FTZ R57, R49, R67.reuse, -R66 ;  /* 0x0000004331397223 */ /* 0x080fe20000010842 */
[----:B------:R-:W2:Y:S01]  /*7100*/  LDSM.16.MT88.4 R72, [R132+0xc000] ;  /* 0x00c000008448783b */ /* 0x000ea20000004200 */
[----:B------:R-:W-:-:S03]  /*7110*/  FFMA.FTZ R51, R5, R67, -R136 ;  /* 0x0000004305337223 */ /* 0x000fc60000010888 */
[----:B------:R-:W3:Y:S04]  /*7120*/  LDSM.16.MT88.4 R104, [R132+0x10000] ;  /* 0x010000008468783b */ /* 0x000ee80000004200 */
[----:B------:R-:W4:Y:S04]  /*7130*/  LDSM.16.MT88.4 R80, [R44] ;  /* 0x000000002c50783b */ /* 0x000f280000004200 */
[----:B------:R-:W5:Y:S04]  /*7140*/  LDSM.16.MT88.4 R88, [R37] ;  /* 0x000000002558783b */ /* 0x000f680000004200 */
[----:B------:R-:W5:Y:S04]  /*7150*/  LDSM.16.MT88.4 R108, [R44+0x4000] ;  /* 0x004000002c6c783b */ /* 0x000f680000004200 */
[----:B------:R-:W5:Y:S01]  /*7160*/  LDSM.16.MT88.4 R4, [R37+0x4000] ;  /* 0x004000002504783b */ /* 0x000f620000004200 */
[----:B------:R-:W-:Y:S01]  /*7170*/  MUFU.EX2 R64, R64 ;  /* 0x0000004000407308 */ /* 0x000fe20000000800 */
[----:B------:R-:W-:-:S02]  /*7180*/  FFMA.FTZ R49, R9, R67, -R66 ;  /* 0x0000004309317223 */ /* 0x000fc40000010842 */
[----:B------:R-:W5:Y:S05]  /*7190*/  LDSM.16.MT88.4 R8, [R65+0xc800] ;  /* 0x00c800004108783b */ /* 0x000f6a0000004200 */
[----:B------:R-:W1:Y:S08]  /*71a0*/  MUFU.EX2 R63, R63 ;  /* 0x0000003f003f7308 */ /* 0x000e700000000800 */
[----:B------:R-:W-:Y:S08]  /*71b0*/  MUFU.EX2 R60, R60 ;  /* 0x0000003c003c7308 */ /* 0x000ff00000000800 */
[----:B------:R-:W2:Y:S08]  /*71c0*/  MUFU.EX2 R59, R59 ;  /* 0x0000003b003b7308 */ /* 0x000eb00000000800 */
[----:B------:R-:W-:Y:S08]  /*71d0*/  MUFU.EX2 R62, R62 ;  /* 0x0000003e003e7308 */ /* 0x000ff00000000800 */
[----:B------:R-:W3:Y:S08]  /*71e0*/  MUFU.EX2 R61, R61 ;  /* 0x0000003d003d7308 */ /* 0x000ef00000000800 */
[----:B------:R-:W-:Y:S08]  /*71f0*/  MUFU.EX2 R58, R58 ;  /* 0x0000003a003a7308 */ /* 0x000ff00000000800 */
[----:B------:R-:W4:Y:S01]  /*7200*/  MUFU.EX2 R57, R57 ;  /* 0x0000003900397308 */ /* 0x000f220000000800 */
[-C--:B------:R-:W-:Y:S01]  /*7210*/  FFMA.FTZ R55, R23, R67.reuse, -R136 ;  /* 0x0000004317377223 */ /* 0x080fe20000010888 */
[-CC-:B------:R-:W-:Y:S01]  /*7220*/  FFMA.FTZ R54, R19, R67.reuse, -R66.reuse ;  /* 0x0000004313367223 */ /* 0x180fe20000010842 */
[-CC-:B------:R-:W-:Y:S01]  /*7230*/  FFMA.FTZ R53, R17, R67.reuse, -R66.reuse ;  /* 0x0000004311357223 */ /* 0x180fe20000010842 */
[----:B------:R-:W-:Y:S01]  /*7240*/  FFMA.FTZ R50, R13, R67, -R66 ;  /* 0x000000430d327223 */ /* 0x000fe20000010842 */
[----:B-1----:R-:W-:Y:S01]  /*7250*/  F2FP.BF16.F32.PACK_AB R116, R63, R64 ;  /* 0x000000403f74723e */ /* 0x002fe200000010ff */
[----:B------:R-:W1:Y:S01]  /*7260*/  LDSM.16.MT88.4 R16, [R132+0xc800] ;  /* 0x00c800008410783b */ /* 0x000e620000004200 */
[----:B--2---:R-:W-:-:S02]  /*7270*/  F2FP.BF16.F32.PACK_AB R118, R59, R60 ;  /* 0x0000003c3b76723e */ /* 0x004fc400000010ff */
[----:B---3--:R-:W-:Y:S01]  /*7280*/  F2FP.BF16.F32.PACK_AB R117, R61, R62 ;  /* 0x0000003e3d75723e */ /* 0x008fe200000010ff */
[----:B------:R-:W-:Y:S01]  /*7290*/  MUFU.EX2 R56, R56 ;  /* 0x0000003800387308 */ /* 0x000fe20000000800 */
[----:B------:R-:W2:Y:S04]  /*72a0*/  LDSM.16.MT88.4 R20, [R132+0x10800] ;  /* 0x010800008414783b */ /* 0x000ea80000004200 */
        /* <DEDUP_REMOVED lines=8> */
[----:B------:R-:W1:Y:S08]  /*7330*/  MUFU.EX2 R53, R53 ;  /* 0x0000003500357308 */ /* 0x000e700000000800 */
[----:B------:R-:W-:Y:S08]  /*7340*/  MUFU.EX2 R50, R50 ;  /* 0x0000003200327308 */ /* 0x000ff00000000800 */
[----:B------:R-:W2:Y:S01]  /*7350*/  MUFU.EX2 R49, R49 ;  /* 0x0000003100317308 */ /* 0x000ea20000000800 */
        /* <DEDUP_REMOVED lines=14> */
[----:B-1----:R-:W-:-:S05]  /*7440*/  F2FP.BF16.F32.PACK_AB R5, R53, R54 ;  /* 0x000000363505723e */ /* 0x002fca00000010ff */
[----:B------:R-:W-:Y:S01]  /*7450*/  HMMA.16816.F32.BF16 R116, R116, R6, RZ ;  /* 0x000000067474723c */ /* 0x000fe200000418ff */
[----:B------:R-:W-:Y:S02]  /*7460*/  F2FP.BF16.F32.PACK_AB R6, R51, R52 ;  /* 0x000000343306723e */ /* 0x000fe400000010ff */
[----:B--2---:R-:W-:-:S07]  /*7470*/  F2FP.BF16.F32.PACK_AB R7, R49, R50 ;  /* 0x000000323107723e */ /* 0x004fce00000010ff */
        /* <DEDUP_REMOVED lines=231> */
[-CC-:B------:R-:W-:Y:S01]  /*82f0*/  FFMA.FTZ R139, R139, R67.reuse, -R66.reuse ;  /* 0x000000438b8b7223 */ /* 0x180fe20000010842 */
[----:B------:R-:W-:-:S05]  /*8300*/  FFMA.FTZ R137, R137, R67, -R66 ;  /* 0x0000004389897223 */ /* 0x000fca0000010842 */
[----:B------:R-:W-:Y:S01]  /*8310*/  HMMA.16816.F32.BF16 R68, R4, R24, R68 ;  /* 0x000000180444723c */ /* 0x000fe20000041844 */
[-CC-:B------:R-:W-:Y:S01]  /*8320*/  FFMA.FTZ R24, R153, R67.reuse, -R136.reuse ;  /* 0x0000004399187223 */ /* 0x180fe20000010888 */
[----:B------:R-:W-:-:S06]  /*8330*/  FFMA.FTZ R25, R151, R67, -R136 ;  /* 0x0000004397197223 */ /* 0x000fcc0000010888 */
[C---:B------:R-:W-:Y:S01]  /*8340*/  HMMA.16816.F32.BF16 R72, R4.reuse, R26, R72 ;  /* 0x0000001a0448723c */ /* 0x040fe20000041848 */
[-CC-:B------:R-:W-:Y:S01]  /*8350*/  FFMA.FTZ R26, R149, R67.reuse, -R136.reuse ;  /* 0x00000043951a7223 */ /* 0x180fe20000010888 */
[-C--:B------:R-:W-:Y:S01]  /*8360*/  FFMA.FTZ R27, R147, R67.reuse, -R136 ;  /* 0x00000043931b7223 */ /* 0x080fe20000010888 */
        /* <DEDUP_REMOVED lines=96> */
[----:B---3--:R-:W-:Y:S02]  /*8970*/  HMMA.16816.F32.BF16 R120, R4, R12, R120 ;  /* 0x0000000c0478723c */ /* 0x008fe40000041878 */
        /* <DEDUP_REMOVED lines=10> */
[----:B------:R-:W-:Y:S01]  /*8a20*/  IMAD R33, R219, 0x40, R33 ;  /* 0x00000040db217824 */ /* 0x000fe200078e0221 */
[----:B------:R-:W-:Y:S01]  /*8a30*/  LOP3.LUT R199, R199, 0x1f0, RZ, 0xc0, !PT ;  /* 0x000001f0c7c77812 */ /* 0x000fe200078ec0ff */
[----:B------:R-:W-:Y:S01]  /*8a40*/  IMAD.MOV.U32 R133, RZ, RZ, R134 ;  /* 0x000000ffff857224 */ /* 0x000fe200078e0086 */
[----:B------:R-:W-:Y:S01]  /*8a50*/  ISETP.NE.U32.AND P4, PT, R230, RZ, PT ;  /* 0x000000ffe600720c */ /* 0x000fe20003f85070 */
[----:B------:R-:W-:Y:S01]  /*8a60*/  IMAD.MOV.U32 R132, RZ, RZ, R135 ;  /* 0x000000ffff847224 */ /* 0x000fe200078e0087 */
[----:B------:R-:W-:Y:S01]  /*8a70*/  IADD3 R33, PT, PT, R34, R33, R199 ;  /* 0x0000002122217210 */ /* 0x000fe20007ffe0c7 */
[----:B------:R-:W-:Y:S01]  /*8a80*/  VIADD R222, R32, 0xfffffffe ;  /* 0xfffffffe20de7836 */ /* 0x000fe20000000000 */
[----:B------:R-:W-:Y:S02]  /*8a90*/  ISETP.NE.AND.EX P4, PT, R231, RZ, PT, P4 ;  /* 0x000000ffe700720c */ /* 0x000fe40003f85340 */
[----:B------:R-:W-:Y:S02]  /*8aa0*/  IADD3 R33, PT, PT, -R36, R33, -R35 ;  /* 0x0000002124217210 */ /* 0x000fe40007ffe923 */
[----:B------:R-:W-:-:S03]  /*8ab0*/  IADD3 R220, PT, PT, -R32, 0x1, RZ ;  /* 0x0000000120dc7810 */ /* 0x000fc60007ffe1ff */
[----:B------:R-:W-:-:S04]  /*8ac0*/  IMAD R221, R32, -0x80, R33 ;  /* 0xffffff8020dd7824 */ /* 0x000fc800078e0221 */
[----:B------:R-:W-:-:S07]  /*8ad0*/  VIADD R221, R221, 0x108 ;  /* 0x00000108dddd7836 */ /* 0x000fce0000000000 */
.L_x_3819:
        /* <DEDUP_REMOVED lines=78> */
.L_x_3814:
[----:B------:R-:W-:Y:S05]  /*8fc0*/  BSYNC.RECONVERGENT B0 ;  /* 0x0000000000007941 */ /* 0x000fea0003800200 */
.L_x_3813:
[----:B------:R-:W1:Y:S01]  /*8fd0*/  S2UR UR6, SR_CgaCtaId ;  /* 0x00000000000679c3 */ /* 0x000e620000008800 */
[C---:B------:R-:W-:Y:S01]  /*8fe0*/  IMAD.SHL.U32 R45, R198.reuse, 0x8, RZ ;  /* 0x00000008c62d7824 */ /* 0x040fe200078e00ff */
[C---:B------:R-:W-:Y:S01]  /*8ff0*/  LOP3.LUT R44, R198.reuse, 0x38, RZ, 0xc0, !PT ;  /* 0x00000038c62c7812 */ /* 0x040fe200078ec0ff */
[----:B------:R-:W-:Y:S01]  /*9000*/  UMOV UR7, 0x400 ;  /* 0x0000040000077882 */ /* 0x000fe20000000000 */
[----:B------:R-:W-:Y:S01]  /*9010*/  IMAD.SHL.U32 R204, R198, 0x40, RZ ;  /* 0x00000040c6cc7824 */ /* 0x000fe200078e00ff */
[--C-:B------:R-:W-:Y:S01]  /*9020*/  SHF.R.U32.HI R199, RZ, 0x1, R198.reuse ;  /* 0x00000001ffc77819 */ /* 0x100fe200000116c6 */
[----:B------:R-:W-:Y:S01]  /*9030*/  IMAD.MOV.U32 R64, RZ, RZ, 0x40 ;  /* 0x00000040ff407424 */ /* 0x000fe200078e00ff */
[----:B------:R-:W-:Y:S01]  /*9040*/  LOP3.LUT R47, R44, 0x1c0, R45, 0xf8, !PT ;  /* 0x000001c02c2f7812 */ /* 0x000fe200078ef82d */
[----:B------:R-:W-:Y:S01]  /*9050*/  VIADD R220, R220, 0x1 ;  /* 0x00000001dcdc7836 */ /* 0x000fe20000000000 */
[----:B------:R-:W-:Y:S01]  /*9060*/  LOP3.LUT R196, R45, 0x38, RZ, 0xc0, !PT ;  /* 0x000000382dc47812 */ /* 0x000fe200078ec0ff */
[----:B------:R-:W-:Y:S01]  /*9070*/  BSSY.RECONVERGENT B1, `(.L_x_3815) ;  /* 0x00001fe000017945 */ /* 0x000fe20003800200 */
        /* <DEDUP_REMOVED lines=10> */
[----:B------:R-:W-:Y:S02]  /*9120*/  LOP3.LUT R203, R199, 0x8, RZ, 0xc0, !PT ;  /* 0x00000008c7cb7812 */ /* 0x000fe400078ec0ff */
[----:B------:R-:W-:Y:S01]  /*9130*/  LOP3.LUT R135, R135, 0x8, R198, 0xf8, !PT ;  /* 0x0000000887877812 */ /* 0x000fe200078ef8c6 */
[----:B------:R-:W-:Y:S01]  /*9140*/  IMAD.U32 R201, RZ, RZ, UR6 ;  /* 0x00000006ffc97e24 */ /* 0x000fe2000f8e00ff */
[----:B------:R-:W-:Y:S01]  /*9150*/  LOP3.LUT R203, R203, 0x1c0, R204, 0xf8, !PT ;  /* 0x000001c0cbcb7812 */ /* 0x000fe200078ef8cc */
[----:B------:R-:W-:Y:S01]  /*9160*/  IMAD.X R49, R44, 0x1, R215, P0 ;  /* 0x000000012c317824 */ /* 0x000fe200000e06d7 */
[-C--:B------:R-:W-:Y:S01]  /*9170*/  IADD3 R54, P0, PT, R48, R45.reuse, RZ ;  /* 0x0000002d30367210 */ /* 0x080fe20007f1e0ff */
[--C-:B------:R-:W-:Y:S01]  /*9180*/  IMAD R229, R46, 0x2, R201.reuse ;  /* 0x000000022ee57824 */ /* 0x100fe200078e02c9 */
[-C--:B------:R-:W-:Y:S02]  /*9190*/  LOP3.LUT R135, R135, R196.reuse, RZ, 0x3c, !PT ;  /* 0x000000c487877212 */ /* 0x080fe400078e3cff */
[----:B------:R-:W-:Y:S01]  /*91a0*/  LOP3.LUT R203, R203, R196, RZ, 0x3c, !PT ;  /* 0x000000c4cbcb7212 */ /* 0x000fe200078e3cff */
[--C-:B------:R-:W-:Y:S01]  /*91b0*/  IMAD.X R55, R49, 0x1, R44.reuse, P0 ;  /* 0x0000000131377824 */ /* 0x100fe200000e062c */
[----:B------:R-:W-:Y:S01]  /*91c0*/  @!PT LDS RZ, [RZ] ;  /* 0x00000000fffff984 */ /* 0x000fe20000000800 */
[----:B------:R-:W-:Y:S01]  /*91d0*/  @!PT LDS RZ, [RZ] ;  /* 0x00000000fffff984 */ /* 0x000fe20000000800 */
[----:B------:R-:W-:Y:S01]  /*91e0*/  @!PT LDS RZ, [RZ] ;  /* 0x00000000fffff984 */ /* 0x000fe20000000800 */
[----:B------:R-:W-:Y:S01]  /*91f0*/  @!P3 LDGSTS.E.BYPASS.LTC128B.128 [R229+0xc000], desc[UR4][R214.64] ;  /* 0x0c000000d6e5bfae */ /* 0x000fe2000b981a04 */
[-C--:B------:R-:W-:Y:S02]  /*9200*/  IADD3 R46, P0, PT, R54, R45.reuse, RZ ;  /* 0x0000002d362e7210 */ /* 0x080fe40007f1e0ff */
[----:B------:R-:W-:Y:S01]  /*9210*/  LOP3.LUT R134, R204, 0x400, RZ, 0xc0, !PT ;  /* 0x00000400cc867812 */ /* 0x000fe200078ec0ff */
        /* <DEDUP_REMOVED lines=8> */
[----:B------:R-:W-:Y:S01]  /*92a0*/  IMAD R134, R135, 0x2, R134 ;  /* 0x0000000287867824 */ /* 0x000fe200078e0286 */
[----:B------:R-:W-:Y:S02]  /*92b0*/  SEL R64, R64, 0xffffffc0, !P2 ;  /* 0xffffffc040407807 */ /* 0x000fe40005000000 */
[----:B------:R-:W-:Y:S01]  /*92c0*/  @P1 STS.128 [R229+0x10000], RZ ;  /* 0x010000ffe5001388 */ /* 0x000fe20000000c00 */
[----:B------:R-:W-:Y:S01]  /*92d0*/  IMAD.X R53, R47, 0x1, R44, P0 ;  /* 0x000000012f357824 */ /* 0x000fe200000e062c */
[-C--:B------:R-:W-:Y:S01]  /*92e0*/  IADD3 R50, P0, PT, R52, R45.reuse, RZ ;  /* 0x0000002d34327210 */ /* 0x080fe20007f1e0ff */
[----:B------:R-:W-:Y:S01]  /*92f0*/  IMAD.IADD R187, R201, 0x1, R134 ;  /* 0x00000001c9bb7824 */ /* 0x000fe200078e0286 */
[----:B------:R-:W-:Y:S01]  /*9300*/  @!PT LDS RZ, [RZ] ;  /* 0x00000000fffff984 */ /* 0x000fe20000000800 */
[----:B------:R-:W-:Y:S01]  /*9310*/  @!PT LDS RZ, [RZ] ;  /* 0x00000000fffff984 */ /* 0x000fe20000000800 */
[----:B------:R-:W-:Y:S01]  /*9320*/  @!PT LDS RZ, [RZ] ;  /* 0x00000000fffff984 */ /* 0x000fe20000000800 */
[----:B------:R-:W-:Y:S03]  /*9330*/  @!P3 LDGSTS.E.BYPASS.LTC128B.128 [R229+0xc800], desc[UR4][R48.64] ;  /* 0x0c80000030e5bfae */ /* 0x000fe6000b981a04 */
[----:B------:R-:W-:Y:S01]  /*9340*/  IMAD.X R51, R53, 0x1, R44, P0 ;  /* 0x0000000135337824 */ /* 0x000fe200000e062c */
        /* <DEDUP_REMOVED lines=49> */
[----:B------:R-:W-:Y:S01]  /*9660*/  IMAD.X R47, R51, 0x1, R44, P0 ;  /* 0x00000001332f7824 */ /* 0x000fe200000e062c */
        /* <DEDUP_REMOVED lines=17> */
[C---:B------:R-:W-:Y:S01]  /*9780*/  IMAD.IADD R185, R181.reuse, 0x1, R64 ;  /* 0x00000001b5b97824 */ /* 0x040fe200078e0240 */
[----:B------:R-:W-:Y:S01]  /*9790*/  @P1 STS.128 [R229+0x13000], RZ ;  /* 0x013000ffe5001388 */ /* 0x000fe20000000c00 */
[----:B------:R-:W-:Y:S01]  /*97a0*/  ISETP.NE.AND P0, PT, R220, RZ, PT ;  /* 0x000000ffdc00720c */ /* 0x000fe20003f05270 */
[--C-:B------:R-:W-:Y:S02]  /*97b0*/  IMAD.IADD R184, R181, 0x1, R202.reuse ;  /* 0x00000001b5b87824 */ /* 0x100fe400078e02ca */
[----:B------:R-:W-:Y:S01]  /*97c0*/  @!PT LDS RZ, [RZ] ;  /* 0x00000000fffff984 */ /* 0x000fe20000000800 */
[----:B------:R-:W-:Y:S01]  /*97d0*/  @!PT LDS RZ, [RZ] ;  /* 0x00000000fffff984 */ /* 0x000fe20000000800 */
[----:B------:R-:W-:Y:S01]  /*97e0*/  @!PT LDS RZ, [RZ] ;  /* 0x00000000fffff984 */ /* 0x000fe20000000800 */
[----:B------:R-:W-:Y:S01]  /*97f0*/  @!P3 LDGSTS.E.BYPASS.LTC128B.128 [R229+0xf800], desc[UR4][R48.64] ;  /* 0x0f80000030e5bfae */ /* 0x000fe2000b981a04 */
[C-C-:B------:R-:W-:Y:S02]  /*9800*/  IMAD.IADD R134, R187.reuse, 0x1, R202.reuse ;  /* 0x00000001bb867824 */ /* 0x140fe400078e02ca */
[C---:B------:R-:W-:Y:S01]  /*9810*/  IMAD.IADD R205, R202.reuse, 0x1, R185 ;  /* 0x00000001cacd7824 */ /* 0x040fe200078e02b9 */
[----:B------:R-:W-:Y:S01]  /*9820*/  @P3 STS.128 [R229+0xf800], RZ ;  /* 0x00f800ffe5003388 */ /* 0x000fe20000000c00 */
[----:B------:R-:W-:Y:S03]  /*9830*/  IMAD.IADD R192, R187, 0x1, R202 ;  /* 0x00000001bbc07824 */ /* 0x000fe600078e02ca */
        /* <DEDUP_REMOVED lines=12> */
[----:B------:R-:W-:Y:S04]  /*9900*/  LDSM.16.M88.4 R160, [R134+0x4000] ;  /* 0x0040000086a0783b */ /* 0x000fe80000000200 */
[----:B------:R-:W-:Y:S04]  /*9910*/  LDSM.16.M88.4 R164, [R134+0x6000] ;  /* 0x0060000086a4783b */ /* 0x000fe80000000200 */
[----:B------:R-:W-:Y:S04]  /*9920*/  LDSM.16.M88.4 R168, [R134+0x6800] ;  /* 0x0068000086a8783b */ /* 0x000fe80000000200 */
[----:B------:R-:W-:Y:S01]  /*9930*/  LDSM.16.M88.4 R172, [R134+0x7000] ;  /* 0x0070000086ac783b */ /* 0x000fe20000000200 */
[C---:B---3--:R-:W-:Y:S03]  /*9940*/  HMMA.16816.F32.BF16 R4, R136.reuse, R140, RZ ;  /* 0x0000008c8804723c */ /* 0x048fe600000418ff */
[----:B------:R-:W-:Y:S04]  /*9950*/  LDSM.16.M88.4 R176, [R135+0x4000] ;  /* 0x0040000087b0783b */ /* 0x000fe80000000200 */
[----:B------:R-:W-:Y:S01]  /*9960*/  LDSM.16.M88.4 R188, [R135+0x8000] ;  /* 0x0080000087bc783b */ /* 0x000fe20000000200 */
[C---:B------:R-:W-:Y:S03]  /*9970*/  HMMA.16816.F32.BF16 R8, R136.reuse, R142, RZ ;  /* 0x0000008e8808723c */ /* 0x040fe600000418ff */
[----:B------:R-:W3:Y:S05]  /*9980*/  LDSM.16.M88.4 R140, [R187+0x6800] ;  /* 0x00680000bb8c783b */ /* 0x000eea0000000200 */
[C---:B----4-:R-:W-:Y:S08]  /*9990*/  HMMA.16816.F32.BF16 R12, R136.reuse, R144, RZ ;  /* 0x00000090880c723c */ /* 0x050ff000000418ff */
[C---:B------:R-:W-:Y:S01]  /*99a0*/  HMMA.16816.F32.BF16 R16, R136.reuse, R146, RZ ;  /* 0x000000928810723c */ /* 0x040fe200000418ff */
[----:B------:R-:W4:Y:S07]  /*99b0*/  LDSM.16.M88.4 R144, [R187+0x7000] ;  /* 0x00700000bb90783b */ /* 0x000f2e0000000200 */
[C---:B-----5:R-:W-:Y:S08]  /*99c0*/  HMMA.16816.F32.BF16 R20, R136.reuse, R148, RZ ;  /* 0x000000948814723c */ /* 0x060ff000000418ff */
[C---:B------:R-:W-:Y:S01]  /*99d0*/  HMMA.16816.F32.BF16 R24, R136.reuse, R150, RZ ;  /* 0x000000968818723c */ /* 0x040fe200000418ff */
[----:B------:R-:W5:Y:S07]  /*99e0*/  LDSM.16.M88.4 R148, [R187+0x7800] ;  /* 0x00780000bb94783b */ /* 0x000f6e0000000200 */
[C---:B-1----:R-:W-:Y:S08]  /*99f0*/  HMMA.16816.F32.BF16 R28, R136.reuse, R152, RZ ;  /* 0x00000098881c723c */ /* 0x042ff000000418ff */
[C---:B------:R-:W-:Y:S01]  /*9a00*/  HMMA.16816.F32.BF16 R32, R136.reuse, R154, RZ ;  /* 0x0000009a8820723c */ /* 0x040fe200000418ff */
[----:B------:R-:W1:Y:S07]  /*9a10*/  LDSM.16.M88.4 R152, [R184] ;  /* 0x00000000b898783b */ /* 0x000e6e0000000200 */
[C---:B--2---:R-:W-:Y:S08]  /*9a20*/  HMMA.16816.F32.BF16 R36, R136.reuse, R156, RZ ;  /* 0x0000009c8824723c */ /* 0x044ff000000418ff */
[C---:B------:R-:W-:Y:S01]  /*9a30*/  HMMA.16816.F32.BF16 R40, R136.reuse, R158, RZ ;  /* 0x0000009e8828723c */ /* 0x040fe200000418ff */
[----:B------:R-:W2:Y:S07]  /*9a40*/  LDSM.16.M88.4 R156, [R134+0x4800] ;  /* 0x00480000869c783b */ /* 0x000eae0000000200 */
[C---:B---3--:R-:W-:Y:S08]  /*9a50*/  HMMA.16816.F32.BF16 R44, R136.reuse, R140, RZ ;  /* 0x0000008c882c723c */ /* 0x048ff000000418ff */
[C---:B------:R-:W-:Y:S01]  /*9a60*/  HMMA.16816.F32.BF16 R48, R136.reuse, R142, RZ ;  /* 0x0000008e8830723c */ /* 0x040fe200000418ff */
[----:B------:R-:W3:Y:S07]  /*9a70*/  LDSM.16.M88.4 R140, [R134+0x5000] ;  /* 0x00500000868c783b */ /* 0x000eee0000000200 */
[C---:B----4-:R-:W-:Y:S08]  /*9a80*/  HMMA.16816.F32.BF16 R52, R136.reuse, R144, RZ ;  /* 0x000000908834723c */ /* 0x050ff000000418ff */
[C---:B------:R-:W-:Y:S01]  /*9a90*/  HMMA.16816.F32.BF16 R56, R136.reuse, R146, RZ ;  /* 0x000000928838723c */ /* 0x040fe200000418ff */
[----:B------:R-:W4:Y:S07]  /*9aa0*/  LDSM.16.M88.4 R144, [R134+0x5800] ;  /* 0x005800008690783b */ /* 0x000f2e0000000200 */
[C---:B-----5:R-:W-:Y:S08]  /*9ab0*/  HMMA.16816.F32.BF16 R60, R136.reuse, R148, RZ ;  /* 0x00000094883c723c */ /* 0x060ff000000418ff */
[----:B------:R-:W-:Y:S01]  /*9ac0*/  HMMA.16816.F32.BF16 R64, R136, R150, RZ ;  /* 0x000000968840723c */ /* 0x000fe200000418ff */
[----:B------:R5:W4:Y:S04]  /*9ad0*/  LDSM.16.M88.4 R136, [R134+0x7800] ;  /* 0x007800008688783b */ /* 0x000b280000000200 */
[----:B------:R-:W4:Y:S03]  /*9ae0*/  LDSM.16.M88.4 R148, [R185] ;  /* 0x00000000b994783b */ /* 0x000f260000000200 */
[C---:B-1----:R-:W-:Y:S08]  /*9af0*/  HMMA.16816.F32.BF16 R4, R152.reuse, R160, R4 ;  /* 0x000000a09804723c */ /* 0x042ff00000041804 */
[C---:B------:R-:W-:Y:S01]  /*9b00*/  HMMA.16816.F32.BF16 R8, R152.reuse, R162, R8 ;  /* 0x000000a29808723c */ /* 0x040fe20000041808 */
[----:B------:R-:W-:Y:S07]  /*9b10*/  LDSM.16.M88.4 R160, [R135+0x7000] ;  /* 0x0070000087a0783b */ /* 0x000fee0000000200 */
[C---:B--2---:R-:W-:Y:S03]  /*9b20*/  HMMA.16816.F32.BF16 R12, R152.reuse, R156, R12 ;  /* 0x0000009c980c723c */ /* 0x044fe6000004180c */
[----:B-----5:R-:W-:Y:S05]  /*9b30*/  IMAD.IADD R134, R202, 0x1, R135 ;  /* 0x00000001ca867824 */ /* 0x020fea00078e0287 */
[C---:B------:R-:W-:Y:S01]  /*9b40*/  HMMA.16816.F32.BF16 R16, R152.reuse, R158, R16 ;  /* 0x0000009e9810723c */ /* 0x040fe20000041810 */
[----:B------:R-:W1:Y:S07]  /*9b50*/  LDSM.16.M88.4 R156, [R135+0x4800] ;  /* 0x00480000879c783b */ /* 0x000e6e0000000200 */
[C---:B---3--:R-:W-:Y:S08]  /*9b60*/  HMMA.16816.F32.BF16 R20, R152.reuse, R140, R20 ;  /* 0x0000008c9814723c */ /* 0x048ff00000041814 */
[C---:B------:R-:W-:Y:S01]  /*9b70*/  HMMA.16816.F32.BF16 R24, R152.reuse, R142, R24 ;  /* 0x0000008e9818723c */ /* 0x040fe20000041818 */
        /* <DEDUP_REMOVED lines=36> */
[C---:B------:R-:W-:Y:S01]  /*9dc0*/  HMMA.16816.F32.BF16 R56, R148.reuse, R162, R56 ;  /* 0x000000a29438723c */ /* 0x040fe20000041838 */
[----:B------:R-:W-:Y:S07]  /*9dd0*/  LDSM.16.M88.4 R160, [R134+0x7800] ;  /* 0x0078000086a0783b */ /* 0x000fee0000000200 */
[C---:B-1----:R-:W-:Y:S08]  /*9de0*/  HMMA.16816.F32.BF16 R60, R148.reuse, R156, R60 ;  /* 0x0000009c943c723c */ /* 0x042ff0000004183c */
[----:B------:R-:W-:Y:S01]  /*9df0*/  HMMA.16816.F32.BF16 R64, R148, R158, R64 ;  /* 0x0000009e9440723c */ /* 0x000fe20000041840 */
[----:B------:R-:W1:Y:S04]  /*9e00*/  LDSM.16.M88.4 R148, [R134+0x6000] ;  /* 0x006000008694783b */ /* 0x000e680000000200 */
[----:B------:R-:W1:Y:S03]  /*9e10*/  LDSM.16.M88.4 R156, [R134+0x6800] ;  /* 0x00680000869c783b */ /* 0x000e660000000200 */
[C---:B--2---:R-:W-:Y:S08]  /*9e20*/  HMMA.16816.F32.BF16 R4, R140.reuse, R164, R4 ;  /* 0x000000a48c04723c */ /* 0x044ff00000041804 */
[C---:B------:R-:W-:Y:S01]  /*9e30*/  HMMA.16816.F32.BF16 R8, R140.reuse, R166, R8 ;  /* 0x000000a68c08723c */ /* 0x040fe20000041808 */
[----:B------:R-:W-:Y:S04]  /*9e40*/  LDSM.16.M88.4 R164, [R181+0x2000] ;  /* 0x00200000b5a4783b */ /* 0x000fe80000000200 */
[----:B------:R-:W-:Y:S03]  /*9e50*/  LDSM.16.M88.4 R180, [R192+0x9800] ;  /* 0x00980000c0b4783b */ /* 0x000fe60000000200 */
[C---:B---3--:R-:W-:Y:S08]  /*9e60*/  HMMA.16816.F32.BF16 R12, R140.reuse, R136, R12 ;  /* 0x000000888c0c723c */ /* 0x048ff0000004180c */
[C---:B------:R-:W-:Y:S01]  /*9e70*/  HMMA.16816.F32.BF16 R16, R140.reuse, R138, R16 ;  /* 0x0000008a8c10723c */ /* 0x040fe20000041810 */
[----:B------:R-:W2:Y:S07]  /*9e80*/  LDSM.16.M88.4 R136, [R134+0x7000] ;  /* 0x007000008688783b */ /* 0x000eae0000000200 */
[C---:B-----5:R-:W-:Y:S08]  /*9e90*/  HMMA.16816.F32.BF16 R20, R140.reuse, R144, R20 ;  /* 0x000000908c14723c */ /* 0x060ff00000041814 */
[C---:B------:R-:W-:Y:S01]  /*9ea0*/  HMMA.16816.F32.BF16 R24, R140.reuse, R146, R24 ;  /* 0x000000928c18723c */ /* 0x040fe20000041818 */
[----:B------:R-:W3:Y:S07]  /*9eb0*/  LDSM.16.M88.4 R144, [R187+0x9000] ;  /* 0x00900000bb90783b */ /* 0x000eee0000000200 */
[C---:B----4-:R-:W-:Y:S08]  /*9ec0*/  HMMA.16816.F32.BF16 R28, R140.reuse, R152, R28 ;  /* 0x000000988c1c723c */ /* 0x050ff0000004181c */
[C---:B------:R-:W-:Y:S01]  /*9ed0*/  HMMA.16816.F32.BF16 R32, R140.reuse, R154, R32 ;  /* 0x0000009a8c20723c */ /* 0x040fe20000041820 */
[----:B------:R-:W-:Y:S07]  /*9ee0*/  LDSM.16.M88.4 R152, [R187+0xa000] ;  /* 0x00a00000bb98783b */ /* 0x000fee0000000200 */
        /* <DEDUP_REMOVED lines=9> */
[C---:B------:R-:W-:Y:S08]  /*9f80*/  HMMA.16816.F32.BF16 R60, R140.reuse, R160, R60 ;  /* 0x000000a08c3c723c */ /* 0x040ff0000004183c */
        /* <DEDUP_REMOVED lines=21> */
[----:B------:R-:W1:Y:S04]  /*a0e0*/  LDSM.16.M88.4 R176, [R192+0xb800] ;  /* 0x00b80000c0b0783b */ /* 0x000e680000000200 */
[----:B------:R-:W-:Y:S03]  /*a0f0*/  LDSM.16.M88.4 R192, [R134+0xb000] ;  /* 0x00b0000086c0783b */ /* 0x000fe60000000200 */
        /* <DEDUP_REMOVED lines=27> */
[----:B------:R-:W5:Y:S07]  /*a2b0*/  LDSM.16.M88.4 R152, [R135+0xa800] ;  /* 0x00a800008798783b */ /* 0x000f6e0000000200 */
[C---:B------:R-:W-:Y:S08]  /*a2c0*/  HMMA.16816.F32.BF16 R60, R156.reuse, R176, R60 ;  /* 0x000000b09c3c723c */ /* 0x040ff0000004183c */
[----:B------:R-:W-:Y:S01]  /*a2d0*/  HMMA.16816.F32.BF16 R64, R156, R178, R64 ;  /* 0x000000b29c40723c */ /* 0x000fe20000041840 */
[----:B------:R-:W5:Y:S04]  /*a2e0*/  LDSM.16.M88.4 R156, [R135+0xb000] ;  /* 0x00b00000879c783b */ /* 0x000f680000000200 */
[----:B------:R-:W-:Y:S03]  /*a2f0*/  LDSM.16.M88.4 R176, [R134+0x9800] ;  /* 0x0098000086b0783b */ /* 0x000fe60000000200 */
        /* <DEDUP_REMOVED lines=11> */
[C---:B---3--:R-:W-:Y:S08]  /*a3b0*/  HMMA.16816.F32.BF16 R28, R184.reuse, R144, R28 ;  /* 0x00000090b81c723c */ /* 0x048ff0000004181c */
[C---:B------:R-:W-:Y:S08]  /*a3c0*/  HMMA.16816.F32.BF16 R32, R184.reuse, R146, R32 ;  /* 0x00000092b820723c */ /* 0x040ff00000041820 */
[C---:B-1----:R-:W-:Y:S08]  /*a3d0*/  HMMA.16816.F32.BF16 R36, R184.reuse, R148, R36 ;  /* 0x00000094b824723c */ /* 0x042ff00000041824 */
[C---:B------:R-:W-:Y:S08]  /*a3e0*/  HMMA.16816.F32.BF16 R40, R184.reuse, R150, R40 ;  /* 0x00000096b828723c */ /* 0x040ff00000041828 */
[C---:B-----5:R-:W-:Y:S08]  /*a3f0*/  HMMA.16816.F32.BF16 R44, R184.reuse, R152, R44 ;  /* 0x00000098b82c723c */ /* 0x060ff0000004182c */
        /* <DEDUP_REMOVED lines=100> */
.L_x_3818:
[----:B------:R-:W-:Y:S05]  /*aa40*/  BSYNC.RECONVERGENT B0 ;  /* 0x0000000000007941 */ /* 0x000fea0003800200 */
.L_x_3817:
        /* <DEDUP_REMOVED lines=96> */
.L_x_3816:
[----:B------:R-:W-:Y:S05]  /*b050*/  BSYNC.RECONVERGENT B1 ;  /* 0x0000000000017941 */ /* 0x000fea0003800200 */
.L_x_3815:
[----:B-1----:R-:W2:Y:S01]  /*b060*/  LD.E R136, desc[UR4][R2.64+0xdc] ;  /* 0x0000dc0402887980 */ /* 0x002ea2000c101900 */
[C---:B------:R-:W-:Y:S02]  /*b070*/  IADD3 R135, PT, PT, R221.reuse, -0x8, RZ ;  /* 0xfffffff8dd877810 */ /* 0x040fe40007ffe0ff */
[----:B------:R-:W-:Y:S02]  /*b080*/  IABS R137, R221 ;  /* 0x000000dd00897213 */ /* 0x000fe40000000000 */
[----:B------:R-:W-:Y:S02]  /*b090*/  IABS R135, R135 ;  /* 0x0000008700877213 */ /* 0x000fe40000000000 */
[----:B------:R-:W-:Y:S02]  /*b0a0*/  I2FP.F32.S32 R137, R137 ;  /* 0x0000008900897245 */ /* 0x000fe40000201400 */
[----:B------:R-:W-:Y:S02]  /*b0b0*/  I2FP.F32.S32 R135, R135 ;  /* 0x0000008700877245 */ /* 0x000fe40000201400 */
[C---:B------:R-:W-:Y:S01]  /*b0c0*/  IADD3 R134, PT, PT, R221.reuse, -0x1, RZ ;  /* 0xffffffffdd867810 */ /* 0x040fe20007ffe0ff */
[C---:B------:R-:W-:Y:S01]  /*b0d0*/  FFMA.FTZ R6, -R0.reuse, R137, R6 ;  /* 0x0000008900067223 */ /* 0x040fe20000010106 */
[C---:B------:R-:W-:Y:S01]  /*b0e0*/  IADD3 R137, PT, PT, R221.reuse, -0x10, RZ ;  /* 0xfffffff0dd897810 */ /* 0x040fe20007ffe0ff */
[CC--:B------:R-:W-:Y:S01]  /*b0f0*/  FFMA.FTZ R10, -R0.reuse, R135.reuse, R10 ;  /* 0x00000087000a7223 */ /* 0x0c0fe2000001010a */
[C---:B------:R-:W-:Y:S01]  /*b100*/  FFMA.FTZ R4, -R0.reuse, R135, R4 ;  /* 0x0000008700047223 */ /* 0x040fe20000010104 */
[C---:B------:R-:W-:Y:S02]  /*b110*/  IADD3 R135, PT, PT, R221.reuse, -0x18, RZ ;  /* 0xffffffe8dd877810 */ /* 0x040fe40007ffe0ff */
[----:B------:R-:W-:Y:S02]  /*b120*/  IABS R137, R137 ;  /* 0x0000008900897213 */ /* 0x000fe40000000000 */
[----:B------:R-:W-:Y:S02]  /*b130*/  IABS R135, R135 ;  /* 0x0000008700877213 */ /* 0x000fe40000000000 */
[----:B------:R-:W-:Y:S02]  /*b140*/  IABS R134, R134 ;  /* 0x0000008600867213 */ /* 0x000fe40000000000 */
[C---:B------:R-:W-:Y:S02]  /*b150*/  IADD3 R138, PT, PT, R221.reuse, -0x11, RZ ;  /* 0xffffffefdd8a7810 */ /* 0x040fe40007ffe0ff */
[----:B------:R-:W-:Y:S02]  /*b160*/  I2FP.F32.S32 R135, R135 ;  /* 0x0000008700877245 */ /* 0x000fe40000201400 */
[----:B------:R-:W-:Y:S02]  /*b170*/  I2FP.F32.S32 R137, R137 ;  /* 0x0000008900897245 */ /* 0x000fe40000201400 */
[----:B------:R-:W-:Y:S01]  /*b180*/  I2FP.F32.S32 R134, R134 ;  /* 0x0000008600867245 */ /* 0x000fe20000201400 */
[CC--:B------:R-:W-:Y:S01]  /*b190*/  FFMA.FTZ R12, -R0.reuse, R135.reuse, R12 ;  /* 0x00000087000c7223 */ /* 0x0c0fe2000001010c */
[----:B------:R-:W-:Y:S01]  /*b1a0*/  IABS R138, R138 ;  /* 0x0000008a008a7213 */ /* 0x000fe20000000000 */
[C---:B------:R-:W-:Y:S01]  /*b1b0*/  FFMA.FTZ R18, -R0.reuse, R135, R18 ;  /* 0x0000008700127223 */ /* 0x040fe20000010112 */
[C---:B------:R-:W-:Y:S01]  /*b1c0*/  IADD3 R135, PT, PT, R221.reuse, -0x21, RZ ;  /* 0xffffffdfdd877810 */ /* 0x040fe20007ffe0ff */
[CC--:B------:R-:W-:Y:S01]  /*b1d0*/  FFMA.FTZ R14, -R0.reuse, R137.reuse, R14 ;  /* 0x00000089000e7223 */ /* 0x0c0fe2000001010e */
[----:B------:R-:W-:Y:S01]  /*b1e0*/  I2FP.F32.S32 R138, R138 ;  /* 0x0000008a008a7245 */ /* 0x000fe20000201400 */
[C---:B------:R-:W-:Y:S01]  /*b1f0*/  FFMA.FTZ R7, -R0.reuse, R134, R7 ;  /* 0x0000008600077223 */ /* 0x040fe20000010107 */
[C---:B------:R-:W-:Y:S01]  /*b200*/  FFMA.FTZ R8, -R0.reuse, R137, R8 ;  /* 0x0000008900087223 */ /* 0x040fe20000010108 */
[C---:B------:R-:W-:Y:S02]  /*b210*/  IADD3 R137, PT, PT, R221.reuse, -0x28, RZ ;  /* 0xffffffd8dd897810 */ /* 0x040fe40007ffe0ff */
[C---:B------:R-:W-:Y:S01]  /*b220*/  IADD3 R134, PT, PT, R221.reuse, -0x19, RZ ;  /* 0xffffffe7dd867810 */ /* 0x040fe20007ffe0ff */
[CC--:B------:R-:W-:Y:S01]  /*b230*/  FFMA.FTZ R15, -R0.reuse, R138.reuse, R15 ;  /* 0x0000008a000f7223 */ /* 0x0c0fe2000001010f */
[----:B------:R-:W-:Y:S01]  /*b240*/  IABS R135, R135 ;  /* 0x0000008700877213 */ /* 0x000fe20000000000 */
[C---:B------:R-:W-:Y:S01]  /*b250*/  FFMA.FTZ R9, -R0.reuse, R138, R9 ;  /* 0x0000008a00097223 */ /* 0x040fe20000010109 */
        /* <DEDUP_REMOVED lines=9> */
[CC--:B------:R-:W-:Y:S01]  /*b2f0*/  FFMA.FTZ R26, -R0.reuse, R137.reuse, R26 ;  /* 0x00000089001a7223 */ /* 0x0c0fe2000001011a */
[C---:B------:R-:W-:Y:S01]  /*b300*/  FFMA.FTZ R13, -R0.reuse, R134, R13 ;  /* 0x00000086000d7223 */ /* 0x040fe2000001010d */
[----:B------:R-:W-:Y:S01]  /*b310*/  I2FP.F32.S32 R135, R138 ;  /* 0x0000008a00877245 */ /* 0x000fe20000201400 */
[C---:B------:R-:W-:Y:S01]  /*b320*/  FFMA.FTZ R19, -R0.reuse, R134, R19 ;  /* 0x0000008600137223 */ /* 0x040fe20000010113 */
[C---:B------:R-:W-:Y:S01]  /*b330*/  FFMA.FTZ R20, -R0.reuse, R137, R20 ;  /* 0x0000008900147223 */ /* 0x040fe20000010114 */
[C---:B------:R-:W-:Y:S02]  /*b340*/  IADD3 R134, PT, PT, R221.reuse, -0x29, RZ ;  /* 0xffffffd7dd867810 */ /* 0x040fe40007ffe0ff */
[C---:B------:R-:W-:Y:S01]  /*b350*/  IADD3 R137, PT, PT, R221.reuse, -0x38, RZ ;  /* 0xffffffc8dd897810 */ /* 0x040fe20007ffe0ff */
[CC--:B------:R-:W-:Y:S01]  /*b360*/  FFMA.FTZ R30, -R0.reuse, R135.reuse, R30 ;  /* 0x00000087001e7223 */ /* 0x0c0fe2000001011e */
[C---:B------:R-:W-:Y:S01]  /*b370*/  FFMA.FTZ R24, -R0.reuse, R135, R24 ;  /* 0x0000008700187223 */ /* 0x040fe20000010118 */
[----:B------:R-:W-:Y:S02]  /*b380*/  IABS R134, R134 ;  /* 0x0000008600867213 */ /* 0x000fe40000000000 */
[----:B------:R-:W-:Y:S02]  /*b390*/  IABS R137, R137 ;  /* 0x0000008900897213 */ /* 0x000fe40000000000 */
[C---:B------:R-:W-:Y:S02]  /*b3a0*/  IADD3 R135, PT, PT, R221.reuse, -0x40, RZ ;  /* 0xffffffc0dd877810 */ /* 0x040fe40007ffe0ff */
[----:B------:R-:W-:Y:S02]  /*b3b0*/  I2FP.F32.S32 R134, R134 ;  /* 0x0000008600867245 */ /* 0x000fe40000201400 */
[----:B------:R-:W-:Y:S02]  /*b3c0*/  I2FP.F32.S32 R137, R137 ;  /* 0x0000008900897245 */ /* 0x000fe40000201400 */
[----:B------:R-:W-:Y:S01]  /*b3d0*/  IABS R135, R135 ;  /* 0x0000008700877213 */ /* 0x000fe20000000000 */
[CC--:B------:R-:W-:Y:S01]  /*b3e0*/  FFMA.FTZ R27, -R0.reuse, R134.reuse, R27 ;  /* 0x00000086001b7223 */ /* 0x0c0fe2000001011b */
[C---:B------:R-:W-:Y:S01]  /*b3f0*/  IADD3 R138, PT, PT, R221.reuse, -0x39, RZ ;  /* 0xffffffc7dd8a7810 */ /* 0x040fe20007ffe0ff */
[CC--:B------:R-:W-:Y:S01]  /*b400*/  FFMA.FTZ R34, -R0.reuse, R137.reuse, R34 ;  /* 0x0000008900227223 */ /* 0x0c0fe20000010122 */
[C---:B------:R-:W-:Y:S01]  /*b410*/  IADD3 R139, PT, PT, R221.reuse, -0x9, RZ ;  /* 0xfffffff7dd8b7810 */ /* 0x040fe20007ffe0ff */
[C---:B------:R-:W-:Y:S01]  /*b420*/  FFMA.FTZ R28, -R0.reuse, R137, R28 ;  /* 0x00000089001c7223 */ /* 0x040fe2000001011c */
[----:B------:R-:W-:Y:S01]  /*b430*/  I2FP.F32.S32 R135, R135 ;  /* 0x0000008700877245 */ /* 0x000fe20000201400 */
[C---:B------:R-:W-:Y:S01]  /*b440*/  FFMA.FTZ R21, -R0.reuse, R134, R21 ;  /* 0x0000008600157223 */ /* 0x040fe20000010115 */
[----:B------:R-:W-:Y:S02]  /*b450*/  IABS R138, R138 ;  /* 0x0000008a008a7213 */ /* 0x000fe40000000000 */
[----:B------:R-:W-:Y:S01]  /*b460*/  IABS R139, R139 ;  /* 0x0000008b008b7213 */ /* 0x000fe20000000000 */
[CC--:B------:R-:W-:Y:S01]  /*b470*/  FFMA.FTZ R38, -R0.reuse, R135.reuse, R38 ;  /* 0x0000008700267223 */ /* 0x0c0fe20000010126 */
[C---:B------:R-:W-:Y:S01]  /*b480*/  IADD3 R134, PT, PT, R221.reuse, -0x41, RZ ;  /* 0xffffffbfdd867810 */ /* 0x040fe20007ffe0ff */
[C---:B------:R-:W-:Y:S01]  /*b490*/  FFMA.FTZ R32, -R0.reuse, R135, R32 ;  /* 0x0000008700207223 */ /* 0x040fe20000010120 */
[C---:B------:R-:W-:Y:S02]  /*b4a0*/  IADD3 R137, PT, PT, R221.reuse, -0x50, RZ ;  /* 0xffffffb0dd897810 */ /* 0x040fe40007ffe0ff */
[----:B------:R-:W-:Y:S02]  /*b4b0*/  I2FP.F32.S32 R138, R138 ;  /* 0x0000008a008a7245 */ /* 0x000fe40000201400 */
[----:B------:R-:W-:Y:S02]  /*b4c0*/  I2FP.F32.S32 R139, R139 ;  /* 0x0000008b008b7245 */ /* 0x000fe40000201400 */
[----:B------:R-:W-:Y:S01]  /*b4d0*/  IABS R134, R134 ;  /* 0x0000008600867213 */ /* 0x000fe20000000000 */
[CC--:B------:R-:W-:Y:S01]  /*b4e0*/  FFMA.FTZ R35, -R0.reuse, R138.reuse, R35 ;  /* 0x0000008a00237223 */ /* 0x0c0fe20000010123 */
[----:B------:R-:W-:Y:S01]  /*b4f0*/  IABS R137, R137 ;  /* 0x0000008900897213 */ /* 0x000fe20000000000 */
[C---:B------:R-:W-:Y:S01]  /*b500*/  FFMA.FTZ R29, -R0.reuse, R138, R29 ;  /* 0x0000008a001d7223 */ /* 0x040fe2000001011d */
[C---:B------:R-:W-:Y:S01]  /*b510*/  IADD3 R135, PT, PT, R221.reuse, -0x49, RZ ;  /* 0xffffffb7dd877810 */ /* 0x040fe20007ffe0ff */
[CC--:B------:R-:W-:Y:S01]  /*b520*/  FFMA.FTZ R11, -R0.reuse, R139.reuse, R11 ;  /* 0x0000008b000b7223 */ /* 0x0c0fe2000001010b */
[----:B------:R-:W-:Y:S01]  /*b530*/  I2FP.F32.S32 R134, R134 ;  /* 0x0000008600867245 */ /* 0x000fe20000201400 */
[C---:B------:R-:W-:Y:S01]  /*b540*/  FFMA.FTZ R5, -R0.reuse, R139, R5 ;  /* 0x0000008b00057223 */ /* 0x040fe20000010105 */
[----:B------:R-:W-:Y:S02]  /*b550*/  I2FP.F32.S32 R137, R137 ;  /* 0x0000008900897245 */ /* 0x000fe40000201400 */
[----:B------:R-:W-:Y:S01]  /*b560*/  IABS R135, R135 ;  /* 0x0000008700877213 */ /* 0x000fe20000000000 */
[CC--:B------:R-:W-:Y:S01]  /*b570*/  FFMA.FTZ R39, -R0.reuse, R134.reuse, R39 ;  /* 0x0000008600277223 */ /* 0x0c0fe20000010127 */
[C---:B------:R-:W-:Y:S01]  /*b580*/  IADD3 R138, PT, PT, R221.reuse, -0x58, RZ ;  /* 0xffffffa8dd8a7810 */ /* 0x040fe20007ffe0ff */
[C---:B------:R-:W-:Y:S01]  /*b590*/  FFMA.FTZ R33, -R0.reuse, R134, R33 ;  /* 0x0000008600217223 */ /* 0x040fe20000010121 */
[C---:B------:R-:W-:Y:S01]  /*b5a0*/  IADD3 R139, PT, PT, R221.reuse, -0x20, RZ ;  /* 0xffffffe0dd8b7810 */ /* 0x040fe20007ffe0ff */
[C---:B------:R-:W-:Y:S01]  /*b5b0*/  FFMA.FTZ R46, -R0.reuse, R137, R46 ;  /* 0x00000089002e7223 */ /* 0x040fe2000001012e */
[----:B------:R-:W-:Y:S01]  /*b5c0*/  I2FP.F32.S32 R135, R135 ;  /* 0x0000008700877245 */ /* 0x000fe20000201400 */
[C---:B------:R-:W-:Y:S01]  /*b5d0*/  FFMA.FTZ R40, -R0.reuse, R137, R40 ;  /* 0x0000008900287223 */ /* 0x040fe20000010128 */
[----:B------:R-:W-:Y:S02]  /*b5e0*/  IABS R138, R138 ;  /* 0x0000008a008a7213 */ /* 0x000fe40000000000 */
[C---:B------:R-:W-:Y:S01]  /*b5f0*/  IADD3 R134, PT, PT, R221.reuse, -0x51, RZ ;  /* 0xffffffafdd867810 */ /* 0x040fe20007ffe0ff */
[C---:B------:R-:W-:Y:S01]  /*b600*/  FFMA.FTZ R43, -R0.reuse, R135, R43 ;  /* 0x00000087002b7223 */ /* 0x040fe2000001012b */
[----:B------:R-:W-:Y:S01]  /*b610*/  IABS R139, R139 ;  /* 0x0000008b008b7213 */ /* 0x000fe20000000000 */
[C---:B------:R-:W-:Y:S01]  /*b620*/  FFMA.FTZ R37, -R0.reuse, R135, R37 ;  /* 0x0000008700257223 */ /* 0x040fe20000010125 */
[C---:B------:R-:W-:Y:S02]  /*b630*/  IADD3 R137, PT, PT, R221.reuse, -0x60, RZ ;  /* 0xffffffa0dd897810 */ /* 0x040fe40007ffe0ff */
[----:B------:R-:W-:Y:S02]  /*b640*/  I2FP.F32.S32 R135, R138 ;  /* 0x0000008a00877245 */ /* 0x000fe40000201400 */
[----:B------:R-:W-:Y:S02]  /*b650*/  IABS R134, R134 ;  /* 0x0000008600867213 */ /* 0x000fe40000000000 */
[----:B------:R-:W-:Y:S01]  /*b660*/  I2FP.F32.S32 R139, R139 ;  /* 0x0000008b008b7245 */ /* 0x000fe20000201400 */
[C---:B------:R-:W-:Y:S01]  /*b670*/  FFMA.FTZ R44, -R0.reuse, R135, R44 ;  /* 0x00000087002c7223 */ /* 0x040fe2000001012c */
        /* <DEDUP_REMOVED lines=9> */
[----:B------:R-:W-:Y:S01]  /*b710*/  IADD3 R139, PT, PT, R221, -0x31, RZ ;  /* 0xffffffcfdd8b7810 */ /* 0x000fe20007ffe0ff */
[C---:B------:R-:W-:Y:S01]  /*b720*/  FFMA.FTZ R41, -R0.reuse, R134, R41 ;  /* 0x0000008600297223 */ /* 0x040fe20000010129 */
[----:B------:R-:W-:Y:S01]  /*b730*/  I2FP.F32.S32 R138, R138 ;  /* 0x0000008a008a7245 */ /* 0x000fe20000201400 */
[CC--:B------:R-:W-:Y:S01]  /*b740*/  FFMA.FTZ R54, -R0.reuse, R137.reuse, R54 ;  /* 0x0000008900367223 */ /* 0x0c0fe20000010136 */
[C---:B------:R-:W-:Y:S01]  /*b750*/  FFMA.FTZ R48, -R0.reuse, R137, R48 ;  /* 0x0000008900307223 */ /* 0x040fe20000010130 */
[----:B------:R-:W-:Y:S02]  /*b760*/  IABS R139, R139 ;  /* 0x0000008b008b7213 */ /* 0x000fe40000000000 */
[----:B------:R-:W-:Y:S01]  /*b770*/  FMNMX3.FTZ R137, R133, R6, R7, !PT ;  /* 0x0000000685897276 */ /* 0x000fe20007810007 */
[CC--:B------:R-:W-:Y:S01]  /*b780*/  FFMA.FTZ R55, -R0.reuse, R138.reuse, R55 ;  /* 0x0000008a00377223 */ /* 0x0c0fe20000010137 */
[----:B------:R-:W-:Y:S01]  /*b790*/  IADD3 R134, PT, PT, R221, -0x69, RZ ;  /* 0xffffff97dd867810 */ /* 0x000fe20007ffe0ff */
[C---:B------:R-:W-:Y:S01]  /*b7a0*/  FFMA.FTZ R49, -R0.reuse, R138, R49 ;  /* 0x0000008a00317223 */ /* 0x040fe20000010131 */
[----:B------:R-:W-:Y:S02]  /*b7b0*/  I2FP.F32.S32 R139, R139 ;  /* 0x0000008b008b7245 */ /* 0x000fe40000201400 */
[----:B------:R-:W-:Y:S02]  /*b7c0*/  FMNMX3.FTZ R137, R137, R10, R11, !PT ;  /* 0x0000000a89897276 */ /* 0x000fe4000781000b */
[----:B------:R-:W-:Y:S01]  /*b7d0*/  IABS R134, R134 ;  /* 0x0000008600867213 */ /* 0x000fe20000000000 */
[-C--:B------:R-:W-:Y:S01]  /*b7e0*/  FFMA.FTZ R31, -R0, R139.reuse, R31 ;  /* 0x0000008b001f7223 */ /* 0x080fe2000001011f */
[----:B------:R-:W-:Y:S01]  /*b7f0*/  FMNMX3.FTZ R138, R132, R4, R5, !PT ;  /* 0x00000004848a7276 */ /* 0x000fe20007810005 */
[----:B------:R-:W-:Y:S01]  /*b800*/  FFMA.FTZ R25, -R0, R139, R25 ;  /* 0x0000008b00197223 */ /* 0x000fe20000010119 */
[----:B------:R-:W-:Y:S02]  /*b810*/  FMNMX3.FTZ R137, R137, R14, R15, !PT ;  /* 0x0000000e89897276 */ /* 0x000fe4000781000f */
[----:B------:R-:W-:Y:S02]  /*b820*/  I2FP.F32.S32 R134, R134 ;  /* 0x0000008600867245 */ /* 0x000fe40000201400 */
[----:B------:R-:W-:Y:S02]  /*b830*/  FMNMX3.FTZ R138, R138, R8, R9, !PT ;  /* 0x000000088a8a7276 */ /* 0x000fe40007810009 */
[----:B------:R-:W-:Y:S01]  /*b840*/  IADD3 R139, PT, PT, R221, -0x48, RZ ;  /* 0xffffffb8dd8b7810 */ /* 0x000fe20007ffe0ff */
[C---:B------:R-:W-:Y:S01]  /*b850*/  FFMA.FTZ R59, -R0.reuse, R134, R59 ;  /* 0x00000086003b7223 */ /* 0x040fe2000001013b */
[----:B------:R-:W-:Y:S01]  /*b860*/  FMNMX3.FTZ R137, R137, R18, R19, !PT ;  /* 0x0000001289897276 */ /* 0x000fe20007810013 */
[----:B------:R-:W-:Y:S01]  /*b870*/  FFMA.FTZ R53, -R0, R134, R53 ;  /* 0x0000008600357223 */ /* 0x000fe20000010135 */
[----:B------:R-:W-:Y:S02]  /*b880*/  FMNMX3.FTZ R138, R138, R12, R13, !PT ;  /* 0x0000000c8a8a7276 */ /* 0x000fe4000781000d */
[----:B------:R-:W-:Y:S02]  /*b890*/  IABS R139, R139 ;  /* 0x0000008b008b7213 */ /* 0x000fe40000000000 */
[C---:B------:R-:W-:Y:S02]  /*b8a0*/  IADD3 R134, PT, PT, R221.reuse, -0x71, RZ ;  /* 0xffffff8fdd867810 */ /* 0x040fe40007ffe0ff */
[----:B------:R-:W-:Y:S02]  /*b8b0*/  IADD3 R135, PT, PT, R221, -0x68, RZ ;  /* 0xffffff98dd877810 */ /* 0x000fe40007ffe0ff */
[----:B------:R-:W-:Y:S02]  /*b8c0*/  FMNMX3.FTZ R137, R137, R22, R23, !PT ;  /* 0x0000001689897276 */ /* 0x000fe40007810017 */
[----:B------:R-:W-:Y:S02]  /*b8d0*/  FMNMX3.FTZ R138, R138, R16, R17, !PT ;  /* 0x000000108a8a7276 */ /* 0x000fe40007810011 */
[----:B------:R-:W-:Y:S02]  /*b8e0*/  I2FP.F32.S32 R139, R139 ;  /* 0x0000008b008b7245 */ /* 0x000fe40000201400 */
[----:B------:R-:W-:Y:S02]  /*b8f0*/  IABS R134, R134 ;  /* 0x0000008600867213 */ /* 0x000fe40000000000 */
[----:B------:R-:W-:Y:S01]  /*b900*/  IABS R135, R135 ;  /* 0x0000008700877213 */ /* 0x000fe20000000000 */
[CC--:B------:R-:W-:Y:S01]  /*b910*/  FFMA.FTZ R42, -R0.reuse, R139.reuse, R42 ;  /* 0x0000008b002a7223 */ /* 0x0c0fe2000001012a */
[----:B------:R-:W-:Y:S01]  /*b920*/  FMNMX3.FTZ R137, R137, R26, R27, !PT ;  /* 0x0000001a89897276 */ /* 0x000fe2000781001b */
[----:B------:R-:W-:Y:S01]  /*b930*/  FFMA.FTZ R36, -R0, R139, R36 ;  /* 0x0000008b00247223 */ /* 0x000fe20000010124 */
[----:B------:R-:W-:Y:S02]  /*b940*/  FMNMX3.FTZ R138, R138, R20, R21, !PT ;  /* 0x000000148a8a7276 */ /* 0x000fe40007810015 */
[----:B------:R-:W-:Y:S02]  /*b950*/  I2FP.F32.S32 R134, R134 ;  /* 0x0000008600867245 */ /* 0x000fe40000201400 */
[----:B------:R-:W-:Y:S02]  /*b960*/  I2FP.F32.S32 R135, R135 ;  /* 0x0000008700877245 */ /* 0x000fe40000201400 */
[----:B------:R-:W-:Y:S01]  /*b970*/  FMNMX3.FTZ R137, R137, R30, R31, !PT ;  /* 0x0000001e89897276 */ /* 0x000fe2000781001f */
[CC--:B------:R-:W-:Y:S01]  /*b980*/  FFMA.FTZ R63, -R0.reuse, R134.reuse, R63 ;  /* 0x00000086003f7223 */ /* 0x0c0fe2000001013f */
[----:B------:R-:W-:Y:S01]  /*b990*/  IADD3 R139, PT, PT, R221, -0x59, RZ ;  /* 0xffffffa7dd8b7810 */ /* 0x000fe20007ffe0ff */
[----:B------:R-:W-:Y:S01]  /*b9a0*/  FFMA.FTZ R57, -R0, R134, R57 ;  /* 0x0000008600397223 */ /* 0x000fe20000010139 */
[----:B------:R-:W-:Y:S01]  /*b9b0*/  FMNMX3.FTZ R138, R138, R24, R25, !PT ;  /* 0x000000188a8a7276 */ /* 0x000fe20007810019 */
[CC--:B------:R-:W-:Y:S01]  /*b9c0*/  FFMA.FTZ R58, -R0.reuse, R135.reuse, R58 ;  /* 0x00000087003a7223 */ /* 0x0c0fe2000001013a */
[----:B------:R-:W-:Y:S01]  /*b9d0*/  FFMA.FTZ R52, -R0, R135, R52 ;  /* 0x0000008700347223 */ /* 0x000fe20000010134 */
[----:B------:R-:W-:Y:S02]  /*b9e0*/  FMNMX3.FTZ R134, R137, R34, R35, !PT ;  /* 0x0000002289867276 */ /* 0x000fe40007810023 */
[----:B------:R-:W-:Y:S02]  /*b9f0*/  IABS R139, R139 ;  /* 0x0000008b008b7213 */ /* 0x000fe40000000000 */
[C---:B------:R-:W-:Y:S02]  /*ba00*/  IADD3 R135, PT, PT, R221.reuse, -0x78, RZ ;  /* 0xffffff88dd877810 */ /* 0x040fe40007ffe0ff */
[----:B------:R-:W-:Y:S02]  /*ba10*/  FMNMX3.FTZ R138, R138, R28, R29, !PT ;  /* 0x0000001c8a8a7276 */ /* 0x000fe4000781001d */
[----:B------:R-:W-:Y:S02]  /*ba20*/  FMNMX3.FTZ R134, R134, R38, R39, !PT ;  /* 0x0000002686867276 */ /* 0x000fe40007810027 */
[----:B------:R-:W-:Y:S02]  /*ba30*/  I2FP.F32.S32 R139, R139 ;  /* 0x0000008b008b7245 */ /* 0x000fe40000201400 */
[----:B------:R-:W-:Y:S02]  /*ba40*/  IABS R135, R135 ;  /* 0x0000008700877213 */ /* 0x000fe40000000000 */
[----:B------:R-:W-:Y:S01]  /*ba50*/  FMNMX3.FTZ R138, R138, R32, R33, !PT ;  /* 0x000000208a8a7276 */ /* 0x000fe20007810021 */
[-C--:B------:R-:W-:Y:S01]  /*ba60*/  FFMA.FTZ R45, -R0, R139.reuse, R45 ;  /* 0x0000008b002d7223 */ /* 0x080fe2000001012d */
[----:B------:R-:W-:Y:S01]  /*ba70*/  FMNMX3.FTZ R134, R134, R42, R43, !PT ;  /* 0x0000002a86867276 */ /* 0x000fe2000781002b */
[----:B------:R-:W-:Y:S01]  /*ba80*/  FFMA.FTZ R51, -R0, R139, R51 ;  /* 0x0000008b00337223 */ /* 0x000fe20000010133 */
[----:B------:R-:W-:Y:S02]  /*ba90*/  I2FP.F32.S32 R135, R135 ;  /* 0x0000008700877245 */ /* 0x000fe40000201400 */
[----:B------:R-:W-:Y:S02]  /*baa0*/  FMNMX3.FTZ R138, R138, R36, R37, !PT ;  /* 0x000000248a8a7276 */ /* 0x000fe40007810025 */
[C---:B------:R-:W-:Y:S01]  /*bab0*/  IADD3 R139, PT, PT, R221.reuse, -0x70, RZ ;  /* 0xffffff90dd8b7810 */ /* 0x040fe20007ffe0ff */
[-C--:B------:R-:W-:Y:S01]  /*bac0*/  FFMA.FTZ R66, -R0, R135.reuse, R66 ;  /* 0x0000008700427223 */ /* 0x080fe20000010142 */
[----:B------:R-:W-:Y:S01]  /*bad0*/  FMNMX3.FTZ R134, R134, R46, R47, !PT ;  /* 0x0000002e86867276 */ /* 0x000fe2000781002f */
        /* <DEDUP_REMOVED lines=8> */
[C---:B------:R-:W-:Y:S01]  /*bb60*/  IADD3 R140, PT, PT, R221.reuse, -0x81, RZ ;  /* 0xffffff7fdd8c7810 */ /* 0x040fe20007ffe0ff */
[CC--:B------:R-:W-:Y:S01]  /*bb70*/  FFMA.FTZ R62, -R0.reuse, R139.reuse, R62 ;  /* 0x0000008b003e7223 */ /* 0x0c0fe2000001013e */
[----:B------:R-:W-:Y:S01]  /*bb80*/  IADD3 R137, PT, PT, R221, -0x80, RZ ;  /* 0xffffff80dd897810 */ /* 0x000fe20007ffe0ff */
[----:B------:R-:W-:Y:S01]  /*bb90*/  FFMA.FTZ R56, -R0, R139, R56 ;  /* 0x0000008b00387223 */ /* 0x000fe20000010138 */
[----:B------:R-:W-:Y:S02]  /*bba0*/  FMNMX3.FTZ R134, R134, R54, R55, !PT ;  /* 0x0000003686867276 */ /* 0x000fe40007810037 */
[----:B------:R-:W-:Y:S02]  /*bbb0*/  FMNMX3.FTZ R138, R138, R48, R49, !PT ;  /* 0x000000308a8a7276 */ /* 0x000fe40007810031 */
[----:B------:R-:W-:Y:S02]  /*bbc0*/  I2FP.F32.S32 R135, R135 ;  /* 0x0000008700877245 */ /* 0x000fe40000201400 */
[----:B------:R-:W-:Y:S02]  /*bbd0*/  IABS R140, R140 ;  /* 0x0000008c008c7213 */ /* 0x000fe40000000000 */
[----:B------:R-:W-:Y:S01]  /*bbe0*/  IABS R137, R137 ;  /* 0x0000008900897213 */ /* 0x000fe20000000000 */
[-C--:B------:R-:W-:Y:S01]  /*bbf0*/  FFMA.FTZ R67, -R0, R135.reuse, R67 ;  /* 0x0000008700437223 */ /* 0x080fe20000010143 */
[----:B------:R-:W-:Y:S01]  /*bc00*/  FMNMX3.FTZ R134, R134, R58, R59, !PT ;  /* 0x0000003a86867276 */ /* 0x000fe2000781003b */
[----:B------:R-:W-:Y:S01]  /*bc10*/  FFMA.FTZ R61, -R0, R135, R61 ;  /* 0x00000087003d7223 */ /* 0x000fe2000001013d */
[----:B------:R-:W-:Y:S02]  /*bc20*/  FMNMX3.FTZ R138, R138, R52, R53, !PT ;  /* 0x000000348a8a7276 */ /* 0x000fe40007810035 */
[----:B------:R-:W-:Y:S02]  /*bc30*/  I2FP.F32.S32 R140, R140 ;  /* 0x0000008c008c7245 */ /* 0x000fe40000201400 */
[----:B------:R-:W-:Y:S02]  /*bc40*/  I2FP.F32.S32 R137, R137 ;  /* 0x0000008900897245 */ /* 0x000fe40000201400 */
[----:B------:R-:W-:Y:S01]  /*bc50*/  FMNMX3.FTZ R134, R134, R62, R63, !PT ;  /* 0x0000003e86867276 */ /* 0x000fe2000781003f */
[----:B------:R-:W-:Y:S01]  /*bc60*/  FFMA.FTZ R65, -R0, R140, R65 ;  /* 0x0000008c00417223 */ /* 0x000fe20000010141 */
[----:B------:R-:W-:Y:S01]  /*bc70*/  FMNMX3.FTZ R138, R138, R56, R57, !PT ;  /* 0x000000388a8a7276 */ /* 0x000fe20007810039 */
[----:B------:R-:W-:Y:S01]  /*bc80*/  FFMA.FTZ R64, -R0, R137, R64 ;  /* 0x0000008900407223 */ /* 0x000fe20000010140 */
[----:B------:R-:W-:Y:S02]  /*bc90*/  FMNMX3.FTZ R141, R134, R66, R67, !PT ;  /* 0x00000042868d7276 */ /* 0x000fe40007810043 */
[----:B------:R-:W-:Y:S02]  /*bca0*/  FMNMX3.FTZ R138, R138, R60, R61, !PT ;  /* 0x0000003c8a8a7276 */ /* 0x000fe4000781003d */
[----:B------:R-:W-:Y:S01]  /*bcb0*/  LOP3.LUT R204, R203, 0x200, R204, 0xf8, !PT ;  /* 0x00000200cbcc7812 */ /* 0x000fe200078ef8cc */
[----:B------:R-:W-:Y:S01]  /*bcc0*/  SHFL.BFLY PT, R134, R141, 0x2, 0x1f ;  /* 0x0c401f008d867f89 */ /* 0x000fe200000e0000 */
[----:B------:R-:W-:Y:S02]  /*bcd0*/  FMNMX3.FTZ R142, R138, R64, R65, !PT ;  /* 0x000000408a8e7276 */ /* 0x000fe40007810041 */
[----:B------:R-:W-:Y:S02]  /*bce0*/  IADD3 R222, PT, PT, R222, -0x1, RZ ;  /* 0xffffffffdede7810 */ /* 0x000fe40007ffe0ff */
[----:B------:R-:W-:Y:S03]  /*bcf0*/  IADD3 R223, PT, PT, R223, -0x80, RZ ;  /* 0xffffff80dfdf7810 */ /* 0x000fe60007ffe0ff */
[----:B------:R-:W1:Y:S01]  /*bd00*/  SHFL.BFLY PT, R135, R142, 0x2, 0x1f ;  /* 0x0c401f008e877f89 */ /* 0x000e6200000e0000 */
[----:B------:R-:W-:Y:S02]  /*bd10*/  IADD3 R221, PT, PT, R221, 0x80, RZ ;  /* 0x00000080dddd7810 */ /* 0x000fe40007ffe0ff */
[----:B-1----:R-:W-:Y:S02]  /*bd20*/  FMNMX.FTZ R140, R142, R135, !PT ;  /* 0x000000878e8c7209 */ /* 0x002fe40007810000 */
[----:B------:R-:W-:Y:S03]  /*bd30*/  FMNMX.FTZ R139, R141, R134, !PT ;  /* 0x000000868d8b7209 */ /* 0x000fe60007810000 */
[----:B------:R-:W1:Y:S08]  /*bd40*/  SHFL.BFLY PT, R135, R140, 0x1, 0x1f ;  /* 0x0c201f008c877f89 */ /* 0x000e7000000e0000 */
[----:B------:R-:W3:Y:S01]  /*bd50*/  SHFL.BFLY PT, R134, R139, 0x1, 0x1f ;  /* 0x0c201f008b867f89 */ /* 0x000ee200000e0000 */
[----:B-1----:R-:W-:Y:S02]  /*bd60*/  FMNMX.FTZ R135, R140, R135, !PT ;  /* 0x000000878c877209 */ /* 0x002fe40007810000 */
[----:B---3--:R-:W-:Y:S03]  /*bd70*/  FMNMX.FTZ R134, R139, R134, !PT ;  /* 0x000000868b867209 */ /* 0x008fe60007810000 */
[----:B--2---:R-:W-:Y:S01]  /*bd80*/  FMUL.FTZ R161, R136, R135 ;  /* 0x0000008788a17220 */ /* 0x004fe20000410000 */
[----:B------:R-:W-:Y:S02]  /*bd90*/  LEA R139, R204, R201, 0x1 ;  /* 0x000000c9cc8b7211 */ /* 0x000fe400078e08ff */
[----:B------:R-:W-:Y:S01]  /*bda0*/  FSETP.NEU.FTZ.AND P0, PT, R135, -INF , PT ;  /* 0xff8000008700780b */ /* 0x000fe20003f1d000 */
[----:B------:R-:W-:Y:S01]  /*bdb0*/  FADD.FTZ R133, -R134, R133 ;  /* 0x0000008586857221 */ /* 0x000fe20000010100 */
[C---:B------:R-:W-:Y:S01]  /*bdc0*/  FMUL.FTZ R159, R136.reuse, R134 ;  /* 0x00000086889f7220 */ /* 0x040fe20000410000 */
[----:B------:R-:W1:Y:S01]  /*bdd0*/  LDSM.16.MT88.4 R140, [R139+0xc000] ;  /* 0x00c000008b8c783b */ /* 0x000e620000004200 */
[----:B------:R-:W-:Y:S01]  /*bde0*/  FSEL R161, R161, RZ, P0 ;  /* 0x000000ffa1a17208 */ /* 0x000fe20000000000 */
[----:B------:R-:W-:Y:S01]  /*bdf0*/  FMUL.FTZ R137, R136, R133 ;  /* 0x0000008588897220 */ /* 0x000fe20000410000 */
[----:B------:R-:W-:Y:S01]  /*be00*/  FADD.FTZ R133, -R135, R132 ;  /* 0x0000008487857221 */ /* 0x000fe20000010100 */
[----:B------:R-:W-:Y:S02]  /*be10*/  FSETP.NEU.FTZ.AND P0, PT, R134, -INF , PT ;  /* 0xff8000008600780b */ /* 0x000fe40003f1d000 */
[----:B------:R2:W3:Y:S01]  /*be20*/  MUFU.EX2 R132, R137 ;  /* 0x0000008900847308 */ /* 0x0004e20000000800 */
[----:B------:R-:W-:Y:S01]  /*be30*/  FMUL.FTZ R138, R136, R133 ;  /* 0x00000085888a7220 */ /* 0x000fe20000410000 */
[----:B------:R-:W-:Y:S01]  /*be40*/  FSEL R159, R159, RZ, P0 ;  /* 0x000000ff9f9f7208 */ /* 0x000fe20000000000 */
[-CC-:B------:R-:W-:Y:S01]  /*be50*/  FFMA.FTZ R154, R9, R136.reuse, -R161.reuse ;  /* 0x00000088099a7223 */ /* 0x180fe200000108a1 */
[-CC-:B------:R-:W-:Y:S01]  /*be60*/  FFMA.FTZ R158, R4, R136.reuse, -R161.reuse ;  /* 0x00000088049e7223 */ /* 0x180fe200000108a1 */
[-CC-:B------:R-:W-:Y:S01]  /*be70*/  FFMA.FTZ R156, R5, R136.reuse, -R161.reuse ;  /* 0x00000088059c7223 */ /* 0x180fe200000108a1 */
[-C--:B------:R-:W-:Y:S01]  /*be80*/  FFMA.FTZ R155, R8, R136.reuse, -R161 ;  /* 0x00000088089b7223 */ /* 0x080fe200000108a1 */
[-CC-:B------:R-:W-:Y:S03]  /*be90*/  FFMA.FTZ R153, R10, R136.reuse, -R159.reuse ;  /* 0x000000880a997223 */ /* 0x180fe6000001089f */
[----:B------:R4:W5:Y:S01]  /*bea0*/  MUFU.EX2 R133, R138 ;  /* 0x0000008a00857308 */ /* 0x0009620000000800 */
[-CC-:B------:R-:W-:Y:S01]  /*beb0*/  FFMA.FTZ R152, R11, R136.reuse, -R159.reuse ;  /* 0x000000880b987223 */ /* 0x180fe2000001089f */
[-CC-:B------:R-:W-:Y:S01]  /*bec0*/  FFMA.FTZ R157, R6, R136.reuse, -R159.reuse ;  /* 0x00000088069d7223 */ /* 0x180fe2000001089f */
[-C--:B------:R-:W-:Y:S01]  /*bed0*/  FFMA.FTZ R160, R7, R136.reuse, -R159 ;  /* 0x0000008807a07223 */ /* 0x080fe2000001089f */
[----:B------:R-:W-:Y:S01]  /*bee0*/  IADD3 R8, PT, PT, R139, 0xc000, RZ ;  /* 0x0000c0008b087810 */ /* 0x000fe20007ffe0ff */
[-CC-:B------:R-:W-:Y:S01]  /*bef0*/  FFMA.FTZ R172, R24, R136.reuse, -R161.reuse ;  /* 0x0000008818ac7223 */ /* 0x180fe200000108a1 */
[-C--:B------:R-:W-:Y:S01]  /*bf00*/  FFMA.FTZ R175, R25, R136.reuse, -R161 ;  /* 0x0000008819af7223 */ /* 0x080fe200000108a1 */
[--C-:B------:R-:W-:Y:S03]  /*bf10*/  FFMA.FTZ R176, R26, R136, -R159.reuse ;  /* 0x000000881ab07223 */ /* 0x100fe6000001089f */
[----:B------:R-:W-:Y:S01]  /*bf20*/  MUFU.EX2 R158, R158 ;  /* 0x0000009e009e7308 */ /* 0x000fe20000000800 */
[----:B--2---:R-:W-:Y:S01]  /*bf30*/  IADD3 R137, PT, PT, R139, 0xc040, RZ ;  /* 0x0000c0408b897810 */ /* 0x004fe20007ffe0ff */
[----:B---3--:R-:W-:Y:S01]  /*bf40*/  FMUL.FTZ R6, R132, R130 ;  /* 0x0000008284067220 */ /* 0x008fe20000410000 */
[----:B------:R-:W-:Y:S01]  /*bf50*/  @P2 IADD3 R137, PT, PT, R8, -0x40, RZ ;  /* 0xffffffc008892810 */ /* 0x000fe20007ffe0ff */
[C---:B------:R-:W-:Y:S01]  /*bf60*/  FMUL.FTZ R7, R132.reuse, R131 ;  /* 0x0000008384077220 */ /* 0x040fe20000410000 */
[C---:B------:R-:W-:Y:S01]  /*bf70*/  FMUL.FTZ R10, R132.reuse, R126 ;  /* 0x0000007e840a7220 */ /* 0x040fe20000410000 */
[C---:B------:R-:W-:Y:S01]  /*bf80*/  FMUL.FTZ R11, R132.reuse, R127 ;  /* 0x0000007f840b7220 */ /* 0x040fe20000410000 */
[----:B------:R-:W-:Y:S03]  /*bf90*/  FMUL.FTZ R70, R132, R70 ;  /* 0x0000004684467220 */ /* 0x000fe60000410000 */
[----:B------:R-:W2:Y:S01]  /*bfa0*/  MUFU.EX2 R156, R156 ;  /* 0x0000009c009c7308 */ /* 0x000ea20000000800 */
[C---:B----4-:R-:W-:Y:S01]  /*bfb0*/  IADD3 R138, PT, PT, R202.reuse, R139, RZ ;  /* 0x0000008bca8a7210 */ /* 0x050fe20007ffe0ff */
[----:B------:R-:W-:Y:S01]  /*bfc0*/  LDSM.16.MT88.4 R148, [R137] ;  /* 0x000000008994783b */ /* 0x000fe20000004200 */
[C---:B-----5:R-:W-:Y:S01]  /*bfd0*/  FMUL.FTZ R4, R133.reuse, R128 ;  /* 0x0000008085047220 */ /* 0x060fe20000410000 */
[C---:B------:R-:W-:Y:S01]  /*bfe0*/  FMUL.FTZ R5, R133.reuse, R129 ;  /* 0x0000008185057220 */ /* 0x040fe20000410000 */
[C---:B------:R-:W-:Y:S01]  /*bff0*/  FMUL.FTZ R8, R133.reuse, R124 ;  /* 0x0000007c85087220 */ /* 0x040fe20000410000 */
[C---:B------:R-:W-:Y:S01]  /*c000*/  FMUL.FTZ R9, R133.reuse, R125 ;  /* 0x0000007d85097220 */ /* 0x040fe20000410000 */
[----:B------:R-:W-:Y:S03]  /*c010*/  IADD3 R202, PT, PT, R202, R137, RZ ;  /* 0x00000089caca7210 */ /* 0x000fe60007ffe0ff */
[----:B------:R-:W-:Y:S01]  /*c020*/  MUFU.EX2 R157, R157 ;  /* 0x0000009d009d7308 */ /* 0x000fe20000000800 */
[C---:B------:R-:W-:Y:S01]  /*c030*/  FMUL.FTZ R71, R132.reuse, R71 ;  /* 0x0000004784477220 */ /* 0x040fe20000410000 */
[----:B------:R-:W3:Y:S01]  /*c040*/  LDSM.16.MT88.4 R144, [R138+0xc000] ;  /* 0x00c000008a90783b */ /* 0x000ee20000004200 */
[C---:B------:R-:W-:Y:S01]  /*c050*/  FMUL.FTZ R68, R133.reuse, R68 ;  /* 0x0000004485447220 */ /* 0x040fe20000410000 */
[C---:B------:R-:W-:Y:S01]  /*c060*/  FMUL.FTZ R69, R133.reuse, R69 ;  /* 0x0000004585457220 */ /* 0x040fe20000410000 */
[C---:B------:R-:W-:Y:S01]  /*c070*/  FMUL.FTZ R74, R132.reuse, R74 ;  /* 0x0000004a844a7220 */ /* 0x040fe20000410000 */
[----:B------:R-:W-:Y:S01]  /*c080*/  FMUL.FTZ R75, R132, R75 ;  /* 0x0000004b844b7220 */ /* 0x000fe20000410000 */
[C---:B------:R-:W-:Y:S03]  /*c090*/  FMUL.FTZ R72, R133.reuse, R72 ;  /* 0x0000004885487220 */ /* 0x040fe60000410000 */
[----:B------:R-:W4:Y:S01]  /*c0a0*/  MUFU.EX2 R160, R160 ;  /* 0x000000a000a07308 */ /* 0x000f220000000800 */
[----:B--2---:R-:W-:Y:S01]  /*c0b0*/  F2FP.BF16.F32.PACK_AB R128, R156, R158 ;  /* 0x0000009e9c80723e */ /* 0x004fe200000010ff */
[----:B------:R-:W2:Y:S01]  /*c0c0*/  LDSM.16.MT88.4 R124, [R202] ;  /* 0x00000000ca7c783b */ /* 0x000ea20000004200 */
[----:B------:R-:W-:Y:S01]  /*c0d0*/  FMUL.FTZ R73, R133, R73 ;  /* 0x0000004985497220 */ /* 0x000fe20000410000 */
[-CC-:B------:R-:W-:Y:S01]  /*c0e0*/  FFMA.FTZ R177, R27, R136.reuse, -R159.reuse ;  /* 0x000000881bb17223 */ /* 0x180fe2000001089f */
[-C--:B------:R-:W-:Y:S01]  /*c0f0*/  FFMA.FTZ R179, R39, R136.reuse, -R159 ;  /* 0x0000008827b37223 */ /* 0x080fe2000001089f */
[-C--:B------:R-:W-:Y:S01]  /*c100*/  FFMA.FTZ R178, R41, R136.reuse, -R161 ;  /* 0x0000008829b27223 */ /* 0x080fe200000108a1 */
[-CC-:B------:R-:W-:Y:S03]  /*c110*/  FFMA.FTZ R180, R42, R136.reuse, -R159.reuse ;  /* 0x000000882ab47223 */ /* 0x180fe6000001089f */
[----:B------:R-:W-:Y:S01]  /*c120*/  MUFU.EX2 R155, R155 ;  /* 0x0000009b009b7308 */ /* 0x000fe20000000800 */
[----:B------:R-:W-:Y:S01]  /*c130*/  FFMA.FTZ R181, R43, R136, -R159 ;  /* 0x000000882bb57223 */ /* 0x000fe2000001089f */
[----:B------:R-:W-:Y:S01]  /*c140*/  LDSM.16.MT88.4 R24, [R202+0x1000] ;  /* 0x00100000ca18783b */ /* 0x000fe20000004200 */
[C---:B------:R-:W-:Y:S01]  /*c150*/  FMUL.FTZ R78, R132.reuse, R78 ;  /* 0x0000004e844e7220 */ /* 0x040fe20000410000 */
[C---:B------:R-:W-:Y:S01]  /*c160*/  FMUL.FTZ R79, R132.reuse, R79 ;  /* 0x0000004f844f7220 */ /* 0x040fe20000410000 */
[C---:B------:R-:W-:Y:S01]  /*c170*/  FMUL.FTZ R76, R133.reuse, R76 ;  /* 0x0000004c854c7220 */ /* 0x040fe20000410000 */
[C---:B------:R-:W-:Y:S01]  /*c180*/  FMUL.FTZ R77, R133.reuse, R77 ;  /* 0x0000004d854d7220 */ /* 0x040fe20000410000 */
[----:B------:R-:W-:Y:S03]  /*c190*/  FMUL.FTZ R82, R132, R82 ;  /* 0x0000005284527220 */ /* 0x000fe60000410000 */
[----:B------:R-:W5:Y:S01]  /*c1a0*/  MUFU.EX2 R154, R154 ;  /* 0x0000009a009a7308 */ /* 0x000f620000000800 */
[----:B----4-:R-:W-:Y:S01]  /*c1b0*/  F2FP.BF16.F32.PACK_AB R129, R160, R157 ;  /* 0x0000009da081723e */ /* 0x010fe200000010ff */
[C---:B------:R-:W-:Y:S01]  /*c1c0*/  FMUL.FTZ R83, R132.reuse, R83 ;  /* 0x0000005384537220 */ /* 0x040fe20000410000 */
[C---:B------:R-:W-:Y:S01]  /*c1d0*/  FMUL.FTZ R80, R133.reuse, R80 ;  /* 0x0000005085507220 */ /* 0x040fe20000410000 */
[C---:B------:R-:W-:Y:S01]  /*c1e0*/  FMUL.FTZ R81, R133.reuse, R81 ;  /* 0x0000005185517220 */ /* 0x040fe20000410000 */
[C---:B------:R-:W-:Y:S01]  /*c1f0*/  FMUL.FTZ R86, R132.reuse, R86 ;  /* 0x0000005684567220 */ /* 0x040fe20000410000 */
[C---:B------:R-:W-:Y:S01]  /*c200*/  FMUL.FTZ R87, R132.reuse, R87 ;  /* 0x0000005784577220 */ /* 0x040fe20000410000 */
[C---:B------:R-:W-:Y:S03]  /*c210*/  FMUL.FTZ R84, R133.reuse, R84 ;  /* 0x0000005485547220 */ /* 0x040fe60000410000 */
[----:B------:R-:W-:Y:S01]  /*c220*/  MUFU.EX2 R153, R153 ;  /* 0x0000009900997308 */ /* 0x000fe20000000800 */
[C---:B------:R-:W-:Y:S01]  /*c230*/  FMUL.FTZ R85, R133.reuse, R85 ;  /* 0x0000005585557220 */ /* 0x040fe20000410000 */
[C---:B------:R-:W-:Y:S01]  /*c240*/  FMUL.FTZ R90, R132.reuse, R90 ;  /* 0x0000005a845a7220 */ /* 0x040fe20000410000 */
[C---:B------:R-:W-:Y:S01]  /*c250*/  FMUL.FTZ R91, R132.reuse, R91 ;  /* 0x0000005b845b7220 */ /* 0x040fe20000410000 */
[C---:B------:R-:W-:Y:S01]  /*c260*/  FMUL.FTZ R88, R133.reuse, R88 ;  /* 0x0000005885587220 */ /* 0x040fe20000410000 */
[C---:B------:R-:W-:Y:S01]  /*c270*/  FMUL.FTZ R89, R133.reuse, R89 ;  /* 0x0000005985597220 */ /* 0x040fe20000410000 */
[C---:B------:R-:W-:Y:S01]  /*c280*/  FMUL.FTZ R94, R132.reuse, R94 ;  /* 0x0000005e845e7220 */ /* 0x040fe20000410000 */
[----:B------:R-:W-:Y:S03]  /*c290*/  FMUL.FTZ R95, R132, R95 ;  /* 0x0000005f845f7220 */ /* 0x000fe60000410000 */
[----:B------:R-:W4:Y:S01]  /*c2a0*/  MUFU.EX2 R152, R152 ;  /* 0x0000009800987308 */ /* 0x000f220000000800 */
[----:B-----5:R-:W-:Y:S01]  /*c2b0*/  F2FP.BF16.F32.PACK_AB R130, R154, R155 ;  /* 0x0000009b9a82723e */ /* 0x020fe200000010ff */
        /* <DEDUP_REMOVED lines=14> */
[--C-:B------:R-:W-:Y:S01]  /*c3a0*/  FFMA.FTZ R162, R12, R136, -R161.reuse ;  /* 0x000000880ca27223 */ /* 0x100fe200000108a1 */
[----:B----4-:R-:W-:Y:S01]  /*c3b0*/  F2FP.BF16.F32.PACK_AB R131, R152, R153 ;  /* 0x000000999883723e */ /* 0x010fe200000010ff */
[----:B------:R-:W-:Y:S01]  /*c3c0*/  FMUL.FTZ R12, R133, R120 ;  /* 0x00000078850c7220 */ /* 0x000fe20000410000 */
[-C--:B------:R-:W-:Y:S01]  /*c3d0*/  FFMA.FTZ R163, R13, R136.reuse, -R161 ;  /* 0x000000880da37223 */ /* 0x080fe200000108a1 */
[----:B------:R-:W-:Y:S01]  /*c3e0*/  FMUL.FTZ R13, R133, R121 ;  /* 0x00000079850d7220 */ /* 0x000fe20000410000 */
[--C-:B------:R-:W-:Y:S01]  /*c3f0*/  FFMA.FTZ R164, R14, R136, -R159.reuse ;  /* 0x000000880ea47223 */ /* 0x100fe2000001089f */
[C---:B------:R-:W-:Y:S01]  /*c400*/  FMUL.FTZ R14, R132.reuse, R122 ;  /* 0x0000007a840e7220 */ /* 0x040fe20000410000 */
[----:B------:R-:W-:Y:S01]  /*c410*/  FFMA.FTZ R167, R15, R136, -R159 ;  /* 0x000000880fa77223 */ /* 0x000fe2000001089f */
[C---:B-1----:R-:W-:Y:S01]  /*c420*/  HMMA.16816.F32.BF16 R4, R128.reuse, R140, R4 ;  /* 0x0000008c8004723c */ /* 0x042fe20000041804 */
[----:B------:R-:W-:Y:S04]  /*c430*/  MUFU.EX2 R162, R162 ;  /* 0x000000a200a27308 */ /* 0x000fe80000000800 */
[C---:B------:R-:W-:Y:S01]  /*c440*/  FMUL.FTZ R15, R132.reuse, R123 ;  /* 0x0000007b840f7220 */ /* 0x040fe20000410000 */
[C---:B------:R-:W-:Y:S01]  /*c450*/  FMUL.FTZ R110, R132.reuse, R110 ;  /* 0x0000006e846e7220 */ /* 0x040fe20000410000 */
[----:B------:R-:W-:Y:S01]  /*c460*/  LDSM.16.MT88.4 R120, [R139+0xc800] ;  /* 0x00c800008b78783b */ /* 0x000fe20000004200 */
[C---:B------:R-:W-:Y:S03]  /*c470*/  HMMA.16816.F32.BF16 R8, R128.reuse, R142, R8 ;  /* 0x0000008e8008723c */ /* 0x040fe60000041808 */
[----:B------:R-:W1:Y:S01]  /*c480*/  MUFU.EX2 R163, R163 ;  /* 0x000000a300a37308 */ /* 0x000e620000000800 */
[C---:B------:R-:W-:Y:S01]  /*c490*/  FMUL.FTZ R111, R132.reuse, R111 ;  /* 0x0000006f846f7220 */ /* 0x040fe20000410000 */
[C---:B------:R-:W-:Y:S01]  /*c4a0*/  FMUL.FTZ R108, R133.reuse, R108 ;  /* 0x0000006c856c7220 */ /* 0x040fe20000410000 */
[C---:B------:R-:W-:Y:S01]  /*c4b0*/  FMUL.FTZ R109, R133.reuse, R109 ;  /* 0x0000006d856d7220 */ /* 0x040fe20000410000 */
[C---:B------:R-:W-:Y:S01]  /*c4c0*/  FMUL.FTZ R114, R132.reuse, R114 ;  /* 0x0000007284727220 */ /* 0x040fe20000410000 */
[----:B------:R-:W4:Y:S01]  /*c4d0*/  LDSM.16.MT88.4 R140, [R139+0x10000] ;  /* 0x010000008b8c783b */ /* 0x000f220000004200 */
[C---:B---3--:R-:W-:Y:S04]  /*c4e0*/  HMMA.16816.F32.BF16 R68, R128.reuse, R144, R68 ;  /* 0x000000908044723c */ /* 0x048fe80000041844 */
[----:B------:R-:W-:Y:S01]  /*c4f0*/  MUFU.EX2 R164, R164 ;  /* 0x000000a400a47308 */ /* 0x000fe20000000800 */
[----:B------:R-:W-:Y:S01]  /*c500*/  FMUL.FTZ R115, R132, R115 ;  /* 0x0000007384737220 */ /* 0x000fe20000410000 */
[C---:B------:R-:W-:Y:S01]  /*c510*/  FMUL.FTZ R112, R133.reuse, R112 ;  /* 0x0000007085707220 */ /* 0x040fe20000410000 */
[C---:B------:R-:W-:Y:S01]  /*c520*/  FMUL.FTZ R113, R133.reuse, R113 ;  /* 0x0000007185717220 */ /* 0x040fe20000410000 */
[--C-:B------:R-:W-:Y:S01]  /*c530*/  FFMA.FTZ R165, R16, R136, -R161.reuse ;  /* 0x0000008810a57223 */ /* 0x100fe200000108a1 */
[----:B------:R-:W-:Y:S01]  /*c540*/  FMUL.FTZ R16, R133, R116 ;  /* 0x0000007485107220 */ /* 0x000fe20000410000 */
[C---:B------:R-:W-:Y:S01]  /*c550*/  HMMA.16816.F32.BF16 R72, R128.reuse, R146, R72 ;  /* 0x000000928048723c */ /* 0x040fe20000041848 */
[----:B------:R-:W3:Y:S03]  /*c560*/  LDSM.16.MT88.4 R144, [R138+0x10000] ;  /* 0x010000008a90783b */ /* 0x000ee60000004200 */
[----:B------:R-:W5:Y:S01]  /*c570*/  MUFU.EX2 R167, R167 ;  /* 0x000000a700a77308 */ /* 0x000f620000000800 */
[----:B-1----:R-:W-:Y:S01]  /*c580*/  F2FP.BF16.F32.PACK_AB R116, R163, R162 ;  /* 0x000000a2a374723e */ /* 0x002fe200000010ff */
[-C--:B------:R-:W-:Y:S01]  /*c590*/  FFMA.FTZ R166, R17, R136.reuse, -R161 ;  /* 0x0000008811a67223 */ /* 0x080fe200000108a1 */
[----:B------:R-:W-:Y:S01]  /*c5a0*/  FMUL.FTZ R17, R133, R117 ;  /* 0x0000007585117220 */ /* 0x000fe20000410000 */
[--C-:B------:R-:W-:Y:S01]  /*c5b0*/  FFMA.FTZ R168, R18, R136, -R159.reuse ;  /* 0x0000008812a87223 */ /* 0x100fe2000001089f */
[C---:B------:R-:W-:Y:S01]  /*c5c0*/  FMUL.FTZ R18, R132.reuse, R118 ;  /* 0x0000007684127220 */ /* 0x040fe20000410000 */
[C---:B------:R-:W-:Y:S04]  /*c5d0*/  HMMA.16816.F32.BF16 R76, R128.reuse, R148, R76 ;  /* 0x00000094804c723c */ /* 0x040fe8000004184c */
[----:B------:R-:W-:Y:S01]  /*c5e0*/  MUFU.EX2 R165, R165 ;  /* 0x000000a500a57308 */ /* 0x000fe20000000800 */
[-C--:B------:R-:W-:Y:S01]  /*c5f0*/  FFMA.FTZ R169, R19, R136.reuse, -R159 ;  /* 0x0000008813a97223 */ /* 0x080fe2000001089f */
[----:B------:R-:W-:Y:S01]  /*c600*/  FMUL.FTZ R19, R132, R119 ;  /* 0x0000007784137220 */ /* 0x000fe20000410000 */
[-CC-:B------:R-:W-:Y:S01]  /*c610*/  FFMA.FTZ R170, R20, R136.reuse, -R161.reuse ;  /* 0x0000008814aa7223 */ /* 0x180fe200000108a1 */
[-C--:B------:R-:W-:Y:S01]  /*c620*/  FFMA.FTZ R171, R21, R136.reuse, -R161 ;  /* 0x0000008815ab7223 */ /* 0x080fe200000108a1 */
[--C-:B------:R-:W-:Y:S01]  /*c630*/  FFMA.FTZ R174, R22, R136, -R159.reuse ;  /* 0x0000008816ae7223 */ /* 0x100fe2000001089f */
[C---:B------:R-:W-:Y:S01]  /*c640*/  HMMA.16816.F32.BF16 R80, R128.reuse, R150, R80 ;  /* 0x000000968050723c */ /* 0x040fe20000041850 */
[----:B------:R-:W-:Y:S03]  /*c650*/  LDSM.16.MT88.4 R148, [R202+0x800] ;  /* 0x00080000ca94783b */ /* 0x000fe60000004200 */
[----:B------:R-:W1:Y:S01]  /*c660*/  MUFU.EX2 R166, R166 ;  /* 0x000000a600a67308 */ /* 0x000e620000000800 */
[----:B-----5:R-:W-:Y:S01]  /*c670*/  F2FP.BF16.F32.PACK_AB R117, R167, R164 ;  /* 0x000000a4a775723e */ /* 0x020fe200000010ff */
[-C--:B------:R-:W-:Y:S01]  /*c680*/  FFMA.FTZ R173, R23, R136.reuse, -R159 ;  /* 0x0000008817ad7223 */ /* 0x080fe2000001089f */
[-CC-:B------:R-:W-:Y:S01]  /*c690*/  FFMA.FTZ R52, R52, R136.reuse, -R161.reuse ;  /* 0x0000008834347223 */ /* 0x180fe200000108a1 */
[-C--:B------:R-:W-:Y:S01]  /*c6a0*/  FFMA.FTZ R53, R53, R136.reuse, -R161 ;  /* 0x0000008835357223 */ /* 0x080fe200000108a1 */
[-CC-:B------:R-:W-:Y:S01]  /*c6b0*/  FFMA.FTZ R54, R54, R136.reuse, -R159.reuse ;  /* 0x0000008836367223 */ /* 0x180fe2000001089f */
[C---:B--2---:R-:W-:Y:S04]  /*c6c0*/  HMMA.16816.F32.BF16 R84, R128.reuse, R124, R84 ;  /* 0x0000007c8054723c */ /* 0x044fe80000041854 */
[----:B------:R-:W-:Y:S01]  /*c6d0*/  MUFU.EX2 R168, R168 ;  /* 0x000000a800a87308 */ /* 0x000fe20000000800 */
[-C--:B------:R-:W-:Y:S01]  /*c6e0*/  FFMA.FTZ R55, R55, R136.reuse, -R159 ;  /* 0x0000008837377223 */ /* 0x080fe2000001089f */
[-CC-:B------:R-:W-:Y:S01]  /*c6f0*/  FFMA.FTZ R56, R56, R136.reuse, -R161.reuse ;  /* 0x0000008838387223 */ /* 0x180fe200000108a1 */
[-C--:B------:R-:W-:Y:S01]  /*c700*/  FFMA.FTZ R57, R57, R136.reuse, -R161 ;  /* 0x0000008839397223 */ /* 0x080fe200000108a1 */
[-CC-:B------:R-:W-:Y:S01]  /*c710*/  FFMA.FTZ R58, R58, R136.reuse, -R159.reuse ;  /* 0x000000883a3a7223 */ /* 0x180fe2000001089f */
[-C--:B------:R-:W-:Y:S01]  /*c720*/  FFMA.FTZ R59, R59, R136.reuse, -R159 ;  /* 0x000000883b3b7223 */ /* 0x080fe2000001089f */
[C---:B------:R-:W-:Y:S01]  /*c730*/  HMMA.16816.F32.BF16 R88, R128.reuse, R126, R88 ;  /* 0x0000007e8058723c */ /* 0x040fe20000041858 */
[----:B------:R-:W2:Y:S03]  /*c740*/  LDSM.16.MT88.4 R124, [R137+0x4000] ;  /* 0x00400000897c783b */ /* 0x000ea60000004200 */
[----:B------:R-:W5:Y:S01]  /*c750*/  MUFU.EX2 R169, R169 ;  /* 0x000000a900a97308 */ /* 0x000f620000000800 */
[----:B-1----:R-:W-:Y:S01]  /*c760*/  F2FP.BF16.F32.PACK_AB R118, R166, R165 ;  /* 0x000000a5a676723e */ /* 0x002fe200000010ff */
[-CC-:B------:R-:W-:Y:S01]  /*c770*/  FFMA.FTZ R48, R48, R136.reuse, -R161.reuse ;  /* 0x0000008830307223 */ /* 0x180fe200000108a1 */
[-C--:B------:R-:W-:Y:S01]  /*c780*/  FFMA.FTZ R49, R49, R136.reuse, -R161 ;  /* 0x0000008831317223 */ /* 0x080fe200000108a1 */
[-CC-:B------:R-:W-:Y:S01]  /*c790*/  FFMA.FTZ R50, R50, R136.reuse, -R159.reuse ;  /* 0x0000008832327223 */ /* 0x180fe2000001089f */
[-CC-:B------:R-:W-:Y:S01]  /*c7a0*/  FFMA.FTZ R51, R51, R136.reuse, -R159.reuse ;  /* 0x0000008833337223 */ /* 0x180fe2000001089f */
[C---:B----4-:R-:W-:Y:S04]  /*c7b0*/  HMMA.16816.F32.BF16 R92, R128.reuse, R140, R92 ;  /* 0x0000008c805c723c */ /* 0x050fe8000004185c */
[----:B------:R-:W-:Y:S01]  /*c7c0*/  MUFU.EX2 R52, R52 ;  /* 0x0000003400347308 */ /* 0x000fe20000000800 */
[----:B------:R-:W-:Y:S01]  /*c7d0*/  FFMA.FTZ R62, R62, R136, -R159 ;  /* 0x000000883e3e7223 */ /* 0x000fe2000001089f */
[----:B------:R-:W-:Y:S01]  /*c7e0*/  FFMA.FTZ R157, R132, R233, R157 ;  /* 0x000000e9849d7223 */ /* 0x000fe2000001009d */
[----:B------:R-:W-:Y:S01]  /*c7f0*/  FFMA.FTZ R158, R133, R228, R158 ;  /* 0x000000e4859e7223 */ /* 0x000fe2000001009e */
[----:B------:R-:W-:Y:S01]  /*c800*/  ISETP.NE.AND P0, PT, R222, -0x1, PT ;  /* 0xffffffffde00780c */ /* 0x000fe20003f05270 */
[C---:B------:R-:W-:Y:S01]  /*c810*/  HMMA.16816.F32.BF16 R96, R128.reuse, R142, R96 ;  /* 0x0000008e8060723c */ /* 0x040fe20000041860 */
[----:B------:R-:W1:Y:S04]  /*c820*/  LDSM.16.MT88.4 R140, [R202+0x4000] ;  /* 0x00400000ca8c783b */ /* 0x000e680000004200 */
[----:B------:R-:W-:Y:S01]  /*c830*/  MUFU.EX2 R53, R53 ;  /* 0x0000003500357308 */ /* 0x000fe20000000800 */
[----:B-----5:R-:W-:Y:S01]  /*c840*/  F2FP.BF16.F32.PACK_AB R119, R169, R168 ;  /* 0x000000a8a977723e */ /* 0x020fe200000010ff */
[----:B------:R-:W-:Y:S01]  /*c850*/  FADD.FTZ R160, R160, R157 ;  /* 0x0000009da0a07221 */ /* 0x000fe20000010000 */
[----:B------:R-:W-:Y:S01]  /*c860*/  FADD.FTZ R158, R156, R158 ;  /* 0x0000009e9c9e7221 */ /* 0x000fe20000010000 */
[----:B------:R-:W-:Y:S01]  /*c870*/  MOV R133, R134 ;  /* 0x0000008600857202 */ /* 0x000fe20000000f00 */
[C---:B---3--:R-:W-:Y:S05]  /*c880*/  HMMA.16816.F32.BF16 R100, R128.reuse, R144, R100 ;  /* 0x000000908064723c */ /* 0x048fea0000041864 */
[----:B------:R-:W-:Y:S01]  /*c890*/  MUFU.EX2 R54, R54 ;  /* 0x0000003600367308 */ /* 0x000fe20000000800 */
[----:B------:R-:W-:Y:S02]  /*c8a0*/  MOV R132, R135 ;  /* 0x0000008700847202 */ /* 0x000fe40000000f00 */
[C---:B------:R-:W-:Y:S01]  /*c8b0*/  HMMA.16816.F32.BF16 R104, R128.reuse, R146, R104 ;  /* 0x000000928068723c */ /* 0x040fe20000041868 */
[----:B------:R-:W3:Y:S06]  /*c8c0*/  LDSM.16.MT88.4 R144, [R138+0xc800] ;  /* 0x00c800008a90783b */ /* 0x000eec0000004200 */
[----:B------:R-:W-:Y:S01]  /*c8d0*/  MUFU.EX2 R55, R55 ;  /* 0x0000003700377308 */ /* 0x000fe20000000800 */
[C---:B--2---:R-:W-:Y:S09]  /*c8e0*/  HMMA.16816.F32.BF16 R12, R128.reuse, R124, R12 ;  /* 0x0000007c800c723c */ /* 0x044ff2000004180c */
[----:B------:R-:W-:Y:S01]  /*c8f0*/  MUFU.EX2 R56, R56 ;  /* 0x0000003800387308 */ /* 0x000fe20000000800 */
[C---:B------:R-:W-:Y:S01]  /*c900*/  HMMA.16816.F32.BF16 R108, R128.reuse, R126, R108 ;  /* 0x0000007e806c723c */ /* 0x040fe2000004186c */
[----:B------:R-:W2:Y:S08]  /*c910*/  LDSM.16.MT88.4 R124, [R137+0x800] ;  /* 0x00080000897c783b */ /* 0x000eb00000004200 */
[----:B------:R-:W-:Y:S01]  /*c920*/  MUFU.EX2 R57, R57 ;  /* 0x0000003900397308 */ /* 0x000fe20000000800 */
[C---:B-1----:R-:W-:Y:S09]  /*c930*/  HMMA.16816.F32.BF16 R112, R128.reuse, R140, R112 ;  /* 0x0000008c8070723c */ /* 0x042ff20000041870 */
[----:B------:R-:W-:Y:S01]  /*c940*/  MUFU.EX2 R58, R58 ;  /* 0x0000003a003a7308 */ /* 0x000fe20000000800 */
[----:B------:R-:W-:Y:S01]  /*c950*/  HMMA.16816.F32.BF16 R16, R128, R142, R16 ;  /* 0x0000008e8010723c */ /* 0x000fe20000041810 */
[----:B------:R-:W-:Y:S08]  /*c960*/  LDSM.16.MT88.4 R128, [R137+0x4800] ;  /* 0x004800008980783b */ /* 0x000ff00000004200 */
[----:B------:R-:W-:Y:S01]  /*c970*/  MUFU.EX2 R59, R59 ;  /* 0x0000003b003b7308 */ /* 0x000fe20000000800 */
[C---:B------:R-:W-:Y:S01]  /*c980*/  HMMA.16816.F32.BF16 R4, R116.reuse, R120, R4 ;  /* 0x000000787404723c */ /* 0x040fe20000041804 */
[----:B------:R-:W-:Y:S08]  /*c990*/  LDSM.16.MT88.4 R140, [R202+0x4800] ;  /* 0x00480000ca8c783b */ /* 0x000ff00000004200 */
[----:B------:R-:W-:Y:S01]  /*c9a0*/  MUFU.EX2 R170, R170 ;  /* 0x000000aa00aa7308 */ /* 0x000fe20000000800 */
[C---:B------:R-:W-:Y:S01]  /*c9b0*/  HMMA.16816.F32.BF16 R8, R116.reuse, R122, R8 ;  /* 0x0000007a7408723c */ /* 0x040fe20000041808 */
[----:B------:R-:W1:Y:S08]  /*c9c0*/  LDSM.16.MT88.4 R120, [R139+0x10800] ;  /* 0x010800008b78783b */ /* 0x000e700000004200 */
[----:B------:R-:W4:Y:S01]  /*c9d0*/  MUFU.EX2 R171, R171 ;  /* 0x000000ab00ab7308 */ /* 0x000f220000000800 */
[C---:B---3--:R-:W-:Y:S09]  /*c9e0*/  HMMA.16816.F32.BF16 R68, R116.reuse, R144, R68 ;  /* 0x000000907444723c */ /* 0x048ff20000041844 */
[----:B------:R-:W-:Y:S01]  /*c9f0*/  MUFU.EX2 R174, R174 ;  /* 0x000000ae00ae7308 */ /* 0x000fe20000000800 */
[C---:B------:R-:W-:Y:S01]  /*ca00*/  HMMA.16816.F32.BF16 R72, R116.reuse, R146, R72 ;  /* 0x000000927448723c */ /* 0x040fe20000041848 */
[----:B------:R-:W-:Y:S08]  /*ca10*/  LDSM.16.MT88.4 R144, [R139+0xd000] ;  /* 0x00d000008b90783b */ /* 0x000ff00000004200 */
[----:B------:R-:W3:Y:S01]  /*ca20*/  MUFU.EX2 R173, R173 ;  /* 0x000000ad00ad7308 */ /* 0x000ee20000000800 */
[----:B----4-:R-:W-:Y:S01]  /*ca30*/  F2FP.BF16.F32.PACK_AB R20, R171, R170 ;  /* 0x000000aaab14723e */ /* 0x010fe200000010ff */
[C---:B--2---:R-:W-:Y:S08]  /*ca40*/  HMMA.16816.F32.BF16 R76, R116.reuse, R124, R76 ;  /* 0x0000007c744c723c */ /* 0x044ff0000004184c */
[----:B------:R-:W-:Y:S01]  /*ca50*/  MUFU.EX2 R172, R172 ;  /* 0x000000ac00ac7308 */ /* 0x000fe20000000800 */
[C---:B------:R-:W-:Y:S01]  /*ca60*/  HMMA.16816.F32.BF16 R80, R116.reuse, R126, R80 ;  /* 0x0000007e7450723c */ /* 0x040fe20000041850 */
[----:B------:R-:W2:Y:S08]  /*ca70*/  LDSM.16.MT88.4 R124, [R138+0x10800] ;  /* 0x010800008a7c783b */ /* 0x000eb00000004200 */
[----:B------:R-:W4:Y:S01]  /*ca80*/  MUFU.EX2 R175, R175 ;  /* 0x000000af00af7308 */ /* 0x000f220000000800 */
[----:B---3--:R-:W-:Y:S01]  /*ca90*/  F2FP.BF16.F32.PACK_AB R21, R173, R174 ;  /* 0x000000aead15723e */ /* 0x008fe200000010ff */
[C---:B------:R-:W-:Y:S08]  /*caa0*/  HMMA.16816.F32.BF16 R84, R116.reuse, R148, R84 ;  /* 0x000000947454723c */ /* 0x040ff00000041854 */
[----:B------:R-:W-:Y:S01]  /*cab0*/  MUFU.EX2 R176, R176 ;  /* 0x000000b000b07308 */ /* 0x000fe20000000800 */
[C---:B------:R-:W-:Y:S01]  /*cac0*/  HMMA.16816.F32.BF16 R88, R116.reuse, R150, R88 ;  /* 0x000000967458723c */ /* 0x040fe20000041858 */
[----:B------:R-:W3:Y:S08]  /*cad0*/  LDSM.16.MT88.4 R148, [R138+0xd000] ;  /* 0x00d000008a94783b */ /* 0x000ef00000004200 */
[----:B------:R-:W5:Y:S01]  /*cae0*/  MUFU.EX2 R177, R177 ;  /* 0x000000b100b17308 */ /* 0x000f620000000800 */
[----:B----4-:R-:W-:Y:S01]  /*caf0*/  F2FP.BF16.F32.PACK_AB R22, R175, R172 ;  /* 0x000000acaf16723e */ /* 0x010fe200000010ff */
[C---:B-1----:R-:W-:Y:S08]  /*cb00*/  HMMA.16816.F32.BF16 R92, R116.reuse, R120, R92 ;  /* 0x00000078745c723c */ /* 0x042ff0000004185c */
[----:B------:R-:W-:Y:S01]  /*cb10*/  MUFU.EX2 R179, R179 ;  /* 0x000000b300b37308 */ /* 0x000fe20000000800 */
[C---:B------:R-:W-:Y:S01]  /*cb20*/  HMMA.16816.F32.BF16 R96, R116.reuse, R122, R96 ;  /* 0x0000007a7460723c */ /* 0x040fe20000041860 */
[----:B------:R-:W1:Y:S08]  /*cb30*/  LDSM.16.MT88.4 R120, [R137+0x1000] ;  /* 0x001000008978783b */ /* 0x000e700000004200 */
[----:B------:R-:W-:Y:S01]  /*cb40*/  MUFU.EX2 R178, R178 ;  /* 0x000000b200b27308 */ /* 0x000fe20000000800 */
[----:B-----5:R-:W-:Y:S01]  /*cb50*/  F2FP.BF16.F32.PACK_AB R23, R177, R176 ;  /* 0x000000b0b117723e */ /* 0x020fe200000010ff */
[C---:B--2---:R-:W-:Y:S08]  /*cb60*/  HMMA.16816.F32.BF16 R100, R116.reuse, R124, R100 ;  /* 0x0000007c7464723c */ /* 0x044ff00000041864 */
        /* <DEDUP_REMOVED lines=14> */
[----:B------:R-:W2:Y:S06]  /*cc50*/  LDSM.16.MT88.4 R116, [R139+0x11000] ;  /* 0x011000008b74783b */ /* 0x000eac0000004200 */
        /* <DEDUP_REMOVED lines=13> */
[C---:B---3--:R-:W-:Y:S05]  /*cd30*/  HMMA.16816.F32.BF16 R68, R20.reuse, R148, R68 ;  /* 0x000000941444723c */ /* 0x048fea0000041844 */
[----:B------:R-:W3:Y:S01]  /*cd40*/  MUFU.EX2 R144, R144 ;  /* 0x0000009000907308 */ /* 0x000ee20000000800 */
[-CC-:B------:R-:W-:Y:S01]  /*cd50*/  FFMA.FTZ R148, R36, R136.reuse, -R161.reuse ;  /* 0x0000008824947223 */ /* 0x180fe200000108a1 */
[-C--:B------:R-:W-:Y:S01]  /*cd60*/  FFMA.FTZ R149, R37, R136.reuse, -R161 ;  /* 0x0000008825957223 */ /* 0x080fe200000108a1 */
[C---:B------:R-:W-:Y:S07]  /*cd70*/  HMMA.16816.F32.BF16 R72, R20.reuse, R150, R72 ;  /* 0x000000961448723c */ /* 0x040fee0000041848 */
[----:B------:R-:W-:Y:S01]  /*cd80*/  MUFU.EX2 R142, R142 ;  /* 0x0000008e008e7308 */ /* 0x000fe20000000800 */
[-C--:B------:R-:W-:Y:S01]  /*cd90*/  FFMA.FTZ R150, R38, R136.reuse, -R159 ;  /* 0x0000008826967223 */ /* 0x080fe2000001089f */
[--C-:B------:R-:W-:Y:S01]  /*cda0*/  FFMA.FTZ R151, R40, R136, -R161.reuse ;  /* 0x0000008828977223 */ /* 0x100fe200000108a1 */
[----:B------:R-:W-:Y:S01]  /*cdb0*/  LDSM.16.MT88.4 R36, [R138+0xe000] ;  /* 0x00e000008a24783b */ /* 0x000fe20000004200 */
[C---:B-1----:R-:W-:Y:S06]  /*cdc0*/  HMMA.16816.F32.BF16 R76, R20.reuse, R120, R76 ;  /* 0x00000078144c723c */ /* 0x042fec000004184c */
[----:B------:R-:W1:Y:S01]  /*cdd0*/  MUFU.EX2 R145, R145 ;  /* 0x0000009100917308 */ /* 0x000e620000000800 */
[----:B------:R-:W-:Y:S01]  /*cde0*/  LDSM.16.MT88.4 R40, [R202+0x6000] ;  /* 0x00600000ca28783b */ /* 0x000fe20000004200 */
[C---:B------:R-:W-:Y:S08]  /*cdf0*/  HMMA.16816.F32.BF16 R80, R20.reuse, R122, R80 ;  /* 0x0000007a1450723c */ /* 0x040ff00000041850 */
[----:B------:R-:W-:Y:S01]  /*ce00*/  MUFU.EX2 R146, R146 ;  /* 0x0000009200927308 */ /* 0x000fe20000000800 */
[----:B------:R-:W5:Y:S01]  /*ce10*/  LDSM.16.MT88.4 R120, [R138+0x11000] ;  /* 0x011000008a78783b */ /* 0x000f620000004200 */
[C---:B------:R-:W-:Y:S08]  /*ce20*/  HMMA.16816.F32.BF16 R84, R20.reuse, R24, R84 ;  /* 0x000000181454723c */ /* 0x040ff00000041854 */
[----:B------:R-:W1:Y:S01]  /*ce30*/  MUFU.EX2 R147, R147 ;  /* 0x0000009300937308 */ /* 0x000e620000000800 */
[C---:B------:R-:W-:Y:S01]  /*ce40*/  HMMA.16816.F32.BF16 R88, R20.reuse, R26, R88 ;  /* 0x0000001a1458723c */ /* 0x040fe20000041858 */
[----:B------:R-:W1:Y:S08]  /*ce50*/  LDSM.16.MT88.4 R24, [R139+0xd800] ;  /* 0x00d800008b18783b */ /* 0x000e700000004200 */
[----:B------:R-:W-:Y:S01]  /*ce60*/  MUFU.EX2 R148, R148 ;  /* 0x0000009400947308 */ /* 0x000fe20000000800 */
[C---:B--2---:R-:W-:Y:S09]  /*ce70*/  HMMA.16816.F32.BF16 R92, R20.reuse, R116, R92 ;  /* 0x00000074145c723c */ /* 0x044ff2000004185c */
[----:B------:R-:W2:Y:S01]  /*ce80*/  MUFU.EX2 R149, R149 ;  /* 0x0000009500957308 */ /* 0x000ea20000000800 */
[C---:B------:R-:W-:Y:S01]  /*ce90*/  HMMA.16816.F32.BF16 R96, R20.reuse, R118, R96 ;  /* 0x000000761460723c */ /* 0x040fe20000041860 */
[----:B------:R-:W2:Y:S08]  /*cea0*/  LDSM.16.MT88.4 R116, [R137+0x1800] ;  /* 0x001800008974783b */ /* 0x000eb00000004200 */
[----:B------:R-:W2:Y:S10]  /*ceb0*/  MUFU.EX2 R150, R150 ;  /* 0x0000009600967308 */ /* 0x000eb40000000800 */
[----:B------:R-:W2:Y:S01]  /*cec0*/  MUFU.EX2 R151, R151 ;  /* 0x0000009700977308 */ /* 0x000ea20000000800 */
[C---:B-----5:R-:W-:Y:S09]  /*ced0*/  HMMA.16816.F32.BF16 R100, R20.reuse, R120, R100 ;  /* 0x000000781464723c */ /* 0x060ff20000041864 */
[----:B------:R-:W-:Y:S01]  /*cee0*/  MUFU.EX2 R51, R51 ;  /* 0x0000003300337308 */ /* 0x000fe20000000800 */
[C---:B------:R-:W-:Y:S01]  /*cef0*/  HMMA.16816.F32.BF16 R104, R20.reuse, R122, R104 ;  /* 0x0000007a1468723c */ /* 0x040fe20000041868 */
[----:B------:R-:W-:Y:S07]  /*cf00*/  LDSM.16.MT88.4 R120, [R202+0x5800] ;  /* 0x00580000ca78783b */ /* 0x000fee0000004200 */
[C---:B------:R-:W-:Y:S08]  /*cf10*/  HMMA.16816.F32.BF16 R12, R20.reuse, R124, R12 ;  /* 0x0000007c140c723c */ /* 0x040ff0000004180c */
[C---:B------:R-:W-:Y:S01]  /*cf20*/  HMMA.16816.F32.BF16 R108, R20.reuse, R126, R108 ;  /* 0x0000007e146c723c */ /* 0x040fe2000004186c */
[----:B------:R-:W-:Y:S07]  /*cf30*/  LDSM.16.MT88.4 R124, [R139+0xf800] ;  /* 0x00f800008b7c783b */ /* 0x000fee0000004200 */
[C---:B------:R-:W-:Y:S08]  /*cf40*/  HMMA.16816.F32.BF16 R112, R20.reuse, R128, R112 ;  /* 0x000000801470723c */ /* 0x040ff00000041870 */
[----:B------:R-:W-:Y:S03]  /*cf50*/  HMMA.16816.F32.BF16 R16, R20, R130, R16 ;  /* 0x000000821410723c */ /* 0x000fe60000041810 */
[----:B----4-:R-:W-:Y:S02]  /*cf60*/  F2FP.BF16.F32.PACK_AB R20, R141, R140 ;  /* 0x0000008c8d14723e */ /* 0x010fe400000010ff */
[----:B---3--:R-:W-:Y:S02]  /*cf70*/  F2FP.BF16.F32.PACK_AB R21, R143, R144 ;  /* 0x000000908f15723e */ /* 0x008fe400000010ff */
[----:B-1----:R-:W-:Y:S02]  /*cf80*/  F2FP.BF16.F32.PACK_AB R22, R145, R142 ;  /* 0x0000008e9116723e */ /* 0x002fe400000010ff */
[----:B------:R-:W-:Y:S07]  /*cf90*/  F2FP.BF16.F32.PACK_AB R23, R147, R146 ;  /* 0x000000929317723e */ /* 0x000fee00000010ff */
[C---:B------:R-:W-:Y:S08]  /*cfa0*/  HMMA.16816.F32.BF16 R4, R20.reuse, R24, R4 ;  /* 0x000000181404723c */ /* 0x040ff00000041804 */
[C---:B------:R-:W-:Y:S01]  /*cfb0*/  HMMA.16816.F32.BF16 R8, R20.reuse, R26, R8 ;  /* 0x0000001a1408723c */ /* 0x040fe20000041808 */
[----:B------:R-:W1:Y:S07]  /*cfc0*/  LDSM.16.MT88.4 R24, [R139+0x11800] ;  /* 0x011800008b18783b */ /* 0x000e6e0000004200 */
        /* <DEDUP_REMOVED lines=8> */
[----:B------:R-:W4:Y:S07]  /*d050*/  LDSM.16.MT88.4 R32, [R139+0xe000] ;  /* 0x00e000008b20783b */ /* 0x000f2e0000004200 */
[C---:B-1----:R-:W-:Y:S08]  /*d060*/  HMMA.16816.F32.BF16 R92, R20.reuse, R24, R92 ;  /* 0x00000018145c723c */ /* 0x042ff0000004185c */
[C---:B------:R-:W-:Y:S01]  /*d070*/  HMMA.16816.F32.BF16 R96, R20.reuse, R26, R96 ;  /* 0x0000001a1460723c */ /* 0x040fe20000041860 */
[----:B------:R-:W1:Y:S07]  /*d080*/  LDSM.16.MT88.4 R24, [R137+0x2000] ;  /* 0x002000008918783b */ /* 0x000e6e0000004200 */
[C---:B---3--:R-:W-:Y:S08]  /*d090*/  HMMA.16816.F32.BF16 R100, R20.reuse, R28, R100 ;  /* 0x0000001c1464723c */ /* 0x048ff00000041864 */
[C---:B------:R-:W-:Y:S01]  /*d0a0*/  HMMA.16816.F32.BF16 R104, R20.reuse, R30, R104 ;  /* 0x0000001e1468723c */ /* 0x040fe20000041868 */
[----:B------:R-:W3:Y:S07]  /*d0b0*/  LDSM.16.MT88.4 R28, [R202+0x2000] ;  /* 0x00200000ca1c783b */ /* 0x000eee0000004200 */
[C---:B--2---:R-:W-:Y:S08]  /*d0c0*/  HMMA.16816.F32.BF16 R12, R20.reuse, R116, R12 ;  /* 0x00000074140c723c */ /* 0x044ff0000004180c */
[C---:B------:R-:W-:Y:S08]  /*d0d0*/  HMMA.16816.F32.BF16 R108, R20.reuse, R118, R108 ;  /* 0x00000076146c723c */ /* 0x040ff0000004186c */
[C---:B------:R-:W-:Y:S03]  /*d0e0*/  HMMA.16816.F32.BF16 R112, R20.reuse, R120, R112 ;  /* 0x000000781470723c */ /* 0x040fe60000041870 */
[-CC-:B------:R-:W-:Y:S01]  /*d0f0*/  FFMA.FTZ R120, R44, R136.reuse, -R161.reuse ;  /* 0x000000882c787223 */ /* 0x180fe200000108a1 */
[----:B------:R-:W-:Y:S04]  /*d100*/  FFMA.FTZ R121, R45, R136, -R161 ;  /* 0x000000882d797223 */ /* 0x000fe800000108a1 */
[----:B------:R-:W-:Y:S01]  /*d110*/  HMMA.16816.F32.BF16 R16, R20, R122, R16 ;  /* 0x0000007a1410723c */ /* 0x000fe20000041810 */
[----:B------:R-:W-:Y:S02]  /*d120*/  MUFU.EX2 R120, R120 ;  /* 0x0000007800787308 */ /* 0x000fe40000000800 */
[----:B------:R-:W-:Y:S01]  /*d130*/  F2FP.BF16.F32.PACK_AB R20, R149, R148 ;  /* 0x000000949514723e */ /* 0x000fe200000010ff */
[--C-:B------:R-:W-:Y:S01]  /*d140*/  FFMA.FTZ R122, R46, R136, -R159.reuse ;  /* 0x000000882e7a7223 */ /* 0x100fe2000001089f */
[----:B------:R-:W-:Y:S01]  /*d150*/  F2FP.BF16.F32.PACK_AB R21, R179, R150 ;  /* 0x00000096b315723e */ /* 0x000fe200000010ff */
[----:B------:R-:W-:Y:S01]  /*d160*/  FFMA.FTZ R123, R47, R136, -R159 ;  /* 0x000000882f7b7223 */ /* 0x000fe2000001089f */
[----:B------:R-:W-:Y:S01]  /*d170*/  F2FP.BF16.F32.PACK_AB R22, R178, R151 ;  /* 0x00000097b216723e */ /* 0x000fe200000010ff */
[----:B------:R-:W-:Y:S01]  /*d180*/  LDSM.16.MT88.4 R44, [R138+0xe800] ;  /* 0x00e800008a2c783b */ /* 0x000fe20000004200 */
[----:B------:R-:W-:Y:S02]  /*d190*/  F2FP.BF16.F32.PACK_AB R23, R181, R180 ;  /* 0x000000b4b517723e */ /* 0x000fe400000010ff */
[----:B------:R-:W2:Y:S05]  /*d1a0*/  MUFU.EX2 R121, R121 ;  /* 0x0000007900797308 */ /* 0x000eaa0000000800 */
[C---:B----4-:R-:W-:Y:S05]  /*d1b0*/  HMMA.16816.F32.BF16 R4, R20.reuse, R32, R4 ;  /* 0x000000201404723c */ /* 0x050fea0000041804 */
[----:B------:R-:W-:Y:S03]  /*d1c0*/  MUFU.EX2 R122, R122 ;  /* 0x0000007a007a7308 */ /* 0x000fe60000000800 */
[C---:B------:R-:W-:Y:S01]  /*d1d0*/  HMMA.16816.F32.BF16 R8, R20.reuse, R34, R8 ;  /* 0x000000221408723c */ /* 0x040fe20000041808 */
[----:B------:R-:W4:Y:S06]  /*d1e0*/  LDSM.16.MT88.4 R32, [R139+0x12000] ;  /* 0x012000008b20783b */ /* 0x000f2c0000004200 */
[----:B------:R-:W5:Y:S01]  /*d1f0*/  MUFU.EX2 R123, R123 ;  /* 0x0000007b007b7308 */ /* 0x000f620000000800 */
[C---:B------:R-:W-:Y:S08]  /*d200*/  HMMA.16816.F32.BF16 R68, R20.reuse, R36, R68 ;  /* 0x000000241444723c */ /* 0x040ff00000041844 */
[C---:B------:R-:W-:Y:S01]  /*d210*/  HMMA.16816.F32.BF16 R72, R20.reuse, R38, R72 ;  /* 0x000000261448723c */ /* 0x040fe20000041848 */
[----:B------:R-:W-:Y:S07]  /*d220*/  LDSM.16.MT88.4 R36, [R137+0x6000] ;  /* 0x006000008924783b */ /* 0x000fee0000004200 */
        /* <DEDUP_REMOVED lines=18> */
[----:B--2---:R-:W-:Y:S02]  /*d350*/  F2FP.BF16.F32.PACK_AB R20, R121, R120 ;  /* 0x000000787914723e */ /* 0x004fe400000010ff */
[----:B-----5:R-:W-:Y:S02]  /*d360*/  F2FP.BF16.F32.PACK_AB R21, R123, R122 ;  /* 0x0000007a7b15723e */ /* 0x020fe400000010ff */
[----:B------:R-:W-:Y:S02]  /*d370*/  F2FP.BF16.F32.PACK_AB R22, R49, R48 ;  /* 0x000000303116723e */ /* 0x000fe400000010ff */
[----:B------:R-:W-:Y:S07]  /*d380*/  F2FP.BF16.F32.PACK_AB R23, R51, R50 ;  /* 0x000000323317723e */ /* 0x000fee00000010ff */
[C---:B---3--:R-:W-:Y:S08]  /*d390*/  HMMA.16816.F32.BF16 R4, R20.reuse, R28, R4 ;  /* 0x0000001c1404723c */ /* 0x048ff00000041804 */
[C---:B------:R-:W-:Y:S01]  /*d3a0*/  HMMA.16816.F32.BF16 R8, R20.reuse, R30, R8 ;  /* 0x0000001e1408723c */ /* 0x040fe20000041808 */
[----:B------:R-:W2:Y:S07]  /*d3b0*/  LDSM.16.MT88.4 R28, [R139+0x12800] ;  /* 0x012800008b1c783b */ /* 0x000eae0000004200 */
        /* <DEDUP_REMOVED lines=28> */
[C---:B------:R-:W-:Y:S03]  /*d580*/  HMMA.16816.F32.BF16 R68, R20.reuse, R44, R68 ;  /* 0x0000002c1444723c */ /* 0x040fe60000041844 */
[-CC-:B------:R-:W-:Y:S01]  /*d590*/  FFMA.FTZ R44, R60, R136.reuse, -R161.reuse ;  /* 0x000000883c2c7223 */ /* 0x180fe200000108a1 */
[----:B------:R-:W-:Y:S04]  /*d5a0*/  FFMA.FTZ R45, R61, R136, -R161 ;  /* 0x000000883d2d7223 */ /* 0x000fe800000108a1 */
[C---:B------:R-:W-:Y:S01]  /*d5b0*/  HMMA.16816.F32.BF16 R72, R20.reuse, R46, R72 ;  /* 0x0000002e1448723c */ /* 0x040fe20000041848 */
[----:B------:R-:W-:Y:S07]  /*d5c0*/  MUFU.EX2 R44, R44 ;  /* 0x0000002c002c7308 */ /* 0x000fee0000000800 */
[C---:B--2---:R-:W-:Y:S03]  /*d5d0*/  HMMA.16816.F32.BF16 R76, R20.reuse, R28, R76 ;  /* 0x0000001c144c723c */ /* 0x044fe6000004184c */
[----:B------:R-:W2:Y:S05]  /*d5e0*/  MUFU.EX2 R45, R45 ;  /* 0x0000002d002d7308 */ /* 0x000eaa0000000800 */
[C---:B------:R-:W-:Y:S01]  /*d5f0*/  HMMA.16816.F32.BF16 R80, R20.reuse, R30, R80 ;  /* 0x0000001e1450723c */ /* 0x040fe20000041850 */
[----:B------:R-:W4:Y:S07]  /*d600*/  LDSM.16.MT88.4 R28, [R138+0x13000] ;  /* 0x013000008a1c783b */ /* 0x000f2e0000004200 */
[C---:B---3--:R-:W-:Y:S01]  /*d610*/  HMMA.16816.F32.BF16 R84, R20.reuse, R32, R84 ;  /* 0x000000201454723c */ /* 0x048fe20000041854 */
[----:B------:R-:W-:Y:S02]  /*d620*/  MUFU.EX2 R32, R62 ;  /* 0x0000003e00207308 */ /* 0x000fe40000000800 */
[----:B--2---:R-:W-:Y:S01]  /*d630*/  F2FP.BF16.F32.PACK_AB R116, R45, R44 ;  /* 0x0000002c2d74723e */ /* 0x004fe200000010ff */
[-C--:B------:R-:W-:Y:S04]  /*d640*/  FFMA.FTZ R33, R63, R136.reuse, -R159 ;  /* 0x000000883f217223 */ /* 0x080fe8000001089f */
[C---:B------:R-:W-:Y:S03]  /*d650*/  HMMA.16816.F32.BF16 R88, R20.reuse, R34, R88 ;  /* 0x000000221458723c */ /* 0x040fe60000041858 */
[----:B------:R-:W2:Y:S01]  /*d660*/  MUFU.EX2 R33, R33 ;  /* 0x0000002100217308 */ /* 0x000ea20000000800 */
[-CC-:B------:R-:W-:Y:S01]  /*d670*/  FFMA.FTZ R34, R64, R136.reuse, -R161.reuse ;  /* 0x0000008840227223 */ /* 0x180fe200000108a1 */
[-C--:B------:R-:W-:Y:S01]  /*d680*/  FFMA.FTZ R161, R65, R136.reuse, -R161 ;  /* 0x0000008841a17223 */ /* 0x080fe200000108a1 */
[-CC-:B------:R-:W-:Y:S01]  /*d690*/  FFMA.FTZ R35, R66, R136.reuse, -R159.reuse ;  /* 0x0000008842237223 */ /* 0x180fe2000001089f */
[----:B------:R-:W-:Y:S01]  /*d6a0*/  FFMA.FTZ R159, R67, R136, -R159 ;  /* 0x00000088439f7223 */ /* 0x000fe2000001089f */
[C---:B-1----:R-:W-:Y:S05]  /*d6b0*/  HMMA.16816.F32.BF16 R92, R20.reuse, R24, R92 ;  /* 0x00000018145c723c */ /* 0x042fea000004185c */
[----:B------:R-:W-:Y:S03]  /*d6c0*/  MUFU.EX2 R34, R34 ;  /* 0x0000002200227308 */ /* 0x000fe60000000800 */
[C---:B------:R-:W-:Y:S01]  /*d6d0*/  HMMA.16816.F32.BF16 R96, R20.reuse, R26, R96 ;  /* 0x0000001a1460723c */ /* 0x040fe20000041860 */
[----:B------:R-:W1:Y:S06]  /*d6e0*/  LDSM.16.MT88.4 R24, [R138+0xf800] ;  /* 0x00f800008a18783b */ /* 0x000e6c0000004200 */
[----:B------:R-:W3:Y:S01]  /*d6f0*/  MUFU.EX2 R161, R161 ;  /* 0x000000a100a17308 */ /* 0x000ee20000000800 */
[----:B--2---:R-:W-:Y:S01]  /*d700*/  F2FP.BF16.F32.PACK_AB R117, R33, R32 ;  /* 0x000000202175723e */ /* 0x004fe200000010ff */
[C---:B----4-:R-:W-:Y:S08]  /*d710*/  HMMA.16816.F32.BF16 R100, R20.reuse, R28, R100 ;  /* 0x0000001c1464723c */ /* 0x050ff00000041864 */
[----:B------:R-:W-:Y:S01]  /*d720*/  MUFU.EX2 R35, R35 ;  /* 0x0000002300237308 */ /* 0x000fe20000000800 */
[C---:B------:R-:W-:Y:S09]  /*d730*/  HMMA.16816.F32.BF16 R104, R20.reuse, R30, R104 ;  /* 0x0000001e1468723c */ /* 0x040ff20000041868 */
[----:B------:R-:W2:Y:S01]  /*d740*/  MUFU.EX2 R28, R159 ;  /* 0x0000009f001c7308 */ /* 0x000ea20000000800 */
[----:B---3--:R-:W-:Y:S01]  /*d750*/  F2FP.BF16.F32.PACK_AB R118, R161, R34 ;  /* 0x00000022a176723e */ /* 0x008fe200000010ff */
[C---:B------:R-:W-:Y:S08]  /*d760*/  HMMA.16816.F32.BF16 R12, R20.reuse, R36, R12 ;  /* 0x00000024140c723c */ /* 0x040ff0000004180c */
[C---:B------:R-:W-:Y:S03]  /*d770*/  HMMA.16816.F32.BF16 R108, R20.reuse, R38, R108 ;  /* 0x00000026146c723c */ /* 0x040fe6000004186c */
[----:B--2---:R-:W-:Y:S05]  /*d780*/  F2FP.BF16.F32.PACK_AB R119, R28, R35 ;  /* 0x000000231c77723e */ /* 0x004fea00000010ff */
[C---:B------:R-:W-:Y:S08]  /*d790*/  HMMA.16816.F32.BF16 R112, R20.reuse, R40, R112 ;  /* 0x000000281470723c */ /* 0x040ff00000041870 */
[----:B------:R-:W-:Y:S01]  /*d7a0*/  HMMA.16816.F32.BF16 R16, R20, R42, R16 ;  /* 0x0000002a1410723c */ /* 0x000fe20000041810 */
[----:B------:R-:W2:Y:S07]  /*d7b0*/  LDSM.16.MT88.4 R20, [R137+0x3800] ;  /* 0x003800008914783b */ /* 0x000eae0000004200 */
[C---:B------:R-:W-:Y:S01]  /*d7c0*/  HMMA.16816.F32.BF16 R128, R116.reuse, R124, R4 ;  /* 0x0000007c7480723c */ /* 0x040fe20000041804 */
[----:B------:R-:W3:Y:S07]  /*d7d0*/  LDSM.16.MT88.4 R4, [R202+0x3800] ;  /* 0x00380000ca04783b */ /* 0x000eee0000004200 */
        /* <DEDUP_REMOVED lines=25> */
[----:B------:R-:W-:Y:S03]  /*d970*/  FADD.FTZ R172, R172, R171 ;  /* 0x000000abacac7221 */ /* 0x000fe60000010000 */
[----:B------:R-:W-:Y:S01]  /*d980*/  FADD.FTZ R177, R177, R176 ;  /* 0x000000b0b1b17221 */ /* 0x000fe20000010000 */
[C---:B------:R-:W-:Y:S01]  /*d990*/  HMMA.16816.F32.BF16 R88, R116.reuse, R6, R88 ;  /* 0x000000067458723c */ /* 0x040fe20000041858 */
[----:B------:R-:W3:Y:S02]  /*d9a0*/  LDSM.16.MT88.4 R4, [R137+0x7800] ;  /* 0x007800008904783b */ /* 0x000ee40000004200 */
        /* <DEDUP_REMOVED lines=17> */
[C---:B------:R-:W-:Y:S03]  /*dac0*/  HMMA.16816.F32.BF16 R104, R116.reuse, R22, R104 ;  /* 0x000000167468723c */ /* 0x040fe60000041868 */
        /* <DEDUP_REMOVED lines=9> */
[----:B------:R-:W-:Y:S02]  /*db60*/  FADD.FTZ R48, R48, R121 ;  /* 0x0000007930307221 */ /* 0x000fe40000010000 */
[C---:B---3--:R-:W-:Y:S03]  /*db70*/  HMMA.16816.F32.BF16 R120, R116.reuse, R4, R12 ;  /* 0x000000047478723c */ /* 0x048fe6000004180c */
        /* <DEDUP_REMOVED lines=22> */
.L_x_3812:
        /* <DEDUP_REMOVED lines=10> */
.L_x_3835:
        /* <DEDUP_REMOVED lines=176> */
[----:B--2---:R-:W-:-:S04]  /*e880*/  @!P2 IMAD R4, R4, R217, R218 ;  /* 0x000000d90404a224 */ /* 0x004fc800078e02da */
[----:B----4-:R-:W-:Y:S01]  /*e890*/  @!P2 IMAD R39, R4, R39, RZ ;  /* 0x000000270427a224 */ /* 0x010fe200078e02ff */
[----:B------:R-:W-:Y:S06]  /*e8a0*/  @!P2 BRA `(.L_x_3822) ;  /* 0x000000000014a947 */ /* 0x000fec0003800000 */
[----:B------:R-:W2:Y:S04]  /*e8b0*/  @!P4 LD.E R4, desc[UR4][R2.64+0xb4] ;  /* 0x0000b4040204c980 */ /* 0x000ea8000c101900 */
[----:B------:R-:W3:Y:S01]  /*e8c0*/  LD.E R5, desc[UR4][R2.64+0xd4] ;  /* 0x0000d40402057980 */ /* 0x000ee2000c101900 */
[----:B--2---:R-:W-:Y:S02]  /*e8d0*/  @!P4 IMAD R225, R4, R217, RZ ;  /* 0x000000d904e1c224 */ /* 0x004fe400078e02ff */
[----:B---3--:R-:W-:-:S05]  /*e8e0*/  IMAD R4, R5, R218, RZ ;  /* 0x000000da05047224 */ /* 0x008fca00078e02ff */
[----:B------:R-:W-:Y:S02]  /*e8f0*/  IADD3 R39, PT, PT, R4, R225, RZ ;  /* 0x000000e104277210 */ /* 0x000fe40007ffe0ff */
.L_x_3822:
[----:B------:R-:W-:Y:S05]  /*e900*/  BSYNC.RECONVERGENT B0 ;  /* 0x0000000000007941 */ /* 0x000fea0003800200 */
.L_x_3821:
        /* <DEDUP_REMOVED lines=26> */
.L_x_3824:
[----:B------:R-:W-:Y:S05]  /*eab0*/  BSYNC.RECONVERGENT B0 ;  /* 0x0000000000007941 */ /* 0x000fea0003800200 */
.L_x_3823:
[----:B------:R-:W-:Y:S01]  /*eac0*/  SHF.R.U32.HI R37, RZ, 0x3, R198 ;  /* 0x00000003ff257819 */ /* 0x000fe200000116c6 */
[-C--:B-1----:R-:W-:Y:S01]  /*ead0*/  @!P4 IMAD R0, R47, R217.reuse, RZ ;  /* 0x000000d92f00c224 */ /* 0x082fe200078e02ff */
[----:B------:R1:W5:Y:S01]  /*eae0*/  LD.E R2, desc[UR4][R2.64+0xc0] ;  /* 0x0000c00402027980 */ /* 0x000362000c101900 */
[----:B------:R-:W-:Y:S01]  /*eaf0*/  @!P4 IMAD.WIDE.U32 R42, R46, R217, RZ ;  /* 0x000000d92e2ac225 */ /* 0x000fe200078e00ff */
[----:B------:R-:W-:Y:S01]  /*eb00*/  MOV R197, RZ ;  /* 0x000000ff00c57202 */ /* 0x000fe20000000f00 */
[----:B------:R-:W-:Y:S01]  /*eb10*/  BSSY.RECONVERGENT B0, `(.L_x_3825) ;  /* 0x000001d000007945 */ /* 0x000fe20003800200 */
[----:B------:R-:W-:Y:S01]  /*eb20*/  ISETP.GE.AND P3, PT, R37, R210, PT ;  /* 0x000000d22500720c */ /* 0x000fe20003f66270 */
[----:B------:R-:W-:Y:S01]  /*eb30*/  @!P4 IMAD.IADD R36, R43, 0x1, R0 ;  /* 0x000000012b24c824 */ /* 0x000fe200078e0200 */
[----:B------:R-:W-:Y:S01]  /*eb40*/  @P4 MOV R42, R50 ;  /* 0x00000032002a4202 */ /* 0x000fe20000000f00 */
[-C--:B------:R-:W-:Y:S01]  /*eb50*/  IMAD R0, R45, R218.reuse, RZ ;  /* 0x000000da2d007224 */ /* 0x080fe200078e02ff */
[----:B------:R-:W-:Y:S01]  /*eb60*/  IADD3 R39, PT, PT, R37, 0x20, RZ ;  /* 0x0000002025277810 */ /* 0x000fe20007ffe0ff */
[----:B------:R-:W-:-:S03]  /*eb70*/  IMAD.WIDE.U32 R218, R44, R218, RZ ;  /* 0x000000da2cda7225 */ /* 0x000fc600078e00ff */
[----:B------:R-:W-:Y:S01]  /*eb80*/  ISETP.GE.AND P1, PT, R39, R210, PT ;  /* 0x000000d22700720c */ /* 0x000fe20003f26270 */
        /* <DEDUP_REMOVED lines=21> */
.L_x_3826:
[----:B------:R-:W-:Y:S05]  /*ece0*/  BSYNC.RECONVERGENT B0 ;  /* 0x0000000000007941 */ /* 0x000fea0003800200 */
.L_x_3825:
        /* <DEDUP_REMOVED lines=16> */
.L_x_3828:
[----:B------:R-:W-:Y:S05]  /*edf0*/  BSYNC.RECONVERGENT B0 ;  /* 0x0000000000007941 */ /* 0x000fea0003800200 */
.L_x_3827:
        /* <DEDUP_REMOVED lines=16> */
.L_x_3830:
[----:B------:R-:W-:Y:S05]  /*ef00*/  BSYNC.RECONVERGENT B0 ;  /* 0x0000000000007941 */ /* 0x000fea0003800200 */
.L_x_3829:
[----:B------:R-:W-:-:S04]  /*ef10*/  MOV R217, 0x0 ;  /* 0x0000000000d97802 */ /* 0x000fc80000000f00 */
[----:B-12345:R-:W-:Y:S05]  /*ef20*/  @P0 RET.REL.NODEC R216 `(_ZN5flash24flash_fwd_splitkv_kernelI23Flash_fwd_kernel_traitsILi128ELi64ELi128ELi4ELb0ELb0EN7cutlass10bfloat16_tE19Flash_kernel_traitsILi128ELi64ELi128ELi4ES3_EELb0ELb0ELb1ELb0ELb0ELb0ELb0ELb0EEEvNS_16Flash_fwd_paramsE) ;  /* 0xffffff10d8340950 */ /* 0x03efea0003c3ffff */
        /* <DEDUP_REMOVED lines=14> */
[----:B-1----:R-:W-:Y:S05]  /*f010*/  @P0 RET.REL.NODEC R216 `(_ZN5flash24flash_fwd_splitkv_kernelI23Flash_fwd_kernel_traitsILi128ELi64ELi128ELi4ELb0ELb0EN7cutlass10bfloat16_tE19Flash_kernel_traitsILi128ELi64ELi128ELi4ES3_EELb0ELb0ELb1ELb0ELb0ELb0ELb0ELb0EEEvNS_16Flash_fwd_paramsE) ;  /* 0xffffff0cd8f80950 */ /* 0x002fea0003c3ffff */
[----:B------:R-:W-:Y:S01]  /*f020*/  MOV R217, 0x0 ;  /* 0x0000000000d97802 */ /* 0x000fe20000000f00 */
[----:B------:R1:W-:Y:S03]  /*f030*/  ST.E.128 desc[UR4][R6.64+0x80], R32 ;  /* 0x0000802006007985 */ /* 0x0003e6000c101d04 */
[----:B-1----:R-:W-:Y:S05]  /*f040*/  RET.REL.NODEC R216 `(_ZN5flash24flash_fwd_splitkv_kernelI23Flash_fwd_kernel_traitsILi128ELi64ELi128ELi4ELb0ELb0EN7cutlass10bfloat16_tE19Flash_kernel_traitsILi128ELi64ELi128ELi4ES3_EELb0ELb0ELb1ELb0ELb0ELb0ELb0ELb0EEEvNS_16Flash_fwd_paramsE) ;  /* 0xffffff0cd8ec7950 */ /* 0x002fea0003c3ffff */
.L_x_3820:
[----:B------:R-:W-:Y:S01]  /*f050*/  MOV R5, 0x2 ;  /* 0x0000000200057802 */ /* 0x000fe20000000f00 */
[----:B------:R-:W-:Y:S01]  /*f060*/  IMAD.MOV.U32 R0, RZ, RZ, 0x1f ;  /* 0x0000001fff007424 */ /* 0x000fe200078e00ff */
[----:B------:R-:W-:-:S07]  /*f070*/  MOV R4, 0xffffffff ;  /* 0xffffffff00047802 */ /* 0x000fce0000000f00 */
[----:B-1---5:R-:W-:Y:S05]  /*f080*/  WARPSYNC.COLLECTIVE R4, `(.L_x_3831) ;  /* 0x0000000004087348 */ /* 0x022fea0003c00000 */
[----:B------:R2:W3:Y:S02]  /*f090*/  SHFL.BFLY P0, R10, R228, R5, R0 ;  /* 0x0c000005e40a7389 */ /* 0x0004e40000000000 */
[----:B-123-5:R-:W-:Y:S05]  /*f0a0*/  ENDCOLLECTIVE ;  /* 0x000000000000791b */ /* 0x02efea0003800000 */
.L_x_3831:
[----:B------:R-:W-:Y:S02]  /*f0b0*/  IMAD.MOV.U32 R7, RZ, RZ, R10 ;  /* 0x000000ffff077224 */ /* 0x000fe400078e000a */
[----:B------:R-:W-:Y:S02]  /*f0c0*/  IMAD.MOV.U32 R5, RZ, RZ, 0x1 ;  /* 0x00000001ff057424 */ /* 0x000fe400078e00ff */
[----:B------:R-:W-:-:S05]  /*f0d0*/  FADD.FTZ R8, R7, R228 ;  /* 0x000000e407087221 */ /* 0x000fca0000010000 */
[----:B------:R-:W-:-:S07]  /*f0e0*/  MOV R228, R8 ;  /* 0x0000000800e47202 */ /* 0x000fce0000000f00 */
[----:B------:R-:W-:Y:S05]  /*f0f0*/  WARPSYNC.COLLECTIVE R4, `(.L_x_3832) ;  /* 0x0000000004087348 */ /* 0x000fea0003c00000 */
[----:B------:R1:W2:Y:S02]  /*f100*/  SHFL.BFLY P0, R10, R228, R5, R0 ;  /* 0x0c000005e40a7389 */ /* 0x0002a40000000000 */
[----:B-12---:R-:W-:Y:S05]  /*f110*/  ENDCOLLECTIVE ;  /* 0x000000000000791b */ /* 0x006fea0003800000 */
.L_x_3832:
[----:B------:R-:W-:Y:S01]  /*f120*/  MOV R228, R233 ;  /* 0x000000e900e47202 */ /* 0x000fe20000000f00 */
[----:B------:R-:W-:Y:S01]  /*f130*/  IMAD.MOV.U32 R5, RZ, RZ, 0x2 ;  /* 0x00000002ff057424 */ /* 0x000fe200078e00ff */
[----:B------:R-:W-:-:S07]  /*f140*/  MOV R7, R10 ;  /* 0x0000000a00077202 */ /* 0x000fce0000000f00 */
[----:B------:R-:W-:Y:S05]  /*f150*/  WARPSYNC.COLLECTIVE R4, `(.L_x_3833) ;  /* 0x0000000004087348 */ /* 0x000fea0003c00000 */
[----:B------:R1:W2:Y:S02]  /*f160*/  SHFL.BFLY P0, R10, R228, R5, R0 ;  /* 0x0c000005e40a7389 */ /* 0x0002a40000000000 */
[----:B-12---:R-:W-:Y:S05]  /*f170*/  ENDCOLLECTIVE ;  /* 0x000000000000791b */ /* 0x006fea0003800000 */
.L_x_3833:
[----:B------:R-:W-:Y:S01]  /*f180*/  FADD.FTZ R7, R8, R7 ;  /* 0x0000000708077221 */ /* 0x000fe20000010000 */
[----:B------:R-:W-:Y:S01]  /*f190*/  FADD.FTZ R9, R10, R233 ;  /* 0x000000e90a097221 */ /* 0x000fe20000010000 */
[----:B------:R-:W-:-:S04]  /*f1a0*/  MOV R5, 0x1 ;  /* 0x0000000100057802 */ /* 0x000fc80000000f00 */
[----:B------:R-:W-:-:S07]  /*f1b0*/  MOV R228, R9 ;  /* 0x0000000900e47202 */ /* 0x000fce0000000f00 */
[----:B------:R-:W-:Y:S05]  /*f1c0*/  WARPSYNC.COLLECTIVE R4, `(.L_x_3834) ;  /* 0x0000000004087348 */ /* 0x000fea0003c00000 */
[----:B------:R1:W2:Y:S02]  /*f1d0*/  SHFL.BFLY P0, R10, R228, R5, R0 ;  /* 0x0c000005e40a7389 */ /* 0x0002a40000000000 */
[----:B-12---:R-:W-:Y:S05]  /*f1e0*/  ENDCOLLECTIVE ;  /* 0x000000000000791b */ /* 0x006fea0003800000 */
.L_x_3834:
[----:B------:R-:W-:Y:S05]  /*f1f0*/  BRA `(.L_x_3835) ;  /* 0xffffffe800e07947 */ /* 0x000fea000383ffff */
.L_x_3836:
        /* <DEDUP_REMOVED lines=16> */
.L_x_14884:


//--------------------- .text._ZN5flash24flash_fwd_splitkv_kernelI23Flash_fwd_kernel_traitsILi128ELi64ELi128ELi4ELb0ELb0EN7cutlass10bfloat16_tE19Flash_kernel_traitsILi128ELi64ELi128ELi4ES3_EELb0ELb0ELb1ELb0ELb0ELb1ELb0ELb0EEEvNS_16Flash_fwd_paramsE --------------------------
	.section	.text._ZN5flash24flash_fwd_splitkv_kernelI23Flash_fwd_kernel_traitsILi128ELi64ELi128ELi4ELb0ELb0EN7cutlass10bfloat16_tE19Flash_kernel_traitsILi128ELi64ELi128ELi4ES3_EELb0ELb0ELb1ELb0ELb0ELb1ELb0ELb0EEEvNS_16Flash_fwd_paramsE,"ax",@progbits
	.align	128
        .global         _ZN5flash24flash_fwd_splitkv_kernelI23Flash_fwd_kernel_traitsILi128ELi64ELi128ELi4ELb0ELb0EN7cutlass10bfloat16_tE19Flash_kernel_traitsILi128ELi64ELi128ELi4ES3_EELb0ELb0ELb1ELb0ELb0ELb1ELb0ELb0EEEvNS_16Flash_fwd_paramsE
        .type           _ZN5flash24flash_fwd_splitkv_kernelI23Flash_fwd_kernel_traitsILi128ELi64ELi128ELi4ELb0ELb0EN7cutlass10bfloat16_tE19Flash_kernel_traitsILi128ELi64ELi128ELi4ES3_EELb0ELb0ELb1ELb0ELb0ELb1ELb0ELb0EEEvNS_16Flash_fwd_paramsE,@function
        .size           _ZN5flash24flash_fwd_splitkv_kernelI23Flash_fwd_kernel_traitsILi128ELi64ELi128ELi4ELb0ELb0EN7cutlass10bfloat16_tE19Flash_kernel_traitsILi128ELi64ELi128ELi4ES3_EELb0ELb0ELb1ELb0ELb0ELb1ELb0ELb0EEEvNS_16Flash_fwd_paramsE,(.L_x_14885 - _ZN5flash24flash_fwd_splitkv_kernelI23Flash_fwd_kernel_traitsILi128ELi64ELi128ELi4ELb0ELb0EN7cutlass10bfloat16_tE19Flash_kernel_traitsILi128ELi64ELi128ELi4ES3_EELb0ELb0ELb1ELb0ELb0ELb1ELb0ELb0EEEvNS_16Flash_fwd_paramsE)
        .other          _ZN5flash24flash_fwd_splitkv_kernelI23Flash_fwd_kernel_traitsILi128ELi64ELi128ELi4ELb0ELb0EN7cutlass10bfloat16_tE19Flash_kernel_traitsILi128ELi64ELi128ELi4ES3_EELb0ELb0ELb1ELb0ELb0ELb1ELb0ELb0EEEvNS_16Flash_fwd_paramsE,@"STO_CUDA_ENTRY STV_DEFAULT"
_ZN5flash24flash_fwd_splitkv_kernelI23Flash_fwd_kernel_traitsILi128ELi64ELi128ELi4ELb0ELb0EN7cutlass10bfloat16_tE19Flash_kernel_traitsILi128ELi64ELi128ELi4ES3_EELb0ELb0ELb1ELb0ELb0ELb1ELb0ELb0EEEvNS_16Flash_fwd_paramsE:
.text._ZN5flash24flash_fwd_splitkv_kernelI23Flash_fwd_kernel_traitsILi128ELi64ELi128ELi4ELb0ELb0EN7cutlass10bfloat16_tE19Flash_kernel_traitsILi128ELi64ELi128ELi4ES3_EELb0ELb0ELb1ELb0ELb0ELb1ELb0ELb0EEEvNS_16Flash_fwd_paramsE:
[----:B------:R-:W-:Y:S01]  /*0000*/  LDC R1, c[0x0][0x37c] ;  /* 0x0000df00ff017b82 */ /* 0x000fe20000000800 */
[----:B------:R-:W1:Y:S07]  /*0010*/  S2R R231, SR_CTAID.X ;  /* 0x0000000000e77919 */ /* 0x000e6e0000002500 */
[----:B------:R-:W2:Y:S01]  /*0020*/  LDC.64 R2, c[0x0][0x348] ;  /* 0x0000d200ff027b82 */ /* 0x000ea20000000a00 */
[----:B------:R-:W-:Y:S01]  /*0030*/  BSSY.RECONVERGENT B2, `(.L_x_3837) ;  /* 0x0000005000027945 */ /* 0x000fe20003800200 */
[----:B------:R-:W-:Y:S01]  /*0040*/  MOV R228, 0x80 ;  /* 0x0000008000e47802 */ /* 0x000fe20000000f00 */
[----:B------:R-:W3:Y:S01]  /*0050*/  S2R R229, SR_CTAID.Y ;  /* 0x0000000000e57919 */ /* 0x000ee20000002600 */
[----:B------:R-:W4:Y:S05]  /*0060*/  S2R R230, SR_CTAID.Z ;  /* 0x0000000000e67919 */ /* 0x000f2a0000002700 */
[----:B-1234-:R-:W-:Y:S05]  /*0070*/  CALL.REL.NOINC `($_ZN5flash24flash_fwd_splitkv_kernelI23Flash_fwd_kernel_traitsILi128ELi64ELi128ELi4ELb0ELb0EN7cutlass10bfloat16_tE19Flash_kernel_traitsILi128ELi64ELi128ELi4ES3_EELb0ELb0ELb1ELb0ELb0ELb1ELb0ELb0EEEvNS_16Flash_fwd_paramsE$_ZN5flash30compute_attn_1rowblock_splitkvI23Flash_fwd_kernel_traitsILi128ELi64ELi128ELi4ELb0ELb0EN7cutlass10bfloat16_tE19Flash_kernel_traitsILi128ELi64ELi128ELi4ES3_EELb0ELb0ELb1ELb0ELb0ELb1ELb0ELb0ENS_16Flash_fwd_paramsEEEvRKT8_iiiii) ;  /* 0x0000000000087944 */ /* 0x01efea0003c00000 */
[----:B------:R-:W-:Y:S05]  /*0080*/  BSYNC.RECONVERGENT B2 ;  /* 0x0000000000027941 */ /* 0x000fea0003800200 */
.L_x_3837:
[----:B------:R-:W-:Y:S05]  /*0090*/  EXIT ;  /* 0x000000000000794d */ /* 0x000fea0003800000 */
        .type           $_ZN5flash24flash_fwd_splitkv_kernelI23Flash_fwd_kernel_traitsILi128ELi64ELi128ELi4ELb0ELb0EN7cutlass10bfloat16_tE19Flash_kernel_traitsILi128ELi64ELi128ELi4ES3_EELb0ELb0ELb1ELb0ELb0ELb1ELb0ELb0EEEvNS_16Flash_fwd_paramsE$_ZN5flash30compute_attn_1rowblock_splitkvI23Flash_fwd_kernel_traitsILi128ELi64ELi128ELi4ELb0ELb0EN7cutlass10bfloat16_tE19Flash_kernel_traitsILi128ELi64ELi128ELi4ES3_EELb0ELb0ELb1ELb0ELb0ELb1ELb0ELb0ENS_16Flash_fwd_paramsEEEvRKT8_iiiii,@function
        .size           $_ZN5flash24flash_fwd_splitkv_kernelI23Flash_fwd_kernel_traitsILi128ELi64ELi128ELi4ELb0ELb0EN7cutlass10bfloat16_tE19Flash_kernel_traitsILi128ELi64ELi128ELi4ES3_EELb0ELb0ELb1ELb0ELb0ELb1ELb0ELb0EEEvNS_16Flash_fwd_paramsE$_ZN5flash30compute_attn_1rowblock_splitkvI23Flash_fwd_kernel_traitsILi128ELi64ELi128ELi4ELb0ELb0EN7cutlass10bfloat16_tE19Flash_kernel_traitsILi128ELi64ELi128ELi4ES3_EELb0ELb0ELb1ELb0ELb0ELb1ELb0ELb0ENS_16Flash_fwd_paramsEEEvRKT8_iiiii,(.L_x_14885 - $_ZN5flash24flash_fwd_splitkv_kernelI23Flash_fwd_kernel_traitsILi128ELi64ELi128ELi4ELb0ELb0EN7cutlass10bfloat16_tE19Flash_kernel_traitsILi128ELi64ELi128ELi4ES3_EELb0ELb0ELb1ELb0ELb0ELb1ELb0ELb0EEEvNS_16Flash_fwd_paramsE$_ZN5flash30compute_attn_1rowblock_splitkvI23Flash_fwd_kernel_traitsILi128ELi64ELi128ELi4ELb0ELb0EN7cutlass10bfloat16_tE19Flash_kernel_traitsILi128ELi64ELi128ELi4ES3_EELb0ELb0ELb1ELb0ELb0ELb1ELb0ELb0ENS_16Flash_fwd_paramsEEEvRKT8_iiiii)
$_ZN5flash24flash_fwd_splitkv_kernelI23Flash_fwd_kernel_traitsILi128ELi64ELi128ELi4ELb0ELb0EN7cutlass10bfloat16_tE19Flash_kernel_traitsILi128ELi64ELi128ELi4ES3_EELb0ELb0ELb1ELb0ELb0ELb1ELb0ELb0EEEvNS_16Flash_fwd_paramsE$_ZN5flash30compute_attn_1rowblock_splitkvI23Flash_fwd_kernel_traitsILi128ELi64ELi128ELi4ELb0ELb0EN7cutlass10bfloat16_tE19Flash_kernel_traitsILi128ELi64ELi128ELi4ES3_EELb0ELb0ELb1ELb0ELb0ELb1ELb0ELb0ENS_16Flash_fwd_paramsEEEvRKT8_iiiii:
        /* <DEDUP_REMOVED lines=21> */
[----:B------:R-:W-:-:S06]  /*01f0*/  IMAD.MOV.U32 R236, RZ, RZ, -0x1 ;  /* 0xffffffffffec7424 */ /* 0x000fcc00078e00ff */
        /* <DEDUP_REMOVED lines=12> */
[----:B------:R-:W2:Y:S02]  /*02c0*/  LD.E.U8 R6, desc[UR4][R2.64+0x1b2] ;  /* 0x0001b20402067980 */ /* 0x000ea4000c101100 */
[----:B--2---:R-:W-:-:S13]  /*02d0*/  ISETP.NE.AND P1, PT, R6, RZ, PT ;  /* 0x000000ff0600720c */ /* 0x004fda0003f25270 */
[----:B------:R-:W-:Y:S05]  /*02e0*/  @!P1 BRA `(.L_x_3839) ;  /* 0x0000000000049947 */ /* 0x000fea0003800000 */
[----:B------:R2:W5:Y:S02]  /*02f0*/  LD.E R12, desc[UR4][R14.64] ;  /* 0x000000040e0c7980 */ /* 0x000564000c101900 */
.L_x_3839:
[----:B------:R-:W-:Y:S05]  /*0300*/  BSYNC.RECONVERGENT B0 ;  /* 0x0000000000007941 */ /* 0x000fea0003800200 */
.L_x_3838:
[----:B------:R-:W-:Y:S04]  /*0310*/  BSSY.RECONVERGENT B0, `(.L_x_3840) ;  /* 0x0000007000007945 */ /* 0x000fe80003800200 */
[----:B------:R-:W-:Y:S05]  /*0320*/  @!P3 BRA `(.L_x_3841) ;  /* 0x000000000014b947 */ /* 0x000fea0003800000 */
[----:B-----5:R-:W3:Y:S02]  /*0330*/  LD.E.U8 R4, desc[UR4][R2.64+0x1b2] ;  /* 0x0001b20402047980 */ /* 0x020ee4000c101100 */
[----:B---3--:R-:W-:-:S13]  /*0340*/  ISETP.NE.AND P1, PT, R4, RZ, PT ;  /* 0x000000ff0400720c */ /* 0x008fda0003f25270 */
[----:B------:R-:W3:Y:S02]  /*0350*/  @P1 LD.E R13, desc[UR4][R14.64+0x4] ;  /* 0x000004040e0d1980 */ /* 0x000ee4000c101900 */
[----:B---3--:R-:W-:-:S06]  /*0360*/  @P1 IADD3 R4, PT, PT, R13, -R12, RZ ;  /* 0x8000000c0d041210 */ /* 0x008fcc0007ffe0ff */
[----:B------:R3:W5:Y:S02]  /*0370*/  @!P1 LD.E R4, desc[UR4][R14.64] ;  /* 0x000000040e049980 */ /* 0x000764000c101900 */
.L_x_3841:
[----:B------:R-:W-:Y:S05]  /*0380*/  BSYNC.RECONVERGENT B0 ;  /* 0x0000000000007941 */ /* 0x000fea0003800200 */
.L_x_3840:
        /* <DEDUP_REMOVED lines=8> */
.L_x_3843:
[----:B------:R-:W4:Y:S01]  /*0410*/  LD.E.64 R6, desc[UR4][R2.64+0x108] ;  /* 0x0001080402067980 */ /* 0x000f22000c101b00 */
[----:B------:R-:W-:Y:S01]  /*0420*/  BSSY.RECONVERGENT B0, `(.L_x_3845) ;  /* 0x0000006000007945 */ /* 0x000fe20003800200 */
[----:B------:R-:W-:Y:S01]  /*0430*/  IMAD.MOV.U32 R33, RZ, RZ, RZ ;  /* 0x000000ffff217224 */ /* 0x000fe200078e00ff */
[----:B----4-:R-:W-:-:S04]  /*0440*/  ISETP.NE.U32.AND P0, PT, R6, RZ, PT ;  /* 0x000000ff0600720c */ /* 0x010fc80003f05070 */
[----:B------:R-:W-:-:S13]  /*0450*/  ISETP.NE.AND.EX P0, PT, R7, RZ, PT, P0 ;  /* 0x000000ff0700720c */ /* 0x000fda0003f05300 */
[----:B------:R-:W-:Y:S05]  /*0460*/  @!P0 BRA `(.L_x_3846) ;  /* 0x0000000000048947 */ /* 0x000fea0003800000 */
[----:B------:R4:W5:Y:S02]  /*0470*/  LD.E R33, desc[UR4][R2.64+0xbc] ;  /* 0x0000bc0402217980 */ /* 0x000964000c101900 */
.L_x_3846:
[----:B------:R-:W-:Y:S05]  /*0480*/  BSYNC.RECONVERGENT B0 ;  /* 0x0000000000007941 */ /* 0x000fea0003800200 */
.L_x_3845:
[----:B-----5:R-:W-:Y:S02]  /*0490*/  IADD3 R33, PT, PT, R33, R4, -R11 ;  /* 0x0000000421217210 */ /* 0x020fe40007ffe80b */
.L_x_3844:
[----:B------:R-:W-:Y:S05]  /*04a0*/  BSYNC.RECONVERGENT B1 ;  /* 0x0000000000017941 */ /* 0x000fea0003800200 */
.L_x_3842:
[----:B------:R-:W-:Y:S01]  /*04b0*/  IMAD.SHL.U32 R4, R231, 0x40, RZ ;  /* 0x00000040e7047824 */ /* 0x000fe200078e00ff */
[----:B------:R-:W-:Y:S01]  /*04c0*/  MOV R6, R228 ;  /* 0x000000e400067202 */ /* 0x000fe20000000f00 */
[----:B------:R-:W-:-:S03]  /*04d0*/  IMAD.MOV.U32 R7, RZ, RZ, 0x0 ;  /* 0x00000000ff077424 */ /* 0x000fc600078e00ff */
[----:B------:R-:W-:-:S13]  /*04e0*/  ISETP.GT.AND P0, PT, R35, R4, PT ;  /* 0x000000042300720c */ /* 0x000fda0003f04270 */
[----:B-1234-:R-:W-:Y:S05]  /*04f0*/  @!P0 RET.REL.NODEC R6 `(_ZN5flash24flash_fwd_splitkv_kernelI23Flash_fwd_kernel_traitsILi128ELi64ELi128ELi4ELb0ELb0EN7cutlass10bfloat16_tE19Flash_kernel_traitsILi128ELi64ELi128ELi4ES3_EELb0ELb0ELb1ELb0ELb0ELb1ELb0ELb0EEEvNS_16Flash_fwd_paramsE) ;  /* 0xfffffff806c08950 */ /* 0x01efea0003c3ffff */
        /* <DEDUP_REMOVED lines=30> */
[----:B--2---:R-:W-:-:S04]  /*06e0*/  IMAD.WIDE.U32 R22, R4, R10, R12 ;  /* 0x0000000a04167225 */ /* 0x004fc800078e000c */
[----:B----4-:R-:W-:-:S04]  /*06f0*/  @!P0 IMAD.WIDE.U32 R16, R14, R229, RZ ;  /* 0x000000e50e108225 */ /* 0x010fc800078e00ff */
[-C--:B------:R-:W-:Y:S02]  /*0700*/  @P0 IMAD R14, R11, R236.reuse, RZ ;  /* 0x000000ec0b0e0224 */ /* 0x080fe400078e02ff */
[----:B------:R-:W-:-:S04]  /*0710*/  @P0 IMAD.WIDE.U32 R236, R10, R236, RZ ;  /* 0x000000ec0aec0225 */ /* 0x000fc800078e00ff */
[----:B------:R-:W-:Y:S02]  /*0720*/  @!P0 IMAD R7, R15, R229, RZ ;  /* 0x000000e50f078224 */ /* 0x000fe400078e02ff */
        /* <DEDUP_REMOVED lines=26> */
.L_x_3849:
[----:B------:R-:W-:Y:S05]  /*08d0*/  BSYNC.RECONVERGENT B0 ;  /* 0x0000000000007941 */ /* 0x000fea0003800200 */
.L_x_3848:
[----:B------:R-:W-:Y:S01]  /*08e0*/  BSSY.RECONVERGENT B0, `(.L_x_3850) ;  /* 0x0000011000007945 */ /* 0x000fe20003800200 */
[----:B------:R-:W-:-:S03]  /*08f0*/  ISETP.GE.OR P3, PT, R15, R2, P6 ;  /* 0x000000020f00720c */ /* 0x000fc60003766670 */
[----:B------:R-:W-:Y:S10]  /*0900*/  @P1 BRA `(.L_x_3851) ;  /* 0x0000000000381947 */ /* 0x000ff40003800000 */
[----:B------:R-:W-:Y:S01]  /*0910*/  IADD3 R15, P1, PT, R3, 0x10, RZ ;  /* 0x00000010030f7810 */ /* 0x000fe20007f3e0ff */
        /* <DEDUP_REMOVED lines=13> */
.L_x_3851:
[----:B------:R-:W-:Y:S05]  /*09f0*/  BSYNC.RECONVERGENT B0 ;  /* 0x0000000000007941 */ /* 0x000fea0003800200 */
.L_x_3850:
[----:B-----5:R-:W-:Y:S01]  /*0a00*/  IMAD R6, R6, R229, R230 ;  /* 0x000000e506067224 */ /* 0x020fe200078e02e6 */
[----:B------:R-:W-:Y:S01]  /*0a10*/  BSSY.RECONVERGENT B0, `(.L_x_3852) ;  /* 0x0000013000007945 */ /* 0x000fe20003800200 */
[----:B------:R-:W-:Y:S02]  /*0a20*/  ISETP.GE.OR P5, PT, R3, R2, P6 ;  /* 0x000000020300720c */ /* 0x000fe400037a6670 */
[----:B------:R-:W-:Y:S01]  /*0a30*/  IMAD R4, R5, R6, R4 ;  /* 0x0000000605047224 */ /* 0x000fe200078e0204 */
[----:B--2---:R-:W-:Y:S01]  /*0a40*/  IADD3 R15, PT, PT, R3, 0x30, RZ ;  /* 0x00000030030f7810 */ /* 0x004fe20007ffe0ff */
[----:B------:R-:W-:Y:S09]  /*0a50*/  @P0 BRA `(.L_x_3853) ;  /* 0x0000000000380947 */ /* 0x000ff20003800000 */
        /* <DEDUP_REMOVED lines=14> */
.L_x_3853:
[----:B------:R-:W-:Y:S05]  /*0b40*/  BSYNC.RECONVERGENT B0 ;  /* 0x0000000000007941 */ /* 0x000fea0003800200 */
.L_x_3852:
[CC--:B------:R-:W-:Y:S01]  /*0b50*/  ISETP.GE.AND P1, PT, R15.reuse, R2.reuse, PT ;  /* 0x000000020f00720c */ /* 0x0c0fe20003f26270 */
[----:B------:R-:W-:Y:S01]  /*0b60*/  BSSY.RECONVERGENT B0, `(.L_x_3854) ;  /* 0x0000018000007945 */ /* 0x000fe20003800200 */
[C---:B------:R-:W-:Y:S02]  /*0b70*/  IADD3 R5, P0, PT, R4.reuse, R3, RZ ;  /* 0x0000000304057210 */ /* 0x040fe40007f1e0ff */
[----:B------:R-:W-:Y:S01]  /*0b80*/  ISETP.GE.OR P6, PT, R15, R2, P6 ;  /* 0x000000020f00720c */ /* 0x000fe200037c6670 */
[----:B------:R-:W-:Y:S01]  /*0b90*/  @!P3 IMAD.MOV.U32 R2, RZ, RZ, 0x7f800000 ;  /* 0x7f800000ff02b424 */ /* 0x000fe200078e00ff */
[----:B------:R-:W-:Y:S02]  /*0ba0*/  LEA.HI.X.SX32 R4, R4, RZ, 0x1, P0 ;  /* 0x000000ff04047211 */ /* 0x000fe400000f0eff */
[----:B------:R-:W-:-:S04]  /*0bb0*/  LEA R8, P0, R5, R8, 0x2 ;  /* 0x0000000805087211 */ /* 0x000fc800078010ff */
[----:B------:R-:W-:Y:S01]  /*0bc0*/  LEA.HI.X R9, R5, R9, R4, 0x2, P0 ;  /* 0x0000000905097211 */ /* 0x000fe200000f1404 */
[----:B------:R-:W-:Y:S02]  /*0bd0*/  @!P5 IMAD.MOV.U32 R5, RZ, RZ, 0x7f800000 ;  /* 0x7f800000ff05d424 */ /* 0x000fe400078e00ff */
[----:B------:R-:W-:Y:S01]  /*0be0*/  @!P4 IMAD.MOV.U32 R4, RZ, RZ, 0x7f800000 ;  /* 0x7f800000ff04c424 */ /* 0x000fe200078e00ff */
[----:B------:R-:W-:Y:S06]  /*0bf0*/  @P1 BRA `(.L_x_3855) ;  /* 0x0000000000381947 */ /* 0x000fec0003800000 */
        /* <DEDUP_REMOVED lines=14> */
.L_x_3855:
[----:B------:R-:W-:Y:S05]  /*0ce0*/  BSYNC.RECONVERGENT B0 ;  /* 0x0000000000007941 */ /* 0x000fea0003800200 */
.L_x_3854:
[----:B------:R-:W-:Y:S01]  /*0cf0*/  MOV R229, 0x0 ;  /* 0x0000000000e57802 */ /* 0x000fe20000000f00 */
[----:B------:R-:W-:Y:S04]  /*0d00*/  @!P5 ST.E desc[UR4][R8.64], R5 ;  /* 0x000000050800d985 */ /* 0x000fe8000c101904 */
[----:B------:R-:W-:Y:S04]  /*0d10*/  @!P4 ST.E desc[UR4][R8.64+0x40], R4 ;  /* 0x000040040800c985 */ /* 0x000fe8000c101904 */
[----:B------:R1:W-:Y:S02]  /*0d20*/  @!P3 ST.E desc[UR4][R8.64+0x80], R2 ;  /* 0x000080020800b985 */ /* 0x0003e4000c101904 */
[----:B-123--:R-:W-:Y:S05]  /*0d30*/  @P6 RET.REL.NODEC R228 `(_ZN5flash24flash_fwd_splitkv_kernelI23Flash_fwd_kernel_traitsILi128ELi64ELi128ELi4ELb0ELb0EN7cutlass10bfloat16_tE19Flash_kernel_traitsILi128ELi64ELi128ELi4ES3_EELb0ELb0ELb1ELb0ELb0ELb1ELb0ELb0EEEvNS_16Flash_fwd_paramsE) ;  /* 0xfffffff0e4b06950 */ /* 0x00efea0003c3ffff */
[----:B------:R-:W-:Y:S02]  /*0d40*/  MOV R3, 0x7f800000 ;  /* 0x7f80000000037802 */ /* 0x000fe40000000f00 */
[----:B------:R-:W-:-:S03]  /*0d50*/  MOV R229, 0x0 ;  /* 0x0000000000e57802 */ /* 0x000fc60000000f00 */
[----:B------:R1:W-:Y:S02]  /*0d60*/  ST.E desc[UR4][R8.64+0xc0], R3 ;  /* 0x0000c00308007985 */ /* 0x0003e4000c101904 */
[----:B-1----:R-:W-:Y:S05]  /*0d70*/  RET.REL.NODEC R228 `(_ZN5flash24flash_fwd_splitkv_kernelI23Flash_fwd_kernel_traitsILi128ELi64ELi128ELi4ELb0ELb0EN7cutlass10bfloat16_tE19Flash_kernel_traitsILi128ELi64ELi128ELi4ES3_EELb0ELb0ELb1ELb0ELb0ELb1ELb0ELb0EEEvNS_16Flash_fwd_paramsE) ;  /* 0xfffffff0e4a07950 */ /* 0x002fea0003c3ffff */
.L_x_3847:
        /* <DEDUP_REMOVED lines=14> */
[----:B------:R-:W-:Y:S02]  /*0e60*/  MOV R122, R2 ;  /* 0x00000002007a7202 */ /* 0x000fe40000000f00 */
[----:B------:R-:W-:-:S05]  /*0e70*/  MOV R123, R3 ;  /* 0x00000003007b7202 */ /* 0x000fca0000000f00 */
        /* <DEDUP_REMOVED lines=19> */
[----:B------:R-:W4:Y:S04]  /*0fb0*/  LD.E.64 R14, desc[UR4][R122.64+0x20] ;  /* 0x000020047a0e7980 */ /* 0x000f28000c101b00 */
        /* <DEDUP_REMOVED lines=9> */
[-C--:B--2---:R-:W-:Y:S02]  /*1050*/  IMAD R0, R13, R229.reuse, RZ ;  /* 0x000000e50d007224 */ /* 0x084fe400078e02ff */
        /* <DEDUP_REMOVED lines=8> */
[----:B------:R1:W2:Y:S01]  /*10e0*/  LD.E R0, desc[UR4][R6.64] ;  /* 0x0000000406007980 */ /* 0x0002a2000c101900 */
[----:B---3--:R-:W-:-:S04]  /*10f0*/  IABS R8, R19 ;  /* 0x0000001300087213 */ /* 0x008fc80000000000 */
[----:B------:R-:W3:Y:S08]  /*1100*/  I2F.RP R13, R8 ;  /* 0x00000008000d7306 */ /* 0x000ef00000209400 */
[----:B---3--:R-:W3:Y:S02]  /*1110*/  MUFU.RCP R11, R13 ;  /* 0x0000000d000b7308 */ /* 0x008ee40000001000 */
[----:B---3--:R-:W-:-:S06]  /*1120*/  IADD3 R11, PT, PT, R11, 0xffffffe, RZ ;  /* 0x0ffffffe0b0b7810 */ /* 0x008fcc0007ffe0ff */
[----:B------:R-:W3:Y:S01]  /*1130*/  F2I.FTZ.U32.TRUNC.NTZ R23, R11 ;  /* 0x0000000b00177305 */ /* 0x000ee2000021f000 */
[----:B------:R-:W-:Y:S02]  /*1140*/  MOV R22, RZ ;  /* 0x000000ff00167202 */ /* 0x000fe40000000f00 */
[----:B-1----:R-:W-:Y:S02]  /*1150*/  IABS R7, R230 ;  /* 0x000000e600077213 */ /* 0x002fe40000000000 */
[----:B------:R-:W-:Y:S01]  /*1160*/  IABS R6, R19 ;  /* 0x0000001300067213 */ /* 0x000fe20000000000 */
[----:B---3--:R-:W-:-:S04]  /*1170*/  IMAD.MOV R5, RZ, RZ, -R23 ;  /* 0x000000ffff057224 */ /* 0x008fc800078e0a17 */
[----:B------:R-:W-:-:S04]  /*1180*/  IMAD R12, R5, R8, RZ ;  /* 0x00000008050c7224 */ /* 0x000fc800078e02ff */
        /* <DEDUP_REMOVED lines=13> */
[----:B------:R-:W-:-:S04]  /*1260*/  @P2 VIADD R5, R5, 0x1 ;  /* 0x0000000105052836 */ /* 0x000fc80000000000 */
[----:B------:R-:W-:Y:S02]  /*1270*/  IMAD.MOV.U32 R9, RZ, RZ, R5 ;  /* 0x000000ffff097224 */ /* 0x000fe400078e0005 */
[----:B----4-:R-:W-:-:S03]  /*1280*/  IMAD R5, R219, R8, RZ ;  /* 0x00000008db057224 */ /* 0x010fc600078e02ff */
[----:B------:R-:W-:Y:S02]  /*1290*/  @!P0 IADD3 R9, PT, PT, -R9, RZ, RZ ;  /* 0x000000ff09098210 */ /* 0x000fe40007ffe1ff */
[----:B------:R-:W-:Y:S02]  /*12a0*/  @!P1 LOP3.LUT R9, RZ, R19, RZ, 0x33, !PT ;  /* 0x00000013ff099212 */ /* 0x000fe400078e33ff */
[----:B--2---:R-:W-:Y:S01]  /*12b0*/  SHF.R.S32.HI R7, RZ, 0x1f, R0 ;  /* 0x0000001fff077819 */ /* 0x004fe20000011400 */
        /* <DEDUP_REMOVED lines=11> */
[----:B------:R-:W-:Y:S02]  /*1370*/  IMAD R5, R17, R0, RZ ;  /* 0x0000000011057224 */ /* 0x000fe400078e02ff */
[----:B------:R-:W-:-:S04]  /*1380*/  IMAD.WIDE.U32 R40, R9, R20, R10 ;  /* 0x0000001409287225 */ /* 0x000fc800078e000a */
[----:B------:R-:W-:-:S04]  /*1390*/  IMAD.WIDE.U32 R12, R16, R0, RZ ;  /* 0x00000000100c7225 */ /* 0x000fc800078e00ff */
[----:B------:R-:W-:Y:S01]  /*13a0*/  IMAD R5, R16, R7, R5 ;  /* 0x0000000710057224 */ /* 0x000fe200078e0205 */
[----:B------:R-:W-:-:S03]  /*13b0*/  IADD3 R0, PT, PT, R41, R6, RZ ;  /* 0x0000000629007210 */ /* 0x000fc60007ffe0ff */
[----:B------:R-:W-:Y:S01]  /*13c0*/  IMAD.IADD R10, R13, 0x1, R5 ;  /* 0x000000010d0a7824 */ /* 0x000fe200078e0205 */
[----:B------:R-:W-:Y:S05]  /*13d0*/  BRA `(.L_x_3858) ;  /* 0x0000000400447947 */ /* 0x000fea0003800000 */
.L_x_3857:
        /* <DEDUP_REMOVED lines=11> */
[----:B------:R-:W-:Y:S02]  /*1490*/  IABS R13, R230 ;  /* 0x000000e6000d7213 */ /* 0x000fe40000000000 */
        /* <DEDUP_REMOVED lines=32> */
[----:B------:R-:W-:Y:S01]  /*16a0*/  @!P2 IADD3 R7, PT, PT, R23, R7, RZ ;  /* 0x000000071707a210 */ /* 0x000fe20007ffe0ff */
[----:B------:R-:W-:Y:S01]  /*16b0*/  @P2 IMAD.IADD R7, R21, 0x1, R0 ;  /* 0x0000000115072824 */ /* 0x000fe200078e0200 */
[----:B------:R-:W-:-:S02]  /*16c0*/  ISETP.NE.AND P1, PT, R19, RZ, PT ;  /* 0x000000ff1300720c */ /* 0x000fc40003f25270 */
[----:B------:R-:W-:Y:S02]  /*16d0*/  @!P2 MOV R8, R22 ;  /* 0x000000160008a202 */ /* 0x000fe40000000f00 */
[----:B------:R-:W-:Y:S01]  /*16e0*/  @P2 MOV R8, R20 ;  /* 0x0000001400082202 */ /* 0x000fe20000000f00 */
[----:B------:R-:W-:Y:S01]  /*16f0*/  @!P2 IMAD R0, R221, R11, RZ ;  /* 0x0000000bdd00a224 */ /* 0x000fe200078e02ff */
[----:B------:R-:W-:Y:S02]  /*1700*/  @!P2 SHF.R.S32.HI R5, RZ, 0x1f, R11 ;  /* 0x0000001fff05a819 */ /* 0x000fe4000001140b */
[----:B------:R-:W-:Y:S01]  /*1710*/  MOV R21, R7 ;  /* 0x0000000700157202 */ /* 0x000fe20000000f00 */
[----:B------:R-:W-:Y:S01]  /*1720*/  IMAD.MOV.U32 R20, RZ, RZ, R8 ;  /* 0x000000ffff147224 */ /* 0x000fe200078e0008 */
[----:B------:R-:W-:Y:S01]  /*1730*/  @P3 IADD3 R9, PT, PT, R9, 0x1, RZ ;  /* 0x0000000109093810 */ /* 0x000fe20007ffe0ff */
[----:B------:R-:W-:Y:S02]  /*1740*/  @!P2 IMAD R0, R5, R220, R0 ;  /* 0x000000dc0500a224 */ /* 0x000fe400078e0200 */
[----:B------:R-:W-:Y:S01]  /*1750*/  IMAD.WIDE.U32 R20, R218, R235, R20 ;  /* 0x000000ebda147225 */ /* 0x000fe200078e0014 */
[----:B------:R-:W-:-:S03]  /*1760*/  @!P0 IADD3 R9, PT, PT, -R9, RZ, RZ ;  /* 0x000000ff09098210 */ /* 0x000fc60007ffe1ff */
[----:B------:R-:W-:Y:S01]  /*1770*/  @!P2 IMAD.WIDE.U32 R22, R220, R11, RZ ;  /* 0x0000000bdc16a225 */ /* 0x000fe200078e00ff */
[----:B------:R-:W-:-:S03]  /*1780*/  @!P1 LOP3.LUT R9, RZ, R19, RZ, 0x33, !PT ;  /* 0x00000013ff099212 */ /* 0x000fc600078e33ff */
[----:B------:R-:W-:Y:S01]  /*1790*/  IMAD R6, R219, R235, RZ ;  /* 0x000000ebdb067224 */ /* 0x000fe200078e02ff */
[----:B------:R-:W-:Y:S01]  /*17a0*/  @P2 IADD3 R11, PT, PT, R11, R12, RZ ;  /* 0x0000000c0b0b2210 */ /* 0x000fe20007ffe0ff */
[----:B------:R-:W-:Y:S01]  /*17b0*/  @!P2 IMAD.IADD R23, R23, 0x1, R0 ;  /* 0x000000011717a824 */ /* 0x000fe200078e0200 */
[----:B------:R-:W-:Y:S01]  /*17c0*/  @!P2 SHF.R.S32.HI R5, RZ, 0x1f, R10 ;  /* 0x0000001fff05a819 */ /* 0x000fe2000001140a */
[----:B------:R-:W-:Y:S01]  /*17d0*/  IMAD.IADD R13, R21, 0x1, R6 ;  /* 0x00000001150d7824 */ /* 0x000fe200078e0206 */
[----:B------:R-:W-:Y:S01]  /*17e0*/  MOV R12, R20 ;  /* 0x00000014000c7202 */ /* 0x000fe20000000f00 */
[----:B------:R-:W-:Y:S01]  /*17f0*/  @!P2 IMAD R0, R17, R10, RZ ;  /* 0x0000000a1100a224 */ /* 0x000fe200078e02ff */
        /* <DEDUP_REMOVED lines=15> */
.L_x_3858:
[----:B------:R-:W-:Y:S05]  /*18f0*/  BSYNC.RECONVERGENT B0 ;  /* 0x0000000000007941 */ /* 0x000fea0003800200 */
.L_x_3856:
        /* <DEDUP_REMOVED lines=68> */
.L_x_3860:
[----:B------:R-:W-:Y:S05]  /*1d40*/  BSYNC.RECONVERGENT B0 ;  /* 0x0000000000007941 */ /* 0x000fea0003800200 */
.L_x_3859:
        /* <DEDUP_REMOVED lines=25> */
.L_x_3862:
[----:B------:R-:W-:Y:S05]  /*1ee0*/  BSYNC.RECONVERGENT B0 ;  /* 0x0000000000007941 */ /* 0x000fea0003800200 */
.L_x_3861:
        /* <DEDUP_REMOVED lines=30> */
.L_x_3864:
[----:B------:R-:W-:Y:S05]  /*20d0*/  BSYNC.RECONVERGENT B0 ;  /* 0x0000000000007941 */ /* 0x000fea0003800200 */
.L_x_3863:
        /* <DEDUP_REMOVED lines=30> */
.L_x_3866:
[----:B------:R-:W-:Y:S05]  /*22c0*/  BSYNC.RECONVERGENT B0 ;  /* 0x0000000000007941 */ /* 0x000fea0003800200 */
.L_x_3865:
[----:B------:R-:W-:Y:S04]  /*22d0*/  BSSY.RECONVERGENT B0, `(.L_x_3867) ;  /* 0x0000011000007945 */ /* 0x000fe80003800200 */
[----:B------:R-:W-:Y:S05]  /*22e0*/  @P6 BRA `(.L_x_3868) ;  /* 0x00000000003c6947 */ /* 0x000fea0003800000 */
[-C--:B------:R-:W-:Y:S02]  /*22f0*/  ISETP.GE.AND P2, PT, R208, R237.reuse, PT ;  /* 0x000000edd000720c */ /* 0x080fe40003f46270 */
[----:B------:R-:W-:-:S11]  /*2300*/  ISETP.GE.AND P1, PT, R222, R237, PT ;  /* 0x000000edde00720c */ /* 0x000fd60003f26270 */
[----:B----4-:R-:W-:Y:S01]  /*2310*/  @!P2 IMAD.MOV.U32 R16, RZ, RZ, R224 ;  /* 0x000000ffff10a224 */ /* 0x010fe200078e00e0 */
        /* <DEDUP_REMOVED lines=12> */
.L_x_3868:
[----:B------:R-:W-:Y:S05]  /*23e0*/  BSYNC.RECONVERGENT B0 ;  /* 0x0000000000007941 */ /* 0x000fea0003800200 */
.L_x_3867:
        /* <DEDUP_REMOVED lines=21> */
.L_x_3870:
[----:B------:R-:W-:Y:S05]  /*2540*/  BSYNC.RECONVERGENT B0 ;  /* 0x0000000000007941 */ /* 0x000fea0003800200 */
.L_x_3869:
        /* <DEDUP_REMOVED lines=16> */
.L_x_3872:
[----:B------:R-:W-:Y:S05]  /*2650*/  BSYNC.RECONVERGENT B0 ;  /* 0x0000000000007941 */ /* 0x000fea0003800200 */
.L_x_3871:
        /* <DEDUP_REMOVED lines=18> */
.L_x_3874:
[----:B------:R-:W-:Y:S05]  /*2780*/  BSYNC.RECONVERGENT B0 ;  /* 0x0000000000007941 */ /* 0x000fea0003800200 */
.L_x_3873:
        /* <DEDUP_REMOVED lines=20> */
.L_x_3876:
[----:B------:R-:W-:Y:S05]  /*28d0*/  BSYNC.RECONVERGENT B0 ;  /* 0x0000000000007941 */ /* 0x000fea0003800200 */
.L_x_3875:
        /* <DEDUP_REMOVED lines=16> */
.L_x_3878:
[----:B------:R-:W-:Y:S05]  /*29e0*/  BSYNC.RECONVERGENT B0 ;  /* 0x0000000000007941 */ /* 0x000fea0003800200 */
.L_x_3877:
        /* <DEDUP_REMOVED lines=19> */
.L_x_3880:
[----:B------:R-:W-:Y:S05]  /*2b20*/  BSYNC.RECONVERGENT B0 ;  /* 0x0000000000007941 */ /* 0x000fea0003800200 */
.L_x_3879:
        /* <DEDUP_REMOVED lines=17> */
.L_x_3882:
[----:B------:R-:W-:Y:S05]  /*2c40*/  BSYNC.RECONVERGENT B0 ;  /* 0x0000000000007941 */ /* 0x000fea0003800200 */
.L_x_3881:
        /* <DEDUP_REMOVED lines=78> */
.L_x_3884:
[----:B------:R4:W-:Y:S04]  /*3130*/  STS.128 [R241+0xc000], RZ ;  /* 0x00c000fff1007388 */ /* 0x0009e80000000c00 */
[----:B------:R4:W-:Y:S02]  /*3140*/  STS.128 [R241+0x10000], RZ ;  /* 0x010000fff1007388 */ /* 0x0009e40000000c00 */
.L_x_3885:
[----:B------:R-:W-:Y:S05]  /*3150*/  BSYNC.RECONVERGENT B0 ;  /* 0x0000000000007941 */ /* 0x000fea0003800200 */
.L_x_3883:
        /* <DEDUP_REMOVED lines=34> */
.L_x_3887:
[----:B------:R-:W-:Y:S05]  /*3380*/  BSYNC.RECONVERGENT B0 ;  /* 0x0000000000007941 */ /* 0x000fea0003800200 */
.L_x_3886:
        /* <DEDUP_REMOVED lines=20> */
.L_x_3889:
[----:B------:R-:W-:Y:S05]  /*34d0*/  BSYNC.RECONVERGENT B0 ;  /* 0x0000000000007941 */ /* 0x000fea0003800200 */
.L_x_3888:
        /* <DEDUP_REMOVED lines=23> */
.L_x_3891:
[----:B------:R-:W-:Y:S05]  /*3650*/  BSYNC.RECONVERGENT B0 ;  /* 0x0000000000007941 */ /* 0x000fea0003800200 */
.L_x_3890:
        /* <DEDUP_REMOVED lines=21> */
.L_x_3893:
[----:B------:R-:W-:Y:S05]  /*37b0*/  BSYNC.RECONVERGENT B0 ;  /* 0x0000000000007941 */ /* 0x000fea0003800200 */
.L_x_3892:
        /* <DEDUP_REMOVED lines=18> */
.L_x_3895:
[----:B------:R-:W-:Y:S05]  /*38e0*/  BSYNC.RECONVERGENT B0 ;  /* 0x0000000000007941 */ /* 0x000fea0003800200 */
.L_x_3894:
        /* <DEDUP_REMOVED lines=21> */
.L_x_3897:
[----:B------:R-:W-:Y:S05]  /*3a40*/  BSYNC.RECONVERGENT B0 ;  /* 0x0000000000007941 */ /* 0x000fea0003800200 */
.L_x_3896:
        /* <DEDUP_REMOVED lines=19> */
.L_x_3899:
[----:B------:R-:W-:Y:S05]  /*3b80*/  BSYNC.RECONVERGENT B0 ;  /* 0x0000000000007941 */ /* 0x000fea0003800200 */
.L_x_3898:
[----:B------:R-:W-:Y:S01]  /*3b90*/  LDSM.16.M88.4 R72, [R127] ;  /* 0x000000007f48783b */ /* 0x000fe20000000200 */
[----:B------:R-:W-:Y:S02]  /*3ba0*/  R2P PR, R210, 0x6 ;  /* 0x00000006d2007804 */ /* 0x000fe40000000000 */
[----:B------:R-:W-:Y:S01]  /*3bb0*/  MOV R209, 0x20 ;  /* 0x0000002000d17802 */ /* 0x000fe20000000f00 */
[----:B------:R-:W3:Y:S03]  /*3bc0*/  LDSM.16.M88.4 R40, [R121+0x4000] ;  /* 0x004000007928783b */ /* 0x000ee60000000200 */
[----:B------:R-:W-:Y:S01]  /*3bd0*/  SEL R124, R209, 0xffffffe0, !P1 ;  /* 0xffffffe0d17c7807 */ /* 0x000fe20004800000 */
[----:B------:R-:W5:Y:S03]  /*3be0*/  LDSM.16.M88.4 R28, [R121+0x4800] ;  /* 0x00480000791c783b */ /* 0x000f660000000200 */
[-C--:B------:R-:W-:Y:S01]  /*3bf0*/  IADD3 R120, PT, PT, R127, R124.reuse, RZ ;  /* 0x0000007c7f787210 */ /* 0x080fe20007ffe0ff */
[----:B------:R-:W-:Y:S01]  /*3c00*/  LDSM.16.M88.4 R20, [R121+0x5000] ;  /* 0x005000007914783b */ /* 0x000fe20000000200 */
[----:B------:R-:W-:-:S03]  /*3c10*/  IADD3 R34, PT, PT, R121, R124, RZ ;  /* 0x0000007c79227210 */ /* 0x000fc60007ffe0ff */
[----:B------:R-:W-:Y:S04]  /*3c20*/  LDSM.16.M88.4 R108, [R120] ;  /* 0x00000000786c783b */ /* 0x000fe80000000200 */
[----:B------:R-:W4:Y:S04]  /*3c30*/  LDSM.16.M88.4 R60, [R34+0x4000] ;  /* 0x00400000223c783b */ /* 0x000f280000000200 */
[----:B--2---:R-:W2:Y:S04]  /*3c40*/  LDSM.16.M88.4 R12, [R121+0x5800] ;  /* 0x00580000790c783b */ /* 0x004ea80000000200 */
[----:B-1----:R-:W1:Y:S04]  /*3c50*/  LDSM.16.M88.4 R4, [R121+0x6000] ;  /* 0x006000007904783b */ /* 0x002e680000000200 */
[----:B------:R-:W1:Y:S04]  /*3c60*/  LDSM.16.M88.4 R88, [R121+0x6800] ;  /* 0x006800007958783b */ /* 0x000e680000000200 */
[----:B------:R-:W1:Y:S04]  /*3c70*/  LDSM.16.M88.4 R80, [R121+0x7000] ;  /* 0x007000007950783b */ /* 0x000e680000000200 */
[----:B------:R-:W1:Y:S01]  /*3c80*/  LDSM.16.M88.4 R48, [R121+0x7800] ;  /* 0x007800007930783b */ /* 0x000e620000000200 */
[C---:B---3--:R-:W-:Y:S03]  /*3c90*/  HMMA.16816.F32.BF16 R44, R72.reuse, R40, RZ ;  /* 0x00000028482c723c */ /* 0x048fe600000418ff */
[----:B------:R-:W3:Y:S04]  /*3ca0*/  LD.E R118, desc[UR4][R2.64+0x18c] ;  /* 0x00018c0402767980 */ /* 0x000ee8000c101900 */
[----:B------:R-:W1:Y:S01]  /*3cb0*/  LDSM.16.M88.4 R56, [R34+0x4800] ;  /* 0x004800002238783b */ /* 0x000e620000000200 */
[C---:B------:R-:W-:Y:S03]  /*3cc0*/  HMMA.16816.F32.BF16 R40, R72.reuse, R42, RZ ;  /* 0x0000002a4828723c */ /* 0x040fe600000418ff */
[----:B------:R-:W1:Y:S04]  /*3cd0*/  LDSM.16.M88.4 R52, [R34+0x5000] ;  /* 0x005000002234783b */ /* 0x000e680000000200 */
[----:B------:R-:W-:Y:S01]  /*3ce0*/  LDSM.16.M88.4 R96, [R34+0x7800] ;  /* 0x007800002260783b */ /* 0x000fe20000000200 */
[----:B-----5:R-:W-:Y:S03]  /*3cf0*/  HMMA.16816.F32.BF16 R36, R72, R28, RZ ;  /* 0x0000001c4824723c */ /* 0x020fe600000418ff */
[----:B------:R-:W-:Y:S04]  /*3d00*/  LDSM.16.M88.4 R112, [R34+0x6000] ;  /* 0x006000002270783b */ /* 0x000fe80000000200 */
[----:B------:R-:W-:Y:S01]  /*3d10*/  LDSM.16.M88.4 R104, [R34+0x6800] ;  /* 0x006800002268783b */ /* 0x000fe20000000200 */
[----:B----4-:R-:W-:Y:S01]  /*3d20*/  HMMA.16816.F32.BF16 R44, R108, R60, R44 ;  /* 0x0000003c6c2c723c */ /* 0x010fe2000004182c */
[----:B------:R-:W-:-:S02]  /*3d30*/  MOV R60, 0x40 ;  /* 0x00000040003c7802 */ /* 0x000fc40000000f00 */
[----:B------:R-:W-:Y:S02]  /*3d40*/  LDSM.16.M88.4 R100, [R34+0x7000] ;  /* 0x007000002264783b */ /* 0x000fe40000000200 */
[----:B------:R-:W-:Y:S02]  /*3d50*/  SEL R60, R60, 0xffffffc0, !P2 ;  /* 0xffffffc03c3c7807 */ /* 0x000fe40005000000 */
[----:B------:R-:W0:Y:S01]  /*3d60*/  LDGDEPBAR ;  /* 0x00000000000079af */ /* 0x000e220000000000 */
[----:B------:R-:W-:Y:S01]  /*3d70*/  HMMA.16816.F32.BF16 R24, R72, R20, RZ ;  /* 0x000000144818723c */ /* 0x000fe200000418ff */
[-C--:B------:R-:W-:Y:S02]  /*3d80*/  IADD3 R125, PT, PT, R127, R60.reuse, RZ ;  /* 0x0000003c7f7d7210 */ /* 0x080fe40007ffe0ff */
[----:B------:R-:W-:-:S03]  /*3d90*/  IADD3 R119, PT, PT, R121, R60, RZ ;  /* 0x0000003c79777210 */ /* 0x000fc60007ffe0ff */
[----:B------:R-:W-:Y:S02]  /*3da0*/  LDSM.16.M88.4 R68, [R125] ;  /* 0x000000007d44783b */ /* 0x000fe40000000200 */
[C---:B--2---:R-:W-:Y:S02]  /*3db0*/  HMMA.16816.F32.BF16 R16, R72.reuse, R12, RZ ;  /* 0x0000000c4810723c */ /* 0x044fe400000418ff */
[----:B------:R-:W-:Y:S06]  /*3dc0*/  LDSM.16.M88.4 R64, [R119+0x4000] ;  /* 0x004000007740783b */ /* 0x000fec0000000200 */
        /* <DEDUP_REMOVED lines=55> */
[----:B------:R-:W-:Y:S07]  /*4140*/  LDSM.16.M88.4 R60, [R112+0x5800] ;  /* 0x00580000703c783b */ /* 0x000fee0000000200 */
[C---:B------:R-:W-:Y:S08]  /*4150*/  HMMA.16816.F32.BF16 R76, R68.reuse, R96, R76 ;  /* 0x00000060444c723c */ /* 0x040ff0000004184c */
[----:B------:R-:W-:Y:S01]  /*4160*/  HMMA.16816.F32.BF16 R72, R68, R98, R72 ;  /* 0x000000624448723c */ /* 0x000fe20000041848 */
[----:B------:R-:W2:Y:S04]  /*4170*/  LDSM.16.M88.4 R68, [R112+0x6000] ;  /* 0x006000007044783b */ /* 0x000ea80000000200 */
[----:B------:R-:W3:Y:S03]  /*4180*/  LDSM.16.M88.4 R96, [R121+0x8000] ;  /* 0x008000007960783b */ /* 0x000ee60000000200 */
[C---:B----4-:R-:W-:Y:S08]  /*4190*/  HMMA.16816.F32.BF16 R44, R56.reuse, R52, R44 ;  /* 0x00000034382c723c */ /* 0x050ff0000004182c */
[C---:B------:R-:W-:Y:S01]  /*41a0*/  HMMA.16816.F32.BF16 R40, R56.reuse, R54, R40 ;  /* 0x000000363828723c */ /* 0x040fe20000041828 */
[----:B------:R-:W4:Y:S07]  /*41b0*/  LDSM.16.M88.4 R52, [R112+0x6800] ;  /* 0x006800007034783b */ /* 0x000f2e0000000200 */
[C---:B-1----:R-:W-:Y:S08]  /*41c0*/  HMMA.16816.F32.BF16 R36, R56.reuse, R48, R36 ;  /* 0x000000303824723c */ /* 0x042ff00000041824 */
[C---:B------:R-:W-:Y:S01]  /*41d0*/  HMMA.16816.F32.BF16 R28, R56.reuse, R50, R28 ;  /* 0x00000032381c723c */ /* 0x040fe2000004181c */
[----:B------:R-:W1:Y:S07]  /*41e0*/  LDSM.16.M88.4 R48, [R112+0x7000] ;  /* 0x007000007030783b */ /* 0x000e6e0000000200 */
[C---:B-----5:R-:W-:Y:S08]  /*41f0*/  HMMA.16816.F32.BF16 R24, R56.reuse, R64, R24 ;  /* 0x000000403818723c */ /* 0x060ff00000041818 */
[C---:B------:R-:W-:Y:S01]  /*4200*/  HMMA.16816.F32.BF16 R20, R56.reuse, R66, R20 ;  /* 0x000000423814723c */ /* 0x040fe20000041814 */
[----:B------:R-:W-:Y:S07]  /*4210*/  LDSM.16.M88.4 R64, [R120+0x2000] ;  /* 0x002000007840783b */ /* 0x000fee0000000200 */
[C---:B--2---:R-:W-:Y:S01]  /*4220*/  HMMA.16816.F32.BF16 R104, R56.reuse, R68, R8 ;  /* 0x000000443868723c */ /* 0x044fe20000041808 */
[----:B------:R-:W2:Y:S07]  /*4230*/  LDSM.16.M88.4 R8, [R34+0x8000] ;  /* 0x008000002208783b */ /* 0x000eae0000000200 */
[C---:B------:R-:W-:Y:S08]  /*4240*/  HMMA.16816.F32.BF16 R16, R56.reuse, R60, R16 ;  /* 0x0000003c3810723c */ /* 0x040ff00000041810 */
[C---:B------:R-:W-:Y:S01]  /*4250*/  HMMA.16816.F32.BF16 R12, R56.reuse, R62, R12 ;  /* 0x0000003e380c723c */ /* 0x040fe2000004180c */
[----:B------:R-:W5:Y:S07]  /*4260*/  LDSM.16.M88.4 R60, [R112+0x7800] ;  /* 0x00780000703c783b */ /* 0x000f6e0000000200 */
[----:B------:R-:W-:Y:S01]  /*4270*/  HMMA.16816.F32.BF16 R4, R56, R70, R4 ;  /* 0x000000463804723c */ /* 0x000fe20000041804 */
[----:B------:R-:W-:Y:S07]  /*4280*/  LDSM.16.M88.4 R68, [R125+0x2000] ;  /* 0x002000007d44783b */ /* 0x000fee0000000200 */
[C---:B---3--:R-:W-:Y:S01]  /*4290*/  HMMA.16816.F32.BF16 R108, R100.reuse, R96, R44 ;  /* 0x00000060646c723c */ /* 0x048fe2000004182c */
[----:B------:R-:W3:Y:S07]  /*42a0*/  LDSM.16.M88.4 R44, [R119+0x8000] ;  /* 0x00800000772c783b */ /* 0x000eee0000000200 */
[----:B------:R-:W-:Y:S01]  /*42b0*/  HMMA.16816.F32.BF16 R40, R100, R98, R40 ;  /* 0x000000626428723c */ /* 0x000fe20000041828 */
[----:B------:R-:W-:Y:S07]  /*42c0*/  LDSM.16.M88.4 R96, [R34+0x8800] ;  /* 0x008800002260783b */ /* 0x000fee0000000200 */
[C---:B----4-:R-:W-:Y:S08]  /*42d0*/  HMMA.16816.F32.BF16 R92, R56.reuse, R52, R92 ;  /* 0x00000034385c723c */ /* 0x050ff0000004185c */
[C---:B------:R-:W-:Y:S01]  /*42e0*/  HMMA.16816.F32.BF16 R88, R56.reuse, R54, R88 ;  /* 0x000000363858723c */ /* 0x040fe20000041858 */
[----:B------:R-:W4:Y:S07]  /*42f0*/  LDSM.16.M88.4 R52, [R121+0x8800] ;  /* 0x008800007934783b */ /* 0x000f2e0000000200 */
[C---:B-1----:R-:W-:Y:S08]  /*4300*/  HMMA.16816.F32.BF16 R84, R56.reuse, R48, R84 ;  /* 0x000000303854723c */ /* 0x042ff00000041854 */
[----:B------:R-:W-:Y:S01]  /*4310*/  HMMA.16816.F32.BF16 R80, R56, R50, R80 ;  /* 0x000000323850723c */ /* 0x000fe20000041850 */
[----:B------:R-:W1:Y:S07]  /*4320*/  LDSM.16.M88.4 R48, [R121+0x9000] ;  /* 0x009000007930783b */ /* 0x000e6e0000000200 */
[C---:B--2---:R-:W-:Y:S08]  /*4330*/  HMMA.16816.F32.BF16 R108, R64.reuse, R8, R108 ;  /* 0x00000008406c723c */ /* 0x044ff0000004186c */
[----:B------:R-:W-:Y:S01]  /*4340*/  HMMA.16816.F32.BF16 R40, R64, R10, R40 ;  /* 0x0000000a4028723c */ /* 0x000fe20000041828 */
[----:B------:R-:W-:Y:S07]  /*4350*/  LDSM.16.M88.4 R8, [R119+0x8800] ;  /* 0x008800007708783b */ /* 0x000fee0000000200 */
[C---:B-----5:R-:W-:Y:S08]  /*4360*/  HMMA.16816.F32.BF16 R76, R56.reuse, R60, R76 ;  /* 0x0000003c384c723c */ /* 0x060ff0000004184c */
[----:B------:R-:W-:Y:S01]  /*4370*/  HMMA.16816.F32.BF16 R72, R56, R62, R72 ;  /* 0x0000003e3848723c */ /* 0x000fe20000041848 */
[----:B------:R-:W-:Y:S04]  /*4380*/  LDSM.16.M88.4 R60, [R113+0x2000] ;  /* 0x00200000713c783b */ /* 0x000fe80000000200 */
[----:B------:R-:W2:Y:S03]  /*4390*/  LDSM.16.M88.4 R56, [R112+0x8000] ;  /* 0x008000007038783b */ /* 0x000ea60000000200 */
[C---:B---3--:R-:W-:Y:S08]  /*43a0*/  HMMA.16816.F32.BF16 R108, R68.reuse, R44, R108 ;  /* 0x0000002c446c723c */ /* 0x048ff0000004186c */
[----:B------:R-:W-:Y:S01]  /*43b0*/  HMMA.16816.F32.BF16 R40, R68, R46, R40 ;  /* 0x0000002e4428723c */ /* 0x000fe20000041828 */
[----:B------:R-:W3:Y:S07]  /*43c0*/  LDSM.16.M88.4 R44, [R121+0x9800] ;  /* 0x00980000792c783b */ /* 0x000eee0000000200 */
[C---:B----4-:R-:W-:Y:S08]  /*43d0*/  HMMA.16816.F32.BF16 R36, R100.reuse, R52, R36 ;  /* 0x000000346424723c */ /* 0x050ff00000041824 */
[C---:B------:R-:W-:Y:S08]  /*43e0*/  HMMA.16816.F32.BF16 R28, R100.reuse, R54, R28 ;  /* 0x00000036641c723c */ /* 0x040ff0000004181c */
[C---:B-1----:R-:W-:Y:S08]  /*43f0*/  HMMA.16816.F32.BF16 R24, R100.reuse, R48, R24 ;  /* 0x000000306418723c */ /* 0x042ff00000041818 */
[----:B------:R-:W-:Y:S01]  /*4400*/  HMMA.16816.F32.BF16 R20, R100, R50, R20 ;  /* 0x000000326414723c */ /* 0x000fe20000041814 */
[----:B------:R-:W1:Y:S07]  /*4410*/  LDSM.16.M88.4 R48, [R34+0x9000] ;  /* 0x009000002230783b */ /* 0x000e6e0000000200 */
[C---:B------:R-:W-:Y:S01]  /*4420*/  HMMA.16816.F32.BF16 R52, R64.reuse, R96, R36 ;  /* 0x000000604034723c */ /* 0x040fe20000041824 */
[----:B------:R-:W4:Y:S07]  /*4430*/  LDSM.16.M88.4 R36, [R112+0x8800] ;  /* 0x008800007024783b */ /* 0x000f2e0000000200 */
[----:B------:R-:W-:Y:S08]  /*4440*/  HMMA.16816.F32.BF16 R28, R64, R98, R28 ;  /* 0x00000062401c723c */ /* 0x000ff0000004181c */
[C---:B--2---:R-:W-:Y:S08]  /*4450*/  HMMA.16816.F32.BF16 R108, R60.reuse, R56, R108 ;  /* 0x000000383c6c723c */ /* 0x044ff0000004186c */
[----:B------:R-:W-:Y:S08]  /*4460*/  HMMA.16816.F32.BF16 R40, R60, R58, R40 ;  /* 0x0000003a3c28723c */ /* 0x000ff00000041828 */
[----:B---3--:R-:W-:Y:S01]  /*4470*/  HMMA.16816.F32.BF16 R56, R100, R44, R16 ;  /* 0x0000002c6438723c */ /* 0x008fe20000041810 */
[----:B------:R-:W2:Y:S07]  /*4480*/  LDSM.16.M88.4 R16, [R119+0x9000] ;  /* 0x009000007710783b */ /* 0x000eae0000000200 */
[C---:B------:R-:W-:Y:S08]  /*4490*/  HMMA.16816.F32.BF16 R52, R68.reuse, R8, R52 ;  /* 0x000000084434723c */ /* 0x040ff00000041834 */
[----:B------:R-:W-:Y:S01]  /*44a0*/  HMMA.16816.F32.BF16 R28, R68, R10, R28 ;  /* 0x0000000a441c723c */ /* 0x000fe2000004181c */
[----:B------:R-:W3:Y:S07]  /*44b0*/  LDSM.16.M88.4 R8, [R121+0xa000] ;  /* 0x00a000007908783b */ /* 0x000eee0000000200 */
[C---:B-1----:R-:W-:Y:S01]  /*44c0*/  HMMA.16816.F32.BF16 R96, R64.reuse, R48, R24 ;  /* 0x000000304060723c */ /* 0x042fe20000041818 */
[----:B------:R-:W-:Y:S07]  /*44d0*/  LDSM.16.M88.4 R24, [R112+0x9000] ;  /* 0x009000007018783b */ /* 0x000fee0000000200 */
[----:B------:R-:W-:Y:S08]  /*44e0*/  HMMA.16816.F32.BF16 R20, R64, R50, R20 ;  /* 0x000000324014723c */ /* 0x000ff00000041814 */
[C---:B----4-:R-:W-:Y:S08]  /*44f0*/  HMMA.16816.F32.BF16 R52, R60.reuse, R36, R52 ;  /* 0x000000243c34723c */ /* 0x050ff00000041834 */
[----:B------:R-:W-:Y:S01]  /*4500*/  HMMA.16816.F32.BF16 R28, R60, R38, R28 ;  /* 0x000000263c1c723c */ /* 0x000fe2000004181c */
[----:B------:R-:W1:Y:S07]  /*4510*/  LDSM.16.M88.4 R36, [R34+0x9800] ;  /* 0x009800002224783b */ /* 0x000e6e0000000200 */
[C---:B--2---:R-:W-:Y:S08]  /*4520*/  HMMA.16816.F32.BF16 R96, R68.reuse, R16, R96 ;  /* 0x000000104460723c */ /* 0x044ff00000041860 */
[----:B------:R-:W-:Y:S01]  /*4530*/  HMMA.16816.F32.BF16 R20, R68, R18, R20 ;  /* 0x000000124414723c */ /* 0x000fe20000041814 */
[----:B------:R-:W2:Y:S01]  /*4540*/  LDSM.16.M88.4 R16, [R121+0xa800] ;  /* 0x00a800007910783b */ /* 0x000ea20000000200 */
[-C--:B------:R-:W-:Y:S01]  /*4550*/  FMUL.FTZ R40, R40, R118.reuse ;  /* 0x0000007628287220 */ /* 0x080fe20000410000 */
[-C--:B------:R-:W-:Y:S01]  /*4560*/  FMUL.FTZ R41, R41, R118.reuse ;  /* 0x0000007629297220 */ /* 0x080fe20000410000 */
[-C--:B------:R-:W-:Y:S01]  /*4570*/  FMUL.FTZ R42, R42, R118.reuse ;  /* 0x000000762a2a7220 */ /* 0x080fe20000410000 */
[-C--:B------:R-:W-:Y:S01]  /*4580*/  FMUL.FTZ R43, R43, R118.reuse ;  /* 0x000000762b2b7220 */ /* 0x080fe20000410000 */
[----:B------:R-:W4:Y:S02]  /*4590*/  MUFU.TANH R125, R40 ;  /* 0x00000028007d7308 */ /* 0x000f240000002400 */
[C---:B------:R-:W-:Y:S01]  /*45a0*/  HMMA.16816.F32.BF16 R12, R100.reuse, R46, R12 ;  /* 0x0000002e640c723c */ /* 0x040fe2000004180c */
[----:B------:R-:W-:Y:S05]  /*45b0*/  LDSM.16.M88.4 R44, [R112+0x9800] ;  /* 0x00980000702c783b */ /* 0x000fea0000000200 */
[----:B------:R-:W1:Y:S02]  /*45c0*/  MUFU.TANH R127, R41 ;  /* 0x00000029007f7308 */ /* 0x000e640000002400 */
[C---:B---3--:R-:W-:Y:S06]  /*45d0*/  HMMA.16816.F32.BF16 R104, R100.reuse, R8, R104 ;  /* 0x000000086468723c */ /* 0x048fec0000041868 */
[----:B------:R-:W3:Y:S02]  /*45e0*/  MUFU.TANH R129, R42 ;  /* 0x0000002a00817308 */ /* 0x000ee40000002400 */
[----:B------:R-:W-:Y:S01]  /*45f0*/  HMMA.16816.F32.BF16 R4, R100, R10, R4 ;  /* 0x0000000a6404723c */ /* 0x000fe20000041804 */
[----:B------:R-:W-:Y:S05]  /*4600*/  LDSM.16.M88.4 R8, [R34+0xa000] ;  /* 0x00a000002208783b */ /* 0x000fea0000000200 */
[----:B------:R5:W1:Y:S02]  /*4610*/  MUFU.TANH R49, R43 ;  /* 0x0000002b00317308 */ /* 0x000a640000002400 */
[----:B-----5:R-:W5:Y:S01]  /*4620*/  LDSM.16.M88.4 R40, [R119+0x9800] ;  /* 0x009800007728783b */ /* 0x020f620000000200 */
[----:B-1----:R-:W-:Y:S08]  /*4630*/  HMMA.16816.F32.BF16 R12, R64, R38, R12 ;  /* 0x00000026400c723c */ /* 0x002ff0000004180c */
[C---:B------:R-:W-:Y:S08]  /*4640*/  HMMA.16816.F32.BF16 R96, R60.reuse, R24, R96 ;  /* 0x000000183c60723c */ /* 0x040ff00000041860 */
[----:B------:R-:W-:Y:S01]  /*4650*/  HMMA.16816.F32.BF16 R20, R60, R26, R20 ;  /* 0x0000001a3c14723c */ /* 0x000fe20000041814 */
[----:B------:R-:W1:Y:S07]  /*4660*/  LDSM.16.M88.4 R24, [R119+0xa000] ;  /* 0x00a000007718783b */ /* 0x000e6e0000000200 */
[----:B------:R-:W-:Y:S01]  /*4670*/  HMMA.16816.F32.BF16 R56, R64, R36, R56 ;  /* 0x000000244038723c */ /* 0x000fe20000041838 */
[-C--:B------:R-:W-:Y:S01]  /*4680*/  FMUL.FTZ R28, R28, R118.reuse ;  /* 0x000000761c1c7220 */ /* 0x080fe20000410000 */
[-C--:B------:R-:W-:Y:S01]  /*4690*/  FMUL.FTZ R29, R29, R118.reuse ;  /* 0x000000761d1d7220 */ /* 0x080fe20000410000 */
[-C--:B------:R-:W-:Y:S01]  /*46a0*/  FMUL.FTZ R30, R30, R118.reuse ;  /* 0x000000761e1e7220 */ /* 0x080fe20000410000 */
[-C--:B------:R-:W-:Y:S01]  /*46b0*/  FMUL.FTZ R31, R31, R118.reuse ;  /* 0x000000761f1f7220 */ /* 0x080fe20000410000 */
[----:B------:R-:W-:Y:S03]  /*46c0*/  LDSM.16.M88.4 R36, [R112+0xa000] ;  /* 0x00a000007024783b */ /* 0x000fe60000000200 */
[C---:B--2---:R-:W-:Y:S08]  /*46d0*/  HMMA.16816.F32.BF16 R92, R100.reuse, R16, R92 ;  /* 0x00000010645c723c */ /* 0x044ff0000004185c */
[----:B------:R-:W-:Y:S01]  /*46e0*/  HMMA.16816.F32.BF16 R88, R100, R18, R88 ;  /* 0x000000126458723c */ /* 0x000fe20000041858 */
[----:B------:R-:W2:Y:S01]  /*46f0*/  LDSM.16.M88.4 R16, [R34+0xa800] ;  /* 0x00a800002210783b */ /* 0x000ea20000000200 */
[-C--:B------:R-:W-:Y:S01]  /*4700*/  FMUL.FTZ R51, R55, R118.reuse ;  /* 0x0000007637337220 */ /* 0x080fe20000410000 */
[----:B------:R-:W1:Y:S05]  /*4710*/  MUFU.TANH R135, R29 ;  /* 0x0000001d00877308 */ /* 0x000e6a0000002400 */
[----:B-----5:R-:W-:Y:S03]  /*4720*/  HMMA.16816.F32.BF16 R12, R68, R42, R12 ;  /* 0x0000002a440c723c */ /* 0x020fe6000004180c */
[----:B------:R-:W1:Y:S05]  /*4730*/  MUFU.TANH R55, R28 ;  /* 0x0000001c00377308 */ /* 0x000e6a0000002400 */
[----:B------:R-:W-:Y:S03]  /*4740*/  HMMA.16816.F32.BF16 R4, R64, R10, R4 ;  /* 0x0000000a4004723c */ /* 0x000fe60000041804 */
[----:B------:R-:W1:Y:S05]  /*4750*/  MUFU.TANH R137, R30 ;  /* 0x0000001e00897308 */ /* 0x000e6a0000002400 */
[----:B------:R-:W-:Y:S03]  /*4760*/  HMMA.16816.F32.BF16 R56, R68, R40, R56 ;  /* 0x000000284438723c */ /* 0x000fe60000041838 */
[----:B------:R5:W1:Y:S05]  /*4770*/  MUFU.TANH R139, R31 ;  /* 0x0000001f008b7308 */ /* 0x000a6a0000002400 */
[----:B------:R-:W-:Y:S01]  /*4780*/  HMMA.16816.F32.BF16 R104, R64, R8, R104 ;  /* 0x000000084068723c */ /* 0x000fe20000041868 */
[----:B------:R-:W4:Y:S04]  /*4790*/  LDSM.16.M88.4 R8, [R119+0xa800] ;  /* 0x00a800007708783b */ /* 0x000f280000000200 */
[----:B-----5:R-:W5:Y:S01]  /*47a0*/  LDSM.16.M88.4 R28, [R121+0xb000] ;  /* 0x00b00000791c783b */ /* 0x020f620000000200 */
[-C--:B------:R-:W-:Y:S01]  /*47b0*/  FMUL.FTZ R20, R20, R118.reuse ;  /* 0x0000007614147220 */ /* 0x080fe20000410000 */
[-C--:B------:R-:W-:Y:S01]  /*47c0*/  FMUL.FTZ R21, R21, R118.reuse ;  /* 0x0000007615157220 */ /* 0x080fe20000410000 */
[-C--:B------:R-:W-:Y:S01]  /*47d0*/  FMUL.FTZ R22, R22, R118.reuse ;  /* 0x0000007616167220 */ /* 0x080fe20000410000 */
[-C--:B------:R-:W-:Y:S01]  /*47e0*/  FMUL.FTZ R23, R23, R118.reuse ;  /* 0x0000007617177220 */ /* 0x080fe20000410000 */
[----:B------:R-:W-:Y:S01]  /*47f0*/  HMMA.16816.F32.BF16 R12, R60, R46, R12 ;  /* 0x0000002e3c0c723c */ /* 0x000fe2000004180c */
[----:B------:R-:W2:Y:S07]  /*4800*/  MUFU.TANH R143, R20 ;  /* 0x00000014008f7308 */ /* 0x000eae0000002400 */
[----:B-1----:R-:W-:Y:S01]  /*4810*/  HMMA.16816.F32.BF16 R4, R68, R26, R4 ;  /* 0x0000001a4404723c */ /* 0x002fe20000041804 */
[----:B------:R-:W1:Y:S07]  /*4820*/  MUFU.TANH R43, R22 ;  /* 0x00000016002b7308 */ /* 0x000e6e0000002400 */
[----:B------:R-:W-:Y:S01]  /*4830*/  HMMA.16816.F32.BF16 R56, R60, R44, R56 ;  /* 0x0000002c3c38723c */ /* 0x000fe20000041838 */
[----:B------:R-:W1:Y:S07]  /*4840*/  MUFU.TANH R45, R21 ;  /* 0x00000015002d7308 */ /* 0x000e6e0000002400 */
[----:B------:R-:W-:Y:S01]  /*4850*/  HMMA.16816.F32.BF16 R104, R68, R24, R104 ;  /* 0x000000184468723c */ /* 0x000fe20000041868 */
[----:B------:R3:W1:Y:S01]  /*4860*/  MUFU.TANH R145, R23 ;  /* 0x0000001700917308 */ /* 0x0006620000002400 */
[----:B------:R-:W-:Y:S06]  /*4870*/  LDSM.16.M88.4 R24, [R112+0xa800] ;  /* 0x00a800007018783b */ /* 0x000fec0000000200 */
[----:B--2---:R-:W-:Y:S01]  /*4880*/  HMMA.16816.F32.BF16 R92, R64, R16, R92 ;  /* 0x00000010405c723c */ /* 0x004fe2000004185c */
[----:B---3--:R2:W3:Y:S01]  /*4890*/  LDSM.16.M88.4 R20, [R121+0xb800] ;  /* 0x00b800007914783b */ /* 0x0084e20000000200 */
[-C--:B------:R-:W-:Y:S01]  /*48a0*/  FMUL.FTZ R12, R12, R118.reuse ;  /* 0x000000760c0c7220 */ /* 0x080fe20000410000 */
[----:B------:R-:W-:-:S05]  /*48b0*/  FMUL.FTZ R13, R13, R118 ;  /* 0x000000760d0d7220 */ /* 0x000fca0000410000 */
[----:B------:R-:W-:Y:S01]  /*48c0*/  HMMA.16816.F32.BF16 R4, R60, R38, R4 ;  /* 0x000000263c04723c */ /* 0x000fe20000041804 */
[-C--:B------:R-:W-:Y:S01]  /*48d0*/  FMUL.FTZ R151, R14, R118.reuse ;  /* 0x000000760e977220 */ /* 0x080fe20000410000 */
[----:B------:R-:W1:Y:S01]  /*48e0*/  MUFU.TANH R149, R12 ;  /* 0x0000000c00957308 */ /* 0x000e620000002400 */
[----:B------:R-:W-:-:S05]  /*48f0*/  FMUL.FTZ R153, R15, R118 ;  /* 0x000000760f997220 */ /* 0x000fca0000410000 */
[----:B------:R-:W-:Y:S02]  /*4900*/  HMMA.16816.F32.BF16 R104, R60, R36, R104 ;  /* 0x000000243c68723c */ /* 0x000fe40000041868 */
[----:B------:R2:W1:Y:S06]  /*4910*/  MUFU.TANH R37, R13 ;  /* 0x0000000d00257308 */ /* 0x00046c0000002400 */
[----:B----4-:R-:W-:Y:S08]  /*4920*/  HMMA.16816.F32.BF16 R92, R68, R8, R92 ;  /* 0x00000008445c723c */ /* 0x010ff0000004185c */
[C---:B-----5:R-:W-:Y:S01]  /*4930*/  HMMA.16816.F32.BF16 R84, R100.reuse, R28, R84 ;  /* 0x0000001c6454723c */ /* 0x060fe20000041854 */
[----:B--2---:R-:W2:Y:S07]  /*4940*/  LDSM.16.M88.4 R12, [R34+0xb000] ;  /* 0x00b00000220c783b */ /* 0x004eae0000000200 */
[----:B------:R-:W-:Y:S01]  /*4950*/  HMMA.16816.F32.BF16 R80, R100, R30, R80 ;  /* 0x0000001e6450723c */ /* 0x000fe20000041850 */
[----:B------:R-:W4:Y:S01]  /*4960*/  LDSM.16.M88.4 R28, [R34+0xb800] ;  /* 0x00b80000221c783b */ /* 0x000f220000000200 */
[-C--:B------:R-:W-:Y:S01]  /*4970*/  FMUL.FTZ R4, R4, R118.reuse ;  /* 0x0000007604047220 */ /* 0x080fe20000410000 */
[-C--:B------:R-:W-:Y:S01]  /*4980*/  FMUL.FTZ R5, R5, R118.reuse ;  /* 0x0000007605057220 */ /* 0x080fe20000410000 */
[-C--:B------:R-:W-:Y:S01]  /*4990*/  FMUL.FTZ R121, R105, R118.reuse ;  /* 0x0000007669797220 */ /* 0x080fe20000410000 */
[-C--:B------:R-:W-:Y:S01]  /*49a0*/  FMUL.FTZ R105, R107, R118.reuse ;  /* 0x000000766b697220 */ /* 0x080fe20000410000 */
[----:B------:R-:W-:-:S02]  /*49b0*/  FMUL.FTZ R157, R7, R118 ;  /* 0x00000076079d7220 */ /* 0x000fc40000410000 */
[----:B------:R-:W-:Y:S01]  /*49c0*/  HMMA.16816.F32.BF16 R88, R64, R18, R88 ;  /* 0x000000124058723c */ /* 0x000fe20000041858 */
[----:B------:R-:W5:Y:S01]  /*49d0*/  LDSM.16.M88.4 R16, [R119+0xb000] ;  /* 0x00b000007710783b */ /* 0x000f620000000200 */
[----:B------:R-:W1:Y:S06]  /*49e0*/  MUFU.TANH R107, R4 ;  /* 0x00000004006b7308 */ /* 0x000e6c0000002400 */
[----:B---3--:R-:W-:Y:S01]  /*49f0*/  HMMA.16816.F32.BF16 R76, R100, R20, R76 ;  /* 0x00000014644c723c */ /* 0x008fe2000004184c */
[----:B------:R-:W-:-:S07]  /*4a00*/  FMUL.FTZ R21, R6, R118 ;  /* 0x0000007606157220 */ /* 0x000fce0000410000 */
[----:B------:R-:W-:Y:S01]  /*4a10*/  HMMA.16816.F32.BF16 R92, R60, R24, R92 ;  /* 0x000000183c5c723c */ /* 0x000fe2000004185c */
[----:B------:R3:W1:Y:S07]  /*4a20*/  MUFU.TANH R25, R5 ;  /* 0x0000000500197308 */ /* 0x00066e0000002400 */
[----:B------:R-:W-:Y:S01]  /*4a30*/  HMMA.16816.F32.BF16 R72, R100, R22, R72 ;  /* 0x000000166448723c */ /* 0x000fe20000041848 */
[----:B---3--:R-:W3:Y:S07]  /*4a40*/  LDSM.16.M88.4 R4, [R119+0xb800] ;  /* 0x00b800007704783b */ /* 0x008eee0000000200 */
[----:B------:R-:W-:Y:S01]  /*4a50*/  HMMA.16816.F32.BF16 R88, R68, R10, R88 ;  /* 0x0000000a4458723c */ /* 0x000fe20000041858 */
[----:B------:R-:W1:Y:S07]  /*4a60*/  LDSM.16.M88.4 R8, [R112+0xb000] ;  /* 0x00b000007008783b */ /* 0x000e6e0000000200 */
[C---:B--2---:R-:W-:Y:S08]  /*4a70*/  HMMA.16816.F32.BF16 R84, R64.reuse, R12, R84 ;  /* 0x0000000c4054723c */ /* 0x044ff00000041854 */
[C---:B------:R-:W-:Y:S01]  /*4a80*/  HMMA.16816.F32.BF16 R80, R64.reuse, R14, R80 ;  /* 0x0000000e4050723c */ /* 0x040fe20000041850 */
[----:B------:R-:W2:Y:S07]  /*4a90*/  LDSM.16.M88.4 R12, [R112+0xb800] ;  /* 0x00b80000700c783b */ /* 0x000eae0000000200 */
        /* <DEDUP_REMOVED lines=20> */
[----:B------:R-:W-:Y:S01]  /*4be0*/  ISETP.NE.AND P6, PT, R32, 0x1, PT ;  /* 0x000000012000780c */ /* 0x000fe20003fc5270 */
[----:B------:R-:W4:Y:S01]  /*4bf0*/  MUFU.TANH R51, R51 ;  /* 0x0000003300337308 */ /* 0x000f220000002400 */
[----:B------:R-:W-:-:S04]  /*4c00*/  DEPBAR.LE SB0, 0x0 ;  /* 0x000080000000791a */ /* 0x000fc80000000000 */
[C---:B------:R-:W-:Y:S08]  /*4c10*/  HMMA.16816.F32.BF16 R80, R68.reuse, R18, R80 ;  /* 0x000000124450723c */ /* 0x040ff00000041850 */
[C---:B---3--:R-:W-:Y:S08]  /*4c20*/  HMMA.16816.F32.BF16 R72, R68.reuse, R6, R72 ;  /* 0x000000064448723c */ /* 0x048ff00000041848 */
[----:B------:R-:W-:Y:S08]  /*4c30*/  HMMA.16816.F32.BF16 R76, R68, R4, R76 ;  /* 0x00000004444c723c */ /* 0x000ff0000004184c */
[C---:B-1----:R-:W-:Y:S08]  /*4c40*/  HMMA.16816.F32.BF16 R84, R60.reuse, R8, R84 ;  /* 0x000000083c54723c */ /* 0x042ff00000041854 */
[C---:B------:R-:W-:Y:S08]  /*4c50*/  HMMA.16816.F32.BF16 R80, R60.reuse, R10, R80 ;  /* 0x0000000a3c50723c */ /* 0x040ff00000041850 */
[C---:B--2---:R-:W-:Y:S08]  /*4c60*/  HMMA.16816.F32.BF16 R72, R60.reuse, R14, R72 ;  /* 0x0000000e3c48723c */ /* 0x044ff00000041848 */
        /* <DEDUP_REMOVED lines=26> */
[----:B------:R1:W2:Y:S08]  /*4e10*/  MUFU.TANH R83, R77 ;  /* 0x0000004d00537308 */ /* 0x0002b00000002400 */
[----:B------:R1:W3:Y:S08]  /*4e20*/  MUFU.TANH R113, R108 ;  /* 0x0000006c00717308 */ /* 0x0002f00000002400 */
[----:B------:R-:W1:Y:S08]  /*4e30*/  MUFU.TANH R109, R109 ;  /* 0x0000006d006d7308 */ /* 0x000e700000002400 */
[----:B------:R1:W1:Y:S08]  /*4e40*/  MUFU.TANH R115, R110 ;  /* 0x0000006e00737308 */ /* 0x0002700000002400 */
[----:B------:R-:W1:Y:S08]  /*4e50*/  MUFU.TANH R111, R111 ;  /* 0x0000006f006f7308 */ /* 0x000e700000002400 */
[----:B------:R1:W1:Y:S08]  /*4e60*/  MUFU.TANH R131, R52 ;  /* 0x0000003400837308 */ /* 0x0002700000002400 */
[----:B------:R-:W1:Y:S08]  /*4e70*/  MUFU.TANH R53, R53 ;  /* 0x0000003500357308 */ /* 0x000e700000002400 */
[----:B------:R1:W1:Y:S08]  /*4e80*/  MUFU.TANH R133, R54 ;  /* 0x0000003600857308 */ /* 0x0002700000002400 */
[----:B------:R1:W1:Y:S08]  /*4e90*/  MUFU.TANH R141, R96 ;  /* 0x00000060008d7308 */ /* 0x0002700000002400 */
        /* <DEDUP_REMOVED lines=37> */
[----:B------:R-:W1:Y:S01]  /*50f0*/  MUFU.TANH R73, R73 ;  /* 0x0000004900497308 */ /* 0x000e620000002400 */
[----:B------:R-:W-:Y:S01]  /*5100*/  BSSY.RECONVERGENT B1, `(.L_x_3900) ;  /* 0x00000b8000017945 */ /* 0x000fe20003800200 */
        /* <DEDUP_REMOVED lines=15> */
.L_x_3903:
        /* <DEDUP_REMOVED lines=9> */
[----:B------:R-:W-:Y:S02]  /*5290*/  IMAD.MOV R15, RZ, RZ, -R15 ;  /* 0x000000ffff0f7224 */ /* 0x000fe400078e0a0f */
[----:B------:R-:W-:-:S03]  /*52a0*/  ISETP.GE.AND P0, PT, R12, RZ, PT ;  /* 0x000000ff0c00720c */ /* 0x000fc60003f06270 */
        /* <DEDUP_REMOVED lines=10> */
[-C--:B------:R-:W-:Y:S01]  /*5350*/  IMAD R31, R10, R15.reuse, R4 ;  /* 0x0000000f0a1f7224 */ /* 0x080fe200078e0204 */
[----:B------:R-:W-:Y:S01]  /*5360*/  LOP3.LUT R4, R235, R16, RZ, 0x3c, !PT ;  /* 0x00000010eb047212 */ /* 0x000fe200078e3cff */
        /* <DEDUP_REMOVED lines=10> */
[----:B------:R-:W-:-:S02]  /*5410*/  ISETP.NE.AND P1, PT, R16, RZ, PT ;  /* 0x000000ff1000720c */ /* 0x000fc40003f25270 */
[----:B------:R-:W-:-:S07]  /*5420*/  LOP3.LUT R15, RZ, R16, RZ, 0x33, !PT ;  /* 0x00000010ff0f7212 */ /* 0x000fce00078e33ff */
[----:B------:R-:W-:Y:S02]  /*5430*/  @P4 IADD3 R10, PT, PT, R10, 0x1, RZ ;  /* 0x000000010a0a4810 */ /* 0x000fe40007ffe0ff */
[----:B------:R-:W-:-:S03]  /*5440*/  @P5 VIADD R14, R14, 0x1 ;  /* 0x000000010e0e5836 */ /* 0x000fc60000000000 */
        /* <DEDUP_REMOVED lines=12> */
[----:B-1----:R-:W-:-:S04]  /*5510*/  IMAD.WIDE.U32 R74, R66, R75, RZ ;  /* 0x0000004b424a7225 */ /* 0x002fc800078e00ff */
        /* <DEDUP_REMOVED lines=10> */
.L_x_3904:
[----:B------:R-:W-:Y:S05]  /*55c0*/  BSYNC.RECONVERGENT B0 ;  /* 0x0000000000007941 */ /* 0x000fea0003800200 */
.L_x_3902:
[-C--:B------:R-:W-:Y:S01]  /*55d0*/  ISETP.GE.AND P1, PT, R208, R237.reuse, PT ;  /* 0x000000edd000720c */ /* 0x080fe20003f26270 */
[----:B------:R-:W-:Y:S01]  /*55e0*/  IMAD.SHL.U32 R15, R218, 0x20, RZ ;  /* 0x00000020da0f7824 */ /* 0x000fe200078e00ff */
[----:B------:R-:W-:Y:S02]  /*55f0*/  ISETP.GE.AND P0, PT, R222, R237, PT ;  /* 0x000000edde00720c */ /* 0x000fe40003f06270 */
[----:B------:R-:W-:Y:S02]  /*5600*/  SHF.L.U64.HI R4, R218, 0x5, R219 ;  /* 0x00000005da047819 */ /* 0x000fe400000102db */
[----:B------:R-:W-:-:S05]  /*5610*/  IADD3 R30, P3, PT, R15, R224, RZ ;  /* 0x000000e00f1e7210 */ /* 0x000fca0007f7e0ff */
[--C-:B------:R-:W-:Y:S01]  /*5620*/  IMAD.X R31, R4, 0x1, R223.reuse, P3 ;  /* 0x00000001041f7824 */ /* 0x100fe200018e06df */
[----:B------:R-:W-:Y:S01]  /*5630*/  IADD3 R90, P3, PT, R30, R15, RZ ;  /* 0x0000000f1e5a7210 */ /* 0x000fe20007f7e0ff */
[----:B------:R-:W-:-:S03]  /*5640*/  @!P1 IMAD.MOV.U32 R225, RZ, RZ, R223 ;  /* 0x000000ffffe19224 */ /* 0x000fc600078e00df */
[----:B------:R-:W-:Y:S02]  /*5650*/  IADD3.X R91, PT, PT, R31, R4, RZ, P3, !PT ;  /* 0x000000041f5b7210 */ /* 0x000fe40001ffe4ff */
[----:B------:R-:W-:Y:S01]  /*5660*/  @!PT LDS RZ, [RZ] ;  /* 0x00000000fffff984 */ /* 0x000fe20000000800 */
[----:B------:R-:W-:Y:S01]  /*5670*/  @!PT LDS RZ, [RZ] ;  /* 0x00000000fffff984 */ /* 0x000fe20000000800 */
[----:B------:R-:W-:Y:S01]  /*5680*/  @!PT LDS RZ, [RZ] ;  /* 0x00000000fffff984 */ /* 0x000fe20000000800 */
[----:B------:R2:W-:Y:S01]  /*5690*/  @!P1 LDGSTS.E.BYPASS.LTC128B.128 [R241+0x4000], desc[UR4][R224.64] ;  /* 0x04000000e0f19fae */ /* 0x0005e2000b981a04 */
[----:B------:R-:W-:-:S03]  /*56a0*/  IADD3 R88, P3, PT, R90, R15, RZ ;  /* 0x0000000f5a587210 */ /* 0x000fc60007f7e0ff */
[----:B------:R3:W-:Y:S02]  /*56b0*/  @P1 STS.128 [R241+0x4000], RZ ;  /* 0x004000fff1001388 */ /* 0x0007e40000000c00 */
[----:B------:R-:W-:Y:S01]  /*56c0*/  IMAD.X R89, R91, 0x1, R4, P3 ;  /* 0x000000015b597824 */ /* 0x000fe200018e0604 */
[----:B-1----:R-:W-:-:S04]  /*56d0*/  IADD3 R74, P3, PT, R88, R15, RZ ;  /* 0x0000000f584a7210 */ /* 0x002fc80007f7e0ff */
[----:B------:R-:W-:Y:S02]  /*56e0*/  IADD3.X R75, PT, PT, R89, R4, RZ, P3, !PT ;  /* 0x00000004594b7210 */ /* 0x000fe40001ffe4ff */
[----:B------:R-:W-:-:S04]  /*56f0*/  IADD3 R66, P3, PT, R74, R15, RZ ;  /* 0x0000000f4a427210 */ /* 0x000fc80007f7e0ff */
[----:B------:R-:W-:Y:S02]  /*5700*/  IADD3.X R67, PT, PT, R75, R4, RZ, P3, !PT ;  /* 0x000000044b437210 */ /* 0x000fe40001ffe4ff */
[----:B------:R-:W-:Y:S01]  /*5710*/  IADD3 R14, P4, PT, R66, R15, RZ ;  /* 0x0000000f420e7210 */ /* 0x000fe20007f9e0ff */
[----:B--2---:R-:W-:-:S05]  /*5720*/  @!P0 IMAD.MOV.U32 R225, RZ, RZ, R223 ;  /* 0x000000ffffe18224 */ /* 0x004fca00078e00df */
        /* <DEDUP_REMOVED lines=26> */
[----:B--2---:R-:W-:Y:S01]  /*58d0*/  IADD3 R90, P3, PT, R14, R15, RZ ;  /* 0x0000000f0e5a7210 */ /* 0x004fe20007f7e0ff */
        /* <DEDUP_REMOVED lines=58> */
.L_x_3901:
[----:B------:R-:W-:Y:S05]  /*5c80*/  BSYNC.RECONVERGENT B1 ;  /* 0x0000000000017941 */ /* 0x000fea0003800200 */
.L_x_3900:
[----:B------:R-:W-:Y:S01]  /*5c90*/  SHF.R.U32.HI R34, RZ, 0x2, R210 ;  /* 0x00000002ff227819 */ /* 0x000fe200000116d2 */
[----:B------:R-:W-:Y:S01]  /*5ca0*/  IMAD.SHL.U32 R36, R210, 0x2, RZ ;  /* 0x00000002d2247824 */ /* 0x000fe200078e00ff */
[----:B---3--:R-:W2:Y:S02]  /*5cb0*/  LD.E R67, desc[UR4][R2.64+0xdc] ;  /* 0x0000dc0402437980 */ /* 0x008ea4000c101900 */
        /* <DEDUP_REMOVED lines=10> */
[-C--:B------:R-:W-:Y:S01]  /*5d60*/  ISETP.GE.AND P4, PT, R62, R33.reuse, PT ;  /* 0x000000213e00720c */ /* 0x080fe20003f86270 */
[----:B------:R-:W-:Y:S01]  /*5d70*/  VIADD R48, R8, 0x21 ;  /* 0x0000002108307836 */ /* 0x000fe20000000000 */
[----:B------:R-:W-:Y:S01]  /*5d80*/  ISETP.GE.AND P3, PT, R10, R33, PT ;  /* 0x000000210a00720c */ /* 0x000fe20003f66270 */
[----:B------:R-:W-:-:S02]  /*5d90*/  IMAD.IADD R14, R4, 0x1, -R62 ;  /* 0x00000001040e7824 */ /* 0x000fc400078e0a3e */
[----:B------:R-:W-:Y:S02]  /*5da0*/  IMAD.IADD R12, R4, 0x1, -R10 ;  /* 0x00000001040c7824 */ /* 0x000fe400078e0a0a */
[C---:B------:R-:W-:Y:S01]  /*5db0*/  VIADD R40, R8.reuse, 0x31 ;  /* 0x0000003108287836 */ /* 0x040fe20000000000 */
[----:B------:R-:W-:Y:S01]  /*5dc0*/  IABS R14, R14 ;  /* 0x0000000e000e7213 */ /* 0x000fe20000000000 */
[C---:B------:R-:W-:Y:S01]  /*5dd0*/  VIADD R38, R8.reuse, 0x38 ;  /* 0x0000003808267836 */ /* 0x040fe20000000000 */
[----:B------:R-:W-:Y:S01]  /*5de0*/  IABS R12, R12 ;  /* 0x0000000c000c7213 */ /* 0x000fe20000000000 */
[C---:B------:R-:W-:Y:S01]  /*5df0*/  VIADD R15, R8.reuse, 0x8 ;  /* 0x00000008080f7836 */ /* 0x040fe20000000000 */
[----:B------:R-:W-:Y:S01]  /*5e00*/  I2FP.F32.S32 R14, R14 ;  /* 0x0000000e000e7245 */ /* 0x000fe20000201400 */
[----:B-1----:R-:W-:Y:S01]  /*5e10*/  VIADD R56, R8, 0x29 ;  /* 0x0000002908387836 */ /* 0x002fe20000000000 */
[----:B------:R-:W-:Y:S01]  /*5e20*/  I2FP.F32.S32 R12, R12 ;  /* 0x0000000c000c7245 */ /* 0x000fe20000201400 */
[----:B------:R-:W-:Y:S01]  /*5e30*/  IMAD.IADD R16, R4, 0x1, -R15 ;  /* 0x0000000104107824 */ /* 0x000fe200078e0a0f */
[----:B------:R-:W-:Y:S01]  /*5e40*/  ISETP.GE.AND P5, PT, R15, R33, PT ;  /* 0x000000210f00720c */ /* 0x000fe20003fa6270 */
[----:B------:R-:W-:Y:S01]  /*5e50*/  FFMA.FTZ R89, -R0, R14, R127 ;  /* 0x0000000e00597223 */ /* 0x000fe2000001017f */
[----:B------:R-:W-:-:S02]  /*5e60*/  IMAD.IADD R14, R4, 0x1, -R50 ;  /* 0x00000001040e7824 */ /* 0x000fc400078e0a32 */
[----:B------:R-:W-:Y:S01]  /*5e70*/  FFMA.FTZ R131, -R0, R12, R131 ;  /* 0x0000000c00837223 */ /* 0x000fe20000010183 */
[C---:B------:R-:W-:Y:S01]  /*5e80*/  IMAD.IADD R12, R4.reuse, 0x1, -R48 ;  /* 0x00000001040c7824 */ /* 0x040fe200078e0a30 */
[----:B------:R-:W-:Y:S01]  /*5e90*/  IABS R16, R16 ;  /* 0x0000001000107213 */ /* 0x000fe20000000000 */
        /* <DEDUP_REMOVED lines=21> */
[----:B------:R-:W-:Y:S01]  /*5ff0*/  IMAD.IADD R16, R4, 0x1, -R52 ;  /* 0x0000000104107824 */ /* 0x000fe200078e0a34 */
[----:B------:R-:W-:Y:S01]  /*6000*/  I2FP.F32.S32 R12, R12 ;  /* 0x0000000c000c7245 */ /* 0x000fe20000201400 */
[----:B------:R-:W-:Y:S01]  /*6010*/  VIADD R6, R8, 0x1 ;  /* 0x0000000108067836 */ /* 0x000fe20000000000 */
[----:B------:R-:W-:Y:S01]  /*6020*/  I2FP.F32.S32 R18, R18 ;  /* 0x0000001200127245 */ /* 0x000fe20000201400 */
[----:B------:R-:W-:Y:S01]  /*6030*/  FFMA.FTZ R245, -R0, R14, R47 ;  /* 0x0000000e00f57223 */ /* 0x000fe2000001012f */
[----:B------:R-:W-:-:S02]  /*6040*/  IMAD.IADD R14, R4, 0x1, -R24 ;  /* 0x00000001040e7824 */ /* 0x000fc400078e0a18 */
[----:B------:R-:W-:Y:S01]  /*6050*/  FFMA.FTZ R149, -R0, R12, R149 ;  /* 0x0000000c00957223 */ /* 0x000fe20000010195 */
[----:B------:R-:W-:Y:S02]  /*6060*/  IMAD.IADD R12, R4, 0x1, -R22 ;  /* 0x00000001040c7824 */ /* 0x000fe400078e0a16 */
[----:B------:R-:W-:Y:S01]  /*6070*/  FFMA.FTZ R45, -R0, R18, R45 ;  /* 0x00000012002d7223 */ /* 0x000fe2000001012d */
[----:B------:R-:W-:Y:S01]  /*6080*/  IMAD.IADD R18, R4, 0x1, -R44 ;  /* 0x0000000104127824 */ /* 0x000fe200078e0a2c */
[----:B------:R-:W-:Y:S01]  /*6090*/  IABS R14, R14 ;  /* 0x0000000e000e7213 */ /* 0x000fe20000000000 */
[C---:B------:R-:W-:Y:S01]  /*60a0*/  VIADD R58, R8.reuse, 0x28 ;  /* 0x00000028083a7836 */ /* 0x040fe20000000000 */
[----:B------:R-:W-:Y:S01]  /*60b0*/  IABS R12, R12 ;  /* 0x0000000c000c7213 */ /* 0x000fe20000000000 */
[----:B------:R-:W-:Y:S01]  /*60c0*/  VIADD R26, R8, 0x41 ;  /* 0x00000041081a7836 */ /* 0x000fe20000000000 */
[----:B------:R-:W-:Y:S01]  /*60d0*/  IABS R16, R16 ;  /* 0x0000001000107213 */ /* 0x000fe20000000000 */
[C---:B------:R-:W-:Y:S01]  /*60e0*/  VIADD R95, R4.reuse, 0x8 ;  /* 0x00000008045f7836 */ /* 0x040fe20000000000 */
[----:B------:R-:W-:Y:S01]  /*60f0*/  IABS R18, R18 ;  /* 0x0000001200127213 */ /* 0x000fe20000000000 */
[C---:B------:R-:W-:Y:S01]  /*6100*/  IMAD.IADD R225, R4.reuse, 0x1, -R46 ;  /* 0x0000000104e17824 */ /* 0x040fe200078e0a2e */
[----:B------:R-:W-:Y:S01]  /*6110*/  I2FP.F32.S32 R14, R14 ;  /* 0x0000000e000e7245 */ /* 0x000fe20000201400 */
[C---:B------:R-:W-:Y:S01]  /*6120*/  IMAD.IADD R75, R4.reuse, 0x1, -R6 ;  /* 0x00000001044b7824 */ /* 0x040fe200078e0a06 */
[----:B------:R-:W-:Y:S01]  /*6130*/  I2FP.F32.S32 R12, R12 ;  /* 0x0000000c000c7245 */ /* 0x000fe20000201400 */
[----:B------:R-:W-:Y:S01]  /*6140*/  IMAD.IADD R15, R4, 0x1, -R58 ;  /* 0x00000001040f7824 */ /* 0x000fe200078e0a3a */
[----:B------:R-:W-:Y:S01]  /*6150*/  I2FP.F32.S32 R16, R16 ;  /* 0x0000001000107245 */ /* 0x000fe20000201400 */
[C---:B------:R-:W-:Y:S01]  /*6160*/  FFMA.FTZ R107, -R0.reuse, R14, R107 ;  /* 0x0000000e006b7223 */ /* 0x040fe2000001016b */
[----:B------:R-:W-:Y:S01]  /*6170*/  I2FP.F32.S32 R18, R18 ;  /* 0x0000001200127245 */ /* 0x000fe20000201400 */
[----:B------:R-:W-:Y:S01]  /*6180*/  FFMA.FTZ R175, -R0, R12, R25 ;  /* 0x0000000c00af7223 */ /* 0x000fe20000010119 */
[----:B------:R-:W-:-:S02]  /*6190*/  VIADD R14, R8, 0x59 ;  /* 0x00000059080e7836 */ /* 0x000fc40000000000 */
[----:B------:R-:W-:Y:S01]  /*61a0*/  FFMA.FTZ R135, -R0, R16, R135 ;  /* 0x0000001000877223 */ /* 0x000fe20000010187 */
[----:B------:R-:W-:Y:S02]  /*61b0*/  VIADD R12, R8, 0x60 ;  /* 0x00000060080c7836 */ /* 0x000fe40000000000 */
[----:B------:R-:W-:Y:S01]  /*61c0*/  FFMA.FTZ R203, -R0, R18, R155 ;  /* 0x0000001200cb7223 */ /* 0x000fe2000001019b */
[C---:B------:R-:W-:Y:S01]  /*61d0*/  IMAD.IADD R16, R4.reuse, 0x1, -R42 ;  /* 0x0000000104107824 */ /* 0x040fe200078e0a2a */
[----:B------:R-:W-:Y:S01]  /*61e0*/  IABS R225, R225 ;  /* 0x000000e100e17213 */ /* 0x000fe20000000000 */
[C---:B------:R-:W-:Y:S01]  /*61f0*/  IMAD.IADD R18, R4.reuse, 0x1, -R14 ;  /* 0x0000000104127824 */ /* 0x040fe200078e0a0e */
[----:B------:R-:W-:Y:S01]  /*6200*/  IABS R75, R75 ;  /* 0x0000004b004b7213 */ /* 0x000fe20000000000 */
[----:B------:R-:W-:Y:S01]  /*6210*/  IMAD.IADD R68, R4, 0x1, -R12 ;  /* 0x0000000104447824 */ /* 0x000fe200078e0a0c */
[----:B------:R-:W-:Y:S01]  /*6220*/  IABS R16, R16 ;  /* 0x0000001000107213 */ /* 0x000fe20000000000 */
[C---:B------:R-:W-:Y:S01]  /*6230*/  VIADD R28, R8.reuse, 0x51 ;  /* 0x00000051081c7836 */ /* 0x040fe20000000000 */
[----:B------:R-:W-:Y:S01]  /*6240*/  IABS R18, R18 ;  /* 0x0000001200127213 */ /* 0x000fe20000000000 */
[----:B------:R-:W-:Y:S01]  /*6250*/  VIADD R64, R8, 0x18 ;  /* 0x0000001808407836 */ /* 0x000fe20000000000 */
[----:B------:R-:W-:Y:S01]  /*6260*/  IABS R68, R68 ;  /* 0x0000004400447213 */ /* 0x000fe20000000000 */
[----:B------:R-:W-:Y:S01]  /*6270*/  IMAD.IADD R70, R4, 0x1, -R28 ;  /* 0x0000000104467824 */ /* 0x000fe200078e0a1c */
[----:B------:R-:W-:Y:S01]  /*6280*/  I2FP.F32.S32 R16, R16 ;  /* 0x0000001000107245 */ /* 0x000fe20000201400 */
[----:B------:R-:W-:Y:S01]  /*6290*/  VIADD R30, R8, 0x50 ;  /* 0x00000050081e7836 */ /* 0x000fe20000000000 */
[----:B------:R-:W-:Y:S01]  /*62a0*/  I2FP.F32.S32 R18, R18 ;  /* 0x0000001200127245 */ /* 0x000fe20000201400 */
[----:B------:R-:W-:Y:S01]  /*62b0*/  IMAD.IADD R54, R4, 0x1, -R64 ;  /* 0x0000000104367824 */ /* 0x000fe200078e0a40 */
[----:B------:R-:W-:Y:S01]  /*62c0*/  I2FP.F32.S32 R68, R68 ;  /* 0x0000004400447245 */ /* 0x000fe20000201400 */
[----:B------:R-:W-:Y:S01]  /*62d0*/  FFMA.FTZ R147, -R0, R16, R147 ;  /* 0x0000001000937223 */ /* 0x000fe20000010193 */
[----:B------:R-:W-:-:S02]  /*62e0*/  IMAD.IADD R16, R4, 0x1, -R26 ;  /* 0x0000000104107824 */ /* 0x000fc400078e0a1a */
[C---:B------:R-:W-:Y:S01]  /*62f0*/  FFMA.FTZ R189, -R0.reuse, R18, R9 ;  /* 0x0000001200bd7223 */ /* 0x040fe20000010109 */
[C---:B------:R-:W-:Y:S02]  /*6300*/  IMAD.IADD R9, R95.reuse, 0x1, -R6 ;  /* 0x000000015f097824 */ /* 0x040fe400078e0a06 */
[----:B------:R-:W-:Y:S01]  /*6310*/  FFMA.FTZ R171, -R0, R68, R11 ;  /* 0x0000004400ab7223 */ /* 0x000fe2000001010b */
[--C-:B------:R-:W-:Y:S01]  /*6320*/  IMAD.IADD R68, R4, 0x1, -R8.reuse ;  /* 0x0000000104447824 */ /* 0x100fe200078e0a08 */
[----:B------:R-:W-:Y:S01]  /*6330*/  IABS R15, R15 ;  /* 0x0000000f000f7213 */ /* 0x000fe20000000000 */
[----:B------:R-:W-:Y:S01]  /*6340*/  IMAD.IADD R11, R95, 0x1, -R8 ;  /* 0x000000015f0b7824 */ /* 0x000fe200078e0a08 */
[----:B------:R-:W-:Y:S01]  /*6350*/  IABS R16, R16 ;  /* 0x0000001000107213 */ /* 0x000fe20000000000 */
[----:B------:R-:W-:Y:S01]  /*6360*/  VIADD R18, R8, 0x68 ;  /* 0x0000006808127836 */ /* 0x000fe20000000000 */
[----:B------:R-:W-:Y:S01]  /*6370*/  ISETP.GE.AND P0, PT, R6, R33, PT ;  /* 0x000000210600720c */ /* 0x000fe20003f06270 */
[----:B------:R-:W-:Y:S01]  /*6380*/  VIADD R66, R8, 0x11 ;  /* 0x0000001108427836 */ /* 0x000fe20000000000 */
[----:B------:R-:W-:-:S02]  /*6390*/  IABS R9, R9 ;  /* 0x0000000900097213 */ /* 0x000fc40000000000 */
[----:B------:R-:W-:Y:S01]  /*63a0*/  IABS R68, R68 ;  /* 0x0000004400447213 */ /* 0x000fe20000000000 */
[----:B------:R-:W-:Y:S01]  /*63b0*/  IMAD.IADD R60, R4, 0x1, -R66 ;  /* 0x00000001043c7824 */ /* 0x000fe200078e0a42 */
[----:B------:R-:W-:Y:S01]  /*63c0*/  IABS R6, R11 ;  /* 0x0000000b00067213 */ /* 0x000fe20000000000 */
[C---:B------:R-:W-:Y:S01]  /*63d0*/  IMAD.IADD R11, R95.reuse, 0x1, -R62 ;  /* 0x000000015f0b7824 */ /* 0x040fe200078e0a3e */
[----:B------:R-:W-:Y:S01]  /*63e0*/  I2FP.F32.S32 R225, R225 ;  /* 0x000000e100e17245 */ /* 0x000fe20000201400 */
[----:B------:R-:W-:Y:S01]  /*63f0*/  IMAD.IADD R62, R95, 0x1, -R66 ;  /* 0x000000015f3e7824 */ /* 0x000fe200078e0a42 */
[----:B------:R-:W-:Y:S02]  /*6400*/  I2FP.F32.S32 R75, R75 ;  /* 0x0000004b004b7245 */ /* 0x000fe40000201400 */
        /* <DEDUP_REMOVED lines=8> */
[----:B------:R-:W-:Y:S01]  /*6490*/  I2FP.F32.S32 R6, R6 ;  /* 0x0000000600067245 */ /* 0x000fe20000201400 */
[----:B------:R-:W-:Y:S01]  /*64a0*/  VIADD R16, R8, 0x58 ;  /* 0x0000005808107836 */ /* 0x000fe20000000000 */
[----:B------:R-:W-:Y:S01]  /*64b0*/  I2FP.F32.S32 R68, R68 ;  /* 0x0000004400447245 */ /* 0x000fe20000201400 */
[----:B------:R-:W-:Y:S01]  /*64c0*/  FFMA.FTZ R37, -R0, R72, R111 ;  /* 0x0000004800257223 */ /* 0x000fe2000001016f */
[----:B------:R-:W-:Y:S01]  /*64d0*/  I2FP.F32.S32 R70, R70 ;  /* 0x0000004600467245 */ /* 0x000fe20000201400 */
[----:B------:R-:W-:-:S02]  /*64e0*/  IMAD.IADD R15, R4, 0x1, -R30 ;  /* 0x00000001040f7824 */ /* 0x000fc400078e0a1e */
[C---:B------:R-:W-:Y:S01]  /*64f0*/  FFMA.FTZ R6, -R0.reuse, R6, R115 ;  /* 0x0000000600067223 */ /* 0x040fe20000010173 */
[C---:B------:R-:W-:Y:S01]  /*6500*/  FFMA.FTZ R91, -R0.reuse, R68, R113 ;  /* 0x00000044005b7223 */ /* 0x040fe20000010171 */
[C---:B------:R-:W-:Y:S01]  /*6510*/  IMAD.IADD R9, R95.reuse, 0x1, -R10 ;  /* 0x000000015f097824 */ /* 0x040fe200078e0a0a */
[----:B------:R-:W-:Y:S01]  /*6520*/  IABS R54, R54 ;  /* 0x0000003600367213 */ /* 0x000fe20000000000 */
[----:B------:R-:W-:Y:S01]  /*6530*/  FFMA.FTZ R193, -R0, R70, R27 ;  /* 0x0000004600c17223 */ /* 0x000fe2000001011b */
[----:B------:R-:W-:Y:S01]  /*6540*/  IMAD.IADD R10, R95, 0x1, -R64 ;  /* 0x000000015f0a7824 */ /* 0x000fe200078e0a40 */
[----:B------:R-:W-:Y:S01]  /*6550*/  FSEL R75, R75, -INF , !P0 ;  /* 0xff8000004b4b7808 */ /* 0x000fe20004000000 */
[C---:B------:R-:W-:Y:S01]  /*6560*/  IMAD.IADD R20, R4.reuse, 0x1, -R16 ;  /* 0x0000000104147824 */ /* 0x040fe200078e0a10 */
[----:B------:R-:W-:Y:S01]  /*6570*/  FSEL R37, R37, -INF , !P0 ;  /* 0xff80000025257808 */ /* 0x000fe20004000000 */
[----:B------:R-:W-:Y:S01]  /*6580*/  IMAD.IADD R70, R4, 0x1, -R18 ;  /* 0x0000000104467824 */ /* 0x000fe200078e0a12 */
[----:B------:R-:W-:-:S02]  /*6590*/  IABS R15, R15 ;  /* 0x0000000f000f7213 */ /* 0x000fc40000000000 */
[----:B------:R-:W-:Y:S02]  /*65a0*/  FSEL R91, R91, -INF , !P1 ;  /* 0xff8000005b5b7808 */ /* 0x000fe40004800000 */
[----:B------:R-:W-:Y:S02]  /*65b0*/  FSEL R6, R6, -INF , !P1 ;  /* 0xff80000006067808 */ /* 0x000fe40004800000 */
[-C--:B------:R-:W-:Y:S02]  /*65c0*/  ISETP.GE.AND P0, PT, R64, R33.reuse, PT ;  /* 0x000000214000720c */ /* 0x080fe40003f06270 */
[----:B------:R-:W-:Y:S02]  /*65d0*/  ISETP.GE.AND P1, PT, R66, R33, PT ;  /* 0x000000214200720c */ /* 0x000fe40003f26270 */
[----:B------:R-:W-:Y:S02]  /*65e0*/  IABS R64, R9 ;  /* 0x0000000900407213 */ /* 0x000fe40000000000 */
[----:B------:R-:W-:-:S02]  /*65f0*/  I2FP.F32.S32 R54, R54 ;  /* 0x0000003600367245 */ /* 0x000fc40000201400 */
[----:B------:R-:W-:Y:S02]  /*6600*/  IABS R66, R11 ;  /* 0x0000000b00427213 */ /* 0x000fe40000000000 */
[----:B------:R-:W-:Y:S01]  /*6610*/  IABS R10, R10 ;  /* 0x0000000a000a7213 */ /* 0x000fe20000000000 */
[C---:B------:R-:W-:Y:S01]  /*6620*/  FFMA.FTZ R54, -R0.reuse, R54, R55 ;  /* 0x0000003600367223 */ /* 0x040fe20000010137 */
[----:B------:R-:W-:Y:S01]  /*6630*/  IABS R20, R20 ;  /* 0x0000001400147213 */ /* 0x000fe20000000000 */
[C---:B------:R-:W-:Y:S01]  /*6640*/  FFMA.FTZ R55, -R0.reuse, R68, R129 ;  /* 0x0000004400377223 */ /* 0x040fe20000010181 */
[----:B------:R-:W-:Y:S02]  /*6650*/  I2FP.F32.S32 R15, R15 ;  /* 0x0000000f000f7245 */ /* 0x000fe40000201400 */
[----:B------:R-:W-:Y:S02]  /*6660*/  IABS R70, R70 ;  /* 0x0000004600467213 */ /* 0x000fe40000000000 */
[----:B------:R-:W-:Y:S01]  /*6670*/  IABS R62, R62 ;  /* 0x0000003e003e7213 */ /* 0x000fe20000000000 */
[----:B------:R-:W-:Y:S01]  /*6680*/  FFMA.FTZ R159, -R0, R15, R159 ;  /* 0x0000000f009f7223 */ /* 0x000fe2000001019f */
[----:B------:R-:W-:-:S02]  /*6690*/  I2FP.F32.S32 R64, R64 ;  /* 0x0000004000407245 */ /* 0x000fc40000201400 */
[----:B------:R-:W-:Y:S02]  /*66a0*/  IABS R60, R60 ;  /* 0x0000003c003c7213 */ /* 0x000fe40000000000 */
[----:B------:R-:W-:Y:S01]  /*66b0*/  I2FP.F32.S32 R66, R66 ;  /* 0x0000004200427245 */ /* 0x000fe20000201400 */
[C---:B------:R-:W-:Y:S01]  /*66c0*/  FFMA.FTZ R15, -R0.reuse, R64, R133 ;  /* 0x00000040000f7223 */ /* 0x040fe20000010185 */
[----:B------:R-:W-:Y:S02]  /*66d0*/  I2FP.F32.S32 R10, R10 ;  /* 0x0000000a000a7245 */ /* 0x000fe40000201400 */
[----:B------:R-:W-:Y:S01]  /*66e0*/  I2FP.F32.S32 R20, R20 ;  /* 0x0000001400147245 */ /* 0x000fe20000201400 */
[C---:B------:R-:W-:Y:S01]  /*66f0*/  FFMA.FTZ R49, -R0.reuse, R66, R49 ;  /* 0x0000004200317223 */ /* 0x040fe20000010131 */
[----:B------:R-:W-:Y:S01]  /*6700*/  I2FP.F32.S32 R70, R70 ;  /* 0x0000004600467245 */ /* 0x000fe20000201400 */
[C---:B------:R-:W-:Y:S01]  /*6710*/  FFMA.FTZ R11, -R0.reuse, R10, R137 ;  /* 0x0000000a000b7223 */ /* 0x040fe20000010189 */
[----:B------:R-:W-:Y:S01]  /*6720*/  I2FP.F32.S32 R62, R62 ;  /* 0x0000003e003e7245 */ /* 0x000fe20000201400 */
[C---:B------:R-:W-:Y:S01]  /*6730*/  FFMA.FTZ R191, -R0.reuse, R20, R29 ;  /* 0x0000001400bf7223 */ /* 0x040fe2000001011d */
[----:B------:R-:W-:Y:S01]  /*6740*/  I2FP.F32.S32 R60, R60 ;  /* 0x0000003c003c7245 */ /* 0x000fe20000201400 */
[----:B------:R-:W-:Y:S01]  /*6750*/  FFMA.FTZ R167, -R0, R70, R13 ;  /* 0x0000004600a77223 */ /* 0x000fe2000001010d */
[----:B------:R-:W-:Y:S01]  /*6760*/  FSEL R10, R125, -INF , !P5 ;  /* 0xff8000007d0a7808 */ /* 0x000fe20006800000 */
[----:B------:R-:W-:Y:S01]  /*6770*/  VIADD R20, R8, 0x61 ;  /* 0x0000006108147836 */ /* 0x000fe20000000000 */
[----:B------:R-:W-:Y:S01]  /*6780*/  FSEL R55, R55, -INF , !P5 ;  /* 0xff80000037377808 */ /* 0x000fe20006800000 */
[----:B------:R-:W-:Y:S01]  /*6790*/  FFMA.FTZ R13, -R0, R62, R51 ;  /* 0x0000003e000d7223 */ /* 0x000fe20000010133 */
[----:B------:R-:W-:Y:S01]  /*67a0*/  ISETP.GE.AND P5, PT, R52, R33, PT ;  /* 0x000000213400720c */ /* 0x000fe20003fa6270 */
[----:B------:R-:W-:-:S02]  /*67b0*/  IMAD.IADD R9, R95, 0x1, -R52 ;  /* 0x000000015f097824 */ /* 0x000fc400078e0a34 */
[----:B------:R-:W-:Y:S01]  /*67c0*/  FFMA.FTZ R60, -R0, R60, R53 ;  /* 0x0000003c003c7223 */ /* 0x000fe20000010135 */
[----:B------:R-:W-:Y:S01]  /*67d0*/  FSEL R51, R131, -INF , !P3 ;  /* 0xff80000083337808 */ /* 0x000fe20005800000 */
[----:B------:R-:W-:Y:S01]  /*67e0*/  IMAD.IADD R52, R95, 0x1, -R48 ;  /* 0x000000015f347824 */ /* 0x000fe200078e0a30 */
[----:B------:R-:W-:Y:S01]  /*67f0*/  FSEL R15, R15, -INF , !P3 ;  /* 0xff8000000f0f7808 */ /* 0x000fe20005800000 */
[----:B------:R-:W-:Y:S01]  /*6800*/  IMAD.IADD R169, R4, 0x1, -R20 ;  /* 0x0000000104a97824 */ /* 0x000fe200078e0a14 */
[----:B------:R-:W-:Y:S02]  /*6810*/  FSEL R89, R89, -INF , !P4 ;  /* 0xff80000059597808 */ /* 0x000fe40006000000 */
[----:B------:R-:W-:Y:S02]  /*6820*/  FSEL R53, R49, -INF , !P4 ;  /* 0xff80000031357808 */ /* 0x000fe40006000000 */
[-C--:B------:R-:W-:Y:S01]  /*6830*/  ISETP.GE.AND P3, PT, R48, R33.reuse, PT ;  /* 0x000000213000720c */ /* 0x080fe20003f66270 */
[C---:B------:R-:W-:Y:S01]  /*6840*/  IMAD.IADD R48, R95.reuse, 0x1, -R56 ;  /* 0x000000015f307824 */ /* 0x040fe200078e0a38 */
[----:B------:R-:W-:Y:S01]  /*6850*/  FSEL R47, R54, -INF , !P0 ;  /* 0xff800000362f7808 */ /* 0x000fe20004000000 */
[C---:B------:R-:W-:Y:S01]  /*6860*/  IMAD.IADD R54, R95.reuse, 0x1, -R50 ;  /* 0x000000015f367824 */ /* 0x040fe200078e0a32 */
[----:B------:R-:W-:Y:S01]  /*6870*/  ISETP.GE.AND P4, PT, R50, R33, PT ;  /* 0x000000213200720c */ /* 0x000fe20003f86270 */
[----:B------:R-:W-:Y:S01]  /*6880*/  IMAD.IADD R50, R95, 0x1, -R58 ;  /* 0x000000015f327824 */ /* 0x000fe200078e0a3a */
[----:B------:R-:W-:-:S02]  /*6890*/  IABS R9, R9 ;  /* 0x0000000900097213 */ /* 0x000fc40000000000 */
[----:B------:R-:W-:Y:S02]  /*68a0*/  IABS R52, R52 ;  /* 0x0000003400347213 */ /* 0x000fe40000000000 */
[----:B------:R-:W-:Y:S02]  /*68b0*/  IABS R54, R54 ;  /* 0x0000003600367213 */ /* 0x000fe40000000000 */
[----:B------:R-:W-:Y:S02]  /*68c0*/  IABS R48, R48 ;  /* 0x0000003000307213 */ /* 0x000fe40000000000 */
[----:B------:R-:W-:Y:S02]  /*68d0*/  IABS R169, R169 ;  /* 0x000000a900a97213 */ /* 0x000fe40000000000 */
[----:B------:R-:W-:Y:S02]  /*68e0*/  IABS R50, R50 ;  /* 0x0000003200327213 */ /* 0x000fe40000000000 */
[----:B------:R-:W-:-:S02]  /*68f0*/  I2FP.F32.S32 R9, R9 ;  /* 0x0000000900097245 */ /* 0x000fc40000201400 */
[----:B------:R-:W-:Y:S02]  /*6900*/  I2FP.F32.S32 R52, R52 ;  /* 0x0000003400347245 */ /* 0x000fe40000201400 */
[----:B------:R-:W-:Y:S02]  /*6910*/  I2FP.F32.S32 R54, R54 ;  /* 0x0000003600367245 */ /* 0x000fe40000201400 */
[----:B------:R-:W-:Y:S01]  /*6920*/  I2FP.F32.S32 R48, R48 ;  /* 0x0000003000307245 */ /* 0x000fe20000201400 */
[C---:B------:R-:W-:Y:S01]  /*6930*/  FFMA.FTZ R9, -R0.reuse, R9, R139 ;  /* 0x0000000900097223 */ /* 0x040fe2000001018b */
[----:B------:R-:W-:Y:S02]  /*6940*/  I2FP.F32.S32 R169, R169 ;  /* 0x000000a900a97245 */ /* 0x000fe40000201400 */
[----:B------:R-:W-:Y:S01]  /*6950*/  I2FP.F32.S32 R50, R50 ;  /* 0x0000003200327245 */ /* 0x000fe20000201400 */
[C---:B------:R-:W-:Y:S01]  /*6960*/  FFMA.FTZ R25, -R0.reuse, R52, R99 ;  /* 0x0000003400197223 */ /* 0x040fe20000010163 */
[----:B------:R-:W-:Y:S01]  /*6970*/  FSEL R11, R11, -INF , !P0 ;  /* 0xff8000000b0b7808 */ /* 0x000fe20004000000 */
[C---:B------:R-:W-:Y:S01]  /*6980*/  FFMA.FTZ R27, -R0.reuse, R54, R41 ;  /* 0x00000036001b7223 */ /* 0x040fe20000010129 */
[C---:B------:R-:W-:Y:S01]  /*6990*/  FFMA.FTZ R145, -R0.reuse, R48, R145 ;  /* 0x0000003000917223 */ /* 0x040fe20000010191 */
[----:B------:R-:W-:Y:S01]  /*69a0*/  FFMA.FTZ R169, -R0, R169, R23 ;  /* 0x000000a900a97223 */ /* 0x000fe20000010117 */
[----:B------:R-:W-:Y:S01]  /*69b0*/  FSEL R49, R60, -INF , !P1 ;  /* 0xff8000003c317808 */ /* 0x000fe20004800000 */
[----:B------:R-:W-:Y:S01]  /*69c0*/  FFMA.FTZ R41, -R0, R50, R43 ;  /* 0x0000003200297223 */ /* 0x000fe2000001012b */
[----:B------:R-:W-:Y:S01]  /*69d0*/  FSEL R13, R13, -INF , !P1 ;  /* 0xff8000000d0d7808 */ /* 0x000fe20004800000 */
[C---:B------:R-:W-:Y:S01]  /*69e0*/  IMAD.IADD R48, R95.reuse, 0x1, -R40 ;  /* 0x000000015f307824 */ /* 0x040fe200078e0a28 */
[-C--:B------:R-:W-:Y:S01]  /*69f0*/  ISETP.GE.AND P0, PT, R56, R33.reuse, PT ;  /* 0x000000213800720c */ /* 0x080fe20003f06270 */
[----:B------:R-:W-:Y:S01]  /*6a00*/  IMAD.IADD R50, R95, 0x1, -R42 ;  /* 0x000000015f327824 */ /* 0x000fe200078e0a2a */
[----:B------:R-:W-:-:S02]  /*6a10*/  ISETP.GE.AND P1, PT, R58, R33, PT ;  /* 0x000000213a00720c */ /* 0x000fc40003f26270 */
[----:B------:R-:W-:Y:S02]  /*6a20*/  FSEL R23, R135, -INF , !P5 ;  /* 0xff80000087177808 */ /* 0x000fe40006800000 */
[----:B------:R-:W-:Y:S02]  /*6a30*/  FSEL R9, R9, -INF , !P5 ;  /* 0xff80000009097808 */ /* 0x000fe40006800000 */
[-C--:B------:R-:W-:Y:S01]  /*6a40*/  ISETP.GE.AND P5, PT, R42, R33.reuse, PT ;  /* 0x000000212a00720c */ /* 0x080fe20003fa6270 */
[----:B------:R-:W-:Y:S01]  /*6a50*/  IMAD.IADD R42, R95, 0x1, -R38 ;  /* 0x000000015f2a7824 */ /* 0x000fe200078e0a26 */
[----:B------:R-:W-:Y:S02]  /*6a60*/  FSEL R31, R31, -INF , !P3 ;  /* 0xff8000001f1f7808 */ /* 0x000fe40005800000 */
[----:B------:R-:W-:Y:S02]  /*6a70*/  FSEL R25, R25, -INF , !P3 ;  /* 0xff80000019197808 */ /* 0x000fe40005800000 */
[----:B------:R-:W-:Y:S01]  /*6a80*/  ISETP.GE.AND P3, PT, R38, R33, PT ;  /* 0x000000212600720c */ /* 0x000fe20003f66270 */
[----:B------:R-:W-:Y:S01]  /*6a90*/  IMAD.IADD R38, R95, 0x1, -R44 ;  /* 0x000000015f267824 */ /* 0x000fe200078e0a2c */
[----:B------:R-:W-:-:S02]  /*6aa0*/  FSEL R43, R141, -INF , !P4 ;  /* 0xff8000008d2b7808 */ /* 0x000fc40006000000 */
[----:B------:R-:W-:Y:S02]  /*6ab0*/  FSEL R27, R27, -INF , !P4 ;  /* 0xff8000001b1b7808 */ /* 0x000fe40006000000 */
[----:B------:R-:W-:Y:S02]  /*6ac0*/  FSEL R45, R45, -INF , !P0 ;  /* 0xff8000002d2d7808 */ /* 0x000fe40004000000 */
[----:B------:R-:W-:Y:S02]  /*6ad0*/  FSEL R247, R145, -INF , !P0 ;  /* 0xff80000091f77808 */ /* 0x000fe40004000000 */
[----:B------:R-:W-:Y:S01]  /*6ae0*/  ISETP.GE.AND P4, PT, R40, R33, PT ;  /* 0x000000212800720c */ /* 0x000fe20003f86270 */
[----:B------:R-:W-:Y:S01]  /*6af0*/  IMAD.IADD R40, R95, 0x1, -R46 ;  /* 0x000000015f287824 */ /* 0x000fe200078e0a2e */
[----:B------:R-:W-:Y:S02]  /*6b00*/  FSEL R29, R143, -INF , !P1 ;  /* 0xff8000008f1d7808 */ /* 0x000fe40004800000 */
[----:B------:R-:W-:-:S02]  /*6b10*/  FSEL R41, R41, -INF , !P1 ;  /* 0xff80000029297808 */ /* 0x000fc40004800000 */
[-C--:B------:R-:W-:Y:S02]  /*6b20*/  ISETP.GE.AND P0, PT, R44, R33.reuse, PT ;  /* 0x000000212c00720c */ /* 0x080fe40003f06270 */
[----:B------:R-:W-:Y:S02]  /*6b30*/  ISETP.GE.AND P1, PT, R46, R33, PT ;  /* 0x000000212e00720c */ /* 0x000fe40003f26270 */
[----:B------:R-:W-:Y:S02]  /*6b40*/  IABS R44, R48 ;  /* 0x00000030002c7213 */ /* 0x000fe40000000000 */
[----:B------:R-:W-:Y:S02]  /*6b50*/  IABS R46, R50 ;  /* 0x00000032002e7213 */ /* 0x000fe40000000000 */
[----:B------:R-:W-:Y:S02]  /*6b60*/  IABS R42, R42 ;  /* 0x0000002a002a7213 */ /* 0x000fe40000000000 */
[----:B------:R-:W-:-:S02]  /*6b70*/  IABS R38, R38 ;  /* 0x0000002600267213 */ /* 0x000fc40000000000 */
[----:B------:R-:W-:Y:S02]  /*6b80*/  I2FP.F32.S32 R44, R44 ;  /* 0x0000002c002c7245 */ /* 0x000fe40000201400 */
[----:B------:R-:W-:Y:S02]  /*6b90*/  IABS R40, R40 ;  /* 0x0000002800287213 */ /* 0x000fe40000000000 */
[----:B------:R-:W-:Y:S02]  /*6ba0*/  I2FP.F32.S32 R46, R46 ;  /* 0x0000002e002e7245 */ /* 0x000fe40000201400 */
[----:B------:R-:W-:Y:S02]  /*6bb0*/  I2FP.F32.S32 R42, R42 ;  /* 0x0000002a002a7245 */ /* 0x000fe40000201400 */
[----:B------:R-:W-:Y:S01]  /*6bc0*/  I2FP.F32.S32 R38, R38 ;  /* 0x0000002600267245 */ /* 0x000fe20000201400 */
[C---:B------:R-:W-:Y:S01]  /*6bd0*/  FFMA.FTZ R59, -R0.reuse, R44, R59 ;  /* 0x0000002c003b7223 */ /* 0x040fe2000001013b */
[----:B------:R-:W-:Y:S01]  /*6be0*/  I2FP.F32.S32 R40, R40 ;  /* 0x0000002800287245 */ /* 0x000fe20000201400 */
[C---:B------:R-:W-:Y:S01]  /*6bf0*/  FFMA.FTZ R57, -R0.reuse, R46, R57 ;  /* 0x0000002e00397223 */ /* 0x040fe20000010139 */
[C---:B------:R-:W-:Y:S01]  /*6c00*/  FFMA.FTZ R151, -R0.reuse, R42, R151 ;  /* 0x0000002a00977223 */ /* 0x040fe20000010197 */
[C---:B------:R-:W-:Y:S01]  /*6c10*/  FFMA.FTZ R199, -R0.reuse, R38, R39 ;  /* 0x0000002600c77223 */ /* 0x040fe20000010127 */
[----:B------:R-:W-:Y:S01]  /*6c20*/  FSEL R245, R245, -INF , !P4 ;  /* 0xff800000f5f57808 */ /* 0x000fe20006000000 */
[----:B------:R-:W-:Y:S01]  /*6c30*/  FFMA.FTZ R153, -R0, R40, R153 ;  /* 0x0000002800997223 */ /* 0x000fe20000010199 */
[----:B------:R-:W-:Y:S01]  /*6c40*/  FSEL R207, R59, -INF , !P4 ;  /* 0xff8000003bcf7808 */ /* 0x000fe20006000000 */
[----:B------:R-:W-:Y:S01]  /*6c50*/  IMAD.IADD R38, R95, 0x1, -R24 ;  /* 0x000000015f267824 */ /* 0x000fe200078e0a18 */
[----:B------:R-:W-:Y:S01]  /*6c60*/  FSEL R39, R147, -INF , !P5 ;  /* 0xff80000093277808 */ /* 0x000fe20006800000 */
[----:B------:R-:W-:Y:S01]  /*6c70*/  IMAD.IADD R40, R95, 0x1, -R26 ;  /* 0x000000015f287824 */ /* 0x000fe200078e0a1a */
[----:B------:R-:W-:-:S02]  /*6c80*/  FSEL R215, R57, -INF , !P5 ;  /* 0xff80000039d77808 */ /* 0x000fc40006800000 */
[-C--:B------:R-:W-:Y:S01]  /*6c90*/  ISETP.GE.AND P4, PT, R24, R33.reuse, PT ;  /* 0x000000211800720c */ /* 0x080fe20003f86270 */
[C---:B------:R-:W-:Y:S01]  /*6ca0*/  IMAD.IADD R24, R95.reuse, 0x1, -R30 ;  /* 0x000000015f187824 */ /* 0x040fe200078e0a1e */
        /* <DEDUP_REMOVED lines=8> */
[-C--:B------:R-:W-:Y:S02]  /*6d30*/  ISETP.GE.AND P0, PT, R28, R33.reuse, PT ;  /* 0x000000211c00720c */ /* 0x080fe40003f06270 */
[----:B------:R-:W-:Y:S02]  /*6d40*/  FSEL R225, R225, -INF , !P1 ;  /* 0xff800000e1e17808 */ /* 0x000fe40004800000 */
[----:B------:R-:W-:Y:S02]  /*6d50*/  FSEL R155, R153, -INF , !P1 ;  /* 0xff800000999b7808 */ /* 0x000fe40004800000 */
[----:B------:R-:W-:Y:S02]  /*6d60*/  IABS R28, R38 ;  /* 0x00000026001c7213 */ /* 0x000fe40000000000 */
[----:B------:R-:W-:-:S02]  /*6d70*/  ISETP.GE.AND P1, PT, R30, R33, PT ;  /* 0x000000211e00720c */ /* 0x000fc40003f26270 */
[----:B------:R-:W-:Y:S02]  /*6d80*/  IABS R30, R40 ;  /* 0x00000028001e7213 */ /* 0x000fe40000000000 */
[----:B------:R-:W-:Y:S02]  /*6d90*/  IABS R24, R24 ;  /* 0x0000001800187213 */ /* 0x000fe40000000000 */
[----:B------:R-:W-:Y:S02]  /*6da0*/  IABS R26, R26 ;  /* 0x0000001a001a7213 */ /* 0x000fe40000000000 */
[----:B------:R-:W-:Y:S02]  /*6db0*/  I2FP.F32.S32 R28, R28 ;  /* 0x0000001c001c7245 */ /* 0x000fe40000201400 */
[----:B------:R-:W-:Y:S02]  /*6dc0*/  I2FP.F32.S32 R30, R30 ;  /* 0x0000001e001e7245 */ /* 0x000fe40000201400 */
[----:B------:R-:W-:-:S02]  /*6dd0*/  I2FP.F32.S32 R24, R24 ;  /* 0x0000001800187245 */ /* 0x000fc40000201400 */
[----:B------:R-:W-:Y:S01]  /*6de0*/  I2FP.F32.S32 R26, R26 ;  /* 0x0000001a001a7245 */ /* 0x000fe20000201400 */
[C---:B------:R-:W-:Y:S01]  /*6df0*/  FFMA.FTZ R21, -R0.reuse, R28, R21 ;  /* 0x0000001c00157223 */ /* 0x040fe20000010115 */
[----:B------:R-:W-:Y:S01]  /*6e00*/  IABS R22, R22 ;  /* 0x0000001600167213 */ /* 0x000fe20000000000 */
[C---:B------:R-:W-:Y:S01]  /*6e10*/  FFMA.FTZ R105, -R0.reuse, R30, R105 ;  /* 0x0000001e00697223 */ /* 0x040fe20000010169 */
[C---:B------:R-:W-:Y:S01]  /*6e20*/  FFMA.FTZ R17, -R0.reuse, R24, R17 ;  /* 0x0000001800117223 */ /* 0x040fe20000010111 */
[----:B------:R-:W-:Y:S01]  /*6e30*/  FFMA.FTZ R157, -R0, R26, R157 ;  /* 0x0000001a009d7223 */ /* 0x000fe2000001019d */
[----:B------:R-:W-:Y:S02]  /*6e40*/  I2FP.F32.S32 R22, R22 ;  /* 0x0000001600167245 */ /* 0x000fe40000201400 */
[----:B------:R-:W-:Y:S02]  /*6e50*/  FSEL R201, R107, -INF , !P4 ;  /* 0xff8000006bc97808 */ /* 0x000fe40006000000 */
[----:B------:R-:W-:Y:S01]  /*6e60*/  FSEL R197, R21, -INF , !P4 ;  /* 0xff80000015c57808 */ /* 0x000fe20006000000 */
[C---:B------:R-:W-:Y:S01]  /*6e70*/  IMAD.IADD R21, R95.reuse, 0x1, -R14 ;  /* 0x000000015f157824 */ /* 0x040fe200078e0a0e */
[----:B------:R-:W-:Y:S01]  /*6e80*/  ISETP.GE.AND P4, PT, R14, R33, PT ;  /* 0x000000210e00720c */ /* 0x000fe20003f86270 */
[----:B------:R-:W-:Y:S01]  /*6e90*/  IMAD.IADD R14, R95, 0x1, -R20 ;  /* 0x000000015f0e7824 */ /* 0x000fe200078e0a14 */
[----:B------:R-:W-:Y:S01]  /*6ea0*/  FSEL R173, R121, -INF , !P5 ;  /* 0xff80000079ad7808 */ /* 0x000fe20006800000 */
[----:B------:R-:W-:Y:S01]  /*6eb0*/  FFMA.FTZ R93, -R0, R22, R93 ;  /* 0x00000016005d7223 */ /* 0x000fe2000001015d */
[----:B------:R-:W-:-:S02]  /*6ec0*/  FSEL R183, R105, -INF , !P5 ;  /* 0xff80000069b77808 */ /* 0x000fc40006800000 */
[----:B------:R-:W-:Y:S01]  /*6ed0*/  FSEL R185, R17, -INF , !P1 ;  /* 0xff80000011b97808 */ /* 0x000fe20004800000 */
[C---:B------:R-:W-:Y:S01]  /*6ee0*/  IMAD.IADD R17, R95.reuse, 0x1, -R16 ;  /* 0x000000015f117824 */ /* 0x040fe200078e0a10 */
[-C--:B------:R-:W-:Y:S01]  /*6ef0*/  ISETP.GE.AND P5, PT, R16, R33.reuse, PT ;  /* 0x000000211000720c */ /* 0x080fe20003fa6270 */
[----:B------:R-:W-:Y:S01]  /*6f00*/  IMAD.IADD R16, R95, 0x1, -R12 ;  /* 0x000000015f107824 */ /* 0x000fe200078e0a0c */
[----:B------:R-:W-:Y:S02]  /*6f10*/  FSEL R175, R175, -INF , !P3 ;  /* 0xff800000afaf7808 */ /* 0x000fe40005800000 */
[----:B------:R-:W-:Y:S02]  /*6f20*/  FSEL R187, R157, -INF , !P3 ;  /* 0xff8000009dbb7808 */ /* 0x000fe40005800000 */
[----:B------:R-:W-:Y:S01]  /*6f30*/  ISETP.GE.AND P3, PT, R12, R33, PT ;  /* 0x000000210c00720c */ /* 0x000fe20003f66270 */
[----:B------:R-:W-:Y:S01]  /*6f40*/  IMAD.IADD R12, R95, 0x1, -R18 ;  /* 0x000000015f0c7824 */ /* 0x000fe200078e0a12 */
[----:B------:R-:W-:-:S02]  /*6f50*/  IABS R14, R14 ;  /* 0x0000000e000e7213 */ /* 0x000fc40000000000 */
[----:B------:R-:W-:Y:S02]  /*6f60*/  FSEL R193, R193, -INF , !P0 ;  /* 0xff800000c1c17808 */ /* 0x000fe40004000000 */
[----:B------:R-:W-:Y:S02]  /*6f70*/  FSEL R181, R93, -INF , !P0 ;  /* 0xff8000005db57808 */ /* 0x000fe40004000000 */
[----:B------:R-:W-:Y:S02]  /*6f80*/  ISETP.GE.AND P0, PT, R18, R33, PT ;  /* 0x000000211200720c */ /* 0x000fe40003f06270 */
[----:B------:R-:W-:Y:S02]  /*6f90*/  IABS R17, R17 ;  /* 0x0000001100117213 */ /* 0x000fe40000000000 */
[----:B------:R-:W-:Y:S02]  /*6fa0*/  IABS R18, R21 ;  /* 0x0000001500127213 */ /* 0x000fe40000000000 */
[----:B------:R-:W-:-:S02]  /*6fb0*/  IABS R16, R16 ;  /* 0x0000001000107213 */ /* 0x000fc40000000000 */
[----:B------:R-:W-:Y:S02]  /*6fc0*/  IABS R12, R12 ;  /* 0x0000000c000c7213 */ /* 0x000fe40000000000 */
[----:B------:R-:W-:Y:S02]  /*6fd0*/  I2FP.F32.S32 R14, R14 ;  /* 0x0000000e000e7245 */ /* 0x000fe40000201400 */
[----:B------:R-:W-:Y:S02]  /*6fe0*/  I2FP.F32.S32 R17, R17 ;  /* 0x0000001100117245 */ /* 0x000fe40000201400 */
[----:B------:R-:W-:Y:S02]  /*6ff0*/  I2FP.F32.S32 R18, R18 ;  /* 0x0000001200127245 */ /* 0x000fe40000201400 */
[----:B------:R-:W-:Y:S02]  /*7000*/  I2FP.F32.S32 R16, R16 ;  /* 0x0000001000107245 */ /* 0x000fe40000201400 */
[----:B------:R-:W-:Y:S01]  /*7010*/  I2FP.F32.S32 R12, R12 ;  /* 0x0000000c000c7245 */ /* 0x000fe20000201400 */
[----:B------:R-:W-:Y:S01]  /*7020*/  FFMA.FTZ R85, -R0, R14, R85 ;  /* 0x0000000e00557223 */ /* 0x000fe20000010155 */
[----:B------:R-:W-:-:S02]  /*7030*/  VIADD R14, R8, 0x71 ;  /* 0x00000071080e7836 */ /* 0x000fc40000000000 */
[C---:B------:R-:W-:Y:S01]  /*7040*/  FFMA.FTZ R19, -R0.reuse, R17, R19 ;  /* 0x0000001100137223 */ /* 0x040fe20000010113 */
[C---:B------:R-:W-:Y:S01]  /*7050*/  FFMA.FTZ R5, -R0.reuse, R18, R5 ;  /* 0x0000001200057223 */ /* 0x040fe20000010105 */
[C---:B------:R-:W-:Y:S01]  /*7060*/  FFMA.FTZ R65, -R0.reuse, R16, R65 ;  /* 0x0000001000417223 */ /* 0x040fe20000010141 */
[----:B------:R-:W-:Y:S01]  /*7070*/  FFMA.FTZ R81, -R0, R12, R81 ;  /* 0x0000000c00517223 */ /* 0x000fe20000010151 */
[C---:B------:R-:W-:Y:S01]  /*7080*/  VIADD R18, R8.reuse, 0x69 ;  /* 0x0000006908127836 */ /* 0x040fe20000000000 */
[----:B------:R-:W-:Y:S01]  /*7090*/  FSEL R195, R159, -INF , !P1 ;  /* 0xff8000009fc37808 */ /* 0x000fe20004800000 */
[C---:B------:R-:W-:Y:S02]  /*70a0*/  VIADD R16, R8.reuse, 0x70 ;  /* 0x0000007008107836 */ /* 0x040fe40000000000 */
[----:B------:R-:W-:Y:S01]  /*70b0*/  VIADD R12, R8, 0x78 ;  /* 0x00000078080c7836 */ /* 0x000fe20000000000 */
[----:B------:R-:W-:Y:S01]  /*70c0*/  ISETP.GE.AND P1, PT, R20, R33, PT ;  /* 0x000000211400720c */ /* 0x000fe20003f26270 */
[----:B------:R-:W-:-:S02]  /*70d0*/  VIADD R8, R8, 0x79 ;  /* 0x0000007908087836 */ /* 0x000fc40000000000 */
[C---:B------:R-:W-:Y:S01]  /*70e0*/  IMAD.IADD R21, R4.reuse, 0x1, -R14 ;  /* 0x0000000104157824 */ /* 0x040fe200078e0a0e */
[----:B------:R-:W-:Y:S01]  /*70f0*/  FSEL R179, R19, -INF , !P5 ;  /* 0xff80000013b37808 */ /* 0x000fe20006800000 */
[C---:B------:R-:W-:Y:S01]  /*7100*/  IMAD.IADD R19, R4.reuse, 0x1, -R18 ;  /* 0x0000000104137824 */ /* 0x040fe200078e0a12 */
[----:B------:R-:W-:Y:S01]  /*7110*/  FSEL R177, R5, -INF , !P4 ;  /* 0xff80000005b17808 */ /* 0x000fe20006000000 */
[C---:B------:R-:W-:Y:S01]  /*7120*/  IMAD.IADD R17, R4.reuse, 0x1, -R16 ;  /* 0x0000000104117824 */ /* 0x040fe200078e0a10 */
[----:B------:R-:W-:Y:S01]  /*7130*/  FSEL R169, R169, -INF , !P1 ;  /* 0xff800000a9a97808 */ /* 0x000fe20004800000 */
[C---:B------:R-:W-:Y:S01]  /*7140*/  IMAD.IADD R5, R4.reuse, 0x1, -R12 ;  /* 0x0000000104057824 */ /* 0x040fe200078e0a0c */
[----:B------:R-:W-:Y:S01]  /*7150*/  FSEL R161, R85, -INF , !P1 ;  /* 0xff80000055a17808 */ /* 0x000fe20004800000 */
[----:B------:R-:W-:Y:S01]  /*7160*/  IMAD.IADD R20, R4, 0x1, -R8 ;  /* 0x0000000104147824 */ /* 0x000fe200078e0a08 */
[----:B------:R-:W-:Y:S01]  /*7170*/  IABS R4, R21 ;  /* 0x0000001500047213 */ /* 0x000fe20000000000 */
[----:B------:R-:W-:Y:S01]  /*7180*/  IMAD.IADD R21, R95, 0x1, -R12 ;  /* 0x000000015f157824 */ /* 0x000fe200078e0a0c */
[----:B------:R-:W-:-:S02]  /*7190*/  ISETP.GE.AND P1, PT, R12, R33, PT ;  /* 0x000000210c00720c */ /* 0x000fc40003f26270 */
        /* <DEDUP_REMOVED lines=15> */
[----:B------:R-:W-:Y:S02]  /*7290*/  FSEL R191, R191, -INF , !P5 ;  /* 0xff800000bfbf7808 */ /* 0x000fe40006800000 */
[----:B------:R-:W-:Y:S02]  /*72a0*/  FSEL R189, R189, -INF , !P4 ;  /* 0xff800000bdbd7808 */ /* 0x000fe40006000000 */
[----:B------:R-:W-:-:S02]  /*72b0*/  FMNMX3.FTZ R26, R12, R173, R201, !PT ;  /* 0x000000ad0c1a7276 */ /* 0x000fc400078100c9 */
[-C--:B------:R-:W-:Y:S01]  /*72c0*/  ISETP.GE.AND P5, PT, R18, R33.reuse, PT ;  /* 0x000000211200720c */ /* 0x080fe20003fa6270 */
[C---:B------:R-:W-:Y:S01]  /*72d0*/  IMAD.IADD R18, R95.reuse, 0x1, -R18 ;  /* 0x000000015f127824 */ /* 0x040fe200078e0a12 */
[----:B------:R-:W-:Y:S01]  /*72e0*/  ISETP.GE.AND P4, PT, R16, R33, PT ;  /* 0x000000211000720c */ /* 0x000fe20003f86270 */
[----:B------:R-:W-:Y:S01]  /*72f0*/  IMAD.IADD R16, R95, 0x1, -R16 ;  /* 0x000000015f107824 */ /* 0x000fe200078e0a10 */
[----:B------:R-:W-:Y:S02]  /*7300*/  FMNMX3.FTZ R24, R24, R155, R199, !PT ;  /* 0x0000009b18187276 */ /* 0x000fe400078100c7 */
[----:B------:R-:W-:Y:S02]  /*7310*/  IABS R19, R19 ;  /* 0x0000001300137213 */ /* 0x000fe40000000000 */
[----:B------:R-:W-:Y:S02]  /*7320*/  IABS R17, R17 ;  /* 0x0000001100117213 */ /* 0x000fe40000000000 */
[----:B------:R-:W-:-:S02]  /*7330*/  FSEL R171, R171, -INF , !P3 ;  /* 0xff800000abab7808 */ /* 0x000fc40005800000 */
[----:B------:R-:W-:Y:S02]  /*7340*/  FSEL R163, R65, -INF , !P3 ;  /* 0xff80000041a37808 */ /* 0x000fe40005800000 */
[----:B------:R-:W-:Y:S02]  /*7350*/  FMNMX3.FTZ R26, R26, R175, R195, !PT ;  /* 0x000000af1a1a7276 */ /* 0x000fe400078100c3 */
[----:B------:R-:W-:Y:S01]  /*7360*/  ISETP.GE.AND P3, PT, R14, R33, PT ;  /* 0x000000210e00720c */ /* 0x000fe20003f66270 */
[----:B------:R-:W-:Y:S01]  /*7370*/  IMAD.IADD R14, R95, 0x1, -R14 ;  /* 0x000000015f0e7824 */ /* 0x000fe200078e0a0e */
[----:B------:R-:W-:Y:S02]  /*7380*/  FMNMX3.FTZ R24, R24, R183, R197, !PT ;  /* 0x000000b718187276 */ /* 0x000fe400078100c5 */
[----:B------:R-:W-:Y:S02]  /*7390*/  I2FP.F32.S32 R19, R19 ;  /* 0x0000001300137245 */ /* 0x000fe40000201400 */
[----:B------:R-:W-:-:S02]  /*73a0*/  I2FP.F32.S32 R22, R17 ;  /* 0x0000001100167245 */ /* 0x000fc40000201400 */
[----:B------:R-:W-:Y:S02]  /*73b0*/  IABS R5, R5 ;  /* 0x0000000500057213 */ /* 0x000fe40000000000 */
[----:B------:R-:W-:Y:S02]  /*73c0*/  IABS R18, R18 ;  /* 0x0000001200127213 */ /* 0x000fe40000000000 */
[----:B------:R-:W-:Y:S02]  /*73d0*/  IABS R12, R16 ;  /* 0x00000010000c7213 */ /* 0x000fe40000000000 */
[----:B------:R-:W-:Y:S02]  /*73e0*/  FSEL R167, R167, -INF , !P0 ;  /* 0xff800000a7a77808 */ /* 0x000fe40004000000 */
[----:B------:R-:W-:Y:S02]  /*73f0*/  FSEL R159, R81, -INF , !P0 ;  /* 0xff800000519f7808 */ /* 0x000fe40004000000 */
[----:B------:R-:W-:-:S02]  /*7400*/  FMNMX3.FTZ R26, R26, R193, R191, !PT ;  /* 0x000000c11a1a7276 */ /* 0x000fc400078100bf */
[----:B------:R-:W-:Y:S01]  /*7410*/  ISETP.GE.AND P0, PT, R8, R33, PT ;  /* 0x000000210800720c */ /* 0x000fe20003f06270 */
[----:B------:R-:W-:Y:S01]  /*7420*/  IMAD.IADD R8, R95, 0x1, -R8 ;  /* 0x000000015f087824 */ /* 0x000fe200078e0a08 */
[----:B------:R-:W-:Y:S01]  /*7430*/  FMNMX3.FTZ R24, R24, R187, R185, !PT ;  /* 0x000000bb18187276 */ /* 0x000fe200078100b9 */
[C---:B------:R-:W-:Y:S01]  /*7440*/  FFMA.FTZ R7, -R0.reuse, R19, R7 ;  /* 0x0000001300077223 */ /* 0x040fe20000010107 */
[----:B------:R-:W-:Y:S01]  /*7450*/  I2FP.F32.S32 R4, R4 ;  /* 0x0000000400047245 */ /* 0x000fe20000201400 */
[----:B------:R-:W-:Y:S01]  /*7460*/  FFMA.FTZ R22, -R0, R22, R71 ;  /* 0x0000001600167223 */ /* 0x000fe20000010147 */
[----:B------:R-:W-:Y:S02]  /*7470*/  IABS R20, R20 ;  /* 0x0000001400147213 */ /* 0x000fe40000000000 */
[----:B------:R-:W-:Y:S02]  /*7480*/  I2FP.F32.S32 R5, R5 ;  /* 0x0000000500057245 */ /* 0x000fe40000201400 */
[----:B------:R-:W-:-:S02]  /*7490*/  I2FP.F32.S32 R18, R18 ;  /* 0x0000001200127245 */ /* 0x000fc40000201400 */
[----:B------:R-:W-:Y:S02]  /*74a0*/  IABS R14, R14 ;  /* 0x0000000e000e7213 */ /* 0x000fe40000000000 */
[----:B------:R-:W-:Y:S02]  /*74b0*/  IABS R21, R21 ;  /* 0x0000001500157213 */ /* 0x000fe40000000000 */
[----:B------:R-:W-:Y:S02]  /*74c0*/  I2FP.F32.S32 R12, R12 ;  /* 0x0000000c000c7245 */ /* 0x000fe40000201400 */
[----:B------:R-:W-:Y:S02]  /*74d0*/  FMNMX3.FTZ R26, R26, R189, R171, !PT ;  /* 0x000000bd1a1a7276 */ /* 0x000fe400078100ab */
[----:B------:R-:W-:Y:S01]  /*74e0*/  FMNMX3.FTZ R24, R24, R181, R179, !PT ;  /* 0x000000b518187276 */ /* 0x000fe200078100b3 */
[C---:B------:R-:W-:Y:S01]  /*74f0*/  FFMA.FTZ R4, -R0.reuse, R4, R83 ;  /* 0x0000000400047223 */ /* 0x040fe20000010153 */
[----:B------:R-:W-:Y:S01]  /*7500*/  I2FP.F32.S32 R20, R20 ;  /* 0x0000001400147245 */ /* 0x000fe20000201400 */
[C---:B------:R-:W-:Y:S01]  /*7510*/  FFMA.FTZ R5, -R0.reuse, R5, R79 ;  /* 0x0000000500057223 */ /* 0x040fe2000001014f */
[----:B------:R-:W-:Y:S01]  /*7520*/  IABS R8, R8 ;  /* 0x0000000800087213 */ /* 0x000fe20000000000 */
[C---:B------:R-:W-:Y:S01]  /*7530*/  FFMA.FTZ R18, -R0.reuse, R18, R69 ;  /* 0x0000001200127223 */ /* 0x040fe20000010145 */
[----:B------:R-:W-:Y:S01]  /*7540*/  I2FP.F32.S32 R14, R14 ;  /* 0x0000000e000e7245 */ /* 0x000fe20000201400 */
[----:B------:R-:W-:Y:S01]  /*7550*/  FFMA.FTZ R12, -R0, R12, R61 ;  /* 0x0000000c000c7223 */ /* 0x000fe2000001013d */
[----:B------:R-:W-:-:S02]  /*7560*/  I2FP.F32.S32 R16, R21 ;  /* 0x0000001500107245 */ /* 0x000fc40000201400 */
[----:B------:R-:W-:Y:S02]  /*7570*/  FSEL R165, R7, -INF , !P5 ;  /* 0xff80000007a57808 */ /* 0x000fe40006800000 */
[----:B------:R-:W-:Y:S02]  /*7580*/  FSEL R153, R22, -INF , !P4 ;  /* 0xff80000016997808 */ /* 0x000fe40006000000 */
[----:B------:R-:W-:Y:S02]  /*7590*/  FMNMX3.FTZ R26, R26, R169, R167, !PT ;  /* 0x000000a91a1a7276 */ /* 0x000fe400078100a7 */
[----:B------:R-:W-:Y:S01]  /*75a0*/  FMNMX3.FTZ R24, R24, R177, R163, !PT ;  /* 0x000000b118187276 */ /* 0x000fe200078100a3 */
[C---:B------:R-:W-:Y:S01]  /*75b0*/  FFMA.FTZ R20, -R0.reuse, R20, R87 ;  /* 0x0000001400147223 */ /* 0x040fe20000010157 */
[----:B------:R-:W-:Y:S01]  /*75c0*/  I2FP.F32.S32 R8, R8 ;  /* 0x0000000800087245 */ /* 0x000fe20000201400 */
[----:B------:R-:W-:Y:S01]  /*75d0*/  FFMA.FTZ R14, -R0, R14, R63 ;  /* 0x0000000e000e7223 */ /* 0x000fe2000001013f */
[----:B------:R-:W-:Y:S01]  /*75e0*/  FSEL R151, R4, -INF , !P3 ;  /* 0xff80000004977808 */ /* 0x000fe20005800000 */
[----:B------:R-:W-:Y:S01]  /*75f0*/  FFMA.FTZ R16, -R0, R16, R77 ;  /* 0x0000001000107223 */ /* 0x000fe2000001014d */
[----:B------:R-:W-:-:S02]  /*7600*/  FSEL R149, R5, -INF , !P1 ;  /* 0xff80000005957808 */ /* 0x000fc40004800000 */
[----:B------:R-:W-:Y:S02]  /*7610*/  FMNMX3.FTZ R26, R26, R165, R153, !PT ;  /* 0x000000a51a1a7276 */ /* 0x000fe40007810099 */
[----:B------:R-:W-:Y:S02]  /*7620*/  FSEL R157, R18, -INF , !P5 ;  /* 0xff800000129d7808 */ /* 0x000fe40006800000 */
[----:B------:R-:W-:Y:S02]  /*7630*/  FSEL R145, R12, -INF , !P4 ;  /* 0xff8000000c917808 */ /* 0x000fe40006000000 */
[----:B------:R-:W-:Y:S01]  /*7640*/  FMNMX3.FTZ R24, R24, R161, R159, !PT ;  /* 0x000000a118187276 */ /* 0x000fe2000781009f */
[----:B------:R-:W-:Y:S01]  /*7650*/  FFMA.FTZ R8, -R0, R8, R73 ;  /* 0x0000000800087223 */ /* 0x000fe20000010149 */
[----:B------:R-:W-:Y:S02]  /*7660*/  FSEL R147, R20, -INF , !P0 ;  /* 0xff80000014937808 */ /* 0x000fe40004000000 */
[----:B------:R-:W-:-:S02]  /*7670*/  FMNMX3.FTZ R4, R26, R151, R149, !PT ;  /* 0x000000971a047276 */ /* 0x000fc40007810095 */
        /* <DEDUP_REMOVED lines=13> */
[----:B------:R-:W-:Y:S02]  /*7750*/  LOP3.LUT R116, R116, 0x200, R117, 0xf8, !PT ;  /* 0x0000020074747812 */ /* 0x000fe400078ef875 */
[----:B-1----:R-:W-:-:S04]  /*7760*/  FMNMX.FTZ R135, R4, R135, !PT ;  /* 0x0000008704877209 */ /* 0x002fc80007810000 */
[----:B------:R-:W-:Y:S01]  /*7770*/  FSETP.NEU.FTZ.AND P0, PT, R135, -INF , PT ;  /* 0xff8000008700780b */ /* 0x000fe20003f1d000 */
[----:B--2---:R-:W-:Y:S01]  /*7780*/  FMUL.FTZ R136, R67, R135 ;  /* 0x0000008743887220 */ /* 0x004fe20000410000 */
[----:B---3--:R-:W-:-:S04]  /*7790*/  FMNMX.FTZ R134, R5, R134, !PT ;  /* 0x0000008605867209 */ /* 0x008fc80007810000 */
[----:B------:R-:W-:Y:S02]  /*77a0*/  FSEL R136, R136, RZ, P0 ;  /* 0x000000ff88887208 */ /* 0x000fe40000000000 */
[----:B------:R-:W-:Y:S01]  /*77b0*/  FSETP.NEU.FTZ.AND P0, PT, R134, -INF , PT ;  /* 0xff8000008600780b */ /* 0x000fe20003f1d000 */
[----:B------:R-:W-:Y:S01]  /*77c0*/  FMUL.FTZ R66, R67, R134 ;  /* 0x0000008643427220 */ /* 0x000fe20000410000 */
[----:B------:R-:W-:-:S04]  /*77d0*/  IMAD R65, R116, 0x2, R213 ;  /* 0x0000000274417824 */ /* 0x000fc800078e02d5 */
[----:B------:R-:W-:Y:S01]  /*77e0*/  FSEL R66, R66, RZ, P0 ;  /* 0x000000ff42427208 */ /* 0x000fe20000000000 */
[-CC-:B------:R-:W-:Y:S01]  /*77f0*/  FFMA.FTZ R64, R91, R67.reuse, -R136.reuse ;  /* 0x000000435b407223 */ /* 0x180fe20000010888 */
[-CC-:B------:R-:W-:Y:S01]  /*7800*/  FFMA.FTZ R63, R75, R67.reuse, -R136.reuse ;  /* 0x000000434b3f7223 */ /* 0x180fe20000010888 */
[-CC-:B------:R-:W-:Y:S01]  /*7810*/  FFMA.FTZ R60, R10, R67.reuse, -R136.reuse ;  /* 0x000000430a3c7223 */ /* 0x180fe20000010888 */
[-C--:B------:R-:W-:Y:S01]  /*7820*/  FFMA.FTZ R59, R89, R67.reuse, -R136 ;  /* 0x00000043593b7223 */ /* 0x080fe20000010888 */
[-CC-:B------:R-:W-:Y:S01]  /*7830*/  FFMA.FTZ R62, R6, R67.reuse, -R66.reuse ;  /* 0x00000043063e7223 */ /* 0x180fe20000010842 */
[----:B------:R-:W-:Y:S04]  /*7840*/  LDSM.16.MT88.4 R92, [R65+0x10000] ;  /* 0x01000000415c783b */ /* 0x000fe80000004200 */
[----:B------:R-:W1:Y:S01]  /*7850*/  LDSM.16.MT88.4 R4, [R65+0xc000] ;  /* 0x00c000004104783b */ /* 0x000e620000004200 */
[-CC-:B------:R-:W-:Y:S01]  /*7860*/  FFMA.FTZ R61, R37, R67.reuse, -R66.reuse ;  /* 0x00000043253d7223 */ /* 0x180fe20000010842 */
[-CC-:B------:R-:W-:Y:S01]  /*7870*/  FFMA.FTZ R58, R55, R67.reuse, -R66.reuse ;  /* 0x00000043373a7223 */ /* 0x180fe20000010842 */
[-C--:B------:R-:W-:Y:S01]  /*7880*/  FFMA.FTZ R57, R53, R67.reuse, -R66 ;  /* 0x0000004335397223 */ /* 0x080fe20000010842 */
[----:B------:R-:W-:Y:S01]  /*7890*/  MUFU.EX2 R64, R64 ;  /* 0x0000004000407308 */ /* 0x000fe20000000800 */
[-CC-:B------:R-:W-:Y:S01]  /*78a0*/  FFMA.FTZ R56, R51, R67.reuse, -R136.reuse ;  /* 0x0000004333387223 */ /* 0x180fe20000010888 */
[-CC-:B------:R-:W-:Y:S01]  /*78b0*/  FFMA.FTZ R52, R47, R67.reuse, -R136.reuse ;  /* 0x000000432f347223 */ /* 0x180fe20000010888 */
[----:B------:R-:W-:Y:S01]  /*78c0*/  FFMA.FTZ R48, R43, R67, -R136 ;  /* 0x000000432b307223 */ /* 0x000fe20000010888 */
[----:B------:R-:W-:Y:S04]  /*78d0*/  LDSM.16.MT88.4 R140, [R65+0x10800] ;  /* 0x01080000418c783b */ /* 0x000fe80000004200 */
[----:B------:R-:W2:Y:S08]  /*78e0*/  MUFU.EX2 R63, R63 ;  /* 0x0000003f003f7308 */ /* 0x000eb00000000800 */
[----:B------:R-:W-:Y:S08]  /*78f0*/  MUFU.EX2 R60, R60 ;  /* 0x0000003c003c7308 */ /* 0x000ff00000000800 */
[----:B------:R-:W3:Y:S08]  /*7900*/  MUFU.EX2 R59, R59 ;  /* 0x0000003b003b7308 */ /* 0x000ef00000000800 */
[----:B------:R-:W-:Y:S08]  /*7910*/  MUFU.EX2 R62, R62 ;  /* 0x0000003e003e7308 */ /* 0x000ff00000000800 */
[----:B------:R-:W4:Y:S08]  /*7920*/  MUFU.EX2 R61, R61 ;  /* 0x0000003d003d7308 */ /* 0x000f300000000800 */
[----:B------:R-:W-:Y:S08]  /*7930*/  MUFU.EX2 R58, R58 ;  /* 0x0000003a003a7308 */ /* 0x000ff00000000800 */
[----:B------:R-:W5:Y:S01]  /*7940*/  MUFU.EX2 R57, R57 ;  /* 0x0000003900397308 */ /* 0x000f620000000800 */
[----:B------:R-:W-:-:S02]  /*7950*/  VIADD R8, R65, 0xc000 ;  /* 0x0000c00041087836 */ /* 0x000fc40000000000 */
[----:B------:R-:W-:Y:S02]  /*7960*/  VIADD R44, R65, 0xc040 ;  /* 0x0000c040412c7836 */ /* 0x000fe40000000000 */
[----:B------:R-:W-:Y:S01]  /*7970*/  @P2 VIADD R44, R8, 0xffffffc0 ;  /* 0xffffffc0082c2836 */ /* 0x000fe20000000000 */
[----:B--2---:R-:W-:Y:S02]  /*7980*/  F2FP.BF16.F32.PACK_AB R68, R63, R64 ;  /* 0x000000403f44723e */ /* 0x004fe400000010ff */
[----:B---3--:R-:W-:Y:S02]  /*7990*/  F2FP.BF16.F32.PACK_AB R70, R59, R60 ;  /* 0x0000003c3b46723e */ /* 0x008fe400000010ff */
[----:B----4-:R-:W-:Y:S01]  /*79a0*/  F2FP.BF16.F32.PACK_AB R69, R61, R62 ;  /* 0x0000003e3d45723e */ /* 0x010fe200000010ff */
[C---:B------:R-:W-:Y:S01]  /*79b0*/  IMAD.IADD R132, R124.reuse, 0x1, R65 ;  /* 0x000000017c847824 */ /* 0x040fe200078e0241 */
[----:B------:R-:W-:Y:S01]  /*79c0*/  LDSM.16.MT88.4 R108, [R44] ;  /* 0x000000002c6c783b */ /* 0x000fe20000004200 */
[----:B------:R-:W-:-:S03]  /*79d0*/  IMAD.IADD R37, R124, 0x1, R44 ;  /* 0x000000017c257824 */ /* 0x000fc600078e022c */
[----:B------:R-:W2:Y:S01]  /*79e0*/  LDSM.16.MT88.4 R116, [R132+0xc000] ;  /* 0x00c000008474783b */ /* 0x000ea20000004200 */
[----:B-----5:R-:W-:-:S03]  /*79f0*/  F2FP.BF16.F32.PACK_AB R71, R57, R58 ;  /* 0x0000003a3947723e */ /* 0x020fc600000010ff */
[----:B------:R-:W3:Y:S04]  /*7a00*/  LDSM.16.MT88.4 R84, [R132+0x10000] ;  /* 0x010000008454783b */ /* 0x000ee80000004200 */
[----:B------:R-:W4:Y:S01]  /*7a10*/  LDSM.16.MT88.4 R100, [R37] ;  /* 0x000000002564783b */ /* 0x000f220000004200 */
[C---:B-1----:R-:W-:Y:S03]  /*7a20*/  HMMA.16816.F32.BF16 R128, R68.reuse, R4, RZ ;  /* 0x000000044480723c */ /* 0x042fe600000418ff */
[----:B------:R-:W1:Y:S01]  /*7a30*/  LDSM.16.MT88.4 R76, [R44+0x4000] ;  /* 0x004000002c4c783b */ /* 0x000e620000004200 */
[-C--:B------:R-:W-:Y:S01]  /*7a40*/  FFMA.FTZ R55, R49, R67.reuse, -R136 ;  /* 0x0000004331377223 */ /* 0x080fe20000010888 */
[-C--:B------:R-:W-:Y:S01]  /*7a50*/  FFMA.FTZ R50, R11, R67.reuse, -R66 ;  /* 0x000000430b327223 */ /* 0x080fe20000010842 */
[-C--:B------:R-:W-:Y:S01]  /*7a60*/  FFMA.FTZ R51, R23, R67.reuse, -R136 ;  /* 0x0000004317337223 */ /* 0x080fe20000010888 */
[-CC-:B------:R-:W-:Y:S01]  /*7a70*/  FFMA.FTZ R54, R15, R67.reuse, -R66.reuse ;  /* 0x000000430f367223 */ /* 0x180fe20000010842 */
[----:B------:R-:W-:Y:S01]  /*7a80*/  HMMA.16816.F32.BF16 R124, R68, R6, RZ ;  /* 0x00000006447c723c */ /* 0x000fe200000418ff */
[----:B------:R-:W5:Y:S01]  /*7a90*/  LDSM.16.MT88.4 R4, [R37+0x4000] ;  /* 0x004000002504783b */ /* 0x000f620000004200 */
[----:B------:R-:W-:-:S03]  /*7aa0*/  FFMA.FTZ R49, R9, R67, -R66 ;  /* 0x0000004309317223 */ /* 0x000fc60000010842 */
[----:B------:R-:W5:Y:S01]  /*7ab0*/  LDSM.16.MT88.4 R8, [R65+0xc800] ;  /* 0x00c800004108783b */ /* 0x000f620000004200 */
[----:B------:R-:W-:Y:S01]  /*7ac0*/  FFMA.FTZ R53, R13, R67, -R66 ;  /* 0x000000430d357223 */ /* 0x000fe20000010842 */
[----:B------:R-:W-:Y:S02]  /*7ad0*/  MUFU.EX2 R56, R56 ;  /* 0x0000003800387308 */ /* 0x000fe40000000800 */
[----:B------:R-:W5:Y:S06]  /*7ae0*/  LDSM.16.MT88.4 R16, [R132+0xc800] ;  /* 0x00c800008410783b */ /* 0x000f6c0000004200 */
[----:B------:R-:W-:Y:S01]  /*7af0*/  MUFU.EX2 R52, R52 ;  /* 0x0000003400347308 */ /* 0x000fe20000000800 */
[C---:B------:R-:W-:Y:S01]  /*7b00*/  HMMA.16816.F32.BF16 R96, R68.reuse, R92, RZ ;  /* 0x0000005c4460723c */ /* 0x040fe200000418ff */
[----:B------:R-:W5:Y:S04]  /*7b10*/  LDSM.16.MT88.4 R20, [R132+0x10800] ;  /* 0x010800008414783b */ /* 0x000f680000004200 */
[----:B------:R-:W5:Y:S02]  /*7b20*/  LDSM.16.MT88.4 R12, [R44+0x800] ;  /* 0x000800002c0c783b */ /* 0x000f640000004200 */
[----:B------:R-:W5:Y:S08]  /*7b30*/  MUFU.EX2 R55, R55 ;  /* 0x0000003700377308 */ /* 0x000f700000000800 */
[----:B------:R-:W-:Y:S08]  /*7b40*/  MUFU.EX2 R51, R51 ;  /* 0x0000003300337308 */ /* 0x000ff00000000800 */
[----:B------:R-:W-:Y:S08]  /*7b50*/  MUFU.EX2 R54, R54 ;  /* 0x0000003600367308 */ /* 0x000ff00000000800 */
[----:B------:R-:W5:Y:S08]  /*7b60*/  MUFU.EX2 R53, R53 ;  /* 0x0000003500357308 */ /* 0x000f700000000800 */
[----:B------:R-:W-:Y:S08]  /*7b70*/  MUFU.EX2 R50, R50 ;  /* 0x0000003200327308 */ /* 0x000ff00000000800 */
[----:B------:R-:W5:Y:S01]  /*7b80*/  MUFU.EX2 R49, R49 ;  /* 0x0000003100317308 */ /* 0x000f620000000800 */
[C---:B--2---:R-:W-:Y:S08]  /*7b90*/  HMMA.16816.F32.BF16 R120, R68.reuse, R116, RZ ;  /* 0x000000744478723c */ /* 0x044ff000000418ff */
[C---:B---3--:R-:W-:Y:S08]  /*7ba0*/  HMMA.16816.F32.BF16 R88, R68.reuse, R84, RZ ;  /* 0x000000544458723c */ /* 0x048ff000000418ff */
[C---:B------:R-:W-:Y:S08]  /*7bb0*/  HMMA.16816.F32.BF16 R112, R68.reuse, R108, RZ ;  /* 0x0000006c4470723c */ /* 0x040ff000000418ff */
[C---:B----4-:R-:W-:Y:S08]  /*7bc0*/  HMMA.16816.F32.BF16 R104, R68.reuse, R100, RZ ;  /* 0x000000644468723c */ /* 0x050ff000000418ff */
[C---:B-1----:R-:W-:Y:S08]  /*7bd0*/  HMMA.16816.F32.BF16 R80, R68.reuse, R76, RZ ;  /* 0x0000004c4450723c */ /* 0x042ff000000418ff */
[C---:B------:R-:W-:Y:S08]  /*7be0*/  HMMA.16816.F32.BF16 R116, R68.reuse, R118, RZ ;  /* 0x000000764474723c */ /* 0x040ff000000418ff */
[C---:B------:R-:W-:Y:S08]  /*7bf0*/  HMMA.16816.F32.BF16 R84, R68.reuse, R86, RZ ;  /* 0x000000564454723c */ /* 0x040ff000000418ff */
[C---:B------:R-:W-:Y:S08]  /*7c00*/  HMMA.16816.F32.BF16 R108, R68.reuse, R110, RZ ;  /* 0x0000006e446c723c */ /* 0x040ff000000418ff */
[C---:B------:R-:W-:Y:S08]  /*7c10*/  HMMA.16816.F32.BF16 R100, R68.reuse, R102, RZ ;  /* 0x000000664464723c */ /* 0x040ff000000418ff */
[C---:B------:R-:W-:Y:S08]  /*7c20*/  HMMA.16816.F32.BF16 R92, R68.reuse, R94, RZ ;  /* 0x0000005e445c723c */ /* 0x040ff000000418ff */
[C---:B------:R-:W-:Y:S08]  /*7c30*/  HMMA.16816.F32.BF16 R76, R68.reuse, R78, RZ ;  /* 0x0000004e444c723c */ /* 0x040ff000000418ff */
[----:B-----5:R-:W-:Y:S01]  /*7c40*/  HMMA.16816.F32.BF16 R72, R68, R4, RZ ;  /* 0x000000044448723c */ /* 0x020fe200000418ff */
[----:B------:R-:W-:-:S02]  /*7c50*/  F2FP.BF16.F32.PACK_AB R4, R55, R56 ;  /* 0x000000383704723e */ /* 0x000fc400000010ff */
[----:B------:R-:W-:-:S05]  /*7c60*/  F2FP.BF16.F32.PACK_AB R5, R53, R54 ;  /* 0x000000363505723e */ /* 0x000fca00000010ff */
[----:B------:R-:W-:Y:S01]  /*7c70*/  HMMA.16816.F32.BF16 R68, R68, R6, RZ ;  /* 0x000000064444723c */ /* 0x000fe200000418ff */
[----:B------:R-:W-:Y:S02]  /*7c80*/  F2FP.BF16.F32.PACK_AB R6, R51, R52 ;  /* 0x000000343306723e */ /* 0x000fe400000010ff */
[----:B------:R-:W-:-:S07]  /*7c90*/  F2FP.BF16.F32.PACK_AB R7, R49, R50 ;  /* 0x000000323107723e */ /* 0x000fce00000010ff */
        /* <DEDUP_REMOVED lines=358> */
.L_x_3912:
        /* <DEDUP_REMOVED lines=78> */
.L_x_3907:
[----:B------:R-:W-:Y:S05]  /*97e0*/  BSYNC.RECONVERGENT B0 ;  /* 0x0000000000007941 */ /* 0x000fea0003800200 */
.L_x_3906:
        /* <DEDUP_REMOVED lines=18> */
[----:B------:R-:W-:Y:S02]  /*9910*/  IADD3 R22, P0, PT, R16, R13, RZ ;  /* 0x0000000d10167210 */ /* 0x000fe40007f1e0ff */
[----:B------:R-:W-:Y:S02]  /*9920*/  MOV R213, UR6 ;  /* 0x0000000600d57c02 */ /* 0x000fe40008000f00 */
[-C--:B------:R-:W-:Y:S02]  /*9930*/  IADD3.X R23, PT, PT, R17, R12.reuse, RZ, P0, !PT ;  /* 0x0000000c11177210 */ /* 0x080fe400007fe4ff */
[----:B------:R-:W-:Y:S02]  /*9940*/  LEA R241, R14, R213, 0x1 ;  /* 0x000000d50ef17211 */ /* 0x000fe400078e08ff */
[-C--:B------:R-:W-:Y:S02]  /*9950*/  IADD3 R14, P0, PT, R22, R13.reuse, RZ ;  /* 0x0000000d160e7210 */ /* 0x080fe40007f1e0ff */
[----:B------:R-:W-:Y:S01]  /*9960*/  SHF.R.U32.HI R211, RZ, 0x1, R210 ;  /* 0x00000001ffd37819 */ /* 0x000fe200000116d2 */
        /* <DEDUP_REMOVED lines=12> */
[----:B------:R-:W-:Y:S01]  /*9a30*/  @!P1 LDGSTS.E.BYPASS.LTC128B.128 [R241+0x10000], desc[UR4][R226.64+0x80] ;  /* 0x10000080e2f19fae */ /* 0x000fe2000b981a04 */
[-C--:B------:R-:W-:Y:S02]  /*9a40*/  IADD3 R18, P0, PT, R20, R13.reuse, RZ ;  /* 0x0000000d14127210 */ /* 0x080fe40007f1e0ff */
[C---:B------:R-:W-:Y:S03]  /*9a50*/  LOP3.LUT R135, R216.reuse, 0x1c0, RZ, 0xc0, !PT ;  /* 0x000001c0d8877812 */ /* 0x040fe600078ec0ff */
[----:B------:R-:W-:Y:S01]  /*9a60*/  @P1 STS.128 [R241+0x10000], RZ ;  /* 0x010000fff1001388 */ /* 0x000fe20000000c00 */
[----:B------:R-:W-:Y:S02]  /*9a70*/  IADD3.X R19, PT, PT, R21, R12, RZ, P0, !PT ;  /* 0x0000000c15137210 */ /* 0x000fe400007fe4ff */
[----:B------:R-:W-:Y:S03]  /*9a80*/  LOP3.LUT R215, R215, 0x1c0, R216, 0xf8, !PT ;  /* 0x000001c0d7d77812 */ /* 0x000fe600078ef8d8 */
[----:B------:R-:W-:Y:S01]  /*9a90*/  @!PT LDS RZ, [RZ] ;  /* 0x00000000fffff984 */ /* 0x000fe20000000800 */
[----:B------:R-:W-:Y:S01]  /*9aa0*/  @!PT LDS RZ, [RZ] ;  /* 0x00000000fffff984 */ /* 0x000fe20000000800 */
[----:B------:R-:W-:Y:S01]  /*9ab0*/  @!PT LDS RZ, [RZ] ;  /* 0x00000000fffff984 */ /* 0x000fe20000000800 */
[----:B------:R-:W-:Y:S01]  /*9ac0*/  @!P3 LDGSTS.E.BYPASS.LTC128B.128 [R241+0xc800], desc[UR4][R16.64] ;  /* 0x0c80000010f1bfae */ /* 0x000fe2000b981a04 */
[----:B------:R-:W-:Y:S02]  /*9ad0*/  LOP3.LUT R135, R135, 0x8, R210, 0xf8, !PT ;  /* 0x0000000887877812 */ /* 0x000fe400078ef8d2 */
[-C--:B------:R-:W-:Y:S03]  /*9ae0*/  LOP3.LUT R215, R215, R208.reuse, RZ, 0x3c, !PT ;  /* 0x000000d0d7d77212 */ /* 0x080fe600078e3cff */
[----:B------:R-:W-:Y:S01]  /*9af0*/  @P3 STS.128 [R241+0xc800], RZ ;  /* 0x00c800fff1003388 */ /* 0x000fe20000000c00 */
[----:B------:R-:W-:Y:S02]  /*9b00*/  LOP3.LUT R134, R216, 0x400, RZ, 0xc0, !PT ;  /* 0x00000400d8867812 */ /* 0x000fe400078ec0ff */
[----:B------:R-:W-:Y:S03]  /*9b10*/  LOP3.LUT R135, R135, R208, RZ, 0x3c, !PT ;  /* 0x000000d087877212 */ /* 0x000fe600078e3cff */
[----:B------:R-:W-:Y:S01]  /*9b20*/  @!PT LDS RZ, [RZ] ;  /* 0x00000000fffff984 */ /* 0x000fe20000000800 */
[----:B------:R-:W-:Y:S01]  /*9b30*/  @!PT LDS RZ, [RZ] ;  /* 0x00000000fffff984 */ /* 0x000fe20000000800 */
[----:B------:R-:W-:Y:S01]  /*9b40*/  @!PT LDS RZ, [RZ] ;  /* 0x00000000fffff984 */ /* 0x000fe20000000800 */
[----:B------:R-:W-:Y:S01]  /*9b50*/  @!P1 LDGSTS.E.BYPASS.LTC128B.128 [R241+0x10800], desc[UR4][R16.64+0x80] ;  /* 0x1080008010f19fae */ /* 0x000fe2000b981a04 */
[----:B------:R-:W-:Y:S02]  /*9b60*/  LOP3.LUT P2, RZ, R210, 0x4, RZ, 0xc0, !PT ;  /* 0x00000004d2ff7812 */ /* 0x000fe4000784c0ff */
[----:B------:R-:W-:Y:S03]  /*9b70*/  LEA R134, R135, R134, 0x1 ;  /* 0x0000008687867211 */ /* 0x000fe600078e08ff */
[----:B------:R-:W-:Y:S01]  /*9b80*/  @P1 STS.128 [R241+0x10800], RZ ;  /* 0x010800fff1001388 */ /* 0x000fe20000000c00 */
[----:B------:R-:W-:Y:S02]  /*9b90*/  MOV R135, 0x40 ;  /* 0x0000004000877802 */ /* 0x000fe40000000f00 */
[----:B------:R-:W-:Y:S03]  /*9ba0*/  IADD3 R193, PT, PT, R213, R134, RZ ;  /* 0x00000086d5c17210 */ /* 0x000fe60007ffe0ff */
[----:B------:R-:W-:Y:S01]  /*9bb0*/  @!PT LDS RZ, [RZ] ;  /* 0x00000000fffff984 */ /* 0x000fe20000000800 */
[----:B------:R-:W-:Y:S01]  /*9bc0*/  @!PT LDS RZ, [RZ] ;  /* 0x00000000fffff984 */ /* 0x000fe20000000800 */
[----:B------:R-:W-:Y:S01]  /*9bd0*/  @!PT LDS RZ, [RZ] ;  /* 0x00000000fffff984 */ /* 0x000fe20000000800 */
[----:B------:R-:W-:Y:S01]  /*9be0*/  @!P3 LDGSTS.E.BYPASS.LTC128B.128 [R241+0xd000], desc[UR4][R22.64] ;  /* 0x0d00000016f1bfae */ /* 0x000fe2000b981a04 */
[----:B------:R-:W-:Y:S05]  /*9bf0*/  IADD3 R232, PT, PT, R232, 0x1, RZ ;  /* 0x00000001e8e87810 */ /* 0x000fea0007ffe0ff */
        /* <DEDUP_REMOVED lines=38> */
[-C--:B------:R-:W-:Y:S02]  /*9e60*/  IADD3.X R15, PT, PT, R19, R12.reuse, RZ, P0, !PT ;  /* 0x0000000c130f7210 */ /* 0x080fe400007fe4ff */
[----:B------:R-:W-:Y:S03]  /*9e70*/  IADD3 R16, P0, PT, R14, R13, RZ ;  /* 0x0000000d0e107210 */ /* 0x000fe60007f1e0ff */
[----:B------:R-:W-:Y:S01]  /*9e80*/  @P1 STS.128 [R241+0x12800], RZ ;  /* 0x012800fff1001388 */ /* 0x000fe20000000c00 */
[----:B------:R-:W-:Y:S02]  /*9e90*/  LOP3.LUT R136, R212, 0x200, R216, 0xf8, !PT ;  /* 0x00000200d4887812 */ /* 0x000fe400078ef8d8 */
[----:B------:R-:W-:Y:S03]  /*9ea0*/  IADD3.X R17, PT, PT, R15, R12, RZ, P0, !PT ;  /* 0x0000000c0f117210 */ /* 0x000fe600007fe4ff */
[----:B------:R-:W-:Y:S01]  /*9eb0*/  @!PT LDS RZ, [RZ] ;  /* 0x00000000fffff984 */ /* 0x000fe20000000800 */
[----:B------:R-:W-:Y:S01]  /*9ec0*/  @!PT LDS RZ, [RZ] ;  /* 0x00000000fffff984 */ /* 0x000fe20000000800 */
[----:B------:R-:W-:Y:S01]  /*9ed0*/  @!PT LDS RZ, [RZ] ;  /* 0x00000000fffff984 */ /* 0x000fe20000000800 */
[----:B------:R-:W-:Y:S01]  /*9ee0*/  @!P3 LDGSTS.E.BYPASS.LTC128B.128 [R241+0xf000], desc[UR4][R14.64] ;  /* 0x0f0000000ef1bfae */ /* 0x000fe2000b981a04 */
[----:B------:R-:W-:Y:S02]  /*9ef0*/  LOP3.LUT R136, R136, R215, RZ, 0xfc, !PT ;  /* 0x000000d788887212 */ /* 0x000fe400078efcff */
[----:B------:R-:W-:Y:S03]  /*9f00*/  LOP3.LUT P0, RZ, R210, 0x2, RZ, 0xc0, !PT ;  /* 0x00000002d2ff7812 */ /* 0x000fe6000780c0ff */
[----:B------:R-:W-:Y:S01]  /*9f10*/  @P3 STS.128 [R241+0xf000], RZ ;  /* 0x00f000fff1003388 */ /* 0x000fe20000000c00 */
[----:B------:R-:W-:Y:S02]  /*9f20*/  LEA R195, R136, R213, 0x1 ;  /* 0x000000d588c37211 */ /* 0x000fe400078e08ff */
[----:B------:R-:W-:Y:S03]  /*9f30*/  SEL R214, R209, 0xffffffe0, !P0 ;  /* 0xffffffe0d1d67807 */ /* 0x000fe60004000000 */
[----:B------:R-:W-:Y:S01]  /*9f40*/  @!PT LDS RZ, [RZ] ;  /* 0x00000000fffff984 */ /* 0x000fe20000000800 */
[----:B------:R-:W-:Y:S01]  /*9f50*/  @!PT LDS RZ, [RZ] ;  /* 0x00000000fffff984 */ /* 0x000fe20000000800 */
[----:B------:R-:W-:Y:S01]  /*9f60*/  @!PT LDS RZ, [RZ] ;  /* 0x00000000fffff984 */ /* 0x000fe20000000800 */
[----:B------:R1:W-:Y:S01]  /*9f70*/  @!P1 LDGSTS.E.BYPASS.LTC128B.128 [R241+0x13000], desc[UR4][R14.64+0x80] ;  /* 0x130000800ef19fae */ /* 0x0003e2000b981a04 */
[----:B------:R-:W-:Y:S02]  /*9f80*/  ISETP.NE.AND P0, PT, R232, RZ, PT ;  /* 0x000000ffe800720c */ /* 0x000fe40003f05270 */
[-C--:B------:R-:W-:Y:S03]  /*9f90*/  IADD3 R192, PT, PT, R195, R214.reuse, RZ ;  /* 0x000000d6c3c07210 */ /* 0x080fe60007ffe0ff */
[----:B------:R-:W-:Y:S01]  /*9fa0*/  @P1 STS.128 [R241+0x13000], RZ ;  /* 0x013000fff1001388 */ /* 0x000fe20000000c00 */
[CC--:B------:R-:W-:Y:S02]  /*9fb0*/  IADD3 R134, PT, PT, R193.reuse, R214.reuse, RZ ;  /* 0x000000d6c1867210 */ /* 0x0c0fe40007ffe0ff */
        /* <DEDUP_REMOVED lines=29> */
[C---:B----4-:R-:W-:Y:S01]  /*a190*/  HMMA.16816.F32.BF16 R20, R144.reuse, R156, RZ ;  /* 0x0000009c9014723c */ /* 0x050fe200000418ff */
[----:B------:R-:W-:Y:S04]  /*a1a0*/  SEL R156, R135, 0xffffffc0, !P2 ;  /* 0xffffffc0879c7807 */ /* 0x000fe80005000000 */
[----:B------:R-:W4:Y:S01]  /*a1b0*/  LDSM.16.M88.4 R140, [R134+0x5800] ;  /* 0x00580000868c783b */ /* 0x000f220000000200 */
[-C--:B------:R-:W-:Y:S02]  /*a1c0*/  IADD3 R201, PT, PT, R195, R156.reuse, RZ ;  /* 0x0000009cc3c97210 */ /* 0x080fe40007ffe0ff */
[C---:B------:R-:W-:Y:S01]  /*a1d0*/  HMMA.16816.F32.BF16 R24, R144.reuse, R158, RZ ;  /* 0x0000009e9018723c */ /* 0x040fe200000418ff */
[----:B------:R-:W-:Y:S02]  /*a1e0*/  IADD3 R135, PT, PT, R193, R156, RZ ;  /* 0x0000009cc1877210 */ /* 0x000fe40007ffe0ff */
[----:B------:R-:W-:Y:S01]  /*a1f0*/  LDSM.16.M88.4 R148, [R134+0x6800] ;  /* 0x006800008694783b */ /* 0x000fe20000000200 */
[C---:B------:R-:W-:Y:S04]  /*a200*/  IADD3 R200, PT, PT, R214.reuse, R201, RZ ;  /* 0x000000c9d6c87210 */ /* 0x040fe80007ffe0ff */
[C---:B-----5:R-:W-:Y:S01]  /*a210*/  HMMA.16816.F32.BF16 R28, R144.reuse, R160, RZ ;  /* 0x000000a0901c723c */ /* 0x060fe200000418ff */
[----:B------:R-:W-:Y:S06]  /*a220*/  LDSM.16.M88.4 R152, [R134+0x7000] ;  /* 0x007000008698783b */ /* 0x000fec0000000200 */
[----:B------:R-:W-:Y:S01]  /*a230*/  LDSM.16.M88.4 R156, [R134+0x7800] ;  /* 0x00780000869c783b */ /* 0x000fe20000000200 */
[C---:B------:R-:W-:Y:S05]  /*a240*/  HMMA.16816.F32.BF16 R32, R144.reuse, R162, RZ ;  /* 0x000000a29020723c */ /* 0x040fea00000418ff */
[----:B------:R-:W-:Y:S03]  /*a250*/  LDSM.16.M88.4 R160, [R201] ;  /* 0x00000000c9a0783b */ /* 0x000fe60000000200 */
[C---:B------:R-:W-:Y:S03]  /*a260*/  HMMA.16816.F32.BF16 R36, R144.reuse, R164, RZ ;  /* 0x000000a49024723c */ /* 0x040fe600000418ff */
[----:B------:R-:W5:Y:S06]  /*a270*/  LD.E R225, desc[UR4][R2.64+0x18c] ;  /* 0x00018c0402e17980 */ /* 0x000f6c000c101900 */
[----:B------:R-:W-:Y:S01]  /*a280*/  LDSM.16.M88.4 R196, [R135+0xb000] ;  /* 0x00b0000087c4783b */ /* 0x000fe20000000200 */
[C---:B------:R-:W-:Y:S05]  /*a290*/  HMMA.16816.F32.BF16 R40, R144.reuse, R166, RZ ;  /* 0x000000a69028723c */ /* 0x040fea00000418ff */
[----:B------:R-:W-:Y:S03]  /*a2a0*/  LDSM.16.M88.4 R164, [R135+0x4000] ;  /* 0x0040000087a4783b */ /* 0x000fe60000000200 */
[C---:B------:R-:W-:Y:S08]  /*a2b0*/  HMMA.16816.F32.BF16 R44, R144.reuse, R168, RZ ;  /* 0x000000a8902c723c */ /* 0x040ff000000418ff */
[C---:B------:R-:W-:Y:S01]  /*a2c0*/  HMMA.16816.F32.BF16 R48, R144.reuse, R170, RZ ;  /* 0x000000aa9030723c */ /* 0x040fe200000418ff */
[----:B------:R-:W-:Y:S07]  /*a2d0*/  LDSM.16.M88.4 R168, [R135+0x4800] ;  /* 0x0048000087a8783b */ /* 0x000fee0000000200 */
[C---:B---3--:R-:W-:Y:S08]  /*a2e0*/  HMMA.16816.F32.BF16 R52, R144.reuse, R172, RZ ;  /* 0x000000ac9034723c */ /* 0x048ff000000418ff */
[C---:B------:R-:W-:Y:S01]  /*a2f0*/  HMMA.16816.F32.BF16 R56, R144.reuse, R174, RZ ;  /* 0x000000ae9038723c */ /* 0x040fe200000418ff */
[----:B------:R-:W-:Y:S07]  /*a300*/  LDSM.16.M88.4 R172, [R135+0x5000] ;  /* 0x0050000087ac783b */ /* 0x000fee0000000200 */
[C---:B------:R-:W-:Y:S08]  /*a310*/  HMMA.16816.F32.BF16 R60, R144.reuse, R176, RZ ;  /* 0x000000b0903c723c */ /* 0x040ff000000418ff */
[----:B------:R-:W-:Y:S01]  /*a320*/  HMMA.16816.F32.BF16 R64, R144, R178, RZ ;  /* 0x000000b29040723c */ /* 0x000fe200000418ff */
[----:B------:R3:W4:Y:S06]  /*a330*/  LDSM.16.M88.4 R144, [R134+0x6000] ;  /* 0x006000008690783b */ /* 0x00072c0000000200 */
[----:B------:R-:W-:Y:S01]  /*a340*/  LDSM.16.M88.4 R176, [R193+0xb800] ;  /* 0x00b80000c1b0783b */ /* 0x000fe20000000200 */
[C---:B-1----:R-:W-:Y:S08]  /*a350*/  HMMA.16816.F32.BF16 R4, R180.reuse, R184, R4 ;  /* 0x000000b8b404723c */ /* 0x042ff00000041804 */
[C---:B------:R-:W-:Y:S01]  /*a360*/  HMMA.16816.F32.BF16 R8, R180.reuse, R186, R8 ;  /* 0x000000bab408723c */ /* 0x040fe20000041808 */
[----:B------:R-:W-:Y:S07]  /*a370*/  LDSM.16.M88.4 R184, [R135+0x9800] ;  /* 0x0098000087b8783b */ /* 0x000fee0000000200 */
[C---:B--2---:R-:W-:Y:S03]  /*a380*/  HMMA.16816.F32.BF16 R12, R180.reuse, R188, R12 ;  /* 0x000000bcb40c723c */ /* 0x044fe6000004180c */
[----:B---3--:R-:W-:Y:S05]  /*a390*/  IADD3 R134, PT, PT, R214, R135, RZ ;  /* 0x00000087d6867210 */ /* 0x008fea0007ffe0ff */
[C---:B------:R-:W-:Y:S01]  /*a3a0*/  HMMA.16816.F32.BF16 R16, R180.reuse, R190, R16 ;  /* 0x000000beb410723c */ /* 0x040fe20000041810 */
[----:B------:R-:W-:Y:S06]  /*a3b0*/  LDSM.16.M88.4 R188, [R135+0xa000] ;  /* 0x00a0000087bc783b */ /* 0x000fec0000000200 */
[----:B------:R-:W-:Y:S01]  /*a3c0*/  LDSM.16.M88.4 R204, [R134+0x8000] ;  /* 0x0080000086cc783b */ /* 0x000fe20000000200 */
[C---:B------:R-:W-:Y:S08]  /*a3d0*/  HMMA.16816.F32.BF16 R20, R180.reuse, R136, R20 ;  /* 0x00000088b414723c */ /* 0x040ff00000041814 */
[C---:B------:R-:W-:Y:S01]  /*a3e0*/  HMMA.16816.F32.BF16 R24, R180.reuse, R138, R24 ;  /* 0x0000008ab418723c */ /* 0x040fe20000041818 */
[----:B------:R-:W1:Y:S07]  /*a3f0*/  LDSM.16.M88.4 R136, [R135+0x5800] ;  /* 0x005800008788783b */ /* 0x000e6e0000000200 */
[C---:B----4-:R-:W-:Y:S08]  /*a400*/  HMMA.16816.F32.BF16 R28, R180.reuse, R140, R28 ;  /* 0x0000008cb41c723c */ /* 0x050ff0000004181c */
        /* <DEDUP_REMOVED lines=89> */
[----:B------:R-:W5:Y:S06]  /*a9a0*/  LDSM.16.M88.4 R152, [R202+0xa000] ;  /* 0x00a00000ca98783b */ /* 0x000f6c0000000200 */
[----:B------:R-:W5:Y:S01]  /*a9b0*/  LDSM.16.M88.4 R176, [R135+0x8000] ;  /* 0x0080000087b0783b */ /* 0x000f620000000200 */
        /* <DEDUP_REMOVED lines=57> */
[----:B------:R4:W1:Y:S01]  /*ad50*/  MUFU.TANH R9, R137 ;  /* 0x0000008900097308 */ /* 0x0008620000002400 */
        /* <DEDUP_REMOVED lines=10> */
[-C--:B----4-:R-:W-:Y:S01]  /*ae00*/  FMUL.FTZ R137, R21, R225.reuse ;  /* 0x000000e115897220 */ /* 0x090fe20000410000 */
[-C--:B------:R-:W-:Y:S01]  /*ae10*/  FMUL.FTZ R21, R24, R225.reuse ;  /* 0x000000e118157220 */ /* 0x080fe20000410000 */
[-C--:B------:R-:W-:Y:S01]  /*ae20*/  FMUL.FTZ R25, R25, R225.reuse ;  /* 0x000000e119197220 */ /* 0x080fe20000410000 */
[-C--:B------:R-:W-:Y:S01]  /*ae30*/  FMUL.FTZ R26, R26, R225.reuse ;  /* 0x000000e11a1a7220 */ /* 0x080fe20000410000 */
[-C--:B------:R-:W-:Y:S05]  /*ae40*/  FMUL.FTZ R27, R27, R225.reuse ;  /* 0x000000e11b1b7220 */ /* 0x080fea0000410000 */
[----:B------:R4:W1:Y:S10]  /*ae50*/  MUFU.TANH R179, R19 ;  /* 0x0000001300b37308 */ /* 0x0008740000002400 */
[----:B------:R-:W1:Y:S01]  /*ae60*/  MUFU.TANH R7, R198 ;  /* 0x000000c600077308 */ /* 0x000e620000002400 */
[C---:B---3--:R-:W-:Y:S09]  /*ae70*/  HMMA.16816.F32.BF16 R28, R200.reuse, R12, R28 ;  /* 0x0000000cc81c723c */ /* 0x048ff2000004181c */
[----:B------:R3:W1:Y:S01]  /*ae80*/  MUFU.TANH R161, R23 ;  /* 0x0000001700a17308 */ /* 0x0006620000002400 */
[----:B----4-:R-:W4:Y:S01]  /*ae90*/  LDSM.16.M88.4 R16, [R134+0xa000] ;  /* 0x00a000008610783b */ /* 0x010f220000000200 */
[C---:B------:R-:W-:Y:S08]  /*aea0*/  HMMA.16816.F32.BF16 R32, R200.reuse, R14, R32 ;  /* 0x0000000ec820723c */ /* 0x040ff00000041820 */
[----:B------:R5:W1:Y:S01]  /*aeb0*/  MUFU.TANH R159, R21 ;  /* 0x00000015009f7308 */ /* 0x000a620000002400 */
[----:B------:R-:W2:Y:S09]  /*aec0*/  LDSM.16.M88.4 R12, [R134+0xa800] ;  /* 0x00a80000860c783b */ /* 0x000eb20000000200 */
[----:B------:R1:W1:Y:S01]  /*aed0*/  MUFU.TANH R157, R20 ;  /* 0x00000014009d7308 */ /* 0x0002620000002400 */
[-C--:B---3--:R-:W-:Y:S01]  /*aee0*/  FMUL.FTZ R23, R30, R225.reuse ;  /* 0x000000e11e177220 */ /* 0x088fe20000410000 */
[-C--:B------:R-:W-:Y:S01]  /*aef0*/  FMUL.FTZ R28, R28, R225.reuse ;  /* 0x000000e11c1c7220 */ /* 0x080fe20000410000 */
[-C--:B------:R-:W-:Y:S07]  /*af00*/  FMUL.FTZ R31, R31, R225.reuse ;  /* 0x000000e11f1f7220 */ /* 0x080fee0000410000 */
[----:B------:R-:W3:Y:S01]  /*af10*/  MUFU.TANH R5, R194 ;  /* 0x000000c200057308 */ /* 0x000ee20000002400 */
[-C--:B-----5:R-:W-:Y:S01]  /*af20*/  FMUL.FTZ R21, R29, R225.reuse ;  /* 0x000000e11d157220 */ /* 0x0a0fe20000410000 */
[-C--:B------:R-:W-:Y:S01]  /*af30*/  FMUL.FTZ R33, R33, R225.reuse ;  /* 0x000000e121217220 */ /* 0x080fe20000410000 */
[-C--:B------:R-:W-:Y:S01]  /*af40*/  FMUL.FTZ R34, R34, R225.reuse ;  /* 0x000000e122227220 */ /* 0x080fe20000410000 */
[-C--:B------:R-:W-:Y:S06]  /*af50*/  FMUL.FTZ R35, R35, R225.reuse ;  /* 0x000000e123237220 */ /* 0x080fec0000410000 */
[----:B------:R-:W2:Y:S01]  /*af60*/  MUFU.TANH R153, R196 ;  /* 0x000000c400997308 */ /* 0x000ea20000002400 */
[-C--:B-1----:R-:W-:Y:S09]  /*af70*/  FMUL.FTZ R20, R32, R225.reuse ;  /* 0x000000e120147220 */ /* 0x082ff20000410000 */
[----:B------:R-:W1:Y:S01]  /*af80*/  MUFU.TANH R11, R139 ;  /* 0x0000008b000b7308 */ /* 0x000e620000002400 */
[C---:B----4-:R-:W-:Y:S09]  /*af90*/  HMMA.16816.F32.BF16 R36, R200.reuse, R16, R36 ;  /* 0x00000010c824723c */ /* 0x050ff20000041824 */
[----:B------:R-:W4:Y:S01]  /*afa0*/  MUFU.TANH R155, R138 ;  /* 0x0000008a009b7308 */ /* 0x000f220000002400 */
        /* <DEDUP_REMOVED lines=10> */
[----:B------:R-:W3:Y:S01]  /*b050*/  LDSM.16.M88.4 R12, [R134+0xb800] ;  /* 0x00b80000860c783b */ /* 0x000ee20000000200 */
        /* <DEDUP_REMOVED lines=16> */
[C---:B-----5:R-:W-:Y:S05]  /*b160*/  HMMA.16816.F32.BF16 R52, R200.reuse, R16, R52 ;  /* 0x00000010c834723c */ /* 0x060fea0000041834 */
[-C--:B------:R-:W-:Y:S04]  /*b170*/  FMUL.FTZ R16, R48, R225.reuse ;  /* 0x000000e130107220 */ /* 0x080fe80000410000 */
[----:B------:R-:W1:Y:S01]  /*b180*/  MUFU.TANH R251, R251 ;  /* 0x000000fb00fb7308 */ /* 0x000e620000002400 */
[C---:B------:R-:W-:Y:S09]  /*b190*/  HMMA.16816.F32.BF16 R56, R200.reuse, R18, R56 ;  /* 0x00000012c838723c */ /* 0x040ff20000041838 */
[----:B------:R5:W1:Y:S01]  /*b1a0*/  MUFU.TANH R190, R16 ;  /* 0x0000001000be7308 */ /* 0x000a620000002400 */
[C---:B---3--:R-:W-:Y:S03]  /*b1b0*/  HMMA.16816.F32.BF16 R60, R200.reuse, R12, R60 ;  /* 0x0000000cc83c723c */ /* 0x048fe6000004183c */
[-C--:B------:R-:W-:Y:S01]  /*b1c0*/  FMUL.FTZ R52, R52, R225.reuse ;  /* 0x000000e134347220 */ /* 0x080fe20000410000 */
[-C--:B------:R-:W-:Y:S01]  /*b1d0*/  FMUL.FTZ R53, R53, R225.reuse ;  /* 0x000000e135357220 */ /* 0x080fe20000410000 */
[-C--:B------:R-:W-:Y:S04]  /*b1e0*/  FMUL.FTZ R54, R54, R225.reuse ;  /* 0x000000e136367220 */ /* 0x080fe80000410000 */
[----:B------:R3:W1:Y:S01]  /*b1f0*/  MUFU.TANH R178, R22 ;  /* 0x0000001600b27308 */ /* 0x0006620000002400 */
[-C--:B------:R-:W-:Y:S01]  /*b200*/  FMUL.FTZ R55, R55, R225.reuse ;  /* 0x000000e137377220 */ /* 0x080fe20000410000 */
[----:B------:R-:W-:Y:S03]  /*b210*/  HMMA.16816.F32.BF16 R64, R200, R14, R64 ;  /* 0x0000000ec840723c */ /* 0x000fe60000041840 */
[-C--:B------:R-:W-:Y:S01]  /*b220*/  FMUL.FTZ R57, R57, R225.reuse ;  /* 0x000000e139397220 */ /* 0x080fe20000410000 */
[-C--:B------:R-:W-:Y:S01]  /*b230*/  FMUL.FTZ R58, R58, R225.reuse ;  /* 0x000000e13a3a7220 */ /* 0x080fe20000410000 */
[-C--:B------:R-:W-:Y:S03]  /*b240*/  FMUL.FTZ R59, R59, R225.reuse ;  /* 0x000000e13b3b7220 */ /* 0x080fe60000410000 */
[----:B------:R3:W1:Y:S01]  /*b250*/  MUFU.TANH R180, R25 ;  /* 0x0000001900b47308 */ /* 0x0006620000002400 */
[-C--:B-----5:R-:W-:Y:S01]  /*b260*/  FMUL.FTZ R16, R56, R225.reuse ;  /* 0x000000e138107220 */ /* 0x0a0fe20000410000 */
        /* <DEDUP_REMOVED lines=9> */
[----:B------:R-:W-:Y:S09]  /*b300*/  FMUL.FTZ R67, R67, R225 ;  /* 0x000000e143437220 */ /* 0x000ff20000410000 */
[----:B------:R3:W1:Y:S10]  /*b310*/  MUFU.TANH R165, R28 ;  /* 0x0000001c00a57308 */ /* 0x0006740000002400 */
[----:B------:R-:W1:Y:S10]  /*b320*/  MUFU.TANH R21, R21 ;  /* 0x0000001500157308 */ /* 0x000e740000002400 */
        /* <DEDUP_REMOVED lines=36> */
[----:B------:R3:W1:Y:S01]  /*b570*/  MUFU.TANH R137, R67 ;  /* 0x0000004300897308 */ /* 0x0006620000002400 */
[----:B--2-4-:R-:W-:Y:S05]  /*b580*/  @!P0 BRA `(.L_x_3909) ;  /* 0x0000000800c08947 */ /* 0x014fea0003800000 */
[----:B------:R-:W-:Y:S01]  /*b590*/  ISETP.NE.U32.AND P4, PT, R242, RZ, PT ;  /* 0x000000fff200720c */ /* 0x000fe20003f85070 */
[----:B------:R-:W-:Y:S01]  /*b5a0*/  BSSY.RECONVERGENT B0, `(.L_x_3910) ;  /* 0x000004c000007945 */ /* 0x000fe20003800200 */
[----:B------:R-:W-:Y:S02]  /*b5b0*/  IMAD.SHL.U32 R6, R218, 0x20, RZ ;  /* 0x00000020da067824 */ /* 0x000fe400078e00ff */
[----:B------:R-:W-:Y:S11]  /*b5c0*/  ISETP.NE.AND.EX P4, PT, R243, RZ, PT, P4 ;  /* 0x000000fff300720c */ /* 0x000ff60003f85340 */
[----:B------:R-:W-:Y:S02]  /*b5d0*/  @!UPT UIADD3 URZ, UPT, UPT, URZ, URZ, URZ ;  /* 0x000000fffffff290 */ /* 0x000fe4000fffe0ff */
[----:B------:R-:W2:Y:S01]  /*b5e0*/  @!P4 LD.E R4, desc[UR4][R2.64+0x38] ;  /* 0x000038040204c980 */ /* 0x000ea2000c101900 */
[----:B---3--:R-:W-:Y:S05]  /*b5f0*/  @!P4 IMAD.MOV.U32 R13, RZ, RZ, RZ ;  /* 0x000000ffff0dc224 */ /* 0x008fea00078e00ff */
        /* <DEDUP_REMOVED lines=70> */
.L_x_3911:
[----:B------:R-:W-:Y:S05]  /*ba60*/  BSYNC.RECONVERGENT B0 ;  /* 0x0000000000007941 */ /* 0x000fea0003800200 */
.L_x_3910:
        /* <DEDUP_REMOVED lines=98> */
.L_x_3909:
[----:B------:R-:W-:Y:S05]  /*c090*/  BSYNC.RECONVERGENT B1 ;  /* 0x0000000000017941 */ /* 0x000fea0003800200 */
.L_x_3908:
[----:B------:R-:W2:Y:S01]  /*c0a0*/  LD.E R136, desc[UR4][R2.64+0xdc] ;  /* 0x0000dc0402887980 */ /* 0x000ea2000c101900 */
[C---:B------:R-:W-:Y:S02]  /*c0b0*/  IADD3 R4, PT, PT, R233.reuse, -0x8, RZ ;  /* 0xfffffff8e9047810 */ /* 0x040fe40007ffe0ff */
[----:B------:R-:W-:Y:S02]  /*c0c0*/  IABS R8, R233 ;  /* 0x000000e900087213 */ /* 0x000fe40000000000 */
[----:B------:R-:W-:Y:S02]  /*c0d0*/  IABS R4, R4 ;  /* 0x0000000400047213 */ /* 0x000fe40000000000 */
[C---:B------:R-:W-:Y:S02]  /*c0e0*/  IADD3 R6, PT, PT, R233.reuse, -0x1, RZ ;  /* 0xffffffffe9067810 */ /* 0x040fe40007ffe0ff */
[----:B------:R-:W-:Y:S02]  /*c0f0*/  I2FP.F32.S32 R8, R8 ;  /* 0x0000000800087245 */ /* 0x000fe40000201400 */
[C---:B------:R-:W-:Y:S02]  /*c100*/  IADD3 R10, PT, PT, R233.reuse, -0x9, RZ ;  /* 0xfffffff7e90a7810 */ /* 0x040fe40007ffe0ff */
[----:B------:R-:W-:Y:S01]  /*c110*/  I2FP.F32.S32 R4, R4 ;  /* 0x0000000400047245 */ /* 0x000fe20000201400 */
[C---:B-1----:R-:W-:Y:S01]  /*c120*/  FFMA.FTZ R205, -R0.reuse, R8, R205 ;  /* 0x0000000800cd7223 */ /* 0x042fe200000101cd */
[----:B------:R-:W-:Y:S02]  /*c130*/  IABS R6, R6 ;  /* 0x0000000600067213 */ /* 0x000fe40000000000 */
[----:B------:R-:W-:Y:S01]  /*c140*/  IABS R10, R10 ;  /* 0x0000000a000a7213 */ /* 0x000fe20000000000 */
[CC--:B------:R-:W-:Y:S01]  /*c150*/  FFMA.FTZ R251, -R0.reuse, R4.reuse, R251 ;  /* 0x0000000400fb7223 */ /* 0x0c0fe200000101fb */
[C---:B------:R-:W-:Y:S01]  /*c160*/  FFMA.FTZ R197, -R0.reuse, R4, R197 ;  /* 0x0000000400c57223 */ /* 0x040fe200000101c5 */
[C---:B------:R-:W-:Y:S02]  /*c170*/  IADD3 R8, PT, PT, R233.reuse, -0x10, RZ ;  /* 0xfffffff0e9087810 */ /* 0x040fe40007ffe0ff */
[----:B------:R-:W-:Y:S02]  /*c180*/  I2FP.F32.S32 R6, R6 ;  /* 0x0000000600067245 */ /* 0x000fe40000201400 */
[C---:B------:R-:W-:Y:S02]  /*c190*/  IADD3 R4, PT, PT, R233.reuse, -0x11, RZ ;  /* 0xffffffefe9047810 */ /* 0x040fe40007ffe0ff */
[----:B------:R-:W-:Y:S01]  /*c1a0*/  I2FP.F32.S32 R10, R10 ;  /* 0x0000000a000a7245 */ /* 0x000fe20000201400 */
[C---:B------:R-:W-:Y:S01]  /*c1b0*/  FFMA.FTZ R207, -R0.reuse, R6, R207 ;  /* 0x0000000600cf7223 */ /* 0x040fe200000101cf */
[----:B------:R-:W-:Y:S02]  /*c1c0*/  IABS R8, R8 ;  /* 0x0000000800087213 */ /* 0x000fe40000000000 */
[C---:B------:R-:W-:Y:S01]  /*c1d0*/  IADD3 R48, PT, PT, R233.reuse, -0x19, RZ ;  /* 0xffffffe7e9307810 */ /* 0x040fe20007ffe0ff */
[C---:B------:R-:W-:Y:S01]  /*c1e0*/  FFMA.FTZ R6, -R0.reuse, R10, R5 ;  /* 0x0000000a00067223 */ /* 0x040fe20000010105 */
[----:B------:R-:W-:Y:S01]  /*c1f0*/  IABS R4, R4 ;  /* 0x0000000400047213 */ /* 0x000fe20000000000 */
[C---:B------:R-:W-:Y:S01]  /*c200*/  FFMA.FTZ R199, -R0.reuse, R10, R199 ;  /* 0x0000000a00c77223 */ /* 0x040fe200000101c7 */
[----:B------:R-:W-:Y:S02]  /*c210*/  I2FP.F32.S32 R8, R8 ;  /* 0x0000000800087245 */ /* 0x000fe40000201400 */
[----:B------:R-:W-:Y:S02]  /*c220*/  IABS R48, R48 ;  /* 0x0000003000307213 */ /* 0x000fe40000000000 */
[C---:B------:R-:W-:Y:S01]  /*c230*/  IADD3 R5, PT, PT, R233.reuse, -0x29, RZ ;  /* 0xffffffd7e9057810 */ /* 0x040fe20007ffe0ff */
[C---:B---3--:R-:W-:Y:S01]  /*c240*/  FFMA.FTZ R59, -R0.reuse, R8, R153 ;  /* 0x00000008003b7223 */ /* 0x048fe20000010199 */
[----:B------:R-:W-:Y:S01]  /*c250*/  I2FP.F32.S32 R4, R4 ;  /* 0x0000000400047245 */ /* 0x000fe20000201400 */
[C---:B------:R-:W-:Y:S01]  /*c260*/  FFMA.FTZ R249, -R0.reuse, R8, R249 ;  /* 0x0000000800f97223 */ /* 0x040fe200000101f9 */
[----:B------:R-:W-:Y:S02]  /*c270*/  I2FP.F32.S32 R48, R48 ;  /* 0x0000003000307245 */ /* 0x000fe40000201400 */
[----:B------:R-:W-:Y:S01]  /*c280*/  IABS R5, R5 ;  /* 0x0000000500057213 */ /* 0x000fe20000000000 */
[CC--:B------:R-:W-:Y:S01]  /*c290*/  FFMA.FTZ R57, -R0.reuse, R4.reuse, R11 ;  /* 0x0000000400397223 */ /* 0x0c0fe2000001010b */
[C---:B------:R-:W-:Y:S01]  /*c2a0*/  FFMA.FTZ R247, -R0.reuse, R4, R247 ;  /* 0x0000000400f77223 */ /* 0x040fe200000101f7 */
[C---:B------:R-:W-:Y:S01]  /*c2b0*/  IADD3 R8, PT, PT, R233.reuse, -0x28, RZ ;  /* 0xffffffd8e9087810 */ /* 0x040fe20007ffe0ff */
[CC--:B------:R-:W-:Y:S01]  /*c2c0*/  FFMA.FTZ R64, -R0.reuse, R48.reuse, R179 ;  /* 0x0000003000407223 */ /* 0x0c0fe200000101b3 */
[C---:B------:R-:W-:Y:S01]  /*c2d0*/  IADD3 R4, PT, PT, R233.reuse, -0x20, RZ ;  /* 0xffffffe0e9047810 */ /* 0x040fe20007ffe0ff */
[C---:B------:R-:W-:Y:S01]  /*c2e0*/  FFMA.FTZ R48, -R0.reuse, R48, R7 ;  /* 0x0000003000307223 */ /* 0x040fe20000010107 */
[----:B------:R-:W-:Y:S02]  /*c2f0*/  I2FP.F32.S32 R5, R5 ;  /* 0x0000000500057245 */ /* 0x000fe40000201400 */
[----:B------:R-:W-:Y:S02]  /*c300*/  IABS R8, R8 ;  /* 0x0000000800087213 */ /* 0x000fe40000000000 */
[----:B------:R-:W-:Y:S01]  /*c310*/  IABS R7, R4 ;  /* 0x0000000400077213 */ /* 0x000fe20000000000 */
[CC--:B------:R-:W-:Y:S01]  /*c320*/  FFMA.FTZ R182, -R0.reuse, R5.reuse, R182 ;  /* 0x0000000500b67223 */ /* 0x0c0fe200000101b6 */
[C---:B------:R-:W-:Y:S01]  /*c330*/  IADD3 R4, PT, PT, R233.reuse, -0x30, RZ ;  /* 0xffffffd0e9047810 */ /* 0x040fe20007ffe0ff */
[C---:B------:R-:W-:Y:S01]  /*c340*/  FFMA.FTZ R176, -R0.reuse, R5, R176 ;  /* 0x0000000500b07223 */ /* 0x040fe200000101b0 */
[----:B------:R-:W-:Y:S02]  /*c350*/  I2FP.F32.S32 R8, R8 ;  /* 0x0000000800087245 */ /* 0x000fe40000201400 */
[C---:B------:R-:W-:Y:S02]  /*c360*/  IADD3 R5, PT, PT, R233.reuse, -0x38, RZ ;  /* 0xffffffc8e9057810 */ /* 0x040fe40007ffe0ff */
[----:B------:R-:W-:Y:S01]  /*c370*/  IABS R4, R4 ;  /* 0x0000000400047213 */ /* 0x000fe20000000000 */
[CC--:B------:R-:W-:Y:S01]  /*c380*/  FFMA.FTZ R163, -R0.reuse, R8.reuse, R163 ;  /* 0x0000000800a37223 */ /* 0x0c0fe200000101a3 */
[----:B------:R-:W-:Y:S01]  /*c390*/  IABS R5, R5 ;  /* 0x0000000500057213 */ /* 0x000fe20000000000 */
[C---:B------:R-:W-:Y:S01]  /*c3a0*/  FFMA.FTZ R157, -R0.reuse, R8, R157 ;  /* 0x00000008009d7223 */ /* 0x040fe2000001019d */
[----:B------:R-:W-:Y:S02]  /*c3b0*/  I2FP.F32.S32 R4, R4 ;  /* 0x0000000400047245 */ /* 0x000fe40000201400 */
[C---:B------:R-:W-:Y:S02]  /*c3c0*/  IADD3 R8, PT, PT, R233.reuse, -0x41, RZ ;  /* 0xffffffbfe9087810 */ /* 0x040fe40007ffe0ff */
[----:B------:R-:W-:Y:S01]  /*c3d0*/  I2FP.F32.S32 R5, R5 ;  /* 0x0000000500057245 */ /* 0x000fe20000201400 */
[C---:B------:R-:W-:Y:S01]  /*c3e0*/  FFMA.FTZ R202, -R0.reuse, R4, R23 ;  /* 0x0000000400ca7223 */ /* 0x040fe20000010117 */
[----:B------:R-:W-:Y:S01]  /*c3f0*/  IABS R8, R8 ;  /* 0x0000000800087213 */ /* 0x000fe20000000000 */
        /* <DEDUP_REMOVED lines=8> */
[C---:B------:R-:W-:Y:S01]  /*c480*/  FFMA.FTZ R252, -R0.reuse, R5, R252 ;  /* 0x0000000500fc7223 */ /* 0x040fe200000101fc */
[----:B------:R-:W-:Y:S01]  /*c490*/  I2FP.F32.S32 R7, R7 ;  /* 0x0000000700077245 */ /* 0x000fe20000201400 */
[C---:B------:R-:W-:Y:S01]  /*c4a0*/  FFMA.FTZ R204, -R0.reuse, R5, R204 ;  /* 0x0000000500cc7223 */ /* 0x040fe200000101cc */
[----:B------:R-:W-:Y:S02]  /*c4b0*/  I2FP.F32.S32 R50, R50 ;  /* 0x0000003200327245 */ /* 0x000fe40000201400 */
[----:B------:R-:W-:Y:S01]  /*c4c0*/  I2FP.F32.S32 R4, R4 ;  /* 0x0000000400047245 */ /* 0x000fe20000201400 */
[CC--:B------:R-:W-:Y:S01]  /*c4d0*/  FFMA.FTZ R58, -R0.reuse, R7.reuse, R155 ;  /* 0x00000007003a7223 */ /* 0x0c0fe2000001019b */
[C---:B------:R-:W-:Y:S01]  /*c4e0*/  IADD3 R5, PT, PT, R233.reuse, -0x49, RZ ;  /* 0xffffffb7e9057810 */ /* 0x040fe20007ffe0ff */
[C---:B------:R-:W-:Y:S01]  /*c4f0*/  FFMA.FTZ R178, -R0.reuse, R7, R178 ;  /* 0x0000000700b27223 */ /* 0x040fe200000101b2 */
[C---:B------:R-:W-:Y:S01]  /*c500*/  IADD3 R7, PT, PT, R233.reuse, -0x39, RZ ;  /* 0xffffffc7e9077810 */ /* 0x040fe20007ffe0ff */
[CC--:B------:R-:W-:Y:S01]  /*c510*/  FFMA.FTZ R66, -R0.reuse, R50.reuse, R181 ;  /* 0x0000003200427223 */ /* 0x0c0fe200000101b5 */
[----:B------:R-:W-:Y:S01]  /*c520*/  IABS R5, R5 ;  /* 0x0000000500057213 */ /* 0x000fe20000000000 */
[C---:B------:R-:W-:Y:S01]  /*c530*/  FFMA.FTZ R50, -R0.reuse, R50, R9 ;  /* 0x0000003200327223 */ /* 0x040fe20000010109 */
[CC--:B------:R-:W-:Y:S01]  /*c540*/  FFMA.FTZ R175, -R0.reuse, R4.reuse, R175 ;  /* 0x0000000400af7223 */ /* 0x0c0fe200000101af */
[C---:B------:R-:W-:Y:S01]  /*c550*/  FFMA.FTZ R167, -R0.reuse, R4, R167 ;  /* 0x0000000400a77223 */ /* 0x040fe200000101a7 */
[C---:B------:R-:W-:Y:S02]  /*c560*/  IADD3 R4, PT, PT, R233.reuse, -0x58, RZ ;  /* 0xffffffa8e9047810 */ /* 0x040fe40007ffe0ff */
[C---:B------:R-:W-:Y:S02]  /*c570*/  IADD3 R9, PT, PT, R233.reuse, -0x31, RZ ;  /* 0xffffffcfe9097810 */ /* 0x040fe40007ffe0ff */
[----:B------:R-:W-:Y:S02]  /*c580*/  IABS R7, R7 ;  /* 0x0000000700077213 */ /* 0x000fe40000000000 */
[----:B------:R-:W-:Y:S02]  /*c590*/  I2FP.F32.S32 R5, R5 ;  /* 0x0000000500057245 */ /* 0x000fe40000201400 */
[----:B------:R-:W-:Y:S02]  /*c5a0*/  IABS R4, R4 ;  /* 0x0000000400047213 */ /* 0x000fe40000000000 */
[----:B------:R-:W-:Y:S01]  /*c5b0*/  IABS R9, R9 ;  /* 0x0000000900097213 */ /* 0x000fe20000000000 */
[C---:B------:R-:W-:Y:S01]  /*c5c0*/  FFMA.FTZ R244, -R0.reuse, R5, R244 ;  /* 0x0000000500f47223 */ /* 0x040fe200000101f4 */
[----:B------:R-:W-:Y:S01]  /*c5d0*/  I2FP.F32.S32 R7, R7 ;  /* 0x0000000700077245 */ /* 0x000fe20000201400 */
[C---:B------:R-:W-:Y:S01]  /*c5e0*/  FFMA.FTZ R177, -R0.reuse, R5, R177 ;  /* 0x0000000500b17223 */ /* 0x040fe200000101b1 */
[C---:B------:R-:W-:Y:S02]  /*c5f0*/  IADD3 R11, PT, PT, R233.reuse, -0x48, RZ ;  /* 0xffffffb8e90b7810 */ /* 0x040fe40007ffe0ff */
[----:B------:R-:W-:Y:S01]  /*c600*/  I2FP.F32.S32 R9, R9 ;  /* 0x0000000900097245 */ /* 0x000fe20000201400 */
[CC--:B------:R-:W-:Y:S01]  /*c610*/  FFMA.FTZ R200, -R0.reuse, R7.reuse, R21 ;  /* 0x0000000700c87223 */ /* 0x0c0fe20000010115 */
[----:B------:R-:W-:Y:S01]  /*c620*/  I2FP.F32.S32 R5, R4 ;  /* 0x0000000400057245 */ /* 0x000fe20000201400 */
[C---:B------:R-:W-:Y:S01]  /*c630*/  FFMA.FTZ R206, -R0.reuse, R7, R206 ;  /* 0x0000000700ce7223 */ /* 0x040fe200000101ce */
[----:B------:R-:W-:Y:S01]  /*c640*/  IABS R11, R11 ;  /* 0x0000000b000b7213 */ /* 0x000fe20000000000 */
[CC--:B------:R-:W-:Y:S01]  /*c650*/  FFMA.FTZ R169, -R0.reuse, R9.reuse, R169 ;  /* 0x0000000900a97223 */ /* 0x0c0fe200000101a9 */
[C---:B------:R-:W-:Y:S01]  /*c660*/  IADD3 R7, PT, PT, R233.reuse, -0x51, RZ ;  /* 0xffffffafe9077810 */ /* 0x040fe20007ffe0ff */
[C---:B------:R-:W-:Y:S01]  /*c670*/  FFMA.FTZ R180, -R0.reuse, R9, R180 ;  /* 0x0000000900b47223 */ /* 0x040fe200000101b4 */
[CC--:B------:R-:W-:Y:S01]  /*c680*/  FFMA.FTZ R186, -R0.reuse, R5.reuse, R186 ;  /* 0x0000000500ba7223 */ /* 0x0c0fe200000101ba */
[C---:B------:R-:W-:Y:S01]  /*c690*/  FFMA.FTZ R198, -R0.reuse, R5, R198 ;  /* 0x0000000500c67223 */ /* 0x040fe200000101c6 */
[----:B------:R-:W-:Y:S02]  /*c6a0*/  I2FP.F32.S32 R11, R11 ;  /* 0x0000000b000b7245 */ /* 0x000fe40000201400 */
[C---:B------:R-:W-:Y:S02]  /*c6b0*/  IADD3 R5, PT, PT, R233.reuse, -0x60, RZ ;  /* 0xffffffa0e9057810 */ /* 0x040fe40007ffe0ff */
[C---:B------:R-:W-:Y:S01]  /*c6c0*/  IADD3 R9, PT, PT, R233.reuse, -0x50, RZ ;  /* 0xffffffb0e9097810 */ /* 0x040fe20007ffe0ff */
[C---:B------:R-:W-:Y:S01]  /*c6d0*/  FFMA.FTZ R246, -R0.reuse, R11, R246 ;  /* 0x0000000b00f67223 */ /* 0x040fe200000101f6 */
[----:B------:R-:W-:Y:S01]  /*c6e0*/  IABS R7, R7 ;  /* 0x0000000700077213 */ /* 0x000fe20000000000 */
[C---:B------:R-:W-:Y:S01]  /*c6f0*/  FFMA.FTZ R173, -R0.reuse, R11, R173 ;  /* 0x0000000b00ad7223 */ /* 0x040fe200000101ad */
[----:B------:R-:W-:Y:S02]  /*c700*/  IABS R5, R5 ;  /* 0x0000000500057213 */ /* 0x000fe40000000000 */
[----:B------:R-:W-:Y:S02]  /*c710*/  IABS R9, R9 ;  /* 0x0000000900097213 */ /* 0x000fe40000000000 */
[C---:B------:R-:W-:Y:S02]  /*c720*/  IADD3 R11, PT, PT, R233.reuse, -0x59, RZ ;  /* 0xffffffa7e90b7810 */ /* 0x040fe40007ffe0ff */
[----:B------:R-:W-:Y:S02]  /*c730*/  I2FP.F32.S32 R7, R7 ;  /* 0x0000000700077245 */ /* 0x000fe40000201400 */
[C---:B------:R-:W-:Y:S02]  /*c740*/  IADD3 R4, PT, PT, R233.reuse, -0x69, RZ ;  /* 0xffffff97e9047810 */ /* 0x040fe40007ffe0ff */
[----:B------:R-:W-:Y:S01]  /*c750*/  I2FP.F32.S32 R5, R5 ;  /* 0x0000000500057245 */ /* 0x000fe20000201400 */
[CC--:B------:R-:W-:Y:S01]  /*c760*/  FFMA.FTZ R192, -R0.reuse, R7.reuse, R192 ;  /* 0x0000000700c07223 */ /* 0x0c0fe200000101c0 */
[----:B------:R-:W-:Y:S01]  /*c770*/  IADD3 R56, PT, PT, R233, -0x21, RZ ;  /* 0xffffffdfe9387810 */ /* 0x000fe20007ffe0ff */
[C---:B------:R-:W-:Y:S01]  /*c780*/  FFMA.FTZ R248, -R0.reuse, R7, R248 ;  /* 0x0000000700f87223 */ /* 0x040fe200000101f8 */
[----:B------:R-:W-:Y:S01]  /*c790*/  I2FP.F32.S32 R9, R9 ;  /* 0x0000000900097245 */ /* 0x000fe20000201400 */
[C---:B------:R-:W-:Y:S01]  /*c7a0*/  FFMA.FTZ R170, -R0.reuse, R5, R170 ;  /* 0x0000000500aa7223 */ /* 0x040fe200000101aa */
[----:B------:R-:W-:Y:S01]  /*c7b0*/  IABS R11, R11 ;  /* 0x0000000b000b7213 */ /* 0x000fe20000000000 */
[C---:B------:R-:W-:Y:S01]  /*c7c0*/  FFMA.FTZ R190, -R0.reuse, R5, R190 ;  /* 0x0000000500be7223 */ /* 0x040fe200000101be */
[----:B------:R-:W-:Y:S01]  /*c7d0*/  IABS R4, R4 ;  /* 0x0000000400047213 */ /* 0x000fe20000000000 */
[C---:B------:R-:W-:Y:S01]  /*c7e0*/  FFMA.FTZ R194, -R0.reuse, R9, R194 ;  /* 0x0000000900c27223 */ /* 0x040fe200000101c2 */
[----:B------:R-:W-:Y:S01]  /*c7f0*/  FMNMX3.FTZ R8, R133, R205, R207, !PT ;  /* 0x000000cd85087276 */ /* 0x000fe200078100cf */
[----:B------:R-:W-:Y:S01]  /*c800*/  FFMA.FTZ R250, -R0, R9, R250 ;  /* 0x0000000900fa7223 */ /* 0x000fe200000101fa */
[C---:B------:R-:W-:Y:S02]  /*c810*/  IADD3 R7, PT, PT, R233.reuse, -0x68, RZ ;  /* 0xffffff98e9077810 */ /* 0x040fe40007ffe0ff */
[----:B------:R-:W-:Y:S02]  /*c820*/  IABS R56, R56 ;  /* 0x0000003800387213 */ /* 0x000fe40000000000 */
[----:B------:R-:W-:Y:S02]  /*c830*/  I2FP.F32.S32 R11, R11 ;  /* 0x0000000b000b7245 */ /* 0x000fe40000201400 */
[----:B------:R-:W-:Y:S02]  /*c840*/  FMNMX3.FTZ R8, R8, R251, R6, !PT ;  /* 0x000000fb08087276 */ /* 0x000fe40007810006 */
[----:B------:R-:W-:Y:S01]  /*c850*/  I2FP.F32.S32 R5, R4 ;  /* 0x0000000400057245 */ /* 0x000fe20000201400 */
[CC--:B------:R-:W-:Y:S01]  /*c860*/  FFMA.FTZ R184, -R0.reuse, R11.reuse, R184 ;  /* 0x0000000b00b87223 */ /* 0x0c0fe200000101b8 */
[----:B------:R-:W-:Y:S01]  /*c870*/  IADD3 R9, PT, PT, R233, -0x61, RZ ;  /* 0xffffff9fe9097810 */ /* 0x000fe20007ffe0ff */
[----:B------:R-:W-:Y:S01]  /*c880*/  FFMA.FTZ R196, -R0, R11, R196 ;  /* 0x0000000b00c47223 */ /* 0x000fe200000101c4 */
[----:B------:R-:W-:Y:S01]  /*c890*/  FMNMX3.FTZ R4, R132, R197, R199, !PT ;  /* 0x000000c584047276 */ /* 0x000fe200078100c7 */
[C---:B------:R-:W-:Y:S01]  /*c8a0*/  FFMA.FTZ R160, -R0.reuse, R5, R160 ;  /* 0x0000000500a07223 */ /* 0x040fe200000101a0 */
[----:B------:R-:W-:Y:S01]  /*c8b0*/  IABS R7, R7 ;  /* 0x0000000700077213 */ /* 0x000fe20000000000 */
[----:B------:R-:W-:Y:S01]  /*c8c0*/  FFMA.FTZ R172, -R0, R5, R172 ;  /* 0x0000000500ac7223 */ /* 0x000fe200000101ac */
[----:B------:R-:W-:Y:S02]  /*c8d0*/  I2FP.F32.S32 R56, R56 ;  /* 0x0000003800387245 */ /* 0x000fe40000201400 */
[----:B----4-:R-:W-:Y:S02]  /*c8e0*/  FMNMX3.FTZ R13, R8, R59, R57, !PT ;  /* 0x0000003b080d7276 */ /* 0x010fe40007810039 */
[----:B------:R-:W-:Y:S01]  /*c8f0*/  IABS R9, R9 ;  /* 0x0000000900097213 */ /* 0x000fe20000000000 */
[-C--:B------:R-:W-:Y:S01]  /*c900*/  FFMA.FTZ R161, -R0, R56.reuse, R161 ;  /* 0x0000003800a17223 */ /* 0x080fe200000101a1 */
[----:B------:R-:W-:Y:S01]  /*c910*/  FMNMX3.FTZ R11, R4, R249, R247, !PT ;  /* 0x000000f9040b7276 */ /* 0x000fe200078100f7 */
[C---:B------:R-:W-:Y:S01]  /*c920*/  FFMA.FTZ R56, -R0.reuse, R56, R141 ;  /* 0x0000003800387223 */ /* 0x040fe2000001018d */
[----:B------:R-:W-:Y:S02]  /*c930*/  I2FP.F32.S32 R7, R7 ;  /* 0x0000000700077245 */ /* 0x000fe40000201400 */
[----:B------:R-:W-:Y:S02]  /*c940*/  FMNMX3.FTZ R4, R13, R66, R64, !PT ;  /* 0x000000420d047276 */ /* 0x000fe40007810040 */
[----:B------:R-:W-:Y:S01]  /*c950*/  I2FP.F32.S32 R9, R9 ;  /* 0x0000000900097245 */ /* 0x000fe20000201400 */
[CC--:B------:R-:W-:Y:S01]  /*c960*/  FFMA.FTZ R162, -R0.reuse, R7.reuse, R162 ;  /* 0x0000000700a27223 */ /* 0x0c0fe200000101a2 */
[----:B------:R-:W-:Y:S01]  /*c970*/  FMNMX3.FTZ R11, R11, R50, R48, !PT ;  /* 0x000000320b0b7276 */ /* 0x000fe20007810030 */
[C---:B------:R-:W-:Y:S01]  /*c980*/  FFMA.FTZ R174, -R0.reuse, R7, R174 ;  /* 0x0000000700ae7223 */ /* 0x040fe200000101ae */
[----:B------:R-:W-:Y:S01]  /*c990*/  IADD3 R7, PT, PT, R233, -0x71, RZ ;  /* 0xffffff8fe9077810 */ /* 0x000fe20007ffe0ff */
[-C--:B------:R-:W-:Y:S01]  /*c9a0*/  FFMA.FTZ R168, -R0, R9.reuse, R168 ;  /* 0x0000000900a87223 */ /* 0x080fe200000101a8 */
[----:B------:R-:W-:Y:S01]  /*c9b0*/  FMNMX3.FTZ R4, R4, R178, R161, !PT ;  /* 0x000000b204047276 */ /* 0x000fe200078100a1 */
[----:B------:R-:W-:Y:S01]  /*c9c0*/  FFMA.FTZ R188, -R0, R9, R188 ;  /* 0x0000000900bc7223 */ /* 0x000fe200000101bc */
[----:B------:R-:W-:Y:S02]  /*c9d0*/  FMNMX3.FTZ R8, R11, R58, R56, !PT ;  /* 0x0000003a0b087276 */ /* 0x000fe40007810038 */
[C---:B------:R-:W-:Y:S02]  /*c9e0*/  IADD3 R9, PT, PT, R233.reuse, -0x70, RZ ;  /* 0xffffff90e9097810 */ /* 0x040fe40007ffe0ff */
[----:B------:R-:W-:Y:S02]  /*c9f0*/  IABS R7, R7 ;  /* 0x0000000700077213 */ /* 0x000fe40000000000 */
[----:B------:R-:W-:Y:S02]  /*ca00*/  FMNMX3.FTZ R4, R4, R163, R182, !PT ;  /* 0x000000a304047276 */ /* 0x000fe400078100b6 */
[----:B------:R-:W-:Y:S02]  /*ca10*/  FMNMX3.FTZ R8, R8, R157, R176, !PT ;  /* 0x0000009d08087276 */ /* 0x000fe400078100b0 */
[----:B------:R-:W-:Y:S02]  /*ca20*/  IABS R9, R9 ;  /* 0x0000000900097213 */ /* 0x000fe40000000000 */
[----:B------:R-:W-:Y:S02]  /*ca30*/  I2FP.F32.S32 R7, R7 ;  /* 0x0000000700077245 */ /* 0x000fe40000201400 */
[----:B------:R-:W-:Y:S02]  /*ca40*/  FMNMX3.FTZ R4, R4, R202, R169, !PT ;  /* 0x000000ca04047276 */ /* 0x000fe400078100a9 */
[----:B------:R-:W-:Y:S01]  /*ca50*/  FMNMX3.FTZ R8, R8, R159, R180, !PT ;  /* 0x0000009f08087276 */ /* 0x000fe200078100b4 */
[C---:B------:R-:W-:Y:S01]  /*ca60*/  FFMA.FTZ R139, -R0.reuse, R7, R139 ;  /* 0x00000007008b7223 */ /* 0x040fe2000001018b */
[----:B------:R-:W-:Y:S01]  /*ca70*/  I2FP.F32.S32 R9, R9 ;  /* 0x0000000900097245 */ /* 0x000fe20000201400 */
[----:B------:R-:W-:Y:S01]  /*ca80*/  FFMA.FTZ R164, -R0, R7, R164 ;  /* 0x0000000700a47223 */ /* 0x000fe200000101a4 */
[----:B------:R-:W-:Y:S02]  /*ca90*/  FMNMX3.FTZ R4, R4, R171, R206, !PT ;  /* 0x000000ab04047276 */ /* 0x000fe400078100ce */
[----:B------:R-:W-:Y:S01]  /*caa0*/  FMNMX3.FTZ R7, R8, R165, R200, !PT ;  /* 0x000000a508077276 */ /* 0x000fe200078100c8 */
[CC--:B------:R-:W-:Y:S01]  /*cab0*/  FFMA.FTZ R140, -R0.reuse, R9.reuse, R140 ;  /* 0x00000009008c7223 */ /* 0x0c0fe2000001018c */
[----:B------:R-:W-:Y:S01]  /*cac0*/  IADD3 R5, PT, PT, R233, -0x78, RZ ;  /* 0xffffff88e9057810 */ /* 0x000fe20007ffe0ff */
[----:B------:R-:W-:Y:S01]  /*cad0*/  FFMA.FTZ R166, -R0, R9, R166 ;  /* 0x0000000900a67223 */ /* 0x000fe200000101a6 */
[----:B------:R-:W-:Y:S02]  /*cae0*/  FMNMX3.FTZ R9, R4, R175, R252, !PT ;  /* 0x000000af04097276 */ /* 0x000fe400078100fc */
[----:B------:R-:W-:Y:S02]  /*caf0*/  FMNMX3.FTZ R4, R7, R167, R204, !PT ;  /* 0x000000a707047276 */ /* 0x000fe400078100cc */
[----:B------:R-:W-:Y:S02]  /*cb00*/  IABS R5, R5 ;  /* 0x0000000500057213 */ /* 0x000fe40000000000 */
[----:B------:R-:W-:Y:S02]  /*cb10*/  FMNMX3.FTZ R11, R4, R173, R177, !PT ;  /* 0x000000ad040b7276 */ /* 0x000fe400078100b1 */
[----:B------:R-:W-:Y:S02]  /*cb20*/  I2FP.F32.S32 R5, R5 ;  /* 0x0000000500057245 */ /* 0x000fe40000201400 */
[----:B------:R-:W-:Y:S02]  /*cb30*/  FMNMX3.FTZ R11, R11, R250, R248, !PT ;  /* 0x000000fa0b0b7276 */ /* 0x000fe400078100f8 */
[----:B------:R-:W-:Y:S01]  /*cb40*/  FMNMX3.FTZ R9, R9, R246, R244, !PT ;  /* 0x000000f609097276 */ /* 0x000fe200078100f4 */
[CC--:B------:R-:W-:Y:S01]  /*cb50*/  FFMA.FTZ R138, -R0.reuse, R5.reuse, R138 ;  /* 0x00000005008a7223 */ /* 0x0c0fe2000001018a */
[C---:B------:R-:W-:Y:S01]  /*cb60*/  FFMA.FTZ R158, -R0.reuse, R5, R158 ;  /* 0x00000005009e7223 */ /* 0x040fe2000001019e */
[----:B------:R-:W-:Y:S02]  /*cb70*/  IADD3 R5, PT, PT, R233, -0x79, RZ ;  /* 0xffffff87e9057810 */ /* 0x000fe40007ffe0ff */
        /* <DEDUP_REMOVED lines=11> */
[C---:B------:R-:W-:Y:S01]  /*cc30*/  FFMA.FTZ R137, -R0.reuse, R5, R137 ;  /* 0x0000000500897223 */ /* 0x040fe20000010189 */
[----:B------:R-:W-:Y:S02]  /*cc40*/  FMNMX3.FTZ R9, R9, R186, R184, !PT ;  /* 0x000000ba09097276 */ /* 0x000fe400078100b8 */
[----:B------:R-:W-:Y:S02]  /*cc50*/  I2FP.F32.S32 R8, R8 ;  /* 0x0000000800087245 */ /* 0x000fe40000201400 */
[----:B------:R-:W-:Y:S02]  /*cc60*/  I2FP.F32.S32 R7, R7 ;  /* 0x0000000700077245 */ /* 0x000fe40000201400 */
[----:B------:R-:W-:Y:S01]  /*cc70*/  FMNMX3.FTZ R11, R11, R166, R164, !PT ;  /* 0x000000a60b0b7276 */ /* 0x000fe200078100a4 */
[C---:B------:R-:W-:Y:S01]  /*cc80*/  FFMA.FTZ R151, -R0.reuse, R8, R151 ;  /* 0x0000000800977223 */ /* 0x040fe20000010197 */
[----:B------:R-:W-:Y:S01]  /*cc90*/  FMNMX3.FTZ R9, R9, R170, R168, !PT ;  /* 0x000000aa09097276 */ /* 0x000fe200078100a8 */
[----:B------:R-:W-:Y:S01]  /*cca0*/  FFMA.FTZ R154, -R0, R7, R154 ;  /* 0x00000007009a7223 */ /* 0x000fe2000001019a */
[----:B------:R-:W-:Y:S02]  /*ccb0*/  FMNMX3.FTZ R11, R11, R158, R156, !PT ;  /* 0x0000009e0b0b7276 */ /* 0x000fe4000781009c */
[----:B------:R-:W-:Y:S02]  /*ccc0*/  FMNMX3.FTZ R4, R9, R162, R160, !PT ;  /* 0x000000a209047276 */ /* 0x000fe400078100a0 */
[----:B------:R-:W-:Y:S02]  /*ccd0*/  FMNMX3.FTZ R10, R11, R154, R151, !PT ;  /* 0x0000009a0b0a7276 */ /* 0x000fe40007810097 */
[----:B------:R-:W-:Y:S02]  /*cce0*/  FMNMX3.FTZ R4, R4, R140, R139, !PT ;  /* 0x0000008c04047276 */ /* 0x000fe4000781008b */
[----:B------:R-:W-:Y:S01]  /*ccf0*/  LOP3.LUT R216, R215, 0x200, R216, 0xf8, !PT ;  /* 0x00000200d7d87812 */ /* 0x000fe200078ef8d8 */
[----:B------:R-:W1:Y:S01]  /*cd00*/  SHFL.BFLY PT, R5, R10, 0x2, 0x1f ;  /* 0x0c401f000a057f89 */ /* 0x000e6200000e0000 */
[----:B------:R-:W-:Y:S02]  /*cd10*/  FMNMX3.FTZ R9, R4, R138, R137, !PT ;  /* 0x0000008a04097276 */ /* 0x000fe40007810089 */
[----:B------:R-:W-:Y:S02]  /*cd20*/  LEA R143, R216, R213, 0x1 ;  /* 0x000000d5d88f7211 */ /* 0x000fe400078e08ff */
[----:B------:R-:W-:Y:S03]  /*cd30*/  IADD3 R234, PT, PT, R234, -0x1, RZ ;  /* 0xffffffffeaea7810 */ /* 0x000fe60007ffe0ff */
[----:B------:R-:W3:Y:S01]  /*cd40*/  SHFL.BFLY PT, R4, R9, 0x2, 0x1f ;  /* 0x0c401f0009047f89 */ /* 0x000ee200000e0000 */
[----:B------:R-:W-:Y:S02]  /*cd50*/  IADD3 R142, PT, PT, R214, R143, RZ ;  /* 0x0000008fd68e7210 */ /* 0x000fe40007ffe0ff */
[----:B------:R-:W-:Y:S05]  /*cd60*/  IADD3 R141, PT, PT, R143, 0xc040, RZ ;  /* 0x0000c0408f8d7810 */ /* 0x000fea0007ffe0ff */
[----:B------:R-:W-:Y:S01]  /*cd70*/  LDSM.16.MT88.4 R12, [R143+0xc000] ;  /* 0x00c000008f0c783b */ /* 0x000fe20000004200 */
[----:B------:R-:W-:Y:S02]  /*cd80*/  IADD3 R235, PT, PT, R235, -0x80, RZ ;  /* 0xffffff80ebeb7810 */ /* 0x000fe40007ffe0ff */
[----:B------:R-:W-:Y:S05]  /*cd90*/  IADD3 R233, PT, PT, R233, 0x80, RZ ;  /* 0x00000080e9e97810 */ /* 0x000fea0007ffe0ff */
[----:B------:R-:W-:Y:S08]  /*cda0*/  LDSM.16.MT88.4 R20, [R142+0xc000] ;  /* 0x00c000008e14783b */ /* 0x000ff00000004200 */
[----:B------:R-:W-:Y:S08]  /*cdb0*/  LDSM.16.MT88.4 R44, [R143+0x10000] ;  /* 0x010000008f2c783b */ /* 0x000ff00000004200 */
[----:B------:R-:W-:Y:S01]  /*cdc0*/  LDSM.16.MT88.4 R52, [R142+0x10000] ;  /* 0x010000008e34783b */ /* 0x000fe20000004200 */
[----:B-1----:R-:W-:Y:S02]  /*cdd0*/  FMNMX.FTZ R8, R10, R5, !PT ;  /* 0x000000050a087209 */ /* 0x002fe40007810000 */
[----:B---3--:R-:W-:Y:S05]  /*cde0*/  FMNMX.FTZ R7, R9, R4, !PT ;  /* 0x0000000409077209 */ /* 0x008fea0007810000 */
[----:B------:R-:W1:Y:S08]  /*cdf0*/  SHFL.BFLY PT, R135, R8, 0x1, 0x1f ;  /* 0x0c201f0008877f89 */ /* 0x000e7000000e0000 */
[----:B------:R-:W3:Y:S01]  /*ce00*/  SHFL.BFLY PT, R134, R7, 0x1, 0x1f ;  /* 0x0c201f0007867f89 */ /* 0x000ee200000e0000 */
[----:B-1----:R-:W-:Y:S02]  /*ce10*/  FMNMX.FTZ R135, R8, R135, !PT ;  /* 0x0000008708877209 */ /* 0x002fe40007810000 */
[----:B------:R-:W-:Y:S02]  /*ce20*/  IADD3 R8, PT, PT, R143, 0xc000, RZ ;  /* 0x0000c0008f087810 */ /* 0x000fe40007ffe0ff */
[----:B---3--:R-:W-:Y:S01]  /*ce30*/  FMNMX.FTZ R134, R7, R134, !PT ;  /* 0x0000008607867209 */ /* 0x008fe20007810000 */
[----:B--2---:R-:W-:Y:S01]  /*ce40*/  FMUL.FTZ R155, R136, R135 ;  /* 0x00000087889b7220 */ /* 0x004fe20000410000 */
[----:B------:R-:W-:Y:S02]  /*ce50*/  FSETP.NEU.FTZ.AND P0, PT, R135, -INF , PT ;  /* 0xff8000008700780b */ /* 0x000fe40003f1d000 */
[----:B------:R-:W-:Y:S01]  /*ce60*/  @P2 IADD3 R141, PT, PT, R8, -0x40, RZ ;  /* 0xffffffc0088d2810 */ /* 0x000fe20007ffe0ff */
[----:B------:R-:W-:Y:S01]  /*ce70*/  FADD.FTZ R5, -R134, R133 ;  /* 0x0000008586057221 */ /* 0x000fe20000010100 */
[----:B------:R-:W-:Y:S01]  /*ce80*/  FSEL R155, R155, RZ, P0 ;  /* 0x000000ff9b9b7208 */ /* 0x000fe20000000000 */
[----:B------:R-:W-:Y:S01]  /*ce90*/  FMUL.FTZ R153, R136, R134 ;  /* 0x0000008688997220 */ /* 0x000fe20000410000 */
[----:B------:R-:W-:Y:S01]  /*cea0*/  FSETP.NEU.FTZ.AND P0, PT, R134, -INF , PT ;  /* 0xff8000008600780b */ /* 0x000fe20003f1d000 */
[C---:B------:R-:W-:Y:S01]  /*ceb0*/  FMUL.FTZ R4, R136.reuse, R5 ;  /* 0x0000000588047220 */ /* 0x040fe20000410000 */
[----:B------:R-:W-:Y:S01]  /*cec0*/  FADD.FTZ R5, -R135, R132 ;  /* 0x0000008487057221 */ /* 0x000fe20000010100 */
[-CC-:B------:R-:W-:Y:S01]  /*ced0*/  FFMA.FTZ R146, R247, R136.reuse, -R155.reuse ;  /* 0x00000088f7927223 */ /* 0x180fe2000001089b */
[----:B------:R-:W-:Y:S01]  /*cee0*/  FSEL R153, R153, RZ, P0 ;  /* 0x000000ff99997208 */ /* 0x000fe20000000000 */
[-CC-:B------:R-:W-:Y:S01]  /*cef0*/  FFMA.FTZ R150, R197, R136.reuse, -R155.reuse ;  /* 0x00000088c5967223 */ /* 0x180fe2000001089b */
[----:B------:R-:W-:Y:S01]  /*cf00*/  FMUL.FTZ R133, R136, R5 ;  /* 0x0000000588857220 */ /* 0x000fe20000410000 */
[-CC-:B------:R-:W-:Y:S01]  /*cf10*/  FFMA.FTZ R148, R199, R136.reuse, -R155.reuse ;  /* 0x00000088c7947223 */ /* 0x180fe2000001089b */
[-C--:B------:R-:W-:Y:S01]  /*cf20*/  FFMA.FTZ R147, R249, R136.reuse, -R155 ;  /* 0x00000088f9937223 */ /* 0x080fe2000001089b */
[-CC-:B------:R-:W-:Y:S01]  /*cf30*/  FFMA.FTZ R149, R205, R136.reuse, -R153.reuse ;  /* 0x00000088cd957223 */ /* 0x180fe20000010899 */
[-CC-:B------:R-:W-:Y:S01]  /*cf40*/  FFMA.FTZ R152, R207, R136.reuse, -R153.reuse ;  /* 0x00000088cf987223 */ /* 0x180fe20000010899 */
[-CC-:B------:R-:W-:Y:S01]  /*cf50*/  FFMA.FTZ R145, R251, R136.reuse, -R153.reuse ;  /* 0x00000088fb917223 */ /* 0x180fe20000010899 */
[-CC-:B------:R-:W-:Y:S01]  /*cf60*/  FFMA.FTZ R144, R6, R136.reuse, -R153.reuse ;  /* 0x0000008806907223 */ /* 0x180fe20000010899 */
[----:B------:R-:W1:Y:S01]  /*cf70*/  MUFU.EX2 R132, R4 ;  /* 0x0000000400847308 */ /* 0x000e620000000800 */
[----:B------:R-:W2:Y:S01]  /*cf80*/  LDSM.16.MT88.4 R28, [R141] ;  /* 0x000000008d1c783b */ /* 0x000ea20000004200 */
[----:B------:R-:W-:Y:S01]  /*cf90*/  IADD3 R214, PT, PT, R214, R141, RZ ;  /* 0x0000008dd6d67210 */ /* 0x000fe20007ffe0ff */
[-CC-:B------:R-:W-:Y:S01]  /*cfa0*/  FFMA.FTZ R182, R182, R136.reuse, -R153.reuse ;  /* 0x00000088b6b67223 */ /* 0x180fe20000010899 */
[-CC-:B------:R-:W-:Y:S01]  /*cfb0*/  FFMA.FTZ R202, R202, R136.reuse, -R153.reuse ;  /* 0x00000088caca7223 */ /* 0x180fe20000010899 */
[-CC-:B------:R-:W-:Y:S01]  /*cfc0*/  FFMA.FTZ R169, R169, R136.reuse, -R153.reuse ;  /* 0x00000088a9a97223 */ /* 0x180fe20000010899 */
[-C--:B------:R-:W-:Y:S01]  /*cfd0*/  FFMA.FTZ R171, R171, R136.reuse, -R153 ;  /* 0x00000088abab7223 */ /* 0x080fe20000010899 */
[-CC-:B------:R-:W-:Y:S03]  /*cfe0*/  FFMA.FTZ R157, R157, R136.reuse, -R155.reuse ;  /* 0x000000889d9d7223 */ /* 0x180fe6000001089b */
[----:B------:R-:W3:Y:S01]  /*cff0*/  MUFU.EX2 R133, R133 ;  /* 0x0000008500857308 */ /* 0x000ee20000000800 */
[----:B------:R-:W4:Y:S01]  /*d000*/  LDSM.16.MT88.4 R36, [R214] ;  /* 0x00000000d624783b */ /* 0x000f220000004200 */
[-C--:B------:R-:W-:Y:S01]  /*d010*/  FFMA.FTZ R176, R176, R136.reuse, -R155 ;  /* 0x00000088b0b07223 */ /* 0x080fe2000001089b */
[-CC-:B------:R-:W-:Y:S01]  /*d020*/  FFMA.FTZ R178, R178, R136.reuse, -R153.reuse ;  /* 0x00000088b2b27223 */ /* 0x180fe20000010899 */
[-C--:B------:R-:W-:Y:S01]  /*d030*/  FFMA.FTZ R161, R161, R136.reuse, -R153 ;  /* 0x00000088a1a17223 */ /* 0x080fe20000010899 */
[-CC-:B------:R-:W-:Y:S01]  /*d040*/  FFMA.FTZ R159, R159, R136.reuse, -R155.reuse ;  /* 0x000000889f9f7223 */ /* 0x180fe2000001089b */
[-C--:B------:R-:W-:Y:S01]  /*d050*/  FFMA.FTZ R180, R180, R136.reuse, -R155 ;  /* 0x00000088b4b47223 */ /* 0x080fe2000001089b */
[----:B------:R-:W-:Y:S03]  /*d060*/  FFMA.FTZ R163, R163, R136, -R153 ;  /* 0x00000088a3a37223 */ /* 0x000fe60000010899 */
[----:B------:R-:W-:Y:S01]  /*d070*/  MUFU.EX2 R146, R146 ;  /* 0x0000009200927308 */ /* 0x000fe20000000800 */
[C---:B-1----:R-:W-:Y:S01]  /*d080*/  FMUL.FTZ R6, R132.reuse, R130 ;  /* 0x0000008284067220 */ /* 0x042fe20000410000 */
[C---:B------:R-:W-:Y:S01]  /*d090*/  FMUL.FTZ R7, R132.reuse, R131 ;  /* 0x0000008384077220 */ /* 0x040fe20000410000 */
[C---:B------:R-:W-:Y:S01]  /*d0a0*/  FMUL.FTZ R10, R132.reuse, R126 ;  /* 0x0000007e840a7220 */ /* 0x040fe20000410000 */
[C---:B------:R-:W-:Y:S01]  /*d0b0*/  FMUL.FTZ R11, R132.reuse, R127 ;  /* 0x0000007f840b7220 */ /* 0x040fe20000410000 */
[C---:B------:R-:W-:Y:S01]  /*d0c0*/  FMUL.FTZ R18, R132.reuse, R118 ;  /* 0x0000007684127220 */ /* 0x040fe20000410000 */
[C---:B------:R-:W-:Y:S01]  /*d0d0*/  FMUL.FTZ R19, R132.reuse, R119 ;  /* 0x0000007784137220 */ /* 0x040fe20000410000 */
[----:B------:R-:W1:Y:S03]  /*d0e0*/  LDSM.16.MT88.4 R60, [R141+0x4000] ;  /* 0x004000008d3c783b */ /* 0x000e660000004200 */
[----:B------:R-:W-:Y:S01]  /*d0f0*/  MUFU.EX2 R150, R150 ;  /* 0x0000009600967308 */ /* 0x000fe20000000800 */
[C---:B---3--:R-:W-:Y:S01]  /*d100*/  FMUL.FTZ R4, R133.reuse, R128 ;  /* 0x0000008085047220 */ /* 0x048fe20000410000 */
[C---:B------:R-:W-:Y:S01]  /*d110*/  FMUL.FTZ R5, R133.reuse, R129 ;  /* 0x0000008185057220 */ /* 0x040fe20000410000 */
[C---:B------:R-:W-:Y:S01]  /*d120*/  FMUL.FTZ R8, R133.reuse, R124 ;  /* 0x0000007c85087220 */ /* 0x040fe20000410000 */
[C---:B------:R-:W-:Y:S01]  /*d130*/  FMUL.FTZ R9, R133.reuse, R125 ;  /* 0x0000007d85097220 */ /* 0x040fe20000410000 */
[C---:B------:R-:W-:Y:S01]  /*d140*/  FMUL.FTZ R16, R133.reuse, R116 ;  /* 0x0000007485107220 */ /* 0x040fe20000410000 */
[C---:B------:R-:W-:Y:S01]  /*d150*/  FMUL.FTZ R17, R133.reuse, R117 ;  /* 0x0000007585117220 */ /* 0x040fe20000410000 */
[----:B------:R-:W-:Y:S03]  /*d160*/  LDSM.16.MT88.4 R124, [R143+0xf800] ;  /* 0x00f800008f7c783b */ /* 0x000fe60000004200 */
[----:B------:R-:W3:Y:S01]  /*d170*/  MUFU.EX2 R148, R148 ;  /* 0x0000009400947308 */ /* 0x000ee20000000800 */
[C---:B------:R-:W-:Y:S01]  /*d180*/  FMUL.FTZ R26, R132.reuse, R110 ;  /* 0x0000006e841a7220 */ /* 0x040fe20000410000 */
        /* <DEDUP_REMOVED lines=12> */
[C---:B------:R-:W-:Y:S01]  /*d250*/  FMUL.FTZ R41, R133.reuse, R93 ;  /* 0x0000005d85297220 */ /* 0x040fe20000410000 */
[----:B------:R-:W-:Y:S03]  /*d260*/  LDSM.16.MT88.4 R108, [R141+0x3800] ;  /* 0x003800008d6c783b */ /* 0x000fe60000004200 */
[----:B------:R-:W5:Y:S01]  /*d270*/  MUFU.EX2 R152, R152 ;  /* 0x0000009800987308 */ /* 0x000f620000000800 */
[----:B---3--:R-:W-:Y:S01]  /*d280*/  F2FP.BF16.F32.PACK_AB R128, R148, R150 ;  /* 0x000000969480723e */ /* 0x008fe200000010ff */
[C---:B------:R-:W-:Y:S01]  /*d290*/  FMUL.FTZ R51, R132.reuse, R87 ;  /* 0x0000005784337220 */ /* 0x040fe20000410000 */
[C---:B------:R-:W-:Y:S01]  /*d2a0*/  FMUL.FTZ R49, R133.reuse, R85 ;  /* 0x0000005585317220 */ /* 0x040fe20000410000 */
[----:B------:R-:W-:Y:S01]  /*d2b0*/  FMUL.FTZ R67, R132, R71 ;  /* 0x0000004784437220 */ /* 0x000fe20000410000 */
[----:B------:R-:W-:Y:S01]  /*d2c0*/  FMUL.FTZ R65, R133, R69 ;  /* 0x0000004585417220 */ /* 0x000fe20000410000 */
[-CC-:B------:R-:W-:Y:S01]  /*d2d0*/  FFMA.FTZ R165, R165, R136.reuse, -R155.reuse ;  /* 0x00000088a5a57223 */ /* 0x180fe2000001089b */
[----:B------:R-:W-:Y:S03]  /*d2e0*/  LDSM.16.MT88.4 R92, [R142+0xd000] ;  /* 0x00d000008e5c783b */ /* 0x000fe60000004200 */
[----:B------:R-:W3:Y:S01]  /*d2f0*/  MUFU.EX2 R147, R147 ;  /* 0x0000009300937308 */ /* 0x000ee20000000800 */
[-CC-:B------:R-:W-:Y:S01]  /*d300*/  FFMA.FTZ R200, R200, R136.reuse, -R155.reuse ;  /* 0x00000088c8c87223 */ /* 0x180fe2000001089b */
[-CC-:B------:R-:W-:Y:S01]  /*d310*/  FFMA.FTZ R167, R167, R136.reuse, -R155.reuse ;  /* 0x00000088a7a77223 */ /* 0x180fe2000001089b */
[-C--:B------:R-:W-:Y:S01]  /*d320*/  FFMA.FTZ R204, R204, R136.reuse, -R155 ;  /* 0x00000088cccc7223 */ /* 0x080fe2000001089b */
[-C--:B------:R-:W-:Y:S01]  /*d330*/  FFMA.FTZ R206, R206, R136.reuse, -R153 ;  /* 0x00000088cece7223 */ /* 0x080fe20000010899 */
[-CC-:B------:R-:W-:Y:S01]  /*d340*/  FFMA.FTZ R216, R177, R136.reuse, -R155.reuse ;  /* 0x00000088b1d87223 */ /* 0x180fe2000001089b */
[-C--:B------:R-:W-:Y:S01]  /*d350*/  FFMA.FTZ R173, R173, R136.reuse, -R155 ;  /* 0x00000088adad7223 */ /* 0x080fe2000001089b */
[----:B------:R-:W-:Y:S03]  /*d360*/  LDSM.16.MT88.4 R100, [R214+0x3800] ;  /* 0x00380000d664783b */ /* 0x000fe60000004200 */
[----:B------:R-:W-:Y:S01]  /*d370*/  MUFU.EX2 R145, R145 ;  /* 0x0000009100917308 */ /* 0x000fe20000000800 */
[----:B-----5:R-:W-:Y:S01]  /*d380*/  F2FP.BF16.F32.PACK_AB R129, R152, R149 ;  /* 0x000000959881723e */ /* 0x020fe200000010ff */
[-CC-:B------:R-:W-:Y:S01]  /*d390*/  FFMA.FTZ R175, R175, R136.reuse, -R153.reuse ;  /* 0x00000088afaf7223 */ /* 0x180fe20000010899 */
[-C--:B------:R-:W-:Y:S01]  /*d3a0*/  FFMA.FTZ R252, R252, R136.reuse, -R153 ;  /* 0x00000088fcfc7223 */ /* 0x080fe20000010899 */
[-CC-:B------:R-:W-:Y:S01]  /*d3b0*/  FFMA.FTZ R177, R250, R136.reuse, -R155.reuse ;  /* 0x00000088fab17223 */ /* 0x180fe2000001089b */
[-C--:B------:R-:W-:Y:S01]  /*d3c0*/  FFMA.FTZ R248, R248, R136.reuse, -R155 ;  /* 0x00000088f8f87223 */ /* 0x080fe2000001089b */
[-CC-:B------:R-:W-:Y:S01]  /*d3d0*/  FFMA.FTZ R179, R246, R136.reuse, -R153.reuse ;  /* 0x00000088f6b37223 */ /* 0x180fe20000010899 */
[-C--:B------:R-:W-:Y:S03]  /*d3e0*/  FFMA.FTZ R244, R244, R136.reuse, -R153 ;  /* 0x00000088f4f47223 */ /* 0x080fe60000010899 */
[----:B------:R-:W5:Y:S01]  /*d3f0*/  MUFU.EX2 R144, R144 ;  /* 0x0000009000907308 */ /* 0x000f620000000800 */
[----:B---3--:R-:W-:Y:S01]  /*d400*/  F2FP.BF16.F32.PACK_AB R130, R146, R147 ;  /* 0x000000939282723e */ /* 0x008fe200000010ff */
[-CC-:B------:R-:W-:Y:S01]  /*d410*/  FFMA.FTZ R181, R198, R136.reuse, -R155.reuse ;  /* 0x00000088c6b57223 */ /* 0x180fe2000001089b */
[-C--:B------:R-:W-:Y:S01]  /*d420*/  FFMA.FTZ R196, R196, R136.reuse, -R155 ;  /* 0x00000088c4c47223 */ /* 0x080fe2000001089b */
        /* <DEDUP_REMOVED lines=8> */
[-C--:B------:R-:W-:Y:S01]  /*d4b0*/  FFMA.FTZ R189, R172, R136.reuse, -R155 ;  /* 0x00000088acbd7223 */ /* 0x080fe2000001089b */
[-CC-:B------:R-:W-:Y:S01]  /*d4c0*/  FFMA.FTZ R170, R170, R136.reuse, -R153.reuse ;  /* 0x00000088aaaa7223 */ /* 0x180fe20000010899 */
[-C--:B------:R-:W-:Y:S01]  /*d4d0*/  FFMA.FTZ R191, R168, R136.reuse, -R153 ;  /* 0x00000088a8bf7223 */ /* 0x080fe20000010899 */
[-CC-:B------:R-:W-:Y:S03]  /*d4e0*/  FFMA.FTZ R166, R166, R136.reuse, -R155.reuse ;  /* 0x00000088a6a67223 */ /* 0x180fe6000001089b */
[----:B------:R-:W-:Y:S01]  /*d4f0*/  MUFU.EX2 R202, R202 ;  /* 0x000000ca00ca7308 */ /* 0x000fe20000000800 */
[----:B-----5:R-:W-:Y:S01]  /*d500*/  F2FP.BF16.F32.PACK_AB R131, R144, R145 ;  /* 0x000000919083723e */ /* 0x020fe200000010ff */
[-C--:B------:R-:W-:Y:S01]  /*d510*/  FFMA.FTZ R193, R164, R136.reuse, -R155 ;  /* 0x00000088a4c17223 */ /* 0x080fe2000001089b */
[-CC-:B------:R-:W-:Y:S01]  /*d520*/  FFMA.FTZ R162, R162, R136.reuse, -R153.reuse ;  /* 0x00000088a2a27223 */ /* 0x180fe20000010899 */
[-C--:B------:R-:W-:Y:S01]  /*d530*/  FFMA.FTZ R195, R160, R136.reuse, -R153 ;  /* 0x00000088a0c37223 */ /* 0x080fe20000010899 */
[-CC-:B------:R-:W-:Y:S01]  /*d540*/  FFMA.FTZ R158, R158, R136.reuse, -R155.reuse ;  /* 0x000000889e9e7223 */ /* 0x180fe2000001089b */
        /* <DEDUP_REMOVED lines=10> */
[----:B------:R-:W-:Y:S01]  /*d5f0*/  FMUL.FTZ R15, R132, R123 ;  /* 0x0000007b840f7220 */ /* 0x000fe20000410000 */
[-C--:B------:R-:W-:Y:S01]  /*d600*/  FFMA.FTZ R154, R154, R136.reuse, -R155 ;  /* 0x000000889a9a7223 */ /* 0x080fe2000001089b */
[----:B------:R-:W-:Y:S01]  /*d610*/  FFMA.FTZ R138, R138, R136, -R153 ;  /* 0x000000888a8a7223 */ /* 0x000fe20000010899 */
[C---:B------:R-:W-:Y:S01]  /*d620*/  FFMA.FTZ R150, R133.reuse, R240, R150 ;  /* 0x000000f085967223 */ /* 0x040fe20000010096 */
[----:B------:R-:W-:Y:S04]  /*d630*/  FFMA.FTZ R149, R132, R245, R149 ;  /* 0x000000f584957223 */ /* 0x000fe80000010095 */
[----:B------:R-:W-:Y:S01]  /*d640*/  MUFU.EX2 R157, R157 ;  /* 0x0000009d009d7308 */ /* 0x000fe20000000800 */
[----:B------:R-:W-:Y:S01]  /*d650*/  ISETP.NE.AND P0, PT, R234, -0x1, PT ;  /* 0xffffffffea00780c */ /* 0x000fe20003f05270 */
[C---:B------:R-:W-:Y:S03]  /*d660*/  HMMA.16816.F32.BF16 R12, R128.reuse, R20, R12 ;  /* 0x00000014800c723c */ /* 0x040fe6000004180c */
[C---:B------:R-:W-:Y:S01]  /*d670*/  FMUL.FTZ R20, R133.reuse, R112 ;  /* 0x0000007085147220 */ /* 0x040fe20000410000 */
[C---:B------:R-:W-:Y:S01]  /*d680*/  FMUL.FTZ R21, R133.reuse, R113 ;  /* 0x0000007185157220 */ /* 0x040fe20000410000 */
[----:B------:R-:W-:Y:S03]  /*d690*/  FADD.FTZ R150, R148, R150 ;  /* 0x0000009694967221 */ /* 0x000fe60000010000 */
[----:B------:R-:W-:Y:S01]  /*d6a0*/  MUFU.EX2 R176, R176 ;  /* 0x000000b000b07308 */ /* 0x000fe20000000800 */
[----:B------:R-:W-:Y:S01]  /*d6b0*/  FADD.FTZ R152, R152, R149 ;  /* 0x0000009598987221 */ /* 0x000fe20000010000 */
[C---:B------:R-:W-:Y:S03]  /*d6c0*/  HMMA.16816.F32.BF16 R16, R128.reuse, R22, R16 ;  /* 0x000000168010723c */ /* 0x040fe60000041810 */
[C---:B------:R-:W-:Y:S01]  /*d6d0*/  FMUL.FTZ R22, R132.reuse, R114 ;  /* 0x0000007284167220 */ /* 0x040fe20000410000 */
[----:B------:R-:W-:Y:S04]  /*d6e0*/  FMUL.FTZ R23, R132, R115 ;  /* 0x0000007384177220 */ /* 0x000fe80000410000 */
[----:B------:R-:W-:Y:S03]  /*d6f0*/  MUFU.EX2 R178, R178 ;  /* 0x000000b200b27308 */ /* 0x000fe60000000800 */
[C---:B--2---:R-:W-:Y:S03]  /*d700*/  HMMA.16816.F32.BF16 R20, R128.reuse, R28, R20 ;  /* 0x0000001c8014723c */ /* 0x044fe60000041814 */
[C---:B------:R-:W-:Y:S01]  /*d710*/  FMUL.FTZ R28, R133.reuse, R104 ;  /* 0x00000068851c7220 */ /* 0x040fe20000410000 */
[----:B------:R-:W-:Y:S01]  /*d720*/  FFMA.FTZ R104, R56, R136, -R155 ;  /* 0x0000008838687223 */ /* 0x000fe2000001089b */
[C---:B------:R-:W-:Y:S01]  /*d730*/  FMUL.FTZ R56, R133.reuse, R76 ;  /* 0x0000004c85387220 */ /* 0x040fe20000410000 */
[----:B------:R-:W-:Y:S01]  /*d740*/  FMUL.FTZ R29, R133, R105 ;  /* 0x00000069851d7220 */ /* 0x000fe20000410000 */
[--C-:B------:R-:W-:Y:S01]  /*d750*/  FFMA.FTZ R105, R57, R136, -R153.reuse ;  /* 0x0000008839697223 */ /* 0x100fe20000010899 */
[C---:B------:R-:W-:Y:S01]  /*d760*/  HMMA.16816.F32.BF16 R24, R128.reuse, R30, R24 ;  /* 0x0000001e8018723c */ /* 0x040fe20000041818 */
[----:B------:R-:W-:Y:S02]  /*d770*/  MUFU.EX2 R161, R161 ;  /* 0x000000a100a17308 */ /* 0x000fe40000000800 */
[C---:B------:R-:W-:Y:S01]  /*d780*/  FMUL.FTZ R30, R132.reuse, R106 ;  /* 0x0000006a841e7220 */ /* 0x040fe20000410000 */
[----:B------:R-:W-:Y:S01]  /*d790*/  FMUL.FTZ R31, R132, R107 ;  /* 0x0000006b841f7220 */ /* 0x000fe20000410000 */
[C---:B------:R-:W-:Y:S01]  /*d7a0*/  FMUL.FTZ R57, R133.reuse, R77 ;  /* 0x0000004d85397220 */ /* 0x040fe20000410000 */
[--C-:B------:R-:W-:Y:S01]  /*d7b0*/  FFMA.FTZ R106, R66, R136, -R153.reuse ;  /* 0x00000088426a7223 */ /* 0x100fe20000010899 */
[----:B------:R-:W-:Y:S01]  /*d7c0*/  FMUL.FTZ R66, R132, R70 ;  /* 0x0000004684427220 */ /* 0x000fe20000410000 */
[----:B------:R-:W-:Y:S01]  /*d7d0*/  FFMA.FTZ R107, R64, R136, -R153 ;  /* 0x00000088406b7223 */ /* 0x000fe20000010899 */
[C---:B------:R-:W-:Y:S02]  /*d7e0*/  FMUL.FTZ R64, R133.reuse, R68 ;  /* 0x0000004485407220 */ /* 0x040fe40000410000 */
[----:B------:R-:W-:Y:S01]  /*d7f0*/  MUFU.EX2 R105, R105 ;  /* 0x0000006900697308 */ /* 0x000fe20000000800 */
[C---:B----4-:R-:W-:Y:S03]  /*d800*/  HMMA.16816.F32.BF16 R28, R128.reuse, R36, R28 ;  /* 0x00000024801c723c */ /* 0x050fe6000004181c */
[C---:B------:R-:W-:Y:S01]  /*d810*/  FMUL.FTZ R36, R133.reuse, R96 ;  /* 0x0000006085247220 */ /* 0x040fe20000410000 */
[--C-:B------:R-:W-:Y:S01]  /*d820*/  FFMA.FTZ R96, R50, R136, -R155.reuse ;  /* 0x0000008832607223 */ /* 0x100fe2000001089b */
[----:B------:R-:W-:Y:S01]  /*d830*/  FMUL.FTZ R50, R132, R86 ;  /* 0x0000005684327220 */ /* 0x000fe20000410000 */
[C---:B------:R-:W-:Y:S01]  /*d840*/  FMUL.FTZ R37, R133.reuse, R97 ;  /* 0x0000006185257220 */ /* 0x040fe20000410000 */
[----:B------:R-:W-:Y:S01]  /*d850*/  FFMA.FTZ R97, R48, R136, -R155 ;  /* 0x0000008830617223 */ /* 0x000fe2000001089b */
[C---:B------:R-:W-:Y:S01]  /*d860*/  HMMA.16816.F32.BF16 R32, R128.reuse, R38, R32 ;  /* 0x000000268020723c */ /* 0x040fe20000041820 */
[----:B------:R-:W-:Y:S02]  /*d870*/  MUFU.EX2 R104, R104 ;  /* 0x0000006800687308 */ /* 0x000fe40000000800 */
[C---:B------:R-:W-:Y:S01]  /*d880*/  FMUL.FTZ R38, R132.reuse, R98 ;  /* 0x0000006284267220 */ /* 0x040fe20000410000 */
[C---:B------:R-:W-:Y:S01]  /*d890*/  FMUL.FTZ R39, R132.reuse, R99 ;  /* 0x0000006384277220 */ /* 0x040fe20000410000 */
[----:B------:R-:W-:Y:S01]  /*d8a0*/  FMUL.FTZ R48, R133, R84 ;  /* 0x0000005485307220 */ /* 0x000fe20000410000 */
[-C--:B------:R-:W-:Y:S01]  /*d8b0*/  FFMA.FTZ R98, R59, R136.reuse, -R153 ;  /* 0x000000883b627223 */ /* 0x080fe20000010899 */
[----:B------:R-:W2:Y:S01]  /*d8c0*/  LDSM.16.MT88.4 R84, [R214+0x4000] ;  /* 0x00400000d654783b */ /* 0x000ea20000004200 */
[----:B------:R-:W-:Y:S01]  /*d8d0*/  FMUL.FTZ R59, R132, R79 ;  /* 0x0000004f843b7220 */ /* 0x000fe20000410000 */
[--C-:B------:R-:W-:Y:S01]  /*d8e0*/  FFMA.FTZ R99, R58, R136, -R155.reuse ;  /* 0x000000883a637223 */ /* 0x100fe2000001089b */
[C---:B------:R-:W-:Y:S01]  /*d8f0*/  FMUL.FTZ R58, R132.reuse, R78 ;  /* 0x0000004e843a7220 */ /* 0x040fe20000410000 */
[C---:B------:R-:W-:Y:S01]  /*d900*/  HMMA.16816.F32.BF16 R36, R128.reuse, R44, R36 ;  /* 0x0000002c8024723c */ /* 0x040fe20000041824 */
[----:B------:R-:W-:Y:S02]  /*d910*/  MUFU.EX2 R96, R96 ;  /* 0x0000006000607308 */ /* 0x000fe40000000800 */
[C---:B------:R-:W-:Y:S01]  /*d920*/  FMUL.FTZ R44, R133.reuse, R88 ;  /* 0x00000058852c7220 */ /* 0x040fe20000410000 */
[----:B------:R-:W3:Y:S01]  /*d930*/  LDSM.16.MT88.4 R76, [R143+0xc800] ;  /* 0x00c800008f4c783b */ /* 0x000ee20000004200 */
[----:B------:R-:W-:Y:S01]  /*d940*/  FMUL.FTZ R45, R133, R89 ;  /* 0x00000059852d7220 */ /* 0x000fe20000410000 */
[-C--:B------:R-:W-:Y:S01]  /*d950*/  FFMA.FTZ R155, R151, R136.reuse, -R155 ;  /* 0x00000088979b7223 */ /* 0x080fe2000001089b */
[----:B------:R-:W-:Y:S01]  /*d960*/  FFMA.FTZ R153, R137, R136, -R153 ;  /* 0x0000008889997223 */ /* 0x000fe20000010899 */
[C---:B------:R-:W-:Y:S03]  /*d970*/  HMMA.16816.F32.BF16 R40, R128.reuse, R46, R40 ;  /* 0x0000002e8028723c */ /* 0x040fe60000041828 */
[----:B------:R-:W4:Y:S01]  /*d980*/  MUFU.EX2 R97, R97 ;  /* 0x0000006100617308 */ /* 0x000f220000000800 */
[C---:B------:R-:W-:Y:S01]  /*d990*/  FMUL.FTZ R46, R132.reuse, R90 ;  /* 0x0000005a842e7220 */ /* 0x040fe20000410000 */
[C---:B------:R-:W-:Y:S02]  /*d9a0*/  FMUL.FTZ R47, R132.reuse, R91 ;  /* 0x0000005b842f7220 */ /* 0x040fe40000410000 */
[----:B------:R-:W-:Y:S06]  /*d9b0*/  LDSM.16.MT88.4 R88, [R141+0x800] ;  /* 0x000800008d58783b */ /* 0x000fec0000004200 */
[----:B------:R-:W5:Y:S01]  /*d9c0*/  MUFU.EX2 R98, R98 ;  /* 0x0000006200627308 */ /* 0x000f620000000800 */
[C---:B------:R-:W-:Y:S03]  /*d9d0*/  HMMA.16816.F32.BF16 R44, R128.reuse, R52, R44 ;  /* 0x00000034802c723c */ /* 0x040fe6000004182c */
[C---:B------:R-:W-:Y:S01]  /*d9e0*/  FMUL.FTZ R52, R133.reuse, R80 ;  /* 0x0000005085347220 */ /* 0x040fe20000410000 */
[----:B------:R-:W-:Y:S05]  /*d9f0*/  FMUL.FTZ R53, R133, R81 ;  /* 0x0000005185357220 */ /* 0x000fea0000410000 */
[----:B------:R-:W2:Y:S01]  /*da00*/  MUFU.EX2 R99, R99 ;  /* 0x0000006300637308 */ /* 0x000ea20000000800 */
[----:B----4-:R-:W-:Y:S01]  /*da10*/  F2FP.BF16.F32.PACK_AB R68, R97, R96 ;  /* 0x000000606144723e */ /* 0x010fe200000010ff */
[C---:B------:R-:W-:Y:S03]  /*da20*/  HMMA.16816.F32.BF16 R48, R128.reuse, R54, R48 ;  /* 0x000000368030723c */ /* 0x040fe60000041830 */
[C---:B------:R-:W-:Y:S01]  /*da30*/  FMUL.FTZ R54, R132.reuse, R82 ;  /* 0x0000005284367220 */ /* 0x040fe20000410000 */
[----:B------:R-:W-:Y:S02]  /*da40*/  FMUL.FTZ R55, R132, R83 ;  /* 0x0000005384377220 */ /* 0x000fe40000410000 */
[----:B------:R-:W4:Y:S01]  /*da50*/  LDSM.16.MT88.4 R80, [R142+0xc800] ;  /* 0x00c800008e50783b */ /* 0x000f220000004200 */
[----:B-----5:R-:W-:Y:S01]  /*da60*/  F2FP.BF16.F32.PACK_AB R69, R105, R98 ;  /* 0x000000626945723e */ /* 0x020fe200000010ff */
[----:B------:R-:W-:Y:S03]  /*da70*/  MUFU.EX2 R106, R106 ;  /* 0x0000006a006a7308 */ /* 0x000fe60000000800 */
[C---:B-1----:R-:W-:Y:S03]  /*da80*/  HMMA.16816.F32.BF16 R52, R128.reuse, R60, R52 ;  /* 0x0000003c8034723c */ /* 0x042fe60000041834 */
[C---:B------:R-:W-:Y:S01]  /*da90*/  FMUL.FTZ R60, R133.reuse, R72 ;  /* 0x00000048853c7220 */ /* 0x040fe20000410000 */
[----:B------:R-:W-:Y:S01]  /*daa0*/  FMUL.FTZ R61, R133, R73 ;  /* 0x00000049853d7220 */ /* 0x000fe20000410000 */
[----:B--2---:R-:W-:Y:S02]  /*dab0*/  F2FP.BF16.F32.PACK_AB R70, R104, R99 ;  /* 0x000000636846723e */ /* 0x004fe400000010ff */
[----:B------:R-:W1:Y:S01]  /*dac0*/  MUFU.EX2 R107, R107 ;  /* 0x0000006b006b7308 */ /* 0x000e620000000800 */
[----:B------:R-:W-:Y:S01]  /*dad0*/  MOV R133, R134 ;  /* 0x0000008600857202 */ /* 0x000fe20000000f00 */
[C---:B------:R-:W-:Y:S03]  /*dae0*/  HMMA.16816.F32.BF16 R56, R128.reuse, R62, R56 ;  /* 0x0000003e8038723c */ /* 0x040fe60000041838 */
[C---:B------:R-:W-:Y:S01]  /*daf0*/  FMUL.FTZ R62, R132.reuse, R74 ;  /* 0x0000004a843e7220 */ /* 0x040fe20000410000 */
[----:B------:R-:W-:Y:S01]  /*db00*/  FMUL.FTZ R63, R132, R75 ;  /* 0x0000004b843f7220 */ /* 0x000fe20000410000 */
[----:B------:R-:W-:Y:S01]  /*db10*/  MOV R132, R135 ;  /* 0x0000008700847202 */ /* 0x000fe20000000f00 */
[----:B------:R-:W2:Y:S02]  /*db20*/  LDSM.16.MT88.4 R72, [R214+0x800] ;  /* 0x00080000d648783b */ /* 0x000ea40000004200 */
[----:B------:R-:W-:Y:S03]  /*db30*/  MUFU.EX2 R159, R159 ;  /* 0x0000009f009f7308 */ /* 0x000fe60000000800 */
[C---:B------:R-:W-:Y:S03]  /*db40*/  HMMA.16816.F32.BF16 R60, R128.reuse, R84, R60 ;  /* 0x00000054803c723c */ /* 0x040fe6000004183c */
[----:B-1----:R-:W-:Y:S04]  /*db50*/  F2FP.BF16.F32.PACK_AB R71, R107, R106 ;  /* 0x0000006a6b47723e */ /* 0x002fe800000010ff */
[----:B------:R-:W1:Y:S01]  /*db60*/  MUFU.EX2 R180, R180 ;  /* 0x000000b400b47308 */ /* 0x000e620000000800 */
[----:B------:R-:W-:Y:S01]  /*db70*/  HMMA.16816.F32.BF16 R64, R128, R86, R64 ;  /* 0x000000568040723c */ /* 0x000fe20000041840 */
[----:B------:R-:W-:Y:S08]  /*db80*/  LDSM.16.MT88.4 R84, [R141+0x4800] ;  /* 0x004800008d54783b */ /* 0x000ff00000004200 */
[----:B------:R-:W5:Y:S01]  /*db90*/  MUFU.EX2 R163, R163 ;  /* 0x000000a300a37308 */ /* 0x000f620000000800 */
[C---:B---3--:R-:W-:Y:S09]  /*dba0*/  HMMA.16816.F32.BF16 R4, R68.reuse, R76, R4 ;  /* 0x0000004c4404723c */ /* 0x048ff20000041804 */
[----:B------:R-:W-:Y:S01]  /*dbb0*/  MUFU.EX2 R165, R165 ;  /* 0x000000a500a57308 */ /* 0x000fe20000000800 */
[C---:B------:R-:W-:Y:S01]  /*dbc0*/  HMMA.16816.F32.BF16 R8, R68.reuse, R78, R8 ;  /* 0x0000004e4408723c */ /* 0x040fe20000041808 */
[----:B------:R-:W3:Y:S08]  /*dbd0*/  LDSM.16.MT88.4 R76, [R143+0x10800] ;  /* 0x010800008f4c783b */ /* 0x000ef00000004200 */
[----:B------:R-:W5:Y:S01]  /*dbe0*/  MUFU.EX2 R200, R200 ;  /* 0x000000c800c87308 */ /* 0x000f620000000800 */
[C---:B----4-:R-:W-:Y:S09]  /*dbf0*/  HMMA.16816.F32.BF16 R12, R68.reuse, R80, R12 ;  /* 0x00000050440c723c */ /* 0x050ff2000004180c */
[----:B------:R-:W-:Y:S01]  /*dc00*/  MUFU.EX2 R167, R167 ;  /* 0x000000a700a77308 */ /* 0x000fe20000000800 */
[C---:B------:R-:W-:Y:S01]  /*dc10*/  HMMA.16816.F32.BF16 R16, R68.reuse, R82, R16 ;  /* 0x000000524410723c */ /* 0x040fe20000041810 */
[----:B------:R-:W4:Y:S08]  /*dc20*/  LDSM.16.MT88.4 R80, [R142+0x10800] ;  /* 0x010800008e50783b */ /* 0x000f300000004200 */
[----:B------:R-:W5:Y:S01]  /*dc30*/  MUFU.EX2 R204, R204 ;  /* 0x000000cc00cc7308 */ /* 0x000f620000000800 */
[C---:B------:R-:W-:Y:S09]  /*dc40*/  HMMA.16816.F32.BF16 R20, R68.reuse, R88, R20 ;  /* 0x000000584414723c */ /* 0x040ff20000041814 */
[----:B------:R-:W5:Y:S01]  /*dc50*/  MUFU.EX2 R206, R206 ;  /* 0x000000ce00ce7308 */ /* 0x000f620000000800 */
[C---:B------:R-:W-:Y:S01]  /*dc60*/  HMMA.16816.F32.BF16 R24, R68.reuse, R90, R24 ;  /* 0x0000005a4418723c */ /* 0x040fe20000041818 */
[----:B------:R-:W1:Y:S08]  /*dc70*/  LDSM.16.MT88.4 R88, [R214+0x4800] ;  /* 0x00480000d658783b */ /* 0x000e700000004200 */
[----:B------:R-:W-:Y:S01]  /*dc80*/  MUFU.EX2 R173, R173 ;  /* 0x000000ad00ad7308 */ /* 0x000fe20000000800 */
[C---:B--2---:R-:W-:Y:S09]  /*dc90*/  HMMA.16816.F32.BF16 R28, R68.reuse, R72, R28 ;  /* 0x00000048441c723c */ /* 0x044ff2000004181c */
[----:B------:R-:W2:Y:S01]  /*dca0*/  MUFU.EX2 R216, R216 ;  /* 0x000000d800d87308 */ /* 0x000ea20000000800 */
[C---:B------:R-:W-:Y:S01]  /*dcb0*/  HMMA.16816.F32.BF16 R32, R68.reuse, R74, R32 ;  /* 0x0000004a4420723c */ /* 0x040fe20000041820 */
[----:B------:R-:W2:Y:S08]  /*dcc0*/  LDSM.16.MT88.4 R72, [R143+0xd000] ;  /* 0x00d000008f48783b */ /* 0x000eb00000004200 */
[----:B------:R-:W-:Y:S01]  /*dcd0*/  MUFU.EX2 R175, R175 ;  /* 0x000000af00af7308 */ /* 0x000fe20000000800 */
[C---:B---3--:R-:W-:Y:S09]  /*dce0*/  HMMA.16816.F32.BF16 R36, R68.reuse, R76, R36 ;  /* 0x0000004c4424723c */ /* 0x048ff20000041824 */
[----:B------:R-:W3:Y:S01]  /*dcf0*/  MUFU.EX2 R252, R252 ;  /* 0x000000fc00fc7308 */ /* 0x000ee20000000800 */
[C---:B------:R-:W-:Y:S01]  /*dd00*/  HMMA.16816.F32.BF16 R40, R68.reuse, R78, R40 ;  /* 0x0000004e4428723c */ /* 0x040fe20000041828 */
[----:B------:R-:W3:Y:S08]  /*dd10*/  LDSM.16.MT88.4 R76, [R141+0x1000] ;  /* 0x001000008d4c783b */ /* 0x000ef00000004200 */
[----:B------:R-:W-:Y:S01]  /*dd20*/  MUFU.EX2 R177, R177 ;  /* 0x000000b100b17308 */ /* 0x000fe20000000800 */
[C---:B----4-:R-:W-:Y:S09]  /*dd30*/  HMMA.16816.F32.BF16 R44, R68.reuse, R80, R44 ;  /* 0x00000050442c723c */ /* 0x050ff2000004182c */
[----:B------:R-:W4:Y:S01]  /*dd40*/  MUFU.EX2 R248, R248 ;  /* 0x000000f800f87308 */ /* 0x000f220000000800 */
[C---:B------:R-:W-:Y:S01]  /*dd50*/  HMMA.16816.F32.BF16 R48, R68.reuse, R82, R48 ;  /* 0x000000524430723c */ /* 0x040fe20000041830 */
[----:B------:R-:W4:Y:S08]  /*dd60*/  LDSM.16.MT88.4 R80, [R214+0x1000] ;  /* 0x00100000d650783b */ /* 0x000f300000004200 */
        /* <DEDUP_REMOVED lines=8> */
[----:B------:R-:W-:Y:S01]  /*ddf0*/  HMMA.16816.F32.BF16 R64, R68, R90, R64 ;  /* 0x0000005a4440723c */ /* 0x000fe20000041840 */
[----:B------:R-:W-:Y:S02]  /*de00*/  LDSM.16.MT88.4 R88, [R214+0x5000] ;  /* 0x00500000d658783b */ /* 0x000fe40000004200 */
[----:B------:R-:W-:Y:S02]  /*de10*/  F2FP.BF16.F32.PACK_AB R68, R176, R157 ;  /* 0x0000009db044723e */ /* 0x000fe400000010ff */
[----:B------:R-:W-:Y:S04]  /*de20*/  F2FP.BF16.F32.PACK_AB R69, R161, R178 ;  /* 0x000000b2a145723e */ /* 0x000fe800000010ff */
[----:B------:R-:W-:Y:S01]  /*de30*/  MUFU.EX2 R183, R183 ;  /* 0x000000b700b77308 */ /* 0x000fe20000000800 */
[----:B------:R-:W-:Y:S02]  /*de40*/  F2FP.BF16.F32.PACK_AB R70, R180, R159 ;  /* 0x0000009fb446723e */ /* 0x000fe400000010ff */
[----:B-----5:R-:W-:Y:S07]  /*de50*/  F2FP.BF16.F32.PACK_AB R71, R182, R163 ;  /* 0x000000a3b647723e */ /* 0x020fee00000010ff */
[----:B------:R-:W5:Y:S01]  /*de60*/  MUFU.EX2 R192, R192 ;  /* 0x000000c000c07308 */ /* 0x000f620000000800 */
[C---:B--2---:R-:W-:Y:S09]  /*de70*/  HMMA.16816.F32.BF16 R4, R68.reuse, R72, R4 ;  /* 0x000000484404723c */ /* 0x044ff20000041804 */
[----:B------:R-:W-:Y:S01]  /*de80*/  MUFU.EX2 R185, R185 ;  /* 0x000000b900b97308 */ /* 0x000fe20000000800 */
[C---:B------:R-:W-:Y:S01]  /*de90*/  HMMA.16816.F32.BF16 R8, R68.reuse, R74, R8 ;  /* 0x0000004a4408723c */ /* 0x040fe20000041808 */
[----:B------:R-:W2:Y:S08]  /*dea0*/  LDSM.16.MT88.4 R72, [R143+0x11000] ;  /* 0x011000008f48783b */ /* 0x000eb00000004200 */
[----:B------:R-:W5:Y:S01]  /*deb0*/  MUFU.EX2 R188, R188 ;  /* 0x000000bc00bc7308 */ /* 0x000f620000000800 */
[C---:B------:R-:W-:Y:S09]  /*dec0*/  HMMA.16816.F32.BF16 R12, R68.reuse, R92, R12 ;  /* 0x0000005c440c723c */ /* 0x040ff2000004180c */
[----:B------:R-:W-:Y:S01]  /*ded0*/  MUFU.EX2 R186, R186 ;  /* 0x000000ba00ba7308 */ /* 0x000fe20000000800 */
[C---:B------:R-:W-:Y:S01]  /*dee0*/  HMMA.16816.F32.BF16 R16, R68.reuse, R94, R16 ;  /* 0x0000005e4410723c */ /* 0x040fe20000041810 */
        /* <DEDUP_REMOVED lines=12> */
[C---:B--2---:R-:W-:Y:S09]  /*dfb0*/  HMMA.16816.F32.BF16 R36, R68.reuse, R72, R36 ;  /* 0x000000484424723c */ /* 0x044ff20000041824 */
[----:B------:R-:W-:Y:S01]  /*dfc0*/  MUFU.EX2 R166, R166 ;  /* 0x000000a600a67308 */ /* 0x000fe20000000800 */
[C---:B------:R-:W-:Y:S01]  /*dfd0*/  HMMA.16816.F32.BF16 R40, R68.reuse, R74, R40 ;  /* 0x0000004a4428723c */ /* 0x040fe20000041828 */
[----:B------:R-:W2:Y:S08]  /*dfe0*/  LDSM.16.MT88.4 R72, [R141+0x1800] ;  /* 0x001800008d48783b */ /* 0x000eb00000004200 */
[----:B------:R-:W5:Y:S01]  /*dff0*/  MUFU.EX2 R193, R193 ;  /* 0x000000c100c17308 */ /* 0x000f620000000800 */
[C---:B---3--:R-:W-:Y:S09]  /*e000*/  HMMA.16816.F32.BF16 R44, R68.reuse, R76, R44 ;  /* 0x0000004c442c723c */ /* 0x048ff2000004182c */
[----:B------:R-:W-:Y:S01]  /*e010*/  MUFU.EX2 R162, R162 ;  /* 0x000000a200a27308 */ /* 0x000fe20000000800 */
[C---:B------:R-:W-:Y:S01]  /*e020*/  HMMA.16816.F32.BF16 R48, R68.reuse, R78, R48 ;  /* 0x0000004e4430723c */ /* 0x040fe20000041830 */
[----:B------:R-:W3:Y:S08]  /*e030*/  LDSM.16.MT88.4 R76, [R214+0x1800] ;  /* 0x00180000d64c783b */ /* 0x000ef00000004200 */
[----:B------:R-:W5:Y:S01]  /*e040*/  MUFU.EX2 R195, R195 ;  /* 0x000000c300c37308 */ /* 0x000f620000000800 */
[C---:B------:R-:W-:Y:S09]  /*e050*/  HMMA.16816.F32.BF16 R52, R68.reuse, R84, R52 ;  /* 0x000000544434723c */ /* 0x040ff20000041834 */
[----:B------:R-:W-:Y:S01]  /*e060*/  MUFU.EX2 R158, R158 ;  /* 0x0000009e009e7308 */ /* 0x000fe20000000800 */
[C---:B------:R-:W-:Y:S01]  /*e070*/  HMMA.16816.F32.BF16 R56, R68.reuse, R86, R56 ;  /* 0x000000564438723c */ /* 0x040fe20000041838 */
[----:B------:R-:W-:Y:S08]  /*e080*/  LDSM.16.MT88.4 R84, [R141+0x5800] ;  /* 0x005800008d54783b */ /* 0x000ff00000004200 */
[----:B------:R-:W5:Y:S01]  /*e090*/  MUFU.EX2 R197, R197 ;  /* 0x000000c500c57308 */ /* 0x000f620000000800 */
[C---:B------:R-:W-:Y:S09]  /*e0a0*/  HMMA.16816.F32.BF16 R60, R68.reuse, R88, R60 ;  /* 0x00000058443c723c */ /* 0x040ff2000004183c */
[----:B------:R-:W-:Y:S01]  /*e0b0*/  MUFU.EX2 R140, R140 ;  /* 0x0000008c008c7308 */ /* 0x000fe20000000800 */
[----:B------:R-:W-:Y:S01]  /*e0c0*/  HMMA.16816.F32.BF16 R64, R68, R90, R64 ;  /* 0x0000005a4440723c */ /* 0x000fe20000041840 */
[----:B------:R-:W-:Y:S02]  /*e0d0*/  LDSM.16.MT88.4 R88, [R214+0x5800] ;  /* 0x00580000d658783b */ /* 0x000fe40000004200 */
[----:B------:R-:W-:Y:S02]  /*e0e0*/  F2FP.BF16.F32.PACK_AB R68, R200, R165 ;  /* 0x000000a5c844723e */ /* 0x000fe400000010ff */
[----:B------:R-:W-:Y:S04]  /*e0f0*/  F2FP.BF16.F32.PACK_AB R69, R169, R202 ;  /* 0x000000caa945723e */ /* 0x000fe800000010ff */
[----:B------:R-:W5:Y:S01]  /*e100*/  MUFU.EX2 R139, R139 ;  /* 0x0000008b008b7308 */ /* 0x000f620000000800 */
[----:B------:R-:W-:Y:S02]  /*e110*/  F2FP.BF16.F32.PACK_AB R70, R204, R167 ;  /* 0x000000a7cc46723e */ /* 0x000fe400000010ff */
[----:B------:R-:W-:Y:S07]  /*e120*/  F2FP.BF16.F32.PACK_AB R71, R206, R171 ;  /* 0x000000abce47723e */ /* 0x000fee00000010ff */
[----:B------:R-:W-:Y:S01]  /*e130*/  MUFU.EX2 R154, R154 ;  /* 0x0000009a009a7308 */ /* 0x000fe20000000800 */
[C---:B----4-:R-:W-:Y:S09]  /*e140*/  HMMA.16816.F32.BF16 R4, R68.reuse, R80, R4 ;  /* 0x000000504404723c */ /* 0x050ff20000041804 */
[----:B------:R-:W4:Y:S01]  /*e150*/  MUFU.EX2 R155, R155 ;  /* 0x0000009b009b7308 */ /* 0x000f220000000800 */
[C---:B------:R-:W-:Y:S01]  /*e160*/  HMMA.16816.F32.BF16 R8, R68.reuse, R82, R8 ;  /* 0x000000524408723c */ /* 0x040fe20000041808 */
[----:B------:R-:W1:Y:S08]  /*e170*/  LDSM.16.MT88.4 R80, [R143+0x11800] ;  /* 0x011800008f50783b */ /* 0x000e700000004200 */
[----:B------:R-:W-:Y:S01]  /*e180*/  MUFU.EX2 R138, R138 ;  /* 0x0000008a008a7308 */ /* 0x000fe20000000800 */
[C---:B------:R-:W-:Y:S09]  /*e190*/  HMMA.16816.F32.BF16 R12, R68.reuse, R92, R12 ;  /* 0x0000005c440c723c */ /* 0x040ff2000004180c */
[----:B------:R-:W4:Y:S01]  /*e1a0*/  MUFU.EX2 R153, R153 ;  /* 0x0000009900997308 */ /* 0x000f220000000800 */
        /* <DEDUP_REMOVED lines=49> */
[----:B-----5:R-:W-:Y:S02]  /*e4c0*/  F2FP.BF16.F32.PACK_AB R69, R192, R183 ;  /* 0x000000b7c045723e */ /* 0x020fe400000010ff */
        /* <DEDUP_REMOVED lines=53> */
[----:B----4-:R-:W-:Y:S02]  /*e820*/  F2FP.BF16.F32.PACK_AB R70, R155, R154 ;  /* 0x0000009a9b46723e */ /* 0x010fe400000010ff */
        /* <DEDUP_REMOVED lines=79> */
.L_x_3905:
        /* <DEDUP_REMOVED lines=10> */
.L_x_3928:
        /* <DEDUP_REMOVED lines=184> */
.L_x_3915:
[----:B------:R-:W-:Y:S05]  /*f940*/  BSYNC.RECONVERGENT B0 ;  /* 0x0000000000007941 */ /* 0x000fea0003800200 */
.L_x_3914:
        /* <DEDUP_REMOVED lines=26> */
.L_x_3917:
[----:B------:R-:W-:Y:S05]  /*faf0*/  BSYNC.RECONVERGENT B0 ;  /* 0x0000000000007941 */ /* 0x000fea0003800200 */
.L_x_3916:
[----:B------:R-:W-:Y:S01]  /*fb00*/  SHF.R.U32.HI R210, RZ, 0x3, R210 ;  /* 0x00000003ffd27819 */ /* 0x000fe200000116d2 */
[-C--:B------:R-:W-:Y:S01]  /*fb10*/  @!P4 IMAD R0, R47, R229.reuse, RZ ;  /* 0x000000e52f00c224 */ /* 0x080fe200078e02ff */
[----:B-1----:R1:W5:Y:S01]  /*fb20*/  LD.E R3, desc[UR4][R2.64+0xc0] ;  /* 0x0000c00402037980 */ /* 0x002362000c101900 */
[----:B------:R-:W-:Y:S01]  /*fb30*/  @!P4 IMAD.WIDE.U32 R46, R46, R229, RZ ;  /* 0x000000e52e2ec225 */ /* 0x000fe200078e00ff */
[----:B------:R-:W-:Y:S01]  /*fb40*/  MOV R209, RZ ;  /* 0x000000ff00d17202 */ /* 0x000fe20000000f00 */
[----:B------:R-:W-:Y:S01]  /*fb50*/  BSSY.RECONVERGENT B0, `(.L_x_3918) ;  /* 0x000001e000007945 */ /* 0x000fe20003800200 */
[C---:B------:R-:W-:Y:S01]  /*fb60*/  ISETP.GE.AND P3, PT, R210.reuse, R217, PT ;  /* 0x000000d9d200720c */ /* 0x040fe20003f66270 */
[C---:B------:R-:W-:Y:S02]  /*fb70*/  VIADD R36, R210.reuse, 0x20 ;  /* 0x00000020d2247836 */ /* 0x040fe40000000000 */
[----:B------:R-:W-:-:S03]  /*fb80*/  VIADD R42, R210, 0x10 ;  /* 0x00000010d22a7836 */ /* 0x000fc60000000000 */
[-C--:B------:R-:W-:Y:S02]  /*fb90*/  ISETP.GE.AND P1, PT, R36, R217.reuse, PT ;  /* 0x000000d92400720c */ /* 0x080fe40003f26270 */
[----:B------:R-:W-:Y:S01]  /*fba0*/  @!P4 IADD3 R36, PT, PT, R47, R0, RZ ;  /* 0x000000002f24c210 */ /* 0x000fe20007ffe0ff */
[-C--:B------:R-:W-:Y:S01]  /*fbb0*/  IMAD R0, R45, R230.reuse, RZ ;  /* 0x000000e62d007224 */ /* 0x080fe200078e02ff */
[----:B------:R-:W-:Y:S01]  /*fbc0*/  ISETP.GE.AND P2, PT, R42, R217, PT ;  /* 0x000000d92a00720c */ /* 0x000fe20003f46270 */
[----:B------:R-:W-:-:S04]  /*fbd0*/  IMAD.WIDE.U32 R230, R44, R230, RZ ;  /* 0x000000e62ce67225 */ /* 0x000fc800078e00ff */
[----:B------:R-:W-:Y:S01]  /*fbe0*/  IMAD.WIDE.U32 R44, R40, R48, R208 ;  /* 0x00000030282c7225 */ /* 0x000fe200078e00d0 */
[----:B------:R-:W-:-:S03]  /*fbf0*/  IADD3 R0, PT, PT, R231, R0, RZ ;  /* 0x00000000e7007210 */ /* 0x000fc60007ffe0ff */
[----:B------:R-:W-:Y:S01]  /*fc00*/  @!P4 IMAD.MOV.U32 R42, RZ, RZ, R46 ;  /* 0x000000ffff2ac224 */ /* 0x000fe200078e002e */
[----:B------:R-:W-:Y:S01]  /*fc10*/  @P4 MOV R42, R50 ;  /* 0x00000032002a4202 */ /* 0x000fe20000000f00 */
[----:B------:R-:W-:Y:S02]  /*fc20*/  IMAD R40, R49, R40, RZ ;  /* 0x0000002831287224 */ /* 0x000fe400078e02ff */
[----:B-1----:R-:W-:Y:S02]  /*fc30*/  VIADD R2, R210, 0x30 ;  /* 0x00000030d2027836 */ /* 0x002fe40000000000 */
[----:B------:R-:W-:Y:S01]  /*fc40*/  @P4 IMAD.IADD R36, R51, 0x1, R38 ;  /* 0x0000000133244824 */ /* 0x000fe200078e0226 */
[----:B------:R-:W-:Y:S02]  /*fc50*/  IADD3 R37, PT, PT, R45, R40, RZ ;  /* 0x000000282d257210 */ /* 0x000fe40007ffe0ff */
[----:B------:R-:W-:Y:S02]  /*fc60*/  IADD3 R42, P5, P4, R230, R44, R42 ;  /* 0x0000002ce62a7210 */ /* 0x000fe40007cbe02a */
[----:B------:R-:W-:-:S02]  /*fc70*/  ISETP.GE.AND P0, PT, R2, R217, PT ;  /* 0x000000d90200720c */ /* 0x000fc40003f06270 */
[----:B------:R-:W-:Y:S01]  /*fc80*/  IADD3.X R43, PT, PT, R0, R37, R36, P5, P4 ;  /* 0x00000025002b7210 */ /* 0x000fe20002fe8424 */
[----:B------:R-:W-:Y:S10]  /*fc90*/  @P3 BRA `(.L_x_3919) ;  /* 0x0000000000243947 */ /* 0x000ff40003800000 */
        /* <DEDUP_REMOVED lines=9> */
.L_x_3919:
[----:B------:R-:W-:Y:S05]  /*fd30*/  BSYNC.RECONVERGENT B0 ;  /* 0x0000000000007941 */ /* 0x000fea0003800200 */
.L_x_3918:
[----:B------:R-:W-:Y:S04]  /*fd40*/  BSSY.RECONVERGENT B0, `(.L_x_3920) ;  /* 0x0000010000007945 */ /* 0x000fe80003800200 */
[----:B------:R-:W-:Y:S05]  /*fd50*/  @P2 BRA `(.L_x_3921) ;  /* 0x0000000000382947 */ /* 0x000fea0003800000 */
[----:B-1----:R-:W-:Y:S01]  /*fd60*/  IADD3 R15, P2, PT, R210, 0x10, RZ ;  /* 0x00000010d20f7810 */ /* 0x002fe20007f5e0ff */
[----:B--2---:R-:W-:Y:S01]  /*fd70*/  IMAD.MOV.U32 R28, RZ, RZ, R42 ;  /* 0x000000ffff1c7224 */ /* 0x004fe200078e002a */
        /* <DEDUP_REMOVED lines=12> */
.L_x_3921:
[----:B------:R-:W-:Y:S05]  /*fe40*/  BSYNC.RECONVERGENT B0 ;  /* 0x0000000000007941 */ /* 0x000fea0003800200 */
.L_x_3920:
        /* <DEDUP_REMOVED lines=16> */
.L_x_3923:
[----:B------:R-:W-:Y:S05]  /*ff50*/  BSYNC.RECONVERGENT B0 ;  /* 0x0000000000007941 */ /* 0x000fea0003800200 */
.L_x_3922:
[----:B------:R-:W-:-:S04]  /*ff60*/  MOV R229, 0x0 ;  /* 0x0000000000e57802 */ /* 0x000fc80000000f00 */
[----:B-12345:R-:W-:Y:S05]  /*ff70*/  @P0 RET.REL.NODEC R228 `(_ZN5flash24flash_fwd_splitkv_kernelI23Flash_fwd_kernel_traitsILi128ELi64ELi128ELi4ELb0ELb0EN7cutlass10bfloat16_tE19Flash_kernel_traitsILi128ELi64ELi128ELi4ES3_EELb0ELb0ELb1ELb0ELb0ELb1ELb0ELb0EEEvNS_16Flash_fwd_paramsE) ;  /* 0xffffff00e4200950 */ /* 0x03efea0003c3ffff */
        /* <DEDUP_REMOVED lines=14> */
[----:B-1----:R-:W-:Y:S05]  /*10060*/  @P0 RET.REL.NODEC R228 `(_ZN5flash24flash_fwd_splitkv_kernelI23Flash_fwd_kernel_traitsILi128ELi64ELi128ELi4ELb0ELb0EN7cutlass10bfloat16_tE19Flash_kernel_traitsILi128ELi64ELi128ELi4ES3_EELb0ELb0ELb1ELb0ELb0ELb1ELb0ELb0EEEvNS_16Flash_fwd_paramsE) ;  /* 0xfffffefce4e40950 */ /* 0x002fea0003c3ffff */
[----:B------:R-:W-:Y:S01]  /*10070*/  MOV R229, 0x0 ;  /* 0x0000000000e57802 */ /* 0x000fe20000000f00 */
[----:B------:R1:W-:Y:S03]  /*10080*/  ST.E.128 desc[UR4][R2.64+0x80], R32 ;  /* 0x0000802002007985 */ /* 0x0003e6000c101d04 */
[----:B-1----:R-:W-:Y:S05]  /*10090*/  RET.REL.NODEC R228 `(_ZN5flash24flash_fwd_splitkv_kernelI23Flash_fwd_kernel_traitsILi128ELi64ELi128ELi4ELb0ELb0EN7cutlass10bfloat16_tE19Flash_kernel_traitsILi128ELi64ELi128ELi4ES3_EELb0ELb0ELb1ELb0ELb0ELb1ELb0ELb0EEEvNS_16Flash_fwd_paramsE) ;  /* 0xfffffefce4d87950 */ /* 0x002fea0003c3ffff */
.L_x_3913:
[----:B------:R-:W-:Y:S01]  /*100a0*/  MOV R5, 0x2 ;  /* 0x0000000200057802 */ /* 0x000fe20000000f00 */
[----:B------:R-:W-:Y:S01]  /*100b0*/  IMAD.MOV.U32 R0, RZ, RZ, 0x1f ;  /* 0x0000001fff007424 */ /* 0x000fe200078e00ff */
[----:B------:R-:W-:-:S07]  /*100c0*/  MOV R4, 0xffffffff ;  /* 0xffffffff00047802 */ /* 0x000fce0000000f00 */
[----:B-1---5:R-:W-:Y:S05]  /*100d0*/  WARPSYNC.COLLECTIVE R4, `(.L_x_3924) ;  /* 0x0000000004087348 */ /* 0x022fea0003c00000 */
[----:B------:R2:W3:Y:S02]  /*100e0*/  SHFL.BFLY P0, R10, R240, R5, R0 ;  /* 0x0c000005f00a7389 */ /* 0x0004e40000000000 */
[----:B-123-5:R-:W-:Y:S05]  /*100f0*/  ENDCOLLECTIVE ;  /* 0x000000000000791b */ /* 0x02efea0003800000 */
.L_x_3924:
[----:B------:R-:W-:Y:S02]  /*10100*/  IMAD.MOV.U32 R7, RZ, RZ, R10 ;  /* 0x000000ffff077224 */ /* 0x000fe400078e000a */
[----:B------:R-:W-:Y:S02]  /*10110*/  IMAD.MOV.U32 R5, RZ, RZ, 0x1 ;  /* 0x00000001ff057424 */ /* 0x000fe400078e00ff */
[----:B------:R-:W-:-:S05]  /*10120*/  FADD.FTZ R8, R7, R240 ;  /* 0x000000f007087221 */ /* 0x000fca0000010000 */
[----:B------:R-:W-:-:S07]  /*10130*/  MOV R240, R8 ;  /* 0x0000000800f07202 */ /* 0x000fce0000000f00 */
[----:B------:R-:W-:Y:S05]  /*10140*/  WARPSYNC.COLLECTIVE R4, `(.L_x_3925) ;  /* 0x0000000004087348 */ /* 0x000fea0003c00000 */
[----:B------:R1:W2:Y:S02]  /*10150*/  SHFL.BFLY P0, R10, R240, R5, R0 ;  /* 0x0c000005f00a7389 */ /* 0x0002a40000000000 */
[----:B-12---:R-:W-:Y:S05]  /*10160*/  ENDCOLLECTIVE ;  /* 0x000000000000791b */ /* 0x006fea0003800000 */
.L_x_3925:
[----:B------:R-:W-:Y:S01]  /*10170*/  MOV R240, R245 ;  /* 0x000000f500f07202 */ /* 0x000fe20000000f00 */
[----:B------:R-:W-:Y:S01]  /*10180*/  IMAD.MOV.U32 R5, RZ, RZ, 0x2 ;  /* 0x00000002ff057424 */ /* 0x000fe200078e00ff */
[----:B------:R-:W-:-:S07]  /*10190*/  MOV R7, R10 ;  /* 0x0000000a00077202 */ /* 0x000fce0000000f00 */
[----:B------:R-:W-:Y:S05]  /*101a0*/  WARPSYNC.COLLECTIVE R4, `(.L_x_3926) ;  /* 0x0000000004087348 */ /* 0x000fea0003c00000 */
[----:B------:R1:W2:Y:S02]  /*101b0*/  SHFL.BFLY P0, R10, R240, R5, R0 ;  /* 0x0c000005f00a7389 */ /* 0x0002a40000000000 */
[----:B-12---:R-:W-:Y:S05]  /*101c0*/  ENDCOLLECTIVE ;  /* 0x000000000000791b */ /* 0x006fea0003800000 */
.L_x_3926:
[----:B------:R-:W-:Y:S01]  /*101d0*/  FADD.FTZ R7, R8, R7 ;  /* 0x0000000708077221 */ /* 0x000fe20000010000 */
[----:B------:R-:W-:Y:S01]  /*101e0*/  FADD.FTZ R9, R10, R245 ;  /* 0x000000f50a097221 */ /* 0x000fe20000010000 */
[----:B------:R-:W-:-:S04]  /*101f0*/  MOV R5, 0x1 ;  /* 0x0000000100057802 */ /* 0x000fc80000000f00 */
[----:B------:R-:W-:-:S07]  /*10200*/  MOV R240, R9 ;  /* 0x0000000900f07202 */ /* 0x000fce0000000f00 */
[----:B------:R-:W-:Y:S05]  /*10210*/  WARPSYNC.COLLECTIVE R4, `(.L_x_3927) ;  /* 0x0000000004087348 */ /* 0x000fea0003c00000 */
[----:B------:R1:W2:Y:S02]  /*10220*/  SHFL.BFLY P0, R10, R240, R5, R0 ;  /* 0x0c000005f00a7389 */ /* 0x0002a40000000000 */
[----:B-12---:R-:W-:Y:S05]  /*10230*/  ENDCOLLECTIVE ;  /* 0x000000000000791b */ /* 0x006fea0003800000 */
.L_x_3927:
[----:B------:R-:W-:Y:S05]  /*10240*/  BRA `(.L_x_3928) ;  /* 0xffffffe800dc7947 */ /* 0x000fea000383ffff */
.L_x_3929:
        /* <DEDUP_REMOVED lines=11> */
.L_x_14885:


//--------------------- .text._ZN5flash24flash_fwd_splitkv_kernelI23Flash_fwd_kernel_traitsILi128ELi64ELi128ELi4ELb0ELb0EN7cutlass10bfloat16_tE19Flash_kernel_traitsILi128ELi64ELi128ELi4ES3_EELb0ELb0ELb0ELb0ELb1ELb0ELb0ELb1EEEvNS_16Flash_fwd_paramsE --------------------------
	.section	.text._ZN5flash24flash_fwd_splitkv_kernelI23Flash_fwd_kernel_traitsILi128ELi64ELi128ELi4ELb0ELb0EN7cutlass10bfloat16_tE19Flash_kernel_traitsILi128ELi64ELi128ELi4ES3_EELb0ELb0ELb0ELb0ELb1ELb0ELb0ELb1EEEvNS_16Flash_fwd_paramsE,"ax",@progbits
	.align	128
        .global         _ZN5flash24flash_fwd_splitkv_kernelI23Flash_fwd_kernel_traitsILi128ELi64ELi128ELi4ELb0ELb0EN7cutlass10bfloat16_tE19Flash_kernel_traitsILi128ELi64ELi128ELi4ES3_EELb0ELb0ELb0ELb0ELb1ELb0ELb0ELb1EEEvNS_16Flash_fwd_paramsE
        .type           _ZN5flash24flash_fwd_splitkv_kernelI23Flash_fwd_kernel_traitsILi128ELi64ELi128ELi4ELb0ELb0EN7cutlass10bfloat16_tE19Flash_kernel_traitsILi128ELi64ELi128ELi4ES3_EELb0ELb0ELb0ELb0ELb1ELb0ELb0ELb1EEEvNS_16Flash_fwd_paramsE,@function
        .size           _ZN5flash24flash_fwd_splitkv_kernelI23Flash_fwd_kernel_traitsILi128ELi64ELi128ELi4ELb0ELb0EN7cutlass10bfloat16_tE19Flash_kernel_traitsILi128ELi64ELi128ELi4ES3_EELb0ELb0ELb0ELb0ELb1ELb0ELb0ELb1EEEvNS_16Flash_fwd_paramsE,(.L_x_14886 - _ZN5flash24flash_fwd_splitkv_kernelI23Flash_fwd_kernel_traitsILi128ELi64ELi128ELi4ELb0ELb0EN7cutlass10bfloat16_tE19Flash_kernel_traitsILi128ELi64ELi128ELi4ES3_EELb0ELb0ELb0ELb0ELb1ELb0ELb0ELb1EEEvNS_16Flash_fwd_paramsE)
        .other          _ZN5flash24flash_fwd_splitkv_kernelI23Flash_fwd_kernel_traitsILi128ELi64ELi128ELi4ELb0ELb0EN7cutlass10bfloat16_tE19Flash_kernel_traitsILi128ELi64ELi128ELi4ES3_EELb0ELb0ELb0ELb0ELb1ELb0ELb0ELb1EEEvNS_16Flash_fwd_paramsE,@"STO_CUDA_ENTRY STV_DEFAULT"
_ZN5flash24flash_fwd_splitkv_kernelI23Flash_fwd_kernel_traitsILi128ELi64ELi128ELi4ELb0ELb0EN7cutlass10bfloat16_tE19Flash_kernel_traitsILi128ELi64ELi128ELi4ES3_EELb0ELb0ELb0ELb0ELb1ELb0ELb0ELb1EEEvNS_16Flash_fwd_paramsE:
.text._ZN5flash24flash_fwd_splitkv_kernelI23Flash_fwd_kernel_traitsILi128ELi64ELi128ELi4ELb0ELb0EN7cutlass10bfloat16_tE19Flash_kernel_traitsILi128ELi64ELi128ELi4ES3_EELb0ELb0ELb0ELb0ELb1ELb0ELb0ELb1EEEvNS_16Flash_fwd_paramsE:
[----:B------:R-:W-:Y:S01]  /*0000*/  LDC R1, c[0x0][0x37c] ;  /* 0x0000df00ff017b82 */ /* 0x000fe20000000800 */
[----:B------:R-:W1:Y:S07]  /*0010*/  S2R R215, SR_CTAID.X ;  /* 0x0000000000d77919 */ /* 0x000e6e0000002500 */
[----:B------:R-:W2:Y:S01]  /*0020*/  LDC.64 R132, c[0x0][0x348] ;  /* 0x0000d200ff847b82 */ /* 0x000ea20000000a00 */
[----:B------:R-:W-:Y:S01]  /*0030*/  BSSY.RECONVERGENT B3, `(.L_x_3930) ;  /* 0x0000005000037945 */ /* 0x000fe20003800200 */
[----:B------:R-:W-:Y:S01]  /*0040*/  MOV R212, 0x80 ;  /* 0x0000008000d47802 */ /* 0x000fe20000000f00 */
[----:B------:R-:W3:Y:S01]  /*0050*/  S2R R214, SR_CTAID.Y ;  /* 0x0000000000d67919 */ /* 0x000ee20000002600 */
[----:B------:R-:W4:Y:S05]  /*0060*/  S2R R213, SR_CTAID.Z ;  /* 0x0000000000d57919 */ /* 0x000f2a0000002700 */
[----:B-1234-:R-:W-:Y:S05]  /*0070*/  CALL.REL.NOINC `($_ZN5flash24flash_fwd_splitkv_kernelI23Flash_fwd_kernel_traitsILi128ELi64ELi128ELi4ELb0ELb0EN7cutlass10bfloat16_tE19Flash_kernel_traitsILi128ELi64ELi128ELi4ES3_EELb0ELb0ELb0ELb0ELb1ELb0ELb0ELb1EEEvNS_16Flash_fwd_paramsE$_ZN5flash30compute_attn_1rowblock_splitkvI23Flash_fwd_kernel_traitsILi128ELi64ELi128ELi4ELb0ELb0EN7cutlass10bfloat16_tE19Flash_kernel_traitsILi128ELi64ELi128ELi4ES3_EELb0ELb0ELb0ELb0ELb1ELb0ELb0ELb1ENS_16Flash_fwd_paramsEEEvRKT8_iiiii) ;  /* 0x0000000000087944 */ /* 0x01efea0003c00000 */
[----:B------:R-:W-:Y:S05]  /*0080*/  BSYNC.RECONVERGENT B3 ;  /* 0x0000000000037941 */ /* 0x000fea0003800200 */
.L_x_3930:
[----:B------:R-:W-:Y:S05]  /*0090*/  EXIT ;  /* 0x000000000000794d */ /* 0x000fea0003800000 */
        .type           $_ZN5flash24flash_fwd_splitkv_kernelI23Flash_fwd_kernel_traitsILi128ELi64ELi128ELi4ELb0ELb0EN7cutlass10bfloat16_tE19Flash_kernel_traitsILi128ELi64ELi128ELi4ES3_EELb0ELb0ELb0ELb0ELb1ELb0ELb0ELb1EEEvNS_16Flash_fwd_paramsE$_ZN5flash30compute_attn_1rowblock_splitkvI23Flash_fwd_kernel_traitsILi128ELi64ELi128ELi4ELb0ELb0EN7cutlass10bfloat16_tE19Flash_kernel_traitsILi128ELi64ELi128ELi4ES3_EELb0ELb0ELb0ELb0ELb1ELb0ELb0ELb1ENS_16Flash_fwd_paramsEEEvRKT8_iiiii,@function
        .size           $_ZN5flash24flash_fwd_splitkv_kernelI23Flash_fwd_kernel_traitsILi128ELi64ELi128ELi4ELb0ELb0EN7cutlass10bfloat16_tE19Flash_kernel_traitsILi128ELi64ELi128ELi4ES3_EELb0ELb0ELb0ELb0ELb1ELb0ELb0ELb1EEEvNS_16Flash_fwd_paramsE$_ZN5flash30compute_attn_1rowblock_splitkvI23Flash_fwd_kernel_traitsILi128ELi64ELi128ELi4ELb0ELb0EN7cutlass10bfloat16_tE19Flash_kernel_traitsILi128ELi64ELi128ELi4ES3_EELb0ELb0ELb0ELb0ELb1ELb0ELb0ELb1ENS_16Flash_fwd_paramsEEEvRKT8_iiiii,(.L_x_14886 - $_ZN5flash24flash_fwd_splitkv_kernelI23Flash_fwd_kernel_traitsILi128ELi64ELi128ELi4ELb0ELb0EN7cutlass10bfloat16_tE19Flash_kernel_traitsILi128ELi64ELi128ELi4ES3_EELb0ELb0ELb0ELb0ELb1ELb0ELb0ELb1EEEvNS_16Flash_fwd_paramsE$_ZN5flash30compute_attn_1rowblock_splitkvI23Flash_fwd_kernel_traitsILi128ELi64ELi128ELi4ELb0ELb0EN7cutlass10bfloat16_tE19Flash_kernel_traitsILi128ELi64ELi128ELi4ES3_EELb0ELb0ELb0ELb0ELb1ELb0ELb0ELb1ENS_16Flash_fwd_paramsEEEvRKT8_iiiii)
$_ZN5flash24flash_fwd_splitkv_kernelI23Flash_fwd_kernel_traitsILi128ELi64ELi128ELi4ELb0ELb0EN7cutlass10bfloat16_tE19Flash_kernel_traitsILi128ELi64ELi128ELi4ES3_EELb0ELb0ELb0ELb0ELb1ELb0ELb0ELb1EEEvNS_16Flash_fwd_paramsE$_ZN5flash30compute_attn_1rowblock_splitkvI23Flash_fwd_kernel_traitsILi128ELi64ELi128ELi4ELb0ELb0EN7cutlass10bfloat16_tE19Flash_kernel_traitsILi128ELi64ELi128ELi4ES3_EELb0ELb0ELb0ELb0ELb1ELb0ELb0ELb1ENS_16Flash_fwd_paramsEEEvRKT8_iiiii:
        /* <DEDUP_REMOVED lines=13> */
[----:B----4-:R-:W-:Y:S02]  /*0170*/  ISETP.NE.U32.AND P5, PT, R4, RZ, PT ;  /* 0x000000ff0400720c */ /* 0x010fe40003fa5070 */
[----:B------:R-:W-:Y:S02]  /*0180*/  ISETP.NE.AND.EX P4, PT, R9, RZ, PT, P4 ;  /* 0x000000ff0900720c */ /* 0x000fe40003f85340 */
[----:B------:R-:W-:Y:S02]  /*0190*/  ISETP.NE.AND.EX P6, PT, R5, RZ, PT, P5 ;  /* 0x000000ff0500720c */ /* 0x000fe40003fc5350 */
[----:B------:R-:W-:Y:S01]  /*01a0*/  ISETP.NE.AND.EX P1, PT, R15, RZ, PT, P0 ;  /* 0x000000ff0f00720c */ /* 0x000fe20003f25300 */
[----:B------:R-:W-:Y:S01]  /*01b0*/  IMAD.WIDE.U32 R14, R214, 0x4, R14 ;  /* 0x00000004d60e7825 */ /* 0x000fe200078e000e */
[----:B------:R-:W-:-:S03]  /*01c0*/  IADD3 R30, P0, PT, R4, R2, RZ ;  /* 0x00000002041e7210 */ /* 0x000fc60007f1e0ff */
[----:B------:R1:W5:Y:S02]  /*01d0*/  @!P3 LD.E R216, desc[UR4][R132.64+0xb4] ;  /* 0x0000b40484d8b980 */ /* 0x000364000c101900 */
[----:B------:R-:W-:Y:S02]  /*01e0*/  IMAD.X R31, R5, 0x1, R0, P0 ;  /* 0x00000001051f7824 */ /* 0x000fe400000e0600 */
        /* <DEDUP_REMOVED lines=17> */
.L_x_3932:
[----:B------:R-:W-:Y:S05]  /*0300*/  BSYNC.RECONVERGENT B0 ;  /* 0x0000000000007941 */ /* 0x000fea0003800200 */
.L_x_3931:
[----:B------:R-:W-:Y:S04]  /*0310*/  BSSY.RECONVERGENT B0, `(.L_x_3933) ;  /* 0x0000007000007945 */ /* 0x000fe80003800200 */
[----:B------:R-:W-:Y:S05]  /*0320*/  @!P4 BRA `(.L_x_3934) ;  /* 0x000000000014c947 */ /* 0x000fea0003800000 */
[----:B-----5:R-:W3:Y:S02]  /*0330*/  LD.E.U8 R3, desc[UR4][R132.64+0x1b2] ;  /* 0x0001b20484037980 */ /* 0x020ee4000c101100 */
[----:B---3--:R-:W-:-:S13]  /*0340*/  ISETP.NE.AND P0, PT, R3, RZ, PT ;  /* 0x000000ff0300720c */ /* 0x008fda0003f05270 */
[----:B------:R-:W3:Y:S02]  /*0350*/  @P0 LD.E R8, desc[UR4][R10.64+0x4] ;  /* 0x000004040a080980 */ /* 0x000ee4000c101900 */
[----:B---3--:R-:W-:-:S06]  /*0360*/  @P0 IADD3 R3, PT, PT, R8, -R13, RZ ;  /* 0x8000000d08030210 */ /* 0x008fcc0007ffe0ff */
[----:B------:R3:W5:Y:S02]  /*0370*/  @!P0 LD.E R3, desc[UR4][R10.64] ;  /* 0x000000040a038980 */ /* 0x000764000c101900 */
.L_x_3934:
[----:B------:R-:W-:Y:S05]  /*0380*/  BSYNC.RECONVERGENT B0 ;  /* 0x0000000000007941 */ /* 0x000fea0003800200 */
.L_x_3933:
        /* <DEDUP_REMOVED lines=9> */
.L_x_3936:
[----:B------:R-:W4:Y:S01]  /*0420*/  LD.E.64 R4, desc[UR4][R132.64+0x108] ;  /* 0x0001080484047980 */ /* 0x000f22000c101b00 */
[----:B------:R-:W-:Y:S01]  /*0430*/  BSSY.RECONVERGENT B0, `(.L_x_3938) ;  /* 0x0000006000007945 */ /* 0x000fe20003800200 */
[----:B------:R-:W-:Y:S01]  /*0440*/  IMAD.MOV.U32 R3, RZ, RZ, RZ ;  /* 0x000000ffff037224 */ /* 0x000fe200078e00ff */
[----:B----4-:R-:W-:-:S04]  /*0450*/  ISETP.NE.U32.AND P0, PT, R4, RZ, PT ;  /* 0x000000ff0400720c */ /* 0x010fc80003f05070 */
[----:B------:R-:W-:-:S13]  /*0460*/  ISETP.NE.AND.EX P0, PT, R5, RZ, PT, P0 ;  /* 0x000000ff0500720c */ /* 0x000fda0003f05300 */
[----:B------:R-:W-:Y:S05]  /*0470*/  @!P0 BRA `(.L_x_3939) ;  /* 0x0000000000048947 */ /* 0x000fea0003800000 */
[----:B------:R4:W5:Y:S02]  /*0480*/  LD.E R3, desc[UR4][R132.64+0xbc] ;  /* 0x0000bc0484037980 */ /* 0x000964000c101900 */
.L_x_3939:
[----:B------:R-:W-:Y:S05]  /*0490*/  BSYNC.RECONVERGENT B0 ;  /* 0x0000000000007941 */ /* 0x000fea0003800200 */
.L_x_3938:
[----:B-----5:R-:W-:Y:S02]  /*04a0*/  IADD3 R74, PT, PT, R82, R3, RZ ;  /* 0x00000003524a7210 */ /* 0x020fe40007ffe0ff */
.L_x_3937:
[----:B------:R-:W-:Y:S05]  /*04b0*/  BSYNC.RECONVERGENT B1 ;  /* 0x0000000000017941 */ /* 0x000fea0003800200 */
.L_x_3935:
[----:B------:R-:W-:Y:S01]  /*04c0*/  IMAD.SHL.U32 R85, R215, 0x40, RZ ;  /* 0x00000040d7557824 */ /* 0x000fe200078e00ff */
[----:B------:R-:W-:Y:S01]  /*04d0*/  MOV R4, R212 ;  /* 0x000000d400047202 */ /* 0x000fe20000000f00 */
[----:B------:R-:W-:-:S03]  /*04e0*/  IMAD.MOV.U32 R5, RZ, RZ, 0x0 ;  /* 0x00000000ff057424 */ /* 0x000fc600078e00ff */
[----:B------:R-:W-:-:S13]  /*04f0*/  ISETP.GT.AND P0, PT, R216, R85, PT ;  /* 0x00000055d800720c */ /* 0x000fda0003f04270 */
[----:B-1234-:R-:W-:Y:S05]  /*0500*/  @!P0 RET.REL.NODEC R4 `(_ZN5flash24flash_fwd_splitkv_kernelI23Flash_fwd_kernel_traitsILi128ELi64ELi128ELi4ELb0ELb0EN7cutlass10bfloat16_tE19Flash_kernel_traitsILi128ELi64ELi128ELi4ES3_EELb0ELb0ELb0ELb0ELb1ELb0ELb0ELb1EEEvNS_16Flash_fwd_paramsE) ;  /* 0xfffffff804bc8950 */ /* 0x01efea0003c3ffff */
        /* <DEDUP_REMOVED lines=15> */
[----:B------:R-:W3:Y:S04]  /*0600*/  LD.E R2, desc[UR4][R132.64+0x60] ;  /* 0x0000600484027980 */ /* 0x000ee8000c101900 */
[----:B------:R-:W4:Y:S04]  /*0610*/  LD.E R0, desc[UR4][R132.64+0xb4] ;  /* 0x0000b40484007980 */ /* 0x000f28000c101900 */
[----:B------:R-:W3:Y:S04]  /*0620*/  @!P0 LD.E.64 R10, desc[UR4][R132.64+0x80] ;  /* 0x00008004840a8980 */ /* 0x000ee8000c101b00 */
[----:B------:R-:W4:Y:S04]  /*0630*/  LD.E.64 R6, desc[UR4][R132.64+0xa0] ;  /* 0x0000a00484067980 */ /* 0x000f28000c101b00 */
[----:B------:R-:W4:Y:S04]  /*0640*/  LD.E.64 R8, desc[UR4][R132.64+0x90] ;  /* 0x0000900484087980 */ /* 0x000f28000c101b00 */
[----:B------:R1:W5:Y:S01]  /*0650*/  LD.E.64 R14, desc[UR4][R132.64+0x70] ;  /* 0x00007004840e7980 */ /* 0x000362000c101b00 */
[----:B------:R-:W-:-:S02]  /*0660*/  IMAD.SHL.U32 R5, R84, 0x8, RZ ;  /* 0x0000000854057824 */ /* 0x000fc400078e00ff */
[----:B------:R-:W-:-:S03]  /*0670*/  IMAD.MOV.U32 R19, RZ, RZ, RZ ;  /* 0x000000ffff137224 */ /* 0x000fc600078e00ff */
[----:B------:R-:W-:Y:S02]  /*0680*/  LOP3.LUT R18, R5, 0x38, RZ, 0xc0, !PT ;  /* 0x0000003805127812 */ /* 0x000fe400078ec0ff */
[----:B------:R-:W-:Y:S01]  /*0690*/  IADD3 R216, PT, PT, -R85, R216, RZ ;  /* 0x000000d855d87210 */ /* 0x000fe20007ffe1ff */
[----:B------:R-:W-:Y:S01]  /*06a0*/  BSSY.RECONVERGENT B0, `(.L_x_3941) ;  /* 0x000002b000007945 */ /* 0x000fe20003800200 */
[-C--:B--2---:R-:W-:Y:S02]  /*06b0*/  @P0 IMAD R3, R13, R217.reuse, RZ ;  /* 0x000000d90d030224 */ /* 0x084fe400078e02ff */
[----:B------:R-:W-:-:S04]  /*06c0*/  @P0 IMAD.WIDE.U32 R16, R12, R217, RZ ;  /* 0x000000d90c100225 */ /* 0x000fc800078e00ff */
[-C--:B---3--:R-:W-:Y:S02]  /*06d0*/  @!P0 IMAD R4, R11, R214.reuse, RZ ;  /* 0x000000d60b048224 */ /* 0x088fe400078e02ff */
[----:B------:R-:W-:-:S04]  /*06e0*/  @!P0 IMAD.WIDE.U32 R10, R10, R214, RZ ;  /* 0x000000d60a0a8225 */ /* 0x000fc800078e00ff */
[----:B------:R-:W-:Y:S02]  /*06f0*/  @!P0 IMAD.IADD R4, R11, 0x1, R4 ;  /* 0x000000010b048824 */ /* 0x000fe400078e0204 */
[----:B------:R-:W-:Y:S01]  /*0700*/  @P0 IMAD.IADD R4, R17, 0x1, R3 ;  /* 0x0000000111040824 */ /* 0x000fe200078e0203 */
[----:B------:R-:W-:Y:S01]  /*0710*/  SHF.R.U32.HI R3, RZ, 0x3, R84 ;  /* 0x00000003ff037819 */ /* 0x000fe20000011654 */
[----:B------:R-:W-:Y:S02]  /*0720*/  IMAD R2, R2, R214, R213 ;  /* 0x000000d602027224 */ /* 0x000fe400078e02d5 */
[----:B------:R-:W-:Y:S02]  /*0730*/  @P0 IMAD.MOV.U32 R10, RZ, RZ, R16 ;  /* 0x000000ffff0a0224 */ /* 0x000fe400078e0010 */
[----:B------:R-:W-:-:S04]  /*0740*/  IMAD.WIDE.U32 R16, R85, R12, R18 ;  /* 0x0000000c55107225 */ /* 0x000fc800078e0012 */
[----:B----4-:R-:W-:Y:S02]  /*0750*/  IMAD R0, R0, R2, R85 ;  /* 0x0000000200007224 */ /* 0x010fe400078e0255 */
[----:B------:R-:W-:Y:S01]  /*0760*/  VIADD R11, R3, 0x10 ;  /* 0x00000010030b7836 */ /* 0x000fe20000000000 */
[----:B------:R-:W-:Y:S01]  /*0770*/  IADD3 R10, P1, PT, R10, R16, RZ ;  /* 0x000000100a0a7210 */ /* 0x000fe20007f3e0ff */
[----:B------:R-:W-:Y:S02]  /*0780*/  IMAD R85, R13, R85, RZ ;  /* 0x000000550d557224 */ /* 0x000fe400078e02ff */
[----:B------:R-:W-:Y:S01]  /*0790*/  VIADD R5, R3, 0x20 ;  /* 0x0000002003057836 */ /* 0x000fe20000000000 */
[-C--:B------:R-:W-:Y:S02]  /*07a0*/  ISETP.GE.AND P2, PT, R11, R216.reuse, PT ;  /* 0x000000d80b00720c */ /* 0x080fe40003f46270 */
[----:B------:R-:W-:Y:S02]  /*07b0*/  IADD3.X R11, PT, PT, R4, R17, R85, P1, !PT ;  /* 0x00000011040b7210 */ /* 0x000fe40000ffe455 */
[----:B------:R-:W-:-:S02]  /*07c0*/  ISETP.GE.AND P4, PT, R5, R216, PT ;  /* 0x000000d80500720c */ /* 0x000fc40003f86270 */
[----:B------:R-:W-:Y:S02]  /*07d0*/  ISETP.GE.AND P1, PT, R3, R216, PT ;  /* 0x000000d80300720c */ /* 0x000fe40003f26270 */
[----:B------:R-:W-:Y:S02]  /*07e0*/  IADD3 R5, P0, PT, R0, R3, RZ ;  /* 0x0000000300057210 */ /* 0x000fe40007f1e0ff */
[----:B------:R-:W-:Y:S02]  /*07f0*/  LOP3.LUT P3, R84, R84, 0x7, RZ, 0xc0, !PT ;  /* 0x0000000754547812 */ /* 0x000fe4000786c0ff */
[----:B------:R-:W-:Y:S02]  /*0800*/  LEA.HI.X.SX32 R0, R0, RZ, 0x1, P0 ;  /* 0x000000ff00007211 */ /* 0x000fe400000f0eff */
[----:B------:R-:W-:Y:S01]  /*0810*/  LEA R4, P0, R5, R6, 0x2 ;  /* 0x0000000605047211 */ /* 0x000fe200078010ff */
[----:B------:R-:W-:Y:S01]  /*0820*/  IMAD.WIDE.U32 R20, R8, R213, R10 ;  /* 0x000000d508147225 */ /* 0x000fe200078e000a */
[----:B------:R-:W-:-:S02]  /*0830*/  ISETP.GE.OR P5, PT, R3, R216, P3 ;  /* 0x000000d80300720c */ /* 0x000fc40001fa6670 */
[----:B------:R-:W-:Y:S01]  /*0840*/  LEA.HI.X R5, R5, R7, R0, 0x2, P0 ;  /* 0x0000000705057211 */ /* 0x000fe200000f1400 */
[----:B------:R-:W-:Y:S01]  /*0850*/  IMAD R0, R9, R213, RZ ;  /* 0x000000d509007224 */ /* 0x000fe200078e02ff */
[----:B------:R-:W-:Y:S02]  /*0860*/  IADD3 R17, PT, PT, R3, 0x30, RZ ;  /* 0x0000003003117810 */ /* 0x000fe40007ffe0ff */
[----:B------:R-:W-:Y:S01]  /*0870*/  P2R R2, PR, RZ, 0x20 ;  /* 0x00000020ff027803 */ /* 0x000fe20000000000 */
[----:B------:R-:W-:Y:S01]  /*0880*/  IMAD.IADD R23, R21, 0x1, R0 ;  /* 0x0000000115177824 */ /* 0x000fe200078e0200 */
[----:B------:R-:W-:Y:S02]  /*0890*/  ISETP.GE.AND P3, PT, R17, R216, PT ;  /* 0x000000d81100720c */ /* 0x000fe40003f66270 */
[C---:B------:R-:W-:Y:S02]  /*08a0*/  ISETP.NE.OR P6, PT, R84.reuse, RZ, P2 ;  /* 0x000000ff5400720c */ /* 0x040fe400017c5670 */
[----:B------:R-:W-:Y:S01]  /*08b0*/  ISETP.NE.OR P5, PT, R84, RZ, P4 ;  /* 0x000000ff5400720c */ /* 0x000fe200027a5670 */
[----:B-1----:R-:W-:-:S12]  /*08c0*/  @P1 BRA `(.L_x_3942) ;  /* 0x0000000000201947 */ /* 0x002fd80003800000 */
        /* <DEDUP_REMOVED lines=8> */
.L_x_3942:
[----:B------:R-:W-:Y:S05]  /*0950*/  BSYNC.RECONVERGENT B0 ;  /* 0x0000000000007941 */ /* 0x000fea0003800200 */
.L_x_3941:
[----:B------:R-:W-:Y:S01]  /*0960*/  ISETP.NE.AND P0, PT, R2, RZ, PT ;  /* 0x000000ff0200720c */ /* 0x000fe20003f05270 */
[----:B------:R-:W-:Y:S01]  /*0970*/  BSSY.RECONVERGENT B0, `(.L_x_3943) ;  /* 0x0000012000007945 */ /* 0x000fe20003800200 */
[----:B------:R-:W-:Y:S01]  /*0980*/  ISETP.NE.OR P1, PT, R84, RZ, P3 ;  /* 0x000000ff5400720c */ /* 0x000fe20001f25670 */
[----:B------:R-:W-:Y:S01]  /*0990*/  @!P5 IMAD.MOV.U32 R7, RZ, RZ, 0x7f800000 ;  /* 0x7f800000ff07d424 */ /* 0x000fe200078e00ff */
[----:B-1----:R-:W-:-:S09]  /*09a0*/  @!P6 MOV R9, 0x7f800000 ;  /* 0x7f8000000009e802 */ /* 0x002fd20000000f00 */
[----:B------:R-:W-:Y:S01]  /*09b0*/  @!P0 IMAD.MOV.U32 R11, RZ, RZ, 0x7f800000 ;  /* 0x7f800000ff0b8424 */ /* 0x000fe200078e00ff */
[----:B------:R-:W-:Y:S06]  /*09c0*/  @P2 BRA `(.L_x_3944) ;  /* 0x0000000000302947 */ /* 0x000fec0003800000 */
        /* <DEDUP_REMOVED lines=12> */
.L_x_3944:
[----:B------:R-:W-:Y:S05]  /*0a90*/  BSYNC.RECONVERGENT B0 ;  /* 0x0000000000007941 */ /* 0x000fea0003800200 */
.L_x_3943:
        /* <DEDUP_REMOVED lines=14> */
.L_x_3946:
[----:B------:R-:W-:Y:S05]  /*0b80*/  BSYNC.RECONVERGENT B0 ;  /* 0x0000000000007941 */ /* 0x000fea0003800200 */
.L_x_3945:
        /* <DEDUP_REMOVED lines=14> */
.L_x_3948:
[----:B------:R-:W-:Y:S05]  /*0c70*/  BSYNC.RECONVERGENT B0 ;  /* 0x0000000000007941 */ /* 0x000fea0003800200 */
.L_x_3947:
[----:B------:R-:W-:Y:S01]  /*0c80*/  ISETP.NE.AND P0, PT, R2, RZ, PT ;  /* 0x000000ff0200720c */ /* 0x000fe20003f05270 */
[----:B------:R-:W-:Y:S01]  /*0c90*/  @!P6 ST.E desc[UR4][R4.64+0x40], R9 ;  /* 0x000040090400e985 */ /* 0x000fe2000c101904 */
[----:B------:R-:W-:-:S03]  /*0ca0*/  MOV R213, 0x0 ;  /* 0x0000000000d57802 */ /* 0x000fc60000000f00 */
[----:B------:R-:W-:Y:S08]  /*0cb0*/  @!P5 ST.E desc[UR4][R4.64+0x80], R7 ;  /* 0x000080070400d985 */ /* 0x000ff0000c101904 */
[----:B------:R1:W-:Y:S02]  /*0cc0*/  @!P0 ST.E desc[UR4][R4.64], R11 ;  /* 0x0000000b04008985 */ /* 0x0003e4000c101904 */
[----:B-123-5:R-:W-:Y:S05]  /*0cd0*/  @P1 RET.REL.NODEC R212 `(_ZN5flash24flash_fwd_splitkv_kernelI23Flash_fwd_kernel_traitsILi128ELi64ELi128ELi4ELb0ELb0EN7cutlass10bfloat16_tE19Flash_kernel_traitsILi128ELi64ELi128ELi4ES3_EELb0ELb0ELb0ELb0ELb1ELb0ELb0ELb1EEEvNS_16Flash_fwd_paramsE) ;  /* 0xfffffff0d4c81950 */ /* 0x02efea0003c3ffff */
[----:B------:R-:W-:Y:S02]  /*0ce0*/  MOV R3, 0x7f800000 ;  /* 0x7f80000000037802 */ /* 0x000fe40000000f00 */
[----:B------:R-:W-:-:S03]  /*0cf0*/  MOV R213, 0x0 ;  /* 0x0000000000d57802 */ /* 0x000fc60000000f00 */
[----:B------:R1:W-:Y:S02]  /*0d00*/  ST.E desc[UR4][R4.64+0xc0], R3 ;  /* 0x0000c00304007985 */ /* 0x0003e4000c101904 */
[----:B-1----:R-:W-:Y:S05]  /*0d10*/  RET.REL.NODEC R212 `(_ZN5flash24flash_fwd_splitkv_kernelI23Flash_fwd_kernel_traitsILi128ELi64ELi128ELi4ELb0ELb0EN7cutlass10bfloat16_tE19Flash_kernel_traitsILi128ELi64ELi128ELi4ES3_EELb0ELb0ELb0ELb0ELb1ELb0ELb0ELb1EEEvNS_16Flash_fwd_paramsE) ;  /* 0xfffffff0d4b87950 */ /* 0x002fea0003c3ffff */
.L_x_3940:
[----:B------:R-:W2:Y:S04]  /*0d20*/  LD.E.64 R4, desc[UR4][R132.64+0x158] ;  /* 0x0001580484047980 */ /* 0x000ea8000c101b00 */
[----:B------:R-:W3:Y:S01]  /*0d30*/  LD.E.64 R220, desc[UR4][R132.64+0x160] ;  /* 0x0001600484dc7980 */ /* 0x000ee2000c101b00 */
[----:B------:R-:W-:Y:S01]  /*0d40*/  IMAD.MOV.U32 R10, RZ, RZ, R214 ;  /* 0x000000ffff0a7224 */ /* 0x000fe200078e00d6 */
[----:B------:R-:W-:Y:S01]  /*0d50*/  BSSY.RECONVERGENT B0, `(.L_x_3949) ;  /* 0x00000b3000007945 */ /* 0x000fe20003800200 */
[----:B--2---:R-:W-:-:S04]  /*0d60*/  ISETP.NE.U32.AND P0, PT, R4, RZ, PT ;  /* 0x000000ff0400720c */ /* 0x004fc80003f05070 */
[----:B------:R-:W-:-:S13]  /*0d70*/  ISETP.NE.AND.EX P0, PT, R5, RZ, PT, P0 ;  /* 0x000000ff0500720c */ /* 0x000fda0003f05300 */
[----:B------:R-:W-:-:S05]  /*0d80*/  @P0 IADD3 R2, P1, PT, R4, R2, RZ ;  /* 0x0000000204020210 */ /* 0x000fca0007f3e0ff */
[----:B------:R-:W-:-:S05]  /*0d90*/  @P0 IMAD.X R3, R5, 0x1, R0, P1 ;  /* 0x0000000105030824 */ /* 0x000fca00008e0600 */
[----:B------:R1:W5:Y:S01]  /*0da0*/  @P0 LD.E R10, desc[UR4][R2.64] ;  /* 0x00000004020a0980 */ /* 0x000362000c101900 */
[----:B---3--:R-:W-:-:S04]  /*0db0*/  ISETP.NE.U32.AND P0, PT, R220, RZ, PT ;  /* 0x000000ffdc00720c */ /* 0x008fc80003f05070 */
[----:B------:R-:W-:-:S13]  /*0dc0*/  ISETP.NE.AND.EX P0, PT, R221, RZ, PT, P0 ;  /* 0x000000ffdd00720c */ /* 0x000fda0003f05300 */
[----:B------:R-:W-:Y:S05]  /*0dd0*/  @!P0 BRA `(.L_x_3950) ;  /* 0x00000004006c8947 */ /* 0x000fea0003800000 */
[----:B-----5:R-:W2:Y:S04]  /*0de0*/  LD.E R10, desc[UR4][R132.64+0x170] ;  /* 0x00017004840a7980 */ /* 0x020ea8000c101900 */
[----:B------:R-:W3:Y:S01]  /*0df0*/  LD.E.64 R12, desc[UR4][R132.64+0x168] ;  /* 0x00016804840c7980 */ /* 0x000ee2000c101b00 */
[----:B------:R-:W-:Y:S02]  /*0e00*/  IMAD.MOV.U32 R6, RZ, RZ, R132 ;  /* 0x000000ffff067224 */ /* 0x000fe400078e0084 */
[----:B------:R-:W-:-:S05]  /*0e10*/  IMAD.MOV.U32 R7, RZ, RZ, R133 ;  /* 0x000000ffff077224 */ /* 0x000fca00078e0085 */
[----:B-1----:R-:W4:Y:S01]  /*0e20*/  LD.E R2, desc[UR4][R6.64+0x68] ;  /* 0x0000680406027980 */ /* 0x002f22000c101900 */
[----:B------:R-:W-:-:S03]  /*0e30*/  LEA R11, R61, 0xffffff80, 0x7 ;  /* 0xffffff803d0b7811 */ /* 0x000fc600078e38ff */
        /* <DEDUP_REMOVED lines=15> */
[----:B------:R-:W-:Y:S01]  /*0f30*/  IMAD.HI.U32 R8, R15, R8, R14 ;  /* 0x000000080f087227 */ /* 0x000fe200078e000e */
[----:B------:R-:W-:Y:S01]  /*0f40*/  ISETP.NE.AND P3, PT, R10, RZ, PT ;  /* 0x000000ff0a00720c */ /* 0x000fe20003f65270 */
[----:B------:R-:W2:Y:S02]  /*0f50*/  LD.E.64 R14, desc[UR4][R6.64+0x28] ;  /* 0x00002804060e7980 */ /* 0x000ea4000c101b00 */
[----:B------:R-:W-:Y:S02]  /*0f60*/  IMAD.MOV R0, RZ, RZ, -R0 ;  /* 0x000000ffff007224 */ /* 0x000fe400078e0a00 */
[----:B------:R-:W-:-:S04]  /*0f70*/  IMAD.HI.U32 R9, R8, R3, RZ ;  /* 0x0000000308097227 */ /* 0x000fc800078e00ff */
[----:B------:R-:W-:-:S05]  /*0f80*/  IMAD R3, R9, R0, R3 ;  /* 0x0000000009037224 */ /* 0x000fca00078e0203 */
[----:B------:R-:W-:Y:S02]  /*0f90*/  ISETP.GT.U32.AND P0, PT, R4, R3, PT ;  /* 0x000000030400720c */ /* 0x000fe40003f04070 */
[----:B------:R-:W-:-:S11]  /*0fa0*/  LOP3.LUT R0, R11, R10, RZ, 0x3c, !PT ;  /* 0x0000000a0b007212 */ /* 0x000fd600078e3cff */
[----:B------:R-:W-:-:S04]  /*0fb0*/  @!P0 IADD3 R3, PT, PT, R3, -R4, RZ ;  /* 0x8000000403038210 */ /* 0x000fc80007ffe0ff */
[----:B------:R-:W-:Y:S02]  /*0fc0*/  ISETP.GE.U32.AND P1, PT, R3, R4, PT ;  /* 0x000000040300720c */ /* 0x000fe40003f26070 */
[----:B------:R-:W-:Y:S01]  /*0fd0*/  ISETP.GE.AND P2, PT, R0, RZ, PT ;  /* 0x000000ff0000720c */ /* 0x000fe20003f46270 */
[----:B------:R-:W-:Y:S02]  /*0fe0*/  @!P0 VIADD R9, R9, 0x1 ;  /* 0x0000000109098836 */ /* 0x000fe40000000000 */
[-C--:B---3--:R-:W-:Y:S02]  /*0ff0*/  IMAD R0, R13, R214.reuse, RZ ;  /* 0x000000d60d007224 */ /* 0x088fe400078e02ff */
[----:B------:R-:W-:-:S04]  /*1000*/  IMAD.WIDE.U32 R12, R12, R214, RZ ;  /* 0x000000d60c0c7225 */ /* 0x000fc800078e00ff */
[----:B------:R-:W-:Y:S01]  /*1010*/  IMAD.IADD R219, R13, 0x1, R0 ;  /* 0x000000010ddb7824 */ /* 0x000fe200078e0200 */
[C---:B------:R-:W-:Y:S02]  /*1020*/  LEA R218, P0, R12.reuse, R220, 0x2 ;  /* 0x000000dc0cda7211 */ /* 0x040fe400078010ff */
[----:B------:R-:W-:Y:S02]  /*1030*/  @P1 IADD3 R9, PT, PT, R9, 0x1, RZ ;  /* 0x0000000109091810 */ /* 0x000fe40007ffe0ff */
        /* <DEDUP_REMOVED lines=11> */
[----:B-1----:R-:W-:Y:S02]  /*10f0*/  IABS R5, R213 ;  /* 0x000000d500057213 */ /* 0x002fe40000000000 */
[----:B------:R-:W-:Y:S02]  /*1100*/  IABS R4, R2 ;  /* 0x0000000200047213 */ /* 0x000fe40000000000 */
        /* <DEDUP_REMOVED lines=40> */
.L_x_3950:
[----:B-1----:R-:W2:Y:S01]  /*1390*/  LD.E R2, desc[UR4][R132.64+0x68] ;  /* 0x0000680484027980 */ /* 0x002ea2000c101900 */
        /* <DEDUP_REMOVED lines=10> */
[----:B------:R-:W-:-:S02]  /*1440*/  IABS R11, R213 ;  /* 0x000000d5000b7213 */ /* 0x000fc40000000000 */
[----:B------:R-:W-:Y:S02]  /*1450*/  CS2R R218, SRZ ;  /* 0x0000000000da7805 */ /* 0x000fe4000001ff00 */
[----:B--2---:R-:W-:-:S04]  /*1460*/  IABS R0, R2 ;  /* 0x0000000200007213 */ /* 0x004fc80000000000 */
[----:B------:R-:W2:Y:S08]  /*1470*/  I2F.RP R9, R0 ;  /* 0x0000000000097306 */ /* 0x000eb00000209400 */
[----:B--2---:R-:W2:Y:S02]  /*1480*/  MUFU.RCP R5, R9 ;  /* 0x0000000900057308 */ /* 0x004ea40000001000 */
[----:B--2---:R-:W-:-:S06]  /*1490*/  VIADD R5, R5, 0xffffffe ;  /* 0x0ffffffe05057836 */ /* 0x004fcc0000000000 */
[----:B------:R-:W2:Y:S01]  /*14a0*/  F2I.FTZ.U32.TRUNC.NTZ R21, R5 ;  /* 0x0000000500157305 */ /* 0x000ea2000021f000 */
[----:B------:R-:W-:Y:S02]  /*14b0*/  IABS R4, R2 ;  /* 0x0000000200047213 */ /* 0x000fe40000000000 */
[----:B--2---:R-:W-:-:S05]  /*14c0*/  IADD3 R3, PT, PT, RZ, -R21, RZ ;  /* 0x80000015ff037210 */ /* 0x004fca0007ffe0ff */
[----:B------:R-:W-:-:S04]  /*14d0*/  IMAD R8, R3, R0, RZ ;  /* 0x0000000003087224 */ /* 0x000fc800078e02ff */
        /* <DEDUP_REMOVED lines=27> */
[----:B------:R-:W-:Y:S01]  /*1690*/  @!P0 IMAD R0, R137, R12, RZ ;  /* 0x0000000c89008224 */ /* 0x000fe200078e02ff */
[----:B------:R-:W-:Y:S02]  /*16a0*/  LEA R11, R61, 0xffffff80, 0x7 ;  /* 0xffffff803d0b7811 */ /* 0x000fe400078e38ff */
[----:B------:R-:W-:Y:S01]  /*16b0*/  @!P0 SHF.R.S32.HI R3, RZ, 0x1f, R12 ;  /* 0x0000001fff038819 */ /* 0x000fe2000001140c */
[----:B------:R-:W-:Y:S01]  /*16c0*/  IMAD.MOV.U32 R19, RZ, RZ, R5 ;  /* 0x000000ffff137224 */ /* 0x000fe200078e0005 */
[----:B------:R-:W-:Y:S02]  /*16d0*/  MOV R18, R8 ;  /* 0x0000000800127202 */ /* 0x000fe40000000f00 */
        /* <DEDUP_REMOVED lines=12> */
[----:B------:R-:W-:Y:S02]  /*17a0*/  @P0 IADD3 R12, PT, PT, R12, R13, RZ ;  /* 0x0000000d0c0c0210 */ /* 0x000fe40007ffe0ff */
[----:B------:R-:W-:Y:S01]  /*17b0*/  SHF.R.S32.HI R4, RZ, 0x1f, R9 ;  /* 0x0000001fff047819 */ /* 0x000fe20000011409 */
[----:B------:R-:W-:-:S02]  /*17c0*/  @!P0 IMAD R0, R16, R3, R0 ;  /* 0x0000000310008224 */ /* 0x000fc400078e0200 */
[----:B------:R-:W-:-:S04]  /*17d0*/  @!P0 IMAD.WIDE.U32 R16, R16, R10, R20 ;  /* 0x0000000a10108225 */ /* 0x000fc800078e0014 */
[----:B------:R-:W-:-:S04]  /*17e0*/  IMAD.WIDE.U32 R18, R14, R9, R18 ;  /* 0x000000090e127225 */ /* 0x000fc800078e0012 */
[----:B------:R-:W-:Y:S02]  /*17f0*/  IMAD R5, R14, R4, R5 ;  /* 0x000000040e057224 */ /* 0x000fe400078e0205 */
[-C--:B------:R-:W-:Y:S02]  /*1800*/  @P0 IMAD R3, R137, R12.reuse, RZ ;  /* 0x0000000c89030224 */ /* 0x080fe400078e02ff */
[----:B------:R-:W-:Y:S01]  /*1810*/  @P0 IMAD.WIDE.U32 R12, R136, R12, RZ ;  /* 0x0000000c880c0225 */ /* 0x000fe200078e00ff */
[----:B------:R-:W-:-:S03]  /*1820*/  MOV R4, R18 ;  /* 0x0000001200047202 */ /* 0x000fc60000000f00 */
[----:B------:R-:W-:Y:S01]  /*1830*/  @!P0 IMAD.IADD R14, R17, 0x1, R0 ;  /* 0x00000001110e8824 */ /* 0x000fe200078e0200 */
[----:B------:R-:W-:Y:S01]  /*1840*/  IADD3 R0, PT, PT, R19, R5, RZ ;  /* 0x0000000513007210 */ /* 0x000fe20007ffe0ff */
[----:B------:R-:W-:Y:S01]  /*1850*/  @P0 IMAD.IADD R14, R13, 0x1, R3 ;  /* 0x000000010d0e0824 */ /* 0x000fe200078e0203 */
[----:B------:R-:W-:Y:S02]  /*1860*/  @P0 MOV R16, R12 ;  /* 0x0000000c00100202 */ /* 0x000fe40000000f00 */
[----:B-1----:R-:W-:Y:S02]  /*1870*/  MOV R5, RZ ;  /* 0x000000ff00057202 */ /* 0x002fe40000000f00 */
.L_x_3951:
[----:B------:R-:W-:Y:S05]  /*1880*/  BSYNC.RECONVERGENT B0 ;  /* 0x0000000000007941 */ /* 0x000fea0003800200 */
.L_x_3949:
[----:B------:R-:W-:Y:S01]  /*1890*/  ISETP.NE.AND P0, PT, R217, -0x1, PT ;  /* 0xffffffffd900780c */ /* 0x000fe20003f05270 */
[----:B------:R-:W2:Y:S04]  /*18a0*/  LD.E.64 R142, desc[UR4][R132.64+0x30] ;  /* 0x00003004848e7980 */ /* 0x000ea8000c101b00 */
[----:B------:R-:W3:Y:S04]  /*18b0*/  LD.E.64 R24, desc[UR4][R132.64+0x48] ;  /* 0x0000480484187980 */ /* 0x000ee8000c101b00 */
[----:B------:R-:W4:Y:S04]  /*18c0*/  LD.E.64 R8, desc[UR4][R132.64+0x10] ;  /* 0x0000100484087980 */ /* 0x000f28000c101b00 */
[----:B------:R-:W3:Y:S04]  /*18d0*/  @!P0 LD.E.64 R28, desc[UR4][R132.64+0x18] ;  /* 0x00001804841c8980 */ /* 0x000ee8000c101b00 */
[----:B------:R-:W4:Y:S04]  /*18e0*/  LD.E.64 R6, desc[UR4][R6.64] ;  /* 0x0000000406067980 */ /* 0x000f28000c101b00 */
[----:B------:R-:W4:Y:S04]  /*18f0*/  LD.E.64 R12, desc[UR4][R132.64+0x8] ;  /* 0x00000804840c7980 */ /* 0x000f28000c101b00 */
[----:B------:R-:W4:Y:S01]  /*1900*/  LD.E R20, desc[UR4][R132.64+0xd0] ;  /* 0x0000d00484147980 */ /* 0x000f22000c101900 */
[----:B------:R-:W-:-:S04]  /*1910*/  IABS R3, R2 ;  /* 0x0000000200037213 */ /* 0x000fc80000000000 */
[----:B------:R-:W1:Y:S08]  /*1920*/  I2F.RP R21, R3 ;  /* 0x0000000300157306 */ /* 0x000e700000209400 */
[----:B-1----:R-:W1:Y:S02]  /*1930*/  MUFU.RCP R19, R21 ;  /* 0x0000001500137308 */ /* 0x002e640000001000 */
[----:B-1----:R-:W-:-:S06]  /*1940*/  VIADD R19, R19, 0xffffffe ;  /* 0x0ffffffe13137836 */ /* 0x002fcc0000000000 */
[----:B------:R-:W1:Y:S01]  /*1950*/  F2I.FTZ.U32.TRUNC.NTZ R23, R19 ;  /* 0x0000001300177305 */ /* 0x000e62000021f000 */
[----:B------:R-:W-:Y:S01]  /*1960*/  IMAD.MOV.U32 R22, RZ, RZ, RZ ;  /* 0x000000ffff167224 */ /* 0x000fe200078e00ff */
[----:B------:R-:W-:Y:S02]  /*1970*/  IABS R18, R213 ;  /* 0x000000d500127213 */ /* 0x000fe40000000000 */
[----:B------:R-:W-:Y:S02]  /*1980*/  IABS R17, R2 ;  /* 0x0000000200117213 */ /* 0x000fe40000000000 */
[----:B-1----:R-:W-:-:S05]  /*1990*/  IADD3 R15, PT, PT, RZ, -R23, RZ ;  /* 0x80000017ff0f7210 */ /* 0x002fca0007ffe0ff */
[----:B------:R-:W-:-:S04]  /*19a0*/  IMAD R15, R15, R3, RZ ;  /* 0x000000030f0f7224 */ /* 0x000fc800078e02ff */
        /* <DEDUP_REMOVED lines=10> */
[----:B------:R-:W-:Y:S02]  /*1a50*/  LOP3.LUT R3, R213, R2, RZ, 0x3c, !PT ;  /* 0x00000002d5037212 */ /* 0x000fe400078e3cff */
[----:B------:R-:W-:Y:S01]  /*1a60*/  @!P1 IADD3 R15, PT, PT, R15, 0x1, RZ ;  /* 0x000000010f0f9810 */ /* 0x000fe20007ffe0ff */
[----:B------:R-:W-:Y:S01]  /*1a70*/  IMAD.X R19, RZ, RZ, R14, P2 ;  /* 0x000000ffff137224 */ /* 0x000fe200010e060e */
[----:B------:R-:W-:Y:S02]  /*1a80*/  ISETP.GE.AND P2, PT, R3, RZ, PT ;  /* 0x000000ff0300720c */ /* 0x000fe40003f46270 */
[----:B------:R-:W-:Y:S01]  /*1a90*/  ISETP.NE.AND P1, PT, R2, RZ, PT ;  /* 0x000000ff0200720c */ /* 0x000fe20003f25270 */
[----:B------:R-:W-:-:S02]  /*1aa0*/  IMAD.MOV.U32 R10, RZ, RZ, RZ ;  /* 0x000000ffff0a7224 */ /* 0x000fc400078e00ff */
[----:B------:R-:W-:Y:S02]  /*1ab0*/  @P3 VIADD R15, R15, 0x1 ;  /* 0x000000010f0f3836 */ /* 0x000fe40000000000 */
[-C--:B-----5:R-:W-:Y:S02]  /*1ac0*/  IMAD R16, R5, R136.reuse, RZ ;  /* 0x0000008805107224 */ /* 0x0a0fe400078e02ff */
[----:B------:R2:W5:Y:S01]  /*1ad0*/  @P6 LD.E R10, desc[UR4][R30.64] ;  /* 0x000000041e0a6980 */ /* 0x000562000c101900 */
[----:B------:R-:W-:Y:S02]  /*1ae0*/  IMAD.MOV.U32 R3, RZ, RZ, R15 ;  /* 0x000000ffff037224 */ /* 0x000fe400078e000f */
[C---:B------:R-:W-:Y:S02]  /*1af0*/  IMAD R16, R11.reuse, R137, R16 ;  /* 0x000000890b107224 */ /* 0x040fe400078e0210 */
[----:B------:R-:W-:-:S04]  /*1b00*/  IMAD.WIDE.U32 R18, R11, R136, R18 ;  /* 0x000000880b127225 */ /* 0x000fc800078e0012 */
[----:B------:R-:W-:Y:S01]  /*1b10*/  @!P2 IMAD.MOV R3, RZ, RZ, -R3 ;  /* 0x000000ffff03a224 */ /* 0x000fe200078e0a03 */
[----:B------:R-:W-:Y:S02]  /*1b20*/  @!P1 LOP3.LUT R3, RZ, R2, RZ, 0x33, !PT ;  /* 0x00000002ff039212 */ /* 0x000fe400078e33ff */
[----:B------:R-:W-:Y:S01]  /*1b30*/  IADD3 R17, PT, PT, R19, R16, RZ ;  /* 0x0000001013117210 */ /* 0x000fe20007ffe0ff */
[----:B------:R-:W-:Y:S01]  /*1b40*/  IMAD.MOV.U32 R16, RZ, RZ, R18 ;  /* 0x000000ffff107224 */ /* 0x000fe200078e0012 */
[----:B------:R-:W-:Y:S01]  /*1b50*/  SHF.R.S32.HI R2, RZ, 0x1f, R3 ;  /* 0x0000001fff027819 */ /* 0x000fe20000011403 */
[----:B------:R-:W-:Y:S02]  /*1b60*/  IMAD R15, R27, R3, RZ ;  /* 0x000000031b0f7224 */ /* 0x000fe400078e02ff */
[----:B------:R-:W-:-:S04]  /*1b70*/  IMAD.WIDE.U32 R16, R3, R26, R16 ;  /* 0x0000001a03107225 */ /* 0x000fc800078e0010 */
[----:B------:R-:W-:Y:S01]  /*1b80*/  IMAD R15, R2, R26, R15 ;  /* 0x0000001a020f7224 */ /* 0x000fe200078e020f */
[----:B------:R-:W-:Y:S02]  /*1b90*/  SHF.R.U32.HI R134, RZ, 0x3, R84 ;  /* 0x00000003ff867819 */ /* 0x000fe40000011654 */
[----:B------:R-:W-:Y:S01]  /*1ba0*/  MOV R135, RZ ;  /* 0x000000ff00877202 */ /* 0x000fe20000000f00 */
[----:B------:R-:W-:Y:S02]  /*1bb0*/  IMAD.IADD R17, R17, 0x1, R15 ;  /* 0x0000000111117824 */ /* 0x000fe400078e020f */
[----:B------:R-:W-:Y:S02]  /*1bc0*/  IMAD R211, R137, R134, RZ ;  /* 0x0000008689d37224 */ /* 0x000fe400078e02ff */
[----:B------:R-:W-:Y:S01]  /*1bd0*/  IMAD.WIDE.U32 R16, R134, R136, R16 ;  /* 0x0000008886107225 */ /* 0x000fe200078e0010 */
[----:B------:R-:W1:Y:S04]  /*1be0*/  S2UR UR6, SR_CgaCtaId ;  /* 0x00000000000679c3 */ /* 0x000e680000008800 */
[----:B------:R-:W-:Y:S01]  /*1bf0*/  IADD3 R211, PT, PT, R17, R211, RZ ;  /* 0x000000d311d37210 */ /* 0x000fe20007ffe0ff */
[----:B------:R-:W-:Y:S01]  /*1c00*/  UMOV UR7, 0x400 ;  /* 0x0000040000077882 */ /* 0x000fe20000000000 */
[----:B------:R-:W-:-:S02]  /*1c10*/  IMAD.SHL.U32 R79, R84, 0x40, RZ ;  /* 0x00000040544f7824 */ /* 0x000fc400078e00ff */
[----:B------:R-:W-:Y:S02]  /*1c20*/  IMAD R209, R207, R134, RZ ;  /* 0x00000086cfd17224 */ /* 0x000fe400078e02ff */
[----:B------:R-:W-:Y:S02]  /*1c30*/  IMAD.SHL.U32 R78, R84, 0x20, RZ ;  /* 0x00000020544e7824 */ /* 0x000fe400078e00ff */
[----:B------:R-:W-:Y:S01]  /*1c40*/  IMAD.SHL.U32 R72, R61, 0x80, RZ ;  /* 0x000000803d487824 */ /* 0x000fe200078e00ff */
[----:B------:R-:W-:Y:S01]  /*1c50*/  SHF.L.U64.HI R81, R206, 0x4, R207 ;  /* 0x00000004ce517819 */ /* 0x000fe200000102cf */
[----:B------:R-:W-:Y:S01]  /*1c60*/  IMAD.SHL.U32 R76, R136, 0x10, RZ ;  /* 0x00000010884c7824 */ /* 0x000fe200078e00ff */
[----:B------:R-:W-:Y:S01]  /*1c70*/  SHF.L.U32 R80, R206, 0x4, RZ ;  /* 0x00000004ce507819 */ /* 0x000fe200000006ff */
[----:B-1----:R-:W-:Y:S01]  /*1c80*/  ULEA UR6, UR6, UR7, 0x18 ;  /* 0x0000000706067291 */ /* 0x002fe2000f8ec0ff */
[----:B------:R-:W-:Y:S02]  /*1c90*/  SHF.L.U64.HI R77, R136, 0x4, R137 ;  /* 0x00000004884d7819 */ /* 0x000fe40000010289 */
        /* <DEDUP_REMOVED lines=9> */
[----:B------:R-:W-:-:S04]  /*1d30*/  IADD3 R18, P1, PT, R22, R11, RZ ;  /* 0x0000000b16127210 */ /* 0x000fc80007f3e0ff */
[----:B------:R-:W-:Y:S01]  /*1d40*/  IADD3.X R19, PT, PT, RZ, R5, RZ, P1, !PT ;  /* 0x00000005ff137210 */ /* 0x000fe20000ffe4ff */
[-C--:B------:R-:W-:Y:S02]  /*1d50*/  IMAD R5, R25, R213.reuse, RZ ;  /* 0x000000d519057224 */ /* 0x080fe400078e02ff */
[----:B------:R-:W-:Y:S01]  /*1d60*/  IMAD.WIDE.U32 R14, R24, R213, R18 ;  /* 0x000000d5180e7225 */ /* 0x000fe200078e0012 */
[----:B------:R-:W-:-:S03]  /*1d70*/  IADD3 R18, P1, PT, R22, R4, RZ ;  /* 0x0000000416127210 */ /* 0x000fc60007f3e0ff */
[----:B------:R-:W-:Y:S02]  /*1d80*/  IMAD.IADD R15, R15, 0x1, R5 ;  /* 0x000000010f0f7824 */ /* 0x000fe400078e0205 */
[----:B------:R-:W-:Y:S01]  /*1d90*/  IMAD.WIDE.U32 R4, R215, 0x40, R134 ;  /* 0x00000040d7047825 */ /* 0x000fe200078e0086 */
[----:B----4-:R-:W-:-:S03]  /*1da0*/  LEA R210, P0, R16, R8, 0x1 ;  /* 0x0000000810d27211 */ /* 0x010fc600078008ff */
[-C--:B------:R-:W-:Y:S01]  /*1db0*/  IMAD R5, R5, R142.reuse, RZ ;  /* 0x0000008e05057224 */ /* 0x080fe200078e02ff */
[----:B------:R-:W-:Y:S01]  /*1dc0*/  LEA.HI.X R211, R16, R9, R211, 0x1, P0 ;  /* 0x0000000910d37211 */ /* 0x000fe200000f0cd3 */
[----:B------:R-:W-:Y:S01]  /*1dd0*/  IMAD.WIDE.U32 R14, R4, R142, R14 ;  /* 0x0000008e040e7225 */ /* 0x000fe200078e000e */
[----:B------:R-:W-:-:S03]  /*1de0*/  SHF.R.S32.HI R9, RZ, 0x1f, R82 ;  /* 0x0000001fff097819 */ /* 0x000fc60000011452 */
[----:B------:R-:W-:Y:S01]  /*1df0*/  IMAD R5, R4, R143, R5 ;  /* 0x0000008f04057224 */ /* 0x000fe200078e0205 */
[----:B------:R-:W-:Y:S01]  /*1e00*/  LEA R130, P2, R14, R6, 0x1 ;  /* 0x000000060e827211 */ /* 0x000fe200078408ff */
[----:B------:R-:W-:Y:S02]  /*1e10*/  IMAD.X R19, RZ, RZ, R0, P1 ;  /* 0x000000ffff137224 */ /* 0x000fe400008e0600 */
[----:B------:R-:W-:Y:S01]  /*1e20*/  IMAD.IADD R5, R15, 0x1, R5 ;  /* 0x000000010f057824 */ /* 0x000fe200078e0205 */
[----:B------:R-:W-:-:S04]  /*1e30*/  LEA.HI R0, R9, R82, RZ, 0x7 ;  /* 0x0000005209007211 */ /* 0x000fc800078f38ff */
[----:B------:R-:W-:Y:S02]  /*1e40*/  LEA.HI.X R131, R14, R7, R5, 0x1, P2 ;  /* 0x000000070e837211 */ /* 0x000fe400010f0c05 */
[----:B------:R-:W-:Y:S02]  /*1e50*/  LOP3.LUT R5, R75, 0x1c0, RZ, 0xc0, !PT ;  /* 0x000001c04b057812 */ /* 0x000fe400078ec0ff */
[----:B------:R-:W-:Y:S02]  /*1e60*/  SHF.R.S32.HI R0, RZ, 0x7, R0 ;  /* 0x00000007ff007819 */ /* 0x000fe40000011400 */
[----:B------:R-:W-:Y:S02]  /*1e70*/  LOP3.LUT R4, R5, 0x38, R84, 0xf8, !PT ;  /* 0x0000003805047812 */ /* 0x000fe400078ef854 */
[----:B------:R-:W-:Y:S02]  /*1e80*/  ISETP.GE.AND P0, PT, R0, R61, PT ;  /* 0x0000003d0000720c */ /* 0x000fe40003f06270 */
[----:B------:R-:W-:Y:S01]  /*1e90*/  LOP3.LUT R4, R4, 0x38, R75, 0x78, !PT ;  /* 0x0000003804047812 */ /* 0x000fe200078e784b */
[----:B------:R-:W-:-:S03]  /*1ea0*/  IMAD.WIDE.U32 R18, R134, R206, R18 ;  /* 0x000000ce86127225 */ /* 0x000fc600078e0012 */
[----:B------:R-:W-:Y:S01]  /*1eb0*/  LOP3.LUT R73, R4, 0x1e00, R75, 0xf8, !PT ;  /* 0x00001e0004497812 */ /* 0x000fe200078ef84b */
[----:B------:R-:W-:Y:S01]  /*1ec0*/  IMAD.IADD R209, R19, 0x1, R209 ;  /* 0x0000000113d17824 */ /* 0x000fe200078e02d1 */
[----:B------:R-:W-:Y:S02]  /*1ed0*/  LOP3.LUT R11, R79, 0x200, RZ, 0xc0, !PT ;  /* 0x000002004f0b7812 */ /* 0x000fe400078ec0ff */
[C---:B------:R-:W-:Y:S02]  /*1ee0*/  LEA R208, P1, R18.reuse, R12, 0x1 ;  /* 0x0000000c12d07211 */ /* 0x040fe400078208ff */
[----:B------:R-:W-:Y:S02]  /*1ef0*/  LEA R73, R73, UR6, 0x1 ;  /* 0x0000000649497c11 */ /* 0x000fe4000f8e08ff */
[----:B------:R-:W-:Y:S02]  /*1f00*/  LOP3.LUT R78, R11, 0x7c00, R78, 0xf8, !PT ;  /* 0x00007c000b4e7812 */ /* 0x000fe400078ef84e */
[----:B------:R-:W-:-:S02]  /*1f10*/  LEA.HI.X R209, R18, R13, R209, 0x1, P1 ;  /* 0x0000000d12d17211 */ /* 0x000fc400008f0cd1 */
[----:B------:R-:W-:Y:S01]  /*1f20*/  LEA.HI R20, R20, R20, RZ, 0x1 ;  /* 0x0000001414147211 */ /* 0x000fe200078f08ff */
[----:B------:R-:W-:Y:S06]  /*1f30*/  @P0 BRA `(.L_x_3952) ;  /* 0x000000a400740947 */ /* 0x000fec0003800000 */
        /* <DEDUP_REMOVED lines=10> */
[----:B------:R-:W-:Y:S01]  /*1fe0*/  IMAD.MOV.U32 R23, RZ, RZ, RZ ;  /* 0x000000ffff177224 */ /* 0x000fe200078e00ff */
[----:B------:R-:W-:-:S04]  /*1ff0*/  SHF.R.S32.HI R20, RZ, 0x1, R20 ;  /* 0x00000001ff147819 */ /* 0x000fc80000011414 */
[C---:B------:R-:W-:Y:S01]  /*2000*/  SHF.L.U32 R119, R20.reuse, 0x4, RZ ;  /* 0x0000000414777819 */ /* 0x040fe200000006ff */
[C---:B------:R-:W-:Y:S01]  /*2010*/  IMAD R118, R20.reuse, 0x30, RZ ;  /* 0x0000003014767824 */ /* 0x040fe200078e02ff */
[C---:B------:R-:W-:Y:S01]  /*2020*/  SHF.L.U32 R113, R20.reuse, 0x6, RZ ;  /* 0x0000000614717819 */ /* 0x040fe200000006ff */
[C---:B------:R-:W-:Y:S02]  /*2030*/  IMAD R117, R20.reuse, 0x50, RZ ;  /* 0x0000005014757824 */ /* 0x040fe400078e02ff */
[C---:B------:R-:W-:Y:S02]  /*2040*/  IMAD R116, R20.reuse, 0x60, RZ ;  /* 0x0000006014747824 */ /* 0x040fe400078e02ff */
[C---:B------:R-:W-:Y:S02]  /*2050*/  IMAD R115, R20.reuse, 0x70, RZ ;  /* 0x0000007014737824 */ /* 0x040fe400078e02ff */
        /* <DEDUP_REMOVED lines=30> */
[----:B------:R-:W-:Y:S01]  /*2240*/  IMAD.WIDE.U32 R14, R83, R138, R14 ;  /* 0x0000008a530e7225 */ /* 0x000fe200078e000e */
[----:B------:R-:W-:-:S03]  /*2250*/  IADD3 R25, PT, PT, R25, R8, RZ ;  /* 0x0000000819197210 */ /* 0x000fc60007ffe0ff */
[----:B------:R-:W-:Y:S02]  /*2260*/  IMAD.IADD R15, R15, 0x1, R9 ;  /* 0x000000010f0f7824 */ /* 0x000fe400078e0209 */
[----:B------:R-:W-:Y:S02]  /*2270*/  IMAD R9, R141, R83, RZ ;  /* 0x000000538d097224 */ /* 0x000fe400078e02ff */
[----:B------:R-:W-:-:S04]  /*2280*/  IMAD.WIDE.U32 R24, R83, R140, R24 ;  /* 0x0000008c53187225 */ /* 0x000fc800078e0018 */
[----:B------:R-:W-:Y:S01]  /*2290*/  IMAD R11, R27, R3, RZ ;  /* 0x000000031b0b7224 */ /* 0x000fe200078e02ff */
[----:B------:R-:W-:Y:S01]  /*22a0*/  IADD3 R25, PT, PT, R25, R9, RZ ;  /* 0x0000000919197210 */ /* 0x000fe20007ffe0ff */
[----:B------:R-:W-:Y:S01]  /*22b0*/  IMAD R9, R17, R3, RZ ;  /* 0x0000000311097224 */ /* 0x000fe200078e02ff */
[----:B------:R-:W-:Y:S01]  /*22c0*/  SHF.L.U32 R17, R84, 0x2, RZ ;  /* 0x0000000254117819 */ /* 0x000fe200000006ff */
[----:B------:R-:W-:Y:S02]  /*22d0*/  IMAD R8, R26, R2, R11 ;  /* 0x000000021a087224 */ /* 0x000fe400078e020b */
[----:B------:R-:W-:Y:S01]  /*22e0*/  IMAD.WIDE.U32 R26, R3, R26, R14 ;  /* 0x0000001a031a7225 */ /* 0x000fe200078e000e */
[----:B------:R-:W-:-:S03]  /*22f0*/  LOP3.LUT R17, R17, 0x1c, RZ, 0xc0, !PT ;  /* 0x0000001c11117812 */ /* 0x000fc600078ec0ff */
[----:B-----5:R-:W-:Y:S01]  /*2300*/  IMAD.IADD R15, R83, 0x1, R10 ;  /* 0x00000001530f7824 */ /* 0x020fe200078e020a */
[----:B------:R-:W-:Y:S01]  /*2310*/  SHF.R.S32.HI R11, RZ, 0x1f, R82 ;  /* 0x0000001fff0b7819 */ /* 0x000fe20000011452 */
[----:B------:R-:W-:Y:S01]  /*2320*/  IMAD R2, R16, R2, R9 ;  /* 0x0000000210027224 */ /* 0x000fe200078e0209 */
[----:B------:R-:W-:Y:S01]  /*2330*/  IADD3 R9, P0, PT, -R82, R134, RZ ;  /* 0x0000008652097210 */ /* 0x000fe20007f1e1ff */
[-C--:B------:R-:W-:Y:S02]  /*2340*/  IMAD R15, R15, R20.reuse, RZ ;  /* 0x000000140f0f7224 */ /* 0x080fe400078e02ff */
[CC--:B------:R-:W-:Y:S02]  /*2350*/  IMAD R14, R134.reuse, R20.reuse, R22 ;  /* 0x00000014860e7224 */ /* 0x0c0fe400078e0216 */
[----:B------:R-:W-:Y:S02]  /*2360*/  IMAD R10, R134, R20, R17 ;  /* 0x00000014860a7224 */ /* 0x000fe400078e0211 */
[----:B------:R-:W-:Y:S01]  /*2370*/  IMAD.WIDE.U32 R16, R3, R16, R24 ;  /* 0x0000001003107225 */ /* 0x000fe200078e0018 */
[----:B------:R-:W-:-:S02]  /*2380*/  SHF.R.S32.HI R3, RZ, 0x1f, R15 ;  /* 0x0000001fff037819 */ /* 0x000fc4000001140f */
[C---:B------:R-:W-:Y:S01]  /*2390*/  IADD3 R94, P1, PT, R15.reuse, R14, RZ ;  /* 0x0000000e0f5e7210 */ /* 0x040fe20007f3e0ff */
[----:B------:R-:W-:Y:S01]  /*23a0*/  IMAD.X R11, RZ, RZ, ~R11, P0 ;  /* 0x000000ffff0b7224 */ /* 0x000fe200000e0e0b */
[----:B------:R-:W-:Y:S01]  /*23b0*/  IADD3 R24, P0, PT, R15, R10, RZ ;  /* 0x0000000a0f187210 */ /* 0x000fe20007f1e0ff */
[----:B------:R-:W-:Y:S01]  /*23c0*/  IMAD.IADD R15, R17, 0x1, R2 ;  /* 0x00000001110f7824 */ /* 0x000fe200078e0202 */
[----:B------:R-:W-:Y:S01]  /*23d0*/  IADD3 R27, PT, PT, R27, R8, RZ ;  /* 0x000000081b1b7210 */ /* 0x000fe20007ffe0ff */
[C---:B------:R-:W-:Y:S01]  /*23e0*/  IMAD R91, R11.reuse, R138, RZ ;  /* 0x0000008a0b5b7224 */ /* 0x040fe200078e02ff */
[----:B------:R-:W-:Y:S01]  /*23f0*/  LEA.HI.X.SX32 R95, R14, R3, 0x1, P1 ;  /* 0x000000030e5f7211 */ /* 0x000fe200008f0eff */
[----:B------:R-:W-:Y:S01]  /*2400*/  IMAD R17, R11, R140, RZ ;  /* 0x0000008c0b117224 */ /* 0x000fe200078e02ff */
[----:B------:R-:W-:Y:S01]  /*2410*/  MOV R14, R16 ;  /* 0x00000010000e7202 */ /* 0x000fe20000000f00 */
        /* <DEDUP_REMOVED lines=23> */
[----:B------:R-:W-:Y:S02]  /*2590*/  LOP3.LUT R19, R22, 0x40, RZ, 0xfc, !PT ;  /* 0x0000004016137812 */ /* 0x000fe400078efcff */
[C---:B------:R-:W-:Y:S02]  /*25a0*/  SHF.L.U64.HI R100, R140.reuse, 0x4, R141 ;  /* 0x000000048c647819 */ /* 0x040fe4000001028d */
[----:B------:R-:W-:-:S07]  /*25b0*/  SHF.L.U32 R101, R140, 0x4, RZ ;  /* 0x000000048c657819 */ /* 0x000fce00000006ff */
.L_x_3991:
[----:B------:R-:W-:Y:S01]  /*25c0*/  VIADD R109, R109, 0x80 ;  /* 0x000000806d6d7836 */ /* 0x000fe20000000000 */
[----:B------:R-:W-:Y:S01]  /*25d0*/  UMOV UR6, URZ ;  /* 0x000000ff00067c82 */ /* 0x000fe20008000000 */
[----:B------:R-:W-:Y:S01]  /*25e0*/  VIADD R111, R111, 0x80 ;  /* 0x000000806f6f7836 */ /* 0x000fe20000000000 */
[----:B------:R-:W-:Y:S01]  /*25f0*/  BSSY.RECONVERGENT B1, `(.L_x_3953) ;  /* 0x0000988000017945 */ /* 0x000fe20003800200 */
[----:B------:R-:W-:Y:S01]  /*2600*/  VIADD R110, R110, 0xffffffff ;  /* 0xffffffff6e6e7836 */ /* 0x000fe20000000000 */
[----:B------:R-:W-:Y:S01]  /*2610*/  ISETP.GE.AND P0, PT, R134, R109, PT ;  /* 0x0000006d8600720c */ /* 0x000fe20003f06270 */
[----:B------:R-:W-:Y:S02]  /*2620*/  IMAD.MOV.U32 R128, RZ, RZ, R112 ;  /* 0x000000ffff807224 */ /* 0x000fe400078e0070 */
[----:B------:R-:W-:Y:S01]  /*2630*/  VIADD R112, R112, 0xffffff80 ;  /* 0xffffff8070707836 */ /* 0x000fe20000000000 */
[----:B------:R-:W-:Y:S02]  /*2640*/  ISETP.GE.AND P2, PT, R134, R111, !P0 ;  /* 0x0000006f8600720c */ /* 0x000fe40004746270 */
[C---:B------:R-:W-:Y:S04]  /*2650*/  ISETP.GE.AND P0, PT, R88.reuse, R109, PT ;  /* 0x0000006d5800720c */ /* 0x040fe80003f06270 */
[----:B------:R-:W-:Y:S07]  /*2660*/  ISETP.GE.AND P3, PT, R88, R111, !P0 ;  /* 0x0000006f5800720c */ /* 0x000fee0004766270 */
[----:B------:R-:W2:Y:S06]  /*2670*/  @P2 LD.E.128 R4, desc[UR4][R90.64] ;  /* 0x000000045a042980 */ /* 0x000eac000c101d00 */
[C---:B------:R-:W-:Y:S04]  /*2680*/  @P3 LEA R2, P0, R138.reuse, R90, 0x5 ;  /* 0x0000005a8a023211 */ /* 0x040fe800078028ff */
[----:B------:R-:W-:Y:S02]  /*2690*/  @P3 LEA.HI.X R3, R138, R91, R139, 0x5, P0 ;  /* 0x0000005b8a033211 */ /* 0x000fe400000f2c8b */
[C---:B----4-:R-:W-:Y:S04]  /*26a0*/  @P3 LEA R30, P0, R76.reuse, R98, 0x1 ;  /* 0x000000624c1e3211 */ /* 0x050fe800078008ff */
[----:B------:R-:W-:Y:S02]  /*26b0*/  @P3 LEA.HI.X R31, R76, R99, R77, 0x1, P0 ;  /* 0x000000634c1f3211 */ /* 0x000fe400000f0c4d */
[C---:B------:R-:W-:Y:S04]  /*26c0*/  ISETP.GE.AND P0, PT, R87.reuse, R109, PT ;  /* 0x0000006d5700720c */ /* 0x040fe80003f06270 */
[----:B------:R-:W-:Y:S11]  /*26d0*/  ISETP.LT.OR P4, PT, R87, R111, P0 ;  /* 0x0000006f5700720c */ /* 0x000ff60000781670 */
[----:B------:R-:W-:Y:S02]  /*26e0*/  @!UPT UIADD3 URZ, UPT, UPT, URZ, URZ, URZ ;  /* 0x000000fffffff290 */ /* 0x000fe4000fffe0ff */
[C---:B------:R-:W-:Y:S04]  /*26f0*/  @!P4 LEA R28, P0, R138.reuse, R90, 0x6 ;  /* 0x0000005a8a1cc211 */ /* 0x040fe800078030ff */
[----:B------:R-:W-:Y:S02]  /*2700*/  @!P4 LEA.HI.X R29, R138, R91, R139, 0x6, P0 ;  /* 0x0000005b8a1dc211 */ /* 0x000fe400000f348b */
[C---:B------:R-:W-:Y:S04]  /*2710*/  @!P4 LEA R26, P0, R136.reuse, R98, 0x6 ;  /* 0x00000062881ac211 */ /* 0x040fe800078030ff */
[----:B------:R-:W-:Y:S02]  /*2720*/  @!P4 LEA.HI.X R27, R136, R99, R137, 0x6, P0 ;  /* 0x00000063881bc211 */ /* 0x000fe400000f3489 */
[C---:B------:R-:W-:Y:S04]  /*2730*/  ISETP.GE.AND P0, PT, R86.reuse, R109, PT ;  /* 0x0000006d5600720c */ /* 0x040fe80003f06270 */
[----:B------:R-:W-:Y:S02]  /*2740*/  ISETP.LT.OR P1, PT, R86, R111, P0 ;  /* 0x0000006f5600720c */ /* 0x000fe40000721670 */
[C---:B------:R-:W-:Y:S04]  /*2750*/  ISETP.GE.AND P0, PT, R126.reuse, R109, PT ;  /* 0x0000006d7e00720c */ /* 0x040fe80003f06270 */
[----:B------:R-:W-:Y:S04]  /*2760*/  ISETP.LT.OR P6, PT, R126, R111, P0 ;  /* 0x0000006f7e00720c */ /* 0x000fe800007c1670 */
[----:B------:R-:W-:Y:S03]  /*2770*/  P2R R127, PR, RZ, 0x40 ;  /* 0x00000040ff7f7803 */ /* 0x000fe60000000000 */
[----:B------:R-:W-:Y:S01]  /*2780*/  @!P1 IMAD R0, R139, 0x60, RZ ;  /* 0x000000608b009824 */ /* 0x000fe200078e02ff */
[----:B--2---:R1:W-:Y:S04]  /*2790*/  @P2 ST.E.128 desc[UR4][R98.64], R4 ;  /* 0x0000000462002985 */ /* 0x0043e8000c101d04 */
[----:B------:R-:W2:Y:S04]  /*27a0*/  @P2 LD.E.128 R12, desc[UR4][R90.64+0x80] ;  /* 0x000080045a0c2980 */ /* 0x000ea8000c101d00 */
[----:B--2---:R2:W-:Y:S04]  /*27b0*/  @P2 ST.E.128 desc[UR4][R98.64+0x80], R12 ;  /* 0x0000800c62002985 */ /* 0x0045e8000c101d04 */
[----:B------:R-:W3:Y:S04]  /*27c0*/  @P3 LD.E.128 R8, desc[UR4][R2.64] ;  /* 0x0000000402083980 */ /* 0x000ee8000c101d00 */
[----:B---3--:R-:W-:Y:S04]  /*27d0*/  @P3 ST.E.128 desc[UR4][R30.64], R8 ;  /* 0x000000081e003985 */ /* 0x008fe8000c101d04 */
[----:B-1----:R1:W3:Y:S02]  /*27e0*/  @P3 LD.E.128 R4, desc[UR4][R2.64+0x80] ;  /* 0x0000800402043980 */ /* 0x0022e4000c101d00 */
[----:B-1----:R-:W-:Y:S04]  /*27f0*/  @!P1 IMAD.WIDE.U32 R2, R138, 0x60, R90 ;  /* 0x000000608a029825 */ /* 0x002fe800078e005a */
[----:B------:R-:W-:Y:S02]  /*2800*/  @!P1 IMAD.IADD R3, R3, 0x1, R0 ;  /* 0x0000000103039824 */ /* 0x000fe400078e0200 */
[----:B------:R-:W-:Y:S01]  /*2810*/  @!P1 IMAD R0, R137, 0x60, RZ ;  /* 0x0000006089009824 */ /* 0x000fe200078e02ff */
[----:B---3--:R1:W-:Y:S04]  /*2820*/  @P3 ST.E.128 desc[UR4][R30.64+0x80], R4 ;  /* 0x000080041e003985 */ /* 0x0083e8000c101d04 */
[----:B--2---:R-:W2:Y:S01]  /*2830*/  @!P4 LD.E.128 R12, desc[UR4][R28.64] ;  /* 0x000000041c0cc980 */ /* 0x004ea2000c101d00 */
[----:B-1----:R-:W-:Y:S04]  /*2840*/  @!P1 IMAD.WIDE.U32 R30, R136, 0x60, R98 ;  /* 0x00000060881e9825 */ /* 0x002fe800078e0062 */
[----:B------:R-:W-:Y:S01]  /*2850*/  @!P1 IMAD.IADD R31, R31, 0x1, R0 ;  /* 0x000000011f1f9824 */ /* 0x000fe200078e0200 */
[----:B--2---:R-:W-:Y:S04]  /*2860*/  @!P4 ST.E.128 desc[UR4][R26.64], R12 ;  /* 0x0000000c1a00c985 */ /* 0x004fe8000c101d04 */
[----:B------:R-:W2:Y:S04]  /*2870*/  @!P4 LD.E.128 R8, desc[UR4][R28.64+0x80] ;  /* 0x000080041c08c980 */ /* 0x000ea8000c101d00 */
[----:B--2---:R1:W-:Y:S04]  /*2880*/  @!P4 ST.E.128 desc[UR4][R26.64+0x80], R8 ;  /* 0x000080081a00c985 */ /* 0x0043e8000c101d04 */
[----:B------:R-:W2:Y:S01]  /*2890*/  @!P1 LD.E.128 R4, desc[UR4][R2.64] ;  /* 0x0000000402049980 */ /* 0x000ea2000c101d00 */
[C---:B-1----:R-:W-:Y:S04]  /*28a0*/  @!P6 LEA R26, P0, R138.reuse, R90, 0x7 ;  /* 0x0000005a8a1ae211 */ /* 0x042fe800078038ff */
[----:B------:R-:W-:Y:S02]  /*28b0*/  @!P6 LEA.HI.X R27, R138, R91, R139, 0x7, P0 ;  /* 0x0000005b8a1be211 */ /* 0x000fe400000f3c8b */
[C---:B------:R-:W-:Y:S04]  /*28c0*/  @!P6 LEA R28, P0, R136.reuse, R98, 0x7 ;  /* 0x00000062881ce211 */ /* 0x040fe800078038ff */
[----:B------:R-:W-:Y:S02]  /*28d0*/  @!P6 LEA.HI.X R29, R136, R99, R137, 0x7, P0 ;  /* 0x00000063881de211 */ /* 0x000fe400000f3c89 */
[C---:B------:R-:W-:Y:S04]  /*28e0*/  ISETP.GE.AND P0, PT, R124.reuse, R109, PT ;  /* 0x0000006d7c00720c */ /* 0x040fe80003f06270 */
[----:B------:R-:W-:Y:S02]  /*28f0*/  ISETP.GE.AND P5, PT, R124, R111, !P0 ;  /* 0x0000006f7c00720c */ /* 0x000fe400047a6270 */
[----:B------:R-:W-:Y:S11]  /*2900*/  ISETP.GE.AND P0, PT, R122, R109, PT ;  /* 0x0000006d7a00720c */ /* 0x000ff60003f06270 */
[----:B------:R-:W-:Y:S01]  /*2910*/  @P5 IMAD R0, R139, 0xa0, RZ ;  /* 0x000000a08b005824 */ /* 0x000fe200078e02ff */
[----:B--2---:R1:W-:Y:S04]  /*2920*/  @!P1 ST.E.128 desc[UR4][R30.64], R4 ;  /* 0x000000041e009985 */ /* 0x0043e8000c101d04 */
[----:B------:R2:W3:Y:S02]  /*2930*/  @!P1 LD.E.128 R12, desc[UR4][R2.64+0x80] ;  /* 0x00008004020c9980 */ /* 0x0004e4000c101d00 */
[----:B--2---:R-:W-:Y:S04]  /*2940*/  @P5 IMAD.WIDE.U32 R2, R138, 0xa0, R90 ;  /* 0x000000a08a025825 */ /* 0x004fe800078e005a */
[----:B------:R-:W-:Y:S02]  /*2950*/  @P5 IMAD.IADD R3, R3, 0x1, R0 ;  /* 0x0000000103035824 */ /* 0x000fe400078e0200 */
[----:B------:R-:W-:Y:S01]  /*2960*/  @P5 IMAD R0, R137, 0xa0, RZ ;  /* 0x000000a089005824 */ /* 0x000fe200078e02ff */
[----:B---3--:R2:W-:Y:S04]  /*2970*/  @!P1 ST.E.128 desc[UR4][R30.64+0x80], R12 ;  /* 0x0000800c1e009985 */ /* 0x0085e8000c101d04 */
[----:B------:R-:W3:Y:S04]  /*2980*/  @!P6 LD.E.128 R8, desc[UR4][R26.64] ;  /* 0x000000041a08e980 */ /* 0x000ee8000c101d00 */
[----:B---3--:R-:W-:Y:S04]  /*2990*/  @!P6 ST.E.128 desc[UR4][R28.64], R8 ;  /* 0x000000081c00e985 */ /* 0x008fe8000c101d04 */
[----:B-1----:R1:W3:Y:S02]  /*29a0*/  @!P6 LD.E.128 R4, desc[UR4][R26.64+0x80] ;  /* 0x000080041a04e980 */ /* 0x0022e4000c101d00 */
[----:B-1----:R-:W-:Y:S04]  /*29b0*/  @P5 IMAD.WIDE.U32 R26, R136, 0xa0, R98 ;  /* 0x000000a0881a5825 */ /* 0x002fe800078e0062 */
[----:B------:R-:W-:Y:S01]  /*29c0*/  @P5 IMAD.IADD R27, R27, 0x1, R0 ;  /* 0x000000011b1b5824 */ /* 0x000fe200078e0200 */
[----:B---3--:R1:W-:Y:S01]  /*29d0*/  @!P6 ST.E.128 desc[UR4][R28.64+0x80], R4 ;  /* 0x000080041c00e985 */ /* 0x0083e2000c101d04 */
[----:B------:R-:W-:Y:S02]  /*29e0*/  ISETP.GE.AND P6, PT, R122, R111, !P0 ;  /* 0x0000006f7a00720c */ /* 0x000fe400047c6270 */
[C---:B------:R-:W-:Y:S01]  /*29f0*/  ISETP.GE.AND P0, PT, R120.reuse, R109, PT ;  /* 0x0000006d7800720c */ /* 0x040fe20003f06270 */
[----:B--2---:R-:W2:Y:S03]  /*2a00*/  @P5 LD.E.128 R12, desc[UR4][R2.64] ;  /* 0x00000004020c5980 */ /* 0x004ea6000c101d00 */
[----:B------:R-:W-:Y:S04]  /*2a10*/  ISETP.GE.AND P0, PT, R120, R111, !P0 ;  /* 0x0000006f7800720c */ /* 0x000fe80004706270 */
[----:B------:R-:W-:Y:S03]  /*2a20*/  P2R R123, PR, RZ, 0x1 ;  /* 0x00000001ff7b7803 */ /* 0x000fe60000000000 */
[----:B------:R-:W-:Y:S02]  /*2a30*/  @P6 IMAD R0, R139, 0xc0, RZ ;  /* 0x000000c08b006824 */ /* 0x000fe400078e02ff */
[----:B-1----:R-:W-:Y:S04]  /*2a40*/  @P6 IMAD.WIDE.U32 R28, R138, 0xc0, R90 ;  /* 0x000000c08a1c6825 */ /* 0x002fe800078e005a */
[----:B------:R-:W-:Y:S02]  /*2a50*/  @P6 IMAD.IADD R29, R29, 0x1, R0 ;  /* 0x000000011d1d6824 */ /* 0x000fe400078e0200 */
[----:B------:R-:W-:Y:S01]  /*2a60*/  @P6 IMAD R0, R137, 0xc0, RZ ;  /* 0x000000c089006824 */ /* 0x000fe200078e02ff */
[----:B--2---:R-:W-:Y:S04]  /*2a70*/  @P5 ST.E.128 desc[UR4][R26.64], R12 ;  /* 0x0000000c1a005985 */ /* 0x004fe8000c101d04 */
[----:B------:R1:W2:Y:S02]  /*2a80*/  @P5 LD.E.128 R8, desc[UR4][R2.64+0x80] ;  /* 0x0000800402085980 */ /* 0x0002a4000c101d00 */
[----:B-1----:R-:W-:Y:S04]  /*2a90*/  @P6 IMAD.WIDE.U32 R2, R136, 0xc0, R98 ;  /* 0x000000c088026825 */ /* 0x002fe800078e0062 */
[----:B------:R-:W-:Y:S02]  /*2aa0*/  @P6 IMAD.IADD R3, R3, 0x1, R0 ;  /* 0x0000000103036824 */ /* 0x000fe400078e0200 */
[----:B------:R-:W-:Y:S01]  /*2ab0*/  @P0 IMAD R0, R139, 0xe0, RZ ;  /* 0x000000e08b000824 */ /* 0x000fe200078e02ff */
[----:B--2---:R1:W-:Y:S04]  /*2ac0*/  @P5 ST.E.128 desc[UR4][R26.64+0x80], R8 ;  /* 0x000080081a005985 */ /* 0x0043e8000c101d04 */
[----:B------:R-:W2:Y:S01]  /*2ad0*/  @P6 LD.E.128 R4, desc[UR4][R28.64] ;  /* 0x000000041c046980 */ /* 0x000ea2000c101d00 */
[----:B-1----:R-:W-:Y:S04]  /*2ae0*/  @P0 IMAD.WIDE.U32 R26, R138, 0xe0, R90 ;  /* 0x000000e08a1a0825 */ /* 0x002fe800078e005a */
[----:B------:R-:W-:Y:S02]  /*2af0*/  @P0 IMAD.IADD R27, R27, 0x1, R0 ;  /* 0x000000011b1b0824 */ /* 0x000fe400078e0200 */
[----:B------:R-:W-:Y:S01]  /*2b00*/  @P0 IMAD R0, R137, 0xe0, RZ ;  /* 0x000000e089000824 */ /* 0x000fe200078e02ff */
[----:B--2---:R1:W-:Y:S04]  /*2b10*/  @P6 ST.E.128 desc[UR4][R2.64], R4 ;  /* 0x0000000402006985 */ /* 0x0043e8000c101d04 */
[----:B------:R2:W3:Y:S02]  /*2b20*/  @P6 LD.E.128 R12, desc[UR4][R28.64+0x80] ;  /* 0x000080041c0c6980 */ /* 0x0004e4000c101d00 */
[----:B--2---:R-:W-:Y:S04]  /*2b30*/  @P0 IMAD.WIDE.U32 R28, R136, 0xe0, R98 ;  /* 0x000000e0881c0825 */ /* 0x004fe800078e0062 */
[----:B------:R-:W-:Y:S01]  /*2b40*/  @P0 IMAD.IADD R29, R29, 0x1, R0 ;  /* 0x000000011d1d0824 */ /* 0x000fe200078e0200 */
[----:B---3--:R2:W-:Y:S04]  /*2b50*/  @P6 ST.E.128 desc[UR4][R2.64+0x80], R12 ;  /* 0x0000800c02006985 */ /* 0x0085e8000c101d04 */
[----:B------:R-:W3:Y:S04]  /*2b60*/  @P0 LD.E.128 R8, desc[UR4][R26.64] ;  /* 0x000000041a080980 */ /* 0x000ee8000c101d00 */
[----:B---3--:R3:W-:Y:S04]  /*2b70*/  @P0 ST.E.128 desc[UR4][R28.64], R8 ;  /* 0x000000081c000985 */ /* 0x0087e8000c101d04 */
[----:B-1----:R-:W4:Y:S04]  /*2b80*/  @P0 LD.E.128 R4, desc[UR4][R26.64+0x80] ;  /* 0x000080041a040980 */ /* 0x002f28000c101d00 */
[----:B----4-:R3:W-:Y:S01]  /*2b90*/  @P0 ST.E.128 desc[UR4][R28.64+0x80], R4 ;  /* 0x000080041c000985 */ /* 0x0107e2000c101d04 */
[----:B--2---:R-:W-:Y:S03]  /*2ba0*/  IADD3 R3, P0, PT, RZ, -UR6, RZ ;  /* 0x80000006ff037c10 */ /* 0x004fe6000ff1e0ff */
[----:B------:R-:W2:Y:S04]  /*2bb0*/  LD.E R0, desc[UR4][R132.64+0x130] ;  /* 0x0001300484007980 */ /* 0x000ea8000c101900 */
[----:B------:R-:W4:Y:S01]  /*2bc0*/  LD.E R21, desc[UR4][R132.64+0xd0] ;  /* 0x0000d00484157980 */ /* 0x000f22000c101900 */
[----:B--2---:R-:W-:Y:S04]  /*2bd0*/  IMAD.SHL.U32 R0, R0, 0x80, RZ ;  /* 0x0000008000007824 */ /* 0x004fe800078e00ff */
[----:B------:R-:W-:Y:S05]  /*2be0*/  IMAD.X R0, RZ, RZ, ~R0, P0 ;  /* 0x000000ffff007224 */ /* 0x000fea00000e0e00 */
[----:B------:R-:W-:Y:S04]  /*2bf0*/  SHF.R.S64 R3, R3, 0x1f, R0 ;  /* 0x0000001f03037819 */ /* 0x000fe80000001000 */
[----:B------:R-:W-:Y:S04]  /*2c00*/  IADD3 R90, P0, PT, R90, R3, RZ ;  /* 0x000000035a5a7210 */ /* 0x000fe80007f1e0ff */
[----:B------:R-:W-:Y:S02]  /*2c10*/  LEA.HI.X.SX32 R91, R0, R91, 0x1, P0 ;  /* 0x0000005b005b7211 */ /* 0x000fe400000f0eff */
[----:B------:R-:W-:Y:S04]  /*2c20*/  ISETP.GT.AND P0, PT, R110, R89, PT ;  /* 0x000000596e00720c */ /* 0x000fe80003f04270 */
[----:B------:R-:W-:Y:S02]  /*2c30*/  P2R R121, PR, RZ, 0x1 ;  /* 0x00000001ff797803 */ /* 0x000fe40000000000 */
[----:B----4-:R-:W-:Y:S11]  /*2c40*/  ISETP.NE.AND P0, PT, R21, RZ, PT ;  /* 0x000000ff1500720c */ /* 0x010ff60003f05270 */
[----:B------:R-:W-:Y:S02]  /*2c50*/  @!UPT UIADD3 URZ, UPT, UPT, URZ, URZ, URZ ;  /* 0x000000fffffff290 */ /* 0x000fe4000fffe0ff */
[----:B---3--:R-:W-:Y:S05]  /*2c60*/  @P0 BRA `(.L_x_3954) ;  /* 0x0000000400340947 */ /* 0x008fea0003800000 */
[----:B------:R-:W-:Y:S01]  /*2c70*/  @P2 IMAD.MOV.U32 R16, RZ, RZ, R18 ;  /* 0x000000ffff102224 */ /* 0x000fe200078e0012 */
[----:B------:R-:W-:Y:S01]  /*2c80*/  @P3 LEA R36, P0, R101, R18, 0x1 ;  /* 0x0000001265243211 */ /* 0x000fe200078008ff */
[----:B------:R-:W-:Y:S03]  /*2c90*/  @!P1 IMAD R0, R141, 0x60, RZ ;  /* 0x000000608d009824 */ /* 0x000fe600078e02ff */
[----:B------:R-:W2:Y:S01]  /*2ca0*/  @P2 LD.E.128 R8, desc[UR4][R16.64] ;  /* 0x0000000410082980 */ /* 0x000ea2000c101d00 */
[----:B------:R-:W-:Y:S02]  /*2cb0*/  @P3 LEA.HI.X R37, R101, R17, R100, 0x1, P0 ;  /* 0x0000001165253211 */ /* 0x000fe400000f0c64 */
[C---:B------:R-:W-:Y:S04]  /*2cc0*/  @P3 LEA R26, P0, R80.reuse, R96, 0x1 ;  /* 0x00000060501a3211 */ /* 0x040fe800078008ff */
[----:B------:R-:W-:Y:S02]  /*2cd0*/  @P3 LEA.HI.X R27, R80, R97, R81, 0x1, P0 ;  /* 0x00000061501b3211 */ /* 0x000fe400000f0c51 */
[C---:B------:R-:W-:Y:S04]  /*2ce0*/  @!P4 LEA R38, P0, R140.reuse, R18, 0x6 ;  /* 0x000000128c26c211 */ /* 0x040fe800078030ff */
[----:B------:R-:W-:Y:S02]  /*2cf0*/  @!P4 LEA.HI.X R39, R140, R17, R141, 0x6, P0 ;  /* 0x000000118c27c211 */ /* 0x000fe400000f348d */
[C---:B------:R-:W-:Y:S04]  /*2d00*/  @!P4 LEA R2, P0, R206.reuse, R96, 0x6 ;  /* 0x00000060ce02c211 */ /* 0x040fe800078030ff */
[----:B------:R-:W-:Y:S01]  /*2d10*/  @!P4 LEA.HI.X R3, R206, R97, R207, 0x6, P0 ;  /* 0x00000061ce03c211 */ /* 0x000fe200000f34cf */
[----:B--2---:R-:W-:Y:S04]  /*2d20*/  @P2 ST.E.128 desc[UR4][R96.64], R8 ;  /* 0x0000000860002985 */ /* 0x004fe8000c101d04 */
[----:B------:R1:W2:Y:S02]  /*2d30*/  @P2 LD.E.128 R4, desc[UR4][R16.64+0x80] ;  /* 0x0000800410042980 */ /* 0x0002a4000c101d00 */
[----:B-1----:R-:W-:Y:S04]  /*2d40*/  @!P1 IMAD.MOV.U32 R16, RZ, RZ, R18 ;  /* 0x000000ffff109224 */ /* 0x002fe800078e0012 */
[----:B------:R-:W-:Y:S01]  /*2d50*/  @!P1 IMAD.WIDE.U32 R40, R140, 0x60, R16 ;  /* 0x000000608c289825 */ /* 0x000fe200078e0010 */
[----:B------:R-:W-:Y:S04]  /*2d60*/  @P5 MOV R16, R18 ;  /* 0x0000001200105202 */ /* 0x000fe80000000f00 */
[----:B------:R-:W-:Y:S01]  /*2d70*/  @!P1 IADD3 R41, PT, PT, R41, R0, RZ ;  /* 0x0000000029299210 */ /* 0x000fe20007ffe0ff */
[----:B------:R-:W-:Y:S01]  /*2d80*/  @!P1 IMAD R0, R207, 0x60, RZ ;  /* 0x00000060cf009824 */ /* 0x000fe200078e02ff */
[----:B--2---:R-:W-:Y:S01]  /*2d90*/  @P2 ST.E.128 desc[UR4][R96.64+0x80], R4 ;  /* 0x0000800460002985 */ /* 0x004fe2000c101d04 */
[----:B------:R-:W-:Y:S03]  /*2da0*/  ISETP.NE.AND P2, PT, R123, RZ, PT ;  /* 0x000000ff7b00720c */ /* 0x000fe60003f45270 */
[----:B------:R-:W2:Y:S04]  /*2db0*/  @P3 LD.E.128 R28, desc[UR4][R36.64] ;  /* 0x00000004241c3980 */ /* 0x000ea8000c101d00 */
[----:B--2---:R-:W-:Y:S04]  /*2dc0*/  @P3 ST.E.128 desc[UR4][R26.64], R28 ;  /* 0x0000001c1a003985 */ /* 0x004fe8000c101d04 */
[----:B------:R-:W2:Y:S04]  /*2dd0*/  @P3 LD.E.128 R12, desc[UR4][R36.64+0x80] ;  /* 0x00008004240c3980 */ /* 0x000ea8000c101d00 */
[----:B--2---:R1:W-:Y:S01]  /*2de0*/  @P3 ST.E.128 desc[UR4][R26.64+0x80], R12 ;  /* 0x0000800c1a003985 */ /* 0x0043e2000c101d04 */
[----:B------:R-:W-:Y:S03]  /*2df0*/  ISETP.NE.AND P3, PT, R127, RZ, PT ;  /* 0x000000ff7f00720c */ /* 0x000fe60003f65270 */
[----:B------:R-:W2:Y:S01]  /*2e00*/  @!P4 LD.E.128 R32, desc[UR4][R38.64] ;  /* 0x000000042620c980 */ /* 0x000ea2000c101d00 */
[----:B-1----:R-:W-:Y:S04]  /*2e10*/  @!P1 IMAD.WIDE.U32 R26, R206, 0x60, R96 ;  /* 0x00000060ce1a9825 */ /* 0x002fe800078e0060 */
[----:B------:R-:W-:Y:S02]  /*2e20*/  @!P1 IMAD.IADD R27, R27, 0x1, R0 ;  /* 0x000000011b1b9824 */ /* 0x000fe400078e0200 */
[----:B------:R-:W-:Y:S01]  /*2e30*/  @P5 IMAD R0, R141, 0xa0, RZ ;  /* 0x000000a08d005824 */ /* 0x000fe200078e02ff */
[----:B--2---:R1:W-:Y:S04]  /*2e40*/  @!P4 ST.E.128 desc[UR4][R2.64], R32 ;  /* 0x000000200200c985 */ /* 0x0043e8000c101d04 */
[----:B------:R-:W2:Y:S01]  /*2e50*/  @!P4 LD.E.128 R8, desc[UR4][R38.64+0x80] ;  /* 0x000080042608c980 */ /* 0x000ea2000c101d00 */
[C---:B-1----:R-:W-:Y:S04]  /*2e60*/  @!P3 LEA R32, P0, R140.reuse, R18, 0x7 ;  /* 0x000000128c20b211 */ /* 0x042fe800078038ff */
[----:B------:R-:W-:Y:S01]  /*2e70*/  @!P3 LEA.HI.X R33, R140, R17, R141, 0x7, P0 ;  /* 0x000000118c21b211 */ /* 0x000fe200000f3c8d */
[----:B--2---:R1:W-:Y:S04]  /*2e80*/  @!P4 ST.E.128 desc[UR4][R2.64+0x80], R8 ;  /* 0x000080080200c985 */ /* 0x0043e8000c101d04 */
[----:B------:R-:W2:Y:S01]  /*2e90*/  @!P1 LD.E.128 R28, desc[UR4][R40.64] ;  /* 0x00000004281c9980 */ /* 0x000ea2000c101d00 */
[C---:B-1----:R-:W-:Y:S04]  /*2ea0*/  @!P3 LEA R2, P0, R206.reuse, R96, 0x7 ;  /* 0x00000060ce02b211 */ /* 0x042fe800078038ff */
[----:B------:R-:W-:Y:S01]  /*2eb0*/  @!P3 LEA.HI.X R3, R206, R97, R207, 0x7, P0 ;  /* 0x00000061ce03b211 */ /* 0x000fe200000f3ccf */
[----:B--2---:R1:W-:Y:S04]  /*2ec0*/  @!P1 ST.E.128 desc[UR4][R26.64], R28 ;  /* 0x0000001c1a009985 */ /* 0x0043e8000c101d04 */
[----:B------:R-:W2:Y:S01]  /*2ed0*/  @!P1 LD.E.128 R4, desc[UR4][R40.64+0x80] ;  /* 0x0000800428049980 */ /* 0x000ea2000c101d00 */
[----:B-1----:R-:W-:Y:S04]  /*2ee0*/  @P5 IMAD.WIDE.U32 R28, R140, 0xa0, R16 ;  /* 0x000000a08c1c5825 */ /* 0x002fe800078e0010 */
[----:B------:R-:W-:Y:S02]  /*2ef0*/  @P5 IMAD.IADD R29, R29, 0x1, R0 ;  /* 0x000000011d1d5824 */ /* 0x000fe400078e0200 */
[----:B------:R-:W-:Y:S02]  /*2f00*/  @P5 IMAD R0, R207, 0xa0, RZ ;  /* 0x000000a0cf005824 */ /* 0x000fe400078e02ff */
[----:B------:R-:W-:Y:S01]  /*2f10*/  @P6 IMAD.MOV.U32 R16, RZ, RZ, R18 ;  /* 0x000000ffff106224 */ /* 0x000fe200078e0012 */
[----:B--2---:R1:W-:Y:S04]  /*2f20*/  @!P1 ST.E.128 desc[UR4][R26.64+0x80], R4 ;  /* 0x000080041a009985 */ /* 0x0043e8000c101d04 */
[----:B------:R-:W2:Y:S01]  /*2f30*/  @!P3 LD.E.128 R12, desc[UR4][R32.64] ;  /* 0x00000004200cb980 */ /* 0x000ea2000c101d00 */
[----:B-1----:R-:W-:Y:S05]  /*2f40*/  @P5 IMAD.WIDE.U32 R26, R206, 0xa0, R96 ;  /* 0x000000a0ce1a5825 */ /* 0x002fea00078e0060 */
[----:B------:R-:W-:Y:S01]  /*2f50*/  @P5 IADD3 R27, PT, PT, R27, R0, RZ ;  /* 0x000000001b1b5210 */ /* 0x000fe20007ffe0ff */
[----:B------:R-:W-:Y:S01]  /*2f60*/  @P6 IMAD R0, R141, 0xc0, RZ ;  /* 0x000000c08d006824 */ /* 0x000fe200078e02ff */
[----:B--2---:R-:W-:Y:S04]  /*2f70*/  @!P3 ST.E.128 desc[UR4][R2.64], R12 ;  /* 0x0000000c0200b985 */ /* 0x004fe8000c101d04 */
[----:B------:R-:W2:Y:S04]  /*2f80*/  @!P3 LD.E.128 R8, desc[UR4][R32.64+0x80] ;  /* 0x000080042008b980 */ /* 0x000ea8000c101d00 */
[----:B--2---:R1:W-:Y:S04]  /*2f90*/  @!P3 ST.E.128 desc[UR4][R2.64+0x80], R8 ;  /* 0x000080080200b985 */ /* 0x0043e8000c101d04 */
[----:B------:R-:W2:Y:S01]  /*2fa0*/  @P5 LD.E.128 R4, desc[UR4][R28.64] ;  /* 0x000000041c045980 */ /* 0x000ea2000c101d00 */
[----:B-1----:R-:W-:Y:S05]  /*2fb0*/  @P6 IMAD.WIDE.U32 R2, R140, 0xc0, R16 ;  /* 0x000000c08c026825 */ /* 0x002fea00078e0010 */
[----:B------:R-:W-:Y:S01]  /*2fc0*/  @P6 IADD3 R3, PT, PT, R3, R0, RZ ;  /* 0x0000000003036210 */ /* 0x000fe20007ffe0ff */
        /* <DEDUP_REMOVED lines=8> */
[----:B-1----:R-:W3:Y:S04]  /*3050*/  @P6 LD.E.128 R4, desc[UR4][R2.64+0x80] ;  /* 0x0000800402046980 */ /* 0x002ee8000c101d00 */
[----:B---3--:R2:W-:Y:S01]  /*3060*/  @P6 ST.E.128 desc[UR4][R28.64+0x80], R4 ;  /* 0x000080041c006985 */ /* 0x0085e2000c101d04 */
[----:B------:R-:W-:Y:S05]  /*3070*/  @!P2 BRA `(.L_x_3955) ;  /* 0x0000008c007ca947 */ /* 0x000fea0003800000 */
[----:B------:R-:W-:Y:S01]  /*3080*/  MOV R16, R18 ;  /* 0x0000001200107202 */ /* 0x000fe20000000f00 */
[----:B------:R-:W-:Y:S02]  /*3090*/  IMAD R0, R141, 0xe0, RZ ;  /* 0x000000e08d007824 */ /* 0x000fe400078e02ff */
[----:B------:R-:W-:Y:S04]  /*30a0*/  IMAD.WIDE.U32 R2, R206, 0xe0, R96 ;  /* 0x000000e0ce027825 */ /* 0x000fe800078e0060 */
[----:B--2---:R-:W-:Y:S05]  /*30b0*/  IMAD.WIDE.U32 R12, R140, 0xe0, R16 ;  /* 0x000000e08c0c7825 */ /* 0x004fea00078e0010 */
[----:B------:R-:W-:Y:S01]  /*30c0*/  IADD3 R13, PT, PT, R13, R0, RZ ;  /* 0x000000000d0d7210 */ /* 0x000fe20007ffe0ff */
[----:B------:R-:W-:Y:S04]  /*30d0*/  IMAD R0, R207, 0xe0, RZ ;  /* 0x000000e0cf007824 */ /* 0x000fe800078e02ff */
[----:B------:R-:W2:Y:S01]  /*30e0*/  LD.E.128 R8, desc[UR4][R12.64] ;  /* 0x000000040c087980 */ /* 0x000ea2000c101d00 */
[----:B------:R-:W-:Y:S05]  /*30f0*/  IADD3 R3, PT, PT, R3, R0, RZ ;  /* 0x0000000003037210 */ /* 0x000fea0007ffe0ff */
[----:B--2---:R1:W-:Y:S04]  /*3100*/  ST.E.128 desc[UR4][R2.64], R8 ;  /* 0x0000000802007985 */ /* 0x0043e8000c101d04 */
[----:B------:R-:W2:Y:S04]  /*3110*/  LD.E.128 R4, desc[UR4][R12.64+0x80] ;  /* 0x000080040c047980 */ /* 0x000ea8000c101d00 */
[----:B--2---:R1:W-:Y:S01]  /*3120*/  ST.E.128 desc[UR4][R2.64+0x80], R4 ;  /* 0x0000800402007985 */ /* 0x0043e2000c101d04 */
[----:B------:R-:W-:Y:S05]  /*3130*/  BRA `(.L_x_3955) ;  /* 0x0000008c004c7947 */ /* 0x000fea0003800000 */
.L_x_3954:
[C---:B------:R-:W-:Y:S01]  /*3140*/  ISETP.GE.AND P0, PT, R86.reuse, R109, PT ;  /* 0x0000006d5600720c */ /* 0x040fe20003f06270 */
[----:B------:R-:W2:Y:S03]  /*3150*/  LD.E.U8 R0, desc[UR4][R132.64+0x1b3] ;  /* 0x0001b30484007980 */ /* 0x000ea6000c101100 */
[----:B------:R-:W-:Y:S04]  /*3160*/  ISETP.GE.AND P1, PT, R86, R111, !P0 ;  /* 0x0000006f5600720c */ /* 0x000fe80004726270 */
[----:B------:R-:W-:Y:S02]  /*3170*/  P2R R129, PR, RZ, 0x2 ;  /* 0x00000002ff817803 */ /* 0x000fe40000000000 */
[----:B--2---:R-:W-:Y:S11]  /*3180*/  ISETP.NE.AND P0, PT, R0, RZ, PT ;  /* 0x000000ff0000720c */ /* 0x004ff60003f05270 */
[----:B------:R-:W-:Y:S02]  /*3190*/  @!UPT UIADD3 URZ, UPT, UPT, URZ, URZ, URZ ;  /* 0x000000fffffff290 */ /* 0x000fe4000fffe0ff */
[----:B------:R-:W-:Y:S05]  /*31a0*/  @!P0 BRA `(.L_x_3956) ;  /* 0x0000003000e88947 */ /* 0x000fea0003800000 */
[C---:B------:R-:W-:Y:S01]  /*31b0*/  SHF.L.U64.HI R3, R119.reuse, 0x1, R108 ;  /* 0x0000000177037819 */ /* 0x040fe2000001026c */
[----:B------:R-:W-:Y:S01]  /*31c0*/  IMAD.SHL.U32 R5, R119, 0x2, RZ ;  /* 0x0000000277057824 */ /* 0x000fe200078e00ff */
[----:B------:R-:W-:Y:S04]  /*31d0*/  BSSY.RECONVERGENT B0, `(.L_x_3957) ;  /* 0x0000061000007945 */ /* 0x000fe80003800200 */
[-C--:B------:R-:W-:Y:S05]  /*31e0*/  IADD3 R10, P0, PT, R24, R5.reuse, RZ ;  /* 0x00000005180a7210 */ /* 0x080fea0007f1e0ff */
[--C-:B------:R-:W-:Y:S01]  /*31f0*/  IMAD.X R11, R25, 0x1, R3.reuse, P0 ;  /* 0x00000001190b7824 */ /* 0x100fe200000e0603 */
[----:B------:R-:W-:Y:S05]  /*3200*/  IADD3 R44, P0, PT, R62, R5, RZ ;  /* 0x000000053e2c7210 */ /* 0x000fea0007f1e0ff */
[----:B------:R-:W-:Y:S01]  /*3210*/  IMAD.X R45, R63, 0x1, R3, P0 ;  /* 0x000000013f2d7824 */ /* 0x000fe200000e0603 */
[----:B------:R-:W-:Y:S07]  /*3220*/  @!P2 BRA `(.L_x_3958) ;  /* 0x00000004006ca947 */ /* 0x000fee0003800000 */
        /* <DEDUP_REMOVED lines=44> */
[----:B------:R-:W-:Y:S02]  /*34f0*/  @!P0 MOV R35, R49 ;  /* 0x0000003100238202 */ /* 0x000fe40000000f00 */
[----:B------:R-:W-:Y:S03]  /*3500*/  ISETP.GE.AND P0, PT, R19, R21, PT ;  /* 0x000000151300720c */ /* 0x000fe60003f06270 */
[----:B------:R1:W-:Y:S08]  /*3510*/  ST.E.128 desc[UR4][R96.64], R32 ;  /* 0x0000002060007985 */ /* 0x0003f0000c101d04 */
[----:B------:R-:W2:Y:S08]  /*3520*/  LD.E.128 R28, desc[UR4][R16.64+0x80] ;  /* 0x00008004101c7980 */ /* 0x000eb0000c101d00 */
[----:B------:R-:W3:Y:S06]  /*3530*/  @!P0 LD.E.64 R38, desc[UR4][R62.64+0x40] ;  /* 0x000040043e268980 */ /* 0x000eec000c101b00 */
[----:B------:R-:W4:Y:S01]  /*3540*/  @!P0 LD.E.64 R12, desc[UR4][R24.64+0x40] ;  /* 0x00004004180c8980 */ /* 0x000f22000c101b00 */
[C---:B--2---:R-:W-:Y:S02]  /*3550*/  @!P0 LOP3.LUT R15, R28.reuse, 0xffff0000, RZ, 0xc0, !PT ;  /* 0xffff00001c0f8812 */ /* 0x044fe400078ec0ff */
[----:B------:R-:W-:Y:S02]  /*3560*/  @!P0 SHF.L.U32 R27, R28, 0x10, RZ ;  /* 0x000000101c1b8819 */ /* 0x000fe400000006ff */
[----:B------:R-:W-:Y:S02]  /*3570*/  @!P0 LOP3.LUT R26, R30, 0xffff0000, RZ, 0xc0, !PT ;  /* 0xffff00001e1a8812 */ /* 0x000fe400078ec0ff */
[----:B------:R-:W-:Y:S02]  /*3580*/  @!P0 SHF.L.U32 R40, R31, 0x10, RZ ;  /* 0x000000101f288819 */ /* 0x000fe400000006ff */
[C---:B---3--:R-:W-:Y:S02]  /*3590*/  @!P0 SHF.L.U32 R36, R38.reuse, 0x10, RZ ;  /* 0x0000001026248819 */ /* 0x048fe400000006ff */
[----:B------:R-:W-:Y:S01]  /*35a0*/  @!P0 LOP3.LUT R37, R38, 0xffff0000, RZ, 0xc0, !PT ;  /* 0xffff000026258812 */ /* 0x000fe200078ec0ff */
[C---:B------:R-:W-:Y:S01]  /*35b0*/  @!P0 IMAD.U32 R38, R39.reuse, 0x10000, RZ ;  /* 0x0001000027268824 */ /* 0x040fe200078e00ff */
        /* <DEDUP_REMOVED lines=13> */
[C---:B------:R-:W-:Y:S01]  /*3690*/  @!P0 FMUL.FTZ R6, R15.reuse, R12 ;  /* 0x0000000c0f068220 */ /* 0x040fe20000410000 */
[----:B------:R-:W-:Y:S02]  /*36a0*/  @!P0 IMAD.U32 R36, R30, 0x10000, RZ ;  /* 0x000100001e248824 */ /* 0x000fe400078e00ff */
        /* <DEDUP_REMOVED lines=19> */
.L_x_3958:
[----:B------:R-:W-:Y:S05]  /*37e0*/  BSYNC.RECONVERGENT B0 ;  /* 0x0000000000007941 */ /* 0x000fea0003800200 */
.L_x_3957:
[----:B------:R-:W-:Y:S04]  /*37f0*/  BSSY.RECONVERGENT B0, `(.L_x_3959) ;  /* 0x0000061000007945 */ /* 0x000fe80003800200 */
[----:B------:R-:W-:Y:S05]  /*3800*/  @!P3 BRA `(.L_x_3960) ;  /* 0x00000004007cb947 */ /* 0x000fea0003800000 */
[C---:B------:R-:W-:Y:S04]  /*3810*/  LEA R50, P0, R101.reuse, R18, 0x1 ;  /* 0x0000001265327211 */ /* 0x040fe800078008ff */
[----:B------:R-:W-:Y:S02]  /*3820*/  LEA.HI.X R51, R101, R17, R100, 0x1, P0 ;  /* 0x0000001165337211 */ /* 0x000fe400000f0c64 */
[C---:B------:R-:W-:Y:S03]  /*3830*/  LEA R42, P0, R80.reuse, R96, 0x1 ;  /* 0x00000060502a7211 */ /* 0x040fe600078008ff */
[----:B-1----:R-:W2:Y:S01]  /*3840*/  LD.E.128 R32, desc[UR4][R50.64] ;  /* 0x0000000432207980 */ /* 0x002ea2000c101d00 */
[----:B------:R-:W-:Y:S02]  /*3850*/  LEA.HI.X R43, R80, R97, R81, 0x1, P0 ;  /* 0x00000061502b7211 */ /* 0x000fe400000f0c51 */
[----:B------:R-:W-:Y:S11]  /*3860*/  ISETP.GE.AND P0, PT, R22, R21, PT ;  /* 0x000000151600720c */ /* 0x000ff60003f06270 */
[----:B------:R-:W-:Y:S02]  /*3870*/  @!UPT UIADD3 URZ, UPT, UPT, URZ, URZ, URZ ;  /* 0x000000fffffff290 */ /* 0x000fe4000fffe0ff */
[----:B------:R-:W3:Y:S06]  /*3880*/  @!P0 LD.E.64 R40, desc[UR4][R44.64] ;  /* 0x000000042c288980 */ /* 0x000eec000c101b00 */
[----:B------:R-:W4:Y:S01]  /*3890*/  @!P0 LD.E.64 R12, desc[UR4][R10.64] ;  /* 0x000000040a0c8980 */ /* 0x000f22000c101b00 */
[C---:B--2---:R-:W-:Y:S01]  /*38a0*/  @!P0 LOP3.LUT R15, R32.reuse, 0xffff0000, RZ, 0xc0, !PT ;  /* 0xffff0000200f8812 */ /* 0x044fe200078ec0ff */
[----:B------:R-:W-:Y:S01]  /*38b0*/  @!P0 IMAD.U32 R38, R35, 0x10000, RZ ;  /* 0x0001000023268824 */ /* 0x000fe200078e00ff */
[----:B------:R-:W-:Y:S02]  /*38c0*/  @!P0 SHF.L.U32 R37, R32, 0x10, RZ ;  /* 0x0000001020258819 */ /* 0x000fe400000006ff */
[C---:B------:R-:W-:Y:S02]  /*38d0*/  @!P0 LOP3.LUT R16, R34.reuse, 0xffff0000, RZ, 0xc0, !PT ;  /* 0xffff000022108812 */ /* 0x040fe400078ec0ff */
[----:B------:R-:W-:Y:S02]  /*38e0*/  @!P0 SHF.L.U32 R36, R34, 0x10, RZ ;  /* 0x0000001022248819 */ /* 0x000fe400000006ff */
[C---:B---3--:R-:W-:Y:S01]  /*38f0*/  @!P0 SHF.L.U32 R27, R40.reuse, 0x10, RZ ;  /* 0x00000010281b8819 */ /* 0x048fe200000006ff */
[C---:B------:R-:W-:Y:S01]  /*3900*/  @!P0 IMAD.U32 R26, R41.reuse, 0x10000, RZ ;  /* 0x00010000291a8824 */ /* 0x040fe200078e00ff */
[----:B------:R-:W-:Y:S02]  /*3910*/  @!P0 LOP3.LUT R39, R40, 0xffff0000, RZ, 0xc0, !PT ;  /* 0xffff000028278812 */ /* 0x000fe400078ec0ff */
[----:B------:R-:W-:Y:S01]  /*3920*/  @!P0 LOP3.LUT R41, R41, 0xffff0000, RZ, 0xc0, !PT ;  /* 0xffff000029298812 */ /* 0x000fe200078ec0ff */
[----:B------:R-:W-:Y:S01]  /*3930*/  @!P0 FMUL.FTZ R47, R15, R27 ;  /* 0x0000001b0f2f8220 */ /* 0x000fe20000410000 */
[C---:B----4-:R-:W-:Y:S01]  /*3940*/  @!P0 SHF.L.U32 R14, R12.reuse, 0x10, RZ ;  /* 0x000000100c0e8819 */ /* 0x050fe200000006ff */
[C---:B------:R-:W-:Y:S01]  /*3950*/  @!P0 IMAD.U32 R9, R13.reuse, 0x10000, RZ ;  /* 0x000100000d098824 */ /* 0x040fe200078e00ff */
[----:B------:R-:W-:Y:S01]  /*3960*/  @!P0 LOP3.LUT R12, R12, 0xffff0000, RZ, 0xc0, !PT ;  /* 0xffff00000c0c8812 */ /* 0x000fe200078ec0ff */
[C---:B------:R-:W-:Y:S01]  /*3970*/  @!P0 FMUL.FTZ R46, R16.reuse, R26 ;  /* 0x0000001a102e8220 */ /* 0x040fe20000410000 */
[----:B------:R-:W-:Y:S01]  /*3980*/  @!P0 LOP3.LUT R13, R13, 0xffff0000, RZ, 0xc0, !PT ;  /* 0xffff00000d0d8812 */ /* 0x000fe200078ec0ff */
[-C--:B------:R-:W-:Y:S01]  /*3990*/  @!P0 FMUL.FTZ R0, R15, R14.reuse ;  /* 0x0000000e0f008220 */ /* 0x080fe20000410000 */
[----:B------:R-:W-:Y:S01]  /*39a0*/  @!P0 LOP3.LUT R15, R33, 0xffff0000, RZ, 0xc0, !PT ;  /* 0xffff0000210f8812 */ /* 0x000fe200078ec0ff */
[----:B------:R-:W-:Y:S01]  /*39b0*/  @!P0 FFMA.FTZ R47, R37, R14, -R47 ;  /* 0x0000000e252f8223 */ /* 0x000fe2000001082f */
[----:B------:R-:W-:Y:S01]  /*39c0*/  @!P0 LOP3.LUT R14, R35, 0xffff0000, RZ, 0xc0, !PT ;  /* 0xffff0000230e8812 */ /* 0x000fe200078ec0ff */
[----:B------:R-:W-:Y:S01]  /*39d0*/  @!P0 FFMA.FTZ R0, R27, R37, R0 ;  /* 0x000000251b008223 */ /* 0x000fe20000010000 */
[----:B------:R-:W-:Y:S02]  /*39e0*/  @!P0 IMAD.U32 R27, R33, 0x10000, RZ ;  /* 0x00010000211b8824 */ /* 0x000fe400078e00ff */
[C---:B------:R-:W-:Y:S01]  /*39f0*/  @!P0 FMUL.FTZ R2, R15.reuse, R12 ;  /* 0x0000000c0f028220 */ /* 0x040fe20000410000 */
[----:B------:R-:W-:Y:S01]  /*3a00*/  @!P0 FMUL.FTZ R3, R16, R9 ;  /* 0x0000000910038220 */ /* 0x000fe20000410000 */
[----:B------:R-:W-:Y:S01]  /*3a10*/  @!P0 FMUL.FTZ R49, R15, R39 ;  /* 0x000000270f318220 */ /* 0x000fe20000410000 */
[----:B------:R-:W-:Y:S01]  /*3a20*/  @!P0 F2FP.BF16.F32.PACK_AB R47, R0, R47 ;  /* 0x0000002f002f823e */ /* 0x000fe200000010ff */
[C---:B------:R-:W-:Y:S01]  /*3a30*/  @!P0 FMUL.FTZ R4, R14.reuse, R13 ;  /* 0x0000000d0e048220 */ /* 0x040fe20000410000 */
[----:B------:R-:W-:Y:S01]  /*3a40*/  @!P0 FMUL.FTZ R53, R14, R41 ;  /* 0x000000290e358220 */ /* 0x000fe20000410000 */
[----:B------:R-:W-:Y:S01]  /*3a50*/  @!P0 FFMA.FTZ R2, R39, R27, R2 ;  /* 0x0000001b27028223 */ /* 0x000fe20000010002 */
[----:B------:R-:W-:Y:S01]  /*3a60*/  @!P0 MOV R32, R47 ;  /* 0x0000002f00208202 */ /* 0x000fe20000000f00 */
[----:B------:R-:W-:Y:S01]  /*3a70*/  @!P0 FFMA.FTZ R3, R26, R36, R3 ;  /* 0x000000241a038223 */ /* 0x000fe20000010003 */
[----:B------:R-:W-:Y:S01]  /*3a80*/  @!P0 FFMA.FTZ R49, R27, R12, -R49 ;  /* 0x0000000c1b318223 */ /* 0x000fe20000010831 */
[----:B------:R-:W-:Y:S01]  /*3a90*/  @!P0 FFMA.FTZ R53, R38, R13, -R53 ;  /* 0x0000000d26358223 */ /* 0x000fe20000010835 */
[----:B------:R-:W-:Y:S01]  /*3aa0*/  @!P0 FFMA.FTZ R4, R41, R38, R4 ;  /* 0x0000002629048223 */ /* 0x000fe20000010004 */
[----:B------:R-:W-:Y:S02]  /*3ab0*/  @!P0 FFMA.FTZ R46, R36, R9, -R46 ;  /* 0x00000009242e8223 */ /* 0x000fe4000001082e */
[----:B------:R-:W-:Y:S02]  /*3ac0*/  @!P0 F2FP.BF16.F32.PACK_AB R48, R2, R49 ;  /* 0x000000310230823e */ /* 0x000fe400000010ff */
[----:B------:R-:W-:Y:S02]  /*3ad0*/  @!P0 F2FP.BF16.F32.PACK_AB R53, R4, R53 ;  /* 0x000000350435823e */ /* 0x000fe400000010ff */
[----:B------:R-:W-:Y:S01]  /*3ae0*/  @!P0 F2FP.BF16.F32.PACK_AB R46, R3, R46 ;  /* 0x0000002e032e823e */ /* 0x000fe200000010ff */
[----:B------:R-:W-:Y:S02]  /*3af0*/  @!P0 IMAD.MOV.U32 R33, RZ, RZ, R48 ;  /* 0x000000ffff218224 */ /* 0x000fe400078e0030 */
[----:B------:R-:W-:Y:S01]  /*3b00*/  @!P0 IMAD.MOV.U32 R35, RZ, RZ, R53 ;  /* 0x000000ffff238224 */ /* 0x000fe200078e0035 */
[----:B------:R-:W-:Y:S02]  /*3b10*/  @!P0 MOV R34, R46 ;  /* 0x0000002e00228202 */ /* 0x000fe40000000f00 */
[----:B------:R-:W-:Y:S03]  /*3b20*/  ISETP.GE.AND P0, PT, R19, R21, PT ;  /* 0x000000151300720c */ /* 0x000fe60003f06270 */
[----:B------:R2:W-:Y:S08]  /*3b30*/  ST.E.128 desc[UR4][R42.64], R32 ;  /* 0x000000202a007985 */ /* 0x0005f0000c101d04 */
[----:B------:R-:W3:Y:S08]  /*3b40*/  LD.E.128 R28, desc[UR4][R50.64+0x80] ;  /* 0x00008004321c7980 */ /* 0x000ef0000c101d00 */
[----:B------:R-:W4:Y:S06]  /*3b50*/  @!P0 LD.E.64 R38, desc[UR4][R44.64+0x40] ;  /* 0x000040042c268980 */ /* 0x000f2c000c101b00 */
[----:B------:R-:W5:Y:S01]  /*3b60*/  @!P0 LD.E.64 R12, desc[UR4][R10.64+0x40] ;  /* 0x000040040a0c8980 */ /* 0x000f62000c101b00 */
[C---:B---3--:R-:W-:Y:S02]  /*3b70*/  @!P0 LOP3.LUT R15, R28.reuse, 0xffff0000, RZ, 0xc0, !PT ;  /* 0xffff00001c0f8812 */ /* 0x048fe400078ec0ff */
[----:B------:R-:W-:Y:S02]  /*3b80*/  @!P0 SHF.L.U32 R27, R28, 0x10, RZ ;  /* 0x000000101c1b8819 */ /* 0x000fe400000006ff */
[----:B------:R-:W-:Y:S02]  /*3b90*/  @!P0 LOP3.LUT R16, R30, 0xffff0000, RZ, 0xc0, !PT ;  /* 0xffff00001e108812 */ /* 0x000fe400078ec0ff */
[C---:B----4-:R-:W-:Y:S01]  /*3ba0*/  @!P0 SHF.L.U32 R26, R38.reuse, 0x10, RZ ;  /* 0x00000010261a8819 */ /* 0x050fe200000006ff */
[----:B------:R-:W-:Y:S01]  /*3bb0*/  @!P0 IMAD.U32 R36, R39, 0x10000, RZ ;  /* 0x0001000027248824 */ /* 0x000fe200078e00ff */
[----:B------:R-:W-:Y:S01]  /*3bc0*/  @!P0 LOP3.LUT R37, R38, 0xffff0000, RZ, 0xc0, !PT ;  /* 0xffff000026258812 */ /* 0x000fe200078ec0ff */
[----:B------:R-:W-:Y:S01]  /*3bd0*/  @!P0 IMAD.U32 R38, R31, 0x10000, RZ ;  /* 0x000100001f268824 */ /* 0x000fe200078e00ff */
[----:B------:R-:W-:Y:S01]  /*3be0*/  @!P0 LOP3.LUT R39, R39, 0xffff0000, RZ, 0xc0, !PT ;  /* 0xffff000027278812 */ /* 0x000fe200078ec0ff */
[----:B------:R-:W-:Y:S01]  /*3bf0*/  @!P0 FMUL.FTZ R46, R15, R26 ;  /* 0x0000001a0f2e8220 */ /* 0x000fe20000410000 */
[C---:B-----5:R-:W-:Y:S01]  /*3c00*/  @!P0 SHF.L.U32 R14, R12.reuse, 0x10, RZ ;  /* 0x000000100c0e8819 */ /* 0x060fe200000006ff */
        /* <DEDUP_REMOVED lines=10> */
[----:B------:R-:W-:Y:S02]  /*3cb0*/  @!P0 IMAD.U32 R27, R29, 0x10000, RZ ;  /* 0x000100001d1b8824 */ /* 0x000fe400078e00ff */
[C---:B------:R-:W-:Y:S01]  /*3cc0*/  @!P0 FMUL.FTZ R6, R15.reuse, R12 ;  /* 0x0000000c0f068220 */ /* 0x040fe20000410000 */
        /* <DEDUP_REMOVED lines=19> */
.L_x_3960:
[----:B------:R-:W-:Y:S05]  /*3e00*/  BSYNC.RECONVERGENT B0 ;  /* 0x0000000000007941 */ /* 0x000fea0003800200 */
.L_x_3959:
[----:B------:R-:W-:Y:S04]  /*3e10*/  BSSY.RECONVERGENT B0, `(.L_x_3961) ;  /* 0x0000065000007945 */ /* 0x000fe80003800200 */
[----:B------:R-:W-:Y:S05]  /*3e20*/  @P4 BRA `(.L_x_3962) ;  /* 0x00000004008c4947 */ /* 0x000fea0003800000 */
[C---:B------:R-:W-:Y:S04]  /*3e30*/  LEA R26, P0, R20.reuse, R10, 0x5 ;  /* 0x0000000a141a7211 */ /* 0x040fe800078028ff */
[C---:B------:R-:W-:Y:S02]  /*3e40*/  LEA.HI.X.SX32 R27, R20.reuse, R11, 0x5, P0 ;  /* 0x0000000b141b7211 */ /* 0x040fe400000f2eff */
[C---:B------:R-:W-:Y:S04]  /*3e50*/  LEA R46, P0, R20.reuse, R44, 0x5 ;  /* 0x0000002c142e7211 */ /* 0x040fe800078028ff */
[----:B------:R-:W-:Y:S02]  /*3e60*/  LEA.HI.X.SX32 R47, R20, R45, 0x5, P0 ;  /* 0x0000002d142f7211 */ /* 0x000fe400000f2eff */
[C---:B------:R-:W-:Y:S04]  /*3e70*/  LEA R56, P0, R140.reuse, R18, 0x6 ;  /* 0x000000128c387211 */ /* 0x040fe800078030ff */
[----:B------:R-:W-:Y:S02]  /*3e80*/  LEA.HI.X R57, R140, R17, R141, 0x6, P0 ;  /* 0x000000118c397211 */ /* 0x000fe400000f348d */
[C---:B------:R-:W-:Y:S03]  /*3e90*/  LEA R48, P0, R206.reuse, R96, 0x6 ;  /* 0x00000060ce307211 */ /* 0x040fe600078030ff */
[----:B-12---:R-:W2:Y:S01]  /*3ea0*/  LD.E.128 R32, desc[UR4][R56.64] ;  /* 0x0000000438207980 */ /* 0x006ea2000c101d00 */
        /* <DEDUP_REMOVED lines=15> */
[C---:B----4-:R-:W-:Y:S01]  /*3fa0*/  @!P0 IMAD.U32 R14, R12.reuse, 0x10000, RZ ;  /* 0x000100000c0e8824 */ /* 0x050fe200078e00ff */
[----:B------:R-:W-:Y:S01]  /*3fb0*/  @!P0 LOP3.LUT R12, R12, 0xffff0000, RZ, 0xc0, !PT ;  /* 0xffff00000c0c8812 */ /* 0x000fe200078ec0ff */
[C---:B------:R-:W-:Y:S01]  /*3fc0*/  @!P0 IMAD.U32 R9, R13.reuse, 0x10000, RZ ;  /* 0x000100000d098824 */ /* 0x040fe200078e00ff */
        /* <DEDUP_REMOVED lines=13> */
[----:B------:R-:W-:Y:S01]  /*40a0*/  @!P0 FMUL.FTZ R50, R16, R36 ;  /* 0x0000002410328220 */ /* 0x000fe20000410000 */
[----:B------:R-:W-:Y:S01]  /*40b0*/  @!P0 MOV R32, R51 ;  /* 0x0000003300208202 */ /* 0x000fe20000000f00 */
[----:B------:R-:W-:Y:S01]  /*40c0*/  @!P0 FFMA.FTZ R2, R41, R37, R2 ;  /* 0x0000002529028223 */ /* 0x000fe20000010002 */
        /* <DEDUP_REMOVED lines=13> */
[----:B------:R-:W2:Y:S08]  /*41a0*/  LD.E.128 R28, desc[UR4][R56.64+0x80] ;  /* 0x00008004381c7980 */ /* 0x000eb0000c101d00 */
[----:B------:R-:W4:Y:S06]  /*41b0*/  @!P0 LD.E.64 R40, desc[UR4][R46.64+0x40] ;  /* 0x000040042e288980 */ /* 0x000f2c000c101b00 */
[----:B------:R-:W5:Y:S01]  /*41c0*/  @!P0 LD.E.64 R12, desc[UR4][R26.64+0x40] ;  /* 0x000040041a0c8980 */ /* 0x000f62000c101b00 */
[C---:B--2---:R-:W-:Y:S02]  /*41d0*/  @!P0 LOP3.LUT R15, R28.reuse, 0xffff0000, RZ, 0xc0, !PT ;  /* 0xffff00001c0f8812 */ /* 0x044fe400078ec0ff */
        /* <DEDUP_REMOVED lines=20> */
[----:B------:R-:W-:Y:S01]  /*4320*/  @!P0 FMUL.FTZ R6, R15, R12 ;  /* 0x0000000c0f068220 */ /* 0x000fe20000410000 */
[----:B------:R-:W-:Y:S01]  /*4330*/  @!P0 FMUL.FTZ R7, R16, R9 ;  /* 0x0000000910078220 */ /* 0x000fe20000410000 */
[----:B------:R-:W-:Y:S01]  /*4340*/  @!P0 F2FP.BF16.F32.PACK_AB R50, R5, R50 ;  /* 0x000000320532823e */ /* 0x000fe200000010ff */
[----:B------:R-:W-:Y:S01]  /*4350*/  @!P0 FMUL.FTZ R51, R15, R39 ;  /* 0x000000270f338220 */ /* 0x000fe20000410000 */
[C---:B------:R-:W-:Y:S01]  /*4360*/  @!P0 FMUL.FTZ R53, R14.reuse, R41 ;  /* 0x000000290e358220 */ /* 0x040fe20000410000 */
        /* <DEDUP_REMOVED lines=13> */
[----:B------:R-:W-:Y:S05]  /*4440*/  @!P0 MOV R30, R52 ;  /* 0x00000034001e8202 */ /* 0x000fea0000000f00 */
[----:B------:R3:W-:Y:S02]  /*4450*/  ST.E.128 desc[UR4][R48.64+0x80], R28 ;  /* 0x0000801c30007985 */ /* 0x0007e4000c101d04 */
.L_x_3962:
[----:B------:R-:W-:Y:S05]  /*4460*/  BSYNC.RECONVERGENT B0 ;  /* 0x0000000000007941 */ /* 0x000fea0003800200 */
.L_x_3961:
[----:B------:R-:W-:Y:S04]  /*4470*/  BSSY.RECONVERGENT B0, `(.L_x_3963) ;  /* 0x0000068000007945 */ /* 0x000fe80003800200 */
[----:B------:R-:W-:Y:S05]  /*4480*/  @!P1 BRA `(.L_x_3964) ;  /* 0x0000000400989947 */ /* 0x000fea0003800000 */
[----:B------:R-:W-:Y:S01]  /*4490*/  LEA R36, P1, R20, R10, 0x6 ;  /* 0x0000000a14247211 */ /* 0x000fe200078230ff */
[----:B---3--:R-:W-:Y:S01]  /*44a0*/  IMAD R49, R141, 0x60, RZ ;  /* 0x000000608d317824 */ /* 0x008fe200078e02ff */
[----:B------:R-:W-:Y:S01]  /*44b0*/  MOV R16, R18 ;  /* 0x0000001200107202 */ /* 0x000fe20000000f00 */
[----:B------:R-:W-:Y:S01]  /*44c0*/  IMAD R48, R207, 0x60, RZ ;  /* 0x00000060cf307824 */ /* 0x000fe200078e02ff */
[----:B------:R-:W-:Y:S01]  /*44d0*/  ISETP.GE.AND P0, PT, R22, R21, PT ;  /* 0x000000151600720c */ /* 0x000fe20003f06270 */
[----:B------:R-:W-:Y:S01]  /*44e0*/  IMAD.WIDE.U32 R56, R206, 0x60, R96 ;  /* 0x00000060ce387825 */ /* 0x000fe200078e0060 */
[C---:B------:R-:W-:Y:S02]  /*44f0*/  LEA.HI.X.SX32 R37, R20.reuse, R11, 0x6, P1 ;  /* 0x0000000b14257211 */ /* 0x040fe400008f36ff */
[----:B------:R-:W-:Y:S01]  /*4500*/  LEA R46, P1, R20, R44, 0x6 ;  /* 0x0000002c142e7211 */ /* 0x000fe200078230ff */
[----:B------:R-:W-:Y:S03]  /*4510*/  IMAD.WIDE.U32 R52, R140, 0x60, R16 ;  /* 0x000000608c347825 */ /* 0x000fe600078e0010 */
[----:B------:R-:W-:Y:S01]  /*4520*/  LEA.HI.X.SX32 R47, R20, R45, 0x6, P1 ;  /* 0x0000002d142f7211 */ /* 0x000fe200008f36ff */
[----:B------:R-:W-:Y:S01]  /*4530*/  IMAD.IADD R53, R53, 0x1, R49 ;  /* 0x0000000135357824 */ /* 0x000fe200078e0231 */
[----:B------:R-:W-:Y:S03]  /*4540*/  ISETP.GE.AND P1, PT, R19, R21, PT ;  /* 0x000000151300720c */ /* 0x000fe60003f26270 */
[----:B--2---:R-:W2:Y:S06]  /*4550*/  @!P0 LD.E.64 R42, desc[UR4][R46.64] ;  /* 0x000000042e2a8980 */ /* 0x004eac000c101b00 */
[----:B-1----:R-:W3:Y:S08]  /*4560*/  LD.E.128 R32, desc[UR4][R52.64] ;  /* 0x0000000434207980 */ /* 0x002ef0000c101d00 */
[----:B------:R-:W4:Y:S01]  /*4570*/  @!P0 LD.E.64 R12, desc[UR4][R36.64] ;  /* 0x00000004240c8980 */ /* 0x000f22000c101b00 */
[C---:B--2---:R-:W-:Y:S01]  /*4580*/  @!P0 SHF.L.U32 R27, R42.reuse, 0x10, RZ ;  /* 0x000000102a1b8819 */ /* 0x044fe200000006ff */
[C---:B------:R-:W-:Y:S01]  /*4590*/  @!P0 IMAD.U32 R38, R43.reuse, 0x10000, RZ ;  /* 0x000100002b268824 */ /* 0x040fe200078e00ff */
[----:B------:R-:W-:Y:S02]  /*45a0*/  @!P0 LOP3.LUT R41, R42, 0xffff0000, RZ, 0xc0, !PT ;  /* 0xffff00002a298812 */ /* 0x000fe400078ec0ff */
[----:B------:R-:W-:Y:S02]  /*45b0*/  @!P0 LOP3.LUT R43, R43, 0xffff0000, RZ, 0xc0, !PT ;  /* 0xffff00002b2b8812 */ /* 0x000fe400078ec0ff */
[C---:B---3--:R-:W-:Y:S01]  /*45c0*/  @!P0 LOP3.LUT R15, R32.reuse, 0xffff0000, RZ, 0xc0, !PT ;  /* 0xffff0000200f8812 */ /* 0x048fe200078ec0ff */
[----:B------:R-:W-:Y:S01]  /*45d0*/  @!P0 IMAD.U32 R42, R35, 0x10000, RZ ;  /* 0x00010000232a8824 */ /* 0x000fe200078e00ff */
[----:B------:R-:W-:Y:S02]  /*45e0*/  @!P0 SHF.L.U32 R39, R32, 0x10, RZ ;  /* 0x0000001020278819 */ /* 0x000fe400000006ff */
[C---:B------:R-:W-:Y:S01]  /*45f0*/  @!P0 LOP3.LUT R26, R34.reuse, 0xffff0000, RZ, 0xc0, !PT ;  /* 0xffff0000221a8812 */ /* 0x040fe200078ec0ff */
[----:B------:R-:W-:Y:S01]  /*4600*/  @!P0 FMUL.FTZ R49, R15, R27 ;  /* 0x0000001b0f318220 */ /* 0x000fe20000410000 */
[----:B------:R-:W-:Y:S02]  /*4610*/  @!P0 SHF.L.U32 R40, R34, 0x10, RZ ;  /* 0x0000001022288819 */ /* 0x000fe400000006ff */
        /* <DEDUP_REMOVED lines=16> */
[----:B------:R-:W-:Y:S01]  /*4720*/  IADD3 R49, PT, PT, R57, R48, RZ ;  /* 0x0000003039317210 */ /* 0x000fe20007ffe0ff */
        /* <DEDUP_REMOVED lines=8> */
[----:B------:R-:W-:Y:S01]  /*47b0*/  @!P0 F2FP.BF16.F32.PACK_AB R51, R2, R51 ;  /* 0x000000330233823e */ /* 0x000fe200000010ff */
[----:B------:R-:W-:Y:S01]  /*47c0*/  IMAD.MOV.U32 R48, RZ, RZ, R56 ;  /* 0x000000ffff307224 */ /* 0x000fe200078e0038 */
[----:B------:R-:W-:Y:S02]  /*47d0*/  @!P0 F2FP.BF16.F32.PACK_AB R16, R3, R16 ;  /* 0x000000100310823e */ /* 0x000fe400000010ff */
[----:B------:R-:W-:Y:S01]  /*47e0*/  @!P0 F2FP.BF16.F32.PACK_AB R55, R4, R55 ;  /* 0x000000370437823e */ /* 0x000fe200000010ff */
[----:B------:R-:W-:Y:S01]  /*47f0*/  @!P0 IMAD.MOV.U32 R33, RZ, RZ, R51 ;  /* 0x000000ffff218224 */ /* 0x000fe200078e0033 */
[----:B------:R-:W-:Y:S02]  /*4800*/  @!P0 MOV R34, R16 ;  /* 0x0000001000228202 */ /* 0x000fe40000000f00 */
[----:B------:R-:W-:Y:S05]  /*4810*/  @!P0 MOV R35, R55 ;  /* 0x0000003700238202 */ /* 0x000fea0000000f00 */
[----:B------:R4:W-:Y:S08]  /*4820*/  ST.E.128 desc[UR4][R48.64], R32 ;  /* 0x0000002030007985 */ /* 0x0009f0000c101d04 */
[----:B------:R-:W2:Y:S06]  /*4830*/  @!P1 LD.E.64 R40, desc[UR4][R46.64+0x40] ;  /* 0x000040042e289980 */ /* 0x000eac000c101b00 */
[----:B------:R-:W3:Y:S08]  /*4840*/  LD.E.128 R28, desc[UR4][R52.64+0x80] ;  /* 0x00008004341c7980 */ /* 0x000ef0000c101d00 */
[----:B------:R-:W5:Y:S01]  /*4850*/  @!P1 LD.E.64 R12, desc[UR4][R36.64+0x40] ;  /* 0x00004004240c9980 */ /* 0x000f62000c101b00 */
[C---:B--2---:R-:W-:Y:S02]  /*4860*/  @!P1 SHF.L.U32 R38, R40.reuse, 0x10, RZ ;  /* 0x0000001028269819 */ /* 0x044fe400000006ff */
[----:B------:R-:W-:Y:S01]  /*4870*/  @!P1 LOP3.LUT R39, R40, 0xffff0000, RZ, 0xc0, !PT ;  /* 0xffff000028279812 */ /* 0x000fe200078ec0ff */
[C---:B------:R-:W-:Y:S01]  /*4880*/  @!P1 IMAD.U32 R40, R41.reuse, 0x10000, RZ ;  /* 0x0001000029289824 */ /* 0x040fe200078e00ff */
[----:B------:R-:W-:Y:S02]  /*4890*/  @!P1 LOP3.LUT R41, R41, 0xffff0000, RZ, 0xc0, !PT ;  /* 0xffff000029299812 */ /* 0x000fe400078ec0ff */
[C---:B---3--:R-:W-:Y:S02]  /*48a0*/  @!P1 LOP3.LUT R15, R28.reuse, 0xffff0000, RZ, 0xc0, !PT ;  /* 0xffff00001c0f9812 */ /* 0x048fe400078ec0ff */
[----:B------:R-:W-:Y:S02]  /*48b0*/  @!P1 SHF.L.U32 R27, R28, 0x10, RZ ;  /* 0x000000101c1b9819 */ /* 0x000fe400000006ff */
[----:B------:R-:W-:Y:S01]  /*48c0*/  @!P1 LOP3.LUT R26, R30, 0xffff0000, RZ, 0xc0, !PT ;  /* 0xffff00001e1a9812 */ /* 0x000fe200078ec0ff */
[----:B------:R-:W-:Y:S01]  /*48d0*/  @!P1 FMUL.FTZ R16, R15, R38 ;  /* 0x000000260f109220 */ /* 0x000fe20000410000 */
[----:B------:R-:W-:Y:S02]  /*48e0*/  @!P1 SHF.L.U32 R42, R31, 0x10, RZ ;  /* 0x000000101f2a9819 */ /* 0x000fe400000006ff */
        /* <DEDUP_REMOVED lines=32> */
.L_x_3964:
[----:B------:R-:W-:Y:S05]  /*4af0*/  BSYNC.RECONVERGENT B0 ;  /* 0x0000000000007941 */ /* 0x000fea0003800200 */
.L_x_3963:
[----:B------:R-:W-:Y:S01]  /*4b00*/  ISETP.NE.AND P0, PT, R127, RZ, PT ;  /* 0x000000ff7f00720c */ /* 0x000fe20003f05270 */
[----:B------:R-:W-:Y:S11]  /*4b10*/  BSSY.RECONVERGENT B0, `(.L_x_3965) ;  /* 0x0000063000007945 */ /* 0x000ff60003800200 */
[----:B------:R-:W-:Y:S01]  /*4b20*/  @!UPT UIADD3 URZ, UPT, UPT, URZ, URZ, URZ ;  /* 0x000000fffffff290 */ /* 0x000fe2000fffe0ff */
[----:B------:R-:W-:Y:S05]  /*4b30*/  @P0 BRA `(.L_x_3966) ;  /* 0x0000000400800947 */ /* 0x000fea0003800000 */
[----:B------:R-:W-:Y:S01]  /*4b40*/  ISETP.GE.AND P0, PT, R22, R21, PT ;  /* 0x000000151600720c */ /* 0x000fe20003f06270 */
[----:B------:R-:W-:Y:S01]  /*4b50*/  IMAD.WIDE R46, R20, 0x60, R44 ;  /* 0x00000060142e7825 */ /* 0x000fe200078e022c */
[----:B------:R-:W-:Y:S02]  /*4b60*/  LEA R52, P1, R140, R18, 0x7 ;  /* 0x000000128c347211 */ /* 0x000fe400078238ff */
[----:B------:R-:W-:Y:S01]  /*4b70*/  LEA R50, P2, R206, R96, 0x7 ;  /* 0x00000060ce327211 */ /* 0x000fe200078438ff */
[----:B------:R-:W-:Y:S01]  /*4b80*/  IMAD.WIDE R26, R20, 0x60, R10 ;  /* 0x00000060141a7825 */ /* 0x000fe200078e020a */
[----:B------:R-:W-:Y:S02]  /*4b90*/  LEA.HI.X R53, R140, R17, R141, 0x7, P1 ;  /* 0x000000118c357211 */ /* 0x000fe400008f3c8d */
[----:B------:R-:W-:Y:S03]  /*4ba0*/  ISETP.GE.AND P1, PT, R19, R21, PT ;  /* 0x000000151300720c */ /* 0x000fe60003f26270 */
[----:B-1234-:R-:W2:Y:S08]  /*4bb0*/  LD.E.128 R32, desc[UR4][R52.64] ;  /* 0x0000000434207980 */ /* 0x01eeb0000c101d00 */
        /* <DEDUP_REMOVED lines=39> */
[----:B------:R-:W-:Y:S01]  /*4e30*/  @!P0 IMAD.MOV.U32 R33, RZ, RZ, R54 ;  /* 0x000000ffff218224 */ /* 0x000fe200078e0036 */
[----:B------:R-:W-:Y:S01]  /*4e40*/  LEA.HI.X R51, R206, R97, R207, 0x7, P2 ;  /* 0x00000061ce337211 */ /* 0x000fe200010f3ccf */
[----:B------:R-:W-:Y:S01]  /*4e50*/  @!P0 IMAD.MOV.U32 R35, RZ, RZ, R55 ;  /* 0x000000ffff238224 */ /* 0x000fe200078e0037 */
[----:B------:R-:W-:Y:S05]  /*4e60*/  @!P0 MOV R34, R48 ;  /* 0x0000003000228202 */ /* 0x000fea0000000f00 */
[----:B------:R1:W-:Y:S08]  /*4e70*/  ST.E.128 desc[UR4][R50.64], R32 ;  /* 0x0000002032007985 */ /* 0x0003f0000c101d04 */
[----:B------:R-:W2:Y:S06]  /*4e80*/  @!P1 LD.E.64 R40, desc[UR4][R46.64+0x40] ;  /* 0x000040042e289980 */ /* 0x000eac000c101b00 */
[----:B------:R-:W3:Y:S08]  /*4e90*/  LD.E.128 R28, desc[UR4][R52.64+0x80] ;  /* 0x00008004341c7980 */ /* 0x000ef0000c101d00 */
[----:B------:R-:W4:Y:S01]  /*4ea0*/  @!P1 LD.E.64 R12, desc[UR4][R26.64+0x40] ;  /* 0x000040041a0c9980 */ /* 0x000f22000c101b00 */
[C---:B--2---:R-:W-:Y:S01]  /*4eb0*/  @!P1 SHF.L.U32 R36, R40.reuse, 0x10, RZ ;  /* 0x0000001028249819 */ /* 0x044fe200000006ff */
[C---:B------:R-:W-:Y:S01]  /*4ec0*/  @!P1 IMAD.U32 R38, R41.reuse, 0x10000, RZ ;  /* 0x0001000029269824 */ /* 0x040fe200078e00ff */
[----:B------:R-:W-:Y:S02]  /*4ed0*/  @!P1 LOP3.LUT R39, R40, 0xffff0000, RZ, 0xc0, !PT ;  /* 0xffff000028279812 */ /* 0x000fe400078ec0ff */
[----:B------:R-:W-:Y:S02]  /*4ee0*/  @!P1 LOP3.LUT R41, R41, 0xffff0000, RZ, 0xc0, !PT ;  /* 0xffff000029299812 */ /* 0x000fe400078ec0ff */
[C---:B---3--:R-:W-:Y:S02]  /*4ef0*/  @!P1 LOP3.LUT R15, R28.reuse, 0xffff0000, RZ, 0xc0, !PT ;  /* 0xffff00001c0f9812 */ /* 0x048fe400078ec0ff */
[----:B------:R-:W-:Y:S02]  /*4f00*/  @!P1 SHF.L.U32 R37, R28, 0x10, RZ ;  /* 0x000000101c259819 */ /* 0x000fe400000006ff */
[----:B------:R-:W-:Y:S01]  /*4f10*/  @!P1 LOP3.LUT R16, R30, 0xffff0000, RZ, 0xc0, !PT ;  /* 0xffff00001e109812 */ /* 0x000fe200078ec0ff */
[----:B------:R-:W-:Y:S01]  /*4f20*/  @!P1 FMUL.FTZ R48, R15, R36 ;  /* 0x000000240f309220 */ /* 0x000fe20000410000 */
[----:B------:R-:W-:Y:S02]  /*4f30*/  @!P1 SHF.L.U32 R40, R31, 0x10, RZ ;  /* 0x000000101f289819 */ /* 0x000fe400000006ff */
        /* <DEDUP_REMOVED lines=32> */
.L_x_3966:
[----:B------:R-:W-:Y:S05]  /*5140*/  BSYNC.RECONVERGENT B0 ;  /* 0x0000000000007941 */ /* 0x000fea0003800200 */
.L_x_3965:
[----:B------:R-:W-:Y:S04]  /*5150*/  BSSY.RECONVERGENT B0, `(.L_x_3967) ;  /* 0x0000068000007945 */ /* 0x000fe80003800200 */
[----:B------:R-:W-:Y:S05]  /*5160*/  @!P5 BRA `(.L_x_3968) ;  /* 0x000000040098d947 */ /* 0x000fea0003800000 */
[----:B------:R-:W-:Y:S01]  /*5170*/  MOV R16, R18 ;  /* 0x0000001200107202 */ /* 0x000fe20000000f00 */
[----:B---34-:R-:W-:Y:S01]  /*5180*/  IMAD R49, R141, 0xa0, RZ ;  /* 0x000000a08d317824 */ /* 0x018fe200078e02ff */
[----:B------:R-:W-:Y:S01]  /*5190*/  ISETP.GE.AND P0, PT, R22, R21, PT ;  /* 0x000000151600720c */ /* 0x000fe20003f06270 */
[----:B------:R-:W-:Y:S01]  /*51a0*/  IMAD R48, R207, 0xa0, RZ ;  /* 0x000000a0cf307824 */ /* 0x000fe200078e02ff */
[----:B------:R-:W-:Y:S01]  /*51b0*/  LEA R46, P1, R20, R44, 0x7 ;  /* 0x0000002c142e7211 */ /* 0x000fe200078238ff */
[----:B------:R-:W-:Y:S01]  /*51c0*/  IMAD.WIDE.U32 R52, R140, 0xa0, R16 ;  /* 0x000000a08c347825 */ /* 0x000fe200078e0010 */
[C---:B------:R-:W-:Y:S02]  /*51d0*/  LEA R36, P2, R20.reuse, R10, 0x7 ;  /* 0x0000000a14247211 */ /* 0x040fe400078438ff */
[C---:B------:R-:W-:Y:S01]  /*51e0*/  LEA.HI.X.SX32 R47, R20.reuse, R45, 0x7, P1 ;  /* 0x0000002d142f7211 */ /* 0x040fe200008f3eff */
[----:B------:R-:W-:Y:S01]  /*51f0*/  IMAD.IADD R53, R53, 0x1, R49 ;  /* 0x0000000135357824 */ /* 0x000fe200078e0231 */
[----:B------:R-:W-:Y:S01]  /*5200*/  LEA.HI.X.SX32 R37, R20, R11, 0x7, P2 ;  /* 0x0000000b14257211 */ /* 0x000fe200010f3eff */
[----:B------:R-:W-:Y:S01]  /*5210*/  IMAD.WIDE.U32 R56, R206, 0xa0, R96 ;  /* 0x000000a0ce387825 */ /* 0x000fe200078e0060 */
[----:B------:R-:W-:Y:S02]  /*5220*/  ISETP.GE.AND P1, PT, R19, R21, PT ;  /* 0x000000151300720c */ /* 0x000fe40003f26270 */
[----:B-12---:R-:W2:Y:S08]  /*5230*/  LD.E.128 R32, desc[UR4][R52.64] ;  /* 0x0000000434207980 */ /* 0x006eb0000c101d00 */
[----:B------:R-:W3:Y:S06]  /*5240*/  @!P0 LD.E.64 R42, desc[UR4][R46.64] ;  /* 0x000000042e2a8980 */ /* 0x000eec000c101b00 */
[----:B------:R-:W4:Y:S01]  /*5250*/  @!P0 LD.E.64 R12, desc[UR4][R36.64] ;  /* 0x00000004240c8980 */ /* 0x000f22000c101b00 */
[C---:B--2---:R-:W-:Y:S02]  /*5260*/  @!P0 LOP3.LUT R15, R32.reuse, 0xffff0000, RZ, 0xc0, !PT ;  /* 0xffff0000200f8812 */ /* 0x044fe400078ec0ff */
[----:B------:R-:W-:Y:S02]  /*5270*/  @!P0 SHF.L.U32 R39, R32, 0x10, RZ ;  /* 0x0000001020278819 */ /* 0x000fe400000006ff */
[C---:B------:R-:W-:Y:S02]  /*5280*/  @!P0 LOP3.LUT R26, R34.reuse, 0xffff0000, RZ, 0xc0, !PT ;  /* 0xffff0000221a8812 */ /* 0x040fe400078ec0ff */
[----:B------:R-:W-:Y:S02]  /*5290*/  @!P0 SHF.L.U32 R40, R34, 0x10, RZ ;  /* 0x0000001022288819 */ /* 0x000fe400000006ff */
[C---:B---3--:R-:W-:Y:S01]  /*52a0*/  @!P0 SHF.L.U32 R27, R42.reuse, 0x10, RZ ;  /* 0x000000102a1b8819 */ /* 0x048fe200000006ff */
[----:B------:R-:W-:Y:S01]  /*52b0*/  @!P0 IMAD.U32 R38, R43, 0x10000, RZ ;  /* 0x000100002b268824 */ /* 0x000fe200078e00ff */
[----:B------:R-:W-:Y:S01]  /*52c0*/  @!P0 LOP3.LUT R41, R42, 0xffff0000, RZ, 0xc0, !PT ;  /* 0xffff00002a298812 */ /* 0x000fe200078ec0ff */
[----:B------:R-:W-:Y:S01]  /*52d0*/  @!P0 IMAD.U32 R42, R35, 0x10000, RZ ;  /* 0x00010000232a8824 */ /* 0x000fe200078e00ff */
[----:B------:R-:W-:Y:S01]  /*52e0*/  @!P0 LOP3.LUT R43, R43, 0xffff0000, RZ, 0xc0, !PT ;  /* 0xffff00002b2b8812 */ /* 0x000fe200078ec0ff */
[----:B------:R-:W-:Y:S01]  /*52f0*/  @!P0 FMUL.FTZ R16, R26, R38 ;  /* 0x000000261a108220 */ /* 0x000fe20000410000 */
[C---:B----4-:R-:W-:Y:S01]  /*5300*/  @!P0 SHF.L.U32 R14, R12.reuse, 0x10, RZ ;  /* 0x000000100c0e8819 */ /* 0x050fe200000006ff */
[----:B------:R-:W-:Y:S01]  /*5310*/  @!P0 FMUL.FTZ R49, R15, R27 ;  /* 0x0000001b0f318220 */ /* 0x000fe20000410000 */
        /* <DEDUP_REMOVED lines=33> */
[----:B------:R-:W4:Y:S01]  /*5530*/  @!P1 LD.E.64 R12, desc[UR4][R36.64+0x40] ;  /* 0x00004004240c9980 */ /* 0x000f22000c101b00 */
        /* <DEDUP_REMOVED lines=41> */
.L_x_3968:
[----:B------:R-:W-:Y:S05]  /*57d0*/  BSYNC.RECONVERGENT B0 ;  /* 0x0000000000007941 */ /* 0x000fea0003800200 */
.L_x_3967:
[----:B------:R-:W-:Y:S04]  /*57e0*/  BSSY.RECONVERGENT B0, `(.L_x_3969) ;  /* 0x0000066000007945 */ /* 0x000fe80003800200 */
[----:B------:R-:W-:Y:S05]  /*57f0*/  @!P6 BRA `(.L_x_3970) ;  /* 0x000000040090e947 */ /* 0x000fea0003800000 */
[----:B------:R-:W-:Y:S01]  /*5800*/  MOV R16, R18 ;  /* 0x0000001200107202 */ /* 0x000fe20000000f00 */
[----:B------:R-:W-:Y:S01]  /*5810*/  IMAD.WIDE R46, R20, 0xa0, R44 ;  /* 0x000000a0142e7825 */ /* 0x000fe200078e022c */
[-C--:B------:R-:W-:Y:S02]  /*5820*/  ISETP.GE.AND P0, PT, R22, R21.reuse, PT ;  /* 0x000000151600720c */ /* 0x080fe40003f06270 */
[----:B------:R-:W-:Y:S01]  /*5830*/  ISETP.GE.AND P1, PT, R19, R21, PT ;  /* 0x000000151300720c */ /* 0x000fe20003f26270 */
[----:B------:R-:W-:Y:S04]  /*5840*/  IMAD.WIDE.U32 R52, R140, 0xc0, R16 ;  /* 0x000000c08c347825 */ /* 0x000fe800078e0010 */
[----:B-1-34-:R-:W-:Y:S02]  /*5850*/  IMAD R49, R141, 0xc0, RZ ;  /* 0x000000c08d317824 */ /* 0x01afe400078e02ff */
[----:B------:R-:W-:Y:S03]  /*5860*/  IMAD.WIDE R36, R20, 0xa0, R10 ;  /* 0x000000a014247825 */ /* 0x000fe600078e020a */
[----:B------:R-:W-:Y:S01]  /*5870*/  IADD3 R53, PT, PT, R53, R49, RZ ;  /* 0x0000003135357210 */ /* 0x000fe20007ffe0ff */
[----:B--2---:R-:W2:Y:S01]  /*5880*/  @!P0 LD.E.64 R42, desc[UR4][R46.64] ;  /* 0x000000042e2a8980 */ /* 0x004ea2000c101b00 */
[----:B------:R-:W-:Y:S02]  /*5890*/  IMAD R48, R207, 0xc0, RZ ;  /* 0x000000c0cf307824 */ /* 0x000fe400078e02ff */
[----:B------:R-:W-:Y:S03]  /*58a0*/  IMAD.WIDE.U32 R56, R206, 0xc0, R96 ;  /* 0x000000c0ce387825 */ /* 0x000fe600078e0060 */
[----:B------:R-:W3:Y:S08]  /*58b0*/  LD.E.128 R32, desc[UR4][R52.64] ;  /* 0x0000000434207980 */ /* 0x000ef0000c101d00 */
[----:B------:R-:W4:Y:S01]  /*58c0*/  @!P0 LD.E.64 R12, desc[UR4][R36.64] ;  /* 0x00000004240c8980 */ /* 0x000f22000c101b00 */
[C---:B--2---:R-:W-:Y:S01]  /*58d0*/  @!P0 SHF.L.U32 R27, R42.reuse, 0x10, RZ ;  /* 0x000000102a1b8819 */ /* 0x044fe200000006ff */
[C---:B------:R-:W-:Y:S01]  /*58e0*/  @!P0 IMAD.U32 R38, R43.reuse, 0x10000, RZ ;  /* 0x000100002b268824 */ /* 0x040fe200078e00ff */
[----:B------:R-:W-:Y:S02]  /*58f0*/  @!P0 LOP3.LUT R41, R42, 0xffff0000, RZ, 0xc0, !PT ;  /* 0xffff00002a298812 */ /* 0x000fe400078ec0ff */
[----:B------:R-:W-:Y:S02]  /*5900*/  @!P0 LOP3.LUT R43, R43, 0xffff0000, RZ, 0xc0, !PT ;  /* 0xffff00002b2b8812 */ /* 0x000fe400078ec0ff */
[----:B---3--:R-:W-:Y:S01]  /*5910*/  @!P0 LOP3.LUT R15, R32, 0xffff0000, RZ, 0xc0, !PT ;  /* 0xffff0000200f8812 */ /* 0x008fe200078ec0ff */
[----:B------:R-:W-:Y:S01]  /*5920*/  @!P0 IMAD.U32 R40, R34, 0x10000, RZ ;  /* 0x0001000022288824 */ /* 0x000fe200078e00ff */
[----:B------:R-:W-:Y:S02]  /*5930*/  @!P0 SHF.L.U32 R39, R32, 0x10, RZ ;  /* 0x0000001020278819 */ /* 0x000fe400000006ff */
[----:B------:R-:W-:Y:S01]  /*5940*/  @!P0 LOP3.LUT R26, R34, 0xffff0000, RZ, 0xc0, !PT ;  /* 0xffff0000221a8812 */ /* 0x000fe200078ec0ff */
        /* <DEDUP_REMOVED lines=27> */
[----:B------:R-:W-:Y:S01]  /*5b00*/  IMAD.MOV.U32 R48, RZ, RZ, R56 ;  /* 0x000000ffff307224 */ /* 0x000fe200078e0038 */
[----:B------:R-:W-:Y:S02]  /*5b10*/  @!P0 F2FP.BF16.F32.PACK_AB R16, R3, R16 ;  /* 0x000000100310823e */ /* 0x000fe400000010ff */
        /* <DEDUP_REMOVED lines=10> */
[----:B------:R-:W-:Y:S02]  /*5bc0*/  @!P1 LOP3.LUT R39, R40, 0xffff0000, RZ, 0xc0, !PT ;  /* 0xffff000028279812 */ /* 0x000fe400078ec0ff */
[C---:B------:R-:W-:Y:S02]  /*5bd0*/  @!P1 SHF.L.U32 R40, R41.reuse, 0x10, RZ ;  /* 0x0000001029289819 */ /* 0x040fe400000006ff */
[C---:B---3--:R-:W-:Y:S01]  /*5be0*/  @!P1 LOP3.LUT R15, R28.reuse, 0xffff0000, RZ, 0xc0, !PT ;  /* 0xffff00001c0f9812 */ /* 0x048fe200078ec0ff */
[----:B------:R-:W-:Y:S01]  /*5bf0*/  @!P1 IMAD.U32 R27, R28, 0x10000, RZ ;  /* 0x000100001c1b9824 */ /* 0x000fe200078e00ff */
[----:B------:R-:W-:Y:S02]  /*5c00*/  @!P1 LOP3.LUT R26, R30, 0xffff0000, RZ, 0xc0, !PT ;  /* 0xffff00001e1a9812 */ /* 0x000fe400078ec0ff */
[----:B------:R-:W-:Y:S01]  /*5c10*/  @!P1 LOP3.LUT R41, R41, 0xffff0000, RZ, 0xc0, !PT ;  /* 0xffff000029299812 */ /* 0x000fe200078ec0ff */
[----:B------:R-:W-:Y:S01]  /*5c20*/  @!P1 FMUL.FTZ R16, R15, R38 ;  /* 0x000000260f109220 */ /* 0x000fe20000410000 */
[----:B------:R-:W-:Y:S01]  /*5c30*/  @!P1 SHF.L.U32 R42, R31, 0x10, RZ ;  /* 0x000000101f2a9819 */ /* 0x000fe200000006ff */
[----:B------:R-:W-:Y:S01]  /*5c40*/  @!P1 FMUL.FTZ R50, R26, R40 ;  /* 0x000000281a329220 */ /* 0x000fe20000410000 */
[C---:B----4-:R-:W-:Y:S01]  /*5c50*/  @!P1 SHF.L.U32 R14, R12.reuse, 0x10, RZ ;  /* 0x000000100c0e9819 */ /* 0x050fe200000006ff */
[C---:B------:R-:W-:Y:S01]  /*5c60*/  @!P1 IMAD.U32 R9, R13.reuse, 0x10000, RZ ;  /* 0x000100000d099824 */ /* 0x040fe200078e00ff */
[----:B------:R-:W-:Y:S02]  /*5c70*/  @!P1 LOP3.LUT R12, R12, 0xffff0000, RZ, 0xc0, !PT ;  /* 0xffff00000c0c9812 */ /* 0x000fe400078ec0ff */
[----:B------:R-:W-:Y:S01]  /*5c80*/  @!P1 LOP3.LUT R13, R13, 0xffff0000, RZ, 0xc0, !PT ;  /* 0xffff00000d0d9812 */ /* 0x000fe200078ec0ff */
[-C--:B------:R-:W-:Y:S01]  /*5c90*/  @!P1 FMUL.FTZ R5, R15, R14.reuse ;  /* 0x0000000e0f059220 */ /* 0x080fe20000410000 */
[----:B------:R-:W-:Y:S01]  /*5ca0*/  @!P1 LOP3.LUT R15, R29, 0xffff0000, RZ, 0xc0, !PT ;  /* 0xffff00001d0f9812 */ /* 0x000fe200078ec0ff */
[----:B------:R-:W-:Y:S01]  /*5cb0*/  @!P1 FFMA.FTZ R16, R27, R14, -R16 ;  /* 0x0000000e1b109223 */ /* 0x000fe20000010810 */
[----:B------:R-:W-:Y:S01]  /*5cc0*/  @!P1 LOP3.LUT R14, R31, 0xffff0000, RZ, 0xc0, !PT ;  /* 0xffff00001f0e9812 */ /* 0x000fe200078ec0ff */
[----:B------:R-:W-:Y:S01]  /*5cd0*/  @!P1 FFMA.FTZ R5, R38, R27, R5 ;  /* 0x0000001b26059223 */ /* 0x000fe20000010005 */
[----:B------:R-:W-:Y:S01]  /*5ce0*/  @!P1 SHF.L.U32 R27, R29, 0x10, RZ ;  /* 0x000000101d1b9819 */ /* 0x000fe200000006ff */
[----:B------:R-:W-:Y:S01]  /*5cf0*/  @!P1 FMUL.FTZ R6, R15, R12 ;  /* 0x0000000c0f069220 */ /* 0x000fe20000410000 */
[----:B------:R-:W-:Y:S01]  /*5d00*/  @!P1 SHF.L.U32 R38, R30, 0x10, RZ ;  /* 0x000000101e269819 */ /* 0x000fe200000006ff */
[----:B------:R-:W-:Y:S01]  /*5d10*/  @!P1 FMUL.FTZ R7, R26, R9 ;  /* 0x000000091a079220 */ /* 0x000fe20000410000 */
[----:B------:R-:W-:Y:S01]  /*5d20*/  @!P1 F2FP.BF16.F32.PACK_AB R16, R5, R16 ;  /* 0x000000100510923e */ /* 0x000fe200000010ff */
[----:B------:R-:W-:Y:S01]  /*5d30*/  @!P1 FMUL.FTZ R51, R15, R39 ;  /* 0x000000270f339220 */ /* 0x000fe20000410000 */
[C---:B------:R-:W-:Y:S01]  /*5d40*/  @!P1 FMUL.FTZ R53, R14.reuse, R41 ;  /* 0x000000290e359220 */ /* 0x040fe20000410000 */
[----:B------:R-:W-:Y:S01]  /*5d50*/  @!P1 FMUL.FTZ R8, R14, R13 ;  /* 0x0000000d0e089220 */ /* 0x000fe20000410000 */
[----:B------:R-:W-:Y:S01]  /*5d60*/  @!P1 FFMA.FTZ R6, R39, R27, R6 ;  /* 0x0000001b27069223 */ /* 0x000fe20000010006 */
[----:B------:R-:W-:Y:S01]  /*5d70*/  @!P1 FFMA.FTZ R7, R40, R38, R7 ;  /* 0x0000002628079223 */ /* 0x000fe20000010007 */
[----:B------:R-:W-:Y:S01]  /*5d80*/  @!P1 FFMA.FTZ R51, R27, R12, -R51 ;  /* 0x0000000c1b339223 */ /* 0x000fe20000010833 */
[----:B------:R-:W-:Y:S01]  /*5d90*/  @!P1 FFMA.FTZ R50, R38, R9, -R50 ;  /* 0x0000000926329223 */ /* 0x000fe20000010832 */
[----:B------:R-:W-:Y:S01]  /*5da0*/  @!P1 FFMA.FTZ R53, R42, R13, -R53 ;  /* 0x0000000d2a359223 */ /* 0x000fe20000010835 */
[----:B------:R-:W-:Y:S01]  /*5db0*/  @!P1 FFMA.FTZ R8, R41, R42, R8 ;  /* 0x0000002a29089223 */ /* 0x000fe20000010008 */
[----:B------:R-:W-:Y:S01]  /*5dc0*/  @!P1 IMAD.MOV.U32 R28, RZ, RZ, R16 ;  /* 0x000000ffff1c9224 */ /* 0x000fe200078e0010 */
[----:B------:R-:W-:Y:S02]  /*5dd0*/  @!P1 F2FP.BF16.F32.PACK_AB R51, R6, R51 ;  /* 0x000000330633923e */ /* 0x000fe400000010ff */
[----:B------:R-:W-:Y:S02]  /*5de0*/  @!P1 F2FP.BF16.F32.PACK_AB R50, R7, R50 ;  /* 0x000000320732923e */ /* 0x000fe400000010ff */
[----:B------:R-:W-:Y:S02]  /*5df0*/  @!P1 F2FP.BF16.F32.PACK_AB R53, R8, R53 ;  /* 0x000000350835923e */ /* 0x000fe400000010ff */
[----:B------:R-:W-:Y:S02]  /*5e00*/  @!P1 MOV R29, R51 ;  /* 0x00000033001d9202 */ /* 0x000fe40000000f00 */
[----:B------:R-:W-:Y:S02]  /*5e10*/  @!P1 MOV R30, R50 ;  /* 0x00000032001e9202 */ /* 0x000fe40000000f00 */
[----:B------:R-:W-:Y:S05]  /*5e20*/  @!P1 MOV R31, R53 ;  /* 0x00000035001f9202 */ /* 0x000fea0000000f00 */
[----:B------:R1:W-:Y:S02]  /*5e30*/  ST.E.128 desc[UR4][R48.64+0x80], R28 ;  /* 0x0000801c30007985 */ /* 0x0003e4000c101d04 */
.L_x_3970:
[----:B------:R-:W-:Y:S05]  /*5e40*/  BSYNC.RECONVERGENT B0 ;  /* 0x0000000000007941 */ /* 0x000fea0003800200 */
.L_x_3969:
[----:B------:R-:W-:Y:S01]  /*5e50*/  ISETP.NE.AND P0, PT, R123, RZ, PT ;  /* 0x000000ff7b00720c */ /* 0x000fe20003f05270 */
[----:B------:R-:W-:Y:S11]  /*5e60*/  BSSY.RECONVERGENT B0, `(.L_x_3971) ;  /* 0x0000067000007945 */ /* 0x000ff60003800200 */
[----:B------:R-:W-:Y:S01]  /*5e70*/  @!UPT UIADD3 URZ, UPT, UPT, URZ, URZ, URZ ;  /* 0x000000fffffff290 */ /* 0x000fe2000fffe0ff */
[----:B------:R-:W-:Y:S05]  /*5e80*/  @!P0 BRA `(.L_x_3972) ;  /* 0x0000000400908947 */ /* 0x000fea0003800000 */
[----:B------:R-:W-:Y:S01]  /*5e90*/  MOV R16, R18 ;  /* 0x0000001200107202 */ /* 0x000fe20000000f00 */
[----:B------:R-:W-:Y:S01]  /*5ea0*/  IMAD.WIDE R44, R20, 0xc0, R44 ;  /* 0x000000c0142c7825 */ /* 0x000fe200078e022c */
[-C--:B------:R-:W-:Y:S02]  /*5eb0*/  ISETP.GE.AND P0, PT, R22, R21.reuse, PT ;  /* 0x000000151600720c */ /* 0x080fe40003f06270 */
[----:B------:R-:W-:Y:S01]  /*5ec0*/  ISETP.GE.AND P1, PT, R19, R21, PT ;  /* 0x000000151300720c */ /* 0x000fe20003f26270 */
[----:B--2---:R-:W-:Y:S04]  /*5ed0*/  IMAD.WIDE.U32 R42, R140, 0xe0, R16 ;  /* 0x000000e08c2a7825 */ /* 0x004fe800078e0010 */
[----:B------:R-:W-:Y:S02]  /*5ee0*/  IMAD R41, R141, 0xe0, RZ ;  /* 0x000000e08d297824 */ /* 0x000fe400078e02ff */
[----:B------:R-:W-:Y:S03]  /*5ef0*/  IMAD.WIDE R10, R20, 0xc0, R10 ;  /* 0x000000c0140a7825 */ /* 0x000fe600078e020a */
[----:B------:R-:W-:Y:S01]  /*5f00*/  IADD3 R43, PT, PT, R43, R41, RZ ;  /* 0x000000292b2b7210 */ /* 0x000fe20007ffe0ff */
[----:B------:R-:W2:Y:S01]  /*5f10*/  @!P0 LD.E.64 R38, desc[UR4][R44.64] ;  /* 0x000000042c268980 */ /* 0x000ea2000c101b00 */
[----:B------:R-:W-:Y:S02]  /*5f20*/  IMAD R40, R207, 0xe0, RZ ;  /* 0x000000e0cf287824 */ /* 0x000fe400078e02ff */
[----:B-1----:R-:W-:Y:S03]  /*5f30*/  IMAD.WIDE.U32 R50, R206, 0xe0, R96 ;  /* 0x000000e0ce327825 */ /* 0x002fe600078e0060 */
[----:B---34-:R-:W3:Y:S08]  /*5f40*/  LD.E.128 R28, desc[UR4][R42.64] ;  /* 0x000000042a1c7980 */ /* 0x018ef0000c101d00 */
        /* <DEDUP_REMOVED lines=8> */
[----:B------:R-:W-:Y:S01]  /*5fd0*/  @!P0 SHF.L.U32 R38, R31, 0x10, RZ ;  /* 0x000000101f268819 */ /* 0x000fe200000006ff */
[----:B------:R-:W-:Y:S01]  /*5fe0*/  @!P0 FMUL.FTZ R41, R15, R33 ;  /* 0x000000210f298220 */ /* 0x000fe20000410000 */
[----:B------:R-:W-:Y:S02]  /*5ff0*/  @!P0 LOP3.LUT R26, R30, 0xffff0000, RZ, 0xc0, !PT ;  /* 0xffff00001e1a8812 */ /* 0x000fe400078ec0ff */
        /* <DEDUP_REMOVED lines=40> */
[C---:B---3--:R-:W-:Y:S01]  /*6280*/  @!P1 LOP3.LUT R32, R12.reuse, 0xffff0000, RZ, 0xc0, !PT ;  /* 0xffff00000c209812 */ /* 0x048fe200078ec0ff */
[----:B------:R-:W-:Y:S01]  /*6290*/  @!P1 IMAD.U32 R36, R12, 0x10000, RZ ;  /* 0x000100000c249824 */ /* 0x000fe200078e00ff */
[----:B------:R-:W-:Y:S02]  /*62a0*/  @!P1 LOP3.LUT R11, R13, 0xffff0000, RZ, 0xc0, !PT ;  /* 0xffff00000d0b9812 */ /* 0x000fe400078ec0ff */
[----:B-1----:R-:W-:Y:S01]  /*62b0*/  @!P1 LOP3.LUT R28, R14, 0xffff0000, RZ, 0xc0, !PT ;  /* 0xffff00000e1c9812 */ /* 0x002fe200078ec0ff */
[----:B------:R-:W-:Y:S01]  /*62c0*/  @!P1 FMUL.FTZ R5, R32, R27 ;  /* 0x0000001b20059220 */ /* 0x000fe20000410000 */
[----:B------:R-:W-:Y:S01]  /*62d0*/  @!P1 LOP3.LUT R10, R15, 0xffff0000, RZ, 0xc0, !PT ;  /* 0xffff00000f0a9812 */ /* 0x000fe200078ec0ff */
[----:B------:R-:W-:Y:S01]  /*62e0*/  @!P1 FMUL.FTZ R6, R11, R26 ;  /* 0x0000001a0b069220 */ /* 0x000fe20000410000 */
[----:B----4-:R-:W-:Y:S01]  /*62f0*/  @!P1 SHF.L.U32 R34, R44, 0x10, RZ ;  /* 0x000000102c229819 */ /* 0x010fe200000006ff */
[----:B------:R-:W-:Y:S01]  /*6300*/  @!P1 FMUL.FTZ R7, R28, R21 ;  /* 0x000000151c079220 */ /* 0x000fe20000410000 */
[----:B------:R-:W-:Y:S01]  /*6310*/  @!P1 LOP3.LUT R33, R44, 0xffff0000, RZ, 0xc0, !PT ;  /* 0xffff00002c219812 */ /* 0x000fe200078ec0ff */
[----:B------:R-:W-:Y:S01]  /*6320*/  @!P1 FMUL.FTZ R8, R10, R9 ;  /* 0x000000090a089220 */ /* 0x000fe20000410000 */
[C---:B------:R-:W-:Y:S01]  /*6330*/  @!P1 SHF.L.U32 R38, R45.reuse, 0x10, RZ ;  /* 0x000000102d269819 */ /* 0x040fe200000006ff */
[----:B------:R-:W-:Y:S01]  /*6340*/  @!P1 FMUL.FTZ R16, R32, R34 ;  /* 0x0000002220109220 */ /* 0x000fe20000410000 */
[----:B------:R-:W-:Y:S01]  /*6350*/  @!P1 LOP3.LUT R37, R45, 0xffff0000, RZ, 0xc0, !PT ;  /* 0xffff00002d259812 */ /* 0x000fe200078ec0ff */
[----:B------:R-:W-:Y:S01]  /*6360*/  @!P1 FFMA.FTZ R5, R34, R36, R5 ;  /* 0x0000002422059223 */ /* 0x000fe20000010005 */
[----:B------:R-:W-:Y:S01]  /*6370*/  @!P1 SHF.L.U32 R35, R13, 0x10, RZ ;  /* 0x000000100d239819 */ /* 0x000fe200000006ff */
[----:B------:R-:W-:Y:S01]  /*6380*/  @!P1 FFMA.FTZ R16, R36, R27, -R16 ;  /* 0x0000001b24109223 */ /* 0x000fe20000010810 */
[----:B------:R-:W-:Y:S01]  /*6390*/  @!P1 SHF.L.U32 R34, R14, 0x10, RZ ;  /* 0x000000100e229819 */ /* 0x000fe200000006ff */
[----:B------:R-:W-:Y:S01]  /*63a0*/  @!P1 FMUL.FTZ R43, R11, R33 ;  /* 0x000000210b2b9220 */ /* 0x000fe20000410000 */
[----:B------:R-:W-:Y:S01]  /*63b0*/  @!P1 SHF.L.U32 R36, R15, 0x10, RZ ;  /* 0x000000100f249819 */ /* 0x000fe200000006ff */
[----:B------:R-:W-:Y:S01]  /*63c0*/  @!P1 FMUL.FTZ R42, R28, R38 ;  /* 0x000000261c2a9220 */ /* 0x000fe20000410000 */
[----:B------:R-:W-:Y:S01]  /*63d0*/  @!P1 F2FP.BF16.F32.PACK_AB R16, R5, R16 ;  /* 0x000000100510923e */ /* 0x000fe200000010ff */
        /* <DEDUP_REMOVED lines=15> */
.L_x_3972:
[----:B------:R-:W-:Y:S05]  /*64d0*/  BSYNC.RECONVERGENT B0 ;  /* 0x0000000000007941 */ /* 0x000fea0003800200 */
.L_x_3971:
[----:B------:R-:W5:Y:S02]  /*64e0*/  LD.E R3, desc[UR4][R132.64+0xd0] ;  /* 0x0000d00484037980 */ /* 0x000f64000c101900 */
[----:B-----5:R-:W-:Y:S05]  /*64f0*/  IMAD.U32 R3, R3, -0x40, RZ ;  /* 0xffffffc003037824 */ /* 0x020fea00078e00ff */
[C---:B------:R-:W-:Y:S02]  /*6500*/  LEA R24, P1, R3.reuse, R24, 0x1 ;  /* 0x0000001803187211 */ /* 0x040fe400078208ff */
[C---:B------:R-:W-:Y:S02]  /*6510*/  LEA R62, P0, R3.reuse, R62, 0x1 ;  /* 0x0000003e033e7211 */ /* 0x040fe400078008ff */
[C---:B------:R-:W-:Y:S02]  /*6520*/  LEA.HI.X.SX32 R25, R3.reuse, R25, 0x1, P1 ;  /* 0x0000001903197211 */ /* 0x040fe400008f0eff */
[----:B------:R-:W-:Y:S01]  /*6530*/  LEA.HI.X.SX32 R63, R3, R63, 0x1, P0 ;  /* 0x0000003f033f7211 */ /* 0x000fe200000f0eff */
[----:B------:R-:W-:Y:S05]  /*6540*/  BRA `(.L_x_3955) ;  /* 0x0000005800487947 */ /* 0x000fea0003800000 */
.L_x_3956:
[----:B------:R-:W-:Y:S01]  /*6550*/  LEA.HI R29, R21, R21, RZ, 0x1 ;  /* 0x00000015151d7211 */ /* 0x000fe200078f08ff */
[----:B------:R-:W-:Y:S03]  /*6560*/  BSSY.RECONVERGENT B0, `(.L_x_3973) ;  /* 0x00000ad000007945 */ /* 0x000fe60003800200 */
[----:B------:R-:W-:Y:S05]  /*6570*/  SHF.R.S32.HI R29, RZ, 0x1, R29 ;  /* 0x00000001ff1d7819 */ /* 0x000fea000001141d */
[----:B------:R-:W-:Y:S02]  /*6580*/  IMAD.MOV R26, RZ, RZ, -R29 ;  /* 0x000000ffff1a7224 */ /* 0x000fe400078e0a1d */
[----:B------:R-:W-:Y:S03]  /*6590*/  IMAD.IADD R27, R29, 0x1, -R22 ;  /* 0x000000011d1b7824 */ /* 0x000fe600078e0a16 */
[----:B------:R-:W-:Y:S01]  /*65a0*/  SHF.R.S32.HI R125, RZ, 0x1f, R26 ;  /* 0x0000001fff7d7819 */ /* 0x000fe2000001141a */
[----:B------:R-:W-:Y:S06]  /*65b0*/  @!P2 BRA `(.L_x_3974) ;  /* 0x00000008009ca947 */ /* 0x000fec0003800000 */
[-C--:B------:R-:W-:Y:S02]  /*65c0*/  ISETP.GE.AND P0, PT, R22, R21.reuse, PT ;  /* 0x000000151600720c */ /* 0x080fe40003f06270 */
[----:B------:R-:W-:Y:S05]  /*65d0*/  MOV R16, R18 ;  /* 0x0000001200107202 */ /* 0x000fea0000000f00 */
[----:B------:R-:W2:Y:S06]  /*65e0*/  LD.E.128 R64, desc[UR4][R16.64] ;  /* 0x0000000410407980 */ /* 0x000eac000c101d00 */
[----:B------:R-:W-:Y:S04]  /*65f0*/  @!P0 ISETP.GT.AND P1, PT, R27, RZ, PT ;  /* 0x000000ff1b00820c */ /* 0x000fe80003f24270 */
[C---:B------:R-:W-:Y:S02]  /*6600*/  @!P0 SEL R71, R26.reuse, RZ, !P1 ;  /* 0x000000ff1a478207 */ /* 0x040fe40004800000 */
[----:B------:R-:W-:Y:S02]  /*6610*/  @!P0 SEL R68, R125, RZ, !P1 ;  /* 0x000000ff7d448207 */ /* 0x000fe40004800000 */
[----:B------:R-:W-:Y:S01]  /*6620*/  @!P0 SEL R33, R29, R26, P1 ;  /* 0x0000001a1d218207 */ /* 0x000fe20000800000 */
[----:B------:R-:W-:Y:S01]  /*6630*/  @!P0 IMAD.SHL.U32 R69, R71, 0x2, RZ ;  /* 0x0000000247458824 */ /* 0x000fe200078e00ff */
[----:B------:R-:W-:Y:S02]  /*6640*/  ISETP.GE.AND P1, PT, R19, R21, PT ;  /* 0x000000151300720c */ /* 0x000fe40003f26270 */
[----:B------:R-:W-:Y:S01]  /*6650*/  @!P0 SHF.L.U64.HI R68, R71, 0x1, R68 ;  /* 0x0000000147448819 */ /* 0x000fe20000010244 */
[----:B------:R-:W-:Y:S05]  /*6660*/  @!P0 IMAD.WIDE R46, R33, 0x2, R16 ;  /* 0x00000002212e8825 */ /* 0x000fea00078e0210 */
[----:B------:R-:W3:Y:S05]  /*6670*/  @!P0 LD.E.128 R32, desc[UR4][R46.64] ;  /* 0x000000042e208980 */ /* 0x000eea000c101d00 */
[----:B------:R-:W-:Y:S05]  /*6680*/  @!P1 IADD3 R144, P2, PT, R26, 0x40, RZ ;  /* 0x000000401a909810 */ /* 0x000fea0007f5e0ff */
[----:B------:R-:W-:Y:S01]  /*6690*/  @!P1 IMAD.X R60, RZ, RZ, R125, P2 ;  /* 0x000000ffff3c9224 */ /* 0x000fe200010e067d */
[C---:B------:R-:W-:Y:S04]  /*66a0*/  @!P0 IADD3 R70, P2, PT, R69.reuse, R92, RZ ;  /* 0x0000005c45468210 */ /* 0x040fe80007f5e0ff */
[C---:B------:R-:W-:Y:S02]  /*66b0*/  @!P0 IADD3.X R71, PT, PT, R68.reuse, R93, RZ, P2, !PT ;  /* 0x0000005d44478210 */ /* 0x040fe400017fe4ff */
[----:B------:R-:W-:Y:S05]  /*66c0*/  @!P0 IADD3 R48, P2, PT, R69, R94, RZ ;  /* 0x0000005e45308210 */ /* 0x000fea0007f5e0ff */
[----:B------:R-:W-:Y:S01]  /*66d0*/  @!P0 IMAD.X R49, R68, 0x1, R95, P2 ;  /* 0x0000000144318824 */ /* 0x000fe200010e065f */
[----:B------:R-:W-:Y:S01]  /*66e0*/  ISETP.GT.AND P2, PT, R27, RZ, !P0 ;  /* 0x000000ff1b00720c */ /* 0x000fe20004744270 */
[----:B------:R-:W4:Y:S08]  /*66f0*/  @!P0 LD.E.128 R68, desc[UR4][R70.64] ;  /* 0x0000000446448980 */ /* 0x000f30000c101d00 */
[----:B------:R1:W5:Y:S01]  /*6700*/  @!P0 LD.E.128 R56, desc[UR4][R48.64] ;  /* 0x0000000430388980 */ /* 0x000362000c101d00 */
[C---:B--2---:R-:W-:Y:S01]  /*6710*/  @!P0 LOP3.LUT R51, R64.reuse, 0xffff0000, RZ, 0xc0, !PT ;  /* 0xffff000040338812 */ /* 0x044fe200078ec0ff */
[----:B-1----:R-:W-:Y:S02]  /*6720*/  @!P0 IMAD.U32 R49, R64, 0x10000, RZ ;  /* 0x0001000040318824 */ /* 0x002fe400078e00ff */
[----:B------:R-:W-:Y:S01]  /*6730*/  @!P0 IMAD.U32 R52, R65, 0x10000, RZ ;  /* 0x0001000041348824 */ /* 0x000fe200078e00ff */
[C---:B---3--:R-:W-:Y:S01]  /*6740*/  @!P0 LOP3.LUT R43, R32.reuse, 0xffff0000, RZ, 0xc0, !PT ;  /* 0xffff0000202b8812 */ /* 0x048fe200078ec0ff */
[----:B------:R-:W-:Y:S01]  /*6750*/  @!P0 IMAD.U32 R45, R32, 0x10000, RZ ;  /* 0x00010000202d8824 */ /* 0x000fe200078e00ff */
[C---:B------:R-:W-:Y:S01]  /*6760*/  @!P0 LOP3.LUT R42, R33.reuse, 0xffff0000, RZ, 0xc0, !PT ;  /* 0xffff0000212a8812 */ /* 0x040fe200078ec0ff */
        /* <DEDUP_REMOVED lines=14> */
[C---:B-----5:R-:W-:Y:S01]  /*6850*/  @!P0 IMAD.U32 R48, R56.reuse, 0x10000, RZ ;  /* 0x0001000038308824 */ /* 0x060fe200078e00ff */
[----:B------:R-:W-:Y:S01]  /*6860*/  @!P0 LOP3.LUT R50, R56, 0xffff0000, RZ, 0xc0, !PT ;  /* 0xffff000038328812 */ /* 0x000fe200078ec0ff */
[----:B------:R-:W-:Y:S01]  /*6870*/  @!P0 FMUL.FTZ R0, R45, R44 ;  /* 0x0000002c2d008220 */ /* 0x000fe20000410000 */
[C---:B------:R-:W-:Y:S01]  /*6880*/  @!P0 SHF.L.U32 R53, R57.reuse, 0x10, RZ ;  /* 0x0000001039358819 */ /* 0x040fe200000006ff */
[----:B------:R-:W-:Y:S01]  /*6890*/  @P2 FADD.FTZ R38, -R38, -RZ ;  /* 0x800000ff26262221 */ /* 0x000fe20000010100 */
[----:B------:R-:W-:Y:S01]  /*68a0*/  @!P0 LOP3.LUT R54, R57, 0xffff0000, RZ, 0xc0, !PT ;  /* 0xffff000039368812 */ /* 0x000fe200078ec0ff */
[----:B------:R-:W-:Y:S01]  /*68b0*/  @!P0 IMAD.U32 R30, R71, 0x10000, RZ ;  /* 0x00010000471e8824 */ /* 0x000fe200078e00ff */
[C---:B------:R-:W-:Y:S01]  /*68c0*/  @!P0 SHF.L.U32 R55, R58.reuse, 0x10, RZ ;  /* 0x000000103a378819 */ /* 0x040fe200000006ff */
[----:B------:R-:W-:Y:S01]  /*68d0*/  @!P0 FMUL.FTZ R2, R43, R40 ;  /* 0x000000282b028220 */ /* 0x000fe20000410000 */
[----:B------:R-:W-:Y:S01]  /*68e0*/  @!P0 LOP3.LUT R56, R58, 0xffff0000, RZ, 0xc0, !PT ;  /* 0xffff00003a388812 */ /* 0x000fe200078ec0ff */
[----:B------:R-:W-:Y:S01]  /*68f0*/  @P2 FADD.FTZ R37, -R37, -RZ ;  /* 0x800000ff25252221 */ /* 0x000fe20000010100 */
        /* <DEDUP_REMOVED lines=8> */
[----:B------:R-:W-:Y:S01]  /*6980*/  @P2 FADD.FTZ R28, -R28, -RZ ;  /* 0x800000ff1c1c2221 */ /* 0x000fe20000010100 */
[----:B------:R-:W-:Y:S01]  /*6990*/  @!P0 FFMA.FTZ R2, R51, R50, R2 ;  /* 0x0000003233028223 */ /* 0x000fe20000010002 */
[----:B------:R-:W-:Y:S01]  /*69a0*/  @!P0 LOP3.LUT R51, R66, 0xffff0000, RZ, 0xc0, !PT ;  /* 0xffff000042338812 */ /* 0x000fe200078ec0ff */
[----:B------:R-:W-:Y:S01]  /*69b0*/  @!P0 FMUL.FTZ R4, R42, R37 ;  /* 0x000000252a048220 */ /* 0x000fe20000410000 */
[----:B------:R-:W-:Y:S01]  /*69c0*/  @!P0 FMUL.FTZ R5, R39, R36 ;  /* 0x0000002427058220 */ /* 0x000fe20000410000 */
[----:B------:R-:W-:Y:S01]  /*69d0*/  @!P0 FMUL.FTZ R6, R32, R31 ;  /* 0x0000001f20068220 */ /* 0x000fe20000410000 */
[----:B------:R-:W-:Y:S01]  /*69e0*/  @!P0 F2FP.BF16.F32.PACK_AB R68, R2, R0 ;  /* 0x000000000244823e */ /* 0x000fe200000010ff */
[----:B------:R-:W-:Y:S01]  /*69f0*/  @!P0 FFMA.FTZ R3, R52, R53, R3 ;  /* 0x0000003534038223 */ /* 0x000fe20000010003 */
[----:B------:R-:W-:Y:S01]  /*6a00*/  @!P0 LOP3.LUT R53, R67, 0xffff0000, RZ, 0xc0, !PT ;  /* 0xffff000043358812 */ /* 0x000fe200078ec0ff */
[----:B------:R-:W-:Y:S01]  /*6a10*/  @!P0 IMAD.U32 R57, R59, 0x10000, RZ ;  /* 0x000100003b398824 */ /* 0x000fe200078e00ff */
[----:B------:R-:W-:Y:S01]  /*6a20*/  @!P0 MOV R64, R68 ;  /* 0x0000004400408202 */ /* 0x000fe20000000f00 */
[----:B------:R-:W-:Y:S01]  /*6a30*/  @!P0 FMUL.FTZ R7, R33, R30 ;  /* 0x0000001e21078220 */ /* 0x000fe20000410000 */
[----:B------:R-:W-:Y:S02]  /*6a40*/  @!P0 IMAD.U32 R50, R67, 0x10000, RZ ;  /* 0x0001000043328824 */ /* 0x000fe400078e00ff */
[----:B------:R-:W-:Y:S01]  /*6a50*/  @!P0 FMUL.FTZ R8, R35, R28 ;  /* 0x0000001c23088220 */ /* 0x000fe20000410000 */
[----:B------:R-:W-:Y:S01]  /*6a60*/  @!P0 FFMA.FTZ R4, R49, R54, R4 ;  /* 0x0000003631048223 */ /* 0x000fe20000010004 */
[----:B------:R-:W-:Y:S01]  /*6a70*/  @!P0 FFMA.FTZ R5, R48, R55, R5 ;  /* 0x0000003730058223 */ /* 0x000fe20000010005 */
[----:B------:R-:W-:Y:S01]  /*6a80*/  @!P0 FFMA.FTZ R6, R51, R56, R6 ;  /* 0x0000003833068223 */ /* 0x000fe20000010006 */
[----:B------:R-:W-:Y:S01]  /*6a90*/  @!P0 FFMA.FTZ R7, R50, R57, R7 ;  /* 0x0000003932078223 */ /* 0x000fe20000010007 */
[----:B------:R-:W-:Y:S01]  /*6aa0*/  @!P0 FFMA.FTZ R8, R53, R58, R8 ;  /* 0x0000003a35088223 */ /* 0x000fe20000010008 */
[----:B------:R-:W-:Y:S02]  /*6ab0*/  @!P0 F2FP.BF16.F32.PACK_AB R69, R4, R3 ;  /* 0x000000030445823e */ /* 0x000fe400000010ff */
[----:B------:R-:W-:Y:S02]  /*6ac0*/  @!P0 F2FP.BF16.F32.PACK_AB R70, R6, R5 ;  /* 0x000000050646823e */ /* 0x000fe400000010ff */
[----:B------:R-:W-:Y:S01]  /*6ad0*/  @!P0 F2FP.BF16.F32.PACK_AB R71, R8, R7 ;  /* 0x000000070847823e */ /* 0x000fe200000010ff */
[----:B------:R-:W-:Y:S01]  /*6ae0*/  @!P0 IMAD.MOV.U32 R65, RZ, RZ, R69 ;  /* 0x000000ffff418224 */ /* 0x000fe200078e0045 */
[----:B------:R-:W-:Y:S03]  /*6af0*/  @!P0 MOV R66, R70 ;  /* 0x0000004600428202 */ /* 0x000fe60000000f00 */
[----:B------:R-:W-:Y:S01]  /*6b00*/  @!P0 IMAD.MOV.U32 R67, RZ, RZ, R71 ;  /* 0x000000ffff438224 */ /* 0x000fe200078e0047 */
[----:B------:R-:W-:Y:S04]  /*6b10*/  @!P1 ISETP.GT.AND P0, PT, R27, 0x40, PT ;  /* 0x000000401b00980c */ /* 0x000fe80003f04270 */
[----:B------:R-:W-:Y:S01]  /*6b20*/  @!P1 SEL R144, R144, 0x40, !P0 ;  /* 0x0000004090909807 */ /* 0x000fe20004000000 */
[----:B------:R1:W-:Y:S01]  /*6b30*/  ST.E.128 desc[UR4][R96.64], R64 ;  /* 0x0000004060007985 */ /* 0x0003e2000c101d04 */
[----:B------:R-:W-:Y:S02]  /*6b40*/  @!P1 SEL R71, R60, RZ, !P0 ;  /* 0x000000ff3c479207 */ /* 0x000fe40004000000 */
[C---:B------:R-:W-:Y:S02]  /*6b50*/  @!P1 SHF.L.U32 R69, R144.reuse, 0x1, RZ ;  /* 0x0000000190459819 */ /* 0x040fe400000006ff */
[----:B------:R-:W-:Y:S02]  /*6b60*/  @!P1 SEL R33, R29, R26, P0 ;  /* 0x0000001a1d219207 */ /* 0x000fe40000000000 */
[----:B------:R-:W-:Y:S02]  /*6b70*/  @!P1 SHF.L.U64.HI R60, R144, 0x1, R71 ;  /* 0x00000001903c9819 */ /* 0x000fe40000010247 */
[----:B------:R-:W-:Y:S01]  /*6b80*/  @!P1 IADD3 R144, P0, PT, R69, R92, RZ ;  /* 0x0000005c45909210 */ /* 0x000fe20007f1e0ff */
[----:B------:R-:W-:Y:S04]  /*6b90*/  @!P1 IMAD.WIDE R46, R33, 0x2, R16 ;  /* 0x00000002212e9825 */ /* 0x000fe800078e0210 */
[C---:B------:R-:W-:Y:S01]  /*6ba0*/  @!P1 IMAD.X R145, R60.reuse, 0x1, R93, P0 ;  /* 0x000000013c919824 */ /* 0x040fe200000e065d */
[----:B------:R-:W-:Y:S01]  /*6bb0*/  @!P1 IADD3 R48, P0, PT, R69, R94, RZ ;  /* 0x0000005e45309210 */ /* 0x000fe20007f1e0ff */
[----:B------:R-:W2:Y:S03]  /*6bc0*/  @!P1 LD.E.128 R32, desc[UR4][R46.64+0x80] ;  /* 0x000080042e209980 */ /* 0x000ea6000c101d00 */
[----:B------:R-:W-:Y:S02]  /*6bd0*/  @!P1 IADD3.X R49, PT, PT, R60, R95, RZ, P0, !PT ;  /* 0x0000005f3c319210 */ /* 0x000fe400007fe4ff */
[----:B------:R-:W-:Y:S03]  /*6be0*/  ISETP.GT.AND P0, PT, R27, 0x40, !P1 ;  /* 0x000000401b00780c */ /* 0x000fe60004f04270 */
[----:B------:R-:W3:Y:S08]  /*6bf0*/  @!P1 LD.E.128 R68, desc[UR4][R144.64] ;  /* 0x0000000490449980 */ /* 0x000ef0000c101d00 */
[----:B------:R-:W4:Y:S08]  /*6c00*/  @!P1 LD.E.128 R56, desc[UR4][R48.64] ;  /* 0x0000000430389980 */ /* 0x000f30000c101d00 */
[----:B-1----:R-:W5:Y:S01]  /*6c10*/  LD.E.128 R64, desc[UR4][R16.64+0x80] ;  /* 0x0000800410407980 */ /* 0x002f62000c101d00 */
[C---:B--2---:R-:W-:Y:S01]  /*6c20*/  @!P1 LOP3.LUT R44, R32.reuse, 0xffff0000, RZ, 0xc0, !PT ;  /* 0xffff0000202c9812 */ /* 0x044fe200078ec0ff */
[----:B------:R-:W-:Y:S01]  /*6c30*/  @!P1 IMAD.U32 R45, R32, 0x10000, RZ ;  /* 0x00010000202d9824 */ /* 0x000fe200078e00ff */
[C---:B------:R-:W-:Y:S01]  /*6c40*/  @!P1 SHF.L.U32 R43, R33.reuse, 0x10, RZ ;  /* 0x00000010212b9819 */ /* 0x040fe200000006ff */
[C---:B------:R-:W-:Y:S01]  /*6c50*/  @!P1 IMAD.U32 R41, R34.reuse, 0x10000, RZ ;  /* 0x0001000022299824 */ /* 0x040fe200078e00ff */
[----:B------:R-:W-:Y:S02]  /*6c60*/  @!P1 LOP3.LUT R42, R33, 0xffff0000, RZ, 0xc0, !PT ;  /* 0xffff0000212a9812 */ /* 0x000fe400078ec0ff */
[----:B------:R-:W-:Y:S02]  /*6c70*/  @!P1 LOP3.LUT R32, R34, 0xffff0000, RZ, 0xc0, !PT ;  /* 0xffff000022209812 */ /* 0x000fe400078ec0ff */
[C---:B---3--:R-:W-:Y:S01]  /*6c80*/  @!P1 LOP3.LUT R39, R68.reuse, 0xffff0000, RZ, 0xc0, !PT ;  /* 0xffff000044279812 */ /* 0x048fe200078ec0ff */
        /* <DEDUP_REMOVED lines=8> */
[C---:B----4-:R-:W-:Y:S01]  /*6d10*/  @!P1 IMAD.U32 R49, R56.reuse, 0x10000, RZ ;  /* 0x0001000038319824 */ /* 0x050fe200078e00ff */
[----:B------:R-:W-:Y:S01]  /*6d20*/  @!P1 LOP3.LUT R28, R71, 0xffff0000, RZ, 0xc0, !PT ;  /* 0xffff0000471c9812 */ /* 0x000fe200078ec0ff */
[----:B------:R-:W-:Y:S01]  /*6d30*/  @!P1 FMUL.FTZ R9, R45, R40 ;  /* 0x000000282d099220 */ /* 0x000fe20000410000 */
[----:B------:R-:W-:Y:S01]  /*6d40*/  @!P1 LOP3.LUT R50, R56, 0xffff0000, RZ, 0xc0, !PT ;  /* 0xffff000038329812 */ /* 0x000fe200078ec0ff */
[----:B------:R-:W-:Y:S01]  /*6d50*/  @P0 FADD.FTZ R38, -R38, -RZ ;  /* 0x800000ff26260221 */ /* 0x000fe20000010100 */
[----:B------:R-:W-:Y:S01]  /*6d60*/  @!P1 SHF.L.U32 R53, R57, 0x10, RZ ;  /* 0x0000001039359819 */ /* 0x000fe200000006ff */
[----:B------:R-:W-:Y:S01]  /*6d70*/  @!P1 FMUL.FTZ R10, R44, R39 ;  /* 0x000000272c0a9220 */ /* 0x000fe20000410000 */
[C---:B-----5:R-:W-:Y:S01]  /*6d80*/  @!P1 LOP3.LUT R51, R64.reuse, 0xffff0000, RZ, 0xc0, !PT ;  /* 0xffff000040339812 */ /* 0x060fe200078ec0ff */
[----:B------:R-:W-:Y:S01]  /*6d90*/  @!P1 IMAD.U32 R48, R64, 0x10000, RZ ;  /* 0x0001000040309824 */ /* 0x000fe200078e00ff */
[----:B------:R-:W-:Y:S01]  /*6da0*/  @!P1 SHF.L.U32 R52, R65, 0x10, RZ ;  /* 0x0000001041349819 */ /* 0x000fe200000006ff */
[----:B------:R-:W-:Y:S01]  /*6db0*/  @P0 FADD.FTZ R37, -R37, -RZ ;  /* 0x800000ff25250221 */ /* 0x000fe20000010100 */
[C---:B------:R-:W-:Y:S01]  /*6dc0*/  @!P1 SHF.L.U32 R33, R35.reuse, 0x10, RZ ;  /* 0x0000001023219819 */ /* 0x040fe200000006ff */
[----:B------:R-:W-:Y:S01]  /*6dd0*/  @P0 FADD.FTZ R36, -R36, -RZ ;  /* 0x800000ff24240221 */ /* 0x000fe20000010100 */
[----:B------:R-:W-:Y:S01]  /*6de0*/  @!P1 LOP3.LUT R35, R35, 0xffff0000, RZ, 0xc0, !PT ;  /* 0xffff000023239812 */ /* 0x000fe200078ec0ff */
[----:B------:R-:W-:Y:S01]  /*6df0*/  @!P1 FFMA.FTZ R9, R48, R49, R9 ;  /* 0x0000003130099223 */ /* 0x000fe20000010009 */
        /* <DEDUP_REMOVED lines=35> */
.L_x_3974:
[----:B------:R-:W-:Y:S05]  /*7030*/  BSYNC.RECONVERGENT B0 ;  /* 0x0000000000007941 */ /* 0x000fea0003800200 */
.L_x_3973:
        /* <DEDUP_REMOVED lines=25> */
[----:B------:R2:W5:Y:S02]  /*71d0*/  @!P0 LD.E.128 R68, desc[UR4][R50.64] ;  /* 0x0000000432448980 */ /* 0x000564000c101d00 */
[C---:B--2---:R-:W-:Y:S01]  /*71e0*/  @!P0 SHF.L.U32 R51, R64.reuse, 0x10, RZ ;  /* 0x0000001040338819 */ /* 0x044fe200000006ff */
[----:B------:R-:W-:Y:S01]  /*71f0*/  @!P0 IMAD.U32 R54, R65, 0x10000, RZ ;  /* 0x0001000041368824 */ /* 0x000fe200078e00ff */
[----:B------:R-:W-:Y:S02]  /*7200*/  @!P0 LOP3.LUT R53, R64, 0xffff0000, RZ, 0xc0, !PT ;  /* 0xffff000040358812 */ /* 0x000fe400078ec0ff */
[----:B---3--:R-:W-:Y:S01]  /*7210*/  @!P0 SHF.L.U32 R47, R32, 0x10, RZ ;  /* 0x00000010202f8819 */ /* 0x008fe200000006ff */
[----:B------:R-:W-:Y:S01]  /*7220*/  @!P0 IMAD.U32 R41, R34, 0x10000, RZ ;  /* 0x0001000022298824 */ /* 0x000fe200078e00ff */
[----:B------:R-:W-:Y:S01]  /*7230*/  @!P0 LOP3.LUT R45, R32, 0xffff0000, RZ, 0xc0, !PT ;  /* 0xffff0000202d8812 */ /* 0x000fe200078ec0ff */
        /* <DEDUP_REMOVED lines=25> */
[----:B------:R-:W-:Y:S01]  /*73d0*/  @P1 FADD.FTZ R36, -R36, -RZ ;  /* 0x800000ff24241221 */ /* 0x000fe20000010100 */
[----:B------:R-:W-:Y:S02]  /*73e0*/  @!P0 IMAD.U32 R55, R69, 0x10000, RZ ;  /* 0x0001000045378824 */ /* 0x000fe400078e00ff */
[----:B------:R-:W-:Y:S01]  /*73f0*/  @P1 FADD.FTZ R31, -R31, -RZ ;  /* 0x800000ff1f1f1221 */ /* 0x000fe20000010100 */
[----:B------:R-:W-:Y:S01]  /*7400*/  @!P0 FMUL.FTZ R3, R43, R40 ;  /* 0x000000282b038220 */ /* 0x000fe20000410000 */
[----:B------:R-:W-:Y:S01]  /*7410*/  @!P0 FFMA.FTZ R0, R51, R50, R0 ;  /* 0x0000003233008223 */ /* 0x000fe20000010000 */
[----:B------:R-:W-:Y:S01]  /*7420*/  @!P0 LOP3.LUT R51, R65, 0xffff0000, RZ, 0xc0, !PT ;  /* 0xffff000041338812 */ /* 0x000fe200078ec0ff */
[----:B------:R-:W-:Y:S01]  /*7430*/  @P1 FADD.FTZ R30, -R30, -RZ ;  /* 0x800000ff1e1e1221 */ /* 0x000fe20000010100 */
[----:B------:R-:W-:Y:S01]  /*7440*/  @P1 FADD.FTZ R28, -R28, -RZ ;  /* 0x800000ff1c1c1221 */ /* 0x000fe20000010100 */
[----:B------:R-:W-:Y:S01]  /*7450*/  @!P0 FMUL.FTZ R4, R44, R37 ;  /* 0x000000252c048220 */ /* 0x000fe20000410000 */
[----:B------:R-:W-:Y:S01]  /*7460*/  @!P0 FFMA.FTZ R2, R53, R52, R2 ;  /* 0x0000003435028223 */ /* 0x000fe20000010002 */
[----:B------:R-:W-:Y:S01]  /*7470*/  @!P0 LOP3.LUT R53, R66, 0xffff0000, RZ, 0xc0, !PT ;  /* 0xffff000042358812 */ /* 0x000fe200078ec0ff */
[----:B------:R-:W-:Y:S02]  /*7480*/  @!P0 IMAD.U32 R57, R70, 0x10000, RZ ;  /* 0x0001000046398824 */ /* 0x000fe400078e00ff */
[----:B------:R-:W-:Y:S01]  /*7490*/  @!P0 FMUL.FTZ R5, R41, R36 ;  /* 0x0000002429058220 */ /* 0x000fe20000410000 */
[----:B------:R-:W-:Y:S01]  /*74a0*/  @!P0 IMAD.U32 R50, R66, 0x10000, RZ ;  /* 0x0001000042328824 */ /* 0x000fe200078e00ff */
[----:B------:R-:W-:Y:S01]  /*74b0*/  @!P0 F2FP.BF16.F32.PACK_AB R146, R2, R0 ;  /* 0x000000000292823e */ /* 0x000fe200000010ff */
[----:B------:R-:W-:Y:S01]  /*74c0*/  @!P0 FMUL.FTZ R6, R32, R31 ;  /* 0x0000001f20068220 */ /* 0x000fe20000410000 */
[----:B------:R-:W-:Y:S01]  /*74d0*/  @!P0 FFMA.FTZ R3, R54, R55, R3 ;  /* 0x0000003736038223 */ /* 0x000fe20000010003 */
[----:B------:R-:W-:Y:S01]  /*74e0*/  @!P0 LOP3.LUT R55, R67, 0xffff0000, RZ, 0xc0, !PT ;  /* 0xffff000043378812 */ /* 0x000fe200078ec0ff */
[----:B------:R-:W-:Y:S01]  /*74f0*/  @!P0 FMUL.FTZ R7, R33, R30 ;  /* 0x0000001e21078220 */ /* 0x000fe20000410000 */
[----:B------:R-:W-:Y:S01]  /*7500*/  @!P0 MOV R64, R146 ;  /* 0x0000009200408202 */ /* 0x000fe20000000f00 */
        /* <DEDUP_REMOVED lines=10> */
[----:B------:R-:W-:Y:S02]  /*75b0*/  @!P0 IMAD.MOV.U32 R65, RZ, RZ, R147 ;  /* 0x000000ffff418224 */ /* 0x000fe400078e0093 */
[----:B------:R-:W-:Y:S01]  /*75c0*/  @!P0 IMAD.MOV.U32 R66, RZ, RZ, R148 ;  /* 0x000000ffff428224 */ /* 0x000fe200078e0094 */
[----:B------:R-:W-:Y:S02]  /*75d0*/  @!P0 MOV R67, R149 ;  /* 0x0000009500438202 */ /* 0x000fe40000000f00 */
[----:B------:R-:W-:Y:S03]  /*75e0*/  ISETP.GE.AND P0, PT, R19, R21, PT ;  /* 0x000000151300720c */ /* 0x000fe60003f06270 */
[----:B------:R1:W-:Y:S10]  /*75f0*/  ST.E.128 desc[UR4][R144.64], R64 ;  /* 0x0000004090007985 */ /* 0x0003f4000c101d04 */
[----:B------:R-:W-:Y:S04]  /*7600*/  @!P0 ISETP.GT.AND P1, PT, R27, 0x40, PT ;  /* 0x000000401b00880c */ /* 0x000fe80003f24270 */
[----:B------:R-:W-:Y:S02]  /*7610*/  @!P0 SEL R146, R26, RZ, !P1 ;  /* 0x000000ff1a928207 */ /* 0x000fe40004800000 */
[----:B------:R-:W-:Y:S02]  /*7620*/  @!P0 SEL R147, R125, RZ, !P1 ;  /* 0x000000ff7d938207 */ /* 0x000fe40004800000 */
[----:B------:R-:W-:Y:S02]  /*7630*/  @!P0 SEL R33, R29, R26, P1 ;  /* 0x0000001a1d218207 */ /* 0x000fe40000800000 */
[----:B------:R-:W-:Y:S03]  /*7640*/  @!P0 IADD3 R149, P1, PT, R119, R146, RZ ;  /* 0x0000009277958210 */ /* 0x000fe60007f3e0ff */
[----:B------:R-:W-:Y:S04]  /*7650*/  @!P0 IMAD.WIDE R48, R33, 0x2, R38 ;  /* 0x0000000221308825 */ /* 0x000fe800078e0226 */
[----:B------:R-:W-:Y:S01]  /*7660*/  @!P0 IMAD.X R146, R108, 0x1, R147, P1 ;  /* 0x000000016c928824 */ /* 0x000fe200008e0693 */
[----:B------:R-:W2:Y:S01]  /*7670*/  @!P0 LD.E.128 R32, desc[UR4][R48.64+0x80] ;  /* 0x0000800430208980 */ /* 0x000ea2000c101d00 */
[C---:B------:R-:W-:Y:S03]  /*7680*/  @!P0 IMAD.SHL.U32 R147, R149.reuse, 0x2, RZ ;  /* 0x0000000295938824 */ /* 0x040fe600078e00ff */
[----:B------:R-:W-:Y:S02]  /*7690*/  @!P0 SHF.L.U64.HI R146, R149, 0x1, R146 ;  /* 0x0000000195928819 */ /* 0x000fe40000010292 */
[C---:B------:R-:W-:Y:S02]  /*76a0*/  @!P0 IADD3 R150, P1, PT, R147.reuse, R92, RZ ;  /* 0x0000005c93968210 */ /* 0x040fe40007f3e0ff */
[----:B-1----:R-:W3:Y:S02]  /*76b0*/  LD.E.128 R64, desc[UR4][R38.64+0x80] ;  /* 0x0000800426407980 */ /* 0x002ee4000c101d00 */
[C---:B------:R-:W-:Y:S02]  /*76c0*/  @!P0 IADD3.X R151, PT, PT, R146.reuse, R93, RZ, P1, !PT ;  /* 0x0000005d92978210 */ /* 0x040fe40000ffe4ff */
[----:B------:R-:W-:Y:S04]  /*76d0*/  @!P0 IADD3 R50, P1, PT, R147, R94, RZ ;  /* 0x0000005e93328210 */ /* 0x000fe80007f3e0ff */
[----:B------:R-:W4:Y:S01]  /*76e0*/  @!P0 LD.E.128 R148, desc[UR4][R150.64+0x80] ;  /* 0x0000800496948980 */ /* 0x000f22000c101d00 */
[----:B------:R-:W-:Y:S01]  /*76f0*/  @!P0 IMAD.X R51, R146, 0x1, R95, P1 ;  /* 0x0000000192338824 */ /* 0x000fe200008e065f */
[----:B------:R-:W-:Y:S06]  /*7700*/  ISETP.GT.AND P1, PT, R27, 0x40, !P0 ;  /* 0x000000401b00780c */ /* 0x000fec0004724270 */
[----:B------:R1:W5:Y:S01]  /*7710*/  @!P0 LD.E.128 R68, desc[UR4][R50.64+0x80] ;  /* 0x0000800432448980 */ /* 0x000362000c101d00 */
[C---:B--2---:R-:W-:Y:S01]  /*7720*/  @!P0 SHF.L.U32 R47, R32.reuse, 0x10, RZ ;  /* 0x00000010202f8819 */ /* 0x044fe200000006ff */
[C---:B------:R-:W-:Y:S01]  /*7730*/  @!P0 IMAD.U32 R45, R33.reuse, 0x10000, RZ ;  /* 0x00010000212d8824 */ /* 0x040fe200078e00ff */
[----:B------:R-:W-:Y:S01]  /*7740*/  @!P0 LOP3.LUT R46, R32, 0xffff0000, RZ, 0xc0, !PT ;  /* 0xffff0000202e8812 */ /* 0x000fe200078ec0ff */
[C---:B------:R-:W-:Y:S01]  /*7750*/  @!P0 IMAD.U32 R43, R34.reuse, 0x10000, RZ ;  /* 0x00010000222b8824 */ /* 0x040fe200078e00ff */
[----:B------:R-:W-:Y:S02]  /*7760*/  @!P0 LOP3.LUT R44, R33, 0xffff0000, RZ, 0xc0, !PT ;  /* 0xffff0000212c8812 */ /* 0x000fe400078ec0ff */
[----:B------:R-:W-:Y:S02]  /*7770*/  @!P0 LOP3.LUT R32, R34, 0xffff0000, RZ, 0xc0, !PT ;  /* 0xffff000022208812 */ /* 0x000fe400078ec0ff */
[C---:B---3--:R-:W-:Y:S01]  /*7780*/  @!P0 LOP3.LUT R53, R64.reuse, 0xffff0000, RZ, 0xc0, !PT ;  /* 0xffff000040358812 */ /* 0x048fe200078ec0ff */
[----:B-1----:R-:W-:Y:S01]  /*7790*/  @!P0 IMAD.U32 R50, R64, 0x10000, RZ ;  /* 0x0001000040328824 */ /* 0x002fe200078e00ff */
[----:B------:R-:W-:Y:S02]  /*77a0*/  @!P0 SHF.L.U32 R54, R65, 0x10, RZ ;  /* 0x0000001041368819 */ /* 0x000fe400000006ff */
        /* <DEDUP_REMOVED lines=18> */
[----:B------:R-:W-:Y:S01]  /*78d0*/  @!P0 LOP3.LUT R58, R70, 0xffff0000, RZ, 0xc0, !PT ;  /* 0xffff0000463a8812 */ /* 0x000fe200078ec0ff */
[----:B------:R-:W-:Y:S01]  /*78e0*/  @!P0 FMUL.FTZ R10, R46, R41 ;  /* 0x000000292e0a8220 */ /* 0x000fe20000410000 */
[----:B------:R-:W-:Y:S01]  /*78f0*/  @!P0 SHF.L.U32 R59, R71, 0x10, RZ ;  /* 0x00000010473b8819 */ /* 0x000fe200000006ff */
[----:B------:R-:W-:Y:S01]  /*7900*/  @P1 FADD.FTZ R37, -R37, -RZ ;  /* 0x800000ff25251221 */ /* 0x000fe20000010100 */
[----:B------:R-:W-:Y:S01]  /*7910*/  @!P0 LOP3.LUT R60, R71, 0xffff0000, RZ, 0xc0, !PT ;  /* 0xffff0000473c8812 */ /* 0x000fe200078ec0ff */
[----:B------:R-:W-:Y:S01]  /*7920*/  @P1 FADD.FTZ R36, -R36, -RZ ;  /* 0x800000ff24241221 */ /* 0x000fe20000010100 */
        /* <DEDUP_REMOVED lines=32> */
.L_x_3976:
[----:B------:R-:W-:Y:S05]  /*7b30*/  BSYNC.RECONVERGENT B0 ;  /* 0x0000000000007941 */ /* 0x000fea0003800200 */
.L_x_3975:
[----:B------:R-:W-:Y:S04]  /*7b40*/  BSSY.RECONVERGENT B0, `(.L_x_3977) ;  /* 0x00000af000007945 */ /* 0x000fe80003800200 */
[----:B------:R-:W-:Y:S05]  /*7b50*/  @P4 BRA `(.L_x_3978) ;  /* 0x0000000800b44947 */ /* 0x000fea0003800000 */
[C---:B------:R-:W-:Y:S04]  /*7b60*/  LEA R30, P0, R140.reuse, R18, 0x6 ;  /* 0x000000128c1e7211 */ /* 0x040fe800078030ff */
[----:B------:R-:W-:Y:S02]  /*7b70*/  LEA.HI.X R31, R140, R17, R141, 0x6, P0 ;  /* 0x000000118c1f7211 */ /* 0x000fe400000f348d */
[C---:B-12---:R-:W-:Y:S03]  /*7b80*/  LEA R64, P0, R206.reuse, R96, 0x6 ;  /* 0x00000060ce407211 */ /* 0x046fe600078030ff */
[----:B------:R-:W2:Y:S01]  /*7b90*/  LD.E.128 R56, desc[UR4][R30.64] ;  /* 0x000000041e387980 */ /* 0x000ea2000c101d00 */
        /* <DEDUP_REMOVED lines=9> */
[----:B------:R-:W-:Y:S01]  /*7c30*/  @!P0 IMAD.SHL.U32 R5, R7, 0x2, RZ ;  /* 0x0000000207058824 */ /* 0x000fe200078e00ff */
[----:B------:R-:W3:Y:S01]  /*7c40*/  @!P0 LD.E.128 R12, desc[UR4][R42.64] ;  /* 0x000000042a0c8980 */ /* 0x000ee2000c101d00 */
[----:B------:R-:W-:Y:S03]  /*7c50*/  @!P0 IMAD.X R4, R107, 0x1, R4, P1 ;  /* 0x000000016b048824 */ /* 0x000fe600008e0604 */
[----:B------:R-:W-:Y:S02]  /*7c60*/  @!P0 IADD3 R46, P1, PT, R5, R92, RZ ;  /* 0x0000005c052e8210 */ /* 0x000fe40007f3e0ff */
[----:B------:R-:W-:Y:S04]  /*7c70*/  @!P0 SHF.L.U64.HI R4, R7, 0x1, R4 ;  /* 0x0000000107048819 */ /* 0x000fe80000010204 */
[C---:B------:R-:W-:Y:S02]  /*7c80*/  @!P0 IADD3.X R47, PT, PT, R4.reuse, R93, RZ, P1, !PT ;  /* 0x0000005d042f8210 */ /* 0x040fe40000ffe4ff */
[----:B------:R-:W-:Y:S05]  /*7c90*/  @!P0 IADD3 R44, P1, PT, R5, R94, RZ ;  /* 0x0000005e052c8210 */ /* 0x000fea0007f3e0ff */
[----:B------:R-:W-:Y:S01]  /*7ca0*/  @!P0 IMAD.X R45, R4, 0x1, R95, P1 ;  /* 0x00000001042d8824 */ /* 0x000fe200008e065f */
[----:B------:R-:W-:Y:S01]  /*7cb0*/  ISETP.GT.AND P1, PT, R27, RZ, !P0 ;  /* 0x000000ff1b00720c */ /* 0x000fe20004724270 */
[----:B------:R-:W4:Y:S08]  /*7cc0*/  @!P0 LD.E.128 R4, desc[UR4][R46.64] ;  /* 0x000000042e048980 */ /* 0x000f30000c101d00 */
[----:B------:R2:W5:Y:S02]  /*7cd0*/  @!P0 LD.E.128 R52, desc[UR4][R44.64] ;  /* 0x000000042c348980 */ /* 0x000564000c101d00 */
[C---:B--2---:R-:W-:Y:S01]  /*7ce0*/  @!P0 SHF.L.U32 R45, R56.reuse, 0x10, RZ ;  /* 0x00000010382d8819 */ /* 0x044fe200000006ff */
[----:B------:R-:W-:Y:S01]  /*7cf0*/  @!P0 IMAD.U32 R44, R57, 0x10000, RZ ;  /* 0x00010000392c8824 */ /* 0x000fe200078e00ff */
[----:B------:R-:W-:Y:S02]  /*7d00*/  @!P0 LOP3.LUT R47, R56, 0xffff0000, RZ, 0xc0, !PT ;  /* 0xffff0000382f8812 */ /* 0x000fe400078ec0ff */
[C---:B---3--:R-:W-:Y:S01]  /*7d10*/  @!P0 SHF.L.U32 R41, R12.reuse, 0x10, RZ ;  /* 0x000000100c298819 */ /* 0x048fe200000006ff */
[C---:B------:R-:W-:Y:S01]  /*7d20*/  @!P0 IMAD.U32 R35, R13.reuse, 0x10000, RZ ;  /* 0x000100000d238824 */ /* 0x040fe200078e00ff */
        /* <DEDUP_REMOVED lines=15> */
[----:B------:R-:W-:Y:S01]  /*7e20*/  @!P0 FMUL.FTZ R0, R41, R36 ;  /* 0x0000002429008220 */ /* 0x000fe20000410000 */
[C---:B-----5:R-:W-:Y:S01]  /*7e30*/  @!P0 LOP3.LUT R40, R52.reuse, 0xffff0000, RZ, 0xc0, !PT ;  /* 0xffff000034288812 */ /* 0x060fe200078ec0ff */
[----:B------:R-:W-:Y:S01]  /*7e40*/  @!P0 IMAD.U32 R38, R52, 0x10000, RZ ;  /* 0x0001000034268824 */ /* 0x000fe200078e00ff */
        /* <DEDUP_REMOVED lines=8> */
[----:B------:R-:W-:Y:S01]  /*7ed0*/  @P1 FADD.FTZ R16, -R16, -RZ ;  /* 0x800000ff10101221 */ /* 0x000fe20000010100 */
[----:B------:R-:W-:Y:S01]  /*7ee0*/  @!P0 FFMA.FTZ R0, R45, R38, R0 ;  /* 0x000000262d008223 */ /* 0x000fe20000010000 */
[----:B------:R-:W-:Y:S01]  /*7ef0*/  @!P0 LOP3.LUT R45, R57, 0xffff0000, RZ, 0xc0, !PT ;  /* 0xffff0000392d8812 */ /* 0x000fe200078ec0ff */
[----:B------:R-:W-:Y:S01]  /*7f00*/  @P1 FADD.FTZ R11, -R11, -RZ ;  /* 0x800000ff0b0b1221 */ /* 0x000fe20000010100 */
[----:B------:R-:W-:Y:S01]  /*7f10*/  @!P0 FMUL.FTZ R3, R35, R32 ;  /* 0x0000002023038220 */ /* 0x000fe20000410000 */
[----:B------:R-:W-:Y:S01]  /*7f20*/  @!P0 IMAD.U32 R46, R53, 0x10000, RZ ;  /* 0x00010000352e8824 */ /* 0x000fe200078e00ff */
[----:B------:R-:W-:Y:S01]  /*7f30*/  @!P0 LOP3.LUT R53, R59, 0xffff0000, RZ, 0xc0, !PT ;  /* 0xffff00003b358812 */ /* 0x000fe200078ec0ff */
[----:B------:R-:W-:Y:S01]  /*7f40*/  @P1 FADD.FTZ R10, -R10, -RZ ;  /* 0x800000ff0a0a1221 */ /* 0x000fe20000010100 */
[----:B------:R-:W-:Y:S01]  /*7f50*/  @!P0 FMUL.FTZ R4, R37, R28 ;  /* 0x0000001c25048220 */ /* 0x000fe20000410000 */
[----:B------:R-:W-:Y:S01]  /*7f60*/  @!P0 FFMA.FTZ R2, R47, R40, R2 ;  /* 0x000000282f028223 */ /* 0x000fe20000010002 */
[----:B------:R-:W-:Y:S01]  /*7f70*/  @!P0 LOP3.LUT R47, R58, 0xffff0000, RZ, 0xc0, !PT ;  /* 0xffff00003a2f8812 */ /* 0x000fe200078ec0ff */
[----:B------:R-:W-:Y:S01]  /*7f80*/  @P1 FADD.FTZ R9, -R9, -RZ ;  /* 0x800000ff09091221 */ /* 0x000fe20000010100 */
[----:B------:R-:W-:Y:S02]  /*7f90*/  @!P0 IMAD.U32 R49, R54, 0x10000, RZ ;  /* 0x0001000036318824 */ /* 0x000fe400078e00ff */
[----:B------:R-:W-:Y:S01]  /*7fa0*/  @!P0 FMUL.FTZ R5, R33, R16 ;  /* 0x0000001021058220 */ /* 0x000fe20000410000 */
[----:B------:R-:W-:Y:S02]  /*7fb0*/  @!P0 IMAD.U32 R38, R58, 0x10000, RZ ;  /* 0x000100003a268824 */ /* 0x000fe400078e00ff */
[----:B------:R-:W-:Y:S01]  /*7fc0*/  @!P0 FMUL.FTZ R6, R12, R11 ;  /* 0x0000000b0c068220 */ /* 0x000fe20000410000 */
[----:B------:R-:W-:Y:S01]  /*7fd0*/  @!P0 FMUL.FTZ R7, R13, R10 ;  /* 0x0000000a0d078220 */ /* 0x000fe20000410000 */
[----:B------:R-:W-:Y:S01]  /*7fe0*/  @!P0 FFMA.FTZ R3, R44, R46, R3 ;  /* 0x0000002e2c038223 */ /* 0x000fe20000010003 */
[----:B------:R-:W-:Y:S02]  /*7ff0*/  @!P0 IMAD.U32 R40, R59, 0x10000, RZ ;  /* 0x000100003b288824 */ /* 0x000fe400078e00ff */
[----:B------:R-:W-:Y:S01]  /*8000*/  @!P0 FMUL.FTZ R8, R14, R9 ;  /* 0x000000090e088220 */ /* 0x000fe20000410000 */
[----:B------:R-:W-:Y:S01]  /*8010*/  @!P0 FFMA.FTZ R4, R45, R48, R4 ;  /* 0x000000302d048223 */ /* 0x000fe20000010004 */
[----:B------:R-:W-:Y:S01]  /*8020*/  @!P0 FFMA.FTZ R5, R38, R49, R5 ;  /* 0x0000003126058223 */ /* 0x000fe20000010005 */
[----:B------:R-:W-:Y:S01]  /*8030*/  @!P0 F2FP.BF16.F32.PACK_AB R38, R2, R0 ;  /* 0x000000000226823e */ /* 0x000fe200000010ff */
[----:B------:R-:W-:Y:S01]  /*8040*/  @!P0 FFMA.FTZ R6, R47, R50, R6 ;  /* 0x000000322f068223 */ /* 0x000fe20000010006 */
[----:B------:R-:W-:Y:S01]  /*8050*/  @!P0 FFMA.FTZ R7, R40, R51, R7 ;  /* 0x0000003328078223 */ /* 0x000fe20000010007 */
[----:B------:R-:W-:Y:S01]  /*8060*/  @!P0 F2FP.BF16.F32.PACK_AB R47, R4, R3 ;  /* 0x00000003042f823e */ /* 0x000fe200000010ff */
[----:B------:R-:W-:Y:S01]  /*8070*/  @!P0 FFMA.FTZ R8, R53, R52, R8 ;  /* 0x0000003435088223 */ /* 0x000fe20000010008 */
[----:B------:R-:W-:Y:S02]  /*8080*/  @!P0 MOV R56, R38 ;  /* 0x0000002600388202 */ /* 0x000fe40000000f00 */
[----:B------:R-:W-:Y:S01]  /*8090*/  @!P0 F2FP.BF16.F32.PACK_AB R5, R6, R5 ;  /* 0x000000050605823e */ /* 0x000fe200000010ff */
[----:B------:R-:W-:Y:S01]  /*80a0*/  @!P0 IMAD.MOV.U32 R57, RZ, RZ, R47 ;  /* 0x000000ffff398224 */ /* 0x000fe200078e002f */
[----:B------:R-:W-:Y:S03]  /*80b0*/  @!P0 F2FP.BF16.F32.PACK_AB R8, R8, R7 ;  /* 0x000000070808823e */ /* 0x000fe600000010ff */
        /* <DEDUP_REMOVED lines=8> */
[----:B------:R-:W-:Y:S05]  /*8140*/  @!P0 IADD3 R47, P1, PT, R114, R47, RZ ;  /* 0x0000002f722f8210 */ /* 0x000fea0007f3e0ff */
[----:B------:R-:W-:Y:S02]  /*8150*/  @!P0 IMAD.X R4, R107, 0x1, R4, P1 ;  /* 0x000000016b048824 */ /* 0x000fe400008e0604 */
[C---:B------:R-:W-:Y:S03]  /*8160*/  @!P0 IMAD.SHL.U32 R7, R47.reuse, 0x2, RZ ;  /* 0x000000022f078824 */ /* 0x040fe600078e00ff */
[----:B------:R-:W-:Y:S02]  /*8170*/  @!P0 SHF.L.U64.HI R4, R47, 0x1, R4 ;  /* 0x000000012f048819 */ /* 0x000fe40000010204 */
[C---:B------:R-:W-:Y:S01]  /*8180*/  @!P0 IADD3 R48, P1, PT, R7.reuse, R92, RZ ;  /* 0x0000005c07308210 */ /* 0x040fe20007f3e0ff */
[----:B-1----:R-:W2:Y:S03]  /*8190*/  LD.E.128 R56, desc[UR4][R30.64+0x80] ;  /* 0x000080041e387980 */ /* 0x002ea6000c101d00 */
[C---:B------:R-:W-:Y:S02]  /*81a0*/  @!P0 IADD3.X R49, PT, PT, R4.reuse, R93, RZ, P1, !PT ;  /* 0x0000005d04318210 */ /* 0x040fe40000ffe4ff */
[----:B------:R-:W-:Y:S01]  /*81b0*/  @!P0 IADD3 R44, P1, PT, R7, R94, RZ ;  /* 0x0000005e072c8210 */ /* 0x000fe20007f3e0ff */
[----:B------:R-:W-:Y:S03]  /*81c0*/  @!P0 IMAD.WIDE R6, R5, 0x2, R30 ;  /* 0x0000000205068825 */ /* 0x000fe600078e021e */
[----:B------:R-:W3:Y:S01]  /*81d0*/  @!P0 LD.E.128 R48, desc[UR4][R48.64+0x80] ;  /* 0x0000800430308980 */ /* 0x000ee2000c101d00 */
[----:B------:R-:W-:Y:S01]  /*81e0*/  @!P0 IMAD.X R45, R4, 0x1, R95, P1 ;  /* 0x00000001042d8824 */ /* 0x000fe200008e065f */
[----:B------:R-:W-:Y:S06]  /*81f0*/  ISETP.GT.AND P1, PT, R27, 0x40, !P0 ;  /* 0x000000401b00780c */ /* 0x000fec0004724270 */
[----:B------:R-:W4:Y:S08]  /*8200*/  @!P0 LD.E.128 R4, desc[UR4][R6.64+0x80] ;  /* 0x0000800406048980 */ /* 0x000f30000c101d00 */
[----:B------:R1:W5:Y:S01]  /*8210*/  @!P0 LD.E.128 R52, desc[UR4][R44.64+0x80] ;  /* 0x000080042c348980 */ /* 0x000362000c101d00 */
[C---:B--2---:R-:W-:Y:S01]  /*8220*/  @!P0 LOP3.LUT R47, R56.reuse, 0xffff0000, RZ, 0xc0, !PT ;  /* 0xffff0000382f8812 */ /* 0x044fe200078ec0ff */
[----:B-1----:R-:W-:Y:S01]  /*8230*/  @!P0 IMAD.U32 R45, R56, 0x10000, RZ ;  /* 0x00010000382d8824 */ /* 0x002fe200078e00ff */
[----:B------:R-:W-:Y:S02]  /*8240*/  @!P0 SHF.L.U32 R44, R57, 0x10, RZ ;  /* 0x00000010392c8819 */ /* 0x000fe400000006ff */
        /* <DEDUP_REMOVED lines=8> */
[C---:B----4-:R-:W-:Y:S01]  /*82d0*/  @!P0 SHF.L.U32 R35, R4.reuse, 0x10, RZ ;  /* 0x0000001004238819 */ /* 0x050fe200000006ff */
[----:B------:R-:W-:Y:S01]  /*82e0*/  @!P0 IMAD.U32 R9, R51, 0x10000, RZ ;  /* 0x0001000033098824 */ /* 0x000fe200078e00ff */
[----:B------:R-:W-:Y:S01]  /*82f0*/  @!P0 LOP3.LUT R33, R4, 0xffff0000, RZ, 0xc0, !PT ;  /* 0xffff000004218812 */ /* 0x000fe200078ec0ff */
[----:B------:R-:W-:Y:S01]  /*8300*/  @!P0 IMAD.U32 R4, R5, 0x10000, RZ ;  /* 0x0001000005048824 */ /* 0x000fe200078e00ff */
[----:B------:R-:W-:Y:S01]  /*8310*/  @!P0 LOP3.LUT R8, R51, 0xffff0000, RZ, 0xc0, !PT ;  /* 0xffff000033088812 */ /* 0x000fe200078ec0ff */
[----:B------:R-:W-:Y:S01]  /*8320*/  @!P0 FMUL.FTZ R0, R35, R0 ;  /* 0x0000000023008220 */ /* 0x000fe20000410000 */
[----:B------:R-:W-:Y:S01]  /*8330*/  @!P0 LOP3.LUT R5, R5, 0xffff0000, RZ, 0xc0, !PT ;  /* 0xffff000005058812 */ /* 0x000fe200078ec0ff */
[----:B------:R-:W-:Y:S01]  /*8340*/  @!P0 FMUL.FTZ R2, R33, R2 ;  /* 0x0000000221028220 */ /* 0x000fe20000410000 */
[C---:B-----5:R-:W-:Y:S01]  /*8350*/  @!P0 LOP3.LUT R40, R52.reuse, 0xffff0000, RZ, 0xc0, !PT ;  /* 0xffff000034288812 */ /* 0x060fe200078ec0ff */
[----:B------:R-:W-:Y:S01]  /*8360*/  @!P0 IMAD.U32 R38, R52, 0x10000, RZ ;  /* 0x0001000034268824 */ /* 0x000fe200078e00ff */
[----:B------:R-:W-:Y:S01]  /*8370*/  @!P0 LOP3.LUT R15, R6, 0xffff0000, RZ, 0xc0, !PT ;  /* 0xffff0000060f8812 */ /* 0x000fe200078ec0ff */
[----:B------:R-:W-:Y:S01]  /*8380*/  @P1 FADD.FTZ R3, -R3, -RZ ;  /* 0x800000ff03031221 */ /* 0x000fe20000010100 */
[----:B------:R-:W-:Y:S01]  /*8390*/  @!P0 SHF.L.U32 R14, R7, 0x10, RZ ;  /* 0x00000010070e8819 */ /* 0x000fe200000006ff */
[----:B------:R-:W-:Y:S01]  /*83a0*/  @P1 FADD.FTZ R12, -R12, -RZ ;  /* 0x800000ff0c0c1221 */ /* 0x000fe20000010100 */
[----:B------:R-:W-:Y:S01]  /*83b0*/  @!P0 SHF.L.U32 R46, R53, 0x10, RZ ;  /* 0x00000010352e8819 */ /* 0x000fe200000006ff */
[----:B------:R-:W-:Y:S01]  /*83c0*/  @P1 FADD.FTZ R11, -R11, -RZ ;  /* 0x800000ff0b0b1221 */ /* 0x000fe20000010100 */
[----:B------:R-:W-:Y:S01]  /*83d0*/  @!P0 LOP3.LUT R13, R7, 0xffff0000, RZ, 0xc0, !PT ;  /* 0xffff0000070d8812 */ /* 0x000fe200078ec0ff */
[----:B------:R-:W-:Y:S01]  /*83e0*/  @!P0 IMAD.U32 R16, R6, 0x10000, RZ ;  /* 0x0001000006108824 */ /* 0x000fe200078e00ff */
[----:B------:R-:W-:Y:S01]  /*83f0*/  @!P0 LOP3.LUT R48, R53, 0xffff0000, RZ, 0xc0, !PT ;  /* 0xffff000035308812 */ /* 0x000fe200078ec0ff */
[----:B------:R-:W-:Y:S01]  /*8400*/  @!P0 FFMA.FTZ R0, R45, R38, R0 ;  /* 0x000000262d008223 */ /* 0x000fe20000010000 */
[----:B------:R-:W-:Y:S01]  /*8410*/  @!P0 LOP3.LUT R45, R57, 0xffff0000, RZ, 0xc0, !PT ;  /* 0xffff0000392d8812 */ /* 0x000fe200078ec0ff */
[----:B------:R-:W-:Y:S01]  /*8420*/  @P1 FADD.FTZ R10, -R10, -RZ ;  /* 0x800000ff0a0a1221 */ /* 0x000fe20000010100 */
[----:B------:R-:W-:Y:S01]  /*8430*/  @!P0 LOP3.LUT R50, R54, 0xffff0000, RZ, 0xc0, !PT ;  /* 0xffff000036328812 */ /* 0x000fe200078ec0ff */
[----:B------:R-:W-:Y:S01]  /*8440*/  @!P0 FMUL.FTZ R3, R4, R3 ;  /* 0x0000000304038220 */ /* 0x000fe20000410000 */
[----:B------:R-:W-:Y:S01]  /*8450*/  @!P0 SHF.L.U32 R51, R55, 0x10, RZ ;  /* 0x0000001037338819 */ /* 0x000fe200000006ff */
[----:B------:R-:W-:Y:S01]  /*8460*/  @P1 FADD.FTZ R9, -R9, -RZ ;  /* 0x800000ff09091221 */ /* 0x000fe20000010100 */
[----:B------:R-:W-:Y:S01]  /*8470*/  @!P0 LOP3.LUT R52, R55, 0xffff0000, RZ, 0xc0, !PT ;  /* 0xffff000037348812 */ /* 0x000fe200078ec0ff */
[----:B------:R-:W-:Y:S01]  /*8480*/  @!P0 FFMA.FTZ R2, R47, R40, R2 ;  /* 0x000000282f028223 */ /* 0x000fe20000010002 */
[----:B------:R-:W-:Y:S01]  /*8490*/  @!P0 LOP3.LUT R47, R58, 0xffff0000, RZ, 0xc0, !PT ;  /* 0xffff00003a2f8812 */ /* 0x000fe200078ec0ff */
[----:B------:R-:W-:Y:S01]  /*84a0*/  @!P0 FMUL.FTZ R4, R5, R12 ;  /* 0x0000000c05048220 */ /* 0x000fe20000410000 */
[C---:B------:R-:W-:Y:S01]  /*84b0*/  @!P0 SHF.L.U32 R40, R59.reuse, 0x10, RZ ;  /* 0x000000103b288819 */ /* 0x040fe200000006ff */
[----:B------:R-:W-:Y:S01]  /*84c0*/  @P1 FADD.FTZ R8, -R8, -RZ ;  /* 0x800000ff08081221 */ /* 0x000fe20000010100 */
[----:B------:R-:W-:Y:S01]  /*84d0*/  @!P0 LOP3.LUT R53, R59, 0xffff0000, RZ, 0xc0, !PT ;  /* 0xffff00003b358812 */ /* 0x000fe200078ec0ff */
[----:B------:R-:W-:Y:S02]  /*84e0*/  @!P0 IMAD.U32 R38, R58, 0x10000, RZ ;  /* 0x000100003a268824 */ /* 0x000fe400078e00ff */
[----:B------:R-:W-:Y:S01]  /*84f0*/  @!P0 FMUL.FTZ R5, R16, R11 ;  /* 0x0000000b10058220 */ /* 0x000fe20000410000 */
[----:B------:R-:W-:Y:S02]  /*8500*/  @!P0 IMAD.U32 R49, R54, 0x10000, RZ ;  /* 0x0001000036318824 */ /* 0x000fe400078e00ff */
[----:B------:R-:W-:Y:S01]  /*8510*/  @!P0 FMUL.FTZ R6, R15, R10 ;  /* 0x0000000a0f068220 */ /* 0x000fe20000410000 */
[----:B------:R-:W-:Y:S01]  /*8520*/  @!P0 FFMA.FTZ R3, R44, R46, R3 ;  /* 0x0000002e2c038223 */ /* 0x000fe20000010003 */
[----:B------:R-:W-:Y:S01]  /*8530*/  @!P0 FMUL.FTZ R7, R14, R9 ;  /* 0x000000090e078220 */ /* 0x000fe20000410000 */
[----:B------:R-:W-:Y:S01]  /*8540*/  @!P0 FFMA.FTZ R4, R45, R48, R4 ;  /* 0x000000302d048223 */ /* 0x000fe20000010004 */
[----:B------:R-:W-:Y:S01]  /*8550*/  @!P0 FMUL.FTZ R8, R13, R8 ;  /* 0x000000080d088220 */ /* 0x000fe20000410000 */
[----:B------:R-:W-:Y:S01]  /*8560*/  @!P0 FFMA.FTZ R5, R38, R49, R5 ;  /* 0x0000003126058223 */ /* 0x000fe20000010005 */
[----:B------:R-:W-:Y:S01]  /*8570*/  @!P0 F2FP.BF16.F32.PACK_AB R38, R2, R0 ;  /* 0x000000000226823e */ /* 0x000fe200000010ff */
[----:B------:R-:W-:Y:S01]  /*8580*/  @!P0 FFMA.FTZ R6, R47, R50, R6 ;  /* 0x000000322f068223 */ /* 0x000fe20000010006 */
[----:B------:R-:W-:Y:S01]  /*8590*/  @!P0 F2FP.BF16.F32.PACK_AB R47, R4, R3 ;  /* 0x00000003042f823e */ /* 0x000fe200000010ff */
[----:B------:R-:W-:Y:S01]  /*85a0*/  @!P0 FFMA.FTZ R7, R40, R51, R7 ;  /* 0x0000003328078223 */ /* 0x000fe20000010007 */
        /* <DEDUP_REMOVED lines=8> */
.L_x_3978:
[----:B------:R-:W-:Y:S05]  /*8630*/  BSYNC.RECONVERGENT B0 ;  /* 0x0000000000007941 */ /* 0x000fea0003800200 */
.L_x_3977:
[----:B------:R-:W-:Y:S01]  /*8640*/  ISETP.NE.AND P0, PT, R129, RZ, PT ;  /* 0x000000ff8100720c */ /* 0x000fe20003f05270 */
[----:B------:R-:W-:Y:S11]  /*8650*/  BSSY.RECONVERGENT B0, `(.L_x_3979) ;  /* 0x00000b2000007945 */ /* 0x000ff60003800200 */
[----:B------:R-:W-:Y:S01]  /*8660*/  @!UPT UIADD3 URZ, UPT, UPT, URZ, URZ, URZ ;  /* 0x000000fffffff290 */ /* 0x000fe2000fffe0ff */
[----:B------:R-:W-:Y:S05]  /*8670*/  @!P0 BRA `(.L_x_3980) ;  /* 0x0000000800bc8947 */ /* 0x000fea0003800000 */
[----:B------:R-:W-:Y:S01]  /*8680*/  ISETP.GE.AND P0, PT, R22, R21, PT ;  /* 0x000000151600720c */ /* 0x000fe20003f06270 */
[----:B------:R-:W-:Y:S04]  /*8690*/  IMAD.WIDE.U32 R54, R206, 0x60, R96 ;  /* 0x00000060ce367825 */ /* 0x000fe800078e0060 */
[----:B------:R-:W-:Y:S04]  /*86a0*/  IMAD.MOV.U32 R16, RZ, RZ, R18 ;  /* 0x000000ffff107224 */ /* 0x000fe800078e0012 */
[----:B------:R-:W-:Y:S04]  /*86b0*/  IMAD.WIDE.U32 R32, R140, 0x60, R16 ;  /* 0x000000608c207825 */ /* 0x000fe800078e0010 */
[----:B------:R-:W-:Y:S04]  /*86c0*/  @!P0 ISETP.GT.AND P1, PT, R27, RZ, PT ;  /* 0x000000ff1b00820c */ /* 0x000fe80003f24270 */
[----:B------:R-:W-:Y:S02]  /*86d0*/  @!P0 SEL R7, R26, RZ, !P1 ;  /* 0x000000ff1a078207 */ /* 0x000fe40004800000 */
[----:B------:R-:W-:Y:S02]  /*86e0*/  @!P0 SEL R3, R125, RZ, !P1 ;  /* 0x000000ff7d038207 */ /* 0x000fe40004800000 */
[----:B------:R-:W-:Y:S02]  /*86f0*/  @!P0 SEL R5, R29, R26, P1 ;  /* 0x0000001a1d058207 */ /* 0x000fe40000800000 */
[----:B------:R-:W-:Y:S04]  /*8700*/  @!P0 IADD3 R7, P1, PT, R118, R7, RZ ;  /* 0x0000000776078210 */ /* 0x000fe80007f3e0ff */
[----:B------:R-:W-:Y:S01]  /*8710*/  @!P0 SHF.L.U32 R39, R7, 0x1, RZ ;  /* 0x0000000107278819 */ /* 0x000fe200000006ff */
[----:B------:R-:W-:Y:S01]  /*8720*/  @!P0 IMAD.X R0, R106, 0x1, R3, P1 ;  /* 0x000000016a008824 */ /* 0x000fe200008e0603 */
[----:B------:R-:W-:Y:S04]  /*8730*/  ISETP.GE.AND P1, PT, R19, R21, PT ;  /* 0x000000151300720c */ /* 0x000fe80003f26270 */
[----:B------:R-:W-:Y:S09]  /*8740*/  @!P0 SHF.L.U64.HI R0, R7, 0x1, R0 ;  /* 0x0000000107008819 */ /* 0x000ff20000010200 */
[----:B------:R-:W-:Y:S04]  /*8750*/  @!P1 ISETP.GT.AND P2, PT, R27, 0x40, PT ;  /* 0x000000401b00980c */ /* 0x000fe80003f44270 */
[----:B------:R-:W-:Y:S02]  /*8760*/  @!P1 SEL R3, R26, RZ, !P2 ;  /* 0x000000ff1a039207 */ /* 0x000fe40005000000 */
[----:B------:R-:W-:Y:S02]  /*8770*/  @!P1 SEL R9, R125, RZ, !P2 ;  /* 0x000000ff7d099207 */ /* 0x000fe40005000000 */
[----:B------:R-:W-:Y:S04]  /*8780*/  @!P1 IADD3 R3, P3, PT, R118, R3, RZ ;  /* 0x0000000376039210 */ /* 0x000fe80007f7e0ff */
[----:B------:R-:W-:Y:S01]  /*8790*/  @!P1 SHF.L.U32 R53, R3, 0x1, RZ ;  /* 0x0000000103359819 */ /* 0x000fe200000006ff */
[----:B------:R-:W-:Y:S01]  /*87a0*/  @!P1 IMAD.X R34, R106, 0x1, R9, P3 ;  /* 0x000000016a229824 */ /* 0x000fe200018e0609 */
[----:B------:R-:W-:Y:S04]  /*87b0*/  @!P0 IADD3 R14, P3, PT, R39, R92, RZ ;  /* 0x0000005c270e8210 */ /* 0x000fe80007f7e0ff */
[----:B------:R-:W-:Y:S01]  /*87c0*/  @!P1 SHF.L.U64.HI R34, R3, 0x1, R34 ;  /* 0x0000000103229819 */ /* 0x000fe20000010222 */
[C---:B------:R-:W-:Y:S01]  /*87d0*/  @!P0 IMAD.X R15, R0.reuse, 0x1, R93, P3 ;  /* 0x00000001000f8824 */ /* 0x040fe200018e065d */
[----:B------:R-:W-:Y:S05]  /*87e0*/  @!P0 IADD3 R38, P3, PT, R39, R94, RZ ;  /* 0x0000005e27268210 */ /* 0x000fea0007f7e0ff */
[----:B------:R-:W4:Y:S01]  /*87f0*/  @!P0 LD.E.128 R12, desc[UR4][R14.64] ;  /* 0x000000040e0c8980 */ /* 0x000f22000c101d00 */
[----:B------:R-:W-:Y:S01]  /*8800*/  @!P0 IMAD.X R39, R0, 0x1, R95, P3 ;  /* 0x0000000100278824 */ /* 0x000fe200018e065f */
[----:B------:R-:W-:Y:S05]  /*8810*/  @!P1 IADD3 R48, P3, PT, R53, R92, RZ ;  /* 0x0000005c35309210 */ /* 0x000fea0007f7e0ff */
[----:B------:R-:W-:Y:S01]  /*8820*/  @!P1 IMAD.X R49, R34, 0x1, R93, P3 ;  /* 0x0000000122319824 */ /* 0x000fe200018e065d */
[----:B------:R-:W-:Y:S01]  /*8830*/  ISETP.GT.AND P3, PT, R27, RZ, !P0 ;  /* 0x000000ff1b00720c */ /* 0x000fe20004764270 */
[----:B------:R-:W5:Y:S01]  /*8840*/  @!P0 LD.E.128 R44, desc[UR4][R38.64] ;  /* 0x00000004262c8980 */ /* 0x000f62000c101d00 */
[C---:B----4-:R-:W-:Y:S01]  /*8850*/  @!P0 SHF.L.U32 R9, R15.reuse, 0x10, RZ ;  /* 0x000000100f098819 */ /* 0x050fe200000006ff */
[----:B------:R-:W-:Y:S01]  /*8860*/  @!P0 IMAD.U32 R0, R12, 0x10000, RZ ;  /* 0x000100000c008824 */ /* 0x000fe200078e00ff */
[----:B------:R-:W-:Y:S01]  /*8870*/  @!P0 LOP3.LUT R8, R15, 0xffff0000, RZ, 0xc0, !PT ;  /* 0xffff00000f088812 */ /* 0x000fe200078ec0ff */
[----:B------:R-:W-:Y:S01]  /*8880*/  IMAD R15, R141, 0x60, RZ ;  /* 0x000000608d0f7824 */ /* 0x000fe200078e02ff */
[C---:B------:R-:W-:Y:S01]  /*8890*/  @!P0 LOP3.LUT R10, R14.reuse, 0xffff0000, RZ, 0xc0, !PT ;  /* 0xffff00000e0a8812 */ /* 0x040fe200078ec0ff */
[----:B------:R-:W-:Y:S01]  /*88a0*/  @!P0 IMAD.U32 R11, R14, 0x10000, RZ ;  /* 0x000100000e0b8824 */ /* 0x000fe200078e00ff */
[----:B------:R-:W-:Y:S05]  /*88b0*/  @!P0 LOP3.LUT R2, R12, 0xffff0000, RZ, 0xc0, !PT ;  /* 0xffff00000c028812 */ /* 0x000fea00078ec0ff */
[----:B------:R-:W-:Y:S01]  /*88c0*/  @P3 FADD.FTZ R0, -R0, -RZ ;  /* 0x800000ff00003221 */ /* 0x000fe20000010100 */
[----:B------:R-:W-:Y:S01]  /*88d0*/  IADD3 R33, PT, PT, R33, R15, RZ ;  /* 0x0000000f21217210 */ /* 0x000fe20007ffe0ff */
[----:B------:R-:W-:Y:S01]  /*88e0*/  @P3 FADD.FTZ R10, -R10, -RZ ;  /* 0x800000ff0a0a3221 */ /* 0x000fe20000010100 */
[----:B------:R-:W-:Y:S01]  /*88f0*/  @!P0 SHF.L.U32 R3, R13, 0x10, RZ ;  /* 0x000000100d038819 */ /* 0x000fe200000006ff */
[----:B------:R-:W-:Y:S01]  /*8900*/  @P3 FADD.FTZ R9, -R9, -RZ ;  /* 0x800000ff09093221 */ /* 0x000fe20000010100 */
[----:B------:R-:W-:Y:S01]  /*8910*/  @!P0 LOP3.LUT R13, R13, 0xffff0000, RZ, 0xc0, !PT ;  /* 0xffff00000d0d8812 */ /* 0x000fe200078ec0ff */
[----:B------:R-:W-:Y:S01]  /*8920*/  @!P0 IMAD.WIDE R6, R5, 0x2, R32 ;  /* 0x0000000205068825 */ /* 0x000fe200078e0220 */
[----:B-----5:R-:W-:Y:S01]  /*8930*/  @!P0 LOP3.LUT R28, R46, 0xffff0000, RZ, 0xc0, !PT ;  /* 0xffff00002e1c8812 */ /* 0x020fe200078ec0ff */
[----:B------:R-:W4:Y:S01]  /*8940*/  LD.E.128 R40, desc[UR4][R32.64] ;  /* 0x0000000420287980 */ /* 0x000f22000c101d00 */
[----:B------:R-:W-:Y:S01]  /*8950*/  @!P0 SHF.L.U32 R30, R47, 0x10, RZ ;  /* 0x000000102f1e8819 */ /* 0x000fe200000006ff */
[----:B------:R-:W-:Y:S01]  /*8960*/  @P3 FADD.FTZ R11, -R11, -RZ ;  /* 0x800000ff0b0b3221 */ /* 0x000fe20000010100 */
[----:B------:R-:W-:Y:S01]  /*8970*/  @P3 FADD.FTZ R3, -R3, -RZ ;  /* 0x800000ff03033221 */ /* 0x000fe20000010100 */
[----:B------:R-:W-:Y:S01]  /*8980*/  @P3 FADD.FTZ R13, -R13, -RZ ;  /* 0x800000ff0d0d3221 */ /* 0x000fe20000010100 */
[----:B------:R-:W-:Y:S01]  /*8990*/  @P3 FADD.FTZ R2, -R2, -RZ ;  /* 0x800000ff02023221 */ /* 0x000fe20000010100 */
[----:B------:R-:W-:Y:S02]  /*89a0*/  @P3 FADD.FTZ R8, -R8, -RZ ;  /* 0x800000ff08083221 */ /* 0x000fe40000010100 */
[----:B------:R-:W5:Y:S02]  /*89b0*/  @!P0 LD.E.128 R4, desc[UR4][R6.64] ;  /* 0x0000000406048980 */ /* 0x000f64000c101d00 */
[----:B-----5:R-:W-:Y:S01]  /*89c0*/  @!P0 LOP3.LUT R31, R6, 0xffff0000, RZ, 0xc0, !PT ;  /* 0xffff0000061f8812 */ /* 0x020fe200078ec0ff */
[----:B------:R-:W-:Y:S01]  /*89d0*/  @!P0 IMAD.U32 R37, R4, 0x10000, RZ ;  /* 0x0001000004258824 */ /* 0x000fe200078e00ff */
[----:B------:R-:W-:Y:S01]  /*89e0*/  @!P0 SHF.L.U32 R12, R7, 0x10, RZ ;  /* 0x00000010070c8819 */ /* 0x000fe200000006ff */
[----:B------:R-:W-:Y:S01]  /*89f0*/  @!P0 IMAD.U32 R14, R6, 0x10000, RZ ;  /* 0x00010000060e8824 */ /* 0x000fe200078e00ff */
[----:B------:R-:W-:Y:S01]  /*8a00*/  @!P0 LOP3.LUT R35, R4, 0xffff0000, RZ, 0xc0, !PT ;  /* 0xffff000004238812 */ /* 0x000fe200078ec0ff */
[----:B------:R-:W-:Y:S01]  /*8a10*/  @!P0 FMUL.FTZ R0, R37, R0 ;  /* 0x0000000025008220 */ /* 0x000fe20000410000 */
[----:B------:R-:W-:Y:S01]  /*8a20*/  @!P0 SHF.L.U32 R4, R5, 0x10, RZ ;  /* 0x0000001005048819 */ /* 0x000fe200000006ff */
[----:B------:R-:W-:Y:S01]  /*8a30*/  @!P0 FMUL.FTZ R6, R31, R10 ;  /* 0x0000000a1f068220 */ /* 0x000fe20000410000 */
[----:B------:R-:W-:Y:S01]  /*8a40*/  @!P0 LOP3.LUT R16, R5, 0xffff0000, RZ, 0xc0, !PT ;  /* 0xffff000005108812 */ /* 0x000fe200078ec0ff */
[----:B------:R-:W-:Y:S01]  /*8a50*/  @!P0 IMAD.U32 R10, R44, 0x10000, RZ ;  /* 0x000100002c0a8824 */ /* 0x000fe200078e00ff */
[----:B------:R-:W-:Y:S01]  /*8a60*/  @!P0 LOP3.LUT R15, R7, 0xffff0000, RZ, 0xc0, !PT ;  /* 0xffff0000070f8812 */ /* 0x000fe200078ec0ff */
[----:B------:R-:W-:Y:S01]  /*8a70*/  @!P0 FMUL.FTZ R7, R12, R9 ;  /* 0x000000090c078220 */ /* 0x000fe20000410000 */
[----:B------:R-:W-:Y:S01]  /*8a80*/  @!P0 LOP3.LUT R12, R44, 0xffff0000, RZ, 0xc0, !PT ;  /* 0xffff00002c0c8812 */ /* 0x000fe200078ec0ff */
[----:B----4-:R-:W-:Y:S01]  /*8a90*/  @!P0 IMAD.U32 R9, R40, 0x10000, RZ ;  /* 0x0001000028098824 */ /* 0x010fe200078e00ff */
[----:B------:R-:W-:Y:S01]  /*8aa0*/  @!P0 LOP3.LUT R31, R47, 0xffff0000, RZ, 0xc0, !PT ;  /* 0xffff00002f1f8812 */ /* 0x000fe200078ec0ff */
[----:B------:R-:W-:Y:S01]  /*8ab0*/  @!P0 FMUL.FTZ R5, R14, R11 ;  /* 0x0000000b0e058220 */ /* 0x000fe20000410000 */
[----:B------:R-:W-:Y:S01]  /*8ac0*/  @!P0 LOP3.LUT R11, R40, 0xffff0000, RZ, 0xc0, !PT ;  /* 0xffff0000280b8812 */ /* 0x000fe200078ec0ff */
[----:B------:R-:W-:Y:S01]  /*8ad0*/  @!P0 FMUL.FTZ R3, R4, R3 ;  /* 0x0000000304038220 */ /* 0x000fe20000410000 */
[----:B------:R-:W-:Y:S01]  /*8ae0*/  @!P0 SHF.L.U32 R14, R41, 0x10, RZ ;  /* 0x00000010290e8819 */ /* 0x000fe200000006ff */
[----:B------:R-:W-:Y:S01]  /*8af0*/  @!P0 FMUL.FTZ R2, R35, R2 ;  /* 0x0000000223028220 */ /* 0x000fe20000410000 */
[----:B------:R-:W-:Y:S01]  /*8b00*/  @!P0 FMUL.FTZ R4, R16, R13 ;  /* 0x0000000d10048220 */ /* 0x000fe20000410000 */
[----:B------:R-:W-:Y:S01]  /*8b10*/  @!P0 SHF.L.U32 R13, R45, 0x10, RZ ;  /* 0x000000102d0d8819 */ /* 0x000fe200000006ff */
[----:B------:R-:W-:Y:S01]  /*8b20*/  @!P0 FMUL.FTZ R8, R15, R8 ;  /* 0x000000080f088220 */ /* 0x000fe20000410000 */
[----:B------:R-:W-:Y:S01]  /*8b30*/  @!P0 LOP3.LUT R15, R45, 0xffff0000, RZ, 0xc0, !PT ;  /* 0xffff00002d0f8812 */ /* 0x000fe200078ec0ff */
[----:B------:R-:W-:Y:S01]  /*8b40*/  @!P0 FFMA.FTZ R0, R9, R10, R0 ;  /* 0x0000000a09008223 */ /* 0x000fe20000010000 */
[----:B------:R-:W-:Y:S01]  /*8b50*/  @!P0 LOP3.LUT R9, R41, 0xffff0000, RZ, 0xc0, !PT ;  /* 0xffff000029098812 */ /* 0x000fe200078ec0ff */
[----:B------:R-:W-:Y:S01]  /*8b60*/  @!P0 FFMA.FTZ R2, R11, R12, R2 ;  /* 0x0000000c0b028223 */ /* 0x000fe20000010002 */
[----:B------:R-:W-:Y:S01]  /*8b70*/  @!P0 LOP3.LUT R11, R42, 0xffff0000, RZ, 0xc0, !PT ;  /* 0xffff00002a0b8812 */ /* 0x000fe200078ec0ff */
        /* <DEDUP_REMOVED lines=10> */
[----:B------:R-:W-:Y:S01]  /*8c20*/  @!P0 IMAD.MOV.U32 R40, RZ, RZ, R0 ;  /* 0x000000ffff288224 */ /* 0x000fe200078e0000 */
[----:B------:R-:W-:Y:S01]  /*8c30*/  @!P0 F2FP.BF16.F32.PACK_AB R3, R4, R3 ;  /* 0x000000030403823e */ /* 0x000fe200000010ff */
[----:B------:R-:W-:Y:S01]  /*8c40*/  @!P0 FFMA.FTZ R8, R13, R31, R8 ;  /* 0x0000001f0d088223 */ /* 0x000fe20000010008 */
[----:B------:R-:W-:Y:S02]  /*8c50*/  @!P0 F2FP.BF16.F32.PACK_AB R5, R6, R5 ;  /* 0x000000050605823e */ /* 0x000fe400000010ff */
[----:B------:R-:W-:Y:S01]  /*8c60*/  @!P0 MOV R41, R3 ;  /* 0x0000000300298202 */ /* 0x000fe20000000f00 */
[----:B------:R-:W-:Y:S01]  /*8c70*/  IMAD R3, R207, 0x60, RZ ;  /* 0x00000060cf037824 */ /* 0x000fe200078e02ff */
[----:B------:R-:W-:Y:S01]  /*8c80*/  @!P0 F2FP.BF16.F32.PACK_AB R8, R8, R7 ;  /* 0x000000070808823e */ /* 0x000fe200000010ff */
[----:B------:R-:W-:Y:S02]  /*8c90*/  @!P0 IMAD.MOV.U32 R42, RZ, RZ, R5 ;  /* 0x000000ffff2a8224 */ /* 0x000fe400078e0005 */
[----:B------:R-:W-:Y:S01]  /*8ca0*/  IMAD.IADD R55, R55, 0x1, R3 ;  /* 0x0000000137377824 */ /* 0x000fe200078e0203 */
[----:B------:R-:W-:Y:S02]  /*8cb0*/  @!P0 MOV R43, R8 ;  /* 0x00000008002b8202 */ /* 0x000fe40000000f00 */
[----:B------:R-:W-:Y:S02]  /*8cc0*/  @!P1 SEL R3, R29, R26, P2 ;  /* 0x0000001a1d039207 */ /* 0x000fe40001000000 */
[----:B------:R-:W-:Y:S01]  /*8cd0*/  @!P1 IADD3 R14, P0, PT, R53, R94, RZ ;  /* 0x0000005e350e9210 */ /* 0x000fe20007f1e0ff */
[----:B------:R4:W-:Y:S02]  /*8ce0*/  ST.E.128 desc[UR4][R54.64], R40 ;  /* 0x0000002836007985 */ /* 0x0009e4000c101d04 */
[----:B------:R-:W-:Y:S01]  /*8cf0*/  @!P1 IMAD.WIDE R4, R3, 0x2, R32 ;  /* 0x0000000203049825 */ /* 0x000fe200078e0220 */
[----:B------:R-:W-:Y:S02]  /*8d00*/  @!P1 IADD3.X R15, PT, PT, R34, R95, RZ, P0, !PT ;  /* 0x0000005f220f9210 */ /* 0x000fe400007fe4ff */
[----:B------:R-:W-:Y:S03]  /*8d10*/  ISETP.GT.AND P0, PT, R27, 0x40, !P1 ;  /* 0x000000401b00780c */ /* 0x000fe60004f04270 */
[----:B------:R-:W5:Y:S08]  /*8d20*/  @!P1 LD.E.128 R48, desc[UR4][R48.64+0x80] ;  /* 0x0000800430309980 */ /* 0x000f70000c101d00 */
[----:B------:R-:W2:Y:S08]  /*8d30*/  @!P1 LD.E.128 R4, desc[UR4][R4.64+0x80] ;  /* 0x0000800404049980 */ /* 0x000eb0000c101d00 */
[----:B------:R2:W3:Y:S08]  /*8d40*/  @!P1 LD.E.128 R44, desc[UR4][R14.64+0x80] ;  /* 0x000080040e2c9980 */ /* 0x0004f0000c101d00 */
[----:B------:R1:W4:Y:S01]  /*8d50*/  LD.E.128 R36, desc[UR4][R32.64+0x80] ;  /* 0x0000800420247980 */ /* 0x000322000c101d00 */
[C---:B-----5:R-:W-:Y:S01]  /*8d60*/  @!P1 LOP3.LUT R10, R50.reuse, 0xffff0000, RZ, 0xc0, !PT ;  /* 0xffff0000320a9812 */ /* 0x060fe200078ec0ff */
[----:B------:R-:W-:Y:S01]  /*8d70*/  @!P1 IMAD.U32 R11, R50, 0x10000, RZ ;  /* 0x00010000320b9824 */ /* 0x000fe200078e00ff */
[----:B------:R-:W-:Y:S01]  /*8d80*/  @!P1 SHF.L.U32 R9, R51, 0x10, RZ ;  /* 0x0000001033099819 */ /* 0x000fe200000006ff */
[C---:B------:R-:W-:Y:S01]  /*8d90*/  @!P1 IMAD.U32 R0, R48.reuse, 0x10000, RZ ;  /* 0x0001000030009824 */ /* 0x040fe200078e00ff */
[----:B------:R-:W-:Y:S01]  /*8da0*/  @!P1 SHF.L.U32 R3, R49, 0x10, RZ ;  /* 0x0000001031039819 */ /* 0x000fe200000006ff */
[----:B------:R-:W-:Y:S01]  /*8db0*/  @P0 FADD.FTZ R11, -R11, -RZ ;  /* 0x800000ff0b0b0221 */ /* 0x000fe20000010100 */
[----:B------:R-:W-:Y:S01]  /*8dc0*/  @!P1 LOP3.LUT R2, R48, 0xffff0000, RZ, 0xc0, !PT ;  /* 0xffff000030029812 */ /* 0x000fe200078ec0ff */
[----:B------:R-:W-:Y:S01]  /*8dd0*/  @P0 FADD.FTZ R9, -R9, -RZ ;  /* 0x800000ff09090221 */ /* 0x000fe20000010100 */
[----:B------:R-:W-:Y:S01]  /*8de0*/  @!P1 LOP3.LUT R13, R49, 0xffff0000, RZ, 0xc0, !PT ;  /* 0xffff0000310d9812 */ /* 0x000fe200078ec0ff */
[C---:B--2---:R-:W-:Y:S01]  /*8df0*/  @!P1 IMAD.U32 R14, R6.reuse, 0x10000, RZ ;  /* 0x00010000060e9824 */ /* 0x044fe200078e00ff */
[----:B------:R-:W-:Y:S01]  /*8e00*/  @!P1 LOP3.LUT R31, R6, 0xffff0000, RZ, 0xc0, !PT ;  /* 0xffff0000061f9812 */ /* 0x000fe200078ec0ff */
[----:B------:R-:W-:Y:S01]  /*8e10*/  @P0 FADD.FTZ R10, -R10, -RZ ;  /* 0x800000ff0a0a0221 */ /* 0x000fe20000010100 */
[----:B------:R-:W-:Y:S01]  /*8e20*/  @!P1 SHF.L.U32 R12, R7, 0x10, RZ ;  /* 0x00000010070c9819 */ /* 0x000fe200000006ff */
[----:B------:R-:W-:Y:S01]  /*8e30*/  @P0 FADD.FTZ R13, -R13, -RZ ;  /* 0x800000ff0d0d0221 */ /* 0x000fe20000010100 */
[----:B------:R-:W-:Y:S01]  /*8e40*/  @!P1 LOP3.LUT R8, R51, 0xffff0000, RZ, 0xc0, !PT ;  /* 0xffff000033089812 */ /* 0x000fe200078ec0ff */
[----:B------:R-:W-:Y:S01]  /*8e50*/  @!P1 FMUL.FTZ R6, R31, R10 ;  /* 0x0000000a1f069220 */ /* 0x000fe20000410000 */
[C---:B-1----:R-:W-:Y:S01]  /*8e60*/  @!P1 LOP3.LUT R33, R4.reuse, 0xffff0000, RZ, 0xc0, !PT ;  /* 0xffff000004219812 */ /* 0x042fe200078ec0ff */
[----:B------:R-:W-:Y:S01]  /*8e70*/  @!P1 IMAD.U32 R35, R4, 0x10000, RZ ;  /* 0x0001000004239824 */ /* 0x000fe200078e00ff */
[C---:B------:R-:W-:Y:S01]  /*8e80*/  @!P1 SHF.L.U32 R4, R5.reuse, 0x10, RZ ;  /* 0x0000001005049819 */ /* 0x040fe200000006ff */
[----:B------:R-:W-:Y:S01]  /*8e90*/  @P0 FADD.FTZ R0, -R0, -RZ ;  /* 0x800000ff00000221 */ /* 0x000fe20000010100 */
[----:B------:R-:W-:Y:S01]  /*8ea0*/  @!P1 LOP3.LUT R16, R5, 0xffff0000, RZ, 0xc0, !PT ;  /* 0xffff000005109812 */ /* 0x000fe200078ec0ff */
[----:B------:R-:W-:Y:S01]  /*8eb0*/  @P0 FADD.FTZ R3, -R3, -RZ ;  /* 0x800000ff03030221 */ /* 0x000fe20000010100 */
[----:B------:R-:W-:Y:S01]  /*8ec0*/  @!P1 LOP3.LUT R15, R7, 0xffff0000, RZ, 0xc0, !PT ;  /* 0xffff0000070f9812 */ /* 0x000fe200078ec0ff */
[----:B------:R-:W-:Y:S01]  /*8ed0*/  @P0 FADD.FTZ R2, -R2, -RZ ;  /* 0x800000ff02020221 */ /* 0x000fe20000010100 */
[----:B---3--:R-:W-:Y:S01]  /*8ee0*/  @!P1 LOP3.LUT R28, R46, 0xffff0000, RZ, 0xc0, !PT ;  /* 0xffff00002e1c9812 */ /* 0x008fe200078ec0ff */
[----:B------:R-:W-:Y:S01]  /*8ef0*/  @!P1 FMUL.FTZ R7, R12, R9 ;  /* 0x000000090c079220 */ /* 0x000fe20000410000 */
[----:B------:R-:W-:Y:S01]  /*8f00*/  @!P1 LOP3.LUT R12, R44, 0xffff0000, RZ, 0xc0, !PT ;  /* 0xffff00002c0c9812 */ /* 0x000fe200078ec0ff */
[----:B----4-:R-:W-:Y:S01]  /*8f10*/  @!P1 IMAD.U32 R9, R36, 0x10000, RZ ;  /* 0x0001000024099824 */ /* 0x010fe200078e00ff */
[----:B------:R-:W-:Y:S01]  /*8f20*/  @!P1 SHF.L.U32 R30, R47, 0x10, RZ ;  /* 0x000000102f1e9819 */ /* 0x000fe200000006ff */
[----:B------:R-:W-:Y:S01]  /*8f30*/  @!P1 FMUL.FTZ R5, R14, R11 ;  /* 0x0000000b0e059220 */ /* 0x000fe20000410000 */
[----:B------:R-:W-:Y:S01]  /*8f40*/  @!P1 LOP3.LUT R11, R36, 0xffff0000, RZ, 0xc0, !PT ;  /* 0xffff0000240b9812 */ /* 0x000fe200078ec0ff */
[----:B------:R-:W-:Y:S01]  /*8f50*/  @!P1 IMAD.U32 R10, R44, 0x10000, RZ ;  /* 0x000100002c0a9824 */ /* 0x000fe200078e00ff */
[----:B------:R-:W-:Y:S01]  /*8f60*/  @!P1 SHF.L.U32 R14, R37, 0x10, RZ ;  /* 0x00000010250e9819 */ /* 0x000fe200000006ff */
[----:B------:R-:W-:Y:S01]  /*8f70*/  @!P1 FMUL.FTZ R0, R35, R0 ;  /* 0x0000000023009220 */ /* 0x000fe20000410000 */
[----:B------:R-:W-:Y:S01]  /*8f80*/  @!P1 LOP3.LUT R31, R47, 0xffff0000, RZ, 0xc0, !PT ;  /* 0xffff00002f1f9812 */ /* 0x000fe200078ec0ff */
[----:B------:R-:W-:Y:S01]  /*8f90*/  @P0 FADD.FTZ R8, -R8, -RZ ;  /* 0x800000ff08080221 */ /* 0x000fe20000010100 */
[----:B------:R-:W-:Y:S01]  /*8fa0*/  @!P1 FMUL.FTZ R3, R4, R3 ;  /* 0x0000000304039220 */ /* 0x000fe20000410000 */
[----:B------:R-:W-:Y:S01]  /*8fb0*/  @!P1 FMUL.FTZ R2, R33, R2 ;  /* 0x0000000221029220 */ /* 0x000fe20000410000 */
[----:B------:R-:W-:Y:S01]  /*8fc0*/  @!P1 FMUL.FTZ R4, R16, R13 ;  /* 0x0000000d10049220 */ /* 0x000fe20000410000 */
[----:B------:R-:W-:Y:S01]  /*8fd0*/  @!P1 SHF.L.U32 R13, R45, 0x10, RZ ;  /* 0x000000102d0d9819 */ /* 0x000fe200000006ff */
[----:B------:R-:W-:Y:S01]  /*8fe0*/  @!P1 FFMA.FTZ R0, R9, R10, R0 ;  /* 0x0000000a09009223 */ /* 0x000fe20000010000 */
[----:B------:R-:W-:Y:S01]  /*8ff0*/  @!P1 LOP3.LUT R9, R37, 0xffff0000, RZ, 0xc0, !PT ;  /* 0xffff000025099812 */ /* 0x000fe200078ec0ff */
[----:B------:R-:W-:Y:S01]  /*9000*/  @!P1 FMUL.FTZ R8, R15, R8 ;  /* 0x000000080f089220 */ /* 0x000fe20000410000 */
        /* <DEDUP_REMOVED lines=22> */
.L_x_3980:
[----:B------:R-:W-:Y:S05]  /*9170*/  BSYNC.RECONVERGENT B0 ;  /* 0x0000000000007941 */ /* 0x000fea0003800200 */
.L_x_3979:
[----:B------:R-:W-:Y:S01]  /*9180*/  ISETP.NE.AND P0, PT, R127, RZ, PT ;  /* 0x000000ff7f00720c */ /* 0x000fe20003f05270 */
[----:B------:R-:W-:Y:S11]  /*9190*/  BSSY.RECONVERGENT B0, `(.L_x_3981) ;  /* 0x00000af000007945 */ /* 0x000ff60003800200 */
[----:B------:R-:W-:Y:S01]  /*91a0*/  @!UPT UIADD3 URZ, UPT, UPT, URZ, URZ, URZ ;  /* 0x000000fffffff290 */ /* 0x000fe2000fffe0ff */
[----:B------:R-:W-:Y:S05]  /*91b0*/  @P0 BRA `(.L_x_3982) ;  /* 0x0000000800b00947 */ /* 0x000fea0003800000 */
[----:B------:R-:W-:Y:S02]  /*91c0*/  ISETP.GE.AND P0, PT, R22, R21, PT ;  /* 0x000000151600720c */ /* 0x000fe40003f06270 */
[----:B------:R-:W-:Y:S02]  /*91d0*/  LEA R52, P2, R206, R96, 0x7 ;  /* 0x00000060ce347211 */ /* 0x000fe400078438ff */
[----:B------:R-:W-:Y:S02]  /*91e0*/  LEA R32, P1, R140, R18, 0x7 ;  /* 0x000000128c207211 */ /* 0x000fe400078238ff */
[----:B------:R-:W-:Y:S02]  /*91f0*/  LEA.HI.X R53, R206, R97, R207, 0x7, P2 ;  /* 0x00000061ce357211 */ /* 0x000fe400010f3ccf */
[----:B------:R-:W-:Y:S02]  /*9200*/  LEA.HI.X R33, R140, R17, R141, 0x7, P1 ;  /* 0x000000118c217211 */ /* 0x000fe400008f3c8d */
[----:B------:R-:W-:Y:S03]  /*9210*/  ISETP.GE.AND P1, PT, R19, R21, PT ;  /* 0x000000151300720c */ /* 0x000fe60003f26270 */
[----:B------:R-:W-:Y:S01]  /*9220*/  @!P0 ISETP.GT.AND P2, PT, R27, RZ, PT ;  /* 0x000000ff1b00820c */ /* 0x000fe20003f44270 */
[----:B------:R-:W5:Y:S03]  /*9230*/  LD.E.128 R40, desc[UR4][R32.64] ;  /* 0x0000000420287980 */ /* 0x000f66000c101d00 */
[C---:B------:R-:W-:Y:S02]  /*9240*/  @!P0 SEL R2, R26.reuse, RZ, !P2 ;  /* 0x000000ff1a028207 */ /* 0x040fe40005000000 */
[----:B------:R-:W-:Y:S02]  /*9250*/  @!P0 SEL R0, R125, RZ, !P2 ;  /* 0x000000ff7d008207 */ /* 0x000fe40005000000 */
[----:B------:R-:W-:Y:S02]  /*9260*/  @!P0 SEL R5, R29, R26, P2 ;  /* 0x0000001a1d058207 */ /* 0x000fe40001000000 */
[----:B------:R-:W-:Y:S04]  /*9270*/  @!P0 IADD3 R7, P2, PT, R113, R2, RZ ;  /* 0x0000000271078210 */ /* 0x000fe80007f5e0ff */
[----:B----4-:R-:W-:Y:S01]  /*9280*/  @!P0 SHF.L.U32 R39, R7, 0x1, RZ ;  /* 0x0000000107278819 */ /* 0x010fe200000006ff */
[----:B------:R-:W-:Y:S01]  /*9290*/  @!P0 IMAD.X R0, R105, 0x1, R0, P2 ;  /* 0x0000000169008824 */ /* 0x000fe200010e0600 */
[----:B------:R-:W-:Y:S04]  /*92a0*/  @!P1 ISETP.GT.AND P2, PT, R27, 0x40, PT ;  /* 0x000000401b00980c */ /* 0x000fe80003f44270 */
[----:B------:R-:W-:Y:S02]  /*92b0*/  @!P1 SEL R2, R26, RZ, !P2 ;  /* 0x000000ff1a029207 */ /* 0x000fe40005000000 */
[----:B------:R-:W-:Y:S02]  /*92c0*/  @!P1 SEL R34, R125, RZ, !P2 ;  /* 0x000000ff7d229207 */ /* 0x000fe40005000000 */
[----:B------:R-:W-:Y:S02]  /*92d0*/  @!P1 IADD3 R3, P3, PT, R113, R2, RZ ;  /* 0x0000000271039210 */ /* 0x000fe40007f7e0ff */
[----:B------:R-:W-:Y:S01]  /*92e0*/  @!P0 SHF.L.U64.HI R0, R7, 0x1, R0 ;  /* 0x0000000107008819 */ /* 0x000fe20000010200 */
[----:B------:R-:W-:Y:S01]  /*92f0*/  @!P0 IMAD.WIDE R6, R5, 0x2, R32 ;  /* 0x0000000205068825 */ /* 0x000fe200078e0220 */
[----:B------:R-:W-:Y:S03]  /*9300*/  @!P1 SHF.L.U32 R55, R3, 0x1, RZ ;  /* 0x0000000103379819 */ /* 0x000fe600000006ff */
[----:B------:R-:W-:Y:S01]  /*9310*/  @!P1 IMAD.X R34, R105, 0x1, R34, P3 ;  /* 0x0000000169229824 */ /* 0x000fe200018e0622 */
[----:B------:R-:W-:Y:S01]  /*9320*/  @!P0 IADD3 R14, P3, PT, R39, R92, RZ ;  /* 0x0000005c270e8210 */ /* 0x000fe20007f7e0ff */
[----:B------:R-:W4:Y:S03]  /*9330*/  @!P0 LD.E.128 R4, desc[UR4][R6.64] ;  /* 0x0000000406048980 */ /* 0x000f26000c101d00 */
[----:B------:R-:W-:Y:S01]  /*9340*/  @!P1 SHF.L.U64.HI R34, R3, 0x1, R34 ;  /* 0x0000000103229819 */ /* 0x000fe20000010222 */
[C---:B------:R-:W-:Y:S01]  /*9350*/  @!P0 IMAD.X R15, R0.reuse, 0x1, R93, P3 ;  /* 0x00000001000f8824 */ /* 0x040fe200018e065d */
[----:B------:R-:W-:Y:S05]  /*9360*/  @!P0 IADD3 R38, P3, PT, R39, R94, RZ ;  /* 0x0000005e27268210 */ /* 0x000fea0007f7e0ff */
[----:B------:R-:W2:Y:S01]  /*9370*/  @!P0 LD.E.128 R12, desc[UR4][R14.64] ;  /* 0x000000040e0c8980 */ /* 0x000ea2000c101d00 */
[----:B------:R-:W-:Y:S01]  /*9380*/  @!P0 IMAD.X R39, R0, 0x1, R95, P3 ;  /* 0x0000000100278824 */ /* 0x000fe200018e065f */
[----:B------:R-:W-:Y:S05]  /*9390*/  @!P1 IADD3 R48, P3, PT, R55, R92, RZ ;  /* 0x0000005c37309210 */ /* 0x000fea0007f7e0ff */
[----:B------:R-:W-:Y:S01]  /*93a0*/  @!P1 IMAD.X R49, R34, 0x1, R93, P3 ;  /* 0x0000000122319824 */ /* 0x000fe200018e065d */
[----:B------:R-:W-:Y:S01]  /*93b0*/  ISETP.GT.AND P3, PT, R27, RZ, !P0 ;  /* 0x000000ff1b00720c */ /* 0x000fe20004764270 */
[----:B------:R-:W3:Y:S01]  /*93c0*/  @!P0 LD.E.128 R44, desc[UR4][R38.64] ;  /* 0x00000004262c8980 */ /* 0x000ee2000c101d00 */
[----:B----4-:R-:W-:Y:S02]  /*93d0*/  @!P0 LOP3.LUT R31, R6, 0xffff0000, RZ, 0xc0, !PT ;  /* 0xffff0000061f8812 */ /* 0x010fe400078ec0ff */
[C---:B------:R-:W-:Y:S02]  /*93e0*/  @!P0 SHF.L.U32 R37, R4.reuse, 0x10, RZ ;  /* 0x0000001004258819 */ /* 0x040fe400000006ff */
[----:B------:R-:W-:Y:S01]  /*93f0*/  @!P0 LOP3.LUT R35, R4, 0xffff0000, RZ, 0xc0, !PT ;  /* 0xffff000004238812 */ /* 0x000fe200078ec0ff */
[C---:B------:R-:W-:Y:S01]  /*9400*/  @!P0 IMAD.U32 R4, R5.reuse, 0x10000, RZ ;  /* 0x0001000005048824 */ /* 0x040fe200078e00ff */
[----:B------:R-:W-:Y:S02]  /*9410*/  @!P0 LOP3.LUT R16, R5, 0xffff0000, RZ, 0xc0, !PT ;  /* 0xffff000005108812 */ /* 0x000fe400078ec0ff */
[----:B--2---:R-:W-:Y:S01]  /*9420*/  @!P0 LOP3.LUT R10, R14, 0xffff0000, RZ, 0xc0, !PT ;  /* 0xffff00000e0a8812 */ /* 0x004fe200078ec0ff */
[----:B------:R-:W-:Y:S01]  /*9430*/  @!P0 IMAD.U32 R9, R15, 0x10000, RZ ;  /* 0x000100000f098824 */ /* 0x000fe200078e00ff */
[C---:B------:R-:W-:Y:S01]  /*9440*/  @!P0 LOP3.LUT R2, R12.reuse, 0xffff0000, RZ, 0xc0, !PT ;  /* 0xffff00000c028812 */ /* 0x040fe200078ec0ff */
[----:B------:R-:W-:Y:S01]  /*9450*/  @!P0 IMAD.U32 R0, R12, 0x10000, RZ ;  /* 0x000100000c008824 */ /* 0x000fe200078e00ff */
[----:B------:R-:W-:Y:S01]  /*9460*/  @!P0 SHF.L.U32 R3, R13, 0x10, RZ ;  /* 0x000000100d038819 */ /* 0x000fe200000006ff */
[----:B------:R-:W-:Y:S01]  /*9470*/  @!P0 IMAD.U32 R11, R14, 0x10000, RZ ;  /* 0x000100000e0b8824 */ /* 0x000fe200078e00ff */
[----:B------:R-:W-:Y:S01]  /*9480*/  @!P0 SHF.L.U32 R12, R7, 0x10, RZ ;  /* 0x00000010070c8819 */ /* 0x000fe200000006ff */
[----:B------:R-:W-:Y:S01]  /*9490*/  @P3 FADD.FTZ R10, -R10, -RZ ;  /* 0x800000ff0a0a3221 */ /* 0x000fe20000010100 */
[----:B------:R-:W-:Y:S01]  /*94a0*/  @!P0 LOP3.LUT R13, R13, 0xffff0000, RZ, 0xc0, !PT ;  /* 0xffff00000d0d8812 */ /* 0x000fe200078ec0ff */
[----:B------:R-:W-:Y:S01]  /*94b0*/  @P3 FADD.FTZ R9, -R9, -RZ ;  /* 0x800000ff09093221 */ /* 0x000fe20000010100 */
[----:B------:R-:W-:Y:S01]  /*94c0*/  @!P0 LOP3.LUT R8, R15, 0xffff0000, RZ, 0xc0, !PT ;  /* 0xffff00000f088812 */ /* 0x000fe200078ec0ff */
[----:B------:R-:W-:Y:S01]  /*94d0*/  @P3 FADD.FTZ R0, -R0, -RZ ;  /* 0x800000ff00003221 */ /* 0x000fe20000010100 */
[----:B------:R-:W-:Y:S01]  /*94e0*/  @!P0 LOP3.LUT R15, R7, 0xffff0000, RZ, 0xc0, !PT ;  /* 0xffff0000070f8812 */ /* 0x000fe200078ec0ff */
[----:B------:R-:W-:Y:S01]  /*94f0*/  @!P0 IMAD.U32 R14, R6, 0x10000, RZ ;  /* 0x00010000060e8824 */ /* 0x000fe200078e00ff */
[----:B---3--:R-:W-:Y:S01]  /*9500*/  @!P0 LOP3.LUT R28, R46, 0xffff0000, RZ, 0xc0, !PT ;  /* 0xffff00002e1c8812 */ /* 0x008fe200078ec0ff */
[----:B------:R-:W-:Y:S01]  /*9510*/  @P3 FADD.FTZ R11, -R11, -RZ ;  /* 0x800000ff0b0b3221 */ /* 0x000fe20000010100 */
[----:B------:R-:W-:Y:S01]  /*9520*/  @!P0 SHF.L.U32 R30, R47, 0x10, RZ ;  /* 0x000000102f1e8819 */ /* 0x000fe200000006ff */
[----:B------:R-:W-:Y:S01]  /*9530*/  @!P0 FMUL.FTZ R7, R12, R9 ;  /* 0x000000090c078220 */ /* 0x000fe20000410000 */
[----:B-----5:R-:W-:Y:S01]  /*9540*/  @!P0 SHF.L.U32 R9, R40, 0x10, RZ ;  /* 0x0000001028098819 */ /* 0x020fe200000006ff */
[----:B------:R-:W-:Y:S01]  /*9550*/  @P3 FADD.FTZ R2, -R2, -RZ ;  /* 0x800000ff02023221 */ /* 0x000fe20000010100 */
[C---:B------:R-:W-:Y:S01]  /*9560*/  @!P0 LOP3.LUT R12, R44.reuse, 0xffff0000, RZ, 0xc0, !PT ;  /* 0xffff00002c0c8812 */ /* 0x040fe200078ec0ff */
[----:B------:R-:W-:Y:S01]  /*9570*/  @P3 FADD.FTZ R3, -R3, -RZ ;  /* 0x800000ff03033221 */ /* 0x000fe20000010100 */
[----:B------:R-:W-:Y:S01]  /*9580*/  @P3 FADD.FTZ R13, -R13, -RZ ;  /* 0x800000ff0d0d3221 */ /* 0x000fe20000010100 */
[----:B------:R-:W-:Y:S01]  /*9590*/  @!P0 FMUL.FTZ R6, R31, R10 ;  /* 0x0000000a1f068220 */ /* 0x000fe20000410000 */
[----:B------:R-:W-:Y:S01]  /*95a0*/  @!P0 LOP3.LUT R31, R47, 0xffff0000, RZ, 0xc0, !PT ;  /* 0xffff00002f1f8812 */ /* 0x000fe200078ec0ff */
[----:B------:R-:W-:Y:S01]  /*95b0*/  @!P0 FMUL.FTZ R0, R37, R0 ;  /* 0x0000000025008220 */ /* 0x000fe20000410000 */
[----:B------:R-:W-:Y:S02]  /*95c0*/  @!P0 IMAD.U32 R10, R44, 0x10000, RZ ;  /* 0x000100002c0a8824 */ /* 0x000fe400078e00ff */
[----:B------:R-:W-:Y:S01]  /*95d0*/  @!P0 FMUL.FTZ R5, R14, R11 ;  /* 0x0000000b0e058220 */ /* 0x000fe20000410000 */
[----:B------:R-:W-:Y:S01]  /*95e0*/  @!P0 LOP3.LUT R11, R40, 0xffff0000, RZ, 0xc0, !PT ;  /* 0xffff0000280b8812 */ /* 0x000fe200078ec0ff */
[----:B------:R-:W-:Y:S01]  /*95f0*/  @P3 FADD.FTZ R8, -R8, -RZ ;  /* 0x800000ff08083221 */ /* 0x000fe20000010100 */
[----:B------:R-:W-:Y:S01]  /*9600*/  @!P0 FMUL.FTZ R2, R35, R2 ;  /* 0x0000000223028220 */ /* 0x000fe20000410000 */
[----:B------:R-:W-:Y:S01]  /*9610*/  @!P0 FMUL.FTZ R3, R4, R3 ;  /* 0x0000000304038220 */ /* 0x000fe20000410000 */
[----:B------:R-:W-:Y:S01]  /*9620*/  @!P0 FMUL.FTZ R4, R16, R13 ;  /* 0x0000000d10048220 */ /* 0x000fe20000410000 */
[----:B------:R-:W-:Y:S02]  /*9630*/  @!P0 IMAD.U32 R13, R45, 0x10000, RZ ;  /* 0x000100002d0d8824 */ /* 0x000fe400078e00ff */
[----:B------:R-:W-:Y:S01]  /*9640*/  @!P0 FMUL.FTZ R8, R15, R8 ;  /* 0x000000080f088220 */ /* 0x000fe20000410000 */
[----:B------:R-:W-:Y:S01]  /*9650*/  @!P0 LOP3.LUT R15, R45, 0xffff0000, RZ, 0xc0, !PT ;  /* 0xffff00002d0f8812 */ /* 0x000fe200078ec0ff */
[----:B------:R-:W-:Y:S02]  /*9660*/  @!P0 IMAD.U32 R14, R41, 0x10000, RZ ;  /* 0x00010000290e8824 */ /* 0x000fe400078e00ff */
[----:B------:R-:W-:Y:S01]  /*9670*/  @!P0 FFMA.FTZ R0, R9, R10, R0 ;  /* 0x0000000a09008223 */ /* 0x000fe20000010000 */
[----:B------:R-:W-:Y:S01]  /*9680*/  @!P0 LOP3.LUT R9, R41, 0xffff0000, RZ, 0xc0, !PT ;  /* 0xffff000029098812 */ /* 0x000fe200078ec0ff */
[----:B------:R-:W-:Y:S01]  /*9690*/  @!P0 FFMA.FTZ R2, R11, R12, R2 ;  /* 0x0000000c0b028223 */ /* 0x000fe20000010002 */
[----:B------:R-:W-:Y:S01]  /*96a0*/  @!P0 LOP3.LUT R11, R42, 0xffff0000, RZ, 0xc0, !PT ;  /* 0xffff00002a0b8812 */ /* 0x000fe200078ec0ff */
[----:B------:R-:W-:Y:S02]  /*96b0*/  @!P0 IMAD.U32 R16, R46, 0x10000, RZ ;  /* 0x000100002e108824 */ /* 0x000fe400078e00ff */
[----:B------:R-:W-:Y:S01]  /*96c0*/  @!P0 FFMA.FTZ R3, R14, R13, R3 ;  /* 0x0000000d0e038223 */ /* 0x000fe20000010003 */
[C---:B------:R-:W-:Y:S01]  /*96d0*/  @!P0 LOP3.LUT R13, R43.reuse, 0xffff0000, RZ, 0xc0, !PT ;  /* 0xffff00002b0d8812 */ /* 0x040fe200078ec0ff */
[----:B------:R-:W-:Y:S01]  /*96e0*/  @!P0 IMAD.U32 R10, R42, 0x10000, RZ ;  /* 0x000100002a0a8824 */ /* 0x000fe200078e00ff */
[----:B------:R-:W-:Y:S01]  /*96f0*/  @!P0 F2FP.BF16.F32.PACK_AB R0, R2, R0 ;  /* 0x000000000200823e */ /* 0x000fe200000010ff */
[----:B------:R-:W-:Y:S02]  /*9700*/  @!P0 IMAD.U32 R12, R43, 0x10000, RZ ;  /* 0x000100002b0c8824 */ /* 0x000fe400078e00ff */
[----:B------:R-:W-:Y:S01]  /*9710*/  @!P0 FFMA.FTZ R4, R9, R15, R4 ;  /* 0x0000000f09048223 */ /* 0x000fe20000010004 */
[----:B------:R-:W-:Y:S01]  /*9720*/  @!P0 FFMA.FTZ R5, R10, R16, R5 ;  /* 0x000000100a058223 */ /* 0x000fe20000010005 */
[----:B------:R-:W-:Y:S01]  /*9730*/  @!P0 MOV R40, R0 ;  /* 0x0000000000288202 */ /* 0x000fe20000000f00 */
[----:B------:R-:W-:Y:S01]  /*9740*/  @!P0 FFMA.FTZ R6, R11, R28, R6 ;  /* 0x0000001c0b068223 */ /* 0x000fe20000010006 */
[----:B------:R-:W-:Y:S01]  /*9750*/  @!P0 FFMA.FTZ R7, R12, R30, R7 ;  /* 0x0000001e0c078223 */ /* 0x000fe20000010007 */
[----:B------:R-:W-:Y:S01]  /*9760*/  @!P0 F2FP.BF16.F32.PACK_AB R3, R4, R3 ;  /* 0x000000030403823e */ /* 0x000fe200000010ff */
[----:B------:R-:W-:Y:S02]  /*9770*/  @!P0 FFMA.FTZ R8, R13, R31, R8 ;  /* 0x0000001f0d088223 */ /* 0x000fe40000010008 */
[----:B------:R-:W-:Y:S02]  /*9780*/  @!P0 F2FP.BF16.F32.PACK_AB R6, R6, R5 ;  /* 0x000000050606823e */ /* 0x000fe400000010ff */
[----:B------:R-:W-:Y:S01]  /*9790*/  @!P0 IMAD.MOV.U32 R41, RZ, RZ, R3 ;  /* 0x000000ffff298224 */ /* 0x000fe200078e0003 */
[----:B------:R-:W-:Y:S02]  /*97a0*/  @!P0 F2FP.BF16.F32.PACK_AB R7, R8, R7 ;  /* 0x000000070807823e */ /* 0x000fe400000010ff */
[----:B------:R-:W-:Y:S01]  /*97b0*/  @!P1 SEL R3, R29, R26, P2 ;  /* 0x0000001a1d039207 */ /* 0x000fe20001000000 */
[----:B------:R-:W-:Y:S01]  /*97c0*/  @!P0 IMAD.MOV.U32 R42, RZ, RZ, R6 ;  /* 0x000000ffff2a8224 */ /* 0x000fe200078e0006 */
[----:B------:R-:W-:Y:S02]  /*97d0*/  @!P0 MOV R43, R7 ;  /* 0x00000007002b8202 */ /* 0x000fe40000000f00 */
[----:B------:R-:W-:Y:S01]  /*97e0*/  @!P1 IADD3 R14, P0, PT, R55, R94, RZ ;  /* 0x0000005e370e9210 */ /* 0x000fe20007f1e0ff */
[----:B------:R-:W-:Y:S02]  /*97f0*/  @!P1 IMAD.WIDE R4, R3, 0x2, R32 ;  /* 0x0000000203049825 */ /* 0x000fe400078e0220 */
[----:B------:R2:W-:Y:S02]  /*9800*/  ST.E.128 desc[UR4][R52.64], R40 ;  /* 0x0000002834007985 */ /* 0x0005e4000c101d04 */
[----:B------:R-:W-:Y:S01]  /*9810*/  @!P1 IMAD.X R15, R34, 0x1, R95, P0 ;  /* 0x00000001220f9824 */ /* 0x000fe200000e065f */
[----:B------:R-:W-:Y:S05]  /*9820*/  ISETP.GT.AND P0, PT, R27, 0x40, !P1 ;  /* 0x000000401b00780c */ /* 0x000fea0004f04270 */
[----:B------:R-:W3:Y:S08]  /*9830*/  @!P1 LD.E.128 R48, desc[UR4][R48.64+0x80] ;  /* 0x0000800430309980 */ /* 0x000ef0000c101d00 */
[----:B------:R-:W4:Y:S08]  /*9840*/  @!P1 LD.E.128 R4, desc[UR4][R4.64+0x80] ;  /* 0x0000800404049980 */ /* 0x000f30000c101d00 */
[----:B------:R5:W2:Y:S08]  /*9850*/  @!P1 LD.E.128 R44, desc[UR4][R14.64+0x80] ;  /* 0x000080040e2c9980 */ /* 0x000ab0000c101d00 */
[----:B------:R1:W2:Y:S01]  /*9860*/  LD.E.128 R36, desc[UR4][R32.64+0x80] ;  /* 0x0000800420247980 */ /* 0x0002a2000c101d00 */
[C---:B---3--:R-:W-:Y:S01]  /*9870*/  @!P1 LOP3.LUT R10, R50.reuse, 0xffff0000, RZ, 0xc0, !PT ;  /* 0xffff0000320a9812 */ /* 0x048fe200078ec0ff */
[----:B------:R-:W-:Y:S01]  /*9880*/  @!P1 IMAD.U32 R9, R51, 0x10000, RZ ;  /* 0x0001000033099824 */ /* 0x000fe200078e00ff */
[C---:B------:R-:W-:Y:S01]  /*9890*/  @!P1 SHF.L.U32 R3, R49.reuse, 0x10, RZ ;  /* 0x0000001031039819 */ /* 0x040fe200000006ff */
[----:B------:R-:W-:Y:S01]  /*98a0*/  @!P1 IMAD.U32 R11, R50, 0x10000, RZ ;  /* 0x00010000320b9824 */ /* 0x000fe200078e00ff */
[C---:B------:R-:W-:Y:S01]  /*98b0*/  @!P1 LOP3.LUT R2, R48.reuse, 0xffff0000, RZ, 0xc0, !PT ;  /* 0xffff000030029812 */ /* 0x040fe200078ec0ff */
[----:B------:R-:W-:Y:S01]  /*98c0*/  @!P1 IMAD.U32 R0, R48, 0x10000, RZ ;  /* 0x0001000030009824 */ /* 0x000fe200078e00ff */
[----:B------:R-:W-:Y:S01]  /*98d0*/  @!P1 LOP3.LUT R13, R49, 0xffff0000, RZ, 0xc0, !PT ;  /* 0xffff0000310d9812 */ /* 0x000fe200078ec0ff */
[----:B------:R-:W-:Y:S01]  /*98e0*/  @P0 FADD.FTZ R9, -R9, -RZ ;  /* 0x800000ff09090221 */ /* 0x000fe20000010100 */
[C---:B----4-:R-:W-:Y:S01]  /*98f0*/  @!P1 LOP3.LUT R31, R6.reuse, 0xffff0000, RZ, 0xc0, !PT ;  /* 0xffff0000061f9812 */ /* 0x050fe200078ec0ff */
[----:B-----5:R-:W-:Y:S01]  /*9900*/  @!P1 IMAD.U32 R14, R6, 0x10000, RZ ;  /* 0x00010000060e9824 */ /* 0x020fe200078e00ff */
[----:B------:R-:W-:Y:S01]  /*9910*/  @!P1 SHF.L.U32 R12, R7, 0x10, RZ ;  /* 0x00000010070c9819 */ /* 0x000fe200000006ff */
[----:B------:R-:W-:Y:S01]  /*9920*/  @P0 FADD.FTZ R11, -R11, -RZ ;  /* 0x800000ff0b0b0221 */ /* 0x000fe20000010100 */
[----:B------:R-:W-:Y:S01]  /*9930*/  @!P1 LOP3.LUT R8, R51, 0xffff0000, RZ, 0xc0, !PT ;  /* 0xffff000033089812 */ /* 0x000fe200078ec0ff */
[----:B------:R-:W-:Y:S01]  /*9940*/  @P0 FADD.FTZ R10, -R10, -RZ ;  /* 0x800000ff0a0a0221 */ /* 0x000fe20000010100 */
[C---:B------:R-:W-:Y:S01]  /*9950*/  @!P1 SHF.L.U32 R35, R4.reuse, 0x10, RZ ;  /* 0x0000001004239819 */ /* 0x040fe200000006ff */
[----:B------:R-:W-:Y:S01]  /*9960*/  @P0 FADD.FTZ R13, -R13, -RZ ;  /* 0x800000ff0d0d0221 */ /* 0x000fe20000010100 */
[----:B-1----:R-:W-:Y:S01]  /*9970*/  @!P1 LOP3.LUT R33, R4, 0xffff0000, RZ, 0xc0, !PT ;  /* 0xffff000004219812 */ /* 0x002fe200078ec0ff */
[----:B------:R-:W-:Y:S01]  /*9980*/  @P0 FADD.FTZ R0, -R0, -RZ ;  /* 0x800000ff00000221 */ /* 0x000fe20000010100 */
[C---:B------:R-:W-:Y:S01]  /*9990*/  @!P1 LOP3.LUT R16, R5.reuse, 0xffff0000, RZ, 0xc0, !PT ;  /* 0xffff000005109812 */ /* 0x040fe200078ec0ff */
[----:B------:R-:W-:Y:S01]  /*99a0*/  @!P1 IMAD.U32 R4, R5, 0x10000, RZ ;  /* 0x0001000005049824 */ /* 0x000fe200078e00ff */
[----:B------:R-:W-:Y:S01]  /*99b0*/  @!P1 LOP3.LUT R15, R7, 0xffff0000, RZ, 0xc0, !PT ;  /* 0xffff0000070f9812 */ /* 0x000fe200078ec0ff */
[----:B------:R-:W-:Y:S01]  /*99c0*/  @P0 FADD.FTZ R3, -R3, -RZ ;  /* 0x800000ff03030221 */ /* 0x000fe20000010100 */
[----:B--2---:R-:W-:Y:S01]  /*99d0*/  @!P1 LOP3.LUT R28, R46, 0xffff0000, RZ, 0xc0, !PT ;  /* 0xffff00002e1c9812 */ /* 0x004fe200078ec0ff */
[----:B------:R-:W-:Y:S01]  /*99e0*/  @P0 FADD.FTZ R2, -R2, -RZ ;  /* 0x800000ff02020221 */ /* 0x000fe20000010100 */
[----:B------:R-:W-:Y:S01]  /*99f0*/  @!P1 SHF.L.U32 R30, R47, 0x10, RZ ;  /* 0x000000102f1e9819 */ /* 0x000fe200000006ff */
[----:B------:R-:W-:Y:S01]  /*9a00*/  @!P1 FMUL.FTZ R7, R12, R9 ;  /* 0x000000090c079220 */ /* 0x000fe20000410000 */
[----:B------:R-:W-:Y:S01]  /*9a10*/  @!P1 LOP3.LUT R12, R44, 0xffff0000, RZ, 0xc0, !PT ;  /* 0xffff00002c0c9812 */ /* 0x000fe200078ec0ff */
[----:B------:R-:W-:Y:S01]  /*9a20*/  @!P1 FMUL.FTZ R6, R31, R10 ;  /* 0x0000000a1f069220 */ /* 0x000fe20000410000 */
[----:B------:R-:W-:Y:S01]  /*9a30*/  @!P1 LOP3.LUT R31, R47, 0xffff0000, RZ, 0xc0, !PT ;  /* 0xffff00002f1f9812 */ /* 0x000fe200078ec0ff */
[----:B------:R-:W-:Y:S02]  /*9a40*/  @!P1 IMAD.U32 R9, R36, 0x10000, RZ ;  /* 0x0001000024099824 */ /* 0x000fe400078e00ff */
[----:B------:R-:W-:Y:S01]  /*9a50*/  @!P1 FMUL.FTZ R5, R14, R11 ;  /* 0x0000000b0e059220 */ /* 0x000fe20000410000 */
[----:B------:R-:W-:Y:S01]  /*9a60*/  @!P1 LOP3.LUT R11, R36, 0xffff0000, RZ, 0xc0, !PT ;  /* 0xffff0000240b9812 */ /* 0x000fe200078ec0ff */
[----:B------:R-:W-:Y:S01]  /*9a70*/  @!P1 IMAD.U32 R10, R44, 0x10000, RZ ;  /* 0x000100002c0a9824 */ /* 0x000fe200078e00ff */
[----:B------:R-:W-:Y:S01]  /*9a80*/  @!P1 SHF.L.U32 R14, R37, 0x10, RZ ;  /* 0x00000010250e9819 */ /* 0x000fe200000006ff */
[----:B------:R-:W-:Y:S01]  /*9a90*/  @!P1 FMUL.FTZ R0, R35, R0 ;  /* 0x0000000023009220 */ /* 0x000fe20000410000 */
        /* <DEDUP_REMOVED lines=30> */
.L_x_3982:
[----:B------:R-:W-:Y:S05]  /*9c80*/  BSYNC.RECONVERGENT B0 ;  /* 0x0000000000007941 */ /* 0x000fea0003800200 */
.L_x_3981:
[----:B------:R-:W-:Y:S04]  /*9c90*/  BSSY.RECONVERGENT B0, `(.L_x_3983) ;  /* 0x00000b1000007945 */ /* 0x000fe80003800200 */
[----:B------:R-:W-:Y:S05]  /*9ca0*/  @!P5 BRA `(.L_x_3984) ;  /* 0x0000000800bcd947 */ /* 0x000fea0003800000 */
[----:B------:R-:W-:Y:S01]  /*9cb0*/  ISETP.GE.AND P0, PT, R22, R21, PT ;  /* 0x000000151600720c */ /* 0x000fe20003f06270 */
[----:B------:R-:W-:Y:S04]  /*9cc0*/  IMAD.WIDE.U32 R48, R206, 0xa0, R96 ;  /* 0x000000a0ce307825 */ /* 0x000fe800078e0060 */
[----:B------:R-:W-:Y:S02]  /*9cd0*/  IMAD.MOV.U32 R16, RZ, RZ, R18 ;  /* 0x000000ffff107224 */ /* 0x000fe400078e0012 */
[----:B------:R-:W-:Y:S02]  /*9ce0*/  IMAD R3, R141, 0xa0, RZ ;  /* 0x000000a08d037824 */ /* 0x000fe400078e02ff */
[----:B------:R-:W-:Y:S04]  /*9cf0*/  IMAD.WIDE.U32 R14, R140, 0xa0, R16 ;  /* 0x000000a08c0e7825 */ /* 0x000fe800078e0010 */
[----:B------:R-:W-:Y:S01]  /*9d00*/  @!P0 ISETP.GT.AND P1, PT, R27, RZ, PT ;  /* 0x000000ff1b00820c */ /* 0x000fe20003f24270 */
[----:B------:R-:W-:Y:S03]  /*9d10*/  IMAD.IADD R15, R15, 0x1, R3 ;  /* 0x000000010f0f7824 */ /* 0x000fe600078e0203 */
[----:B------:R-:W-:Y:S02]  /*9d20*/  @!P0 SEL R0, R26, RZ, !P1 ;  /* 0x000000ff1a008207 */ /* 0x000fe40004800000 */
[----:B------:R-:W-:Y:S01]  /*9d30*/  @!P0 SEL R9, R125, RZ, !P1 ;  /* 0x000000ff7d098207 */ /* 0x000fe20004800000 */
[----:B-1--4-:R-:W4:Y:S01]  /*9d40*/  LD.E.128 R36, desc[UR4][R14.64] ;  /* 0x000000040e247980 */ /* 0x012f22000c101d00 */
[----:B------:R-:W-:Y:S02]  /*9d50*/  @!P0 IADD3 R7, P2, PT, R117, R0, RZ ;  /* 0x0000000075078210 */ /* 0x000fe40007f5e0ff */
[----:B------:R-:W-:Y:S02]  /*9d60*/  @!P0 SEL R3, R29, R26, P1 ;  /* 0x0000001a1d038207 */ /* 0x000fe40000800000 */
[----:B------:R-:W-:Y:S01]  /*9d70*/  @!P0 IADD3.X R0, PT, PT, R104, R9, RZ, P2, !PT ;  /* 0x0000000968008210 */ /* 0x000fe200017fe4ff */
[----:B------:R-:W-:Y:S01]  /*9d80*/  @!P0 IMAD.SHL.U32 R9, R7, 0x2, RZ ;  /* 0x0000000207098824 */ /* 0x000fe200078e00ff */
[----:B------:R-:W-:Y:S01]  /*9d90*/  ISETP.GT.AND P2, PT, R27, RZ, !P0 ;  /* 0x000000ff1b00720c */ /* 0x000fe20004744270 */
[----:B------:R-:W-:Y:S01]  /*9da0*/  @!P0 IMAD.WIDE R4, R3, 0x2, R14 ;  /* 0x0000000203048825 */ /* 0x000fe200078e020e */
[----:B------:R-:W-:Y:S02]  /*9db0*/  @!P0 SHF.L.U64.HI R0, R7, 0x1, R0 ;  /* 0x0000000107008819 */ /* 0x000fe40000010200 */
[C---:B------:R-:W-:Y:S03]  /*9dc0*/  @!P0 IADD3 R44, P1, PT, R9.reuse, R92, RZ ;  /* 0x0000005c092c8210 */ /* 0x040fe60007f3e0ff */
[----:B------:R-:W5:Y:S02]  /*9dd0*/  @!P0 LD.E.128 R4, desc[UR4][R4.64] ;  /* 0x0000000404048980 */ /* 0x000f64000c101d00 */
[C---:B------:R-:W-:Y:S01]  /*9de0*/  @!P0 IMAD.X R45, R0.reuse, 0x1, R93, P1 ;  /* 0x00000001002d8824 */ /* 0x040fe200008e065d */
[----:B------:R-:W-:Y:S04]  /*9df0*/  @!P0 IADD3 R12, P1, PT, R9, R94, RZ ;  /* 0x0000005e090c8210 */ /* 0x000fe80007f3e0ff */
[----:B------:R-:W-:Y:S01]  /*9e00*/  @!P0 IADD3.X R13, PT, PT, R0, R95, RZ, P1, !PT ;  /* 0x0000005f000d8210 */ /* 0x000fe20000ffe4ff */
[----:B------:R-:W2:Y:S01]  /*9e10*/  @!P0 LD.E.128 R44, desc[UR4][R44.64] ;  /* 0x000000042c2c8980 */ /* 0x000ea2000c101d00 */
[----:B------:R-:W-:Y:S07]  /*9e20*/  ISETP.GE.AND P1, PT, R19, R21, PT ;  /* 0x000000151300720c */ /* 0x000fee0003f26270 */
[----:B------:R1:W3:Y:S01]  /*9e30*/  @!P0 LD.E.128 R40, desc[UR4][R12.64] ;  /* 0x000000040c288980 */ /* 0x0002e2000c101d00 */
[C---:B-----5:R-:W-:Y:S01]  /*9e40*/  @!P0 LOP3.LUT R2, R4.reuse, 0xffff0000, RZ, 0xc0, !PT ;  /* 0xffff000004028812 */ /* 0x060fe200078ec0ff */
[----:B------:R-:W-:Y:S01]  /*9e50*/  @!P0 IMAD.U32 R0, R4, 0x10000, RZ ;  /* 0x0001000004008824 */ /* 0x000fe200078e00ff */
[C---:B------:R-:W-:Y:S01]  /*9e60*/  @!P0 LOP3.LUT R4, R5.reuse, 0xffff0000, RZ, 0xc0, !PT ;  /* 0xffff000005048812 */ /* 0x040fe200078ec0ff */
[----:B------:R-:W-:Y:S01]  /*9e70*/  @!P0 IMAD.U32 R3, R5, 0x10000, RZ ;  /* 0x0001000005038824 */ /* 0x000fe200078e00ff */
[C---:B------:R-:W-:Y:S01]  /*9e80*/  @!P0 SHF.L.U32 R5, R6.reuse, 0x10, RZ ;  /* 0x0000001006058819 */ /* 0x040fe200000006ff */
[----:B------:R-:W-:Y:S01]  /*9e90*/  @!P0 IMAD.U32 R8, R7, 0x10000, RZ ;  /* 0x0001000007088824 */ /* 0x000fe200078e00ff */
[----:B------:R-:W-:Y:S02]  /*9ea0*/  @!P0 LOP3.LUT R6, R6, 0xffff0000, RZ, 0xc0, !PT ;  /* 0xffff000006068812 */ /* 0x000fe400078ec0ff */
[C---:B--2---:R-:W-:Y:S01]  /*9eb0*/  @!P0 LOP3.LUT R11, R46.reuse, 0xffff0000, RZ, 0xc0, !PT ;  /* 0xffff00002e0b8812 */ /* 0x044fe200078ec0ff */
[C---:B------:R-:W-:Y:S01]  /*9ec0*/  @!P0 IMAD.U32 R16, R45.reuse, 0x10000, RZ ;  /* 0x000100002d108824 */ /* 0x040fe200078e00ff */
[----:B-1----:R-:W-:Y:S02]  /*9ed0*/  @!P0 LOP3.LUT R13, R45, 0xffff0000, RZ, 0xc0, !PT ;  /* 0xffff00002d0d8812 */ /* 0x002fe400078ec0ff */
[----:B------:R-:W-:Y:S01]  /*9ee0*/  @!P0 SHF.L.U32 R12, R46, 0x10, RZ ;  /* 0x000000102e0c8819 */ /* 0x000fe200000006ff */
[----:B------:R-:W-:Y:S01]  /*9ef0*/  @P2 FADD.FTZ R16, -R16, -RZ ;  /* 0x800000ff10102221 */ /* 0x000fe20000010100 */
[C---:B------:R-:W-:Y:S01]  /*9f00*/  @!P0 SHF.L.U32 R33, R44.reuse, 0x10, RZ ;  /* 0x000000102c218819 */ /* 0x040fe200000006ff */
[----:B------:R-:W-:Y:S01]  /*9f10*/  @P2 FADD.FTZ R11, -R11, -RZ ;  /* 0x800000ff0b0b2221 */ /* 0x000fe20000010100 */
[----:B------:R-:W-:Y:S01]  /*9f20*/  @!P0 LOP3.LUT R31, R44, 0xffff0000, RZ, 0xc0, !PT ;  /* 0xffff00002c1f8812 */ /* 0x000fe200078ec0ff */
[----:B------:R-:W-:Y:S01]  /*9f30*/  @P2 FADD.FTZ R12, -R12, -RZ ;  /* 0x800000ff0c0c2221 */ /* 0x000fe20000010100 */
[----:B------:R-:W-:Y:S01]  /*9f40*/  @!P0 LOP3.LUT R10, R7, 0xffff0000, RZ, 0xc0, !PT ;  /* 0xffff0000070a8812 */ /* 0x000fe200078ec0ff */
[C---:B------:R-:W-:Y:S01]  /*9f50*/  @!P0 IMAD.U32 R7, R47.reuse, 0x10000, RZ ;  /* 0x000100002f078824 */ /* 0x040fe200078e00ff */
[----:B------:R-:W-:Y:S01]  /*9f60*/  @!P0 LOP3.LUT R9, R47, 0xffff0000, RZ, 0xc0, !PT ;  /* 0xffff00002f098812 */ /* 0x000fe200078ec0ff */
[----:B------:R-:W-:Y:S01]  /*9f70*/  @P2 FADD.FTZ R13, -R13, -RZ ;  /* 0x800000ff0d0d2221 */ /* 0x000fe20000010100 */
[----:B---3--:R-:W-:Y:S01]  /*9f80*/  @!P0 LOP3.LUT R28, R41, 0xffff0000, RZ, 0xc0, !PT ;  /* 0xffff0000291c8812 */ /* 0x008fe200078ec0ff */
[----:B------:R-:W-:Y:S01]  /*9f90*/  @P2 FADD.FTZ R33, -R33, -RZ ;  /* 0x800000ff21212221 */ /* 0x000fe20000010100 */
[----:B------:R-:W-:Y:S01]  /*9fa0*/  @!P0 LOP3.LUT R30, R43, 0xffff0000, RZ, 0xc0, !PT ;  /* 0xffff00002b1e8812 */ /* 0x000fe200078ec0ff */
[----:B------:R-:W-:Y:S01]  /*9fb0*/  @P2 FADD.FTZ R31, -R31, -RZ ;  /* 0x800000ff1f1f2221 */ /* 0x000fe20000010100 */
[----:B------:R-:W-:Y:S01]  /*9fc0*/  @!P0 FMUL.FTZ R6, R6, R11 ;  /* 0x0000000b06068220 */ /* 0x000fe20000410000 */
[----:B----4-:R-:W-:Y:S01]  /*9fd0*/  @!P0 SHF.L.U32 R11, R36, 0x10, RZ ;  /* 0x00000010240b8819 */ /* 0x010fe200000006ff */
[----:B------:R-:W-:Y:S01]  /*9fe0*/  @P2 FADD.FTZ R7, -R7, -RZ ;  /* 0x800000ff07072221 */ /* 0x000fe20000010100 */
[----:B------:R-:W-:Y:S01]  /*9ff0*/  @!P0 FMUL.FTZ R3, R3, R16 ;  /* 0x0000001003038220 */ /* 0x000fe20000410000 */
[----:B------:R-:W-:Y:S01]  /*a000*/  @!P0 LOP3.LUT R16, R40, 0xffff0000, RZ, 0xc0, !PT ;  /* 0xffff000028108812 */ /* 0x000fe200078ec0ff */
[----:B------:R-:W-:Y:S01]  /*a010*/  @!P0 FMUL.FTZ R4, R4, R13 ;  /* 0x0000000d04048220 */ /* 0x000fe20000410000 */
[----:B------:R-:W-:Y:S01]  /*a020*/  @!P0 LOP3.LUT R13, R36, 0xffff0000, RZ, 0xc0, !PT ;  /* 0xffff0000240d8812 */ /* 0x000fe200078ec0ff */
[----:B------:R-:W-:Y:S01]  /*a030*/  @!P0 FMUL.FTZ R5, R5, R12 ;  /* 0x0000000c05058220 */ /* 0x000fe20000410000 */
[----:B------:R-:W-:Y:S01]  /*a040*/  @P2 FADD.FTZ R9, -R9, -RZ ;  /* 0x800000ff09092221 */ /* 0x000fe20000010100 */
[----:B------:R-:W-:Y:S01]  /*a050*/  @!P1 ISETP.GT.AND P2, PT, R27, 0x40, PT ;  /* 0x000000401b00980c */ /* 0x000fe20003f44270 */
[----:B------:R-:W-:Y:S02]  /*a060*/  @!P0 IMAD.U32 R12, R40, 0x10000, RZ ;  /* 0x00010000280c8824 */ /* 0x000fe400078e00ff */
[----:B------:R-:W-:Y:S01]  /*a070*/  @!P0 FMUL.FTZ R0, R0, R33 ;  /* 0x0000002100008220 */ /* 0x000fe20000410000 */
[----:B------:R-:W-:Y:S01]  /*a080*/  @!P0 FMUL.FTZ R2, R2, R31 ;  /* 0x0000001f02028220 */ /* 0x000fe20000410000 */
[----:B------:R-:W-:Y:S01]  /*a090*/  @!P0 FMUL.FTZ R7, R8, R7 ;  /* 0x0000000708078220 */ /* 0x000fe20000410000 */
[----:B------:R-:W-:Y:S01]  /*a0a0*/  @!P0 FMUL.FTZ R8, R10, R9 ;  /* 0x000000090a088220 */ /* 0x000fe20000410000 */
[----:B------:R-:W-:Y:S01]  /*a0b0*/  @!P0 SHF.L.U32 R9, R41, 0x10, RZ ;  /* 0x0000001029098819 */ /* 0x000fe200000006ff */
[----:B------:R-:W-:Y:S01]  /*a0c0*/  @!P0 FFMA.FTZ R0, R11, R12, R0 ;  /* 0x0000000c0b008223 */ /* 0x000fe20000010000 */
[----:B------:R-:W-:Y:S01]  /*a0d0*/  @!P0 LOP3.LUT R11, R37, 0xffff0000, RZ, 0xc0, !PT ;  /* 0xffff0000250b8812 */ /* 0x000fe200078ec0ff */
[----:B------:R-:W-:Y:S01]  /*a0e0*/  @!P0 FFMA.FTZ R2, R13, R16, R2 ;  /* 0x000000100d028223 */ /* 0x000fe20000010002 */
[C---:B------:R-:W-:Y:S01]  /*a0f0*/  @!P0 SHF.L.U32 R12, R42.reuse, 0x10, RZ ;  /* 0x000000102a0c8819 */ /* 0x040fe200000006ff */
[----:B------:R-:W-:Y:S01]  /*a100*/  @!P0 IMAD.U32 R10, R37, 0x10000, RZ ;  /* 0x00010000250a8824 */ /* 0x000fe200078e00ff */
[----:B------:R-:W-:Y:S01]  /*a110*/  @!P0 LOP3.LUT R13, R42, 0xffff0000, RZ, 0xc0, !PT ;  /* 0xffff00002a0d8812 */ /* 0x000fe200078ec0ff */
[----:B------:R-:W-:Y:S02]  /*a120*/  @!P0 IMAD.U32 R16, R43, 0x10000, RZ ;  /* 0x000100002b108824 */ /* 0x000fe400078e00ff */
[----:B------:R-:W-:Y:S01]  /*a130*/  @!P0 FFMA.FTZ R3, R10, R9, R3 ;  /* 0x000000090a038223 */ /* 0x000fe20000010003 */
[----:B------:R-:W-:Y:S01]  /*a140*/  @!P0 F2FP.BF16.F32.PACK_AB R10, R2, R0 ;  /* 0x00000000020a823e */ /* 0x000fe200000010ff */
[----:B------:R-:W-:Y:S01]  /*a150*/  @!P0 FFMA.FTZ R4, R11, R28, R4 ;  /* 0x0000001c0b048223 */ /* 0x000fe20000010004 */
[C---:B------:R-:W-:Y:S01]  /*a160*/  @!P0 SHF.L.U32 R0, R38.reuse, 0x10, RZ ;  /* 0x0000001026008819 */ /* 0x040fe200000006ff */
[----:B------:R-:W-:Y:S01]  /*a170*/  @!P0 IMAD.U32 R2, R39, 0x10000, RZ ;  /* 0x0001000027028824 */ /* 0x000fe200078e00ff */
[----:B------:R-:W-:Y:S02]  /*a180*/  @!P0 LOP3.LUT R9, R38, 0xffff0000, RZ, 0xc0, !PT ;  /* 0xffff000026098812 */ /* 0x000fe400078ec0ff */
[----:B------:R-:W-:Y:S01]  /*a190*/  @!P1 SEL R28, R26, RZ, !P2 ;  /* 0x000000ff1a1c9207 */ /* 0x000fe20005000000 */
[----:B------:R-:W-:Y:S01]  /*a1a0*/  @!P0 FFMA.FTZ R5, R0, R12, R5 ;  /* 0x0000000c00058223 */ /* 0x000fe20000010005 */
[----:B------:R-:W-:Y:S01]  /*a1b0*/  @!P1 SEL R11, R125, RZ, !P2 ;  /* 0x000000ff7d0b9207 */ /* 0x000fe20005000000 */
[----:B------:R-:W-:Y:S01]  /*a1c0*/  @!P0 FFMA.FTZ R6, R9, R13, R6 ;  /* 0x0000000d09068223 */ /* 0x000fe20000010006 */
[----:B------:R-:W-:Y:S01]  /*a1d0*/  @!P0 LOP3.LUT R9, R39, 0xffff0000, RZ, 0xc0, !PT ;  /* 0xffff000027098812 */ /* 0x000fe200078ec0ff */
[----:B------:R-:W-:Y:S01]  /*a1e0*/  @!P0 FFMA.FTZ R7, R2, R16, R7 ;  /* 0x0000001002078223 */ /* 0x000fe20000010007 */
[----:B------:R-:W-:Y:S01]  /*a1f0*/  @!P1 IADD3 R31, P3, PT, R117, R28, RZ ;  /* 0x0000001c751f9210 */ /* 0x000fe20007f7e0ff */
[----:B------:R-:W-:Y:S01]  /*a200*/  IMAD R13, R207, 0xa0, RZ ;  /* 0x000000a0cf0d7824 */ /* 0x000fe200078e02ff */
[----:B------:R-:W-:Y:S01]  /*a210*/  @!P0 F2FP.BF16.F32.PACK_AB R3, R4, R3 ;  /* 0x000000030403823e */ /* 0x000fe200000010ff */
[----:B------:R-:W-:Y:S01]  /*a220*/  @!P0 FFMA.FTZ R8, R9, R30, R8 ;  /* 0x0000001e09088223 */ /* 0x000fe20000010008 */
[----:B------:R-:W-:Y:S02]  /*a230*/  @!P1 IADD3.X R0, PT, PT, R104, R11, RZ, P3, !PT ;  /* 0x0000000b68009210 */ /* 0x000fe40001ffe4ff */
[----:B------:R-:W-:Y:S01]  /*a240*/  @!P0 F2FP.BF16.F32.PACK_AB R6, R6, R5 ;  /* 0x000000050606823e */ /* 0x000fe200000010ff */
[----:B------:R-:W-:Y:S01]  /*a250*/  @!P0 IMAD.MOV.U32 R37, RZ, RZ, R3 ;  /* 0x000000ffff258224 */ /* 0x000fe200078e0003 */
[----:B------:R-:W-:Y:S02]  /*a260*/  @!P0 F2FP.BF16.F32.PACK_AB R7, R8, R7 ;  /* 0x000000070807823e */ /* 0x000fe400000010ff */
[C---:B------:R-:W-:Y:S01]  /*a270*/  @!P1 SHF.L.U64.HI R0, R31.reuse, 0x1, R0 ;  /* 0x000000011f009819 */ /* 0x040fe20000010200 */
[----:B------:R-:W-:Y:S01]  /*a280*/  @!P1 IMAD.SHL.U32 R31, R31, 0x2, RZ ;  /* 0x000000021f1f9824 */ /* 0x000fe200078e00ff */
[----:B------:R-:W-:Y:S01]  /*a290*/  @!P0 MOV R36, R10 ;  /* 0x0000000a00248202 */ /* 0x000fe20000000f00 */
[----:B------:R-:W-:Y:S01]  /*a2a0*/  @!P0 IMAD.MOV.U32 R39, RZ, RZ, R7 ;  /* 0x000000ffff278224 */ /* 0x000fe200078e0007 */
[----:B------:R-:W-:Y:S02]  /*a2b0*/  @!P0 MOV R38, R6 ;  /* 0x0000000600268202 */ /* 0x000fe40000000f00 */
[----:B------:R-:W-:Y:S02]  /*a2c0*/  @!P1 IADD3 R32, P3, PT, R31, R92, RZ ;  /* 0x0000005c1f209210 */ /* 0x000fe40007f7e0ff */
[----:B------:R-:W-:Y:S02]  /*a2d0*/  @!P1 SEL R3, R29, R26, P2 ;  /* 0x0000001a1d039207 */ /* 0x000fe40001000000 */
[----:B------:R-:W-:Y:S01]  /*a2e0*/  @!P1 IADD3 R30, P0, PT, R31, R94, RZ ;  /* 0x0000005e1f1e9210 */ /* 0x000fe20007f1e0ff */
[C---:B------:R-:W-:Y:S01]  /*a2f0*/  @!P1 IMAD.X R33, R0.reuse, 0x1, R93, P3 ;  /* 0x0000000100219824 */ /* 0x040fe200018e065d */
[----:B------:R-:W-:Y:S01]  /*a300*/  IADD3 R49, PT, PT, R49, R13, RZ ;  /* 0x0000000d31317210 */ /* 0x000fe20007ffe0ff */
[----:B------:R-:W-:Y:S01]  /*a310*/  @!P1 IMAD.WIDE R4, R3, 0x2, R14 ;  /* 0x0000000203049825 */ /* 0x000fe200078e020e */
[----:B------:R-:W-:Y:S02]  /*a320*/  @!P1 IADD3.X R31, PT, PT, R0, R95, RZ, P0, !PT ;  /* 0x0000005f001f9210 */ /* 0x000fe400007fe4ff */
[----:B------:R-:W-:Y:S01]  /*a330*/  ISETP.GT.AND P0, PT, R27, 0x40, !P1 ;  /* 0x000000401b00780c */ /* 0x000fe20004f04270 */
[----:B------:R1:W-:Y:S08]  /*a340*/  ST.E.128 desc[UR4][R48.64], R36 ;  /* 0x0000002430007985 */ /* 0x0003f0000c101d04 */
[----:B------:R-:W2:Y:S08]  /*a350*/  @!P1 LD.E.128 R32, desc[UR4][R32.64+0x80] ;  /* 0x0000800420209980 */ /* 0x000eb0000c101d00 */
[----:B------:R-:W3:Y:S08]  /*a360*/  @!P1 LD.E.128 R4, desc[UR4][R4.64+0x80] ;  /* 0x0000800404049980 */ /* 0x000ef0000c101d00 */
[----:B------:R-:W4:Y:S08]  /*a370*/  @!P1 LD.E.128 R44, desc[UR4][R30.64+0x80] ;  /* 0x000080041e2c9980 */ /* 0x000f30000c101d00 */
[----:B------:R3:W5:Y:S01]  /*a380*/  LD.E.128 R40, desc[UR4][R14.64+0x80] ;  /* 0x000080040e287980 */ /* 0x000762000c101d00 */
[C---:B--2---:R-:W-:Y:S01]  /*a390*/  @!P1 LOP3.LUT R10, R34.reuse, 0xffff0000, RZ, 0xc0, !PT ;  /* 0xffff0000220a9812 */ /* 0x044fe200078ec0ff */
        /* <DEDUP_REMOVED lines=8> */
[----:B---3--:R-:W-:Y:S01]  /*a420*/  @!P1 IMAD.U32 R14, R6, 0x10000, RZ ;  /* 0x00010000060e9824 */ /* 0x008fe200078e00ff */
[----:B------:R-:W-:Y:S01]  /*a430*/  @!P1 LOP3.LUT R8, R35, 0xffff0000, RZ, 0xc0, !PT ;  /* 0xffff000023089812 */ /* 0x000fe200078ec0ff */
[----:B------:R-:W-:Y:S01]  /*a440*/  @P0 FADD.FTZ R10, -R10, -RZ ;  /* 0x800000ff0a0a0221 */ /* 0x000fe20000010100 */
[----:B------:R-:W-:Y:S01]  /*a450*/  @!P1 LOP3.LUT R31, R6, 0xffff0000, RZ, 0xc0, !PT ;  /* 0xffff0000061f9812 */ /* 0x000fe200078ec0ff */
[----:B------:R-:W-:Y:S01]  /*a460*/  @P0 FADD.FTZ R13, -R13, -RZ ;  /* 0x800000ff0d0d0221 */ /* 0x000fe20000010100 */
[----:B------:R-:W-:Y:S01]  /*a470*/  @!P1 SHF.L.U32 R12, R7, 0x10, RZ ;  /* 0x00000010070c9819 */ /* 0x000fe200000006ff */
[C---:B------:R-:W-:Y:S01]  /*a480*/  @!P1 IMAD.U32 R35, R4.reuse, 0x10000, RZ ;  /* 0x0001000004239824 */ /* 0x040fe200078e00ff */
[----:B------:R-:W-:Y:S01]  /*a490*/  @!P1 LOP3.LUT R33, R4, 0xffff0000, RZ, 0xc0, !PT ;  /* 0xffff000004219812 */ /* 0x000fe200078ec0ff */
[----:B------:R-:W-:Y:S01]  /*a4a0*/  @!P1 FMUL.FTZ R6, R31, R10 ;  /* 0x0000000a1f069220 */ /* 0x000fe20000410000 */
[C---:B------:R-:W-:Y:S01]  /*a4b0*/  @!P1 SHF.L.U32 R4, R5.reuse, 0x10, RZ ;  /* 0x0000001005049819 */ /* 0x040fe200000006ff */
[----:B------:R-:W-:Y:S01]  /*a4c0*/  @P0 FADD.FTZ R0, -R0, -RZ ;  /* 0x800000ff00000221 */ /* 0x000fe20000010100 */
[----:B------:R-:W-:Y:S01]  /*a4d0*/  @!P1 LOP3.LUT R16, R5, 0xffff0000, RZ, 0xc0, !PT ;  /* 0xffff000005109812 */ /* 0x000fe200078ec0ff */
[----:B------:R-:W-:Y:S01]  /*a4e0*/  @P0 FADD.FTZ R3, -R3, -RZ ;  /* 0x800000ff03030221 */ /* 0x000fe20000010100 */
[----:B------:R-:W-:Y:S01]  /*a4f0*/  @!P1 LOP3.LUT R15, R7, 0xffff0000, RZ, 0xc0, !PT ;  /* 0xffff0000070f9812 */ /* 0x000fe200078ec0ff */
[----:B------:R-:W-:Y:S01]  /*a500*/  @P0 FADD.FTZ R2, -R2, -RZ ;  /* 0x800000ff02020221 */ /* 0x000fe20000010100 */
[----:B----4-:R-:W-:Y:S01]  /*a510*/  @!P1 LOP3.LUT R28, R46, 0xffff0000, RZ, 0xc0, !PT ;  /* 0xffff00002e1c9812 */ /* 0x010fe200078ec0ff */
[----:B------:R-:W-:Y:S01]  /*a520*/  @!P1 FMUL.FTZ R7, R12, R9 ;  /* 0x000000090c079220 */ /* 0x000fe20000410000 */
[----:B------:R-:W-:Y:S01]  /*a530*/  @!P1 LOP3.LUT R12, R44, 0xffff0000, RZ, 0xc0, !PT ;  /* 0xffff00002c0c9812 */ /* 0x000fe200078ec0ff */
[----:B-----5:R-:W-:Y:S01]  /*a540*/  @!P1 IMAD.U32 R9, R40, 0x10000, RZ ;  /* 0x0001000028099824 */ /* 0x020fe200078e00ff */
        /* <DEDUP_REMOVED lines=37> */
.L_x_3984:
[----:B------:R-:W-:Y:S05]  /*a7a0*/  BSYNC.RECONVERGENT B0 ;  /* 0x0000000000007941 */ /* 0x000fea0003800200 */
.L_x_3983:
[----:B------:R-:W-:Y:S04]  /*a7b0*/  BSSY.RECONVERGENT B0, `(.L_x_3985) ;  /* 0x00000b1000007945 */ /* 0x000fe80003800200 */
[----:B------:R-:W-:Y:S05]  /*a7c0*/  @!P6 BRA `(.L_x_3986) ;  /* 0x0000000800bce947 */ /* 0x000fea0003800000 */
[----:B------:R-:W-:Y:S01]  /*a7d0*/  ISETP.GE.AND P0, PT, R22, R21, PT ;  /* 0x000000151600720c */ /* 0x000fe20003f06270 */
[----:B-1----:R-:W-:Y:S04]  /*a7e0*/  IMAD.WIDE.U32 R48, R206, 0xc0, R96 ;  /* 0x000000c0ce307825 */ /* 0x002fe800078e0060 */
[----:B------:R-:W-:Y:S02]  /*a7f0*/  IMAD.MOV.U32 R16, RZ, RZ, R18 ;  /* 0x000000ffff107224 */ /* 0x000fe400078e0012 */
[----:B------:R-:W-:Y:S02]  /*a800*/  IMAD R3, R141, 0xc0, RZ ;  /* 0x000000c08d037824 */ /* 0x000fe400078e02ff */
[----:B------:R-:W-:Y:S04]  /*a810*/  IMAD.WIDE.U32 R14, R140, 0xc0, R16 ;  /* 0x000000c08c0e7825 */ /* 0x000fe800078e0010 */
[----:B------:R-:W-:Y:S01]  /*a820*/  @!P0 ISETP.GT.AND P1, PT, R27, RZ, PT ;  /* 0x000000ff1b00820c */ /* 0x000fe20003f24270 */
[----:B------:R-:W-:Y:S03]  /*a830*/  IMAD.IADD R15, R15, 0x1, R3 ;  /* 0x000000010f0f7824 */ /* 0x000fe600078e0203 */
[----:B------:R-:W-:Y:S02]  /*a840*/  @!P0 SEL R7, R26, RZ, !P1 ;  /* 0x000000ff1a078207 */ /* 0x000fe40004800000 */
[----:B------:R-:W-:Y:S01]  /*a850*/  @!P0 SEL R0, R125, RZ, !P1 ;  /* 0x000000ff7d008207 */ /* 0x000fe20004800000 */
[----:B----4-:R-:W4:Y:S01]  /*a860*/  LD.E.128 R36, desc[UR4][R14.64] ;  /* 0x000000040e247980 */ /* 0x010f22000c101d00 */
        /* <DEDUP_REMOVED lines=52> */
[----:B------:R-:W-:Y:S01]  /*abb0*/  @!P1 SEL R31, R26, RZ, !P2 ;  /* 0x000000ff1a1f9207 */ /* 0x000fe20005000000 */
        /* <DEDUP_REMOVED lines=9> */
[----:B------:R-:W-:Y:S01]  /*ac50*/  @!P0 IMAD.U32 R16, R43, 0x10000, RZ ;  /* 0x000100002b108824 */ /* 0x000fe200078e00ff */
[----:B------:R-:W-:Y:S01]  /*ac60*/  @!P1 IADD3 R31, P3, PT, R116, R31, RZ ;  /* 0x0000001f741f9210 */ /* 0x000fe20007f7e0ff */
[----:B------:R-:W-:Y:S01]  /*ac70*/  @!P0 FFMA.FTZ R3, R10, R9, R3 ;  /* 0x000000090a038223 */ /* 0x000fe20000010003 */
[----:B------:R-:W-:Y:S01]  /*ac80*/  @!P0 F2FP.BF16.F32.PACK_AB R10, R2, R0 ;  /* 0x00000000020a823e */ /* 0x000fe200000010ff */
[----:B------:R-:W-:Y:S01]  /*ac90*/  @!P0 FFMA.FTZ R4, R11, R28, R4 ;  /* 0x0000001c0b048223 */ /* 0x000fe20000010004 */
[C---:B------:R-:W-:Y:S01]  /*aca0*/  @!P0 SHF.L.U32 R0, R38.reuse, 0x10, RZ ;  /* 0x0000001026008819 */ /* 0x040fe200000006ff */
[----:B------:R-:W-:Y:S01]  /*acb0*/  @!P0 IMAD.U32 R2, R39, 0x10000, RZ ;  /* 0x0001000027028824 */ /* 0x000fe200078e00ff */
[----:B------:R-:W-:Y:S01]  /*acc0*/  @!P0 LOP3.LUT R9, R38, 0xffff0000, RZ, 0xc0, !PT ;  /* 0xffff000026098812 */ /* 0x000fe200078ec0ff */
[----:B------:R-:W-:Y:S01]  /*acd0*/  IMAD R11, R207, 0xc0, RZ ;  /* 0x000000c0cf0b7824 */ /* 0x000fe200078e02ff */
[----:B------:R-:W-:Y:S01]  /*ace0*/  @!P0 F2FP.BF16.F32.PACK_AB R3, R4, R3 ;  /* 0x000000030403823e */ /* 0x000fe200000010ff */
[----:B------:R-:W-:Y:S01]  /*acf0*/  @!P0 FFMA.FTZ R5, R0, R12, R5 ;  /* 0x0000000c00058223 */ /* 0x000fe20000010005 */
[----:B------:R-:W-:Y:S01]  /*ad00*/  @!P1 SEL R0, R125, RZ, !P2 ;  /* 0x000000ff7d009207 */ /* 0x000fe20005000000 */
[----:B------:R-:W-:Y:S01]  /*ad10*/  @!P0 FFMA.FTZ R6, R9, R13, R6 ;  /* 0x0000000d09068223 */ /* 0x000fe20000010006 */
[----:B------:R-:W-:Y:S01]  /*ad20*/  @!P0 LOP3.LUT R9, R39, 0xffff0000, RZ, 0xc0, !PT ;  /* 0xffff000027098812 */ /* 0x000fe200078ec0ff */
[----:B------:R-:W-:Y:S01]  /*ad30*/  @!P0 FFMA.FTZ R7, R2, R16, R7 ;  /* 0x0000001002078223 */ /* 0x000fe20000010007 */
[----:B------:R-:W-:Y:S01]  /*ad40*/  @!P1 IADD3.X R0, PT, PT, R103, R0, RZ, P3, !PT ;  /* 0x0000000067009210 */ /* 0x000fe20001ffe4ff */
[----:B------:R-:W-:Y:S01]  /*ad50*/  @!P0 IMAD.MOV.U32 R37, RZ, RZ, R3 ;  /* 0x000000ffff258224 */ /* 0x000fe200078e0003 */
[----:B------:R-:W-:Y:S01]  /*ad60*/  @!P0 F2FP.BF16.F32.PACK_AB R6, R6, R5 ;  /* 0x000000050606823e */ /* 0x000fe200000010ff */
[----:B------:R-:W-:Y:S01]  /*ad70*/  @!P0 FFMA.FTZ R8, R9, R30, R8 ;  /* 0x0000001e09088223 */ /* 0x000fe20000010008 */
[C---:B------:R-:W-:Y:S01]  /*ad80*/  @!P1 SHF.L.U64.HI R0, R31.reuse, 0x1, R0 ;  /* 0x000000011f009819 */ /* 0x040fe20000010200 */
[----:B------:R-:W-:Y:S01]  /*ad90*/  @!P1 IMAD.SHL.U32 R31, R31, 0x2, RZ ;  /* 0x000000021f1f9824 */ /* 0x000fe200078e00ff */
[----:B------:R-:W-:Y:S02]  /*ada0*/  @!P0 MOV R36, R10 ;  /* 0x0000000a00248202 */ /* 0x000fe40000000f00 */
[----:B------:R-:W-:Y:S02]  /*adb0*/  @!P0 F2FP.BF16.F32.PACK_AB R7, R8, R7 ;  /* 0x000000070807823e */ /* 0x000fe400000010ff */
[----:B------:R-:W-:Y:S02]  /*adc0*/  @!P0 MOV R38, R6 ;  /* 0x0000000600268202 */ /* 0x000fe40000000f00 */
[----:B------:R-:W-:Y:S01]  /*add0*/  @!P1 IADD3 R32, P3, PT, R31, R92, RZ ;  /* 0x0000005c1f209210 */ /* 0x000fe20007f7e0ff */
[----:B------:R-:W-:Y:S01]  /*ade0*/  @!P0 IMAD.MOV.U32 R39, RZ, RZ, R7 ;  /* 0x000000ffff278224 */ /* 0x000fe200078e0007 */
        /* <DEDUP_REMOVED lines=77> */
.L_x_3986:
[----:B------:R-:W-:Y:S05]  /*b2c0*/  BSYNC.RECONVERGENT B0 ;  /* 0x0000000000007941 */ /* 0x000fea0003800200 */
.L_x_3985:
[----:B------:R-:W-:Y:S01]  /*b2d0*/  ISETP.NE.AND P0, PT, R123, RZ, PT ;  /* 0x000000ff7b00720c */ /* 0x000fe20003f05270 */
[----:B------:R-:W-:Y:S11]  /*b2e0*/  BSSY.RECONVERGENT B0, `(.L_x_3987) ;  /* 0x00000b2000007945 */ /* 0x000ff60003800200 */
[----:B------:R-:W-:Y:S01]  /*b2f0*/  @!UPT UIADD3 URZ, UPT, UPT, URZ, URZ, URZ ;  /* 0x000000fffffff290 */ /* 0x000fe2000fffe0ff */
        /* <DEDUP_REMOVED lines=25> */
[----:B------:R5:W3:Y:S02]  /*b490*/  @!P0 LD.E.128 R32, desc[UR4][R12.64] ;  /* 0x000000040c208980 */ /* 0x000ae4000c101d00 */
[C---:B-----5:R-:W-:Y:S01]  /*b4a0*/  @!P0 LOP3.LUT R12, R7.reuse, 0xffff0000, RZ, 0xc0, !PT ;  /* 0xffff0000070c8812 */ /* 0x060fe200078ec0ff */
[----:B------:R-:W-:Y:S01]  /*b4b0*/  @!P0 IMAD.U32 R8, R7, 0x10000, RZ ;  /* 0x0001000007088824 */ /* 0x000fe200078e00ff */
[C---:B------:R-:W-:Y:S01]  /*b4c0*/  @!P0 LOP3.LUT R2, R4.reuse, 0xffff0000, RZ, 0xc0, !PT ;  /* 0xffff000004028812 */ /* 0x040fe200078ec0ff */
[----:B------:R-:W-:Y:S01]  /*b4d0*/  @!P0 IMAD.U32 R0, R4, 0x10000, RZ ;  /* 0x0001000004008824 */ /* 0x000fe200078e00ff */
[C---:B------:R-:W-:Y:S01]  /*b4e0*/  @!P0 LOP3.LUT R4, R5.reuse, 0xffff0000, RZ, 0xc0, !PT ;  /* 0xffff000005048812 */ /* 0x040fe200078ec0ff */
[----:B------:R-:W-:Y:S01]  /*b4f0*/  @!P0 IMAD.U32 R3, R5, 0x10000, RZ ;  /* 0x0001000005038824 */ /* 0x000fe200078e00ff */
[----:B------:R-:W-:Y:S02]  /*b500*/  @!P0 SHF.L.U32 R5, R6, 0x10, RZ ;  /* 0x0000001006058819 */ /* 0x000fe400000006ff */
[C---:B--2---:R-:W-:Y:S01]  /*b510*/  @!P0 LOP3.LUT R9, R43.reuse, 0xffff0000, RZ, 0xc0, !PT ;  /* 0xffff00002b098812 */ /* 0x044fe200078ec0ff */
[----:B------:R-:W-:Y:S01]  /*b520*/  @!P0 IMAD.U32 R7, R43, 0x10000, RZ ;  /* 0x000100002b078824 */ /* 0x000fe200078e00ff */
[C---:B------:R-:W-:Y:S01]  /*b530*/  @!P0 SHF.L.U32 R14, R42.reuse, 0x10, RZ ;  /* 0x000000102a0e8819 */ /* 0x040fe200000006ff */
[----:B------:R-:W-:Y:S01]  /*b540*/  @!P0 IMAD.U32 R16, R41, 0x10000, RZ ;  /* 0x0001000029108824 */ /* 0x000fe200078e00ff */
[----:B------:R-:W-:Y:S01]  /*b550*/  @!P0 LOP3.LUT R13, R42, 0xffff0000, RZ, 0xc0, !PT ;  /* 0xffff00002a0d8812 */ /* 0x000fe200078ec0ff */
[----:B------:R-:W-:Y:S01]  /*b560*/  @P2 FADD.FTZ R7, -R7, -RZ ;  /* 0x800000ff07072221 */ /* 0x000fe20000010100 */
        /* <DEDUP_REMOVED lines=8> */
[----:B---3--:R-:W-:Y:S01]  /*b5f0*/  @!P0 LOP3.LUT R28, R33, 0xffff0000, RZ, 0xc0, !PT ;  /* 0xffff0000211c8812 */ /* 0x008fe200078ec0ff */
[----:B------:R-:W-:Y:S01]  /*b600*/  @P2 FADD.FTZ R31, -R31, -RZ ;  /* 0x800000ff1f1f2221 */ /* 0x000fe20000010100 */
[----:B------:R-:W-:Y:S01]  /*b610*/  @!P0 SHF.L.U32 R30, R34, 0x10, RZ ;  /* 0x00000010221e8819 */ /* 0x000fe200000006ff */
[----:B------:R-:W-:Y:S01]  /*b620*/  @P2 FADD.FTZ R21, -R21, -RZ ;  /* 0x800000ff15152221 */ /* 0x000fe20000010100 */
[----:B------:R-:W-:Y:S01]  /*b630*/  @!P0 FMUL.FTZ R8, R12, R9 ;  /* 0x000000090c088220 */ /* 0x000fe20000410000 */
[----:B------:R-:W-:Y:S01]  /*b640*/  @!P0 SHF.L.U32 R12, R32, 0x10, RZ ;  /* 0x00000010200c8819 */ /* 0x000fe200000006ff */
[----:B------:R-:W-:Y:S01]  /*b650*/  @!P0 FMUL.FTZ R5, R5, R14 ;  /* 0x0000000e05058220 */ /* 0x000fe20000410000 */
[----:B----4-:R-:W-:Y:S01]  /*b660*/  @!P0 SHF.L.U32 R9, R36, 0x10, RZ ;  /* 0x0000001024098819 */ /* 0x010fe200000006ff */
[----:B------:R-:W-:Y:S01]  /*b670*/  @!P0 FMUL.FTZ R6, R6, R13 ;  /* 0x0000000d06068220 */ /* 0x000fe20000410000 */
[----:B------:R-:W-:Y:S01]  /*b680*/  @!P0 LOP3.LUT R14, R32, 0xffff0000, RZ, 0xc0, !PT ;  /* 0xffff0000200e8812 */ /* 0x000fe200078ec0ff */
[----:B------:R-:W-:Y:S01]  /*b690*/  @!P0 IMAD.U32 R32, R35, 0x10000, RZ ;  /* 0x0001000023208824 */ /* 0x000fe200078e00ff */
[----:B------:R-:W-:Y:S01]  /*b6a0*/  @!P0 LOP3.LUT R13, R36, 0xffff0000, RZ, 0xc0, !PT ;  /* 0xffff0000240d8812 */ /* 0x000fe200078ec0ff */
[----:B------:R-:W-:Y:S01]  /*b6b0*/  @!P0 FMUL.FTZ R0, R0, R31 ;  /* 0x0000001f00008220 */ /* 0x000fe20000410000 */
[----:B------:R-:W-:Y:S01]  /*b6c0*/  @!P0 LOP3.LUT R31, R34, 0xffff0000, RZ, 0xc0, !PT ;  /* 0xffff0000221f8812 */ /* 0x000fe200078ec0ff */
[----:B------:R-:W-:Y:S01]  /*b6d0*/  @!P0 FMUL.FTZ R2, R2, R21 ;  /* 0x0000001502028220 */ /* 0x000fe20000410000 */
[----:B------:R-:W-:Y:S01]  /*b6e0*/  @P2 FADD.FTZ R16, -R16, -RZ ;  /* 0x800000ff10102221 */ /* 0x000fe20000010100 */
[----:B------:R-:W-:Y:S01]  /*b6f0*/  @P2 FADD.FTZ R15, -R15, -RZ ;  /* 0x800000ff0f0f2221 */ /* 0x000fe20000010100 */
[----:B------:R-:W-:Y:S01]  /*b700*/  @!P1 ISETP.GT.AND P2, PT, R27, 0x40, PT ;  /* 0x000000401b00980c */ /* 0x000fe20003f44270 */
[----:B------:R-:W-:Y:S01]  /*b710*/  @!P0 FFMA.FTZ R0, R9, R12, R0 ;  /* 0x0000000c09008223 */ /* 0x000fe20000010000 */
[----:B------:R-:W-:Y:S01]  /*b720*/  @!P0 LOP3.LUT R9, R37, 0xffff0000, RZ, 0xc0, !PT ;  /* 0xffff000025098812 */ /* 0x000fe200078ec0ff */
[----:B------:R-:W-:Y:S01]  /*b730*/  @!P0 FFMA.FTZ R2, R13, R14, R2 ;  /* 0x0000000e0d028223 */ /* 0x000fe20000010002 */
[C---:B------:R-:W-:Y:S01]  /*b740*/  @!P0 SHF.L.U32 R12, R38.reuse, 0x10, RZ ;  /* 0x00000010260c8819 */ /* 0x040fe200000006ff */
[----:B------:R-:W-:Y:S01]  /*b750*/  @!P0 FMUL.FTZ R3, R3, R16 ;  /* 0x0000001003038220 */ /* 0x000fe20000410000 */
[----:B------:R-:W-:Y:S01]  /*b760*/  @!P0 LOP3.LUT R13, R38, 0xffff0000, RZ, 0xc0, !PT ;  /* 0xffff0000260d8812 */ /* 0x000fe200078ec0ff */
[----:B------:R-:W-:Y:S01]  /*b770*/  @!P0 FMUL.FTZ R4, R4, R15 ;  /* 0x0000000f04048220 */ /* 0x000fe20000410000 */
[----:B------:R-:W-:Y:S01]  /*b780*/  @!P0 F2FP.BF16.F32.PACK_AB R14, R2, R0 ;  /* 0x00000000020e823e */ /* 0x000fe200000010ff */
[----:B------:R-:W-:Y:S01]  /*b790*/  @!P0 IMAD.U32 R15, R33, 0x10000, RZ ;  /* 0x00010000210f8824 */ /* 0x000fe200078e00ff */
[----:B------:R-:W-:Y:S01]  /*b7a0*/  @!P1 SEL R0, R26, RZ, !P2 ;  /* 0x000000ff1a009207 */ /* 0x000fe20005000000 */
[----:B------:R-:W-:Y:S01]  /*b7b0*/  @!P0 IMAD.U32 R16, R37, 0x10000, RZ ;  /* 0x0001000025108824 */ /* 0x000fe200078e00ff */
[----:B------:R-:W-:Y:S02]  /*b7c0*/  @!P0 LOP3.LUT R33, R35, 0xffff0000, RZ, 0xc0, !PT ;  /* 0xffff000023218812 */ /* 0x000fe400078ec0ff */
[----:B------:R-:W-:Y:S01]  /*b7d0*/  @!P1 SEL R125, R125, RZ, !P2 ;  /* 0x000000ff7d7d9207 */ /* 0x000fe20005000000 */
[----:B------:R-:W-:Y:S01]  /*b7e0*/  @!P0 FFMA.FTZ R3, R16, R15, R3 ;  /* 0x0000000f10038223 */ /* 0x000fe20000010003 */
[----:B------:R-:W-:Y:S01]  /*b7f0*/  @!P0 MOV R36, R14 ;  /* 0x0000000e00248202 */ /* 0x000fe20000000f00 */
[----:B------:R-:W-:Y:S01]  /*b800*/  @!P0 FFMA.FTZ R4, R9, R28, R4 ;  /* 0x0000001c09048223 */ /* 0x000fe20000010004 */
[----:B------:R-:W-:Y:S01]  /*b810*/  @!P0 LOP3.LUT R9, R39, 0xffff0000, RZ, 0xc0, !PT ;  /* 0xffff000027098812 */ /* 0x000fe200078ec0ff */
[----:B------:R-:W-:Y:S01]  /*b820*/  @!P0 FFMA.FTZ R5, R12, R30, R5 ;  /* 0x0000001e0c058223 */ /* 0x000fe20000010005 */
[----:B------:R-:W-:Y:S01]  /*b830*/  @!P1 IADD3 R12, P3, PT, R115, R0, RZ ;  /* 0x00000000730c9210 */ /* 0x000fe20007f7e0ff */
[----:B------:R-:W-:Y:S01]  /*b840*/  @!P0 FFMA.FTZ R6, R13, R31, R6 ;  /* 0x0000001f0d068223 */ /* 0x000fe20000010006 */
[----:B------:R-:W-:Y:S01]  /*b850*/  @!P0 SHF.L.U32 R0, R39, 0x10, RZ ;  /* 0x0000001027008819 */ /* 0x000fe200000006ff */
[----:B------:R-:W-:Y:S02]  /*b860*/  IMAD R15, R207, 0xe0, RZ ;  /* 0x000000e0cf0f7824 */ /* 0x000fe400078e02ff */
[----:B------:R-:W-:Y:S01]  /*b870*/  @!P1 IMAD.X R125, R102, 0x1, R125, P3 ;  /* 0x00000001667d9824 */ /* 0x000fe200018e067d */
[----:B------:R-:W-:Y:S01]  /*b880*/  @!P0 F2FP.BF16.F32.PACK_AB R6, R6, R5 ;  /* 0x000000050606823e */ /* 0x000fe200000010ff */
[----:B------:R-:W-:Y:S01]  /*b890*/  @!P0 FFMA.FTZ R7, R0, R32, R7 ;  /* 0x0000002000078223 */ /* 0x000fe20000010007 */
[----:B------:R-:W-:Y:S01]  /*b8a0*/  IADD3 R45, PT, PT, R45, R15, RZ ;  /* 0x0000000f2d2d7210 */ /* 0x000fe20007ffe0ff */
[----:B------:R-:W-:Y:S01]  /*b8b0*/  @!P0 FFMA.FTZ R8, R9, R33, R8 ;  /* 0x0000002109088223 */ /* 0x000fe20000010008 */
[----:B------:R-:W-:Y:S01]  /*b8c0*/  @!P0 F2FP.BF16.F32.PACK_AB R9, R4, R3 ;  /* 0x000000030409823e */ /* 0x000fe200000010ff */
[----:B------:R-:W-:Y:S01]  /*b8d0*/  @!P1 IMAD.SHL.U32 R13, R12, 0x2, RZ ;  /* 0x000000020c0d9824 */ /* 0x000fe200078e00ff */
[----:B------:R-:W-:Y:S02]  /*b8e0*/  @!P0 MOV R38, R6 ;  /* 0x0000000600268202 */ /* 0x000fe40000000f00 */
[----:B------:R-:W-:Y:S01]  /*b8f0*/  @!P0 F2FP.BF16.F32.PACK_AB R7, R8, R7 ;  /* 0x000000070807823e */ /* 0x000fe200000010ff */
[----:B------:R-:W-:Y:S01]  /*b900*/  @!P0 IMAD.MOV.U32 R37, RZ, RZ, R9 ;  /* 0x000000ffff258224 */ /* 0x000fe200078e0009 */
[----:B------:R-:W-:Y:S02]  /*b910*/  @!P1 SHF.L.U64.HI R2, R12, 0x1, R125 ;  /* 0x000000010c029819 */ /* 0x000fe4000001027d */
[----:B------:R-:W-:Y:S01]  /*b920*/  @!P1 IADD3 R40, P3, PT, R13, R92, RZ ;  /* 0x0000005c0d289210 */ /* 0x000fe20007f7e0ff */
[----:B------:R-:W-:Y:S01]  /*b930*/  @!P0 IMAD.MOV.U32 R39, RZ, RZ, R7 ;  /* 0x000000ffff278224 */ /* 0x000fe200078e0007 */
[----:B------:R-:W-:Y:S02]  /*b940*/  @!P1 SEL R3, R29, R26, P2 ;  /* 0x0000001a1d039207 */ /* 0x000fe40001000000 */
[----:B------:R-:W-:Y:S01]  /*b950*/  @!P1 IADD3 R28, P0, PT, R13, R94, RZ ;  /* 0x0000005e0d1c9210 */ /* 0x000fe20007f1e0ff */
[C---:B------:R-:W-:Y:S01]  /*b960*/  @!P1 IMAD.X R41, R2.reuse, 0x1, R93, P3 ;  /* 0x0000000102299824 */ /* 0x040fe200018e065d */
[----:B------:R1:W-:Y:S01]  /*b970*/  ST.E.128 desc[UR4][R44.64], R36 ;  /* 0x000000242c007985 */ /* 0x0003e2000c101d04 */
[----:B------:R-:W-:Y:S01]  /*b980*/  @!P1 IMAD.WIDE R4, R3, 0x2, R10 ;  /* 0x0000000203049825 */ /* 0x000fe200078e020a */
[----:B------:R-:W-:Y:S02]  /*b990*/  @!P1 IADD3.X R29, PT, PT, R2, R95, RZ, P0, !PT ;  /* 0x0000005f021d9210 */ /* 0x000fe400007fe4ff */
[----:B------:R-:W-:Y:S04]  /*b9a0*/  ISETP.GT.AND P0, PT, R27, 0x40, !P1 ;  /* 0x000000401b00780c */ /* 0x000fe80004f04270 */
[----:B------:R-:W2:Y:S08]  /*b9b0*/  @!P1 LD.E.128 R40, desc[UR4][R40.64+0x80] ;  /* 0x0000800428289980 */ /* 0x000eb0000c101d00 */
[----:B------:R-:W3:Y:S08]  /*b9c0*/  @!P1 LD.E.128 R4, desc[UR4][R4.64+0x80] ;  /* 0x0000800404049980 */ /* 0x000ef0000c101d00 */
[----:B------:R-:W4:Y:S08]  /*b9d0*/  @!P1 LD.E.128 R28, desc[UR4][R28.64+0x80] ;  /* 0x000080041c1c9980 */ /* 0x000f30000c101d00 */
[----:B------:R5:W4:Y:S01]  /*b9e0*/  LD.E.128 R32, desc[UR4][R10.64+0x80] ;  /* 0x000080040a207980 */ /* 0x000b22000c101d00 */
[----:B--2---:R-:W-:Y:S01]  /*b9f0*/  @!P1 SHF.L.U32 R9, R43, 0x10, RZ ;  /* 0x000000102b099819 */ /* 0x004fe200000006ff */
        /* <DEDUP_REMOVED lines=8> */
[----:B------:R-:W-:Y:S01]  /*ba80*/  @P0 FADD.FTZ R12, -R12, -RZ ;  /* 0x800000ff0c0c0221 */ /* 0x000fe20000010100 */
[----:B------:R-:W-:Y:S01]  /*ba90*/  @!P1 LOP3.LUT R2, R40, 0xffff0000, RZ, 0xc0, !PT ;  /* 0xffff000028029812 */ /* 0x000fe200078ec0ff */
[----:B------:R-:W-:Y:S01]  /*baa0*/  @P0 FADD.FTZ R8, -R8, -RZ ;  /* 0x800000ff08080221 */ /* 0x000fe20000010100 */
[----:B---3--:R-:W-:Y:S01]  /*bab0*/  @!P1 LOP3.LUT R21, R4, 0xffff0000, RZ, 0xc0, !PT ;  /* 0xffff000004159812 */ /* 0x008fe200078ec0ff */
[----:B------:R-:W-:Y:S01]  /*bac0*/  @P0 FADD.FTZ R14, -R14, -RZ ;  /* 0x800000ff0e0e0221 */ /* 0x000fe20000010100 */
[----:B-----5:R-:W-:Y:S01]  /*bad0*/  @!P1 SHF.L.U32 R10, R7, 0x10, RZ ;  /* 0x00000010070a9819 */ /* 0x020fe200000006ff */
[----:B------:R-:W-:Y:S01]  /*bae0*/  @!P1 IMAD.U32 R27, R4, 0x10000, RZ ;  /* 0x00010000041b9824 */ /* 0x000fe200078e00ff */
[----:B------:R-:W-:Y:S01]  /*baf0*/  @!P1 SHF.L.U32 R4, R5, 0x10, RZ ;  /* 0x0000001005049819 */ /* 0x000fe200000006ff */
[----:B------:R-:W-:Y:S01]  /*bb00*/  @P0 FADD.FTZ R0, -R0, -RZ ;  /* 0x800000ff00000221 */ /* 0x000fe20000010100 */
[----:B------:R-:W-:Y:S01]  /*bb10*/  @!P1 LOP3.LUT R15, R6, 0xffff0000, RZ, 0xc0, !PT ;  /* 0xffff0000060f9812 */ /* 0x000fe200078ec0ff */
[----:B------:R-:W-:Y:S01]  /*bb20*/  @P0 FADD.FTZ R3, -R3, -RZ ;  /* 0x800000ff03030221 */ /* 0x000fe20000010100 */
[----:B------:R-:W-:Y:S01]  /*bb30*/  @!P1 LOP3.LUT R11, R7, 0xffff0000, RZ, 0xc0, !PT ;  /* 0xffff0000070b9812 */ /* 0x000fe200078ec0ff */
[----:B------:R-:W-:Y:S01]  /*bb40*/  @!P1 FMUL.FTZ R7, R10, R9 ;  /* 0x000000090a079220 */ /* 0x000fe20000410000 */
[----:B------:R-:W-:Y:S01]  /*bb50*/  @!P1 LOP3.LUT R5, R5, 0xffff0000, RZ, 0xc0, !PT ;  /* 0xffff000005059812 */ /* 0x000fe200078ec0ff */
[----:B------:R-:W-:Y:S01]  /*bb60*/  @!P1 IMAD.U32 R16, R6, 0x10000, RZ ;  /* 0x0001000006109824 */ /* 0x000fe200078e00ff */
[----:B----4-:R-:W-:Y:S01]  /*bb70*/  @!P1 LOP3.LUT R26, R30, 0xffff0000, RZ, 0xc0, !PT ;  /* 0xffff00001e1a9812 */ /* 0x010fe200078ec0ff */
[----:B------:R-:W-:Y:S01]  /*bb80*/  @P0 FADD.FTZ R2, -R2, -RZ ;  /* 0x800000ff02020221 */ /* 0x000fe20000010100 */
[C---:B------:R-:W-:Y:S02]  /*bb90*/  @!P1 IMAD.U32 R9, R32.reuse, 0x10000, RZ ;  /* 0x0001000020099824 */ /* 0x040fe400078e00ff */
[----:B------:R-:W-:Y:S01]  /*bba0*/  @!P1 FMUL.FTZ R8, R11, R8 ;  /* 0x000000080b089220 */ /* 0x000fe20000410000 */
[----:B------:R-:W-:Y:S01]  /*bbb0*/  @!P1 LOP3.LUT R11, R32, 0xffff0000, RZ, 0xc0, !PT ;  /* 0xffff0000200b9812 */ /* 0x000fe200078ec0ff */
[----:B------:R-:W-:Y:S02]  /*bbc0*/  @!P1 IMAD.U32 R10, R28, 0x10000, RZ ;  /* 0x000100001c0a9824 */ /* 0x000fe400078e00ff */
[----:B------:R-:W-:Y:S01]  /*bbd0*/  @!P1 FMUL.FTZ R0, R27, R0 ;  /* 0x000000001b009220 */ /* 0x000fe20000410000 */
[----:B------:R-:W-:Y:S01]  /*bbe0*/  @!P1 SHF.L.U32 R27, R31, 0x10, RZ ;  /* 0x000000101f1b9819 */ /* 0x000fe200000006ff */
[----:B------:R-:W-:Y:S01]  /*bbf0*/  @!P1 FMUL.FTZ R3, R4, R3 ;  /* 0x0000000304039220 */ /* 0x000fe20000410000 */
[----:B------:R-:W-:Y:S01]  /*bc00*/  @!P1 FMUL.FTZ R6, R15, R12 ;  /* 0x0000000c0f069220 */ /* 0x000fe20000410000 */
[----:B------:R-:W-:Y:S01]  /*bc10*/  @!P1 LOP3.LUT R12, R28, 0xffff0000, RZ, 0xc0, !PT ;  /* 0xffff00001c0c9812 */ /* 0x000fe200078ec0ff */
[----:B------:R-:W-:Y:S01]  /*bc20*/  @!P1 FMUL.FTZ R4, R5, R14 ;  /* 0x0000000e05049220 */ /* 0x000fe20000410000 */
[----:B------:R-:W-:Y:S01]  /*bc30*/  @!P1 SHF.L.U32 R14, R33, 0x10, RZ ;  /* 0x00000010210e9819 */ /* 0x000fe200000006ff */
[----:B------:R-:W-:Y:S01]  /*bc40*/  @!P1 FMUL.FTZ R2, R21, R2 ;  /* 0x0000000215029220 */ /* 0x000fe20000410000 */
[C---:B------:R-:W-:Y:S01]  /*bc50*/  @!P1 LOP3.LUT R15, R29.reuse, 0xffff0000, RZ, 0xc0, !PT ;  /* 0xffff00001d0f9812 */ /* 0x040fe200078ec0ff */
[----:B------:R-:W-:Y:S01]  /*bc60*/  @!P1 FMUL.FTZ R5, R16, R13 ;  /* 0x0000000d10059220 */ /* 0x000fe20000410000 */
[----:B------:R-:W-:Y:S01]  /*bc70*/  @!P1 SHF.L.U32 R13, R29, 0x10, RZ ;  /* 0x000000101d0d9819 */ /* 0x000fe200000006ff */
[----:B------:R-:W-:Y:S01]  /*bc80*/  @!P1 FFMA.FTZ R0, R9, R10, R0 ;  /* 0x0000000a09009223 */ /* 0x000fe20000010000 */
[----:B------:R-:W-:Y:S01]  /*bc90*/  @!P1 LOP3.LUT R9, R33, 0xffff0000, RZ, 0xc0, !PT ;  /* 0xffff000021099812 */ /* 0x000fe200078ec0ff */
[----:B------:R-:W-:Y:S01]  /*bca0*/  @!P1 FFMA.FTZ R2, R11, R12, R2 ;  /* 0x0000000c0b029223 */ /* 0x000fe20000010002 */
[C---:B------:R-:W-:Y:S01]  /*bcb0*/  @!P1 LOP3.LUT R11, R34.reuse, 0xffff0000, RZ, 0xc0, !PT ;  /* 0xffff0000220b9812 */ /* 0x040fe200078ec0ff */
[----:B------:R-:W-:Y:S01]  /*bcc0*/  @!P1 IMAD.U32 R10, R34, 0x10000, RZ ;  /* 0x00010000220a9824 */ /* 0x000fe200078e00ff */
[----:B------:R-:W-:Y:S01]  /*bcd0*/  @!P1 SHF.L.U32 R12, R35, 0x10, RZ ;  /* 0x00000010230c9819 */ /* 0x000fe200000006ff */
[----:B------:R-:W-:Y:S01]  /*bce0*/  @!P1 IMAD.U32 R16, R30, 0x10000, RZ ;  /* 0x000100001e109824 */ /* 0x000fe200078e00ff */
[----:B------:R-:W-:Y:S01]  /*bcf0*/  @!P1 LOP3.LUT R28, R31, 0xffff0000, RZ, 0xc0, !PT ;  /* 0xffff00001f1c9812 */ /* 0x000fe200078ec0ff */
[----:B------:R-:W-:Y:S01]  /*bd00*/  @!P1 FFMA.FTZ R3, R14, R13, R3 ;  /* 0x0000000d0e039223 */ /* 0x000fe20000010003 */
[----:B------:R-:W-:Y:S01]  /*bd10*/  @!P1 LOP3.LUT R13, R35, 0xffff0000, RZ, 0xc0, !PT ;  /* 0xffff0000230d9812 */ /* 0x000fe200078ec0ff */
[----:B------:R-:W-:Y:S01]  /*bd20*/  @!P1 FFMA.FTZ R4, R9, R15, R4 ;  /* 0x0000000f09049223 */ /* 0x000fe20000010004 */
[----:B------:R-:W-:Y:S01]  /*bd30*/  @!P1 F2FP.BF16.F32.PACK_AB R0, R2, R0 ;  /* 0x000000000200923e */ /* 0x000fe200000010ff */
        /* <DEDUP_REMOVED lines=12> */
.L_x_3988:
[----:B------:R-:W-:Y:S05]  /*be00*/  BSYNC.RECONVERGENT B0 ;  /* 0x0000000000007941 */ /* 0x000fea0003800200 */
.L_x_3987:
[----:B------:R-:W5:Y:S02]  /*be10*/  LD.E R3, desc[UR4][R132.64+0xd0] ;  /* 0x0000d00484037980 */ /* 0x000f64000c101900 */
[----:B-----5:R-:W-:Y:S05]  /*be20*/  IMAD.U32 R3, R3, -0x40, RZ ;  /* 0xffffffc003037824 */ /* 0x020fea00078e00ff */
[C---:B------:R-:W-:Y:S02]  /*be30*/  LEA R94, P1, R3.reuse, R94, 0x1 ;  /* 0x0000005e035e7211 */ /* 0x040fe400078208ff */
[C---:B------:R-:W-:Y:S02]  /*be40*/  LEA R92, P0, R3.reuse, R92, 0x1 ;  /* 0x0000005c035c7211 */ /* 0x040fe400078008ff */
[C---:B------:R-:W-:Y:S02]  /*be50*/  LEA.HI.X.SX32 R95, R3.reuse, R95, 0x1, P1 ;  /* 0x0000005f035f7211 */ /* 0x040fe400008f0eff */
[----:B------:R-:W-:Y:S09]  /*be60*/  LEA.HI.X.SX32 R93, R3, R93, 0x1, P0 ;  /* 0x0000005d035d7211 */ /* 0x000ff200000f0eff */
.L_x_3955:
[----:B------:R-:W-:Y:S05]  /*be70*/  BSYNC.RECONVERGENT B1 ;  /* 0x0000000000017941 */ /* 0x000fea0003800200 */
.L_x_3953:
[----:B------:R-:W-:Y:S01]  /*be80*/  ISETP.NE.U32.AND P0, PT, R220, RZ, PT ;  /* 0x000000ffdc00720c */ /* 0x000fe20003f05070 */
[----:B-12---:R-:W2:Y:S01]  /*be90*/  LD.E R4, desc[UR4][R132.64+0x128] ;  /* 0x0001280484047980 */ /* 0x006ea2000c101900 */
[----:B------:R-:W-:Y:S01]  /*bea0*/  UMOV UR6, URZ ;  /* 0x000000ff00067c82 */ /* 0x000fe20008000000 */
[----:B------:R-:W-:Y:S01]  /*beb0*/  BSSY.RECONVERGENT B0, `(.L_x_3989) ;  /* 0x0000062000007945 */ /* 0x000fe20003800200 */
[----:B------:R-:W-:Y:S02]  /*bec0*/  ISETP.NE.AND.EX P0, PT, R221, RZ, PT, P0 ;  /* 0x000000ffdd00720c */ /* 0x000fe40003f05300 */
[----:B------:R-:W-:Y:S11]  /*bed0*/  IADD3 R3, P1, PT, RZ, -UR6, RZ ;  /* 0x80000006ff037c10 */ /* 0x000ff6000ff3e0ff */
[----:B------:R-:W5:Y:S04]  /*bee0*/  @!P0 LD.E R2, desc[UR4][R132.64+0x40] ;  /* 0x0000400484028980 */ /* 0x000f68000c101900 */
[----:B------:R-:W3:Y:S02]  /*bef0*/  @!P0 LD.E R0, desc[UR4][R132.64+0x38] ;  /* 0x0000380484008980 */ /* 0x000ee4000c101900 */
[----:B---3--:R-:W-:Y:S02]  /*bf00*/  @!P0 IMAD.SHL.U32 R0, R0, 0x80, RZ ;  /* 0x0000008000008824 */ /* 0x008fe400078e00ff */
[----:B--2---:R-:W-:Y:S02]  /*bf10*/  IMAD.SHL.U32 R4, R4, 0x80, RZ ;  /* 0x0000008004047824 */ /* 0x004fe400078e00ff */
[----:B-----5:R-:W-:Y:S02]  /*bf20*/  @!P0 IMAD.SHL.U32 R2, R2, 0x80, RZ ;  /* 0x0000008002028824 */ /* 0x020fe400078e00ff */
        /* <DEDUP_REMOVED lines=20> */
[----:B------:R-:W5:Y:S01]  /*c070*/  LD.E.64 R12, desc[UR4][R132.64+0x20] ;  /* 0x00002004840c7980 */ /* 0x000f62000c101b00 */
        /* <DEDUP_REMOVED lines=25> */
[-C--:B------:R-:W-:Y:S02]  /*c210*/  ISETP.GE.U32.AND P2, PT, R0, R9.reuse, PT ;  /* 0x000000090000720c */ /* 0x080fe40003f46070 */
[----:B------:R-:W-:Y:S02]  /*c220*/  ISETP.GE.U32.AND P3, PT, R4, R9, PT ;  /* 0x000000090400720c */ /* 0x000fe40003f66070 */
[----:B------:R-:W-:Y:S01]  /*c230*/  LOP3.LUT R0, R112, R3, RZ, 0x3c, !PT ;  /* 0x0000000370007212 */ /* 0x000fe200078e3cff */
[----:B------:R-:W2:Y:S01]  /*c240*/  LD.E.64 R8, desc[UR4][R132.64+0x38] ;  /* 0x0000380484087980 */ /* 0x000ea2000c101b00 */
[----:B------:R-:W-:Y:S02]  /*c250*/  ISETP.NE.AND P0, PT, R3, RZ, PT ;  /* 0x000000ff0300720c */ /* 0x000fe40003f05270 */
[----:B------:R-:W-:Y:S05]  /*c260*/  ISETP.GE.AND P4, PT, R0, RZ, PT ;  /* 0x000000ff0000720c */ /* 0x000fea0003f86270 */
[----:B------:R-:W-:Y:S02]  /*c270*/  @P2 IADD3 R7, PT, PT, R7, 0x1, RZ ;  /* 0x0000000107072810 */ /* 0x000fe40007ffe0ff */
[----:B------:R-:W-:Y:S05]  /*c280*/  @P3 VIADD R5, R5, 0x1 ;  /* 0x0000000105053836 */ /* 0x000fea0000000000 */
[----:B------:R-:W-:Y:S01]  /*c290*/  @!P5 IADD3 R5, PT, PT, -R5, RZ, RZ ;  /* 0x000000ff0505d210 */ /* 0x000fe20007ffe1ff */
[----:B------:R-:W-:Y:S03]  /*c2a0*/  @!P4 IMAD.MOV R7, RZ, RZ, -R7 ;  /* 0x000000ffff07c224 */ /* 0x000fe600078e0a07 */
[C---:B------:R-:W-:Y:S02]  /*c2b0*/  SEL R5, R2.reuse, R5, !P0 ;  /* 0x0000000502057207 */ /* 0x040fe40004000000 */
[----:B------:R-:W-:Y:S02]  /*c2c0*/  SEL R0, R2, R7, !P0 ;  /* 0x0000000702007207 */ /* 0x000fe40004000000 */
[CC--:B------:R-:W-:Y:S02]  /*c2d0*/  LEA R26, P0, R5.reuse, R218.reuse, 0x2 ;  /* 0x000000da051a7211 */ /* 0x0c0fe400078010ff */
[C---:B----4-:R-:W-:Y:S02]  /*c2e0*/  LEA R28, P1, R0.reuse, R218, 0x2 ;  /* 0x000000da001c7211 */ /* 0x050fe400078210ff */
[CC--:B------:R-:W-:Y:S02]  /*c2f0*/  LEA.HI.X.SX32 R27, R5.reuse, R219.reuse, 0x2, P0 ;  /* 0x000000db051b7211 */ /* 0x0c0fe400000f16ff */
[----:B------:R-:W-:Y:S01]  /*c300*/  LEA.HI.X.SX32 R29, R0, R219, 0x2, P1 ;  /* 0x000000db001d7211 */ /* 0x000fe200008f16ff */
[----:B------:R-:W-:Y:S02]  /*c310*/  IMAD.IADD R0, R5, 0x1, -R0 ;  /* 0x0000000105007824 */ /* 0x000fe400078e0a00 */
[----:B------:R1:W4:Y:S02]  /*c320*/  LD.E R2, desc[UR4][R26.64] ;  /* 0x000000041a027980 */ /* 0x000324000c101900 */
[----:B------:R-:W-:Y:S02]  /*c330*/  IMAD R0, R0, R3, -0x80 ;  /* 0xffffff8000007424 */ /* 0x000fe400078e0203 */
[----:B------:R-:W4:Y:S02]  /*c340*/  LD.E R7, desc[UR4][R28.64] ;  /* 0x000000041c077980 */ /* 0x000f24000c101900 */
[----:B---3--:R-:W-:Y:S01]  /*c350*/  IMAD R5, R15, R0, RZ ;  /* 0x000000000f057224 */ /* 0x008fe200078e02ff */
[----:B------:R-:W-:Y:S05]  /*c360*/  SHF.R.S32.HI R4, RZ, 0x1f, R0 ;  /* 0x0000001fff047819 */ /* 0x000fea0000011400 */
[C---:B------:R-:W-:Y:S02]  /*c370*/  IMAD R5, R14.reuse, R4, R5 ;  /* 0x000000040e057224 */ /* 0x040fe400078e0205 */
[----:B-1----:R-:W-:Y:S04]  /*c380*/  IMAD.WIDE.U32 R26, R14, R0, RZ ;  /* 0x000000000e1a7225 */ /* 0x002fe800078e00ff */
[----:B----4-:R-:W-:Y:S04]  /*c390*/  IMAD.IADD R6, R7, 0x1, -R2 ;  /* 0x0000000107067824 */ /* 0x010fe800078e0a02 */
[-C--:B-----5:R-:W-:Y:S01]  /*c3a0*/  IMAD R2, R13, R6.reuse, RZ ;  /* 0x000000060d027224 */ /* 0x0a0fe200078e02ff */
        /* <DEDUP_REMOVED lines=18> */
.L_x_3990:
[----:B------:R-:W-:Y:S05]  /*c4d0*/  BSYNC.RECONVERGENT B0 ;  /* 0x0000000000007941 */ /* 0x000fea0003800200 */
.L_x_3989:
[----:B------:R-:W-:Y:S11]  /*c4e0*/  ISETP.NE.AND P0, PT, R121, RZ, PT ;  /* 0x000000ff7900720c */ /* 0x000ff60003f05270 */
[----:B------:R-:W-:Y:S02]  /*c4f0*/  @!UPT UIADD3 URZ, UPT, UPT, URZ, URZ, URZ ;  /* 0x000000fffffff290 */ /* 0x000fe4000fffe0ff */
[----:B------:R-:W-:Y:S05]  /*c500*/  @P0 BRA `(.L_x_3991) ;  /* 0xffffff60002c0947 */ /* 0x000fea000383ffff */
.L_x_3952:
[----:B------:R-:W-:Y:S05]  /*c510*/  WARPSYNC.ALL ;  /* 0x0000000000007948 */ /* 0x000fea0003800000 */
[----:B------:R-:W-:Y:S06]  /*c520*/  BAR.SYNC.DEFER_BLOCKING 0x0 ;  /* 0x0000000000007b1d */ /* 0x000fec0000010000 */
[----:B------:R-:W2:Y:S01]  /*c530*/  LD.E R3, desc[UR4][R132.64+0xd0] ;  /* 0x0000d00484037980 */ /* 0x000ea2000c101900 */
[----:B------:R-:W-:Y:S01]  /*c540*/  BSSY.RECONVERGENT B2, `(.L_x_3992) ;  /* 0x0000483000027945 */ /* 0x000fe20003800200 */
[C---:B----4-:R-:W-:Y:S01]  /*c550*/  SHF.L.U64.HI R38, R142.reuse, 0x4, R143 ;  /* 0x000000048e267819 */ /* 0x050fe2000001028f */
[----:B------:R-:W-:Y:S01]  /*c560*/  IMAD.SHL.U32 R37, R142, 0x10, RZ ;  /* 0x000000108e257824 */ /* 0x000fe200078e00ff */
[----:B--2---:R-:W-:-:S13]  /*c570*/  ISETP.NE.AND P0, PT, R3, RZ, PT ;  /* 0x000000ff0300720c */ /* 0x004fda0003f05270 */
[----:B------:R-:W-:Y:S05]  /*c580*/  @P0 BRA `(.L_x_3993) ;  /* 0x0000000000940947 */ /* 0x000fea0003800000 */
[----:B------:R-:W-:Y:S01]  /*c590*/  IMAD.IADD R85, R216, 0x1, -R85 ;  /* 0x00000001d8557824 */ /* 0x000fe200078e0a55 */
[----:B------:R-:W-:Y:S01]  /*c5a0*/  BSSY.RECONVERGENT B0, `(.L_x_3994) ;  /* 0x0000019000007945 */ /* 0x000fe20003800200 */
[C---:B------:R-:W-:Y:S02]  /*c5b0*/  VIADD R0, R134.reuse, 0x10 ;  /* 0x0000001086007836 */ /* 0x040fe40000000000 */
[C---:B------:R-:W-:Y:S01]  /*c5c0*/  VIADD R36, R134.reuse, 0x20 ;  /* 0x0000002086247836 */ /* 0x040fe20000000000 */
[CC--:B------:R-:W-:Y:S01]  /*c5d0*/  ISETP.GE.AND P1, PT, R134.reuse, R85.reuse, PT ;  /* 0x000000558600720c */ /* 0x0c0fe20003f26270 */
[----:B------:R-:W-:Y:S01]  /*c5e0*/  VIADD R24, R134, 0x30 ;  /* 0x0000003086187836 */ /* 0x000fe20000000000 */
[----:B------:R-:W-:-:S11]  /*c5f0*/  ISETP.GE.AND P0, PT, R0, R85, PT ;  /* 0x000000550000720c */ /* 0x000fd60003f06270 */
[----:B------:R-:W-:Y:S01]  /*c600*/  @!PT LDS RZ, [RZ] ;  /* 0x00000000fffff984 */ /* 0x000fe20000000800 */
[----:B------:R-:W-:Y:S01]  /*c610*/  @!PT LDS RZ, [RZ] ;  /* 0x00000000fffff984 */ /* 0x000fe20000000800 */
[----:B------:R-:W-:Y:S01]  /*c620*/  @!PT LDS RZ, [RZ] ;  /* 0x00000000fffff984 */ /* 0x000fe20000000800 */
[----:B------:R1:W-:Y:S02]  /*c630*/  @!P1 LDGSTS.E.BYPASS.LTC128B.128 [R73], desc[UR4][R130.64] ;  /* 0x0000000082499fae */ /* 0x0003e4000b981a04 */
[C---:B------:R-:W-:Y:S02]  /*c640*/  @!P0 LEA R2, P2, R37.reuse, R130, 0x1 ;  /* 0x0000008225028211 */ /* 0x040fe400078408ff */
[----:B------:R1:W-:Y:S01]  /*c650*/  @!P1 LDGSTS.E.BYPASS.LTC128B.128 [R73+0x2000], desc[UR4][R130.64+0x80] ;  /* 0x0200008082499fae */ /* 0x0003e2000b981a04 */
[----:B------:R-:W-:Y:S02]  /*c660*/  ISETP.GE.AND P1, PT, R24, R85, PT ;  /* 0x000000551800720c */ /* 0x000fe40003f26270 */
[----:B------:R-:W-:-:S05]  /*c670*/  @!P0 LEA.HI.X R3, R37, R131, R38, 0x1, P2 ;  /* 0x0000008325038211 */ /* 0x000fca00010f0c26 */
[----:B------:R1:W-:Y:S04]  /*c680*/  @!P0 LDGSTS.E.BYPASS.LTC128B.128 [R73+0x800], desc[UR4][R2.64] ;  /* 0x0080000002498fae */ /* 0x0003e8000b981a04 */
[----:B------:R1:W-:Y:S01]  /*c690*/  @!P0 LDGSTS.E.BYPASS.LTC128B.128 [R73+0x2800], desc[UR4][R2.64+0x80] ;  /* 0x0280008002498fae */ /* 0x0003e2000b981a04 */
[----:B------:R-:W-:-:S13]  /*c6a0*/  ISETP.GE.AND P0, PT, R36, R85, PT ;  /* 0x000000552400720c */ /* 0x000fda0003f06270 */
[----:B------:R-:W-:Y:S05]  /*c6b0*/  @P0 BRA `(.L_x_3995) ;  /* 0x00000000001c0947 */ /* 0x000fea0003800000 */
[----:B-1----:R-:W-:-:S04]  /*c6c0*/  LEA R2, P0, R142, R130, 0x6 ;  /* 0x000000828e027211 */ /* 0x002fc800078030ff */
[----:B------:R-:W-:-:S05]  /*c6d0*/  LEA.HI.X R3, R142, R131, R143, 0x6, P0 ;  /* 0x000000838e037211 */ /* 0x000fca00000f348f */
[----:B------:R-:W-:Y:S01]  /*c6e0*/  @!PT LDS RZ, [RZ] ;  /* 0x00000000fffff984 */ /* 0x000fe20000000800 */
[----:B------:R-:W-:Y:S01]  /*c6f0*/  @!PT LDS RZ, [RZ] ;  /* 0x00000000fffff984 */ /* 0x000fe20000000800 */
[----:B------:R-:W-:Y:S01]  /*c700*/  @!PT LDS RZ, [RZ] ;  /* 0x00000000fffff984 */ /* 0x000fe20000000800 */
[----:B------:R2:W-:Y:S04]  /*c710*/  LDGSTS.E.BYPASS.LTC128B.128 [R73+0x1000], desc[UR4][R2.64] ;  /* 0x0100000002497fae */ /* 0x0005e8000b981a04 */
[----:B------:R2:W-:Y:S02]  /*c720*/  LDGSTS.E.BYPASS.LTC128B.128 [R73+0x3000], desc[UR4][R2.64+0x80] ;  /* 0x0300008002497fae */ /* 0x0005e4000b981a04 */
.L_x_3995:
[----:B------:R-:W-:Y:S05]  /*c730*/  BSYNC.RECONVERGENT B0 ;  /* 0x0000000000007941 */ /* 0x000fea0003800200 */
.L_x_3994:
[----:B------:R-:W-:Y:S05]  /*c740*/  @P1 BRA `(.L_x_3996) ;  /* 0x0000004400881947 */ /* 0x000fea0003800000 */
[----:B-12---:R-:W-:Y:S02]  /*c750*/  IMAD R2, R143, 0x60, RZ ;  /* 0x000000608f027824 */ /* 0x006fe400078e02ff */
[----:B------:R-:W-:-:S05]  /*c760*/  IMAD.WIDE.U32 R130, R142, 0x60, R130 ;  /* 0x000000608e827825 */ /* 0x000fca00078e0082 */
[----:B------:R-:W-:-:S05]  /*c770*/  IADD3 R131, PT, PT, R131, R2, RZ ;  /* 0x0000000283837210 */ /* 0x000fca0007ffe0ff */
[----:B------:R-:W-:Y:S01]  /*c780*/  @!PT LDS RZ, [RZ] ;  /* 0x00000000fffff984 */ /* 0x000fe20000000800 */
[----:B------:R-:W-:Y:S01]  /*c790*/  @!PT LDS RZ, [RZ] ;  /* 0x00000000fffff984 */ /* 0x000fe20000000800 */
[----:B------:R-:W-:Y:S01]  /*c7a0*/  @!PT LDS RZ, [RZ] ;  /* 0x00000000fffff984 */ /* 0x000fe20000000800 */
[----:B------:R1:W-:Y:S04]  /*c7b0*/  LDGSTS.E.BYPASS.LTC128B.128 [R73+0x1800], desc[UR4][R130.64] ;  /* 0x0180000082497fae */ /* 0x0003e8000b981a04 */
[----:B------:R1:W-:Y:S01]  /*c7c0*/  LDGSTS.E.BYPASS.LTC128B.128 [R73+0x3800], desc[UR4][R130.64+0x80] ;  /* 0x0380008082497fae */ /* 0x0003e2000b981a04 */
[----:B------:R-:W-:Y:S05]  /*c7d0*/  BRA `(.L_x_3996) ;  /* 0x0000004400647947 */ /* 0x000fea0003800000 */
.L_x_3993:
[----:B------:R-:W2:Y:S04]  /*c7e0*/  LD.E.64 R4, desc[UR4][R132.64+0xf0] ;  /* 0x0000f00484047980 */ /* 0x000ea8000c101b00 */
[----:B------:R-:W3:Y:S04]  /*c7f0*/  LD.E.U8 R0, desc[UR4][R132.64+0x1b3] ;  /* 0x0001b30484007980 */ /* 0x000ee8000c101100 */
[----:B------:R1:W5:Y:S04]  /*c800*/  LD.E.64 R34, desc[UR4][R132.64+0x148] ;  /* 0x0001480484227980 */ /* 0x000368000c101b00 */
[----:B------:R1:W5:Y:S01]  /*c810*/  LD.E.64 R32, desc[UR4][R132.64+0x150] ;  /* 0x0001500484207980 */ /* 0x000362000c101b00 */
[----:B--2---:R-:W-:-:S04]  /*c820*/  ISETP.NE.U32.AND P0, PT, R4, RZ, PT ;  /* 0x000000ff0400720c */ /* 0x004fc80003f05070 */
[----:B------:R-:W-:-:S13]  /*c830*/  ISETP.NE.AND.EX P0, PT, R5, RZ, PT, P0 ;  /* 0x000000ff0500720c */ /* 0x000fda0003f05300 */
[----:B------:R-:W-:-:S04]  /*c840*/  @P0 LEA R6, P1, R214, R4, 0x2 ;  /* 0x00000004d6060211 */ /* 0x000fc800078210ff */
[----:B------:R-:W-:Y:S01]  /*c850*/  @P0 LEA.HI.X R7, R214, R5, RZ, 0x2, P1 ;  /* 0x00000005d6070211 */ /* 0x000fe200008f14ff */
[----:B------:R-:W-:-:S06]  /*c860*/  IMAD.MOV.U32 R5, RZ, RZ, RZ ;  /* 0x000000ffff057224 */ /* 0x000fcc00078e00ff */
[----:B------:R-:W2:Y:S01]  /*c870*/  @P0 LD.E R5, desc[UR4][R6.64] ;  /* 0x0000000406050980 */ /* 0x000ea2000c101900 */
[----:B------:R-:W-:Y:S01]  /*c880*/  LEA.HI R21, R3, R3, RZ, 0x1 ;  /* 0x0000000303157211 */ /* 0x000fe200078f08ff */
[----:B------:R-:W-:-:S03]  /*c890*/  IMAD.SHL.U32 R20, R84, 0x4, RZ ;  /* 0x0000000454147824 */ /* 0x000fc600078e00ff */
[----:B------:R-:W-:Y:S02]  /*c8a0*/  SHF.R.S32.HI R21, RZ, 0x1, R21 ;  /* 0x00000001ff157819 */ /* 0x000fe40000011415 */
[----:B---3--:R-:W-:Y:S02]  /*c8b0*/  ISETP.NE.AND P2, PT, R0, RZ, PT ;  /* 0x000000ff0000720c */ /* 0x008fe40003f45270 */
[----:B------:R-:W-:Y:S01]  /*c8c0*/  LOP3.LUT R20, R20, 0x1c, RZ, 0xc0, !PT ;  /* 0x0000001c14147812 */ /* 0x000fe200078ec0ff */
[----:B--2---:R-:W-:-:S04]  /*c8d0*/  IMAD.IADD R2, R82, 0x1, R5 ;  /* 0x0000000152027824 */ /* 0x004fc800078e0205 */
[----:B------:R-:W-:-:S05]  /*c8e0*/  IMAD R2, R2, R21, RZ ;  /* 0x0000001502027224 */ /* 0x000fca00078e02ff */
[----:B------:R-:W-:-:S04]  /*c8f0*/  IADD3 R5, P1, PT, R20, R2, RZ ;  /* 0x0000000214057210 */ /* 0x000fc80007f3e0ff */
[----:B------:R-:W-:Y:S02]  /*c900*/  IADD3 R20, P0, PT, R20, R5, RZ ;  /* 0x0000000514147210 */ /* 0x000fe40007f1e0ff */
[----:B------:R-:W-:-:S05]  /*c910*/  LEA.HI.X.SX32 R0, R2, RZ, 0x1, P1 ;  /* 0x000000ff02007211 */ /* 0x000fca00008f0eff */
[----:B------:R-:W-:Y:S01]  /*c920*/  IMAD.X R2, RZ, RZ, R0, P0 ;  /* 0x000000ffff027224 */ /* 0x000fe200000e0600 */
[----:B-1----:R-:W-:Y:S06]  /*c930*/  @!P2 BRA `(.L_x_3997) ;  /* 0x000000180038a947 */ /* 0x002fec0003800000 */
        /* <DEDUP_REMOVED lines=10> */
[----:B------:R-:W-:Y:S01]  /*c9e0*/  IMAD.MOV.U32 R28, RZ, RZ, R130 ;  /* 0x000000ffff1c7224 */ /* 0x000fe200078e0082 */
[----:B------:R-:W-:Y:S02]  /*c9f0*/  MOV R29, R131 ;  /* 0x00000083001d7202 */ /* 0x000fe40000000f00 */
[----:B------:R-:W-:-:S03]  /*ca00*/  ISETP.GE.AND P0, PT, R22, R3, PT ;  /* 0x000000031600720c */ /* 0x000fc60003f06270 */
[----:B------:R1:W5:Y:S01]  /*ca10*/  LD.E.128 R12, desc[UR4][R28.64] ;  /* 0x000000041c0c7980 */ /* 0x000362000c101d00 */
[----:B------:R-:W-:Y:S09]  /*ca20*/  BSSY.RECONVERGENT B0, `(.L_x_4000) ;  /* 0x0000029000007945 */ /* 0x000ff20003800200 */
[----:B------:R-:W-:Y:S05]  /*ca30*/  @P0 BRA `(.L_x_4001) ;  /* 0x00000000009c0947 */ /* 0x000fea0003800000 */
[----:B------:R-:W2:Y:S04]  /*ca40*/  LD.E.64 R4, desc[UR4][R20.64] ;  /* 0x0000000414047980 */ /* 0x000ea8000c101b00 */
[----:B------:R-:W3:Y:S01]  /*ca50*/  LD.E.64 R6, desc[UR4][R18.64] ;  /* 0x0000000412067980 */ /* 0x000ee2000c101b00 */
[C---:B-----5:R-:W-:Y:S01]  /*ca60*/  SHF.L.U32 R2, R13.reuse, 0x10, RZ ;  /* 0x000000100d027819 */ /* 0x060fe200000006ff */
[----:B------:R-:W-:Y:S01]  /*ca70*/  IMAD.U32 R16, R14, 0x10000, RZ ;  /* 0x000100000e107824 */ /* 0x000fe200078e00ff */
[----:B------:R-:W-:Y:S02]  /*ca80*/  LOP3.LUT R0, R13, 0xffff0000, RZ, 0xc0, !PT ;  /* 0xffff00000d007812 */ /* 0x000fe400078ec0ff */
[----:B------:R-:W-:Y:S02]  /*ca90*/  SHF.L.U32 R25, R15, 0x10, RZ ;  /* 0x000000100f197819 */ /* 0x000fe400000006ff */
[----:B------:R-:W-:-:S02]  /*caa0*/  SHF.L.U32 R8, R12, 0x10, RZ ;  /* 0x000000100c087819 */ /* 0x000fc400000006ff */
[----:B------:R-:W-:Y:S02]  /*cab0*/  LOP3.LUT R24, R12, 0xffff0000, RZ, 0xc0, !PT ;  /* 0xffff00000c187812 */ /* 0x000fe400078ec0ff */
[----:B------:R-:W-:Y:S02]  /*cac0*/  LOP3.LUT R15, R15, 0xffff0000, RZ, 0xc0, !PT ;  /* 0xffff00000f0f7812 */ /* 0x000fe400078ec0ff */
[----:B------:R-:W-:Y:S02]  /*cad0*/  LOP3.LUT R26, R14, 0xffff0000, RZ, 0xc0, !PT ;  /* 0xffff00000e1a7812 */ /* 0x000fe400078ec0ff */
[----:B--2---:R-:W-:Y:S02]  /*cae0*/  LOP3.LUT R11, R4, 0xffff0000, RZ, 0xc0, !PT ;  /* 0xffff0000040b7812 */ /* 0x004fe400078ec0ff */
[C---:B------:R-:W-:Y:S01]  /*caf0*/  LOP3.LUT R10, R5.reuse, 0xffff0000, RZ, 0xc0, !PT ;  /* 0xffff0000050a7812 */ /* 0x040fe200078ec0ff */
[----:B------:R-:W-:Y:S01]  /*cb00*/  IMAD.U32 R5, R5, 0x10000, RZ ;  /* 0x0001000005057824 */ /* 0x000fe200078e00ff */
        /* <DEDUP_REMOVED lines=10> */
[----:B------:R-:W-:Y:S01]  /*cbb0*/  SHF.L.U32 R11, R4, 0x10, RZ ;  /* 0x00000010040b7819 */ /* 0x000fe200000006ff */
[----:B------:R-:W-:Y:S01]  /*cbc0*/  FMUL.FTZ R2, R15, R12 ;  /* 0x0000000c0f027220 */ /* 0x000fe20000410000 */
[C---:B------:R-:W-:Y:S01]  /*cbd0*/  FMUL.FTZ R27, R26.reuse, R5 ;  /* 0x000000051a1b7220 */ /* 0x040fe20000410000 */
[----:B------:R-:W-:-:S02]  /*cbe0*/  FMUL.FTZ R26, R26, R7 ;  /* 0x000000071a1a7220 */ /* 0x000fc40000410000 */
[C---:B------:R-:W-:Y:S01]  /*cbf0*/  FMUL.FTZ R15, R24.reuse, R11 ;  /* 0x0000000b180f7220 */ /* 0x040fe20000410000 */
[----:B------:R-:W-:Y:S01]  /*cc00*/  FMUL.FTZ R24, R24, R13 ;  /* 0x0000000d18187220 */ /* 0x000fe20000410000 */
[----:B------:R-:W-:Y:S01]  /*cc10*/  FFMA.FTZ R25, R25, R10, R2 ;  /* 0x0000000a19197223 */ /* 0x000fe20000010002 */
[----:B------:R-:W-:Y:S01]  /*cc20*/  FFMA.FTZ R27, R16, R7, -R27 ;  /* 0x00000007101b7223 */ /* 0x000fe2000001081b */
[C---:B------:R-:W-:Y:S01]  /*cc30*/  FFMA.FTZ R15, R8.reuse, R13, -R15 ;  /* 0x0000000d080f7223 */ /* 0x040fe2000001080f */
[----:B------:R-:W-:Y:S01]  /*cc40*/  FFMA.FTZ R24, R8, R11, R24 ;  /* 0x0000000b08187223 */ /* 0x000fe20000010018 */
[----:B------:R-:W-:Y:S01]  /*cc50*/  FFMA.FTZ R26, R16, R5, R26 ;  /* 0x00000005101a7223 */ /* 0x000fe2000001001a */
[----:B------:R-:W-:Y:S02]  /*cc60*/  F2FP.BF16.F32.PACK_AB R25, R25, R14 ;  /* 0x0000000e1919723e */ /* 0x000fe400000010ff */
[----:B------:R-:W-:Y:S02]  /*cc70*/  F2FP.BF16.F32.PACK_AB R13, R0, R9 ;  /* 0x00000009000d723e */ /* 0x000fe400000010ff */
[----:B------:R-:W-:-:S02]  /*cc80*/  F2FP.BF16.F32.PACK_AB R12, R24, R15 ;  /* 0x0000000f180c723e */ /* 0x000fc400000010ff */
[----:B------:R-:W-:Y:S02]  /*cc90*/  F2FP.BF16.F32.PACK_AB R14, R26, R27 ;  /* 0x0000001b1a0e723e */ /* 0x000fe400000010ff */
[----:B------:R-:W-:Y:S02]  /*cca0*/  MOV R15, R25 ;  /* 0x00000019000f7202 */ /* 0x000fe40000000f00 */
.L_x_4001:
[----:B------:R-:W-:Y:S05]  /*ccb0*/  BSYNC.RECONVERGENT B0 ;  /* 0x0000000000007941 */ /* 0x000fea0003800200 */
.L_x_4000:
[----:B-----5:R2:W-:Y:S04]  /*ccc0*/  STS.128 [R73], R12 ;  /* 0x0000000c49007388 */ /* 0x0205e80000000c00 */
[----:B------:R2:W5:Y:S01]  /*ccd0*/  LD.E.128 R8, desc[UR4][R28.64+0x80] ;  /* 0x000080041c087980 */ /* 0x000562000c101d00 */
[----:B------:R-:W-:Y:S01]  /*cce0*/  LOP3.LUT R0, R22, 0x40, RZ, 0xfc, !PT ;  /* 0x0000004016007812 */ /* 0x000fe200078efcff */
[----:B------:R-:W-:Y:S03]  /*ccf0*/  BSSY.RECONVERGENT B0, `(.L_x_4002) ;  /* 0x0000029000007945 */ /* 0x000fe60003800200 */
[----:B------:R-:W-:-:S13]  /*cd00*/  ISETP.GE.AND P0, PT, R0, R3, PT ;  /* 0x000000030000720c */ /* 0x000fda0003f06270 */
[----:B------:R-:W-:Y:S05]  /*cd10*/  @P0 BRA `(.L_x_4003) ;  /* 0x0000000000980947 */ /* 0x000fea0003800000 */
[----:B------:R-:W3:Y:S04]  /*cd20*/  LD.E.64 R4, desc[UR4][R20.64+0x40] ;  /* 0x0000400414047980 */ /* 0x000ee8000c101b00 */
[----:B------:R-:W4:Y:S01]  /*cd30*/  LD.E.64 R6, desc[UR4][R18.64+0x40] ;  /* 0x0000400412067980 */ /* 0x000f22000c101b00 */
[C---:B-----5:R-:W-:Y:S01]  /*cd40*/  LOP3.LUT R0, R9.reuse, 0xffff0000, RZ, 0xc0, !PT ;  /* 0xffff000009007812 */ /* 0x060fe200078ec0ff */
[----:B--2---:R-:W-:Y:S01]  /*cd50*/  IMAD.U32 R14, R10, 0x10000, RZ ;  /* 0x000100000a0e7824 */ /* 0x004fe200078e00ff */
[----:B------:R-:W-:Y:S02]  /*cd60*/  SHF.L.U32 R2, R9, 0x10, RZ ;  /* 0x0000001009027819 */ /* 0x000fe400000006ff */
[C---:B------:R-:W-:Y:S02]  /*cd70*/  SHF.L.U32 R9, R8.reuse, 0x10, RZ ;  /* 0x0000001008097819 */ /* 0x040fe400000006ff */
[----:B------:R-:W-:-:S02]  /*cd80*/  LOP3.LUT R16, R8, 0xffff0000, RZ, 0xc0, !PT ;  /* 0xffff000008107812 */ /* 0x000fc400078ec0ff */
[C---:B------:R-:W-:Y:S02]  /*cd90*/  SHF.L.U32 R27, R11.reuse, 0x10, RZ ;  /* 0x000000100b1b7819 */ /* 0x040fe400000006ff */
[----:B------:R-:W-:Y:S02]  /*cda0*/  LOP3.LUT R25, R11, 0xffff0000, RZ, 0xc0, !PT ;  /* 0xffff00000b197812 */ /* 0x000fe400078ec0ff */
[----:B------:R-:W-:Y:S02]  /*cdb0*/  LOP3.LUT R24, R10, 0xffff0000, RZ, 0xc0, !PT ;  /* 0xffff00000a187812 */ /* 0x000fe400078ec0ff */
[----:B---3--:R-:W-:Y:S02]  /*cdc0*/  LOP3.LUT R13, R4, 0xffff0000, RZ, 0xc0, !PT ;  /* 0xffff0000040d7812 */ /* 0x008fe400078ec0ff */
[----:B------:R-:W-:Y:S02]  /*cdd0*/  LOP3.LUT R8, R5, 0xffff0000, RZ, 0xc0, !PT ;  /* 0xffff000005087812 */ /* 0x000fe400078ec0ff */
[----:B----4-:R-:W-:Y:S01]  /*cde0*/  LOP3.LUT R15, R6, 0xffff0000, RZ, 0xc0, !PT ;  /* 0xffff0000060f7812 */ /* 0x010fe200078ec0ff */
        /* <DEDUP_REMOVED lines=25> */
.L_x_4003:
[----:B------:R-:W-:Y:S05]  /*cf80*/  BSYNC.RECONVERGENT B0 ;  /* 0x0000000000007941 */ /* 0x000fea0003800200 */
.L_x_4002:
[----:B-----5:R3:W-:Y:S02]  /*cf90*/  STS.128 [R73+0x2000], R8 ;  /* 0x0020000849007388 */ /* 0x0207e40000000c00 */
.L_x_3999:
[----:B------:R-:W-:Y:S05]  /*cfa0*/  BSYNC.RECONVERGENT B1 ;  /* 0x0000000000017941 */ /* 0x000fea0003800200 */
.L_x_3998:
[----:B------:R-:W-:Y:S01]  /*cfb0*/  IADD3 R0, PT, PT, R134, 0x10, RZ ;  /* 0x0000001086007810 */ /* 0x000fe20007ffe0ff */
[----:B------:R-:W-:Y:S03]  /*cfc0*/  BSSY.RECONVERGENT B1, `(.L_x_4004) ;  /* 0x0000060000017945 */ /* 0x000fe60003800200 */
[----:B------:R-:W-:-:S13]  /*cfd0*/  ISETP.GE.AND P0, PT, R0, R17, PT ;  /* 0x000000110000720c */ /* 0x000fda0003f06270 */
[----:B------:R-:W-:Y:S05]  /*cfe0*/  @P0 BRA `(.L_x_4005) ;  /* 0x0000000400740947 */ /* 0x000fea0003800000 */
[C---:B-12---:R-:W-:Y:S02]  /*cff0*/  LEA R28, P1, R37.reuse, R130, 0x1 ;  /* 0x00000082251c7211 */ /* 0x046fe400078208ff */
[----:B------:R-:W-:Y:S02]  /*d000*/  ISETP.GE.AND P0, PT, R22, R3, PT ;  /* 0x000000031600720c */ /* 0x000fe40003f06270 */
[----:B------:R-:W-:-:S05]  /*d010*/  LEA.HI.X R29, R37, R131, R38, 0x1, P1 ;  /* 0x00000083251d7211 */ /* 0x000fca00008f0c26 */
[----:B------:R1:W5:Y:S01]  /*d020*/  LD.E.128 R12, desc[UR4][R28.64] ;  /* 0x000000041c0c7980 */ /* 0x000362000c101d00 */
[----:B------:R-:W-:Y:S05]  /*d030*/  BSSY.RECONVERGENT B0, `(.L_x_4006) ;  /* 0x000002a000007945 */ /* 0x000fea0003800200 */
[----:B------:R-:W-:Y:S05]  /*d040*/  @P0 BRA `(.L_x_4007) ;  /* 0x0000000000a00947 */ /* 0x000fea0003800000 */
[----:B------:R-:W2:Y:S04]  /*d050*/  LD.E.64 R4, desc[UR4][R20.64] ;  /* 0x0000000414047980 */ /* 0x000ea8000c101b00 */
[----:B------:R-:W4:Y:S01]  /*d060*/  LD.E.64 R6, desc[UR4][R18.64] ;  /* 0x0000000412067980 */ /* 0x000f22000c101b00 */
[----:B---3-5:R-:W-:Y:S01]  /*d070*/  SHF.L.U32 R8, R13, 0x10, RZ ;  /* 0x000000100d087819 */ /* 0x028fe200000006ff */
[----:B------:R-:W-:Y:S01]  /*d080*/  IMAD.U32 R27, R15, 0x10000, RZ ;  /* 0x000100000f1b7824 */ /* 0x000fe200078e00ff */
[----:B------:R-:W-:Y:S02]  /*d090*/  LOP3.LUT R2, R13, 0xffff0000, RZ, 0xc0, !PT ;  /* 0xffff00000d027812 */ /* 0x000fe400078ec0ff */
[----:B------:R-:W-:Y:S02]  /*d0a0*/  LOP3.LUT R25, R15, 0xffff0000, RZ, 0xc0, !PT ;  /* 0xffff00000f197812 */ /* 0x000fe400078ec0ff */
[----:B------:R-:W-:-:S02]  /*d0b0*/  SHF.L.U32 R9, R12, 0x10, RZ ;  /* 0x000000100c097819 */ /* 0x000fc400000006ff */
[----:B------:R-:W-:Y:S02]  /*d0c0*/  LOP3.LUT R24, R12, 0xffff0000, RZ, 0xc0, !PT ;  /* 0xffff00000c187812 */ /* 0x000fe400078ec0ff */
[C---:B------:R-:W-:Y:S02]  /*d0d0*/  SHF.L.U32 R16, R14.reuse, 0x10, RZ ;  /* 0x000000100e107819 */ /* 0x040fe400000006ff */
[----:B------:R-:W-:Y:S02]  /*d0e0*/  LOP3.LUT R26, R14, 0xffff0000, RZ, 0xc0, !PT ;  /* 0xffff00000e1a7812 */ /* 0x000fe400078ec0ff */
[C---:B--2---:R-:W-:Y:S01]  /*d0f0*/  LOP3.LUT R13, R4.reuse, 0xffff0000, RZ, 0xc0, !PT ;  /* 0xffff0000040d7812 */ /* 0x044fe200078ec0ff */
[----:B------:R-:W-:Y:S01]  /*d100*/  IMAD.U32 R4, R4, 0x10000, RZ ;  /* 0x0001000004047824 */ /* 0x000fe200078e00ff */
        /* <DEDUP_REMOVED lines=12> */
[C---:B------:R-:W-:Y:S01]  /*d1d0*/  FFMA.FTZ R14, R27.reuse, R12, -R14 ;  /* 0x0000000c1b0e7223 */ /* 0x040fe2000001080e */
[----:B------:R-:W-:Y:S01]  /*d1e0*/  FMUL.FTZ R13, R26, R5 ;  /* 0x000000051a0d7220 */ /* 0x000fe20000410000 */
[C---:B------:R-:W-:Y:S01]  /*d1f0*/  FMUL.FTZ R15, R24.reuse, R6 ;  /* 0x00000006180f7220 */ /* 0x040fe20000410000 */
        /* <DEDUP_REMOVED lines=12> */
[----:B------:R-:W-:Y:S02]  /*d2c0*/  MOV R15, R27 ;  /* 0x0000001b000f7202 */ /* 0x000fe40000000f00 */
.L_x_4007:
[----:B------:R-:W-:Y:S05]  /*d2d0*/  BSYNC.RECONVERGENT B0 ;  /* 0x0000000000007941 */ /* 0x000fea0003800200 */
.L_x_4006:
[----:B-----5:R2:W-:Y:S04]  /*d2e0*/  STS.128 [R73+0x800], R12 ;  /* 0x0008000c49007388 */ /* 0x0205e80000000c00 */
[----:B---3--:R2:W5:Y:S01]  /*d2f0*/  LD.E.128 R8, desc[UR4][R28.64+0x80] ;  /* 0x000080041c087980 */ /* 0x008562000c101d00 */
[----:B------:R-:W-:Y:S01]  /*d300*/  LOP3.LUT R2, R22, 0x40, RZ, 0xfc, !PT ;  /* 0x0000004016027812 */ /* 0x000fe200078efcff */
[----:B------:R-:W-:Y:S03]  /*d310*/  BSSY.RECONVERGENT B0, `(.L_x_4008) ;  /* 0x0000029000007945 */ /* 0x000fe60003800200 */
[----:B------:R-:W-:-:S13]  /*d320*/  ISETP.GE.AND P0, PT, R2, R3, PT ;  /* 0x000000030200720c */ /* 0x000fda0003f06270 */
[----:B------:R-:W-:Y:S05]  /*d330*/  @P0 BRA `(.L_x_4009) ;  /* 0x0000000000980947 */ /* 0x000fea0003800000 */
[----:B------:R-:W3:Y:S04]  /*d340*/  LD.E.64 R4, desc[UR4][R20.64+0x40] ;  /* 0x0000400414047980 */ /* 0x000ee8000c101b00 */
[----:B------:R-:W4:Y:S01]  /*d350*/  LD.E.64 R6, desc[UR4][R18.64+0x40] ;  /* 0x0000400412067980 */ /* 0x000f22000c101b00 */
[C---:B-----5:R-:W-:Y:S01]  /*d360*/  LOP3.LUT R2, R9.reuse, 0xffff0000, RZ, 0xc0, !PT ;  /* 0xffff000009027812 */ /* 0x060fe200078ec0ff */
[----:B------:R-:W-:Y:S01]  /*d370*/  IMAD.U32 R16, R10, 0x10000, RZ ;  /* 0x000100000a107824 */ /* 0x000fe200078e00ff */
[----:B--2---:R-:W-:Y:S02]  /*d380*/  SHF.L.U32 R12, R9, 0x10, RZ ;  /* 0x00000010090c7819 */ /* 0x004fe400000006ff */
        /* <DEDUP_REMOVED lines=33> */
.L_x_4009:
[----:B------:R-:W-:Y:S05]  /*d5a0*/  BSYNC.RECONVERGENT B0 ;  /* 0x0000000000007941 */ /* 0x000fea0003800200 */
.L_x_4008:
[----:B-----5:R4:W-:Y:S02]  /*d5b0*/  STS.128 [R73+0x2800], R8 ;  /* 0x0028000849007388 */ /* 0x0209e40000000c00 */
.L_x_4005:
[----:B------:R-:W-:Y:S05]  /*d5c0*/  BSYNC.RECONVERGENT B1 ;  /* 0x0000000000017941 */ /* 0x000fea0003800200 */
.L_x_4004:
[----:B------:R-:W-:Y:S01]  /*d5d0*/  IADD3 R36, PT, PT, R134, 0x20, RZ ;  /* 0x0000002086247810 */ /* 0x000fe20007ffe0ff */
[----:B------:R-:W-:Y:S03]  /*d5e0*/  BSSY.RECONVERGENT B1, `(.L_x_4010) ;  /* 0x0000060000017945 */ /* 0x000fe60003800200 */
[----:B------:R-:W-:-:S13]  /*d5f0*/  ISETP.GE.AND P0, PT, R36, R17, PT ;  /* 0x000000112400720c */ /* 0x000fda0003f06270 */
[----:B------:R-:W-:Y:S05]  /*d600*/  @P0 BRA `(.L_x_4011) ;  /* 0x0000000400740947 */ /* 0x000fea0003800000 */
[----:B-12---:R-:W-:Y:S02]  /*d610*/  LEA R28, P1, R142, R130, 0x6 ;  /* 0x000000828e1c7211 */ /* 0x006fe400078230ff */
[----:B------:R-:W-:Y:S02]  /*d620*/  ISETP.GE.AND P0, PT, R22, R3, PT ;  /* 0x000000031600720c */ /* 0x000fe40003f06270 */
[----:B------:R-:W-:-:S05]  /*d630*/  LEA.HI.X R29, R142, R131, R143, 0x6, P1 ;  /* 0x000000838e1d7211 */ /* 0x000fca00008f348f */
[----:B------:R1:W5:Y:S01]  /*d640*/  LD.E.128 R12, desc[UR4][R28.64] ;  /* 0x000000041c0c7980 */ /* 0x000362000c101d00 */
[----:B------:R-:W-:Y:S05]  /*d650*/  BSSY.RECONVERGENT B0, `(.L_x_4012) ;  /* 0x000002a000007945 */ /* 0x000fea0003800200 */
[----:B------:R-:W-:Y:S05]  /*d660*/  @P0 BRA `(.L_x_4013) ;  /* 0x0000000000a00947 */ /* 0x000fea0003800000 */
[----:B------:R-:W2:Y:S04]  /*d670*/  LD.E.64 R4, desc[UR4][R20.64] ;  /* 0x0000000414047980 */ /* 0x000ea8000c101b00 */
[----:B------:R-:W2:Y:S01]  /*d680*/  LD.E.64 R6, desc[UR4][R18.64] ;  /* 0x0000000412067980 */ /* 0x000ea2000c101b00 */
[----:B---345:R-:W-:Y:S01]  /*d690*/  SHF.L.U32 R8, R13, 0x10, RZ ;  /* 0x000000100d087819 */ /* 0x038fe200000006ff */
        /* <DEDUP_REMOVED lines=10> */
[----:B------:R-:W-:Y:S01]  /*d740*/  LOP3.LUT R15, R6, 0xffff0000, RZ, 0xc0, !PT ;  /* 0xffff0000060f7812 */ /* 0x000fe200078ec0ff */
        /* <DEDUP_REMOVED lines=26> */
.L_x_4013:
[----:B------:R-:W-:Y:S05]  /*d8f0*/  BSYNC.RECONVERGENT B0 ;  /* 0x0000000000007941 */ /* 0x000fea0003800200 */
.L_x_4012:
[----:B-----5:R2:W-:Y:S04]  /*d900*/  STS.128 [R73+0x1000], R12 ;  /* 0x0010000c49007388 */ /* 0x0205e80000000c00 */
[----:B---34-:R2:W5:Y:S01]  /*d910*/  LD.E.128 R8, desc[UR4][R28.64+0x80] ;  /* 0x000080041c087980 */ /* 0x018562000c101d00 */
        /* <DEDUP_REMOVED lines=42> */
.L_x_4015:
[----:B------:R-:W-:Y:S05]  /*dbc0*/  BSYNC.RECONVERGENT B0 ;  /* 0x0000000000007941 */ /* 0x000fea0003800200 */
.L_x_4014:
[----:B-----5:R3:W-:Y:S02]  /*dbd0*/  STS.128 [R73+0x3000], R8 ;  /* 0x0030000849007388 */ /* 0x0207e40000000c00 */
.L_x_4011:
[----:B------:R-:W-:Y:S05]  /*dbe0*/  BSYNC.RECONVERGENT B1 ;  /* 0x0000000000017941 */ /* 0x000fea0003800200 */
.L_x_4010:
[----:B------:R-:W-:-:S04]  /*dbf0*/  IADD3 R24, PT, PT, R134, 0x30, RZ ;  /* 0x0000003086187810 */ /* 0x000fc80007ffe0ff */
[----:B------:R-:W-:-:S13]  /*dc00*/  ISETP.GE.AND P0, PT, R24, R17, PT ;  /* 0x000000111800720c */ /* 0x000fda0003f06270 */
[----:B------:R-:W-:Y:S05]  /*dc10*/  @P0 BRA `(.L_x_3996) ;  /* 0x0000003000540947 */ /* 0x000fea0003800000 */
[----:B-12---:R-:W-:Y:S01]  /*dc20*/  IMAD R28, R143, 0x60, RZ ;  /* 0x000000608f1c7824 */ /* 0x006fe200078e02ff */
[----:B------:R-:W-:Y:S01]  /*dc30*/  ISETP.GE.AND P0, PT, R22, R3, PT ;  /* 0x000000031600720c */ /* 0x000fe20003f06270 */
[----:B------:R-:W-:-:S05]  /*dc40*/  IMAD.WIDE.U32 R130, R142, 0x60, R130 ;  /* 0x000000608e827825 */ /* 0x000fca00078e0082 */
[----:B------:R-:W-:Y:S02]  /*dc50*/  IADD3 R29, PT, PT, R131, R28, RZ ;  /* 0x0000001c831d7210 */ /* 0x000fe40007ffe0ff */
[----:B------:R-:W-:-:S05]  /*dc60*/  MOV R28, R130 ;  /* 0x00000082001c7202 */ /* 0x000fca0000000f00 */
[----:B------:R1:W5:Y:S01]  /*dc70*/  LD.E.128 R12, desc[UR4][R28.64] ;  /* 0x000000041c0c7980 */ /* 0x000362000c101d00 */
[----:B------:R-:W-:Y:S04]  /*dc80*/  BSSY.RECONVERGENT B0, `(.L_x_4016) ;  /* 0x000002a000007945 */ /* 0x000fe80003800200 */
        /* <DEDUP_REMOVED lines=25> */
[----:B------:R-:W-:Y:S01]  /*de20*/  FFMA.FTZ R14, R25, R12, -R14 ;  /* 0x0000000c190e7223 */ /* 0x000fe2000001080e */
[C---:B------:R-:W-:Y:S01]  /*de30*/  FMUL.FTZ R15, R26.reuse, R6 ;  /* 0x000000061a0f7220 */ /* 0x040fe20000410000 */
        /* <DEDUP_REMOVED lines=14> */
.L_x_4017:
[----:B------:R-:W-:Y:S05]  /*df20*/  BSYNC.RECONVERGENT B0 ;  /* 0x0000000000007941 */ /* 0x000fea0003800200 */
.L_x_4016:
        /* <DEDUP_REMOVED lines=10> */
[----:B------:R-:W-:Y:S02]  /*dfd0*/  SHF.L.U32 R7, R9, 0x10, RZ ;  /* 0x0000001009077819 */ /* 0x000fe400000006ff */
[C---:B------:R-:W-:Y:S02]  /*dfe0*/  SHF.L.U32 R16, R11.reuse, 0x10, RZ ;  /* 0x000000100b107819 */ /* 0x040fe400000006ff */
[----:B--2---:R-:W-:-:S02]  /*dff0*/  LOP3.LUT R14, R11, 0xffff0000, RZ, 0xc0, !PT ;  /* 0xffff00000b0e7812 */ /* 0x004fc400078ec0ff */
[C---:B------:R-:W-:Y:S02]  /*e000*/  SHF.L.U32 R9, R8.reuse, 0x10, RZ ;  /* 0x0000001008097819 */ /* 0x040fe400000006ff */
[----:B------:R-:W-:Y:S02]  /*e010*/  LOP3.LUT R22, R8, 0xffff0000, RZ, 0xc0, !PT ;  /* 0xffff000008167812 */ /* 0x000fe400078ec0ff */
[----:B------:R-:W-:Y:S02]  /*e020*/  LOP3.LUT R10, R10, 0xffff0000, RZ, 0xc0, !PT ;  /* 0xffff00000a0a7812 */ /* 0x000fe400078ec0ff */
[----:B---3--:R-:W-:Y:S02]  /*e030*/  LOP3.LUT R12, R2, 0xffff0000, RZ, 0xc0, !PT ;  /* 0xffff0000020c7812 */ /* 0x008fe400078ec0ff */
[----:B------:R-:W-:Y:S02]  /*e040*/  LOP3.LUT R11, R3, 0xffff0000, RZ, 0xc0, !PT ;  /* 0xffff0000030b7812 */ /* 0x000fe400078ec0ff */
[----:B----4-:R-:W-:Y:S01]  /*e050*/  LOP3.LUT R15, R4, 0xffff0000, RZ, 0xc0, !PT ;  /* 0xffff0000040f7812 */ /* 0x010fe200078ec0ff */
        /* <DEDUP_REMOVED lines=25> */
.L_x_4019:
[----:B------:R-:W-:Y:S05]  /*e1f0*/  BSYNC.RECONVERGENT B0 ;  /* 0x0000000000007941 */ /* 0x000fea0003800200 */
.L_x_4018:
[----:B-----5:R3:W-:Y:S01]  /*e200*/  STS.128 [R73+0x3800], R8 ;  /* 0x0038000849007388 */ /* 0x0207e20000000c00 */
[----:B------:R-:W-:Y:S05]  /*e210*/  BRA `(.L_x_3996) ;  /* 0x0000002800d47947 */ /* 0x000fea0003800000 */
.L_x_3997:
[----:B------:R-:W-:Y:S01]  /*e220*/  IMAD.IADD R29, R216, 0x1, -R85 ;  /* 0x00000001d81d7824 */ /* 0x000fe200078e0a55 */
[C---:B------:R-:W-:Y:S01]  /*e230*/  IADD3 R28, PT, PT, -R21.reuse, RZ, RZ ;  /* 0x000000ff151c7210 */ /* 0x040fe20007ffe1ff */
[----:B------:R-:W-:Y:S01]  /*e240*/  BSSY.RECONVERGENT B1, `(.L_x_4020) ;  /* 0x00000ac000017945 */ /* 0x000fe20003800200 */
[----:B------:R-:W-:Y:S02]  /*e250*/  IMAD.IADD R31, R21, 0x1, -R22 ;  /* 0x00000001151f7824 */ /* 0x000fe400078e0a16 */
[----:B------:R-:W-:Y:S02]  /*e260*/  ISETP.GE.AND P0, PT, R134, R29, PT ;  /* 0x0000001d8600720c */ /* 0x000fe40003f06270 */
[----:B------:R-:W-:-:S11]  /*e270*/  SHF.R.S32.HI R30, RZ, 0x1f, R28 ;  /* 0x0000001fff1e7819 */ /* 0x000fd6000001141c */
[----:B------:R-:W-:Y:S05]  /*e280*/  @P0 BRA `(.L_x_4021) ;  /* 0x00000008009c0947 */ /* 0x000fea0003800000 */
[----:B------:R-:W-:Y:S01]  /*e290*/  IMAD.MOV.U32 R46, RZ, RZ, R130 ;  /* 0x000000ffff2e7224 */ /* 0x000fe200078e0082 */
[----:B------:R-:W-:Y:S02]  /*e2a0*/  MOV R47, R131 ;  /* 0x00000083002f7202 */ /* 0x000fe40000000f00 */
[----:B------:R-:W-:-:S03]  /*e2b0*/  ISETP.GE.AND P0, PT, R22, R3, PT ;  /* 0x000000031600720c */ /* 0x000fc60003f06270 */
[----:B------:R1:W5:Y:S01]  /*e2c0*/  LD.E.128 R24, desc[UR4][R46.64] ;  /* 0x000000042e187980 */ /* 0x000362000c101d00 */
[----:B------:R-:W-:Y:S09]  /*e2d0*/  BSSY.RECONVERGENT B0, `(.L_x_4022) ;  /* 0x000004e000007945 */ /* 0x000ff20003800200 */
        /* <DEDUP_REMOVED lines=9> */
[----:B-----5:R-:W-:-:S04]  /*e370*/  IADD3 R4, P1, PT, R32, R11, RZ ;  /* 0x0000000b20047210 */ /* 0x020fc80007f3e0ff */
[----:B------:R-:W-:Y:S01]  /*e380*/  IADD3.X R5, PT, PT, R33, R9, RZ, P1, !PT ;  /* 0x0000000921057210 */ /* 0x000fe20000ffe4ff */
[----:B------:R-:W-:Y:S01]  /*e390*/  IMAD.WIDE R12, R13, 0x2, R46 ;  /* 0x000000020d0c7825 */ /* 0x000fe200078e022e */
[----:B------:R-:W-:-:S04]  /*e3a0*/  IADD3 R8, P1, PT, R34, R11, RZ ;  /* 0x0000000b22087210 */ /* 0x000fc80007f3e0ff */
[----:B------:R-:W2:Y:S01]  /*e3b0*/  LD.E.128 R4, desc[UR4][R4.64] ;  /* 0x0000000404047980 */ /* 0x000ea2000c101d00 */
[----:B------:R-:W-:-:S03]  /*e3c0*/  IMAD.X R9, R35, 0x1, R9, P1 ;  /* 0x0000000123097824 */ /* 0x000fc600008e0609 */
[----:B------:R-:W3:Y:S04]  /*e3d0*/  LD.E.128 R12, desc[UR4][R12.64] ;  /* 0x000000040c0c7980 */ /* 0x000ee8000c101d00 */
[----:B------:R-:W4:Y:S01]  /*e3e0*/  LD.E.128 R8, desc[UR4][R8.64] ;  /* 0x0000000408087980 */ /* 0x000f22000c101d00 */
[C---:B------:R-:W-:Y:S01]  /*e3f0*/  SHF.L.U32 R17, R24.reuse, 0x10, RZ ;  /* 0x0000001018117819 */ /* 0x040fe200000006ff */
[----:B------:R-:W-:Y:S01]  /*e400*/  IMAD.U32 R36, R27, 0x10000, RZ ;  /* 0x000100001b247824 */ /* 0x000fe200078e00ff */
[----:B------:R-:W-:Y:S02]  /*e410*/  LOP3.LUT R16, R24, 0xffff0000, RZ, 0xc0, !PT ;  /* 0xffff000018107812 */ /* 0x000fe400078ec0ff */
[C---:B------:R-:W-:Y:S02]  /*e420*/  SHF.L.U32 R24, R26.reuse, 0x10, RZ ;  /* 0x000000101a187819 */ /* 0x040fe400000006ff */
[----:B------:R-:W-:-:S02]  /*e430*/  LOP3.LUT R19, R26, 0xffff0000, RZ, 0xc0, !PT ;  /* 0xffff00001a137812 */ /* 0x000fc400078ec0ff */
[----:B------:R-:W-:Y:S02]  /*e440*/  LOP3.LUT R18, R27, 0xffff0000, RZ, 0xc0, !PT ;  /* 0xffff00001b127812 */ /* 0x000fe400078ec0ff */
[C---:B------:R-:W-:Y:S01]  /*e450*/  LOP3.LUT R0, R25.reuse, 0xffff0000, RZ, 0xc0, !PT ;  /* 0xffff000019007812 */ /* 0x040fe200078ec0ff */
[----:B------:R-:W-:Y:S01]  /*e460*/  IMAD.U32 R25, R25, 0x10000, RZ ;  /* 0x0001000019197824 */ /* 0x000fe200078e00ff */
[C---:B--2---:R-:W-:Y:S02]  /*e470*/  SHF.L.U32 R27, R4.reuse, 0x10, RZ ;  /* 0x00000010041b7819 */ /* 0x044fe400000006ff */
[----:B------:R-:W-:Y:S01]  /*e480*/  LOP3.LUT R26, R4, 0xffff0000, RZ, 0xc0, !PT ;  /* 0xffff0000041a7812 */ /* 0x000fe200078ec0ff */
[----:B------:R-:W-:Y:S01]  /*e490*/  IMAD.U32 R4, R5, 0x10000, RZ ;  /* 0x0001000005047824 */ /* 0x000fe200078e00ff */
[C---:B------:R-:W-:Y:S01]  /*e4a0*/  SHF.L.U32 R39, R6.reuse, 0x10, RZ ;  /* 0x0000001006277819 */ /* 0x040fe200000006ff */
[----:B---3--:R-:W-:Y:S01]  /*e4b0*/  IMAD.U32 R41, R13, 0x10000, RZ ;  /* 0x000100000d297824 */ /* 0x008fe200078e00ff */
        /* <DEDUP_REMOVED lines=14> */
[----:B------:R-:W-:Y:S01]  /*e5a0*/  SHF.L.U32 R44, R14, 0x10, RZ ;  /* 0x000000100e2c7819 */ /* 0x000fe200000006ff */
[----:B------:R-:W-:Y:S01]  /*e5b0*/  FMUL.FTZ R5, R12, R5 ;  /* 0x000000050c057220 */ /* 0x000fe20000410000 */
[----:B------:R-:W-:Y:S01]  /*e5c0*/  LOP3.LUT R14, R15, 0xffff0000, RZ, 0xc0, !PT ;  /* 0xffff00000f0e7812 */ /* 0x000fe200078ec0ff */
[----:B------:R-:W-:Y:S01]  /*e5d0*/  FMUL.FTZ R6, R13, R6 ;  /* 0x000000060d067220 */ /* 0x000fe20000410000 */
[----:B------:R-:W-:Y:S01]  /*e5e0*/  @P0 FADD.FTZ R4, -R4, -RZ ;  /* 0x800000ff04040221 */ /* 0x000fe20000010100 */
[----:B------:R-:W-:Y:S01]  /*e5f0*/  @P0 FADD.FTZ R40, -R40, -RZ ;  /* 0x800000ff28280221 */ /* 0x000fe20000010100 */
[----:B------:R-:W-:Y:S01]  /*e600*/  @P0 FADD.FTZ R39, -R39, -RZ ;  /* 0x800000ff27270221 */ /* 0x000fe20000010100 */
[----:B----4-:R-:W-:Y:S01]  /*e610*/  SHF.L.U32 R13, R8, 0x10, RZ ;  /* 0x00000010080d7819 */ /* 0x010fe200000006ff */
[----:B------:R-:W-:Y:S01]  /*e620*/  FMUL.FTZ R7, R14, R7 ;  /* 0x000000070e077220 */ /* 0x000fe20000410000 */
[----:B------:R-:W-:Y:S01]  /*e630*/  LOP3.LUT R12, R8, 0xffff0000, RZ, 0xc0, !PT ;  /* 0xffff0000080c7812 */ /* 0x000fe200078ec0ff */
[C---:B------:R-:W-:Y:S01]  /*e640*/  IMAD.U32 R8, R9.reuse, 0x10000, RZ ;  /* 0x0001000009087824 */ /* 0x040fe200078e00ff */
[----:B------:R-:W-:Y:S01]  /*e650*/  LOP3.LUT R15, R9, 0xffff0000, RZ, 0xc0, !PT ;  /* 0xffff0000090f7812 */ /* 0x000fe200078ec0ff */
[----:B------:R-:W-:Y:S01]  /*e660*/  IMAD.U32 R9, R11, 0x10000, RZ ;  /* 0x000100000b097824 */ /* 0x000fe200078e00ff */
[----:B------:R-:W-:Y:S01]  /*e670*/  SHF.L.U32 R14, R10, 0x10, RZ ;  /* 0x000000100a0e7819 */ /* 0x000fe200000006ff */
[----:B------:R-:W-:Y:S01]  /*e680*/  FMUL.FTZ R42, R42, R27 ;  /* 0x0000001b2a2a7220 */ /* 0x000fe20000410000 */
[----:B------:R-:W-:Y:S01]  /*e690*/  LOP3.LUT R10, R10, 0xffff0000, RZ, 0xc0, !PT ;  /* 0xffff00000a0a7812 */ /* 0x000fe200078ec0ff */
[----:B------:R-:W-:Y:S01]  /*e6a0*/  FMUL.FTZ R43, R43, R26 ;  /* 0x0000001a2b2b7220 */ /* 0x000fe20000410000 */
[----:B------:R-:W-:Y:S01]  /*e6b0*/  LOP3.LUT R11, R11, 0xffff0000, RZ, 0xc0, !PT ;  /* 0xffff00000b0b7812 */ /* 0x000fe200078ec0ff */
[----:B------:R-:W-:Y:S01]  /*e6c0*/  FMUL.FTZ R4, R41, R4 ;  /* 0x0000000429047220 */ /* 0x000fe20000410000 */
[----:B------:R-:W-:Y:S01]  /*e6d0*/  FMUL.FTZ R45, R45, R40 ;  /* 0x000000282d2d7220 */ /* 0x000fe20000410000 */
        /* <DEDUP_REMOVED lines=13> */
.L_x_4023:
[----:B------:R-:W-:Y:S05]  /*e7b0*/  BSYNC.RECONVERGENT B0 ;  /* 0x0000000000007941 */ /* 0x000fea0003800200 */
.L_x_4022:
[----:B-----5:R2:W-:Y:S04]  /*e7c0*/  STS.128 [R73], R24 ;  /* 0x0000001849007388 */ /* 0x0205e80000000c00 */
[----:B------:R2:W5:Y:S01]  /*e7d0*/  LD.E.128 R16, desc[UR4][R46.64+0x80] ;  /* 0x000080042e107980 */ /* 0x000562000c101d00 */
[----:B------:R-:W-:Y:S01]  /*e7e0*/  LOP3.LUT R0, R22, 0x40, RZ, 0xfc, !PT ;  /* 0x0000004016007812 */ /* 0x000fe200078efcff */
[----:B------:R-:W-:Y:S03]  /*e7f0*/  BSSY.RECONVERGENT B0, `(.L_x_4024) ;  /* 0x000004f000007945 */ /* 0x000fe60003800200 */
[----:B------:R-:W-:-:S13]  /*e800*/  ISETP.GE.AND P0, PT, R0, R3, PT ;  /* 0x000000030000720c */ /* 0x000fda0003f06270 */
[----:B------:R-:W-:Y:S05]  /*e810*/  @P0 BRA `(.L_x_4025) ;  /* 0x0000000400300947 */ /* 0x000fea0003800000 */
[----:B------:R-:W-:-:S04]  /*e820*/  ISETP.GT.AND P0, PT, R31, 0x40, PT ;  /* 0x000000401f00780c */ /* 0x000fc80003f04270 */
        /* <DEDUP_REMOVED lines=14> */
[----:B------:R-:W4:Y:S01]  /*e910*/  LD.E.128 R8, desc[UR4][R8.64+0x80] ;  /* 0x0000800408087980 */ /* 0x000f22000c101d00 */
[C---:B-----5:R-:W-:Y:S01]  /*e920*/  LOP3.LUT R0, R17.reuse, 0xffff0000, RZ, 0xc0, !PT ;  /* 0xffff000011007812 */ /* 0x060fe200078ec0ff */
[----:B--2---:R-:W-:Y:S01]  /*e930*/  IMAD.U32 R26, R17, 0x10000, RZ ;  /* 0x00010000111a7824 */ /* 0x004fe200078e00ff */
        /* <DEDUP_REMOVED lines=27> */
[----:B-1----:R-:W-:Y:S01]  /*eaf0*/  LOP3.LUT R46, R15, 0xffff0000, RZ, 0xc0, !PT ;  /* 0xffff00000f2e7812 */ /* 0x002fe200078ec0ff */
[----:B------:R-:W-:Y:S01]  /*eb00*/  @P0 FADD.FTZ R40, -R40, -RZ ;  /* 0x800000ff28280221 */ /* 0x000fe20000010100 */
[----:B------:R-:W-:Y:S01]  /*eb10*/  FMUL.FTZ R41, R41, R4 ;  /* 0x0000000429297220 */ /* 0x000fe20000410000 */
[----:B------:R-:W-:Y:S01]  /*eb20*/  @P0 FADD.FTZ R39, -R39, -RZ ;  /* 0x800000ff27270221 */ /* 0x000fe20000010100 */
[----:B------:R-:W-:Y:S01]  /*eb30*/  FMUL.FTZ R5, R14, R5 ;  /* 0x000000050e057220 */ /* 0x000fe20000410000 */
[----:B------:R-:W-:Y:S01]  /*eb40*/  FMUL.FTZ R19, R12, R19 ;  /* 0x000000130c137220 */ /* 0x000fe20000410000 */
[C---:B------:R-:W-:Y:S01]  /*eb50*/  IMAD.U32 R4, R9.reuse, 0x10000, RZ ;  /* 0x0001000009047824 */ /* 0x040fe200078e00ff */
        /* <DEDUP_REMOVED lines=24> */
.L_x_4025:
[----:B------:R-:W-:Y:S05]  /*ece0*/  BSYNC.RECONVERGENT B0 ;  /* 0x0000000000007941 */ /* 0x000fea0003800200 */
.L_x_4024:
[----:B-----5:R3:W-:Y:S02]  /*ecf0*/  STS.128 [R73+0x2000], R16 ;  /* 0x0020001049007388 */ /* 0x0207e40000000c00 */
.L_x_4021:
[----:B------:R-:W-:Y:S05]  /*ed00*/  BSYNC.RECONVERGENT B1 ;  /* 0x0000000000017941 */ /* 0x000fea0003800200 */
.L_x_4020:
        /* <DEDUP_REMOVED lines=24> */
[----:B------:R-:W4:Y:S04]  /*ee90*/  LD.E.128 R12, desc[UR4][R12.64] ;  /* 0x000000040c0c7980 */ /* 0x000f28000c101d00 */
[----:B------:R-:W4:Y:S01]  /*eea0*/  LD.E.128 R8, desc[UR4][R8.64] ;  /* 0x0000000408087980 */ /* 0x000f22000c101d00 */
[C---:B---3--:R-:W-:Y:S01]  /*eeb0*/  SHF.L.U32 R18, R24.reuse, 0x10, RZ ;  /* 0x0000001018127819 */ /* 0x048fe200000006ff */
[----:B------:R-:W-:Y:S01]  /*eec0*/  IMAD.U32 R36, R25, 0x10000, RZ ;  /* 0x0001000019247824 */ /* 0x000fe200078e00ff */
[----:B------:R-:W-:Y:S01]  /*eed0*/  LOP3.LUT R17, R24, 0xffff0000, RZ, 0xc0, !PT ;  /* 0xffff000018117812 */ /* 0x000fe200078ec0ff */
[----:B------:R-:W-:Y:S01]  /*eee0*/  IMAD.U32 R37, R27, 0x10000, RZ ;  /* 0x000100001b257824 */ /* 0x000fe200078e00ff */
[----:B------:R-:W-:Y:S02]  /*eef0*/  LOP3.LUT R16, R25, 0xffff0000, RZ, 0xc0, !PT ;  /* 0xffff000019107812 */ /* 0x000fe400078ec0ff */
[----:B------:R-:W-:-:S02]  /*ef00*/  SHF.L.U32 R25, R26, 0x10, RZ ;  /* 0x000000101a197819 */ /* 0x000fc400000006ff */
[----:B------:R-:W-:Y:S02]  /*ef10*/  LOP3.LUT R24, R26, 0xffff0000, RZ, 0xc0, !PT ;  /* 0xffff00001a187812 */ /* 0x000fe400078ec0ff */
[----:B------:R-:W-:Y:S02]  /*ef20*/  LOP3.LUT R19, R27, 0xffff0000, RZ, 0xc0, !PT ;  /* 0xffff00001b137812 */ /* 0x000fe400078ec0ff */
[C---:B--2---:R-:W-:Y:S02]  /*ef30*/  SHF.L.U32 R27, R4.reuse, 0x10, RZ ;  /* 0x00000010041b7819 */ /* 0x044fe400000006ff */
[----:B------:R-:W-:Y:S01]  /*ef40*/  LOP3.LUT R26, R4, 0xffff0000, RZ, 0xc0, !PT ;  /* 0xffff0000041a7812 */ /* 0x000fe200078ec0ff */
[----:B------:R-:W-:Y:S01]  /*ef50*/  IMAD.U32 R4, R5, 0x10000, RZ ;  /* 0x0001000005047824 */ /* 0x000fe200078e00ff */
[C---:B------:R-:W-:Y:S01]  /*ef60*/  SHF.L.U32 R38, R6.reuse, 0x10, RZ ;  /* 0x0000001006267819 */ /* 0x040fe200000006ff */
[----:B----4-:R-:W-:Y:S01]  /*ef70*/  IMAD.U32 R41, R13, 0x10000, RZ ;  /* 0x000100000d297824 */ /* 0x010fe200078e00ff */
[----:B------:R-:W-:Y:S01]  /*ef80*/  LOP3.LUT R39, R5, 0xffff0000, RZ, 0xc0, !PT ;  /* 0xffff000005277812 */ /* 0x000fe200078ec0ff */
[C---:B------:R-:W-:Y:S01]  /*ef90*/  IMAD.U32 R5, R7.reuse, 0x10000, RZ ;  /* 0x0001000007057824 */ /* 0x040fe200078e00ff */
        /* <DEDUP_REMOVED lines=10> */
[C---:B------:R-:W-:Y:S01]  /*f040*/  LOP3.LUT R13, R14.reuse, 0xffff0000, RZ, 0xc0, !PT ;  /* 0xffff00000e0d7812 */ /* 0x040fe200078ec0ff */
        /* <DEDUP_REMOVED lines=8> */
[----:B------:R-:W-:Y:S01]  /*f0d0*/  FMUL.FTZ R12, R12, R5 ;  /* 0x000000050c0c7220 */ /* 0x000fe20000410000 */
[C---:B------:R-:W-:Y:S01]  /*f0e0*/  SHF.L.U32 R6, R8.reuse, 0x10, RZ ;  /* 0x0000001008067819 */ /* 0x040fe200000006ff */
[C---:B------:R-:W-:Y:S01]  /*f0f0*/  IMAD.U32 R4, R9.reuse, 0x10000, RZ ;  /* 0x0001000009047824 */ /* 0x040fe200078e00ff */
[----:B------:R-:W-:Y:S01]  /*f100*/  LOP3.LUT R5, R8, 0xffff0000, RZ, 0xc0, !PT ;  /* 0xffff000008057812 */ /* 0x000fe200078ec0ff */
[----:B------:R-:W-:Y:S01]  /*f110*/  FMUL.FTZ R14, R14, R7 ;  /* 0x000000070e0e7220 */ /* 0x000fe20000410000 */
[----:B------:R-:W-:Y:S01]  /*f120*/  LOP3.LUT R15, R9, 0xffff0000, RZ, 0xc0, !PT ;  /* 0xffff0000090f7812 */ /* 0x000fe200078ec0ff */
[----:B------:R-:W-:Y:S01]  /*f130*/  FMUL.FTZ R27, R40, R27 ;  /* 0x0000001b281b7220 */ /* 0x000fe20000410000 */
[C---:B------:R-:W-:Y:S01]  /*f140*/  SHF.L.U32 R9, R10.reuse, 0x10, RZ ;  /* 0x000000100a097819 */ /* 0x040fe200000006ff */
[----:B------:R-:W-:Y:S01]  /*f150*/  FMUL.FTZ R26, R43, R26 ;  /* 0x0000001a2b1a7220 */ /* 0x000fe20000410000 */
[----:B------:R-:W-:Y:S01]  /*f160*/  LOP3.LUT R8, R10, 0xffff0000, RZ, 0xc0, !PT ;  /* 0xffff00000a087812 */ /* 0x000fe200078ec0ff */
[----:B------:R-:W-:Y:S01]  /*f170*/  FMUL.FTZ R39, R42, R39 ;  /* 0x000000272a277220 */ /* 0x000fe20000410000 */
[----:B------:R-:W-:Y:S01]  /*f180*/  LOP3.LUT R10, R11, 0xffff0000, RZ, 0xc0, !PT ;  /* 0xffff00000b0a7812 */ /* 0x000fe200078ec0ff */
[----:B------:R-:W-:Y:S01]  /*f190*/  FMUL.FTZ R38, R45, R38 ;  /* 0x000000262d267220 */ /* 0x000fe20000410000 */
        /* <DEDUP_REMOVED lines=13> */
.L_x_4029:
[----:B------:R-:W-:Y:S05]  /*f270*/  BSYNC.RECONVERGENT B0 ;  /* 0x0000000000007941 */ /* 0x000fea0003800200 */
.L_x_4028:
[----:B-----5:R2:W-:Y:S04]  /*f280*/  STS.128 [R73+0x800], R24 ;  /* 0x0008001849007388 */ /* 0x0205e80000000c00 */
[----:B---3--:R2:W5:Y:S01]  /*f290*/  LD.E.128 R16, desc[UR4][R46.64+0x80] ;  /* 0x000080042e107980 */ /* 0x008562000c101d00 */
        /* <DEDUP_REMOVED lines=20> */
[C---:B--2--5:R-:W-:Y:S01]  /*f3e0*/  SHF.L.U32 R25, R16.reuse, 0x10, RZ ;  /* 0x0000001010197819 */ /* 0x064fe200000006ff */
        /* <DEDUP_REMOVED lines=60> */
.L_x_4031:
[----:B------:R-:W-:Y:S05]  /*f7b0*/  BSYNC.RECONVERGENT B0 ;  /* 0x0000000000007941 */ /* 0x000fea0003800200 */
.L_x_4030:
[----:B-----5:R4:W-:Y:S02]  /*f7c0*/  STS.128 [R73+0x2800], R16 ;  /* 0x0028001049007388 */ /* 0x0209e40000000c00 */
.L_x_4027:
[----:B------:R-:W-:Y:S05]  /*f7d0*/  BSYNC.RECONVERGENT B1 ;  /* 0x0000000000017941 */ /* 0x000fea0003800200 */
.L_x_4026:
        /* <DEDUP_REMOVED lines=24> */
[----:B------:R-:W2:Y:S04]  /*f960*/  LD.E.128 R12, desc[UR4][R12.64] ;  /* 0x000000040c0c7980 */ /* 0x000ea8000c101d00 */
[----:B------:R-:W2:Y:S01]  /*f970*/  LD.E.128 R8, desc[UR4][R8.64] ;  /* 0x0000000408087980 */ /* 0x000ea2000c101d00 */
[C---:B---34-:R-:W-:Y:S01]  /*f980*/  SHF.L.U32 R18, R24.reuse, 0x10, RZ ;  /* 0x0000001018127819 */ /* 0x058fe200000006ff */
        /* <DEDUP_REMOVED lines=9> */
[C---:B------:R-:W-:Y:S01]  /*fa20*/  IMAD.U32 R4, R5.reuse, 0x10000, RZ ;  /* 0x0001000005047824 */ /* 0x040fe200078e00ff */
[----:B------:R-:W-:Y:S01]  /*fa30*/  LOP3.LUT R40, R5, 0xffff0000, RZ, 0xc0, !PT ;  /* 0xffff000005287812 */ /* 0x000fe200078ec0ff */
[C---:B------:R-:W-:Y:S01]  /*fa40*/  IMAD.U32 R5, R7.reuse, 0x10000, RZ ;  /* 0x0001000007057824 */ /* 0x040fe200078e00ff */
        /* <DEDUP_REMOVED lines=12> */
[----:B------:R-:W-:Y:S01]  /*fb10*/  SHF.L.U32 R42, R12, 0x10, RZ ;  /* 0x000000100c2a7819 */ /* 0x000fe200000006ff */
[----:B------:R-:W-:Y:S01]  /*fb20*/  @P0 FADD.FTZ R6, -R6, -RZ ;  /* 0x800000ff06060221 */ /* 0x000fe20000010100 */
[----:B------:R-:W-:Y:S01]  /*fb30*/  LOP3.LUT R43, R12, 0xffff0000, RZ, 0xc0, !PT ;  /* 0xffff00000c2b7812 */ /* 0x000fe200078ec0ff */
[C---:B------:R-:W-:Y:S01]  /*fb40*/  IMAD.U32 R12, R15.reuse, 0x10000, RZ ;  /* 0x000100000f0c7824 */ /* 0x040fe200078e00ff */
[----:B------:R-:W-:Y:S01]  /*fb50*/  LOP3.LUT R14, R15, 0xffff0000, RZ, 0xc0, !PT ;  /* 0xffff00000f0e7812 */ /* 0x000fe200078ec0ff */
[----:B------:R-:W-:Y:S01]  /*fb60*/  @P0 FADD.FTZ R4, -R4, -RZ ;  /* 0x800000ff04040221 */ /* 0x000fe20000010100 */
[----:B------:R-:W-:Y:S01]  /*fb70*/  @P0 FADD.FTZ R40, -R40, -RZ ;  /* 0x800000ff28280221 */ /* 0x000fe20000010100 */
[----:B------:R-:W-:Y:S01]  /*fb80*/  FMUL.FTZ R5, R12, R5 ;  /* 0x000000050c057220 */ /* 0x000fe20000410000 */
[----:B------:R-:W-:Y:S01]  /*fb90*/  SHF.L.U32 R12, R8, 0x10, RZ ;  /* 0x00000010080c7819 */ /* 0x000fe200000006ff */
[----:B------:R-:W-:Y:S01]  /*fba0*/  FMUL.FTZ R14, R14, R7 ;  /* 0x000000070e0e7220 */ /* 0x000fe20000410000 */
[----:B------:R-:W-:Y:S01]  /*fbb0*/  LOP3.LUT R7, R8, 0xffff0000, RZ, 0xc0, !PT ;  /* 0xffff000008077812 */ /* 0x000fe200078ec0ff */
[----:B------:R-:W-:Y:S01]  /*fbc0*/  FMUL.FTZ R27, R42, R27 ;  /* 0x0000001b2a1b7220 */ /* 0x000fe20000410000 */
[----:B------:R-:W-:Y:S01]  /*fbd0*/  FMUL.FTZ R26, R43, R26 ;  /* 0x0000001a2b1a7220 */ /* 0x000fe20000410000 */
[----:B------:R-:W-:Y:S01]  /*fbe0*/  FMUL.FTZ R44, R44, R39 ;  /* 0x000000272c2c7220 */ /* 0x000fe20000410000 */
[----:B------:R-:W-:Y:S01]  /*fbf0*/  FMUL.FTZ R13, R13, R6 ;  /* 0x000000060d0d7220 */ /* 0x000fe20000410000 */
[C---:B------:R-:W-:Y:S01]  /*fc00*/  IMAD.U32 R6, R9.reuse, 0x10000, RZ ;  /* 0x0001000009067824 */ /* 0x040fe200078e00ff */
[----:B------:R-:W-:Y:S01]  /*fc10*/  LOP3.LUT R39, R9, 0xffff0000, RZ, 0xc0, !PT ;  /* 0xffff000009277812 */ /* 0x000fe200078ec0ff */
[----:B------:R-:W-:Y:S01]  /*fc20*/  FMUL.FTZ R4, R41, R4 ;  /* 0x0000000429047220 */ /* 0x000fe20000410000 */
[C---:B------:R-:W-:Y:S01]  /*fc30*/  SHF.L.U32 R15, R10.reuse, 0x10, RZ ;  /* 0x000000100a0f7819 */ /* 0x040fe200000006ff */
        /* <DEDUP_REMOVED lines=17> */
.L_x_4035:
[----:B------:R-:W-:Y:S05]  /*fd50*/  BSYNC.RECONVERGENT B0 ;  /* 0x0000000000007941 */ /* 0x000fea0003800200 */
.L_x_4034:
[----:B-----5:R2:W-:Y:S04]  /*fd60*/  STS.128 [R73+0x1000], R24 ;  /* 0x0010001849007388 */ /* 0x0205e80000000c00 */
[----:B---34-:R2:W5:Y:S01]  /*fd70*/  LD.E.128 R16, desc[UR4][R46.64+0x80] ;  /* 0x000080042e107980 */ /* 0x018562000c101d00 */
        /* <DEDUP_REMOVED lines=49> */
[----:B-1----:R-:W-:Y:S01]  /*10090*/  LOP3.LUT R46, R15, 0xffff0000, RZ, 0xc0, !PT ;  /* 0xffff00000f2e7812 */ /* 0x002fe200078ec0ff */
[----:B------:R-:W-:Y:S01]  /*100a0*/  @P0 FADD.FTZ R40, -R40, -RZ ;  /* 0x800000ff28280221 */ /* 0x000fe20000010100 */
        /* <DEDUP_REMOVED lines=29> */
.L_x_4037:
[----:B------:R-:W-:Y:S05]  /*10280*/  BSYNC.RECONVERGENT B0 ;  /* 0x0000000000007941 */ /* 0x000fea0003800200 */
.L_x_4036:
[----:B-----5:R3:W-:Y:S02]  /*10290*/  STS.128 [R73+0x3000], R16 ;  /* 0x0030001049007388 */ /* 0x0207e40000000c00 */
.L_x_4033:
[----:B------:R-:W-:Y:S05]  /*102a0*/  BSYNC.RECONVERGENT B1 ;  /* 0x0000000000017941 */ /* 0x000fea0003800200 */
.L_x_4032:
[----:B--2---:R-:W-:-:S04]  /*102b0*/  IADD3 R24, PT, PT, R134, 0x30, RZ ;  /* 0x0000003086187810 */ /* 0x004fc80007ffe0ff */
[----:B------:R-:W-:-:S13]  /*102c0*/  ISETP.GE.AND P0, PT, R24, R29, PT ;  /* 0x0000001d1800720c */ /* 0x000fda0003f06270 */
[----:B------:R-:W-:Y:S05]  /*102d0*/  @P0 BRA `(.L_x_3996) ;  /* 0x0000000800a40947 */ /* 0x000fea0003800000 */
[----:B------:R-:W-:Y:S01]  /*102e0*/  IMAD R48, R143, 0x60, RZ ;  /* 0x000000608f307824 */ /* 0x000fe200078e02ff */
[----:B------:R-:W-:Y:S01]  /*102f0*/  ISETP.GE.AND P0, PT, R22, R3, PT ;  /* 0x000000031600720c */ /* 0x000fe20003f06270 */
[----:B------:R-:W-:-:S05]  /*10300*/  IMAD.WIDE.U32 R130, R142, 0x60, R130 ;  /* 0x000000608e827825 */ /* 0x000fca00078e0082 */
[----:B------:R-:W-:Y:S02]  /*10310*/  IADD3 R49, PT, PT, R131, R48, RZ ;  /* 0x0000003083317210 */ /* 0x000fe40007ffe0ff */
[----:B------:R-:W-:-:S05]  /*10320*/  MOV R48, R130 ;  /* 0x0000008200307202 */ /* 0x000fca0000000f00 */
[----:B---34-:R2:W5:Y:S01]  /*10330*/  LD.E.128 R16, desc[UR4][R48.64] ;  /* 0x0000000430107980 */ /* 0x018562000c101d00 */
[----:B------:R-:W-:Y:S04]  /*10340*/  BSSY.RECONVERGENT B0, `(.L_x_4038) ;  /* 0x000004e000007945 */ /* 0x000fe80003800200 */
        /* <DEDUP_REMOVED lines=13> */
[----:B------:R-:W3:Y:S01]  /*10420*/  LD.E.128 R4, desc[UR4][R4.64] ;  /* 0x0000000404047980 */ /* 0x000ee2000c101d00 */
[----:B------:R-:W-:-:S03]  /*10430*/  IMAD.X R9, R35, 0x1, R11, P1 ;  /* 0x0000000123097824 */ /* 0x000fc600008e060b */
[----:B------:R-:W4:Y:S04]  /*10440*/  LD.E.128 R12, desc[UR4][R12.64] ;  /* 0x000000040c0c7980 */ /* 0x000f28000c101d00 */
[----:B------:R-:W2:Y:S01]  /*10450*/  LD.E.128 R8, desc[UR4][R8.64] ;  /* 0x0000000408087980 */ /* 0x000ea2000c101d00 */
[C---:B------:R-:W-:Y:S01]  /*10460*/  SHF.L.U32 R26, R16.reuse, 0x10, RZ ;  /* 0x00000010101a7819 */ /* 0x040fe200000006ff */
        /* <DEDUP_REMOVED lines=27> */
[C---:B------:R-:W-:Y:S01]  /*10620*/  IMAD.U32 R14, R15.reuse, 0x10000, RZ ;  /* 0x000100000f0e7824 */ /* 0x040fe200078e00ff */
[----:B-1----:R-:W-:Y:S01]  /*10630*/  LOP3.LUT R46, R15, 0xffff0000, RZ, 0xc0, !PT ;  /* 0xffff00000f2e7812 */ /* 0x002fe200078ec0ff */
        /* <DEDUP_REMOVED lines=8> */
[C---:B------:R-:W-:Y:S01]  /*106c0*/  SHF.L.U32 R15, R10.reuse, 0x10, RZ ;  /* 0x000000100a0f7819 */ /* 0x040fe200000006ff */
[----:B------:R-:W-:Y:S01]  /*106d0*/  FMUL.FTZ R4, R41, R4 ;  /* 0x0000000429047220 */ /* 0x000fe20000410000 */
[----:B------:R-:W-:Y:S01]  /*106e0*/  LOP3.LUT R9, R10, 0xffff0000, RZ, 0xc0, !PT ;  /* 0xffff00000a097812 */ /* 0x000fe200078ec0ff */
[----:B------:R-:W-:Y:S01]  /*106f0*/  FMUL.FTZ R43, R43, R40 ;  /* 0x000000282b2b7220 */ /* 0x000fe20000410000 */
[----:B------:R-:W-:Y:S01]  /*10700*/  SHF.L.U32 R14, R8, 0x10, RZ ;  /* 0x00000010080e7819 */ /* 0x000fe200000006ff */
        /* <DEDUP_REMOVED lines=17> */
.L_x_4039:
[----:B------:R-:W-:Y:S05]  /*10820*/  BSYNC.RECONVERGENT B0 ;  /* 0x0000000000007941 */ /* 0x000fea0003800200 */
.L_x_4038:
[----:B-----5:R3:W-:Y:S04]  /*10830*/  STS.128 [R73+0x1800], R16 ;  /* 0x0018001049007388 */ /* 0x0207e80000000c00 */
        /* <DEDUP_REMOVED lines=8> */
[----:B---3--:R-:W-:Y:S02]  /*108c0*/  IADD3 R17, P1, PT, R3, R20, RZ ;  /* 0x0000001403117210 */ /* 0x008fe40007f3e0ff */
[----:B------:R-:W-:-:S03]  /*108d0*/  SEL R21, R21, R28, P0 ;  /* 0x0000001c15157207 */ /* 0x000fc60000000000 */
[----:B------:R-:W-:Y:S02]  /*108e0*/  IMAD.X R2, R9, 0x1, R2, P1 ;  /* 0x0000000109027824 */ /* 0x000fe400008e0602 */
[----:B------:R-:W-:Y:S02]  /*108f0*/  IMAD.SHL.U32 R3, R17, 0x2, RZ ;  /* 0x0000000211037824 */ /* 0x000fe400078e00ff */
[----:B------:R-:W-:Y:S01]  /*10900*/  IMAD.WIDE R8, R21, 0x2, R48 ;  /* 0x0000000215087825 */ /* 0x000fe200078e0230 */
[----:B------:R-:W-:Y:S02]  /*10910*/  SHF.L.U64.HI R17, R17, 0x1, R2 ;  /* 0x0000000111117819 */ /* 0x000fe40000010202 */
[----:B------:R-:W-:-:S03]  /*10920*/  IADD3 R12, P1, PT, R32, R3, RZ ;  /* 0x00000003200c7210 */ /* 0x000fc60007f3e0ff */
[----:B------:R-:W3:Y:S01]  /*10930*/  LD.E.128 R8, desc[UR4][R8.64+0x80] ;  /* 0x0000800408087980 */ /* 0x000ee2000c101d00 */
[----:B------:R-:W-:Y:S02]  /*10940*/  IADD3.X R13, PT, PT, R33, R17, RZ, P1, !PT ;  /* 0x00000011210d7210 */ /* 0x000fe40000ffe4ff */
[----:B------:R-:W-:-:S04]  /*10950*/  IADD3 R16, P1, PT, R34, R3, RZ ;  /* 0x0000000322107210 */ /* 0x000fc80007f3e0ff */
[----:B------:R-:W4:Y:S01]  /*10960*/  LD.E.128 R12, desc[UR4][R12.64+0x80] ;  /* 0x000080040c0c7980 */ /* 0x000f22000c101d00 */
[----:B------:R-:W-:-:S06]  /*10970*/  IMAD.X R17, R35, 0x1, R17, P1 ;  /* 0x0000000123117824 */ /* 0x000fcc00008e0611 */
[----:B------:R-:W2:Y:S01]  /*10980*/  LD.E.128 R16, desc[UR4][R16.64+0x80] ;  /* 0x0000800410107980 */ /* 0x000ea2000c101d00 */
[C---:B-----5:R-:W-:Y:S01]  /*10990*/  LOP3.LUT R2, R5.reuse, 0xffff0000, RZ, 0xc0, !PT ;  /* 0xffff000005027812 */ /* 0x060fe200078ec0ff */
[----:B------:R-:W-:Y:S01]  /*109a0*/  IMAD.U32 R22, R5, 0x10000, RZ ;  /* 0x0001000005167824 */ /* 0x000fe200078e00ff */
[C---:B------:R-:W-:Y:S01]  /*109b0*/  SHF.L.U32 R21, R6.reuse, 0x10, RZ ;  /* 0x0000001006157819 */ /* 0x040fe200000006ff */
[C---:B------:R-:W-:Y:S01]  /*109c0*/  IMAD.U32 R25, R7.reuse, 0x10000, RZ ;  /* 0x0001000007197824 */ /* 0x040fe200078e00ff */
[----:B------:R-:W-:Y:S02]  /*109d0*/  LOP3.LUT R5, R6, 0xffff0000, RZ, 0xc0, !PT ;  /* 0xffff000006057812 */ /* 0x000fe400078ec0ff */
[C---:B------:R-:W-:Y:S02]  /*109e0*/  SHF.L.U32 R20, R4.reuse, 0x10, RZ ;  /* 0x0000001004147819 */ /* 0x040fe400000006ff */
[----:B------:R-:W-:Y:S02]  /*109f0*/  LOP3.LUT R3, R4, 0xffff0000, RZ, 0xc0, !PT ;  /* 0xffff000004037812 */ /* 0x000fe400078ec0ff */
[----:B------:R-:W-:Y:S01]  /*10a00*/  LOP3.LUT R4, R7, 0xffff0000, RZ, 0xc0, !PT ;  /* 0xffff000007047812 */ /* 0x000fe200078ec0ff */
[C---:B---3--:R-:W-:Y:S01]  /*10a10*/  IMAD.U32 R6, R9.reuse, 0x10000, RZ ;  /* 0x0001000009067824 */ /* 0x048fe200078e00ff */
[----:B------:R-:W-:-:S02]  /*10a20*/  LOP3.LUT R27, R9, 0xffff0000, RZ, 0xc0, !PT ;  /* 0xffff0000091b7812 */ /* 0x000fc400078ec0ff */
[C---:B------:R-:W-:Y:S02]  /*10a30*/  SHF.L.U32 R26, R10.reuse, 0x10, RZ ;  /* 0x000000100a1a7819 */ /* 0x040fe400000006ff */
[----:B------:R-:W-:Y:S02]  /*10a40*/  LOP3.LUT R9, R10, 0xffff0000, RZ, 0xc0, !PT ;  /* 0xffff00000a097812 */ /* 0x000fe400078ec0ff */
[C---:B----4-:R-:W-:Y:S02]  /*10a50*/  SHF.L.U32 R28, R12.reuse, 0x10, RZ ;  /* 0x000000100c1c7819 */ /* 0x050fe400000006ff */
[----:B------:R-:W-:Y:S02]  /*10a60*/  LOP3.LUT R10, R12, 0xffff0000, RZ, 0xc0, !PT ;  /* 0xffff00000c0a7812 */ /* 0x000fe400078ec0ff */
[----:B------:R-:W-:Y:S01]  /*10a70*/  SHF.L.U32 R31, R14, 0x10, RZ ;  /* 0x000000100e1f7819 */ /* 0x000fe200000006ff */
[----:B------:R-:W-:Y:S01]  /*10a80*/  @P0 FADD.FTZ R28, -R28, -RZ ;  /* 0x800000ff1c1c0221 */ /* 0x000fe20000010100 */
[----:B------:R-:W-:Y:S01]  /*10a90*/  LOP3.LUT R12, R14, 0xffff0000, RZ, 0xc0, !PT ;  /* 0xffff00000e0c7812 */ /* 0x000fe200078ec0ff */
        /* <DEDUP_REMOVED lines=8> */
[C---:B------:R-:W-:Y:S01]  /*10b20*/  IMAD.U32 R11, R13.reuse, 0x10000, RZ ;  /* 0x000100000d0b7824 */ /* 0x040fe200078e00ff */
[----:B------:R-:W-:Y:S01]  /*10b30*/  LOP3.LUT R30, R13, 0xffff0000, RZ, 0xc0, !PT ;  /* 0xffff00000d1e7812 */ /* 0x000fe200078ec0ff */
[----:B------:R-:W-:-:S02]  /*10b40*/  IMAD.U32 R13, R15, 0x10000, RZ ;  /* 0x000100000f0d7824 */ /* 0x000fc400078e00ff */
[----:B------:R-:W-:Y:S01]  /*10b50*/  @P0 FADD.FTZ R14, -R14, -RZ ;  /* 0x800000ff0e0e0221 */ /* 0x000fe20000010100 */
[----:B------:R-:W-:Y:S01]  /*10b60*/  @P0 FADD.FTZ R11, -R11, -RZ ;  /* 0x800000ff0b0b0221 */ /* 0x000fe20000010100 */
[----:B------:R-:W-:Y:S01]  /*10b70*/  FMUL.FTZ R10, R7, R10 ;  /* 0x0000000a070a7220 */ /* 0x000fe20000410000 */
[----:B------:R-:W-:Y:S01]  /*10b80*/  @P0 FADD.FTZ R30, -R30, -RZ ;  /* 0x800000ff1e1e0221 */ /* 0x000fe20000010100 */
[----:B------:R-:W-:Y:S01]  /*10b90*/  @P0 FADD.FTZ R13, -R13, -RZ ;  /* 0x800000ff0d0d0221 */ /* 0x000fe20000010100 */
[----:B------:R-:W-:Y:S01]  /*10ba0*/  FMUL.FTZ R12, R9, R12 ;  /* 0x0000000c090c7220 */ /* 0x000fe20000410000 */
[----:B------:R-:W-:Y:S01]  /*10bb0*/  FMUL.FTZ R29, R29, R14 ;  /* 0x0000000e1d1d7220 */ /* 0x000fe20000410000 */
[----:B--2---:R-:W-:Y:S01]  /*10bc0*/  SHF.L.U32 R9, R16, 0x10, RZ ;  /* 0x0000001010097819 */ /* 0x004fe200000006ff */
[----:B------:R-:W-:Y:S01]  /*10bd0*/  FMUL.FTZ R11, R6, R11 ;  /* 0x0000000b060b7220 */ /* 0x000fe20000410000 */
[----:B------:R-:W-:Y:S01]  /*10be0*/  LOP3.LUT R7, R16, 0xffff0000, RZ, 0xc0, !PT ;  /* 0xffff000010077812 */ /* 0x000fe200078ec0ff */
[----:B------:R-:W-:Y:S01]  /*10bf0*/  FMUL.FTZ R27, R27, R30 ;  /* 0x0000001e1b1b7220 */ /* 0x000fe20000410000 */
[C---:B------:R-:W-:Y:S01]  /*10c00*/  LOP3.LUT R16, R17.reuse, 0xffff0000, RZ, 0xc0, !PT ;  /* 0xffff000011107812 */ /* 0x040fe200078ec0ff */
[----:B------:R-:W-:Y:S01]  /*10c10*/  FMUL.FTZ R8, R8, R13 ;  /* 0x0000000d08087220 */ /* 0x000fe20000410000 */
[C---:B------:R-:W-:Y:S01]  /*10c20*/  SHF.L.U32 R15, R18.reuse, 0x10, RZ ;  /* 0x00000010120f7819 */ /* 0x040fe200000006ff */
[----:B------:R-:W-:Y:S01]  /*10c30*/  IMAD.U32 R6, R17, 0x10000, RZ ;  /* 0x0001000011067824 */ /* 0x000fe200078e00ff */
[----:B------:R-:W-:Y:S01]  /*10c40*/  LOP3.LUT R14, R18, 0xffff0000, RZ, 0xc0, !PT ;  /* 0xffff0000120e7812 */ /* 0x000fe200078ec0ff */
[----:B------:R-:W-:Y:S01]  /*10c50*/  FMUL.FTZ R23, R23, R28 ;  /* 0x0000001c17177220 */ /* 0x000fe20000410000 */
[C---:B------:R-:W-:Y:S01]  /*10c60*/  LOP3.LUT R18, R19.reuse, 0xffff0000, RZ, 0xc0, !PT ;  /* 0xffff000013127812 */ /* 0x040fe200078ec0ff */
        /* <DEDUP_REMOVED lines=14> */
.L_x_4041:
[----:B------:R-:W-:Y:S05]  /*10d50*/  BSYNC.RECONVERGENT B0 ;  /* 0x0000000000007941 */ /* 0x000fea0003800200 */
.L_x_4040:
[----:B-----5:R4:W-:Y:S02]  /*10d60*/  STS.128 [R73+0x3800], R4 ;  /* 0x0038000449007388 */ /* 0x0209e40000000c00 */
.L_x_3996:
[----:B------:R-:W-:Y:S05]  /*10d70*/  BSYNC.RECONVERGENT B2 ;  /* 0x0000000000027941 */ /* 0x000fea0003800200 */
.L_x_3992:
[----:B------:R-:W-:Y:S01]  /*10d80*/  IMAD.IADD R83, R74, 0x1, -R83 ;  /* 0x000000014a537824 */ /* 0x000fe200078e0a53 */
[----:B------:R-:W3:Y:S01]  /*10d90*/  S2R R201, SR_TID.X ;  /* 0x0000000000c97919 */ /* 0x000ee20000002100 */
[C---:B----4-:R-:W-:Y:S01]  /*10da0*/  VIADD R6, R134.reuse, 0x50 ;  /* 0x0000005086067836 */ /* 0x050fe20000000000 */
[----:B------:R-:W4:Y:S01]  /*10db0*/  S2UR UR6, SR_CgaCtaId ;  /* 0x00000000000679c3 */ /* 0x000f220000008800 */
[----:B-12---:R-:W-:Y:S01]  /*10dc0*/  VIADD R2, R134, 0x60 ;  /* 0x0000006086027836 */ /* 0x006fe20000000000 */
[-C--:B------:R-:W-:Y:S01]  /*10dd0*/  ISETP.GE.AND P0, PT, R0, R83.reuse, PT ;  /* 0x000000530000720c */ /* 0x080fe20003f06270 */
[----:B------:R-:W-:Y:S01]  /*10de0*/  VIADD R4, R134, 0x70 ;  /* 0x0000007086047836 */ /* 0x000fe20000000000 */
[-C--:B------:R-:W-:Y:S01]  /*10df0*/  ISETP.GE.AND P4, PT, R36, R83.reuse, PT ;  /* 0x000000532400720c */ /* 0x080fe20003f86270 */
[----:B------:R-:W-:Y:S01]  /*10e00*/  UMOV UR7, 0x400 ;  /* 0x0000040000077882 */ /* 0x000fe20000000000 */
[CC--:B------:R-:W-:Y:S01]  /*10e10*/  ISETP.GE.AND P6, PT, R134.reuse, R83.reuse, PT ;  /* 0x000000538600720c */ /* 0x0c0fe20003fc6270 */
[----:B------:R-:W-:Y:S01]  /*10e20*/  VIADD R134, R134, 0x40 ;  /* 0x0000004086867836 */ /* 0x000fe20000000000 */
[-C--:B------:R-:W-:Y:S01]  /*10e30*/  ISETP.GE.AND P3, PT, R24, R83.reuse, PT ;  /* 0x000000531800720c */ /* 0x080fe20003f66270 */
[----:B------:R-:W-:Y:S01]  /*10e40*/  IMAD.MOV.U32 R202, RZ, RZ, 0x20 ;  /* 0x00000020ffca7424 */ /* 0x000fe200078e00ff */
[----:B------:R-:W-:Y:S01]  /*10e50*/  ISETP.GE.AND P2, PT, R6, R83, PT ;  /* 0x000000530600720c */ /* 0x000fe20003f46270 */
[----:B------:R-:W-:Y:S01]  /*10e60*/  IMAD.MOV.U32 R141, RZ, RZ, 0x40 ;  /* 0x00000040ff8d7424 */ /* 0x000fe200078e00ff */
[----:B------:R-:W-:Y:S01]  /*10e70*/  BSSY.RECONVERGENT B1, `(.L_x_4042) ;  /* 0x000025d000017945 */ /* 0x000fe20003800200 */
[----:B------:R-:W-:-:S02]  /*10e80*/  VIADD R226, R72, 0xffffff80 ;  /* 0xffffff8048e27836 */ /* 0x000fc40000000000 */
[-C--:B------:R-:W-:Y:S02]  /*10e90*/  @!P0 LEA R12, P1, R80, R208.reuse, 0x1 ;  /* 0x000000d0500c8211 */ /* 0x080fe400078208ff */
[----:B---3--:R-:W-:Y:S02]  /*10ea0*/  @!P4 LEA R8, P5, R206, R208, 0x6 ;  /* 0x000000d0ce08c211 */ /* 0x008fe400078a30ff */
[-C--:B------:R-:W-:Y:S01]  /*10eb0*/  @!P0 LEA.HI.X R13, R80, R209.reuse, R81, 0x1, P1 ;  /* 0x000000d1500d8211 */ /* 0x080fe200008f0c51 */
[----:B------:R-:W-:Y:S01]  /*10ec0*/  @!PT LDS RZ, [RZ] ;  /* 0x00000000fffff984 */ /* 0x000fe20000000800 */
[----:B------:R-:W-:Y:S01]  /*10ed0*/  @!PT LDS RZ, [RZ] ;  /* 0x00000000fffff984 */ /* 0x000fe20000000800 */
[----:B------:R-:W-:Y:S01]  /*10ee0*/  @!PT LDS RZ, [RZ] ;  /* 0x00000000fffff984 */ /* 0x000fe20000000800 */
[----:B------:R-:W-:Y:S01]  /*10ef0*/  @!P6 LDGSTS.E.BYPASS.LTC128B.128 [R73+0x4000], desc[UR4][R208.64] ;  /* 0x04000000d049efae */ /* 0x000fe2000b981a04 */
[----:B------:R-:W-:Y:S01]  /*10f00*/  @!P4 LEA.HI.X R9, R206, R209, R207, 0x6, P5 ;  /* 0x000000d1ce09c211 */ /* 0x000fe200028f34cf */
[----:B------:R-:W-:Y:S01]  /*10f10*/  @!P3 IMAD R3, R207, 0x60, RZ ;  /* 0x00000060cf03b824 */ /* 0x000fe200078e02ff */
[-C--:B------:R-:W-:Y:S01]  /*10f20*/  ISETP.GE.AND P1, PT, R2, R83.reuse, PT ;  /* 0x000000530200720c */ /* 0x080fe20003f26270 */
[----:B------:R-:W-:Y:S01]  /*10f30*/  @!P6 LDGSTS.E.BYPASS.LTC128B.128 [R73+0x8000], desc[UR4][R208.64+0x80] ;  /* 0x08000080d049efae */ /* 0x000fe2000b981a04 */
[----:B-----5:R-:W-:Y:S01]  /*10f40*/  @!P3 IMAD.WIDE.U32 R10, R206, 0x60, R208 ;  /* 0x00000060ce0ab825 */ /* 0x020fe200078e00d0 */
[-C--:B------:R-:W-:Y:S01]  /*10f50*/  ISETP.GE.AND P5, PT, R36, R83.reuse, PT ;  /* 0x000000532400720c */ /* 0x080fe20003fa6270 */
[----:B----4-:R-:W-:Y:S01]  /*10f60*/  ULEA UR6, UR6, UR7, 0x18 ;  /* 0x0000000706067291 */ /* 0x010fe2000f8ec0ff */
[----:B------:R-:W-:Y:S01]  /*10f70*/  @!P0 LDGSTS.E.BYPASS.LTC128B.128 [R73+0x4800], desc[UR4][R12.64] ;  /* 0x048000000c498fae */ /* 0x000fe2000b981a04 */
[----:B------:R-:W-:Y:S01]  /*10f80*/  @!P3 IMAD.IADD R11, R3, 0x1, R11 ;  /* 0x00000001030bb824 */ /* 0x000fe200078e020b */
[----:B------:R-:W-:Y:S01]  /*10f90*/  SHF.R.U32.HI R203, RZ, 0x1, R201 ;  /* 0x00000001ffcb7819 */ /* 0x000fe200000116c9 */
[----:B------:R-:W-:Y:S01]  /*10fa0*/  @!P2 IMAD R7, R207, 0xa0, RZ ;  /* 0x000000a0cf07a824 */ /* 0x000fe200078e02ff */
[----:B------:R-:W-:Y:S01]  /*10fb0*/  @!P0 LDGSTS.E.BYPASS.LTC128B.128 [R73+0x8800], desc[UR4][R12.64+0x80] ;  /* 0x088000800c498fae */ /* 0x000fe2000b981a04 */
[----:B------:R-:W-:-:S03]  /*10fc0*/  ISETP.GE.AND P0, PT, R4, R83, PT ;  /* 0x000000530400720c */ /* 0x000fc60003f06270 */
[----:B------:R-:W-:Y:S01]  /*10fd0*/  @!P4 LDGSTS.E.BYPASS.LTC128B.128 [R73+0x5000], desc[UR4][R8.64] ;  /* 0x050000000849cfae */ /* 0x000fe2000b981a04 */
[----:B------:R-:W-:-:S03]  /*10fe0*/  @!P1 IMAD R5, R207, 0xc0, RZ ;  /* 0x000000c0cf059824 */ /* 0x000fc600078e02ff */
[----:B------:R1:W-:Y:S01]  /*10ff0*/  @!P4 LDGSTS.E.BYPASS.LTC128B.128 [R73+0x9000], desc[UR4][R8.64+0x80] ;  /* 0x090000800849cfae */ /* 0x0003e2000b981a04 */
[----:B------:R-:W-:-:S03]  /*11000*/  ISETP.GE.AND P4, PT, R134, R83, PT ;  /* 0x000000538600720c */ /* 0x000fc60003f86270 */
[----:B------:R-:W-:Y:S02]  /*11010*/  @!P3 LDGSTS.E.BYPASS.LTC128B.128 [R73+0x5800], desc[UR4][R10.64] ;  /* 0x058000000a49bfae */ /* 0x000fe4000b981a04 */
[----:B------:R-:W-:Y:S02]  /*11020*/  @!P0 IMAD R3, R207, 0xe0, RZ ;  /* 0x000000e0cf038824 */ /* 0x000fe400078e02ff */
[----:B------:R2:W-:Y:S01]  /*11030*/  @!P3 LDGSTS.E.BYPASS.LTC128B.128 [R73+0x9800], desc[UR4][R10.64+0x80] ;  /* 0x098000800a49bfae */ /* 0x0005e2000b981a04 */
[----:B-1----:R-:W-:Y:S02]  /*11040*/  @!P1 IMAD.MOV.U32 R8, RZ, RZ, R208 ;  /* 0x000000ffff089224 */ /* 0x002fe400078e00d0 */
[----:B------:R-:W-:Y:S02]  /*11050*/  @!P1 IMAD.MOV.U32 R9, RZ, RZ, R209 ;  /* 0x000000ffff099224 */ /* 0x000fe400078e00d1 */
[----:B------:R-:W-:-:S04]  /*11060*/  @!P1 IMAD.WIDE.U32 R12, R206, 0xc0, R8 ;  /* 0x000000c0ce0c9825 */ /* 0x000fc800078e0008 */
[--C-:B--2---:R-:W-:Y:S02]  /*11070*/  @!P2 IMAD.MOV.U32 R10, RZ, RZ, R208.reuse ;  /* 0x000000ffff0aa224 */ /* 0x104fe400078e00d0 */
[--C-:B------:R-:W-:Y:S02]  /*11080*/  @!P2 IMAD.MOV.U32 R11, RZ, RZ, R209.reuse ;  /* 0x000000ffff0ba224 */ /* 0x100fe400078e00d1 */
[----:B------:R-:W-:-:S04]  /*11090*/  @!P0 IMAD.WIDE.U32 R8, R206, 0xe0, R208 ;  /* 0x000000e0ce088825 */ /* 0x000fc800078e00d0 */
[C---:B------:R-:W-:Y:S01]  /*110a0*/  @!P2 IMAD.WIDE.U32 R14, R206.reuse, 0xa0, R10 ;  /* 0x000000a0ce0ea825 */ /* 0x040fe200078e000a */
[----:B------:R-:W-:-:S03]  /*110b0*/  @!P4 LEA R10, P3, R206, R208, 0x7 ;  /* 0x000000d0ce0ac211 */ /* 0x000fc600078638ff */
[----:B------:R-:W-:Y:S01]  /*110c0*/  @!P2 IMAD.IADD R15, R7, 0x1, R15 ;  /* 0x00000001070fa824 */ /* 0x000fe200078e020f */
[----:B------:R-:W-:Y:S01]  /*110d0*/  @!P4 LEA.HI.X R11, R206, R209, R207, 0x7, P3 ;  /* 0x000000d1ce0bc211 */ /* 0x000fe200018f3ccf */
[----:B------:R-:W-:Y:S01]  /*110e0*/  @!P1 IMAD.IADD R13, R5, 0x1, R13 ;  /* 0x00000001050d9824 */ /* 0x000fe200078e020d */
[-C--:B------:R-:W-:Y:S01]  /*110f0*/  ISETP.GE.AND P3, PT, R0, R83.reuse, PT ;  /* 0x000000530000720c */ /* 0x080fe20003f66270 */
[----:B------:R-:W-:Y:S02]  /*11100*/  @!P0 IMAD.IADD R9, R3, 0x1, R9 ;  /* 0x0000000103098824 */ /* 0x000fe400078e0209 */
[----:B------:R-:W-:Y:S01]  /*11110*/  @!P4 LDGSTS.E.BYPASS.LTC128B.128 [R73+0x6000], desc[UR4][R10.64] ;  /* 0x060000000a49cfae */ /* 0x000fe2000b981a04 */
[----:B------:R-:W-:Y:S01]  /*11120*/  P2R R3, PR, RZ, 0x8 ;  /* 0x00000008ff037803 */ /* 0x000fe20000000000 */
[----:B------:R-:W-:Y:S01]  /*11130*/  IMAD.SHL.U32 R0, R201, 0x40, RZ ;  /* 0x00000040c9007824 */ /* 0x000fe200078e00ff */
[----:B------:R-:W-:Y:S01]  /*11140*/  ISETP.GE.AND P3, PT, R24, R83, PT ;  /* 0x000000531800720c */ /* 0x000fe20003f66270 */
[----:B------:R1:W-:Y:S01]  /*11150*/  @!P4 LDGSTS.E.BYPASS.LTC128B.128 [R73+0xa000], desc[UR4][R10.64+0x80] ;  /* 0x0a0000800a49cfae */ /* 0x0003e2000b981a04 */
[----:B------:R-:W-:-:S02]  /*11160*/  ISETP.NE.AND P4, PT, R3, RZ, PT ;  /* 0x000000ff0300720c */ /* 0x000fc40003f85270 */
[----:B------:R-:W-:Y:S01]  /*11170*/  LOP3.LUT R125, R0, 0x400, RZ, 0xc0, !PT ;  /* 0x00000400007d7812 */ /* 0x000fe200078ec0ff */
[----:B------:R-:W-:Y:S04]  /*11180*/  @!P2 LDGSTS.E.BYPASS.LTC128B.128 [R73+0x6800], desc[UR4][R14.64] ;  /* 0x068000000e49afae */ /* 0x000fe8000b981a04 */
[----:B------:R-:W-:Y:S01]  /*11190*/  @!P2 LDGSTS.E.BYPASS.LTC128B.128 [R73+0xa800], desc[UR4][R14.64+0x80] ;  /* 0x0a8000800e49afae */ /* 0x000fe2000b981a04 */
[-C--:B------:R-:W-:Y:S02]  /*111a0*/  ISETP.GE.AND P2, PT, R6, R83.reuse, PT ;  /* 0x000000530600720c */ /* 0x080fe40003f46270 */
[----:B------:R-:W-:Y:S01]  /*111b0*/  LOP3.LUT R6, R201, 0x8, RZ, 0xc0, !PT ;  /* 0x00000008c9067812 */ /* 0x000fe200078ec0ff */
[----:B------:R-:W-:Y:S03]  /*111c0*/  @!P1 LDGSTS.E.BYPASS.LTC128B.128 [R73+0x7000], desc[UR4][R12.64] ;  /* 0x070000000c499fae */ /* 0x000fe6000b981a04 */
[----:B------:R-:W-:Y:S01]  /*111d0*/  LOP3.LUT R6, R6, 0x1c0, R79, 0x78, !PT ;  /* 0x000001c006067812 */ /* 0x000fe200078e784f */
[----:B------:R2:W-:Y:S01]  /*111e0*/  @!P1 LDGSTS.E.BYPASS.LTC128B.128 [R73+0xb000], desc[UR4][R12.64+0x80] ;  /* 0x0b0000800c499fae */ /* 0x0005e2000b981a04 */
[----:B------:R-:W-:-:S02]  /*111f0*/  ISETP.GE.AND P1, PT, R2, R83, PT ;  /* 0x000000530200720c */ /* 0x000fc40003f26270 */
[----:B------:R-:W-:Y:S01]  /*11200*/  LOP3.LUT R2, R203, 0x8, RZ, 0xc0, !PT ;  /* 0x00000008cb027812 */ /* 0x000fe200078ec0ff */
[----:B------:R-:W-:Y:S01]  /*11210*/  @!P0 LDGSTS.E.BYPASS.LTC128B.128 [R73+0x7800], desc[UR4][R8.64] ;  /* 0x0780000008498fae */ /* 0x000fe2000b981a04 */
[----:B------:R-:W-:Y:S01]  /*11220*/  LOP3.LUT R6, R6, 0x38, R75, 0x78, !PT ;  /* 0x0000003806067812 */ /* 0x000fe200078e784b */
[C---:B------:R-:W-:Y:S02]  /*11230*/  @!P2 IMAD R5, R137.reuse, 0xa0, RZ ;  /* 0x000000a08905a824 */ /* 0x040fe400078e02ff */
[----:B------:R3:W-:Y:S02]  /*11240*/  @!P0 LDGSTS.E.BYPASS.LTC128B.128 [R73+0xb800], desc[UR4][R8.64+0x80] ;  /* 0x0b80008008498fae */ /* 0x0007e4000b981a04 */
[----:B------:R-:W-:Y:S01]  /*11250*/  IMAD R125, R6, 0x2, R125 ;  /* 0x00000002067d7824 */ /* 0x000fe200078e027d */
[----:B-1----:R-:W-:Y:S01]  /*11260*/  @!P4 LEA R10, P0, R76, R210, 0x1 ;  /* 0x000000d24c0ac211 */ /* 0x002fe200078008ff */
[----:B------:R-:W0:Y:S01]  /*11270*/  LDGDEPBAR ;  /* 0x00000000000079af */ /* 0x000e220000000000 */
[----:B------:R-:W-:-:S02]  /*11280*/  @!P3 IMAD R6, R137, 0x60, RZ ;  /* 0x000000608906b824 */ /* 0x000fc400078e02ff */
[----:B------:R-:W-:Y:S01]  /*11290*/  @!P4 LEA.HI.X R11, R76, R211, R77, 0x1, P0 ;  /* 0x000000d34c0bc211 */ /* 0x000fe200000f0c4d */
[----:B------:R-:W-:Y:S01]  /*112a0*/  VIADD R60, R125, UR6 ;  /* 0x000000067d3c7c36 */ /* 0x000fe20008000000 */
[-C--:B------:R-:W-:Y:S02]  /*112b0*/  ISETP.GE.AND P4, PT, R134, R83.reuse, PT ;  /* 0x000000538600720c */ /* 0x080fe40003f86270 */
[----:B------:R-:W-:Y:S01]  /*112c0*/  ISETP.GE.AND P0, PT, R4, R83, PT ;  /* 0x000000530400720c */ /* 0x000fe20003f06270 */
[----:B------:R-:W-:Y:S02]  /*112d0*/  @!P1 IMAD R4, R137, 0xc0, RZ ;  /* 0x000000c089049824 */ /* 0x000fe400078e02ff */
[----:B--2---:R-:W-:-:S04]  /*112e0*/  @!P2 IMAD.WIDE.U32 R12, R136, 0xa0, R210 ;  /* 0x000000a0880ca825 */ /* 0x004fc800078e00d2 */
[----:B------:R-:W-:Y:S01]  /*112f0*/  @!P2 IMAD.IADD R13, R5, 0x1, R13 ;  /* 0x00000001050da824 */ /* 0x000fe200078e020d */
[----:B---3--:R-:W-:Y:S01]  /*11300*/  LOP3.LUT R8, R2, 0x1c0, R79, 0x78, !PT ;  /* 0x000001c002087812 */ /* 0x008fe200078e784f */
[----:B------:R-:W-:-:S04]  /*11310*/  DEPBAR.LE SB0, 0x0 ;  /* 0x000080000000791a */ /* 0x000fc80000000000 */
[----:B------:R-:W-:Y:S01]  /*11320*/  BAR.SYNC.DEFER_BLOCKING 0x0 ;  /* 0x0000000000007b1d */ /* 0x000fe20000010000 */
[----:B------:R-:W-:Y:S01]  /*11330*/  LOP3.LUT R75, R8, 0x38, R75, 0x78, !PT ;  /* 0x00000038084b7812 */ /* 0x000fe200078e784b */
[----:B------:R-:W-:Y:S02]  /*11340*/  @!P1 IMAD.MOV.U32 R8, RZ, RZ, R210 ;  /* 0x000000ffff089224 */ /* 0x000fe400078e00d2 */
[----:B------:R-:W-:Y:S02]  /*11350*/  @!P1 IMAD.MOV.U32 R9, RZ, RZ, R211 ;  /* 0x000000ffff099224 */ /* 0x000fe400078e00d3 */
[----:B------:R-:W-:Y:S02]  /*11360*/  IMAD.IADD R75, R78, 0x1, R75 ;  /* 0x000000014e4b7824 */ /* 0x000fe400078e024b */
[----:B------:R-:W-:-:S03]  /*11370*/  @!P1 IMAD.WIDE.U32 R8, R136, 0xc0, R8 ;  /* 0x000000c088089825 */ /* 0x000fc600078e0008 */
[----:B------:R-:W-:Y:S01]  /*11380*/  LEA R126, R75, UR6, 0x1 ;  /* 0x000000064b7e7c11 */ /* 0x000fe2000f8e08ff */
[----:B------:R-:W-:Y:S01]  /*11390*/  @!P1 IMAD.IADD R9, R4, 0x1, R9 ;  /* 0x0000000104099824 */ /* 0x000fe200078e0209 */
[----:B------:R-:W-:Y:S01]  /*113a0*/  @!PT LDS RZ, [RZ] ;  /* 0x00000000fffff984 */ /* 0x000fe20000000800 */
[----:B------:R-:W-:Y:S01]  /*113b0*/  @!PT LDS RZ, [RZ] ;  /* 0x00000000fffff984 */ /* 0x000fe20000000800 */
[----:B------:R-:W-:Y:S01]  /*113c0*/  @!PT LDS RZ, [RZ] ;  /* 0x00000000fffff984 */ /* 0x000fe20000000800 */
[----:B------:R-:W-:Y:S04]  /*113d0*/  @!P6 LDGSTS.E.BYPASS.LTC128B.128 [R73+0xc000], desc[UR4][R210.64] ;  /* 0x0c000000d249efae */ /* 0x000fe8000b981a04 */
[----:B------:R-:W-:Y:S04]  /*113e0*/  @!P6 LDGSTS.E.BYPASS.LTC128B.128 [R73+0x10000], desc[UR4][R210.64+0x80] ;  /* 0x10000080d249efae */ /* 0x000fe8000b981a04 */
[----:B------:R-:W-:Y:S04]  /*113f0*/  @P6 STS.128 [R73+0xc000], RZ ;  /* 0x00c000ff49006388 */ /* 0x000fe80000000c00 */
[----:B------:R-:W-:Y:S01]  /*11400*/  @P6 STS.128 [R73+0x10000], RZ ;  /* 0x010000ff49006388 */ /* 0x000fe20000000c00 */
[----:B------:R-:W-:Y:S01]  /*11410*/  ISETP.NE.AND P6, PT, R3, RZ, PT ;  /* 0x000000ff0300720c */ /* 0x000fe20003fc5270 */
[----:B------:R-:W-:-:S12]  /*11420*/  @!P0 IMAD R3, R137, 0xe0, RZ ;  /* 0x000000e089038824 */ /* 0x000fd800078e02ff */
        /* <DEDUP_REMOVED lines=8> */
[----:B------:R-:W-:Y:S01]  /*114b0*/  @P5 STS.128 [R73+0x11000], RZ ;  /* 0x011000ff49005388 */ /* 0x000fe20000000c00 */
[----:B-1----:R-:W-:-:S02]  /*114c0*/  @!P3 IMAD.MOV.U32 R10, RZ, RZ, R210 ;  /* 0x000000ffff0ab224 */ /* 0x002fc400078e00d2 */
[----:B------:R-:W-:Y:S02]  /*114d0*/  @!P3 IMAD.MOV.U32 R11, RZ, RZ, R211 ;  /* 0x000000ffff0bb224 */ /* 0x000fe400078e00d3 */
[----:B------:R-:W-:-:S04]  /*114e0*/  @!P3 IMAD.WIDE.U32 R14, R136, 0x60, R10 ;  /* 0x00000060880eb825 */ /* 0x000fc800078e000a */
[----:B------:R-:W-:Y:S01]  /*114f0*/  @!P3 IMAD.IADD R15, R6, 0x1, R15 ;  /* 0x00000001060fb824 */ /* 0x000fe200078e020f */
[C---:B------:R-:W-:Y:S01]  /*11500*/  @!P5 LEA R6, P6, R136.reuse, R210, 0x6 ;  /* 0x000000d28806d211 */ /* 0x040fe200078c30ff */
[----:B------:R-:W-:-:S03]  /*11510*/  @!P0 IMAD.WIDE.U32 R10, R136, 0xe0, R210 ;  /* 0x000000e0880a8825 */ /* 0x000fc600078e00d2 */
[C---:B------:R-:W-:Y:S01]  /*11520*/  @!P5 LEA.HI.X R7, R136.reuse, R211, R137, 0x6, P6 ;  /* 0x000000d38807d211 */ /* 0x040fe200030f3489 */
[----:B------:R-:W-:Y:S01]  /*11530*/  @!P0 IMAD.IADD R11, R3, 0x1, R11 ;  /* 0x00000001030b8824 */ /* 0x000fe200078e020b */
        /* <DEDUP_REMOVED lines=34> */
[----:B------:R-:W-:Y:S01]  /*11760*/  @!P1 LDGSTS.E.BYPASS.LTC128B.128 [R73+0x13000], desc[UR4][R8.64+0x80] ;  /* 0x1300008008499fae */ /* 0x000fe2000b981a04 */
[----:B------:R-:W-:-:S03]  /*11770*/  R2P PR, R201, 0x6 ;  /* 0x00000006c9007804 */ /* 0x000fc60000000000 */
[----:B------:R-:W-:Y:S02]  /*11780*/  @P0 STS.128 [R73+0xf800], RZ ;  /* 0x00f800ff49000388 */ /* 0x000fe40000000c00 */
[----:B------:R-:W-:Y:S02]  /*11790*/  SEL R75, R202, 0xffffffe0, !P1 ;  /* 0xffffffe0ca4b7807 */ /* 0x000fe40004800000 */
[----:B------:R-:W-:Y:S01]  /*117a0*/  @P0 STS.128 [R73+0x13800], RZ ;  /* 0x013800ff49000388 */ /* 0x000fe20000000c00 */
[----:B------:R-:W-:Y:S02]  /*117b0*/  SEL R141, R141, 0xffffffc0, !P2 ;  /* 0xffffffc08d8d7807 */ /* 0x000fe40005000000 */
[--C-:B------:R-:W-:Y:S01]  /*117c0*/  IMAD.IADD R3, R60, 0x1, R75.reuse ;  /* 0x000000013c037824 */ /* 0x100fe200078e024b */
[----:B------:R-:W-:Y:S01]  /*117d0*/  @!PT LDS RZ, [RZ] ;  /* 0x00000000fffff984 */ /* 0x000fe20000000800 */
[----:B------:R-:W-:Y:S01]  /*117e0*/  @!PT LDS RZ, [RZ] ;  /* 0x00000000fffff984 */ /* 0x000fe20000000800 */
[----:B------:R-:W-:Y:S01]  /*117f0*/  @!PT LDS RZ, [RZ] ;  /* 0x00000000fffff984 */ /* 0x000fe20000000800 */
[----:B------:R-:W-:Y:S01]  /*11800*/  @!P0 LDGSTS.E.BYPASS.LTC128B.128 [R73+0xf800], desc[UR4][R10.64] ;  /* 0x0f8000000a498fae */ /* 0x000fe2000b981a04 */
[C---:B------:R-:W-:Y:S02]  /*11810*/  IMAD.IADD R124, R126.reuse, 0x1, R75 ;  /* 0x000000017e7c7824 */ /* 0x040fe400078e024b */
[--C-:B------:R-:W-:Y:S01]  /*11820*/  IMAD.IADD R62, R126, 0x1, R141.reuse ;  /* 0x000000017e3e7824 */ /* 0x100fe200078e028d */
[----:B------:R2:W-:Y:S01]  /*11830*/  @!P0 LDGSTS.E.BYPASS.LTC128B.128 [R73+0x13800], desc[UR4][R10.64+0x80] ;  /* 0x138000800a498fae */ /* 0x0005e2000b981a04 */
[----:B------:R-:W-:-:S02]  /*11840*/  IMAD.IADD R60, R60, 0x1, R141 ;  /* 0x000000013c3c7824 */ /* 0x000fc400078e028d */
[C---:B------:R-:W-:Y:S01]  /*11850*/  IMAD.IADD R134, R75.reuse, 0x1, R62 ;  /* 0x000000014b867824 */ /* 0x040fe200078e023e */
[----:B------:R-:W-:Y:S01]  /*11860*/  LDSM.16.M88.4 R104, [R126] ;  /* 0x000000007e68783b */ /* 0x000fe20000000200 */
[----:B------:R-:W-:-:S03]  /*11870*/  IMAD.IADD R63, R75, 0x1, R60 ;  /* 0x000000014b3f7824 */ /* 0x000fc600078e023c */
[----:B------:R-:W3:Y:S04]  /*11880*/  LDSM.16.M88.4 R44, [R125+UR6+0x4800] ;  /* 0x004800067d2c783b */ /* 0x000ee80008000200 */
[----:B------:R-:W4:Y:S04]  /*11890*/  LDSM.16.M88.4 R36, [R125+UR6+0x5000] ;  /* 0x005000067d24783b */ /* 0x000f280008000200 */
[----:B------:R-:W4:Y:S04]  /*118a0*/  LDSM.16.M88.4 R52, [R125+UR6+0x4000] ;  /* 0x004000067d34783b */ /* 0x000f280008000200 */
[----:B-1----:R-:W1:Y:S04]  /*118b0*/  LDSM.16.M88.4 R12, [R125+UR6+0x6800] ;  /* 0x006800067d0c783b */ /* 0x002e680008000200 */
[----:B------:R-:W-:Y:S04]  /*118c0*/  LDSM.16.M88.4 R76, [R124] ;  /* 0x000000007c4c783b */ /* 0x000fe80000000200 */
[----:B--2---:R-:W2:Y:S04]  /*118d0*/  LDSM.16.M88.4 R8, [R3+0x4800] ;  /* 0x004800000308783b */ /* 0x004ea80000000200 */
[----:B------:R-:W2:Y:S04]  /*118e0*/  LDSM.16.M88.4 R4, [R3+0x5000] ;  /* 0x005000000304783b */ /* 0x000ea80000000200 */
[----:B------:R-:W2:Y:S04]  /*118f0*/  LDSM.16.M88.4 R28, [R125+UR6+0x5800] ;  /* 0x005800067d1c783b */ /* 0x000ea80008000200 */
[----:B------:R-:W2:Y:S04]  /*11900*/  LDSM.16.M88.4 R20, [R125+UR6+0x6000] ;  /* 0x006000067d14783b */ /* 0x000ea80008000200 */
[----:B------:R-:W2:Y:S01]  /*11910*/  LDSM.16.M88.4 R112, [R125+UR6+0x7000] ;  /* 0x007000067d70783b */ /* 0x000ea20008000200 */
[C---:B---3--:R-:W-:Y:S03]  /*11920*/  HMMA.16816.F32.BF16 R48, R104.reuse, R44, RZ ;  /* 0x0000002c6830723c */ /* 0x048fe600000418ff */
[----:B------:R-:W3:Y:S04]  /*11930*/  LDSM.16.M88.4 R120, [R125+UR6+0x7800] ;  /* 0x007800067d78783b */ /* 0x000ee80008000200 */
[----:B------:R-:W3:Y:S01]  /*11940*/  LDSM.16.M88.4 R100, [R3+0x4000] ;  /* 0x004000000364783b */ /* 0x000ee20000000200 */
[C---:B----4-:R-:W-:Y:S03]  /*11950*/  HMMA.16816.F32.BF16 R40, R104.reuse, R36, RZ ;  /* 0x000000246828723c */ /* 0x050fe600000418ff */
[----:B------:R-:W4:Y:S04]  /*11960*/  LDSM.16.M88.4 R88, [R3+0x6800] ;  /* 0x006800000358783b */ /* 0x000f280000000200 */
[----:B------:R-:W4:Y:S01]  /*11970*/  LDSM.16.M88.4 R84, [R3+0x7000] ;  /* 0x007000000354783b */ /* 0x000f220000000200 */
[C---:B------:R-:W-:Y:S03]  /*11980*/  HMMA.16816.F32.BF16 R44, R104.reuse, R46, RZ ;  /* 0x0000002e682c723c */ /* 0x040fe600000418ff */
[----:B------:R-:W-:Y:S04]  /*11990*/  LDSM.16.M88.4 R64, [R62] ;  /* 0x000000003e40783b */ /* 0x000fe80000000200 */
[----:B------:R-:W4:Y:S01]  /*119a0*/  LDSM.16.M88.4 R68, [R60+0x4000] ;  /* 0x004000003c44783b */ /* 0x000f220000000200 */
[C---:B------:R-:W-:Y:S03]  /*119b0*/  HMMA.16816.F32.BF16 R36, R104.reuse, R38, RZ ;  /* 0x000000266824723c */ /* 0x040fe600000418ff */
[----:B------:R-:W-:Y:S04]  /*119c0*/  LDSM.16.M88.4 R96, [R3+0x5800] ;  /* 0x005800000360783b */ /* 0x000fe80000000200 */
[----:B------:R-:W-:Y:S01]  /*119d0*/  LDSM.16.M88.4 R92, [R3+0x6000] ;  /* 0x00600000035c783b */ /* 0x000fe20000000200 */
[C---:B------:R-:W-:Y:S03]  /*119e0*/  HMMA.16816.F32.BF16 R56, R104.reuse, R52, RZ ;  /* 0x000000346838723c */ /* 0x040fe600000418ff */
[----:B------:R-:W-:Y:S04]  /*119f0*/  LDSM.16.M88.4 R80, [R3+0x7800] ;  /* 0x007800000350783b */ /* 0x000fe80000000200 */
[----:B------:R-:W-:Y:S01]  /*11a00*/  LDSM.16.M88.4 R128, [R124+0x2000] ;  /* 0x002000007c80783b */ /* 0x000fe20000000200 */
[----:B-1----:R-:W-:Y:S03]  /*11a10*/  HMMA.16816.F32.BF16 R16, R104, R12, RZ ;  /* 0x0000000c6810723c */ /* 0x002fe600000418ff */
[----:B------:R-:W0:Y:S05]  /*11a20*/  LDGDEPBAR ;  /* 0x00000000000079af */ /* 0x000e2a0000000000 */
[C---:B--2---:R-:W-:Y:S08]  /*11a30*/  HMMA.16816.F32.BF16 R48, R76.reuse, R8, R48 ;  /* 0x000000084c30723c */ /* 0x044ff00000041830 */
[C---:B------:R-:W-:Y:S01]  /*11a40*/  HMMA.16816.F32.BF16 R44, R76.reuse, R10, R44 ;  /* 0x0000000a4c2c723c */ /* 0x040fe2000004182c */
[----:B------:R-:W1:Y:S07]  /*11a50*/  LDSM.16.M88.4 R8, [R60+0x4800] ;  /* 0x004800003c08783b */ /* 0x000e6e0000000200 */
[C---:B------:R-:W-:Y:S08]  /*11a60*/  HMMA.16816.F32.BF16 R40, R76.reuse, R4, R40 ;  /* 0x000000044c28723c */ /* 0x040ff00000041828 */
[----:B------:R-:W-:Y:S01]  /*11a70*/  HMMA.16816.F32.BF16 R36, R76, R6, R36 ;  /* 0x000000064c24723c */ /* 0x000fe20000041824 */
[----:B------:R-:W2:Y:S07]  /*11a80*/  LDSM.16.M88.4 R4, [R60+0x5000] ;  /* 0x005000003c04783b */ /* 0x000eae0000000200 */
        /* <DEDUP_REMOVED lines=8> */
[C---:B---3--:R-:W-:Y:S08]  /*11b10*/  HMMA.16816.F32.BF16 R108, R104.reuse, R120, RZ ;  /* 0x00000078686c723c */ /* 0x048ff000000418ff */
[----:B------:R-:W-:Y:S01]  /*11b20*/  HMMA.16816.F32.BF16 R104, R104, R122, RZ ;  /* 0x0000007a6868723c */ /* 0x000fe200000418ff */
[----:B------:R-:W3:Y:S07]  /*11b30*/  LDSM.16.M88.4 R120, [R60+0x5800] ;  /* 0x005800003c78783b */ /* 0x000eee0000000200 */
[C---:B------:R-:W-:Y:S08]  /*11b40*/  HMMA.16816.F32.BF16 R56, R76.reuse, R100, R56 ;  /* 0x000000644c38723c */ /* 0x040ff00000041838 */
[C---:B------:R-:W-:Y:S01]  /*11b50*/  HMMA.16816.F32.BF16 R52, R76.reuse, R102, R52 ;  /* 0x000000664c34723c */ /* 0x040fe20000041834 */
[----:B------:R-:W-:Y:S07]  /*11b60*/  LDSM.16.M88.4 R100, [R63+0x4000] ;  /* 0x004000003f64783b */ /* 0x000fee0000000200 */
[C---:B----4-:R-:W-:Y:S08]  /*11b70*/  HMMA.16816.F32.BF16 R16, R76.reuse, R88, R16 ;  /* 0x000000584c10723c */ /* 0x050ff00000041810 */
[C---:B------:R-:W-:Y:S01]  /*11b80*/  HMMA.16816.F32.BF16 R12, R76.reuse, R90, R12 ;  /* 0x0000005a4c0c723c */ /* 0x040fe2000004180c */
[----:B------:R-:W4:Y:S07]  /*11b90*/  LDSM.16.M88.4 R88, [R60+0x6000] ;  /* 0x006000003c58783b */ /* 0x000f2e0000000200 */
[C---:B------:R-:W-:Y:S08]  /*11ba0*/  HMMA.16816.F32.BF16 R116, R76.reuse, R84, R116 ;  /* 0x000000544c74723c */ /* 0x040ff00000041874 */
[----:B------:R-:W-:Y:S01]  /*11bb0*/  HMMA.16816.F32.BF16 R112, R76, R86, R112 ;  /* 0x000000564c70723c */ /* 0x000fe20000041870 */
[----:B------:R-:W4:Y:S07]  /*11bc0*/  LDSM.16.M88.4 R84, [R60+0x7800] ;  /* 0x007800003c54783b */ /* 0x000f2e0000000200 */
[C---:B------:R-:W-:Y:S08]  /*11bd0*/  HMMA.16816.F32.BF16 R56, R64.reuse, R68, R56 ;  /* 0x000000444038723c */ /* 0x040ff00000041838 */
[C---:B------:R-:W-:Y:S01]  /*11be0*/  HMMA.16816.F32.BF16 R52, R64.reuse, R70, R52 ;  /* 0x000000464034723c */ /* 0x040fe20000041834 */
[----:B------:R-:W-:Y:S07]  /*11bf0*/  LDSM.16.M88.4 R68, [R134] ;  /* 0x000000008644783b */ /* 0x000fee0000000200 */
        /* <DEDUP_REMOVED lines=18> */
[----:B------:R-:W-:Y:S07]  /*11d20*/  LDSM.16.M88.4 R120, [R125+UR6+0x8800] ;  /* 0x008800067d78783b */ /* 0x000fee0008000200 */
[C---:B----4-:R-:W-:Y:S08]  /*11d30*/  HMMA.16816.F32.BF16 R24, R64.reuse, R88, R24 ;  /* 0x000000584018723c */ /* 0x050ff00000041818 */
[C---:B------:R-:W-:Y:S01]  /*11d40*/  HMMA.16816.F32.BF16 R20, R64.reuse, R90, R20 ;  /* 0x0000005a4014723c */ /* 0x040fe20000041814 */
[----:B------:R-:W3:Y:S07]  /*11d50*/  LDSM.16.M88.4 R88, [R63+0x6800] ;  /* 0x006800003f58783b */ /* 0x000eee0000000200 */
[C---:B------:R-:W-:Y:S08]  /*11d60*/  HMMA.16816.F32.BF16 R108, R64.reuse, R84, R108 ;  /* 0x00000054406c723c */ /* 0x040ff0000004186c */
        /* <DEDUP_REMOVED lines=8> */
[C---:B------:R-:W-:Y:S08]  /*11df0*/  HMMA.16816.F32.BF16 R16, R64.reuse, R80, R16 ;  /* 0x000000504010723c */ /* 0x040ff00000041810 */
[C---:B------:R-:W-:Y:S01]  /*11e00*/  HMMA.16816.F32.BF16 R12, R64.reuse, R82, R12 ;  /* 0x00000052400c723c */ /* 0x040fe2000004180c */
[----:B------:R-:W4:Y:S07]  /*11e10*/  LDSM.16.M88.4 R80, [R63+0x7000] ;  /* 0x007000003f50783b */ /* 0x000f2e0000000200 */
[C---:B------:R-:W-:Y:S08]  /*11e20*/  HMMA.16816.F32.BF16 R116, R64.reuse, R76, R116 ;  /* 0x0000004c4074723c */ /* 0x040ff00000041874 */
[----:B------:R-:W-:Y:S01]  /*11e30*/  HMMA.16816.F32.BF16 R112, R64, R78, R112 ;  /* 0x0000004e4070723c */ /* 0x000fe20000041870 */
[----:B------:R-:W4:Y:S04]  /*11e40*/  LDSM.16.M88.4 R76, [R63+0x7800] ;  /* 0x007800003f4c783b */ /* 0x000f280000000200 */
[----:B------:R-:W-:Y:S03]  /*11e50*/  LDSM.16.M88.4 R64, [R125+UR6+0x8000] ;  /* 0x008000067d40783b */ /* 0x000fe60008000200 */
[C---:B------:R-:W-:Y:S08]  /*11e60*/  HMMA.16816.F32.BF16 R56, R68.reuse, R100, R56 ;  /* 0x000000644438723c */ /* 0x040ff00000041838 */
[C---:B------:R-:W-:Y:S01]  /*11e70*/  HMMA.16816.F32.BF16 R52, R68.reuse, R102, R52 ;  /* 0x000000664434723c */ /* 0x040fe20000041834 */
[----:B------:R-:W4:Y:S07]  /*11e80*/  LDSM.16.M88.4 R100, [R125+UR6+0x9000] ;  /* 0x009000067d64783b */ /* 0x000f2e0008000200 */
[C---:B------:R-:W-:Y:S08]  /*11e90*/  HMMA.16816.F32.BF16 R48, R68.reuse, R96, R48 ;  /* 0x000000604430723c */ /* 0x040ff00000041830 */
[C---:B------:R-:W-:Y:S01]  /*11ea0*/  HMMA.16816.F32.BF16 R44, R68.reuse, R98, R44 ;  /* 0x00000062442c723c */ /* 0x040fe2000004182c */
[----:B------:R-:W4:Y:S07]  /*11eb0*/  LDSM.16.M88.4 R96, [R125+UR6+0x9800] ;  /* 0x009800067d60783b */ /* 0x000f2e0008000200 */
[C---:B---3--:R-:W-:Y:S08]  /*11ec0*/  HMMA.16816.F32.BF16 R16, R68.reuse, R88, R16 ;  /* 0x000000584410723c */ /* 0x048ff00000041810 */
        /* <DEDUP_REMOVED lines=10> */
[----:B------:R-:W-:Y:S01]  /*11f70*/  HMMA.16816.F32.BF16 R12, R84, R6, R12 ;  /* 0x00000006540c723c */ /* 0x000fe2000004180c */
[----:B------:R-:W2:Y:S07]  /*11f80*/  LDSM.16.M88.4 R4, [R3+0xa800] ;  /* 0x00a800000304783b */ /* 0x000eae0000000200 */
[C---:B----4-:R-:W-:Y:S08]  /*11f90*/  HMMA.16816.F32.BF16 R116, R68.reuse, R80, R116 ;  /* 0x000000504474723c */ /* 0x050ff00000041874 */
[C---:B------:R-:W-:Y:S01]  /*11fa0*/  HMMA.16816.F32.BF16 R112, R68.reuse, R82, R112 ;  /* 0x000000524470723c */ /* 0x040fe20000041870 */
[----:B------:R-:W4:Y:S07]  /*11fb0*/  LDSM.16.M88.4 R80, [R3+0x8000] ;  /* 0x008000000350783b */ /* 0x000f2e0000000200 */
[C---:B------:R-:W-:Y:S08]  /*11fc0*/  HMMA.16816.F32.BF16 R108, R68.reuse, R76, R108 ;  /* 0x0000004c446c723c */ /* 0x040ff0000004186c */
[----:B------:R-:W-:Y:S01]  /*11fd0*/  HMMA.16816.F32.BF16 R104, R68, R78, R104 ;  /* 0x0000004e4468723c */ /* 0x000fe20000041868 */
[----:B------:R-:W4:Y:S04]  /*11fe0*/  LDSM.16.M88.4 R76, [R3+0x8800] ;  /* 0x00880000034c783b */ /* 0x000f280000000200 */
        /* <DEDUP_REMOVED lines=9> */
[----:B------:R-:W4:Y:S07]  /*12080*/  LDSM.16.M88.4 R64, [R3+0x9800] ;  /* 0x009800000340783b */ /* 0x000f2e0000000200 */
[C---:B---3--:R-:W-:Y:S08]  /*12090*/  HMMA.16816.F32.BF16 R116, R84.reuse, R92, R116 ;  /* 0x0000005c5474723c */ /* 0x048ff00000041874 */
[C---:B------:R-:W-:Y:S01]  /*120a0*/  HMMA.16816.F32.BF16 R112, R84.reuse, R94, R112 ;  /* 0x0000005e5470723c */ /* 0x040fe20000041870 */
[----:B------:R-:W3:Y:S07]  /*120b0*/  LDSM.16.M88.4 R92, [R60+0x8800] ;  /* 0x008800003c5c783b */ /* 0x000eee0000000200 */
[C---:B------:R-:W-:Y:S08]  /*120c0*/  HMMA.16816.F32.BF16 R48, R84.reuse, R120, R48 ;  /* 0x000000785430723c */ /* 0x040ff00000041830 */
[----:B------:R-:W-:Y:S01]  /*120d0*/  HMMA.16816.F32.BF16 R44, R84, R122, R44 ;  /* 0x0000007a542c723c */ /* 0x000fe2000004182c */
[----:B------:R4:W-:Y:S07]  /*120e0*/  LDSM.16.M88.4 R120, [R3+0xb800] ;  /* 0x00b800000378783b */ /* 0x0009ee0000000200 */
[C---:B-1----:R-:W-:Y:S08]  /*120f0*/  HMMA.16816.F32.BF16 R24, R128.reuse, R8, R24 ;  /* 0x000000088018723c */ /* 0x042ff00000041818 */
[C---:B------:R-:W-:Y:S01]  /*12100*/  HMMA.16816.F32.BF16 R20, R128.reuse, R10, R20 ;  /* 0x0000000a8014723c */ /* 0x040fe20000041814 */
[----:B------:R-:W-:Y:S07]  /*12110*/  LDSM.16.M88.4 R8, [R63+0x8000] ;  /* 0x008000003f08783b */ /* 0x000fee0000000200 */
[----:B--2---:R-:W-:Y:S01]  /*12120*/  HMMA.16816.F32.BF16 R16, R128, R4, R16 ;  /* 0x000000048010723c */ /* 0x004fe20000041810 */
[----:B----4-:R-:W-:-:S05]  /*12130*/  IMAD.SHL.U32 R3, R201, 0x2, RZ ;  /* 0x00000002c9037824 */ /* 0x010fca00078e00ff */
[----:B------:R-:W-:Y:S02]  /*12140*/  LOP3.LUT R3, R3, 0x6, RZ, 0xc0, !PT ;  /* 0x0000000603037812 */ /* 0x000fe400078ec0ff */
[----:B------:R-:W-:Y:S01]  /*12150*/  HMMA.16816.F32.BF16 R12, R128, R6, R12 ;  /* 0x00000006800c723c */ /* 0x000fe2000004180c */
[----:B------:R-:W1:Y:S02]  /*12160*/  LDSM.16.M88.4 R4, [R134+0x2000] ;  /* 0x002000008604783b */ /* 0x000e640000000200 */
[----:B------:R-:W-:-:S05]  /*12170*/  IMAD.IADD R3, R3, 0x1, R226 ;  /* 0x0000000103037824 */ /* 0x000fca00078e02e2 */
[----:B------:R-:W-:Y:S01]  /*12180*/  HMMA.16816.F32.BF16 R56, R128, R80, R56 ;  /* 0x000000508038723c */ /* 0x000fe20000041838 */
[----:B------:R-:W-:-:S07]  /*12190*/  ISETP.GE.AND P1, PT, R3, R74, PT ;  /* 0x0000004a0300720c */ /* 0x000fce0003f26270 */
[C---:B------:R-:W-:Y:S01]  /*121a0*/  HMMA.16816.F32.BF16 R52, R128.reuse, R82, R52 ;  /* 0x000000528034723c */ /* 0x040fe20000041834 */
[----:B------:R-:W-:Y:S07]  /*121b0*/  LDSM.16.M88.4 R80, [R60+0xa000] ;  /* 0x00a000003c50783b */ /* 0x000fee0000000200 */
[C---:B------:R-:W-:Y:S08]  /*121c0*/  HMMA.16816.F32.BF16 R48, R128.reuse, R76, R48 ;  /* 0x0000004c8030723c */ /* 0x040ff00000041830 */
[----:B------:R-:W-:Y:S01]  /*121d0*/  HMMA.16816.F32.BF16 R44, R128, R78, R44 ;  /* 0x0000004e802c723c */ /* 0x000fe2000004182c */
[----:B------:R-:W-:Y:S07]  /*121e0*/  LDSM.16.M88.4 R76, [R60+0xa800] ;  /* 0x00a800003c4c783b */ /* 0x000fee0000000200 */
[----:B------:R-:W-:Y:S08]  /*121f0*/  HMMA.16816.F32.BF16 R56, R100, R96, R56 ;  /* 0x000000606438723c */ /* 0x000ff00000041838 */
[C---:B------:R-:W-:Y:S08]  /*12200*/  HMMA.16816.F32.BF16 R40, R128.reuse, R68, R40 ;  /* 0x000000448028723c */ /* 0x040ff00000041828 */
[----:B------:R-:W-:Y:S01]  /*12210*/  HMMA.16816.F32.BF16 R36, R128, R70, R36 ;  /* 0x000000468024723c */ /* 0x000fe20000041824 */
[----:B------:R-:W2:Y:S07]  /*12220*/  LDSM.16.M88.4 R68, [R60+0xb000] ;  /* 0x00b000003c44783b */ /* 0x000eae0000000200 */
[C---:B------:R-:W-:Y:S08]  /*12230*/  HMMA.16816.F32.BF16 R108, R84.reuse, R88, R108 ;  /* 0x00000058546c723c */ /* 0x040ff0000004186c */
[----:B------:R-:W-:Y:S01]  /*12240*/  HMMA.16816.F32.BF16 R104, R84, R90, R104 ;  /* 0x0000005a5468723c */ /* 0x000fe20000041868 */
[----:B------:R-:W4:Y:S04]  /*12250*/  LDSM.16.M88.4 R84, [R60+0x9800] ;  /* 0x009800003c54783b */ /* 0x000f280000000200 */
[----:B------:R-:W-:Y:S03]  /*12260*/  LDSM.16.M88.4 R88, [R60+0x9000] ;  /* 0x009000003c58783b */ /* 0x000fe60000000200 */
[----:B------:R-:W-:Y:S08]  /*12270*/  HMMA.16816.F32.BF16 R52, R100, R98, R52 ;  /* 0x000000626434723c */ /* 0x000ff00000041834 */
[C---:B------:R-:W-:Y:S08]  /*12280*/  HMMA.16816.F32.BF16 R32, R128.reuse, R64, R32 ;  /* 0x000000408020723c */ /* 0x040ff00000041820 */
[----:B------:R-:W-:Y:S01]  /*12290*/  HMMA.16816.F32.BF16 R28, R128, R66, R28 ;  /* 0x00000042801c723c */ /* 0x000fe2000004181c */
[----:B------:R2:W4:Y:S07]  /*122a0*/  LDSM.16.M88.4 R64, [R60+0xb800] ;  /* 0x00b800003c40783b */ /* 0x00052e0000000200 */
[C---:B---3--:R-:W-:Y:S08]  /*122b0*/  HMMA.16816.F32.BF16 R48, R100.reuse, R92, R48 ;  /* 0x0000005c6430723c */ /* 0x048ff00000041830 */
[----:B------:R-:W-:Y:S01]  /*122c0*/  HMMA.16816.F32.BF16 R44, R100, R94, R44 ;  /* 0x0000005e642c723c */ /* 0x000fe2000004182c */
[----:B------:R-:W3:Y:S07]  /*122d0*/  LDSM.16.M88.4 R92, [R63+0x8800] ;  /* 0x008800003f5c783b */ /* 0x000eee0000000200 */
[----:B-1----:R-:W-:Y:S01]  /*122e0*/  HMMA.16816.F32.BF16 R56, R4, R8, R56 ;  /* 0x000000080438723c */ /* 0x002fe20000041838 */
[----:B------:R-:W-:-:S05]  /*122f0*/  VIADD R9, R3, 0x1 ;  /* 0x0000000103097836 */ /* 0x000fca0000000000 */
[----:B------:R-:W-:Y:S02]  /*12300*/  ISETP.GE.AND P0, PT, R9, R74, PT ;  /* 0x0000004a0900720c */ /* 0x000fe40003f06270 */
[----:B------:R-:W-:Y:S08]  /*12310*/  HMMA.16816.F32.BF16 R112, R128, R126, R112 ;  /* 0x0000007e8070723c */ /* 0x000ff00000041870 */
[----:B------:R-:W-:Y:S01]  /*12320*/  HMMA.16816.F32.BF16 R52, R4, R10, R52 ;  /* 0x0000000a0434723c */ /* 0x000fe20000041834 */
[----:B------:R-:W1:Y:S02]  /*12330*/  LDSM.16.M88.4 R8, [R63+0x9800] ;  /* 0x009800003f08783b */ /* 0x000e640000000200 */
[----:B--2---:R-:W-:-:S05]  /*12340*/  FSEL R60, R56, -INF , !P1 ;  /* 0xff800000383c7808 */ /* 0x004fca0004800000 */
[C---:B------:R-:W-:Y:S08]  /*12350*/  HMMA.16816.F32.BF16 R108, R128.reuse, R120, R108 ;  /* 0x00000078806c723c */ /* 0x040ff0000004186c */
[C---:B------:R-:W-:Y:S08]  /*12360*/  HMMA.16816.F32.BF16 R104, R128.reuse, R122, R104 ;  /* 0x0000007a8068723c */ /* 0x040ff00000041868 */
[----:B------:R-:W-:Y:S08]  /*12370*/  HMMA.16816.F32.BF16 R116, R128, R124, R116 ;  /* 0x0000007c8074723c */ /* 0x000ff00000041874 */
[----:B------:R-:W-:Y:S01]  /*12380*/  HMMA.16816.F32.BF16 R112, R100, R70, R112 ;  /* 0x000000466470723c */ /* 0x000fe20000041870 */
[----:B------:R-:W-:-:S05]  /*12390*/  VIADD R71, R3, 0x10 ;  /* 0x0000001003477836 */ /* 0x000fca0000000000 */
[----:B------:R-:W-:Y:S02]  /*123a0*/  ISETP.GE.AND P6, PT, R71, R74, PT ;  /* 0x0000004a4700720c */ /* 0x000fe40003fc6270 */
[----:B----4-:R-:W-:Y:S01]  /*123b0*/  HMMA.16816.F32.BF16 R32, R100, R84, R32 ;  /* 0x000000546420723c */ /* 0x010fe20000041820 */
[----:B------:R-:W-:-:S07]  /*123c0*/  FSEL R71, R57, -INF , !P0 ;  /* 0xff80000039477808 */ /* 0x000fce0004000000 */
[----:B------:R-:W-:Y:S01]  /*123d0*/  HMMA.16816.F32.BF16 R24, R100, R80, R24 ;  /* 0x000000506418723c */ /* 0x000fe20000041818 */
[----:B------:R-:W-:-:S07]  /*123e0*/  FSEL R81, R58, -INF , !P1 ;  /* 0xff8000003a517808 */ /* 0x000fce0004800000 */
[C---:B------:R-:W-:Y:S01]  /*123f0*/  HMMA.16816.F32.BF16 R20, R100.reuse, R82, R20 ;  /* 0x000000526414723c */ /* 0x040fe20000041814 */
[----:B------:R-:W-:Y:S02]  /*12400*/  FSEL R83, R59, -INF , !P0 ;  /* 0xff8000003b537808 */ /* 0x000fe40004000000 */
[----:B------:R-:W-:Y:S05]  /*12410*/  LDSM.16.M88.4 R56, [R63+0xa000] ;  /* 0x00a000003f38783b */ /* 0x000fea0000000200 */
[C---:B------:R-:W-:Y:S08]  /*12420*/  HMMA.16816.F32.BF16 R108, R100.reuse, R64, R108 ;  /* 0x00000040646c723c */ /* 0x040ff0000004186c */
[----:B------:R-:W-:Y:S01]  /*12430*/  HMMA.16816.F32.BF16 R104, R100, R66, R104 ;  /* 0x000000426468723c */ /* 0x000fe20000041868 */
[----:B------:R-:W2:Y:S07]  /*12440*/  LDSM.16.M88.4 R64, [R63+0x9000] ;  /* 0x009000003f40783b */ /* 0x000eae0000000200 */
[----:B---3--:R-:W-:Y:S08]  /*12450*/  HMMA.16816.F32.BF16 R44, R4, R94, R44 ;  /* 0x0000005e042c723c */ /* 0x008ff0000004182c */
[----:B------:R-:W-:Y:S01]  /*12460*/  HMMA.16816.F32.BF16 R116, R100, R68, R116 ;  /* 0x000000446474723c */ /* 0x000fe20000041874 */
[----:B------:R-:W-:-:S05]  /*12470*/  VIADD R69, R3, 0x8 ;  /* 0x0000000803457836 */ /* 0x000fca0000000000 */
[-C--:B------:R-:W-:Y:S01]  /*12480*/  ISETP.GE.AND P4, PT, R69, R74.reuse, PT ;  /* 0x0000004a4500720c */ /* 0x080fe20003f86270 */
[----:B------:R-:W-:Y:S01]  /*12490*/  VIADD R69, R3, 0x18 ;  /* 0x0000001803457836 */ /* 0x000fe20000000000 */
[----:B------:R-:W-:Y:S02]  /*124a0*/  HMMA.16816.F32.BF16 R28, R100, R86, R28 ;  /* 0x00000056641c723c */ /* 0x000fe4000004181c */
[----:B------:R-:W-:Y:S02]  /*124b0*/  FSEL R54, R54, -INF , !P4 ;  /* 0xff80000036367808 */ /* 0x000fe40006000000 */
[----:B------:R-:W-:Y:S01]  /*124c0*/  ISETP.GE.AND P3, PT, R69, R74, PT ;  /* 0x0000004a4500720c */ /* 0x000fe20003f66270 */
[----:B------:R-:W-:-:S03]  /*124d0*/  VIADD R69, R3, 0x19 ;  /* 0x0000001903457836 */ /* 0x000fc60000000000 */
[C---:B------:R-:W-:Y:S01]  /*124e0*/  HMMA.16816.F32.BF16 R48, R4.reuse, R92, R48 ;  /* 0x0000005c0430723c */ /* 0x040fe20000041830 */
[----:B------:R-:W-:Y:S02]  /*124f0*/  FSEL R87, R46, -INF , !P3 ;  /* 0xff8000002e577808 */ /* 0x000fe40005800000 */
[----:B------:R-:W-:Y:S02]  /*12500*/  ISETP.GE.AND P1, PT, R69, R74, PT ;  /* 0x0000004a4500720c */ /* 0x000fe40003f26270 */
[----:B------:R-:W-:Y:S02]  /*12510*/  FSEL R69, R52, -INF , !P4 ;  /* 0xff80000034457808 */ /* 0x000fe40006000000 */
[----:B------:R-:W-:Y:S01]  /*12520*/  FSEL R85, R47, -INF , !P1 ;  /* 0xff8000002f557808 */ /* 0x000fe20004800000 */
[----:B-1----:R-:W-:Y:S01]  /*12530*/  HMMA.16816.F32.BF16 R32, R4, R8, R32 ;  /* 0x000000080420723c */ /* 0x002fe20000041820 */
[----:B------:R-:W-:Y:S01]  /*12540*/  VIADD R9, R3, 0x31 ;  /* 0x0000003103097836 */ /* 0x000fe20000000000 */
[----:B------:R-:W-:Y:S01]  /*12550*/  FSEL R47, R45, -INF , !P1 ;  /* 0xff8000002d2f7808 */ /* 0x000fe20004800000 */
[----:B------:R-:W-:-:S05]  /*12560*/  VIADD R45, R3, 0x39 ;  /* 0x00000039032d7836 */ /* 0x000fca0000000000 */
[----:B------:R-:W-:Y:S03]  /*12570*/  HMMA.16816.F32.BF16 R40, R100, R88, R40 ;  /* 0x000000586428723c */ /* 0x000fe60000041828 */
[----:B------:R-:W-:-:S05]  /*12580*/  FSEL R95, R48, -INF , !P6 ;  /* 0xff800000305f7808 */ /* 0x000fca0007000000 */
[C---:B------:R-:W-:Y:S08]  /*12590*/  HMMA.16816.F32.BF16 R36, R100.reuse, R90, R36 ;  /* 0x0000005a6424723c */ /* 0x040ff00000041824 */
[----:B------:R-:W-:Y:S01]  /*125a0*/  HMMA.16816.F32.BF16 R16, R100, R76, R16 ;  /* 0x0000004c6410723c */ /* 0x000fe20000041810 */
[----:B------:R-:W-:-:S05]  /*125b0*/  VIADD R77, R3, 0x11 ;  /* 0x00000011034d7836 */ /* 0x000fca0000000000 */
[-C--:B------:R-:W-:Y:S02]  /*125c0*/  ISETP.GE.AND P4, PT, R77, R74.reuse, PT ;  /* 0x0000004a4d00720c */ /* 0x080fe40003f86270 */
[----:B------:R-:W-:Y:S01]  /*125d0*/  HMMA.16816.F32.BF16 R12, R100, R78, R12 ;  /* 0x0000004e640c723c */ /* 0x000fe2000004180c */
[----:B------:R-:W-:Y:S01]  /*125e0*/  VIADD R79, R3, 0x9 ;  /* 0x00000009034f7836 */ /* 0x000fe20000000000 */
[----:B------:R-:W-:Y:S02]  /*125f0*/  FSEL R101, R44, -INF , !P3 ;  /* 0xff8000002c657808 */ /* 0x000fe40005800000 */
[-C--:B------:R-:W-:Y:S01]  /*12600*/  ISETP.GE.AND P3, PT, R9, R74.reuse, PT ;  /* 0x0000004a0900720c */ /* 0x080fe20003f66270 */
[----:B------:R-:W-:Y:S01]  /*12610*/  VIADD R9, R3, 0x38 ;  /* 0x0000003803097836 */ /* 0x000fe20000000000 */
[----:B------:R-:W-:Y:S01]  /*12620*/  ISETP.GE.AND P5, PT, R79, R74, PT ;  /* 0x0000004a4f00720c */ /* 0x000fe20003fa6270 */
[----:B------:R-:W-:Y:S01]  /*12630*/  VIADD R79, R3, 0x20 ;  /* 0x00000020034f7836 */ /* 0x000fe20000000000 */
[----:B------:R-:W-:Y:S01]  /*12640*/  HMMA.16816.F32.BF16 R28, R4, R10, R28 ;  /* 0x0000000a041c723c */ /* 0x000fe2000004181c */
[----:B------:R-:W-:-:S02]  /*12650*/  FSEL R77, R51, -INF , !P4 ;  /* 0xff800000334d7808 */ /* 0x000fc40006000000 */
[-C--:B------:R-:W-:Y:S02]  /*12660*/  ISETP.GE.AND P1, PT, R9, R74.reuse, PT ;  /* 0x0000004a0900720c */ /* 0x080fe40003f26270 */
[----:B------:R-:W1:Y:S01]  /*12670*/  LDSM.16.M88.4 R8, [R63+0xb000] ;  /* 0x00b000003f08783b */ /* 0x000e620000000200 */
[----:B------:R-:W-:Y:S02]  /*12680*/  ISETP.GE.AND P0, PT, R79, R74, PT ;  /* 0x0000004a4f00720c */ /* 0x000fe40003f06270 */
[----:B------:R-:W-:Y:S01]  /*12690*/  FSEL R79, R50, -INF , !P6 ;  /* 0xff800000324f7808 */ /* 0x000fe20007000000 */
[----:B--2---:R-:W-:Y:S01]  /*126a0*/  HMMA.16816.F32.BF16 R40, R4, R64, R40 ;  /* 0x000000400428723c */ /* 0x004fe20000041828 */
[----:B------:R-:W-:Y:S01]  /*126b0*/  FSEL R93, R49, -INF , !P4 ;  /* 0xff800000315d7808 */ /* 0x000fe20006000000 */
[----:B------:R-:W-:Y:S01]  /*126c0*/  VIADD R65, R3, 0x21 ;  /* 0x0000002103417836 */ /* 0x000fe20000000000 */
[----:B------:R-:W2:Y:S01]  /*126d0*/  LDSM.16.M88.4 R48, [R63+0xa800] ;  /* 0x00a800003f30783b */ /* 0x000ea20000000200 */
[----:B------:R-:W-:-:S02]  /*126e0*/  FSEL R89, R55, -INF , !P5 ;  /* 0xff80000037597808 */ /* 0x000fc40006800000 */
[----:B------:R-:W-:Y:S01]  /*126f0*/  FSEL R55, R53, -INF , !P5 ;  /* 0xff80000035377808 */ /* 0x000fe20006800000 */
[----:B------:R-:W-:Y:S01]  /*12700*/  VIADD R53, R3, 0x28 ;  /* 0x0000002803357836 */ /* 0x000fe20000000000 */
[C---:B------:R-:W-:Y:S01]  /*12710*/  HMMA.16816.F32.BF16 R24, R4.reuse, R56, R24 ;  /* 0x000000380418723c */ /* 0x040fe20000041818 */
[-C--:B------:R-:W-:Y:S01]  /*12720*/  ISETP.GE.AND P5, PT, R65, R74.reuse, PT ;  /* 0x0000004a4100720c */ /* 0x080fe20003fa6270 */
[----:B------:R-:W-:Y:S01]  /*12730*/  VIADD R65, R3, 0x30 ;  /* 0x0000003003417836 */ /* 0x000fe20000000000 */
[----:B------:R-:W-:Y:S01]  /*12740*/  FSEL R205, R33, -INF , !P3 ;  /* 0xff80000021cd7808 */ /* 0x000fe20005800000 */
[----:B------:R-:W-:Y:S01]  /*12750*/  VIADD R33, R3, 0x51 ;  /* 0x0000005103217836 */ /* 0x000fe20000000000 */
[----:B------:R-:W-:Y:S01]  /*12760*/  ISETP.GE.AND P6, PT, R53, R74, PT ;  /* 0x0000004a3500720c */ /* 0x000fe20003fc6270 */
[----:B------:R-:W-:Y:S01]  /*12770*/  VIADD R53, R3, 0x29 ;  /* 0x0000002903357836 */ /* 0x000fe20000000000 */
[----:B------:R-:W-:Y:S01]  /*12780*/  FSEL R225, R35, -INF , !P3 ;  /* 0xff80000023e17808 */ /* 0x000fe20005800000 */
[----:B------:R-:W-:Y:S01]  /*12790*/  HMMA.16816.F32.BF16 R56, R4, R58, R20 ;  /* 0x0000003a0438723c */ /* 0x000fe20000041814 */
[----:B------:R-:W3:Y:S01]  /*127a0*/  LDSM.16.M88.4 R20, [R63+0xb800] ;  /* 0x00b800003f14783b */ /* 0x000ee20000000200 */
[----:B------:R-:W-:Y:S01]  /*127b0*/  VIADD R35, R3, 0x50 ;  /* 0x0000005003237836 */ /* 0x000fe20000000000 */
[----:B------:R-:W-:Y:S01]  /*127c0*/  FSEL R243, R42, -INF , !P0 ;  /* 0xff8000002af37808 */ /* 0x000fe20004000000 */
[----:B------:R-:W-:-:S04]  /*127d0*/  DEPBAR.LE SB0, 0x0 ;  /* 0x000080000000791a */ /* 0x000fc80000000000 */
[C---:B------:R-:W-:Y:S01]  /*127e0*/  HMMA.16816.F32.BF16 R36, R4.reuse, R66, R36 ;  /* 0x000000420424723c */ /* 0x040fe20000041824 */
[----:B------:R-:W-:Y:S02]  /*127f0*/  FSEL R237, R40, -INF , !P0 ;  /* 0xff80000028ed7808 */ /* 0x000fe40004000000 */
[-C--:B------:R-:W-:Y:S01]  /*12800*/  ISETP.GE.AND P0, PT, R45, R74.reuse, PT ;  /* 0x0000004a2d00720c */ /* 0x080fe20003f06270 */
[----:B------:R-:W-:Y:S01]  /*12810*/  VIADD R45, R3, 0x40 ;  /* 0x00000040032d7836 */ /* 0x000fe20000000000 */
[----:B------:R-:W-:Y:S02]  /*12820*/  FSEL R241, R43, -INF , !P5 ;  /* 0xff8000002bf17808 */ /* 0x000fe40006800000 */
[----:B------:R-:W-:Y:S01]  /*12830*/  FSEL R43, R41, -INF , !P5 ;  /* 0xff800000292b7808 */ /* 0x000fe20006800000 */
[----:B------:R-:W-:Y:S01]  /*12840*/  VIADD R41, R3, 0x41 ;  /* 0x0000004103297836 */ /* 0x000fe20000000000 */
[----:B------:R-:W-:Y:S02]  /*12850*/  ISETP.GE.AND P5, PT, R53, R74, PT ;  /* 0x0000004a3500720c */ /* 0x000fe40003fa6270 */
[----:B------:R-:W-:Y:S01]  /*12860*/  FSEL R147, R31, -INF , !P0 ;  /* 0xff8000001f937808 */ /* 0x000fe20004000000 */
[----:B-1----:R-:W-:Y:S01]  /*12870*/  HMMA.16816.F32.BF16 R112, R4, R10, R112 ;  /* 0x0000000a0470723c */ /* 0x002fe20000041870 */
[C---:B------:R-:W-:Y:S01]  /*12880*/  VIADD R31, R3.reuse, 0x58 ;  /* 0x00000058031f7836 */ /* 0x040fe20000000000 */
[----:B------:R-:W-:Y:S01]  /*12890*/  FSEL R227, R30, -INF , !P1 ;  /* 0xff8000001ee37808 */ /* 0x000fe20004800000 */
[----:B------:R-:W-:Y:S01]  /*128a0*/  VIADD R11, R3, 0x69 ;  /* 0x00000069030b7836 */ /* 0x000fe20000000000 */
[----:B------:R-:W-:-:S02]  /*128b0*/  FSEL R199, R28, -INF , !P1 ;  /* 0xff8000001cc77808 */ /* 0x000fc40004800000 */
[----:B------:R-:W-:Y:S01]  /*128c0*/  FSEL R197, R29, -INF , !P0 ;  /* 0xff8000001dc57808 */ /* 0x000fe20004000000 */
[----:B------:R-:W-:Y:S01]  /*128d0*/  VIADD R29, R3, 0x59 ;  /* 0x00000059031d7836 */ /* 0x000fe20000000000 */
[----:B------:R-:W-:Y:S01]  /*128e0*/  FSEL R239, R38, -INF , !P6 ;  /* 0xff80000026ef7808 */ /* 0x000fe20007000000 */
[C---:B--2---:R-:W-:Y:S01]  /*128f0*/  HMMA.16816.F32.BF16 R16, R4.reuse, R48, R16 ;  /* 0x000000300410723c */ /* 0x044fe20000041810 */
[----:B------:R-:W-:Y:S02]  /*12900*/  FSEL R235, R36, -INF , !P6 ;  /* 0xff80000024eb7808 */ /* 0x000fe40007000000 */
[----:B------:R-:W-:Y:S02]  /*12910*/  ISETP.GE.AND P6, PT, R45, R74, PT ;  /* 0x0000004a2d00720c */ /* 0x000fe40003fc6270 */
[----:B------:R-:W-:Y:S01]  /*12920*/  FSEL R233, R37, -INF , !P5 ;  /* 0xff80000025e97808 */ /* 0x000fe20006800000 */
[----:B------:R-:W-:Y:S01]  /*12930*/  VIADD R37, R3, 0x48 ;  /* 0x0000004803257836 */ /* 0x000fe20000000000 */
[----:B------:R-:W-:Y:S01]  /*12940*/  FSEL R195, R26, -INF , !P6 ;  /* 0xff8000001ac37808 */ /* 0x000fe20007000000 */
[----:B------:R-:W-:Y:S01]  /*12950*/  HMMA.16816.F32.BF16 R12, R4, R50, R12 ;  /* 0x00000032040c723c */ /* 0x000fe2000004180c */
[----:B------:R-:W-:-:S02]  /*12960*/  FSEL R191, R24, -INF , !P6 ;  /* 0xff80000018bf7808 */ /* 0x000fc40007000000 */
[-C--:B------:R-:W-:Y:S02]  /*12970*/  ISETP.GE.AND P6, PT, R41, R74.reuse, PT ;  /* 0x0000004a2900720c */ /* 0x080fe40003fc6270 */
[----:B------:R-:W-:Y:S02]  /*12980*/  FSEL R231, R39, -INF , !P5 ;  /* 0xff80000027e77808 */ /* 0x000fe40006800000 */
[----:B------:R-:W-:Y:S01]  /*12990*/  FSEL R165, R27, -INF , !P6 ;  /* 0xff8000001ba57808 */ /* 0x000fe20007000000 */
[----:B------:R-:W-:Y:S01]  /*129a0*/  VIADD R27, R3, 0x68 ;  /* 0x00000068031b7836 */ /* 0x000fe20000000000 */
[C---:B------:R-:W-:Y:S01]  /*129b0*/  HMMA.16816.F32.BF16 R116, R4.reuse, R8, R116 ;  /* 0x000000080474723c */ /* 0x040fe20000041874 */
[----:B------:R-:W-:Y:S01]  /*129c0*/  FSEL R173, R25, -INF , !P6 ;  /* 0xff80000019ad7808 */ /* 0x000fe20007000000 */
[----:B------:R-:W-:Y:S01]  /*129d0*/  VIADD R25, R3, 0x60 ;  /* 0x0000006003197836 */ /* 0x000fe20000000000 */
[-C--:B------:R-:W-:Y:S01]  /*129e0*/  ISETP.GE.AND P5, PT, R37, R74.reuse, PT ;  /* 0x0000004a2500720c */ /* 0x080fe20003fa6270 */
[----:B------:R-:W-:Y:S01]  /*129f0*/  VIADD R37, R3, 0x49 ;  /* 0x0000004903257836 */ /* 0x000fe20000000000 */
[-C--:B------:R-:W-:Y:S01]  /*12a00*/  ISETP.GE.AND P6, PT, R27, R74.reuse, PT ;  /* 0x0000004a1b00720c */ /* 0x080fe20003fc6270 */
[----:B------:R-:W-:Y:S01]  /*12a10*/  VIADD R9, R3, 0x61 ;  /* 0x0000006103097836 */ /* 0x000fe20000000000 */
[----:B------:R-:W-:Y:S01]  /*12a20*/  ISETP.GE.AND P1, PT, R33, R74, PT ;  /* 0x0000004a2100720c */ /* 0x000fe20003f26270 */
[----:B---3--:R-:W-:Y:S01]  /*12a30*/  HMMA.16816.F32.BF16 R108, R4, R20, R108 ;  /* 0x00000014046c723c */ /* 0x008fe2000004186c */
[----:B------:R-:W-:-:S02]  /*12a40*/  FSEL R159, R114, -INF , !P6 ;  /* 0xff800000729f7808 */ /* 0x000fc40007000000 */
[----:B------:R-:W-:Y:S02]  /*12a50*/  FSEL R153, R112, -INF , !P6 ;  /* 0xff80000070997808 */ /* 0x000fe40007000000 */
[----:B------:R-:W-:Y:S02]  /*12a60*/  ISETP.NE.AND P6, PT, R61, 0x1, PT ;  /* 0x000000013d00780c */ /* 0x000fe40003fc5270 */
[-C--:B------:R-:W-:Y:S01]  /*12a70*/  ISETP.GE.AND P4, PT, R65, R74.reuse, PT ;  /* 0x0000004a4100720c */ /* 0x080fe20003f86270 */
[----:B------:R-:W-:Y:S01]  /*12a80*/  HMMA.16816.F32.BF16 R104, R4, R22, R104 ;  /* 0x000000160468723c */ /* 0x000fe20000041868 */
[-C--:B------:R-:W-:Y:S01]  /*12a90*/  ISETP.GE.AND P3, PT, R35, R74.reuse, PT ;  /* 0x0000004a2300720c */ /* 0x080fe20003f66270 */
[----:B------:R-:W-:Y:S01]  /*12aa0*/  VIADD R5, R3, 0x78 ;  /* 0x0000007803057836 */ /* 0x000fe20000000000 */
[----:B------:R-:W-:Y:S02]  /*12ab0*/  ISETP.GE.AND P0, PT, R31, R74, PT ;  /* 0x0000004a1f00720c */ /* 0x000fe40003f06270 */
[----:B------:R-:W-:-:S02]  /*12ac0*/  FSEL R193, R58, -INF , !P5 ;  /* 0xff8000003ac17808 */ /* 0x000fc40006800000 */
[----:B------:R-:W-:Y:S02]  /*12ad0*/  FSEL R189, R56, -INF , !P5 ;  /* 0xff80000038bd7808 */ /* 0x000fe40006800000 */
[----:B------:R-:W-:Y:S01]  /*12ae0*/  FSEL R175, R17, -INF , !P1 ;  /* 0xff80000011af7808 */ /* 0x000fe20004800000 */
[----:B------:R-:W-:Y:S01]  /*12af0*/  VIADD R17, R3, 0x70 ;  /* 0x0000007003117836 */ /* 0x000fe20000000000 */
[----:B------:R-:W-:Y:S01]  /*12b00*/  ISETP.GE.AND P5, PT, R11, R74, PT ;  /* 0x0000004a0b00720c */ /* 0x000fe20003fa6270 */
[C---:B------:R-:W-:Y:S01]  /*12b10*/  VIADD R11, R3.reuse, 0x71 ;  /* 0x00000071030b7836 */ /* 0x040fe20000000000 */
[----:B------:R-:W-:Y:S01]  /*12b20*/  FSEL R229, R34, -INF , !P4 ;  /* 0xff80000022e57808 */ /* 0x000fe20006000000 */
[----:B------:R-:W-:Y:S01]  /*12b30*/  VIADD R3, R3, 0x79 ;  /* 0x0000007903037836 */ /* 0x000fe20000000000 */
[----:B------:R-:W-:Y:S02]  /*12b40*/  FSEL R223, R32, -INF , !P4 ;  /* 0xff80000020df7808 */ /* 0x000fe40006000000 */
[----:B------:R-:W-:-:S02]  /*12b50*/  FSEL R187, R18, -INF , !P3 ;  /* 0xff80000012bb7808 */ /* 0x000fc40005800000 */
[----:B------:R-:W-:Y:S02]  /*12b60*/  FSEL R177, R16, -INF , !P3 ;  /* 0xff80000010b17808 */ /* 0x000fe40005800000 */
[----:B------:R-:W-:Y:S02]  /*12b70*/  FSEL R183, R19, -INF , !P1 ;  /* 0xff80000013b77808 */ /* 0x000fe40004800000 */
[----:B------:R-:W-:Y:S02]  /*12b80*/  FSEL R181, R14, -INF , !P0 ;  /* 0xff8000000eb57808 */ /* 0x000fe40004000000 */
[----:B------:R-:W-:Y:S01]  /*12b90*/  FSEL R171, R12, -INF , !P0 ;  /* 0xff8000000cab7808 */ /* 0x000fe20004000000 */
[----:B------:R-:W-:Y:S01]  /*12ba0*/  BAR.SYNC.DEFER_BLOCKING 0x0 ;  /* 0x0000000000007b1d */ /* 0x000fe20000010000 */
[-C--:B------:R-:W-:Y:S02]  /*12bb0*/  ISETP.GE.AND P4, PT, R37, R74.reuse, PT ;  /* 0x0000004a2500720c */ /* 0x080fe40003f86270 */
[----:B------:R-:W-:-:S02]  /*12bc0*/  ISETP.GE.AND P3, PT, R29, R74, PT ;  /* 0x0000004a1d00720c */ /* 0x000fc40003f66270 */
[-C--:B------:R-:W-:Y:S02]  /*12bd0*/  ISETP.GE.AND P1, PT, R25, R74.reuse, PT ;  /* 0x0000004a1900720c */ /* 0x080fe40003f26270 */
[----:B------:R-:W-:Y:S02]  /*12be0*/  ISETP.GE.AND P0, PT, R9, R74, PT ;  /* 0x0000004a0900720c */ /* 0x000fe40003f06270 */
        /* <DEDUP_REMOVED lines=36> */
.L_x_4045:
        /* <DEDUP_REMOVED lines=60> */
.L_x_4046:
[----:B------:R-:W-:Y:S05]  /*131f0*/  BSYNC.RECONVERGENT B0 ;  /* 0x0000000000007941 */ /* 0x000fea0003800200 */
.L_x_4044:
        /* <DEDUP_REMOVED lines=36> */
.L_x_4043:
[----:B------:R-:W-:Y:S05]  /*13440*/  BSYNC.RECONVERGENT B1 ;  /* 0x0000000000017941 */ /* 0x000fea0003800200 */
.L_x_4042:
        /* <DEDUP_REMOVED lines=34> */
[----:B------:R-:W1:Y:S03]  /*13670*/  SHFL.BFLY PT, R5, R6, 0x2, 0x1f ;  /* 0x0c401f0006057f89 */ /* 0x000e6600000e0000 */
[----:B------:R-:W-:Y:S01]  /*13680*/  LOP3.LUT R200, R222, 0x38, RZ, 0xc0, !PT ;  /* 0x00000038dec87812 */ /* 0x000fe200078ec0ff */
[----:B------:R-:W3:Y:S01]  /*13690*/  SHFL.BFLY PT, R4, R7, 0x2, 0x1f ;  /* 0x0c401f0007047f89 */ /* 0x000ee200000e0000 */
[----:B-1----:R-:W-:-:S02]  /*136a0*/  FMNMX.FTZ R5, R6, R5, !PT ;  /* 0x0000000506057209 */ /* 0x002fc40007810000 */
        /* <DEDUP_REMOVED lines=9> */
[----:B------:R-:W-:-:S04]  /*13740*/  LEA R66, R5, UR6, 0x1 ;  /* 0x0000000605427c11 */ /* 0x000fc8000f8e08ff */
        /* <DEDUP_REMOVED lines=24> */
[----:B------:R-:W2:Y:S01]  /*138d0*/  LDSM.16.MT88.4 R80, [R40+0xc000] ;  /* 0x00c000002850783b */ /* 0x000ea20000004200 */
[-CC-:B------:R-:W-:Y:S01]  /*138e0*/  FFMA.FTZ R60, R60, R65.reuse, -R142.reuse ;  /* 0x000000413c3c7223 */ /* 0x180fe2000001088e */
[-CC-:B------:R-:W-:Y:S01]  /*138f0*/  FFMA.FTZ R59, R71, R65.reuse, -R142.reuse ;  /* 0x00000041473b7223 */ /* 0x180fe2000001088e */
[-CC-:B------:R-:W-:Y:S01]  /*13900*/  FFMA.FTZ R56, R69, R65.reuse, -R142.reuse ;  /* 0x0000004145387223 */ /* 0x180fe2000001088e */
[-C--:B------:R-:W-:Y:S01]  /*13910*/  FFMA.FTZ R55, R55, R65.reuse, -R142 ;  /* 0x0000004137377223 */ /* 0x080fe2000001088e */
[----:B------:R-:W-:Y:S01]  /*13920*/  MUFU.EX2 R58, R58 ;  /* 0x0000003a003a7308 */ /* 0x000fe20000000800 */
[----:B------:R-:W3:Y:S01]  /*13930*/  LDSM.16.MT88.4 R88, [R0+0xc000] ;  /* 0x00c000000058783b */ /* 0x000ee20000004200 */
[-CC-:B------:R-:W-:Y:S01]  /*13940*/  FFMA.FTZ R50, R79, R65.reuse, -R64.reuse ;  /* 0x000000414f327223 */ /* 0x180fe20000010840 */
[-CC-:B------:R-:W-:Y:S01]  /*13950*/  FFMA.FTZ R49, R77, R65.reuse, -R64.reuse ;  /* 0x000000414d317223 */ /* 0x180fe20000010840 */
        /* <DEDUP_REMOVED lines=15> */
[-CC-:B------:R-:W-:Y:S01]  /*13a50*/  FFMA.FTZ R36, R231, R65.reuse, -R64.reuse ;  /* 0x00000041e7247223 */ /* 0x180fe20000010840 */
[-C--:B------:R-:W-:Y:S01]  /*13a60*/  FFMA.FTZ R2, R227, R65.reuse, -R64 ;  /* 0x00000041e3027223 */ /* 0x080fe20000010840 */
[-CC-:B------:R-:W-:Y:S01]  /*13a70*/  FFMA.FTZ R141, R199, R65.reuse, -R142.reuse ;  /* 0x00000041c78d7223 */ /* 0x180fe2000001088e */
[-C--:B------:R-:W-:Y:S01]  /*13a80*/  FFMA.FTZ R144, R197, R65.reuse, -R142 ;  /* 0x00000041c5907223 */ /* 0x080fe2000001088e */
        /* <DEDUP_REMOVED lines=28> */
[-CC-:B------:R-:W-:Y:S01]  /*13c50*/  FFMA.FTZ R67, R140, R65.reuse, -R142.reuse ;  /* 0x000000418c437223 */ /* 0x180fe2000001088e */
[-C--:B------:R-:W-:Y:S01]  /*13c60*/  FFMA.FTZ R138, R138, R65.reuse, -R142 ;  /* 0x000000418a8a7223 */ /* 0x080fe2000001088e */
[----:B------:R-:W-:Y:S01]  /*13c70*/  FFMA.FTZ R227, R63, R65, -R64 ;  /* 0x000000413fe37223 */ /* 0x000fe20000010840 */
[----:B------:R-:W-:-:S02]  /*13c80*/  FADD.FTZ R57, R58, R57 ;  /* 0x000000393a397221 */ /* 0x000fc40000010000 */
        /* <DEDUP_REMOVED lines=10> */
[C---:B-1----:R-:W-:Y:S01]  /*13d30*/  HMMA.16816.F32.BF16 R68, R112.reuse, R4, RZ ;  /* 0x000000047044723c */ /* 0x042fe200000418ff */
[----:B------:R-:W-:Y:S07]  /*13d40*/  MUFU.EX2 R46, R46 ;  /* 0x0000002e002e7308 */ /* 0x000fee0000000800 */
[C---:B------:R-:W-:Y:S01]  /*13d50*/  HMMA.16816.F32.BF16 R72, R112.reuse, R6, RZ ;  /* 0x000000067048723c */ /* 0x040fe200000418ff */
[----:B------:R-:W1:Y:S01]  /*13d60*/  LDSM.16.MT88.4 R4, [R0+0x10000] ;  /* 0x010000000004783b */ /* 0x000e620000004200 */
[----:B------:R-:W-:Y:S06]  /*13d70*/  MUFU.EX2 R45, R45 ;  /* 0x0000002d002d7308 */ /* 0x000fec0000000800 */
[C---:B--2---:R-:W-:Y:S02]  /*13d80*/  HMMA.16816.F32.BF16 R76, R112.reuse, R80, RZ ;  /* 0x00000050704c723c */ /* 0x044fe400000418ff */
[----:B------:R-:W-:Y:S06]  /*13d90*/  MUFU.EX2 R52, R52 ;  /* 0x0000003400347308 */ /* 0x000fec0000000800 */
[C---:B------:R-:W-:Y:S02]  /*13da0*/  HMMA.16816.F32.BF16 R80, R112.reuse, R82, RZ ;  /* 0x000000527050723c */ /* 0x040fe400000418ff */
[----:B------:R-:W2:Y:S06]  /*13db0*/  MUFU.EX2 R51, R51 ;  /* 0x0000003300337308 */ /* 0x000eac0000000800 */
[C---:B------:R-:W-:Y:S02]  /*13dc0*/  HMMA.16816.F32.BF16 R128, R112.reuse, R124, RZ ;  /* 0x0000007c7080723c */ /* 0x040fe400000418ff */
[----:B------:R-:W-:Y:S06]  /*13dd0*/  MUFU.EX2 R48, R48 ;  /* 0x0000003000307308 */ /* 0x000fec0000000800 */
[C---:B------:R-:W-:Y:S02]  /*13de0*/  HMMA.16816.F32.BF16 R124, R112.reuse, R126, RZ ;  /* 0x0000007e707c723c */ /* 0x040fe400000418ff */
[----:B------:R-:W4:Y:S06]  /*13df0*/  MUFU.EX2 R47, R47 ;  /* 0x0000002f002f7308 */ /* 0x000f2c0000000800 */
[C---:B---3--:R-:W-:Y:S02]  /*13e00*/  HMMA.16816.F32.BF16 R84, R112.reuse, R88, RZ ;  /* 0x000000587054723c */ /* 0x048fe400000418ff */
        /* <DEDUP_REMOVED lines=8> */
[----:B------:R-:W3:Y:S06]  /*13e90*/  MUFU.EX2 R43, R43 ;  /* 0x0000002b002b7308 */ /* 0x000eec0000000800 */
        /* <DEDUP_REMOVED lines=13> */
[----:B----4-:R-:W-:Y:S01]  /*13f70*/  F2FP.BF16.F32.PACK_AB R6, R47, R48 ;  /* 0x000000302f06723e */ /* 0x010fe200000010ff */
        /* <DEDUP_REMOVED lines=38> */
[C---:B------:R-:W-:Y:S01]  /*141e0*/  HMMA.16816.F32.BF16 R100, R4.reuse, R32, R100 ;  /* 0x000000200464723c */ /* 0x040fe20000041864 */
[-CC-:B------:R-:W-:Y:S01]  /*141f0*/  FFMA.FTZ R33, R229, R65.reuse, -R64.reuse ;  /* 0x00000041e5217223 */ /* 0x180fe20000010840 */
[-C--:B------:R-:W-:Y:S01]  /*14200*/  FFMA.FTZ R32, R225, R65.reuse, -R64 ;  /* 0x00000041e1207223 */ /* 0x080fe20000010840 */
[----:B------:R-:W-:Y:S05]  /*14210*/  MUFU.EX2 R169, R169 ;  /* 0x000000a900a97308 */ /* 0x000fea0000000800 */
[C---:B------:R-:W-:Y:S01]  /*14220*/  HMMA.16816.F32.BF16 R104, R4.reuse, R34, R104 ;  /* 0x000000220468723c */ /* 0x040fe20000041868 */
[-CC-:B------:R-:W-:Y:S01]  /*14230*/  FFMA.FTZ R35, R223, R65.reuse, -R142.reuse ;  /* 0x00000041df237223 */ /* 0x180fe2000001088e */
[----:B------:R-:W-:Y:S01]  /*14240*/  FFMA.FTZ R34, R205, R65, -R142 ;  /* 0x00000041cd227223 */ /* 0x000fe2000001088e */
[----:B------:R-:W-:Y:S05]  /*14250*/  MUFU.EX2 R33, R33 ;  /* 0x0000002100217308 */ /* 0x000fea0000000800 */
[C---:B------:R-:W-:Y:S03]  /*14260*/  HMMA.16816.F32.BF16 R120, R4.reuse, R28, R120 ;  /* 0x0000001c0478723c */ /* 0x040fe60000041878 */
[----:B------:R-:W-:Y:S05]  /*14270*/  MUFU.EX2 R32, R32 ;  /* 0x0000002000207308 */ /* 0x000fea0000000800 */
[----:B------:R-:W-:Y:S01]  /*14280*/  HMMA.16816.F32.BF16 R108, R4, R30, R108 ;  /* 0x0000001e046c723c */ /* 0x000fe2000004186c */
[----:B---3--:R-:W-:Y:S01]  /*14290*/  F2FP.BF16.F32.PACK_AB R4, R43, R44 ;  /* 0x0000002c2b04723e */ /* 0x008fe200000010ff */
[----:B------:R-:W-:Y:S01]  /*142a0*/  LDSM.16.MT88.4 R28, [R40+0x11000] ;  /* 0x01100000281c783b */ /* 0x000fe20000004200 */
[----:B------:R-:W-:Y:S01]  /*142b0*/  F2FP.BF16.F32.PACK_AB R5, R41, R42 ;  /* 0x0000002a2905723e */ /* 0x000fe200000010ff */
[----:B------:R-:W-:Y:S01]  /*142c0*/  MUFU.EX2 R35, R35 ;  /* 0x0000002300237308 */ /* 0x000fe20000000800 */
[----:B-----5:R-:W-:-:S02]  /*142d0*/  F2FP.BF16.F32.PACK_AB R6, R38, R39 ;  /* 0x000000272606723e */ /* 0x020fc400000010ff */
[----:B------:R-:W-:-:S05]  /*142e0*/  F2FP.BF16.F32.PACK_AB R7, R36, R37 ;  /* 0x000000252407723e */ /* 0x000fca00000010ff */
[----:B------:R-:W3:Y:S02]  /*142f0*/  MUFU.EX2 R34, R34 ;  /* 0x0000002200227308 */ /* 0x000ee40000000800 */
[C---:B----4-:R-:W-:Y:S06]  /*14300*/  HMMA.16816.F32.BF16 R68, R4.reuse, R12, R68 ;  /* 0x0000000c0444723c */ /* 0x050fec0000041844 */
[----:B------:R-:W-:Y:S02]  /*14310*/  MUFU.EX2 R167, R167 ;  /* 0x000000a700a77308 */ /* 0x000fe40000000800 */
[C---:B------:R-:W-:Y:S01]  /*14320*/  HMMA.16816.F32.BF16 R72, R4.reuse, R14, R72 ;  /* 0x0000000e0448723c */ /* 0x040fe20000041848 */
        /* <DEDUP_REMOVED lines=25> */
[----:B------:R-:W-:Y:S05]  /*144c0*/  LDSM.16.MT88.4 R24, [R62+0xd800] ;  /* 0x00d800003e18783b */ /* 0x000fea0000004200 */
[----:B------:R-:W-:Y:S02]  /*144d0*/  MUFU.EX2 R138, R138 ;  /* 0x0000008a008a7308 */ /* 0x000fe40000000800 */
[C---:B------:R-:W-:Y:S06]  /*144e0*/  HMMA.16816.F32.BF16 R120, R4.reuse, R28, R120 ;  /* 0x0000001c0478723c */ /* 0x040fec0000041878 */
[----:B------:R-:W-:Y:S02]  /*144f0*/  MUFU.EX2 R227, R227 ;  /* 0x000000e300e37308 */ /* 0x000fe40000000800 */
[C---:B------:R-:W-:Y:S01]  /*14500*/  HMMA.16816.F32.BF16 R108, R4.reuse, R30, R108 ;  /* 0x0000001e046c723c */ /* 0x040fe2000004186c */
[----:B------:R-:W-:Y:S07]  /*14510*/  LDSM.16.MT88.4 R28, [R66+0xe000] ;  /* 0x00e00000421c783b */ /* 0x000fee0000004200 */
[C---:B-----5:R-:W-:Y:S08]  /*14520*/  HMMA.16816.F32.BF16 R116, R4.reuse, R20, R116 ;  /* 0x000000140474723c */ /* 0x060ff00000041874 */
[----:B------:R-:W-:Y:S01]  /*14530*/  HMMA.16816.F32.BF16 R112, R4, R22, R112 ;  /* 0x000000160470723c */ /* 0x000fe20000041870 */
[----:B---3--:R-:W-:Y:S01]  /*14540*/  F2FP.BF16.F32.PACK_AB R4, R34, R35 ;  /* 0x000000232204723e */ /* 0x008fe200000010ff */
        /* <DEDUP_REMOVED lines=158> */
[----:B------:R-:W-:Y:S01]  /*14f30*/  FADD.FTZ R28, R28, R185 ;  /* 0x000000b91c1c7221 */ /* 0x000fe20000010000 */
[----:B---3--:R-:W-:Y:S02]  /*14f40*/  HMMA.16816.F32.BF16 R92, R4, R16, R92 ;  /* 0x00000010045c723c */ /* 0x008fe4000004185c */
[----:B------:R-:W-:Y:S01]  /*14f50*/  FADD.FTZ R2, R179, R2 ;  /* 0x00000002b3027221 */ /* 0x000fe20000010000 */
[----:B------:R-:W-:-:S04]  /*14f60*/  FADD.FTZ R29, R29, R28 ;  /* 0x0000001c1d1d7221 */ /* 0x000fc80000010000 */
[----:B------:R-:W-:Y:S01]  /*14f70*/  FADD.FTZ R30, R30, R29 ;  /* 0x0000001d1e1e7221 */ /* 0x000fe20000010000 */
[----:B------:R-:W-:Y:S01]  /*14f80*/  HMMA.16816.F32.BF16 R96, R4, R18, R96 ;  /* 0x000000120460723c */ /* 0x000fe20000041860 */
[----:B------:R-:W3:Y:S02]  /*14f90*/  LDSM.16.MT88.4 R16, [R40+0xf800] ;  /* 0x00f800002810783b */ /* 0x000ee40000004200 */
[----:B------:R-:W-:-:S04]  /*14fa0*/  FADD.FTZ R167, R167, R30 ;  /* 0x0000001ea7a77221 */ /* 0x000fc80000010000 */
[----:B------:R-:W-:Y:S01]  /*14fb0*/  FADD.FTZ R158, R158, R167 ;  /* 0x000000a79e9e7221 */ /* 0x000fe20000010000 */
[C---:B-1----:R-:W-:Y:S08]  /*14fc0*/  HMMA.16816.F32.BF16 R100, R4.reuse, R8, R100 ;  /* 0x000000080464723c */ /* 0x042ff00000041864 */
[C---:B------:R-:W-:Y:S01]  /*14fd0*/  HMMA.16816.F32.BF16 R104, R4.reuse, R10, R104 ;  /* 0x0000000a0468723c */ /* 0x040fe20000041868 */
[----:B------:R-:W1:Y:S07]  /*14fe0*/  LDSM.16.MT88.4 R8, [R0+0xf800] ;  /* 0x00f800000008783b */ /* 0x000e6e0000004200 */
[----:B--2---:R-:W-:Y:S01]  /*14ff0*/  HMMA.16816.F32.BF16 R120, R4, R12, R120 ;  /* 0x0000000c0478723c */ /* 0x004fe20000041878 */
[----:B------:R-:W-:-:S04]  /*15000*/  FADD.FTZ R13, R31, R2 ;  /* 0x000000021f0d7221 */ /* 0x000fc80000010000 */
[----:B------:R-:W-:-:S03]  /*15010*/  FADD.FTZ R13, R154, R13 ;  /* 0x0000000d9a0d7221 */ /* 0x000fc60000010000 */
[C---:B------:R-:W-:Y:S08]  /*15020*/  HMMA.16816.F32.BF16 R108, R4.reuse, R14, R108 ;  /* 0x0000000e046c723c */ /* 0x040ff0000004186c */
[C---:B---3--:R-:W-:Y:S08]  /*15030*/  HMMA.16816.F32.BF16 R76, R4.reuse, R16, R76 ;  /* 0x00000010044c723c */ /* 0x048ff0000004184c */
[C---:B------:R-:W-:Y:S01]  /*15040*/  HMMA.16816.F32.BF16 R80, R4.reuse, R18, R80 ;  /* 0x000000120450723c */ /* 0x040fe20000041850 */
[----:B------:R2:W3:Y:S07]  /*15050*/  LDSM.16.MT88.4 R16, [R0+0x13800] ;  /* 0x013800000010783b */ /* 0x0004ee0000004200 */
[C---:B-1----:R-:W-:Y:S08]  /*15060*/  HMMA.16816.F32.BF16 R84, R4.reuse, R8, R84 ;  /* 0x000000080454723c */ /* 0x042ff00000041854 */
[----:B------:R-:W-:Y:S01]  /*15070*/  HMMA.16816.F32.BF16 R88, R4, R10, R88 ;  /* 0x0000000a0458723c */ /* 0x000fe20000041858 */
[----:B--2---:R-:W-:-:S04]  /*15080*/  FADD.FTZ R0, R156, R13 ;  /* 0x0000000d9c007221 */ /* 0x004fc80000010000 */
[----:B------:R-:W-:-:S04]  /*15090*/  FADD.FTZ R0, R169, R0 ;  /* 0x00000000a9007221 */ /* 0x000fc80000010000 */
        /* <DEDUP_REMOVED lines=8> */
[----:B------:R-:W-:-:S03]  /*15120*/  FADD.FTZ R24, R24, R9 ;  /* 0x0000000918187221 */ /* 0x000fc60000010000 */
[----:B------:R-:W-:Y:S01]  /*15130*/  FADD.FTZ R27, R27, R162 ;  /* 0x000000a21b1b7221 */ /* 0x000fe20000010000 */
[----:B------:R-:W-:Y:S01]  /*15140*/  FADD.FTZ R25, R25, R24 ;  /* 0x0000001819197221 */ /* 0x000fe20000010000 */
[----:B------:R-:W-:Y:S02]  /*15150*/  HMMA.16816.F32.BF16 R112, R4, R18, R112 ;  /* 0x000000120470723c */ /* 0x000fe40000041870 */
[----:B------:R-:W-:Y:S01]  /*15160*/  FADD.FTZ R166, R166, R27 ;  /* 0x0000001ba6a67221 */ /* 0x000fe20000010000 */
[----:B------:R-:W-:-:S03]  /*15170*/  FADD.FTZ R26, R26, R25 ;  /* 0x000000191a1a7221 */ /* 0x000fc60000010000 */
[----:B------:R-:W-:Y:S01]  /*15180*/  FADD.FTZ R67, R67, R166 ;  /* 0x000000a643437221 */ /* 0x000fe20000010000 */
[----:B------:R-:W-:-:S03]  /*15190*/  FADD.FTZ R227, R227, R26 ;  /* 0x0000001ae3e37221 */ /* 0x000fc60000010000 */
[----:B------:R-:W-:Y:S01]  /*151a0*/  FADD.FTZ R229, R138, R67 ;  /* 0x000000438ae57221 */ /* 0x000fe20000010000 */
[----:B------:R-:W-:Y:S09]  /*151b0*/  @!P6 BRA `(.L_x_4047) ;  /* 0x000000400000e947 */ /* 0x000ff20003800000 */
[----:B------:R-:W-:Y:S01]  /*151c0*/  ISETP.NE.U32.AND P0, PT, R220, RZ, PT ;  /* 0x000000ffdc00720c */ /* 0x000fe20003f05070 */
[C---:B------:R-:W-:Y:S01]  /*151d0*/  IMAD.SHL.U32 R223, R136.reuse, 0x20, RZ ;  /* 0x0000002088df7824 */ /* 0x040fe200078e00ff */
[----:B------:R-:W-:Y:S01]  /*151e0*/  SHF.L.U64.HI R224, R136, 0x5, R137 ;  /* 0x0000000588e07819 */ /* 0x000fe20000010289 */
[----:B------:R-:W-:Y:S01]  /*151f0*/  VIADD R225, R61, 0xfffffffe ;  /* 0xfffffffe3de17836 */ /* 0x000fe20000000000 */
[----:B------:R-:W-:Y:S01]  /*15200*/  ISETP.NE.AND.EX P3, PT, R221, RZ, PT, P0 ;  /* 0x000000ffdd00720c */ /* 0x000fe20003f65300 */
[----:B------:R-:W-:Y:S01]  /*15210*/  IMAD.MOV.U32 R137, RZ, RZ, R134 ;  /* 0x000000ffff897224 */ /* 0x000fe200078e0086 */
[----:B------:R-:W-:-:S11]  /*15220*/  MOV R0, R3 ;  /* 0x0000000300007202 */ /* 0x000fd60000000f00 */
.L_x_4054:
        /* <DEDUP_REMOVED lines=78> */
.L_x_4049:
[----:B------:R-:W-:Y:S05]  /*15710*/  BSYNC.RECONVERGENT B0 ;  /* 0x0000000000007941 */ /* 0x000fea0003800200 */
.L_x_4048:
[----:B------:R-:W1:Y:S01]  /*15720*/  S2UR UR7, SR_CgaCtaId ;  /* 0x00000000000779c3 */ /* 0x000e620000008800 */
[C---:B------:R-:W-:Y:S01]  /*15730*/  IMAD.SHL.U32 R222, R201.reuse, 0x8, RZ ;  /* 0x00000008c9de7824 */ /* 0x040fe200078e00ff */
[----:B------:R-:W-:Y:S01]  /*15740*/  LOP3.LUT R3, R201, 0x38, RZ, 0xc0, !PT ;  /* 0x00000038c9037812 */ /* 0x000fe200078ec0ff */
[----:B------:R-:W-:Y:S01]  /*15750*/  UMOV UR8, 0x400 ;  /* 0x0000040000087882 */ /* 0x000fe20000000000 */
[----:B------:R-:W-:Y:S01]  /*15760*/  IADD3 R12, P0, PT, R223, R210, RZ ;  /* 0x000000d2df0c7210 */ /* 0x000fe20007f1e0ff */
[C---:B------:R-:W-:Y:S01]  /*15770*/  IMAD.SHL.U32 R205, R201.reuse, 0x40, RZ ;  /* 0x00000040c9cd7824 */ /* 0x040fe200078e00ff */
[C---:B------:R-:W-:Y:S01]  /*15780*/  LOP3.LUT R200, R222.reuse, 0x38, RZ, 0xc0, !PT ;  /* 0x00000038dec87812 */ /* 0x040fe200078ec0ff */
[----:B------:R-:W-:Y:S01]  /*15790*/  IMAD.MOV.U32 R134, RZ, RZ, 0x40 ;  /* 0x00000040ff867424 */ /* 0x000fe200078e00ff */
[----:B------:R-:W-:Y:S01]  /*157a0*/  LOP3.LUT R6, R222, 0x1c0, RZ, 0xc0, !PT ;  /* 0x000001c0de067812 */ /* 0x000fe200078ec0ff */
[----:B------:R-:W-:Y:S01]  /*157b0*/  IMAD.X R13, R224, 0x1, R211, P0 ;  /* 0x00000001e00d7824 */ /* 0x000fe200000e06d3 */
[----:B------:R-:W-:Y:S01]  /*157c0*/  LOP3.LUT R7, R222, 0x1e00, RZ, 0xc0, !PT ;  /* 0x00001e00de077812 */ /* 0x000fe200078ec0ff */
[----:B------:R-:W-:Y:S01]  /*157d0*/  BSSY.RECONVERGENT B1, `(.L_x_4050) ;  /* 0x000017c000017945 */ /* 0x000fe20003800200 */
[----:B------:R-:W-:Y:S01]  /*157e0*/  LOP3.LUT R6, R200, R6, R3, 0x1e, !PT ;  /* 0x00000006c8067212 */ /* 0x000fe200078e1e03 */
[C---:B------:R-:W-:Y:S01]  /*157f0*/  IMAD.SHL.U32 R3, R201.reuse, 0x20, RZ ;  /* 0x00000020c9037824 */ /* 0x040fe200078e00ff */
[----:B------:R-:W-:Y:S02]  /*15800*/  IADD3 R14, P0, PT, R12, R223, RZ ;  /* 0x000000df0c0e7210 */ /* 0x000fe40007f1e0ff */
[----:B------:R-:W-:Y:S02]  /*15810*/  LOP3.LUT R6, R6, R7, RZ, 0xfc, !PT ;  /* 0x0000000706067212 */ /* 0x000fe400078efcff */
[----:B------:R-:W-:Y:S01]  /*15820*/  LOP3.LUT R2, R201, 0x8, RZ, 0xc0, !PT ;  /* 0x00000008c9027812 */ /* 0x000fe200078ec0ff */
[--C-:B------:R-:W-:Y:S01]  /*15830*/  IMAD.X R15, R13, 0x1, R224.reuse, P0 ;  /* 0x000000010d0f7824 */ /* 0x100fe200000e06e0 */
[-C--:B------:R-:W-:Y:S02]  /*15840*/  IADD3 R10, P0, PT, R14, R223.reuse, RZ ;  /* 0x000000df0e0a7210 */ /* 0x080fe40007f1e0ff */
[----:B------:R-:W-:Y:S01]  /*15850*/  LOP3.LUT R5, R2, 0x1c0, R205, 0xf8, !PT ;  /* 0x000001c002057812 */ /* 0x000fe200078ef8cd */
[----:B-1----:R-:W-:Y:S02]  /*15860*/  ULEA UR6, UR7, UR8, 0x18 ;  /* 0x0000000807067291 */ /* 0x002fe4000f8ec0ff */
[--C-:B------:R-:W-:Y:S01]  /*15870*/  IMAD.X R11, R15, 0x1, R224.reuse, P0 ;  /* 0x000000010f0b7824 */ /* 0x100fe200000e06e0 */
[-C--:B------:R-:W-:Y:S02]  /*15880*/  IADD3 R8, P0, PT, R10, R223.reuse, RZ ;  /* 0x000000df0a087210 */ /* 0x080fe40007f1e0ff */
[----:B------:R-:W-:Y:S02]  /*15890*/  LOP3.LUT R139, R205, 0x400, RZ, 0xc0, !PT ;  /* 0x00000400cd8b7812 */ /* 0x000fe400078ec0ff */
[----:B------:R-:W-:Y:S01]  /*158a0*/  LEA R231, R6, UR6, 0x1 ;  /* 0x0000000606e77c11 */ /* 0x000fe2000f8e08ff */
[--C-:B------:R-:W-:Y:S01]  /*158b0*/  IMAD.X R9, R11, 0x1, R224.reuse, P0 ;  /* 0x000000010b097824 */ /* 0x100fe200000e06e0 */
[-C--:B------:R-:W-:Y:S02]  /*158c0*/  LOP3.LUT R2, R5, R200.reuse, RZ, 0x3c, !PT ;  /* 0x000000c805027212 */ /* 0x080fe400078e3cff */
[-C--:B------:R-:W-:Y:S01]  /*158d0*/  IADD3 R6, P0, PT, R8, R223.reuse, RZ ;  /* 0x000000df08067210 */ /* 0x080fe20007f1e0ff */
[----:B------:R-:W-:Y:S01]  /*158e0*/  @!PT LDS RZ, [RZ] ;  /* 0x00000000fffff984 */ /* 0x000fe20000000800 */
[----:B------:R-:W-:Y:S01]  /*158f0*/  @!PT LDS RZ, [RZ] ;  /* 0x00000000fffff984 */ /* 0x000fe20000000800 */
[----:B------:R-:W-:Y:S01]  /*15900*/  @!PT LDS RZ, [RZ] ;  /* 0x00000000fffff984 */ /* 0x000fe20000000800 */
[----:B------:R-:W-:Y:S01]  /*15910*/  LDGSTS.E.BYPASS.LTC128B.128 [R231+0xc000], desc[UR4][R210.64] ;  /* 0x0c000000d2e77fae */ /* 0x000fe2000b981a04 */
[----:B------:R-:W-:Y:S01]  /*15920*/  SHF.R.U32.HI R203, RZ, 0x1, R201 ;  /* 0x00000001ffcb7819 */ /* 0x000fe200000116c9 */
[----:B------:R-:W-:Y:S01]  /*15930*/  IMAD R139, R2, 0x2, R139 ;  /* 0x00000002028b7824 */ /* 0x000fe200078e028b */
[----:B------:R-:W-:Y:S02]  /*15940*/  LOP3.LUT R4, R205, 0x200, RZ, 0xc0, !PT ;  /* 0x00000200cd047812 */ /* 0x000fe400078ec0ff */
[----:B------:R-:W-:Y:S01]  /*15950*/  LDGSTS.E.BYPASS.LTC128B.128 [R231+0x10000], desc[UR4][R210.64+0x80] ;  /* 0x10000080d2e77fae */ /* 0x000fe2000b981a04 */
[----:B------:R-:W-:Y:S01]  /*15960*/  LOP3.LUT R2, R203, 0x8, RZ, 0xc0, !PT ;  /* 0x00000008cb027812 */ /* 0x000fe200078ec0ff */
[--C-:B------:R-:W-:Y:S01]  /*15970*/  IMAD.X R7, R9, 0x1, R224.reuse, P0 ;  /* 0x0000000109077824 */ /* 0x100fe200000e06e0 */
[----:B------:R-:W-:Y:S02]  /*15980*/  LOP3.LUT R3, R4, 0x7c00, R3, 0xf8, !PT ;  /* 0x00007c0004037812 */ /* 0x000fe400078ef803 */
[----:B------:R-:W-:Y:S01]  /*15990*/  LDGSTS.E.BYPASS.LTC128B.128 [R231+0xc800], desc[UR4][R12.64] ;  /* 0x0c8000000ce77fae */ /* 0x000fe2000b981a04 */
[-C--:B------:R-:W-:Y:S02]  /*159a0*/  IADD3 R4, P0, PT, R6, R223.reuse, RZ ;  /* 0x000000df06047210 */ /* 0x080fe40007f1e0ff */
[----:B------:R-:W-:Y:S02]  /*159b0*/  LOP3.LUT R5, R2, 0x1c0, R205, 0xf8, !PT ;  /* 0x000001c002057812 */ /* 0x000fe400078ef8cd */
[----:B------:R1:W-:Y:S01]  /*159c0*/  LDGSTS.E.BYPASS.LTC128B.128 [R231+0x10800], desc[UR4][R12.64+0x80] ;  /* 0x108000800ce77fae */ /* 0x0003e2000b981a04 */
[----:B------:R-:W-:Y:S02]  /*159d0*/  LOP3.LUT P2, RZ, R201, 0x4, RZ, 0xc0, !PT ;  /* 0x00000004c9ff7812 */ /* 0x000fe4000784c0ff */
[----:B------:R-:W-:Y:S02]  /*159e0*/  LOP3.LUT R138, R5, R200, RZ, 0x3c, !PT ;  /* 0x000000c8058a7212 */ /* 0x000fe400078e3cff */
[----:B------:R-:W-:Y:S01]  /*159f0*/  LDGSTS.E.BYPASS.LTC128B.128 [R231+0xd000], desc[UR4][R14.64] ;  /* 0x0d0000000ee77fae */ /* 0x000fe2000b981a04 */
[--C-:B------:R-:W-:Y:S01]  /*15a00*/  IMAD.X R5, R7, 0x1, R224.reuse, P0 ;  /* 0x0000000107057824 */ /* 0x100fe200000e06e0 */
[----:B------:R-:W-:Y:S03]  /*15a10*/  SEL R134, R134, 0xffffffc0, !P2 ;  /* 0xffffffc086867807 */ /* 0x000fe60005000000 */
[----:B------:R-:W-:Y:S01]  /*15a20*/  LDGSTS.E.BYPASS.LTC128B.128 [R231+0x11000], desc[UR4][R14.64+0x80] ;  /* 0x110000800ee77fae */ /* 0x000fe2000b981a04 */
[----:B------:R-:W-:Y:S04]  /*15a30*/  LOP3.LUT R3, R3, R138, RZ, 0xfc, !PT ;  /* 0x0000008a03037212 */ /* 0x000fe800078efcff */
[----:B------:R-:W-:Y:S01]  /*15a40*/  LDGSTS.E.BYPASS.LTC128B.128 [R231+0xd800], desc[UR4][R10.64] ;  /* 0x0d8000000ae77fae */ /* 0x000fe2000b981a04 */
[----:B------:R-:W-:Y:S01]  /*15a50*/  LEA R185, R3, UR6, 0x1 ;  /* 0x0000000603b97c11 */ /* 0x000fe2000f8e08ff */
[----:B------:R-:W-:Y:S03]  /*15a60*/  VIADD R3, R139, UR6 ;  /* 0x000000068b037c36 */ /* 0x000fe60008000000 */
[----:B------:R-:W-:Y:S01]  /*15a70*/  LDGSTS.E.BYPASS.LTC128B.128 [R231+0x11800], desc[UR4][R10.64+0x80] ;  /* 0x118000800ae77fae */ /* 0x000fe2000b981a04 */
[--C-:B------:R-:W-:Y:S04]  /*15a80*/  IMAD.IADD R189, R134, 0x1, R185.reuse ;  /* 0x0000000186bd7824 */ /* 0x100fe800078e02b9 */
[----:B------:R-:W-:Y:S05]  /*15a90*/  LDGSTS.E.BYPASS.LTC128B.128 [R231+0xe000], desc[UR4][R8.64] ;  /* 0x0e00000008e77fae */ /* 0x000fea000b981a04 */
[----:B------:R2:W-:Y:S01]  /*15aa0*/  LDGSTS.E.BYPASS.LTC128B.128 [R231+0x12000], desc[UR4][R8.64+0x80] ;  /* 0x1200008008e77fae */ /* 0x0005e2000b981a04 */
[----:B-1----:R-:W-:Y:S04]  /*15ab0*/  IADD3 R12, P0, PT, R4, R223, RZ ;  /* 0x000000df040c7210 */ /* 0x002fe80007f1e0ff */
[----:B------:R-:W-:Y:S05]  /*15ac0*/  LDGSTS.E.BYPASS.LTC128B.128 [R231+0xe800], desc[UR4][R6.64] ;  /* 0x0e80000006e77fae */ /* 0x000fea000b981a04 */
[----:B------:R-:W-:Y:S01]  /*15ad0*/  LDGSTS.E.BYPASS.LTC128B.128 [R231+0x12800], desc[UR4][R6.64+0x80] ;  /* 0x1280008006e77fae */ /* 0x000fe2000b981a04 */
[----:B------:R-:W-:Y:S01]  /*15ae0*/  IMAD.X R13, R5, 0x1, R224, P0 ;  /* 0x00000001050d7824 */ /* 0x000fe200000e06e0 */
[----:B------:R-:W-:Y:S03]  /*15af0*/  LOP3.LUT P0, RZ, R201, 0x2, RZ, 0xc0, !PT ;  /* 0x00000002c9ff7812 */ /* 0x000fe6000780c0ff */
[----:B------:R-:W-:Y:S01]  /*15b00*/  LDGSTS.E.BYPASS.LTC128B.128 [R231+0xf000], desc[UR4][R4.64] ;  /* 0x0f00000004e77fae */ /* 0x000fe2000b981a04 */
[----:B------:R-:W-:Y:S04]  /*15b10*/  SEL R204, R202, 0xffffffe0, !P0 ;  /* 0xffffffe0cacc7807 */ /* 0x000fe80004000000 */
[----:B------:R1:W-:Y:S01]  /*15b20*/  LDGSTS.E.BYPASS.LTC128B.128 [R231+0x13000], desc[UR4][R4.64+0x80] ;  /* 0x1300008004e77fae */ /* 0x0003e2000b981a04 */
[----:B------:R-:W-:Y:S01]  /*15b30*/  ISETP.NE.AND P0, PT, R225, RZ, PT ;  /* 0x000000ffe100720c */ /* 0x000fe20003f05270 */
[C---:B------:R-:W-:Y:S03]  /*15b40*/  IMAD.IADD R136, R204.reuse, 0x1, R185 ;  /* 0x00000001cc887824 */ /* 0x040fe600078e02b9 */
[----:B------:R-:W-:Y:S01]  /*15b50*/  LDGSTS.E.BYPASS.LTC128B.128 [R231+0xf800], desc[UR4][R12.64] ;  /* 0x0f8000000ce77fae */ /* 0x000fe2000b981a04 */
[--C-:B------:R-:W-:Y:S02]  /*15b60*/  IMAD.IADD R2, R204, 0x1, R3.reuse ;  /* 0x00000001cc027824 */ /* 0x100fe400078e0203 */
[----:B------:R-:W-:Y:S02]  /*15b70*/  IMAD.IADD R3, R134, 0x1, R3 ;  /* 0x0000000186037824 */ /* 0x000fe400078e0203 */
[----:B------:R3:W-:Y:S01]  /*15b80*/  LDGSTS.E.BYPASS.LTC128B.128 [R231+0x13800], desc[UR4][R12.64+0x80] ;  /* 0x138000800ce77fae */ /* 0x0007e2000b981a04 */
[C---:B------:R-:W-:Y:S02]  /*15b90*/  IMAD.IADD R135, R204.reuse, 0x1, R189 ;  /* 0x00000001cc877824 */ /* 0x040fe400078e02bd */
[----:B------:R-:W-:Y:S02]  /*15ba0*/  IMAD.IADD R134, R204, 0x1, R3 ;  /* 0x00000001cc867824 */ /* 0x000fe400078e0203 */
[----:B------:R-:W-:Y:S05]  /*15bb0*/  LDSM.16.M88.4 R64, [R185] ;  /* 0x00000000b940783b */ /* 0x000fea0000000200 */
[----:B--2---:R-:W1:Y:S05]  /*15bc0*/  LDSM.16.M88.4 R8, [R139+UR6+0x4000] ;  /* 0x004000068b08783b */ /* 0x004e6a0008000200 */
[----:B------:R-:W3:Y:S05]  /*15bd0*/  LDSM.16.M88.4 R16, [R139+UR6+0x4800] ;  /* 0x004800068b10783b */ /* 0x000eea0008000200 */
[----:B------:R-:W2:Y:S05]  /*15be0*/  LDSM.16.M88.4 R24, [R139+UR6+0x5000] ;  /* 0x005000068b18783b */ /* 0x000eaa0008000200 */
[----:B------:R-:W0:Y:S05]  /*15bf0*/  LDGDEPBAR ;  /* 0x00000000000079af */ /* 0x000e2a0000000000 */
[----:B------:R-:W4:Y:S05]  /*15c00*/  LDSM.16.M88.4 R32, [R139+UR6+0x5800] ;  /* 0x005800068b20783b */ /* 0x000f2a0008000200 */
[----:B------:R-:W5:Y:S05]  /*15c10*/  LDSM.16.M88.4 R40, [R139+UR6+0x6000] ;  /* 0x006000068b28783b */ /* 0x000f6a0008000200 */
[----:B------:R-:W5:Y:S05]  /*15c20*/  LDSM.16.M88.4 R48, [R139+UR6+0x6800] ;  /* 0x006800068b30783b */ /* 0x000f6a0008000200 */
[----:B------:R-:W5:Y:S05]  /*15c30*/  LDSM.16.M88.4 R56, [R139+UR6+0x7000] ;  /* 0x007000068b38783b */ /* 0x000f6a0008000200 */
[----:B------:R-:W5:Y:S01]  /*15c40*/  LDSM.16.M88.4 R140, [R139+UR6+0x7800] ;  /* 0x007800068b8c783b */ /* 0x000f620008000200 */
[C---:B-1----:R-:W-:Y:S04]  /*15c50*/  HMMA.16816.F32.BF16 R4, R64.reuse, R8, RZ ;  /* 0x000000084004723c */ /* 0x042fe800000418ff */
[----:B------:R-:W-:Y:S04]  /*15c60*/  LDSM.16.M88.4 R144, [R136] ;  /* 0x000000008890783b */ /* 0x000fe80000000200 */
[C---:B------:R-:W-:Y:S01]  /*15c70*/  HMMA.16816.F32.BF16 R8, R64.reuse, R10, RZ ;  /* 0x0000000a4008723c */ /* 0x040fe200000418ff */
[----:B------:R-:W1:Y:S05]  /*15c80*/  LDSM.16.M88.4 R148, [R2+0x4000] ;  /* 0x004000000294783b */ /* 0x000e6a0000000200 */
[----:B------:R-:W1:Y:S02]  /*15c90*/  LDSM.16.M88.4 R152, [R2+0x4800] ;  /* 0x004800000298783b */ /* 0x000e640000000200 */
[C---:B---3--:R-:W-:Y:S03]  /*15ca0*/  HMMA.16816.F32.BF16 R12, R64.reuse, R16, RZ ;  /* 0x00000010400c723c */ /* 0x048fe600000418ff */
[----:B------:R-:W3:Y:S05]  /*15cb0*/  LDSM.16.M88.4 R156, [R2+0x5000] ;  /* 0x00500000029c783b */ /* 0x000eea0000000200 */
[C---:B------:R-:W-:Y:S01]  /*15cc0*/  HMMA.16816.F32.BF16 R16, R64.reuse, R18, RZ ;  /* 0x000000124010723c */ /* 0x040fe200000418ff */
[----:B------:R-:W-:Y:S05]  /*15cd0*/  LDSM.16.M88.4 R160, [R2+0x7000] ;  /* 0x0070000002a0783b */ /* 0x000fea0000000200 */
[----:B------:R-:W-:Y:S02]  /*15ce0*/  LDSM.16.M88.4 R164, [R2+0x7800] ;  /* 0x0078000002a4783b */ /* 0x000fe40000000200 */
[C---:B--2---:R-:W-:Y:S03]  /*15cf0*/  HMMA.16816.F32.BF16 R20, R64.reuse, R24, RZ ;  /* 0x000000184014723c */ /* 0x044fe600000418ff */
[----:B------:R-:W-:Y:S05]  /*15d00*/  LDSM.16.M88.4 R168, [R189] ;  /* 0x00000000bda8783b */ /* 0x000fea0000000200 */
[C---:B------:R-:W-:Y:S01]  /*15d10*/  HMMA.16816.F32.BF16 R24, R64.reuse, R26, RZ ;  /* 0x0000001a4018723c */ /* 0x040fe200000418ff */
[----:B------:R-:W-:Y:S05]  /*15d20*/  LDSM.16.M88.4 R172, [R3+0x4000] ;  /* 0x0040000003ac783b */ /* 0x000fea0000000200 */
[----:B------:R-:W-:Y:S02]  /*15d30*/  LDSM.16.M88.4 R176, [R3+0x6000] ;  /* 0x0060000003b0783b */ /* 0x000fe40000000200 */
[C---:B----4-:R-:W-:Y:S03]  /*15d40*/  HMMA.16816.F32.BF16 R28, R64.reuse, R32, RZ ;  /* 0x00000020401c723c */ /* 0x050fe600000418ff */
[----:B------:R-:W-:Y:S05]  /*15d50*/  LDSM.16.M88.4 R180, [R139+UR6+0xa000] ;  /* 0x00a000068bb4783b */ /* 0x000fea0008000200 */
[C---:B------:R-:W-:Y:S01]  /*15d60*/  HMMA.16816.F32.BF16 R32, R64.reuse, R34, RZ ;  /* 0x000000224020723c */ /* 0x040fe200000418ff */
[----:B------:R-:W-:Y:S05]  /*15d70*/  LDSM.16.M88.4 R188, [R189+0x2000] ;  /* 0x00200000bdbc783b */ /* 0x000fea0000000200 */
[----:B------:R-:W-:Y:S02]  /*15d80*/  LDSM.16.M88.4 R192, [R3+0x8000] ;  /* 0x0080000003c0783b */ /* 0x000fe40000000200 */
[C---:B-----5:R-:W-:Y:S03]  /*15d90*/  HMMA.16816.F32.BF16 R36, R64.reuse, R40, RZ ;  /* 0x000000284024723c */ /* 0x060fe600000418ff */
[----:B------:R-:W-:Y:S05]  /*15da0*/  LDSM.16.M88.4 R196, [R134+0xb000] ;  /* 0x00b0000086c4783b */ /* 0x000fea0000000200 */
        /* <DEDUP_REMOVED lines=25> */
[----:B------:R-:W-:Y:S07]  /*15f40*/  LDSM.16.M88.4 R152, [R135] ;  /* 0x000000008798783b */ /* 0x000fee0000000200 */
[C---:B------:R-:W-:Y:S08]  /*15f50*/  HMMA.16816.F32.BF16 R52, R144.reuse, R160, R52 ;  /* 0x000000a09034723c */ /* 0x040ff00000041834 */
[C---:B------:R-:W-:Y:S01]  /*15f60*/  HMMA.16816.F32.BF16 R56, R144.reuse, R162, R56 ;  /* 0x000000a29038723c */ /* 0x040fe20000041838 */
[----:B------:R-:W-:Y:S07]  /*15f70*/  LDSM.16.M88.4 R160, [R134+0x4800] ;  /* 0x0048000086a0783b */ /* 0x000fee0000000200 */
[C---:B------:R-:W-:Y:S08]  /*15f80*/  HMMA.16816.F32.BF16 R60, R144.reuse, R164, R60 ;  /* 0x000000a4903c723c */ /* 0x040ff0000004183c */
[----:B------:R-:W-:Y:S01]  /*15f90*/  HMMA.16816.F32.BF16 R64, R144, R166, R64 ;  /* 0x000000a69040723c */ /* 0x000fe20000041840 */
[----:B------:R-:W4:Y:S05]  /*15fa0*/  LDSM.16.M88.4 R144, [R3+0x6800] ;  /* 0x006800000390783b */ /* 0x000f2a0000000200 */
[----:B------:R-:W-:Y:S02]  /*15fb0*/  LDSM.16.M88.4 R164, [R134+0x5000] ;  /* 0x0050000086a4783b */ /* 0x000fe40000000200 */
[C---:B------:R-:W-:Y:S08]  /*15fc0*/  HMMA.16816.F32.BF16 R4, R168.reuse, R172, R4 ;  /* 0x000000aca804723c */ /* 0x040ff00000041804 */
[C---:B------:R-:W-:Y:S01]  /*15fd0*/  HMMA.16816.F32.BF16 R8, R168.reuse, R174, R8 ;  /* 0x000000aea808723c */ /* 0x040fe20000041808 */
[----:B------:R-:W-:Y:S07]  /*15fe0*/  LDSM.16.M88.4 R172, [R139+UR6+0x8000] ;  /* 0x008000068bac783b */ /* 0x000fee0008000200 */
[C---:B---3--:R-:W-:Y:S08]  /*15ff0*/  HMMA.16816.F32.BF16 R12, R168.reuse, R156, R12 ;  /* 0x0000009ca80c723c */ /* 0x048ff0000004180c */
        /* <DEDUP_REMOVED lines=10> */
[----:B------:R-:W-:Y:S07]  /*160a0*/  LDSM.16.M88.4 R176, [R139+UR6+0x8800] ;  /* 0x008800068bb0783b */ /* 0x000fee0008000200 */
[C---:B----4-:R-:W-:Y:S08]  /*160b0*/  HMMA.16816.F32.BF16 R44, R168.reuse, R144, R44 ;  /* 0x00000090a82c723c */ /* 0x050ff0000004182c */
[C---:B------:R-:W-:Y:S01]  /*160c0*/  HMMA.16816.F32.BF16 R48, R168.reuse, R146, R48 ;  /* 0x00000092a830723c */ /* 0x040fe20000041830 */
[----:B------:R-:W3:Y:S07]  /*160d0*/  LDSM.16.M88.4 R144, [R134+0x5800] ;  /* 0x005800008690783b */ /* 0x000eee0000000200 */
[C---:B--2---:R-:W-:Y:S08]  /*160e0*/  HMMA.16816.F32.BF16 R52, R168.reuse, R140, R52 ;  /* 0x0000008ca834723c */ /* 0x044ff00000041834 */
[C---:B------:R-:W-:Y:S01]  /*160f0*/  HMMA.16816.F32.BF16 R56, R168.reuse, R142, R56 ;  /* 0x0000008ea838723c */ /* 0x040fe20000041838 */
[----:B------:R-:W2:Y:S07]  /*16100*/  LDSM.16.M88.4 R140, [R134+0x6000] ;  /* 0x00600000868c783b */ /* 0x000eae0000000200 */
[C---:B-1----:R-:W-:Y:S08]  /*16110*/  HMMA.16816.F32.BF16 R60, R168.reuse, R148, R60 ;  /* 0x00000094a83c723c */ /* 0x042ff0000004183c */
[----:B------:R-:W-:Y:S01]  /*16120*/  HMMA.16816.F32.BF16 R64, R168, R150, R64 ;  /* 0x00000096a840723c */ /* 0x000fe20000041840 */
[----:B------:R-:W1:Y:S05]  /*16130*/  LDSM.16.M88.4 R148, [R134+0x6800] ;  /* 0x006800008694783b */ /* 0x000e6a0000000200 */
        /* <DEDUP_REMOVED lines=14> */
[C---:B--2---:R-:W-:Y:S08]  /*16220*/  HMMA.16816.F32.BF16 R36, R152.reuse, R140, R36 ;  /* 0x0000008c9824723c */ /* 0x044ff00000041824 */
[C---:B------:R-:W-:Y:S01]  /*16230*/  HMMA.16816.F32.BF16 R40, R152.reuse, R142, R40 ;  /* 0x0000008e9828723c */ /* 0x040fe20000041828 */
[----:B------:R-:W2:Y:S07]  /*16240*/  LDSM.16.M88.4 R140, [R139+UR6+0xa800] ;  /* 0x00a800068b8c783b */ /* 0x000eae0008000200 */
[C---:B-1----:R-:W-:Y:S08]  /*16250*/  HMMA.16816.F32.BF16 R44, R152.reuse, R148, R44 ;  /* 0x00000094982c723c */ /* 0x042ff0000004182c */
[C---:B------:R-:W-:Y:S01]  /*16260*/  HMMA.16816.F32.BF16 R48, R152.reuse, R150, R48 ;  /* 0x000000969830723c */ /* 0x040fe20000041830 */
[----:B------:R-:W1:Y:S07]  /*16270*/  LDSM.16.M88.4 R148, [R139+UR6+0xb000] ;  /* 0x00b000068b94783b */ /* 0x000e6e0008000200 */
[C---:B----4-:R-:W-:Y:S08]  /*16280*/  HMMA.16816.F32.BF16 R52, R152.reuse, R156, R52 ;  /* 0x0000009c9834723c */ /* 0x050ff00000041834 */
[C---:B------:R-:W-:Y:S01]  /*16290*/  HMMA.16816.F32.BF16 R56, R152.reuse, R158, R56 ;  /* 0x0000009e9838723c */ /* 0x040fe20000041838 */
[----:B------:R-:W-:Y:S07]  /*162a0*/  LDSM.16.M88.4 R156, [R136+0x2000] ;  /* 0x00200000889c783b */ /* 0x000fee0000000200 */
[C---:B-----5:R-:W-:Y:S08]  /*162b0*/  HMMA.16816.F32.BF16 R60, R152.reuse, R160, R60 ;  /* 0x000000a0983c723c */ /* 0x060ff0000004183c */
[----:B------:R-:W-:Y:S01]  /*162c0*/  HMMA.16816.F32.BF16 R64, R152, R162, R64 ;  /* 0x000000a29840723c */ /* 0x000fe20000041840 */
[----:B------:R-:W4:Y:S05]  /*162d0*/  LDSM.16.M88.4 R152, [R139+UR6+0xb800] ;  /* 0x00b800068b98783b */ /* 0x000f2a0008000200 */
        /* <DEDUP_REMOVED lines=48> */
[----:B------:R-:W-:Y:S01]  /*165e0*/  HMMA.16816.F32.BF16 R64, R156, R142, R64 ;  /* 0x0000008e9c40723c */ /* 0x000fe20000041840 */
[----:B------:R-:W2:Y:S05]  /*165f0*/  LDSM.16.M88.4 R140, [R3+0x9800] ;  /* 0x00980000038c783b */ /* 0x000eaa0000000200 */
[----:B------:R-:W3:Y:S02]  /*16600*/  LDSM.16.M88.4 R156, [R3+0xa800] ;  /* 0x00a80000039c783b */ /* 0x000ee40000000200 */
[C---:B------:R-:W-:Y:S08]  /*16610*/  HMMA.16816.F32.BF16 R4, R188.reuse, R192, R4 ;  /* 0x000000c0bc04723c */ /* 0x040ff00000041804 */
[C---:B------:R-:W-:Y:S01]  /*16620*/  HMMA.16816.F32.BF16 R8, R188.reuse, R194, R8 ;  /* 0x000000c2bc08723c */ /* 0x040fe20000041808 */
[----:B------:R-:W-:Y:S07]  /*16630*/  LDSM.16.M88.4 R192, [R134+0xa800] ;  /* 0x00a8000086c0783b */ /* 0x000fee0000000200 */
[C---:B-1----:R-:W-:Y:S08]  /*16640*/  HMMA.16816.F32.BF16 R12, R188.reuse, R148, R12 ;  /* 0x00000094bc0c723c */ /* 0x042ff0000004180c */
[C---:B------:R-:W-:Y:S01]  /*16650*/  HMMA.16816.F32.BF16 R16, R188.reuse, R150, R16 ;  /* 0x00000096bc10723c */ /* 0x040fe20000041810 */
[----:B------:R-:W1:Y:S07]  /*16660*/  LDSM.16.M88.4 R148, [R134+0x8800] ;  /* 0x008800008694783b */ /* 0x000e6e0000000200 */
[C---:B----4-:R-:W-:Y:S08]  /*16670*/  HMMA.16816.F32.BF16 R20, R188.reuse, R152, R20 ;  /* 0x00000098bc14723c */ /* 0x050ff00000041814 */
[C---:B------:R-:W-:Y:S01]  /*16680*/  HMMA.16816.F32.BF16 R24, R188.reuse, R154, R24 ;  /* 0x0000009abc18723c */ /* 0x040fe20000041818 */
[----:B------:R-:W4:Y:S01]  /*16690*/  LDSM.16.M88.4 R152, [R134+0xb800] ;  /* 0x00b800008698783b */ /* 0x000f220000000200 */
        /* <DEDUP_REMOVED lines=107> */
.L_x_4053:
[----:B------:R-:W-:Y:S05]  /*16d50*/  BSYNC.RECONVERGENT B0 ;  /* 0x0000000000007941 */ /* 0x000fea0003800200 */
.L_x_4052:
        /* <DEDUP_REMOVED lines=35> */
.L_x_4051:
[----:B------:R-:W-:Y:S05]  /*16f90*/  BSYNC.RECONVERGENT B1 ;  /* 0x0000000000017941 */ /* 0x000fea0003800200 */
.L_x_4050:
        /* <DEDUP_REMOVED lines=209> */
[----:B------:R-:W-:Y:S01]  /*17cb0*/  FFMA.FTZ R153, R2, R229, R153 ;  /* 0x000000e502997223 */ /* 0x000fe20000010099 */
[C---:B------:R-:W-:Y:S02]  /*17cc0*/  ISETP.GT.AND P0, PT, R225.reuse, RZ, PT ;  /* 0x000000ffe100720c */ /* 0x040fe40003f04270 */
[----:B------:R-:W-:Y:S01]  /*17cd0*/  FADD.FTZ R155, R156, R155 ;  /* 0x0000009b9c9b7221 */ /* 0x000fe20000010000 */
[C---:B------:R-:W-:Y:S01]  /*17ce0*/  HMMA.16816.F32.BF16 R96, R128.reuse, R138, R96 ;  /* 0x0000008a8060723c */ /* 0x040fe20000041860 */
[----:B------:R-:W2:Y:S03]  /*17cf0*/  LDSM.16.MT88.4 R136, [R204+0x4000] ;  /* 0x00400000cc88783b */ /* 0x000ea60000004200 */
[----:B------:R-:W3:Y:S01]  /*17d00*/  MUFU.EX2 R170, R170 ;  /* 0x000000aa00aa7308 */ /* 0x000ee20000000800 */
[----:B----4-:R-:W-:Y:S01]  /*17d10*/  F2FP.BF16.F32.PACK_AB R119, R168, R167 ;  /* 0x000000a7a877723e */ /* 0x010fe200000010ff */
[----:B------:R-:W-:Y:S01]  /*17d20*/  FADD.FTZ R0, R154, R155 ;  /* 0x0000009b9a007221 */ /* 0x000fe20000010000 */
[----:B------:R-:W-:Y:S01]  /*17d30*/  FADD.FTZ R153, R150, R153 ;  /* 0x0000009996997221 */ /* 0x000fe20000010000 */
[----:B------:R-:W-:Y:S01]  /*17d40*/  IADD3 R225, PT, PT, R225, -0x1, RZ ;  /* 0xffffffffe1e17810 */ /* 0x000fe20007ffe0ff */
[C---:B-----5:R-:W-:Y:S05]  /*17d50*/  HMMA.16816.F32.BF16 R100, R128.reuse, R140, R100 ;  /* 0x0000008c8064723c */ /* 0x060fea0000041864 */
        /* <DEDUP_REMOVED lines=9> */
[----:B------:R-:W-:Y:S01]  /*17df0*/  FADD.FTZ R166, R166, R163 ;  /* 0x000000a3a6a67221 */ /* 0x000fe20000010000 */
[C---:B-1----:R-:W-:Y:S06]  /*17e00*/  HMMA.16816.F32.BF16 R12, R128.reuse, R124, R12 ;  /* 0x0000007c800c723c */ /* 0x042fec000004180c */
[----:B------:R-:W-:Y:S01]  /*17e10*/  MUFU.EX2 R172, R172 ;  /* 0x000000ac00ac7308 */ /* 0x000fe20000000800 */
[----:B------:R-:W-:Y:S04]  /*17e20*/  FADD.FTZ R167, R167, R166 ;  /* 0x000000a6a7a77221 */ /* 0x000fe80000010000 */
[----:B------:R-:W-:Y:S01]  /*17e30*/  FADD.FTZ R168, R168, R167 ;  /* 0x000000a7a8a87221 */ /* 0x000fe20000010000 */
[C---:B------:R-:W-:Y:S01]  /*17e40*/  HMMA.16816.F32.BF16 R108, R128.reuse, R126, R108 ;  /* 0x0000007e806c723c */ /* 0x040fe2000004186c */
[----:B------:R-:W1:Y:S03]  /*17e50*/  LDSM.16.MT88.4 R124, [R149+0x800] ;  /* 0x00080000957c783b */ /* 0x000e660000004200 */
[----:B------:R-:W3:Y:S01]  /*17e60*/  MUFU.EX2 R173, R173 ;  /* 0x000000ad00ad7308 */ /* 0x000ee20000000800 */
[C---:B-----5:R-:W-:Y:S01]  /*17e70*/  F2FP.BF16.F32.PACK_AB R21, R174.reuse, R171 ;  /* 0x000000abae15723e */ /* 0x060fe200000010ff */
[----:B------:R-:W-:Y:S02]  /*17e80*/  FADD.FTZ R171, R171, R168 ;  /* 0x000000a8abab7221 */ /* 0x000fe40000010000 */
[C---:B--2---:R-:W-:Y:S06]  /*17e90*/  HMMA.16816.F32.BF16 R16, R128.reuse, R136, R16 ;  /* 0x000000888010723c */ /* 0x044fec0000041810 */
[----:B------:R-:W-:Y:S01]  /*17ea0*/  MUFU.EX2 R175, R175 ;  /* 0x000000af00af7308 */ /* 0x000fe20000000800 */
[----:B------:R-:W-:Y:S01]  /*17eb0*/  FADD.FTZ R174, R174, R171 ;  /* 0x000000abaeae7221 */ /* 0x000fe20000010000 */
[----:B------:R-:W-:Y:S01]  /*17ec0*/  HMMA.16816.F32.BF16 R112, R128, R138, R112 ;  /* 0x0000008a8070723c */ /* 0x000fe20000041870 */
[----:B------:R-:W-:Y:S07]  /*17ed0*/  LDSM.16.MT88.4 R128, [R149+0x4800] ;  /* 0x004800009580783b */ /* 0x000fee0000004200 */
[----:B------:R-:W2:Y:S01]  /*17ee0*/  MUFU.EX2 R176, R176 ;  /* 0x000000b000b07308 */ /* 0x000ea20000000800 */
[----:B---3--:R-:W-:Y:S01]  /*17ef0*/  F2FP.BF16.F32.PACK_AB R22, R173, R172 ;  /* 0x000000acad16723e */ /* 0x008fe200000010ff */
[C---:B------:R-:W-:Y:S01]  /*17f00*/  HMMA.16816.F32.BF16 R4, R116.reuse, R120, R4 ;  /* 0x000000787404723c */ /* 0x040fe20000041804 */
[----:B------:R-:W-:Y:S07]  /*17f10*/  LDSM.16.MT88.4 R136, [R204+0x4800] ;  /* 0x00480000cc88783b */ /* 0x000fee0000004200 */
[----:B------:R-:W-:Y:S01]  /*17f20*/  MUFU.EX2 R177, R177 ;  /* 0x000000b100b17308 */ /* 0x000fe20000000800 */
[C---:B------:R-:W-:Y:S01]  /*17f30*/  HMMA.16816.F32.BF16 R8, R116.reuse, R122, R8 ;  /* 0x0000007a7408723c */ /* 0x040fe20000041808 */
[----:B------:R-:W3:Y:S08]  /*17f40*/  LDSM.16.MT88.4 R120, [R151+0x10800] ;  /* 0x010800009778783b */ /* 0x000ef00000004200 */
        /* <DEDUP_REMOVED lines=226> */
[C---:B-----5:R-:W-:Y:S03]  /*18d70*/  HMMA.16816.F32.BF16 R68, R20.reuse, R24, R68 ;  /* 0x000000181444723c */ /* 0x060fe60000041844 */
[----:B------:R-:W-:Y:S04]  /*18d80*/  FADD.FTZ R25, R161, R2 ;  /* 0x00000002a1197221 */ /* 0x000fe80000010000 */
[----:B------:R-:W-:Y:S01]  /*18d90*/  FADD.FTZ R25, R162, R25 ;  /* 0x00000019a2197221 */ /* 0x000fe20000010000 */
[C---:B------:R-:W-:Y:S03]  /*18da0*/  HMMA.16816.F32.BF16 R72, R20.reuse, R26, R72 ;  /* 0x0000001a1448723c */ /* 0x040fe60000041848 */
[----:B------:R-:W-:Y:S02]  /*18db0*/  FADD.FTZ R0, R164, R25 ;  /* 0x00000019a4007221 */ /* 0x000fe40000010000 */
[----:B------:R-:W3:Y:S02]  /*18dc0*/  LDSM.16.MT88.4 R24, [R148+0x13800] ;  /* 0x013800009418783b */ /* 0x000ee40000004200 */
[----:B------:R-:W-:Y:S01]  /*18dd0*/  FADD.FTZ R0, R165, R0 ;  /* 0x00000000a5007221 */ /* 0x000fe20000010000 */
        /* <DEDUP_REMOVED lines=14> */
[----:B------:R-:W-:Y:S01]  /*18ec0*/  MOV R137, R134 ;  /* 0x0000008600897202 */ /* 0x000fe20000000f00 */
[----:B------:R-:W-:Y:S02]  /*18ed0*/  FADD.FTZ R142, R142, R141 ;  /* 0x0000008d8e8e7221 */ /* 0x000fe40000010000 */
        /* <DEDUP_REMOVED lines=46> */
.L_x_4047:
        /* <DEDUP_REMOVED lines=10> */
.L_x_4069:
[----:B------:R-:W3:Y:S01]  /*19260*/  MUFU.RCP R5, R8 ;  /* 0x0000000800057308 */ /* 0x000ee20000001000 */
[----:B----4-:R-:W-:Y:S01]  /*19270*/  FADD.FTZ R7, R6, R9 ;  /* 0x0000000906077221 */ /* 0x010fe20000010000 */
[----:B------:R-:W-:Y:S02]  /*19280*/  FSETP.NE.FTZ.AND P6, PT, R8, RZ, PT ;  /* 0x000000ff0800720b */ /* 0x000fe40003fd5000 */
[C---:B------:R-:W-:Y:S02]  /*19290*/  SHF.L.U32 R4, R201.reuse, 0x1, RZ ;  /* 0x00000001c9047819 */ /* 0x040fe400000006ff */
[C---:B------:R-:W-:Y:S02]  /*192a0*/  SHF.L.U32 R9, R201.reuse, 0x4, RZ ;  /* 0x00000004c9097819 */ /* 0x040fe400000006ff */
[----:B------:R-:W2:Y:S01]  /*192b0*/  MUFU.RCP R10, R7 ;  /* 0x00000007000a7308 */ /* 0x000ea20000001000 */
[----:B------:R-:W-:Y:S02]  /*192c0*/  SHF.L.U32 R2, R201, 0x5, RZ ;  /* 0x00000005c9027819 */ /* 0x000fe400000006ff */
[----:B------:R-:W-:-:S02]  /*192d0*/  FSETP.NE.FTZ.AND P5, PT, R7, RZ, PT ;  /* 0x000000ff0700720b */ /* 0x000fc40003fb5000 */
[----:B------:R-:W-:Y:S02]  /*192e0*/  LOP3.LUT R9, R9, 0x1c0, RZ, 0xc0, !PT ;  /* 0x000001c009097812 */ /* 0x000fe400078ec0ff */
[----:B------:R-:W-:Y:S02]  /*192f0*/  R2P PR, R201, 0x18 ;  /* 0x00000018c9007804 */ /* 0x000fe40000000000 */
[----:B---3--:R-:W-:Y:S02]  /*19300*/  FSEL R6, R5, 1, P6 ;  /* 0x3f80000005067808 */ /* 0x008fe40003000000 */
[----:B------:R-:W-:Y:S02]  /*19310*/  LOP3.LUT R5, R4, 0x6, RZ, 0xc0, !PT ;  /* 0x0000000604057812 */ /* 0x000fe400078ec0ff */
[----:B------:R-:W-:Y:S01]  /*19320*/  LOP3.LUT R9, R9, 0x38, R4, 0xf8, !PT ;  /* 0x0000003809097812 */ /* 0x000fe200078ef804 */
[C---:B------:R-:W-:Y:S01]  /*19330*/  FMUL.FTZ R128, R6.reuse, R128 ;  /* 0x0000008006807220 */ /* 0x040fe20000410000 */
[----:B------:R-:W-:Y:S01]  /*19340*/  LOP3.LUT R2, R5, 0x7c00, R2, 0xf8, !PT ;  /* 0x00007c0005027812 */ /* 0x000fe200078ef802 */
[----:B------:R-:W-:Y:S01]  /*19350*/  FMUL.FTZ R129, R6, R129 ;  /* 0x0000008106817220 */ /* 0x000fe20000410000 */
[----:B--2---:R-:W-:Y:S01]  /*19360*/  FSEL R10, R10, 1, P5 ;  /* 0x3f8000000a0a7808 */ /* 0x004fe20002800000 */
[----:B------:R-:W-:Y:S01]  /*19370*/  FMUL.FTZ R124, R6, R124 ;  /* 0x0000007c067c7220 */ /* 0x000fe20000410000 */
[----:B------:R-:W-:Y:S01]  /*19380*/  LOP3.LUT R2, R2, R9, RZ, 0xfc, !PT ;  /* 0x0000000902027212 */ /* 0x000fe200078efcff */
[----:B------:R-:W-:Y:S01]  /*19390*/  FMUL.FTZ R125, R6, R125 ;  /* 0x0000007d067d7220 */ /* 0x000fe20000410000 */
[----:B------:R-:W-:Y:S01]  /*193a0*/  MOV R4, 0x10 ;  /* 0x0000001000047802 */ /* 0x000fe20000000f00 */
[----:B------:R-:W-:Y:S01]  /*193b0*/  FMUL.FTZ R130, R10, R130 ;  /* 0x000000820a827220 */ /* 0x000fe20000410000 */
[----:B------:R-:W-:Y:S01]  /*193c0*/  LEA R5, R2, UR6, 0x1 ;  /* 0x0000000602057c11 */ /* 0x000fe2000f8e08ff */
[----:B------:R-:W-:Y:S01]  /*193d0*/  FMUL.FTZ R131, R10, R131 ;  /* 0x000000830a837220 */ /* 0x000fe20000410000 */
[----:B------:R-:W-:Y:S01]  /*193e0*/  SEL R202, R202, 0xffffffe0, !P3 ;  /* 0xffffffe0caca7807 */ /* 0x000fe20005800000 */
        /* <DEDUP_REMOVED lines=12> */
[----:B------:R-:W-:-:S02]  /*194b0*/  @P4 VIADD R13, R5, 0xffffffc0 ;  /* 0xffffffc0050d4836 */ /* 0x000fc40000000000 */
[C---:B------:R-:W-:Y:S01]  /*194c0*/  FMUL.FTZ R76, R6.reuse, R76 ;  /* 0x0000004c064c7220 */ /* 0x040fe20000410000 */
[----:B------:R-:W-:Y:S01]  /*194d0*/  FMUL.FTZ R77, R6, R77 ;  /* 0x0000004d064d7220 */ /* 0x000fe20000410000 */
[C---:B------:R-:W-:Y:S01]  /*194e0*/  FMUL.FTZ R78, R10.reuse, R78 ;  /* 0x0000004e0a4e7220 */ /* 0x040fe20000410000 */
[----:B------:R-:W-:Y:S01]  /*194f0*/  FMUL.FTZ R79, R10, R79 ;  /* 0x0000004f0a4f7220 */ /* 0x000fe20000410000 */
[----:B------:R-:W-:Y:S01]  /*19500*/  IADD3 R11, PT, PT, R202, R5, RZ ;  /* 0x00000005ca0b7210 */ /* 0x000fe20007ffe0ff */
[C---:B------:R-:W-:Y:S01]  /*19510*/  FMUL.FTZ R80, R6.reuse, R80 ;  /* 0x0000005006507220 */ /* 0x040fe20000410000 */
        /* <DEDUP_REMOVED lines=10> */
[----:B------:R-:W-:Y:S01]  /*195c0*/  IMAD.IADD R9, R4, 0x1, R5 ;  /* 0x0000000104097824 */ /* 0x000fe200078e0205 */
[----:B------:R-:W-:Y:S01]  /*195d0*/  F2FP.BF16.F32.PACK_AB R126, R127, R126 ;  /* 0x0000007e7f7e723e */ /* 0x000fe200000010ff */
        /* <DEDUP_REMOVED lines=97> */
[----:B------:R1:W-:Y:S04]  /*19bf0*/  STS [R17+0x2400], R118 ;  /* 0x0024007611007388 */ /* 0x0003e80000000800 */
[----:B------:R1:W-:Y:S04]  /*19c00*/  STS [R21+0x2000], R112 ;  /* 0x0020007015007388 */ /* 0x0003e80000000800 */
[----:B------:R1:W-:Y:S04]  /*19c10*/  STS [R21+0x2400], R114 ;  /* 0x0024007215007388 */ /* 0x0003e80000000800 */
[----:B------:R-:W2:Y:S01]  /*19c20*/  LD.E.U8 R2, desc[UR4][R132.64+0x1c8] ;  /* 0x0001c80484027980 */ /* 0x000ea2000c101100 */
[----:B------:R-:W-:-:S03]  /*19c30*/  ISETP.NE.AND P0, PT, R217, -0x1, PT ;  /* 0xffffffffd900780c */ /* 0x000fc60003f05270 */
[----:B------:R-:W3:Y:S04]  /*19c40*/  LD.E.64 R48, desc[UR4][R132.64+0x88] ;  /* 0x0000880484307980 */ /* 0x000ee8000c101b00 */
[----:B------:R-:W4:Y:S04]  /*19c50*/  LD.E.64 R22, desc[UR4][R132.64+0x90] ;  /* 0x0000900484167980 */ /* 0x000f28000c101b00 */
[----:B------:R1:W5:Y:S04]  /*19c60*/  LD.E.64 R44, desc[UR4][R132.64+0xa0] ;  /* 0x0000a004842c7980 */ /* 0x000368000c101b00 */
[----:B------:R-:W3:Y:S04]  /*19c70*/  @!P0 LD.E.64 R50, desc[UR4][R132.64+0x80] ;  /* 0x0000800484328980 */ /* 0x000ee8000c101b00 */
[----:B------:R1:W5:Y:S01]  /*19c80*/  LD.E.64 R46, desc[UR4][R132.64+0x70] ;  /* 0x00007004842e7980 */ /* 0x000362000c101b00 */
[----:B--2---:R-:W-:-:S13]  /*19c90*/  ISETP.NE.AND P1, PT, R2, RZ, PT ;  /* 0x000000ff0200720c */ /* 0x004fda0003f25270 */
[----:B------:R-:W2:Y:S04]  /*19ca0*/  @!P1 LD.E R9, desc[UR4][R132.64+0x60] ;  /* 0x0000600484099980 */ /* 0x000ea8000c101900 */
[----:B------:R-:W2:Y:S01]  /*19cb0*/  @!P1 LD.E R10, desc[UR4][R132.64+0xb4] ;  /* 0x0000b404840a9980 */ /* 0x000ea2000c101900 */
[-C--:B---3--:R-:W-:Y:S01]  /*19cc0*/  @!P0 IMAD R6, R51, R214.reuse, RZ ;  /* 0x000000d633068224 */ /* 0x088fe200078e02ff */
[----:B------:R-:W3:Y:S01]  /*19cd0*/  @P5 MUFU.LG2 R12, R7 ;  /* 0x00000007000c5308 */ /* 0x000ee20000000c00 */
[----:B------:R-:W-:Y:S01]  /*19ce0*/  @!P0 IMAD.WIDE.U32 R50, R50, R214, RZ ;  /* 0x000000d632328225 */ /* 0x000fe200078e00ff */
[----:B------:R-:W-:Y:S02]  /*19cf0*/  SHF.L.U32 R5, R215, 0x6, RZ ;  /* 0x00000006d7057819 */ /* 0x000fe400000006ff */
[----:B------:R-:W-:Y:S01]  /*19d00*/  MOV R16, R200 ;  /* 0x000000c800107202 */ /* 0x000fe20000000f00 */
[----:B------:R-:W-:-:S02]  /*19d10*/  @P0 IMAD R11, R49, R217, RZ ;  /* 0x000000d9310b0224 */ /* 0x000fc400078e02ff */
[----:B----4-:R-:W-:Y:S01]  /*19d20*/  @P0 IMAD.WIDE.U32 R14, R48, R217, RZ ;  /* 0x000000d9300e0225 */ /* 0x010fe200078e00ff */
[----:B------:R-:W4:Y:S03]  /*19d30*/  @P6 MUFU.LG2 R4, R8 ;  /* 0x0000000800046308 */ /* 0x000f260000000c00 */
[----:B-1----:R-:W-:Y:S02]  /*19d40*/  IMAD.MOV.U32 R17, RZ, RZ, RZ ;  /* 0x000000ffff117224 */ /* 0x002fe400078e00ff */
[----:B------:R-:W-:Y:S01]  /*19d50*/  @!P0 IMAD.IADD R6, R51, 0x1, R6 ;  /* 0x0000000133068824 */ /* 0x000fe200078e0206 */
[----:B------:R-:W-:Y:S01]  /*19d60*/  @P0 IADD3 R6, PT, PT, R15, R11, RZ ;  /* 0x0000000b0f060210 */ /* 0x000fe20007ffe0ff */
[----:B------:R-:W-:Y:S01]  /*19d70*/  IMAD.WIDE.U32 R16, R5, R48, R16 ;  /* 0x0000003005107225 */ /* 0x000fe200078e0010 */
[----:B------:R-:W-:-:S03]  /*19d80*/  @P0 MOV R50, R14 ;  /* 0x0000000e00320202 */ /* 0x000fc60000000f00 */
[----:B------:R-:W-:Y:S02]  /*19d90*/  IMAD R15, R49, R5, RZ ;  /* 0x00000005310f7224 */ /* 0x000fe400078e02ff */
[-C--:B------:R-:W-:Y:S02]  /*19da0*/  IMAD R13, R23, R213.reuse, RZ ;  /* 0x000000d5170d7224 */ /* 0x080fe400078e02ff */
[----:B------:R-:W-:Y:S01]  /*19db0*/  IMAD.WIDE.U32 R18, R22, R213, RZ ;  /* 0x000000d516127225 */ /* 0x000fe200078e00ff */
[----:B------:R-:W-:Y:S02]  /*19dc0*/  SHF.R.U32.HI R2, RZ, 0x3, R201 ;  /* 0x00000003ff027819 */ /* 0x000fe400000116c9 */
[----:B------:R-:W-:Y:S01]  /*19dd0*/  IADD3 R15, PT, PT, R17, R15, RZ ;  /* 0x0000000f110f7210 */ /* 0x000fe20007ffe0ff */
[----:B------:R-:W-:Y:S01]  /*19de0*/  IMAD.IADD R13, R19, 0x1, R13 ;  /* 0x00000001130d7824 */ /* 0x000fe200078e020d */
[----:B------:R-:W-:Y:S02]  /*19df0*/  IADD3 R50, P3, P2, R18, R16, R50 ;  /* 0x0000001012327210 */ /* 0x000fe40007a7e032 */
[----:B------:R-:W-:-:S02]  /*19e00*/  IADD3 R11, PT, PT, -R5, R216, RZ ;  /* 0x000000d8050b7210 */ /* 0x000fc40007ffe1ff */
[----:B------:R-:W-:Y:S02]  /*19e10*/  IADD3 R14, PT, PT, R2, 0x30, RZ ;  /* 0x00000030020e7810 */ /* 0x000fe40007ffe0ff */
[----:B------:R-:W-:Y:S02]  /*19e20*/  IADD3.X R51, PT, PT, R13, R15, R6, P3, P2 ;  /* 0x0000000f0d337210 */ /* 0x000fe40001fe4406 */
[----:B------:R-:W-:Y:S01]  /*19e30*/  ISETP.GE.AND P2, PT, R14, R11, PT ;  /* 0x0000000b0e00720c */ /* 0x000fe20003f46270 */
[----:B---3--:R-:W-:Y:S01]  /*19e40*/  @P5 FMUL.FTZ R14, R12, 0.69314718246459960938 ;  /* 0x3f3172180c0e5820 */ /* 0x008fe20000410000 */
[----:B------:R-:W-:Y:S01]  /*19e50*/  LOP3.LUT R12, R222, 0x1c0, RZ, 0xc0, !PT ;  /* 0x000001c0de0c7812 */ /* 0x000fe200078ec0ff */
[----:B----4-:R-:W-:Y:S01]  /*19e60*/  @P6 FMUL.FTZ R13, R4, 0.69314718246459960938 ;  /* 0x3f317218040d6820 */ /* 0x010fe20000410000 */
[----:B------:R-:W-:Y:S01]  /*19e70*/  MOV R4, 0x7f800000 ;  /* 0x7f80000000047802 */ /* 0x000fe20000000f00 */
[----:B-----5:R-:W-:Y:S01]  /*19e80*/  @P5 FFMA.FTZ R4, R0, R3, R14 ;  /* 0x0000000300045223 */ /* 0x020fe2000001000e */
[----:B------:R-:W-:-:S02]  /*19e90*/  IADD3 R8, PT, PT, R2, 0x10, RZ ;  /* 0x0000001002087810 */ /* 0x000fc40007ffe0ff */
[----:B------:R-:W-:Y:S02]  /*19ea0*/  LOP3.LUT R3, R12, 0x38, R201, 0xf8, !PT ;  /* 0x000000380c037812 */ /* 0x000fe400078ef8c9 */
[----:B------:R-:W-:Y:S01]  /*19eb0*/  MOV R6, 0x7f800000 ;  /* 0x7f80000000067802 */ /* 0x000fe20000000f00 */
[----:B------:R-:W-:Y:S01]  /*19ec0*/  @P6 FFMA.FTZ R6, R0, R134, R13 ;  /* 0x0000008600066223 */ /* 0x000fe2000001000d */
[----:B------:R-:W-:Y:S02]  /*19ed0*/  P2R R7, PR, RZ, 0x4 ;  /* 0x00000004ff077803 */ /* 0x000fe40000000000 */
[----:B------:R-:W-:Y:S02]  /*19ee0*/  ISETP.GE.AND P4, PT, R8, R11, PT ;  /* 0x0000000b0800720c */ /* 0x000fe40003f86270 */
[----:B------:R-:W-:Y:S02]  /*19ef0*/  LOP3.LUT P2, RZ, R201, 0x3, RZ, 0xc0, !PT ;  /* 0x00000003c9ff7812 */ /* 0x000fe4000784c0ff */
[----:B------:R-:W-:-:S02]  /*19f00*/  IADD3 R16, PT, PT, R2, 0x20, RZ ;  /* 0x0000002002107810 */ /* 0x000fc40007ffe0ff */
[----:B------:R-:W-:Y:S02]  /*19f10*/  LOP3.LUT R0, R203, 0x30, RZ, 0xc0, !PT ;  /* 0x00000030cb007812 */ /* 0x000fe400078ec0ff */
[----:B------:R-:W-:Y:S02]  /*19f20*/  SHF.R.U32.HI R201, RZ, 0x2, R201 ;  /* 0x00000002ffc97819 */ /* 0x000fe400000116c9 */
[----:B------:R-:W-:Y:S02]  /*19f30*/  LOP3.LUT R3, R3, R200, RZ, 0x3c, !PT ;  /* 0x000000c803037212 */ /* 0x000fe400078e3cff */
[----:B------:R-:W-:Y:S02]  /*19f40*/  P2R R8, PR, RZ, 0x10 ;  /* 0x00000010ff087803 */ /* 0x000fe40000000000 */
[-C--:B------:R-:W-:Y:S02]  /*19f50*/  ISETP.GE.AND P4, PT, R16, R11.reuse, PT ;  /* 0x0000000b1000720c */ /* 0x080fe40003f86270 */
[----:B------:R-:W-:-:S02]  /*19f60*/  ISETP.GE.AND P3, PT, R2, R11, PT ;  /* 0x0000000b0200720c */ /* 0x000fc40003f66270 */
[----:B------:R-:W-:Y:S02]  /*19f70*/  LOP3.LUT R0, R0, 0x7, R201, 0xf8, !PT ;  /* 0x0000000700007812 */ /* 0x000fe400078ef8c9 */
[----:B------:R-:W-:Y:S01]  /*19f80*/  LOP3.LUT R3, R3, 0x1e00, R222, 0xf8, !PT ;  /* 0x00001e0003037812 */ /* 0x000fe200078ef8de */
        /* <DEDUP_REMOVED lines=8> */
.L_x_4056:
[----:B------:R-:W-:Y:S05]  /*1a010*/  WARPSYNC.ALL ;  /* 0x0000000000007948 */ /* 0x000fea0003800000 */
[----:B------:R-:W-:Y:S01]  /*1a020*/  BAR.SYNC.DEFER_BLOCKING 0x0 ;  /* 0x0000000000007b1d */ /* 0x000fe20000010000 */
[----:B------:R-:W-:-:S05]  /*1a030*/  LEA R3, R3, UR6, 0x1 ;  /* 0x0000000603037c11 */ /* 0x000fca000f8e08ff */
        /* <DEDUP_REMOVED lines=10> */
[----:B-1----:R-:W-:Y:S02]  /*1a0e0*/  IMAD.IADD R3, R5, 0x1, R10 ;  /* 0x0000000105037824 */ /* 0x002fe400078e020a */
        /* <DEDUP_REMOVED lines=10> */
.L_x_4058:
[----:B------:R-:W-:Y:S05]  /*1a190*/  BSYNC.RECONVERGENT B0 ;  /* 0x0000000000007941 */ /* 0x000fea0003800200 */
.L_x_4057:
        /* <DEDUP_REMOVED lines=9> */
.L_x_4060:
[----:B------:R-:W-:Y:S05]  /*1a230*/  BSYNC.RECONVERGENT B0 ;  /* 0x0000000000007941 */ /* 0x000fea0003800200 */
.L_x_4059:
[----:B------:R-:W-:Y:S01]  /*1a240*/  ISETP.NE.AND P0, PT, R8, RZ, PT ;  /* 0x000000ff0800720c */ /* 0x000fe20003f05270 */
[----:B------:R-:W-:-:S12]  /*1a250*/  BSSY.RECONVERGENT B0, `(.L_x_4061) ;  /* 0x000000e000007945 */ /* 0x000fd80003800200 */
[----:B------:R-:W-:Y:S05]  /*1a260*/  @P0 BRA `(.L_x_4062) ;  /* 0x0000000000300947 */ /* 0x000fea0003800000 */
[----:B------:R-:W-:Y:S01]  /*1a270*/  IADD3 R5, P0, PT, R2, 0x10, RZ ;  /* 0x0000001002057810 */ /* 0x000fe20007f1e0ff */
[----:B------:R-:W-:Y:S01]  /*1a280*/  IMAD.MOV.U32 R8, RZ, RZ, R50 ;  /* 0x000000ffff087224 */ /* 0x000fe200078e0032 */
[----:B------:R-:W-:-:S03]  /*1a290*/  MOV R9, R51 ;  /* 0x0000003300097202 */ /* 0x000fc60000000f00 */
[----:B-1----:R-:W-:Y:S02]  /*1a2a0*/  IMAD.X R3, RZ, RZ, RZ, P0 ;  /* 0x000000ffff037224 */ /* 0x002fe400000e06ff */
        /* <DEDUP_REMOVED lines=8> */
.L_x_4062:
[----:B------:R-:W-:Y:S05]  /*1a330*/  BSYNC.RECONVERGENT B0 ;  /* 0x0000000000007941 */ /* 0x000fea0003800200 */
.L_x_4061:
        /* <DEDUP_REMOVED lines=14> */
.L_x_4064:
[----:B------:R-:W-:Y:S05]  /*1a420*/  BSYNC.RECONVERGENT B0 ;  /* 0x0000000000007941 */ /* 0x000fea0003800200 */
.L_x_4063:
[----:B------:R-:W-:Y:S02]  /*1a430*/  ISETP.NE.AND P0, PT, R7, RZ, PT ;  /* 0x000000ff0700720c */ /* 0x000fe40003f05270 */
[----:B------:R-:W-:-:S11]  /*1a440*/  MOV R213, 0x0 ;  /* 0x0000000000d57802 */ /* 0x000fd60000000f00 */
[----:B-1234-:R-:W-:Y:S05]  /*1a450*/  @P0 RET.REL.NODEC R212 `(_ZN5flash24flash_fwd_splitkv_kernelI23Flash_fwd_kernel_traitsILi128ELi64ELi128ELi4ELb0ELb0EN7cutlass10bfloat16_tE19Flash_kernel_traitsILi128ELi64ELi128ELi4ES3_EELb0ELb0ELb0ELb0ELb1ELb0ELb0ELb1EEEvNS_16Flash_fwd_paramsE) ;  /* 0xfffffe58d4e80950 */ /* 0x01efea0003c3ffff */
        /* <DEDUP_REMOVED lines=13> */
[----:B-1----:R-:W-:Y:S05]  /*1a530*/  RET.REL.NODEC R212 `(_ZN5flash24flash_fwd_splitkv_kernelI23Flash_fwd_kernel_traitsILi128ELi64ELi128ELi4ELb0ELb0EN7cutlass10bfloat16_tE19Flash_kernel_traitsILi128ELi64ELi128ELi4ES3_EELb0ELb0ELb0ELb0ELb1ELb0ELb0ELb1EEEvNS_16Flash_fwd_paramsE) ;  /* 0xfffffe58d4b07950 */ /* 0x002fea0003c3ffff */
.L_x_4055:
[----:B------:R-:W-:Y:S01]  /*1a540*/  MOV R5, 0x2 ;  /* 0x0000000200057802 */ /* 0x000fe20000000f00 */
[----:B------:R-:W-:Y:S01]  /*1a550*/  IMAD.MOV.U32 R2, RZ, RZ, 0x1f ;  /* 0x0000001fff027424 */ /* 0x000fe200078e00ff */
[----:B------:R-:W-:-:S07]  /*1a560*/  MOV R4, 0xffffffff ;  /* 0xffffffff00047802 */ /* 0x000fce0000000f00 */
[----:B-1---5:R-:W-:Y:S05]  /*1a570*/  WARPSYNC.COLLECTIVE R4, `(.L_x_4065) ;  /* 0x0000000004087348 */ /* 0x022fea0003c00000 */
[----:B------:R2:W3:Y:S02]  /*1a580*/  SHFL.BFLY P0, R9, R229, R5, R2 ;  /* 0x0c000005e5097389 */ /* 0x0004e40000000002 */
[----:B-123-5:R-:W-:Y:S05]  /*1a590*/  ENDCOLLECTIVE ;  /* 0x000000000000791b */ /* 0x02efea0003800000 */
.L_x_4065:
[----:B------:R-:W-:Y:S02]  /*1a5a0*/  IMAD.MOV.U32 R6, RZ, RZ, R9 ;  /* 0x000000ffff067224 */ /* 0x000fe400078e0009 */
[----:B------:R-:W-:Y:S02]  /*1a5b0*/  IMAD.MOV.U32 R5, RZ, RZ, 0x1 ;  /* 0x00000001ff057424 */ /* 0x000fe400078e00ff */
[----:B------:R-:W-:-:S05]  /*1a5c0*/  FADD.FTZ R7, R6, R229 ;  /* 0x000000e506077221 */ /* 0x000fca0000010000 */
[----:B------:R-:W-:-:S07]  /*1a5d0*/  MOV R229, R7 ;  /* 0x0000000700e57202 */ /* 0x000fce0000000f00 */
[----:B------:R-:W-:Y:S05]  /*1a5e0*/  WARPSYNC.COLLECTIVE R4, `(.L_x_4066) ;  /* 0x0000000004087348 */ /* 0x000fea0003c00000 */
[----:B------:R1:W2:Y:S02]  /*1a5f0*/  SHFL.BFLY P0, R9, R229, R5, R2 ;  /* 0x0c000005e5097389 */ /* 0x0002a40000000002 */
[----:B-12---:R-:W-:Y:S05]  /*1a600*/  ENDCOLLECTIVE ;  /* 0x000000000000791b */ /* 0x006fea0003800000 */
.L_x_4066:
[----:B------:R-:W-:Y:S01]  /*1a610*/  MOV R229, R227 ;  /* 0x000000e300e57202 */ /* 0x000fe20000000f00 */
[----:B------:R-:W-:Y:S01]  /*1a620*/  IMAD.MOV.U32 R5, RZ, RZ, 0x2 ;  /* 0x00000002ff057424 */ /* 0x000fe200078e00ff */
[----:B------:R-:W-:-:S07]  /*1a630*/  MOV R8, R9 ;  /* 0x0000000900087202 */ /* 0x000fce0000000f00 */
[----:B------:R-:W-:Y:S05]  /*1a640*/  WARPSYNC.COLLECTIVE R4, `(.L_x_4067) ;  /* 0x0000000004087348 */ /* 0x000fea0003c00000 */
[----:B------:R1:W2:Y:S02]  /*1a650*/  SHFL.BFLY P0, R9, R229, R5, R2 ;  /* 0x0c000005e5097389 */ /* 0x0002a40000000002 */
[----:B-12---:R-:W-:Y:S05]  /*1a660*/  ENDCOLLECTIVE ;  /* 0x000000000000791b */ /* 0x006fea0003800000 */
.L_x_4067:
[----:B------:R-:W-:Y:S01]  /*1a670*/  FADD.FTZ R8, R7, R8 ;  /* 0x0000000807087221 */ /* 0x000fe20000010000 */
[----:B------:R-:W-:Y:S01]  /*1a680*/  FADD.FTZ R6, R9, R227 ;  /* 0x000000e309067221 */ /* 0x000fe20000010000 */
[----:B------:R-:W-:-:S04]  /*1a690*/  MOV R5, 0x1 ;  /* 0x0000000100057802 */ /* 0x000fc80000000f00 */
[----:B------:R-:W-:-:S07]  /*1a6a0*/  MOV R229, R6 ;  /* 0x0000000600e57202 */ /* 0x000fce0000000f00 */
[----:B------:R-:W-:Y:S05]  /*1a6b0*/  WARPSYNC.COLLECTIVE R4, `(.L_x_4068) ;  /* 0x0000000004087348 */ /* 0x000fea0003c00000 */
[----:B------:R1:W2:Y:S02]  /*1a6c0*/  SHFL.BFLY P0, R9, R229, R5, R2 ;  /* 0x0c000005e5097389 */ /* 0x0002a40000000002 */
[----:B-12---:R-:W-:Y:S05]  /*1a6d0*/  ENDCOLLECTIVE ;  /* 0x000000000000791b */ /* 0x006fea0003800000 */
.L_x_4068:
[----:B------:R-:W-:Y:S05]  /*1a6e0*/  BRA `(.L_x_4069) ;  /* 0xffffffe800dc7947 */ /* 0x000fea000383ffff */
.L_x_4070:
        /* <DEDUP_REMOVED lines=9> */
.L_x_14886:


//--------------------- .text._ZN5flash24flash_fwd_splitkv_kernelI23Flash_fwd_kernel_traitsILi128ELi64ELi128ELi4ELb0ELb0EN7cutlass10bfloat16_tE19Flash_kernel_traitsILi128ELi64ELi128ELi4ES3_EELb0ELb0ELb0ELb0ELb1ELb1ELb0ELb1EEEvNS_16Flash_fwd_paramsE --------------------------
	.section	.text._ZN5flash24flash_fwd_splitkv_kernelI23Flash_fwd_kernel_traitsILi128ELi64ELi128ELi4ELb0ELb0EN7cutlass10bfloat16_tE19Flash_kernel_traitsILi128ELi64ELi128ELi4ES3_EELb0ELb0ELb0ELb0ELb1ELb1ELb0ELb1EEEvNS_16Flash_fwd_paramsE,"ax",@progbits
	.align	128
        .global         _ZN5flash24flash_fwd_splitkv_kernelI23Flash_fwd_kernel_traitsILi128ELi64ELi128ELi4ELb0ELb0EN7cutlass10bfloat16_tE19Flash_kernel_traitsILi128ELi64ELi128ELi4ES3_EELb0ELb0ELb0ELb0ELb1ELb1ELb0ELb1EEEvNS_16Flash_fwd_paramsE
        .type           _ZN5flash24flash_fwd_splitkv_kernelI23Flash_fwd_kernel_traitsILi128ELi64ELi128ELi4ELb0ELb0EN7cutlass10bfloat16_tE19Flash_kernel_traitsILi128ELi64ELi128ELi4ES3_EELb0ELb0ELb0ELb0ELb1ELb1ELb0ELb1EEEvNS_16Flash_fwd_paramsE,@function
        .size           _ZN5flash24flash_fwd_splitkv_kernelI23Flash_fwd_kernel_traitsILi128ELi64ELi128ELi4ELb0ELb0EN7cutlass10bfloat16_tE19Flash_kernel_traitsILi128ELi64ELi128ELi4ES3_EELb0ELb0ELb0ELb0ELb1ELb1ELb0ELb1EEEvNS_16Flash_fwd_paramsE,(.L_x_14887 - _ZN5flash24flash_fwd_splitkv_kernelI23Flash_fwd_kernel_traitsILi128ELi64ELi128ELi4ELb0ELb0EN7cutlass10bfloat16_tE19Flash_kernel_traitsILi128ELi64ELi128ELi4ES3_EELb0ELb0ELb0ELb0ELb1ELb1ELb0ELb1EEEvNS_16Flash_fwd_paramsE)
        .other          _ZN5flash24flash_fwd_splitkv_kernelI23Flash_fwd_kernel_traitsILi128ELi64ELi128ELi4ELb0ELb0EN7cutlass10bfloat16_tE19Flash_kernel_traitsILi128ELi64ELi128ELi4ES3_EELb0ELb0ELb0ELb0ELb1ELb1ELb0ELb1EEEvNS_16Flash_fwd_paramsE,@"STO_CUDA_ENTRY STV_DEFAULT"
_ZN5flash24flash_fwd_splitkv_kernelI23Flash_fwd_kernel_traitsILi128ELi64ELi128ELi4ELb0ELb0EN7cutlass10bfloat16_tE19Flash_kernel_traitsILi128ELi64ELi128ELi4ES3_EELb0ELb0ELb0ELb0ELb1ELb1ELb0ELb1EEEvNS_16Flash_fwd_paramsE:
.text._ZN5flash24flash_fwd_splitkv_kernelI23Flash_fwd_kernel_traitsILi128ELi64ELi128ELi4ELb0ELb0EN7cutlass10bfloat16_tE19Flash_kernel_traitsILi128ELi64ELi128ELi4ES3_EELb0ELb0ELb0ELb0ELb1ELb1ELb0ELb1EEEvNS_16Flash_fwd_paramsE:
[----:B------:R-:W-:Y:S01]  /*0000*/  LDC R1, c[0x0][0x37c] ;  /* 0x0000df00ff017b82 */ /* 0x000fe20000000800 */
[----:B------:R-:W1:Y:S07]  /*0010*/  S2R R225, SR_CTAID.X ;  /* 0x0000000000e17919 */ /* 0x000e6e0000002500 */
[----:B------:R-:W2:Y:S01]  /*0020*/  LDC.64 R132, c[0x0][0x348] ;  /* 0x0000d200ff847b82 */ /* 0x000ea20000000a00 */
[----:B------:R-:W-:Y:S01]  /*0030*/  BSSY.RECONVERGENT B3, `(.L_x_4071) ;  /* 0x0000005000037945 */ /* 0x000fe20003800200 */
[----:B------:R-:W-:Y:S01]  /*0040*/  MOV R222, 0x80 ;  /* 0x0000008000de7802 */ /* 0x000fe20000000f00 */
[----:B------:R-:W3:Y:S01]  /*0050*/  S2R R224, SR_CTAID.Y ;  /* 0x0000000000e07919 */ /* 0x000ee20000002600 */
[----:B------:R-:W4:Y:S05]  /*0060*/  S2R R223, SR_CTAID.Z ;  /* 0x0000000000df7919 */ /* 0x000f2a0000002700 */
[----:B-1234-:R-:W-:Y:S05]  /*0070*/  CALL.REL.NOINC `($_ZN5flash24flash_fwd_splitkv_kernelI23Flash_fwd_kernel_traitsILi128ELi64ELi128ELi4ELb0ELb0EN7cutlass10bfloat16_tE19Flash_kernel_traitsILi128ELi64ELi128ELi4ES3_EELb0ELb0ELb0ELb0ELb1ELb1ELb0ELb1EEEvNS_16Flash_fwd_paramsE$_ZN5flash30compute_attn_1rowblock_splitkvI23Flash_fwd_kernel_traitsILi128ELi64ELi128ELi4ELb0ELb0EN7cutlass10bfloat16_tE19Flash_kernel_traitsILi128ELi64ELi128ELi4ES3_EELb0ELb0ELb0ELb0ELb1ELb1ELb0ELb1ENS_16Flash_fwd_paramsEEEvRKT8_iiiii) ;  /* 0x0000000000087944 */ /* 0x01efea0003c00000 */
[----:B------:R-:W-:Y:S05]  /*0080*/  BSYNC.RECONVERGENT B3 ;  /* 0x0000000000037941 */ /* 0x000fea0003800200 */
.L_x_4071:
[----:B------:R-:W-:Y:S05]  /*0090*/  EXIT ;  /* 0x000000000000794d */ /* 0x000fea0003800000 */
        .type           $_ZN5flash24flash_fwd_splitkv_kernelI23Flash_fwd_kernel_traitsILi128ELi64ELi128ELi4ELb0ELb0EN7cutlass10bfloat16_tE19Flash_kernel_traitsILi128ELi64ELi128ELi4ES3_EELb0ELb0ELb0ELb0ELb1ELb1ELb0ELb1EEEvNS_16Flash_fwd_paramsE$_ZN5flash30compute_attn_1rowblock_splitkvI23Flash_fwd_kernel_traitsILi128ELi64ELi128ELi4ELb0ELb0EN7cutlass10bfloat16_tE19Flash_kernel_traitsILi128ELi64ELi128ELi4ES3_EELb0ELb0ELb0ELb0ELb1ELb1ELb0ELb1ENS_16Flash_fwd_paramsEEEvRKT8_iiiii,@function
        .size           $_ZN5flash24flash_fwd_splitkv_kernelI23Flash_fwd_kernel_traitsILi128ELi64ELi128ELi4ELb0ELb0EN7cutlass10bfloat16_tE19Flash_kernel_traitsILi128ELi64ELi128ELi4ES3_EELb0ELb0ELb0ELb0ELb1ELb1ELb0ELb1EEEvNS_16Flash_fwd_paramsE$_ZN5flash30compute_attn_1rowblock_splitkvI23Flash_fwd_kernel_traitsILi128ELi64ELi128ELi4ELb0ELb0EN7cutlass10bfloat16_tE19Flash_kernel_traitsILi128ELi64ELi128ELi4ES3_EELb0ELb0ELb0ELb0ELb1ELb1ELb0ELb1ENS_16Flash_fwd_paramsEEEvRKT8_iiiii,(.L_x_14887 - $_ZN5flash24flash_fwd_splitkv_kernelI23Flash_fwd_kernel_traitsILi128ELi64ELi128ELi4ELb0ELb0EN7cutlass10bfloat16_tE19Flash_kernel_traitsILi128ELi64ELi128ELi4ES3_EELb0ELb0ELb0ELb0ELb1ELb1ELb0ELb1EEEvNS_16Flash_fwd_paramsE$_ZN5flash30compute_attn_1rowblock_splitkvI23Flash_fwd_kernel_traitsILi128ELi64ELi128ELi4ELb0ELb0EN7cutlass10bfloat16_tE19Flash_kernel_traitsILi128ELi64ELi128ELi4ES3_EELb0ELb0ELb0ELb0ELb1ELb1ELb0ELb1ENS_16Flash_fwd_paramsEEEvRKT8_iiiii)
$_ZN5flash24flash_fwd_splitkv_kernelI23Flash_fwd_kernel_traitsILi128ELi64ELi128ELi4ELb0ELb0EN7cutlass10bfloat16_tE19Flash_kernel_traitsILi128ELi64ELi128ELi4ES3_EELb0ELb0ELb0ELb0ELb1ELb1ELb0ELb1EEEvNS_16Flash_fwd_paramsE$_ZN5flash30compute_attn_1rowblock_splitkvI23Flash_fwd_kernel_traitsILi128ELi64ELi128ELi4ELb0ELb0EN7cutlass10bfloat16_tE19Flash_kernel_traitsILi128ELi64ELi128ELi4ES3_EELb0ELb0ELb0ELb0ELb1ELb1ELb0ELb1ENS_16Flash_fwd_paramsEEEvRKT8_iiiii:
        /* <DEDUP_REMOVED lines=38> */
.L_x_4073:
[----:B------:R-:W-:Y:S05]  /*0300*/  BSYNC.RECONVERGENT B0 ;  /* 0x0000000000007941 */ /* 0x000fea0003800200 */
.L_x_4072:
[----:B------:R-:W-:Y:S04]  /*0310*/  BSSY.RECONVERGENT B0, `(.L_x_4074) ;  /* 0x0000007000007945 */ /* 0x000fe80003800200 */
[----:B------:R-:W-:Y:S05]  /*0320*/  @!P4 BRA `(.L_x_4075) ;  /* 0x000000000014c947 */ /* 0x000fea0003800000 */
[----:B-----5:R-:W3:Y:S02]  /*0330*/  LD.E.U8 R3, desc[UR4][R132.64+0x1b2] ;  /* 0x0001b20484037980 */ /* 0x020ee4000c101100 */
[----:B---3--:R-:W-:-:S13]  /*0340*/  ISETP.NE.AND P0, PT, R3, RZ, PT ;  /* 0x000000ff0300720c */ /* 0x008fda0003f05270 */
[----:B------:R-:W3:Y:S02]  /*0350*/  @P0 LD.E R8, desc[UR4][R10.64+0x4] ;  /* 0x000004040a080980 */ /* 0x000ee4000c101900 */
[----:B---3--:R-:W-:-:S06]  /*0360*/  @P0 IADD3 R3, PT, PT, R8, -R13, RZ ;  /* 0x8000000d08030210 */ /* 0x008fcc0007ffe0ff */
[----:B------:R3:W5:Y:S02]  /*0370*/  @!P0 LD.E R3, desc[UR4][R10.64] ;  /* 0x000000040a038980 */ /* 0x000764000c101900 */
.L_x_4075:
[----:B------:R-:W-:Y:S05]  /*0380*/  BSYNC.RECONVERGENT B0 ;  /* 0x0000000000007941 */ /* 0x000fea0003800200 */
.L_x_4074:
        /* <DEDUP_REMOVED lines=9> */
.L_x_4077:
[----:B------:R-:W4:Y:S01]  /*0420*/  LD.E.64 R4, desc[UR4][R132.64+0x108] ;  /* 0x0001080484047980 */ /* 0x000f22000c101b00 */
[----:B------:R-:W-:Y:S01]  /*0430*/  BSSY.RECONVERGENT B0, `(.L_x_4079) ;  /* 0x0000006000007945 */ /* 0x000fe20003800200 */
[----:B------:R-:W-:Y:S01]  /*0440*/  IMAD.MOV.U32 R3, RZ, RZ, RZ ;  /* 0x000000ffff037224 */ /* 0x000fe200078e00ff */
[----:B----4-:R-:W-:-:S04]  /*0450*/  ISETP.NE.U32.AND P0, PT, R4, RZ, PT ;  /* 0x000000ff0400720c */ /* 0x010fc80003f05070 */
[----:B------:R-:W-:-:S13]  /*0460*/  ISETP.NE.AND.EX P0, PT, R5, RZ, PT, P0 ;  /* 0x000000ff0500720c */ /* 0x000fda0003f05300 */
[----:B------:R-:W-:Y:S05]  /*0470*/  @!P0 BRA `(.L_x_4080) ;  /* 0x0000000000048947 */ /* 0x000fea0003800000 */
[----:B------:R4:W5:Y:S02]  /*0480*/  LD.E R3, desc[UR4][R132.64+0xbc] ;  /* 0x0000bc0484037980 */ /* 0x000964000c101900 */
.L_x_4080:
[----:B------:R-:W-:Y:S05]  /*0490*/  BSYNC.RECONVERGENT B0 ;  /* 0x0000000000007941 */ /* 0x000fea0003800200 */
.L_x_4079:
[----:B-----5:R-:W-:Y:S02]  /*04a0*/  IADD3 R74, PT, PT, R82, R3, RZ ;  /* 0x00000003524a7210 */ /* 0x020fe40007ffe0ff */
.L_x_4078:
[----:B------:R-:W-:Y:S05]  /*04b0*/  BSYNC.RECONVERGENT B1 ;  /* 0x0000000000017941 */ /* 0x000fea0003800200 */
.L_x_4076:
[----:B------:R-:W-:Y:S01]  /*04c0*/  IMAD.SHL.U32 R85, R225, 0x40, RZ ;  /* 0x00000040e1557824 */ /* 0x000fe200078e00ff */
[----:B------:R-:W-:Y:S01]  /*04d0*/  MOV R4, R222 ;  /* 0x000000de00047202 */ /* 0x000fe20000000f00 */
[----:B------:R-:W-:-:S03]  /*04e0*/  IMAD.MOV.U32 R5, RZ, RZ, 0x0 ;  /* 0x00000000ff057424 */ /* 0x000fc600078e00ff */
[----:B------:R-:W-:-:S13]  /*04f0*/  ISETP.GT.AND P0, PT, R226, R85, PT ;  /* 0x00000055e200720c */ /* 0x000fda0003f04270 */
[----:B-1234-:R-:W-:Y:S05]  /*0500*/  @!P0 RET.REL.NODEC R4 `(_ZN5flash24flash_fwd_splitkv_kernelI23Flash_fwd_kernel_traitsILi128ELi64ELi128ELi4ELb0ELb0EN7cutlass10bfloat16_tE19Flash_kernel_traitsILi128ELi64ELi128ELi4ES3_EELb0ELb0ELb0ELb0ELb1ELb1ELb0ELb1EEEvNS_16Flash_fwd_paramsE) ;  /* 0xfffffff804bc8950 */ /* 0x01efea0003c3ffff */
        /* <DEDUP_REMOVED lines=68> */
.L_x_4083:
[----:B------:R-:W-:Y:S05]  /*0950*/  BSYNC.RECONVERGENT B0 ;  /* 0x0000000000007941 */ /* 0x000fea0003800200 */
.L_x_4082:
        /* <DEDUP_REMOVED lines=19> */
.L_x_4085:
[----:B------:R-:W-:Y:S05]  /*0a90*/  BSYNC.RECONVERGENT B0 ;  /* 0x0000000000007941 */ /* 0x000fea0003800200 */
.L_x_4084:
        /* <DEDUP_REMOVED lines=14> */
.L_x_4087:
[----:B------:R-:W-:Y:S05]  /*0b80*/  BSYNC.RECONVERGENT B0 ;  /* 0x0000000000007941 */ /* 0x000fea0003800200 */
.L_x_4086:
        /* <DEDUP_REMOVED lines=14> */
.L_x_4089:
[----:B------:R-:W-:Y:S05]  /*0c70*/  BSYNC.RECONVERGENT B0 ;  /* 0x0000000000007941 */ /* 0x000fea0003800200 */
.L_x_4088:
[----:B------:R-:W-:Y:S01]  /*0c80*/  ISETP.NE.AND P0, PT, R2, RZ, PT ;  /* 0x000000ff0200720c */ /* 0x000fe20003f05270 */
[----:B------:R-:W-:Y:S01]  /*0c90*/  @!P6 ST.E desc[UR4][R4.64+0x40], R9 ;  /* 0x000040090400e985 */ /* 0x000fe2000c101904 */
[----:B------:R-:W-:-:S03]  /*0ca0*/  MOV R223, 0x0 ;  /* 0x0000000000df7802 */ /* 0x000fc60000000f00 */
[----:B------:R-:W-:Y:S08]  /*0cb0*/  @!P5 ST.E desc[UR4][R4.64+0x80], R7 ;  /* 0x000080070400d985 */ /* 0x000ff0000c101904 */
[----:B------:R1:W-:Y:S02]  /*0cc0*/  @!P0 ST.E desc[UR4][R4.64], R11 ;  /* 0x0000000b04008985 */ /* 0x0003e4000c101904 */
[----:B-123-5:R-:W-:Y:S05]  /*0cd0*/  @P1 RET.REL.NODEC R222 `(_ZN5flash24flash_fwd_splitkv_kernelI23Flash_fwd_kernel_traitsILi128ELi64ELi128ELi4ELb0ELb0EN7cutlass10bfloat16_tE19Flash_kernel_traitsILi128ELi64ELi128ELi4ES3_EELb0ELb0ELb0ELb0ELb1ELb1ELb0ELb1EEEvNS_16Flash_fwd_paramsE) ;  /* 0xfffffff0dec81950 */ /* 0x02efea0003c3ffff */
[----:B------:R-:W-:Y:S02]  /*0ce0*/  MOV R3, 0x7f800000 ;  /* 0x7f80000000037802 */ /* 0x000fe40000000f00 */
[----:B------:R-:W-:-:S03]  /*0cf0*/  MOV R223, 0x0 ;  /* 0x0000000000df7802 */ /* 0x000fc60000000f00 */
[----:B------:R1:W-:Y:S02]  /*0d00*/  ST.E desc[UR4][R4.64+0xc0], R3 ;  /* 0x0000c00304007985 */ /* 0x0003e4000c101904 */
[----:B-1----:R-:W-:Y:S05]  /*0d10*/  RET.REL.NODEC R222 `(_ZN5flash24flash_fwd_splitkv_kernelI23Flash_fwd_kernel_traitsILi128ELi64ELi128ELi4ELb0ELb0EN7cutlass10bfloat16_tE19Flash_kernel_traitsILi128ELi64ELi128ELi4ES3_EELb0ELb0ELb0ELb0ELb1ELb1ELb0ELb1EEEvNS_16Flash_fwd_paramsE) ;  /* 0xfffffff0deb87950 */ /* 0x002fea0003c3ffff */
.L_x_4081:
        /* <DEDUP_REMOVED lines=103> */
.L_x_4091:
        /* <DEDUP_REMOVED lines=79> */
.L_x_4092:
[----:B------:R-:W-:Y:S05]  /*1880*/  BSYNC.RECONVERGENT B0 ;  /* 0x0000000000007941 */ /* 0x000fea0003800200 */
.L_x_4090:
        /* <DEDUP_REMOVED lines=211> */
.L_x_4132:
        /* <DEDUP_REMOVED lines=184> */
.L_x_4095:
        /* <DEDUP_REMOVED lines=106> */
.L_x_4099:
[----:B------:R-:W-:Y:S05]  /*37e0*/  BSYNC.RECONVERGENT B0 ;  /* 0x0000000000007941 */ /* 0x000fea0003800200 */
.L_x_4098:
        /* <DEDUP_REMOVED lines=97> */
.L_x_4101:
[----:B------:R-:W-:Y:S05]  /*3e00*/  BSYNC.RECONVERGENT B0 ;  /* 0x0000000000007941 */ /* 0x000fea0003800200 */
.L_x_4100:
        /* <DEDUP_REMOVED lines=101> */
.L_x_4103:
[----:B------:R-:W-:Y:S05]  /*4460*/  BSYNC.RECONVERGENT B0 ;  /* 0x0000000000007941 */ /* 0x000fea0003800200 */
.L_x_4102:
        /* <DEDUP_REMOVED lines=104> */
.L_x_4105:
[----:B------:R-:W-:Y:S05]  /*4af0*/  BSYNC.RECONVERGENT B0 ;  /* 0x0000000000007941 */ /* 0x000fea0003800200 */
.L_x_4104:
        /* <DEDUP_REMOVED lines=100> */
.L_x_4107:
[----:B------:R-:W-:Y:S05]  /*5140*/  BSYNC.RECONVERGENT B0 ;  /* 0x0000000000007941 */ /* 0x000fea0003800200 */
.L_x_4106:
        /* <DEDUP_REMOVED lines=104> */
.L_x_4109:
[----:B------:R-:W-:Y:S05]  /*57d0*/  BSYNC.RECONVERGENT B0 ;  /* 0x0000000000007941 */ /* 0x000fea0003800200 */
.L_x_4108:
        /* <DEDUP_REMOVED lines=102> */
.L_x_4111:
[----:B------:R-:W-:Y:S05]  /*5e40*/  BSYNC.RECONVERGENT B0 ;  /* 0x0000000000007941 */ /* 0x000fea0003800200 */
.L_x_4110:
        /* <DEDUP_REMOVED lines=104> */
.L_x_4113:
[----:B------:R-:W-:Y:S05]  /*64d0*/  BSYNC.RECONVERGENT B0 ;  /* 0x0000000000007941 */ /* 0x000fea0003800200 */
.L_x_4112:
[----:B------:R-:W5:Y:S02]  /*64e0*/  LD.E R3, desc[UR4][R132.64+0xd0] ;  /* 0x0000d00484037980 */ /* 0x000f64000c101900 */
[----:B-----5:R-:W-:Y:S05]  /*64f0*/  IMAD.U32 R3, R3, -0x40, RZ ;  /* 0xffffffc003037824 */ /* 0x020fea00078e00ff */
[C---:B------:R-:W-:Y:S02]  /*6500*/  LEA R24, P1, R3.reuse, R24, 0x1 ;  /* 0x0000001803187211 */ /* 0x040fe400078208ff */
[C---:B------:R-:W-:Y:S02]  /*6510*/  LEA R62, P0, R3.reuse, R62, 0x1 ;  /* 0x0000003e033e7211 */ /* 0x040fe400078008ff */
[C---:B------:R-:W-:Y:S02]  /*6520*/  LEA.HI.X.SX32 R25, R3.reuse, R25, 0x1, P1 ;  /* 0x0000001903197211 */ /* 0x040fe400008f0eff */
[----:B------:R-:W-:Y:S01]  /*6530*/  LEA.HI.X.SX32 R63, R3, R63, 0x1, P0 ;  /* 0x0000003f033f7211 */ /* 0x000fe200000f0eff */
[----:B------:R-:W-:Y:S05]  /*6540*/  BRA `(.L_x_4096) ;  /* 0x0000005800487947 */ /* 0x000fea0003800000 */
.L_x_4097:
        /* <DEDUP_REMOVED lines=174> */
.L_x_4115:
[----:B------:R-:W-:Y:S05]  /*7030*/  BSYNC.RECONVERGENT B0 ;  /* 0x0000000000007941 */ /* 0x000fea0003800200 */
.L_x_4114:
        /* <DEDUP_REMOVED lines=175> */
.L_x_4117:
[----:B------:R-:W-:Y:S05]  /*7b30*/  BSYNC.RECONVERGENT B0 ;  /* 0x0000000000007941 */ /* 0x000fea0003800200 */
.L_x_4116:
        /* <DEDUP_REMOVED lines=175> */
.L_x_4119:
[----:B------:R-:W-:Y:S05]  /*8630*/  BSYNC.RECONVERGENT B0 ;  /* 0x0000000000007941 */ /* 0x000fea0003800200 */
.L_x_4118:
        /* <DEDUP_REMOVED lines=179> */
.L_x_4121:
[----:B------:R-:W-:Y:S05]  /*9170*/  BSYNC.RECONVERGENT B0 ;  /* 0x0000000000007941 */ /* 0x000fea0003800200 */
.L_x_4120:
        /* <DEDUP_REMOVED lines=176> */
.L_x_4123:
[----:B------:R-:W-:Y:S05]  /*9c80*/  BSYNC.RECONVERGENT B0 ;  /* 0x0000000000007941 */ /* 0x000fea0003800200 */
.L_x_4122:
        /* <DEDUP_REMOVED lines=177> */
.L_x_4125:
[----:B------:R-:W-:Y:S05]  /*a7a0*/  BSYNC.RECONVERGENT B0 ;  /* 0x0000000000007941 */ /* 0x000fea0003800200 */
.L_x_4124:
        /* <DEDUP_REMOVED lines=177> */
.L_x_4127:
[----:B------:R-:W-:Y:S05]  /*b2c0*/  BSYNC.RECONVERGENT B0 ;  /* 0x0000000000007941 */ /* 0x000fea0003800200 */
.L_x_4126:
        /* <DEDUP_REMOVED lines=179> */
.L_x_4129:
[----:B------:R-:W-:Y:S05]  /*be00*/  BSYNC.RECONVERGENT B0 ;  /* 0x0000000000007941 */ /* 0x000fea0003800200 */
.L_x_4128:
[----:B------:R-:W5:Y:S02]  /*be10*/  LD.E R3, desc[UR4][R132.64+0xd0] ;  /* 0x0000d00484037980 */ /* 0x000f64000c101900 */
[----:B-----5:R-:W-:Y:S05]  /*be20*/  IMAD.U32 R3, R3, -0x40, RZ ;  /* 0xffffffc003037824 */ /* 0x020fea00078e00ff */
[C---:B------:R-:W-:Y:S02]  /*be30*/  LEA R94, P1, R3.reuse, R94, 0x1 ;  /* 0x0000005e035e7211 */ /* 0x040fe400078208ff */
[C---:B------:R-:W-:Y:S02]  /*be40*/  LEA R92, P0, R3.reuse, R92, 0x1 ;  /* 0x0000005c035c7211 */ /* 0x040fe400078008ff */
[C---:B------:R-:W-:Y:S02]  /*be50*/  LEA.HI.X.SX32 R95, R3.reuse, R95, 0x1, P1 ;  /* 0x0000005f035f7211 */ /* 0x040fe400008f0eff */
[----:B------:R-:W-:Y:S09]  /*be60*/  LEA.HI.X.SX32 R93, R3, R93, 0x1, P0 ;  /* 0x0000005d035d7211 */ /* 0x000ff200000f0eff */
.L_x_4096:
[----:B------:R-:W-:Y:S05]  /*be70*/  BSYNC.RECONVERGENT B1 ;  /* 0x0000000000017941 */ /* 0x000fea0003800200 */
.L_x_4094:
        /* <DEDUP_REMOVED lines=101> */
.L_x_4131:
[----:B------:R-:W-:Y:S05]  /*c4d0*/  BSYNC.RECONVERGENT B0 ;  /* 0x0000000000007941 */ /* 0x000fea0003800200 */
.L_x_4130:
[----:B------:R-:W-:Y:S11]  /*c4e0*/  ISETP.NE.AND P0, PT, R121, RZ, PT ;  /* 0x000000ff7900720c */ /* 0x000ff60003f05270 */
[----:B------:R-:W-:Y:S02]  /*c4f0*/  @!UPT UIADD3 URZ, UPT, UPT, URZ, URZ, URZ ;  /* 0x000000fffffff290 */ /* 0x000fe4000fffe0ff */
[----:B------:R-:W-:Y:S05]  /*c500*/  @P0 BRA `(.L_x_4132) ;  /* 0xffffff60002c0947 */ /* 0x000fea000383ffff */
.L_x_4093:
        /* <DEDUP_REMOVED lines=34> */
.L_x_4136:
[----:B------:R-:W-:Y:S05]  /*c730*/  BSYNC.RECONVERGENT B0 ;  /* 0x0000000000007941 */ /* 0x000fea0003800200 */
.L_x_4135:
        /* <DEDUP_REMOVED lines=10> */
.L_x_4134:
        /* <DEDUP_REMOVED lines=77> */
.L_x_4142:
[----:B------:R-:W-:Y:S05]  /*ccb0*/  BSYNC.RECONVERGENT B0 ;  /* 0x0000000000007941 */ /* 0x000fea0003800200 */
.L_x_4141:
        /* <DEDUP_REMOVED lines=44> */
.L_x_4144:
[----:B------:R-:W-:Y:S05]  /*cf80*/  BSYNC.RECONVERGENT B0 ;  /* 0x0000000000007941 */ /* 0x000fea0003800200 */
.L_x_4143:
[----:B-----5:R3:W-:Y:S02]  /*cf90*/  STS.128 [R73+0x2000], R8 ;  /* 0x0020000849007388 */ /* 0x0207e40000000c00 */
.L_x_4140:
[----:B------:R-:W-:Y:S05]  /*cfa0*/  BSYNC.RECONVERGENT B1 ;  /* 0x0000000000017941 */ /* 0x000fea0003800200 */
.L_x_4139:
        /* <DEDUP_REMOVED lines=50> */
.L_x_4148:
[----:B------:R-:W-:Y:S05]  /*d2d0*/  BSYNC.RECONVERGENT B0 ;  /* 0x0000000000007941 */ /* 0x000fea0003800200 */
.L_x_4147:
        /* <DEDUP_REMOVED lines=44> */
.L_x_4150:
[----:B------:R-:W-:Y:S05]  /*d5a0*/  BSYNC.RECONVERGENT B0 ;  /* 0x0000000000007941 */ /* 0x000fea0003800200 */
.L_x_4149:
[----:B-----5:R4:W-:Y:S02]  /*d5b0*/  STS.128 [R73+0x2800], R8 ;  /* 0x0028000849007388 */ /* 0x0209e40000000c00 */
.L_x_4146:
[----:B------:R-:W-:Y:S05]  /*d5c0*/  BSYNC.RECONVERGENT B1 ;  /* 0x0000000000017941 */ /* 0x000fea0003800200 */
.L_x_4145:
        /* <DEDUP_REMOVED lines=50> */
.L_x_4154:
[----:B------:R-:W-:Y:S05]  /*d8f0*/  BSYNC.RECONVERGENT B0 ;  /* 0x0000000000007941 */ /* 0x000fea0003800200 */
.L_x_4153:
        /* <DEDUP_REMOVED lines=44> */
.L_x_4156:
[----:B------:R-:W-:Y:S05]  /*dbc0*/  BSYNC.RECONVERGENT B0 ;  /* 0x0000000000007941 */ /* 0x000fea0003800200 */
.L_x_4155:
[----:B-----5:R3:W-:Y:S02]  /*dbd0*/  STS.128 [R73+0x3000], R8 ;  /* 0x0030000849007388 */ /* 0x0207e40000000c00 */
.L_x_4152:
[----:B------:R-:W-:Y:S05]  /*dbe0*/  BSYNC.RECONVERGENT B1 ;  /* 0x0000000000017941 */ /* 0x000fea0003800200 */
.L_x_4151:
        /* <DEDUP_REMOVED lines=51> */
.L_x_4158:
[----:B------:R-:W-:Y:S05]  /*df20*/  BSYNC.RECONVERGENT B0 ;  /* 0x0000000000007941 */ /* 0x000fea0003800200 */
.L_x_4157:
        /* <DEDUP_REMOVED lines=44> */
.L_x_4160:
[----:B------:R-:W-:Y:S05]  /*e1f0*/  BSYNC.RECONVERGENT B0 ;  /* 0x0000000000007941 */ /* 0x000fea0003800200 */
.L_x_4159:
[----:B-----5:R3:W-:Y:S01]  /*e200*/  STS.128 [R73+0x3800], R8 ;  /* 0x0038000849007388 */ /* 0x0207e20000000c00 */
[----:B------:R-:W-:Y:S05]  /*e210*/  BRA `(.L_x_4137) ;  /* 0x0000002800d47947 */ /* 0x000fea0003800000 */
.L_x_4138:
        /* <DEDUP_REMOVED lines=89> */
.L_x_4164:
[----:B------:R-:W-:Y:S05]  /*e7b0*/  BSYNC.RECONVERGENT B0 ;  /* 0x0000000000007941 */ /* 0x000fea0003800200 */
.L_x_4163:
        /* <DEDUP_REMOVED lines=82> */
.L_x_4166:
[----:B------:R-:W-:Y:S05]  /*ece0*/  BSYNC.RECONVERGENT B0 ;  /* 0x0000000000007941 */ /* 0x000fea0003800200 */
.L_x_4165:
[----:B-----5:R3:W-:Y:S02]  /*ecf0*/  STS.128 [R73+0x2000], R16 ;  /* 0x0020001049007388 */ /* 0x0207e40000000c00 */
.L_x_4162:
[----:B------:R-:W-:Y:S05]  /*ed00*/  BSYNC.RECONVERGENT B1 ;  /* 0x0000000000017941 */ /* 0x000fea0003800200 */
.L_x_4161:
        /* <DEDUP_REMOVED lines=86> */
.L_x_4170:
[----:B------:R-:W-:Y:S05]  /*f270*/  BSYNC.RECONVERGENT B0 ;  /* 0x0000000000007941 */ /* 0x000fea0003800200 */
.L_x_4169:
        /* <DEDUP_REMOVED lines=83> */
.L_x_4172:
[----:B------:R-:W-:Y:S05]  /*f7b0*/  BSYNC.RECONVERGENT B0 ;  /* 0x0000000000007941 */ /* 0x000fea0003800200 */
.L_x_4171:
[----:B-----5:R4:W-:Y:S02]  /*f7c0*/  STS.128 [R73+0x2800], R16 ;  /* 0x0028001049007388 */ /* 0x0209e40000000c00 */
.L_x_4168:
[----:B------:R-:W-:Y:S05]  /*f7d0*/  BSYNC.RECONVERGENT B1 ;  /* 0x0000000000017941 */ /* 0x000fea0003800200 */
.L_x_4167:
        /* <DEDUP_REMOVED lines=87> */
.L_x_4176:
[----:B------:R-:W-:Y:S05]  /*fd50*/  BSYNC.RECONVERGENT B0 ;  /* 0x0000000000007941 */ /* 0x000fea0003800200 */
.L_x_4175:
        /* <DEDUP_REMOVED lines=82> */
.L_x_4178:
[----:B------:R-:W-:Y:S05]  /*10280*/  BSYNC.RECONVERGENT B0 ;  /* 0x0000000000007941 */ /* 0x000fea0003800200 */
.L_x_4177:
[----:B-----5:R3:W-:Y:S02]  /*10290*/  STS.128 [R73+0x3000], R16 ;  /* 0x0030001049007388 */ /* 0x0207e40000000c00 */
.L_x_4174:
[----:B------:R-:W-:Y:S05]  /*102a0*/  BSYNC.RECONVERGENT B1 ;  /* 0x0000000000017941 */ /* 0x000fea0003800200 */
.L_x_4173:
        /* <DEDUP_REMOVED lines=87> */
.L_x_4180:
[----:B------:R-:W-:Y:S05]  /*10820*/  BSYNC.RECONVERGENT B0 ;  /* 0x0000000000007941 */ /* 0x000fea0003800200 */
.L_x_4179:
        /* <DEDUP_REMOVED lines=82> */
.L_x_4182:
[----:B------:R-:W-:Y:S05]  /*10d50*/  BSYNC.RECONVERGENT B0 ;  /* 0x0000000000007941 */ /* 0x000fea0003800200 */
.L_x_4181:
[----:B-----5:R4:W-:Y:S02]  /*10d60*/  STS.128 [R73+0x3800], R4 ;  /* 0x0038000449007388 */ /* 0x0209e40000000c00 */
.L_x_4137:
[----:B------:R-:W-:Y:S05]  /*10d70*/  BSYNC.RECONVERGENT B2 ;  /* 0x0000000000027941 */ /* 0x000fea0003800200 */
.L_x_4133:
        /* <DEDUP_REMOVED lines=13> */
[----:B------:R-:W-:-:S05]  /*10e50*/  ISETP.GE.AND P2, PT, R6, R83, PT ;  /* 0x000000530600720c */ /* 0x000fca0003f46270 */
        /* <DEDUP_REMOVED lines=99> */
[----:B-1----:R-:W-:Y:S01]  /*11490*/  @!P3 MOV R11, R221 ;  /* 0x000000dd000bb202 */ /* 0x002fe20000000f00 */
[----:B------:R-:W-:-:S04]  /*114a0*/  @!P3 IMAD.MOV.U32 R10, RZ, RZ, R220 ;  /* 0x000000ffff0ab224 */ /* 0x000fc800078e00dc */
        /* <DEDUP_REMOVED lines=44> */
[----:B------:R-:W-:Y:S03]  /*11770*/  @P0 STS.128 [R73+0x13800], RZ ;  /* 0x013800ff49000388 */ /* 0x000fe60000000c00 */
[--C-:B------:R-:W-:Y:S01]  /*11780*/  IMAD.IADD R123, R124, 0x1, R75.reuse ;  /* 0x000000017c7b7824 */ /* 0x100fe200078e024b */
[----:B------:R-:W-:Y:S01]  /*11790*/  @!PT LDS RZ, [RZ] ;  /* 0x00000000fffff984 */ /* 0x000fe20000000800 */
[----:B------:R-:W-:Y:S01]  /*117a0*/  @!PT LDS RZ, [RZ] ;  /* 0x00000000fffff984 */ /* 0x000fe20000000800 */
[----:B------:R-:W-:Y:S01]  /*117b0*/  @!PT LDS RZ, [RZ] ;  /* 0x00000000fffff984 */ /* 0x000fe20000000800 */
[----:B------:R-:W-:Y:S01]  /*117c0*/  @!P0 LDGSTS.E.BYPASS.LTC128B.128 [R73+0xf800], desc[UR4][R10.64] ;  /* 0x0f8000000a498fae */ /* 0x000fe2000b981a04 */
[----:B------:R-:W-:-:S03]  /*117d0*/  IMAD.IADD R62, R60, 0x1, R75 ;  /* 0x000000013c3e7824 */ /* 0x000fc600078e024b */
[----:B------:R2:W-:Y:S04]  /*117e0*/  @!P0 LDGSTS.E.BYPASS.LTC128B.128 [R73+0x13800], desc[UR4][R10.64+0x80] ;  /* 0x138000800a498fae */ /* 0x0005e8000b981a04 */
[----:B------:R-:W-:Y:S04]  /*117f0*/  LDSM.16.M88.4 R76, [R124] ;  /* 0x000000007c4c783b */ /* 0x000fe80000000200 */
[----:B------:R-:W3:Y:S04]  /*11800*/  LDSM.16.M88.4 R36, [R63+UR6+0x4000] ;  /* 0x004000063f24783b */ /* 0x000ee80008000200 */
[----:B------:R-:W4:Y:S04]  /*11810*/  LDSM.16.M88.4 R28, [R63+UR6+0x4800] ;  /* 0x004800063f1c783b */ /* 0x000f280008000200 */
[----:B------:R-:W2:Y:S04]  /*11820*/  LDSM.16.M88.4 R20, [R63+UR6+0x5000] ;  /* 0x005000063f14783b */ /* 0x000ea80008000200 */
[----:B-1----:R-:W1:Y:S04]  /*11830*/  LDSM.16.M88.4 R12, [R63+UR6+0x5800] ;  /* 0x005800063f0c783b */ /* 0x002e680008000200 */
[----:B------:R-:W1:Y:S04]  /*11840*/  LDSM.16.M88.4 R4, [R63+UR6+0x6000] ;  /* 0x006000063f04783b */ /* 0x000e680008000200 */
[----:B------:R-:W1:Y:S04]  /*11850*/  LDSM.16.M88.4 R92, [R63+UR6+0x6800] ;  /* 0x006800063f5c783b */ /* 0x000e680008000200 */
[----:B------:R-:W1:Y:S04]  /*11860*/  LDSM.16.M88.4 R84, [R63+UR6+0x7000] ;  /* 0x007000063f54783b */ /* 0x000e680008000200 */
[----:B------:R-:W1:Y:S04]  /*11870*/  LDSM.16.M88.4 R44, [R63+UR6+0x7800] ;  /* 0x007800063f2c783b */ /* 0x000e680008000200 */
[----:B------:R-:W2:Y:S04]  /*11880*/  LD.E R3, desc[UR4][R132.64+0x18c] ;  /* 0x00018c0484037980 */ /* 0x000ea8000c101900 */
[----:B------:R-:W-:Y:S01]  /*11890*/  LDSM.16.M88.4 R112, [R123] ;  /* 0x000000007b70783b */ /* 0x000fe20000000200 */
[C---:B---3--:R-:W-:Y:S03]  /*118a0*/  HMMA.16816.F32.BF16 R40, R76.reuse, R36, RZ ;  /* 0x000000244c28723c */ /* 0x048fe600000418ff */
[----:B------:R-:W3:Y:S04]  /*118b0*/  LDSM.16.M88.4 R56, [R62+0x4000] ;  /* 0x004000003e38783b */ /* 0x000ee80000000200 */
[----:B------:R-:W3:Y:S01]  /*118c0*/  LDSM.16.M88.4 R52, [R62+0x4800] ;  /* 0x004800003e34783b */ /* 0x000ee20000000200 */
[----:B----4-:R-:W-:Y:S03]  /*118d0*/  HMMA.16816.F32.BF16 R32, R76, R28, RZ ;  /* 0x0000001c4c20723c */ /* 0x010fe600000418ff */
[----:B------:R-:W4:Y:S01]  /*118e0*/  LDSM.16.M88.4 R48, [R62+0x5000] ;  /* 0x005000003e30783b */ /* 0x000f220000000200 */
[----:B------:R-:W-:-:S03]  /*118f0*/  IMAD.MOV.U32 R121, RZ, RZ, 0x40 ;  /* 0x00000040ff797424 */ /* 0x000fc600078e00ff */
[----:B------:R-:W-:Y:S01]  /*11900*/  LDSM.16.M88.4 R116, [R62+0x6000] ;  /* 0x006000003e74783b */ /* 0x000fe20000000200 */
[C---:B--2---:R-:W-:Y:S03]  /*11910*/  HMMA.16816.F32.BF16 R24, R76.reuse, R20, RZ ;  /* 0x000000144c18723c */ /* 0x044fe600000418ff */
[----:B------:R-:W-:Y:S04]  /*11920*/  LDSM.16.M88.4 R100, [R62+0x7800] ;  /* 0x007800003e64783b */ /* 0x000fe80000000200 */
[----:B------:R-:W-:Y:S01]  /*11930*/  LDSM.16.M88.4 R104, [R62+0x7000] ;  /* 0x007000003e68783b */ /* 0x000fe20000000200 */
[----:B-1----:R-:W-:Y:S03]  /*11940*/  HMMA.16816.F32.BF16 R16, R76, R12, RZ ;  /* 0x0000000c4c10723c */ /* 0x002fe600000418ff */
[----:B------:R-:W-:Y:S01]  /*11950*/  LDSM.16.M88.4 R108, [R62+0x6800] ;  /* 0x006800003e6c783b */ /* 0x000fe20000000200 */
[----:B------:R-:W-:Y:S01]  /*11960*/  VIADD R236, R72, 0xffffff80 ;  /* 0xffffff8048ec7836 */ /* 0x000fe20000000000 */
[----:B------:R-:W-:-:S02]  /*11970*/  P2R R120, PR, RZ, 0x4 ;  /* 0x00000004ff787803 */ /* 0x000fc40000000000 */
        /* <DEDUP_REMOVED lines=13> */
[----:B------:R-:W1:Y:S01]  /*11a50*/  LDSM.16.M88.4 R44, [R62+0x5800] ;  /* 0x005800003e2c783b */ /* 0x000e620000000200 */
[----:B------:R-:W-:-:S04]  /*11a60*/  SEL R121, R121, 0xffffffc0, !P2 ;  /* 0xffffffc079797807 */ /* 0x000fc80005000000 */
[----:B------:R-:W-:Y:S01]  /*11a70*/  IADD3 R122, PT, PT, R124, R121, RZ ;  /* 0x000000797c7a7210 */ /* 0x000fe20007ffe0ff */
[----:B------:R-:W-:Y:S01]  /*11a80*/  IMAD.IADD R60, R60, 0x1, R121 ;  /* 0x000000013c3c7824 */ /* 0x000fe200078e0279 */
[C---:B---3--:R-:W-:Y:S03]  /*11a90*/  HMMA.16816.F32.BF16 R40, R112.reuse, R56, R40 ;  /* 0x000000387028723c */ /* 0x048fe60000041828 */
[----:B------:R-:W-:Y:S04]  /*11aa0*/  LDSM.16.M88.4 R68, [R122] ;  /* 0x000000007a44783b */ /* 0x000fe80000000200 */
[----:B------:R-:W-:Y:S01]  /*11ab0*/  LDSM.16.M88.4 R64, [R60+0x4000] ;  /* 0x004000003c40783b */ /* 0x000fe20000000200 */
[C---:B------:R-:W-:Y:S03]  /*11ac0*/  HMMA.16816.F32.BF16 R36, R112.reuse, R58, R36 ;  /* 0x0000003a7024723c */ /* 0x040fe60000041824 */
[----:B------:R-:W2:Y:S05]  /*11ad0*/  LDSM.16.M88.4 R56, [R60+0x4800] ;  /* 0x004800003c38783b */ /* 0x000eaa0000000200 */
        /* <DEDUP_REMOVED lines=11> */
[----:B------:R-:W-:-:S02]  /*11b90*/  IMAD.IADD R117, R75, 0x1, R122 ;  /* 0x000000014b757824 */ /* 0x000fc400078e027a */
[----:B------:R-:W-:-:S05]  /*11ba0*/  IMAD.IADD R116, R75, 0x1, R60 ;  /* 0x000000014b747824 */ /* 0x000fca00078e023c */
[C---:B--2---:R-:W-:Y:S08]  /*11bb0*/  HMMA.16816.F32.BF16 R32, R68.reuse, R56, R32 ;  /* 0x000000384420723c */ /* 0x044ff00000041820 */
[----:B------:R-:W-:Y:S01]  /*11bc0*/  HMMA.16816.F32.BF16 R28, R68, R58, R28 ;  /* 0x0000003a441c723c */ /* 0x000fe2000004181c */
[----:B------:R-:W2:Y:S07]  /*11bd0*/  LDSM.16.M88.4 R56, [R60+0x7000] ;  /* 0x007000003c38783b */ /* 0x000eae0000000200 */
[C---:B------:R-:W-:Y:S08]  /*11be0*/  HMMA.16816.F32.BF16 R80, R112.reuse, R100, R80 ;  /* 0x000000647050723c */ /* 0x040ff00000041850 */
[----:B------:R-:W-:Y:S01]  /*11bf0*/  HMMA.16816.F32.BF16 R76, R112, R102, R76 ;  /* 0x00000066704c723c */ /* 0x000fe2000004184c */
[----:B------:R-:W-:Y:S07]  /*11c00*/  LDSM.16.M88.4 R100, [R60+0x7800] ;  /* 0x007800003c64783b */ /* 0x000fee0000000200 */
[C---:B------:R-:W-:Y:S08]  /*11c10*/  HMMA.16816.F32.BF16 R40, R68.reuse, R64, R40 ;  /* 0x000000404428723c */ /* 0x040ff00000041828 */
[C---:B------:R-:W-:Y:S01]  /*11c20*/  HMMA.16816.F32.BF16 R36, R68.reuse, R66, R36 ;  /* 0x000000424424723c */ /* 0x040fe20000041824 */
[----:B------:R-:W2:Y:S07]  /*11c30*/  LDSM.16.M88.4 R64, [R60+0x6800] ;  /* 0x006800003c40783b */ /* 0x000eae0000000200 */
[C---:B---3--:R-:W-:Y:S08]  /*11c40*/  HMMA.16816.F32.BF16 R24, R68.reuse, R52, R24 ;  /* 0x000000344418723c */ /* 0x048ff00000041818 */
[C---:B------:R-:W-:Y:S01]  /*11c50*/  HMMA.16816.F32.BF16 R20, R68.reuse, R54, R20 ;  /* 0x000000364414723c */ /* 0x040fe20000041814 */
[----:B------:R-:W-:Y:S07]  /*11c60*/  LDSM.16.M88.4 R52, [R117] ;  /* 0x000000007534783b */ /* 0x000fee0000000200 */
[C---:B----4-:R-:W-:Y:S08]  /*11c70*/  HMMA.16816.F32.BF16 R16, R68.reuse, R48, R16 ;  /* 0x000000304410723c */ /* 0x050ff00000041810 */
[C---:B------:R-:W-:Y:S01]  /*11c80*/  HMMA.16816.F32.BF16 R12, R68.reuse, R50, R12 ;  /* 0x00000032440c723c */ /* 0x040fe2000004180c */
[----:B------:R-:W3:Y:S07]  /*11c90*/  LDSM.16.M88.4 R48, [R116+0x4000] ;  /* 0x004000007430783b */ /* 0x000eee0000000200 */
[C---:B-1----:R-:W-:Y:S08]  /*11ca0*/  HMMA.16816.F32.BF16 R8, R68.reuse, R44, R8 ;  /* 0x0000002c4408723c */ /* 0x042ff00000041808 */
[----:B------:R-:W-:Y:S01]  /*11cb0*/  HMMA.16816.F32.BF16 R4, R68, R46, R4 ;  /* 0x0000002e4404723c */ /* 0x000fe20000041804 */
[----:B------:R-:W1:Y:S07]  /*11cc0*/  LDSM.16.M88.4 R44, [R116+0x4800] ;  /* 0x00480000742c783b */ /* 0x000e6e0000000200 */
[C---:B------:R-:W-:Y:S08]  /*11cd0*/  HMMA.16816.F32.BF16 R88, R112.reuse, R104, R88 ;  /* 0x000000687058723c */ /* 0x040ff00000041858 */
[C---:B------:R-:W-:Y:S01]  /*11ce0*/  HMMA.16816.F32.BF16 R84, R112.reuse, R106, R84 ;  /* 0x0000006a7054723c */ /* 0x040fe20000041854 */
[----:B------:R-:W-:Y:S07]  /*11cf0*/  LDSM.16.M88.4 R104, [R124+0x2000] ;  /* 0x002000007c68783b */ /* 0x000fee0000000200 */
[C---:B------:R-:W-:Y:S08]  /*11d00*/  HMMA.16816.F32.BF16 R96, R112.reuse, R108, R96 ;  /* 0x0000006c7060723c */ /* 0x040ff00000041860 */
[----:B------:R-:W-:Y:S08]  /*11d10*/  HMMA.16816.F32.BF16 R92, R112, R110, R92 ;  /* 0x0000006e705c723c */ /* 0x000ff0000004185c */
[C---:B--2---:R-:W-:Y:S08]  /*11d20*/  HMMA.16816.F32.BF16 R88, R68.reuse, R56, R88 ;  /* 0x000000384458723c */ /* 0x044ff00000041858 */
[C---:B------:R-:W-:Y:S01]  /*11d30*/  HMMA.16816.F32.BF16 R84, R68.reuse, R58, R84 ;  /* 0x0000003a4454723c */ /* 0x040fe20000041854 */
[----:B------:R-:W2:Y:S07]  /*11d40*/  LDSM.16.M88.4 R56, [R116+0x5800] ;  /* 0x005800007438783b */ /* 0x000eae0000000200 */
[C---:B------:R-:W-:Y:S08]  /*11d50*/  HMMA.16816.F32.BF16 R96, R68.reuse, R64, R96 ;  /* 0x000000404460723c */ /* 0x040ff00000041860 */
[C---:B------:R-:W-:Y:S01]  /*11d60*/  HMMA.16816.F32.BF16 R92, R68.reuse, R66, R92 ;  /* 0x00000042445c723c */ /* 0x040fe2000004185c */
[----:B------:R-:W4:Y:S07]  /*11d70*/  LDSM.16.M88.4 R64, [R116+0x5000] ;  /* 0x005000007440783b */ /* 0x000f2e0000000200 */
[C---:B------:R-:W-:Y:S08]  /*11d80*/  HMMA.16816.F32.BF16 R80, R68.reuse, R100, R80 ;  /* 0x000000644450723c */ /* 0x040ff00000041850 */
[----:B------:R-:W-:Y:S01]  /*11d90*/  HMMA.16816.F32.BF16 R76, R68, R102, R76 ;  /* 0x00000066444c723c */ /* 0x000fe2000004184c */
[----:B------:R-:W4:Y:S04]  /*11da0*/  LDSM.16.M88.4 R68, [R116+0x6000] ;  /* 0x006000007444783b */ /* 0x000f280000000200 */
[----:B------:R-:W-:Y:S03]  /*11db0*/  LDSM.16.M88.4 R100, [R63+UR6+0x8000] ;  /* 0x008000063f64783b */ /* 0x000fe60008000200 */
[C---:B---3--:R-:W-:Y:S08]  /*11dc0*/  HMMA.16816.F32.BF16 R40, R52.reuse, R48, R40 ;  /* 0x000000303428723c */ /* 0x048ff00000041828 */
        /* <DEDUP_REMOVED lines=10> */
[----:B------:R-:W-:Y:S07]  /*11e70*/  LDSM.16.M88.4 R64, [R62+0x8000] ;  /* 0x008000003e40783b */ /* 0x000fee0000000200 */
[C---:B------:R-:W-:Y:S01]  /*11e80*/  HMMA.16816.F32.BF16 R108, R52.reuse, R68, R8 ;  /* 0x00000044346c723c */ /* 0x040fe20000041808 */
[----:B------:R-:W4:Y:S07]  /*11e90*/  LDSM.16.M88.4 R8, [R123+0x2000] ;  /* 0x002000007b08783b */ /* 0x000f2e0000000200 */
[C---:B---3--:R-:W-:Y:S08]  /*11ea0*/  HMMA.16816.F32.BF16 R96, R52.reuse, R48, R96 ;  /* 0x000000303460723c */ /* 0x048ff00000041860 */
[C---:B------:R-:W-:Y:S01]  /*11eb0*/  HMMA.16816.F32.BF16 R92, R52.reuse, R50, R92 ;  /* 0x00000032345c723c */ /* 0x040fe2000004185c */
[----:B------:R-:W3:Y:S07]  /*11ec0*/  LDSM.16.M88.4 R48, [R63+UR6+0x8800] ;  /* 0x008800063f30783b */ /* 0x000eee0008000200 */
[C---:B-1----:R-:W-:Y:S08]  /*11ed0*/  HMMA.16816.F32.BF16 R88, R52.reuse, R44, R88 ;  /* 0x0000002c3458723c */ /* 0x042ff00000041858 */
[C---:B------:R-:W-:Y:S01]  /*11ee0*/  HMMA.16816.F32.BF16 R84, R52.reuse, R46, R84 ;  /* 0x0000002e3454723c */ /* 0x040fe20000041854 */
[----:B------:R-:W1:Y:S07]  /*11ef0*/  LDSM.16.M88.4 R44, [R63+UR6+0x9000] ;  /* 0x009000063f2c783b */ /* 0x000e6e0008000200 */
[----:B------:R-:W-:Y:S01]  /*11f00*/  HMMA.16816.F32.BF16 R4, R52, R70, R4 ;  /* 0x000000463404723c */ /* 0x000fe20000041804 */
[----:B------:R-:W-:Y:S07]  /*11f10*/  LDSM.16.M88.4 R68, [R60+0x8000] ;  /* 0x008000003c44783b */ /* 0x000fee0000000200 */
[C---:B------:R-:W-:Y:S01]  /*11f20*/  HMMA.16816.F32.BF16 R112, R104.reuse, R100, R40 ;  /* 0x000000646870723c */ /* 0x040fe20000041828 */
[----:B------:R-:W1:Y:S07]  /*11f30*/  LDSM.16.M88.4 R40, [R122+0x2000] ;  /* 0x002000007a28783b */ /* 0x000e6e0000000200 */
[----:B------:R-:W-:Y:S01]  /*11f40*/  HMMA.16816.F32.BF16 R36, R104, R102, R36 ;  /* 0x000000666824723c */ /* 0x000fe20000041824 */
[----:B------:R-:W1:Y:S07]  /*11f50*/  LDSM.16.M88.4 R100, [R62+0x8800] ;  /* 0x008800003e64783b */ /* 0x000e6e0000000200 */
[C---:B--2---:R-:W-:Y:S08]  /*11f60*/  HMMA.16816.F32.BF16 R80, R52.reuse, R56, R80 ;  /* 0x000000383450723c */ /* 0x044ff00000041850 */
[----:B------:R-:W-:Y:S01]  /*11f70*/  HMMA.16816.F32.BF16 R76, R52, R58, R76 ;  /* 0x0000003a344c723c */ /* 0x000fe2000004184c */
[----:B------:R-:W-:Y:S04]  /*11f80*/  LDSM.16.M88.4 R52, [R117+0x2000] ;  /* 0x002000007534783b */ /* 0x000fe80000000200 */
[----:B------:R-:W2:Y:S03]  /*11f90*/  LDSM.16.M88.4 R56, [R116+0x8000] ;  /* 0x008000007438783b */ /* 0x000ea60000000200 */
[----:B----4-:R-:W-:Y:S08]  /*11fa0*/  HMMA.16816.F32.BF16 R112, R8, R64, R112 ;  /* 0x000000400870723c */ /* 0x010ff00000041870 */
[C---:B---3--:R-:W-:Y:S08]  /*11fb0*/  HMMA.16816.F32.BF16 R32, R104.reuse, R48, R32 ;  /* 0x000000306820723c */ /* 0x048ff00000041820 */
[----:B------:R-:W-:Y:S08]  /*11fc0*/  HMMA.16816.F32.BF16 R28, R104, R50, R28 ;  /* 0x00000032681c723c */ /* 0x000ff0000004181c */
[----:B------:R-:W-:Y:S01]  /*11fd0*/  HMMA.16816.F32.BF16 R36, R8, R66, R36 ;  /* 0x000000420824723c */ /* 0x000fe20000041824 */
[----:B------:R-:W3:Y:S07]  /*11fe0*/  LDSM.16.M88.4 R64, [R63+UR6+0x9800] ;  /* 0x009800063f40783b */ /* 0x000eee0008000200 */
[----:B-1----:R-:W-:Y:S01]  /*11ff0*/  HMMA.16816.F32.BF16 R48, R104, R44, R24 ;  /* 0x0000002c6830723c */ /* 0x002fe20000041818 */
[----:B------:R-:W1:Y:S07]  /*12000*/  LDSM.16.M88.4 R24, [R60+0x8800] ;  /* 0x008800003c18783b */ /* 0x000e6e0000000200 */
[C---:B------:R-:W-:Y:S08]  /*12010*/  HMMA.16816.F32.BF16 R112, R40.reuse, R68, R112 ;  /* 0x000000442870723c */ /* 0x040ff00000041870 */
[----:B------:R-:W-:Y:S08]  /*12020*/  HMMA.16816.F32.BF16 R36, R40, R70, R36 ;  /* 0x000000462824723c */ /* 0x000ff00000041824 */
[----:B------:R-:W-:Y:S01]  /*12030*/  HMMA.16816.F32.BF16 R20, R104, R46, R20 ;  /* 0x0000002e6814723c */ /* 0x000fe20000041814 */
[----:B------:R-:W4:Y:S07]  /*12040*/  LDSM.16.M88.4 R44, [R62+0x9000] ;  /* 0x009000003e2c783b */ /* 0x000f2e0000000200 */
[C---:B------:R-:W-:Y:S01]  /*12050*/  HMMA.16816.F32.BF16 R68, R8.reuse, R100, R32 ;  /* 0x000000640844723c */ /* 0x040fe20000041820 */
[----:B------:R-:W4:Y:S07]  /*12060*/  LDSM.16.M88.4 R32, [R116+0x8800] ;  /* 0x008800007420783b */ /* 0x000f2e0000000200 */
[----:B------:R-:W-:Y:S08]  /*12070*/  HMMA.16816.F32.BF16 R28, R8, R102, R28 ;  /* 0x00000066081c723c */ /* 0x000ff0000004181c */
[C---:B--2---:R-:W-:Y:S08]  /*12080*/  HMMA.16816.F32.BF16 R112, R52.reuse, R56, R112 ;  /* 0x000000383470723c */ /* 0x044ff00000041870 */
[----:B------:R-:W-:Y:S08]  /*12090*/  HMMA.16816.F32.BF16 R36, R52, R58, R36 ;  /* 0x0000003a3424723c */ /* 0x000ff00000041824 */
[----:B---3--:R-:W-:Y:S01]  /*120a0*/  HMMA.16816.F32.BF16 R56, R104, R64, R16 ;  /* 0x000000406838723c */ /* 0x008fe20000041810 */
[----:B------:R-:W2:Y:S07]  /*120b0*/  LDSM.16.M88.4 R16, [R60+0x9000] ;  /* 0x009000003c10783b */ /* 0x000eae0000000200 */
[C---:B-1----:R-:W-:Y:S08]  /*120c0*/  HMMA.16816.F32.BF16 R68, R40.reuse, R24, R68 ;  /* 0x000000182844723c */ /* 0x042ff00000041844 */
[----:B------:R-:W-:Y:S01]  /*120d0*/  HMMA.16816.F32.BF16 R28, R40, R26, R28 ;  /* 0x0000001a281c723c */ /* 0x000fe2000004181c */
[----:B------:R-:W1:Y:S07]  /*120e0*/  LDSM.16.M88.4 R24, [R63+UR6+0xa000] ;  /* 0x00a000063f18783b */ /* 0x000e6e0008000200 */
[----:B----4-:R-:W-:Y:S01]  /*120f0*/  HMMA.16816.F32.BF16 R100, R8, R44, R48 ;  /* 0x0000002c0864723c */ /* 0x010fe20000041830 */
[----:B------:R-:W3:Y:S07]  /*12100*/  LDSM.16.M88.4 R48, [R116+0x9000] ;  /* 0x009000007430783b */ /* 0x000eee0000000200 */
[C---:B------:R-:W-:Y:S08]  /*12110*/  HMMA.16816.F32.BF16 R68, R52.reuse, R32, R68 ;  /* 0x000000203444723c */ /* 0x040ff00000041844 */
[----:B------:R-:W-:Y:S01]  /*12120*/  HMMA.16816.F32.BF16 R28, R52, R34, R28 ;  /* 0x00000022341c723c */ /* 0x000fe2000004181c */
[----:B------:R-:W4:Y:S01]  /*12130*/  LDSM.16.M88.4 R32, [R62+0x9800] ;  /* 0x009800003e20783b */ /* 0x000f220000000200 */
[-C--:B------:R-:W-:Y:S01]  /*12140*/  FMUL.FTZ R36, R36, R3.reuse ;  /* 0x0000000324247220 */ /* 0x080fe20000410000 */
[-C--:B------:R-:W-:Y:S01]  /*12150*/  FMUL.FTZ R37, R37, R3.reuse ;  /* 0x0000000325257220 */ /* 0x080fe20000410000 */
[-C--:B------:R-:W-:Y:S01]  /*12160*/  FMUL.FTZ R38, R38, R3.reuse ;  /* 0x0000000326267220 */ /* 0x080fe20000410000 */
[----:B------:R-:W-:-:S03]  /*12170*/  FMUL.FTZ R39, R39, R3 ;  /* 0x0000000327277220 */ /* 0x000fc60000410000 */
[----:B------:R-:W-:Y:S01]  /*12180*/  HMMA.16816.F32.BF16 R20, R8, R46, R20 ;  /* 0x0000002e0814723c */ /* 0x000fe20000041814 */
[----:B------:R-:W-:Y:S01]  /*12190*/  MUFU.TANH R64, R36 ;  /* 0x0000002400407308 */ /* 0x000fe20000002400 */
[----:B------:R-:W-:Y:S06]  /*121a0*/  LDSM.16.M88.4 R44, [R116+0x9800] ;  /* 0x00980000742c783b */ /* 0x000fec0000000200 */
[----:B--2---:R-:W-:Y:S01]  /*121b0*/  HMMA.16816.F32.BF16 R100, R40, R16, R100 ;  /* 0x000000102864723c */ /* 0x004fe20000041864 */
[----:B------:R-:W-:Y:S07]  /*121c0*/  MUFU.TANH R65, R37 ;  /* 0x0000002500417308 */ /* 0x000fee0000002400 */
[C---:B------:R-:W-:Y:S01]  /*121d0*/  HMMA.16816.F32.BF16 R12, R104.reuse, R66, R12 ;  /* 0x00000042680c723c */ /* 0x040fe2000004180c */
[----:B------:R-:W-:Y:S07]  /*121e0*/  MUFU.TANH R117, R38 ;  /* 0x0000002600757308 */ /* 0x000fee0000002400 */
[C---:B-1----:R-:W-:Y:S01]  /*121f0*/  HMMA.16816.F32.BF16 R108, R104.reuse, R24, R108 ;  /* 0x00000018686c723c */ /* 0x042fe2000004186c */
[----:B------:R1:W-:Y:S07]  /*12200*/  MUFU.TANH R118, R39 ;  /* 0x0000002700767308 */ /* 0x0003ee0000002400 */
[----:B------:R-:W-:Y:S01]  /*12210*/  HMMA.16816.F32.BF16 R4, R104, R26, R4 ;  /* 0x0000001a6804723c */ /* 0x000fe20000041804 */
[----:B------:R-:W-:Y:S04]  /*12220*/  LDSM.16.M88.4 R24, [R62+0xa000] ;  /* 0x00a000003e18783b */ /* 0x000fe80000000200 */
[----:B-1----:R-:W1:Y:S01]  /*12230*/  LDSM.16.M88.4 R36, [R60+0x9800] ;  /* 0x009800003c24783b */ /* 0x002e620000000200 */
[-C--:B------:R-:W-:Y:S01]  /*12240*/  FMUL.FTZ R28, R28, R3.reuse ;  /* 0x000000031c1c7220 */ /* 0x080fe20000410000 */
[-C--:B------:R-:W-:Y:S01]  /*12250*/  FMUL.FTZ R29, R29, R3.reuse ;  /* 0x000000031d1d7220 */ /* 0x080fe20000410000 */
[-C--:B------:R-:W-:Y:S01]  /*12260*/  FMUL.FTZ R30, R30, R3.reuse ;  /* 0x000000031e1e7220 */ /* 0x080fe20000410000 */
[-C--:B------:R-:W-:Y:S01]  /*12270*/  FMUL.FTZ R31, R31, R3.reuse ;  /* 0x000000031f1f7220 */ /* 0x080fe20000410000 */
[----:B------:R-:W-:Y:S01]  /*12280*/  HMMA.16816.F32.BF16 R20, R40, R18, R20 ;  /* 0x000000122814723c */ /* 0x000fe20000041814 */
[----:B------:R-:W2:Y:S01]  /*12290*/  LDSM.16.M88.4 R16, [R63+UR6+0xa800] ;  /* 0x00a800063f10783b */ /* 0x000ea20008000200 */
[-C--:B------:R-:W-:Y:S01]  /*122a0*/  FMUL.FTZ R66, R68, R3.reuse ;  /* 0x0000000344427220 */ /* 0x080fe20000410000 */
[-C--:B------:R-:W-:Y:S01]  /*122b0*/  FMUL.FTZ R67, R69, R3.reuse ;  /* 0x0000000345437220 */ /* 0x080fe20000410000 */
[-C--:B------:R-:W-:Y:S01]  /*122c0*/  FMUL.FTZ R68, R70, R3.reuse ;  /* 0x0000000346447220 */ /* 0x080fe20000410000 */
[-C--:B------:R-:W-:Y:S01]  /*122d0*/  FMUL.FTZ R69, R71, R3.reuse ;  /* 0x0000000347457220 */ /* 0x080fe20000410000 */
[----:B------:R-:W-:Y:S02]  /*122e0*/  MUFU.TANH R70, R28 ;  /* 0x0000001c00467308 */ /* 0x000fe40000002400 */
[----:B---3--:R-:W-:Y:S06]  /*122f0*/  HMMA.16816.F32.BF16 R100, R52, R48, R100 ;  /* 0x000000303464723c */ /* 0x008fec0000041864 */
[----:B------:R-:W-:Y:S02]  /*12300*/  MUFU.TANH R48, R29 ;  /* 0x0000001d00307308 */ /* 0x000fe40000002400 */
[C---:B----4-:R-:W-:Y:S06]  /*12310*/  HMMA.16816.F32.BF16 R56, R8.reuse, R32, R56 ;  /* 0x000000200838723c */ /* 0x050fec0000041838 */
[----:B------:R-:W-:Y:S02]  /*12320*/  MUFU.TANH R49, R30 ;  /* 0x0000001e00317308 */ /* 0x000fe40000002400 */
[----:B------:R-:W-:Y:S01]  /*12330*/  HMMA.16816.F32.BF16 R12, R8, R34, R12 ;  /* 0x00000022080c723c */ /* 0x000fe2000004180c */
[----:B------:R-:W-:Y:S05]  /*12340*/  LDSM.16.M88.4 R32, [R63+UR6+0xb000] ;  /* 0x00b000063f20783b */ /* 0x000fea0008000200 */
[----:B------:R3:W-:Y:S02]  /*12350*/  MUFU.TANH R71, R31 ;  /* 0x0000001f00477308 */ /* 0x0007e40000002400 */
[----:B---3--:R-:W3:Y:S04]  /*12360*/  LDSM.16.M88.4 R28, [R60+0xa000] ;  /* 0x00a000003c1c783b */ /* 0x008ee80000000200 */
[C---:B-1----:R-:W-:Y:S08]  /*12370*/  HMMA.16816.F32.BF16 R56, R40.reuse, R36, R56 ;  /* 0x000000242838723c */ /* 0x042ff00000041838 */
[----:B------:R-:W-:Y:S01]  /*12380*/  HMMA.16816.F32.BF16 R12, R40, R38, R12 ;  /* 0x00000026280c723c */ /* 0x000fe2000004180c */
[----:B------:R-:W1:Y:S07]  /*12390*/  LDSM.16.M88.4 R36, [R116+0xa000] ;  /* 0x00a000007424783b */ /* 0x000e6e0000000200 */
[C---:B------:R-:W-:Y:S08]  /*123a0*/  HMMA.16816.F32.BF16 R108, R8.reuse, R24, R108 ;  /* 0x00000018086c723c */ /* 0x040ff0000004186c */
[----:B------:R-:W-:Y:S01]  /*123b0*/  HMMA.16816.F32.BF16 R4, R8, R26, R4 ;  /* 0x0000001a0804723c */ /* 0x000fe20000041804 */
[----:B------:R-:W-:Y:S07]  /*123c0*/  LDSM.16.M88.4 R24, [R63+UR6+0xb800] ;  /* 0x00b800063f18783b */ /* 0x000fee0008000200 */
[----:B------:R-:W-:Y:S08]  /*123d0*/  HMMA.16816.F32.BF16 R20, R52, R50, R20 ;  /* 0x000000323414723c */ /* 0x000ff00000041814 */
[C---:B--2---:R-:W-:Y:S08]  /*123e0*/  HMMA.16816.F32.BF16 R96, R104.reuse, R16, R96 ;  /* 0x000000106860723c */ /* 0x044ff00000041860 */
[----:B------:R-:W-:Y:S01]  /*123f0*/  HMMA.16816.F32.BF16 R92, R104, R18, R92 ;  /* 0x00000012685c723c */ /* 0x000fe2000004185c */
[----:B------:R-:W2:Y:S07]  /*12400*/  LDSM.16.M88.4 R16, [R62+0xa800] ;  /* 0x00a800003e10783b */ /* 0x000eae0000000200 */
[C---:B---3--:R-:W-:Y:S08]  /*12410*/  HMMA.16816.F32.BF16 R108, R40.reuse, R28, R108 ;  /* 0x0000001c286c723c */ /* 0x048ff0000004186c */
        /* <DEDUP_REMOVED lines=9> */
[----:B------:R-:W-:Y:S01]  /*124b0*/  MUFU.TANH R102, R20 ;  /* 0x0000001400667308 */ /* 0x000fe20000002400 */
[----:B------:R-:W-:Y:S07]  /*124c0*/  LDSM.16.M88.4 R28, [R116+0xa800] ;  /* 0x00a80000741c783b */ /* 0x000fee0000000200 */
[----:B------:R-:W-:Y:S01]  /*124d0*/  MUFU.TANH R44, R21 ;  /* 0x00000015002c7308 */ /* 0x000fe20000002400 */
[C---:B------:R-:W-:Y:S07]  /*124e0*/  HMMA.16816.F32.BF16 R12, R52.reuse, R46, R12 ;  /* 0x0000002e340c723c */ /* 0x040fee000004180c */
[----:B------:R-:W-:Y:S01]  /*124f0*/  MUFU.TANH R45, R22 ;  /* 0x00000016002d7308 */ /* 0x000fe20000002400 */
[C---:B-1----:R-:W-:Y:S07]  /*12500*/  HMMA.16816.F32.BF16 R108, R52.reuse, R36, R108 ;  /* 0x00000024346c723c */ /* 0x042fee000004186c */
[----:B------:R1:W-:Y:S01]  /*12510*/  MUFU.TANH R103, R23 ;  /* 0x0000001700677308 */ /* 0x0003e20000002400 */
[----:B------:R-:W-:Y:S01]  /*12520*/  HMMA.16816.F32.BF16 R36, R52, R38, R4 ;  /* 0x000000263424723c */ /* 0x000fe20000041804 */
[----:B------:R-:W-:Y:S04]  /*12530*/  LDSM.16.M88.4 R4, [R62+0xb000] ;  /* 0x00b000003e04783b */ /* 0x000fe80000000200 */
[----:B-1----:R-:W1:Y:S03]  /*12540*/  LDSM.16.M88.4 R20, [R60+0xa800] ;  /* 0x00a800003c14783b */ /* 0x002e660000000200 */
[----:B--2---:R-:W-:Y:S01]  /*12550*/  HMMA.16816.F32.BF16 R92, R8, R18, R92 ;  /* 0x00000012085c723c */ /* 0x004fe2000004185c */
[-C--:B------:R-:W-:Y:S01]  /*12560*/  FMUL.FTZ R12, R12, R3.reuse ;  /* 0x000000030c0c7220 */ /* 0x080fe20000410000 */
[-C--:B------:R-:W-:Y:S01]  /*12570*/  FMUL.FTZ R13, R13, R3.reuse ;  /* 0x000000030d0d7220 */ /* 0x080fe20000410000 */
[-C--:B------:R-:W-:Y:S01]  /*12580*/  FMUL.FTZ R14, R14, R3.reuse ;  /* 0x000000030e0e7220 */ /* 0x080fe20000410000 */
[-C--:B------:R-:W-:Y:S01]  /*12590*/  FMUL.FTZ R15, R15, R3.reuse ;  /* 0x000000030f0f7220 */ /* 0x080fe20000410000 */
[----:B------:R-:W-:Y:S03]  /*125a0*/  MUFU.TANH R141, R12 ;  /* 0x0000000c008d7308 */ /* 0x000fe60000002400 */
[----:B------:R-:W-:Y:S05]  /*125b0*/  HMMA.16816.F32.BF16 R88, R104, R32, R88 ;  /* 0x000000206858723c */ /* 0x000fea0000041858 */
[----:B------:R-:W-:Y:S03]  /*125c0*/  MUFU.TANH R32, R13 ;  /* 0x0000000d00207308 */ /* 0x000fe60000002400 */
[----:B------:R-:W-:Y:S08]  /*125d0*/  HMMA.16816.F32.BF16 R96, R8, R16, R96 ;  /* 0x000000100860723c */ /* 0x000ff00000041860 */
[----:B------:R-:W-:Y:S01]  /*125e0*/  HMMA.16816.F32.BF16 R84, R104, R34, R84 ;  /* 0x000000226854723c */ /* 0x000fe20000041854 */
[----:B------:R-:W-:Y:S01]  /*125f0*/  MUFU.TANH R205, R14 ;  /* 0x0000000e00cd7308 */ /* 0x000fe20000002400 */
[-C--:B------:R-:W-:Y:S01]  /*12600*/  FMUL.FTZ R46, R57, R3.reuse ;  /* 0x00000003392e7220 */ /* 0x080fe20000410000 */
[-C--:B------:R-:W-:Y:S01]  /*12610*/  FMUL.FTZ R112, R112, R3.reuse ;  /* 0x0000000370707220 */ /* 0x080fe20000410000 */
[----:B------:R-:W-:Y:S01]  /*12620*/  FMUL.FTZ R114, R114, R3 ;  /* 0x0000000372727220 */ /* 0x000fe20000410000 */
[----:B------:R-:W-:Y:S04]  /*12630*/  LDSM.16.M88.4 R16, [R116+0xb000] ;  /* 0x00b000007410783b */ /* 0x000fe80000000200 */
[----:B------:R2:W-:Y:S02]  /*12640*/  MUFU.TANH R149, R15 ;  /* 0x0000000f00957308 */ /* 0x0005e40000002400 */
[----:B--2---:R-:W2:Y:S01]  /*12650*/  LDSM.16.M88.4 R12, [R60+0xb000] ;  /* 0x00b000003c0c783b */ /* 0x004ea20000000200 */
[C---:B-1----:R-:W-:Y:S08]  /*12660*/  HMMA.16816.F32.BF16 R92, R40.reuse, R22, R92 ;  /* 0x00000016285c723c */ /* 0x042ff0000004185c */
[----:B------:R-:W-:Y:S01]  /*12670*/  HMMA.16816.F32.BF16 R96, R40, R20, R96 ;  /* 0x000000142860723c */ /* 0x000fe20000041860 */
[----:B------:R-:W1:Y:S07]  /*12680*/  LDSM.16.M88.4 R20, [R62+0xb800] ;  /* 0x00b800003e14783b */ /* 0x000e6e0000000200 */
[----:B------:R-:W-:Y:S01]  /*12690*/  HMMA.16816.F32.BF16 R88, R8, R4, R88 ;  /* 0x000000040858723c */ /* 0x000fe20000041858 */
[----:B------:R-:W-:-:S05]  /*126a0*/  IMAD.SHL.U32 R4, R142, 0x2, RZ ;  /* 0x000000028e047824 */ /* 0x000fca00078e00ff */
[----:B------:R-:W-:Y:S02]  /*126b0*/  LOP3.LUT R57, R4, 0x6, RZ, 0xc0, !PT ;  /* 0x0000000604397812 */ /* 0x000fe400078ec0ff */
[----:B------:R-:W-:Y:S03]  /*126c0*/  HMMA.16816.F32.BF16 R84, R8, R6, R84 ;  /* 0x000000060854723c */ /* 0x000fe60000041854 */
[----:B------:R-:W-:-:S04]  /*126d0*/  IMAD.IADD R57, R57, 0x1, R236 ;  /* 0x0000000139397824 */ /* 0x000fc800078e02ec */
[C---:B------:R-:W-:Y:S01]  /*126e0*/  VIADD R7, R57.reuse, 0x1 ;  /* 0x0000000139077836 */ /* 0x040fe20000000000 */
[----:B------:R-:W-:Y:S01]  /*126f0*/  HMMA.16816.F32.BF16 R92, R52, R30, R92 ;  /* 0x0000001e345c723c */ /* 0x000fe2000004185c */
[----:B------:R-:W-:Y:S01]  /*12700*/  VIADD R5, R57, 0x8 ;  /* 0x0000000839057836 */ /* 0x000fe20000000000 */
[----:B------:R-:W3:Y:S02]  /*12710*/  MUFU.TANH R112, R112 ;  /* 0x0000007000707308 */ /* 0x000ee40000002400 */
[-C--:B------:R-:W-:Y:S02]  /*12720*/  ISETP.GE.AND P0, PT, R7, R74.reuse, PT ;  /* 0x0000004a0700720c */ /* 0x080fe40003f06270 */
[----:B------:R-:W-:Y:S02]  /*12730*/  ISETP.GE.AND P4, PT, R5, R74, PT ;  /* 0x0000004a0500720c */ /* 0x000fe40003f86270 */
[----:B------:R-:W-:Y:S01]  /*12740*/  HMMA.16816.F32.BF16 R80, R104, R24, R80 ;  /* 0x000000186850723c */ /* 0x000fe20000041850 */
[----:B------:R-:W4:Y:S01]  /*12750*/  LDSM.16.M88.4 R4, [R60+0xb800] ;  /* 0x00b800003c04783b */ /* 0x000f220000000200 */
[----:B------:R-:W1:Y:S06]  /*12760*/  MUFU.TANH R114, R114 ;  /* 0x0000007200727308 */ /* 0x000e6c0000002400 */
[----:B--2---:R-:W-:Y:S01]  /*12770*/  HMMA.16816.F32.BF16 R88, R40, R12, R88 ;  /* 0x0000000c2858723c */ /* 0x004fe20000041858 */
[----:B------:R-:W-:-:S05]  /*12780*/  VIADD R13, R57, 0x9 ;  /* 0x00000009390d7836 */ /* 0x000fca0000000000 */
[-C--:B------:R-:W-:Y:S01]  /*12790*/  ISETP.GE.AND P5, PT, R13, R74.reuse, PT ;  /* 0x0000004a0d00720c */ /* 0x080fe20003fa6270 */
[----:B------:R-:W-:Y:S02]  /*127a0*/  VIADD R13, R57, 0x18 ;  /* 0x00000018390d7836 */ /* 0x000fe40000000000 */
[-C--:B------:R-:W-:Y:S01]  /*127b0*/  FMUL.FTZ R59, R59, R3.reuse ;  /* 0x000000033b3b7220 */ /* 0x080fe20000410000 */
[----:B------:R-:W-:Y:S01]  /*127c0*/  FMUL.FTZ R93, R93, R3 ;  /* 0x000000035d5d7220 */ /* 0x000fe20000410000 */
[-C--:B------:R-:W-:Y:S02]  /*127d0*/  ISETP.GE.AND P1, PT, R57, R74.reuse, PT ;  /* 0x0000004a3900720c */ /* 0x080fe40003f26270 */
[----:B------:R-:W-:Y:S02]  /*127e0*/  ISETP.GE.AND P3, PT, R13, R74, PT ;  /* 0x0000004a0d00720c */ /* 0x000fe40003f66270 */
[----:B------:R-:W-:Y:S01]  /*127f0*/  IADD3 R13, PT, PT, R57, 0x19, RZ ;  /* 0x00000019390d7810 */ /* 0x000fe20007ffe0ff */
[----:B------:R-:W-:Y:S01]  /*12800*/  HMMA.16816.F32.BF16 R76, R104, R26, R76 ;  /* 0x0000001a684c723c */ /* 0x000fe2000004184c */
[----:B------:R3:W-:Y:S08]  /*12810*/  MUFU.TANH R207, R59 ;  /* 0x0000003b00cf7308 */ /* 0x0007f00000002400 */
[----:B------:R2:W-:Y:S01]  /*12820*/  MUFU.TANH R173, R93 ;  /* 0x0000005d00ad7308 */ /* 0x0005e20000002400 */
[----:B------:R-:W-:Y:S01]  /*12830*/  HMMA.16816.F32.BF16 R84, R40, R14, R84 ;  /* 0x0000000e2854723c */ /* 0x000fe20000041854 */
[----:B---3--:R-:W-:-:S07]  /*12840*/  FSEL R59, R112, -INF , !P1 ;  /* 0xff800000703b7808 */ /* 0x008fce0004800000 */
[C---:B-1----:R-:W-:Y:S01]  /*12850*/  HMMA.16816.F32.BF16 R80, R8.reuse, R20, R80 ;  /* 0x000000140850723c */ /* 0x042fe20000041850 */
[----:B--2---:R-:W-:Y:S02]  /*12860*/  FSEL R93, R114, -INF , !P1 ;  /* 0xff800000725d7808 */ /* 0x004fe40004800000 */
[----:B------:R-:W-:Y:S02]  /*12870*/  ISETP.GE.AND P1, PT, R13, R74, PT ;  /* 0x0000004a0d00720c */ /* 0x000fe40003f26270 */
[----:B------:R-:W1:Y:S01]  /*12880*/  LDSM.16.M88.4 R12, [R116+0xb800] ;  /* 0x00b80000740c783b */ /* 0x000e620000000200 */
[-C--:B------:R-:W-:Y:S01]  /*12890*/  FMUL.FTZ R113, R113, R3.reuse ;  /* 0x0000000371717220 */ /* 0x080fe20000410000 */
[-C--:B------:R-:W-:Y:S01]  /*128a0*/  FMUL.FTZ R115, R115, R3.reuse ;  /* 0x0000000373737220 */ /* 0x080fe20000410000 */
[----:B------:R-:W-:Y:S01]  /*128b0*/  HMMA.16816.F32.BF16 R76, R8, R22, R76 ;  /* 0x00000016084c723c */ /* 0x000fe2000004184c */
[----:B------:R-:W-:Y:S01]  /*128c0*/  FMUL.FTZ R100, R100, R3 ;  /* 0x0000000364647220 */ /* 0x000fe20000410000 */
[----:B------:R-:W-:Y:S06]  /*128d0*/  MUFU.TANH R51, R51 ;  /* 0x0000003300337308 */ /* 0x000fec0000002400 */
[----:B------:R-:W-:Y:S02]  /*128e0*/  HMMA.16816.F32.BF16 R88, R52, R16, R88 ;  /* 0x000000103458723c */ /* 0x000fe40000041858 */
[----:B------:R-:W-:Y:S06]  /*128f0*/  MUFU.TANH R66, R66 ;  /* 0x0000004200427308 */ /* 0x000fec0000002400 */
[----:B----4-:R-:W-:Y:S02]  /*12900*/  HMMA.16816.F32.BF16 R80, R40, R4, R80 ;  /* 0x000000042850723c */ /* 0x010fe40000041850 */
[----:B------:R-:W-:Y:S01]  /*12910*/  MUFU.TANH R68, R68 ;  /* 0x0000004400447308 */ /* 0x000fe20000002400 */
[----:B------:R-:W-:-:S02]  /*12920*/  VIADD R17, R57, 0x10 ;  /* 0x0000001039117836 */ /* 0x000fc40000000000 */
[-C--:B------:R-:W-:Y:S01]  /*12930*/  FMUL.FTZ R95, R95, R3.reuse ;  /* 0x000000035f5f7220 */ /* 0x080fe20000410000 */
[----:B------:R-:W-:Y:S02]  /*12940*/  VIADD R25, R57, 0x11 ;  /* 0x0000001139197836 */ /* 0x000fe40000000000 */
[-C--:B------:R-:W-:Y:S01]  /*12950*/  FMUL.FTZ R56, R56, R3.reuse ;  /* 0x0000000338387220 */ /* 0x080fe20000410000 */
[----:B------:R-:W-:Y:S01]  /*12960*/  FMUL.FTZ R47, R58, R3 ;  /* 0x000000033a2f7220 */ /* 0x000fe20000410000 */
[C---:B------:R-:W-:Y:S01]  /*12970*/  HMMA.16816.F32.BF16 R84, R52.reuse, R18, R84 ;  /* 0x000000123454723c */ /* 0x040fe20000041854 */
[----:B------:R-:W-:Y:S08]  /*12980*/  MUFU.TANH R50, R50 ;  /* 0x0000003200327308 */ /* 0x000ff00000002400 */
[----:B------:R-:W-:Y:S01]  /*12990*/  MUFU.TANH R101, R101 ;  /* 0x0000006500657308 */ /* 0x000fe20000002400 */
[----:B------:R-:W-:Y:S01]  /*129a0*/  HMMA.16816.F32.BF16 R96, R52, R28, R96 ;  /* 0x0000001c3460723c */ /* 0x000fe20000041860 */
[----:B------:R-:W-:-:S06]  /*129b0*/  FSEL R117, R117, -INF , !P4 ;  /* 0xff80000075757808 */ /* 0x000fcc0006000000 */
[----:B------:R-:W-:Y:S01]  /*129c0*/  MUFU.TANH R67, R67 ;  /* 0x0000004300437308 */ /* 0x000fe20000002400 */
[----:B------:R-:W-:-:S07]  /*129d0*/  FMUL.FTZ R108, R108, R3 ;  /* 0x000000036c6c7220 */ /* 0x000fce0000410000 */
[----:B------:R-:W-:Y:S01]  /*129e0*/  MUFU.TANH R69, R69 ;  /* 0x0000004500457308 */ /* 0x000fe20000002400 */
[-C--:B------:R-:W-:Y:S01]  /*129f0*/  FMUL.FTZ R110, R110, R3.reuse ;  /* 0x000000036e6e7220 */ /* 0x080fe20000410000 */
[-C--:B------:R-:W-:Y:S01]  /*12a00*/  FMUL.FTZ R39, R39, R3.reuse ;  /* 0x0000000327277220 */ /* 0x080fe20000410000 */
[----:B------:R-:W-:-:S05]  /*12a10*/  FMUL.FTZ R109, R109, R3 ;  /* 0x000000036d6d7220 */ /* 0x000fca0000410000 */
[----:B------:R-:W-:Y:S01]  /*12a20*/  MUFU.TANH R46, R46 ;  /* 0x0000002e002e7308 */ /* 0x000fe20000002400 */
[-C--:B------:R-:W-:Y:S01]  /*12a30*/  FMUL.FTZ R111, R111, R3.reuse ;  /* 0x000000036f6f7220 */ /* 0x080fe20000410000 */
[-C--:B------:R-:W-:Y:S01]  /*12a40*/  FMUL.FTZ R37, R37, R3.reuse ;  /* 0x0000000325257220 */ /* 0x080fe20000410000 */
[----:B------:R-:W-:Y:S01]  /*12a50*/  FSEL R35, R70, -INF , !P3 ;  /* 0xff80000046237808 */ /* 0x000fe20005800000 */
[-C--:B------:R-:W-:Y:S01]  /*12a60*/  FMUL.FTZ R36, R36, R3.reuse ;  /* 0x0000000324247220 */ /* 0x080fe20000410000 */
[-C--:B------:R-:W-:Y:S01]  /*12a70*/  FMUL.FTZ R38, R38, R3.reuse ;  /* 0x0000000326267220 */ /* 0x080fe20000410000 */
[-C--:B------:R-:W-:Y:S01]  /*12a80*/  FMUL.FTZ R92, R92, R3.reuse ;  /* 0x000000035c5c7220 */ /* 0x080fe20000410000 */
[----:B------:R-:W-:Y:S01]  /*12a90*/  FMUL.FTZ R94, R94, R3 ;  /* 0x000000035e5e7220 */ /* 0x000fe20000410000 */
[----:B------:R-:W2:Y:S01]  /*12aa0*/  MUFU.TANH R113, R113 ;  /* 0x0000007100717308 */ /* 0x000ea20000002400 */
[----:B------:R-:W-:-:S07]  /*12ab0*/  DEPBAR.LE SB0, 0x0 ;  /* 0x000080000000791a */ /* 0x000fce0000000000 */
[----:B------:R-:W3:Y:S01]  /*12ac0*/  MUFU.TANH R115, R115 ;  /* 0x0000007300737308 */ /* 0x000ee20000002400 */
[----:B------:R-:W-:Y:S01]  /*12ad0*/  ISETP.GE.AND P6, PT, R17, R74, PT ;  /* 0x0000004a1100720c */ /* 0x000fe20003fc6270 */
[----:B------:R-:W-:-:S06]  /*12ae0*/  VIADD R17, R57, 0x20 ;  /* 0x0000002039117836 */ /* 0x000fcc0000000000 */
[----:B------:R-:W4:Y:S01]  /*12af0*/  MUFU.TANH R100, R100 ;  /* 0x0000006400647308 */ /* 0x000f220000002400 */
[----:B------:R-:W-:Y:S01]  /*12b00*/  HMMA.16816.F32.BF16 R76, R40, R6, R76 ;  /* 0x00000006284c723c */ /* 0x000fe2000004184c */
[----:B--2---:R-:W-:Y:S01]  /*12b10*/  FSEL R113, R113, -INF , !P0 ;  /* 0xff80000071717808 */ /* 0x004fe20004000000 */
[----:B------:R-:W-:Y:S02]  /*12b20*/  VIADD R19, R57, 0x28 ;  /* 0x0000002839137836 */ /* 0x000fe40000000000 */
[----:B------:R-:W-:Y:S01]  /*12b30*/  FMUL.FTZ R157, R89, R3 ;  /* 0x00000003599d7220 */ /* 0x000fe20000410000 */
[----:B---3--:R-:W-:-:S03]  /*12b40*/  FSEL R115, R115, -INF , !P0 ;  /* 0xff80000073737808 */ /* 0x008fc60004000000 */
[----:B-1----:R-:W-:Y:S01]  /*12b50*/  HMMA.16816.F32.BF16 R80, R52, R12, R80 ;  /* 0x0000000c3450723c */ /* 0x002fe20000041850 */
[-C--:B------:R-:W-:Y:S01]  /*12b60*/  ISETP.GE.AND P0, PT, R17, R74.reuse, PT ;  /* 0x0000004a1100720c */ /* 0x080fe20003f06270 */
[C---:B------:R-:W-:Y:S02]  /*12b70*/  VIADD R17, R57.reuse, 0x21 ;  /* 0x0000002139117836 */ /* 0x040fe40000000000 */
[----:B------:R-:W-:Y:S01]  /*12b80*/  VIADD R13, R57, 0x39 ;  /* 0x00000039390d7836 */ /* 0x000fe20000000000 */
[----:B------:R1:W-:Y:S01]  /*12b90*/  MUFU.TANH R169, R95 ;  /* 0x0000005f00a97308 */ /* 0x0003e20000002400 */
[----:B------:R-:W-:Y:S01]  /*12ba0*/  ISETP.GE.AND P2, PT, R25, R74, PT ;  /* 0x0000004a1900720c */ /* 0x000fe20003f46270 */
[----:B------:R-:W-:Y:S01]  /*12bb0*/  VIADD R25, R57, 0x30 ;  /* 0x0000003039197836 */ /* 0x000fe20000000000 */
[----:B------:R-:W-:Y:S02]  /*12bc0*/  FSEL R89, R65, -INF , !P5 ;  /* 0xff80000041597808 */ /* 0x000fe40006800000 */
[----:B------:R-:W-:-:S02]  /*12bd0*/  FSEL R31, R51, -INF , !P0 ;  /* 0xff800000331f7808 */ /* 0x000fc40004000000 */
[----:B----4-:R-:W-:Y:S01]  /*12be0*/  FSEL R27, R100, -INF , !P0 ;  /* 0xff800000641b7808 */ /* 0x010fe20004000000 */
[----:B------:R-:W-:Y:S01]  /*12bf0*/  MUFU.TANH R56, R56 ;  /* 0x0000003800387308 */ /* 0x000fe20000002400 */
[----:B------:R-:W-:Y:S02]  /*12c00*/  FSEL R21, R68, -INF , !P6 ;  /* 0xff80000044157808 */ /* 0x000fe40007000000 */
[----:B------:R-:W-:Y:S01]  /*12c10*/  ISETP.GE.AND P0, PT, R13, R74, PT ;  /* 0x0000004a0d00720c */ /* 0x000fe20003f06270 */
[----:B------:R-:W-:Y:S01]  /*12c20*/  VIADD R13, R57, 0x40 ;  /* 0x00000040390d7836 */ /* 0x000fe20000000000 */
[----:B-1----:R-:W-:-:S03]  /*12c30*/  FSEL R95, R118, -INF , !P5 ;  /* 0xff800000765f7808 */ /* 0x002fc60006800000 */
[----:B------:R-:W1:Y:S01]  /*12c40*/  MUFU.TANH R47, R47 ;  /* 0x0000002f002f7308 */ /* 0x000e620000002400 */
[-C--:B------:R-:W-:Y:S02]  /*12c50*/  ISETP.GE.AND P5, PT, R17, R74.reuse, PT ;  /* 0x0000004a1100720c */ /* 0x080fe40003fa6270 */
[----:B------:R-:W-:Y:S02]  /*12c60*/  FSEL R17, R66, -INF , !P6 ;  /* 0xff80000042117808 */ /* 0x000fe40007000000 */
[-C--:B------:R-:W-:Y:S02]  /*12c70*/  ISETP.GE.AND P6, PT, R19, R74.reuse, PT ;  /* 0x0000004a1300720c */ /* 0x080fe40003fc6270 */
[----:B------:R-:W-:Y:S02]  /*12c80*/  FSEL R16, R64, -INF , !P4 ;  /* 0xff80000040107808 */ /* 0x000fe40006000000 */
[----:B------:R-:W-:Y:S02]  /*12c90*/  ISETP.GE.AND P4, PT, R25, R74, PT ;  /* 0x0000004a1900720c */ /* 0x000fe40003f86270 */
[----:B------:R-:W-:-:S02]  /*12ca0*/  FSEL R29, R45, -INF , !P6 ;  /* 0xff8000002d1d7808 */ /* 0x000fc40007000000 */
[----:B------:R-:W-:Y:S02]  /*12cb0*/  FSEL R25, R102, -INF , !P6 ;  /* 0xff80000066197808 */ /* 0x000fe40007000000 */
[----:B------:R-:W-:Y:S01]  /*12cc0*/  ISETP.GE.AND P6, PT, R13, R74, PT ;  /* 0x0000004a0d00720c */ /* 0x000fe20003fc6270 */
[C---:B------:R-:W-:Y:S01]  /*12cd0*/  VIADD R13, R57.reuse, 0x48 ;  /* 0x00000048390d7836 */ /* 0x040fe20000000000 */
[----:B------:R-:W-:Y:S01]  /*12ce0*/  MUFU.TANH R193, R108 ;  /* 0x0000006c00c17308 */ /* 0x000fe20000002400 */
[----:B------:R-:W-:Y:S01]  /*12cf0*/  HMMA.16816.F32.BF16 R76, R52, R14, R76 ;  /* 0x0000000e344c723c */ /* 0x000fe2000004184c */
[----:B------:R-:W-:Y:S01]  /*12d00*/  VIADD R5, R57, 0x29 ;  /* 0x0000002939057836 */ /* 0x000fe20000000000 */
[----:B------:R-:W-:Y:S01]  /*12d10*/  FSEL R33, R101, -INF , !P5 ;  /* 0xff80000065217808 */ /* 0x000fe20006800000 */
[----:B------:R-:W-:-:S04]  /*12d20*/  VIADD R23, R57, 0x31 ;  /* 0x0000003139177836 */ /* 0x000fc80000000000 */
[----:B------:R-:W2:Y:S01]  /*12d30*/  MUFU.TANH R197, R110 ;  /* 0x0000006e00c57308 */ /* 0x000ea20000002400 */
[----:B------:R-:W-:Y:S01]  /*12d40*/  FSEL R19, R67, -INF , !P2 ;  /* 0xff80000043137808 */ /* 0x000fe20005000000 */
[-C--:B------:R-:W-:Y:S01]  /*12d50*/  FMUL.FTZ R84, R84, R3.reuse ;  /* 0x0000000354547220 */ /* 0x080fe20000410000 */
[----:B------:R-:W-:-:S05]  /*12d60*/  FMUL.FTZ R86, R86, R3 ;  /* 0x0000000356567220 */ /* 0x000fca0000410000 */
[----:B------:R3:W-:Y:S01]  /*12d70*/  MUFU.TANH R183, R39 ;  /* 0x0000002700b77308 */ /* 0x0007e20000002400 */
[----:B-1----:R-:W-:Y:S02]  /*12d80*/  FSEL R209, R47, -INF , !P4 ;  /* 0xff8000002fd17808 */ /* 0x002fe40006000000 */
[----:B------:R-:W-:-:S05]  /*12d90*/  FSEL R203, R56, -INF , !P4 ;  /* 0xff80000038cb7808 */ /* 0x000fca0006000000 */
[----:B------:R-:W-:Y:S01]  /*12da0*/  MUFU.TANH R171, R109 ;  /* 0x0000006d00ab7308 */ /* 0x000fe20000002400 */
[----:B------:R-:W-:Y:S01]  /*12db0*/  FMUL.FTZ R96, R96, R3 ;  /* 0x0000000360607220 */ /* 0x000fe20000410000 */
[----:B---3--:R-:W-:Y:S02]  /*12dc0*/  FSEL R39, R50, -INF , !P5 ;  /* 0xff80000032277808 */ /* 0x008fe40006800000 */
[----:B------:R-:W-:Y:S01]  /*12dd0*/  ISETP.GE.AND P5, PT, R13, R74, PT ;  /* 0x0000004a0d00720c */ /* 0x000fe20003fa6270 */
[----:B------:R-:W-:-:S03]  /*12de0*/  VIADD R13, R57, 0x49 ;  /* 0x00000049390d7836 */ /* 0x000fc60000000000 */
[----:B------:R-:W1:Y:S01]  /*12df0*/  MUFU.TANH R167, R111 ;  /* 0x0000006f00a77308 */ /* 0x000e620000002400 */
[----:B------:R-:W-:Y:S01]  /*12e00*/  FMUL.FTZ R98, R98, R3 ;  /* 0x0000000362627220 */ /* 0x000fe20000410000 */
[----:B------:R-:W-:-:S06]  /*12e10*/  ISETP.GE.AND P4, PT, R13, R74, PT ;  /* 0x0000004a0d00720c */ /* 0x000fcc0003f86270 */
[----:B------:R3:W-:Y:S01]  /*12e20*/  MUFU.TANH R179, R37 ;  /* 0x0000002500b37308 */ /* 0x0007e20000002400 */
[----:B------:R-:W-:Y:S01]  /*12e30*/  IADD3 R13, PT, PT, R57, 0x50, RZ ;  /* 0x00000050390d7810 */ /* 0x000fe20007ffe0ff */
[-C--:B------:R-:W-:Y:S01]  /*12e40*/  FMUL.FTZ R97, R97, R3.reuse ;  /* 0x0000000361617220 */ /* 0x080fe20000410000 */
[----:B------:R-:W-:Y:S01]  /*12e50*/  FMUL.FTZ R99, R99, R3 ;  /* 0x0000000363637220 */ /* 0x000fe20000410000 */
[----:B------:R-:W-:-:S04]  /*12e60*/  VIADD R7, R57, 0x41 ;  /* 0x0000004139077836 */ /* 0x000fc80000000000 */
[----:B------:R-:W-:Y:S01]  /*12e70*/  MUFU.TANH R155, R84 ;  /* 0x00000054009b7308 */ /* 0x000fe20000002400 */
[----:B------:R-:W-:Y:S02]  /*12e80*/  FSEL R11, R71, -INF , !P1 ;  /* 0xff800000470b7808 */ /* 0x000fe40004800000 */
[----:B---3--:R-:W-:Y:S02]  /*12e90*/  FSEL R37, R69, -INF , !P2 ;  /* 0xff80000045257808 */ /* 0x008fe40005000000 */
[-C--:B------:R-:W-:Y:S02]  /*12ea0*/  ISETP.GE.AND P2, PT, R5, R74.reuse, PT ;  /* 0x0000004a0500720c */ /* 0x080fe40003f46270 */
[----:B------:R-:W-:Y:S01]  /*12eb0*/  FSEL R5, R49, -INF , !P3 ;  /* 0xff80000031057808 */ /* 0x000fe20005800000 */
[----:B------:R-:W3:Y:S01]  /*12ec0*/  MUFU.TANH R161, R86 ;  /* 0x0000005600a17308 */ /* 0x000ee20000002400 */
[----:B------:R-:W-:Y:S01]  /*12ed0*/  ISETP.GE.AND P3, PT, R23, R74, PT ;  /* 0x0000004a1700720c */ /* 0x000fe20003f66270 */
[----:B------:R-:W-:Y:S01]  /*12ee0*/  VIADD R23, R57, 0x38 ;  /* 0x0000003839177836 */ /* 0x000fe20000000000 */
[----:B------:R-:W-:-:S02]  /*12ef0*/  FSEL R9, R48, -INF , !P1 ;  /* 0xff80000030097808 */ /* 0x000fc40004800000 */
[----:B------:R-:W-:Y:S02]  /*12f00*/  FSEL R207, R207, -INF , !P3 ;  /* 0xff800000cfcf7808 */ /* 0x000fe40005800000 */
[----:B------:R-:W-:Y:S01]  /*12f10*/  FSEL R201, R46, -INF , !P3 ;  /* 0xff8000002ec97808 */ /* 0x000fe20005800000 */
[----:B------:R-:W-:Y:S01]  /*12f20*/  MUFU.TANH R191, R36 ;  /* 0x0000002400bf7308 */ /* 0x000fe20000002400 */
[-C--:B------:R-:W-:Y:S01]  /*12f30*/  ISETP.GE.AND P3, PT, R13, R74.reuse, PT ;  /* 0x0000004a0d00720c */ /* 0x080fe20003f66270 */
[----:B------:R-:W-:Y:S01]  /*12f40*/  VIADD R13, R57, 0x51 ;  /* 0x00000051390d7836 */ /* 0x000fe20000000000 */
[----:B------:R-:W-:Y:S01]  /*12f50*/  ISETP.GE.AND P1, PT, R23, R74, PT ;  /* 0x0000004a1700720c */ /* 0x000fe20003f26270 */
[-C--:B------:R-:W-:Y:S01]  /*12f60*/  FMUL.FTZ R88, R88, R3.reuse ;  /* 0x0000000358587220 */ /* 0x080fe20000410000 */
[----:B------:R-:W-:-:S03]  /*12f70*/  FMUL.FTZ R90, R90, R3 ;  /* 0x000000035a5a7220 */ /* 0x000fc60000410000 */
[----:B------:R-:W4:Y:S01]  /*12f80*/  MUFU.TANH R195, R38 ;  /* 0x0000002600c37308 */ /* 0x000f220000002400 */
[----:B------:R-:W-:Y:S01]  /*12f90*/  FMUL.FTZ R91, R91, R3 ;  /* 0x000000035b5b7220 */ /* 0x000fe20000410000 */
[----:B--2---:R-:W-:Y:S01]  /*12fa0*/  FSEL R197, R197, -INF , !P6 ;  /* 0xff800000c5c57808 */ /* 0x004fe20007000000 */
[----:B------:R-:W-:Y:S01]  /*12fb0*/  VIADD R23, R57, 0x68 ;  /* 0x0000006839177836 */ /* 0x000fe20000000000 */
[----:B------:R-:W-:-:S04]  /*12fc0*/  FSEL R193, R193, -INF , !P6 ;  /* 0xff800000c1c17808 */ /* 0x000fc80007000000 */
[----:B------:R-:W-:Y:S01]  /*12fd0*/  MUFU.TANH R181, R96 ;  /* 0x0000006000b57308 */ /* 0x000fe20000002400 */
[----:B------:R-:W-:Y:S01]  /*12fe0*/  ISETP.GE.AND P6, PT, R7, R74, PT ;  /* 0x0000004a0700720c */ /* 0x000fe20003fc6270 */
[----:B------:R-:W-:Y:S01]  /*12ff0*/  FMUL.FTZ R67, R81, R3 ;  /* 0x0000000351437220 */ /* 0x000fe20000410000 */
[----:B------:R-:W-:-:S05]  /*13000*/  FSEL R205, R205, -INF , !P1 ;  /* 0xff800000cdcd7808 */ /* 0x000fca0004800000 */
[----:B------:R-:W2:Y:S01]  /*13010*/  MUFU.TANH R189, R98 ;  /* 0x0000006200bd7308 */ /* 0x000ea20000002400 */
[----:B------:R-:W-:Y:S01]  /*13020*/  FSEL R141, R141, -INF , !P1 ;  /* 0xff8000008d8d7808 */ /* 0x000fe20004800000 */
[----:B------:R-:W-:Y:S01]  /*13030*/  FMUL.FTZ R63, R79, R3 ;  /* 0x000000034f3f7220 */ /* 0x000fe20000410000 */
[----:B------:R-:W-:-:S05]  /*13040*/  ISETP.GE.AND P1, PT, R13, R74, PT ;  /* 0x0000004a0d00720c */ /* 0x000fca0003f26270 */
[----:B------:R-:W-:Y:S01]  /*13050*/  MUFU.TANH R177, R97 ;  /* 0x0000006100b17308 */ /* 0x000fe20000002400 */
[----:B------:R-:W-:Y:S02]  /*13060*/  VIADD R13, R57, 0x58 ;  /* 0x00000058390d7836 */ /* 0x000fe40000000000 */
[----:B------:R-:W-:-:S05]  /*13070*/  FMUL.FTZ R85, R85, R3 ;  /* 0x0000000355557220 */ /* 0x000fca0000410000 */
[----:B------:R-:W2:Y:S01]  /*13080*/  MUFU.TANH R187, R99 ;  /* 0x0000006300bb7308 */ /* 0x000ea20000002400 */
[-C--:B------:R-:W-:Y:S01]  /*13090*/  FMUL.FTZ R87, R87, R3.reuse ;  /* 0x0000000357577220 */ /* 0x080fe20000410000 */
[----:B------:R-:W-:-:S06]  /*130a0*/  FMUL.FTZ R80, R80, R3 ;  /* 0x0000000350507220 */ /* 0x000fcc0000410000 */
[----:B------:R-:W-:Y:S01]  /*130b0*/  MUFU.TANH R175, R92 ;  /* 0x0000005c00af7308 */ /* 0x000fe20000002400 */
[----:B------:R-:W-:Y:S01]  /*130c0*/  FMUL.FTZ R82, R82, R3 ;  /* 0x0000000352527220 */ /* 0x000fe20000410000 */
[----:B-1----:R-:W-:-:S06]  /*130d0*/  FSEL R167, R167, -INF , !P6 ;  /* 0xff800000a7a77808 */ /* 0x002fcc0007000000 */
[----:B------:R-:W1:Y:S01]  /*130e0*/  MUFU.TANH R185, R94 ;  /* 0x0000005e00b97308 */ /* 0x000e620000002400 */
[----:B------:R-:W-:Y:S01]  /*130f0*/  FSEL R171, R171, -INF , !P6 ;  /* 0xff800000abab7808 */ /* 0x000fe20007000000 */
[-C--:B------:R-:W-:Y:S01]  /*13100*/  FMUL.FTZ R83, R83, R3.reuse ;  /* 0x0000000353537220 */ /* 0x080fe20000410000 */
[-C--:B------:R-:W-:Y:S01]  /*13110*/  FMUL.FTZ R76, R76, R3.reuse ;  /* 0x000000034c4c7220 */ /* 0x080fe20000410000 */
[-C--:B------:R-:W-:Y:S01]  /*13120*/  FMUL.FTZ R77, R77, R3.reuse ;  /* 0x000000034d4d7220 */ /* 0x080fe20000410000 */
[----:B------:R-:W-:Y:S01]  /*13130*/  FMUL.FTZ R78, R78, R3 ;  /* 0x000000034e4e7220 */ /* 0x000fe20000410000 */
[----:B------:R-:W-:Y:S02]  /*13140*/  ISETP.GE.AND P6, PT, R23, R74, PT ;  /* 0x0000004a1700720c */ /* 0x000fe40003fc6270 */
[----:B------:R-:W-:Y:S01]  /*13150*/  MUFU.TANH R159, R88 ;  /* 0x00000058009f7308 */ /* 0x000fe20000002400 */
[----:B------:R-:W-:Y:S02]  /*13160*/  FSEL R149, R149, -INF , !P0 ;  /* 0xff80000095957808 */ /* 0x000fe40004000000 */
[----:B------:R-:W-:-:S05]  /*13170*/  FSEL R199, R32, -INF , !P0 ;  /* 0xff80000020c77808 */ /* 0x000fca0004000000 */
[----:B------:R-:W-:Y:S01]  /*13180*/  MUFU.TANH R157, R157 ;  /* 0x0000009d009d7308 */ /* 0x000fe20000002400 */
[----:B------:R-:W-:Y:S01]  /*13190*/  ISETP.GE.AND P0, PT, R13, R74, PT ;  /* 0x0000004a0d00720c */ /* 0x000fe20003f06270 */
[----:B------:R-:W-:-:S06]  /*131a0*/  VIADD R13, R57, 0x59 ;  /* 0x00000059390d7836 */ /* 0x000fcc0000000000 */
[----:B------:R-:W1:Y:S01]  /*131b0*/  MUFU.TANH R165, R90 ;  /* 0x0000005a00a57308 */ /* 0x000e620000002400 */
[----:B------:R-:W-:Y:S01]  /*131c0*/  VIADD R23, R57, 0x69 ;  /* 0x0000006939177836 */ /* 0x000fe20000000000 */
[----:B---3--:R-:W-:-:S06]  /*131d0*/  FSEL R161, R161, -INF , !P6 ;  /* 0xff800000a1a17808 */ /* 0x008fcc0007000000 */
[----:B------:R-:W3:Y:S01]  /*131e0*/  MUFU.TANH R163, R91 ;  /* 0x0000005b00a37308 */ /* 0x000ee20000002400 */
[----:B------:R-:W-:Y:S01]  /*131f0*/  FSEL R155, R155, -INF , !P6 ;  /* 0xff8000009b9b7808 */ /* 0x000fe20007000000 */
[----:B------:R-:W-:Y:S01]  /*13200*/  VIADD R7, R57, 0x60 ;  /* 0x0000006039077836 */ /* 0x000fe20000000000 */
[----:B------:R-:W-:Y:S01]  /*13210*/  ISETP.NE.AND P6, PT, R61, 0x1, PT ;  /* 0x000000013d00780c */ /* 0x000fe20003fc5270 */
[----:B------:R-:W-:-:S04]  /*13220*/  VIADD R15, R57, 0x61 ;  /* 0x00000061390f7836 */ /* 0x000fc80000000000 */
[----:B------:R-:W-:Y:S01]  /*13230*/  MUFU.TANH R153, R85 ;  /* 0x0000005500997308 */ /* 0x000fe20000002400 */
[----:B----4-:R-:W-:Y:S02]  /*13240*/  FSEL R195, R195, -INF , !P5 ;  /* 0xff800000c3c37808 */ /* 0x010fe40006800000 */
[----:B------:R-:W-:-:S05]  /*13250*/  FSEL R191, R191, -INF , !P5 ;  /* 0xff800000bfbf7808 */ /* 0x000fca0006800000 */
[----:B------:R-:W4:Y:S01]  /*13260*/  MUFU.TANH R151, R87 ;  /* 0x0000005700977308 */ /* 0x000f220000002400 */
[----:B--2---:R-:W-:Y:S02]  /*13270*/  FSEL R189, R189, -INF , !P3 ;  /* 0xff800000bdbd7808 */ /* 0x004fe40005800000 */
[----:B------:R-:W-:-:S05]  /*13280*/  FSEL R181, R181, -INF , !P3 ;  /* 0xff800000b5b57808 */ /* 0x000fca0005800000 */
[----:B------:R-:W-:Y:S01]  /*13290*/  MUFU.TANH R135, R80 ;  /* 0x0000005000877308 */ /* 0x000fe20000002400 */
[----:B------:R-:W-:-:S07]  /*132a0*/  ISETP.GE.AND P5, PT, R23, R74, PT ;  /* 0x0000004a1700720c */ /* 0x000fce0003fa6270 */
[----:B------:R-:W-:Y:S01]  /*132b0*/  MUFU.TANH R67, R67 ;  /* 0x0000004300437308 */ /* 0x000fe20000002400 */
[----:B------:R-:W-:-:S07]  /*132c0*/  ISETP.GE.AND P3, PT, R13, R74, PT ;  /* 0x0000004a0d00720c */ /* 0x000fce0003f66270 */
[----:B------:R-:W2:Y:S01]  /*132d0*/  MUFU.TANH R147, R82 ;  /* 0x0000005200937308 */ /* 0x000ea20000002400 */
[----:B------:R-:W-:-:S07]  /*132e0*/  FSEL R187, R187, -INF , !P1 ;  /* 0xff800000bbbb7808 */ /* 0x000fce0004800000 */
[----:B------:R-:W2:Y:S01]  /*132f0*/  MUFU.TANH R145, R83 ;  /* 0x0000005300917308 */ /* 0x000ea20000002400 */
[----:B------:R-:W-:-:S07]  /*13300*/  FSEL R177, R177, -INF , !P1 ;  /* 0xff800000b1b17808 */ /* 0x000fce0004800000 */
[----:B------:R-:W-:Y:S01]  /*13310*/  MUFU.TANH R144, R76 ;  /* 0x0000004c00907308 */ /* 0x000fe20000002400 */
[----:B------:R-:W-:-:S07]  /*13320*/  VIADD R23, R57, 0x70 ;  /* 0x0000007039177836 */ /* 0x000fce0000000000 */
[----:B------:R-:W-:Y:S01]  /*13330*/  MUFU.TANH R138, R77 ;  /* 0x0000004d008a7308 */ /* 0x000fe20000002400 */
[----:B-1----:R-:W-:-:S07]  /*13340*/  FSEL R185, R185, -INF , !P0 ;  /* 0xff800000b9b97808 */ /* 0x002fce0004000000 */
[----:B------:R-:W1:Y:S01]  /*13350*/  MUFU.TANH R139, R78 ;  /* 0x0000004e008b7308 */ /* 0x000e620000002400 */
[----:B------:R-:W-:-:S07]  /*13360*/  FSEL R175, R175, -INF , !P0 ;  /* 0xff800000afaf7808 */ /* 0x000fce0004000000 */
[----:B------:R-:W1:Y:S01]  /*13370*/  MUFU.TANH R63, R63 ;  /* 0x0000003f003f7308 */ /* 0x000e620000002400 */
[----:B------:R-:W-:Y:S01]  /*13380*/  VIADD R13, R57, 0x71 ;  /* 0x00000071390d7836 */ /* 0x000fe20000000000 */
[-C--:B------:R-:W-:Y:S01]  /*13390*/  ISETP.GE.AND P1, PT, R7, R74.reuse, PT ;  /* 0x0000004a0700720c */ /* 0x080fe20003f26270 */
[----:B------:R-:W-:Y:S01]  /*133a0*/  VIADD R3, R57, 0x78 ;  /* 0x0000007839037836 */ /* 0x000fe20000000000 */
[----:B------:R-:W-:Y:S01]  /*133b0*/  ISETP.GE.AND P0, PT, R15, R74, PT ;  /* 0x0000004a0f00720c */ /* 0x000fe20003f06270 */
[----:B------:R-:W-:Y:S01]  /*133c0*/  VIADD R57, R57, 0x79 ;  /* 0x0000007939397836 */ /* 0x000fe20000000000 */
[----:B------:R-:W-:Y:S02]  /*133d0*/  FSEL R183, R183, -INF , !P4 ;  /* 0xff800000b7b77808 */ /* 0x000fe40006000000 */
[----:B------:R-:W-:Y:S02]  /*133e0*/  FSEL R179, R179, -INF , !P4 ;  /* 0xff800000b3b37808 */ /* 0x000fe40006000000 */
[----:B------:R-:W-:-:S02]  /*133f0*/  FSEL R169, R169, -INF , !P3 ;  /* 0xff800000a9a97808 */ /* 0x000fc40005800000 */
[----:B------:R-:W-:Y:S02]  /*13400*/  FSEL R173, R173, -INF , !P3 ;  /* 0xff800000adad7808 */ /* 0x000fe40005800000 */
[----:B------:R-:W-:Y:S02]  /*13410*/  FSEL R165, R165, -INF , !P1 ;  /* 0xff800000a5a57808 */ /* 0x000fe40004800000 */
[----:B------:R-:W-:Y:S02]  /*13420*/  FSEL R159, R159, -INF , !P1 ;  /* 0xff8000009f9f7808 */ /* 0x000fe40004800000 */
[----:B---3--:R-:W-:Y:S02]  /*13430*/  FSEL R163, R163, -INF , !P0 ;  /* 0xff800000a3a37808 */ /* 0x008fe40004000000 */
[----:B------:R-:W-:Y:S01]  /*13440*/  FSEL R157, R157, -INF , !P0 ;  /* 0xff8000009d9d7808 */ /* 0x000fe20004000000 */
[----:B------:R-:W-:Y:S01]  /*13450*/  BSSY.RECONVERGENT B1, `(.L_x_4183) ;  /* 0x0000082000017945 */ /* 0x000fe20003800200 */
[----:B------:R-:W-:-:S02]  /*13460*/  ISETP.GE.AND P4, PT, R23, R74, PT ;  /* 0x0000004a1700720c */ /* 0x000fc40003f86270 */
[-C--:B------:R-:W-:Y:S02]  /*13470*/  ISETP.GE.AND P3, PT, R13, R74.reuse, PT ;  /* 0x0000004a0d00720c */ /* 0x080fe40003f66270 */
[-C--:B------:R-:W-:Y:S02]  /*13480*/  ISETP.GE.AND P1, PT, R3, R74.reuse, PT ;  /* 0x0000004a0300720c */ /* 0x080fe40003f26270 */
[----:B------:R-:W-:Y:S02]  /*13490*/  ISETP.GE.AND P0, PT, R57, R74, PT ;  /* 0x0000004a3900720c */ /* 0x000fe40003f06270 */
[----:B------:R-:W-:Y:S02]  /*134a0*/  FSEL R211, R103, -INF , !P2 ;  /* 0xff80000067d37808 */ /* 0x000fe40005000000 */
[----:B------:R-:W-:Y:S02]  /*134b0*/  FSEL R213, R44, -INF , !P2 ;  /* 0xff8000002cd57808 */ /* 0x000fe40005000000 */
[----:B------:R-:W-:-:S02]  /*134c0*/  ISETP.NE.AND P2, PT, R120, RZ, PT ;  /* 0x000000ff7800720c */ /* 0x000fc40003f45270 */
[----:B----4-:R-:W-:Y:S02]  /*134d0*/  FSEL R151, R151, -INF , !P5 ;  /* 0xff80000097977808 */ /* 0x010fe40006800000 */
[----:B------:R-:W-:Y:S02]  /*134e0*/  FSEL R153, R153, -INF , !P5 ;  /* 0xff80000099997808 */ /* 0x000fe40006800000 */
[----:B--2---:R-:W-:Y:S02]  /*134f0*/  FSEL R147, R147, -INF , !P4 ;  /* 0xff80000093937808 */ /* 0x004fe40006000000 */
[----:B------:R-:W-:Y:S02]  /*13500*/  FSEL R135, R135, -INF , !P4 ;  /* 0xff80000087877808 */ /* 0x000fe40006000000 */
[----:B------:R-:W-:Y:S02]  /*13510*/  FSEL R145, R145, -INF , !P3 ;  /* 0xff80000091917808 */ /* 0x000fe40005800000 */
[----:B------:R-:W-:-:S02]  /*13520*/  FSEL R67, R67, -INF , !P3 ;  /* 0xff80000043437808 */ /* 0x000fc40005800000 */
[----:B-1----:R-:W-:Y:S02]  /*13530*/  FSEL R139, R139, -INF , !P1 ;  /* 0xff8000008b8b7808 */ /* 0x002fe40004800000 */
        /* <DEDUP_REMOVED lines=18> */
.L_x_4186:
        /* <DEDUP_REMOVED lines=60> */
.L_x_4187:
[----:B------:R-:W-:Y:S05]  /*13a20*/  BSYNC.RECONVERGENT B0 ;  /* 0x0000000000007941 */ /* 0x000fea0003800200 */
.L_x_4185:
        /* <DEDUP_REMOVED lines=36> */
.L_x_4184:
[----:B------:R-:W-:Y:S05]  /*13c70*/  BSYNC.RECONVERGENT B1 ;  /* 0x0000000000017941 */ /* 0x000fea0003800200 */
.L_x_4183:
        /* <DEDUP_REMOVED lines=50> */
[C---:B------:R-:W-:Y:S02]  /*13fa0*/  IADD3 R62, PT, PT, R75.reuse, R66, RZ ;  /* 0x000000424b3e7210 */ /* 0x040fe40007ffe0ff */
        /* <DEDUP_REMOVED lines=20> */
[----:B------:R-:W3:Y:S01]  /*140f0*/  LDSM.16.MT88.4 R92, [R66+0x10000] ;  /* 0x01000000425c783b */ /* 0x000ee20000004200 */
[-CC-:B------:R-:W-:Y:S01]  /*14100*/  FFMA.FTZ R46, R5, R65.reuse, -R64.reuse ;  /* 0x00000041052e7223 */ /* 0x180fe20000010840 */
[----:B------:R-:W-:Y:S01]  /*14110*/  MUFU.EX2 R58, R58 ;  /* 0x0000003a003a7308 */ /* 0x000fe20000000800 */
[-C--:B------:R-:W-:Y:S01]  /*14120*/  FFMA.FTZ R45, R11, R65.reuse, -R64 ;  /* 0x000000410b2d7223 */ /* 0x080fe20000010840 */
[----:B------:R-:W4:Y:S01]  /*14130*/  LDSM.16.MT88.4 R4, [R0+0x10000] ;  /* 0x010000000004783b */ /* 0x000f220000004200 */
[-CC-:B------:R-:W-:Y:S01]  /*14140*/  FFMA.FTZ R47, R9, R65.reuse, -R146.reuse ;  /* 0x00000041092f7223 */ /* 0x180fe20000010892 */
[-CC-:B------:R-:W-:Y:S01]  /*14150*/  FFMA.FTZ R52, R17, R65.reuse, -R146.reuse ;  /* 0x0000004111347223 */ /* 0x180fe20000010892 */
[-C--:B------:R-:W-:Y:S01]  /*14160*/  FFMA.FTZ R51, R19, R65.reuse, -R146 ;  /* 0x0000004113337223 */ /* 0x080fe20000010892 */
[----:B------:R-:W5:Y:S01]  /*14170*/  LDSM.16.MT88.4 R8, [R40+0xc800] ;  /* 0x00c800002808783b */ /* 0x000f620000004200 */
[-CC-:B------:R-:W-:Y:S01]  /*14180*/  FFMA.FTZ R50, R21, R65.reuse, -R64.reuse ;  /* 0x0000004115327223 */ /* 0x180fe20000010840 */
[----:B------:R-:W1:Y:S01]  /*14190*/  MUFU.EX2 R57, R57 ;  /* 0x0000003900397308 */ /* 0x000e620000000800 */
[-C--:B------:R-:W-:Y:S01]  /*141a0*/  FFMA.FTZ R49, R37, R65.reuse, -R64 ;  /* 0x0000004125317223 */ /* 0x080fe20000010840 */
[----:B------:R-:W5:Y:S01]  /*141b0*/  LDSM.16.MT88.4 R16, [R66+0xc800] ;  /* 0x00c800004210783b */ /* 0x000f620000004200 */
[-C--:B------:R-:W-:Y:S01]  /*141c0*/  FFMA.FTZ R48, R35, R65.reuse, -R146 ;  /* 0x0000004123307223 */ /* 0x080fe20000010892 */
[-CC-:B------:R-:W-:Y:S01]  /*141d0*/  FFMA.FTZ R42, R31, R65.reuse, -R64.reuse ;  /* 0x000000411f2a7223 */ /* 0x180fe20000010840 */
[-CC-:B------:R-:W-:Y:S01]  /*141e0*/  FFMA.FTZ R41, R33, R65.reuse, -R64.reuse ;  /* 0x0000004121297223 */ /* 0x180fe20000010840 */
[----:B------:R-:W5:Y:S01]  /*141f0*/  LDSM.16.MT88.4 R20, [R62+0xc800] ;  /* 0x00c800003e14783b */ /* 0x000f620000004200 */
[-C--:B------:R-:W-:Y:S01]  /*14200*/  FFMA.FTZ R37, R29, R65.reuse, -R64 ;  /* 0x000000411d257223 */ /* 0x080fe20000010840 */
[----:B------:R-:W-:Y:S01]  /*14210*/  MUFU.EX2 R54, R54 ;  /* 0x0000003600367308 */ /* 0x000fe20000000800 */
[-CC-:B------:R-:W-:Y:S01]  /*14220*/  FFMA.FTZ R43, R39, R65.reuse, -R146.reuse ;  /* 0x00000041272b7223 */ /* 0x180fe20000010892 */
[----:B------:R-:W-:Y:S01]  /*14230*/  LDSM.16.MT88.4 R32, [R62+0x10800] ;  /* 0x010800003e20783b */ /* 0x000fe20000004200 */
[-CC-:B------:R-:W-:Y:S01]  /*14240*/  FFMA.FTZ R44, R27, R65.reuse, -R146.reuse ;  /* 0x000000411b2c7223 */ /* 0x180fe20000010892 */
[-CC-:B------:R-:W-:Y:S01]  /*14250*/  FFMA.FTZ R39, R25, R65.reuse, -R146.reuse ;  /* 0x0000004119277223 */ /* 0x180fe20000010892 */
[-C--:B------:R-:W-:Y:S01]  /*14260*/  FFMA.FTZ R38, R213, R65.reuse, -R146 ;  /* 0x00000041d5267223 */ /* 0x080fe20000010892 */
[----:B------:R-:W-:Y:S01]  /*14270*/  LDSM.16.MT88.4 R28, [R40+0x10800] ;  /* 0x01080000281c783b */ /* 0x000fe20000004200 */
[-CC-:B------:R-:W-:Y:S01]  /*14280*/  FFMA.FTZ R36, R211, R65.reuse, -R64.reuse ;  /* 0x00000041d3247223 */ /* 0x180fe20000010840 */
[----:B------:R-:W2:Y:S01]  /*14290*/  MUFU.EX2 R53, R53 ;  /* 0x0000003500357308 */ /* 0x000ea20000000800 */
[----:B-1----:R-:W-:Y:S01]  /*142a0*/  F2FP.BF16.F32.PACK_AB R69, R57, R58 ;  /* 0x0000003a3945723e */ /* 0x002fe200000010ff */
[----:B------:R-:W-:Y:S01]  /*142b0*/  LDSM.16.MT88.4 R24, [R66+0xd000] ;  /* 0x00d000004218783b */ /* 0x000fe20000004200 */
        /* <DEDUP_REMOVED lines=31> */
[-CC-:B------:R-:W-:Y:S01]  /*144b0*/  FFMA.FTZ R67, R144, R65.reuse, -R146.reuse ;  /* 0x0000004190437223 */ /* 0x180fe20000010892 */
[-C--:B------:R-:W-:Y:S01]  /*144c0*/  FFMA.FTZ R138, R138, R65.reuse, -R146 ;  /* 0x000000418a8a7223 */ /* 0x080fe20000010892 */
[----:B------:R-:W-:Y:S01]  /*144d0*/  FFMA.FTZ R237, R63, R65, -R64 ;  /* 0x000000413fed7223 */ /* 0x000fe20000010840 */
[----:B------:R-:W-:Y:S01]  /*144e0*/  FADD.FTZ R57, R58, R57 ;  /* 0x000000393a397221 */ /* 0x000fe20000010000 */
[----:B------:R-:W-:-:S02]  /*144f0*/  FADD.FTZ R59, R60, R59 ;  /* 0x0000003b3c3b7221 */ /* 0x000fc40000010000 */
        /* <DEDUP_REMOVED lines=31> */
[----:B------:R-:W3:Y:S01]  /*146f0*/  MUFU.EX2 R38, R38 ;  /* 0x0000002600267308 */ /* 0x000ee20000000800 */
[C---:B------:R-:W-:Y:S07]  /*14700*/  HMMA.16816.F32.BF16 R84, R68.reuse, R86, RZ ;  /* 0x000000564454723c */ /* 0x040fee00000418ff */
[----:B------:R-:W3:Y:S01]  /*14710*/  MUFU.EX2 R36, R36 ;  /* 0x0000002400247308 */ /* 0x000ee20000000800 */
        /* <DEDUP_REMOVED lines=17> */
[----:B-----5:R-:W-:Y:S01]  /*14830*/  HMMA.16816.F32.BF16 R112, R4, R8, R112 ;  /* 0x000000080470723c */ /* 0x020fe20000041870 */
        /* <DEDUP_REMOVED lines=44> */
[----:B------:R-:W-:Y:S01]  /*14b00*/  F2FP.BF16.F32.PACK_AB R6, R38, R39 ;  /* 0x000000272606723e */ /* 0x000fe200000010ff */
[----:B------:R-:W-:Y:S01]  /*14b10*/  MUFU.EX2 R35, R35 ;  /* 0x0000002300237308 */ /* 0x000fe20000000800 */
[----:B------:R-:W-:-:S07]  /*14b20*/  F2FP.BF16.F32.PACK_AB R7, R36, R37 ;  /* 0x000000252407723e */ /* 0x000fce00000010ff */
[C---:B----4-:R-:W-:Y:S01]  /*14b30*/  HMMA.16816.F32.BF16 R120, R4.reuse, R12, R120 ;  /* 0x0000000c0478723c */ /* 0x050fe20000041878 */
[----:B------:R-:W3:Y:S07]  /*14b40*/  MUFU.EX2 R34, R34 ;  /* 0x0000002200227308 */ /* 0x000eee0000000800 */
        /* <DEDUP_REMOVED lines=241> */
.L_x_4195:
        /* <DEDUP_REMOVED lines=78> */
.L_x_4190:
[----:B------:R-:W-:Y:S05]  /*15f40*/  BSYNC.RECONVERGENT B0 ;  /* 0x0000000000007941 */ /* 0x000fea0003800200 */
.L_x_4189:
[----:B------:R-:W1:Y:S01]  /*15f50*/  S2UR UR7, SR_CgaCtaId ;  /* 0x00000000000779c3 */ /* 0x000e620000008800 */
[C---:B------:R-:W-:Y:S01]  /*15f60*/  SHF.L.U32 R232, R142.reuse, 0x3, RZ ;  /* 0x000000038ee87819 */ /* 0x040fe200000006ff */
[----:B------:R-:W-:Y:S01]  /*15f70*/  UMOV UR8, 0x400 ;  /* 0x0000040000087882 */ /* 0x000fe20000000000 */
[----:B------:R-:W-:Y:S01]  /*15f80*/  LOP3.LUT R3, R142, 0x38, RZ, 0xc0, !PT ;  /* 0x000000388e037812 */ /* 0x000fe200078ec0ff */
[----:B------:R-:W-:Y:S01]  /*15f90*/  BSSY.RECONVERGENT B1, `(.L_x_4191) ;  /* 0x0000203000017945 */ /* 0x000fe20003800200 */
[C---:B------:R-:W-:Y:S02]  /*15fa0*/  LOP3.LUT R140, R232.reuse, 0x38, RZ, 0xc0, !PT ;  /* 0x00000038e88c7812 */ /* 0x040fe400078ec0ff */
[C---:B------:R-:W-:Y:S02]  /*15fb0*/  LOP3.LUT R4, R232.reuse, 0x1c0, RZ, 0xc0, !PT ;  /* 0x000001c0e8047812 */ /* 0x040fe400078ec0ff */
[----:B------:R-:W-:Y:S02]  /*15fc0*/  LOP3.LUT R7, R232, 0x1e00, RZ, 0xc0, !PT ;  /* 0x00001e00e8077812 */ /* 0x000fe400078ec0ff */
[----:B------:R-:W-:Y:S02]  /*15fd0*/  LOP3.LUT R4, R140, R4, R3, 0x1e, !PT ;  /* 0x000000048c047212 */ /* 0x000fe400078e1e03 */
[----:B------:R-:W-:Y:S02]  /*15fe0*/  IADD3 R12, P0, PT, R233, R220, RZ ;  /* 0x000000dce90c7210 */ /* 0x000fe40007f1e0ff */
[----:B------:R-:W-:Y:S02]  /*15ff0*/  LOP3.LUT R4, R4, R7, RZ, 0xfc, !PT ;  /* 0x0000000704047212 */ /* 0x000fe400078efcff */
[----:B------:R-:W-:Y:S02]  /*16000*/  IADD3.X R13, PT, PT, R234, R221, RZ, P0, !PT ;  /* 0x000000ddea0d7210 */ /* 0x000fe400007fe4ff */
[-C--:B------:R-:W-:Y:S02]  /*16010*/  IADD3 R14, P0, PT, R12, R233.reuse, RZ ;  /* 0x000000e90c0e7210 */ /* 0x080fe40007f1e0ff */
[----:B------:R-:W-:Y:S02]  /*16020*/  SHF.L.U32 R215, R142, 0x6, RZ ;  /* 0x000000068ed77819 */ /* 0x000fe400000006ff */
[-C--:B------:R-:W-:Y:S01]  /*16030*/  IADD3.X R15, PT, PT, R13, R234.reuse, RZ, P0, !PT ;  /* 0x000000ea0d0f7210 */ /* 0x080fe200007fe4ff */
[----:B-1----:R-:W-:Y:S01]  /*16040*/  ULEA UR6, UR7, UR8, 0x18 ;  /* 0x0000000807067291 */ /* 0x002fe2000f8ec0ff */
[-C--:B------:R-:W-:Y:S02]  /*16050*/  IADD3 R10, P0, PT, R14, R233.reuse, RZ ;  /* 0x000000e90e0a7210 */ /* 0x080fe40007f1e0ff */
[----:B------:R-:W-:Y:S02]  /*16060*/  LOP3.LUT R2, R142, 0x8, RZ, 0xc0, !PT ;  /* 0x000000088e027812 */ /* 0x000fe400078ec0ff */
[-C--:B------:R-:W-:Y:S02]  /*16070*/  IADD3.X R11, PT, PT, R15, R234.reuse, RZ, P0, !PT ;  /* 0x000000ea0f0b7210 */ /* 0x080fe400007fe4ff */
[----:B------:R-:W-:Y:S02]  /*16080*/  LEA R241, R4, UR6, 0x1 ;  /* 0x0000000604f17c11 */ /* 0x000fe4000f8e08ff */
[-C--:B------:R-:W-:Y:S02]  /*16090*/  IADD3 R8, P0, PT, R10, R233.reuse, RZ ;  /* 0x000000e90a087210 */ /* 0x080fe40007f1e0ff */
[----:B------:R-:W-:Y:S01]  /*160a0*/  LOP3.LUT R5, R2, 0x1c0, R215, 0xf8, !PT ;  /* 0x000001c002057812 */ /* 0x000fe200078ef8d7 */
[----:B------:R-:W-:Y:S01]  /*160b0*/  @!PT LDS RZ, [RZ] ;  /* 0x00000000fffff984 */ /* 0x000fe20000000800 */
[----:B------:R-:W-:Y:S01]  /*160c0*/  @!PT LDS RZ, [RZ] ;  /* 0x00000000fffff984 */ /* 0x000fe20000000800 */
[----:B------:R-:W-:Y:S01]  /*160d0*/  @!PT LDS RZ, [RZ] ;  /* 0x00000000fffff984 */ /* 0x000fe20000000800 */
[----:B------:R-:W-:Y:S01]  /*160e0*/  LDGSTS.E.BYPASS.LTC128B.128 [R241+0xc000], desc[UR4][R220.64] ;  /* 0x0c000000dcf17fae */ /* 0x000fe2000b981a04 */
[-C--:B------:R-:W-:Y:S02]  /*160f0*/  IADD3.X R9, PT, PT, R11, R234.reuse, RZ, P0, !PT ;  /* 0x000000ea0b097210 */ /* 0x080fe400007fe4ff */
[-C--:B------:R-:W-:Y:S02]  /*16100*/  IADD3 R6, P0, PT, R8, R233.reuse, RZ ;  /* 0x000000e908067210 */ /* 0x080fe40007f1e0ff */
[----:B------:R-:W-:Y:S02]  /*16110*/  SHF.L.U32 R3, R142, 0x5, RZ ;  /* 0x000000058e037819 */ /* 0x000fe400000006ff */
[----:B------:R-:W-:Y:S01]  /*16120*/  IADD3.X R7, PT, PT, R9, R234, RZ, P0, !PT ;  /* 0x000000ea09077210 */ /* 0x000fe200007fe4ff */
[----:B------:R-:W-:Y:S01]  /*16130*/  LDGSTS.E.BYPASS.LTC128B.128 [R241+0x10000], desc[UR4][R220.64+0x80] ;  /* 0x10000080dcf17fae */ /* 0x000fe2000b981a04 */
[C---:B------:R-:W-:Y:S02]  /*16140*/  LOP3.LUT R2, R215.reuse, 0x200, RZ, 0xc0, !PT ;  /* 0x00000200d7027812 */ /* 0x040fe400078ec0ff */
[----:B------:R-:W-:Y:S02]  /*16150*/  SHF.R.U32.HI R212, RZ, 0x1, R142 ;  /* 0x00000001ffd47819 */ /* 0x000fe4000001168e */
[----:B------:R-:W-:Y:S02]  /*16160*/  LOP3.LUT R184, R215, 0x400, RZ, 0xc0, !PT ;  /* 0x00000400d7b87812 */ /* 0x000fe400078ec0ff */
[----:B------:R-:W-:Y:S01]  /*16170*/  LOP3.LUT R5, R5, R140, RZ, 0x3c, !PT ;  /* 0x0000008c05057212 */ /* 0x000fe200078e3cff */
[----:B------:R-:W-:Y:S01]  /*16180*/  LDGSTS.E.BYPASS.LTC128B.128 [R241+0xc800], desc[UR4][R12.64] ;  /* 0x0c8000000cf17fae */ /* 0x000fe2000b981a04 */
[----:B------:R-:W-:Y:S02]  /*16190*/  LOP3.LUT R3, R2, 0x7c00, R3, 0xf8, !PT ;  /* 0x00007c0002037812 */ /* 0x000fe400078ef803 */
[----:B------:R-:W-:Y:S02]  /*161a0*/  LOP3.LUT R2, R212, 0x8, RZ, 0xc0, !PT ;  /* 0x00000008d4027812 */ /* 0x000fe400078ec0ff */
[----:B------:R-:W-:Y:S02]  /*161b0*/  LEA R184, R5, R184, 0x1 ;  /* 0x000000b805b87211 */ /* 0x000fe400078e08ff */
[----:B------:R-:W-:Y:S01]  /*161c0*/  LOP3.LUT R5, R2, 0x1c0, R215, 0xf8, !PT ;  /* 0x000001c002057812 */ /* 0x000fe200078ef8d7 */
[----:B------:R1:W-:Y:S01]  /*161d0*/  LDGSTS.E.BYPASS.LTC128B.128 [R241+0x10800], desc[UR4][R12.64+0x80] ;  /* 0x108000800cf17fae */ /* 0x0003e2000b981a04 */
[-C--:B------:R-:W-:Y:S02]  /*161e0*/  IADD3 R4, P0, PT, R6, R233.reuse, RZ ;  /* 0x000000e906047210 */ /* 0x080fe40007f1e0ff */
[----:B------:R-:W-:Y:S02]  /*161f0*/  LOP3.LUT R214, R5, R140, RZ, 0x3c, !PT ;  /* 0x0000008c05d67212 */ /* 0x000fe400078e3cff */
[----:B------:R-:W-:Y:S02]  /*16200*/  IADD3.X R5, PT, PT, R7, R234, RZ, P0, !PT ;  /* 0x000000ea07057210 */ /* 0x000fe400007fe4ff */
[----:B------:R-:W-:Y:S01]  /*16210*/  LOP3.LUT R3, R3, R214, RZ, 0xfc, !PT ;  /* 0x000000d603037212 */ /* 0x000fe200078efcff */
[----:B------:R-:W-:Y:S01]  /*16220*/  LDGSTS.E.BYPASS.LTC128B.128 [R241+0xd000], desc[UR4][R14.64] ;  /* 0x0d0000000ef17fae */ /* 0x000fe2000b981a04 */
[----:B------:R-:W-:Y:S02]  /*16230*/  IADD3 R134, PT, PT, R184, UR6, RZ ;  /* 0x00000006b8867c10 */ /* 0x000fe4000fffe0ff */
[----:B------:R-:W-:Y:S02]  /*16240*/  LEA R186, R3, UR6, 0x1 ;  /* 0x0000000603ba7c11 */ /* 0x000fe4000f8e08ff */
[----:B------:R-:W-:Y:S02]  /*16250*/  MOV R2, 0x40 ;  /* 0x0000004000027802 */ /* 0x000fe40000000f00 */
[----:B------:R-:W-:Y:S01]  /*16260*/  LOP3.LUT P2, RZ, R142, 0x4, RZ, 0xc0, !PT ;  /* 0x000000048eff7812 */ /* 0x000fe2000784c0ff */
[----:B------:R-:W-:Y:S08]  /*16270*/  LDGSTS.E.BYPASS.LTC128B.128 [R241+0x11000], desc[UR4][R14.64+0x80] ;  /* 0x110000800ef17fae */ /* 0x000ff0000b981a04 */
[----:B------:R-:W-:Y:S01]  /*16280*/  LDGSTS.E.BYPASS.LTC128B.128 [R241+0xd800], desc[UR4][R10.64] ;  /* 0x0d8000000af17fae */ /* 0x000fe2000b981a04 */
[----:B-1----:R-:W-:Y:S04]  /*16290*/  IADD3 R12, P0, PT, R4, R233, RZ ;  /* 0x000000e9040c7210 */ /* 0x002fe80007f1e0ff */
[----:B------:R-:W-:Y:S03]  /*162a0*/  IADD3.X R13, PT, PT, R5, R234, RZ, P0, !PT ;  /* 0x000000ea050d7210 */ /* 0x000fe600007fe4ff */
[----:B------:R-:W-:Y:S01]  /*162b0*/  LDGSTS.E.BYPASS.LTC128B.128 [R241+0x11800], desc[UR4][R10.64+0x80] ;  /* 0x118000800af17fae */ /* 0x000fe2000b981a04 */
[----:B------:R-:W-:Y:S04]  /*162c0*/  LOP3.LUT P0, RZ, R142, 0x2, RZ, 0xc0, !PT ;  /* 0x000000028eff7812 */ /* 0x000fe8000780c0ff */
[----:B------:R-:W-:Y:S02]  /*162d0*/  SEL R213, R143, 0xffffffe0, !P0 ;  /* 0xffffffe08fd57807 */ /* 0x000fe40004000000 */
[----:B------:R-:W-:Y:S01]  /*162e0*/  ISETP.NE.AND P0, PT, R235, RZ, PT ;  /* 0x000000ffeb00720c */ /* 0x000fe20003f05270 */
[----:B------:R-:W-:Y:S01]  /*162f0*/  LDGSTS.E.BYPASS.LTC128B.128 [R241+0xe000], desc[UR4][R8.64] ;  /* 0x0e00000008f17fae */ /* 0x000fe2000b981a04 */
[C---:B------:R-:W-:Y:S02]  /*16300*/  IADD3 R135, PT, PT, R213.reuse, R186, RZ ;  /* 0x000000bad5877210 */ /* 0x040fe40007ffe0ff */
[----:B------:R-:W-:Y:S05]  /*16310*/  IADD3 R3, PT, PT, R213, R134, RZ ;  /* 0x00000086d5037210 */ /* 0x000fea0007ffe0ff */
[----:B------:R1:W-:Y:S08]  /*16320*/  LDGSTS.E.BYPASS.LTC128B.128 [R241+0x12000], desc[UR4][R8.64+0x80] ;  /* 0x1200008008f17fae */ /* 0x0003f0000b981a04 */
[----:B------:R-:W-:Y:S08]  /*16330*/  LDGSTS.E.BYPASS.LTC128B.128 [R241+0xe800], desc[UR4][R6.64] ;  /* 0x0e80000006f17fae */ /* 0x000ff0000b981a04 */
[----:B------:R-:W-:Y:S08]  /*16340*/  LDGSTS.E.BYPASS.LTC128B.128 [R241+0x12800], desc[UR4][R6.64+0x80] ;  /* 0x1280008006f17fae */ /* 0x000ff0000b981a04 */
[----:B------:R-:W-:Y:S08]  /*16350*/  LDGSTS.E.BYPASS.LTC128B.128 [R241+0xf000], desc[UR4][R4.64] ;  /* 0x0f00000004f17fae */ /* 0x000ff0000b981a04 */
[----:B------:R2:W-:Y:S08]  /*16360*/  LDGSTS.E.BYPASS.LTC128B.128 [R241+0x13000], desc[UR4][R4.64+0x80] ;  /* 0x1300008004f17fae */ /* 0x0005f0000b981a04 */
[----:B------:R-:W-:Y:S08]  /*16370*/  LDGSTS.E.BYPASS.LTC128B.128 [R241+0xf800], desc[UR4][R12.64] ;  /* 0x0f8000000cf17fae */ /* 0x000ff0000b981a04 */
[----:B------:R3:W-:Y:S08]  /*16380*/  LDGSTS.E.BYPASS.LTC128B.128 [R241+0x13800], desc[UR4][R12.64+0x80] ;  /* 0x138000800cf17fae */ /* 0x0007f0000b981a04 */
[----:B------:R-:W-:Y:S08]  /*16390*/  LDSM.16.M88.4 R64, [R186] ;  /* 0x00000000ba40783b */ /* 0x000ff00000000200 */
[----:B-1----:R-:W2:Y:S08]  /*163a0*/  LDSM.16.M88.4 R8, [R184+UR6+0x4000] ;  /* 0x00400006b808783b */ /* 0x002eb00008000200 */
[----:B------:R-:W3:Y:S08]  /*163b0*/  LDSM.16.M88.4 R16, [R184+UR6+0x4800] ;  /* 0x00480006b810783b */ /* 0x000ef00008000200 */
[----:B------:R-:W1:Y:S08]  /*163c0*/  LDSM.16.M88.4 R24, [R184+UR6+0x5000] ;  /* 0x00500006b818783b */ /* 0x000e700008000200 */
[----:B------:R-:W0:Y:S08]  /*163d0*/  LDGDEPBAR ;  /* 0x00000000000079af */ /* 0x000e300000000000 */
[----:B------:R-:W4:Y:S08]  /*163e0*/  LDSM.16.M88.4 R32, [R184+UR6+0x5800] ;  /* 0x00580006b820783b */ /* 0x000f300008000200 */
[----:B------:R-:W5:Y:S01]  /*163f0*/  LDSM.16.M88.4 R40, [R184+UR6+0x6000] ;  /* 0x00600006b828783b */ /* 0x000f620008000200 */
[C---:B--2---:R-:W-:Y:S07]  /*16400*/  HMMA.16816.F32.BF16 R4, R64.reuse, R8, RZ ;  /* 0x000000084004723c */ /* 0x044fee00000418ff */
[----:B------:R-:W2:Y:S01]  /*16410*/  LDSM.16.M88.4 R48, [R184+UR6+0x6800] ;  /* 0x00680006b830783b */ /* 0x000ea20008000200 */
[C---:B------:R-:W-:Y:S07]  /*16420*/  HMMA.16816.F32.BF16 R8, R64.reuse, R10, RZ ;  /* 0x0000000a4008723c */ /* 0x040fee00000418ff */
[----:B------:R-:W2:Y:S01]  /*16430*/  LDSM.16.M88.4 R56, [R184+UR6+0x7000] ;  /* 0x00700006b838783b */ /* 0x000ea20008000200 */
[C---:B---3--:R-:W-:Y:S07]  /*16440*/  HMMA.16816.F32.BF16 R12, R64.reuse, R16, RZ ;  /* 0x00000010400c723c */ /* 0x048fee00000418ff */
[----:B------:R-:W3:Y:S01]  /*16450*/  LDSM.16.M88.4 R136, [R184+UR6+0x7800] ;  /* 0x00780006b888783b */ /* 0x000ee20008000200 */
[C---:B------:R-:W-:Y:S07]  /*16460*/  HMMA.16816.F32.BF16 R16, R64.reuse, R18, RZ ;  /* 0x000000124010723c */ /* 0x040fee00000418ff */
[----:B------:R-:W-:Y:S01]  /*16470*/  LDSM.16.M88.4 R144, [R135] ;  /* 0x000000008790783b */ /* 0x000fe20000000200 */
[C---:B-1----:R-:W-:Y:S07]  /*16480*/  HMMA.16816.F32.BF16 R20, R64.reuse, R24, RZ ;  /* 0x000000184014723c */ /* 0x042fee00000418ff */
[----:B------:R-:W1:Y:S01]  /*16490*/  LDSM.16.M88.4 R148, [R3+0x4000] ;  /* 0x004000000394783b */ /* 0x000e620000000200 */
[C---:B------:R-:W-:Y:S07]  /*164a0*/  HMMA.16816.F32.BF16 R24, R64.reuse, R26, RZ ;  /* 0x0000001a4018723c */ /* 0x040fee00000418ff */
[----:B------:R-:W1:Y:S01]  /*164b0*/  LDSM.16.M88.4 R152, [R3+0x4800] ;  /* 0x004800000398783b */ /* 0x000e620000000200 */
[C---:B----4-:R-:W-:Y:S07]  /*164c0*/  HMMA.16816.F32.BF16 R28, R64.reuse, R32, RZ ;  /* 0x00000020401c723c */ /* 0x050fee00000418ff */
[----:B------:R-:W4:Y:S01]  /*164d0*/  LDSM.16.M88.4 R156, [R3+0x5000] ;  /* 0x00500000039c783b */ /* 0x000f220000000200 */
[C---:B------:R-:W-:Y:S07]  /*164e0*/  HMMA.16816.F32.BF16 R32, R64.reuse, R34, RZ ;  /* 0x000000224020723c */ /* 0x040fee00000418ff */
[----:B------:R-:W-:Y:S01]  /*164f0*/  LDSM.16.M88.4 R160, [R3+0x6800] ;  /* 0x0068000003a0783b */ /* 0x000fe20000000200 */
[C---:B-----5:R-:W-:Y:S07]  /*16500*/  HMMA.16816.F32.BF16 R36, R64.reuse, R40, RZ ;  /* 0x000000284024723c */ /* 0x060fee00000418ff */
[----:B------:R-:W-:Y:S01]  /*16510*/  LDSM.16.M88.4 R164, [R3+0x7000] ;  /* 0x0070000003a4783b */ /* 0x000fe20000000200 */
[C---:B------:R-:W-:Y:S07]  /*16520*/  HMMA.16816.F32.BF16 R40, R64.reuse, R42, RZ ;  /* 0x0000002a4028723c */ /* 0x040fee00000418ff */
[----:B------:R-:W5:Y:S01]  /*16530*/  LD.E R238, desc[UR4][R132.64+0x18c] ;  /* 0x00018c0484ee7980 */ /* 0x000f62000c101900 */
[C---:B--2---:R-:W-:Y:S08]  /*16540*/  HMMA.16816.F32.BF16 R44, R64.reuse, R48, RZ ;  /* 0x00000030402c723c */ /* 0x044ff000000418ff */
[C---:B------:R-:W-:Y:S08]  /*16550*/  HMMA.16816.F32.BF16 R48, R64.reuse, R50, RZ ;  /* 0x000000324030723c */ /* 0x040ff000000418ff */
[C---:B------:R-:W-:Y:S08]  /*16560*/  HMMA.16816.F32.BF16 R52, R64.reuse, R56, RZ ;  /* 0x000000384034723c */ /* 0x040ff000000418ff */
[C---:B------:R-:W-:Y:S08]  /*16570*/  HMMA.16816.F32.BF16 R56, R64.reuse, R58, RZ ;  /* 0x0000003a4038723c */ /* 0x040ff000000418ff */
[C---:B---3--:R-:W-:Y:S08]  /*16580*/  HMMA.16816.F32.BF16 R60, R64.reuse, R136, RZ ;  /* 0x00000088403c723c */ /* 0x048ff000000418ff */
[----:B------:R-:W-:Y:S01]  /*16590*/  HMMA.16816.F32.BF16 R64, R64, R138, RZ ;  /* 0x0000008a4040723c */ /* 0x000fe200000418ff */
[----:B------:R-:W2:Y:S07]  /*165a0*/  LDSM.16.M88.4 R136, [R3+0x5800] ;  /* 0x005800000388783b */ /* 0x000eae0000000200 */
[C---:B-1----:R-:W-:Y:S08]  /*165b0*/  HMMA.16816.F32.BF16 R4, R144.reuse, R148, R4 ;  /* 0x000000949004723c */ /* 0x042ff00000041804 */
[C---:B------:R-:W-:Y:S01]  /*165c0*/  HMMA.16816.F32.BF16 R8, R144.reuse, R150, R8 ;  /* 0x000000969008723c */ /* 0x040fe20000041808 */
[----:B------:R-:W1:Y:S07]  /*165d0*/  LDSM.16.M88.4 R148, [R3+0x6000] ;  /* 0x006000000394783b */ /* 0x000e6e0000000200 */
[C---:B------:R-:W-:Y:S03]  /*165e0*/  HMMA.16816.F32.BF16 R12, R144.reuse, R152, R12 ;  /* 0x00000098900c723c */ /* 0x040fe6000004180c */
[----:B------:R-:W-:Y:S04]  /*165f0*/  SEL R153, R2, 0xffffffc0, !P2 ;  /* 0xffffffc002997807 */ /* 0x000fe80005000000 */
[C---:B------:R-:W-:Y:S01]  /*16600*/  IADD3 R204, PT, PT, R153.reuse, R186, RZ ;  /* 0x000000ba99cc7210 */ /* 0x040fe20007ffe0ff */
[C---:B------:R-:W-:Y:S03]  /*16610*/  HMMA.16816.F32.BF16 R16, R144.reuse, R154, R16 ;  /* 0x0000009a9010723c */ /* 0x040fe60000041810 */
[----:B------:R-:W-:Y:S01]  /*16620*/  IADD3 R134, PT, PT, R153, R134, RZ ;  /* 0x0000008699867210 */ /* 0x000fe20007ffe0ff */
[----:B------:R-:W-:Y:S01]  /*16630*/  LDSM.16.M88.4 R168, [R204] ;  /* 0x00000000cca8783b */ /* 0x000fe20000000200 */
[C---:B------:R-:W-:Y:S02]  /*16640*/  IADD3 R205, PT, PT, R213.reuse, R204, RZ ;  /* 0x000000ccd5cd7210 */ /* 0x040fe40007ffe0ff */
[----:B------:R-:W-:Y:S01]  /*16650*/  IADD3 R2, PT, PT, R213, R134, RZ ;  /* 0x00000086d5027210 */ /* 0x000fe20007ffe0ff */
[C---:B----4-:R-:W-:Y:S04]  /*16660*/  HMMA.16816.F32.BF16 R20, R144.reuse, R156, R20 ;  /* 0x0000009c9014723c */ /* 0x050fe80000041814 */
[----:B------:R-:W3:Y:S04]  /*16670*/  LDSM.16.M88.4 R152, [R3+0x7800] ;  /* 0x007800000398783b */ /* 0x000ee80000000200 */
[C---:B------:R-:W-:Y:S04]  /*16680*/  HMMA.16816.F32.BF16 R24, R144.reuse, R158, R24 ;  /* 0x0000009e9018723c */ /* 0x040fe80000041818 */
[----:B------:R-:W4:Y:S04]  /*16690*/  LDSM.16.M88.4 R172, [R134+0x4000] ;  /* 0x0040000086ac783b */ /* 0x000f280000000200 */
[C---:B--2---:R-:W-:Y:S04]  /*166a0*/  HMMA.16816.F32.BF16 R28, R144.reuse, R136, R28 ;  /* 0x00000088901c723c */ /* 0x044fe8000004181c */
[----:B------:R-:W2:Y:S04]  /*166b0*/  LDSM.16.M88.4 R176, [R134+0x4800] ;  /* 0x0048000086b0783b */ /* 0x000ea80000000200 */
[C---:B------:R-:W-:Y:S04]  /*166c0*/  HMMA.16816.F32.BF16 R32, R144.reuse, R138, R32 ;  /* 0x0000008a9020723c */ /* 0x040fe80000041820 */
[----:B------:R-:W2:Y:S04]  /*166d0*/  LDSM.16.M88.4 R180, [R134+0x5000] ;  /* 0x0050000086b4783b */ /* 0x000ea80000000200 */
[C---:B-1----:R-:W-:Y:S04]  /*166e0*/  HMMA.16816.F32.BF16 R36, R144.reuse, R148, R36 ;  /* 0x000000949024723c */ /* 0x042fe80000041824 */
[----:B------:R-:W1:Y:S04]  /*166f0*/  LDSM.16.M88.4 R156, [R134+0x5800] ;  /* 0x00580000869c783b */ /* 0x000e680000000200 */
[C---:B------:R-:W-:Y:S04]  /*16700*/  HMMA.16816.F32.BF16 R40, R144.reuse, R150, R40 ;  /* 0x000000969028723c */ /* 0x040fe80000041828 */
[----:B------:R-:W1:Y:S04]  /*16710*/  LDSM.16.M88.4 R136, [R134+0x6000] ;  /* 0x006000008688783b */ /* 0x000e680000000200 */
[C---:B------:R-:W-:Y:S04]  /*16720*/  HMMA.16816.F32.BF16 R44, R144.reuse, R160, R44 ;  /* 0x000000a0902c723c */ /* 0x040fe8000004182c */
[----:B------:R-:W1:Y:S04]  /*16730*/  LDSM.16.M88.4 R148, [R134+0x6800] ;  /* 0x006800008694783b */ /* 0x000e680000000200 */
[C---:B------:R-:W-:Y:S04]  /*16740*/  HMMA.16816.F32.BF16 R48, R144.reuse, R162, R48 ;  /* 0x000000a29030723c */ /* 0x040fe80000041830 */
[----:B------:R-:W-:Y:S04]  /*16750*/  LDSM.16.M88.4 R160, [R2+0x4800] ;  /* 0x0048000002a0783b */ /* 0x000fe80000000200 */
[C---:B------:R-:W-:Y:S04]  /*16760*/  HMMA.16816.F32.BF16 R52, R144.reuse, R164, R52 ;  /* 0x000000a49034723c */ /* 0x040fe80000041834 */
[----:B------:R-:W-:Y:S04]  /*16770*/  LDSM.16.M88.4 R188, [R134+0x9800] ;  /* 0x0098000086bc783b */ /* 0x000fe80000000200 */
[C---:B------:R-:W-:Y:S04]  /*16780*/  HMMA.16816.F32.BF16 R56, R144.reuse, R166, R56 ;  /* 0x000000a69038723c */ /* 0x040fe80000041838 */
[----:B------:R-:W-:Y:S04]  /*16790*/  LDSM.16.M88.4 R164, [R2+0x5000] ;  /* 0x0050000002a4783b */ /* 0x000fe80000000200 */
[C---:B---3--:R-:W-:Y:S04]  /*167a0*/  HMMA.16816.F32.BF16 R60, R144.reuse, R152, R60 ;  /* 0x00000098903c723c */ /* 0x048fe8000004183c */
[----:B------:R-:W-:Y:S04]  /*167b0*/  LDSM.16.M88.4 R192, [R134+0xa000] ;  /* 0x00a0000086c0783b */ /* 0x000fe80000000200 */
[----:B------:R-:W-:Y:S04]  /*167c0*/  HMMA.16816.F32.BF16 R64, R144, R154, R64 ;  /* 0x0000009a9040723c */ /* 0x000fe80000041840 */
[----:B------:R-:W3:Y:S04]  /*167d0*/  LDSM.16.M88.4 R144, [R134+0x7000] ;  /* 0x007000008690783b */ /* 0x000ee80000000200 */
[C---:B----4-:R-:W-:Y:S04]  /*167e0*/  HMMA.16816.F32.BF16 R4, R168.reuse, R172, R4 ;  /* 0x000000aca804723c */ /* 0x050fe80000041804 */
[----:B------:R-:W4:Y:S04]  /*167f0*/  LDSM.16.M88.4 R152, [R134+0x7800] ;  /* 0x007800008698783b */ /* 0x000f280000000200 */
[C---:B------:R-:W-:Y:S04]  /*16800*/  HMMA.16816.F32.BF16 R8, R168.reuse, R174, R8 ;  /* 0x000000aea808723c */ /* 0x040fe80000041808 */
[----:B------:R-:W-:Y:S04]  /*16810*/  LDSM.16.M88.4 R172, [R2+0x5800] ;  /* 0x0058000002ac783b */ /* 0x000fe80000000200 */
[C---:B--2---:R-:W-:Y:S04]  /*16820*/  HMMA.16816.F32.BF16 R12, R168.reuse, R176, R12 ;  /* 0x000000b0a80c723c */ /* 0x044fe8000004180c */
[----:B------:R-:W-:Y:S04]  /*16830*/  LDSM.16.M88.4 R196, [R134+0xa800] ;  /* 0x00a8000086c4783b */ /* 0x000fe80000000200 */
[C---:B------:R-:W-:Y:S04]  /*16840*/  HMMA.16816.F32.BF16 R16, R168.reuse, R178, R16 ;  /* 0x000000b2a810723c */ /* 0x040fe80000041810 */
[----:B------:R-:W-:Y:S04]  /*16850*/  LDSM.16.M88.4 R176, [R2+0x6000] ;  /* 0x0060000002b0783b */ /* 0x000fe80000000200 */
[C---:B------:R-:W-:Y:S04]  /*16860*/  HMMA.16816.F32.BF16 R20, R168.reuse, R180, R20 ;  /* 0x000000b4a814723c */ /* 0x040fe80000041814 */
[----:B------:R-:W-:Y:S04]  /*16870*/  LDSM.16.M88.4 R200, [R134+0xb000] ;  /* 0x00b0000086c8783b */ /* 0x000fe80000000200 */
[C---:B------:R-:W-:Y:S04]  /*16880*/  HMMA.16816.F32.BF16 R24, R168.reuse, R182, R24 ;  /* 0x000000b6a818723c */ /* 0x040fe80000041818 */
[----:B------:R-:W-:Y:S04]  /*16890*/  LDSM.16.M88.4 R180, [R184+UR6+0xb800] ;  /* 0x00b80006b8b4783b */ /* 0x000fe80008000200 */
[C---:B-1----:R-:W-:Y:S04]  /*168a0*/  HMMA.16816.F32.BF16 R28, R168.reuse, R156, R28 ;  /* 0x0000009ca81c723c */ /* 0x042fe8000004181c */
[----:B------:R-:W-:Y:S04]  /*168b0*/  LDSM.16.M88.4 R208, [R2+0x8000] ;  /* 0x0080000002d0783b */ /* 0x000fe80000000200 */
[C---:B------:R-:W-:Y:S04]  /*168c0*/  HMMA.16816.F32.BF16 R32, R168.reuse, R158, R32 ;  /* 0x0000009ea820723c */ /* 0x040fe80000041820 */
[----:B------:R-:W-:Y:S04]  /*168d0*/  LDSM.16.M88.4 R156, [R2+0x4000] ;  /* 0x00400000029c783b */ /* 0x000fe80000000200 */
[C---:B------:R-:W-:Y:S08]  /*168e0*/  HMMA.16816.F32.BF16 R36, R168.reuse, R136, R36 ;  /* 0x00000088a824723c */ /* 0x040ff00000041824 */
[C---:B------:R-:W-:Y:S01]  /*168f0*/  HMMA.16816.F32.BF16 R40, R168.reuse, R138, R40 ;  /* 0x0000008aa828723c */ /* 0x040fe20000041828 */
[----:B------:R-:W1:Y:S07]  /*16900*/  LDSM.16.M88.4 R136, [R205] ;  /* 0x00000000cd88783b */ /* 0x000e6e0000000200 */
[C---:B------:R-:W-:Y:S08]  /*16910*/  HMMA.16816.F32.BF16 R44, R168.reuse, R148, R44 ;  /* 0x00000094a82c723c */ /* 0x040ff0000004182c */
[C---:B------:R-:W-:Y:S01]  /*16920*/  HMMA.16816.F32.BF16 R48, R168.reuse, R150, R48 ;  /* 0x00000096a830723c */ /* 0x040fe20000041830 */
[----:B------:R-:W2:Y:S07]  /*16930*/  LDSM.16.M88.4 R148, [R2+0x6800] ;  /* 0x006800000294783b */ /* 0x000eae0000000200 */
[C---:B---3--:R-:W-:Y:S08]  /*16940*/  HMMA.16816.F32.BF16 R52, R168.reuse, R144, R52 ;  /* 0x00000090a834723c */ /* 0x048ff00000041834 */
[C---:B------:R-:W-:Y:S01]  /*16950*/  HMMA.16816.F32.BF16 R56, R168.reuse, R146, R56 ;  /* 0x00000092a838723c */ /* 0x040fe20000041838 */
[----:B------:R-:W3:Y:S07]  /*16960*/  LDSM.16.M88.4 R144, [R2+0x7000] ;  /* 0x007000000290783b */ /* 0x000eee0000000200 */
[C---:B----4-:R-:W-:Y:S08]  /*16970*/  HMMA.16816.F32.BF16 R60, R168.reuse, R152, R60 ;  /* 0x00000098a83c723c */ /* 0x050ff0000004183c */
[----:B------:R-:W-:Y:S01]  /*16980*/  HMMA.16816.F32.BF16 R64, R168, R154, R64 ;  /* 0x0000009aa840723c */ /* 0x000fe20000041840 */
[----:B------:R-:W4:Y:S07]  /*16990*/  LDSM.16.M88.4 R152, [R2+0x7800] ;  /* 0x007800000298783b */ /* 0x000f2e0000000200 */
[C---:B-1----:R-:W-:Y:S01]  /*169a0*/  HMMA.16816.F32.BF16 R4, R136.reuse, R156, R4 ;  /* 0x0000009c8804723c */ /* 0x042fe20000041804 */
[----:B------:R-:W-:Y:S07]  /*169b0*/  LDSM.16.M88.4 R168, [R184+UR6+0xa000] ;  /* 0x00a00006b8a8783b */ /* 0x000fee0008000200 */
[C---:B------:R-:W-:Y:S01]  /*169c0*/  HMMA.16816.F32.BF16 R8, R136.reuse, R158, R8 ;  /* 0x0000009e8808723c */ /* 0x040fe20000041808 */
[----:B------:R-:W-:Y:S07]  /*169d0*/  LDSM.16.M88.4 R156, [R186+0x2000] ;  /* 0x00200000ba9c783b */ /* 0x000fee0000000200 */
[C---:B------:R-:W-:Y:S08]  /*169e0*/  HMMA.16816.F32.BF16 R12, R136.reuse, R160, R12 ;  /* 0x000000a0880c723c */ /* 0x040ff0000004180c */
[C---:B------:R-:W-:Y:S01]  /*169f0*/  HMMA.16816.F32.BF16 R16, R136.reuse, R162, R16 ;  /* 0x000000a28810723c */ /* 0x040fe20000041810 */
[----:B------:R-:W1:Y:S07]  /*16a00*/  LDSM.16.M88.4 R160, [R184+UR6+0x8000] ;  /* 0x00800006b8a0783b */ /* 0x000e6e0008000200 */
[C---:B------:R-:W-:Y:S08]  /*16a10*/  HMMA.16816.F32.BF16 R20, R136.reuse, R164, R20 ;  /* 0x000000a48814723c */ /* 0x040ff00000041814 */
[C---:B------:R-:W-:Y:S01]  /*16a20*/  HMMA.16816.F32.BF16 R24, R136.reuse, R166, R24 ;  /* 0x000000a68818723c */ /* 0x040fe20000041818 */
[----:B------:R-:W5:Y:S07]  /*16a30*/  LDSM.16.M88.4 R164, [R184+UR6+0x8800] ;  /* 0x00880006b8a4783b */ /* 0x000f6e0008000200 */
        /* <DEDUP_REMOVED lines=11> */
[----:B------:R-:W3:Y:S07]  /*16af0*/  LDSM.16.M88.4 R144, [R184+UR6+0x9800] ;  /* 0x00980006b890783b */ /* 0x000eee0008000200 */
[C---:B----4-:R-:W-:Y:S01]  /*16b00*/  HMMA.16816.F32.BF16 R60, R136.reuse, R152, R60 ;  /* 0x00000098883c723c */ /* 0x050fe2000004183c */
[----:B------:R-:W-:Y:S07]  /*16b10*/  LDSM.16.M88.4 R184, [R134+0x9000] ;  /* 0x0090000086b8783b */ /* 0x000fee0000000200 */
[----:B------:R-:W-:Y:S01]  /*16b20*/  HMMA.16816.F32.BF16 R64, R136, R154, R64 ;  /* 0x0000009a8840723c */ /* 0x000fe20000041840 */
[----:B------:R-:W-:Y:S07]  /*16b30*/  LDSM.16.M88.4 R136, [R135+0x2000] ;  /* 0x002000008788783b */ /* 0x000fee0000000200 */
[C---:B-1----:R-:W-:Y:S01]  /*16b40*/  HMMA.16816.F32.BF16 R4, R156.reuse, R160, R4 ;  /* 0x000000a09c04723c */ /* 0x042fe20000041804 */
[----:B------:R-:W1:Y:S07]  /*16b50*/  LDSM.16.M88.4 R152, [R3+0x8000] ;  /* 0x008000000398783b */ /* 0x000e6e0000000200 */
[C---:B------:R-:W-:Y:S01]  /*16b60*/  HMMA.16816.F32.BF16 R8, R156.reuse, R162, R8 ;  /* 0x000000a29c08723c */ /* 0x040fe20000041808 */
[----:B------:R-:W4:Y:S07]  /*16b70*/  LDSM.16.M88.4 R160, [R3+0x8800] ;  /* 0x0088000003a0783b */ /* 0x000f2e0000000200 */
[C---:B-----5:R-:W-:Y:S08]  /*16b80*/  HMMA.16816.F32.BF16 R12, R156.reuse, R164, R12 ;  /* 0x000000a49c0c723c */ /* 0x060ff0000004180c */
        /* <DEDUP_REMOVED lines=17> */
[C---:B------:R-:W-:Y:S01]  /*16ca0*/  HMMA.16816.F32.BF16 R60, R156.reuse, R180, R60 ;  /* 0x000000b49c3c723c */ /* 0x040fe2000004183c */
[----:B------:R-:W-:Y:S07]  /*16cb0*/  LDSM.16.M88.4 R204, [R205+0x2000] ;  /* 0x00200000cdcc783b */ /* 0x000fee0000000200 */
[----:B------:R-:W-:Y:S01]  /*16cc0*/  HMMA.16816.F32.BF16 R64, R156, R182, R64 ;  /* 0x000000b69c40723c */ /* 0x000fe20000041840 */
[----:B------:R-:W3:Y:S07]  /*16cd0*/  LDSM.16.M88.4 R156, [R3+0xa000] ;  /* 0x00a00000039c783b */ /* 0x000eee0000000200 */
[C---:B-1----:R-:W-:Y:S01]  /*16ce0*/  HMMA.16816.F32.BF16 R4, R136.reuse, R152, R4 ;  /* 0x000000988804723c */ /* 0x042fe20000041804 */
[----:B------:R-:W1:Y:S07]  /*16cf0*/  LDSM.16.M88.4 R180, [R134+0x8000] ;  /* 0x0080000086b4783b */ /* 0x000e6e0000000200 */
[C---:B------:R-:W-:Y:S01]  /*16d00*/  HMMA.16816.F32.BF16 R8, R136.reuse, R154, R8 ;  /* 0x0000009a8808723c */ /* 0x040fe20000041808 */
[----:B------:R-:W5:Y:S07]  /*16d10*/  LDSM.16.M88.4 R152, [R134+0x8800] ;  /* 0x008800008698783b */ /* 0x000f6e0000000200 */
[C---:B----4-:R-:W-:Y:S08]  /*16d20*/  HMMA.16816.F32.BF16 R12, R136.reuse, R160, R12 ;  /* 0x000000a0880c723c */ /* 0x050ff0000004180c */
[C---:B------:R-:W-:Y:S01]  /*16d30*/  HMMA.16816.F32.BF16 R16, R136.reuse, R162, R16 ;  /* 0x000000a28810723c */ /* 0x040fe20000041810 */
[----:B------:R-:W4:Y:S07]  /*16d40*/  LDSM.16.M88.4 R160, [R134+0xb800] ;  /* 0x00b8000086a0783b */ /* 0x000f2e0000000200 */
        /* <DEDUP_REMOVED lines=107> */
[C---:B----4-:R-:W-:Y:S09]  /*17400*/  HMMA.16816.F32.BF16 R52, R204.reuse, R4, R52 ;  /* 0x00000004cc34723c */ /* 0x050ff20000041834 */
[----:B------:R3:W4:Y:S01]  /*17410*/  MUFU.TANH R162, R23 ;  /* 0x0000001700a27308 */ /* 0x0007220000002400 */
[----:B------:R-:W-:Y:S01]  /*17420*/  BAR.SYNC.DEFER_BLOCKING 0x0 ;  /* 0x0000000000007b1d */ /* 0x000fe20000010000 */
        /* <DEDUP_REMOVED lines=93> */
[----:B------:R-:W-:Y:S02]  /*17a00*/  IMAD.MOV R5, RZ, RZ, -R5 ;  /* 0x000000ffff057224 */ /* 0x000fe400078e0a05 */
[----:B------:R-:W-:Y:S05]  /*17a10*/  ISETP.GE.AND P6, PT, R9, RZ, PT ;  /* 0x000000ff0900720c */ /* 0x000fea0003fc6270 */
[----:B--2---:R-:W1:Y:S02]  /*17a20*/  MUFU.RCP R2, R8 ;  /* 0x0000000800027308 */ /* 0x004e640000001000 */
        /* <DEDUP_REMOVED lines=12> */
[----:B------:R-:W4:Y:S02]  /*17af0*/  LD.E.64 R12, desc[UR4][R132.64+0x38] ;  /* 0x00003804840c7980 */ /* 0x000f24000c101b00 */
        /* <DEDUP_REMOVED lines=19> */
[-C--:B---3--:R-:W-:Y:S02]  /*17c30*/  LEA R18, P1, R9, R228.reuse, 0x2 ;  /* 0x000000e409127211 */ /* 0x088fe400078210ff */
[C---:B------:R-:W-:Y:S01]  /*17c40*/  LEA R16, P0, R7.reuse, R228, 0x2 ;  /* 0x000000e407107211 */ /* 0x040fe200078010ff */
[----:B------:R-:W-:Y:S01]  /*17c50*/  IMAD.IADD R4, R7, 0x1, -R9 ;  /* 0x0000000107047824 */ /* 0x000fe200078e0a09 */
[-C--:B------:R-:W-:Y:S02]  /*17c60*/  LEA.HI.X.SX32 R19, R9, R229.reuse, 0x2, P1 ;  /* 0x000000e509137211 */ /* 0x080fe400008f16ff */
[----:B------:R-:W-:Y:S01]  /*17c70*/  LEA.HI.X.SX32 R17, R7, R229, 0x2, P0 ;  /* 0x000000e507117211 */ /* 0x000fe200000f16ff */
[----:B------:R-:W-:Y:S02]  /*17c80*/  IMAD R11, R11, R4, -0x80 ;  /* 0xffffff800b0b7424 */ /* 0x000fe400078e0204 */
[----:B------:R-:W3:Y:S03]  /*17c90*/  LD.E R5, desc[UR4][R18.64] ;  /* 0x0000000412057980 */ /* 0x000ee6000c101900 */
[----:B------:R-:W-:Y:S01]  /*17ca0*/  SHF.R.S32.HI R7, RZ, 0x1f, R11 ;  /* 0x0000001fff077819 */ /* 0x000fe2000001140b */
[----:B------:R-:W3:Y:S01]  /*17cb0*/  LD.E R2, desc[UR4][R16.64] ;  /* 0x0000000410027980 */ /* 0x000ee2000c101900 */
[-C--:B----4-:R-:W-:Y:S02]  /*17cc0*/  IMAD R4, R13, R11.reuse, RZ ;  /* 0x0000000b0d047224 */ /* 0x090fe400078e02ff */
[C---:B------:R-:W-:Y:S04]  /*17cd0*/  IMAD.WIDE.U32 R8, R12.reuse, R11, RZ ;  /* 0x0000000b0c087225 */ /* 0x040fe800078e00ff */
[----:B------:R-:W-:Y:S05]  /*17ce0*/  IMAD R4, R12, R7, R4 ;  /* 0x000000070c047224 */ /* 0x000fea00078e0204 */
[----:B------:R-:W-:Y:S01]  /*17cf0*/  IADD3 R9, PT, PT, R9, R4, RZ ;  /* 0x0000000409097210 */ /* 0x000fe20007ffe0ff */
[----:B---3--:R-:W-:Y:S04]  /*17d00*/  IMAD.IADD R5, R5, 0x1, -R2 ;  /* 0x0000000105057824 */ /* 0x008fe800078e0a02 */
[----:B--2---:R-:W-:Y:S01]  /*17d10*/  IMAD R7, R15, R5, RZ ;  /* 0x000000050f077224 */ /* 0x004fe200078e02ff */
[----:B------:R-:W-:Y:S01]  /*17d20*/  SHF.R.S32.HI R2, RZ, 0x1f, R5 ;  /* 0x0000001fff027819 */ /* 0x000fe20000011405 */
[----:B------:R-:W-:Y:S04]  /*17d30*/  IMAD.WIDE.U32 R8, R5, R14, R8 ;  /* 0x0000000e05087225 */ /* 0x000fe800078e0008 */
[----:B------:R-:W-:Y:S01]  /*17d40*/  IMAD R7, R14, R2, R7 ;  /* 0x000000020e077224 */ /* 0x000fe200078e0207 */
[C---:B------:R-:W-:Y:S03]  /*17d50*/  LEA R218, P0, R8.reuse, R218, 0x1 ;  /* 0x000000da08da7211 */ /* 0x040fe600078008ff */
[----:B------:R-:W-:Y:S05]  /*17d60*/  IMAD.IADD R7, R9, 0x1, R7 ;  /* 0x0000000109077824 */ /* 0x000fea00078e0207 */
[----:B------:R-:W-:Y:S02]  /*17d70*/  LEA.HI.X R219, R8, R219, R7, 0x1, P0 ;  /* 0x000000db08db7211 */ /* 0x000fe400000f0c07 */
.L_x_4194:
[----:B------:R-:W-:Y:S05]  /*17d80*/  BSYNC.RECONVERGENT B0 ;  /* 0x0000000000007941 */ /* 0x000fea0003800200 */
.L_x_4193:
[----:B------:R-:W-:Y:S01]  /*17d90*/  @!PT LDS RZ, [RZ] ;  /* 0x00000000fffff984 */ /* 0x000fe20000000800 */
[----:B------:R-:W-:Y:S01]  /*17da0*/  @!PT LDS RZ, [RZ] ;  /* 0x00000000fffff984 */ /* 0x000fe20000000800 */
[----:B------:R-:W-:Y:S01]  /*17db0*/  @!PT LDS RZ, [RZ] ;  /* 0x00000000fffff984 */ /* 0x000fe20000000800 */
[----:B------:R2:W-:Y:S01]  /*17dc0*/  LDGSTS.E.BYPASS.LTC128B.128 [R241+0x4000], desc[UR4][R218.64] ;  /* 0x04000000daf17fae */ /* 0x0005e2000b981a04 */
[----:B------:R-:W-:Y:S02]  /*17dd0*/  IADD3 R16, P0, PT, R3, R218, RZ ;  /* 0x000000da03107210 */ /* 0x000fe40007f1e0ff */
[----:B------:R-:W-:Y:S01]  /*17de0*/  SHF.L.U64.HI R2, R216, 0x5, R217 ;  /* 0x00000005d8027819 */ /* 0x000fe200000102d9 */
[----:B------:R2:W-:Y:S01]  /*17df0*/  LDGSTS.E.BYPASS.LTC128B.128 [R241+0x8000], desc[UR4][R218.64+0x80] ;  /* 0x08000080daf17fae */ /* 0x0005e2000b981a04 */
[-C--:B-1----:R-:W-:Y:S03]  /*17e00*/  IADD3 R12, P1, PT, R16, R3.reuse, RZ ;  /* 0x00000003100c7210 */ /* 0x082fe60007f3e0ff */
[----:B---3--:R-:W-:Y:S01]  /*17e10*/  IMAD.X R17, R2, 0x1, R219, P0 ;  /* 0x0000000102117824 */ /* 0x008fe200000e06db */
        /* <DEDUP_REMOVED lines=26> */
.L_x_4192:
[----:B------:R-:W-:Y:S05]  /*17fc0*/  BSYNC.RECONVERGENT B1 ;  /* 0x0000000000017941 */ /* 0x000fea0003800200 */
.L_x_4191:
        /* <DEDUP_REMOVED lines=63> */
[-CC-:B------:R-:W-:Y:S01]  /*183c0*/  FFMA.FTZ R145, R145, R135.reuse, -R156.reuse ;  /* 0x0000008791917223 */ /* 0x180fe2000001089c */
[C---:B------:R-:W-:Y:S01]  /*183d0*/  IADD3 R141, PT, PT, R213.reuse, R146, RZ ;  /* 0x00000092d58d7210 */ /* 0x040fe20007ffe0ff */
[----:B------:R-:W2:Y:S01]  /*183e0*/  LDSM.16.MT88.4 R12, [R146+0xc000] ;  /* 0x00c00000920c783b */ /* 0x000ea20000004200 */
[----:B------:R-:W4:Y:S01]  /*183f0*/  MUFU.EX2 R2, R4 ;  /* 0x0000000400027308 */ /* 0x000f220000000800 */
[----:B------:R-:W-:Y:S01]  /*18400*/  IADD3 R8, PT, PT, R146, 0xc000, RZ ;  /* 0x0000c00092087810 */ /* 0x000fe20007ffe0ff */
        /* <DEDUP_REMOVED lines=8> */
[C---:B------:R-:W-:Y:S01]  /*18490*/  FMUL.FTZ R11, R0.reuse, R127 ;  /* 0x0000007f000b7220 */ /* 0x040fe20000410000 */
        /* <DEDUP_REMOVED lines=19> */
[C---:B------:R-:W-:Y:S01]  /*185d0*/  FMUL.FTZ R32, R2.reuse, R100 ;  /* 0x0000006402207220 */ /* 0x040fe20000410000 */
        /* <DEDUP_REMOVED lines=53> */
[-C--:B------:R-:W-:Y:S01]  /*18930*/  FFMA.FTZ R201, R201, R135.reuse, -R156 ;  /* 0x00000087c9c97223 */ /* 0x080fe2000001089c */
        /* <DEDUP_REMOVED lines=17> */
[--C-:B------:R-:W-:Y:S01]  /*18a50*/  FFMA.FTZ R163, R163, R135, -R156.reuse ;  /* 0x00000087a3a37223 */ /* 0x100fe2000001089c */
        /* <DEDUP_REMOVED lines=59> */
[-CC-:B------:R-:W-:Y:S01]  /*18e10*/  FFMA.FTZ R167, R169, R135.reuse, -R158.reuse ;  /* 0x00000087a9a77223 */ /* 0x180fe2000001089e */
[-CC-:B------:R-:W-:Y:S01]  /*18e20*/  FFMA.FTZ R196, R165, R135.reuse, -R158.reuse ;  /* 0x00000087a5c47223 */ /* 0x180fe2000001089e */
        /* <DEDUP_REMOVED lines=14> */
[C---:B------:R-:W-:Y:S01]  /*18f10*/  FFMA.FTZ R153, R2.reuse, R239, R153 ;  /* 0x000000ef02997223 */ /* 0x040fe20000010099 */
[----:B------:R-:W-:Y:S01]  /*18f20*/  ISETP.GT.AND P0, PT, R235, RZ, PT ;  /* 0x000000ffeb00720c */ /* 0x000fe20003f04270 */
        /* <DEDUP_REMOVED lines=14> */
[----:B------:R-:W-:Y:S01]  /*19010*/  IADD3 R235, PT, PT, R235, -0x1, RZ ;  /* 0xffffffffebeb7810 */ /* 0x000fe20007ffe0ff */
[C---:B--2---:R-:W-:Y:S03]  /*19020*/  HMMA.16816.F32.BF16 R60, R128.reuse, R84, R60 ;  /* 0x00000054803c723c */ /* 0x044fe6000004183c */
[----:B------:R-:W-:Y:S03]  /*19030*/  FADD.FTZ R147, R147, R150 ;  /* 0x0000009693937221 */ /* 0x000fe60000010000 */
        /* <DEDUP_REMOVED lines=8> */
[C---:B------:R-:W-:Y:S08]  /*190c0*/  HMMA.16816.F32.BF16 R4, R68.reuse, R76, R4 ;  /* 0x0000004c4404723c */ /* 0x040ff00000041804 */
[----:B------:R-:W2:Y:S01]  /*190d0*/  MUFU.EX2 R207, R207 ;  /* 0x000000cf00cf7308 */ /* 0x000ea20000000800 */
[----:B------:R-:W-:Y:S01]  /*190e0*/  FADD.FTZ R98, R98, R145 ;  /* 0x0000009162627221 */ /* 0x000fe20000010000 */
[C---:B------:R-:W-:Y:S01]  /*190f0*/  HMMA.16816.F32.BF16 R8, R68.reuse, R78, R8 ;  /* 0x0000004e4408723c */ /* 0x040fe20000041808 */
[----:B------:R-:W1:Y:S02]  /*19100*/  LDSM.16.MT88.4 R76, [R146+0x10800] ;  /* 0x01080000924c783b */ /* 0x000e640000004200 */
[----:B------:R-:W-:Y:S05]  /*19110*/  FADD.FTZ R105, R105, R98 ;  /* 0x0000006269697221 */ /* 0x000fea0000010000 */
[----:B------:R-:W-:Y:S01]  /*19120*/  MUFU.EX2 R170, R170 ;  /* 0x000000aa00aa7308 */ /* 0x000fe20000000800 */
[----:B------:R-:W-:Y:S01]  /*19130*/  FADD.FTZ R106, R106, R105 ;  /* 0x000000696a6a7221 */ /* 0x000fe20000010000 */
[C---:B---3--:R-:W-:Y:S08]  /*19140*/  HMMA.16816.F32.BF16 R12, R68.reuse, R80, R12 ;  /* 0x00000050440c723c */ /* 0x048ff0000004180c */
        /* <DEDUP_REMOVED lines=191> */
[----:B------:R-:W-:Y:S02]  /*19d40*/  F2FP.BF16.F32.PACK_AB R68, R200, R157 ;  /* 0x0000009dc844723e */ /* 0x000fe400000010ff */
[----:B------:R-:W-:Y:S02]  /*19d50*/  F2FP.BF16.F32.PACK_AB R69, R138, R139 ;  /* 0x0000008b8a45723e */ /* 0x000fe400000010ff */
[----:B------:R-:W-:Y:S02]  /*19d60*/  F2FP.BF16.F32.PACK_AB R70, R158, R155 ;  /* 0x0000009b9e46723e */ /* 0x000fe400000010ff */
[----:B------:R-:W-:Y:S02]  /*19d70*/  F2FP.BF16.F32.PACK_AB R71, R156, R137 ;  /* 0x000000899c47723e */ /* 0x000fe400000010ff */
[----:B-1----:R-:W-:Y:S05]  /*19d80*/  MOV R141, R134 ;  /* 0x00000086008d7202 */ /* 0x002fea0000000f00 */
        /* <DEDUP_REMOVED lines=19> */
[----:B------:R-:W1:Y:S02]  /*19ec0*/  LDSM.16.MT88.4 R4, [R213+0x7800] ;  /* 0x00780000d504783b */ /* 0x000e640000004200 */
        /* <DEDUP_REMOVED lines=48> */
[----:B------:R-:W-:Y:S01]  /*1a1d0*/  FADD.FTZ R239, R158, R155 ;  /* 0x0000009b9eef7221 */ /* 0x000fe20000010000 */
[----:B------:R-:W-:Y:S07]  /*1a1e0*/  @P0 BRA `(.L_x_4195) ;  /* 0xffffffb8001c0947 */ /* 0x000fee000383ffff */
.L_x_4188:
        /* <DEDUP_REMOVED lines=10> */
.L_x_4210:
        /* <DEDUP_REMOVED lines=23> */
[C---:B------:R-:W-:Y:S01]  /*1a400*/  FMUL.FTZ R131, R10.reuse, R131 ;  /* 0x000000830a837220 */ /* 0x040fe20000410000 */
        /* <DEDUP_REMOVED lines=146> */
[----:B------:R-:W-:Y:S01]  /*1ad30*/  MOV R141, RZ ;  /* 0x000000ff008d7202 */ /* 0x000fe20000000f00 */
[----:B------:R-:W-:-:S02]  /*1ad40*/  @P0 IMAD R11, R49, R227, RZ ;  /* 0x000000e3310b0224 */ /* 0x000fc400078e02ff */
[----:B----4-:R-:W-:Y:S01]  /*1ad50*/  @P0 IMAD.WIDE.U32 R14, R48, R227, RZ ;  /* 0x000000e3300e0225 */ /* 0x010fe200078e00ff */
[----:B------:R-:W4:Y:S03]  /*1ad60*/  @P5 MUFU.LG2 R12, R7 ;  /* 0x00000007000c5308 */ /* 0x000f260000000c00 */
[----:B------:R-:W-:Y:S01]  /*1ad70*/  @!P0 IMAD.IADD R6, R51, 0x1, R6 ;  /* 0x0000000133068824 */ /* 0x000fe200078e0206 */
[----:B------:R-:W-:Y:S01]  /*1ad80*/  @P0 IADD3 R6, PT, PT, R15, R11, RZ ;  /* 0x0000000b0f060210 */ /* 0x000fe20007ffe0ff */
[----:B-1----:R-:W-:-:S04]  /*1ad90*/  IMAD.WIDE.U32 R16, R5, R48, R140 ;  /* 0x0000003005107225 */ /* 0x002fc800078e008c */
[----:B------:R-:W-:Y:S02]  /*1ada0*/  IMAD R15, R49, R5, RZ ;  /* 0x00000005310f7224 */ /* 0x000fe400078e02ff */
[-C--:B------:R-:W-:Y:S02]  /*1adb0*/  IMAD R13, R23, R223.reuse, RZ ;  /* 0x000000df170d7224 */ /* 0x080fe400078e02ff */
[----:B------:R-:W-:-:S04]  /*1adc0*/  IMAD.WIDE.U32 R18, R22, R223, RZ ;  /* 0x000000df16127225 */ /* 0x000fc800078e00ff */
[----:B------:R-:W-:Y:S01]  /*1add0*/  @P0 IMAD.MOV.U32 R50, RZ, RZ, R14 ;  /* 0x000000ffff320224 */ /* 0x000fe200078e000e */
[----:B------:R-:W-:Y:S01]  /*1ade0*/  IADD3 R15, PT, PT, R17, R15, RZ ;  /* 0x0000000f110f7210 */ /* 0x000fe20007ffe0ff */
[----:B------:R-:W-:-:S03]  /*1adf0*/  IMAD.IADD R13, R19, 0x1, R13 ;  /* 0x00000001130d7824 */ /* 0x000fc600078e020d */
[----:B------:R-:W-:Y:S02]  /*1ae00*/  IADD3 R50, P3, P2, R18, R16, R50 ;  /* 0x0000001012327210 */ /* 0x000fe40007a7e032 */
[----:B------:R-:W-:Y:S02]  /*1ae10*/  SHF.R.U32.HI R2, RZ, 0x3, R142 ;  /* 0x00000003ff027819 */ /* 0x000fe4000001168e */
[----:B------:R-:W-:Y:S02]  /*1ae20*/  IADD3.X R51, PT, PT, R13, R15, R6, P3, P2 ;  /* 0x0000000f0d337210 */ /* 0x000fe40001fe4406 */
[----:B------:R-:W-:Y:S01]  /*1ae30*/  LOP3.LUT R15, R232, 0x1c0, RZ, 0xc0, !PT ;  /* 0x000001c0e80f7812 */ /* 0x000fe200078ec0ff */
[----:B---3--:R-:W-:Y:S01]  /*1ae40*/  @P6 FMUL.FTZ R13, R4, 0.69314718246459960938 ;  /* 0x3f317218040d6820 */ /* 0x008fe20000410000 */
[----:B----4-:R-:W-:Y:S01]  /*1ae50*/  @P5 FMUL.FTZ R12, R12, 0.69314718246459960938 ;  /* 0x3f3172180c0c5820 */ /* 0x010fe20000410000 */
[----:B------:R-:W-:Y:S02]  /*1ae60*/  IADD3 R11, PT, PT, -R5, R226, RZ ;  /* 0x000000e2050b7210 */ /* 0x000fe40007ffe1ff */
[----:B------:R-:W-:-:S02]  /*1ae70*/  IADD3 R8, PT, PT, R2, 0x10, RZ ;  /* 0x0000001002087810 */ /* 0x000fc40007ffe0ff */
[----:B------:R-:W-:Y:S02]  /*1ae80*/  IADD3 R14, PT, PT, R2, 0x30, RZ ;  /* 0x00000030020e7810 */ /* 0x000fe40007ffe0ff */
[----:B------:R-:W-:Y:S02]  /*1ae90*/  LOP3.LUT R15, R15, 0x38, R142, 0xf8, !PT ;  /* 0x000000380f0f7812 */ /* 0x000fe400078ef88e */
[----:B------:R-:W-:Y:S01]  /*1aea0*/  MOV R6, 0x7f800000 ;  /* 0x7f80000000067802 */ /* 0x000fe20000000f00 */
[C---:B-----5:R-:W-:Y:S01]  /*1aeb0*/  @P6 FFMA.FTZ R6, R0.reuse, R134, R13 ;  /* 0x0000008600066223 */ /* 0x060fe2000001000d */
[----:B------:R-:W-:Y:S01]  /*1aec0*/  MOV R4, 0x7f800000 ;  /* 0x7f80000000047802 */ /* 0x000fe20000000f00 */
[----:B------:R-:W-:Y:S01]  /*1aed0*/  @P5 FFMA.FTZ R4, R0, R3, R12 ;  /* 0x0000000300045223 */ /* 0x000fe2000001000c */
[-C--:B------:R-:W-:Y:S02]  /*1aee0*/  ISETP.GE.AND P4, PT, R8, R11.reuse, PT ;  /* 0x0000000b0800720c */ /* 0x080fe40003f86270 */
[----:B------:R-:W-:-:S02]  /*1aef0*/  ISETP.GE.AND P2, PT, R14, R11, PT ;  /* 0x0000000b0e00720c */ /* 0x000fc40003f46270 */
[----:B------:R-:W-:Y:S02]  /*1af00*/  LOP3.LUT R0, R212, 0x30, RZ, 0xc0, !PT ;  /* 0x00000030d4007812 */ /* 0x000fe400078ec0ff */
[----:B------:R-:W-:Y:S02]  /*1af10*/  SHF.R.U32.HI R3, RZ, 0x2, R142 ;  /* 0x00000002ff037819 */ /* 0x000fe4000001168e */
[----:B------:R-:W-:Y:S02]  /*1af20*/  IADD3 R16, PT, PT, R2, 0x20, RZ ;  /* 0x0000002002107810 */ /* 0x000fe40007ffe0ff */
[----:B------:R-:W-:Y:S02]  /*1af30*/  LOP3.LUT R15, R15, R140, RZ, 0x3c, !PT ;  /* 0x0000008c0f0f7212 */ /* 0x000fe400078e3cff */
[----:B------:R-:W-:Y:S02]  /*1af40*/  P2R R8, PR, RZ, 0x10 ;  /* 0x00000010ff087803 */ /* 0x000fe40000000000 */
[----:B------:R-:W-:-:S02]  /*1af50*/  P2R R7, PR, RZ, 0x4 ;  /* 0x00000004ff077803 */ /* 0x000fc40000000000 */
[----:B------:R-:W-:Y:S02]  /*1af60*/  LOP3.LUT R0, R0, 0x7, R3, 0xf8, !PT ;  /* 0x0000000700007812 */ /* 0x000fe400078ef803 */
[-C--:B------:R-:W-:Y:S02]  /*1af70*/  ISETP.GE.AND P4, PT, R16, R11.reuse, PT ;  /* 0x0000000b1000720c */ /* 0x080fe40003f86270 */
[----:B------:R-:W-:Y:S02]  /*1af80*/  ISETP.GE.AND P3, PT, R2, R11, PT ;  /* 0x0000000b0200720c */ /* 0x000fe40003f66270 */
[----:B------:R-:W-:Y:S02]  /*1af90*/  LOP3.LUT P2, RZ, R142, 0x3, RZ, 0xc0, !PT ;  /* 0x000000038eff7812 */ /* 0x000fe4000784c0ff */
        /* <DEDUP_REMOVED lines=9> */
.L_x_4197:
        /* <DEDUP_REMOVED lines=24> */
.L_x_4199:
[----:B------:R-:W-:Y:S05]  /*1b1b0*/  BSYNC.RECONVERGENT B0 ;  /* 0x0000000000007941 */ /* 0x000fea0003800200 */
.L_x_4198:
        /* <DEDUP_REMOVED lines=9> */
.L_x_4201:
[----:B------:R-:W-:Y:S05]  /*1b250*/  BSYNC.RECONVERGENT B0 ;  /* 0x0000000000007941 */ /* 0x000fea0003800200 */
.L_x_4200:
        /* <DEDUP_REMOVED lines=15> */
.L_x_4203:
[----:B------:R-:W-:Y:S05]  /*1b350*/  BSYNC.RECONVERGENT B0 ;  /* 0x0000000000007941 */ /* 0x000fea0003800200 */
.L_x_4202:
        /* <DEDUP_REMOVED lines=14> */
.L_x_4205:
[----:B------:R-:W-:Y:S05]  /*1b440*/  BSYNC.RECONVERGENT B0 ;  /* 0x0000000000007941 */ /* 0x000fea0003800200 */
.L_x_4204:
[----:B------:R-:W-:Y:S02]  /*1b450*/  ISETP.NE.AND P0, PT, R7, RZ, PT ;  /* 0x000000ff0700720c */ /* 0x000fe40003f05270 */
[----:B------:R-:W-:-:S11]  /*1b460*/  MOV R223, 0x0 ;  /* 0x0000000000df7802 */ /* 0x000fd60000000f00 */
[----:B-1234-:R-:W-:Y:S05]  /*1b470*/  @P0 RET.REL.NODEC R222 `(_ZN5flash24flash_fwd_splitkv_kernelI23Flash_fwd_kernel_traitsILi128ELi64ELi128ELi4ELb0ELb0EN7cutlass10bfloat16_tE19Flash_kernel_traitsILi128ELi64ELi128ELi4ES3_EELb0ELb0ELb0ELb0ELb1ELb1ELb0ELb1EEEvNS_16Flash_fwd_paramsE) ;  /* 0xfffffe48dee00950 */ /* 0x01efea0003c3ffff */
        /* <DEDUP_REMOVED lines=13> */
[----:B-1----:R-:W-:Y:S05]  /*1b550*/  RET.REL.NODEC R222 `(_ZN5flash24flash_fwd_splitkv_kernelI23Flash_fwd_kernel_traitsILi128ELi64ELi128ELi4ELb0ELb0EN7cutlass10bfloat16_tE19Flash_kernel_traitsILi128ELi64ELi128ELi4ES3_EELb0ELb0ELb0ELb0ELb1ELb1ELb0ELb1EEEvNS_16Flash_fwd_paramsE) ;  /* 0xfffffe48dea87950 */ /* 0x002fea0003c3ffff */
.L_x_4196:
[----:B------:R-:W-:Y:S01]  /*1b560*/  MOV R5, 0x2 ;  /* 0x0000000200057802 */ /* 0x000fe20000000f00 */
[----:B------:R-:W-:Y:S01]  /*1b570*/  IMAD.MOV.U32 R2, RZ, RZ, 0x1f ;  /* 0x0000001fff027424 */ /* 0x000fe200078e00ff */
[----:B------:R-:W-:-:S07]  /*1b580*/  MOV R4, 0xffffffff ;  /* 0xffffffff00047802 */ /* 0x000fce0000000f00 */
[----:B-1---5:R-:W-:Y:S05]  /*1b590*/  WARPSYNC.COLLECTIVE R4, `(.L_x_4206) ;  /* 0x0000000004087348 */ /* 0x022fea0003c00000 */
[----:B------:R2:W3:Y:S02]  /*1b5a0*/  SHFL.BFLY P0, R9, R239, R5, R2 ;  /* 0x0c000005ef097389 */ /* 0x0004e40000000002 */
[----:B-123-5:R-:W-:Y:S05]  /*1b5b0*/  ENDCOLLECTIVE ;  /* 0x000000000000791b */ /* 0x02efea0003800000 */
.L_x_4206:
[----:B------:R-:W-:Y:S02]  /*1b5c0*/  IMAD.MOV.U32 R6, RZ, RZ, R9 ;  /* 0x000000ffff067224 */ /* 0x000fe400078e0009 */
[----:B------:R-:W-:Y:S02]  /*1b5d0*/  IMAD.MOV.U32 R5, RZ, RZ, 0x1 ;  /* 0x00000001ff057424 */ /* 0x000fe400078e00ff */
[----:B------:R-:W-:-:S05]  /*1b5e0*/  FADD.FTZ R7, R6, R239 ;  /* 0x000000ef06077221 */ /* 0x000fca0000010000 */
[----:B------:R-:W-:-:S07]  /*1b5f0*/  MOV R239, R7 ;  /* 0x0000000700ef7202 */ /* 0x000fce0000000f00 */
[----:B------:R-:W-:Y:S05]  /*1b600*/  WARPSYNC.COLLECTIVE R4, `(.L_x_4207) ;  /* 0x0000000004087348 */ /* 0x000fea0003c00000 */
[----:B------:R1:W2:Y:S02]  /*1b610*/  SHFL.BFLY P0, R9, R239, R5, R2 ;  /* 0x0c000005ef097389 */ /* 0x0002a40000000002 */
[----:B-12---:R-:W-:Y:S05]  /*1b620*/  ENDCOLLECTIVE ;  /* 0x000000000000791b */ /* 0x006fea0003800000 */
.L_x_4207:
[----:B------:R-:W-:Y:S01]  /*1b630*/  MOV R239, R237 ;  /* 0x000000ed00ef7202 */ /* 0x000fe20000000f00 */
[----:B------:R-:W-:Y:S01]  /*1b640*/  IMAD.MOV.U32 R5, RZ, RZ, 0x2 ;  /* 0x00000002ff057424 */ /* 0x000fe200078e00ff */
[----:B------:R-:W-:-:S07]  /*1b650*/  MOV R8, R9 ;  /* 0x0000000900087202 */ /* 0x000fce0000000f00 */
[----:B------:R-:W-:Y:S05]  /*1b660*/  WARPSYNC.COLLECTIVE R4, `(.L_x_4208) ;  /* 0x0000000004087348 */ /* 0x000fea0003c00000 */
[----:B------:R1:W2:Y:S02]  /*1b670*/  SHFL.BFLY P0, R9, R239, R5, R2 ;  /* 0x0c000005ef097389 */ /* 0x0002a40000000002 */
[----:B-12---:R-:W-:Y:S05]  /*1b680*/  ENDCOLLECTIVE ;  /* 0x000000000000791b */ /* 0x006fea0003800000 */
.L_x_4208:
[----:B------:R-:W-:Y:S01]  /*1b690*/  FADD.FTZ R8, R7, R8 ;  /* 0x0000000807087221 */ /* 0x000fe20000010000 */
[----:B------:R-:W-:Y:S01]  /*1b6a0*/  FADD.FTZ R6, R9, R237 ;  /* 0x000000ed09067221 */ /* 0x000fe20000010000 */
[----:B------:R-:W-:-:S04]  /*1b6b0*/  MOV R5, 0x1 ;  /* 0x0000000100057802 */ /* 0x000fc80000000f00 */
[----:B------:R-:W-:-:S07]  /*1b6c0*/  MOV R239, R6 ;  /* 0x0000000600ef7202 */ /* 0x000fce0000000f00 */
[----:B------:R-:W-:Y:S05]  /*1b6d0*/  WARPSYNC.COLLECTIVE R4, `(.L_x_4209) ;  /* 0x0000000004087348 */ /* 0x000fea0003c00000 */
[----:B------:R1:W2:Y:S02]  /*1b6e0*/  SHFL.BFLY P0, R9, R239, R5, R2 ;  /* 0x0c000005ef097389 */ /* 0x0002a40000000002 */
[----:B-12---:R-:W-:Y:S05]  /*1b6f0*/  ENDCOLLECTIVE ;  /* 0x000000000000791b */ /* 0x006fea0003800000 */
.L_x_4209:
[----:B------:R-:W-:Y:S05]  /*1b700*/  BRA `(.L_x_4210) ;  /* 0xffffffe800e07947 */ /* 0x000fea000383ffff */
.L_x_4211:
        /* <DEDUP_REMOVED lines=15> */
.L_x_14887:


//--------------------- .text._ZN5flash24flash_fwd_splitkv_kernelI23Flash_fwd_kernel_traitsILi128ELi64ELi128ELi4ELb0ELb0EN7cutlass10bfloat16_tE19Flash_kernel_traitsILi128ELi64ELi128ELi4ES3_EELb0ELb0ELb1ELb0ELb0ELb0ELb0ELb1EEEvNS_16Flash_fwd_paramsE --------------------------
	.section	.text._ZN5flash24flash_fwd_splitkv_kernelI23Flash_fwd_kernel_traitsILi128ELi64ELi128ELi4ELb0ELb0EN7cutlass10bfloat16_tE19Flash_kernel_traitsILi128ELi64ELi128ELi4ES3_EELb0ELb0ELb1ELb0ELb0ELb0ELb0ELb1EEEvNS_16Flash_fwd_paramsE,"ax",@progbits
	.align	128
        .global         _ZN5flash24flash_fwd_splitkv_kernelI23Flash_fwd_kernel_traitsILi128ELi64ELi128ELi4ELb0ELb0EN7cutlass10bfloat16_tE19Flash_kernel_traitsILi128ELi64ELi128ELi4ES3_EELb0ELb0ELb1ELb0ELb0ELb0ELb0ELb1EEEvNS_16Flash_fwd_paramsE
        .type           _ZN5flash24flash_fwd_splitkv_kernelI23Flash_fwd_kernel_traitsILi128ELi64ELi128ELi4ELb0ELb0EN7cutlass10bfloat16_tE19Flash_kernel_traitsILi128ELi64ELi128ELi4ES3_EELb0ELb0ELb1ELb0ELb0ELb0ELb0ELb1EEEvNS_16Flash_fwd_paramsE,@function
        .size           _ZN5flash24flash_fwd_splitkv_kernelI23Flash_fwd_kernel_traitsILi128ELi64ELi128ELi4ELb0ELb0EN7cutlass10bfloat16_tE19Flash_kernel_traitsILi128ELi64ELi128ELi4ES3_EELb0ELb0ELb1ELb0ELb0ELb0ELb0ELb1EEEvNS_16Flash_fwd_paramsE,(.L_x_14888 - _ZN5flash24flash_fwd_splitkv_kernelI23Flash_fwd_kernel_traitsILi128ELi64ELi128ELi4ELb0ELb0EN7cutlass10bfloat16_tE19Flash_kernel_traitsILi128ELi64ELi128ELi4ES3_EELb0ELb0ELb1ELb0ELb0ELb0ELb0ELb1EEEvNS_16Flash_fwd_paramsE)
        .other          _ZN5flash24flash_fwd_splitkv_kernelI23Flash_fwd_kernel_traitsILi128ELi64ELi128ELi4ELb0ELb0EN7cutlass10bfloat16_tE19Flash_kernel_traitsILi128ELi64ELi128ELi4ES3_EELb0ELb0ELb1ELb0ELb0ELb0ELb0ELb1EEEvNS_16Flash_fwd_paramsE,@"STO_CUDA_ENTRY STV_DEFAULT"
_ZN5flash24flash_fwd_splitkv_kernelI23Flash_fwd_kernel_traitsILi128ELi64ELi128ELi4ELb0ELb0EN7cutlass10bfloat16_tE19Flash_kernel_traitsILi128ELi64ELi128ELi4ES3_EELb0ELb0ELb1ELb0ELb0ELb0ELb0ELb1EEEvNS_16Flash_fwd_paramsE:
.text._ZN5flash24flash_fwd_splitkv_kernelI23Flash_fwd_kernel_traitsILi128ELi64ELi128ELi4ELb0ELb0EN7cutlass10bfloat16_tE19Flash_kernel_traitsILi128ELi64ELi128ELi4ES3_EELb0ELb0ELb1ELb0ELb0ELb0ELb0ELb1EEEvNS_16Flash_fwd_paramsE:
[----:B------:R-:W-:Y:S01]  /*0000*/  LDC R1, c[0x0][0x37c] ;  /* 0x0000df00ff017b82 */ /* 0x000fe20000000800 */
[----:B------:R-:W1:Y:S07]  /*0010*/  S2R R217, SR_CTAID.X ;  /* 0x0000000000d97919 */ /* 0x000e6e0000002500 */
[----:B------:R-:W2:Y:S01]  /*0020*/  LDC.64 R132, c[0x0][0x348] ;  /* 0x0000d200ff847b82 */ /* 0x000ea20000000a00 */
[----:B------:R-:W-:Y:S01]  /*0030*/  BSSY.RECONVERGENT B4, `(.L_x_4212) ;  /* 0x0000005000047945 */ /* 0x000fe20003800200 */
[----:B------:R-:W-:Y:S01]  /*0040*/  MOV R214, 0x80 ;  /* 0x0000008000d67802 */ /* 0x000fe20000000f00 */
[----:B------:R-:W3:Y:S01]  /*0050*/  S2R R215, SR_CTAID.Y ;  /* 0x0000000000d77919 */ /* 0x000ee20000002600 */
[----:B------:R-:W4:Y:S05]  /*0060*/  S2R R216, SR_CTAID.Z ;  /* 0x0000000000d87919 */ /* 0x000f2a0000002700 */
[----:B-1234-:R-:W-:Y:S05]  /*0070*/  CALL.REL.NOINC `($_ZN5flash24flash_fwd_splitkv_kernelI23Flash_fwd_kernel_traitsILi128ELi64ELi128ELi4ELb0ELb0EN7cutlass10bfloat16_tE19Flash_kernel_traitsILi128ELi64ELi128ELi4ES3_EELb0ELb0ELb1ELb0ELb0ELb0ELb0ELb1EEEvNS_16Flash_fwd_paramsE$_ZN5flash30compute_attn_1rowblock_splitkvI23Flash_fwd_kernel_traitsILi128ELi64ELi128ELi4ELb0ELb0EN7cutlass10bfloat16_tE19Flash_kernel_traitsILi128ELi64ELi128ELi4ES3_EELb0ELb0ELb1ELb0ELb0ELb0ELb0ELb1ENS_16Flash_fwd_paramsEEEvRKT8_iiiii) ;  /* 0x0000000000087944 */ /* 0x01efea0003c00000 */
[----:B------:R-:W-:Y:S05]  /*0080*/  BSYNC.RECONVERGENT B4 ;  /* 0x0000000000047941 */ /* 0x000fea0003800200 */
.L_x_4212:
[----:B------:R-:W-:Y:S05]  /*0090*/  EXIT ;  /* 0x000000000000794d */ /* 0x000fea0003800000 */
        .type           $_ZN5flash24flash_fwd_splitkv_kernelI23Flash_fwd_kernel_traitsILi128ELi64ELi128ELi4ELb0ELb0EN7cutlass10bfloat16_tE19Flash_kernel_traitsILi128ELi64ELi128ELi4ES3_EELb0ELb0ELb1ELb0ELb0ELb0ELb0ELb1EEEvNS_16Flash_fwd_paramsE$_ZN5flash30compute_attn_1rowblock_splitkvI23Flash_fwd_kernel_traitsILi128ELi64ELi128ELi4ELb0ELb0EN7cutlass10bfloat16_tE19Flash_kernel_traitsILi128ELi64ELi128ELi4ES3_EELb0ELb0ELb1ELb0ELb0ELb0ELb0ELb1ENS_16Flash_fwd_paramsEEEvRKT8_iiiii,@function
        .size           $_ZN5flash24flash_fwd_splitkv_kernelI23Flash_fwd_kernel_traitsILi128ELi64ELi128ELi4ELb0ELb0EN7cutlass10bfloat16_tE19Flash_kernel_traitsILi128ELi64ELi128ELi4ES3_EELb0ELb0ELb1ELb0ELb0ELb0ELb0ELb1EEEvNS_16Flash_fwd_paramsE$_ZN5flash30compute_attn_1rowblock_splitkvI23Flash_fwd_kernel_traitsILi128ELi64ELi128ELi4ELb0ELb0EN7cutlass10bfloat16_tE19Flash_kernel_traitsILi128ELi64ELi128ELi4ES3_EELb0ELb0ELb1ELb0ELb0ELb0ELb0ELb1ENS_16Flash_fwd_paramsEEEvRKT8_iiiii,(.L_x_14888 - $_ZN5flash24flash_fwd_splitkv_kernelI23Flash_fwd_kernel_traitsILi128ELi64ELi128ELi4ELb0ELb0EN7cutlass10bfloat16_tE19Flash_kernel_traitsILi128ELi64ELi128ELi4ES3_EELb0ELb0ELb1ELb0ELb0ELb0ELb0ELb1EEEvNS_16Flash_fwd_paramsE$_ZN5flash30compute_attn_1rowblock_splitkvI23Flash_fwd_kernel_traitsILi128ELi64ELi128ELi4ELb0ELb0EN7cutlass10bfloat16_tE19Flash_kernel_traitsILi128ELi64ELi128ELi4ES3_EELb0ELb0ELb1ELb0ELb0ELb0ELb0ELb1ENS_16Flash_fwd_paramsEEEvRKT8_iiiii)
$_ZN5flash24flash_fwd_splitkv_kernelI23Flash_fwd_kernel_traitsILi128ELi64ELi128ELi4ELb0ELb0EN7cutlass10bfloat16_tE19Flash_kernel_traitsILi128ELi64ELi128ELi4ES3_EELb0ELb0ELb1ELb0ELb0ELb0ELb0ELb1EEEvNS_16Flash_fwd_paramsE$_ZN5flash30compute_attn_1rowblock_splitkvI23Flash_fwd_kernel_traitsILi128ELi64ELi128ELi4ELb0ELb0EN7cutlass10bfloat16_tE19Flash_kernel_traitsILi128ELi64ELi128ELi4ES3_EELb0ELb0ELb1ELb0ELb0ELb0ELb0ELb1ENS_16Flash_fwd_paramsEEEvRKT8_iiiii:
        /* <DEDUP_REMOVED lines=38> */
.L_x_4214:
[----:B------:R-:W-:Y:S05]  /*0300*/  BSYNC.RECONVERGENT B0 ;  /* 0x0000000000007941 */ /* 0x000fea0003800200 */
.L_x_4213:
[----:B------:R-:W-:Y:S04]  /*0310*/  BSSY.RECONVERGENT B0, `(.L_x_4215) ;  /* 0x0000007000007945 */ /* 0x000fe80003800200 */
[----:B------:R-:W-:Y:S05]  /*0320*/  @!P3 BRA `(.L_x_4216) ;  /* 0x000000000014b947 */ /* 0x000fea0003800000 */
[----:B-----5:R-:W3:Y:S02]  /*0330*/  LD.E.U8 R3, desc[UR4][R132.64+0x1b2] ;  /* 0x0001b20484037980 */ /* 0x020ee4000c101100 */
[----:B---3--:R-:W-:-:S13]  /*0340*/  ISETP.NE.AND P1, PT, R3, RZ, PT ;  /* 0x000000ff0300720c */ /* 0x008fda0003f25270 */
[----:B------:R-:W3:Y:S02]  /*0350*/  @P1 LD.E R4, desc[UR4][R8.64+0x4] ;  /* 0x0000040408041980 */ /* 0x000ee4000c101900 */
[----:B---3--:R-:W-:-:S06]  /*0360*/  @P1 IADD3 R3, PT, PT, R4, -R13, RZ ;  /* 0x8000000d04031210 */ /* 0x008fcc0007ffe0ff */
[----:B------:R3:W5:Y:S02]  /*0370*/  @!P1 LD.E R3, desc[UR4][R8.64] ;  /* 0x0000000408039980 */ /* 0x000764000c101900 */
.L_x_4216:
[----:B------:R-:W-:Y:S05]  /*0380*/  BSYNC.RECONVERGENT B0 ;  /* 0x0000000000007941 */ /* 0x000fea0003800200 */
.L_x_4215:
        /* <DEDUP_REMOVED lines=9> */
.L_x_4218:
[----:B------:R-:W4:Y:S01]  /*0420*/  LD.E.64 R4, desc[UR4][R132.64+0x108] ;  /* 0x0001080484047980 */ /* 0x000f22000c101b00 */
[----:B------:R-:W-:Y:S01]  /*0430*/  BSSY.RECONVERGENT B0, `(.L_x_4220) ;  /* 0x0000006000007945 */ /* 0x000fe20003800200 */
[----:B------:R-:W-:Y:S01]  /*0440*/  IMAD.MOV.U32 R3, RZ, RZ, RZ ;  /* 0x000000ffff037224 */ /* 0x000fe200078e00ff */
[----:B----4-:R-:W-:-:S04]  /*0450*/  ISETP.NE.U32.AND P0, PT, R4, RZ, PT ;  /* 0x000000ff0400720c */ /* 0x010fc80003f05070 */
[----:B------:R-:W-:-:S13]  /*0460*/  ISETP.NE.AND.EX P0, PT, R5, RZ, PT, P0 ;  /* 0x000000ff0500720c */ /* 0x000fda0003f05300 */
[----:B------:R-:W-:Y:S05]  /*0470*/  @!P0 BRA `(.L_x_4221) ;  /* 0x0000000000048947 */ /* 0x000fea0003800000 */
[----:B------:R4:W5:Y:S02]  /*0480*/  LD.E R3, desc[UR4][R132.64+0xbc] ;  /* 0x0000bc0484037980 */ /* 0x000964000c101900 */
.L_x_4221:
[----:B------:R-:W-:Y:S05]  /*0490*/  BSYNC.RECONVERGENT B0 ;  /* 0x0000000000007941 */ /* 0x000fea0003800200 */
.L_x_4220:
[----:B-----5:R-:W-:Y:S02]  /*04a0*/  IADD3 R64, PT, PT, R72, R3, RZ ;  /* 0x0000000348407210 */ /* 0x020fe40007ffe0ff */
.L_x_4219:
[----:B------:R-:W-:Y:S05]  /*04b0*/  BSYNC.RECONVERGENT B1 ;  /* 0x0000000000017941 */ /* 0x000fea0003800200 */
.L_x_4217:
[----:B------:R-:W-:Y:S01]  /*04c0*/  IMAD.SHL.U32 R75, R217, 0x40, RZ ;  /* 0x00000040d94b7824 */ /* 0x000fe200078e00ff */
[----:B------:R-:W-:Y:S01]  /*04d0*/  MOV R4, R214 ;  /* 0x000000d600047202 */ /* 0x000fe20000000f00 */
[----:B------:R-:W-:-:S03]  /*04e0*/  IMAD.MOV.U32 R5, RZ, RZ, 0x0 ;  /* 0x00000000ff057424 */ /* 0x000fc600078e00ff */
[----:B------:R-:W-:-:S13]  /*04f0*/  ISETP.GT.AND P0, PT, R218, R75, PT ;  /* 0x0000004bda00720c */ /* 0x000fda0003f04270 */
[----:B-1234-:R-:W-:Y:S05]  /*0500*/  @!P0 RET.REL.NODEC R4 `(_ZN5flash24flash_fwd_splitkv_kernelI23Flash_fwd_kernel_traitsILi128ELi64ELi128ELi4ELb0ELb0EN7cutlass10bfloat16_tE19Flash_kernel_traitsILi128ELi64ELi128ELi4ES3_EELb0ELb0ELb1ELb0ELb0ELb0ELb0ELb1EEEvNS_16Flash_fwd_paramsE) ;  /* 0xfffffff804bc8950 */ /* 0x01efea0003c3ffff */
        /* <DEDUP_REMOVED lines=61> */
.L_x_4224:
[----:B------:R-:W-:Y:S05]  /*08e0*/  BSYNC.RECONVERGENT B0 ;  /* 0x0000000000007941 */ /* 0x000fea0003800200 */
.L_x_4223:
        /* <DEDUP_REMOVED lines=17> */
.L_x_4226:
[----:B------:R-:W-:Y:S05]  /*0a00*/  BSYNC.RECONVERGENT B0 ;  /* 0x0000000000007941 */ /* 0x000fea0003800200 */
.L_x_4225:
        /* <DEDUP_REMOVED lines=20> */
.L_x_4228:
[----:B------:R-:W-:Y:S05]  /*0b50*/  BSYNC.RECONVERGENT B0 ;  /* 0x0000000000007941 */ /* 0x000fea0003800200 */
.L_x_4227:
        /* <DEDUP_REMOVED lines=25> */
.L_x_4230:
[----:B------:R-:W-:Y:S05]  /*0cf0*/  BSYNC.RECONVERGENT B0 ;  /* 0x0000000000007941 */ /* 0x000fea0003800200 */
.L_x_4229:
[----:B------:R-:W-:Y:S01]  /*0d00*/  MOV R215, 0x0 ;  /* 0x0000000000d77802 */ /* 0x000fe20000000f00 */
[----:B------:R-:W-:Y:S04]  /*0d10*/  @!P5 ST.E desc[UR4][R8.64], R4 ;  /* 0x000000040800d985 */ /* 0x000fe8000c101904 */
[----:B------:R-:W-:Y:S04]  /*0d20*/  @!P4 ST.E desc[UR4][R8.64+0x40], R3 ;  /* 0x000040030800c985 */ /* 0x000fe8000c101904 */
[----:B------:R1:W-:Y:S02]  /*0d30*/  @!P3 ST.E desc[UR4][R8.64+0x80], R0 ;  /* 0x000080000800b985 */ /* 0x0003e4000c101904 */
[----:B-12---:R-:W-:Y:S05]  /*0d40*/  @P6 RET.REL.NODEC R214 `(_ZN5flash24flash_fwd_splitkv_kernelI23Flash_fwd_kernel_traitsILi128ELi64ELi128ELi4ELb0ELb0EN7cutlass10bfloat16_tE19Flash_kernel_traitsILi128ELi64ELi128ELi4ES3_EELb0ELb0ELb1ELb0ELb0ELb0ELb0ELb1EEEvNS_16Flash_fwd_paramsE) ;  /* 0xfffffff0d6ac6950 */ /* 0x006fea0003c3ffff */
[----:B------:R-:W-:Y:S02]  /*0d50*/  MOV R3, 0x7f800000 ;  /* 0x7f80000000037802 */ /* 0x000fe40000000f00 */
[----:B------:R-:W-:-:S03]  /*0d60*/  MOV R215, 0x0 ;  /* 0x0000000000d77802 */ /* 0x000fc60000000f00 */
[----:B------:R1:W-:Y:S02]  /*0d70*/  ST.E desc[UR4][R8.64+0xc0], R3 ;  /* 0x0000c00308007985 */ /* 0x0003e4000c101904 */
[----:B-1----:R-:W-:Y:S05]  /*0d80*/  RET.REL.NODEC R214 `(_ZN5flash24flash_fwd_splitkv_kernelI23Flash_fwd_kernel_traitsILi128ELi64ELi128ELi4ELb0ELb0EN7cutlass10bfloat16_tE19Flash_kernel_traitsILi128ELi64ELi128ELi4ES3_EELb0ELb0ELb1ELb0ELb0ELb0ELb0ELb1EEEvNS_16Flash_fwd_paramsE) ;  /* 0xfffffff0d69c7950 */ /* 0x002fea0003c3ffff */
.L_x_4222:
        /* <DEDUP_REMOVED lines=103> */
.L_x_4232:
        /* <DEDUP_REMOVED lines=79> */
.L_x_4233:
[----:B------:R-:W-:Y:S05]  /*18f0*/  BSYNC.RECONVERGENT B0 ;  /* 0x0000000000007941 */ /* 0x000fea0003800200 */
.L_x_4231:
        /* <DEDUP_REMOVED lines=64> */
[----:B------:R-:W-:Y:S01]  /*1d00*/  LOP3.LUT R24, R66, 0x1c0, RZ, 0xc0, !PT ;  /* 0x000001c042187812 */ /* 0x000fe200078ec0ff */
[----:B------:R-:W-:Y:S01]  /*1d10*/  @P0 IMAD.MOV.U32 R18, RZ, RZ, R28 ;  /* 0x000000ffff120224 */ /* 0x000fe200078e001c */
[----:B------:R-:W-:Y:S01]  /*1d20*/  @!P0 IADD3 R13, PT, PT, R25, R0, RZ ;  /* 0x00000000190d8210 */ /* 0x000fe20007ffe0ff */
[----:B------:R-:W-:Y:S01]  /*1d30*/  @P0 IMAD.IADD R13, R29, 0x1, R11 ;  /* 0x000000011d0d0824 */ /* 0x000fe200078e020b */
[----:B------:R-:W-:Y:S02]  /*1d40*/  SHF.R.S32.HI R0, RZ, 0x1f, R3 ;  /* 0x0000001fff007819 */ /* 0x000fe40000011403 */
[----:B------:R-:W-:Y:S02]  /*1d50*/  LOP3.LUT R11, R24, 0x38, R73, 0xf8, !PT ;  /* 0x00000038180b7812 */ /* 0x000fe400078ef849 */
[----:B------:R-:W-:Y:S01]  /*1d60*/  IADD3 R18, P1, PT, R14, R18, RZ ;  /* 0x000000120e127210 */ /* 0x000fe20007f3e0ff */
[----:B------:R-:W-:Y:S01]  /*1d70*/  IMAD R22, R0, R22, R5 ;  /* 0x0000001600167224 */ /* 0x000fe200078e0205 */
[----:B------:R-:W-:-:S02]  /*1d80*/  LOP3.LUT R11, R11, 0x38, R66, 0x78, !PT ;  /* 0x000000380b0b7812 */ /* 0x000fc400078e7842 */
[----:B------:R-:W-:Y:S01]  /*1d90*/  IADD3.X R19, PT, PT, RZ, R13, RZ, P1, !PT ;  /* 0x0000000dff137210 */ /* 0x000fe20000ffe4ff */
[----:B------:R-:W-:Y:S01]  /*1da0*/  IMAD.IADD R27, R27, 0x1, R22 ;  /* 0x000000011b1b7824 */ /* 0x000fe200078e0216 */
[----:B------:R-:W-:Y:S01]  /*1db0*/  LOP3.LUT R66, R11, 0x1e00, R66, 0xf8, !PT ;  /* 0x00001e000b427812 */ /* 0x000fe200078ef842 */
[-C--:B------:R-:W-:Y:S01]  /*1dc0*/  IMAD R5, R21, R216.reuse, RZ ;  /* 0x000000d815057224 */ /* 0x080fe200078e02ff */
[----:B------:R-:W-:Y:S01]  /*1dd0*/  SHF.R.S32.HI R11, RZ, 0x1f, R72 ;  /* 0x0000001fff0b7819 */ /* 0x000fe20000011448 */
[----:B------:R-:W-:Y:S01]  /*1de0*/  IMAD.WIDE.U32 R18, R20, R216, R18 ;  /* 0x000000d814127225 */ /* 0x000fe200078e0012 */
[----:B------:R-:W-:-:S03]  /*1df0*/  IADD3 R22, P0, PT, R14, R4, RZ ;  /* 0x000000040e167210 */ /* 0x000fc60007f1e0ff */
[----:B------:R-:W-:Y:S01]  /*1e00*/  IMAD.WIDE.U32 R20, R122, R208, R26 ;  /* 0x000000d07a147225 */ /* 0x000fe200078e001a */
[----:B------:R-:W-:-:S03]  /*1e10*/  LEA.HI R11, R11, R72, RZ, 0x7 ;  /* 0x000000480b0b7211 */ /* 0x000fc600078f38ff */
[----:B------:R-:W-:Y:S01]  /*1e20*/  IMAD.X R23, RZ, RZ, R2, P0 ;  /* 0x000000ffff177224 */ /* 0x000fe200000e0602 */
[----:B------:R-:W-:Y:S02]  /*1e30*/  IADD3 R213, PT, PT, R21, R213, RZ ;  /* 0x000000d515d57210 */ /* 0x000fe40007ffe0ff */
[C---:B----4-:R-:W-:Y:S01]  /*1e40*/  LEA R212, P0, R20.reuse, R8, 0x1 ;  /* 0x0000000814d47211 */ /* 0x050fe200078008ff */
[----:B------:R-:W-:Y:S01]  /*1e50*/  IMAD.IADD R19, R19, 0x1, R5 ;  /* 0x0000000113137824 */ /* 0x000fe200078e0205 */
[----:B------:R-:W-:Y:S01]  /*1e60*/  SHF.R.S32.HI R78, RZ, 0x7, R11 ;  /* 0x00000007ff4e7819 */ /* 0x000fe2000001140b */
[----:B------:R-:W-:Y:S01]  /*1e70*/  IMAD.WIDE.U32 R4, R217, 0x40, R122 ;  /* 0x00000040d9047825 */ /* 0x000fe200078e007a */
[----:B------:R-:W-:Y:S02]  /*1e80*/  LEA.HI.X R213, R20, R9, R213, 0x1, P0 ;  /* 0x0000000914d57211 */ /* 0x000fe400000f0cd5 */
[----:B------:R-:W-:Y:S01]  /*1e90*/  ISETP.GE.AND P0, PT, R78, R53, PT ;  /* 0x000000354e00720c */ /* 0x000fe20003f06270 */
[----:B------:R-:W-:-:S02]  /*1ea0*/  IMAD R5, R5, R128, RZ ;  /* 0x0000008005057224 */ /* 0x000fc400078e02ff */
[----:B------:R-:W-:-:S04]  /*1eb0*/  IMAD.WIDE.U32 R22, R122, R206, R22 ;  /* 0x000000ce7a167225 */ /* 0x000fc800078e0016 */
[C---:B------:R-:W-:Y:S02]  /*1ec0*/  IMAD R5, R4.reuse, R129, R5 ;  /* 0x0000008104057224 */ /* 0x040fe400078e0205 */
[----:B------:R-:W-:Y:S01]  /*1ed0*/  IMAD.WIDE.U32 R18, R4, R128, R18 ;  /* 0x0000008004127225 */ /* 0x000fe200078e0012 */
[----:B------:R-:W-:-:S03]  /*1ee0*/  LEA R210, P1, R22, R16, 0x1 ;  /* 0x0000001016d27211 */ /* 0x000fc600078208ff */
[----:B------:R-:W-:Y:S01]  /*1ef0*/  IMAD.IADD R211, R23, 0x1, R211 ;  /* 0x0000000117d37824 */ /* 0x000fe200078e02d3 */
[----:B------:R-:W-:Y:S01]  /*1f00*/  LEA R120, P2, R18, R6, 0x1 ;  /* 0x0000000612787211 */ /* 0x000fe200078408ff */
[----:B------:R-:W-:Y:S01]  /*1f10*/  IMAD.IADD R5, R19, 0x1, R5 ;  /* 0x0000000113057824 */ /* 0x000fe200078e0205 */
[----:B------:R-:W-:Y:S02]  /*1f20*/  LEA R66, R66, UR6, 0x1 ;  /* 0x0000000642427c11 */ /* 0x000fe4000f8e08ff */
        /* <DEDUP_REMOVED lines=108> */
.L_x_4335:
        /* <DEDUP_REMOVED lines=21> */
.L_x_4236:
[----:B------:R-:W-:Y:S05]  /*2740*/  BSYNC.RECONVERGENT B0 ;  /* 0x0000000000007941 */ /* 0x000fea0003800200 */
.L_x_4235:
        /* <DEDUP_REMOVED lines=12> */
.L_x_4238:
[----:B------:R-:W-:Y:S05]  /*2810*/  BSYNC.RECONVERGENT B0 ;  /* 0x0000000000007941 */ /* 0x000fea0003800200 */
.L_x_4237:
        /* <DEDUP_REMOVED lines=12> */
.L_x_4240:
[----:B------:R-:W-:Y:S05]  /*28e0*/  BSYNC.RECONVERGENT B0 ;  /* 0x0000000000007941 */ /* 0x000fea0003800200 */
.L_x_4239:
[----:B------:R-:W-:Y:S01]  /*28f0*/  ISETP.LT.OR P4, PT, R74, R103, P4 ;  /* 0x000000674a00720c */ /* 0x000fe20002781670 */
[----:B------:R-:W-:Y:S01]  /*2900*/  BSSY.RECONVERGENT B0, `(.L_x_4241) ;  /* 0x0000013000007945 */ /* 0x000fe20003800200 */
[-C--:B------:R-:W-:Y:S02]  /*2910*/  ISETP.GE.AND P6, PT, R116, R101.reuse, PT ;  /* 0x000000657400720c */ /* 0x080fe40003fc6270 */
[----:B------:R-:W-:Y:S02]  /*2920*/  ISETP.GE.AND P5, PT, R114, R101, PT ;  /* 0x000000657200720c */ /* 0x000fe40003fa6270 */
[-C--:B------:R-:W-:Y:S02]  /*2930*/  ISETP.LT.OR P6, PT, R116, R103.reuse, P6 ;  /* 0x000000677400720c */ /* 0x080fe400037c1670 */
[----:B------:R-:W-:Y:S05]  /*2940*/  ISETP.GE.AND P5, PT, R114, R103, !P5 ;  /* 0x000000677200720c */ /* 0x000fea0006fa6270 */
        /* <DEDUP_REMOVED lines=14> */
.L_x_4242:
[----:B------:R-:W-:Y:S05]  /*2a30*/  BSYNC.RECONVERGENT B0 ;  /* 0x0000000000007941 */ /* 0x000fea0003800200 */
.L_x_4241:
        /* <DEDUP_REMOVED lines=12> */
.L_x_4244:
[----:B------:R-:W-:Y:S05]  /*2b00*/  BSYNC.RECONVERGENT B0 ;  /* 0x0000000000007941 */ /* 0x000fea0003800200 */
.L_x_4243:
[----:B------:R-:W-:Y:S01]  /*2b10*/  ISETP.GE.AND P4, PT, R112, R101, PT ;  /* 0x000000657000720c */ /* 0x000fe20003f86270 */
[----:B------:R-:W-:Y:S04]  /*2b20*/  BSSY.RECONVERGENT B0, `(.L_x_4245) ;  /* 0x0000010000007945 */ /* 0x000fe80003800200 */
[----:B------:R-:W-:Y:S08]  /*2b30*/  @!P5 BRA `(.L_x_4246) ;  /* 0x000000000038d947 */ /* 0x000ff00003800000 */
        /* <DEDUP_REMOVED lines=14> */
.L_x_4246:
[----:B------:R-:W-:Y:S05]  /*2c20*/  BSYNC.RECONVERGENT B0 ;  /* 0x0000000000007941 */ /* 0x000fea0003800200 */
.L_x_4245:
        /* <DEDUP_REMOVED lines=19> */
.L_x_4248:
[----:B------:R-:W-:Y:S05]  /*2d60*/  BSYNC.RECONVERGENT B0 ;  /* 0x0000000000007941 */ /* 0x000fea0003800200 */
.L_x_4247:
        /* <DEDUP_REMOVED lines=16> */
.L_x_4250:
[----:B------:R-:W-:Y:S05]  /*2e70*/  BSYNC.RECONVERGENT B0 ;  /* 0x0000000000007941 */ /* 0x000fea0003800200 */
.L_x_4249:
        /* <DEDUP_REMOVED lines=14> */
[C---:B------:R-:W-:Y:S04]  /*2f60*/  ISETP.GE.AND P1, PT, R74.reuse, R101, PT ;  /* 0x000000654a00720c */ /* 0x040fe80003f26270 */
[----:B------:R-:W-:Y:S04]  /*2f70*/  ISETP.GE.AND P1, PT, R74, R103, !P1 ;  /* 0x000000674a00720c */ /* 0x000fe80004f26270 */
[----:B------:R-:W-:Y:S02]  /*2f80*/  P2R R113, PR, RZ, 0x2 ;  /* 0x00000002ff717803 */ /* 0x000fe40000000000 */
        /* <DEDUP_REMOVED lines=13> */
.L_x_4254:
[----:B------:R-:W-:Y:S05]  /*3060*/  BSYNC.RECONVERGENT B0 ;  /* 0x0000000000007941 */ /* 0x000fea0003800200 */
.L_x_4253:
        /* <DEDUP_REMOVED lines=16> */
.L_x_4256:
[----:B------:R-:W-:Y:S05]  /*3170*/  BSYNC.RECONVERGENT B0 ;  /* 0x0000000000007941 */ /* 0x000fea0003800200 */
.L_x_4255:
        /* <DEDUP_REMOVED lines=16> */
.L_x_4258:
[----:B------:R-:W-:Y:S05]  /*3280*/  BSYNC.RECONVERGENT B0 ;  /* 0x0000000000007941 */ /* 0x000fea0003800200 */
.L_x_4257:
        /* <DEDUP_REMOVED lines=16> */
.L_x_4260:
[----:B------:R-:W-:Y:S05]  /*3390*/  BSYNC.RECONVERGENT B0 ;  /* 0x0000000000007941 */ /* 0x000fea0003800200 */
.L_x_4259:
        /* <DEDUP_REMOVED lines=12> */
.L_x_4262:
[----:B------:R-:W-:Y:S05]  /*3460*/  BSYNC.RECONVERGENT B0 ;  /* 0x0000000000007941 */ /* 0x000fea0003800200 */
.L_x_4261:
        /* <DEDUP_REMOVED lines=14> */
.L_x_4264:
[----:B------:R-:W-:Y:S05]  /*3550*/  BSYNC.RECONVERGENT B0 ;  /* 0x0000000000007941 */ /* 0x000fea0003800200 */
.L_x_4263:
        /* <DEDUP_REMOVED lines=14> */
.L_x_4266:
[----:B------:R-:W-:Y:S05]  /*3640*/  BSYNC.RECONVERGENT B0 ;  /* 0x0000000000007941 */ /* 0x000fea0003800200 */
.L_x_4265:
        /* <DEDUP_REMOVED lines=16> */
.L_x_4252:
        /* <DEDUP_REMOVED lines=59> */
.L_x_4272:
[----:B------:R-:W-:Y:S05]  /*3b00*/  BSYNC.RECONVERGENT B0 ;  /* 0x0000000000007941 */ /* 0x000fea0003800200 */
.L_x_4271:
        /* <DEDUP_REMOVED lines=49> */
.L_x_4270:
[----:B------:R-:W-:Y:S05]  /*3e20*/  BSYNC.RECONVERGENT B1 ;  /* 0x0000000000017941 */ /* 0x000fea0003800200 */
.L_x_4269:
        /* <DEDUP_REMOVED lines=63> */
.L_x_4276:
[----:B------:R-:W-:Y:S05]  /*4220*/  BSYNC.RECONVERGENT B0 ;  /* 0x0000000000007941 */ /* 0x000fea0003800200 */
.L_x_4275:
        /* <DEDUP_REMOVED lines=49> */
.L_x_4274:
[----:B------:R-:W-:Y:S05]  /*4540*/  BSYNC.RECONVERGENT B1 ;  /* 0x0000000000017941 */ /* 0x000fea0003800200 */
.L_x_4273:
        /* <DEDUP_REMOVED lines=62> */
.L_x_4280:
[----:B------:R-:W-:Y:S05]  /*4930*/  BSYNC.RECONVERGENT B0 ;  /* 0x0000000000007941 */ /* 0x000fea0003800200 */
.L_x_4279:
        /* <DEDUP_REMOVED lines=49> */
.L_x_4278:
[----:B------:R-:W-:Y:S05]  /*4c50*/  BSYNC.RECONVERGENT B1 ;  /* 0x0000000000017941 */ /* 0x000fea0003800200 */
.L_x_4277:
        /* <DEDUP_REMOVED lines=64> */
.L_x_4284:
[----:B------:R-:W-:Y:S05]  /*5060*/  BSYNC.RECONVERGENT B0 ;  /* 0x0000000000007941 */ /* 0x000fea0003800200 */
.L_x_4283:
        /* <DEDUP_REMOVED lines=47> */
.L_x_4282:
[----:B------:R-:W-:Y:S05]  /*5360*/  BSYNC.RECONVERGENT B1 ;  /* 0x0000000000017941 */ /* 0x000fea0003800200 */
.L_x_4281:
        /* <DEDUP_REMOVED lines=58> */
.L_x_4288:
[----:B------:R-:W-:Y:S05]  /*5710*/  BSYNC.RECONVERGENT B0 ;  /* 0x0000000000007941 */ /* 0x000fea0003800200 */
.L_x_4287:
        /* <DEDUP_REMOVED lines=47> */
.L_x_4286:
[----:B------:R-:W-:Y:S05]  /*5a10*/  BSYNC.RECONVERGENT B1 ;  /* 0x0000000000017941 */ /* 0x000fea0003800200 */
.L_x_4285:
        /* <DEDUP_REMOVED lines=62> */
.L_x_4292:
[----:B------:R-:W-:Y:S05]  /*5e00*/  BSYNC.RECONVERGENT B0 ;  /* 0x0000000000007941 */ /* 0x000fea0003800200 */
.L_x_4291:
        /* <DEDUP_REMOVED lines=47> */
.L_x_4290:
[----:B------:R-:W-:Y:S05]  /*6100*/  BSYNC.RECONVERGENT B1 ;  /* 0x0000000000017941 */ /* 0x000fea0003800200 */
.L_x_4289:
        /* <DEDUP_REMOVED lines=60> */
.L_x_4296:
[----:B------:R-:W-:Y:S05]  /*64d0*/  BSYNC.RECONVERGENT B0 ;  /* 0x0000000000007941 */ /* 0x000fea0003800200 */
.L_x_4295:
        /* <DEDUP_REMOVED lines=47> */
.L_x_4294:
[----:B------:R-:W-:Y:S05]  /*67d0*/  BSYNC.RECONVERGENT B1 ;  /* 0x0000000000017941 */ /* 0x000fea0003800200 */
.L_x_4293:
        /* <DEDUP_REMOVED lines=60> */
.L_x_4300:
[----:B------:R-:W-:Y:S05]  /*6ba0*/  BSYNC.RECONVERGENT B0 ;  /* 0x0000000000007941 */ /* 0x000fea0003800200 */
.L_x_4299:
        /* <DEDUP_REMOVED lines=47> */
.L_x_4298:
[----:B------:R-:W-:Y:S05]  /*6ea0*/  BSYNC.RECONVERGENT B1 ;  /* 0x0000000000017941 */ /* 0x000fea0003800200 */
.L_x_4297:
[----:B------:R-:W3:Y:S02]  /*6eb0*/  LD.E R3, desc[UR4][R132.64+0xd0] ;  /* 0x0000d00484037980 */ /* 0x000ee4000c101900 */
[----:B---3--:R-:W-:Y:S05]  /*6ec0*/  IMAD.U32 R3, R3, -0x40, RZ ;  /* 0xffffffc003037824 */ /* 0x008fea00078e00ff */
[C---:B------:R-:W-:Y:S02]  /*6ed0*/  LEA R16, P1, R3.reuse, R16, 0x1 ;  /* 0x0000001003107211 */ /* 0x040fe400078208ff */
[C---:B------:R-:W-:Y:S02]  /*6ee0*/  LEA R54, P0, R3.reuse, R54, 0x1 ;  /* 0x0000003603367211 */ /* 0x040fe400078008ff */
[C---:B------:R-:W-:Y:S02]  /*6ef0*/  LEA.HI.X.SX32 R17, R3.reuse, R17, 0x1, P1 ;  /* 0x0000001103117211 */ /* 0x040fe400008f0eff */
[----:B------:R-:W-:Y:S01]  /*6f00*/  LEA.HI.X.SX32 R55, R3, R55, 0x1, P0 ;  /* 0x0000003703377211 */ /* 0x000fe200000f0eff */
[----:B------:R-:W-:Y:S05]  /*6f10*/  BRA `(.L_x_4267) ;  /* 0x0000005c00587947 */ /* 0x000fea0003800000 */
.L_x_4268:
        /* <DEDUP_REMOVED lines=95> */
.L_x_4304:
[----:B------:R-:W-:Y:S05]  /*7510*/  BSYNC.RECONVERGENT B0 ;  /* 0x0000000000007941 */ /* 0x000fea0003800200 */
.L_x_4303:
        /* <DEDUP_REMOVED lines=88> */
.L_x_4302:
[----:B------:R-:W-:Y:S05]  /*7aa0*/  BSYNC.RECONVERGENT B1 ;  /* 0x0000000000017941 */ /* 0x000fea0003800200 */
.L_x_4301:
        /* <DEDUP_REMOVED lines=97> */
.L_x_4308:
[----:B------:R-:W-:Y:S05]  /*80c0*/  BSYNC.RECONVERGENT B0 ;  /* 0x0000000000007941 */ /* 0x000fea0003800200 */
.L_x_4307:
        /* <DEDUP_REMOVED lines=88> */
.L_x_4306:
[----:B------:R-:W-:Y:S05]  /*8650*/  BSYNC.RECONVERGENT B1 ;  /* 0x0000000000017941 */ /* 0x000fea0003800200 */
.L_x_4305:
        /* <DEDUP_REMOVED lines=97> */
.L_x_4312:
[----:B------:R-:W-:Y:S05]  /*8c70*/  BSYNC.RECONVERGENT B0 ;  /* 0x0000000000007941 */ /* 0x000fea0003800200 */
.L_x_4311:
        /* <DEDUP_REMOVED lines=88> */
.L_x_4310:
[----:B------:R-:W-:Y:S05]  /*9200*/  BSYNC.RECONVERGENT B1 ;  /* 0x0000000000017941 */ /* 0x000fea0003800200 */
.L_x_4309:
        /* <DEDUP_REMOVED lines=98> */
.L_x_4316:
[----:B------:R-:W-:Y:S05]  /*9830*/  BSYNC.RECONVERGENT B0 ;  /* 0x0000000000007941 */ /* 0x000fea0003800200 */
.L_x_4315:
        /* <DEDUP_REMOVED lines=89> */
.L_x_4314:
[----:B------:R-:W-:Y:S05]  /*9dd0*/  BSYNC.RECONVERGENT B1 ;  /* 0x0000000000017941 */ /* 0x000fea0003800200 */
.L_x_4313:
        /* <DEDUP_REMOVED lines=94> */
.L_x_4320:
[----:B------:R-:W-:Y:S05]  /*a3c0*/  BSYNC.RECONVERGENT B0 ;  /* 0x0000000000007941 */ /* 0x000fea0003800200 */
.L_x_4319:
        /* <DEDUP_REMOVED lines=88> */
.L_x_4318:
[----:B------:R-:W-:Y:S05]  /*a950*/  BSYNC.RECONVERGENT B1 ;  /* 0x0000000000017941 */ /* 0x000fea0003800200 */
.L_x_4317:
        /* <DEDUP_REMOVED lines=96> */
.L_x_4324:
[----:B------:R-:W-:Y:S05]  /*af60*/  BSYNC.RECONVERGENT B0 ;  /* 0x0000000000007941 */ /* 0x000fea0003800200 */
.L_x_4323:
        /* <DEDUP_REMOVED lines=88> */
.L_x_4322:
[----:B------:R-:W-:Y:S05]  /*b4f0*/  BSYNC.RECONVERGENT B1 ;  /* 0x0000000000017941 */ /* 0x000fea0003800200 */
.L_x_4321:
        /* <DEDUP_REMOVED lines=97> */
.L_x_4328:
[----:B------:R-:W-:Y:S05]  /*bb10*/  BSYNC.RECONVERGENT B0 ;  /* 0x0000000000007941 */ /* 0x000fea0003800200 */
.L_x_4327:
        /* <DEDUP_REMOVED lines=86> */
.L_x_4326:
[----:B------:R-:W-:Y:S05]  /*c080*/  BSYNC.RECONVERGENT B1 ;  /* 0x0000000000017941 */ /* 0x000fea0003800200 */
.L_x_4325:
        /* <DEDUP_REMOVED lines=97> */
.L_x_4332:
[----:B------:R-:W-:Y:S05]  /*c6a0*/  BSYNC.RECONVERGENT B0 ;  /* 0x0000000000007941 */ /* 0x000fea0003800200 */
.L_x_4331:
        /* <DEDUP_REMOVED lines=86> */
.L_x_4330:
[----:B------:R-:W-:Y:S05]  /*cc10*/  BSYNC.RECONVERGENT B1 ;  /* 0x0000000000017941 */ /* 0x000fea0003800200 */
.L_x_4329:
[----:B------:R-:W3:Y:S02]  /*cc20*/  LD.E R3, desc[UR4][R132.64+0xd0] ;  /* 0x0000d00484037980 */ /* 0x000ee4000c101900 */
[----:B---3--:R-:W-:Y:S05]  /*cc30*/  IMAD.U32 R3, R3, -0x40, RZ ;  /* 0xffffffc003037824 */ /* 0x008fea00078e00ff */
[C---:B------:R-:W-:Y:S02]  /*cc40*/  LEA R84, P1, R3.reuse, R84, 0x1 ;  /* 0x0000005403547211 */ /* 0x040fe400078208ff */
[C---:B------:R-:W-:Y:S02]  /*cc50*/  LEA R82, P0, R3.reuse, R82, 0x1 ;  /* 0x0000005203527211 */ /* 0x040fe400078008ff */
[C---:B------:R-:W-:Y:S02]  /*cc60*/  LEA.HI.X.SX32 R85, R3.reuse, R85, 0x1, P1 ;  /* 0x0000005503557211 */ /* 0x040fe400008f0eff */
[----:B------:R-:W-:Y:S09]  /*cc70*/  LEA.HI.X.SX32 R83, R3, R83, 0x1, P0 ;  /* 0x0000005303537211 */ /* 0x000ff200000f0eff */
.L_x_4267:
[----:B------:R-:W-:Y:S05]  /*cc80*/  BSYNC.RECONVERGENT B2 ;  /* 0x0000000000027941 */ /* 0x000fea0003800200 */
.L_x_4251:
        /* <DEDUP_REMOVED lines=101> */
.L_x_4334:
[----:B------:R-:W-:Y:S05]  /*d2e0*/  BSYNC.RECONVERGENT B0 ;  /* 0x0000000000007941 */ /* 0x000fea0003800200 */
.L_x_4333:
[----:B------:R-:W-:Y:S05]  /*d2f0*/  @P2 BRA `(.L_x_4335) ;  /* 0xffffff5000bc2947 */ /* 0x000fea000383ffff */
.L_x_4234:
        /* <DEDUP_REMOVED lines=34> */
.L_x_4339:
[----:B------:R-:W-:Y:S05]  /*d520*/  BSYNC.RECONVERGENT B0 ;  /* 0x0000000000007941 */ /* 0x000fea0003800200 */
.L_x_4338:
        /* <DEDUP_REMOVED lines=14> */
.L_x_4341:
[----:B------:R-:W-:Y:S05]  /*d610*/  BSYNC.RECONVERGENT B0 ;  /* 0x0000000000007941 */ /* 0x000fea0003800200 */
.L_x_4340:
        /* <DEDUP_REMOVED lines=16> */
.L_x_4343:
[----:B------:R-:W-:Y:S05]  /*d720*/  BSYNC.RECONVERGENT B0 ;  /* 0x0000000000007941 */ /* 0x000fea0003800200 */
.L_x_4342:
        /* <DEDUP_REMOVED lines=16> */
.L_x_4337:
        /* <DEDUP_REMOVED lines=84> */
.L_x_4351:
[----:B------:R-:W-:Y:S05]  /*dd70*/  BSYNC.RECONVERGENT B0 ;  /* 0x0000000000007941 */ /* 0x000fea0003800200 */
.L_x_4350:
[----:B-----5:R-:W-:Y:S01]  /*dd80*/  IMAD.MOV.U32 R6, RZ, RZ, R18 ;  /* 0x000000ffff067224 */ /* 0x020fe200078e0012 */
[----:B------:R-:W-:Y:S01]  /*dd90*/  MOV R4, R16 ;  /* 0x0000001000047202 */ /* 0x000fe20000000f00 */
[----:B------:R-:W-:Y:S01]  /*dda0*/  IMAD.MOV.U32 R7, RZ, RZ, R19 ;  /* 0x000000ffff077224 */ /* 0x000fe200078e0013 */
[----:B------:R-:W-:Y:S02]  /*ddb0*/  MOV R5, R17 ;  /* 0x0000001100057202 */ /* 0x000fe40000000f00 */
.L_x_4349:
[----:B------:R-:W-:Y:S05]  /*ddc0*/  BSYNC.RECONVERGENT B1 ;  /* 0x0000000000017941 */ /* 0x000fea0003800200 */
.L_x_4348:
        /* <DEDUP_REMOVED lines=50> */
.L_x_4353:
[----:B------:R-:W-:Y:S05]  /*e0f0*/  BSYNC.RECONVERGENT B0 ;  /* 0x0000000000007941 */ /* 0x000fea0003800200 */
.L_x_4352:
[----:B-----5:R3:W-:Y:S02]  /*e100*/  STS.128 [R66+0x2000], R16 ;  /* 0x0020001042007388 */ /* 0x0207e40000000c00 */
.L_x_4347:
[----:B------:R-:W-:Y:S05]  /*e110*/  BSYNC.RECONVERGENT B2 ;  /* 0x0000000000027941 */ /* 0x000fea0003800200 */
.L_x_4346:
        /* <DEDUP_REMOVED lines=54> */
.L_x_4359:
[----:B------:R-:W-:Y:S05]  /*e480*/  BSYNC.RECONVERGENT B0 ;  /* 0x0000000000007941 */ /* 0x000fea0003800200 */
.L_x_4358:
[----:B-----5:R1:W-:Y:S02]  /*e490*/  STS.128 [R66+0x800], R16 ;  /* 0x0008001042007388 */ /* 0x0203e40000000c00 */
.L_x_4357:
[----:B------:R-:W-:Y:S05]  /*e4a0*/  BSYNC.RECONVERGENT B1 ;  /* 0x0000000000017941 */ /* 0x000fea0003800200 */
.L_x_4356:
        /* <DEDUP_REMOVED lines=47> */
.L_x_4361:
[----:B------:R-:W-:Y:S05]  /*e7a0*/  BSYNC.RECONVERGENT B0 ;  /* 0x0000000000007941 */ /* 0x000fea0003800200 */
.L_x_4360:
[----:B-----5:R3:W-:Y:S02]  /*e7b0*/  STS.128 [R66+0x2800], R16 ;  /* 0x0028001042007388 */ /* 0x0207e40000000c00 */
.L_x_4355:
[----:B------:R-:W-:Y:S05]  /*e7c0*/  BSYNC.RECONVERGENT B2 ;  /* 0x0000000000027941 */ /* 0x000fea0003800200 */
.L_x_4354:
        /* <DEDUP_REMOVED lines=54> */
.L_x_4367:
[----:B------:R-:W-:Y:S05]  /*eb30*/  BSYNC.RECONVERGENT B0 ;  /* 0x0000000000007941 */ /* 0x000fea0003800200 */
.L_x_4366:
[----:B-----5:R1:W-:Y:S02]  /*eb40*/  STS.128 [R66+0x1000], R16 ;  /* 0x0010001042007388 */ /* 0x0203e40000000c00 */
.L_x_4365:
[----:B------:R-:W-:Y:S05]  /*eb50*/  BSYNC.RECONVERGENT B1 ;  /* 0x0000000000017941 */ /* 0x000fea0003800200 */
.L_x_4364:
        /* <DEDUP_REMOVED lines=47> */
.L_x_4369:
[----:B------:R-:W-:Y:S05]  /*ee50*/  BSYNC.RECONVERGENT B0 ;  /* 0x0000000000007941 */ /* 0x000fea0003800200 */
.L_x_4368:
[----:B-----5:R1:W-:Y:S02]  /*ee60*/  STS.128 [R66+0x3000], R16 ;  /* 0x0030001042007388 */ /* 0x0203e40000000c00 */
.L_x_4363:
[----:B------:R-:W-:Y:S05]  /*ee70*/  BSYNC.RECONVERGENT B2 ;  /* 0x0000000000027941 */ /* 0x000fea0003800200 */
.L_x_4362:
        /* <DEDUP_REMOVED lines=53> */
.L_x_4373:
[----:B------:R-:W-:Y:S05]  /*f1d0*/  BSYNC.RECONVERGENT B0 ;  /* 0x0000000000007941 */ /* 0x000fea0003800200 */
.L_x_4372:
[----:B-----5:R3:W-:Y:S02]  /*f1e0*/  STS.128 [R66+0x1800], R16 ;  /* 0x0018001042007388 */ /* 0x0207e40000000c00 */
.L_x_4371:
[----:B------:R-:W-:Y:S05]  /*f1f0*/  BSYNC.RECONVERGENT B1 ;  /* 0x0000000000017941 */ /* 0x000fea0003800200 */
.L_x_4370:
        /* <DEDUP_REMOVED lines=46> */
.L_x_4375:
[----:B------:R-:W-:Y:S05]  /*f4e0*/  BSYNC.RECONVERGENT B0 ;  /* 0x0000000000007941 */ /* 0x000fea0003800200 */
.L_x_4374:
[----:B-----5:R3:W-:Y:S01]  /*f4f0*/  STS.128 [R66+0x3800], R16 ;  /* 0x0038001042007388 */ /* 0x0207e20000000c00 */
[----:B------:R-:W-:Y:S05]  /*f500*/  BRA `(.L_x_4344) ;  /* 0x0000002c00647947 */ /* 0x000fea0003800000 */
.L_x_4345:
        /* <DEDUP_REMOVED lines=96> */
.L_x_4380:
[----:B------:R-:W-:Y:S05]  /*fb10*/  BSYNC.RECONVERGENT B0 ;  /* 0x0000000000007941 */ /* 0x000fea0003800200 */
.L_x_4379:
[----:B------:R-:W-:Y:S05]  /*fb20*/  BSYNC.RECONVERGENT B1 ;  /* 0x0000000000017941 */ /* 0x000fea0003800200 */
.L_x_4378:
        /* <DEDUP_REMOVED lines=86> */
.L_x_4382:
[----:B------:R-:W-:Y:S05]  /*10090*/  BSYNC.RECONVERGENT B0 ;  /* 0x0000000000007941 */ /* 0x000fea0003800200 */
.L_x_4381:
[----:B-----5:R4:W-:Y:S02]  /*100a0*/  STS.128 [R66+0x2000], R24 ;  /* 0x0020001842007388 */ /* 0x0209e40000000c00 */
.L_x_4377:
[----:B------:R-:W-:Y:S05]  /*100b0*/  BSYNC.RECONVERGENT B2 ;  /* 0x0000000000027941 */ /* 0x000fea0003800200 */
.L_x_4376:
        /* <DEDUP_REMOVED lines=92> */
.L_x_4388:
[----:B------:R-:W-:Y:S05]  /*10680*/  BSYNC.RECONVERGENT B0 ;  /* 0x0000000000007941 */ /* 0x000fea0003800200 */
.L_x_4387:
[----:B-----5:R4:W-:Y:S02]  /*10690*/  STS.128 [R66+0x800], R24 ;  /* 0x0008001842007388 */ /* 0x0209e40000000c00 */
.L_x_4386:
[----:B------:R-:W-:Y:S05]  /*106a0*/  BSYNC.RECONVERGENT B1 ;  /* 0x0000000000017941 */ /* 0x000fea0003800200 */
.L_x_4385:
        /* <DEDUP_REMOVED lines=85> */
.L_x_4390:
[----:B------:R-:W-:Y:S05]  /*10c00*/  BSYNC.RECONVERGENT B0 ;  /* 0x0000000000007941 */ /* 0x000fea0003800200 */
.L_x_4389:
[----:B-----5:R4:W-:Y:S02]  /*10c10*/  STS.128 [R66+0x2800], R24 ;  /* 0x0028001842007388 */ /* 0x0209e40000000c00 */
.L_x_4384:
[----:B------:R-:W-:Y:S05]  /*10c20*/  BSYNC.RECONVERGENT B2 ;  /* 0x0000000000027941 */ /* 0x000fea0003800200 */
.L_x_4383:
        /* <DEDUP_REMOVED lines=90> */
.L_x_4396:
[----:B------:R-:W-:Y:S05]  /*111d0*/  BSYNC.RECONVERGENT B0 ;  /* 0x0000000000007941 */ /* 0x000fea0003800200 */
.L_x_4395:
[----:B-----5:R4:W-:Y:S02]  /*111e0*/  STS.128 [R66+0x1000], R24 ;  /* 0x0010001842007388 */ /* 0x0209e40000000c00 */
.L_x_4394:
[----:B------:R-:W-:Y:S05]  /*111f0*/  BSYNC.RECONVERGENT B1 ;  /* 0x0000000000017941 */ /* 0x000fea0003800200 */
.L_x_4393:
        /* <DEDUP_REMOVED lines=83> */
.L_x_4398:
[----:B------:R-:W-:Y:S05]  /*11730*/  BSYNC.RECONVERGENT B0 ;  /* 0x0000000000007941 */ /* 0x000fea0003800200 */
.L_x_4397:
[----:B-----5:R4:W-:Y:S02]  /*11740*/  STS.128 [R66+0x3000], R24 ;  /* 0x0030001842007388 */ /* 0x0209e40000000c00 */
.L_x_4392:
[----:B------:R-:W-:Y:S05]  /*11750*/  BSYNC.RECONVERGENT B2 ;  /* 0x0000000000027941 */ /* 0x000fea0003800200 */
.L_x_4391:
        /* <DEDUP_REMOVED lines=91> */
.L_x_4402:
[----:B------:R-:W-:Y:S05]  /*11d10*/  BSYNC.RECONVERGENT B0 ;  /* 0x0000000000007941 */ /* 0x000fea0003800200 */
.L_x_4401:
[----:B-----5:R1:W-:Y:S02]  /*11d20*/  STS.128 [R66+0x1800], R24 ;  /* 0x0018001842007388 */ /* 0x0203e40000000c00 */
.L_x_4400:
[----:B------:R-:W-:Y:S05]  /*11d30*/  BSYNC.RECONVERGENT B1 ;  /* 0x0000000000017941 */ /* 0x000fea0003800200 */
.L_x_4399:
        /* <DEDUP_REMOVED lines=84> */
.L_x_4404:
[----:B------:R-:W-:Y:S05]  /*12280*/  BSYNC.RECONVERGENT B0 ;  /* 0x0000000000007941 */ /* 0x000fea0003800200 */
.L_x_4403:
[----:B-----5:R1:W-:Y:S02]  /*12290*/  STS.128 [R66+0x3800], R4 ;  /* 0x0038000442007388 */ /* 0x0203e40000000c00 */
.L_x_4344:
[----:B------:R-:W-:Y:S05]  /*122a0*/  BSYNC.RECONVERGENT B3 ;  /* 0x0000000000037941 */ /* 0x000fea0003800200 */
.L_x_4336:
[----:B------:R-:W-:Y:S01]  /*122b0*/  IMAD.IADD R71, R64, 0x1, -R71 ;  /* 0x0000000140477824 */ /* 0x000fe200078e0a47 */
[----:B------:R-:W-:Y:S01]  /*122c0*/  BSSY.RECONVERGENT B0, `(.L_x_4405) ;  /* 0x0000017000007945 */ /* 0x000fe20003800200 */
[C---:B-123--:R-:W-:Y:S02]  /*122d0*/  VIADD R4, R122.reuse, 0x40 ;  /* 0x000000407a047836 */ /* 0x04efe40000000000 */
[C---:B----4-:R-:W-:Y:S01]  /*122e0*/  VIADD R3, R122.reuse, 0x50 ;  /* 0x000000507a037836 */ /* 0x050fe20000000000 */
        /* <DEDUP_REMOVED lines=20> */
.L_x_4406:
[----:B------:R-:W-:Y:S05]  /*12430*/  BSYNC.RECONVERGENT B0 ;  /* 0x0000000000007941 */ /* 0x000fea0003800200 */
.L_x_4405:
        /* <DEDUP_REMOVED lines=18> */
.L_x_4408:
[----:B------:R-:W-:Y:S05]  /*12560*/  BSYNC.RECONVERGENT B0 ;  /* 0x0000000000007941 */ /* 0x000fea0003800200 */
.L_x_4407:
[----:B------:R-:W-:Y:S04]  /*12570*/  BSSY.RECONVERGENT B0, `(.L_x_4409) ;  /* 0x0000010000007945 */ /* 0x000fe80003800200 */
[----:B------:R-:W-:Y:S05]  /*12580*/  @P5 BRA `(.L_x_4410) ;  /* 0x0000000000385947 */ /* 0x000fea0003800000 */
[-C--:B------:R-:W-:Y:S02]  /*12590*/  ISETP.GE.AND P1, PT, R14, R219.reuse, PT ;  /* 0x000000db0e00720c */ /* 0x080fe40003f26270 */
[----:B------:R-:W-:Y:S02]  /*125a0*/  ISETP.GE.AND P0, PT, R9, R219, PT ;  /* 0x000000db0900720c */ /* 0x000fe40003f06270 */
[----:B-----5:R-:W-:-:S04]  /*125b0*/  LEA R10, P5, R206, R6, 0x5 ;  /* 0x00000006ce0a7211 */ /* 0x020fc800078a28ff */
        /* <DEDUP_REMOVED lines=11> */
.L_x_4410:
[----:B------:R-:W-:Y:S05]  /*12670*/  BSYNC.RECONVERGENT B0 ;  /* 0x0000000000007941 */ /* 0x000fea0003800200 */
.L_x_4409:
[----:B------:R-:W-:Y:S01]  /*12680*/  BSSY.RECONVERGENT B0, `(.L_x_4411) ;  /* 0x0000012000007945 */ /* 0x000fe20003800200 */
[----:B------:R-:W-:Y:S02]  /*12690*/  ISETP.GE.AND P0, PT, R2, R71, PT ;  /* 0x000000470200720c */ /* 0x000fe40003f06270 */
[----:B------:R-:W-:Y:S01]  /*126a0*/  IADD3 R122, PT, PT, R122, 0x70, RZ ;  /* 0x000000707a7a7810 */ /* 0x000fe20007ffe0ff */
[----:B------:R-:W-:Y:S05]  /*126b0*/  @P4 BRA `(.L_x_4412) ;  /* 0x0000000000384947 */ /* 0x000fea0003800000 */
[-C--:B------:R-:W-:Y:S02]  /*126c0*/  ISETP.GE.AND P4, PT, R14, R219.reuse, PT ;  /* 0x000000db0e00720c */ /* 0x080fe40003f86270 */
[----:B------:R-:W-:Y:S02]  /*126d0*/  ISETP.GE.AND P1, PT, R9, R219, PT ;  /* 0x000000db0900720c */ /* 0x000fe40003f26270 */
[----:B--2--5:R-:W-:-:S04]  /*126e0*/  LEA R10, P5, R206, R6, 0x6 ;  /* 0x00000006ce0a7211 */ /* 0x024fc800078a30ff */
        /* <DEDUP_REMOVED lines=11> */
.L_x_4412:
[----:B------:R-:W-:Y:S05]  /*127a0*/  BSYNC.RECONVERGENT B0 ;  /* 0x0000000000007941 */ /* 0x000fea0003800200 */
.L_x_4411:
        /* <DEDUP_REMOVED lines=20> */
.L_x_4414:
[----:B------:R-:W-:Y:S05]  /*128f0*/  BSYNC.RECONVERGENT B0 ;  /* 0x0000000000007941 */ /* 0x000fea0003800200 */
.L_x_4413:
[----:B------:R-:W-:Y:S04]  /*12900*/  BSSY.RECONVERGENT B0, `(.L_x_4415) ;  /* 0x0000010000007945 */ /* 0x000fe80003800200 */
[----:B------:R-:W-:Y:S05]  /*12910*/  @P2 BRA `(.L_x_4416) ;  /* 0x0000000000382947 */ /* 0x000fea0003800000 */
[-C--:B------:R-:W-:Y:S02]  /*12920*/  ISETP.GE.AND P3, PT, R14, R219.reuse, PT ;  /* 0x000000db0e00720c */ /* 0x080fe40003f66270 */
[----:B------:R-:W-:Y:S02]  /*12930*/  ISETP.GE.AND P2, PT, R9, R219, PT ;  /* 0x000000db0900720c */ /* 0x000fe40003f46270 */
[----:B--2345:R-:W-:-:S04]  /*12940*/  LEA R10, P4, R206, R6, 0x7 ;  /* 0x00000006ce0a7211 */ /* 0x03cfc800078838ff */
        /* <DEDUP_REMOVED lines=11> */
.L_x_4416:
[----:B------:R-:W-:Y:S05]  /*12a00*/  BSYNC.RECONVERGENT B0 ;  /* 0x0000000000007941 */ /* 0x000fea0003800200 */
.L_x_4415:
        /* <DEDUP_REMOVED lines=19> */
.L_x_4418:
[----:B------:R-:W-:Y:S05]  /*12b40*/  BSYNC.RECONVERGENT B0 ;  /* 0x0000000000007941 */ /* 0x000fea0003800200 */
.L_x_4417:
        /* <DEDUP_REMOVED lines=17> */
.L_x_4420:
[----:B------:R-:W-:Y:S05]  /*12c60*/  BSYNC.RECONVERGENT B0 ;  /* 0x0000000000007941 */ /* 0x000fea0003800200 */
.L_x_4419:
[----:B------:R-:W2:Y:S04]  /*12c70*/  LD.E.64 R12, desc[UR4][R132.64+0x1c0] ;  /* 0x0001c004840c7980 */ /* 0x000ea8000c101b00 */
[----:B--2345:R-:W2:Y:S01]  /*12c80*/  LD.E.64 R10, desc[UR4][R132.64+0x1b8] ;  /* 0x0001b804840a7980 */ /* 0x03cea2000c101b00 */
[----:B-1----:R-:W-:Y:S02]  /*12c90*/  MOV R6, R216 ;  /* 0x000000d800067202 */ /* 0x002fe40000000f00 */
[----:B------:R-:W-:Y:S01]  /*12ca0*/  MOV R7, RZ ;  /* 0x000000ff00077202 */ /* 0x000fe20000000f00 */
[----:B------:R-:W3:Y:S04]  /*12cb0*/  LD.E R5, desc[UR4][R132.64+0xd8] ;  /* 0x0000d80484057980 */ /* 0x000ee8000c101900 */
[----:B------:R-:W0:Y:S01]  /*12cc0*/  LDGDEPBAR ;  /* 0x00000000000079af */ /* 0x000e220000000000 */
[----:B------:R-:W-:-:S04]  /*12cd0*/  IMAD.WIDE.U32 R6, R215, R12, R6 ;  /* 0x0000000cd7067225 */ /* 0x000fc800078e0006 */
[----:B------:R-:W-:Y:S01]  /*12ce0*/  IMAD R0, R13, R215, RZ ;  /* 0x000000d70d007224 */ /* 0x000fe200078e02ff */
[----:B--2---:R-:W-:-:S04]  /*12cf0*/  LEA R10, P0, R6, R10, 0x2 ;  /* 0x0000000a060a7211 */ /* 0x004fc800078010ff */
[----:B------:R-:W-:-:S04]  /*12d00*/  IADD3 R0, PT, PT, R7, R0, RZ ;  /* 0x0000000007007210 */ /* 0x000fc80007ffe0ff */
[----:B------:R-:W-:-:S05]  /*12d10*/  LEA.HI.X R11, R6, R11, R0, 0x2, P0 ;  /* 0x0000000b060b7211 */ /* 0x000fca00000f1400 */
[----:B------:R-:W2:Y:S01]  /*12d20*/  LD.E R0, desc[UR4][R10.64] ;  /* 0x000000040a007980 */ /* 0x000ea2000c101900 */
[----:B---3--:R-:W2:Y:S01]  /*12d30*/  MUFU.RCP R5, R5 ;  /* 0x0000000500057308 */ /* 0x008ea20000001000 */
[----:B------:R-:W-:-:S04]  /*12d40*/  DEPBAR.LE SB0, 0x0 ;  /* 0x000080000000791a */ /* 0x000fc80000000000 */
[----:B------:R-:W-:Y:S01]  /*12d50*/  BSSY.RECONVERGENT B0, `(.L_x_4421) ;  /* 0x0000015000007945 */ /* 0x000fe20003800200 */
[----:B------:R-:W-:Y:S01]  /*12d60*/  BAR.SYNC.DEFER_BLOCKING 0x0 ;  /* 0x0000000000007b1d */ /* 0x000fe20000010000 */
[----:B--2---:R-:W-:-:S05]  /*12d70*/  FMUL.FTZ R0, R0, R5 ;  /* 0x0000000500007220 */ /* 0x004fca0000410000 */
        /* <DEDUP_REMOVED lines=16> */
.L_x_4422:
[----:B------:R1:W-:Y:S04]  /*12e80*/  STS.128 [R66+0xc000], RZ ;  /* 0x00c000ff42007388 */ /* 0x0003e80000000c00 */
[----:B------:R1:W-:Y:S02]  /*12e90*/  STS.128 [R66+0x10000], RZ ;  /* 0x010000ff42007388 */ /* 0x0003e40000000c00 */
.L_x_4423:
[----:B------:R-:W-:Y:S05]  /*12ea0*/  BSYNC.RECONVERGENT B0 ;  /* 0x0000000000007941 */ /* 0x000fea0003800200 */
.L_x_4421:
[-C--:B------:R-:W-:Y:S01]  /*12eb0*/  ISETP.GE.AND P2, PT, R30, R71.reuse, PT ;  /* 0x000000471e00720c */ /* 0x080fe20003f46270 */
[----:B------:R-:W3:Y:S01]  /*12ec0*/  S2R R196, SR_TID.X ;  /* 0x0000000000c47919 */ /* 0x000ee20000002100 */
        /* <DEDUP_REMOVED lines=25> */
.L_x_4425:
[----:B------:R-:W-:Y:S05]  /*13060*/  BSYNC.RECONVERGENT B0 ;  /* 0x0000000000007941 */ /* 0x000fea0003800200 */
.L_x_4424:
        /* <DEDUP_REMOVED lines=18> */
.L_x_4427:
[----:B------:R-:W-:Y:S05]  /*13190*/  BSYNC.RECONVERGENT B0 ;  /* 0x0000000000007941 */ /* 0x000fea0003800200 */
.L_x_4426:
[----:B------:R1:W-:Y:S01]  /*131a0*/  @P0 STS.128 [R66+0xd800], RZ ;  /* 0x00d800ff42000388 */ /* 0x0003e20000000c00 */
[----:B------:R-:W-:Y:S01]  /*131b0*/  BSSY.RECONVERGENT B0, `(.L_x_4428) ;  /* 0x0000012000007945 */ /* 0x000fe20003800200 */
[----:B------:R-:W-:Y:S02]  /*131c0*/  ISETP.GE.AND P3, PT, R122, R71, PT ;  /* 0x000000477a00720c */ /* 0x000fe40003f66270 */
        /* <DEDUP_REMOVED lines=16> */
.L_x_4429:
[----:B------:R-:W-:Y:S05]  /*132d0*/  BSYNC.RECONVERGENT B0 ;  /* 0x0000000000007941 */ /* 0x000fea0003800200 */
.L_x_4428:
[----:B------:R1:W-:Y:S01]  /*132e0*/  @P6 STS.128 [R66+0xe000], RZ ;  /* 0x00e000ff42006388 */ /* 0x0003e20000000c00 */
[----:B------:R-:W-:Y:S03]  /*132f0*/  BSSY.RECONVERGENT B0, `(.L_x_4430) ;  /* 0x0000014000007945 */ /* 0x000fe60003800200 */
[----:B------:R1:W-:Y:S01]  /*13300*/  @P6 STS.128 [R66+0x12000], RZ ;  /* 0x012000ff42006388 */ /* 0x0003e20000000c00 */
[----:B------:R-:W-:Y:S05]  /*13310*/  @P6 BRA `(.L_x_4431) ;  /* 0x0000000000446947 */ /* 0x000fea0003800000 */
[----:B--2---:R-:W-:Y:S01]  /*13320*/  MOV R6, R4 ;  /* 0x0000000400067202 */ /* 0x004fe20000000f00 */
        /* <DEDUP_REMOVED lines=16> */
.L_x_4431:
[----:B------:R-:W-:Y:S05]  /*13430*/  BSYNC.RECONVERGENT B0 ;  /* 0x0000000000007941 */ /* 0x000fea0003800200 */
.L_x_4430:
        /* <DEDUP_REMOVED lines=18> */
.L_x_4433:
[----:B------:R-:W-:Y:S05]  /*13560*/  BSYNC.RECONVERGENT B0 ;  /* 0x0000000000007941 */ /* 0x000fea0003800200 */
.L_x_4432:
[----:B------:R1:W-:Y:S01]  /*13570*/  @P4 STS.128 [R66+0xf000], RZ ;  /* 0x00f000ff42004388 */ /* 0x0003e20000000c00 */
[----:B------:R-:W-:Y:S03]  /*13580*/  BSSY.RECONVERGENT B0, `(.L_x_4434) ;  /* 0x0000014000007945 */ /* 0x000fe60003800200 */
[----:B------:R1:W-:Y:S01]  /*13590*/  @P4 STS.128 [R66+0x13000], RZ ;  /* 0x013000ff42004388 */ /* 0x0003e20000000c00 */
[----:B------:R-:W-:Y:S05]  /*135a0*/  @P4 BRA `(.L_x_4435) ;  /* 0x0000000000444947 */ /* 0x000fea0003800000 */
[----:B-12---:R-:W-:Y:S01]  /*135b0*/  MOV R6, R4 ;  /* 0x0000000400067202 */ /* 0x006fe20000000f00 */
        /* <DEDUP_REMOVED lines=16> */
.L_x_4435:
[----:B------:R-:W-:Y:S05]  /*136c0*/  BSYNC.RECONVERGENT B0 ;  /* 0x0000000000007941 */ /* 0x000fea0003800200 */
.L_x_4434:
        /* <DEDUP_REMOVED lines=19> */
.L_x_4437:
[----:B------:R-:W-:Y:S05]  /*13800*/  BSYNC.RECONVERGENT B0 ;  /* 0x0000000000007941 */ /* 0x000fea0003800200 */
.L_x_4436:
[----:B------:R-:W5:Y:S01]  /*13810*/  S2UR UR6, SR_CgaCtaId ;  /* 0x00000000000679c3 */ /* 0x000f620000008800 */
[----:B---3--:R-:W-:Y:S01]  /*13820*/  SHF.R.U32.HI R199, RZ, 0x1, R196 ;  /* 0x00000001ffc77819 */ /* 0x008fe200000116c4 */
[C---:B------:R-:W-:Y:S01]  /*13830*/  IMAD.SHL.U32 R55, R196.reuse, 0x40, RZ ;  /* 0x00000040c4377824 */ /* 0x040fe200078e00ff */
[C---:B-1----:R-:W-:Y:S01]  /*13840*/  LOP3.LUT R2, R196.reuse, 0x8, RZ, 0xc0, !PT ;  /* 0x00000008c4027812 */ /* 0x042fe200078ec0ff */
        /* <DEDUP_REMOVED lines=8> */
[----:B------:R-:W0:Y:S01]  /*138d0*/  LDGDEPBAR ;  /* 0x00000000000079af */ /* 0x000e220000000000 */
[--C-:B--2---:R-:W-:Y:S01]  /*138e0*/  LOP3.LUT R7, R4, 0x1c0, R55.reuse, 0xf8, !PT ;  /* 0x000001c004077812 */ /* 0x104fe200078ef837 */
[----:B------:R-:W-:Y:S01]  /*138f0*/  BSSY.RECONVERGENT B1, `(.L_x_4438) ;  /* 0x0000197000017945 */ /* 0x000fe20003800200 */
[----:B------:R-:W-:-:S02]  /*13900*/  LOP3.LUT R3, R200, 0x200, R55, 0xf8, !PT ;  /* 0x00000200c8037812 */ /* 0x000fc400078ef837 */
[-C--:B------:R-:W-:Y:S02]  /*13910*/  LOP3.LUT R52, R7, R198.reuse, RZ, 0x3c, !PT ;  /* 0x000000c607347212 */ /* 0x080fe400078e3cff */
[----:B------:R-:W-:Y:S02]  /*13920*/  LOP3.LUT R129, R55, 0x400, RZ, 0xc0, !PT ;  /* 0x0000040037817812 */ /* 0x000fe400078ec0ff */
[----:B------:R-:W-:Y:S02]  /*13930*/  LOP3.LUT R2, R5, R198, RZ, 0x3c, !PT ;  /* 0x000000c605027212 */ /* 0x000fe400078e3cff */
[----:B------:R-:W-:Y:S01]  /*13940*/  LOP3.LUT R116, R3, R52, RZ, 0xfc, !PT ;  /* 0x0000003403747212 */ /* 0x000fe200078efcff */
[----:B-----5:R-:W-:Y:S01]  /*13950*/  ULEA UR6, UR6, UR7, 0x18 ;  /* 0x0000000706067291 */ /* 0x020fe2000f8ec0ff */
[----:B------:R-:W-:Y:S01]  /*13960*/  R2P PR, R196, 0x6 ;  /* 0x00000006c4007804 */ /* 0x000fe20000000000 */
[----:B------:R-:W-:Y:S01]  /*13970*/  IMAD R129, R2, 0x2, R129 ;  /* 0x0000000202817824 */ /* 0x000fe200078e0281 */
[----:B------:R-:W-:Y:S01]  /*13980*/  ISETP.NE.AND P6, PT, R53, 0x1, PT ;  /* 0x000000013500780c */ /* 0x000fe20003fc5270 */
[----:B------:R-:W-:-:S02]  /*13990*/  IMAD.MOV.U32 R3, RZ, RZ, 0x40 ;  /* 0x00000040ff037424 */ /* 0x000fc400078e00ff */
        /* <DEDUP_REMOVED lines=8> */
[----:B------:R-:W2:Y:S01]  /*13a20*/  LDSM.16.M88.4 R12, [R129+UR6+0x4800] ;  /* 0x00480006810c783b */ /* 0x000ea20008000200 */
[--C-:B------:R-:W-:Y:S02]  /*13a30*/  IMAD.IADD R136, R116, 0x1, R3.reuse ;  /* 0x0000000174887824 */ /* 0x100fe400078e0203 */
[----:B------:R-:W-:Y:S01]  /*13a40*/  IMAD.IADD R2, R2, 0x1, R3 ;  /* 0x0000000102027824 */ /* 0x000fe200078e0203 */
[----:B------:R-:W3:Y:S01]  /*13a50*/  LDSM.16.M88.4 R4, [R129+UR6+0x5000] ;  /* 0x005000068104783b */ /* 0x000ee20008000200 */
[C---:B------:R-:W-:Y:S02]  /*13a60*/  IMAD.IADD R54, R141.reuse, 0x1, R136 ;  /* 0x000000018d367824 */ /* 0x040fe400078e0288 */
[----:B------:R-:W-:Y:S01]  /*13a70*/  IMAD.IADD R3, R141, 0x1, R2 ;  /* 0x000000018d037824 */ /* 0x000fe200078e0202 */
[----:B------:R-:W5:Y:S04]  /*13a80*/  LDSM.16.M88.4 R104, [R129+UR6+0x5800] ;  /* 0x005800068168783b */ /* 0x000f680008000200 */
        /* <DEDUP_REMOVED lines=9> */
[C---:B------:R-:W-:Y:S03]  /*13b20*/  HMMA.16816.F32.BF16 R20, R72.reuse, R22, RZ ;  /* 0x000000164814723c */ /* 0x040fe600000418ff */
[----:B------:R-:W-:Y:S04]  /*13b30*/  LDSM.16.M88.4 R60, [R67+0x7800] ;  /* 0x00780000433c783b */ /* 0x000fe80000000200 */
[----:B------:R-:W-:Y:S01]  /*13b40*/  LDSM.16.M88.4 R56, [R136] ;  /* 0x000000008838783b */ /* 0x000fe20000000200 */
[C---:B--2---:R-:W-:Y:S03]  /*13b50*/  HMMA.16816.F32.BF16 R16, R72.reuse, R12, RZ ;  /* 0x0000000c4810723c */ /* 0x044fe600000418ff */
[----:B------:R-:W-:Y:S04]  /*13b60*/  LDSM.16.M88.4 R44, [R2+0x4000] ;  /* 0x00400000022c783b */ /* 0x000fe80000000200 */
[----:B------:R-:W-:Y:S01]  /*13b70*/  LDSM.16.M88.4 R112, [R67+0x6800] ;  /* 0x006800004370783b */ /* 0x000fe20000000200 */
[C---:B---3--:R-:W-:Y:S03]  /*13b80*/  HMMA.16816.F32.BF16 R8, R72.reuse, R4, RZ ;  /* 0x000000044808723c */ /* 0x048fe600000418ff */
[----:B------:R-:W-:Y:S04]  /*13b90*/  LDSM.16.M88.4 R68, [R67+0x7000] ;  /* 0x007000004344783b */ /* 0x000fe80000000200 */
[----:B------:R-:W-:Y:S01]  /*13ba0*/  LDSM.16.M88.4 R116, [R116+0x2000] ;  /* 0x002000007474783b */ /* 0x000fe20000000200 */
[C---:B-----5:R-:W-:Y:S03]  /*13bb0*/  HMMA.16816.F32.BF16 R108, R72.reuse, R104, RZ ;  /* 0x00000068486c723c */ /* 0x060fe600000418ff */
[----:B------:R-:W-:Y:S04]  /*13bc0*/  LDSM.16.M88.4 R124, [R129+UR6+0xb000] ;  /* 0x00b00006817c783b */ /* 0x000fe80008000200 */
[----:B------:R-:W-:Y:S01]  /*13bd0*/  LDSM.16.M88.4 R120, [R129+UR6+0xb800] ;  /* 0x00b800068178783b */ /* 0x000fe20008000200 */
        /* <DEDUP_REMOVED lines=20> */
[C---:B------:R-:W-:Y:S01]  /*13d20*/  HMMA.16816.F32.BF16 R4, R48.reuse, R38, R4 ;  /* 0x000000263004723c */ /* 0x040fe20000041804 */
[----:B------:R-:W4:Y:S07]  /*13d30*/  LDSM.16.M88.4 R36, [R2+0x5000] ;  /* 0x005000000224783b */ /* 0x000f2e0000000200 */
        /* <DEDUP_REMOVED lines=11> */
[----:B------:R-:W5:Y:S07]  /*13df0*/  LDSM.16.M88.4 R44, [R2+0x6800] ;  /* 0x00680000022c783b */ /* 0x000f6e0000000200 */
[C---:B-1----:R-:W-:Y:S08]  /*13e00*/  HMMA.16816.F32.BF16 R16, R56.reuse, R40, R16 ;  /* 0x000000283810723c */ /* 0x042ff00000041810 */
[C---:B------:R-:W-:Y:S01]  /*13e10*/  HMMA.16816.F32.BF16 R12, R56.reuse, R42, R12 ;  /* 0x0000002a380c723c */ /* 0x040fe2000004180c */
[----:B------:R-:W-:Y:S07]  /*13e20*/  LDSM.16.M88.4 R40, [R54] ;  /* 0x000000003628783b */ /* 0x000fee0000000200 */
[C---:B----4-:R-:W-:Y:S08]  /*13e30*/  HMMA.16816.F32.BF16 R8, R56.reuse, R36, R8 ;  /* 0x000000243808723c */ /* 0x050ff00000041808 */
        /* <DEDUP_REMOVED lines=18> */
[C---:B-1----:R-:W-:Y:S08]  /*13f60*/  HMMA.16816.F32.BF16 R84, R56.reuse, R36, R84 ;  /* 0x000000243854723c */ /* 0x042ff00000041854 */
[C---:B------:R-:W-:Y:S01]  /*13f70*/  HMMA.16816.F32.BF16 R80, R56.reuse, R38, R80 ;  /* 0x000000263850723c */ /* 0x040fe20000041850 */
[----:B------:R-:W1:Y:S07]  /*13f80*/  LDSM.16.M88.4 R36, [R3+0x6000] ;  /* 0x006000000324783b */ /* 0x000e6e0000000200 */
[C---:B------:R-:W-:Y:S08]  /*13f90*/  HMMA.16816.F32.BF16 R76, R56.reuse, R60, R76 ;  /* 0x0000003c384c723c */ /* 0x040ff0000004184c */
[----:B------:R-:W-:Y:S01]  /*13fa0*/  HMMA.16816.F32.BF16 R72, R56, R62, R72 ;  /* 0x0000003e3848723c */ /* 0x000fe20000041848 */
[----:B------:R-:W1:Y:S04]  /*13fb0*/  LDSM.16.M88.4 R60, [R3+0x7800] ;  /* 0x00780000033c783b */ /* 0x000e680000000200 */
[----:B------:R-:W-:Y:S03]  /*13fc0*/  LDSM.16.M88.4 R56, [R129+UR6+0x9000] ;  /* 0x009000068138783b */ /* 0x000fe60008000200 */
        /* <DEDUP_REMOVED lines=8> */
[----:B------:R-:W4:Y:S07]  /*14050*/  LDSM.16.M88.4 R48, [R129+UR6+0x9800] ;  /* 0x009800068130783b */ /* 0x000f2e0008000200 */
[C---:B-----5:R-:W-:Y:S08]  /*14060*/  HMMA.16816.F32.BF16 R108, R40.reuse, R44, R108 ;  /* 0x0000002c286c723c */ /* 0x060ff0000004186c */
[C---:B------:R-:W-:Y:S01]  /*14070*/  HMMA.16816.F32.BF16 R104, R40.reuse, R46, R104 ;  /* 0x0000002e2868723c */ /* 0x040fe20000041868 */
[----:B------:R-:W5:Y:S07]  /*14080*/  LDSM.16.M88.4 R44, [R129+UR6+0xa000] ;  /* 0x00a00006812c783b */ /* 0x000f6e0008000200 */
[C---:B-1----:R-:W-:Y:S08]  /*14090*/  HMMA.16816.F32.BF16 R100, R40.reuse, R36, R100 ;  /* 0x000000242864723c */ /* 0x042ff00000041864 */
[C---:B------:R-:W-:Y:S01]  /*140a0*/  HMMA.16816.F32.BF16 R96, R40.reuse, R38, R96 ;  /* 0x000000262860723c */ /* 0x040fe20000041860 */
[----:B------:R-:W1:Y:S07]  /*140b0*/  LDSM.16.M88.4 R36, [R129+UR6+0xa800] ;  /* 0x00a800068124783b */ /* 0x000e6e0008000200 */
        /* <DEDUP_REMOVED lines=10> */
[C---:B--2---:R-:W-:Y:S01]  /*14160*/  HMMA.16816.F32.BF16 R24, R116.reuse, R32, R24 ;  /* 0x000000207418723c */ /* 0x044fe20000041818 */
[----:B------:R-:W-:Y:S07]  /*14170*/  LDSM.16.M88.4 R128, [R2+0x9800] ;  /* 0x009800000280783b */ /* 0x000fee0000000200 */
        /* <DEDUP_REMOVED lines=46> */
[----:B------:R-:W-:Y:S01]  /*14460*/  HMMA.16816.F32.BF16 R72, R40, R46, R72 ;  /* 0x0000002e2848723c */ /* 0x000fe20000041848 */
[----:B------:R-:W5:Y:S04]  /*14470*/  LDSM.16.M88.4 R44, [R3+0x9800] ;  /* 0x00980000032c783b */ /* 0x000f680000000200 */
[----:B------:R-:W5:Y:S03]  /*14480*/  LDSM.16.M88.4 R40, [R3+0xa000] ;  /* 0x00a000000328783b */ /* 0x000f660000000200 */
        /* <DEDUP_REMOVED lines=30> */
[C---:B-1----:R-:W-:Y:S08]  /*14670*/  HMMA.16816.F32.BF16 R92, R68.reuse, R36, R92 ;  /* 0x00000024445c723c */ /* 0x042ff0000004185c */
[C---:B------:R-:W-:Y:S08]  /*14680*/  HMMA.16816.F32.BF16 R88, R68.reuse, R38, R88 ;  /* 0x000000264458723c */ /* 0x040ff00000041858 */
[C---:B--2---:R-:W-:Y:S08]  /*14690*/  HMMA.16816.F32.BF16 R84, R68.reuse, R32, R84 ;  /* 0x000000204454723c */ /* 0x044ff00000041854 */
[C---:B------:R-:W-:Y:S08]  /*146a0*/  HMMA.16816.F32.BF16 R80, R68.reuse, R34, R80 ;  /* 0x000000224450723c */ /* 0x040ff00000041850 */
[C---:B---3--:R-:W-:Y:S08]  /*146b0*/  HMMA.16816.F32.BF16 R76, R68.reuse, R28, R76 ;  /* 0x0000001c444c723c */ /* 0x048ff0000004184c */
[----:B------:R-:W-:Y:S01]  /*146c0*/  HMMA.16816.F32.BF16 R72, R68, R30, R72 ;  /* 0x0000001e4448723c */ /* 0x000fe20000041848 */
[----:B------:R-:W-:Y:S07]  /*146d0*/  BAR.SYNC.DEFER_BLOCKING 0x0 ;  /* 0x0000000000007b1d */ /* 0x000fee0000010000 */
[----:B------:R-:W-:-:S12]  /*146e0*/  @!P6 BRA `(.L_x_4439) ;  /* 0x0000000800dce947 */ /* 0x000fd80003800000 */
        /* <DEDUP_REMOVED lines=13> */
.L_x_4441:
        /* <DEDUP_REMOVED lines=8> */
[----:B------:R-:W-:Y:S02]  /*14840*/  IADD3 R28, PT, PT, RZ, -R28, RZ ;  /* 0x8000001cff1c7210 */ /* 0x000fe40007ffe0ff */
[----:B------:R-:W-:-:S02]  /*14850*/  ISETP.GE.AND P3, PT, R2, RZ, PT ;  /* 0x000000ff0200720c */ /* 0x000fc40003f66270 */
[----:B------:R-:W-:Y:S01]  /*14860*/  LOP3.LUT R2, RZ, R35, RZ, 0x33, !PT ;  /* 0x00000023ff027212 */ /* 0x000fe200078e33ff */
        /* <DEDUP_REMOVED lines=28> */
[----:B------:R-:W-:Y:S01]  /*14a30*/  SEL R29, R2, R33, !P1 ;  /* 0x00000021021d7207 */ /* 0x000fe20004800000 */
[----:B------:R-:W2:Y:S02]  /*14a40*/  LD.E.64 R30, desc[UR4][R132.64+0x38] ;  /* 0x00003804841e7980 */ /* 0x000ea4000c101b00 */
[--C-:B------:R-:W-:Y:S02]  /*14a50*/  IMAD.WIDE R38, R28, 0x4, R222.reuse ;  /* 0x000000041c267825 */ /* 0x100fe400078e02de */
[----:B------:R-:W3:Y:S02]  /*14a60*/  LD.E.64 R32, desc[UR4][R132.64+0x20] ;  /* 0x0000200484207980 */ /* 0x000ee4000c101b00 */
[C---:B------:R-:W-:Y:S02]  /*14a70*/  IMAD.WIDE R36, R29.reuse, 0x4, R222 ;  /* 0x000000041d247825 */ /* 0x040fe400078e02de */
        /* <DEDUP_REMOVED lines=17> */
.L_x_4442:
[----:B------:R-:W-:Y:S05]  /*14b90*/  BSYNC.RECONVERGENT B0 ;  /* 0x0000000000007941 */ /* 0x000fea0003800200 */
.L_x_4440:
[----:B------:R-:W-:Y:S01]  /*14ba0*/  LOP3.LUT R2, R198, 0x40, RZ, 0xfc, !PT ;  /* 0x00000040c6027812 */ /* 0x000fe200078efcff */
[----:B------:R-:W-:Y:S01]  /*14bb0*/  IMAD.SHL.U32 R3, R206, 0x20, RZ ;  /* 0x00000020ce037824 */ /* 0x000fe200078e00ff */
[-C--:B------:R-:W-:Y:S02]  /*14bc0*/  ISETP.GE.AND P1, PT, R198, R219.reuse, PT ;  /* 0x000000dbc600720c */ /* 0x080fe40003f26270 */
[----:B------:R-:W-:Y:S02]  /*14bd0*/  ISETP.GE.AND P0, PT, R2, R219, PT ;  /* 0x000000db0200720c */ /* 0x000fe40003f06270 */
[----:B------:R-:W-:Y:S02]  /*14be0*/  SHF.L.U64.HI R2, R206, 0x5, R207 ;  /* 0x00000005ce027819 */ /* 0x000fe400000102cf */
[----:B------:R-:W-:-:S05]  /*14bf0*/  IADD3 R28, P3, PT, R3, R210, RZ ;  /* 0x000000d2031c7210 */ /* 0x000fca0007f7e0ff */
[----:B------:R-:W-:Y:S01]  /*14c00*/  IMAD.X R29, R2, 0x1, R211, P3 ;  /* 0x00000001021d7824 */ /* 0x000fe200018e06d3 */
[-C--:B------:R-:W-:Y:S01]  /*14c10*/  IADD3 R38, P3, PT, R28, R3.reuse, RZ ;  /* 0x000000031c267210 */ /* 0x080fe20007f7e0ff */
[----:B------:R-:W-:Y:S01]  /*14c20*/  @!PT LDS RZ, [RZ] ;  /* 0x00000000fffff984 */ /* 0x000fe20000000800 */
[----:B------:R-:W-:Y:S01]  /*14c30*/  @!PT LDS RZ, [RZ] ;  /* 0x00000000fffff984 */ /* 0x000fe20000000800 */
[----:B------:R-:W-:Y:S01]  /*14c40*/  @!PT LDS RZ, [RZ] ;  /* 0x00000000fffff984 */ /* 0x000fe20000000800 */
[----:B------:R-:W-:Y:S04]  /*14c50*/  @!P1 LDGSTS.E.BYPASS.LTC128B.128 [R66+0x4000], desc[UR4][R210.64] ;  /* 0x04000000d2429fae */ /* 0x000fe8000b981a04 */
        /* <DEDUP_REMOVED lines=96> */
.L_x_4439:
[----:B------:R-:W-:Y:S05]  /*15260*/  BSYNC.RECONVERGENT B1 ;  /* 0x0000000000017941 */ /* 0x000fea0003800200 */
.L_x_4438:
[----:B-1----:R-:W-:Y:S01]  /*15270*/  SHF.R.U32.HI R2, RZ, 0x2, R196 ;  /* 0x00000002ff027819 */ /* 0x002fe200000116c4 */
[----:B------:R-:W-:Y:S01]  /*15280*/  IMAD.SHL.U32 R3, R196, 0x2, RZ ;  /* 0x00000002c4037824 */ /* 0x000fe200078e00ff */
[----:B------:R-:W2:Y:S01]  /*15290*/  LD.E R66, desc[UR4][R132.64+0xdc] ;  /* 0x0000dc0484427980 */ /* 0x000ea2000c101900 */
[----:B------:R-:W-:Y:S01]  /*152a0*/  VIADD R228, R65, 0xffffff80 ;  /* 0xffffff8041e47836 */ /* 0x000fe20000000000 */
        /* <DEDUP_REMOVED lines=9> */
[C---:B------:R-:W-:Y:S01]  /*15340*/  VIADD R63, R31.reuse, 0x19 ;  /* 0x000000191f3f7836 */ /* 0x040fe20000000000 */
[----:B------:R-:W-:Y:S01]  /*15350*/  ISETP.GE.AND P5, PT, R28, R64, PT ;  /* 0x000000401c00720c */ /* 0x000fe20003fa6270 */
[----:B------:R-:W-:-:S02]  /*15360*/  VIADD R67, R31, 0x28 ;  /* 0x000000281f437836 */ /* 0x000fc40000000000 */
[----:B------:R-:W-:Y:S02]  /*15370*/  IMAD.IADD R35, R29, 0x1, -R28 ;  /* 0x000000011d237824 */ /* 0x000fe400078e0a1c */
[----:B------:R-:W-:Y:S02]  /*15380*/  VIADD R59, R31, 0x21 ;  /* 0x000000211f3b7836 */ /* 0x000fe40000000000 */
[----:B------:R-:W-:Y:S01]  /*15390*/  IMAD.IADD R36, R29, 0x1, -R63 ;  /* 0x000000011d247824 */ /* 0x000fe200078e0a3f */
[----:B------:R-:W-:Y:S01]  /*153a0*/  IABS R35, R35 ;  /* 0x0000002300237213 */ /* 0x000fe20000000000 */
[----:B------:R-:W-:Y:S02]  /*153b0*/  VIADD R71, R31, 0x9 ;  /* 0x000000091f477836 */ /* 0x000fe40000000000 */
[C---:B------:R-:W-:Y:S01]  /*153c0*/  IMAD.IADD R30, R29.reuse, 0x1, -R59 ;  /* 0x000000011d1e7824 */ /* 0x040fe200078e0a3b */
[----:B------:R-:W-:Y:S01]  /*153d0*/  I2FP.F32.S32 R35, R35 ;  /* 0x0000002300237245 */ /* 0x000fe20000201400 */
[----:B------:R-:W-:Y:S01]  /*153e0*/  IMAD.IADD R48, R29, 0x1, -R71 ;  /* 0x000000011d307824 */ /* 0x000fe200078e0a47 */
[----:B------:R-:W-:Y:S01]  /*153f0*/  IABS R36, R36 ;  /* 0x0000002400247213 */ /* 0x000fe20000000000 */
[----:B------:R-:W-:Y:S01]  /*15400*/  VIADD R49, R31, 0x30 ;  /* 0x000000301f317836 */ /* 0x000fe20000000000 */
[----:B------:R-:W-:Y:S01]  /*15410*/  IABS R30, R30 ;  /* 0x0000001e001e7213 */ /* 0x000fe20000000000 */
[C---:B------:R-:W-:Y:S01]  /*15420*/  FFMA.FTZ R40, -R0.reuse, R35, R20 ;  /* 0x0000002300287223 */ /* 0x040fe20000010114 */
[----:B------:R-:W-:Y:S01]  /*15430*/  IMAD.IADD R20, R29, 0x1, -R115 ;  /* 0x000000011d147824 */ /* 0x000fe200078e0a73 */
[----:B------:R-:W-:Y:S01]  /*15440*/  I2FP.F32.S32 R36, R36 ;  /* 0x0000002400247245 */ /* 0x000fe20000201400 */
[C---:B------:R-:W-:Y:S01]  /*15450*/  VIADD R35, R31.reuse, 0x49 ;  /* 0x000000491f237836 */ /* 0x040fe20000000000 */
[----:B------:R-:W-:Y:S01]  /*15460*/  IABS R48, R48 ;  /* 0x0000003000307213 */ /* 0x000fe20000000000 */
[C---:B------:R-:W-:Y:S01]  /*15470*/  VIADD R65, R31.reuse, 0x29 ;  /* 0x000000291f417836 */ /* 0x040fe20000000000 */
[----:B------:R-:W-:Y:S01]  /*15480*/  IABS R20, R20 ;  /* 0x0000001400147213 */ /* 0x000fe20000000000 */
[----:B------:R-:W-:Y:S01]  /*15490*/  FFMA.FTZ R36, -R0, R36, R13 ;  /* 0x0000002400247223 */ /* 0x000fe2000001010d */
[----:B------:R-:W-:Y:S01]  /*154a0*/  I2FP.F32.S32 R30, R30 ;  /* 0x0000001e001e7245 */ /* 0x000fe20000201400 */
[----:B------:R-:W-:Y:S01]  /*154b0*/  VIADD R45, R31, 0x38 ;  /* 0x000000381f2d7836 */ /* 0x000fe20000000000 */
[----:B------:R-:W-:Y:S01]  /*154c0*/  I2FP.F32.S32 R20, R20 ;  /* 0x0000001400147245 */ /* 0x000fe20000201400 */
[----:B------:R-:W-:Y:S01]  /*154d0*/  IMAD.IADD R13, R29, 0x1, -R49 ;  /* 0x000000011d0d7824 */ /* 0x000fe200078e0a31 */
[----:B------:R-:W-:Y:S01]  /*154e0*/  I2FP.F32.S32 R48, R48 ;  /* 0x0000003000307245 */ /* 0x000fe20000201400 */
[----:B------:R-:W-:-:S02]  /*154f0*/  VIADD R61, R31, 0x20 ;  /* 0x000000201f3d7836 */ /* 0x000fc40000000000 */
[C---:B------:R-:W-:Y:S01]  /*15500*/  FFMA.FTZ R30, -R0.reuse, R30, R9 ;  /* 0x0000001e001e7223 */ /* 0x040fe20000010109 */
[C---:B------:R-:W-:Y:S01]  /*15510*/  FFMA.FTZ R20, -R0.reuse, R20, R17 ;  /* 0x0000001400147223 */ /* 0x040fe20000010111 */
[C---:B------:R-:W-:Y:S01]  /*15520*/  IMAD.IADD R17, R29.reuse, 0x1, -R67 ;  /* 0x000000011d117824 */ /* 0x040fe200078e0a43 */
[----:B------:R-:W-:Y:S01]  /*15530*/  IABS R13, R13 ;  /* 0x0000000d000d7213 */ /* 0x000fe20000000000 */
[C---:B------:R-:W-:Y:S02]  /*15540*/  IMAD.IADD R38, R29.reuse, 0x1, -R65 ;  /* 0x000000011d267824 */ /* 0x040fe400078e0a41 */
[C---:B------:R-:W-:Y:S01]  /*15550*/  FFMA.FTZ R48, -R0.reuse, R48, R21 ;  /* 0x0000003000307223 */ /* 0x040fe20000010115 */
[C---:B------:R-:W-:Y:S01]  /*15560*/  IMAD.IADD R9, R29.reuse, 0x1, -R45 ;  /* 0x000000011d097824 */ /* 0x040fe200078e0a2d */
[----:B------:R-:W-:Y:S01]  /*15570*/  IABS R17, R17 ;  /* 0x0000001100117213 */ /* 0x000fe20000000000 */
[----:B------:R-:W-:Y:S01]  /*15580*/  IMAD.IADD R21, R29, 0x1, -R61 ;  /* 0x000000011d157824 */ /* 0x000fe200078e0a3d */
[----:B------:R-:W-:Y:S01]  /*15590*/  IABS R38, R38 ;  /* 0x0000002600267213 */ /* 0x000fe20000000000 */
[C---:B------:R-:W-:Y:S01]  /*155a0*/  VIADD R57, R31.reuse, 0x39 ;  /* 0x000000391f397836 */ /* 0x040fe20000000000 */
[----:B------:R-:W-:Y:S01]  /*155b0*/  I2FP.F32.S32 R17, R17 ;  /* 0x0000001100117245 */ /* 0x000fe20000201400 */
[C---:B------:R-:W-:Y:S01]  /*155c0*/  VIADD R51, R31.reuse, 0x40 ;  /* 0x000000401f337836 */ /* 0x040fe20000000000 */
[----:B------:R-:W-:Y:S01]  /*155d0*/  IABS R9, R9 ;  /* 0x0000000900097213 */ /* 0x000fe20000000000 */
[----:B------:R-:W-:Y:S01]  /*155e0*/  VIADD R37, R31, 0x48 ;  /* 0x000000481f257836 */ /* 0x000fe20000000000 */
[----:B------:R-:W-:Y:S01]  /*155f0*/  I2FP.F32.S32 R13, R13 ;  /* 0x0000000d000d7245 */ /* 0x000fe20000201400 */
[C---:B------:R-:W-:Y:S01]  /*15600*/  FFMA.FTZ R28, -R0.reuse, R17, R4 ;  /* 0x00000011001c7223 */ /* 0x040fe20000010104 */
[----:B------:R-:W-:Y:S01]  /*15610*/  IMAD.IADD R4, R29, 0x1, -R35 ;  /* 0x000000011d047824 */ /* 0x000fe200078e0a23 */
[----:B------:R-:W-:Y:S01]  /*15620*/  IABS R21, R21 ;  /* 0x0000001500157213 */ /* 0x000fe20000000000 */
[----:B------:R-:W-:Y:S01]  /*15630*/  VIADD R17, R31, 0x59 ;  /* 0x000000591f117836 */ /* 0x000fe20000000000 */
[----:B------:R-:W-:Y:S01]  /*15640*/  I2FP.F32.S32 R38, R38 ;  /* 0x0000002600267245 */ /* 0x000fe20000201400 */
[C---:B------:R-:W-:Y:S01]  /*15650*/  FFMA.FTZ R108, -R0.reuse, R13, R108 ;  /* 0x0000000d006c7223 */ /* 0x040fe2000001016c */
[----:B------:R-:W-:Y:S01]  /*15660*/  IABS R4, R4 ;  /* 0x0000000400047213 */ /* 0x000fe20000000000 */
[----:B------:R-:W-:Y:S01]  /*15670*/  IMAD.IADD R13, R29, 0x1, -R57 ;  /* 0x000000011d0d7824 */ /* 0x000fe200078e0a39 */
[----:B------:R-:W-:Y:S01]  /*15680*/  I2FP.F32.S32 R9, R9 ;  /* 0x0000000900097245 */ /* 0x000fe20000201400 */
[C---:B------:R-:W-:Y:S01]  /*15690*/  FFMA.FTZ R38, -R0.reuse, R38, R5 ;  /* 0x0000002600267223 */ /* 0x040fe20000010105 */
[----:B------:R-:W-:Y:S01]  /*156a0*/  I2FP.F32.S32 R4, R4 ;  /* 0x0000000400047245 */ /* 0x000fe20000201400 */
[----:B------:R-:W-:Y:S01]  /*156b0*/  VIADD R39, R31, 0x41 ;  /* 0x000000411f277836 */ /* 0x000fe20000000000 */
[----:B------:R-:W-:Y:S01]  /*156c0*/  I2FP.F32.S32 R21, R21 ;  /* 0x0000001500157245 */ /* 0x000fe20000201400 */
[----:B------:R-:W-:Y:S01]  /*156d0*/  FFMA.FTZ R104, -R0, R9, R104 ;  /* 0x0000000900687223 */ /* 0x000fe20000010168 */
[----:B------:R-:W-:-:S02]  /*156e0*/  IMAD.IADD R9, R29, 0x1, -R51 ;  /* 0x000000011d097824 */ /* 0x000fc400078e0a33 */
[C---:B------:R-:W-:Y:S01]  /*156f0*/  FFMA.FTZ R97, -R0.reuse, R4, R97 ;  /* 0x0000000400617223 */ /* 0x040fe20000010161 */
[C---:B------:R-:W-:Y:S01]  /*15700*/  IMAD.IADD R4, R29.reuse, 0x1, -R17 ;  /* 0x000000011d047824 */ /* 0x040fe200078e0a11 */
[----:B------:R-:W-:Y:S01]  /*15710*/  IABS R13, R13 ;  /* 0x0000000d000d7213 */ /* 0x000fe20000000000 */
[C---:B------:R-:W-:Y:S02]  /*15720*/  IMAD.IADD R5, R29.reuse, 0x1, -R37 ;  /* 0x000000011d057824 */ /* 0x040fe400078e0a25 */
[C---:B------:R-:W-:Y:S01]  /*15730*/  FFMA.FTZ R42, -R0.reuse, R21, R8 ;  /* 0x00000015002a7223 */ /* 0x040fe20000010108 */
[----:B------:R-:W-:Y:S01]  /*15740*/  IMAD.IADD R8, R29, 0x1, -R39 ;  /* 0x000000011d087824 */ /* 0x000fe200078e0a27 */
[----:B------:R-:W-:Y:S01]  /*15750*/  IABS R4, R4 ;  /* 0x0000000400047213 */ /* 0x000fe20000000000 */
[C---:B------:R-:W-:Y:S01]  /*15760*/  VIADD R117, R31.reuse, 0x1 ;  /* 0x000000011f757836 */ /* 0x040fe20000000000 */
[----:B------:R-:W-:Y:S01]  /*15770*/  IABS R9, R9 ;  /* 0x0000000900097213 */ /* 0x000fe20000000000 */
[----:B------:R-:W-:Y:S01]  /*15780*/  VIADD R69, R31, 0x10 ;  /* 0x000000101f457836 */ /* 0x000fe20000000000 */
[----:B------:R-:W-:Y:S01]  /*15790*/  IABS R5, R5 ;  /* 0x0000000500057213 */ /* 0x000fe20000000000 */
[----:B------:R-:W-:Y:S01]  /*157a0*/  VIADD R54, R29, 0x8 ;  /* 0x000000081d367836 */ /* 0x000fe20000000000 */
[----:B------:R-:W-:Y:S01]  /*157b0*/  I2FP.F32.S32 R13, R13 ;  /* 0x0000000d000d7245 */ /* 0x000fe20000201400 */
[----:B------:R-:W-:Y:S01]  /*157c0*/  VIADD R21, R31, 0x58 ;  /* 0x000000581f157836 */ /* 0x000fe20000000000 */
[----:B------:R-:W-:Y:S01]  /*157d0*/  IABS R8, R8 ;  /* 0x0000000800087213 */ /* 0x000fe20000000000 */
[----:B------:R-:W-:Y:S01]  /*157e0*/  IMAD.IADD R33, R29, 0x1, -R69 ;  /* 0x000000011d217824 */ /* 0x000fe200078e0a45 */
[----:B------:R-:W-:Y:S01]  /*157f0*/  I2FP.F32.S32 R4, R4 ;  /* 0x0000000400047245 */ /* 0x000fe20000201400 */
[C---:B------:R-:W-:Y:S01]  /*15800*/  FFMA.FTZ R105, -R0.reuse, R13, R105 ;  /* 0x0000000d00697223 */ /* 0x040fe20000010169 */
[----:B------:R-:W-:Y:S01]  /*15810*/  I2FP.F32.S32 R9, R9 ;  /* 0x0000000900097245 */ /* 0x000fe20000201400 */
[C---:B------:R-:W-:Y:S01]  /*15820*/  VIADD R13, R31.reuse, 0x60 ;  /* 0x000000601f0d7836 */ /* 0x040fe20000000000 */
[----:B------:R-:W-:Y:S01]  /*15830*/  I2FP.F32.S32 R5, R5 ;  /* 0x0000000500057245 */ /* 0x000fe20000201400 */
[C---:B------:R-:W-:Y:S01]  /*15840*/  FFMA.FTZ R89, -R0.reuse, R4, R89 ;  /* 0x0000000400597223 */ /* 0x040fe20000010159 */
[----:B------:R-:W-:Y:S01]  /*15850*/  I2FP.F32.S32 R8, R8 ;  /* 0x0000000800087245 */ /* 0x000fe20000201400 */
[----:B------:R-:W-:Y:S01]  /*15860*/  FFMA.FTZ R100, -R0, R9, R100 ;  /* 0x0000000900647223 */ /* 0x000fe20000010164 */
[----:B------:R-:W-:-:S02]  /*15870*/  VIADD R41, R31, 0x51 ;  /* 0x000000511f297836 */ /* 0x000fc40000000000 */
[----:B------:R-:W-:Y:S01]  /*15880*/  FFMA.FTZ R96, -R0, R5, R96 ;  /* 0x0000000500607223 */ /* 0x000fe20000010160 */
[----:B------:R-:W-:Y:S02]  /*15890*/  IMAD.IADD R4, R54, 0x1, -R117 ;  /* 0x0000000136047824 */ /* 0x000fe400078e0a75 */
[C---:B------:R-:W-:Y:S01]  /*158a0*/  FFMA.FTZ R101, -R0.reuse, R8, R101 ;  /* 0x0000000800657223 */ /* 0x040fe20000010165 */
[C---:B------:R-:W-:Y:S01]  /*158b0*/  IMAD.IADD R9, R29.reuse, 0x1, -R21 ;  /* 0x000000011d097824 */ /* 0x040fe200078e0a15 */
[----:B------:R-:W-:Y:S01]  /*158c0*/  IABS R33, R33 ;  /* 0x0000002100217213 */ /* 0x000fe20000000000 */
[C---:B------:R-:W-:Y:S01]  /*158d0*/  IMAD.IADD R5, R29.reuse, 0x1, -R13 ;  /* 0x000000011d057824 */ /* 0x040fe200078e0a0d */
[----:B------:R-:W-:Y:S01]  /*158e0*/  IABS R4, R4 ;  /* 0x0000000400047213 */ /* 0x000fe20000000000 */
        /* <DEDUP_REMOVED lines=8> */
[C---:B------:R-:W-:Y:S01]  /*15970*/  VIADD R47, R31.reuse, 0x31 ;  /* 0x000000311f2f7836 */ /* 0x040fe20000000000 */
[----:B------:R-:W-:Y:S01]  /*15980*/  I2FP.F32.S32 R4, R4 ;  /* 0x0000000400047245 */ /* 0x000fe20000201400 */
[C---:B------:R-:W-:Y:S01]  /*15990*/  FFMA.FTZ R16, -R0.reuse, R33, R16 ;  /* 0x0000002100107223 */ /* 0x040fe20000010110 */
[----:B------:R-:W-:Y:S01]  /*159a0*/  IABS R46, R46 ;  /* 0x0000002e002e7213 */ /* 0x000fe20000000000 */
[----:B------:R-:W-:Y:S01]  /*159b0*/  VIADD R33, R31, 0x61 ;  /* 0x000000611f217836 */ /* 0x000fe20000000000 */
[----:B------:R-:W-:Y:S01]  /*159c0*/  I2FP.F32.S32 R9, R9 ;  /* 0x0000000900097245 */ /* 0x000fe20000201400 */
[----:B------:R-:W-:Y:S01]  /*159d0*/  FFMA.FTZ R4, -R0, R4, R27 ;  /* 0x0000000400047223 */ /* 0x000fe2000001011b */
[----:B------:R-:W-:Y:S01]  /*159e0*/  I2FP.F32.S32 R5, R5 ;  /* 0x0000000500057245 */ /* 0x000fe20000201400 */
[----:B------:R-:W-:Y:S01]  /*159f0*/  IMAD.IADD R27, R54, 0x1, -R113 ;  /* 0x00000001361b7824 */ /* 0x000fe200078e0a71 */
[----:B------:R-:W-:Y:S01]  /*15a00*/  I2FP.F32.S32 R8, R8 ;  /* 0x0000000800087245 */ /* 0x000fe20000201400 */
[C---:B------:R-:W-:Y:S01]  /*15a10*/  FFMA.FTZ R88, -R0.reuse, R9, R88 ;  /* 0x0000000900587223 */ /* 0x040fe20000010158 */
[----:B------:R-:W-:Y:S01]  /*15a20*/  I2FP.F32.S32 R46, R46 ;  /* 0x0000002e002e7245 */ /* 0x000fe20000201400 */
[----:B------:R-:W-:Y:S01]  /*15a30*/  FFMA.FTZ R84, -R0, R5, R84 ;  /* 0x0000000500547223 */ /* 0x000fe20000010154 */
[----:B------:R-:W-:Y:S01]  /*15a40*/  ISETP.GE.AND P0, PT, R117, R64, PT ;  /* 0x000000407500720c */ /* 0x000fe20003f06270 */
[----:B------:R-:W-:-:S02]  /*15a50*/  IMAD.IADD R9, R29, 0x1, -R31 ;  /* 0x000000011d097824 */ /* 0x000fc400078e0a1f */
[----:B------:R-:W-:Y:S01]  /*15a60*/  FFMA.FTZ R93, -R0, R8, R93 ;  /* 0x00000008005d7223 */ /* 0x000fe2000001015d */
[----:B------:R-:W-:Y:S01]  /*15a70*/  IMAD.IADD R5, R54, 0x1, -R31 ;  /* 0x0000000136057824 */ /* 0x000fe200078e0a1f */
[----:B------:R-:W-:Y:S01]  /*15a80*/  ISETP.GE.AND P3, PT, R69, R64, PT ;  /* 0x000000404500720c */ /* 0x000fe20003f66270 */
[----:B------:R-:W-:Y:S01]  /*15a90*/  FFMA.FTZ R46, -R0, R46, R25 ;  /* 0x0000002e002e7223 */ /* 0x000fe20000010119 */
[C---:B------:R-:W-:Y:S01]  /*15aa0*/  IMAD.IADD R8, R29.reuse, 0x1, -R33 ;  /* 0x000000011d087824 */ /* 0x040fe200078e0a21 */
[----:B------:R-:W-:Y:S01]  /*15ab0*/  FSEL R32, R4, -INF , !P0 ;  /* 0xff80000004207808 */ /* 0x000fe20004000000 */
[C---:B------:R-:W-:Y:S01]  /*15ac0*/  IMAD.IADD R69, R54.reuse, 0x1, -R69 ;  /* 0x0000000136457824 */ /* 0x040fe200078e0a45 */
[----:B------:R-:W-:Y:S01]  /*15ad0*/  IABS R9, R9 ;  /* 0x0000000900097213 */ /* 0x000fe20000000000 */
[C---:B------:R-:W-:Y:S01]  /*15ae0*/  IMAD.IADD R25, R29.reuse, 0x1, -R113 ;  /* 0x000000011d197824 */ /* 0x040fe200078e0a71 */
[----:B------:R-:W-:Y:S01]  /*15af0*/  IABS R5, R5 ;  /* 0x0000000500057213 */ /* 0x000fe20000000000 */
[----:B------:R-:W-:Y:S01]  /*15b00*/  IMAD.IADD R4, R54, 0x1, -R115 ;  /* 0x0000000136047824 */ /* 0x000fe200078e0a73 */
[----:B------:R-:W-:Y:S01]  /*15b10*/  IABS R8, R8 ;  /* 0x0000000800087213 */ /* 0x000fe20000000000 */
[----:B------:R-:W-:Y:S01]  /*15b20*/  IMAD.IADD R34, R29, 0x1, -R47 ;  /* 0x000000011d227824 */ /* 0x000fe200078e0a2f */
[----:B------:R-:W-:-:S02]  /*15b30*/  IABS R69, R69 ;  /* 0x0000004500457213 */ /* 0x000fc40000000000 */
[----:B------:R-:W-:Y:S02]  /*15b40*/  IABS R25, R25 ;  /* 0x0000001900197213 */ /* 0x000fe40000000000 */
[----:B------:R-:W-:Y:S02]  /*15b50*/  I2FP.F32.S32 R5, R5 ;  /* 0x0000000500057245 */ /* 0x000fe40000201400 */
[----:B------:R-:W-:Y:S02]  /*15b60*/  I2FP.F32.S32 R9, R9 ;  /* 0x0000000900097245 */ /* 0x000fe40000201400 */
[----:B------:R-:W-:Y:S01]  /*15b70*/  IABS R4, R4 ;  /* 0x0000000400047213 */ /* 0x000fe20000000000 */
[C---:B------:R-:W-:Y:S01]  /*15b80*/  FFMA.FTZ R5, -R0.reuse, R5, R26 ;  /* 0x0000000500057223 */ /* 0x040fe2000001011a */
[----:B------:R-:W-:Y:S01]  /*15b90*/  IABS R27, R27 ;  /* 0x0000001b001b7213 */ /* 0x000fe20000000000 */
[CC--:B------:R-:W-:Y:S01]  /*15ba0*/  FFMA.FTZ R24, -R0.reuse, R9.reuse, R24 ;  /* 0x0000000900187223 */ /* 0x0c0fe20000010118 */
[----:B------:R-:W-:Y:S01]  /*15bb0*/  I2FP.F32.S32 R8, R8 ;  /* 0x0000000800087245 */ /* 0x000fe20000201400 */
[----:B------:R-:W-:Y:S01]  /*15bc0*/  FFMA.FTZ R22, -R0, R9, R22 ;  /* 0x0000000900167223 */ /* 0x000fe20000010116 */
[----:B------:R-:W-:-:S02]  /*15bd0*/  I2FP.F32.S32 R69, R69 ;  /* 0x0000004500457245 */ /* 0x000fc40000201400 */
[----:B------:R-:W-:Y:S01]  /*15be0*/  I2FP.F32.S32 R25, R25 ;  /* 0x0000001900197245 */ /* 0x000fe20000201400 */
[C---:B------:R-:W-:Y:S01]  /*15bf0*/  FFMA.FTZ R85, -R0.reuse, R8, R85 ;  /* 0x0000000800557223 */ /* 0x040fe20000010155 */
[----:B------:R-:W-:Y:S01]  /*15c00*/  I2FP.F32.S32 R4, R4 ;  /* 0x0000000400047245 */ /* 0x000fe20000201400 */
[C---:B------:R-:W-:Y:S01]  /*15c10*/  FFMA.FTZ R18, -R0.reuse, R69, R18 ;  /* 0x0000004500127223 */ /* 0x040fe20000010112 */
[----:B------:R-:W-:Y:S01]  /*15c20*/  I2FP.F32.S32 R27, R27 ;  /* 0x0000001b001b7245 */ /* 0x000fe20000201400 */
[----:B------:R-:W-:Y:S01]  /*15c30*/  FFMA.FTZ R12, -R0, R25, R12 ;  /* 0x00000019000c7223 */ /* 0x000fe2000001010c */
[----:B------:R-:W-:Y:S01]  /*15c40*/  FSEL R46, R46, -INF , !P0 ;  /* 0xff8000002e2e7808 */ /* 0x000fe20004000000 */
[----:B------:R-:W-:Y:S02]  /*15c50*/  IMAD.IADD R8, R54, 0x1, -R71 ;  /* 0x0000000136087824 */ /* 0x000fe400078e0a47 */
[----:B------:R-:W-:Y:S01]  /*15c60*/  FFMA.FTZ R19, -R0, R4, R19 ;  /* 0x0000000400137223 */ /* 0x000fe20000010113 */
[----:B------:R-:W-:Y:S01]  /*15c70*/  FSEL R50, R24, -INF , !P1 ;  /* 0xff80000018327808 */ /* 0x000fe20004800000 */
[----:B------:R-:W-:Y:S01]  /*15c80*/  FFMA.FTZ R4, -R0, R27, R14 ;  /* 0x0000001b00047223 */ /* 0x000fe2000001010e */
[----:B------:R-:W-:Y:S01]  /*15c90*/  FSEL R5, R5, -INF , !P1 ;  /* 0xff80000005057808 */ /* 0x000fe20004800000 */
[----:B------:R-:W-:Y:S01]  /*15ca0*/  IMAD.IADD R25, R29, 0x1, -R43 ;  /* 0x000000011d197824 */ /* 0x000fe200078e0a2b */
[----:B------:R-:W-:-:S02]  /*15cb0*/  ISETP.GE.AND P0, PT, R113, R64, PT ;  /* 0x000000407100720c */ /* 0x000fc40003f06270 */
[----:B------:R-:W-:Y:S02]  /*15cc0*/  ISETP.GE.AND P1, PT, R115, R64, PT ;  /* 0x000000407300720c */ /* 0x000fe40003f26270 */
[----:B------:R-:W-:Y:S02]  /*15cd0*/  FSEL R44, R22, -INF , !P5 ;  /* 0xff800000162c7808 */ /* 0x000fe40006800000 */
[----:B------:R-:W-:Y:S02]  /*15ce0*/  FSEL R22, R16, -INF , !P3 ;  /* 0xff80000010167808 */ /* 0x000fe40005800000 */
[----:B------:R-:W-:Y:S02]  /*15cf0*/  FSEL R16, R18, -INF , !P3 ;  /* 0xff80000012107808 */ /* 0x000fe40005800000 */
[----:B------:R-:W-:Y:S02]  /*15d00*/  IABS R8, R8 ;  /* 0x0000000800087213 */ /* 0x000fe40000000000 */
[----:B------:R-:W-:-:S02]  /*15d10*/  FSEL R18, R12, -INF , !P0 ;  /* 0xff8000000c127808 */ /* 0x000fc40004000000 */
[----:B------:R-:W-:Y:S01]  /*15d20*/  FSEL R14, R19, -INF , !P1 ;  /* 0xff800000130e7808 */ /* 0x000fe20004800000 */
[----:B------:R-:W-:Y:S01]  /*15d30*/  IMAD.IADD R19, R54, 0x1, -R67 ;  /* 0x0000000136137824 */ /* 0x000fe200078e0a43 */
[----:B------:R-:W-:Y:S01]  /*15d40*/  FSEL R12, R4, -INF , !P0 ;  /* 0xff800000040c7808 */ /* 0x000fe20004000000 */
[----:B------:R-:W-:Y:S01]  /*15d50*/  IMAD.IADD R4, R54, 0x1, -R65 ;  /* 0x0000000136047824 */ /* 0x000fe200078e0a41 */
[----:B------:R-:W-:Y:S02]  /*15d60*/  I2FP.F32.S32 R8, R8 ;  /* 0x0000000800087245 */ /* 0x000fe40000201400 */
[----:B------:R-:W-:Y:S02]  /*15d70*/  IABS R19, R19 ;  /* 0x0000001300137213 */ /* 0x000fe40000000000 */
[----:B------:R-:W-:Y:S01]  /*15d80*/  IABS R4, R4 ;  /* 0x0000000400047213 */ /* 0x000fe20000000000 */
[----:B------:R-:W-:Y:S01]  /*15d90*/  FFMA.FTZ R23, -R0, R8, R23 ;  /* 0x0000000800177223 */ /* 0x000fe20000010117 */
[----:B------:R-:W-:-:S02]  /*15da0*/  ISETP.GE.AND P4, PT, R71, R64, PT ;  /* 0x000000404700720c */ /* 0x000fc40003f86270 */
[----:B------:R-:W-:Y:S02]  /*15db0*/  I2FP.F32.S32 R19, R19 ;  /* 0x0000001300137245 */ /* 0x000fe40000201400 */
[----:B------:R-:W-:Y:S02]  /*15dc0*/  I2FP.F32.S32 R4, R4 ;  /* 0x0000000400047245 */ /* 0x000fe40000201400 */
[----:B------:R-:W-:Y:S01]  /*15dd0*/  FSEL R9, R40, -INF , !P5 ;  /* 0xff80000028097808 */ /* 0x000fe20006800000 */
[C---:B------:R-:W-:Y:S01]  /*15de0*/  IMAD.IADD R8, R54.reuse, 0x1, -R63 ;  /* 0x0000000136087824 */ /* 0x040fe200078e0a3f */
[----:B------:R-:W-:Y:S01]  /*15df0*/  FSEL R40, R23, -INF , !P4 ;  /* 0xff80000017287808 */ /* 0x000fe20006000000 */
[----:B------:R-:W-:Y:S01]  /*15e00*/  IMAD.IADD R23, R54, 0x1, -R61 ;  /* 0x0000000136177824 */ /* 0x000fe200078e0a3d */
[----:B------:R-:W-:Y:S01]  /*15e10*/  ISETP.GE.AND P5, PT, R63, R64, PT ;  /* 0x000000403f00720c */ /* 0x000fe20003fa6270 */
[----:B------:R-:W-:Y:S01]  /*15e20*/  FFMA.FTZ R6, -R0, R19, R6 ;  /* 0x0000001300067223 */ /* 0x000fe20000010106 */
[----:B------:R-:W-:Y:S01]  /*15e30*/  FSEL R20, R20, -INF , !P1 ;  /* 0xff80000014147808 */ /* 0x000fe20004800000 */
[----:B------:R-:W-:Y:S01]  /*15e40*/  FFMA.FTZ R7, -R0, R4, R7 ;  /* 0x0000000400077223 */ /* 0x000fe20000010107 */
[----:B------:R-:W-:-:S02]  /*15e50*/  ISETP.GE.AND P1, PT, R67, R64, PT ;  /* 0x000000404300720c */ /* 0x000fc40003f26270 */
[----:B------:R-:W-:Y:S01]  /*15e60*/  ISETP.GE.AND P0, PT, R65, R64, PT ;  /* 0x000000404100720c */ /* 0x000fe20003f06270 */
[----:B------:R-:W-:Y:S01]  /*15e70*/  IMAD.IADD R24, R54, 0x1, -R59 ;  /* 0x0000000136187824 */ /* 0x000fe200078e0a3b */
[----:B------:R-:W-:Y:S02]  /*15e80*/  IABS R8, R8 ;  /* 0x0000000800087213 */ /* 0x000fe40000000000 */
[----:B------:R-:W-:Y:S02]  /*15e90*/  IABS R23, R23 ;  /* 0x0000001700177213 */ /* 0x000fe40000000000 */
[----:B------:R-:W-:Y:S02]  /*15ea0*/  FSEL R4, R36, -INF , !P5 ;  /* 0xff80000024047808 */ /* 0x000fe40006800000 */
[----:B------:R-:W-:Y:S01]  /*15eb0*/  FSEL R246, R6, -INF , !P1 ;  /* 0xff80000006f67808 */ /* 0x000fe20004800000 */
[C---:B------:R-:W-:Y:S01]  /*15ec0*/  IMAD.IADD R6, R54.reuse, 0x1, -R57 ;  /* 0x0000000136067824 */ /* 0x040fe200078e0a39 */
[----:B------:R-:W-:Y:S01]  /*15ed0*/  FSEL R36, R7, -INF , !P0 ;  /* 0xff80000007247808 */ /* 0x000fe20004000000 */
[----:B------:R-:W-:Y:S01]  /*15ee0*/  IMAD.IADD R7, R54, 0x1, -R51 ;  /* 0x0000000136077824 */ /* 0x000fe200078e0a33 */
[----:B------:R-:W-:-:S02]  /*15ef0*/  I2FP.F32.S32 R8, R8 ;  /* 0x0000000800087245 */ /* 0x000fc40000201400 */
[----:B------:R-:W-:Y:S02]  /*15f00*/  I2FP.F32.S32 R23, R23 ;  /* 0x0000001700177245 */ /* 0x000fe40000201400 */
[----:B------:R-:W-:Y:S02]  /*15f10*/  IABS R24, R24 ;  /* 0x0000001800187213 */ /* 0x000fe40000000000 */
[----:B------:R-:W-:Y:S02]  /*15f20*/  IABS R6, R6 ;  /* 0x0000000600067213 */ /* 0x000fe40000000000 */
[----:B------:R-:W-:Y:S01]  /*15f30*/  IABS R7, R7 ;  /* 0x0000000700077213 */ /* 0x000fe20000000000 */
[----:B------:R-:W-:Y:S01]  /*15f40*/  FFMA.FTZ R8, -R0, R8, R15 ;  /* 0x0000000800087223 */ /* 0x000fe2000001010f */
[----:B------:R-:W-:Y:S01]  /*15f50*/  FSEL R48, R48, -INF , !P4 ;  /* 0xff80000030307808 */ /* 0x000fe20006000000 */
[----:B------:R-:W-:Y:S01]  /*15f60*/  FFMA.FTZ R10, -R0, R23, R10 ;  /* 0x00000017000a7223 */ /* 0x000fe2000001010a */
[----:B------:R-:W-:Y:S01]  /*15f70*/  I2FP.F32.S32 R24, R24 ;  /* 0x0000001800187245 */ /* 0x000fe20000201400 */
[----:B------:R-:W-:Y:S01]  /*15f80*/  IMAD.IADD R15, R54, 0x1, -R49 ;  /* 0x00000001360f7824 */ /* 0x000fe200078e0a31 */
[----:B------:R-:W-:-:S02]  /*15f90*/  ISETP.GE.AND P4, PT, R61, R64, PT ;  /* 0x000000403d00720c */ /* 0x000fc40003f86270 */
[----:B------:R-:W-:Y:S02]  /*15fa0*/  I2FP.F32.S32 R6, R6 ;  /* 0x0000000600067245 */ /* 0x000fe40000201400 */
[----:B------:R-:W-:Y:S01]  /*15fb0*/  I2FP.F32.S32 R7, R7 ;  /* 0x0000000700077245 */ /* 0x000fe20000201400 */
[----:B------:R-:W-:Y:S01]  /*15fc0*/  FFMA.FTZ R11, -R0, R24, R11 ;  /* 0x00000018000b7223 */ /* 0x000fe2000001010b */
[----:B------:R-:W-:Y:S01]  /*15fd0*/  FSEL R26, R10, -INF , !P4 ;  /* 0xff8000000a1a7808 */ /* 0x000fe20006000000 */
[----:B------:R-:W-:Y:S01]  /*15fe0*/  IMAD.IADD R10, R54, 0x1, -R47 ;  /* 0x00000001360a7824 */ /* 0x000fe200078e0a2f */
[----:B------:R-:W-:Y:S01]  /*15ff0*/  ISETP.GE.AND P3, PT, R59, R64, PT ;  /* 0x000000403b00720c */ /* 0x000fe20003f66270 */
[C---:B------:R-:W-:Y:S01]  /*16000*/  FFMA.FTZ R107, -R0.reuse, R6, R107 ;  /* 0x00000006006b7223 */ /* 0x040fe2000001016b */
[----:B------:R-:W-:Y:S01]  /*16010*/  IABS R15, R15 ;  /* 0x0000000f000f7213 */ /* 0x000fe20000000000 */
[----:B------:R-:W-:Y:S01]  /*16020*/  FFMA.FTZ R102, -R0, R7, R102 ;  /* 0x0000000700667223 */ /* 0x000fe20000010166 */
[C---:B------:R-:W-:Y:S01]  /*16030*/  IMAD.IADD R7, R54.reuse, 0x1, -R43 ;  /* 0x0000000136077824 */ /* 0x040fe200078e0a2b */
[----:B------:R-:W-:Y:S01]  /*16040*/  IABS R25, R25 ;  /* 0x0000001900197213 */ /* 0x000fe20000000000 */
[C---:B------:R-:W-:Y:S01]  /*16050*/  IMAD.IADD R6, R54.reuse, 0x1, -R41 ;  /* 0x0000000136067824 */ /* 0x040fe200078e0a29 */
[----:B------:R-:W-:Y:S01]  /*16060*/  FSEL R24, R11, -INF , !P3 ;  /* 0xff8000000b187808 */ /* 0x000fe20005800000 */
[----:B------:R-:W-:Y:S01]  /*16070*/  IMAD.IADD R11, R54, 0x1, -R45 ;  /* 0x00000001360b7824 */ /* 0x000fe200078e0a2d */
[----:B------:R-:W-:-:S02]  /*16080*/  I2FP.F32.S32 R15, R15 ;  /* 0x0000000f000f7245 */ /* 0x000fc40000201400 */
[----:B------:R-:W-:Y:S02]  /*16090*/  IABS R10, R10 ;  /* 0x0000000a000a7213 */ /* 0x000fe40000000000 */
[----:B------:R-:W-:Y:S02]  /*160a0*/  I2FP.F32.S32 R25, R25 ;  /* 0x0000001900197245 */ /* 0x000fe40000201400 */
[----:B------:R-:W-:Y:S02]  /*160b0*/  IABS R7, R7 ;  /* 0x0000000700077213 */ /* 0x000fe40000000000 */
[----:B------:R-:W-:Y:S01]  /*160c0*/  IABS R6, R6 ;  /* 0x0000000600067213 */ /* 0x000fe20000000000 */
[----:B------:R-:W-:Y:S01]  /*160d0*/  FFMA.FTZ R110, -R0, R15, R110 ;  /* 0x0000000f006e7223 */ /* 0x000fe2000001016e */
[----:B------:R-:W-:Y:S01]  /*160e0*/  I2FP.F32.S32 R10, R10 ;  /* 0x0000000a000a7245 */ /* 0x000fe20000201400 */
[----:B------:R-:W-:Y:S01]  /*160f0*/  IMAD.IADD R15, R54, 0x1, -R39 ;  /* 0x00000001360f7824 */ /* 0x000fe200078e0a27 */
[----:B------:R-:W-:Y:S01]  /*16100*/  IABS R11, R11 ;  /* 0x0000000b000b7213 */ /* 0x000fe20000000000 */
[C---:B------:R-:W-:Y:S01]  /*16110*/  FFMA.FTZ R92, -R0.reuse, R25, R92 ;  /* 0x00000019005c7223 */ /* 0x040fe2000001015c */
[----:B------:R-:W-:Y:S01]  /*16120*/  I2FP.F32.S32 R7, R7 ;  /* 0x0000000700077245 */ /* 0x000fe20000201400 */
[----:B------:R-:W-:Y:S01]  /*16130*/  VIADD R25, R31, 0x68 ;  /* 0x000000681f197836 */ /* 0x000fe20000000000 */
[----:B------:R-:W-:Y:S01]  /*16140*/  I2FP.F32.S32 R6, R6 ;  /* 0x0000000600067245 */ /* 0x000fe20000201400 */
[----:B------:R-:W-:Y:S01]  /*16150*/  FFMA.FTZ R111, -R0, R10, R111 ;  /* 0x0000000a006f7223 */ /* 0x000fe2000001016f */
[----:B------:R-:W-:Y:S01]  /*16160*/  I2FP.F32.S32 R11, R11 ;  /* 0x0000000b000b7245 */ /* 0x000fe20000201400 */
[----:B------:R-:W-:Y:S01]  /*16170*/  IMAD.IADD R10, R54, 0x1, -R35 ;  /* 0x00000001360a7824 */ /* 0x000fe200078e0a23 */
[----:B------:R-:W-:Y:S01]  /*16180*/  IABS R15, R15 ;  /* 0x0000000f000f7213 */ /* 0x000fe20000000000 */
[C---:B------:R-:W-:Y:S01]  /*16190*/  FFMA.FTZ R94, -R0.reuse, R7, R94 ;  /* 0x00000007005e7223 */ /* 0x040fe2000001015e */
[----:B------:R-:W-:Y:S01]  /*161a0*/  FFMA.FTZ R95, -R0, R6, R95 ;  /* 0x00000006005f7223 */ /* 0x000fe2000001015f */
[C---:B------:R-:W-:Y:S01]  /*161b0*/  IMAD.IADD R6, R54.reuse, 0x1, -R33 ;  /* 0x0000000136067824 */ /* 0x040fe200078e0a21 */
[----:B------:R-:W-:Y:S01]  /*161c0*/  IABS R34, R34 ;  /* 0x0000002200227213 */ /* 0x000fe20000000000 */
[----:B------:R-:W-:Y:S01]  /*161d0*/  IMAD.IADD R7, R54, 0x1, -R25 ;  /* 0x0000000136077824 */ /* 0x000fe200078e0a19 */
[----:B------:R-:W-:Y:S01]  /*161e0*/  FSEL R8, R8, -INF , !P5 ;  /* 0xff80000008087808 */ /* 0x000fe20006800000 */
[----:B------:R-:W-:Y:S01]  /*161f0*/  FFMA.FTZ R106, -R0, R11, R106 ;  /* 0x0000000b006a7223 */ /* 0x000fe2000001016a */
[----:B------:R-:W-:Y:S01]  /*16200*/  I2FP.F32.S32 R15, R15 ;  /* 0x0000000f000f7245 */ /* 0x000fe20000201400 */
[----:B------:R-:W-:Y:S01]  /*16210*/  IMAD.IADD R11, R54, 0x1, -R37 ;  /* 0x00000001360b7824 */ /* 0x000fe200078e0a25 */
[----:B------:R-:W-:-:S02]  /*16220*/  ISETP.GE.AND P5, PT, R49, R64, PT ;  /* 0x000000403100720c */ /* 0x000fc40003fa6270 */
[----:B------:R-:W-:Y:S02]  /*16230*/  IABS R10, R10 ;  /* 0x0000000a000a7213 */ /* 0x000fe40000000000 */
[----:B------:R-:W-:Y:S02]  /*16240*/  FSEL R28, R28, -INF , !P1 ;  /* 0xff8000001c1c7808 */ /* 0x000fe40004800000 */
[----:B------:R-:W-:Y:S02]  /*16250*/  ISETP.GE.AND P1, PT, R57, R64, PT ;  /* 0x000000403900720c */ /* 0x000fe40003f26270 */
[----:B------:R-:W-:Y:S02]  /*16260*/  IABS R6, R6 ;  /* 0x0000000600067213 */ /* 0x000fe40000000000 */
[----:B------:R-:W-:Y:S01]  /*16270*/  IABS R7, R7 ;  /* 0x0000000700077213 */ /* 0x000fe20000000000 */
[----:B------:R-:W-:Y:S01]  /*16280*/  FFMA.FTZ R103, -R0, R15, R103 ;  /* 0x0000000f00677223 */ /* 0x000fe20000010167 */
[----:B------:R-:W-:-:S02]  /*16290*/  FSEL R30, R30, -INF , !P3 ;  /* 0xff8000001e1e7808 */ /* 0x000fc40005800000 */
[----:B------:R-:W-:Y:S02]  /*162a0*/  FSEL R244, R108, -INF , !P5 ;  /* 0xff8000006cf47808 */ /* 0x000fe40006800000 */
[----:B------:R-:W-:Y:S02]  /*162b0*/  FSEL R238, R110, -INF , !P5 ;  /* 0xff8000006eee7808 */ /* 0x000fe40006800000 */
[----:B------:R-:W-:Y:S02]  /*162c0*/  I2FP.F32.S32 R10, R10 ;  /* 0x0000000a000a7245 */ /* 0x000fe40000201400 */
[-C--:B------:R-:W-:Y:S02]  /*162d0*/  ISETP.GE.AND P3, PT, R45, R64.reuse, PT ;  /* 0x000000402d00720c */ /* 0x080fe40003f66270 */
[----:B------:R-:W-:Y:S02]  /*162e0*/  ISETP.GE.AND P5, PT, R39, R64, PT ;  /* 0x000000402700720c */ /* 0x000fe40003fa6270 */
[----:B------:R-:W-:-:S02]  /*162f0*/  IABS R11, R11 ;  /* 0x0000000b000b7213 */ /* 0x000fc40000000000 */
[----:B------:R-:W-:Y:S02]  /*16300*/  FSEL R240, R105, -INF , !P1 ;  /* 0xff80000069f07808 */ /* 0x000fe40004800000 */
[----:B------:R-:W-:Y:S02]  /*16310*/  FSEL R156, R107, -INF , !P1 ;  /* 0xff8000006b9c7808 */ /* 0x000fe40004800000 */
[----:B------:R-:W-:Y:S02]  /*16320*/  I2FP.F32.S32 R6, R6 ;  /* 0x0000000600067245 */ /* 0x000fe40000201400 */
[----:B------:R-:W-:Y:S02]  /*16330*/  I2FP.F32.S32 R7, R7 ;  /* 0x0000000700077245 */ /* 0x000fe40000201400 */
[----:B------:R-:W-:Y:S01]  /*16340*/  ISETP.GE.AND P1, PT, R43, R64, PT ;  /* 0x000000402b00720c */ /* 0x000fe20003f26270 */
[----:B------:R-:W-:Y:S01]  /*16350*/  FFMA.FTZ R99, -R0, R10, R99 ;  /* 0x0000000a00637223 */ /* 0x000fe20000010163 */
[----:B------:R-:W-:-:S02]  /*16360*/  FSEL R242, R104, -INF , !P3 ;  /* 0xff80000068f27808 */ /* 0x000fc40005800000 */
[----:B------:R-:W-:Y:S02]  /*16370*/  FSEL R234, R106, -INF , !P3 ;  /* 0xff8000006aea7808 */ /* 0x000fe40005800000 */
[----:B------:R-:W-:Y:S02]  /*16380*/  I2FP.F32.S32 R11, R11 ;  /* 0x0000000b000b7245 */ /* 0x000fe40000201400 */
[----:B------:R-:W-:Y:S02]  /*16390*/  FSEL R174, R101, -INF , !P5 ;  /* 0xff80000065ae7808 */ /* 0x000fe40006800000 */
[----:B------:R-:W-:Y:S01]  /*163a0*/  FSEL R184, R103, -INF , !P5 ;  /* 0xff80000067b87808 */ /* 0x000fe20006800000 */
[C---:B------:R-:W-:Y:S01]  /*163b0*/  FFMA.FTZ R87, -R0.reuse, R6, R87 ;  /* 0x0000000600577223 */ /* 0x040fe20000010157 */
[-C--:B------:R-:W-:Y:S01]  /*163c0*/  ISETP.GE.AND P3, PT, R35, R64.reuse, PT ;  /* 0x000000402300720c */ /* 0x080fe20003f66270 */
[----:B------:R-:W-:Y:S01]  /*163d0*/  FFMA.FTZ R82, -R0, R7, R82 ;  /* 0x0000000700527223 */ /* 0x000fe20000010152 */
[----:B------:R-:W-:Y:S01]  /*163e0*/  ISETP.GE.AND P5, PT, R21, R64, PT ;  /* 0x000000401500720c */ /* 0x000fe20003fa6270 */
[----:B------:R-:W-:Y:S01]  /*163f0*/  IMAD.IADD R21, R54, 0x1, -R21 ;  /* 0x0000000136157824 */ /* 0x000fe200078e0a15 */
[----:B------:R-:W-:Y:S01]  /*16400*/  FSEL R202, R92, -INF , !P1 ;  /* 0xff8000005cca7808 */ /* 0x000fe20004800000 */
[----:B------:R-:W-:Y:S01]  /*16410*/  VIADD R7, R31, 0x78 ;  /* 0x000000781f077836 */ /* 0x000fe20000000000 */
[----:B------:R-:W-:-:S02]  /*16420*/  FSEL R188, R94, -INF , !P1 ;  /* 0xff8000005ebc7808 */ /* 0x000fc40004800000 */
[-C--:B------:R-:W-:Y:S01]  /*16430*/  ISETP.GE.AND P1, PT, R33, R64.reuse, PT ;  /* 0x000000402100720c */ /* 0x080fe20003f26270 */
[----:B------:R-:W-:Y:S01]  /*16440*/  FFMA.FTZ R98, -R0, R11, R98 ;  /* 0x0000000b00627223 */ /* 0x000fe20000010162 */
[----:B------:R-:W-:Y:S01]  /*16450*/  FSEL R176, R97, -INF , !P3 ;  /* 0xff80000061b07808 */ /* 0x000fe20005800000 */
[C---:B------:R-:W-:Y:S01]  /*16460*/  IMAD.IADD R11, R54.reuse, 0x1, -R13 ;  /* 0x00000001360b7824 */ /* 0x040fe200078e0a0d */
[----:B------:R-:W-:Y:S02]  /*16470*/  FSEL R186, R99, -INF , !P3 ;  /* 0xff80000063ba7808 */ /* 0x000fe40005800000 */
[----:B------:R-:W-:Y:S01]  /*16480*/  ISETP.GE.AND P3, PT, R13, R64, PT ;  /* 0x000000400d00720c */ /* 0x000fe20003f66270 */
[--C-:B------:R-:W-:Y:S01]  /*16490*/  IMAD.IADD R6, R29, 0x1, -R7.reuse ;  /* 0x000000011d067824 */ /* 0x100fe200078e0a07 */
[----:B------:R-:W-:Y:S01]  /*164a0*/  IABS R13, R21 ;  /* 0x00000015000d7213 */ /* 0x000fe20000000000 */
[----:B------:R-:W-:Y:S01]  /*164b0*/  IMAD.IADD R21, R54, 0x1, -R7 ;  /* 0x0000000136157824 */ /* 0x000fe200078e0a07 */
[----:B------:R-:W-:-:S02]  /*164c0*/  FSEL R170, R85, -INF , !P1 ;  /* 0xff80000055aa7808 */ /* 0x000fc40004800000 */
[----:B------:R-:W-:Y:S02]  /*164d0*/  FSEL R162, R87, -INF , !P1 ;  /* 0xff80000057a27808 */ /* 0x000fe40004800000 */
[----:B------:R-:W-:Y:S02]  /*164e0*/  ISETP.GE.AND P1, PT, R7, R64, PT ;  /* 0x000000400700720c */ /* 0x000fe40003f26270 */
[----:B------:R-:W-:Y:S02]  /*164f0*/  FMNMX3.FTZ R7, R50, R46, R9, !PT ;  /* 0x0000002e32077276 */ /* 0x000fe40007810009 */
[----:B------:R-:W-:Y:S02]  /*16500*/  I2FP.F32.S32 R34, R34 ;  /* 0x0000002200227245 */ /* 0x000fe40000201400 */
[----:B------:R-:W-:Y:S01]  /*16510*/  FMNMX3.FTZ R7, R7, R48, R22, !PT ;  /* 0x0000003007077276 */ /* 0x000fe20007810016 */
[----:B------:R-:W-:Y:S01]  /*16520*/  IMAD.IADD R10, R54, 0x1, -R17 ;  /* 0x00000001360a7824 */ /* 0x000fe200078e0a11 */
[----:B------:R-:W-:Y:S01]  /*16530*/  FSEL R42, R42, -INF , !P4 ;  /* 0xff8000002a2a7808 */ /* 0x000fe20006000000 */
[----:B------:R-:W-:Y:S01]  /*16540*/  FFMA.FTZ R34, -R0, R34, R109 ;  /* 0x0000002200227223 */ /* 0x000fe2000001016d */
[----:B------:R-:W-:Y:S01]  /*16550*/  FMNMX3.FTZ R7, R7, R20, R18, !PT ;  /* 0x0000001407077276 */ /* 0x000fe20007810012 */
[----:B------:R-:W-:Y:S01]  /*16560*/  IMAD.IADD R109, R29, 0x1, -R25 ;  /* 0x000000011d6d7824 */ /* 0x000fe200078e0a19 */
[----:B------:R-:W-:-:S02]  /*16570*/  I2FP.F32.S32 R13, R13 ;  /* 0x0000000d000d7245 */ /* 0x000fc40000201400 */
[----:B------:R-:W-:Y:S02]  /*16580*/  FMNMX3.FTZ R7, R7, R4, R42, !PT ;  /* 0x0000000407077276 */ /* 0x000fe4000781002a */
[----:B------:R-:W-:Y:S02]  /*16590*/  FSEL R38, R38, -INF , !P0 ;  /* 0xff80000026267808 */ /* 0x000fe40004000000 */
[----:B------:R-:W-:Y:S01]  /*165a0*/  IABS R11, R11 ;  /* 0x0000000b000b7213 */ /* 0x000fe20000000000 */
[----:B------:R-:W-:Y:S01]  /*165b0*/  FFMA.FTZ R90, -R0, R13, R90 ;  /* 0x0000000d005a7223 */ /* 0x000fe2000001015a */
[----:B------:R-:W-:Y:S02]  /*165c0*/  IABS R109, R109 ;  /* 0x0000006d006d7213 */ /* 0x000fe40000000000 */
[-C--:B------:R-:W-:Y:S02]  /*165d0*/  ISETP.GE.AND P4, PT, R47, R64.reuse, PT ;  /* 0x000000402f00720c */ /* 0x080fe40003f86270 */
[----:B------:R-:W-:-:S02]  /*165e0*/  ISETP.GE.AND P0, PT, R51, R64, PT ;  /* 0x000000403300720c */ /* 0x000fc40003f06270 */
[----:B------:R-:W-:Y:S01]  /*165f0*/  IABS R10, R10 ;  /* 0x0000000a000a7213 */ /* 0x000fe20000000000 */
[----:B------:R-:W-:Y:S01]  /*16600*/  VIADD R15, R31, 0x69 ;  /* 0x000000691f0f7836 */ /* 0x000fe20000000000 */
[----:B------:R-:W-:Y:S02]  /*16610*/  FMNMX3.FTZ R7, R7, R30, R28, !PT ;  /* 0x0000001e07077276 */ /* 0x000fe4000781001c */
[----:B------:R-:W-:Y:S02]  /*16620*/  I2FP.F32.S32 R11, R11 ;  /* 0x0000000b000b7245 */ /* 0x000fe40000201400 */
[----:B------:R-:W-:Y:S02]  /*16630*/  I2FP.F32.S32 R109, R109 ;  /* 0x0000006d006d7245 */ /* 0x000fe40000201400 */
[----:B------:R-:W-:Y:S02]  /*16640*/  FSEL R34, R34, -INF , !P4 ;  /* 0xff80000022227808 */ /* 0x000fe40006000000 */
[----:B------:R-:W-:-:S02]  /*16650*/  FSEL R236, R111, -INF , !P4 ;  /* 0xff8000006fec7808 */ /* 0x000fc40006000000 */
[----:B------:R-:W-:Y:S02]  /*16660*/  FSEL R232, R100, -INF , !P0 ;  /* 0xff80000064e87808 */ /* 0x000fe40004000000 */
[----:B------:R-:W-:Y:S02]  /*16670*/  FSEL R226, R102, -INF , !P0 ;  /* 0xff80000066e27808 */ /* 0x000fe40004000000 */
[----:B------:R-:W-:Y:S01]  /*16680*/  I2FP.F32.S32 R10, R10 ;  /* 0x0000000a000a7245 */ /* 0x000fe20000201400 */
[----:B------:R-:W-:Y:S01]  /*16690*/  IMAD.IADD R19, R29, 0x1, -R15 ;  /* 0x000000011d137824 */ /* 0x000fe200078e0a0f */
[----:B------:R-:W-:Y:S02]  /*166a0*/  ISETP.GE.AND P4, PT, R37, R64, PT ;  /* 0x000000402500720c */ /* 0x000fe40003f86270 */
[----:B------:R-:W-:Y:S02]  /*166b0*/  FSEL R192, R88, -INF , !P5 ;  /* 0xff80000058c07808 */ /* 0x000fe40006800000 */
[----:B------:R-:W-:-:S02]  /*166c0*/  FSEL R180, R90, -INF , !P5 ;  /* 0xff8000005ab47808 */ /* 0x000fc40006800000 */
[----:B------:R-:W-:Y:S01]  /*166d0*/  FMNMX3.FTZ R7, R7, R38, R244, !PT ;  /* 0x0000002607077276 */ /* 0x000fe200078100f4 */
[C---:B------:R-:W-:Y:S01]  /*166e0*/  FFMA.FTZ R86, -R0.reuse, R11, R86 ;  /* 0x0000000b00567223 */ /* 0x040fe20000010156 */
[-C--:B------:R-:W-:Y:S01]  /*166f0*/  ISETP.GE.AND P0, PT, R41, R64.reuse, PT ;  /* 0x000000402900720c */ /* 0x080fe20003f06270 */
[----:B------:R-:W-:Y:S01]  /*16700*/  FFMA.FTZ R80, -R0, R109, R80 ;  /* 0x0000006d00507223 */ /* 0x000fe20000010150 */
[----:B------:R-:W-:Y:S01]  /*16710*/  ISETP.GE.AND P5, PT, R15, R64, PT ;  /* 0x000000400f00720c */ /* 0x000fe20003fa6270 */
[----:B------:R-:W-:Y:S01]  /*16720*/  IMAD.IADD R15, R54, 0x1, -R15 ;  /* 0x00000001360f7824 */ /* 0x000fe200078e0a0f */
[----:B------:R-:W-:Y:S01]  /*16730*/  FSEL R230, R96, -INF , !P4 ;  /* 0xff80000060e67808 */ /* 0x000fe20006000000 */
[----:B------:R-:W-:Y:S01]  /*16740*/  FFMA.FTZ R91, -R0, R10, R91 ;  /* 0x0000000a005b7223 */ /* 0x000fe2000001015b */
[----:B------:R-:W-:Y:S01]  /*16750*/  FSEL R204, R98, -INF , !P4 ;  /* 0xff80000062cc7808 */ /* 0x000fe20006000000 */
[----:B------:R-:W-:Y:S01]  /*16760*/  VIADD R13, R31, 0x70 ;  /* 0x000000701f0d7836 */ /* 0x000fe20000000000 */
[----:B------:R-:W-:Y:S01]  /*16770*/  FSEL R194, R93, -INF , !P0 ;  /* 0xff8000005dc27808 */ /* 0x000fe20004000000 */
[----:B------:R-:W-:Y:S01]  /*16780*/  VIADD R11, R31, 0x71 ;  /* 0x000000711f0b7836 */ /* 0x000fe20000000000 */
[----:B------:R-:W-:Y:S01]  /*16790*/  FSEL R182, R95, -INF , !P0 ;  /* 0xff8000005fb67808 */ /* 0x000fe20004000000 */
[----:B------:R-:W-:Y:S01]  /*167a0*/  VIADD R31, R31, 0x79 ;  /* 0x000000791f1f7836 */ /* 0x000fe20000000000 */
[----:B------:R-:W-:-:S02]  /*167b0*/  ISETP.GE.AND P4, PT, R17, R64, PT ;  /* 0x000000401100720c */ /* 0x000fc40003f86270 */
[----:B------:R-:W-:Y:S02]  /*167c0*/  ISETP.GE.AND P0, PT, R25, R64, PT ;  /* 0x000000401900720c */ /* 0x000fe40003f06270 */
[----:B------:R-:W-:Y:S02]  /*167d0*/  FMNMX3.FTZ R7, R7, R34, R242, !PT ;  /* 0x0000002207077276 */ /* 0x000fe400078100f2 */
[----:B------:R-:W-:Y:S01]  /*167e0*/  FMNMX3.FTZ R25, R5, R32, R44, !PT ;  /* 0x0000002005197276 */ /* 0x000fe2000781002c */
[C---:B------:R-:W-:Y:S01]  /*167f0*/  IMAD.IADD R17, R29.reuse, 0x1, -R13 ;  /* 0x000000011d117824 */ /* 0x040fe200078e0a0d */
[----:B------:R-:W-:Y:S01]  /*16800*/  IABS R15, R15 ;  /* 0x0000000f000f7213 */ /* 0x000fe20000000000 */
[----:B------:R-:W-:Y:S01]  /*16810*/  IMAD.IADD R10, R29, 0x1, -R11 ;  /* 0x000000011d0a7824 */ /* 0x000fe200078e0a0b */
[----:B------:R-:W-:Y:S01]  /*16820*/  FSEL R190, R89, -INF , !P4 ;  /* 0xff80000059be7808 */ /* 0x000fe20006000000 */
[----:B------:R-:W-:Y:S01]  /*16830*/  IMAD.IADD R29, R29, 0x1, -R31 ;  /* 0x000000011d1d7824 */ /* 0x000fe200078e0a1f */
[----:B------:R-:W-:-:S02]  /*16840*/  FSEL R178, R91, -INF , !P4 ;  /* 0xff8000005bb27808 */ /* 0x000fc40006000000 */
[----:B------:R-:W-:Y:S02]  /*16850*/  FSEL R172, R84, -INF , !P3 ;  /* 0xff80000054ac7808 */ /* 0x000fe40005800000 */
[----:B------:R-:W-:Y:S02]  /*16860*/  FSEL R164, R86, -INF , !P3 ;  /* 0xff80000056a47808 */ /* 0x000fe40005800000 */
[----:B------:R-:W-:Y:S02]  /*16870*/  FSEL R168, R80, -INF , !P0 ;  /* 0xff80000050a87808 */ /* 0x000fe40004000000 */
[----:B------:R-:W-:Y:S02]  /*16880*/  FSEL R160, R82, -INF , !P0 ;  /* 0xff80000052a07808 */ /* 0x000fe40004000000 */
[----:B------:R-:W-:Y:S02]  /*16890*/  FMNMX3.FTZ R7, R7, R240, R232, !PT ;  /* 0x000000f007077276 */ /* 0x000fe400078100e8 */
[-C--:B------:R-:W-:Y:S01]  /*168a0*/  ISETP.GE.AND P4, PT, R13, R64.reuse, PT ;  /* 0x000000400d00720c */ /* 0x080fe20003f86270 */
[C---:B------:R-:W-:Y:S01]  /*168b0*/  IMAD.IADD R13, R54.reuse, 0x1, -R13 ;  /* 0x00000001360d7824 */ /* 0x040fe200078e0a0d */
[-C--:B------:R-:W-:Y:S01]  /*168c0*/  ISETP.GE.AND P3, PT, R11, R64.reuse, PT ;  /* 0x000000400b00720c */ /* 0x080fe20003f66270 */
[C---:B------:R-:W-:Y:S01]  /*168d0*/  IMAD.IADD R11, R54.reuse, 0x1, -R11 ;  /* 0x00000001360b7824 */ /* 0x040fe200078e0a0b */
[----:B------:R-:W-:Y:S01]  /*168e0*/  ISETP.GE.AND P0, PT, R31, R64, PT ;  /* 0x000000401f00720c */ /* 0x000fe20003f06270 */
[----:B------:R-:W-:Y:S01]  /*168f0*/  IMAD.IADD R31, R54, 0x1, -R31 ;  /* 0x00000001361f7824 */ /* 0x000fe200078e0a1f */
[----:B------:R-:W-:-:S02]  /*16900*/  FMNMX3.FTZ R25, R25, R40, R16, !PT ;  /* 0x0000002819197276 */ /* 0x000fc40007810010 */
[----:B------:R-:W-:Y:S02]  /*16910*/  I2FP.F32.S32 R54, R15 ;  /* 0x0000000f00367245 */ /* 0x000fe40000201400 */
[----:B------:R-:W-:Y:S02]  /*16920*/  FMNMX3.FTZ R15, R7, R174, R230, !PT ;  /* 0x000000ae070f7276 */ /* 0x000fe400078100e6 */
[----:B------:R-:W-:Y:S02]  /*16930*/  FMNMX3.FTZ R25, R25, R14, R12, !PT ;  /* 0x0000000e19197276 */ /* 0x000fe4000781000c */
[----:B------:R-:W-:Y:S02]  /*16940*/  IABS R19, R19 ;  /* 0x0000001300137213 */ /* 0x000fe40000000000 */
[----:B------:R-:W-:Y:S02]  /*16950*/  IABS R17, R17 ;  /* 0x0000001100117213 */ /* 0x000fe40000000000 */
[----:B------:R-:W-:-:S02]  /*16960*/  FMNMX3.FTZ R15, R15, R176, R202, !PT ;  /* 0x000000b00f0f7276 */ /* 0x000fc400078100ca */
[----:B------:R-:W-:Y:S02]  /*16970*/  FMNMX3.FTZ R25, R25, R8, R26, !PT ;  /* 0x0000000819197276 */ /* 0x000fe4000781001a */
[----:B------:R-:W-:Y:S02]  /*16980*/  IABS R10, R10 ;  /* 0x0000000a000a7213 */ /* 0x000fe40000000000 */
[----:B------:R-:W-:Y:S02]  /*16990*/  I2FP.F32.S32 R19, R19 ;  /* 0x0000001300137245 */ /* 0x000fe40000201400 */
[----:B------:R-:W-:Y:S02]  /*169a0*/  I2FP.F32.S32 R17, R17 ;  /* 0x0000001100117245 */ /* 0x000fe40000201400 */
[----:B------:R-:W-:Y:S02]  /*169b0*/  IABS R6, R6 ;  /* 0x0000000600067213 */ /* 0x000fe40000000000 */
[----:B------:R-:W-:-:S02]  /*169c0*/  FMNMX3.FTZ R15, R15, R194, R192, !PT ;  /* 0x000000c20f0f7276 */ /* 0x000fc400078100c0 */
[----:B------:R-:W-:Y:S01]  /*169d0*/  FMNMX3.FTZ R25, R25, R24, R246, !PT ;  /* 0x0000001819197276 */ /* 0x000fe200078100f6 */
[C---:B------:R-:W-:Y:S01]  /*169e0*/  FFMA.FTZ R19, -R0.reuse, R19, R81 ;  /* 0x0000001300137223 */ /* 0x040fe20000010151 */
[----:B------:R-:W-:Y:S01]  /*169f0*/  I2FP.F32.S32 R10, R10 ;  /* 0x0000000a000a7245 */ /* 0x000fe20000201400 */
[C---:B------:R-:W-:Y:S01]  /*16a00*/  FFMA.FTZ R17, -R0.reuse, R17, R76 ;  /* 0x0000001100117223 */ /* 0x040fe2000001014c */
[----:B------:R-:W-:Y:S02]  /*16a10*/  IABS R29, R29 ;  /* 0x0000001d001d7213 */ /* 0x000fe40000000000 */
[----:B------:R-:W-:Y:S02]  /*16a20*/  I2FP.F32.S32 R23, R6 ;  /* 0x0000000600177245 */ /* 0x000fe40000201400 */
[----:B------:R-:W-:Y:S02]  /*16a30*/  FMNMX3.FTZ R15, R15, R190, R172, !PT ;  /* 0x000000be0f0f7276 */ /* 0x000fe400078100ac */
[----:B------:R-:W-:Y:S01]  /*16a40*/  FMNMX3.FTZ R25, R25, R36, R238, !PT ;  /* 0x0000002419197276 */ /* 0x000fe200078100ee */
[C---:B------:R-:W-:Y:S01]  /*16a50*/  FFMA.FTZ R10, -R0.reuse, R10, R77 ;  /* 0x0000000a000a7223 */ /* 0x040fe2000001014d */
[----:B------:R-:W-:Y:S01]  /*16a60*/  I2FP.F32.S32 R6, R29 ;  /* 0x0000001d00067245 */ /* 0x000fe20000201400 */
[----:B------:R-:W-:Y:S01]  /*16a70*/  FFMA.FTZ R23, -R0, R23, R72 ;  /* 0x0000001700177223 */ /* 0x000fe20000010148 */
[----:B------:R-:W-:-:S02]  /*16a80*/  FSEL R166, R19, -INF , !P5 ;  /* 0xff80000013a67808 */ /* 0x000fc40006800000 */
[----:B------:R-:W-:Y:S02]  /*16a90*/  FSEL R154, R17, -INF , !P4 ;  /* 0xff800000119a7808 */ /* 0x000fe40006000000 */
[----:B------:R-:W-:Y:S02]  /*16aa0*/  FMNMX3.FTZ R15, R15, R170, R168, !PT ;  /* 0x000000aa0f0f7276 */ /* 0x000fe400078100a8 */
[----:B------:R-:W-:Y:S01]  /*16ab0*/  FMNMX3.FTZ R25, R25, R236, R234, !PT ;  /* 0x000000ec19197276 */ /* 0x000fe200078100ea */
[----:B------:R-:W-:Y:S01]  /*16ac0*/  FFMA.FTZ R6, -R0, R6, R73 ;  /* 0x0000000600067223 */ /* 0x000fe20000010149 */
[----:B------:R-:W-:Y:S02]  /*16ad0*/  FSEL R152, R10, -INF , !P3 ;  /* 0xff8000000a987808 */ /* 0x000fe40005800000 */
[----:B------:R-:W-:Y:S02]  /*16ae0*/  FSEL R150, R23, -INF , !P1 ;  /* 0xff80000017967808 */ /* 0x000fe40004800000 */
[----:B------:R-:W-:-:S02]  /*16af0*/  FMNMX3.FTZ R15, R15, R166, R154, !PT ;  /* 0x000000a60f0f7276 */ /* 0x000fc4000781009a */
[----:B------:R-:W-:Y:S02]  /*16b00*/  FMNMX3.FTZ R25, R25, R156, R226, !PT ;  /* 0x0000009c19197276 */ /* 0x000fe400078100e2 */
[----:B------:R-:W-:Y:S02]  /*16b10*/  FSEL R148, R6, -INF , !P0 ;  /* 0xff80000006947808 */ /* 0x000fe40004000000 */
[----:B------:R-:W-:Y:S02]  /*16b20*/  FMNMX3.FTZ R15, R15, R152, R150, !PT ;  /* 0x000000980f0f7276 */ /* 0x000fe40007810096 */
[----:B------:R-:W-:Y:S02]  /*16b30*/  FMNMX3.FTZ R25, R25, R184, R204, !PT ;  /* 0x000000b819197276 */ /* 0x000fe400078100cc */
[----:B------:R-:W-:Y:S02]  /*16b40*/  IABS R7, R13 ;  /* 0x0000000d00077213 */ /* 0x000fe40000000000 */
[----:B------:R-:W-:-:S02]  /*16b50*/  FMNMX.FTZ R6, R148, R15, !PT ;  /* 0x0000000f94067209 */ /* 0x000fc40007810000 */
[----:B------:R-:W-:Y:S02]  /*16b60*/  FMNMX3.FTZ R25, R25, R186, R188, !PT ;  /* 0x000000ba19197276 */ /* 0x000fe400078100bc */
[----:B------:R-:W-:Y:S02]  /*16b70*/  IABS R11, R11 ;  /* 0x0000000b000b7213 */ /* 0x000fe40000000000 */
        /* <DEDUP_REMOVED lines=32> */
[----:B------:R-:W-:Y:S02]  /*16d80*/  FSEL R67, R67, RZ, P0 ;  /* 0x000000ff43437208 */ /* 0x000fe40000000000 */
[----:B------:R-:W-:-:S05]  /*16d90*/  LEA R62, R62, UR6, 0x1 ;  /* 0x000000063e3e7c11 */ /* 0x000fca000f8e08ff */
[----:B------:R-:W2:Y:S01]  /*16da0*/  LDSM.16.MT88.4 R124, [R62+0xc000] ;  /* 0x00c000003e7c783b */ /* 0x000ea20000004200 */
[----:B-1----:R-:W-:Y:S01]  /*16db0*/  FMNMX.FTZ R134, R7, R134, !PT ;  /* 0x0000008607867209 */ /* 0x002fe20007810000 */
[-CC-:B------:R-:W-:Y:S01]  /*16dc0*/  FFMA.FTZ R61, R50, R66.reuse, -R67.reuse ;  /* 0x00000042323d7223 */ /* 0x180fe20000010843 */
[-CC-:B------:R-:W-:Y:S01]  /*16dd0*/  FFMA.FTZ R60, R46, R66.reuse, -R67.reuse ;  /* 0x000000422e3c7223 */ /* 0x180fe20000010843 */
[--C-:B------:R-:W-:Y:S01]  /*16de0*/  FFMA.FTZ R57, R9, R66, -R67.reuse ;  /* 0x0000004209397223 */ /* 0x100fe20000010843 */
[----:B------:R-:W-:Y:S01]  /*16df0*/  FSETP.NEU.FTZ.AND P0, PT, R134, -INF , PT ;  /* 0xff8000008600780b */ /* 0x000fe20003f1d000 */
[----:B------:R-:W-:Y:S01]  /*16e00*/  FMUL.FTZ R63, R66, R134 ;  /* 0x00000086423f7220 */ /* 0x000fe20000410000 */
[-CC-:B------:R-:W-:Y:S01]  /*16e10*/  FFMA.FTZ R56, R48, R66.reuse, -R67.reuse ;  /* 0x0000004230387223 */ /* 0x180fe20000010843 */
[----:B------:R-:W-:Y:S03]  /*16e20*/  LDSM.16.MT88.4 R96, [R62+0x10000] ;  /* 0x010000003e60783b */ /* 0x000fe60000004200 */
[----:B------:R-:W-:Y:S01]  /*16e30*/  FSEL R63, R63, RZ, P0 ;  /* 0x000000ff3f3f7208 */ /* 0x000fe20000000000 */
[-CC-:B------:R-:W-:Y:S01]  /*16e40*/  FFMA.FTZ R47, R4, R66.reuse, -R67.reuse ;  /* 0x00000042042f7223 */ /* 0x180fe20000010843 */
[-CC-:B------:R-:W-:Y:S01]  /*16e50*/  FFMA.FTZ R52, R22, R66.reuse, -R67.reuse ;  /* 0x0000004216347223 */ /* 0x180fe20000010843 */
[-CC-:B------:R-:W-:Y:S01]  /*16e60*/  FFMA.FTZ R51, R20, R66.reuse, -R67.reuse ;  /* 0x0000004214337223 */ /* 0x180fe20000010843 */
[-C--:B------:R-:W-:Y:S01]  /*16e70*/  FFMA.FTZ R43, R30, R66.reuse, -R67 ;  /* 0x000000421e2b7223 */ /* 0x080fe20000010843 */
[----:B------:R-:W-:Y:S01]  /*16e80*/  FFMA.FTZ R59, R5, R66, -R63 ;  /* 0x00000042053b7223 */ /* 0x000fe2000001083f */
[----:B------:R-:W-:-:S02]  /*16e90*/  VIADD R5, R62, 0xc000 ;  /* 0x0000c0003e057836 */ /* 0x000fc40000000000 */
[-C--:B------:R-:W-:Y:S01]  /*16ea0*/  FFMA.FTZ R54, R40, R66.reuse, -R63 ;  /* 0x0000004228367223 */ /* 0x080fe2000001083f */
[----:B------:R-:W-:Y:S02]  /*16eb0*/  VIADD R40, R62, 0xc040 ;  /* 0x0000c0403e287836 */ /* 0x000fe40000000000 */
[-C--:B------:R-:W-:Y:S01]  /*16ec0*/  FFMA.FTZ R39, R28, R66.reuse, -R67 ;  /* 0x000000421c277223 */ /* 0x080fe20000010843 */
[----:B------:R-:W-:Y:S02]  /*16ed0*/  @P2 VIADD R40, R5, 0xffffffc0 ;  /* 0xffffffc005282836 */ /* 0x000fe40000000000 */
[-CC-:B------:R-:W-:Y:S01]  /*16ee0*/  FFMA.FTZ R58, R32, R66.reuse, -R63.reuse ;  /* 0x00000042203a7223 */ /* 0x180fe2000001083f */
[C---:B------:R-:W-:Y:S01]  /*16ef0*/  IMAD.IADD R65, R141.reuse, 0x1, R62 ;  /* 0x000000018d417824 */ /* 0x040fe200078e023e */
[----:B------:R-:W-:Y:S01]  /*16f00*/  LDSM.16.MT88.4 R144, [R62+0x10800] ;  /* 0x010800003e90783b */ /* 0x000fe20000004200 */
[----:B------:R-:W-:Y:S02]  /*16f10*/  IMAD.IADD R32, R141, 0x1, R40 ;  /* 0x000000018d207824 */ /* 0x000fe400078e0228 */
[-CC-:B------:R-:W-:Y:S01]  /*16f20*/  FFMA.FTZ R55, R44, R66.reuse, -R63.reuse ;  /* 0x000000422c377223 */ /* 0x180fe2000001083f */
[----:B------:R-:W1:Y:S04]  /*16f30*/  LDSM.16.MT88.4 R72, [R65+0xc000] ;  /* 0x00c000004148783b */ /* 0x000e680000004200 */
        /* <DEDUP_REMOVED lines=8> */
[----:B------:R-:W2:Y:S08]  /*16fc0*/  MUFU.EX2 R60, R60 ;  /* 0x0000003c003c7308 */ /* 0x000eb00000000800 */
[----:B------:R-:W-:Y:S08]  /*16fd0*/  MUFU.EX2 R57, R57 ;  /* 0x0000003900397308 */ /* 0x000ff00000000800 */
[----:B------:R-:W1:Y:S01]  /*16fe0*/  MUFU.EX2 R56, R56 ;  /* 0x0000003800387308 */ /* 0x000e620000000800 */
[-C--:B------:R-:W-:Y:S01]  /*16ff0*/  FFMA.FTZ R48, R18, R66.reuse, -R67 ;  /* 0x0000004212307223 */ /* 0x080fe20000010843 */
[-CC-:B------:R-:W-:Y:S01]  /*17000*/  FFMA.FTZ R50, R16, R66.reuse, -R63.reuse ;  /* 0x0000004210327223 */ /* 0x180fe2000001083f */
[-CC-:B------:R-:W-:Y:S01]  /*17010*/  FFMA.FTZ R49, R14, R66.reuse, -R63.reuse ;  /* 0x000000420e317223 */ /* 0x180fe2000001083f */
[----:B------:R-:W-:Y:S01]  /*17020*/  FFMA.FTZ R46, R12, R66, -R63 ;  /* 0x000000420c2e7223 */ /* 0x000fe2000001083f */
[----:B------:R-:W-:Y:S03]  /*17030*/  LDSM.16.MT88.4 R20, [R65+0x10800] ;  /* 0x010800004114783b */ /* 0x000fe60000004200 */
[----:B------:R-:W-:Y:S01]  /*17040*/  MUFU.EX2 R59, R59 ;  /* 0x0000003b003b7308 */ /* 0x000fe20000000800 */
[----:B------:R-:W-:Y:S07]  /*17050*/  LDSM.16.MT88.4 R28, [R40+0x4800] ;  /* 0x00480000281c783b */ /* 0x000fee0000004200 */
[----:B------:R-:W3:Y:S08]  /*17060*/  MUFU.EX2 R58, R58 ;  /* 0x0000003a003a7308 */ /* 0x000ef00000000800 */
[----:B------:R-:W-:Y:S08]  /*17070*/  MUFU.EX2 R55, R55 ;  /* 0x0000003700377308 */ /* 0x000ff00000000800 */
[----:B------:R-:W4:Y:S01]  /*17080*/  MUFU.EX2 R54, R54 ;  /* 0x0000003600367308 */ /* 0x000f220000000800 */
[----:B--2---:R-:W-:Y:S01]  /*17090*/  F2FP.BF16.F32.PACK_AB R116, R60, R61 ;  /* 0x0000003d3c74723e */ /* 0x004fe200000010ff */
[----:B------:R-:W2:Y:S01]  /*170a0*/  LDSM.16.MT88.4 R16, [R65+0xc800] ;  /* 0x00c800004110783b */ /* 0x000ea20000004200 */
[----:B-1----:R-:W-:-:S02]  /*170b0*/  F2FP.BF16.F32.PACK_AB R118, R56, R57 ;  /* 0x000000393876723e */ /* 0x002fc400000010ff */
[----:B---3--:R-:W-:Y:S01]  /*170c0*/  F2FP.BF16.F32.PACK_AB R117, R58, R59 ;  /* 0x0000003b3a75723e */ /* 0x008fe200000010ff */
[----:B------:R-:W1:Y:S02]  /*170d0*/  LDSM.16.MT88.4 R12, [R40+0x800] ;  /* 0x00080000280c783b */ /* 0x000e640000004200 */
[----:B------:R-:W-:Y:S01]  /*170e0*/  MUFU.EX2 R52, R52 ;  /* 0x0000003400347308 */ /* 0x000fe20000000800 */
[----:B----4-:R-:W-:-:S07]  /*170f0*/  F2FP.BF16.F32.PACK_AB R119, R54, R55 ;  /* 0x000000373677723e */ /* 0x010fce00000010ff */
        /* <DEDUP_REMOVED lines=26> */
[----:B--2---:R-:W-:-:S07]  /*172a0*/  F2FP.BF16.F32.PACK_AB R7, R45, R46 ;  /* 0x0000002e2d07723e */ /* 0x004fce00000010ff */
        /* <DEDUP_REMOVED lines=8> */
[----:B------:R-:W1:Y:S02]  /*17330*/  LDSM.16.MT88.4 R12, [R65+0x11000] ;  /* 0x01100000410c783b */ /* 0x000e640000004200 */
[-CC-:B------:R-:W-:Y:S01]  /*17340*/  FFMA.FTZ R44, R42, R66.reuse, -R67.reuse ;  /* 0x000000422a2c7223 */ /* 0x180fe20000010843 */
[-C--:B------:R-:W-:Y:S01]  /*17350*/  FFMA.FTZ R38, R38, R66.reuse, -R67 ;  /* 0x0000004226267223 */ /* 0x080fe20000010843 */
[-CC-:B------:R-:W-:Y:S01]  /*17360*/  FFMA.FTZ R42, R26, R66.reuse, -R63.reuse ;  /* 0x000000421a2a7223 */ /* 0x180fe2000001083f */
[-CC-:B------:R-:W-:Y:S01]  /*17370*/  FFMA.FTZ R41, R24, R66.reuse, -R63.reuse ;  /* 0x0000004218297223 */ /* 0x180fe2000001083f */
[-CC-:B------:R-:W-:Y:S01]  /*17380*/  FFMA.FTZ R37, R246, R66.reuse, -R63.reuse ;  /* 0x00000042f6257223 */ /* 0x180fe2000001083f */
[----:B------:R-:W-:Y:S01]  /*17390*/  FFMA.FTZ R36, R36, R66, -R63 ;  /* 0x0000004224247223 */ /* 0x000fe2000001083f */
[C---:B------:R-:W-:Y:S08]  /*173a0*/  HMMA.16816.F32.BF16 R100, R4.reuse, R20, R100 ;  /* 0x000000140464723c */ /* 0x040ff00000041864 */
[C---:B------:R-:W-:Y:S01]  /*173b0*/  HMMA.16816.F32.BF16 R104, R4.reuse, R22, R104 ;  /* 0x000000160468723c */ /* 0x040fe20000041868 */
[----:B------:R-:W4:Y:S01]  /*173c0*/  LDSM.16.MT88.4 R20, [R62+0xd000] ;  /* 0x00d000003e14783b */ /* 0x000f220000004200 */
[----:B------:R-:W-:Y:S03]  /*173d0*/  MUFU.EX2 R44, R44 ;  /* 0x0000002c002c7308 */ /* 0x000fe60000000800 */
[----:B------:R-:W-:Y:S03]  /*173e0*/  LDSM.16.MT88.4 R24, [R65+0xd000] ;  /* 0x00d000004118783b */ /* 0x000fe60000004200 */
[C---:B--2---:R-:W-:Y:S02]  /*173f0*/  HMMA.16816.F32.BF16 R112, R4.reuse, R8, R112 ;  /* 0x000000080470723c */ /* 0x044fe40000041870 */
[----:B------:R-:W2:Y:S06]  /*17400*/  MUFU.EX2 R43, R43 ;  /* 0x0000002b002b7308 */ /* 0x000eac0000000800 */
[C---:B------:R-:W-:Y:S01]  /*17410*/  HMMA.16816.F32.BF16 R116, R4.reuse, R10, R116 ;  /* 0x0000000a0474723c */ /* 0x040fe20000041874 */
[----:B------:R-:W5:Y:S01]  /*17420*/  LDSM.16.MT88.4 R8, [R32+0x1000] ;  /* 0x001000002008783b */ /* 0x000f620000004200 */
[----:B------:R-:W-:Y:S08]  /*17430*/  MUFU.EX2 R39, R39 ;  /* 0x0000002700277308 */ /* 0x000ff00000000800 */
[----:B------:R-:W1:Y:S08]  /*17440*/  MUFU.EX2 R38, R38 ;  /* 0x0000002600267308 */ /* 0x000e700000000800 */
[----:B------:R-:W-:Y:S08]  /*17450*/  MUFU.EX2 R42, R42 ;  /* 0x0000002a002a7308 */ /* 0x000ff00000000800 */
[----:B------:R-:W4:Y:S08]  /*17460*/  MUFU.EX2 R41, R41 ;  /* 0x0000002900297308 */ /* 0x000f300000000800 */
[----:B------:R-:W-:Y:S08]  /*17470*/  MUFU.EX2 R37, R37 ;  /* 0x0000002500257308 */ /* 0x000ff00000000800 */
[----:B------:R-:W5:Y:S01]  /*17480*/  MUFU.EX2 R36, R36 ;  /* 0x0000002400247308 */ /* 0x000f620000000800 */
[C---:B---3--:R-:W-:Y:S08]  /*17490*/  HMMA.16816.F32.BF16 R84, R4.reuse, R16, R84 ;  /* 0x000000100454723c */ /* 0x048ff00000041854 */
[C---:B------:R-:W-:Y:S01]  /*174a0*/  HMMA.16816.F32.BF16 R88, R4.reuse, R18, R88 ;  /* 0x000000120458723c */ /* 0x040fe20000041858 */
[----:B------:R-:W3:Y:S07]  /*174b0*/  LDSM.16.MT88.4 R16, [R40+0x1000] ;  /* 0x001000002810783b */ /* 0x000eee0000004200 */
[C---:B------:R-:W-:Y:S08]  /*174c0*/  HMMA.16816.F32.BF16 R92, R4.reuse, R144, R92 ;  /* 0x00000090045c723c */ /* 0x040ff0000004185c */
[C---:B------:R-:W-:Y:S08]  /*174d0*/  HMMA.16816.F32.BF16 R96, R4.reuse, R146, R96 ;  /* 0x000000920460723c */ /* 0x040ff00000041860 */
[C---:B------:R-:W-:Y:S08]  /*174e0*/  HMMA.16816.F32.BF16 R120, R4.reuse, R28, R120 ;  /* 0x0000001c0478723c */ /* 0x040ff00000041878 */
[----:B------:R-:W-:Y:S03]  /*174f0*/  HMMA.16816.F32.BF16 R108, R4, R30, R108 ;  /* 0x0000001e046c723c */ /* 0x000fe6000004186c */
[----:B--2---:R-:W-:Y:S01]  /*17500*/  F2FP.BF16.F32.PACK_AB R4, R43, R44 ;  /* 0x0000002c2b04723e */ /* 0x004fe200000010ff */
[----:B------:R-:W-:Y:S01]  /*17510*/  LDSM.16.MT88.4 R28, [R40+0x5000] ;  /* 0x00500000281c783b */ /* 0x000fe20000004200 */
[----:B-1----:R-:W-:-:S02]  /*17520*/  F2FP.BF16.F32.PACK_AB R6, R38, R39 ;  /* 0x000000272606723e */ /* 0x002fc400000010ff */
[----:B----4-:R-:W-:Y:S02]  /*17530*/  F2FP.BF16.F32.PACK_AB R5, R41, R42 ;  /* 0x0000002a2905723e */ /* 0x010fe400000010ff */
        /* <DEDUP_REMOVED lines=9> */
[----:B------:R-:W4:Y:S02]  /*175d0*/  LDSM.16.MT88.4 R8, [R62+0xd800] ;  /* 0x00d800003e08783b */ /* 0x000f240000004200 */
        /* <DEDUP_REMOVED lines=9> */
[C---:B---3--:R-:W-:Y:S07]  /*17670*/  HMMA.16816.F32.BF16 R76, R4.reuse, R16, R76 ;  /* 0x00000010044c723c */ /* 0x048fee000004184c */
[----:B------:R-:W3:Y:S01]  /*17680*/  MUFU.EX2 R34, R34 ;  /* 0x0000002200227308 */ /* 0x000ee20000000800 */
[C---:B------:R-:W-:Y:S01]  /*17690*/  HMMA.16816.F32.BF16 R80, R4.reuse, R18, R80 ;  /* 0x000000120450723c */ /* 0x040fe20000041850 */
[----:B------:R-:W5:Y:S06]  /*176a0*/  LDSM.16.MT88.4 R16, [R65+0xd800] ;  /* 0x00d800004110783b */ /* 0x000f6c0000004200 */
[----:B------:R-:W-:Y:S08]  /*176b0*/  MUFU.EX2 R33, R33 ;  /* 0x0000002100217308 */ /* 0x000ff00000000800 */
[----:B------:R-:W4:Y:S08]  /*176c0*/  MUFU.EX2 R144, R144 ;  /* 0x0000009000907308 */ /* 0x000f300000000800 */
[----:B------:R-:W-:Y:S08]  /*176d0*/  MUFU.EX2 R137, R137 ;  /* 0x0000008900897308 */ /* 0x000ff00000000800 */
[----:B------:R-:W5:Y:S08]  /*176e0*/  MUFU.EX2 R146, R146 ;  /* 0x0000009200927308 */ /* 0x000f700000000800 */
[----:B------:R-:W-:Y:S08]  /*176f0*/  MUFU.EX2 R139, R139 ;  /* 0x0000008b008b7308 */ /* 0x000ff00000000800 */
[----:B------:R-:W5:Y:S01]  /*17700*/  MUFU.EX2 R156, R156 ;  /* 0x0000009c009c7308 */ /* 0x000f620000000800 */
[C---:B-1----:R-:W-:Y:S08]  /*17710*/  HMMA.16816.F32.BF16 R92, R4.reuse, R12, R92 ;  /* 0x0000000c045c723c */ /* 0x042ff0000004185c */
[C---:B------:R-:W-:Y:S01]  /*17720*/  HMMA.16816.F32.BF16 R96, R4.reuse, R14, R96 ;  /* 0x0000000e0460723c */ /* 0x040fe20000041860 */
[----:B------:R-:W1:Y:S07]  /*17730*/  LDSM.16.MT88.4 R12, [R40+0x1800] ;  /* 0x00180000280c783b */ /* 0x000e6e0000004200 */
[C---:B------:R-:W-:Y:S08]  /*17740*/  HMMA.16816.F32.BF16 R68, R4.reuse, R24, R68 ;  /* 0x000000180444723c */ /* 0x040ff00000041844 */
[C---:B------:R-:W-:Y:S01]  /*17750*/  HMMA.16816.F32.BF16 R72, R4.reuse, R26, R72 ;  /* 0x0000001a0448723c */ /* 0x040fe20000041848 */
[----:B------:R-:W-:Y:S07]  /*17760*/  LDSM.16.MT88.4 R24, [R65+0x11800] ;  /* 0x011800004118783b */ /* 0x000fee0000004200 */
[C---:B------:R-:W-:Y:S08]  /*17770*/  HMMA.16816.F32.BF16 R120, R4.reuse, R28, R120 ;  /* 0x0000001c0478723c */ /* 0x040ff00000041878 */
[C---:B------:R-:W-:Y:S03]  /*17780*/  HMMA.16816.F32.BF16 R108, R4.reuse, R30, R108 ;  /* 0x0000001e046c723c */ /* 0x040fe6000004186c */
[-CC-:B------:R-:W-:Y:S01]  /*17790*/  FFMA.FTZ R141, R232, R66.reuse, -R67.reuse ;  /* 0x00000042e88d7223 */ /* 0x180fe20000010843 */
[-CC-:B------:R-:W-:Y:S01]  /*177a0*/  FFMA.FTZ R174, R174, R66.reuse, -R67.reuse ;  /* 0x00000042aeae7223 */ /* 0x180fe20000010843 */
[-CC-:B------:R-:W-:Y:S01]  /*177b0*/  FFMA.FTZ R143, R230, R66.reuse, -R67.reuse ;  /* 0x00000042e68f7223 */ /* 0x180fe20000010843 */
[-C--:B------:R-:W-:Y:S01]  /*177c0*/  FFMA.FTZ R176, R176, R66.reuse, -R67 ;  /* 0x00000042b0b07223 */ /* 0x080fe20000010843 */
[-CC-:B------:R-:W-:Y:S01]  /*177d0*/  FFMA.FTZ R145, R226, R66.reuse, -R63.reuse ;  /* 0x00000042e2917223 */ /* 0x180fe2000001083f */
[----:B------:R-:W-:Y:S01]  /*177e0*/  FFMA.FTZ R184, R184, R66, -R63 ;  /* 0x00000042b8b87223 */ /* 0x000fe2000001083f */
[C---:B--2---:R-:W-:Y:S08]  /*177f0*/  HMMA.16816.F32.BF16 R112, R4.reuse, R20, R112 ;  /* 0x000000140470723c */ /* 0x044ff00000041870 */
[----:B------:R-:W-:Y:S03]  /*17800*/  HMMA.16816.F32.BF16 R116, R4, R22, R116 ;  /* 0x000000160474723c */ /* 0x000fe60000041874 */
[----:B---3--:R-:W-:Y:S01]  /*17810*/  F2FP.BF16.F32.PACK_AB R4, R34, R35 ;  /* 0x000000232204723e */ /* 0x008fe200000010ff */
[----:B------:R-:W-:Y:S01]  /*17820*/  LDSM.16.MT88.4 R20, [R32+0x1800] ;  /* 0x001800002014783b */ /* 0x000fe20000004200 */
[----:B----4-:R-:W-:-:S02]  /*17830*/  F2FP.BF16.F32.PACK_AB R6, R144, R33 ;  /* 0x000000219006723e */ /* 0x010fc400000010ff */
[----:B-----5:R-:W-:Y:S01]  /*17840*/  F2FP.BF16.F32.PACK_AB R5, R146, R137 ;  /* 0x000000899205723e */ /* 0x020fe200000010ff */
[-CC-:B------:R-:W-:Y:S01]  /*17850*/  FFMA.FTZ R147, R204, R66.reuse, -R63.reuse ;  /* 0x00000042cc937223 */ /* 0x180fe2000001083f */
[----:B------:R-:W-:Y:S01]  /*17860*/  F2FP.BF16.F32.PACK_AB R7, R156, R139 ;  /* 0x0000008b9c07723e */ /* 0x000fe200000010ff */
[----:B------:R-:W-:Y:S01]  /*17870*/  FFMA.FTZ R186, R186, R66, -R63 ;  /* 0x00000042baba7223 */ /* 0x000fe2000001083f */
[----:B------:R-:W-:Y:S05]  /*17880*/  LDSM.16.MT88.4 R28, [R65+0xe000] ;  /* 0x00e00000411c783b */ /* 0x000fea0000004200 */
        /* <DEDUP_REMOVED lines=12> */
[----:B------:R-:W-:Y:S06]  /*17950*/  MUFU.EX2 R141, R141 ;  /* 0x0000008d008d7308 */ /* 0x000fec0000000800 */
[C---:B---3--:R-:W-:Y:S02]  /*17960*/  HMMA.16816.F32.BF16 R92, R4.reuse, R16, R92 ;  /* 0x00000010045c723c */ /* 0x048fe4000004185c */
[----:B------:R-:W3:Y:S06]  /*17970*/  MUFU.EX2 R174, R174 ;  /* 0x000000ae00ae7308 */ /* 0x000eec0000000800 */
[C---:B------:R-:W-:Y:S01]  /*17980*/  HMMA.16816.F32.BF16 R96, R4.reuse, R18, R96 ;  /* 0x000000120460723c */ /* 0x040fe20000041860 */
[----:B------:R-:W4:Y:S01]  /*17990*/  LDSM.16.MT88.4 R16, [R32+0x2000] ;  /* 0x002000002010783b */ /* 0x000f220000004200 */
[----:B------:R-:W-:Y:S08]  /*179a0*/  MUFU.EX2 R143, R143 ;  /* 0x0000008f008f7308 */ /* 0x000ff00000000800 */
[----:B------:R-:W5:Y:S08]  /*179b0*/  MUFU.EX2 R176, R176 ;  /* 0x000000b000b07308 */ /* 0x000f700000000800 */
[----:B------:R-:W-:Y:S08]  /*179c0*/  MUFU.EX2 R145, R145 ;  /* 0x0000009100917308 */ /* 0x000ff00000000800 */
[----:B------:R-:W2:Y:S08]  /*179d0*/  MUFU.EX2 R184, R184 ;  /* 0x000000b800b87308 */ /* 0x000eb00000000800 */
[----:B------:R-:W-:Y:S08]  /*179e0*/  MUFU.EX2 R147, R147 ;  /* 0x0000009300937308 */ /* 0x000ff00000000800 */
[----:B------:R-:W4:Y:S01]  /*179f0*/  MUFU.EX2 R186, R186 ;  /* 0x000000ba00ba7308 */ /* 0x000f220000000800 */
        /* <DEDUP_REMOVED lines=8> */
[----:B------:R-:W1:Y:S02]  /*17a80*/  LDSM.16.MT88.4 R20, [R62+0xe000] ;  /* 0x00e000003e14783b */ /* 0x000e640000004200 */
[----:B---3--:R-:W-:-:S02]  /*17a90*/  F2FP.BF16.F32.PACK_AB R4, R174, R141 ;  /* 0x0000008dae04723e */ /* 0x008fc400000010ff */
[----:B-----5:R-:W-:Y:S02]  /*17aa0*/  F2FP.BF16.F32.PACK_AB R6, R176, R143 ;  /* 0x0000008fb006723e */ /* 0x020fe400000010ff */
[----:B--2---:R-:W-:Y:S02]  /*17ab0*/  F2FP.BF16.F32.PACK_AB R5, R184, R145 ;  /* 0x00000091b805723e */ /* 0x004fe400000010ff */
[----:B----4-:R-:W-:-:S07]  /*17ac0*/  F2FP.BF16.F32.PACK_AB R7, R186, R147 ;  /* 0x00000093ba07723e */ /* 0x010fce00000010ff */
[C---:B------:R-:W-:Y:S08]  /*17ad0*/  HMMA.16816.F32.BF16 R76, R4.reuse, R8, R76 ;  /* 0x00000008044c723c */ /* 0x040ff0000004184c */
[C---:B------:R-:W-:Y:S01]  /*17ae0*/  HMMA.16816.F32.BF16 R80, R4.reuse, R10, R80 ;  /* 0x0000000a0450723c */ /* 0x040fe20000041850 */
[----:B------:R-:W2:Y:S07]  /*17af0*/  LDSM.16.MT88.4 R8, [R40+0x6000] ;  /* 0x006000002808783b */ /* 0x000eae0000004200 */
[C---:B------:R-:W-:Y:S08]  /*17b00*/  HMMA.16816.F32.BF16 R84, R4.reuse, R16, R84 ;  /* 0x000000100454723c */ /* 0x040ff00000041854 */
[C---:B------:R-:W-:Y:S01]  /*17b10*/  HMMA.16816.F32.BF16 R88, R4.reuse, R18, R88 ;  /* 0x000000120458723c */ /* 0x040fe20000041858 */
[----:B------:R-:W3:Y:S07]  /*17b20*/  LDSM.16.MT88.4 R16, [R32+0x6000] ;  /* 0x006000002010783b */ /* 0x000eee0000004200 */
[C---:B-1----:R-:W-:Y:S08]  /*17b30*/  HMMA.16816.F32.BF16 R92, R4.reuse, R12, R92 ;  /* 0x0000000c045c723c */ /* 0x042ff0000004185c */
[----:B------:R-:W-:Y:S01]  /*17b40*/  HMMA.16816.F32.BF16 R96, R4, R14, R96 ;  /* 0x0000000e0460723c */ /* 0x000fe20000041860 */
[----:B------:R-:W1:Y:S02]  /*17b50*/  LDSM.16.MT88.4 R12, [R65+0x12800] ;  /* 0x01280000410c783b */ /* 0x000e640000004200 */
[-CC-:B------:R-:W-:Y:S01]  /*17b60*/  FFMA.FTZ R149, R188, R66.reuse, -R63.reuse ;  /* 0x00000042bc957223 */ /* 0x180fe2000001083f */
[-CC-:B------:R-:W-:Y:S01]  /*17b70*/  FFMA.FTZ R182, R182, R66.reuse, -R63.reuse ;  /* 0x00000042b6b67223 */ /* 0x180fe2000001083f */
[-CC-:B------:R-:W-:Y:S01]  /*17b80*/  FFMA.FTZ R151, R180, R66.reuse, -R63.reuse ;  /* 0x00000042b4977223 */ /* 0x180fe2000001083f */
[----:B------:R-:W-:-:S02]  /*17b90*/  FFMA.FTZ R178, R178, R66, -R63 ;  /* 0x00000042b2b27223 */ /* 0x000fc4000001083f */
[C---:B------:R-:W-:Y:S08]  /*17ba0*/  HMMA.16816.F32.BF16 R128, R4.reuse, R20, R128 ;  /* 0x000000140480723c */ /* 0x040ff00000041880 */
[C---:B------:R-:W-:Y:S01]  /*17bb0*/  HMMA.16816.F32.BF16 R124, R4.reuse, R22, R124 ;  /* 0x00000016047c723c */ /* 0x040fe2000004187c */
[----:B------:R-:W4:Y:S07]  /*17bc0*/  LDSM.16.MT88.4 R20, [R62+0xe800] ;  /* 0x00e800003e14783b */ /* 0x000f2e0000004200 */
[----:B------:R-:W-:Y:S03]  /*17bd0*/  HMMA.16816.F32.BF16 R68, R4, R28, R68 ;  /* 0x0000001c0444723c */ /* 0x000fe60000041844 */
[-CC-:B------:R-:W-:Y:S01]  /*17be0*/  FFMA.FTZ R28, R202, R66.reuse, -R67.reuse ;  /* 0x00000042ca1c7223 */ /* 0x180fe20000010843 */
[----:B------:R-:W-:-:S04]  /*17bf0*/  FFMA.FTZ R29, R194, R66, -R67 ;  /* 0x00000042c21d7223 */ /* 0x000fc80000010843 */
[C---:B------:R-:W-:Y:S03]  /*17c00*/  HMMA.16816.F32.BF16 R72, R4.reuse, R30, R72 ;  /* 0x0000001e0448723c */ /* 0x040fe60000041848 */
[-CC-:B------:R-:W-:Y:S01]  /*17c10*/  FFMA.FTZ R30, R192, R66.reuse, -R67.reuse ;  /* 0x00000042c01e7223 */ /* 0x180fe20000010843 */
[----:B------:R-:W-:Y:S01]  /*17c20*/  FFMA.FTZ R31, R190, R66, -R67 ;  /* 0x00000042be1f7223 */ /* 0x000fe20000010843 */
[----:B------:R-:W-:Y:S03]  /*17c30*/  MUFU.EX2 R28, R28 ;  /* 0x0000001c001c7308 */ /* 0x000fe60000000800 */
[C---:B--2---:R-:W-:Y:S05]  /*17c40*/  HMMA.16816.F32.BF16 R120, R4.reuse, R8, R120 ;  /* 0x000000080478723c */ /* 0x044fea0000041878 */
[----:B------:R-:W2:Y:S03]  /*17c50*/  MUFU.EX2 R29, R29 ;  /* 0x0000001d001d7308 */ /* 0x000ea60000000800 */
[C---:B------:R-:W-:Y:S01]  /*17c60*/  HMMA.16816.F32.BF16 R108, R4.reuse, R10, R108 ;  /* 0x0000000a046c723c */ /* 0x040fe2000004186c */
[----:B------:R-:W5:Y:S04]  /*17c70*/  LDSM.16.MT88.4 R8, [R40+0x2800] ;  /* 0x002800002808783b */ /* 0x000f680000004200 */
[----:B------:R-:W-:Y:S08]  /*17c80*/  MUFU.EX2 R30, R30 ;  /* 0x0000001e001e7308 */ /* 0x000ff00000000800 */
[----:B------:R-:W1:Y:S01]  /*17c90*/  MUFU.EX2 R31, R31 ;  /* 0x0000001f001f7308 */ /* 0x000e620000000800 */
[C---:B------:R-:W-:Y:S07]  /*17ca0*/  HMMA.16816.F32.BF16 R100, R4.reuse, R24, R100 ;  /* 0x000000180464723c */ /* 0x040fee0000041864 */
[----:B------:R-:W-:Y:S01]  /*17cb0*/  MUFU.EX2 R149, R149 ;  /* 0x0000009500957308 */ /* 0x000fe20000000800 */
[C---:B------:R-:W-:Y:S01]  /*17cc0*/  HMMA.16816.F32.BF16 R104, R4.reuse, R26, R104 ;  /* 0x0000001a0468723c */ /* 0x040fe20000041868 */
[----:B------:R-:W-:Y:S06]  /*17cd0*/  LDSM.16.MT88.4 R24, [R65+0xe800] ;  /* 0x00e800004118783b */ /* 0x000fec0000004200 */
[----:B------:R-:W4:Y:S08]  /*17ce0*/  MUFU.EX2 R182, R182 ;  /* 0x000000b600b67308 */ /* 0x000f300000000800 */
[----:B------:R-:W-:Y:S08]  /*17cf0*/  MUFU.EX2 R151, R151 ;  /* 0x0000009700977308 */ /* 0x000ff00000000800 */
[----:B------:R-:W5:Y:S01]  /*17d00*/  MUFU.EX2 R178, R178 ;  /* 0x000000b200b27308 */ /* 0x000f620000000800 */
[C---:B---3--:R-:W-:Y:S08]  /*17d10*/  HMMA.16816.F32.BF16 R112, R4.reuse, R16, R112 ;  /* 0x000000100470723c */ /* 0x048ff00000041870 */
        /* <DEDUP_REMOVED lines=22> */
[C---:B------:R-:W-:Y:S03]  /*17e80*/  HMMA.16816.F32.BF16 R84, R4.reuse, R16, R84 ;  /* 0x000000100454723c */ /* 0x040fe60000041854 */
[-CC-:B------:R-:W-:Y:S01]  /*17e90*/  FFMA.FTZ R157, R164, R66.reuse, -R63.reuse ;  /* 0x00000042a49d7223 */ /* 0x180fe2000001083f */
[-CC-:B------:R-:W-:Y:S01]  /*17ea0*/  FFMA.FTZ R162, R162, R66.reuse, -R63.reuse ;  /* 0x00000042a2a27223 */ /* 0x180fe2000001083f */
[-CC-:B------:R-:W-:Y:S01]  /*17eb0*/  FFMA.FTZ R159, R160, R66.reuse, -R63.reuse ;  /* 0x00000042a09f7223 */ /* 0x180fe2000001083f */
[----:B------:R-:W-:Y:S02]  /*17ec0*/  FFMA.FTZ R158, R158, R66, -R63 ;  /* 0x000000429e9e7223 */ /* 0x000fe4000001083f */
[C---:B------:R-:W-:Y:S01]  /*17ed0*/  HMMA.16816.F32.BF16 R88, R4.reuse, R18, R88 ;  /* 0x000000120458723c */ /* 0x040fe20000041858 */
[----:B------:R-:W4:Y:S07]  /*17ee0*/  LDSM.16.MT88.4 R16, [R65+0x13000] ;  /* 0x013000004110783b */ /* 0x000f2e0000004200 */
[C---:B--2---:R-:W-:Y:S08]  /*17ef0*/  HMMA.16816.F32.BF16 R120, R4.reuse, R20, R120 ;  /* 0x000000140478723c */ /* 0x044ff00000041878 */
[C---:B------:R-:W-:Y:S01]  /*17f00*/  HMMA.16816.F32.BF16 R108, R4.reuse, R22, R108 ;  /* 0x00000016046c723c */ /* 0x040fe2000004186c */
[----:B------:R-:W2:Y:S01]  /*17f10*/  LDSM.16.MT88.4 R20, [R40+0x3000] ;  /* 0x003000002814783b */ /* 0x000ea20000004200 */
[----:B------:R-:W-:Y:S06]  /*17f20*/  MUFU.EX2 R153, R153 ;  /* 0x0000009900997308 */ /* 0x000fec0000000800 */
[C---:B---3--:R-:W-:Y:S02]  /*17f30*/  HMMA.16816.F32.BF16 R112, R4.reuse, R8, R112 ;  /* 0x000000080470723c */ /* 0x048fe40000041870 */
[----:B------:R-:W3:Y:S06]  /*17f40*/  MUFU.EX2 R170, R170 ;  /* 0x000000aa00aa7308 */ /* 0x000eec0000000800 */
[C---:B------:R-:W-:Y:S01]  /*17f50*/  HMMA.16816.F32.BF16 R116, R4.reuse, R10, R116 ;  /* 0x0000000a0474723c */ /* 0x040fe20000041874 */
[----:B------:R-:W5:Y:S01]  /*17f60*/  LDSM.16.MT88.4 R8, [R32+0x3000] ;  /* 0x003000002008783b */ /* 0x000f620000004200 */
[----:B------:R-:W-:Y:S08]  /*17f70*/  MUFU.EX2 R155, R155 ;  /* 0x0000009b009b7308 */ /* 0x000ff00000000800 */
[----:B------:R-:W1:Y:S08]  /*17f80*/  MUFU.EX2 R166, R166 ;  /* 0x000000a600a67308 */ /* 0x000e700000000800 */
[----:B------:R-:W-:Y:S08]  /*17f90*/  MUFU.EX2 R157, R157 ;  /* 0x0000009d009d7308 */ /* 0x000ff00000000800 */
[----:B------:R-:W4:Y:S08]  /*17fa0*/  MUFU.EX2 R162, R162 ;  /* 0x000000a200a27308 */ /* 0x000f300000000800 */
[----:B------:R-:W-:Y:S08]  /*17fb0*/  MUFU.EX2 R159, R159 ;  /* 0x0000009f009f7308 */ /* 0x000ff00000000800 */
[----:B------:R-:W2:Y:S01]  /*17fc0*/  MUFU.EX2 R158, R158 ;  /* 0x0000009e009e7308 */ /* 0x000ea20000000800 */
[C---:B------:R-:W-:Y:S08]  /*17fd0*/  HMMA.16816.F32.BF16 R68, R4.reuse, R24, R68 ;  /* 0x000000180444723c */ /* 0x040ff00000041844 */
[----:B------:R-:W-:Y:S01]  /*17fe0*/  HMMA.16816.F32.BF16 R72, R4, R26, R72 ;  /* 0x0000001a0448723c */ /* 0x000fe20000041848 */
[----:B------:R-:W5:Y:S02]  /*17ff0*/  LDSM.16.MT88.4 R24, [R65+0xf000] ;  /* 0x00f000004118783b */ /* 0x000f640000004200 */
[----:B---3--:R-:W-:-:S02]  /*18000*/  F2FP.BF16.F32.PACK_AB R4, R170, R153 ;  /* 0x00000099aa04723e */ /* 0x008fc400000010ff */
[----:B-1----:R-:W-:Y:S02]  /*18010*/  F2FP.BF16.F32.PACK_AB R6, R166, R155 ;  /* 0x0000009ba606723e */ /* 0x002fe400000010ff */
[----:B----4-:R-:W-:Y:S02]  /*18020*/  F2FP.BF16.F32.PACK_AB R5, R162, R157 ;  /* 0x0000009da205723e */ /* 0x010fe400000010ff */
        /* <DEDUP_REMOVED lines=12> */
[----:B------:R-:W4:Y:S02]  /*180f0*/  LDSM.16.MT88.4 R8, [R65+0xf800] ;  /* 0x00f800004108783b */ /* 0x000f240000004200 */
[-CC-:B------:R-:W-:Y:S01]  /*18100*/  FFMA.FTZ R140, R140, R66.reuse, -R63.reuse ;  /* 0x000000428c8c7223 */ /* 0x180fe2000001083f */
[-CC-:B------:R-:W-:Y:S01]  /*18110*/  FFMA.FTZ R138, R138, R66.reuse, -R63.reuse ;  /* 0x000000428a8a7223 */ /* 0x180fe2000001083f */
[----:B------:R-:W-:-:S03]  /*18120*/  FFMA.FTZ R229, R136, R66, -R63 ;  /* 0x0000004288e57223 */ /* 0x000fc6000001083f */
[----:B------:R-:W-:Y:S03]  /*18130*/  HMMA.16816.F32.BF16 R68, R4, R24, R68 ;  /* 0x000000180444723c */ /* 0x000fe60000041844 */
[-CC-:B------:R-:W-:Y:S01]  /*18140*/  FFMA.FTZ R24, R154, R66.reuse, -R67.reuse ;  /* 0x000000429a187223 */ /* 0x180fe20000010843 */
[----:B------:R-:W-:-:S04]  /*18150*/  FFMA.FTZ R25, R152, R66, -R67 ;  /* 0x0000004298197223 */ /* 0x000fc80000010843 */
[C---:B------:R-:W-:Y:S03]  /*18160*/  HMMA.16816.F32.BF16 R72, R4.reuse, R26, R72 ;  /* 0x0000001a0448723c */ /* 0x040fe60000041848 */
[-CC-:B------:R-:W-:Y:S01]  /*18170*/  FFMA.FTZ R26, R150, R66.reuse, -R67.reuse ;  /* 0x00000042961a7223 */ /* 0x180fe20000010843 */
[-C--:B------:R-:W-:Y:S01]  /*18180*/  FFMA.FTZ R27, R148, R66.reuse, -R67 ;  /* 0x00000042941b7223 */ /* 0x080fe20000010843 */
        /* <DEDUP_REMOVED lines=9> */
[C---:B-1----:R-:W-:Y:S08]  /*18220*/  HMMA.16816.F32.BF16 R120, R4.reuse, R12, R120 ;  /* 0x0000000c0478723c */ /* 0x042ff00000041878 */
[C---:B------:R-:W-:Y:S01]  /*18230*/  HMMA.16816.F32.BF16 R108, R4.reuse, R14, R108 ;  /* 0x0000000e046c723c */ /* 0x040fe2000004186c */
[----:B------:R-:W1:Y:S07]  /*18240*/  LDSM.16.MT88.4 R12, [R62+0xf800] ;  /* 0x00f800003e0c783b */ /* 0x000e6e0000004200 */
[----:B--2---:R-:W-:Y:S03]  /*18250*/  HMMA.16816.F32.BF16 R92, R4, R16, R92 ;  /* 0x00000010045c723c */ /* 0x004fe6000004185c */
[----:B------:R-:W-:-:S05]  /*18260*/  FADD.FTZ R60, R61, R60 ;  /* 0x0000003c3d3c7221 */ /* 0x000fca0000010000 */
[C---:B------:R-:W-:Y:S03]  /*18270*/  HMMA.16816.F32.BF16 R96, R4.reuse, R18, R96 ;  /* 0x000000120460723c */ /* 0x040fe60000041860 */
[----:B------:R-:W-:Y:S01]  /*18280*/  FADD.FTZ R58, R59, R58 ;  /* 0x0000003a3b3a7221 */ /* 0x000fe20000010000 */
[----:B------:R-:W-:Y:S04]  /*18290*/  LDSM.16.MT88.4 R16, [R65+0x13800] ;  /* 0x013800004110783b */ /* 0x000fe80000004200 */
[C---:B---3--:R-:W-:Y:S08]  /*182a0*/  HMMA.16816.F32.BF16 R112, R4.reuse, R20, R112 ;  /* 0x000000140470723c */ /* 0x048ff00000041870 */
[----:B------:R-:W-:Y:S03]  /*182b0*/  HMMA.16816.F32.BF16 R116, R4, R22, R116 ;  /* 0x000000160474723c */ /* 0x000fe60000041874 */
[----:B-----5:R-:W-:-:S02]  /*182c0*/  F2FP.BF16.F32.PACK_AB R4, R25, R24 ;  /* 0x000000181904723e */ /* 0x020fc400000010ff */
[----:B----4-:R-:W-:Y:S02]  /*182d0*/  F2FP.BF16.F32.PACK_AB R6, R27, R26 ;  /* 0x0000001a1b06723e */ /* 0x010fe400000010ff */
[----:B------:R-:W-:Y:S02]  /*182e0*/  F2FP.BF16.F32.PACK_AB R5, R140, R67 ;  /* 0x000000438c05723e */ /* 0x000fe400000010ff */
[----:B------:R-:W-:Y:S01]  /*182f0*/  F2FP.BF16.F32.PACK_AB R7, R229, R138 ;  /* 0x0000008ae507723e */ /* 0x000fe200000010ff */
[----:B------:R-:W-:Y:S01]  /*18300*/  FADD.FTZ R21, R57, R60 ;  /* 0x0000003c39157221 */ /* 0x000fe20000010000 */
[----:B------:R-:W-:-:S05]  /*18310*/  FADD.FTZ R23, R55, R58 ;  /* 0x0000003a37177221 */ /* 0x000fca0000010000 */
[----:B------:R-:W-:Y:S03]  /*18320*/  HMMA.16816.F32.BF16 R68, R4, R8, R68 ;  /* 0x000000080444723c */ /* 0x000fe60000041844 */
[----:B------:R-:W-:-:S05]  /*18330*/  FADD.FTZ R21, R56, R21 ;  /* 0x0000001538157221 */ /* 0x000fca0000010000 */
[----:B------:R-:W-:Y:S01]  /*18340*/  HMMA.16816.F32.BF16 R72, R4, R10, R72 ;  /* 0x0000000a0448723c */ /* 0x000fe20000041848 */
[----:B------:R-:W2:Y:S02]  /*18350*/  LDSM.16.MT88.4 R8, [R62+0x13800] ;  /* 0x013800003e08783b */ /* 0x000ea40000004200 */
        /* <DEDUP_REMOVED lines=8> */
[----:B-1----:R-:W-:Y:S03]  /*183e0*/  HMMA.16816.F32.BF16 R128, R4, R12, R128 ;  /* 0x0000000c0480723c */ /* 0x002fe60000041880 */
[----:B------:R-:W-:Y:S01]  /*183f0*/  FADD.FTZ R45, R45, R46 ;  /* 0x0000002e2d2d7221 */ /* 0x000fe20000010000 */
[----:B------:R-:W-:-:S03]  /*18400*/  FADD.FTZ R20, R44, R47 ;  /* 0x0000002f2c147221 */ /* 0x000fc60000010000 */
[----:B------:R-:W-:Y:S01]  /*18410*/  FADD.FTZ R22, R42, R45 ;  /* 0x0000002d2a167221 */ /* 0x000fe20000010000 */
[----:B------:R-:W-:Y:S01]  /*18420*/  HMMA.16816.F32.BF16 R124, R4, R14, R124 ;  /* 0x0000000e047c723c */ /* 0x000fe2000004187c */
[----:B------:R-:W1:Y:S02]  /*18430*/  LDSM.16.MT88.4 R12, [R40+0x7800] ;  /* 0x00780000280c783b */ /* 0x000e640000004200 */
        /* <DEDUP_REMOVED lines=8> */
[----:B--2---:R-:W-:Y:S03]  /*184c0*/  HMMA.16816.F32.BF16 R92, R4, R8, R92 ;  /* 0x00000008045c723c */ /* 0x004fe6000004185c */
[----:B------:R-:W-:Y:S01]  /*184d0*/  FADD.FTZ R34, R34, R35 ;  /* 0x0000002322227221 */ /* 0x000fe20000010000 */
[----:B------:R-:W-:-:S04]  /*184e0*/  FADD.FTZ R146, R146, R137 ;  /* 0x0000008992927221 */ /* 0x000fc80000010000 */
[----:B------:R-:W-:Y:S01]  /*184f0*/  HMMA.16816.F32.BF16 R96, R4, R10, R96 ;  /* 0x0000000a0460723c */ /* 0x000fe20000041860 */
[----:B------:R-:W2:Y:S02]  /*18500*/  LDSM.16.MT88.4 R8, [R32+0x3800] ;  /* 0x003800002008783b */ /* 0x000ea40000004200 */
[----:B------:R-:W-:Y:S01]  /*18510*/  FADD.FTZ R33, R33, R34 ;  /* 0x0000002221217221 */ /* 0x000fe20000010000 */
[----:B------:R-:W-:-:S03]  /*18520*/  FADD.FTZ R139, R139, R146 ;  /* 0x000000928b8b7221 */ /* 0x000fc60000010000 */
[----:B------:R-:W-:Y:S01]  /*18530*/  FADD.FTZ R144, R144, R33 ;  /* 0x0000002190907221 */ /* 0x000fe20000010000 */
[----:B------:R-:W-:Y:S01]  /*18540*/  FADD.FTZ R156, R156, R139 ;  /* 0x0000008b9c9c7221 */ /* 0x000fe20000010000 */
[----:B------:R-:W-:Y:S01]  /*18550*/  HMMA.16816.F32.BF16 R100, R4, R16, R100 ;  /* 0x000000100464723c */ /* 0x000fe20000041864 */
[----:B------:R-:W-:Y:S02]  /*18560*/  LDSM.16.MT88.4 R32, [R32+0x7800] ;  /* 0x007800002020783b */ /* 0x000fe40000004200 */
        /* <DEDUP_REMOVED lines=14> */
[----:B------:R-:W-:-:S04]  /*18650*/  FADD.FTZ R182, R182, R149 ;  /* 0x00000095b6b67221 */ /* 0x000fc80000010000 */
[----:B------:R-:W-:Y:S01]  /*18660*/  FADD.FTZ R151, R151, R182 ;  /* 0x000000b697977221 */ /* 0x000fe20000010000 */
[----:B--2---:R-:W-:Y:S03]  /*18670*/  HMMA.16816.F32.BF16 R84, R4, R8, R84 ;  /* 0x000000080454723c */ /* 0x004fe60000041854 */
        /* <DEDUP_REMOVED lines=18> */
[----:B------:R-:W-:-:S04]  /*187a0*/  FADD.FTZ R229, R229, R138 ;  /* 0x0000008ae5e57221 */ /* 0x000fc80000010000 */
[----:B------:R-:W-:Y:S03]  /*187b0*/  HMMA.16816.F32.BF16 R80, R4, R18, R80 ;  /* 0x000000120450723c */ /* 0x000fe60000041850 */
[----:B------:R-:W-:-:S05]  /*187c0*/  FADD.FTZ R230, R27, R26 ;  /* 0x0000001a1be67221 */ /* 0x000fca0000010000 */
[C---:B------:R-:W-:Y:S08]  /*187d0*/  HMMA.16816.F32.BF16 R108, R4.reuse, R14, R108 ;  /* 0x0000000e046c723c */ /* 0x040ff0000004186c */
[C---:B------:R-:W-:Y:S08]  /*187e0*/  HMMA.16816.F32.BF16 R88, R4.reuse, R10, R88 ;  /* 0x0000000a0458723c */ /* 0x040ff00000041858 */
[C---:B------:R-:W-:Y:S08]  /*187f0*/  HMMA.16816.F32.BF16 R112, R4.reuse, R32, R112 ;  /* 0x000000200470723c */ /* 0x040ff00000041870 */
[----:B------:R-:W-:Y:S01]  /*18800*/  HMMA.16816.F32.BF16 R116, R4, R34, R116 ;  /* 0x000000220474723c */ /* 0x000fe20000041874 */
[----:B------:R-:W-:-:S04]  /*18810*/  NOP ;  /* 0x0000000000007918 */ /* 0x000fc80000000000 */
[----:B------:R-:W-:-:S15]  /*18820*/  @!P6 BRA `(.L_x_4443) ;  /* 0x0000005000a8e947 */ /* 0x000fde0003800000 */
[----:B------:R-:W-:Y:S01]  /*18830*/  IMAD R64, R217, 0x40, R64 ;  /* 0x00000040d9407824 */ /* 0x000fe200078e0240 */
[----:B------:R-:W-:Y:S01]  /*18840*/  LOP3.LUT R199, R199, 0x1f0, RZ, 0xc0, !PT ;  /* 0x000001f0c7c77812 */ /* 0x000fe200078ec0ff */
[----:B------:R-:W-:Y:S01]  /*18850*/  VIADD R227, R53, 0xfffffffe ;  /* 0xfffffffe35e37836 */ /* 0x000fe20000000000 */
[----:B------:R-:W-:Y:S02]  /*18860*/  ISETP.NE.U32.AND P4, PT, R224, RZ, PT ;  /* 0x000000ffe000720c */ /* 0x000fe40003f85070 */
[----:B------:R-:W-:Y:S02]  /*18870*/  IADD3 R64, PT, PT, R2, R64, R199 ;  /* 0x0000004002407210 */ /* 0x000fe40007ffe0c7 */
[----:B------:R-:W-:Y:S02]  /*18880*/  ISETP.NE.AND.EX P4, PT, R225, RZ, PT, P4 ;  /* 0x000000ffe100720c */ /* 0x000fe40003f85340 */
[----:B------:R-:W-:Y:S01]  /*18890*/  IADD3 R64, PT, PT, -R3, R64, -R218 ;  /* 0x0000004003407210 */ /* 0x000fe20007ffe9da */
[----:B------:R-:W-:Y:S01]  /*188a0*/  IMAD.MOV.U32 R3, RZ, RZ, R134 ;  /* 0x000000ffff037224 */ /* 0x000fe200078e0086 */
[----:B------:R-:W-:-:S03]  /*188b0*/  MOV R2, R135 ;  /* 0x0000008700027202 */ /* 0x000fc60000000f00 */
[----:B------:R-:W-:-:S05]  /*188c0*/  IMAD R226, R53, -0x80, R64 ;  /* 0xffffff8035e27824 */ /* 0x000fca00078e0240 */
[----:B------:R-:W-:-:S07]  /*188d0*/  IADD3 R226, PT, PT, R226, 0x108, RZ ;  /* 0x00000108e2e27810 */ /* 0x000fce0007ffe0ff */
.L_x_4450:
        /* <DEDUP_REMOVED lines=78> */
.L_x_4445:
[----:B------:R-:W-:Y:S05]  /*18dc0*/  BSYNC.RECONVERGENT B0 ;  /* 0x0000000000007941 */ /* 0x000fea0003800200 */
.L_x_4444:
[----:B------:R-:W1:Y:S01]  /*18dd0*/  S2UR UR7, SR_CgaCtaId ;  /* 0x00000000000779c3 */ /* 0x000e620000008800 */
[C---:B------:R-:W-:Y:S01]  /*18de0*/  IMAD.SHL.U32 R221, R196.reuse, 0x8, RZ ;  /* 0x00000008c4dd7824 */ /* 0x040fe200078e00ff */
[C---:B------:R-:W-:Y:S01]  /*18df0*/  LOP3.LUT R5, R196.reuse, 0x38, RZ, 0xc0, !PT ;  /* 0x00000038c4057812 */ /* 0x040fe200078ec0ff */
[----:B------:R-:W-:Y:S01]  /*18e00*/  UMOV UR8, 0x400 ;  /* 0x0000040000087882 */ /* 0x000fe20000000000 */
[----:B------:R-:W-:Y:S01]  /*18e10*/  IMAD.SHL.U32 R203, R196, 0x40, RZ ;  /* 0x00000040c4cb7824 */ /* 0x000fe200078e00ff */
[--C-:B------:R-:W-:Y:S01]  /*18e20*/  SHF.R.U32.HI R199, RZ, 0x1, R196.reuse ;  /* 0x00000001ffc77819 */ /* 0x100fe200000116c4 */
[----:B------:R-:W-:Y:S01]  /*18e30*/  IMAD.SHL.U32 R9, R208, 0x20, RZ ;  /* 0x00000020d0097824 */ /* 0x000fe200078e00ff */
[C---:B------:R-:W-:Y:S01]  /*18e40*/  LOP3.LUT R198, R221.reuse, 0x38, RZ, 0xc0, !PT ;  /* 0x00000038ddc67812 */ /* 0x040fe200078ec0ff */
[----:B------:R-:W-:Y:S01]  /*18e50*/  IMAD.SHL.U32 R200, R196, 0x20, RZ ;  /* 0x00000020c4c87824 */ /* 0x000fe200078e00ff */
[C---:B------:R-:W-:Y:S01]  /*18e60*/  LOP3.LUT R6, R221.reuse, 0x1c0, RZ, 0xc0, !PT ;  /* 0x000001c0dd067812 */ /* 0x040fe200078ec0ff */
[----:B------:R-:W-:Y:S01]  /*18e70*/  IMAD.MOV.U32 R157, RZ, RZ, 0x40 ;  /* 0x00000040ff9d7424 */ /* 0x000fe200078e00ff */
[C---:B------:R-:W-:Y:S01]  /*18e80*/  ISETP.GE.AND P3, PT, R198.reuse, R219, PT ;  /* 0x000000dbc600720c */ /* 0x040fe20003f66270 */
[----:B------:R-:W-:Y:S01]  /*18e90*/  BSSY.RECONVERGENT B1, `(.L_x_4446) ;  /* 0x00001fa000017945 */ /* 0x000fe20003800200 */
[----:B------:R-:W-:Y:S02]  /*18ea0*/  LOP3.LUT R231, R221, 0x1e00, RZ, 0xc0, !PT ;  /* 0x00001e00dde77812 */ /* 0x000fe400078ec0ff */
[C---:B------:R-:W-:Y:S02]  /*18eb0*/  LOP3.LUT R6, R198.reuse, R6, R5, 0x1e, !PT ;  /* 0x00000006c6067212 */ /* 0x040fe400078e1e05 */
[----:B------:R-:W-:Y:S02]  /*18ec0*/  LOP3.LUT R4, R198, 0x40, RZ, 0xfc, !PT ;  /* 0x00000040c6047812 */ /* 0x000fe400078efcff */
[----:B------:R-:W-:Y:S02]  /*18ed0*/  LOP3.LUT R231, R6, R231, RZ, 0xfc, !PT ;  /* 0x000000e706e77212 */ /* 0x000fe400078efcff */
[----:B------:R-:W-:Y:S02]  /*18ee0*/  ISETP.GE.AND P1, PT, R4, R219, PT ;  /* 0x000000db0400720c */ /* 0x000fe40003f26270 */
[C---:B------:R-:W-:Y:S01]  /*18ef0*/  LOP3.LUT R5, R203.reuse, 0x1c0, RZ, 0xc0, !PT ;  /* 0x000001c0cb057812 */ /* 0x040fe200078ec0ff */
[----:B-1----:R-:W-:Y:S01]  /*18f00*/  ULEA UR6, UR7, UR8, 0x18 ;  /* 0x0000000807067291 */ /* 0x002fe2000f8ec0ff */
[----:B------:R-:W-:Y:S02]  /*18f10*/  LOP3.LUT R186, R203, 0x400, RZ, 0xc0, !PT ;  /* 0x00000400cbba7812 */ /* 0x000fe400078ec0ff */
[----:B------:R-:W-:Y:S02]  /*18f20*/  LOP3.LUT R5, R5, 0x8, R196, 0xf8, !PT ;  /* 0x0000000805057812 */ /* 0x000fe400078ef8c4 */
[----:B------:R-:W-:Y:S02]  /*18f30*/  IADD3 R4, P0, PT, R9, R212, RZ ;  /* 0x000000d409047210 */ /* 0x000fe40007f1e0ff */
[----:B------:R-:W-:Y:S02]  /*18f40*/  LEA R231, R231, UR6, 0x1 ;  /* 0x00000006e7e77c11 */ /* 0x000fe4000f8e08ff */
[-C--:B------:R-:W-:Y:S02]  /*18f50*/  LOP3.LUT R5, R5, R198.reuse, RZ, 0x3c, !PT ;  /* 0x000000c605057212 */ /* 0x080fe400078e3cff */
[----:B------:R-:W-:Y:S01]  /*18f60*/  SHF.L.U64.HI R6, R208, 0x5, R209 ;  /* 0x00000005d0067819 */ /* 0x000fe200000102d1 */
[----:B------:R-:W-:Y:S01]  /*18f70*/  @!PT LDS RZ, [RZ] ;  /* 0x00000000fffff984 */ /* 0x000fe20000000800 */
[----:B------:R-:W-:Y:S01]  /*18f80*/  @!PT LDS RZ, [RZ] ;  /* 0x00000000fffff984 */ /* 0x000fe20000000800 */
[----:B------:R-:W-:Y:S01]  /*18f90*/  @!PT LDS RZ, [RZ] ;  /* 0x00000000fffff984 */ /* 0x000fe20000000800 */
[----:B------:R-:W-:Y:S01]  /*18fa0*/  @!P3 LDGSTS.E.BYPASS.LTC128B.128 [R231+0xc000], desc[UR4][R212.64] ;  /* 0x0c000000d4e7bfae */ /* 0x000fe2000b981a04 */
[----:B------:R-:W-:Y:S01]  /*18fb0*/  LOP3.LUT R200, R200, 0x7c00, RZ, 0xc0, !PT ;  /* 0x00007c00c8c87812 */ /* 0x000fe200078ec0ff */
[----:B------:R-:W-:Y:S01]  /*18fc0*/  IMAD R186, R5, 0x2, R186 ;  /* 0x0000000205ba7824 */ /* 0x000fe200078e02ba */
[----:B------:R-:W-:Y:S01]  /*18fd0*/  LOP3.LUT P2, RZ, R196, 0x4, RZ, 0xc0, !PT ;  /* 0x00000004c4ff7812 */ /* 0x000fe2000784c0ff */
[----:B------:R-:W-:Y:S01]  /*18fe0*/  @P3 STS.128 [R231+0xc000], RZ ;  /* 0x00c000ffe7003388 */ /* 0x000fe20000000c00 */
[----:B------:R-:W-:Y:S01]  /*18ff0*/  IMAD.X R5, R6, 0x1, R213, P0 ;  /* 0x0000000106057824 */ /* 0x000fe200000e06d5 */
[-C--:B------:R-:W-:Y:S01]  /*19000*/  IADD3 R16, P0, PT, R4, R9.reuse, RZ ;  /* 0x0000000904107210 */ /* 0x080fe20007f1e0ff */
[----:B------:R-:W-:Y:S01]  /*19010*/  VIADD R134, R186, UR6 ;  /* 0x00000006ba867c36 */ /* 0x000fe20008000000 */
[----:B------:R-:W-:Y:S01]  /*19020*/  @!PT LDS RZ, [RZ] ;  /* 0x00000000fffff984 */ /* 0x000fe20000000800 */
[----:B------:R-:W-:Y:S01]  /*19030*/  @!PT LDS RZ, [RZ] ;  /* 0x00000000fffff984 */ /* 0x000fe20000000800 */
[----:B------:R-:W-:Y:S01]  /*19040*/  @!PT LDS RZ, [RZ] ;  /* 0x00000000fffff984 */ /* 0x000fe20000000800 */
[----:B------:R-:W-:Y:S01]  /*19050*/  @!P1 LDGSTS.E.BYPASS.LTC128B.128 [R231+0x10000], desc[UR4][R212.64+0x80] ;  /* 0x10000080d4e79fae */ /* 0x000fe2000b981a04 */
[----:B------:R-:W-:Y:S02]  /*19060*/  SEL R157, R157, 0xffffffc0, !P2 ;  /* 0xffffffc09d9d7807 */ /* 0x000fe40005000000 */
[--C-:B------:R-:W-:Y:S01]  /*19070*/  IMAD.X R17, R5, 0x1, R6.reuse, P0 ;  /* 0x0000000105117824 */ /* 0x100fe200000e0606 */
[----:B------:R-:W-:Y:S01]  /*19080*/  @P1 STS.128 [R231+0x10000], RZ ;  /* 0x010000ffe7001388 */ /* 0x000fe20000000c00 */
[-C--:B------:R-:W-:Y:S03]  /*19090*/  IADD3 R10, P0, PT, R16, R9.reuse, RZ ;  /* 0x00000009100a7210 */ /* 0x080fe60007f1e0ff */
[----:B------:R-:W-:Y:S01]  /*190a0*/  @!PT LDS RZ, [RZ] ;  /* 0x00000000fffff984 */ /* 0x000fe20000000800 */
[----:B------:R-:W-:Y:S01]  /*190b0*/  @!PT LDS RZ, [RZ] ;  /* 0x00000000fffff984 */ /* 0x000fe20000000800 */
[----:B------:R-:W-:Y:S01]  /*190c0*/  @!PT LDS RZ, [RZ] ;  /* 0x00000000fffff984 */ /* 0x000fe20000000800 */
[----:B------:R-:W-:Y:S02]  /*190d0*/  @!P3 LDGSTS.E.BYPASS.LTC128B.128 [R231+0xc800], desc[UR4][R4.64] ;  /* 0x0c80000004e7bfae */ /* 0x000fe4000b981a04 */
[--C-:B------:R-:W-:Y:S01]  /*190e0*/  IMAD.X R11, R17, 0x1, R6.reuse, P0 ;  /* 0x00000001110b7824 */ /* 0x100fe200000e0606 */
[-C--:B------:R-:W-:Y:S01]  /*190f0*/  IADD3 R14, P0, PT, R10, R9.reuse, RZ ;  /* 0x000000090a0e7210 */ /* 0x080fe20007f1e0ff */
[----:B------:R-:W-:Y:S04]  /*19100*/  @P3 STS.128 [R231+0xc800], RZ ;  /* 0x00c800ffe7003388 */ /* 0x000fe80000000c00 */
[----:B------:R-:W-:Y:S01]  /*19110*/  @!PT LDS RZ, [RZ] ;  /* 0x00000000fffff984 */ /* 0x000fe20000000800 */
[----:B------:R-:W-:Y:S01]  /*19120*/  @!PT LDS RZ, [RZ] ;  /* 0x00000000fffff984 */ /* 0x000fe20000000800 */
[----:B------:R-:W-:Y:S01]  /*19130*/  @!PT LDS RZ, [RZ] ;  /* 0x00000000fffff984 */ /* 0x000fe20000000800 */
[----:B------:R1:W-:Y:S01]  /*19140*/  @!P1 LDGSTS.E.BYPASS.LTC128B.128 [R231+0x10800], desc[UR4][R4.64+0x80] ;  /* 0x1080008004e79fae */ /* 0x0003e2000b981a04 */
[--C-:B------:R-:W-:Y:S01]  /*19150*/  IMAD.X R15, R11, 0x1, R6.reuse, P0 ;  /* 0x000000010b0f7824 */ /* 0x100fe200000e0606 */
[-C--:B------:R-:W-:Y:S02]  /*19160*/  IADD3 R12, P0, PT, R14, R9.reuse, RZ ;  /* 0x000000090e0c7210 */ /* 0x080fe40007f1e0ff */
[----:B------:R-:W-:Y:S03]  /*19170*/  @P1 STS.128 [R231+0x10800], RZ ;  /* 0x010800ffe7001388 */ /* 0x000fe60000000c00 */
[--C-:B------:R-:W-:Y:S01]  /*19180*/  IMAD.X R13, R15, 0x1, R6.reuse, P0 ;  /* 0x000000010f0d7824 */ /* 0x100fe200000e0606 */
        /* <DEDUP_REMOVED lines=21> */
[----:B------:R1:W-:Y:S03]  /*192e0*/  @!P1 LDGSTS.E.BYPASS.LTC128B.128 [R231+0x11800], desc[UR4][R10.64+0x80] ;  /* 0x118000800ae79fae */ /* 0x0003e6000b981a04 */
[----:B------:R-:W-:Y:S01]  /*192f0*/  LOP3.LUT R202, R7, R198, RZ, 0x3c, !PT ;  /* 0x000000c607ca7212 */ /* 0x000fe200078e3cff */
[----:B------:R-:W-:Y:S03]  /*19300*/  @P1 STS.128 [R231+0x11800], RZ ;  /* 0x011800ffe7001388 */ /* 0x000fe60000000c00 */
[----:B------:R-:W-:Y:S01]  /*19310*/  LOP3.LUT R180, R5, R202, RZ, 0xfc, !PT ;  /* 0x000000ca05b47212 */ /* 0x000fe200078efcff */
[----:B------:R-:W-:Y:S01]  /*19320*/  @!PT LDS RZ, [RZ] ;  /* 0x00000000fffff984 */ /* 0x000fe20000000800 */
[----:B------:R-:W-:Y:S01]  /*19330*/  @!PT LDS RZ, [RZ] ;  /* 0x00000000fffff984 */ /* 0x000fe20000000800 */
[----:B------:R-:W-:Y:S01]  /*19340*/  @!PT LDS RZ, [RZ] ;  /* 0x00000000fffff984 */ /* 0x000fe20000000800 */
[----:B------:R-:W-:Y:S03]  /*19350*/  @!P3 LDGSTS.E.BYPASS.LTC128B.128 [R231+0xe000], desc[UR4][R14.64] ;  /* 0x0e0000000ee7bfae */ /* 0x000fe6000b981a04 */
[----:B------:R-:W-:Y:S01]  /*19360*/  LEA R180, R180, UR6, 0x1 ;  /* 0x00000006b4b47c11 */ /* 0x000fe2000f8e08ff */
[----:B------:R-:W-:Y:S04]  /*19370*/  @P3 STS.128 [R231+0xe000], RZ ;  /* 0x00e000ffe7003388 */ /* 0x000fe80000000c00 */
        /* <DEDUP_REMOVED lines=31> */
[----:B------:R1:W-:Y:S02]  /*19570*/  @!P1 LDGSTS.E.BYPASS.LTC128B.128 [R231+0x13000], desc[UR4][R10.64+0x80] ;  /* 0x130000800ae79fae */ /* 0x0003e4000b981a04 */
[--C-:B------:R-:W-:Y:S02]  /*19580*/  IMAD.IADD R185, R180, 0x1, R201.reuse ;  /* 0x00000001b4b97824 */ /* 0x100fe400078e02c9 */
[----:B------:R-:W-:Y:S01]  /*19590*/  @P1 STS.128 [R231+0x13000], RZ ;  /* 0x013000ffe7001388 */ /* 0x000fe20000000c00 */
[C---:B------:R-:W-:Y:S02]  /*195a0*/  IMAD.IADD R135, R134.reuse, 0x1, R201 ;  /* 0x0000000186877824 */ /* 0x040fe400078e02c9 */
        /* <DEDUP_REMOVED lines=40> */
[----:B------:R-:W-:Y:S05]  /*19830*/  LDSM.16.M88.4 R192, [R204+0xb000] ;  /* 0x00b00000ccc0783b */ /* 0x000fea0000000200 */
        /* <DEDUP_REMOVED lines=254> */
.L_x_4449:
[----:B------:R-:W-:Y:S05]  /*1a820*/  BSYNC.RECONVERGENT B0 ;  /* 0x0000000000007941 */ /* 0x000fea0003800200 */
.L_x_4448:
        /* <DEDUP_REMOVED lines=96> */
.L_x_4447:
[----:B------:R-:W-:Y:S05]  /*1ae30*/  BSYNC.RECONVERGENT B1 ;  /* 0x0000000000017941 */ /* 0x000fea0003800200 */
.L_x_4446:
[----:B-1----:R-:W2:Y:S01]  /*1ae40*/  LD.E R136, desc[UR4][R132.64+0xdc] ;  /* 0x0000dc0484887980 */ /* 0x002ea2000c101900 */
[C---:B------:R-:W-:Y:S02]  /*1ae50*/  IADD3 R135, PT, PT, R226.reuse, -0x8, RZ ;  /* 0xfffffff8e2877810 */ /* 0x040fe40007ffe0ff */
[----:B------:R-:W-:Y:S02]  /*1ae60*/  IABS R137, R226 ;  /* 0x000000e200897213 */ /* 0x000fe40000000000 */
[----:B------:R-:W-:Y:S02]  /*1ae70*/  IABS R135, R135 ;  /* 0x0000008700877213 */ /* 0x000fe40000000000 */
[----:B------:R-:W-:Y:S02]  /*1ae80*/  I2FP.F32.S32 R137, R137 ;  /* 0x0000008900897245 */ /* 0x000fe40000201400 */
[----:B------:R-:W-:Y:S02]  /*1ae90*/  I2FP.F32.S32 R135, R135 ;  /* 0x0000008700877245 */ /* 0x000fe40000201400 */
[----:B------:R-:W-:Y:S01]  /*1aea0*/  IADD3 R134, PT, PT, R226, -0x1, RZ ;  /* 0xffffffffe2867810 */ /* 0x000fe20007ffe0ff */
[----:B------:R-:W-:Y:S01]  /*1aeb0*/  FFMA.FTZ R6, -R0, R137, R6 ;  /* 0x0000008900067223 */ /* 0x000fe20000010106 */
[----:B------:R-:W-:Y:S01]  /*1aec0*/  IADD3 R137, PT, PT, R226, -0x10, RZ ;  /* 0xfffffff0e2897810 */ /* 0x000fe20007ffe0ff */
[CC--:B------:R-:W-:Y:S01]  /*1aed0*/  FFMA.FTZ R10, -R0.reuse, R135.reuse, R10 ;  /* 0x00000087000a7223 */ /* 0x0c0fe2000001010a */
[----:B------:R-:W-:Y:S01]  /*1aee0*/  FFMA.FTZ R4, -R0, R135, R4 ;  /* 0x0000008700047223 */ /* 0x000fe20000010104 */
[C---:B------:R-:W-:Y:S02]  /*1aef0*/  IADD3 R135, PT, PT, R226.reuse, -0x18, RZ ;  /* 0xffffffe8e2877810 */ /* 0x040fe40007ffe0ff */
[----:B------:R-:W-:Y:S02]  /*1af00*/  IABS R137, R137 ;  /* 0x0000008900897213 */ /* 0x000fe40000000000 */
[----:B------:R-:W-:Y:S02]  /*1af10*/  IABS R135, R135 ;  /* 0x0000008700877213 */ /* 0x000fe40000000000 */
[----:B------:R-:W-:Y:S02]  /*1af20*/  IABS R134, R134 ;  /* 0x0000008600867213 */ /* 0x000fe40000000000 */
[----:B------:R-:W-:Y:S02]  /*1af30*/  IADD3 R138, PT, PT, R226, -0x11, RZ ;  /* 0xffffffefe28a7810 */ /* 0x000fe40007ffe0ff */
        /* <DEDUP_REMOVED lines=9> */
[----:B------:R-:W-:Y:S01]  /*1afd0*/  FFMA.FTZ R8, -R0, R137, R8 ;  /* 0x0000008900087223 */ /* 0x000fe20000010108 */
[C---:B------:R-:W-:Y:S02]  /*1afe0*/  IADD3 R135, PT, PT, R226.reuse, -0x21, RZ ;  /* 0xffffffdfe2877810 */ /* 0x040fe40007ffe0ff */
[----:B------:R-:W-:Y:S01]  /*1aff0*/  IADD3 R137, PT, PT, R226, -0x28, RZ ;  /* 0xffffffd8e2897810 */ /* 0x000fe20007ffe0ff */
[-C--:B------:R-:W-:Y:S01]  /*1b000*/  FFMA.FTZ R15, -R0, R138.reuse, R15 ;  /* 0x0000008a000f7223 */ /* 0x080fe2000001010f */
[----:B------:R-:W-:Y:S01]  /*1b010*/  IADD3 R134, PT, PT, R226, -0x19, RZ ;  /* 0xffffffe7e2867810 */ /* 0x000fe20007ffe0ff */
[----:B------:R-:W-:Y:S01]  /*1b020*/  FFMA.FTZ R9, -R0, R138, R9 ;  /* 0x0000008a00097223 */ /* 0x000fe20000010109 */
        /* <DEDUP_REMOVED lines=14> */
[----:B------:R-:W-:Y:S01]  /*1b110*/  FFMA.FTZ R20, -R0, R137, R20 ;  /* 0x0000008900147223 */ /* 0x000fe20000010114 */
[C---:B------:R-:W-:Y:S02]  /*1b120*/  IADD3 R134, PT, PT, R226.reuse, -0x29, RZ ;  /* 0xffffffd7e2867810 */ /* 0x040fe40007ffe0ff */
[----:B------:R-:W-:Y:S01]  /*1b130*/  IADD3 R137, PT, PT, R226, -0x38, RZ ;  /* 0xffffffc8e2897810 */ /* 0x000fe20007ffe0ff */
[CC--:B------:R-:W-:Y:S01]  /*1b140*/  FFMA.FTZ R30, -R0.reuse, R135.reuse, R30 ;  /* 0x00000087001e7223 */ /* 0x0c0fe2000001011e */
[----:B------:R-:W-:Y:S01]  /*1b150*/  FFMA.FTZ R24, -R0, R135, R24 ;  /* 0x0000008700187223 */ /* 0x000fe20000010118 */
[----:B------:R-:W-:Y:S02]  /*1b160*/  IABS R134, R134 ;  /* 0x0000008600867213 */ /* 0x000fe40000000000 */
[----:B------:R-:W-:Y:S02]  /*1b170*/  IABS R137, R137 ;  /* 0x0000008900897213 */ /* 0x000fe40000000000 */
[----:B------:R-:W-:Y:S02]  /*1b180*/  IADD3 R135, PT, PT, R226, -0x40, RZ ;  /* 0xffffffc0e2877810 */ /* 0x000fe40007ffe0ff */
[----:B------:R-:W-:Y:S02]  /*1b190*/  I2FP.F32.S32 R134, R134 ;  /* 0x0000008600867245 */ /* 0x000fe40000201400 */
[----:B------:R-:W-:Y:S02]  /*1b1a0*/  I2FP.F32.S32 R137, R137 ;  /* 0x0000008900897245 */ /* 0x000fe40000201400 */
[----:B------:R-:W-:Y:S01]  /*1b1b0*/  IABS R135, R135 ;  /* 0x0000008700877213 */ /* 0x000fe20000000000 */
[-C--:B------:R-:W-:Y:S01]  /*1b1c0*/  FFMA.FTZ R27, -R0, R134.reuse, R27 ;  /* 0x00000086001b7223 */ /* 0x080fe2000001011b */
[----:B------:R-:W-:Y:S01]  /*1b1d0*/  IADD3 R139, PT, PT, R226, -0x9, RZ ;  /* 0xfffffff7e28b7810 */ /* 0x000fe20007ffe0ff */
[-C--:B------:R-:W-:Y:S01]  /*1b1e0*/  FFMA.FTZ R34, -R0, R137.reuse, R34 ;  /* 0x0000008900227223 */ /* 0x080fe20000010122 */
[----:B------:R-:W-:Y:S01]  /*1b1f0*/  IADD3 R138, PT, PT, R226, -0x39, RZ ;  /* 0xffffffc7e28a7810 */ /* 0x000fe20007ffe0ff */
[C---:B------:R-:W-:Y:S01]  /*1b200*/  FFMA.FTZ R28, -R0.reuse, R137, R28 ;  /* 0x00000089001c7223 */ /* 0x040fe2000001011c */
[----:B------:R-:W-:Y:S01]  /*1b210*/  I2FP.F32.S32 R135, R135 ;  /* 0x0000008700877245 */ /* 0x000fe20000201400 */
[----:B------:R-:W-:Y:S01]  /*1b220*/  FFMA.FTZ R21, -R0, R134, R21 ;  /* 0x0000008600157223 */ /* 0x000fe20000010115 */
[----:B------:R-:W-:Y:S02]  /*1b230*/  IABS R139, R139 ;  /* 0x0000008b008b7213 */ /* 0x000fe40000000000 */
[----:B------:R-:W-:Y:S01]  /*1b240*/  IADD3 R134, PT, PT, R226, -0x41, RZ ;  /* 0xffffffbfe2867810 */ /* 0x000fe20007ffe0ff */
[-C--:B------:R-:W-:Y:S01]  /*1b250*/  FFMA.FTZ R38, -R0, R135.reuse, R38 ;  /* 0x0000008700267223 */ /* 0x080fe20000010126 */
[----:B------:R-:W-:Y:S01]  /*1b260*/  IADD3 R137, PT, PT, R226, -0x50, RZ ;  /* 0xffffffb0e2897810 */ /* 0x000fe20007ffe0ff */
[C---:B------:R-:W-:Y:S01]  /*1b270*/  FFMA.FTZ R32, -R0.reuse, R135, R32 ;  /* 0x0000008700207223 */ /* 0x040fe20000010120 */
[----:B------:R-:W-:Y:S02]  /*1b280*/  IABS R138, R138 ;  /* 0x0000008a008a7213 */ /* 0x000fe40000000000 */
[----:B------:R-:W-:Y:S02]  /*1b290*/  I2FP.F32.S32 R139, R139 ;  /* 0x0000008b008b7245 */ /* 0x000fe40000201400 */
[----:B------:R-:W-:Y:S02]  /*1b2a0*/  IABS R134, R134 ;  /* 0x0000008600867213 */ /* 0x000fe40000000000 */
[----:B------:R-:W-:Y:S01]  /*1b2b0*/  IABS R137, R137 ;  /* 0x0000008900897213 */ /* 0x000fe20000000000 */
[CC--:B------:R-:W-:Y:S01]  /*1b2c0*/  FFMA.FTZ R11, -R0.reuse, R139.reuse, R11 ;  /* 0x0000008b000b7223 */ /* 0x0c0fe2000001010b */
[----:B------:R-:W-:Y:S01]  /*1b2d0*/  I2FP.F32.S32 R138, R138 ;  /* 0x0000008a008a7245 */ /* 0x000fe20000201400 */
[----:B------:R-:W-:Y:S01]  /*1b2e0*/  FFMA.FTZ R5, -R0, R139, R5 ;  /* 0x0000008b00057223 */ /* 0x000fe20000010105 */
[----:B------:R-:W-:Y:S02]  /*1b2f0*/  IADD3 R135, PT, PT, R226, -0x49, RZ ;  /* 0xffffffb7e2877810 */ /* 0x000fe40007ffe0ff */
[----:B------:R-:W-:Y:S01]  /*1b300*/  I2FP.F32.S32 R134, R134 ;  /* 0x0000008600867245 */ /* 0x000fe20000201400 */
[CC--:B------:R-:W-:Y:S01]  /*1b310*/  FFMA.FTZ R35, -R0.reuse, R138.reuse, R35 ;  /* 0x0000008a00237223 */ /* 0x0c0fe20000010123 */
[----:B------:R-:W-:Y:S01]  /*1b320*/  I2FP.F32.S32 R137, R137 ;  /* 0x0000008900897245 */ /* 0x000fe20000201400 */
[C---:B------:R-:W-:Y:S01]  /*1b330*/  FFMA.FTZ R29, -R0.reuse, R138, R29 ;  /* 0x0000008a001d7223 */ /* 0x040fe2000001011d */
[----:B------:R-:W-:Y:S01]  /*1b340*/  IABS R135, R135 ;  /* 0x0000008700877213 */ /* 0x000fe20000000000 */
[-C--:B------:R-:W-:Y:S01]  /*1b350*/  FFMA.FTZ R39, -R0, R134.reuse, R39 ;  /* 0x0000008600277223 */ /* 0x080fe20000010127 */
[----:B------:R-:W-:Y:S01]  /*1b360*/  IADD3 R139, PT, PT, R226, -0x20, RZ ;  /* 0xffffffe0e28b7810 */ /* 0x000fe20007ffe0ff */
[----:B------:R-:W-:Y:S01]  /*1b370*/  FFMA.FTZ R33, -R0, R134, R33 ;  /* 0x0000008600217223 */ /* 0x000fe20000010121 */
[----:B------:R-:W-:Y:S01]  /*1b380*/  IADD3 R138, PT, PT, R226, -0x58, RZ ;  /* 0xffffffa8e28a7810 */ /* 0x000fe20007ffe0ff */
[CC--:B------:R-:W-:Y:S01]  /*1b390*/  FFMA.FTZ R46, -R0.reuse, R137.reuse, R46 ;  /* 0x00000089002e7223 */ /* 0x0c0fe2000001012e */
[----:B------:R-:W-:Y:S01]  /*1b3a0*/  FFMA.FTZ R40, -R0, R137, R40 ;  /* 0x0000008900287223 */ /* 0x000fe20000010128 */
[----:B------:R-:W-:Y:S02]  /*1b3b0*/  I2FP.F32.S32 R135, R135 ;  /* 0x0000008700877245 */ /* 0x000fe40000201400 */
[----:B------:R-:W-:Y:S02]  /*1b3c0*/  IADD3 R134, PT, PT, R226, -0x51, RZ ;  /* 0xffffffafe2867810 */ /* 0x000fe40007ffe0ff */
[----:B------:R-:W-:Y:S01]  /*1b3d0*/  IABS R139, R139 ;  /* 0x0000008b008b7213 */ /* 0x000fe20000000000 */
[-C--:B------:R-:W-:Y:S01]  /*1b3e0*/  FFMA.FTZ R43, -R0, R135.reuse, R43 ;  /* 0x00000087002b7223 */ /* 0x080fe2000001012b */
[----:B------:R-:W-:Y:S01]  /*1b3f0*/  IADD3 R137, PT, PT, R226, -0x60, RZ ;  /* 0xffffffa0e2897810 */ /* 0x000fe20007ffe0ff */
[C---:B------:R-:W-:Y:S01]  /*1b400*/  FFMA.FTZ R37, -R0.reuse, R135, R37 ;  /* 0x0000008700257223 */ /* 0x040fe20000010125 */
[----:B------:R-:W-:Y:S02]  /*1b410*/  IABS R138, R138 ;  /* 0x0000008a008a7213 */ /* 0x000fe40000000000 */
[----:B------:R-:W-:Y:S02]  /*1b420*/  IABS R134, R134 ;  /* 0x0000008600867213 */ /* 0x000fe40000000000 */
[----:B------:R-:W-:Y:S02]  /*1b430*/  I2FP.F32.S32 R139, R139 ;  /* 0x0000008b008b7245 */ /* 0x000fe40000201400 */
[----:B------:R-:W-:Y:S02]  /*1b440*/  IABS R137, R137 ;  /* 0x0000008900897213 */ /* 0x000fe40000000000 */
[----:B------:R-:W-:Y:S01]  /*1b450*/  I2FP.F32.S32 R135, R138 ;  /* 0x0000008a00877245 */ /* 0x000fe20000201400 */
[-C--:B------:R-:W-:Y:S01]  /*1b460*/  FFMA.FTZ R22, -R0, R139.reuse, R22 ;  /* 0x0000008b00167223 */ /* 0x080fe20000010116 */
[----:B------:R-:W-:Y:S01]  /*1b470*/  IADD3 R138, PT, PT, R226, -0x61, RZ ;  /* 0xffffff9fe28a7810 */ /* 0x000fe20007ffe0ff */
[C---:B------:R-:W-:Y:S01]  /*1b480*/  FFMA.FTZ R16, -R0.reuse, R139, R16 ;  /* 0x0000008b00107223 */ /* 0x040fe20000010110 */
[----:B------:R-:W-:Y:S01]  /*1b490*/  I2FP.F32.S32 R134, R134 ;  /* 0x0000008600867245 */ /* 0x000fe20000201400 */
[C---:B------:R-:W-:Y:S01]  /*1b4a0*/  FFMA.FTZ R44, -R0.reuse, R135, R44 ;  /* 0x00000087002c7223 */ /* 0x040fe2000001012c */
[----:B------:R-:W-:Y:S01]  /*1b4b0*/  I2FP.F32.S32 R137, R137 ;  /* 0x0000008900897245 */ /* 0x000fe20000201400 */
[----:B------:R-:W-:Y:S01]  /*1b4c0*/  FFMA.FTZ R50, -R0, R135, R50 ;  /* 0x0000008700327223 */ /* 0x000fe20000010132 */
[----:B------:R-:W-:Y:S01]  /*1b4d0*/  IADD3 R139, PT, PT, R226, -0x31, RZ ;  /* 0xffffffcfe28b7810 */ /* 0x000fe20007ffe0ff */
[C---:B------:R-:W-:Y:S01]  /*1b4e0*/  FFMA.FTZ R47, -R0.reuse, R134, R47 ;  /* 0x00000086002f7223 */ /* 0x040fe2000001012f */
[----:B------:R-:W-:Y:S01]  /*1b4f0*/  IABS R138, R138 ;  /* 0x0000008a008a7213 */ /* 0x000fe20000000000 */
[C---:B------:R-:W-:Y:S01]  /*1b500*/  FFMA.FTZ R41, -R0.reuse, R134, R41 ;  /* 0x0000008600297223 */ /* 0x040fe20000010129 */
[CC--:B------:R-:W-:Y:S01]  /*1b510*/  FFMA.FTZ R54, -R0.reuse, R137.reuse, R54 ;  /* 0x0000008900367223 */ /* 0x0c0fe20000010136 */
[----:B------:R-:W-:Y:S01]  /*1b520*/  FFMA.FTZ R48, -R0, R137, R48 ;  /* 0x0000008900307223 */ /* 0x000fe20000010130 */
[----:B------:R-:W-:Y:S02]  /*1b530*/  IABS R139, R139 ;  /* 0x0000008b008b7213 */ /* 0x000fe40000000000 */
[----:B------:R-:W-:Y:S02]  /*1b540*/  FMNMX3.FTZ R137, R3, R6, R7, !PT ;  /* 0x0000000603897276 */ /* 0x000fe40007810007 */
[----:B------:R-:W-:Y:S02]  /*1b550*/  I2FP.F32.S32 R138, R138 ;  /* 0x0000008a008a7245 */ /* 0x000fe40000201400 */
[----:B------:R-:W-:Y:S02]  /*1b560*/  IADD3 R134, PT, PT, R226, -0x69, RZ ;  /* 0xffffff97e2867810 */ /* 0x000fe40007ffe0ff */
[----:B------:R-:W-:Y:S01]  /*1b570*/  I2FP.F32.S32 R139, R139 ;  /* 0x0000008b008b7245 */ /* 0x000fe20000201400 */
[C---:B------:R-:W-:Y:S01]  /*1b580*/  FFMA.FTZ R55, -R0.reuse, R138, R55 ;  /* 0x0000008a00377223 */ /* 0x040fe20000010137 */
[----:B------:R-:W-:Y:S01]  /*1b590*/  FMNMX3.FTZ R137, R137, R10, R11, !PT ;  /* 0x0000000a89897276 */ /* 0x000fe2000781000b */
[C---:B------:R-:W-:Y:S01]  /*1b5a0*/  FFMA.FTZ R49, -R0.reuse, R138, R49 ;  /* 0x0000008a00317223 */ /* 0x040fe20000010131 */
        /* <DEDUP_REMOVED lines=16> */
[----:B------:R-:W-:Y:S02]  /*1b6b0*/  I2FP.F32.S32 R139, R139 ;  /* 0x0000008b008b7245 */ /* 0x000fe40000201400 */
[----:B------:R-:W-:Y:S02]  /*1b6c0*/  IABS R134, R134 ;  /* 0x0000008600867213 */ /* 0x000fe40000000000 */
[----:B------:R-:W-:Y:S01]  /*1b6d0*/  FMNMX3.FTZ R138, R138, R16, R17, !PT ;  /* 0x000000108a8a7276 */ /* 0x000fe20007810011 */
[C---:B------:R-:W-:Y:S01]  /*1b6e0*/  FFMA.FTZ R42, -R0.reuse, R139, R42 ;  /* 0x0000008b002a7223 */ /* 0x040fe2000001012a */
[----:B------:R-:W-:Y:S01]  /*1b6f0*/  IABS R135, R135 ;  /* 0x0000008700877213 */ /* 0x000fe20000000000 */
[----:B------:R-:W-:Y:S01]  /*1b700*/  FFMA.FTZ R36, -R0, R139, R36 ;  /* 0x0000008b00247223 */ /* 0x000fe20000010124 */
[----:B------:R-:W-:Y:S02]  /*1b710*/  FMNMX3.FTZ R137, R137, R26, R27, !PT ;  /* 0x0000001a89897276 */ /* 0x000fe4000781001b */
[----:B------:R-:W-:Y:S02]  /*1b720*/  I2FP.F32.S32 R134, R134 ;  /* 0x0000008600867245 */ /* 0x000fe40000201400 */
[----:B------:R-:W-:Y:S02]  /*1b730*/  FMNMX3.FTZ R138, R138, R20, R21, !PT ;  /* 0x000000148a8a7276 */ /* 0x000fe40007810015 */
[----:B------:R-:W-:Y:S01]  /*1b740*/  I2FP.F32.S32 R135, R135 ;  /* 0x0000008700877245 */ /* 0x000fe20000201400 */
[C---:B------:R-:W-:Y:S01]  /*1b750*/  FFMA.FTZ R63, -R0.reuse, R134, R63 ;  /* 0x00000086003f7223 */ /* 0x040fe2000001013f */
[----:B------:R-:W-:Y:S01]  /*1b760*/  FMNMX3.FTZ R137, R137, R30, R31, !PT ;  /* 0x0000001e89897276 */ /* 0x000fe2000781001f */
[----:B------:R-:W-:Y:S01]  /*1b770*/  FFMA.FTZ R57, -R0, R134, R57 ;  /* 0x0000008600397223 */ /* 0x000fe20000010139 */
[----:B------:R-:W-:Y:S01]  /*1b780*/  IADD3 R139, PT, PT, R226, -0x59, RZ ;  /* 0xffffffa7e28b7810 */ /* 0x000fe20007ffe0ff */
[-C--:B------:R-:W-:Y:S01]  /*1b790*/  FFMA.FTZ R58, -R0, R135.reuse, R58 ;  /* 0x00000087003a7223 */ /* 0x080fe2000001013a */
[----:B------:R-:W-:Y:S01]  /*1b7a0*/  FMNMX3.FTZ R138, R138, R24, R25, !PT ;  /* 0x000000188a8a7276 */ /* 0x000fe20007810019 */
[----:B------:R-:W-:Y:S01]  /*1b7b0*/  FFMA.FTZ R52, -R0, R135, R52 ;  /* 0x0000008700347223 */ /* 0x000fe20000010134 */
[----:B------:R-:W-:Y:S02]  /*1b7c0*/  FMNMX3.FTZ R134, R137, R34, R35, !PT ;  /* 0x0000002289867276 */ /* 0x000fe40007810023 */
[----:B------:R-:W-:Y:S02]  /*1b7d0*/  IABS R139, R139 ;  /* 0x0000008b008b7213 */ /* 0x000fe40000000000 */
[----:B------:R-:W-:Y:S02]  /*1b7e0*/  IADD3 R135, PT, PT, R226, -0x78, RZ ;  /* 0xffffff88e2877810 */ /* 0x000fe40007ffe0ff */
        /* <DEDUP_REMOVED lines=21> */
[----:B------:R-:W-:Y:S01]  /*1b940*/  IADD3 R140, PT, PT, R226, -0x81, RZ ;  /* 0xffffff7fe28c7810 */ /* 0x000fe20007ffe0ff */
[-C--:B------:R-:W-:Y:S01]  /*1b950*/  FFMA.FTZ R62, -R0, R139.reuse, R62 ;  /* 0x0000008b003e7223 */ /* 0x080fe2000001013e */
[----:B------:R-:W-:Y:S01]  /*1b960*/  FMNMX3.FTZ R134, R134, R54, R55, !PT ;  /* 0x0000003686867276 */ /* 0x000fe20007810037 */
[----:B------:R-:W-:Y:S01]  /*1b970*/  FFMA.FTZ R56, -R0, R139, R56 ;  /* 0x0000008b00387223 */ /* 0x000fe20000010138 */
[----:B------:R-:W-:Y:S02]  /*1b980*/  IADD3 R137, PT, PT, R226, -0x80, RZ ;  /* 0xffffff80e2897810 */ /* 0x000fe40007ffe0ff */
[----:B------:R-:W-:Y:S02]  /*1b990*/  I2FP.F32.S32 R135, R135 ;  /* 0x0000008700877245 */ /* 0x000fe40000201400 */
[----:B------:R-:W-:Y:S02]  /*1b9a0*/  FMNMX3.FTZ R138, R138, R48, R49, !PT ;  /* 0x000000308a8a7276 */ /* 0x000fe40007810031 */
[----:B------:R-:W-:Y:S01]  /*1b9b0*/  IABS R140, R140 ;  /* 0x0000008c008c7213 */ /* 0x000fe20000000000 */
[-C--:B------:R-:W-:Y:S01]  /*1b9c0*/  FFMA.FTZ R67, -R0, R135.reuse, R67 ;  /* 0x0000008700437223 */ /* 0x080fe20000010143 */
[----:B------:R-:W-:Y:S01]  /*1b9d0*/  FMNMX3.FTZ R134, R134, R58, R59, !PT ;  /* 0x0000003a86867276 */ /* 0x000fe2000781003b */
[----:B------:R-:W-:Y:S01]  /*1b9e0*/  FFMA.FTZ R61, -R0, R135, R61 ;  /* 0x00000087003d7223 */ /* 0x000fe2000001013d */
[----:B------:R-:W-:Y:S02]  /*1b9f0*/  IABS R137, R137 ;  /* 0x0000008900897213 */ /* 0x000fe40000000000 */
[----:B------:R-:W-:Y:S02]  /*1ba00*/  FMNMX3.FTZ R138, R138, R52, R53, !PT ;  /* 0x000000348a8a7276 */ /* 0x000fe40007810035 */
[----:B------:R-:W-:Y:S02]  /*1ba10*/  I2FP.F32.S32 R140, R140 ;  /* 0x0000008c008c7245 */ /* 0x000fe40000201400 */
[----:B------:R-:W-:Y:S02]  /*1ba20*/  FMNMX3.FTZ R134, R134, R62, R63, !PT ;  /* 0x0000003e86867276 */ /* 0x000fe4000781003f */
[----:B------:R-:W-:Y:S01]  /*1ba30*/  I2FP.F32.S32 R137, R137 ;  /* 0x0000008900897245 */ /* 0x000fe20000201400 */
[----:B------:R-:W-:Y:S01]  /*1ba40*/  FFMA.FTZ R65, -R0, R140, R65 ;  /* 0x0000008c00417223 */ /* 0x000fe20000010141 */
[----:B------:R-:W-:Y:S02]  /*1ba50*/  FMNMX3.FTZ R138, R138, R56, R57, !PT ;  /* 0x000000388a8a7276 */ /* 0x000fe40007810039 */
[----:B------:R-:W-:Y:S01]  /*1ba60*/  FMNMX3.FTZ R141, R134, R66, R67, !PT ;  /* 0x00000042868d7276 */ /* 0x000fe20007810043 */
[----:B------:R-:W-:Y:S01]  /*1ba70*/  FFMA.FTZ R64, -R0, R137, R64 ;  /* 0x0000008900407223 */ /* 0x000fe20000010140 */
[----:B------:R-:W-:Y:S02]  /*1ba80*/  FMNMX3.FTZ R138, R138, R60, R61, !PT ;  /* 0x0000003c8a8a7276 */ /* 0x000fe4000781003d */
[----:B------:R-:W-:Y:S01]  /*1ba90*/  LOP3.LUT R202, R202, 0x200, R203, 0xf8, !PT ;  /* 0x00000200caca7812 */ /* 0x000fe200078ef8cb */
[----:B------:R-:W-:Y:S01]  /*1baa0*/  SHFL.BFLY PT, R134, R141, 0x2, 0x1f ;  /* 0x0c401f008d867f89 */ /* 0x000fe200000e0000 */
[----:B------:R-:W-:Y:S02]  /*1bab0*/  FMNMX3.FTZ R142, R138, R64, R65, !PT ;  /* 0x000000408a8e7276 */ /* 0x000fe40007810041 */
[----:B------:R-:W-:Y:S02]  /*1bac0*/  LEA R152, R202, UR6, 0x1 ;  /* 0x00000006ca987c11 */ /* 0x000fe4000f8e08ff */
[----:B------:R-:W-:Y:S03]  /*1bad0*/  IADD3 R228, PT, PT, R228, -0x80, RZ ;  /* 0xffffff80e4e47810 */ /* 0x000fe60007ffe0ff */
[----:B------:R-:W1:Y:S01]  /*1bae0*/  SHFL.BFLY PT, R135, R142, 0x2, 0x1f ;  /* 0x0c401f008e877f89 */ /* 0x000e6200000e0000 */
[----:B------:R-:W-:Y:S02]  /*1baf0*/  IADD3 R226, PT, PT, R226, 0x80, RZ ;  /* 0x00000080e2e27810 */ /* 0x000fe40007ffe0ff */
[----:B-1----:R-:W-:Y:S02]  /*1bb00*/  FMNMX.FTZ R140, R142, R135, !PT ;  /* 0x000000878e8c7209 */ /* 0x002fe40007810000 */
[----:B------:R-:W-:Y:S03]  /*1bb10*/  FMNMX.FTZ R139, R141, R134, !PT ;  /* 0x000000868d8b7209 */ /* 0x000fe60007810000 */
[----:B------:R-:W1:Y:S08]  /*1bb20*/  SHFL.BFLY PT, R135, R140, 0x1, 0x1f ;  /* 0x0c201f008c877f89 */ /* 0x000e7000000e0000 */
[----:B------:R-:W3:Y:S01]  /*1bb30*/  SHFL.BFLY PT, R134, R139, 0x1, 0x1f ;  /* 0x0c201f008b867f89 */ /* 0x000ee200000e0000 */
[----:B-1----:R-:W-:Y:S07]  /*1bb40*/  FMNMX.FTZ R135, R140, R135, !PT ;  /* 0x000000878c877209 */ /* 0x002fee0007810000 */
[----:B------:R-:W1:Y:S01]  /*1bb50*/  LDSM.16.MT88.4 R140, [R152+0xc000] ;  /* 0x00c00000988c783b */ /* 0x000e620000004200 */
[----:B---3--:R-:W-:Y:S01]  /*1bb60*/  FMNMX.FTZ R134, R139, R134, !PT ;  /* 0x000000868b867209 */ /* 0x008fe20007810000 */
[----:B--2---:R-:W-:Y:S01]  /*1bb70*/  FMUL.FTZ R159, R136, R135 ;  /* 0x00000087889f7220 */ /* 0x004fe20000410000 */
[----:B------:R-:W-:Y:S03]  /*1bb80*/  FSETP.NEU.FTZ.AND P0, PT, R135, -INF , PT ;  /* 0xff8000008700780b */ /* 0x000fe60003f1d000 */
        /* <DEDUP_REMOVED lines=8> */
[----:B------:R2:W3:Y:S01]  /*1bc10*/  MUFU.EX2 R2, R137 ;  /* 0x0000008900027308 */ /* 0x0004e20000000800 */
[----:B------:R-:W-:Y:S01]  /*1bc20*/  FMUL.FTZ R138, R136, R3 ;  /* 0x00000003888a7220 */ /* 0x000fe20000410000 */
[-CC-:B------:R-:W-:Y:S01]  /*1bc30*/  FFMA.FTZ R158, R4, R136.reuse, -R159.reuse ;  /* 0x00000088049e7223 */ /* 0x180fe2000001089f */
[-C--:B------:R-:W-:Y:S01]  /*1bc40*/  FFMA.FTZ R156, R5, R136.reuse, -R159 ;  /* 0x00000088059c7223 */ /* 0x080fe2000001089f */
[-CC-:B------:R-:W-:Y:S01]  /*1bc50*/  FFMA.FTZ R162, R10, R136.reuse, -R157.reuse ;  /* 0x000000880aa27223 */ /* 0x180fe2000001089d */
[-CC-:B------:R-:W-:Y:S01]  /*1bc60*/  FFMA.FTZ R139, R11, R136.reuse, -R157.reuse ;  /* 0x000000880b8b7223 */ /* 0x180fe2000001089d */
[-CC-:B------:R-:W-:Y:S01]  /*1bc70*/  FFMA.FTZ R155, R6, R136.reuse, -R157.reuse ;  /* 0x00000088069b7223 */ /* 0x180fe2000001089d */
[-C--:B------:R-:W-:Y:S03]  /*1bc80*/  FFMA.FTZ R160, R7, R136.reuse, -R157 ;  /* 0x0000008807a07223 */ /* 0x080fe6000001089d */
[----:B------:R4:W5:Y:S01]  /*1bc90*/  MUFU.EX2 R3, R138 ;  /* 0x0000008a00037308 */ /* 0x0009620000000800 */
[-CC-:B------:R-:W-:Y:S01]  /*1bca0*/  FFMA.FTZ R154, R8, R136.reuse, -R159.reuse ;  /* 0x00000088089a7223 */ /* 0x180fe2000001089f */
[----:B------:R-:W-:Y:S01]  /*1bcb0*/  IADD3 R8, PT, PT, R152, 0xc000, RZ ;  /* 0x0000c00098087810 */ /* 0x000fe20007ffe0ff */
[-CC-:B------:R-:W-:Y:S01]  /*1bcc0*/  FFMA.FTZ R171, R24, R136.reuse, -R159.reuse ;  /* 0x0000008818ab7223 */ /* 0x180fe2000001089f */
[-C--:B------:R-:W-:Y:S01]  /*1bcd0*/  FFMA.FTZ R176, R25, R136.reuse, -R159 ;  /* 0x0000008819b07223 */ /* 0x080fe2000001089f */
[-CC-:B------:R-:W-:Y:S01]  /*1bce0*/  FFMA.FTZ R178, R26, R136.reuse, -R157.reuse ;  /* 0x000000881ab27223 */ /* 0x180fe2000001089d */
[-CC-:B------:R-:W-:Y:S01]  /*1bcf0*/  FFMA.FTZ R175, R27, R136.reuse, -R157.reuse ;  /* 0x000000881baf7223 */ /* 0x180fe2000001089d */
[----:B------:R-:W-:Y:S03]  /*1bd00*/  FFMA.FTZ R180, R38, R136, -R157 ;  /* 0x0000008826b47223 */ /* 0x000fe6000001089d */
[----:B------:R-:W-:Y:S01]  /*1bd10*/  MUFU.EX2 R158, R158 ;  /* 0x0000009e009e7308 */ /* 0x000fe20000000800 */
[----:B--2---:R-:W-:Y:S01]  /*1bd20*/  IADD3 R137, PT, PT, R201, R152, RZ ;  /* 0x00000098c9897210 */ /* 0x004fe20007ffe0ff */
[C---:B---3--:R-:W-:Y:S01]  /*1bd30*/  FMUL.FTZ R6, R2.reuse, R130 ;  /* 0x0000008202067220 */ /* 0x048fe20000410000 */
[C---:B------:R-:W-:Y:S01]  /*1bd40*/  FMUL.FTZ R7, R2.reuse, R131 ;  /* 0x0000008302077220 */ /* 0x040fe20000410000 */
[C---:B------:R-:W-:Y:S01]  /*1bd50*/  FMUL.FTZ R10, R2.reuse, R126 ;  /* 0x0000007e020a7220 */ /* 0x040fe20000410000 */
[C---:B------:R-:W-:Y:S01]  /*1bd60*/  FMUL.FTZ R11, R2.reuse, R127 ;  /* 0x0000007f020b7220 */ /* 0x040fe20000410000 */
[----:B------:R-:W2:Y:S01]  /*1bd70*/  LDSM.16.MT88.4 R144, [R137+0xc000] ;  /* 0x00c000008990783b */ /* 0x000ea20000004200 */
[----:B------:R-:W-:Y:S03]  /*1bd80*/  FMUL.FTZ R70, R2, R70 ;  /* 0x0000004602467220 */ /* 0x000fe60000410000 */
[----:B------:R-:W3:Y:S01]  /*1bd90*/  MUFU.EX2 R156, R156 ;  /* 0x0000009c009c7308 */ /* 0x000ee20000000800 */
[----:B----4-:R-:W-:Y:S01]  /*1bda0*/  IADD3 R138, PT, PT, R152, 0xc040, RZ ;  /* 0x0000c040988a7810 */ /* 0x010fe20007ffe0ff */
[C---:B-----5:R-:W-:Y:S01]  /*1bdb0*/  FMUL.FTZ R4, R3.reuse, R128 ;  /* 0x0000008003047220 */ /* 0x060fe20000410000 */
[----:B------:R-:W-:Y:S01]  /*1bdc0*/  @P2 IADD3 R138, PT, PT, R8, -0x40, RZ ;  /* 0xffffffc0088a2810 */ /* 0x000fe20007ffe0ff */
[C---:B------:R-:W-:Y:S01]  /*1bdd0*/  FMUL.FTZ R5, R3.reuse, R129 ;  /* 0x0000008103057220 */ /* 0x040fe20000410000 */
[C---:B------:R-:W-:Y:S01]  /*1bde0*/  FMUL.FTZ R8, R3.reuse, R124 ;  /* 0x0000007c03087220 */ /* 0x040fe20000410000 */
[----:B------:R-:W-:Y:S01]  /*1bdf0*/  FMUL.FTZ R9, R3, R125 ;  /* 0x0000007d03097220 */ /* 0x000fe20000410000 */
[----:B------:R-:W-:Y:S03]  /*1be00*/  IADD3 R201, PT, PT, R201, R138, RZ ;  /* 0x0000008ac9c97210 */ /* 0x000fe60007ffe0ff */
[----:B------:R-:W-:Y:S01]  /*1be10*/  MUFU.EX2 R155, R155 ;  /* 0x0000009b009b7308 */ /* 0x000fe20000000800 */
[----:B------:R-:W4:Y:S01]  /*1be20*/  LDSM.16.MT88.4 R148, [R138] ;  /* 0x000000008a94783b */ /* 0x000f220000004200 */
[C---:B------:R-:W-:Y:S01]  /*1be30*/  FMUL.FTZ R71, R2.reuse, R71 ;  /* 0x0000004702477220 */ /* 0x040fe20000410000 */
[C---:B------:R-:W-:Y:S01]  /*1be40*/  FMUL.FTZ R68, R3.reuse, R68 ;  /* 0x0000004403447220 */ /* 0x040fe20000410000 */
[C---:B------:R-:W-:Y:S01]  /*1be50*/  FMUL.FTZ R69, R3.reuse, R69 ;  /* 0x0000004503457220 */ /* 0x040fe20000410000 */
[C---:B------:R-:W-:Y:S01]  /*1be60*/  FMUL.FTZ R74, R2.reuse, R74 ;  /* 0x0000004a024a7220 */ /* 0x040fe20000410000 */
[----:B------:R-:W-:Y:S01]  /*1be70*/  FMUL.FTZ R75, R2, R75 ;  /* 0x0000004b024b7220 */ /* 0x000fe20000410000 */
[C---:B------:R-:W-:Y:S03]  /*1be80*/  FMUL.FTZ R72, R3.reuse, R72 ;  /* 0x0000004803487220 */ /* 0x040fe60000410000 */
[----:B------:R-:W5:Y:S01]  /*1be90*/  MUFU.EX2 R160, R160 ;  /* 0x000000a000a07308 */ /* 0x000f620000000800 */
[----:B---3--:R-:W-:Y:S01]  /*1bea0*/  F2FP.BF16.F32.PACK_AB R128, R156, R158 ;  /* 0x0000009e9c80723e */ /* 0x008fe200000010ff */
[----:B------:R-:W3:Y:S01]  /*1beb0*/  LDSM.16.MT88.4 R124, [R201] ;  /* 0x00000000c97c783b */ /* 0x000ee20000004200 */
[----:B------:R-:W-:Y:S01]  /*1bec0*/  FMUL.FTZ R73, R3, R73 ;  /* 0x0000004903497220 */ /* 0x000fe20000410000 */
[-C--:B------:R-:W-:Y:S01]  /*1bed0*/  FFMA.FTZ R177, R41, R136.reuse, -R159 ;  /* 0x0000008829b17223 */ /* 0x080fe2000001089f */
[-CC-:B------:R-:W-:Y:S01]  /*1bee0*/  FFMA.FTZ R182, R42, R136.reuse, -R157.reuse ;  /* 0x000000882ab67223 */ /* 0x180fe2000001089d */
[----:B------:R-:W-:Y:S01]  /*1bef0*/  FFMA.FTZ R179, R43, R136, -R157 ;  /* 0x000000882bb37223 */ /* 0x000fe2000001089d */
[C---:B------:R-:W-:Y:S03]  /*1bf00*/  FMUL.FTZ R78, R2.reuse, R78 ;  /* 0x0000004e024e7220 */ /* 0x040fe60000410000 */
[----:B------:R-:W-:Y:S01]  /*1bf10*/  MUFU.EX2 R154, R154 ;  /* 0x0000009a009a7308 */ /* 0x000fe20000000800 */
[C---:B------:R-:W-:Y:S01]  /*1bf20*/  FMUL.FTZ R79, R2.reuse, R79 ;  /* 0x0000004f024f7220 */ /* 0x040fe20000410000 */
[----:B------:R-:W-:Y:S01]  /*1bf30*/  LDSM.16.MT88.4 R24, [R201+0x1000] ;  /* 0x00100000c918783b */ /* 0x000fe20000004200 */
[C---:B------:R-:W-:Y:S01]  /*1bf40*/  FMUL.FTZ R76, R3.reuse, R76 ;  /* 0x0000004c034c7220 */ /* 0x040fe20000410000 */
[C---:B------:R-:W-:Y:S01]  /*1bf50*/  FMUL.FTZ R77, R3.reuse, R77 ;  /* 0x0000004d034d7220 */ /* 0x040fe20000410000 */
[C---:B------:R-:W-:Y:S01]  /*1bf60*/  FMUL.FTZ R82, R2.reuse, R82 ;  /* 0x0000005202527220 */ /* 0x040fe20000410000 */
[----:B------:R-:W-:Y:S01]  /*1bf70*/  FMUL.FTZ R83, R2, R83 ;  /* 0x0000005302537220 */ /* 0x000fe20000410000 */
[C---:B------:R-:W-:Y:S03]  /*1bf80*/  FMUL.FTZ R80, R3.reuse, R80 ;  /* 0x0000005003507220 */ /* 0x040fe60000410000 */
[----:B------:R-:W1:Y:S01]  /*1bf90*/  MUFU.EX2 R153, R153 ;  /* 0x0000009900997308 */ /* 0x000e620000000800 */
[----:B-----5:R-:W-:Y:S01]  /*1bfa0*/  F2FP.BF16.F32.PACK_AB R129, R160, R155 ;  /* 0x0000009ba081723e */ /* 0x020fe200000010ff */
        /* <DEDUP_REMOVED lines=14> */
[----:B------:R-:W5:Y:S01]  /*1c090*/  MUFU.EX2 R139, R139 ;  /* 0x0000008b008b7308 */ /* 0x000f620000000800 */
[----:B-1----:R-:W-:Y:S01]  /*1c0a0*/  F2FP.BF16.F32.PACK_AB R130, R153, R154 ;  /* 0x0000009a9982723e */ /* 0x002fe200000010ff */
        /* <DEDUP_REMOVED lines=13> */
[----:B------:R-:W-:Y:S01]  /*1c180*/  FMUL.FTZ R12, R3, R120 ;  /* 0x00000078030c7220 */ /* 0x000fe20000410000 */
[----:B------:R-:W-:Y:S01]  /*1c190*/  FFMA.FTZ R164, R13, R136, -R159 ;  /* 0x000000880da47223 */ /* 0x000fe2000001089f */
[----:B-----5:R-:W-:Y:S01]  /*1c1a0*/  F2FP.BF16.F32.PACK_AB R131, R139, R162 ;  /* 0x000000a28b83723e */ /* 0x020fe200000010ff */
[----:B------:R-:W-:Y:S01]  /*1c1b0*/  FMUL.FTZ R13, R3, R121 ;  /* 0x00000079030d7220 */ /* 0x000fe20000410000 */
[--C-:B------:R-:W-:Y:S01]  /*1c1c0*/  FFMA.FTZ R166, R14, R136, -R157.reuse ;  /* 0x000000880ea67223 */ /* 0x100fe2000001089d */
[C---:B------:R-:W-:Y:S01]  /*1c1d0*/  FMUL.FTZ R14, R2.reuse, R122 ;  /* 0x0000007a020e7220 */ /* 0x040fe20000410000 */
[----:B------:R-:W-:Y:S01]  /*1c1e0*/  FFMA.FTZ R165, R15, R136, -R157 ;  /* 0x000000880fa57223 */ /* 0x000fe2000001089d */
[C---:B------:R-:W-:Y:S01]  /*1c1f0*/  FMUL.FTZ R15, R2.reuse, R123 ;  /* 0x0000007b020f7220 */ /* 0x040fe20000410000 */
[C---:B------:R-:W-:Y:S01]  /*1c200*/  FMUL.FTZ R110, R2.reuse, R110 ;  /* 0x0000006e026e7220 */ /* 0x040fe20000410000 */
[C---:B------:R-:W-:Y:S01]  /*1c210*/  HMMA.16816.F32.BF16 R4, R128.reuse, R140, R4 ;  /* 0x0000008c8004723c */ /* 0x040fe20000041804 */
[----:B------:R-:W-:Y:S01]  /*1c220*/  LDSM.16.MT88.4 R120, [R152+0xc800] ;  /* 0x00c800009878783b */ /* 0x000fe20000004200 */
[----:B------:R-:W-:Y:S03]  /*1c230*/  MUFU.EX2 R161, R161 ;  /* 0x000000a100a17308 */ /* 0x000fe60000000800 */
[C---:B------:R-:W-:Y:S01]  /*1c240*/  FMUL.FTZ R111, R2.reuse, R111 ;  /* 0x0000006f026f7220 */ /* 0x040fe20000410000 */
[C---:B------:R-:W-:Y:S01]  /*1c250*/  FMUL.FTZ R108, R3.reuse, R108 ;  /* 0x0000006c036c7220 */ /* 0x040fe20000410000 */
[C---:B------:R-:W-:Y:S01]  /*1c260*/  FMUL.FTZ R109, R3.reuse, R109 ;  /* 0x0000006d036d7220 */ /* 0x040fe20000410000 */
[C---:B------:R-:W-:Y:S01]  /*1c270*/  HMMA.16816.F32.BF16 R8, R128.reuse, R142, R8 ;  /* 0x0000008e8008723c */ /* 0x040fe20000041808 */
[----:B------:R-:W1:Y:S03]  /*1c280*/  LDSM.16.MT88.4 R140, [R152+0x10000] ;  /* 0x01000000988c783b */ /* 0x000e660000004200 */
[----:B------:R-:W5:Y:S01]  /*1c290*/  MUFU.EX2 R164, R164 ;  /* 0x000000a400a47308 */ /* 0x000f620000000800 */
[C---:B------:R-:W-:Y:S01]  /*1c2a0*/  FMUL.FTZ R114, R2.reuse, R114 ;  /* 0x0000007202727220 */ /* 0x040fe20000410000 */
[----:B------:R-:W-:Y:S01]  /*1c2b0*/  FMUL.FTZ R115, R2, R115 ;  /* 0x0000007302737220 */ /* 0x000fe20000410000 */
[C---:B------:R-:W-:Y:S01]  /*1c2c0*/  FMUL.FTZ R112, R3.reuse, R112 ;  /* 0x0000007003707220 */ /* 0x040fe20000410000 */
[C---:B------:R-:W-:Y:S01]  /*1c2d0*/  FMUL.FTZ R113, R3.reuse, R113 ;  /* 0x0000007103717220 */ /* 0x040fe20000410000 */
[--C-:B------:R-:W-:Y:S01]  /*1c2e0*/  FFMA.FTZ R163, R16, R136, -R159.reuse ;  /* 0x0000008810a37223 */ /* 0x100fe2000001089f */
[C---:B--2---:R-:W-:Y:S04]  /*1c2f0*/  HMMA.16816.F32.BF16 R68, R128.reuse, R144, R68 ;  /* 0x000000908044723c */ /* 0x044fe80000041844 */
[----:B------:R-:W-:Y:S01]  /*1c300*/  MUFU.EX2 R166, R166 ;  /* 0x000000a600a67308 */ /* 0x000fe20000000800 */
[----:B------:R-:W-:Y:S01]  /*1c310*/  FMUL.FTZ R16, R3, R116 ;  /* 0x0000007403107220 */ /* 0x000fe20000410000 */
[-C--:B------:R-:W-:Y:S01]  /*1c320*/  FFMA.FTZ R168, R17, R136.reuse, -R159 ;  /* 0x0000008811a87223 */ /* 0x080fe2000001089f */
[----:B------:R-:W-:Y:S01]  /*1c330*/  FMUL.FTZ R17, R3, R117 ;  /* 0x0000007503117220 */ /* 0x000fe20000410000 */
[--C-:B------:R-:W-:Y:S01]  /*1c340*/  FFMA.FTZ R170, R18, R136, -R157.reuse ;  /* 0x0000008812aa7223 */ /* 0x100fe2000001089d */
[----:B------:R-:W-:Y:S01]  /*1c350*/  FMUL.FTZ R18, R2, R118 ;  /* 0x0000007602127220 */ /* 0x000fe20000410000 */
[C---:B------:R-:W-:Y:S01]  /*1c360*/  HMMA.16816.F32.BF16 R72, R128.reuse, R146, R72 ;  /* 0x000000928048723c */ /* 0x040fe20000041848 */
[----:B------:R-:W2:Y:S03]  /*1c370*/  LDSM.16.MT88.4 R144, [R137+0x10000] ;  /* 0x010000008990783b */ /* 0x000ea60000004200 */
[----:B------:R-:W3:Y:S01]  /*1c380*/  MUFU.EX2 R165, R165 ;  /* 0x000000a500a57308 */ /* 0x000ee20000000800 */
[----:B-----5:R-:W-:Y:S01]  /*1c390*/  F2FP.BF16.F32.PACK_AB R116, R164, R161 ;  /* 0x000000a1a474723e */ /* 0x020fe200000010ff */
[-C--:B------:R-:W-:Y:S01]  /*1c3a0*/  FFMA.FTZ R167, R19, R136.reuse, -R157 ;  /* 0x0000008813a77223 */ /* 0x080fe2000001089d */
[----:B------:R-:W-:Y:S01]  /*1c3b0*/  FMUL.FTZ R19, R2, R119 ;  /* 0x0000007702137220 */ /* 0x000fe20000410000 */
[-CC-:B------:R-:W-:Y:S01]  /*1c3c0*/  FFMA.FTZ R169, R20, R136.reuse, -R159.reuse ;  /* 0x0000008814a97223 */ /* 0x180fe2000001089f */
[-C--:B------:R-:W-:Y:S01]  /*1c3d0*/  FFMA.FTZ R172, R21, R136.reuse, -R159 ;  /* 0x0000008815ac7223 */ /* 0x080fe2000001089f */
[C---:B----4-:R-:W-:Y:S04]  /*1c3e0*/  HMMA.16816.F32.BF16 R76, R128.reuse, R148, R76 ;  /* 0x00000094804c723c */ /* 0x050fe8000004184c */
[----:B------:R-:W-:Y:S01]  /*1c3f0*/  MUFU.EX2 R163, R163 ;  /* 0x000000a300a37308 */ /* 0x000fe20000000800 */
[-CC-:B------:R-:W-:Y:S01]  /*1c400*/  FFMA.FTZ R174, R22, R136.reuse, -R157.reuse ;  /* 0x0000008816ae7223 */ /* 0x180fe2000001089d */
[-CC-:B------:R-:W-:Y:S01]  /*1c410*/  FFMA.FTZ R173, R23, R136.reuse, -R157.reuse ;  /* 0x0000008817ad7223 */ /* 0x180fe2000001089d */
[-CC-:B------:R-:W-:Y:S01]  /*1c420*/  FFMA.FTZ R181, R54, R136.reuse, -R157.reuse ;  /* 0x0000008836b57223 */ /* 0x180fe2000001089d */
[-C--:B------:R-:W-:Y:S01]  /*1c430*/  FFMA.FTZ R54, R55, R136.reuse, -R157 ;  /* 0x0000008837367223 */ /* 0x080fe2000001089d */
[--C-:B------:R-:W-:Y:S01]  /*1c440*/  FFMA.FTZ R55, R56, R136, -R159.reuse ;  /* 0x0000008838377223 */ /* 0x100fe2000001089f */
[C---:B------:R-:W-:Y:S01]  /*1c450*/  HMMA.16816.F32.BF16 R80, R128.reuse, R150, R80 ;  /* 0x000000968050723c */ /* 0x040fe20000041850 */
[----:B------:R-:W-:Y:S03]  /*1c460*/  LDSM.16.MT88.4 R148, [R201+0x800] ;  /* 0x00080000c994783b */ /* 0x000fe60000004200 */
[----:B------:R-:W4:Y:S01]  /*1c470*/  MUFU.EX2 R168, R168 ;  /* 0x000000a800a87308 */ /* 0x000f220000000800 */
[----:B---3--:R-:W-:Y:S01]  /*1c480*/  F2FP.BF16.F32.PACK_AB R117, R165, R166 ;  /* 0x000000a6a575723e */ /* 0x008fe200000010ff */
[-C--:B------:R-:W-:Y:S01]  /*1c490*/  FFMA.FTZ R56, R57, R136.reuse, -R159 ;  /* 0x0000008839387223 */ /* 0x080fe2000001089f */
[-C--:B------:R-:W-:Y:S01]  /*1c4a0*/  FFMA.FTZ R57, R58, R136.reuse, -R157 ;  /* 0x000000883a397223 */ /* 0x080fe2000001089d */
[-CC-:B------:R-:W-:Y:S01]  /*1c4b0*/  FFMA.FTZ R52, R52, R136.reuse, -R159.reuse ;  /* 0x0000008834347223 */ /* 0x180fe2000001089f */
[-C--:B------:R-:W-:Y:S01]  /*1c4c0*/  FFMA.FTZ R53, R53, R136.reuse, -R159 ;  /* 0x0000008835357223 */ /* 0x080fe2000001089f */
[C---:B------:R-:W-:Y:S04]  /*1c4d0*/  HMMA.16816.F32.BF16 R84, R128.reuse, R124, R84 ;  /* 0x0000007c8054723c */ /* 0x040fe80000041854 */
[----:B------:R-:W-:Y:S01]  /*1c4e0*/  MUFU.EX2 R170, R170 ;  /* 0x000000aa00aa7308 */ /* 0x000fe20000000800 */
[-C--:B------:R-:W-:Y:S01]  /*1c4f0*/  FFMA.FTZ R58, R59, R136.reuse, -R157 ;  /* 0x000000883b3a7223 */ /* 0x080fe2000001089d */
[-CC-:B------:R-:W-:Y:S01]  /*1c500*/  FFMA.FTZ R48, R48, R136.reuse, -R159.reuse ;  /* 0x0000008830307223 */ /* 0x180fe2000001089f */
[-C--:B------:R-:W-:Y:S01]  /*1c510*/  FFMA.FTZ R49, R49, R136.reuse, -R159 ;  /* 0x0000008831317223 */ /* 0x080fe2000001089f */
[-CC-:B------:R-:W-:Y:S01]  /*1c520*/  FFMA.FTZ R50, R50, R136.reuse, -R157.reuse ;  /* 0x0000008832327223 */ /* 0x180fe2000001089d */
[-CC-:B------:R-:W-:Y:S01]  /*1c530*/  FFMA.FTZ R51, R51, R136.reuse, -R157.reuse ;  /* 0x0000008833337223 */ /* 0x180fe2000001089d */
[C---:B------:R-:W-:Y:S01]  /*1c540*/  HMMA.16816.F32.BF16 R88, R128.reuse, R126, R88 ;  /* 0x0000007e8058723c */ /* 0x040fe20000041858 */
[----:B------:R-:W3:Y:S03]  /*1c550*/  LDSM.16.MT88.4 R124, [R138+0x4000] ;  /* 0x004000008a7c783b */ /* 0x000ee60000004200 */
[----:B------:R-:W5:Y:S01]  /*1c560*/  MUFU.EX2 R167, R167 ;  /* 0x000000a700a77308 */ /* 0x000f620000000800 */
[----:B----4-:R-:W-:Y:S01]  /*1c570*/  F2FP.BF16.F32.PACK_AB R118, R168, R163 ;  /* 0x000000a3a876723e */ /* 0x010fe200000010ff */
[----:B------:R-:W-:Y:S01]  /*1c580*/  FFMA.FTZ R62, R62, R136, -R157 ;  /* 0x000000883e3e7223 */ /* 0x000fe2000001089d */
[----:B------:R-:W-:Y:S01]  /*1c590*/  FFMA.FTZ R155, R2, R229, R155 ;  /* 0x000000e5029b7223 */ /* 0x000fe2000001009b */
[----:B------:R-:W-:Y:S01]  /*1c5a0*/  ISETP.GT.AND P0, PT, R227, RZ, PT ;  /* 0x000000ffe300720c */ /* 0x000fe20003f04270 */
[----:B------:R-:W-:Y:S01]  /*1c5b0*/  FFMA.FTZ R158, R3, R230, R158 ;  /* 0x000000e6039e7223 */ /* 0x000fe2000001009e */
[C---:B-1----:R-:W-:Y:S04]  /*1c5c0*/  HMMA.16816.F32.BF16 R92, R128.reuse, R140, R92 ;  /* 0x0000008c805c723c */ /* 0x042fe8000004185c */
[----:B------:R-:W-:Y:S01]  /*1c5d0*/  MUFU.EX2 R52, R52 ;  /* 0x0000003400347308 */ /* 0x000fe20000000800 */
[----:B------:R-:W-:Y:S01]  /*1c5e0*/  FADD.FTZ R155, R160, R155 ;  /* 0x0000009ba09b7221 */ /* 0x000fe20000010000 */
[----:B------:R-:W-:Y:S01]  /*1c5f0*/  FADD.FTZ R3, R156, R158 ;  /* 0x0000009e9c037221 */ /* 0x000fe20000010000 */
[----:B------:R-:W-:Y:S02]  /*1c600*/  IADD3 R227, PT, PT, R227, -0x1, RZ ;  /* 0xffffffffe3e37810 */ /* 0x000fe40007ffe0ff */
[----:B------:R-:W-:Y:S01]  /*1c610*/  FADD.FTZ R162, R162, R155 ;  /* 0x0000009ba2a27221 */ /* 0x000fe20000010000 */
[C---:B------:R-:W-:Y:S01]  /*1c620*/  HMMA.16816.F32.BF16 R96, R128.reuse, R142, R96 ;  /* 0x0000008e8060723c */ /* 0x040fe20000041860 */
[----:B------:R-:W1:Y:S03]  /*1c630*/  LDSM.16.MT88.4 R140, [R201+0x4000] ;  /* 0x00400000c98c783b */ /* 0x000e660000004200 */
[----:B------:R-:W-:Y:S01]  /*1c640*/  MUFU.EX2 R53, R53 ;  /* 0x0000003500357308 */ /* 0x000fe20000000800 */
        /* <DEDUP_REMOVED lines=8> */
[C---:B------:R-:W-:Y:S01]  /*1c6d0*/  HMMA.16816.F32.BF16 R104, R128.reuse, R146, R104 ;  /* 0x000000928068723c */ /* 0x040fe20000041868 */
[----:B------:R-:W2:Y:S03]  /*1c6e0*/  LDSM.16.MT88.4 R144, [R137+0xc800] ;  /* 0x00c800008990783b */ /* 0x000ea60000004200 */
[----:B------:R-:W-:Y:S01]  /*1c6f0*/  MUFU.EX2 R54, R54 ;  /* 0x0000003600367308 */ /* 0x000fe20000000800 */
[----:B------:R-:W-:Y:S01]  /*1c700*/  FADD.FTZ R165, R165, R166 ;  /* 0x000000a6a5a57221 */ /* 0x000fe20000010000 */
[----:B------:R-:W-:Y:S03]  /*1c710*/  FADD.FTZ R164, R164, R161 ;  /* 0x000000a1a4a47221 */ /* 0x000fe60000010000 */
[----:B------:R-:W-:Y:S01]  /*1c720*/  FADD.FTZ R170, R170, R165 ;  /* 0x000000a5aaaa7221 */ /* 0x000fe20000010000 */
[----:B------:R-:W-:Y:S01]  /*1c730*/  FADD.FTZ R163, R163, R164 ;  /* 0x000000a4a3a37221 */ /* 0x000fe20000010000 */
[C---:B---3--:R-:W-:Y:S03]  /*1c740*/  HMMA.16816.F32.BF16 R12, R128.reuse, R124, R12 ;  /* 0x0000007c800c723c */ /* 0x048fe6000004180c */
[----:B------:R-:W-:Y:S01]  /*1c750*/  MUFU.EX2 R55, R55 ;  /* 0x0000003700377308 */ /* 0x000fe20000000800 */
[----:B------:R-:W-:Y:S01]  /*1c760*/  FADD.FTZ R167, R167, R170 ;  /* 0x000000aaa7a77221 */ /* 0x000fe20000010000 */
[----:B------:R-:W-:Y:S03]  /*1c770*/  FADD.FTZ R168, R168, R163 ;  /* 0x000000a3a8a87221 */ /* 0x000fe60000010000 */
[C---:B------:R-:W-:Y:S01]  /*1c780*/  HMMA.16816.F32.BF16 R108, R128.reuse, R126, R108 ;  /* 0x0000007e806c723c */ /* 0x040fe2000004186c */
[----:B------:R-:W3:Y:S04]  /*1c790*/  LDSM.16.MT88.4 R124, [R138+0x800] ;  /* 0x000800008a7c783b */ /* 0x000ee80000004200 */
[----:B------:R-:W-:Y:S03]  /*1c7a0*/  MUFU.EX2 R56, R56 ;  /* 0x0000003800387308 */ /* 0x000fe60000000800 */
[C---:B-1----:R-:W-:Y:S07]  /*1c7b0*/  HMMA.16816.F32.BF16 R112, R128.reuse, R140, R112 ;  /* 0x0000008c8070723c */ /* 0x042fee0000041870 */
        /* <DEDUP_REMOVED lines=10> */
[C---:B--2---:R-:W-:Y:S09]  /*1c860*/  HMMA.16816.F32.BF16 R68, R116.reuse, R144, R68 ;  /* 0x000000907444723c */ /* 0x044ff20000041844 */
[----:B------:R-:W-:Y:S01]  /*1c870*/  MUFU.EX2 R174, R174 ;  /* 0x000000ae00ae7308 */ /* 0x000fe20000000800 */
[C---:B------:R-:W-:Y:S01]  /*1c880*/  HMMA.16816.F32.BF16 R72, R116.reuse, R146, R72 ;  /* 0x000000927448723c */ /* 0x040fe20000041848 */
[----:B------:R-:W-:Y:S08]  /*1c890*/  LDSM.16.MT88.4 R144, [R152+0xd000] ;  /* 0x00d000009890783b */ /* 0x000ff00000004200 */
[----:B------:R-:W2:Y:S01]  /*1c8a0*/  MUFU.EX2 R173, R173 ;  /* 0x000000ad00ad7308 */ /* 0x000ea20000000800 */
[C---:B----4-:R-:W-:Y:S01]  /*1c8b0*/  F2FP.BF16.F32.PACK_AB R20, R172.reuse, R169 ;  /* 0x000000a9ac14723e */ /* 0x050fe200000010ff */
[----:B------:R-:W-:Y:S01]  /*1c8c0*/  FADD.FTZ R169, R169, R168 ;  /* 0x000000a8a9a97221 */ /* 0x000fe20000010000 */
[C---:B---3--:R-:W-:Y:S07]  /*1c8d0*/  HMMA.16816.F32.BF16 R76, R116.reuse, R124, R76 ;  /* 0x0000007c744c723c */ /* 0x048fee000004184c */
[----:B------:R-:W3:Y:S01]  /*1c8e0*/  MUFU.EX2 R171, R171 ;  /* 0x000000ab00ab7308 */ /* 0x000ee20000000800 */
[----:B------:R-:W-:Y:S01]  /*1c8f0*/  FADD.FTZ R172, R172, R169 ;  /* 0x000000a9acac7221 */ /* 0x000fe20000010000 */
[C---:B------:R-:W-:Y:S01]  /*1c900*/  HMMA.16816.F32.BF16 R80, R116.reuse, R126, R80 ;  /* 0x0000007e7450723c */ /* 0x040fe20000041850 */
[----:B------:R-:W4:Y:S07]  /*1c910*/  LDSM.16.MT88.4 R124, [R137+0x10800] ;  /* 0x01080000897c783b */ /* 0x000f2e0000004200 */
[----:B------:R-:W5:Y:S01]  /*1c920*/  MUFU.EX2 R176, R176 ;  /* 0x000000b000b07308 */ /* 0x000f620000000800 */
[C---:B--2---:R-:W-:Y:S01]  /*1c930*/  F2FP.BF16.F32.PACK_AB R21, R173.reuse, R174 ;  /* 0x000000aead15723e */ /* 0x044fe200000010ff */
[----:B------:R-:W-:Y:S01]  /*1c940*/  FADD.FTZ R174, R174, R167 ;  /* 0x000000a7aeae7221 */ /* 0x000fe20000010000 */
[C---:B------:R-:W-:Y:S07]  /*1c950*/  HMMA.16816.F32.BF16 R84, R116.reuse, R148, R84 ;  /* 0x000000947454723c */ /* 0x040fee0000041854 */
[----:B------:R-:W-:Y:S01]  /*1c960*/  MUFU.EX2 R178, R178 ;  /* 0x000000b200b27308 */ /* 0x000fe20000000800 */
[----:B------:R-:W-:Y:S01]  /*1c970*/  FADD.FTZ R173, R173, R174 ;  /* 0x000000aeadad7221 */ /* 0x000fe20000010000 */
[----:B---3--:R-:W-:Y:S01]  /*1c980*/  FADD.FTZ R3, R171, R172 ;  /* 0x000000acab037221 */ /* 0x008fe20000010000 */
[C---:B------:R-:W-:Y:S01]  /*1c990*/  HMMA.16816.F32.BF16 R88, R116.reuse, R150, R88 ;  /* 0x000000967458723c */ /* 0x040fe20000041858 */
[----:B------:R-:W2:Y:S06]  /*1c9a0*/  LDSM.16.MT88.4 R148, [R137+0xd000] ;  /* 0x00d000008994783b */ /* 0x000eac0000004200 */
[----:B------:R-:W3:Y:S01]  /*1c9b0*/  MUFU.EX2 R175, R175 ;  /* 0x000000af00af7308 */ /* 0x000ee20000000800 */
[C---:B-----5:R-:W-:Y:S01]  /*1c9c0*/  F2FP.BF16.F32.PACK_AB R22, R176.reuse, R171 ;  /* 0x000000abb016723e */ /* 0x060fe200000010ff */
[----:B------:R-:W-:Y:S01]  /*1c9d0*/  FADD.FTZ R3, R176, R3 ;  /* 0x00000003b0037221 */ /* 0x000fe20000010000 */
[C---:B-1----:R-:W-:Y:S07]  /*1c9e0*/  HMMA.16816.F32.BF16 R92, R116.reuse, R120, R92 ;  /* 0x00000078745c723c */ /* 0x042fee000004185c */
[----:B------:R-:W-:Y:S01]  /*1c9f0*/  MUFU.EX2 R180, R180 ;  /* 0x000000b400b47308 */ /* 0x000fe20000000800 */
[C---:B------:R-:W-:Y:S01]  /*1ca00*/  HMMA.16816.F32.BF16 R96, R116.reuse, R122, R96 ;  /* 0x0000007a7460723c */ /* 0x040fe20000041860 */
[----:B------:R-:W1:Y:S08]  /*1ca10*/  LDSM.16.MT88.4 R120, [R138+0x1000] ;  /* 0x001000008a78783b */ /* 0x000e700000004200 */
[----:B------:R-:W-:Y:S01]  /*1ca20*/  MUFU.EX2 R177, R177 ;  /* 0x000000b100b17308 */ /* 0x000fe20000000800 */
[C---:B---3--:R-:W-:Y:S01]  /*1ca30*/  F2FP.BF16.F32.PACK_AB R23, R175.reuse, R178 ;  /* 0x000000b2af17723e */ /* 0x048fe200000010ff */
[----:B------:R-:W-:Y:S04]  /*1ca40*/  FADD.FTZ R178, R178, R173 ;  /* 0x000000adb2b27221 */ /* 0x000fe80000010000 */
[----:B------:R-:W-:Y:S01]  /*1ca50*/  FADD.FTZ R175, R175, R178 ;  /* 0x000000b2afaf7221 */ /* 0x000fe20000010000 */
[C---:B----4-:R-:W-:Y:S03]  /*1ca60*/  HMMA.16816.F32.BF16 R100, R116.reuse, R124, R100 ;  /* 0x0000007c7464723c */ /* 0x050fe60000041864 */
[----:B------:R-:W-:Y:S05]  /*1ca70*/  MUFU.EX2 R182, R182 ;  /* 0x000000b600b67308 */ /* 0x000fea0000000800 */
[C---:B------:R-:W-:Y:S01]  /*1ca80*/  HMMA.16816.F32.BF16 R104, R116.reuse, R126, R104 ;  /* 0x0000007e7468723c */ /* 0x040fe20000041868 */
[----:B------:R-:W-:Y:S04]  /*1ca90*/  LDSM.16.MT88.4 R124, [R138+0x5000] ;  /* 0x005000008a7c783b */ /* 0x000fe80000004200 */
[----:B------:R-:W-:Y:S03]  /*1caa0*/  MUFU.EX2 R179, R179 ;  /* 0x000000b300b37308 */ /* 0x000fe60000000800 */
[C---:B------:R-:W-:Y:S07]  /*1cab0*/  HMMA.16816.F32.BF16 R12, R116.reuse, R128, R12 ;  /* 0x00000080740c723c */ /* 0x040fee000004180c */
        /* <DEDUP_REMOVED lines=9> */
[----:B------:R-:W3:Y:S06]  /*1cb50*/  LDSM.16.MT88.4 R116, [R152+0x11000] ;  /* 0x011000009874783b */ /* 0x000eec0000004200 */
        /* <DEDUP_REMOVED lines=37> */
[----:B------:R-:W3:Y:S10]  /*1cdb0*/  MUFU.EX2 R151, R151 ;  /* 0x0000009700977308 */ /* 0x000ef40000000800 */
[----:B------:R-:W3:Y:S01]  /*1cdc0*/  MUFU.EX2 R150, R150 ;  /* 0x0000009600967308 */ /* 0x000ee20000000800 */
        /* <DEDUP_REMOVED lines=9> */
[----:B----4-:R-:W-:Y:S01]  /*1ce60*/  F2FP.BF16.F32.PACK_AB R20, R141, R140 ;  /* 0x0000008c8d14723e */ /* 0x010fe200000010ff */
[----:B------:R-:W-:Y:S01]  /*1ce70*/  FADD.FTZ R140, R140, R3 ;  /* 0x000000038c8c7221 */ /* 0x000fe20000010000 */
[----:B--2---:R-:W-:Y:S01]  /*1ce80*/  F2FP.BF16.F32.PACK_AB R21, R143, R144 ;  /* 0x000000908f15723e */ /* 0x004fe200000010ff */
[----:B------:R-:W-:Y:S01]  /*1ce90*/  FADD.FTZ R144, R144, R175 ;  /* 0x000000af90907221 */ /* 0x000fe20000010000 */
[----:B-1----:R-:W-:Y:S01]  /*1cea0*/  F2FP.BF16.F32.PACK_AB R22, R145, R142 ;  /* 0x0000008e9116723e */ /* 0x002fe200000010ff */
[----:B------:R-:W-:Y:S01]  /*1ceb0*/  FADD.FTZ R141, R141, R140 ;  /* 0x0000008c8d8d7221 */ /* 0x000fe20000010000 */
[----:B------:R-:W-:Y:S01]  /*1cec0*/  F2FP.BF16.F32.PACK_AB R23, R146, R147 ;  /* 0x000000939217723e */ /* 0x000fe200000010ff */
[----:B------:R-:W-:Y:S02]  /*1ced0*/  FADD.FTZ R144, R143, R144 ;  /* 0x000000908f907221 */ /* 0x000fe40000010000 */
[----:B------:R-:W-:Y:S02]  /*1cee0*/  FADD.FTZ R142, R142, R141 ;  /* 0x0000008d8e8e7221 */ /* 0x000fe40000010000 */
[----:B------:R-:W-:Y:S02]  /*1cef0*/  FADD.FTZ R147, R147, R144 ;  /* 0x0000009093937221 */ /* 0x000fe40000010000 */
[C---:B------:R-:W-:Y:S03]  /*1cf00*/  HMMA.16816.F32.BF16 R4, R20.reuse, R24, R4 ;  /* 0x000000181404723c */ /* 0x040fe60000041804 */
[----:B------:R-:W-:Y:S01]  /*1cf10*/  FADD.FTZ R147, R146, R147 ;  /* 0x0000009392937221 */ /* 0x000fe20000010000 */
[----:B------:R-:W-:Y:S04]  /*1cf20*/  FADD.FTZ R145, R145, R142 ;  /* 0x0000008e91917221 */ /* 0x000fe80000010000 */
[C---:B------:R-:W-:Y:S01]  /*1cf30*/  HMMA.16816.F32.BF16 R8, R20.reuse, R26, R8 ;  /* 0x0000001a1408723c */ /* 0x040fe20000041808 */
[----:B------:R-:W1:Y:S07]  /*1cf40*/  LDSM.16.MT88.4 R24, [R152+0x11800] ;  /* 0x011800009818783b */ /* 0x000e6e0000004200 */
        /* <DEDUP_REMOVED lines=14> */
[----:B------:R-:W2:Y:S07]  /*1d030*/  LDSM.16.MT88.4 R28, [R201+0x2000] ;  /* 0x00200000c91c783b */ /* 0x000eae0000004200 */
[C---:B---3--:R-:W-:Y:S08]  /*1d040*/  HMMA.16816.F32.BF16 R12, R20.reuse, R116, R12 ;  /* 0x00000074140c723c */ /* 0x048ff0000004180c */
        /* <DEDUP_REMOVED lines=13> */
[----:B------:R-:W3:Y:S01]  /*1d120*/  MUFU.EX2 R121, R121 ;  /* 0x0000007900797308 */ /* 0x000ee20000000800 */
[----:B------:R-:W-:Y:S01]  /*1d130*/  FADD.FTZ R180, R180, R147 ;  /* 0x00000093b4b47221 */ /* 0x000fe20000010000 */
[----:B------:R-:W-:Y:S03]  /*1d140*/  FADD.FTZ R148, R148, R145 ;  /* 0x0000009194947221 */ /* 0x000fe60000010000 */
[----:B------:R-:W-:Y:S01]  /*1d150*/  FADD.FTZ R151, R151, R180 ;  /* 0x000000b497977221 */ /* 0x000fe20000010000 */
[C---:B----4-:R-:W-:Y:S04]  /*1d160*/  HMMA.16816.F32.BF16 R4, R20.reuse, R32, R4 ;  /* 0x000000201404723c */ /* 0x050fe80000041804 */
[----:B------:R-:W-:Y:S01]  /*1d170*/  MUFU.EX2 R123, R123 ;  /* 0x0000007b007b7308 */ /* 0x000fe20000000800 */
[----:B------:R-:W-:Y:S01]  /*1d180*/  FADD.FTZ R149, R149, R148 ;  /* 0x0000009495957221 */ /* 0x000fe20000010000 */
[----:B------:R-:W-:Y:S03]  /*1d190*/  FADD.FTZ R182, R182, R151 ;  /* 0x00000097b6b67221 */ /* 0x000fe60000010000 */
[----:B------:R-:W-:Y:S01]  /*1d1a0*/  FADD.FTZ R150, R150, R149 ;  /* 0x0000009596967221 */ /* 0x000fe20000010000 */
[C---:B------:R-:W-:Y:S01]  /*1d1b0*/  HMMA.16816.F32.BF16 R8, R20.reuse, R34, R8 ;  /* 0x000000221408723c */ /* 0x040fe20000041808 */
[----:B------:R-:W4:Y:S03]  /*1d1c0*/  LDSM.16.MT88.4 R32, [R152+0x12000] ;  /* 0x012000009820783b */ /* 0x000f260000004200 */
[----:B------:R-:W5:Y:S01]  /*1d1d0*/  MUFU.EX2 R122, R122 ;  /* 0x0000007a007a7308 */ /* 0x000f620000000800 */
[----:B------:R-:W-:Y:S01]  /*1d1e0*/  FADD.FTZ R182, R179, R182 ;  /* 0x000000b6b3b67221 */ /* 0x000fe20000010000 */
[----:B------:R-:W-:Y:S02]  /*1d1f0*/  FADD.FTZ R177, R177, R150 ;  /* 0x00000096b1b17221 */ /* 0x000fe40000010000 */
        /* <DEDUP_REMOVED lines=21> */
[----:B---3--:R-:W-:Y:S01]  /*1d350*/  F2FP.BF16.F32.PACK_AB R20, R121, R120 ;  /* 0x000000787914723e */ /* 0x008fe200000010ff */
[----:B------:R-:W-:Y:S01]  /*1d360*/  FADD.FTZ R120, R120, R177 ;  /* 0x000000b178787221 */ /* 0x000fe20000010000 */
[C---:B-----5:R-:W-:Y:S01]  /*1d370*/  F2FP.BF16.F32.PACK_AB R21, R122.reuse, R123 ;  /* 0x0000007b7a15723e */ /* 0x060fe200000010ff */
[----:B------:R-:W-:Y:S01]  /*1d380*/  FADD.FTZ R123, R123, R182 ;  /* 0x000000b67b7b7221 */ /* 0x000fe20000010000 */
[----:B------:R-:W-:Y:S01]  /*1d390*/  F2FP.BF16.F32.PACK_AB R22, R49, R48 ;  /* 0x000000303116723e */ /* 0x000fe200000010ff */
[----:B------:R-:W-:Y:S01]  /*1d3a0*/  FADD.FTZ R121, R121, R120 ;  /* 0x0000007879797221 */ /* 0x000fe20000010000 */
[C---:B------:R-:W-:Y:S01]  /*1d3b0*/  F2FP.BF16.F32.PACK_AB R23, R51.reuse, R50 ;  /* 0x000000323317723e */ /* 0x040fe200000010ff */
[----:B------:R-:W-:Y:S02]  /*1d3c0*/  FADD.FTZ R123, R122, R123 ;  /* 0x0000007b7a7b7221 */ /* 0x000fe40000010000 */
[----:B------:R-:W-:Y:S02]  /*1d3d0*/  FADD.FTZ R48, R48, R121 ;  /* 0x0000007930307221 */ /* 0x000fe40000010000 */
[----:B------:R-:W-:Y:S02]  /*1d3e0*/  FADD.FTZ R50, R50, R123 ;  /* 0x0000007b32327221 */ /* 0x000fe40000010000 */
[C---:B--2---:R-:W-:Y:S03]  /*1d3f0*/  HMMA.16816.F32.BF16 R4, R20.reuse, R28, R4 ;  /* 0x0000001c1404723c */ /* 0x044fe60000041804 */
[----:B------:R-:W-:Y:S01]  /*1d400*/  FADD.FTZ R50, R51, R50 ;  /* 0x0000003233327221 */ /* 0x000fe20000010000 */
[----:B------:R-:W-:Y:S04]  /*1d410*/  FADD.FTZ R49, R49, R48 ;  /* 0x0000003031317221 */ /* 0x000fe80000010000 */
[C---:B------:R-:W-:Y:S01]  /*1d420*/  HMMA.16816.F32.BF16 R8, R20.reuse, R30, R8 ;  /* 0x0000001e1408723c */ /* 0x040fe20000041808 */
[----:B------:R-:W2:Y:S02]  /*1d430*/  LDSM.16.MT88.4 R28, [R152+0x12800] ;  /* 0x01280000981c783b */ /* 0x000ea40000004200 */
[----:B------:R-:W-:Y:S04]  /*1d440*/  FADD.FTZ R2, R52, R49 ;  /* 0x0000003134027221 */ /* 0x000fe80000010000 */
[----:B------:R-:W-:Y:S01]  /*1d450*/  FADD.FTZ R2, R53, R2 ;  /* 0x0000000235027221 */ /* 0x000fe20000010000 */
[C---:B------:R-:W-:Y:S03]  /*1d460*/  HMMA.16816.F32.BF16 R68, R20.reuse, R44, R68 ;  /* 0x0000002c1444723c */ /* 0x040fe60000041844 */
[----:B------:R-:W-:Y:S01]  /*1d470*/  FADD.FTZ R3, R55, R2 ;  /* 0x0000000237037221 */ /* 0x000fe20000010000 */
[----:B------:R-:W-:Y:S03]  /*1d480*/  MOV R2, R135 ;  /* 0x0000008700027202 */ /* 0x000fe60000000f00 */
[----:B------:R-:W-:Y:S01]  /*1d490*/  FADD.FTZ R3, R56, R3 ;  /* 0x0000000338037221 */ /* 0x000fe20000010000 */
        /* <DEDUP_REMOVED lines=21> */
[----:B------:R-:W-:Y:S01]  /*1d5f0*/  F2FP.BF16.F32.PACK_AB R21, R54, R181 ;  /* 0x000000b53615723e */ /* 0x000fe200000010ff */
[----:B------:R-:W-:Y:S01]  /*1d600*/  FADD.FTZ R181, R181, R50 ;  /* 0x00000032b5b57221 */ /* 0x000fe20000010000 */
[----:B------:R-:W-:Y:S02]  /*1d610*/  F2FP.BF16.F32.PACK_AB R22, R56, R55 ;  /* 0x000000373816723e */ /* 0x000fe400000010ff */
[----:B------:R-:W-:Y:S01]  /*1d620*/  F2FP.BF16.F32.PACK_AB R23, R58, R57 ;  /* 0x000000393a17723e */ /* 0x000fe200000010ff */
[----:B------:R-:W-:Y:S04]  /*1d630*/  FADD.FTZ R54, R54, R181 ;  /* 0x000000b536367221 */ /* 0x000fe80000010000 */
[----:B------:R-:W-:Y:S02]  /*1d640*/  FADD.FTZ R57, R57, R54 ;  /* 0x0000003639397221 */ /* 0x000fe40000010000 */
[C---:B-1----:R-:W-:Y:S03]  /*1d650*/  HMMA.16816.F32.BF16 R4, R20.reuse, R24, R4 ;  /* 0x000000181404723c */ /* 0x042fe60000041804 */
[----:B------:R-:W-:Y:S05]  /*1d660*/  FADD.FTZ R58, R58, R57 ;  /* 0x000000393a3a7221 */ /* 0x000fea0000010000 */
        /* <DEDUP_REMOVED lines=14> */
[----:B------:R-:W-:Y:S01]  /*1d750*/  FFMA.FTZ R32, R63, R136, -R157 ;  /* 0x000000883f207223 */ /* 0x000fe2000001089d */
[----:B------:R-:W-:Y:S01]  /*1d760*/  FADD.FTZ R44, R44, R3 ;  /* 0x000000032c2c7221 */ /* 0x000fe20000010000 */
[----:B------:R-:W-:Y:S02]  /*1d770*/  MOV R3, R134 ;  /* 0x0000008600037202 */ /* 0x000fe40000000f00 */
[C---:B------:R-:W-:Y:S03]  /*1d780*/  HMMA.16816.F32.BF16 R88, R20.reuse, R34, R88 ;  /* 0x000000221458723c */ /* 0x040fe60000041858 */
[----:B------:R-:W2:Y:S01]  /*1d790*/  MUFU.EX2 R32, R32 ;  /* 0x0000002000207308 */ /* 0x000ea20000000800 */
[-CC-:B------:R-:W-:Y:S01]  /*1d7a0*/  FFMA.FTZ R34, R64, R136.reuse, -R159.reuse ;  /* 0x0000008840227223 */ /* 0x180fe2000001089f */
[-C--:B------:R-:W-:Y:S01]  /*1d7b0*/  FFMA.FTZ R159, R65, R136.reuse, -R159 ;  /* 0x00000088419f7223 */ /* 0x080fe2000001089f */
[-CC-:B------:R-:W-:Y:S01]  /*1d7c0*/  FFMA.FTZ R35, R66, R136.reuse, -R157.reuse ;  /* 0x0000008842237223 */ /* 0x180fe2000001089d */
[----:B------:R-:W-:Y:S01]  /*1d7d0*/  FFMA.FTZ R157, R67, R136, -R157 ;  /* 0x00000088439d7223 */ /* 0x000fe2000001089d */
[----:B------:R-:W-:Y:S01]  /*1d7e0*/  FADD.FTZ R45, R45, R44 ;  /* 0x0000002c2d2d7221 */ /* 0x000fe20000010000 */
[C---:B-1----:R-:W-:Y:S04]  /*1d7f0*/  HMMA.16816.F32.BF16 R92, R20.reuse, R24, R92 ;  /* 0x00000018145c723c */ /* 0x042fe8000004185c */
[----:B------:R-:W-:Y:S04]  /*1d800*/  MUFU.EX2 R34, R34 ;  /* 0x0000002200227308 */ /* 0x000fe80000000800 */
[C---:B------:R-:W-:Y:S01]  /*1d810*/  HMMA.16816.F32.BF16 R96, R20.reuse, R26, R96 ;  /* 0x0000001a1460723c */ /* 0x040fe20000041860 */
[----:B------:R-:W1:Y:S05]  /*1d820*/  LDSM.16.MT88.4 R24, [R137+0xf800] ;  /* 0x00f800008918783b */ /* 0x000e6a0000004200 */
[----:B------:R-:W3:Y:S01]  /*1d830*/  MUFU.EX2 R159, R159 ;  /* 0x0000009f009f7308 */ /* 0x000ee20000000800 */
[C---:B--2---:R-:W-:Y:S01]  /*1d840*/  F2FP.BF16.F32.PACK_AB R117, R32.reuse, R33 ;  /* 0x000000212075723e */ /* 0x044fe200000010ff */
[----:B------:R-:W-:Y:S04]  /*1d850*/  FADD.FTZ R33, R33, R58 ;  /* 0x0000003a21217221 */ /* 0x000fe80000010000 */
[----:B------:R-:W-:Y:S01]  /*1d860*/  FADD.FTZ R32, R32, R33 ;  /* 0x0000002120207221 */ /* 0x000fe20000010000 */
[C---:B----4-:R-:W-:Y:S03]  /*1d870*/  HMMA.16816.F32.BF16 R100, R20.reuse, R28, R100 ;  /* 0x0000001c1464723c */ /* 0x050fe60000041864 */
[----:B------:R-:W-:Y:S05]  /*1d880*/  MUFU.EX2 R35, R35 ;  /* 0x0000002300237308 */ /* 0x000fea0000000800 */
[C---:B------:R-:W-:Y:S05]  /*1d890*/  HMMA.16816.F32.BF16 R104, R20.reuse, R30, R104 ;  /* 0x0000001e1468723c */ /* 0x040fea0000041868 */
[----:B------:R-:W2:Y:S01]  /*1d8a0*/  MUFU.EX2 R28, R157 ;  /* 0x0000009d001c7308 */ /* 0x000ea20000000800 */
[C---:B---3--:R-:W-:Y:S01]  /*1d8b0*/  F2FP.BF16.F32.PACK_AB R118, R159.reuse, R34 ;  /* 0x000000229f76723e */ /* 0x048fe200000010ff */
[----:B------:R-:W-:Y:S01]  /*1d8c0*/  FADD.FTZ R34, R34, R45 ;  /* 0x0000002d22227221 */ /* 0x000fe20000010000 */
[C---:B------:R-:W-:Y:S03]  /*1d8d0*/  HMMA.16816.F32.BF16 R12, R20.reuse, R36, R12 ;  /* 0x00000024140c723c */ /* 0x040fe6000004180c */
[----:B------:R-:W-:Y:S05]  /*1d8e0*/  FADD.FTZ R230, R159, R34 ;  /* 0x000000229fe67221 */ /* 0x000fea0000010000 */
[C---:B------:R-:W-:Y:S03]  /*1d8f0*/  HMMA.16816.F32.BF16 R108, R20.reuse, R38, R108 ;  /* 0x00000026146c723c */ /* 0x040fe6000004186c */
[C---:B--2---:R-:W-:Y:S01]  /*1d900*/  F2FP.BF16.F32.PACK_AB R119, R28.reuse, R35 ;  /* 0x000000231c77723e */ /* 0x044fe200000010ff */
[----:B------:R-:W-:Y:S04]  /*1d910*/  FADD.FTZ R35, R35, R32 ;  /* 0x0000002023237221 */ /* 0x000fe80000010000 */
[C---:B------:R-:W-:Y:S03]  /*1d920*/  HMMA.16816.F32.BF16 R112, R20.reuse, R40, R112 ;  /* 0x000000281470723c */ /* 0x040fe60000041870 */
[----:B------:R-:W-:Y:S05]  /*1d930*/  FADD.FTZ R229, R28, R35 ;  /* 0x000000231ce57221 */ /* 0x000fea0000010000 */
[----:B------:R-:W-:Y:S01]  /*1d940*/  HMMA.16816.F32.BF16 R16, R20, R42, R16 ;  /* 0x0000002a1410723c */ /* 0x000fe20000041810 */
[----:B------:R-:W2:Y:S07]  /*1d950*/  LDSM.16.MT88.4 R20, [R138+0x3800] ;  /* 0x003800008a14783b */ /* 0x000eae0000004200 */
[C---:B------:R-:W-:Y:S01]  /*1d960*/  HMMA.16816.F32.BF16 R128, R116.reuse, R124, R4 ;  /* 0x0000007c7480723c */ /* 0x040fe20000041804 */
[----:B------:R-:W3:Y:S07]  /*1d970*/  LDSM.16.MT88.4 R4, [R201+0x3800] ;  /* 0x00380000c904783b */ /* 0x000eee0000004200 */
[C---:B------:R-:W-:Y:S01]  /*1d980*/  HMMA.16816.F32.BF16 R124, R116.reuse, R126, R8 ;  /* 0x0000007e747c723c */ /* 0x040fe20000041808 */
[----:B------:R-:W4:Y:S07]  /*1d990*/  LDSM.16.MT88.4 R8, [R152+0x13800] ;  /* 0x013800009808783b */ /* 0x000f2e0000004200 */
[C---:B-1----:R-:W-:Y:S08]  /*1d9a0*/  HMMA.16816.F32.BF16 R68, R116.reuse, R24, R68 ;  /* 0x000000187444723c */ /* 0x042ff00000041844 */
[C---:B------:R-:W-:Y:S08]  /*1d9b0*/  HMMA.16816.F32.BF16 R72, R116.reuse, R26, R72 ;  /* 0x0000001a7448723c */ /* 0x040ff00000041848 */
        /* <DEDUP_REMOVED lines=9> */
[C---:B-1----:R-:W-:Y:S08]  /*1da50*/  HMMA.16816.F32.BF16 R100, R116.reuse, R20, R100 ;  /* 0x000000147464723c */ /* 0x042ff00000041864 */
[C---:B------:R-:W-:Y:S08]  /*1da60*/  HMMA.16816.F32.BF16 R104, R116.reuse, R22, R104 ;  /* 0x000000167468723c */ /* 0x040ff00000041868 */
[C---:B--2---:R-:W-:Y:S08]  /*1da70*/  HMMA.16816.F32.BF16 R120, R116.reuse, R4, R12 ;  /* 0x000000047478723c */ /* 0x044ff0000004180c */
[C---:B------:R-:W-:Y:S08]  /*1da80*/  HMMA.16816.F32.BF16 R108, R116.reuse, R6, R108 ;  /* 0x00000006746c723c */ /* 0x040ff0000004186c */
[C---:B---3--:R-:W-:Y:S08]  /*1da90*/  HMMA.16816.F32.BF16 R112, R116.reuse, R8, R112 ;  /* 0x000000087470723c */ /* 0x048ff00000041870 */
[----:B------:R-:W-:Y:S01]  /*1daa0*/  HMMA.16816.F32.BF16 R116, R116, R10, R16 ;  /* 0x0000000a7474723c */ /* 0x000fe20000041810 */
[----:B------:R-:W-:Y:S08]  /*1dab0*/  @!UPT UIADD3 URZ, UPT, UPT, URZ, URZ, URZ ;  /* 0x000000fffffff290 */ /* 0x000ff0000fffe0ff */
[----:B------:R-:W-:Y:S11]  /*1dac0*/  @P0 BRA `(.L_x_4450) ;  /* 0xffffffac00840947 */ /* 0x000ff6000383ffff */
.L_x_4443:
        /* <DEDUP_REMOVED lines=11> */
.L_x_4466:
        /* <DEDUP_REMOVED lines=162> */
[----:B------:R-:W3:Y:S08]  /*1e5a0*/  @P5 MUFU.LG2 R5, R5 ;  /* 0x0000000500055308 */ /* 0x000ef00000000c00 */
[----:B------:R-:W1:Y:S01]  /*1e5b0*/  @P1 MUFU.LG2 R7, R7 ;  /* 0x0000000700071308 */ /* 0x000e620000000c00 */
[----:B------:R-:W-:-:S04]  /*1e5c0*/  LOP3.LUT R9, R221, 0x1c0, RZ, 0xc0, !PT ;  /* 0x000001c0dd097812 */ /* 0x000fc800078ec0ff */
[--C-:B------:R-:W-:Y:S01]  /*1e5d0*/  LOP3.LUT R9, R9, 0x38, R196.reuse, 0xf8, !PT ;  /* 0x0000003809097812 */ /* 0x100fe200078ef8c4 */
[----:B------:R-:W-:Y:S01]  /*1e5e0*/  BSSY.RECONVERGENT B0, `(.L_x_4452) ;  /* 0x0000016000007945 */ /* 0x000fe20003800200 */
[----:B------:R-:W-:Y:S01]  /*1e5f0*/  LOP3.LUT R199, R199, 0x30, RZ, 0xc0, !PT ;  /* 0x00000030c7c77812 */ /* 0x000fe200078ec0ff */
[----:B---3--:R-:W-:Y:S01]  /*1e600*/  @P5 FMUL.FTZ R11, R5, 0.69314718246459960938 ;  /* 0x3f317218050b5820 */ /* 0x008fe20000410000 */
[----:B------:R-:W-:Y:S02]  /*1e610*/  SHF.R.U32.HI R0, RZ, 0x2, R196 ;  /* 0x00000002ff007819 */ /* 0x000fe400000116c4 */
[----:B------:R-:W-:Y:S01]  /*1e620*/  LOP3.LUT R8, R9, R198, RZ, 0x3c, !PT ;  /* 0x000000c609087212 */ /* 0x000fe200078e3cff */
[----:B-1----:R-:W-:Y:S01]  /*1e630*/  @P1 FMUL.FTZ R5, R7, 0.69314718246459960938 ;  /* 0x3f31721807051820 */ /* 0x002fe20000410000 */
[----:B------:R-:W-:Y:S01]  /*1e640*/  MOV R3, 0x7f800000 ;  /* 0x7f80000000037802 */ /* 0x000fe20000000f00 */
[C---:B-----5:R-:W-:Y:S01]  /*1e650*/  @P5 FFMA.FTZ R3, R4.reuse, R135, R11 ;  /* 0x0000008704035223 */ /* 0x060fe2000001000b */
[----:B------:R-:W-:Y:S01]  /*1e660*/  MOV R2, 0x7f800000 ;  /* 0x7f80000000027802 */ /* 0x000fe20000000f00 */
[----:B------:R-:W-:Y:S01]  /*1e670*/  @P1 FFMA.FTZ R2, R4, R134, R5 ;  /* 0x0000008604021223 */ /* 0x000fe20000010005 */
[----:B------:R-:W-:Y:S01]  /*1e680*/  LOP3.LUT R0, R199, 0x7, R0, 0xf8, !PT ;  /* 0x00000007c7007812 */ /* 0x000fe200078ef800 */
[-C--:B----4-:R-:W-:Y:S01]  /*1e690*/  @P0 IMAD R36, R47, R220.reuse, RZ ;  /* 0x000000dc2f240224 */ /* 0x090fe200078e02ff */
[----:B------:R-:W-:Y:S01]  /*1e6a0*/  LOP3.LUT R37, R8, 0x1e00, R221, 0xf8, !PT ;  /* 0x00001e0008257812 */ /* 0x000fe200078ef8dd */
        /* <DEDUP_REMOVED lines=9> */
.L_x_4453:
[----:B------:R-:W-:Y:S05]  /*1e740*/  BSYNC.RECONVERGENT B0 ;  /* 0x0000000000007941 */ /* 0x000fea0003800200 */
.L_x_4452:
        /* <DEDUP_REMOVED lines=28> */
.L_x_4455:
[----:B------:R-:W-:Y:S05]  /*1e910*/  BSYNC.RECONVERGENT B0 ;  /* 0x0000000000007941 */ /* 0x000fea0003800200 */
.L_x_4454:
[----:B-1----:R1:W5:Y:S01]  /*1e920*/  LD.E R133, desc[UR4][R132.64+0xc0] ;  /* 0x0000c00484857980 */ /* 0x002362000c101900 */
[----:B------:R-:W-:Y:S01]  /*1e930*/  SHF.R.U32.HI R3, RZ, 0x3, R196 ;  /* 0x00000003ff037819 */ /* 0x000fe200000116c4 */
[----:B------:R-:W-:Y:S01]  /*1e940*/  IMAD.IADD R218, R218, 0x1, -R217 ;  /* 0x00000001dada7824 */ /* 0x000fe200078e0ad9 */
[----:B------:R-:W-:Y:S01]  /*1e950*/  BSSY.RECONVERGENT B0, `(.L_x_4456) ;  /* 0x0000022000007945 */ /* 0x000fe20003800200 */
[-C--:B------:R-:W-:Y:S01]  /*1e960*/  @!P0 IMAD R0, R45, R215.reuse, RZ ;  /* 0x000000d72d008224 */ /* 0x080fe200078e02ff */
[C---:B------:R-:W-:Y:S01]  /*1e970*/  IADD3 R38, PT, PT, R3.reuse, 0x10, RZ ;  /* 0x0000001003267810 */ /* 0x040fe20007ffe0ff */
[C---:B------:R-:W-:Y:S01]  /*1e980*/  VIADD R37, R3.reuse, 0x20 ;  /* 0x0000002003257836 */ /* 0x040fe20000000000 */
[C---:B------:R-:W-:Y:S01]  /*1e990*/  IADD3 R2, PT, PT, R3.reuse, 0x30, RZ ;  /* 0x0000003003027810 */ /* 0x040fe20007ffe0ff */
[----:B------:R-:W-:Y:S01]  /*1e9a0*/  @!P0 IMAD.WIDE.U32 R44, R44, R215, RZ ;  /* 0x000000d72c2c8225 */ /* 0x000fe200078e00ff */
[-C--:B------:R-:W-:Y:S02]  /*1e9b0*/  ISETP.GE.AND P5, PT, R3, R218.reuse, PT ;  /* 0x000000da0300720c */ /* 0x080fe40003fa6270 */
[-C--:B------:R-:W-:Y:S01]  /*1e9c0*/  ISETP.GE.AND P3, PT, R38, R218.reuse, PT ;  /* 0x000000da2600720c */ /* 0x080fe20003f66270 */
[----:B------:R-:W-:Y:S01]  /*1e9d0*/  IMAD.MOV.U32 R199, RZ, RZ, RZ ;  /* 0x000000ffffc77224 */ /* 0x000fe200078e00ff */
[----:B------:R-:W-:Y:S01]  /*1e9e0*/  ISETP.GE.AND P2, PT, R37, R218, PT ;  /* 0x000000da2500720c */ /* 0x000fe20003f46270 */
[----:B------:R-:W-:Y:S01]  /*1e9f0*/  IMAD R37, R43, R216, RZ ;  /* 0x000000d82b257224 */ /* 0x000fe200078e02ff */
[----:B------:R-:W-:Y:S01]  /*1ea00*/  ISETP.GE.AND P1, PT, R2, R218, PT ;  /* 0x000000da0200720c */ /* 0x000fe20003f26270 */
[----:B------:R-:W-:Y:S01]  /*1ea10*/  IMAD.WIDE.U32 R38, R217, R46, R198 ;  /* 0x0000002ed9267225 */ /* 0x000fe200078e00c6 */
[----:B------:R-:W-:-:S02]  /*1ea20*/  @!P0 MOV R2, R44 ;  /* 0x0000002c00028202 */ /* 0x000fc40000000f00 */
[----:B------:R-:W-:Y:S01]  /*1ea30*/  @P0 MOV R2, R48 ;  /* 0x0000003000020202 */ /* 0x000fe20000000f00 */
[----:B------:R-:W-:Y:S02]  /*1ea40*/  IMAD R217, R47, R217, RZ ;  /* 0x000000d92fd97224 */ /* 0x000fe400078e02ff */
        /* <DEDUP_REMOVED lines=18> */
.L_x_4457:
[----:B------:R-:W-:Y:S05]  /*1eb70*/  BSYNC.RECONVERGENT B0 ;  /* 0x0000000000007941 */ /* 0x000fea0003800200 */
.L_x_4456:
        /* <DEDUP_REMOVED lines=16> */
.L_x_4459:
[----:B------:R-:W-:Y:S05]  /*1ec80*/  BSYNC.RECONVERGENT B0 ;  /* 0x0000000000007941 */ /* 0x000fea0003800200 */
.L_x_4458:
        /* <DEDUP_REMOVED lines=16> */
.L_x_4461:
[----:B------:R-:W-:Y:S05]  /*1ed90*/  BSYNC.RECONVERGENT B0 ;  /* 0x0000000000007941 */ /* 0x000fea0003800200 */
.L_x_4460:
[----:B------:R-:W-:-:S04]  /*1eda0*/  MOV R215, 0x0 ;  /* 0x0000000000d77802 */ /* 0x000fc80000000f00 */
[----:B-12345:R-:W-:Y:S05]  /*1edb0*/  @P1 RET.REL.NODEC R214 `(_ZN5flash24flash_fwd_splitkv_kernelI23Flash_fwd_kernel_traitsILi128ELi64ELi128ELi4ELb0ELb0EN7cutlass10bfloat16_tE19Flash_kernel_traitsILi128ELi64ELi128ELi4ES3_EELb0ELb0ELb1ELb0ELb0ELb0ELb0ELb1EEEvNS_16Flash_fwd_paramsE) ;  /* 0xfffffe10d6901950 */ /* 0x03efea0003c3ffff */
        /* <DEDUP_REMOVED lines=14> */
[----:B-1----:R-:W-:Y:S05]  /*1eea0*/  @P0 RET.REL.NODEC R214 `(_ZN5flash24flash_fwd_splitkv_kernelI23Flash_fwd_kernel_traitsILi128ELi64ELi128ELi4ELb0ELb0EN7cutlass10bfloat16_tE19Flash_kernel_traitsILi128ELi64ELi128ELi4ES3_EELb0ELb0ELb1ELb0ELb0ELb0ELb0ELb1EEEvNS_16Flash_fwd_paramsE) ;  /* 0xfffffe10d6540950 */ /* 0x002fea0003c3ffff */
[----:B------:R-:W-:Y:S01]  /*1eeb0*/  MOV R215, 0x0 ;  /* 0x0000000000d77802 */ /* 0x000fe20000000f00 */
[----:B------:R1:W-:Y:S03]  /*1eec0*/  ST.E.128 desc[UR4][R2.64+0x80], R4 ;  /* 0x0000800402007985 */ /* 0x0003e6000c101d04 */
[----:B-1----:R-:W-:Y:S05]  /*1eed0*/  RET.REL.NODEC R214 `(_ZN5flash24flash_fwd_splitkv_kernelI23Flash_fwd_kernel_traitsILi128ELi64ELi128ELi4ELb0ELb0EN7cutlass10bfloat16_tE19Flash_kernel_traitsILi128ELi64ELi128ELi4ES3_EELb0ELb0ELb1ELb0ELb0ELb0ELb0ELb1EEEvNS_16Flash_fwd_paramsE) ;  /* 0xfffffe10d6487950 */ /* 0x002fea0003c3ffff */
.L_x_4451:
[----:B------:R-:W-:Y:S01]  /*1eee0*/  MOV R3, 0x2 ;  /* 0x0000000200037802 */ /* 0x000fe20000000f00 */
[----:B------:R-:W-:Y:S01]  /*1eef0*/  IMAD.MOV.U32 R0, RZ, RZ, 0x1f ;  /* 0x0000001fff007424 */ /* 0x000fe200078e00ff */
[----:B------:R-:W-:-:S07]  /*1ef00*/  MOV R2, 0xffffffff ;  /* 0xffffffff00027802 */ /* 0x000fce0000000f00 */
[----:B-1---5:R-:W-:Y:S05]  /*1ef10*/  WARPSYNC.COLLECTIVE R2, `(.L_x_4462) ;  /* 0x0000000002087348 */ /* 0x022fea0003c00000 */
[----:B------:R2:W3:Y:S02]  /*1ef20*/  SHFL.BFLY P0, R8, R230, R3, R0 ;  /* 0x0c000003e6087389 */ /* 0x0004e40000000000 */
[----:B-123-5:R-:W-:Y:S05]  /*1ef30*/  ENDCOLLECTIVE ;  /* 0x000000000000791b */ /* 0x02efea0003800000 */
.L_x_4462:
[----:B------:R-:W-:Y:S02]  /*1ef40*/  IMAD.MOV.U32 R5, RZ, RZ, R8 ;  /* 0x000000ffff057224 */ /* 0x000fe400078e0008 */
[----:B------:R-:W-:Y:S02]  /*1ef50*/  IMAD.MOV.U32 R3, RZ, RZ, 0x1 ;  /* 0x00000001ff037424 */ /* 0x000fe400078e00ff */
[----:B------:R-:W-:-:S05]  /*1ef60*/  FADD.FTZ R6, R5, R230 ;  /* 0x000000e605067221 */ /* 0x000fca0000010000 */
[----:B------:R-:W-:-:S07]  /*1ef70*/  MOV R230, R6 ;  /* 0x0000000600e67202 */ /* 0x000fce0000000f00 */
[----:B------:R-:W-:Y:S05]  /*1ef80*/  WARPSYNC.COLLECTIVE R2, `(.L_x_4463) ;  /* 0x0000000002087348 */ /* 0x000fea0003c00000 */
[----:B------:R1:W2:Y:S02]  /*1ef90*/  SHFL.BFLY P0, R8, R230, R3, R0 ;  /* 0x0c000003e6087389 */ /* 0x0002a40000000000 */
[----:B-12---:R-:W-:Y:S05]  /*1efa0*/  ENDCOLLECTIVE ;  /* 0x000000000000791b */ /* 0x006fea0003800000 */
.L_x_4463:
[----:B------:R-:W-:Y:S01]  /*1efb0*/  MOV R230, R229 ;  /* 0x000000e500e67202 */ /* 0x000fe20000000f00 */
[----:B------:R-:W-:Y:S01]  /*1efc0*/  IMAD.MOV.U32 R3, RZ, RZ, 0x2 ;  /* 0x00000002ff037424 */ /* 0x000fe200078e00ff */
[----:B------:R-:W-:-:S07]  /*1efd0*/  MOV R5, R8 ;  /* 0x0000000800057202 */ /* 0x000fce0000000f00 */
[----:B------:R-:W-:Y:S05]  /*1efe0*/  WARPSYNC.COLLECTIVE R2, `(.L_x_4464) ;  /* 0x0000000002087348 */ /* 0x000fea0003c00000 */
[----:B------:R1:W2:Y:S02]  /*1eff0*/  SHFL.BFLY P0, R8, R230, R3, R0 ;  /* 0x0c000003e6087389 */ /* 0x0002a40000000000 */
[----:B-12---:R-:W-:Y:S05]  /*1f000*/  ENDCOLLECTIVE ;  /* 0x000000000000791b */ /* 0x006fea0003800000 */
.L_x_4464:
[----:B------:R-:W-:Y:S01]  /*1f010*/  FADD.FTZ R5, R6, R5 ;  /* 0x0000000506057221 */ /* 0x000fe20000010000 */
[----:B------:R-:W-:Y:S01]  /*1f020*/  FADD.FTZ R7, R8, R229 ;  /* 0x000000e508077221 */ /* 0x000fe20000010000 */
[----:B------:R-:W-:-:S04]  /*1f030*/  MOV R3, 0x1 ;  /* 0x0000000100037802 */ /* 0x000fc80000000f00 */
[----:B------:R-:W-:-:S07]  /*1f040*/  MOV R230, R7 ;  /* 0x0000000700e67202 */ /* 0x000fce0000000f00 */
[----:B------:R-:W-:Y:S05]  /*1f050*/  WARPSYNC.COLLECTIVE R2, `(.L_x_4465) ;  /* 0x0000000002087348 */ /* 0x000fea0003c00000 */
[----:B------:R1:W2:Y:S02]  /*1f060*/  SHFL.BFLY P0, R8, R230, R3, R0 ;  /* 0x0c000003e6087389 */ /* 0x0002a40000000000 */
[----:B-12---:R-:W-:Y:S05]  /*1f070*/  ENDCOLLECTIVE ;  /* 0x000000000000791b */ /* 0x006fea0003800000 */
.L_x_4465:
[----:B------:R-:W-:Y:S05]  /*1f080*/  BRA `(.L_x_4466) ;  /* 0xffffffe800bc7947 */ /* 0x000fea000383ffff */
.L_x_4467:
        /* <DEDUP_REMOVED lines=15> */
.L_x_14888:


//--------------------- .text._ZN5flash24flash_fwd_splitkv_kernelI23Flash_fwd_kernel_traitsILi128ELi64ELi128ELi4ELb0ELb0EN7cutlass10bfloat16_tE19Flash_kernel_traitsILi128ELi64ELi128ELi4ES3_EELb0ELb0ELb1ELb0ELb0ELb1ELb0ELb1EEEvNS_16Flash_fwd_paramsE --------------------------
	.section	.text._ZN5flash24flash_fwd_splitkv_kernelI23Flash_fwd_kernel_traitsILi128ELi64ELi128ELi4ELb0ELb0EN7cutlass10bfloat16_tE19Flash_kernel_traitsILi128ELi64ELi128ELi4ES3_EELb0ELb0ELb1ELb0ELb0ELb1ELb0ELb1EEEvNS_16Flash_fwd_paramsE,"ax",@progbits
	.align	128
        .global         _ZN5flash24flash_fwd_splitkv_kernelI23Flash_fwd_kernel_traitsILi128ELi64ELi128ELi4ELb0ELb0EN7cutlass10bfloat16_tE19Flash_kernel_traitsILi128ELi64ELi128ELi4ES3_EELb0ELb0ELb1ELb0ELb0ELb1ELb0ELb1EEEvNS_16Flash_fwd_paramsE
        .type           _ZN5flash24flash_fwd_splitkv_kernelI23Flash_fwd_kernel_traitsILi128ELi64ELi128ELi4ELb0ELb0EN7cutlass10bfloat16_tE19Flash_kernel_traitsILi128ELi64ELi128ELi4ES3_EELb0ELb0ELb1ELb0ELb0ELb1ELb0ELb1EEEvNS_16Flash_fwd_paramsE,@function
        .size           _ZN5flash24flash_fwd_splitkv_kernelI23Flash_fwd_kernel_traitsILi128ELi64ELi128ELi4ELb0ELb0EN7cutlass10bfloat16_tE19Flash_kernel_traitsILi128ELi64ELi128ELi4ES3_EELb0ELb0ELb1ELb0ELb0ELb1ELb0ELb1EEEvNS_16Flash_fwd_paramsE,(.L_x_14889 - _ZN5flash24flash_fwd_splitkv_kernelI23Flash_fwd_kernel_traitsILi128ELi64ELi128ELi4ELb0ELb0EN7cutlass10bfloat16_tE19Flash_kernel_traitsILi128ELi64ELi128ELi4ES3_EELb0ELb0ELb1ELb0ELb0ELb1ELb0ELb1EEEvNS_16Flash_fwd_paramsE)
        .other          _ZN5flash24flash_fwd_splitkv_kernelI23Flash_fwd_kernel_traitsILi128ELi64ELi128ELi4ELb0ELb0EN7cutlass10bfloat16_tE19Flash_kernel_traitsILi128ELi64ELi128ELi4ES3_EELb0ELb0ELb1ELb0ELb0ELb1ELb0ELb1EEEvNS_16Flash_fwd_paramsE,@"STO_CUDA_ENTRY STV_DEFAULT"
_ZN5flash24flash_fwd_splitkv_kernelI23Flash_fwd_kernel_traitsILi128ELi64ELi128ELi4ELb0ELb0EN7cutlass10bfloat16_tE19Flash_kernel_traitsILi128ELi64ELi128ELi4ES3_EELb0ELb0ELb1ELb0ELb0ELb1ELb0ELb1EEEvNS_16Flash_fwd_paramsE:
.text._ZN5flash24flash_fwd_splitkv_kernelI23Flash_fwd_kernel_traitsILi128ELi64ELi128ELi4ELb0ELb0EN7cutlass10bfloat16_tE19Flash_kernel_traitsILi128ELi64ELi128ELi4ES3_EELb0ELb0ELb1ELb0ELb0ELb1ELb0ELb1EEEvNS_16Flash_fwd_paramsE:
[----:B------:R-:W-:Y:S01]  /*0000*/  LDC R1, c[0x0][0x37c] ;  /* 0x0000df00ff017b82 */ /* 0x000fe20000000800 */
[----:B------:R-:W1:Y:S07]  /*0010*/  S2R R229, SR_CTAID.X ;  /* 0x0000000000e57919 */ /* 0x000e6e0000002500 */
[----:B------:R-:W2:Y:S01]  /*0020*/  LDC.64 R132, c[0x0][0x348] ;  /* 0x0000d200ff847b82 */ /* 0x000ea20000000a00 */
[----:B------:R-:W-:Y:S01]  /*0030*/  BSSY.RECONVERGENT B4, `(.L_x_4468) ;  /* 0x0000005000047945 */ /* 0x000fe20003800200 */
[----:B------:R-:W-:Y:S01]  /*0040*/  MOV R226, 0x80 ;  /* 0x0000008000e27802 */ /* 0x000fe20000000f00 */
[----:B------:R-:W3:Y:S01]  /*0050*/  S2R R227, SR_CTAID.Y ;  /* 0x0000000000e37919 */ /* 0x000ee20000002600 */
[----:B------:R-:W4:Y:S05]  /*0060*/  S2R R228, SR_CTAID.Z ;  /* 0x0000000000e47919 */ /* 0x000f2a0000002700 */
[----:B-1234-:R-:W-:Y:S05]  /*0070*/  CALL.REL.NOINC `($_ZN5flash24flash_fwd_splitkv_kernelI23Flash_fwd_kernel_traitsILi128ELi64ELi128ELi4ELb0ELb0EN7cutlass10bfloat16_tE19Flash_kernel_traitsILi128ELi64ELi128ELi4ES3_EELb0ELb0ELb1ELb0ELb0ELb1ELb0ELb1EEEvNS_16Flash_fwd_paramsE$_ZN5flash30compute_attn_1rowblock_splitkvI23Flash_fwd_kernel_traitsILi128ELi64ELi128ELi4ELb0ELb0EN7cutlass10bfloat16_tE19Flash_kernel_traitsILi128ELi64ELi128ELi4ES3_EELb0ELb0ELb1ELb0ELb0ELb1ELb0ELb1ENS_16Flash_fwd_paramsEEEvRKT8_iiiii) ;  /* 0x0000000000087944 */ /* 0x01efea0003c00000 */
[----:B------:R-:W-:Y:S05]  /*0080*/  BSYNC.RECONVERGENT B4 ;  /* 0x0000000000047941 */ /* 0x000fea0003800200 */
.L_x_4468:
[----:B------:R-:W-:Y:S05]  /*0090*/  EXIT ;  /* 0x000000000000794d */ /* 0x000fea0003800000 */
        .type           $_ZN5flash24flash_fwd_splitkv_kernelI23Flash_fwd_kernel_traitsILi128ELi64ELi128ELi4ELb0ELb0EN7cutlass10bfloat16_tE19Flash_kernel_traitsILi128ELi64ELi128ELi4ES3_EELb0ELb0ELb1ELb0ELb0ELb1ELb0ELb1EEEvNS_16Flash_fwd_paramsE$_ZN5flash30compute_attn_1rowblock_splitkvI23Flash_fwd_kernel_traitsILi128ELi64ELi128ELi4ELb0ELb0EN7cutlass10bfloat16_tE19Flash_kernel_traitsILi128ELi64ELi128ELi4ES3_EELb0ELb0ELb1ELb0ELb0ELb1ELb0ELb1ENS_16Flash_fwd_paramsEEEvRKT8_iiiii,@function
        .size           $_ZN5flash24flash_fwd_splitkv_kernelI23Flash_fwd_kernel_traitsILi128ELi64ELi128ELi4ELb0ELb0EN7cutlass10bfloat16_tE19Flash_kernel_traitsILi128ELi64ELi128ELi4ES3_EELb0ELb0ELb1ELb0ELb0ELb1ELb0ELb1EEEvNS_16Flash_fwd_paramsE$_ZN5flash30compute_attn_1rowblock_splitkvI23Flash_fwd_kernel_traitsILi128ELi64ELi128ELi4ELb0ELb0EN7cutlass10bfloat16_tE19Flash_kernel_traitsILi128ELi64ELi128ELi4ES3_EELb0ELb0ELb1ELb0ELb0ELb1ELb0ELb1ENS_16Flash_fwd_paramsEEEvRKT8_iiiii,(.L_x_14889 - $_ZN5flash24flash_fwd_splitkv_kernelI23Flash_fwd_kernel_traitsILi128ELi64ELi128ELi4ELb0ELb0EN7cutlass10bfloat16_tE19Flash_kernel_traitsILi128ELi64ELi128ELi4ES3_EELb0ELb0ELb1ELb0ELb0ELb1ELb0ELb1EEEvNS_16Flash_fwd_paramsE$_ZN5flash30compute_attn_1rowblock_splitkvI23Flash_fwd_kernel_traitsILi128ELi64ELi128ELi4ELb0ELb0EN7cutlass10bfloat16_tE19Flash_kernel_traitsILi128ELi64ELi128ELi4ES3_EELb0ELb0ELb1ELb0ELb0ELb1ELb0ELb1ENS_16Flash_fwd_paramsEEEvRKT8_iiiii)
$_ZN5flash24flash_fwd_splitkv_kernelI23Flash_fwd_kernel_traitsILi128ELi64ELi128ELi4ELb0ELb0EN7cutlass10bfloat16_tE19Flash_kernel_traitsILi128ELi64ELi128ELi4ES3_EELb0ELb0ELb1ELb0ELb0ELb1ELb0ELb1EEEvNS_16Flash_fwd_paramsE$_ZN5flash30compute_attn_1rowblock_splitkvI23Flash_fwd_kernel_traitsILi128ELi64ELi128ELi4ELb0ELb0EN7cutlass10bfloat16_tE19Flash_kernel_traitsILi128ELi64ELi128ELi4ES3_EELb0ELb0ELb1ELb0ELb0ELb1ELb0ELb1ENS_16Flash_fwd_paramsEEEvRKT8_iiiii:
        /* <DEDUP_REMOVED lines=38> */
.L_x_4470:
[----:B------:R-:W-:Y:S05]  /*0300*/  BSYNC.RECONVERGENT B0 ;  /* 0x0000000000007941 */ /* 0x000fea0003800200 */
.L_x_4469:
[----:B------:R-:W-:Y:S04]  /*0310*/  BSSY.RECONVERGENT B0, `(.L_x_4471) ;  /* 0x0000007000007945 */ /* 0x000fe80003800200 */
[----:B------:R-:W-:Y:S05]  /*0320*/  @!P3 BRA `(.L_x_4472) ;  /* 0x000000000014b947 */ /* 0x000fea0003800000 */
[----:B-----5:R-:W3:Y:S02]  /*0330*/  LD.E.U8 R3, desc[UR4][R132.64+0x1b2] ;  /* 0x0001b20484037980 */ /* 0x020ee4000c101100 */
[----:B---3--:R-:W-:-:S13]  /*0340*/  ISETP.NE.AND P1, PT, R3, RZ, PT ;  /* 0x000000ff0300720c */ /* 0x008fda0003f25270 */
[----:B------:R-:W3:Y:S02]  /*0350*/  @P1 LD.E R4, desc[UR4][R8.64+0x4] ;  /* 0x0000040408041980 */ /* 0x000ee4000c101900 */
[----:B---3--:R-:W-:-:S06]  /*0360*/  @P1 IADD3 R3, PT, PT, R4, -R13, RZ ;  /* 0x8000000d04031210 */ /* 0x008fcc0007ffe0ff */
[----:B------:R3:W5:Y:S02]  /*0370*/  @!P1 LD.E R3, desc[UR4][R8.64] ;  /* 0x0000000408039980 */ /* 0x000764000c101900 */
.L_x_4472:
[----:B------:R-:W-:Y:S05]  /*0380*/  BSYNC.RECONVERGENT B0 ;  /* 0x0000000000007941 */ /* 0x000fea0003800200 */
.L_x_4471:
        /* <DEDUP_REMOVED lines=9> */
.L_x_4474:
[----:B------:R-:W4:Y:S01]  /*0420*/  LD.E.64 R4, desc[UR4][R132.64+0x108] ;  /* 0x0001080484047980 */ /* 0x000f22000c101b00 */
[----:B------:R-:W-:Y:S01]  /*0430*/  BSSY.RECONVERGENT B0, `(.L_x_4476) ;  /* 0x0000006000007945 */ /* 0x000fe20003800200 */
[----:B------:R-:W-:Y:S01]  /*0440*/  IMAD.MOV.U32 R3, RZ, RZ, RZ ;  /* 0x000000ffff037224 */ /* 0x000fe200078e00ff */
[----:B----4-:R-:W-:-:S04]  /*0450*/  ISETP.NE.U32.AND P0, PT, R4, RZ, PT ;  /* 0x000000ff0400720c */ /* 0x010fc80003f05070 */
[----:B------:R-:W-:-:S13]  /*0460*/  ISETP.NE.AND.EX P0, PT, R5, RZ, PT, P0 ;  /* 0x000000ff0500720c */ /* 0x000fda0003f05300 */
[----:B------:R-:W-:Y:S05]  /*0470*/  @!P0 BRA `(.L_x_4477) ;  /* 0x0000000000048947 */ /* 0x000fea0003800000 */
[----:B------:R4:W5:Y:S02]  /*0480*/  LD.E R3, desc[UR4][R132.64+0xbc] ;  /* 0x0000bc0484037980 */ /* 0x000964000c101900 */
.L_x_4477:
[----:B------:R-:W-:Y:S05]  /*0490*/  BSYNC.RECONVERGENT B0 ;  /* 0x0000000000007941 */ /* 0x000fea0003800200 */
.L_x_4476:
[----:B-----5:R-:W-:Y:S02]  /*04a0*/  IADD3 R64, PT, PT, R72, R3, RZ ;  /* 0x0000000348407210 */ /* 0x020fe40007ffe0ff */
.L_x_4475:
[----:B------:R-:W-:Y:S05]  /*04b0*/  BSYNC.RECONVERGENT B1 ;  /* 0x0000000000017941 */ /* 0x000fea0003800200 */
.L_x_4473:
[----:B------:R-:W-:Y:S01]  /*04c0*/  IMAD.SHL.U32 R75, R229, 0x40, RZ ;  /* 0x00000040e54b7824 */ /* 0x000fe200078e00ff */
[----:B------:R-:W-:Y:S01]  /*04d0*/  MOV R4, R226 ;  /* 0x000000e200047202 */ /* 0x000fe20000000f00 */
[----:B------:R-:W-:-:S03]  /*04e0*/  IMAD.MOV.U32 R5, RZ, RZ, 0x0 ;  /* 0x00000000ff057424 */ /* 0x000fc600078e00ff */
[----:B------:R-:W-:-:S13]  /*04f0*/  ISETP.GT.AND P0, PT, R230, R75, PT ;  /* 0x0000004be600720c */ /* 0x000fda0003f04270 */
[----:B-1234-:R-:W-:Y:S05]  /*0500*/  @!P0 RET.REL.NODEC R4 `(_ZN5flash24flash_fwd_splitkv_kernelI23Flash_fwd_kernel_traitsILi128ELi64ELi128ELi4ELb0ELb0EN7cutlass10bfloat16_tE19Flash_kernel_traitsILi128ELi64ELi128ELi4ES3_EELb0ELb0ELb1ELb0ELb0ELb1ELb0ELb1EEEvNS_16Flash_fwd_paramsE) ;  /* 0xfffffff804bc8950 */ /* 0x01efea0003c3ffff */
        /* <DEDUP_REMOVED lines=61> */
.L_x_4480:
[----:B------:R-:W-:Y:S05]  /*08e0*/  BSYNC.RECONVERGENT B0 ;  /* 0x0000000000007941 */ /* 0x000fea0003800200 */
.L_x_4479:
        /* <DEDUP_REMOVED lines=17> */
.L_x_4482:
[----:B------:R-:W-:Y:S05]  /*0a00*/  BSYNC.RECONVERGENT B0 ;  /* 0x0000000000007941 */ /* 0x000fea0003800200 */
.L_x_4481:
        /* <DEDUP_REMOVED lines=20> */
.L_x_4484:
[----:B------:R-:W-:Y:S05]  /*0b50*/  BSYNC.RECONVERGENT B0 ;  /* 0x0000000000007941 */ /* 0x000fea0003800200 */
.L_x_4483:
        /* <DEDUP_REMOVED lines=25> */
.L_x_4486:
[----:B------:R-:W-:Y:S05]  /*0cf0*/  BSYNC.RECONVERGENT B0 ;  /* 0x0000000000007941 */ /* 0x000fea0003800200 */
.L_x_4485:
[----:B------:R-:W-:Y:S01]  /*0d00*/  MOV R227, 0x0 ;  /* 0x0000000000e37802 */ /* 0x000fe20000000f00 */
[----:B------:R-:W-:Y:S04]  /*0d10*/  @!P5 ST.E desc[UR4][R8.64], R4 ;  /* 0x000000040800d985 */ /* 0x000fe8000c101904 */
[----:B------:R-:W-:Y:S04]  /*0d20*/  @!P4 ST.E desc[UR4][R8.64+0x40], R3 ;  /* 0x000040030800c985 */ /* 0x000fe8000c101904 */
[----:B------:R1:W-:Y:S02]  /*0d30*/  @!P3 ST.E desc[UR4][R8.64+0x80], R0 ;  /* 0x000080000800b985 */ /* 0x0003e4000c101904 */
[----:B-12---:R-:W-:Y:S05]  /*0d40*/  @P6 RET.REL.NODEC R226 `(_ZN5flash24flash_fwd_splitkv_kernelI23Flash_fwd_kernel_traitsILi128ELi64ELi128ELi4ELb0ELb0EN7cutlass10bfloat16_tE19Flash_kernel_traitsILi128ELi64ELi128ELi4ES3_EELb0ELb0ELb1ELb0ELb0ELb1ELb0ELb1EEEvNS_16Flash_fwd_paramsE) ;  /* 0xfffffff0e2ac6950 */ /* 0x006fea0003c3ffff */
[----:B------:R-:W-:Y:S02]  /*0d50*/  MOV R3, 0x7f800000 ;  /* 0x7f80000000037802 */ /* 0x000fe40000000f00 */
[----:B------:R-:W-:-:S03]  /*0d60*/  MOV R227, 0x0 ;  /* 0x0000000000e37802 */ /* 0x000fc60000000f00 */
[----:B------:R1:W-:Y:S02]  /*0d70*/  ST.E desc[UR4][R8.64+0xc0], R3 ;  /* 0x0000c00308007985 */ /* 0x0003e4000c101904 */
[----:B-1----:R-:W-:Y:S05]  /*0d80*/  RET.REL.NODEC R226 `(_ZN5flash24flash_fwd_splitkv_kernelI23Flash_fwd_kernel_traitsILi128ELi64ELi128ELi4ELb0ELb0EN7cutlass10bfloat16_tE19Flash_kernel_traitsILi128ELi64ELi128ELi4ES3_EELb0ELb0ELb1ELb0ELb0ELb1ELb0ELb1EEEvNS_16Flash_fwd_paramsE) ;  /* 0xfffffff0e29c7950 */ /* 0x002fea0003c3ffff */
.L_x_4478:
        /* <DEDUP_REMOVED lines=103> */
.L_x_4488:
        /* <DEDUP_REMOVED lines=79> */
.L_x_4489:
[----:B------:R-:W-:Y:S05]  /*18f0*/  BSYNC.RECONVERGENT B0 ;  /* 0x0000000000007941 */ /* 0x000fea0003800200 */
.L_x_4487:
        /* <DEDUP_REMOVED lines=207> */
.L_x_4591:
        /* <DEDUP_REMOVED lines=21> */
.L_x_4492:
[----:B------:R-:W-:Y:S05]  /*2740*/  BSYNC.RECONVERGENT B0 ;  /* 0x0000000000007941 */ /* 0x000fea0003800200 */
.L_x_4491:
        /* <DEDUP_REMOVED lines=12> */
.L_x_4494:
[----:B------:R-:W-:Y:S05]  /*2810*/  BSYNC.RECONVERGENT B0 ;  /* 0x0000000000007941 */ /* 0x000fea0003800200 */
.L_x_4493:
        /* <DEDUP_REMOVED lines=12> */
.L_x_4496:
[----:B------:R-:W-:Y:S05]  /*28e0*/  BSYNC.RECONVERGENT B0 ;  /* 0x0000000000007941 */ /* 0x000fea0003800200 */
.L_x_4495:
        /* <DEDUP_REMOVED lines=20> */
.L_x_4498:
[----:B------:R-:W-:Y:S05]  /*2a30*/  BSYNC.RECONVERGENT B0 ;  /* 0x0000000000007941 */ /* 0x000fea0003800200 */
.L_x_4497:
        /* <DEDUP_REMOVED lines=12> */
.L_x_4500:
[----:B------:R-:W-:Y:S05]  /*2b00*/  BSYNC.RECONVERGENT B0 ;  /* 0x0000000000007941 */ /* 0x000fea0003800200 */
.L_x_4499:
[----:B------:R-:W-:Y:S01]  /*2b10*/  ISETP.GE.AND P4, PT, R112, R101, PT ;  /* 0x000000657000720c */ /* 0x000fe20003f86270 */
[----:B------:R-:W-:Y:S04]  /*2b20*/  BSSY.RECONVERGENT B0, `(.L_x_4501) ;  /* 0x0000010000007945 */ /* 0x000fe80003800200 */
[----:B------:R-:W-:Y:S08]  /*2b30*/  @!P5 BRA `(.L_x_4502) ;  /* 0x000000000038d947 */ /* 0x000ff00003800000 */
        /* <DEDUP_REMOVED lines=14> */
.L_x_4502:
[----:B------:R-:W-:Y:S05]  /*2c20*/  BSYNC.RECONVERGENT B0 ;  /* 0x0000000000007941 */ /* 0x000fea0003800200 */
.L_x_4501:
[----:B------:R-:W-:Y:S01]  /*2c30*/  ISETP.GE.AND P4, PT, R112, R103, !P4 ;  /* 0x000000677000720c */ /* 0x000fe20006786270 */
        /* <DEDUP_REMOVED lines=18> */
.L_x_4504:
[----:B------:R-:W-:Y:S05]  /*2d60*/  BSYNC.RECONVERGENT B0 ;  /* 0x0000000000007941 */ /* 0x000fea0003800200 */
.L_x_4503:
        /* <DEDUP_REMOVED lines=16> */
.L_x_4506:
[----:B------:R-:W-:Y:S05]  /*2e70*/  BSYNC.RECONVERGENT B0 ;  /* 0x0000000000007941 */ /* 0x000fea0003800200 */
.L_x_4505:
        /* <DEDUP_REMOVED lines=14> */
[C---:B------:R-:W-:Y:S04]  /*2f60*/  ISETP.GE.AND P1, PT, R74.reuse, R101, PT ;  /* 0x000000654a00720c */ /* 0x040fe80003f26270 */
[----:B------:R-:W-:Y:S04]  /*2f70*/  ISETP.GE.AND P1, PT, R74, R103, !P1 ;  /* 0x000000674a00720c */ /* 0x000fe80004f26270 */
[----:B------:R-:W-:Y:S02]  /*2f80*/  P2R R113, PR, RZ, 0x2 ;  /* 0x00000002ff717803 */ /* 0x000fe40000000000 */
        /* <DEDUP_REMOVED lines=13> */
.L_x_4510:
[----:B------:R-:W-:Y:S05]  /*3060*/  BSYNC.RECONVERGENT B0 ;  /* 0x0000000000007941 */ /* 0x000fea0003800200 */
.L_x_4509:
        /* <DEDUP_REMOVED lines=16> */
.L_x_4512:
[----:B------:R-:W-:Y:S05]  /*3170*/  BSYNC.RECONVERGENT B0 ;  /* 0x0000000000007941 */ /* 0x000fea0003800200 */
.L_x_4511:
        /* <DEDUP_REMOVED lines=16> */
.L_x_4514:
[----:B------:R-:W-:Y:S05]  /*3280*/  BSYNC.RECONVERGENT B0 ;  /* 0x0000000000007941 */ /* 0x000fea0003800200 */
.L_x_4513:
        /* <DEDUP_REMOVED lines=16> */
.L_x_4516:
[----:B------:R-:W-:Y:S05]  /*3390*/  BSYNC.RECONVERGENT B0 ;  /* 0x0000000000007941 */ /* 0x000fea0003800200 */
.L_x_4515:
        /* <DEDUP_REMOVED lines=12> */
.L_x_4518:
[----:B------:R-:W-:Y:S05]  /*3460*/  BSYNC.RECONVERGENT B0 ;  /* 0x0000000000007941 */ /* 0x000fea0003800200 */
.L_x_4517:
        /* <DEDUP_REMOVED lines=14> */
.L_x_4520:
[----:B------:R-:W-:Y:S05]  /*3550*/  BSYNC.RECONVERGENT B0 ;  /* 0x0000000000007941 */ /* 0x000fea0003800200 */
.L_x_4519:
        /* <DEDUP_REMOVED lines=14> */
.L_x_4522:
[----:B------:R-:W-:Y:S05]  /*3640*/  BSYNC.RECONVERGENT B0 ;  /* 0x0000000000007941 */ /* 0x000fea0003800200 */
.L_x_4521:
        /* <DEDUP_REMOVED lines=16> */
.L_x_4508:
        /* <DEDUP_REMOVED lines=60> */
.L_x_4528:
[----:B------:R-:W-:Y:S05]  /*3b10*/  BSYNC.RECONVERGENT B0 ;  /* 0x0000000000007941 */ /* 0x000fea0003800200 */
.L_x_4527:
        /* <DEDUP_REMOVED lines=49> */
.L_x_4526:
[----:B------:R-:W-:Y:S05]  /*3e30*/  BSYNC.RECONVERGENT B1 ;  /* 0x0000000000017941 */ /* 0x000fea0003800200 */
.L_x_4525:
        /* <DEDUP_REMOVED lines=63> */
.L_x_4532:
[----:B------:R-:W-:Y:S05]  /*4230*/  BSYNC.RECONVERGENT B0 ;  /* 0x0000000000007941 */ /* 0x000fea0003800200 */
.L_x_4531:
        /* <DEDUP_REMOVED lines=49> */
.L_x_4530:
[----:B------:R-:W-:Y:S05]  /*4550*/  BSYNC.RECONVERGENT B1 ;  /* 0x0000000000017941 */ /* 0x000fea0003800200 */
.L_x_4529:
[----:B------:R-:W-:Y:S01]  /*4560*/  ISETP.NE.AND P0, PT, R115, RZ, PT ;  /* 0x000000ff7300720c */ /* 0x000fe20003f05270 */
[----:B------:R-:W-:Y:S11]  /*4570*/  BSSY.RECONVERGENT B1, `(.L_x_4533) ;  /* 0x000006f000017945 */ /* 0x000ff60003800200 */
[----:B------:R-:W-:Y:S01]  /*4580*/  @!UPT UIADD3 URZ, UPT, UPT, URZ, URZ, URZ ;  /* 0x000000fffffff290 */ /* 0x000fe2000fffe0ff */
[----:B------:R-:W-:Y:S05]  /*4590*/  @!P0 BRA `(.L_x_4534) ;  /* 0x0000000400b08947 */ /* 0x000fea0003800000 */
        /* <DEDUP_REMOVED lines=58> */
.L_x_4536:
[----:B------:R-:W-:Y:S05]  /*4940*/  BSYNC.RECONVERGENT B0 ;  /* 0x0000000000007941 */ /* 0x000fea0003800200 */
.L_x_4535:
        /* <DEDUP_REMOVED lines=49> */
.L_x_4534:
[----:B------:R-:W-:Y:S05]  /*4c60*/  BSYNC.RECONVERGENT B1 ;  /* 0x0000000000017941 */ /* 0x000fea0003800200 */
.L_x_4533:
        /* <DEDUP_REMOVED lines=64> */
.L_x_4540:
[----:B------:R-:W-:Y:S05]  /*5070*/  BSYNC.RECONVERGENT B0 ;  /* 0x0000000000007941 */ /* 0x000fea0003800200 */
.L_x_4539:
        /* <DEDUP_REMOVED lines=47> */
.L_x_4538:
[----:B------:R-:W-:Y:S05]  /*5370*/  BSYNC.RECONVERGENT B1 ;  /* 0x0000000000017941 */ /* 0x000fea0003800200 */
.L_x_4537:
        /* <DEDUP_REMOVED lines=58> */
.L_x_4544:
[----:B------:R-:W-:Y:S05]  /*5720*/  BSYNC.RECONVERGENT B0 ;  /* 0x0000000000007941 */ /* 0x000fea0003800200 */
.L_x_4543:
        /* <DEDUP_REMOVED lines=47> */
.L_x_4542:
[----:B------:R-:W-:Y:S05]  /*5a20*/  BSYNC.RECONVERGENT B1 ;  /* 0x0000000000017941 */ /* 0x000fea0003800200 */
.L_x_4541:
        /* <DEDUP_REMOVED lines=62> */
.L_x_4548:
[----:B------:R-:W-:Y:S05]  /*5e10*/  BSYNC.RECONVERGENT B0 ;  /* 0x0000000000007941 */ /* 0x000fea0003800200 */
.L_x_4547:
        /* <DEDUP_REMOVED lines=47> */
.L_x_4546:
[----:B------:R-:W-:Y:S05]  /*6110*/  BSYNC.RECONVERGENT B1 ;  /* 0x0000000000017941 */ /* 0x000fea0003800200 */
.L_x_4545:
        /* <DEDUP_REMOVED lines=60> */
.L_x_4552:
[----:B------:R-:W-:Y:S05]  /*64e0*/  BSYNC.RECONVERGENT B0 ;  /* 0x0000000000007941 */ /* 0x000fea0003800200 */
.L_x_4551:
        /* <DEDUP_REMOVED lines=47> */
.L_x_4550:
[----:B------:R-:W-:Y:S05]  /*67e0*/  BSYNC.RECONVERGENT B1 ;  /* 0x0000000000017941 */ /* 0x000fea0003800200 */
.L_x_4549:
        /* <DEDUP_REMOVED lines=60> */
.L_x_4556:
[----:B------:R-:W-:Y:S05]  /*6bb0*/  BSYNC.RECONVERGENT B0 ;  /* 0x0000000000007941 */ /* 0x000fea0003800200 */
.L_x_4555:
        /* <DEDUP_REMOVED lines=47> */
.L_x_4554:
[----:B------:R-:W-:Y:S05]  /*6eb0*/  BSYNC.RECONVERGENT B1 ;  /* 0x0000000000017941 */ /* 0x000fea0003800200 */
.L_x_4553:
[----:B------:R-:W3:Y:S02]  /*6ec0*/  LD.E R3, desc[UR4][R132.64+0xd0] ;  /* 0x0000d00484037980 */ /* 0x000ee4000c101900 */
[----:B---3--:R-:W-:Y:S05]  /*6ed0*/  IMAD.U32 R3, R3, -0x40, RZ ;  /* 0xffffffc003037824 */ /* 0x008fea00078e00ff */
[C---:B------:R-:W-:Y:S02]  /*6ee0*/  LEA R16, P1, R3.reuse, R16, 0x1 ;  /* 0x0000001003107211 */ /* 0x040fe400078208ff */
[C---:B------:R-:W-:Y:S02]  /*6ef0*/  LEA R54, P0, R3.reuse, R54, 0x1 ;  /* 0x0000003603367211 */ /* 0x040fe400078008ff */
[C---:B------:R-:W-:Y:S02]  /*6f00*/  LEA.HI.X.SX32 R17, R3.reuse, R17, 0x1, P1 ;  /* 0x0000001103117211 */ /* 0x040fe400008f0eff */
[----:B------:R-:W-:Y:S01]  /*6f10*/  LEA.HI.X.SX32 R55, R3, R55, 0x1, P0 ;  /* 0x0000003703377211 */ /* 0x000fe200000f0eff */
[----:B------:R-:W-:Y:S05]  /*6f20*/  BRA `(.L_x_4523) ;  /* 0x0000005c00587947 */ /* 0x000fea0003800000 */
.L_x_4524:
        /* <DEDUP_REMOVED lines=95> */
.L_x_4560:
[----:B------:R-:W-:Y:S05]  /*7520*/  BSYNC.RECONVERGENT B0 ;  /* 0x0000000000007941 */ /* 0x000fea0003800200 */
.L_x_4559:
        /* <DEDUP_REMOVED lines=88> */
.L_x_4558:
[----:B------:R-:W-:Y:S05]  /*7ab0*/  BSYNC.RECONVERGENT B1 ;  /* 0x0000000000017941 */ /* 0x000fea0003800200 */
.L_x_4557:
        /* <DEDUP_REMOVED lines=97> */
.L_x_4564:
[----:B------:R-:W-:Y:S05]  /*80d0*/  BSYNC.RECONVERGENT B0 ;  /* 0x0000000000007941 */ /* 0x000fea0003800200 */
.L_x_4563:
        /* <DEDUP_REMOVED lines=88> */
.L_x_4562:
[----:B------:R-:W-:Y:S05]  /*8660*/  BSYNC.RECONVERGENT B1 ;  /* 0x0000000000017941 */ /* 0x000fea0003800200 */
.L_x_4561:
[----:B------:R-:W-:Y:S01]  /*8670*/  ISETP.NE.AND P0, PT, R115, RZ, PT ;  /* 0x000000ff7300720c */ /* 0x000fe20003f05270 */
[----:B------:R-:W-:Y:S11]  /*8680*/  BSSY.RECONVERGENT B1, `(.L_x_4565) ;  /* 0x00000b9000017945 */ /* 0x000ff60003800200 */
[----:B------:R-:W-:Y:S01]  /*8690*/  @!UPT UIADD3 URZ, UPT, UPT, URZ, URZ, URZ ;  /* 0x000000fffffff290 */ /* 0x000fe2000fffe0ff */
[----:B------:R-:W-:Y:S05]  /*86a0*/  @!P0 BRA `(.L_x_4566) ;  /* 0x0000000800d88947 */ /* 0x000fea0003800000 */
        /* <DEDUP_REMOVED lines=93> */
.L_x_4568:
[----:B------:R-:W-:Y:S05]  /*8c80*/  BSYNC.RECONVERGENT B0 ;  /* 0x0000000000007941 */ /* 0x000fea0003800200 */
.L_x_4567:
        /* <DEDUP_REMOVED lines=88> */
.L_x_4566:
[----:B------:R-:W-:Y:S05]  /*9210*/  BSYNC.RECONVERGENT B1 ;  /* 0x0000000000017941 */ /* 0x000fea0003800200 */
.L_x_4565:
        /* <DEDUP_REMOVED lines=98> */
.L_x_4572:
[----:B------:R-:W-:Y:S05]  /*9840*/  BSYNC.RECONVERGENT B0 ;  /* 0x0000000000007941 */ /* 0x000fea0003800200 */
.L_x_4571:
        /* <DEDUP_REMOVED lines=89> */
.L_x_4570:
[----:B------:R-:W-:Y:S05]  /*9de0*/  BSYNC.RECONVERGENT B1 ;  /* 0x0000000000017941 */ /* 0x000fea0003800200 */
.L_x_4569:
        /* <DEDUP_REMOVED lines=94> */
.L_x_4576:
[----:B------:R-:W-:Y:S05]  /*a3d0*/  BSYNC.RECONVERGENT B0 ;  /* 0x0000000000007941 */ /* 0x000fea0003800200 */
.L_x_4575:
        /* <DEDUP_REMOVED lines=88> */
.L_x_4574:
[----:B------:R-:W-:Y:S05]  /*a960*/  BSYNC.RECONVERGENT B1 ;  /* 0x0000000000017941 */ /* 0x000fea0003800200 */
.L_x_4573:
        /* <DEDUP_REMOVED lines=96> */
.L_x_4580:
[----:B------:R-:W-:Y:S05]  /*af70*/  BSYNC.RECONVERGENT B0 ;  /* 0x0000000000007941 */ /* 0x000fea0003800200 */
.L_x_4579:
        /* <DEDUP_REMOVED lines=88> */
.L_x_4578:
[----:B------:R-:W-:Y:S05]  /*b500*/  BSYNC.RECONVERGENT B1 ;  /* 0x0000000000017941 */ /* 0x000fea0003800200 */
.L_x_4577:
        /* <DEDUP_REMOVED lines=97> */
.L_x_4584:
[----:B------:R-:W-:Y:S05]  /*bb20*/  BSYNC.RECONVERGENT B0 ;  /* 0x0000000000007941 */ /* 0x000fea0003800200 */
.L_x_4583:
        /* <DEDUP_REMOVED lines=86> */
.L_x_4582:
[----:B------:R-:W-:Y:S05]  /*c090*/  BSYNC.RECONVERGENT B1 ;  /* 0x0000000000017941 */ /* 0x000fea0003800200 */
.L_x_4581:
        /* <DEDUP_REMOVED lines=97> */
.L_x_4588:
[----:B------:R-:W-:Y:S05]  /*c6b0*/  BSYNC.RECONVERGENT B0 ;  /* 0x0000000000007941 */ /* 0x000fea0003800200 */
.L_x_4587:
        /* <DEDUP_REMOVED lines=86> */
.L_x_4586:
[----:B------:R-:W-:Y:S05]  /*cc20*/  BSYNC.RECONVERGENT B1 ;  /* 0x0000000000017941 */ /* 0x000fea0003800200 */
.L_x_4585:
[----:B------:R-:W3:Y:S02]  /*cc30*/  LD.E R3, desc[UR4][R132.64+0xd0] ;  /* 0x0000d00484037980 */ /* 0x000ee4000c101900 */
[----:B---3--:R-:W-:Y:S05]  /*cc40*/  IMAD.U32 R3, R3, -0x40, RZ ;  /* 0xffffffc003037824 */ /* 0x008fea00078e00ff */
[C---:B------:R-:W-:Y:S02]  /*cc50*/  LEA R84, P1, R3.reuse, R84, 0x1 ;  /* 0x0000005403547211 */ /* 0x040fe400078208ff */
[C---:B------:R-:W-:Y:S02]  /*cc60*/  LEA R82, P0, R3.reuse, R82, 0x1 ;  /* 0x0000005203527211 */ /* 0x040fe400078008ff */
[C---:B------:R-:W-:Y:S02]  /*cc70*/  LEA.HI.X.SX32 R85, R3.reuse, R85, 0x1, P1 ;  /* 0x0000005503557211 */ /* 0x040fe400008f0eff */
[----:B------:R-:W-:Y:S09]  /*cc80*/  LEA.HI.X.SX32 R83, R3, R83, 0x1, P0 ;  /* 0x0000005303537211 */ /* 0x000ff200000f0eff */
.L_x_4523:
[----:B------:R-:W-:Y:S05]  /*cc90*/  BSYNC.RECONVERGENT B2 ;  /* 0x0000000000027941 */ /* 0x000fea0003800200 */
.L_x_4507:
        /* <DEDUP_REMOVED lines=101> */
.L_x_4590:
[----:B------:R-:W-:Y:S05]  /*d2f0*/  BSYNC.RECONVERGENT B0 ;  /* 0x0000000000007941 */ /* 0x000fea0003800200 */
.L_x_4589:
[----:B------:R-:W-:Y:S05]  /*d300*/  @P2 BRA `(.L_x_4591) ;  /* 0xffffff5000b82947 */ /* 0x000fea000383ffff */
.L_x_4490:
        /* <DEDUP_REMOVED lines=34> */
.L_x_4595:
[----:B------:R-:W-:Y:S05]  /*d530*/  BSYNC.RECONVERGENT B0 ;  /* 0x0000000000007941 */ /* 0x000fea0003800200 */
.L_x_4594:
        /* <DEDUP_REMOVED lines=14> */
.L_x_4597:
[----:B------:R-:W-:Y:S05]  /*d620*/  BSYNC.RECONVERGENT B0 ;  /* 0x0000000000007941 */ /* 0x000fea0003800200 */
.L_x_4596:
        /* <DEDUP_REMOVED lines=16> */
.L_x_4599:
[----:B------:R-:W-:Y:S05]  /*d730*/  BSYNC.RECONVERGENT B0 ;  /* 0x0000000000007941 */ /* 0x000fea0003800200 */
.L_x_4598:
        /* <DEDUP_REMOVED lines=16> */
.L_x_4593:
        /* <DEDUP_REMOVED lines=84> */
.L_x_4607:
[----:B------:R-:W-:Y:S05]  /*dd80*/  BSYNC.RECONVERGENT B0 ;  /* 0x0000000000007941 */ /* 0x000fea0003800200 */
.L_x_4606:
[----:B-----5:R-:W-:Y:S01]  /*dd90*/  IMAD.MOV.U32 R6, RZ, RZ, R18 ;  /* 0x000000ffff067224 */ /* 0x020fe200078e0012 */
[----:B------:R-:W-:Y:S01]  /*dda0*/  MOV R4, R16 ;  /* 0x0000001000047202 */ /* 0x000fe20000000f00 */
[----:B------:R-:W-:Y:S01]  /*ddb0*/  IMAD.MOV.U32 R7, RZ, RZ, R19 ;  /* 0x000000ffff077224 */ /* 0x000fe200078e0013 */
[----:B------:R-:W-:Y:S02]  /*ddc0*/  MOV R5, R17 ;  /* 0x0000001100057202 */ /* 0x000fe40000000f00 */
.L_x_4605:
[----:B------:R-:W-:Y:S05]  /*ddd0*/  BSYNC.RECONVERGENT B1 ;  /* 0x0000000000017941 */ /* 0x000fea0003800200 */
.L_x_4604:
        /* <DEDUP_REMOVED lines=50> */
.L_x_4609:
[----:B------:R-:W-:Y:S05]  /*e100*/  BSYNC.RECONVERGENT B0 ;  /* 0x0000000000007941 */ /* 0x000fea0003800200 */
.L_x_4608:
[----:B-----5:R3:W-:Y:S02]  /*e110*/  STS.128 [R66+0x2000], R16 ;  /* 0x0020001042007388 */ /* 0x0207e40000000c00 */
.L_x_4603:
[----:B------:R-:W-:Y:S05]  /*e120*/  BSYNC.RECONVERGENT B2 ;  /* 0x0000000000027941 */ /* 0x000fea0003800200 */
.L_x_4602:
        /* <DEDUP_REMOVED lines=54> */
.L_x_4615:
[----:B------:R-:W-:Y:S05]  /*e490*/  BSYNC.RECONVERGENT B0 ;  /* 0x0000000000007941 */ /* 0x000fea0003800200 */
.L_x_4614:
[----:B-----5:R1:W-:Y:S02]  /*e4a0*/  STS.128 [R66+0x800], R16 ;  /* 0x0008001042007388 */ /* 0x0203e40000000c00 */
.L_x_4613:
[----:B------:R-:W-:Y:S05]  /*e4b0*/  BSYNC.RECONVERGENT B1 ;  /* 0x0000000000017941 */ /* 0x000fea0003800200 */
.L_x_4612:
        /* <DEDUP_REMOVED lines=47> */
.L_x_4617:
[----:B------:R-:W-:Y:S05]  /*e7b0*/  BSYNC.RECONVERGENT B0 ;  /* 0x0000000000007941 */ /* 0x000fea0003800200 */
.L_x_4616:
[----:B-----5:R3:W-:Y:S02]  /*e7c0*/  STS.128 [R66+0x2800], R16 ;  /* 0x0028001042007388 */ /* 0x0207e40000000c00 */
.L_x_4611:
[----:B------:R-:W-:Y:S05]  /*e7d0*/  BSYNC.RECONVERGENT B2 ;  /* 0x0000000000027941 */ /* 0x000fea0003800200 */
.L_x_4610:
        /* <DEDUP_REMOVED lines=54> */
.L_x_4623:
[----:B------:R-:W-:Y:S05]  /*eb40*/  BSYNC.RECONVERGENT B0 ;  /* 0x0000000000007941 */ /* 0x000fea0003800200 */
.L_x_4622:
[----:B-----5:R1:W-:Y:S02]  /*eb50*/  STS.128 [R66+0x1000], R16 ;  /* 0x0010001042007388 */ /* 0x0203e40000000c00 */
.L_x_4621:
[----:B------:R-:W-:Y:S05]  /*eb60*/  BSYNC.RECONVERGENT B1 ;  /* 0x0000000000017941 */ /* 0x000fea0003800200 */
.L_x_4620:
        /* <DEDUP_REMOVED lines=47> */
.L_x_4625:
[----:B------:R-:W-:Y:S05]  /*ee60*/  BSYNC.RECONVERGENT B0 ;  /* 0x0000000000007941 */ /* 0x000fea0003800200 */
.L_x_4624:
[----:B-----5:R1:W-:Y:S02]  /*ee70*/  STS.128 [R66+0x3000], R16 ;  /* 0x0030001042007388 */ /* 0x0203e40000000c00 */
.L_x_4619:
[----:B------:R-:W-:Y:S05]  /*ee80*/  BSYNC.RECONVERGENT B2 ;  /* 0x0000000000027941 */ /* 0x000fea0003800200 */
.L_x_4618:
        /* <DEDUP_REMOVED lines=53> */
.L_x_4629:
[----:B------:R-:W-:Y:S05]  /*f1e0*/  BSYNC.RECONVERGENT B0 ;  /* 0x0000000000007941 */ /* 0x000fea0003800200 */
.L_x_4628:
[----:B-----5:R3:W-:Y:S02]  /*f1f0*/  STS.128 [R66+0x1800], R16 ;  /* 0x0018001042007388 */ /* 0x0207e40000000c00 */
.L_x_4627:
[----:B------:R-:W-:Y:S05]  /*f200*/  BSYNC.RECONVERGENT B1 ;  /* 0x0000000000017941 */ /* 0x000fea0003800200 */
.L_x_4626:
        /* <DEDUP_REMOVED lines=46> */
.L_x_4631:
[----:B------:R-:W-:Y:S05]  /*f4f0*/  BSYNC.RECONVERGENT B0 ;  /* 0x0000000000007941 */ /* 0x000fea0003800200 */
.L_x_4630:
[----:B-----5:R3:W-:Y:S01]  /*f500*/  STS.128 [R66+0x3800], R16 ;  /* 0x0038001042007388 */ /* 0x0207e20000000c00 */
[----:B------:R-:W-:Y:S05]  /*f510*/  BRA `(.L_x_4600) ;  /* 0x0000002c00647947 */ /* 0x000fea0003800000 */
.L_x_4601:
        /* <DEDUP_REMOVED lines=96> */
.L_x_4636:
[----:B------:R-:W-:Y:S05]  /*fb20*/  BSYNC.RECONVERGENT B0 ;  /* 0x0000000000007941 */ /* 0x000fea0003800200 */
.L_x_4635:
[----:B------:R-:W-:Y:S05]  /*fb30*/  BSYNC.RECONVERGENT B1 ;  /* 0x0000000000017941 */ /* 0x000fea0003800200 */
.L_x_4634:
        /* <DEDUP_REMOVED lines=86> */
.L_x_4638:
[----:B------:R-:W-:Y:S05]  /*100a0*/  BSYNC.RECONVERGENT B0 ;  /* 0x0000000000007941 */ /* 0x000fea0003800200 */
.L_x_4637:
[----:B-----5:R4:W-:Y:S02]  /*100b0*/  STS.128 [R66+0x2000], R24 ;  /* 0x0020001842007388 */ /* 0x0209e40000000c00 */
.L_x_4633:
[----:B------:R-:W-:Y:S05]  /*100c0*/  BSYNC.RECONVERGENT B2 ;  /* 0x0000000000027941 */ /* 0x000fea0003800200 */
.L_x_4632:
        /* <DEDUP_REMOVED lines=92> */
.L_x_4644:
[----:B------:R-:W-:Y:S05]  /*10690*/  BSYNC.RECONVERGENT B0 ;  /* 0x0000000000007941 */ /* 0x000fea0003800200 */
.L_x_4643:
[----:B-----5:R4:W-:Y:S02]  /*106a0*/  STS.128 [R66+0x800], R24 ;  /* 0x0008001842007388 */ /* 0x0209e40000000c00 */
.L_x_4642:
[----:B------:R-:W-:Y:S05]  /*106b0*/  BSYNC.RECONVERGENT B1 ;  /* 0x0000000000017941 */ /* 0x000fea0003800200 */
.L_x_4641:
        /* <DEDUP_REMOVED lines=85> */
.L_x_4646:
[----:B------:R-:W-:Y:S05]  /*10c10*/  BSYNC.RECONVERGENT B0 ;  /* 0x0000000000007941 */ /* 0x000fea0003800200 */
.L_x_4645:
[----:B-----5:R4:W-:Y:S02]  /*10c20*/  STS.128 [R66+0x2800], R24 ;  /* 0x0028001842007388 */ /* 0x0209e40000000c00 */
.L_x_4640:
[----:B------:R-:W-:Y:S05]  /*10c30*/  BSYNC.RECONVERGENT B2 ;  /* 0x0000000000027941 */ /* 0x000fea0003800200 */
.L_x_4639:
        /* <DEDUP_REMOVED lines=90> */
.L_x_4652:
[----:B------:R-:W-:Y:S05]  /*111e0*/  BSYNC.RECONVERGENT B0 ;  /* 0x0000000000007941 */ /* 0x000fea0003800200 */
.L_x_4651:
[----:B-----5:R4:W-:Y:S02]  /*111f0*/  STS.128 [R66+0x1000], R24 ;  /* 0x0010001842007388 */ /* 0x0209e40000000c00 */
.L_x_4650:
[----:B------:R-:W-:Y:S05]  /*11200*/  BSYNC.RECONVERGENT B1 ;  /* 0x0000000000017941 */ /* 0x000fea0003800200 */
.L_x_4649:
        /* <DEDUP_REMOVED lines=83> */
.L_x_4654:
[----:B------:R-:W-:Y:S05]  /*11740*/  BSYNC.RECONVERGENT B0 ;  /* 0x0000000000007941 */ /* 0x000fea0003800200 */
.L_x_4653:
[----:B-----5:R4:W-:Y:S02]  /*11750*/  STS.128 [R66+0x3000], R24 ;  /* 0x0030001842007388 */ /* 0x0209e40000000c00 */
.L_x_4648:
[----:B------:R-:W-:Y:S05]  /*11760*/  BSYNC.RECONVERGENT B2 ;  /* 0x0000000000027941 */ /* 0x000fea0003800200 */
.L_x_4647:
        /* <DEDUP_REMOVED lines=91> */
.L_x_4658:
[----:B------:R-:W-:Y:S05]  /*11d20*/  BSYNC.RECONVERGENT B0 ;  /* 0x0000000000007941 */ /* 0x000fea0003800200 */
.L_x_4657:
[----:B-----5:R1:W-:Y:S02]  /*11d30*/  STS.128 [R66+0x1800], R24 ;  /* 0x0018001842007388 */ /* 0x0203e40000000c00 */
.L_x_4656:
[----:B------:R-:W-:Y:S05]  /*11d40*/  BSYNC.RECONVERGENT B1 ;  /* 0x0000000000017941 */ /* 0x000fea0003800200 */
.L_x_4655:
        /* <DEDUP_REMOVED lines=84> */
.L_x_4660:
[----:B------:R-:W-:Y:S05]  /*12290*/  BSYNC.RECONVERGENT B0 ;  /* 0x0000000000007941 */ /* 0x000fea0003800200 */
.L_x_4659:
[----:B-----5:R1:W-:Y:S02]  /*122a0*/  STS.128 [R66+0x3800], R4 ;  /* 0x0038000442007388 */ /* 0x0203e40000000c00 */
.L_x_4600:
[----:B------:R-:W-:Y:S05]  /*122b0*/  BSYNC.RECONVERGENT B3 ;  /* 0x0000000000037941 */ /* 0x000fea0003800200 */
.L_x_4592:
        /* <DEDUP_REMOVED lines=12> */
[--C-:B------:R-:W-:Y:S01]  /*12380*/  @!P2 IMAD.MOV.U32 R6, RZ, RZ, R222.reuse ;  /* 0x000000ffff06a224 */ /* 0x100fe200078e00de */
        /* <DEDUP_REMOVED lines=12> */
.L_x_4662:
[----:B------:R-:W-:Y:S05]  /*12450*/  BSYNC.RECONVERGENT B0 ;  /* 0x0000000000007941 */ /* 0x000fea0003800200 */
.L_x_4661:
        /* <DEDUP_REMOVED lines=18> */
.L_x_4664:
[----:B------:R-:W-:Y:S05]  /*12580*/  BSYNC.RECONVERGENT B0 ;  /* 0x0000000000007941 */ /* 0x000fea0003800200 */
.L_x_4663:
        /* <DEDUP_REMOVED lines=16> */
.L_x_4666:
[----:B------:R-:W-:Y:S05]  /*12690*/  BSYNC.RECONVERGENT B0 ;  /* 0x0000000000007941 */ /* 0x000fea0003800200 */
.L_x_4665:
        /* <DEDUP_REMOVED lines=18> */
.L_x_4668:
[----:B------:R-:W-:Y:S05]  /*127c0*/  BSYNC.RECONVERGENT B0 ;  /* 0x0000000000007941 */ /* 0x000fea0003800200 */
.L_x_4667:
        /* <DEDUP_REMOVED lines=20> */
.L_x_4670:
[----:B------:R-:W-:Y:S05]  /*12910*/  BSYNC.RECONVERGENT B0 ;  /* 0x0000000000007941 */ /* 0x000fea0003800200 */
.L_x_4669:
        /* <DEDUP_REMOVED lines=16> */
.L_x_4672:
[----:B------:R-:W-:Y:S05]  /*12a20*/  BSYNC.RECONVERGENT B0 ;  /* 0x0000000000007941 */ /* 0x000fea0003800200 */
.L_x_4671:
        /* <DEDUP_REMOVED lines=19> */
.L_x_4674:
[----:B------:R-:W-:Y:S05]  /*12b60*/  BSYNC.RECONVERGENT B0 ;  /* 0x0000000000007941 */ /* 0x000fea0003800200 */
.L_x_4673:
        /* <DEDUP_REMOVED lines=17> */
.L_x_4676:
[----:B------:R-:W-:Y:S05]  /*12c80*/  BSYNC.RECONVERGENT B0 ;  /* 0x0000000000007941 */ /* 0x000fea0003800200 */
.L_x_4675:
        /* <DEDUP_REMOVED lines=34> */
.L_x_4678:
[----:B------:R1:W-:Y:S04]  /*12eb0*/  STS.128 [R66+0xc000], RZ ;  /* 0x00c000ff42007388 */ /* 0x0003e80000000c00 */
[----:B------:R1:W-:Y:S02]  /*12ec0*/  STS.128 [R66+0x10000], RZ ;  /* 0x010000ff42007388 */ /* 0x0003e40000000c00 */
.L_x_4679:
[----:B------:R-:W-:Y:S05]  /*12ed0*/  BSYNC.RECONVERGENT B0 ;  /* 0x0000000000007941 */ /* 0x000fea0003800200 */
.L_x_4677:
        /* <DEDUP_REMOVED lines=27> */
.L_x_4681:
[----:B------:R-:W-:Y:S05]  /*13090*/  BSYNC.RECONVERGENT B0 ;  /* 0x0000000000007941 */ /* 0x000fea0003800200 */
.L_x_4680:
        /* <DEDUP_REMOVED lines=18> */
.L_x_4683:
[----:B------:R-:W-:Y:S05]  /*131c0*/  BSYNC.RECONVERGENT B0 ;  /* 0x0000000000007941 */ /* 0x000fea0003800200 */
.L_x_4682:
        /* <DEDUP_REMOVED lines=19> */
.L_x_4685:
[----:B------:R-:W-:Y:S05]  /*13300*/  BSYNC.RECONVERGENT B0 ;  /* 0x0000000000007941 */ /* 0x000fea0003800200 */
.L_x_4684:
        /* <DEDUP_REMOVED lines=21> */
.L_x_4687:
[----:B------:R-:W-:Y:S05]  /*13460*/  BSYNC.RECONVERGENT B0 ;  /* 0x0000000000007941 */ /* 0x000fea0003800200 */
.L_x_4686:
        /* <DEDUP_REMOVED lines=18> */
.L_x_4689:
[----:B------:R-:W-:Y:S05]  /*13590*/  BSYNC.RECONVERGENT B0 ;  /* 0x0000000000007941 */ /* 0x000fea0003800200 */
.L_x_4688:
        /* <DEDUP_REMOVED lines=21> */
.L_x_4691:
[----:B------:R-:W-:Y:S05]  /*136f0*/  BSYNC.RECONVERGENT B0 ;  /* 0x0000000000007941 */ /* 0x000fea0003800200 */
.L_x_4690:
        /* <DEDUP_REMOVED lines=19> */
.L_x_4693:
[----:B------:R-:W-:Y:S05]  /*13830*/  BSYNC.RECONVERGENT B0 ;  /* 0x0000000000007941 */ /* 0x000fea0003800200 */
.L_x_4692:
[----:B------:R-:W5:Y:S01]  /*13840*/  S2UR UR6, SR_CgaCtaId ;  /* 0x00000000000679c3 */ /* 0x000f620000008800 */
[----:B---3--:R-:W-:Y:S01]  /*13850*/  SHF.R.U32.HI R211, RZ, 0x1, R208 ;  /* 0x00000001ffd37819 */ /* 0x008fe200000116d0 */
[----:B------:R-:W-:Y:S01]  /*13860*/  UMOV UR7, 0x400 ;  /* 0x0000040000077882 */ /* 0x000fe20000000000 */
[C---:B------:R-:W-:Y:S01]  /*13870*/  SHF.L.U32 R55, R208.reuse, 0x6, RZ ;  /* 0x00000006d0377819 */ /* 0x040fe200000006ff */
[----:B------:R-:W3:Y:S01]  /*13880*/  LD.E R54, desc[UR4][R132.64+0x18c] ;  /* 0x00018c0484367980 */ /* 0x000ee2000c101900 */
[C---:B------:R-:W-:Y:S02]  /*13890*/  SHF.L.U32 R212, R208.reuse, 0x5, RZ ;  /* 0x00000005d0d47819 */ /* 0x040fe400000006ff */
[C---:B------:R-:W-:Y:S01]  /*138a0*/  SHF.L.U32 R233, R208.reuse, 0x3, RZ ;  /* 0x00000003d0e97819 */ /* 0x040fe200000006ff */
[----:B------:R-:W0:Y:S01]  /*138b0*/  LDGDEPBAR ;  /* 0x00000000000079af */ /* 0x000e220000000000 */
[----:B-1----:R-:W-:Y:S02]  /*138c0*/  LOP3.LUT R4, R211, 0x8, RZ, 0xc0, !PT ;  /* 0x00000008d3047812 */ /* 0x002fe400078ec0ff */
[----:B------:R-:W-:-:S02]  /*138d0*/  LOP3.LUT R2, R208, 0x8, RZ, 0xc0, !PT ;  /* 0x00000008d0027812 */ /* 0x000fc400078ec0ff */
[----:B------:R-:W-:Y:S02]  /*138e0*/  LOP3.LUT R212, R212, 0x7c00, RZ, 0xc0, !PT ;  /* 0x00007c00d4d47812 */ /* 0x000fe400078ec0ff */
[----:B------:R-:W-:Y:S02]  /*138f0*/  LOP3.LUT R210, R233, 0x38, RZ, 0xc0, !PT ;  /* 0x00000038e9d27812 */ /* 0x000fe400078ec0ff */
[--C-:B--2---:R-:W-:Y:S02]  /*13900*/  LOP3.LUT R7, R4, 0x1c0, R55.reuse, 0xf8, !PT ;  /* 0x000001c004077812 */ /* 0x104fe400078ef837 */
[--C-:B------:R-:W-:Y:S02]  /*13910*/  LOP3.LUT R5, R2, 0x1c0, R55.reuse, 0xf8, !PT ;  /* 0x000001c002057812 */ /* 0x100fe400078ef837 */
[----:B------:R-:W-:Y:S02]  /*13920*/  LOP3.LUT R3, R212, 0x200, R55, 0xf8, !PT ;  /* 0x00000200d4037812 */ /* 0x000fe400078ef837 */
[----:B------:R-:W-:Y:S01]  /*13930*/  LOP3.LUT R52, R7, R210, RZ, 0x3c, !PT ;  /* 0x000000d207347212 */ /* 0x000fe200078e3cff */
[----:B-----5:R-:W-:Y:S01]  /*13940*/  ULEA UR6, UR6, UR7, 0x18 ;  /* 0x0000000706067291 */ /* 0x020fe2000f8ec0ff */
[----:B------:R-:W-:-:S02]  /*13950*/  LOP3.LUT R67, R55, 0x400, RZ, 0xc0, !PT ;  /* 0x0000040037437812 */ /* 0x000fc400078ec0ff */
[----:B------:R-:W-:Y:S02]  /*13960*/  LOP3.LUT R2, R5, R210, RZ, 0x3c, !PT ;  /* 0x000000d205027212 */ /* 0x000fe400078e3cff */
[----:B------:R-:W-:Y:S02]  /*13970*/  LOP3.LUT R122, R3, R52, RZ, 0xfc, !PT ;  /* 0x00000034037a7212 */ /* 0x000fe400078efcff */
[----:B------:R-:W-:Y:S02]  /*13980*/  LEA R67, R2, R67, 0x1 ;  /* 0x0000004302437211 */ /* 0x000fe400078e08ff */
[----:B------:R-:W-:Y:S02]  /*13990*/  LEA R122, R122, UR6, 0x1 ;  /* 0x000000067a7a7c11 */ /* 0x000fe4000f8e08ff */
[----:B------:R-:W-:Y:S01]  /*139a0*/  R2P PR, R208, 0x6 ;  /* 0x00000006d0007804 */ /* 0x000fe20000000000 */
[----:B------:R-:W-:Y:S01]  /*139b0*/  LDSM.16.M88.4 R36, [R67+UR6+0x4000] ;  /* 0x004000064324783b */ /* 0x000fe20008000200 */
[----:B------:R-:W-:-:S02]  /*139c0*/  MOV R209, 0x20 ;  /* 0x0000002000d17802 */ /* 0x000fc40000000f00 */
[----:B------:R-:W-:Y:S01]  /*139d0*/  IADD3 R2, PT, PT, R67, UR6, RZ ;  /* 0x0000000643027c10 */ /* 0x000fe2000fffe0ff */
[----:B------:R-:W1:Y:S01]  /*139e0*/  LDSM.16.M88.4 R76, [R122] ;  /* 0x000000007a4c783b */ /* 0x000e620000000200 */
[----:B------:R-:W-:-:S03]  /*139f0*/  SEL R125, R209, 0xffffffe0, !P1 ;  /* 0xffffffe0d17d7807 */ /* 0x000fc60004800000 */
[----:B------:R-:W2:Y:S01]  /*13a00*/  LDSM.16.M88.4 R28, [R67+UR6+0x4800] ;  /* 0x00480006431c783b */ /* 0x000ea20008000200 */
[-C--:B------:R-:W-:Y:S02]  /*13a10*/  IADD3 R121, PT, PT, R122, R125.reuse, RZ ;  /* 0x0000007d7a797210 */ /* 0x080fe40007ffe0ff */
[----:B------:R-:W-:Y:S01]  /*13a20*/  IADD3 R3, PT, PT, R2, R125, RZ ;  /* 0x0000007d02037210 */ /* 0x000fe20007ffe0ff */
[----:B------:R-:W-:Y:S04]  /*13a30*/  LDSM.16.M88.4 R20, [R67+UR6+0x5000] ;  /* 0x005000064314783b */ /* 0x000fe80008000200 */
[----:B------:R-:W-:Y:S04]  /*13a40*/  LDSM.16.M88.4 R112, [R121] ;  /* 0x000000007970783b */ /* 0x000fe80000000200 */
[----:B------:R-:W5:Y:S04]  /*13a50*/  LDSM.16.M88.4 R60, [R3+0x4000] ;  /* 0x00400000033c783b */ /* 0x000f680000000200 */
[----:B------:R-:W4:Y:S04]  /*13a60*/  LDSM.16.M88.4 R12, [R67+UR6+0x5800] ;  /* 0x00580006430c783b */ /* 0x000f280008000200 */
[----:B------:R-:W4:Y:S04]  /*13a70*/  LDSM.16.M88.4 R4, [R67+UR6+0x6000] ;  /* 0x006000064304783b */ /* 0x000f280008000200 */
[----:B------:R-:W4:Y:S04]  /*13a80*/  LDSM.16.M88.4 R92, [R67+UR6+0x6800] ;  /* 0x00680006435c783b */ /* 0x000f280008000200 */
[----:B------:R-:W4:Y:S04]  /*13a90*/  LDSM.16.M88.4 R84, [R67+UR6+0x7000] ;  /* 0x007000064354783b */ /* 0x000f280008000200 */
[----:B------:R-:W4:Y:S01]  /*13aa0*/  LDSM.16.M88.4 R44, [R67+UR6+0x7800] ;  /* 0x00780006432c783b */ /* 0x000f220008000200 */
[C---:B-1----:R-:W-:Y:S03]  /*13ab0*/  HMMA.16816.F32.BF16 R40, R76.reuse, R36, RZ ;  /* 0x000000244c28723c */ /* 0x042fe600000418ff */
[----:B------:R-:W1:Y:S04]  /*13ac0*/  LDSM.16.M88.4 R56, [R3+0x4800] ;  /* 0x004800000338783b */ /* 0x000e680000000200 */
[----:B------:R-:W1:Y:S01]  /*13ad0*/  LDSM.16.M88.4 R48, [R3+0x5000] ;  /* 0x005000000330783b */ /* 0x000e620000000200 */
[C---:B------:R-:W-:Y:S03]  /*13ae0*/  HMMA.16816.F32.BF16 R36, R76.reuse, R38, RZ ;  /* 0x000000264c24723c */ /* 0x040fe600000418ff */
[----:B------:R-:W-:Y:S04]  /*13af0*/  LDSM.16.M88.4 R100, [R3+0x7800] ;  /* 0x007800000364783b */ /* 0x000fe80000000200 */
[----:B------:R-:W-:Y:S01]  /*13b00*/  LDSM.16.M88.4 R116, [R3+0x6000] ;  /* 0x006000000374783b */ /* 0x000fe20000000200 */
[----:B--2---:R-:W-:Y:S03]  /*13b10*/  HMMA.16816.F32.BF16 R32, R76, R28, RZ ;  /* 0x0000001c4c20723c */ /* 0x004fe600000418ff */
[----:B------:R-:W-:Y:S04]  /*13b20*/  LDSM.16.M88.4 R108, [R3+0x6800] ;  /* 0x00680000036c783b */ /* 0x000fe80000000200 */
[----:B------:R-:W-:Y:S01]  /*13b30*/  LDSM.16.M88.4 R104, [R3+0x7000] ;  /* 0x007000000368783b */ /* 0x000fe20000000200 */
[----:B-----5:R-:W-:Y:S01]  /*13b40*/  HMMA.16816.F32.BF16 R40, R112, R60, R40 ;  /* 0x0000003c7028723c */ /* 0x020fe20000041828 */
[----:B------:R-:W-:-:S04]  /*13b50*/  MOV R60, 0x40 ;  /* 0x00000040003c7802 */ /* 0x000fc80000000f00 */
[----:B------:R-:W-:-:S03]  /*13b60*/  SEL R61, R60, 0xffffffc0, !P2 ;  /* 0xffffffc03c3d7807 */ /* 0x000fc60005000000 */
[----:B------:R-:W-:Y:S03]  /*13b70*/  HMMA.16816.F32.BF16 R24, R76, R20, RZ ;  /* 0x000000144c18723c */ /* 0x000fe600000418ff */
[-C--:B------:R-:W-:Y:S02]  /*13b80*/  IADD3 R120, PT, PT, R122, R61.reuse, RZ ;  /* 0x0000003d7a787210 */ /* 0x080fe40007ffe0ff */
[----:B------:R-:W-:-:S03]  /*13b90*/  IADD3 R2, PT, PT, R2, R61, RZ ;  /* 0x0000003d02027210 */ /* 0x000fc60007ffe0ff */
[----:B------:R-:W-:Y:S01]  /*13ba0*/  LDSM.16.M88.4 R72, [R120] ;  /* 0x000000007848783b */ /* 0x000fe20000000200 */
        /* <DEDUP_REMOVED lines=39> */
[----:B------:R-:W-:Y:S03]  /*13e20*/  HMMA.16816.F32.BF16 R84, R112, R106, R84 ;  /* 0x0000006a7054723c */ /* 0x000fe60000041854 */
[C---:B------:R-:W-:Y:S01]  /*13e30*/  IADD3 R117, PT, PT, R125.reuse, R120, RZ ;  /* 0x000000787d757210 */ /* 0x040fe20007ffe0ff */
[----:B------:R-:W-:Y:S01]  /*13e40*/  LDSM.16.M88.4 R104, [R122+0x2000] ;  /* 0x002000007a68783b */ /* 0x000fe20000000200 */
[----:B------:R-:W-:-:S03]  /*13e50*/  IADD3 R116, PT, PT, R125, R2, RZ ;  /* 0x000000027d747210 */ /* 0x000fc60007ffe0ff */
[C---:B-1----:R-:W-:Y:S08]  /*13e60*/  HMMA.16816.F32.BF16 R24, R72.reuse, R56, R24 ;  /* 0x000000384818723c */ /* 0x042ff00000041818 */
[C---:B------:R-:W-:Y:S01]  /*13e70*/  HMMA.16816.F32.BF16 R20, R72.reuse, R58, R20 ;  /* 0x0000003a4814723c */ /* 0x040fe20000041814 */
[----:B------:R-:W-:Y:S07]  /*13e80*/  LDSM.16.M88.4 R56, [R117] ;  /* 0x000000007538783b */ /* 0x000fee0000000200 */
[C---:B-----5:R-:W-:Y:S08]  /*13e90*/  HMMA.16816.F32.BF16 R16, R72.reuse, R48, R16 ;  /* 0x000000304810723c */ /* 0x060ff00000041810 */
        /* <DEDUP_REMOVED lines=14> */
[----:B------:R-:W5:Y:S03]  /*13f80*/  LDSM.16.M88.4 R100, [R67+UR6+0x8000] ;  /* 0x008000064364783b */ /* 0x000f660008000200 */
        /* <DEDUP_REMOVED lines=16> */
[C---:B-----5:R-:W-:Y:S01]  /*14090*/  HMMA.16816.F32.BF16 R112, R104.reuse, R100, R40 ;  /* 0x000000646870723c */ /* 0x060fe20000041828 */
[----:B------:R-:W5:Y:S07]  /*140a0*/  LDSM.16.M88.4 R40, [R2+0x8000] ;  /* 0x008000000228783b */ /* 0x000f6e0000000200 */
        /* <DEDUP_REMOVED lines=15> */
[C---:B-----5:R-:W-:Y:S08]  /*141a0*/  HMMA.16816.F32.BF16 R112, R72.reuse, R40, R112 ;  /* 0x000000284870723c */ /* 0x060ff00000041870 */
        /* <DEDUP_REMOVED lines=25> */
[----:B------:R-:W3:Y:S02]  /*14340*/  LDSM.16.M88.4 R16, [R67+UR6+0xa800] ;  /* 0x00a800064310783b */ /* 0x000ee40008000200 */
        /* <DEDUP_REMOVED lines=13> */
[----:B-----5:R-:W5:Y:S01]  /*14420*/  LDSM.16.M88.4 R36, [R2+0x9800] ;  /* 0x009800000224783b */ /* 0x020f620000000200 */
[C---:B-1----:R-:W-:Y:S08]  /*14430*/  HMMA.16816.F32.BF16 R100, R60.reuse, R24, R100 ;  /* 0x000000183c64723c */ /* 0x042ff00000041864 */
[----:B------:R-:W-:Y:S01]  /*14440*/  HMMA.16816.F32.BF16 R20, R60, R26, R20 ;  /* 0x0000001a3c14723c */ /* 0x000fe20000041814 */
[----:B------:R-:W1:Y:S07]  /*14450*/  LDSM.16.M88.4 R24, [R2+0xa000] ;  /* 0x00a000000218783b */ /* 0x000e6e0000000200 */
[C---:B--2---:R-:W-:Y:S08]  /*14460*/  HMMA.16816.F32.BF16 R12, R68.reuse, R34, R12 ;  /* 0x00000022440c723c */ /* 0x044ff0000004180c */
[----:B------:R-:W-:Y:S03]  /*14470*/  HMMA.16816.F32.BF16 R56, R68, R32, R56 ;  /* 0x000000204438723c */ /* 0x000fe60000041838 */
[-C--:B------:R-:W-:Y:S01]  /*14480*/  FMUL.FTZ R28, R28, R54.reuse ;  /* 0x000000361c1c7220 */ /* 0x080fe20000410000 */
[-C--:B------:R-:W-:Y:S01]  /*14490*/  FMUL.FTZ R29, R29, R54.reuse ;  /* 0x000000361d1d7220 */ /* 0x080fe20000410000 */
[-C--:B------:R-:W-:Y:S01]  /*144a0*/  FMUL.FTZ R30, R30, R54.reuse ;  /* 0x000000361e1e7220 */ /* 0x080fe20000410000 */
[-C--:B------:R-:W-:Y:S01]  /*144b0*/  FMUL.FTZ R31, R31, R54.reuse ;  /* 0x000000361f1f7220 */ /* 0x080fe20000410000 */
[----:B------:R-:W-:Y:S01]  /*144c0*/  LDSM.16.M88.4 R32, [R116+0xa000] ;  /* 0x00a000007420783b */ /* 0x000fe20000000200 */
[C---:B---3--:R-:W-:Y:S08]  /*144d0*/  HMMA.16816.F32.BF16 R96, R104.reuse, R16, R96 ;  /* 0x000000106860723c */ /* 0x048ff00000041860 */
[----:B------:R-:W-:Y:S01]  /*144e0*/  HMMA.16816.F32.BF16 R92, R104, R18, R92 ;  /* 0x00000012685c723c */ /* 0x000fe2000004185c */
[----:B------:R-:W2:Y:S02]  /*144f0*/  LDSM.16.M88.4 R16, [R3+0xa800] ;  /* 0x00a800000310783b */ /* 0x000ea40000000200 */
[-C--:B------:R-:W-:Y:S01]  /*14500*/  FMUL.FTZ R47, R51, R54.reuse ;  /* 0x00000036332f7220 */ /* 0x080fe20000410000 */
[----:B------:R-:W3:Y:S04]  /*14510*/  MUFU.TANH R135, R29 ;  /* 0x0000001d00877308 */ /* 0x000ee80000002400 */
[----:B-----5:R-:W-:Y:S04]  /*14520*/  HMMA.16816.F32.BF16 R12, R72, R38, R12 ;  /* 0x00000026480c723c */ /* 0x020fe8000004180c */
[----:B------:R-:W1:Y:S04]  /*14530*/  MUFU.TANH R51, R28 ;  /* 0x0000001c00337308 */ /* 0x000e680000002400 */
[----:B------:R-:W-:Y:S04]  /*14540*/  HMMA.16816.F32.BF16 R4, R68, R10, R4 ;  /* 0x0000000a4404723c */ /* 0x000fe80000041804 */
[----:B------:R-:W1:Y:S04]  /*14550*/  MUFU.TANH R137, R30 ;  /* 0x0000001e00897308 */ /* 0x000e680000002400 */
[----:B------:R-:W-:Y:S04]  /*14560*/  HMMA.16816.F32.BF16 R56, R72, R36, R56 ;  /* 0x000000244838723c */ /* 0x000fe80000041838 */
[----:B------:R5:W1:Y:S04]  /*14570*/  MUFU.TANH R139, R31 ;  /* 0x0000001f008b7308 */ /* 0x000a680000002400 */
[----:B------:R-:W-:Y:S01]  /*14580*/  HMMA.16816.F32.BF16 R108, R68, R8, R108 ;  /* 0x00000008446c723c */ /* 0x000fe2000004186c */
[----:B------:R-:W4:Y:S04]  /*14590*/  LDSM.16.M88.4 R8, [R2+0xa800] ;  /* 0x00a800000208783b */ /* 0x000f280000000200 */
[----:B-----5:R-:W5:Y:S01]  /*145a0*/  LDSM.16.M88.4 R28, [R67+UR6+0xb000] ;  /* 0x00b00006431c783b */ /* 0x020f620008000200 */
        /* <DEDUP_REMOVED lines=14> */
[----:B---3--:R-:W2:Y:S04]  /*14690*/  LDSM.16.M88.4 R20, [R67+UR6+0xb800] ;  /* 0x00b800064314783b */ /* 0x008ea80008000200 */
[-C--:B------:R-:W-:Y:S01]  /*146a0*/  FMUL.FTZ R12, R12, R54.reuse ;  /* 0x000000360c0c7220 */ /* 0x080fe20000410000 */
[----:B------:R-:W-:-:S02]  /*146b0*/  FMUL.FTZ R13, R13, R54 ;  /* 0x000000360d0d7220 */ /* 0x000fc40000410000 */
[C---:B------:R-:W-:Y:S05]  /*146c0*/  HMMA.16816.F32.BF16 R4, R60.reuse, R34, R4 ;  /* 0x000000223c04723c */ /* 0x040fea0000041804 */
[-C--:B------:R-:W-:Y:S01]  /*146d0*/  FMUL.FTZ R151, R14, R54.reuse ;  /* 0x000000360e977220 */ /* 0x080fe20000410000 */
[----:B------:R-:W3:Y:S01]  /*146e0*/  MUFU.TANH R149, R12 ;  /* 0x0000000c00957308 */ /* 0x000ee20000002400 */
[-C--:B------:R-:W-:Y:S01]  /*146f0*/  FMUL.FTZ R153, R15, R54.reuse ;  /* 0x000000360f997220 */ /* 0x080fe20000410000 */
[----:B------:R-:W-:Y:S06]  /*14700*/  HMMA.16816.F32.BF16 R108, R60, R32, R108 ;  /* 0x000000203c6c723c */ /* 0x000fec000004186c */
[----:B------:R1:W1:Y:S02]  /*14710*/  MUFU.TANH R33, R13 ;  /* 0x0000000d00217308 */ /* 0x0002640000002400 */
[----:B----4-:R-:W-:Y:S08]  /*14720*/  HMMA.16816.F32.BF16 R96, R72, R8, R96 ;  /* 0x000000084860723c */ /* 0x010ff00000041860 */
[C---:B-----5:R-:W-:Y:S01]  /*14730*/  HMMA.16816.F32.BF16 R88, R104.reuse, R28, R88 ;  /* 0x0000001c6858723c */ /* 0x060fe20000041858 */
[----:B-1----:R-:W1:Y:S07]  /*14740*/  LDSM.16.M88.4 R12, [R3+0xb000] ;  /* 0x00b00000030c783b */ /* 0x002e6e0000000200 */
[----:B------:R-:W-:Y:S01]  /*14750*/  HMMA.16816.F32.BF16 R84, R104, R30, R84 ;  /* 0x0000001e6854723c */ /* 0x000fe20000041854 */
[----:B------:R-:W4:Y:S02]  /*14760*/  LDSM.16.M88.4 R28, [R3+0xb800] ;  /* 0x00b80000031c783b */ /* 0x000f240000000200 */
[-C--:B------:R-:W-:Y:S01]  /*14770*/  FMUL.FTZ R4, R4, R54.reuse ;  /* 0x0000003604047220 */ /* 0x080fe20000410000 */
[-C--:B------:R-:W-:Y:S01]  /*14780*/  FMUL.FTZ R5, R5, R54.reuse ;  /* 0x0000003605057220 */ /* 0x080fe20000410000 */
[----:B------:R-:W-:-:S02]  /*14790*/  FMUL.FTZ R35, R111, R54 ;  /* 0x000000366f237220 */ /* 0x000fc40000410000 */
[----:B------:R-:W1:Y:S01]  /*147a0*/  MUFU.TANH R111, R4 ;  /* 0x00000004006f7308 */ /* 0x000e620000002400 */
[----:B--2---:R-:W-:Y:S03]  /*147b0*/  HMMA.16816.F32.BF16 R80, R104, R20, R80 ;  /* 0x000000146850723c */ /* 0x004fe60000041850 */
[----:B------:R-:W-:-:S04]  /*147c0*/  FMUL.FTZ R21, R6, R54 ;  /* 0x0000003606157220 */ /* 0x000fc80000410000 */
[----:B------:R2:W1:Y:S01]  /*147d0*/  MUFU.TANH R157, R5 ;  /* 0x00000005009d7308 */ /* 0x0004620000002400 */
[----:B------:R-:W-:Y:S05]  /*147e0*/  HMMA.16816.F32.BF16 R96, R60, R24, R96 ;  /* 0x000000183c60723c */ /* 0x000fea0000041860 */
[----:B------:R-:W-:-:S03]  /*147f0*/  FMUL.FTZ R25, R7, R54 ;  /* 0x0000003607197220 */ /* 0x000fc60000410000 */
[----:B------:R-:W-:Y:S01]  /*14800*/  HMMA.16816.F32.BF16 R92, R68, R18, R92 ;  /* 0x00000012445c723c */ /* 0x000fe2000004185c */
[----:B------:R-:W5:Y:S04]  /*14810*/  LDSM.16.M88.4 R16, [R2+0xb000] ;  /* 0x00b000000210783b */ /* 0x000f680000000200 */
[----:B--2---:R-:W2:Y:S03]  /*14820*/  LDSM.16.M88.4 R4, [R2+0xb800] ;  /* 0x00b800000204783b */ /* 0x004ea60000000200 */
[----:B------:R-:W-:Y:S08]  /*14830*/  HMMA.16816.F32.BF16 R76, R104, R22, R76 ;  /* 0x00000016684c723c */ /* 0x000ff0000004184c */
[----:B-1----:R-:W-:Y:S08]  /*14840*/  HMMA.16816.F32.BF16 R88, R68, R12, R88 ;  /* 0x0000000c4458723c */ /* 0x002ff00000041858 */
[----:B------:R-:W-:Y:S01]  /*14850*/  HMMA.16816.F32.BF16 R92, R72, R10, R92 ;  /* 0x0000000a485c723c */ /* 0x000fe2000004185c */
[----:B------:R-:W1:Y:S07]  /*14860*/  LDSM.16.M88.4 R8, [R116+0xb000] ;  /* 0x00b000007408783b */ /* 0x000e6e0000000200 */
[C---:B------:R-:W-:Y:S01]  /*14870*/  HMMA.16816.F32.BF16 R84, R68.reuse, R14, R84 ;  /* 0x0000000e4454723c */ /* 0x040fe20000041854 */
[----:B------:R-:W3:Y:S07]  /*14880*/  LDSM.16.M88.4 R12, [R116+0xb800] ;  /* 0x00b80000740c783b */ /* 0x000eee0000000200 */
[C---:B----4-:R-:W-:Y:S03]  /*14890*/  HMMA.16816.F32.BF16 R80, R68.reuse, R28, R80 ;  /* 0x0000001c4450723c */ /* 0x050fe60000041850 */
[-C--:B------:R-:W-:Y:S01]  /*148a0*/  FMUL.FTZ R43, R57, R54.reuse ;  /* 0x00000036392b7220 */ /* 0x080fe20000410000 */
[-C--:B------:R-:W-:Y:S01]  /*148b0*/  FMUL.FTZ R113, R113, R54.reuse ;  /* 0x0000003671717220 */ /* 0x080fe20000410000 */
[-C--:B------:R-:W-:Y:S01]  /*148c0*/  FMUL.FTZ R115, R115, R54.reuse ;  /* 0x0000003673737220 */ /* 0x080fe20000410000 */
[-C--:B------:R-:W-:Y:S01]  /*148d0*/  FMUL.FTZ R49, R49, R54.reuse ;  /* 0x0000003631317220 */ /* 0x080fe20000410000 */
[-C--:B------:R-:W-:Y:S01]  /*148e0*/  FMUL.FTZ R101, R101, R54.reuse ;  /* 0x0000003665657220 */ /* 0x080fe20000410000 */
[-C--:B------:R-:W-:Y:S01]  /*148f0*/  FMUL.FTZ R37, R102, R54.reuse ;  /* 0x0000003666257220 */ /* 0x080fe20000410000 */
[-C--:B------:R-:W-:Y:S01]  /*14900*/  FMUL.FTZ R103, R103, R54.reuse ;  /* 0x0000003667677220 */ /* 0x080fe20000410000 */
[----:B------:R-:W-:Y:S03]  /*14910*/  HMMA.16816.F32.BF16 R76, R68, R30, R76 ;  /* 0x0000001e444c723c */ /* 0x000fe6000004184c */
[-C--:B------:R-:W-:Y:S01]  /*14920*/  FMUL.FTZ R59, R59, R54.reuse ;  /* 0x000000363b3b7220 */ /* 0x080fe20000410000 */
[-C--:B------:R-:W-:Y:S01]  /*14930*/  FMUL.FTZ R109, R109, R54.reuse ;  /* 0x000000366d6d7220 */ /* 0x080fe20000410000 */
[-C--:B------:R-:W-:Y:S01]  /*14940*/  FMUL.FTZ R67, R110, R54.reuse ;  /* 0x000000366e437220 */ /* 0x080fe20000410000 */
[-C--:B------:R-:W-:Y:S01]  /*14950*/  FMUL.FTZ R97, R97, R54.reuse ;  /* 0x0000003661617220 */ /* 0x080fe20000410000 */
[-C--:B------:R-:W-:Y:S01]  /*14960*/  FMUL.FTZ R112, R112, R54.reuse ;  /* 0x0000003670707220 */ /* 0x080fe20000410000 */
[-C--:B------:R-:W-:Y:S01]  /*14970*/  FMUL.FTZ R114, R114, R54.reuse ;  /* 0x0000003672727220 */ /* 0x080fe20000410000 */
[-C--:B------:R-:W-:Y:S01]  /*14980*/  FMUL.FTZ R48, R48, R54.reuse ;  /* 0x0000003630307220 */ /* 0x080fe20000410000 */
[C---:B-----5:R-:W-:Y:S05]  /*14990*/  HMMA.16816.F32.BF16 R88, R72.reuse, R16, R88 ;  /* 0x000000104858723c */ /* 0x060fea0000041858 */
[-C--:B------:R-:W-:Y:S01]  /*149a0*/  FMUL.FTZ R50, R50, R54.reuse ;  /* 0x0000003632327220 */ /* 0x080fe20000410000 */
[-C--:B------:R-:W-:Y:S01]  /*149b0*/  FMUL.FTZ R100, R100, R54.reuse ;  /* 0x0000003664647220 */ /* 0x080fe20000410000 */
[-C--:B------:R-:W-:Y:S01]  /*149c0*/  FMUL.FTZ R56, R56, R54.reuse ;  /* 0x0000003638387220 */ /* 0x080fe20000410000 */
[-C--:B------:R-:W-:Y:S01]  /*149d0*/  FMUL.FTZ R108, R108, R54.reuse ;  /* 0x000000366c6c7220 */ /* 0x080fe20000410000 */
[----:B------:R-:W-:Y:S01]  /*149e0*/  FMUL.FTZ R96, R96, R54 ;  /* 0x0000003660607220 */ /* 0x000fe20000410000 */
[----:B------:R-:W-:Y:S01]  /*149f0*/  ISETP.NE.AND P6, PT, R53, 0x1, PT ;  /* 0x000000013500780c */ /* 0x000fe20003fc5270 */
[----:B------:R-:W4:Y:S01]  /*14a00*/  MUFU.TANH R47, R47 ;  /* 0x0000002f002f7308 */ /* 0x000f220000002400 */
[----:B------:R-:W-:Y:S01]  /*14a10*/  HMMA.16816.F32.BF16 R84, R72, R18, R84 ;  /* 0x000000124854723c */ /* 0x000fe20000041854 */
[----:B------:R-:W-:-:S07]  /*14a20*/  DEPBAR.LE SB0, 0x0 ;  /* 0x000080000000791a */ /* 0x000fce0000000000 */
[C---:B--2---:R-:W-:Y:S08]  /*14a30*/  HMMA.16816.F32.BF16 R80, R72.reuse, R4, R80 ;  /* 0x000000044850723c */ /* 0x044ff00000041850 */
[----:B------:R-:W-:Y:S08]  /*14a40*/  HMMA.16816.F32.BF16 R76, R72, R6, R76 ;  /* 0x00000006484c723c */ /* 0x000ff0000004184c */
[C---:B------:R-:W-:Y:S08]  /*14a50*/  HMMA.16816.F32.BF16 R92, R60.reuse, R26, R92 ;  /* 0x0000001a3c5c723c */ /* 0x040ff0000004185c */
[C---:B-1----:R-:W-:Y:S08]  /*14a60*/  HMMA.16816.F32.BF16 R88, R60.reuse, R8, R88 ;  /* 0x000000083c58723c */ /* 0x042ff00000041858 */
[C---:B------:R-:W-:Y:S08]  /*14a70*/  HMMA.16816.F32.BF16 R84, R60.reuse, R10, R84 ;  /* 0x0000000a3c54723c */ /* 0x040ff00000041854 */
[C---:B---3--:R-:W-:Y:S08]  /*14a80*/  HMMA.16816.F32.BF16 R80, R60.reuse, R12, R80 ;  /* 0x0000000c3c50723c */ /* 0x048ff00000041850 */
        /* <DEDUP_REMOVED lines=25> */
[----:B------:R-:W3:Y:S08]  /*14c20*/  MUFU.TANH R113, R113 ;  /* 0x0000007100717308 */ /* 0x000ef00000002400 */
        /* <DEDUP_REMOVED lines=61> */
.L_x_4697:
[----:B------:R-:W2:Y:S01]  /*15000*/  LD.E R81, desc[UR4][R132.64+0x170] ;  /* 0x0001700484517980 */ /* 0x000ea2000c101900 */
[C---:B------:R-:W-:Y:S01]  /*15010*/  VIADD R10, R65.reuse, 0xffffff00 ;  /* 0xffffff00410a7836 */ /* 0x040fe20000000000 */
[----:B------:R-:W-:Y:S02]  /*15020*/  IADD3 R2, PT, PT, R65, -0x80, RZ ;  /* 0xffffff8041027810 */ /* 0x000fe40007ffe0ff */
[----:B-1----:R-:W3:Y:S02]  /*15030*/  LD.E.64 R84, desc[UR4][R132.64+0x20] ;  /* 0x0000200484547980 */ /* 0x002ee4000c101b00 */
[----:B------:R-:W-:Y:S02]  /*15040*/  IABS R79, R2 ;  /* 0x00000002004f7213 */ /* 0x000fe40000000000 */
[-C--:B--2---:R-:W-:Y:S02]  /*15050*/  IABS R6, R81.reuse ;  /* 0x0000005100067213 */ /* 0x084fe40000000000 */
[----:B------:R-:W-:-:S02]  /*15060*/  IABS R4, R81 ;  /* 0x0000005100047213 */ /* 0x000fc40000000000 */
        /* <DEDUP_REMOVED lines=54> */
.L_x_4698:
[----:B------:R-:W-:Y:S05]  /*153d0*/  BSYNC.RECONVERGENT B0 ;  /* 0x0000000000007941 */ /* 0x000fea0003800200 */
.L_x_4696:
[----:B------:R-:W-:Y:S01]  /*153e0*/  ISETP.GE.AND P1, PT, R210, R231, PT ;  /* 0x000000e7d200720c */ /* 0x000fe20003f26270 */
[----:B------:R-:W-:Y:S01]  /*153f0*/  IMAD.SHL.U32 R3, R218, 0x20, RZ ;  /* 0x00000020da037824 */ /* 0x000fe200078e00ff */
[----:B------:R-:W-:-:S04]  /*15400*/  LOP3.LUT R2, R210, 0x40, RZ, 0xfc, !PT ;  /* 0x00000040d2027812 */ /* 0x000fc800078efcff */
[----:B------:R-:W-:Y:S02]  /*15410*/  ISETP.GE.AND P0, PT, R2, R231, PT ;  /* 0x000000e70200720c */ /* 0x000fe40003f06270 */
[----:B------:R-:W-:Y:S02]  /*15420*/  SHF.L.U64.HI R2, R218, 0x5, R219 ;  /* 0x00000005da027819 */ /* 0x000fe400000102db */
[----:B------:R-:W-:-:S03]  /*15430*/  IADD3 R78, P3, PT, R3, R222, RZ ;  /* 0x000000de034e7210 */ /* 0x000fc60007f7e0ff */
[----:B------:R-:W-:Y:S02]  /*15440*/  @!P1 IMAD.MOV.U32 R216, RZ, RZ, R222 ;  /* 0x000000ffffd89224 */ /* 0x000fe400078e00de */
[----:B------:R-:W-:Y:S01]  /*15450*/  IMAD.X R79, R2, 0x1, R217, P3 ;  /* 0x00000001024f7824 */ /* 0x000fe200018e06d9 */
[-C--:B------:R-:W-:Y:S02]  /*15460*/  IADD3 R94, P3, PT, R78, R3.reuse, RZ ;  /* 0x000000034e5e7210 */ /* 0x080fe40007f7e0ff */
[----:B------:R-:W-:Y:S01]  /*15470*/  @!PT LDS RZ, [RZ] ;  /* 0x00000000fffff984 */ /* 0x000fe20000000800 */
[----:B------:R-:W-:Y:S01]  /*15480*/  @!PT LDS RZ, [RZ] ;  /* 0x00000000fffff984 */ /* 0x000fe20000000800 */
[----:B------:R-:W-:Y:S01]  /*15490*/  @!PT LDS RZ, [RZ] ;  /* 0x00000000fffff984 */ /* 0x000fe20000000800 */
[----:B------:R2:W-:Y:S03]  /*154a0*/  @!P1 LDGSTS.E.BYPASS.LTC128B.128 [R66+0x4000], desc[UR4][R216.64] ;  /* 0x04000000d8429fae */ /* 0x0005e6000b981a04 */
[--C-:B------:R-:W-:Y:S01]  /*154b0*/  IMAD.X R95, R79, 0x1, R2.reuse, P3 ;  /* 0x000000014f5f7824 */ /* 0x100fe200018e0602 */
[-C--:B------:R-:W-:Y:S01]  /*154c0*/  IADD3 R86, P3, PT, R94, R3.reuse, RZ ;  /* 0x000000035e567210 */ /* 0x080fe20007f7e0ff */
[----:B------:R3:W-:Y:S04]  /*154d0*/  @P1 STS.128 [R66+0x4000], RZ ;  /* 0x004000ff42001388 */ /* 0x0007e80000000c00 */
[----:B------:R-:W-:Y:S01]  /*154e0*/  IMAD.X R87, R95, 0x1, R2, P3 ;  /* 0x000000015f577824 */ /* 0x000fe200018e0602 */
[----:B-1----:R-:W-:-:S05]  /*154f0*/  IADD3 R84, P3, PT, R86, R3, RZ ;  /* 0x0000000356547210 */ /* 0x002fca0007f7e0ff */
[----:B------:R-:W-:Y:S01]  /*15500*/  IMAD.X R85, R87, 0x1, R2, P3 ;  /* 0x0000000157557824 */ /* 0x000fe200018e0602 */
[----:B------:R-:W-:-:S04]  /*15510*/  IADD3 R82, P3, PT, R84, R3, RZ ;  /* 0x0000000354527210 */ /* 0x000fc80007f7e0ff */
[----:B------:R-:W-:Y:S01]  /*15520*/  IADD3 R80, P4, PT, R82, R3, RZ ;  /* 0x0000000352507210 */ /* 0x000fe20007f9e0ff */
[----:B------:R-:W-:-:S04]  /*15530*/  IMAD.X R83, R85, 0x1, R2, P3 ;  /* 0x0000000155537824 */ /* 0x000fc800018e0602 */
[----:B------:R-:W-:Y:S01]  /*15540*/  IMAD.X R81, R83, 0x1, R2, P4 ;  /* 0x0000000153517824 */ /* 0x000fe200020e0602 */
[----:B--2---:R-:W-:-:S05]  /*15550*/  @!P0 MOV R216, R222 ;  /* 0x000000de00d88202 */ /* 0x004fca0000000f00 */
        /* <DEDUP_REMOVED lines=26> */
[----:B--2---:R-:W-:Y:S01]  /*15700*/  IADD3 R94, P3, PT, R80, R3, RZ ;  /* 0x00000003505e7210 */ /* 0x004fe20007f7e0ff */
        /* <DEDUP_REMOVED lines=59> */
.L_x_4695:
[----:B------:R-:W-:Y:S05]  /*15ac0*/  BSYNC.RECONVERGENT B1 ;  /* 0x0000000000017941 */ /* 0x000fea0003800200 */
.L_x_4694:
[----:B---3--:R-:W2:Y:S01]  /*15ad0*/  LD.E R66, desc[UR4][R132.64+0xdc] ;  /* 0x0000dc0484427980 */ /* 0x008ea2000c101900 */
[----:B------:R-:W-:Y:S01]  /*15ae0*/  SHF.R.U32.HI R2, RZ, 0x2, R208 ;  /* 0x00000002ff027819 */ /* 0x000fe200000116d0 */
[----:B------:R-:W-:Y:S02]  /*15af0*/  IMAD.SHL.U32 R3, R208, 0x2, RZ ;  /* 0x00000002d0037824 */ /* 0x000fe400078e00ff */
        /* <DEDUP_REMOVED lines=13> */
[C---:B------:R-:W-:Y:S01]  /*15bd0*/  IMAD.IADD R44, R4.reuse, 0x1, -R169 ;  /* 0x00000001042c7824 */ /* 0x040fe200078e0aa9 */
[----:B------:R-:W-:Y:S01]  /*15be0*/  ISETP.GE.AND P5, PT, R79, R64, PT ;  /* 0x000000404f00720c */ /* 0x000fe20003fa6270 */
[C---:B------:R-:W-:Y:S02]  /*15bf0*/  IMAD.IADD R6, R4.reuse, 0x1, -R95 ;  /* 0x0000000104067824 */ /* 0x040fe400078e0a5f */
[C---:B------:R-:W-:Y:S01]  /*15c00*/  IMAD.IADD R8, R4.reuse, 0x1, -R79 ;  /* 0x0000000104087824 */ /* 0x040fe200078e0a4f */
[----:B------:R-:W-:Y:S01]  /*15c10*/  IABS R44, R44 ;  /* 0x0000002c002c7213 */ /* 0x000fe20000000000 */
[C---:B------:R-:W-:Y:S01]  /*15c20*/  VIADD R99, R65.reuse, 0x31 ;  /* 0x0000003141637836 */ /* 0x040fe20000000000 */
[----:B------:R-:W-:Y:S01]  /*15c30*/  IABS R6, R6 ;  /* 0x0000000600067213 */ /* 0x000fe20000000000 */
[C---:B------:R-:W-:Y:S01]  /*15c40*/  VIADD R79, R65.reuse, 0x49 ;  /* 0x00000049414f7836 */ /* 0x040fe20000000000 */
[----:B------:R-:W-:Y:S01]  /*15c50*/  I2FP.F32.S32 R44, R44 ;  /* 0x0000002c002c7245 */ /* 0x000fe20000201400 */
[----:B------:R-:W-:Y:S01]  /*15c60*/  IMAD.IADD R238, R4, 0x1, -R107 ;  /* 0x0000000104ee7824 */ /* 0x000fe200078e0a6b */
[----:B------:R-:W-:Y:S01]  /*15c70*/  I2FP.F32.S32 R6, R6 ;  /* 0x0000000600067245 */ /* 0x000fe20000201400 */
[C---:B------:R-:W-:Y:S01]  /*15c80*/  VIADD R83, R65.reuse, 0x41 ;  /* 0x0000004141537836 */ /* 0x040fe20000000000 */
[----:B------:R-:W-:Y:S01]  /*15c90*/  IABS R8, R8 ;  /* 0x0000000800087213 */ /* 0x000fe20000000000 */
[----:B------:R-:W-:Y:S01]  /*15ca0*/  FFMA.FTZ R44, -R0, R44, R113 ;  /* 0x0000002c002c7223 */ /* 0x000fe20000010171 */
[----:B------:R-:W-:-:S02]  /*15cb0*/  VIADD R113, R65, 0x21 ;  /* 0x0000002141717836 */ /* 0x000fc40000000000 */
[----:B------:R-:W-:Y:S01]  /*15cc0*/  FFMA.FTZ R149, -R0, R6, R149 ;  /* 0x0000000600957223 */ /* 0x000fe20000010195 */
[C---:B------:R-:W-:Y:S01]  /*15cd0*/  VIADD R163, R65.reuse, 0x9 ;  /* 0x0000000941a37836 */ /* 0x040fe20000000000 */
[----:B------:R-:W-:Y:S01]  /*15ce0*/  IABS R238, R238 ;  /* 0x000000ee00ee7213 */ /* 0x000fe20000000000 */
[C---:B------:R-:W-:Y:S01]  /*15cf0*/  IMAD.IADD R30, R4.reuse, 0x1, -R113 ;  /* 0x00000001041e7824 */ /* 0x040fe200078e0a71 */
[----:B------:R-:W-:Y:S01]  /*15d00*/  I2FP.F32.S32 R8, R8 ;  /* 0x0000000800087245 */ /* 0x000fe20000201400 */
[C---:B------:R-:W-:Y:S01]  /*15d10*/  IMAD.IADD R34, R4.reuse, 0x1, -R99 ;  /* 0x0000000104227824 */ /* 0x040fe200078e0a63 */
[----:B------:R-:W-:Y:S01]  /*15d20*/  I2FP.F32.S32 R238, R238 ;  /* 0x000000ee00ee7245 */ /* 0x000fe20000201400 */
[C---:B------:R-:W-:Y:S01]  /*15d30*/  IMAD.IADD R6, R4.reuse, 0x1, -R79 ;  /* 0x0000000104067824 */ /* 0x040fe200078e0a4f */
[----:B------:R-:W-:Y:S01]  /*15d40*/  IABS R30, R30 ;  /* 0x0000001e001e7213 */ /* 0x000fe20000000000 */
[C---:B------:R-:W-:Y:S01]  /*15d50*/  IMAD.IADD R12, R4.reuse, 0x1, -R83 ;  /* 0x00000001040c7824 */ /* 0x040fe200078e0a53 */
[----:B------:R-:W-:Y:S01]  /*15d60*/  IABS R34, R34 ;  /* 0x0000002200227213 */ /* 0x000fe20000000000 */
[----:B------:R-:W-:Y:S01]  /*15d70*/  IMAD.IADD R46, R4, 0x1, -R163 ;  /* 0x00000001042e7824 */ /* 0x000fe200078e0aa3 */
[----:B------:R-:W-:Y:S01]  /*15d80*/  I2FP.F32.S32 R30, R30 ;  /* 0x0000001e001e7245 */ /* 0x000fe20000201400 */
[C---:B------:R-:W-:Y:S01]  /*15d90*/  VIADD R81, R65.reuse, 0x48 ;  /* 0x0000004841517836 */ /* 0x040fe20000000000 */
[----:B------:R-:W-:Y:S01]  /*15da0*/  IABS R6, R6 ;  /* 0x0000000600067213 */ /* 0x000fe20000000000 */
[C---:B------:R-:W-:Y:S01]  /*15db0*/  FFMA.FTZ R238, -R0.reuse, R238, R33 ;  /* 0x000000ee00ee7223 */ /* 0x040fe20000010121 */
[----:B------:R-:W-:Y:S01]  /*15dc0*/  IABS R12, R12 ;  /* 0x0000000c000c7213 */ /* 0x000fe20000000000 */
[----:B-1----:R-:W-:Y:S01]  /*15dd0*/  FFMA.FTZ R30, -R0, R30, R101 ;  /* 0x0000001e001e7223 */ /* 0x002fe20000010165 */
[C---:B------:R-:W-:Y:S01]  /*15de0*/  VIADD R101, R65.reuse, 0x30 ;  /* 0x0000003041657836 */ /* 0x040fe20000000000 */
[----:B------:R-:W-:Y:S01]  /*15df0*/  IABS R46, R46 ;  /* 0x0000002e002e7213 */ /* 0x000fe20000000000 */
[C---:B------:R-:W-:Y:S01]  /*15e00*/  VIADD R165, R65.reuse, 0x18 ;  /* 0x0000001841a57836 */ /* 0x040fe20000000000 */
[----:B------:R-:W-:Y:S01]  /*15e10*/  I2FP.F32.S32 R34, R34 ;  /* 0x0000002200227245 */ /* 0x000fe20000201400 */
[----:B------:R-:W-:Y:S01]  /*15e20*/  IMAD.IADD R10, R4, 0x1, -R101 ;  /* 0x00000001040a7824 */ /* 0x000fe200078e0a65 */
[----:B------:R-:W-:Y:S01]  /*15e30*/  I2FP.F32.S32 R6, R6 ;  /* 0x0000000600067245 */ /* 0x000fe20000201400 */
[C---:B------:R-:W-:Y:S01]  /*15e40*/  VIADD R33, R65.reuse, 0x60 ;  /* 0x0000006041217836 */ /* 0x040fe20000000000 */
[----:B------:R-:W-:Y:S01]  /*15e50*/  I2FP.F32.S32 R12, R12 ;  /* 0x0000000c000c7245 */ /* 0x000fe20000201400 */
[C---:B------:R-:W-:Y:S01]  /*15e60*/  VIADD R87, R65.reuse, 0x50 ;  /* 0x0000005041577836 */ /* 0x040fe20000000000 */
[----:B------:R-:W-:Y:S01]  /*15e70*/  IABS R10, R10 ;  /* 0x0000000a000a7213 */ /* 0x000fe20000000000 */
[C---:B------:R-:W-:Y:S01]  /*15e80*/  FFMA.FTZ R34, -R0.reuse, R34, R43 ;  /* 0x0000002200227223 */ /* 0x040fe2000001012b */
[----:B------:R-:W-:Y:S01]  /*15e90*/  I2FP.F32.S32 R46, R46 ;  /* 0x0000002e002e7245 */ /* 0x000fe20000201400 */
[----:B------:R-:W-:Y:S01]  /*15ea0*/  FFMA.FTZ R157, -R0, R6, R157 ;  /* 0x00000006009d7223 */ /* 0x000fe2000001019d */
[----:B------:R-:W-:Y:S01]  /*15eb0*/  I2FP.F32.S32 R10, R10 ;  /* 0x0000000a000a7245 */ /* 0x000fe20000201400 */
[----:B------:R-:W-:-:S02]  /*15ec0*/  VIADD R167, R65, 0x11 ;  /* 0x0000001141a77836 */ /* 0x000fc40000000000 */
[----:B------:R-:W-:Y:S01]  /*15ed0*/  FFMA.FTZ R109, -R0, R12, R109 ;  /* 0x0000000c006d7223 */ /* 0x000fe2000001016d */
[----:B------:R-:W-:Y:S02]  /*15ee0*/  IMAD.IADD R18, R4, 0x1, -R165 ;  /* 0x0000000104127824 */ /* 0x000fe400078e0aa5 */
[C---:B------:R-:W-:Y:S01]  /*15ef0*/  FFMA.FTZ R46, -R0.reuse, R46, R123 ;  /* 0x0000002e002e7223 */ /* 0x040fe2000001017b */
[----:B------:R-:W-:Y:S01]  /*15f00*/  FFMA.FTZ R147, -R0, R10, R147 ;  /* 0x0000000a00937223 */ /* 0x000fe20000010193 */
[----:B------:R-:W-:Y:S02]  /*15f10*/  IMAD.IADD R10, R4, 0x1, -R81 ;  /* 0x00000001040a7824 */ /* 0x000fe400078e0a51 */
[----:B------:R-:W-:Y:S01]  /*15f20*/  FFMA.FTZ R8, -R0, R8, R121 ;  /* 0x0000000800087223 */ /* 0x000fe20000010179 */
[C---:B------:R-:W-:Y:S01]  /*15f30*/  VIADD R43, R65.reuse, 0x58 ;  /* 0x00000058412b7836 */ /* 0x040fe20000000000 */
[----:B------:R-:W-:Y:S01]  /*15f40*/  IABS R18, R18 ;  /* 0x0000001200127213 */ /* 0x000fe20000000000 */
[C---:B------:R-:W-:Y:S01]  /*15f50*/  IMAD.IADD R6, R4.reuse, 0x1, -R33 ;  /* 0x0000000104067824 */ /* 0x040fe200078e0a21 */
[----:B------:R-:W-:Y:S01]  /*15f60*/  IABS R10, R10 ;  /* 0x0000000a000a7213 */ /* 0x000fe20000000000 */
[C---:B------:R-:W-:Y:S01]  /*15f70*/  IMAD.IADD R12, R4.reuse, 0x1, -R87 ;  /* 0x00000001040c7824 */ /* 0x040fe200078e0a57 */
[----:B------:R-:W-:Y:S01]  /*15f80*/  I2FP.F32.S32 R18, R18 ;  /* 0x0000001200127245 */ /* 0x000fe20000201400 */
[C---:B------:R-:W-:Y:S01]  /*15f90*/  VIADD R123, R65.reuse, 0x19 ;  /* 0x00000019417b7836 */ /* 0x040fe20000000000 */
[----:B------:R-:W-:Y:S01]  /*15fa0*/  IABS R6, R6 ;  /* 0x0000000600067213 */ /* 0x000fe20000000000 */
[C---:B------:R-:W-:Y:S01]  /*15fb0*/  IMAD.IADD R20, R4.reuse, 0x1, -R167 ;  /* 0x0000000104147824 */ /* 0x040fe200078e0aa7 */
[----:B------:R-:W-:Y:S01]  /*15fc0*/  I2FP.F32.S32 R10, R10 ;  /* 0x0000000a000a7245 */ /* 0x000fe20000201400 */
[C---:B------:R-:W-:Y:S01]  /*15fd0*/  VIADD R105, R65.reuse, 0x40 ;  /* 0x0000004041697836 */ /* 0x040fe20000000000 */
[----:B------:R-:W-:Y:S01]  /*15fe0*/  IABS R12, R12 ;  /* 0x0000000c000c7213 */ /* 0x000fe20000000000 */
[C---:B------:R-:W-:Y:S01]  /*15ff0*/  IMAD.IADD R192, R4.reuse, 0x1, -R43 ;  /* 0x0000000104c07824 */ /* 0x040fe200078e0a2b */
[----:B------:R-:W-:Y:S01]  /*16000*/  IABS R20, R20 ;  /* 0x0000001400147213 */ /* 0x000fe20000000000 */
[C---:B------:R-:W-:Y:S01]  /*16010*/  IMAD.IADD R16, R4.reuse, 0x1, -R123 ;  /* 0x0000000104107824 */ /* 0x040fe200078e0a7b */
[----:B------:R-:W-:Y:S01]  /*16020*/  I2FP.F32.S32 R6, R6 ;  /* 0x0000000600067245 */ /* 0x000fe20000201400 */
[----:B------:R-:W-:Y:S01]  /*16030*/  IMAD.IADD R14, R4, 0x1, -R105 ;  /* 0x00000001040e7824 */ /* 0x000fe200078e0a69 */
[----:B------:R-:W-:Y:S01]  /*16040*/  IABS R192, R192 ;  /* 0x000000c000c07213 */ /* 0x000fe20000000000 */
[C---:B------:R-:W-:Y:S01]  /*16050*/  VIADD R85, R65.reuse, 0x51 ;  /* 0x0000005141557836 */ /* 0x040fe20000000000 */
[----:B------:R-:W-:Y:S01]  /*16060*/  I2FP.F32.S32 R12, R12 ;  /* 0x0000000c000c7245 */ /* 0x000fe20000201400 */
[C---:B------:R-:W-:Y:S01]  /*16070*/  VIADD R161, R65.reuse, 0x10 ;  /* 0x0000001041a17836 */ /* 0x040fe20000000000 */
[----:B------:R-:W-:Y:S01]  /*16080*/  IABS R16, R16 ;  /* 0x0000001000107213 */ /* 0x000fe20000000000 */
[----:B------:R-:W-:Y:S01]  /*16090*/  FFMA.FTZ R111, -R0, R10, R111 ;  /* 0x0000000a006f7223 */ /* 0x000fe2000001016f */
[C---:B------:R-:W-:Y:S01]  /*160a0*/  VIADD R50, R4.reuse, 0x8 ;  /* 0x0000000804327836 */ /* 0x040fe20000000000 */
[----:B------:R-:W-:Y:S01]  /*160b0*/  I2FP.F32.S32 R20, R20 ;  /* 0x0000001400147245 */ /* 0x000fe20000201400 */
[C---:B------:R-:W-:Y:S01]  /*160c0*/  IMAD.IADD R10, R4.reuse, 0x1, -R85 ;  /* 0x00000001040a7824 */ /* 0x040fe200078e0a55 */
[----:B------:R-:W-:Y:S01]  /*160d0*/  IABS R14, R14 ;  /* 0x0000000e000e7213 */ /* 0x000fe20000000000 */
[----:B------:R-:W-:Y:S01]  /*160e0*/  IMAD.IADD R22, R4, 0x1, -R161 ;  /* 0x0000000104167824 */ /* 0x000fe200078e0aa1 */
[----:B------:R-:W-:Y:S01]  /*160f0*/  I2FP.F32.S32 R192, R192 ;  /* 0x000000c000c07245 */ /* 0x000fe20000201400 */
[C---:B------:R-:W-:Y:S01]  /*16100*/  FFMA.FTZ R18, -R0.reuse, R18, R51 ;  /* 0x0000001200127223 */ /* 0x040fe20000010133 */
[C---:B------:R-:W-:Y:S01]  /*16110*/  FFMA.FTZ R93, -R0.reuse, R6, R93 ;  /* 0x00000006005d7223 */ /* 0x040fe2000001015d */
[----:B------:R-:W-:Y:S01]  /*16120*/  I2FP.F32.S32 R16, R16 ;  /* 0x0000001000107245 */ /* 0x000fe20000201400 */
[----:B------:R-:W-:Y:S01]  /*16130*/  FFMA.FTZ R159, -R0, R12, R159 ;  /* 0x0000000c009f7223 */ /* 0x000fe2000001019f */
[C---:B------:R-:W-:Y:S01]  /*16140*/  VIADD R51, R65.reuse, 0x61 ;  /* 0x0000006141337836 */ /* 0x040fe20000000000 */
[----:B------:R-:W-:Y:S01]  /*16150*/  I2FP.F32.S32 R14, R14 ;  /* 0x0000000e000e7245 */ /* 0x000fe20000201400 */
[C---:B------:R-:W-:Y:S01]  /*16160*/  IMAD.IADD R6, R50.reuse, 0x1, -R65 ;  /* 0x0000000132067824 */ /* 0x040fe200078e0a41 */
[----:B------:R-:W-:Y:S01]  /*16170*/  IABS R10, R10 ;  /* 0x0000000a000a7213 */ /* 0x000fe20000000000 */
[----:B------:R-:W-:Y:S01]  /*16180*/  IMAD.IADD R12, R50, 0x1, -R169 ;  /* 0x00000001320c7824 */ /* 0x000fe200078e0aa9 */
[----:B------:R-:W-:Y:S01]  /*16190*/  IABS R22, R22 ;  /* 0x0000001600167213 */ /* 0x000fe20000000000 */
[C---:B------:R-:W-:Y:S01]  /*161a0*/  FFMA.FTZ R20, -R0.reuse, R20, R49 ;  /* 0x0000001400147223 */ /* 0x040fe20000010131 */
[----:B------:R-:W-:Y:S01]  /*161b0*/  FFMA.FTZ R192, -R0, R192, R19 ;  /* 0x000000c000c07223 */ /* 0x000fe20000010113 */
[----:B------:R-:W-:-:S02]  /*161c0*/  VIADD R49, R65, 0x68 ;  /* 0x0000006841317836 */ /* 0x000fc40000000000 */
[----:B------:R-:W-:Y:S01]  /*161d0*/  FFMA.FTZ R16, -R0, R16, R135 ;  /* 0x0000001000107223 */ /* 0x000fe20000010187 */
[----:B------:R-:W-:Y:S01]  /*161e0*/  IMAD.IADD R19, R4, 0x1, -R51 ;  /* 0x0000000104137824 */ /* 0x000fe200078e0a33 */
[----:B------:R-:W-:Y:S01]  /*161f0*/  IABS R6, R6 ;  /* 0x0000000600067213 */ /* 0x000fe20000000000 */
[C---:B------:R-:W-:Y:S01]  /*16200*/  VIADD R135, R65.reuse, 0x28 ;  /* 0x0000002841877836 */ /* 0x040fe20000000000 */
[----:B------:R-:W-:Y:S01]  /*16210*/  I2FP.F32.S32 R10, R10 ;  /* 0x0000000a000a7245 */ /* 0x000fe20000201400 */
[----:B------:R-:W-:Y:S01]  /*16220*/  FFMA.FTZ R155, -R0, R14, R155 ;  /* 0x0000000e009b7223 */ /* 0x000fe2000001019b */
[----:B------:R-:W-:Y:S01]  /*16230*/  IABS R12, R12 ;  /* 0x0000000c000c7213 */ /* 0x000fe20000000000 */
[----:B------:R-:W-:Y:S01]  /*16240*/  IMAD.IADD R14, R4, 0x1, -R49 ;  /* 0x00000001040e7824 */ /* 0x000fe200078e0a31 */
[----:B------:R-:W-:Y:S01]  /*16250*/  I2FP.F32.S32 R22, R22 ;  /* 0x0000001600167245 */ /* 0x000fe20000201400 */
[----:B------:R-:W-:Y:S01]  /*16260*/  IMAD.IADD R54, R50, 0x1, -R135 ;  /* 0x0000000132367824 */ /* 0x000fe200078e0a87 */
[----:B------:R-:W-:Y:S01]  /*16270*/  IABS R19, R19 ;  /* 0x0000001300137213 */ /* 0x000fe20000000000 */
[----:B------:R-:W-:Y:S01]  /*16280*/  FFMA.FTZ R97, -R0, R10, R97 ;  /* 0x0000000a00617223 */ /* 0x000fe20000010161 */
[----:B------:R-:W-:Y:S01]  /*16290*/  I2FP.F32.S32 R6, R6 ;  /* 0x0000000600067245 */ /* 0x000fe20000201400 */
[----:B------:R-:W-:Y:S01]  /*162a0*/  IMAD.IADD R56, R50, 0x1, -R107 ;  /* 0x0000000132387824 */ /* 0x000fe200078e0a6b */
[----:B------:R-:W-:Y:S01]  /*162b0*/  I2FP.F32.S32 R12, R12 ;  /* 0x0000000c000c7245 */ /* 0x000fe20000201400 */
[----:B------:R-:W-:Y:S01]  /*162c0*/  FFMA.FTZ R22, -R0, R22, R129 ;  /* 0x0000001600167223 */ /* 0x000fe20000010181 */
[----:B------:R-:W-:Y:S01]  /*162d0*/  IMAD.IADD R10, R4, 0x1, -R65 ;  /* 0x00000001040a7824 */ /* 0x000fe200078e0a41 */
[----:B------:R-:W-:Y:S01]  /*162e0*/  IABS R14, R14 ;  /* 0x0000000e000e7213 */ /* 0x000fe20000000000 */
[----:B------:R-:W-:Y:S01]  /*162f0*/  VIADD R129, R65, 0x29 ;  /* 0x0000002941817836 */ /* 0x000fe20000000000 */
[----:B------:R-:W-:Y:S01]  /*16300*/  I2FP.F32.S32 R19, R19 ;  /* 0x0000001300137245 */ /* 0x000fe20000201400 */
[----:B------:R-:W-:-:S02]  /*16310*/  IMAD.IADD R24, R50, 0x1, -R165 ;  /* 0x0000000132187824 */ /* 0x000fc400078e0aa5 */
[C---:B------:R-:W-:Y:S01]  /*16320*/  FFMA.FTZ R6, -R0.reuse, R6, R119 ;  /* 0x0000000600067223 */ /* 0x040fe20000010177 */
[----:B------:R-:W-:Y:S01]  /*16330*/  FFMA.FTZ R12, -R0, R12, R115 ;  /* 0x0000000c000c7223 */ /* 0x000fe20000010173 */
[----:B------:R-:W-:Y:S01]  /*16340*/  IABS R54, R54 ;  /* 0x0000003600367213 */ /* 0x000fe20000000000 */
[----:B------:R-:W-:Y:S01]  /*16350*/  IMAD.IADD R38, R4, 0x1, -R129 ;  /* 0x0000000104267824 */ /* 0x000fe200078e0a81 */
[----:B------:R-:W-:Y:S01]  /*16360*/  IABS R56, R56 ;  /* 0x0000003800387213 */ /* 0x000fe20000000000 */
[----:B------:R-:W-:Y:S01]  /*16370*/  FFMA.FTZ R89, -R0, R19, R89 ;  /* 0x0000001300597223 */ /* 0x000fe20000010159 */
[----:B------:R-:W-:Y:S01]  /*16380*/  IABS R10, R10 ;  /* 0x0000000a000a7213 */ /* 0x000fe20000000000 */
[----:B------:R-:W-:Y:S01]  /*16390*/  IMAD.IADD R58, R50, 0x1, -R95 ;  /* 0x00000001323a7824 */ /* 0x000fe200078e0a5f */
[----:B------:R-:W-:Y:S01]  /*163a0*/  I2FP.F32.S32 R14, R14 ;  /* 0x0000000e000e7245 */ /* 0x000fe20000201400 */
[----:B------:R-:W-:Y:S01]  /*163b0*/  IMAD.IADD R28, R4, 0x1, -R135 ;  /* 0x00000001041c7824 */ /* 0x000fe200078e0a87 */
[----:B------:R-:W-:Y:S01]  /*163c0*/  IABS R24, R24 ;  /* 0x0000001800187213 */ /* 0x000fe20000000000 */
[----:B------:R-:W-:Y:S01]  /*163d0*/  VIADD R121, R65, 0x20 ;  /* 0x0000002041797836 */ /* 0x000fe20000000000 */
[----:B------:R-:W-:Y:S01]  /*163e0*/  FSEL R19, R6, -INF , !P1 ;  /* 0xff80000006137808 */ /* 0x000fe20004800000 */
[----:B------:R-:W-:Y:S01]  /*163f0*/  FFMA.FTZ R91, -R0, R14, R91 ;  /* 0x0000000e005b7223 */ /* 0x000fe2000001015b */
[----:B------:R-:W-:Y:S01]  /*16400*/  I2FP.F32.S32 R54, R54 ;  /* 0x0000003600367245 */ /* 0x000fe20000201400 */
[----:B------:R-:W-:Y:S01]  /*16410*/  IMAD.IADD R14, R50, 0x1, -R161 ;  /* 0x00000001320e7824 */ /* 0x000fe200078e0aa1 */
[----:B------:R-:W-:Y:S01]  /*16420*/  FSEL R6, R12, -INF , !P0 ;  /* 0xff8000000c067808 */ /* 0x000fe20004000000 */
[C---:B------:R-:W-:Y:S01]  /*16430*/  IMAD.IADD R12, R50.reuse, 0x1, -R167 ;  /* 0x00000001320c7824 */ /* 0x040fe200078e0aa7 */
[----:B------:R-:W-:Y:S01]  /*16440*/  I2FP.F32.S32 R56, R56 ;  /* 0x0000003800387245 */ /* 0x000fe20000201400 */
[----:B------:R-:W-:Y:S01]  /*16450*/  IMAD.IADD R32, R50, 0x1, -R163 ;  /* 0x0000000132207824 */ /* 0x000fe200078e0aa3 */
[----:B------:R-:W-:-:S02]  /*16460*/  I2FP.F32.S32 R10, R10 ;  /* 0x0000000a000a7245 */ /* 0x000fc40000201400 */
[----:B------:R-:W-:Y:S02]  /*16470*/  IABS R38, R38 ;  /* 0x0000002600267213 */ /* 0x000fe40000000000 */
[----:B------:R-:W-:Y:S01]  /*16480*/  I2FP.F32.S32 R24, R24 ;  /* 0x0000001800187245 */ /* 0x000fe20000201400 */
[----:B------:R-:W-:Y:S01]  /*16490*/  FFMA.FTZ R39, -R0, R54, R39 ;  /* 0x0000003600277223 */ /* 0x000fe20000010127 */
[----:B------:R-:W-:Y:S02]  /*164a0*/  IMAD.IADD R54, R50, 0x1, -R105 ;  /* 0x0000000132367824 */ /* 0x000fe400078e0a69 */
[C---:B------:R-:W-:Y:S01]  /*164b0*/  FFMA.FTZ R153, -R0.reuse, R56, R153 ;  /* 0x0000003800997223 */ /* 0x040fe20000010199 */
[----:B------:R-:W-:Y:S01]  /*164c0*/  I2FP.F32.S32 R38, R38 ;  /* 0x0000002600267245 */ /* 0x000fe20000201400 */
[C---:B------:R-:W-:Y:S01]  /*164d0*/  FFMA.FTZ R48, -R0.reuse, R10, R117 ;  /* 0x0000000a00307223 */ /* 0x040fe20000010175 */
[----:B------:R-:W-:Y:S01]  /*164e0*/  IABS R12, R12 ;  /* 0x0000000c000c7213 */ /* 0x000fe20000000000 */
[----:B------:R-:W-:Y:S01]  /*164f0*/  FFMA.FTZ R40, -R0, R10, R127 ;  /* 0x0000000a00287223 */ /* 0x000fe2000001017f */
[----:B------:R-:W-:-:S02]  /*16500*/  IMAD.IADD R56, R50, 0x1, -R87 ;  /* 0x0000000132387824 */ /* 0x000fc400078e0a57 */
[----:B------:R-:W-:Y:S01]  /*16510*/  FFMA.FTZ R10, -R0, R24, R137 ;  /* 0x00000018000a7223 */ /* 0x000fe20000010189 */
[----:B------:R-:W-:Y:S01]  /*16520*/  IABS R14, R14 ;  /* 0x0000000e000e7213 */ /* 0x000fe20000000000 */
[C---:B------:R-:W-:Y:S01]  /*16530*/  IMAD.IADD R24, R50.reuse, 0x1, -R113 ;  /* 0x0000000132187824 */ /* 0x040fe200078e0a71 */
[----:B------:R-:W-:Y:S01]  /*16540*/  IABS R58, R58 ;  /* 0x0000003a003a7213 */ /* 0x000fe20000000000 */
[----:B------:R-:W-:Y:S01]  /*16550*/  IMAD.IADD R60, R50, 0x1, -R99 ;  /* 0x00000001323c7824 */ /* 0x000fe200078e0a63 */
[----:B------:R-:W-:Y:S01]  /*16560*/  I2FP.F32.S32 R12, R12 ;  /* 0x0000000c000c7245 */ /* 0x000fe20000201400 */
[----:B------:R-:W-:Y:S01]  /*16570*/  FFMA.FTZ R38, -R0, R38, R41 ;  /* 0x0000002600267223 */ /* 0x000fe20000010129 */
[----:B------:R-:W-:Y:S01]  /*16580*/  IABS R54, R54 ;  /* 0x0000003600367213 */ /* 0x000fe20000000000 */
[----:B------:R-:W-:Y:S01]  /*16590*/  VIADD R41, R65, 0x59 ;  /* 0x0000005941297836 */ /* 0x000fe20000000000 */
[----:B------:R-:W-:Y:S01]  /*165a0*/  IABS R28, R28 ;  /* 0x0000001c001c7213 */ /* 0x000fe20000000000 */
[--C-:B------:R-:W-:Y:S01]  /*165b0*/  IMAD.IADD R26, R50, 0x1, -R121.reuse ;  /* 0x00000001321a7824 */ /* 0x100fe200078e0a79 */
[----:B------:R-:W-:Y:S01]  /*165c0*/  IABS R56, R56 ;  /* 0x0000003800387213 */ /* 0x000fe20000000000 */
[----:B------:R-:W-:Y:S01]  /*165d0*/  IMAD.IADD R42, R4, 0x1, -R121 ;  /* 0x00000001042a7824 */ /* 0x000fe200078e0a79 */
[----:B------:R-:W-:Y:S01]  /*165e0*/  I2FP.F32.S32 R14, R14 ;  /* 0x0000000e000e7245 */ /* 0x000fe20000201400 */
[----:B------:R-:W-:Y:S01]  /*165f0*/  IMAD.IADD R36, R50, 0x1, -R129 ;  /* 0x0000000132247824 */ /* 0x000fe200078e0a81 */
[----:B------:R-:W-:Y:S01]  /*16600*/  I2FP.F32.S32 R58, R58 ;  /* 0x0000003a003a7245 */ /* 0x000fe20000201400 */
[----:B------:R-:W-:Y:S01]  /*16610*/  FFMA.FTZ R12, -R0, R12, R47 ;  /* 0x0000000c000c7223 */ /* 0x000fe2000001012f */
[----:B------:R-:W-:Y:S01]  /*16620*/  IABS R32, R32 ;  /* 0x0000002000207213 */ /* 0x000fe20000000000 */
[----:B------:R-:W-:Y:S01]  /*16630*/  IMAD.IADD R190, R4, 0x1, -R41 ;  /* 0x0000000104be7824 */ /* 0x000fe200078e0a29 */
[----:B------:R-:W-:Y:S01]  /*16640*/  IABS R24, R24 ;  /* 0x0000001800187213 */ /* 0x000fe20000000000 */
[----:B------:R-:W-:Y:S01]  /*16650*/  FFMA.FTZ R14, -R0, R14, R131 ;  /* 0x0000000e000e7223 */ /* 0x000fe20000010183 */
[----:B------:R-:W-:-:S02]  /*16660*/  IABS R60, R60 ;  /* 0x0000003c003c7213 */ /* 0x000fc40000000000 */
[----:B------:R-:W-:Y:S02]  /*16670*/  I2FP.F32.S32 R54, R54 ;  /* 0x0000003600367245 */ /* 0x000fe40000201400 */
[----:B------:R-:W-:Y:S02]  /*16680*/  I2FP.F32.S32 R28, R28 ;  /* 0x0000001c001c7245 */ /* 0x000fe40000201400 */
[----:B------:R-:W-:Y:S02]  /*16690*/  FSEL R48, R48, -INF , !P1 ;  /* 0xff80000030307808 */ /* 0x000fe40004800000 */
[----:B------:R-:W-:Y:S01]  /*166a0*/  I2FP.F32.S32 R56, R56 ;  /* 0x0000003800387245 */ /* 0x000fe20000201400 */
[----:B------:R-:W-:Y:S01]  /*166b0*/  FFMA.FTZ R151, -R0, R58, R151 ;  /* 0x0000003a00977223 */ /* 0x000fe20000010197 */
[----:B------:R-:W-:Y:S01]  /*166c0*/  ISETP.GE.AND P1, PT, R167, R64, PT ;  /* 0x00000040a700720c */ /* 0x000fe20003f26270 */
[----:B------:R-:W-:Y:S01]  /*166d0*/  IMAD.IADD R58, R50, 0x1, -R79 ;  /* 0x00000001323a7824 */ /* 0x000fe200078e0a4f */
[----:B------:R-:W-:-:S02]  /*166e0*/  I2FP.F32.S32 R32, R32 ;  /* 0x0000002000207245 */ /* 0x000fc40000201400 */
[----:B------:R-:W-:Y:S02]  /*166f0*/  IABS R26, R26 ;  /* 0x0000001a001a7213 */ /* 0x000fe40000000000 */
[----:B------:R-:W-:Y:S02]  /*16700*/  I2FP.F32.S32 R24, R24 ;  /* 0x0000001800187245 */ /* 0x000fe40000201400 */
[----:B------:R-:W-:Y:S01]  /*16710*/  I2FP.F32.S32 R60, R60 ;  /* 0x0000003c003c7245 */ /* 0x000fe20000201400 */
[C---:B------:R-:W-:Y:S01]  /*16720*/  FFMA.FTZ R67, -R0.reuse, R54, R67 ;  /* 0x0000003600437223 */ /* 0x040fe20000010143 */
[----:B------:R-:W-:Y:S01]  /*16730*/  IABS R42, R42 ;  /* 0x0000002a002a7213 */ /* 0x000fe20000000000 */
[----:B------:R-:W-:Y:S01]  /*16740*/  FFMA.FTZ R28, -R0, R28, R143 ;  /* 0x0000001c001c7223 */ /* 0x000fe2000001018f */
[----:B------:R-:W-:Y:S02]  /*16750*/  ISETP.GE.AND P3, PT, R161, R64, PT ;  /* 0x00000040a100720c */ /* 0x000fe40003f66270 */
[----:B------:R-:W-:Y:S01]  /*16760*/  IABS R36, R36 ;  /* 0x0000002400247213 */ /* 0x000fe20000000000 */
[----:B------:R-:W-:Y:S01]  /*16770*/  IMAD.IADD R54, R50, 0x1, -R85 ;  /* 0x0000000132367824 */ /* 0x000fe200078e0a55 */
[----:B------:R-:W-:Y:S01]  /*16780*/  FSEL R20, R20, -INF , !P1 ;  /* 0xff80000014147808 */ /* 0x000fe20004800000 */
[----:B------:R-:W-:Y:S01]  /*16790*/  FFMA.FTZ R17, -R0, R56, R17 ;  /* 0x0000003800117223 */ /* 0x000fe20000010111 */
[----:B------:R-:W-:Y:S01]  /*167a0*/  FSEL R12, R12, -INF , !P1 ;  /* 0xff8000000c0c7808 */ /* 0x000fe20004800000 */
[C---:B------:R-:W-:Y:S01]  /*167b0*/  IMAD.IADD R180, R50.reuse, 0x1, -R43 ;  /* 0x0000000132b47824 */ /* 0x040fe200078e0a2b */
[----:B------:R-:W-:Y:S01]  /*167c0*/  IABS R190, R190 ;  /* 0x000000be00be7213 */ /* 0x000fe20000000000 */
[----:B------:R-:W-:Y:S01]  /*167d0*/  IMAD.IADD R56, R50, 0x1, -R51 ;  /* 0x0000000132387824 */ /* 0x000fe200078e0a33 */
[----:B------:R-:W-:Y:S01]  /*167e0*/  ISETP.GE.AND P1, PT, R135, R64, PT ;  /* 0x000000408700720c */ /* 0x000fe20003f26270 */
[C---:B------:R-:W-:Y:S01]  /*167f0*/  FFMA.FTZ R32, -R0.reuse, R32, R45 ;  /* 0x0000002000207223 */ /* 0x040fe2000001012d */
[----:B------:R-:W-:Y:S01]  /*16800*/  I2FP.F32.S32 R26, R26 ;  /* 0x0000001a001a7245 */ /* 0x000fe20000201400 */
[C---:B------:R-:W-:Y:S01]  /*16810*/  FFMA.FTZ R24, -R0.reuse, R24, R103 ;  /* 0x0000001800187223 */ /* 0x040fe20000010167 */
[----:B------:R-:W-:Y:S01]  /*16820*/  I2FP.F32.S32 R42, R42 ;  /* 0x0000002a002a7245 */ /* 0x000fe20000201400 */
[----:B------:R-:W-:Y:S01]  /*16830*/  FFMA.FTZ R59, -R0, R60, R59 ;  /* 0x0000003c003b7223 */ /* 0x000fe2000001013b */
[----:B------:R-:W-:Y:S01]  /*16840*/  FSEL R44, R44, -INF , !P0 ;  /* 0xff8000002c2c7808 */ /* 0x000fe20004000000 */
[----:B------:R-:W-:Y:S01]  /*16850*/  IMAD.IADD R164, R50, 0x1, -R33 ;  /* 0x0000000132a47824 */ /* 0x000fe200078e0a21 */
[----:B------:R-:W-:Y:S01]  /*16860*/  FSEL R22, R22, -INF , !P3 ;  /* 0xff80000016167808 */ /* 0x000fe20005800000 */
[----:B------:R-:W-:Y:S01]  /*16870*/  IMAD.IADD R60, R50, 0x1, -R81 ;  /* 0x00000001323c7824 */ /* 0x000fe200078e0a51 */
[----:B------:R-:W-:Y:S01]  /*16880*/  FSEL R14, R14, -INF , !P3 ;  /* 0xff8000000e0e7808 */ /* 0x000fe20005800000 */
[----:B------:R-:W-:Y:S01]  /*16890*/  IMAD.IADD R178, R50, 0x1, -R41 ;  /* 0x0000000132b27824 */ /* 0x000fe200078e0a29 */
[----:B------:R-:W-:-:S02]  /*168a0*/  I2FP.F32.S32 R36, R36 ;  /* 0x0000002400247245 */ /* 0x000fc40000201400 */
[----:B------:R-:W-:Y:S02]  /*168b0*/  ISETP.GE.AND P4, PT, R163, R64, PT ;  /* 0x00000040a300720c */ /* 0x000fe40003f86270 */
[----:B------:R-:W-:Y:S01]  /*168c0*/  IABS R58, R58 ;  /* 0x0000003a003a7213 */ /* 0x000fe20000000000 */
[C---:B------:R-:W-:Y:S01]  /*168d0*/  FFMA.FTZ R26, -R0.reuse, R26, R37 ;  /* 0x0000001a001a7223 */ /* 0x040fe20000010125 */
[----:B------:R-:W-:Y:S01]  /*168e0*/  ISETP.GE.AND P0, PT, R165, R64, PT ;  /* 0x00000040a500720c */ /* 0x000fe20003f06270 */
[----:B------:R-:W-:Y:S01]  /*168f0*/  FFMA.FTZ R42, -R0, R42, R141 ;  /* 0x0000002a002a7223 */ /* 0x000fe2000001018d */
[----:B------:R-:W-:Y:S02]  /*16900*/  ISETP.GE.AND P3, PT, R113, R64, PT ;  /* 0x000000407100720c */ /* 0x000fe40003f66270 */
[----:B------:R-:W-:Y:S02]  /*16910*/  I2FP.F32.S32 R190, R190 ;  /* 0x000000be00be7245 */ /* 0x000fe40000201400 */
[----:B------:R-:W-:-:S02]  /*16920*/  FSEL R28, R28, -INF , !P1 ;  /* 0xff8000001c1c7808 */ /* 0x000fc40004800000 */
[----:B------:R-:W-:Y:S02]  /*16930*/  FSEL R246, R39, -INF , !P1 ;  /* 0xff80000027f67808 */ /* 0x000fe40004800000 */
[----:B------:R-:W-:Y:S02]  /*16940*/  IABS R54, R54 ;  /* 0x0000003600367213 */ /* 0x000fe40000000000 */
[----:B------:R-:W-:Y:S01]  /*16950*/  IABS R180, R180 ;  /* 0x000000b400b47213 */ /* 0x000fe20000000000 */
[----:B------:R-:W-:Y:S01]  /*16960*/  FFMA.FTZ R36, -R0, R36, R145 ;  /* 0x0000002400247223 */ /* 0x000fe20000010191 */
[----:B------:R-:W-:Y:S01]  /*16970*/  ISETP.GE.AND P1, PT, R107, R64, PT ;  /* 0x000000406b00720c */ /* 0x000fe20003f26270 */
[----:B------:R-:W-:Y:S01]  /*16980*/  IMAD.IADD R37, R50, 0x1, -R101 ;  /* 0x0000000132257824 */ /* 0x000fe200078e0a65 */
[----:B------:R-:W-:Y:S01]  /*16990*/  IABS R56, R56 ;  /* 0x0000003800387213 */ /* 0x000fe20000000000 */
[----:B------:R-:W-:Y:S01]  /*169a0*/  FFMA.FTZ R190, -R0, R190, R29 ;  /* 0x000000be00be7223 */ /* 0x000fe2000001011d */
[----:B------:R-:W-:-:S02]  /*169b0*/  FSEL R46, R46, -INF , !P4 ;  /* 0xff8000002e2e7808 */ /* 0x000fc40006000000 */
[----:B------:R-:W-:Y:S02]  /*169c0*/  FSEL R32, R32, -INF , !P4 ;  /* 0xff80000020207808 */ /* 0x000fe40006000000 */
[----:B------:R-:W-:Y:S02]  /*169d0*/  FSEL R18, R18, -INF , !P0 ;  /* 0xff80000012127808 */ /* 0x000fe40004000000 */
[----:B------:R-:W-:Y:S02]  /*169e0*/  FSEL R10, R10, -INF , !P0 ;  /* 0xff8000000a0a7808 */ /* 0x000fe40004000000 */
[----:B------:R-:W-:Y:S02]  /*169f0*/  FSEL R30, R30, -INF , !P3 ;  /* 0xff8000001e1e7808 */ /* 0x000fe40005800000 */
[----:B------:R-:W-:Y:S02]  /*16a00*/  FSEL R24, R24, -INF , !P3 ;  /* 0xff80000018187808 */ /* 0x000fe40005800000 */
[----:B------:R-:W-:-:S02]  /*16a10*/  I2FP.F32.S32 R58, R58 ;  /* 0x0000003a003a7245 */ /* 0x000fc40000201400 */
[----:B------:R-:W-:Y:S02]  /*16a20*/  IABS R164, R164 ;  /* 0x000000a400a47213 */ /* 0x000fe40000000000 */
[-C--:B------:R-:W-:Y:S02]  /*16a30*/  ISETP.GE.AND P4, PT, R121, R64.reuse, PT ;  /* 0x000000407900720c */ /* 0x080fe40003f86270 */
[-C--:B------:R-:W-:Y:S02]  /*16a40*/  ISETP.GE.AND P0, PT, R129, R64.reuse, PT ;  /* 0x000000408100720c */ /* 0x080fe40003f06270 */
[----:B------:R-:W-:Y:S02]  /*16a50*/  ISETP.GE.AND P3, PT, R95, R64, PT ;  /* 0x000000405f00720c */ /* 0x000fe40003f66270 */
[----:B------:R-:W-:Y:S02]  /*16a60*/  IABS R60, R60 ;  /* 0x0000003c003c7213 */ /* 0x000fe40000000000 */
[----:B------:R-:W-:-:S02]  /*16a70*/  IABS R178, R178 ;  /* 0x000000b200b27213 */ /* 0x000fc40000000000 */
[----:B------:R-:W-:Y:S02]  /*16a80*/  I2FP.F32.S32 R54, R54 ;  /* 0x0000003600367245 */ /* 0x000fe40000201400 */
[----:B------:R-:W-:Y:S02]  /*16a90*/  I2FP.F32.S32 R180, R180 ;  /* 0x000000b400b47245 */ /* 0x000fe40000201400 */
[----:B------:R-:W-:Y:S02]  /*16aa0*/  FSEL R238, R238, -INF , !P1 ;  /* 0xff800000eeee7808 */ /* 0x000fe40004800000 */
[----:B------:R-:W-:Y:S02]  /*16ab0*/  FSEL R156, R153, -INF , !P1 ;  /* 0xff800000999c7808 */ /* 0x000fe40004800000 */
[----:B------:R-:W-:Y:S01]  /*16ac0*/  I2FP.F32.S32 R56, R56 ;  /* 0x0000003800387245 */ /* 0x000fe20000201400 */
[----:B------:R-:W-:Y:S01]  /*16ad0*/  FFMA.FTZ R25, -R0, R58, R25 ;  /* 0x0000003a00197223 */ /* 0x000fe20000010119 */
[----:B------:R-:W-:Y:S01]  /*16ae0*/  FSEL R29, R8, -INF , !P5 ;  /* 0xff800000081d7808 */ /* 0x000fe20006800000 */
[----:B------:R-:W-:Y:S01]  /*16af0*/  IMAD.IADD R8, R50, 0x1, -R123 ;  /* 0x0000000132087824 */ /* 0x000fe200078e0a7b */
[----:B------:R-:W-:-:S02]  /*16b00*/  ISETP.GE.AND P1, PT, R87, R64, PT ;  /* 0x000000405700720c */ /* 0x000fc40003f26270 */
[----:B------:R-:W-:Y:S02]  /*16b10*/  I2FP.F32.S32 R164, R164 ;  /* 0x000000a400a47245 */ /* 0x000fe40000201400 */
[----:B------:R-:W-:Y:S02]  /*16b20*/  FSEL R42, R42, -INF , !P4 ;  /* 0xff8000002a2a7808 */ /* 0x000fe40006000000 */
[----:B------:R-:W-:Y:S02]  /*16b30*/  FSEL R26, R26, -INF , !P4 ;  /* 0xff8000001a1a7808 */ /* 0x000fe40006000000 */
[----:B------:R-:W-:Y:S02]  /*16b40*/  FSEL R38, R38, -INF , !P0 ;  /* 0xff80000026267808 */ /* 0x000fe40004000000 */
[----:B------:R-:W-:Y:S02]  /*16b50*/  FSEL R36, R36, -INF , !P0 ;  /* 0xff80000024247808 */ /* 0x000fe40004000000 */
[----:B------:R-:W-:-:S02]  /*16b60*/  IABS R37, R37 ;  /* 0x0000002500257213 */ /* 0x000fc40000000000 */
[----:B------:R-:W-:Y:S02]  /*16b70*/  FSEL R242, R149, -INF , !P3 ;  /* 0xff80000095f27808 */ /* 0x000fe40005800000 */
[----:B------:R-:W-:Y:S02]  /*16b80*/  FSEL R206, R151, -INF , !P3 ;  /* 0xff80000097ce7808 */ /* 0x000fe40005800000 */
[----:B------:R-:W-:Y:S02]  /*16b90*/  I2FP.F32.S32 R60, R60 ;  /* 0x0000003c003c7245 */ /* 0x000fe40000201400 */
[----:B------:R-:W-:Y:S01]  /*16ba0*/  I2FP.F32.S32 R178, R178 ;  /* 0x000000b200b27245 */ /* 0x000fe20000201400 */
[C---:B------:R-:W-:Y:S01]  /*16bb0*/  FFMA.FTZ R27, -R0.reuse, R54, R27 ;  /* 0x00000036001b7223 */ /* 0x040fe2000001011b */
[----:B------:R-:W-:Y:S01]  /*16bc0*/  ISETP.GE.AND P4, PT, R99, R64, PT ;  /* 0x000000406300720c */ /* 0x000fe20003f86270 */
[----:B------:R-:W-:Y:S01]  /*16bd0*/  FFMA.FTZ R180, -R0, R180, R9 ;  /* 0x000000b400b47223 */ /* 0x000fe20000010109 */
[----:B------:R-:W-:-:S02]  /*16be0*/  ISETP.GE.AND P0, PT, R105, R64, PT ;  /* 0x000000406900720c */ /* 0x000fc40003f06270 */
[----:B------:R-:W-:Y:S01]  /*16bf0*/  ISETP.GE.AND P3, PT, R79, R64, PT ;  /* 0x000000404f00720c */ /* 0x000fe20003f66270 */
[----:B------:R-:W-:Y:S01]  /*16c00*/  IMAD.IADD R54, R50, 0x1, -R49 ;  /* 0x0000000132367824 */ /* 0x000fe200078e0a31 */
[----:B------:R-:W-:Y:S01]  /*16c10*/  FSEL R196, R159, -INF , !P1 ;  /* 0xff8000009fc47808 */ /* 0x000fe20004800000 */
[C---:B------:R-:W-:Y:S01]  /*16c20*/  FFMA.FTZ R23, -R0.reuse, R56, R23 ;  /* 0x0000003800177223 */ /* 0x040fe20000010117 */
[----:B------:R-:W-:Y:S01]  /*16c30*/  FSEL R188, R17, -INF , !P1 ;  /* 0xff80000011bc7808 */ /* 0x000fe20004800000 */
[----:B------:R-:W-:Y:S01]  /*16c40*/  VIADD R9, R65, 0x71 ;  /* 0x0000007141097836 */ /* 0x000fe20000000000 */
[----:B------:R-:W-:Y:S01]  /*16c50*/  I2FP.F32.S32 R37, R37 ;  /* 0x0000002500257245 */ /* 0x000fe20000201400 */
[C---:B------:R-:W-:Y:S01]  /*16c60*/  FFMA.FTZ R164, -R0.reuse, R164, R11 ;  /* 0x000000a400a47223 */ /* 0x040fe2000001010b */
[----:B------:R-:W-:Y:S01]  /*16c70*/  ISETP.GE.AND P1, PT, R51, R64, PT ;  /* 0x000000403300720c */ /* 0x000fe20003f26270 */
[C---:B------:R-:W-:Y:S01]  /*16c80*/  FFMA.FTZ R21, -R0.reuse, R60, R21 ;  /* 0x0000003c00157223 */ /* 0x040fe20000010115 */
[----:B------:R-:W-:Y:S01]  /*16c90*/  IABS R8, R8 ;  /* 0x0000000800087213 */ /* 0x000fe20000000000 */
[----:B------:R-:W-:Y:S01]  /*16ca0*/  FFMA.FTZ R178, -R0, R178, R5 ;  /* 0x000000b200b27223 */ /* 0x000fe20000010105 */
[----:B------:R-:W-:Y:S01]  /*16cb0*/  FSEL R34, R34, -INF , !P4 ;  /* 0xff80000022227808 */ /* 0x000fe20006000000 */
[----:B------:R-:W-:Y:S01]  /*16cc0*/  VIADD R11, R65, 0x70 ;  /* 0x00000070410b7836 */ /* 0x000fe20000000000 */
[----:B------:R-:W-:Y:S01]  /*16cd0*/  FSEL R214, R59, -INF , !P4 ;  /* 0xff8000003bd67808 */ /* 0x000fe20006000000 */
[----:B------:R-:W-:Y:S01]  /*16ce0*/  VIADD R17, R65, 0x69 ;  /* 0x0000006941117836 */ /* 0x000fe20000000000 */
[----:B------:R-:W-:Y:S01]  /*16cf0*/  FSEL R204, R155, -INF , !P0 ;  /* 0xff8000009bcc7808 */ /* 0x000fe20004000000 */
[----:B------:R-:W-:Y:S01]  /*16d00*/  VIADD R5, R65, 0x78 ;  /* 0x0000007841057836 */ /* 0x000fe20000000000 */
[----:B------:R-:W-:-:S02]  /*16d10*/  FSEL R200, R67, -INF , !P0 ;  /* 0xff80000043c87808 */ /* 0x000fc40004000000 */
[----:B------:R-:W-:Y:S02]  /*16d20*/  FSEL R176, R157, -INF , !P3 ;  /* 0xff8000009db07808 */ /* 0x000fe40005800000 */
[----:B------:R-:W-:Y:S01]  /*16d30*/  FSEL R186, R25, -INF , !P3 ;  /* 0xff80000019ba7808 */ /* 0x000fe20005800000 */
[----:B------:R-:W-:Y:S01]  /*16d40*/  VIADD R65, R65, 0x79 ;  /* 0x0000007941417836 */ /* 0x000fe20000000000 */
[-C--:B------:R-:W-:Y:S02]  /*16d50*/  ISETP.GE.AND P4, PT, R81, R64.reuse, PT ;  /* 0x000000405100720c */ /* 0x080fe40003f86270 */
[-C--:B------:R-:W-:Y:S02]  /*16d60*/  ISETP.GE.AND P0, PT, R85, R64.reuse, PT ;  /* 0x000000405500720c */ /* 0x080fe40003f06270 */
[----:B------:R-:W-:Y:S01]  /*16d70*/  ISETP.GE.AND P3, PT, R33, R64, PT ;  /* 0x000000402100720c */ /* 0x000fe20003f66270 */
[----:B------:R-:W-:Y:S01]  /*16d80*/  IMAD.IADD R33, R4, 0x1, -R9 ;  /* 0x0000000104217824 */ /* 0x000fe200078e0a09 */
[----:B------:R-:W-:Y:S01]  /*16d90*/  IABS R54, R54 ;  /* 0x0000003600367213 */ /* 0x000fe20000000000 */
[----:B------:R-:W-:Y:S01]  /*16da0*/  FFMA.FTZ R57, -R0, R37, R57 ;  /* 0x0000002500397223 */ /* 0x000fe20000010139 */
[----:B------:R-:W-:Y:S01]  /*16db0*/  FSEL R162, R23, -INF , !P1 ;  /* 0xff80000017a27808 */ /* 0x000fe20004800000 */
[----:B------:R-:W-:Y:S01]  /*16dc0*/  IMAD.IADD R23, R4, 0x1, -R11 ;  /* 0x0000000104177824 */ /* 0x000fe200078e0a0b */
[----:B------:R-:W-:Y:S01]  /*16dd0*/  I2FP.F32.S32 R8, R8 ;  /* 0x0000000800087245 */ /* 0x000fe20000201400 */
[----:B------:R-:W-:Y:S01]  /*16de0*/  IMAD.IADD R37, R50, 0x1, -R83 ;  /* 0x0000000132257824 */ /* 0x000fe200078e0a53 */
[----:B------:R-:W-:Y:S01]  /*16df0*/  FSEL R198, R21, -INF , !P4 ;  /* 0xff80000015c67808 */ /* 0x000fe20006000000 */
[C---:B------:R-:W-:Y:S01]  /*16e00*/  IMAD.IADD R25, R4.reuse, 0x1, -R17 ;  /* 0x0000000104197824 */ /* 0x040fe200078e0a11 */
[----:B------:R-:W-:Y:S01]  /*16e10*/  FSEL R182, R27, -INF , !P0 ;  /* 0xff8000001bb67808 */ /* 0x000fe20004000000 */
[C---:B------:R-:W-:Y:S01]  /*16e20*/  IMAD.IADD R21, R4.reuse, 0x1, -R5 ;  /* 0x0000000104157824 */ /* 0x040fe200078e0a05 */
[----:B------:R-:W-:Y:S01]  /*16e30*/  I2FP.F32.S32 R54, R54 ;  /* 0x0000003600367245 */ /* 0x000fe20000201400 */
[----:B------:R-:W-:Y:S01]  /*16e40*/  IMAD.IADD R27, R4, 0x1, -R65 ;  /* 0x00000001041b7824 */ /* 0x000fe200078e0a41 */
[----:B------:R-:W-:-:S02]  /*16e50*/  FSEL R170, R89, -INF , !P1 ;  /* 0xff80000059aa7808 */ /* 0x000fc40004800000 */
[----:B------:R-:W-:Y:S01]  /*16e60*/  IABS R4, R33 ;  /* 0x0000002100047213 */ /* 0x000fe20000000000 */
[----:B------:R-:W-:Y:S01]  /*16e70*/  IMAD.IADD R33, R50, 0x1, -R5 ;  /* 0x0000000132217824 */ /* 0x000fe200078e0a05 */
[----:B------:R-:W-:Y:S01]  /*16e80*/  ISETP.GE.AND P1, PT, R5, R64, PT ;  /* 0x000000400500720c */ /* 0x000fe20003f26270 */
[----:B------:R-:W-:Y:S01]  /*16e90*/  FFMA.FTZ R8, -R0, R8, R139 ;  /* 0x0000000800087223 */ /* 0x000fe2000001018b */
[----:B------:R-:W-:Y:S02]  /*16ea0*/  FSEL R40, R40, -INF , !P5 ;  /* 0xff80000028287808 */ /* 0x000fe40006800000 */
[----:B------:R-:W-:Y:S02]  /*16eb0*/  IABS R23, R23 ;  /* 0x0000001700177213 */ /* 0x000fe40000000000 */
[----:B------:R-:W-:Y:S02]  /*16ec0*/  FMNMX3.FTZ R5, R48, R44, R29, !PT ;  /* 0x0000002c30057276 */ /* 0x000fe4000781001d */
[----:B------:R-:W-:-:S02]  /*16ed0*/  ISETP.GE.AND P5, PT, R123, R64, PT ;  /* 0x000000407b00720c */ /* 0x000fc40003fa6270 */
[----:B------:R-:W-:Y:S01]  /*16ee0*/  IABS R37, R37 ;  /* 0x0000002500257213 */ /* 0x000fe20000000000 */
[----:B------:R-:W-:Y:S01]  /*16ef0*/  FFMA.FTZ R69, -R0, R54, R69 ;  /* 0x0000003600457223 */ /* 0x000fe20000010145 */
[----:B------:R-:W-:Y:S02]  /*16f00*/  FMNMX3.FTZ R5, R5, R46, R22, !PT ;  /* 0x0000002e05057276 */ /* 0x000fe40007810016 */
[----:B------:R-:W-:Y:S02]  /*16f10*/  I2FP.F32.S32 R54, R23 ;  /* 0x0000001700367245 */ /* 0x000fe40000201400 */
[----:B------:R-:W-:Y:S02]  /*16f20*/  FSEL R16, R16, -INF , !P5 ;  /* 0xff80000010107808 */ /* 0x000fe40006800000 */
[----:B------:R-:W-:Y:S02]  /*16f30*/  FSEL R8, R8, -INF , !P5 ;  /* 0xff80000008087808 */ /* 0x000fe40006800000 */
[----:B------:R-:W-:-:S02]  /*16f40*/  I2FP.F32.S32 R37, R37 ;  /* 0x0000002500257245 */ /* 0x000fc40000201400 */
[----:B------:R-:W-:Y:S02]  /*16f50*/  FMNMX3.FTZ R23, R19, R6, R40, !PT ;  /* 0x0000000613177276 */ /* 0x000fe40007810028 */
[----:B------:R-:W-:Y:S02]  /*16f60*/  ISETP.GE.AND P5, PT, R101, R64, PT ;  /* 0x000000406500720c */ /* 0x000fe40003fa6270 */
[----:B------:R-:W-:Y:S01]  /*16f70*/  FMNMX3.FTZ R5, R5, R20, R18, !PT ;  /* 0x0000001405057276 */ /* 0x000fe20007810012 */
[----:B------:R-:W-:Y:S01]  /*16f80*/  FFMA.FTZ R35, -R0, R37, R35 ;  /* 0x0000002500237223 */ /* 0x000fe20000010123 */
[----:B------:R-:W-:Y:S02]  /*16f90*/  FMNMX3.FTZ R23, R23, R32, R14, !PT ;  /* 0x0000002017177276 */ /* 0x000fe4000781000e */
[----:B------:R-:W-:Y:S02]  /*16fa0*/  FSEL R244, R147, -INF , !P5 ;  /* 0xff80000093f47808 */ /* 0x000fe40006800000 */
[----:B------:R-:W-:-:S02]  /*16fb0*/  FSEL R216, R57, -INF , !P5 ;  /* 0xff80000039d87808 */ /* 0x000fc40006800000 */
[----:B------:R-:W-:Y:S02]  /*16fc0*/  ISETP.GE.AND P5, PT, R83, R64, PT ;  /* 0x000000405300720c */ /* 0x000fe40003fa6270 */
[----:B------:R-:W-:Y:S02]  /*16fd0*/  FMNMX3.FTZ R5, R5, R16, R42, !PT ;  /* 0x0000001005057276 */ /* 0x000fe4000781002a */
[----:B------:R-:W-:Y:S02]  /*16fe0*/  FMNMX3.FTZ R23, R23, R12, R10, !PT ;  /* 0x0000000c17177276 */ /* 0x000fe4000781000a */
[----:B------:R-:W-:Y:S02]  /*16ff0*/  FSEL R174, R109, -INF , !P5 ;  /* 0xff8000006dae7808 */ /* 0x000fe40006800000 */
[----:B------:R-:W-:Y:S02]  /*17000*/  FSEL R184, R35, -INF , !P5 ;  /* 0xff80000023b87808 */ /* 0x000fe40006800000 */
[----:B------:R-:W-:-:S02]  /*17010*/  ISETP.GE.AND P5, PT, R43, R64, PT ;  /* 0x000000402b00720c */ /* 0x000fc40003fa6270 */
[----:B------:R-:W-:Y:S02]  /*17020*/  FMNMX3.FTZ R5, R5, R30, R28, !PT ;  /* 0x0000001e05057276 */ /* 0x000fe4000781001c */
[----:B------:R-:W-:Y:S02]  /*17030*/  FMNMX3.FTZ R23, R23, R8, R26, !PT ;  /* 0x0000000817177276 */ /* 0x000fe4000781001a */
[----:B------:R-:W-:Y:S02]  /*17040*/  FSEL R192, R192, -INF , !P5 ;  /* 0xff800000c0c07808 */ /* 0x000fe40006800000 */
[----:B------:R-:W-:Y:S02]  /*17050*/  FSEL R180, R180, -INF , !P5 ;  /* 0xff800000b4b47808 */ /* 0x000fe40006800000 */
[----:B------:R-:W-:Y:S02]  /*17060*/  FMNMX3.FTZ R5, R5, R38, R244, !PT ;  /* 0x0000002605057276 */ /* 0x000fe400078100f4 */
[----:B------:R-:W-:Y:S01]  /*17070*/  ISETP.GE.AND P5, PT, R17, R64, PT ;  /* 0x000000401100720c */ /* 0x000fe20003fa6270 */
[----:B------:R-:W-:Y:S01]  /*17080*/  IMAD.IADD R17, R50, 0x1, -R17 ;  /* 0x0000000132117824 */ /* 0x000fe200078e0a11 */
[----:B------:R-:W-:-:S02]  /*17090*/  FMNMX3.FTZ R23, R23, R24, R246, !PT ;  /* 0x0000001817177276 */ /* 0x000fc400078100f6 */
[----:B------:R-:W-:Y:S02]  /*170a0*/  FMNMX3.FTZ R5, R5, R34, R242, !PT ;  /* 0x0000002205057276 */ /* 0x000fe400078100f2 */
[----:B------:R-:W-:Y:S02]  /*170b0*/  FMNMX3.FTZ R23, R23, R36, R216, !PT ;  /* 0x0000002417177276 */ /* 0x000fe400078100d8 */
[----:B------:R-:W-:Y:S02]  /*170c0*/  FSEL R202, R111, -INF , !P4 ;  /* 0xff8000006fca7808 */ /* 0x000fe40006000000 */
[----:B------:R-:W-:Y:S02]  /*170d0*/  IABS R17, R17 ;  /* 0x0000001100117213 */ /* 0x000fe40000000000 */
[----:B------:R-:W-:Y:S02]  /*170e0*/  ISETP.GE.AND P4, PT, R41, R64, PT ;  /* 0x000000402900720c */ /* 0x000fe40003f86270 */
[----:B------:R-:W-:-:S02]  /*170f0*/  IABS R25, R25 ;  /* 0x0000001900197213 */ /* 0x000fc40000000000 */
[----:B------:R-:W-:Y:S02]  /*17100*/  FMNMX3.FTZ R5, R5, R238, R204, !PT ;  /* 0x000000ee05057276 */ /* 0x000fe400078100cc */
[----:B------:R-:W-:Y:S02]  /*17110*/  FMNMX3.FTZ R23, R23, R214, R206, !PT ;  /* 0x000000d617177276 */ /* 0x000fe400078100ce */
[----:B------:R-:W-:Y:S02]  /*17120*/  I2FP.F32.S32 R56, R17 ;  /* 0x0000001100387245 */ /* 0x000fe40000201400 */
[----:B------:R-:W-:Y:S02]  /*17130*/  FSEL R190, R190, -INF , !P4 ;  /* 0xff800000bebe7808 */ /* 0x000fe40006000000 */
[----:B------:R-:W-:Y:S02]  /*17140*/  FSEL R178, R178, -INF , !P4 ;  /* 0xff800000b2b27808 */ /* 0x000fe40006000000 */
[----:B------:R-:W-:-:S02]  /*17150*/  I2FP.F32.S32 R25, R25 ;  /* 0x0000001900197245 */ /* 0x000fc40000201400 */
[----:B------:R-:W-:Y:S02]  /*17160*/  IABS R27, R27 ;  /* 0x0000001b001b7213 */ /* 0x000fe40000000000 */
[----:B------:R-:W-:Y:S02]  /*17170*/  FMNMX3.FTZ R17, R5, R174, R202, !PT ;  /* 0x000000ae05117276 */ /* 0x000fe400078100ca */
[----:B------:R-:W-:Y:S01]  /*17180*/  ISETP.GE.AND P4, PT, R11, R64, PT ;  /* 0x000000400b00720c */ /* 0x000fe20003f86270 */
[----:B------:R-:W-:Y:S01]  /*17190*/  IMAD.IADD R11, R50, 0x1, -R11 ;  /* 0x00000001320b7824 */ /* 0x000fe200078e0a0b */
[----:B------:R-:W-:Y:S01]  /*171a0*/  FMNMX3.FTZ R23, R23, R156, R200, !PT ;  /* 0x0000009c17177276 */ /* 0x000fe200078100c8 */
[C---:B------:R-:W-:Y:S01]  /*171b0*/  FFMA.FTZ R31, -R0.reuse, R54, R31 ;  /* 0x00000036001f7223 */ /* 0x040fe2000001011f */
[----:B------:R-:W-:Y:S01]  /*171c0*/  FSEL R194, R97, -INF , !P0 ;  /* 0xff80000061c27808 */ /* 0x000fe20004000000 */
[----:B------:R-:W-:Y:S01]  /*171d0*/  FFMA.FTZ R7, -R0, R25, R7 ;  /* 0x0000001900077223 */ /* 0x000fe20000010107 */
[----:B------:R-:W-:-:S02]  /*171e0*/  FSEL R172, R93, -INF , !P3 ;  /* 0xff8000005dac7808 */ /* 0x000fc40005800000 */
[----:B------:R-:W-:Y:S02]  /*171f0*/  FSEL R164, R164, -INF , !P3 ;  /* 0xff800000a4a47808 */ /* 0x000fe40005800000 */
[----:B------:R-:W-:Y:S02]  /*17200*/  I2FP.F32.S32 R54, R27 ;  /* 0x0000001b00367245 */ /* 0x000fe40000201400 */
[----:B------:R-:W-:Y:S02]  /*17210*/  FMNMX3.FTZ R17, R17, R176, R196, !PT ;  /* 0x000000b011117276 */ /* 0x000fe400078100c4 */
[-C--:B------:R-:W-:Y:S02]  /*17220*/  ISETP.GE.AND P0, PT, R49, R64.reuse, PT ;  /* 0x000000403100720c */ /* 0x080fe40003f06270 */
[----:B------:R-:W-:Y:S01]  /*17230*/  ISETP.GE.AND P3, PT, R9, R64, PT ;  /* 0x000000400900720c */ /* 0x000fe20003f66270 */
[----:B------:R-:W-:Y:S01]  /*17240*/  IMAD.IADD R9, R50, 0x1, -R9 ;  /* 0x0000000132097824 */ /* 0x000fe200078e0a09 */
[----:B------:R-:W-:-:S02]  /*17250*/  FMNMX3.FTZ R23, R23, R184, R198, !PT ;  /* 0x000000b817177276 */ /* 0x000fc400078100c6 */
[----:B------:R-:W-:Y:S02]  /*17260*/  IABS R21, R21 ;  /* 0x0000001500157213 */ /* 0x000fe40000000000 */
[----:B------:R-:W-:Y:S01]  /*17270*/  IABS R5, R11 ;  /* 0x0000000b00057213 */ /* 0x000fe20000000000 */
[----:B------:R-:W-:Y:S01]  /*17280*/  FFMA.FTZ R54, -R0, R54, R77 ;  /* 0x0000003600367223 */ /* 0x000fe2000001014d */
[----:B------:R-:W-:Y:S01]  /*17290*/  FMNMX3.FTZ R17, R17, R194, R192, !PT ;  /* 0x000000c211117276 */ /* 0x000fe200078100c0 */
[----:B------:R-:W-:Y:S01]  /*172a0*/  IMAD.IADD R50, R50, 0x1, -R65 ;  /* 0x0000000132327824 */ /* 0x000fe200078e0a41 */
[----:B------:R-:W-:Y:S02]  /*172b0*/  FSEL R168, R91, -INF , !P0 ;  /* 0xff8000005ba87808 */ /* 0x000fe40004000000 */
[----:B------:R-:W-:Y:S02]  /*172c0*/  FSEL R160, R69, -INF , !P0 ;  /* 0xff80000045a07808 */ /* 0x000fe40004000000 */
[----:B------:R-:W-:-:S02]  /*172d0*/  FMNMX3.FTZ R23, R23, R186, R188, !PT ;  /* 0x000000ba17177276 */ /* 0x000fc400078100bc */
[----:B------:R-:W-:Y:S02]  /*172e0*/  ISETP.GE.AND P0, PT, R65, R64, PT ;  /* 0x000000404100720c */ /* 0x000fe40003f06270 */
[----:B------:R-:W-:Y:S02]  /*172f0*/  I2FP.F32.S32 R4, R4 ;  /* 0x0000000400047245 */ /* 0x000fe40000201400 */
[----:B------:R-:W-:Y:S02]  /*17300*/  I2FP.F32.S32 R21, R21 ;  /* 0x0000001500157245 */ /* 0x000fe40000201400 */
[----:B------:R-:W-:Y:S02]  /*17310*/  FSEL R166, R7, -INF , !P5 ;  /* 0xff80000007a67808 */ /* 0x000fe40006800000 */
[----:B------:R-:W-:Y:S02]  /*17320*/  IABS R9, R9 ;  /* 0x0000000900097213 */ /* 0x000fe40000000000 */
[----:B------:R-:W-:-:S02]  /*17330*/  IABS R33, R33 ;  /* 0x0000002100217213 */ /* 0x000fc40000000000 */
[----:B------:R-:W-:Y:S02]  /*17340*/  I2FP.F32.S32 R7, R5 ;  /* 0x0000000500077245 */ /* 0x000fe40000201400 */
[----:B------:R-:W-:Y:S01]  /*17350*/  FMNMX3.FTZ R17, R17, R190, R172, !PT ;  /* 0x000000be11117276 */ /* 0x000fe200078100ac */
[C---:B------:R-:W-:Y:S01]  /*17360*/  FFMA.FTZ R13, -R0.reuse, R56, R13 ;  /* 0x00000038000d7223 */ /* 0x040fe2000001010d */
[----:B------:R-:W-:Y:S01]  /*17370*/  FMNMX3.FTZ R23, R23, R182, R180, !PT ;  /* 0x000000b617177276 */ /* 0x000fe200078100b4 */
[----:B------:R-:W-:Y:S01]  /*17380*/  FFMA.FTZ R4, -R0, R4, R73 ;  /* 0x0000000400047223 */ /* 0x000fe20000010149 */
[----:B------:R-:W-:Y:S01]  /*17390*/  FSEL R148, R54, -INF , !P0 ;  /* 0xff80000036947808 */ /* 0x000fe20004000000 */
[C---:B------:R-:W-:Y:S01]  /*173a0*/  FFMA.FTZ R21, -R0.reuse, R21, R75 ;  /* 0x0000001500157223 */ /* 0x040fe2000001014b */
[----:B------:R-:W-:Y:S01]  /*173b0*/  IABS R50, R50 ;  /* 0x0000003200327213 */ /* 0x000fe20000000000 */
[----:B------:R-:W-:Y:S01]  /*173c0*/  FFMA.FTZ R7, -R0, R7, R15 ;  /* 0x0000000700077223 */ /* 0x000fe2000001010f */
[----:B------:R-:W-:-:S02]  /*173d0*/  I2FP.F32.S32 R54, R9 ;  /* 0x0000000900367245 */ /* 0x000fc40000201400 */
[----:B------:R-:W-:Y:S02]  /*173e0*/  I2FP.F32.S32 R56, R33 ;  /* 0x0000002100387245 */ /* 0x000fe40000201400 */
[----:B------:R-:W-:Y:S02]  /*173f0*/  FSEL R154, R31, -INF , !P4 ;  /* 0xff8000001f9a7808 */ /* 0x000fe40006000000 */
        /* <DEDUP_REMOVED lines=8> */
[----:B------:R-:W-:Y:S02]  /*17480*/  FSEL R158, R13, -INF , !P5 ;  /* 0xff8000000d9e7808 */ /* 0x000fe40006800000 */
[----:B------:R-:W-:Y:S02]  /*17490*/  FSEL R142, R7, -INF , !P4 ;  /* 0xff800000078e7808 */ /* 0x000fe40006000000 */
[----:B------:R-:W-:Y:S01]  /*174a0*/  FMNMX3.FTZ R23, R23, R162, R160, !PT ;  /* 0x000000a217177276 */ /* 0x000fe200078100a0 */
[----:B------:R-:W-:Y:S01]  /*174b0*/  FFMA.FTZ R50, -R0, R50, R63 ;  /* 0x0000003200327223 */ /* 0x000fe2000001013f */
        /* <DEDUP_REMOVED lines=22> */
[----:B------:R-:W-:-:S04]  /*17620*/  LEA R62, R62, UR6, 0x1 ;  /* 0x000000063e3e7c11 */ /* 0x000fc8000f8e08ff */
        /* <DEDUP_REMOVED lines=14> */
[-CC-:B------:R-:W-:Y:S01]  /*17710*/  FFMA.FTZ R47, R16, R66.reuse, -R67.reuse ;  /* 0x00000042102f7223 */ /* 0x180fe20000010843 */
[-CC-:B------:R-:W-:Y:S01]  /*17720*/  FFMA.FTZ R43, R30, R66.reuse, -R67.reuse ;  /* 0x000000421e2b7223 */ /* 0x180fe20000010843 */
[----:B------:R-:W-:Y:S01]  /*17730*/  FFMA.FTZ R39, R28, R66, -R67 ;  /* 0x000000421c277223 */ /* 0x000fe20000010843 */
[----:B------:R-:W-:Y:S02]  /*17740*/  LDSM.16.MT88.4 R144, [R62+0x10800] ;  /* 0x010800003e90783b */ /* 0x000fe40000004200 */
        /* <DEDUP_REMOVED lines=20> */
[----:B-1----:R-:W-:Y:S03]  /*17890*/  HMMA.16816.F32.BF16 R128, R68, R4, RZ ;  /* 0x000000044480723c */ /* 0x002fe600000418ff */
[----:B------:R-:W1:Y:S01]  /*178a0*/  LDSM.16.MT88.4 R76, [R40+0x4000] ;  /* 0x00400000284c783b */ /* 0x000e620000004200 */
[-CC-:B------:R-:W-:Y:S01]  /*178b0*/  FFMA.FTZ R46, R10, R66.reuse, -R63.reuse ;  /* 0x000000420a2e7223 */ /* 0x180fe2000001083f */
[----:B------:R-:W-:-:S02]  /*178c0*/  FFMA.FTZ R45, R8, R66, -R63 ;  /* 0x00000042082d7223 */ /* 0x000fc4000001083f */
[----:B------:R-:W-:Y:S01]  /*178d0*/  LDSM.16.MT88.4 R8, [R62+0xc800] ;  /* 0x00c800003e08783b */ /* 0x000fe20000004200 */
[C---:B------:R-:W-:Y:S03]  /*178e0*/  HMMA.16816.F32.BF16 R124, R68.reuse, R6, RZ ;  /* 0x00000006447c723c */ /* 0x040fe600000418ff */
[----:B------:R-:W5:Y:S01]  /*178f0*/  LDSM.16.MT88.4 R4, [R32+0x4000] ;  /* 0x004000002004783b */ /* 0x000f620000004200 */
[-C--:B------:R-:W-:Y:S01]  /*17900*/  FFMA.FTZ R48, R18, R66.reuse, -R67 ;  /* 0x0000004212307223 */ /* 0x080fe20000010843 */
[-CC-:B------:R-:W-:Y:S01]  /*17910*/  FFMA.FTZ R50, R14, R66.reuse, -R63.reuse ;  /* 0x000000420e327223 */ /* 0x180fe2000001083f */
[----:B------:R-:W-:Y:S01]  /*17920*/  FFMA.FTZ R49, R12, R66, -R63 ;  /* 0x000000420c317223 */ /* 0x000fe2000001083f */
[----:B------:R-:W-:Y:S01]  /*17930*/  MUFU.EX2 R52, R52 ;  /* 0x0000003400347308 */ /* 0x000fe20000000800 */
[----:B------:R-:W5:Y:S04]  /*17940*/  LDSM.16.MT88.4 R16, [R65+0xc800] ;  /* 0x00c800004110783b */ /* 0x000f680000004200 */
[----:B------:R-:W5:Y:S03]  /*17950*/  LDSM.16.MT88.4 R12, [R40+0x800] ;  /* 0x00080000280c783b */ /* 0x000f660000004200 */
[----:B------:R-:W5:Y:S01]  /*17960*/  MUFU.EX2 R51, R51 ;  /* 0x0000003300337308 */ /* 0x000f620000000800 */
[----:B------:R-:W5:Y:S04]  /*17970*/  LDSM.16.MT88.4 R20, [R65+0x10800] ;  /* 0x010800004114783b */ /* 0x000f680000004200 */
[----:B------:R-:W-:Y:S03]  /*17980*/  LDSM.16.MT88.4 R28, [R40+0x4800] ;  /* 0x00480000281c783b */ /* 0x000fe60000004200 */
[----:B------:R-:W-:Y:S08]  /*17990*/  MUFU.EX2 R48, R48 ;  /* 0x0000003000307308 */ /* 0x000ff00000000800 */
        /* <DEDUP_REMOVED lines=31> */
[----:B------:R-:W3:Y:S02]  /*17b90*/  LDSM.16.MT88.4 R12, [R65+0x11000] ;  /* 0x01100000410c783b */ /* 0x000ee40000004200 */
        /* <DEDUP_REMOVED lines=11> */
[C---:B-1----:R-:W-:Y:S02]  /*17c50*/  HMMA.16816.F32.BF16 R72, R4.reuse, R8, R72 ;  /* 0x000000080448723c */ /* 0x042fe40000041848 */
[----:B------:R-:W1:Y:S06]  /*17c60*/  MUFU.EX2 R43, R43 ;  /* 0x0000002b002b7308 */ /* 0x000e6c0000000800 */
[C---:B------:R-:W-:Y:S01]  /*17c70*/  HMMA.16816.F32.BF16 R68, R4.reuse, R10, R68 ;  /* 0x0000000a0444723c */ /* 0x040fe20000041844 */
[----:B------:R-:W5:Y:S01]  /*17c80*/  LDSM.16.MT88.4 R8, [R32+0x1000] ;  /* 0x001000002008783b */ /* 0x000f620000004200 */
[----:B------:R-:W-:Y:S08]  /*17c90*/  MUFU.EX2 R39, R39 ;  /* 0x0000002700277308 */ /* 0x000ff00000000800 */
[----:B------:R-:W3:Y:S08]  /*17ca0*/  MUFU.EX2 R38, R38 ;  /* 0x0000002600267308 */ /* 0x000ef00000000800 */
[----:B------:R-:W-:Y:S08]  /*17cb0*/  MUFU.EX2 R42, R42 ;  /* 0x0000002a002a7308 */ /* 0x000ff00000000800 */
[----:B------:R-:W4:Y:S08]  /*17cc0*/  MUFU.EX2 R41, R41 ;  /* 0x0000002900297308 */ /* 0x000f300000000800 */
[----:B------:R-:W-:Y:S08]  /*17cd0*/  MUFU.EX2 R37, R37 ;  /* 0x0000002500257308 */ /* 0x000ff00000000800 */
[----:B------:R-:W5:Y:S01]  /*17ce0*/  MUFU.EX2 R36, R36 ;  /* 0x0000002400247308 */ /* 0x000f620000000800 */
[C---:B--2---:R-:W-:Y:S08]  /*17cf0*/  HMMA.16816.F32.BF16 R104, R4.reuse, R16, R104 ;  /* 0x000000100468723c */ /* 0x044ff00000041868 */
[C---:B------:R-:W-:Y:S01]  /*17d00*/  HMMA.16816.F32.BF16 R100, R4.reuse, R18, R100 ;  /* 0x000000120464723c */ /* 0x040fe20000041864 */
[----:B------:R-:W2:Y:S07]  /*17d10*/  LDSM.16.MT88.4 R16, [R40+0x1000] ;  /* 0x001000002810783b */ /* 0x000eae0000004200 */
[C---:B------:R-:W-:Y:S08]  /*17d20*/  HMMA.16816.F32.BF16 R96, R4.reuse, R144, R96 ;  /* 0x000000900460723c */ /* 0x040ff00000041860 */
[C---:B------:R-:W-:Y:S08]  /*17d30*/  HMMA.16816.F32.BF16 R92, R4.reuse, R146, R92 ;  /* 0x00000092045c723c */ /* 0x040ff0000004185c */
[C---:B------:R-:W-:Y:S08]  /*17d40*/  HMMA.16816.F32.BF16 R80, R4.reuse, R28, R80 ;  /* 0x0000001c0450723c */ /* 0x040ff00000041850 */
[----:B------:R-:W-:Y:S03]  /*17d50*/  HMMA.16816.F32.BF16 R76, R4, R30, R76 ;  /* 0x0000001e044c723c */ /* 0x000fe6000004184c */
[----:B-1----:R-:W-:Y:S01]  /*17d60*/  F2FP.BF16.F32.PACK_AB R4, R43, R44 ;  /* 0x0000002c2b04723e */ /* 0x002fe200000010ff */
[----:B------:R-:W-:Y:S01]  /*17d70*/  LDSM.16.MT88.4 R28, [R40+0x5000] ;  /* 0x00500000281c783b */ /* 0x000fe20000004200 */
[----:B---3--:R-:W-:-:S02]  /*17d80*/  F2FP.BF16.F32.PACK_AB R6, R38, R39 ;  /* 0x000000272606723e */ /* 0x008fc400000010ff */
[----:B----4-:R-:W-:Y:S02]  /*17d90*/  F2FP.BF16.F32.PACK_AB R5, R41, R42 ;  /* 0x0000002a2905723e */ /* 0x010fe400000010ff */
[----:B-----5:R-:W-:-:S07]  /*17da0*/  F2FP.BF16.F32.PACK_AB R7, R36, R37 ;  /* 0x000000252407723e */ /* 0x020fce00000010ff */
        /* <DEDUP_REMOVED lines=18> */
[C---:B--2---:R-:W-:Y:S07]  /*17ed0*/  HMMA.16816.F32.BF16 R112, R4.reuse, R16, R112 ;  /* 0x000000100470723c */ /* 0x044fee0000041870 */
[----:B------:R-:W2:Y:S01]  /*17ee0*/  MUFU.EX2 R34, R34 ;  /* 0x0000002200227308 */ /* 0x000ea20000000800 */
        /* <DEDUP_REMOVED lines=22> */
[C---:B---3--:R-:W-:Y:S08]  /*18050*/  HMMA.16816.F32.BF16 R72, R4.reuse, R20, R72 ;  /* 0x000000140448723c */ /* 0x048ff00000041848 */
[----:B------:R-:W-:Y:S03]  /*18060*/  HMMA.16816.F32.BF16 R68, R4, R22, R68 ;  /* 0x000000160444723c */ /* 0x000fe60000041844 */
[----:B--2---:R-:W-:Y:S01]  /*18070*/  F2FP.BF16.F32.PACK_AB R4, R34, R35 ;  /* 0x000000232204723e */ /* 0x004fe200000010ff */
        /* <DEDUP_REMOVED lines=268> */
.L_x_4706:
        /* <DEDUP_REMOVED lines=78> */
.L_x_4701:
[----:B------:R-:W-:Y:S05]  /*19620*/  BSYNC.RECONVERGENT B0 ;  /* 0x0000000000007941 */ /* 0x000fea0003800200 */
.L_x_4700:
        /* <DEDUP_REMOVED lines=12> */
[----:B------:R-:W-:Y:S02]  /*196f0*/  ISETP.GE.AND P1, PT, R4, R231, PT ;  /* 0x000000e70400720c */ /* 0x000fe40003f26270 */
[C---:B------:R-:W-:Y:S02]  /*19700*/  SHF.L.U32 R9, R220.reuse, 0x5, RZ ;  /* 0x00000005dc097819 */ /* 0x040fe400000006ff */
[-C--:B------:R-:W-:Y:S01]  /*19710*/  @!P3 MOV R225, R223.reuse ;  /* 0x000000df00e1b202 */ /* 0x080fe20000000f00 */
[----:B-1----:R-:W-:Y:S01]  /*19720*/  ULEA UR6, UR7, UR8, 0x18 ;  /* 0x0000000807067291 */ /* 0x002fe2000f8ec0ff */
[----:B------:R-:W-:Y:S02]  /*19730*/  IADD3 R10, P0, PT, R9, R224, RZ ;  /* 0x000000e0090a7210 */ /* 0x000fe40007f1e0ff */
[----:B------:R-:W-:Y:S02]  /*19740*/  SHF.L.U64.HI R6, R220, 0x5, R221 ;  /* 0x00000005dc067819 */ /* 0x000fe400000102dd */
[----:B------:R-:W-:Y:S02]  /*19750*/  SHF.L.U32 R215, R208, 0x6, RZ ;  /* 0x00000006d0d77819 */ /* 0x000fe400000006ff */
[----:B------:R-:W-:Y:S02]  /*19760*/  LEA R243, R243, UR6, 0x1 ;  /* 0x00000006f3f37c11 */ /* 0x000fe4000f8e08ff */
[----:B------:R-:W-:Y:S02]  /*19770*/  IADD3.X R11, PT, PT, R6, R223, RZ, P0, !PT ;  /* 0x000000df060b7210 */ /* 0x000fe400007fe4ff */
[----:B------:R-:W-:Y:S01]  /*19780*/  IADD3 R16, P0, PT, R10, R9, RZ ;  /* 0x000000090a107210 */ /* 0x000fe20007f1e0ff */
[----:B------:R-:W-:Y:S01]  /*19790*/  @!PT LDS RZ, [RZ] ;  /* 0x00000000fffff984 */ /* 0x000fe20000000800 */
[----:B------:R-:W-:Y:S01]  /*197a0*/  @!PT LDS RZ, [RZ] ;  /* 0x00000000fffff984 */ /* 0x000fe20000000800 */
[----:B------:R-:W-:Y:S01]  /*197b0*/  @!PT LDS RZ, [RZ] ;  /* 0x00000000fffff984 */ /* 0x000fe20000000800 */
[----:B------:R1:W-:Y:S01]  /*197c0*/  @!P3 LDGSTS.E.BYPASS.LTC128B.128 [R243+0xc000], desc[UR4][R224.64] ;  /* 0x0c000000e0f3bfae */ /* 0x0003e2000b981a04 */
[----:B------:R-:W-:Y:S02]  /*197d0*/  LOP3.LUT R5, R215, 0x1c0, RZ, 0xc0, !PT ;  /* 0x000001c0d7057812 */ /* 0x000fe400078ec0ff */
[----:B------:R-:W-:Y:S03]  /*197e0*/  IADD3.X R17, PT, PT, R11, R6, RZ, P0, !PT ;  /* 0x000000060b117210 */ /* 0x000fe600007fe4ff */
[----:B------:R-:W-:Y:S01]  /*197f0*/  @P3 STS.128 [R243+0xc000], RZ ;  /* 0x00c000fff3003388 */ /* 0x000fe20000000c00 */
[--C-:B------:R-:W-:Y:S02]  /*19800*/  LOP3.LUT R5, R5, 0x8, R208.reuse, 0xf8, !PT ;  /* 0x0000000805057812 */ /* 0x100fe400078ef8d0 */
[----:B------:R-:W-:Y:S02]  /*19810*/  LOP3.LUT R181, R215, 0x400, RZ, 0xc0, !PT ;  /* 0x00000400d7b57812 */ /* 0x000fe400078ec0ff */
[----:B------:R-:W-:Y:S02]  /*19820*/  LOP3.LUT R4, R5, R210, RZ, 0x3c, !PT ;  /* 0x000000d205047212 */ /* 0x000fe400078e3cff */
[----:B------:R-:W-:Y:S02]  /*19830*/  SHF.R.U32.HI R211, RZ, 0x1, R208 ;  /* 0x00000001ffd37819 */ /* 0x000fe400000116d0 */
[----:B------:R-:W-:Y:S02]  /*19840*/  LEA R181, R4, R181, 0x1 ;  /* 0x000000b504b57211 */ /* 0x000fe400078e08ff */
[-C--:B------:R-:W-:Y:S02]  /*19850*/  IADD3 R4, P0, PT, R16, R9.reuse, RZ ;  /* 0x0000000910047210 */ /* 0x080fe40007f1e0ff */
[----:B------:R-:W-:Y:S02]  /*19860*/  SHF.L.U32 R212, R208, 0x5, RZ ;  /* 0x00000005d0d47819 */ /* 0x000fe400000006ff */
[-C--:B------:R-:W-:Y:S02]  /*19870*/  IADD3.X R5, PT, PT, R17, R6.reuse, RZ, P0, !PT ;  /* 0x0000000611057210 */ /* 0x080fe400007fe4ff */
[----:B------:R-:W-:Y:S02]  /*19880*/  IADD3 R14, P0, PT, R4, R9, RZ ;  /* 0x00000009040e7210 */ /* 0x000fe40007f1e0ff */
[----:B------:R-:W-:Y:S02]  /*19890*/  LOP3.LUT R212, R212, 0x7c00, RZ, 0xc0, !PT ;  /* 0x00007c00d4d47812 */ /* 0x000fe400078ec0ff */
[-C--:B------:R-:W-:Y:S02]  /*198a0*/  IADD3.X R15, PT, PT, R5, R6.reuse, RZ, P0, !PT ;  /* 0x00000006050f7210 */ /* 0x080fe400007fe4ff */
[----:B-1----:R-:W-:Y:S02]  /*198b0*/  @!P1 MOV R225, R223 ;  /* 0x000000df00e19202 */ /* 0x002fe40000000f00 */
[-C--:B------:R-:W-:Y:S02]  /*198c0*/  IADD3 R12, P0, PT, R14, R9.reuse, RZ ;  /* 0x000000090e0c7210 */ /* 0x080fe40007f1e0ff */
[----:B------:R-:W-:Y:S01]  /*198d0*/  IADD3 R216, PT, PT, R181, UR6, RZ ;  /* 0x00000006b5d87c10 */ /* 0x000fe2000fffe0ff */
[----:B------:R-:W-:Y:S01]  /*198e0*/  @!PT LDS RZ, [RZ] ;  /* 0x00000000fffff984 */ /* 0x000fe20000000800 */
[----:B------:R-:W-:Y:S01]  /*198f0*/  @!PT LDS RZ, [RZ] ;  /* 0x00000000fffff984 */ /* 0x000fe20000000800 */
[----:B------:R-:W-:Y:S01]  /*19900*/  @!PT LDS RZ, [RZ] ;  /* 0x00000000fffff984 */ /* 0x000fe20000000800 */
[----:B------:R-:W-:Y:S01]  /*19910*/  @!P1 LDGSTS.E.BYPASS.LTC128B.128 [R243+0x10000], desc[UR4][R224.64+0x80] ;  /* 0x10000080e0f39fae */ /* 0x000fe2000b981a04 */
[-C--:B------:R-:W-:Y:S02]  /*19920*/  IADD3.X R13, PT, PT, R15, R6.reuse, RZ, P0, !PT ;  /* 0x000000060f0d7210 */ /* 0x080fe400007fe4ff */
[----:B------:R-:W-:Y:S03]  /*19930*/  MOV R134, 0x40 ;  /* 0x0000004000867802 */ /* 0x000fe60000000f00 */
        /* <DEDUP_REMOVED lines=48> */
[----:B-1----:R-:W-:Y:S05]  /*19c40*/  LOP3.LUT R4, R211, 0x8, RZ, 0xc0, !PT ;  /* 0x00000008d3047812 */ /* 0x002fea00078ec0ff */
[----:B------:R-:W-:Y:S01]  /*19c50*/  @P3 STS.128 [R243+0xe800], RZ ;  /* 0x00e800fff3003388 */ /* 0x000fe20000000c00 */
[--C-:B------:R-:W-:Y:S02]  /*19c60*/  LOP3.LUT R5, R212, 0x200, R215.reuse, 0xf8, !PT ;  /* 0x00000200d4057812 */ /* 0x100fe400078ef8d7 */
[----:B------:R-:W-:Y:S03]  /*19c70*/  LOP3.LUT R7, R4, 0x1c0, R215, 0xf8, !PT ;  /* 0x000001c004077812 */ /* 0x000fe600078ef8d7 */
[----:B------:R-:W-:Y:S01]  /*19c80*/  @!PT LDS RZ, [RZ] ;  /* 0x00000000fffff984 */ /* 0x000fe20000000800 */
[----:B------:R-:W-:Y:S01]  /*19c90*/  @!PT LDS RZ, [RZ] ;  /* 0x00000000fffff984 */ /* 0x000fe20000000800 */
[----:B------:R-:W-:Y:S01]  /*19ca0*/  @!PT LDS RZ, [RZ] ;  /* 0x00000000fffff984 */ /* 0x000fe20000000800 */
[----:B------:R-:W-:Y:S01]  /*19cb0*/  @!P1 LDGSTS.E.BYPASS.LTC128B.128 [R243+0x12800], desc[UR4][R12.64+0x80] ;  /* 0x128000800cf39fae */ /* 0x000fe2000b981a04 */
[----:B------:R-:W-:Y:S02]  /*19cc0*/  IADD3 R4, P0, PT, R10, R9, RZ ;  /* 0x000000090a047210 */ /* 0x000fe40007f1e0ff */
[----:B------:R-:W-:Y:S03]  /*19cd0*/  LOP3.LUT R214, R7, R210, RZ, 0x3c, !PT ;  /* 0x000000d207d67212 */ /* 0x000fe600078e3cff */
[----:B------:R-:W-:Y:S01]  /*19ce0*/  @P1 STS.128 [R243+0x12800], RZ ;  /* 0x012800fff3001388 */ /* 0x000fe20000000c00 */
[----:B------:R-:W-:Y:S05]  /*19cf0*/  LOP3.LUT R182, R5, R214, RZ, 0xfc, !PT ;  /* 0x000000d605b67212 */ /* 0x000fea00078efcff */
[----:B------:R-:W-:Y:S01]  /*19d00*/  @!PT LDS RZ, [RZ] ;  /* 0x00000000fffff984 */ /* 0x000fe20000000800 */
[----:B------:R-:W-:Y:S01]  /*19d10*/  @!PT LDS RZ, [RZ] ;  /* 0x00000000fffff984 */ /* 0x000fe20000000800 */
[----:B------:R-:W-:Y:S01]  /*19d20*/  @!PT LDS RZ, [RZ] ;  /* 0x00000000fffff984 */ /* 0x000fe20000000800 */
[----:B------:R-:W-:Y:S01]  /*19d30*/  @!P3 LDGSTS.E.BYPASS.LTC128B.128 [R243+0xf000], desc[UR4][R10.64] ;  /* 0x0f0000000af3bfae */ /* 0x000fe2000b981a04 */
[----:B------:R-:W-:Y:S02]  /*19d40*/  IADD3.X R5, PT, PT, R11, R6, RZ, P0, !PT ;  /* 0x000000060b057210 */ /* 0x000fe400007fe4ff */
[----:B------:R-:W-:Y:S03]  /*19d50*/  LEA R182, R182, UR6, 0x1 ;  /* 0x00000006b6b67c11 */ /* 0x000fe6000f8e08ff */
[----:B------:R-:W-:Y:S01]  /*19d60*/  @P3 STS.128 [R243+0xf000], RZ ;  /* 0x00f000fff3003388 */ /* 0x000fe20000000c00 */
[----:B------:R-:W-:Y:S05]  /*19d70*/  LOP3.LUT P0, RZ, R208, 0x2, RZ, 0xc0, !PT ;  /* 0x00000002d0ff7812 */ /* 0x000fea000780c0ff */
[----:B------:R-:W-:Y:S01]  /*19d80*/  @!PT LDS RZ, [RZ] ;  /* 0x00000000fffff984 */ /* 0x000fe20000000800 */
[----:B------:R-:W-:Y:S01]  /*19d90*/  @!PT LDS RZ, [RZ] ;  /* 0x00000000fffff984 */ /* 0x000fe20000000800 */
[----:B------:R-:W-:Y:S01]  /*19da0*/  @!PT LDS RZ, [RZ] ;  /* 0x00000000fffff984 */ /* 0x000fe20000000800 */
[----:B------:R1:W-:Y:S01]  /*19db0*/  @!P1 LDGSTS.E.BYPASS.LTC128B.128 [R243+0x13000], desc[UR4][R10.64+0x80] ;  /* 0x130000800af39fae */ /* 0x0003e2000b981a04 */
[----:B------:R-:W-:Y:S02]  /*19dc0*/  SEL R213, R209, 0xffffffe0, !P0 ;  /* 0xffffffe0d1d57807 */ /* 0x000fe40004000000 */
[----:B------:R-:W-:Y:S03]  /*19dd0*/  ISETP.NE.AND P0, PT, R239, RZ, PT ;  /* 0x000000ffef00720c */ /* 0x000fe60003f05270 */
[----:B------:R-:W-:Y:S01]  /*19de0*/  @P1 STS.128 [R243+0x13000], RZ ;  /* 0x013000fff3001388 */ /* 0x000fe20000000c00 */
[-C--:B------:R-:W-:Y:S02]  /*19df0*/  IADD3 R180, PT, PT, R182, R213.reuse, RZ ;  /* 0x000000d5b6b47210 */ /* 0x080fe40007ffe0ff */
        /* <DEDUP_REMOVED lines=48> */
[C---:B------:R-:W-:Y:S03]  /*1a100*/  HMMA.16816.F32.BF16 R12, R140.reuse, R148, R12 ;  /* 0x000000948c0c723c */ /* 0x040fe6000004180c */
[----:B------:R-:W-:Y:S04]  /*1a110*/  SEL R149, R134, 0xffffffc0, !P2 ;  /* 0xffffffc086957807 */ /* 0x000fe80005000000 */
[-C--:B------:R-:W-:Y:S01]  /*1a120*/  IADD3 R200, PT, PT, R182, R149.reuse, RZ ;  /* 0x00000095b6c87210 */ /* 0x080fe20007ffe0ff */
[C---:B------:R-:W-:Y:S03]  /*1a130*/  HMMA.16816.F32.BF16 R16, R140.reuse, R150, R16 ;  /* 0x000000968c10723c */ /* 0x040fe60000041810 */
[----:B------:R-:W-:Y:S01]  /*1a140*/  IADD3 R216, PT, PT, R216, R149, RZ ;  /* 0x00000095d8d87210 */ /* 0x000fe20007ffe0ff */
[----:B------:R-:W-:Y:S01]  /*1a150*/  LDSM.16.M88.4 R164, [R200] ;  /* 0x00000000c8a4783b */ /* 0x000fe20000000200 */
[C---:B------:R-:W-:Y:S02]  /*1a160*/  IADD3 R201, PT, PT, R213.reuse, R200, RZ ;  /* 0x000000c8d5c97210 */ /* 0x040fe40007ffe0ff */
[----:B------:R-:W-:Y:S01]  /*1a170*/  IADD3 R134, PT, PT, R213, R216, RZ ;  /* 0x000000d8d5867210 */ /* 0x000fe20007ffe0ff */
[C---:B------:R-:W-:Y:S02]  /*1a180*/  HMMA.16816.F32.BF16 R20, R140.reuse, R152, R20 ;  /* 0x000000988c14723c */ /* 0x040fe40000041814 */
[----:B------:R-:W4:Y:S06]  /*1a190*/  LDSM.16.M88.4 R148, [R135+0x7800] ;  /* 0x007800008794783b */ /* 0x000f2c0000000200 */
[C---:B------:R-:W-:Y:S01]  /*1a1a0*/  HMMA.16816.F32.BF16 R24, R140.reuse, R154, R24 ;  /* 0x0000009a8c18723c */ /* 0x040fe20000041818 */
[----:B------:R-:W5:Y:S06]  /*1a1b0*/  LDSM.16.M88.4 R168, [R216+0x4000] ;  /* 0x00400000d8a8783b */ /* 0x000f6c0000000200 */
[----:B------:R-:W5:Y:S01]  /*1a1c0*/  LDSM.16.M88.4 R172, [R216+0x4800] ;  /* 0x00480000d8ac783b */ /* 0x000f620000000200 */
[C---:B--2---:R-:W-:Y:S05]  /*1a1d0*/  HMMA.16816.F32.BF16 R28, R140.reuse, R136, R28 ;  /* 0x000000888c1c723c */ /* 0x044fea000004181c */
[----:B------:R-:W2:Y:S03]  /*1a1e0*/  LDSM.16.M88.4 R176, [R216+0x5000] ;  /* 0x00500000d8b0783b */ /* 0x000ea60000000200 */
[C---:B------:R-:W-:Y:S03]  /*1a1f0*/  HMMA.16816.F32.BF16 R32, R140.reuse, R138, R32 ;  /* 0x0000008a8c20723c */ /* 0x040fe60000041820 */
[----:B------:R-:W2:Y:S05]  /*1a200*/  LDSM.16.M88.4 R152, [R216+0x5800] ;  /* 0x00580000d898783b */ /* 0x000eaa0000000200 */
[C---:B-1----:R-:W-:Y:S01]  /*1a210*/  HMMA.16816.F32.BF16 R36, R140.reuse, R144, R36 ;  /* 0x000000908c24723c */ /* 0x042fe20000041824 */
[----:B------:R-:W1:Y:S06]  /*1a220*/  LDSM.16.M88.4 R136, [R216+0x6000] ;  /* 0x00600000d888783b */ /* 0x000e6c0000000200 */
[----:B------:R-:W-:Y:S01]  /*1a230*/  LDSM.16.M88.4 R184, [R216+0x9800] ;  /* 0x00980000d8b8783b */ /* 0x000fe20000000200 */
[C---:B------:R-:W-:Y:S05]  /*1a240*/  HMMA.16816.F32.BF16 R40, R140.reuse, R146, R40 ;  /* 0x000000928c28723c */ /* 0x040fea0000041828 */
[----:B------:R-:W1:Y:S03]  /*1a250*/  LDSM.16.M88.4 R144, [R216+0x6800] ;  /* 0x00680000d890783b */ /* 0x000e660000000200 */
        /* <DEDUP_REMOVED lines=9> */
[C---:B----4-:R-:W-:Y:S01]  /*1a2f0*/  HMMA.16816.F32.BF16 R60, R140.reuse, R148, R60 ;  /* 0x000000948c3c723c */ /* 0x050fe2000004183c */
[----:B------:R-:W-:Y:S07]  /*1a300*/  LDSM.16.M88.4 R204, [R134+0x8000] ;  /* 0x0080000086cc783b */ /* 0x000fee0000000200 */
[----:B------:R-:W-:Y:S01]  /*1a310*/  HMMA.16816.F32.BF16 R64, R140, R150, R64 ;  /* 0x000000968c40723c */ /* 0x000fe20000041840 */
[----:B------:R-:W4:Y:S06]  /*1a320*/  LDSM.16.M88.4 R140, [R216+0x7000] ;  /* 0x00700000d88c783b */ /* 0x000f2c0000000200 */
[----:B------:R-:W4:Y:S01]  /*1a330*/  LDSM.16.M88.4 R148, [R216+0x7800] ;  /* 0x00780000d894783b */ /* 0x000f220000000200 */
[C---:B-----5:R-:W-:Y:S08]  /*1a340*/  HMMA.16816.F32.BF16 R4, R164.reuse, R168, R4 ;  /* 0x000000a8a404723c */ /* 0x060ff00000041804 */
[C---:B------:R-:W-:Y:S01]  /*1a350*/  HMMA.16816.F32.BF16 R8, R164.reuse, R170, R8 ;  /* 0x000000aaa408723c */ /* 0x040fe20000041808 */
[----:B------:R-:W-:Y:S07]  /*1a360*/  LDSM.16.M88.4 R168, [R134+0x5800] ;  /* 0x0058000086a8783b */ /* 0x000fee0000000200 */
[C---:B------:R-:W-:Y:S08]  /*1a370*/  HMMA.16816.F32.BF16 R12, R164.reuse, R172, R12 ;  /* 0x000000aca40c723c */ /* 0x040ff0000004180c */
[C---:B------:R-:W-:Y:S01]  /*1a380*/  HMMA.16816.F32.BF16 R16, R164.reuse, R174, R16 ;  /* 0x000000aea410723c */ /* 0x040fe20000041810 */
[----:B------:R-:W-:Y:S07]  /*1a390*/  LDSM.16.M88.4 R172, [R134+0x6000] ;  /* 0x0060000086ac783b */ /* 0x000fee0000000200 */
[C---:B--2---:R-:W-:Y:S08]  /*1a3a0*/  HMMA.16816.F32.BF16 R20, R164.reuse, R176, R20 ;  /* 0x000000b0a414723c */ /* 0x044ff00000041814 */
        /* <DEDUP_REMOVED lines=11> */
[C---:B----4-:R-:W-:Y:S08]  /*1a460*/  HMMA.16816.F32.BF16 R52, R164.reuse, R140, R52 ;  /* 0x0000008ca434723c */ /* 0x050ff00000041834 */
        /* <DEDUP_REMOVED lines=31> */
[C---:B-1----:R-:W-:Y:S05]  /*1a660*/  HMMA.16816.F32.BF16 R4, R152.reuse, R156, R4 ;  /* 0x0000009c9804723c */ /* 0x042fea0000041804 */
[----:B------:R-:W-:Y:S03]  /*1a670*/  LDSM.16.M88.4 R180, [R216+0x9000] ;  /* 0x00900000d8b4783b */ /* 0x000fe60000000200 */
[C---:B------:R-:W-:Y:S03]  /*1a680*/  HMMA.16816.F32.BF16 R8, R152.reuse, R158, R8 ;  /* 0x0000009e9808723c */ /* 0x040fe60000041808 */
[----:B------:R-:W1:Y:S05]  /*1a690*/  LDSM.16.M88.4 R156, [R135+0x8800] ;  /* 0x00880000879c783b */ /* 0x000e6a0000000200 */
[C---:B---3--:R-:W-:Y:S08]  /*1a6a0*/  HMMA.16816.F32.BF16 R12, R152.reuse, R160, R12 ;  /* 0x000000a0980c723c */ /* 0x048ff0000004180c */
[C---:B------:R-:W-:Y:S01]  /*1a6b0*/  HMMA.16816.F32.BF16 R16, R152.reuse, R162, R16 ;  /* 0x000000a29810723c */ /* 0x040fe20000041810 */
[----:B------:R-:W-:Y:S07]  /*1a6c0*/  LDSM.16.M88.4 R160, [R135+0xa800] ;  /* 0x00a8000087a0783b */ /* 0x000fee0000000200 */
[C---:B--2---:R-:W-:Y:S08]  /*1a6d0*/  HMMA.16816.F32.BF16 R20, R152.reuse, R144, R20 ;  /* 0x000000909814723c */ /* 0x044ff00000041814 */
[C---:B------:R-:W-:Y:S01]  /*1a6e0*/  HMMA.16816.F32.BF16 R24, R152.reuse, R146, R24 ;  /* 0x000000929818723c */ /* 0x040fe20000041818 */
[----:B------:R-:W-:Y:S07]  /*1a6f0*/  LDSM.16.M88.4 R144, [R135+0x9800] ;  /* 0x009800008790783b */ /* 0x000fee0000000200 */
[C---:B----4-:R-:W-:Y:S08]  /*1a700*/  HMMA.16816.F32.BF16 R28, R152.reuse, R140, R28 ;  /* 0x0000008c981c723c */ /* 0x050ff0000004181c */
        /* <DEDUP_REMOVED lines=96> */
[----:B------:R-:W1:Y:S01]  /*1ad10*/  MUFU.TANH R13, R13 ;  /* 0x0000000d000d7308 */ /* 0x000e620000002400 */
[C---:B------:R-:W-:Y:S01]  /*1ad20*/  HMMA.16816.F32.BF16 R32, R200.reuse, R10, R32 ;  /* 0x0000000ac820723c */ /* 0x040fe20000041820 */
[----:B------:R-:W5:Y:S08]  /*1ad30*/  LDSM.16.M88.4 R8, [R134+0xa800] ;  /* 0x00a800008608783b */ /* 0x000f700000000200 */
[----:B------:R1:W1:Y:S01]  /*1ad40*/  MUFU.TANH R183, R14 ;  /* 0x0000000e00b77308 */ /* 0x0002620000002400 */
[C---:B---3--:R-:W-:Y:S03]  /*1ad50*/  HMMA.16816.F32.BF16 R36, R200.reuse, R4, R36 ;  /* 0x00000004c824723c */ /* 0x048fe60000041824 */
[-C--:B----4-:R-:W-:Y:S01]  /*1ad60*/  FMUL.FTZ R21, R30, R225.reuse ;  /* 0x000000e11e157220 */ /* 0x090fe20000410000 */
        /* <DEDUP_REMOVED lines=17> */
[-C--:B--2---:R-:W-:Y:S01]  /*1ae80*/  FMUL.FTZ R23, R42, R225.reuse ;  /* 0x000000e12a177220 */ /* 0x084fe20000410000 */
[-C--:B------:R-:W-:Y:S01]  /*1ae90*/  FMUL.FTZ R41, R41, R225.reuse ;  /* 0x000000e129297220 */ /* 0x080fe20000410000 */
[-C--:B------:R-:W-:Y:S06]  /*1aea0*/  FMUL.FTZ R43, R43, R225.reuse ;  /* 0x000000e12b2b7220 */ /* 0x080fec0000410000 */
[----:B------:R2:W1:Y:S01]  /*1aeb0*/  MUFU.TANH R187, R18 ;  /* 0x0000001200bb7308 */ /* 0x0004620000002400 */
[C---:B-----5:R-:W-:Y:S09]  /*1aec0*/  HMMA.16816.F32.BF16 R44, R200.reuse, R8, R44 ;  /* 0x00000008c82c723c */ /* 0x060ff2000004182c */
[----:B------:R-:W1:Y:S01]  /*1aed0*/  MUFU.TANH R17, R17 ;  /* 0x0000001100117308 */ /* 0x000e620000002400 */
        /* <DEDUP_REMOVED lines=38> */
[----:B------:R-:W1:Y:S01]  /*1b140*/  MUFU.TANH R21, R21 ;  /* 0x0000001500157308 */ /* 0x000e620000002400 */
[-C--:B------:R-:W-:Y:S01]  /*1b150*/  FMUL.FTZ R66, R66, R225.reuse ;  /* 0x000000e142427220 */ /* 0x080fe20000410000 */
[----:B------:R-:W-:Y:S08]  /*1b160*/  FMUL.FTZ R67, R67, R225 ;  /* 0x000000e143437220 */ /* 0x000ff00000410000 */
        /* <DEDUP_REMOVED lines=11> */
[----:B------:R-:W1:Y:S10]  /*1b220*/  MUFU.TANH R23, R23 ;  /* 0x0000001700177308 */ /* 0x000e740000002400 */
        /* <DEDUP_REMOVED lines=25> */
[----:B---34-:R-:W-:Y:S05]  /*1b3c0*/  @!P0 BRA `(.L_x_4703) ;  /* 0x0000000800c08947 */ /* 0x018fea0003800000 */
[----:B------:R-:W-:Y:S01]  /*1b3d0*/  ISETP.NE.U32.AND P4, PT, R236, RZ, PT ;  /* 0x000000ffec00720c */ /* 0x000fe20003f85070 */
[----:B------:R-:W-:Y:S03]  /*1b3e0*/  BSSY.RECONVERGENT B0, `(.L_x_4704) ;  /* 0x000004c000007945 */ /* 0x000fe60003800200 */
[----:B------:R-:W-:Y:S11]  /*1b3f0*/  ISETP.NE.AND.EX P4, PT, R237, RZ, PT, P4 ;  /* 0x000000ffed00720c */ /* 0x000ff60003f85340 */
[----:B------:R-:W-:Y:S02]  /*1b400*/  @!UPT UIADD3 URZ, UPT, UPT, URZ, URZ, URZ ;  /* 0x000000fffffff290 */ /* 0x000fe4000fffe0ff */
[----:B------:R-:W3:Y:S01]  /*1b410*/  @!P4 LD.E R4, desc[UR4][R132.64+0x38] ;  /* 0x000038048404c980 */ /* 0x000ee2000c101900 */
[----:B------:R-:W-:Y:S05]  /*1b420*/  @!P4 IMAD.MOV.U32 R5, RZ, RZ, RZ ;  /* 0x000000ffff05c224 */ /* 0x000fea00078e00ff */
[----:B------:R-:W-:Y:S01]  /*1b430*/  @!P4 IADD3 R5, P0, PT, RZ, -R5, RZ ;  /* 0x80000005ff05c210 */ /* 0x000fe20007f1e0ff */
[----:B---3--:R-:W-:Y:S04]  /*1b440*/  @!P4 IMAD.SHL.U32 R4, R4, 0x80, RZ ;  /* 0x000000800404c824 */ /* 0x008fe800078e00ff */
[----:B------:R-:W-:Y:S05]  /*1b450*/  @!P4 IMAD.X R4, RZ, RZ, ~R4, P0 ;  /* 0x000000ffff04c224 */ /* 0x000fea00000e0e04 */
[----:B------:R-:W-:Y:S04]  /*1b460*/  @!P4 SHF.R.S64 R5, R5, 0x1f, R4 ;  /* 0x0000001f0505c819 */ /* 0x000fe80000001004 */
[----:B------:R-:W-:Y:S01]  /*1b470*/  @!P4 IADD3 R222, P0, PT, R5, R222, RZ ;  /* 0x000000de05dec210 */ /* 0x000fe20007f1e0ff */
[----:B------:R-:W-:Y:S03]  /*1b480*/  IMAD.SHL.U32 R5, R218, 0x20, RZ ;  /* 0x00000020da057824 */ /* 0x000fe600078e00ff */
[----:B------:R-:W-:Y:S01]  /*1b490*/  @!P4 LEA.HI.X.SX32 R217, R4, R217, 0x1, P0 ;  /* 0x000000d904d9c211 */ /* 0x000fe200000f0eff */
[----:B------:R-:W-:Y:S08]  /*1b4a0*/  @!P4 BRA `(.L_x_4705) ;  /* 0x0000000000fcc947 */ /* 0x000ff00003800000 */
[C---:B------:R-:W-:Y:S01]  /*1b4b0*/  VIADD R11, R240.reuse, 0xffffff00 ;  /* 0xffffff00f00b7836 */ /* 0x040fe20000000000 */
[----:B-1----:R-:W3:Y:S01]  /*1b4c0*/  LD.E R14, desc[UR4][R132.64+0x170] ;  /* 0x00017004840e7980 */ /* 0x002ee2000c101900 */
[----:B------:R-:W-:Y:S03]  /*1b4d0*/  VIADD R6, R240, 0xffffff80 ;  /* 0xffffff80f0067836 */ /* 0x000fe60000000000 */
[----:B------:R-:W-:Y:S01]  /*1b4e0*/  IABS R7, R11 ;  /* 0x0000000b00077213 */ /* 0x000fe20000000000 */
[----:B--2---:R-:W2:Y:S01]  /*1b4f0*/  LD.E.64 R26, desc[UR4][R132.64+0x20] ;  /* 0x00002004841a7980 */ /* 0x004ea2000c101b00 */
[-C--:B---3--:R-:W-:Y:S02]  /*1b500*/  IABS R9, R14.reuse ;  /* 0x0000000e00097213 */ /* 0x088fe40000000000 */
[-C--:B------:R-:W-:Y:S02]  /*1b510*/  IABS R8, R14.reuse ;  /* 0x0000000e00087213 */ /* 0x080fe40000000000 */
[----:B------:R-:W1:Y:S01]  /*1b520*/  I2F.RP R4, R9 ;  /* 0x0000000900047306 */ /* 0x000e620000209400 */
[----:B------:R-:W-:Y:S02]  /*1b530*/  LOP3.LUT R11, R11, R14, RZ, 0x3c, !PT ;  /* 0x0000000e0b0b7212 */ /* 0x000fe400078e3cff */
        /* <DEDUP_REMOVED lines=30> */
[----:B------:R-:W3:Y:S01]  /*1b720*/  LD.E.64 R10, desc[UR4][R132.64+0x38] ;  /* 0x00003804840a7980 */ /* 0x000ee2000c101b00 */
        /* <DEDUP_REMOVED lines=23> */
.L_x_4705:
[----:B------:R-:W-:Y:S05]  /*1b8a0*/  BSYNC.RECONVERGENT B0 ;  /* 0x0000000000007941 */ /* 0x000fea0003800200 */
.L_x_4704:
        /* <DEDUP_REMOVED lines=8> */
[----:B--2---:R-:W-:Y:S01]  /*1b930*/  IADD3 R26, P5, PT, R5, R8, RZ ;  /* 0x00000008051a7210 */ /* 0x004fe20007fbe0ff */
        /* <DEDUP_REMOVED lines=8> */
[----:B---3--:R-:W-:Y:S05]  /*1b9c0*/  @!P1 IMAD.MOV.U32 R216, RZ, RZ, R222 ;  /* 0x000000ffffd89224 */ /* 0x008fea00078e00de */
        /* <DEDUP_REMOVED lines=80> */
.L_x_4703:
[----:B------:R-:W-:Y:S05]  /*1bed0*/  BSYNC.RECONVERGENT B1 ;  /* 0x0000000000017941 */ /* 0x000fea0003800200 */
.L_x_4702:
[----:B------:R-:W3:Y:S01]  /*1bee0*/  LD.E R136, desc[UR4][R132.64+0xdc] ;  /* 0x0000dc0484887980 */ /* 0x000ee2000c101900 */
[C---:B------:R-:W-:Y:S02]  /*1bef0*/  IADD3 R4, PT, PT, R238.reuse, -0x1, RZ ;  /* 0xffffffffee047810 */ /* 0x040fe40007ffe0ff */
[----:B------:R-:W-:Y:S02]  /*1bf00*/  IABS R5, R238 ;  /* 0x000000ee00057213 */ /* 0x000fe40000000000 */
[----:B------:R-:W-:Y:S02]  /*1bf10*/  IABS R4, R4 ;  /* 0x0000000400047213 */ /* 0x000fe40000000000 */
[----:B------:R-:W-:Y:S02]  /*1bf20*/  I2FP.F32.S32 R5, R5 ;  /* 0x0000000500057245 */ /* 0x000fe40000201400 */
[----:B------:R-:W-:Y:S02]  /*1bf30*/  I2FP.F32.S32 R4, R4 ;  /* 0x0000000400047245 */ /* 0x000fe40000201400 */
[----:B----4-:R-:W-:Y:S01]  /*1bf40*/  IADD3 R9, PT, PT, R238, -0x41, RZ ;  /* 0xffffffbfee097810 */ /* 0x010fe20007ffe0ff */
[----:B-1----:R-:W-:Y:S01]  /*1bf50*/  FFMA.FTZ R143, -R0, R5, R143 ;  /* 0x00000005008f7223 */ /* 0x002fe2000001018f */
[----:B------:R-:W-:Y:S01]  /*1bf60*/  IADD3 R5, PT, PT, R238, -0x29, RZ ;  /* 0xffffffd7ee057810 */ /* 0x000fe20007ffe0ff */
[----:B------:R-:W-:Y:S01]  /*1bf70*/  FFMA.FTZ R145, -R0, R4, R145 ;  /* 0x0000000400917223 */ /* 0x000fe20000010191 */
[----:B------:R-:W-:Y:S02]  /*1bf80*/  IADD3 R4, PT, PT, R238, -0x9, RZ ;  /* 0xfffffff7ee047810 */ /* 0x000fe40007ffe0ff */
[----:B------:R-:W-:Y:S02]  /*1bf90*/  IABS R5, R5 ;  /* 0x0000000500057213 */ /* 0x000fe40000000000 */
[----:B------:R-:W-:Y:S02]  /*1bfa0*/  IABS R4, R4 ;  /* 0x0000000400047213 */ /* 0x000fe40000000000 */
[----:B------:R-:W-:Y:S02]  /*1bfb0*/  I2FP.F32.S32 R5, R5 ;  /* 0x0000000500057245 */ /* 0x000fe40000201400 */
[----:B------:R-:W-:Y:S02]  /*1bfc0*/  I2FP.F32.S32 R4, R4 ;  /* 0x0000000400047245 */ /* 0x000fe40000201400 */
[----:B------:R-:W-:Y:S01]  /*1bfd0*/  IABS R9, R9 ;  /* 0x0000000900097213 */ /* 0x000fe20000000000 */
[CC--:B------:R-:W-:Y:S01]  /*1bfe0*/  FFMA.FTZ R163, -R0.reuse, R5.reuse, R163 ;  /* 0x0000000500a37223 */ /* 0x0c0fe200000101a3 */
[C---:B------:R-:W-:Y:S01]  /*1bff0*/  FFMA.FTZ R176, -R0.reuse, R5, R176 ;  /* 0x0000000500b07223 */ /* 0x040fe200000101b0 */
[CC--:B------:R-:W-:Y:S01]  /*1c000*/  FFMA.FTZ R141, -R0.reuse, R4.reuse, R141 ;  /* 0x00000004008d7223 */ /* 0x0c0fe2000001018d */
[----:B------:R-:W-:Y:S01]  /*1c010*/  FFMA.FTZ R177, -R0, R4, R177 ;  /* 0x0000000400b17223 */ /* 0x000fe200000101b1 */
[C---:B------:R-:W-:Y:S02]  /*1c020*/  IADD3 R4, PT, PT, R238.reuse, -0x30, RZ ;  /* 0xffffffd0ee047810 */ /* 0x040fe40007ffe0ff */
[C---:B------:R-:W-:Y:S02]  /*1c030*/  IADD3 R5, PT, PT, R238.reuse, -0x38, RZ ;  /* 0xffffffc8ee057810 */ /* 0x040fe40007ffe0ff */
[----:B------:R-:W-:Y:S02]  /*1c040*/  IABS R4, R4 ;  /* 0x0000000400047213 */ /* 0x000fe40000000000 */
[----:B------:R-:W-:Y:S02]  /*1c050*/  IABS R5, R5 ;  /* 0x0000000500057213 */ /* 0x000fe40000000000 */
[----:B------:R-:W-:Y:S02]  /*1c060*/  I2FP.F32.S32 R4, R4 ;  /* 0x0000000400047245 */ /* 0x000fe40000201400 */
[----:B------:R-:W-:Y:S02]  /*1c070*/  I2FP.F32.S32 R5, R5 ;  /* 0x0000000500057245 */ /* 0x000fe40000201400 */
[----:B------:R-:W-:Y:S01]  /*1c080*/  IADD3 R7, PT, PT, R238, -0x28, RZ ;  /* 0xffffffd8ee077810 */ /* 0x000fe20007ffe0ff */
[CC--:B------:R-:W-:Y:S01]  /*1c090*/  FFMA.FTZ R200, -R0.reuse, R4.reuse, R21 ;  /* 0x0000000400c87223 */ /* 0x0c0fe20000010115 */
[----:B------:R-:W-:Y:S01]  /*1c0a0*/  FFMA.FTZ R159, -R0, R4, R159 ;  /* 0x00000004009f7223 */ /* 0x000fe2000001019f */
[----:B------:R-:W-:Y:S01]  /*1c0b0*/  IADD3 R4, PT, PT, R238, -0x39, RZ ;  /* 0xffffffc7ee047810 */ /* 0x000fe20007ffe0ff */
[CC--:B------:R-:W-:Y:S01]  /*1c0c0*/  FFMA.FTZ R204, -R0.reuse, R5.reuse, R204 ;  /* 0x0000000500cc7223 */ /* 0x0c0fe200000101cc */
[----:B------:R-:W-:Y:S01]  /*1c0d0*/  FFMA.FTZ R165, -R0, R5, R165 ;  /* 0x0000000500a57223 */ /* 0x000fe200000101a5 */
[----:B------:R-:W-:Y:S02]  /*1c0e0*/  I2FP.F32.S32 R5, R9 ;  /* 0x0000000900057245 */ /* 0x000fe40000201400 */
[----:B------:R-:W-:Y:S02]  /*1c0f0*/  IABS R4, R4 ;  /* 0x0000000400047213 */ /* 0x000fe40000000000 */
[----:B------:R-:W-:Y:S01]  /*1c100*/  IADD3 R9, PT, PT, R238, -0x50, RZ ;  /* 0xffffffb0ee097810 */ /* 0x000fe20007ffe0ff */
[C---:B------:R-:W-:Y:S01]  /*1c110*/  FFMA.FTZ R202, -R0.reuse, R5, R19 ;  /* 0x0000000500ca7223 */ /* 0x040fe20000010113 */
[----:B------:R-:W-:Y:S01]  /*1c120*/  IABS R7, R7 ;  /* 0x0000000700077213 */ /* 0x000fe20000000000 */
[----:B------:R-:W-:Y:S01]  /*1c130*/  FFMA.FTZ R248, -R0, R5, R248 ;  /* 0x0000000500f87223 */ /* 0x000fe200000101f8 */
[----:B------:R-:W-:Y:S02]  /*1c140*/  I2FP.F32.S32 R4, R4 ;  /* 0x0000000400047245 */ /* 0x000fe40000201400 */
[----:B------:R-:W-:Y:S02]  /*1c150*/  IABS R9, R9 ;  /* 0x0000000900097213 */ /* 0x000fe40000000000 */
[----:B------:R-:W-:Y:S01]  /*1c160*/  IADD3 R5, PT, PT, R238, -0x49, RZ ;  /* 0xffffffb7ee057810 */ /* 0x000fe20007ffe0ff */
[CC--:B------:R-:W-:Y:S01]  /*1c170*/  FFMA.FTZ R171, -R0.reuse, R4.reuse, R171 ;  /* 0x0000000400ab7223 */ /* 0x0c0fe200000101ab */
[----:B------:R-:W-:Y:S01]  /*1c180*/  I2FP.F32.S32 R7, R7 ;  /* 0x0000000700077245 */ /* 0x000fe20000201400 */
[C---:B------:R-:W-:Y:S01]  /*1c190*/  FFMA.FTZ R198, -R0.reuse, R4, R198 ;  /* 0x0000000400c67223 */ /* 0x040fe200000101c6 */
[----:B------:R-:W-:Y:S02]  /*1c1a0*/  I2FP.F32.S32 R9, R9 ;  /* 0x0000000900097245 */ /* 0x000fe40000201400 */
[----:B------:R-:W-:Y:S01]  /*1c1b0*/  IABS R5, R5 ;  /* 0x0000000500057213 */ /* 0x000fe20000000000 */
[-C--:B------:R-:W-:Y:S01]  /*1c1c0*/  FFMA.FTZ R180, -R0, R7.reuse, R180 ;  /* 0x0000000700b47223 */ /* 0x080fe200000101b4 */
[----:B------:R-:W-:Y:S01]  /*1c1d0*/  IADD3 R12, PT, PT, R238, -0x8, RZ ;  /* 0xfffffff8ee0c7810 */ /* 0x000fe20007ffe0ff */
[----:B------:R-:W-:Y:S01]  /*1c1e0*/  FFMA.FTZ R157, -R0, R7, R157 ;  /* 0x00000007009d7223 */ /* 0x000fe2000001019d */
[----:B------:R-:W-:Y:S01]  /*1c1f0*/  IADD3 R4, PT, PT, R238, -0x58, RZ ;  /* 0xffffffa8ee047810 */ /* 0x000fe20007ffe0ff */
[-C--:B------:R-:W-:Y:S01]  /*1c200*/  FFMA.FTZ R192, -R0, R9.reuse, R192 ;  /* 0x0000000900c07223 */ /* 0x080fe200000101c0 */
[----:B------:R-:W-:Y:S01]  /*1c210*/  IADD3 R7, PT, PT, R238, -0x40, RZ ;  /* 0xffffffc0ee077810 */ /* 0x000fe20007ffe0ff */
[----:B------:R-:W-:Y:S01]  /*1c220*/  FFMA.FTZ R246, -R0, R9, R246 ;  /* 0x0000000900f67223 */ /* 0x000fe200000101f6 */
[----:B------:R-:W-:Y:S02]  /*1c230*/  I2FP.F32.S32 R5, R5 ;  /* 0x0000000500057245 */ /* 0x000fe40000201400 */
[----:B------:R-:W-:Y:S02]  /*1c240*/  IABS R12, R12 ;  /* 0x0000000c000c7213 */ /* 0x000fe40000000000 */
[----:B------:R-:W-:Y:S01]  /*1c250*/  IADD3 R10, PT, PT, R238, -0x10, RZ ;  /* 0xfffffff0ee0a7810 */ /* 0x000fe20007ffe0ff */
[-C--:B------:R-:W-:Y:S01]  /*1c260*/  FFMA.FTZ R206, -R0, R5.reuse, R206 ;  /* 0x0000000500ce7223 */ /* 0x080fe200000101ce */
[----:B------:R-:W-:Y:S01]  /*1c270*/  IADD3 R8, PT, PT, R238, -0x11, RZ ;  /* 0xffffffefee087810 */ /* 0x000fe20007ffe0ff */
[----:B------:R-:W-:Y:S01]  /*1c280*/  FFMA.FTZ R252, -R0, R5, R252 ;  /* 0x0000000500fc7223 */ /* 0x000fe200000101fc */
[----:B------:R-:W-:Y:S02]  /*1c290*/  IADD3 R9, PT, PT, R238, -0x61, RZ ;  /* 0xffffff9fee097810 */ /* 0x000fe40007ffe0ff */
[----:B------:R-:W-:Y:S02]  /*1c2a0*/  IABS R4, R4 ;  /* 0x0000000400047213 */ /* 0x000fe40000000000 */
[----:B------:R-:W-:Y:S02]  /*1c2b0*/  IABS R7, R7 ;  /* 0x0000000700077213 */ /* 0x000fe40000000000 */
[----:B------:R-:W-:Y:S02]  /*1c2c0*/  I2FP.F32.S32 R12, R12 ;  /* 0x0000000c000c7245 */ /* 0x000fe40000201400 */
[----:B------:R-:W-:Y:S02]  /*1c2d0*/  IABS R10, R10 ;  /* 0x0000000a000a7213 */ /* 0x000fe40000000000 */
[----:B------:R-:W-:Y:S01]  /*1c2e0*/  IABS R8, R8 ;  /* 0x0000000800087213 */ /* 0x000fe20000000000 */
[-C--:B------:R-:W-:Y:S01]  /*1c2f0*/  FFMA.FTZ R6, -R0, R12.reuse, R155 ;  /* 0x0000000c00067223 */ /* 0x080fe2000001019b */
[----:B--2---:R-:W-:Y:S01]  /*1c300*/  IADD3 R50, PT, PT, R238, -0x18, RZ ;  /* 0xffffffe8ee327810 */ /* 0x004fe20007ffe0ff */
[----:B------:R-:W-:Y:S01]  /*1c310*/  FFMA.FTZ R12, -R0, R12, R135 ;  /* 0x0000000c000c7223 */ /* 0x000fe20000010187 */
[C---:B------:R-:W-:Y:S02]  /*1c320*/  IADD3 R48, PT, PT, R238.reuse, -0x19, RZ ;  /* 0xffffffe7ee307810 */ /* 0x040fe40007ffe0ff */
[----:B------:R-:W-:Y:S02]  /*1c330*/  IABS R9, R9 ;  /* 0x0000000900097213 */ /* 0x000fe40000000000 */
[----:B------:R-:W-:Y:S02]  /*1c340*/  I2FP.F32.S32 R5, R4 ;  /* 0x0000000400057245 */ /* 0x000fe40000201400 */
[----:B------:R-:W-:Y:S02]  /*1c350*/  I2FP.F32.S32 R7, R7 ;  /* 0x0000000700077245 */ /* 0x000fe40000201400 */
[----:B------:R-:W-:Y:S01]  /*1c360*/  IADD3 R11, PT, PT, R238, -0x31, RZ ;  /* 0xffffffcfee0b7810 */ /* 0x000fe20007ffe0ff */
[CC--:B------:R-:W-:Y:S01]  /*1c370*/  FFMA.FTZ R184, -R0.reuse, R5.reuse, R184 ;  /* 0x0000000500b87223 */ /* 0x0c0fe200000101b8 */
[----:B------:R-:W-:Y:S01]  /*1c380*/  I2FP.F32.S32 R10, R10 ;  /* 0x0000000a000a7245 */ /* 0x000fe20000201400 */
[C---:B------:R-:W-:Y:S01]  /*1c390*/  FFMA.FTZ R196, -R0.reuse, R5, R196 ;  /* 0x0000000500c47223 */ /* 0x040fe200000101c4 */
[----:B------:R-:W-:Y:S01]  /*1c3a0*/  I2FP.F32.S32 R8, R8 ;  /* 0x0000000800087245 */ /* 0x000fe20000201400 */
[CC--:B------:R-:W-:Y:S01]  /*1c3b0*/  FFMA.FTZ R250, -R0.reuse, R7.reuse, R250 ;  /* 0x0000000700fa7223 */ /* 0x0c0fe200000101fa */
[----:B------:R-:W-:Y:S01]  /*1c3c0*/  IABS R50, R50 ;  /* 0x0000003200327213 */ /* 0x000fe20000000000 */
[C---:B------:R-:W-:Y:S01]  /*1c3d0*/  FFMA.FTZ R167, -R0.reuse, R7, R167 ;  /* 0x0000000700a77223 */ /* 0x040fe200000101a7 */
[----:B------:R-:W-:Y:S01]  /*1c3e0*/  IABS R48, R48 ;  /* 0x0000003000307213 */ /* 0x000fe20000000000 */
[----:B------:R-:W-:Y:S01]  /*1c3f0*/  FFMA.FTZ R59, -R0, R10, R183 ;  /* 0x0000000a003b7223 */ /* 0x000fe200000101b7 */
[----:B------:R-:W-:Y:S01]  /*1c400*/  IADD3 R56, PT, PT, R238, -0x21, RZ ;  /* 0xffffffdfee387810 */ /* 0x000fe20007ffe0ff */
[----:B------:R-:W-:Y:S01]  /*1c410*/  FFMA.FTZ R57, -R0, R8, R181 ;  /* 0x0000000800397223 */ /* 0x000fe200000101b5 */
[----:B------:R-:W-:Y:S01]  /*1c420*/  IADD3 R58, PT, PT, R238, -0x20, RZ ;  /* 0xffffffe0ee3a7810 */ /* 0x000fe20007ffe0ff */
[C---:B------:R-:W-:Y:S01]  /*1c430*/  FFMA.FTZ R10, -R0.reuse, R10, R151 ;  /* 0x0000000a000a7223 */ /* 0x040fe20000010197 */
[----:B------:R-:W-:Y:S01]  /*1c440*/  I2FP.F32.S32 R9, R9 ;  /* 0x0000000900097245 */ /* 0x000fe20000201400 */
[----:B------:R-:W-:Y:S01]  /*1c450*/  FFMA.FTZ R8, -R0, R8, R147 ;  /* 0x0000000800087223 */ /* 0x000fe20000010193 */
[----:B------:R-:W-:Y:S02]  /*1c460*/  IABS R11, R11 ;  /* 0x0000000b000b7213 */ /* 0x000fe40000000000 */
[----:B------:R-:W-:Y:S01]  /*1c470*/  IADD3 R5, PT, PT, R238, -0x60, RZ ;  /* 0xffffffa0ee057810 */ /* 0x000fe20007ffe0ff */
[CC--:B------:R-:W-:Y:S01]  /*1c480*/  FFMA.FTZ R168, -R0.reuse, R9.reuse, R168 ;  /* 0x0000000900a87223 */ /* 0x0c0fe200000101a8 */
[----:B------:R-:W-:Y:S01]  /*1c490*/  I2FP.F32.S32 R50, R50 ;  /* 0x0000003200327245 */ /* 0x000fe20000201400 */
[C---:B------:R-:W-:Y:S01]  /*1c4a0*/  FFMA.FTZ R186, -R0.reuse, R9, R186 ;  /* 0x0000000900ba7223 */ /* 0x040fe200000101ba */
[----:B------:R-:W-:Y:S02]  /*1c4b0*/  I2FP.F32.S32 R48, R48 ;  /* 0x0000003000307245 */ /* 0x000fe40000201400 */
[----:B------:R-:W-:Y:S01]  /*1c4c0*/  IABS R56, R56 ;  /* 0x0000003800387213 */ /* 0x000fe20000000000 */
[C---:B------:R-:W-:Y:S01]  /*1c4d0*/  FFMA.FTZ R66, -R0.reuse, R50, R187 ;  /* 0x0000003200427223 */ /* 0x040fe200000101bb */
[----:B------:R-:W-:Y:S01]  /*1c4e0*/  IABS R58, R58 ;  /* 0x0000003a003a7213 */ /* 0x000fe20000000000 */
[----:B------:R-:W-:Y:S01]  /*1c4f0*/  FFMA.FTZ R64, -R0, R48, R17 ;  /* 0x0000003000407223 */ /* 0x000fe20000010111 */
[----:B------:R-:W-:Y:S01]  /*1c500*/  IADD3 R7, PT, PT, R238, -0x51, RZ ;  /* 0xffffffafee077810 */ /* 0x000fe20007ffe0ff */
[----:B------:R-:W-:Y:S01]  /*1c510*/  FFMA.FTZ R50, -R0, R50, R179 ;  /* 0x0000003200327223 */ /* 0x000fe200000101b3 */
[----:B------:R-:W-:Y:S01]  /*1c520*/  FMNMX3.FTZ R9, R2, R12, R141, !PT ;  /* 0x0000000c02097276 */ /* 0x000fe2000781008d */
[C---:B------:R-:W-:Y:S01]  /*1c530*/  FFMA.FTZ R48, -R0.reuse, R48, R13 ;  /* 0x0000003000307223 */ /* 0x040fe2000001010d */
[----:B------:R-:W-:Y:S02]  /*1c540*/  I2FP.F32.S32 R11, R11 ;  /* 0x0000000b000b7245 */ /* 0x000fe40000201400 */
[----:B------:R-:W-:Y:S02]  /*1c550*/  IABS R5, R5 ;  /* 0x0000000500057213 */ /* 0x000fe40000000000 */
[----:B------:R-:W-:Y:S01]  /*1c560*/  I2FP.F32.S32 R56, R56 ;  /* 0x0000003800387245 */ /* 0x000fe20000201400 */
[CC--:B------:R-:W-:Y:S01]  /*1c570*/  FFMA.FTZ R169, -R0.reuse, R11.reuse, R169 ;  /* 0x0000000b00a97223 */ /* 0x0c0fe200000101a9 */
[----:B------:R-:W-:Y:S01]  /*1c580*/  I2FP.F32.S32 R58, R58 ;  /* 0x0000003a003a7245 */ /* 0x000fe20000201400 */
[C---:B------:R-:W-:Y:S01]  /*1c590*/  FFMA.FTZ R178, -R0.reuse, R11, R178 ;  /* 0x0000000b00b27223 */ /* 0x040fe200000101b2 */
[----:B------:R-:W-:Y:S01]  /*1c5a0*/  IABS R7, R7 ;  /* 0x0000000700077213 */ /* 0x000fe20000000000 */
[----:B------:R-:W-:Y:S01]  /*1c5b0*/  FFMA.FTZ R161, -R0, R56, R161 ;  /* 0x0000003800a17223 */ /* 0x000fe200000101a1 */
[----:B------:R-:W-:Y:S01]  /*1c5c0*/  IADD3 R4, PT, PT, R238, -0x69, RZ ;  /* 0xffffff97ee047810 */ /* 0x000fe20007ffe0ff */
[C---:B------:R-:W-:Y:S01]  /*1c5d0*/  FFMA.FTZ R175, -R0.reuse, R58, R175 ;  /* 0x0000003a00af7223 */ /* 0x040fe200000101af */
[----:B------:R-:W-:Y:S01]  /*1c5e0*/  FMNMX3.FTZ R9, R9, R10, R8, !PT ;  /* 0x0000000a09097276 */ /* 0x000fe20007810008 */
[C---:B------:R-:W-:Y:S01]  /*1c5f0*/  FFMA.FTZ R56, -R0.reuse, R56, R15 ;  /* 0x0000003800387223 */ /* 0x040fe2000001010f */
[----:B------:R-:W-:Y:S01]  /*1c600*/  I2FP.F32.S32 R5, R5 ;  /* 0x0000000500057245 */ /* 0x000fe20000201400 */
[----:B------:R-:W-:Y:S01]  /*1c610*/  FFMA.FTZ R58, -R0, R58, R185 ;  /* 0x0000003a003a7223 */ /* 0x000fe200000101b9 */
[----:B------:R-:W-:Y:S02]  /*1c620*/  I2FP.F32.S32 R7, R7 ;  /* 0x0000000700077245 */ /* 0x000fe40000201400 */
[----:B------:R-:W-:Y:S01]  /*1c630*/  IADD3 R11, PT, PT, R238, -0x48, RZ ;  /* 0xffffffb8ee0b7810 */ /* 0x000fe20007ffe0ff */
[CC--:B------:R-:W-:Y:S01]  /*1c640*/  FFMA.FTZ R170, -R0.reuse, R5.reuse, R170 ;  /* 0x0000000500aa7223 */ /* 0x0c0fe200000101aa */
[----:B------:R-:W-:Y:S01]  /*1c650*/  IABS R4, R4 ;  /* 0x0000000400047213 */ /* 0x000fe20000000000 */
[C---:B------:R-:W-:Y:S01]  /*1c660*/  FFMA.FTZ R188, -R0.reuse, R5, R188 ;  /* 0x0000000500bc7223 */ /* 0x040fe200000101bc */
[----:B------:R-:W-:Y:S01]  /*1c670*/  FMNMX3.FTZ R9, R9, R50, R48, !PT ;  /* 0x0000003209097276 */ /* 0x000fe20007810030 */
[C---:B------:R-:W-:Y:S01]  /*1c680*/  FFMA.FTZ R190, -R0.reuse, R7, R190 ;  /* 0x0000000700be7223 */ /* 0x040fe200000101be */
[----:B------:R-:W-:Y:S01]  /*1c690*/  IABS R11, R11 ;  /* 0x0000000b000b7213 */ /* 0x000fe20000000000 */
[----:B------:R-:W-:Y:S01]  /*1c6a0*/  FFMA.FTZ R244, -R0, R7, R244 ;  /* 0x0000000700f47223 */ /* 0x000fe200000101f4 */
[----:B------:R-:W-:Y:S02]  /*1c6b0*/  I2FP.F32.S32 R5, R4 ;  /* 0x0000000400057245 */ /* 0x000fe40000201400 */
[----:B------:R-:W-:Y:S02]  /*1c6c0*/  FMNMX3.FTZ R4, R3, R143, R145, !PT ;  /* 0x0000008f03047276 */ /* 0x000fe40007810091 */
[----:B------:R-:W-:Y:S01]  /*1c6d0*/  IADD3 R7, PT, PT, R238, -0x68, RZ ;  /* 0xffffff98ee077810 */ /* 0x000fe20007ffe0ff */
[CC--:B------:R-:W-:Y:S01]  /*1c6e0*/  FFMA.FTZ R160, -R0.reuse, R5.reuse, R160 ;  /* 0x0000000500a07223 */ /* 0x0c0fe200000101a0 */
[----:B------:R-:W-:Y:S01]  /*1c6f0*/  FMNMX3.FTZ R9, R9, R58, R56, !PT ;  /* 0x0000003a09097276 */ /* 0x000fe20007810038 */
[----:B------:R-:W-:Y:S01]  /*1c700*/  FFMA.FTZ R172, -R0, R5, R172 ;  /* 0x0000000500ac7223 */ /* 0x000fe200000101ac */
[----:B------:R-:W-:Y:S02]  /*1c710*/  I2FP.F32.S32 R11, R11 ;  /* 0x0000000b000b7245 */ /* 0x000fe40000201400 */
[----:B------:R-:W-:Y:S02]  /*1c720*/  FMNMX3.FTZ R4, R4, R6, R177, !PT ;  /* 0x0000000604047276 */ /* 0x000fe400078100b1 */
[----:B------:R-:W-:Y:S01]  /*1c730*/  IABS R7, R7 ;  /* 0x0000000700077213 */ /* 0x000fe20000000000 */
[C---:B------:R-:W-:Y:S01]  /*1c740*/  FFMA.FTZ R216, -R0.reuse, R11, R23 ;  /* 0x0000000b00d87223 */ /* 0x040fe20000010117 */
[----:B------:R-:W-:Y:S01]  /*1c750*/  FMNMX3.FTZ R9, R9, R157, R176, !PT ;  /* 0x0000009d09097276 */ /* 0x000fe200078100b0 */
[----:B------:R-:W-:Y:S01]  /*1c760*/  FFMA.FTZ R173, -R0, R11, R173 ;  /* 0x0000000b00ad7223 */ /* 0x000fe200000101ad */
[----:B------:R-:W-:Y:S02]  /*1c770*/  FMNMX3.FTZ R13, R4, R59, R57, !PT ;  /* 0x0000003b040d7276 */ /* 0x000fe40007810039 */
[----:B------:R-:W-:Y:S02]  /*1c780*/  I2FP.F32.S32 R7, R7 ;  /* 0x0000000700077245 */ /* 0x000fe40000201400 */
[----:B------:R-:W-:Y:S02]  /*1c790*/  FMNMX3.FTZ R9, R9, R159, R178, !PT ;  /* 0x0000009f09097276 */ /* 0x000fe400078100b2 */
[----:B------:R-:W-:Y:S01]  /*1c7a0*/  IADD3 R11, PT, PT, R238, -0x59, RZ ;  /* 0xffffffa7ee0b7810 */ /* 0x000fe20007ffe0ff */
[CC--:B------:R-:W-:Y:S01]  /*1c7b0*/  FFMA.FTZ R162, -R0.reuse, R7.reuse, R162 ;  /* 0x0000000700a27223 */ /* 0x0c0fe200000101a2 */
        /* <DEDUP_REMOVED lines=17> */
[-C--:B------:R-:W-:Y:S01]  /*1c8d0*/  FFMA.FTZ R158, -R0, R5.reuse, R158 ;  /* 0x00000005009e7223 */ /* 0x080fe2000001019e */
[----:B------:R-:W-:Y:S01]  /*1c8e0*/  IADD3 R11, PT, PT, R238, -0x70, RZ ;  /* 0xffffff90ee0b7810 */ /* 0x000fe20007ffe0ff */
[----:B------:R-:W-:Y:S01]  /*1c8f0*/  FFMA.FTZ R138, -R0, R5, R138 ;  /* 0x00000005008a7223 */ /* 0x000fe2000001018a */
[----:B------:R-:W-:Y:S01]  /*1c900*/  FMNMX3.FTZ R4, R4, R200, R169, !PT ;  /* 0x000000c804047276 */ /* 0x000fe200078100a9 */
[CC--:B------:R-:W-:Y:S01]  /*1c910*/  FFMA.FTZ R164, -R0.reuse, R7.reuse, R164 ;  /* 0x0000000700a47223 */ /* 0x0c0fe200000101a4 */
[----:B------:R-:W-:Y:S01]  /*1c920*/  FMNMX3.FTZ R9, R9, R246, R244, !PT ;  /* 0x000000f609097276 */ /* 0x000fe200078100f4 */
[----:B------:R-:W-:Y:S01]  /*1c930*/  FFMA.FTZ R139, -R0, R7, R139 ;  /* 0x00000007008b7223 */ /* 0x000fe2000001018b */
[----:B------:R-:W-:Y:S02]  /*1c940*/  IABS R11, R11 ;  /* 0x0000000b000b7213 */ /* 0x000fe40000000000 */
[----:B------:R-:W-:Y:S02]  /*1c950*/  IADD3 R5, PT, PT, R238, -0x79, RZ ;  /* 0xffffff87ee057810 */ /* 0x000fe40007ffe0ff */
[----:B------:R-:W-:Y:S02]  /*1c960*/  FMNMX3.FTZ R7, R4, R204, R171, !PT ;  /* 0x000000cc04077276 */ /* 0x000fe400078100ab */
[----:B------:R-:W-:Y:S02]  /*1c970*/  FMNMX3.FTZ R9, R9, R196, R194, !PT ;  /* 0x000000c409097276 */ /* 0x000fe400078100c2 */
[----:B------:R-:W-:Y:S02]  /*1c980*/  I2FP.F32.S32 R11, R11 ;  /* 0x0000000b000b7245 */ /* 0x000fe40000201400 */
[C---:B------:R-:W-:Y:S02]  /*1c990*/  IADD3 R14, PT, PT, R238.reuse, -0x80, RZ ;  /* 0xffffff80ee0e7810 */ /* 0x040fe40007ffe0ff */
[----:B------:R-:W-:Y:S01]  /*1c9a0*/  IADD3 R16, PT, PT, R238, -0x81, RZ ;  /* 0xffffff7fee107810 */ /* 0x000fe20007ffe0ff */
[C---:B------:R-:W-:Y:S01]  /*1c9b0*/  FFMA.FTZ R166, -R0.reuse, R11, R166 ;  /* 0x0000000b00a67223 */ /* 0x040fe200000101a6 */
[----:B------:R-:W-:Y:S01]  /*1c9c0*/  IABS R5, R5 ;  /* 0x0000000500057213 */ /* 0x000fe20000000000 */
[C---:B------:R-:W-:Y:S01]  /*1c9d0*/  FFMA.FTZ R140, -R0.reuse, R11, R140 ;  /* 0x0000000b008c7223 */ /* 0x040fe2000001018c */
[----:B------:R-:W-:Y:S02]  /*1c9e0*/  FMNMX3.FTZ R7, R7, R250, R248, !PT ;  /* 0x000000fa07077276 */ /* 0x000fe400078100f8 */
[----:B------:R-:W-:Y:S02]  /*1c9f0*/  FMNMX3.FTZ R9, R9, R188, R186, !PT ;  /* 0x000000bc09097276 */ /* 0x000fe400078100ba */
[----:B------:R-:W-:Y:S02]  /*1ca00*/  IABS R14, R14 ;  /* 0x0000000e000e7213 */ /* 0x000fe40000000000 */
[----:B------:R-:W-:Y:S02]  /*1ca10*/  IABS R16, R16 ;  /* 0x0000001000107213 */ /* 0x000fe40000000000 */
[----:B------:R-:W-:Y:S02]  /*1ca20*/  I2FP.F32.S32 R5, R5 ;  /* 0x0000000500057245 */ /* 0x000fe40000201400 */
[----:B------:R-:W-:Y:S02]  /*1ca30*/  FMNMX3.FTZ R7, R7, R216, R206, !PT ;  /* 0x000000d807077276 */ /* 0x000fe400078100ce */
[----:B------:R-:W-:Y:S01]  /*1ca40*/  FMNMX3.FTZ R9, R9, R174, R172, !PT ;  /* 0x000000ae09097276 */ /* 0x000fe200078100ac */
[CC--:B------:R-:W-:Y:S01]  /*1ca50*/  FFMA.FTZ R156, -R0.reuse, R5.reuse, R156 ;  /* 0x00000005009c7223 */ /* 0x0c0fe2000001019c */
[----:B------:R-:W-:Y:S01]  /*1ca60*/  I2FP.F32.S32 R14, R14 ;  /* 0x0000000e000e7245 */ /* 0x000fe20000201400 */
[C---:B------:R-:W-:Y:S01]  /*1ca70*/  FFMA.FTZ R137, -R0.reuse, R5, R137 ;  /* 0x0000000500897223 */ /* 0x040fe20000010189 */
        /* <DEDUP_REMOVED lines=9> */
[----:B------:R-:W-:Y:S02]  /*1cb10*/  FMNMX3.FTZ R4, R7, R162, R160, !PT ;  /* 0x000000a207047276 */ /* 0x000fe400078100a0 */
[----:B------:R-:W-:Y:S01]  /*1cb20*/  LOP3.LUT R214, R214, 0x200, R215, 0xf8, !PT ;  /* 0x00000200d6d67812 */ /* 0x000fe200078ef8d7 */
[----:B------:R-:W1:Y:S01]  /*1cb30*/  SHFL.BFLY PT, R9, R16, 0x2, 0x1f ;  /* 0x0c401f0010097f89 */ /* 0x000e6200000e0000 */
[----:B------:R-:W-:Y:S02]  /*1cb40*/  FMNMX3.FTZ R4, R4, R140, R139, !PT ;  /* 0x0000008c04047276 */ /* 0x000fe4000781008b */
[----:B------:R-:W-:Y:S02]  /*1cb50*/  LEA R144, R214, UR6, 0x1 ;  /* 0x00000006d6907c11 */ /* 0x000fe4000f8e08ff */
[----:B------:R-:W-:Y:S02]  /*1cb60*/  FMNMX3.FTZ R7, R4, R138, R137, !PT ;  /* 0x0000008a04077276 */ /* 0x000fe40007810089 */
[----:B------:R-:W-:Y:S01]  /*1cb70*/  IADD3 R142, PT, PT, R144, 0xc040, RZ ;  /* 0x0000c040908e7810 */ /* 0x000fe20007ffe0ff */
[----:B------:R-:W-:Y:S01]  /*1cb80*/  LDSM.16.MT88.4 R44, [R144+0x10000] ;  /* 0x01000000902c783b */ /* 0x000fe20000004200 */
[----:B------:R-:W-:Y:S02]  /*1cb90*/  IADD3 R240, PT, PT, R240, -0x80, RZ ;  /* 0xffffff80f0f07810 */ /* 0x000fe40007ffe0ff */
[----:B------:R-:W-:Y:S05]  /*1cba0*/  IADD3 R238, PT, PT, R238, 0x80, RZ ;  /* 0x00000080eeee7810 */ /* 0x000fea0007ffe0ff */
[----:B------:R-:W2:Y:S01]  /*1cbb0*/  SHFL.BFLY PT, R4, R7, 0x2, 0x1f ;  /* 0x0c401f0007047f89 */ /* 0x000ea200000e0000 */
[----:B-1----:R-:W-:Y:S07]  /*1cbc0*/  FMNMX.FTZ R14, R16, R9, !PT ;  /* 0x00000009100e7209 */ /* 0x002fee0007810000 */
[----:B------:R-:W1:Y:S01]  /*1cbd0*/  SHFL.BFLY PT, R135, R14, 0x1, 0x1f ;  /* 0x0c201f000e877f89 */ /* 0x000e6200000e0000 */
[----:B--2---:R-:W-:Y:S07]  /*1cbe0*/  FMNMX.FTZ R5, R7, R4, !PT ;  /* 0x0000000407057209 */ /* 0x004fee0007810000 */
[----:B------:R-:W2:Y:S01]  /*1cbf0*/  SHFL.BFLY PT, R134, R5, 0x1, 0x1f ;  /* 0x0c201f0005867f89 */ /* 0x000ea200000e0000 */
[----:B-1----:R-:W-:Y:S04]  /*1cc00*/  FMNMX.FTZ R135, R14, R135, !PT ;  /* 0x000000870e877209 */ /* 0x002fe80007810000 */
[----:B------:R-:W-:Y:S01]  /*1cc10*/  FSETP.NEU.FTZ.AND P0, PT, R135, -INF , PT ;  /* 0xff8000008700780b */ /* 0x000fe20003f1d000 */
[----:B---3--:R-:W-:Y:S05]  /*1cc20*/  FMUL.FTZ R155, R136, R135 ;  /* 0x00000087889b7220 */ /* 0x008fea0000410000 */
[----:B------:R-:W-:Y:S05]  /*1cc30*/  FSEL R155, R155, RZ, P0 ;  /* 0x000000ff9b9b7208 */ /* 0x000fea0000000000 */
[--C-:B------:R-:W-:Y:S01]  /*1cc40*/  FFMA.FTZ R150, R12, R136, -R155.reuse ;  /* 0x000000880c967223 */ /* 0x100fe2000001089b */
[----:B--2---:R-:W-:Y:S01]  /*1cc50*/  FMNMX.FTZ R134, R5, R134, !PT ;  /* 0x0000008605867209 */ /* 0x004fe20007810000 */
[----:B------:R-:W1:Y:S01]  /*1cc60*/  LDSM.16.MT88.4 R12, [R144+0xc000] ;  /* 0x00c00000900c783b */ /* 0x000e620000004200 */
[-CC-:B------:R-:W-:Y:S01]  /*1cc70*/  FFMA.FTZ R148, R141, R136.reuse, -R155.reuse ;  /* 0x000000888d947223 */ /* 0x180fe2000001089b */
[----:B------:R-:W-:Y:S01]  /*1cc80*/  FFMA.FTZ R146, R10, R136, -R155 ;  /* 0x000000880a927223 */ /* 0x000fe2000001089b */
[----:B------:R-:W-:Y:S01]  /*1cc90*/  FSETP.NEU.FTZ.AND P0, PT, R134, -INF , PT ;  /* 0xff8000008600780b */ /* 0x000fe20003f1d000 */
[----:B------:R-:W-:Y:S01]  /*1cca0*/  FMUL.FTZ R151, R136, R134 ;  /* 0x0000008688977220 */ /* 0x000fe20000410000 */
[----:B------:R-:W-:Y:S01]  /*1ccb0*/  FADD.FTZ R3, -R134, R3 ;  /* 0x0000000386037221 */ /* 0x000fe20000010100 */
[----:B------:R-:W-:Y:S01]  /*1ccc0*/  IADD3 R141, PT, PT, R213, R144, RZ ;  /* 0x00000090d58d7210 */ /* 0x000fe20007ffe0ff */
[----:B------:R-:W-:Y:S01]  /*1ccd0*/  MUFU.EX2 R150, R150 ;  /* 0x0000009600967308 */ /* 0x000fe20000000800 */
[-CC-:B------:R-:W-:Y:S01]  /*1cce0*/  FFMA.FTZ R157, R157, R136.reuse, -R155.reuse ;  /* 0x000000889d9d7223 */ /* 0x180fe2000001089b */
[----:B------:R-:W-:Y:S01]  /*1ccf0*/  FSEL R151, R151, RZ, P0 ;  /* 0x000000ff97977208 */ /* 0x000fe20000000000 */
[----:B------:R-:W-:Y:S01]  /*1cd00*/  FMUL.FTZ R4, R136, R3 ;  /* 0x0000000388047220 */ /* 0x000fe20000410000 */
[----:B------:R-:W-:Y:S01]  /*1cd10*/  FADD.FTZ R3, -R135, R2 ;  /* 0x0000000287037221 */ /* 0x000fe20000010100 */
[----:B------:R-:W2:Y:S01]  /*1cd20*/  LDSM.16.MT88.4 R20, [R141+0xc000] ;  /* 0x00c000008d14783b */ /* 0x000ea20000004200 */
[-C--:B------:R-:W-:Y:S01]  /*1cd30*/  FFMA.FTZ R176, R176, R136.reuse, -R155 ;  /* 0x00000088b0b07223 */ /* 0x080fe2000001089b */
[-CC-:B------:R-:W-:Y:S01]  /*1cd40*/  FFMA.FTZ R147, R143, R136.reuse, -R151.reuse ;  /* 0x000000888f937223 */ /* 0x180fe20000010897 */
[-C--:B------:R-:W-:Y:S01]  /*1cd50*/  FFMA.FTZ R152, R145, R136.reuse, -R151 ;  /* 0x0000008891987223 */ /* 0x080fe20000010897 */
[-C--:B------:R-:W-:Y:S01]  /*1cd60*/  FFMA.FTZ R145, R8, R136.reuse, -R155 ;  /* 0x0000008808917223 */ /* 0x080fe2000001089b */
[-CC-:B------:R-:W-:Y:S01]  /*1cd70*/  FFMA.FTZ R154, R6, R136.reuse, -R151.reuse ;  /* 0x00000088069a7223 */ /* 0x180fe20000010897 */
[-CC-:B------:R-:W-:Y:S01]  /*1cd80*/  FFMA.FTZ R143, R177, R136.reuse, -R151.reuse ;  /* 0x00000088b18f7223 */ /* 0x180fe20000010897 */
[----:B------:R-:W-:Y:S01]  /*1cd90*/  FMUL.FTZ R5, R136, R3 ;  /* 0x0000000388057220 */ /* 0x000fe20000410000 */
[----:B------:R-:W3:Y:S01]  /*1cda0*/  MUFU.EX2 R2, R4 ;  /* 0x0000000400027308 */ /* 0x000ee20000000800 */
[----:B------:R-:W-:Y:S01]  /*1cdb0*/  IADD3 R8, PT, PT, R144, 0xc000, RZ ;  /* 0x0000c00090087810 */ /* 0x000fe20007ffe0ff */
[----:B------:R-:W-:Y:S01]  /*1cdc0*/  LDSM.16.MT88.4 R52, [R141+0x10000] ;  /* 0x010000008d34783b */ /* 0x000fe20000004200 */
[-C--:B------:R-:W-:Y:S01]  /*1cdd0*/  FFMA.FTZ R161, R161, R136.reuse, -R151 ;  /* 0x00000088a1a17223 */ /* 0x080fe20000010897 */
[-CC-:B------:R-:W-:Y:S01]  /*1cde0*/  FFMA.FTZ R159, R159, R136.reuse, -R155.reuse ;  /* 0x000000889f9f7223 */ /* 0x180fe2000001089b */
[----:B------:R-:W-:Y:S01]  /*1cdf0*/  @P2 IADD3 R142, PT, PT, R8, -0x40, RZ ;  /* 0xffffffc0088e2810 */ /* 0x000fe20007ffe0ff */
[-C--:B------:R-:W-:Y:S01]  /*1ce00*/  FFMA.FTZ R178, R178, R136.reuse, -R155 ;  /* 0x00000088b2b27223 */ /* 0x080fe2000001089b */
[--C-:B------:R-:W-:Y:S03]  /*1ce10*/  FFMA.FTZ R180, R180, R136, -R151.reuse ;  /* 0x00000088b4b47223 */ /* 0x100fe60000010897 */
[----:B------:R-:W4:Y:S01]  /*1ce20*/  MUFU.EX2 R3, R5 ;  /* 0x0000000500037308 */ /* 0x000f220000000800 */
[----:B------:R-:W-:Y:S01]  /*1ce30*/  IADD3 R213, PT, PT, R213, R142, RZ ;  /* 0x0000008ed5d57210 */ /* 0x000fe20007ffe0ff */
[----:B------:R-:W5:Y:S01]  /*1ce40*/  LDSM.16.MT88.4 R28, [R142] ;  /* 0x000000008e1c783b */ /* 0x000f620000004200 */
[-C--:B------:R-:W-:Y:S01]  /*1ce50*/  FFMA.FTZ R163, R163, R136.reuse, -R151 ;  /* 0x00000088a3a37223 */ /* 0x080fe20000010897 */
[-CC-:B------:R-:W-:Y:S01]  /*1ce60*/  FFMA.FTZ R165, R165, R136.reuse, -R155.reuse ;  /* 0x00000088a5a57223 */ /* 0x180fe2000001089b */
[-C--:B------:R-:W-:Y:S01]  /*1ce70*/  FFMA.FTZ R198, R198, R136.reuse, -R155 ;  /* 0x00000088c6c67223 */ /* 0x080fe2000001089b */
[-CC-:B------:R-:W-:Y:S01]  /*1ce80*/  FFMA.FTZ R200, R200, R136.reuse, -R151.reuse ;  /* 0x00000088c8c87223 */ /* 0x180fe20000010897 */
[----:B------:R-:W-:Y:S03]  /*1ce90*/  FFMA.FTZ R169, R169, R136, -R151 ;  /* 0x00000088a9a97223 */ /* 0x000fe60000010897 */
[----:B------:R-:W1:Y:S01]  /*1cea0*/  MUFU.EX2 R148, R148 ;  /* 0x0000009400947308 */ /* 0x000e620000000800 */
[C---:B---3--:R-:W-:Y:S01]  /*1ceb0*/  FMUL.FTZ R6, R2.reuse, R130 ;  /* 0x0000008202067220 */ /* 0x048fe20000410000 */
[C---:B------:R-:W-:Y:S01]  /*1cec0*/  FMUL.FTZ R7, R2.reuse, R131 ;  /* 0x0000008302077220 */ /* 0x040fe20000410000 */
[C---:B------:R-:W-:Y:S01]  /*1ced0*/  FMUL.FTZ R10, R2.reuse, R126 ;  /* 0x0000007e020a7220 */ /* 0x040fe20000410000 */
[C---:B------:R-:W-:Y:S01]  /*1cee0*/  FMUL.FTZ R11, R2.reuse, R127 ;  /* 0x0000007f020b7220 */ /* 0x040fe20000410000 */
[----:B------:R-:W3:Y:S01]  /*1cef0*/  LDSM.16.MT88.4 R36, [R213] ;  /* 0x00000000d524783b */ /* 0x000ee20000004200 */
[C---:B------:R-:W-:Y:S01]  /*1cf00*/  FMUL.FTZ R18, R2.reuse, R118 ;  /* 0x0000007602127220 */ /* 0x040fe20000410000 */
[----:B------:R-:W-:Y:S03]  /*1cf10*/  FMUL.FTZ R19, R2, R119 ;  /* 0x0000007702137220 */ /* 0x000fe60000410000 */
[----:B------:R-:W-:Y:S01]  /*1cf20*/  MUFU.EX2 R147, R147 ;  /* 0x0000009300937308 */ /* 0x000fe20000000800 */
[C---:B----4-:R-:W-:Y:S01]  /*1cf30*/  FMUL.FTZ R4, R3.reuse, R128 ;  /* 0x0000008003047220 */ /* 0x050fe20000410000 */
[C---:B------:R-:W-:Y:S01]  /*1cf40*/  FMUL.FTZ R5, R3.reuse, R129 ;  /* 0x0000008103057220 */ /* 0x040fe20000410000 */
[C---:B------:R-:W-:Y:S01]  /*1cf50*/  FMUL.FTZ R8, R3.reuse, R124 ;  /* 0x0000007c03087220 */ /* 0x040fe20000410000 */
[C---:B------:R-:W-:Y:S01]  /*1cf60*/  FMUL.FTZ R9, R3.reuse, R125 ;  /* 0x0000007d03097220 */ /* 0x040fe20000410000 */
[C---:B------:R-:W-:Y:S01]  /*1cf70*/  FMUL.FTZ R16, R3.reuse, R116 ;  /* 0x0000007403107220 */ /* 0x040fe20000410000 */
[C---:B------:R-:W-:Y:S01]  /*1cf80*/  FMUL.FTZ R17, R3.reuse, R117 ;  /* 0x0000007503117220 */ /* 0x040fe20000410000 */
[----:B------:R-:W4:Y:S03]  /*1cf90*/  LDSM.16.MT88.4 R60, [R142+0x4000] ;  /* 0x004000008e3c783b */ /* 0x000f260000004200 */
[----:B------:R-:W2:Y:S01]  /*1cfa0*/  MUFU.EX2 R152, R152 ;  /* 0x0000009800987308 */ /* 0x000ea20000000800 */
[----:B-1----:R-:W-:Y:S01]  /*1cfb0*/  F2FP.BF16.F32.PACK_AB R128, R148, R150 ;  /* 0x000000969480723e */ /* 0x002fe200000010ff */
        /* <DEDUP_REMOVED lines=10> */
[C---:B------:R-:W-:Y:S01]  /*1d060*/  FMUL.FTZ R42, R2.reuse, R94 ;  /* 0x0000005e022a7220 */ /* 0x040fe20000410000 */
[----:B------:R-:W-:Y:S01]  /*1d070*/  FMUL.FTZ R43, R2, R95 ;  /* 0x0000005f022b7220 */ /* 0x000fe20000410000 */
[C---:B------:R-:W-:Y:S01]  /*1d080*/  FMUL.FTZ R40, R3.reuse, R92 ;  /* 0x0000005c03287220 */ /* 0x040fe20000410000 */
[----:B------:R-:W-:Y:S03]  /*1d090*/  LDSM.16.MT88.4 R116, [R141+0xf800] ;  /* 0x00f800008d74783b */ /* 0x000fe60000004200 */
[----:B------:R-:W1:Y:S01]  /*1d0a0*/  MUFU.EX2 R145, R145 ;  /* 0x0000009100917308 */ /* 0x000e620000000800 */
[----:B--2---:R-:W-:Y:S01]  /*1d0b0*/  F2FP.BF16.F32.PACK_AB R129, R152, R147 ;  /* 0x000000939881723e */ /* 0x004fe200000010ff */
[C---:B------:R-:W-:Y:S01]  /*1d0c0*/  FMUL.FTZ R41, R3.reuse, R93 ;  /* 0x0000005d03297220 */ /* 0x040fe20000410000 */
[C---:B------:R-:W-:Y:S01]  /*1d0d0*/  FMUL.FTZ R51, R2.reuse, R87 ;  /* 0x0000005702337220 */ /* 0x040fe20000410000 */
[C---:B------:R-:W-:Y:S01]  /*1d0e0*/  FMUL.FTZ R49, R3.reuse, R85 ;  /* 0x0000005503317220 */ /* 0x040fe20000410000 */
[----:B------:R-:W-:Y:S01]  /*1d0f0*/  FMUL.FTZ R67, R2, R71 ;  /* 0x0000004702437220 */ /* 0x000fe20000410000 */
[----:B------:R-:W-:Y:S01]  /*1d100*/  FMUL.FTZ R65, R3, R69 ;  /* 0x0000004503417220 */ /* 0x000fe20000410000 */
[----:B------:R-:W-:Y:S03]  /*1d110*/  LDSM.16.MT88.4 R92, [R141+0xd000] ;  /* 0x00d000008d5c783b */ /* 0x000fe60000004200 */
[----:B------:R-:W-:Y:S01]  /*1d120*/  MUFU.EX2 R154, R154 ;  /* 0x0000009a009a7308 */ /* 0x000fe20000000800 */
[-CC-:B------:R-:W-:Y:S01]  /*1d130*/  FFMA.FTZ R167, R167, R136.reuse, -R155.reuse ;  /* 0x00000088a7a77223 */ /* 0x180fe2000001089b */
[-C--:B------:R-:W-:Y:S01]  /*1d140*/  FFMA.FTZ R202, R202, R136.reuse, -R155 ;  /* 0x00000088caca7223 */ /* 0x080fe2000001089b */
[-CC-:B------:R-:W-:Y:S01]  /*1d150*/  FFMA.FTZ R204, R204, R136.reuse, -R151.reuse ;  /* 0x00000088cccc7223 */ /* 0x180fe20000010897 */
[-C--:B------:R-:W-:Y:S01]  /*1d160*/  FFMA.FTZ R171, R171, R136.reuse, -R151 ;  /* 0x00000088abab7223 */ /* 0x080fe20000010897 */
[-CC-:B------:R-:W-:Y:S01]  /*1d170*/  FFMA.FTZ R173, R173, R136.reuse, -R155.reuse ;  /* 0x00000088adad7223 */ /* 0x180fe2000001089b */
[----:B------:R-:W-:Y:S01]  /*1d180*/  FFMA.FTZ R214, R252, R136, -R155 ;  /* 0x00000088fcd67223 */ /* 0x000fe2000001089b */
[----:B------:R-:W-:Y:S03]  /*1d190*/  LDSM.16.MT88.4 R108, [R142+0x3800] ;  /* 0x003800008e6c783b */ /* 0x000fe60000004200 */
[----:B------:R-:W2:Y:S01]  /*1d1a0*/  MUFU.EX2 R143, R143 ;  /* 0x0000008f008f7308 */ /* 0x000ea20000000800 */
[----:B-1----:R-:W-:Y:S01]  /*1d1b0*/  F2FP.BF16.F32.PACK_AB R130, R145, R146 ;  /* 0x000000929182723e */ /* 0x002fe200000010ff */
[-CC-:B------:R-:W-:Y:S01]  /*1d1c0*/  FFMA.FTZ R250, R250, R136.reuse, -R151.reuse ;  /* 0x00000088fafa7223 */ /* 0x180fe20000010897 */
[-C--:B------:R-:W-:Y:S01]  /*1d1d0*/  FFMA.FTZ R177, R248, R136.reuse, -R151 ;  /* 0x00000088f8b17223 */ /* 0x080fe20000010897 */
[-C--:B------:R-:W-:Y:S01]  /*1d1e0*/  FFMA.FTZ R244, R244, R136.reuse, -R155 ;  /* 0x00000088f4f47223 */ /* 0x080fe2000001089b */
[-CC-:B------:R-:W-:Y:S01]  /*1d1f0*/  FFMA.FTZ R216, R216, R136.reuse, -R151.reuse ;  /* 0x00000088d8d87223 */ /* 0x180fe20000010897 */
        /* <DEDUP_REMOVED lines=8> */
[-C--:B------:R-:W-:Y:S01]  /*1d280*/  FFMA.FTZ R186, R186, R136.reuse, -R155 ;  /* 0x00000088baba7223 */ /* 0x080fe2000001089b */
[--C-:B------:R-:W-:Y:S03]  /*1d290*/  FFMA.FTZ R184, R184, R136, -R151.reuse ;  /* 0x00000088b8b87223 */ /* 0x100fe60000010897 */
[----:B------:R-:W-:Y:S01]  /*1d2a0*/  MUFU.EX2 R157, R157 ;  /* 0x0000009d009d7308 */ /* 0x000fe20000000800 */
[----:B--2---:R-:W-:Y:S01]  /*1d2b0*/  F2FP.BF16.F32.PACK_AB R131, R143, R154 ;  /* 0x0000009a8f83723e */ /* 0x004fe200000010ff */
        /* <DEDUP_REMOVED lines=15> */
[-CC-:B------:R-:W-:Y:S01]  /*1d3b0*/  FFMA.FTZ R162, R162, R136.reuse, -R151.reuse ;  /* 0x00000088a2a27223 */ /* 0x180fe20000010897 */
[-CC-:B------:R-:W-:Y:S01]  /*1d3c0*/  FFMA.FTZ R195, R160, R136.reuse, -R151.reuse ;  /* 0x00000088a0c37223 */ /* 0x180fe20000010897 */
[-CC-:B------:R-:W-:Y:S01]  /*1d3d0*/  FFMA.FTZ R140, R140, R136.reuse, -R151.reuse ;  /* 0x000000888c8c7223 */ /* 0x180fe20000010897 */
[-CC-:B------:R-:W-:Y:S04]  /*1d3e0*/  FFMA.FTZ R139, R139, R136.reuse, -R151.reuse ;  /* 0x000000888b8b7223 */ /* 0x180fe80000010897 */
        /* <DEDUP_REMOVED lines=11> */
[-CC-:B------:R-:W-:Y:S03]  /*1d4a0*/  FFMA.FTZ R158, R158, R136.reuse, -R155.reuse ;  /* 0x000000889e9e7223 */ /* 0x180fe6000001089b */
[----:B------:R-:W-:Y:S01]  /*1d4b0*/  MUFU.EX2 R112, R112 ;  /* 0x0000007000707308 */ /* 0x000fe20000000800 */
[-CC-:B------:R-:W-:Y:S01]  /*1d4c0*/  FFMA.FTZ R197, R156, R136.reuse, -R155.reuse ;  /* 0x000000889cc57223 */ /* 0x180fe2000001089b */
[----:B------:R-:W-:Y:S01]  /*1d4d0*/  FFMA.FTZ R153, R153, R136, -R155 ;  /* 0x0000008899997223 */ /* 0x000fe2000001089b */
[C---:B------:R-:W-:Y:S01]  /*1d4e0*/  FFMA.FTZ R147, R2.reuse, R241, R147 ;  /* 0x000000f102937223 */ /* 0x040fe20000010093 */
[C---:B------:R-:W-:Y:S01]  /*1d4f0*/  FFMA.FTZ R150, R3.reuse, R242, R150 ;  /* 0x000000f203967223 */ /* 0x040fe20000010096 */
[C---:B-----5:R-:W-:Y:S03]  /*1d500*/  HMMA.16816.F32.BF16 R20, R128.reuse, R28, R20 ;  /* 0x0000001c8014723c */ /* 0x060fe60000041814 */
[----:B------:R-:W-:Y:S01]  /*1d510*/  FMUL.FTZ R28, R3, R104 ;  /* 0x00000068031c7220 */ /* 0x000fe20000410000 */
[-C--:B------:R-:W-:Y:S01]  /*1d520*/  FFMA.FTZ R104, R59, R136.reuse, -R151 ;  /* 0x000000883b687223 */ /* 0x080fe20000010897 */
[----:B------:R-:W-:Y:S01]  /*1d530*/  FMUL.FTZ R59, R2, R79 ;  /* 0x0000004f023b7220 */ /* 0x000fe20000410000 */
[C---:B------:R-:W-:Y:S01]  /*1d540*/  FMUL.FTZ R29, R3.reuse, R105 ;  /* 0x00000069031d7220 */ /* 0x040fe20000410000 */
[----:B------:R-:W-:Y:S01]  /*1d550*/  FFMA.FTZ R105, R56, R136, -R155 ;  /* 0x0000008838697223 */ /* 0x000fe2000001089b */
        /* <DEDUP_REMOVED lines=10> */
[C---:B---3--:R-:W-:Y:S03]  /*1d600*/  HMMA.16816.F32.BF16 R28, R128.reuse, R36, R28 ;  /* 0x00000024801c723c */ /* 0x048fe6000004181c */
        /* <DEDUP_REMOVED lines=8> */
[----:B------:R-:W-:Y:S01]  /*1d690*/  FMUL.FTZ R39, R2, R99 ;  /* 0x0000006302277220 */ /* 0x000fe20000410000 */
[----:B------:R-:W-:Y:S01]  /*1d6a0*/  FMUL.FTZ R48, R3, R84 ;  /* 0x0000005403307220 */ /* 0x000fe20000410000 */
[-C--:B------:R-:W-:Y:S01]  /*1d6b0*/  FFMA.FTZ R99, R57, R136.reuse, -R151 ;  /* 0x0000008839637223 */ /* 0x080fe20000010897 */
[----:B------:R-:W1:Y:S01]  /*1d6c0*/  LDSM.16.MT88.4 R84, [R213+0x4000] ;  /* 0x00400000d554783b */ /* 0x000e620000004200 */
[C---:B------:R-:W-:Y:S01]  /*1d6d0*/  FMUL.FTZ R57, R3.reuse, R77 ;  /* 0x0000004d03397220 */ /* 0x040fe20000410000 */
[----:B------:R-:W-:Y:S01]  /*1d6e0*/  FFMA.FTZ R98, R58, R136, -R155 ;  /* 0x000000883a627223 */ /* 0x000fe2000001089b */
[C---:B------:R-:W-:Y:S01]  /*1d6f0*/  FMUL.FTZ R58, R2.reuse, R78 ;  /* 0x0000004e023a7220 */ /* 0x040fe20000410000 */
[C---:B------:R-:W-:Y:S01]  /*1d700*/  HMMA.16816.F32.BF16 R36, R128.reuse, R44, R36 ;  /* 0x0000002c8024723c */ /* 0x040fe20000041824 */
[----:B------:R-:W-:Y:S02]  /*1d710*/  MUFU.EX2 R96, R96 ;  /* 0x0000006000607308 */ /* 0x000fe40000000800 */
[C---:B------:R-:W-:Y:S01]  /*1d720*/  FMUL.FTZ R44, R3.reuse, R88 ;  /* 0x00000058032c7220 */ /* 0x040fe20000410000 */
[----:B------:R-:W2:Y:S01]  /*1d730*/  LDSM.16.MT88.4 R76, [R144+0xc800] ;  /* 0x00c80000904c783b */ /* 0x000ea20000004200 */
[----:B------:R-:W-:Y:S01]  /*1d740*/  FMUL.FTZ R45, R3, R89 ;  /* 0x00000059032d7220 */ /* 0x000fe20000410000 */
[-C--:B------:R-:W-:Y:S01]  /*1d750*/  FFMA.FTZ R151, R137, R136.reuse, -R151 ;  /* 0x0000008889977223 */ /* 0x080fe20000010897 */
[----:B------:R-:W-:Y:S01]  /*1d760*/  FFMA.FTZ R155, R149, R136, -R155 ;  /* 0x00000088959b7223 */ /* 0x000fe2000001089b */
[C---:B------:R-:W-:Y:S03]  /*1d770*/  HMMA.16816.F32.BF16 R40, R128.reuse, R46, R40 ;  /* 0x0000002e8028723c */ /* 0x040fe60000041828 */
[----:B------:R-:W3:Y:S01]  /*1d780*/  MUFU.EX2 R97, R97 ;  /* 0x0000006100617308 */ /* 0x000ee20000000800 */
[C---:B------:R-:W-:Y:S01]  /*1d790*/  FMUL.FTZ R46, R2.reuse, R90 ;  /* 0x0000005a022e7220 */ /* 0x040fe20000410000 */
[----:B------:R-:W-:Y:S01]  /*1d7a0*/  FMUL.FTZ R47, R2, R91 ;  /* 0x0000005b022f7220 */ /* 0x000fe20000410000 */
[----:B------:R-:W-:Y:S01]  /*1d7b0*/  FADD.FTZ R147, R152, R147 ;  /* 0x0000009398937221 */ /* 0x000fe20000010000 */
[----:B------:R-:W-:Y:S01]  /*1d7c0*/  LDSM.16.MT88.4 R88, [R142+0x800] ;  /* 0x000800008e58783b */ /* 0x000fe20000004200 */
[----:B------:R-:W-:Y:S05]  /*1d7d0*/  ISETP.GT.AND P0, PT, R239, RZ, PT ;  /* 0x000000ffef00720c */ /* 0x000fea0003f04270 */
[----:B------:R-:W5:Y:S01]  /*1d7e0*/  MUFU.EX2 R99, R99 ;  /* 0x0000006300637308 */ /* 0x000f620000000800 */
[----:B------:R-:W-:Y:S01]  /*1d7f0*/  FADD.FTZ R154, R154, R147 ;  /* 0x000000939a9a7221 */ /* 0x000fe20000010000 */
[C---:B------:R-:W-:Y:S03]  /*1d800*/  HMMA.16816.F32.BF16 R44, R128.reuse, R52, R44 ;  /* 0x00000034802c723c */ /* 0x040fe6000004182c */
[C---:B------:R-:W-:Y:S01]  /*1d810*/  FMUL.FTZ R52, R3.reuse, R80 ;  /* 0x0000005003347220 */ /* 0x040fe20000410000 */
[----:B------:R-:W-:Y:S01]  /*1d820*/  FMUL.FTZ R53, R3, R81 ;  /* 0x0000005103357220 */ /* 0x000fe20000410000 */
[----:B------:R-:W-:Y:S03]  /*1d830*/  FADD.FTZ R143, R143, R154 ;  /* 0x0000009a8f8f7221 */ /* 0x000fe60000010000 */
[----:B------:R-:W1:Y:S01]  /*1d840*/  MUFU.EX2 R98, R98 ;  /* 0x0000006200627308 */ /* 0x000e620000000800 */
[----:B---3--:R-:W-:Y:S01]  /*1d850*/  F2FP.BF16.F32.PACK_AB R68, R97, R96 ;  /* 0x000000606144723e */ /* 0x008fe200000010ff */
[C---:B------:R-:W-:Y:S03]  /*1d860*/  HMMA.16816.F32.BF16 R48, R128.reuse, R54, R48 ;  /* 0x000000368030723c */ /* 0x040fe60000041830 */
[C---:B------:R-:W-:Y:S01]  /*1d870*/  FMUL.FTZ R54, R2.reuse, R82 ;  /* 0x0000005202367220 */ /* 0x040fe20000410000 */
[----:B------:R-:W-:Y:S01]  /*1d880*/  FMUL.FTZ R55, R2, R83 ;  /* 0x0000005302377220 */ /* 0x000fe20000410000 */
[----:B------:R-:W-:Y:S01]  /*1d890*/  IADD3 R239, PT, PT, R239, -0x1, RZ ;  /* 0xffffffffefef7810 */ /* 0x000fe20007ffe0ff */
[----:B------:R-:W3:Y:S01]  /*1d8a0*/  LDSM.16.MT88.4 R80, [R141+0xc800] ;  /* 0x00c800008d50783b */ /* 0x000ee20000004200 */
[----:B-----5:R-:W-:Y:S01]  /*1d8b0*/  F2FP.BF16.F32.PACK_AB R69, R99, R104 ;  /* 0x000000686345723e */ /* 0x020fe200000010ff */
[----:B------:R-:W-:Y:S01]  /*1d8c0*/  MUFU.EX2 R107, R107 ;  /* 0x0000006b006b7308 */ /* 0x000fe20000000800 */
[----:B------:R-:W-:Y:S02]  /*1d8d0*/  FADD.FTZ R104, R104, R143 ;  /* 0x0000008f68687221 */ /* 0x000fe40000010000 */
[C---:B----4-:R-:W-:Y:S03]  /*1d8e0*/  HMMA.16816.F32.BF16 R52, R128.reuse, R60, R52 ;  /* 0x0000003c8034723c */ /* 0x050fe60000041834 */
[C---:B------:R-:W-:Y:S01]  /*1d8f0*/  FMUL.FTZ R60, R3.reuse, R72 ;  /* 0x00000048033c7220 */ /* 0x040fe20000410000 */
[----:B------:R-:W-:Y:S01]  /*1d900*/  FMUL.FTZ R61, R3, R73 ;  /* 0x00000049033d7220 */ /* 0x000fe20000410000 */
[----:B-1----:R-:W-:Y:S02]  /*1d910*/  F2FP.BF16.F32.PACK_AB R70, R105, R98 ;  /* 0x000000626946723e */ /* 0x002fe400000010ff */
[----:B------:R-:W1:Y:S01]  /*1d920*/  MUFU.EX2 R106, R106 ;  /* 0x0000006a006a7308 */ /* 0x000e620000000800 */
[----:B------:R-:W-:Y:S01]  /*1d930*/  FADD.FTZ R104, R99, R104 ;  /* 0x0000006863687221 */ /* 0x000fe20000010000 */
        /* <DEDUP_REMOVED lines=8> */
[----:B------:R-:W-:Y:S01]  /*1d9c0*/  FADD.FTZ R145, R145, R146 ;  /* 0x0000009291917221 */ /* 0x000fe20000010000 */
[----:B-1----:R-:W-:Y:S01]  /*1d9d0*/  F2FP.BF16.F32.PACK_AB R71, R106, R107 ;  /* 0x0000006b6a47723e */ /* 0x002fe200000010ff */
[----:B------:R-:W-:Y:S02]  /*1d9e0*/  FADD.FTZ R107, R107, R104 ;  /* 0x000000686b6b7221 */ /* 0x000fe40000010000 */
[----:B------:R-:W1:Y:S01]  /*1d9f0*/  MUFU.EX2 R198, R198 ;  /* 0x000000c600c67308 */ /* 0x000e620000000800 */
[----:B------:R-:W-:Y:S01]  /*1da00*/  FADD.FTZ R96, R96, R145 ;  /* 0x0000009160607221 */ /* 0x000fe20000010000 */
[----:B------:R-:W-:Y:S01]  /*1da10*/  HMMA.16816.F32.BF16 R64, R128, R86, R64 ;  /* 0x000000568040723c */ /* 0x000fe20000041840 */
[----:B------:R-:W-:Y:S02]  /*1da20*/  LDSM.16.MT88.4 R84, [R142+0x4800] ;  /* 0x004800008e54783b */ /* 0x000fe40000004200 */
[----:B------:R-:W-:Y:S01]  /*1da30*/  FADD.FTZ R107, R106, R107 ;  /* 0x0000006b6a6b7221 */ /* 0x000fe20000010000 */
[----:B------:R-:W-:Y:S04]  /*1da40*/  FADD.FTZ R97, R97, R96 ;  /* 0x0000006061617221 */ /* 0x000fe80000010000 */
[----:B------:R-:W-:Y:S01]  /*1da50*/  MUFU.EX2 R200, R200 ;  /* 0x000000c800c87308 */ /* 0x000fe20000000800 */
[C---:B--2---:R-:W-:Y:S05]  /*1da60*/  HMMA.16816.F32.BF16 R4, R68.reuse, R76, R4 ;  /* 0x0000004c4404723c */ /* 0x044fea0000041804 */
[----:B------:R-:W-:Y:S04]  /*1da70*/  FADD.FTZ R2, R98, R97 ;  /* 0x0000006162027221 */ /* 0x000fe80000010000 */
[----:B------:R-:W2:Y:S01]  /*1da80*/  MUFU.EX2 R169, R169 ;  /* 0x000000a900a97308 */ /* 0x000ea20000000800 */
[C---:B------:R-:W-:Y:S01]  /*1da90*/  HMMA.16816.F32.BF16 R8, R68.reuse, R78, R8 ;  /* 0x0000004e4408723c */ /* 0x040fe20000041808 */
[----:B------:R-:W5:Y:S02]  /*1daa0*/  LDSM.16.MT88.4 R76, [R144+0x10800] ;  /* 0x01080000904c783b */ /* 0x000f640000004200 */
[----:B------:R-:W-:Y:S06]  /*1dab0*/  FADD.FTZ R2, R105, R2 ;  /* 0x0000000269027221 */ /* 0x000fec0000010000 */
        /* <DEDUP_REMOVED lines=9> */
[----:B------:R-:W2:Y:S08]  /*1db50*/  LDSM.16.MT88.4 R88, [R213+0x4800] ;  /* 0x00480000d558783b */ /* 0x000eb00000004200 */
[----:B------:R-:W-:Y:S01]  /*1db60*/  MUFU.EX2 R173, R173 ;  /* 0x000000ad00ad7308 */ /* 0x000fe20000000800 */
[C---:B----4-:R-:W-:Y:S09]  /*1db70*/  HMMA.16816.F32.BF16 R28, R68.reuse, R72, R28 ;  /* 0x00000048441c723c */ /* 0x050ff2000004181c */
[----:B------:R-:W4:Y:S01]  /*1db80*/  MUFU.EX2 R214, R214 ;  /* 0x000000d600d67308 */ /* 0x000f220000000800 */
[C---:B------:R-:W-:Y:S01]  /*1db90*/  HMMA.16816.F32.BF16 R32, R68.reuse, R74, R32 ;  /* 0x0000004a4420723c */ /* 0x040fe20000041820 */
[----:B------:R-:W3:Y:S08]  /*1dba0*/  LDSM.16.MT88.4 R72, [R144+0xd000] ;  /* 0x00d000009048783b */ /* 0x000ef00000004200 */
[----:B------:R-:W-:Y:S01]  /*1dbb0*/  MUFU.EX2 R250, R250 ;  /* 0x000000fa00fa7308 */ /* 0x000fe20000000800 */
[C---:B-----5:R-:W-:Y:S09]  /*1dbc0*/  HMMA.16816.F32.BF16 R36, R68.reuse, R76, R36 ;  /* 0x0000004c4424723c */ /* 0x060ff20000041824 */
[----:B------:R-:W5:Y:S01]  /*1dbd0*/  MUFU.EX2 R177, R177 ;  /* 0x000000b100b17308 */ /* 0x000f620000000800 */
        /* <DEDUP_REMOVED lines=8> */
[C---:B------:R-:W-:Y:S09]  /*1dc60*/  HMMA.16816.F32.BF16 R52, R68.reuse, R84, R52 ;  /* 0x000000544434723c */ /* 0x040ff20000041834 */
[----:B------:R-:W1:Y:S01]  /*1dc70*/  MUFU.EX2 R179, R179 ;  /* 0x000000b300b37308 */ /* 0x000e620000000800 */
        /* <DEDUP_REMOVED lines=16> */
[C---:B---3--:R-:W-:Y:S03]  /*1dd80*/  HMMA.16816.F32.BF16 R4, R68.reuse, R72, R4 ;  /* 0x000000484404723c */ /* 0x048fe60000041804 */
[----:B------:R-:W-:Y:S06]  /*1dd90*/  FADD.FTZ R178, R178, R159 ;  /* 0x0000009fb2b27221 */ /* 0x000fec0000010000 */
[----:B------:R-:W-:Y:S01]  /*1dda0*/  MUFU.EX2 R185, R185 ;  /* 0x000000b900b97308 */ /* 0x000fe20000000800 */
[C---:B------:R-:W-:Y:S01]  /*1ddb0*/  HMMA.16816.F32.BF16 R8, R68.reuse, R74, R8 ;  /* 0x0000004a4408723c */ /* 0x040fe20000041808 */
[----:B------:R-:W3:Y:S08]  /*1ddc0*/  LDSM.16.MT88.4 R72, [R144+0x11000] ;  /* 0x011000009048783b */ /* 0x000ef00000004200 */
[----:B------:R-:W2:Y:S01]  /*1ddd0*/  MUFU.EX2 R186, R186 ;  /* 0x000000ba00ba7308 */ /* 0x000ea20000000800 */
[C---:B------:R-:W-:Y:S09]  /*1dde0*/  HMMA.16816.F32.BF16 R12, R68.reuse, R92, R12 ;  /* 0x0000005c440c723c */ /* 0x040ff2000004180c */
[----:B------:R-:W-:Y:S01]  /*1ddf0*/  MUFU.EX2 R184, R184 ;  /* 0x000000b800b87308 */ /* 0x000fe20000000800 */
[C---:B------:R-:W-:Y:S01]  /*1de00*/  HMMA.16816.F32.BF16 R16, R68.reuse, R94, R16 ;  /* 0x0000005e4410723c */ /* 0x040fe20000041810 */
[----:B------:R-:W-:Y:S08]  /*1de10*/  LDSM.16.MT88.4 R92, [R141+0xd800] ;  /* 0x00d800008d5c783b */ /* 0x000ff00000004200 */
        /* <DEDUP_REMOVED lines=11> */
[C---:B---3--:R-:W-:Y:S09]  /*1ded0*/  HMMA.16816.F32.BF16 R36, R68.reuse, R72, R36 ;  /* 0x000000484424723c */ /* 0x048ff20000041824 */
        /* <DEDUP_REMOVED lines=9> */
[C---:B------:R-:W-:Y:S09]  /*1df70*/  HMMA.16816.F32.BF16 R52, R68.reuse, R84, R52 ;  /* 0x000000544434723c */ /* 0x040ff20000041834 */
[----:B------:R-:W2:Y:S01]  /*1df80*/  MUFU.EX2 R158, R158 ;  /* 0x0000009e009e7308 */ /* 0x000ea20000000800 */
[C---:B------:R-:W-:Y:S01]  /*1df90*/  HMMA.16816.F32.BF16 R56, R68.reuse, R86, R56 ;  /* 0x000000564438723c */ /* 0x040fe20000041838 */
[----:B------:R-:W-:Y:S08]  /*1dfa0*/  LDSM.16.MT88.4 R84, [R142+0x5800] ;  /* 0x005800008e54783b */ /* 0x000ff00000004200 */
[----:B------:R-:W2:Y:S01]  /*1dfb0*/  MUFU.EX2 R197, R197 ;  /* 0x000000c500c57308 */ /* 0x000ea20000000800 */
[C---:B------:R-:W-:Y:S09]  /*1dfc0*/  HMMA.16816.F32.BF16 R60, R68.reuse, R88, R60 ;  /* 0x00000058443c723c */ /* 0x040ff2000004183c */
        /* <DEDUP_REMOVED lines=9> */
[----:B------:R-:W-:Y:S03]  /*1e060*/  F2FP.BF16.F32.PACK_AB R71, R171, R204 ;  /* 0x000000ccab47723e */ /* 0x000fe600000010ff */
[----:B------:R-:W-:Y:S04]  /*1e070*/  FADD.FTZ R167, R167, R198 ;  /* 0x000000c6a7a77221 */ /* 0x000fe80000010000 */
[----:B------:R-:W-:Y:S01]  /*1e080*/  MUFU.EX2 R153, R153 ;  /* 0x0000009900997308 */ /* 0x000fe20000000800 */
[C---:B-----5:R-:W-:Y:S03]  /*1e090*/  HMMA.16816.F32.BF16 R4, R68.reuse, R80, R4 ;  /* 0x000000504404723c */ /* 0x060fe60000041804 */
[----:B------:R-:W-:Y:S06]  /*1e0a0*/  FADD.FTZ R202, R202, R167 ;  /* 0x000000a7caca7221 */ /* 0x000fec0000010000 */
[----:B------:R-:W5:Y:S01]  /*1e0b0*/  MUFU.EX2 R156, R155 ;  /* 0x0000009b009c7308 */ /* 0x000f620000000800 */
[C---:B------:R-:W-:Y:S01]  /*1e0c0*/  HMMA.16816.F32.BF16 R8, R68.reuse, R82, R8 ;  /* 0x000000524408723c */ /* 0x040fe20000041808 */
[----:B------:R-:W1:Y:S08]  /*1e0d0*/  LDSM.16.MT88.4 R80, [R144+0x11800] ;  /* 0x011800009050783b */ /* 0x000e700000004200 */
[----:B------:R-:W-:Y:S01]  /*1e0e0*/  MUFU.EX2 R138, R138 ;  /* 0x0000008a008a7308 */ /* 0x000fe20000000800 */
[C---:B------:R-:W-:Y:S09]  /*1e0f0*/  HMMA.16816.F32.BF16 R12, R68.reuse, R92, R12 ;  /* 0x0000005c440c723c */ /* 0x040ff2000004180c */
[----:B------:R-:W5:Y:S01]  /*1e100*/  MUFU.EX2 R151, R151 ;  /* 0x0000009700977308 */ /* 0x000f620000000800 */
        /* <DEDUP_REMOVED lines=52> */
[----:B--2---:R-:W-:Y:S01]  /*1e450*/  F2FP.BF16.F32.PACK_AB R68, R194, R181 ;  /* 0x000000b5c244723e */ /* 0x004fe200000010ff */
        /* <DEDUP_REMOVED lines=36> */
[----:B------:R-:W-:Y:S02]  /*1e6a0*/  F2FP.BF16.F32.PACK_AB R71, R195, R162 ;  /* 0x000000a2c347723e */ /* 0x000fe400000010ff */
[----:B------:R-:W-:Y:S01]  /*1e6b0*/  MOV R3, R134 ;  /* 0x0000008600037202 */ /* 0x000fe20000000f00 */
[----:B------:R-:W-:Y:S04]  /*1e6c0*/  FADD.FTZ R166, R166, R189 ;  /* 0x000000bda6a67221 */ /* 0x000fe80000010000 */
[C---:B-1----:R-:W-:Y:S03]  /*1e6d0*/  HMMA.16816.F32.BF16 R4, R68.reuse, R80, R4 ;  /* 0x000000504404723c */ /* 0x042fe60000041804 */
[----:B------:R-:W-:Y:S04]  /*1e6e0*/  FADD.FTZ R193, R193, R166 ;  /* 0x000000a6c1c17221 */ /* 0x000fe80000010000 */
[----:B------:R-:W-:Y:S01]  /*1e6f0*/  FADD.FTZ R2, R158, R193 ;  /* 0x000000c19e027221 */ /* 0x000fe20000010000 */
[C---:B------:R-:W-:Y:S01]  /*1e700*/  HMMA.16816.F32.BF16 R8, R68.reuse, R82, R8 ;  /* 0x000000524408723c */ /* 0x040fe20000041808 */
[----:B------:R-:W1:Y:S02]  /*1e710*/  LDSM.16.MT88.4 R80, [R144+0x13000] ;  /* 0x013000009050783b */ /* 0x000e640000004200 */
[C---:B------:R-:W-:Y:S05]  /*1e720*/  FADD.FTZ R2, R197.reuse, R2 ;  /* 0x00000002c5027221 */ /* 0x040fea0000010000 */
        /* <DEDUP_REMOVED lines=20> */
[C---:B-----5:R-:W-:Y:S01]  /*1e870*/  F2FP.BF16.F32.PACK_AB R70, R156.reuse, R153 ;  /* 0x000000999c46723e */ /* 0x060fe200000010ff */
[----:B------:R-:W-:Y:S01]  /*1e880*/  FADD.FTZ R153, R153, R2 ;  /* 0x0000000299997221 */ /* 0x000fe20000010000 */
[----:B------:R-:W-:Y:S02]  /*1e890*/  F2FP.BF16.F32.PACK_AB R71, R151, R138 ;  /* 0x0000008a9747723e */ /* 0x000fe400000010ff */
[----:B------:R-:W-:Y:S01]  /*1e8a0*/  MOV R2, R135 ;  /* 0x0000008700027202 */ /* 0x000fe20000000f00 */
[----:B------:R-:W-:Y:S04]  /*1e8b0*/  FADD.FTZ R242, R156, R153 ;  /* 0x000000999cf27221 */ /* 0x000fe80000010000 */
[C---:B------:R-:W-:Y:S03]  /*1e8c0*/  HMMA.16816.F32.BF16 R128, R68.reuse, R124, R4 ;  /* 0x0000007c4480723c */ /* 0x040fe60000041804 */
[----:B------:R-:W-:Y:S04]  /*1e8d0*/  FADD.FTZ R4, R112, R107 ;  /* 0x0000006b70047221 */ /* 0x000fe80000010000 */
[----:B------:R-:W-:Y:S01]  /*1e8e0*/  FADD.FTZ R161, R161, R4 ;  /* 0x00000004a1a17221 */ /* 0x000fe20000010000 */
[C---:B------:R-:W-:Y:S01]  /*1e8f0*/  HMMA.16816.F32.BF16 R124, R68.reuse, R126, R8 ;  /* 0x0000007e447c723c */ /* 0x040fe20000041808 */
[----:B------:R-:W2:Y:S02]  /*1e900*/  LDSM.16.MT88.4 R4, [R213+0x7800] ;  /* 0x00780000d504783b */ /* 0x000ea40000004200 */
        /* <DEDUP_REMOVED lines=38> */
.L_x_4699:
        /* <DEDUP_REMOVED lines=11> */
.L_x_4722:
        /* <DEDUP_REMOVED lines=188> */
.L_x_4709:
[----:B------:R-:W-:Y:S05]  /*1f7e0*/  BSYNC.RECONVERGENT B0 ;  /* 0x0000000000007941 */ /* 0x000fea0003800200 */
.L_x_4708:
        /* <DEDUP_REMOVED lines=28> */
.L_x_4711:
[----:B------:R-:W-:Y:S05]  /*1f9b0*/  BSYNC.RECONVERGENT B0 ;  /* 0x0000000000007941 */ /* 0x000fea0003800200 */
.L_x_4710:
        /* <DEDUP_REMOVED lines=37> */
.L_x_4713:
[----:B------:R-:W-:Y:S05]  /*1fc10*/  BSYNC.RECONVERGENT B0 ;  /* 0x0000000000007941 */ /* 0x000fea0003800200 */
.L_x_4712:
        /* <DEDUP_REMOVED lines=16> */
.L_x_4715:
[----:B------:R-:W-:Y:S05]  /*1fd20*/  BSYNC.RECONVERGENT B0 ;  /* 0x0000000000007941 */ /* 0x000fea0003800200 */
.L_x_4714:
        /* <DEDUP_REMOVED lines=16> */
.L_x_4717:
[----:B------:R-:W-:Y:S05]  /*1fe30*/  BSYNC.RECONVERGENT B0 ;  /* 0x0000000000007941 */ /* 0x000fea0003800200 */
.L_x_4716:
[----:B------:R-:W-:-:S04]  /*1fe40*/  MOV R227, 0x0 ;  /* 0x0000000000e37802 */ /* 0x000fc80000000f00 */
[----:B-12345:R-:W-:Y:S05]  /*1fe50*/  @P1 RET.REL.NODEC R226 `(_ZN5flash24flash_fwd_splitkv_kernelI23Flash_fwd_kernel_traitsILi128ELi64ELi128ELi4ELb0ELb0EN7cutlass10bfloat16_tE19Flash_kernel_traitsILi128ELi64ELi128ELi4ES3_EELb0ELb0ELb1ELb0ELb0ELb1ELb0ELb1EEEvNS_16Flash_fwd_paramsE) ;  /* 0xfffffe00e2681950 */ /* 0x03efea0003c3ffff */
        /* <DEDUP_REMOVED lines=14> */
[----:B-1----:R-:W-:Y:S05]  /*1ff40*/  @P0 RET.REL.NODEC R226 `(_ZN5flash24flash_fwd_splitkv_kernelI23Flash_fwd_kernel_traitsILi128ELi64ELi128ELi4ELb0ELb0EN7cutlass10bfloat16_tE19Flash_kernel_traitsILi128ELi64ELi128ELi4ES3_EELb0ELb0ELb1ELb0ELb0ELb1ELb0ELb1EEEvNS_16Flash_fwd_paramsE) ;  /* 0xfffffe00e22c0950 */ /* 0x002fea0003c3ffff */
[----:B------:R-:W-:Y:S01]  /*1ff50*/  MOV R227, 0x0 ;  /* 0x0000000000e37802 */ /* 0x000fe20000000f00 */
[----:B------:R1:W-:Y:S03]  /*1ff60*/  ST.E.128 desc[UR4][R2.64+0x80], R4 ;  /* 0x0000800402007985 */ /* 0x0003e6000c101d04 */
[----:B-1----:R-:W-:Y:S05]  /*1ff70*/  RET.REL.NODEC R226 `(_ZN5flash24flash_fwd_splitkv_kernelI23Flash_fwd_kernel_traitsILi128ELi64ELi128ELi4ELb0ELb0EN7cutlass10bfloat16_tE19Flash_kernel_traitsILi128ELi64ELi128ELi4ES3_EELb0ELb0ELb1ELb0ELb0ELb1ELb0ELb1EEEvNS_16Flash_fwd_paramsE) ;  /* 0xfffffe00e2207950 */ /* 0x002fea0003c3ffff */
.L_x_4707:
[----:B------:R-:W-:Y:S01]  /*1ff80*/  MOV R3, 0x2 ;  /* 0x0000000200037802 */ /* 0x000fe20000000f00 */
[----:B------:R-:W-:Y:S01]  /*1ff90*/  IMAD.MOV.U32 R0, RZ, RZ, 0x1f ;  /* 0x0000001fff007424 */ /* 0x000fe200078e00ff */
[----:B------:R-:W-:-:S07]  /*1ffa0*/  MOV R2, 0xffffffff ;  /* 0xffffffff00027802 */ /* 0x000fce0000000f00 */
[----:B-1---5:R-:W-:Y:S05]  /*1ffb0*/  WARPSYNC.COLLECTIVE R2, `(.L_x_4718) ;  /* 0x0000000002087348 */ /* 0x022fea0003c00000 */
[----:B------:R2:W3:Y:S02]  /*1ffc0*/  SHFL.BFLY P0, R8, R242, R3, R0 ;  /* 0x0c000003f2087389 */ /* 0x0004e40000000000 */
[----:B-123-5:R-:W-:Y:S05]  /*1ffd0*/  ENDCOLLECTIVE ;  /* 0x000000000000791b */ /* 0x02efea0003800000 */
.L_x_4718:
[----:B------:R-:W-:Y:S02]  /*1ffe0*/  IMAD.MOV.U32 R5, RZ, RZ, R8 ;  /* 0x000000ffff057224 */ /* 0x000fe400078e0008 */
[----:B------:R-:W-:Y:S02]  /*1fff0*/  IMAD.MOV.U32 R3, RZ, RZ, 0x1 ;  /* 0x00000001ff037424 */ /* 0x000fe400078e00ff */
[----:B------:R-:W-:-:S05]  /*20000*/  FADD.FTZ R6, R5, R242 ;  /* 0x000000f205067221 */ /* 0x000fca0000010000 */
[----:B------:R-:W-:-:S07]  /*20010*/  MOV R242, R6 ;  /* 0x0000000600f27202 */ /* 0x000fce0000000f00 */
[----:B------:R-:W-:Y:S05]  /*20020*/  WARPSYNC.COLLECTIVE R2, `(.L_x_4719) ;  /* 0x0000000002087348 */ /* 0x000fea0003c00000 */
[----:B------:R1:W2:Y:S02]  /*20030*/  SHFL.BFLY P0, R8, R242, R3, R0 ;  /* 0x0c000003f2087389 */ /* 0x0002a40000000000 */
[----:B-12---:R-:W-:Y:S05]  /*20040*/  ENDCOLLECTIVE ;  /* 0x000000000000791b */ /* 0x006fea0003800000 */
.L_x_4719:
[----:B------:R-:W-:Y:S01]  /*20050*/  MOV R242, R241 ;  /* 0x000000f100f27202 */ /* 0x000fe20000000f00 */
[----:B------:R-:W-:Y:S01]  /*20060*/  IMAD.MOV.U32 R3, RZ, RZ, 0x2 ;  /* 0x00000002ff037424 */ /* 0x000fe200078e00ff */
[----:B------:R-:W-:-:S07]  /*20070*/  MOV R5, R8 ;  /* 0x0000000800057202 */ /* 0x000fce0000000f00 */
[----:B------:R-:W-:Y:S05]  /*20080*/  WARPSYNC.COLLECTIVE R2, `(.L_x_4720) ;  /* 0x0000000002087348 */ /* 0x000fea0003c00000 */
[----:B------:R1:W2:Y:S02]  /*20090*/  SHFL.BFLY P0, R8, R242, R3, R0 ;  /* 0x0c000003f2087389 */ /* 0x0002a40000000000 */
[----:B-12---:R-:W-:Y:S05]  /*200a0*/  ENDCOLLECTIVE ;  /* 0x000000000000791b */ /* 0x006fea0003800000 */
.L_x_4720:
[----:B------:R-:W-:Y:S01]  /*200b0*/  FADD.FTZ R5, R6, R5 ;  /* 0x0000000506057221 */ /* 0x000fe20000010000 */
[----:B------:R-:W-:Y:S01]  /*200c0*/  FADD.FTZ R7, R8, R241 ;  /* 0x000000f108077221 */ /* 0x000fe20000010000 */
[----:B------:R-:W-:-:S04]  /*200d0*/  MOV R3, 0x1 ;  /* 0x0000000100037802 */ /* 0x000fc80000000f00 */
[----:B------:R-:W-:-:S07]  /*200e0*/  MOV R242, R7 ;  /* 0x0000000700f27202 */ /* 0x000fce0000000f00 */
[----:B------:R-:W-:Y:S05]  /*200f0*/  WARPSYNC.COLLECTIVE R2, `(.L_x_4721) ;  /* 0x0000000002087348 */ /* 0x000fea0003c00000 */
[----:B------:R1:W2:Y:S02]  /*20100*/  SHFL.BFLY P0, R8, R242, R3, R0 ;  /* 0x0c000003f2087389 */ /* 0x0002a40000000000 */
[----:B-12---:R-:W-:Y:S05]  /*20110*/  ENDCOLLECTIVE ;  /* 0x000000000000791b */ /* 0x006fea0003800000 */
.L_x_4721:
[----:B------:R-:W-:Y:S05]  /*20120*/  BRA `(.L_x_4722) ;  /* 0xffffffe800bc7947 */ /* 0x000fea000383ffff */
.L_x_4723:
        /* <DEDUP_REMOVED lines=13> */
.L_x_14889:


//--------------------- .text._ZN5flash24flash_fwd_splitkv_kernelI23Flash_fwd_kernel_traitsILi128ELi64ELi128ELi4ELb0ELb0EN7cutlass10bfloat16_tE19Flash_kernel_traitsILi128ELi64ELi128ELi4ES3_EELb0ELb0ELb0ELb1ELb1ELb0ELb1ELb0EEEvNS_16Flash_fwd_paramsE --------------------------
	.section	.text._ZN5flash24flash_fwd_splitkv_kernelI23Flash_fwd_kernel_traitsILi128ELi64ELi128ELi4ELb0ELb0EN7cutlass10bfloat16_tE19Flash_kernel_traitsILi128ELi64ELi128ELi4ES3_EELb0ELb0ELb0ELb1ELb1ELb0ELb1ELb0EEEvNS_16Flash_fwd_paramsE,"ax",@progbits
	.align	128
        .global         _ZN5flash24flash_fwd_splitkv_kernelI23Flash_fwd_kernel_traitsILi128ELi64ELi128ELi4ELb0ELb0EN7cutlass10bfloat16_tE19Flash_kernel_traitsILi128ELi64ELi128ELi4ES3_EELb0ELb0ELb0ELb1ELb1ELb0ELb1ELb0EEEvNS_16Flash_fwd_paramsE
        .type           _ZN5flash24flash_fwd_splitkv_kernelI23Flash_fwd_kernel_traitsILi128ELi64ELi128ELi4ELb0ELb0EN7cutlass10bfloat16_tE19Flash_kernel_traitsILi128ELi64ELi128ELi4ES3_EELb0ELb0ELb0ELb1ELb1ELb0ELb1ELb0EEEvNS_16Flash_fwd_paramsE,@function
        .size           _ZN5flash24flash_fwd_splitkv_kernelI23Flash_fwd_kernel_traitsILi128ELi64ELi128ELi4ELb0ELb0EN7cutlass10bfloat16_tE19Flash_kernel_traitsILi128ELi64ELi128ELi4ES3_EELb0ELb0ELb0ELb1ELb1ELb0ELb1ELb0EEEvNS_16Flash_fwd_paramsE,(.L_x_14890 - _ZN5flash24flash_fwd_splitkv_kernelI23Flash_fwd_kernel_traitsILi128ELi64ELi128ELi4ELb0ELb0EN7cutlass10bfloat16_tE19Flash_kernel_traitsILi128ELi64ELi128ELi4ES3_EELb0ELb0ELb0ELb1ELb1ELb0ELb1ELb0EEEvNS_16Flash_fwd_paramsE)
        .other          _ZN5flash24flash_fwd_splitkv_kernelI23Flash_fwd_kernel_traitsILi128ELi64ELi128ELi4ELb0ELb0EN7cutlass10bfloat16_tE19Flash_kernel_traitsILi128ELi64ELi128ELi4ES3_EELb0ELb0ELb0ELb1ELb1ELb0ELb1ELb0EEEvNS_16Flash_fwd_paramsE,@"STO_CUDA_ENTRY STV_DEFAULT"
_ZN5flash24flash_fwd_splitkv_kernelI23Flash_fwd_kernel_traitsILi128ELi64ELi128ELi4ELb0ELb0EN7cutlass10bfloat16_tE19Flash_kernel_traitsILi128ELi64ELi128ELi4ES3_EELb0ELb0ELb0ELb1ELb1ELb0ELb1ELb0EEEvNS_16Flash_fwd_paramsE:
.text._ZN5flash24flash_fwd_splitkv_kernelI23Flash_fwd_kernel_traitsILi128ELi64ELi128ELi4ELb0ELb0EN7cutlass10bfloat16_tE19Flash_kernel_traitsILi128ELi64ELi128ELi4ES3_EELb0ELb0ELb0ELb1ELb1ELb0ELb1ELb0EEEvNS_16Flash_fwd_paramsE:
        /* <DEDUP_REMOVED lines=29> */
[----:B------:R-:W-:Y:S05]  /*01d0*/  CALL.REL.NOINC `($_ZN5flash24flash_fwd_splitkv_kernelI23Flash_fwd_kernel_traitsILi128ELi64ELi128ELi4ELb0ELb0EN7cutlass10bfloat16_tE19Flash_kernel_traitsILi128ELi64ELi128ELi4ES3_EELb0ELb0ELb0ELb1ELb1ELb0ELb1ELb0EEEvNS_16Flash_fwd_paramsE$_ZN5flash30compute_attn_1rowblock_splitkvI23Flash_fwd_kernel_traitsILi128ELi64ELi128ELi4ELb0ELb0EN7cutlass10bfloat16_tE19Flash_kernel_traitsILi128ELi64ELi128ELi4ES3_EELb0ELb0ELb0ELb1ELb1ELb0ELb1ELb0ENS_16Flash_fwd_paramsEEEvRKT8_iiiii) ;  /* 0x0000000000087944 */ /* 0x000fea0003c00000 */
[----:B------:R-:W-:Y:S05]  /*01e0*/  BSYNC.RECONVERGENT B2 ;  /* 0x0000000000027941 */ /* 0x000fea0003800200 */
.L_x_4724:
[----:B------:R-:W-:Y:S05]  /*01f0*/  EXIT ;  /* 0x000000000000794d */ /* 0x000fea0003800000 */
        .type           $_ZN5flash24flash_fwd_splitkv_kernelI23Flash_fwd_kernel_traitsILi128ELi64ELi128ELi4ELb0ELb0EN7cutlass10bfloat16_tE19Flash_kernel_traitsILi128ELi64ELi128ELi4ES3_EELb0ELb0ELb0ELb1ELb1ELb0ELb1ELb0EEEvNS_16Flash_fwd_paramsE$_ZN5flash30compute_attn_1rowblock_splitkvI23Flash_fwd_kernel_traitsILi128ELi64ELi128ELi4ELb0ELb0EN7cutlass10bfloat16_tE19Flash_kernel_traitsILi128ELi64ELi128ELi4ES3_EELb0ELb0ELb0ELb1ELb1ELb0ELb1ELb0ENS_16Flash_fwd_paramsEEEvRKT8_iiiii,@function
        .size           $_ZN5flash24flash_fwd_splitkv_kernelI23Flash_fwd_kernel_traitsILi128ELi64ELi128ELi4ELb0ELb0EN7cutlass10bfloat16_tE19Flash_kernel_traitsILi128ELi64ELi128ELi4ES3_EELb0ELb0ELb0ELb1ELb1ELb0ELb1ELb0EEEvNS_16Flash_fwd_paramsE$_ZN5flash30compute_attn_1rowblock_splitkvI23Flash_fwd_kernel_traitsILi128ELi64ELi128ELi4ELb0ELb0EN7cutlass10bfloat16_tE19Flash_kernel_traitsILi128ELi64ELi128ELi4ES3_EELb0ELb0ELb0ELb1ELb1ELb0ELb1ELb0ENS_16Flash_fwd_paramsEEEvRKT8_iiiii,(.L_x_14890 - $_ZN5flash24flash_fwd_splitkv_kernelI23Flash_fwd_kernel_traitsILi128ELi64ELi128ELi4ELb0ELb0EN7cutlass10bfloat16_tE19Flash_kernel_traitsILi128ELi64ELi128ELi4ES3_EELb0ELb0ELb0ELb1ELb1ELb0ELb1ELb0EEEvNS_16Flash_fwd_paramsE$_ZN5flash30compute_attn_1rowblock_splitkvI23Flash_fwd_kernel_traitsILi128ELi64ELi128ELi4ELb0ELb0EN7cutlass10bfloat16_tE19Flash_kernel_traitsILi128ELi64ELi128ELi4ES3_EELb0ELb0ELb0ELb1ELb1ELb0ELb1ELb0ENS_16Flash_fwd_paramsEEEvRKT8_iiiii)
$_ZN5flash24flash_fwd_splitkv_kernelI23Flash_fwd_kernel_traitsILi128ELi64ELi128ELi4ELb0ELb0EN7cutlass10bfloat16_tE19Flash_kernel_traitsILi128ELi64ELi128ELi4ES3_EELb0ELb0ELb0ELb1ELb1ELb0ELb1ELb0EEEvNS_16Flash_fwd_paramsE$_ZN5flash30compute_attn_1rowblock_splitkvI23Flash_fwd_kernel_traitsILi128ELi64ELi128ELi4ELb0ELb0EN7cutlass10bfloat16_tE19Flash_kernel_traitsILi128ELi64ELi128ELi4ES3_EELb0ELb0ELb0ELb1ELb1ELb0ELb1ELb0ENS_16Flash_fwd_paramsEEEvRKT8_iiiii:
        /* <DEDUP_REMOVED lines=24> */
.L_x_4728:
[----:B------:R-:W-:Y:S05]  /*0380*/  BSYNC.RECONVERGENT B0 ;  /* 0x0000000000007941 */ /* 0x000fea0003800200 */
.L_x_4727:
[----:B-----5:R-:W-:Y:S02]  /*0390*/  IADD3 R10, PT, PT, R10, R0, -R11 ;  /* 0x000000000a0a7210 */ /* 0x020fe40007ffe80b */
.L_x_4726:
[----:B------:R-:W-:Y:S05]  /*03a0*/  BSYNC.RECONVERGENT B1 ;  /* 0x0000000000017941 */ /* 0x000fea0003800200 */
.L_x_4725:
[----:B------:R-:W-:Y:S01]  /*03b0*/  IMAD.SHL.U32 R5, R219, 0x40, RZ ;  /* 0x00000040db057824 */ /* 0x000fe200078e00ff */
[----:B------:R-:W-:Y:S01]  /*03c0*/  MOV R6, R218 ;  /* 0x000000da00067202 */ /* 0x000fe20000000f00 */
[----:B------:R-:W-:-:S03]  /*03d0*/  IMAD.MOV.U32 R7, RZ, RZ, 0x0 ;  /* 0x00000000ff077424 */ /* 0x000fc600078e00ff */
[----:B-----5:R-:W-:-:S13]  /*03e0*/  ISETP.GT.AND P0, PT, R220, R5, PT ;  /* 0x00000005dc00720c */ /* 0x020fda0003f04270 */
[----:B-1----:R-:W-:Y:S05]  /*03f0*/  @!P0 RET.REL.NODEC R6 `(_ZN5flash24flash_fwd_splitkv_kernelI23Flash_fwd_kernel_traitsILi128ELi64ELi128ELi4ELb0ELb0EN7cutlass10bfloat16_tE19Flash_kernel_traitsILi128ELi64ELi128ELi4ES3_EELb0ELb0ELb0ELb1ELb1ELb0ELb1ELb0EEEvNS_16Flash_fwd_paramsE) ;  /* 0xfffffffc06008950 */ /* 0x002fea0003c3ffff */
[----:B------:R-:W-:Y:S01]  /*0400*/  IABS R7, R8 ;  /* 0x0000000800077213 */ /* 0x000fe20000000000 */
[----:B------:R-:W-:Y:S01]  /*0410*/  VIADD R0, R0, 0x7f ;  /* 0x0000007f00007836 */ /* 0x000fe20000000000 */
[----:B------:R-:W1:Y:S02]  /*0420*/  S2R R199, SR_TID.X ;  /* 0x0000000000c77919 */ /* 0x000e640000002100 */
[----:B------:R-:W2:Y:S02]  /*0430*/  I2F.RP R4, R7 ;  /* 0x0000000700047306 */ /* 0x000ea40000209400 */
[----:B------:R-:W-:-:S04]  /*0440*/  SHF.R.S32.HI R9, RZ, 0x1f, R0 ;  /* 0x0000001fff097819 */ /* 0x000fc80000011400 */
[----:B------:R-:W-:Y:S02]  /*0450*/  LEA.HI R9, R9, R0, RZ, 0x7 ;  /* 0x0000000009097211 */ /* 0x000fe400078f38ff */
[-C--:B------:R-:W-:Y:S02]  /*0460*/  IABS R0, R8.reuse ;  /* 0x0000000800007213 */ /* 0x080fe40000000000 */
[----:B------:R-:W-:-:S03]  /*0470*/  LEA.HI.SX32 R9, R9, R8, 0x19 ;  /* 0x0000000809097211 */ /* 0x000fc600078fcaff */
[----:B------:R-:W-:Y:S01]  /*0480*/  IMAD.MOV R0, RZ, RZ, -R0 ;  /* 0x000000ffff007224 */ /* 0x000fe200078e0a00 */
[----:B--2---:R-:W2:Y:S01]  /*0490*/  MUFU.RCP R12, R4 ;  /* 0x00000004000c7308 */ /* 0x004ea20000001000 */
[----:B------:R-:W-:Y:S02]  /*04a0*/  VIADD R9, R9, 0xffffffff ;  /* 0xffffffff09097836 */ /* 0x000fe40000000000 */
[----:B--2---:R-:W-:-:S03]  /*04b0*/  VIADD R12, R12, 0xffffffe ;  /* 0x0ffffffe0c0c7836 */ /* 0x004fc60000000000 */
[----:B------:R-:W-:Y:S02]  /*04c0*/  IABS R4, R9 ;  /* 0x0000000900047213 */ /* 0x000fe40000000000 */
[----:B------:R-:W-:Y:S01]  /*04d0*/  LOP3.LUT R9, R9, R8, RZ, 0x3c, !PT ;  /* 0x0000000809097212 */ /* 0x000fe200078e3cff */
[----:B------:R-:W2:Y:S03]  /*04e0*/  F2I.FTZ.U32.TRUNC.NTZ R13, R12 ;  /* 0x0000000c000d7305 */ /* 0x000ea6000021f000 */
[----:B------:R-:W-:Y:S01]  /*04f0*/  ISETP.GE.AND P0, PT, R9, RZ, PT ;  /* 0x000000ff0900720c */ /* 0x000fe20003f06270 */
[----:B--2---:R-:W-:Y:S02]  /*0500*/  IMAD.MOV R6, RZ, RZ, -R13 ;  /* 0x000000ffff067224 */ /* 0x004fe400078e0a0d */
        /* <DEDUP_REMOVED lines=21> */
[----:B------:R-:W2:Y:S04]  /*0660*/  LD.E R4, desc[UR4][R2.64+0xb0] ;  /* 0x0000b00402047980 */ /* 0x000ea8000c101900 */
[----:B------:R-:W3:Y:S04]  /*0670*/  LD.E R7, desc[UR4][R2.64+0x60] ;  /* 0x0000600402077980 */ /* 0x000ee8000c101900 */
[----:B------:R-:W4:Y:S04]  /*0680*/  LD.E R0, desc[UR4][R2.64+0xcc] ;  /* 0x0000cc0402007980 */ /* 0x000f28000c101900 */
[----:B------:R-:W5:Y:S04]  /*0690*/  LD.E.64 R8, desc[UR4][R2.64+0x78] ;  /* 0x0000780402087980 */ /* 0x000f68000c101b00 */
[----:B------:R1:W5:Y:S01]  /*06a0*/  LD.E.64 R10, desc[UR4][R2.64+0xa8] ;  /* 0x0000a804020a7980 */ /* 0x000362000c101b00 */
[----:B------:R-:W-:-:S02]  /*06b0*/  IMAD.SHL.U32 R6, R199, 0x8, RZ ;  /* 0x00000008c7067824 */ /* 0x000fc400078e00ff */
[----:B------:R-:W-:-:S03]  /*06c0*/  IMAD.MOV.U32 R219, RZ, RZ, 0x0 ;  /* 0x00000000ffdb7424 */ /* 0x000fc600078e00ff */
[----:B------:R-:W-:Y:S01]  /*06d0*/  LOP3.LUT R6, R6, 0x1f80, RZ, 0xc0, !PT ;  /* 0x00001f8006067812 */ /* 0x000fe200078ec0ff */
[----:B--2---:R-:W-:-:S04]  /*06e0*/  IMAD R4, R4, UR8, R223 ;  /* 0x0000000804047c24 */ /* 0x004fc8000f8e02df */
[----:B---3--:R-:W-:Y:S01]  /*06f0*/  IMAD R13, R4, R7, R222 ;  /* 0x00000007040d7224 */ /* 0x008fe200078e02de */
[----:B------:R-:W-:Y:S01]  /*0700*/  SHF.R.U32.HI R4, RZ, 0x4, R199 ;  /* 0x00000004ff047819 */ /* 0x000fe200000116c7 */
[C---:B------:R-:W-:Y:S01]  /*0710*/  IMAD.SHL.U32 R7, R199.reuse, 0x4, RZ ;  /* 0x00000004c7077824 */ /* 0x040fe200078e00ff */
[----:B------:R-:W-:Y:S01]  /*0720*/  LOP3.LUT P6, R199, R199, 0xf, RZ, 0xc0, !PT ;  /* 0x0000000fc7c77812 */ /* 0x000fe200078cc0ff */
[C-C-:B------:R-:W-:Y:S02]  /*0730*/  IMAD R13, R220.reuse, R13, R5.reuse ;  /* 0x0000000ddc0d7224 */ /* 0x140fe400078e0205 */
[----:B------:R-:W-:Y:S01]  /*0740*/  IMAD.IADD R220, R220, 0x1, -R5 ;  /* 0x00000001dcdc7824 */ /* 0x000fe200078e0a05 */
[----:B-1----:R-:W-:Y:S01]  /*0750*/  LOP3.LUT R3, R6, 0x3c, R7, 0xf8, !PT ;  /* 0x0000003c06037812 */ /* 0x002fe200078ef807 */
[----:B----4-:R-:W-:Y:S02]  /*0760*/  IMAD R0, R13, R0, RZ ;  /* 0x000000000d007224 */ /* 0x010fe400078e02ff */
[C---:B------:R-:W-:Y:S01]  /*0770*/  VIADD R5, R4.reuse, 0x8 ;  /* 0x0000000804057836 */ /* 0x040fe20000000000 */
[CC--:B------:R-:W-:Y:S01]  /*0780*/  ISETP.GE.OR P6, PT, R4.reuse, R220.reuse, P6 ;  /* 0x000000dc0400720c */ /* 0x0c0fe200037c6670 */
[----:B------:R-:W-:Y:S01]  /*0790*/  VIADD R7, R4, 0x10 ;  /* 0x0000001004077836 */ /* 0x000fe20000000000 */
[----:B------:R-:W-:Y:S01]  /*07a0*/  IADD3 R3, P0, PT, R0, R3, RZ ;  /* 0x0000000300037210 */ /* 0x000fe20007f1e0ff */
[C---:B------:R-:W-:Y:S01]  /*07b0*/  VIADD R15, R4.reuse, 0x30 ;  /* 0x00000030040f7836 */ /* 0x040fe20000000000 */
[----:B------:R-:W-:Y:S01]  /*07c0*/  ISETP.GE.AND P5, PT, R5, R220, PT ;  /* 0x000000dc0500720c */ /* 0x000fe20003fa6270 */
[----:B------:R-:W-:Y:S01]  /*07d0*/  VIADD R5, R4, 0x18 ;  /* 0x0000001804057836 */ /* 0x000fe20000000000 */
[----:B------:R-:W-:-:S02]  /*07e0*/  LEA.HI.X.SX32 R0, R0, RZ, 0x1, P0 ;  /* 0x000000ff00007211 */ /* 0x000fc400000f0eff */
[----:B-----5:R-:W-:Y:S02]  /*07f0*/  LEA R2, P0, R3, R8, 0x2 ;  /* 0x0000000803027211 */ /* 0x020fe400078010ff */
[----:B------:R-:W-:Y:S02]  /*0800*/  ISETP.GE.AND P3, PT, R5, R220, PT ;  /* 0x000000dc0500720c */ /* 0x000fe40003f66270 */
[----:B------:R-:W-:Y:S01]  /*0810*/  LEA.HI.X R3, R3, R9, R0, 0x2, P0 ;  /* 0x0000000903037211 */ /* 0x000fe200000f1400 */
[C---:B------:R-:W-:Y:S01]  /*0820*/  VIADD R9, R4.reuse, 0x20 ;  /* 0x0000002004097836 */ /* 0x040fe20000000000 */
[----:B------:R-:W-:Y:S01]  /*0830*/  IADD3 R5, P0, PT, R13, R4, RZ ;  /* 0x000000040d057210 */ /* 0x000fe20007f1e0ff */
[----:B------:R-:W-:Y:S01]  /*0840*/  @!P6 IMAD.MOV.U32 R19, RZ, RZ, -0x800000 ;  /* 0xff800000ff13e424 */ /* 0x000fe200078e00ff */
[----:B------:R-:W-:Y:S01]  /*0850*/  ISETP.GE.AND P4, PT, R7, R220, PT ;  /* 0x000000dc0700720c */ /* 0x000fe20003f86270 */
[----:B------:R-:W-:Y:S01]  /*0860*/  VIADD R7, R4, 0x28 ;  /* 0x0000002804077836 */ /* 0x000fe20000000000 */
[----:B------:R-:W-:Y:S01]  /*0870*/  LEA.HI.X.SX32 R13, R13, RZ, 0x1, P0 ;  /* 0x000000ff0d0d7211 */ /* 0x000fe200000f0eff */
[----:B------:R-:W-:Y:S01]  /*0880*/  ST.E.128 desc[UR4][R2.64], RZ ;  /* 0x000000ff02007985 */ /* 0x000fe2000c101d04 */
[----:B------:R-:W-:-:S02]  /*0890*/  LEA R6, P0, R5, R10, 0x2 ;  /* 0x0000000a05067211 */ /* 0x000fc400078010ff */
[-C--:B------:R-:W-:Y:S01]  /*08a0*/  ISETP.GE.AND P1, PT, R7, R220.reuse, PT ;  /* 0x000000dc0700720c */ /* 0x080fe20003f26270 */
[----:B------:R-:W-:Y:S01]  /*08b0*/  ST.E.128 desc[UR4][R2.64+0x100], RZ ;  /* 0x000100ff02007985 */ /* 0x000fe2000c101d04 */
[----:B------:R-:W-:Y:S02]  /*08c0*/  LEA.HI.X R7, R5, R11, R13, 0x2, P0 ;  /* 0x0000000b05077211 */ /* 0x000fe400000f140d */
[-C--:B------:R-:W-:Y:S01]  /*08d0*/  ISETP.GE.AND P0, PT, R15, R220.reuse, PT ;  /* 0x000000dc0f00720c */ /* 0x080fe20003f06270 */
[----:B------:R-:W-:Y:S01]  /*08e0*/  ST.E.128 desc[UR4][R2.64+0x1000], RZ ;  /* 0x001000ff02007985 */ /* 0x000fe2000c101d04 */
[----:B------:R-:W-:Y:S02]  /*08f0*/  ISETP.GE.AND P2, PT, R9, R220, PT ;  /* 0x000000dc0900720c */ /* 0x000fe40003f46270 */
[C---:B------:R-:W-:Y:S01]  /*0900*/  ISETP.NE.OR P0, PT, R199.reuse, RZ, P0 ;  /* 0x000000ffc700720c */ /* 0x040fe20000705670 */
[----:B------:R-:W-:Y:S01]  /*0910*/  ST.E.128 desc[UR4][R2.64+0x1100], RZ ;  /* 0x001100ff02007985 */ /* 0x000fe2000c101d04 */
[----:B------:R-:W-:-:S02]  /*0920*/  ISETP.NE.OR P5, PT, R199, RZ, P5 ;  /* 0x000000ffc700720c */ /* 0x000fc40002fa5670 */
[C---:B------:R-:W-:Y:S01]  /*0930*/  ISETP.NE.OR P4, PT, R199.reuse, RZ, P4 ;  /* 0x000000ffc700720c */ /* 0x040fe20002785670 */
[----:B------:R-:W-:Y:S01]  /*0940*/  ST.E.128 desc[UR4][R2.64+0x2000], RZ ;  /* 0x002000ff02007985 */ /* 0x000fe2000c101d04 */
[C---:B------:R-:W-:Y:S02]  /*0950*/  ISETP.NE.OR P3, PT, R199.reuse, RZ, P3 ;  /* 0x000000ffc700720c */ /* 0x040fe40001f65670 */
[C---:B------:R-:W-:Y:S01]  /*0960*/  ISETP.NE.OR P2, PT, R199.reuse, RZ, P2 ;  /* 0x000000ffc700720c */ /* 0x040fe20001745670 */
[----:B------:R-:W-:Y:S01]  /*0970*/  ST.E.128 desc[UR4][R2.64+0x2100], RZ ;  /* 0x002100ff02007985 */ /* 0x000fe2000c101d04 */
[----:B------:R-:W-:-:S03]  /*0980*/  ISETP.NE.OR P1, PT, R199, RZ, P1 ;  /* 0x000000ffc700720c */ /* 0x000fc60000f25670 */
[----:B------:R-:W-:Y:S01]  /*0990*/  ST.E.128 desc[UR4][R2.64+0x3000], RZ ;  /* 0x003000ff02007985 */ /* 0x000fe2000c101d04 */
[----:B------:R-:W-:Y:S02]  /*09a0*/  @!P0 IMAD.MOV.U32 R5, RZ, RZ, -0x800000 ;  /* 0xff800000ff058424 */ /* 0x000fe400078e00ff */
[----:B------:R-:W-:Y:S01]  /*09b0*/  @!P5 IMAD.MOV.U32 R17, RZ, RZ, -0x800000 ;  /* 0xff800000ff11d424 */ /* 0x000fe200078e00ff */
[----:B------:R-:W-:Y:S01]  /*09c0*/  ST.E.128 desc[UR4][R2.64+0x3100], RZ ;  /* 0x003100ff02007985 */ /* 0x000fe2000c101d04 */
[----:B------:R-:W-:Y:S02]  /*09d0*/  @!P4 IMAD.MOV.U32 R15, RZ, RZ, -0x800000 ;  /* 0xff800000ff0fc424 */ /* 0x000fe400078e00ff */
[----:B------:R-:W-:Y:S01]  /*09e0*/  @!P3 IMAD.MOV.U32 R13, RZ, RZ, -0x800000 ;  /* 0xff800000ff0db424 */ /* 0x000fe200078e00ff */
[----:B------:R-:W-:Y:S01]  /*09f0*/  ST.E.128 desc[UR4][R2.64+0x4000], RZ ;  /* 0x004000ff02007985 */ /* 0x000fe2000c101d04 */
[----:B------:R-:W-:Y:S02]  /*0a00*/  @!P2 IMAD.MOV.U32 R11, RZ, RZ, -0x800000 ;  /* 0xff800000ff0ba424 */ /* 0x000fe400078e00ff */
[----:B------:R-:W-:Y:S01]  /*0a10*/  @!P1 IMAD.MOV.U32 R9, RZ, RZ, -0x800000 ;  /* 0xff800000ff099424 */ /* 0x000fe200078e00ff */
[----:B------:R-:W-:Y:S04]  /*0a20*/  ST.E.128 desc[UR4][R2.64+0x4100], RZ ;  /* 0x004100ff02007985 */ /* 0x000fe8000c101d04 */
[----:B------:R-:W-:Y:S04]  /*0a30*/  ST.E.128 desc[UR4][R2.64+0x5000], RZ ;  /* 0x005000ff02007985 */ /* 0x000fe8000c101d04 */
[----:B------:R-:W-:Y:S04]  /*0a40*/  ST.E.128 desc[UR4][R2.64+0x5100], RZ ;  /* 0x005100ff02007985 */ /* 0x000fe8000c101d04 */
[----:B------:R-:W-:Y:S04]  /*0a50*/  ST.E.128 desc[UR4][R2.64+0x6000], RZ ;  /* 0x006000ff02007985 */ /* 0x000fe8000c101d04 */
[----:B------:R-:W-:Y:S04]  /*0a60*/  ST.E.128 desc[UR4][R2.64+0x6100], RZ ;  /* 0x006100ff02007985 */ /* 0x000fe8000c101d04 */
[----:B------:R-:W-:Y:S04]  /*0a70*/  ST.E.128 desc[UR4][R2.64+0x7000], RZ ;  /* 0x007000ff02007985 */ /* 0x000fe8000c101d04 */
[----:B------:R1:W-:Y:S04]  /*0a80*/  ST.E.128 desc[UR4][R2.64+0x7100], RZ ;  /* 0x007100ff02007985 */ /* 0x0003e8000c101d04 */
[----:B------:R-:W-:Y:S04]  /*0a90*/  @!P0 ST.E desc[UR4][R6.64+0xc0], R5 ;  /* 0x0000c00506008985 */ /* 0x000fe8000c101904 */
[----:B------:R-:W-:Y:S04]  /*0aa0*/  @!P6 ST.E desc[UR4][R6.64], R19 ;  /* 0x000000130600e985 */ /* 0x000fe8000c101904 */
[----:B------:R-:W-:Y:S04]  /*0ab0*/  @!P5 ST.E desc[UR4][R6.64+0x20], R17 ;  /* 0x000020110600d985 */ /* 0x000fe8000c101904 */
[----:B------:R-:W-:Y:S04]  /*0ac0*/  @!P4 ST.E desc[UR4][R6.64+0x40], R15 ;  /* 0x0000400f0600c985 */ /* 0x000fe8000c101904 */
[----:B------:R-:W-:Y:S04]  /*0ad0*/  @!P3 ST.E desc[UR4][R6.64+0x60], R13 ;  /* 0x0000600d0600b985 */ /* 0x000fe8000c101904 */
[----:B------:R-:W-:Y:S01]  /*0ae0*/  @!P2 ST.E desc[UR4][R6.64+0x80], R11 ;  /* 0x0000800b0600a985 */ /* 0x000fe2000c101904 */
[----:B-1----:R-:W-:-:S03]  /*0af0*/  VIADD R3, R4, 0x38 ;  /* 0x0000003804037836 */ /* 0x002fc60000000000 */
[----:B------:R1:W-:Y:S02]  /*0b00*/  @!P1 ST.E desc[UR4][R6.64+0xa0], R9 ;  /* 0x0000a00906009985 */ /* 0x0003e4000c101904 */
[----:B------:R-:W-:-:S04]  /*0b10*/  ISETP.GE.AND P0, PT, R3, R220, PT ;  /* 0x000000dc0300720c */ /* 0x000fc80003f06270 */
[----:B------:R-:W-:-:S13]  /*0b20*/  ISETP.NE.OR P0, PT, R199, RZ, P0 ;  /* 0x000000ffc700720c */ /* 0x000fda0000705670 */
[----:B-1----:R-:W-:Y:S05]  /*0b30*/  @P0 RET.REL.NODEC R218 `(_ZN5flash24flash_fwd_splitkv_kernelI23Flash_fwd_kernel_traitsILi128ELi64ELi128ELi4ELb0ELb0EN7cutlass10bfloat16_tE19Flash_kernel_traitsILi128ELi64ELi128ELi4ES3_EELb0ELb0ELb0ELb1ELb1ELb0ELb1ELb0EEEvNS_16Flash_fwd_paramsE) ;  /* 0xfffffff4da300950 */ /* 0x002fea0003c3ffff */
[----:B------:R-:W-:Y:S02]  /*0b40*/  MOV R3, 0xff800000 ;  /* 0xff80000000037802 */ /* 0x000fe40000000f00 */
[----:B------:R-:W-:-:S03]  /*0b50*/  MOV R219, 0x0 ;  /* 0x0000000000db7802 */ /* 0x000fc60000000f00 */
[----:B------:R1:W-:Y:S02]  /*0b60*/  ST.E desc[UR4][R6.64+0xe0], R3 ;  /* 0x0000e00306007985 */ /* 0x0003e4000c101904 */
[----:B-1----:R-:W-:Y:S05]  /*0b70*/  RET.REL.NODEC R218 `(_ZN5flash24flash_fwd_splitkv_kernelI23Flash_fwd_kernel_traitsILi128ELi64ELi128ELi4ELb0ELb0EN7cutlass10bfloat16_tE19Flash_kernel_traitsILi128ELi64ELi128ELi4ES3_EELb0ELb0ELb0ELb1ELb1ELb0ELb1ELb0EEEvNS_16Flash_fwd_paramsE) ;  /* 0xfffffff4da207950 */ /* 0x002fea0003c3ffff */
.L_x_4729:
        /* <DEDUP_REMOVED lines=12> */
[----:B-----5:R-:W3:Y:S01]  /*0c40*/  LD.E.64 R8, desc[UR4][R2.64+0x168] ;  /* 0x0001680402087980 */ /* 0x020ee2000c101b00 */
        /* <DEDUP_REMOVED lines=69> */
[----:B------:R-:W-:-:S04]  /*10a0*/  @!P1 LOP3.LUT R11, RZ, R15, RZ, 0x33, !PT ;  /* 0x0000000fff0b9212 */ /* 0x000fc800078e33ff */
[----:B------:R-:W-:Y:S01]  /*10b0*/  SHF.R.S32.HI R6, RZ, 0x1f, R11 ;  /* 0x0000001fff067819 */ /* 0x000fe2000001140b */
[----:B------:R-:W-:-:S04]  /*10c0*/  IMAD R17, R17, R11, RZ ;  /* 0x0000000b11117224 */ /* 0x000fc800078e02ff */
[----:B------:R-:W-:Y:S01]  /*10d0*/  IMAD R6, R16, R6, R17 ;  /* 0x0000000610067224 */ /* 0x000fe200078e0211 */
[----:B---3--:R-:W-:Y:S01]  /*10e0*/  SHF.R.S32.HI R7, RZ, 0x1f, R0 ;  /* 0x0000001fff077819 */ /* 0x008fe20000011400 */
[----:B------:R-:W-:-:S04]  /*10f0*/  IMAD R5, R19, R0, RZ ;  /* 0x0000000013057224 */ /* 0x000fc800078e02ff */
[C---:B------:R-:W-:Y:S02]  /*1100*/  IMAD R5, R18.reuse, R7, R5 ;  /* 0x0000000712057224 */ /* 0x040fe400078e0205 */
[----:B------:R-:W-:-:S05]  /*1110*/  IMAD.WIDE.U32 R18, R18, R0, RZ ;  /* 0x0000000012127225 */ /* 0x000fca00078e00ff */
[----:B------:R-:W-:Y:S02]  /*1120*/  IADD3 R19, PT, PT, R19, R5, RZ ;  /* 0x0000000513137210 */ /* 0x000fe40007ffe0ff */
[----:B------:R-:W-:Y:S01]  /*1130*/  SHF.R.S32.HI R5, RZ, 0x1f, R9 ;  /* 0x0000001fff057819 */ /* 0x000fe20000011409 */
[----:B------:R-:W-:-:S04]  /*1140*/  IMAD.WIDE.U32 R18, R9, R124, R18 ;  /* 0x0000007c09127225 */ /* 0x000fc800078e0012 */
[----:B------:R-:W-:-:S04]  /*1150*/  IMAD R4, R124, R5, R4 ;  /* 0x000000057c047224 */ /* 0x000fc800078e0204 */
[----:B------:R-:W-:Y:S02]  /*1160*/  IMAD.IADD R19, R19, 0x1, R4 ;  /* 0x0000000113137824 */ /* 0x000fe400078e0204 */
[----:B--2---:R-:W-:Y:S02]  /*1170*/  IMAD R4, R13, R0, RZ ;  /* 0x000000000d047224 */ /* 0x004fe400078e02ff */
        /* <DEDUP_REMOVED lines=8> */
.L_x_4731:
[----:B------:R-:W2:Y:S04]  /*1200*/  LD.E R15, desc[UR4][R2.64+0x68] ;  /* 0x00006804020f7980 */ /* 0x000ea8000c101900 */
[----:B------:R-:W3:Y:S04]  /*1210*/  LD.E.64 R124, desc[UR4][R2.64+0x38] ;  /* 0x00003804027c7980 */ /* 0x000ee8000c101b00 */
[----:B------:R-:W4:Y:S01]  /*1220*/  LD.E.64 R18, desc[UR4][R2.64+0x20] ;  /* 0x0000200402127980 */ /* 0x000f22000c101b00 */
[----:B------:R-:W-:Y:S02]  /*1230*/  MOV R130, R2 ;  /* 0x0000000200827202 */ /* 0x000fe40000000f00 */
[----:B------:R-:W-:-:S05]  /*1240*/  MOV R131, R3 ;  /* 0x0000000300837202 */ /* 0x000fca0000000f00 */
[----:B------:R-:W4:Y:S04]  /*1250*/  LD.E.64 R132, desc[UR4][R130.64+0x40] ;  /* 0x0000400482847980 */ /* 0x000f28000c101b00 */
[----:B------:R-:W4:Y:S04]  /*1260*/  LD.E.64 R12, desc[UR4][R130.64+0x28] ;  /* 0x00002804820c7980 */ /* 0x000f28000c101b00 */
[----:B------:R-:W4:Y:S04]  /*1270*/  LD.E.64 R16, desc[UR4][R130.64+0x50] ;  /* 0x0000500482107980 */ /* 0x000f28000c101b00 */
[----:B------:R1:W5:Y:S01]  /*1280*/  LD.E.64 R26, desc[UR4][R130.64+0x58] ;  /* 0x00005804821a7980 */ /* 0x000362000c101b00 */
        /* <DEDUP_REMOVED lines=15> */
[----:B------:R-:W-:-:S05]  /*1380*/  IMAD R5, R8, R5, R4 ;  /* 0x0000000508057224 */ /* 0x000fca00078e0204 */
[----:B------:R-:W-:Y:S01]  /*1390*/  ISETP.GT.U32.AND P1, PT, R0, R5, PT ;  /* 0x000000050000720c */ /* 0x000fe20003f24070 */
[-C--:B---3--:R-:W-:Y:S01]  /*13a0*/  IMAD R4, R125, R11.reuse, RZ ;  /* 0x0000000b7d047224 */ /* 0x088fe200078e02ff */
[----:B------:R-:W-:Y:S01]  /*13b0*/  SHF.R.S32.HI R7, RZ, 0x1f, R11 ;  /* 0x0000001fff077819 */ /* 0x000fe2000001140b */
[----:B------:R-:W-:-:S04]  /*13c0*/  IMAD.WIDE.U32 R20, R124, R11, RZ ;  /* 0x0000000b7c147225 */ /* 0x000fc800078e00ff */
[----:B------:R-:W-:-:S06]  /*13d0*/  IMAD R4, R124, R7, R4 ;  /* 0x000000077c047224 */ /* 0x000fcc00078e0204 */
[----:B------:R-:W-:Y:S01]  /*13e0*/  @!P1 IADD3 R5, PT, PT, R5, -R0, RZ ;  /* 0x8000000005059210 */ /* 0x000fe20007ffe0ff */
[----:B----45:R-:W-:-:S03]  /*13f0*/  IMAD R19, R19, R9, RZ ;  /* 0x0000000913137224 */ /* 0x030fc600078e02ff */
[----:B------:R-:W-:Y:S02]  /*1400*/  ISETP.GE.U32.AND P2, PT, R5, R0, PT ;  /* 0x000000000500720c */ /* 0x000fe40003f46070 */
[----:B------:R-:W-:Y:S02]  /*1410*/  SHF.R.S32.HI R0, RZ, 0x1f, R9 ;  /* 0x0000001fff007819 */ /* 0x000fe40000011409 */
[----:B------:R-:W-:Y:S01]  /*1420*/  LOP3.LUT R5, R222, R15, RZ, 0x3c, !PT ;  /* 0x0000000fde057212 */ /* 0x000fe200078e3cff */
[----:B------:R-:W-:Y:S01]  /*1430*/  IMAD.IADD R21, R21, 0x1, R4 ;  /* 0x0000000115157824 */ /* 0x000fe200078e0204 */
[----:B------:R-:W-:Y:S01]  /*1440*/  @!P1 IADD3 R8, PT, PT, R8, 0x1, RZ ;  /* 0x0000000108089810 */ /* 0x000fe20007ffe0ff */
[C---:B------:R-:W-:Y:S01]  /*1450*/  IMAD R4, R18.reuse, R0, R19 ;  /* 0x0000000012047224 */ /* 0x040fe200078e0213 */
[----:B------:R-:W-:Y:S01]  /*1460*/  ISETP.GE.AND P0, PT, R5, RZ, PT ;  /* 0x000000ff0500720c */ /* 0x000fe20003f06270 */
[----:B------:R-:W-:Y:S01]  /*1470*/  IMAD.WIDE.U32 R18, R18, R9, R20 ;  /* 0x0000000912127225 */ /* 0x000fe200078e0014 */
[----:B------:R-:W-:-:S02]  /*1480*/  ISETP.NE.AND P1, PT, R15, RZ, PT ;  /* 0x000000ff0f00720c */ /* 0x000fc40003f25270 */
[----:B------:R-:W-:Y:S01]  /*1490*/  SHF.R.S32.HI R5, RZ, 0x1f, R227 ;  /* 0x0000001fff057819 */ /* 0x000fe200000114e3 */
[----:B------:R-:W-:Y:S01]  /*14a0*/  @P2 VIADD R8, R8, 0x1 ;  /* 0x0000000108082836 */ /* 0x000fe20000000000 */
[----:B------:R-:W-:Y:S01]  /*14b0*/  IADD3 R19, PT, PT, R19, R4, RZ ;  /* 0x0000000413137210 */ /* 0x000fe20007ffe0ff */
[----:B------:R-:W-:Y:S02]  /*14c0*/  IMAD R6, R125, R227, RZ ;  /* 0x000000e37d067224 */ /* 0x000fe400078e02ff */
[----:B------:R-:W-:Y:S02]  /*14d0*/  IMAD R4, R133, R11, RZ ;  /* 0x0000000b85047224 */ /* 0x000fe400078e02ff */
[C---:B------:R-:W-:Y:S02]  /*14e0*/  IMAD R6, R124.reuse, R5, R6 ;  /* 0x000000057c067224 */ /* 0x040fe400078e0206 */
[----:B------:R-:W-:Y:S01]  /*14f0*/  IMAD.WIDE.U32 R18, R124, R227, R18 ;  /* 0x000000e37c127225 */ /* 0x000fe200078e0012 */
[----:B------:R-:W-:-:S03]  /*1500*/  @!P0 IADD3 R8, PT, PT, -R8, RZ, RZ ;  /* 0x000000ff08088210 */ /* 0x000fc60007ffe1ff */
[----:B------:R-:W-:Y:S01]  /*1510*/  IMAD.WIDE.U32 R10, R132, R11, RZ ;  /* 0x0000000b840a7225 */ /* 0x000fe200078e00ff */
[----:B------:R-:W-:-:S03]  /*1520*/  @!P1 LOP3.LUT R8, RZ, R15, RZ, 0x33, !PT ;  /* 0x0000000fff089212 */ /* 0x000fc600078e33ff */
[----:B------:R-:W-:Y:S01]  /*1530*/  IMAD R4, R132, R7, R4 ;  /* 0x0000000784047224 */ /* 0x000fe200078e0204 */
[----:B------:R-:W-:Y:S01]  /*1540*/  IADD3 R19, PT, PT, R19, R6, RZ ;  /* 0x0000000613137210 */ /* 0x000fe20007ffe0ff */
[----:B------:R-:W-:Y:S01]  /*1550*/  IMAD R7, R13, R9, RZ ;  /* 0x000000090d077224 */ /* 0x000fe200078e02ff */
[----:B------:R-:W-:Y:S01]  /*1560*/  MOV R20, R10 ;  /* 0x0000000a00147202 */ /* 0x000fe20000000f00 */
[----:B------:R-:W-:Y:S01]  /*1570*/  IMAD.IADD R21, R11, 0x1, R4 ;  /* 0x000000010b157824 */ /* 0x000fe200078e0204 */
[----:B------:R-:W-:Y:S01]  /*1580*/  SHF.R.S32.HI R4, RZ, 0x1f, R8 ;  /* 0x0000001fff047819 */ /* 0x000fe20000011408 */
[----:B------:R-:W-:Y:S02]  /*1590*/  IMAD R11, R17, R8, RZ ;  /* 0x00000008110b7224 */ /* 0x000fe400078e02ff */
[----:B------:R-:W-:Y:S02]  /*15a0*/  IMAD R7, R12, R0, R7 ;  /* 0x000000000c077224 */ /* 0x000fe400078e0207 */
[----:B------:R-:W-:-:S04]  /*15b0*/  IMAD.WIDE.U32 R18, R16, R8, R18 ;  /* 0x0000000810127225 */ /* 0x000fc800078e0012 */
[----:B------:R-:W-:-:S04]  /*15c0*/  IMAD.WIDE.U32 R12, R12, R9, R20 ;  /* 0x000000090c0c7225 */ /* 0x000fc800078e0014 */
[----:B------:R-:W-:Y:S01]  /*15d0*/  IMAD R4, R16, R4, R11 ;  /* 0x0000000410047224 */ /* 0x000fe200078e020b */
[----:B------:R-:W-:Y:S02]  /*15e0*/  MOV R8, R18 ;  /* 0x0000001200087202 */ /* 0x000fe40000000f00 */
[----:B------:R-:W-:Y:S01]  /*15f0*/  IADD3 R10, PT, PT, R13, R7, RZ ;  /* 0x000000070d0a7210 */ /* 0x000fe20007ffe0ff */
[----:B------:R-:W-:Y:S01]  /*1600*/  IMAD.IADD R0, R19, 0x1, R4 ;  /* 0x0000000113007824 */ /* 0x000fe200078e0204 */
[----:B------:R-:W-:Y:S02]  /*1610*/  MOV R9, R227 ;  /* 0x000000e300097202 */ /* 0x000fe40000000f00 */
.L_x_4732:
[----:B------:R-:W-:Y:S05]  /*1620*/  BSYNC.RECONVERGENT B0 ;  /* 0x0000000000007941 */ /* 0x000fea0003800200 */
.L_x_4730:
[----:B------:R-:W2:Y:S04]  /*1630*/  LD.E.64 R24, desc[UR4][R130.64+0x18] ;  /* 0x0000180482187980 */ /* 0x000ea8000c101b00 */
[----:B------:R-:W3:Y:S04]  /*1640*/  LD.E.64 R22, desc[UR4][R130.64+0x8] ;  /* 0x0000080482167980 */ /* 0x000ee8000c101b00 */
[----:B------:R-:W4:Y:S04]  /*1650*/  LD.E.64 R18, desc[UR4][R130.64+0x48] ;  /* 0x0000480482127980 */ /* 0x000f28000c101b00 */
[----:B------:R-:W4:Y:S04]  /*1660*/  LD.E.64 R20, desc[UR4][R130.64+0x30] ;  /* 0x0000300482147980 */ /* 0x000f28000c101b00 */
[----:B------:R-:W4:Y:S04]  /*1670*/  LD.E.64 R16, desc[UR4][R130.64] ;  /* 0x0000000482107980 */ /* 0x000f28000c101b00 */
[----:B------:R-:W4:Y:S01]  /*1680*/  LD.E.64 R6, desc[UR4][R130.64+0x10] ;  /* 0x0000100482067980 */ /* 0x000f22000c101b00 */
[----:B------:R-:W-:Y:S01]  /*1690*/  IABS R4, R15 ;  /* 0x0000000f00047213 */ /* 0x000fe20000000000 */
[----:B------:R-:W-:Y:S01]  /*16a0*/  IMAD.MOV.U32 R30, RZ, RZ, RZ ;  /* 0x000000ffff1e7224 */ /* 0x000fe200078e00ff */
[----:B------:R-:W-:Y:S01]  /*16b0*/  IABS R14, R222 ;  /* 0x000000de000e7213 */ /* 0x000fe20000000000 */
[----:B------:R-:W-:Y:S01]  /*16c0*/  IMAD.SHL.U32 R196, R199, 0x8, RZ ;  /* 0x00000008c7c47824 */ /* 0x000fe200078e00ff */
[----:B------:R-:W1:Y:S01]  /*16d0*/  I2F.RP R29, R4 ;  /* 0x00000004001d7306 */ /* 0x000e620000209400 */
[----:B-----5:R-:W-:Y:S01]  /*16e0*/  IMAD R5, R5, R132, RZ ;  /* 0x0000008405057224 */ /* 0x020fe200078e02ff */
[----:B------:R-:W1:Y:S01]  /*16f0*/  S2UR UR6, SR_CgaCtaId ;  /* 0x00000000000679c3 */ /* 0x000e620000008800 */
[----:B------:R-:W-:Y:S01]  /*1700*/  UMOV UR7, 0x400 ;  /* 0x0000040000077882 */ /* 0x000fe20000000000 */
[C---:B------:R-:W-:Y:S01]  /*1710*/  IMAD.SHL.U32 R208, R124.reuse, 0x20, RZ ;  /* 0x000000207cd07824 */ /* 0x040fe200078e00ff */
[----:B------:R-:W-:Y:S01]  /*1720*/  SHF.L.U64.HI R209, R124, 0x5, R125 ;  /* 0x000000057cd17819 */ /* 0x000fe2000001027d */
[----:B------:R-:W-:Y:S01]  /*1730*/  IMAD R5, R9, R133, R5 ;  /* 0x0000008509057224 */ /* 0x000fe200078e0205 */
[----:B------:R-:W-:Y:S01]  /*1740*/  SHF.R.U32.HI R203, RZ, 0x1, R199 ;  /* 0x00000001ffcb7819 */ /* 0x000fe200000116c7 */
[C---:B------:R-:W-:Y:S01]  /*1750*/  IMAD.SHL.U32 R129, R199.reuse, 0x40, RZ ;  /* 0x00000040c7817824 */ /* 0x040fe200078e00ff */
[C---:B------:R-:W-:Y:S01]  /*1760*/  SHF.L.U64.HI R207, R132.reuse, 0x5, R133 ;  /* 0x0000000584cf7819 */ /* 0x040fe20000010285 */
[----:B------:R-:W-:Y:S01]  /*1770*/  IMAD.SHL.U32 R206, R132, 0x20, RZ ;  /* 0x0000002084ce7824 */ /* 0x000fe200078e00ff */
[----:B------:R-:W-:Y:S01]  /*1780*/  SHF.L.U64.HI R211, R124, 0x4, R125 ;  /* 0x000000047cd37819 */ /* 0x000fe2000001027d */
[----:B------:R-:W-:-:S02]  /*1790*/  IMAD.SHL.U32 R202, R199, 0x20, RZ ;  /* 0x00000020c7ca7824 */ /* 0x000fc400078e00ff */
[----:B------:R-:W-:Y:S01]  /*17a0*/  IMAD.MOV.U32 R198, RZ, RZ, 0x20 ;  /* 0x00000020ffc67424 */ /* 0x000fe200078e00ff */
[----:B-1----:R-:W1:Y:S01]  /*17b0*/  MUFU.RCP R28, R29 ;  /* 0x0000001d001c7308 */ /* 0x002e620000001000 */
[----:B------:R-:W-:Y:S01]  /*17c0*/  IMAD.MOV.U32 R197, RZ, RZ, 0x40 ;  /* 0x00000040ffc57424 */ /* 0x000fe200078e00ff */
[----:B------:R-:W-:Y:S01]  /*17d0*/  LOP3.LUT R202, R202, 0x7c00, RZ, 0xc0, !PT ;  /* 0x00007c00caca7812 */ /* 0x000fe200078ec0ff */
[----:B------:R-:W-:Y:S02]  /*17e0*/  VIADD R221, R149, 0xffffffff ;  /* 0xffffffff95dd7836 */ /* 0x000fe40000000000 */
        /* <DEDUP_REMOVED lines=13> */
[----:B------:R-:W-:Y:S02]  /*18c0*/  @!P2 IMAD.IADD R11, R11, 0x1, -R4 ;  /* 0x000000010b0ba824 */ /* 0x000fe400078e0a04 */
[----:B------:R-:W-:-:S03]  /*18d0*/  @!P2 VIADD R13, R13, 0x1 ;  /* 0x000000010d0da836 */ /* 0x000fc60000000000 */
[----:B------:R-:W-:Y:S02]  /*18e0*/  ISETP.GE.U32.AND P3, PT, R11, R4, PT ;  /* 0x000000040b00720c */ /* 0x000fe40003f66070 */
[----:B------:R-:W-:Y:S02]  /*18f0*/  LOP3.LUT R4, R196, 0x38, RZ, 0xc0, !PT ;  /* 0x00000038c4047812 */ /* 0x000fe400078ec0ff */
[----:B------:R-:W-:Y:S02]  /*1900*/  LOP3.LUT R11, R222, R15, RZ, 0x3c, !PT ;  /* 0x0000000fde0b7212 */ /* 0x000fe400078e3cff */
[----:B------:R-:W-:Y:S02]  /*1910*/  IADD3 R28, P0, PT, R4, R12, RZ ;  /* 0x0000000c041c7210 */ /* 0x000fe40007f1e0ff */
[----:B------:R-:W-:Y:S02]  /*1920*/  ISETP.GE.AND P1, PT, R11, RZ, PT ;  /* 0x000000ff0b00720c */ /* 0x000fe40003f26270 */
[----:B------:R-:W-:Y:S01]  /*1930*/  LOP3.LUT R11, R196, 0x1e00, RZ, 0xc0, !PT ;  /* 0x00001e00c40b7812 */ /* 0x000fe200078ec0ff */
[----:B------:R-:W-:Y:S01]  /*1940*/  IMAD.X R29, RZ, RZ, R10, P0 ;  /* 0x000000ffff1d7224 */ /* 0x000fe200000e060a */
[----:B------:R-:W-:-:S02]  /*1950*/  ISETP.NE.AND P0, PT, R15, RZ, PT ;  /* 0x000000ff0f00720c */ /* 0x000fc40003f05270 */
[----:B------:R-:W-:Y:S01]  /*1960*/  @P3 IADD3 R13, PT, PT, R13, 0x1, RZ ;  /* 0x000000010d0d3810 */ /* 0x000fe20007ffe0ff */
[----:B------:R-:W-:Y:S01]  /*1970*/  IMAD.WIDE.U32 R28, R9, R132, R28 ;  /* 0x00000084091c7225 */ /* 0x000fe200078e001c */
[----:B------:R-:W-:-:S03]  /*1980*/  SHF.R.U32.HI R10, RZ, 0x3, R199 ;  /* 0x00000003ff0a7819 */ /* 0x000fc600000116c7 */
[----:B------:R-:W-:Y:S02]  /*1990*/  IMAD.IADD R29, R29, 0x1, R5 ;  /* 0x000000011d1d7824 */ /* 0x000fe400078e0205 */
[----:B------:R-:W-:Y:S02]  /*19a0*/  @!P1 IMAD.MOV R13, RZ, RZ, -R13 ;  /* 0x000000ffff0d9224 */ /* 0x000fe400078e0a0d */
[----:B------:R-:W-:Y:S02]  /*19b0*/  IMAD R217, R133, R10, RZ ;  /* 0x0000000a85d97224 */ /* 0x000fe400078e02ff */
[----:B------:R-:W-:Y:S02]  /*19c0*/  @!P0 LOP3.LUT R13, RZ, R15, RZ, 0x33, !PT ;  /* 0x0000000fff0d8212 */ /* 0x000fe400078e33ff */
[----:B------:R-:W-:Y:S02]  /*19d0*/  IADD3 R14, P0, PT, R4, R8, RZ ;  /* 0x00000008040e7210 */ /* 0x000fe40007f1e0ff */
[----:B------:R-:W-:Y:S01]  /*19e0*/  SHF.R.S32.HI R9, RZ, 0x1f, R13 ;  /* 0x0000001fff097819 */ /* 0x000fe2000001140d */
[----:B------:R-:W-:Y:S01]  /*19f0*/  IMAD R5, R27, R13, RZ ;  /* 0x0000000d1b057224 */ /* 0x000fe200078e02ff */
[----:B------:R-:W-:Y:S01]  /*1a00*/  LOP3.LUT R8, R196, 0x1c0, RZ, 0xc0, !PT ;  /* 0x000001c0c4087812 */ /* 0x000fe200078ec0ff */
[----:B------:R-:W-:-:S03]  /*1a10*/  IMAD.WIDE.U32 R12, R13, R26, R28 ;  /* 0x0000001a0d0c7225 */ /* 0x000fc600078e001c */
[----:B------:R-:W-:Y:S01]  /*1a20*/  LOP3.LUT R8, R8, 0x38, R199, 0xf8, !PT ;  /* 0x0000003808087812 */ /* 0x000fe200078ef8c7 */
[----:B------:R-:W-:Y:S02]  /*1a30*/  IMAD R5, R9, R26, R5 ;  /* 0x0000001a09057224 */ /* 0x000fe400078e0205 */
[----:B------:R-:W-:Y:S01]  /*1a40*/  IMAD.X R15, RZ, RZ, R0, P0 ;  /* 0x000000ffff0f7224 */ /* 0x000fe200000e0600 */
[----:B------:R-:W-:Y:S01]  /*1a50*/  LOP3.LUT R8, R11, R8, R4, 0xf6, !PT ;  /* 0x000000080b087212 */ /* 0x000fe200078ef604 */
[----:B------:R-:W-:Y:S01]  /*1a60*/  IMAD.IADD R13, R13, 0x1, R5 ;  /* 0x000000010d0d7824 */ /* 0x000fe200078e0205 */
[----:B------:R-:W-:Y:S01]  /*1a70*/  MOV R11, RZ ;  /* 0x000000ff000b7202 */ /* 0x000fe20000000f00 */
[----:B------:R-:W-:Y:S01]  /*1a80*/  IMAD.MOV.U32 R5, RZ, RZ, RZ ;  /* 0x000000ffff057224 */ /* 0x000fe200078e00ff */
[----:B------:R-:W-:Y:S01]  /*1a90*/  LEA R128, R8, R201, 0x1 ;  /* 0x000000c908807211 */ /* 0x000fe200078e08ff */
[----:B------:R-:W-:Y:S02]  /*1aa0*/  IMAD R9, R125, R10, RZ ;  /* 0x0000000a7d097224 */ /* 0x000fe400078e02ff */
[----:B------:R-:W-:-:S04]  /*1ab0*/  IMAD.WIDE.U32 R14, R10, R124, R14 ;  /* 0x0000007c0a0e7225 */ /* 0x000fc800078e000e */
[----:B------:R-:W-:Y:S02]  /*1ac0*/  IMAD.IADD R9, R15, 0x1, R9 ;  /* 0x000000010f097824 */ /* 0x000fe400078e0209 */
[----:B------:R-:W-:-:S04]  /*1ad0*/  IMAD.WIDE.U32 R12, R10, R132, R12 ;  /* 0x000000840a0c7225 */ /* 0x000fc800078e000c */
[----:B------:R-:W-:Y:S02]  /*1ae0*/  IMAD.IADD R217, R13, 0x1, R217 ;  /* 0x000000010dd97824 */ /* 0x000fe400078e02d9 */
[-C--:B--2---:R-:W-:Y:S02]  /*1af0*/  IMAD R0, R25, R223.reuse, RZ ;  /* 0x000000df19007224 */ /* 0x084fe400078e02ff */
[----:B------:R-:W-:Y:S01]  /*1b00*/  IMAD.WIDE.U32 R24, R24, R223, R4 ;  /* 0x000000df18187225 */ /* 0x000fe200078e0004 */
[----:B---3--:R-:W-:-:S03]  /*1b10*/  LEA R214, P0, R14, R22, 0x1 ;  /* 0x000000160ed67211 */ /* 0x008fc600078008ff */
[----:B------:R-:W-:Y:S01]  /*1b20*/  IMAD.IADD R25, R25, 0x1, R0 ;  /* 0x0000000119197824 */ /* 0x000fe200078e0200 */
[----:B------:R-:W-:Y:S01]  /*1b30*/  SHF.R.S32.HI R0, RZ, 0x1f, R222 ;  /* 0x0000001fff007819 */ /* 0x000fe200000114de */
[----:B----4-:R-:W-:Y:S01]  /*1b40*/  IMAD R5, R19, R222, RZ ;  /* 0x000000de13057224 */ /* 0x010fe200078e02ff */
[----:B------:R-:W-:Y:S01]  /*1b50*/  LEA.HI.X R213, R14, R23, R9, 0x1, P0 ;  /* 0x000000170ed57211 */ /* 0x000fe200000f0c09 */
[----:B------:R-:W-:Y:S01]  /*1b60*/  IMAD.WIDE.U32 R22, R219, 0x40, R10 ;  /* 0x00000040db167825 */ /* 0x000fe200078e000a */
[----:B------:R-:W-:-:S03]  /*1b70*/  SHF.L.U64.HI R15, R20, 0x5, R21 ;  /* 0x00000005140f7819 */ /* 0x000fc60000010215 */
[----:B------:R-:W-:Y:S01]  /*1b80*/  IMAD R0, R18, R0, R5 ;  /* 0x0000000012007224 */ /* 0x000fe200078e0205 */
[----:B------:R-:W-:Y:S01]  /*1b90*/  SHF.L.U64.HI R19, R20, 0x4, R21 ;  /* 0x0000000414137819 */ /* 0x000fe20000010215 */
[----:B------:R-:W-:-:S04]  /*1ba0*/  IMAD.WIDE.U32 R24, R222, R18, R24 ;  /* 0x00000012de187225 */ /* 0x000fc800078e0018 */
[C---:B------:R-:W-:Y:S02]  /*1bb0*/  IMAD.SHL.U32 R14, R20.reuse, 0x20, RZ ;  /* 0x00000020140e7824 */ /* 0x040fe400078e00ff */
[----:B------:R-:W-:Y:S02]  /*1bc0*/  IMAD R5, R23, R20, RZ ;  /* 0x0000001417057224 */ /* 0x000fe400078e02ff */
[C---:B------:R-:W-:Y:S02]  /*1bd0*/  IMAD.SHL.U32 R18, R20.reuse, 0x10, RZ ;  /* 0x0000001014127824 */ /* 0x040fe400078e00ff */
[----:B------:R-:W-:Y:S01]  /*1be0*/  IMAD.IADD R25, R25, 0x1, R0 ;  /* 0x0000000119197824 */ /* 0x000fe200078e0200 */
[----:B------:R-:W-:Y:S01]  /*1bf0*/  LOP3.LUT R0, R203, 0x8, RZ, 0xc0, !PT ;  /* 0x00000008cb007812 */ /* 0x000fe200078ec0ff */
[----:B------:R-:W-:-:S04]  /*1c00*/  IMAD.WIDE.U32 R14, R20, R22, R14 ;  /* 0x00000016140e7225 */ /* 0x000fc800078e000e */
[----:B------:R-:W-:Y:S01]  /*1c10*/  IMAD R5, R21, R22, R5 ;  /* 0x0000001615057224 */ /* 0x000fe200078e0205 */
[--C-:B------:R-:W-:Y:S01]  /*1c20*/  IADD3 R21, P1, P0, R24, R14, R18.reuse ;  /* 0x0000000e18157210 */ /* 0x100fe2000783e012 */
[----:B------:R-:W-:-:S04]  /*1c30*/  IMAD.WIDE.U32 R26, R20, R22, R18 ;  /* 0x00000016141a7225 */ /* 0x000fc800078e0012 */
[----:B------:R-:W-:Y:S01]  /*1c40*/  IMAD.WIDE.U32 R22, R20, R22, R24 ;  /* 0x0000001614167225 */ /* 0x000fe200078e0018 */
[----:B------:R-:W-:-:S03]  /*1c50*/  IADD3 R9, P3, PT, R24, R26, RZ ;  /* 0x0000001a18097210 */ /* 0x000fc60007f7e0ff */
[----:B------:R-:W-:Y:S01]  /*1c60*/  IMAD.IADD R11, R5, 0x1, R15 ;  /* 0x00000001050b7824 */ /* 0x000fe200078e020f */
[----:B------:R-:W-:Y:S01]  /*1c70*/  IADD3 R15, P2, PT, R24, R14, RZ ;  /* 0x0000000e180f7210 */ /* 0x000fe20007f5e0ff */
[----:B------:R-:W-:Y:S01]  /*1c80*/  IMAD.IADD R23, R23, 0x1, R5 ;  /* 0x0000000117177824 */ /* 0x000fe200078e0205 */
[CC--:B------:R-:W-:Y:S01]  /*1c90*/  LEA R24, P4, R22.reuse, R16.reuse, 0x1 ;  /* 0x0000001016187211 */ /* 0x0c0fe200078808ff */
[----:B------:R-:W-:Y:S01]  /*1ca0*/  IMAD.MOV.U32 R215, RZ, RZ, R213 ;  /* 0x000000ffffd77224 */ /* 0x000fe200078e00d5 */
[----:B------:R-:W-:Y:S01]  /*1cb0*/  IADD3.X R19, PT, PT, R25, R11, R19, P1, P0 ;  /* 0x0000000b19137210 */ /* 0x000fe20000fe0413 */
[----:B------:R-:W-:Y:S01]  /*1cc0*/  IMAD.X R11, R11, 0x1, R25, P2 ;  /* 0x000000010b0b7824 */ /* 0x000fe200010e0619 */
[----:B------:R-:W-:Y:S02]  /*1cd0*/  IADD3.X R5, PT, PT, R25, R5, R27, P3, !PT ;  /* 0x0000000519057210 */ /* 0x000fe40001ffe41b */
[----:B------:R-:W-:Y:S02]  /*1ce0*/  LEA.HI.X R25, R22, R17, R23, 0x1, P4 ;  /* 0x0000001116197211 */ /* 0x000fe400020f0c17 */
[----:B------:R-:W-:-:S02]  /*1cf0*/  LEA R22, P2, R9, R16, 0x1 ;  /* 0x0000001009167211 */ /* 0x000fc400078408ff */
        /* <DEDUP_REMOVED lines=16> */
[----:B------:R-:W-:Y:S04]  /*1e00*/  LDGSTS.E.BYPASS.LTC128B.128 [R128+0x1000], desc[UR4][R14.64] ;  /* 0x010000000e807fae */ /* 0x000fe8000b981a04 */
[--C-:B------:R-:W-:Y:S01]  /*1e10*/  IMAD.X R19, R9, 0x1, R209.reuse, P0 ;  /* 0x0000000109137824 */ /* 0x100fe200000e06d1 */
[-C--:B------:R-:W-:Y:S01]  /*1e20*/  IADD3 R20, P0, PT, R18, R208.reuse, RZ ;  /* 0x000000d012147210 */ /* 0x080fe20007f1e0ff */
[----:B------:R1:W-:Y:S04]  /*1e30*/  LDGSTS.E.BYPASS.LTC128B.128 [R128+0x3000], desc[UR4][R14.64+0x80] ;  /* 0x030000800e807fae */ /* 0x0003e8000b981a04 */
[----:B------:R-:W-:Y:S01]  /*1e40*/  IMAD.X R21, R19, 0x1, R209, P0 ;  /* 0x0000000113157824 */ /* 0x000fe200000e06d1 */
[----:B------:R-:W-:Y:S04]  /*1e50*/  LDGSTS.E.BYPASS.LTC128B.128 [R128+0x1800], desc[UR4][R16.64] ;  /* 0x0180000010807fae */ /* 0x000fe8000b981a04 */
[----:B------:R2:W-:Y:S04]  /*1e60*/  LDGSTS.E.BYPASS.LTC128B.128 [R128+0x3800], desc[UR4][R16.64+0x80] ;  /* 0x0380008010807fae */ /* 0x0005e8000b981a04 */
[----:B------:R-:W-:Y:S04]  /*1e70*/  LDGSTS.E.BYPASS.LTC128B.128 [R128+0x4000], desc[UR4][R214.64] ;  /* 0x04000000d6807fae */ /* 0x000fe8000b981a04 */
[----:B------:R-:W-:Y:S04]  /*1e80*/  LDGSTS.E.BYPASS.LTC128B.128 [R128+0x8000], desc[UR4][R214.64+0x80] ;  /* 0x08000080d6807fae */ /* 0x000fe8000b981a04 */
[----:B------:R-:W-:Y:S04]  /*1e90*/  LDGSTS.E.BYPASS.LTC128B.128 [R128+0x4800], desc[UR4][R8.64] ;  /* 0x0480000008807fae */ /* 0x000fe8000b981a04 */
[----:B------:R3:W-:Y:S01]  /*1ea0*/  LDGSTS.E.BYPASS.LTC128B.128 [R128+0x8800], desc[UR4][R8.64+0x80] ;  /* 0x0880008008807fae */ /* 0x0007e2000b981a04 */
[----:B-1----:R-:W-:-:S03]  /*1eb0*/  IADD3 R14, P0, PT, R20, R208, RZ ;  /* 0x000000d0140e7210 */ /* 0x002fc60007f1e0ff */
[----:B------:R-:W-:Y:S02]  /*1ec0*/  LDGSTS.E.BYPASS.LTC128B.128 [R128+0x5000], desc[UR4][R18.64] ;  /* 0x0500000012807fae */ /* 0x000fe4000b981a04 */
[--C-:B------:R-:W-:Y:S01]  /*1ed0*/  IMAD.X R15, R21, 0x1, R209.reuse, P0 ;  /* 0x00000001150f7824 */ /* 0x100fe200000e06d1 */
[-C--:B------:R-:W-:Y:S01]  /*1ee0*/  IADD3 R22, P0, PT, R14, R208.reuse, RZ ;  /* 0x000000d00e167210 */ /* 0x080fe20007f1e0ff */
[----:B------:R-:W-:Y:S04]  /*1ef0*/  LDGSTS.E.BYPASS.LTC128B.128 [R128+0x9000], desc[UR4][R18.64+0x80] ;  /* 0x0900008012807fae */ /* 0x000fe8000b981a04 */
[----:B------:R-:W-:Y:S01]  /*1f00*/  IMAD.X R23, R15, 0x1, R209, P0 ;  /* 0x000000010f177824 */ /* 0x000fe200000e06d1 */
[-C--:B--2---:R-:W-:Y:S01]  /*1f10*/  IADD3 R16, P0, PT, R22, R208.reuse, RZ ;  /* 0x000000d016107210 */ /* 0x084fe20007f1e0ff */
[----:B------:R-:W-:Y:S03]  /*1f20*/  LDGSTS.E.BYPASS.LTC128B.128 [R128+0x5800], desc[UR4][R20.64] ;  /* 0x0580000014807fae */ /* 0x000fe6000b981a04 */
[----:B------:R-:W-:Y:S01]  /*1f30*/  IADD3.X R17, PT, PT, R23, R209, RZ, P0, !PT ;  /* 0x000000d117117210 */ /* 0x000fe200007fe4ff */
[----:B------:R-:W-:Y:S01]  /*1f40*/  LDGSTS.E.BYPASS.LTC128B.128 [R128+0x9800], desc[UR4][R20.64+0x80] ;  /* 0x0980008014807fae */ /* 0x000fe2000b981a04 */
[----:B------:R-:W-:-:S03]  /*1f50*/  IADD3 R24, P0, PT, R16, R208, RZ ;  /* 0x000000d010187210 */ /* 0x000fc60007f1e0ff */
[----:B------:R-:W-:Y:S02]  /*1f60*/  LDGSTS.E.BYPASS.LTC128B.128 [R128+0x6000], desc[UR4][R14.64] ;  /* 0x060000000e807fae */ /* 0x000fe4000b981a04 */
[----:B------:R-:W-:Y:S01]  /*1f70*/  IMAD.X R25, R17, 0x1, R209, P0 ;  /* 0x0000000111197824 */ /* 0x000fe200000e06d1 */
[C---:B------:R-:W-:Y:S01]  /*1f80*/  LEA R216, P0, R12.reuse, R6, 0x1 ;  /* 0x000000060cd87211 */ /* 0x040fe200078008ff */
[----:B------:R-:W-:Y:S01]  /*1f90*/  LDGSTS.E.BYPASS.LTC128B.128 [R128+0xa000], desc[UR4][R14.64+0x80] ;  /* 0x0a0000800e807fae */ /* 0x000fe2000b981a04 */
[----:B------:R-:W-:Y:S02]  /*1fa0*/  LOP3.LUT R6, R129, 0x1c0, RZ, 0xc0, !PT ;  /* 0x000001c081067812 */ /* 0x000fe400078ec0ff */
[----:B------:R-:W-:Y:S01]  /*1fb0*/  LEA.HI.X R217, R12, R7, R217, 0x1, P0 ;  /* 0x000000070cd97211 */ /* 0x000fe200000f0cd9 */
[----:B------:R-:W-:Y:S01]  /*1fc0*/  LDGSTS.E.BYPASS.LTC128B.128 [R128+0x6800], desc[UR4][R22.64] ;  /* 0x0680000016807fae */ /* 0x000fe2000b981a04 */
[----:B---3--:R-:W-:Y:S02]  /*1fd0*/  LOP3.LUT R9, R6, 0x8, R199, 0xf8, !PT ;  /* 0x0000000806097812 */ /* 0x008fe400078ef8c7 */
[----:B------:R-:W-:Y:S01]  /*1fe0*/  IADD3 R8, P0, PT, R206, R216, RZ ;  /* 0x000000d8ce087210 */ /* 0x000fe20007f1e0ff */
[----:B------:R-:W-:Y:S01]  /*1ff0*/  LDGSTS.E.BYPASS.LTC128B.128 [R128+0xa800], desc[UR4][R22.64+0x80] ;  /* 0x0a80008016807fae */ /* 0x000fe2000b981a04 */
[----:B------:R-:W-:-:S02]  /*2000*/  LOP3.LUT R7, R0, 0x1c0, R129, 0xf8, !PT ;  /* 0x000001c000077812 */ /* 0x000fc400078ef881 */
[-C--:B------:R-:W-:Y:S01]  /*2010*/  LOP3.LUT R6, R9, R4.reuse, RZ, 0x3c, !PT ;  /* 0x0000000409067212 */ /* 0x080fe200078e3cff */
[----:B------:R-:W-:Y:S01]  /*2020*/  LDGSTS.E.BYPASS.LTC128B.128 [R128+0x7000], desc[UR4][R16.64] ;  /* 0x0700000010807fae */ /* 0x000fe2000b981a04 */
[----:B------:R-:W-:Y:S01]  /*2030*/  LOP3.LUT R0, R7, R4, RZ, 0x3c, !PT ;  /* 0x0000000407007212 */ /* 0x000fe200078e3cff */
[----:B------:R-:W-:Y:S01]  /*2040*/  IMAD.X R9, R207, 0x1, R217, P0 ;  /* 0x00000001cf097824 */ /* 0x000fe200000e06d9 */
[----:B------:R-:W-:Y:S01]  /*2050*/  IADD3 R4, P0, PT, R8, R206, RZ ;  /* 0x000000ce08047210 */ /* 0x000fe20007f1e0ff */
[----:B------:R1:W-:Y:S01]  /*2060*/  LDGSTS.E.BYPASS.LTC128B.128 [R128+0xb000], desc[UR4][R16.64+0x80] ;  /* 0x0b00008010807fae */ /* 0x0003e2000b981a04 */
[----:B------:R-:W-:Y:S02]  /*2070*/  IMAD R6, R6, 0x2, R5 ;  /* 0x0000000206067824 */ /* 0x000fe400078e0205 */
[----:B------:R-:W-:Y:S01]  /*2080*/  IADD3.X R5, PT, PT, R9, R207, RZ, P0, !PT ;  /* 0x000000cf09057210 */ /* 0x000fe200007fe4ff */
[----:B------:R2:W-:Y:S01]  /*2090*/  LDGSTS.E.BYPASS.LTC128B.128 [R128+0x7800], desc[UR4][R24.64] ;  /* 0x0780000018807fae */ /* 0x0005e2000b981a04 */
[----:B------:R-:W-:-:S03]  /*20a0*/  IMAD.IADD R123, R201, 0x1, R6 ;  /* 0x00000001c97b7824 */ /* 0x000fc600078e0206 */
[----:B------:R2:W-:Y:S04]  /*20b0*/  LDGSTS.E.BYPASS.LTC128B.128 [R128+0xb800], desc[UR4][R24.64+0x80] ;  /* 0x0b80008018807fae */ /* 0x0005e8000b981a04 */
[----:B------:R-:W0:Y:S01]  /*20c0*/  LDGDEPBAR ;  /* 0x00000000000079af */ /* 0x000e220000000000 */
[----:B-1----:R-:W-:-:S05]  /*20d0*/  IADD3 R16, P0, PT, R4, R206, RZ ;  /* 0x000000ce04107210 */ /* 0x002fca0007f1e0ff */
[----:B------:R-:W-:Y:S01]  /*20e0*/  IMAD.X R17, R5, 0x1, R207, P0 ;  /* 0x0000000105117824 */ /* 0x000fe200000e06cf */
[----:B------:R-:W-:Y:S01]  /*20f0*/  IADD3 R14, P0, PT, R16, R206, RZ ;  /* 0x000000ce100e7210 */ /* 0x000fe20007f1e0ff */
[----:B------:R-:W-:-:S12]  /*2100*/  DEPBAR.LE SB0, 0x0 ;  /* 0x000080000000791a */ /* 0x000fd80000000000 */
[----:B------:R-:W-:Y:S05]  /*2110*/  WARPSYNC.ALL ;  /* 0x0000000000007948 */ /* 0x000fea0003800000 */
[----:B------:R-:W-:Y:S01]  /*2120*/  BAR.SYNC.DEFER_BLOCKING 0x0 ;  /* 0x0000000000007b1d */ /* 0x000fe20000010000 */
[----:B------:R-:W-:Y:S01]  /*2130*/  IMAD.X R15, R17, 0x1, R207, P0 ;  /* 0x00000001110f7824 */ /* 0x000fe200000e06cf */
[----:B------:R-:W-:-:S04]  /*2140*/  IADD3 R12, P0, PT, R14, R206, RZ ;  /* 0x000000ce0e0c7210 */ /* 0x000fc80007f1e0ff */
[----:B------:R-:W-:Y:S01]  /*2150*/  BSSY.RECONVERGENT B1, `(.L_x_4733) ;  /* 0x0000163000017945 */ /* 0x000fe20003800200 */
[----:B------:R-:W-:Y:S01]  /*2160*/  IMAD.X R13, R15, 0x1, R207, P0 ;  /* 0x000000010f0d7824 */ /* 0x000fe200000e06cf */
[----:B------:R-:W-:-:S05]  /*2170*/  IADD3 R10, P0, PT, R12, R206, RZ ;  /* 0x000000ce0c0a7210 */ /* 0x000fca0007f1e0ff */
[----:B------:R-:W-:Y:S01]  /*2180*/  IMAD.X R11, R13, 0x1, R207, P0 ;  /* 0x000000010d0b7824 */ /* 0x000fe200000e06cf */
[----:B------:R-:W-:Y:S01]  /*2190*/  @!PT LDS RZ, [RZ] ;  /* 0x00000000fffff984 */ /* 0x000fe20000000800 */
[----:B------:R-:W-:Y:S01]  /*21a0*/  @!PT LDS RZ, [RZ] ;  /* 0x00000000fffff984 */ /* 0x000fe20000000800 */
[----:B------:R-:W-:Y:S01]  /*21b0*/  @!PT LDS RZ, [RZ] ;  /* 0x00000000fffff984 */ /* 0x000fe20000000800 */
[----:B------:R-:W-:Y:S04]  /*21c0*/  LDGSTS.E.BYPASS.LTC128B.128 [R128+0xc000], desc[UR4][R216.64] ;  /* 0x0c000000d8807fae */ /* 0x000fe8000b981a04 */
[----:B------:R-:W-:Y:S04]  /*21d0*/  LDGSTS.E.BYPASS.LTC128B.128 [R128+0x10000], desc[UR4][R216.64+0x80] ;  /* 0x10000080d8807fae */ /* 0x000fe8000b981a04 */
[----:B------:R-:W-:Y:S04]  /*21e0*/  LDGSTS.E.BYPASS.LTC128B.128 [R128+0xc800], desc[UR4][R8.64] ;  /* 0x0c80000008807fae */ /* 0x000fe8000b981a04 */
[----:B------:R1:W-:Y:S04]  /*21f0*/  LDGSTS.E.BYPASS.LTC128B.128 [R128+0x10800], desc[UR4][R8.64+0x80] ;  /* 0x1080008008807fae */ /* 0x0003e8000b981a04 */
[----:B------:R-:W-:Y:S04]  /*2200*/  LDGSTS.E.BYPASS.LTC128B.128 [R128+0xd000], desc[UR4][R4.64] ;  /* 0x0d00000004807fae */ /* 0x000fe8000b981a04 */
[----:B------:R3:W-:Y:S04]  /*2210*/  LDGSTS.E.BYPASS.LTC128B.128 [R128+0x11000], desc[UR4][R4.64+0x80] ;  /* 0x1100008004807fae */ /* 0x0007e8000b981a04 */
[----:B------:R-:W-:Y:S04]  /*2220*/  LDGSTS.E.BYPASS.LTC128B.128 [R128+0xd800], desc[UR4][R16.64] ;  /* 0x0d80000010807fae */ /* 0x000fe8000b981a04 */
[----:B------:R-:W-:Y:S04]  /*2230*/  LDGSTS.E.BYPASS.LTC128B.128 [R128+0x11800], desc[UR4][R16.64+0x80] ;  /* 0x1180008010807fae */ /* 0x000fe8000b981a04 */
[----:B------:R-:W-:Y:S04]  /*2240*/  LDGSTS.E.BYPASS.LTC128B.128 [R128+0xe000], desc[UR4][R14.64] ;  /* 0x0e0000000e807fae */ /* 0x000fe8000b981a04 */
[----:B------:R-:W-:Y:S01]  /*2250*/  LDGSTS.E.BYPASS.LTC128B.128 [R128+0x12000], desc[UR4][R14.64+0x80] ;  /* 0x120000800e807fae */ /* 0x000fe2000b981a04 */
[----:B-1----:R-:W-:-:S03]  /*2260*/  IADD3 R8, P0, PT, R10, R206, RZ ;  /* 0x000000ce0a087210 */ /* 0x002fc60007f1e0ff */
[----:B------:R-:W-:Y:S02]  /*2270*/  LDGSTS.E.BYPASS.LTC128B.128 [R128+0xe800], desc[UR4][R12.64] ;  /* 0x0e8000000c807fae */ /* 0x000fe4000b981a04 */
[----:B------:R-:W-:Y:S02]  /*2280*/  IMAD.X R9, R11, 0x1, R207, P0 ;  /* 0x000000010b097824 */ /* 0x000fe400000e06cf */
[----:B------:R1:W-:Y:S01]  /*2290*/  LDGSTS.E.BYPASS.LTC128B.128 [R128+0x12800], desc[UR4][R12.64+0x80] ;  /* 0x128000800c807fae */ /* 0x0003e2000b981a04 */
[----:B------:R-:W-:Y:S02]  /*22a0*/  LOP3.LUT P0, R127, R199, 0x2, RZ, 0xc0, !PT ;  /* 0x00000002c77f7812 */ /* 0x000fe4000780c0ff */
[----:B---3--:R-:W-:Y:S01]  /*22b0*/  LOP3.LUT R5, R202, 0x200, R129, 0xf8, !PT ;  /* 0x00000200ca057812 */ /* 0x008fe200078ef881 */
[----:B------:R-:W-:Y:S01]  /*22c0*/  LDGSTS.E.BYPASS.LTC128B.128 [R128+0xf000], desc[UR4][R10.64] ;  /* 0x0f0000000a807fae */ /* 0x000fe2000b981a04 */
[----:B------:R-:W-:Y:S02]  /*22d0*/  SEL R135, R198, 0xffffffe0, !P0 ;  /* 0xffffffe0c6877807 */ /* 0x000fe40004000000 */
[----:B------:R-:W-:Y:S01]  /*22e0*/  LOP3.LUT R104, R5, R0, RZ, 0xfc, !PT ;  /* 0x0000000005687212 */ /* 0x000fe200078efcff */
[----:B------:R-:W-:Y:S01]  /*22f0*/  LDGSTS.E.BYPASS.LTC128B.128 [R128+0x13000], desc[UR4][R10.64+0x80] ;  /* 0x130000800a807fae */ /* 0x000fe2000b981a04 */
[----:B------:R-:W-:Y:S01]  /*2300*/  LOP3.LUT P0, R126, R199, 0x4, RZ, 0xc0, !PT ;  /* 0x00000004c77e7812 */ /* 0x000fe2000780c0ff */
[----:B------:R-:W-:Y:S01]  /*2310*/  IMAD.IADD R120, R135, 0x1, R123 ;  /* 0x0000000187787824 */ /* 0x000fe200078e027b */
[----:B------:R-:W-:Y:S01]  /*2320*/  LEA R104, R104, R201, 0x1 ;  /* 0x000000c968687211 */ /* 0x000fe200078e08ff */
[----:B------:R-:W-:Y:S01]  /*2330*/  LDGSTS.E.BYPASS.LTC128B.128 [R128+0xf800], desc[UR4][R8.64] ;  /* 0x0f80000008807fae */ /* 0x000fe2000b981a04 */
[----:B------:R-:W-:-:S02]  /*2340*/  SEL R134, R197, 0xffffffc0, !P0 ;  /* 0xffffffc0c5867807 */ /* 0x000fc40004000000 */
[----:B------:R-:W-:Y:S01]  /*2350*/  ISETP.GT.AND P0, PT, R221, R212, PT ;  /* 0x000000d4dd00720c */ /* 0x000fe20003f04270 */
[----:B------:R3:W-:Y:S01]  /*2360*/  LDGSTS.E.BYPASS.LTC128B.128 [R128+0x13800], desc[UR4][R8.64+0x80] ;  /* 0x1380008008807fae */ /* 0x0007e2000b981a04 */
[C-C-:B------:R-:W-:Y:S02]  /*2370*/  IMAD.IADD R122, R135.reuse, 0x1, R104.reuse ;  /* 0x00000001877a7824 */ /* 0x140fe400078e0268 */
[C---:B------:R-:W-:Y:S01]  /*2380*/  IMAD.IADD R121, R134.reuse, 0x1, R104 ;  /* 0x0000000186797824 */ /* 0x040fe200078e0268 */
[----:B------:R-:W-:Y:S01]  /*2390*/  LDSM.16.M88.4 R4, [R104] ;  /* 0x000000006804783b */ /* 0x000fe20000000200 */
[----:B------:R-:W-:Y:S02]  /*23a0*/  IADD3 R134, PT, PT, R134, R123, RZ ;  /* 0x0000007b86867210 */ /* 0x000fe40007ffe0ff */
[C---:B------:R-:W-:Y:S01]  /*23b0*/  IMAD.IADD R136, R135.reuse, 0x1, R121 ;  /* 0x0000000187887824 */ /* 0x040fe200078e0279 */
[----:B------:R-:W4:Y:S02]  /*23c0*/  LDSM.16.M88.4 R44, [R123+0x4000] ;  /* 0x004000007b2c783b */ /* 0x000f240000000200 */
[----:B------:R-:W-:-:S02]  /*23d0*/  IMAD.IADD R135, R135, 0x1, R134 ;  /* 0x0000000187877824 */ /* 0x000fc400078e0286 */
[----:B------:R-:W5:Y:S04]  /*23e0*/  LDSM.16.M88.4 R56, [R123+0x4800] ;  /* 0x004800007b38783b */ /* 0x000f680000000200 */
[----:B------:R-:W2:Y:S04]  /*23f0*/  LDSM.16.M88.4 R144, [R123+0x5000] ;  /* 0x005000007b90783b */ /* 0x000ea80000000200 */
[----:B------:R-:W3:Y:S04]  /*2400*/  LDSM.16.M88.4 R36, [R123+0x5800] ;  /* 0x005800007b24783b */ /* 0x000ee80000000200 */
[----:B------:R-:W3:Y:S04]  /*2410*/  LDSM.16.M88.4 R28, [R123+0x6000] ;  /* 0x006000007b1c783b */ /* 0x000ee80000000200 */
[----:B------:R-:W3:Y:S04]  /*2420*/  LDSM.16.M88.4 R20, [R123+0x6800] ;  /* 0x006800007b14783b */ /* 0x000ee80000000200 */
[----:B-1----:R-:W1:Y:S04]  /*2430*/  LDSM.16.M88.4 R12, [R123+0x7000] ;  /* 0x007000007b0c783b */ /* 0x002e680000000200 */
[----:B------:R-:W1:Y:S04]  /*2440*/  LDSM.16.M88.4 R52, [R123+0x7800] ;  /* 0x007800007b34783b */ /* 0x000e680000000200 */
[----:B------:R-:W-:Y:S04]  /*2450*/  LDSM.16.M88.4 R80, [R122] ;  /* 0x000000007a50783b */ /* 0x000fe80000000200 */
[----:B------:R-:W1:Y:S01]  /*2460*/  LDSM.16.M88.4 R60, [R120+0x4000] ;  /* 0x00400000783c783b */ /* 0x000e620000000200 */
[C---:B----4-:R-:W-:Y:S03]  /*2470*/  HMMA.16816.F32.BF16 R48, R4.reuse, R44, RZ ;  /* 0x0000002c0430723c */ /* 0x050fe600000418ff */
[----:B------:R-:W4:Y:S04]  /*2480*/  LDSM.16.M88.4 R72, [R120+0x4800] ;  /* 0x004800007848783b */ /* 0x000f280000000200 */
[----:B------:R-:W4:Y:S01]  /*2490*/  LDSM.16.M88.4 R68, [R120+0x5000] ;  /* 0x005000007844783b */ /* 0x000f220000000200 */
[C---:B------:R-:W-:Y:S03]  /*24a0*/  HMMA.16816.F32.BF16 R44, R4.reuse, R46, RZ ;  /* 0x0000002e042c723c */ /* 0x040fe600000418ff */
[----:B------:R-:W-:Y:S04]  /*24b0*/  LDSM.16.M88.4 R88, [R120+0x7800] ;  /* 0x007800007858783b */ /* 0x000fe80000000200 */
[----:B------:R-:W-:Y:S01]  /*24c0*/  LDSM.16.M88.4 R84, [R121] ;  /* 0x000000007954783b */ /* 0x000fe20000000200 */
[C---:B-----5:R-:W-:Y:S03]  /*24d0*/  HMMA.16816.F32.BF16 R64, R4.reuse, R56, RZ ;  /* 0x000000380440723c */ /* 0x060fe600000418ff */
[----:B------:R-:W-:Y:S04]  /*24e0*/  LDSM.16.M88.4 R76, [R134+0x4000] ;  /* 0x00400000864c783b */ /* 0x000fe80000000200 */
[----:B------:R-:W-:Y:S01]  /*24f0*/  LDSM.16.M88.4 R96, [R120+0x6800] ;  /* 0x006800007860783b */ /* 0x000fe20000000200 */
[C---:B--2---:R-:W-:Y:S03]  /*2500*/  HMMA.16816.F32.BF16 R100, R4.reuse, R144, RZ ;  /* 0x000000900464723c */ /* 0x044fe600000418ff */
[----:B------:R-:W-:Y:S04]  /*2510*/  LDSM.16.M88.4 R92, [R120+0x7000] ;  /* 0x00700000785c783b */ /* 0x000fe80000000200 */
[----:B------:R-:W-:Y:S01]  /*2520*/  LDSM.16.M88.4 R108, [R104+0x2000] ;  /* 0x00200000686c783b */ /* 0x000fe20000000200 */
[C---:B---3--:R-:W-:Y:S03]  /*2530*/  HMMA.16816.F32.BF16 R40, R4.reuse, R36, RZ ;  /* 0x000000240428723c */ /* 0x048fe600000418ff */
[----:B------:R-:W-:Y:S04]  /*2540*/  LDSM.16.M88.4 R116, [R123+0xb000] ;  /* 0x00b000007b74783b */ /* 0x000fe80000000200 */
[----:B------:R-:W-:Y:S01]  /*2550*/  LDSM.16.M88.4 R112, [R123+0xb800] ;  /* 0x00b800007b70783b */ /* 0x000fe20000000200 */
[C---:B------:R-:W-:Y:S03]  /*2560*/  HMMA.16816.F32.BF16 R32, R4.reuse, R28, RZ ;  /* 0x0000001c0420723c */ /* 0x040fe600000418ff */
[----:B------:R-:W-:Y:S04]  /*2570*/  LDSM.16.M88.4 R104, [R120+0x8000] ;  /* 0x008000007868783b */ /* 0x000fe80000000200 */
[----:B------:R-:W0:Y:S01]  /*2580*/  LDGDEPBAR ;  /* 0x00000000000079af */ /* 0x000e220000000000 */
        /* <DEDUP_REMOVED lines=150> */
[C---:B--2---:R-:W-:Y:S01]  /*2ef0*/  SHF.L.U64.HI R135, R132.reuse, 0x4, R133 ;  /* 0x0000000484877819 */ /* 0x044fe20000010285 */
[----:B------:R-:W-:-:S06]  /*2f00*/  IMAD.SHL.U32 R132, R132, 0x10, RZ ;  /* 0x0000001084847824 */ /* 0x000fcc00078e00ff */
        /* <DEDUP_REMOVED lines=38> */
.L_x_4736:
[----:B------:R-:W2:Y:S01]  /*3170*/  LD.E R69, desc[UR4][R2.64+0x170] ;  /* 0x0001700402457980 */ /* 0x000ea2000c101900 */
[----:B------:R-:W-:-:S04]  /*3180*/  SHF.L.U32 R52, R221, 0x7, RZ ;  /* 0x00000007dd347819 */ /* 0x000fc800000006ff */
[----:B------:R-:W-:Y:S01]  /*3190*/  IABS R55, R52 ;  /* 0x0000003400377213 */ /* 0x000fe20000000000 */
[C---:B------:R-:W-:Y:S01]  /*31a0*/  VIADD R62, R52.reuse, 0xffffff80 ;  /* 0xffffff80343e7836 */ /* 0x040fe20000000000 */
        /* <DEDUP_REMOVED lines=26> */
[----:B------:R-:W-:Y:S02]  /*3350*/  @!P3 IADD3 R63, PT, PT, R63, 0x1, RZ ;  /* 0x000000013f3fb810 */ /* 0x000fe40007ffe0ff */
[-C--:B------:R-:W-:Y:S02]  /*3360*/  ISETP.GE.U32.AND P4, PT, R53, R60.reuse, PT ;  /* 0x0000003c3500720c */ /* 0x080fe40003f86070 */
[----:B------:R-:W-:Y:S02]  /*3370*/  ISETP.GE.U32.AND P5, PT, R55, R60, PT ;  /* 0x0000003c3700720c */ /* 0x000fe40003fa6070 */
[----:B------:R-:W-:-:S09]  /*3380*/  ISETP.NE.AND P1, PT, R69, RZ, PT ;  /* 0x000000ff4500720c */ /* 0x000fd20003f25270 */
        /* <DEDUP_REMOVED lines=27> */
.L_x_4737:
[----:B------:R-:W-:Y:S05]  /*3540*/  BSYNC.RECONVERGENT B0 ;  /* 0x0000000000007941 */ /* 0x000fea0003800200 */
.L_x_4735:
[----:B------:R-:W-:Y:S01]  /*3550*/  LEA R70, P0, R210, R214, 0x1 ;  /* 0x000000d6d2467211 */ /* 0x000fe200078008ff */
[----:B------:R-:W-:-:S03]  /*3560*/  IMAD.MOV.U32 R215, RZ, RZ, R213 ;  /* 0x000000ffffd77224 */ /* 0x000fc600078e00d5 */
[----:B------:R-:W-:Y:S02]  /*3570*/  LEA.HI.X R71, R210, R213, R211, 0x1, P0 ;  /* 0x000000d5d2477211 */ /* 0x000fe400000f0cd3 */
[-C--:B------:R-:W-:Y:S01]  /*3580*/  IADD3 R68, P0, PT, R70, R208.reuse, RZ ;  /* 0x000000d046447210 */ /* 0x080fe20007f1e0ff */
[----:B------:R-:W-:Y:S01]  /*3590*/  @!PT LDS RZ, [RZ] ;  /* 0x00000000fffff984 */ /* 0x000fe20000000800 */
[----:B------:R-:W-:Y:S01]  /*35a0*/  @!PT LDS RZ, [RZ] ;  /* 0x00000000fffff984 */ /* 0x000fe20000000800 */
[----:B------:R-:W-:Y:S01]  /*35b0*/  @!PT LDS RZ, [RZ] ;  /* 0x00000000fffff984 */ /* 0x000fe20000000800 */
        /* <DEDUP_REMOVED lines=28> */
.L_x_4734:
[----:B------:R-:W-:Y:S05]  /*3780*/  BSYNC.RECONVERGENT B1 ;  /* 0x0000000000017941 */ /* 0x000fea0003800200 */
.L_x_4733:
        /* <DEDUP_REMOVED lines=33> */
[----:B------:R-:W-:Y:S01]  /*39a0*/  LOP3.LUT R0, R0, 0x200, R129, 0xf8, !PT ;  /* 0x0000020000007812 */ /* 0x000fe200078ef881 */
[----:B------:R-:W1:Y:S01]  /*39b0*/  SHFL.BFLY PT, R52, R55, 0x2, 0x1f ;  /* 0x0c401f0037347f89 */ /* 0x000e6200000e0000 */
[----:B------:R-:W-:Y:S02]  /*39c0*/  IADD3 R149, PT, PT, R149, -0x2, RZ ;  /* 0xfffffffe95957810 */ /* 0x000fe40007ffe0ff */
[----:B------:R-:W-:Y:S01]  /*39d0*/  LEA R200, R0, R201, 0x1 ;  /* 0x000000c900c87211 */ /* 0x000fe200078e08ff */
[----:B------:R-:W3:Y:S03]  /*39e0*/  SHFL.BFLY PT, R53, R54, 0x2, 0x1f ;  /* 0x0c401f0036357f89 */ /* 0x000ee600000e0000 */
[C---:B------:R-:W-:Y:S01]  /*39f0*/  IADD3 R0, PT, PT, R200.reuse, 0xc000, RZ ;  /* 0x0000c000c8007810 */ /* 0x040fe20007ffe0ff */
[----:B------:R-:W-:Y:S01]  /*3a00*/  LDSM.16.MT88.4 R84, [R200+0xc000] ;  /* 0x00c00000c854783b */ /* 0x000fe20000004200 */
[----:B------:R-:W-:-:S03]  /*3a10*/  IADD3 R162, PT, PT, R200, 0xc040, RZ ;  /* 0x0000c040c8a27810 */ /* 0x000fc60007ffe0ff */
[----:B------:R-:W-:Y:S04]  /*3a20*/  LDSM.16.MT88.4 R140, [R200+0x10800] ;  /* 0x01080000c88c783b */ /* 0x000fe80000004200 */
[----:B------:R-:W-:Y:S01]  /*3a30*/  LDSM.16.MT88.4 R104, [R200+0xc800] ;  /* 0x00c80000c868783b */ /* 0x000fe20000004200 */
[----:B-1----:R-:W-:Y:S02]  /*3a40*/  FMNMX.FTZ R52, R55, R52, !PT ;  /* 0x0000003437347209 */ /* 0x002fe40007810000 */
[----:B---3--:R-:W-:-:S03]  /*3a50*/  FMNMX.FTZ R53, R54, R53, !PT ;  /* 0x0000003536357209 */ /* 0x008fc60007810000 */
[----:B------:R-:W1:Y:S04]  /*3a60*/  SHFL.BFLY PT, R133, R52, 0x1, 0x1f ;  /* 0x0c201f0034857f89 */ /* 0x000e6800000e0000 */
[----:B------:R-:W3:Y:S01]  /*3a70*/  SHFL.BFLY PT, R134, R53, 0x1, 0x1f ;  /* 0x0c201f0035867f89 */ /* 0x000ee200000e0000 */
[----:B-1----:R-:W-:-:S04]  /*3a80*/  FMNMX.FTZ R133, R52, R133, !PT ;  /* 0x0000008534857209 */ /* 0x002fc80007810000 */
[----:B------:R-:W-:Y:S02]  /*3a90*/  FSETP.NEU.FTZ.AND P0, PT, R133, -INF , PT ;  /* 0xff8000008500780b */ /* 0x000fe40003f1d000 */
[----:B---3--:R-:W-:Y:S02]  /*3aa0*/  FMNMX.FTZ R134, R53, R134, !PT ;  /* 0x0000008635867209 */ /* 0x008fe40007810000 */
[----:B------:R-:W-:Y:S02]  /*3ab0*/  LDSM.16.MT88.4 R52, [R200+0x10000] ;  /* 0x01000000c834783b */ /* 0x000fe40000004200 */
[----:B------:R-:W-:Y:S01]  /*3ac0*/  FSETP.NEU.FTZ.AND P1, PT, R134, -INF , PT ;  /* 0xff8000008600780b */ /* 0x000fe20003f3d000 */
[C---:B--2---:R-:W-:Y:S01]  /*3ad0*/  FMUL.FTZ R166, R167.reuse, R133 ;  /* 0x00000085a7a67220 */ /* 0x044fe20000410000 */
[----:B------:R-:W-:-:S04]  /*3ae0*/  FMUL.FTZ R170, R167, R134 ;  /* 0x00000086a7aa7220 */ /* 0x000fc80000410000 */
[----:B------:R-:W-:Y:S02]  /*3af0*/  FSEL R166, R166, RZ, P0 ;  /* 0x000000ffa6a67208 */ /* 0x000fe40000000000 */
[----:B------:R-:W-:Y:S02]  /*3b00*/  ISETP.NE.AND P0, PT, R127, RZ, PT ;  /* 0x000000ff7f00720c */ /* 0x000fe40003f05270 */
[----:B------:R-:W-:Y:S01]  /*3b10*/  FSEL R170, R170, RZ, P1 ;  /* 0x000000ffaaaa7208 */ /* 0x000fe20000800000 */
[-CC-:B------:R-:W-:Y:S01]  /*3b20*/  FFMA.FTZ R160, R51, R167.reuse, -R166.reuse ;  /* 0x000000a733a07223 */ /* 0x180fe200000108a6 */
[----:B------:R-:W-:Y:S01]  /*3b30*/  SEL R51, R198, 0xffffffe0, !P0 ;  /* 0xffffffe0c6337807 */ /* 0x000fe20004000000 */
[-CC-:B------:R-:W-:Y:S01]  /*3b40*/  FFMA.FTZ R156, R46, R167.reuse, -R166.reuse ;  /* 0x000000a72e9c7223 */ /* 0x180fe200000108a6 */
[----:B------:R-:W-:Y:S01]  /*3b50*/  ISETP.NE.AND P0, PT, R126, RZ, PT ;  /* 0x000000ff7e00720c */ /* 0x000fe20003f05270 */
[----:B------:R-:W-:Y:S01]  /*3b60*/  FFMA.FTZ R159, R47, R167, -R166 ;  /* 0x000000a72f9f7223 */ /* 0x000fe200000108a6 */
[----:B------:R-:W-:Y:S01]  /*3b70*/  IADD3 R168, PT, PT, R200, R51, RZ ;  /* 0x00000033c8a87210 */ /* 0x000fe20007ffe0ff */
[-CC-:B------:R-:W-:Y:S01]  /*3b80*/  FFMA.FTZ R161, R44, R167.reuse, -R170.reuse ;  /* 0x000000a72ca17223 */ /* 0x180fe200000108aa */
[-C--:B------:R-:W-:Y:S01]  /*3b90*/  FFMA.FTZ R158, R45, R167.reuse, -R170 ;  /* 0x000000a72d9e7223 */ /* 0x080fe200000108aa */
[-C--:B------:R-:W-:Y:S01]  /*3ba0*/  FFMA.FTZ R163, R50, R167.reuse, -R166 ;  /* 0x000000a732a37223 */ /* 0x080fe200000108a6 */
[-CC-:B------:R-:W-:Y:S01]  /*3bb0*/  FFMA.FTZ R165, R48, R167.reuse, -R170.reuse ;  /* 0x000000a730a57223 */ /* 0x180fe200000108aa */
[----:B------:R-:W1:Y:S01]  /*3bc0*/  LDSM.16.MT88.4 R76, [R168+0xc000] ;  /* 0x00c00000a84c783b */ /* 0x000e620000004200 */
[-C--:B------:R-:W-:Y:S01]  /*3bd0*/  FFMA.FTZ R164, R49, R167.reuse, -R170 ;  /* 0x000000a731a47223 */ /* 0x080fe200000108aa */
[----:B------:R-:W-:Y:S01]  /*3be0*/  MUFU.EX2 R160, R160 ;  /* 0x000000a000a07308 */ /* 0x000fe20000000800 */
[-CC-:B------:R-:W-:Y:S01]  /*3bf0*/  FFMA.FTZ R155, R66, R167.reuse, -R166.reuse ;  /* 0x000000a7429b7223 */ /* 0x180fe200000108a6 */
[----:B------:R-:W2:Y:S01]  /*3c00*/  LDSM.16.MT88.4 R44, [R168+0x10000] ;  /* 0x01000000a82c783b */ /* 0x000ea20000004200 */
[-CC-:B------:R-:W-:Y:S01]  /*3c10*/  FFMA.FTZ R152, R67, R167.reuse, -R166.reuse ;  /* 0x000000a743987223 */ /* 0x180fe200000108a6 */
[----:B------:R-:W-:Y:S01]  /*3c20*/  @P0 IADD3 R162, PT, PT, R0, -0x40, RZ ;  /* 0xffffffc000a20810 */ /* 0x000fe20007ffe0ff */
[-CC-:B------:R-:W-:Y:S01]  /*3c30*/  FFMA.FTZ R151, R58, R167.reuse, -R166.reuse ;  /* 0x000000a73a977223 */ /* 0x180fe200000108a6 */
[-C--:B------:R-:W-:Y:S01]  /*3c40*/  FFMA.FTZ R148, R59, R167.reuse, -R166 ;  /* 0x000000a73b947223 */ /* 0x080fe200000108a6 */
[-CC-:B------:R-:W-:Y:S01]  /*3c50*/  FFMA.FTZ R157, R64, R167.reuse, -R170.reuse ;  /* 0x000000a7409d7223 */ /* 0x180fe200000108aa */
[----:B------:R-:W-:Y:S01]  /*3c60*/  IADD3 R0, PT, PT, R51, R162, RZ ;  /* 0x000000a233007210 */ /* 0x000fe20007ffe0ff */
[----:B------:R-:W3:Y:S01]  /*3c70*/  LDSM.16.MT88.4 R68, [R162] ;  /* 0x00000000a244783b */ /* 0x000ee20000004200 */
[----:B------:R-:W4:Y:S01]  /*3c80*/  MUFU.EX2 R163, R163 ;  /* 0x000000a300a37308 */ /* 0x000f220000000800 */
[-CC-:B------:R-:W-:Y:S01]  /*3c90*/  FFMA.FTZ R154, R65, R167.reuse, -R170.reuse ;  /* 0x000000a7419a7223 */ /* 0x180fe200000108aa */
[-CC-:B------:R-:W-:Y:S01]  /*3ca0*/  FFMA.FTZ R153, R56, R167.reuse, -R170.reuse ;  /* 0x000000a738997223 */ /* 0x180fe200000108aa */
[----:B------:R-:W5:Y:S01]  /*3cb0*/  LDSM.16.MT88.4 R60, [R0] ;  /* 0x00000000003c783b */ /* 0x000f620000004200 */
[-C--:B------:R-:W-:Y:S01]  /*3cc0*/  FFMA.FTZ R150, R57, R167.reuse, -R170 ;  /* 0x000000a739967223 */ /* 0x080fe200000108aa */
[-CC-:B------:R-:W-:Y:S01]  /*3cd0*/  FFMA.FTZ R169, R102, R167.reuse, -R166.reuse ;  /* 0x000000a766a97223 */ /* 0x180fe200000108a6 */
[-CC-:B------:R-:W-:Y:S01]  /*3ce0*/  FFMA.FTZ R172, R103, R167.reuse, -R166.reuse ;  /* 0x000000a767ac7223 */ /* 0x180fe200000108a6 */
[----:B------:R-:W5:Y:S01]  /*3cf0*/  LDSM.16.MT88.4 R116, [R162+0x4000] ;  /* 0x00400000a274783b */ /* 0x000f620000004200 */
[----:B------:R-:W-:Y:S01]  /*3d00*/  MUFU.EX2 R156, R156 ;  /* 0x0000009c009c7308 */ /* 0x000fe20000000800 */
[-C--:B------:R-:W-:Y:S01]  /*3d10*/  FFMA.FTZ R146, R146, R167.reuse, -R166 ;  /* 0x000000a792927223 */ /* 0x080fe200000108a6 */
[-CC-:B------:R-:W-:Y:S01]  /*3d20*/  FFMA.FTZ R171, R100, R167.reuse, -R170.reuse ;  /* 0x000000a764ab7223 */ /* 0x180fe200000108aa */
[----:B------:R-:W5:Y:S01]  /*3d30*/  LDSM.16.MT88.4 R92, [R0+0x4000] ;  /* 0x00400000005c783b */ /* 0x000f620000004200 */
[-CC-:B------:R-:W-:Y:S01]  /*3d40*/  FFMA.FTZ R174, R101, R167.reuse, -R170.reuse ;  /* 0x000000a765ae7223 */ /* 0x180fe200000108aa */
[-CC-:B------:R-:W-:Y:S01]  /*3d50*/  FFMA.FTZ R144, R144, R167.reuse, -R170.reuse ;  /* 0x000000a790907223 */ /* 0x180fe200000108aa */
[----:B------:R-:W-:Y:S01]  /*3d60*/  FFMA.FTZ R145, R145, R167, -R170 ;  /* 0x000000a791917223 */ /* 0x000fe200000108aa */
[----:B------:R-:W5:Y:S01]  /*3d70*/  LDSM.16.MT88.4 R124, [R168+0x10800] ;  /* 0x01080000a87c783b */ /* 0x000f620000004200 */
[----:B------:R-:W1:Y:S01]  /*3d80*/  MUFU.EX2 R159, R159 ;  /* 0x0000009f009f7308 */ /* 0x000e620000000800 */
[----:B----4-:R-:W-:Y:S01]  /*3d90*/  F2FP.BF16.F32.PACK_AB R109, R160, R163 ;  /* 0x000000a3a06d723e */ /* 0x010fe200000010ff */
[-C--:B------:R-:W-:Y:S01]  /*3da0*/  FFMA.FTZ R147, R147, R167.reuse, -R166 ;  /* 0x000000a793937223 */ /* 0x080fe200000108a6 */
[----:B------:R-:W4:Y:S01]  /*3db0*/  LDSM.16.MT88.4 R96, [R168+0xc800] ;  /* 0x00c80000a860783b */ /* 0x000f220000004200 */
[-CC-:B------:R-:W-:Y:S01]  /*3dc0*/  FFMA.FTZ R176, R33, R167.reuse, -R170.reuse ;  /* 0x000000a721b07223 */ /* 0x180fe200000108aa */
[-CC-:B------:R-:W-:Y:S01]  /*3dd0*/  FFMA.FTZ R173, R28, R167.reuse, -R170.reuse ;  /* 0x000000a71cad7223 */ /* 0x180fe200000108aa */
        /* <DEDUP_REMOVED lines=8> */
[-C--:B------:R-:W-:Y:S01]  /*3e60*/  FFMA.FTZ R182, R25, R167.reuse, -R170 ;  /* 0x000000a719b67223 */ /* 0x080fe200000108aa */
[-C--:B------:R-:W-:Y:S01]  /*3e70*/  FFMA.FTZ R179, R22, R167.reuse, -R166 ;  /* 0x000000a716b37223 */ /* 0x080fe200000108a6 */
[----:B------:R-:W2:Y:S01]  /*3e80*/  MUFU.EX2 R164, R164 ;  /* 0x000000a400a47308 */ /* 0x000ea20000000800 */
[----:B-1----:R-:W-:Y:S01]  /*3e90*/  F2FP.BF16.F32.PACK_AB R111, R159, R156 ;  /* 0x0000009c9f6f723e */ /* 0x002fe200000010ff */
[----:B------:R-:W-:Y:S01]  /*3ea0*/  LDSM.16.MT88.4 R24, [R168+0xe800] ;  /* 0x00e80000a818783b */ /* 0x000fe20000004200 */
[-CC-:B------:R-:W-:Y:S01]  /*3eb0*/  FFMA.FTZ R183, R20, R167.reuse, -R170.reuse ;  /* 0x000000a714b77223 */ /* 0x180fe200000108aa */
[-C--:B------:R-:W-:Y:S01]  /*3ec0*/  FFMA.FTZ R184, R21, R167.reuse, -R170 ;  /* 0x000000a715b87223 */ /* 0x080fe200000108aa */
[-CC-:B------:R-:W-:Y:S01]  /*3ed0*/  FFMA.FTZ R186, R23, R167.reuse, -R166.reuse ;  /* 0x000000a717ba7223 */ /* 0x180fe200000108a6 */
[-CC-:B------:R-:W-:Y:S01]  /*3ee0*/  FFMA.FTZ R185, R18, R167.reuse, -R166.reuse ;  /* 0x000000a712b97223 */ /* 0x180fe200000108a6 */
[----:B------:R-:W-:Y:S01]  /*3ef0*/  LDSM.16.MT88.4 R20, [R200+0xe800] ;  /* 0x00e80000c814783b */ /* 0x000fe20000004200 */
[----:B------:R-:W-:Y:S01]  /*3f00*/  MUFU.EX2 R161, R161 ;  /* 0x000000a100a17308 */ /* 0x000fe20000000800 */
[-CC-:B------:R-:W-:Y:S01]  /*3f10*/  FFMA.FTZ R188, R19, R167.reuse, -R166.reuse ;  /* 0x000000a713bc7223 */ /* 0x180fe200000108a6 */
[-CC-:B------:R-:W-:Y:S01]  /*3f20*/  FFMA.FTZ R187, R14, R167.reuse, -R166.reuse ;  /* 0x000000a70ebb7223 */ /* 0x180fe200000108a6 */
[-CC-:B------:R-:W-:Y:S01]  /*3f30*/  FFMA.FTZ R190, R15, R167.reuse, -R166.reuse ;  /* 0x000000a70fbe7223 */ /* 0x180fe200000108a6 */
[-CC-:B------:R-:W-:Y:S01]  /*3f40*/  FFMA.FTZ R189, R10, R167.reuse, -R166.reuse ;  /* 0x000000a70abd7223 */ /* 0x180fe200000108a6 */
[-C--:B------:R-:W-:Y:S01]  /*3f50*/  FFMA.FTZ R192, R11, R167.reuse, -R166 ;  /* 0x000000a70bc07223 */ /* 0x080fe200000108a6 */
[-CC-:B------:R-:W-:Y:S01]  /*3f60*/  FFMA.FTZ R193, R8, R167.reuse, -R170.reuse ;  /* 0x000000a708c17223 */ /* 0x180fe200000108aa */
[----:B------:R-:W-:Y:S01]  /*3f70*/  FFMA.FTZ R194, R9, R167, -R170 ;  /* 0x000000a709c27223 */ /* 0x000fe200000108aa */
[----:B------:R-:W1:Y:S01]  /*3f80*/  MUFU.EX2 R158, R158 ;  /* 0x0000009e009e7308 */ /* 0x000e620000000800 */
[----:B--2---:R-:W-:Y:S01]  /*3f90*/  F2FP.BF16.F32.PACK_AB R108, R164, R165 ;  /* 0x000000a5a46c723e */ /* 0x004fe200000010ff */
[----:B------:R-:W-:Y:S01]  /*3fa0*/  LDSM.16.MT88.4 R8, [R162+0x3800] ;  /* 0x00380000a208783b */ /* 0x000fe20000004200 */
[-C--:B------:R-:W-:Y:S01]  /*3fb0*/  FFMA.FTZ R191, R6, R167.reuse, -R166 ;  /* 0x000000a706bf7223 */ /* 0x080fe200000108a6 */
[----:B------:R-:W-:Y:S01]  /*3fc0*/  FFMA.FTZ R235, R5, R167, -R170 ;  /* 0x000000a705eb7223 */ /* 0x000fe200000108aa */
[----:B------:R-:W-:Y:S01]  /*3fd0*/  FADD.FTZ R163, R163, R160 ;  /* 0x000000a0a3a37221 */ /* 0x000fe20000010000 */
[----:B------:R-:W-:Y:S01]  /*3fe0*/  FADD.FTZ R164, R165, R164 ;  /* 0x000000a4a5a47221 */ /* 0x000fe20000010000 */
[----:B------:R-:W-:Y:S01]  /*3ff0*/  ISETP.GE.AND P0, PT, R149, R212, PT ;  /* 0x000000d49500720c */ /* 0x000fe20003f06270 */
[----:B------:R-:W-:Y:S08]  /*4000*/  MUFU.EX2 R155, R155 ;  /* 0x0000009b009b7308 */ /* 0x000ff00000000800 */
[----:B------:R-:W2:Y:S01]  /*4010*/  MUFU.EX2 R152, R152 ;  /* 0x0000009800987308 */ /* 0x000ea20000000800 */
[----:B-1----:R-:W-:Y:S01]  /*4020*/  F2FP.BF16.F32.PACK_AB R110, R158, R161 ;  /* 0x000000a19e6e723e */ /* 0x002fe200000010ff */
[----:B------:R-:W-:-:S04]  /*4030*/  FADD.FTZ R161, R161, R164 ;  /* 0x000000a4a1a17221 */ /* 0x000fc80000010000 */
[----:B------:R-:W-:Y:S02]  /*4040*/  FADD.FTZ R158, R158, R161 ;  /* 0x000000a19e9e7221 */ /* 0x000fe40000010000 */
[C---:B------:R-:W-:Y:S01]  /*4050*/  HMMA.16816.F32.BF16 R80, R108.reuse, R76, RZ ;  /* 0x0000004c6c50723c */ /* 0x040fe200000418ff */
[----:B------:R-:W-:Y:S07]  /*4060*/  MUFU.EX2 R151, R151 ;  /* 0x0000009700977308 */ /* 0x000fee0000000800 */
[----:B------:R-:W-:Y:S01]  /*4070*/  HMMA.16816.F32.BF16 R48, R108, R44, RZ ;  /* 0x0000002c6c30723c */ /* 0x000fe200000418ff */
[----:B------:R-:W1:Y:S01]  /*4080*/  MUFU.EX2 R148, R148 ;  /* 0x0000009400947308 */ /* 0x000e620000000800 */
[----:B--2---:R-:W-:-:S06]  /*4090*/  F2FP.BF16.F32.PACK_AB R137, R152, R155 ;  /* 0x0000009b9889723e */ /* 0x004fcc00000010ff */
[C---:B------:R-:W-:Y:S01]  /*40a0*/  HMMA.16816.F32.BF16 R88, R108.reuse, R84, RZ ;  /* 0x000000546c58723c */ /* 0x040fe200000418ff */
[----:B------:R-:W-:Y:S07]  /*40b0*/  MUFU.EX2 R157, R157 ;  /* 0x0000009d009d7308 */ /* 0x000fee0000000800 */
[----:B---3--:R-:W-:Y:S01]  /*40c0*/  HMMA.16816.F32.BF16 R72, R108, R68, RZ ;  /* 0x000000446c48723c */ /* 0x008fe200000418ff */
[----:B------:R-:W2:Y:S01]  /*40d0*/  MUFU.EX2 R154, R154 ;  /* 0x0000009a009a7308 */ /* 0x000ea20000000800 */
[----:B-1----:R-:W-:-:S06]  /*40e0*/  F2FP.BF16.F32.PACK_AB R139, R148, R151 ;  /* 0x00000097948b723e */ /* 0x002fcc00000010ff */
[C---:B-----5:R-:W-:Y:S01]  /*40f0*/  HMMA.16816.F32.BF16 R64, R108.reuse, R60, RZ ;  /* 0x0000003c6c40723c */ /* 0x060fe200000418ff */
[----:B------:R-:W-:Y:S07]  /*4100*/  MUFU.EX2 R153, R153 ;  /* 0x0000009900997308 */ /* 0x000fee0000000800 */
[----:B------:R-:W-:Y:S01]  /*4110*/  HMMA.16816.F32.BF16 R56, R108, R52, RZ ;  /* 0x000000346c38723c */ /* 0x000fe200000418ff */
[----:B------:R-:W1:Y:S01]  /*4120*/  MUFU.EX2 R150, R150 ;  /* 0x0000009600967308 */ /* 0x000e620000000800 */
[----:B--2---:R-:W-:Y:S01]  /*4130*/  F2FP.BF16.F32.PACK_AB R136, R154, R157 ;  /* 0x0000009d9a88723e */ /* 0x004fe200000010ff */
[----:B------:R-:W-:-:S04]  /*4140*/  FADD.FTZ R157, R157, R158 ;  /* 0x0000009e9d9d7221 */ /* 0x000fc80000010000 */
[----:B------:R-:W-:Y:S01]  /*4150*/  FADD.FTZ R154, R154, R157 ;  /* 0x0000009d9a9a7221 */ /* 0x000fe20000010000 */
[C---:B------:R-:W-:Y:S01]  /*4160*/  HMMA.16816.F32.BF16 R120, R108.reuse, R116, RZ ;  /* 0x000000746c78723c */ /* 0x040fe200000418ff */
[----:B------:R-:W-:Y:S07]  /*4170*/  MUFU.EX2 R169, R169 ;  /* 0x000000a900a97308 */ /* 0x000fee0000000800 */
[----:B------:R-:W-:Y:S01]  /*4180*/  HMMA.16816.F32.BF16 R76, R108, R78, RZ ;  /* 0x0000004e6c4c723c */ /* 0x000fe200000418ff */
[----:B------:R-:W-:Y:S01]  /*4190*/  MUFU.EX2 R172, R172 ;  /* 0x000000ac00ac7308 */ /* 0x000fe20000000800 */
[----:B-1----:R-:W-:Y:S01]  /*41a0*/  F2FP.BF16.F32.PACK_AB R138, R150, R153 ;  /* 0x00000099968a723e */ /* 0x002fe200000010ff */
[----:B------:R-:W-:-:S04]  /*41b0*/  FADD.FTZ R153, R153, R154 ;  /* 0x0000009a99997221 */ /* 0x000fc80000010000 */
[----:B------:R-:W-:Y:S01]  /*41c0*/  FADD.FTZ R150, R150, R153 ;  /* 0x0000009996967221 */ /* 0x000fe20000010000 */
[C---:B------:R-:W-:Y:S01]  /*41d0*/  HMMA.16816.F32.BF16 R44, R108.reuse, R46, RZ ;  /* 0x0000002e6c2c723c */ /* 0x040fe200000418ff */
[----:B------:R-:W-:Y:S07]  /*41e0*/  MUFU.EX2 R146, R146 ;  /* 0x0000009200927308 */ /* 0x000fee0000000800 */
[C---:B------:R-:W-:Y:S01]  /*41f0*/  HMMA.16816.F32.BF16 R84, R108.reuse, R86, RZ ;  /* 0x000000566c54723c */ /* 0x040fe200000418ff */
[----:B------:R-:W-:Y:S07]  /*4200*/  MUFU.EX2 R171, R171 ;  /* 0x000000ab00ab7308 */ /* 0x000fee0000000800 */
[C---:B------:R-:W-:Y:S01]  /*4210*/  HMMA.16816.F32.BF16 R68, R108.reuse, R70, RZ ;  /* 0x000000466c44723c */ /* 0x040fe200000418ff */
[----:B------:R-:W1:Y:S07]  /*4220*/  MUFU.EX2 R174, R174 ;  /* 0x000000ae00ae7308 */ /* 0x000e6e0000000800 */
[C---:B------:R-:W-:Y:S01]  /*4230*/  HMMA.16816.F32.BF16 R60, R108.reuse, R62, RZ ;  /* 0x0000003e6c3c723c */ /* 0x040fe200000418ff */
[----:B------:R-:W-:Y:S07]  /*4240*/  MUFU.EX2 R144, R144 ;  /* 0x0000009000907308 */ /* 0x000fee0000000800 */
[C---:B------:R-:W-:Y:S01]  /*4250*/  HMMA.16816.F32.BF16 R52, R108.reuse, R54, RZ ;  /* 0x000000366c34723c */ /* 0x040fe200000418ff */
[----:B------:R-:W2:Y:S07]  /*4260*/  MUFU.EX2 R145, R145 ;  /* 0x0000009100917308 */ /* 0x000eae0000000800 */
[C---:B------:R-:W-:Y:S01]  /*4270*/  HMMA.16816.F32.BF16 R116, R108.reuse, R118, RZ ;  /* 0x000000766c74723c */ /* 0x040fe200000418ff */
[----:B------:R-:W-:Y:S07]  /*4280*/  MUFU.EX2 R176, R176 ;  /* 0x000000b000b07308 */ /* 0x000fee0000000800 */
[C---:B------:R-:W-:Y:S01]  /*4290*/  HMMA.16816.F32.BF16 R112, R108.reuse, R92, RZ ;  /* 0x0000005c6c70723c */ /* 0x040fe200000418ff */
[----:B------:R-:W-:Y:S07]  /*42a0*/  MUFU.EX2 R173, R173 ;  /* 0x000000ad00ad7308 */ /* 0x000fee0000000800 */
[----:B------:R-:W-:Y:S01]  /*42b0*/  HMMA.16816.F32.BF16 R108, R108, R94, RZ ;  /* 0x0000005e6c6c723c */ /* 0x000fe200000418ff */
[----:B------:R-:W3:Y:S01]  /*42c0*/  LDSM.16.MT88.4 R92, [R162+0x800] ;  /* 0x00080000a25c783b */ /* 0x000ee20000004200 */
[----:B------:R-:W-:Y:S06]  /*42d0*/  MUFU.EX2 R178, R178 ;  /* 0x000000b200b27308 */ /* 0x000fec0000000800 */
[C---:B------:R-:W-:Y:S02]  /*42e0*/  HMMA.16816.F32.BF16 R48, R136.reuse, R124, R48 ;  /* 0x0000007c8830723c */ /* 0x040fe40000041830 */
[----:B------:R-:W-:Y:S06]  /*42f0*/  MUFU.EX2 R175, R175 ;  /* 0x000000af00af7308 */ /* 0x000fec0000000800 */
[C---:B------:R-:W-:Y:S01]  /*4300*/  HMMA.16816.F32.BF16 R44, R136.reuse, R126, R44 ;  /* 0x0000007e882c723c */ /* 0x040fe2000004182c */
[----:B------:R-:W5:Y:S01]  /*4310*/  LDSM.16.MT88.4 R124, [R0+0x4800] ;  /* 0x00480000007c783b */ /* 0x000f620000004200 */
[----:B------:R-:W-:Y:S06]  /*4320*/  MUFU.EX2 R177, R177 ;  /* 0x000000b100b17308 */ /* 0x000fec0000000800 */
[C---:B------:R-:W-:Y:S01]  /*4330*/  HMMA.16816.F32.BF16 R56, R136.reuse, R140, R56 ;  /* 0x0000008c8838723c */ /* 0x040fe20000041838 */
[-C--:B------:R-:W-:Y:S01]  /*4340*/  FFMA.FTZ R140, R34, R167.reuse, -R166 ;  /* 0x000000a7228c7223 */ /* 0x080fe200000108a6 */
[----:B------:R1:W2:Y:S06]  /*4350*/  MUFU.EX2 R141, R147 ;  /* 0x00000093008d7308 */ /* 0x0002ac0000000800 */
[C---:B----4-:R-:W-:Y:S02]  /*4360*/  HMMA.16816.F32.BF16 R80, R136.reuse, R96, R80 ;  /* 0x000000608850723c */ /* 0x050fe40000041850 */
[----:B------:R-:W-:Y:S06]  /*4370*/  MUFU.EX2 R140, R140 ;  /* 0x0000008c008c7308 */ /* 0x000fec0000000800 */
[----:B------:R-:W-:Y:S01]  /*4380*/  HMMA.16816.F32.BF16 R76, R136, R98, R76 ;  /* 0x00000062884c723c */ /* 0x000fe2000004184c */
[----:B------:R-:W4:Y:S01]  /*4390*/  LDSM.16.MT88.4 R96, [R0+0x800] ;  /* 0x000800000060783b */ /* 0x000f220000004200 */
[----:B------:R-:W-:Y:S01]  /*43a0*/  MUFU.EX2 R180, R180 ;  /* 0x000000b400b47308 */ /* 0x000fe20000000800 */
[----:B-1----:R-:W-:-:S05]  /*43b0*/  FFMA.FTZ R147, R32, R167, -R170 ;  /* 0x000000a720937223 */ /* 0x002fca00000108aa */
[C---:B---3--:R-:W-:Y:S02]  /*43c0*/  HMMA.16816.F32.BF16 R72, R136.reuse, R92, R72 ;  /* 0x0000005c8848723c */ /* 0x048fe40000041848 */
[----:B------:R-:W-:Y:S06]  /*43d0*/  MUFU.EX2 R147, R147 ;  /* 0x0000009300937308 */ /* 0x000fec0000000800 */
[C---:B------:R-:W-:Y:S01]  /*43e0*/  HMMA.16816.F32.BF16 R68, R136.reuse, R94, R68 ;  /* 0x0000005e8844723c */ /* 0x040fe20000041844 */
[----:B------:R-:W1:Y:S01]  /*43f0*/  LDSM.16.MT88.4 R92, [R168+0x11000] ;  /* 0x01100000a85c783b */ /* 0x000e620000004200 */
[----:B------:R-:W-:Y:S06]  /*4400*/  MUFU.EX2 R179, R179 ;  /* 0x000000b300b37308 */ /* 0x000fec0000000800 */
[----:B------:R-:W-:Y:S01]  /*4410*/  HMMA.16816.F32.BF16 R120, R136, R128, R120 ;  /* 0x000000808878723c */ /* 0x000fe20000041878 */
[----:B------:R-:W-:Y:S01]  /*4420*/  F2FP.BF16.F32.PACK_AB R128, R174, R171 ;  /* 0x000000abae80723e */ /* 0x000fe200000010ff */
[----:B------:R-:W-:Y:S01]  /*4430*/  MUFU.EX2 R181, R181 ;  /* 0x000000b500b57308 */ /* 0x000fe20000000800 */
[----:B------:R-:W-:-:S05]  /*4440*/  F2FP.BF16.F32.PACK_AB R129, R172, R169 ;  /* 0x000000a9ac81723e */ /* 0x000fca00000010ff */
[----:B------:R-:W-:Y:S01]  /*4450*/  HMMA.16816.F32.BF16 R116, R136, R130, R116 ;  /* 0x000000828874723c */ /* 0x000fe20000041874 */
[----:B--2---:R-:W-:Y:S01]  /*4460*/  F2FP.BF16.F32.PACK_AB R130, R145, R144 ;  /* 0x000000909182723e */ /* 0x004fe200000010ff */
[----:B------:R-:W-:Y:S01]  /*4470*/  MUFU.EX2 R182, R182 ;  /* 0x000000b600b67308 */ /* 0x000fe20000000800 */
[----:B------:R-:W-:-:S05]  /*4480*/  F2FP.BF16.F32.PACK_AB R131, R141, R146 ;  /* 0x000000928d83723e */ /* 0x000fca00000010ff */
[C---:B-----5:R-:W-:Y:S02]  /*4490*/  HMMA.16816.F32.BF16 R112, R136.reuse, R124, R112 ;  /* 0x0000007c8870723c */ /* 0x060fe40000041870 */
[----:B------:R-:W-:Y:S06]  /*44a0*/  MUFU.EX2 R183, R183 ;  /* 0x000000b700b77308 */ /* 0x000fec0000000800 */
[C---:B------:R-:W-:Y:S01]  /*44b0*/  HMMA.16816.F32.BF16 R108, R136.reuse, R126, R108 ;  /* 0x0000007e886c723c */ /* 0x040fe2000004186c */
[----:B------:R-:W-:Y:S01]  /*44c0*/  LDSM.16.MT88.4 R124, [R0+0x1000] ;  /* 0x00100000007c783b */ /* 0x000fe20000004200 */
[----:B------:R-:W-:Y:S06]  /*44d0*/  MUFU.EX2 R184, R184 ;  /* 0x000000b800b87308 */ /* 0x000fec0000000800 */
[----:B----4-:R-:W-:Y:S02]  /*44e0*/  HMMA.16816.F32.BF16 R64, R136, R96, R64 ;  /* 0x000000608840723c */ /* 0x010fe40000041840 */
[----:B------:R-:W-:Y:S06]  /*44f0*/  MUFU.EX2 R186, R186 ;  /* 0x000000ba00ba7308 */ /* 0x000fec0000000800 */
[C---:B-1----:R-:W-:Y:S02]  /*4500*/  HMMA.16816.F32.BF16 R48, R128.reuse, R92, R48 ;  /* 0x0000005c8030723c */ /* 0x042fe40000041830 */
[----:B------:R-:W-:Y:S06]  /*4510*/  MUFU.EX2 R185, R185 ;  /* 0x000000b900b97308 */ /* 0x000fec0000000800 */
[----:B------:R-:W-:Y:S01]  /*4520*/  HMMA.16816.F32.BF16 R44, R128, R94, R44 ;  /* 0x0000005e802c723c */ /* 0x000fe2000004182c */
[----:B------:R-:W1:Y:S01]  /*4530*/  LDSM.16.MT88.4 R92, [R200+0x11000] ;  /* 0x01100000c85c783b */ /* 0x000e620000004200 */
[----:B------:R-:W-:Y:S06]  /*4540*/  MUFU.EX2 R188, R188 ;  /* 0x000000bc00bc7308 */ /* 0x000fec0000000800 */
[C---:B------:R-:W-:Y:S01]  /*4550*/  HMMA.16816.F32.BF16 R60, R136.reuse, R98, R60 ;  /* 0x00000062883c723c */ /* 0x040fe2000004183c */
[----:B------:R-:W2:Y:S01]  /*4560*/  LDSM.16.MT88.4 R96, [R162+0x1000] ;  /* 0x00100000a260783b */ /* 0x000ea20000004200 */
[----:B------:R-:W-:Y:S06]  /*4570*/  MUFU.EX2 R187, R187 ;  /* 0x000000bb00bb7308 */ /* 0x000fec0000000800 */
[----:B------:R-:W-:Y:S01]  /*4580*/  HMMA.16816.F32.BF16 R52, R136, R142, R52 ;  /* 0x0000008e8834723c */ /* 0x000fe20000041834 */
[-CC-:B------:R-:W-:Y:S01]  /*4590*/  FFMA.FTZ R143, R35, R167.reuse, -R166.reuse ;  /* 0x000000a7238f7223 */ /* 0x180fe200000108a6 */
[-CC-:B------:R-:W-:Y:S01]  /*45a0*/  FFMA.FTZ R142, R30, R167.reuse, -R166.reuse ;  /* 0x000000a71e8e7223 */ /* 0x180fe200000108a6 */
[----:B------:R-:W-:Y:S01]  /*45b0*/  LDSM.16.MT88.4 R32, [R168+0xe000] ;  /* 0x00e00000a820783b */ /* 0x000fe20000004200 */
[----:B------:R-:W-:Y:S03]  /*45c0*/  MUFU.EX2 R190, R190 ;  /* 0x000000be00be7308 */ /* 0x000fe60000000800 */
[----:B------:R-:W-:Y:S01]  /*45d0*/  LDSM.16.MT88.4 R28, [R200+0xe000] ;  /* 0x00e00000c81c783b */ /* 0x000fe20000004200 */
[C---:B------:R-:W-:Y:S04]  /*45e0*/  HMMA.16816.F32.BF16 R80, R128.reuse, R100, R80 ;  /* 0x000000648050723c */ /* 0x040fe80000041850 */
[----:B------:R-:W-:Y:S04]  /*45f0*/  MUFU.EX2 R143, R143 ;  /* 0x0000008f008f7308 */ /* 0x000fe80000000800 */
[----:B------:R-:W-:Y:S01]  /*4600*/  HMMA.16816.F32.BF16 R76, R128, R102, R76 ;  /* 0x00000066804c723c */ /* 0x000fe2000004184c */
[----:B------:R-:W3:Y:S03]  /*4610*/  LDSM.16.MT88.4 R100, [R162+0x5000] ;  /* 0x00500000a264783b */ /* 0x000ee60000004200 */
[----:B------:R-:W-:Y:S04]  /*4620*/  MUFU.EX2 R142, R142 ;  /* 0x0000008e008e7308 */ /* 0x000fe80000000800 */
[----:B------:R-:W-:Y:S04]  /*4630*/  HMMA.16816.F32.BF16 R88, R136, R104, R88 ;  /* 0x000000688858723c */ /* 0x000fe80000041858 */
[----:B------:R-:W-:Y:S04]  /*4640*/  MUFU.EX2 R189, R189 ;  /* 0x000000bd00bd7308 */ /* 0x000fe80000000800 */
[C---:B-1----:R-:W-:Y:S04]  /*4650*/  HMMA.16816.F32.BF16 R56, R128.reuse, R92, R56 ;  /* 0x0000005c8038723c */ /* 0x042fe80000041838 */
[----:B------:R-:W1:Y:S04]  /*4660*/  MUFU.EX2 R192, R192 ;  /* 0x000000c000c07308 */ /* 0x000e680000000800 */
[----:B------:R-:W-:Y:S01]  /*4670*/  HMMA.16816.F32.BF16 R52, R128, R94, R52 ;  /* 0x0000005e8034723c */ /* 0x000fe20000041834 */
[----:B------:R-:W-:Y:S03]  /*4680*/  LDSM.16.MT88.4 R92, [R162+0x1800] ;  /* 0x00180000a25c783b */ /* 0x000fe60000004200 */
[----:B------:R-:W-:Y:S04]  /*4690*/  MUFU.EX2 R191, R191 ;  /* 0x000000bf00bf7308 */ /* 0x000fe80000000800 */
[----:B------:R-:W-:Y:S01]  /*46a0*/  HMMA.16816.F32.BF16 R84, R136, R106, R84 ;  /* 0x0000006a8854723c */ /* 0x000fe20000041854 */
[----:B------:R-:W4:Y:S01]  /*46b0*/  LDSM.16.MT88.4 R104, [R200+0xd000] ;  /* 0x00d00000c868783b */ /* 0x000f220000004200 */
[-CC-:B------:R-:W-:Y:S01]  /*46c0*/  FFMA.FTZ R136, R42, R167.reuse, -R166.reuse ;  /* 0x000000a72a887223 */ /* 0x180fe200000108a6 */
[-CC-:B------:R-:W-:Y:S01]  /*46d0*/  FFMA.FTZ R137, R43, R167.reuse, -R166.reuse ;  /* 0x000000a72b897223 */ /* 0x180fe200000108a6 */
[-C--:B------:R-:W-:Y:S01]  /*46e0*/  FFMA.FTZ R138, R38, R167.reuse, -R166 ;  /* 0x000000a7268a7223 */ /* 0x080fe200000108a6 */
[--C-:B------:R-:W-:Y:S01]  /*46f0*/  FFMA.FTZ R139, R40, R167, -R170.reuse ;  /* 0x000000a7288b7223 */ /* 0x100fe200000108aa */
[----:B------:R-:W-:Y:S01]  /*4700*/  MUFU.EX2 R193, R193 ;  /* 0x000000c100c17308 */ /* 0x000fe20000000800 */
[----:B-1----:R-:W-:Y:S01]  /*4710*/  F2FP.BF16.F32.PACK_AB R5, R192, R189 ;  /* 0x000000bdc005723e */ /* 0x002fe200000010ff */
[C---:B------:R-:W-:Y:S01]  /*4720*/  HMMA.16816.F32.BF16 R64, R128.reuse, R124, R64 ;  /* 0x0000007c8040723c */ /* 0x040fe20000041840 */
[-CC-:B------:R-:W-:Y:S01]  /*4730*/  FFMA.FTZ R124, R41, R167.reuse, -R170.reuse ;  /* 0x000000a7297c7223 */ /* 0x180fe200000108aa */
[-CC-:B------:R-:W-:Y:S01]  /*4740*/  FFMA.FTZ R125, R36, R167.reuse, -R170.reuse ;  /* 0x000000a7247d7223 */ /* 0x180fe200000108aa */
[----:B------:R-:W-:Y:S03]  /*4750*/  LDSM.16.MT88.4 R40, [R168+0xd800] ;  /* 0x00d80000a828783b */ /* 0x000fe60000004200 */
[----:B------:R-:W-:Y:S02]  /*4760*/  MUFU.EX2 R136, R136 ;  /* 0x0000008800887308 */ /* 0x000fe40000000800 */
[C---:B------:R-:W-:Y:S01]  /*4770*/  HMMA.16816.F32.BF16 R60, R128.reuse, R126, R60 ;  /* 0x0000007e803c723c */ /* 0x040fe2000004183c */
[-C--:B------:R-:W-:Y:S01]  /*4780*/  FFMA.FTZ R126, R37, R167.reuse, -R170 ;  /* 0x000000a7257e7223 */ /* 0x080fe200000108aa */
[-CC-:B------:R-:W-:Y:S01]  /*4790*/  FFMA.FTZ R127, R39, R167.reuse, -R166.reuse ;  /* 0x000000a7277f7223 */ /* 0x180fe200000108a6 */
[----:B------:R-:W-:Y:S01]  /*47a0*/  FFMA.FTZ R166, R7, R167, -R166 ;  /* 0x000000a707a67223 */ /* 0x000fe200000108a6 */
[----:B------:R-:W-:Y:S02]  /*47b0*/  LDSM.16.MT88.4 R36, [R200+0xd800] ;  /* 0x00d80000c824783b */ /* 0x000fe40000004200 */
[----:B------:R-:W1:Y:S02]  /*47c0*/  MUFU.EX2 R137, R137 ;  /* 0x0000008900897308 */ /* 0x000e640000000800 */
[C---:B--2---:R-:W-:Y:S06]  /*47d0*/  HMMA.16816.F32.BF16 R72, R128.reuse, R96, R72 ;  /* 0x000000608048723c */ /* 0x044fec0000041848 */
[----:B------:R-:W-:Y:S02]  /*47e0*/  MUFU.EX2 R138, R138 ;  /* 0x0000008a008a7308 */ /* 0x000fe40000000800 */
[C---:B------:R-:W-:Y:S01]  /*47f0*/  HMMA.16816.F32.BF16 R68, R128.reuse, R98, R68 ;  /* 0x000000628044723c */ /* 0x040fe20000041844 */
[----:B------:R-:W2:Y:S05]  /*4800*/  LDSM.16.MT88.4 R96, [R0+0x5000] ;  /* 0x005000000060783b */ /* 0x000eaa0000004200 */
[----:B------:R-:W-:Y:S02]  /*4810*/  MUFU.EX2 R139, R139 ;  /* 0x0000008b008b7308 */ /* 0x000fe40000000800 */
[----:B---3--:R-:W-:Y:S01]  /*4820*/  HMMA.16816.F32.BF16 R120, R128, R100, R120 ;  /* 0x000000648078723c */ /* 0x008fe20000041878 */
[----:B-1----:R-:W-:-:S05]  /*4830*/  F2FP.BF16.F32.PACK_AB R101, R137, R136 ;  /* 0x000000888965723e */ /* 0x002fca00000010ff */
[----:B------:R-:W1:Y:S02]  /*4840*/  MUFU.EX2 R124, R124 ;  /* 0x0000007c007c7308 */ /* 0x000e640000000800 */
[C---:B------:R-:W-:Y:S06]  /*4850*/  HMMA.16816.F32.BF16 R116, R128.reuse, R102, R116 ;  /* 0x000000668074723c */ /* 0x040fec0000041874 */
[----:B------:R-:W-:Y:S02]  /*4860*/  MUFU.EX2 R125, R125 ;  /* 0x0000007d007d7308 */ /* 0x000fe40000000800 */
[C---:B----4-:R-:W-:Y:S06]  /*4870*/  HMMA.16816.F32.BF16 R88, R128.reuse, R104, R88 ;  /* 0x000000688058723c */ /* 0x050fec0000041858 */
[----:B------:R-:W3:Y:S01]  /*4880*/  MUFU.EX2 R126, R126 ;  /* 0x0000007e007e7308 */ /* 0x000ee20000000800 */
[----:B-1----:R-:W-:Y:S01]  /*4890*/  F2FP.BF16.F32.PACK_AB R100, R124, R139 ;  /* 0x0000008b7c64723e */ /* 0x002fe200000010ff */
[C---:B------:R-:W-:Y:S01]  /*48a0*/  HMMA.16816.F32.BF16 R84, R128.reuse, R106, R84 ;  /* 0x0000006a8054723c */ /* 0x040fe20000041854 */
[----:B------:R-:W1:Y:S05]  /*48b0*/  LDSM.16.MT88.4 R104, [R168+0x11800] ;  /* 0x01180000a868783b */ /* 0x000e6a0000004200 */
[----:B------:R-:W4:Y:S02]  /*48c0*/  MUFU.EX2 R127, R127 ;  /* 0x0000007f007f7308 */ /* 0x000f240000000800 */
[C---:B--2---:R-:W-:Y:S06]  /*48d0*/  HMMA.16816.F32.BF16 R112, R128.reuse, R96, R112 ;  /* 0x000000608070723c */ /* 0x044fec0000041870 */
[----:B------:R-:W-:Y:S01]  /*48e0*/  MUFU.EX2 R194, R194 ;  /* 0x000000c200c27308 */ /* 0x000fe20000000800 */
[----:B---3--:R-:W-:Y:S01]  /*48f0*/  F2FP.BF16.F32.PACK_AB R102, R126, R125 ;  /* 0x0000007d7e66723e */ /* 0x008fe200000010ff */
[----:B------:R-:W-:Y:S01]  /*4900*/  HMMA.16816.F32.BF16 R108, R128, R98, R108 ;  /* 0x00000062806c723c */ /* 0x000fe2000004186c */
[----:B------:R-:W-:Y:S05]  /*4910*/  LDSM.16.MT88.4 R96, [R0+0x1800] ;  /* 0x001800000060783b */ /* 0x000fea0000004200 */
[----:B------:R-:W-:Y:S01]  /*4920*/  MUFU.EX2 R235, R235 ;  /* 0x000000eb00eb7308 */ /* 0x000fe20000000800 */
[----:B----4-:R-:W-:-:S07]  /*4930*/  F2FP.BF16.F32.PACK_AB R103, R127, R138 ;  /* 0x0000008a7f67723e */ /* 0x010fce00000010ff */
        /* <DEDUP_REMOVED lines=10> */
[----:B--2---:R-:W-:Y:S01]  /*49e0*/  HMMA.16816.F32.BF16 R112, R100, R92, R112 ;  /* 0x0000005c6470723c */ /* 0x004fe20000041870 */
[----:B------:R-:W-:-:S02]  /*49f0*/  F2FP.BF16.F32.PACK_AB R92, R176, R147 ;  /* 0x00000093b05c723e */ /* 0x000fc400000010ff */
[----:B------:R-:W-:-:S05]  /*4a00*/  F2FP.BF16.F32.PACK_AB R93, R143, R140 ;  /* 0x0000008c8f5d723e */ /* 0x000fca00000010ff */
[----:B------:R-:W-:Y:S01]  /*4a10*/  HMMA.16816.F32.BF16 R108, R100, R94, R108 ;  /* 0x0000005e646c723c */ /* 0x000fe2000004186c */
[----:B------:R-:W-:Y:S02]  /*4a20*/  F2FP.BF16.F32.PACK_AB R94, R178, R173 ;  /* 0x000000adb25e723e */ /* 0x000fe400000010ff */
[----:B------:R-:W-:-:S05]  /*4a30*/  F2FP.BF16.F32.PACK_AB R95, R175, R142 ;  /* 0x0000008eaf5f723e */ /* 0x000fca00000010ff */
[----:B---3--:R-:W-:Y:S08]  /*4a40*/  HMMA.16816.F32.BF16 R56, R100, R40, R56 ;  /* 0x000000286438723c */ /* 0x008ff00000041838 */
[C---:B------:R-:W-:Y:S08]  /*4a50*/  HMMA.16816.F32.BF16 R80, R92.reuse, R32, R80 ;  /* 0x000000205c50723c */ /* 0x040ff00000041850 */
[C---:B------:R-:W-:Y:S01]  /*4a60*/  HMMA.16816.F32.BF16 R76, R92.reuse, R34, R76 ;  /* 0x000000225c4c723c */ /* 0x040fe2000004184c */
[----:B------:R-:W-:Y:S07]  /*4a70*/  LDSM.16.MT88.4 R32, [R0+0x6000] ;  /* 0x006000000020783b */ /* 0x000fee0000004200 */
[C---:B------:R-:W-:Y:S08]  /*4a80*/  HMMA.16816.F32.BF16 R88, R92.reuse, R28, R88 ;  /* 0x0000001c5c58723c */ /* 0x040ff00000041858 */
[----:B------:R-:W-:Y:S01]  /*4a90*/  HMMA.16816.F32.BF16 R84, R92, R30, R84 ;  /* 0x0000001e5c54723c */ /* 0x000fe20000041854 */
[----:B------:R-:W1:Y:S07]  /*4aa0*/  LDSM.16.MT88.4 R28, [R162+0x6000] ;  /* 0x00600000a21c783b */ /* 0x000e6e0000004200 */
[C---:B------:R-:W-:Y:S01]  /*4ab0*/  HMMA.16816.F32.BF16 R52, R100.reuse, R42, R52 ;  /* 0x0000002a6434723c */ /* 0x040fe20000041834 */
[----:B------:R-:W2:Y:S07]  /*4ac0*/  LDSM.16.MT88.4 R40, [R168+0x12000] ;  /* 0x01200000a828783b */ /* 0x000eae0000004200 */
[C---:B----4-:R-:W-:Y:S08]  /*4ad0*/  HMMA.16816.F32.BF16 R120, R100.reuse, R36, R120 ;  /* 0x000000246478723c */ /* 0x050ff00000041878 */
[C---:B------:R-:W-:Y:S01]  /*4ae0*/  HMMA.16816.F32.BF16 R116, R100.reuse, R38, R116 ;  /* 0x000000266474723c */ /* 0x040fe20000041874 */
[----:B------:R-:W3:Y:S07]  /*4af0*/  LDSM.16.MT88.4 R36, [R162+0x2000] ;  /* 0x00200000a224783b */ /* 0x000eee0000004200 */
[C---:B------:R-:W-:Y:S01]  /*4b00*/  HMMA.16816.F32.BF16 R44, R100.reuse, R106, R44 ;  /* 0x0000006a642c723c */ /* 0x040fe2000004182c */
[----:B------:R-:W-:Y:S07]  /*4b10*/  LDSM.16.MT88.4 R104, [R168+0x13800] ;  /* 0x01380000a868783b */ /* 0x000fee0000004200 */
[C---:B------:R-:W-:Y:S08]  /*4b20*/  HMMA.16816.F32.BF16 R64, R100.reuse, R96, R64 ;  /* 0x000000606440723c */ /* 0x040ff00000041840 */
[----:B------:R-:W-:Y:S01]  /*4b30*/  HMMA.16816.F32.BF16 R60, R100, R98, R60 ;  /* 0x00000062643c723c */ /* 0x000fe2000004183c */
[----:B------:R-:W4:Y:S04]  /*4b40*/  LDSM.16.MT88.4 R100, [R200+0x12000] ;  /* 0x01200000c864783b */ /* 0x000f280000004200 */
[----:B------:R-:W5:Y:S03]  /*4b50*/  LDSM.16.MT88.4 R96, [R0+0x2000] ;  /* 0x002000000060783b */ /* 0x000f660000004200 */
[C---:B-1----:R-:W-:Y:S08]  /*4b60*/  HMMA.16816.F32.BF16 R120, R92.reuse, R28, R120 ;  /* 0x0000001c5c78723c */ /* 0x042ff00000041878 */
[C---:B------:R-:W-:Y:S01]  /*4b70*/  HMMA.16816.F32.BF16 R116, R92.reuse, R30, R116 ;  /* 0x0000001e5c74723c */ /* 0x040fe20000041874 */
[----:B------:R-:W1:Y:S07]  /*4b80*/  LDSM.16.MT88.4 R28, [R162+0x2800] ;  /* 0x00280000a21c783b */ /* 0x000e6e0000004200 */
[----:B------:R-:W-:Y:S01]  /*4b90*/  HMMA.16816.F32.BF16 R112, R92, R32, R112 ;  /* 0x000000205c70723c */ /* 0x000fe20000041870 */
[----:B------:R-:W-:-:S02]  /*4ba0*/  F2FP.BF16.F32.PACK_AB R32, R182, R181 ;  /* 0x000000b5b620723e */ /* 0x000fc400000010ff */
[----:B------:R-:W-:-:S05]  /*4bb0*/  F2FP.BF16.F32.PACK_AB R33, R180, R177 ;  /* 0x000000b1b421723e */ /* 0x000fca00000010ff */
[----:B------:R-:W-:Y:S01]  /*4bc0*/  HMMA.16816.F32.BF16 R108, R92, R34, R108 ;  /* 0x000000225c6c723c */ /* 0x000fe2000004186c */
[----:B------:R-:W-:Y:S02]  /*4bd0*/  F2FP.BF16.F32.PACK_AB R34, R184, R183 ;  /* 0x000000b7b822723e */ /* 0x000fe400000010ff */
[----:B------:R-:W-:-:S05]  /*4be0*/  F2FP.BF16.F32.PACK_AB R35, R186, R179 ;  /* 0x000000b3ba23723e */ /* 0x000fca00000010ff */
[----:B--2---:R-:W-:Y:S08]  /*4bf0*/  HMMA.16816.F32.BF16 R48, R92, R40, R48 ;  /* 0x000000285c30723c */ /* 0x004ff00000041830 */
[C---:B------:R-:W-:Y:S08]  /*4c00*/  HMMA.16816.F32.BF16 R80, R32.reuse, R24, R80 ;  /* 0x000000182050723c */ /* 0x040ff00000041850 */
[----:B------:R-:W-:Y:S01]  /*4c10*/  HMMA.16816.F32.BF16 R76, R32, R26, R76 ;  /* 0x0000001a204c723c */ /* 0x000fe2000004184c */
[----:B------:R-:W2:Y:S07]  /*4c20*/  LDSM.16.MT88.4 R24, [R200+0x12800] ;  /* 0x01280000c818783b */ /* 0x000eae0000004200 */
[C---:B------:R-:W-:Y:S01]  /*4c30*/  HMMA.16816.F32.BF16 R44, R92.reuse, R42, R44 ;  /* 0x0000002a5c2c723c */ /* 0x040fe2000004182c */
[----:B------:R-:W2:Y:S07]  /*4c40*/  LDSM.16.MT88.4 R40, [R0+0x2800] ;  /* 0x002800000028783b */ /* 0x000eae0000004200 */
[C---:B---3--:R-:W-:Y:S08]  /*4c50*/  HMMA.16816.F32.BF16 R72, R92.reuse, R36, R72 ;  /* 0x000000245c48723c */ /* 0x048ff00000041848 */
[C---:B------:R-:W-:Y:S01]  /*4c60*/  HMMA.16816.F32.BF16 R68, R92.reuse, R38, R68 ;  /* 0x000000265c44723c */ /* 0x040fe20000041844 */
[----:B------:R-:W-:Y:S07]  /*4c70*/  LDSM.16.MT88.4 R36, [R168+0x12800] ;  /* 0x01280000a824783b */ /* 0x000fee0000004200 */
[C---:B----4-:R-:W-:Y:S08]  /*4c80*/  HMMA.16816.F32.BF16 R56, R92.reuse, R100, R56 ;  /* 0x000000645c38723c */ /* 0x050ff00000041838 */
[C---:B------:R-:W-:Y:S08]  /*4c90*/  HMMA.16816.F32.BF16 R52, R92.reuse, R102, R52 ;  /* 0x000000665c34723c */ /* 0x040ff00000041834 */
[C---:B-----5:R-:W-:Y:S08]  /*4ca0*/  HMMA.16816.F32.BF16 R64, R92.reuse, R96, R64 ;  /* 0x000000605c40723c */ /* 0x060ff00000041840 */
[----:B------:R-:W-:Y:S01]  /*4cb0*/  HMMA.16816.F32.BF16 R60, R92, R98, R60 ;  /* 0x000000625c3c723c */ /* 0x000fe2000004183c */
[----:B------:R-:W-:Y:S07]  /*4cc0*/  LDSM.16.MT88.4 R96, [R200+0x13800] ;  /* 0x01380000c860783b */ /* 0x000fee0000004200 */
[C---:B-1----:R-:W-:Y:S08]  /*4cd0*/  HMMA.16816.F32.BF16 R72, R32.reuse, R28, R72 ;  /* 0x0000001c2048723c */ /* 0x042ff00000041848 */
        /* <DEDUP_REMOVED lines=8> */
[----:B------:R-:W-:Y:S01]  /*4d60*/  HMMA.16816.F32.BF16 R64, R32, R40, R64 ;  /* 0x000000282040723c */ /* 0x000fe20000041840 */
[-CC-:B------:R-:W-:Y:S01]  /*4d70*/  FFMA.FTZ R40, R16, R167.reuse, -R170.reuse ;  /* 0x000000a710287223 */ /* 0x180fe200000108aa */
[----:B------:R-:W-:-:S02]  /*4d80*/  FFMA.FTZ R41, R17, R167, -R170 ;  /* 0x000000a711297223 */ /* 0x000fc400000108aa */
[----:B------:R-:W4:Y:S03]  /*4d90*/  LDSM.16.MT88.4 R16, [R168+0x13000] ;  /* 0x01300000a810783b */ /* 0x000f260000004200 */
[----:B------:R-:W-:Y:S01]  /*4da0*/  MUFU.EX2 R40, R40 ;  /* 0x0000002800287308 */ /* 0x000fe20000000800 */
[C---:B------:R-:W-:Y:S01]  /*4db0*/  HMMA.16816.F32.BF16 R60, R32.reuse, R42, R60 ;  /* 0x0000002a203c723c */ /* 0x040fe2000004183c */
[-CC-:B------:R-:W-:Y:S01]  /*4dc0*/  FFMA.FTZ R42, R12, R167.reuse, -R170.reuse ;  /* 0x000000a70c2a7223 */ /* 0x180fe200000108aa */
[----:B------:R-:W-:Y:S02]  /*4dd0*/  FFMA.FTZ R43, R13, R167, -R170 ;  /* 0x000000a70d2b7223 */ /* 0x000fe400000108aa */
[----:B------:R-:W5:Y:S03]  /*4de0*/  LDSM.16.MT88.4 R12, [R162+0x3000] ;  /* 0x00300000a20c783b */ /* 0x000f660000004200 */
[----:B------:R-:W3:Y:S01]  /*4df0*/  MUFU.EX2 R41, R41 ;  /* 0x0000002900297308 */ /* 0x000ee20000000800 */
[----:B-1----:R-:W-:Y:S01]  /*4e00*/  HMMA.16816.F32.BF16 R112, R32, R28, R112 ;  /* 0x0000001c2070723c */ /* 0x002fe20000041870 */
[----:B------:R-:W-:-:S06]  /*4e10*/  F2FP.BF16.F32.PACK_AB R29, R188, R185 ;  /* 0x000000b9bc1d723e */ /* 0x000fcc00000010ff */
[----:B------:R-:W-:Y:S01]  /*4e20*/  MUFU.EX2 R42, R42 ;  /* 0x0000002a002a7308 */ /* 0x000fe20000000800 */
[----:B------:R-:W-:Y:S01]  /*4e30*/  HMMA.16816.F32.BF16 R108, R32, R30, R108 ;  /* 0x0000001e206c723c */ /* 0x000fe2000004186c */
[----:B------:R-:W-:-:S06]  /*4e40*/  F2FP.BF16.F32.PACK_AB R31, R190, R187 ;  /* 0x000000bbbe1f723e */ /* 0x000fcc00000010ff */
[----:B------:R-:W1:Y:S01]  /*4e50*/  MUFU.EX2 R43, R43 ;  /* 0x0000002b002b7308 */ /* 0x000e620000000800 */
[----:B---3--:R-:W-:Y:S01]  /*4e60*/  F2FP.BF16.F32.PACK_AB R28, R41, R40 ;  /* 0x00000028291c723e */ /* 0x008fe200000010ff */
[C---:B------:R-:W-:Y:S08]  /*4e70*/  HMMA.16816.F32.BF16 R48, R32.reuse, R36, R48 ;  /* 0x000000242030723c */ /* 0x040ff00000041830 */
[----:B------:R-:W-:Y:S01]  /*4e80*/  HMMA.16816.F32.BF16 R44, R32, R38, R44 ;  /* 0x00000026202c723c */ /* 0x000fe2000004182c */
[----:B------:R-:W-:Y:S01]  /*4e90*/  LDSM.16.MT88.4 R36, [R168+0xf000] ;  /* 0x00f00000a824783b */ /* 0x000fe20000004200 */
[----:B-1----:R-:W-:-:S06]  /*4ea0*/  F2FP.BF16.F32.PACK_AB R30, R43, R42 ;  /* 0x0000002a2b1e723e */ /* 0x002fcc00000010ff */
[C---:B------:R-:W-:Y:S08]  /*4eb0*/  HMMA.16816.F32.BF16 R120, R32.reuse, R20, R120 ;  /* 0x000000142078723c */ /* 0x040ff00000041878 */
[----:B------:R-:W-:Y:S01]  /*4ec0*/  HMMA.16816.F32.BF16 R116, R32, R22, R116 ;  /* 0x000000162074723c */ /* 0x000fe20000041874 */
[----:B------:R-:W1:Y:S04]  /*4ed0*/  LDSM.16.MT88.4 R32, [R200+0x13000] ;  /* 0x01300000c820783b */ /* 0x000e680000004200 */
[----:B------:R-:W-:Y:S03]  /*4ee0*/  LDSM.16.MT88.4 R20, [R0+0x3000] ;  /* 0x003000000014783b */ /* 0x000fe60000004200 */
[C---:B--2---:R-:W-:Y:S08]  /*4ef0*/  HMMA.16816.F32.BF16 R88, R28.reuse, R24, R88 ;  /* 0x000000181c58723c */ /* 0x044ff00000041858 */
[C---:B------:R-:W-:Y:S01]  /*4f00*/  HMMA.16816.F32.BF16 R84, R28.reuse, R26, R84 ;  /* 0x0000001a1c54723c */ /* 0x040fe20000041854 */
[----:B------:R-:W2:Y:S07]  /*4f10*/  LDSM.16.MT88.4 R24, [R162+0x7000] ;  /* 0x00700000a218783b */ /* 0x000eae0000004200 */
[C---:B----4-:R-:W-:Y:S08]  /*4f20*/  HMMA.16816.F32.BF16 R48, R28.reuse, R16, R48 ;  /* 0x000000101c30723c */ /* 0x050ff00000041830 */
[C---:B------:R-:W-:Y:S08]  /*4f30*/  HMMA.16816.F32.BF16 R44, R28.reuse, R18, R44 ;  /* 0x000000121c2c723c */ /* 0x040ff0000004182c */
[C---:B-----5:R-:W-:Y:S01]  /*4f40*/  HMMA.16816.F32.BF16 R16, R28.reuse, R12, R72 ;  /* 0x0000000c1c10723c */ /* 0x060fe20000041848 */
[----:B------:R-:W3:Y:S07]  /*4f50*/  LDSM.16.MT88.4 R72, [R168+0xf800] ;  /* 0x00f80000a848783b */ /* 0x000eee0000004200 */
[----:B-1----:R-:W-:Y:S01]  /*4f60*/  HMMA.16816.F32.BF16 R56, R28, R32, R56 ;  /* 0x000000201c38723c */ /* 0x002fe20000041838 */
[----:B------:R-:W-:Y:S01]  /*4f70*/  FFMA.FTZ R32, R4, R167, -R170 ;  /* 0x000000a704207223 */ /* 0x000fe200000108aa */
[----:B------:R-:W-:-:S05]  /*4f80*/  F2FP.BF16.F32.PACK_AB R4, R194, R193 ;  /* 0x000000c1c204723e */ /* 0x000fca00000010ff */
[----:B------:R-:W1:Y:S01]  /*4f90*/  MUFU.EX2 R32, R32 ;  /* 0x0000002000207308 */ /* 0x000e620000000800 */
[C---:B------:R-:W-:Y:S08]  /*4fa0*/  HMMA.16816.F32.BF16 R80, R28.reuse, R36, R80 ;  /* 0x000000241c50723c */ /* 0x040ff00000041850 */
[C---:B--2---:R-:W-:Y:S01]  /*4fb0*/  HMMA.16816.F32.BF16 R120, R28.reuse, R24, R120 ;  /* 0x000000181c78723c */ /* 0x044fe20000041878 */
[----:B------:R-:W2:Y:S07]  /*4fc0*/  MUFU.EX2 R24, R166 ;  /* 0x000000a600187308 */ /* 0x000eae0000000800 */
[----:B------:R-:W-:Y:S01]  /*4fd0*/  HMMA.16816.F32.BF16 R116, R28, R26, R116 ;  /* 0x0000001a1c74723c */ /* 0x000fe20000041874 */
[----:B------:R-:W-:Y:S01]  /*4fe0*/  FADD.FTZ R26, R156, R163 ;  /* 0x000000a39c1a7221 */ /* 0x000fe20000010000 */
[----:B-1----:R-:W-:-:S03]  /*4ff0*/  F2FP.BF16.F32.PACK_AB R6, R235, R32 ;  /* 0x00000020eb06723e */ /* 0x002fc600000010ff */
[----:B------:R-:W-:-:S03]  /*5000*/  FADD.FTZ R26, R159, R26 ;  /* 0x0000001a9f1a7221 */ /* 0x000fc60000010000 */
[----:B------:R-:W-:Y:S01]  /*5010*/  HMMA.16816.F32.BF16 R76, R28, R38, R76 ;  /* 0x000000261c4c723c */ /* 0x000fe2000004184c */
[----:B------:R-:W-:Y:S01]  /*5020*/  FADD.FTZ R155, R155, R26 ;  /* 0x0000001a9b9b7221 */ /* 0x000fe20000010000 */
[----:B--2---:R-:W-:Y:S01]  /*5030*/  F2FP.BF16.F32.PACK_AB R7, R24, R191 ;  /* 0x000000bf1807723e */ /* 0x004fe200000010ff */
[----:B------:R-:W1:Y:S02]  /*5040*/  LDSM.16.MT88.4 R36, [R0+0x7000] ;  /* 0x007000000024783b */ /* 0x000e640000004200 */
[----:B------:R-:W-:-:S03]  /*5050*/  FADD.FTZ R152, R152, R155 ;  /* 0x0000009b98987221 */ /* 0x000fc60000010000 */
[----:B------:R-:W-:Y:S01]  /*5060*/  HMMA.16816.F32.BF16 R12, R28, R14, R68 ;  /* 0x0000000e1c0c723c */ /* 0x000fe20000041844 */
[----:B------:R-:W-:-:S04]  /*5070*/  FADD.FTZ R151, R151, R152 ;  /* 0x0000009897977221 */ /* 0x000fc80000010000 */
[----:B------:R-:W-:-:S03]  /*5080*/  FADD.FTZ R148, R148, R151 ;  /* 0x0000009794947221 */ /* 0x000fc60000010000 */
[----:B---3--:R-:W-:Y:S08]  /*5090*/  HMMA.16816.F32.BF16 R68, R4, R72, R80 ;  /* 0x000000480444723c */ /* 0x008ff00000041850 */
[C---:B------:R-:W-:Y:S08]  /*50a0*/  HMMA.16816.F32.BF16 R64, R28.reuse, R20, R64 ;  /* 0x000000141c40723c */ /* 0x040ff00000041840 */
[----:B------:R-:W-:Y:S01]  /*50b0*/  HMMA.16816.F32.BF16 R60, R28, R22, R60 ;  /* 0x000000161c3c723c */ /* 0x000fe2000004183c */
[----:B------:R-:W2:Y:S07]  /*50c0*/  LDSM.16.MT88.4 R20, [R200+0xf800] ;  /* 0x00f80000c814783b */ /* 0x000eae0000004200 */
[C---:B------:R-:W-:Y:S08]  /*50d0*/  HMMA.16816.F32.BF16 R72, R4.reuse, R74, R76 ;  /* 0x0000004a0448723c */ /* 0x040ff0000004184c */
[C---:B------:R-:W-:Y:S08]  /*50e0*/  HMMA.16816.F32.BF16 R76, R4.reuse, R8, R16 ;  /* 0x00000008044c723c */ /* 0x040ff00000041810 */
[----:B------:R-:W-:Y:S01]  /*50f0*/  HMMA.16816.F32.BF16 R80, R4, R10, R12 ;  /* 0x0000000a0450723c */ /* 0x000fe2000004180c */
[----:B------:R-:W3:Y:S01]  /*5100*/  LDSM.16.MT88.4 R8, [R0+0x3800] ;  /* 0x003800000008783b */ /* 0x000ee20000004200 */
        /* <DEDUP_REMOVED lines=8> */
[----:B------:R-:W-:Y:S01]  /*5190*/  FADD.FTZ R12, R145, R12 ;  /* 0x0000000c910c7221 */ /* 0x000fe20000010000 */
[C---:B-1----:R-:W-:Y:S02]  /*51a0*/  HMMA.16816.F32.BF16 R112, R28.reuse, R36, R112 ;  /* 0x000000241c70723c */ /* 0x042fe40000041870 */
[----:B------:R-:W-:Y:S01]  /*51b0*/  FADD.FTZ R136, R136, R141 ;  /* 0x0000008d88887221 */ /* 0x000fe20000010000 */
[----:B------:R-:W-:Y:S02]  /*51c0*/  FADD.FTZ R139, R139, R12 ;  /* 0x0000000c8b8b7221 */ /* 0x000fe40000010000 */
[----:B------:R-:W-:Y:S01]  /*51d0*/  LDSM.16.MT88.4 R12, [R0+0x7800] ;  /* 0x00780000000c783b */ /* 0x000fe20000004200 */
[----:B------:R-:W-:Y:S01]  /*51e0*/  FADD.FTZ R137, R137, R136 ;  /* 0x0000008889897221 */ /* 0x000fe20000010000 */
        /* <DEDUP_REMOVED lines=12> */
[----:B--2---:R-:W-:Y:S03]  /*52b0*/  HMMA.16816.F32.BF16 R124, R4, R22, R84 ;  /* 0x00000016047c723c */ /* 0x004fe60000041854 */
[----:B------:R-:W-:-:S04]  /*52c0*/  FADD.FTZ R173, R173, R176 ;  /* 0x000000b0adad7221 */ /* 0x000fc80000010000 */
[----:B------:R-:W-:Y:S01]  /*52d0*/  FADD.FTZ R178, R178, R173 ;  /* 0x000000adb2b27221 */ /* 0x000fe20000010000 */
[C---:B---3--:R-:W-:Y:S01]  /*52e0*/  HMMA.16816.F32.BF16 R84, R4.reuse, R8, R64 ;  /* 0x000000080454723c */ /* 0x048fe20000041840 */
[----:B------:R-:W-:Y:S02]  /*52f0*/  FADD.FTZ R8, R142, R143 ;  /* 0x0000008f8e087221 */ /* 0x000fe40000010000 */
[----:B------:R-:W-:Y:S02]  /*5300*/  FADD.FTZ R181, R181, R178 ;  /* 0x000000b2b5b57221 */ /* 0x000fe40000010000 */
[----:B------:R-:W-:Y:S02]  /*5310*/  FADD.FTZ R8, R175, R8 ;  /* 0x00000008af087221 */ /* 0x000fe40000010000 */
[----:B------:R-:W-:Y:S01]  /*5320*/  FADD.FTZ R182, R182, R181 ;  /* 0x000000b5b6b67221 */ /* 0x000fe20000010000 */
[----:B------:R-:W-:Y:S01]  /*5330*/  HMMA.16816.F32.BF16 R128, R4, R20, R88 ;  /* 0x000000140480723c */ /* 0x000fe20000041858 */
[----:B------:R-:W-:-:S02]  /*5340*/  FADD.FTZ R177, R177, R8 ;  /* 0x00000008b1b17221 */ /* 0x000fc40000010000 */
[----:B------:R-:W-:Y:S02]  /*5350*/  FADD.FTZ R9, R183, R182 ;  /* 0x000000b6b7097221 */ /* 0x000fe40000010000 */
[----:B------:R-:W-:Y:S02]  /*5360*/  FADD.FTZ R180, R180, R177 ;  /* 0x000000b1b4b47221 */ /* 0x000fe40000010000 */
[----:B------:R-:W-:Y:S01]  /*5370*/  FADD.FTZ R9, R184, R9 ;  /* 0x00000009b8097221 */ /* 0x000fe20000010000 */
[----:B------:R-:W-:Y:S01]  /*5380*/  HMMA.16816.F32.BF16 R92, R4, R96, R56 ;  /* 0x00000060045c723c */ /* 0x000fe20000041838 */
        /* <DEDUP_REMOVED lines=19> */
[----:B------:R-:W-:Y:S01]  /*54c0*/  HMMA.16816.F32.BF16 R104, R4, R106, R44 ;  /* 0x0000006a0468723c */ /* 0x000fe2000004182c */
[----:B------:R-:W-:-:S04]  /*54d0*/  FADD.FTZ R191, R191, R192 ;  /* 0x000000c0bfbf7221 */ /* 0x000fc80000010000 */
[----:B------:R-:W-:-:S03]  /*54e0*/  FADD.FTZ R233, R24, R191 ;  /* 0x000000bf18e97221 */ /* 0x000fc60000010000 */
[C---:B------:R-:W-:Y:S08]  /*54f0*/  HMMA.16816.F32.BF16 R88, R4.reuse, R10, R60 ;  /* 0x0000000a0458723c */ /* 0x040ff0000004183c */
[C---:B------:R-:W-:Y:S08]  /*5500*/  HMMA.16816.F32.BF16 R96, R4.reuse, R98, R52 ;  /* 0x000000620460723c */ /* 0x040ff00000041834 */
        /* <DEDUP_REMOVED lines=8> */
[----:B------:R-:W-:Y:S01]  /*5590*/  VIADD R224, R200, 0xc040 ;  /* 0x0000c040c8e07836 */ /* 0x000fe20000000000 */
[----:B------:R-:W-:-:S11]  /*55a0*/  MOV R137, R134 ;  /* 0x0000008600897202 */ /* 0x000fd60000000f00 */
.L_x_4745:
        /* <DEDUP_REMOVED lines=78> */
.L_x_4740:
[----:B------:R-:W-:Y:S05]  /*5a90*/  BSYNC.RECONVERGENT B0 ;  /* 0x0000000000007941 */ /* 0x000fea0003800200 */
.L_x_4739:
        /* <DEDUP_REMOVED lines=11> */
[----:B------:R-:W-:Y:S02]  /*5b50*/  LOP3.LUT R37, R136, R38, R37, 0x1e, !PT ;  /* 0x0000002688257212 */ /* 0x000fe400078e1e25 */
[----:B------:R-:W-:Y:S02]  /*5b60*/  IADD3 R38, P0, PT, R225, R216, RZ ;  /* 0x000000d8e1267210 */ /* 0x000fe40007f1e0ff */
[----:B------:R-:W-:Y:S01]  /*5b70*/  LOP3.LUT R36, R37, R36, RZ, 0xfc, !PT ;  /* 0x0000002425247212 */ /* 0x000fe200078efcff */
[C---:B------:R-:W-:Y:S01]  /*5b80*/  IMAD.SHL.U32 R37, R199.reuse, 0x20, RZ ;  /* 0x00000020c7257824 */ /* 0x040fe200078e00ff */
[----:B------:R-:W-:Y:S01]  /*5b90*/  LOP3.LUT R134, R199, 0x8, RZ, 0xc0, !PT ;  /* 0x00000008c7867812 */ /* 0x000fe200078ec0ff */
[----:B------:R-:W-:Y:S01]  /*5ba0*/  IMAD.X R39, R226, 0x1, R217, P0 ;  /* 0x00000001e2277824 */ /* 0x000fe200000e06d9 */
[-C--:B------:R-:W-:Y:S02]  /*5bb0*/  IADD3 R48, P0, PT, R38, R206.reuse, RZ ;  /* 0x000000ce26307210 */ /* 0x080fe40007f1e0ff */
[----:B------:R-:W-:Y:S01]  /*5bc0*/  LOP3.LUT R132, R203, 0x8, RZ, 0xc0, !PT ;  /* 0x00000008cb847812 */ /* 0x000fe200078ec0ff */
[----:B-1----:R-:W-:Y:S01]  /*5bd0*/  ULEA UR6, UR6, UR7, 0x18 ;  /* 0x0000000706067291 */ /* 0x002fe2000f8ec0ff */
[----:B------:R-:W-:Y:S01]  /*5be0*/  LOP3.LUT R202, R37, 0x7c00, RZ, 0xc0, !PT ;  /* 0x00007c0025ca7812 */ /* 0x000fe200078ec0ff */
[----:B------:R-:W-:Y:S01]  /*5bf0*/  IMAD.X R49, R39, 0x1, R207, P0 ;  /* 0x0000000127317824 */ /* 0x000fe200000e06cf */
[-C--:B------:R-:W-:Y:S02]  /*5c00*/  IADD3 R46, P0, PT, R48, R206.reuse, RZ ;  /* 0x000000ce302e7210 */ /* 0x080fe40007f1e0ff */
[----:B------:R-:W-:Y:S01]  /*5c10*/  LOP3.LUT R135, R134, 0x1c0, R133, 0xf8, !PT ;  /* 0x000001c086877812 */ /* 0x000fe200078ef885 */
[----:B------:R-:W-:Y:S01]  /*5c20*/  IMAD.U32 R201, RZ, RZ, UR6 ;  /* 0x00000006ffc97e24 */ /* 0x000fe2000f8e00ff */
[----:B------:R-:W-:Y:S01]  /*5c30*/  LOP3.LUT R134, R133, 0x400, RZ, 0xc0, !PT ;  /* 0x0000040085867812 */ /* 0x000fe200078ec0ff */
[----:B------:R-:W-:Y:S01]  /*5c40*/  IMAD.X R47, R49, 0x1, R207, P0 ;  /* 0x00000001312f7824 */ /* 0x000fe200000e06cf */
[-C--:B------:R-:W-:Y:S01]  /*5c50*/  IADD3 R44, P0, PT, R46, R206.reuse, RZ ;  /* 0x000000ce2e2c7210 */ /* 0x080fe20007f1e0ff */
[----:B------:R-:W-:Y:S01]  /*5c60*/  IMAD R237, R36, 0x2, R201 ;  /* 0x0000000224ed7824 */ /* 0x000fe200078e02c9 */
[--C-:B------:R-:W-:Y:S02]  /*5c70*/  LOP3.LUT R132, R132, 0x1c0, R133.reuse, 0xf8, !PT ;  /* 0x000001c084847812 */ /* 0x100fe400078ef885 */
[----:B------:R-:W-:Y:S01]  /*5c80*/  LOP3.LUT R133, R202, 0x200, R133, 0xf8, !PT ;  /* 0x00000200ca857812 */ /* 0x000fe200078ef885 */
[--C-:B------:R-:W-:Y:S01]  /*5c90*/  IMAD.X R45, R47, 0x1, R207.reuse, P0 ;  /* 0x000000012f2d7824 */ /* 0x100fe200000e06cf */
[----:B------:R-:W-:Y:S01]  /*5ca0*/  @!PT LDS RZ, [RZ] ;  /* 0x00000000fffff984 */ /* 0x000fe20000000800 */
[----:B------:R-:W-:Y:S01]  /*5cb0*/  @!PT LDS RZ, [RZ] ;  /* 0x00000000fffff984 */ /* 0x000fe20000000800 */
[----:B------:R-:W-:Y:S01]  /*5cc0*/  @!PT LDS RZ, [RZ] ;  /* 0x00000000fffff984 */ /* 0x000fe20000000800 */
[----:B------:R-:W-:Y:S01]  /*5cd0*/  LDGSTS.E.BYPASS.LTC128B.128 [R237+0xc000], desc[UR4][R216.64] ;  /* 0x0c000000d8ed7fae */ /* 0x000fe2000b981a04 */
[----:B------:R-:W-:Y:S02]  /*5ce0*/  IADD3 R42, P0, PT, R44, R206, RZ ;  /* 0x000000ce2c2a7210 */ /* 0x000fe40007f1e0ff */
[----:B------:R-:W-:Y:S02]  /*5cf0*/  LOP3.LUT R135, R135, R136, RZ, 0x3c, !PT ;  /* 0x0000008887877212 */ /* 0x000fe400078e3cff */
[----:B------:R-:W-:Y:S01]  /*5d00*/  LDGSTS.E.BYPASS.LTC128B.128 [R237+0x10000], desc[UR4][R216.64+0x80] ;  /* 0x10000080d8ed7fae */ /* 0x000fe2000b981a04 */
[----:B------:R-:W-:Y:S01]  /*5d10*/  LOP3.LUT R132, R133, R132, R136, 0xf6, !PT ;  /* 0x0000008485847212 */ /* 0x000fe200078ef688 */
[----:B------:R-:W-:Y:S01]  /*5d20*/  IMAD.X R43, R45, 0x1, R207, P0 ;  /* 0x000000012d2b7824 */ /* 0x000fe200000e06cf */
[----:B------:R-:W-:Y:S02]  /*5d30*/  IADD3 R40, P0, PT, R42, R206, RZ ;  /* 0x000000ce2a287210 */ /* 0x000fe40007f1e0ff */
[----:B------:R-:W-:Y:S01]  /*5d40*/  LDGSTS.E.BYPASS.LTC128B.128 [R237+0xc800], desc[UR4][R38.64] ;  /* 0x0c80000026ed7fae */ /* 0x000fe2000b981a04 */
[----:B------:R-:W-:Y:S01]  /*5d50*/  IMAD R134, R135, 0x2, R134 ;  /* 0x0000000287867824 */ /* 0x000fe200078e0286 */
[----:B------:R-:W-:Y:S01]  /*5d60*/  ISETP.GT.AND P2, PT, R221, R212, PT ;  /* 0x000000d4dd00720c */ /* 0x000fe20003f44270 */
[----:B------:R-:W-:Y:S02]  /*5d70*/  IMAD R188, R132, 0x2, R201 ;  /* 0x0000000284bc7824 */ /* 0x000fe400078e02c9 */
[----:B------:R-:W-:Y:S01]  /*5d80*/  LDGSTS.E.BYPASS.LTC128B.128 [R237+0x10800], desc[UR4][R38.64+0x80] ;  /* 0x1080008026ed7fae */ /* 0x000fe2000b981a04 */
[--C-:B------:R-:W-:Y:S01]  /*5d90*/  IMAD.X R41, R43, 0x1, R207.reuse, P0 ;  /* 0x000000012b297824 */ /* 0x100fe200000e06cf */
[----:B------:R-:W-:Y:S01]  /*5da0*/  IADD3 R36, P0, PT, R40, R206, RZ ;  /* 0x000000ce28247210 */ /* 0x000fe20007f1e0ff */
[----:B------:R-:W-:Y:S02]  /*5db0*/  IMAD.IADD R186, R201, 0x1, R134 ;  /* 0x00000001c9ba7824 */ /* 0x000fe400078e0286 */
[----:B------:R-:W-:Y:S02]  /*5dc0*/  LDGSTS.E.BYPASS.LTC128B.128 [R237+0xd000], desc[UR4][R48.64] ;  /* 0x0d00000030ed7fae */ /* 0x000fe4000b981a04 */
[----:B------:R-:W-:Y:S03]  /*5dd0*/  IMAD.X R37, R41, 0x1, R207, P0 ;  /* 0x0000000129257824 */ /* 0x000fe600000e06cf */
[----:B------:R-:W-:Y:S01]  /*5de0*/  LDGSTS.E.BYPASS.LTC128B.128 [R237+0x11000], desc[UR4][R48.64+0x80] ;  /* 0x1100008030ed7fae */ /* 0x000fe2000b981a04 */
[C---:B------:R-:W-:Y:S04]  /*5df0*/  LOP3.LUT P0, RZ, R199.reuse, 0x2, RZ, 0xc0, !PT ;  /* 0x00000002c7ff7812 */ /* 0x040fe8000780c0ff */
[----:B------:R-:W-:Y:S01]  /*5e00*/  LDGSTS.E.BYPASS.LTC128B.128 [R237+0xd800], desc[UR4][R46.64] ;  /* 0x0d8000002eed7fae */ /* 0x000fe2000b981a04 */
[----:B------:R-:W-:Y:S02]  /*5e10*/  SEL R205, R198, 0xffffffe0, !P0 ;  /* 0xffffffe0c6cd7807 */ /* 0x000fe40004000000 */
[----:B------:R-:W-:Y:S02]  /*5e20*/  LOP3.LUT P0, RZ, R199, 0x4, RZ, 0xc0, !PT ;  /* 0x00000004c7ff7812 */ /* 0x000fe4000780c0ff */
[----:B------:R-:W-:Y:S01]  /*5e30*/  LDGSTS.E.BYPASS.LTC128B.128 [R237+0x11800], desc[UR4][R46.64+0x80] ;  /* 0x118000802eed7fae */ /* 0x000fe2000b981a04 */
[--C-:B------:R-:W-:Y:S01]  /*5e40*/  IMAD.IADD R185, R188, 0x1, R205.reuse ;  /* 0x00000001bcb97824 */ /* 0x100fe200078e02cd */
[----:B------:R-:W-:Y:S03]  /*5e50*/  SEL R139, R197, 0xffffffc0, !P0 ;  /* 0xffffffc0c58b7807 */ /* 0x000fe60004000000 */
[----:B------:R-:W-:Y:S01]  /*5e60*/  LDGSTS.E.BYPASS.LTC128B.128 [R237+0xe000], desc[UR4][R44.64] ;  /* 0x0e0000002ced7fae */ /* 0x000fe2000b981a04 */
[----:B------:R-:W-:Y:S04]  /*5e70*/  IMAD.IADD R138, R186, 0x1, R205 ;  /* 0x00000001ba8a7824 */ /* 0x000fe800078e02cd */
[----:B------:R-:W-:Y:S01]  /*5e80*/  LDGSTS.E.BYPASS.LTC128B.128 [R237+0x12000], desc[UR4][R44.64+0x80] ;  /* 0x120000802ced7fae */ /* 0x000fe2000b981a04 */
[--C-:B------:R-:W-:Y:S02]  /*5e90*/  IMAD.IADD R184, R188, 0x1, R139.reuse ;  /* 0x00000001bcb87824 */ /* 0x100fe400078e028b */
[----:B------:R-:W-:Y:S02]  /*5ea0*/  IMAD.IADD R136, R186, 0x1, R139 ;  /* 0x00000001ba887824 */ /* 0x000fe400078e028b */
[----:B------:R-:W-:Y:S01]  /*5eb0*/  LDGSTS.E.BYPASS.LTC128B.128 [R237+0xe800], desc[UR4][R42.64] ;  /* 0x0e8000002aed7fae */ /* 0x000fe2000b981a04 */
[C---:B------:R-:W-:Y:S02]  /*5ec0*/  IMAD.IADD R204, R205.reuse, 0x1, R184 ;  /* 0x00000001cdcc7824 */ /* 0x040fe400078e02b8 */
[----:B------:R-:W-:Y:S02]  /*5ed0*/  IMAD.IADD R139, R205, 0x1, R136 ;  /* 0x00000001cd8b7824 */ /* 0x000fe400078e0288 */
[----:B------:R-:W-:Y:S05]  /*5ee0*/  LDGSTS.E.BYPASS.LTC128B.128 [R237+0x12800], desc[UR4][R42.64+0x80] ;  /* 0x128000802aed7fae */ /* 0x000fea000b981a04 */
[----:B------:R-:W-:Y:S05]  /*5ef0*/  LDGSTS.E.BYPASS.LTC128B.128 [R237+0xf000], desc[UR4][R40.64] ;  /* 0x0f00000028ed7fae */ /* 0x000fea000b981a04 */
[----:B------:R-:W-:Y:S05]  /*5f00*/  LDGSTS.E.BYPASS.LTC128B.128 [R237+0x13000], desc[UR4][R40.64+0x80] ;  /* 0x1300008028ed7fae */ /* 0x000fea000b981a04 */
[----:B------:R-:W-:Y:S05]  /*5f10*/  LDGSTS.E.BYPASS.LTC128B.128 [R237+0xf800], desc[UR4][R36.64] ;  /* 0x0f80000024ed7fae */ /* 0x000fea000b981a04 */
[----:B------:R1:W-:Y:S05]  /*5f20*/  LDGSTS.E.BYPASS.LTC128B.128 [R237+0x13800], desc[UR4][R36.64+0x80] ;  /* 0x1380008024ed7fae */ /* 0x0003ea000b981a04 */
        /* <DEDUP_REMOVED lines=18> */
[----:B------:R-:W-:Y:S05]  /*6050*/  LDSM.16.M88.4 R144, [R138+0x6000] ;  /* 0x006000008a90783b */ /* 0x000fea0000000200 */
[----:B------:R-:W-:Y:S02]  /*6060*/  LDSM.16.M88.4 R192, [R139+0xb000] ;  /* 0x00b000008bc0783b */ /* 0x000fe40000000200 */
        /* <DEDUP_REMOVED lines=261> */
.L_x_4744:
[----:B------:R-:W-:Y:S05]  /*70c0*/  BSYNC.RECONVERGENT B0 ;  /* 0x0000000000007941 */ /* 0x000fea0003800200 */
.L_x_4743:
[----:B------:R-:W-:Y:S01]  /*70d0*/  IMAD.MOV.U32 R215, RZ, RZ, R213 ;  /* 0x000000ffffd77224 */ /* 0x000fe200078e00d5 */
[C---:B------:R-:W-:Y:S04]  /*70e0*/  LEA R146, P2, R210.reuse, R214, 0x1 ;  /* 0x000000d6d2927211 */ /* 0x040fe800078408ff */
[----:B------:R-:W-:Y:S01]  /*70f0*/  @!PT LDS RZ, [RZ] ;  /* 0x00000000fffff984 */ /* 0x000fe20000000800 */
[----:B------:R-:W-:Y:S01]  /*7100*/  @!PT LDS RZ, [RZ] ;  /* 0x00000000fffff984 */ /* 0x000fe20000000800 */
[----:B------:R-:W-:Y:S01]  /*7110*/  @!PT LDS RZ, [RZ] ;  /* 0x00000000fffff984 */ /* 0x000fe20000000800 */
[----:B------:R1:W-:Y:S01]  /*7120*/  LDGSTS.E.BYPASS.LTC128B.128 [R237+0x4000], desc[UR4][R214.64] ;  /* 0x04000000d6ed7fae */ /* 0x0003e2000b981a04 */
[----:B------:R-:W-:Y:S02]  /*7130*/  LEA.HI.X R147, R210, R213, R211, 0x1, P2 ;  /* 0x000000d5d2937211 */ /* 0x000fe400010f0cd3 */
        /* <DEDUP_REMOVED lines=19> */
[----:B------:R-:W-:Y:S03]  /*7270*/  IADD3 R132, P2, PT, R134, R208, RZ ;  /* 0x000000d086847210 */ /* 0x000fe60007f5e0ff */
[----:B------:R1:W-:Y:S02]  /*7280*/  LDGSTS.E.BYPASS.LTC128B.128 [R237+0x6800], desc[UR4][R138.64] ;  /* 0x068000008aed7fae */ /* 0x0003e4000b981a04 */
[----:B------:R-:W-:Y:S02]  /*7290*/  IMAD.X R133, R135, 0x1, R209, P2 ;  /* 0x0000000187857824 */ /* 0x000fe400010e06d1 */
[----:B------:R1:W-:Y:S04]  /*72a0*/  LDGSTS.E.BYPASS.LTC128B.128 [R237+0xa800], desc[UR4][R138.64+0x80] ;  /* 0x0a8000808aed7fae */ /* 0x0003e8000b981a04 */
[----:B------:R1:W-:Y:S04]  /*72b0*/  LDGSTS.E.BYPASS.LTC128B.128 [R237+0x7000], desc[UR4][R134.64] ;  /* 0x0700000086ed7fae */ /* 0x0003e8000b981a04 */
[----:B------:R1:W-:Y:S04]  /*72c0*/  LDGSTS.E.BYPASS.LTC128B.128 [R237+0xb000], desc[UR4][R134.64+0x80] ;  /* 0x0b00008086ed7fae */ /* 0x0003e8000b981a04 */
[----:B------:R1:W-:Y:S04]  /*72d0*/  LDGSTS.E.BYPASS.LTC128B.128 [R237+0x7800], desc[UR4][R132.64] ;  /* 0x0780000084ed7fae */ /* 0x0003e8000b981a04 */
[----:B------:R1:W-:Y:S04]  /*72e0*/  LDGSTS.E.BYPASS.LTC128B.128 [R237+0xb800], desc[UR4][R132.64+0x80] ;  /* 0x0b80008084ed7fae */ /* 0x0003e8000b981a04 */
[----:B------:R-:W0:Y:S02]  /*72f0*/  LDGDEPBAR ;  /* 0x00000000000079af */ /* 0x000e240000000000 */
.L_x_4742:
[----:B------:R-:W-:Y:S05]  /*7300*/  BSYNC.RECONVERGENT B1 ;  /* 0x0000000000017941 */ /* 0x000fea0003800200 */
.L_x_4741:
        /* <DEDUP_REMOVED lines=33> */
[----:B------:R-:W-:Y:S01]  /*7520*/  IADD3 R149, PT, PT, R200, R205, RZ ;  /* 0x000000cdc8957210 */ /* 0x000fe20007ffe0ff */
[----:B------:R-:W1:Y:S01]  /*7530*/  SHFL.BFLY PT, R132, R139, 0x2, 0x1f ;  /* 0x0c401f008b847f89 */ /* 0x000e6200000e0000 */
[----:B------:R-:W-:Y:S02]  /*7540*/  MOV R148, R224 ;  /* 0x000000e000947202 */ /* 0x000fe40000000f00 */
[----:B------:R-:W-:Y:S05]  /*7550*/  IADD3 R227, PT, PT, R227, -0x80, RZ ;  /* 0xffffff80e3e37810 */ /* 0x000fea0007ffe0ff */
[----:B------:R-:W3:Y:S01]  /*7560*/  SHFL.BFLY PT, R134, R143, 0x2, 0x1f ;  /* 0x0c401f008f867f89 */ /* 0x000ee200000e0000 */
[----:B-1----:R-:W-:Y:S02]  /*7570*/  FMNMX.FTZ R136, R139, R132, !PT ;  /* 0x000000848b887209 */ /* 0x002fe40007810000 */
[----:B---3--:R-:W-:Y:S05]  /*7580*/  FMNMX.FTZ R141, R143, R134, !PT ;  /* 0x000000868f8d7209 */ /* 0x008fea0007810000 */
        /* <DEDUP_REMOVED lines=504> */
.L_x_4738:
        /* <DEDUP_REMOVED lines=11> */
.L_x_4753:
[----:B------:R-:W2:Y:S01]  /*95c0*/  MUFU.RCP R9, R5 ;  /* 0x0000000500097308 */ /* 0x000ea20000001000 */
[----:B----4-:R-:W-:Y:S01]  /*95d0*/  FADD.FTZ R4, R8, R11 ;  /* 0x0000000b08047221 */ /* 0x010fe20000010000 */
[----:B------:R-:W-:Y:S01]  /*95e0*/  SHF.L.U32 R6, R199, 0x4, RZ ;  /* 0x00000004c7067819 */ /* 0x000fe200000006ff */
[----:B------:R-:W-:Y:S01]  /*95f0*/  BAR.SYNC.DEFER_BLOCKING 0x0 ;  /* 0x0000000000007b1d */ /* 0x000fe20000010000 */
[----:B------:R-:W-:Y:S02]  /*9600*/  FSETP.NE.FTZ.AND P1, PT, R5, RZ, PT ;  /* 0x000000ff0500720b */ /* 0x000fe40003f35000 */
[----:B------:R-:W-:Y:S02]  /*9610*/  SHF.L.U32 R13, R199, 0x1, RZ ;  /* 0x00000001c70d7819 */ /* 0x000fe400000006ff */
[----:B---3--:R-:W-:Y:S01]  /*9620*/  LOP3.LUT R8, R6, 0x1c0, RZ, 0xc0, !PT ;  /* 0x000001c006087812 */ /* 0x008fe200078ec0ff */
[----:B------:R-:W3:Y:S01]  /*9630*/  MUFU.RCP R7, R4 ;  /* 0x0000000400077308 */ /* 0x000ee20000001000 */
[----:B------:R-:W-:-:S02]  /*9640*/  FSETP.NE.FTZ.AND P0, PT, R4, RZ, PT ;  /* 0x000000ff0400720b */ /* 0x000fc40003f15000 */
        /* <DEDUP_REMOVED lines=38> */
[----:B------:R-:W-:-:S02]  /*98b0*/  LEA R9, R8, R201, 0x2 ;  /* 0x000000c908097211 */ /* 0x000fc400078e10ff */
[----:B---3--:R-:W-:Y:S02]  /*98c0*/  FSEL R7, R7, 1, P0 ;  /* 0x3f80000007077808 */ /* 0x008fe40000000000 */
[----:B------:R-:W-:Y:S01]  /*98d0*/  SEL R8, R197, 0xffffffc0, !P3 ;  /* 0xffffffc0c5087807 */ /* 0x000fe20005800000 */
[----:B------:R-:W-:Y:S01]  /*98e0*/  STS.64 [R9], R128 ;  /* 0x0000008009007388 */ /* 0x000fe20000000a00 */
        /* <DEDUP_REMOVED lines=36> */
[----:B------:R-:W-:Y:S01]  /*9b30*/  STS.64 [R9+0x800], R130 ;  /* 0x0008008209007388 */ /* 0x000fe20000000a00 */
[----:B------:R-:W-:-:S02]  /*9b40*/  IADD3 R10, PT, PT, R198, R11, RZ ;  /* 0x0000000bc60a7210 */ /* 0x000fc40007ffe0ff */
        /* <DEDUP_REMOVED lines=33> */
[----:B------:R-:W4:Y:S04]  /*9d60*/  LD.E.64 R16, desc[UR4][R2.64+0xb0] ;  /* 0x0000b00402107980 */ /* 0x000f28000c101b00 */
[----:B--2---:R-:W2:Y:S04]  /*9d70*/  LD.E R7, desc[UR4][R2.64+0x60] ;  /* 0x0000600402077980 */ /* 0x004ea8000c101900 */
[----:B------:R-:W2:Y:S04]  /*9d80*/  LD.E R68, desc[UR4][R2.64+0xcc] ;  /* 0x0000cc0402447980 */ /* 0x000ea8000c101900 */
[----:B------:R-:W2:Y:S04]  /*9d90*/  LD.E.64 R70, desc[UR4][R2.64+0x78] ;  /* 0x0000780402467980 */ /* 0x000ea8000c101b00 */
[----:B------:R1:W5:Y:S01]  /*9da0*/  LD.E.64 R72, desc[UR4][R2.64+0xa8] ;  /* 0x0000a80402487980 */ /* 0x000362000c101b00 */
[----:B------:R-:W-:Y:S01]  /*9db0*/  SHF.L.U32 R69, R199, 0x2, RZ ;  /* 0x00000002c7457819 */ /* 0x000fe200000006ff */
[----:B------:R-:W1:Y:S01]  /*9dc0*/  @P1 MUFU.LG2 R74, R5 ;  /* 0x00000005004a1308 */ /* 0x000e620000000c00 */
[----:B------:R-:W-:Y:S01]  /*9dd0*/  LOP3.LUT R6, R6, 0x10, RZ, 0xc0, !PT ;  /* 0x0000001006067812 */ /* 0x000fe200078ec0ff */
[----:B------:R-:W-:Y:S01]  /*9de0*/  BSSY.RECONVERGENT B0, `(.L_x_4747) ;  /* 0x0000037000007945 */ /* 0x000fe20003800200 */
[----:B---3--:R-:W-:-:S02]  /*9df0*/  LOP3.LUT R8, R69, 0x1f8, RZ, 0xc0, !PT ;  /* 0x000001f845087812 */ /* 0x008fc400078ec0ff */
[----:B------:R-:W-:Y:S02]  /*9e00*/  SHF.L.U32 R219, R219, 0x6, RZ ;  /* 0x00000006dbdb7819 */ /* 0x000fe400000006ff */
[----:B------:R-:W-:Y:S02]  /*9e10*/  LOP3.LUT R9, R8, 0x38, R203, 0x78, !PT ;  /* 0x0000003808097812 */ /* 0x000fe400078e78cb */
[----:B------:R-:W-:Y:S02]  /*9e20*/  LOP3.LUT R196, R196, 0x1f80, RZ, 0xc0, !PT ;  /* 0x00001f80c4c47812 */ /* 0x000fe400078ec0ff */
[----:B------:R-:W-:Y:S02]  /*9e30*/  LEA R6, R9, R6, 0x2 ;  /* 0x0000000609067211 */ /* 0x000fe400078e10ff */
[----:B------:R-:W-:Y:S02]  /*9e40*/  LOP3.LUT P3, RZ, R199, 0x3, RZ, 0xc0, !PT ;  /* 0x00000003c7ff7812 */ /* 0x000fe4000786c0ff */
[----:B------:R-:W-:Y:S01]  /*9e50*/  IADD3 R201, PT, PT, R201, R6, RZ ;  /* 0x00000006c9c97210 */ /* 0x000fe20007ffe0ff */
[----:B------:R-:W-:Y:S01]  /*9e60*/  BAR.SYNC.DEFER_BLOCKING 0x0 ;  /* 0x0000000000007b1d */ /* 0x000fe20000010000 */
[----:B------:R-:W-:Y:S01]  /*9e70*/  LOP3.LUT R69, R196, 0x3c, R69, 0xf8, !PT ;  /* 0x0000003cc4457812 */ /* 0x000fe200078ef845 */
[----:B-1----:R-:W-:Y:S01]  /*9e80*/  @P1 FMUL.FTZ R79, R74, 0.69314718246459960938 ;  /* 0x3f3172184a4f1820 */ /* 0x002fe20000410000 */
[----:B------:R-:W-:-:S02]  /*9e90*/  LOP3.LUT R203, R203, 0x30, RZ, 0xc0, !PT ;  /* 0x00000030cbcb7812 */ /* 0x000fc400078ec0ff */
[----:B------:R-:W-:Y:S01]  /*9ea0*/  SHF.R.U32.HI R76, RZ, 0x2, R199 ;  /* 0x00000002ff4c7819 */ /* 0x000fe200000116c7 */
[----:B------:R-:W1:Y:S01]  /*9eb0*/  @P0 MUFU.LG2 R2, R4 ;  /* 0x0000000400020308 */ /* 0x000e620000000c00 */
[----:B------:R-:W-:Y:S01]  /*9ec0*/  MOV R77, 0xff800000 ;  /* 0xff800000004d7802 */ /* 0x000fe20000000f00 */
[----:B-----5:R-:W-:Y:S01]  /*9ed0*/  @P1 FFMA.FTZ R77, R0, R134, R79 ;  /* 0x00000086004d1223 */ /* 0x020fe2000001004f */
[----:B------:R-:W-:Y:S02]  /*9ee0*/  MOV R75, 0xff800000 ;  /* 0xff800000004b7802 */ /* 0x000fe40000000f00 */
[----:B------:R-:W-:Y:S01]  /*9ef0*/  LOP3.LUT R76, R203, 0x7, R76, 0xf8, !PT ;  /* 0x00000007cb4c7812 */ /* 0x000fe200078ef84c */
[----:B------:R3:W2:Y:S01]  /*9f00*/  LDS.128 R64, [R201] ;  /* 0x00000000c9407984 */ /* 0x0006a20000000c00 */
[----:B-1----:R-:W-:-:S03]  /*9f10*/  @P0 FMUL.FTZ R2, R2, 0.69314718246459960938 ;  /* 0x3f31721802020820 */ /* 0x002fc60000410000 */
[----:B------:R3:W1:Y:S01]  /*9f20*/  LDS.128 R32, [R201+0x4000] ;  /* 0x00400000c9207984 */ /* 0x0006620000000c00 */
[----:B------:R-:W-:-:S03]  /*9f30*/  @P0 FFMA.FTZ R75, R0, R133, R2 ;  /* 0x00000085004b0223 */ /* 0x000fc60000010002 */
        /* <DEDUP_REMOVED lines=12> */
[----:B----4-:R-:W-:-:S04]  /*a000*/  IMAD R16, R16, UR8, R223 ;  /* 0x0000000810107c24 */ /* 0x010fc8000f8e02df */
[----:B--2---:R-:W-:Y:S02]  /*a010*/  IMAD R16, R16, R7, R222 ;  /* 0x0000000710107224 */ /* 0x004fe400078e02de */
[----:B------:R3:W2:Y:S02]  /*a020*/  LDS.128 R4, [R201+0x7800] ;  /* 0x00780000c9047984 */ /* 0x0006a40000000c00 */
[----:B------:R-:W-:Y:S02]  /*a030*/  IMAD R3, R17, R16, R219 ;  /* 0x0000001011037224 */ /* 0x000fe400078e02db */
[----:B------:R3:W4:Y:S02]  /*a040*/  LDS.128 R16, [R201+0x6000] ;  /* 0x00600000c9107984 */ /* 0x0007240000000c00 */
[----:B------:R-:W-:-:S05]  /*a050*/  IMAD R68, R3, R68, RZ ;  /* 0x0000004403447224 */ /* 0x000fca00078e02ff */
[----:B------:R-:W-:-:S04]  /*a060*/  IADD3 R69, P2, PT, R69, R68, RZ ;  /* 0x0000004445457210 */ /* 0x000fc80007f5e0ff */
[----:B------:R-:W-:Y:S02]  /*a070*/  LEA.HI.X.SX32 R68, R68, RZ, 0x1, P2 ;  /* 0x000000ff44447211 */ /* 0x000fe400010f0eff */
[----:B------:R-:W-:-:S04]  /*a080*/  LEA R70, P2, R69, R70, 0x2 ;  /* 0x0000004645467211 */ /* 0x000fc800078410ff */
[----:B------:R-:W-:Y:S01]  /*a090*/  LEA.HI.X R71, R69, R71, R68, 0x2, P2 ;  /* 0x0000004745477211 */ /* 0x000fe200010f1444 */
[----:B-1----:R-:W-:Y:S08]  /*a0a0*/  @P3 BRA `(.L_x_4748) ;  /* 0x0000000000283947 */ /* 0x002ff00003800000 */
[----:B------:R-:W-:Y:S01]  /*a0b0*/  IMAD.IADD R219, R220, 0x1, -R219 ;  /* 0x00000001dcdb7824 */ /* 0x000fe200078e0adb */
[----:B------:R-:W-:Y:S01]  /*a0c0*/  IADD3 R69, P0, PT, R3, R76, RZ ;  /* 0x0000004c03457210 */ /* 0x000fe20007f1e0ff */
[----:B------:R-:W-:-:S03]  /*a0d0*/  VIADD R0, R76, 0x8 ;  /* 0x000000084c007836 */ /* 0x000fc60000000000 */
[-C--:B------:R-:W-:Y:S02]  /*a0e0*/  ISETP.GE.AND P2, PT, R76, R219.reuse, PT ;  /* 0x000000db4c00720c */ /* 0x080fe40003f46270 */
[----:B------:R-:W-:Y:S02]  /*a0f0*/  ISETP.GE.AND P1, PT, R0, R219, PT ;  /* 0x000000db0000720c */ /* 0x000fe40003f26270 */
[----:B------:R-:W-:Y:S02]  /*a100*/  LEA.HI.X.SX32 R3, R3, RZ, 0x1, P0 ;  /* 0x000000ff03037211 */ /* 0x000fe400000f0eff */
[----:B------:R-:W-:-:S04]  /*a110*/  LEA R2, P0, R69, R72, 0x2 ;  /* 0x0000004845027211 */ /* 0x000fc800078010ff */
[----:B------:R-:W-:-:S05]  /*a120*/  LEA.HI.X R3, R69, R73, R3, 0x2, P0 ;  /* 0x0000004945037211 */ /* 0x000fca00000f1403 */
[----:B------:R1:W-:Y:S04]  /*a130*/  @!P2 ST.E desc[UR4][R2.64], R77 ;  /* 0x0000004d0200a985 */ /* 0x0003e8000c101904 */
[----:B------:R1:W-:Y:S02]  /*a140*/  @!P1 ST.E desc[UR4][R2.64+0x20], R75 ;  /* 0x0000204b02009985 */ /* 0x0003e4000c101904 */
.L_x_4748:
[----:B------:R-:W-:Y:S05]  /*a150*/  BSYNC.RECONVERGENT B0 ;  /* 0x0000000000007941 */ /* 0x000fea0003800200 */
.L_x_4747:
[----:B------:R-:W-:Y:S01]  /*a160*/  MOV R219, 0x0 ;  /* 0x0000000000db7802 */ /* 0x000fe20000000f00 */
[----:B------:R-:W-:Y:S04]  /*a170*/  ST.E.128 desc[UR4][R70.64], R64 ;  /* 0x0000004046007985 */ /* 0x000fe8000c101d04 */
        /* <DEDUP_REMOVED lines=8> */
[----:B----4-:R-:W-:Y:S04]  /*a200*/  ST.E.128 desc[UR4][R70.64+0x4100], R16 ;  /* 0x0041001046007985 */ /* 0x010fe8000c101d04 */
[----:B------:R-:W-:Y:S04]  /*a210*/  ST.E.128 desc[UR4][R70.64+0x5000], R44 ;  /* 0x0050002c46007985 */ /* 0x000fe8000c101d04 */
[----:B------:R-:W-:Y:S04]  /*a220*/  ST.E.128 desc[UR4][R70.64+0x5100], R12 ;  /* 0x0051000c46007985 */ /* 0x000fe8000c101d04 */
[----:B------:R-:W-:Y:S04]  /*a230*/  ST.E.128 desc[UR4][R70.64+0x6000], R40 ;  /* 0x0060002846007985 */ /* 0x000fe8000c101d04 */
[----:B------:R-:W-:Y:S04]  /*a240*/  ST.E.128 desc[UR4][R70.64+0x6100], R8 ;  /* 0x0061000846007985 */ /* 0x000fe8000c101d04 */
[----:B------:R-:W-:Y:S04]  /*a250*/  ST.E.128 desc[UR4][R70.64+0x7000], R36 ;  /* 0x0070002446007985 */ /* 0x000fe8000c101d04 */
[----:B--2---:R1:W-:Y:S02]  /*a260*/  ST.E.128 desc[UR4][R70.64+0x7100], R4 ;  /* 0x0071000446007985 */ /* 0x0043e4000c101d04 */
[----:B-1-3--:R-:W-:Y:S05]  /*a270*/  RET.REL.NODEC R218 `(_ZN5flash24flash_fwd_splitkv_kernelI23Flash_fwd_kernel_traitsILi128ELi64ELi128ELi4ELb0ELb0EN7cutlass10bfloat16_tE19Flash_kernel_traitsILi128ELi64ELi128ELi4ES3_EELb0ELb0ELb0ELb1ELb1ELb0ELb1ELb0EEEvNS_16Flash_fwd_paramsE) ;  /* 0xffffff5cda607950 */ /* 0x00afea0003c3ffff */
.L_x_4746:
[----:B------:R-:W-:Y:S01]  /*a280*/  MOV R7, 0x2 ;  /* 0x0000000200077802 */ /* 0x000fe20000000f00 */
[----:B------:R-:W-:Y:S01]  /*a290*/  IMAD.MOV.U32 R6, RZ, RZ, -0x1 ;  /* 0xffffffffff067424 */ /* 0x000fe200078e00ff */
[----:B------:R-:W-:-:S07]  /*a2a0*/  MOV R4, 0x1f ;  /* 0x0000001f00047802 */ /* 0x000fce0000000f00 */
[----:B-1---5:R-:W-:Y:S05]  /*a2b0*/  WARPSYNC.COLLECTIVE R6, `(.L_x_4749) ;  /* 0x0000000006087348 */ /* 0x022fea0003c00000 */
[----:B------:R2:W3:Y:S02]  /*a2c0*/  SHFL.BFLY P0, R9, R235, R7, R4 ;  /* 0x0c000007eb097389 */ /* 0x0004e40000000004 */
[----:B-123-5:R-:W-:Y:S05]  /*a2d0*/  ENDCOLLECTIVE ;  /* 0x000000000000791b */ /* 0x02efea0003800000 */
.L_x_4749:
[----:B------:R-:W-:Y:S02]  /*a2e0*/  MOV R10, R9 ;  /* 0x00000009000a7202 */ /* 0x000fe40000000f00 */
[----:B------:R-:W-:-:S03]  /*a2f0*/  MOV R7, 0x1 ;  /* 0x0000000100077802 */ /* 0x000fc60000000f00 */
[----:B------:R-:W-:-:S04]  /*a300*/  FADD.FTZ R10, R10, R235 ;  /* 0x000000eb0a0a7221 */ /* 0x000fc80000010000 */
[----:B------:R-:W-:-:S07]  /*a310*/  IMAD.MOV.U32 R235, RZ, RZ, R10 ;  /* 0x000000ffffeb7224 */ /* 0x000fce00078e000a */
[----:B------:R-:W-:Y:S05]  /*a320*/  WARPSYNC.COLLECTIVE R6, `(.L_x_4750) ;  /* 0x0000000006087348 */ /* 0x000fea0003c00000 */
[----:B------:R1:W2:Y:S02]  /*a330*/  SHFL.BFLY P0, R9, R235, R7, R4 ;  /* 0x0c000007eb097389 */ /* 0x0002a40000000004 */
[----:B-12---:R-:W-:Y:S05]  /*a340*/  ENDCOLLECTIVE ;  /* 0x000000000000791b */ /* 0x006fea0003800000 */
.L_x_4750:
[----:B------:R-:W-:Y:S01]  /*a350*/  MOV R235, R233 ;  /* 0x000000e900eb7202 */ /* 0x000fe20000000f00 */
[----:B------:R-:W-:Y:S01]  /*a360*/  IMAD.MOV.U32 R5, RZ, RZ, R9 ;  /* 0x000000ffff057224 */ /* 0x000fe200078e0009 */
[----:B------:R-:W-:-:S03]  /*a370*/  MOV R7, 0x2 ;  /* 0x0000000200077802 */ /* 0x000fc60000000f00 */
[----:B------:R-:W-:-:S07]  /*a380*/  FADD.FTZ R5, R10, R5 ;  /* 0x000000050a057221 */ /* 0x000fce0000010000 */
[----:B------:R-:W-:Y:S05]  /*a390*/  WARPSYNC.COLLECTIVE R6, `(.L_x_4751) ;  /* 0x0000000006087348 */ /* 0x000fea0003c00000 */
[----:B------:R1:W2:Y:S02]  /*a3a0*/  SHFL.BFLY P0, R9, R235, R7, R4 ;  /* 0x0c000007eb097389 */ /* 0x0002a40000000004 */
[----:B-12---:R-:W-:Y:S05]  /*a3b0*/  ENDCOLLECTIVE ;  /* 0x000000000000791b */ /* 0x006fea0003800000 */
.L_x_4751:
[----:B------:R-:W-:Y:S01]  /*a3c0*/  FADD.FTZ R8, R9, R233 ;  /* 0x000000e909087221 */ /* 0x000fe20000010000 */
[----:B------:R-:W-:-:S03]  /*a3d0*/  MOV R7, 0x1 ;  /* 0x0000000100077802 */ /* 0x000fc60000000f00 */
[----:B------:R-:W-:-:S07]  /*a3e0*/  IMAD.MOV.U32 R235, RZ, RZ, R8 ;  /* 0x000000ffffeb7224 */ /* 0x000fce00078e0008 */
[----:B------:R-:W-:Y:S05]  /*a3f0*/  WARPSYNC.COLLECTIVE R6, `(.L_x_4752) ;  /* 0x0000000006087348 */ /* 0x000fea0003c00000 */
[----:B------:R1:W2:Y:S02]  /*a400*/  SHFL.BFLY P0, R9, R235, R7, R4 ;  /* 0x0c000007eb097389 */ /* 0x0002a40000000004 */
[----:B-12---:R-:W-:Y:S05]  /*a410*/  ENDCOLLECTIVE ;  /* 0x000000000000791b */ /* 0x006fea0003800000 */
.L_x_4752:
[----:B------:R-:W-:Y:S01]  /*a420*/  MOV R11, R9 ;  /* 0x00000009000b7202 */ /* 0x000fe20000000f00 */
[----:B------:R-:W-:Y:S06]  /*a430*/  BRA `(.L_x_4753) ;  /* 0xfffffff000607947 */ /* 0x000fec000383ffff */
.L_x_4754:
        /* <DEDUP_REMOVED lines=12> */
.L_x_14890:


//--------------------- .text._ZN5flash24flash_fwd_splitkv_kernelI23Flash_fwd_kernel_traitsILi128ELi64ELi128ELi4ELb0ELb0EN7cutlass10bfloat16_tE19Flash_kernel_traitsILi128ELi64ELi128ELi4ES3_EELb0ELb0ELb0ELb1ELb1ELb1ELb1ELb0EEEvNS_16Flash_fwd_paramsE --------------------------
	.section	.text._ZN5flash24flash_fwd_splitkv_kernelI23Flash_fwd_kernel_traitsILi128ELi64ELi128ELi4ELb0ELb0EN7cutlass10bfloat16_tE19Flash_kernel_traitsILi128ELi64ELi128ELi4ES3_EELb0ELb0ELb0ELb1ELb1ELb1ELb1ELb0EEEvNS_16Flash_fwd_paramsE,"ax",@progbits
	.align	128
        .global         _ZN5flash24flash_fwd_splitkv_kernelI23Flash_fwd_kernel_traitsILi128ELi64ELi128ELi4ELb0ELb0EN7cutlass10bfloat16_tE19Flash_kernel_traitsILi128ELi64ELi128ELi4ES3_EELb0ELb0ELb0ELb1ELb1ELb1ELb1ELb0EEEvNS_16Flash_fwd_paramsE
        .type           _ZN5flash24flash_fwd_splitkv_kernelI23Flash_fwd_kernel_traitsILi128ELi64ELi128ELi4ELb0ELb0EN7cutlass10bfloat16_tE19Flash_kernel_traitsILi128ELi64ELi128ELi4ES3_EELb0ELb0ELb0ELb1ELb1ELb1ELb1ELb0EEEvNS_16Flash_fwd_paramsE,@function
        .size           _ZN5flash24flash_fwd_splitkv_kernelI23Flash_fwd_kernel_traitsILi128ELi64ELi128ELi4ELb0ELb0EN7cutlass10bfloat16_tE19Flash_kernel_traitsILi128ELi64ELi128ELi4ES3_EELb0ELb0ELb0ELb1ELb1ELb1ELb1ELb0EEEvNS_16Flash_fwd_paramsE,(.L_x_14891 - _ZN5flash24flash_fwd_splitkv_kernelI23Flash_fwd_kernel_traitsILi128ELi64ELi128ELi4ELb0ELb0EN7cutlass10bfloat16_tE19Flash_kernel_traitsILi128ELi64ELi128ELi4ES3_EELb0ELb0ELb0ELb1ELb1ELb1ELb1ELb0EEEvNS_16Flash_fwd_paramsE)
        .other          _ZN5flash24flash_fwd_splitkv_kernelI23Flash_fwd_kernel_traitsILi128ELi64ELi128ELi4ELb0ELb0EN7cutlass10bfloat16_tE19Flash_kernel_traitsILi128ELi64ELi128ELi4ES3_EELb0ELb0ELb0ELb1ELb1ELb1ELb1ELb0EEEvNS_16Flash_fwd_paramsE,@"STO_CUDA_ENTRY STV_DEFAULT"
_ZN5flash24flash_fwd_splitkv_kernelI23Flash_fwd_kernel_traitsILi128ELi64ELi128ELi4ELb0ELb0EN7cutlass10bfloat16_tE19Flash_kernel_traitsILi128ELi64ELi128ELi4ES3_EELb0ELb0ELb0ELb1ELb1ELb1ELb1ELb0EEEvNS_16Flash_fwd_paramsE:
.text._ZN5flash24flash_fwd_splitkv_kernelI23Flash_fwd_kernel_traitsILi128ELi64ELi128ELi4ELb0ELb0EN7cutlass10bfloat16_tE19Flash_kernel_traitsILi128ELi64ELi128ELi4ES3_EELb0ELb0ELb0ELb1ELb1ELb1ELb1ELb0EEEvNS_16Flash_fwd_paramsE:
        /* <DEDUP_REMOVED lines=29> */
[----:B------:R-:W-:Y:S05]  /*01d0*/  CALL.REL.NOINC `($_ZN5flash24flash_fwd_splitkv_kernelI23Flash_fwd_kernel_traitsILi128ELi64ELi128ELi4ELb0ELb0EN7cutlass10bfloat16_tE19Flash_kernel_traitsILi128ELi64ELi128ELi4ES3_EELb0ELb0ELb0ELb1ELb1ELb1ELb1ELb0EEEvNS_16Flash_fwd_paramsE$_ZN5flash30compute_attn_1rowblock_splitkvI23Flash_fwd_kernel_traitsILi128ELi64ELi128ELi4ELb0ELb0EN7cutlass10bfloat16_tE19Flash_kernel_traitsILi128ELi64ELi128ELi4ES3_EELb0ELb0ELb0ELb1ELb1ELb1ELb1ELb0ENS_16Flash_fwd_paramsEEEvRKT8_iiiii) ;  /* 0x0000000000087944 */ /* 0x000fea0003c00000 */
[----:B------:R-:W-:Y:S05]  /*01e0*/  BSYNC.RECONVERGENT B2 ;  /* 0x0000000000027941 */ /* 0x000fea0003800200 */
.L_x_4755:
[----:B------:R-:W-:Y:S05]  /*01f0*/  EXIT ;  /* 0x000000000000794d */ /* 0x000fea0003800000 */
        .type           $_ZN5flash24flash_fwd_splitkv_kernelI23Flash_fwd_kernel_traitsILi128ELi64ELi128ELi4ELb0ELb0EN7cutlass10bfloat16_tE19Flash_kernel_traitsILi128ELi64ELi128ELi4ES3_EELb0ELb0ELb0ELb1ELb1ELb1ELb1ELb0EEEvNS_16Flash_fwd_paramsE$_ZN5flash30compute_attn_1rowblock_splitkvI23Flash_fwd_kernel_traitsILi128ELi64ELi128ELi4ELb0ELb0EN7cutlass10bfloat16_tE19Flash_kernel_traitsILi128ELi64ELi128ELi4ES3_EELb0ELb0ELb0ELb1ELb1ELb1ELb1ELb0ENS_16Flash_fwd_paramsEEEvRKT8_iiiii,@function
        .size           $_ZN5flash24flash_fwd_splitkv_kernelI23Flash_fwd_kernel_traitsILi128ELi64ELi128ELi4ELb0ELb0EN7cutlass10bfloat16_tE19Flash_kernel_traitsILi128ELi64ELi128ELi4ES3_EELb0ELb0ELb0ELb1ELb1ELb1ELb1ELb0EEEvNS_16Flash_fwd_paramsE$_ZN5flash30compute_attn_1rowblock_splitkvI23Flash_fwd_kernel_traitsILi128ELi64ELi128ELi4ELb0ELb0EN7cutlass10bfloat16_tE19Flash_kernel_traitsILi128ELi64ELi128ELi4ES3_EELb0ELb0ELb0ELb1ELb1ELb1ELb1ELb0ENS_16Flash_fwd_paramsEEEvRKT8_iiiii,(.L_x_14891 - $_ZN5flash24flash_fwd_splitkv_kernelI23Flash_fwd_kernel_traitsILi128ELi64ELi128ELi4ELb0ELb0EN7cutlass10bfloat16_tE19Flash_kernel_traitsILi128ELi64ELi128ELi4ES3_EELb0ELb0ELb0ELb1ELb1ELb1ELb1ELb0EEEvNS_16Flash_fwd_paramsE$_ZN5flash30compute_attn_1rowblock_splitkvI23Flash_fwd_kernel_traitsILi128ELi64ELi128ELi4ELb0ELb0EN7cutlass10bfloat16_tE19Flash_kernel_traitsILi128ELi64ELi128ELi4ES3_EELb0ELb0ELb0ELb1ELb1ELb1ELb1ELb0ENS_16Flash_fwd_paramsEEEvRKT8_iiiii)
$_ZN5flash24flash_fwd_splitkv_kernelI23Flash_fwd_kernel_traitsILi128ELi64ELi128ELi4ELb0ELb0EN7cutlass10bfloat16_tE19Flash_kernel_traitsILi128ELi64ELi128ELi4ES3_EELb0ELb0ELb0ELb1ELb1ELb1ELb1ELb0EEEvNS_16Flash_fwd_paramsE$_ZN5flash30compute_attn_1rowblock_splitkvI23Flash_fwd_kernel_traitsILi128ELi64ELi128ELi4ELb0ELb0EN7cutlass10bfloat16_tE19Flash_kernel_traitsILi128ELi64ELi128ELi4ES3_EELb0ELb0ELb0ELb1ELb1ELb1ELb1ELb0ENS_16Flash_fwd_paramsEEEvRKT8_iiiii:
        /* <DEDUP_REMOVED lines=24> */
.L_x_4759:
[----:B------:R-:W-:Y:S05]  /*0380*/  BSYNC.RECONVERGENT B0 ;  /* 0x0000000000007941 */ /* 0x000fea0003800200 */
.L_x_4758:
[----:B-----5:R-:W-:Y:S02]  /*0390*/  IADD3 R10, PT, PT, R10, R0, -R11 ;  /* 0x000000000a0a7210 */ /* 0x020fe40007ffe80b */
.L_x_4757:
[----:B------:R-:W-:Y:S05]  /*03a0*/  BSYNC.RECONVERGENT B1 ;  /* 0x0000000000017941 */ /* 0x000fea0003800200 */
.L_x_4756:
[----:B------:R-:W-:Y:S01]  /*03b0*/  IMAD.SHL.U32 R5, R229, 0x40, RZ ;  /* 0x00000040e5057824 */ /* 0x000fe200078e00ff */
[----:B------:R-:W-:Y:S01]  /*03c0*/  MOV R6, R228 ;  /* 0x000000e400067202 */ /* 0x000fe20000000f00 */
[----:B------:R-:W-:-:S03]  /*03d0*/  IMAD.MOV.U32 R7, RZ, RZ, 0x0 ;  /* 0x00000000ff077424 */ /* 0x000fc600078e00ff */
[----:B-----5:R-:W-:-:S13]  /*03e0*/  ISETP.GT.AND P0, PT, R230, R5, PT ;  /* 0x00000005e600720c */ /* 0x020fda0003f04270 */
[----:B-1----:R-:W-:Y:S05]  /*03f0*/  @!P0 RET.REL.NODEC R6 `(_ZN5flash24flash_fwd_splitkv_kernelI23Flash_fwd_kernel_traitsILi128ELi64ELi128ELi4ELb0ELb0EN7cutlass10bfloat16_tE19Flash_kernel_traitsILi128ELi64ELi128ELi4ES3_EELb0ELb0ELb0ELb1ELb1ELb1ELb1ELb0EEEvNS_16Flash_fwd_paramsE) ;  /* 0xfffffffc06008950 */ /* 0x002fea0003c3ffff */
        /* <DEDUP_REMOVED lines=115> */
[----:B-1----:R-:W-:Y:S05]  /*0b30*/  @P0 RET.REL.NODEC R228 `(_ZN5flash24flash_fwd_splitkv_kernelI23Flash_fwd_kernel_traitsILi128ELi64ELi128ELi4ELb0ELb0EN7cutlass10bfloat16_tE19Flash_kernel_traitsILi128ELi64ELi128ELi4ES3_EELb0ELb0ELb0ELb1ELb1ELb1ELb1ELb0EEEvNS_16Flash_fwd_paramsE) ;  /* 0xfffffff4e4300950 */ /* 0x002fea0003c3ffff */
[----:B------:R-:W-:Y:S02]  /*0b40*/  MOV R3, 0xff800000 ;  /* 0xff80000000037802 */ /* 0x000fe40000000f00 */
[----:B------:R-:W-:-:S03]  /*0b50*/  MOV R229, 0x0 ;  /* 0x0000000000e57802 */ /* 0x000fc60000000f00 */
[----:B------:R1:W-:Y:S02]  /*0b60*/  ST.E desc[UR4][R6.64+0xe0], R3 ;  /* 0x0000e00306007985 */ /* 0x0003e4000c101904 */
[----:B-1----:R-:W-:Y:S05]  /*0b70*/  RET.REL.NODEC R228 `(_ZN5flash24flash_fwd_splitkv_kernelI23Flash_fwd_kernel_traitsILi128ELi64ELi128ELi4ELb0ELb0EN7cutlass10bfloat16_tE19Flash_kernel_traitsILi128ELi64ELi128ELi4ES3_EELb0ELb0ELb0ELb1ELb1ELb1ELb1ELb0EEEvNS_16Flash_fwd_paramsE) ;  /* 0xfffffff4e4207950 */ /* 0x002fea0003c3ffff */
.L_x_4760:
        /* <DEDUP_REMOVED lines=100> */
[----:B------:R-:W-:Y:S01]  /*11c0*/  MOV R6, R16 ;  /* 0x0000001000067202 */ /* 0x000fe20000000f00 */
[----:B------:R-:W-:Y:S01]  /*11d0*/  IMAD.IADD R8, R11, 0x1, R4 ;  /* 0x000000010b087824 */ /* 0x000fe200078e0204 */
[----:B------:R-:W-:Y:S05]  /*11e0*/  BRA `(.L_x_4763) ;  /* 0x0000000400087947 */ /* 0x000fea0003800000 */
.L_x_4762:
        /* <DEDUP_REMOVED lines=12> */
[-C--:B--2---:R-:W-:Y:S02]  /*12b0*/  IABS R0, R13.reuse ;  /* 0x0000000d00007213 */ /* 0x084fe40000000000 */
[----:B------:R-:W-:Y:S02]  /*12c0*/  IABS R7, R13 ;  /* 0x0000000d00077213 */ /* 0x000fe40000000000 */
[----:B------:R-:W2:Y:S02]  /*12d0*/  I2F.RP R8, R0 ;  /* 0x0000000000087306 */ /* 0x000ea40000209400 */
[----:B------:R-:W-:-:S06]  /*12e0*/  IADD3 R7, PT, PT, RZ, -R7, RZ ;  /* 0x80000007ff077210 */ /* 0x000fcc0007ffe0ff */
[----:B--2---:R-:W2:Y:S02]  /*12f0*/  MUFU.RCP R6, R8 ;  /* 0x0000000800067308 */ /* 0x004ea40000001000 */
[----:B--2---:R-:W-:-:S06]  /*1300*/  VIADD R6, R6, 0xffffffe ;  /* 0x0ffffffe06067836 */ /* 0x004fcc0000000000 */
[----:B------:R-:W1:Y:S02]  /*1310*/  F2I.FTZ.U32.TRUNC.NTZ R21, R6 ;  /* 0x0000000600157305 */ /* 0x000e64000021f000 */
[----:B-1----:R-:W-:Y:S02]  /*1320*/  IADD3 R4, PT, PT, RZ, -R21, RZ ;  /* 0x80000015ff047210 */ /* 0x002fe40007ffe0ff */
[----:B------:R-:W-:-:S03]  /*1330*/  LOP3.LUT R6, R232, R13, RZ, 0x3c, !PT ;  /* 0x0000000de8067212 */ /* 0x000fc600078e3cff */
[----:B------:R-:W-:Y:S01]  /*1340*/  IMAD R5, R4, R0, RZ ;  /* 0x0000000004057224 */ /* 0x000fe200078e02ff */
[----:B------:R-:W-:Y:S02]  /*1350*/  IABS R4, R232 ;  /* 0x000000e800047213 */ /* 0x000fe40000000000 */
[----:B------:R-:W-:Y:S01]  /*1360*/  ISETP.GE.AND P0, PT, R6, RZ, PT ;  /* 0x000000ff0600720c */ /* 0x000fe20003f06270 */
[----:B------:R-:W-:-:S04]  /*1370*/  IMAD.HI.U32 R5, R21, R5, R20 ;  /* 0x0000000515057227 */ /* 0x000fc800078e0014 */
[----:B---3--:R-:W-:-:S04]  /*1380*/  IMAD.WIDE.U32 R20, R116, R11, RZ ;  /* 0x0000000b74147225 */ /* 0x008fc800078e00ff */
[----:B------:R-:W-:Y:S01]  /*1390*/  IMAD.HI.U32 R8, R5, R4, RZ ;  /* 0x0000000405087227 */ /* 0x000fe200078e00ff */
[----:B------:R-:W-:-:S03]  /*13a0*/  SHF.R.S32.HI R5, RZ, 0x1f, R11 ;  /* 0x0000001fff057819 */ /* 0x000fc6000001140b */
[----:B------:R-:W-:Y:S02]  /*13b0*/  IMAD R7, R8, R7, R4 ;  /* 0x0000000708077224 */ /* 0x000fe400078e0204 */
[C---:B------:R-:W-:Y:S02]  /*13c0*/  IMAD R4, R117.reuse, R11, RZ ;  /* 0x0000000b75047224 */ /* 0x040fe400078e02ff */
[----:B------:R-:W-:Y:S01]  /*13d0*/  IMAD R6, R117, R237, RZ ;  /* 0x000000ed75067224 */ /* 0x000fe200078e02ff */
[----:B------:R-:W-:Y:S01]  /*13e0*/  ISETP.GT.U32.AND P1, PT, R0, R7, PT ;  /* 0x000000070000720c */ /* 0x000fe20003f24070 */
[----:B------:R-:W-:-:S04]  /*13f0*/  IMAD R4, R116, R5, R4 ;  /* 0x0000000574047224 */ /* 0x000fc800078e0204 */
[----:B------:R-:W-:-:S08]  /*1400*/  IMAD.IADD R21, R21, 0x1, R4 ;  /* 0x0000000115157824 */ /* 0x000fd000078e0204 */
[-C--:B------:R-:W-:Y:S02]  /*1410*/  @!P1 IADD3 R7, PT, PT, R7, -R0.reuse, RZ ;  /* 0x8000000007079210 */ /* 0x080fe40007ffe0ff */
[----:B------:R-:W-:Y:S02]  /*1420*/  @!P1 IADD3 R8, PT, PT, R8, 0x1, RZ ;  /* 0x0000000108089810 */ /* 0x000fe40007ffe0ff */
[----:B------:R-:W-:Y:S01]  /*1430*/  ISETP.GE.U32.AND P2, PT, R7, R0, PT ;  /* 0x000000000700720c */ /* 0x000fe20003f46070 */
[----:B----45:R-:W-:Y:S01]  /*1440*/  IMAD R7, R19, R9, RZ ;  /* 0x0000000913077224 */ /* 0x030fe200078e02ff */
[----:B------:R-:W-:Y:S02]  /*1450*/  SHF.R.S32.HI R0, RZ, 0x1f, R9 ;  /* 0x0000001fff007819 */ /* 0x000fe40000011409 */
[----:B------:R-:W-:-:S03]  /*1460*/  ISETP.NE.AND P1, PT, R13, RZ, PT ;  /* 0x000000ff0d00720c */ /* 0x000fc60003f25270 */
[C---:B------:R-:W-:Y:S01]  /*1470*/  IMAD R4, R18.reuse, R0, R7 ;  /* 0x0000000012047224 */ /* 0x040fe200078e0207 */
[----:B------:R-:W-:Y:S01]  /*1480*/  SHF.R.S32.HI R7, RZ, 0x1f, R237 ;  /* 0x0000001fff077819 */ /* 0x000fe200000114ed */
[----:B------:R-:W-:-:S04]  /*1490*/  IMAD.WIDE.U32 R18, R18, R9, R20 ;  /* 0x0000000912127225 */ /* 0x000fc800078e0014 */
[----:B------:R-:W-:Y:S01]  /*14a0*/  @P2 VIADD R8, R8, 0x1 ;  /* 0x0000000108082836 */ /* 0x000fe20000000000 */
[----:B------:R-:W-:Y:S01]  /*14b0*/  IADD3 R19, PT, PT, R19, R4, RZ ;  /* 0x0000000413137210 */ /* 0x000fe20007ffe0ff */
[-C--:B------:R-:W-:Y:S02]  /*14c0*/  IMAD R4, R125, R11.reuse, RZ ;  /* 0x0000000b7d047224 */ /* 0x080fe400078e02ff */
[----:B------:R-:W-:Y:S01]  /*14d0*/  IMAD.WIDE.U32 R10, R124, R11, RZ ;  /* 0x0000000b7c0a7225 */ /* 0x000fe200078e00ff */
[----:B------:R-:W-:Y:S02]  /*14e0*/  @!P0 IADD3 R8, PT, PT, -R8, RZ, RZ ;  /* 0x000000ff08088210 */ /* 0x000fe40007ffe1ff */
[----:B------:R-:W-:Y:S01]  /*14f0*/  @!P1 LOP3.LUT R8, RZ, R13, RZ, 0x33, !PT ;  /* 0x0000000dff089212 */ /* 0x000fe200078e33ff */
[----:B------:R-:W-:Y:S01]  /*1500*/  IMAD R4, R124, R5, R4 ;  /* 0x000000057c047224 */ /* 0x000fe200078e0204 */
[----:B------:R-:W-:Y:S01]  /*1510*/  MOV R20, R10 ;  /* 0x0000000a00147202 */ /* 0x000fe20000000f00 */
[----:B------:R-:W-:-:S02]  /*1520*/  IMAD R6, R116, R7, R6 ;  /* 0x0000000774067224 */ /* 0x000fc400078e0206 */
[----:B------:R-:W-:-:S04]  /*1530*/  IMAD.WIDE.U32 R18, R116, R237, R18 ;  /* 0x000000ed74127225 */ /* 0x000fc800078e0012 */
[----:B------:R-:W-:Y:S01]  /*1540*/  IMAD.IADD R21, R11, 0x1, R4 ;  /* 0x000000010b157824 */ /* 0x000fe200078e0204 */
[----:B------:R-:W-:Y:S01]  /*1550*/  SHF.R.S32.HI R4, RZ, 0x1f, R8 ;  /* 0x0000001fff047819 */ /* 0x000fe20000011408 */
[----:B------:R-:W-:Y:S01]  /*1560*/  IMAD R11, R17, R8, RZ ;  /* 0x00000008110b7224 */ /* 0x000fe200078e02ff */
[----:B------:R-:W-:Y:S01]  /*1570*/  IADD3 R19, PT, PT, R19, R6, RZ ;  /* 0x0000000613137210 */ /* 0x000fe20007ffe0ff */
[----:B------:R-:W-:Y:S02]  /*1580*/  IMAD R5, R15, R9, RZ ;  /* 0x000000090f057224 */ /* 0x000fe400078e02ff */
[C---:B------:R-:W-:Y:S02]  /*1590*/  IMAD R4, R16.reuse, R4, R11 ;  /* 0x0000000410047224 */ /* 0x040fe400078e020b */
[----:B------:R-:W-:-:S04]  /*15a0*/  IMAD.WIDE.U32 R18, R16, R8, R18 ;  /* 0x0000000810127225 */ /* 0x000fc800078e0012 */
[C---:B------:R-:W-:Y:S01]  /*15b0*/  IMAD R5, R14.reuse, R0, R5 ;  /* 0x000000000e057224 */ /* 0x040fe200078e0205 */
[----:B------:R-:W-:Y:S01]  /*15c0*/  MOV R6, R18 ;  /* 0x0000001200067202 */ /* 0x000fe20000000f00 */
[----:B------:R-:W-:Y:S01]  /*15d0*/  IMAD.WIDE.U32 R10, R14, R9, R20 ;  /* 0x000000090e0a7225 */ /* 0x000fe200078e0014 */
[----:B------:R-:W-:-:S03]  /*15e0*/  MOV R9, R237 ;  /* 0x000000ed00097202 */ /* 0x000fc60000000f00 */
[----:B------:R-:W-:Y:S01]  /*15f0*/  IMAD.IADD R0, R19, 0x1, R4 ;  /* 0x0000000113007824 */ /* 0x000fe200078e0204 */
[----:B------:R-:W-:Y:S02]  /*1600*/  IADD3 R8, PT, PT, R11, R5, RZ ;  /* 0x000000050b087210 */ /* 0x000fe40007ffe0ff */
.L_x_4763:
[----:B------:R-:W-:Y:S05]  /*1610*/  BSYNC.RECONVERGENT B0 ;  /* 0x0000000000007941 */ /* 0x000fea0003800200 */
.L_x_4761:
[----:B------:R-:W2:Y:S04]  /*1620*/  LD.E.64 R24, desc[UR4][R122.64+0x18] ;  /* 0x000018047a187980 */ /* 0x000ea8000c101b00 */
[----:B------:R-:W3:Y:S04]  /*1630*/  LD.E.64 R18, desc[UR4][R122.64+0x48] ;  /* 0x000048047a127980 */ /* 0x000ee8000c101b00 */
[----:B------:R-:W4:Y:S04]  /*1640*/  LD.E.64 R22, desc[UR4][R122.64+0x8] ;  /* 0x000008047a167980 */ /* 0x000f28000c101b00 */
[----:B------:R-:W4:Y:S04]  /*1650*/  LD.E.64 R20, desc[UR4][R122.64+0x30] ;  /* 0x000030047a147980 */ /* 0x000f28000c101b00 */
[----:B------:R-:W4:Y:S04]  /*1660*/  LD.E.64 R14, desc[UR4][R122.64] ;  /* 0x000000047a0e7980 */ /* 0x000f28000c101b00 */
[----:B------:R-:W4:Y:S01]  /*1670*/  LD.E.64 R4, desc[UR4][R122.64+0x10] ;  /* 0x000010047a047980 */ /* 0x000f22000c101b00 */
[----:B------:R-:W-:-:S04]  /*1680*/  IABS R11, R13 ;  /* 0x0000000d000b7213 */ /* 0x000fc80000000000 */
[----:B------:R-:W1:Y:S08]  /*1690*/  I2F.RP R29, R11 ;  /* 0x0000000b001d7306 */ /* 0x000e700000209400 */
[----:B-1----:R-:W1:Y:S02]  /*16a0*/  MUFU.RCP R28, R29 ;  /* 0x0000001d001c7308 */ /* 0x002e640000001000 */
[----:B-1----:R-:W-:-:S06]  /*16b0*/  IADD3 R28, PT, PT, R28, 0xffffffe, RZ ;  /* 0x0ffffffe1c1c7810 */ /* 0x002fcc0007ffe0ff */
        /* <DEDUP_REMOVED lines=17> */
[----:B------:R-:W-:Y:S01]  /*17d0*/  ISETP.GE.AND P1, PT, R11, RZ, PT ;  /* 0x000000ff0b00720c */ /* 0x000fe20003f26270 */
[----:B------:R-:W-:Y:S01]  /*17e0*/  IMAD.X R11, RZ, RZ, R8, P0 ;  /* 0x000000ffff0b7224 */ /* 0x000fe200000e0608 */
[----:B------:R-:W-:Y:S02]  /*17f0*/  ISETP.NE.AND P0, PT, R13, RZ, PT ;  /* 0x000000ff0d00720c */ /* 0x000fe40003f05270 */
[----:B------:R-:W-:Y:S01]  /*1800*/  @!P2 IADD3 R12, PT, PT, R12, 0x1, RZ ;  /* 0x000000010c0ca810 */ /* 0x000fe20007ffe0ff */
[----:B-----5:R-:W-:-:S03]  /*1810*/  IMAD R7, R7, R124, RZ ;  /* 0x0000007c07077224 */ /* 0x020fc600078e02ff */
[----:B------:R-:W-:Y:S01]  /*1820*/  @P3 IADD3 R12, PT, PT, R12, 0x1, RZ ;  /* 0x000000010c0c3810 */ /* 0x000fe20007ffe0ff */
[C---:B------:R-:W-:Y:S02]  /*1830*/  IMAD R7, R9.reuse, R125, R7 ;  /* 0x0000007d09077224 */ /* 0x040fe400078e0207 */
[----:B------:R-:W-:-:S04]  /*1840*/  IMAD.WIDE.U32 R28, R9, R124, R10 ;  /* 0x0000007c091c7225 */ /* 0x000fc800078e000a */
[----:B------:R-:W-:Y:S01]  /*1850*/  @!P1 IMAD.MOV R12, RZ, RZ, -R12 ;  /* 0x000000ffff0c9224 */ /* 0x000fe200078e0a0c */
[----:B------:R-:W-:Y:S02]  /*1860*/  @!P0 LOP3.LUT R12, RZ, R13, RZ, 0x33, !PT ;  /* 0x0000000dff0c8212 */ /* 0x000fe400078e33ff */
[----:B------:R-:W-:Y:S02]  /*1870*/  IADD3 R16, P0, PT, R118, R6, RZ ;  /* 0x0000000676107210 */ /* 0x000fe40007f1e0ff */
[----:B------:R-:W-:Y:S02]  /*1880*/  MOV R119, RZ ;  /* 0x000000ff00777202 */ /* 0x000fe40000000f00 */
[----:B------:R-:W-:Y:S01]  /*1890*/  IADD3 R29, PT, PT, R29, R7, RZ ;  /* 0x000000071d1d7210 */ /* 0x000fe20007ffe0ff */
[----:B------:R-:W-:Y:S01]  /*18a0*/  IMAD R7, R27, R12, RZ ;  /* 0x0000000c1b077224 */ /* 0x000fe200078e02ff */
[----:B------:R-:W-:Y:S01]  /*18b0*/  SHF.R.S32.HI R8, RZ, 0x1f, R12 ;  /* 0x0000001fff087819 */ /* 0x000fe2000001140c */
[----:B------:R-:W-:Y:S01]  /*18c0*/  IMAD.X R17, RZ, RZ, R0, P0 ;  /* 0x000000ffff117224 */ /* 0x000fe200000e0600 */
[----:B------:R-:W-:Y:S01]  /*18d0*/  LOP3.LUT R9, R140, 0x1c0, RZ, 0xc0, !PT ;  /* 0x000001c08c097812 */ /* 0x000fe200078ec0ff */
[----:B------:R-:W1:Y:S01]  /*18e0*/  S2UR UR6, SR_CgaCtaId ;  /* 0x00000000000679c3 */ /* 0x000e620000008800 */
[----:B------:R-:W-:Y:S01]  /*18f0*/  SHF.R.U32.HI R10, RZ, 0x3, R208 ;  /* 0x00000003ff0a7819 */ /* 0x000fe200000116d0 */
[----:B------:R-:W-:Y:S01]  /*1900*/  IMAD.WIDE.U32 R12, R12, R26, R28 ;  /* 0x0000001a0c0c7225 */ /* 0x000fe200078e001c */
[----:B------:R-:W-:-:S02]  /*1910*/  LOP3.LUT R11, R140, 0x1e00, RZ, 0xc0, !PT ;  /* 0x00001e008c0b7812 */ /* 0x000fc400078ec0ff */
[----:B------:R-:W-:Y:S01]  /*1920*/  LOP3.LUT R9, R9, 0x38, R208, 0xf8, !PT ;  /* 0x0000003809097812 */ /* 0x000fe200078ef8d0 */
[----:B------:R-:W-:Y:S02]  /*1930*/  IMAD R7, R8, R26, R7 ;  /* 0x0000001a08077224 */ /* 0x000fe400078e0207 */
[----:B------:R-:W-:Y:S01]  /*1940*/  IMAD R6, R117, R10, RZ ;  /* 0x0000000a75067224 */ /* 0x000fe200078e02ff */
[----:B------:R-:W-:Y:S01]  /*1950*/  LOP3.LUT R9, R11, R9, R118, 0xf6, !PT ;  /* 0x000000090b097212 */ /* 0x000fe200078ef676 */
[----:B------:R-:W-:Y:S01]  /*1960*/  IMAD.WIDE.U32 R16, R10, R116, R16 ;  /* 0x000000740a107225 */ /* 0x000fe200078e0010 */
[----:B------:R-:W-:Y:S02]  /*1970*/  IADD3 R13, PT, PT, R13, R7, RZ ;  /* 0x000000070d0d7210 */ /* 0x000fe40007ffe0ff */
[----:B------:R-:W-:Y:S01]  /*1980*/  MOV R11, RZ ;  /* 0x000000ff000b7202 */ /* 0x000fe20000000f00 */
[----:B------:R-:W-:Y:S01]  /*1990*/  IMAD.IADD R223, R17, 0x1, R6 ;  /* 0x0000000111df7824 */ /* 0x000fe200078e0206 */
[----:B------:R-:W-:-:S02]  /*19a0*/  UMOV UR7, 0x400 ;  /* 0x0000040000077882 */ /* 0x000fc40000000000 */
[----:B-1----:R-:W-:Y:S01]  /*19b0*/  ULEA UR6, UR6, UR7, 0x18 ;  /* 0x0000000706067291 */ /* 0x002fe2000f8ec0ff */
[----:B------:R-:W-:-:S05]  /*19c0*/  SHF.L.U32 R218, R116, 0x5, RZ ;  /* 0x0000000574da7819 */ /* 0x000fca00000006ff */
[----:B------:R-:W-:Y:S01]  /*19d0*/  IMAD.U32 R210, RZ, RZ, UR6 ;  /* 0x00000006ffd27e24 */ /* 0x000fe2000f8e00ff */
[----:B------:R-:W-:-:S04]  /*19e0*/  SHF.L.U64.HI R219, R116, 0x5, R117 ;  /* 0x0000000574db7819 */ /* 0x000fc80000010275 */
[----:B------:R-:W-:Y:S01]  /*19f0*/  LEA R120, R9, R210, 0x1 ;  /* 0x000000d209787211 */ /* 0x000fe200078e08ff */
[----:B------:R-:W-:Y:S01]  /*1a00*/  IMAD.WIDE.U32 R12, R10, R124, R12 ;  /* 0x0000007c0a0c7225 */ /* 0x000fe200078e000c */
[----:B------:R-:W-:-:S03]  /*1a10*/  SHF.R.U32.HI R212, RZ, 0x1, R208 ;  /* 0x00000001ffd47819 */ /* 0x000fc600000116d0 */
[----:B------:R-:W-:Y:S01]  /*1a20*/  IMAD R227, R125, R10, RZ ;  /* 0x0000000a7de37224 */ /* 0x000fe200078e02ff */
[----:B------:R-:W-:-:S03]  /*1a30*/  SHF.L.U32 R216, R124, 0x5, RZ ;  /* 0x000000057cd87819 */ /* 0x000fc600000006ff */
[----:B------:R-:W-:Y:S02]  /*1a40*/  IMAD.IADD R227, R13, 0x1, R227 ;  /* 0x000000010de37824 */ /* 0x000fe400078e02e3 */
[-C--:B--2---:R-:W-:Y:S02]  /*1a50*/  IMAD R0, R25, R233.reuse, RZ ;  /* 0x000000e919007224 */ /* 0x084fe400078e02ff */
[----:B------:R-:W-:-:S05]  /*1a60*/  IMAD.WIDE.U32 R24, R24, R233, R118 ;  /* 0x000000e918187225 */ /* 0x000fca00078e0076 */
[----:B------:R-:W-:Y:S01]  /*1a70*/  IADD3 R25, PT, PT, R25, R0, RZ ;  /* 0x0000000019197210 */ /* 0x000fe20007ffe0ff */
[----:B---3--:R-:W-:Y:S01]  /*1a80*/  IMAD R7, R19, R232, RZ ;  /* 0x000000e813077224 */ /* 0x008fe200078e02ff */
[----:B------:R-:W-:Y:S02]  /*1a90*/  SHF.R.S32.HI R0, RZ, 0x1f, R232 ;  /* 0x0000001fff007819 */ /* 0x000fe400000114e8 */
[----:B----4-:R-:W-:Y:S01]  /*1aa0*/  LEA R224, P0, R16, R22, 0x1 ;  /* 0x0000001610e07211 */ /* 0x010fe200078008ff */
[----:B------:R-:W-:-:S04]  /*1ab0*/  IMAD.WIDE.U32 R28, R232, R18, R24 ;  /* 0x00000012e81c7225 */ /* 0x000fc800078e0018 */
[----:B------:R-:W-:Y:S02]  /*1ac0*/  IMAD R0, R18, R0, R7 ;  /* 0x0000000012007224 */ /* 0x000fe400078e0207 */
[----:B------:R-:W-:Y:S01]  /*1ad0*/  IMAD.WIDE.U32 R6, R229, 0x40, R10 ;  /* 0x00000040e5067825 */ /* 0x000fe200078e000a */
[----:B------:R-:W-:Y:S02]  /*1ae0*/  LEA.HI.X R223, R16, R23, R223, 0x1, P0 ;  /* 0x0000001710df7211 */ /* 0x000fe400000f0cdf */
[C-C-:B------:R-:W-:Y:S01]  /*1af0*/  SHF.L.U64.HI R17, R20.reuse, 0x5, R21.reuse ;  /* 0x0000000514117819 */ /* 0x140fe20000010215 */
[C---:B------:R-:W-:Y:S01]  /*1b00*/  IMAD.SHL.U32 R16, R20.reuse, 0x20, RZ ;  /* 0x0000002014107824 */ /* 0x040fe200078e00ff */
[C---:B------:R-:W-:Y:S01]  /*1b10*/  SHF.L.U64.HI R27, R20.reuse, 0x4, R21 ;  /* 0x00000004141b7819 */ /* 0x040fe20000010215 */
[----:B------:R-:W-:Y:S01]  /*1b20*/  IMAD R7, R7, R20, RZ ;  /* 0x0000001407077224 */ /* 0x000fe200078e02ff */
[C---:B------:R-:W-:Y:S02]  /*1b30*/  SHF.L.U32 R26, R20.reuse, 0x4, RZ ;  /* 0x00000004141a7819 */ /* 0x040fe400000006ff */
[----:B------:R-:W-:Y:S01]  /*1b40*/  IADD3 R29, PT, PT, R29, R0, RZ ;  /* 0x000000001d1d7210 */ /* 0x000fe20007ffe0ff */
[----:B------:R-:W-:-:S04]  /*1b50*/  IMAD.WIDE.U32 R16, R20, R6, R16 ;  /* 0x0000000614107225 */ /* 0x000fc800078e0010 */
[-C--:B------:R-:W-:Y:S02]  /*1b60*/  IMAD R7, R21, R6.reuse, R7 ;  /* 0x0000000615077224 */ /* 0x080fe400078e0207 */
[----:B------:R-:W-:Y:S01]  /*1b70*/  IMAD.WIDE.U32 R30, R20, R6, R26 ;  /* 0x00000006141e7225 */ /* 0x000fe200078e001a */
[----:B------:R-:W-:-:S03]  /*1b80*/  IADD3 R23, P1, P0, R28, R16, R26 ;  /* 0x000000101c177210 */ /* 0x000fc6000783e01a */
[----:B------:R-:W-:-:S04]  /*1b90*/  IMAD.WIDE.U32 R20, R20, R6, R28 ;  /* 0x0000000614147225 */ /* 0x000fc800078e001c */
[----:B------:R-:W-:Y:S01]  /*1ba0*/  IMAD.IADD R17, R7, 0x1, R17 ;  /* 0x0000000107117824 */ /* 0x000fe200078e0211 */
[----:B------:R-:W-:Y:S02]  /*1bb0*/  IADD3 R25, PT, PT, R21, R7, RZ ;  /* 0x0000000715197210 */ /* 0x000fe40007ffe0ff */
[C---:B------:R-:W-:Y:S02]  /*1bc0*/  IADD3 R19, P2, PT, R28.reuse, R16, RZ ;  /* 0x000000101c137210 */ /* 0x040fe40007f5e0ff */
[----:B------:R-:W-:Y:S02]  /*1bd0*/  IADD3.X R21, PT, PT, R29, R17, R27, P1, P0 ;  /* 0x000000111d157210 */ /* 0x000fe40000fe041b */
[----:B------:R-:W-:Y:S02]  /*1be0*/  IADD3 R11, P3, PT, R28, R30, RZ ;  /* 0x0000001e1c0b7210 */ /* 0x000fe40007f7e0ff */
[----:B------:R-:W-:Y:S02]  /*1bf0*/  LEA R8, P0, R23, R14, 0x1 ;  /* 0x0000000e17087211 */ /* 0x000fe400078008ff */
[----:B------:R-:W-:-:S02]  /*1c00*/  IADD3.X R17, PT, PT, R17, R29, RZ, P2, !PT ;  /* 0x0000001d11117210 */ /* 0x000fc400017fe4ff */
[-C--:B------:R-:W-:Y:S02]  /*1c10*/  LEA R24, P4, R20, R14.reuse, 0x1 ;  /* 0x0000000e14187211 */ /* 0x080fe400078808ff */
[----:B------:R-:W-:Y:S02]  /*1c20*/  IADD3.X R7, PT, PT, R29, R7, R31, P3, !PT ;  /* 0x000000071d077210 */ /* 0x000fe40001ffe41f */
[-C--:B------:R-:W-:Y:S02]  /*1c30*/  LEA R26, P2, R11, R14.reuse, 0x1 ;  /* 0x0000000e0b1a7211 */ /* 0x080fe400078408ff */
[----:B------:R-:W-:Y:S02]  /*1c40*/  LEA R6, P1, R19, R14, 0x1 ;  /* 0x0000000e13067211 */ /* 0x000fe400078208ff */
[----:B------:R-:W-:Y:S02]  /*1c50*/  LEA.HI.X R9, R23, R15, R21, 0x1, P0 ;  /* 0x0000000f17097211 */ /* 0x000fe400000f0c15 */
[----:B------:R-:W-:-:S02]  /*1c60*/  IADD3 R14, P0, PT, R218, R224, RZ ;  /* 0x000000e0da0e7210 */ /* 0x000fc40007f1e0ff */
[-C--:B------:R-:W-:Y:S02]  /*1c70*/  LEA.HI.X R27, R11, R15.reuse, R7, 0x1, P2 ;  /* 0x0000000f0b1b7211 */ /* 0x080fe400010f0c07 */
[-C--:B------:R-:W-:Y:S02]  /*1c80*/  LEA.HI.X R25, R20, R15.reuse, R25, 0x1, P4 ;  /* 0x0000000f14197211 */ /* 0x080fe400020f0c19 */
[----:B------:R-:W-:Y:S01]  /*1c90*/  LEA.HI.X R7, R19, R15, R17, 0x1, P1 ;  /* 0x0000000f13077211 */ /* 0x000fe200008f0c11 */
[----:B------:R-:W-:Y:S01]  /*1ca0*/  IMAD.X R15, R219, 0x1, R223, P0 ;  /* 0x00000001db0f7824 */ /* 0x000fe200000e06df */
        /* <DEDUP_REMOVED lines=8> */
[----:B------:R-:W-:Y:S02]  /*1d30*/  LDGSTS.E.BYPASS.LTC128B.128 [R120+0x800], desc[UR4][R26.64] ;  /* 0x008000001a787fae */ /* 0x000fe4000b981a04 */
[----:B------:R-:W-:Y:S02]  /*1d40*/  IMAD.X R19, R17, 0x1, R219, P0 ;  /* 0x0000000111137824 */ /* 0x000fe400000e06db */
[----:B------:R-:W-:Y:S04]  /*1d50*/  LDGSTS.E.BYPASS.LTC128B.128 [R120+0x2800], desc[UR4][R26.64+0x80] ;  /* 0x028000801a787fae */ /* 0x000fe8000b981a04 */
[----:B------:R-:W-:Y:S04]  /*1d60*/  LDGSTS.E.BYPASS.LTC128B.128 [R120+0x1000], desc[UR4][R6.64] ;  /* 0x0100000006787fae */ /* 0x000fe8000b981a04 */
[----:B------:R1:W-:Y:S01]  /*1d70*/  LDGSTS.E.BYPASS.LTC128B.128 [R120+0x3000], desc[UR4][R6.64+0x80] ;  /* 0x0300008006787fae */ /* 0x0003e2000b981a04 */
[----:B------:R-:W-:-:S03]  /*1d80*/  MOV R225, R223 ;  /* 0x000000df00e17202 */ /* 0x000fc60000000f00 */
[----:B------:R-:W-:Y:S04]  /*1d90*/  LDGSTS.E.BYPASS.LTC128B.128 [R120+0x1800], desc[UR4][R8.64] ;  /* 0x0180000008787fae */ /* 0x000fe8000b981a04 */
[----:B------:R2:W-:Y:S04]  /*1da0*/  LDGSTS.E.BYPASS.LTC128B.128 [R120+0x3800], desc[UR4][R8.64+0x80] ;  /* 0x0380008008787fae */ /* 0x0005e8000b981a04 */
[----:B------:R-:W-:Y:S04]  /*1db0*/  LDGSTS.E.BYPASS.LTC128B.128 [R120+0x4000], desc[UR4][R224.64] ;  /* 0x04000000e0787fae */ /* 0x000fe8000b981a04 */
[----:B------:R-:W-:Y:S04]  /*1dc0*/  LDGSTS.E.BYPASS.LTC128B.128 [R120+0x8000], desc[UR4][R224.64+0x80] ;  /* 0x08000080e0787fae */ /* 0x000fe8000b981a04 */
[----:B------:R-:W-:Y:S04]  /*1dd0*/  LDGSTS.E.BYPASS.LTC128B.128 [R120+0x4800], desc[UR4][R14.64] ;  /* 0x048000000e787fae */ /* 0x000fe8000b981a04 */
[----:B------:R3:W-:Y:S01]  /*1de0*/  LDGSTS.E.BYPASS.LTC128B.128 [R120+0x8800], desc[UR4][R14.64+0x80] ;  /* 0x088000800e787fae */ /* 0x0007e2000b981a04 */
[----:B-1----:R-:W-:-:S03]  /*1df0*/  IADD3 R6, P0, PT, R18, R218, RZ ;  /* 0x000000da12067210 */ /* 0x002fc60007f1e0ff */
[----:B------:R-:W-:Y:S01]  /*1e00*/  LDGSTS.E.BYPASS.LTC128B.128 [R120+0x5000], desc[UR4][R16.64] ;  /* 0x0500000010787fae */ /* 0x000fe2000b981a04 */
[----:B------:R-:W-:-:S03]  /*1e10*/  IADD3.X R7, PT, PT, R19, R219, RZ, P0, !PT ;  /* 0x000000db13077210 */ /* 0x000fc600007fe4ff */
[----:B------:R-:W-:Y:S01]  /*1e20*/  LDGSTS.E.BYPASS.LTC128B.128 [R120+0x9000], desc[UR4][R16.64+0x80] ;  /* 0x0900008010787fae */ /* 0x000fe2000b981a04 */
[----:B------:R-:W-:-:S03]  /*1e30*/  IADD3 R20, P0, PT, R6, R218, RZ ;  /* 0x000000da06147210 */ /* 0x000fc60007f1e0ff */
[----:B------:R-:W-:Y:S01]  /*1e40*/  LDGSTS.E.BYPASS.LTC128B.128 [R120+0x5800], desc[UR4][R18.64] ;  /* 0x0580000012787fae */ /* 0x000fe2000b981a04 */
[----:B------:R-:W-:Y:S02]  /*1e50*/  IADD3.X R21, PT, PT, R7, R219, RZ, P0, !PT ;  /* 0x000000db07157210 */ /* 0x000fe400007fe4ff */
[-C--:B--2---:R-:W-:Y:S01]  /*1e60*/  IADD3 R8, P0, PT, R20, R218.reuse, RZ ;  /* 0x000000da14087210 */ /* 0x084fe20007f1e0ff */
[----:B------:R-:W-:Y:S04]  /*1e70*/  LDGSTS.E.BYPASS.LTC128B.128 [R120+0x9800], desc[UR4][R18.64+0x80] ;  /* 0x0980008012787fae */ /* 0x000fe8000b981a04 */
[----:B------:R-:W-:Y:S01]  /*1e80*/  IMAD.X R9, R21, 0x1, R219, P0 ;  /* 0x0000000115097824 */ /* 0x000fe200000e06db */
[----:B------:R-:W-:Y:S04]  /*1e90*/  LDGSTS.E.BYPASS.LTC128B.128 [R120+0x6000], desc[UR4][R6.64] ;  /* 0x0600000006787fae */ /* 0x000fe8000b981a04 */
[----:B------:R1:W-:Y:S01]  /*1ea0*/  LDGSTS.E.BYPASS.LTC128B.128 [R120+0xa000], desc[UR4][R6.64+0x80] ;  /* 0x0a00008006787fae */ /* 0x0003e2000b981a04 */
[----:B---3--:R-:W-:-:S03]  /*1eb0*/  IADD3 R14, P0, PT, R8, R218, RZ ;  /* 0x000000da080e7210 */ /* 0x008fc60007f1e0ff */
[----:B------:R2:W-:Y:S01]  /*1ec0*/  LDGSTS.E.BYPASS.LTC128B.128 [R120+0x6800], desc[UR4][R20.64] ;  /* 0x0680000014787fae */ /* 0x0005e2000b981a04 */
[----:B------:R-:W-:-:S03]  /*1ed0*/  IADD3.X R15, PT, PT, R9, R219, RZ, P0, !PT ;  /* 0x000000db090f7210 */ /* 0x000fc600007fe4ff */
[----:B------:R2:W-:Y:S04]  /*1ee0*/  LDGSTS.E.BYPASS.LTC128B.128 [R120+0xa800], desc[UR4][R20.64+0x80] ;  /* 0x0a80008014787fae */ /* 0x0005e8000b981a04 */
[----:B------:R2:W-:Y:S04]  /*1ef0*/  LDGSTS.E.BYPASS.LTC128B.128 [R120+0x7000], desc[UR4][R8.64] ;  /* 0x0700000008787fae */ /* 0x0005e8000b981a04 */
[----:B------:R2:W-:Y:S04]  /*1f00*/  LDGSTS.E.BYPASS.LTC128B.128 [R120+0xb000], desc[UR4][R8.64+0x80] ;  /* 0x0b00008008787fae */ /* 0x0005e8000b981a04 */
[----:B------:R2:W-:Y:S04]  /*1f10*/  LDGSTS.E.BYPASS.LTC128B.128 [R120+0x7800], desc[UR4][R14.64] ;  /* 0x078000000e787fae */ /* 0x0005e8000b981a04 */
[----:B------:R2:W-:Y:S04]  /*1f20*/  LDGSTS.E.BYPASS.LTC128B.128 [R120+0xb800], desc[UR4][R14.64+0x80] ;  /* 0x0b8000800e787fae */ /* 0x0005e8000b981a04 */
[----:B------:R-:W0:Y:S01]  /*1f30*/  LDGDEPBAR ;  /* 0x00000000000079af */ /* 0x000e220000000000 */
[----:B------:R-:W-:-:S02]  /*1f40*/  SHF.L.U32 R119, R208, 0x6, RZ ;  /* 0x00000006d0777819 */ /* 0x000fc400000006ff */
[----:B------:R-:W-:Y:S02]  /*1f50*/  LEA R226, P0, R12, R4, 0x1 ;  /* 0x000000040ce27211 */ /* 0x000fe400078008ff */
[----:B-1----:R-:W-:Y:S02]  /*1f60*/  LOP3.LUT R7, R119, 0x1c0, RZ, 0xc0, !PT ;  /* 0x000001c077077812 */ /* 0x002fe400078ec0ff */
[----:B------:R-:W-:Y:S02]  /*1f70*/  LOP3.LUT R4, R212, 0x8, RZ, 0xc0, !PT ;  /* 0x00000008d4047812 */ /* 0x000fe400078ec0ff */
[----:B------:R-:W-:Y:S02]  /*1f80*/  LEA.HI.X R227, R12, R5, R227, 0x1, P0 ;  /* 0x000000050ce37211 */ /* 0x000fe400000f0ce3 */
[----:B------:R-:W-:Y:S02]  /*1f90*/  LOP3.LUT R5, R7, 0x8, R208, 0xf8, !PT ;  /* 0x0000000807057812 */ /* 0x000fe400078ef8d0 */
[----:B------:R-:W-:-:S02]  /*1fa0*/  SHF.L.U64.HI R217, R124, 0x5, R125 ;  /* 0x000000057cd97819 */ /* 0x000fc4000001027d */
[----:B------:R-:W-:Y:S02]  /*1fb0*/  LOP3.LUT R7, R4, 0x1c0, R119, 0xf8, !PT ;  /* 0x000001c004077812 */ /* 0x000fe400078ef877 */
[----:B------:R-:W-:Y:S01]  /*1fc0*/  IADD3 R6, P0, PT, R216, R226, RZ ;  /* 0x000000e2d8067210 */ /* 0x000fe20007f1e0ff */
[----:B------:R-:W-:-:S12]  /*1fd0*/  DEPBAR.LE SB0, 0x0 ;  /* 0x000080000000791a */ /* 0x000fd80000000000 */
[----:B------:R-:W-:Y:S05]  /*1fe0*/  WARPSYNC.ALL ;  /* 0x0000000000007948 */ /* 0x000fea0003800000 */
[----:B------:R-:W-:Y:S01]  /*1ff0*/  BAR.SYNC.DEFER_BLOCKING 0x0 ;  /* 0x0000000000007b1d */ /* 0x000fe20000010000 */
[-C--:B------:R-:W-:Y:S02]  /*2000*/  LOP3.LUT R5, R5, R118.reuse, RZ, 0x3c, !PT ;  /* 0x0000007605057212 */ /* 0x080fe400078e3cff */
[----:B------:R-:W-:Y:S01]  /*2010*/  LOP3.LUT R118, R7, R118, RZ, 0x3c, !PT ;  /* 0x0000007607767212 */ /* 0x000fe200078e3cff */
[----:B------:R-:W-:Y:S01]  /*2020*/  IMAD.X R7, R217, 0x1, R227, P0 ;  /* 0x00000001d9077824 */ /* 0x000fe200000e06e3 */
[----:B--2---:R-:W-:-:S04]  /*2030*/  IADD3 R8, P0, PT, R6, R216, RZ ;  /* 0x000000d806087210 */ /* 0x004fc80007f1e0ff */
[----:B------:R-:W-:Y:S02]  /*2040*/  IADD3.X R9, PT, PT, R7, R217, RZ, P0, !PT ;  /* 0x000000d907097210 */ /* 0x000fe400007fe4ff */
[----:B------:R-:W-:-:S04]  /*2050*/  IADD3 R14, P0, PT, R8, R216, RZ ;  /* 0x000000d8080e7210 */ /* 0x000fc80007f1e0ff */
[----:B------:R-:W-:Y:S02]  /*2060*/  IADD3.X R15, PT, PT, R9, R217, RZ, P0, !PT ;  /* 0x000000d9090f7210 */ /* 0x000fe400007fe4ff */
[----:B------:R-:W-:Y:S01]  /*2070*/  IADD3 R12, P0, PT, R14, R216, RZ ;  /* 0x000000d80e0c7210 */ /* 0x000fe20007f1e0ff */
[----:B------:R-:W-:-:S03]  /*2080*/  IMAD.SHL.U32 R211, R208, 0x20, RZ ;  /* 0x00000020d0d37824 */ /* 0x000fc600078e00ff */
[----:B------:R-:W-:Y:S02]  /*2090*/  IADD3.X R13, PT, PT, R15, R217, RZ, P0, !PT ;  /* 0x000000d90f0d7210 */ /* 0x000fe400007fe4ff */
[----:B------:R-:W-:Y:S01]  /*20a0*/  IADD3 R10, P0, PT, R12, R216, RZ ;  /* 0x000000d80c0a7210 */ /* 0x000fe20007f1e0ff */
[----:B------:R-:W-:Y:S01]  /*20b0*/  @!PT LDS RZ, [RZ] ;  /* 0x00000000fffff984 */ /* 0x000fe20000000800 */
[----:B------:R-:W-:Y:S01]  /*20c0*/  @!PT LDS RZ, [RZ] ;  /* 0x00000000fffff984 */ /* 0x000fe20000000800 */
[----:B------:R-:W-:Y:S01]  /*20d0*/  @!PT LDS RZ, [RZ] ;  /* 0x00000000fffff984 */ /* 0x000fe20000000800 */
[----:B------:R-:W-:Y:S01]  /*20e0*/  LDGSTS.E.BYPASS.LTC128B.128 [R120+0xc000], desc[UR4][R226.64] ;  /* 0x0c000000e2787fae */ /* 0x000fe2000b981a04 */
[----:B------:R-:W-:-:S03]  /*20f0*/  LOP3.LUT R211, R211, 0x7c00, RZ, 0xc0, !PT ;  /* 0x00007c00d3d37812 */ /* 0x000fc600078ec0ff */
[----:B------:R-:W-:Y:S01]  /*2100*/  LDGSTS.E.BYPASS.LTC128B.128 [R120+0x10000], desc[UR4][R226.64+0x80] ;  /* 0x10000080e2787fae */ /* 0x000fe2000b981a04 */
[----:B------:R-:W-:-:S03]  /*2110*/  IADD3.X R11, PT, PT, R13, R217, RZ, P0, !PT ;  /* 0x000000d90d0b7210 */ /* 0x000fc600007fe4ff */
[----:B------:R-:W-:Y:S04]  /*2120*/  LDGSTS.E.BYPASS.LTC128B.128 [R120+0xc800], desc[UR4][R6.64] ;  /* 0x0c80000006787fae */ /* 0x000fe8000b981a04 */
[----:B------:R1:W-:Y:S01]  /*2130*/  LDGSTS.E.BYPASS.LTC128B.128 [R120+0x10800], desc[UR4][R6.64+0x80] ;  /* 0x1080008006787fae */ /* 0x0003e2000b981a04 */
[----:B------:R-:W-:Y:S02]  /*2140*/  LOP3.LUT R0, R119, 0x400, RZ, 0xc0, !PT ;  /* 0x0000040077007812 */ /* 0x000fe400078ec0ff */
[----:B------:R-:W-:Y:S01]  /*2150*/  LOP3.LUT R129, R211, 0x200, R119, 0xf8, !PT ;  /* 0x00000200d3817812 */ /* 0x000fe200078ef877 */
[----:B------:R-:W-:Y:S01]  /*2160*/  LDGSTS.E.BYPASS.LTC128B.128 [R120+0xd000], desc[UR4][R8.64] ;  /* 0x0d00000008787fae */ /* 0x000fe2000b981a04 */
[----:B------:R-:W-:-:S03]  /*2170*/  LEA R5, R5, R0, 0x1 ;  /* 0x0000000005057211 */ /* 0x000fc600078e08ff */
[----:B------:R2:W-:Y:S01]  /*2180*/  LDGSTS.E.BYPASS.LTC128B.128 [R120+0x11000], desc[UR4][R8.64+0x80] ;  /* 0x1100008008787fae */ /* 0x0005e2000b981a04 */
[----:B------:R-:W-:-:S03]  /*2190*/  LOP3.LUT R129, R129, R118, RZ, 0xfc, !PT ;  /* 0x0000007681817212 */ /* 0x000fc600078efcff */
[----:B------:R-:W-:Y:S04]  /*21a0*/  LDGSTS.E.BYPASS.LTC128B.128 [R120+0xd800], desc[UR4][R14.64] ;  /* 0x0d8000000e787fae */ /* 0x000fe8000b981a04 */
[----:B------:R-:W-:Y:S01]  /*21b0*/  LDGSTS.E.BYPASS.LTC128B.128 [R120+0x11800], desc[UR4][R14.64+0x80] ;  /* 0x118000800e787fae */ /* 0x000fe2000b981a04 */
[----:B-1----:R-:W-:-:S03]  /*21c0*/  IADD3 R6, P0, PT, R10, R216, RZ ;  /* 0x000000d80a067210 */ /* 0x002fc60007f1e0ff */
[----:B------:R-:W-:Y:S02]  /*21d0*/  LDGSTS.E.BYPASS.LTC128B.128 [R120+0xe000], desc[UR4][R12.64] ;  /* 0x0e0000000c787fae */ /* 0x000fe4000b981a04 */
[----:B------:R-:W-:Y:S02]  /*21e0*/  IMAD.X R7, R11, 0x1, R217, P0 ;  /* 0x000000010b077824 */ /* 0x000fe400000e06d9 */
[----:B------:R1:W-:Y:S01]  /*21f0*/  LDGSTS.E.BYPASS.LTC128B.128 [R120+0x12000], desc[UR4][R12.64+0x80] ;  /* 0x120000800c787fae */ /* 0x0003e2000b981a04 */
[----:B--2---:R-:W-:Y:S01]  /*2200*/  IADD3 R8, P0, PT, R6, R216, RZ ;  /* 0x000000d806087210 */ /* 0x004fe20007f1e0ff */
[----:B------:R-:W-:Y:S02]  /*2210*/  IMAD.IADD R126, R210, 0x1, R5 ;  /* 0x00000001d27e7824 */ /* 0x000fe400078e0205 */
[----:B------:R-:W-:Y:S01]  /*2220*/  LDGSTS.E.BYPASS.LTC128B.128 [R120+0xe800], desc[UR4][R10.64] ;  /* 0x0e8000000a787fae */ /* 0x000fe2000b981a04 */
[----:B------:R-:W-:-:S03]  /*2230*/  IADD3.X R9, PT, PT, R7, R217, RZ, P0, !PT ;  /* 0x000000d907097210 */ /* 0x000fc600007fe4ff */
[----:B------:R-:W-:Y:S01]  /*2240*/  LDGSTS.E.BYPASS.LTC128B.128 [R120+0x12800], desc[UR4][R10.64+0x80] ;  /* 0x128000800a787fae */ /* 0x000fe2000b981a04 */
[----:B------:R-:W-:-:S03]  /*2250*/  LEA R129, R129, R210, 0x1 ;  /* 0x000000d281817211 */ /* 0x000fc600078e08ff */
[----:B------:R-:W-:Y:S04]  /*2260*/  LDGSTS.E.BYPASS.LTC128B.128 [R120+0xf000], desc[UR4][R6.64] ;  /* 0x0f00000006787fae */ /* 0x000fe8000b981a04 */
[----:B------:R2:W-:Y:S04]  /*2270*/  LDGSTS.E.BYPASS.LTC128B.128 [R120+0x13000], desc[UR4][R6.64+0x80] ;  /* 0x1300008006787fae */ /* 0x0005e8000b981a04 */
[----:B------:R-:W-:Y:S04]  /*2280*/  LDGSTS.E.BYPASS.LTC128B.128 [R120+0xf800], desc[UR4][R8.64] ;  /* 0x0f80000008787fae */ /* 0x000fe8000b981a04 */
[----:B------:R3:W-:Y:S04]  /*2290*/  LDGSTS.E.BYPASS.LTC128B.128 [R120+0x13800], desc[UR4][R8.64+0x80] ;  /* 0x1380008008787fae */ /* 0x0007e8000b981a04 */
[----:B------:R-:W-:Y:S04]  /*22a0*/  LDSM.16.M88.4 R72, [R129] ;  /* 0x000000008148783b */ /* 0x000fe80000000200 */
[----:B------:R-:W4:Y:S04]  /*22b0*/  LDSM.16.M88.4 R40, [R126+0x4000] ;  /* 0x004000007e28783b */ /* 0x000f280000000200 */
[----:B------:R-:W5:Y:S04]  /*22c0*/  LDSM.16.M88.4 R28, [R126+0x4800] ;  /* 0x004800007e1c783b */ /* 0x000f680000000200 */
[----:B------:R-:W3:Y:S04]  /*22d0*/  LDSM.16.M88.4 R20, [R126+0x5000] ;  /* 0x005000007e14783b */ /* 0x000ee80000000200 */
[----:B-1----:R-:W1:Y:S04]  /*22e0*/  LDSM.16.M88.4 R12, [R126+0x5800] ;  /* 0x005800007e0c783b */ /* 0x002e680000000200 */
[----:B--2---:R-:W2:Y:S04]  /*22f0*/  LDSM.16.M88.4 R4, [R126+0x6000] ;  /* 0x006000007e04783b */ /* 0x004ea80000000200 */
[----:B------:R-:W2:Y:S04]  /*2300*/  LDSM.16.M88.4 R88, [R126+0x6800] ;  /* 0x006800007e58783b */ /* 0x000ea80000000200 */
[----:B------:R-:W2:Y:S04]  /*2310*/  LDSM.16.M88.4 R80, [R126+0x7000] ;  /* 0x007000007e50783b */ /* 0x000ea80000000200 */
[----:B------:R-:W2:Y:S04]  /*2320*/  LDSM.16.M88.4 R48, [R126+0x7800] ;  /* 0x007800007e30783b */ /* 0x000ea80000000200 */
[----:B------:R-:W2:Y:S01]  /*2330*/  LD.E R0, desc[UR4][R122.64+0x18c] ;  /* 0x00018c047a007980 */ /* 0x000ea2000c101900 */
[----:B------:R-:W-:-:S02]  /*2340*/  MOV R143, 0x20 ;  /* 0x00000020008f7802 */ /* 0x000fc40000000f00 */
[----:B------:R-:W-:Y:S01]  /*2350*/  LOP3.LUT P0, R34, R208, 0x2, RZ, 0xc0, !PT ;  /* 0x00000002d0227812 */ /* 0x000fe2000780c0ff */
[----:B------:R-:W0:Y:S03]  /*2360*/  LDGDEPBAR ;  /* 0x00000000000079af */ /* 0x000e260000000000 */
[----:B------:R-:W-:-:S04]  /*2370*/  SEL R130, R143, 0xffffffe0, !P0 ;  /* 0xffffffe08f827807 */ /* 0x000fc80004000000 */
[C---:B------:R-:W-:Y:S01]  /*2380*/  IADD3 R128, PT, PT, R130.reuse, R129, RZ ;  /* 0x0000008182807210 */ /* 0x040fe20007ffe0ff */
[----:B------:R-:W-:-:S04]  /*2390*/  IMAD.IADD R121, R130, 0x1, R126 ;  /* 0x0000000182797824 */ /* 0x000fc800078e027e */
[----:B------:R-:W-:Y:S04]  /*23a0*/  LDSM.16.M88.4 R108, [R128] ;  /* 0x00000000806c783b */ /* 0x000fe80000000200 */
[----:B------:R-:W2:Y:S04]  /*23b0*/  LDSM.16.M88.4 R60, [R121+0x4000] ;  /* 0x00400000793c783b */ /* 0x000ea80000000200 */
[----:B------:R-:W2:Y:S04]  /*23c0*/  LDSM.16.M88.4 R56, [R121+0x4800] ;  /* 0x004800007938783b */ /* 0x000ea80000000200 */
[----:B------:R-:W2:Y:S01]  /*23d0*/  LDSM.16.M88.4 R52, [R121+0x5000] ;  /* 0x005000007934783b */ /* 0x000ea20000000200 */
[----:B------:R-:W-:-:S02]  /*23e0*/  LOP3.LUT P0, R32, R208, 0x4, RZ, 0xc0, !PT ;  /* 0x00000004d0207812 */ /* 0x000fc4000780c0ff */
[----:B------:R-:W-:Y:S01]  /*23f0*/  MOV R142, 0x40 ;  /* 0x00000040008e7802 */ /* 0x000fe20000000f00 */
[C---:B----4-:R-:W-:Y:S01]  /*2400*/  HMMA.16816.F32.BF16 R44, R72.reuse, R40, RZ ;  /* 0x00000028482c723c */ /* 0x050fe200000418ff */
[----:B------:R-:W-:Y:S02]  /*2410*/  LDSM.16.M88.4 R112, [R121+0x6000] ;  /* 0x006000007970783b */ /* 0x000fe40000000200 */
[----:B------:R-:W-:Y:S02]  /*2420*/  SEL R33, R142, 0xffffffc0, !P0 ;  /* 0xffffffc08e217807 */ /* 0x000fe40004000000 */
[----:B------:R-:W-:Y:S02]  /*2430*/  LDSM.16.M88.4 R104, [R121+0x6800] ;  /* 0x006800007968783b */ /* 0x000fe40000000200 */
[C---:B------:R-:W-:Y:S01]  /*2440*/  IADD3 R127, PT, PT, R33.reuse, R129, RZ ;  /* 0x00000081217f7210 */ /* 0x040fe20007ffe0ff */
[----:B------:R-:W-:Y:S01]  /*2450*/  IMAD.IADD R33, R33, 0x1, R126 ;  /* 0x0000000121217824 */ /* 0x000fe200078e027e */
[C---:B------:R-:W-:Y:S01]  /*2460*/  HMMA.16816.F32.BF16 R40, R72.reuse, R42, RZ ;  /* 0x0000002a4828723c */ /* 0x040fe200000418ff */
[----:B------:R-:W-:Y:S04]  /*2470*/  LDSM.16.M88.4 R96, [R121+0x7800] ;  /* 0x007800007960783b */ /* 0x000fe80000000200 */
[----:B------:R-:W-:Y:S03]  /*2480*/  LDSM.16.M88.4 R68, [R127] ;  /* 0x000000007f44783b */ /* 0x000fe60000000200 */
[C---:B-----5:R-:W-:Y:S01]  /*2490*/  HMMA.16816.F32.BF16 R36, R72.reuse, R28, RZ ;  /* 0x0000001c4824723c */ /* 0x060fe200000418ff */
[----:B------:R-:W4:Y:S04]  /*24a0*/  LDSM.16.M88.4 R64, [R33+0x4000] ;  /* 0x004000002140783b */ /* 0x000f280000000200 */
[----:B------:R-:W-:Y:S03]  /*24b0*/  LDSM.16.M88.4 R100, [R121+0x7000] ;  /* 0x007000007964783b */ /* 0x000fe60000000200 */
[C---:B---3--:R-:W-:Y:S08]  /*24c0*/  HMMA.16816.F32.BF16 R24, R72.reuse, R20, RZ ;  /* 0x000000144818723c */ /* 0x048ff000000418ff */
[C---:B-1----:R-:W-:Y:S08]  /*24d0*/  HMMA.16816.F32.BF16 R16, R72.reuse, R12, RZ ;  /* 0x0000000c4810723c */ /* 0x042ff000000418ff */
        /* <DEDUP_REMOVED lines=17> */
[----:B------:R-:W3:Y:S07]  /*25f0*/  LDSM.16.M88.4 R56, [R33+0x5000] ;  /* 0x005000002138783b */ /* 0x000eee0000000200 */
[C---:B------:R-:W-:Y:S08]  /*2600*/  HMMA.16816.F32.BF16 R24, R108.reuse, R52, R24 ;  /* 0x000000346c18723c */ /* 0x040ff00000041818 */
[----:B------:R-:W-:Y:S01]  /*2610*/  HMMA.16816.F32.BF16 R20, R108, R54, R20 ;  /* 0x000000366c14723c */ /* 0x000fe20000041814 */
[----:B------:R-:W5:Y:S07]  /*2620*/  LDSM.16.M88.4 R52, [R33+0x5800] ;  /* 0x005800002134783b */ /* 0x000f6e0000000200 */
[C---:B----4-:R-:W-:Y:S08]  /*2630*/  HMMA.16816.F32.BF16 R44, R68.reuse, R64, R44 ;  /* 0x00000040442c723c */ /* 0x050ff0000004182c */
[----:B------:R-:W-:Y:S01]  /*2640*/  HMMA.16816.F32.BF16 R40, R68, R66, R40 ;  /* 0x000000424428723c */ /* 0x000fe20000041828 */
[----:B------:R-:W4:Y:S07]  /*2650*/  LDSM.16.M88.4 R64, [R33+0x6800] ;  /* 0x006800002140783b */ /* 0x000f2e0000000200 */
[C---:B-1----:R-:W-:Y:S08]  /*2660*/  HMMA.16816.F32.BF16 R16, R108.reuse, R48, R16 ;  /* 0x000000306c10723c */ /* 0x042ff00000041810 */
[C---:B------:R-:W-:Y:S01]  /*2670*/  HMMA.16816.F32.BF16 R12, R108.reuse, R50, R12 ;  /* 0x000000326c0c723c */ /* 0x040fe2000004180c */
[----:B------:R-:W1:Y:S07]  /*2680*/  LDSM.16.M88.4 R48, [R33+0x6000] ;  /* 0x006000002130783b */ /* 0x000e6e0000000200 */
[----:B------:R-:W-:Y:S01]  /*2690*/  HMMA.16816.F32.BF16 R8, R108, R112, R8 ;  /* 0x000000706c08723c */ /* 0x000fe20000041808 */
[----:B------:R-:W-:-:S02]  /*26a0*/  IADD3 R113, PT, PT, R130, R127, RZ ;  /* 0x0000007f82717210 */ /* 0x000fc40007ffe0ff */
[----:B------:R-:W-:-:S05]  /*26b0*/  IADD3 R112, PT, PT, R130, R33, RZ ;  /* 0x0000002182707210 */ /* 0x000fca0007ffe0ff */
[C---:B--2---:R-:W-:Y:S08]  /*26c0*/  HMMA.16816.F32.BF16 R36, R68.reuse, R60, R36 ;  /* 0x0000003c4424723c */ /* 0x044ff00000041824 */
[----:B------:R-:W-:Y:S01]  /*26d0*/  HMMA.16816.F32.BF16 R28, R68, R62, R28 ;  /* 0x0000003e441c723c */ /* 0x000fe2000004181c */
[----:B------:R-:W2:Y:S07]  /*26e0*/  LDSM.16.M88.4 R60, [R33+0x7000] ;  /* 0x00700000213c783b */ /* 0x000eae0000000200 */
[C---:B------:R-:W-:Y:S08]  /*26f0*/  HMMA.16816.F32.BF16 R92, R108.reuse, R104, R92 ;  /* 0x000000686c5c723c */ /* 0x040ff0000004185c */
[C---:B------:R-:W-:Y:S08]  /*2700*/  HMMA.16816.F32.BF16 R88, R108.reuse, R106, R88 ;  /* 0x0000006a6c58723c */ /* 0x040ff00000041858 */
[C---:B------:R-:W-:Y:S08]  /*2710*/  HMMA.16816.F32.BF16 R76, R108.reuse, R96, R76 ;  /* 0x000000606c4c723c */ /* 0x040ff0000004184c */
[----:B------:R-:W-:Y:S01]  /*2720*/  HMMA.16816.F32.BF16 R72, R108, R98, R72 ;  /* 0x000000626c48723c */ /* 0x000fe20000041848 */
[----:B------:R-:W2:Y:S07]  /*2730*/  LDSM.16.M88.4 R96, [R33+0x7800] ;  /* 0x007800002160783b */ /* 0x000eae0000000200 */
[C---:B---3--:R-:W-:Y:S08]  /*2740*/  HMMA.16816.F32.BF16 R24, R68.reuse, R56, R24 ;  /* 0x000000384418723c */ /* 0x048ff00000041818 */
[C---:B------:R-:W-:Y:S01]  /*2750*/  HMMA.16816.F32.BF16 R20, R68.reuse, R58, R20 ;  /* 0x0000003a4414723c */ /* 0x040fe20000041814 */
[----:B------:R-:W-:Y:S07]  /*2760*/  LDSM.16.M88.4 R56, [R113] ;  /* 0x000000007138783b */ /* 0x000fee0000000200 */
[C---:B-----5:R-:W-:Y:S08]  /*2770*/  HMMA.16816.F32.BF16 R16, R68.reuse, R52, R16 ;  /* 0x000000344410723c */ /* 0x060ff00000041810 */
[----:B------:R-:W-:Y:S01]  /*2780*/  HMMA.16816.F32.BF16 R12, R68, R54, R12 ;  /* 0x00000036440c723c */ /* 0x000fe2000004180c */
[----:B------:R-:W3:Y:S07]  /*2790*/  LDSM.16.M88.4 R52, [R112+0x4000] ;  /* 0x004000007034783b */ /* 0x000eee0000000200 */
[C---:B------:R-:W-:Y:S08]  /*27a0*/  HMMA.16816.F32.BF16 R4, R108.reuse, R114, R4 ;  /* 0x000000726c04723c */ /* 0x040ff00000041804 */
[C---:B------:R-:W-:Y:S08]  /*27b0*/  HMMA.16816.F32.BF16 R84, R108.reuse, R100, R84 ;  /* 0x000000646c54723c */ /* 0x040ff00000041854 */
[----:B------:R-:W-:Y:S01]  /*27c0*/  HMMA.16816.F32.BF16 R80, R108, R102, R80 ;  /* 0x000000666c50723c */ /* 0x000fe20000041850 */
        /* <DEDUP_REMOVED lines=12> */
[----:B------:R-:W5:Y:S07]  /*2890*/  LDSM.16.M88.4 R68, [R112+0x6000] ;  /* 0x006000007044783b */ /* 0x000f6e0000000200 */
[C---:B---3--:R-:W-:Y:S08]  /*28a0*/  HMMA.16816.F32.BF16 R44, R56.reuse, R52, R44 ;  /* 0x00000034382c723c */ /* 0x048ff0000004182c */
[C---:B------:R-:W-:Y:S01]  /*28b0*/  HMMA.16816.F32.BF16 R40, R56.reuse, R54, R40 ;  /* 0x000000363828723c */ /* 0x040fe20000041828 */
[----:B------:R-:W3:Y:S07]  /*28c0*/  LDSM.16.M88.4 R52, [R112+0x6800] ;  /* 0x006800007034783b */ /* 0x000eee0000000200 */
[C---:B----4-:R-:W-:Y:S01]  /*28d0*/  HMMA.16816.F32.BF16 R96, R56.reuse, R64, R24 ;  /* 0x000000403860723c */ /* 0x050fe20000041818 */
[----:B------:R-:W4:Y:S07]  /*28e0*/  LDSM.16.M88.4 R24, [R129+0x2000] ;  /* 0x002000008118783b */ /* 0x000f2e0000000200 */
[C---:B-1----:R-:W-:Y:S08]  /*28f0*/  HMMA.16816.F32.BF16 R36, R56.reuse, R48, R36 ;  /* 0x000000303824723c */ /* 0x042ff00000041824 */
[C---:B------:R-:W-:Y:S01]  /*2900*/  HMMA.16816.F32.BF16 R28, R56.reuse, R50, R28 ;  /* 0x00000032381c723c */ /* 0x040fe2000004181c */
[----:B------:R-:W1:Y:S07]  /*2910*/  LDSM.16.M88.4 R48, [R112+0x7000] ;  /* 0x007000007030783b */ /* 0x000e6e0000000200 */
[C---:B--2---:R-:W-:Y:S08]  /*2920*/  HMMA.16816.F32.BF16 R16, R56.reuse, R60, R16 ;  /* 0x0000003c3810723c */ /* 0x044ff00000041810 */
[C---:B------:R-:W-:Y:S01]  /*2930*/  HMMA.16816.F32.BF16 R12, R56.reuse, R62, R12 ;  /* 0x0000003e380c723c */ /* 0x040fe2000004180c */
[----:B------:R-:W2:Y:S07]  /*2940*/  LDSM.16.M88.4 R60, [R112+0x7800] ;  /* 0x00780000703c783b */ /* 0x000eae0000000200 */
[C---:B------:R-:W-:Y:S01]  /*2950*/  HMMA.16816.F32.BF16 R20, R56.reuse, R66, R20 ;  /* 0x000000423814723c */ /* 0x040fe20000041814 */
[----:B------:R-:W-:Y:S07]  /*2960*/  LDSM.16.M88.4 R64, [R121+0x8000] ;  /* 0x008000007940783b */ /* 0x000fee0000000200 */
[C---:B-----5:R-:W-:Y:S01]  /*2970*/  HMMA.16816.F32.BF16 R104, R56.reuse, R68, R8 ;  /* 0x000000443868723c */ /* 0x060fe20000041808 */
[----:B------:R-:W5:Y:S07]  /*2980*/  LDSM.16.M88.4 R8, [R128+0x2000] ;  /* 0x002000008008783b */ /* 0x000f6e0000000200 */
[C---:B---3--:R-:W-:Y:S08]  /*2990*/  HMMA.16816.F32.BF16 R92, R56.reuse, R52, R92 ;  /* 0x00000034385c723c */ /* 0x048ff0000004185c */
[C---:B------:R-:W-:Y:S01]  /*29a0*/  HMMA.16816.F32.BF16 R88, R56.reuse, R54, R88 ;  /* 0x000000363858723c */ /* 0x040fe20000041858 */
[----:B------:R-:W3:Y:S07]  /*29b0*/  LDSM.16.M88.4 R52, [R126+0x8800] ;  /* 0x008800007e34783b */ /* 0x000eee0000000200 */
[----:B------:R-:W-:Y:S01]  /*29c0*/  HMMA.16816.F32.BF16 R4, R56, R70, R4 ;  /* 0x000000463804723c */ /* 0x000fe20000041804 */
[----:B------:R-:W-:Y:S07]  /*29d0*/  LDSM.16.M88.4 R68, [R33+0x8000] ;  /* 0x008000002144783b */ /* 0x000fee0000000200 */
[C---:B----4-:R-:W-:Y:S01]  /*29e0*/  HMMA.16816.F32.BF16 R108, R24.reuse, R100, R44 ;  /* 0x00000064186c723c */ /* 0x050fe2000004182c */
[----:B------:R-:W4:Y:S07]  /*29f0*/  LDSM.16.M88.4 R44, [R127+0x2000] ;  /* 0x002000007f2c783b */ /* 0x000f2e0000000200 */
[----:B------:R-:W-:Y:S01]  /*2a00*/  HMMA.16816.F32.BF16 R40, R24, R102, R40 ;  /* 0x000000661828723c */ /* 0x000fe20000041828 */
[----:B------:R-:W4:Y:S07]  /*2a10*/  LDSM.16.M88.4 R100, [R121+0x8800] ;  /* 0x008800007964783b */ /* 0x000f2e0000000200 */
[C---:B-1----:R-:W-:Y:S08]  /*2a20*/  HMMA.16816.F32.BF16 R84, R56.reuse, R48, R84 ;  /* 0x000000303854723c */ /* 0x042ff00000041854 */
[C---:B------:R-:W-:Y:S01]  /*2a30*/  HMMA.16816.F32.BF16 R80, R56.reuse, R50, R80 ;  /* 0x000000323850723c */ /* 0x040fe20000041850 */
[----:B------:R-:W-:Y:S07]  /*2a40*/  LDSM.16.M88.4 R48, [R113+0x2000] ;  /* 0x002000007130783b */ /* 0x000fee0000000200 */
[C---:B--2---:R-:W-:Y:S08]  /*2a50*/  HMMA.16816.F32.BF16 R76, R56.reuse, R60, R76 ;  /* 0x0000003c384c723c */ /* 0x044ff0000004184c */
[----:B------:R-:W-:Y:S01]  /*2a60*/  HMMA.16816.F32.BF16 R72, R56, R62, R72 ;  /* 0x0000003e3848723c */ /* 0x000fe20000041848 */
[----:B------:R-:W1:Y:S04]  /*2a70*/  LDSM.16.M88.4 R56, [R126+0x9000] ;  /* 0x009000007e38783b */ /* 0x000e680000000200 */
[----:B------:R-:W-:Y:S03]  /*2a80*/  LDSM.16.M88.4 R60, [R112+0x8000] ;  /* 0x00800000703c783b */ /* 0x000fe60000000200 */
[C---:B-----5:R-:W-:Y:S08]  /*2a90*/  HMMA.16816.F32.BF16 R108, R8.reuse, R64, R108 ;  /* 0x00000040086c723c */ /* 0x060ff0000004186c */
[----:B------:R-:W-:Y:S01]  /*2aa0*/  HMMA.16816.F32.BF16 R40, R8, R66, R40 ;  /* 0x000000420828723c */ /* 0x000fe20000041828 */
[----:B------:R-:W-:Y:S07]  /*2ab0*/  LDSM.16.M88.4 R64, [R126+0x9800] ;  /* 0x009800007e40783b */ /* 0x000fee0000000200 */
[C---:B---3--:R-:W-:Y:S08]  /*2ac0*/  HMMA.16816.F32.BF16 R36, R24.reuse, R52, R36 ;  /* 0x000000341824723c */ /* 0x048ff00000041824 */
[----:B------:R-:W-:Y:S01]  /*2ad0*/  HMMA.16816.F32.BF16 R28, R24, R54, R28 ;  /* 0x00000036181c723c */ /* 0x000fe2000004181c */
[----:B------:R-:W2:Y:S07]  /*2ae0*/  LDSM.16.M88.4 R52, [R33+0x8800] ;  /* 0x008800002134783b */ /* 0x000eae0000000200 */
[C---:B----4-:R-:W-:Y:S08]  /*2af0*/  HMMA.16816.F32.BF16 R108, R44.reuse, R68, R108 ;  /* 0x000000442c6c723c */ /* 0x050ff0000004186c */
[----:B------:R-:W-:Y:S08]  /*2b00*/  HMMA.16816.F32.BF16 R40, R44, R70, R40 ;  /* 0x000000462c28723c */ /* 0x000ff00000041828 */
[C---:B------:R-:W-:Y:S01]  /*2b10*/  HMMA.16816.F32.BF16 R68, R8.reuse, R100, R36 ;  /* 0x000000640844723c */ /* 0x040fe20000041824 */
[----:B------:R-:W3:Y:S07]  /*2b20*/  LDSM.16.M88.4 R36, [R112+0x8800] ;  /* 0x008800007024783b */ /* 0x000eee0000000200 */
[----:B------:R-:W-:Y:S08]  /*2b30*/  HMMA.16816.F32.BF16 R28, R8, R102, R28 ;  /* 0x00000066081c723c */ /* 0x000ff0000004181c */
[C---:B-1----:R-:W-:Y:S08]  /*2b40*/  HMMA.16816.F32.BF16 R96, R24.reuse, R56, R96 ;  /* 0x000000381860723c */ /* 0x042ff00000041860 */
[----:B------:R-:W-:Y:S01]  /*2b50*/  HMMA.16816.F32.BF16 R20, R24, R58, R20 ;  /* 0x0000003a1814723c */ /* 0x000fe20000041814 */
[----:B------:R-:W1:Y:S07]  /*2b60*/  LDSM.16.M88.4 R56, [R121+0x9000] ;  /* 0x009000007938783b */ /* 0x000e6e0000000200 */
[C---:B--2---:R-:W-:Y:S08]  /*2b70*/  HMMA.16816.F32.BF16 R68, R44.reuse, R52, R68 ;  /* 0x000000342c44723c */ /* 0x044ff00000041844 */
[----:B------:R-:W-:Y:S01]  /*2b80*/  HMMA.16816.F32.BF16 R28, R44, R54, R28 ;  /* 0x000000362c1c723c */ /* 0x000fe2000004181c */
[----:B------:R-:W-:Y:S07]  /*2b90*/  LDSM.16.M88.4 R52, [R126+0xa000] ;  /* 0x00a000007e34783b */ /* 0x000fee0000000200 */
[C---:B------:R-:W-:Y:S08]  /*2ba0*/  HMMA.16816.F32.BF16 R40, R48.reuse, R62, R40 ;  /* 0x0000003e3028723c */ /* 0x040ff00000041828 */
[----:B------:R-:W-:Y:S08]  /*2bb0*/  HMMA.16816.F32.BF16 R108, R48, R60, R108 ;  /* 0x0000003c306c723c */ /* 0x000ff0000004186c */
        /* <DEDUP_REMOVED lines=11> */
[----:B-1----:R-:W-:Y:S01]  /*2c70*/  HMMA.16816.F32.BF16 R100, R8, R56, R96 ;  /* 0x000000380864723c */ /* 0x002fe20000041860 */
[----:B------:R-:W1:Y:S01]  /*2c80*/  MUFU.TANH R109, R40 ;  /* 0x00000028006d7308 */ /* 0x000e620000002400 */
[----:B------:R-:W4:Y:S07]  /*2c90*/  LDSM.16.M88.4 R96, [R112+0x9000] ;  /* 0x009000007060783b */ /* 0x000f2e0000000200 */
[----:B------:R-:W1:Y:S01]  /*2ca0*/  MUFU.TANH R111, R41 ;  /* 0x00000029006f7308 */ /* 0x000e620000002400 */
[----:B------:R-:W-:Y:S07]  /*2cb0*/  HMMA.16816.F32.BF16 R12, R24, R66, R12 ;  /* 0x00000042180c723c */ /* 0x000fee000004180c */
[----:B------:R-:W1:Y:S08]  /*2cc0*/  MUFU.TANH R65, R42 ;  /* 0x0000002a00417308 */ /* 0x000e700000002400 */
[----:B------:R5:W1:Y:S02]  /*2cd0*/  MUFU.TANH R127, R43 ;  /* 0x0000002b007f7308 */ /* 0x000a640000002400 */
[----:B-----5:R-:W5:Y:S01]  /*2ce0*/  LDSM.16.M88.4 R40, [R33+0x9800] ;  /* 0x009800002128783b */ /* 0x020f620000000200 */
[----:B--2---:R-:W-:Y:S08]  /*2cf0*/  HMMA.16816.F32.BF16 R100, R44, R16, R100 ;  /* 0x000000102c64723c */ /* 0x004ff00000041864 */
[C---:B------:R-:W-:Y:S01]  /*2d00*/  HMMA.16816.F32.BF16 R20, R8.reuse, R58, R20 ;  /* 0x0000003a0814723c */ /* 0x040fe20000041814 */
[----:B------:R-:W2:Y:S07]  /*2d10*/  LDSM.16.M88.4 R56, [R112+0x9800] ;  /* 0x009800007038783b */ /* 0x000eae0000000200 */
[C---:B---3--:R-:W-:Y:S08]  /*2d20*/  HMMA.16816.F32.BF16 R60, R8.reuse, R36, R60 ;  /* 0x00000024083c723c */ /* 0x048ff0000004183c */
[----:B------:R-:W-:Y:S01]  /*2d30*/  HMMA.16816.F32.BF16 R12, R8, R38, R12 ;  /* 0x00000026080c723c */ /* 0x000fe2000004180c */
[-C--:B------:R-:W-:Y:S01]  /*2d40*/  FMUL.FTZ R28, R28, R0.reuse ;  /* 0x000000001c1c7220 */ /* 0x080fe20000410000 */
[-C--:B------:R-:W-:Y:S01]  /*2d50*/  FMUL.FTZ R29, R29, R0.reuse ;  /* 0x000000001d1d7220 */ /* 0x080fe20000410000 */
[-C--:B------:R-:W-:Y:S01]  /*2d60*/  FMUL.FTZ R147, R30, R0.reuse ;  /* 0x000000001e937220 */ /* 0x080fe20000410000 */
[----:B------:R-:W-:Y:S01]  /*2d70*/  LDSM.16.M88.4 R36, [R33+0xa000] ;  /* 0x00a000002124783b */ /* 0x000fe20000000200 */
[----:B------:R-:W3:Y:S03]  /*2d80*/  MUFU.TANH R145, R28 ;  /* 0x0000001c00917308 */ /* 0x000ee60000002400 */
[----:B----4-:R-:W-:Y:S01]  /*2d90*/  HMMA.16816.F32.BF16 R100, R48, R96, R100 ;  /* 0x000000603064723c */ /* 0x010fe20000041864 */
[----:B------:R-:W-:-:S04]  /*2da0*/  FMUL.FTZ R97, R31, R0 ;  /* 0x000000001f617220 */ /* 0x000fc80000410000 */
[----:B------:R4:W1:Y:S03]  /*2db0*/  MUFU.TANH R96, R29 ;  /* 0x0000001d00607308 */ /* 0x0008660000002400 */
[C---:B------:R-:W-:Y:S01]  /*2dc0*/  HMMA.16816.F32.BF16 R20, R44.reuse, R18, R20 ;  /* 0x000000122c14723c */ /* 0x040fe20000041814 */
[----:B------:R-:W3:Y:S07]  /*2dd0*/  LDSM.16.M88.4 R16, [R126+0xa800] ;  /* 0x00a800007e10783b */ /* 0x000eee0000000200 */
[C---:B-----5:R-:W-:Y:S01]  /*2de0*/  HMMA.16816.F32.BF16 R60, R44.reuse, R40, R60 ;  /* 0x000000282c3c723c */ /* 0x060fe2000004183c */
[----:B----4-:R-:W4:Y:S07]  /*2df0*/  LDSM.16.M88.4 R28, [R121+0xa000] ;  /* 0x00a00000791c783b */ /* 0x010f2e0000000200 */
[----:B------:R-:W-:Y:S01]  /*2e00*/  HMMA.16816.F32.BF16 R12, R44, R42, R12 ;  /* 0x0000002a2c0c723c */ /* 0x000fe2000004180c */
[----:B------:R-:W-:Y:S07]  /*2e10*/  LDSM.16.M88.4 R40, [R126+0xb000] ;  /* 0x00b000007e28783b */ /* 0x000fee0000000200 */
[----:B------:R-:W-:Y:S08]  /*2e20*/  HMMA.16816.F32.BF16 R104, R24, R52, R104 ;  /* 0x000000341868723c */ /* 0x000ff00000041868 */
[C---:B--2---:R-:W-:Y:S08]  /*2e30*/  HMMA.16816.F32.BF16 R60, R48.reuse, R56, R60 ;  /* 0x00000038303c723c */ /* 0x044ff0000004183c */
[----:B------:R-:W-:Y:S01]  /*2e40*/  HMMA.16816.F32.BF16 R56, R48, R58, R12 ;  /* 0x0000003a3038723c */ /* 0x000fe2000004180c */
[----:B------:R-:W2:Y:S07]  /*2e50*/  LDSM.16.M88.4 R12, [R121+0xa800] ;  /* 0x00a80000790c783b */ /* 0x000eae0000000200 */
[----:B------:R-:W-:Y:S01]  /*2e60*/  HMMA.16816.F32.BF16 R4, R24, R54, R4 ;  /* 0x000000361804723c */ /* 0x000fe20000041804 */
[----:B------:R-:W-:Y:S07]  /*2e70*/  LDSM.16.M88.4 R52, [R112+0xa000] ;  /* 0x00a000007034783b */ /* 0x000fee0000000200 */
[----:B------:R-:W-:Y:S08]  /*2e80*/  HMMA.16816.F32.BF16 R20, R48, R98, R20 ;  /* 0x000000623014723c */ /* 0x000ff00000041814 */
[----:B---3--:R-:W-:Y:S08]  /*2e90*/  HMMA.16816.F32.BF16 R92, R24, R16, R92 ;  /* 0x00000010185c723c */ /* 0x008ff0000004185c */
[----:B----4-:R-:W-:Y:S08]  /*2ea0*/  HMMA.16816.F32.BF16 R104, R8, R28, R104 ;  /* 0x0000001c0868723c */ /* 0x010ff00000041868 */
[----:B------:R-:W-:Y:S01]  /*2eb0*/  HMMA.16816.F32.BF16 R88, R24, R18, R88 ;  /* 0x000000121858723c */ /* 0x000fe20000041858 */
[----:B------:R-:W3:Y:S07]  /*2ec0*/  LDSM.16.M88.4 R16, [R33+0xa800] ;  /* 0x00a800002110783b */ /* 0x000eee0000000200 */
[----:B------:R-:W-:Y:S01]  /*2ed0*/  HMMA.16816.F32.BF16 R4, R8, R30, R4 ;  /* 0x0000001e0804723c */ /* 0x000fe20000041804 */
[-C--:B------:R-:W-:Y:S01]  /*2ee0*/  FMUL.FTZ R20, R20, R0.reuse ;  /* 0x0000000014147220 */ /* 0x080fe20000410000 */
[-C--:B------:R-:W-:Y:S01]  /*2ef0*/  FMUL.FTZ R21, R21, R0.reuse ;  /* 0x0000000015157220 */ /* 0x080fe20000410000 */
[-C--:B------:R-:W-:Y:S01]  /*2f00*/  FMUL.FTZ R22, R22, R0.reuse ;  /* 0x0000000016167220 */ /* 0x080fe20000410000 */
[----:B------:R-:W-:Y:S01]  /*2f10*/  FMUL.FTZ R23, R23, R0 ;  /* 0x0000000017177220 */ /* 0x000fe20000410000 */
[----:B------:R-:W4:Y:S01]  /*2f20*/  MUFU.TANH R250, R20 ;  /* 0x0000001400fa7308 */ /* 0x000f220000002400 */
[----:B------:R-:W-:Y:S02]  /*2f30*/  LDSM.16.M88.4 R28, [R121+0xb000] ;  /* 0x00b00000791c783b */ /* 0x000fe40000000200 */
[----:B------:R-:W-:Y:S05]  /*2f40*/  HMMA.16816.F32.BF16 R104, R44, R36, R104 ;  /* 0x000000242c68723c */ /* 0x000fea0000041868 */
[----:B------:R-:W1:Y:S03]  /*2f50*/  MUFU.TANH R248, R21 ;  /* 0x0000001500f87308 */ /* 0x000e660000002400 */
[----:B--2---:R-:W-:Y:S05]  /*2f60*/  HMMA.16816.F32.BF16 R92, R8, R12, R92 ;  /* 0x0000000c085c723c */ /* 0x004fea000004185c */
[----:B------:R-:W2:Y:S03]  /*2f70*/  MUFU.TANH R149, R22 ;  /* 0x0000001600957308 */ /* 0x000ea60000002400 */
[----:B------:R-:W-:Y:S01]  /*2f80*/  HMMA.16816.F32.BF16 R36, R44, R38, R4 ;  /* 0x000000262c24723c */ /* 0x000fe20000041804 */
[----:B------:R-:W5:Y:S04]  /*2f90*/  LDSM.16.M88.4 R4, [R126+0xb800] ;  /* 0x00b800007e04783b */ /* 0x000f680000000200 */
[----:B------:R4:W1:Y:S03]  /*2fa0*/  MUFU.TANH R252, R23 ;  /* 0x0000001700fc7308 */ /* 0x0008660000002400 */
[----:B------:R-:W-:Y:S01]  /*2fb0*/  HMMA.16816.F32.BF16 R88, R8, R14, R88 ;  /* 0x0000000e0858723c */ /* 0x000fe20000041858 */
[----:B------:R-:W-:Y:S04]  /*2fc0*/  LDSM.16.M88.4 R12, [R33+0xb000] ;  /* 0x00b00000210c783b */ /* 0x000fe80000000200 */
[----:B----4-:R-:W4:Y:S03]  /*2fd0*/  LDSM.16.M88.4 R20, [R112+0xa800] ;  /* 0x00a800007014783b */ /* 0x010f260000000200 */
[C---:B------:R-:W-:Y:S08]  /*2fe0*/  HMMA.16816.F32.BF16 R84, R24.reuse, R40, R84 ;  /* 0x000000281854723c */ /* 0x040ff00000041854 */
[----:B------:R-:W-:Y:S01]  /*2ff0*/  HMMA.16816.F32.BF16 R80, R24, R42, R80 ;  /* 0x0000002a1850723c */ /* 0x000fe20000041850 */
[----:B------:R-:W2:Y:S07]  /*3000*/  LDSM.16.M88.4 R40, [R121+0xb800] ;  /* 0x00b800007928783b */ /* 0x000eae0000000200 */
[C---:B---3--:R-:W-:Y:S08]  /*3010*/  HMMA.16816.F32.BF16 R92, R44.reuse, R16, R92 ;  /* 0x000000102c5c723c */ /* 0x048ff0000004185c */
[----:B------:R-:W-:Y:S01]  /*3020*/  HMMA.16816.F32.BF16 R88, R44, R18, R88 ;  /* 0x000000122c58723c */ /* 0x000fe20000041858 */
[----:B------:R-:W-:Y:S04]  /*3030*/  LDSM.16.M88.4 R16, [R112+0xb000] ;  /* 0x00b000007010783b */ /* 0x000fe80000000200 */
[----:B------:R-:W-:Y:S03]  /*3040*/  LDSM.16.M88.4 R112, [R112+0xb800] ;  /* 0x00b800007070783b */ /* 0x000fe60000000200 */
[----:B-----5:R-:W-:Y:S08]  /*3050*/  HMMA.16816.F32.BF16 R72, R24, R6, R72 ;  /* 0x000000061848723c */ /* 0x020ff00000041848 */
[C---:B----4-:R-:W-:Y:S08]  /*3060*/  HMMA.16816.F32.BF16 R92, R48.reuse, R20, R92 ;  /* 0x00000014305c723c */ /* 0x050ff0000004185c */
[----:B------:R-:W-:Y:S01]  /*3070*/  HMMA.16816.F32.BF16 R88, R48, R22, R88 ;  /* 0x000000163058723c */ /* 0x000fe20000041858 */
[----:B------:R-:W3:Y:S01]  /*3080*/  LDSM.16.M88.4 R20, [R33+0xb800] ;  /* 0x00b800002114783b */ /* 0x000ee20000000200 */
[----:B------:R-:W-:-:S02]  /*3090*/  VIADD R231, R35, 0xffffffff ;  /* 0xffffffff23e77836 */ /* 0x000fc40000000000 */
[-C--:B------:R-:W-:Y:S01]  /*30a0*/  FMUL.FTZ R108, R108, R0.reuse ;  /* 0x000000006c6c7220 */ /* 0x080fe20000410000 */
[-C--:B------:R-:W-:Y:S01]  /*30b0*/  FMUL.FTZ R110, R110, R0.reuse ;  /* 0x000000006e6e7220 */ /* 0x080fe20000410000 */
[-C--:B------:R-:W-:Y:S01]  /*30c0*/  FMUL.FTZ R68, R68, R0.reuse ;  /* 0x0000000044447220 */ /* 0x080fe20000410000 */
[-C--:B------:R-:W-:Y:S01]  /*30d0*/  FMUL.FTZ R69, R69, R0.reuse ;  /* 0x0000000045457220 */ /* 0x080fe20000410000 */
[----:B------:R-:W-:Y:S01]  /*30e0*/  HMMA.16816.F32.BF16 R76, R24, R4, R76 ;  /* 0x00000004184c723c */ /* 0x000fe2000004184c */
[-C--:B------:R-:W-:Y:S01]  /*30f0*/  FMUL.FTZ R70, R70, R0.reuse ;  /* 0x0000000046467220 */ /* 0x080fe20000410000 */
[----:B------:R-:W-:-:S06]  /*3100*/  FMUL.FTZ R71, R71, R0 ;  /* 0x0000000047477220 */ /* 0x000fcc0000410000 */
[C---:B--2---:R-:W-:Y:S08]  /*3110*/  HMMA.16816.F32.BF16 R72, R8.reuse, R42, R72 ;  /* 0x0000002a0848723c */ /* 0x044ff00000041848 */
[C---:B------:R-:W-:Y:S08]  /*3120*/  HMMA.16816.F32.BF16 R84, R8.reuse, R28, R84 ;  /* 0x0000001c0854723c */ /* 0x040ff00000041854 */
[----:B------:R-:W-:Y:S08]  /*3130*/  HMMA.16816.F32.BF16 R80, R8, R30, R80 ;  /* 0x0000001e0850723c */ /* 0x000ff00000041850 */
        /* <DEDUP_REMOVED lines=17> */
[C---:B---3--:R-:W-:Y:S01]  /*3250*/  HMMA.16816.F32.BF16 R72, R44.reuse, R22, R72 ;  /* 0x000000162c48723c */ /* 0x048fe20000041848 */
[-C--:B------:R-:W-:Y:S01]  /*3260*/  FMUL.FTZ R94, R94, R0.reuse ;  /* 0x000000005e5e7220 */ /* 0x080fe20000410000 */
[-C--:B------:R-:W-:Y:S01]  /*3270*/  FMUL.FTZ R95, R95, R0.reuse ;  /* 0x000000005f5f7220 */ /* 0x080fe20000410000 */
[-C--:B------:R-:W-:Y:S01]  /*3280*/  FMUL.FTZ R88, R88, R0.reuse ;  /* 0x0000000058587220 */ /* 0x080fe20000410000 */
[-C--:B------:R-:W-:Y:S01]  /*3290*/  FMUL.FTZ R89, R89, R0.reuse ;  /* 0x0000000059597220 */ /* 0x080fe20000410000 */
[-C--:B------:R-:W-:Y:S01]  /*32a0*/  FMUL.FTZ R90, R90, R0.reuse ;  /* 0x000000005a5a7220 */ /* 0x080fe20000410000 */
[----:B------:R-:W-:Y:S01]  /*32b0*/  FMUL.FTZ R91, R91, R0 ;  /* 0x000000005b5b7220 */ /* 0x000fe20000410000 */
[----:B------:R-:W2:Y:S01]  /*32c0*/  MUFU.TANH R128, R128 ;  /* 0x0000008000807308 */ /* 0x000ea20000002400 */
[----:B------:R-:W-:Y:S01]  /*32d0*/  HMMA.16816.F32.BF16 R84, R44, R12, R84 ;  /* 0x0000000c2c54723c */ /* 0x000fe20000041854 */
[----:B------:R-:W-:-:S07]  /*32e0*/  DEPBAR.LE SB0, 0x0 ;  /* 0x000080000000791a */ /* 0x000fce0000000000 */
[C---:B------:R-:W-:Y:S08]  /*32f0*/  HMMA.16816.F32.BF16 R80, R44.reuse, R14, R80 ;  /* 0x0000000e2c50723c */ /* 0x040ff00000041850 */
[----:B------:R-:W-:Y:S08]  /*3300*/  HMMA.16816.F32.BF16 R76, R44, R20, R76 ;  /* 0x000000142c4c723c */ /* 0x000ff0000004184c */
        /* <DEDUP_REMOVED lines=29> */
[----:B------:R-:W3:Y:S08]  /*34e0*/  MUFU.TANH R108, R108 ;  /* 0x0000006c006c7308 */ /* 0x000ef00000002400 */
        /* <DEDUP_REMOVED lines=49> */
[----:B------:R-:W1:Y:S08]  /*3800*/  MUFU.TANH R67, R67 ;  /* 0x0000004300437308 */ /* 0x000e700000002400 */
        /* <DEDUP_REMOVED lines=22> */
.L_x_4767:
[----:B------:R-:W2:Y:S01]  /*3970*/  LD.E R13, desc[UR4][R2.64+0x170] ;  /* 0x00017004020d7980 */ /* 0x000ea2000c101900 */
[----:B------:R-:W-:-:S04]  /*3980*/  SHF.L.U32 R4, R231, 0x7, RZ ;  /* 0x00000007e7047819 */ /* 0x000fc800000006ff */
[----:B------:R-:W-:Y:S01]  /*3990*/  IABS R7, R4 ;  /* 0x0000000400077213 */ /* 0x000fe20000000000 */
[C---:B------:R-:W-:Y:S01]  /*39a0*/  VIADD R10, R4.reuse, 0xffffff80 ;  /* 0xffffff80040a7836 */ /* 0x040fe20000000000 */
[-C--:B--2---:R-:W-:Y:S02]  /*39b0*/  IABS R8, R13.reuse ;  /* 0x0000000d00087213 */ /* 0x084fe40000000000 */
[-C--:B------:R-:W-:Y:S02]  /*39c0*/  IABS R6, R13.reuse ;  /* 0x0000000d00067213 */ /* 0x080fe40000000000 */
[----:B------:R-:W2:Y:S01]  /*39d0*/  I2F.RP R9, R8 ;  /* 0x0000000800097306 */ /* 0x000ea20000209400 */
[----:B------:R-:W-:Y:S02]  /*39e0*/  LOP3.LUT R4, R4, R13, RZ, 0x3c, !PT ;  /* 0x0000000d04047212 */ /* 0x000fe400078e3cff */
[----:B------:R-:W-:Y:S02]  /*39f0*/  IADD3 R6, PT, PT, RZ, -R6, RZ ;  /* 0x80000006ff067210 */ /* 0x000fe40007ffe0ff */
[----:B------:R-:W-:-:S02]  /*3a00*/  ISETP.GE.AND P2, PT, R4, RZ, PT ;  /* 0x000000ff0400720c */ /* 0x000fc40003f46270 */
[----:B------:R-:W-:Y:S01]  /*3a10*/  LOP3.LUT R4, RZ, R13, RZ, 0x33, !PT ;  /* 0x0000000dff047212 */ /* 0x000fe200078e33ff */
[----:B--2---:R-:W2:Y:S02]  /*3a20*/  MUFU.RCP R14, R9 ;  /* 0x00000009000e7308 */ /* 0x004ea40000001000 */
[----:B--2---:R-:W-:-:S06]  /*3a30*/  VIADD R14, R14, 0xffffffe ;  /* 0x0ffffffe0e0e7836 */ /* 0x004fcc0000000000 */
[----:B------:R-:W2:Y:S02]  /*3a40*/  F2I.FTZ.U32.TRUNC.NTZ R15, R14 ;  /* 0x0000000e000f7305 */ /* 0x000ea4000021f000 */
[--C-:B--2---:R-:W-:Y:S02]  /*3a50*/  IMAD.MOV R5, RZ, RZ, -R15.reuse ;  /* 0x000000ffff057224 */ /* 0x104fe400078e0a0f */
        /* <DEDUP_REMOVED lines=46> */
.L_x_4768:
[----:B------:R-:W-:Y:S05]  /*3d40*/  BSYNC.RECONVERGENT B0 ;  /* 0x0000000000007941 */ /* 0x000fea0003800200 */
.L_x_4766:
        /* <DEDUP_REMOVED lines=35> */
.L_x_4765:
[----:B------:R-:W-:Y:S05]  /*3f80*/  BSYNC.RECONVERGENT B1 ;  /* 0x0000000000017941 */ /* 0x000fea0003800200 */
.L_x_4764:
[----:B------:R-:W3:Y:S01]  /*3f90*/  LD.E R64, desc[UR4][R2.64+0xdc] ;  /* 0x0000dc0402407980 */ /* 0x000ee2000c101900 */
[----:B-12---:R-:W-:Y:S02]  /*3fa0*/  FMNMX3.FTZ R4, R110, R134, R65, !PT ;  /* 0x000000866e047276 */ /* 0x006fe40007810041 */
[----:B------:R-:W-:Y:S02]  /*3fb0*/  LOP3.LUT R209, R118, 0x200, R119, 0xf8, !PT ;  /* 0x0000020076d17812 */ /* 0x000fe400078ef877 */
[----:B------:R-:W-:Y:S02]  /*3fc0*/  FMNMX3.FTZ R4, R4, R127, R130, !PT ;  /* 0x0000007f04047276 */ /* 0x000fe40007810082 */
[----:B------:R-:W-:Y:S02]  /*3fd0*/  LEA R209, R209, R210, 0x1 ;  /* 0x000000d2d1d17211 */ /* 0x000fe400078e08ff */
[----:B------:R-:W-:Y:S02]  /*3fe0*/  FMNMX3.FTZ R7, R4, R129, R147, !PT ;  /* 0x0000008104077276 */ /* 0x000fe40007810093 */
[----:B------:R-:W-:Y:S01]  /*3ff0*/  FMNMX3.FTZ R4, R108, R128, R109, !PT ;  /* 0x000000806c047276 */ /* 0x000fe2000781006d */
[----:B------:R-:W-:Y:S01]  /*4000*/  LDSM.16.MT88.4 R92, [R209+0x10000] ;  /* 0x01000000d15c783b */ /* 0x000fe20000004200 */
        /* <DEDUP_REMOVED lines=24> */
[----:B------:R-:W-:-:S02]  /*4190*/  FMNMX.FTZ R7, R66, R7, !PT ;  /* 0x0000000742077209 */ /* 0x000fc40007810000 */
[----:B------:R-:W-:Y:S02]  /*41a0*/  FMNMX3.FTZ R8, R5, R154, R136, !PT ;  /* 0x0000009a05087276 */ /* 0x000fe40007810088 */
[----:B------:R-:W-:Y:S01]  /*41b0*/  IADD3 R62, PT, PT, R209, 0xc040, RZ ;  /* 0x0000c040d13e7810 */ /* 0x000fe20007ffe0ff */
[----:B------:R-:W1:Y:S01]  /*41c0*/  SHFL.BFLY PT, R6, R7, 0x2, 0x1f ;  /* 0x0c401f0007067f89 */ /* 0x000e6200000e0000 */
[----:B------:R-:W-:Y:S02]  /*41d0*/  FMNMX3.FTZ R8, R8, R132, R135, !PT ;  /* 0x0000008408087276 */ /* 0x000fe40007810087 */
[----:B------:R-:W-:Y:S02]  /*41e0*/  IADD3 R35, PT, PT, R35, -0x2, RZ ;  /* 0xfffffffe23237810 */ /* 0x000fe40007ffe0ff */
[----:B------:R-:W-:-:S05]  /*41f0*/  FMNMX.FTZ R8, R67, R8, !PT ;  /* 0x0000000843087209 */ /* 0x000fca0007810000 */
[----:B------:R-:W2:Y:S01]  /*4200*/  SHFL.BFLY PT, R5, R8, 0x2, 0x1f ;  /* 0x0c401f0008057f89 */ /* 0x000ea200000e0000 */
[----:B-1----:R-:W-:-:S05]  /*4210*/  FMNMX.FTZ R6, R7, R6, !PT ;  /* 0x0000000607067209 */ /* 0x002fca0007810000 */
[----:B------:R-:W1:Y:S01]  /*4220*/  SHFL.BFLY PT, R133, R6, 0x1, 0x1f ;  /* 0x0c201f0006857f89 */ /* 0x000e6200000e0000 */
[----:B--2---:R-:W-:-:S03]  /*4230*/  FMNMX.FTZ R5, R8, R5, !PT ;  /* 0x0000000508057209 */ /* 0x004fc60007810000 */
[----:B------:R-:W-:Y:S04]  /*4240*/  LDSM.16.MT88.4 R8, [R209+0xc800] ;  /* 0x00c80000d108783b */ /* 0x000fe80000004200 */
[----:B------:R-:W2:Y:S01]  /*4250*/  SHFL.BFLY PT, R4, R5, 0x1, 0x1f ;  /* 0x0c201f0005047f89 */ /* 0x000ea200000e0000 */
[----:B-1----:R-:W-:-:S04]  /*4260*/  FMNMX.FTZ R133, R6, R133, !PT ;  /* 0x0000008506857209 */ /* 0x002fc80007810000 */
[----:B------:R-:W-:Y:S01]  /*4270*/  FSETP.NEU.FTZ.AND P0, PT, R133, -INF , PT ;  /* 0xff8000008500780b */ /* 0x000fe20003f1d000 */
[----:B---3--:R-:W-:-:S05]  /*4280*/  FMUL.FTZ R63, R64, R133 ;  /* 0x00000085403f7220 */ /* 0x008fca0000410000 */
[----:B------:R-:W-:Y:S02]  /*4290*/  FSEL R63, R63, RZ, P0 ;  /* 0x000000ff3f3f7208 */ /* 0x000fe40000000000 */
[----:B------:R-:W-:-:S03]  /*42a0*/  ISETP.NE.AND P0, PT, R34, RZ, PT ;  /* 0x000000ff2200720c */ /* 0x000fc60003f05270 */
[--C-:B------:R-:W-:Y:S01]  /*42b0*/  FFMA.FTZ R58, R134, R64, -R63.reuse ;  /* 0x00000040863a7223 */ /* 0x100fe2000001083f */
[----:B--2---:R-:W-:Y:S01]  /*42c0*/  FMNMX.FTZ R134, R5, R4, !PT ;  /* 0x0000000405867209 */ /* 0x004fe20007810000 */
[--C-:B------:R-:W-:Y:S01]  /*42d0*/  FFMA.FTZ R55, R127, R64, -R63.reuse ;  /* 0x000000407f377223 */ /* 0x100fe2000001083f */
[----:B------:R-:W-:Y:S01]  /*42e0*/  SEL R4, R143, 0xffffffe0, !P0 ;  /* 0xffffffe08f047807 */ /* 0x000fe20004000000 */
[----:B------:R-:W1:Y:S01]  /*42f0*/  LDSM.16.MT88.4 R124, [R209+0xc000] ;  /* 0x00c00000d17c783b */ /* 0x000e620000004200 */
[----:B------:R-:W-:Y:S01]  /*4300*/  ISETP.NE.AND P0, PT, R32, RZ, PT ;  /* 0x000000ff2000720c */ /* 0x000fe20003f05270 */
[----:B------:R-:W-:Y:S01]  /*4310*/  FMUL.FTZ R137, R64, R134 ;  /* 0x0000008640897220 */ /* 0x000fe20000410000 */
[----:B------:R-:W-:Y:S01]  /*4320*/  IADD3 R5, PT, PT, R209, 0xc000, RZ ;  /* 0x0000c000d1057810 */ /* 0x000fe20007ffe0ff */
[-CC-:B------:R-:W-:Y:S01]  /*4330*/  FFMA.FTZ R54, R65, R64.reuse, -R63.reuse ;  /* 0x0000004041367223 */ /* 0x180fe2000001083f */
[----:B------:R-:W-:Y:S01]  /*4340*/  FSETP.NEU.FTZ.AND P1, PT, R134, -INF , PT ;  /* 0xff8000008600780b */ /* 0x000fe20003f3d000 */
[--C-:B------:R-:W-:Y:S01]  /*4350*/  FFMA.FTZ R59, R110, R64, -R63.reuse ;  /* 0x000000406e3b7223 */ /* 0x100fe2000001083f */
[----:B------:R-:W-:Y:S01]  /*4360*/  IADD3 R65, PT, PT, R209, R4, RZ ;  /* 0x00000004d1417210 */ /* 0x000fe20007ffe0ff */
[----:B------:R-:W-:Y:S01]  /*4370*/  MUFU.EX2 R58, R58 ;  /* 0x0000003a003a7308 */ /* 0x000fe20000000800 */
[----:B------:R-:W-:Y:S01]  /*4380*/  FSEL R137, R137, RZ, P1 ;  /* 0x000000ff89897208 */ /* 0x000fe20000800000 */
[-CC-:B------:R-:W-:Y:S01]  /*4390*/  FFMA.FTZ R51, R130, R64.reuse, -R63.reuse ;  /* 0x0000004082337223 */ /* 0x180fe2000001083f */
[-CC-:B------:R-:W-:Y:S01]  /*43a0*/  FFMA.FTZ R50, R129, R64.reuse, -R63.reuse ;  /* 0x0000004081327223 */ /* 0x180fe2000001083f */
[----:B------:R-:W2:Y:S01]  /*43b0*/  LDSM.16.MT88.4 R116, [R65+0xc000] ;  /* 0x00c000004174783b */ /* 0x000ea20000004200 */
[-C--:B------:R-:W-:Y:S01]  /*43c0*/  FFMA.FTZ R47, R147, R64.reuse, -R63 ;  /* 0x00000040932f7223 */ /* 0x080fe2000001083f */
[----:B------:R-:W-:Y:S01]  /*43d0*/  @P0 IADD3 R62, PT, PT, R5, -0x40, RZ ;  /* 0xffffffc0053e0810 */ /* 0x000fe20007ffe0ff */
[-CC-:B------:R-:W-:Y:S01]  /*43e0*/  FFMA.FTZ R61, R108, R64.reuse, -R137.reuse ;  /* 0x000000406c3d7223 */ /* 0x180fe20000010889 */
[-CC-:B------:R-:W-:Y:S01]  /*43f0*/  FFMA.FTZ R60, R128, R64.reuse, -R137.reuse ;  /* 0x00000040803c7223 */ /* 0x180fe20000010889 */
[--C-:B------:R-:W-:Y:S01]  /*4400*/  FFMA.FTZ R57, R109, R64, -R137.reuse ;  /* 0x000000406d397223 */ /* 0x100fe20000010889 */
[----:B------:R-:W-:Y:S01]  /*4410*/  IADD3 R32, PT, PT, R4, R62, RZ ;  /* 0x0000003e04207210 */ /* 0x000fe20007ffe0ff */
[-C--:B------:R-:W-:Y:S01]  /*4420*/  FFMA.FTZ R56, R111, R64.reuse, -R137 ;  /* 0x000000406f387223 */ /* 0x080fe20000010889 */
[----:B------:R-:W3:Y:S01]  /*4430*/  LDSM.16.MT88.4 R84, [R65+0x10000] ;  /* 0x010000004154783b */ /* 0x000ee20000004200 */
[----:B------:R-:W4:Y:S01]  /*4440*/  MUFU.EX2 R59, R59 ;  /* 0x0000003b003b7308 */ /* 0x000f220000000800 */
[-C--:B------:R-:W-:Y:S01]  /*4450*/  FFMA.FTZ R46, R97, R64.reuse, -R63 ;  /* 0x00000040612e7223 */ /* 0x080fe2000001083f */
[-CC-:B------:R-:W-:Y:S01]  /*4460*/  FFMA.FTZ R53, R139, R64.reuse, -R137.reuse ;  /* 0x000000408b357223 */ /* 0x180fe20000010889 */
[----:B------:R-:W5:Y:S01]  /*4470*/  LDSM.16.MT88.4 R108, [R62] ;  /* 0x000000003e6c783b */ /* 0x000f620000004200 */
[-CC-:B------:R-:W-:Y:S01]  /*4480*/  FFMA.FTZ R52, R141, R64.reuse, -R137.reuse ;  /* 0x000000408d347223 */ /* 0x180fe20000010889 */
[-CC-:B------:R-:W-:Y:S01]  /*4490*/  FFMA.FTZ R49, R145, R64.reuse, -R137.reuse ;  /* 0x0000004091317223 */ /* 0x180fe20000010889 */
[-C--:B------:R-:W-:Y:S01]  /*44a0*/  FFMA.FTZ R48, R96, R64.reuse, -R137 ;  /* 0x0000004060307223 */ /* 0x080fe20000010889 */
[----:B------:R-:W5:Y:S01]  /*44b0*/  LDSM.16.MT88.4 R100, [R32] ;  /* 0x000000002064783b */ /* 0x000f620000004200 */
[----:B------:R-:W-:Y:S01]  /*44c0*/  MUFU.EX2 R54, R54 ;  /* 0x0000003600367308 */ /* 0x000fe20000000800 */
[-CC-:B------:R-:W-:Y:S01]  /*44d0*/  FFMA.FTZ R43, R144, R64.reuse, -R63.reuse ;  /* 0x00000040902b7223 */ /* 0x180fe2000001083f */
[-CC-:B------:R-:W-:Y:S01]  /*44e0*/  FFMA.FTZ R42, R146, R64.reuse, -R63.reuse ;  /* 0x00000040922a7223 */ /* 0x180fe2000001083f */
[----:B------:R-:W5:Y:S01]  /*44f0*/  LDSM.16.MT88.4 R76, [R62+0x4000] ;  /* 0x004000003e4c783b */ /* 0x000f620000004200 */
[-C--:B------:R-:W-:Y:S01]  /*4500*/  FFMA.FTZ R39, R149, R64.reuse, -R63 ;  /* 0x0000004095277223 */ /* 0x080fe2000001083f */
[-CC-:B------:R-:W-:Y:S01]  /*4510*/  FFMA.FTZ R45, R244, R64.reuse, -R137.reuse ;  /* 0x00000040f42d7223 */ /* 0x180fe20000010889 */
[-CC-:B------:R-:W-:Y:S01]  /*4520*/  FFMA.FTZ R44, R246, R64.reuse, -R137.reuse ;  /* 0x00000040f62c7223 */ /* 0x180fe20000010889 */
[----:B------:R-:W5:Y:S01]  /*4530*/  LDSM.16.MT88.4 R4, [R32+0x4000] ;  /* 0x004000002004783b */ /* 0x000f620000004200 */
[----:B------:R-:W1:Y:S01]  /*4540*/  MUFU.EX2 R55, R55 ;  /* 0x0000003700377308 */ /* 0x000e620000000800 */
[----:B----4-:R-:W-:Y:S01]  /*4550*/  F2FP.BF16.F32.PACK_AB R69, R58, R59 ;  /* 0x0000003b3a45723e */ /* 0x010fe200000010ff */
[-CC-:B------:R-:W-:Y:S01]  /*4560*/  FFMA.FTZ R41, R250, R64.reuse, -R137.reuse ;  /* 0x00000040fa297223 */ /* 0x180fe20000010889 */
[----:B------:R-:W4:Y:S01]  /*4570*/  LDSM.16.MT88.4 R16, [R65+0xc800] ;  /* 0x00c800004110783b */ /* 0x000f220000004200 */
[-C--:B------:R-:W-:Y:S01]  /*4580*/  FFMA.FTZ R40, R248, R64.reuse, -R137 ;  /* 0x00000040f8287223 */ /* 0x080fe20000010889 */
[-CC-:B------:R-:W-:Y:S01]  /*4590*/  FFMA.FTZ R38, R252, R64.reuse, -R63.reuse ;  /* 0x00000040fc267223 */ /* 0x180fe2000001083f */
[-CC-:B------:R-:W-:Y:S01]  /*45a0*/  FFMA.FTZ R37, R236, R64.reuse, -R63.reuse ;  /* 0x00000040ec257223 */ /* 0x180fe2000001083f */
[----:B------:R-:W4:Y:S01]  /*45b0*/  LDSM.16.MT88.4 R12, [R62+0x800] ;  /* 0x000800003e0c783b */ /* 0x000f220000004200 */
[----:B------:R-:W-:Y:S01]  /*45c0*/  MUFU.EX2 R61, R61 ;  /* 0x0000003d003d7308 */ /* 0x000fe20000000800 */
[-CC-:B------:R-:W-:Y:S01]  /*45d0*/  FFMA.FTZ R36, R234, R64.reuse, -R63.reuse ;  /* 0x00000040ea247223 */ /* 0x180fe2000001083f */
[-C--:B------:R-:W-:Y:S01]  /*45e0*/  FFMA.FTZ R34, R242, R64.reuse, -R63 ;  /* 0x00000040f2227223 */ /* 0x080fe2000001083f */
[----:B------:R-:W4:Y:S01]  /*45f0*/  LDSM.16.MT88.4 R20, [R65+0x10800] ;  /* 0x010800004114783b */ /* 0x000f220000004200 */
[-CC-:B------:R-:W-:Y:S01]  /*4600*/  FFMA.FTZ R139, R200, R64.reuse, -R137.reuse ;  /* 0x00000040c88b7223 */ /* 0x180fe20000010889 */
[-C--:B------:R-:W-:Y:S01]  /*4610*/  FFMA.FTZ R141, R204, R64.reuse, -R137 ;  /* 0x00000040cc8d7223 */ /* 0x080fe20000010889 */
[--C-:B------:R-:W-:Y:S01]  /*4620*/  FFMA.FTZ R168, R168, R64, -R63.reuse ;  /* 0x00000040a8a87223 */ /* 0x100fe2000001083f */
[----:B------:R-:W-:Y:S01]  /*4630*/  LDSM.16.MT88.4 R144, [R209+0x10800] ;  /* 0x01080000d190783b */ /* 0x000fe20000004200 */
[----:B------:R-:W2:Y:S01]  /*4640*/  MUFU.EX2 R60, R60 ;  /* 0x0000003c003c7308 */ /* 0x000ea20000000800 */
[----:B-1----:R-:W-:Y:S01]  /*4650*/  F2FP.BF16.F32.PACK_AB R71, R55, R54 ;  /* 0x000000363747723e */ /* 0x002fe200000010ff */
[-C--:B------:R-:W-:Y:S01]  /*4660*/  FFMA.FTZ R149, R196, R64.reuse, -R63 ;  /* 0x00000040c4957223 */ /* 0x080fe2000001083f */
[----:B------:R-:W-:Y:S01]  /*4670*/  LDSM.16.MT88.4 R28, [R62+0x4800] ;  /* 0x004800003e1c783b */ /* 0x000fe20000004200 */
[-CC-:B------:R-:W-:Y:S01]  /*4680*/  FFMA.FTZ R151, R194, R64.reuse, -R137.reuse ;  /* 0x00000040c2977223 */ /* 0x180fe20000010889 */
[-CC-:B------:R-:W-:Y:S01]  /*4690*/  FFMA.FTZ R172, R172, R64.reuse, -R137.reuse ;  /* 0x00000040acac7223 */ /* 0x180fe20000010889 */
[-CC-:B------:R-:W-:Y:S01]  /*46a0*/  FFMA.FTZ R153, R192, R64.reuse, -R137.reuse ;  /* 0x00000040c0997223 */ /* 0x180fe20000010889 */
[----:B------:R-:W-:Y:S01]  /*46b0*/  LDSM.16.MT88.4 R24, [R65+0xd000] ;  /* 0x00d000004118783b */ /* 0x000fe20000004200 */
        /* <DEDUP_REMOVED lines=8> */
[----:B------:R-:W1:Y:S01]  /*4740*/  MUFU.EX2 R56, R56 ;  /* 0x0000003800387308 */ /* 0x000e620000000800 */
[----:B--2---:R-:W-:Y:S01]  /*4750*/  F2FP.BF16.F32.PACK_AB R68, R60, R61 ;  /* 0x0000003d3c44723e */ /* 0x004fe200000010ff */
        /* <DEDUP_REMOVED lines=12> */
[----:B------:R-:W-:Y:S01]  /*4820*/  FADD.FTZ R60, R61, R60 ;  /* 0x0000003c3d3c7221 */ /* 0x000fe20000010000 */
[----:B------:R-:W-:Y:S01]  /*4830*/  ISETP.GE.AND P0, PT, R35, R222, PT ;  /* 0x000000de2300720c */ /* 0x000fe20003f06270 */
        /* <DEDUP_REMOVED lines=11> */
[C---:B---3--:R-:W-:Y:S07]  /*48f0*/  HMMA.16816.F32.BF16 R88, R68.reuse, R84, RZ ;  /* 0x000000544458723c */ /* 0x048fee00000418ff */
[----:B------:R-:W-:Y:S01]  /*4900*/  MUFU.EX2 R49, R49 ;  /* 0x0000003100317308 */ /* 0x000fe20000000800 */
[C---:B-----5:R-:W-:Y:S07]  /*4910*/  HMMA.16816.F32.BF16 R112, R68.reuse, R108, RZ ;  /* 0x0000006c4470723c */ /* 0x060fee00000418ff */
        /* <DEDUP_REMOVED lines=22> */
[----:B------:R-:W-:-:S03]  /*4a80*/  F2FP.BF16.F32.PACK_AB R5, R50, R51 ;  /* 0x000000333205723e */ /* 0x000fc600000010ff */
[----:B------:R-:W-:Y:S01]  /*4a90*/  FADD.FTZ R52, R52, R53 ;  /* 0x0000003534347221 */ /* 0x000fe20000010000 */
        /* <DEDUP_REMOVED lines=8> */
[----:B------:R-:W-:Y:S03]  /*4b20*/  MUFU.EX2 R139, R139 ;  /* 0x0000008b008b7308 */ /* 0x000fe60000000800 */
[C---:B------:R-:W-:Y:S01]  /*4b30*/  HMMA.16816.F32.BF16 R124, R4.reuse, R10, R124 ;  /* 0x0000000a047c723c */ /* 0x040fe2000004187c */
[----:B------:R-:W1:Y:S04]  /*4b40*/  LDSM.16.MT88.4 R8, [R32+0x4800] ;  /* 0x004800002008783b */ /* 0x000e680000004200 */
[----:B------:R-:W-:Y:S03]  /*4b50*/  MUFU.EX2 R141, R141 ;  /* 0x0000008d008d7308 */ /* 0x000fe60000000800 */
[C---:B----4-:R-:W-:Y:S05]  /*4b60*/  HMMA.16816.F32.BF16 R120, R4.reuse, R16, R120 ;  /* 0x000000100478723c */ /* 0x050fea0000041878 */
        /* <DEDUP_REMOVED lines=26> */
[----:B------:R-:W-:-:S03]  /*4d10*/  FFMA.FTZ R145, R214, R64, -R63 ;  /* 0x00000040d6917223 */ /* 0x000fc6000001083f */
[----:B------:R-:W-:Y:S03]  /*4d20*/  MUFU.EX2 R157, R157 ;  /* 0x0000009d009d7308 */ /* 0x000fe60000000800 */
[----:B------:R-:W-:Y:S01]  /*4d30*/  HMMA.16816.F32.BF16 R92, R4, R146, R92 ;  /* 0x00000092045c723c */ /* 0x000fe2000004185c */
[-C--:B------:R-:W-:Y:S01]  /*4d40*/  FFMA.FTZ R146, R206, R64.reuse, -R137 ;  /* 0x00000040ce927223 */ /* 0x080fe20000010889 */
[----:B------:R-:W-:-:S03]  /*4d50*/  FFMA.FTZ R147, R198, R64, -R63 ;  /* 0x00000040c6937223 */ /* 0x000fc6000001083f */
[----:B------:R-:W2:Y:S03]  /*4d60*/  MUFU.EX2 R144, R144 ;  /* 0x0000009000907308 */ /* 0x000ea60000000800 */
[C---:B------:R-:W-:Y:S05]  /*4d70*/  HMMA.16816.F32.BF16 R80, R4.reuse, R28, R80 ;  /* 0x0000001c0450723c */ /* 0x040fea0000041850 */
[----:B------:R-:W2:Y:S03]  /*4d80*/  MUFU.EX2 R146, R146 ;  /* 0x0000009200927308 */ /* 0x000ea60000000800 */
[----:B------:R-:W-:Y:S01]  /*4d90*/  HMMA.16816.F32.BF16 R76, R4, R30, R76 ;  /* 0x0000001e044c723c */ /* 0x000fe2000004184c */
[----:B---3--:R-:W-:Y:S01]  /*4da0*/  F2FP.BF16.F32.PACK_AB R4, R44, R45 ;  /* 0x0000002d2c04723e */ /* 0x008fe200000010ff */
[----:B------:R-:W-:Y:S01]  /*4db0*/  LDSM.16.MT88.4 R28, [R62+0x5000] ;  /* 0x005000003e1c783b */ /* 0x000fe20000004200 */
[----:B------:R-:W-:Y:S01]  /*4dc0*/  F2FP.BF16.F32.PACK_AB R5, R42, R43 ;  /* 0x0000002b2a05723e */ /* 0x000fe200000010ff */
[----:B------:R-:W-:Y:S01]  /*4dd0*/  FADD.FTZ R45, R45, R48 ;  /* 0x000000302d2d7221 */ /* 0x000fe20000010000 */
[----:B-----5:R-:W-:Y:S01]  /*4de0*/  F2FP.BF16.F32.PACK_AB R6, R40, R41 ;  /* 0x000000292806723e */ /* 0x020fe200000010ff */
[----:B------:R-:W3:Y:S01]  /*4df0*/  MUFU.EX2 R145, R145 ;  /* 0x0000009100917308 */ /* 0x000ee20000000800 */
[----:B------:R-:W-:Y:S01]  /*4e00*/  F2FP.BF16.F32.PACK_AB R7, R38, R39 ;  /* 0x000000272607723e */ /* 0x000fe200000010ff */
[----:B------:R-:W-:-:S04]  /*4e10*/  FADD.FTZ R44, R44, R45 ;  /* 0x0000002d2c2c7221 */ /* 0x000fc80000010000 */
[----:B------:R-:W-:Y:S02]  /*4e20*/  FADD.FTZ R41, R41, R44 ;  /* 0x0000002c29297221 */ /* 0x000fe40000010000 */
[----:B----4-:R-:W-:Y:S01]  /*4e30*/  HMMA.16816.F32.BF16 R88, R4, R12, R88 ;  /* 0x0000000c0458723c */ /* 0x010fe20000041858 */
[----:B------:R-:W4:Y:S01]  /*4e40*/  MUFU.EX2 R147, R147 ;  /* 0x0000009300937308 */ /* 0x000f220000000800 */
[----:B------:R-:W-:-:S06]  /*4e50*/  FADD.FTZ R40, R40, R41 ;  /* 0x0000002928287221 */ /* 0x000fcc0000010000 */
        /* <DEDUP_REMOVED lines=31> */
[C---:B---3--:R-:W-:Y:S08]  /*5050*/  HMMA.16816.F32.BF16 R72, R4.reuse, R20, R72 ;  /* 0x000000140448723c */ /* 0x048ff00000041848 */
[----:B------:R-:W-:Y:S01]  /*5060*/  HMMA.16816.F32.BF16 R68, R4, R22, R68 ;  /* 0x000000160444723c */ /* 0x000fe20000041844 */
[----:B------:R-:W-:Y:S01]  /*5070*/  F2FP.BF16.F32.PACK_AB R4, R144, R139 ;  /* 0x0000008b9004723e */ /* 0x000fe200000010ff */
[----:B------:R-:W-:Y:S01]  /*5080*/  LDSM.16.MT88.4 R20, [R32+0x1800] ;  /* 0x001800002014783b */ /* 0x000fe20000004200 */
[----:B------:R-:W-:Y:S01]  /*5090*/  F2FP.BF16.F32.PACK_AB R5, R36, R37 ;  /* 0x000000252405723e */ /* 0x000fe200000010ff */
[----:B------:R-:W-:Y:S01]  /*50a0*/  FADD.FTZ R139, R139, R40 ;  /* 0x000000288b8b7221 */ /* 0x000fe20000010000 */
[----:B------:R-:W-:-:S02]  /*50b0*/  F2FP.BF16.F32.PACK_AB R6, R146, R141 ;  /* 0x0000008d9206723e */ /* 0x000fc400000010ff */
[----:B------:R-:W-:Y:S01]  /*50c0*/  F2FP.BF16.F32.PACK_AB R7, R145, R34 ;  /* 0x000000229107723e */ /* 0x000fe200000010ff */
[----:B------:R-:W-:-:S04]  /*50d0*/  FADD.FTZ R144, R144, R139 ;  /* 0x0000008b90907221 */ /* 0x000fc80000010000 */
[----:B------:R-:W-:Y:S02]  /*50e0*/  FADD.FTZ R141, R141, R144 ;  /* 0x000000908d8d7221 */ /* 0x000fe40000010000 */
[----:B-1----:R-:W-:Y:S02]  /*50f0*/  HMMA.16816.F32.BF16 R128, R4, R8, R128 ;  /* 0x000000080480723c */ /* 0x002fe40000041880 */
[----:B------:R-:W-:-:S06]  /*5100*/  FADD.FTZ R146, R146, R141 ;  /* 0x0000008d92927221 */ /* 0x000fcc0000010000 */
[C---:B------:R-:W-:Y:S01]  /*5110*/  HMMA.16816.F32.BF16 R124, R4.reuse, R10, R124 ;  /* 0x0000000a047c723c */ /* 0x040fe2000004187c */
[----:B------:R-:W1:Y:S07]  /*5120*/  LDSM.16.MT88.4 R8, [R62+0x5800] ;  /* 0x005800003e08783b */ /* 0x000e6e0000004200 */
[C---:B--2---:R-:W-:Y:S08]  /*5130*/  HMMA.16816.F32.BF16 R120, R4.reuse, R16, R120 ;  /* 0x000000100478723c */ /* 0x044ff00000041878 */
[C---:B------:R-:W-:Y:S01]  /*5140*/  HMMA.16816.F32.BF16 R116, R4.reuse, R18, R116 ;  /* 0x000000120474723c */ /* 0x040fe20000041874 */
[----:B------:R-:W2:Y:S07]  /*5150*/  LDSM.16.MT88.4 R16, [R209+0x11800] ;  /* 0x01180000d110783b */ /* 0x000eae0000004200 */
[C---:B-----5:R-:W-:Y:S08]  /*5160*/  HMMA.16816.F32.BF16 R112, R4.reuse, R12, R112 ;  /* 0x0000000c0470723c */ /* 0x060ff00000041870 */
        /* <DEDUP_REMOVED lines=17> */
[----:B------:R-:W-:Y:S01]  /*5280*/  F2FP.BF16.F32.PACK_AB R4, R172, R151 ;  /* 0x00000097ac04723e */ /* 0x000fe200000010ff */
[----:B------:R-:W-:Y:S01]  /*5290*/  FADD.FTZ R151, R151, R146 ;  /* 0x0000009297977221 */ /* 0x000fe20000010000 */
[----:B------:R-:W-:-:S02]  /*52a0*/  F2FP.BF16.F32.PACK_AB R5, R168, R147 ;  /* 0x00000093a805723e */ /* 0x000fc400000010ff */
[----:B------:R-:W-:Y:S01]  /*52b0*/  F2FP.BF16.F32.PACK_AB R6, R178, R153 ;  /* 0x00000099b206723e */ /* 0x000fe200000010ff */
[----:B------:R-:W-:Y:S01]  /*52c0*/  FADD.FTZ R172, R172, R151 ;  /* 0x00000097acac7221 */ /* 0x000fe20000010000 */
[----:B------:R-:W-:-:S03]  /*52d0*/  F2FP.BF16.F32.PACK_AB R7, R182, R149 ;  /* 0x00000095b607723e */ /* 0x000fc600000010ff */
[----:B------:R-:W-:-:S04]  /*52e0*/  FADD.FTZ R153, R153, R172 ;  /* 0x000000ac99997221 */ /* 0x000fc80000010000 */
[----:B-1----:R-:W-:Y:S01]  /*52f0*/  HMMA.16816.F32.BF16 R112, R4, R8, R112 ;  /* 0x000000080470723c */ /* 0x002fe20000041870 */
[----:B------:R-:W-:-:S07]  /*5300*/  FADD.FTZ R178, R178, R153 ;  /* 0x00000099b2b27221 */ /* 0x000fce0000010000 */
        /* <DEDUP_REMOVED lines=31> */
[----:B------:R-:W-:Y:S01]  /*5500*/  F2FP.BF16.F32.PACK_AB R5, R29, R28 ;  /* 0x0000001c1d05723e */ /* 0x000fe200000010ff */
[----:B------:R-:W-:Y:S01]  /*5510*/  FADD.FTZ R31, R31, R178 ;  /* 0x000000b21f1f7221 */ /* 0x000fe20000010000 */
[----:B------:R-:W-:-:S02]  /*5520*/  F2FP.BF16.F32.PACK_AB R6, R174, R155 ;  /* 0x0000009bae06723e */ /* 0x000fc400000010ff */
[----:B------:R-:W-:Y:S01]  /*5530*/  F2FP.BF16.F32.PACK_AB R7, R157, R30 ;  /* 0x0000001e9d07723e */ /* 0x000fe200000010ff */
[----:B------:R-:W-:-:S06]  /*5540*/  FADD.FTZ R180, R180, R31 ;  /* 0x0000001fb4b47221 */ /* 0x000fcc0000010000 */
        /* <DEDUP_REMOVED lines=64> */
[----:B--2---:R-:W-:Y:S02]  /*5950*/  F2FP.BF16.F32.PACK_AB R5, R25, R24 ;  /* 0x000000181905723e */ /* 0x004fe400000010ff */
[----:B---3--:R-:W-:Y:S01]  /*5960*/  F2FP.BF16.F32.PACK_AB R6, R136, R135 ;  /* 0x000000878806723e */ /* 0x008fe200000010ff */
[----:B------:R-:W-:Y:S01]  /*5970*/  FADD.FTZ R50, R50, R51 ;  /* 0x0000003332327221 */ /* 0x000fe20000010000 */
[----:B------:R-:W-:-:S03]  /*5980*/  F2FP.BF16.F32.PACK_AB R7, R243, R26 ;  /* 0x0000001af307723e */ /* 0x000fc600000010ff */
[----:B------:R-:W-:-:S04]  /*5990*/  FADD.FTZ R47, R47, R50 ;  /* 0x000000322f2f7221 */ /* 0x000fc80000010000 */
[----:B-1----:R-:W-:Y:S01]  /*59a0*/  HMMA.16816.F32.BF16 R120, R4, R8, R120 ;  /* 0x000000080478723c */ /* 0x002fe20000041878 */
[----:B------:R-:W-:-:S04]  /*59b0*/  FADD.FTZ R46, R46, R47 ;  /* 0x0000002f2e2e7221 */ /* 0x000fc80000010000 */
[----:B------:R-:W-:-:S03]  /*59c0*/  FADD.FTZ R43, R43, R46 ;  /* 0x0000002e2b2b7221 */ /* 0x000fc60000010000 */
[----:B------:R-:W-:Y:S01]  /*59d0*/  HMMA.16816.F32.BF16 R116, R4, R10, R116 ;  /* 0x0000000a0474723c */ /* 0x000fe20000041874 */
[----:B------:R-:W1:Y:S01]  /*59e0*/  LDSM.16.MT88.4 R8, [R62+0x7800] ;  /* 0x007800003e08783b */ /* 0x000e620000004200 */
[----:B------:R-:W-:-:S04]  /*59f0*/  FADD.FTZ R42, R42, R43 ;  /* 0x0000002b2a2a7221 */ /* 0x000fc80000010000 */
[----:B------:R-:W-:Y:S02]  /*5a00*/  FADD.FTZ R39, R39, R42 ;  /* 0x0000002a27277221 */ /* 0x000fe40000010000 */
[----:B------:R-:W-:Y:S02]  /*5a10*/  HMMA.16816.F32.BF16 R112, R4, R12, R112 ;  /* 0x0000000c0470723c */ /* 0x000fe40000041870 */
[----:B------:R-:W-:-:S04]  /*5a20*/  FADD.FTZ R38, R38, R39 ;  /* 0x0000002726267221 */ /* 0x000fc80000010000 */
        /* <DEDUP_REMOVED lines=56> */
.L_x_4776:
        /* <DEDUP_REMOVED lines=78> */
.L_x_4771:
[----:B------:R-:W-:Y:S05]  /*6290*/  BSYNC.RECONVERGENT B0 ;  /* 0x0000000000007941 */ /* 0x000fea0003800200 */
.L_x_4770:
        /* <DEDUP_REMOVED lines=9> */
[----:B------:R-:W-:Y:S02]  /*6330*/  SHF.R.U32.HI R212, RZ, 0x1, R208 ;  /* 0x00000001ffd47819 */ /* 0x000fe400000116d0 */
[----:B------:R-:W-:Y:S02]  /*6340*/  LOP3.LUT R247, R12, R247, RZ, 0xfc, !PT ;  /* 0x000000f70cf77212 */ /* 0x000fe400078efcff */
[C---:B------:R-:W-:Y:S02]  /*6350*/  SHF.L.U32 R12, R208.reuse, 0x5, RZ ;  /* 0x00000005d00c7819 */ /* 0x040fe400000006ff */
[----:B------:R-:W-:Y:S02]  /*6360*/  SHF.L.U32 R146, R208, 0x6, RZ ;  /* 0x00000006d0927819 */ /* 0x000fe400000006ff */
[----:B------:R-:W-:Y:S02]  /*6370*/  LOP3.LUT R211, R12, 0x7c00, RZ, 0xc0, !PT ;  /* 0x00007c000cd37812 */ /* 0x000fe400078ec0ff */
[----:B------:R-:W-:Y:S01]  /*6380*/  IADD3 R12, P0, PT, R235, R226, RZ ;  /* 0x000000e2eb0c7210 */ /* 0x000fe20007f1e0ff */
[----:B-1----:R-:W-:Y:S01]  /*6390*/  ULEA UR6, UR6, UR7, 0x18 ;  /* 0x0000000706067291 */ /* 0x002fe2000f8ec0ff */
[----:B------:R-:W-:Y:S02]  /*63a0*/  LOP3.LUT R135, R208, 0x8, RZ, 0xc0, !PT ;  /* 0x00000008d0877812 */ /* 0x000fe400078ec0ff */
[----:B------:R-:W-:Y:S02]  /*63b0*/  IADD3.X R13, PT, PT, R236, R227, RZ, P0, !PT ;  /* 0x000000e3ec0d7210 */ /* 0x000fe400007fe4ff */
[----:B------:R-:W-:Y:S02]  /*63c0*/  IADD3 R22, P0, PT, R12, R216, RZ ;  /* 0x000000d80c167210 */ /* 0x000fe40007f1e0ff */
[----:B------:R-:W-:Y:S02]  /*63d0*/  MOV R210, UR6 ;  /* 0x0000000600d27c02 */ /* 0x000fe40008000f00 */
[-C--:B------:R-:W-:Y:S02]  /*63e0*/  IADD3.X R23, PT, PT, R13, R217.reuse, RZ, P0, !PT ;  /* 0x000000d90d177210 */ /* 0x080fe400007fe4ff */
[----:B------:R-:W-:Y:S02]  /*63f0*/  LEA R247, R247, R210, 0x1 ;  /* 0x000000d2f7f77211 */ /* 0x000fe400078e08ff */
[-C--:B------:R-:W-:Y:S02]  /*6400*/  IADD3 R20, P0, PT, R22, R216.reuse, RZ ;  /* 0x000000d816147210 */ /* 0x080fe40007f1e0ff */
[----:B------:R-:W-:Y:S01]  /*6410*/  LOP3.LUT R133, R212, 0x8, RZ, 0xc0, !PT ;  /* 0x00000008d4857812 */ /* 0x000fe200078ec0ff */
[----:B------:R-:W-:Y:S01]  /*6420*/  @!PT LDS RZ, [RZ] ;  /* 0x00000000fffff984 */ /* 0x000fe20000000800 */
[----:B------:R-:W-:Y:S01]  /*6430*/  @!PT LDS RZ, [RZ] ;  /* 0x00000000fffff984 */ /* 0x000fe20000000800 */
[----:B------:R-:W-:Y:S01]  /*6440*/  @!PT LDS RZ, [RZ] ;  /* 0x00000000fffff984 */ /* 0x000fe20000000800 */
[----:B------:R-:W-:Y:S01]  /*6450*/  LDGSTS.E.BYPASS.LTC128B.128 [R247+0xc000], desc[UR4][R226.64] ;  /* 0x0c000000e2f77fae */ /* 0x000fe2000b981a04 */
[-C--:B------:R-:W-:Y:S02]  /*6460*/  IADD3.X R21, PT, PT, R23, R217.reuse, RZ, P0, !PT ;  /* 0x000000d917157210 */ /* 0x080fe400007fe4ff */
[-C--:B------:R-:W-:Y:S02]  /*6470*/  IADD3 R18, P0, PT, R20, R216.reuse, RZ ;  /* 0x000000d814127210 */ /* 0x080fe40007f1e0ff */
[--C-:B------:R-:W-:Y:S02]  /*6480*/  LOP3.LUT R135, R135, 0x1c0, R146.reuse, 0xf8, !PT ;  /* 0x000001c087877812 */ /* 0x100fe400078ef892 */
[-C--:B------:R-:W-:Y:S01]  /*6490*/  IADD3.X R19, PT, PT, R21, R217.reuse, RZ, P0, !PT ;  /* 0x000000d915137210 */ /* 0x080fe200007fe4ff */
[----:B------:R-:W-:Y:S01]  /*64a0*/  LDGSTS.E.BYPASS.LTC128B.128 [R247+0x10000], desc[UR4][R226.64+0x80] ;  /* 0x10000080e2f77fae */ /* 0x000fe2000b981a04 */
[-C--:B------:R-:W-:Y:S02]  /*64b0*/  IADD3 R16, P0, PT, R18, R216.reuse, RZ ;  /* 0x000000d812107210 */ /* 0x080fe40007f1e0ff */
[--C-:B------:R-:W-:Y:S02]  /*64c0*/  LOP3.LUT R132, R133, 0x1c0, R146.reuse, 0xf8, !PT ;  /* 0x000001c085847812 */ /* 0x100fe400078ef892 */
[-C--:B------:R-:W-:Y:S02]  /*64d0*/  IADD3.X R17, PT, PT, R19, R217.reuse, RZ, P0, !PT ;  /* 0x000000d913117210 */ /* 0x080fe400007fe4ff */
[----:B------:R-:W-:Y:S01]  /*64e0*/  IADD3 R14, P0, PT, R16, R216, RZ ;  /* 0x000000d8100e7210 */ /* 0x000fe20007f1e0ff */
[----:B------:R-:W-:Y:S01]  /*64f0*/  LDGSTS.E.BYPASS.LTC128B.128 [R247+0xc800], desc[UR4][R12.64] ;  /* 0x0c8000000cf77fae */ /* 0x000fe2000b981a04 */
[----:B------:R-:W-:Y:S02]  /*6500*/  LOP3.LUT R134, R146, 0x400, RZ, 0xc0, !PT ;  /* 0x0000040092867812 */ /* 0x000fe400078ec0ff */
[----:B------:R-:W-:Y:S02]  /*6510*/  IADD3.X R15, PT, PT, R17, R217, RZ, P0, !PT ;  /* 0x000000d9110f7210 */ /* 0x000fe400007fe4ff */
[----:B------:R-:W-:Y:S02]  /*6520*/  LOP3.LUT R133, R211, 0x200, R146, 0xf8, !PT ;  /* 0x00000200d3857812 */ /* 0x000fe400078ef892 */
[----:B------:R-:W-:Y:S01]  /*6530*/  LOP3.LUT R135, R135, R144, RZ, 0x3c, !PT ;  /* 0x0000009087877212 */ /* 0x000fe200078e3cff */
[----:B------:R1:W-:Y:S01]  /*6540*/  LDGSTS.E.BYPASS.LTC128B.128 [R247+0x10800], desc[UR4][R12.64+0x80] ;  /* 0x108000800cf77fae */ /* 0x0003e2000b981a04 */
[----:B------:R-:W-:Y:S02]  /*6550*/  LOP3.LUT R133, R133, R132, R144, 0xf6, !PT ;  /* 0x0000008485857212 */ /* 0x000fe400078ef690 */
[----:B------:R-:W-:Y:S02]  /*6560*/  LEA R135, R135, R134, 0x1 ;  /* 0x0000008687877211 */ /* 0x000fe400078e08ff */
[----:B------:R-:W-:Y:S02]  /*6570*/  LEA R191, R133, R210, 0x1 ;  /* 0x000000d285bf7211 */ /* 0x000fe400078e08ff */
[----:B------:R-:W-:Y:S01]  /*6580*/  IADD3 R189, PT, PT, R210, R135, RZ ;  /* 0x00000087d2bd7210 */ /* 0x000fe20007ffe0ff */
[----:B------:R-:W-:Y:S01]  /*6590*/  LDGSTS.E.BYPASS.LTC128B.128 [R247+0xd000], desc[UR4][R22.64] ;  /* 0x0d00000016f77fae */ /* 0x000fe2000b981a04 */
[----:B------:R-:W-:Y:S04]  /*65a0*/  IADD3 R231, PT, PT, R231, -0x1, RZ ;  /* 0xffffffffe7e77810 */ /* 0x000fe80007ffe0ff */
[----:B------:R-:W-:Y:S03]  /*65b0*/  ISETP.GT.AND P2, PT, R231, R222, PT ;  /* 0x000000dee700720c */ /* 0x000fe60003f44270 */
[----:B------:R-:W-:Y:S08]  /*65c0*/  LDGSTS.E.BYPASS.LTC128B.128 [R247+0x11000], desc[UR4][R22.64+0x80] ;  /* 0x1100008016f77fae */ /* 0x000ff0000b981a04 */
[----:B------:R-:W-:Y:S01]  /*65d0*/  LDGSTS.E.BYPASS.LTC128B.128 [R247+0xd800], desc[UR4][R20.64] ;  /* 0x0d80000014f77fae */ /* 0x000fe2000b981a04 */
[----:B-1----:R-:W-:Y:S04]  /*65e0*/  IADD3 R12, P0, PT, R14, R216, RZ ;  /* 0x000000d80e0c7210 */ /* 0x002fe80007f1e0ff */
[----:B------:R-:W-:Y:S03]  /*65f0*/  IADD3.X R13, PT, PT, R15, R217, RZ, P0, !PT ;  /* 0x000000d90f0d7210 */ /* 0x000fe600007fe4ff */
[----:B------:R-:W-:Y:S01]  /*6600*/  LDGSTS.E.BYPASS.LTC128B.128 [R247+0x11800], desc[UR4][R20.64+0x80] ;  /* 0x1180008014f77fae */ /* 0x000fe2000b981a04 */
[C---:B------:R-:W-:Y:S04]  /*6610*/  LOP3.LUT P0, RZ, R208.reuse, 0x2, RZ, 0xc0, !PT ;  /* 0x00000002d0ff7812 */ /* 0x040fe8000780c0ff */
[----:B------:R-:W-:Y:S02]  /*6620*/  SEL R214, R143, 0xffffffe0, !P0 ;  /* 0xffffffe08fd67807 */ /* 0x000fe40004000000 */
[----:B------:R-:W-:Y:S01]  /*6630*/  LOP3.LUT P0, RZ, R208, 0x4, RZ, 0xc0, !PT ;  /* 0x00000004d0ff7812 */ /* 0x000fe2000780c0ff */
[----:B------:R-:W-:Y:S01]  /*6640*/  LDGSTS.E.BYPASS.LTC128B.128 [R247+0xe000], desc[UR4][R18.64] ;  /* 0x0e00000012f77fae */ /* 0x000fe2000b981a04 */
[-C--:B------:R-:W-:Y:S02]  /*6650*/  IADD3 R188, PT, PT, R191, R214.reuse, RZ ;  /* 0x000000d6bfbc7210 */ /* 0x080fe40007ffe0ff */
[----:B------:R-:W-:Y:S05]  /*6660*/  IADD3 R200, PT, PT, R189, R214, RZ ;  /* 0x000000d6bdc87210 */ /* 0x000fea0007ffe0ff */
[----:B------:R-:W-:Y:S08]  /*6670*/  LDGSTS.E.BYPASS.LTC128B.128 [R247+0x12000], desc[UR4][R18.64+0x80] ;  /* 0x1200008012f77fae */ /* 0x000ff0000b981a04 */
        /* <DEDUP_REMOVED lines=26> */
[----:B------:R-:W-:Y:S06]  /*6820*/  SEL R156, R142, 0xffffffc0, !P0 ;  /* 0xffffffc08e9c7807 */ /* 0x000fec0004000000 */
[----:B------:R-:W4:Y:S01]  /*6830*/  LDSM.16.M88.4 R136, [R200+0x5000] ;  /* 0x00500000c888783b */ /* 0x000f220000000200 */
[-C--:B------:R-:W-:Y:S02]  /*6840*/  IADD3 R201, PT, PT, R191, R156.reuse, RZ ;  /* 0x0000009cbfc97210 */ /* 0x080fe40007ffe0ff */
[----:B------:R-:W-:Y:S01]  /*6850*/  IADD3 R215, PT, PT, R189, R156, RZ ;  /* 0x0000009cbdd77210 */ /* 0x000fe20007ffe0ff */
[C---:B------:R-:W-:Y:S01]  /*6860*/  HMMA.16816.F32.BF16 R32, R132.reuse, R158, RZ ;  /* 0x0000009e8420723c */ /* 0x040fe200000418ff */
[C---:B------:R-:W-:Y:S02]  /*6870*/  IADD3 R202, PT, PT, R214.reuse, R201, RZ ;  /* 0x000000c9d6ca7210 */ /* 0x040fe40007ffe0ff */
[----:B------:R-:W-:Y:S01]  /*6880*/  IADD3 R213, PT, PT, R214, R215, RZ ;  /* 0x000000d7d6d57210 */ /* 0x000fe20007ffe0ff */
[----:B------:R-:W-:Y:S04]  /*6890*/  LDSM.16.M88.4 R144, [R200+0x6000] ;  /* 0x00600000c890783b */ /* 0x000fe80000000200 */
        /* <DEDUP_REMOVED lines=28> */
[C---:B-1----:R-:W-:Y:S01]  /*6a60*/  HMMA.16816.F32.BF16 R28, R176.reuse, R132, R28 ;  /* 0x00000084b01c723c */ /* 0x042fe2000004181c */
[----:B------:R-:W-:Y:S07]  /*6a70*/  LDSM.16.M88.4 R204, [R213+0x8000] ;  /* 0x00800000d5cc783b */ /* 0x000fee0000000200 */
        /* <DEDUP_REMOVED lines=356> */
.L_x_4775:
[----:B------:R-:W-:Y:S05]  /*80c0*/  BSYNC.RECONVERGENT B0 ;  /* 0x0000000000007941 */ /* 0x000fea0003800200 */
.L_x_4774:
        /* <DEDUP_REMOVED lines=35> */
.L_x_4773:
[----:B------:R-:W-:Y:S05]  /*8300*/  BSYNC.RECONVERGENT B1 ;  /* 0x0000000000017941 */ /* 0x000fea0003800200 */
.L_x_4772:
[----:B------:R-:W3:Y:S01]  /*8310*/  LD.E R135, desc[UR4][R2.64+0xdc] ;  /* 0x0000dc0402877980 */ /* 0x000ee2000c101900 */
[----:B--2---:R-:W-:Y:S02]  /*8320*/  FMNMX3.FTZ R4, R141, R150, R149, !PT ;  /* 0x000000968d047276 */ /* 0x004fe40007810095 */
[----:B------:R-:W-:Y:S01]  /*8330*/  FMNMX3.FTZ R11, R0, R151, R7, !PT ;  /* 0x00000097000b7276 */ /* 0x000fe20007810007 */
[----:B-1----:R-:W-:Y:S01]  /*8340*/  LDSM.16.MT88.4 R44, [R209+0x10000] ;  /* 0x01000000d12c783b */ /* 0x002fe20000004200 */
        /* <DEDUP_REMOVED lines=32> */
[----:B------:R-:W-:Y:S07]  /*8550*/  IADD3 R237, PT, PT, R237, -0x80, RZ ;  /* 0xffffff80eded7810 */ /* 0x000fee0007ffe0ff */
[----:B------:R-:W2:Y:S08]  /*8560*/  SHFL.BFLY PT, R4, R5, 0x2, 0x1f ;  /* 0x0c401f0005047f89 */ /* 0x000eb000000e0000 */
[----:B------:R-:W-:Y:S08]  /*8570*/  LDSM.16.MT88.4 R20, [R144+0xc000] ;  /* 0x00c000009014783b */ /* 0x000ff00000004200 */
[----:B------:R-:W-:Y:S01]  /*8580*/  LDSM.16.MT88.4 R52, [R144+0x10000] ;  /* 0x010000009034783b */ /* 0x000fe20000004200 */
[----:B-1----:R-:W-:Y:S07]  /*8590*/  FMNMX.FTZ R11, R13, R8, !PT ;  /* 0x000000080d0b7209 */ /* 0x002fee0007810000 */
[----:B------:R-:W-:Y:S01]  /*85a0*/  LDSM.16.MT88.4 R12, [R209+0xc000] ;  /* 0x00c00000d10c783b */ /* 0x000fe20000004200 */
[----:B------:R-:W-:Y:S02]  /*85b0*/  IADD3 R8, PT, PT, R209, 0xc000, RZ ;  /* 0x0000c000d1087810 */ /* 0x000fe40007ffe0ff */
[----:B--2---:R-:W-:Y:S05]  /*85c0*/  FMNMX.FTZ R6, R5, R4, !PT ;  /* 0x0000000405067209 */ /* 0x004fea0007810000 */
        /* <DEDUP_REMOVED lines=8> */
[C---:B------:R-:W-:Y:S01]  /*8650*/  FMUL.FTZ R0, R135.reuse, R4 ;  /* 0x0000000487007220 */ /* 0x040fe20000410000 */
[----:B------:R-:W-:Y:S01]  /*8660*/  FADD.FTZ R4, -R134, R141 ;  /* 0x0000008d86047221 */ /* 0x000fe20000010100 */
[----:B------:R-:W-:Y:S02]  /*8670*/  MOV R141, R234 ;  /* 0x000000ea008d7202 */ /* 0x000fe40000000f00 */
[----:B------:R-:W-:Y:S01]  /*8680*/  FSEL R154, R154, RZ, P2 ;  /* 0x000000ff9a9a7208 */ /* 0x000fe20001000000 */
[----:B------:R-:W-:Y:S01]  /*8690*/  FMUL.FTZ R132, R135, R4 ;  /* 0x0000000487847220 */ /* 0x000fe20000410000 */
[----:B------:R-:W-:Y:S01]  /*86a0*/  FSETP.NEU.FTZ.AND P2, PT, R133, -INF , PT ;  /* 0xff8000008500780b */ /* 0x000fe20003f5d000 */
[----:B------:R-:W1:Y:S01]  /*86b0*/  MUFU.EX2 R0, R0 ;  /* 0x0000000000007308 */ /* 0x000e620000000800 */
[----:B------:R-:W-:Y:S01]  /*86c0*/  @P0 IADD3 R141, PT, PT, R8, -0x40, RZ ;  /* 0xffffffc0088d0810 */ /* 0x000fe20007ffe0ff */
[-CC-:B------:R-:W-:Y:S01]  /*86d0*/  FFMA.FTZ R148, R147, R135.reuse, -R154.reuse ;  /* 0x0000008793947223 */ /* 0x180fe2000001089a */
[----:B------:R-:W-:Y:S01]  /*86e0*/  FSEL R152, R152, RZ, P2 ;  /* 0x000000ff98987208 */ /* 0x000fe20001000000 */
[-CC-:B------:R-:W-:Y:S01]  /*86f0*/  FFMA.FTZ R147, R145, R135.reuse, -R154.reuse ;  /* 0x0000008791937223 */ /* 0x180fe2000001089a */
[-CC-:B------:R-:W-:Y:S01]  /*8700*/  FFMA.FTZ R153, R150, R135.reuse, -R154.reuse ;  /* 0x0000008796997223 */ /* 0x180fe2000001089a */
[-C--:B------:R-:W-:Y:S01]  /*8710*/  FFMA.FTZ R149, R149, R135.reuse, -R154 ;  /* 0x0000008795957223 */ /* 0x080fe2000001089a */
[----:B------:R-:W2:Y:S01]  /*8720*/  LDSM.16.MT88.4 R28, [R141] ;  /* 0x000000008d1c783b */ /* 0x000ea20000004200 */
[-CC-:B------:R-:W-:Y:S01]  /*8730*/  FFMA.FTZ R146, R10, R135.reuse, -R152.reuse ;  /* 0x000000870a927223 */ /* 0x180fe20000010898 */
[-CC-:B------:R-:W-:Y:S01]  /*8740*/  FFMA.FTZ R145, R9, R135.reuse, -R152.reuse ;  /* 0x0000008709917223 */ /* 0x180fe20000010898 */
[-CC-:B------:R-:W-:Y:S01]  /*8750*/  FFMA.FTZ R151, R151, R135.reuse, -R152.reuse ;  /* 0x0000008797977223 */ /* 0x180fe20000010898 */
[--C-:B------:R-:W-:Y:S01]  /*8760*/  FFMA.FTZ R150, R7, R135, -R152.reuse ;  /* 0x0000008707967223 */ /* 0x100fe20000010898 */
[----:B------:R-:W3:Y:S01]  /*8770*/  MUFU.EX2 R132, R132 ;  /* 0x0000008400847308 */ /* 0x000ee20000000800 */
[----:B------:R-:W-:Y:S01]  /*8780*/  IADD3 R214, PT, PT, R214, R141, RZ ;  /* 0x0000008dd6d67210 */ /* 0x000fe20007ffe0ff */
[-C--:B------:R-:W-:Y:S01]  /*8790*/  FFMA.FTZ R168, R187, R135.reuse, -R152 ;  /* 0x00000087bba87223 */ /* 0x080fe20000010898 */
[----:B------:R-:W-:Y:S01]  /*87a0*/  LDSM.16.MT88.4 R60, [R141+0x4000] ;  /* 0x004000008d3c783b */ /* 0x000fe20000004200 */
[----:B------:R-:W-:Y:S01]  /*87b0*/  FFMA.FTZ R155, R155, R135, -R154 ;  /* 0x000000879b9b7223 */ /* 0x000fe2000001089a */
[C---:B-1----:R-:W-:Y:S01]  /*87c0*/  FMUL.FTZ R6, R0.reuse, R130 ;  /* 0x0000008200067220 */ /* 0x042fe20000410000 */
[C---:B------:R-:W-:Y:S01]  /*87d0*/  FMUL.FTZ R7, R0.reuse, R131 ;  /* 0x0000008300077220 */ /* 0x040fe20000410000 */
[C---:B------:R-:W-:Y:S03]  /*87e0*/  FMUL.FTZ R10, R0.reuse, R126 ;  /* 0x0000007e000a7220 */ /* 0x040fe60000410000 */
[----:B------:R-:W-:Y:S01]  /*87f0*/  MUFU.EX2 R153, R153 ;  /* 0x0000009900997308 */ /* 0x000fe20000000800 */
[C---:B------:R-:W-:Y:S01]  /*8800*/  FMUL.FTZ R11, R0.reuse, R127 ;  /* 0x0000007f000b7220 */ /* 0x040fe20000410000 */
[C---:B------:R-:W-:Y:S01]  /*8810*/  FMUL.FTZ R18, R0.reuse, R118 ;  /* 0x0000007600127220 */ /* 0x040fe20000410000 */
[----:B------:R-:W1:Y:S01]  /*8820*/  LDSM.16.MT88.4 R36, [R214] ;  /* 0x00000000d624783b */ /* 0x000e620000004200 */
        /* <DEDUP_REMOVED lines=21> */
[----:B----4-:R-:W-:Y:S01]  /*8980*/  F2FP.BF16.F32.PACK_AB R128, R149, R153 ;  /* 0x000000999580723e */ /* 0x010fe200000010ff */
        /* <DEDUP_REMOVED lines=13> */
[----:B------:R-:W4:Y:S03]  /*8a60*/  LDSM.16.MT88.4 R84, [R214+0x4000] ;  /* 0x00400000d654783b */ /* 0x000f260000004200 */
[----:B------:R-:W5:Y:S01]  /*8a70*/  MUFU.EX2 R147, R147 ;  /* 0x0000009300937308 */ /* 0x000f620000000800 */
[----:B---3--:R-:W-:Y:S01]  /*8a80*/  F2FP.BF16.F32.PACK_AB R129, R150, R151 ;  /* 0x000000979681723e */ /* 0x008fe200000010ff */
[C---:B------:R-:W-:Y:S01]  /*8a90*/  FMUL.FTZ R66, R0.reuse, R70 ;  /* 0x0000004600427220 */ /* 0x040fe20000410000 */
[----:B------:R-:W-:Y:S01]  /*8aa0*/  FMUL.FTZ R67, R0, R71 ;  /* 0x0000004700437220 */ /* 0x000fe20000410000 */
[C---:B------:R-:W-:Y:S01]  /*8ab0*/  FMUL.FTZ R64, R132.reuse, R68 ;  /* 0x0000004484407220 */ /* 0x040fe20000410000 */
[----:B------:R-:W-:Y:S01]  /*8ac0*/  FMUL.FTZ R65, R132, R69 ;  /* 0x0000004584417220 */ /* 0x000fe20000410000 */
[-C--:B------:R-:W-:Y:S01]  /*8ad0*/  FFMA.FTZ R159, R159, R135.reuse, -R152 ;  /* 0x000000879f9f7223 */ /* 0x080fe20000010898 */
        /* <DEDUP_REMOVED lines=9> */
[----:B------:R-:W2:Y:S01]  /*8b70*/  MUFU.EX2 R145, R145 ;  /* 0x0000009100917308 */ /* 0x000ea20000000800 */
[----:B-----5:R-:W-:Y:S01]  /*8b80*/  F2FP.BF16.F32.PACK_AB R130, R147, R148 ;  /* 0x000000949382723e */ /* 0x020fe200000010ff */
[-C--:B------:R-:W-:Y:S01]  /*8b90*/  FFMA.FTZ R177, R252, R135.reuse, -R152 ;  /* 0x00000087fcb17223 */ /* 0x080fe20000010898 */
[-C--:B------:R-:W-:Y:S01]  /*8ba0*/  FFMA.FTZ R179, R179, R135.reuse, -R154 ;  /* 0x00000087b3b37223 */ /* 0x080fe2000001089a */
[-C--:B------:R-:W-:Y:S01]  /*8bb0*/  FFMA.FTZ R185, R185, R135.reuse, -R152 ;  /* 0x00000087b9b97223 */ /* 0x080fe20000010898 */
[-CC-:B------:R-:W-:Y:S01]  /*8bc0*/  FFMA.FTZ R187, R246, R135.reuse, -R154.reuse ;  /* 0x00000087f6bb7223 */ /* 0x180fe2000001089a */
[-C--:B------:R-:W-:Y:S01]  /*8bd0*/  FFMA.FTZ R172, R183, R135.reuse, -R154 ;  /* 0x00000087b7ac7223 */ /* 0x080fe2000001089a */
[----:B------:R-:W-:Y:S03]  /*8be0*/  LDSM.16.MT88.4 R100, [R214+0x3800] ;  /* 0x00380000d664783b */ /* 0x000fe60000004200 */
[----:B------:R-:W-:Y:S01]  /*8bf0*/  MUFU.EX2 R168, R168 ;  /* 0x000000a800a87308 */ /* 0x000fe20000000800 */
[-C--:B------:R-:W-:Y:S01]  /*8c00*/  FFMA.FTZ R181, R181, R135.reuse, -R152 ;  /* 0x00000087b5b57223 */ /* 0x080fe20000010898 */
[-CC-:B------:R-:W-:Y:S01]  /*8c10*/  FFMA.FTZ R176, R242, R135.reuse, -R154.reuse ;  /* 0x00000087f2b07223 */ /* 0x180fe2000001089a */
[-C--:B------:R-:W-:Y:S01]  /*8c20*/  FFMA.FTZ R175, R175, R135.reuse, -R154 ;  /* 0x00000087afaf7223 */ /* 0x080fe2000001089a */
[-C--:B------:R-:W-:Y:S01]  /*8c30*/  FFMA.FTZ R171, R171, R135.reuse, -R152 ;  /* 0x00000087abab7223 */ /* 0x080fe20000010898 */
[-CC-:B------:R-:W-:Y:S01]  /*8c40*/  FFMA.FTZ R184, R163, R135.reuse, -R154.reuse ;  /* 0x00000087a3b87223 */ /* 0x180fe2000001089a */
[-CC-:B------:R-:W-:Y:S01]  /*8c50*/  FFMA.FTZ R180, R204, R135.reuse, -R154.reuse ;  /* 0x00000087ccb47223 */ /* 0x180fe2000001089a */
[-C--:B------:R-:W-:Y:S03]  /*8c60*/  FFMA.FTZ R169, R169, R135.reuse, -R154 ;  /* 0x00000087a9a97223 */ /* 0x080fe6000001089a */
[----:B------:R-:W-:Y:S01]  /*8c70*/  MUFU.EX2 R155, R155 ;  /* 0x0000009b009b7308 */ /* 0x000fe20000000800 */
[----:B--2---:R-:W-:Y:S01]  /*8c80*/  F2FP.BF16.F32.PACK_AB R131, R145, R146 ;  /* 0x000000929183723e */ /* 0x004fe200000010ff */
[-C--:B------:R-:W-:Y:S01]  /*8c90*/  FFMA.FTZ R165, R165, R135.reuse, -R152 ;  /* 0x00000087a5a57223 */ /* 0x080fe20000010898 */
[-C--:B------:R-:W-:Y:S01]  /*8ca0*/  FFMA.FTZ R183, R196, R135.reuse, -R154 ;  /* 0x00000087c4b77223 */ /* 0x080fe2000001089a */
[-CC-:B------:R-:W-:Y:S01]  /*8cb0*/  FFMA.FTZ R163, R194, R135.reuse, -R152.reuse ;  /* 0x00000087c2a37223 */ /* 0x180fe20000010898 */
[-CC-:B------:R-:W-:Y:S01]  /*8cc0*/  FFMA.FTZ R189, R249, R135.reuse, -R152.reuse ;  /* 0x00000087f9bd7223 */ /* 0x180fe20000010898 */
[-C--:B------:R-:W-:Y:S01]  /*8cd0*/  FFMA.FTZ R194, R207, R135.reuse, -R152 ;  /* 0x00000087cfc27223 */ /* 0x080fe20000010898 */
[----:B------:R-:W-:Y:S01]  /*8ce0*/  FFMA.FTZ R196, R205, R135, -R154 ;  /* 0x00000087cdc47223 */ /* 0x000fe2000001089a */
[C---:B------:R-:W-:Y:S02]  /*8cf0*/  HMMA.16816.F32.BF16 R4, R128.reuse, R12, R4 ;  /* 0x0000000c8004723c */ /* 0x040fe40000041804 */
[----:B------:R-:W-:Y:S03]  /*8d00*/  MUFU.EX2 R159, R159 ;  /* 0x0000009f009f7308 */ /* 0x000fe60000000800 */
[C---:B------:R-:W-:Y:S01]  /*8d10*/  FMUL.FTZ R12, R132.reuse, R120 ;  /* 0x00000078840c7220 */ /* 0x040fe20000410000 */
[----:B------:R-:W-:Y:S01]  /*8d20*/  FMUL.FTZ R13, R132, R121 ;  /* 0x00000079840d7220 */ /* 0x000fe20000410000 */
[--C-:B------:R-:W-:Y:S01]  /*8d30*/  FFMA.FTZ R197, R197, R135, -R152.reuse ;  /* 0x00000087c5c57223 */ /* 0x100fe20000010898 */
[C---:B------:R-:W-:Y:S04]  /*8d40*/  HMMA.16816.F32.BF16 R8, R128.reuse, R14, R8 ;  /* 0x0000000e8008723c */ /* 0x040fe80000041808 */
[----:B------:R-:W-:Y:S01]  /*8d50*/  MUFU.EX2 R158, R158 ;  /* 0x0000009e009e7308 */ /* 0x000fe20000000800 */
[C---:B------:R-:W-:Y:S01]  /*8d60*/  FMUL.FTZ R14, R0.reuse, R122 ;  /* 0x0000007a000e7220 */ /* 0x040fe20000410000 */
[----:B------:R-:W-:Y:S01]  /*8d70*/  FMUL.FTZ R15, R0, R123 ;  /* 0x0000007b000f7220 */ /* 0x000fe20000410000 */
[-CC-:B------:R-:W-:Y:S01]  /*8d80*/  FFMA.FTZ R139, R139, R135.reuse, -R152.reuse ;  /* 0x000000878b8b7223 */ /* 0x180fe20000010898 */
[-CC-:B------:R-:W-:Y:S01]  /*8d90*/  FFMA.FTZ R138, R138, R135.reuse, -R152.reuse ;  /* 0x000000878a8a7223 */ /* 0x180fe20000010898 */
[-C--:B------:R-:W-:Y:S01]  /*8da0*/  FFMA.FTZ R137, R137, R135.reuse, -R152 ;  /* 0x0000008789897223 */ /* 0x080fe20000010898 */
        /* <DEDUP_REMOVED lines=29> */
[-CC-:B------:R-:W-:Y:S01]  /*8f80*/  FFMA.FTZ R174, R244, R135.reuse, -R152.reuse ;  /* 0x00000087f4ae7223 */ /* 0x180fe20000010898 */
[-CC-:B------:R-:W-:Y:S01]  /*8f90*/  FFMA.FTZ R178, R206, R135.reuse, -R152.reuse ;  /* 0x00000087ceb27223 */ /* 0x180fe20000010898 */
[----:B------:R-:W-:Y:S01]  /*8fa0*/  FFMA.FTZ R186, R157, R135, -R152 ;  /* 0x000000879dba7223 */ /* 0x000fe20000010898 */
[C---:B-1----:R-:W-:Y:S04]  /*8fb0*/  HMMA.16816.F32.BF16 R28, R128.reuse, R36, R28 ;  /* 0x00000024801c723c */ /* 0x042fe8000004181c */
        /* <DEDUP_REMOVED lines=10> */
[-CC-:B------:R-:W-:Y:S01]  /*9060*/  FFMA.FTZ R170, R248, R135.reuse, -R152.reuse ;  /* 0x00000087f8aa7223 */ /* 0x180fe20000010898 */
        /* <DEDUP_REMOVED lines=18> */
[-CC-:B------:R-:W-:Y:S01]  /*9190*/  FFMA.FTZ R198, R199, R135.reuse, -R152.reuse ;  /* 0x00000087c7c67223 */ /* 0x180fe20000010898 */
[----:B------:R-:W-:Y:S01]  /*91a0*/  FFMA.FTZ R152, R136, R135, -R152 ;  /* 0x0000008788987223 */ /* 0x000fe20000010898 */
[C---:B------:R-:W-:Y:S03]  /*91b0*/  HMMA.16816.F32.BF16 R44, R128.reuse, R52, R44 ;  /* 0x00000034802c723c */ /* 0x040fe6000004182c */
[C---:B------:R-:W-:Y:S01]  /*91c0*/  FMUL.FTZ R52, R132.reuse, R80 ;  /* 0x0000005084347220 */ /* 0x040fe20000410000 */
[----:B------:R-:W-:Y:S02]  /*91d0*/  FMUL.FTZ R53, R132, R81 ;  /* 0x0000005184357220 */ /* 0x000fe40000410000 */
[----:B------:R-:W2:Y:S01]  /*91e0*/  MUFU.EX2 R98, R98 ;  /* 0x0000006200627308 */ /* 0x000ea20000000800 */
[----:B------:R-:W-:Y:S01]  /*91f0*/  FFMA.FTZ R154, R190, R135, -R154 ;  /* 0x00000087be9a7223 */ /* 0x000fe2000001089a */
[----:B------:R-:W-:Y:S01]  /*9200*/  FADD.FTZ R145, R145, R146 ;  /* 0x0000009291917221 */ /* 0x000fe20000010000 */
[C---:B------:R-:W-:Y:S03]  /*9210*/  HMMA.16816.F32.BF16 R48, R128.reuse, R54, R48 ;  /* 0x000000368030723c */ /* 0x040fe60000041830 */
[C---:B------:R-:W-:Y:S01]  /*9220*/  FMUL.FTZ R54, R0.reuse, R82 ;  /* 0x0000005200367220 */ /* 0x040fe20000410000 */
[----:B------:R-:W-:Y:S01]  /*9230*/  FMUL.FTZ R55, R0, R83 ;  /* 0x0000005300377220 */ /* 0x000fe20000410000 */
[----:B-1----:R-:W-:Y:S01]  /*9240*/  F2FP.BF16.F32.PACK_AB R68, R97, R96 ;  /* 0x000000606144723e */ /* 0x002fe200000010ff */
[----:B------:R-:W1:Y:S01]  /*9250*/  LDSM.16.MT88.4 R80, [R144+0xc800] ;  /* 0x00c800009050783b */ /* 0x000e620000004200 */
[----:B------:R-:W5:Y:S01]  /*9260*/  MUFU.EX2 R99, R99 ;  /* 0x0000006300637308 */ /* 0x000f620000000800 */
[----:B------:R-:W-:Y:S03]  /*9270*/  FADD.FTZ R153, R149, R153 ;  /* 0x0000009995997221 */ /* 0x000fe60000010000 */
[C---:B------:R-:W-:Y:S03]  /*9280*/  HMMA.16816.F32.BF16 R52, R128.reuse, R60, R52 ;  /* 0x0000003c8034723c */ /* 0x040fe60000041834 */
[C---:B------:R-:W-:Y:S01]  /*9290*/  FMUL.FTZ R60, R132.reuse, R72 ;  /* 0x00000048843c7220 */ /* 0x040fe20000410000 */
[----:B------:R-:W-:Y:S01]  /*92a0*/  FMUL.FTZ R61, R132, R73 ;  /* 0x00000049843d7220 */ /* 0x000fe20000410000 */
[----:B--2---:R-:W-:Y:S01]  /*92b0*/  F2FP.BF16.F32.PACK_AB R69, R105, R98 ;  /* 0x000000626945723e */ /* 0x004fe200000010ff */
[----:B------:R-:W2:Y:S01]  /*92c0*/  MUFU.EX2 R107, R107 ;  /* 0x0000006b006b7308 */ /* 0x000ea20000000800 */
[----:B------:R-:W-:Y:S01]  /*92d0*/  FADD.FTZ R98, R98, R145 ;  /* 0x0000009162627221 */ /* 0x000fe20000010000 */
[C---:B------:R-:W-:Y:S03]  /*92e0*/  HMMA.16816.F32.BF16 R56, R128.reuse, R62, R56 ;  /* 0x0000003e8038723c */ /* 0x040fe60000041838 */
[C---:B------:R-:W-:Y:S01]  /*92f0*/  FMUL.FTZ R62, R0.reuse, R74 ;  /* 0x0000004a003e7220 */ /* 0x040fe20000410000 */
[----:B------:R-:W-:Y:S01]  /*9300*/  FMUL.FTZ R63, R0, R75 ;  /* 0x0000004b003f7220 */ /* 0x000fe20000410000 */
[----:B-----5:R-:W-:Y:S01]  /*9310*/  F2FP.BF16.F32.PACK_AB R70, R99, R104 ;  /* 0x000000686346723e */ /* 0x020fe200000010ff */
[----:B------:R-:W5:Y:S02]  /*9320*/  LDSM.16.MT88.4 R72, [R214+0x800] ;  /* 0x00080000d648783b */ /* 0x000f640000004200 */
[----:B------:R-:W5:Y:S01]  /*9330*/  MUFU.EX2 R156, R156 ;  /* 0x0000009c009c7308 */ /* 0x000f620000000800 */
[----:B------:R-:W-:Y:S01]  /*9340*/  FADD.FTZ R105, R105, R98 ;  /* 0x0000006269697221 */ /* 0x000fe20000010000 */
[----:B------:R-:W-:Y:S01]  /*9350*/  FADD.FTZ R148, R148, R153 ;  /* 0x0000009994947221 */ /* 0x000fe20000010000 */
[C---:B----4-:R-:W-:Y:S03]  /*9360*/  HMMA.16816.F32.BF16 R60, R128.reuse, R84, R60 ;  /* 0x00000054803c723c */ /* 0x050fe6000004183c */
[----:B------:R-:W-:Y:S01]  /*9370*/  FADD.FTZ R147, R147, R148 ;  /* 0x0000009493937221 */ /* 0x000fe20000010000 */
[C---:B--2---:R-:W-:Y:S03]  /*9380*/  F2FP.BF16.F32.PACK_AB R71, R107.reuse, R106 ;  /* 0x0000006a6b47723e */ /* 0x044fe600000010ff */
[----:B------:R-:W2:Y:S01]  /*9390*/  MUFU.EX2 R160, R160 ;  /* 0x000000a000a07308 */ /* 0x000ea20000000800 */
[----:B------:R-:W-:Y:S01]  /*93a0*/  FADD.FTZ R106, R106, R105 ;  /* 0x000000696a6a7221 */ /* 0x000fe20000010000 */
[----:B------:R-:W-:Y:S01]  /*93b0*/  FADD.FTZ R96, R96, R147 ;  /* 0x0000009360607221 */ /* 0x000fe20000010000 */
[----:B------:R-:W-:Y:S01]  /*93c0*/  HMMA.16816.F32.BF16 R64, R128, R86, R64 ;  /* 0x000000568040723c */ /* 0x000fe20000041840 */
[----:B------:R-:W-:Y:S02]  /*93d0*/  LDSM.16.MT88.4 R84, [R141+0x4800] ;  /* 0x004800008d54783b */ /* 0x000fe40000004200 */
[----:B------:R-:W-:Y:S01]  /*93e0*/  FADD.FTZ R107, R107, R106 ;  /* 0x0000006a6b6b7221 */ /* 0x000fe20000010000 */
[----:B------:R-:W-:Y:S03]  /*93f0*/  FADD.FTZ R97, R97, R96 ;  /* 0x0000006061617221 */ /* 0x000fe60000010000 */
[----:B------:R-:W4:Y:S01]  /*9400*/  MUFU.EX2 R164, R164 ;  /* 0x000000a400a47308 */ /* 0x000f220000000800 */
[C---:B---3--:R-:W-:Y:S09]  /*9410*/  HMMA.16816.F32.BF16 R4, R68.reuse, R76, R4 ;  /* 0x0000004c4404723c */ /* 0x048ff20000041804 */
[----:B------:R-:W3:Y:S01]  /*9420*/  MUFU.EX2 R177, R177 ;  /* 0x000000b100b17308 */ /* 0x000ee20000000800 */
[----:B------:R-:W-:Y:S01]  /*9430*/  FADD.FTZ R104, R104, R97 ;  /* 0x0000006168687221 */ /* 0x000fe20000010000 */
[C---:B------:R-:W-:Y:S01]  /*9440*/  HMMA.16816.F32.BF16 R8, R68.reuse, R78, R8 ;  /* 0x0000004e4408723c */ /* 0x040fe20000041808 */
[----:B------:R-:W2:Y:S02]  /*9450*/  LDSM.16.MT88.4 R76, [R209+0x10800] ;  /* 0x01080000d14c783b */ /* 0x000ea40000004200 */
[----:B------:R-:W-:Y:S05]  /*9460*/  FADD.FTZ R99, R99, R104 ;  /* 0x0000006863637221 */ /* 0x000fea0000010000 */
[----:B------:R-:W-:Y:S01]  /*9470*/  MUFU.EX2 R166, R166 ;  /* 0x000000a600a67308 */ /* 0x000fe20000000800 */
[C---:B-1----:R-:W-:Y:S09]  /*9480*/  HMMA.16816.F32.BF16 R12, R68.reuse, R80, R12 ;  /* 0x00000050440c723c */ /* 0x042ff2000004180c */
[----:B------:R-:W1:Y:S01]  /*9490*/  MUFU.EX2 R179, R179 ;  /* 0x000000b300b37308 */ /* 0x000e620000000800 */
[C---:B------:R-:W-:Y:S01]  /*94a0*/  HMMA.16816.F32.BF16 R16, R68.reuse, R82, R16 ;  /* 0x000000524410723c */ /* 0x040fe20000041810 */
[----:B------:R-:W4:Y:S08]  /*94b0*/  LDSM.16.MT88.4 R80, [R144+0x10800] ;  /* 0x010800009050783b */ /* 0x000f300000004200 */
[----:B------:R-:W1:Y:S01]  /*94c0*/  MUFU.EX2 R185, R185 ;  /* 0x000000b900b97308 */ /* 0x000e620000000800 */
[C---:B------:R-:W-:Y:S09]  /*94d0*/  HMMA.16816.F32.BF16 R20, R68.reuse, R88, R20 ;  /* 0x000000584414723c */ /* 0x040ff20000041814 */
[----:B------:R-:W-:Y:S01]  /*94e0*/  MUFU.EX2 R187, R187 ;  /* 0x000000bb00bb7308 */ /* 0x000fe20000000800 */
[C---:B------:R-:W-:Y:S01]  /*94f0*/  HMMA.16816.F32.BF16 R24, R68.reuse, R90, R24 ;  /* 0x0000005a4418723c */ /* 0x040fe20000041818 */
[----:B------:R-:W3:Y:S08]  /*9500*/  LDSM.16.MT88.4 R88, [R214+0x4800] ;  /* 0x00480000d658783b */ /* 0x000ef00000004200 */
        /* <DEDUP_REMOVED lines=42> */
[----:B------:R-:W1:Y:S07]  /*97b0*/  LDSM.16.MT88.4 R72, [R209+0x11000] ;  /* 0x01100000d148783b */ /* 0x000e6e0000004200 */
[----:B------:R-:W-:Y:S01]  /*97c0*/  MUFU.EX2 R163, R163 ;  /* 0x000000a300a37308 */ /* 0x000fe20000000800 */
[C---:B------:R-:W-:Y:S09]  /*97d0*/  HMMA.16816.F32.BF16 R12, R68.reuse, R92, R12 ;  /* 0x0000005c440c723c */ /* 0x040ff2000004180c */
[----:B------:R-:W5:Y:S01]  /*97e0*/  MUFU.EX2 R186, R186 ;  /* 0x000000ba00ba7308 */ /* 0x000f620000000800 */
[C---:B------:R-:W-:Y:S01]  /*97f0*/  HMMA.16816.F32.BF16 R16, R68.reuse, R94, R16 ;  /* 0x0000005e4410723c */ /* 0x040fe20000041810 */
[----:B------:R-:W-:Y:S08]  /*9800*/  LDSM.16.MT88.4 R92, [R144+0xd800] ;  /* 0x00d80000905c783b */ /* 0x000ff00000004200 */
[----:B------:R-:W-:Y:S01]  /*9810*/  MUFU.EX2 R157, R157 ;  /* 0x0000009d009d7308 */ /* 0x000fe20000000800 */
[C---:B--2---:R-:W-:Y:S09]  /*9820*/  HMMA.16816.F32.BF16 R20, R68.reuse, R76, R20 ;  /* 0x0000004c4414723c */ /* 0x044ff20000041814 */
[----:B------:R-:W2:Y:S01]  /*9830*/  MUFU.EX2 R188, R188 ;  /* 0x000000bc00bc7308 */ /* 0x000ea20000000800 */
[C---:B------:R-:W-:Y:S01]  /*9840*/  HMMA.16816.F32.BF16 R24, R68.reuse, R78, R24 ;  /* 0x0000004e4418723c */ /* 0x040fe20000041818 */
[----:B------:R-:W3:Y:S08]  /*9850*/  LDSM.16.MT88.4 R76, [R144+0x11000] ;  /* 0x01100000904c783b */ /* 0x000ef00000004200 */
[----:B------:R-:W-:Y:S01]  /*9860*/  MUFU.EX2 R189, R189 ;  /* 0x000000bd00bd7308 */ /* 0x000fe20000000800 */
[C---:B----4-:R-:W-:Y:S09]  /*9870*/  HMMA.16816.F32.BF16 R28, R68.reuse, R80, R28 ;  /* 0x00000050441c723c */ /* 0x050ff2000004181c */
[----:B------:R-:W4:Y:S01]  /*9880*/  MUFU.EX2 R194, R194 ;  /* 0x000000c200c27308 */ /* 0x000f220000000800 */
[C---:B------:R-:W-:Y:S01]  /*9890*/  HMMA.16816.F32.BF16 R32, R68.reuse, R82, R32 ;  /* 0x000000524420723c */ /* 0x040fe20000041820 */
[----:B------:R-:W5:Y:S08]  /*98a0*/  LDSM.16.MT88.4 R80, [R209+0xd800] ;  /* 0x00d80000d150783b */ /* 0x000f700000004200 */
[----:B------:R-:W-:Y:S01]  /*98b0*/  MUFU.EX2 R191, R191 ;  /* 0x000000bf00bf7308 */ /* 0x000fe20000000800 */
[C---:B-1----:R-:W-:Y:S09]  /*98c0*/  HMMA.16816.F32.BF16 R36, R68.reuse, R72, R36 ;  /* 0x000000484424723c */ /* 0x042ff20000041824 */
[----:B------:R-:W1:Y:S01]  /*98d0*/  MUFU.EX2 R196, R196 ;  /* 0x000000c400c47308 */ /* 0x000e620000000800 */
        /* <DEDUP_REMOVED lines=26> */
[C---:B-----5:R-:W-:Y:S03]  /*9a80*/  HMMA.16816.F32.BF16 R4, R68.reuse, R80, R4 ;  /* 0x000000504404723c */ /* 0x060fe60000041804 */
[----:B------:R-:W-:Y:S06]  /*9a90*/  FADD.FTZ R166, R179, R166 ;  /* 0x000000a6b3a67221 */ /* 0x000fec0000010000 */
[----:B------:R-:W-:Y:S01]  /*9aa0*/  MUFU.EX2 R137, R137 ;  /* 0x0000008900897308 */ /* 0x000fe20000000800 */
[C---:B------:R-:W-:Y:S01]  /*9ab0*/  HMMA.16816.F32.BF16 R8, R68.reuse, R82, R8 ;  /* 0x000000524408723c */ /* 0x040fe20000041808 */
[----:B------:R-:W5:Y:S08]  /*9ac0*/  LDSM.16.MT88.4 R80, [R209+0x11800] ;  /* 0x01180000d150783b */ /* 0x000f700000004200 */
[----:B------:R-:W3:Y:S01]  /*9ad0*/  MUFU.EX2 R152, R152 ;  /* 0x0000009800987308 */ /* 0x000ee20000000800 */
        /* <DEDUP_REMOVED lines=92> */
[C---:B-----5:R-:W-:Y:S03]  /*a0a0*/  HMMA.16816.F32.BF16 R4, R68.reuse, R80, R4 ;  /* 0x000000504404723c */ /* 0x060fe60000041804 */
[----:B------:R-:W-:Y:S05]  /*a0b0*/  FADD.FTZ R196, R196, R191 ;  /* 0x000000bfc4c47221 */ /* 0x000fea0000010000 */
        /* <DEDUP_REMOVED lines=10> */
[----:B------:R3:W-:Y:S07]  /*a160*/  LDSM.16.MT88.4 R76, [R141+0x7800] ;  /* 0x007800008d4c783b */ /* 0x0007ee0000004200 */
[C---:B-1----:R-:W-:Y:S08]  /*a170*/  HMMA.16816.F32.BF16 R36, R68.reuse, R80, R36 ;  /* 0x000000504424723c */ /* 0x042ff00000041824 */
[C---:B------:R-:W-:Y:S03]  /*a180*/  HMMA.16816.F32.BF16 R40, R68.reuse, R82, R40 ;  /* 0x000000524428723c */ /* 0x040fe60000041828 */
[----:B---3--:R-:W-:Y:S05]  /*a190*/  MOV R141, R134 ;  /* 0x00000086008d7202 */ /* 0x008fea0000000f00 */
[C---:B--2---:R-:W-:Y:S08]  /*a1a0*/  HMMA.16816.F32.BF16 R44, R68.reuse, R72, R44 ;  /* 0x00000048442c723c */ /* 0x044ff0000004182c */
        /* <DEDUP_REMOVED lines=54> */
.L_x_4769:
        /* <DEDUP_REMOVED lines=11> */
.L_x_4784:
[----:B------:R-:W2:Y:S01]  /*a5c0*/  MUFU.RCP R8, R5 ;  /* 0x0000000500087308 */ /* 0x000ea20000001000 */
[----:B----4-:R-:W-:Y:S01]  /*a5d0*/  FADD.FTZ R4, R9, R10 ;  /* 0x0000000a09047221 */ /* 0x010fe20000010000 */
[C---:B------:R-:W-:Y:S01]  /*a5e0*/  SHF.L.U32 R6, R208.reuse, 0x4, RZ ;  /* 0x00000004d0067819 */ /* 0x040fe200000006ff */
        /* <DEDUP_REMOVED lines=112> */
[----:B------:R1:W-:Y:S04]  /*acf0*/  STS.64 [R12+0x4800], R82 ;  /* 0x004800520c007388 */ /* 0x0003e80000000a00 */
[----:B------:R1:W-:Y:S04]  /*ad00*/  STS.64 [R9+0x4000], R76 ;  /* 0x0040004c09007388 */ /* 0x0003e80000000a00 */
[----:B------:R-:W-:Y:S04]  /*ad10*/  STS.64 [R9+0x4800], R78 ;  /* 0x0048004e09007388 */ /* 0x000fe80000000a00 */
[----:B------:R-:W-:Y:S04]  /*ad20*/  STS.64 [R14+0x4000], R72 ;  /* 0x004000480e007388 */ /* 0x000fe80000000a00 */
[----:B------:R-:W-:Y:S04]  /*ad30*/  STS.64 [R14+0x4800], R74 ;  /* 0x0048004a0e007388 */ /* 0x000fe80000000a00 */
[----:B------:R1:W-:Y:S04]  /*ad40*/  STS.64 [R143+0x4000], R68 ;  /* 0x004000448f007388 */ /* 0x0003e80000000a00 */
[----:B------:R1:W-:Y:S04]  /*ad50*/  STS.64 [R143+0x4800], R70 ;  /* 0x004800468f007388 */ /* 0x0003e80000000a00 */
[----:B------:R-:W4:Y:S04]  /*ad60*/  LD.E.64 R16, desc[UR4][R2.64+0xb0] ;  /* 0x0000b00402107980 */ /* 0x000f28000c101b00 */
[----:B--2---:R-:W2:Y:S04]  /*ad70*/  LD.E R7, desc[UR4][R2.64+0x60] ;  /* 0x0000600402077980 */ /* 0x004ea8000c101900 */
[----:B---3--:R-:W3:Y:S04]  /*ad80*/  LD.E R84, desc[UR4][R2.64+0xcc] ;  /* 0x0000cc0402547980 */ /* 0x008ee8000c101900 */
[----:B----4-:R-:W4:Y:S04]  /*ad90*/  LD.E.64 R80, desc[UR4][R2.64+0x78] ;  /* 0x0000780402507980 */ /* 0x010f28000c101b00 */
[----:B-1----:R1:W5:Y:S01]  /*ada0*/  LD.E.64 R82, desc[UR4][R2.64+0xa8] ;  /* 0x0000a80402527980 */ /* 0x002362000c101b00 */
[----:B------:R-:W-:Y:S01]  /*adb0*/  SHF.L.U32 R76, R208, 0x2, RZ ;  /* 0x00000002d04c7819 */ /* 0x000fe200000006ff */
[----:B------:R-:W-:Y:S01]  /*adc0*/  BSSY.RECONVERGENT B0, `(.L_x_4778) ;  /* 0x0000039000007945 */ /* 0x000fe20003800200 */
[----:B------:R-:W-:Y:S01]  /*add0*/  LOP3.LUT R6, R6, 0x10, RZ, 0xc0, !PT ;  /* 0x0000001006067812 */ /* 0x000fe200078ec0ff */
[----:B------:R-:W1:Y:S01]  /*ade0*/  @P1 MUFU.LG2 R68, R5 ;  /* 0x0000000500441308 */ /* 0x000e620000000c00 */
[----:B------:R-:W-:-:S02]  /*adf0*/  LOP3.LUT R9, R76, 0x1f8, RZ, 0xc0, !PT ;  /* 0x000001f84c097812 */ /* 0x000fc400078ec0ff */
        /* <DEDUP_REMOVED lines=33> */
[----:B--2---:R-:W-:Y:S02]  /*b010*/  IMAD R16, R16, R7, R232 ;  /* 0x0000000710107224 */ /* 0x004fe400078e02e8 */
[----:B------:R2:W1:Y:S02]  /*b020*/  LDS.128 R4, [R210+0x7800] ;  /* 0x00780000d2047984 */ /* 0x0004640000000c00 */
[----:B------:R-:W-:Y:S02]  /*b030*/  IMAD R3, R17, R16, R229 ;  /* 0x0000001011037224 */ /* 0x000fe400078e02e5 */
[----:B------:R2:W1:Y:S02]  /*b040*/  LDS.128 R16, [R210+0x6000] ;  /* 0x00600000d2107984 */ /* 0x0004640000000c00 */
[----:B---3--:R-:W-:-:S05]  /*b050*/  IMAD R84, R3, R84, RZ ;  /* 0x0000005403547224 */ /* 0x008fca00078e02ff */
[----:B------:R-:W-:-:S04]  /*b060*/  IADD3 R69, P2, PT, R69, R84, RZ ;  /* 0x0000005445457210 */ /* 0x000fc80007f5e0ff */
[----:B------:R-:W-:Y:S02]  /*b070*/  LEA.HI.X.SX32 R84, R84, RZ, 0x1, P2 ;  /* 0x000000ff54547211 */ /* 0x000fe400010f0eff */
[----:B----4-:R-:W-:-:S04]  /*b080*/  LEA R68, P2, R69, R80, 0x2 ;  /* 0x0000005045447211 */ /* 0x010fc800078410ff */
[----:B------:R-:W-:Y:S01]  /*b090*/  LEA.HI.X R69, R69, R81, R84, 0x2, P2 ;  /* 0x0000005145457211 */ /* 0x000fe200010f1454 */
[----:B------:R-:W-:Y:S08]  /*b0a0*/  @P3 BRA `(.L_x_4779) ;  /* 0x0000000000283947 */ /* 0x000ff00003800000 */
        /* <DEDUP_REMOVED lines=10> */
.L_x_4779:
[----:B------:R-:W-:Y:S05]  /*b150*/  BSYNC.RECONVERGENT B0 ;  /* 0x0000000000007941 */ /* 0x000fea0003800200 */
.L_x_4778:
[----:B------:R-:W-:Y:S01]  /*b160*/  MOV R229, 0x0 ;  /* 0x0000000000e57802 */ /* 0x000fe20000000f00 */
[----:B------:R-:W-:Y:S04]  /*b170*/  ST.E.128 desc[UR4][R68.64], R64 ;  /* 0x0000004044007985 */ /* 0x000fe8000c101d04 */
[----:B-1----:R-:W-:Y:S04]  /*b180*/  ST.E.128 desc[UR4][R68.64+0x100], R32 ;  /* 0x0001002044007985 */ /* 0x002fe8000c101d04 */
        /* <DEDUP_REMOVED lines=13> */
[----:B------:R2:W-:Y:S02]  /*b260*/  ST.E.128 desc[UR4][R68.64+0x7100], R4 ;  /* 0x0071000444007985 */ /* 0x0005e4000c101d04 */
[----:B--23--:R-:W-:Y:S05]  /*b270*/  RET.REL.NODEC R228 `(_ZN5flash24flash_fwd_splitkv_kernelI23Flash_fwd_kernel_traitsILi128ELi64ELi128ELi4ELb0ELb0EN7cutlass10bfloat16_tE19Flash_kernel_traitsILi128ELi64ELi128ELi4ES3_EELb0ELb0ELb0ELb1ELb1ELb1ELb1ELb0EEEvNS_16Flash_fwd_paramsE) ;  /* 0xffffff4ce4607950 */ /* 0x00cfea0003c3ffff */
.L_x_4777:
[----:B------:R-:W-:Y:S01]  /*b280*/  MOV R7, 0x2 ;  /* 0x0000000200077802 */ /* 0x000fe20000000f00 */
[----:B------:R-:W-:Y:S01]  /*b290*/  IMAD.MOV.U32 R4, RZ, RZ, 0x1f ;  /* 0x0000001fff047424 */ /* 0x000fe200078e00ff */
[----:B------:R-:W-:-:S07]  /*b2a0*/  MOV R6, 0xffffffff ;  /* 0xffffffff00067802 */ /* 0x000fce0000000f00 */
[----:B-1---5:R-:W-:Y:S05]  /*b2b0*/  WARPSYNC.COLLECTIVE R6, `(.L_x_4780) ;  /* 0x0000000006087348 */ /* 0x022fea0003c00000 */
[----:B------:R2:W3:Y:S02]  /*b2c0*/  SHFL.BFLY P0, R10, R245, R7, R4 ;  /* 0x0c000007f50a7389 */ /* 0x0004e40000000004 */
[----:B-123-5:R-:W-:Y:S05]  /*b2d0*/  ENDCOLLECTIVE ;  /* 0x000000000000791b */ /* 0x02efea0003800000 */
.L_x_4780:
[----:B------:R-:W-:Y:S02]  /*b2e0*/  IMAD.MOV.U32 R8, RZ, RZ, R10 ;  /* 0x000000ffff087224 */ /* 0x000fe400078e000a */
[----:B------:R-:W-:Y:S02]  /*b2f0*/  IMAD.MOV.U32 R7, RZ, RZ, 0x1 ;  /* 0x00000001ff077424 */ /* 0x000fe400078e00ff */
[----:B------:R-:W-:-:S05]  /*b300*/  FADD.FTZ R8, R8, R245 ;  /* 0x000000f508087221 */ /* 0x000fca0000010000 */
[----:B------:R-:W-:-:S07]  /*b310*/  MOV R245, R8 ;  /* 0x0000000800f57202 */ /* 0x000fce0000000f00 */
[----:B------:R-:W-:Y:S05]  /*b320*/  WARPSYNC.COLLECTIVE R6, `(.L_x_4781) ;  /* 0x0000000006087348 */ /* 0x000fea0003c00000 */
[----:B------:R1:W2:Y:S02]  /*b330*/  SHFL.BFLY P0, R10, R245, R7, R4 ;  /* 0x0c000007f50a7389 */ /* 0x0002a40000000004 */
[----:B-12---:R-:W-:Y:S05]  /*b340*/  ENDCOLLECTIVE ;  /* 0x000000000000791b */ /* 0x006fea0003800000 */
.L_x_4781:
[----:B------:R-:W-:Y:S01]  /*b350*/  MOV R245, R243 ;  /* 0x000000f300f57202 */ /* 0x000fe20000000f00 */
[----:B------:R-:W-:Y:S01]  /*b360*/  IMAD.MOV.U32 R7, RZ, RZ, 0x2 ;  /* 0x00000002ff077424 */ /* 0x000fe200078e00ff */
[----:B------:R-:W-:-:S07]  /*b370*/  MOV R5, R10 ;  /* 0x0000000a00057202 */ /* 0x000fce0000000f00 */
[----:B------:R-:W-:Y:S05]  /*b380*/  WARPSYNC.COLLECTIVE R6, `(.L_x_4782) ;  /* 0x0000000006087348 */ /* 0x000fea0003c00000 */
[----:B------:R1:W2:Y:S02]  /*b390*/  SHFL.BFLY P0, R10, R245, R7, R4 ;  /* 0x0c000007f50a7389 */ /* 0x0002a40000000004 */
[----:B-12---:R-:W-:Y:S05]  /*b3a0*/  ENDCOLLECTIVE ;  /* 0x000000000000791b */ /* 0x006fea0003800000 */
.L_x_4782:
[----:B------:R-:W-:Y:S01]  /*b3b0*/  FADD.FTZ R5, R8, R5 ;  /* 0x0000000508057221 */ /* 0x000fe20000010000 */
[----:B------:R-:W-:Y:S01]  /*b3c0*/  FADD.FTZ R9, R10, R243 ;  /* 0x000000f30a097221 */ /* 0x000fe20000010000 */
[----:B------:R-:W-:-:S04]  /*b3d0*/  MOV R7, 0x1 ;  /* 0x0000000100077802 */ /* 0x000fc80000000f00 */
[----:B------:R-:W-:-:S07]  /*b3e0*/  MOV R245, R9 ;  /* 0x0000000900f57202 */ /* 0x000fce0000000f00 */
[----:B------:R-:W-:Y:S05]  /*b3f0*/  WARPSYNC.COLLECTIVE R6, `(.L_x_4783) ;  /* 0x0000000006087348 */ /* 0x000fea0003c00000 */
[----:B------:R1:W2:Y:S02]  /*b400*/  SHFL.BFLY P0, R10, R245, R7, R4 ;  /* 0x0c000007f50a7389 */ /* 0x0002a40000000004 */
[----:B-12---:R-:W-:Y:S05]  /*b410*/  ENDCOLLECTIVE ;  /* 0x000000000000791b */ /* 0x006fea0003800000 */
.L_x_4783:
[----:B------:R-:W-:Y:S05]  /*b420*/  BRA `(.L_x_4784) ;  /* 0xfffffff000647947 */ /* 0x000fea000383ffff */
.L_x_4785:
        /* <DEDUP_REMOVED lines=13> */
.L_x_14891:


//--------------------- .text._ZN5flash24flash_fwd_splitkv_kernelI23Flash_fwd_kernel_traitsILi128ELi64ELi128ELi4ELb0ELb0EN7cutlass10bfloat16_tE19Flash_kernel_traitsILi128ELi64ELi128ELi4ES3_EELb0ELb0ELb1ELb0ELb0ELb0ELb1ELb0EEEvNS_16Flash_fwd_paramsE --------------------------
	.section	.text._ZN5flash24flash_fwd_splitkv_kernelI23Flash_fwd_kernel_traitsILi128ELi64ELi128ELi4ELb0ELb0EN7cutlass10bfloat16_tE19Flash_kernel_traitsILi128ELi64ELi128ELi4ES3_EELb0ELb0ELb1ELb0ELb0ELb0ELb1ELb0EEEvNS_16Flash_fwd_paramsE,"ax",@progbits
	.align	128
        .global         _ZN5flash24flash_fwd_splitkv_kernelI23Flash_fwd_kernel_traitsILi128ELi64ELi128ELi4ELb0ELb0EN7cutlass10bfloat16_tE19Flash_kernel_traitsILi128ELi64ELi128ELi4ES3_EELb0ELb0ELb1ELb0ELb0ELb0ELb1ELb0EEEvNS_16Flash_fwd_paramsE
        .type           _ZN5flash24flash_fwd_splitkv_kernelI23Flash_fwd_kernel_traitsILi128ELi64ELi128ELi4ELb0ELb0EN7cutlass10bfloat16_tE19Flash_kernel_traitsILi128ELi64ELi128ELi4ES3_EELb0ELb0ELb1ELb0ELb0ELb0ELb1ELb0EEEvNS_16Flash_fwd_paramsE,@function
        .size           _ZN5flash24flash_fwd_splitkv_kernelI23Flash_fwd_kernel_traitsILi128ELi64ELi128ELi4ELb0ELb0EN7cutlass10bfloat16_tE19Flash_kernel_traitsILi128ELi64ELi128ELi4ES3_EELb0ELb0ELb1ELb0ELb0ELb0ELb1ELb0EEEvNS_16Flash_fwd_paramsE,(.L_x_14892 - _ZN5flash24flash_fwd_splitkv_kernelI23Flash_fwd_kernel_traitsILi128ELi64ELi128ELi4ELb0ELb0EN7cutlass10bfloat16_tE19Flash_kernel_traitsILi128ELi64ELi128ELi4ES3_EELb0ELb0ELb1ELb0ELb0ELb0ELb1ELb0EEEvNS_16Flash_fwd_paramsE)
        .other          _ZN5flash24flash_fwd_splitkv_kernelI23Flash_fwd_kernel_traitsILi128ELi64ELi128ELi4ELb0ELb0EN7cutlass10bfloat16_tE19Flash_kernel_traitsILi128ELi64ELi128ELi4ES3_EELb0ELb0ELb1ELb0ELb0ELb0ELb1ELb0EEEvNS_16Flash_fwd_paramsE,@"STO_CUDA_ENTRY STV_DEFAULT"
_ZN5flash24flash_fwd_splitkv_kernelI23Flash_fwd_kernel_traitsILi128ELi64ELi128ELi4ELb0ELb0EN7cutlass10bfloat16_tE19Flash_kernel_traitsILi128ELi64ELi128ELi4ES3_EELb0ELb0ELb1ELb0ELb0ELb0ELb1ELb0EEEvNS_16Flash_fwd_paramsE:
.text._ZN5flash24flash_fwd_splitkv_kernelI23Flash_fwd_kernel_traitsILi128ELi64ELi128ELi4ELb0ELb0EN7cutlass10bfloat16_tE19Flash_kernel_traitsILi128ELi64ELi128ELi4ES3_EELb0ELb0ELb1ELb0ELb0ELb0ELb1ELb0EEEvNS_16Flash_fwd_paramsE:
        /* <DEDUP_REMOVED lines=9> */
[----:B------:R-:W2:Y:S08]  /*0090*/  LDC R10, c[0x0][0x374] ;  /* 0x0000dd00ff0a7b82 */ /* 0x000eb00000000800 */
        /* <DEDUP_REMOVED lines=18> */
[----:B--2-4-:R-:W-:Y:S02]  /*01c0*/  IMAD R224, R3, R224, UR4 ;  /* 0x0000000403e07e24 */ /* 0x014fe4000f8e02e0 */
[----:B------:R-:W-:Y:S05]  /*01d0*/  CALL.REL.NOINC `($_ZN5flash24flash_fwd_splitkv_kernelI23Flash_fwd_kernel_traitsILi128ELi64ELi128ELi4ELb0ELb0EN7cutlass10bfloat16_tE19Flash_kernel_traitsILi128ELi64ELi128ELi4ES3_EELb0ELb0ELb1ELb0ELb0ELb0ELb1ELb0EEEvNS_16Flash_fwd_paramsE$_ZN5flash30compute_attn_1rowblock_splitkvI23Flash_fwd_kernel_traitsILi128ELi64ELi128ELi4ELb0ELb0EN7cutlass10bfloat16_tE19Flash_kernel_traitsILi128ELi64ELi128ELi4ES3_EELb0ELb0ELb1ELb0ELb0ELb0ELb1ELb0ENS_16Flash_fwd_paramsEEEvRKT8_iiiii) ;  /* 0x0000000000087944 */ /* 0x000fea0003c00000 */
[----:B------:R-:W-:Y:S05]  /*01e0*/  BSYNC.RECONVERGENT B2 ;  /* 0x0000000000027941 */ /* 0x000fea0003800200 */
.L_x_4786:
[----:B------:R-:W-:Y:S05]  /*01f0*/  EXIT ;  /* 0x000000000000794d */ /* 0x000fea0003800000 */
        .type           $_ZN5flash24flash_fwd_splitkv_kernelI23Flash_fwd_kernel_traitsILi128ELi64ELi128ELi4ELb0ELb0EN7cutlass10bfloat16_tE19Flash_kernel_traitsILi128ELi64ELi128ELi4ES3_EELb0ELb0ELb1ELb0ELb0ELb0ELb1ELb0EEEvNS_16Flash_fwd_paramsE$_ZN5flash30compute_attn_1rowblock_splitkvI23Flash_fwd_kernel_traitsILi128ELi64ELi128ELi4ELb0ELb0EN7cutlass10bfloat16_tE19Flash_kernel_traitsILi128ELi64ELi128ELi4ES3_EELb0ELb0ELb1ELb0ELb0ELb0ELb1ELb0ENS_16Flash_fwd_paramsEEEvRKT8_iiiii,@function
        .size           $_ZN5flash24flash_fwd_splitkv_kernelI23Flash_fwd_kernel_traitsILi128ELi64ELi128ELi4ELb0ELb0EN7cutlass10bfloat16_tE19Flash_kernel_traitsILi128ELi64ELi128ELi4ES3_EELb0ELb0ELb1ELb0ELb0ELb0ELb1ELb0EEEvNS_16Flash_fwd_paramsE$_ZN5flash30compute_attn_1rowblock_splitkvI23Flash_fwd_kernel_traitsILi128ELi64ELi128ELi4ELb0ELb0EN7cutlass10bfloat16_tE19Flash_kernel_traitsILi128ELi64ELi128ELi4ES3_EELb0ELb0ELb1ELb0ELb0ELb0ELb1ELb0ENS_16Flash_fwd_paramsEEEvRKT8_iiiii,(.L_x_14892 - $_ZN5flash24flash_fwd_splitkv_kernelI23Flash_fwd_kernel_traitsILi128ELi64ELi128ELi4ELb0ELb0EN7cutlass10bfloat16_tE19Flash_kernel_traitsILi128ELi64ELi128ELi4ES3_EELb0ELb0ELb1ELb0ELb0ELb0ELb1ELb0EEEvNS_16Flash_fwd_paramsE$_ZN5flash30compute_attn_1rowblock_splitkvI23Flash_fwd_kernel_traitsILi128ELi64ELi128ELi4ELb0ELb0EN7cutlass10bfloat16_tE19Flash_kernel_traitsILi128ELi64ELi128ELi4ES3_EELb0ELb0ELb1ELb0ELb0ELb0ELb1ELb0ENS_16Flash_fwd_paramsEEEvRKT8_iiiii)
$_ZN5flash24flash_fwd_splitkv_kernelI23Flash_fwd_kernel_traitsILi128ELi64ELi128ELi4ELb0ELb0EN7cutlass10bfloat16_tE19Flash_kernel_traitsILi128ELi64ELi128ELi4ES3_EELb0ELb0ELb1ELb0ELb0ELb0ELb1ELb0EEEvNS_16Flash_fwd_paramsE$_ZN5flash30compute_attn_1rowblock_splitkvI23Flash_fwd_kernel_traitsILi128ELi64ELi128ELi4ELb0ELb0EN7cutlass10bfloat16_tE19Flash_kernel_traitsILi128ELi64ELi128ELi4ES3_EELb0ELb0ELb1ELb0ELb0ELb0ELb1ELb0ENS_16Flash_fwd_paramsEEEvRKT8_iiiii:
        /* <DEDUP_REMOVED lines=39> */
.L_x_4788:
[----:B------:R-:W-:Y:S05]  /*0470*/  BSYNC.RECONVERGENT B0 ;  /* 0x0000000000007941 */ /* 0x000fea0003800200 */
.L_x_4787:
[----:B------:R-:W-:Y:S04]  /*0480*/  BSSY.RECONVERGENT B0, `(.L_x_4789) ;  /* 0x0000007000007945 */ /* 0x000fe80003800200 */
[----:B------:R-:W-:Y:S05]  /*0490*/  @!P3 BRA `(.L_x_4790) ;  /* 0x000000000014b947 */ /* 0x000fea0003800000 */
[----:B------:R-:W4:Y:S02]  /*04a0*/  LD.E.U8 R6, desc[UR4][R132.64+0x1b2] ;  /* 0x0001b20484067980 */ /* 0x000f24000c101100 */
[----:B----4-:R-:W-:-:S13]  /*04b0*/  ISETP.NE.AND P1, PT, R6, RZ, PT ;  /* 0x000000ff0600720c */ /* 0x010fda0003f25270 */
[----:B------:R-:W4:Y:S02]  /*04c0*/  @P1 LD.E R6, desc[UR4][R14.64+0x4] ;  /* 0x000004040e061980 */ /* 0x000f24000c101900 */
[----:B----45:R-:W-:-:S06]  /*04d0*/  @P1 IADD3 R7, PT, PT, R6, -R13, RZ ;  /* 0x8000000d06071210 */ /* 0x030fcc0007ffe0ff */
[----:B------:R4:W5:Y:S02]  /*04e0*/  @!P1 LD.E R7, desc[UR4][R14.64] ;  /* 0x000000040e079980 */ /* 0x000964000c101900 */
.L_x_4790:
[----:B------:R-:W-:Y:S05]  /*04f0*/  BSYNC.RECONVERGENT B0 ;  /* 0x0000000000007941 */ /* 0x000fea0003800200 */
.L_x_4789:
        /* <DEDUP_REMOVED lines=8> */
.L_x_4792:
[----:B------:R-:W5:Y:S01]  /*0580*/  LD.E.64 R8, desc[UR4][R132.64+0x108] ;  /* 0x0001080484087980 */ /* 0x000f62000c101b00 */
[----:B------:R-:W-:Y:S01]  /*0590*/  BSSY.RECONVERGENT B0, `(.L_x_4794) ;  /* 0x0000006000007945 */ /* 0x000fe20003800200 */
[----:B------:R-:W-:Y:S01]  /*05a0*/  IMAD.MOV.U32 R0, RZ, RZ, RZ ;  /* 0x000000ffff007224 */ /* 0x000fe200078e00ff */
[----:B-----5:R-:W-:-:S04]  /*05b0*/  ISETP.NE.U32.AND P0, PT, R8, RZ, PT ;  /* 0x000000ff0800720c */ /* 0x020fc80003f05070 */
[----:B------:R-:W-:-:S13]  /*05c0*/  ISETP.NE.AND.EX P0, PT, R9, RZ, PT, P0 ;  /* 0x000000ff0900720c */ /* 0x000fda0003f05300 */
[----:B------:R-:W-:Y:S05]  /*05d0*/  @!P0 BRA `(.L_x_4795) ;  /* 0x0000000000048947 */ /* 0x000fea0003800000 */
[----:B------:R1:W5:Y:S02]  /*05e0*/  LD.E R0, desc[UR4][R132.64+0xbc] ;  /* 0x0000bc0484007980 */ /* 0x000364000c101900 */
.L_x_4795:
[----:B------:R-:W-:Y:S05]  /*05f0*/  BSYNC.RECONVERGENT B0 ;  /* 0x0000000000007941 */ /* 0x000fea0003800200 */
.L_x_4794:
[----:B-----5:R-:W-:Y:S02]  /*0600*/  IADD3 R0, PT, PT, R0, R7, -R12 ;  /* 0x0000000700007210 */ /* 0x020fe40007ffe80c */
.L_x_4793:
[----:B------:R-:W-:Y:S05]  /*0610*/  BSYNC.RECONVERGENT B1 ;  /* 0x0000000000017941 */ /* 0x000fea0003800200 */
.L_x_4791:
[----:B------:R-:W-:Y:S01]  /*0620*/  IMAD.SHL.U32 R209, R221, 0x40, RZ ;  /* 0x00000040ddd17824 */ /* 0x000fe200078e00ff */
[----:B------:R-:W-:Y:S01]  /*0630*/  MOV R6, R220 ;  /* 0x000000dc00067202 */ /* 0x000fe20000000f00 */
[----:B------:R-:W-:-:S03]  /*0640*/  IMAD.MOV.U32 R7, RZ, RZ, 0x0 ;  /* 0x00000000ff077424 */ /* 0x000fc600078e00ff */
[----:B------:R-:W-:-:S13]  /*0650*/  ISETP.GT.AND P0, PT, R2, R209, PT ;  /* 0x000000d10200720c */ /* 0x000fda0003f04270 */
[----:B-1234-:R-:W-:Y:S05]  /*0660*/  @!P0 RET.REL.NODEC R6 `(_ZN5flash24flash_fwd_splitkv_kernelI23Flash_fwd_kernel_traitsILi128ELi64ELi128ELi4ELb0ELb0EN7cutlass10bfloat16_tE19Flash_kernel_traitsILi128ELi64ELi128ELi4ES3_EELb0ELb0ELb1ELb0ELb0ELb0ELb1ELb0EEEvNS_16Flash_fwd_paramsE) ;  /* 0xfffffff806648950 */ /* 0x01efea0003c3ffff */
        /* <DEDUP_REMOVED lines=54> */
[----:B------:R-:W-:Y:S01]  /*09d0*/  ISETP.GE.OR P4, PT, R2, R15, P6 ;  /* 0x0000000f0200720c */ /* 0x000fe20003786670 */
[----:B------:R-:W-:Y:S01]  /*09e0*/  VIADD R2, R6, 0x10 ;  /* 0x0000001006027836 */ /* 0x000fe20000000000 */
[----:B------:R-:W-:-:S04]  /*09f0*/  LOP3.LUT R19, R9, 0x40, RZ, 0xfc, !PT ;  /* 0x0000004009137812 */ /* 0x000fc800078efcff */
        /* <DEDUP_REMOVED lines=16> */
.L_x_4798:
[----:B------:R-:W-:Y:S05]  /*0b00*/  BSYNC.RECONVERGENT B0 ;  /* 0x0000000000007941 */ /* 0x000fea0003800200 */
.L_x_4797:
        /* <DEDUP_REMOVED lines=12> */
.L_x_4800:
[----:B------:R-:W-:Y:S05]  /*0bd0*/  BSYNC.RECONVERGENT B0 ;  /* 0x0000000000007941 */ /* 0x000fea0003800200 */
.L_x_4799:
        /* <DEDUP_REMOVED lines=12> */
.L_x_4802:
[----:B------:R-:W-:Y:S05]  /*0ca0*/  BSYNC.RECONVERGENT B0 ;  /* 0x0000000000007941 */ /* 0x000fea0003800200 */
.L_x_4801:
        /* <DEDUP_REMOVED lines=12> */
.L_x_4804:
[----:B------:R-:W-:Y:S05]  /*0d70*/  BSYNC.RECONVERGENT B0 ;  /* 0x0000000000007941 */ /* 0x000fea0003800200 */
.L_x_4803:
        /* <DEDUP_REMOVED lines=11> */
.L_x_4806:
[----:B------:R-:W-:Y:S05]  /*0e30*/  BSYNC.RECONVERGENT B0 ;  /* 0x0000000000007941 */ /* 0x000fea0003800200 */
.L_x_4805:
        /* <DEDUP_REMOVED lines=11> */
.L_x_4808:
[----:B------:R-:W-:Y:S05]  /*0ef0*/  BSYNC.RECONVERGENT B0 ;  /* 0x0000000000007941 */ /* 0x000fea0003800200 */
.L_x_4807:
        /* <DEDUP_REMOVED lines=12> */
.L_x_4810:
[----:B------:R-:W-:Y:S05]  /*0fc0*/  BSYNC.RECONVERGENT B0 ;  /* 0x0000000000007941 */ /* 0x000fea0003800200 */
.L_x_4809:
        /* <DEDUP_REMOVED lines=15> */
.L_x_4812:
[----:B------:R-:W-:Y:S05]  /*10c0*/  BSYNC.RECONVERGENT B0 ;  /* 0x0000000000007941 */ /* 0x000fea0003800200 */
.L_x_4811:
        /* <DEDUP_REMOVED lines=20> */
[----:B--234-:R-:W-:Y:S05]  /*1210*/  @P6 RET.REL.NODEC R220 `(_ZN5flash24flash_fwd_splitkv_kernelI23Flash_fwd_kernel_traitsILi128ELi64ELi128ELi4ELb0ELb0EN7cutlass10bfloat16_tE19Flash_kernel_traitsILi128ELi64ELi128ELi4ES3_EELb0ELb0ELb1ELb0ELb0ELb0ELb1ELb0EEEvNS_16Flash_fwd_paramsE) ;  /* 0xffffffecdc786950 */ /* 0x01cfea0003c3ffff */
[----:B------:R-:W-:Y:S02]  /*1220*/  MOV R3, 0xff800000 ;  /* 0xff80000000037802 */ /* 0x000fe40000000f00 */
[----:B------:R-:W-:-:S03]  /*1230*/  MOV R221, 0x0 ;  /* 0x0000000000dd7802 */ /* 0x000fc60000000f00 */
[----:B------:R1:W-:Y:S02]  /*1240*/  ST.E desc[UR4][R10.64+0xe0], R3 ;  /* 0x0000e0030a007985 */ /* 0x0003e4000c101904 */
[----:B-1----:R-:W-:Y:S05]  /*1250*/  RET.REL.NODEC R220 `(_ZN5flash24flash_fwd_splitkv_kernelI23Flash_fwd_kernel_traitsILi128ELi64ELi128ELi4ELb0ELb0EN7cutlass10bfloat16_tE19Flash_kernel_traitsILi128ELi64ELi128ELi4ES3_EELb0ELb0ELb1ELb0ELb0ELb0ELb1ELb0EEEvNS_16Flash_fwd_paramsE) ;  /* 0xffffffecdc687950 */ /* 0x002fea0003c3ffff */
.L_x_4796:
        /* <DEDUP_REMOVED lines=53> */
[----:B------:R-:W-:-:S06]  /*15b0*/  IMAD.WIDE R4, R10, 0x4, R230 ;  /* 0x000000040a047825 */ /* 0x000fcc00078e02e6 */
[----:B------:R1:W2:Y:S01]  /*15c0*/  LD.E R4, desc[UR4][R4.64] ;  /* 0x0000000404047980 */ /* 0x0002a2000c101900 */
[----:B---3--:R-:W-:-:S04]  /*15d0*/  IABS R9, R19 ;  /* 0x0000001300097213 */ /* 0x008fc80000000000 */
[----:B------:R-:W3:Y:S08]  /*15e0*/  I2F.RP R18, R9 ;  /* 0x0000000900127306 */ /* 0x000ef00000209400 */
[----:B---3--:R-:W3:Y:S02]  /*15f0*/  MUFU.RCP R13, R18 ;  /* 0x00000012000d7308 */ /* 0x008ee40000001000 */
[----:B---3--:R-:W-:-:S06]  /*1600*/  IADD3 R13, PT, PT, R13, 0xffffffe, RZ ;  /* 0x0ffffffe0d0d7810 */ /* 0x008fcc0007ffe0ff */
        /* <DEDUP_REMOVED lines=43> */
.L_x_4814:
        /* <DEDUP_REMOVED lines=30> */
[----:B------:R-:W-:Y:S01]  /*1aa0*/  @P2 IADD3 R8, PT, PT, R12, R13, RZ ;  /* 0x0000000d0c082210 */ /* 0x000fe20007ffe0ff */
[----:B----45:R-:W-:-:S03]  /*1ab0*/  @!P2 IMAD R7, R15, R11, RZ ;  /* 0x0000000b0f07a224 */ /* 0x030fc600078e02ff */
[----:B------:R-:W-:Y:S01]  /*1ac0*/  @!P2 IADD3 R23, PT, PT, R23, R4, RZ ;  /* 0x000000041717a210 */ /* 0x000fe20007ffe0ff */
[----:B------:R-:W-:Y:S01]  /*1ad0*/  @!P1 IMAD.IADD R6, R6, 0x1, -R5 ;  /* 0x0000000106069824 */ /* 0x000fe200078e0a05 */
[----:B------:R-:W-:-:S04]  /*1ae0*/  @!P2 SHF.R.S32.HI R4, RZ, 0x1f, R11 ;  /* 0x0000001fff04a819 */ /* 0x000fc8000001140b */
[----:B------:R-:W-:Y:S01]  /*1af0*/  ISETP.GE.U32.AND P4, PT, R6, R5, PT ;  /* 0x000000050600720c */ /* 0x000fe20003f86070 */
[----:B------:R-:W-:Y:S01]  /*1b00*/  @!P2 IMAD R7, R14, R4, R7 ;  /* 0x000000040e07a224 */ /* 0x000fe200078e0207 */
[----:B------:R-:W-:Y:S01]  /*1b10*/  LOP3.LUT R5, R224, R19, RZ, 0x3c, !PT ;  /* 0x00000013e0057212 */ /* 0x000fe200078e3cff */
[----:B------:R-:W-:Y:S01]  /*1b20*/  @!P2 IMAD.WIDE.U32 R22, R14, R11, R22 ;  /* 0x0000000b0e16a225 */ /* 0x000fe200078e0016 */
[----:B------:R-:W-:Y:S02]  /*1b30*/  ISETP.NE.AND P3, PT, R19, RZ, PT ;  /* 0x000000ff1300720c */ /* 0x000fe40003f65270 */
[----:B------:R-:W-:Y:S01]  /*1b40*/  ISETP.GE.AND P0, PT, R5, RZ, PT ;  /* 0x000000ff0500720c */ /* 0x000fe20003f06270 */
[-C--:B------:R-:W-:Y:S02]  /*1b50*/  @P2 IMAD R4, R211, R8.reuse, RZ ;  /* 0x00000008d3042224 */ /* 0x080fe400078e02ff */
[----:B------:R-:W-:Y:S01]  /*1b60*/  @P2 IMAD.WIDE.U32 R14, R210, R8, RZ ;  /* 0x00000008d20e2225 */ /* 0x000fe200078e00ff */
[----:B------:R-:W-:-:S02]  /*1b70*/  @!P2 IADD3 R7, PT, PT, R23, R7, RZ ;  /* 0x000000071707a210 */ /* 0x000fc40007ffe0ff */
[----:B------:R-:W-:Y:S01]  /*1b80*/  @!P2 MOV R10, R22 ;  /* 0x00000016000aa202 */ /* 0x000fe20000000f00 */
[----:B------:R-:W-:Y:S01]  /*1b90*/  @P2 IMAD.IADD R7, R15, 0x1, R4 ;  /* 0x000000010f072824 */ /* 0x000fe200078e0204 */
[----:B------:R-:W-:Y:S02]  /*1ba0*/  LEA R8, R33, 0xffffff80, 0x7 ;  /* 0xffffff8021087811 */ /* 0x000fe400078e38ff */
[----:B------:R-:W-:Y:S02]  /*1bb0*/  @P2 MOV R10, R14 ;  /* 0x0000000e000a2202 */ /* 0x000fe40000000f00 */
[----:B------:R-:W-:Y:S01]  /*1bc0*/  @!P1 IADD3 R9, PT, PT, R9, 0x1, RZ ;  /* 0x0000000109099810 */ /* 0x000fe20007ffe0ff */
[----:B------:R-:W-:Y:S01]  /*1bd0*/  IMAD R6, R211, R8, RZ ;  /* 0x00000008d3067224 */ /* 0x000fe200078e02ff */
[----:B------:R-:W-:Y:S01]  /*1be0*/  SHF.R.S32.HI R15, RZ, 0x1f, R8 ;  /* 0x0000001fff0f7819 */ /* 0x000fe20000011408 */
[----:B------:R-:W-:Y:S01]  /*1bf0*/  @!P2 IMAD R4, R213, R12, RZ ;  /* 0x0000000cd504a224 */ /* 0x000fe200078e02ff */
[----:B------:R-:W-:Y:S01]  /*1c00*/  @!P2 SHF.R.S32.HI R5, RZ, 0x1f, R12 ;  /* 0x0000001fff05a819 */ /* 0x000fe2000001140c */
[----:B------:R-:W-:Y:S01]  /*1c10*/  IMAD.MOV.U32 R22, RZ, RZ, R10 ;  /* 0x000000ffff167224 */ /* 0x000fe200078e000a */
[----:B------:R-:W-:-:S02]  /*1c20*/  MOV R23, R7 ;  /* 0x0000000700177202 */ /* 0x000fc40000000f00 */
[----:B------:R-:W-:Y:S01]  /*1c30*/  @P4 IADD3 R9, PT, PT, R9, 0x1, RZ ;  /* 0x0000000109094810 */ /* 0x000fe20007ffe0ff */
[----:B------:R-:W-:Y:S02]  /*1c40*/  IMAD R6, R15, R210, R6 ;  /* 0x000000d20f067224 */ /* 0x000fe400078e0206 */
        /* <DEDUP_REMOVED lines=11> */
[----:B------:R-:W-:Y:S02]  /*1d00*/  IMAD R7, R17, R9, RZ ;  /* 0x0000000911077224 */ /* 0x000fe400078e02ff */
[C---:B------:R-:W-:Y:S02]  /*1d10*/  @!P2 IMAD R4, R20.reuse, R5, R4 ;  /* 0x000000051404a224 */ /* 0x040fe400078e0204 */
[----:B------:R-:W-:-:S04]  /*1d20*/  @!P2 IMAD.WIDE.U32 R20, R20, R11, R24 ;  /* 0x0000000b1414a225 */ /* 0x000fc800078e0018 */
[----:B------:R-:W-:-:S04]  /*1d30*/  IMAD.WIDE.U32 R40, R16, R9, R22 ;  /* 0x0000000910287225 */ /* 0x000fc800078e0016 */
[----:B------:R-:W-:Y:S02]  /*1d40*/  IMAD R7, R16, R6, R7 ;  /* 0x0000000610077224 */ /* 0x000fe400078e0207 */
[-C--:B------:R-:W-:Y:S02]  /*1d50*/  @P2 IMAD R6, R213, R12.reuse, RZ ;  /* 0x0000000cd5062224 */ /* 0x080fe400078e02ff */
[----:B------:R-:W-:Y:S01]  /*1d60*/  @P2 IMAD.WIDE.U32 R16, R212, R12, RZ ;  /* 0x0000000cd4102225 */ /* 0x000fe200078e00ff */
[----:B------:R-:W-:Y:S02]  /*1d70*/  @!P2 IADD3 R10, PT, PT, R21, R4, RZ ;  /* 0x00000004150aa210 */ /* 0x000fe40007ffe0ff */
[----:B------:R-:W-:Y:S01]  /*1d80*/  @!P2 MOV R12, R20 ;  /* 0x00000014000ca202 */ /* 0x000fe20000000f00 */
[----:B------:R-:W-:Y:S01]  /*1d90*/  IMAD.IADD R5, R41, 0x1, R7 ;  /* 0x0000000129057824 */ /* 0x000fe200078e0207 */
[----:B------:R-:W-:Y:S02]  /*1da0*/  @P2 IADD3 R10, PT, PT, R17, R6, RZ ;  /* 0x00000006110a2210 */ /* 0x000fe40007ffe0ff */
[----:B------:R-:W-:-:S02]  /*1db0*/  @P2 MOV R12, R16 ;  /* 0x00000010000c2202 */ /* 0x000fc40000000f00 */
.L_x_4815:
[----:B------:R-:W-:Y:S05]  /*1dc0*/  BSYNC.RECONVERGENT B0 ;  /* 0x0000000000007941 */ /* 0x000fea0003800200 */
.L_x_4813:
[----:B------:R-:W-:Y:S01]  /*1dd0*/  ISETP.NE.AND P1, PT, R3, -0x1, PT ;  /* 0xffffffff0300780c */ /* 0x000fe20003f25270 */
[----:B------:R-:W2:Y:S04]  /*1de0*/  LD.E.64 R26, desc[UR4][R132.64+0x30] ;  /* 0x00003004841a7980 */ /* 0x000ea8000c101b00 */
[----:B------:R-:W3:Y:S01]  /*1df0*/  LD.E.64 R16, desc[UR4][R132.64+0x48] ;  /* 0x0000480484107980 */ /* 0x000ee2000c101b00 */
[----:B------:R-:W-:Y:S02]  /*1e00*/  SHF.L.U32 R138, R203, 0x3, RZ ;  /* 0x00000003cb8a7819 */ /* 0x000fe400000006ff */
[----:B------:R-:W-:Y:S01]  /*1e10*/  SHF.R.S32.HI R225, RZ, 0x1f, R224 ;  /* 0x0000001fffe17819 */ /* 0x000fe200000114e0 */
        /* <DEDUP_REMOVED lines=9> */
[----:B------:R-:W-:Y:S02]  /*1eb0*/  @!P1 IMAD.MOV.U32 R7, RZ, RZ, R22 ;  /* 0x000000ffff079224 */ /* 0x000fe400078e0016 */
[----:B------:R-:W-:Y:S02]  /*1ec0*/  @P1 IMAD.MOV.U32 R7, RZ, RZ, R20 ;  /* 0x000000ffff071224 */ /* 0x000fe400078e0014 */
[----:B------:R-:W-:Y:S02]  /*1ed0*/  @!P1 IMAD.IADD R3, R23, 0x1, R6 ;  /* 0x0000000117039824 */ /* 0x000fe400078e0206 */
[----:B------:R-:W-:Y:S01]  /*1ee0*/  @P1 IMAD.IADD R3, R21, 0x1, R4 ;  /* 0x0000000115031824 */ /* 0x000fe200078e0204 */
[----:B------:R-:W-:Y:S01]  /*1ef0*/  IADD3 R20, P0, PT, R34, R7, RZ ;  /* 0x0000000722147210 */ /* 0x000fe20007f1e0ff */
[----:B---3--:R-:W-:-:S03]  /*1f00*/  IMAD R23, R17, R224, RZ ;  /* 0x000000e011177224 */ /* 0x008fc600078e02ff */
[----:B------:R-:W-:Y:S01]  /*1f10*/  IADD3.X R21, PT, PT, RZ, R3, RZ, P0, !PT ;  /* 0x00000003ff157210 */ /* 0x000fe200007fe4ff */
[----:B------:R-:W-:Y:S02]  /*1f20*/  IMAD R23, R16, R225, R23 ;  /* 0x000000e110177224 */ /* 0x000fe400078e0217 */
[----:B------:R-:W-:-:S03]  /*1f30*/  IMAD.WIDE.U32 R16, R224, R16, R20 ;  /* 0x00000010e0107225 */ /* 0x000fc600078e0014 */
[----:B------:R1:W5:Y:S01]  /*1f40*/  LD.E.64 R20, desc[UR4][R132.64+0x10] ;  /* 0x0000100484147980 */ /* 0x000362000c101b00 */
[----:B------:R-:W2:Y:S01]  /*1f50*/  S2UR UR6, SR_CgaCtaId ;  /* 0x00000000000679c3 */ /* 0x000ea20000008800 */
[----:B------:R-:W-:Y:S01]  /*1f60*/  IMAD.IADD R209, R2, 0x1, -R209 ;  /* 0x0000000102d17824 */ /* 0x000fe200078e0ad1 */
[--C-:B------:R-:W-:Y:S01]  /*1f70*/  SHF.R.U32.HI R24, RZ, 0x3, R203.reuse ;  /* 0x00000003ff187819 */ /* 0x100fe200000116cb */
[----:B------:R-:W-:Y:S01]  /*1f80*/  UMOV UR7, 0x400 ;  /* 0x0000040000077882 */ /* 0x000fe20000000000 */
[----:B------:R-:W-:Y:S02]  /*1f90*/  LOP3.LUT R4, R138, 0x1c0, RZ, 0xc0, !PT ;  /* 0x000001c08a047812 */ /* 0x000fe400078ec0ff */
[----:B------:R-:W-:Y:S02]  /*1fa0*/  ISETP.GE.AND P4, PT, R24, R209, PT ;  /* 0x000000d11800720c */ /* 0x000fe40003f86270 */
[----:B------:R-:W-:Y:S02]  /*1fb0*/  LOP3.LUT R6, R138, 0x1e00, RZ, 0xc0, !PT ;  /* 0x00001e008a067812 */ /* 0x000fe400078ec0ff */
[----:B------:R-:W-:Y:S01]  /*1fc0*/  LOP3.LUT R7, R4, 0x38, R203, 0xf8, !PT ;  /* 0x0000003804077812 */ /* 0x000fe200078ef8cb */
[----:B------:R-:W-:Y:S01]  /*1fd0*/  IMAD R4, R33, -0x80, R0 ;  /* 0xffffff8021047824 */ /* 0x000fe200078e0200 */
[----:B------:R-:W-:Y:S01]  /*1fe0*/  MOV R25, RZ ;  /* 0x000000ff00197202 */ /* 0x000fe20000000f00 */
[----:B------:R-:W-:Y:S01]  /*1ff0*/  VIADD R13, R24, 0x10 ;  /* 0x00000010180d7836 */ /* 0x000fe20000000000 */
[----:B------:R-:W-:Y:S01]  /*2000*/  LOP3.LUT R6, R6, R7, R34, 0xf6, !PT ;  /* 0x0000000706067212 */ /* 0x000fe200078ef622 */
[C---:B------:R-:W-:Y:S01]  /*2010*/  VIADD R9, R24.reuse, 0x30 ;  /* 0x0000003018097836 */ /* 0x040fe20000000000 */
[----:B------:R-:W-:Y:S01]  /*2020*/  IADD3 R11, PT, PT, R24, 0x20, RZ ;  /* 0x00000020180b7810 */ /* 0x000fe20007ffe0ff */
[----:B------:R-:W-:Y:S01]  /*2030*/  BSSY.RECONVERGENT B0, `(.L_x_4816) ;  /* 0x0000020000007945 */ /* 0x000fe20003800200 */
[----:B--2---:R-:W-:Y:S01]  /*2040*/  ULEA UR6, UR6, UR7, 0x18 ;  /* 0x0000000706067291 */ /* 0x004fe2000f8ec0ff */
[----:B------:R-:W-:Y:S01]  /*2050*/  IADD3 R40, P2, PT, R34, R40, RZ ;  /* 0x0000002822287210 */ /* 0x000fe20007f5e0ff */
[----:B------:R-:W-:-:S04]  /*2060*/  IMAD.WIDE.U32 R36, R221, 0x40, R24 ;  /* 0x00000040dd247825 */ /* 0x000fc800078e0018 */
[----:B------:R-:W-:Y:S01]  /*2070*/  IMAD.U32 R205, RZ, RZ, UR6 ;  /* 0x00000006ffcd7e24 */ /* 0x000fe2000f8e00ff */
[-C--:B------:R-:W-:Y:S02]  /*2080*/  ISETP.GE.AND P0, PT, R13, R209.reuse, PT ;  /* 0x000000d10d00720c */ /* 0x080fe40003f06270 */
[-C--:B------:R-:W-:Y:S01]  /*2090*/  ISETP.GE.AND P3, PT, R11, R209.reuse, PT ;  /* 0x000000d10b00720c */ /* 0x080fe20003f66270 */
[----:B------:R-:W-:Y:S01]  /*20a0*/  IMAD R35, R6, 0x2, R205 ;  /* 0x0000000206237824 */ /* 0x000fe200078e02cd */
[----:B------:R-:W-:Y:S02]  /*20b0*/  ISETP.GE.AND P1, PT, R9, R209, PT ;  /* 0x000000d10900720c */ /* 0x000fe40003f26270 */
[----:B------:R-:W-:Y:S02]  /*20c0*/  IADD3 R4, PT, PT, R4, 0x80, RZ ;  /* 0x0000008004047810 */ /* 0x000fe40007ffe0ff */
[----:B------:R-:W-:Y:S02]  /*20d0*/  LOP3.LUT R134, R34, 0x40, RZ, 0xfc, !PT ;  /* 0x0000004022867812 */ /* 0x000fe400078efcff */
[----:B------:R-:W-:Y:S01]  /*20e0*/  IADD3 R23, PT, PT, R17, R23, RZ ;  /* 0x0000001711177210 */ /* 0x000fe20007ffe0ff */
[----:B-1----:R-:W-:Y:S06]  /*20f0*/  @P4 BRA `(.L_x_4817) ;  /* 0x00000000004c4947 */ /* 0x002fec0003800000 */
        /* <DEDUP_REMOVED lines=19> */
.L_x_4817:
[----:B------:R-:W-:Y:S05]  /*2230*/  BSYNC.RECONVERGENT B0 ;  /* 0x0000000000007941 */ /* 0x000fea0003800200 */
.L_x_4816:
[----:B------:R-:W-:Y:S01]  /*2240*/  BSSY.RECONVERGENT B0, `(.L_x_4818) ;  /* 0x0000019000007945 */ /* 0x000fe20003800200 */
[----:B------:R-:W-:-:S03]  /*2250*/  ISETP.GE.AND P6, PT, R24, R4, PT ;  /* 0x000000041800720c */ /* 0x000fc60003fc6270 */
[----:B------:R-:W-:Y:S10]  /*2260*/  @P0 BRA `(.L_x_4819) ;  /* 0x0000000000580947 */ /* 0x000ff40003800000 */
        /* <DEDUP_REMOVED lines=22> */
.L_x_4819:
[----:B------:R-:W-:Y:S05]  /*23d0*/  BSYNC.RECONVERGENT B0 ;  /* 0x0000000000007941 */ /* 0x000fea0003800200 */
.L_x_4818:
[----:B------:R-:W-:Y:S01]  /*23e0*/  IADD3.X R41, PT, PT, RZ, R5, RZ, P2, !PT ;  /* 0x00000005ff297210 */ /* 0x000fe200017fe4ff */
[----:B------:R-:W-:Y:S01]  /*23f0*/  BSSY.RECONVERGENT B0, `(.L_x_4820) ;  /* 0x000001d000007945 */ /* 0x000fe20003800200 */
[----:B------:R-:W-:Y:S01]  /*2400*/  ISETP.GE.AND P0, PT, R13, R4, PT ;  /* 0x000000040d00720c */ /* 0x000fe20003f06270 */
[----:B------:R-:W-:Y:S01]  /*2410*/  IMAD R5, R211, R24, RZ ;  /* 0x00000018d3057224 */ /* 0x000fe200078e02ff */
[----:B------:R-:W-:Y:S01]  /*2420*/  ISETP.GE.AND P5, PT, R11, R4, PT ;  /* 0x000000040b00720c */ /* 0x000fe20003fa6270 */
[C---:B------:R-:W-:Y:S01]  /*2430*/  IMAD.WIDE.U32 R40, R24.reuse, R210, R40 ;  /* 0x000000d218287225 */ /* 0x040fe200078e0028 */
[----:B--2---:R-:W-:Y:S01]  /*2440*/  IADD3 R7, PT, PT, R24, 0x40, RZ ;  /* 0x0000004018077810 */ /* 0x004fe20007ffe0ff */
        /* <DEDUP_REMOVED lines=23> */
.L_x_4821:
[----:B------:R-:W-:Y:S05]  /*25c0*/  BSYNC.RECONVERGENT B0 ;  /* 0x0000000000007941 */ /* 0x000fea0003800200 */
.L_x_4820:
        /* <DEDUP_REMOVED lines=30> */
.L_x_4823:
[----:B------:R-:W-:Y:S05]  /*27b0*/  BSYNC.RECONVERGENT B0 ;  /* 0x0000000000007941 */ /* 0x000fea0003800200 */
.L_x_4822:
        /* <DEDUP_REMOVED lines=17> */
.L_x_4825:
[----:B------:R-:W-:Y:S05]  /*28d0*/  BSYNC.RECONVERGENT B0 ;  /* 0x0000000000007941 */ /* 0x000fea0003800200 */
.L_x_4824:
        /* <DEDUP_REMOVED lines=21> */
.L_x_4827:
[----:B------:R-:W-:Y:S05]  /*2a30*/  BSYNC.RECONVERGENT B0 ;  /* 0x0000000000007941 */ /* 0x000fea0003800200 */
.L_x_4826:
        /* <DEDUP_REMOVED lines=16> */
.L_x_4829:
[----:B------:R-:W-:Y:S05]  /*2b40*/  BSYNC.RECONVERGENT B0 ;  /* 0x0000000000007941 */ /* 0x000fea0003800200 */
.L_x_4828:
[----:B------:R-:W-:Y:S01]  /*2b50*/  BSSY.RECONVERGENT B0, `(.L_x_4830) ;  /* 0x0000012000007945 */ /* 0x000fe20003800200 */
[----:B------:R-:W-:Y:S02]  /*2b60*/  ISETP.GE.AND P0, PT, R23, R4, PT ;  /* 0x000000041700720c */ /* 0x000fe40003f06270 */
[----:B---34-:R-:W-:Y:S01]  /*2b70*/  IADD3 R17, PT, PT, R24, 0x70, RZ ;  /* 0x0000007018117810 */ /* 0x018fe20007ffe0ff */
        /* <DEDUP_REMOVED lines=15> */
.L_x_4831:
[----:B------:R-:W-:Y:S05]  /*2c70*/  BSYNC.RECONVERGENT B0 ;  /* 0x0000000000007941 */ /* 0x000fea0003800200 */
.L_x_4830:
[----:B------:R-:W-:Y:S01]  /*2c80*/  BSSY.RECONVERGENT B0, `(.L_x_4832) ;  /* 0x0000014000007945 */ /* 0x000fe20003800200 */
[----:B------:R-:W-:-:S03]  /*2c90*/  ISETP.GE.AND P1, PT, R17, R4, PT ;  /* 0x000000041100720c */ /* 0x000fc60003f26270 */
[----:B------:R-:W-:Y:S10]  /*2ca0*/  @P3 BRA `(.L_x_4833) ;  /* 0x0000000000443947 */ /* 0x000ff40003800000 */
        /* <DEDUP_REMOVED lines=17> */
.L_x_4833:
[----:B------:R-:W-:Y:S05]  /*2dc0*/  BSYNC.RECONVERGENT B0 ;  /* 0x0000000000007941 */ /* 0x000fea0003800200 */
.L_x_4832:
        /* <DEDUP_REMOVED lines=16> */
.L_x_4835:
[----:B------:R-:W-:Y:S05]  /*2ed0*/  BSYNC.RECONVERGENT B0 ;  /* 0x0000000000007941 */ /* 0x000fea0003800200 */
.L_x_4834:
        /* <DEDUP_REMOVED lines=19> */
.L_x_4837:
[----:B------:R-:W-:Y:S05]  /*3010*/  BSYNC.RECONVERGENT B0 ;  /* 0x0000000000007941 */ /* 0x000fea0003800200 */
.L_x_4836:
        /* <DEDUP_REMOVED lines=17> */
.L_x_4839:
[----:B------:R-:W-:Y:S05]  /*3130*/  BSYNC.RECONVERGENT B0 ;  /* 0x0000000000007941 */ /* 0x000fea0003800200 */
.L_x_4838:
[----:B------:R-:W3:Y:S04]  /*3140*/  LD.E.64 R36, desc[UR4][R132.64+0x1c0] ;  /* 0x0001c00484247980 */ /* 0x000ee8000c101b00 */
[----:B-1----:R-:W2:Y:S04]  /*3150*/  LD.E.64 R26, desc[UR4][R132.64+0x1b8] ;  /* 0x0001b804841a7980 */ /* 0x002ea8000c101b00 */
[----:B------:R1:W5:Y:S01]  /*3160*/  LD.E R6, desc[UR4][R132.64+0xd8] ;  /* 0x0000d80484067980 */ /* 0x000362000c101900 */
[----:B------:R-:W-:Y:S02]  /*3170*/  IABS R18, R19 ;  /* 0x0000001300127213 */ /* 0x000fe40000000000 */
[----:B------:R-:W-:Y:S01]  /*3180*/  IABS R16, R224 ;  /* 0x000000e000107213 */ /* 0x000fe20000000000 */
[----:B------:R-:W0:Y:S01]  /*3190*/  LDGDEPBAR ;  /* 0x00000000000079af */ /* 0x000e220000000000 */
[----:B---34-:R-:W-:-:S04]  /*31a0*/  IMAD.WIDE.U32 R28, R229, R36, R224 ;  /* 0x00000024e51c7225 */ /* 0x018fc800078e00e0 */
[----:B------:R-:W-:Y:S01]  /*31b0*/  IMAD R3, R37, R229, RZ ;  /* 0x000000e525037224 */ /* 0x000fe200078e02ff */
[----:B--2---:R-:W-:-:S03]  /*31c0*/  LEA R36, P0, R28, R26, 0x2 ;  /* 0x0000001a1c247211 */ /* 0x004fc600078010ff */
[----:B------:R-:W-:-:S05]  /*31d0*/  IMAD.IADD R3, R29, 0x1, R3 ;  /* 0x000000011d037824 */ /* 0x000fca00078e0203 */
[----:B------:R-:W-:-:S05]  /*31e0*/  LEA.HI.X R37, R28, R27, R3, 0x2, P0 ;  /* 0x0000001b1c257211 */ /* 0x000fca00000f1403 */
[----:B------:R1:W5:Y:S01]  /*31f0*/  LD.E R3, desc[UR4][R36.64] ;  /* 0x0000000424037980 */ /* 0x000362000c101900 */
[----:B------:R1:W2:Y:S01]  /*3200*/  I2F.RP R26, R18 ;  /* 0x00000012001a7306 */ /* 0x0002a20000209400 */
[----:B------:R-:W-:Y:S01]  /*3210*/  IMAD.MOV.U32 R28, RZ, RZ, RZ ;  /* 0x000000ffff1c7224 */ /* 0x000fe200078e00ff */
[----:B------:R-:W-:-:S04]  /*3220*/  DEPBAR.LE SB0, 0x0 ;  /* 0x000080000000791a */ /* 0x000fc80000000000 */
[----:B------:R-:W-:-:S07]  /*3230*/  IMAD R219, R213, R24, RZ ;  /* 0x00000018d5db7224 */ /* 0x000fce00078e02ff */
[----:B------:R-:W-:Y:S05]  /*3240*/  WARPSYNC.ALL ;  /* 0x0000000000007948 */ /* 0x000fea0003800000 */
[----:B-----5:R-:W-:Y:S01]  /*3250*/  MUFU.RCP R6, R6 ;  /* 0x0000000600067308 */ /* 0x020fe20000001000 */
[----:B------:R-:W-:Y:S01]  /*3260*/  BSSY.RECONVERGENT B0, `(.L_x_4840) ;  /* 0x000003d000007945 */ /* 0x000fe20003800200 */
[----:B------:R-:W-:-:S06]  /*3270*/  IMAD.SHL.U32 R155, R203, 0x40, RZ ;  /* 0x00000040cb9b7824 */ /* 0x000fcc00078e00ff */
        /* <DEDUP_REMOVED lines=19> */
[----:B------:R-:W-:-:S13]  /*33b0*/  ISETP.GE.U32.AND P2, PT, R27, R18, PT ;  /* 0x000000121b00720c */ /* 0x000fda0003f46070 */
[----:B------:R-:W-:-:S05]  /*33c0*/  @P2 VIADD R25, R25, 0x1 ;  /* 0x0000000119192836 */ /* 0x000fca0000000000 */
[----:B------:R-:W-:Y:S02]  /*33d0*/  @!P0 IADD3 R25, PT, PT, -R25, RZ, RZ ;  /* 0x000000ff19198210 */ /* 0x000fe40007ffe1ff */
[----:B------:R-:W-:Y:S01]  /*33e0*/  @!P1 LOP3.LUT R25, RZ, R19, RZ, 0x33, !PT ;  /* 0x00000013ff199212 */ /* 0x000fe200078e33ff */
[----:B-1----:R-:W-:-:S03]  /*33f0*/  IMAD.WIDE.U32 R18, R8, R212, RZ ;  /* 0x000000d408127225 */ /* 0x002fc600078e00ff */
[----:B------:R-:W-:Y:S01]  /*3400*/  SHF.R.S32.HI R8, RZ, 0x1f, R25 ;  /* 0x0000001fff087819 */ /* 0x000fe20000011419 */
[-C--:B------:R-:W-:Y:S01]  /*3410*/  IMAD R15, R31, R25.reuse, RZ ;  /* 0x000000191f0f7224 */ /* 0x080fe200078e02ff */
[----:B------:R-:W-:Y:S01]  /*3420*/  IADD3 R12, P1, P0, R18, R12, R34 ;  /* 0x0000000c120c7210 */ /* 0x000fe2000783e022 */
[----:B------:R-:W-:Y:S02]  /*3430*/  IMAD.IADD R19, R19, 0x1, R14 ;  /* 0x0000000113137824 */ /* 0x000fe400078e020e */
[----:B------:R-:W-:-:S03]  /*3440*/  IMAD.WIDE.U32 R26, R30, R25, RZ ;  /* 0x000000191e1a7225 */ /* 0x000fc600078e00ff */
[----:B------:R-:W-:Y:S01]  /*3450*/  IADD3.X R10, PT, PT, R19, R10, RZ, P1, P0 ;  /* 0x0000000a130a7210 */ /* 0x000fe20000fe04ff */
[----:B------:R-:W-:Y:S01]  /*3460*/  IMAD R8, R8, R30, R15 ;  /* 0x0000001e08087224 */ /* 0x000fe200078e020f */
[----:B------:R-:W-:-:S04]  /*3470*/  IADD3 R14, P0, PT, R12, R26, RZ ;  /* 0x0000001a0c0e7210 */ /* 0x000fc80007f1e0ff */
[----:B------:R-:W-:Y:S02]  /*3480*/  IADD3 R27, PT, PT, R27, R8, RZ ;  /* 0x000000081b1b7210 */ /* 0x000fe40007ffe0ff */
[----:B------:R-:W-:-:S03]  /*3490*/  SHF.L.U64.HI R8, R212, 0x4, R213 ;  /* 0x00000004d4087819 */ /* 0x000fc600000102d5 */
[----:B------:R-:W-:Y:S02]  /*34a0*/  IMAD.X R15, R10, 0x1, R27, P0 ;  /* 0x000000010a0f7824 */ /* 0x000fe400000e061b */
[----:B------:R-:W-:-:S05]  /*34b0*/  IMAD.WIDE.U32 R14, R24, R212, R14 ;  /* 0x000000d4180e7225 */ /* 0x000fca00078e000e */
[----:B------:R-:W-:Y:S02]  /*34c0*/  IADD3 R219, PT, PT, R15, R219, RZ ;  /* 0x000000db0fdb7210 */ /* 0x000fe40007ffe0ff */
[----:B------:R-:W-:-:S04]  /*34d0*/  LEA R218, P0, R14, R20, 0x1 ;  /* 0x000000140eda7211 */ /* 0x000fc800078008ff */
[----:B------:R-:W-:Y:S01]  /*34e0*/  LEA.HI.X R219, R14, R21, R219, 0x1, P0 ;  /* 0x000000150edb7211 */ /* 0x000fe200000f0cdb */
[----:B------:R-:W-:Y:S01]  /*34f0*/  FMUL.FTZ R3, R3, R6 ;  /* 0x0000000603037220 */ /* 0x000fe20000410000 */
[----:B------:R-:W-:Y:S01]  /*3500*/  SHF.L.U32 R6, R212, 0x4, RZ ;  /* 0x00000004d4067819 */ /* 0x000fe200000006ff */
        /* <DEDUP_REMOVED lines=16> */
.L_x_4841:
[----:B------:R2:W-:Y:S04]  /*3610*/  STS.128 [R35+0xc000], RZ ;  /* 0x00c000ff23007388 */ /* 0x0005e80000000c00 */
[----:B------:R2:W-:Y:S02]  /*3620*/  STS.128 [R35+0x10000], RZ ;  /* 0x010000ff23007388 */ /* 0x0005e40000000c00 */
.L_x_4842:
[----:B------:R-:W-:Y:S05]  /*3630*/  BSYNC.RECONVERGENT B0 ;  /* 0x0000000000007941 */ /* 0x000fea0003800200 */
.L_x_4840:
[----:B------:R-:W-:Y:S01]  /*3640*/  ISETP.GE.AND P2, PT, R13, R4, PT ;  /* 0x000000040d00720c */ /* 0x000fe20003f46270 */
[----:B------:R-:W-:Y:S01]  /*3650*/  IMAD.SHL.U32 R202, R203, 0x20, RZ ;  /* 0x00000020cbca7824 */ /* 0x000fe200078e00ff */
[C---:B------:R-:W-:Y:S01]  /*3660*/  LEA R10, P1, R6.reuse, R218, 0x1 ;  /* 0x000000da060a7211 */ /* 0x040fe200078208ff */
[----:B------:R-:W-:Y:S01]  /*3670*/  BSSY.RECONVERGENT B0, `(.L_x_4843) ;  /* 0x000001f000007945 */ /* 0x000fe20003800200 */
[----:B------:R-:W-:Y:S02]  /*3680*/  ISETP.GE.AND P3, PT, R11, R4, PT ;  /* 0x000000040b00720c */ /* 0x000fe40003f66270 */
[----:B------:R-:W-:Y:S02]  /*3690*/  LEA.HI.X R11, R6, R219, R8, 0x1, P1 ;  /* 0x000000db060b7211 */ /* 0x000fe400008f0c08 */
[----:B------:R-:W-:Y:S02]  /*36a0*/  LOP3.LUT R8, R155, 0x1c0, RZ, 0xc0, !PT ;  /* 0x000001c09b087812 */ /* 0x000fe400078ec0ff */
[----:B------:R-:W-:-:S02]  /*36b0*/  SHF.R.U32.HI R204, RZ, 0x1, R203 ;  /* 0x00000001ffcc7819 */ /* 0x000fc400000116cb */
[-C--:B------:R-:W-:Y:S01]  /*36c0*/  ISETP.GE.AND P6, PT, R7, R4.reuse, PT ;  /* 0x000000040700720c */ /* 0x080fe20003fc6270 */
[----:B------:R3:W-:Y:S01]  /*36d0*/  @P2 STS.128 [R35+0xc800], RZ ;  /* 0x00c800ff23002388 */ /* 0x0007e20000000c00 */
[----:B------:R-:W-:Y:S02]  /*36e0*/  LOP3.LUT R7, R8, 0x8, R203, 0x78, !PT ;  /* 0x0000000808077812 */ /* 0x000fe400078e78cb */
[----:B------:R-:W-:Y:S01]  /*36f0*/  LOP3.LUT R202, R202, 0x7c00, RZ, 0xc0, !PT ;  /* 0x00007c00caca7812 */ /* 0x000fe200078ec0ff */
[----:B------:R3:W-:Y:S01]  /*3700*/  @P2 STS.128 [R35+0x10800], RZ ;  /* 0x010800ff23002388 */ /* 0x0007e20000000c00 */
[----:B------:R-:W-:Y:S02]  /*3710*/  LOP3.LUT R32, R204, 0x8, RZ, 0xc0, !PT ;  /* 0x00000008cc207812 */ /* 0x000fe400078ec0ff */
[-C--:B------:R-:W-:Y:S02]  /*3720*/  ISETP.GE.AND P0, PT, R9, R4.reuse, PT ;  /* 0x000000040900720c */ /* 0x080fe40003f06270 */
[----:B------:R-:W-:-:S02]  /*3730*/  ISETP.GE.AND P5, PT, R5, R4, PT ;  /* 0x000000040500720c */ /* 0x000fc40003fa6270 */
[----:B------:R-:W-:Y:S02]  /*3740*/  ISETP.GE.AND P4, PT, R23, R4, PT ;  /* 0x000000041700720c */ /* 0x000fe40003f86270 */
        /* <DEDUP_REMOVED lines=17> */
.L_x_4844:
[----:B------:R-:W-:Y:S05]  /*3860*/  BSYNC.RECONVERGENT B0 ;  /* 0x0000000000007941 */ /* 0x000fea0003800200 */
.L_x_4843:
        /* <DEDUP_REMOVED lines=19> */
.L_x_4846:
[----:B------:R-:W-:Y:S05]  /*39a0*/  BSYNC.RECONVERGENT B0 ;  /* 0x0000000000007941 */ /* 0x000fea0003800200 */
.L_x_4845:
        /* <DEDUP_REMOVED lines=23> */
.L_x_4848:
[----:B------:R-:W-:Y:S05]  /*3b20*/  BSYNC.RECONVERGENT B0 ;  /* 0x0000000000007941 */ /* 0x000fea0003800200 */
.L_x_4847:
        /* <DEDUP_REMOVED lines=21> */
.L_x_4850:
[----:B------:R-:W-:Y:S05]  /*3c80*/  BSYNC.RECONVERGENT B0 ;  /* 0x0000000000007941 */ /* 0x000fea0003800200 */
.L_x_4849:
        /* <DEDUP_REMOVED lines=18> */
.L_x_4852:
[----:B------:R-:W-:Y:S05]  /*3db0*/  BSYNC.RECONVERGENT B0 ;  /* 0x0000000000007941 */ /* 0x000fea0003800200 */
.L_x_4851:
        /* <DEDUP_REMOVED lines=21> */
.L_x_4854:
[----:B------:R-:W-:Y:S05]  /*3f10*/  BSYNC.RECONVERGENT B0 ;  /* 0x0000000000007941 */ /* 0x000fea0003800200 */
.L_x_4853:
        /* <DEDUP_REMOVED lines=19> */
.L_x_4856:
[----:B------:R-:W-:Y:S05]  /*4050*/  BSYNC.RECONVERGENT B0 ;  /* 0x0000000000007941 */ /* 0x000fea0003800200 */
.L_x_4855:
[----:B------:R-:W-:Y:S01]  /*4060*/  LDSM.16.M88.4 R68, [R112] ;  /* 0x000000007044783b */ /* 0x000fe20000000200 */
[----:B------:R-:W-:Y:S01]  /*4070*/  R2P PR, R203, 0x6 ;  /* 0x00000006cb007804 */ /* 0x000fe20000000000 */
[----:B------:R-:W-:Y:S01]  /*4080*/  IMAD.MOV.U32 R201, RZ, RZ, 0x20 ;  /* 0x00000020ffc97424 */ /* 0x000fe200078e00ff */
[----:B------:R-:W-:Y:S01]  /*4090*/  BSSY.RECONVERGENT B1, `(.L_x_4857) ;  /* 0x000018f000017945 */ /* 0x000fe20003800200 */
[----:B------:R-:W5:Y:S01]  /*40a0*/  LDSM.16.M88.4 R20, [R126+0x4000] ;  /* 0x004000007e14783b */ /* 0x000f620000000200 */
[----:B------:R-:W-:Y:S02]  /*40b0*/  IMAD.MOV.U32 R200, RZ, RZ, 0x40 ;  /* 0x00000040ffc87424 */ /* 0x000fe400078e00ff */
[----:B------:R-:W-:Y:S01]  /*40c0*/  SEL R141, R201, 0xffffffe0, !P1 ;  /* 0xffffffe0c98d7807 */ /* 0x000fe20004800000 */
[----:B-1----:R-:W1:Y:S01]  /*40d0*/  LDSM.16.M88.4 R12, [R126+0x4800] ;  /* 0x004800007e0c783b */ /* 0x002e620000000200 */
[----:B------:R-:W-:Y:S01]  /*40e0*/  VIADD R225, R33, 0xffffffff ;  /* 0xffffffff21e17836 */ /* 0x000fe20000000000 */
[----:B------:R-:W-:-:S02]  /*40f0*/  SEL R143, R200, 0xffffffc0, !P2 ;  /* 0xffffffc0c88f7807 */ /* 0x000fc40005000000 */
[----:B------:R-:W-:Y:S01]  /*4100*/  IMAD.IADD R125, R112, 0x1, R141 ;  /* 0x00000001707d7824 */ /* 0x000fe200078e028d */
[----:B------:R-:W-:Y:S01]  /*4110*/  IADD3 R124, PT, PT, R126, R141, RZ ;  /* 0x0000008d7e7c7210 */ /* 0x000fe20007ffe0ff */
[----:B------:R-:W4:Y:S01]  /*4120*/  LDSM.16.M88.4 R4, [R126+0x5000] ;  /* 0x005000007e04783b */ /* 0x000f220000000200 */
[----:B------:R-:W-:Y:S01]  /*4130*/  IMAD.IADD R128, R112, 0x1, R143 ;  /* 0x0000000170807824 */ /* 0x000fe200078e028f */
[----:B------:R-:W-:Y:S02]  /*4140*/  IADD3 R140, PT, PT, R126, R143, RZ ;  /* 0x0000008f7e8c7210 */ /* 0x000fe40007ffe0ff */
[----:B------:R-:W2:Y:S01]  /*4150*/  LDSM.16.M88.4 R100, [R126+0x5800] ;  /* 0x005800007e64783b */ /* 0x000ea20000000200 */
[C---:B------:R-:W-:Y:S01]  /*4160*/  IMAD.IADD R139, R141.reuse, 0x1, R128 ;  /* 0x000000018d8b7824 */ /* 0x040fe200078e0280 */
[----:B------:R-:W-:Y:S02]  /*4170*/  IADD3 R135, PT, PT, R141, R140, RZ ;  /* 0x0000008c8d877210 */ /* 0x000fe40007ffe0ff */
[----:B------:R-:W3:Y:S01]  /*4180*/  LDSM.16.M88.4 R92, [R126+0x6000] ;  /* 0x006000007e5c783b */ /* 0x000ee20000000200 */
[----:B------:R-:W-:-:S02]  /*4190*/  ISETP.GT.AND P0, PT, R225, R214, PT ;  /* 0x000000d6e100720c */ /* 0x000fc40003f04270 */
[----:B------:R-:W-:Y:S01]  /*41a0*/  SHF.L.U32 R222, R225, 0x7, RZ ;  /* 0x00000007e1de7819 */ /* 0x000fe200000006ff */
[----:B------:R-:W3:Y:S04]  /*41b0*/  LDSM.16.M88.4 R84, [R126+0x6800] ;  /* 0x006800007e54783b */ /* 0x000ee80000000200 */
[----:B------:R-:W3:Y:S04]  /*41c0*/  LDSM.16.M88.4 R76, [R126+0x7000] ;  /* 0x007000007e4c783b */ /* 0x000ee80000000200 */
[----:B------:R-:W3:Y:S04]  /*41d0*/  LDSM.16.M88.4 R36, [R126+0x7800] ;  /* 0x007800007e24783b */ /* 0x000ee80000000200 */
[----:B------:R-:W-:Y:S04]  /*41e0*/  LDSM.16.M88.4 R52, [R125] ;  /* 0x000000007d34783b */ /* 0x000fe80000000200 */
[----:B------:R-:W3:Y:S01]  /*41f0*/  LDSM.16.M88.4 R28, [R124+0x4000] ;  /* 0x004000007c1c783b */ /* 0x000ee20000000200 */
[C---:B-----5:R-:W-:Y:S03]  /*4200*/  HMMA.16816.F32.BF16 R24, R68.reuse, R20, RZ ;  /* 0x000000144418723c */ /* 0x060fe600000418ff */
[----:B------:R-:W5:Y:S04]  /*4210*/  LDSM.16.M88.4 R44, [R124+0x4800] ;  /* 0x004800007c2c783b */ /* 0x000f680000000200 */
[----:B------:R-:W5:Y:S01]  /*4220*/  LDSM.16.M88.4 R40, [R124+0x5000] ;  /* 0x005000007c28783b */ /* 0x000f620000000200 */
[C---:B------:R-:W-:Y:S03]  /*4230*/  HMMA.16816.F32.BF16 R20, R68.reuse, R22, RZ ;  /* 0x000000164414723c */ /* 0x040fe600000418ff */
[----:B------:R-:W-:Y:S04]  /*4240*/  LDSM.16.M88.4 R60, [R124+0x7800] ;  /* 0x007800007c3c783b */ /* 0x000fe80000000200 */
[----:B------:R-:W-:Y:S01]  /*4250*/  LDSM.16.M88.4 R56, [R128] ;  /* 0x000000008038783b */ /* 0x000fe20000000200 */
[C---:B-1----:R-:W-:Y:S03]  /*4260*/  HMMA.16816.F32.BF16 R16, R68.reuse, R12, RZ ;  /* 0x0000000c4410723c */ /* 0x042fe600000418ff */
[----:B------:R-:W-:Y:S04]  /*4270*/  LDSM.16.M88.4 R48, [R140+0x4000] ;  /* 0x004000008c30783b */ /* 0x000fe80000000200 */
[----:B------:R-:W-:Y:S01]  /*4280*/  LDSM.16.M88.4 R108, [R124+0x6800] ;  /* 0x006800007c6c783b */ /* 0x000fe20000000200 */
[C---:B----4-:R-:W-:Y:S03]  /*4290*/  HMMA.16816.F32.BF16 R8, R68.reuse, R4, RZ ;  /* 0x000000044408723c */ /* 0x050fe600000418ff */
[----:B------:R-:W-:Y:S04]  /*42a0*/  LDSM.16.M88.4 R64, [R124+0x7000] ;  /* 0x007000007c40783b */ /* 0x000fe80000000200 */
[----:B------:R-:W-:Y:S01]  /*42b0*/  LDSM.16.M88.4 R112, [R112+0x2000] ;  /* 0x002000007070783b */ /* 0x000fe20000000200 */
[C---:B--2---:R-:W-:Y:S03]  /*42c0*/  HMMA.16816.F32.BF16 R104, R68.reuse, R100, RZ ;  /* 0x000000644468723c */ /* 0x044fe600000418ff */
[----:B------:R-:W-:Y:S04]  /*42d0*/  LDSM.16.M88.4 R120, [R126+0xb000] ;  /* 0x00b000007e78783b */ /* 0x000fe80000000200 */
[----:B------:R-:W-:Y:S01]  /*42e0*/  LDSM.16.M88.4 R116, [R126+0xb800] ;  /* 0x00b800007e74783b */ /* 0x000fe20000000200 */
[C---:B---3--:R-:W-:Y:S03]  /*42f0*/  HMMA.16816.F32.BF16 R96, R68.reuse, R92, RZ ;  /* 0x0000005c4460723c */ /* 0x048fe600000418ff */
        /* <DEDUP_REMOVED lines=190> */
.L_x_4860:
        /* <DEDUP_REMOVED lines=60> */
.L_x_4861:
[----:B------:R-:W-:Y:S05]  /*52a0*/  BSYNC.RECONVERGENT B0 ;  /* 0x0000000000007941 */ /* 0x000fea0003800200 */
.L_x_4859:
        /* <DEDUP_REMOVED lines=109> */
.L_x_4858:
[----:B------:R-:W-:Y:S05]  /*5980*/  BSYNC.RECONVERGENT B1 ;  /* 0x0000000000017941 */ /* 0x000fea0003800200 */
.L_x_4857:
[----:B--2---:R-:W-:Y:S01]  /*5990*/  SHF.R.U32.HI R35, RZ, 0x2, R203 ;  /* 0x00000002ff237819 */ /* 0x004fe200000116cb */
[----:B------:R-:W-:-:S03]  /*59a0*/  IMAD.SHL.U32 R37, R203, 0x2, RZ ;  /* 0x00000002cb257824 */ /* 0x000fc600078e00ff */
        /* <DEDUP_REMOVED lines=12> */
[-C--:B------:R-:W-:Y:S01]  /*5a70*/  ISETP.GE.AND P5, PT, R47, R0.reuse, PT ;  /* 0x000000002f00720c */ /* 0x080fe20003fa6270 */
[C---:B------:R-:W-:Y:S01]  /*5a80*/  IMAD.IADD R29, R28.reuse, 0x1, -R49 ;  /* 0x000000011c1d7824 */ /* 0x040fe200078e0a31 */
[-C--:B------:R-:W-:Y:S01]  /*5a90*/  ISETP.GE.AND P4, PT, R131, R0.reuse, PT ;  /* 0x000000008300720c */ /* 0x080fe20003f86270 */
[C---:B------:R-:W-:Y:S01]  /*5aa0*/  IMAD.IADD R31, R28.reuse, 0x1, -R131 ;  /* 0x000000011c1f7824 */ /* 0x040fe200078e0a83 */
[----:B------:R-:W-:Y:S01]  /*5ab0*/  ISETP.GE.AND P3, PT, R65, R0, PT ;  /* 0x000000004100720c */ /* 0x000fe20003f66270 */
[C---:B------:R-:W-:Y:S01]  /*5ac0*/  IMAD.IADD R36, R28.reuse, 0x1, -R65 ;  /* 0x000000011c247824 */ /* 0x040fe200078e0a41 */
[----:B------:R-:W-:Y:S01]  /*5ad0*/  IABS R29, R29 ;  /* 0x0000001d001d7213 */ /* 0x000fe20000000000 */
[C---:B------:R-:W-:Y:S01]  /*5ae0*/  VIADD R127, R51.reuse, 0x20 ;  /* 0x00000020337f7836 */ /* 0x040fe20000000000 */
[----:B------:R-:W-:Y:S01]  /*5af0*/  IABS R31, R31 ;  /* 0x0000001f001f7213 */ /* 0x000fe20000000000 */
[C---:B------:R-:W-:Y:S01]  /*5b00*/  VIADD R125, R51.reuse, 0x21 ;  /* 0x00000021337d7836 */ /* 0x040fe20000000000 */
[----:B------:R-:W-:Y:S01]  /*5b10*/  I2FP.F32.S32 R30, R29 ;  /* 0x0000001d001e7245 */ /* 0x000fe20000201400 */
[C---:B------:R-:W-:Y:S01]  /*5b20*/  IMAD.IADD R43, R28.reuse, 0x1, -R127 ;  /* 0x000000011c2b7824 */ /* 0x040fe200078e0a7f */
[----:B------:R-:W-:Y:S01]  /*5b30*/  IABS R36, R36 ;  /* 0x0000002400247213 */ /* 0x000fe20000000000 */
[----:B------:R-:W-:Y:S01]  /*5b40*/  VIADD R123, R51, 0x28 ;  /* 0x00000028337b7836 */ /* 0x000fe20000000000 */
[----:B------:R-:W-:Y:S01]  /*5b50*/  I2FP.F32.S32 R31, R31 ;  /* 0x0000001f001f7245 */ /* 0x000fe20000201400 */
[----:B------:R-:W-:Y:S01]  /*5b60*/  FFMA.FTZ R57, -R3, R30, R25 ;  /* 0x0000001e03397223 */ /* 0x000fe20000010119 */
[C---:B------:R-:W-:Y:S01]  /*5b70*/  IMAD.IADD R30, R28.reuse, 0x1, -R47 ;  /* 0x000000011c1e7824 */ /* 0x040fe200078e0a2f */
[----:B------:R-:W-:Y:S01]  /*5b80*/  I2FP.F32.S32 R36, R36 ;  /* 0x0000002400247245 */ /* 0x000fe20000201400 */
[C---:B------:R-:W-:Y:S01]  /*5b90*/  VIADD R25, R51.reuse, 0x18 ;  /* 0x0000001833197836 */ /* 0x040fe20000000000 */
[----:B------:R-:W-:Y:S01]  /*5ba0*/  IABS R43, R43 ;  /* 0x0000002b002b7213 */ /* 0x000fe20000000000 */
[----:B------:R-:W-:Y:S01]  /*5bb0*/  VIADD R119, R51, 0x31 ;  /* 0x0000003133777836 */ /* 0x000fe20000000000 */
[----:B------:R-:W-:Y:S01]  /*5bc0*/  IABS R30, R30 ;  /* 0x0000001e001e7213 */ /* 0x000fe20000000000 */
[----:B------:R-:W-:-:S02]  /*5bd0*/  IMAD.IADD R29, R28, 0x1, -R25 ;  /* 0x000000011c1d7824 */ /* 0x000fc400078e0a19 */
[----:B------:R-:W-:Y:S01]  /*5be0*/  FFMA.FTZ R36, -R3, R36, R17 ;  /* 0x0000002403247223 */ /* 0x000fe20000010111 */
[C---:B------:R-:W-:Y:S01]  /*5bf0*/  IMAD.IADD R17, R28.reuse, 0x1, -R123 ;  /* 0x000000011c117824 */ /* 0x040fe200078e0a7b */
[----:B------:R-:W-:Y:S01]  /*5c00*/  I2FP.F32.S32 R30, R30 ;  /* 0x0000001e001e7245 */ /* 0x000fe20000201400 */
[C---:B------:R-:W-:Y:S01]  /*5c10*/  VIADD R41, R51.reuse, 0x39 ;  /* 0x0000003933297836 */ /* 0x040fe20000000000 */
[----:B------:R-:W-:Y:S01]  /*5c20*/  IABS R29, R29 ;  /* 0x0000001d001d7213 */ /* 0x000fe20000000000 */
[----:B------:R-:W-:Y:S01]  /*5c30*/  VIADD R111, R51, 0x49 ;  /* 0x00000049336f7836 */ /* 0x000fe20000000000 */
[----:B------:R-:W-:Y:S01]  /*5c40*/  I2FP.F32.S32 R43, R43 ;  /* 0x0000002b002b7245 */ /* 0x000fe20000201400 */
[C---:B------:R-:W-:Y:S01]  /*5c50*/  FFMA.FTZ R53, -R3.reuse, R30, R21 ;  /* 0x0000001e03357223 */ /* 0x040fe20000010115 */
[C---:B------:R-:W-:Y:S01]  /*5c60*/  FFMA.FTZ R21, -R3.reuse, R31, R16 ;  /* 0x0000001f03157223 */ /* 0x040fe20000010110 */
[C---:B------:R-:W-:Y:S01]  /*5c70*/  IMAD.IADD R16, R28.reuse, 0x1, -R125 ;  /* 0x000000011c107824 */ /* 0x040fe200078e0a7d */
[----:B------:R-:W-:Y:S01]  /*5c80*/  I2FP.F32.S32 R29, R29 ;  /* 0x0000001d001d7245 */ /* 0x000fe20000201400 */
[C---:B------:R-:W-:Y:S01]  /*5c90*/  FFMA.FTZ R43, -R3.reuse, R43, R8 ;  /* 0x0000002b032b7223 */ /* 0x040fe20000010108 */
[----:B------:R-:W-:Y:S01]  /*5ca0*/  IABS R17, R17 ;  /* 0x0000001100117213 */ /* 0x000fe20000000000 */
[C---:B------:R-:W-:Y:S01]  /*5cb0*/  IMAD.IADD R8, R28.reuse, 0x1, -R119 ;  /* 0x000000011c087824 */ /* 0x040fe200078e0a77 */
[----:B------:R-:W-:Y:S01]  /*5cc0*/  IABS R16, R16 ;  /* 0x0000001000107213 */ /* 0x000fe20000000000 */
[----:B------:R-:W-:Y:S01]  /*5cd0*/  FFMA.FTZ R30, -R3, R29, R12 ;  /* 0x0000001d031e7223 */ /* 0x000fe2000001010c */
[C---:B------:R-:W-:Y:S01]  /*5ce0*/  VIADD R29, R51.reuse, 0x29 ;  /* 0x00000029331d7836 */ /* 0x040fe20000000000 */
[----:B------:R-:W-:Y:S01]  /*5cf0*/  I2FP.F32.S32 R17, R17 ;  /* 0x0000001100117245 */ /* 0x000fe20000201400 */
[C---:B------:R-:W-:Y:S01]  /*5d00*/  VIADD R115, R51.reuse, 0x41 ;  /* 0x0000004133737836 */ /* 0x040fe20000000000 */
[----:B------:R-:W-:Y:S01]  /*5d10*/  I2FP.F32.S32 R16, R16 ;  /* 0x0000001000107245 */ /* 0x000fe20000201400 */
[----:B------:R-:W-:Y:S01]  /*5d20*/  IMAD.IADD R12, R28, 0x1, -R29 ;  /* 0x000000011c0c7824 */ /* 0x000fe200078e0a1d */
[----:B------:R-:W-:Y:S01]  /*5d30*/  IABS R8, R8 ;  /* 0x0000000800087213 */ /* 0x000fe20000000000 */
[----:B------:R-:W-:-:S02]  /*5d40*/  VIADD R59, R51, 0x51 ;  /* 0x00000051333b7836 */ /* 0x000fc40000000000 */
[C---:B------:R-:W-:Y:S01]  /*5d50*/  FFMA.FTZ R31, -R3.reuse, R16, R9 ;  /* 0x00000010031f7223 */ /* 0x040fe20000010109 */
[----:B------:R-:W-:Y:S01]  /*5d60*/  FFMA.FTZ R16, -R3, R17, R4 ;  /* 0x0000001103107223 */ /* 0x000fe20000010104 */
[C---:B------:R-:W-:Y:S01]  /*5d70*/  IMAD.IADD R4, R28.reuse, 0x1, -R41 ;  /* 0x000000011c047824 */ /* 0x040fe200078e0a29 */
        /* <DEDUP_REMOVED lines=9> */
[C---:B------:R-:W-:Y:S01]  /*5e10*/  FFMA.FTZ R45, -R3.reuse, R12, R5 ;  /* 0x0000000c032d7223 */ /* 0x040fe20000010105 */
[----:B------:R-:W-:Y:S01]  /*5e20*/  I2FP.F32.S32 R4, R4 ;  /* 0x0000000400047245 */ /* 0x000fe20000201400 */
[C---:B------:R-:W-:Y:S01]  /*5e30*/  IMAD.IADD R12, R28.reuse, 0x1, -R115 ;  /* 0x000000011c0c7824 */ /* 0x040fe200078e0a73 */
[----:B------:R-:W-:Y:S01]  /*5e40*/  IABS R8, R8 ;  /* 0x0000000800087213 */ /* 0x000fe20000000000 */
[C---:B------:R-:W-:Y:S02]  /*5e50*/  IMAD.IADD R9, R28.reuse, 0x1, -R117 ;  /* 0x000000011c097824 */ /* 0x040fe400078e0a75 */
[----:B------:R-:W-:Y:S01]  /*5e60*/  FFMA.FTZ R101, -R3, R4, R101 ;  /* 0x0000000403657223 */ /* 0x000fe20000010165 */
[C---:B------:R-:W-:Y:S01]  /*5e70*/  IMAD.IADD R4, R28.reuse, 0x1, -R59 ;  /* 0x000000011c047824 */ /* 0x040fe200078e0a3b */
[----:B------:R-:W-:Y:S01]  /*5e80*/  IABS R12, R12 ;  /* 0x0000000c000c7213 */ /* 0x000fe20000000000 */
[----:B------:R-:W-:Y:S01]  /*5e90*/  IMAD.IADD R5, R28, 0x1, -R109 ;  /* 0x000000011c057824 */ /* 0x000fe200078e0a6d */
[----:B------:R-:W-:Y:S01]  /*5ea0*/  I2FP.F32.S32 R8, R8 ;  /* 0x0000000800087245 */ /* 0x000fe20000201400 */
[C---:B------:R-:W-:Y:S01]  /*5eb0*/  VIADD R55, R51.reuse, 0x8 ;  /* 0x0000000833377836 */ /* 0x040fe20000000000 */
[----:B------:R-:W-:Y:S01]  /*5ec0*/  IABS R4, R4 ;  /* 0x0000000400047213 */ /* 0x000fe20000000000 */
[----:B------:R-:W-:Y:S01]  /*5ed0*/  VIADD R113, R51, 0x48 ;  /* 0x0000004833717836 */ /* 0x000fe20000000000 */
[----:B------:R-:W-:Y:S01]  /*5ee0*/  I2FP.F32.S32 R12, R12 ;  /* 0x0000000c000c7245 */ /* 0x000fe20000201400 */
[----:B------:R-:W-:Y:S01]  /*5ef0*/  FFMA.FTZ R175, -R3, R8, R93 ;  /* 0x0000000803af7223 */ /* 0x000fe2000001015d */
[C---:B------:R-:W-:Y:S01]  /*5f00*/  VIADD R93, R51.reuse, 0x58 ;  /* 0x00000058335d7836 */ /* 0x040fe20000000000 */
[----:B------:R-:W-:Y:S01]  /*5f10*/  I2FP.F32.S32 R4, R4 ;  /* 0x0000000400047245 */ /* 0x000fe20000201400 */
[----:B------:R-:W-:-:S02]  /*5f20*/  VIADD R105, R51, 0x50 ;  /* 0x0000005033697836 */ /* 0x000fc40000000000 */
[C---:B------:R-:W-:Y:S01]  /*5f30*/  FFMA.FTZ R97, -R3.reuse, R12, R97 ;  /* 0x0000000c03617223 */ /* 0x040fe20000010161 */
[C---:B------:R-:W-:Y:S01]  /*5f40*/  IMAD.IADD R12, R28.reuse, 0x1, -R93 ;  /* 0x000000011c0c7824 */ /* 0x040fe200078e0a5d */
[----:B------:R-:W-:Y:S01]  /*5f50*/  IABS R9, R9 ;  /* 0x0000000900097213 */ /* 0x000fe20000000000 */
[----:B------:R-:W-:Y:S01]  /*5f60*/  FFMA.FTZ R89, -R3, R4, R89 ;  /* 0x0000000403597223 */ /* 0x000fe20000010159 */
[C---:B------:R-:W-:Y:S01]  /*5f70*/  IMAD.IADD R4, R28.reuse, 0x1, -R61 ;  /* 0x000000011c047824 */ /* 0x040fe200078e0a3d */
[----:B------:R-:W-:Y:S01]  /*5f80*/  IABS R5, R5 ;  /* 0x0000000500057213 */ /* 0x000fe20000000000 */
[C---:B------:R-:W-:Y:S01]  /*5f90*/  VIADD R129, R51.reuse, 0x19 ;  /* 0x0000001933817836 */ /* 0x040fe20000000000 */
[----:B------:R-:W-:Y:S01]  /*5fa0*/  IABS R12, R12 ;  /* 0x0000000c000c7213 */ /* 0x000fe20000000000 */
[C---:B------:R-:W-:Y:S01]  /*5fb0*/  VIADD R63, R51.reuse, 0x60 ;  /* 0x00000060333f7836 */ /* 0x040fe20000000000 */
[----:B------:R-:W-:Y:S01]  /*5fc0*/  IABS R4, R4 ;  /* 0x0000000400047213 */ /* 0x000fe20000000000 */
[C---:B------:R-:W-:Y:S01]  /*5fd0*/  VIADD R67, R51.reuse, 0x59 ;  /* 0x0000005933437836 */ /* 0x040fe20000000000 */
[----:B------:R-:W-:Y:S01]  /*5fe0*/  I2FP.F32.S32 R12, R12 ;  /* 0x0000000c000c7245 */ /* 0x000fe20000201400 */
[----:B------:R-:W-:Y:S01]  /*5ff0*/  VIADD R121, R51, 0x30 ;  /* 0x0000003033797836 */ /* 0x000fe20000000000 */
[----:B------:R-:W-:Y:S01]  /*6000*/  I2FP.F32.S32 R4, R4 ;  /* 0x0000000400047245 */ /* 0x000fe20000201400 */
[C---:B------:R-:W-:Y:S01]  /*6010*/  IMAD.IADD R8, R28.reuse, 0x1, -R67 ;  /* 0x000000011c087824 */ /* 0x040fe200078e0a43 */
[----:B------:R-:W-:Y:S01]  /*6020*/  I2FP.F32.S32 R9, R9 ;  /* 0x0000000900097245 */ /* 0x000fe20000201400 */
[----:B------:R-:W-:Y:S01]  /*6030*/  FFMA.FTZ R84, -R3, R12, R84 ;  /* 0x0000000c03547223 */ /* 0x000fe20000010154 */
[----:B------:R-:W-:-:S02]  /*6040*/  VIADD R12, R28, 0x8 ;  /* 0x000000081c0c7836 */ /* 0x000fc40000000000 */
[C---:B------:R-:W-:Y:S01]  /*6050*/  FFMA.FTZ R81, -R3.reuse, R4, R81 ;  /* 0x0000000403517223 */ /* 0x040fe20000010151 */
[----:B------:R-:W-:Y:S01]  /*6060*/  I2FP.F32.S32 R5, R5 ;  /* 0x0000000500057245 */ /* 0x000fe20000201400 */
[----:B------:R-:W-:Y:S01]  /*6070*/  FFMA.FTZ R100, -R3, R9, R100 ;  /* 0x0000000903647223 */ /* 0x000fe20000010164 */
[C---:B------:R-:W-:Y:S01]  /*6080*/  IMAD.IADD R4, R12.reuse, 0x1, -R51 ;  /* 0x000000010c047824 */ /* 0x040fe200078e0a33 */
[----:B------:R-:W-:Y:S01]  /*6090*/  ISETP.GE.AND P6, PT, R55, R0, PT ;  /* 0x000000003700720c */ /* 0x000fe20003fc6270 */
[----:B------:R-:W-:Y:S02]  /*60a0*/  IMAD.IADD R65, R12, 0x1, -R65 ;  /* 0x000000010c417824 */ /* 0x000fe400078e0a41 */
[C---:B------:R-:W-:Y:S01]  /*60b0*/  FFMA.FTZ R96, -R3.reuse, R5, R96 ;  /* 0x0000000503607223 */ /* 0x040fe20000010160 */
[C---:B------:R-:W-:Y:S01]  /*60c0*/  IMAD.IADD R55, R28.reuse, 0x1, -R55 ;  /* 0x000000011c377824 */ /* 0x040fe200078e0a37 */
[----:B------:R-:W-:Y:S01]  /*60d0*/  IABS R4, R4 ;  /* 0x0000000400047213 */ /* 0x000fe20000000000 */
[C---:B------:R-:W-:Y:S01]  /*60e0*/  IMAD.IADD R9, R28.reuse, 0x1, -R113 ;  /* 0x000000011c097824 */ /* 0x040fe200078e0a71 */
[----:B------:R-:W-:Y:S01]  /*60f0*/  IABS R65, R65 ;  /* 0x0000004100417213 */ /* 0x000fe20000000000 */
[----:B------:R-:W-:Y:S01]  /*6100*/  IMAD.IADD R5, R28, 0x1, -R105 ;  /* 0x000000011c057824 */ /* 0x000fe200078e0a69 */
[----:B------:R-:W-:Y:S01]  /*6110*/  I2FP.F32.S32 R4, R4 ;  /* 0x0000000400047245 */ /* 0x000fe20000201400 */
[C---:B------:R-:W-:Y:S01]  /*6120*/  IMAD.IADD R131, R12.reuse, 0x1, -R131 ;  /* 0x000000010c837824 */ /* 0x040fe200078e0a83 */
[----:B------:R-:W-:Y:S01]  /*6130*/  IABS R55, R55 ;  /* 0x0000003700377213 */ /* 0x000fe20000000000 */
[C---:B------:R-:W-:Y:S01]  /*6140*/  IMAD.IADD R47, R12.reuse, 0x1, -R47 ;  /* 0x000000010c2f7824 */ /* 0x040fe200078e0a2f */
[----:B------:R-:W-:Y:S01]  /*6150*/  IABS R9, R9 ;  /* 0x0000000900097213 */ /* 0x000fe20000000000 */
[----:B------:R-:W-:Y:S01]  /*6160*/  FFMA.FTZ R4, -R3, R4, R26 ;  /* 0x0000000403047223 */ /* 0x000fe2000001011a */
[----:B------:R-:W-:Y:S01]  /*6170*/  I2FP.F32.S32 R26, R65 ;  /* 0x00000041001a7245 */ /* 0x000fe20000201400 */
[----:B------:R-:W-:Y:S01]  /*6180*/  IMAD.IADD R49, R12, 0x1, -R49 ;  /* 0x000000010c317824 */ /* 0x000fe200078e0a31 */
[----:B------:R-:W2:Y:S01]  /*6190*/  LD.E R65, desc[UR4][R132.64+0xdc] ;  /* 0x0000dc0484417980 */ /* 0x000ea2000c101900 */
[----:B------:R-:W-:Y:S01]  /*61a0*/  IABS R5, R5 ;  /* 0x0000000500057213 */ /* 0x000fe20000000000 */
[----:B------:R-:W-:Y:S01]  /*61b0*/  IMAD.IADD R39, R28, 0x1, -R121 ;  /* 0x000000011c277824 */ /* 0x000fe200078e0a79 */
[----:B------:R-:W-:-:S02]  /*61c0*/  I2FP.F32.S32 R55, R55 ;  /* 0x0000003700377245 */ /* 0x000fc40000201400 */
[----:B------:R-:W-:Y:S02]  /*61d0*/  I2FP.F32.S32 R9, R9 ;  /* 0x0000000900097245 */ /* 0x000fe40000201400 */
[----:B------:R-:W-:Y:S01]  /*61e0*/  I2FP.F32.S32 R5, R5 ;  /* 0x0000000500057245 */ /* 0x000fe20000201400 */
[C---:B------:R-:W-:Y:S01]  /*61f0*/  FFMA.FTZ R55, -R3.reuse, R55, R20 ;  /* 0x0000003703377223 */ /* 0x040fe20000010114 */
[C---:B------:R-:W-:Y:S02]  /*6200*/  IMAD.IADD R20, R28.reuse, 0x1, -R129 ;  /* 0x000000011c147824 */ /* 0x040fe400078e0a81 */
[C---:B------:R-:W-:Y:S01]  /*6210*/  FFMA.FTZ R92, -R3.reuse, R9, R92 ;  /* 0x00000009035c7223 */ /* 0x040fe2000001015c */
[C---:B------:R-:W-:Y:S02]  /*6220*/  IMAD.IADD R9, R28.reuse, 0x1, -R63 ;  /* 0x000000011c097824 */ /* 0x040fe400078e0a3f */
[----:B------:R-:W-:Y:S01]  /*6230*/  FFMA.FTZ R88, -R3, R5, R88 ;  /* 0x0000000503587223 */ /* 0x000fe20000010158 */
[----:B------:R-:W-:Y:S01]  /*6240*/  IMAD.IADD R5, R28, 0x1, -R51 ;  /* 0x000000011c057824 */ /* 0x000fe200078e0a33 */
[----:B------:R-:W-:-:S02]  /*6250*/  IABS R131, R131 ;  /* 0x0000008300837213 */ /* 0x000fc40000000000 */
[----:B------:R-:W-:Y:S02]  /*6260*/  IABS R20, R20 ;  /* 0x0000001400147213 */ /* 0x000fe40000000000 */
[----:B------:R-:W-:Y:S02]  /*6270*/  IABS R9, R9 ;  /* 0x0000000900097213 */ /* 0x000fe40000000000 */
[----:B------:R-:W-:Y:S02]  /*6280*/  IABS R5, R5 ;  /* 0x0000000500057213 */ /* 0x000fe40000000000 */
[----:B------:R-:W-:Y:S02]  /*6290*/  I2FP.F32.S32 R17, R131 ;  /* 0x0000008300117245 */ /* 0x000fe40000201400 */
[----:B------:R-:W-:Y:S02]  /*62a0*/  IABS R8, R8 ;  /* 0x0000000800087213 */ /* 0x000fe40000000000 */
[----:B------:R-:W-:Y:S01]  /*62b0*/  I2FP.F32.S32 R20, R20 ;  /* 0x0000001400147245 */ /* 0x000fe20000201400 */
[----:B------:R-:W-:Y:S01]  /*62c0*/  FFMA.FTZ R17, -R3, R17, R18 ;  /* 0x0000001103117223 */ /* 0x000fe20000010112 */
[----:B------:R-:W-:-:S02]  /*62d0*/  I2FP.F32.S32 R9, R9 ;  /* 0x0000000900097245 */ /* 0x000fc40000201400 */
[----:B------:R-:W-:Y:S01]  /*62e0*/  I2FP.F32.S32 R5, R5 ;  /* 0x0000000500057245 */ /* 0x000fe20000201400 */
[C---:B------:R-:W-:Y:S01]  /*62f0*/  IMAD.IADD R18, R12.reuse, 0x1, -R125 ;  /* 0x000000010c127824 */ /* 0x040fe200078e0a7d */
[----:B------:R-:W-:Y:S01]  /*6300*/  I2FP.F32.S32 R8, R8 ;  /* 0x0000000800087245 */ /* 0x000fe20000201400 */
[C---:B------:R-:W-:Y:S01]  /*6310*/  FFMA.FTZ R20, -R3.reuse, R20, R13 ;  /* 0x0000001403147223 */ /* 0x040fe2000001010d */
[C---:B------:R-:W-:Y:S01]  /*6320*/  FFMA.FTZ R80, -R3.reuse, R9, R80 ;  /* 0x0000000903507223 */ /* 0x040fe20000010150 */
[C---:B------:R-:W-:Y:S01]  /*6330*/  FFMA.FTZ R22, -R3.reuse, R5, R22 ;  /* 0x0000000503167223 */ /* 0x040fe20000010116 */
[----:B------:R-:W-:Y:S01]  /*6340*/  IABS R47, R47 ;  /* 0x0000002f002f7213 */ /* 0x000fe20000000000 */
[C---:B------:R-:W-:Y:S01]  /*6350*/  FFMA.FTZ R13, -R3.reuse, R26, R19 ;  /* 0x0000001a030d7223 */ /* 0x040fe20000010113 */
[C---:B------:R-:W-:Y:S02]  /*6360*/  IMAD.IADD R9, R12.reuse, 0x1, -R25 ;  /* 0x000000010c097824 */ /* 0x040fe400078e0a19 */
[C---:B------:R-:W-:Y:S01]  /*6370*/  FFMA.FTZ R85, -R3.reuse, R8, R85 ;  /* 0x0000000803557223 */ /* 0x040fe20000010155 */
[----:B------:R-:W-:Y:S01]  /*6380*/  IMAD.IADD R19, R12, 0x1, -R127 ;  /* 0x000000010c137824 */ /* 0x000fe200078e0a7f */
[----:B------:R-:W-:Y:S01]  /*6390*/  IABS R18, R18 ;  /* 0x0000001200127213 */ /* 0x000fe20000000000 */
[----:B------:R-:W-:Y:S01]  /*63a0*/  FFMA.FTZ R8, -R3, R5, R24 ;  /* 0x0000000503087223 */ /* 0x000fe20000010118 */
[----:B------:R-:W-:-:S02]  /*63b0*/  I2FP.F32.S32 R24, R47 ;  /* 0x0000002f00187245 */ /* 0x000fc40000201400 */
[----:B------:R-:W-:Y:S01]  /*63c0*/  FSEL R47, R22, -INF , !P6 ;  /* 0xff800000162f7808 */ /* 0x000fe20007000000 */
[----:B------:R-:W-:Y:S01]  /*63d0*/  IMAD.IADD R22, R12, 0x1, -R129 ;  /* 0x000000010c167824 */ /* 0x000fe200078e0a81 */
[----:B------:R-:W-:Y:S01]  /*63e0*/  IABS R49, R49 ;  /* 0x0000003100317213 */ /* 0x000fe20000000000 */
[----:B------:R-:W-:Y:S01]  /*63f0*/  FFMA.FTZ R23, -R3, R24, R23 ;  /* 0x0000001803177223 */ /* 0x000fe20000010117 */
[----:B------:R-:W-:Y:S02]  /*6400*/  IABS R9, R9 ;  /* 0x0000000900097213 */ /* 0x000fe40000000000 */
[----:B------:R-:W-:Y:S02]  /*6410*/  I2FP.F32.S32 R18, R18 ;  /* 0x0000001200127245 */ /* 0x000fe40000201400 */
[----:B------:R-:W-:Y:S02]  /*6420*/  IABS R19, R19 ;  /* 0x0000001300137213 */ /* 0x000fe40000000000 */
[----:B------:R-:W-:-:S02]  /*6430*/  FSEL R8, R8, -INF , !P1 ;  /* 0xff80000008087808 */ /* 0x000fc40004800000 */
[----:B------:R-:W-:Y:S02]  /*6440*/  FSEL R4, R4, -INF , !P1 ;  /* 0xff80000004047808 */ /* 0x000fe40004800000 */
[----:B------:R-:W-:Y:S02]  /*6450*/  I2FP.F32.S32 R38, R49 ;  /* 0x0000003100267245 */ /* 0x000fe40000201400 */
[----:B------:R-:W-:Y:S01]  /*6460*/  ISETP.GE.AND P1, PT, R25, R0, PT ;  /* 0x000000001900720c */ /* 0x000fe20003f26270 */
[C---:B------:R-:W-:Y:S01]  /*6470*/  FFMA.FTZ R25, -R3.reuse, R18, R11 ;  /* 0x0000001203197223 */ /* 0x040fe2000001010b */
[----:B------:R-:W-:Y:S01]  /*6480*/  I2FP.F32.S32 R9, R9 ;  /* 0x0000000900097245 */ /* 0x000fe20000201400 */
[----:B------:R-:W-:Y:S01]  /*6490*/  IMAD.IADD R18, R12, 0x1, -R29 ;  /* 0x000000010c127824 */ /* 0x000fe200078e0a1d */
[----:B------:R-:W-:Y:S01]  /*64a0*/  IABS R22, R22 ;  /* 0x0000001600167213 */ /* 0x000fe20000000000 */
[C---:B------:R-:W-:Y:S01]  /*64b0*/  FFMA.FTZ R27, -R3.reuse, R38, R27 ;  /* 0x00000026031b7223 */ /* 0x040fe2000001011b */
[----:B------:R-:W-:Y:S01]  /*64c0*/  I2FP.F32.S32 R19, R19 ;  /* 0x0000001300137245 */ /* 0x000fe20000201400 */
[----:B------:R-:W-:Y:S01]  /*64d0*/  FFMA.FTZ R14, -R3, R9, R14 ;  /* 0x00000009030e7223 */ /* 0x000fe2000001010e */
[----:B------:R-:W-:-:S02]  /*64e0*/  I2FP.F32.S32 R22, R22 ;  /* 0x0000001600167245 */ /* 0x000fc40000201400 */
[----:B------:R-:W-:Y:S01]  /*64f0*/  FSEL R55, R55, -INF , !P6 ;  /* 0xff80000037377808 */ /* 0x000fe20007000000 */
[----:B------:R-:W-:Y:S01]  /*6500*/  FFMA.FTZ R10, -R3, R19, R10 ;  /* 0x00000013030a7223 */ /* 0x000fe2000001010a */
[----:B------:R-:W-:Y:S02]  /*6510*/  ISETP.GE.AND P6, PT, R127, R0, PT ;  /* 0x000000007f00720c */ /* 0x000fe40003fc6270 */
[----:B------:R-:W-:Y:S01]  /*6520*/  IABS R18, R18 ;  /* 0x0000001200127213 */ /* 0x000fe20000000000 */
[----:B------:R-:W-:Y:S01]  /*6530*/  IMAD.IADD R5, R12, 0x1, -R123 ;  /* 0x000000010c057824 */ /* 0x000fe200078e0a7b */
[----:B------:R-:W-:Y:S01]  /*6540*/  FSEL R49, R27, -INF , !P0 ;  /* 0xff8000001b317808 */ /* 0x000fe20004000000 */
[----:B------:R-:W-:Y:S01]  /*6550*/  FFMA.FTZ R9, -R3, R22, R15 ;  /* 0x0000001603097223 */ /* 0x000fe2000001010f */
[----:B------:R-:W-:Y:S01]  /*6560*/  FSEL R11, R14, -INF , !P1 ;  /* 0xff8000000e0b7808 */ /* 0x000fe20004800000 */
[----:B------:R-:W-:Y:S01]  /*6570*/  IMAD.IADD R14, R12, 0x1, -R119 ;  /* 0x000000010c0e7824 */ /* 0x000fe200078e0a77 */
[----:B------:R-:W-:-:S02]  /*6580*/  FSEL R53, R53, -INF , !P5 ;  /* 0xff80000035357808 */ /* 0x000fc40006800000 */
[----:B------:R-:W-:Y:S02]  /*6590*/  FSEL R23, R23, -INF , !P5 ;  /* 0xff80000017177808 */ /* 0x000fe40006800000 */
[----:B------:R-:W-:Y:S02]  /*65a0*/  FSEL R15, R30, -INF , !P1 ;  /* 0xff8000001e0f7808 */ /* 0x000fe40004800000 */
[----:B------:R-:W-:Y:S01]  /*65b0*/  FSEL R27, R10, -INF , !P6 ;  /* 0xff8000000a1b7808 */ /* 0x000fe20007000000 */
[C---:B------:R-:W-:Y:S01]  /*65c0*/  IMAD.IADD R10, R12.reuse, 0x1, -R41 ;  /* 0x000000010c0a7824 */ /* 0x040fe200078e0a29 */
[----:B------:R-:W-:Y:S02]  /*65d0*/  I2FP.F32.S32 R18, R18 ;  /* 0x0000001200127245 */ /* 0x000fe40000201400 */
[-C--:B------:R-:W-:Y:S02]  /*65e0*/  ISETP.GE.AND P5, PT, R125, R0.reuse, PT ;  /* 0x000000007d00720c */ /* 0x080fe40003fa6270 */
        /* <DEDUP_REMOVED lines=8> */
[----:B------:R-:W-:Y:S02]  /*6670*/  IABS R14, R14 ;  /* 0x0000000e000e7213 */ /* 0x000fe40000000000 */
[-C--:B------:R-:W-:Y:S02]  /*6680*/  ISETP.GE.AND P3, PT, R29, R0.reuse, PT ;  /* 0x000000001d00720c */ /* 0x080fe40003f66270 */
[----:B------:R-:W-:-:S02]  /*6690*/  ISETP.GE.AND P5, PT, R41, R0, PT ;  /* 0x000000002900720c */ /* 0x000fc40003fa6270 */
[----:B------:R-:W-:Y:S02]  /*66a0*/  IABS R10, R10 ;  /* 0x0000000a000a7213 */ /* 0x000fe40000000000 */
[----:B------:R-:W-:Y:S02]  /*66b0*/  I2FP.F32.S32 R5, R5 ;  /* 0x0000000500057245 */ /* 0x000fe40000201400 */
[----:B------:R-:W-:Y:S01]  /*66c0*/  IABS R41, R121 ;  /* 0x0000007900297213 */ /* 0x000fe20000000000 */
[----:B------:R-:W-:Y:S01]  /*66d0*/  IMAD.IADD R29, R12, 0x1, -R117 ;  /* 0x000000010c1d7824 */ /* 0x000fe200078e0a75 */
[----:B------:R-:W-:Y:S02]  /*66e0*/  IABS R39, R39 ;  /* 0x0000002700277213 */ /* 0x000fe40000000000 */
[----:B------:R-:W-:Y:S02]  /*66f0*/  I2FP.F32.S32 R14, R14 ;  /* 0x0000000e000e7245 */ /* 0x000fe40000201400 */
[----:B------:R-:W-:-:S02]  /*6700*/  I2FP.F32.S32 R10, R10 ;  /* 0x0000000a000a7245 */ /* 0x000fc40000201400 */
[----:B------:R-:W-:Y:S01]  /*6710*/  FSEL R247, R7, -INF , !P3 ;  /* 0xff80000007f77808 */ /* 0x000fe20005800000 */
[C---:B------:R-:W-:Y:S01]  /*6720*/  IMAD.IADD R7, R12.reuse, 0x1, -R105 ;  /* 0x000000010c077824 */ /* 0x040fe200078e0a69 */
[----:B------:R-:W-:Y:S01]  /*6730*/  I2FP.F32.S32 R41, R41 ;  /* 0x0000002900297245 */ /* 0x000fe20000201400 */
[----:B------:R-:W-:Y:S01]  /*6740*/  FFMA.FTZ R6, -R3, R5, R6 ;  /* 0x0000000503067223 */ /* 0x000fe20000010106 */
[----:B------:R-:W-:Y:S02]  /*6750*/  FSEL R21, R21, -INF , !P4 ;  /* 0xff80000015157808 */ /* 0x000fe40006000000 */
[----:B------:R-:W-:Y:S01]  /*6760*/  FSEL R17, R17, -INF , !P4 ;  /* 0xff80000011117808 */ /* 0x000fe20006000000 */
[----:B------:R-:W-:Y:S01]  /*6770*/  FFMA.FTZ R107, -R3, R14, R107 ;  /* 0x0000000e036b7223 */ /* 0x000fe2000001016b */
[----:B------:R-:W-:Y:S02]  /*6780*/  I2FP.F32.S32 R39, R39 ;  /* 0x0000002700277245 */ /* 0x000fe40000201400 */
[----:B------:R-:W-:Y:S01]  /*6790*/  ISETP.GE.AND P4, PT, R123, R0, PT ;  /* 0x000000007b00720c */ /* 0x000fe20003f86270 */
[----:B------:R-:W-:Y:S01]  /*67a0*/  FFMA.FTZ R103, -R3, R10, R103 ;  /* 0x0000000a03677223 */ /* 0x000fe20000010167 */
[----:B------:R-:W-:Y:S01]  /*67b0*/  IABS R29, R29 ;  /* 0x0000001d001d7213 */ /* 0x000fe20000000000 */
[----:B------:R-:W-:-:S02]  /*67c0*/  IMAD.IADD R14, R12, 0x1, -R109 ;  /* 0x000000010c0e7824 */ /* 0x000fc400078e0a6d */
[C---:B------:R-:W-:Y:S01]  /*67d0*/  FFMA.FTZ R106, -R3.reuse, R41, R106 ;  /* 0x00000029036a7223 */ /* 0x040fe2000001016a */
[----:B------:R-:W-:Y:S01]  /*67e0*/  IMAD.IADD R10, R12, 0x1, -R115 ;  /* 0x000000010c0a7824 */ /* 0x000fe200078e0a73 */
[----:B------:R-:W-:Y:S01]  /*67f0*/  IABS R7, R7 ;  /* 0x0000000700077213 */ /* 0x000fe20000000000 */
[----:B------:R-:W-:Y:S01]  /*6800*/  FFMA.FTZ R39, -R3, R39, R104 ;  /* 0x0000002703277223 */ /* 0x000fe20000010168 */
[----:B------:R-:W-:Y:S01]  /*6810*/  FSEL R41, R6, -INF , !P4 ;  /* 0xff80000006297808 */ /* 0x000fe20006000000 */
[----:B------:R-:W-:Y:S01]  /*6820*/  IMAD.IADD R6, R12, 0x1, -R111 ;  /* 0x000000010c067824 */ /* 0x000fe200078e0a6f */
[----:B------:R-:W-:Y:S02]  /*6830*/  I2FP.F32.S32 R29, R29 ;  /* 0x0000001d001d7245 */ /* 0x000fe40000201400 */
[----:B------:R-:W-:Y:S02]  /*6840*/  IABS R14, R14 ;  /* 0x0000000e000e7213 */ /* 0x000fe40000000000 */
[----:B------:R-:W-:-:S02]  /*6850*/  I2FP.F32.S32 R7, R7 ;  /* 0x0000000700077245 */ /* 0x000fc40000201400 */
[----:B------:R-:W-:Y:S01]  /*6860*/  IABS R10, R10 ;  /* 0x0000000a000a7213 */ /* 0x000fe20000000000 */
[----:B------:R-:W-:Y:S01]  /*6870*/  FFMA.FTZ R102, -R3, R29, R102 ;  /* 0x0000001d03667223 */ /* 0x000fe20000010166 */
[----:B------:R-:W-:Y:S02]  /*6880*/  FSEL R43, R43, -INF , !P6 ;  /* 0xff8000002b2b7808 */ /* 0x000fe40007000000 */
[----:B------:R-:W-:Y:S02]  /*6890*/  FSEL R39, R39, -INF , !P1 ;  /* 0xff80000027277808 */ /* 0x000fe40004800000 */
[----:B------:R-:W-:Y:S02]  /*68a0*/  FSEL R239, R106, -INF , !P1 ;  /* 0xff8000006aef7808 */ /* 0x000fe40004800000 */
[----:B------:R-:W-:Y:S01]  /*68b0*/  IABS R6, R6 ;  /* 0x0000000600067213 */ /* 0x000fe20000000000 */
[----:B------:R-:W-:Y:S01]  /*68c0*/  FFMA.FTZ R90, -R3, R7, R90 ;  /* 0x00000007035a7223 */ /* 0x000fe2000001015a */
[----:B------:R-:W-:-:S02]  /*68d0*/  ISETP.GE.AND P6, PT, R117, R0, PT ;  /* 0x000000007500720c */ /* 0x000fc40003fc6270 */
[----:B------:R-:W-:Y:S01]  /*68e0*/  ISETP.GE.AND P1, PT, R113, R0, PT ;  /* 0x000000007100720c */ /* 0x000fe20003f26270 */
[C---:B------:R-:W-:Y:S01]  /*68f0*/  IMAD.IADD R113, R12.reuse, 0x1, -R113 ;  /* 0x000000010c717824 */ /* 0x040fe200078e0a71 */
[----:B------:R-:W-:Y:S01]  /*6900*/  I2FP.F32.S32 R14, R14 ;  /* 0x0000000e000e7245 */ /* 0x000fe20000201400 */
[----:B------:R-:W-:Y:S01]  /*6910*/  IMAD.IADD R7, R12, 0x1, -R63 ;  /* 0x000000010c077824 */ /* 0x000fe200078e0a3f */
[----:B------:R-:W-:Y:S02]  /*6920*/  I2FP.F32.S32 R10, R10 ;  /* 0x0000000a000a7245 */ /* 0x000fe40000201400 */
[----:B------:R-:W-:Y:S01]  /*6930*/  I2FP.F32.S32 R6, R6 ;  /* 0x0000000600067245 */ /* 0x000fe20000201400 */
[C---:B------:R-:W-:Y:S01]  /*6940*/  FFMA.FTZ R98, -R3.reuse, R14, R98 ;  /* 0x0000000e03627223 */ /* 0x040fe20000010162 */
[----:B------:R-:W-:Y:S02]  /*6950*/  FSEL R243, R100, -INF , !P6 ;  /* 0xff80000064f37808 */ /* 0x000fe40007000000 */
[----:B------:R-:W-:Y:S01]  /*6960*/  FSEL R235, R102, -INF , !P6 ;  /* 0xff80000066eb7808 */ /* 0x000fe20007000000 */
[----:B------:R-:W-:Y:S01]  /*6970*/  FFMA.FTZ R99, -R3, R10, R99 ;  /* 0x0000000a03637223 */ /* 0x000fe20000010163 */
[----:B------:R-:W-:Y:S01]  /*6980*/  FSEL R57, R57, -INF , !P0 ;  /* 0xff80000039397808 */ /* 0x000fe20004000000 */
[----:B------:R-:W-:Y:S01]  /*6990*/  IMAD.IADD R14, R12, 0x1, -R59 ;  /* 0x000000010c0e7824 */ /* 0x000fe200078e0a3b */
[----:B------:R-:W-:-:S02]  /*69a0*/  ISETP.GE.AND P6, PT, R105, R0, PT ;  /* 0x000000006900720c */ /* 0x000fc40003fc6270 */
[----:B------:R-:W-:Y:S02]  /*69b0*/  FSEL R241, R101, -INF , !P5 ;  /* 0xff80000065f17808 */ /* 0x000fe40006800000 */
[----:B------:R-:W-:Y:S01]  /*69c0*/  FSEL R223, R103, -INF , !P5 ;  /* 0xff80000067df7808 */ /* 0x000fe20006800000 */
[C---:B------:R-:W-:Y:S01]  /*69d0*/  IMAD.IADD R10, R12.reuse, 0x1, -R67 ;  /* 0x000000010c0a7824 */ /* 0x040fe200078e0a43 */
[-C--:B------:R-:W-:Y:S02]  /*69e0*/  ISETP.GE.AND P0, PT, R129, R0.reuse, PT ;  /* 0x000000008100720c */ /* 0x080fe40003f06270 */
[----:B------:R-:W-:Y:S02]  /*69f0*/  IABS R105, R113 ;  /* 0x0000007100697213 */ /* 0x000fe40000000000 */
[----:B------:R-:W-:Y:S01]  /*6a00*/  ISETP.GE.AND P5, PT, R59, R0, PT ;  /* 0x000000003b00720c */ /* 0x000fe20003fa6270 */
[C---:B------:R-:W-:Y:S01]  /*6a10*/  IMAD.IADD R59, R12.reuse, 0x1, -R93 ;  /* 0x000000010c3b7824 */ /* 0x040fe200078e0a5d */
[----:B------:R-:W-:Y:S01]  /*6a20*/  IABS R7, R7 ;  /* 0x0000000700077213 */ /* 0x000fe20000000000 */
[----:B------:R-:W-:Y:S01]  /*6a30*/  FFMA.FTZ R95, -R3, R6, R95 ;  /* 0x00000006035f7223 */ /* 0x000fe2000001015f */
[----:B------:R-:W-:Y:S01]  /*6a40*/  IMAD.IADD R6, R12, 0x1, -R61 ;  /* 0x000000010c067824 */ /* 0x000fe200078e0a3d */
[----:B------:R-:W-:-:S02]  /*6a50*/  FSEL R5, R20, -INF , !P0 ;  /* 0xff80000014057808 */ /* 0x000fc40004000000 */
[----:B------:R-:W-:Y:S02]  /*6a60*/  FSEL R9, R9, -INF , !P0 ;  /* 0xff80000009097808 */ /* 0x000fe40004000000 */
[----:B------:R-:W-:Y:S02]  /*6a70*/  I2FP.F32.S32 R105, R105 ;  /* 0x0000006900697245 */ /* 0x000fe40000201400 */
[----:B------:R-:W-:Y:S02]  /*6a80*/  ISETP.GE.AND P0, PT, R119, R0, PT ;  /* 0x000000007700720c */ /* 0x000fe40003f06270 */
[----:B------:R-:W-:Y:S02]  /*6a90*/  IABS R14, R14 ;  /* 0x0000000e000e7213 */ /* 0x000fe40000000000 */
[----:B------:R-:W-:Y:S02]  /*6aa0*/  I2FP.F32.S32 R7, R7 ;  /* 0x0000000700077245 */ /* 0x000fe40000201400 */
[----:B------:R-:W-:-:S02]  /*6ab0*/  FMNMX3.FTZ R20, R8, R57, R55, !PT ;  /* 0x0000003908147276 */ /* 0x000fc40007810037 */
[----:B------:R-:W-:Y:S02]  /*6ac0*/  IABS R59, R59 ;  /* 0x0000003b003b7213 */ /* 0x000fe40000000000 */
[----:B------:R-:W-:Y:S01]  /*6ad0*/  IABS R10, R10 ;  /* 0x0000000a000a7213 */ /* 0x000fe20000000000 */
[C---:B------:R-:W-:Y:S01]  /*6ae0*/  FFMA.FTZ R94, -R3.reuse, R105, R94 ;  /* 0x00000069035e7223 */ /* 0x040fe2000001015e */
[----:B------:R-:W-:Y:S01]  /*6af0*/  IABS R6, R6 ;  /* 0x0000000600067213 */ /* 0x000fe20000000000 */
[----:B------:R-:W-:Y:S01]  /*6b00*/  FFMA.FTZ R82, -R3, R7, R82 ;  /* 0x0000000703527223 */ /* 0x000fe20000010152 */
[----:B------:R-:W-:Y:S02]  /*6b10*/  FSEL R45, R45, -INF , !P3 ;  /* 0xff8000002d2d7808 */ /* 0x000fe40005800000 */
[----:B------:R-:W-:Y:S02]  /*6b20*/  FSEL R245, R245, -INF , !P0 ;  /* 0xff800000f5f57808 */ /* 0x000fe40004000000 */
[----:B------:R-:W-:-:S02]  /*6b30*/  FSEL R237, R107, -INF , !P0 ;  /* 0xff8000006bed7808 */ /* 0x000fc40004000000 */
[----:B------:R-:W-:Y:S02]  /*6b40*/  I2FP.F32.S32 R14, R14 ;  /* 0x0000000e000e7245 */ /* 0x000fe40000201400 */
[----:B------:R-:W-:Y:S01]  /*6b50*/  FMNMX3.FTZ R20, R20, R53, R21, !PT ;  /* 0x0000003514147276 */ /* 0x000fe20007810015 */
[----:B------:R-:W-:Y:S01]  /*6b60*/  VIADD R7, R51, 0x78 ;  /* 0x0000007833077836 */ /* 0x000fe20000000000 */
[----:B------:R-:W-:Y:S02]  /*6b70*/  FSEL R29, R16, -INF , !P4 ;  /* 0xff800000101d7808 */ /* 0x000fe40006000000 */
[-C--:B------:R-:W-:Y:S02]  /*6b80*/  ISETP.GE.AND P3, PT, R115, R0.reuse, PT ;  /* 0x000000007300720c */ /* 0x080fe40003f66270 */
[----:B------:R-:W-:Y:S02]  /*6b90*/  ISETP.GE.AND P0, PT, R111, R0, PT ;  /* 0x000000006f00720c */ /* 0x000fe40003f06270 */
[----:B------:R-:W-:-:S02]  /*6ba0*/  I2FP.F32.S32 R59, R59 ;  /* 0x0000003b003b7245 */ /* 0x000fc40000201400 */
[----:B------:R-:W-:Y:S02]  /*6bb0*/  I2FP.F32.S32 R10, R10 ;  /* 0x0000000a000a7245 */ /* 0x000fe40000201400 */
[----:B------:R-:W-:Y:S02]  /*6bc0*/  ISETP.GE.AND P4, PT, R109, R0, PT ;  /* 0x000000006d00720c */ /* 0x000fe40003f86270 */
[----:B------:R-:W-:Y:S01]  /*6bd0*/  I2FP.F32.S32 R6, R6 ;  /* 0x0000000600067245 */ /* 0x000fe20000201400 */
[C---:B------:R-:W-:Y:S01]  /*6be0*/  FFMA.FTZ R91, -R3.reuse, R14, R91 ;  /* 0x0000000e035b7223 */ /* 0x040fe2000001015b */
[----:B------:R-:W-:Y:S01]  /*6bf0*/  FMNMX3.FTZ R20, R20, R19, R15, !PT ;  /* 0x0000001314147276 */ /* 0x000fe2000781000f */
[----:B------:R-:W-:Y:S01]  /*6c00*/  FFMA.FTZ R86, -R3, R59, R86 ;  /* 0x0000003b03567223 */ /* 0x000fe20000010156 */
        /* <DEDUP_REMOVED lines=8> */
[----:B------:R-:W-:Y:S01]  /*6c90*/  VIADD R59, R51, 0x71 ;  /* 0x00000071333b7836 */ /* 0x000fe20000000000 */
[----:B------:R-:W-:Y:S02]  /*6ca0*/  FSEL R217, R96, -INF , !P4 ;  /* 0xff80000060d97808 */ /* 0x000fe40006000000 */
[----:B------:R-:W-:Y:S02]  /*6cb0*/  FSEL R199, R98, -INF , !P4 ;  /* 0xff80000062c77808 */ /* 0x000fe40006000000 */
[-C--:B------:R-:W-:Y:S01]  /*6cc0*/  ISETP.GE.AND P3, PT, R67, R0.reuse, PT ;  /* 0x000000004300720c */ /* 0x080fe20003f66270 */
[----:B------:R-:W-:Y:S01]  /*6cd0*/  VIADD R67, R51, 0x68 ;  /* 0x0000006833437836 */ /* 0x000fe20000000000 */
[-C--:B------:R-:W-:Y:S01]  /*6ce0*/  ISETP.GE.AND P1, PT, R63, R0.reuse, PT ;  /* 0x000000003f00720c */ /* 0x080fe20003f26270 */
[----:B------:R-:W-:Y:S01]  /*6cf0*/  VIADD R63, R51, 0x69 ;  /* 0x00000069333f7836 */ /* 0x000fe20000000000 */
[-C--:B------:R-:W-:Y:S01]  /*6d00*/  ISETP.GE.AND P0, PT, R61, R0.reuse, PT ;  /* 0x000000003d00720c */ /* 0x080fe20003f06270 */
[----:B------:R-:W-:Y:S01]  /*6d10*/  VIADD R61, R51, 0x70 ;  /* 0x00000070333d7836 */ /* 0x000fe20000000000 */
[----:B------:R-:W-:Y:S01]  /*6d20*/  ISETP.GE.AND P4, PT, R93, R0, PT ;  /* 0x000000005d00720c */ /* 0x000fe20003f86270 */
[----:B------:R-:W-:Y:S01]  /*6d30*/  FFMA.FTZ R83, -R3, R6, R83 ;  /* 0x0000000603537223 */ /* 0x000fe20000010153 */
[----:B------:R-:W-:Y:S01]  /*6d40*/  FMNMX3.FTZ R20, R20, R5, R43, !PT ;  /* 0x0000000514147276 */ /* 0x000fe2000781002b */
[----:B------:R-:W-:Y:S01]  /*6d50*/  VIADD R51, R51, 0x79 ;  /* 0x0000007933337836 */ /* 0x000fe20000000000 */
[----:B------:R-:W-:Y:S01]  /*6d60*/  FSEL R195, R88, -INF , !P6 ;  /* 0xff80000058c37808 */ /* 0x000fe20007000000 */
[----:B------:R-:W-:Y:S01]  /*6d70*/  IMAD.IADD R10, R28, 0x1, -R67 ;  /* 0x000000011c0a7824 */ /* 0x000fe200078e0a43 */
[----:B------:R-:W-:Y:S01]  /*6d80*/  FSEL R185, R90, -INF , !P6 ;  /* 0xff8000005ab97808 */ /* 0x000fe20007000000 */
[C---:B------:R-:W-:Y:S01]  /*6d90*/  IMAD.IADD R6, R28.reuse, 0x1, -R63 ;  /* 0x000000011c067824 */ /* 0x040fe200078e0a3f */
[----:B------:R-:W-:Y:S01]  /*6da0*/  FSEL R193, R89, -INF , !P5 ;  /* 0xff80000059c17808 */ /* 0x000fe20006800000 */
[C---:B------:R-:W-:Y:S01]  /*6db0*/  IMAD.IADD R18, R28.reuse, 0x1, -R61 ;  /* 0x000000011c127824 */ /* 0x040fe200078e0a3d */
[----:B------:R-:W-:Y:S01]  /*6dc0*/  FSEL R181, R91, -INF , !P5 ;  /* 0xff8000005bb57808 */ /* 0x000fe20006800000 */
[----:B------:R-:W-:Y:S01]  /*6dd0*/  IMAD.IADD R16, R28, 0x1, -R59 ;  /* 0x000000011c107824 */ /* 0x000fe200078e0a3b */
[----:B------:R-:W-:-:S02]  /*6de0*/  FSEL R191, R84, -INF , !P4 ;  /* 0xff80000054bf7808 */ /* 0x000fc40006000000 */
[----:B------:R-:W-:Y:S02]  /*6df0*/  FSEL R179, R86, -INF , !P4 ;  /* 0xff80000056b37808 */ /* 0x000fe40006000000 */
[----:B------:R-:W-:Y:S02]  /*6e00*/  FSEL R187, R85, -INF , !P3 ;  /* 0xff80000055bb7808 */ /* 0x000fe40005800000 */
[----:B------:R-:W-:Y:S02]  /*6e10*/  FSEL R177, R87, -INF , !P3 ;  /* 0xff80000057b17808 */ /* 0x000fe40005800000 */
[----:B------:R-:W-:Y:S02]  /*6e20*/  FSEL R171, R80, -INF , !P1 ;  /* 0xff80000050ab7808 */ /* 0x000fe40004800000 */
[----:B------:R-:W-:Y:S02]  /*6e30*/  FSEL R163, R82, -INF , !P1 ;  /* 0xff80000052a37808 */ /* 0x000fe40004800000 */
[----:B------:R-:W-:-:S02]  /*6e40*/  IABS R14, R14 ;  /* 0x0000000e000e7213 */ /* 0x000fc40000000000 */
[-C--:B------:R-:W-:Y:S01]  /*6e50*/  ISETP.GE.AND P6, PT, R67, R0.reuse, PT ;  /* 0x000000004300720c */ /* 0x080fe20003fc6270 */
[C---:B------:R-:W-:Y:S01]  /*6e60*/  IMAD.IADD R67, R12.reuse, 0x1, -R67 ;  /* 0x000000010c437824 */ /* 0x040fe200078e0a43 */
[-C--:B------:R-:W-:Y:S01]  /*6e70*/  ISETP.GE.AND P5, PT, R63, R0.reuse, PT ;  /* 0x000000003f00720c */ /* 0x080fe20003fa6270 */
[C---:B------:R-:W-:Y:S01]  /*6e80*/  IMAD.IADD R63, R12.reuse, 0x1, -R63 ;  /* 0x000000010c3f7824 */ /* 0x040fe200078e0a3f */
[-C--:B------:R-:W-:Y:S01]  /*6e90*/  ISETP.GE.AND P4, PT, R61, R0.reuse, PT ;  /* 0x000000003d00720c */ /* 0x080fe20003f86270 */
[C---:B------:R-:W-:Y:S01]  /*6ea0*/  IMAD.IADD R61, R12.reuse, 0x1, -R61 ;  /* 0x000000010c3d7824 */ /* 0x040fe200078e0a3d */
[-C--:B------:R-:W-:Y:S01]  /*6eb0*/  ISETP.GE.AND P3, PT, R59, R0.reuse, PT ;  /* 0x000000003b00720c */ /* 0x080fe20003f66270 */
[C---:B------:R-:W-:Y:S01]  /*6ec0*/  IMAD.IADD R59, R12.reuse, 0x1, -R59 ;  /* 0x000000010c3b7824 */ /* 0x040fe200078e0a3b */
[----:B------:R-:W-:Y:S01]  /*6ed0*/  ISETP.GE.AND P1, PT, R7, R0, PT ;  /* 0x000000000700720c */ /* 0x000fe20003f26270 */
[----:B------:R-:W-:Y:S01]  /*6ee0*/  IMAD.IADD R7, R12, 0x1, -R7 ;  /* 0x000000010c077824 */ /* 0x000fe200078e0a07 */
[----:B------:R-:W-:Y:S01]  /*6ef0*/  FMNMX3.FTZ R20, R20, R31, R29, !PT ;  /* 0x0000001f14147276 */ /* 0x000fe2000781001d */
[--C-:B------:R-:W-:Y:S01]  /*6f00*/  IMAD.IADD R28, R28, 0x1, -R51.reuse ;  /* 0x000000011c1c7824 */ /* 0x100fe200078e0a33 */
[----:B------:R-:W-:Y:S01]  /*6f10*/  FSEL R169, R81, -INF , !P0 ;  /* 0xff80000051a97808 */ /* 0x000fe20004000000 */
[----:B------:R-:W-:Y:S01]  /*6f20*/  IMAD.IADD R12, R12, 0x1, -R51 ;  /* 0x000000010c0c7824 */ /* 0x000fe200078e0a33 */
[----:B------:R-:W-:-:S02]  /*6f30*/  FSEL R161, R83, -INF , !P0 ;  /* 0xff80000053a17808 */ /* 0x000fc40004000000 */
[----:B------:R-:W-:Y:S02]  /*6f40*/  ISETP.GE.AND P0, PT, R51, R0, PT ;  /* 0x000000003300720c */ /* 0x000fe40003f06270 */
[----:B------:R-:W-:Y:S02]  /*6f50*/  I2FP.F32.S32 R51, R14 ;  /* 0x0000000e00337245 */ /* 0x000fe40000201400 */
[----:B------:R-:W-:Y:S02]  /*6f60*/  FMNMX3.FTZ R14, R20, R45, R39, !PT ;  /* 0x0000002d140e7276 */ /* 0x000fe40007810027 */
[----:B------:R-:W-:Y:S02]  /*6f70*/  FMNMX3.FTZ R20, R4, R49, R47, !PT ;  /* 0x0000003104147276 */ /* 0x000fe4000781002f */
[----:B------:R-:W-:Y:S02]  /*6f80*/  FMNMX3.FTZ R14, R14, R245, R243, !PT ;  /* 0x000000f50e0e7276 */ /* 0x000fe400078100f3 */
[----:B------:R-:W-:-:S02]  /*6f90*/  FMNMX3.FTZ R20, R20, R23, R17, !PT ;  /* 0x0000001714147276 */ /* 0x000fc40007810011 */
[----:B------:R-:W-:Y:S02]  /*6fa0*/  FMNMX3.FTZ R14, R14, R241, R217, !PT ;  /* 0x000000f10e0e7276 */ /* 0x000fe400078100d9 */
[----:B------:R-:W-:Y:S02]  /*6fb0*/  IABS R10, R10 ;  /* 0x0000000a000a7213 */ /* 0x000fe40000000000 */
[----:B------:R-:W-:Y:S02]  /*6fc0*/  FMNMX3.FTZ R14, R14, R173, R207, !PT ;  /* 0x000000ad0e0e7276 */ /* 0x000fe400078100cf */
[----:B------:R-:W-:Y:S02]  /*6fd0*/  FMNMX3.FTZ R20, R20, R13, R11, !PT ;  /* 0x0000000d14147276 */ /* 0x000fe4000781000b */
[----:B------:R-:W-:Y:S02]  /*6fe0*/  IABS R6, R6 ;  /* 0x0000000600067213 */ /* 0x000fe40000000000 */
[----:B------:R-:W-:-:S02]  /*6ff0*/  I2FP.F32.S32 R10, R10 ;  /* 0x0000000a000a7245 */ /* 0x000fc40000201400 */
[----:B------:R-:W-:Y:S02]  /*7000*/  IABS R18, R18 ;  /* 0x0000001200127213 */ /* 0x000fe40000000000 */
[----:B------:R-:W-:Y:S02]  /*7010*/  FMNMX3.FTZ R14, R14, R175, R195, !PT ;  /* 0x000000af0e0e7276 */ /* 0x000fe400078100c3 */
[----:B------:R-:W-:Y:S01]  /*7020*/  FMNMX3.FTZ R20, R20, R9, R27, !PT ;  /* 0x0000000914147276 */ /* 0x000fe2000781001b */
[----:B------:R-:W-:Y:S01]  /*7030*/  FFMA.FTZ R10, -R3, R10, R76 ;  /* 0x0000000a030a7223 */ /* 0x000fe2000001014c */
[----:B------:R-:W-:Y:S02]  /*7040*/  I2FP.F32.S32 R6, R6 ;  /* 0x0000000600067245 */ /* 0x000fe40000201400 */
[----:B------:R-:W-:Y:S02]  /*7050*/  IABS R16, R16 ;  /* 0x0000001000107213 */ /* 0x000fe40000000000 */
[----:B------:R-:W-:-:S02]  /*7060*/  I2FP.F32.S32 R18, R18 ;  /* 0x0000001200127245 */ /* 0x000fc40000201400 */
[----:B------:R-:W-:Y:S02]  /*7070*/  FMNMX3.FTZ R14, R14, R193, R191, !PT ;  /* 0x000000c10e0e7276 */ /* 0x000fe400078100bf */
[----:B------:R-:W-:Y:S01]  /*7080*/  FMNMX3.FTZ R20, R20, R25, R41, !PT ;  /* 0x0000001914147276 */ /* 0x000fe20007810029 */
[C---:B------:R-:W-:Y:S01]  /*7090*/  FFMA.FTZ R6, -R3.reuse, R6, R77 ;  /* 0x0000000603067223 */ /* 0x040fe2000001014d */
[----:B------:R-:W-:Y:S01]  /*70a0*/  IABS R28, R28 ;  /* 0x0000001c001c7213 */ /* 0x000fe20000000000 */
[----:B------:R-:W-:Y:S01]  /*70b0*/  FFMA.FTZ R18, -R3, R18, R72 ;  /* 0x0000001203127223 */ /* 0x000fe20000010148 */
[----:B------:R-:W-:Y:S02]  /*70c0*/  I2FP.F32.S32 R16, R16 ;  /* 0x0000001000107245 */ /* 0x000fe40000201400 */
[----:B------:R-:W-:Y:S02]  /*70d0*/  FSEL R167, R10, -INF , !P6 ;  /* 0xff8000000aa77808 */ /* 0x000fe40007000000 */
[----:B------:R-:W-:-:S02]  /*70e0*/  FMNMX3.FTZ R14, R14, R187, R171, !PT ;  /* 0x000000bb0e0e7276 */ /* 0x000fc400078100ab */
[----:B------:R-:W-:Y:S01]  /*70f0*/  FMNMX3.FTZ R20, R20, R247, R239, !PT ;  /* 0x000000f714147276 */ /* 0x000fe200078100ef */
[C---:B------:R-:W-:Y:S01]  /*7100*/  FFMA.FTZ R16, -R3.reuse, R16, R73 ;  /* 0x0000001003107223 */ /* 0x040fe20000010149 */
[----:B------:R-:W-:Y:S01]  /*7110*/  I2FP.F32.S32 R28, R28 ;  /* 0x0000001c001c7245 */ /* 0x000fe20000201400 */
[C---:B------:R-:W-:Y:S01]  /*7120*/  FFMA.FTZ R51, -R3.reuse, R51, R68 ;  /* 0x0000003303337223 */ /* 0x040fe20000010144 */
[----:B------:R-:W-:Y:S02]  /*7130*/  FSEL R165, R6, -INF , !P5 ;  /* 0xff80000006a57808 */ /* 0x000fe40006800000 */
[----:B------:R-:W-:Y:S02]  /*7140*/  FSEL R153, R18, -INF , !P4 ;  /* 0xff80000012997808 */ /* 0x000fe40006000000 */
[----:B------:R-:W-:Y:S02]  /*7150*/  FMNMX3.FTZ R14, R14, R169, R167, !PT ;  /* 0x000000a90e0e7276 */ /* 0x000fe400078100a7 */
[----:B------:R-:W-:Y:S01]  /*7160*/  FMNMX3.FTZ R20, R20, R237, R235, !PT ;  /* 0x000000ed14147276 */ /* 0x000fe200078100eb */
[----:B------:R-:W-:Y:S01]  /*7170*/  FFMA.FTZ R28, -R3, R28, R69 ;  /* 0x0000001c031c7223 */ /* 0x000fe20000010145 */
[----:B------:R-:W-:-:S02]  /*7180*/  FSEL R151, R16, -INF , !P3 ;  /* 0xff80000010977808 */ /* 0x000fc40005800000 */
[----:B------:R-:W-:Y:S02]  /*7190*/  FSEL R149, R51, -INF , !P1 ;  /* 0xff80000033957808 */ /* 0x000fe40004800000 */
[----:B------:R-:W-:Y:S02]  /*71a0*/  FMNMX3.FTZ R14, R14, R165, R153, !PT ;  /* 0x000000a50e0e7276 */ /* 0x000fe40007810099 */
[----:B------:R-:W-:Y:S02]  /*71b0*/  FMNMX3.FTZ R20, R20, R223, R199, !PT ;  /* 0x000000df14147276 */ /* 0x000fe400078100c7 */
[----:B------:R-:W-:Y:S02]  /*71c0*/  IABS R7, R7 ;  /* 0x0000000700077213 */ /* 0x000fe40000000000 */
[----:B------:R-:W-:Y:S02]  /*71d0*/  IABS R24, R67 ;  /* 0x0000004300187213 */ /* 0x000fe40000000000 */
[----:B------:R-:W-:-:S02]  /*71e0*/  FSEL R147, R28, -INF , !P0 ;  /* 0xff8000001c937808 */ /* 0x000fc40004000000 */
[----:B------:R-:W-:Y:S02]  /*71f0*/  FMNMX3.FTZ R14, R14, R151, R149, !PT ;  /* 0x000000970e0e7276 */ /* 0x000fe40007810095 */
[----:B------:R-:W-:Y:S01]  /*7200*/  FMNMX3.FTZ R20, R20, R183, R197, !PT ;  /* 0x000000b714147276 */ /* 0x000fe200078100c5 */
[----:B------:R-:W-:Y:S01]  /*7210*/  IMAD.MOV.U32 R6, RZ, RZ, R7 ;  /* 0x000000ffff067224 */ /* 0x000fe200078e0007 */
[----:B------:R-:W-:Y:S02]  /*7220*/  IABS R22, R63 ;  /* 0x0000003f00167213 */ /* 0x000fe40000000000 */
[----:B------:R-:W-:Y:S02]  /*7230*/  IABS R61, R61 ;  /* 0x0000003d003d7213 */ /* 0x000fe40000000000 */
[----:B------:R-:W-:Y:S02]  /*7240*/  I2FP.F32.S32 R24, R24 ;  /* 0x0000001800187245 */ /* 0x000fe40000201400 */
[----:B------:R-:W-:-:S02]  /*7250*/  FMNMX.FTZ R7, R147, R14, !PT ;  /* 0x0000000e93077209 */ /* 0x000fc40007810000 */
[----:B------:R-:W-:Y:S01]  /*7260*/  FMNMX3.FTZ R20, R20, R189, R185, !PT ;  /* 0x000000bd14147276 */ /* 0x000fe200078100b9 */
[C---:B------:R-:W-:Y:S01]  /*7270*/  FFMA.FTZ R78, -R3.reuse, R24, R78 ;  /* 0x00000018034e7223 */ /* 0x040fe2000001014e */
[----:B------:R-:W-:Y:S02]  /*7280*/  I2FP.F32.S32 R22, R22 ;  /* 0x0000001600167245 */ /* 0x000fe40000201400 */
[----:B------:R-:W-:Y:S02]  /*7290*/  I2FP.F32.S32 R61, R61 ;  /* 0x0000003d003d7245 */ /* 0x000fe40000201400 */
[----:B------:R-:W-:Y:S02]  /*72a0*/  IABS R59, R59 ;  /* 0x0000003b003b7213 */ /* 0x000fe40000000000 */
[----:B------:R-:W-:Y:S02]  /*72b0*/  I2FP.F32.S32 R14, R6 ;  /* 0x00000006000e7245 */ /* 0x000fe40000201400 */
[----:B------:R-:W1:Y:S01]  /*72c0*/  SHFL.BFLY PT, R6, R7, 0x2, 0x1f ;  /* 0x0c401f0007067f89 */ /* 0x000e6200000e0000 */
[----:B------:R-:W-:Y:S01]  /*72d0*/  FMNMX3.FTZ R20, R20, R181, R179, !PT ;  /* 0x000000b514147276 */ /* 0x000fe200078100b3 */
[C---:B------:R-:W-:Y:S01]  /*72e0*/  FFMA.FTZ R79, -R3.reuse, R22, R79 ;  /* 0x00000016034f7223 */ /* 0x040fe2000001014f */
[----:B------:R-:W-:Y:S01]  /*72f0*/  IABS R12, R12 ;  /* 0x0000000c000c7213 */ /* 0x000fe20000000000 */
[----:B------:R-:W-:Y:S01]  /*7300*/  FFMA.FTZ R74, -R3, R61, R74 ;  /* 0x0000003d034a7223 */ /* 0x000fe2000001014a */
[----:B------:R-:W-:-:S02]  /*7310*/  I2FP.F32.S32 R10, R59 ;  /* 0x0000003b000a7245 */ /* 0x000fc40000201400 */
[----:B------:R-:W-:Y:S02]  /*7320*/  FSEL R159, R78, -INF , !P6 ;  /* 0xff8000004e9f7808 */ /* 0x000fe40007000000 */
        /* <DEDUP_REMOVED lines=22> */
[----:B-1----:R-:W-:Y:S02]  /*7490*/  FMNMX.FTZ R134, R7, R134, !PT ;  /* 0x0000008607867209 */ /* 0x002fe40007810000 */
[----:B------:R-:W-:-:S04]  /*74a0*/  LOP3.LUT R7, R32, 0x1c0, R155, 0xf8, !PT ;  /* 0x000001c020077812 */ /* 0x000fc800078ef89b */
[----:B------:R-:W-:-:S04]  /*74b0*/  LOP3.LUT R34, R7, R34, RZ, 0x3c, !PT ;  /* 0x0000002207227212 */ /* 0x000fc800078e3cff */
[----:B------:R-:W-:-:S05]  /*74c0*/  LOP3.LUT R34, R34, 0x200, R155, 0xf8, !PT ;  /* 0x0000020022227812 */ /* 0x000fca00078ef89b */
[----:B------:R-:W-:-:S04]  /*74d0*/  IMAD R66, R34, 0x2, R205 ;  /* 0x0000000222427824 */ /* 0x000fc800078e02cd */
[--C-:B------:R-:W-:Y:S01]  /*74e0*/  IMAD.IADD R40, R143, 0x1, R66.reuse ;  /* 0x000000018f287824 */ /* 0x100fe200078e0242 */
[----:B------:R-:W-:Y:S01]  /*74f0*/  FSEL R136, R136, RZ, P0 ;  /* 0x000000ff88887208 */ /* 0x000fe20000000000 */
[----:B------:R-:W-:Y:S01]  /*7500*/  FMUL.FTZ R64, R65, R134 ;  /* 0x0000008641407220 */ /* 0x000fe20000410000 */
[----:B------:R-:W-:Y:S01]  /*7510*/  FSETP.NEU.FTZ.AND P0, PT, R134, -INF , PT ;  /* 0xff8000008600780b */ /* 0x000fe20003f1d000 */
[----:B------:R-:W-:Y:S04]  /*7520*/  LDSM.16.MT88.4 R124, [R66+0xc000] ;  /* 0x00c00000427c783b */ /* 0x000fe80000004200 */
[----:B------:R-:W1:Y:S01]  /*7530*/  LDSM.16.MT88.4 R80, [R40+0xc000] ;  /* 0x00c000002850783b */ /* 0x000e620000004200 */
[----:B------:R-:W-:Y:S01]  /*7540*/  FSEL R64, R64, RZ, P0 ;  /* 0x000000ff40407208 */ /* 0x000fe20000000000 */
[----:B------:R-:W-:-:S02]  /*7550*/  IMAD.IADD R62, R141, 0x1, R66 ;  /* 0x000000018d3e7824 */ /* 0x000fc400078e0242 */
[----:B------:R-:W-:Y:S02]  /*7560*/  IMAD.IADD R32, R141, 0x1, R40 ;  /* 0x000000018d207824 */ /* 0x000fe400078e0228 */
        /* <DEDUP_REMOVED lines=8> */
[----:B------:R-:W2:Y:S01]  /*75f0*/  LDSM.16.MT88.4 R72, [R62+0xc000] ;  /* 0x00c000003e48783b */ /* 0x000ea20000004200 */
[----:B------:R-:W-:-:S03]  /*7600*/  FFMA.FTZ R48, R5, R65, -R136 ;  /* 0x0000004105307223 */ /* 0x000fc60000010888 */
[----:B------:R-:W3:Y:S04]  /*7610*/  LDSM.16.MT88.4 R88, [R32+0xc000] ;  /* 0x00c000002058783b */ /* 0x000ee80000004200 */
[----:B------:R-:W4:Y:S04]  /*7620*/  LDSM.16.MT88.4 R96, [R66+0x10000] ;  /* 0x010000004260783b */ /* 0x000f280000004200 */
[----:B------:R-:W5:Y:S04]  /*7630*/  LDSM.16.MT88.4 R104, [R62+0x10000] ;  /* 0x010000003e68783b */ /* 0x000f680000004200 */
[----:B------:R-:W5:Y:S04]  /*7640*/  LDSM.16.MT88.4 R108, [R40+0x10000] ;  /* 0x01000000286c783b */ /* 0x000f680000004200 */
[----:B------:R-:W5:Y:S01]  /*7650*/  LDSM.16.MT88.4 R4, [R32+0x10000] ;  /* 0x010000002004783b */ /* 0x000f620000004200 */
[----:B------:R-:W-:Y:S01]  /*7660*/  MUFU.EX2 R63, R63 ;  /* 0x0000003f003f7308 */ /* 0x000fe20000000800 */
[-CC-:B------:R-:W-:Y:S01]  /*7670*/  FFMA.FTZ R49, R11, R65.reuse, -R64.reuse ;  /* 0x000000410b317223 */ /* 0x180fe20000010840 */
[-C--:B------:R-:W-:Y:S01]  /*7680*/  FFMA.FTZ R46, R9, R65.reuse, -R64 ;  /* 0x00000041092e7223 */ /* 0x080fe20000010840 */
[-CC-:B------:R-:W-:Y:S01]  /*7690*/  FFMA.FTZ R52, R19, R65.reuse, -R136.reuse ;  /* 0x0000004113347223 */ /* 0x180fe20000010888 */
[----:B------:R-:W5:Y:S04]  /*76a0*/  LDSM.16.MT88.4 R8, [R40+0xc800] ;  /* 0x00c800002808783b */ /* 0x000f680000004200 */
[----:B------:R-:W1:Y:S01]  /*76b0*/  MUFU.EX2 R60, R60 ;  /* 0x0000003c003c7308 */ /* 0x000e620000000800 */
[-C--:B------:R-:W-:Y:S01]  /*76c0*/  FFMA.FTZ R51, R15, R65.reuse, -R136 ;  /* 0x000000410f337223 */ /* 0x080fe20000010888 */
[-C--:B------:R-:W-:Y:S01]  /*76d0*/  FFMA.FTZ R50, R13, R65.reuse, -R64 ;  /* 0x000000410d327223 */ /* 0x080fe20000010840 */
[-C--:B------:R-:W-:Y:S01]  /*76e0*/  FFMA.FTZ R44, R31, R65.reuse, -R136 ;  /* 0x000000411f2c7223 */ /* 0x080fe20000010888 */
[----:B------:R-:W-:Y:S04]  /*76f0*/  LDSM.16.MT88.4 R140, [R62+0x10800] ;  /* 0x010800003e8c783b */ /* 0x000fe80000004200 */
[----:B------:R-:W-:Y:S01]  /*7700*/  MUFU.EX2 R59, R59 ;  /* 0x0000003b003b7308 */ /* 0x000fe20000000800 */
[-C--:B------:R-:W-:Y:S01]  /*7710*/  FFMA.FTZ R53, R17, R65.reuse, -R64 ;  /* 0x0000004111357223 */ /* 0x080fe20000010840 */
[----:B------:R-:W-:Y:S01]  /*7720*/  FFMA.FTZ R55, R21, R65, -R136 ;  /* 0x0000004115377223 */ /* 0x000fe20000010888 */
[----:B------:R-:W5:Y:S04]  /*7730*/  LDSM.16.MT88.4 R16, [R66+0xc800] ;  /* 0x00c800004210783b */ /* 0x000f680000004200 */
[----:B------:R-:W5:Y:S01]  /*7740*/  LDSM.16.MT88.4 R20, [R62+0xc800] ;  /* 0x00c800003e14783b */ /* 0x000f620000004200 */
[----:B------:R-:W2:Y:S08]  /*7750*/  MUFU.EX2 R56, R56 ;  /* 0x0000003800387308 */ /* 0x000eb00000000800 */
[----:B------:R-:W-:Y:S08]  /*7760*/  MUFU.EX2 R61, R61 ;  /* 0x0000003d003d7308 */ /* 0x000ff00000000800 */
[----:B------:R-:W3:Y:S08]  /*7770*/  MUFU.EX2 R58, R58 ;  /* 0x0000003a003a7308 */ /* 0x000ef00000000800 */
[----:B------:R-:W-:Y:S08]  /*7780*/  MUFU.EX2 R57, R57 ;  /* 0x0000003900397308 */ /* 0x000ff00000000800 */
[----:B------:R-:W4:Y:S01]  /*7790*/  MUFU.EX2 R54, R54 ;  /* 0x0000003600367308 */ /* 0x000f220000000800 */
[----:B-1----:R-:W-:Y:S01]  /*77a0*/  F2FP.BF16.F32.PACK_AB R116, R60, R63 ;  /* 0x0000003f3c74723e */ /* 0x002fe200000010ff */
[----:B------:R-:W1:Y:S01]  /*77b0*/  LDSM.16.MT88.4 R12, [R32+0xc800] ;  /* 0x00c80000200c783b */ /* 0x000e620000004200 */
[----:B--2---:R-:W-:-:S02]  /*77c0*/  F2FP.BF16.F32.PACK_AB R118, R56, R59 ;  /* 0x0000003b3876723e */ /* 0x004fc400000010ff */
[----:B---3--:R-:W-:-:S03]  /*77d0*/  F2FP.BF16.F32.PACK_AB R117, R58, R61 ;  /* 0x0000003d3a75723e */ /* 0x008fc600000010ff */
[----:B------:R-:W-:Y:S01]  /*77e0*/  MUFU.EX2 R55, R55 ;  /* 0x0000003700377308 */ /* 0x000fe20000000800 */
[----:B----4-:R-:W-:-:S07]  /*77f0*/  F2FP.BF16.F32.PACK_AB R119, R54, R57 ;  /* 0x000000393677723e */ /* 0x010fce00000010ff */
[----:B------:R-:W2:Y:S08]  /*7800*/  MUFU.EX2 R52, R52 ;  /* 0x0000003400347308 */ /* 0x000eb00000000800 */
[----:B------:R-:W-:Y:S01]  /*7810*/  MUFU.EX2 R51, R51 ;  /* 0x0000003300337308 */ /* 0x000fe20000000800 */
[C---:B------:R-:W-:Y:S07]  /*7820*/  HMMA.16816.F32.BF16 R76, R116.reuse, R80, RZ ;  /* 0x00000050744c723c */ /* 0x040fee00000418ff */
[----:B------:R-:W-:Y:S01]  /*7830*/  MUFU.EX2 R48, R48 ;  /* 0x0000003000307308 */ /* 0x000fe20000000800 */
[C---:B------:R-:W-:Y:S07]  /*7840*/  HMMA.16816.F32.BF16 R80, R116.reuse, R82, RZ ;  /* 0x000000527450723c */ /* 0x040fee00000418ff */
[----:B------:R-:W-:Y:S08]  /*7850*/  MUFU.EX2 R53, R53 ;  /* 0x0000003500357308 */ /* 0x000ff00000000800 */
[----:B------:R-:W3:Y:S08]  /*7860*/  MUFU.EX2 R50, R50 ;  /* 0x0000003200327308 */ /* 0x000ef00000000800 */
[----:B------:R-:W-:Y:S08]  /*7870*/  MUFU.EX2 R49, R49 ;  /* 0x0000003100317308 */ /* 0x000ff00000000800 */
[----:B------:R-:W4:Y:S01]  /*7880*/  MUFU.EX2 R46, R46 ;  /* 0x0000002e002e7308 */ /* 0x000f220000000800 */
        /* <DEDUP_REMOVED lines=14> */
[----:B---3--:R-:W-:-:S05]  /*7970*/  F2FP.BF16.F32.PACK_AB R5, R50, R53 ;  /* 0x000000353205723e */ /* 0x008fca00000010ff */
[----:B------:R-:W-:Y:S01]  /*7980*/  HMMA.16816.F32.BF16 R116, R116, R6, RZ ;  /* 0x000000067474723c */ /* 0x000fe200000418ff */
[----:B------:R-:W-:Y:S02]  /*7990*/  F2FP.BF16.F32.PACK_AB R6, R48, R51 ;  /* 0x000000333006723e */ /* 0x000fe400000010ff */
[----:B----4-:R-:W-:-:S07]  /*79a0*/  F2FP.BF16.F32.PACK_AB R7, R46, R49 ;  /* 0x000000312e07723e */ /* 0x010fce00000010ff */
[C---:B------:R-:W-:Y:S08]  /*79b0*/  HMMA.16816.F32.BF16 R76, R4.reuse, R8, R76 ;  /* 0x00000008044c723c */ /* 0x040ff0000004184c */
[C---:B------:R-:W-:Y:S01]  /*79c0*/  HMMA.16816.F32.BF16 R80, R4.reuse, R10, R80 ;  /* 0x0000000a0450723c */ /* 0x040fe20000041850 */
[----:B------:R-:W2:Y:S07]  /*79d0*/  LDSM.16.MT88.4 R8, [R32+0x10800] ;  /* 0x010800002008783b */ /* 0x000eae0000004200 */
[C---:B------:R-:W-:Y:S08]  /*79e0*/  HMMA.16816.F32.BF16 R128, R4.reuse, R16, R128 ;  /* 0x000000100480723c */ /* 0x040ff00000041880 */
[----:B------:R-:W-:Y:S01]  /*79f0*/  HMMA.16816.F32.BF16 R124, R4, R18, R124 ;  /* 0x00000012047c723c */ /* 0x000fe2000004187c */
[----:B------:R-:W3:Y:S01]  /*7a00*/  LDSM.16.MT88.4 R16, [R66+0x10800] ;  /* 0x010800004210783b */ /* 0x000ee20000004200 */
[-CC-:B------:R-:W-:Y:S01]  /*7a10*/  FFMA.FTZ R47, R43, R65.reuse, -R136.reuse ;  /* 0x000000412b2f7223 */ /* 0x180fe20000010888 */
[----:B------:R-:W-:-:S02]  /*7a20*/  FFMA.FTZ R43, R29, R65, -R136 ;  /* 0x000000411d2b7223 */ /* 0x000fc40000010888 */
[----:B------:R-:W4:Y:S03]  /*7a30*/  LDSM.16.MT88.4 R28, [R40+0x10800] ;  /* 0x01080000281c783b */ /* 0x000f260000004200 */
[C---:B------:R-:W-:Y:S08]  /*7a40*/  HMMA.16816.F32.BF16 R68, R4.reuse, R20, R68 ;  /* 0x000000140444723c */ /* 0x040ff00000041844 */
[C---:B------:R-:W-:Y:S01]  /*7a50*/  HMMA.16816.F32.BF16 R72, R4.reuse, R22, R72 ;  /* 0x000000160448723c */ /* 0x040fe20000041848 */
[----:B------:R-:W-:Y:S07]  /*7a60*/  LDSM.16.MT88.4 R20, [R40+0xd000] ;  /* 0x00d000002814783b */ /* 0x000fee0000004200 */
[C---:B-1----:R-:W-:Y:S08]  /*7a70*/  HMMA.16816.F32.BF16 R84, R4.reuse, R12, R84 ;  /* 0x0000000c0454723c */ /* 0x042ff00000041854 */
[----:B------:R-:W-:Y:S01]  /*7a80*/  HMMA.16816.F32.BF16 R88, R4, R14, R88 ;  /* 0x0000000e0458723c */ /* 0x000fe20000041858 */
[----:B------:R-:W1:Y:S01]  /*7a90*/  LDSM.16.MT88.4 R12, [R62+0xd000] ;  /* 0x00d000003e0c783b */ /* 0x000e620000004200 */
[-C--:B------:R-:W-:Y:S01]  /*7aa0*/  FFMA.FTZ R38, R45, R65.reuse, -R136 ;  /* 0x000000412d267223 */ /* 0x080fe20000010888 */
[-CC-:B------:R-:W-:Y:S01]  /*7ab0*/  FFMA.FTZ R45, R27, R65.reuse, -R64.reuse ;  /* 0x000000411b2d7223 */ /* 0x180fe20000010840 */
[-CC-:B------:R-:W-:Y:S01]  /*7ac0*/  FFMA.FTZ R42, R25, R65.reuse, -R64.reuse ;  /* 0x00000041192a7223 */ /* 0x180fe20000010840 */
[----:B------:R-:W-:-:S03]  /*7ad0*/  FFMA.FTZ R41, R41, R65, -R64 ;  /* 0x0000004129297223 */ /* 0x000fc60000010840 */
[----:B--2---:R-:W-:Y:S01]  /*7ae0*/  HMMA.16816.F32.BF16 R112, R4, R8, R112 ;  /* 0x000000080470723c */ /* 0x004fe20000041870 */
[----:B------:R-:W-:-:S07]  /*7af0*/  FFMA.FTZ R36, R247, R65, -R64 ;  /* 0x00000041f7247223 */ /* 0x000fce0000010840 */
[C---:B------:R-:W-:Y:S01]  /*7b00*/  HMMA.16816.F32.BF16 R116, R4.reuse, R10, R116 ;  /* 0x0000000a0474723c */ /* 0x040fe20000041874 */
[----:B------:R-:W2:Y:S01]  /*7b10*/  LDSM.16.MT88.4 R8, [R66+0x11000] ;  /* 0x011000004208783b */ /* 0x000ea20000004200 */
[----:B------:R-:W-:Y:S03]  /*7b20*/  MUFU.EX2 R47, R47 ;  /* 0x0000002f002f7308 */ /* 0x000fe60000000800 */
[----:B------:R-:W-:Y:S03]  /*7b30*/  LDSM.16.MT88.4 R24, [R66+0xd000] ;  /* 0x00d000004218783b */ /* 0x000fe60000004200 */
[C---:B---3--:R-:W-:Y:S02]  /*7b40*/  HMMA.16816.F32.BF16 R92, R4.reuse, R16, R92 ;  /* 0x00000010045c723c */ /* 0x048fe4000004185c */
[----:B------:R-:W3:Y:S06]  /*7b50*/  MUFU.EX2 R44, R44 ;  /* 0x0000002c002c7308 */ /* 0x000eec0000000800 */
[C---:B------:R-:W-:Y:S01]  /*7b60*/  HMMA.16816.F32.BF16 R96, R4.reuse, R18, R96 ;  /* 0x000000120460723c */ /* 0x040fe20000041860 */
[----:B------:R-:W5:Y:S01]  /*7b70*/  LDSM.16.MT88.4 R16, [R32+0xd000] ;  /* 0x00d000002010783b */ /* 0x000f620000004200 */
[----:B------:R-:W-:Y:S08]  /*7b80*/  MUFU.EX2 R43, R43 ;  /* 0x0000002b002b7308 */ /* 0x000ff00000000800 */
[----:B------:R-:W1:Y:S08]  /*7b90*/  MUFU.EX2 R38, R38 ;  /* 0x0000002600267308 */ /* 0x000e700000000800 */
[----:B------:R-:W-:Y:S08]  /*7ba0*/  MUFU.EX2 R45, R45 ;  /* 0x0000002d002d7308 */ /* 0x000ff00000000800 */
[----:B------:R-:W2:Y:S08]  /*7bb0*/  MUFU.EX2 R42, R42 ;  /* 0x0000002a002a7308 */ /* 0x000eb00000000800 */
        /* <DEDUP_REMOVED lines=8> */
[----:B-1----:R-:W-:-:S02]  /*7c40*/  F2FP.BF16.F32.PACK_AB R6, R38, R43 ;  /* 0x0000002b2606723e */ /* 0x002fc400000010ff */
[----:B--2---:R-:W-:Y:S02]  /*7c50*/  F2FP.BF16.F32.PACK_AB R5, R42, R45 ;  /* 0x0000002d2a05723e */ /* 0x004fe400000010ff */
        /* <DEDUP_REMOVED lines=114> */
[----:B------:R-:W-:Y:S05]  /*8380*/  MUFU.EX2 R28, R28 ;  /* 0x0000001c001c7308 */ /* 0x000fea0000000800 */
[C---:B---3--:R-:W-:Y:S03]  /*8390*/  HMMA.16816.F32.BF16 R112, R4.reuse, R16, R112 ;  /* 0x000000100470723c */ /* 0x048fe60000041870 */
[----:B------:R-:W3:Y:S05]  /*83a0*/  MUFU.EX2 R29, R29 ;  /* 0x0000001d001d7308 */ /* 0x000eea0000000800 */
[C---:B------:R-:W-:Y:S01]  /*83b0*/  HMMA.16816.F32.BF16 R116, R4.reuse, R18, R116 ;  /* 0x000000120474723c */ /* 0x040fe20000041874 */
[----:B------:R-:W4:Y:S02]  /*83c0*/  LDSM.16.MT88.4 R16, [R66+0x12800] ;  /* 0x012800004210783b */ /* 0x000f240000004200 */
[----:B------:R-:W-:Y:S08]  /*83d0*/  MUFU.EX2 R30, R30 ;  /* 0x0000001e001e7308 */ /* 0x000ff00000000800 */
[----:B------:R-:W5:Y:S01]  /*83e0*/  MUFU.EX2 R31, R31 ;  /* 0x0000001f001f7308 */ /* 0x000f620000000800 */
[C---:B------:R-:W-:Y:S07]  /*83f0*/  HMMA.16816.F32.BF16 R68, R4.reuse, R24, R68 ;  /* 0x000000180444723c */ /* 0x040fee0000041844 */
[----:B------:R-:W-:Y:S01]  /*8400*/  MUFU.EX2 R154, R154 ;  /* 0x0000009a009a7308 */ /* 0x000fe20000000800 */
[----:B------:R-:W-:Y:S07]  /*8410*/  HMMA.16816.F32.BF16 R72, R4, R26, R72 ;  /* 0x0000001a0448723c */ /* 0x000fee0000041848 */
[----:B------:R-:W1:Y:S08]  /*8420*/  MUFU.EX2 R181, R181 ;  /* 0x000000b500b57308 */ /* 0x000e700000000800 */
[----:B------:R-:W-:Y:S08]  /*8430*/  MUFU.EX2 R156, R156 ;  /* 0x0000009c009c7308 */ /* 0x000ff00000000800 */
[----:B------:R-:W2:Y:S01]  /*8440*/  MUFU.EX2 R177, R177 ;  /* 0x000000b100b17308 */ /* 0x000ea20000000800 */
[----:B---3--:R-:W-:Y:S01]  /*8450*/  F2FP.BF16.F32.PACK_AB R4, R29, R28 ;  /* 0x0000001c1d04723e */ /* 0x008fe200000010ff */
[----:B------:R-:W-:Y:S01]  /*8460*/  LDSM.16.MT88.4 R24, [R66+0xe800] ;  /* 0x00e800004218783b */ /* 0x000fe20000004200 */
        /* <DEDUP_REMOVED lines=12> */
[C---:B----4-:R-:W-:Y:S08]  /*8530*/  HMMA.16816.F32.BF16 R92, R4.reuse, R16, R92 ;  /* 0x00000010045c723c */ /* 0x050ff0000004185c */
        /* <DEDUP_REMOVED lines=30> */
[----:B-----5:R-:W-:-:S02]  /*8720*/  F2FP.BF16.F32.PACK_AB R4, R169, R158 ;  /* 0x0000009ea904723e */ /* 0x020fc400000010ff */
[----:B----4-:R-:W-:Y:S02]  /*8730*/  F2FP.BF16.F32.PACK_AB R6, R165, R160 ;  /* 0x000000a0a506723e */ /* 0x010fe400000010ff */
        /* <DEDUP_REMOVED lines=14> */
[-C--:B------:R-:W-:Y:S01]  /*8820*/  FFMA.FTZ R237, R147, R65.reuse, -R136 ;  /* 0x0000004193ed7223 */ /* 0x080fe20000010888 */
[----:B------:R-:W-:-:S05]  /*8830*/  FFMA.FTZ R137, R137, R65, -R64 ;  /* 0x0000004189897223 */ /* 0x000fca0000010840 */
[----:B------:R-:W-:Y:S01]  /*8840*/  HMMA.16816.F32.BF16 R128, R4, R24, R128 ;  /* 0x000000180480723c */ /* 0x000fe20000041880 */
[-CC-:B------:R-:W-:Y:S01]  /*8850*/  FFMA.FTZ R24, R153, R65.reuse, -R136.reuse ;  /* 0x0000004199187223 */ /* 0x180fe20000010888 */
[----:B------:R-:W-:-:S06]  /*8860*/  FFMA.FTZ R25, R151, R65, -R136 ;  /* 0x0000004197197223 */ /* 0x000fcc0000010888 */
[----:B------:R-:W-:Y:S01]  /*8870*/  HMMA.16816.F32.BF16 R124, R4, R26, R124 ;  /* 0x0000001a047c723c */ /* 0x000fe2000004187c */
[-C--:B------:R-:W-:Y:S01]  /*8880*/  FFMA.FTZ R26, R149, R65.reuse, -R136 ;  /* 0x00000041951a7223 */ /* 0x080fe20000010888 */
[-CC-:B------:R-:W-:Y:S01]  /*8890*/  FFMA.FTZ R27, R145, R65.reuse, -R64.reuse ;  /* 0x00000041911b7223 */ /* 0x180fe20000010840 */
[-CC-:B------:R-:W-:Y:S01]  /*88a0*/  FFMA.FTZ R136, R139, R65.reuse, -R64.reuse ;  /* 0x000000418b887223 */ /* 0x180fe20000010840 */
[----:B------:R-:W-:-:S04]  /*88b0*/  FFMA.FTZ R64, R67, R65, -R64 ;  /* 0x0000004143407223 */ /* 0x000fc80000010840 */
        /* <DEDUP_REMOVED lines=11> */
[----:B------:R-:W-:Y:S01]  /*8970*/  FADD.FTZ R60, R63, R60 ;  /* 0x0000003c3f3c7221 */ /* 0x000fe20000010000 */
[----:B------:R-:W-:Y:S01]  /*8980*/  FADD.FTZ R58, R61, R58 ;  /* 0x0000003a3d3a7221 */ /* 0x000fe20000010000 */
[----:B-1----:R-:W-:Y:S02]  /*8990*/  HMMA.16816.F32.BF16 R120, R4, R12, R120 ;  /* 0x0000000c0478723c */ /* 0x002fe40000041878 */
[----:B------:R-:W-:Y:S01]  /*89a0*/  FADD.FTZ R59, R59, R60 ;  /* 0x0000003c3b3b7221 */ /* 0x000fe20000010000 */
[----:B------:R-:W-:-:S05]  /*89b0*/  FADD.FTZ R57, R57, R58 ;  /* 0x0000003a39397221 */ /* 0x000fca0000010000 */
[----:B------:R-:W-:Y:S01]  /*89c0*/  HMMA.16816.F32.BF16 R108, R4, R14, R108 ;  /* 0x0000000e046c723c */ /* 0x000fe2000004186c */
[----:B------:R-:W-:-:S07]  /*89d0*/  FADD.FTZ R56, R56, R59 ;  /* 0x0000003b38387221 */ /* 0x000fce0000010000 */
[----:B--2---:R-:W-:Y:S01]  /*89e0*/  HMMA.16816.F32.BF16 R112, R4, R20, R112 ;  /* 0x000000140470723c */ /* 0x004fe20000041870 */
[----:B------:R-:W-:-:S07]  /*89f0*/  FADD.FTZ R54, R54, R57 ;  /* 0x0000003936367221 */ /* 0x000fce0000010000 */
[----:B------:R-:W-:Y:S01]  /*8a00*/  HMMA.16816.F32.BF16 R116, R4, R22, R116 ;  /* 0x000000160474723c */ /* 0x000fe20000041874 */
[----:B-----5:R-:W-:Y:S01]  /*8a10*/  F2FP.BF16.F32.PACK_AB R4, R25, R24 ;  /* 0x000000181904723e */ /* 0x020fe200000010ff */
[----:B------:R-:W-:Y:S01]  /*8a20*/  LDSM.16.MT88.4 R12, [R62+0xf800] ;  /* 0x00f800003e0c783b */ /* 0x000fe20000004200 */
[----:B---3--:R-:W-:Y:S02]  /*8a30*/  F2FP.BF16.F32.PACK_AB R6, R237, R26 ;  /* 0x0000001aed06723e */ /* 0x008fe400000010ff */
[----:B----4-:R-:W-:Y:S02]  /*8a40*/  F2FP.BF16.F32.PACK_AB R5, R136, R27 ;  /* 0x0000001b8805723e */ /* 0x010fe400000010ff */
[----:B------:R-:W-:Y:S01]  /*8a50*/  F2FP.BF16.F32.PACK_AB R7, R64, R137 ;  /* 0x000000894007723e */ /* 0x000fe200000010ff */
[----:B------:R-:W-:Y:S01]  /*8a60*/  FADD.FTZ R55, R55, R56 ;  /* 0x0000003837377221 */ /* 0x000fe20000010000 */
[----:B------:R-:W-:-:S05]  /*8a70*/  FADD.FTZ R53, R53, R54 ;  /* 0x0000003635357221 */ /* 0x000fca0000010000 */
[----:B------:R-:W-:Y:S01]  /*8a80*/  HMMA.16816.F32.BF16 R128, R4, R8, R128 ;  /* 0x000000080480723c */ /* 0x000fe20000041880 */
[----:B------:R-:W-:-:S07]  /*8a90*/  FADD.FTZ R52, R52, R55 ;  /* 0x0000003734347221 */ /* 0x000fce0000010000 */
[----:B------:R-:W-:Y:S01]  /*8aa0*/  HMMA.16816.F32.BF16 R124, R4, R10, R124 ;  /* 0x0000000a047c723c */ /* 0x000fe2000004187c */
[----:B------:R-:W1:Y:S01]  /*8ab0*/  LDSM.16.MT88.4 R8, [R62+0x13800] ;  /* 0x013800003e08783b */ /* 0x000e620000004200 */
[----:B------:R-:W-:Y:S01]  /*8ac0*/  FADD.FTZ R50, R50, R53 ;  /* 0x0000003532327221 */ /* 0x000fe20000010000 */
[----:B------:R-:W-:-:S05]  /*8ad0*/  FADD.FTZ R51, R51, R52 ;  /* 0x0000003433337221 */ /* 0x000fca0000010000 */
        /* <DEDUP_REMOVED lines=25> */
[----:B------:R-:W-:Y:S02]  /*8c70*/  FADD.FTZ R146, R146, R141 ;  /* 0x0000008d92927221 */ /* 0x000fe40000010000 */
[----:B------:R-:W-:Y:S01]  /*8c80*/  HMMA.16816.F32.BF16 R68, R4, R12, R68 ;  /* 0x0000000c0444723c */ /* 0x000fe20000041844 */
[----:B------:R-:W-:Y:S01]  /*8c90*/  FADD.FTZ R150, R150, R155 ;  /* 0x0000009b96967221 */ /* 0x000fe20000010000 */
[----:B------:R-:W-:-:S06]  /*8ca0*/  FADD.FTZ R173, R173, R146 ;  /* 0x00000092adad7221 */ /* 0x000fcc0000010000 */
[----:B------:R-:W-:Y:S01]  /*8cb0*/  HMMA.16816.F32.BF16 R72, R4, R14, R72 ;  /* 0x0000000e0448723c */ /* 0x000fe20000041848 */
[----:B------:R-:W3:Y:S01]  /*8cc0*/  LDSM.16.MT88.4 R12, [R40+0x13800] ;  /* 0x01380000280c783b */ /* 0x000ee20000004200 */
[----:B------:R-:W-:-:S06]  /*8cd0*/  FADD.FTZ R183, R183, R150 ;  /* 0x00000096b7b77221 */ /* 0x000fcc0000010000 */
[C---:B--2---:R-:W-:Y:S08]  /*8ce0*/  HMMA.16816.F32.BF16 R76, R4.reuse, R16, R76 ;  /* 0x00000010044c723c */ /* 0x044ff0000004184c */
        /* <DEDUP_REMOVED lines=26> */
[C---:B--2---:R-:W-:Y:S08]  /*8e90*/  HMMA.16816.F32.BF16 R112, R4.reuse, R16, R112 ;  /* 0x000000100470723c */ /* 0x044ff00000041870 */
[----:B------:R-:W-:Y:S01]  /*8ea0*/  HMMA.16816.F32.BF16 R116, R4, R18, R116 ;  /* 0x000000120474723c */ /* 0x000fe20000041874 */
[----:B------:R-:W-:-:S02]  /*8eb0*/  VIADD R5, R33, 0xfffffffe ;  /* 0xfffffffe21057836 */ /* 0x000fc40000000000 */
[----:B------:R-:W-:Y:S01]  /*8ec0*/  FADD.FTZ R24, R24, R165 ;  /* 0x000000a518187221 */ /* 0x000fe20000010000 */
[----:B------:R-:W-:Y:S02]  /*8ed0*/  FADD.FTZ R27, R27, R164 ;  /* 0x000000a41b1b7221 */ /* 0x000fe40000010000 */
[----:B------:R-:W-:Y:S01]  /*8ee0*/  ISETP.GE.AND P0, PT, R5, R214, PT ;  /* 0x000000d60500720c */ /* 0x000fe20003f06270 */
[----:B------:R-:W-:Y:S01]  /*8ef0*/  FADD.FTZ R25, R25, R24 ;  /* 0x0000001819197221 */ /* 0x000fe20000010000 */
[----:B------:R-:W-:-:S03]  /*8f00*/  FADD.FTZ R136, R136, R27 ;  /* 0x0000001b88887221 */ /* 0x000fc60000010000 */
[----:B------:R-:W-:Y:S01]  /*8f10*/  FADD.FTZ R26, R26, R25 ;  /* 0x000000191a1a7221 */ /* 0x000fe20000010000 */
[----:B------:R-:W-:-:S03]  /*8f20*/  FADD.FTZ R137, R137, R136 ;  /* 0x0000008889897221 */ /* 0x000fc60000010000 */
[----:B------:R-:W-:Y:S01]  /*8f30*/  FADD.FTZ R237, R237, R26 ;  /* 0x0000001aeded7221 */ /* 0x000fe20000010000 */
[----:B------:R-:W-:-:S03]  /*8f40*/  FADD.FTZ R235, R64, R137 ;  /* 0x0000008940eb7221 */ /* 0x000fc60000010000 */
[----:B------:R-:W-:Y:S05]  /*8f50*/  @!P0 BRA `(.L_x_4862) ;  /* 0x0000005000ac8947 */ /* 0x000fea0003800000 */
[----:B------:R-:W-:Y:S01]  /*8f60*/  IMAD R0, R221, 0x40, R0 ;  /* 0x00000040dd007824 */ /* 0x000fe200078e0200 */
[----:B------:R-:W-:Y:S01]  /*8f70*/  LOP3.LUT R204, R204, 0x1f0, RZ, 0xc0, !PT ;  /* 0x000001f0cccc7812 */ /* 0x000fe200078ec0ff */
[----:B------:R-:W-:Y:S01]  /*8f80*/  IMAD.MOV.U32 R137, RZ, RZ, R134 ;  /* 0x000000ffff897224 */ /* 0x000fe200078e0086 */
[----:B------:R-:W-:Y:S02]  /*8f90*/  ISETP.NE.U32.AND P4, PT, R232, RZ, PT ;  /* 0x000000ffe800720c */ /* 0x000fe40003f85070 */
[----:B------:R-:W-:Y:S02]  /*8fa0*/  IADD3 R0, PT, PT, R35, R0, R204 ;  /* 0x0000000023007210 */ /* 0x000fe40007ffe0cc */
[----:B------:R-:W-:Y:S02]  /*8fb0*/  ISETP.NE.AND.EX P4, PT, R233, RZ, PT, P4 ;  /* 0x000000ffe900720c */ /* 0x000fe40003f85340 */
[----:B------:R-:W-:-:S05]  /*8fc0*/  IADD3 R0, PT, PT, -R37, R0, -R2 ;  /* 0x0000000025007210 */ /* 0x000fca0007ffe902 */
[----:B------:R-:W-:Y:S02]  /*8fd0*/  IMAD R33, R33, -0x80, R0 ;  /* 0xffffff8021217824 */ /* 0x000fe400078e0200 */
[----:B------:R-:W-:Y:S02]  /*8fe0*/  IMAD.MOV.U32 R0, RZ, RZ, R135 ;  /* 0x000000ffff007224 */ /* 0x000fe400078e0087 */
[----:B------:R-:W-:-:S07]  /*8ff0*/  VIADD R223, R33, 0x108 ;  /* 0x0000010821df7836 */ /* 0x000fce0000000000 */
.L_x_4869:
        /* <DEDUP_REMOVED lines=78> */
.L_x_4864:
[----:B------:R-:W-:Y:S05]  /*94e0*/  BSYNC.RECONVERGENT B0 ;  /* 0x0000000000007941 */ /* 0x000fea0003800200 */
.L_x_4863:
        /* <DEDUP_REMOVED lines=9> */
[----:B------:R-:W-:Y:S02]  /*9580*/  LOP3.LUT R44, R138, 0x1c0, RZ, 0xc0, !PT ;  /* 0x000001c08a2c7812 */ /* 0x000fe400078ec0ff */
[CC--:B------:R-:W-:Y:S02]  /*9590*/  ISETP.GE.AND P3, PT, R2.reuse, R227.reuse, PT ;  /* 0x000000e30200720c */ /* 0x0c0fe40003f66270 */
[----:B------:R-:W-:Y:S02]  /*95a0*/  LOP3.LUT R45, R2, R44, R45, 0x1e, !PT ;  /* 0x0000002c022d7212 */ /* 0x000fe400078e1e2d */
[----:B------:R-:W-:Y:S02]  /*95b0*/  LOP3.LUT R44, R138, 0x1e00, RZ, 0xc0, !PT ;  /* 0x00001e008a2c7812 */ /* 0x000fe400078ec0ff */
[----:B------:R-:W-:Y:S02]  /*95c0*/  LOP3.LUT R46, R2, 0x40, RZ, 0xfc, !PT ;  /* 0x00000040022e7812 */ /* 0x000fe400078efcff */
[----:B------:R-:W-:Y:S01]  /*95d0*/  LOP3.LUT R44, R45, R44, RZ, 0xfc, !PT ;  /* 0x0000002c2d2c7212 */ /* 0x000fe200078efcff */
[----:B------:R-:W-:Y:S01]  /*95e0*/  IMAD.SHL.U32 R45, R212, 0x20, RZ ;  /* 0x00000020d42d7824 */ /* 0x000fe200078e00ff */
[----:B------:R-:W-:Y:S02]  /*95f0*/  ISETP.GE.AND P1, PT, R46, R227, PT ;  /* 0x000000e32e00720c */ /* 0x000fe40003f26270 */
[----:B------:R-:W-:Y:S01]  /*9600*/  LOP3.LUT R134, R208, 0x1c0, RZ, 0xc0, !PT ;  /* 0x000001c0d0867812 */ /* 0x000fe200078ec0ff */
[----:B-1----:R-:W-:Y:S01]  /*9610*/  ULEA UR6, UR6, UR7, 0x18 ;  /* 0x0000000706067291 */ /* 0x002fe2000f8ec0ff */
[----:B------:R-:W-:Y:S02]  /*9620*/  IADD3 R46, P0, PT, R45, R218, RZ ;  /* 0x000000da2d2e7210 */ /* 0x000fe40007f1e0ff */
[----:B------:R-:W-:Y:S02]  /*9630*/  LOP3.LUT R207, R204, 0x8, RZ, 0xc0, !PT ;  /* 0x00000008cccf7812 */ /* 0x000fe400078ec0ff */
[----:B------:R-:W-:Y:S01]  /*9640*/  LOP3.LUT R135, R134, 0x8, R203, 0xf8, !PT ;  /* 0x0000000886877812 */ /* 0x000fe200078ef8cb */
[----:B------:R-:W-:Y:S01]  /*9650*/  IMAD.U32 R205, RZ, RZ, UR6 ;  /* 0x00000006ffcd7e24 */ /* 0x000fe2000f8e00ff */
[----:B------:R-:W-:Y:S02]  /*9660*/  LOP3.LUT R207, R207, 0x1c0, R208, 0xf8, !PT ;  /* 0x000001c0cfcf7812 */ /* 0x000fe400078ef8d0 */
[-C--:B------:R-:W-:Y:S01]  /*9670*/  LOP3.LUT R135, R135, R2.reuse, RZ, 0x3c, !PT ;  /* 0x0000000287877212 */ /* 0x080fe200078e3cff */
[----:B------:R-:W-:Y:S01]  /*9680*/  IMAD R239, R44, 0x2, R205 ;  /* 0x000000022cef7824 */ /* 0x000fe200078e02cd */
[----:B------:R-:W-:Y:S02]  /*9690*/  SHF.L.U64.HI R44, R212, 0x5, R213 ;  /* 0x00000005d42c7819 */ /* 0x000fe400000102d5 */
[----:B------:R-:W-:Y:S02]  /*96a0*/  LOP3.LUT R207, R207, R2, RZ, 0x3c, !PT ;  /* 0x00000002cfcf7212 */ /* 0x000fe400078e3cff */
[----:B------:R-:W-:Y:S01]  /*96b0*/  @!PT LDS RZ, [RZ] ;  /* 0x00000000fffff984 */ /* 0x000fe20000000800 */
[----:B------:R-:W-:Y:S01]  /*96c0*/  @!PT LDS RZ, [RZ] ;  /* 0x00000000fffff984 */ /* 0x000fe20000000800 */
[----:B------:R-:W-:Y:S01]  /*96d0*/  @!PT LDS RZ, [RZ] ;  /* 0x00000000fffff984 */ /* 0x000fe20000000800 */
[----:B------:R-:W-:Y:S01]  /*96e0*/  @!P3 LDGSTS.E.BYPASS.LTC128B.128 [R239+0xc000], desc[UR4][R218.64] ;  /* 0x0c000000daefbfae */ /* 0x000fe2000b981a04 */
[----:B------:R-:W-:Y:S01]  /*96f0*/  IMAD.X R47, R44, 0x1, R219, P0 ;  /* 0x000000012c2f7824 */ /* 0x000fe200000e06db */
[-C--:B------:R-:W-:Y:S02]  /*9700*/  IADD3 R50, P0, PT, R46, R45.reuse, RZ ;  /* 0x0000002d2e327210 */ /* 0x080fe40007f1e0ff */
[----:B------:R-:W-:Y:S01]  /*9710*/  @P3 STS.128 [R239+0xc000], RZ ;  /* 0x00c000ffef003388 */ /* 0x000fe20000000c00 */
[----:B------:R-:W-:Y:S02]  /*9720*/  LOP3.LUT R2, R208, 0x400, RZ, 0xc0, !PT ;  /* 0x00000400d0027812 */ /* 0x000fe400078ec0ff */
[----:B------:R-:W-:Y:S01]  /*9730*/  IMAD.X R51, R47, 0x1, R44, P0 ;  /* 0x000000012f337824 */ /* 0x000fe200000e062c */
[----:B------:R-:W-:Y:S01]  /*9740*/  @!PT LDS RZ, [RZ] ;  /* 0x00000000fffff984 */ /* 0x000fe20000000800 */
[----:B------:R-:W-:Y:S01]  /*9750*/  @!PT LDS RZ, [RZ] ;  /* 0x00000000fffff984 */ /* 0x000fe20000000800 */
[----:B------:R-:W-:Y:S01]  /*9760*/  @!PT LDS RZ, [RZ] ;  /* 0x00000000fffff984 */ /* 0x000fe20000000800 */
[----:B------:R-:W-:Y:S01]  /*9770*/  @!P1 LDGSTS.E.BYPASS.LTC128B.128 [R239+0x10000], desc[UR4][R218.64+0x80] ;  /* 0x10000080daef9fae */ /* 0x000fe2000b981a04 */
[-C--:B------:R-:W-:Y:S01]  /*9780*/  IADD3 R48, P0, PT, R50, R45.reuse, RZ ;  /* 0x0000002d32307210 */ /* 0x080fe20007f1e0ff */
[----:B------:R-:W-:Y:S01]  /*9790*/  IMAD R2, R135, 0x2, R2 ;  /* 0x0000000287027824 */ /* 0x000fe200078e0202 */
[----:B------:R-:W-:Y:S01]  /*97a0*/  LOP3.LUT P2, RZ, R203, 0x4, RZ, 0xc0, !PT ;  /* 0x00000004cbff7812 */ /* 0x000fe2000784c0ff */
[----:B------:R-:W-:Y:S02]  /*97b0*/  @P1 STS.128 [R239+0x10000], RZ ;  /* 0x010000ffef001388 */ /* 0x000fe40000000c00 */
[----:B------:R-:W-:Y:S01]  /*97c0*/  IMAD.X R49, R51, 0x1, R44, P0 ;  /* 0x0000000133317824 */ /* 0x000fe200000e062c */
[----:B------:R-:W-:Y:S01]  /*97d0*/  IADD3 R52, P0, PT, R48, R45, RZ ;  /* 0x0000002d30347210 */ /* 0x000fe20007f1e0ff */
[----:B------:R-:W-:Y:S01]  /*97e0*/  @!PT LDS RZ, [RZ] ;  /* 0x00000000fffff984 */ /* 0x000fe20000000800 */
[----:B------:R-:W-:Y:S01]  /*97f0*/  @!PT LDS RZ, [RZ] ;  /* 0x00000000fffff984 */ /* 0x000fe20000000800 */
[----:B------:R-:W-:Y:S01]  /*9800*/  @!PT LDS RZ, [RZ] ;  /* 0x00000000fffff984 */ /* 0x000fe20000000800 */
[----:B------:R-:W-:Y:S01]  /*9810*/  @!P3 LDGSTS.E.BYPASS.LTC128B.128 [R239+0xc800], desc[UR4][R46.64] ;  /* 0x0c8000002eefbfae */ /* 0x000fe2000b981a04 */
[----:B------:R-:W-:Y:S01]  /*9820*/  IMAD.IADD R139, R205, 0x1, R2 ;  /* 0x00000001cd8b7824 */ /* 0x000fe200078e0202 */
[----:B------:R-:W-:Y:S02]  /*9830*/  SEL R64, R200, 0xffffffc0, !P2 ;  /* 0xffffffc0c8407807 */ /* 0x000fe40005000000 */
[----:B------:R-:W-:Y:S01]  /*9840*/  @P3 STS.128 [R239+0xc800], RZ ;  /* 0x00c800ffef003388 */ /* 0x000fe20000000c00 */
[----:B------:R-:W-:Y:S02]  /*9850*/  IMAD.X R53, R49, 0x1, R44, P0 ;  /* 0x0000000131357824 */ /* 0x000fe400000e062c */
        /* <DEDUP_REMOVED lines=42> */
[--C-:B------:R-:W-:Y:S01]  /*9b00*/  IMAD.IADD R189, R64, 0x1, R185.reuse ;  /* 0x0000000140bd7824 */ /* 0x100fe200078e02b9 */
        /* <DEDUP_REMOVED lines=29> */
[C---:B------:R-:W-:Y:S02]  /*9ce0*/  IMAD.IADD R2, R206.reuse, 0x1, R139 ;  /* 0x00000001ce027824 */ /* 0x040fe400078e028b */
[C---:B------:R-:W-:Y:S01]  /*9cf0*/  IMAD.IADD R134, R206.reuse, 0x1, R189 ;  /* 0x00000001ce867824 */ /* 0x040fe200078e02bd */
[----:B------:R-:W-:Y:S01]  /*9d00*/  @!PT LDS RZ, [RZ] ;  /* 0x00000000fffff984 */ /* 0x000fe20000000800 */
[----:B------:R-:W-:Y:S01]  /*9d10*/  @!PT LDS RZ, [RZ] ;  /* 0x00000000fffff984 */ /* 0x000fe20000000800 */
[----:B------:R-:W-:Y:S01]  /*9d20*/  @!PT LDS RZ, [RZ] ;  /* 0x00000000fffff984 */ /* 0x000fe20000000800 */
[----:B------:R-:W-:Y:S01]  /*9d30*/  @!P3 LDGSTS.E.BYPASS.LTC128B.128 [R239+0xf800], desc[UR4][R46.64] ;  /* 0x0f8000002eefbfae */ /* 0x000fe2000b981a04 */
[C---:B------:R-:W-:Y:S03]  /*9d40*/  IMAD.IADD R196, R206.reuse, 0x1, R139 ;  /* 0x00000001cec47824 */ /* 0x040fe600078e028b */
        /* <DEDUP_REMOVED lines=13> */
[----:B------:R-:W-:Y:S04]  /*9e20*/  LDSM.16.M88.4 R164, [R2+0x4000] ;  /* 0x0040000002a4783b */ /* 0x000fe80000000200 */
[----:B------:R-:W-:Y:S04]  /*9e30*/  LDSM.16.M88.4 R168, [R2+0x6000] ;  /* 0x0060000002a8783b */ /* 0x000fe80000000200 */
[----:B------:R-:W-:Y:S04]  /*9e40*/  LDSM.16.M88.4 R172, [R2+0x6800] ;  /* 0x0068000002ac783b */ /* 0x000fe80000000200 */
[----:B------:R-:W-:Y:S01]  /*9e50*/  LDSM.16.M88.4 R176, [R2+0x7000] ;  /* 0x0070000002b0783b */ /* 0x000fe20000000200 */
[C---:B--2---:R-:W-:Y:S03]  /*9e60*/  HMMA.16816.F32.BF16 R4, R140.reuse, R144, RZ ;  /* 0x000000908c04723c */ /* 0x044fe600000418ff */
[----:B------:R-:W-:Y:S04]  /*9e70*/  LDSM.16.M88.4 R180, [R135+0x4000] ;  /* 0x0040000087b4783b */ /* 0x000fe80000000200 */
[----:B------:R-:W-:Y:S01]  /*9e80*/  LDSM.16.M88.4 R192, [R135+0x8000] ;  /* 0x0080000087c0783b */ /* 0x000fe20000000200 */
[C---:B------:R-:W-:Y:S03]  /*9e90*/  HMMA.16816.F32.BF16 R8, R140.reuse, R146, RZ ;  /* 0x000000928c08723c */ /* 0x040fe600000418ff */
[----:B------:R-:W2:Y:S05]  /*9ea0*/  LDSM.16.M88.4 R144, [R139+0x6800] ;  /* 0x006800008b90783b */ /* 0x000eaa0000000200 */
[C---:B---3--:R-:W-:Y:S08]  /*9eb0*/  HMMA.16816.F32.BF16 R12, R140.reuse, R148, RZ ;  /* 0x000000948c0c723c */ /* 0x048ff000000418ff */
[C---:B------:R-:W-:Y:S01]  /*9ec0*/  HMMA.16816.F32.BF16 R16, R140.reuse, R150, RZ ;  /* 0x000000968c10723c */ /* 0x040fe200000418ff */
[----:B------:R-:W3:Y:S07]  /*9ed0*/  LDSM.16.M88.4 R148, [R139+0x7000] ;  /* 0x007000008b94783b */ /* 0x000eee0000000200 */
[C---:B----4-:R-:W-:Y:S08]  /*9ee0*/  HMMA.16816.F32.BF16 R20, R140.reuse, R152, RZ ;  /* 0x000000988c14723c */ /* 0x050ff000000418ff */
[C---:B------:R-:W-:Y:S01]  /*9ef0*/  HMMA.16816.F32.BF16 R24, R140.reuse, R154, RZ ;  /* 0x0000009a8c18723c */ /* 0x040fe200000418ff */
[----:B------:R-:W4:Y:S07]  /*9f00*/  LDSM.16.M88.4 R152, [R139+0x7800] ;  /* 0x007800008b98783b */ /* 0x000f2e0000000200 */
[C---:B-----5:R-:W-:Y:S08]  /*9f10*/  HMMA.16816.F32.BF16 R28, R140.reuse, R156, RZ ;  /* 0x0000009c8c1c723c */ /* 0x060ff000000418ff */
[C---:B------:R-:W-:Y:S01]  /*9f20*/  HMMA.16816.F32.BF16 R32, R140.reuse, R158, RZ ;  /* 0x0000009e8c20723c */ /* 0x040fe200000418ff */
[----:B------:R-:W5:Y:S07]  /*9f30*/  LDSM.16.M88.4 R156, [R136] ;  /* 0x00000000889c783b */ /* 0x000f6e0000000200 */
[C---:B-1----:R-:W-:Y:S08]  /*9f40*/  HMMA.16816.F32.BF16 R36, R140.reuse, R160, RZ ;  /* 0x000000a08c24723c */ /* 0x042ff000000418ff */
[C---:B------:R-:W-:Y:S01]  /*9f50*/  HMMA.16816.F32.BF16 R40, R140.reuse, R162, RZ ;  /* 0x000000a28c28723c */ /* 0x040fe200000418ff */
[----:B------:R-:W1:Y:S07]  /*9f60*/  LDSM.16.M88.4 R160, [R2+0x4800] ;  /* 0x0048000002a0783b */ /* 0x000e6e0000000200 */
[C---:B--2---:R-:W-:Y:S08]  /*9f70*/  HMMA.16816.F32.BF16 R44, R140.reuse, R144, RZ ;  /* 0x000000908c2c723c */ /* 0x044ff000000418ff */
[C---:B------:R-:W-:Y:S01]  /*9f80*/  HMMA.16816.F32.BF16 R48, R140.reuse, R146, RZ ;  /* 0x000000928c30723c */ /* 0x040fe200000418ff */
[----:B------:R-:W2:Y:S07]  /*9f90*/  LDSM.16.M88.4 R144, [R2+0x5000] ;  /* 0x005000000290783b */ /* 0x000eae0000000200 */
[C---:B---3--:R-:W-:Y:S08]  /*9fa0*/  HMMA.16816.F32.BF16 R52, R140.reuse, R148, RZ ;  /* 0x000000948c34723c */ /* 0x048ff000000418ff */
[C---:B------:R-:W-:Y:S01]  /*9fb0*/  HMMA.16816.F32.BF16 R56, R140.reuse, R150, RZ ;  /* 0x000000968c38723c */ /* 0x040fe200000418ff */
[----:B------:R-:W3:Y:S07]  /*9fc0*/  LDSM.16.M88.4 R148, [R2+0x5800] ;  /* 0x005800000294783b */ /* 0x000eee0000000200 */
[C---:B----4-:R-:W-:Y:S08]  /*9fd0*/  HMMA.16816.F32.BF16 R60, R140.reuse, R152, RZ ;  /* 0x000000988c3c723c */ /* 0x050ff000000418ff */
[----:B------:R-:W-:Y:S01]  /*9fe0*/  HMMA.16816.F32.BF16 R64, R140, R154, RZ ;  /* 0x0000009a8c40723c */ /* 0x000fe200000418ff */
[----:B------:R4:W3:Y:S04]  /*9ff0*/  LDSM.16.M88.4 R140, [R2+0x7800] ;  /* 0x00780000028c783b */ /* 0x0008e80000000200 */
[----:B------:R-:W3:Y:S03]  /*a000*/  LDSM.16.M88.4 R152, [R189] ;  /* 0x00000000bd98783b */ /* 0x000ee60000000200 */
[C---:B-----5:R-:W-:Y:S01]  /*a010*/  HMMA.16816.F32.BF16 R4, R156.reuse, R164, R4 ;  /* 0x000000a49c04723c */ /* 0x060fe20000041804 */
[----:B------:R-:W-:Y:S07]  /*a020*/  LDSM.16.M88.4 R188, [R189+0x2000] ;  /* 0x00200000bdbc783b */ /* 0x000fee0000000200 */
[C---:B------:R-:W-:Y:S01]  /*a030*/  HMMA.16816.F32.BF16 R8, R156.reuse, R166, R8 ;  /* 0x000000a69c08723c */ /* 0x040fe20000041808 */
[----:B------:R-:W-:Y:S07]  /*a040*/  LDSM.16.M88.4 R164, [R135+0x7000] ;  /* 0x0070000087a4783b */ /* 0x000fee0000000200 */
[C---:B-1----:R-:W-:Y:S03]  /*a050*/  HMMA.16816.F32.BF16 R12, R156.reuse, R160, R12 ;  /* 0x000000a09c0c723c */ /* 0x042fe6000004180c */
[----:B----4-:R-:W-:Y:S05]  /*a060*/  IMAD.IADD R2, R206, 0x1, R135 ;  /* 0x00000001ce027824 */ /* 0x010fea00078e0287 */
        /* <DEDUP_REMOVED lines=182> */
[-C--:B------:R-:W-:Y:S02]  /*abd0*/  LOP3.LUT R142, R142, R144.reuse, RZ, 0x3c, !PT ;  /* 0x000000908e8e7212 */ /* 0x080fe400078e3cff */
[----:B------:R-:W-:Y:S07]  /*abe0*/  IMAD.MOV R139, RZ, RZ, -R139 ;  /* 0x000000ffff8b7224 */ /* 0x000fee00078e0a8b */
[----:B-1----:R-:W1:Y:S02]  /*abf0*/  MUFU.RCP R2, R135 ;  /* 0x0000008700027308 */ /* 0x002e640000001000 */
[----:B-1----:R-:W-:Y:S02]  /*ac00*/  VIADD R146, R2, 0xffffffe ;  /* 0x0ffffffe02927836 */ /* 0x002fe40000000000 */
[----:B------:R-:W-:Y:S06]  /*ac10*/  VIADD R135, R222, 0xffffff80 ;  /* 0xffffff80de877836 */ /* 0x000fec0000000000 */
[----:B------:R-:W1:Y:S02]  /*ac20*/  F2I.FTZ.U32.TRUNC.NTZ R147, R146 ;  /* 0x0000009200937305 */ /* 0x000e64000021f000 */
[--C-:B-1----:R-:W-:Y:S01]  /*ac30*/  IMAD.MOV R2, RZ, RZ, -R147.reuse ;  /* 0x000000ffff027224 */ /* 0x102fe200078e0a93 */
        /* <DEDUP_REMOVED lines=50> */
.L_x_4868:
[----:B------:R-:W-:Y:S05]  /*af60*/  BSYNC.RECONVERGENT B0 ;  /* 0x0000000000007941 */ /* 0x000fea0003800200 */
.L_x_4867:
        /* <DEDUP_REMOVED lines=98> */
.L_x_4866:
[----:B------:R-:W-:Y:S05]  /*b590*/  BSYNC.RECONVERGENT B1 ;  /* 0x0000000000017941 */ /* 0x000fea0003800200 */
.L_x_4865:
[----:B------:R-:W3:Y:S01]  /*b5a0*/  LD.E R136, desc[UR4][R132.64+0xdc] ;  /* 0x0000dc0484887980 */ /* 0x000ee2000c101900 */
[C---:B------:R-:W-:Y:S02]  /*b5b0*/  IADD3 R2, PT, PT, R223.reuse, -0x1, RZ ;  /* 0xffffffffdf027810 */ /* 0x040fe40007ffe0ff */
[----:B------:R-:W-:Y:S02]  /*b5c0*/  IADD3 R139, PT, PT, R223, -0x19, RZ ;  /* 0xffffffe7df8b7810 */ /* 0x000fe40007ffe0ff */
[----:B------:R-:W-:Y:S02]  /*b5d0*/  IABS R2, R2 ;  /* 0x0000000200027213 */ /* 0x000fe40000000000 */
[----:B--2---:R-:W-:Y:S02]  /*b5e0*/  IABS R134, R223 ;  /* 0x000000df00867213 */ /* 0x004fe40000000000 */
[----:B------:R-:W-:Y:S02]  /*b5f0*/  I2FP.F32.S32 R2, R2 ;  /* 0x0000000200027245 */ /* 0x000fe40000201400 */
[----:B------:R-:W-:Y:S02]  /*b600*/  IABS R139, R139 ;  /* 0x0000008b008b7213 */ /* 0x000fe40000000000 */
[----:B------:R-:W-:Y:S01]  /*b610*/  I2FP.F32.S32 R134, R134 ;  /* 0x0000008600867245 */ /* 0x000fe20000201400 */
[----:B------:R-:W-:Y:S01]  /*b620*/  FFMA.FTZ R7, -R3, R2, R7 ;  /* 0x0000000203077223 */ /* 0x000fe20000010107 */
[C---:B------:R-:W-:Y:S02]  /*b630*/  IADD3 R2, PT, PT, R223.reuse, -0x10, RZ ;  /* 0xfffffff0df027810 */ /* 0x040fe40007ffe0ff */
[----:B------:R-:W-:Y:S01]  /*b640*/  IADD3 R135, PT, PT, R223, -0x8, RZ ;  /* 0xfffffff8df877810 */ /* 0x000fe20007ffe0ff */
[----:B------:R-:W-:Y:S01]  /*b650*/  FFMA.FTZ R6, -R3, R134, R6 ;  /* 0x0000008603067223 */ /* 0x000fe20000010106 */
[----:B------:R-:W-:Y:S02]  /*b660*/  IABS R2, R2 ;  /* 0x0000000200027213 */ /* 0x000fe40000000000 */
[----:B------:R-:W-:Y:S02]  /*b670*/  IADD3 R134, PT, PT, R223, -0x11, RZ ;  /* 0xffffffefdf867810 */ /* 0x000fe40007ffe0ff */
[----:B------:R-:W-:Y:S02]  /*b680*/  I2FP.F32.S32 R2, R2 ;  /* 0x0000000200027245 */ /* 0x000fe40000201400 */
[----:B------:R-:W-:Y:S02]  /*b690*/  IABS R134, R134 ;  /* 0x0000008600867213 */ /* 0x000fe40000000000 */
[----:B------:R-:W-:Y:S01]  /*b6a0*/  IABS R135, R135 ;  /* 0x0000008700877213 */ /* 0x000fe20000000000 */
[CC--:B------:R-:W-:Y:S01]  /*b6b0*/  FFMA.FTZ R14, -R3.reuse, R2.reuse, R14 ;  /* 0x00000002030e7223 */ /* 0x0c0fe2000001010e */
[----:B------:R-:W-:Y:S01]  /*b6c0*/  FFMA.FTZ R8, -R3, R2, R8 ;  /* 0x0000000203087223 */ /* 0x000fe20000010108 */
[----:B------:R-:W-:Y:S02]  /*b6d0*/  I2FP.F32.S32 R2, R139 ;  /* 0x0000008b00027245 */ /* 0x000fe40000201400 */
[----:B------:R-:W-:Y:S02]  /*b6e0*/  I2FP.F32.S32 R134, R134 ;  /* 0x0000008600867245 */ /* 0x000fe40000201400 */
[----:B------:R-:W-:Y:S01]  /*b6f0*/  IADD3 R139, PT, PT, R223, -0x28, RZ ;  /* 0xffffffd8df8b7810 */ /* 0x000fe20007ffe0ff */
[CC--:B------:R-:W-:Y:S01]  /*b700*/  FFMA.FTZ R13, -R3.reuse, R2.reuse, R13 ;  /* 0x00000002030d7223 */ /* 0x0c0fe2000001010d */
[----:B------:R-:W-:Y:S01]  /*b710*/  FFMA.FTZ R19, -R3, R2, R19 ;  /* 0x0000000203137223 */ /* 0x000fe20000010113 */
[----:B------:R-:W-:Y:S01]  /*b720*/  IADD3 R2, PT, PT, R223, -0x29, RZ ;  /* 0xffffffd7df027810 */ /* 0x000fe20007ffe0ff */
[CC--:B------:R-:W-:Y:S01]  /*b730*/  FFMA.FTZ R15, -R3.reuse, R134.reuse, R15 ;  /* 0x00000086030f7223 */ /* 0x0c0fe2000001010f */
[----:B------:R-:W-:Y:S01]  /*b740*/  IABS R139, R139 ;  /* 0x0000008b008b7213 */ /* 0x000fe20000000000 */
[----:B------:R-:W-:Y:S01]  /*b750*/  FFMA.FTZ R9, -R3, R134, R9 ;  /* 0x0000008603097223 */ /* 0x000fe20000010109 */
[----:B------:R-:W-:Y:S02]  /*b760*/  IABS R2, R2 ;  /* 0x0000000200027213 */ /* 0x000fe40000000000 */
[----:B------:R-:W-:Y:S02]  /*b770*/  IADD3 R134, PT, PT, R223, -0x21, RZ ;  /* 0xffffffdfdf867810 */ /* 0x000fe40007ffe0ff */
[----:B------:R-:W-:Y:S02]  /*b780*/  I2FP.F32.S32 R2, R2 ;  /* 0x0000000200027245 */ /* 0x000fe40000201400 */
[----:B------:R-:W-:Y:S02]  /*b790*/  I2FP.F32.S32 R139, R139 ;  /* 0x0000008b008b7245 */ /* 0x000fe40000201400 */
[----:B------:R-:W-:Y:S01]  /*b7a0*/  I2FP.F32.S32 R135, R135 ;  /* 0x0000008700877245 */ /* 0x000fe20000201400 */
[CC--:B------:R-:W-:Y:S01]  /*b7b0*/  FFMA.FTZ R27, -R3.reuse, R2.reuse, R27 ;  /* 0x00000002031b7223 */ /* 0x0c0fe2000001011b */
[----:B------:R-:W-:Y:S01]  /*b7c0*/  FFMA.FTZ R21, -R3, R2, R21 ;  /* 0x0000000203157223 */ /* 0x000fe20000010115 */
[----:B------:R-:W-:Y:S01]  /*b7d0*/  IADD3 R2, PT, PT, R223, -0x38, RZ ;  /* 0xffffffc8df027810 */ /* 0x000fe20007ffe0ff */
[CC--:B------:R-:W-:Y:S01]  /*b7e0*/  FFMA.FTZ R26, -R3.reuse, R139.reuse, R26 ;  /* 0x0000008b031a7223 */ /* 0x0c0fe2000001011a */
[----:B------:R-:W-:Y:S01]  /*b7f0*/  IABS R134, R134 ;  /* 0x0000008600867213 */ /* 0x000fe20000000000 */
[C---:B------:R-:W-:Y:S01]  /*b800*/  FFMA.FTZ R20, -R3.reuse, R139, R20 ;  /* 0x0000008b03147223 */ /* 0x040fe20000010114 */
[----:B------:R-:W-:Y:S01]  /*b810*/  IABS R2, R2 ;  /* 0x0000000200027213 */ /* 0x000fe20000000000 */
[CC--:B------:R-:W-:Y:S01]  /*b820*/  FFMA.FTZ R10, -R3.reuse, R135.reuse, R10 ;  /* 0x00000087030a7223 */ /* 0x0c0fe2000001010a */
[----:B------:R-:W-:Y:S01]  /*b830*/  FFMA.FTZ R4, -R3, R135, R4 ;  /* 0x0000008703047223 */ /* 0x000fe20000010104 */
[----:B------:R-:W-:Y:S02]  /*b840*/  I2FP.F32.S32 R134, R134 ;  /* 0x0000008600867245 */ /* 0x000fe40000201400 */
[C---:B------:R-:W-:Y:S02]  /*b850*/  IADD3 R139, PT, PT, R223.reuse, -0x41, RZ ;  /* 0xffffffbfdf8b7810 */ /* 0x040fe40007ffe0ff */
[----:B------:R-:W-:Y:S01]  /*b860*/  IADD3 R140, PT, PT, R223, -0x9, RZ ;  /* 0xfffffff7df8c7810 */ /* 0x000fe20007ffe0ff */
[-C--:B------:R-:W-:Y:S01]  /*b870*/  FFMA.FTZ R23, -R3, R134.reuse, R23 ;  /* 0x0000008603177223 */ /* 0x080fe20000010117 */
[----:B------:R-:W-:Y:S01]  /*b880*/  IADD3 R135, PT, PT, R223, -0x18, RZ ;  /* 0xffffffe8df877810 */ /* 0x000fe20007ffe0ff */
[C---:B------:R-:W-:Y:S01]  /*b890*/  FFMA.FTZ R17, -R3.reuse, R134, R17 ;  /* 0x0000008603117223 */ /* 0x040fe20000010111 */
[----:B------:R-:W-:Y:S02]  /*b8a0*/  I2FP.F32.S32 R2, R2 ;  /* 0x0000000200027245 */ /* 0x000fe40000201400 */
[----:B------:R-:W-:Y:S02]  /*b8b0*/  IABS R139, R139 ;  /* 0x0000008b008b7213 */ /* 0x000fe40000000000 */
[----:B------:R-:W-:Y:S01]  /*b8c0*/  IABS R140, R140 ;  /* 0x0000008c008c7213 */ /* 0x000fe20000000000 */
[CC--:B------:R-:W-:Y:S01]  /*b8d0*/  FFMA.FTZ R34, -R3.reuse, R2.reuse, R34 ;  /* 0x0000000203227223 */ /* 0x0c0fe20000010122 */
[----:B------:R-:W-:Y:S01]  /*b8e0*/  IABS R135, R135 ;  /* 0x0000008700877213 */ /* 0x000fe20000000000 */
[----:B------:R-:W-:Y:S01]  /*b8f0*/  FFMA.FTZ R28, -R3, R2, R28 ;  /* 0x00000002031c7223 */ /* 0x000fe2000001011c */
[----:B------:R-:W-:Y:S02]  /*b900*/  IADD3 R134, PT, PT, R223, -0x39, RZ ;  /* 0xffffffc7df867810 */ /* 0x000fe40007ffe0ff */
[----:B------:R-:W-:Y:S02]  /*b910*/  I2FP.F32.S32 R2, R139 ;  /* 0x0000008b00027245 */ /* 0x000fe40000201400 */
[----:B------:R-:W-:Y:S02]  /*b920*/  I2FP.F32.S32 R140, R140 ;  /* 0x0000008c008c7245 */ /* 0x000fe40000201400 */
[----:B------:R-:W-:Y:S01]  /*b930*/  I2FP.F32.S32 R135, R135 ;  /* 0x0000008700877245 */ /* 0x000fe20000201400 */
[C---:B------:R-:W-:Y:S01]  /*b940*/  FFMA.FTZ R39, -R3.reuse, R2, R39 ;  /* 0x0000000203277223 */ /* 0x040fe20000010127 */
[----:B------:R-:W-:Y:S01]  /*b950*/  IABS R134, R134 ;  /* 0x0000008600867213 */ /* 0x000fe20000000000 */
[C---:B------:R-:W-:Y:S01]  /*b960*/  FFMA.FTZ R33, -R3.reuse, R2, R33 ;  /* 0x0000000203217223 */ /* 0x040fe20000010121 */
[C---:B------:R-:W-:Y:S01]  /*b970*/  FFMA.FTZ R11, -R3.reuse, R140, R11 ;  /* 0x0000008c030b7223 */ /* 0x040fe2000001010b */
[CC--:B------:R-:W-:Y:S01]  /*b980*/  FFMA.FTZ R12, -R3.reuse, R135.reuse, R12 ;  /* 0x00000087030c7223 */ /* 0x0c0fe2000001010c */
[----:B------:R-:W-:Y:S01]  /*b990*/  I2FP.F32.S32 R134, R134 ;  /* 0x0000008600867245 */ /* 0x000fe20000201400 */
[C---:B------:R-:W-:Y:S01]  /*b9a0*/  FFMA.FTZ R5, -R3.reuse, R140, R5 ;  /* 0x0000008c03057223 */ /* 0x040fe20000010105 */
        /* <DEDUP_REMOVED lines=9> */
[C---:B------:R-:W-:Y:S02]  /*ba40*/  IADD3 R134, PT, PT, R223.reuse, -0x49, RZ ;  /* 0xffffffb7df867810 */ /* 0x040fe40007ffe0ff */
[----:B------:R-:W-:Y:S02]  /*ba50*/  IADD3 R139, PT, PT, R223, -0x50, RZ ;  /* 0xffffffb0df8b7810 */ /* 0x000fe40007ffe0ff */
[----:B------:R-:W-:Y:S02]  /*ba60*/  I2FP.F32.S32 R2, R2 ;  /* 0x0000000200027245 */ /* 0x000fe40000201400 */
[----:B------:R-:W-:Y:S02]  /*ba70*/  I2FP.F32.S32 R135, R135 ;  /* 0x0000008700877245 */ /* 0x000fe40000201400 */
[----:B------:R-:W-:Y:S01]  /*ba80*/  I2FP.F32.S32 R140, R140 ;  /* 0x0000008c008c7245 */ /* 0x000fe20000201400 */
[C---:B------:R-:W-:Y:S01]  /*ba90*/  FFMA.FTZ R47, -R3.reuse, R2, R47 ;  /* 0x00000002032f7223 */ /* 0x040fe2000001012f */
[----:B------:R-:W-:Y:S01]  /*baa0*/  IABS R134, R134 ;  /* 0x0000008600867213 */ /* 0x000fe20000000000 */
[C---:B------:R-:W-:Y:S01]  /*bab0*/  FFMA.FTZ R41, -R3.reuse, R2, R41 ;  /* 0x0000000203297223 */ /* 0x040fe20000010129 */
[----:B------:R-:W-:Y:S01]  /*bac0*/  IABS R139, R139 ;  /* 0x0000008b008b7213 */ /* 0x000fe20000000000 */
[CC--:B------:R-:W-:Y:S01]  /*bad0*/  FFMA.FTZ R30, -R3.reuse, R135.reuse, R30 ;  /* 0x00000087031e7223 */ /* 0x0c0fe2000001011e */
[C---:B------:R-:W-:Y:S01]  /*bae0*/  FFMA.FTZ R24, -R3.reuse, R135, R24 ;  /* 0x0000008703187223 */ /* 0x040fe20000010118 */
[----:B------:R-:W-:Y:S01]  /*baf0*/  I2FP.F32.S32 R134, R134 ;  /* 0x0000008600867245 */ /* 0x000fe20000201400 */
[CC--:B------:R-:W-:Y:S01]  /*bb00*/  FFMA.FTZ R22, -R3.reuse, R140.reuse, R22 ;  /* 0x0000008c03167223 */ /* 0x0c0fe20000010116 */
[----:B------:R-:W-:Y:S01]  /*bb10*/  I2FP.F32.S32 R139, R139 ;  /* 0x0000008b008b7245 */ /* 0x000fe20000201400 */
[----:B------:R-:W-:Y:S01]  /*bb20*/  FFMA.FTZ R16, -R3, R140, R16 ;  /* 0x0000008c03107223 */ /* 0x000fe20000010110 */
[----:B------:R-:W-:Y:S01]  /*bb30*/  IADD3 R2, PT, PT, R223, -0x60, RZ ;  /* 0xffffffa0df027810 */ /* 0x000fe20007ffe0ff */
[-C--:B------:R-:W-:Y:S01]  /*bb40*/  FFMA.FTZ R43, -R3, R134.reuse, R43 ;  /* 0x00000086032b7223 */ /* 0x080fe2000001012b */
[----:B------:R-:W-:Y:S01]  /*bb50*/  IADD3 R140, PT, PT, R223, -0x31, RZ ;  /* 0xffffffcfdf8c7810 */ /* 0x000fe20007ffe0ff */
[----:B------:R-:W-:Y:S01]  /*bb60*/  FFMA.FTZ R37, -R3, R134, R37 ;  /* 0x0000008603257223 */ /* 0x000fe20000010125 */
[----:B------:R-:W-:Y:S01]  /*bb70*/  IADD3 R135, PT, PT, R223, -0x40, RZ ;  /* 0xffffffc0df877810 */ /* 0x000fe20007ffe0ff */
[CC--:B------:R-:W-:Y:S01]  /*bb80*/  FFMA.FTZ R46, -R3.reuse, R139.reuse, R46 ;  /* 0x0000008b032e7223 */ /* 0x0c0fe2000001012e */
[----:B------:R-:W-:Y:S01]  /*bb90*/  IABS R2, R2 ;  /* 0x0000000200027213 */ /* 0x000fe20000000000 */
[----:B------:R-:W-:Y:S01]  /*bba0*/  FFMA.FTZ R40, -R3, R139, R40 ;  /* 0x0000008b03287223 */ /* 0x000fe20000010128 */
[----:B------:R-:W-:Y:S02]  /*bbb0*/  IABS R140, R140 ;  /* 0x0000008c008c7213 */ /* 0x000fe40000000000 */
[----:B------:R-:W-:Y:S02]  /*bbc0*/  IABS R135, R135 ;  /* 0x0000008700877213 */ /* 0x000fe40000000000 */
[C---:B------:R-:W-:Y:S02]  /*bbd0*/  IADD3 R139, PT, PT, R223.reuse, -0x69, RZ ;  /* 0xffffff97df8b7810 */ /* 0x040fe40007ffe0ff */
[----:B------:R-:W-:Y:S02]  /*bbe0*/  IADD3 R134, PT, PT, R223, -0x61, RZ ;  /* 0xffffff9fdf867810 */ /* 0x000fe40007ffe0ff */
[----:B------:R-:W-:Y:S02]  /*bbf0*/  I2FP.F32.S32 R2, R2 ;  /* 0x0000000200027245 */ /* 0x000fe40000201400 */
[----:B------:R-:W-:Y:S02]  /*bc00*/  I2FP.F32.S32 R140, R140 ;  /* 0x0000008c008c7245 */ /* 0x000fe40000201400 */
[----:B------:R-:W-:Y:S01]  /*bc10*/  I2FP.F32.S32 R135, R135 ;  /* 0x0000008700877245 */ /* 0x000fe20000201400 */
[CC--:B------:R-:W-:Y:S01]  /*bc20*/  FFMA.FTZ R54, -R3.reuse, R2.reuse, R54 ;  /* 0x0000000203367223 */ /* 0x0c0fe20000010136 */
[----:B------:R-:W-:Y:S01]  /*bc30*/  IABS R139, R139 ;  /* 0x0000008b008b7213 */ /* 0x000fe20000000000 */
[C---:B------:R-:W-:Y:S01]  /*bc40*/  FFMA.FTZ R48, -R3.reuse, R2, R48 ;  /* 0x0000000203307223 */ /* 0x040fe20000010130 */
[----:B------:R-:W-:Y:S01]  /*bc50*/  IABS R134, R134 ;  /* 0x0000008600867213 */ /* 0x000fe20000000000 */
[CC--:B------:R-:W-:Y:S01]  /*bc60*/  FFMA.FTZ R31, -R3.reuse, R140.reuse, R31 ;  /* 0x0000008c031f7223 */ /* 0x0c0fe2000001011f */
[C---:B------:R-:W-:Y:S01]  /*bc70*/  FFMA.FTZ R25, -R3.reuse, R140, R25 ;  /* 0x0000008c03197223 */ /* 0x040fe20000010119 */
[CC--:B------:R-:W-:Y:S01]  /*bc80*/  FFMA.FTZ R38, -R3.reuse, R135.reuse, R38 ;  /* 0x0000008703267223 */ /* 0x0c0fe20000010126 */
[C---:B------:R-:W-:Y:S01]  /*bc90*/  FFMA.FTZ R32, -R3.reuse, R135, R32 ;  /* 0x0000008703207223 */ /* 0x040fe20000010120 */
[----:B------:R-:W-:Y:S02]  /*bca0*/  I2FP.F32.S32 R134, R134 ;  /* 0x0000008600867245 */ /* 0x000fe40000201400 */
[----:B------:R-:W-:Y:S02]  /*bcb0*/  I2FP.F32.S32 R2, R139 ;  /* 0x0000008b00027245 */ /* 0x000fe40000201400 */
[----:B------:R-:W-:Y:S01]  /*bcc0*/  FMNMX3.FTZ R139, R0, R4, R5, !PT ;  /* 0x00000004008b7276 */ /* 0x000fe20007810005 */
[-C--:B------:R-:W-:Y:S01]  /*bcd0*/  FFMA.FTZ R55, -R3, R134.reuse, R55 ;  /* 0x0000008603377223 */ /* 0x080fe20000010137 */
[----:B------:R-:W-:Y:S01]  /*bce0*/  IADD3 R140, PT, PT, R223, -0x48, RZ ;  /* 0xffffffb8df8c7810 */ /* 0x000fe20007ffe0ff */
[----:B------:R-:W-:Y:S01]  /*bcf0*/  FFMA.FTZ R49, -R3, R134, R49 ;  /* 0x0000008603317223 */ /* 0x000fe20000010131 */
[----:B------:R-:W-:Y:S01]  /*bd00*/  IADD3 R135, PT, PT, R223, -0x58, RZ ;  /* 0xffffffa8df877810 */ /* 0x000fe20007ffe0ff */
[----:B------:R-:W-:Y:S01]  /*bd10*/  FFMA.FTZ R59, -R3, R2, R59 ;  /* 0x00000002033b7223 */ /* 0x000fe2000001013b */
[----:B------:R-:W-:Y:S01]  /*bd20*/  FMNMX3.FTZ R139, R139, R8, R9, !PT ;  /* 0x000000088b8b7276 */ /* 0x000fe20007810009 */
[----:B------:R-:W-:Y:S01]  /*bd30*/  FFMA.FTZ R53, -R3, R2, R53 ;  /* 0x0000000203357223 */ /* 0x000fe20000010135 */
[----:B------:R-:W-:Y:S02]  /*bd40*/  IABS R140, R140 ;  /* 0x0000008c008c7213 */ /* 0x000fe40000000000 */
[----:B------:R-:W-:Y:S02]  /*bd50*/  IABS R135, R135 ;  /* 0x0000008700877213 */ /* 0x000fe40000000000 */
[----:B------:R-:W-:Y:S02]  /*bd60*/  FMNMX3.FTZ R134, R137, R6, R7, !PT ;  /* 0x0000000689867276 */ /* 0x000fe40007810007 */
[----:B------:R-:W-:Y:S02]  /*bd70*/  I2FP.F32.S32 R140, R140 ;  /* 0x0000008c008c7245 */ /* 0x000fe40000201400 */
[----:B------:R-:W-:Y:S02]  /*bd80*/  I2FP.F32.S32 R135, R135 ;  /* 0x0000008700877245 */ /* 0x000fe40000201400 */
[----:B------:R-:W-:Y:S01]  /*bd90*/  FMNMX3.FTZ R139, R139, R12, R13, !PT ;  /* 0x0000000c8b8b7276 */ /* 0x000fe2000781000d */
[C---:B------:R-:W-:Y:S01]  /*bda0*/  FFMA.FTZ R42, -R3.reuse, R140, R42 ;  /* 0x0000008c032a7223 */ /* 0x040fe2000001012a */
[----:B------:R-:W-:Y:S01]  /*bdb0*/  FMNMX3.FTZ R134, R134, R10, R11, !PT ;  /* 0x0000000a86867276 */ /* 0x000fe2000781000b */
[----:B------:R-:W-:Y:S01]  /*bdc0*/  FFMA.FTZ R36, -R3, R140, R36 ;  /* 0x0000008c03247223 */ /* 0x000fe20000010124 */
[----:B------:R-:W-:Y:S01]  /*bdd0*/  FMNMX3.FTZ R139, R139, R16, R17, !PT ;  /* 0x000000108b8b7276 */ /* 0x000fe20007810011 */
[CC--:B------:R-:W-:Y:S01]  /*bde0*/  FFMA.FTZ R44, -R3.reuse, R135.reuse, R44 ;  /* 0x00000087032c7223 */ /* 0x0c0fe2000001012c */
[----:B------:R-:W-:Y:S01]  /*bdf0*/  FMNMX3.FTZ R134, R134, R14, R15, !PT ;  /* 0x0000000e86867276 */ /* 0x000fe2000781000f */
[----:B------:R-:W-:Y:S01]  /*be00*/  FFMA.FTZ R50, -R3, R135, R50 ;  /* 0x0000008703327223 */ /* 0x000fe20000010132 */
[C---:B------:R-:W-:Y:S02]  /*be10*/  IADD3 R140, PT, PT, R223.reuse, -0x59, RZ ;  /* 0xffffffa7df8c7810 */ /* 0x040fe40007ffe0ff */
[----:B------:R-:W-:Y:S02]  /*be20*/  IADD3 R135, PT, PT, R223, -0x68, RZ ;  /* 0xffffff98df877810 */ /* 0x000fe40007ffe0ff */
[----:B------:R-:W-:Y:S02]  /*be30*/  FMNMX3.FTZ R139, R139, R20, R21, !PT ;  /* 0x000000148b8b7276 */ /* 0x000fe40007810015 */
[----:B------:R-:W-:Y:S02]  /*be40*/  FMNMX3.FTZ R134, R134, R18, R19, !PT ;  /* 0x0000001286867276 */ /* 0x000fe40007810013 */
[----:B------:R-:W-:Y:S02]  /*be50*/  IABS R140, R140 ;  /* 0x0000008c008c7213 */ /* 0x000fe40000000000 */
[----:B------:R-:W-:Y:S02]  /*be60*/  IABS R135, R135 ;  /* 0x0000008700877213 */ /* 0x000fe40000000000 */
[----:B------:R-:W-:Y:S02]  /*be70*/  IADD3 R2, PT, PT, R223, -0x71, RZ ;  /* 0xffffff8fdf027810 */ /* 0x000fe40007ffe0ff */
[----:B------:R-:W-:Y:S02]  /*be80*/  FMNMX3.FTZ R139, R139, R24, R25, !PT ;  /* 0x000000188b8b7276 */ /* 0x000fe40007810019 */
[----:B------:R-:W-:Y:S02]  /*be90*/  FMNMX3.FTZ R134, R134, R22, R23, !PT ;  /* 0x0000001686867276 */ /* 0x000fe40007810017 */
[----:B------:R-:W-:Y:S02]  /*bea0*/  I2FP.F32.S32 R140, R140 ;  /* 0x0000008c008c7245 */ /* 0x000fe40000201400 */
[----:B------:R-:W-:Y:S02]  /*beb0*/  I2FP.F32.S32 R135, R135 ;  /* 0x0000008700877245 */ /* 0x000fe40000201400 */
[----:B------:R-:W-:Y:S01]  /*bec0*/  IABS R2, R2 ;  /* 0x0000000200027213 */ /* 0x000fe20000000000 */
[----:B------:R-:W-:Y:S01]  /*bed0*/  FFMA.FTZ R45, -R3, R140, R45 ;  /* 0x0000008c032d7223 */ /* 0x000fe2000001012d */
[----:B------:R-:W-:Y:S01]  /*bee0*/  FMNMX3.FTZ R139, R139, R28, R29, !PT ;  /* 0x0000001c8b8b7276 */ /* 0x000fe2000781001d */
[CC--:B------:R-:W-:Y:S01]  /*bef0*/  FFMA.FTZ R58, -R3.reuse, R135.reuse, R58 ;  /* 0x00000087033a7223 */ /* 0x0c0fe2000001013a */
[----:B------:R-:W-:Y:S01]  /*bf00*/  FMNMX3.FTZ R134, R134, R26, R27, !PT ;  /* 0x0000001a86867276 */ /* 0x000fe2000781001b */
[C---:B------:R-:W-:Y:S01]  /*bf10*/  FFMA.FTZ R52, -R3.reuse, R135, R52 ;  /* 0x0000008703347223 */ /* 0x040fe20000010134 */
[----:B------:R-:W-:Y:S01]  /*bf20*/  I2FP.F32.S32 R2, R2 ;  /* 0x0000000200027245 */ /* 0x000fe20000201400 */
[----:B------:R-:W-:Y:S01]  /*bf30*/  FFMA.FTZ R51, -R3, R140, R51 ;  /* 0x0000008c03337223 */ /* 0x000fe20000010133 */
[----:B------:R-:W-:Y:S02]  /*bf40*/  FMNMX3.FTZ R139, R139, R32, R33, !PT ;  /* 0x000000208b8b7276 */ /* 0x000fe40007810021 */
[----:B------:R-:W-:Y:S01]  /*bf50*/  IADD3 R135, PT, PT, R223, -0x78, RZ ;  /* 0xffffff88df877810 */ /* 0x000fe20007ffe0ff */
[-C--:B------:R-:W-:Y:S01]  /*bf60*/  FFMA.FTZ R63, -R3, R2.reuse, R63 ;  /* 0x00000002033f7223 */ /* 0x080fe2000001013f */
[----:B------:R-:W-:Y:S01]  /*bf70*/  IADD3 R140, PT, PT, R223, -0x70, RZ ;  /* 0xffffff90df8c7810 */ /* 0x000fe20007ffe0ff */
[----:B------:R-:W-:Y:S01]  /*bf80*/  FFMA.FTZ R57, -R3, R2, R57 ;  /* 0x0000000203397223 */ /* 0x000fe20000010139 */
[----:B------:R-:W-:Y:S02]  /*bf90*/  FMNMX3.FTZ R134, R134, R30, R31, !PT ;  /* 0x0000001e86867276 */ /* 0x000fe4000781001f */
[----:B------:R-:W-:Y:S02]  /*bfa0*/  FMNMX3.FTZ R139, R139, R36, R37, !PT ;  /* 0x000000248b8b7276 */ /* 0x000fe40007810025 */
[----:B------:R-:W-:Y:S02]  /*bfb0*/  IABS R135, R135 ;  /* 0x0000008700877213 */ /* 0x000fe40000000000 */
[----:B------:R-:W-:Y:S02]  /*bfc0*/  IABS R140, R140 ;  /* 0x0000008c008c7213 */ /* 0x000fe40000000000 */
[----:B------:R-:W-:Y:S02]  /*bfd0*/  FMNMX3.FTZ R2, R134, R34, R35, !PT ;  /* 0x0000002286027276 */ /* 0x000fe40007810023 */
[----:B------:R-:W-:Y:S02]  /*bfe0*/  FMNMX3.FTZ R139, R139, R40, R41, !PT ;  /* 0x000000288b8b7276 */ /* 0x000fe40007810029 */
[----:B------:R-:W-:Y:S02]  /*bff0*/  I2FP.F32.S32 R135, R135 ;  /* 0x0000008700877245 */ /* 0x000fe40000201400 */
[----:B------:R-:W-:Y:S02]  /*c000*/  I2FP.F32.S32 R140, R140 ;  /* 0x0000008c008c7245 */ /* 0x000fe40000201400 */
[----:B------:R-:W-:Y:S01]  /*c010*/  FMNMX3.FTZ R2, R2, R38, R39, !PT ;  /* 0x0000002602027276 */ /* 0x000fe20007810027 */
[-C--:B------:R-:W-:Y:S01]  /*c020*/  FFMA.FTZ R66, -R3, R135.reuse, R66 ;  /* 0x0000008703427223 */ /* 0x080fe20000010142 */
[----:B------:R-:W-:Y:S01]  /*c030*/  IADD3 R134, PT, PT, R223, -0x79, RZ ;  /* 0xffffff87df867810 */ /* 0x000fe20007ffe0ff */
[----:B------:R-:W-:Y:S01]  /*c040*/  FFMA.FTZ R62, -R3, R140, R62 ;  /* 0x0000008c033e7223 */ /* 0x000fe2000001013e */
[----:B------:R-:W-:Y:S01]  /*c050*/  FMNMX3.FTZ R139, R139, R44, R45, !PT ;  /* 0x0000002c8b8b7276 */ /* 0x000fe2000781002d */
[C---:B------:R-:W-:Y:S01]  /*c060*/  FFMA.FTZ R60, -R3.reuse, R135, R60 ;  /* 0x00000087033c7223 */ /* 0x040fe2000001013c */
[----:B------:R-:W-:Y:S01]  /*c070*/  FMNMX3.FTZ R2, R2, R42, R43, !PT ;  /* 0x0000002a02027276 */ /* 0x000fe2000781002b */
[----:B------:R-:W-:Y:S01]  /*c080*/  FFMA.FTZ R56, -R3, R140, R56 ;  /* 0x0000008c03387223 */ /* 0x000fe20000010138 */
        /* <DEDUP_REMOVED lines=8> */
[----:B------:R-:W-:Y:S01]  /*c110*/  FFMA.FTZ R61, -R3, R134, R61 ;  /* 0x00000086033d7223 */ /* 0x000fe2000001013d */
[----:B------:R-:W-:Y:S01]  /*c120*/  FMNMX3.FTZ R139, R139, R52, R53, !PT ;  /* 0x000000348b8b7276 */ /* 0x000fe20007810035 */
[----:B------:R-:W-:Y:S01]  /*c130*/  FFMA.FTZ R67, -R3, R134, R67 ;  /* 0x0000008603437223 */ /* 0x000fe20000010143 */
        /* <DEDUP_REMOVED lines=12> */
[----:B------:R-:W-:Y:S01]  /*c200*/  SHFL.BFLY PT, R135, R142, 0x2, 0x1f ;  /* 0x0c401f008e877f89 */ /* 0x000fe200000e0000 */
[----:B------:R-:W-:Y:S02]  /*c210*/  FMNMX3.FTZ R143, R2, R66, R67, !PT ;  /* 0x00000042028f7276 */ /* 0x000fe40007810043 */
[----:B------:R-:W-:Y:S02]  /*c220*/  LEA R153, R208, R205, 0x1 ;  /* 0x000000cdd0997211 */ /* 0x000fe400078e08ff */
[----:B------:R-:W-:Y:S03]  /*c230*/  IADD3 R222, PT, PT, R222, -0x80, RZ ;  /* 0xffffff80dede7810 */ /* 0x000fe60007ffe0ff */
[----:B------:R-:W1:Y:S01]  /*c240*/  SHFL.BFLY PT, R2, R143, 0x2, 0x1f ;  /* 0x0c401f008f027f89 */ /* 0x000e6200000e0000 */
[----:B------:R-:W-:Y:S02]  /*c250*/  IADD3 R223, PT, PT, R223, 0x80, RZ ;  /* 0x00000080dfdf7810 */ /* 0x000fe40007ffe0ff */
[----:B-1----:R-:W-:Y:S02]  /*c260*/  FMNMX.FTZ R141, R143, R2, !PT ;  /* 0x000000028f8d7209 */ /* 0x002fe40007810000 */
[----:B------:R-:W-:Y:S03]  /*c270*/  FMNMX.FTZ R140, R142, R135, !PT ;  /* 0x000000878e8c7209 */ /* 0x000fe60007810000 */
[----:B------:R-:W1:Y:S08]  /*c280*/  SHFL.BFLY PT, R134, R141, 0x1, 0x1f ;  /* 0x0c201f008d867f89 */ /* 0x000e7000000e0000 */
[----:B------:R-:W2:Y:S01]  /*c290*/  SHFL.BFLY PT, R135, R140, 0x1, 0x1f ;  /* 0x0c201f008c877f89 */ /* 0x000ea200000e0000 */
[----:B-1----:R-:W-:Y:S02]  /*c2a0*/  FMNMX.FTZ R134, R141, R134, !PT ;  /* 0x000000868d867209 */ /* 0x002fe40007810000 */
[----:B--2---:R-:W-:Y:S03]  /*c2b0*/  FMNMX.FTZ R135, R140, R135, !PT ;  /* 0x000000878c877209 */ /* 0x004fe60007810000 */
[----:B------:R-:W-:Y:S02]  /*c2c0*/  FADD.FTZ R139, -R134, R137 ;  /* 0x00000089868b7221 */ /* 0x000fe40000010100 */
[----:B------:R-:W1:Y:S01]  /*c2d0*/  LDSM.16.MT88.4 R140, [R153+0xc000] ;  /* 0x00c00000998c783b */ /* 0x000e620000004200 */
[C---:B---3--:R-:W-:Y:S01]  /*c2e0*/  FMUL.FTZ R163, R136.reuse, R134 ;  /* 0x0000008688a37220 */ /* 0x048fe20000410000 */
[C---:B------:R-:W-:Y:S01]  /*c2f0*/  FSETP.NEU.FTZ.AND P0, PT, R135.reuse, -INF , PT ;  /* 0xff8000008700780b */ /* 0x040fe20003f1d000 */
[C---:B------:R-:W-:Y:S01]  /*c300*/  FMUL.FTZ R165, R136.reuse, R135 ;  /* 0x0000008788a57220 */ /* 0x040fe20000410000 */
[----:B------:R-:W-:Y:S01]  /*c310*/  FMUL.FTZ R137, R136, R139 ;  /* 0x0000008b88897220 */ /* 0x000fe20000410000 */
[----:B------:R-:W-:Y:S03]  /*c320*/  FADD.FTZ R139, -R135, R0 ;  /* 0x00000000878b7221 */ /* 0x000fe60000010100 */
[----:B------:R-:W-:Y:S01]  /*c330*/  FSEL R165, R165, RZ, P0 ;  /* 0x000000ffa5a57208 */ /* 0x000fe20000000000 */
[----:B------:R2:W3:Y:S01]  /*c340*/  MUFU.EX2 R0, R137 ;  /* 0x0000008900007308 */ /* 0x0004e20000000800 */
[----:B------:R-:W-:Y:S01]  /*c350*/  FSETP.NEU.FTZ.AND P0, PT, R134, -INF , PT ;  /* 0xff8000008600780b */ /* 0x000fe20003f1d000 */
[----:B------:R-:W-:Y:S01]  /*c360*/  FMUL.FTZ R2, R136, R139 ;  /* 0x0000008b88027220 */ /* 0x000fe20000410000 */
[----:B------:R-:W-:Y:S01]  /*c370*/  IADD3 R139, PT, PT, R206, R153, RZ ;  /* 0x00000099ce8b7210 */ /* 0x000fe20007ffe0ff */
[-CC-:B------:R-:W-:Y:S01]  /*c380*/  FFMA.FTZ R154, R9, R136.reuse, -R165.reuse ;  /* 0x00000088099a7223 */ /* 0x180fe200000108a5 */
[----:B------:R-:W-:Y:S01]  /*c390*/  FSEL R163, R163, RZ, P0 ;  /* 0x000000ffa3a37208 */ /* 0x000fe20000000000 */
[-CC-:B------:R-:W-:Y:S01]  /*c3a0*/  FFMA.FTZ R161, R4, R136.reuse, -R165.reuse ;  /* 0x0000008804a17223 */ /* 0x180fe200000108a5 */
[-CC-:B------:R-:W-:Y:S01]  /*c3b0*/  FFMA.FTZ R156, R5, R136.reuse, -R165.reuse ;  /* 0x00000088059c7223 */ /* 0x180fe200000108a5 */
[-C--:B------:R-:W-:Y:S02]  /*c3c0*/  FFMA.FTZ R157, R8, R136.reuse, -R165 ;  /* 0x00000088089d7223 */ /* 0x080fe400000108a5 */
[----:B------:R-:W4:Y:S01]  /*c3d0*/  MUFU.EX2 R2, R2 ;  /* 0x0000000200027308 */ /* 0x000f220000000800 */
[-CC-:B------:R-:W-:Y:S01]  /*c3e0*/  FFMA.FTZ R155, R10, R136.reuse, -R163.reuse ;  /* 0x000000880a9b7223 */ /* 0x180fe200000108a3 */
[-CC-:B------:R-:W-:Y:S01]  /*c3f0*/  FFMA.FTZ R152, R11, R136.reuse, -R163.reuse ;  /* 0x000000880b987223 */ /* 0x180fe200000108a3 */
[-CC-:B------:R-:W-:Y:S01]  /*c400*/  FFMA.FTZ R159, R6, R136.reuse, -R163.reuse ;  /* 0x00000088069f7223 */ /* 0x180fe200000108a3 */
[-C--:B------:R-:W-:Y:S01]  /*c410*/  FFMA.FTZ R158, R7, R136.reuse, -R163 ;  /* 0x00000088079e7223 */ /* 0x080fe200000108a3 */
[----:B------:R-:W5:Y:S01]  /*c420*/  LDSM.16.MT88.4 R144, [R139+0xc000] ;  /* 0x00c000008b90783b */ /* 0x000f620000004200 */
[C---:B------:R-:W-:Y:S01]  /*c430*/  IADD3 R8, PT, PT, R153.reuse, 0xc000, RZ ;  /* 0x0000c00099087810 */ /* 0x040fe20007ffe0ff */
[--C-:B------:R-:W-:Y:S03]  /*c440*/  FFMA.FTZ R170, R24, R136, -R165.reuse ;  /* 0x0000008818aa7223 */ /* 0x100fe600000108a5 */
[----:B------:R-:W-:Y:S01]  /*c450*/  MUFU.EX2 R161, R161 ;  /* 0x000000a100a17308 */ /* 0x000fe20000000800 */
[----:B--2---:R-:W-:Y:S01]  /*c460*/  IADD3 R137, PT, PT, R153, 0xc040, RZ ;  /* 0x0000c04099897810 */ /* 0x004fe20007ffe0ff */
[----:B---3--:R-:W-:Y:S01]  /*c470*/  FMUL.FTZ R6, R0, R130 ;  /* 0x0000008200067220 */ /* 0x008fe20000410000 */
[----:B------:R-:W-:Y:S01]  /*c480*/  @P2 IADD3 R137, PT, PT, R8, -0x40, RZ ;  /* 0xffffffc008892810 */ /* 0x000fe20007ffe0ff */
[C---:B------:R-:W-:Y:S01]  /*c490*/  FMUL.FTZ R7, R0.reuse, R131 ;  /* 0x0000008300077220 */ /* 0x040fe20000410000 */
[C---:B------:R-:W-:Y:S01]  /*c4a0*/  FMUL.FTZ R10, R0.reuse, R126 ;  /* 0x0000007e000a7220 */ /* 0x040fe20000410000 */
[----:B------:R-:W-:Y:S01]  /*c4b0*/  FMUL.FTZ R11, R0, R127 ;  /* 0x0000007f000b7220 */ /* 0x000fe20000410000 */
[----:B------:R-:W-:Y:S03]  /*c4c0*/  IADD3 R206, PT, PT, R206, R137, RZ ;  /* 0x00000089cece7210 */ /* 0x000fe60007ffe0ff */
[----:B------:R-:W2:Y:S01]  /*c4d0*/  MUFU.EX2 R156, R156 ;  /* 0x0000009c009c7308 */ /* 0x000ea20000000800 */
[----:B------:R-:W3:Y:S01]  /*c4e0*/  LDSM.16.MT88.4 R148, [R137] ;  /* 0x000000008994783b */ /* 0x000ee20000004200 */
[C---:B----4-:R-:W-:Y:S01]  /*c4f0*/  FMUL.FTZ R4, R2.reuse, R128 ;  /* 0x0000008002047220 */ /* 0x050fe20000410000 */
[C---:B------:R-:W-:Y:S01]  /*c500*/  FMUL.FTZ R5, R2.reuse, R129 ;  /* 0x0000008102057220 */ /* 0x040fe20000410000 */
[C---:B------:R-:W-:Y:S01]  /*c510*/  FMUL.FTZ R8, R2.reuse, R124 ;  /* 0x0000007c02087220 */ /* 0x040fe20000410000 */
[----:B------:R-:W-:Y:S01]  /*c520*/  FMUL.FTZ R9, R2, R125 ;  /* 0x0000007d02097220 */ /* 0x000fe20000410000 */
[C---:B------:R-:W-:Y:S01]  /*c530*/  FMUL.FTZ R70, R0.reuse, R70 ;  /* 0x0000004600467220 */ /* 0x040fe20000410000 */
[----:B------:R-:W-:Y:S03]  /*c540*/  FMUL.FTZ R71, R0, R71 ;  /* 0x0000004700477220 */ /* 0x000fe60000410000 */
[----:B------:R-:W-:Y:S01]  /*c550*/  MUFU.EX2 R159, R159 ;  /* 0x0000009f009f7308 */ /* 0x000fe20000000800 */
[----:B------:R-:W4:Y:S01]  /*c560*/  LDSM.16.MT88.4 R124, [R206] ;  /* 0x00000000ce7c783b */ /* 0x000f220000004200 */
[C---:B------:R-:W-:Y:S01]  /*c570*/  FMUL.FTZ R68, R2.reuse, R68 ;  /* 0x0000004402447220 */ /* 0x040fe20000410000 */
[----:B------:R-:W-:Y:S01]  /*c580*/  FMUL.FTZ R69, R2, R69 ;  /* 0x0000004502457220 */ /* 0x000fe20000410000 */
[C---:B------:R-:W-:Y:S01]  /*c590*/  FMUL.FTZ R74, R0.reuse, R74 ;  /* 0x0000004a004a7220 */ /* 0x040fe20000410000 */
[----:B------:R-:W-:Y:S01]  /*c5a0*/  FMUL.FTZ R75, R0, R75 ;  /* 0x0000004b004b7220 */ /* 0x000fe20000410000 */
[C---:B------:R-:W-:Y:S01]  /*c5b0*/  FMUL.FTZ R72, R2.reuse, R72 ;  /* 0x0000004802487220 */ /* 0x040fe20000410000 */
[----:B------:R-:W-:Y:S03]  /*c5c0*/  FMUL.FTZ R73, R2, R73 ;  /* 0x0000004902497220 */ /* 0x000fe60000410000 */
[----:B------:R-:W1:Y:S01]  /*c5d0*/  MUFU.EX2 R158, R158 ;  /* 0x0000009e009e7308 */ /* 0x000e620000000800 */
[----:B--2---:R-:W-:Y:S01]  /*c5e0*/  F2FP.BF16.F32.PACK_AB R128, R156, R161 ;  /* 0x000000a19c80723e */ /* 0x004fe200000010ff */
[-C--:B------:R-:W-:Y:S01]  /*c5f0*/  FFMA.FTZ R179, R25, R136.reuse, -R165 ;  /* 0x0000008819b37223 */ /* 0x080fe200000108a5 */
[-CC-:B------:R-:W-:Y:S01]  /*c600*/  FFMA.FTZ R174, R26, R136.reuse, -R163.reuse ;  /* 0x000000881aae7223 */ /* 0x180fe200000108a3 */
[-CC-:B------:R-:W-:Y:S01]  /*c610*/  FFMA.FTZ R181, R27, R136.reuse, -R163.reuse ;  /* 0x000000881bb57223 */ /* 0x180fe200000108a3 */
[-C--:B------:R-:W-:Y:S01]  /*c620*/  FFMA.FTZ R183, R39, R136.reuse, -R163 ;  /* 0x0000008827b77223 */ /* 0x080fe200000108a3 */
[----:B------:R-:W-:Y:S01]  /*c630*/  LDSM.16.MT88.4 R24, [R206+0x1000] ;  /* 0x00100000ce18783b */ /* 0x000fe20000004200 */
[-C--:B------:R-:W-:Y:S03]  /*c640*/  FFMA.FTZ R176, R41, R136.reuse, -R165 ;  /* 0x0000008829b07223 */ /* 0x080fe600000108a5 */
[----:B------:R-:W-:Y:S01]  /*c650*/  MUFU.EX2 R157, R157 ;  /* 0x0000009d009d7308 */ /* 0x000fe20000000800 */
[-CC-:B------:R-:W-:Y:S01]  /*c660*/  FFMA.FTZ R178, R42, R136.reuse, -R163.reuse ;  /* 0x000000882ab27223 */ /* 0x180fe200000108a3 */
[----:B------:R-:W-:Y:S01]  /*c670*/  FFMA.FTZ R185, R43, R136, -R163 ;  /* 0x000000882bb97223 */ /* 0x000fe200000108a3 */
[C---:B------:R-:W-:Y:S01]  /*c680*/  FMUL.FTZ R78, R0.reuse, R78 ;  /* 0x0000004e004e7220 */ /* 0x040fe20000410000 */
[----:B------:R-:W-:Y:S01]  /*c690*/  FMUL.FTZ R79, R0, R79 ;  /* 0x0000004f004f7220 */ /* 0x000fe20000410000 */
[C---:B------:R-:W-:Y:S01]  /*c6a0*/  FMUL.FTZ R76, R2.reuse, R76 ;  /* 0x0000004c024c7220 */ /* 0x040fe20000410000 */
[----:B------:R-:W-:Y:S01]  /*c6b0*/  FMUL.FTZ R77, R2, R77 ;  /* 0x0000004d024d7220 */ /* 0x000fe20000410000 */
[----:B------:R-:W-:Y:S03]  /*c6c0*/  FMUL.FTZ R82, R0, R82 ;  /* 0x0000005200527220 */ /* 0x000fe60000410000 */
[----:B------:R-:W2:Y:S01]  /*c6d0*/  MUFU.EX2 R154, R154 ;  /* 0x0000009a009a7308 */ /* 0x000ea20000000800 */
[----:B-1----:R-:W-:Y:S01]  /*c6e0*/  F2FP.BF16.F32.PACK_AB R129, R158, R159 ;  /* 0x0000009f9e81723e */ /* 0x002fe200000010ff */
        /* <DEDUP_REMOVED lines=30> */
[--C-:B------:R-:W-:Y:S01]  /*c8d0*/  FFMA.FTZ R160, R12, R136, -R165.reuse ;  /* 0x000000880ca07223 */ /* 0x100fe200000108a5 */
[----:B-1----:R-:W-:Y:S01]  /*c8e0*/  F2FP.BF16.F32.PACK_AB R131, R152, R155 ;  /* 0x0000009b9883723e */ /* 0x002fe200000010ff */
[C---:B------:R-:W-:Y:S01]  /*c8f0*/  FMUL.FTZ R12, R2.reuse, R120 ;  /* 0x00000078020c7220 */ /* 0x040fe20000410000 */
[-C--:B------:R-:W-:Y:S01]  /*c900*/  FFMA.FTZ R167, R13, R136.reuse, -R165 ;  /* 0x000000880da77223 */ /* 0x080fe200000108a5 */
[----:B------:R-:W-:Y:S01]  /*c910*/  FMUL.FTZ R13, R2, R121 ;  /* 0x00000079020d7220 */ /* 0x000fe20000410000 */
[--C-:B------:R-:W-:Y:S01]  /*c920*/  FFMA.FTZ R162, R14, R136, -R163.reuse ;  /* 0x000000880ea27223 */ /* 0x100fe200000108a3 */
[C---:B------:R-:W-:Y:S01]  /*c930*/  FMUL.FTZ R14, R0.reuse, R122 ;  /* 0x0000007a000e7220 */ /* 0x040fe20000410000 */
[----:B------:R-:W-:Y:S01]  /*c940*/  FFMA.FTZ R169, R15, R136, -R163 ;  /* 0x000000880fa97223 */ /* 0x000fe200000108a3 */
[C---:B------:R-:W-:Y:S01]  /*c950*/  HMMA.16816.F32.BF16 R4, R128.reuse, R140, R4 ;  /* 0x0000008c8004723c */ /* 0x040fe20000041804 */
[----:B------:R-:W-:Y:S04]  /*c960*/  MUFU.EX2 R160, R160 ;  /* 0x000000a000a07308 */ /* 0x000fe80000000800 */
[C---:B------:R-:W-:Y:S01]  /*c970*/  FMUL.FTZ R15, R0.reuse, R123 ;  /* 0x0000007b000f7220 */ /* 0x040fe20000410000 */
[C---:B------:R-:W-:Y:S01]  /*c980*/  FMUL.FTZ R110, R0.reuse, R110 ;  /* 0x0000006e006e7220 */ /* 0x040fe20000410000 */
[----:B------:R-:W-:Y:S01]  /*c990*/  LDSM.16.MT88.4 R120, [R153+0xc800] ;  /* 0x00c800009978783b */ /* 0x000fe20000004200 */
[C---:B------:R-:W-:Y:S03]  /*c9a0*/  HMMA.16816.F32.BF16 R8, R128.reuse, R142, R8 ;  /* 0x0000008e8008723c */ /* 0x040fe60000041808 */
[----:B------:R-:W1:Y:S01]  /*c9b0*/  MUFU.EX2 R167, R167 ;  /* 0x000000a700a77308 */ /* 0x000e620000000800 */
[----:B------:R-:W-:Y:S01]  /*c9c0*/  FMUL.FTZ R111, R0, R111 ;  /* 0x0000006f006f7220 */ /* 0x000fe20000410000 */
[C---:B------:R-:W-:Y:S01]  /*c9d0*/  FMUL.FTZ R108, R2.reuse, R108 ;  /* 0x0000006c026c7220 */ /* 0x040fe20000410000 */
[----:B------:R-:W-:Y:S01]  /*c9e0*/  FMUL.FTZ R109, R2, R109 ;  /* 0x0000006d026d7220 */ /* 0x000fe20000410000 */
[C---:B------:R-:W-:Y:S01]  /*c9f0*/  FMUL.FTZ R114, R0.reuse, R114 ;  /* 0x0000007200727220 */ /* 0x040fe20000410000 */
[----:B------:R-:W2:Y:S01]  /*ca00*/  LDSM.16.MT88.4 R140, [R153+0x10000] ;  /* 0x01000000998c783b */ /* 0x000ea20000004200 */
[C---:B-----5:R-:W-:Y:S04]  /*ca10*/  HMMA.16816.F32.BF16 R68, R128.reuse, R144, R68 ;  /* 0x000000908044723c */ /* 0x060fe80000041844 */
[----:B------:R-:W-:Y:S01]  /*ca20*/  MUFU.EX2 R162, R162 ;  /* 0x000000a200a27308 */ /* 0x000fe20000000800 */
[----:B------:R-:W-:Y:S01]  /*ca30*/  FMUL.FTZ R115, R0, R115 ;  /* 0x0000007300737220 */ /* 0x000fe20000410000 */
[C---:B------:R-:W-:Y:S01]  /*ca40*/  FMUL.FTZ R112, R2.reuse, R112 ;  /* 0x0000007002707220 */ /* 0x040fe20000410000 */
[----:B------:R-:W-:Y:S01]  /*ca50*/  FMUL.FTZ R113, R2, R113 ;  /* 0x0000007102717220 */ /* 0x000fe20000410000 */
[--C-:B------:R-:W-:Y:S01]  /*ca60*/  FFMA.FTZ R164, R16, R136, -R165.reuse ;  /* 0x0000008810a47223 */ /* 0x100fe200000108a5 */
[C---:B------:R-:W-:Y:S01]  /*ca70*/  FMUL.FTZ R16, R2.reuse, R116 ;  /* 0x0000007402107220 */ /* 0x040fe20000410000 */
[C---:B------:R-:W-:Y:S01]  /*ca80*/  HMMA.16816.F32.BF16 R72, R128.reuse, R146, R72 ;  /* 0x000000928048723c */ /* 0x040fe20000041848 */
[----:B------:R-:W5:Y:S03]  /*ca90*/  LDSM.16.MT88.4 R144, [R139+0x10000] ;  /* 0x010000008b90783b */ /* 0x000f660000004200 */
[----:B------:R-:W4:Y:S01]  /*caa0*/  MUFU.EX2 R169, R169 ;  /* 0x000000a900a97308 */ /* 0x000f220000000800 */
[----:B-1----:R-:W-:Y:S01]  /*cab0*/  F2FP.BF16.F32.PACK_AB R116, R167, R160 ;  /* 0x000000a0a774723e */ /* 0x002fe200000010ff */
[-C--:B------:R-:W-:Y:S01]  /*cac0*/  FFMA.FTZ R171, R17, R136.reuse, -R165 ;  /* 0x0000008811ab7223 */ /* 0x080fe200000108a5 */
[----:B------:R-:W-:Y:S01]  /*cad0*/  FMUL.FTZ R17, R2, R117 ;  /* 0x0000007502117220 */ /* 0x000fe20000410000 */
[--C-:B------:R-:W-:Y:S01]  /*cae0*/  FFMA.FTZ R166, R18, R136, -R163.reuse ;  /* 0x0000008812a67223 */ /* 0x100fe200000108a3 */
[C---:B------:R-:W-:Y:S01]  /*caf0*/  FMUL.FTZ R18, R0.reuse, R118 ;  /* 0x0000007600127220 */ /* 0x040fe20000410000 */
[C---:B---3--:R-:W-:Y:S04]  /*cb00*/  HMMA.16816.F32.BF16 R76, R128.reuse, R148, R76 ;  /* 0x00000094804c723c */ /* 0x048fe8000004184c */
        /* <DEDUP_REMOVED lines=9> */
[----:B----4-:R-:W-:Y:S01]  /*cba0*/  F2FP.BF16.F32.PACK_AB R117, R169, R162 ;  /* 0x000000a2a975723e */ /* 0x010fe200000010ff */
        /* <DEDUP_REMOVED lines=12> */
[----:B------:R-:W3:Y:S03]  /*cc70*/  LDSM.16.MT88.4 R124, [R137+0x4000] ;  /* 0x00400000897c783b */ /* 0x000ee60000004200 */
[----:B------:R-:W4:Y:S01]  /*cc80*/  MUFU.EX2 R173, R173 ;  /* 0x000000ad00ad7308 */ /* 0x000f220000000800 */
[----:B-1----:R-:W-:Y:S01]  /*cc90*/  F2FP.BF16.F32.PACK_AB R118, R171, R164 ;  /* 0x000000a4ab76723e */ /* 0x002fe200000010ff */
[-CC-:B------:R-:W-:Y:S01]  /*cca0*/  FFMA.FTZ R48, R48, R136.reuse, -R165.reuse ;  /* 0x0000008830307223 */ /* 0x180fe200000108a5 */
[-C--:B------:R-:W-:Y:S01]  /*ccb0*/  FFMA.FTZ R49, R49, R136.reuse, -R165 ;  /* 0x0000008831317223 */ /* 0x080fe200000108a5 */
[-CC-:B------:R-:W-:Y:S01]  /*ccc0*/  FFMA.FTZ R50, R50, R136.reuse, -R163.reuse ;  /* 0x0000008832327223 */ /* 0x180fe200000108a3 */
[-CC-:B------:R-:W-:Y:S01]  /*ccd0*/  FFMA.FTZ R51, R51, R136.reuse, -R163.reuse ;  /* 0x0000008833337223 */ /* 0x180fe200000108a3 */
[C---:B--2---:R-:W-:Y:S04]  /*cce0*/  HMMA.16816.F32.BF16 R92, R128.reuse, R140, R92 ;  /* 0x0000008c805c723c */ /* 0x044fe8000004185c */
[----:B------:R-:W-:Y:S01]  /*ccf0*/  MUFU.EX2 R52, R52 ;  /* 0x0000003400347308 */ /* 0x000fe20000000800 */
[----:B------:R-:W-:Y:S01]  /*cd00*/  FFMA.FTZ R62, R62, R136, -R163 ;  /* 0x000000883e3e7223 */ /* 0x000fe200000108a3 */
[----:B------:R-:W-:Y:S01]  /*cd10*/  FFMA.FTZ R159, R0, R235, R159 ;  /* 0x000000eb009f7223 */ /* 0x000fe2000001009f */
[----:B------:R-:W-:Y:S01]  /*cd20*/  FFMA.FTZ R161, R2, R237, R161 ;  /* 0x000000ed02a17223 */ /* 0x000fe200000100a1 */
[----:B------:R-:W-:Y:S01]  /*cd30*/  ISETP.GT.AND P0, PT, R225, R214, PT ;  /* 0x000000d6e100720c */ /* 0x000fe20003f04270 */
[C---:B------:R-:W-:Y:S01]  /*cd40*/  HMMA.16816.F32.BF16 R96, R128.reuse, R142, R96 ;  /* 0x0000008e8060723c */ /* 0x040fe20000041860 */
[----:B------:R-:W1:Y:S04]  /*cd50*/  LDSM.16.MT88.4 R140, [R206+0x4000] ;  /* 0x00400000ce8c783b */ /* 0x000e680000004200 */
[----:B------:R-:W-:Y:S01]  /*cd60*/  MUFU.EX2 R53, R53 ;  /* 0x0000003500357308 */ /* 0x000fe20000000800 */
[----:B----4-:R-:W-:Y:S01]  /*cd70*/  F2FP.BF16.F32.PACK_AB R119, R173, R166 ;  /* 0x000000a6ad77723e */ /* 0x010fe200000010ff */
[----:B------:R-:W-:Y:S01]  /*cd80*/  FADD.FTZ R158, R158, R159 ;  /* 0x0000009f9e9e7221 */ /* 0x000fe20000010000 */
[----:B------:R-:W-:Y:S01]  /*cd90*/  FADD.FTZ R156, R156, R161 ;  /* 0x000000a19c9c7221 */ /* 0x000fe20000010000 */
[C---:B-----5:R-:W-:Y:S06]  /*cda0*/  HMMA.16816.F32.BF16 R100, R128.reuse, R144, R100 ;  /* 0x000000908064723c */ /* 0x060fec0000041864 */
[----:B------:R-:W-:Y:S02]  /*cdb0*/  MUFU.EX2 R54, R54 ;  /* 0x0000003600367308 */ /* 0x000fe40000000800 */
[C---:B------:R-:W-:Y:S01]  /*cdc0*/  HMMA.16816.F32.BF16 R104, R128.reuse, R146, R104 ;  /* 0x000000928068723c */ /* 0x040fe20000041868 */
[----:B------:R-:W2:Y:S07]  /*cdd0*/  LDSM.16.MT88.4 R144, [R139+0xc800] ;  /* 0x00c800008b90783b */ /* 0x000eae0000004200 */
        /* <DEDUP_REMOVED lines=22> */
[----:B----4-:R-:W-:Y:S01]  /*cf40*/  F2FP.BF16.F32.PACK_AB R20, R175, R168 ;  /* 0x000000a8af14723e */ /* 0x010fe200000010ff */
[C---:B---3--:R-:W-:Y:S08]  /*cf50*/  HMMA.16816.F32.BF16 R76, R116.reuse, R124, R76 ;  /* 0x0000007c744c723c */ /* 0x048ff0000004184c */
[----:B------:R-:W-:Y:S01]  /*cf60*/  MUFU.EX2 R170, R170 ;  /* 0x000000aa00aa7308 */ /* 0x000fe20000000800 */
[C---:B------:R-:W-:Y:S01]  /*cf70*/  HMMA.16816.F32.BF16 R80, R116.reuse, R126, R80 ;  /* 0x0000007e7450723c */ /* 0x040fe20000041850 */
[----:B------:R-:W3:Y:S08]  /*cf80*/  LDSM.16.MT88.4 R124, [R139+0x10800] ;  /* 0x010800008b7c783b */ /* 0x000ef00000004200 */
[----:B------:R-:W4:Y:S01]  /*cf90*/  MUFU.EX2 R179, R179 ;  /* 0x000000b300b37308 */ /* 0x000f220000000800 */
[----:B--2---:R-:W-:Y:S01]  /*cfa0*/  F2FP.BF16.F32.PACK_AB R21, R172, R177 ;  /* 0x000000b1ac15723e */ /* 0x004fe200000010ff */
[C---:B------:R-:W-:Y:S08]  /*cfb0*/  HMMA.16816.F32.BF16 R84, R116.reuse, R148, R84 ;  /* 0x000000947454723c */ /* 0x040ff00000041854 */
[----:B------:R-:W-:Y:S01]  /*cfc0*/  MUFU.EX2 R174, R174 ;  /* 0x000000ae00ae7308 */ /* 0x000fe20000000800 */
[C---:B------:R-:W-:Y:S01]  /*cfd0*/  HMMA.16816.F32.BF16 R88, R116.reuse, R150, R88 ;  /* 0x000000967458723c */ /* 0x040fe20000041858 */
[----:B------:R-:W2:Y:S08]  /*cfe0*/  LDSM.16.MT88.4 R148, [R139+0xd000] ;  /* 0x00d000008b94783b */ /* 0x000eb00000004200 */
        /* <DEDUP_REMOVED lines=8> */
[C---:B---3--:R-:W-:Y:S08]  /*d070*/  HMMA.16816.F32.BF16 R100, R116.reuse, R124, R100 ;  /* 0x0000007c7464723c */ /* 0x048ff00000041864 */
        /* <DEDUP_REMOVED lines=64> */
[----:B--2---:R-:W-:Y:S02]  /*d480*/  F2FP.BF16.F32.PACK_AB R21, R143, R144 ;  /* 0x000000908f15723e */ /* 0x004fe400000010ff */
[----:B-1----:R-:W-:Y:S02]  /*d490*/  F2FP.BF16.F32.PACK_AB R22, R145, R142 ;  /* 0x0000008e9116723e */ /* 0x002fe400000010ff */
[----:B------:R-:W-:Y:S07]  /*d4a0*/  F2FP.BF16.F32.PACK_AB R23, R147, R146 ;  /* 0x000000929317723e */ /* 0x000fee00000010ff */
[C---:B------:R-:W-:Y:S08]  /*d4b0*/  HMMA.16816.F32.BF16 R4, R20.reuse, R24, R4 ;  /* 0x000000181404723c */ /* 0x040ff00000041804 */
        /* <DEDUP_REMOVED lines=31> */
[----:B------:R-:W3:Y:S05]  /*d6b0*/  MUFU.EX2 R121, R121 ;  /* 0x0000007900797308 */ /* 0x000eea0000000800 */
        /* <DEDUP_REMOVED lines=26> */
[----:B---3--:R-:W-:Y:S02]  /*d860*/  F2FP.BF16.F32.PACK_AB R20, R121, R120 ;  /* 0x000000787914723e */ /* 0x008fe400000010ff */
        /* <DEDUP_REMOVED lines=100> */
[----:B------:R3:W4:Y:S02]  /*deb0*/  LDSM.16.MT88.4 R4, [R137+0x7800] ;  /* 0x007800008904783b */ /* 0x0007240000004200 */
        /* <DEDUP_REMOVED lines=15> */
[----:B------:R-:W-:Y:S01]  /*dfb0*/  FADD.FTZ R183, R183, R150 ;  /* 0x00000096b7b77221 */ /* 0x000fe20000010000 */
[----:B---3--:R-:W-:Y:S02]  /*dfc0*/  MOV R137, R134 ;  /* 0x0000008600897202 */ /* 0x008fe40000000f00 */
        /* <DEDUP_REMOVED lines=12> */
[C---:B----4-:R-:W-:Y:S03]  /*e090*/  HMMA.16816.F32.BF16 R120, R116.reuse, R4, R12 ;  /* 0x000000047478723c */ /* 0x050fe6000004180c */
        /* <DEDUP_REMOVED lines=18> */
[----:B------:R-:W-:Y:S02]  /*e1c0*/  MOV R0, R135 ;  /* 0x0000008700007202 */ /* 0x000fe40000000f00 */
[----:B------:R-:W-:Y:S01]  /*e1d0*/  FADD.FTZ R34, R34, R45 ;  /* 0x0000002d22227221 */ /* 0x000fe20000010000 */
[----:B------:R-:W-:Y:S03]  /*e1e0*/  FADD.FTZ R235, R28, R35 ;  /* 0x000000231ceb7221 */ /* 0x000fe60000010000 */
[----:B------:R-:W-:Y:S01]  /*e1f0*/  FADD.FTZ R237, R165, R34 ;  /* 0x00000022a5ed7221 */ /* 0x000fe20000010000 */
[----:B------:R-:W-:Y:S06]  /*e200*/  @P0 BRA `(.L_x_4869) ;  /* 0xffffffac007c0947 */ /* 0x000fec000383ffff */
.L_x_4862:
        /* <DEDUP_REMOVED lines=10> */
.L_x_4891:
        /* <DEDUP_REMOVED lines=124> */
[----:B---3--:R-:W3:Y:S01]  /*ea70*/  LD.E R5, desc[UR4][R132.64+0x60] ;  /* 0x0000600484057980 */ /* 0x008ee2000c101900 */
[----:B------:R-:W1:Y:S03]  /*ea80*/  @P0 MUFU.LG2 R2, R2 ;  /* 0x0000000200020308 */ /* 0x000e660000000c00 */
[----:B------:R2:W5:Y:S01]  /*ea90*/  LD.E R68, desc[UR4][R132.64+0xcc] ;  /* 0x0000cc0484447980 */ /* 0x000562000c101900 */
[----:B------:R-:W-:-:S02]  /*eaa0*/  SHF.L.U32 R69, R203, 0x2, RZ ;  /* 0x00000002cb457819 */ /* 0x000fc400000006ff */
[----:B------:R-:W-:Y:S01]  /*eab0*/  LOP3.LUT R4, R4, 0x10, RZ, 0xc0, !PT ;  /* 0x0000001004047812 */ /* 0x000fe200078ec0ff */
[----:B------:R2:W5:Y:S01]  /*eac0*/  LD.E.64 R78, desc[UR4][R132.64+0x78] ;  /* 0x00007804844e7980 */ /* 0x000562000c101b00 */
[----:B------:R-:W1:Y:S01]  /*ead0*/  @P1 MUFU.LG2 R6, R3 ;  /* 0x0000000300061308 */ /* 0x000e620000000c00 */
[----:B----4-:R-:W-:Y:S02]  /*eae0*/  LOP3.LUT R7, R69, 0x1f8, RZ, 0xc0, !PT ;  /* 0x000001f845077812 */ /* 0x010fe400078ec0ff */
[----:B------:R4:W5:Y:S01]  /*eaf0*/  LD.E.64 R76, desc[UR4][R132.64+0xa8] ;  /* 0x0000a804844c7980 */ /* 0x000962000c101b00 */
[----:B------:R-:W-:Y:S02]  /*eb00*/  LOP3.LUT R9, R204, 0x30, RZ, 0xc0, !PT ;  /* 0x00000030cc097812 */ /* 0x000fe400078ec0ff */
[----:B------:R-:W-:Y:S02]  /*eb10*/  LOP3.LUT R7, R7, 0x38, R204, 0x78, !PT ;  /* 0x0000003807077812 */ /* 0x000fe400078e78cc */
[----:B------:R-:W-:-:S02]  /*eb20*/  SHF.R.U32.HI R70, RZ, 0x2, R203 ;  /* 0x00000002ff467819 */ /* 0x000fc400000116cb */
[----:B------:R-:W-:Y:S02]  /*eb30*/  LEA R4, R7, R4, 0x2 ;  /* 0x0000000407047211 */ /* 0x000fe400078e10ff */
[----:B------:R-:W-:Y:S01]  /*eb40*/  LOP3.LUT R70, R9, 0x7, R70, 0xf8, !PT ;  /* 0x0000000709467812 */ /* 0x000fe200078ef846 */
[----:B-1----:R-:W-:Y:S01]  /*eb50*/  @P0 FMUL.FTZ R9, R2, 0.69314718246459960938 ;  /* 0x3f31721802090820 */ /* 0x002fe20000410000 */
[----:B------:R-:W-:Y:S02]  /*eb60*/  SHF.L.U32 R2, R221, 0x6, RZ ;  /* 0x00000006dd027819 */ /* 0x000fe400000006ff */
[----:B------:R-:W-:Y:S01]  /*eb70*/  IADD3 R205, PT, PT, R205, R4, RZ ;  /* 0x00000004cdcd7210 */ /* 0x000fe20007ffe0ff */
[----:B------:R-:W-:Y:S01]  /*eb80*/  BAR.SYNC.DEFER_BLOCKING 0x0 ;  /* 0x0000000000007b1d */ /* 0x000fe20000010000 */
[----:B------:R-:W-:Y:S01]  /*eb90*/  @P1 FMUL.FTZ R7, R6, 0.69314718246459960938 ;  /* 0x3f31721806071820 */ /* 0x000fe20000410000 */
[----:B------:R-:W-:Y:S02]  /*eba0*/  MOV R71, 0xff800000 ;  /* 0xff80000000477802 */ /* 0x000fe40000000f00 */
[----:B------:R-:W-:Y:S01]  /*ebb0*/  MOV R3, 0xff800000 ;  /* 0xff80000000037802 */ /* 0x000fe20000000f00 */
[C---:B-----5:R-:W-:Y:S01]  /*ebc0*/  @P1 FFMA.FTZ R71, R0.reuse, R135, R7 ;  /* 0x0000008700471223 */ /* 0x060fe20000010007 */
[----:B------:R-:W-:Y:S01]  /*ebd0*/  @P0 FFMA.FTZ R3, R0, R134, R9 ;  /* 0x0000008600030223 */ /* 0x000fe20000010009 */
[----:B------:R-:W-:Y:S01]  /*ebe0*/  LOP3.LUT P0, RZ, R203, 0x3, RZ, 0xc0, !PT ;  /* 0x00000003cbff7812 */ /* 0x000fe2000780c0ff */
        /* <DEDUP_REMOVED lines=16> */
[----:B--2---:R-:W-:-:S04]  /*ecf0*/  IMAD R72, R72, UR8, R229 ;  /* 0x0000000848487c24 */ /* 0x004fc8000f8e02e5 */
[----:B---3--:R-:W-:-:S04]  /*ed00*/  IMAD R5, R72, R5, R224 ;  /* 0x0000000548057224 */ /* 0x008fc800078e02e0 */
[----:B------:R-:W-:Y:S02]  /*ed10*/  IMAD R73, R73, R5, R2 ;  /* 0x0000000549497224 */ /* 0x000fe400078e0202 */
[----:B------:R4:W2:Y:S01]  /*ed20*/  LDS.128 R4, [R205+0x7800] ;  /* 0x00780000cd047984 */ /* 0x0008a20000000c00 */
[----:B-1----:R-:W-:Y:S05]  /*ed30*/  @P0 BRA `(.L_x_4872) ;  /* 0x0000000000240947 */ /* 0x002fea0003800000 */
        /* <DEDUP_REMOVED lines=9> */
.L_x_4872:
[----:B------:R-:W-:Y:S05]  /*edd0*/  BSYNC.RECONVERGENT B0 ;  /* 0x0000000000007941 */ /* 0x000fea0003800200 */
.L_x_4871:
[----:B----4-:R3:W5:Y:S01]  /*ede0*/  LD.E R132, desc[UR4][R132.64+0xc0] ;  /* 0x0000c00484847980 */ /* 0x010762000c101900 */
[----:B------:R-:W-:Y:S01]  /*edf0*/  SHF.R.U32.HI R72, RZ, 0x4, R203 ;  /* 0x00000004ff487819 */ /* 0x000fe200000116cb */
[----:B------:R-:W-:Y:S01]  /*ee00*/  IMAD R68, R73, R68, RZ ;  /* 0x0000004449447224 */ /* 0x000fe200078e02ff */
[----:B------:R-:W-:Y:S01]  /*ee10*/  LOP3.LUT R138, R138, 0x1f80, RZ, 0xc0, !PT ;  /* 0x00001f808a8a7812 */ /* 0x000fe200078ec0ff */
[----:B------:R-:W-:Y:S01]  /*ee20*/  BSSY.RECONVERGENT B0, `(.L_x_4873) ;  /* 0x000001a000007945 */ /* 0x000fe20003800200 */
[CC--:B------:R-:W-:Y:S01]  /*ee30*/  ISETP.GE.AND P3, PT, R72.reuse, R209.reuse, PT ;  /* 0x000000d14800720c */ /* 0x0c0fe20003f66270 */
[----:B------:R-:W-:Y:S01]  /*ee40*/  VIADD R0, R72, 0x8 ;  /* 0x0000000848007836 */ /* 0x000fe20000000000 */
[----:B-1----:R-:W-:Y:S01]  /*ee50*/  LOP3.LUT R3, R138, 0x3c, R69, 0xf8, !PT ;  /* 0x0000003c8a037812 */ /* 0x002fe200078ef845 */
[C---:B------:R-:W-:Y:S01]  /*ee60*/  VIADD R2, R72.reuse, 0x18 ;  /* 0x0000001848027836 */ /* 0x040fe20000000000 */
[----:B------:R-:W-:Y:S01]  /*ee70*/  LOP3.LUT R69, R69, 0x3c, RZ, 0xc0, !PT ;  /* 0x0000003c45457812 */ /* 0x000fe200078ec0ff */
[----:B------:R-:W-:Y:S01]  /*ee80*/  VIADD R70, R72, 0x10 ;  /* 0x0000001048467836 */ /* 0x000fe20000000000 */
[-C--:B------:R-:W-:Y:S01]  /*ee90*/  ISETP.GE.AND P1, PT, R0, R209.reuse, PT ;  /* 0x000000d10000720c */ /* 0x080fe20003f26270 */
[----:B------:R-:W-:Y:S01]  /*eea0*/  VIADD R0, R72, 0x20 ;  /* 0x0000002048007836 */ /* 0x000fe20000000000 */
[----:B------:R-:W-:-:S02]  /*eeb0*/  ISETP.GE.AND P2, PT, R2, R209, PT ;  /* 0x000000d10200720c */ /* 0x000fc40003f46270 */
[-C--:B------:R-:W-:Y:S02]  /*eec0*/  ISETP.GE.AND P0, PT, R70, R209.reuse, PT ;  /* 0x000000d14600720c */ /* 0x080fe40003f06270 */
[-C--:B------:R-:W-:Y:S01]  /*eed0*/  ISETP.GE.AND P6, PT, R0, R209.reuse, PT ;  /* 0x000000d10000720c */ /* 0x080fe20003fc6270 */
[----:B------:R-:W-:Y:S01]  /*eee0*/  VIADD R0, R72, 0x28 ;  /* 0x0000002848007836 */ /* 0x000fe20000000000 */
[----:B------:R-:W-:Y:S02]  /*eef0*/  P2R R2, PR, RZ, 0x4 ;  /* 0x00000004ff027803 */ /* 0x000fe40000000000 */
[----:B------:R-:W-:Y:S02]  /*ef00*/  IADD3 R71, P2, PT, R3, R68, RZ ;  /* 0x0000004403477210 */ /* 0x000fe40007f5e0ff */
[----:B------:R-:W-:Y:S01]  /*ef10*/  ISETP.GE.AND P5, PT, R0, R209, PT ;  /* 0x000000d10000720c */ /* 0x000fe20003fa6270 */
[----:B------:R-:W-:Y:S01]  /*ef20*/  VIADD R0, R72, 0x30 ;  /* 0x0000003048007836 */ /* 0x000fe20000000000 */
[----:B------:R-:W-:-:S02]  /*ef30*/  LOP3.LUT R3, R69, 0x40, RZ, 0xfc, !PT ;  /* 0x0000004045037812 */ /* 0x000fc400078efcff */
[----:B------:R-:W-:Y:S01]  /*ef40*/  LEA.HI.X.SX32 R68, R68, RZ, 0x1, P2 ;  /* 0x000000ff44447211 */ /* 0x000fe200010f0eff */
[----:B---3--:R-:W-:Y:S08]  /*ef50*/  @P3 BRA `(.L_x_4874) ;  /* 0x0000000000183947 */ /* 0x008ff00003800000 */
[----:B------:R-:W-:Y:S02]  /*ef60*/  LEA R74, P2, R71, R78, 0x2 ;  /* 0x0000004e474a7211 */ /* 0x000fe400078410ff */
[-C--:B-----5:R-:W-:Y:S02]  /*ef70*/  ISETP.GE.AND P3, PT, R69, R132.reuse, PT ;  /* 0x000000844500720c */ /* 0x0a0fe40003f66270 */
[----:B------:R-:W-:Y:S02]  /*ef80*/  LEA.HI.X R75, R71, R79, R68, 0x2, P2 ;  /* 0x0000004f474b7211 */ /* 0x000fe400010f1444 */
[----:B------:R-:W-:-:S09]  /*ef90*/  ISETP.GE.AND P2, PT, R3, R132, PT ;  /* 0x000000840300720c */ /* 0x000fd20003f46270 */
[----:B------:R1:W-:Y:S04]  /*efa0*/  @!P3 ST.E.128 desc[UR4][R74.64], R64 ;  /* 0x000000404a00b985 */ /* 0x0003e8000c101d04 */
[----:B------:R1:W-:Y:S02]  /*efb0*/  @!P2 ST.E.128 desc[UR4][R74.64+0x100], R32 ;  /* 0x000100204a00a985 */ /* 0x0003e4000c101d04 */
.L_x_4874:
[----:B------:R-:W-:Y:S05]  /*efc0*/  BSYNC.RECONVERGENT B0 ;  /* 0x0000000000007941 */ /* 0x000fea0003800200 */
.L_x_4873:
        /* <DEDUP_REMOVED lines=12> */
.L_x_4876:
[----:B------:R-:W-:Y:S05]  /*f090*/  BSYNC.RECONVERGENT B0 ;  /* 0x0000000000007941 */ /* 0x000fea0003800200 */
.L_x_4875:
[----:B------:R-:W-:Y:S01]  /*f0a0*/  BSSY.RECONVERGENT B0, `(.L_x_4877) ;  /* 0x000000b000007945 */ /* 0x000fe20003800200 */
[----:B------:R-:W-:-:S03]  /*f0b0*/  ISETP.GE.AND P3, PT, R72, R209, PT ;  /* 0x000000d14800720c */ /* 0x000fc60003f66270 */
[----:B------:R-:W-:Y:S10]  /*f0c0*/  @P0 BRA `(.L_x_4878) ;  /* 0x0000000000200947 */ /* 0x000ff40003800000 */
[-C--:B-----5:R-:W-:Y:S02]  /*f0d0*/  ISETP.GE.AND P2, PT, R69, R132.reuse, PT ;  /* 0x000000844500720c */ /* 0x0a0fe40003f46270 */
[----:B------:R-:W-:-:S11]  /*f0e0*/  ISETP.GE.AND P1, PT, R3, R132, PT ;  /* 0x000000840300720c */ /* 0x000fd60003f26270 */
[----:B---3--:R-:W-:-:S04]  /*f0f0*/  @!P2 LEA R30, P0, R71, R78, 0x2 ;  /* 0x0000004e471ea211 */ /* 0x008fc800078010ff */
[C---:B------:R-:W-:Y:S02]  /*f100*/  @!P2 LEA.HI.X R31, R71.reuse, R79, R68, 0x2, P0 ;  /* 0x0000004f471fa211 */ /* 0x040fe400000f1444 */
[----:B------:R-:W-:-:S03]  /*f110*/  @!P1 LEA R28, P0, R71, R78, 0x2 ;  /* 0x0000004e471c9211 */ /* 0x000fc600078010ff */
[----:B------:R4:W-:Y:S01]  /*f120*/  @!P2 ST.E.128 desc[UR4][R30.64+0x2000], R56 ;  /* 0x002000381e00a985 */ /* 0x0009e2000c101d04 */
[----:B------:R-:W-:-:S05]  /*f130*/  @!P1 LEA.HI.X R29, R71, R79, R68, 0x2, P0 ;  /* 0x0000004f471d9211 */ /* 0x000fca00000f1444 */
[----:B------:R4:W-:Y:S04]  /*f140*/  @!P1 ST.E.128 desc[UR4][R28.64+0x2100], R24 ;  /* 0x002100181c009985 */ /* 0x0009e8000c101d04 */
.L_x_4878:
[----:B------:R-:W-:Y:S05]  /*f150*/  BSYNC.RECONVERGENT B0 ;  /* 0x0000000000007941 */ /* 0x000fea0003800200 */
.L_x_4877:
[----:B------:R-:W-:Y:S01]  /*f160*/  ISETP.NE.AND P0, PT, R2, RZ, PT ;  /* 0x000000ff0200720c */ /* 0x000fe20003f05270 */
[----:B------:R-:W-:-:S12]  /*f170*/  BSSY.RECONVERGENT B0, `(.L_x_4879) ;  /* 0x000000a000007945 */ /* 0x000fd80003800200 */
[----:B------:R-:W-:Y:S05]  /*f180*/  @P0 BRA `(.L_x_4880) ;  /* 0x0000000000200947 */ /* 0x000fea0003800000 */
[-C--:B-----5:R-:W-:Y:S02]  /*f190*/  ISETP.GE.AND P2, PT, R69, R132.reuse, PT ;  /* 0x000000844500720c */ /* 0x0a0fe40003f46270 */
[----:B------:R-:W-:-:S11]  /*f1a0*/  ISETP.GE.AND P1, PT, R3, R132, PT ;  /* 0x000000840300720c */ /* 0x000fd60003f26270 */
[----:B----4-:R-:W-:-:S04]  /*f1b0*/  @!P2 LEA R26, P0, R71, R78, 0x2 ;  /* 0x0000004e471aa211 */ /* 0x010fc800078010ff */
[C---:B------:R-:W-:Y:S02]  /*f1c0*/  @!P2 LEA.HI.X R27, R71.reuse, R79, R68, 0x2, P0 ;  /* 0x0000004f471ba211 */ /* 0x040fe400000f1444 */
[----:B------:R-:W-:-:S03]  /*f1d0*/  @!P1 LEA R24, P0, R71, R78, 0x2 ;  /* 0x0000004e47189211 */ /* 0x000fc600078010ff */
[----:B------:R4:W-:Y:S01]  /*f1e0*/  @!P2 ST.E.128 desc[UR4][R26.64+0x3000], R52 ;  /* 0x003000341a00a985 */ /* 0x0009e2000c101d04 */
[----:B------:R-:W-:-:S05]  /*f1f0*/  @!P1 LEA.HI.X R25, R71, R79, R68, 0x2, P0 ;  /* 0x0000004f47199211 */ /* 0x000fca00000f1444 */
[----:B------:R4:W-:Y:S04]  /*f200*/  @!P1 ST.E.128 desc[UR4][R24.64+0x3100], R20 ;  /* 0x0031001418009985 */ /* 0x0009e8000c101d04 */
.L_x_4880:
[----:B------:R-:W-:Y:S05]  /*f210*/  BSYNC.RECONVERGENT B0 ;  /* 0x0000000000007941 */ /* 0x000fea0003800200 */
.L_x_4879:
[----:B------:R-:W-:Y:S04]  /*f220*/  BSSY.RECONVERGENT B0, `(.L_x_4881) ;  /* 0x000000a000007945 */ /* 0x000fe80003800200 */
[----:B------:R-:W-:Y:S05]  /*f230*/  @P6 BRA `(.L_x_4882) ;  /* 0x0000000000206947 */ /* 0x000fea0003800000 */
[-C--:B-----5:R-:W-:Y:S02]  /*f240*/  ISETP.GE.AND P6, PT, R69, R132.reuse, PT ;  /* 0x000000844500720c */ /* 0x0a0fe40003fc6270 */
[----:B------:R-:W-:-:S11]  /*f250*/  ISETP.GE.AND P1, PT, R3, R132, PT ;  /* 0x000000840300720c */ /* 0x000fd60003f26270 */
[CC--:B----4-:R-:W-:Y:S02]  /*f260*/  @!P6 LEA R22, P2, R71.reuse, R78.reuse, 0x2 ;  /* 0x0000004e4716e211 */ /* 0x0d0fe400078410ff */
[C---:B------:R-:W-:Y:S02]  /*f270*/  @!P1 LEA R20, P0, R71.reuse, R78, 0x2 ;  /* 0x0000004e47149211 */ /* 0x040fe400078010ff */
[CCC-:B------:R-:W-:Y:S02]  /*f280*/  @!P6 LEA.HI.X R23, R71.reuse, R79.reuse, R68.reuse, 0x2, P2 ;  /* 0x0000004f4717e211 */ /* 0x1c0fe400010f1444 */
[----:B------:R-:W-:-:S03]  /*f290*/  @!P1 LEA.HI.X R21, R71, R79, R68, 0x2, P0 ;  /* 0x0000004f47159211 */ /* 0x000fc600000f1444 */
[----:B------:R4:W-:Y:S04]  /*f2a0*/  @!P6 ST.E.128 desc[UR4][R22.64+0x4000], R48 ;  /* 0x004000301600e985 */ /* 0x0009e8000c101d04 */
[----:B------:R4:W-:Y:S02]  /*f2b0*/  @!P1 ST.E.128 desc[UR4][R20.64+0x4100], R16 ;  /* 0x0041001014009985 */ /* 0x0009e4000c101d04 */
.L_x_4882:
[----:B------:R-:W-:Y:S05]  /*f2c0*/  BSYNC.RECONVERGENT B0 ;  /* 0x0000000000007941 */ /* 0x000fea0003800200 */
.L_x_4881:
        /* <DEDUP_REMOVED lines=10> */
.L_x_4884:
[----:B------:R-:W-:Y:S05]  /*f370*/  BSYNC.RECONVERGENT B0 ;  /* 0x0000000000007941 */ /* 0x000fea0003800200 */
.L_x_4883:
        /* <DEDUP_REMOVED lines=10> */
.L_x_4886:
[----:B------:R-:W-:Y:S05]  /*f420*/  BSYNC.RECONVERGENT B0 ;  /* 0x0000000000007941 */ /* 0x000fea0003800200 */
.L_x_4885:
[----:B------:R-:W-:-:S04]  /*f430*/  MOV R221, 0x0 ;  /* 0x0000000000dd7802 */ /* 0x000fc80000000f00 */
[----:B-12345:R-:W-:Y:S05]  /*f440*/  @P3 RET.REL.NODEC R220 `(_ZN5flash24flash_fwd_splitkv_kernelI23Flash_fwd_kernel_traitsILi128ELi64ELi128ELi4ELb0ELb0EN7cutlass10bfloat16_tE19Flash_kernel_traitsILi128ELi64ELi128ELi4ES3_EELb0ELb0ELb1ELb0ELb0ELb0ELb1ELb0EEEvNS_16Flash_fwd_paramsE) ;  /* 0xffffff08dcec3950 */ /* 0x03efea0003c3ffff */
[-C--:B------:R-:W-:Y:S01]  /*f450*/  ISETP.GE.AND P2, PT, R69, R132.reuse, PT ;  /* 0x000000844500720c */ /* 0x080fe20003f46270 */
[----:B------:R-:W-:Y:S01]  /*f460*/  IMAD.MOV.U32 R221, RZ, RZ, 0x0 ;  /* 0x00000000ffdd7424 */ /* 0x000fe200078e00ff */
[----:B------:R-:W-:-:S11]  /*f470*/  ISETP.GE.AND P0, PT, R3, R132, PT ;  /* 0x000000840300720c */ /* 0x000fd60003f06270 */
[----:B------:R-:W-:-:S04]  /*f480*/  @!P2 LEA R2, P1, R71, R78, 0x2 ;  /* 0x0000004e4702a211 */ /* 0x000fc800078210ff */
[----:B------:R-:W-:-:S05]  /*f490*/  @!P2 LEA.HI.X R3, R71, R79, R68, 0x2, P1 ;  /* 0x0000004f4703a211 */ /* 0x000fca00008f1444 */
[----:B------:R1:W-:Y:S02]  /*f4a0*/  @!P2 ST.E.128 desc[UR4][R2.64+0x7000], R36 ;  /* 0x007000240200a985 */ /* 0x0003e4000c101d04 */
[----:B-1----:R-:W-:Y:S05]  /*f4b0*/  @P0 RET.REL.NODEC R220 `(_ZN5flash24flash_fwd_splitkv_kernelI23Flash_fwd_kernel_traitsILi128ELi64ELi128ELi4ELb0ELb0EN7cutlass10bfloat16_tE19Flash_kernel_traitsILi128ELi64ELi128ELi4ES3_EELb0ELb0ELb1ELb0ELb0ELb0ELb1ELb0EEEvNS_16Flash_fwd_paramsE) ;  /* 0xffffff08dcd00950 */ /* 0x002fea0003c3ffff */
[----:B------:R-:W-:Y:S01]  /*f4c0*/  LEA R2, P0, R71, R78, 0x2 ;  /* 0x0000004e47027211 */ /* 0x000fe200078010ff */
[----:B------:R-:W-:-:S03]  /*f4d0*/  IMAD.MOV.U32 R221, RZ, RZ, 0x0 ;  /* 0x00000000ffdd7424 */ /* 0x000fc600078e00ff */
[----:B------:R-:W-:-:S05]  /*f4e0*/  LEA.HI.X R3, R71, R79, R68, 0x2, P0 ;  /* 0x0000004f47037211 */ /* 0x000fca00000f1444 */
[----:B------:R1:W-:Y:S02]  /*f4f0*/  ST.E.128 desc[UR4][R2.64+0x7100], R4 ;  /* 0x0071000402007985 */ /* 0x0003e4000c101d04 */
[----:B-1----:R-:W-:Y:S05]  /*f500*/  RET.REL.NODEC R220 `(_ZN5flash24flash_fwd_splitkv_kernelI23Flash_fwd_kernel_traitsILi128ELi64ELi128ELi4ELb0ELb0EN7cutlass10bfloat16_tE19Flash_kernel_traitsILi128ELi64ELi128ELi4ES3_EELb0ELb0ELb1ELb0ELb0ELb0ELb1ELb0EEEvNS_16Flash_fwd_paramsE) ;  /* 0xffffff08dcbc7950 */ /* 0x002fea0003c3ffff */
.L_x_4870:
[----:B------:R-:W-:Y:S01]  /*f510*/  MOV R5, 0x2 ;  /* 0x0000000200057802 */ /* 0x000fe20000000f00 */
[----:B------:R-:W-:Y:S01]  /*f520*/  IMAD.MOV.U32 R4, RZ, RZ, -0x1 ;  /* 0xffffffffff047424 */ /* 0x000fe200078e00ff */
[----:B------:R-:W-:-:S07]  /*f530*/  MOV R2, 0x1f ;  /* 0x0000001f00027802 */ /* 0x000fce0000000f00 */
[----:B-1---5:R-:W-:Y:S05]  /*f540*/  WARPSYNC.COLLECTIVE R4, `(.L_x_4887) ;  /* 0x0000000004087348 */ /* 0x022fea0003c00000 */
[----:B------:R2:W3:Y:S02]  /*f550*/  SHFL.BFLY P0, R7, R237, R5, R2 ;  /* 0x0c000005ed077389 */ /* 0x0004e40000000002 */
[----:B-123-5:R-:W-:Y:S05]  /*f560*/  ENDCOLLECTIVE ;  /* 0x000000000000791b */ /* 0x02efea0003800000 */
.L_x_4887:
[----:B------:R-:W-:Y:S02]  /*f570*/  MOV R8, R7 ;  /* 0x0000000700087202 */ /* 0x000fe40000000f00 */
[----:B------:R-:W-:-:S03]  /*f580*/  MOV R5, 0x1 ;  /* 0x0000000100057802 */ /* 0x000fc60000000f00 */
[----:B------:R-:W-:-:S04]  /*f590*/  FADD.FTZ R8, R8, R237 ;  /* 0x000000ed08087221 */ /* 0x000fc80000010000 */
[----:B------:R-:W-:-:S07]  /*f5a0*/  IMAD.MOV.U32 R237, RZ, RZ, R8 ;  /* 0x000000ffffed7224 */ /* 0x000fce00078e0008 */
[----:B------:R-:W-:Y:S05]  /*f5b0*/  WARPSYNC.COLLECTIVE R4, `(.L_x_4888) ;  /* 0x0000000004087348 */ /* 0x000fea0003c00000 */
[----:B------:R1:W2:Y:S02]  /*f5c0*/  SHFL.BFLY P0, R7, R237, R5, R2 ;  /* 0x0c000005ed077389 */ /* 0x0002a40000000002 */
[----:B-12---:R-:W-:Y:S05]  /*f5d0*/  ENDCOLLECTIVE ;  /* 0x000000000000791b */ /* 0x006fea0003800000 */
.L_x_4888:
[----:B------:R-:W-:Y:S01]  /*f5e0*/  MOV R237, R235 ;  /* 0x000000eb00ed7202 */ /* 0x000fe20000000f00 */
[----:B------:R-:W-:Y:S01]  /*f5f0*/  IMAD.MOV.U32 R3, RZ, RZ, R7 ;  /* 0x000000ffff037224 */ /* 0x000fe200078e0007 */
[----:B------:R-:W-:-:S03]  /*f600*/  MOV R5, 0x2 ;  /* 0x0000000200057802 */ /* 0x000fc60000000f00 */
[----:B------:R-:W-:-:S07]  /*f610*/  FADD.FTZ R3, R8, R3 ;  /* 0x0000000308037221 */ /* 0x000fce0000010000 */
[----:B------:R-:W-:Y:S05]  /*f620*/  WARPSYNC.COLLECTIVE R4, `(.L_x_4889) ;  /* 0x0000000004087348 */ /* 0x000fea0003c00000 */
[----:B------:R1:W2:Y:S02]  /*f630*/  SHFL.BFLY P0, R7, R237, R5, R2 ;  /* 0x0c000005ed077389 */ /* 0x0002a40000000002 */
[----:B-12---:R-:W-:Y:S05]  /*f640*/  ENDCOLLECTIVE ;  /* 0x000000000000791b */ /* 0x006fea0003800000 */
.L_x_4889:
[----:B------:R-:W-:Y:S01]  /*f650*/  FADD.FTZ R6, R7, R235 ;  /* 0x000000eb07067221 */ /* 0x000fe20000010000 */
[----:B------:R-:W-:-:S03]  /*f660*/  MOV R5, 0x1 ;  /* 0x0000000100057802 */ /* 0x000fc60000000f00 */
[----:B------:R-:W-:-:S07]  /*f670*/  IMAD.MOV.U32 R237, RZ, RZ, R6 ;  /* 0x000000ffffed7224 */ /* 0x000fce00078e0006 */
[----:B------:R-:W-:Y:S05]  /*f680*/  WARPSYNC.COLLECTIVE R4, `(.L_x_4890) ;  /* 0x0000000004087348 */ /* 0x000fea0003c00000 */
[----:B------:R1:W2:Y:S02]  /*f690*/  SHFL.BFLY P0, R7, R237, R5, R2 ;  /* 0x0c000005ed077389 */ /* 0x0002a40000000002 */
[----:B-12---:R-:W-:Y:S05]  /*f6a0*/  ENDCOLLECTIVE ;  /* 0x000000000000791b */ /* 0x006fea0003800000 */
.L_x_4890:
[----:B------:R-:W-:Y:S01]  /*f6b0*/  MOV R9, R7 ;  /* 0x0000000700097202 */ /* 0x000fe20000000f00 */
[----:B------:R-:W-:Y:S06]  /*f6c0*/  BRA `(.L_x_4891) ;  /* 0xffffffe800f87947 */ /* 0x000fec000383ffff */
.L_x_4892:
        /* <DEDUP_REMOVED lines=11> */
.L_x_14892:


//--------------------- .text._ZN5flash24flash_fwd_splitkv_kernelI23Flash_fwd_kernel_traitsILi128ELi64ELi128ELi4ELb0ELb0EN7cutlass10bfloat16_tE19Flash_kernel_traitsILi128ELi64ELi128ELi4ES3_EELb0ELb0ELb1ELb0ELb0ELb1ELb1ELb0EEEvNS_16Flash_fwd_paramsE --------------------------
	.section	.text._ZN5flash24flash_fwd_splitkv_kernelI23Flash_fwd_kernel_traitsILi128ELi64ELi128ELi4ELb0ELb0EN7cutlass10bfloat16_tE19Flash_kernel_traitsILi128ELi64ELi128ELi4ES3_EELb0ELb0ELb1ELb0ELb0ELb1ELb1ELb0EEEvNS_16Flash_fwd_paramsE,"ax",@progbits
	.align	128
        .global         _ZN5flash24flash_fwd_splitkv_kernelI23Flash_fwd_kernel_traitsILi128ELi64ELi128ELi4ELb0ELb0EN7cutlass10bfloat16_tE19Flash_kernel_traitsILi128ELi64ELi128ELi4ES3_EELb0ELb0ELb1ELb0ELb0ELb1ELb1ELb0EEEvNS_16Flash_fwd_paramsE
        .type           _ZN5flash24flash_fwd_splitkv_kernelI23Flash_fwd_kernel_traitsILi128ELi64ELi128ELi4ELb0ELb0EN7cutlass10bfloat16_tE19Flash_kernel_traitsILi128ELi64ELi128ELi4ES3_EELb0ELb0ELb1ELb0ELb0ELb1ELb1ELb0EEEvNS_16Flash_fwd_paramsE,@function
        .size           _ZN5flash24flash_fwd_splitkv_kernelI23Flash_fwd_kernel_traitsILi128ELi64ELi128ELi4ELb0ELb0EN7cutlass10bfloat16_tE19Flash_kernel_traitsILi128ELi64ELi128ELi4ES3_EELb0ELb0ELb1ELb0ELb0ELb1ELb1ELb0EEEvNS_16Flash_fwd_paramsE,(.L_x_14893 - _ZN5flash24flash_fwd_splitkv_kernelI23Flash_fwd_kernel_traitsILi128ELi64ELi128ELi4ELb0ELb0EN7cutlass10bfloat16_tE19Flash_kernel_traitsILi128ELi64ELi128ELi4ES3_EELb0ELb0ELb1ELb0ELb0ELb1ELb1ELb0EEEvNS_16Flash_fwd_paramsE)
        .other          _ZN5flash24flash_fwd_splitkv_kernelI23Flash_fwd_kernel_traitsILi128ELi64ELi128ELi4ELb0ELb0EN7cutlass10bfloat16_tE19Flash_kernel_traitsILi128ELi64ELi128ELi4ES3_EELb0ELb0ELb1ELb0ELb0ELb1ELb1ELb0EEEvNS_16Flash_fwd_paramsE,@"STO_CUDA_ENTRY STV_DEFAULT"
_ZN5flash24flash_fwd_splitkv_kernelI23Flash_fwd_kernel_traitsILi128ELi64ELi128ELi4ELb0ELb0EN7cutlass10bfloat16_tE19Flash_kernel_traitsILi128ELi64ELi128ELi4ES3_EELb0ELb0ELb1ELb0ELb0ELb1ELb1ELb0EEEvNS_16Flash_fwd_paramsE:
.text._ZN5flash24flash_fwd_splitkv_kernelI23Flash_fwd_kernel_traitsILi128ELi64ELi128ELi4ELb0ELb0EN7cutlass10bfloat16_tE19Flash_kernel_traitsILi128ELi64ELi128ELi4ES3_EELb0ELb0ELb1ELb0ELb0ELb1ELb1ELb0EEEvNS_16Flash_fwd_paramsE:
        /* <DEDUP_REMOVED lines=29> */
[----:B------:R-:W-:Y:S05]  /*01d0*/  CALL.REL.NOINC `($_ZN5flash24flash_fwd_splitkv_kernelI23Flash_fwd_kernel_traitsILi128ELi64ELi128ELi4ELb0ELb0EN7cutlass10bfloat16_tE19Flash_kernel_traitsILi128ELi64ELi128ELi4ES3_EELb0ELb0ELb1ELb0ELb0ELb1ELb1ELb0EEEvNS_16Flash_fwd_paramsE$_ZN5flash30compute_attn_1rowblock_splitkvI23Flash_fwd_kernel_traitsILi128ELi64ELi128ELi4ELb0ELb0EN7cutlass10bfloat16_tE19Flash_kernel_traitsILi128ELi64ELi128ELi4ES3_EELb0ELb0ELb1ELb0ELb0ELb1ELb1ELb0ENS_16Flash_fwd_paramsEEEvRKT8_iiiii) ;  /* 0x0000000000087944 */ /* 0x000fea0003c00000 */
[----:B------:R-:W-:Y:S05]  /*01e0*/  BSYNC.RECONVERGENT B2 ;  /* 0x0000000000027941 */ /* 0x000fea0003800200 */
.L_x_4893:
[----:B------:R-:W-:Y:S05]  /*01f0*/  EXIT ;  /* 0x000000000000794d */ /* 0x000fea0003800000 */
        .type           $_ZN5flash24flash_fwd_splitkv_kernelI23Flash_fwd_kernel_traitsILi128ELi64ELi128ELi4ELb0ELb0EN7cutlass10bfloat16_tE19Flash_kernel_traitsILi128ELi64ELi128ELi4ES3_EELb0ELb0ELb1ELb0ELb0ELb1ELb1ELb0EEEvNS_16Flash_fwd_paramsE$_ZN5flash30compute_attn_1rowblock_splitkvI23Flash_fwd_kernel_traitsILi128ELi64ELi128ELi4ELb0ELb0EN7cutlass10bfloat16_tE19Flash_kernel_traitsILi128ELi64ELi128ELi4ES3_EELb0ELb0ELb1ELb0ELb0ELb1ELb1ELb0ENS_16Flash_fwd_paramsEEEvRKT8_iiiii,@function
        .size           $_ZN5flash24flash_fwd_splitkv_kernelI23Flash_fwd_kernel_traitsILi128ELi64ELi128ELi4ELb0ELb0EN7cutlass10bfloat16_tE19Flash_kernel_traitsILi128ELi64ELi128ELi4ES3_EELb0ELb0ELb1ELb0ELb0ELb1ELb1ELb0EEEvNS_16Flash_fwd_paramsE$_ZN5flash30compute_attn_1rowblock_splitkvI23Flash_fwd_kernel_traitsILi128ELi64ELi128ELi4ELb0ELb0EN7cutlass10bfloat16_tE19Flash_kernel_traitsILi128ELi64ELi128ELi4ES3_EELb0ELb0ELb1ELb0ELb0ELb1ELb1ELb0ENS_16Flash_fwd_paramsEEEvRKT8_iiiii,(.L_x_14893 - $_ZN5flash24flash_fwd_splitkv_kernelI23Flash_fwd_kernel_traitsILi128ELi64ELi128ELi4ELb0ELb0EN7cutlass10bfloat16_tE19Flash_kernel_traitsILi128ELi64ELi128ELi4ES3_EELb0ELb0ELb1ELb0ELb0ELb1ELb1ELb0EEEvNS_16Flash_fwd_paramsE$_ZN5flash30compute_attn_1rowblock_splitkvI23Flash_fwd_kernel_traitsILi128ELi64ELi128ELi4ELb0ELb0EN7cutlass10bfloat16_tE19Flash_kernel_traitsILi128ELi64ELi128ELi4ES3_EELb0ELb0ELb1ELb0ELb0ELb1ELb1ELb0ENS_16Flash_fwd_paramsEEEvRKT8_iiiii)
$_ZN5flash24flash_fwd_splitkv_kernelI23Flash_fwd_kernel_traitsILi128ELi64ELi128ELi4ELb0ELb0EN7cutlass10bfloat16_tE19Flash_kernel_traitsILi128ELi64ELi128ELi4ES3_EELb0ELb0ELb1ELb0ELb0ELb1ELb1ELb0EEEvNS_16Flash_fwd_paramsE$_ZN5flash30compute_attn_1rowblock_splitkvI23Flash_fwd_kernel_traitsILi128ELi64ELi128ELi4ELb0ELb0EN7cutlass10bfloat16_tE19Flash_kernel_traitsILi128ELi64ELi128ELi4ES3_EELb0ELb0ELb1ELb0ELb0ELb1ELb1ELb0ENS_16Flash_fwd_paramsEEEvRKT8_iiiii:
        /* <DEDUP_REMOVED lines=39> */
.L_x_4895:
[----:B------:R-:W-:Y:S05]  /*0470*/  BSYNC.RECONVERGENT B0 ;  /* 0x0000000000007941 */ /* 0x000fea0003800200 */
.L_x_4894:
[----:B------:R-:W-:Y:S04]  /*0480*/  BSSY.RECONVERGENT B0, `(.L_x_4896) ;  /* 0x0000007000007945 */ /* 0x000fe80003800200 */
[----:B------:R-:W-:Y:S05]  /*0490*/  @!P3 BRA `(.L_x_4897) ;  /* 0x000000000014b947 */ /* 0x000fea0003800000 */
[----:B-----5:R-:W4:Y:S02]  /*04a0*/  LD.E.U8 R5, desc[UR4][R2.64+0x1b2] ;  /* 0x0001b20402057980 */ /* 0x020f24000c101100 */
[----:B----4-:R-:W-:-:S13]  /*04b0*/  ISETP.NE.AND P1, PT, R5, RZ, PT ;  /* 0x000000ff0500720c */ /* 0x010fda0003f25270 */
[----:B------:R-:W4:Y:S02]  /*04c0*/  @P1 LD.E R8, desc[UR4][R16.64+0x4] ;  /* 0x0000040410081980 */ /* 0x000f24000c101900 */
[----:B----4-:R-:W-:-:S06]  /*04d0*/  @P1 IADD3 R5, PT, PT, R8, -R13, RZ ;  /* 0x8000000d08051210 */ /* 0x010fcc0007ffe0ff */
[----:B------:R4:W5:Y:S02]  /*04e0*/  @!P1 LD.E R5, desc[UR4][R16.64] ;  /* 0x0000000410059980 */ /* 0x000964000c101900 */
.L_x_4897:
[----:B------:R-:W-:Y:S05]  /*04f0*/  BSYNC.RECONVERGENT B0 ;  /* 0x0000000000007941 */ /* 0x000fea0003800200 */
.L_x_4896:
        /* <DEDUP_REMOVED lines=8> */
.L_x_4899:
[----:B------:R-:W5:Y:S01]  /*0580*/  LD.E.64 R8, desc[UR4][R2.64+0x108] ;  /* 0x0001080402087980 */ /* 0x000f62000c101b00 */
[----:B------:R-:W-:Y:S01]  /*0590*/  BSSY.RECONVERGENT B0, `(.L_x_4901) ;  /* 0x0000006000007945 */ /* 0x000fe20003800200 */
[----:B------:R-:W-:Y:S01]  /*05a0*/  IMAD.MOV.U32 R34, RZ, RZ, RZ ;  /* 0x000000ffff227224 */ /* 0x000fe200078e00ff */
[----:B-----5:R-:W-:-:S04]  /*05b0*/  ISETP.NE.U32.AND P0, PT, R8, RZ, PT ;  /* 0x000000ff0800720c */ /* 0x020fc80003f05070 */
[----:B------:R-:W-:-:S13]  /*05c0*/  ISETP.NE.AND.EX P0, PT, R9, RZ, PT, P0 ;  /* 0x000000ff0900720c */ /* 0x000fda0003f05300 */
[----:B------:R-:W-:Y:S05]  /*05d0*/  @!P0 BRA `(.L_x_4902) ;  /* 0x0000000000048947 */ /* 0x000fea0003800000 */
[----:B------:R1:W5:Y:S02]  /*05e0*/  LD.E R34, desc[UR4][R2.64+0xbc] ;  /* 0x0000bc0402227980 */ /* 0x000364000c101900 */
.L_x_4902:
[----:B------:R-:W-:Y:S05]  /*05f0*/  BSYNC.RECONVERGENT B0 ;  /* 0x0000000000007941 */ /* 0x000fea0003800200 */
.L_x_4901:
[----:B-----5:R-:W-:Y:S02]  /*0600*/  IADD3 R34, PT, PT, R34, R5, -R12 ;  /* 0x0000000522227210 */ /* 0x020fe40007ffe80c */
.L_x_4900:
[----:B------:R-:W-:Y:S05]  /*0610*/  BSYNC.RECONVERGENT B1 ;  /* 0x0000000000017941 */ /* 0x000fea0003800200 */
.L_x_4898:
[----:B------:R-:W-:Y:S01]  /*0620*/  IMAD.SHL.U32 R219, R231, 0x40, RZ ;  /* 0x00000040e7db7824 */ /* 0x000fe200078e00ff */
[----:B------:R-:W-:Y:S01]  /*0630*/  MOV R8, R230 ;  /* 0x000000e600087202 */ /* 0x000fe20000000f00 */
[----:B------:R-:W-:-:S03]  /*0640*/  IMAD.MOV.U32 R9, RZ, RZ, 0x0 ;  /* 0x00000000ff097424 */ /* 0x000fc600078e00ff */
[----:B------:R-:W-:-:S13]  /*0650*/  ISETP.GT.AND P0, PT, R36, R219, PT ;  /* 0x000000db2400720c */ /* 0x000fda0003f04270 */
[----:B-1234-:R-:W-:Y:S05]  /*0660*/  @!P0 RET.REL.NODEC R8 `(_ZN5flash24flash_fwd_splitkv_kernelI23Flash_fwd_kernel_traitsILi128ELi64ELi128ELi4ELb0ELb0EN7cutlass10bfloat16_tE19Flash_kernel_traitsILi128ELi64ELi128ELi4ES3_EELb0ELb0ELb1ELb0ELb0ELb1ELb1ELb0EEEvNS_16Flash_fwd_paramsE) ;  /* 0xfffffff808648950 */ /* 0x01efea0003c3ffff */
        /* <DEDUP_REMOVED lines=45> */
[----:B------:R-:W-:Y:S01]  /*0940*/  ISETP.GE.AND P3, PT, R8, R15, PT ;  /* 0x0000000f0800720c */ /* 0x000fe20003f66270 */
[----:B------:R-:W-:Y:S01]  /*0950*/  IMAD.SHL.U32 R212, R212, 0x8, RZ ;  /* 0x00000008d4d47824 */ /* 0x000fe200078e00ff */
        /* <DEDUP_REMOVED lines=13> */
[----:B---3--:R-:W-:Y:S01]  /*0a30*/  IMAD R4, R4, R7, R236 ;  /* 0x0000000704047224 */ /* 0x008fe200078e02ec */
[----:B------:R-:W-:-:S03]  /*0a40*/  LOP3.LUT R7, R9, 0x1f80, R212, 0xf8, !PT ;  /* 0x00001f8009077812 */ /* 0x000fc600078ef8d4 */
        /* <DEDUP_REMOVED lines=11> */
.L_x_4905:
[----:B------:R-:W-:Y:S05]  /*0b00*/  BSYNC.RECONVERGENT B0 ;  /* 0x0000000000007941 */ /* 0x000fea0003800200 */
.L_x_4904:
        /* <DEDUP_REMOVED lines=12> */
.L_x_4907:
[----:B------:R-:W-:Y:S05]  /*0bd0*/  BSYNC.RECONVERGENT B0 ;  /* 0x0000000000007941 */ /* 0x000fea0003800200 */
.L_x_4906:
        /* <DEDUP_REMOVED lines=12> */
.L_x_4909:
[----:B------:R-:W-:Y:S05]  /*0ca0*/  BSYNC.RECONVERGENT B0 ;  /* 0x0000000000007941 */ /* 0x000fea0003800200 */
.L_x_4908:
        /* <DEDUP_REMOVED lines=12> */
.L_x_4911:
[----:B------:R-:W-:Y:S05]  /*0d70*/  BSYNC.RECONVERGENT B0 ;  /* 0x0000000000007941 */ /* 0x000fea0003800200 */
.L_x_4910:
        /* <DEDUP_REMOVED lines=11> */
.L_x_4913:
[----:B------:R-:W-:Y:S05]  /*0e30*/  BSYNC.RECONVERGENT B0 ;  /* 0x0000000000007941 */ /* 0x000fea0003800200 */
.L_x_4912:
        /* <DEDUP_REMOVED lines=11> */
.L_x_4915:
[----:B------:R-:W-:Y:S05]  /*0ef0*/  BSYNC.RECONVERGENT B0 ;  /* 0x0000000000007941 */ /* 0x000fea0003800200 */
.L_x_4914:
        /* <DEDUP_REMOVED lines=12> */
.L_x_4917:
[----:B------:R-:W-:Y:S05]  /*0fc0*/  BSYNC.RECONVERGENT B0 ;  /* 0x0000000000007941 */ /* 0x000fea0003800200 */
.L_x_4916:
        /* <DEDUP_REMOVED lines=15> */
.L_x_4919:
[----:B------:R-:W-:Y:S05]  /*10c0*/  BSYNC.RECONVERGENT B0 ;  /* 0x0000000000007941 */ /* 0x000fea0003800200 */
.L_x_4918:
        /* <DEDUP_REMOVED lines=20> */
[----:B--234-:R-:W-:Y:S05]  /*1210*/  @P6 RET.REL.NODEC R230 `(_ZN5flash24flash_fwd_splitkv_kernelI23Flash_fwd_kernel_traitsILi128ELi64ELi128ELi4ELb0ELb0EN7cutlass10bfloat16_tE19Flash_kernel_traitsILi128ELi64ELi128ELi4ES3_EELb0ELb0ELb1ELb0ELb0ELb1ELb1ELb0EEEvNS_16Flash_fwd_paramsE) ;  /* 0xffffffece6786950 */ /* 0x01cfea0003c3ffff */
[----:B------:R-:W-:Y:S02]  /*1220*/  MOV R3, 0xff800000 ;  /* 0xff80000000037802 */ /* 0x000fe40000000f00 */
[----:B------:R-:W-:-:S03]  /*1230*/  MOV R231, 0x0 ;  /* 0x0000000000e77802 */ /* 0x000fc60000000f00 */
[----:B------:R1:W-:Y:S02]  /*1240*/  ST.E desc[UR4][R10.64+0xe0], R3 ;  /* 0x0000e0030a007985 */ /* 0x0003e4000c101904 */
[----:B-1----:R-:W-:Y:S05]  /*1250*/  RET.REL.NODEC R230 `(_ZN5flash24flash_fwd_splitkv_kernelI23Flash_fwd_kernel_traitsILi128ELi64ELi128ELi4ELb0ELb0EN7cutlass10bfloat16_tE19Flash_kernel_traitsILi128ELi64ELi128ELi4ES3_EELb0ELb0ELb1ELb0ELb0ELb1ELb1ELb0EEEvNS_16Flash_fwd_paramsE) ;  /* 0xffffffece6687950 */ /* 0x002fea0003c3ffff */
.L_x_4903:
        /* <DEDUP_REMOVED lines=84> */
[----:B---3--:R-:W-:Y:S01]  /*17a0*/  SHF.R.S32.HI R5, RZ, 0x1f, R0 ;  /* 0x0000001fff057819 */ /* 0x008fe20000011400 */
[-C--:B--2---:R-:W-:Y:S02]  /*17b0*/  IMAD R6, R15, R0.reuse, RZ ;  /* 0x000000000f067224 */ /* 0x084fe400078e02ff */
        /* <DEDUP_REMOVED lines=16> */
.L_x_4921:
        /* <DEDUP_REMOVED lines=27> */
[-C--:B--2---:R-:W-:Y:S02]  /*1a70*/  @!P2 IMAD R9, R221, R12.reuse, RZ ;  /* 0x0000000cdd09a224 */ /* 0x084fe400078e02ff */
[----:B------:R-:W-:-:S04]  /*1a80*/  @!P2 IMAD.WIDE.U32 R22, R220, R12, RZ ;  /* 0x0000000cdc16a225 */ /* 0x000fc800078e00ff */
[----:B------:R-:W-:Y:S01]  /*1a90*/  @!P2 IMAD R0, R0, R220, R9 ;  /* 0x000000dc0000a224 */ /* 0x000fe200078e0209 */
[----:B------:R-:W-:Y:S01]  /*1aa0*/  @P2 IADD3 R6, PT, PT, R12, R13, RZ ;  /* 0x0000000d0c062210 */ /* 0x000fe20007ffe0ff */
[----:B---3-5:R-:W-:-:S03]  /*1ab0*/  @!P2 IMAD R9, R15, R11, RZ ;  /* 0x0000000b0f09a224 */ /* 0x028fc600078e02ff */
        /* <DEDUP_REMOVED lines=19> */
[----:B----4-:R-:W-:Y:S01]  /*1bf0*/  @!P2 IMAD R0, R223, R12, RZ ;  /* 0x0000000cdf00a224 */ /* 0x010fe200078e02ff */
        /* <DEDUP_REMOVED lines=28> */
.L_x_4922:
[----:B------:R-:W-:Y:S05]  /*1dc0*/  BSYNC.RECONVERGENT B0 ;  /* 0x0000000000007941 */ /* 0x000fea0003800200 */
.L_x_4920:
[----:B------:R-:W-:Y:S01]  /*1dd0*/  ISETP.NE.AND P1, PT, R7, -0x1, PT ;  /* 0xffffffff0700780c */ /* 0x000fe20003f25270 */
[----:B------:R-:W2:Y:S04]  /*1de0*/  LD.E.64 R30, desc[UR4][R2.64+0x30] ;  /* 0x00003004021e7980 */ /* 0x000ea8000c101b00 */
[----:B------:R-:W3:Y:S01]  /*1df0*/  LD.E.64 R16, desc[UR4][R2.64+0x48] ;  /* 0x0000480402107980 */ /* 0x000ee2000c101b00 */
[----:B------:R-:W-:-:S03]  /*1e00*/  SHF.L.U32 R208, R212, 0x3, RZ ;  /* 0x00000003d4d07819 */ /* 0x000fc600000006ff */
        /* <DEDUP_REMOVED lines=14> */
[----:B---3--:R-:W-:Y:S01]  /*1ef0*/  IMAD R25, R17, R236, RZ ;  /* 0x000000ec11197224 */ /* 0x008fe200078e02ff */
[----:B------:R-:W-:Y:S02]  /*1f00*/  SHF.R.S32.HI R23, RZ, 0x1f, R236 ;  /* 0x0000001fff177819 */ /* 0x000fe400000114ec */
[----:B------:R-:W-:-:S03]  /*1f10*/  IADD3.X R21, PT, PT, RZ, R4, RZ, P0, !PT ;  /* 0x00000004ff157210 */ /* 0x000fc600007fe4ff */
[----:B------:R-:W-:Y:S02]  /*1f20*/  IMAD R25, R16, R23, R25 ;  /* 0x0000001710197224 */ /* 0x000fe400078e0219 */
[----:B------:R-:W-:Y:S02]  /*1f30*/  IMAD.WIDE.U32 R16, R236, R16, R20 ;  /* 0x00000010ec107225 */ /* 0x000fe400078e0014 */
[----:B------:R1:W5:Y:S01]  /*1f40*/  LD.E.64 R20, desc[UR4][R2.64+0x10] ;  /* 0x0000100402147980 */ /* 0x000362000c101b00 */
[----:B------:R-:W2:Y:S01]  /*1f50*/  S2UR UR6, SR_CgaCtaId ;  /* 0x00000000000679c3 */ /* 0x000ea20000008800 */
[----:B------:R-:W-:Y:S01]  /*1f60*/  IMAD.IADD R219, R36, 0x1, -R219 ;  /* 0x0000000124db7824 */ /* 0x000fe200078e0adb */
[----:B------:R-:W-:Y:S01]  /*1f70*/  SHF.R.U32.HI R28, RZ, 0x3, R212 ;  /* 0x00000003ff1c7819 */ /* 0x000fe200000116d4 */
[----:B------:R-:W-:Y:S01]  /*1f80*/  UMOV UR7, 0x400 ;  /* 0x0000040000077882 */ /* 0x000fe20000000000 */
[----:B------:R-:W-:Y:S02]  /*1f90*/  LOP3.LUT R7, R208, 0x1c0, RZ, 0xc0, !PT ;  /* 0x000001c0d0077812 */ /* 0x000fe400078ec0ff */
[----:B------:R-:W-:-:S02]  /*1fa0*/  ISETP.GE.AND P4, PT, R28, R219, PT ;  /* 0x000000db1c00720c */ /* 0x000fc40003f86270 */
[----:B------:R-:W-:Y:S02]  /*1fb0*/  LOP3.LUT R5, R208, 0x1e00, RZ, 0xc0, !PT ;  /* 0x00001e00d0057812 */ /* 0x000fe400078ec0ff */
[----:B------:R-:W-:Y:S01]  /*1fc0*/  LOP3.LUT R6, R7, 0x38, R212, 0xf8, !PT ;  /* 0x0000003807067812 */ /* 0x000fe200078ef8d4 */
[----:B------:R-:W-:Y:S01]  /*1fd0*/  IMAD R4, R33, -0x80, R34 ;  /* 0xffffff8021047824 */ /* 0x000fe200078e0222 */
[----:B------:R-:W-:Y:S01]  /*1fe0*/  MOV R29, RZ ;  /* 0x000000ff001d7202 */ /* 0x000fe20000000f00 */
[C---:B------:R-:W-:Y:S01]  /*1ff0*/  VIADD R13, R28.reuse, 0x10 ;  /* 0x000000101c0d7836 */ /* 0x040fe20000000000 */
        /* <DEDUP_REMOVED lines=35> */
.L_x_4924:
[----:B------:R-:W-:Y:S05]  /*2230*/  BSYNC.RECONVERGENT B0 ;  /* 0x0000000000007941 */ /* 0x000fea0003800200 */
.L_x_4923:
        /* <DEDUP_REMOVED lines=25> */
.L_x_4926:
[----:B------:R-:W-:Y:S05]  /*23d0*/  BSYNC.RECONVERGENT B0 ;  /* 0x0000000000007941 */ /* 0x000fea0003800200 */
.L_x_4925:
[----:B------:R-:W-:Y:S01]  /*23e0*/  IADD3.X R27, PT, PT, RZ, R0, RZ, P2, !PT ;  /* 0x00000000ff1b7210 */ /* 0x000fe200017fe4ff */
[----:B------:R-:W-:Y:S01]  /*23f0*/  BSSY.RECONVERGENT B0, `(.L_x_4927) ;  /* 0x000001d000007945 */ /* 0x000fe20003800200 */
[----:B------:R-:W-:Y:S01]  /*2400*/  ISETP.GE.AND P0, PT, R13, R4, PT ;  /* 0x000000040d00720c */ /* 0x000fe20003f06270 */
[----:B------:R-:W-:Y:S01]  /*2410*/  IMAD R5, R221, R28, RZ ;  /* 0x0000001cdd057224 */ /* 0x000fe200078e02ff */
[----:B------:R-:W-:Y:S01]  /*2420*/  ISETP.GE.AND P5, PT, R11, R4, PT ;  /* 0x000000040b00720c */ /* 0x000fe20003fa6270 */
[C---:B-1----:R-:W-:Y:S01]  /*2430*/  IMAD.WIDE.U32 R46, R28.reuse, R220, R26 ;  /* 0x000000dc1c2e7225 */ /* 0x042fe200078e001a */
[----:B--2---:R-:W-:Y:S01]  /*2440*/  IADD3 R7, PT, PT, R28, 0x40, RZ ;  /* 0x000000401c077810 */ /* 0x004fe20007ffe0ff */
        /* <DEDUP_REMOVED lines=23> */
.L_x_4928:
[----:B------:R-:W-:Y:S05]  /*25c0*/  BSYNC.RECONVERGENT B0 ;  /* 0x0000000000007941 */ /* 0x000fea0003800200 */
.L_x_4927:
        /* <DEDUP_REMOVED lines=30> */
.L_x_4930:
[----:B------:R-:W-:Y:S05]  /*27b0*/  BSYNC.RECONVERGENT B0 ;  /* 0x0000000000007941 */ /* 0x000fea0003800200 */
.L_x_4929:
[----:B------:R-:W-:Y:S04]  /*27c0*/  BSSY.RECONVERGENT B0, `(.L_x_4931) ;  /* 0x0000011000007945 */ /* 0x000fe80003800200 */
[----:B------:R-:W-:Y:S05]  /*27d0*/  @P6 BRA `(.L_x_4932) ;  /* 0x00000000003c6947 */ /* 0x000fea0003800000 */
[-C--:B------:R-:W-:Y:S02]  /*27e0*/  ISETP.GE.AND P2, PT, R123, R234.reuse, PT ;  /* 0x000000ea7b00720c */ /* 0x080fe40003f46270 */
[----:B------:R-:W-:-:S11]  /*27f0*/  ISETP.GE.AND P1, PT, R35, R234, PT ;  /* 0x000000ea2300720c */ /* 0x000fd60003f26270 */
[----:B--2---:R-:W-:Y:S01]  /*2800*/  @!P2 IMAD.MOV.U32 R16, RZ, RZ, R226 ;  /* 0x000000ffff10a224 */ /* 0x004fe200078e00e2 */
        /* <DEDUP_REMOVED lines=12> */
.L_x_4932:
[----:B------:R-:W-:Y:S05]  /*28d0*/  BSYNC.RECONVERGENT B0 ;  /* 0x0000000000007941 */ /* 0x000fea0003800200 */
.L_x_4931:
[----:B------:R-:W-:Y:S01]  /*28e0*/  SHF.L.U64.HI R6, R220, 0x4, R221 ;  /* 0x00000004dc067819 */ /* 0x000fe200000102dd */
[----:B------:R-:W-:Y:S01]  /*28f0*/  BSSY.RECONVERGENT B0, `(.L_x_4933) ;  /* 0x0000014000007945 */ /* 0x000fe20003800200 */
[----:B-1----:R-:W-:Y:S01]  /*2900*/  LEA R26, P1, R0, R226, 0x1 ;  /* 0x000000e2001a7211 */ /* 0x002fe200078208ff */
[----:B------:R-:W-:Y:S01]  /*2910*/  VIADD R25, R28, 0x60 ;  /* 0x000000601c197836 */ /* 0x000fe20000000000 */
[----:B------:R-:W-:Y:S02]  /*2920*/  ISETP.GE.AND P2, PT, R5, R4, PT ;  /* 0x000000040500720c */ /* 0x000fe40003f46270 */
[----:B------:R-:W-:Y:S01]  /*2930*/  LEA.HI.X R27, R0, R225, R6, 0x1, P1 ;  /* 0x000000e1001b7211 */ /* 0x000fe200008f0c06 */
[----:B------:R-:W-:Y:S10]  /*2940*/  @P0 BRA `(.L_x_4934) ;  /* 0x0000000000380947 */ /* 0x000ff40003800000 */
[-C--:B------:R-:W-:Y:S02]  /*2950*/  ISETP.GE.AND P0, PT, R35, R234.reuse, PT ;  /* 0x000000ea2300720c */ /* 0x080fe40003f06270 */
[----:B------:R-:W-:-:S11]  /*2960*/  ISETP.GE.AND P1, PT, R123, R234, PT ;  /* 0x000000ea7b00720c */ /* 0x000fd60003f26270 */
[----:B--23--:R-:W-:Y:S02]  /*2970*/  @!P0 IMAD.MOV.U32 R16, RZ, RZ, R26 ;  /* 0x000000ffff108224 */ /* 0x00cfe400078e001a */
        /* <DEDUP_REMOVED lines=11> */
.L_x_4934:
[----:B------:R-:W-:Y:S05]  /*2a30*/  BSYNC.RECONVERGENT B0 ;  /* 0x0000000000007941 */ /* 0x000fea0003800200 */
.L_x_4933:
        /* <DEDUP_REMOVED lines=16> */
.L_x_4936:
[----:B------:R-:W-:Y:S05]  /*2b40*/  BSYNC.RECONVERGENT B0 ;  /* 0x0000000000007941 */ /* 0x000fea0003800200 */
.L_x_4935:
[----:B------:R-:W-:Y:S01]  /*2b50*/  BSSY.RECONVERGENT B0, `(.L_x_4937) ;  /* 0x0000012000007945 */ /* 0x000fe20003800200 */
[----:B------:R-:W-:Y:S02]  /*2b60*/  ISETP.GE.AND P0, PT, R25, R4, PT ;  /* 0x000000041900720c */ /* 0x000fe40003f06270 */
[----:B-1234-:R-:W-:Y:S01]  /*2b70*/  IADD3 R17, PT, PT, R28, 0x70, RZ ;  /* 0x000000701c117810 */ /* 0x01efe20007ffe0ff */
        /* <DEDUP_REMOVED lines=15> */
.L_x_4938:
[----:B------:R-:W-:Y:S05]  /*2c70*/  BSYNC.RECONVERGENT B0 ;  /* 0x0000000000007941 */ /* 0x000fea0003800200 */
.L_x_4937:
[----:B------:R-:W-:Y:S01]  /*2c80*/  BSSY.RECONVERGENT B0, `(.L_x_4939) ;  /* 0x0000014000007945 */ /* 0x000fe20003800200 */
[----:B------:R-:W-:-:S03]  /*2c90*/  ISETP.GE.AND P1, PT, R17, R4, PT ;  /* 0x000000041100720c */ /* 0x000fc60003f26270 */
[----:B------:R-:W-:Y:S10]  /*2ca0*/  @P3 BRA `(.L_x_4940) ;  /* 0x0000000000443947 */ /* 0x000ff40003800000 */
        /* <DEDUP_REMOVED lines=17> */
.L_x_4940:
[----:B------:R-:W-:Y:S05]  /*2dc0*/  BSYNC.RECONVERGENT B0 ;  /* 0x0000000000007941 */ /* 0x000fea0003800200 */
.L_x_4939:
        /* <DEDUP_REMOVED lines=16> */
.L_x_4942:
[----:B------:R-:W-:Y:S05]  /*2ed0*/  BSYNC.RECONVERGENT B0 ;  /* 0x0000000000007941 */ /* 0x000fea0003800200 */
.L_x_4941:
[----:B------:R-:W-:Y:S04]  /*2ee0*/  BSSY.RECONVERGENT B0, `(.L_x_4943) ;  /* 0x0000013000007945 */ /* 0x000fe80003800200 */
[----:B------:R-:W-:Y:S05]  /*2ef0*/  @P0 BRA `(.L_x_4944) ;  /* 0x0000000000440947 */ /* 0x000fea0003800000 */
[----:B-123--:R-:W-:Y:S01]  /*2f00*/  MOV R30, R26 ;  /* 0x0000001a001e7202 */ /* 0x00efe20000000f00 */
        /* <DEDUP_REMOVED lines=16> */
.L_x_4944:
[----:B------:R-:W-:Y:S05]  /*3010*/  BSYNC.RECONVERGENT B0 ;  /* 0x0000000000007941 */ /* 0x000fea0003800200 */
.L_x_4943:
        /* <DEDUP_REMOVED lines=17> */
.L_x_4946:
[----:B------:R-:W-:Y:S05]  /*3130*/  BSYNC.RECONVERGENT B0 ;  /* 0x0000000000007941 */ /* 0x000fea0003800200 */
.L_x_4945:
[----:B-1234-:R-:W2:Y:S04]  /*3140*/  LD.E.64 R30, desc[UR4][R2.64+0x1c0] ;  /* 0x0001c004021e7980 */ /* 0x01eea8000c101b00 */
[----:B------:R-:W3:Y:S01]  /*3150*/  LD.E.64 R26, desc[UR4][R2.64+0x1b8] ;  /* 0x0001b804021a7980 */ /* 0x000ee2000c101b00 */
[----:B------:R-:W-:-:S03]  /*3160*/  IMAD.MOV.U32 R22, RZ, RZ, R236 ;  /* 0x000000ffff167224 */ /* 0x000fc600078e00ec */
[----:B------:R1:W5:Y:S01]  /*3170*/  LD.E R6, desc[UR4][R2.64+0xd8] ;  /* 0x0000d80402067980 */ /* 0x000362000c101900 */
[----:B------:R-:W-:Y:S02]  /*3180*/  IABS R18, R19 ;  /* 0x0000001300127213 */ /* 0x000fe40000000000 */
[----:B------:R-:W-:Y:S01]  /*3190*/  IABS R16, R236 ;  /* 0x000000ec00107213 */ /* 0x000fe20000000000 */
[----:B------:R-:W0:Y:S01]  /*31a0*/  LDGDEPBAR ;  /* 0x00000000000079af */ /* 0x000e220000000000 */
[----:B------:R-:W4:Y:S01]  /*31b0*/  I2F.RP R24, R18 ;  /* 0x0000001200187306 */ /* 0x000f220000209400 */
[----:B--2---:R-:W-:-:S04]  /*31c0*/  IMAD.WIDE.U32 R22, R237, R30, R22 ;  /* 0x0000001eed167225 */ /* 0x004fc800078e0016 */
[----:B------:R-:W-:Y:S01]  /*31d0*/  IMAD R0, R31, R237, RZ ;  /* 0x000000ed1f007224 */ /* 0x000fe200078e02ff */
[----:B---3--:R-:W-:-:S03]  /*31e0*/  LEA R30, P0, R22, R26, 0x2 ;  /* 0x0000001a161e7211 */ /* 0x008fc600078010ff */
[----:B------:R-:W-:-:S05]  /*31f0*/  IMAD.IADD R0, R23, 0x1, R0 ;  /* 0x0000000117007824 */ /* 0x000fca00078e0200 */
[----:B------:R-:W-:-:S05]  /*3200*/  LEA.HI.X R31, R22, R27, R0, 0x2, P0 ;  /* 0x0000001b161f7211 */ /* 0x000fca00000f1400 */
[----:B------:R1:W5:Y:S01]  /*3210*/  LD.E R0, desc[UR4][R30.64] ;  /* 0x000000041e007980 */ /* 0x000362000c101900 */
[----:B----4-:R1:W2:Y:S01]  /*3220*/  MUFU.RCP R22, R24 ;  /* 0x0000001800167308 */ /* 0x0102a20000001000 */
[----:B------:R-:W-:Y:S01]  /*3230*/  MOV R26, RZ ;  /* 0x000000ff001a7202 */ /* 0x000fe20000000f00 */
[----:B------:R-:W-:Y:S01]  /*3240*/  IMAD R229, R223, R28, RZ ;  /* 0x0000001cdfe57224 */ /* 0x000fe200078e02ff */
[----:B------:R-:W-:-:S06]  /*3250*/  DEPBAR.LE SB0, 0x0 ;  /* 0x000080000000791a */ /* 0x000fcc0000000000 */
[----:B------:R-:W-:Y:S05]  /*3260*/  WARPSYNC.ALL ;  /* 0x0000000000007948 */ /* 0x000fea0003800000 */
[----:B------:R-:W-:Y:S01]  /*3270*/  BSSY.RECONVERGENT B0, `(.L_x_4947) ;  /* 0x000003d000007945 */ /* 0x000fe20003800200 */
[----:B------:R-:W-:Y:S02]  /*3280*/  SHF.L.U32 R38, R212, 0x6, RZ ;  /* 0x00000006d4267819 */ /* 0x000fe400000006ff */
[----:B--2---:R-:W-:-:S04]  /*3290*/  IADD3 R22, PT, PT, R22, 0xffffffe, RZ ;  /* 0x0ffffffe16167810 */ /* 0x004fc80007ffe0ff */
[----:B------:R-:W2:Y:S02]  /*32a0*/  F2I.FTZ.U32.TRUNC.NTZ R27, R22 ;  /* 0x00000016001b7305 */ /* 0x000ea4000021f000 */
[----:B--2---:R-:W-:-:S04]  /*32b0*/  IMAD.MOV R14, RZ, RZ, -R27 ;  /* 0x000000ffff0e7224 */ /* 0x004fc800078e0a1b */
        /* <DEDUP_REMOVED lines=12> */
[-C--:B------:R-:W-:Y:S01]  /*3380*/  @!P1 IADD3 R27, PT, PT, R27, -R18.reuse, RZ ;  /* 0x800000121b1b9210 */ /* 0x080fe20007ffe0ff */
[----:B------:R-:W-:Y:S01]  /*3390*/  @!P1 VIADD R23, R23, 0x1 ;  /* 0x0000000117179836 */ /* 0x000fe20000000000 */
[----:B------:R-:W-:Y:S02]  /*33a0*/  ISETP.NE.AND P1, PT, R19, RZ, PT ;  /* 0x000000ff1300720c */ /* 0x000fe40003f25270 */
[----:B------:R-:W-:-:S13]  /*33b0*/  ISETP.GE.U32.AND P2, PT, R27, R18, PT ;  /* 0x000000121b00720c */ /* 0x000fda0003f46070 */
[----:B------:R-:W-:-:S05]  /*33c0*/  @P2 IADD3 R23, PT, PT, R23, 0x1, RZ ;  /* 0x0000000117172810 */ /* 0x000fca0007ffe0ff */
[----:B------:R-:W-:Y:S01]  /*33d0*/  @!P0 IMAD.MOV R23, RZ, RZ, -R23 ;  /* 0x000000ffff178224 */ /* 0x000fe200078e0a17 */
[----:B------:R-:W-:Y:S01]  /*33e0*/  @!P1 LOP3.LUT R23, RZ, R19, RZ, 0x33, !PT ;  /* 0x00000013ff179212 */ /* 0x000fe200078e33ff */
[----:B------:R-:W-:-:S03]  /*33f0*/  IMAD.WIDE.U32 R18, R8, R222, RZ ;  /* 0x000000de08127225 */ /* 0x000fc600078e00ff */
[----:B------:R-:W-:Y:S01]  /*3400*/  SHF.R.S32.HI R8, RZ, 0x1f, R23 ;  /* 0x0000001fff087819 */ /* 0x000fe20000011417 */
[-C--:B------:R-:W-:Y:S01]  /*3410*/  IMAD R15, R41, R23.reuse, RZ ;  /* 0x00000017290f7224 */ /* 0x080fe200078e02ff */
[----:B------:R-:W-:Y:S01]  /*3420*/  IADD3 R19, PT, PT, R19, R14, RZ ;  /* 0x0000000e13137210 */ /* 0x000fe20007ffe0ff */
[----:B------:R-:W-:Y:S01]  /*3430*/  IMAD.WIDE.U32 R22, R40, R23, RZ ;  /* 0x0000001728167225 */ /* 0x000fe200078e00ff */
[----:B------:R-:W-:-:S03]  /*3440*/  IADD3 R12, P1, P0, R18, R12, R123 ;  /* 0x0000000c120c7210 */ /* 0x000fc6000783e07b */
[----:B------:R-:W-:Y:S01]  /*3450*/  IMAD R8, R8, R40, R15 ;  /* 0x0000002808087224 */ /* 0x000fe200078e020f */
[----:B------:R-:W-:Y:S01]  /*3460*/  IADD3.X R10, PT, PT, R19, R10, RZ, P1, P0 ;  /* 0x0000000a130a7210 */ /* 0x000fe20000fe04ff */
[----:B-----5:R2:W3:Y:S01]  /*3470*/  MUFU.RCP R15, R6 ;  /* 0x00000006000f7308 */ /* 0x0204e20000001000 */
[----:B------:R-:W-:Y:S01]  /*3480*/  IADD3 R18, P0, PT, R12, R22, RZ ;  /* 0x000000160c127210 */ /* 0x000fe20007f1e0ff */
[----:B------:R-:W-:Y:S01]  /*3490*/  IMAD.IADD R23, R23, 0x1, R8 ;  /* 0x0000000117177824 */ /* 0x000fe200078e0208 */
[----:B------:R-:W-:-:S04]  /*34a0*/  SHF.L.U64.HI R8, R222, 0x4, R223 ;  /* 0x00000004de087819 */ /* 0x000fc800000102df */
[----:B------:R-:W-:-:S03]  /*34b0*/  IADD3.X R19, PT, PT, R10, R23, RZ, P0, !PT ;  /* 0x000000170a137210 */ /* 0x000fc600007fe4ff */
[----:B------:R-:W-:-:S04]  /*34c0*/  IMAD.WIDE.U32 R18, R28, R222, R18 ;  /* 0x000000de1c127225 */ /* 0x000fc800078e0012 */
[----:B------:R-:W-:Y:S01]  /*34d0*/  IMAD.IADD R229, R19, 0x1, R229 ;  /* 0x0000000113e57824 */ /* 0x000fe200078e02e5 */
[----:B------:R-:W-:Y:S01]  /*34e0*/  LEA R228, P0, R18, R20, 0x1 ;  /* 0x0000001412e47211 */ /* 0x000fe200078008ff */
[----:B--2---:R-:W-:-:S03]  /*34f0*/  IMAD.SHL.U32 R6, R222, 0x10, RZ ;  /* 0x00000010de067824 */ /* 0x004fc600078e00ff */
[----:B------:R-:W-:Y:S01]  /*3500*/  LEA.HI.X R229, R18, R21, R229, 0x1, P0 ;  /* 0x0000001512e57211 */ /* 0x000fe200000f0ce5 */
[----:B---3--:R-:W-:Y:S01]  /*3510*/  FMUL.FTZ R0, R0, R15 ;  /* 0x0000000f00007220 */ /* 0x008fe20000410000 */
        /* <DEDUP_REMOVED lines=16> */
.L_x_4948:
[----:B------:R3:W-:Y:S04]  /*3620*/  STS.128 [R32+0xc000], RZ ;  /* 0x00c000ff20007388 */ /* 0x0007e80000000c00 */
[----:B------:R3:W-:Y:S02]  /*3630*/  STS.128 [R32+0x10000], RZ ;  /* 0x010000ff20007388 */ /* 0x0007e40000000c00 */
.L_x_4949:
[----:B------:R-:W-:Y:S05]  /*3640*/  BSYNC.RECONVERGENT B0 ;  /* 0x0000000000007941 */ /* 0x000fea0003800200 */
.L_x_4947:
[----:B------:R-:W-:Y:S01]  /*3650*/  ISETP.GE.AND P2, PT, R13, R4, PT ;  /* 0x000000040d00720c */ /* 0x000fe20003f46270 */
[----:B------:R-:W-:Y:S01]  /*3660*/  IMAD.SHL.U32 R211, R212, 0x20, RZ ;  /* 0x00000020d4d37824 */ /* 0x000fe200078e00ff */
[----:B------:R-:W-:Y:S01]  /*3670*/  LEA R10, P1, R6, R228, 0x1 ;  /* 0x000000e4060a7211 */ /* 0x000fe200078208ff */
[----:B------:R-:W-:Y:S01]  /*3680*/  BSSY.RECONVERGENT B0, `(.L_x_4950) ;  /* 0x000001f000007945 */ /* 0x000fe20003800200 */
[-C--:B------:R-:W-:Y:S02]  /*3690*/  ISETP.GE.AND P5, PT, R5, R4.reuse, PT ;  /* 0x000000040500720c */ /* 0x080fe40003fa6270 */
[----:B------:R-:W-:Y:S02]  /*36a0*/  LOP3.LUT R5, R38, 0x1c0, RZ, 0xc0, !PT ;  /* 0x000001c026057812 */ /* 0x000fe400078ec0ff */
[----:B------:R-:W-:Y:S02]  /*36b0*/  SHF.R.U32.HI R213, RZ, 0x1, R212 ;  /* 0x00000001ffd57819 */ /* 0x000fe400000116d4 */
[----:B------:R-:W-:-:S02]  /*36c0*/  ISETP.GE.AND P3, PT, R11, R4, PT ;  /* 0x000000040b00720c */ /* 0x000fc40003f66270 */
[----:B------:R-:W-:Y:S01]  /*36d0*/  LEA.HI.X R11, R6, R229, R8, 0x1, P1 ;  /* 0x000000e5060b7211 */ /* 0x000fe200008f0c08 */
[----:B------:R4:W-:Y:S01]  /*36e0*/  @P2 STS.128 [R32+0xc800], RZ ;  /* 0x00c800ff20002388 */ /* 0x0009e20000000c00 */
[----:B------:R-:W-:Y:S02]  /*36f0*/  LOP3.LUT R8, R5, 0x8, R212, 0x78, !PT ;  /* 0x0000000805087812 */ /* 0x000fe400078e78d4 */
[----:B------:R-:W-:Y:S01]  /*3700*/  LOP3.LUT R211, R211, 0x7c00, RZ, 0xc0, !PT ;  /* 0x00007c00d3d37812 */ /* 0x000fe200078ec0ff */
[----:B------:R4:W-:Y:S01]  /*3710*/  @P2 STS.128 [R32+0x10800], RZ ;  /* 0x010800ff20002388 */ /* 0x0009e20000000c00 */
[----:B------:R-:W-:Y:S02]  /*3720*/  LOP3.LUT R121, R213, 0x8, RZ, 0xc0, !PT ;  /* 0x00000008d5797812 */ /* 0x000fe400078ec0ff */
[----:B------:R-:W-:Y:S02]  /*3730*/  ISETP.GE.AND P6, PT, R7, R4, PT ;  /* 0x000000040700720c */ /* 0x000fe40003fc6270 */
[----:B------:R-:W-:-:S02]  /*3740*/  LOP3.LUT R7, R8, R123, RZ, 0x3c, !PT ;  /* 0x0000007b08077212 */ /* 0x000fc400078e3cff */
[-C--:B------:R-:W-:Y:S02]  /*3750*/  ISETP.GE.AND P0, PT, R9, R4.reuse, PT ;  /* 0x000000040900720c */ /* 0x080fe40003f06270 */
        /* <DEDUP_REMOVED lines=17> */
.L_x_4951:
[----:B------:R-:W-:Y:S05]  /*3870*/  BSYNC.RECONVERGENT B0 ;  /* 0x0000000000007941 */ /* 0x000fea0003800200 */
.L_x_4950:
        /* <DEDUP_REMOVED lines=19> */
.L_x_4953:
[----:B------:R-:W-:Y:S05]  /*39b0*/  BSYNC.RECONVERGENT B0 ;  /* 0x0000000000007941 */ /* 0x000fea0003800200 */
.L_x_4952:
        /* <DEDUP_REMOVED lines=23> */
.L_x_4955:
[----:B------:R-:W-:Y:S05]  /*3b30*/  BSYNC.RECONVERGENT B0 ;  /* 0x0000000000007941 */ /* 0x000fea0003800200 */
.L_x_4954:
        /* <DEDUP_REMOVED lines=21> */
.L_x_4957:
[----:B------:R-:W-:Y:S05]  /*3c90*/  BSYNC.RECONVERGENT B0 ;  /* 0x0000000000007941 */ /* 0x000fea0003800200 */
.L_x_4956:
        /* <DEDUP_REMOVED lines=18> */
.L_x_4959:
[----:B------:R-:W-:Y:S05]  /*3dc0*/  BSYNC.RECONVERGENT B0 ;  /* 0x0000000000007941 */ /* 0x000fea0003800200 */
.L_x_4958:
        /* <DEDUP_REMOVED lines=21> */
.L_x_4961:
[----:B------:R-:W-:Y:S05]  /*3f20*/  BSYNC.RECONVERGENT B0 ;  /* 0x0000000000007941 */ /* 0x000fea0003800200 */
.L_x_4960:
        /* <DEDUP_REMOVED lines=19> */
.L_x_4963:
[----:B------:R-:W-:Y:S05]  /*4060*/  BSYNC.RECONVERGENT B0 ;  /* 0x0000000000007941 */ /* 0x000fea0003800200 */
.L_x_4962:
[----:B------:R-:W-:Y:S01]  /*4070*/  LDSM.16.M88.4 R76, [R132] ;  /* 0x00000000844c783b */ /* 0x000fe20000000200 */
[----:B------:R-:W-:Y:S02]  /*4080*/  R2P PR, R212, 0x6 ;  /* 0x00000006d4007804 */ /* 0x000fe40000000000 */
[----:B------:R-:W-:Y:S01]  /*4090*/  MOV R210, 0x20 ;  /* 0x0000002000d27802 */ /* 0x000fe20000000f00 */
[----:B------:R-:W5:Y:S03]  /*40a0*/  LDSM.16.M88.4 R44, [R126+0x4000] ;  /* 0x004000007e2c783b */ /* 0x000f660000000200 */
[----:B------:R-:W-:Y:S01]  /*40b0*/  SEL R37, R210, 0xffffffe0, !P1 ;  /* 0xffffffe0d2257807 */ /* 0x000fe20004800000 */
[----:B-1----:R-:W1:Y:S03]  /*40c0*/  LDSM.16.M88.4 R28, [R126+0x4800] ;  /* 0x004800007e1c783b */ /* 0x002e660000000200 */
[-C--:B------:R-:W-:Y:S01]  /*40d0*/  IADD3 R125, PT, PT, R132, R37.reuse, RZ ;  /* 0x00000025847d7210 */ /* 0x080fe20007ffe0ff */
[----:B------:R-:W3:Y:S01]  /*40e0*/  LDSM.16.M88.4 R20, [R126+0x5000] ;  /* 0x005000007e14783b */ /* 0x000ee20000000200 */
[----:B------:R-:W-:-:S03]  /*40f0*/  IADD3 R122, PT, PT, R126, R37, RZ ;  /* 0x000000257e7a7210 */ /* 0x000fc60007ffe0ff */
[----:B--2---:R-:W2:Y:S04]  /*4100*/  LDSM.16.M88.4 R12, [R126+0x5800] ;  /* 0x005800007e0c783b */ /* 0x004ea80000000200 */
[----:B------:R-:W4:Y:S04]  /*4110*/  LDSM.16.M88.4 R4, [R126+0x6000] ;  /* 0x006000007e04783b */ /* 0x000f280000000200 */
[----:B------:R-:W4:Y:S04]  /*4120*/  LDSM.16.M88.4 R92, [R126+0x6800] ;  /* 0x006800007e5c783b */ /* 0x000f280000000200 */
[----:B------:R-:W4:Y:S04]  /*4130*/  LDSM.16.M88.4 R84, [R126+0x7000] ;  /* 0x007000007e54783b */ /* 0x000f280000000200 */
[----:B------:R-:W4:Y:S04]  /*4140*/  LDSM.16.M88.4 R52, [R126+0x7800] ;  /* 0x007800007e34783b */ /* 0x000f280000000200 */
[----:B------:R-:W-:Y:S04]  /*4150*/  LDSM.16.M88.4 R112, [R125] ;  /* 0x000000007d70783b */ /* 0x000fe80000000200 */
[----:B------:R-:W4:Y:S04]  /*4160*/  LDSM.16.M88.4 R64, [R122+0x4000] ;  /* 0x004000007a40783b */ /* 0x000f280000000200 */
[----:B------:R-:W4:Y:S01]  /*4170*/  LD.E R124, desc[UR4][R2.64+0x18c] ;  /* 0x00018c04027c7980 */ /* 0x000f22000c101900 */
[----:B-----5:R-:W-:Y:S03]  /*4180*/  HMMA.16816.F32.BF16 R48, R76, R44, RZ ;  /* 0x0000002c4c30723c */ /* 0x020fe600000418ff */
[----:B------:R-:W5:Y:S01]  /*4190*/  LDSM.16.M88.4 R60, [R122+0x4800] ;  /* 0x004800007a3c783b */ /* 0x000f620000000200 */
[----:B------:R-:W-:-:S03]  /*41a0*/  MOV R209, 0x40 ;  /* 0x0000004000d17802 */ /* 0x000fc60000000f00 */
[----:B------:R-:W5:Y:S01]  /*41b0*/  LDSM.16.M88.4 R56, [R122+0x5000] ;  /* 0x005000007a38783b */ /* 0x000f620000000200 */
[C---:B------:R-:W-:Y:S01]  /*41c0*/  HMMA.16816.F32.BF16 R44, R76.reuse, R46, RZ ;  /* 0x0000002e4c2c723c */ /* 0x040fe200000418ff */
[----:B------:R-:W-:Y:S02]  /*41d0*/  SEL R39, R209, 0xffffffc0, !P2 ;  /* 0xffffffc0d1277807 */ /* 0x000fe40005000000 */
[----:B------:R-:W-:Y:S02]  /*41e0*/  LDSM.16.M88.4 R100, [R122+0x7800] ;  /* 0x007800007a64783b */ /* 0x000fe40000000200 */
[-C--:B------:R-:W-:Y:S02]  /*41f0*/  IADD3 R130, PT, PT, R132, R39.reuse, RZ ;  /* 0x0000002784827210 */ /* 0x080fe40007ffe0ff */
[----:B------:R-:W-:Y:S01]  /*4200*/  IADD3 R120, PT, PT, R126, R39, RZ ;  /* 0x000000277e787210 */ /* 0x000fe20007ffe0ff */
[C---:B-1----:R-:W-:Y:S01]  /*4210*/  HMMA.16816.F32.BF16 R40, R76.reuse, R28, RZ ;  /* 0x0000001c4c28723c */ /* 0x042fe200000418ff */
[----:B------:R-:W-:Y:S04]  /*4220*/  LDSM.16.M88.4 R116, [R122+0x6000] ;  /* 0x006000007a74783b */ /* 0x000fe80000000200 */
[----:B------:R-:W-:Y:S03]  /*4230*/  LDSM.16.M88.4 R72, [R130] ;  /* 0x000000008248783b */ /* 0x000fe60000000200 */
[C---:B---3--:R-:W-:Y:S01]  /*4240*/  HMMA.16816.F32.BF16 R24, R76.reuse, R20, RZ ;  /* 0x000000144c18723c */ /* 0x048fe200000418ff */
[----:B------:R-:W-:Y:S04]  /*4250*/  LDSM.16.M88.4 R68, [R120+0x4000] ;  /* 0x004000007844783b */ /* 0x000fe80000000200 */
[----:B------:R-:W-:Y:S03]  /*4260*/  LDSM.16.M88.4 R108, [R122+0x6800] ;  /* 0x006800007a6c783b */ /* 0x000fe60000000200 */
[C---:B--2---:R-:W-:Y:S01]  /*4270*/  HMMA.16816.F32.BF16 R16, R76.reuse, R12, RZ ;  /* 0x0000000c4c10723c */ /* 0x044fe200000418ff */
[----:B------:R-:W-:Y:S04]  /*4280*/  LDSM.16.M88.4 R104, [R122+0x7000] ;  /* 0x007000007a68783b */ /* 0x000fe80000000200 */
[----:B------:R-:W0:Y:S03]  /*4290*/  LDGDEPBAR ;  /* 0x00000000000079af */ /* 0x000e260000000000 */
[C---:B----4-:R-:W-:Y:S08]  /*42a0*/  HMMA.16816.F32.BF16 R8, R76.reuse, R4, RZ ;  /* 0x000000044c08723c */ /* 0x050ff000000418ff */
        /* <DEDUP_REMOVED lines=28> */
[----:B------:R-:W5:Y:S07]  /*4470*/  LDSM.16.M88.4 R68, [R120+0x6800] ;  /* 0x006800007844783b */ /* 0x000f6e0000000200 */
        /* <DEDUP_REMOVED lines=21> */
[C---:B-----5:R-:W-:Y:S08]  /*45d0*/  HMMA.16816.F32.BF16 R96, R72.reuse, R68, R96 ;  /* 0x000000444860723c */ /* 0x060ff00000041860 */
[C---:B------:R-:W-:Y:S01]  /*45e0*/  HMMA.16816.F32.BF16 R92, R72.reuse, R70, R92 ;  /* 0x00000046485c723c */ /* 0x040fe2000004185c */
[----:B------:R-:W4:Y:S07]  /*45f0*/  LDSM.16.M88.4 R68, [R116+0x5000] ;  /* 0x005000007444783b */ /* 0x000f2e0000000200 */
[C---:B--2---:R-:W-:Y:S08]  /*4600*/  HMMA.16816.F32.BF16 R88, R72.reuse, R64, R88 ;  /* 0x000000404858723c */ /* 0x044ff00000041858 */
[C---:B------:R-:W-:Y:S01]  /*4610*/  HMMA.16816.F32.BF16 R84, R72.reuse, R66, R84 ;  /* 0x000000424854723c */ /* 0x040fe20000041854 */
[----:B------:R-:W-:Y:S07]  /*4620*/  LDSM.16.M88.4 R64, [R116+0x5800] ;  /* 0x005800007440783b */ /* 0x000fee0000000200 */
[C---:B------:R-:W-:Y:S08]  /*4630*/  HMMA.16816.F32.BF16 R80, R72.reuse, R100, R80 ;  /* 0x000000644850723c */ /* 0x040ff00000041850 */
[----:B------:R-:W-:Y:S01]  /*4640*/  HMMA.16816.F32.BF16 R76, R72, R102, R76 ;  /* 0x00000066484c723c */ /* 0x000fe2000004184c */
[----:B------:R-:W2:Y:S04]  /*4650*/  LDSM.16.M88.4 R72, [R116+0x6000] ;  /* 0x006000007448783b */ /* 0x000ea80000000200 */
[----:B------:R-:W5:Y:S03]  /*4660*/  LDSM.16.M88.4 R100, [R126+0x8000] ;  /* 0x008000007e64783b */ /* 0x000f660000000200 */
[C---:B---3--:R-:W-:Y:S08]  /*4670*/  HMMA.16816.F32.BF16 R48, R60.reuse, R56, R48 ;  /* 0x000000383c30723c */ /* 0x048ff00000041830 */
[C---:B------:R-:W-:Y:S01]  /*4680*/  HMMA.16816.F32.BF16 R44, R60.reuse, R58, R44 ;  /* 0x0000003a3c2c723c */ /* 0x040fe2000004182c */
[----:B------:R-:W3:Y:S07]  /*4690*/  LDSM.16.M88.4 R56, [R116+0x6800] ;  /* 0x006800007438783b */ /* 0x000eee0000000200 */
[C---:B-1----:R-:W-:Y:S08]  /*46a0*/  HMMA.16816.F32.BF16 R40, R60.reuse, R52, R40 ;  /* 0x000000343c28723c */ /* 0x042ff00000041828 */
[C---:B------:R-:W-:Y:S01]  /*46b0*/  HMMA.16816.F32.BF16 R28, R60.reuse, R54, R28 ;  /* 0x000000363c1c723c */ /* 0x040fe2000004181c */
[----:B------:R-:W1:Y:S07]  /*46c0*/  LDSM.16.M88.4 R52, [R116+0x7000] ;  /* 0x007000007434783b */ /* 0x000e6e0000000200 */
[C---:B----4-:R-:W-:Y:S08]  /*46d0*/  HMMA.16816.F32.BF16 R24, R60.reuse, R68, R24 ;  /* 0x000000443c18723c */ /* 0x050ff00000041818 */
[C---:B------:R-:W-:Y:S01]  /*46e0*/  HMMA.16816.F32.BF16 R20, R60.reuse, R70, R20 ;  /* 0x000000463c14723c */ /* 0x040fe20000041814 */
[----:B------:R-:W-:Y:S07]  /*46f0*/  LDSM.16.M88.4 R68, [R125+0x2000] ;  /* 0x002000007d44783b */ /* 0x000fee0000000200 */
[C---:B--2---:R-:W-:Y:S01]  /*4700*/  HMMA.16816.F32.BF16 R108, R60.reuse, R72, R8 ;  /* 0x000000483c6c723c */ /* 0x044fe20000041808 */
[----:B------:R-:W2:Y:S07]  /*4710*/  LDSM.16.M88.4 R8, [R122+0x8000] ;  /* 0x008000007a08783b */ /* 0x000eae0000000200 */
        /* <DEDUP_REMOVED lines=9> */
[C---:B---3--:R-:W-:Y:S08]  /*47b0*/  HMMA.16816.F32.BF16 R96, R60.reuse, R56, R96 ;  /* 0x000000383c60723c */ /* 0x048ff00000041860 */
[C---:B------:R-:W-:Y:S01]  /*47c0*/  HMMA.16816.F32.BF16 R92, R60.reuse, R58, R92 ;  /* 0x0000003a3c5c723c */ /* 0x040fe2000004185c */
[----:B------:R-:W3:Y:S07]  /*47d0*/  LDSM.16.M88.4 R56, [R126+0x8800] ;  /* 0x008800007e38783b */ /* 0x000eee0000000200 */
[C---:B-1----:R-:W-:Y:S08]  /*47e0*/  HMMA.16816.F32.BF16 R88, R60.reuse, R52, R88 ;  /* 0x000000343c58723c */ /* 0x042ff00000041858 */
[----:B------:R-:W-:Y:S01]  /*47f0*/  HMMA.16816.F32.BF16 R84, R60, R54, R84 ;  /* 0x000000363c54723c */ /* 0x000fe20000041854 */
[----:B------:R-:W1:Y:S07]  /*4800*/  LDSM.16.M88.4 R52, [R126+0x9000] ;  /* 0x009000007e34783b */ /* 0x000e6e0000000200 */
[C---:B--2---:R-:W-:Y:S08]  /*4810*/  HMMA.16816.F32.BF16 R112, R68.reuse, R8, R112 ;  /* 0x000000084470723c */ /* 0x044ff00000041870 */
[----:B------:R-:W-:Y:S01]  /*4820*/  HMMA.16816.F32.BF16 R44, R68, R10, R44 ;  /* 0x0000000a442c723c */ /* 0x000fe2000004182c */
[----:B------:R-:W-:Y:S07]  /*4830*/  LDSM.16.M88.4 R8, [R120+0x8800] ;  /* 0x008800007808783b */ /* 0x000fee0000000200 */
[C---:B----4-:R-:W-:Y:S08]  /*4840*/  HMMA.16816.F32.BF16 R80, R60.reuse, R64, R80 ;  /* 0x000000403c50723c */ /* 0x050ff00000041850 */
[----:B------:R-:W-:Y:S01]  /*4850*/  HMMA.16816.F32.BF16 R76, R60, R66, R76 ;  /* 0x000000423c4c723c */ /* 0x000fe2000004184c */
[----:B------:R-:W-:Y:S04]  /*4860*/  LDSM.16.M88.4 R64, [R117+0x2000] ;  /* 0x002000007540783b */ /* 0x000fe80000000200 */
[----:B------:R-:W2:Y:S03]  /*4870*/  LDSM.16.M88.4 R60, [R116+0x8000] ;  /* 0x00800000743c783b */ /* 0x000ea60000000200 */
[C---:B-----5:R-:W-:Y:S08]  /*4880*/  HMMA.16816.F32.BF16 R112, R72.reuse, R48, R112 ;  /* 0x000000304870723c */ /* 0x060ff00000041870 */
[----:B------:R-:W-:Y:S01]  /*4890*/  HMMA.16816.F32.BF16 R44, R72, R50, R44 ;  /* 0x00000032482c723c */ /* 0x000fe2000004182c */
[----:B------:R-:W4:Y:S07]  /*48a0*/  LDSM.16.M88.4 R48, [R126+0x9800] ;  /* 0x009800007e30783b */ /* 0x000f2e0000000200 */
[C---:B---3--:R-:W-:Y:S08]  /*48b0*/  HMMA.16816.F32.BF16 R40, R104.reuse, R56, R40 ;  /* 0x000000386828723c */ /* 0x048ff00000041828 */
[C---:B------:R-:W-:Y:S08]  /*48c0*/  HMMA.16816.F32.BF16 R28, R104.reuse, R58, R28 ;  /* 0x0000003a681c723c */ /* 0x040ff0000004181c */
[C---:B-1----:R-:W-:Y:S08]  /*48d0*/  HMMA.16816.F32.BF16 R24, R104.reuse, R52, R24 ;  /* 0x000000346818723c */ /* 0x042ff00000041818 */
[----:B------:R-:W-:Y:S01]  /*48e0*/  HMMA.16816.F32.BF16 R20, R104, R54, R20 ;  /* 0x000000366814723c */ /* 0x000fe20000041814 */
[----:B------:R-:W1:Y:S07]  /*48f0*/  LDSM.16.M88.4 R52, [R122+0x9000] ;  /* 0x009000007a34783b */ /* 0x000e6e0000000200 */
[C---:B------:R-:W-:Y:S01]  /*4900*/  HMMA.16816.F32.BF16 R56, R68.reuse, R100, R40 ;  /* 0x000000644438723c */ /* 0x040fe20000041828 */
[----:B------:R-:W3:Y:S07]  /*4910*/  LDSM.16.M88.4 R40, [R116+0x8800] ;  /* 0x008800007428783b */ /* 0x000eee0000000200 */
[----:B------:R-:W-:Y:S08]  /*4920*/  HMMA.16816.F32.BF16 R28, R68, R102, R28 ;  /* 0x00000066441c723c */ /* 0x000ff0000004181c */
[C---:B--2---:R-:W-:Y:S08]  /*4930*/  HMMA.16816.F32.BF16 R112, R64.reuse, R60, R112 ;  /* 0x0000003c4070723c */ /* 0x044ff00000041870 */
[----:B------:R-:W-:Y:S08]  /*4940*/  HMMA.16816.F32.BF16 R44, R64, R62, R44 ;  /* 0x0000003e402c723c */ /* 0x000ff0000004182c */
[----:B----4-:R-:W-:Y:S01]  /*4950*/  HMMA.16816.F32.BF16 R60, R104, R48, R16 ;  /* 0x00000030683c723c */ /* 0x010fe20000041810 */
[----:B------:R-:W2:Y:S07]  /*4960*/  LDSM.16.M88.4 R16, [R120+0x9000] ;  /* 0x009000007810783b */ /* 0x000eae0000000200 */
[C---:B------:R-:W-:Y:S08]  /*4970*/  HMMA.16816.F32.BF16 R56, R72.reuse, R8, R56 ;  /* 0x000000084838723c */ /* 0x040ff00000041838 */
[----:B------:R-:W-:Y:S01]  /*4980*/  HMMA.16816.F32.BF16 R28, R72, R10, R28 ;  /* 0x0000000a481c723c */ /* 0x000fe2000004181c */
[----:B------:R-:W4:Y:S07]  /*4990*/  LDSM.16.M88.4 R8, [R126+0xa000] ;  /* 0x00a000007e08783b */ /* 0x000f2e0000000200 */
[C---:B-1----:R-:W-:Y:S01]  /*49a0*/  HMMA.16816.F32.BF16 R100, R68.reuse, R52, R24 ;  /* 0x000000344464723c */ /* 0x042fe20000041818 */
[----:B------:R-:W1:Y:S07]  /*49b0*/  LDSM.16.M88.4 R24, [R116+0x9000] ;  /* 0x009000007418783b */ /* 0x000e6e0000000200 */
[----:B------:R-:W-:Y:S08]  /*49c0*/  HMMA.16816.F32.BF16 R20, R68, R54, R20 ;  /* 0x000000364414723c */ /* 0x000ff00000041814 */
[C---:B---3--:R-:W-:Y:S08]  /*49d0*/  HMMA.16816.F32.BF16 R56, R64.reuse, R40, R56 ;  /* 0x000000284038723c */ /* 0x048ff00000041838 */
[----:B------:R-:W-:Y:S01]  /*49e0*/  HMMA.16816.F32.BF16 R28, R64, R42, R28 ;  /* 0x0000002a401c723c */ /* 0x000fe2000004181c */
[----:B------:R-:W3:Y:S07]  /*49f0*/  LDSM.16.M88.4 R40, [R122+0x9800] ;  /* 0x009800007a28783b */ /* 0x000eee0000000200 */
[C---:B--2---:R-:W-:Y:S08]  /*4a00*/  HMMA.16816.F32.BF16 R100, R72.reuse, R16, R100 ;  /* 0x000000104864723c */ /* 0x044ff00000041864 */
[----:B------:R-:W-:Y:S01]  /*4a10*/  HMMA.16816.F32.BF16 R20, R72, R18, R20 ;  /* 0x000000124814723c */ /* 0x000fe20000041814 */
[----:B------:R-:W2:Y:S01]  /*4a20*/  LDSM.16.M88.4 R16, [R126+0xa800] ;  /* 0x00a800007e10783b */ /* 0x000ea20000000200 */
[-C--:B------:R-:W-:Y:S01]  /*4a30*/  FMUL.FTZ R44, R44, R124.reuse ;  /* 0x0000007c2c2c7220 */ /* 0x080fe20000410000 */
[-C--:B------:R-:W-:Y:S01]  /*4a40*/  FMUL.FTZ R45, R45, R124.reuse ;  /* 0x0000007c2d2d7220 */ /* 0x080fe20000410000 */
[-C--:B------:R-:W-:Y:S01]  /*4a50*/  FMUL.FTZ R46, R46, R124.reuse ;  /* 0x0000007c2e2e7220 */ /* 0x080fe20000410000 */
[-C--:B------:R-:W-:Y:S01]  /*4a60*/  FMUL.FTZ R47, R47, R124.reuse ;  /* 0x0000007c2f2f7220 */ /* 0x080fe20000410000 */
[----:B------:R-:W1:Y:S02]  /*4a70*/  MUFU.TANH R125, R44 ;  /* 0x0000002c007d7308 */ /* 0x000e640000002400 */
[C---:B------:R-:W-:Y:S01]  /*4a80*/  HMMA.16816.F32.BF16 R12, R104.reuse, R50, R12 ;  /* 0x00000032680c723c */ /* 0x040fe2000004180c */
[----:B------:R-:W-:Y:S05]  /*4a90*/  LDSM.16.M88.4 R48, [R116+0x9800] ;  /* 0x009800007430783b */ /* 0x000fea0000000200 */
[----:B------:R-:W1:Y:S02]  /*4aa0*/  MUFU.TANH R127, R45 ;  /* 0x0000002d007f7308 */ /* 0x000e640000002400 */
[C---:B----4-:R-:W-:Y:S06]  /*4ab0*/  HMMA.16816.F32.BF16 R108, R104.reuse, R8, R108 ;  /* 0x00000008686c723c */ /* 0x050fec000004186c */
[----:B------:R-:W4:Y:S02]  /*4ac0*/  MUFU.TANH R131, R46 ;  /* 0x0000002e00837308 */ /* 0x000f240000002400 */
[----:B------:R-:W-:Y:S01]  /*4ad0*/  HMMA.16816.F32.BF16 R4, R104, R10, R4 ;  /* 0x0000000a6804723c */ /* 0x000fe20000041804 */
[----:B------:R-:W-:Y:S05]  /*4ae0*/  LDSM.16.M88.4 R8, [R122+0xa000] ;  /* 0x00a000007a08783b */ /* 0x000fea0000000200 */
[----:B------:R5:W1:Y:S02]  /*4af0*/  MUFU.TANH R53, R47 ;  /* 0x0000002f00357308 */ /* 0x000a640000002400 */
[----:B-----5:R-:W5:Y:S01]  /*4b00*/  LDSM.16.M88.4 R44, [R120+0x9800] ;  /* 0x00980000782c783b */ /* 0x020f620000000200 */
[C---:B-1----:R-:W-:Y:S08]  /*4b10*/  HMMA.16816.F32.BF16 R100, R64.reuse, R24, R100 ;  /* 0x000000184064723c */ /* 0x042ff00000041864 */
[----:B------:R-:W-:Y:S01]  /*4b20*/  HMMA.16816.F32.BF16 R20, R64, R26, R20 ;  /* 0x0000001a4014723c */ /* 0x000fe20000041814 */
[----:B------:R-:W1:Y:S07]  /*4b30*/  LDSM.16.M88.4 R24, [R120+0xa000] ;  /* 0x00a000007818783b */ /* 0x000e6e0000000200 */
[C---:B---3--:R-:W-:Y:S08]  /*4b40*/  HMMA.16816.F32.BF16 R12, R68.reuse, R42, R12 ;  /* 0x0000002a440c723c */ /* 0x048ff0000004180c */
        /* <DEDUP_REMOVED lines=10> */
[----:B------:R-:W3:Y:S05]  /*4bf0*/  MUFU.TANH R137, R29 ;  /* 0x0000001d00897308 */ /* 0x000eea0000002400 */
        /* <DEDUP_REMOVED lines=23> */
[----:B---3--:R-:W2:Y:S01]  /*4d70*/  LDSM.16.M88.4 R20, [R126+0xb800] ;  /* 0x00b800007e14783b */ /* 0x008ea20000000200 */
[-C--:B------:R-:W-:Y:S01]  /*4d80*/  FMUL.FTZ R12, R12, R124.reuse ;  /* 0x0000007c0c0c7220 */ /* 0x080fe20000410000 */
[----:B------:R-:W-:-:S05]  /*4d90*/  FMUL.FTZ R13, R13, R124 ;  /* 0x0000007c0d0d7220 */ /* 0x000fca0000410000 */
[----:B------:R-:W-:Y:S01]  /*4da0*/  HMMA.16816.F32.BF16 R4, R64, R42, R4 ;  /* 0x0000002a4004723c */ /* 0x000fe20000041804 */
[-C--:B------:R-:W-:Y:S01]  /*4db0*/  FMUL.FTZ R153, R14, R124.reuse ;  /* 0x0000007c0e997220 */ /* 0x080fe20000410000 */
[----:B------:R-:W3:Y:S01]  /*4dc0*/  MUFU.TANH R151, R12 ;  /* 0x0000000c00977308 */ /* 0x000ee20000002400 */
[----:B------:R-:W-:-:S05]  /*4dd0*/  FMUL.FTZ R155, R15, R124 ;  /* 0x0000007c0f9b7220 */ /* 0x000fca0000410000 */
[----:B------:R-:W-:Y:S02]  /*4de0*/  HMMA.16816.F32.BF16 R108, R64, R40, R108 ;  /* 0x00000028406c723c */ /* 0x000fe4000004186c */
[----:B------:R1:W1:Y:S06]  /*4df0*/  MUFU.TANH R41, R13 ;  /* 0x0000000d00297308 */ /* 0x00026c0000002400 */
[----:B----4-:R-:W-:Y:S08]  /*4e00*/  HMMA.16816.F32.BF16 R96, R72, R8, R96 ;  /* 0x000000084860723c */ /* 0x010ff00000041860 */
[C---:B-----5:R-:W-:Y:S01]  /*4e10*/  HMMA.16816.F32.BF16 R88, R104.reuse, R28, R88 ;  /* 0x0000001c6858723c */ /* 0x060fe20000041858 */
        /* <DEDUP_REMOVED lines=8> */
[----:B------:R-:W-:-:S07]  /*4ea0*/  FMUL.FTZ R21, R6, R124 ;  /* 0x0000007c06157220 */ /* 0x000fce0000410000 */
[----:B------:R-:W-:Y:S01]  /*4eb0*/  HMMA.16816.F32.BF16 R96, R64, R24, R96 ;  /* 0x000000184060723c */ /* 0x000fe20000041860 */
[----:B------:R2:W1:Y:S07]  /*4ec0*/  MUFU.TANH R25, R5 ;  /* 0x0000000500197308 */ /* 0x00046e0000002400 */
[----:B------:R-:W-:Y:S01]  /*4ed0*/  HMMA.16816.F32.BF16 R92, R68, R18, R92 ;  /* 0x00000012445c723c */ /* 0x000fe2000004185c */
[----:B------:R-:W5:Y:S07]  /*4ee0*/  LDSM.16.M88.4 R16, [R120+0xb000] ;  /* 0x00b000007810783b */ /* 0x000f6e0000000200 */
[----:B------:R-:W-:Y:S01]  /*4ef0*/  HMMA.16816.F32.BF16 R76, R104, R22, R76 ;  /* 0x00000016684c723c */ /* 0x000fe2000004184c */
[----:B--2---:R-:W2:Y:S07]  /*4f00*/  LDSM.16.M88.4 R4, [R120+0xb800] ;  /* 0x00b800007804783b */ /* 0x004eae0000000200 */
[----:B-1----:R-:W-:Y:S08]  /*4f10*/  HMMA.16816.F32.BF16 R88, R68, R12, R88 ;  /* 0x0000000c4458723c */ /* 0x002ff00000041858 */
[----:B------:R-:W-:Y:S01]  /*4f20*/  HMMA.16816.F32.BF16 R92, R72, R10, R92 ;  /* 0x0000000a485c723c */ /* 0x000fe2000004185c */
[----:B------:R-:W1:Y:S07]  /*4f30*/  LDSM.16.M88.4 R8, [R116+0xb000] ;  /* 0x00b000007408783b */ /* 0x000e6e0000000200 */
[C---:B------:R-:W-:Y:S01]  /*4f40*/  HMMA.16816.F32.BF16 R84, R68.reuse, R14, R84 ;  /* 0x0000000e4454723c */ /* 0x040fe20000041854 */
[----:B------:R-:W3:Y:S07]  /*4f50*/  LDSM.16.M88.4 R12, [R116+0xb800] ;  /* 0x00b80000740c783b */ /* 0x000eee0000000200 */
        /* <DEDUP_REMOVED lines=19> */
[-C--:B------:R-:W-:Y:S01]  /*5090*/  FMUL.FTZ R60, R60, R124.reuse ;  /* 0x0000007c3c3c7220 */ /* 0x080fe20000410000 */
[-C--:B------:R-:W-:Y:S01]  /*50a0*/  FMUL.FTZ R108, R108, R124.reuse ;  /* 0x0000007c6c6c7220 */ /* 0x080fe20000410000 */
[----:B------:R-:W-:Y:S01]  /*50b0*/  FMUL.FTZ R96, R96, R124 ;  /* 0x0000007c60607220 */ /* 0x000fe20000410000 */
[----:B------:R-:W4:Y:S01]  /*50c0*/  MUFU.TANH R55, R55 ;  /* 0x0000003700377308 */ /* 0x000f220000002400 */
[----:B------:R-:W-:-:S04]  /*50d0*/  DEPBAR.LE SB0, 0x0 ;  /* 0x000080000000791a */ /* 0x000fc80000000000 */
[C---:B------:R-:W-:Y:S08]  /*50e0*/  HMMA.16816.F32.BF16 R84, R72.reuse, R18, R84 ;  /* 0x000000124854723c */ /* 0x040ff00000041854 */
[C---:B--2---:R-:W-:Y:S08]  /*50f0*/  HMMA.16816.F32.BF16 R76, R72.reuse, R6, R76 ;  /* 0x00000006484c723c */ /* 0x044ff0000004184c */
[----:B------:R-:W-:Y:S08]  /*5100*/  HMMA.16816.F32.BF16 R80, R72, R4, R80 ;  /* 0x000000044850723c */ /* 0x000ff00000041850 */
[C---:B------:R-:W-:Y:S08]  /*5110*/  HMMA.16816.F32.BF16 R92, R64.reuse, R26, R92 ;  /* 0x0000001a405c723c */ /* 0x040ff0000004185c */
[C---:B-1----:R-:W-:Y:S08]  /*5120*/  HMMA.16816.F32.BF16 R88, R64.reuse, R8, R88 ;  /* 0x000000084058723c */ /* 0x042ff00000041858 */
[C---:B------:R-:W-:Y:S08]  /*5130*/  HMMA.16816.F32.BF16 R84, R64.reuse, R10, R84 ;  /* 0x0000000a4054723c */ /* 0x040ff00000041854 */
        /* <DEDUP_REMOVED lines=27> */
[C---:B------:R-:W-:Y:S01]  /*52f0*/  ISETP.GT.AND P0, PT, R235.reuse, R224, PT ;  /* 0x000000e0eb00720c */ /* 0x040fe20003f04270 */
        /* <DEDUP_REMOVED lines=42> */
[----:B------:R-:W1:Y:S08]  /*55a0*/  MUFU.TANH R65, R65 ;  /* 0x0000004100417308 */ /* 0x000e700000002400 */
[----:B------:R1:W1:Y:S08]  /*55b0*/  MUFU.TANH R83, R76 ;  /* 0x0000004c00537308 */ /* 0x0002700000002400 */
[----:B------:R-:W1:Y:S08]  /*55c0*/  MUFU.TANH R95, R95 ;  /* 0x0000005f005f7308 */ /* 0x000e700000002400 */
[----:B------:R1:W1:Y:S08]  /*55d0*/  MUFU.TANH R81, R78 ;  /* 0x0000004e00517308 */ /* 0x0002700000002400 */
[----:B------:R-:W1:Y:S01]  /*55e0*/  MUFU.TANH R77, R77 ;  /* 0x0000004d004d7308 */ /* 0x000e620000002400 */
[----:B------:R-:W-:Y:S01]  /*55f0*/  BSSY.RECONVERGENT B1, `(.L_x_4964) ;  /* 0x00000b9000017945 */ /* 0x000fe20003800200 */
        /* <DEDUP_REMOVED lines=16> */
.L_x_4967:
[----:B------:R-:W2:Y:S01]  /*5700*/  LD.E R15, desc[UR4][R2.64+0x170] ;  /* 0x00017004020f7980 */ /* 0x000ea2000c101900 */
[----:B------:R-:W-:Y:S02]  /*5710*/  IADD3 R12, PT, PT, R232, -0x80, RZ ;  /* 0xffffff80e80c7810 */ /* 0x000fe40007ffe0ff */
        /* <DEDUP_REMOVED lines=12> */
[----:B--2---:R-:W-:Y:S02]  /*57e0*/  IMAD.MOV R13, RZ, RZ, -R31 ;  /* 0x000000ffff0d7224 */ /* 0x004fe400078e0a1f */
[----:B------:R-:W-:Y:S02]  /*57f0*/  IMAD.MOV.U32 R30, RZ, RZ, RZ ;  /* 0x000000ffff1e7224 */ /* 0x000fe400078e00ff */
[----:B------:R-:W-:-:S04]  /*5800*/  IMAD R13, R13, R8, RZ ;  /* 0x000000080d0d7224 */ /* 0x000fc800078e02ff */
[----:B------:R-:W-:-:S06]  /*5810*/  IMAD.HI.U32 R13, R31, R13, R30 ;  /* 0x0000000d1f0d7227 */ /* 0x000fcc00078e001e */
[----:B------:R-:W-:-:S04]  /*5820*/  IMAD.HI.U32 R10, R13, R4, RZ ;  /* 0x000000040d0a7227 */ /* 0x000fc800078e00ff */
[----:B------:R-:W-:-:S04]  /*5830*/  IMAD.HI.U32 R13, R13, R6, RZ ;  /* 0x000000060d0d7227 */ /* 0x000fc800078e00ff */
[----:B------:R-:W-:Y:S01]  /*5840*/  IMAD R31, R10, R7, R4 ;  /* 0x000000070a1f7224 */ /* 0x000fe200078e0204 */
[----:B------:R-:W-:Y:S01]  /*5850*/  LOP3.LUT R4, R232, R15, RZ, 0x3c, !PT ;  /* 0x0000000fe8047212 */ /* 0x000fe200078e3cff */
[----:B------:R-:W-:-:S03]  /*5860*/  IMAD R7, R13, R7, R6 ;  /* 0x000000070d077224 */ /* 0x000fc600078e0206 */
[C---:B------:R-:W-:Y:S02]  /*5870*/  ISETP.GT.U32.AND P1, PT, R8.reuse, R31, PT ;  /* 0x0000001f0800720c */ /* 0x040fe40003f24070 */
[----:B------:R-:W-:Y:S02]  /*5880*/  ISETP.GT.U32.AND P4, PT, R8, R7, PT ;  /* 0x000000070800720c */ /* 0x000fe40003f84070 */
[----:B------:R-:W-:-:S09]  /*5890*/  ISETP.GE.AND P3, PT, R4, RZ, PT ;  /* 0x000000ff0400720c */ /* 0x000fd20003f66270 */
[-C--:B------:R-:W-:Y:S01]  /*58a0*/  @!P1 IADD3 R31, PT, PT, R31, -R8.reuse, RZ ;  /* 0x800000081f1f9210 */ /* 0x080fe20007ffe0ff */
[----:B------:R-:W-:Y:S01]  /*58b0*/  @!P1 VIADD R10, R10, 0x1 ;  /* 0x000000010a0a9836 */ /* 0x000fe20000000000 */
[----:B------:R-:W-:Y:S01]  /*58c0*/  @!P4 IADD3 R13, PT, PT, R13, 0x1, RZ ;  /* 0x000000010d0dc810 */ /* 0x000fe20007ffe0ff */
[----:B------:R-:W-:Y:S01]  /*58d0*/  @!P4 IMAD.IADD R7, R7, 0x1, -R8 ;  /* 0x000000010707c824 */ /* 0x000fe200078e0a08 */
[-C--:B------:R-:W-:Y:S02]  /*58e0*/  ISETP.GE.U32.AND P5, PT, R31, R8.reuse, PT ;  /* 0x000000081f00720c */ /* 0x080fe40003fa6070 */
[----:B------:R-:W-:Y:S01]  /*58f0*/  ISETP.NE.AND P1, PT, R15, RZ, PT ;  /* 0x000000ff0f00720c */ /* 0x000fe20003f25270 */
[----:B------:R-:W2:Y:S01]  /*5900*/  LD.E.64 R30, desc[UR4][R128.64+0x38] ;  /* 0x00003804801e7980 */ /* 0x000ea2000c101b00 */
[----:B------:R-:W-:Y:S02]  /*5910*/  ISETP.GE.U32.AND P6, PT, R7, R8, PT ;  /* 0x000000080700720c */ /* 0x000fe40003fc6070 */
[----:B------:R-:W-:-:S07]  /*5920*/  LOP3.LUT R7, RZ, R15, RZ, 0x33, !PT ;  /* 0x0000000fff077212 */ /* 0x000fce00078e33ff */
[----:B------:R-:W-:-:S04]  /*5930*/  @P5 VIADD R10, R10, 0x1 ;  /* 0x000000010a0a5836 */ /* 0x000fc80000000000 */
[----:B------:R-:W-:Y:S01]  /*5940*/  @P6 IADD3 R13, PT, PT, R13, 0x1, RZ ;  /* 0x000000010d0d6810 */ /* 0x000fe20007ffe0ff */
[----:B------:R-:W-:-:S03]  /*5950*/  @!P0 IMAD.MOV R10, RZ, RZ, -R10 ;  /* 0x000000ffff0a8224 */ /* 0x000fc600078e0a0a */
[----:B------:R-:W-:Y:S02]  /*5960*/  @!P3 IADD3 R13, PT, PT, -R13, RZ, RZ ;  /* 0x000000ff0d0db210 */ /* 0x000fe40007ffe1ff */
        /* <DEDUP_REMOVED lines=21> */
.L_x_4968:
[----:B------:R-:W-:Y:S05]  /*5ac0*/  BSYNC.RECONVERGENT B0 ;  /* 0x0000000000007941 */ /* 0x000fea0003800200 */
.L_x_4966:
[-C--:B------:R-:W-:Y:S01]  /*5ad0*/  ISETP.GE.AND P1, PT, R123, R234.reuse, PT ;  /* 0x000000ea7b00720c */ /* 0x080fe20003f26270 */
[C---:B------:R-:W-:Y:S01]  /*5ae0*/  IMAD.SHL.U32 R7, R220.reuse, 0x20, RZ ;  /* 0x00000020dc077824 */ /* 0x040fe200078e00ff */
[----:B------:R-:W-:Y:S02]  /*5af0*/  ISETP.GE.AND P0, PT, R35, R234, PT ;  /* 0x000000ea2300720c */ /* 0x000fe40003f06270 */
[----:B------:R-:W-:Y:S02]  /*5b00*/  SHF.L.U64.HI R4, R220, 0x5, R221 ;  /* 0x00000005dc047819 */ /* 0x000fe400000102dd */
[----:B------:R-:W-:-:S05]  /*5b10*/  IADD3 R12, P3, PT, R7, R226, RZ ;  /* 0x000000e2070c7210 */ /* 0x000fca0007f7e0ff */
[--C-:B------:R-:W-:Y:S01]  /*5b20*/  IMAD.X R13, R4, 0x1, R225.reuse, P3 ;  /* 0x00000001040d7824 */ /* 0x100fe200018e06e1 */
[----:B-1----:R-:W-:Y:S01]  /*5b30*/  IADD3 R78, P3, PT, R12, R7, RZ ;  /* 0x000000070c4e7210 */ /* 0x002fe20007f7e0ff */
        /* <DEDUP_REMOVED lines=9> */
[----:B------:R-:W-:-:S04]  /*5bd0*/  IADD3 R30, P3, PT, R66, R7, RZ ;  /* 0x00000007421e7210 */ /* 0x000fc80007f7e0ff */
[----:B------:R-:W-:Y:S02]  /*5be0*/  IADD3.X R31, PT, PT, R67, R4, RZ, P3, !PT ;  /* 0x00000004431f7210 */ /* 0x000fe40001ffe4ff */
[----:B------:R-:W-:-:S04]  /*5bf0*/  IADD3 R14, P3, PT, R30, R7, RZ ;  /* 0x000000071e0e7210 */ /* 0x000fc80007f7e0ff */
[----:B------:R-:W-:Y:S02]  /*5c00*/  IADD3.X R15, PT, PT, R31, R4, RZ, P3, !PT ;  /* 0x000000041f0f7210 */ /* 0x000fe40001ffe4ff */
[----:B------:R-:W-:Y:S01]  /*5c10*/  IADD3 R6, P4, PT, R14, R7, RZ ;  /* 0x000000070e067210 */ /* 0x000fe20007f9e0ff */
        /* <DEDUP_REMOVED lines=86> */
.L_x_4965:
[----:B------:R-:W-:Y:S05]  /*6180*/  BSYNC.RECONVERGENT B1 ;  /* 0x0000000000017941 */ /* 0x000fea0003800200 */
.L_x_4964:
        /* <DEDUP_REMOVED lines=14> */
[C---:B------:R-:W-:Y:S02]  /*6270*/  IMAD.IADD R8, R4.reuse, 0x1, -R201 ;  /* 0x0000000104087824 */ /* 0x040fe400078e0ac9 */
[C---:B------:R-:W-:Y:S02]  /*6280*/  IMAD.IADD R10, R4.reuse, 0x1, -R177 ;  /* 0x00000001040a7824 */ /* 0x040fe400078e0ab1 */
[C---:B------:R-:W-:Y:S01]  /*6290*/  IMAD.IADD R16, R4.reuse, 0x1, -R195 ;  /* 0x0000000104107824 */ /* 0x040fe200078e0ac3 */
[----:B------:R-:W-:Y:S01]  /*62a0*/  IABS R8, R8 ;  /* 0x0000000800087213 */ /* 0x000fe20000000000 */
[C---:B------:R-:W-:Y:S01]  /*62b0*/  IMAD.IADD R24, R4.reuse, 0x1, -R179 ;  /* 0x0000000104187824 */ /* 0x040fe200078e0ab3 */
[----:B------:R-:W-:Y:S01]  /*62c0*/  IABS R10, R10 ;  /* 0x0000000a000a7213 */ /* 0x000fe20000000000 */
[C---:B------:R-:W-:Y:S01]  /*62d0*/  VIADD R197, R79.reuse, 0x1 ;  /* 0x000000014fc57836 */ /* 0x040fe20000000000 */
[----:B------:R-:W-:Y:S01]  /*62e0*/  I2FP.F32.S32 R8, R8 ;  /* 0x0000000800087245 */ /* 0x000fe20000201400 */
[C---:B------:R-:W-:Y:S01]  /*62f0*/  VIADD R107, R79.reuse, 0x60 ;  /* 0x000000604f6b7836 */ /* 0x040fe20000000000 */
[----:B------:R-:W-:Y:S01]  /*6300*/  I2FP.F32.S32 R10, R10 ;  /* 0x0000000a000a7245 */ /* 0x000fe20000201400 */
[----:B------:R-:W-:Y:S01]  /*6310*/  IMAD.IADD R6, R4, 0x1, -R197 ;  /* 0x0000000104067824 */ /* 0x000fe200078e0ac5 */
[----:B------:R-:W-:Y:S01]  /*6320*/  IABS R16, R16 ;  /* 0x0000001000107213 */ /* 0x000fe20000000000 */
[----:B-1----:R-:W-:Y:S01]  /*6330*/  FFMA.FTZ R15, -R0, R8, R133 ;  /* 0x00000008000f7223 */ /* 0x002fe20000010185 */
[----:B------:R-:W-:-:S02]  /*6340*/  VIADD R133, R79, 0x49 ;  /* 0x000000494f857836 */ /* 0x000fc40000000000 */
[----:B------:R-:W-:Y:S01]  /*6350*/  FFMA.FTZ R151, -R0, R10, R151 ;  /* 0x0000000a00977223 */ /* 0x000fe20000010197 */
[----:B------:R-:W-:Y:S01]  /*6360*/  I2FP.F32.S32 R16, R16 ;  /* 0x0000001000107245 */ /* 0x000fe20000201400 */
[C---:B------:R-:W-:Y:S01]  /*6370*/  VIADD R67, R79.reuse, 0x9 ;  /* 0x000000094f437836 */ /* 0x040fe20000000000 */
[----:B------:R-:W-:Y:S01]  /*6380*/  IABS R24, R24 ;  /* 0x0000001800187213 */ /* 0x000fe20000000000 */
[----:B------:R-:W-:Y:S01]  /*6390*/  IMAD.IADD R10, R4, 0x1, -R133 ;  /* 0x00000001040a7824 */ /* 0x000fe200078e0a85 */
[----:B------:R-:W-:Y:S01]  /*63a0*/  IABS R6, R6 ;  /* 0x0000000600067213 */ /* 0x000fe20000000000 */
[----:B------:R-:W-:Y:S01]  /*63b0*/  FFMA.FTZ R16, -R0, R16, R137 ;  /* 0x0000001000107223 */ /* 0x000fe20000010189 */
[----:B------:R-:W-:Y:S01]  /*63c0*/  I2FP.F32.S32 R24, R24 ;  /* 0x0000001800187245 */ /* 0x000fe20000201400 */
[----:B------:R-:W-:Y:S01]  /*63d0*/  VIADD R137, R79, 0x48 ;  /* 0x000000484f897836 */ /* 0x000fe20000000000 */
[----:B------:R-:W-:Y:S01]  /*63e0*/  IABS R10, R10 ;  /* 0x0000000a000a7213 */ /* 0x000fe20000000000 */
[----:B------:R-:W-:Y:S01]  /*63f0*/  IMAD.IADD R20, R4, 0x1, -R67 ;  /* 0x0000000104147824 */ /* 0x000fe200078e0a43 */
[----:B------:R-:W-:Y:S01]  /*6400*/  I2FP.F32.S32 R99, R6 ;  /* 0x0000000600637245 */ /* 0x000fe20000201400 */
[----:B------:R-:W-:Y:S01]  /*6410*/  FFMA.FTZ R233, -R0, R24, R51 ;  /* 0x0000001800e97223 */ /* 0x000fe20000010133 */
[----:B------:R-:W-:Y:S01]  /*6420*/  I2FP.F32.S32 R10, R10 ;  /* 0x0000000a000a7245 */ /* 0x000fe20000201400 */
[----:B------:R-:W-:Y:S01]  /*6430*/  IMAD.IADD R24, R4, 0x1, -R137 ;  /* 0x0000000104187824 */ /* 0x000fe200078e0a89 */
[----:B------:R-:W-:Y:S01]  /*6440*/  ISETP.GE.AND P5, PT, R67, R34, PT ;  /* 0x000000224300720c */ /* 0x000fe20003fa6270 */
[----:B------:R-:W-:Y:S01]  /*6450*/  FFMA.FTZ R99, -R0, R99, R113 ;  /* 0x0000006300637223 */ /* 0x000fe20000010171 */
[----:B------:R-:W-:-:S02]  /*6460*/  VIADD R113, R79, 0x59 ;  /* 0x000000594f717836 */ /* 0x000fc40000000000 */
[----:B------:R-:W-:Y:S01]  /*6470*/  FFMA.FTZ R175, -R0, R10, R25 ;  /* 0x0000000a00af7223 */ /* 0x000fe20000010119 */
[C---:B------:R-:W-:Y:S01]  /*6480*/  IMAD.IADD R10, R4.reuse, 0x1, -R107 ;  /* 0x00000001040a7824 */ /* 0x040fe200078e0a6b */
[----:B------:R-:W-:Y:S01]  /*6490*/  IABS R24, R24 ;  /* 0x0000001800187213 */ /* 0x000fe20000000000 */
[C---:B------:R-:W-:Y:S01]  /*64a0*/  VIADD R199, R79.reuse, 0x11 ;  /* 0x000000114fc77836 */ /* 0x040fe20000000000 */
[----:B------:R-:W-:Y:S01]  /*64b0*/  IABS R20, R20 ;  /* 0x0000001400147213 */ /* 0x000fe20000000000 */
[C---:B------:R-:W-:Y:S01]  /*64c0*/  VIADD R13, R79.reuse, 0x8 ;  /* 0x000000084f0d7836 */ /* 0x040fe20000000000 */
[----:B------:R-:W-:Y:S01]  /*64d0*/  IABS R10, R10 ;  /* 0x0000000a000a7213 */ /* 0x000fe20000000000 */
[----:B------:R-:W-:Y:S01]  /*64e0*/  IMAD.IADD R6, R4, 0x1, -R199 ;  /* 0x0000000104067824 */ /* 0x000fe200078e0ac7 */
        /* <DEDUP_REMOVED lines=8> */
[C---:B------:R-:W-:Y:S01]  /*6570*/  VIADD R10, R4.reuse, 0x8 ;  /* 0x00000008040a7836 */ /* 0x040fe20000000000 */
[----:B------:R-:W-:Y:S01]  /*6580*/  I2FP.F32.S32 R6, R6 ;  /* 0x0000000600067245 */ /* 0x000fe20000201400 */
[----:B------:R-:W-:Y:S01]  /*6590*/  IMAD.IADD R22, R4, 0x1, -R13 ;  /* 0x0000000104167824 */ /* 0x000fe200078e0a0d */
[----:B------:R-:W-:Y:S01]  /*65a0*/  IABS R24, R24 ;  /* 0x0000001800187213 */ /* 0x000fe20000000000 */
[----:B------:R-:W-:Y:S01]  /*65b0*/  IMAD.IADD R67, R10, 0x1, -R67 ;  /* 0x000000010a437824 */ /* 0x000fe200078e0a43 */
[----:B------:R-:W-:Y:S01]  /*65c0*/  ISETP.GE.AND P6, PT, R13, R34, PT ;  /* 0x000000220d00720c */ /* 0x000fe20003fc6270 */
[----:B------:R-:W-:Y:S01]  /*65d0*/  FFMA.FTZ R13, -R0, R6, R57 ;  /* 0x00000006000d7223 */ /* 0x000fe20000010139 */
[----:B------:R-:W-:Y:S01]  /*65e0*/  I2FP.F32.S32 R24, R24 ;  /* 0x0000001800187245 */ /* 0x000fe20000201400 */
[C---:B------:R-:W-:Y:S01]  /*65f0*/  IMAD.IADD R6, R4.reuse, 0x1, -R183 ;  /* 0x0000000104067824 */ /* 0x040fe200078e0ab7 */
[----:B------:R-:W-:Y:S01]  /*6600*/  IABS R67, R67 ;  /* 0x0000004300437213 */ /* 0x000fe20000000000 */
[----:B------:R-:W-:Y:S01]  /*6610*/  IMAD.IADD R8, R4, 0x1, -R185 ;  /* 0x0000000104087824 */ /* 0x000fe200078e0ab9 */
[----:B------:R-:W-:Y:S01]  /*6620*/  I2FP.F32.S32 R20, R20 ;  /* 0x0000001400147245 */ /* 0x000fe20000201400 */
[C---:B------:R-:W-:Y:S01]  /*6630*/  FFMA.FTZ R189, -R0.reuse, R24, R9 ;  /* 0x0000001800bd7223 */ /* 0x040fe20000010109 */
[----:B------:R-:W-:Y:S01]  /*6640*/  I2FP.F32.S32 R24, R67 ;  /* 0x0000004300187245 */ /* 0x000fe20000201400 */
[C---:B------:R-:W-:Y:S01]  /*6650*/  VIADD R167, R79.reuse, 0x39 ;  /* 0x000000394fa77836 */ /* 0x040fe20000000000 */
[----:B------:R-:W2:Y:S01]  /*6660*/  LD.E R67, desc[UR4][R2.64+0xdc] ;  /* 0x0000dc0402437980 */ /* 0x000ea2000c101900 */
[----:B------:R-:W-:Y:S01]  /*6670*/  IABS R6, R6 ;  /* 0x0000000600067213 */ /* 0x000fe20000000000 */
[C---:B------:R-:W-:Y:S01]  /*6680*/  FFMA.FTZ R20, -R0.reuse, R20, R127 ;  /* 0x0000001400147223 */ /* 0x040fe2000001017f */
[----:B------:R-:W-:Y:S01]  /*6690*/  IABS R8, R8 ;  /* 0x0000000800087213 */ /* 0x000fe20000000000 */
[C---:B------:R-:W-:Y:S01]  /*66a0*/  VIADD R127, R79.reuse, 0x40 ;  /* 0x000000404f7f7836 */ /* 0x040fe20000000000 */
[----:B------:R-:W-:Y:S01]  /*66b0*/  I2FP.F32.S32 R6, R6 ;  /* 0x0000000600067245 */ /* 0x000fe20000201400 */
[C---:B------:R-:W-:Y:S01]  /*66c0*/  VIADD R129, R79.reuse, 0x50 ;  /* 0x000000504f817836 */ /* 0x040fe20000000000 */
[----:B------:R-:W-:Y:S01]  /*66d0*/  I2FP.F32.S32 R8, R8 ;  /* 0x0000000800087245 */ /* 0x000fe20000201400 */
[----:B------:R-:W-:Y:S01]  /*66e0*/  VIADD R187, R79, 0x20 ;  /* 0x000000204fbb7836 */ /* 0x000fe20000000000 */
[----:B------:R-:W-:Y:S01]  /*66f0*/  ISETP.GE.AND P0, PT, R197, R34, PT ;  /* 0x00000022c500720c */ /* 0x000fe20003f06270 */
[----:B------:R-:W-:Y:S01]  /*6700*/  FFMA.FTZ R145, -R0, R6, R145 ;  /* 0x0000000600917223 */ /* 0x000fe20000010191 */
[----:B------:R-:W-:-:S02]  /*6710*/  IMAD.IADD R6, R4, 0x1, -R127 ;  /* 0x0000000104067824 */ /* 0x000fc400078e0a7f */
[----:B------:R-:W-:Y:S01]  /*6720*/  FFMA.FTZ R31, -R0, R8, R101 ;  /* 0x00000008001f7223 */ /* 0x000fe20000010165 */
[C---:B------:R-:W-:Y:S01]  /*6730*/  IMAD.IADD R8, R4.reuse, 0x1, -R167 ;  /* 0x0000000104087824 */ /* 0x040fe200078e0aa7 */
[----:B------:R-:W-:Y:S01]  /*6740*/  IABS R22, R22 ;  /* 0x0000001600167213 */ /* 0x000fe20000000000 */
[C---:B------:R-:W-:Y:S01]  /*6750*/  VIADD R101, R79.reuse, 0x51 ;  /* 0x000000514f657836 */ /* 0x040fe20000000000 */
[----:B------:R-:W-:Y:S01]  /*6760*/  IABS R6, R6 ;  /* 0x0000000600067213 */ /* 0x000fe20000000000 */
[C---:B------:R-:W-:Y:S01]  /*6770*/  IMAD.IADD R14, R4.reuse, 0x1, -R187 ;  /* 0x00000001040e7824 */ /* 0x040fe200078e0abb */
[----:B------:R-:W-:Y:S01]  /*6780*/  IABS R8, R8 ;  /* 0x0000000800087213 */ /* 0x000fe20000000000 */
[C---:B------:R-:W-:Y:S01]  /*6790*/  VIADD R181, R79.reuse, 0x30 ;  /* 0x000000304fb57836 */ /* 0x040fe20000000000 */
[----:B------:R-:W-:Y:S01]  /*67a0*/  I2FP.F32.S32 R6, R6 ;  /* 0x0000000600067245 */ /* 0x000fe20000201400 */
[----:B------:R-:W-:Y:S01]  /*67b0*/  VIADD R7, R79, 0x18 ;  /* 0x000000184f077836 */ /* 0x000fe20000000000 */
[----:B------:R-:W-:Y:S01]  /*67c0*/  I2FP.F32.S32 R8, R8 ;  /* 0x0000000800087245 */ /* 0x000fe20000201400 */
[----:B------:R-:W-:Y:S01]  /*67d0*/  IMAD.IADD R26, R4, 0x1, -R181 ;  /* 0x00000001041a7824 */ /* 0x000fe200078e0ab5 */
[----:B------:R-:W-:Y:S01]  /*67e0*/  IABS R14, R14 ;  /* 0x0000000e000e7213 */ /* 0x000fe20000000000 */
[----:B------:R-:W-:Y:S01]  /*67f0*/  FFMA.FTZ R157, -R0, R6, R157 ;  /* 0x00000006009d7223 */ /* 0x000fe2000001019d */
[----:B------:R-:W-:-:S02]  /*6800*/  IMAD.IADD R6, R4, 0x1, -R101 ;  /* 0x0000000104067824 */ /* 0x000fc400078e0a65 */
[----:B------:R-:W-:Y:S01]  /*6810*/  FFMA.FTZ R217, -R0, R8, R41 ;  /* 0x0000000800d97223 */ /* 0x000fe20000010129 */
[C---:B------:R-:W-:Y:S01]  /*6820*/  IMAD.IADD R8, R4.reuse, 0x1, -R129 ;  /* 0x0000000104087824 */ /* 0x040fe200078e0a81 */
[----:B------:R-:W-:Y:S01]  /*6830*/  I2FP.F32.S32 R14, R14 ;  /* 0x0000000e000e7245 */ /* 0x000fe20000201400 */
[----:B------:R-:W-:Y:S01]  /*6840*/  VIADD R105, R79, 0x61 ;  /* 0x000000614f697836 */ /* 0x000fe20000000000 */
[----:B------:R-:W-:Y:S01]  /*6850*/  IABS R6, R6 ;  /* 0x0000000600067213 */ /* 0x000fe20000000000 */
[----:B------:R-:W-:Y:S01]  /*6860*/  IMAD.IADD R18, R4, 0x1, -R7 ;  /* 0x0000000104127824 */ /* 0x000fe200078e0a07 */
[----:B------:R-:W-:Y:S01]  /*6870*/  IABS R8, R8 ;  /* 0x0000000800087213 */ /* 0x000fe20000000000 */
[C---:B------:R-:W-:Y:S01]  /*6880*/  IMAD.IADD R197, R10.reuse, 0x1, -R197 ;  /* 0x000000010ac57824 */ /* 0x040fe200078e0ac5 */
[----:B------:R-:W-:Y:S01]  /*6890*/  I2FP.F32.S32 R6, R6 ;  /* 0x0000000600067245 */ /* 0x000fe20000201400 */
[----:B------:R-:W-:Y:S01]  /*68a0*/  IMAD.IADD R5, R10, 0x1, -R79 ;  /* 0x000000010a057824 */ /* 0x000fe200078e0a4f */
[----:B------:R-:W-:Y:S01]  /*68b0*/  I2FP.F32.S32 R8, R8 ;  /* 0x0000000800087245 */ /* 0x000fe20000201400 */
[C---:B------:R-:W-:Y:S01]  /*68c0*/  FFMA.FTZ R14, -R0.reuse, R14, R143 ;  /* 0x0000000e000e7223 */ /* 0x040fe2000001018f */
[----:B------:R-:W-:Y:S01]  /*68d0*/  IABS R26, R26 ;  /* 0x0000001a001a7213 */ /* 0x000fe20000000000 */
[----:B------:R-:W-:Y:S01]  /*68e0*/  FFMA.FTZ R193, -R0, R6, R27 ;  /* 0x0000000600c17223 */ /* 0x000fe2000001011b */
[----:B------:R-:W-:-:S02]  /*68f0*/  IMAD.IADD R6, R4, 0x1, -R79 ;  /* 0x0000000104067824 */ /* 0x000fc400078e0a4f */
[----:B------:R-:W-:Y:S01]  /*6900*/  FFMA.FTZ R163, -R0, R8, R163 ;  /* 0x0000000800a37223 */ /* 0x000fe200000101a3 */
[----:B------:R-:W-:Y:S01]  /*6910*/  IMAD.IADD R8, R4, 0x1, -R105 ;  /* 0x0000000104087824 */ /* 0x000fe200078e0a69 */
[----:B------:R-:W-:Y:S01]  /*6920*/  I2FP.F32.S32 R26, R26 ;  /* 0x0000001a001a7245 */ /* 0x000fe20000201400 */
[----:B------:R-:W-:Y:S01]  /*6930*/  VIADD R143, R79, 0x41 ;  /* 0x000000414f8f7836 */ /* 0x000fe20000000000 */
[----:B------:R-:W-:Y:S01]  /*6940*/  ISETP.GE.AND P3, PT, R199, R34, PT ;  /* 0x00000022c700720c */ /* 0x000fe20003f66270 */
[----:B------:R-:W-:Y:S01]  /*6950*/  IMAD.IADD R199, R10, 0x1, -R199 ;  /* 0x000000010ac77824 */ /* 0x000fe200078e0ac7 */
[----:B------:R-:W-:Y:S01]  /*6960*/  IABS R18, R18 ;  /* 0x0000001200127213 */ /* 0x000fe20000000000 */
[----:B------:R-:W-:Y:S01]  /*6970*/  FFMA.FTZ R149, -R0, R26, R149 ;  /* 0x0000001a00957223 */ /* 0x000fe20000010195 */
[----:B------:R-:W-:Y:S01]  /*6980*/  I2FP.F32.S32 R22, R22 ;  /* 0x0000001600167245 */ /* 0x000fe20000201400 */
[----:B------:R-:W-:Y:S01]  /*6990*/  IMAD.IADD R173, R4, 0x1, -R143 ;  /* 0x0000000104ad7824 */ /* 0x000fe200078e0a8f */
[----:B------:R-:W-:Y:S01]  /*69a0*/  IABS R6, R6 ;  /* 0x0000000600067213 */ /* 0x000fe20000000000 */
[C---:B------:R-:W-:Y:S01]  /*69b0*/  FFMA.FTZ R51, -R0.reuse, R24, R53 ;  /* 0x0000001800337223 */ /* 0x040fe20000010135 */
[----:B------:R-:W-:Y:S01]  /*69c0*/  IABS R197, R197 ;  /* 0x000000c500c57213 */ /* 0x000fe20000000000 */
[----:B------:R-:W-:Y:S01]  /*69d0*/  FFMA.FTZ R22, -R0, R22, R125 ;  /* 0x0000001600167223 */ /* 0x000fe2000001017d */
[----:B------:R-:W-:Y:S01]  /*69e0*/  IABS R8, R8 ;  /* 0x0000000800087213 */ /* 0x000fe20000000000 */
[----:B------:R-:W-:Y:S01]  /*69f0*/  VIADD R165, R79, 0x29 ;  /* 0x000000294fa57836 */ /* 0x000fe20000000000 */
[----:B------:R-:W-:Y:S01]  /*6a00*/  FSEL R57, R20, -INF , !P5 ;  /* 0xff80000014397808 */ /* 0x000fe20006800000 */
[----:B------:R-:W-:Y:S01]  /*6a10*/  IMAD.IADD R20, R10, 0x1, -R183 ;  /* 0x000000010a147824 */ /* 0x000fe200078e0ab7 */
[----:B------:R-:W-:Y:S01]  /*6a20*/  I2FP.F32.S32 R18, R18 ;  /* 0x0000001200127245 */ /* 0x000fe20000201400 */
[----:B------:R-:W-:Y:S01]  /*6a30*/  IMAD.IADD R12, R4, 0x1, -R165 ;  /* 0x00000001040c7824 */ /* 0x000fe200078e0aa5 */
[----:B------:R-:W-:Y:S01]  /*6a40*/  IABS R5, R5 ;  /* 0x0000000500057213 */ /* 0x000fe20000000000 */
[----:B------:R-:W-:Y:S01]  /*6a50*/  IMAD.IADD R201, R10, 0x1, -R201 ;  /* 0x000000010ac97824 */ /* 0x000fe200078e0ac9 */
[----:B------:R-:W-:Y:S01]  /*6a60*/  I2FP.F32.S32 R6, R6 ;  /* 0x0000000600067245 */ /* 0x000fe20000201400 */
[----:B------:R-:W-:Y:S01]  /*6a70*/  FFMA.FTZ R18, -R0, R18, R59 ;  /* 0x0000001200127223 */ /* 0x000fe2000001013b */
[----:B------:R-:W-:-:S02]  /*6a80*/  IABS R199, R199 ;  /* 0x000000c700c77213 */ /* 0x000fc40000000000 */
[----:B------:R-:W-:Y:S01]  /*6a90*/  IABS R173, R173 ;  /* 0x000000ad00ad7213 */ /* 0x000fe20000000000 */
[----:B------:R-:W-:Y:S01]  /*6aa0*/  FFMA.FTZ R131, -R0, R6, R131 ;  /* 0x0000000600837223 */ /* 0x000fe20000010183 */
[----:B------:R-:W-:Y:S02]  /*6ab0*/  I2FP.F32.S32 R26, R197 ;  /* 0x000000c5001a7245 */ /* 0x000fe40000201400 */
[----:B------:R-:W-:Y:S01]  /*6ac0*/  FSEL R99, R99, -INF , !P0 ;  /* 0xff80000063637808 */ /* 0x000fe20004000000 */
[----:B------:R-:W-:Y:S01]  /*6ad0*/  IMAD.IADD R24, R10, 0x1, -R187 ;  /* 0x000000010a187824 */ /* 0x000fe200078e0abb */
[----:B------:R-:W-:Y:S01]  /*6ae0*/  I2FP.F32.S32 R8, R8 ;  /* 0x0000000800087245 */ /* 0x000fe20000201400 */
[C---:B------:R-:W-:Y:S01]  /*6af0*/  FFMA.FTZ R115, -R0.reuse, R26, R115 ;  /* 0x0000001a00737223 */ /* 0x040fe20000010173 */
[----:B------:R-:W-:Y:S01]  /*6b00*/  I2FP.F32.S32 R5, R5 ;  /* 0x0000000500057245 */ /* 0x000fe20000201400 */
[----:B------:R-:W-:Y:S01]  /*6b10*/  VIADD R125, R79, 0x58 ;  /* 0x000000584f7d7836 */ /* 0x000fe20000000000 */
[----:B------:R-:W-:Y:S01]  /*6b20*/  IABS R20, R20 ;  /* 0x0000001400147213 */ /* 0x000fe20000000000 */
[C---:B------:R-:W-:Y:S01]  /*6b30*/  FFMA.FTZ R169, -R0.reuse, R8, R11 ;  /* 0x0000000800a97223 */ /* 0x040fe2000001010b */
[----:B------:R-:W-:Y:S01]  /*6b40*/  I2FP.F32.S32 R28, R199 ;  /* 0x000000c7001c7245 */ /* 0x000fe20000201400 */
[----:B------:R-:W-:Y:S01]  /*6b50*/  FFMA.FTZ R8, -R0, R6, R117 ;  /* 0x0000000600087223 */ /* 0x000fe20000010175 */
[----:B------:R-:W-:Y:S01]  /*6b60*/  FSEL R59, R22, -INF , !P6 ;  /* 0xff800000163b7808 */ /* 0x000fe20007000000 */
[----:B------:R-:W-:Y:S01]  /*6b70*/  IMAD.IADD R22, R10, 0x1, -R185 ;  /* 0x000000010a167824 */ /* 0x000fe200078e0ab9 */
[----:B------:R-:W-:Y:S01]  /*6b80*/  I2FP.F32.S32 R20, R20 ;  /* 0x0000001400147245 */ /* 0x000fe20000201400 */
[C---:B------:R-:W-:Y:S01]  /*6b90*/  FFMA.FTZ R6, -R0.reuse, R5, R119 ;  /* 0x0000000500067223 */ /* 0x040fe20000010177 */
[----:B------:R-:W-:Y:S01]  /*6ba0*/  I2FP.F32.S32 R173, R173 ;  /* 0x000000ad00ad7245 */ /* 0x000fe20000201400 */
[----:B------:R-:W-:Y:S01]  /*6bb0*/  FFMA.FTZ R5, -R0, R28, R55 ;  /* 0x0000001c00057223 */ /* 0x000fe20000010137 */
[----:B------:R-:W-:-:S02]  /*6bc0*/  FSEL R55, R115, -INF , !P0 ;  /* 0xff80000073377808 */ /* 0x000fc40004000000 */
[----:B------:R-:W-:Y:S01]  /*6bd0*/  FSEL R53, R131, -INF , !P6 ;  /* 0xff80000083357808 */ /* 0x000fe20007000000 */
[C---:B------:R-:W-:Y:S01]  /*6be0*/  FFMA.FTZ R41, -R0.reuse, R20, R47 ;  /* 0x0000001400297223 */ /* 0x040fe2000001012f */
[-C--:B------:R-:W-:Y:S01]  /*6bf0*/  ISETP.GE.AND P0, PT, R195, R34.reuse, PT ;  /* 0x00000022c300720c */ /* 0x080fe20003f06270 */
[----:B------:R-:W-:Y:S01]  /*6c00*/  FFMA.FTZ R173, -R0, R173, R43 ;  /* 0x000000ad00ad7223 */ /* 0x000fe2000001012b */
[----:B------:R-:W-:Y:S02]  /*6c10*/  ISETP.GE.AND P6, PT, R187, R34, PT ;  /* 0x00000022bb00720c */ /* 0x000fe40003fc6270 */
[----:B------:R-:W-:Y:S02]  /*6c20*/  IABS R12, R12 ;  /* 0x0000000c000c7213 */ /* 0x000fe40000000000 */
[----:B------:R-:W-:Y:S02]  /*6c30*/  IABS R24, R24 ;  /* 0x0000001800187213 */ /* 0x000fe40000000000 */
[----:B------:R-:W-:Y:S01]  /*6c40*/  IABS R201, R201 ;  /* 0x000000c900c97213 */ /* 0x000fe20000000000 */
[----:B------:R-:W-:Y:S01]  /*6c50*/  IMAD.IADD R26, R10, 0x1, -R195 ;  /* 0x000000010a1a7824 */ /* 0x000fe200078e0ac3 */
[----:B------:R-:W-:Y:S01]  /*6c60*/  IABS R22, R22 ;  /* 0x0000001600167213 */ /* 0x000fe20000000000 */
[----:B------:R-:W-:Y:S01]  /*6c70*/  IMAD.IADD R191, R4, 0x1, -R125 ;  /* 0x0000000104bf7824 */ /* 0x000fe200078e0a7d */
[----:B------:R-:W-:-:S02]  /*6c80*/  FSEL R47, R13, -INF , !P3 ;  /* 0xff8000000d2f7808 */ /* 0x000fc40005800000 */
[----:B------:R-:W-:Y:S02]  /*6c90*/  FSEL R8, R8, -INF , !P1 ;  /* 0xff80000008087808 */ /* 0x000fe40004800000 */
[----:B------:R-:W-:Y:S02]  /*6ca0*/  FSEL R6, R6, -INF , !P1 ;  /* 0xff80000006067808 */ /* 0x000fe40004800000 */
[----:B------:R-:W-:Y:S02]  /*6cb0*/  FSEL R13, R5, -INF , !P3 ;  /* 0xff800000050d7808 */ /* 0x000fe40005800000 */
[----:B------:R-:W-:Y:S02]  /*6cc0*/  ISETP.GE.AND P1, PT, R7, R34, PT ;  /* 0x000000220700720c */ /* 0x000fe40003f26270 */
[----:B------:R-:W-:Y:S02]  /*6cd0*/  I2FP.F32.S32 R22, R22 ;  /* 0x0000001600167245 */ /* 0x000fe40000201400 */
[----:B------:R-:W-:Y:S01]  /*6ce0*/  FSEL R5, R16, -INF , !P0 ;  /* 0xff80000010057808 */ /* 0x000fe20004000000 */
[----:B------:R-:W-:Y:S01]  /*6cf0*/  IMAD.IADD R16, R10, 0x1, -R177 ;  /* 0x000000010a107824 */ /* 0x000fe200078e0ab1 */
[----:B------:R-:W-:Y:S01]  /*6d00*/  FSEL R43, R14, -INF , !P6 ;  /* 0xff8000000e2b7808 */ /* 0x000fe20007000000 */
[----:B------:R-:W-:-:S02]  /*6d10*/  IMAD.IADD R14, R10, 0x1, -R167 ;  /* 0x000000010a0e7824 */ /* 0x000fc400078e0aa7 */
[----:B------:R-:W-:Y:S01]  /*6d20*/  IMAD.IADD R11, R10, 0x1, -R7 ;  /* 0x000000010a0b7824 */ /* 0x000fe200078e0a07 */
[----:B------:R-:W-:Y:S01]  /*6d30*/  FSEL R7, R18, -INF , !P1 ;  /* 0xff80000012077808 */ /* 0x000fe20004800000 */
[----:B------:R-:W-:Y:S01]  /*6d40*/  FFMA.FTZ R25, -R0, R22, R103 ;  /* 0x0000001600197223 */ /* 0x000fe20000010167 */
[C---:B------:R-:W-:Y:S01]  /*6d50*/  IMAD.IADD R18, R10.reuse, 0x1, -R179 ;  /* 0x000000010a127824 */ /* 0x040fe200078e0ab3 */
[----:B------:R-:W-:Y:S01]  /*6d60*/  IABS R16, R16 ;  /* 0x0000001000107213 */ /* 0x000fe20000000000 */
[----:B------:R-:W-:Y:S01]  /*6d70*/  IMAD.IADD R22, R10, 0x1, -R165 ;  /* 0x000000010a167824 */ /* 0x000fe200078e0aa5 */
[----:B------:R-:W-:Y:S02]  /*6d80*/  IABS R14, R14 ;  /* 0x0000000e000e7213 */ /* 0x000fe40000000000 */
[----:B------:R-:W-:Y:S02]  /*6d90*/  I2FP.F32.S32 R12, R12 ;  /* 0x0000000c000c7245 */ /* 0x000fe40000201400 */
[----:B------:R-:W-:-:S02]  /*6da0*/  IABS R18, R18 ;  /* 0x0000001200127213 */ /* 0x000fc40000000000 */
[----:B------:R-:W-:Y:S01]  /*6db0*/  I2FP.F32.S32 R16, R16 ;  /* 0x0000001000107245 */ /* 0x000fe20000201400 */
[C---:B------:R-:W-:Y:S01]  /*6dc0*/  FFMA.FTZ R12, -R0.reuse, R12, R49 ;  /* 0x0000000c000c7223 */ /* 0x040fe20000010131 */
[----:B------:R-:W-:Y:S02]  /*6dd0*/  I2FP.F32.S32 R14, R14 ;  /* 0x0000000e000e7245 */ /* 0x000fe40000201400 */
[----:B------:R-:W-:Y:S02]  /*6de0*/  IABS R22, R22 ;  /* 0x0000001600167213 */ /* 0x000fe40000000000 */
[----:B------:R-:W-:Y:S01]  /*6df0*/  I2FP.F32.S32 R24, R24 ;  /* 0x0000001800187245 */ /* 0x000fe20000201400 */
[C---:B------:R-:W-:Y:S01]  /*6e00*/  FFMA.FTZ R153, -R0.reuse, R16, R153 ;  /* 0x0000001000997223 */ /* 0x040fe20000010199 */
[----:B------:R-:W-:Y:S01]  /*6e10*/  I2FP.F32.S32 R18, R18 ;  /* 0x0000001200127245 */ /* 0x000fe20000201400 */
[----:B------:R-:W-:Y:S01]  /*6e20*/  FFMA.FTZ R155, -R0, R14, R155 ;  /* 0x0000000e009b7223 */ /* 0x000fe2000001019b */
[----:B------:R-:W-:Y:S01]  /*6e30*/  ISETP.GE.AND P3, PT, R165, R34, PT ;  /* 0x00000022a500720c */ /* 0x000fe20003f66270 */
[C---:B------:R-:W-:Y:S01]  /*6e40*/  IMAD.IADD R16, R10.reuse, 0x1, -R137 ;  /* 0x000000010a107824 */ /* 0x040fe200078e0a89 */
[----:B------:R-:W-:Y:S01]  /*6e50*/  I2FP.F32.S32 R22, R22 ;  /* 0x0000001600167245 */ /* 0x000fe20000201400 */
[----:B------:R-:W-:Y:S01]  /*6e60*/  IMAD.IADD R14, R10, 0x1, -R133 ;  /* 0x000000010a0e7824 */ /* 0x000fe200078e0a85 */
[----:B------:R-:W-:Y:S01]  /*6e70*/  I2FP.F32.S32 R30, R201 ;  /* 0x000000c9001e7245 */ /* 0x000fe20000201400 */
[----:B------:R-:W-:Y:S01]  /*6e80*/  FFMA.FTZ R27, -R0, R24, R45 ;  /* 0x00000018001b7223 */ /* 0x000fe2000001012d */
[----:B------:R-:W-:Y:S01]  /*6e90*/  IABS R11, R11 ;  /* 0x0000000b000b7213 */ /* 0x000fe20000000000 */
[----:B------:R-:W-:-:S02]  /*6ea0*/  IMAD.IADD R20, R10, 0x1, -R181 ;  /* 0x000000010a147824 */ /* 0x000fc400078e0ab5 */
[----:B------:R-:W-:Y:S01]  /*6eb0*/  FFMA.FTZ R63, -R0, R18, R63 ;  /* 0x00000012003f7223 */ /* 0x000fe2000001013f */
[----:B------:R-:W-:Y:S01]  /*6ec0*/  FSEL R45, R12, -INF , !P3 ;  /* 0xff8000000c2d7808 */ /* 0x000fe20005800000 */
[----:B------:R-:W-:Y:S01]  /*6ed0*/  FFMA.FTZ R147, -R0, R22, R147 ;  /* 0x0000001600937223 */ /* 0x000fe20000010193 */
[C---:B------:R-:W-:Y:S01]  /*6ee0*/  IMAD.IADD R18, R10.reuse, 0x1, -R143 ;  /* 0x000000010a127824 */ /* 0x040fe200078e0a8f */
[----:B------:R-:W-:Y:S01]  /*6ef0*/  FSEL R49, R15, -INF , !P4 ;  /* 0xff8000000f317808 */ /* 0x000fe20006000000 */
[----:B------:R-:W-:Y:S01]  /*6f00*/  IMAD.IADD R12, R10, 0x1, -R129 ;  /* 0x000000010a0c7824 */ /* 0x000fe200078e0a81 */
[----:B------:R-:W-:Y:S01]  /*6f10*/  IABS R16, R16 ;  /* 0x0000001000107213 */ /* 0x000fe20000000000 */
[----:B------:R-:W-:Y:S01]  /*6f20*/  FFMA.FTZ R135, -R0, R30, R135 ;  /* 0x0000001e00877223 */ /* 0x000fe20000010187 */
[----:B------:R-:W-:Y:S02]  /*6f30*/  IABS R14, R14 ;  /* 0x0000000e000e7213 */ /* 0x000fe40000000000 */
[----:B------:R-:W-:-:S02]  /*6f40*/  FMNMX3.FTZ R22, R8, R99, R59, !PT ;  /* 0x0000006308167276 */ /* 0x000fc4000781003b */
[----:B------:R-:W-:Y:S02]  /*6f50*/  IABS R26, R26 ;  /* 0x0000001a001a7213 */ /* 0x000fe40000000000 */
[----:B------:R-:W-:Y:S02]  /*6f60*/  I2FP.F32.S32 R11, R11 ;  /* 0x0000000b000b7245 */ /* 0x000fe40000201400 */
[----:B------:R-:W-:Y:S02]  /*6f70*/  IABS R191, R191 ;  /* 0x000000bf00bf7213 */ /* 0x000fe40000000000 */
[----:B------:R-:W-:Y:S02]  /*6f80*/  IABS R20, R20 ;  /* 0x0000001400147213 */ /* 0x000fe40000000000 */
[----:B------:R-:W-:Y:S02]  /*6f90*/  IABS R18, R18 ;  /* 0x0000001200127213 */ /* 0x000fe40000000000 */
[----:B------:R-:W-:-:S02]  /*6fa0*/  IABS R12, R12 ;  /* 0x0000000c000c7213 */ /* 0x000fc40000000000 */
[----:B------:R-:W-:Y:S02]  /*6fb0*/  I2FP.F32.S32 R16, R16 ;  /* 0x0000001000107245 */ /* 0x000fe40000201400 */
[----:B------:R-:W-:Y:S02]  /*6fc0*/  I2FP.F32.S32 R14, R14 ;  /* 0x0000000e000e7245 */ /* 0x000fe40000201400 */
[----:B------:R-:W-:Y:S01]  /*6fd0*/  FMNMX3.FTZ R22, R22, R57, R49, !PT ;  /* 0x0000003916167276 */ /* 0x000fe20007810031 */
[----:B------:R-:W-:Y:S01]  /*6fe0*/  FFMA.FTZ R11, -R0, R11, R139 ;  /* 0x0000000b000b7223 */ /* 0x000fe2000001018b */
[----:B------:R-:W-:Y:S02]  /*6ff0*/  I2FP.F32.S32 R26, R26 ;  /* 0x0000001a001a7245 */ /* 0x000fe40000201400 */
[----:B------:R-:W-:Y:S02]  /*7000*/  I2FP.F32.S32 R191, R191 ;  /* 0x000000bf00bf7245 */ /* 0x000fe40000201400 */
[----:B------:R-:W-:-:S02]  /*7010*/  I2FP.F32.S32 R20, R20 ;  /* 0x0000001400147245 */ /* 0x000fc40000201400 */
[----:B------:R-:W-:Y:S02]  /*7020*/  FSEL R51, R51, -INF , !P5 ;  /* 0xff80000033337808 */ /* 0x000fe40006800000 */
[----:B------:R-:W-:Y:S01]  /*7030*/  FSEL R15, R135, -INF , !P4 ;  /* 0xff800000870f7808 */ /* 0x000fe20006000000 */
[C---:B------:R-:W-:Y:S01]  /*7040*/  FFMA.FTZ R21, -R0.reuse, R16, R21 ;  /* 0x0000001000157223 */ /* 0x040fe20000010115 */
[----:B------:R-:W-:Y:S01]  /*7050*/  ISETP.GE.AND P5, PT, R185, R34, PT ;  /* 0x00000022b900720c */ /* 0x000fe20003fa6270 */
[----:B------:R-:W-:Y:S01]  /*7060*/  FFMA.FTZ R161, -R0, R14, R161 ;  /* 0x0000000e00a17223 */ /* 0x000fe200000101a1 */
[----:B------:R-:W-:Y:S02]  /*7070*/  ISETP.GE.AND P4, PT, R183, R34, PT ;  /* 0x00000022b700720c */ /* 0x000fe40003f86270 */
[----:B------:R-:W-:Y:S02]  /*7080*/  I2FP.F32.S32 R18, R18 ;  /* 0x0000001200127245 */ /* 0x000fe40000201400 */
[----:B------:R-:W-:-:S02]  /*7090*/  I2FP.F32.S32 R12, R12 ;  /* 0x0000000c000c7245 */ /* 0x000fc40000201400 */
[----:B------:R-:W-:Y:S01]  /*70a0*/  FMNMX3.FTZ R22, R22, R47, R7, !PT ;  /* 0x0000002f16167276 */ /* 0x000fe20007810007 */
[----:B------:R-:W-:Y:S01]  /*70b0*/  FFMA.FTZ R9, -R0, R26, R141 ;  /* 0x0000001a00097223 */ /* 0x000fe2000001018d */
[----:B------:R-:W-:Y:S02]  /*70c0*/  IMAD.IADD R16, R10, 0x1, -R113 ;  /* 0x000000010a107824 */ /* 0x000fe400078e0a71 */
[----:B------:R-:W-:Y:S01]  /*70d0*/  FFMA.FTZ R191, -R0, R191, R29 ;  /* 0x000000bf00bf7223 */ /* 0x000fe2000001011d */
[----:B------:R-:W-:Y:S01]  /*70e0*/  IMAD.IADD R14, R10, 0x1, -R107 ;  /* 0x000000010a0e7824 */ /* 0x000fe200078e0a6b */
[----:B------:R-:W-:Y:S01]  /*70f0*/  FSEL R11, R11, -INF , !P1 ;  /* 0xff8000000b0b7808 */ /* 0x000fe20004800000 */
[----:B------:R-:W-:Y:S01]  /*7100*/  FFMA.FTZ R61, -R0, R20, R61 ;  /* 0x00000014003d7223 */ /* 0x000fe2000001013d */
[----:B------:R-:W-:Y:S01]  /*7110*/  ISETP.GE.AND P1, PT, R181, R34, PT ;  /* 0x00000022b500720c */ /* 0x000fe20003f26270 */
[----:B------:R-:W-:Y:S01]  /*7120*/  IMAD.IADD R20, R10, 0x1, -R127 ;  /* 0x000000010a147824 */ /* 0x000fe200078e0a7f */
[----:B------:R-:W-:Y:S01]  /*7130*/  FSEL R31, R31, -INF , !P5 ;  /* 0xff8000001f1f7808 */ /* 0x000fe20006800000 */
[C---:B------:R-:W-:Y:S01]  /*7140*/  FFMA.FTZ R111, -R0.reuse, R18, R111 ;  /* 0x00000012006f7223 */ /* 0x040fe2000001016f */
[----:B------:R-:W-:Y:S01]  /*7150*/  FSEL R29, R145, -INF , !P4 ;  /* 0xff800000911d7808 */ /* 0x000fe20006000000 */
[----:B------:R-:W-:Y:S01]  /*7160*/  FFMA.FTZ R97, -R0, R12, R97 ;  /* 0x0000000c00617223 */ /* 0x000fe20000010161 */
[----:B------:R-:W-:Y:S01]  /*7170*/  FMNMX3.FTZ R22, R22, R5, R43, !PT ;  /* 0x0000000516167276 */ /* 0x000fe2000781002b */
[C---:B------:R-:W-:Y:S01]  /*7180*/  IMAD.IADD R181, R10.reuse, 0x1, -R101 ;  /* 0x000000010ab57824 */ /* 0x040fe200078e0a65 */
[----:B------:R-:W-:Y:S01]  /*7190*/  FSEL R9, R9, -INF , !P0 ;  /* 0xff80000009097808 */ /* 0x000fe20004000000 */
[C---:B------:R-:W-:Y:S01]  /*71a0*/  IMAD.IADD R18, R10.reuse, 0x1, -R125 ;  /* 0x000000010a127824 */ /* 0x040fe200078e0a7d */
[----:B------:R-:W-:Y:S01]  /*71b0*/  FSEL R27, R27, -INF , !P6 ;  /* 0xff8000001b1b7808 */ /* 0x000fe20007000000 */
[----:B------:R-:W-:Y:S01]  /*71c0*/  IMAD.IADD R12, R10, 0x1, -R105 ;  /* 0x000000010a0c7824 */ /* 0x000fe200078e0a69 */
[----:B------:R-:W-:-:S02]  /*71d0*/  IABS R16, R16 ;  /* 0x0000001000107213 */ /* 0x000fc40000000000 */
[----:B------:R-:W-:Y:S02]  /*71e0*/  IABS R14, R14 ;  /* 0x0000000e000e7213 */ /* 0x000fe40000000000 */
[-C--:B------:R-:W-:Y:S02]  /*71f0*/  ISETP.GE.AND P0, PT, R179, R34.reuse, PT ;  /* 0x00000022b300720c */ /* 0x080fe40003f06270 */
[----:B------:R-:W-:Y:S02]  /*7200*/  ISETP.GE.AND P6, PT, R177, R34, PT ;  /* 0x00000022b100720c */ /* 0x000fe40003fc6270 */
[----:B------:R-:W-:Y:S02]  /*7210*/  FSEL R243, R149, -INF , !P1 ;  /* 0xff80000095f37808 */ /* 0x000fe40004800000 */
[----:B------:R-:W-:Y:S02]  /*7220*/  FMNMX3.FTZ R22, R22, R31, R29, !PT ;  /* 0x0000001f16167276 */ /* 0x000fe4000781001d */
[----:B------:R-:W-:-:S02]  /*7230*/  IABS R20, R20 ;  /* 0x0000001400147213 */ /* 0x000fc40000000000 */
[----:B------:R-:W-:Y:S02]  /*7240*/  FSEL R25, R25, -INF , !P5 ;  /* 0xff80000019197808 */ /* 0x000fe40006800000 */
[----:B------:R-:W-:Y:S02]  /*7250*/  FSEL R41, R41, -INF , !P4 ;  /* 0xff80000029297808 */ /* 0x000fe40006000000 */
[----:B------:R-:W-:Y:S02]  /*7260*/  FSEL R215, R61, -INF , !P1 ;  /* 0xff8000003dd77808 */ /* 0x000fe40004800000 */
[----:B------:R-:W-:Y:S02]  /*7270*/  IABS R181, R181 ;  /* 0x000000b500b57213 */ /* 0x000fe40000000000 */
[----:B------:R-:W-:Y:S02]  /*7280*/  IABS R18, R18 ;  /* 0x0000001200127213 */ /* 0x000fe40000000000 */
[----:B------:R-:W-:-:S02]  /*7290*/  IABS R12, R12 ;  /* 0x0000000c000c7213 */ /* 0x000fc40000000000 */
[----:B------:R-:W-:Y:S02]  /*72a0*/  I2FP.F32.S32 R16, R16 ;  /* 0x0000001000107245 */ /* 0x000fe40000201400 */
[----:B------:R-:W-:Y:S01]  /*72b0*/  I2FP.F32.S32 R14, R14 ;  /* 0x0000000e000e7245 */ /* 0x000fe20000201400 */
[----:B------:R-:W-:Y:S01]  /*72c0*/  VIADD R61, R79, 0x68 ;  /* 0x000000684f3d7836 */ /* 0x000fe20000000000 */
[-C--:B------:R-:W-:Y:S02]  /*72d0*/  ISETP.GE.AND P5, PT, R167, R34.reuse, PT ;  /* 0x00000022a700720c */ /* 0x080fe40003fa6270 */
[-C--:B------:R-:W-:Y:S02]  /*72e0*/  ISETP.GE.AND P4, PT, R127, R34.reuse, PT ;  /* 0x000000227f00720c */ /* 0x080fe40003f86270 */
[----:B------:R-:W-:Y:S02]  /*72f0*/  ISETP.GE.AND P1, PT, R137, R34, PT ;  /* 0x000000228900720c */ /* 0x000fe40003f26270 */
[----:B------:R-:W-:-:S02]  /*7300*/  FSEL R233, R233, -INF , !P0 ;  /* 0xff800000e9e97808 */ /* 0x000fc40004000000 */
[----:B------:R-:W-:Y:S02]  /*7310*/  FSEL R227, R151, -INF , !P6 ;  /* 0xff80000097e37808 */ /* 0x000fe40007000000 */
[----:B------:R-:W-:Y:S02]  /*7320*/  FMNMX3.FTZ R22, R22, R45, R243, !PT ;  /* 0x0000002d16167276 */ /* 0x000fe400078100f3 */
[----:B------:R-:W-:Y:S01]  /*7330*/  I2FP.F32.S32 R20, R20 ;  /* 0x0000001400147245 */ /* 0x000fe20000201400 */
[C---:B------:R-:W-:Y:S01]  /*7340*/  FFMA.FTZ R177, -R0.reuse, R16, R23 ;  /* 0x0000001000b17223 */ /* 0x040fe20000010117 */
[----:B------:R-:W-:Y:S01]  /*7350*/  FSEL R245, R147, -INF , !P3 ;  /* 0xff80000093f57808 */ /* 0x000fe20005800000 */
[----:B------:R-:W-:Y:S01]  /*7360*/  FFMA.FTZ R71, -R0, R14, R71 ;  /* 0x0000000e00477223 */ /* 0x000fe20000010147 */
[----:B------:R-:W-:Y:S02]  /*7370*/  I2FP.F32.S32 R181, R181 ;  /* 0x000000b500b57245 */ /* 0x000fe40000201400 */
[----:B------:R-:W-:-:S02]  /*7380*/  I2FP.F32.S32 R18, R18 ;  /* 0x0000001200127245 */ /* 0x000fc40000201400 */
[----:B------:R-:W-:Y:S01]  /*7390*/  I2FP.F32.S32 R12, R12 ;  /* 0x0000000c000c7245 */ /* 0x000fe20000201400 */
[----:B------:R-:W-:Y:S01]  /*73a0*/  VIADD R23, R79, 0x69 ;  /* 0x000000694f177836 */ /* 0x000fe20000000000 */
[----:B------:R-:W-:Y:S01]  /*73b0*/  ISETP.GE.AND P3, PT, R143, R34, PT ;  /* 0x000000228f00720c */ /* 0x000fe20003f66270 */
[----:B------:R-:W-:Y:S01]  /*73c0*/  IMAD.IADD R14, R4, 0x1, -R61 ;  /* 0x00000001040e7824 */ /* 0x000fe200078e0a3d */
[----:B------:R-:W-:Y:S02]  /*73d0*/  FSEL R217, R217, -INF , !P5 ;  /* 0xff800000d9d97808 */ /* 0x000fe40006800000 */
[----:B------:R-:W-:Y:S02]  /*73e0*/  FSEL R203, R157, -INF , !P4 ;  /* 0xff8000009dcb7808 */ /* 0x000fe40006000000 */
[----:B------:R-:W-:Y:S01]  /*73f0*/  FSEL R197, R21, -INF , !P1 ;  /* 0xff80000015c57808 */ /* 0x000fe20004800000 */
[----:B------:R-:W-:Y:S01]  /*7400*/  VIADD R21, R79, 0x70 ;  /* 0x000000704f157836 */ /* 0x000fe20000000000 */
[----:B------:R-:W-:Y:S01]  /*7410*/  FMNMX3.FTZ R22, R22, R233, R227, !PT ;  /* 0x000000e916167276 */ /* 0x000fe200078100e3 */
[----:B------:R-:W-:Y:S01]  /*7420*/  FFMA.FTZ R109, -R0, R20, R109 ;  /* 0x00000014006d7223 */ /* 0x000fe2000001016d */
[----:B------:R-:W-:Y:S01]  /*7430*/  FMNMX3.FTZ R26, R6, R55, R53, !PT ;  /* 0x00000037061a7276 */ /* 0x000fe20007810035 */
[C---:B------:R-:W-:Y:S01]  /*7440*/  FFMA.FTZ R181, -R0.reuse, R181, R17 ;  /* 0x000000b500b57223 */ /* 0x040fe20000010111 */
[----:B------:R-:W-:Y:S01]  /*7450*/  FSEL R207, R63, -INF , !P0 ;  /* 0xff8000003fcf7808 */ /* 0x000fe20004000000 */
[C---:B------:R-:W-:Y:S01]  /*7460*/  FFMA.FTZ R179, -R0.reuse, R18, R19 ;  /* 0x0000001200b37223 */ /* 0x040fe20000010113 */
[----:B------:R-:W-:Y:S01]  /*7470*/  FSEL R205, R153, -INF , !P6 ;  /* 0xff80000099cd7808 */ /* 0x000fe20007000000 */
[----:B------:R-:W-:Y:S01]  /*7480*/  FFMA.FTZ R89, -R0, R12, R89 ;  /* 0x0000000c00597223 */ /* 0x000fe20000010159 */
[-C--:B------:R-:W-:Y:S01]  /*7490*/  ISETP.GE.AND P0, PT, R133, R34.reuse, PT ;  /* 0x000000228500720c */ /* 0x080fe20003f06270 */
[----:B------:R-:W-:Y:S01]  /*74a0*/  VIADD R19, R79, 0x71 ;  /* 0x000000714f137836 */ /* 0x000fe20000000000 */
[----:B------:R-:W-:Y:S01]  /*74b0*/  ISETP.GE.AND P6, PT, R129, R34, PT ;  /* 0x000000228100720c */ /* 0x000fe20003fc6270 */
[----:B------:R-:W-:Y:S01]  /*74c0*/  VIADD R17, R79, 0x78 ;  /* 0x000000784f117836 */ /* 0x000fe20000000000 */
[----:B------:R-:W-:Y:S01]  /*74d0*/  FSEL R173, R173, -INF , !P3 ;  /* 0xff800000adad7808 */ /* 0x000fe20005800000 */
[C---:B------:R-:W-:Y:S01]  /*74e0*/  IMAD.IADD R12, R4.reuse, 0x1, -R23 ;  /* 0x00000001040c7824 */ /* 0x040fe200078e0a17 */
[----:B------:R-:W-:Y:S01]  /*74f0*/  FSEL R201, R159, -INF , !P1 ;  /* 0xff8000009fc97808 */ /* 0x000fe20004800000 */
[----:B------:R-:W-:Y:S01]  /*7500*/  IMAD.IADD R20, R4, 0x1, -R21 ;  /* 0x0000000104147824 */ /* 0x000fe200078e0a15 */
[----:B------:R-:W-:-:S02]  /*7510*/  FMNMX3.FTZ R22, R22, R217, R203, !PT ;  /* 0x000000d916167276 */ /* 0x000fc400078100cb */
[----:B------:R-:W-:Y:S02]  /*7520*/  FMNMX3.FTZ R26, R26, R51, R15, !PT ;  /* 0x000000331a1a7276 */ /* 0x000fe4000781000f */
[----:B------:R-:W-:Y:S02]  /*7530*/  IABS R14, R14 ;  /* 0x0000000e000e7213 */ /* 0x000fe40000000000 */
[----:B------:R-:W-:Y:S02]  /*7540*/  FSEL R155, R155, -INF , !P5 ;  /* 0xff8000009b9b7808 */ /* 0x000fe40006800000 */
[----:B------:R-:W-:Y:S01]  /*7550*/  FSEL R199, R109, -INF , !P4 ;  /* 0xff8000006dc77808 */ /* 0x000fe20006000000 */
[----:B------:R-:W-:Y:S01]  /*7560*/  VIADD R79, R79, 0x79 ;  /* 0x000000794f4f7836 */ /* 0x000fe20000000000 */
[-C--:B------:R-:W-:Y:S01]  /*7570*/  ISETP.GE.AND P5, PT, R101, R34.reuse, PT ;  /* 0x000000226500720c */ /* 0x080fe20003fa6270 */
[C---:B------:R-:W-:Y:S01]  /*7580*/  IMAD.IADD R18, R4.reuse, 0x1, -R19 ;  /* 0x0000000104127824 */ /* 0x040fe200078e0a13 */
[----:B------:R-:W-:Y:S01]  /*7590*/  ISETP.GE.AND P4, PT, R125, R34, PT ;  /* 0x000000227d00720c */ /* 0x000fe20003f86270 */
[----:B------:R-:W-:Y:S01]  /*75a0*/  IMAD.IADD R16, R4, 0x1, -R17 ;  /* 0x0000000104107824 */ /* 0x000fe200078e0a11 */
[----:B------:R-:W-:-:S02]  /*75b0*/  FSEL R175, R175, -INF , !P0 ;  /* 0xff800000afaf7808 */ /* 0x000fc40004000000 */
[----:B------:R-:W-:Y:S02]  /*75c0*/  FSEL R195, R163, -INF , !P6 ;  /* 0xff800000a3c37808 */ /* 0x000fe40007000000 */
[----:B------:R-:W-:Y:S02]  /*75d0*/  FMNMX3.FTZ R22, R22, R173, R201, !PT ;  /* 0x000000ad16167276 */ /* 0x000fe400078100c9 */
[----:B------:R-:W-:Y:S02]  /*75e0*/  FMNMX3.FTZ R26, R26, R13, R11, !PT ;  /* 0x0000000d1a1a7276 */ /* 0x000fe4000781000b */
[----:B------:R-:W-:Y:S02]  /*75f0*/  IABS R12, R12 ;  /* 0x0000000c000c7213 */ /* 0x000fe40000000000 */
[----:B------:R-:W-:Y:S02]  /*7600*/  I2FP.F32.S32 R14, R14 ;  /* 0x0000000e000e7245 */ /* 0x000fe40000201400 */
[----:B------:R-:W-:-:S02]  /*7610*/  IABS R20, R20 ;  /* 0x0000001400147213 */ /* 0x000fc40000000000 */
[----:B------:R-:W-:Y:S01]  /*7620*/  FSEL R183, R111, -INF , !P3 ;  /* 0xff8000006fb77808 */ /* 0x000fe20005800000 */
[----:B------:R-:W-:Y:S01]  /*7630*/  IMAD.IADD R4, R4, 0x1, -R79 ;  /* 0x0000000104047824 */ /* 0x000fe200078e0a4f */
[-C--:B------:R-:W-:Y:S02]  /*7640*/  ISETP.GE.AND P3, PT, R113, R34.reuse, PT ;  /* 0x000000227100720c */ /* 0x080fe40003f66270 */
[----:B------:R-:W-:Y:S02]  /*7650*/  ISETP.GE.AND P1, PT, R107, R34, PT ;  /* 0x000000226b00720c */ /* 0x000fe40003f26270 */
[----:B------:R-:W-:Y:S02]  /*7660*/  FSEL R193, R193, -INF , !P5 ;  /* 0xff800000c1c17808 */ /* 0x000fe40006800000 */
[----:B------:R-:W-:Y:S02]  /*7670*/  FSEL R191, R191, -INF , !P4 ;  /* 0xff800000bfbf7808 */ /* 0x000fe40006000000 */
[----:B------:R-:W-:-:S02]  /*7680*/  FMNMX3.FTZ R22, R22, R175, R195, !PT ;  /* 0x000000af16167276 */ /* 0x000fc400078100c3 */
[----:B------:R-:W-:Y:S01]  /*7690*/  FMNMX3.FTZ R26, R26, R9, R27, !PT ;  /* 0x000000091a1a7276 */ /* 0x000fe2000781001b */
[----:B------:R-:W-:Y:S01]  /*76a0*/  FFMA.FTZ R14, -R0, R14, R69 ;  /* 0x0000000e000e7223 */ /* 0x000fe20000010145 */
[----:B------:R-:W-:Y:S02]  /*76b0*/  I2FP.F32.S32 R12, R12 ;  /* 0x0000000c000c7245 */ /* 0x000fe40000201400 */
[----:B------:R-:W-:Y:S02]  /*76c0*/  IABS R18, R18 ;  /* 0x0000001200127213 */ /* 0x000fe40000000000 */
[----:B------:R-:W-:Y:S02]  /*76d0*/  IABS R16, R16 ;  /* 0x0000001000107213 */ /* 0x000fe40000000000 */
[----:B------:R-:W-:Y:S02]  /*76e0*/  I2FP.F32.S32 R20, R20 ;  /* 0x0000001400147245 */ /* 0x000fe40000201400 */
[----:B------:R-:W-:-:S02]  /*76f0*/  FSEL R187, R161, -INF , !P0 ;  /* 0xff800000a1bb7808 */ /* 0x000fc40004000000 */
[----:B------:R-:W-:Y:S02]  /*7700*/  FSEL R185, R97, -INF , !P6 ;  /* 0xff80000061b97808 */ /* 0x000fe40007000000 */
[-C--:B------:R-:W-:Y:S02]  /*7710*/  ISETP.GE.AND P0, PT, R105, R34.reuse, PT ;  /* 0x000000226900720c */ /* 0x080fe40003f06270 */
[----:B------:R-:W-:Y:S02]  /*7720*/  ISETP.GE.AND P6, PT, R61, R34, PT ;  /* 0x000000223d00720c */ /* 0x000fe40003fc6270 */
[----:B------:R-:W-:Y:S02]  /*7730*/  FSEL R189, R189, -INF , !P3 ;  /* 0xff800000bdbd7808 */ /* 0x000fe40005800000 */
[----:B------:R-:W-:Y:S02]  /*7740*/  FSEL R171, R171, -INF , !P1 ;  /* 0xff800000abab7808 */ /* 0x000fe40004800000 */
[----:B------:R-:W-:-:S02]  /*7750*/  FMNMX3.FTZ R22, R22, R193, R191, !PT ;  /* 0x000000c116167276 */ /* 0x000fc400078100bf */
[----:B------:R-:W-:Y:S01]  /*7760*/  FMNMX3.FTZ R26, R26, R25, R41, !PT ;  /* 0x000000191a1a7276 */ /* 0x000fe20007810029 */
[C---:B------:R-:W-:Y:S01]  /*7770*/  FFMA.FTZ R12, -R0.reuse, R12, R73 ;  /* 0x0000000c000c7223 */ /* 0x040fe20000010149 */
[----:B------:R-:W-:Y:S01]  /*7780*/  IABS R4, R4 ;  /* 0x0000000400047213 */ /* 0x000fe20000000000 */
[----:B------:R-:W-:Y:S01]  /*7790*/  FFMA.FTZ R20, -R0, R20, R87 ;  /* 0x0000001400147223 */ /* 0x000fe20000010157 */
[----:B------:R-:W-:Y:S02]  /*77a0*/  I2FP.F32.S32 R18, R18 ;  /* 0x0000001200127245 */ /* 0x000fe40000201400 */
[----:B------:R-:W-:Y:S01]  /*77b0*/  I2FP.F32.S32 R16, R16 ;  /* 0x0000001000107245 */ /* 0x000fe20000201400 */
[----:B------:R-:W-:Y:S01]  /*77c0*/  IMAD.IADD R61, R10, 0x1, -R61 ;  /* 0x000000010a3d7824 */ /* 0x000fe200078e0a3d */
[----:B------:R-:W-:Y:S02]  /*77d0*/  FSEL R181, R181, -INF , !P5 ;  /* 0xff800000b5b57808 */ /* 0x000fe40006800000 */
[----:B------:R-:W-:-:S02]  /*77e0*/  FSEL R179, R179, -INF , !P4 ;  /* 0xff800000b3b37808 */ /* 0x000fc40006000000 */
[-C--:B------:R-:W-:Y:S02]  /*77f0*/  ISETP.GE.AND P5, PT, R23, R34.reuse, PT ;  /* 0x000000221700720c */ /* 0x080fe40003fa6270 */
        /* <DEDUP_REMOVED lines=9> */
[----:B------:R-:W-:Y:S01]  /*7890*/  IMAD.IADD R21, R10, 0x1, -R21 ;  /* 0x000000010a157824 */ /* 0x000fe200078e0a15 */
[----:B------:R-:W-:-:S02]  /*78a0*/  FSEL R163, R71, -INF , !P1 ;  /* 0xff80000047a37808 */ /* 0x000fc40004800000 */
[-C--:B------:R-:W-:Y:S02]  /*78b0*/  ISETP.GE.AND P3, PT, R19, R34.reuse, PT ;  /* 0x000000221300720c */ /* 0x080fe40003f66270 */
[----:B------:R-:W-:Y:S01]  /*78c0*/  ISETP.GE.AND P1, PT, R17, R34, PT ;  /* 0x000000221100720c */ /* 0x000fe20003f26270 */
[----:B------:R-:W-:Y:S01]  /*78d0*/  IMAD.IADD R17, R10, 0x1, -R17 ;  /* 0x000000010a117824 */ /* 0x000fe200078e0a11 */
[----:B------:R-:W-:Y:S02]  /*78e0*/  FSEL R165, R12, -INF , !P5 ;  /* 0xff8000000ca57808 */ /* 0x000fe40006800000 */
[----:B------:R-:W-:Y:S02]  /*78f0*/  FSEL R153, R20, -INF , !P4 ;  /* 0xff80000014997808 */ /* 0x000fe40006000000 */
[----:B------:R-:W-:Y:S02]  /*7900*/  FMNMX3.FTZ R22, R22, R169, R167, !PT ;  /* 0x000000a916167276 */ /* 0x000fe400078100a7 */
[----:B------:R-:W-:-:S02]  /*7910*/  IABS R61, R61 ;  /* 0x0000003d003d7213 */ /* 0x000fc40000000000 */
[----:B------:R-:W-:Y:S01]  /*7920*/  FMNMX3.FTZ R26, R26, R207, R205, !PT ;  /* 0x000000cf1a1a7276 */ /* 0x000fe200078100cd */
[----:B------:R-:W-:Y:S01]  /*7930*/  FFMA.FTZ R4, -R0, R4, R95 ;  /* 0x0000000400047223 */ /* 0x000fe2000001015f */
[----:B------:R-:W-:Y:S02]  /*7940*/  FSEL R161, R89, -INF , !P0 ;  /* 0xff80000059a17808 */ /* 0x000fe40004000000 */
[----:B------:R-:W-:Y:S02]  /*7950*/  ISETP.GE.AND P0, PT, R79, R34, PT ;  /* 0x000000224f00720c */ /* 0x000fe40003f06270 */
[----:B------:R-:W-:Y:S02]  /*7960*/  FSEL R151, R18, -INF , !P3 ;  /* 0xff80000012977808 */ /* 0x000fe40005800000 */
[----:B------:R-:W-:Y:S02]  /*7970*/  FSEL R149, R16, -INF , !P1 ;  /* 0xff80000010957808 */ /* 0x000fe40004800000 */
[----:B------:R-:W-:Y:S01]  /*7980*/  FMNMX3.FTZ R22, R22, R165, R153, !PT ;  /* 0x000000a516167276 */ /* 0x000fe20007810099 */
[----:B------:R-:W-:Y:S01]  /*7990*/  IMAD.IADD R23, R10, 0x1, -R23 ;  /* 0x000000010a177824 */ /* 0x000fe200078e0a17 */
[----:B------:R-:W-:Y:S01]  /*79a0*/  IABS R24, R21 ;  /* 0x0000001500187213 */ /* 0x000fe20000000000 */
[----:B------:R-:W-:Y:S01]  /*79b0*/  IMAD.MOV.U32 R21, RZ, RZ, R61 ;  /* 0x000000ffff157224 */ /* 0x000fe200078e003d */
[----:B------:R-:W-:-:S02]  /*79c0*/  FMNMX3.FTZ R26, R26, R155, R199, !PT ;  /* 0x0000009b1a1a7276 */ /* 0x000fc400078100c7 */
[----:B------:R-:W-:Y:S02]  /*79d0*/  IABS R17, R17 ;  /* 0x0000001100117213 */ /* 0x000fe40000000000 */
[----:B------:R-:W-:Y:S02]  /*79e0*/  FSEL R147, R4, -INF , !P0 ;  /* 0xff80000004937808 */ /* 0x000fe40004000000 */
[----:B------:R-:W-:Y:S01]  /*79f0*/  FMNMX3.FTZ R22, R22, R151, R149, !PT ;  /* 0x0000009716167276 */ /* 0x000fe20007810095 */
[----:B------:R-:W-:Y:S01]  /*7a00*/  IMAD.IADD R19, R10, 0x1, -R19 ;  /* 0x000000010a137824 */ /* 0x000fe200078e0a13 */
[----:B------:R-:W-:Y:S01]  /*7a10*/  FMNMX3.FTZ R26, R26, R183, R197, !PT ;  /* 0x000000b71a1a7276 */ /* 0x000fe200078100c5 */
[----:B------:R-:W-:Y:S01]  /*7a20*/  IMAD.MOV.U32 R4, RZ, RZ, R17 ;  /* 0x000000ffff047224 */ /* 0x000fe200078e0011 */
[----:B------:R-:W-:Y:S02]  /*7a30*/  IABS R28, R23 ;  /* 0x00000017001c7213 */ /* 0x000fe40000000000 */
[----:B------:R-:W-:Y:S01]  /*7a40*/  I2FP.F32.S32 R21, R21 ;  /* 0x0000001500157245 */ /* 0x000fe20000201400 */
[----:B------:R-:W-:Y:S01]  /*7a50*/  IMAD.IADD R10, R10, 0x1, -R79 ;  /* 0x000000010a0a7824 */ /* 0x000fe200078e0a4f */
[----:B------:R-:W-:-:S02]  /*7a60*/  FMNMX.FTZ R17, R147, R22, !PT ;  /* 0x0000001693117209 */ /* 0x000fc40007810000 */
[----:B------:R-:W-:Y:S01]  /*7a70*/  FMNMX3.FTZ R26, R26, R187, R185, !PT ;  /* 0x000000bb1a1a7276 */ /* 0x000fe200078100b9 */
[----:B------:R-:W-:Y:S01]  /*7a80*/  FFMA.FTZ R75, -R0, R21, R75 ;  /* 0x00000015004b7223 */ /* 0x000fe2000001014b */
[----:B------:R-:W-:Y:S02]  /*7a90*/  I2FP.F32.S32 R28, R28 ;  /* 0x0000001c001c7245 */ /* 0x000fe40000201400 */
[----:B------:R-:W-:Y:S02]  /*7aa0*/  I2FP.F32.S32 R24, R24 ;  /* 0x0000001800187245 */ /* 0x000fe40000201400 */
[----:B------:R-:W-:Y:S02]  /*7ab0*/  IABS R19, R19 ;  /* 0x0000001300137213 */ /* 0x000fe40000000000 */
[----:B------:R-:W-:Y:S02]  /*7ac0*/  I2FP.F32.S32 R12, R4 ;  /* 0x00000004000c7245 */ /* 0x000fe40000201400 */
[----:B------:R-:W1:Y:S01]  /*7ad0*/  SHFL.BFLY PT, R4, R17, 0x2, 0x1f ;  /* 0x0c401f0011047f89 */ /* 0x000e6200000e0000 */
[----:B------:R-:W-:-:S02]  /*7ae0*/  FMNMX3.FTZ R26, R26, R181, R179, !PT ;  /* 0x000000b51a1a7276 */ /* 0x000fc400078100b3 */
[----:B------:R-:W-:Y:S01]  /*7af0*/  IABS R10, R10 ;  /* 0x0000000a000a7213 */ /* 0x000fe20000000000 */
[C---:B------:R-:W-:Y:S01]  /*7b00*/  FFMA.FTZ R85, -R0.reuse, R28, R85 ;  /* 0x0000001c00557223 */ /* 0x040fe20000010155 */
[----:B------:R-:W-:Y:S01]  /*7b10*/  I2FP.F32.S32 R19, R19 ;  /* 0x0000001300137245 */ /* 0x000fe20000201400 */
[----:B------:R-:W-:Y:S01]  /*7b20*/  FFMA.FTZ R93, -R0, R24, R93 ;  /* 0x00000018005d7223 */ /* 0x000fe2000001015d */
[----:B------:R-:W-:Y:S02]  /*7b30*/  FSEL R159, R75, -INF , !P6 ;  /* 0xff8000004b9f7808 */ /* 0x000fe40007000000 */
[----:B------:R-:W-:Y:S02]  /*7b40*/  FMNMX3.FTZ R26, R26, R177, R163, !PT ;  /* 0x000000b11a1a7276 */ /* 0x000fe400078100a3 */
[----:B------:R-:W-:Y:S01]  /*7b50*/  I2FP.F32.S32 R10, R10 ;  /* 0x0000000a000a7245 */ /* 0x000fe20000201400 */
[C---:B------:R-:W-:Y:S01]  /*7b60*/  FFMA.FTZ R19, -R0.reuse, R19, R65 ;  /* 0x0000001300137223 */ /* 0x040fe20000010141 */
[----:B------:R-:W-:Y:S01]  /*7b70*/  FFMA.FTZ R12, -R0, R12, R81 ;  /* 0x0000000c000c7223 */ /* 0x000fe20000010151 */
[----:B------:R-:W-:-:S02]  /*7b80*/  FSEL R157, R85, -INF , !P5 ;  /* 0xff800000559d7808 */ /* 0x000fc40006800000 */
[----:B------:R-:W-:Y:S02]  /*7b90*/  FSEL R145, R93, -INF , !P4 ;  /* 0xff8000005d917808 */ /* 0x000fe40006000000 */
[----:B------:R-:W-:Y:S01]  /*7ba0*/  FMNMX3.FTZ R26, R26, R161, R159, !PT ;  /* 0x000000a11a1a7276 */ /* 0x000fe2000781009f */
[----:B------:R-:W-:Y:S01]  /*7bb0*/  FFMA.FTZ R10, -R0, R10, R77 ;  /* 0x0000000a000a7223 */ /* 0x000fe2000001014d */
        /* <DEDUP_REMOVED lines=8> */
[----:B------:R-:W3:Y:S01]  /*7c40*/  SHFL.BFLY PT, R135, R4, 0x1, 0x1f ;  /* 0x0c201f0004877f89 */ /* 0x000ee200000e0000 */
[----:B-1----:R-:W-:-:S05]  /*7c50*/  FMNMX.FTZ R17, R10, R17, !PT ;  /* 0x000000110a117209 */ /* 0x002fca0007810000 */
[----:B------:R-:W1:Y:S01]  /*7c60*/  SHFL.BFLY PT, R134, R17, 0x1, 0x1f ;  /* 0x0c201f0011867f89 */ /* 0x000e6200000e0000 */
[----:B---3--:R-:W-:Y:S02]  /*7c70*/  FMNMX.FTZ R135, R4, R135, !PT ;  /* 0x0000008704877209 */ /* 0x008fe40007810000 */
[----:B------:R-:W-:-:S04]  /*7c80*/  LOP3.LUT R4, R121, 0x1c0, R38, 0xf8, !PT ;  /* 0x000001c079047812 */ /* 0x000fc800078ef826 */
[----:B------:R-:W-:-:S04]  /*7c90*/  LOP3.LUT R123, R4, R123, RZ, 0x3c, !PT ;  /* 0x0000007b047b7212 */ /* 0x000fc800078e3cff */
[----:B------:R-:W-:Y:S01]  /*7ca0*/  LOP3.LUT R123, R123, 0x200, R38, 0xf8, !PT ;  /* 0x000002007b7b7812 */ /* 0x000fe200078ef826 */
[----:B--2---:R-:W-:-:S04]  /*7cb0*/  FMUL.FTZ R136, R67, R135 ;  /* 0x0000008743887220 */ /* 0x004fc80000410000 */
[----:B------:R-:W-:Y:S01]  /*7cc0*/  IMAD R132, R123, 0x2, R214 ;  /* 0x000000027b847824 */ /* 0x000fe200078e02d6 */
[----:B------:R-:W-:-:S03]  /*7cd0*/  FSETP.NEU.FTZ.AND P0, PT, R135, -INF , PT ;  /* 0xff8000008700780b */ /* 0x000fc60003f1d000 */
[----:B------:R-:W-:Y:S01]  /*7ce0*/  IMAD.IADD R44, R39, 0x1, R132 ;  /* 0x00000001272c7824 */ /* 0x000fe200078e0284 */
[----:B-1----:R-:W-:-:S04]  /*7cf0*/  FMNMX.FTZ R134, R17, R134, !PT ;  /* 0x0000008611867209 */ /* 0x002fc80007810000 */
[----:B------:R-:W1:Y:S01]  /*7d00*/  LDSM.16.MT88.4 R108, [R44+0xc000] ;  /* 0x00c000002c6c783b */ /* 0x000e620000004200 */
[----:B------:R-:W-:Y:S02]  /*7d10*/  FSEL R136, R136, RZ, P0 ;  /* 0x000000ff88887208 */ /* 0x000fe40000000000 */
[----:B------:R-:W-:Y:S01]  /*7d20*/  FSETP.NEU.FTZ.AND P0, PT, R134, -INF , PT ;  /* 0xff8000008600780b */ /* 0x000fe20003f1d000 */
[----:B------:R-:W-:Y:S01]  /*7d30*/  FMUL.FTZ R66, R67, R134 ;  /* 0x0000008643427220 */ /* 0x000fe20000410000 */
[C---:B------:R-:W-:Y:S01]  /*7d40*/  IMAD.IADD R65, R37.reuse, 0x1, R132 ;  /* 0x0000000125417824 */ /* 0x040fe200078e0284 */
[----:B------:R-:W2:Y:S01]  /*7d50*/  LDSM.16.MT88.4 R124, [R132+0xc000] ;  /* 0x00c00000847c783b */ /* 0x000ea20000004200 */
[----:B------:R-:W-:Y:S02]  /*7d60*/  IMAD.IADD R37, R37, 0x1, R44 ;  /* 0x0000000125257824 */ /* 0x000fe400078e022c */
        /* <DEDUP_REMOVED lines=10> */
[-CC-:B------:R-:W-:Y:S01]  /*7e10*/  FFMA.FTZ R52, R7, R67.reuse, -R136.reuse ;  /* 0x0000004307347223 */ /* 0x180fe20000010888 */
[----:B------:R-:W-:-:S02]  /*7e20*/  FFMA.FTZ R51, R5, R67, -R136 ;  /* 0x0000004305337223 */ /* 0x000fc40000010888 */
[----:B------:R-:W4:Y:S04]  /*7e30*/  LDSM.16.MT88.4 R100, [R37+0xc000] ;  /* 0x00c000002564783b */ /* 0x000f280000004200 */
[----:B------:R-:W5:Y:S04]  /*7e40*/  LDSM.16.MT88.4 R92, [R132+0x10000] ;  /* 0x01000000845c783b */ /* 0x000f680000004200 */
[----:B------:R-:W5:Y:S04]  /*7e50*/  LDSM.16.MT88.4 R84, [R65+0x10000] ;  /* 0x010000004154783b */ /* 0x000f680000004200 */
[----:B------:R-:W5:Y:S04]  /*7e60*/  LDSM.16.MT88.4 R76, [R44+0x10000] ;  /* 0x010000002c4c783b */ /* 0x000f680000004200 */
[----:B------:R-:W5:Y:S01]  /*7e70*/  LDSM.16.MT88.4 R4, [R37+0x10000] ;  /* 0x010000002504783b */ /* 0x000f620000004200 */
[----:B------:R-:W-:Y:S01]  /*7e80*/  MUFU.EX2 R64, R64 ;  /* 0x0000004000407308 */ /* 0x000fe20000000800 */
[-C--:B------:R-:W-:Y:S01]  /*7e90*/  FFMA.FTZ R56, R49, R67.reuse, -R136 ;  /* 0x0000004331387223 */ /* 0x080fe20000010888 */
[-CC-:B------:R-:W-:Y:S01]  /*7ea0*/  FFMA.FTZ R50, R11, R67.reuse, -R66.reuse ;  /* 0x000000430b327223 */ /* 0x180fe20000010842 */
[-C--:B------:R-:W-:Y:S01]  /*7eb0*/  FFMA.FTZ R49, R9, R67.reuse, -R66 ;  /* 0x0000004309317223 */ /* 0x080fe20000010842 */
[----:B------:R-:W-:Y:S04]  /*7ec0*/  LDSM.16.MT88.4 R16, [R132+0xc800] ;  /* 0x00c800008410783b */ /* 0x000fe80000004200 */
[----:B------:R-:W1:Y:S01]  /*7ed0*/  MUFU.EX2 R63, R63 ;  /* 0x0000003f003f7308 */ /* 0x000e620000000800 */
[----:B------:R-:W5:Y:S04]  /*7ee0*/  LDSM.16.MT88.4 R8, [R44+0xc800] ;  /* 0x00c800002c08783b */ /* 0x000f680000004200 */
[----:B------:R-:W5:Y:S03]  /*7ef0*/  LDSM.16.MT88.4 R20, [R65+0xc800] ;  /* 0x00c800004114783b */ /* 0x000f660000004200 */
[----:B------:R-:W-:Y:S01]  /*7f00*/  MUFU.EX2 R60, R60 ;  /* 0x0000003c003c7308 */ /* 0x000fe20000000800 */
[-CC-:B------:R-:W-:Y:S01]  /*7f10*/  FFMA.FTZ R48, R43, R67.reuse, -R136.reuse ;  /* 0x000000432b307223 */ /* 0x180fe20000010888 */
[----:B------:R-:W-:Y:S06]  /*7f20*/  LDSM.16.MT88.4 R140, [R65+0x10800] ;  /* 0x01080000418c783b */ /* 0x000fec0000004200 */
[----:B------:R-:W2:Y:S08]  /*7f30*/  MUFU.EX2 R59, R59 ;  /* 0x0000003b003b7308 */ /* 0x000eb00000000800 */
[----:B------:R-:W-:Y:S08]  /*7f40*/  MUFU.EX2 R62, R62 ;  /* 0x0000003e003e7308 */ /* 0x000ff00000000800 */
[----:B------:R-:W3:Y:S08]  /*7f50*/  MUFU.EX2 R61, R61 ;  /* 0x0000003d003d7308 */ /* 0x000ef00000000800 */
[----:B------:R-:W-:Y:S08]  /*7f60*/  MUFU.EX2 R58, R58 ;  /* 0x0000003a003a7308 */ /* 0x000ff00000000800 */
[----:B------:R-:W4:Y:S01]  /*7f70*/  MUFU.EX2 R57, R57 ;  /* 0x0000003900397308 */ /* 0x000f220000000800 */
[-C--:B------:R-:W-:Y:S01]  /*7f80*/  FFMA.FTZ R55, R47, R67.reuse, -R136 ;  /* 0x000000432f377223 */ /* 0x080fe20000010888 */
[-CC-:B------:R-:W-:Y:S01]  /*7f90*/  FFMA.FTZ R54, R15, R67.reuse, -R66.reuse ;  /* 0x000000430f367223 */ /* 0x180fe20000010842 */
[----:B------:R-:W-:Y:S01]  /*7fa0*/  FFMA.FTZ R53, R13, R67, -R66 ;  /* 0x000000430d357223 */ /* 0x000fe20000010842 */
[----:B-1----:R-:W-:Y:S01]  /*7fb0*/  F2FP.BF16.F32.PACK_AB R68, R63, R64 ;  /* 0x000000403f44723e */ /* 0x002fe200000010ff */
[----:B------:R-:W1:Y:S01]  /*7fc0*/  LDSM.16.MT88.4 R12, [R37+0xc800] ;  /* 0x00c80000250c783b */ /* 0x000e620000004200 */
[----:B--2---:R-:W-:-:S02]  /*7fd0*/  F2FP.BF16.F32.PACK_AB R70, R59, R60 ;  /* 0x0000003c3b46723e */ /* 0x004fc400000010ff */
[----:B---3--:R-:W-:Y:S01]  /*7fe0*/  F2FP.BF16.F32.PACK_AB R69, R61, R62 ;  /* 0x0000003e3d45723e */ /* 0x008fe200000010ff */
        /* <DEDUP_REMOVED lines=261> */
[----:B------:R-:W-:-:S05]  /*9040*/  FFMA.FTZ R137, R137, R67, -R66 ;  /* 0x0000004389897223 */ /* 0x000fca0000010842 */
[----:B------:R-:W-:Y:S01]  /*9050*/  HMMA.16816.F32.BF16 R128, R4, R24, R128 ;  /* 0x000000180480723c */ /* 0x000fe20000041880 */
[-CC-:B------:R-:W-:Y:S01]  /*9060*/  FFMA.FTZ R24, R153, R67.reuse, -R136.reuse ;  /* 0x0000004399187223 */ /* 0x180fe20000010888 */
[----:B------:R-:W-:-:S06]  /*9070*/  FFMA.FTZ R25, R151, R67, -R136 ;  /* 0x0000004397197223 */ /* 0x000fcc0000010888 */
[----:B------:R-:W-:Y:S01]  /*9080*/  HMMA.16816.F32.BF16 R124, R4, R26, R124 ;  /* 0x0000001a047c723c */ /* 0x000fe2000004187c */
[-CC-:B------:R-:W-:Y:S01]  /*9090*/  FFMA.FTZ R26, R149, R67.reuse, -R136.reuse ;  /* 0x00000043951a7223 */ /* 0x180fe20000010888 */
[-C--:B------:R-:W-:Y:S01]  /*90a0*/  FFMA.FTZ R27, R147, R67.reuse, -R136 ;  /* 0x00000043931b7223 */ /* 0x080fe20000010888 */
        /* <DEDUP_REMOVED lines=111> */
[----:B------:R-:W-:Y:S01]  /*97a0*/  ISETP.NE.U32.AND P4, PT, R240, RZ, PT ;  /* 0x000000fff000720c */ /* 0x000fe20003f85070 */
[----:B------:R-:W-:Y:S01]  /*97b0*/  IMAD.MOV.U32 R132, RZ, RZ, R135 ;  /* 0x000000ffff847224 */ /* 0x000fe200078e0087 */
[----:B------:R-:W-:Y:S02]  /*97c0*/  IADD3 R34, PT, PT, R32, R34, R213 ;  /* 0x0000002220227210 */ /* 0x000fe40007ffe0d5 */
[----:B------:R-:W-:Y:S02]  /*97d0*/  ISETP.NE.AND.EX P4, PT, R241, RZ, PT, P4 ;  /* 0x000000fff100720c */ /* 0x000fe40003f85340 */
[----:B------:R-:W-:-:S05]  /*97e0*/  IADD3 R34, PT, PT, -R35, R34, -R36 ;  /* 0x0000002223227210 */ /* 0x000fca0007ffe924 */
[----:B------:R-:W-:-:S04]  /*97f0*/  IMAD R33, R33, -0x80, R34 ;  /* 0xffffff8021217824 */ /* 0x000fc800078e0222 */
[----:B------:R-:W-:-:S07]  /*9800*/  VIADD R233, R33, 0x108 ;  /* 0x0000010821e97836 */ /* 0x000fce0000000000 */
.L_x_4976:
        /* <DEDUP_REMOVED lines=78> */
.L_x_4971:
[----:B------:R-:W-:Y:S05]  /*9cf0*/  BSYNC.RECONVERGENT B0 ;  /* 0x0000000000007941 */ /* 0x000fea0003800200 */
.L_x_4970:
        /* <DEDUP_REMOVED lines=87> */
[-C--:B--2---:R-:W-:Y:S05]  /*a270*/  IADD3 R18, P0, PT, R20, R13.reuse, RZ ;  /* 0x0000000d14127210 */ /* 0x084fea0007f1e0ff */
        /* <DEDUP_REMOVED lines=35> */
[CC--:B------:R-:W-:Y:S02]  /*a4b0*/  IADD3 R134, PT, PT, R215.reuse, R192.reuse, RZ ;  /* 0x000000c0d7867210 */ /* 0x0c0fe40007ffe0ff */
        /* <DEDUP_REMOVED lines=30> */
[C---:B---3--:R-:W-:Y:S01]  /*a6a0*/  HMMA.16816.F32.BF16 R20, R144.reuse, R156, RZ ;  /* 0x0000009c9014723c */ /* 0x048fe200000418ff */
[----:B------:R-:W-:Y:S04]  /*a6b0*/  SEL R157, R209, 0xffffffc0, !P2 ;  /* 0xffffffc0d19d7807 */ /* 0x000fe80005000000 */
[----:B------:R-:W3:Y:S01]  /*a6c0*/  LDSM.16.M88.4 R140, [R134+0x5800] ;  /* 0x00580000868c783b */ /* 0x000ee20000000200 */
[C---:B------:R-:W-:Y:S02]  /*a6d0*/  IADD3 R200, PT, PT, R157.reuse, R194, RZ ;  /* 0x000000c29dc87210 */ /* 0x040fe40007ffe0ff */
[C---:B------:R-:W-:Y:S01]  /*a6e0*/  HMMA.16816.F32.BF16 R24, R144.reuse, R158, RZ ;  /* 0x0000009e9018723c */ /* 0x040fe200000418ff */
[----:B------:R-:W-:Y:S02]  /*a6f0*/  IADD3 R218, PT, PT, R157, R192, RZ ;  /* 0x000000c09dda7210 */ /* 0x000fe40007ffe0ff */
[----:B------:R-:W-:Y:S01]  /*a700*/  LDSM.16.M88.4 R148, [R134+0x6800] ;  /* 0x006800008694783b */ /* 0x000fe20000000200 */
[C---:B------:R-:W-:Y:S04]  /*a710*/  IADD3 R201, PT, PT, R215.reuse, R200, RZ ;  /* 0x000000c8d7c97210 */ /* 0x040fe80007ffe0ff */
[C---:B----4-:R-:W-:Y:S01]  /*a720*/  HMMA.16816.F32.BF16 R28, R144.reuse, R160, RZ ;  /* 0x000000a0901c723c */ /* 0x050fe200000418ff */
[----:B------:R-:W-:Y:S06]  /*a730*/  LDSM.16.M88.4 R152, [R134+0x7000] ;  /* 0x007000008698783b */ /* 0x000fec0000000200 */
[----:B------:R-:W-:Y:S01]  /*a740*/  LDSM.16.M88.4 R156, [R134+0x7800] ;  /* 0x00780000869c783b */ /* 0x000fe20000000200 */
[C---:B------:R-:W-:Y:S05]  /*a750*/  HMMA.16816.F32.BF16 R32, R144.reuse, R162, RZ ;  /* 0x000000a29020723c */ /* 0x040fea00000418ff */
[----:B------:R-:W-:Y:S03]  /*a760*/  LDSM.16.M88.4 R160, [R200] ;  /* 0x00000000c8a0783b */ /* 0x000fe60000000200 */
[C---:B-----5:R-:W-:Y:S03]  /*a770*/  HMMA.16816.F32.BF16 R36, R144.reuse, R164, RZ ;  /* 0x000000a49024723c */ /* 0x060fe600000418ff */
[----:B------:R-:W4:Y:S06]  /*a780*/  LD.E R227, desc[UR4][R2.64+0x18c] ;  /* 0x00018c0402e37980 */ /* 0x000f2c000c101900 */
[----:B------:R-:W-:Y:S01]  /*a790*/  LDSM.16.M88.4 R196, [R218+0xb000] ;  /* 0x00b00000dac4783b */ /* 0x000fe20000000200 */
[C---:B------:R-:W-:Y:S05]  /*a7a0*/  HMMA.16816.F32.BF16 R40, R144.reuse, R166, RZ ;  /* 0x000000a69028723c */ /* 0x040fea00000418ff */
[----:B------:R-:W-:Y:S03]  /*a7b0*/  LDSM.16.M88.4 R164, [R218+0x4000] ;  /* 0x00400000daa4783b */ /* 0x000fe60000000200 */
[C---:B------:R-:W-:Y:S08]  /*a7c0*/  HMMA.16816.F32.BF16 R44, R144.reuse, R168, RZ ;  /* 0x000000a8902c723c */ /* 0x040ff000000418ff */
[C---:B------:R-:W-:Y:S01]  /*a7d0*/  HMMA.16816.F32.BF16 R48, R144.reuse, R170, RZ ;  /* 0x000000aa9030723c */ /* 0x040fe200000418ff */
[----:B------:R-:W-:Y:S07]  /*a7e0*/  LDSM.16.M88.4 R168, [R218+0x4800] ;  /* 0x00480000daa8783b */ /* 0x000fee0000000200 */
[C---:B--2---:R-:W-:Y:S08]  /*a7f0*/  HMMA.16816.F32.BF16 R52, R144.reuse, R172, RZ ;  /* 0x000000ac9034723c */ /* 0x044ff000000418ff */
[C---:B------:R-:W-:Y:S01]  /*a800*/  HMMA.16816.F32.BF16 R56, R144.reuse, R174, RZ ;  /* 0x000000ae9038723c */ /* 0x040fe200000418ff */
[----:B------:R-:W-:Y:S07]  /*a810*/  LDSM.16.M88.4 R172, [R218+0x5000] ;  /* 0x00500000daac783b */ /* 0x000fee0000000200 */
[C---:B------:R-:W-:Y:S08]  /*a820*/  HMMA.16816.F32.BF16 R60, R144.reuse, R176, RZ ;  /* 0x000000b0903c723c */ /* 0x040ff000000418ff */
[----:B------:R-:W-:Y:S01]  /*a830*/  HMMA.16816.F32.BF16 R64, R144, R178, RZ ;  /* 0x000000b29040723c */ /* 0x000fe200000418ff */
[----:B------:R2:W5:Y:S06]  /*a840*/  LDSM.16.M88.4 R144, [R134+0x6000] ;  /* 0x006000008690783b */ /* 0x00056c0000000200 */
[----:B------:R-:W-:Y:S01]  /*a850*/  LDSM.16.M88.4 R176, [R192+0xb800] ;  /* 0x00b80000c0b0783b */ /* 0x000fe20000000200 */
[C---:B-1----:R-:W-:Y:S08]  /*a860*/  HMMA.16816.F32.BF16 R4, R180.reuse, R184, R4 ;  /* 0x000000b8b404723c */ /* 0x042ff00000041804 */
[C---:B------:R-:W-:Y:S01]  /*a870*/  HMMA.16816.F32.BF16 R8, R180.reuse, R186, R8 ;  /* 0x000000bab408723c */ /* 0x040fe20000041808 */
[----:B------:R-:W-:Y:S07]  /*a880*/  LDSM.16.M88.4 R184, [R218+0x9800] ;  /* 0x00980000dab8783b */ /* 0x000fee0000000200 */
[C---:B------:R-:W-:Y:S03]  /*a890*/  HMMA.16816.F32.BF16 R12, R180.reuse, R188, R12 ;  /* 0x000000bcb40c723c */ /* 0x040fe6000004180c */
[----:B--2---:R-:W-:Y:S05]  /*a8a0*/  IADD3 R134, PT, PT, R215, R218, RZ ;  /* 0x000000dad7867210 */ /* 0x004fea0007ffe0ff */
[C---:B------:R-:W-:Y:S01]  /*a8b0*/  HMMA.16816.F32.BF16 R16, R180.reuse, R190, R16 ;  /* 0x000000beb410723c */ /* 0x040fe20000041810 */
[----:B------:R-:W-:Y:S06]  /*a8c0*/  LDSM.16.M88.4 R188, [R218+0xa000] ;  /* 0x00a00000dabc783b */ /* 0x000fec0000000200 */
[----:B------:R-:W-:Y:S01]  /*a8d0*/  LDSM.16.M88.4 R204, [R134+0x8000] ;  /* 0x0080000086cc783b */ /* 0x000fe20000000200 */
[C---:B------:R-:W-:Y:S08]  /*a8e0*/  HMMA.16816.F32.BF16 R20, R180.reuse, R136, R20 ;  /* 0x00000088b414723c */ /* 0x040ff00000041814 */
        /* <DEDUP_REMOVED lines=63> */
[----:B------:R-:W5:Y:S06]  /*ace0*/  LDSM.16.M88.4 R148, [R192+0x9800] ;  /* 0x00980000c094783b */ /* 0x000f6c0000000200 */
[----:B------:R-:W-:Y:S01]  /*acf0*/  LDSM.16.M88.4 R192, [R218+0xa800] ;  /* 0x00a80000dac0783b */ /* 0x000fe20000000200 */
[C---:B-1----:R-:W-:Y:S08]  /*ad00*/  HMMA.16816.F32.BF16 R60, R140.reuse, R136, R60 ;  /* 0x000000888c3c723c */ /* 0x042ff0000004183c */
[----:B------:R-:W-:Y:S01]  /*ad10*/  HMMA.16816.F32.BF16 R64, R140, R138, R64 ;  /* 0x0000008a8c40723c */ /* 0x000fe20000041840 */
[----:B------:R-:W-:Y:S06]  /*ad20*/  LDSM.16.M88.4 R136, [R135+0x2000] ;  /* 0x002000008788783b */ /* 0x000fec0000000200 */
[----:B------:R-:W1:Y:S01]  /*ad30*/  LDSM.16.M88.4 R140, [R202+0x8000] ;  /* 0x00800000ca8c783b */ /* 0x000e620000000200 */
[C---:B--2---:R-:W-:Y:S08]  /*ad40*/  HMMA.16816.F32.BF16 R4, R152.reuse, R156, R4 ;  /* 0x0000009c9804723c */ /* 0x044ff00000041804 */
[C---:B------:R-:W-:Y:S01]  /*ad50*/  HMMA.16816.F32.BF16 R8, R152.reuse, R158, R8 ;  /* 0x0000009e9808723c */ /* 0x040fe20000041808 */
[----:B------:R-:W2:Y:S07]  /*ad60*/  LDSM.16.M88.4 R156, [R202+0x8800] ;  /* 0x00880000ca9c783b */ /* 0x000eae0000000200 */
        /* <DEDUP_REMOVED lines=103> */
[----:B------:R-:W1:Y:S01]  /*b3e0*/  MUFU.TANH R11, R139 ;  /* 0x0000008b000b7308 */ /* 0x000e620000002400 */
[-C--:B---3--:R-:W-:Y:S01]  /*b3f0*/  FMUL.FTZ R21, R29, R227.reuse ;  /* 0x000000e31d157220 */ /* 0x088fe20000410000 */
[-C--:B------:R-:W-:Y:S01]  /*b400*/  FMUL.FTZ R23, R30, R227.reuse ;  /* 0x000000e31e177220 */ /* 0x080fe20000410000 */
[-C--:B------:R-:W-:Y:S01]  /*b410*/  FMUL.FTZ R28, R28, R227.reuse ;  /* 0x000000e31c1c7220 */ /* 0x080fe20000410000 */
[-C--:B------:R-:W-:Y:S06]  /*b420*/  FMUL.FTZ R31, R31, R227.reuse ;  /* 0x000000e31f1f7220 */ /* 0x080fec0000410000 */
[----:B------:R-:W3:Y:S01]  /*b430*/  MUFU.TANH R9, R138 ;  /* 0x0000008a00097308 */ /* 0x000ee20000002400 */
[-C--:B-----5:R-:W-:Y:S01]  /*b440*/  FMUL.FTZ R20, R32, R227.reuse ;  /* 0x000000e320147220 */ /* 0x0a0fe20000410000 */
[-C--:B------:R-:W-:Y:S01]  /*b450*/  FMUL.FTZ R33, R33, R227.reuse ;  /* 0x000000e321217220 */ /* 0x080fe20000410000 */
[-C--:B------:R-:W-:Y:S01]  /*b460*/  FMUL.FTZ R34, R34, R227.reuse ;  /* 0x000000e322227220 */ /* 0x080fe20000410000 */
[-C--:B------:R-:W-:Y:S06]  /*b470*/  FMUL.FTZ R35, R35, R227.reuse ;  /* 0x000000e323237220 */ /* 0x080fec0000410000 */
[----:B------:R-:W1:Y:S10]  /*b480*/  MUFU.TANH R153, R137 ;  /* 0x0000008900997308 */ /* 0x000e740000002400 */
        /* <DEDUP_REMOVED lines=174> */
.L_x_4975:
[----:B------:R-:W-:Y:S05]  /*bf70*/  BSYNC.RECONVERGENT B0 ;  /* 0x0000000000007941 */ /* 0x000fea0003800200 */
.L_x_4974:
        /* <DEDUP_REMOVED lines=98> */
.L_x_4973:
[----:B------:R-:W-:Y:S05]  /*c5a0*/  BSYNC.RECONVERGENT B1 ;  /* 0x0000000000017941 */ /* 0x000fea0003800200 */
.L_x_4972:
[----:B------:R-:W2:Y:S01]  /*c5b0*/  LD.E R136, desc[UR4][R2.64+0xdc] ;  /* 0x0000dc0402887980 */ /* 0x000ea2000c101900 */
[C---:B------:R-:W-:Y:S02]  /*c5c0*/  IADD3 R4, PT, PT, R233.reuse, -0x8, RZ ;  /* 0xfffffff8e9047810 */ /* 0x040fe40007ffe0ff */
[C---:B---3--:R-:W-:Y:S02]  /*c5d0*/  IADD3 R50, PT, PT, R233.reuse, -0x18, RZ ;  /* 0xffffffe8e9327810 */ /* 0x048fe40007ffe0ff */
[----:B------:R-:W-:Y:S02]  /*c5e0*/  IABS R4, R4 ;  /* 0x0000000400047213 */ /* 0x000fe40000000000 */
[----:B------:R-:W-:Y:S02]  /*c5f0*/  IABS R50, R50 ;  /* 0x0000003200327213 */ /* 0x000fe40000000000 */
[----:B------:R-:W-:Y:S02]  /*c600*/  I2FP.F32.S32 R4, R4 ;  /* 0x0000000400047245 */ /* 0x000fe40000201400 */
[----:B------:R-:W-:Y:S02]  /*c610*/  I2FP.F32.S32 R50, R50 ;  /* 0x0000003200327245 */ /* 0x000fe40000201400 */
[C---:B------:R-:W-:Y:S01]  /*c620*/  IADD3 R6, PT, PT, R233.reuse, -0x1, RZ ;  /* 0xffffffffe9067810 */ /* 0x040fe20007ffe0ff */
[CC--:B-1----:R-:W-:Y:S01]  /*c630*/  FFMA.FTZ R247, -R0.reuse, R4.reuse, R247 ;  /* 0x0000000400f77223 */ /* 0x0c2fe200000101f7 */
[C---:B------:R-:W-:Y:S01]  /*c640*/  FFMA.FTZ R193, -R0.reuse, R4, R193 ;  /* 0x0000000400c17223 */ /* 0x040fe200000101c1 */
[C---:B------:R-:W-:Y:S01]  /*c650*/  IADD3 R4, PT, PT, R233.reuse, -0x11, RZ ;  /* 0xffffffefe9047810 */ /* 0x040fe20007ffe0ff */
[CC--:B------:R-:W-:Y:S01]  /*c660*/  FFMA.FTZ R66, -R0.reuse, R50.reuse, R177 ;  /* 0x0000003200427223 */ /* 0x0c0fe200000101b1 */
[C---:B------:R-:W-:Y:S01]  /*c670*/  FFMA.FTZ R50, -R0.reuse, R50, R5 ;  /* 0x0000003200327223 */ /* 0x040fe20000010105 */
[C---:B------:R-:W-:Y:S02]  /*c680*/  IADD3 R5, PT, PT, R233.reuse, -0x29, RZ ;  /* 0xffffffd7e9057810 */ /* 0x040fe40007ffe0ff */
[----:B------:R-:W-:Y:S02]  /*c690*/  IABS R4, R4 ;  /* 0x0000000400047213 */ /* 0x000fe40000000000 */
[----:B------:R-:W-:Y:S02]  /*c6a0*/  IABS R6, R6 ;  /* 0x0000000600067213 */ /* 0x000fe40000000000 */
[----:B------:R-:W-:Y:S02]  /*c6b0*/  I2FP.F32.S32 R4, R4 ;  /* 0x0000000400047245 */ /* 0x000fe40000201400 */
[----:B------:R-:W-:Y:S02]  /*c6c0*/  IABS R5, R5 ;  /* 0x0000000500057213 */ /* 0x000fe40000000000 */
[----:B------:R-:W-:Y:S01]  /*c6d0*/  I2FP.F32.S32 R6, R6 ;  /* 0x0000000600067245 */ /* 0x000fe20000201400 */
[CC--:B------:R-:W-:Y:S01]  /*c6e0*/  FFMA.FTZ R57, -R0.reuse, R4.reuse, R9 ;  /* 0x0000000400397223 */ /* 0x0c0fe20000010109 */
[C---:B------:R-:W-:Y:S01]  /*c6f0*/  FFMA.FTZ R205, -R0.reuse, R4, R205 ;  /* 0x0000000400cd7223 */ /* 0x040fe200000101cd */
[C---:B------:R-:W-:Y:S02]  /*c700*/  IADD3 R4, PT, PT, R233.reuse, -0x30, RZ ;  /* 0xffffffd0e9047810 */ /* 0x040fe40007ffe0ff */
[----:B------:R-:W-:Y:S01]  /*c710*/  I2FP.F32.S32 R5, R5 ;  /* 0x0000000500057245 */ /* 0x000fe20000201400 */
[C---:B------:R-:W-:Y:S01]  /*c720*/  FFMA.FTZ R199, -R0.reuse, R6, R199 ;  /* 0x0000000600c77223 */ /* 0x040fe200000101c7 */
[----:B------:R-:W-:Y:S02]  /*c730*/  IABS R4, R4 ;  /* 0x0000000400047213 */ /* 0x000fe40000000000 */
[C---:B------:R-:W-:Y:S01]  /*c740*/  IADD3 R6, PT, PT, R233.reuse, -0x10, RZ ;  /* 0xfffffff0e9067810 */ /* 0x040fe20007ffe0ff */
[CC--:B------:R-:W-:Y:S01]  /*c750*/  FFMA.FTZ R182, -R0.reuse, R5.reuse, R182 ;  /* 0x0000000500b67223 */ /* 0x0c0fe200000101b6 */
[C---:B------:R-:W-:Y:S01]  /*c760*/  FFMA.FTZ R176, -R0.reuse, R5, R176 ;  /* 0x0000000500b07223 */ /* 0x040fe200000101b0 */
[----:B------:R-:W-:Y:S02]  /*c770*/  I2FP.F32.S32 R4, R4 ;  /* 0x0000000400047245 */ /* 0x000fe40000201400 */
[C---:B------:R-:W-:Y:S02]  /*c780*/  IADD3 R5, PT, PT, R233.reuse, -0x41, RZ ;  /* 0xffffffbfe9057810 */ /* 0x040fe40007ffe0ff */
[----:B------:R-:W-:Y:S01]  /*c790*/  IABS R6, R6 ;  /* 0x0000000600067213 */ /* 0x000fe20000000000 */
[CC--:B------:R-:W-:Y:S01]  /*c7a0*/  FFMA.FTZ R202, -R0.reuse, R4.reuse, R23 ;  /* 0x0000000400ca7223 */ /* 0x0c0fe20000010117 */
[C---:B------:R-:W-:Y:S01]  /*c7b0*/  IADD3 R9, PT, PT, R233.reuse, -0x20, RZ ;  /* 0xffffffe0e9097810 */ /* 0x040fe20007ffe0ff */
[C---:B------:R-:W-:Y:S01]  /*c7c0*/  FFMA.FTZ R159, -R0.reuse, R4, R159 ;  /* 0x00000004009f7223 */ /* 0x040fe2000001019f */
[----:B------:R-:W-:Y:S02]  /*c7d0*/  IABS R5, R5 ;  /* 0x0000000500057213 */ /* 0x000fe40000000000 */
[----:B------:R-:W-:Y:S02]  /*c7e0*/  I2FP.F32.S32 R6, R6 ;  /* 0x0000000600067245 */ /* 0x000fe40000201400 */
[----:B------:R-:W-:Y:S02]  /*c7f0*/  IABS R9, R9 ;  /* 0x0000000900097213 */ /* 0x000fe40000000000 */
        /* <DEDUP_REMOVED lines=9> */
[----:B------:R-:W-:Y:S01]  /*c890*/  I2FP.F32.S32 R4, R4 ;  /* 0x0000000400047245 */ /* 0x000fe20000201400 */
[CC--:B------:R-:W-:Y:S01]  /*c8a0*/  FFMA.FTZ R58, -R0.reuse, R9.reuse, R153 ;  /* 0x00000009003a7223 */ /* 0x0c0fe20000010199 */
[C---:B------:R-:W-:Y:S01]  /*c8b0*/  IADD3 R5, PT, PT, R233.reuse, -0x49, RZ ;  /* 0xffffffb7e9057810 */ /* 0x040fe20007ffe0ff */
[C---:B------:R-:W-:Y:S01]  /*c8c0*/  FFMA.FTZ R178, -R0.reuse, R9, R178 ;  /* 0x0000000900b27223 */ /* 0x040fe200000101b2 */
        /* <DEDUP_REMOVED lines=8> */
[C---:B------:R-:W-:Y:S01]  /*c950*/  FFMA.FTZ R169, -R0.reuse, R11, R169 ;  /* 0x0000000b00a97223 */ /* 0x040fe200000101a9 */
[----:B------:R-:W-:Y:S01]  /*c960*/  IABS R8, R233 ;  /* 0x000000e900087213 */ /* 0x000fe20000000000 */
[C---:B------:R-:W-:Y:S01]  /*c970*/  FFMA.FTZ R180, -R0.reuse, R11, R180 ;  /* 0x0000000b00b47223 */ /* 0x040fe200000101b4 */
[C---:B------:R-:W-:Y:S02]  /*c980*/  IADD3 R4, PT, PT, R233.reuse, -0x58, RZ ;  /* 0xffffffa8e9047810 */ /* 0x040fe40007ffe0ff */
[----:B------:R-:W-:Y:S02]  /*c990*/  I2FP.F32.S32 R5, R5 ;  /* 0x0000000500057245 */ /* 0x000fe40000201400 */
[----:B------:R-:W-:Y:S02]  /*c9a0*/  I2FP.F32.S32 R9, R9 ;  /* 0x0000000900097245 */ /* 0x000fe40000201400 */
[----:B------:R-:W-:Y:S01]  /*c9b0*/  IABS R56, R56 ;  /* 0x0000003800387213 */ /* 0x000fe20000000000 */
[CC--:B------:R-:W-:Y:S01]  /*c9c0*/  FFMA.FTZ R218, -R0.reuse, R5.reuse, R218 ;  /* 0x0000000500da7223 */ /* 0x0c0fe200000101da */
[----:B------:R-:W-:Y:S01]  /*c9d0*/  I2FP.F32.S32 R8, R8 ;  /* 0x0000000800087245 */ /* 0x000fe20000201400 */
[C---:B------:R-:W-:Y:S01]  /*c9e0*/  FFMA.FTZ R175, -R0.reuse, R5, R175 ;  /* 0x0000000500af7223 */ /* 0x040fe200000101af */
[----:B------:R-:W-:Y:S01]  /*c9f0*/  IABS R4, R4 ;  /* 0x0000000400047213 */ /* 0x000fe20000000000 */
[CC--:B------:R-:W-:Y:S01]  /*ca00*/  FFMA.FTZ R200, -R0.reuse, R9.reuse, R21 ;  /* 0x0000000900c87223 */ /* 0x0c0fe20000010115 */
[C---:B------:R-:W-:Y:S01]  /*ca10*/  IADD3 R11, PT, PT, R233.reuse, -0x48, RZ ;  /* 0xffffffb8e90b7810 */ /* 0x040fe20007ffe0ff */
[C---:B------:R-:W-:Y:S01]  /*ca20*/  FFMA.FTZ R197, -R0.reuse, R8, R197 ;  /* 0x0000000800c57223 */ /* 0x040fe200000101c5 */
[----:B------:R-:W-:Y:S01]  /*ca30*/  I2FP.F32.S32 R56, R56 ;  /* 0x0000003800387245 */ /* 0x000fe20000201400 */
[C---:B------:R-:W-:Y:S01]  /*ca40*/  FFMA.FTZ R206, -R0.reuse, R9, R206 ;  /* 0x0000000900ce7223 */ /* 0x040fe200000101ce */
[----:B------:R-:W-:Y:S02]  /*ca50*/  I2FP.F32.S32 R5, R4 ;  /* 0x0000000400057245 */ /* 0x000fe40000201400 */
[----:B------:R-:W-:Y:S01]  /*ca60*/  IABS R11, R11 ;  /* 0x0000000b000b7213 */ /* 0x000fe20000000000 */
[CC--:B------:R-:W-:Y:S01]  /*ca70*/  FFMA.FTZ R161, -R0.reuse, R56.reuse, R161 ;  /* 0x0000003800a17223 */ /* 0x0c0fe200000101a1 */
[C---:B------:R-:W-:Y:S01]  /*ca80*/  IADD3 R8, PT, PT, R233.reuse, -0x9, RZ ;  /* 0xfffffff7e9087810 */ /* 0x040fe20007ffe0ff */
[CC--:B------:R-:W-:Y:S01]  /*ca90*/  FFMA.FTZ R186, -R0.reuse, R5.reuse, R186 ;  /* 0x0000000500ba7223 */ /* 0x0c0fe200000101ba */
[C---:B------:R-:W-:Y:S01]  /*caa0*/  IADD3 R6, PT, PT, R233.reuse, -0x28, RZ ;  /* 0xffffffd8e9067810 */ /* 0x040fe20007ffe0ff */
[C---:B------:R-:W-:Y:S01]  /*cab0*/  FFMA.FTZ R198, -R0.reuse, R5, R198 ;  /* 0x0000000500c67223 */ /* 0x040fe200000101c6 */
        /* <DEDUP_REMOVED lines=8> */
[----:B------:R-:W-:Y:S02]  /*cb40*/  IABS R9, R9 ;  /* 0x0000000900097213 */ /* 0x000fe40000000000 */
[C---:B------:R-:W-:Y:S02]  /*cb50*/  IADD3 R7, PT, PT, R233.reuse, -0x40, RZ ;  /* 0xffffffc0e9077810 */ /* 0x040fe40007ffe0ff */
[----:B------:R-:W-:Y:S02]  /*cb60*/  I2FP.F32.S32 R8, R8 ;  /* 0x0000000800087245 */ /* 0x000fe40000201400 */
[----:B------:R-:W-:Y:S02]  /*cb70*/  I2FP.F32.S32 R6, R6 ;  /* 0x0000000600067245 */ /* 0x000fe40000201400 */
[C---:B------:R-:W-:Y:S01]  /*cb80*/  IADD3 R48, PT, PT, R233.reuse, -0x19, RZ ;  /* 0xffffffe7e9307810 */ /* 0x040fe20007ffe0ff */
[C---:B------:R-:W-:Y:S01]  /*cb90*/  FFMA.FTZ R249, -R0.reuse, R8, R249 ;  /* 0x0000000800f97223 */ /* 0x040fe200000101f9 */
[----:B------:R-:W-:Y:S01]  /*cba0*/  IABS R5, R5 ;  /* 0x0000000500057213 */ /* 0x000fe20000000000 */
[CC--:B------:R-:W-:Y:S01]  /*cbb0*/  FFMA.FTZ R163, -R0.reuse, R6.reuse, R163 ;  /* 0x0000000600a37223 */ /* 0x0c0fe200000101a3 */
[----:B------:R-:W-:Y:S01]  /*cbc0*/  I2FP.F32.S32 R9, R9 ;  /* 0x0000000900097245 */ /* 0x000fe20000201400 */
[C---:B------:R-:W-:Y:S01]  /*cbd0*/  FFMA.FTZ R157, -R0.reuse, R6, R157 ;  /* 0x00000006009d7223 */ /* 0x040fe2000001019d */
[C---:B------:R-:W-:Y:S01]  /*cbe0*/  IADD3 R11, PT, PT, R233.reuse, -0x59, RZ ;  /* 0xffffffa7e90b7810 */ /* 0x040fe20007ffe0ff */
[C---:B------:R-:W-:Y:S01]  /*cbf0*/  FFMA.FTZ R195, -R0.reuse, R8, R195 ;  /* 0x0000000800c37223 */ /* 0x040fe200000101c3 */
[----:B------:R-:W-:Y:S01]  /*cc00*/  IABS R7, R7 ;  /* 0x0000000700077213 */ /* 0x000fe20000000000 */
[CC--:B------:R-:W-:Y:S01]  /*cc10*/  FFMA.FTZ R194, -R0.reuse, R9.reuse, R194 ;  /* 0x0000000900c27223 */ /* 0x0c0fe200000101c2 */
[----:B------:R-:W-:Y:S01]  /*cc20*/  IADD3 R4, PT, PT, R233, -0x69, RZ ;  /* 0xffffff97e9047810 */ /* 0x000fe20007ffe0ff */
[C---:B------:R-:W-:Y:S01]  /*cc30*/  FFMA.FTZ R248, -R0.reuse, R9, R248 ;  /* 0x0000000900f87223 */ /* 0x040fe200000101f8 */
[----:B------:R-:W-:Y:S02]  /*cc40*/  IABS R48, R48 ;  /* 0x0000003000307213 */ /* 0x000fe40000000000 */
[----:B------:R-:W-:Y:S02]  /*cc50*/  I2FP.F32.S32 R5, R5 ;  /* 0x0000000500057245 */ /* 0x000fe40000201400 */
[----:B------:R-:W-:Y:S02]  /*cc60*/  IABS R11, R11 ;  /* 0x0000000b000b7213 */ /* 0x000fe40000000000 */
[----:B------:R-:W-:Y:S01]  /*cc70*/  I2FP.F32.S32 R7, R7 ;  /* 0x0000000700077245 */ /* 0x000fe20000201400 */
[CC--:B------:R-:W-:Y:S01]  /*cc80*/  FFMA.FTZ R170, -R0.reuse, R5.reuse, R170 ;  /* 0x0000000500aa7223 */ /* 0x0c0fe200000101aa */
[----:B------:R-:W-:Y:S01]  /*cc90*/  IABS R4, R4 ;  /* 0x0000000400047213 */ /* 0x000fe20000000000 */
[C---:B------:R-:W-:Y:S01]  /*cca0*/  FFMA.FTZ R190, -R0.reuse, R5, R190 ;  /* 0x0000000500be7223 */ /* 0x040fe200000101be */
[----:B------:R-:W-:Y:S01]  /*ccb0*/  FMNMX3.FTZ R6, R133, R197, R199, !PT ;  /* 0x000000c585067276 */ /* 0x000fe200078100c7 */
[CC--:B------:R-:W-:Y:S01]  /*ccc0*/  FFMA.FTZ R252, -R0.reuse, R7.reuse, R252 ;  /* 0x0000000700fc7223 */ /* 0x0c0fe200000101fc */
[C---:B------:R-:W-:Y:S01]  /*ccd0*/  IADD3 R9, PT, PT, R233.reuse, -0x61, RZ ;  /* 0xffffff9fe9097810 */ /* 0x040fe20007ffe0ff */
[----:B------:R-:W-:Y:S01]  /*cce0*/  FFMA.FTZ R167, -R0, R7, R167 ;  /* 0x0000000700a77223 */ /* 0x000fe200000101a7 */
[----:B------:R-:W-:Y:S02]  /*ccf0*/  I2FP.F32.S32 R48, R48 ;  /* 0x0000003000307245 */ /* 0x000fe40000201400 */
[----:B------:R-:W-:Y:S02]  /*cd00*/  I2FP.F32.S32 R11, R11 ;  /* 0x0000000b000b7245 */ /* 0x000fe40000201400 */
[----:B------:R-:W-:Y:S01]  /*cd10*/  FMNMX3.FTZ R6, R6, R247, R249, !PT ;  /* 0x000000f706067276 */ /* 0x000fe200078100f9 */
[C---:B------:R-:W-:Y:S01]  /*cd20*/  FFMA.FTZ R64, -R0.reuse, R48, R155 ;  /* 0x0000003000407223 */ /* 0x040fe2000001019b */
[----:B------:R-:W-:Y:S01]  /*cd30*/  I2FP.F32.S32 R5, R4 ;  /* 0x0000000400057245 */ /* 0x000fe20000201400 */
[C---:B------:R-:W-:Y:S01]  /*cd40*/  FFMA.FTZ R48, -R0.reuse, R48, R251 ;  /* 0x0000003000307223 */ /* 0x040fe200000101fb */
[----:B------:R-:W-:Y:S01]  /*cd50*/  IABS R9, R9 ;  /* 0x0000000900097213 */ /* 0x000fe20000000000 */
[----:B------:R-:W-:Y:S01]  /*cd60*/  FFMA.FTZ R184, -R0, R11, R184 ;  /* 0x0000000b00b87223 */ /* 0x000fe200000101b8 */
[----:B------:R-:W-:Y:S01]  /*cd70*/  FMNMX3.FTZ R4, R132, R193, R195, !PT ;  /* 0x000000c184047276 */ /* 0x000fe200078100c3 */
[C---:B------:R-:W-:Y:S01]  /*cd80*/  FFMA.FTZ R196, -R0.reuse, R11, R196 ;  /* 0x0000000b00c47223 */ /* 0x040fe200000101c4 */
[----:B------:R-:W-:Y:S01]  /*cd90*/  IADD3 R7, PT, PT, R233, -0x51, RZ ;  /* 0xffffffafe9077810 */ /* 0x000fe20007ffe0ff */
[----:B------:R-:W-:Y:S01]  /*cda0*/  FFMA.FTZ R160, -R0, R5, R160 ;  /* 0x0000000500a07223 */ /* 0x000fe200000101a0 */
[----:B----4-:R-:W-:Y:S01]  /*cdb0*/  FMNMX3.FTZ R13, R6, R59, R57, !PT ;  /* 0x0000003b060d7276 */ /* 0x010fe20007810039 */
[----:B------:R-:W-:Y:S01]  /*cdc0*/  FFMA.FTZ R172, -R0, R5, R172 ;  /* 0x0000000500ac7223 */ /* 0x000fe200000101ac */
[----:B------:R-:W-:Y:S02]  /*cdd0*/  I2FP.F32.S32 R9, R9 ;  /* 0x0000000900097245 */ /* 0x000fe40000201400 */
[----:B------:R-:W-:Y:S02]  /*cde0*/  FMNMX3.FTZ R11, R4, R207, R205, !PT ;  /* 0x000000cf040b7276 */ /* 0x000fe400078100cd */
[----:B------:R-:W-:Y:S01]  /*cdf0*/  IABS R7, R7 ;  /* 0x0000000700077213 */ /* 0x000fe20000000000 */
[CC--:B------:R-:W-:Y:S01]  /*ce00*/  FFMA.FTZ R168, -R0.reuse, R9.reuse, R168 ;  /* 0x0000000900a87223 */ /* 0x0c0fe200000101a8 */
[----:B------:R-:W-:Y:S01]  /*ce10*/  FMNMX3.FTZ R4, R13, R66, R64, !PT ;  /* 0x000000420d047276 */ /* 0x000fe20007810040 */
[----:B------:R-:W-:Y:S01]  /*ce20*/  FFMA.FTZ R188, -R0, R9, R188 ;  /* 0x0000000900bc7223 */ /* 0x000fe200000101bc */
[----:B------:R-:W-:Y:S02]  /*ce30*/  FMNMX3.FTZ R11, R11, R50, R48, !PT ;  /* 0x000000320b0b7276 */ /* 0x000fe40007810030 */
[----:B------:R-:W-:Y:S02]  /*ce40*/  I2FP.F32.S32 R7, R7 ;  /* 0x0000000700077245 */ /* 0x000fe40000201400 */
[----:B------:R-:W-:Y:S02]  /*ce50*/  IADD3 R9, PT, PT, R233, -0x70, RZ ;  /* 0xffffff90e9097810 */ /* 0x000fe40007ffe0ff */
[----:B------:R-:W-:Y:S01]  /*ce60*/  FMNMX3.FTZ R4, R4, R178, R161, !PT ;  /* 0x000000b204047276 */ /* 0x000fe200078100a1 */
[CC--:B------:R-:W-:Y:S01]  /*ce70*/  FFMA.FTZ R192, -R0.reuse, R7.reuse, R192 ;  /* 0x0000000700c07223 */ /* 0x0c0fe200000101c0 */
[----:B------:R-:W-:Y:S01]  /*ce80*/  FMNMX3.FTZ R6, R11, R58, R56, !PT ;  /* 0x0000003a0b067276 */ /* 0x000fe20007810038 */
[----:B------:R-:W-:Y:S01]  /*ce90*/  FFMA.FTZ R246, -R0, R7, R246 ;  /* 0x0000000700f67223 */ /* 0x000fe200000101f6 */
[----:B------:R-:W-:Y:S02]  /*cea0*/  IABS R9, R9 ;  /* 0x0000000900097213 */ /* 0x000fe40000000000 */
[C---:B------:R-:W-:Y:S02]  /*ceb0*/  IADD3 R7, PT, PT, R233.reuse, -0x68, RZ ;  /* 0xffffff98e9077810 */ /* 0x040fe40007ffe0ff */
[----:B------:R-:W-:Y:S02]  /*cec0*/  FMNMX3.FTZ R4, R4, R163, R182, !PT ;  /* 0x000000a304047276 */ /* 0x000fe400078100b6 */
[----:B------:R-:W-:Y:S02]  /*ced0*/  FMNMX3.FTZ R6, R6, R157, R176, !PT ;  /* 0x0000009d06067276 */ /* 0x000fe400078100b0 */
[----:B------:R-:W-:Y:S02]  /*cee0*/  I2FP.F32.S32 R9, R9 ;  /* 0x0000000900097245 */ /* 0x000fe40000201400 */
[----:B------:R-:W-:Y:S02]  /*cef0*/  IABS R7, R7 ;  /* 0x0000000700077213 */ /* 0x000fe40000000000 */
[----:B------:R-:W-:Y:S01]  /*cf00*/  FMNMX3.FTZ R4, R4, R202, R169, !PT ;  /* 0x000000ca04047276 */ /* 0x000fe200078100a9 */
[----:B------:R-:W-:Y:S01]  /*cf10*/  FFMA.FTZ R140, -R0, R9, R140 ;  /* 0x00000009008c7223 */ /* 0x000fe2000001018c */
[----:B------:R-:W-:Y:S01]  /*cf20*/  FMNMX3.FTZ R6, R6, R159, R180, !PT ;  /* 0x0000009f06067276 */ /* 0x000fe200078100b4 */
[----:B------:R-:W-:Y:S01]  /*cf30*/  FFMA.FTZ R166, -R0, R9, R166 ;  /* 0x0000000900a67223 */ /* 0x000fe200000101a6 */
[----:B------:R-:W-:Y:S02]  /*cf40*/  I2FP.F32.S32 R7, R7 ;  /* 0x0000000700077245 */ /* 0x000fe40000201400 */
[----:B------:R-:W-:Y:S02]  /*cf50*/  FMNMX3.FTZ R9, R4, R171, R206, !PT ;  /* 0x000000ab04097276 */ /* 0x000fe400078100ce */
[----:B------:R-:W-:Y:S01]  /*cf60*/  FMNMX3.FTZ R4, R6, R165, R200, !PT ;  /* 0x000000a506047276 */ /* 0x000fe200078100c8 */
[CC--:B------:R-:W-:Y:S01]  /*cf70*/  FFMA.FTZ R162, -R0.reuse, R7.reuse, R162 ;  /* 0x0000000700a27223 */ /* 0x0c0fe200000101a2 */
[C---:B------:R-:W-:Y:S01]  /*cf80*/  IADD3 R5, PT, PT, R233.reuse, -0x78, RZ ;  /* 0xffffff88e9057810 */ /* 0x040fe20007ffe0ff */
[----:B------:R-:W-:Y:S01]  /*cf90*/  FFMA.FTZ R174, -R0, R7, R174 ;  /* 0x0000000700ae7223 */ /* 0x000fe200000101ae */
[----:B------:R-:W-:Y:S02]  /*cfa0*/  FMNMX3.FTZ R4, R4, R167, R204, !PT ;  /* 0x000000a704047276 */ /* 0x000fe400078100cc */
[----:B------:R-:W-:Y:S02]  /*cfb0*/  IABS R5, R5 ;  /* 0x0000000500057213 */ /* 0x000fe40000000000 */
[----:B------:R-:W-:Y:S02]  /*cfc0*/  IADD3 R7, PT, PT, R233, -0x71, RZ ;  /* 0xffffff8fe9077810 */ /* 0x000fe40007ffe0ff */
[----:B------:R-:W-:Y:S02]  /*cfd0*/  I2FP.F32.S32 R5, R5 ;  /* 0x0000000500057245 */ /* 0x000fe40000201400 */
[----:B------:R-:W-:Y:S02]  /*cfe0*/  FMNMX3.FTZ R11, R4, R173, R175, !PT ;  /* 0x000000ad040b7276 */ /* 0x000fe400078100af */
[----:B------:R-:W-:Y:S01]  /*cff0*/  IABS R7, R7 ;  /* 0x0000000700077213 */ /* 0x000fe20000000000 */
[CC--:B------:R-:W-:Y:S01]  /*d000*/  FFMA.FTZ R138, -R0.reuse, R5.reuse, R138 ;  /* 0x00000005008a7223 */ /* 0x0c0fe2000001018a */
[----:B------:R-:W-:Y:S01]  /*d010*/  FMNMX3.FTZ R11, R11, R248, R246, !PT ;  /* 0x000000f80b0b7276 */ /* 0x000fe200078100f6 */
[C---:B------:R-:W-:Y:S01]  /*d020*/  FFMA.FTZ R158, -R0.reuse, R5, R158 ;  /* 0x00000005009e7223 */ /* 0x040fe2000001019e */
[----:B------:R-:W-:Y:S02]  /*d030*/  I2FP.F32.S32 R7, R7 ;  /* 0x0000000700077245 */ /* 0x000fe40000201400 */
[----:B------:R-:W-:Y:S02]  /*d040*/  FMNMX3.FTZ R9, R9, R252, R250, !PT ;  /* 0x000000fc09097276 */ /* 0x000fe400078100fa */
[----:B------:R-:W-:Y:S01]  /*d050*/  IADD3 R5, PT, PT, R233, -0x79, RZ ;  /* 0xffffff87e9057810 */ /* 0x000fe20007ffe0ff */
[CC--:B------:R-:W-:Y:S01]  /*d060*/  FFMA.FTZ R139, -R0.reuse, R7.reuse, R139 ;  /* 0x00000007008b7223 */ /* 0x0c0fe2000001018b */
[----:B------:R-:W-:Y:S01]  /*d070*/  FMNMX3.FTZ R11, R11, R198, R196, !PT ;  /* 0x000000c60b0b7276 */ /* 0x000fe200078100c4 */
[C---:B------:R-:W-:Y:S01]  /*d080*/  FFMA.FTZ R164, -R0.reuse, R7, R164 ;  /* 0x0000000700a47223 */ /* 0x040fe200000101a4 */
[----:B------:R-:W-:Y:S02]  /*d090*/  FMNMX3.FTZ R9, R9, R244, R218, !PT ;  /* 0x000000f409097276 */ /* 0x000fe400078100da */
[C---:B------:R-:W-:Y:S02]  /*d0a0*/  IADD3 R7, PT, PT, R233.reuse, -0x80, RZ ;  /* 0xffffff80e9077810 */ /* 0x040fe40007ffe0ff */
[----:B------:R-:W-:Y:S02]  /*d0b0*/  IABS R5, R5 ;  /* 0x0000000500057213 */ /* 0x000fe40000000000 */
[----:B------:R-:W-:Y:S02]  /*d0c0*/  IADD3 R6, PT, PT, R233, -0x81, RZ ;  /* 0xffffff7fe9067810 */ /* 0x000fe40007ffe0ff */
[----:B------:R-:W-:Y:S02]  /*d0d0*/  FMNMX3.FTZ R11, R11, R190, R188, !PT ;  /* 0x000000be0b0b7276 */ /* 0x000fe400078100bc */
[----:B------:R-:W-:Y:S02]  /*d0e0*/  FMNMX3.FTZ R9, R9, R194, R192, !PT ;  /* 0x000000c209097276 */ /* 0x000fe400078100c0 */
[----:B------:R-:W-:Y:S02]  /*d0f0*/  IABS R7, R7 ;  /* 0x0000000700077213 */ /* 0x000fe40000000000 */
[----:B------:R-:W-:Y:S02]  /*d100*/  I2FP.F32.S32 R5, R5 ;  /* 0x0000000500057245 */ /* 0x000fe40000201400 */
[----:B------:R-:W-:Y:S02]  /*d110*/  IABS R6, R6 ;  /* 0x0000000600067213 */ /* 0x000fe40000000000 */
[----:B------:R-:W-:Y:S01]  /*d120*/  FMNMX3.FTZ R11, R11, R174, R172, !PT ;  /* 0x000000ae0b0b7276 */ /* 0x000fe200078100ac */
[CC--:B------:R-:W-:Y:S01]  /*d130*/  FFMA.FTZ R156, -R0.reuse, R5.reuse, R156 ;  /* 0x00000005009c7223 */ /* 0x0c0fe2000001019c */
[----:B------:R-:W-:Y:S01]  /*d140*/  FMNMX3.FTZ R9, R9, R186, R184, !PT ;  /* 0x000000ba09097276 */ /* 0x000fe200078100b8 */
[C---:B------:R-:W-:Y:S01]  /*d150*/  FFMA.FTZ R137, -R0.reuse, R5, R137 ;  /* 0x0000000500897223 */ /* 0x040fe20000010189 */
        /* <DEDUP_REMOVED lines=19> */
[----:B------:R-:W-:Y:S07]  /*d290*/  IADD3 R233, PT, PT, R233, 0x80, RZ ;  /* 0x00000080e9e97810 */ /* 0x000fee0007ffe0ff */
[----:B------:R-:W-:Y:S08]  /*d2a0*/  LDSM.16.MT88.4 R20, [R141+0xc000] ;  /* 0x00c000008d14783b */ /* 0x000ff00000004200 */
[----:B------:R-:W-:Y:S08]  /*d2b0*/  LDSM.16.MT88.4 R44, [R144+0x10000] ;  /* 0x01000000902c783b */ /* 0x000ff00000004200 */
[----:B------:R-:W-:Y:S01]  /*d2c0*/  LDSM.16.MT88.4 R52, [R141+0x10000] ;  /* 0x010000008d34783b */ /* 0x000fe20000004200 */
[----:B-1----:R-:W-:Y:S02]  /*d2d0*/  FMNMX.FTZ R6, R8, R5, !PT ;  /* 0x0000000508067209 */ /* 0x002fe40007810000 */
[----:B---3--:R-:W-:Y:S02]  /*d2e0*/  FMNMX.FTZ R7, R9, R4, !PT ;  /* 0x0000000409077209 */ /* 0x008fe40007810000 */
[----:B------:R-:W-:Y:S03]  /*d2f0*/  IADD3 R8, PT, PT, R144, 0xc000, RZ ;  /* 0x0000c00090087810 */ /* 0x000fe60007ffe0ff */
[----:B------:R-:W1:Y:S01]  /*d300*/  SHFL.BFLY PT, R135, R6, 0x1, 0x1f ;  /* 0x0c201f0006877f89 */ /* 0x000e6200000e0000 */
[----:B------:R-:W-:Y:S07]  /*d310*/  @P2 IADD3 R142, PT, PT, R8, -0x40, RZ ;  /* 0xffffffc0088e2810 */ /* 0x000fee0007ffe0ff */
[----:B------:R-:W3:Y:S01]  /*d320*/  SHFL.BFLY PT, R134, R7, 0x1, 0x1f ;  /* 0x0c201f0007867f89 */ /* 0x000ee200000e0000 */
[----:B------:R-:W-:Y:S07]  /*d330*/  IADD3 R215, PT, PT, R215, R142, RZ ;  /* 0x0000008ed7d77210 */ /* 0x000fee0007ffe0ff */
[----:B------:R-:W4:Y:S08]  /*d340*/  LDSM.16.MT88.4 R28, [R142] ;  /* 0x000000008e1c783b */ /* 0x000f300000004200 */
[----:B------:R-:W5:Y:S01]  /*d350*/  LDSM.16.MT88.4 R36, [R215] ;  /* 0x00000000d724783b */ /* 0x000f620000004200 */
        /* <DEDUP_REMOVED lines=21> */
[----:B------:R-:W2:Y:S01]  /*d4b0*/  MUFU.EX2 R132, R4 ;  /* 0x0000000400847308 */ /* 0x000ea20000000800 */
[-CC-:B------:R-:W-:Y:S01]  /*d4c0*/  FFMA.FTZ R182, R182, R136.reuse, -R153.reuse ;  /* 0x00000088b6b67223 */ /* 0x180fe20000010899 */
[-CC-:B------:R-:W-:Y:S01]  /*d4d0*/  FFMA.FTZ R202, R202, R136.reuse, -R153.reuse ;  /* 0x00000088caca7223 */ /* 0x180fe20000010899 */
[-CC-:B------:R-:W-:Y:S01]  /*d4e0*/  FFMA.FTZ R169, R169, R136.reuse, -R153.reuse ;  /* 0x00000088a9a97223 */ /* 0x180fe20000010899 */
[-C--:B------:R-:W-:Y:S01]  /*d4f0*/  FFMA.FTZ R171, R171, R136.reuse, -R153 ;  /* 0x00000088abab7223 */ /* 0x080fe20000010899 */
[-CC-:B------:R-:W-:Y:S01]  /*d500*/  FFMA.FTZ R157, R157, R136.reuse, -R155.reuse ;  /* 0x000000889d9d7223 */ /* 0x180fe2000001089b */
[-C--:B------:R-:W-:Y:S01]  /*d510*/  FFMA.FTZ R176, R176, R136.reuse, -R155 ;  /* 0x00000088b0b07223 */ /* 0x080fe2000001089b */
[-CC-:B------:R-:W-:Y:S03]  /*d520*/  FFMA.FTZ R178, R178, R136.reuse, -R153.reuse ;  /* 0x00000088b2b27223 */ /* 0x180fe60000010899 */
[----:B------:R-:W3:Y:S01]  /*d530*/  MUFU.EX2 R133, R133 ;  /* 0x0000008500857308 */ /* 0x000ee20000000800 */
[-C--:B------:R-:W-:Y:S01]  /*d540*/  FFMA.FTZ R161, R161, R136.reuse, -R153 ;  /* 0x00000088a1a17223 */ /* 0x080fe20000010899 */
[-CC-:B------:R-:W-:Y:S01]  /*d550*/  FFMA.FTZ R159, R159, R136.reuse, -R155.reuse ;  /* 0x000000889f9f7223 */ /* 0x180fe2000001089b */
[-C--:B------:R-:W-:Y:S01]  /*d560*/  FFMA.FTZ R180, R180, R136.reuse, -R155 ;  /* 0x00000088b4b47223 */ /* 0x080fe2000001089b */
[-C--:B------:R-:W-:Y:S01]  /*d570*/  FFMA.FTZ R163, R163, R136.reuse, -R153 ;  /* 0x00000088a3a37223 */ /* 0x080fe20000010899 */
[-CC-:B------:R-:W-:Y:S01]  /*d580*/  FFMA.FTZ R165, R165, R136.reuse, -R155.reuse ;  /* 0x00000088a5a57223 */ /* 0x180fe2000001089b */
[-CC-:B------:R-:W-:Y:S01]  /*d590*/  FFMA.FTZ R200, R200, R136.reuse, -R155.reuse ;  /* 0x00000088c8c87223 */ /* 0x180fe2000001089b */
[--C-:B------:R-:W-:Y:S03]  /*d5a0*/  FFMA.FTZ R167, R167, R136, -R155.reuse ;  /* 0x00000088a7a77223 */ /* 0x100fe6000001089b */
[----:B------:R-:W-:Y:S01]  /*d5b0*/  MUFU.EX2 R150, R150 ;  /* 0x0000009600967308 */ /* 0x000fe20000000800 */
[C---:B--2---:R-:W-:Y:S01]  /*d5c0*/  FMUL.FTZ R6, R132.reuse, R130 ;  /* 0x0000008284067220 */ /* 0x044fe20000410000 */
[C---:B------:R-:W-:Y:S01]  /*d5d0*/  FMUL.FTZ R7, R132.reuse, R131 ;  /* 0x0000008384077220 */ /* 0x040fe20000410000 */
[C---:B------:R-:W-:Y:S01]  /*d5e0*/  FMUL.FTZ R10, R132.reuse, R126 ;  /* 0x0000007e840a7220 */ /* 0x040fe20000410000 */
[C---:B------:R-:W-:Y:S01]  /*d5f0*/  FMUL.FTZ R11, R132.reuse, R127 ;  /* 0x0000007f840b7220 */ /* 0x040fe20000410000 */
[C---:B------:R-:W-:Y:S01]  /*d600*/  FMUL.FTZ R18, R132.reuse, R118 ;  /* 0x0000007684127220 */ /* 0x040fe20000410000 */
[C---:B------:R-:W-:Y:S01]  /*d610*/  FMUL.FTZ R19, R132.reuse, R119 ;  /* 0x0000007784137220 */ /* 0x040fe20000410000 */
[C---:B------:R-:W-:Y:S03]  /*d620*/  FMUL.FTZ R26, R132.reuse, R110 ;  /* 0x0000006e841a7220 */ /* 0x040fe60000410000 */
[----:B------:R-:W2:Y:S01]  /*d630*/  MUFU.EX2 R149, R149 ;  /* 0x0000009500957308 */ /* 0x000ea20000000800 */
        /* <DEDUP_REMOVED lines=12> */
[C---:B------:R-:W-:Y:S01]  /*d700*/  FMUL.FTZ R35, R132.reuse, R103 ;  /* 0x0000006784237220 */ /* 0x040fe20000410000 */
[----:B------:R-:W-:Y:S01]  /*d710*/  FMUL.FTZ R32, R133, R100 ;  /* 0x0000006485207220 */ /* 0x000fe20000410000 */
[----:B------:R-:W-:Y:S03]  /*d720*/  LDSM.16.MT88.4 R116, [R141+0xf800] ;  /* 0x00f800008d74783b */ /* 0x000fe60000004200 */
[----:B------:R-:W3:Y:S01]  /*d730*/  MUFU.EX2 R152, R152 ;  /* 0x0000009800987308 */ /* 0x000ee20000000800 */
[----:B--2---:R-:W-:Y:S01]  /*d740*/  F2FP.BF16.F32.PACK_AB R128, R149, R150 ;  /* 0x000000969580723e */ /* 0x004fe200000010ff */
        /* <DEDUP_REMOVED lines=9> */
[----:B------:R-:W-:Y:S01]  /*d7e0*/  FMUL.FTZ R67, R132, R71 ;  /* 0x0000004784437220 */ /* 0x000fe20000410000 */
[----:B------:R-:W-:Y:S01]  /*d7f0*/  FMUL.FTZ R65, R133, R69 ;  /* 0x0000004585417220 */ /* 0x000fe20000410000 */
[-C--:B------:R-:W-:Y:S01]  /*d800*/  FFMA.FTZ R204, R204, R136.reuse, -R155 ;  /* 0x00000088cccc7223 */ /* 0x080fe2000001089b */
[-C--:B------:R-:W-:Y:S01]  /*d810*/  FFMA.FTZ R206, R206, R136.reuse, -R153 ;  /* 0x00000088cece7223 */ /* 0x080fe20000010899 */
[----:B------:R-:W-:Y:S03]  /*d820*/  LDSM.16.MT88.4 R92, [R141+0xd000] ;  /* 0x00d000008d5c783b */ /* 0x000fe60000004200 */
[----:B------:R-:W2:Y:S01]  /*d830*/  MUFU.EX2 R145, R145 ;  /* 0x0000009100917308 */ /* 0x000ea20000000800 */
[----:B---3--:R-:W-:Y:S01]  /*d840*/  F2FP.BF16.F32.PACK_AB R129, R152, R147 ;  /* 0x000000939881723e */ /* 0x008fe200000010ff */
[-CC-:B------:R-:W-:Y:S01]  /*d850*/  FFMA.FTZ R216, R175, R136.reuse, -R155.reuse ;  /* 0x00000088afd87223 */ /* 0x180fe2000001089b */
[-C--:B------:R-:W-:Y:S01]  /*d860*/  FFMA.FTZ R173, R173, R136.reuse, -R155 ;  /* 0x00000088adad7223 */ /* 0x080fe2000001089b */
[-CC-:B------:R-:W-:Y:S01]  /*d870*/  FFMA.FTZ R175, R252, R136.reuse, -R153.reuse ;  /* 0x00000088fcaf7223 */ /* 0x180fe20000010899 */
[-C--:B------:R-:W-:Y:S01]  /*d880*/  FFMA.FTZ R250, R250, R136.reuse, -R153 ;  /* 0x00000088fafa7223 */ /* 0x080fe20000010899 */
[-CC-:B------:R-:W-:Y:S01]  /*d890*/  FFMA.FTZ R177, R248, R136.reuse, -R155.reuse ;  /* 0x00000088f8b17223 */ /* 0x180fe2000001089b */
[----:B------:R-:W-:Y:S03]  /*d8a0*/  LDSM.16.MT88.4 R100, [R215+0x3800] ;  /* 0x00380000d764783b */ /* 0x000fe60000004200 */
[----:B------:R-:W-:Y:S01]  /*d8b0*/  MUFU.EX2 R146, R146 ;  /* 0x0000009200927308 */ /* 0x000fe20000000800 */
[-C--:B------:R-:W-:Y:S01]  /*d8c0*/  FFMA.FTZ R246, R246, R136.reuse, -R155 ;  /* 0x00000088f6f67223 */ /* 0x080fe2000001089b */
[-CC-:B------:R-:W-:Y:S01]  /*d8d0*/  FFMA.FTZ R179, R244, R136.reuse, -R153.reuse ;  /* 0x00000088f4b37223 */ /* 0x180fe20000010899 */
[-C--:B------:R-:W-:Y:S01]  /*d8e0*/  FFMA.FTZ R218, R218, R136.reuse, -R153 ;  /* 0x00000088dada7223 */ /* 0x080fe20000010899 */
[-CC-:B------:R-:W-:Y:S01]  /*d8f0*/  FFMA.FTZ R181, R198, R136.reuse, -R155.reuse ;  /* 0x00000088c6b57223 */ /* 0x180fe2000001089b */
[-C--:B------:R-:W-:Y:S01]  /*d900*/  FFMA.FTZ R196, R196, R136.reuse, -R155 ;  /* 0x00000088c4c47223 */ /* 0x080fe2000001089b */
[-CC-:B------:R-:W-:Y:S01]  /*d910*/  FFMA.FTZ R183, R194, R136.reuse, -R153.reuse ;  /* 0x00000088c2b77223 */ /* 0x180fe20000010899 */
[----:B------:R-:W-:Y:S03]  /*d920*/  FFMA.FTZ R192, R192, R136, -R153 ;  /* 0x00000088c0c07223 */ /* 0x000fe60000010899 */
[----:B------:R-:W3:Y:S01]  /*d930*/  MUFU.EX2 R143, R143 ;  /* 0x0000008f008f7308 */ /* 0x000ee20000000800 */
[----:B--2---:R-:W-:Y:S01]  /*d940*/  F2FP.BF16.F32.PACK_AB R130, R145, R148 ;  /* 0x000000949182723e */ /* 0x004fe200000010ff */
        /* <DEDUP_REMOVED lines=15> */
[----:B---3--:R-:W-:Y:S01]  /*da40*/  F2FP.BF16.F32.PACK_AB R131, R143, R146 ;  /* 0x000000928f83723e */ /* 0x008fe200000010ff */
[-C--:B------:R-:W-:Y:S01]  /*da50*/  FFMA.FTZ R197, R156, R136.reuse, -R155 ;  /* 0x000000889cc57223 */ /* 0x080fe2000001089b */
[-CC-:B------:R-:W-:Y:S01]  /*da60*/  FFMA.FTZ R140, R140, R136.reuse, -R153.reuse ;  /* 0x000000888c8c7223 */ /* 0x180fe20000010899 */
[-C--:B------:R-:W-:Y:S01]  /*da70*/  FFMA.FTZ R139, R139, R136.reuse, -R153 ;  /* 0x000000888b8b7223 */ /* 0x080fe20000010899 */
[-C--:B------:R-:W-:Y:S01]  /*da80*/  FFMA.FTZ R154, R154, R136.reuse, -R155 ;  /* 0x000000889a9a7223 */ /* 0x080fe2000001089b */
[----:B------:R-:W-:Y:S01]  /*da90*/  FFMA.FTZ R138, R138, R136, -R153 ;  /* 0x000000888a8a7223 */ /* 0x000fe20000010899 */
[C---:B------:R-:W-:Y:S01]  /*daa0*/  FFMA.FTZ R150, R133.reuse, R242, R150 ;  /* 0x000000f285967223 */ /* 0x040fe20000010096 */
        /* <DEDUP_REMOVED lines=25> */
[C---:B----4-:R-:W-:Y:S03]  /*dc40*/  HMMA.16816.F32.BF16 R20, R128.reuse, R28, R20 ;  /* 0x0000001c8014723c */ /* 0x050fe60000041814 */
        /* <DEDUP_REMOVED lines=15> */
[C---:B-----5:R-:W-:Y:S03]  /*dd40*/  HMMA.16816.F32.BF16 R28, R128.reuse, R36, R28 ;  /* 0x00000024801c723c */ /* 0x060fe6000004181c */
        /* <DEDUP_REMOVED lines=38> */
[----:B------:R-:W-:Y:S01]  /*dfb0*/  MUFU.EX2 R106, R106 ;  /* 0x0000006a006a7308 */ /* 0x000fe20000000800 */
[----:B------:R-:W-:Y:S02]  /*dfc0*/  FADD.FTZ R98, R98, R143 ;  /* 0x0000008f62627221 */ /* 0x000fe40000010000 */
[C---:B-1----:R-:W-:Y:S03]  /*dfd0*/  HMMA.16816.F32.BF16 R52, R128.reuse, R60, R52 ;  /* 0x0000003c8034723c */ /* 0x042fe60000041834 */
[C---:B------:R-:W-:Y:S01]  /*dfe0*/  FMUL.FTZ R60, R133.reuse, R72 ;  /* 0x00000048853c7220 */ /* 0x040fe20000410000 */
[----:B------:R-:W-:Y:S01]  /*dff0*/  FMUL.FTZ R61, R133, R73 ;  /* 0x00000049853d7220 */ /* 0x000fe20000410000 */
[----:B--2---:R-:W-:Y:S02]  /*e000*/  F2FP.BF16.F32.PACK_AB R70, R104, R99 ;  /* 0x000000636846723e */ /* 0x004fe400000010ff */
[----:B------:R-:W1:Y:S01]  /*e010*/  MUFU.EX2 R107, R107 ;  /* 0x0000006b006b7308 */ /* 0x000e620000000800 */
[----:B------:R-:W-:Y:S01]  /*e020*/  FADD.FTZ R105, R105, R98 ;  /* 0x0000006269697221 */ /* 0x000fe20000010000 */
[C---:B------:R-:W-:Y:S03]  /*e030*/  HMMA.16816.F32.BF16 R56, R128.reuse, R62, R56 ;  /* 0x0000003e8038723c */ /* 0x040fe60000041838 */
[C---:B------:R-:W-:Y:S01]  /*e040*/  FMUL.FTZ R62, R132.reuse, R74 ;  /* 0x0000004a843e7220 */ /* 0x040fe20000410000 */
[----:B------:R-:W-:Y:S01]  /*e050*/  FMUL.FTZ R63, R132, R75 ;  /* 0x0000004b843f7220 */ /* 0x000fe20000410000 */
[----:B------:R-:W-:Y:S01]  /*e060*/  MOV R133, R134 ;  /* 0x0000008600857202 */ /* 0x000fe20000000f00 */
[----:B------:R-:W2:Y:S02]  /*e070*/  LDSM.16.MT88.4 R72, [R215+0x800] ;  /* 0x00080000d748783b */ /* 0x000ea40000004200 */
[----:B------:R-:W-:Y:S01]  /*e080*/  MUFU.EX2 R159, R159 ;  /* 0x0000009f009f7308 */ /* 0x000fe20000000800 */
[----:B------:R-:W-:Y:S02]  /*e090*/  MOV R132, R135 ;  /* 0x0000008700847202 */ /* 0x000fe40000000f00 */
[C---:B------:R-:W-:Y:S03]  /*e0a0*/  HMMA.16816.F32.BF16 R60, R128.reuse, R84, R60 ;  /* 0x00000054803c723c */ /* 0x040fe6000004183c */
[C---:B-1----:R-:W-:Y:S04]  /*e0b0*/  F2FP.BF16.F32.PACK_AB R71, R107.reuse, R106 ;  /* 0x0000006a6b47723e */ /* 0x042fe800000010ff */
[----:B------:R-:W1:Y:S01]  /*e0c0*/  MUFU.EX2 R180, R180 ;  /* 0x000000b400b47308 */ /* 0x000e620000000800 */
[----:B------:R-:W-:Y:S01]  /*e0d0*/  FADD.FTZ R106, R106, R105 ;  /* 0x000000696a6a7221 */ /* 0x000fe20000010000 */
[----:B------:R-:W-:Y:S01]  /*e0e0*/  HMMA.16816.F32.BF16 R64, R128, R86, R64 ;  /* 0x000000568040723c */ /* 0x000fe20000041840 */
[----:B------:R-:W-:Y:S02]  /*e0f0*/  LDSM.16.MT88.4 R84, [R142+0x4800] ;  /* 0x004800008e54783b */ /* 0x000fe40000004200 */
[----:B------:R-:W-:Y:S05]  /*e100*/  FADD.FTZ R107, R107, R106 ;  /* 0x0000006a6b6b7221 */ /* 0x000fea0000010000 */
        /* <DEDUP_REMOVED lines=271> */
[----:B------:R-:W-:Y:S01]  /*f200*/  FADD.FTZ R242, R155, R154 ;  /* 0x0000009a9bf27221 */ /* 0x000fe20000010000 */
[----:B------:R-:W-:Y:S06]  /*f210*/  @P0 BRA `(.L_x_4976) ;  /* 0xffffffa4007c0947 */ /* 0x000fec000383ffff */
.L_x_4969:
        /* <DEDUP_REMOVED lines=10> */
.L_x_4998:
        /* <DEDUP_REMOVED lines=117> */
[----:B------:R1:W-:Y:S04]  /*fa10*/  STS.64 [R8+0x4000], R76 ;  /* 0x0040004c08007388 */ /* 0x0003e80000000a00 */
[----:B------:R1:W-:Y:S04]  /*fa20*/  STS.64 [R8+0x4800], R78 ;  /* 0x0048004e08007388 */ /* 0x0003e80000000a00 */
[----:B------:R-:W-:Y:S04]  /*fa30*/  STS.64 [R15+0x4000], R72 ;  /* 0x004000480f007388 */ /* 0x000fe80000000a00 */
[----:B------:R1:W-:Y:S04]  /*fa40*/  STS.64 [R15+0x4800], R74 ;  /* 0x0048004a0f007388 */ /* 0x0003e80000000a00 */
[----:B------:R1:W-:Y:S04]  /*fa50*/  STS.64 [R210+0x4000], R68 ;  /* 0x00400044d2007388 */ /* 0x0003e80000000a00 */
[----:B------:R1:W-:Y:S04]  /*fa60*/  STS.64 [R210+0x4800], R70 ;  /* 0x00480046d2007388 */ /* 0x0003e80000000a00 */
[----:B------:R-:W4:Y:S04]  /*fa70*/  LD.E.64 R16, desc[UR4][R2.64+0xb0] ;  /* 0x0000b00402107980 */ /* 0x000f28000c101b00 */
[----:B--2---:R-:W2:Y:S01]  /*fa80*/  LD.E R7, desc[UR4][R2.64+0x60] ;  /* 0x0000600402077980 */ /* 0x004ea2000c101900 */
[----:B------:R-:W1:Y:S03]  /*fa90*/  @P0 MUFU.LG2 R4, R4 ;  /* 0x0000000400040308 */ /* 0x000e660000000c00 */
[----:B---3--:R3:W5:Y:S01]  /*faa0*/  LD.E R84, desc[UR4][R2.64+0xcc] ;  /* 0x0000cc0402547980 */ /* 0x008762000c101900 */
[----:B----4-:R-:W-:-:S02]  /*fab0*/  SHF.L.U32 R80, R212, 0x2, RZ ;  /* 0x00000002d4507819 */ /* 0x010fc400000006ff */
[----:B------:R-:W-:Y:S01]  /*fac0*/  LOP3.LUT R9, R6, 0x10, RZ, 0xc0, !PT ;  /* 0x0000001006097812 */ /* 0x000fe200078ec0ff */
[----:B-1----:R3:W5:Y:S01]  /*fad0*/  LD.E.64 R76, desc[UR4][R2.64+0x78] ;  /* 0x00007804024c7980 */ /* 0x002762000c101b00 */
[----:B------:R-:W1:Y:S01]  /*fae0*/  @P1 MUFU.LG2 R5, R5 ;  /* 0x0000000500051308 */ /* 0x000e620000000c00 */
[----:B------:R-:W-:Y:S02]  /*faf0*/  LOP3.LUT R8, R80, 0x1f8, RZ, 0xc0, !PT ;  /* 0x000001f850087812 */ /* 0x000fe400078ec0ff */
[----:B------:R3:W5:Y:S02]  /*fb00*/  LD.E.64 R74, desc[UR4][R2.64+0xa8] ;  /* 0x0000a804024a7980 */ /* 0x000764000c101b00 */
[----:B------:R-:W-:Y:S02]  /*fb10*/  LOP3.LUT R8, R8, 0x38, R213, 0x78, !PT ;  /* 0x0000003808087812 */ /* 0x000fe400078e78d5 */
[----:B------:R-:W-:Y:S02]  /*fb20*/  MOV R69, 0xff800000 ;  /* 0xff80000000457802 */ /* 0x000fe40000000f00 */
[----:B------:R-:W-:Y:S01]  /*fb30*/  LEA R9, R8, R9, 0x2 ;  /* 0x0000000908097211 */ /* 0x000fe200078e10ff */
[----:B------:R-:W-:Y:S01]  /*fb40*/  @P0 FMUL.FTZ R11, R4, 0.69314718246459960938 ;  /* 0x3f317218040b0820 */ /* 0x000fe20000410000 */
[----:B------:R-:W-:-:S02]  /*fb50*/  SHF.L.U32 R4, R231, 0x6, RZ ;  /* 0x00000006e7047819 */ /* 0x000fc400000006ff */
[----:B------:R-:W-:Y:S01]  /*fb60*/  IADD3 R214, PT, PT, R214, R9, RZ ;  /* 0x00000009d6d67210 */ /* 0x000fe20007ffe0ff */
[----:B------:R-:W-:Y:S01]  /*fb70*/  BAR.SYNC.DEFER_BLOCKING 0x0 ;  /* 0x0000000000007b1d */ /* 0x000fe20000010000 */
[----:B------:R-:W-:Y:S01]  /*fb80*/  MOV R70, 0xff800000 ;  /* 0xff80000000467802 */ /* 0x000fe20000000f00 */
[----:B-----5:R-:W-:Y:S01]  /*fb90*/  @P0 FFMA.FTZ R69, R0, R134, R11 ;  /* 0x0000008600450223 */ /* 0x020fe2000001000b */
[----:B-1----:R-:W-:Y:S01]  /*fba0*/  @P1 FMUL.FTZ R5, R5, 0.69314718246459960938 ;  /* 0x3f31721805051820 */ /* 0x002fe20000410000 */
[----:B------:R-:W-:Y:S02]  /*fbb0*/  LOP3.LUT P0, RZ, R212, 0x3, RZ, 0xc0, !PT ;  /* 0x00000003d4ff7812 */ /* 0x000fe4000780c0ff */
[----:B------:R-:W-:Y:S01]  /*fbc0*/  LOP3.LUT R213, R213, 0x30, RZ, 0xc0, !PT ;  /* 0x00000030d5d57812 */ /* 0x000fe200078ec0ff */
[----:B------:R-:W-:Y:S01]  /*fbd0*/  @P1 FFMA.FTZ R70, R0, R135, R5 ;  /* 0x0000008700461223 */ /* 0x000fe20000010005 */
[----:B------:R-:W-:Y:S01]  /*fbe0*/  SHF.R.U32.HI R68, RZ, 0x2, R212 ;  /* 0x00000002ff447819 */ /* 0x000fe200000116d4 */
[----:B------:R-:W-:Y:S03]  /*fbf0*/  BSSY.RECONVERGENT B0, `(.L_x_4978) ;  /* 0x000001f000007945 */ /* 0x000fe60003800200 */
        /* <DEDUP_REMOVED lines=30> */
.L_x_4979:
[----:B------:R-:W-:Y:S05]  /*fde0*/  BSYNC.RECONVERGENT B0 ;  /* 0x0000000000007941 */ /* 0x000fea0003800200 */
.L_x_4978:
[----:B------:R-:W-:Y:S01]  /*fdf0*/  SHF.R.U32.HI R212, RZ, 0x4, R212 ;  /* 0x00000004ffd47819 */ /* 0x000fe200000116d4 */
[----:B---3--:R3:W5:Y:S01]  /*fe00*/  LD.E R2, desc[UR4][R2.64+0xc0] ;  /* 0x0000c00402027980 */ /* 0x008762000c101900 */
[----:B----4-:R-:W-:Y:S01]  /*fe10*/  LOP3.LUT R69, R208, 0x1f80, RZ, 0xc0, !PT ;  /* 0x00001f80d0457812 */ /* 0x010fe200078ec0ff */
[----:B------:R-:W-:Y:S01]  /*fe20*/  IMAD R84, R71, R84, RZ ;  /* 0x0000005447547224 */ /* 0x000fe200078e02ff */
[CC--:B------:R-:W-:Y:S01]  /*fe30*/  ISETP.GE.AND P3, PT, R212.reuse, R219.reuse, PT ;  /* 0x000000dbd400720c */ /* 0x0c0fe20003f66270 */
[C---:B------:R-:W-:Y:S01]  /*fe40*/  VIADD R0, R212.reuse, 0x8 ;  /* 0x00000008d4007836 */ /* 0x040fe20000000000 */
[----:B------:R-:W-:Y:S01]  /*fe50*/  LOP3.LUT R69, R69, 0x3c, R80, 0xf8, !PT ;  /* 0x0000003c45457812 */ /* 0x000fe200078ef850 */
[----:B------:R-:W-:Y:S01]  /*fe60*/  VIADD R68, R212, 0x18 ;  /* 0x00000018d4447836 */ /* 0x000fe20000000000 */
        /* <DEDUP_REMOVED lines=22> */
.L_x_4981:
[----:B------:R-:W-:Y:S05]  /*ffd0*/  BSYNC.RECONVERGENT B0 ;  /* 0x0000000000007941 */ /* 0x000fea0003800200 */
.L_x_4980:
        /* <DEDUP_REMOVED lines=12> */
.L_x_4983:
[----:B------:R-:W-:Y:S05]  /*100a0*/  BSYNC.RECONVERGENT B0 ;  /* 0x0000000000007941 */ /* 0x000fea0003800200 */
.L_x_4982:
        /* <DEDUP_REMOVED lines=11> */
.L_x_4985:
[----:B------:R-:W-:Y:S05]  /*10160*/  BSYNC.RECONVERGENT B0 ;  /* 0x0000000000007941 */ /* 0x000fea0003800200 */
.L_x_4984:
        /* <DEDUP_REMOVED lines=11> */
.L_x_4987:
[----:B------:R-:W-:Y:S05]  /*10220*/  BSYNC.RECONVERGENT B0 ;  /* 0x0000000000007941 */ /* 0x000fea0003800200 */
.L_x_4986:
        /* <DEDUP_REMOVED lines=10> */
.L_x_4989:
[----:B------:R-:W-:Y:S05]  /*102d0*/  BSYNC.RECONVERGENT B0 ;  /* 0x0000000000007941 */ /* 0x000fea0003800200 */
.L_x_4988:
        /* <DEDUP_REMOVED lines=10> */
.L_x_4991:
[----:B------:R-:W-:Y:S05]  /*10380*/  BSYNC.RECONVERGENT B0 ;  /* 0x0000000000007941 */ /* 0x000fea0003800200 */
.L_x_4990:
        /* <DEDUP_REMOVED lines=10> */
.L_x_4993:
[----:B------:R-:W-:Y:S05]  /*10430*/  BSYNC.RECONVERGENT B0 ;  /* 0x0000000000007941 */ /* 0x000fea0003800200 */
.L_x_4992:
[----:B------:R-:W-:-:S04]  /*10440*/  MOV R231, 0x0 ;  /* 0x0000000000e77802 */ /* 0x000fc80000000f00 */
[----:B-12345:R-:W-:Y:S05]  /*10450*/  @P3 RET.REL.NODEC R230 `(_ZN5flash24flash_fwd_splitkv_kernelI23Flash_fwd_kernel_traitsILi128ELi64ELi128ELi4ELb0ELb0EN7cutlass10bfloat16_tE19Flash_kernel_traitsILi128ELi64ELi128ELi4ES3_EELb0ELb0ELb1ELb0ELb0ELb1ELb1ELb0EEEvNS_16Flash_fwd_paramsE) ;  /* 0xfffffef8e6e83950 */ /* 0x03efea0003c3ffff */
[-C--:B------:R-:W-:Y:S01]  /*10460*/  ISETP.GE.AND P2, PT, R71, R2.reuse, PT ;  /* 0x000000024700720c */ /* 0x080fe20003f46270 */
[----:B------:R-:W-:Y:S01]  /*10470*/  IMAD.MOV.U32 R231, RZ, RZ, 0x0 ;  /* 0x00000000ffe77424 */ /* 0x000fe200078e00ff */
[----:B------:R-:W-:-:S11]  /*10480*/  ISETP.GE.AND P0, PT, R69, R2, PT ;  /* 0x000000024500720c */ /* 0x000fd60003f06270 */
[----:B------:R-:W-:-:S04]  /*10490*/  @!P2 LEA R8, P1, R73, R76, 0x2 ;  /* 0x0000004c4908a211 */ /* 0x000fc800078210ff */
[----:B------:R-:W-:-:S05]  /*104a0*/  @!P2 LEA.HI.X R9, R73, R77, R84, 0x2, P1 ;  /* 0x0000004d4909a211 */ /* 0x000fca00008f1454 */
[----:B------:R1:W-:Y:S02]  /*104b0*/  @!P2 ST.E.128 desc[UR4][R8.64+0x7000], R36 ;  /* 0x007000240800a985 */ /* 0x0003e4000c101d04 */
[----:B-1----:R-:W-:Y:S05]  /*104c0*/  @P0 RET.REL.NODEC R230 `(_ZN5flash24flash_fwd_splitkv_kernelI23Flash_fwd_kernel_traitsILi128ELi64ELi128ELi4ELb0ELb0EN7cutlass10bfloat16_tE19Flash_kernel_traitsILi128ELi64ELi128ELi4ES3_EELb0ELb0ELb1ELb0ELb0ELb1ELb1ELb0EEEvNS_16Flash_fwd_paramsE) ;  /* 0xfffffef8e6cc0950 */ /* 0x002fea0003c3ffff */
[----:B------:R-:W-:Y:S01]  /*104d0*/  LEA R2, P0, R73, R76, 0x2 ;  /* 0x0000004c49027211 */ /* 0x000fe200078010ff */
[----:B------:R-:W-:-:S03]  /*104e0*/  IMAD.MOV.U32 R231, RZ, RZ, 0x0 ;  /* 0x00000000ffe77424 */ /* 0x000fc600078e00ff */
[----:B------:R-:W-:-:S05]  /*104f0*/  LEA.HI.X R3, R73, R77, R84, 0x2, P0 ;  /* 0x0000004d49037211 */ /* 0x000fca00000f1454 */
[----:B------:R1:W-:Y:S02]  /*10500*/  ST.E.128 desc[UR4][R2.64+0x7100], R4 ;  /* 0x0071000402007985 */ /* 0x0003e4000c101d04 */
[----:B-1----:R-:W-:Y:S05]  /*10510*/  RET.REL.NODEC R230 `(_ZN5flash24flash_fwd_splitkv_kernelI23Flash_fwd_kernel_traitsILi128ELi64ELi128ELi4ELb0ELb0EN7cutlass10bfloat16_tE19Flash_kernel_traitsILi128ELi64ELi128ELi4ES3_EELb0ELb0ELb1ELb0ELb0ELb1ELb1ELb0EEEvNS_16Flash_fwd_paramsE) ;  /* 0xfffffef8e6b87950 */ /* 0x002fea0003c3ffff */
.L_x_4977:
[----:B------:R-:W-:Y:S01]  /*10520*/  MOV R7, 0x2 ;  /* 0x0000000200077802 */ /* 0x000fe20000000f00 */
[----:B------:R-:W-:Y:S01]  /*10530*/  IMAD.MOV.U32 R4, RZ, RZ, 0x1f ;  /* 0x0000001fff047424 */ /* 0x000fe200078e00ff */
[----:B------:R-:W-:-:S07]  /*10540*/  MOV R6, 0xffffffff ;  /* 0xffffffff00067802 */ /* 0x000fce0000000f00 */
[----:B-1---5:R-:W-:Y:S05]  /*10550*/  WARPSYNC.COLLECTIVE R6, `(.L_x_4994) ;  /* 0x0000000006087348 */ /* 0x022fea0003c00000 */
[----:B------:R2:W3:Y:S02]  /*10560*/  SHFL.BFLY P0, R10, R242, R7, R4 ;  /* 0x0c000007f20a7389 */ /* 0x0004e40000000004 */
[----:B-123-5:R-:W-:Y:S05]  /*10570*/  ENDCOLLECTIVE ;  /* 0x000000000000791b */ /* 0x02efea0003800000 */
.L_x_4994:
[----:B------:R-:W-:Y:S02]  /*10580*/  IMAD.MOV.U32 R5, RZ, RZ, R10 ;  /* 0x000000ffff057224 */ /* 0x000fe400078e000a */
[----:B------:R-:W-:Y:S02]  /*10590*/  IMAD.MOV.U32 R7, RZ, RZ, 0x1 ;  /* 0x00000001ff077424 */ /* 0x000fe400078e00ff */
[----:B------:R-:W-:-:S05]  /*105a0*/  FADD.FTZ R8, R5, R242 ;  /* 0x000000f205087221 */ /* 0x000fca0000010000 */
[----:B------:R-:W-:-:S07]  /*105b0*/  MOV R242, R8 ;  /* 0x0000000800f27202 */ /* 0x000fce0000000f00 */
[----:B------:R-:W-:Y:S05]  /*105c0*/  WARPSYNC.COLLECTIVE R6, `(.L_x_4995) ;  /* 0x0000000006087348 */ /* 0x000fea0003c00000 */
[----:B------:R1:W2:Y:S02]  /*105d0*/  SHFL.BFLY P0, R10, R242, R7, R4 ;  /* 0x0c000007f20a7389 */ /* 0x0002a40000000004 */
[----:B-12---:R-:W-:Y:S05]  /*105e0*/  ENDCOLLECTIVE ;  /* 0x000000000000791b */ /* 0x006fea0003800000 */
.L_x_4995:
[----:B------:R-:W-:Y:S01]  /*105f0*/  MOV R242, R243 ;  /* 0x000000f300f27202 */ /* 0x000fe20000000f00 */
[----:B------:R-:W-:Y:S01]  /*10600*/  IMAD.MOV.U32 R7, RZ, RZ, 0x2 ;  /* 0x00000002ff077424 */ /* 0x000fe200078e00ff */
[----:B------:R-:W-:-:S07]  /*10610*/  MOV R5, R10 ;  /* 0x0000000a00057202 */ /* 0x000fce0000000f00 */
[----:B------:R-:W-:Y:S05]  /*10620*/  WARPSYNC.COLLECTIVE R6, `(.L_x_4996) ;  /* 0x0000000006087348 */ /* 0x000fea0003c00000 */
[----:B------:R1:W2:Y:S02]  /*10630*/  SHFL.BFLY P0, R10, R242, R7, R4 ;  /* 0x0c000007f20a7389 */ /* 0x0002a40000000004 */
[----:B-12---:R-:W-:Y:S05]  /*10640*/  ENDCOLLECTIVE ;  /* 0x000000000000791b */ /* 0x006fea0003800000 */
.L_x_4996:
[----:B------:R-:W-:Y:S01]  /*10650*/  FADD.FTZ R5, R8, R5 ;  /* 0x0000000508057221 */ /* 0x000fe20000010000 */
[----:B------:R-:W-:Y:S01]  /*10660*/  FADD.FTZ R9, R10, R243 ;  /* 0x000000f30a097221 */ /* 0x000fe20000010000 */
[----:B------:R-:W-:-:S04]  /*10670*/  MOV R7, 0x1 ;  /* 0x0000000100077802 */ /* 0x000fc80000000f00 */
[----:B------:R-:W-:-:S07]  /*10680*/  MOV R242, R9 ;  /* 0x0000000900f27202 */ /* 0x000fce0000000f00 */
[----:B------:R-:W-:Y:S05]  /*10690*/  WARPSYNC.COLLECTIVE R6, `(.L_x_4997) ;  /* 0x0000000006087348 */ /* 0x000fea0003c00000 */
[----:B------:R1:W2:Y:S02]  /*106a0*/  SHFL.BFLY P0, R10, R242, R7, R4 ;  /* 0x0c000007f20a7389 */ /* 0x0002a40000000004 */
[----:B-12---:R-:W-:Y:S05]  /*106b0*/  ENDCOLLECTIVE ;  /* 0x000000000000791b */ /* 0x006fea0003800000 */
.L_x_4997:
[----:B------:R-:W-:Y:S05]  /*106c0*/  BRA `(.L_x_4998) ;  /* 0xffffffe800fc7947 */ /* 0x000fea000383ffff */
.L_x_4999:
        /* <DEDUP_REMOVED lines=11> */
.L_x_14893:


//--------------------- .text._ZN5flash24flash_fwd_splitkv_kernelI23Flash_fwd_kernel_traitsILi128ELi64ELi128ELi4ELb0ELb0EN7cutlass10bfloat16_tE19Flash_kernel_traitsILi128ELi64ELi128ELi4ES3_EELb0ELb0ELb0ELb0ELb1ELb0ELb1ELb1EEEvNS_16Flash_fwd_paramsE --------------------------
	.section	.text._ZN5flash24flash_fwd_splitkv_kernelI23Flash_fwd_kernel_traitsILi128ELi64ELi128ELi4ELb0ELb0EN7cutlass10bfloat16_tE19Flash_kernel_traitsILi128ELi64ELi128ELi4ES3_EELb0ELb0ELb0ELb0ELb1ELb0ELb1ELb1EEEvNS_16Flash_fwd_paramsE,"ax",@progbits
	.align	128
        .global         _ZN5flash24flash_fwd_splitkv_kernelI23Flash_fwd_kernel_traitsILi128ELi64ELi128ELi4ELb0ELb0EN7cutlass10bfloat16_tE19Flash_kernel_traitsILi128ELi64ELi128ELi4ES3_EELb0ELb0ELb0ELb0ELb1ELb0ELb1ELb1EEEvNS_16Flash_fwd_paramsE
        .type           _ZN5flash24flash_fwd_splitkv_kernelI23Flash_fwd_kernel_traitsILi128ELi64ELi128ELi4ELb0ELb0EN7cutlass10bfloat16_tE19Flash_kernel_traitsILi128ELi64ELi128ELi4ES3_EELb0ELb0ELb0ELb0ELb1ELb0ELb1ELb1EEEvNS_16Flash_fwd_paramsE,@function
        .size           _ZN5flash24flash_fwd_splitkv_kernelI23Flash_fwd_kernel_traitsILi128ELi64ELi128ELi4ELb0ELb0EN7cutlass10bfloat16_tE19Flash_kernel_traitsILi128ELi64ELi128ELi4ES3_EELb0ELb0ELb0ELb0ELb1ELb0ELb1ELb1EEEvNS_16Flash_fwd_paramsE,(.L_x_14894 - _ZN5flash24flash_fwd_splitkv_kernelI23Flash_fwd_kernel_traitsILi128ELi64ELi128ELi4ELb0ELb0EN7cutlass10bfloat16_tE19Flash_kernel_traitsILi128ELi64ELi128ELi4ES3_EELb0ELb0ELb0ELb0ELb1ELb0ELb1ELb1EEEvNS_16Flash_fwd_paramsE)
        .other          _ZN5flash24flash_fwd_splitkv_kernelI23Flash_fwd_kernel_traitsILi128ELi64ELi128ELi4ELb0ELb0EN7cutlass10bfloat16_tE19Flash_kernel_traitsILi128ELi64ELi128ELi4ES3_EELb0ELb0ELb0ELb0ELb1ELb0ELb1ELb1EEEvNS_16Flash_fwd_paramsE,@"STO_CUDA_ENTRY STV_DEFAULT"
_ZN5flash24flash_fwd_splitkv_kernelI23Flash_fwd_kernel_traitsILi128ELi64ELi128ELi4ELb0ELb0EN7cutlass10bfloat16_tE19Flash_kernel_traitsILi128ELi64ELi128ELi4ES3_EELb0ELb0ELb0ELb0ELb1ELb0ELb1ELb1EEEvNS_16Flash_fwd_paramsE:
.text._ZN5flash24flash_fwd_splitkv_kernelI23Flash_fwd_kernel_traitsILi128ELi64ELi128ELi4ELb0ELb0EN7cutlass10bfloat16_tE19Flash_kernel_traitsILi128ELi64ELi128ELi4ES3_EELb0ELb0ELb0ELb0ELb1ELb0ELb1ELb1EEEvNS_16Flash_fwd_paramsE:
        /* <DEDUP_REMOVED lines=29> */
[----:B------:R-:W-:Y:S05]  /*01d0*/  CALL.REL.NOINC `($_ZN5flash24flash_fwd_splitkv_kernelI23Flash_fwd_kernel_traitsILi128ELi64ELi128ELi4ELb0ELb0EN7cutlass10bfloat16_tE19Flash_kernel_traitsILi128ELi64ELi128ELi4ES3_EELb0ELb0ELb0ELb0ELb1ELb0ELb1ELb1EEEvNS_16Flash_fwd_paramsE$_ZN5flash30compute_attn_1rowblock_splitkvI23Flash_fwd_kernel_traitsILi128ELi64ELi128ELi4ELb0ELb0EN7cutlass10bfloat16_tE19Flash_kernel_traitsILi128ELi64ELi128ELi4ES3_EELb0ELb0ELb0ELb0ELb1ELb0ELb1ELb1ENS_16Flash_fwd_paramsEEEvRKT8_iiiii) ;  /* 0x0000000000087944 */ /* 0x000fea0003c00000 */
[----:B------:R-:W-:Y:S05]  /*01e0*/  BSYNC.RECONVERGENT B3 ;  /* 0x0000000000037941 */ /* 0x000fea0003800200 */
.L_x_5000:
[----:B------:R-:W-:Y:S05]  /*01f0*/  EXIT ;  /* 0x000000000000794d */ /* 0x000fea0003800000 */
        .type           $_ZN5flash24flash_fwd_splitkv_kernelI23Flash_fwd_kernel_traitsILi128ELi64ELi128ELi4ELb0ELb0EN7cutlass10bfloat16_tE19Flash_kernel_traitsILi128ELi64ELi128ELi4ES3_EELb0ELb0ELb0ELb0ELb1ELb0ELb1ELb1EEEvNS_16Flash_fwd_paramsE$_ZN5flash30compute_attn_1rowblock_splitkvI23Flash_fwd_kernel_traitsILi128ELi64ELi128ELi4ELb0ELb0EN7cutlass10bfloat16_tE19Flash_kernel_traitsILi128ELi64ELi128ELi4ES3_EELb0ELb0ELb0ELb0ELb1ELb0ELb1ELb1ENS_16Flash_fwd_paramsEEEvRKT8_iiiii,@function
        .size           $_ZN5flash24flash_fwd_splitkv_kernelI23Flash_fwd_kernel_traitsILi128ELi64ELi128ELi4ELb0ELb0EN7cutlass10bfloat16_tE19Flash_kernel_traitsILi128ELi64ELi128ELi4ES3_EELb0ELb0ELb0ELb0ELb1ELb0ELb1ELb1EEEvNS_16Flash_fwd_paramsE$_ZN5flash30compute_attn_1rowblock_splitkvI23Flash_fwd_kernel_traitsILi128ELi64ELi128ELi4ELb0ELb0EN7cutlass10bfloat16_tE19Flash_kernel_traitsILi128ELi64ELi128ELi4ES3_EELb0ELb0ELb0ELb0ELb1ELb0ELb1ELb1ENS_16Flash_fwd_paramsEEEvRKT8_iiiii,(.L_x_14894 - $_ZN5flash24flash_fwd_splitkv_kernelI23Flash_fwd_kernel_traitsILi128ELi64ELi128ELi4ELb0ELb0EN7cutlass10bfloat16_tE19Flash_kernel_traitsILi128ELi64ELi128ELi4ES3_EELb0ELb0ELb0ELb0ELb1ELb0ELb1ELb1EEEvNS_16Flash_fwd_paramsE$_ZN5flash30compute_attn_1rowblock_splitkvI23Flash_fwd_kernel_traitsILi128ELi64ELi128ELi4ELb0ELb0EN7cutlass10bfloat16_tE19Flash_kernel_traitsILi128ELi64ELi128ELi4ES3_EELb0ELb0ELb0ELb0ELb1ELb0ELb1ELb1ENS_16Flash_fwd_paramsEEEvRKT8_iiiii)
$_ZN5flash24flash_fwd_splitkv_kernelI23Flash_fwd_kernel_traitsILi128ELi64ELi128ELi4ELb0ELb0EN7cutlass10bfloat16_tE19Flash_kernel_traitsILi128ELi64ELi128ELi4ES3_EELb0ELb0ELb0ELb0ELb1ELb0ELb1ELb1EEEvNS_16Flash_fwd_paramsE$_ZN5flash30compute_attn_1rowblock_splitkvI23Flash_fwd_kernel_traitsILi128ELi64ELi128ELi4ELb0ELb0EN7cutlass10bfloat16_tE19Flash_kernel_traitsILi128ELi64ELi128ELi4ES3_EELb0ELb0ELb0ELb0ELb1ELb0ELb1ELb1ENS_16Flash_fwd_paramsEEEvRKT8_iiiii:
        /* <DEDUP_REMOVED lines=13> */
[----:B------:R-:W-:Y:S01]  /*02d0*/  ISETP.NE.AND.EX P3, PT, R17, RZ, PT, P2 ;  /* 0x000000ff1100720c */ /* 0x000fe20003f65320 */
[----:B------:R-:W-:Y:S01]  /*02e0*/  IMAD.WIDE.U32 R16, R221, 0x4, R16 ;  /* 0x00000004dd107825 */ /* 0x000fe200078e0010 */
[----:B------:R-:W-:Y:S02]  /*02f0*/  ISETP.NE.AND.EX P4, PT, R13, RZ, PT, P4 ;  /* 0x000000ff0d00720c */ /* 0x000fe40003f85340 */
[C---:B------:R-:W-:Y:S02]  /*0300*/  ISETP.NE.AND.EX P6, PT, R11.reuse, RZ, PT, P5 ;  /* 0x000000ff0b00720c */ /* 0x040fe40003fc5350 */
[----:B------:R-:W-:Y:S02]  /*0310*/  IADD3 R32, P0, PT, R10, R2, RZ ;  /* 0x000000020a207210 */ /* 0x000fe40007f1e0ff */
[----:B------:R-:W-:Y:S01]  /*0320*/  ISETP.NE.U32.AND P2, PT, R12, RZ, PT ;  /* 0x000000ff0c00720c */ /* 0x000fe20003f45070 */
[----:B------:R1:W5:Y:S02]  /*0330*/  @P1 LD.E R5, desc[UR4][R16.64] ;  /* 0x0000000410051980 */ /* 0x000364000c101900 */
[----:B------:R-:W-:-:S02]  /*0340*/  IMAD.X R33, R11, 0x1, R0, P0 ;  /* 0x000000010b217824 */ /* 0x000fc400000e0600 */
[----:B------:R-:W-:Y:S01]  /*0350*/  IMAD.MOV.U32 R11, RZ, RZ, RZ ;  /* 0x000000ffff0b7224 */ /* 0x000fe200078e00ff */
[----:B------:R1:W5:Y:S04]  /*0360*/  @P3 LD.E R4, desc[UR4][R16.64+0x4] ;  /* 0x0000040410043980 */ /* 0x000368000c101900 */
[----:B------:R1:W5:Y:S04]  /*0370*/  @!P3 LD.E R218, desc[UR4][R132.64+0xb4] ;  /* 0x0000b40484dab980 */ /* 0x000368000c101900 */
[----:B------:R1:W5:Y:S04]  /*0380*/  @!P4 LD.E R84, desc[UR4][R132.64+0xb8] ;  /* 0x0000b8048454c980 */ /* 0x000368000c101900 */
[----:B------:R1:W5:Y:S01]  /*0390*/  @P6 LD.E R11, desc[UR4][R32.64] ;  /* 0x00000004200b6980 */ /* 0x000362000c101900 */
[----:B------:R-:W-:-:S02]  /*03a0*/  ISETP.NE.AND.EX P2, PT, R13, RZ, PT, P2 ;  /* 0x000000ff0d00720c */ /* 0x000fc40003f45320 */
        /* <DEDUP_REMOVED lines=11> */
.L_x_5002:
[----:B------:R-:W-:Y:S05]  /*0460*/  BSYNC.RECONVERGENT B0 ;  /* 0x0000000000007941 */ /* 0x000fea0003800200 */
.L_x_5001:
[----:B------:R-:W-:Y:S04]  /*0470*/  BSSY.RECONVERGENT B0, `(.L_x_5003) ;  /* 0x0000007000007945 */ /* 0x000fe80003800200 */
[----:B------:R-:W-:Y:S05]  /*0480*/  @!P4 BRA `(.L_x_5004) ;  /* 0x000000000014c947 */ /* 0x000fea0003800000 */
[----:B------:R-:W3:Y:S02]  /*0490*/  LD.E.U8 R3, desc[UR4][R132.64+0x1b2] ;  /* 0x0001b20484037980 */ /* 0x000ee4000c101100 */
[----:B---3--:R-:W-:-:S13]  /*04a0*/  ISETP.NE.AND P0, PT, R3, RZ, PT ;  /* 0x000000ff0300720c */ /* 0x008fda0003f05270 */
[----:B------:R-:W3:Y:S02]  /*04b0*/  @P0 LD.E R3, desc[UR4][R12.64+0x4] ;  /* 0x000004040c030980 */ /* 0x000ee4000c101900 */
[----:B---3-5:R-:W-:-:S06]  /*04c0*/  @P0 IADD3 R84, PT, PT, R3, -R14, RZ ;  /* 0x8000000e03540210 */ /* 0x028fcc0007ffe0ff */
[----:B------:R3:W5:Y:S02]  /*04d0*/  @!P0 LD.E R84, desc[UR4][R12.64] ;  /* 0x000000040c548980 */ /* 0x000764000c101900 */
.L_x_5004:
[----:B------:R-:W-:Y:S05]  /*04e0*/  BSYNC.RECONVERGENT B0 ;  /* 0x0000000000007941 */ /* 0x000fea0003800200 */
.L_x_5003:
        /* <DEDUP_REMOVED lines=9> */
.L_x_5006:
[----:B------:R-:W4:Y:S01]  /*0580*/  LD.E.64 R6, desc[UR4][R132.64+0x108] ;  /* 0x0001080484067980 */ /* 0x000f22000c101b00 */
[----:B------:R-:W-:Y:S01]  /*0590*/  BSSY.RECONVERGENT B0, `(.L_x_5008) ;  /* 0x0000006000007945 */ /* 0x000fe20003800200 */
[----:B------:R-:W-:Y:S01]  /*05a0*/  IMAD.MOV.U32 R3, RZ, RZ, RZ ;  /* 0x000000ffff037224 */ /* 0x000fe200078e00ff */
[----:B----4-:R-:W-:-:S04]  /*05b0*/  ISETP.NE.U32.AND P0, PT, R6, RZ, PT ;  /* 0x000000ff0600720c */ /* 0x010fc80003f05070 */
[----:B------:R-:W-:-:S13]  /*05c0*/  ISETP.NE.AND.EX P0, PT, R7, RZ, PT, P0 ;  /* 0x000000ff0700720c */ /* 0x000fda0003f05300 */
[----:B------:R-:W-:Y:S05]  /*05d0*/  @!P0 BRA `(.L_x_5009) ;  /* 0x0000000000048947 */ /* 0x000fea0003800000 */
[----:B------:R4:W5:Y:S02]  /*05e0*/  LD.E R3, desc[UR4][R132.64+0xbc] ;  /* 0x0000bc0484037980 */ /* 0x000964000c101900 */
.L_x_5009:
[----:B------:R-:W-:Y:S05]  /*05f0*/  BSYNC.RECONVERGENT B0 ;  /* 0x0000000000007941 */ /* 0x000fea0003800200 */
.L_x_5008:
[----:B-----5:R-:W-:Y:S02]  /*0600*/  IADD3 R72, PT, PT, R84, R3, RZ ;  /* 0x0000000354487210 */ /* 0x020fe40007ffe0ff */
.L_x_5007:
[----:B------:R-:W-:Y:S05]  /*0610*/  BSYNC.RECONVERGENT B1 ;  /* 0x0000000000017941 */ /* 0x000fea0003800200 */
.L_x_5005:
[----:B------:R-:W-:Y:S01]  /*0620*/  IMAD.SHL.U32 R83, R216, 0x40, RZ ;  /* 0x00000040d8537824 */ /* 0x000fe200078e00ff */
[----:B------:R-:W-:-:S04]  /*0630*/  MOV R209, 0x0 ;  /* 0x0000000000d17802 */ /* 0x000fc80000000f00 */
[----:B------:R-:W-:-:S13]  /*0640*/  ISETP.GT.AND P0, PT, R218, R83, PT ;  /* 0x00000053da00720c */ /* 0x000fda0003f04270 */
[----:B-1234-:R-:W-:Y:S05]  /*0650*/  @!P0 RET.REL.NODEC R208 `(_ZN5flash24flash_fwd_splitkv_kernelI23Flash_fwd_kernel_traitsILi128ELi64ELi128ELi4ELb0ELb0EN7cutlass10bfloat16_tE19Flash_kernel_traitsILi128ELi64ELi128ELi4ES3_EELb0ELb0ELb0ELb0ELb1ELb0ELb1ELb1EEEvNS_16Flash_fwd_paramsE) ;  /* 0xfffffff8d0688950 */ /* 0x01efea0003c3ffff */
        /* <DEDUP_REMOVED lines=8> */
[----:B------:R-:W3:Y:S02]  /*06e0*/  F2I.FTZ.U32.TRUNC.NTZ R13, R12 ;  /* 0x0000000c000d7305 */ /* 0x000ee4000021f000 */
[----:B---3--:R-:W-:Y:S02]  /*06f0*/  IMAD.MOV R6, RZ, RZ, -R13 ;  /* 0x000000ffff067224 */ /* 0x008fe400078e0a0d */
        /* <DEDUP_REMOVED lines=32> */
[----:B------:R-:W5:Y:S04]  /*0900*/  LD.E.64 R6, desc[UR4][R132.64+0xa8] ;  /* 0x0000a80484067980 */ /* 0x000f68000c101b00 */
[----:B------:R-:W5:Y:S01]  /*0910*/  LD.E.64 R8, desc[UR4][R132.64+0x78] ;  /* 0x0000780484087980 */ /* 0x000f62000c101b00 */
[----:B------:R-:W-:-:S02]  /*0920*/  IMAD.SHL.U32 R11, R81, 0x8, RZ ;  /* 0x00000008510b7824 */ /* 0x000fc400078e00ff */
[----:B------:R-:W-:-:S03]  /*0930*/  IMAD.MOV.U32 R209, RZ, RZ, 0x0 ;  /* 0x00000000ffd17424 */ /* 0x000fc600078e00ff */
[----:B------:R-:W-:Y:S01]  /*0940*/  LOP3.LUT R11, R11, 0x1f80, RZ, 0xc0, !PT ;  /* 0x00001f800b0b7812 */ /* 0x000fe200078ec0ff */
[----:B--2---:R-:W-:-:S04]  /*0950*/  IMAD R2, R2, UR8, R221 ;  /* 0x0000000802027c24 */ /* 0x004fc8000f8e02dd */
[----:B---3--:R-:W-:Y:S02]  /*0960*/  IMAD R2, R2, R4, R219 ;  /* 0x0000000402027224 */ /* 0x008fe400078e02db */
[----:B------:R-:W-:Y:S02]  /*0970*/  IMAD.SHL.U32 R4, R81, 0x4, RZ ;  /* 0x0000000451047824 */ /* 0x000fe400078e00ff */
[----:B------:R-:W-:Y:S01]  /*0980*/  IMAD R3, R3, R2, R83 ;  /* 0x0000000203037224 */ /* 0x000fe200078e0253 */
[----:B------:R-:W-:Y:S01]  /*0990*/  SHF.R.U32.HI R2, RZ, 0x4, R81 ;  /* 0x00000004ff027819 */ /* 0x000fe20000011651 */
[----:B------:R-:W-:Y:S01]  /*09a0*/  IMAD.IADD R83, R218, 0x1, -R83 ;  /* 0x00000001da537824 */ /* 0x000fe200078e0a53 */
[----:B------:R-:W-:Y:S01]  /*09b0*/  LOP3.LUT R11, R11, 0x3c, R4, 0xf8, !PT ;  /* 0x0000003c0b0b7812 */ /* 0x000fe200078ef804 */
[C---:B----4-:R-:W-:Y:S01]  /*09c0*/  IMAD R0, R3.reuse, R0, RZ ;  /* 0x0000000003007224 */ /* 0x050fe200078e02ff */
[C---:B------:R-:W-:Y:S01]  /*09d0*/  IADD3 R5, P0, PT, R3.reuse, R2, RZ ;  /* 0x0000000203057210 */ /* 0x040fe20007f1e0ff */
[C---:B------:R-:W-:Y:S01]  /*09e0*/  VIADD R10, R2.reuse, 0x8 ;  /* 0x00000008020a7836 */ /* 0x040fe20000000000 */
[C---:B------:R-:W-:Y:S01]  /*09f0*/  ISETP.GE.AND P4, PT, R2.reuse, R83, PT ;  /* 0x000000530200720c */ /* 0x040fe20003f86270 */
[----:B------:R-:W-:Y:S01]  /*0a00*/  VIADD R4, R2, 0x10 ;  /* 0x0000001002047836 */ /* 0x000fe20000000000 */
[----:B------:R-:W-:-:S02]  /*0a10*/  LEA.HI.X.SX32 R3, R3, RZ, 0x1, P0 ;  /* 0x000000ff03037211 */ /* 0x000fc400000f0eff */
[C---:B-----5:R-:W-:Y:S02]  /*0a20*/  LEA R6, P0, R5.reuse, R6, 0x2 ;  /* 0x0000000605067211 */ /* 0x060fe400078010ff */
[----:B------:R-:W-:Y:S01]  /*0a30*/  ISETP.GE.AND P5, PT, R10, R83, PT ;  /* 0x000000530a00720c */ /* 0x000fe20003fa6270 */
[----:B------:R-:W-:Y:S01]  /*0a40*/  VIADD R10, R2, 0x18 ;  /* 0x00000018020a7836 */ /* 0x000fe20000000000 */
[C---:B------:R-:W-:Y:S02]  /*0a50*/  IADD3 R11, P1, PT, R0.reuse, R11, RZ ;  /* 0x0000000b000b7210 */ /* 0x040fe40007f3e0ff */
[----:B------:R-:W-:Y:S02]  /*0a60*/  LEA.HI.X R7, R5, R7, R3, 0x2, P0 ;  /* 0x0000000705077211 */ /* 0x000fe400000f1403 */
[----:B------:R-:W-:Y:S02]  /*0a70*/  LEA.HI.X.SX32 R0, R0, RZ, 0x1, P1 ;  /* 0x000000ff00007211 */ /* 0x000fe400008f0eff */
[----:B------:R-:W-:Y:S01]  /*0a80*/  LEA R12, P0, R11, R8, 0x2 ;  /* 0x000000080b0c7211 */ /* 0x000fe200078010ff */
[----:B------:R-:W-:Y:S01]  /*0a90*/  VIADD R8, R2, 0x20 ;  /* 0x0000002002087836 */ /* 0x000fe20000000000 */
[----:B------:R-:W-:-:S02]  /*0aa0*/  LOP3.LUT P1, R81, R81, 0xf, RZ, 0xc0, !PT ;  /* 0x0000000f51517812 */ /* 0x000fc4000782c0ff */
[----:B------:R-:W-:Y:S02]  /*0ab0*/  LEA.HI.X R13, R11, R9, R0, 0x2, P0 ;  /* 0x000000090b0d7211 */ /* 0x000fe400000f1400 */
[-C--:B------:R-:W-:Y:S01]  /*0ac0*/  ISETP.GE.AND P2, PT, R8, R83.reuse, PT ;  /* 0x000000530800720c */ /* 0x080fe20003f46270 */
[----:B------:R-:W-:Y:S01]  /*0ad0*/  VIADD R8, R2, 0x30 ;  /* 0x0000003002087836 */ /* 0x000fe20000000000 */
[----:B------:R-:W-:Y:S01]  /*0ae0*/  ISETP.NE.OR P6, PT, R81, RZ, P5 ;  /* 0x000000ff5100720c */ /* 0x000fe20002fc5670 */
[----:B------:R-:W-:Y:S01]  /*0af0*/  @!P5 ST.E.128 desc[UR4][R12.64+0x1000], RZ ;  /* 0x001000ff0c00d985 */ /* 0x000fe2000c101d04 */
[-C--:B------:R-:W-:Y:S01]  /*0b00*/  ISETP.GE.AND P3, PT, R10, R83.reuse, PT ;  /* 0x000000530a00720c */ /* 0x080fe20003f66270 */
[----:B------:R-:W-:Y:S01]  /*0b10*/  VIADD R10, R2, 0x28 ;  /* 0x00000028020a7836 */ /* 0x000fe20000000000 */
[-C--:B------:R-:W-:Y:S01]  /*0b20*/  ISETP.GE.AND P0, PT, R8, R83.reuse, PT ;  /* 0x000000530800720c */ /* 0x080fe20003f06270 */
[----:B------:R-:W-:Y:S01]  /*0b30*/  @!P5 ST.E.128 desc[UR4][R12.64+0x1100], RZ ;  /* 0x001100ff0c00d985 */ /* 0x000fe2000c101d04 */
[-C--:B------:R-:W-:Y:S01]  /*0b40*/  ISETP.GE.AND P5, PT, R4, R83.reuse, PT ;  /* 0x000000530400720c */ /* 0x080fe20003fa6270 */
[----:B------:R-:W-:Y:S01]  /*0b50*/  VIADD R4, R2, 0x38 ;  /* 0x0000003802047836 */ /* 0x000fe20000000000 */
[----:B------:R-:W-:Y:S01]  /*0b60*/  P2R R0, PR, RZ, 0x2 ;  /* 0x00000002ff007803 */ /* 0x000fe20000000000 */
[----:B------:R-:W-:Y:S01]  /*0b70*/  @!P4 ST.E.128 desc[UR4][R12.64], RZ ;  /* 0x000000ff0c00c985 */ /* 0x000fe2000c101d04 */
[----:B------:R-:W-:-:S03]  /*0b80*/  ISETP.GE.AND P1, PT, R10, R83, PT ;  /* 0x000000530a00720c */ /* 0x000fc60003f26270 */
[----:B------:R-:W-:Y:S01]  /*0b90*/  @!P4 ST.E.128 desc[UR4][R12.64+0x100], RZ ;  /* 0x000100ff0c00c985 */ /* 0x000fe2000c101d04 */
[----:B------:R-:W-:Y:S01]  /*0ba0*/  ISETP.GE.AND P4, PT, R4, R83, PT ;  /* 0x000000530400720c */ /* 0x000fe20003f86270 */
[----:B------:R-:W-:Y:S02]  /*0bb0*/  @!P6 IMAD.MOV.U32 R3, RZ, RZ, -0x800000 ;  /* 0xff800000ff03e424 */ /* 0x000fe400078e00ff */
[----:B------:R-:W-:Y:S04]  /*0bc0*/  @!P0 ST.E.128 desc[UR4][R12.64+0x6000], RZ ;  /* 0x006000ff0c008985 */ /* 0x000fe8000c101d04 */
[----:B------:R-:W-:Y:S01]  /*0bd0*/  @!P0 ST.E.128 desc[UR4][R12.64+0x6100], RZ ;  /* 0x006100ff0c008985 */ /* 0x000fe2000c101d04 */
[----:B------:R-:W-:-:S03]  /*0be0*/  ISETP.NE.OR P0, PT, R81, RZ, P0 ;  /* 0x000000ff5100720c */ /* 0x000fc60000705670 */
[----:B------:R-:W-:Y:S04]  /*0bf0*/  @!P5 ST.E.128 desc[UR4][R12.64+0x2000], RZ ;  /* 0x002000ff0c00d985 */ /* 0x000fe8000c101d04 */
        /* <DEDUP_REMOVED lines=8> */
[----:B------:R1:W-:Y:S04]  /*0c80*/  @!P4 ST.E.128 desc[UR4][R12.64+0x7100], RZ ;  /* 0x007100ff0c00c985 */ /* 0x0003e8000c101d04 */
[----:B------:R2:W-:Y:S01]  /*0c90*/  @!P6 ST.E desc[UR4][R6.64+0x20], R3 ;  /* 0x000020030600e985 */ /* 0x0005e2000c101904 */
[----:B------:R-:W-:-:S02]  /*0ca0*/  ISETP.NE.OR P6, PT, R81, RZ, P5 ;  /* 0x000000ff5100720c */ /* 0x000fc40002fc5670 */
[C---:B------:R-:W-:Y:S02]  /*0cb0*/  ISETP.NE.OR P5, PT, R81.reuse, RZ, P3 ;  /* 0x000000ff5100720c */ /* 0x040fe40001fa5670 */
[C---:B------:R-:W-:Y:S02]  /*0cc0*/  ISETP.NE.OR P3, PT, R81.reuse, RZ, P2 ;  /* 0x000000ff5100720c */ /* 0x040fe40001765670 */
[----:B------:R-:W-:Y:S02]  /*0cd0*/  ISETP.NE.OR P2, PT, R81, RZ, P1 ;  /* 0x000000ff5100720c */ /* 0x000fe40000f45670 */
[----:B------:R-:W-:-:S04]  /*0ce0*/  ISETP.NE.AND P1, PT, R0, RZ, PT ;  /* 0x000000ff0000720c */ /* 0x000fc80003f25270 */
[----:B------:R-:W-:Y:S01]  /*0cf0*/  ISETP.GE.OR P1, PT, R2, R83, P1 ;  /* 0x000000530200720c */ /* 0x000fe20000f26670 */
[----:B------:R-:W-:Y:S02]  /*0d00*/  @!P6 IMAD.MOV.U32 R15, RZ, RZ, -0x800000 ;  /* 0xff800000ff0fe424 */ /* 0x000fe400078e00ff */
[----:B------:R-:W-:Y:S02]  /*0d10*/  @!P5 IMAD.MOV.U32 R11, RZ, RZ, -0x800000 ;  /* 0xff800000ff0bd424 */ /* 0x000fe400078e00ff */
[----:B------:R-:W-:Y:S01]  /*0d20*/  @!P3 IMAD.MOV.U32 R9, RZ, RZ, -0x800000 ;  /* 0xff800000ff09b424 */ /* 0x000fe200078e00ff */
[----:B------:R-:W-:Y:S01]  /*0d30*/  @!P6 ST.E desc[UR4][R6.64+0x40], R15 ;  /* 0x0000400f0600e985 */ /* 0x000fe2000c101904 */
[----:B------:R-:W-:-:S03]  /*0d40*/  @!P2 IMAD.MOV.U32 R5, RZ, RZ, -0x800000 ;  /* 0xff800000ff05a424 */ /* 0x000fc600078e00ff */
[----:B------:R-:W-:Y:S03]  /*0d50*/  @!P5 ST.E desc[UR4][R6.64+0x60], R11 ;  /* 0x0000600b0600d985 */ /* 0x000fe6000c101904 */
[----:B-1----:R-:W-:Y:S01]  /*0d60*/  @!P1 IMAD.MOV.U32 R13, RZ, RZ, -0x800000 ;  /* 0xff800000ff0d9424 */ /* 0x002fe200078e00ff */
[----:B------:R-:W-:Y:S01]  /*0d70*/  @!P3 ST.E desc[UR4][R6.64+0x80], R9 ;  /* 0x000080090600b985 */ /* 0x000fe2000c101904 */
[----:B--2---:R-:W-:-:S03]  /*0d80*/  @!P0 IMAD.MOV.U32 R3, RZ, RZ, -0x800000 ;  /* 0xff800000ff038424 */ /* 0x004fc600078e00ff */
[----:B------:R-:W-:Y:S04]  /*0d90*/  @!P2 ST.E desc[UR4][R6.64+0xa0], R5 ;  /* 0x0000a0050600a985 */ /* 0x000fe8000c101904 */
[----:B------:R-:W-:Y:S01]  /*0da0*/  @!P0 ST.E desc[UR4][R6.64+0xc0], R3 ;  /* 0x0000c00306008985 */ /* 0x000fe2000c101904 */
[----:B------:R-:W-:-:S03]  /*0db0*/  ISETP.NE.OR P0, PT, R81, RZ, P4 ;  /* 0x000000ff5100720c */ /* 0x000fc60002705670 */
[----:B------:R1:W-:Y:S10]  /*0dc0*/  @!P1 ST.E desc[UR4][R6.64], R13 ;  /* 0x0000000d06009985 */ /* 0x0003f4000c101904 */
[----:B-1----:R-:W-:Y:S05]  /*0dd0*/  @P0 RET.REL.NODEC R208 `(_ZN5flash24flash_fwd_splitkv_kernelI23Flash_fwd_kernel_traitsILi128ELi64ELi128ELi4ELb0ELb0EN7cutlass10bfloat16_tE19Flash_kernel_traitsILi128ELi64ELi128ELi4ES3_EELb0ELb0ELb0ELb0ELb1ELb0ELb1ELb1EEEvNS_16Flash_fwd_paramsE) ;  /* 0xfffffff0d0880950 */ /* 0x002fea0003c3ffff */
[----:B------:R-:W-:Y:S02]  /*0de0*/  MOV R3, 0xff800000 ;  /* 0xff80000000037802 */ /* 0x000fe40000000f00 */
[----:B------:R-:W-:-:S03]  /*0df0*/  MOV R209, 0x0 ;  /* 0x0000000000d17802 */ /* 0x000fc60000000f00 */
[----:B------:R1:W-:Y:S02]  /*0e00*/  ST.E desc[UR4][R6.64+0xe0], R3 ;  /* 0x0000e00306007985 */ /* 0x0003e4000c101904 */
[----:B-1----:R-:W-:Y:S05]  /*0e10*/  RET.REL.NODEC R208 `(_ZN5flash24flash_fwd_splitkv_kernelI23Flash_fwd_kernel_traitsILi128ELi64ELi128ELi4ELb0ELb0EN7cutlass10bfloat16_tE19Flash_kernel_traitsILi128ELi64ELi128ELi4ES3_EELb0ELb0ELb0ELb0ELb1ELb0ELb1ELb1EEEvNS_16Flash_fwd_paramsE) ;  /* 0xfffffff0d0787950 */ /* 0x002fea0003c3ffff */
.L_x_5010:
        /* <DEDUP_REMOVED lines=47> */
[----:B------:R-:W-:Y:S02]  /*1110*/  LEA R222, P0, R10, R224, 0x2 ;  /* 0x000000e00ade7211 */ /* 0x000fe400078010ff */
[----:B------:R-:W-:Y:S02]  /*1120*/  @P1 IADD3 R8, PT, PT, R8, 0x1, RZ ;  /* 0x0000000108081810 */ /* 0x000fe40007ffe0ff */
[----:B------:R-:W-:Y:S02]  /*1130*/  LEA.HI.X R223, R10, R225, R223, 0x2, P0 ;  /* 0x000000e10adf7211 */ /* 0x000fe400000f14df */
[----:B------:R-:W-:Y:S01]  /*1140*/  @!P2 IADD3 R8, PT, PT, -R8, RZ, RZ ;  /* 0x000000ff0808a210 */ /* 0x000fe20007ffe1ff */
[----:B------:R-:W3:Y:S01]  /*1150*/  LD.E.64 R10, desc[UR4][R16.64+0x28] ;  /* 0x00002804100a7980 */ /* 0x000ee2000c101b00 */
[----:B------:R-:W-:-:S05]  /*1160*/  @!P3 LOP3.LUT R8, RZ, R9, RZ, 0x33, !PT ;  /* 0x00000009ff08b212 */ /* 0x000fca00078e33ff */
[----:B------:R-:W-:-:S06]  /*1170*/  IMAD.WIDE R2, R8, 0x4, R222 ;  /* 0x0000000408027825 */ /* 0x000fcc00078e02de */
        /* <DEDUP_REMOVED lines=18> */
[----:B------:R-:W-:Y:S01]  /*12a0*/  ISETP.GE.U32.AND P2, PT, R4, R7, PT ;  /* 0x000000070400720c */ /* 0x000fe20003f46070 */
[----:B------:R-:W-:Y:S01]  /*12b0*/  @!P0 VIADD R3, R3, 0x1 ;  /* 0x0000000103038836 */ /* 0x000fe20000000000 */
[----:B------:R-:W-:Y:S02]  /*12c0*/  IADD3 R8, PT, PT, -R8, RZ, RZ ;  /* 0x000000ff08087210 */ /* 0x000fe40007ffe1ff */
[----:B------:R-:W-:Y:S02]  /*12d0*/  ISETP.GE.AND P1, PT, R6, RZ, PT ;  /* 0x000000ff0600720c */ /* 0x000fe40003f26270 */
[----:B------:R-:W-:Y:S01]  /*12e0*/  ISETP.NE.AND P0, PT, R0, RZ, PT ;  /* 0x000000ff0000720c */ /* 0x000fe20003f05270 */
[----:B------:R-:W-:-:S06]  /*12f0*/  IMAD R12, R9, R8, R12 ;  /* 0x00000008090c7224 */ /* 0x000fcc00078e020c */
[----:B------:R-:W-:Y:S02]  /*1300*/  @P2 IADD3 R3, PT, PT, R3, 0x1, RZ ;  /* 0x0000000103032810 */ /* 0x000fe40007ffe0ff */
[----:B------:R-:W-:Y:S02]  /*1310*/  SHF.R.S32.HI R9, RZ, 0x1f, R12 ;  /* 0x0000001fff097819 */ /* 0x000fe4000001140c */
[----:B------:R-:W-:Y:S01]  /*1320*/  MOV R13, R3 ;  /* 0x00000003000d7202 */ /* 0x000fe20000000f00 */
[----:B------:R-:W-:-:S04]  /*1330*/  IMAD R3, R211, R12, RZ ;  /* 0x0000000cd3037224 */ /* 0x000fc800078e02ff */
        /* <DEDUP_REMOVED lines=16> */
[----:B------:R-:W-:Y:S02]  /*1440*/  IMAD R7, R10, R7, R3 ;  /* 0x000000070a077224 */ /* 0x000fe400078e0203 */
[----:B------:R-:W-:Y:S01]  /*1450*/  IMAD.IADD R3, R19, 0x1, R4 ;  /* 0x0000000113037824 */ /* 0x000fe200078e0204 */
[----:B------:R-:W-:Y:S02]  /*1460*/  MOV R4, R18 ;  /* 0x0000001200047202 */ /* 0x000fe40000000f00 */
[----:B------:R-:W-:Y:S01]  /*1470*/  IADD3 R13, PT, PT, R15, R7, RZ ;  /* 0x000000070f0d7210 */ /* 0x000fe20007ffe0ff */
[----:B------:R-:W-:Y:S05]  /*1480*/  BRA `(.L_x_5013) ;  /* 0x0000000400407947 */ /* 0x000fea0003800000 */
.L_x_5012:
        /* <DEDUP_REMOVED lines=29> */
[----:B------:R-:W-:Y:S02]  /*1660*/  @!P0 IMAD R2, R2, R210, R7 ;  /* 0x000000d202028224 */ /* 0x000fe400078e0207 */
[----:B---3-5:R-:W-:-:S03]  /*1670*/  @!P0 IMAD R7, R13, R10, RZ ;  /* 0x0000000a0d078224 */ /* 0x028fc600078e02ff */
[----:B------:R-:W-:Y:S01]  /*1680*/  @!P0 IADD3 R23, PT, PT, R23, R2, RZ ;  /* 0x0000000217178210 */ /* 0x000fe20007ffe0ff */
[----:B------:R-:W-:Y:S01]  /*1690*/  @!P1 IMAD.IADD R4, R4, 0x1, -R3 ;  /* 0x0000000104049824 */ /* 0x000fe200078e0a03 */
[----:B------:R-:W-:Y:S02]  /*16a0*/  @!P0 SHF.R.S32.HI R2, RZ, 0x1f, R10 ;  /* 0x0000001fff028819 */ /* 0x000fe4000001140a */
[----:B------:R-:W-:Y:S02]  /*16b0*/  @P0 IADD3 R6, PT, PT, R11, R14, RZ ;  /* 0x0000000e0b060210 */ /* 0x000fe40007ffe0ff */
[----:B------:R-:W-:Y:S01]  /*16c0*/  ISETP.GE.U32.AND P4, PT, R4, R3, PT ;  /* 0x000000030400720c */ /* 0x000fe20003f86070 */
[C---:B------:R-:W-:Y:S01]  /*16d0*/  @!P0 IMAD R7, R12.reuse, R2, R7 ;  /* 0x000000020c078224 */ /* 0x040fe200078e0207 */
[----:B------:R-:W-:Y:S01]  /*16e0*/  LOP3.LUT R3, R219, R0, RZ, 0x3c, !PT ;  /* 0x00000000db037212 */ /* 0x000fe200078e3cff */
[----:B------:R-:W-:Y:S01]  /*16f0*/  @!P0 IMAD.WIDE.U32 R12, R12, R10, R22 ;  /* 0x0000000a0c0c8225 */ /* 0x000fe200078e0016 */
[----:B------:R-:W-:-:S02]  /*1700*/  ISETP.NE.AND P3, PT, R0, RZ, PT ;  /* 0x000000ff0000720c */ /* 0x000fc40003f65270 */
[----:B------:R-:W-:Y:S01]  /*1710*/  ISETP.GE.AND P2, PT, R3, RZ, PT ;  /* 0x000000ff0300720c */ /* 0x000fe20003f46270 */
[-C--:B------:R-:W-:Y:S02]  /*1720*/  @P0 IMAD R2, R211, R6.reuse, RZ ;  /* 0x00000006d3020224 */ /* 0x080fe400078e02ff */
[----:B------:R-:W-:Y:S01]  /*1730*/  @P0 IMAD.WIDE.U32 R22, R210, R6, RZ ;  /* 0x00000006d2160225 */ /* 0x000fe200078e00ff */
[----:B------:R-:W-:Y:S02]  /*1740*/  @!P0 MOV R6, R12 ;  /* 0x0000000c00068202 */ /* 0x000fe40000000f00 */
[----:B------:R-:W-:Y:S02]  /*1750*/  LEA R12, R61, 0xffffff80, 0x7 ;  /* 0xffffff803d0c7811 */ /* 0x000fe400078e38ff */
[----:B------:R-:W-:Y:S02]  /*1760*/  @!P1 IADD3 R8, PT, PT, R8, 0x1, RZ ;  /* 0x0000000108089810 */ /* 0x000fe40007ffe0ff */
[----:B------:R-:W-:Y:S01]  /*1770*/  @!P0 IADD3 R7, PT, PT, R13, R7, RZ ;  /* 0x000000070d078210 */ /* 0x000fe20007ffe0ff */
[----:B------:R-:W-:Y:S01]  /*1780*/  @P0 IMAD.IADD R7, R23, 0x1, R2 ;  /* 0x0000000117070824 */ /* 0x000fe200078e0202 */
[----:B------:R-:W-:Y:S01]  /*1790*/  @!P0 SHF.R.S32.HI R3, RZ, 0x1f, R11 ;  /* 0x0000001fff038819 */ /* 0x000fe2000001140b */
[----:B----4-:R-:W-:Y:S01]  /*17a0*/  @!P0 IMAD R2, R137, R11, RZ ;  /* 0x0000000b89028224 */ /* 0x010fe200078e02ff */
[----:B------:R-:W-:Y:S01]  /*17b0*/  @P0 MOV R6, R22 ;  /* 0x0000001600060202 */ /* 0x000fe20000000f00 */
[----:B------:R-:W-:Y:S01]  /*17c0*/  IMAD R4, R211, R12, RZ ;  /* 0x0000000cd3047224 */ /* 0x000fe200078e02ff */
[----:B------:R-:W-:Y:S01]  /*17d0*/  SHF.R.S32.HI R9, RZ, 0x1f, R12 ;  /* 0x0000001fff097819 */ /* 0x000fe2000001140c */
[----:B------:R-:W-:-:S02]  /*17e0*/  @P4 VIADD R8, R8, 0x1 ;  /* 0x0000000108084836 */ /* 0x000fc40000000000 */
[----:B------:R-:W-:Y:S02]  /*17f0*/  @!P0 IMAD R2, R3, R136, R2 ;  /* 0x0000008803028224 */ /* 0x000fe400078e0202 */
[----:B------:R-:W-:Y:S01]  /*1800*/  @!P0 IMAD.WIDE.U32 R22, R136, R11, RZ ;  /* 0x0000000b88168225 */ /* 0x000fe200078e00ff */
[----:B------:R-:W-:-:S03]  /*1810*/  @!P2 IADD3 R8, PT, PT, -R8, RZ, RZ ;  /* 0x000000ff0808a210 */ /* 0x000fc60007ffe1ff */
[----:B------:R-:W-:Y:S02]  /*1820*/  IMAD R4, R9, R210, R4 ;  /* 0x000000d209047224 */ /* 0x000fe400078e0204 */
[----:B------:R-:W-:Y:S01]  /*1830*/  IMAD.WIDE.U32 R6, R210, R12, R6 ;  /* 0x0000000cd2067225 */ /* 0x000fe200078e0006 */
[----:B------:R-:W-:Y:S02]  /*1840*/  @!P3 LOP3.LUT R8, RZ, R0, RZ, 0x33, !PT ;  /* 0x00000000ff08b212 */ /* 0x000fe400078e33ff */
[----:B------:R-:W-:Y:S01]  /*1850*/  @!P0 IADD3 R23, PT, PT, R23, R2, RZ ;  /* 0x0000000217178210 */ /* 0x000fe20007ffe0ff */
[----:B------:R-:W-:Y:S01]  /*1860*/  @P0 IMAD.IADD R11, R11, 0x1, R14 ;  /* 0x000000010b0b0824 */ /* 0x000fe200078e020e */
[----:B------:R-:W-:Y:S01]  /*1870*/  @!P0 SHF.R.S32.HI R3, RZ, 0x1f, R10 ;  /* 0x0000001fff038819 */ /* 0x000fe2000001140a */
[----:B------:R-:W-:Y:S01]  /*1880*/  @!P0 IMAD R2, R21, R10, RZ ;  /* 0x0000000a15028224 */ /* 0x000fe200078e02ff */
[----:B------:R-:W-:Y:S02]  /*1890*/  IADD3 R15, PT, PT, R7, R4, RZ ;  /* 0x00000004070f7210 */ /* 0x000fe40007ffe0ff */
[----:B------:R-:W-:Y:S01]  /*18a0*/  MOV R14, R6 ;  /* 0x00000006000e7202 */ /* 0x000fe20000000f00 */
[----:B------:R-:W-:Y:S01]  /*18b0*/  IMAD R7, R19, R8, RZ ;  /* 0x0000000813077224 */ /* 0x000fe200078e02ff */
[----:B------:R-:W-:Y:S01]  /*18c0*/  SHF.R.S32.HI R4, RZ, 0x1f, R8 ;  /* 0x0000001fff047819 */ /* 0x000fe20000011408 */
[----:B------:R-:W-:-:S02]  /*18d0*/  @!P0 IMAD R2, R20, R3, R2 ;  /* 0x0000000314028224 */ /* 0x000fc400078e0202 */
[----:B------:R-:W-:-:S04]  /*18e0*/  @!P0 IMAD.WIDE.U32 R20, R20, R10, R22 ;  /* 0x0000000a14148225 */ /* 0x000fc800078e0016 */
[----:B------:R-:W-:Y:S02]  /*18f0*/  @P0 IMAD R6, R137, R11, RZ ;  /* 0x0000000b89060224 */ /* 0x000fe400078e02ff */
[----:B------:R-:W-:-:S04]  /*1900*/  IMAD.WIDE.U32 R22, R18, R8, R14 ;  /* 0x0000000812167225 */ /* 0x000fc800078e000e */
[----:B------:R-:W-:Y:S01]  /*1910*/  @P0 IMAD.WIDE.U32 R10, R136, R11, RZ ;  /* 0x0000000b880a0225 */ /* 0x000fe200078e00ff */
[----:B------:R-:W-:-:S03]  /*1920*/  @!P0 MOV R14, R20 ;  /* 0x00000014000e8202 */ /* 0x000fc60000000f00 */
[----:B------:R-:W-:Y:S01]  /*1930*/  IMAD R7, R18, R4, R7 ;  /* 0x0000000412077224 */ /* 0x000fe200078e0207 */
[----:B------:R-:W-:Y:S01]  /*1940*/  MOV R4, R22 ;  /* 0x0000001600047202 */ /* 0x000fe20000000f00 */
[----:B------:R-:W-:Y:S01]  /*1950*/  @!P0 IMAD.IADD R13, R21, 0x1, R2 ;  /* 0x00000001150d8824 */ /* 0x000fe200078e0202 */
[----:B------:R-:W-:Y:S01]  /*1960*/  @P0 IADD3 R13, PT, PT, R11, R6, RZ ;  /* 0x000000060b0d0210 */ /* 0x000fe20007ffe0ff */
[----:B------:R-:W-:Y:S01]  /*1970*/  IMAD.IADD R3, R23, 0x1, R7 ;  /* 0x0000000117037824 */ /* 0x000fe200078e0207 */
[----:B------:R-:W-:Y:S02]  /*1980*/  @P0 MOV R14, R10 ;  /* 0x0000000a000e0202 */ /* 0x000fe40000000f00 */
.L_x_5013:
[----:B------:R-:W-:Y:S05]  /*1990*/  BSYNC.RECONVERGENT B0 ;  /* 0x0000000000007941 */ /* 0x000fea0003800200 */
.L_x_5011:
[----:B------:R-:W-:Y:S01]  /*19a0*/  ISETP.NE.AND P0, PT, R5, -0x1, PT ;  /* 0xffffffff0500780c */ /* 0x000fe20003f05270 */
[----:B------:R-:W2:Y:S04]  /*19b0*/  LD.E.64 R134, desc[UR4][R132.64+0x30] ;  /* 0x0000300484867980 */ /* 0x000ea8000c101b00 */
[----:B------:R-:W3:Y:S04]  /*19c0*/  LD.E.64 R24, desc[UR4][R132.64+0x48] ;  /* 0x0000480484187980 */ /* 0x000ee8000c101b00 */
[----:B------:R-:W4:Y:S04]  /*19d0*/  LD.E.64 R16, desc[UR4][R16.64] ;  /* 0x0000000410107980 */ /* 0x000f28000c101b00 */
[----:B------:R-:W3:Y:S04]  /*19e0*/  @!P0 LD.E.64 R28, desc[UR4][R132.64+0x18] ;  /* 0x00001804841c8980 */ /* 0x000ee8000c101b00 */
[----:B------:R-:W4:Y:S04]  /*19f0*/  LD.E.64 R10, desc[UR4][R132.64+0x8] ;  /* 0x00000804840a7980 */ /* 0x000f28000c101b00 */
[----:B------:R-:W4:Y:S01]  /*1a00*/  LD.E.64 R6, desc[UR4][R132.64+0x10] ;  /* 0x0000100484067980 */ /* 0x000f22000c101b00 */
[----:B------:R-:W-:-:S03]  /*1a10*/  IMAD.MOV.U32 R8, RZ, RZ, RZ ;  /* 0x000000ffff087224 */ /* 0x000fc600078e00ff */
[----:B------:R-:W4:Y:S04]  /*1a20*/  LD.E R20, desc[UR4][R132.64+0xd0] ;  /* 0x0000d00484147980 */ /* 0x000f28000c101900 */
[----:B------:R1:W5:Y:S01]  /*1a30*/  @P6 LD.E R8, desc[UR4][R32.64] ;  /* 0x0000000420086980 */ /* 0x000362000c101900 */
        /* <DEDUP_REMOVED lines=17> */
[----:B------:R-:W-:-:S04]  /*1b50*/  @!P1 IADD3 R15, PT, PT, R15, -R2, RZ ;  /* 0x800000020f0f9210 */ /* 0x000fc80007ffe0ff */
[----:B------:R-:W-:Y:S01]  /*1b60*/  ISETP.GE.U32.AND P3, PT, R15, R2, PT ;  /* 0x000000020f00720c */ /* 0x000fe20003f66070 */
[----:B------:R-:W-:Y:S01]  /*1b70*/  @!P1 VIADD R18, R18, 0x1 ;  /* 0x0000000112129836 */ /* 0x000fe20000000000 */
[----:B------:R-:W-:Y:S02]  /*1b80*/  IADD3 R14, P2, PT, R22, R14, RZ ;  /* 0x0000000e160e7210 */ /* 0x000fe40007f5e0ff */
[----:B------:R-:W-:Y:S01]  /*1b90*/  LOP3.LUT R2, R219, R0, RZ, 0x3c, !PT ;  /* 0x00000000db027212 */ /* 0x000fe200078e3cff */
[----:B-----5:R-:W-:Y:S02]  /*1ba0*/  IMAD R9, R9, R136, RZ ;  /* 0x0000008809097224 */ /* 0x020fe400078e02ff */
[----:B------:R-:W-:Y:S01]  /*1bb0*/  IMAD.X R15, RZ, RZ, R13, P2 ;  /* 0x000000ffff0f7224 */ /* 0x000fe200010e060d */
[----:B------:R-:W-:Y:S02]  /*1bc0*/  ISETP.GE.AND P2, PT, R2, RZ, PT ;  /* 0x000000ff0200720c */ /* 0x000fe40003f46270 */
[----:B------:R-:W-:-:S03]  /*1bd0*/  ISETP.NE.AND P1, PT, R0, RZ, PT ;  /* 0x000000ff0000720c */ /* 0x000fc60003f25270 */
[----:B------:R-:W-:Y:S01]  /*1be0*/  @P3 IADD3 R18, PT, PT, R18, 0x1, RZ ;  /* 0x0000000112123810 */ /* 0x000fe20007ffe0ff */
[C---:B------:R-:W-:Y:S02]  /*1bf0*/  IMAD R9, R12.reuse, R137, R9 ;  /* 0x000000890c097224 */ /* 0x040fe400078e0209 */
[----:B------:R-:W-:-:S04]  /*1c00*/  IMAD.WIDE.U32 R14, R12, R136, R14 ;  /* 0x000000880c0e7225 */ /* 0x000fc800078e000e */
[----:B------:R-:W-:Y:S02]  /*1c10*/  IMAD.MOV.U32 R2, RZ, RZ, R18 ;  /* 0x000000ffff027224 */ /* 0x000fe400078e0012 */
[----:B------:R-:W-:-:S03]  /*1c20*/  IMAD.IADD R15, R15, 0x1, R9 ;  /* 0x000000010f0f7824 */ /* 0x000fc600078e0209 */
[----:B------:R-:W-:Y:S02]  /*1c30*/  @!P2 IADD3 R2, PT, PT, -R2, RZ, RZ ;  /* 0x000000ff0202a210 */ /* 0x000fe40007ffe1ff */
[----:B------:R-:W-:Y:S02]  /*1c40*/  @!P1 LOP3.LUT R2, RZ, R0, RZ, 0x33, !PT ;  /* 0x00000000ff029212 */ /* 0x000fe400078e33ff */
[C---:B------:R-:W-:Y:S01]  /*1c50*/  SHF.L.U32 R78, R81.reuse, 0x6, RZ ;  /* 0x00000006514e7819 */ /* 0x040fe200000006ff */
[----:B------:R-:W-:Y:S01]  /*1c60*/  IMAD.SHL.U32 R73, R81, 0x20, RZ ;  /* 0x0000002051497824 */ /* 0x000fe200078e00ff */
[----:B------:R-:W-:Y:S01]  /*1c70*/  SHF.R.U32.HI R126, RZ, 0x3, R81 ;  /* 0x00000003ff7e7819 */ /* 0x000fe20000011651 */
[----:B------:R-:W-:Y:S01]  /*1c80*/  IMAD.MOV.U32 R127, RZ, RZ, RZ ;  /* 0x000000ffff7f7224 */ /* 0x000fe200078e00ff */
[----:B------:R-:W-:Y:S01]  /*1c90*/  SHF.R.S32.HI R0, RZ, 0x1f, R2 ;  /* 0x0000001fff007819 */ /* 0x000fe20000011402 */
[----:B------:R-:W-:Y:S01]  /*1ca0*/  IMAD.WIDE.U32 R14, R2, R26, R14 ;  /* 0x0000001a020e7225 */ /* 0x000fe200078e000e */
[----:B------:R-:W1:Y:S03]  /*1cb0*/  S2UR UR6, SR_CgaCtaId ;  /* 0x00000000000679c3 */ /* 0x000e660000008800 */
[----:B------:R-:W-:-:S02]  /*1cc0*/  IMAD R213, R211, R126, RZ ;  /* 0x0000007ed3d57224 */ /* 0x000fc400078e02ff */
[----:B------:R-:W-:Y:S01]  /*1cd0*/  IMAD R215, R137, R126, RZ ;  /* 0x0000007e89d77224 */ /* 0x000fe200078e02ff */
[----:B------:R-:W-:Y:S01]  /*1ce0*/  UMOV UR7, 0x400 ;  /* 0x0000040000077882 */ /* 0x000fe20000000000 */
[----:B------:R-:W-:Y:S01]  /*1cf0*/  LEA R217, R61, 0xffffff80, 0x7 ;  /* 0xffffff803dd97811 */ /* 0x000fe200078e38ff */
[----:B------:R-:W-:Y:S01]  /*1d00*/  IMAD.SHL.U32 R76, R136, 0x10, RZ ;  /* 0x00000010884c7824 */ /* 0x000fe200078e00ff */
[C---:B------:R-:W-:Y:S02]  /*1d10*/  SHF.L.U64.HI R80, R210.reuse, 0x4, R211 ;  /* 0x00000004d2507819 */ /* 0x040fe400000102d3 */
[----:B------:R-:W-:Y:S02]  /*1d20*/  SHF.L.U32 R79, R210, 0x4, RZ ;  /* 0x00000004d24f7819 */ /* 0x000fe400000006ff */
[----:B------:R-:W-:Y:S01]  /*1d30*/  SHF.L.U64.HI R77, R136, 0x4, R137 ;  /* 0x00000004884d7819 */ /* 0x000fe20000010289 */
[----:B-1----:R-:W-:Y:S01]  /*1d40*/  ULEA UR6, UR6, UR7, 0x18 ;  /* 0x0000000706067291 */ /* 0x002fe2000f8ec0ff */
[----:B--2---:R-:W-:-:S04]  /*1d50*/  @P0 IMAD.WIDE.U32 R18, R134, R5, RZ ;  /* 0x0000000586120225 */ /* 0x004fc800078e00ff */
[----:B------:R-:W-:Y:S02]  /*1d60*/  @P0 IMAD R13, R135, R5, RZ ;  /* 0x00000005870d0224 */ /* 0x000fe400078e02ff */
[-C--:B---3--:R-:W-:Y:S02]  /*1d70*/  @!P0 IMAD R12, R29, R221.reuse, RZ ;  /* 0x000000dd1d0c8224 */ /* 0x088fe400078e02ff */
[----:B------:R-:W-:-:S04]  /*1d80*/  @!P0 IMAD.WIDE.U32 R28, R28, R221, RZ ;  /* 0x000000dd1c1c8225 */ /* 0x000fc800078e00ff */
[----:B------:R-:W-:Y:S02]  /*1d90*/  @!P0 IMAD.MOV.U32 R9, RZ, RZ, R28 ;  /* 0x000000ffff098224 */ /* 0x000fe400078e001c */
[----:B------:R-:W-:Y:S02]  /*1da0*/  @P0 IMAD.MOV.U32 R9, RZ, RZ, R18 ;  /* 0x000000ffff090224 */ /* 0x000fe400078e0012 */
[----:B------:R-:W-:Y:S01]  /*1db0*/  @!P0 IMAD.IADD R5, R29, 0x1, R12 ;  /* 0x000000011d058824 */ /* 0x000fe200078e020c */
[----:B------:R-:W-:Y:S02]  /*1dc0*/  @P0 IADD3 R5, PT, PT, R19, R13, RZ ;  /* 0x0000000d13050210 */ /* 0x000fe40007ffe0ff */
[----:B------:R-:W-:Y:S01]  /*1dd0*/  IADD3 R18, P1, PT, R22, R9, RZ ;  /* 0x0000000916127210 */ /* 0x000fe20007f3e0ff */
[----:B------:R-:W-:Y:S01]  /*1de0*/  IMAD R9, R25, R219, RZ ;  /* 0x000000db19097224 */ /* 0x000fe200078e02ff */
[----:B------:R-:W-:-:S03]  /*1df0*/  SHF.R.S32.HI R12, RZ, 0x1f, R219 ;  /* 0x0000001fff0c7819 */ /* 0x000fc600000114db */
[----:B------:R-:W-:Y:S02]  /*1e00*/  IMAD.X R19, RZ, RZ, R5, P1 ;  /* 0x000000ffff137224 */ /* 0x000fe400008e0605 */
[----:B------:R-:W-:Y:S01]  /*1e10*/  IMAD R9, R24, R12, R9 ;  /* 0x0000000c18097224 */ /* 0x000fe200078e0209 */
[----:B------:R-:W-:Y:S01]  /*1e20*/  LOP3.LUT R12, R78, 0x200, RZ, 0xc0, !PT ;  /* 0x000002004e0c7812 */ /* 0x000fe200078ec0ff */
[----:B------:R-:W-:-:S03]  /*1e30*/  IMAD.WIDE.U32 R24, R219, R24, R18 ;  /* 0x00000018db187225 */ /* 0x000fc600078e0012 */
[----:B------:R-:W-:Y:S01]  /*1e40*/  LOP3.LUT R73, R12, 0x7c00, R73, 0xf8, !PT ;  /* 0x00007c000c497812 */ /* 0x000fe200078ef849 */
[----:B------:R-:W-:Y:S01]  /*1e50*/  IMAD.WIDE.U32 R18, R216, 0x40, R126 ;  /* 0x00000040d8127825 */ /* 0x000fe200078e007e */
[----:B------:R-:W-:-:S03]  /*1e60*/  IADD3 R12, P0, PT, R22, R4, RZ ;  /* 0x00000004160c7210 */ /* 0x000fc60007f1e0ff */
[----:B------:R-:W-:Y:S01]  /*1e70*/  IMAD R13, R27, R2, RZ ;  /* 0x000000021b0d7224 */ /* 0x000fe200078e02ff */
[----:B------:R-:W-:Y:S01]  /*1e80*/  IADD3 R25, PT, PT, R25, R9, RZ ;  /* 0x0000000919197210 */ /* 0x000fe20007ffe0ff */
[----:B------:R-:W-:Y:S02]  /*1e90*/  IMAD R5, R19, R134, RZ ;  /* 0x0000008613057224 */ /* 0x000fe400078e02ff */
[----:B------:R-:W-:Y:S02]  /*1ea0*/  IMAD R26, R0, R26, R13 ;  /* 0x0000001a001a7224 */ /* 0x000fe400078e020d */
[----:B------:R-:W-:Y:S02]  /*1eb0*/  IMAD.X R13, RZ, RZ, R3, P0 ;  /* 0x000000ffff0d7224 */ /* 0x000fe400000e0603 */
[C---:B------:R-:W-:Y:S02]  /*1ec0*/  IMAD R3, R18.reuse, R135, R5 ;  /* 0x0000008712037224 */ /* 0x040fe400078e0205 */
[----:B------:R-:W-:-:S05]  /*1ed0*/  IMAD.WIDE.U32 R18, R18, R134, R24 ;  /* 0x0000008612127225 */ /* 0x000fca00078e0018 */
[----:B------:R-:W-:Y:S02]  /*1ee0*/  IADD3 R3, PT, PT, R19, R3, RZ ;  /* 0x0000000313037210 */ /* 0x000fe40007ffe0ff */
[----:B----4-:R-:W-:Y:S01]  /*1ef0*/  LEA R124, P0, R18, R16, 0x1 ;  /* 0x00000010127c7211 */ /* 0x010fe200078008ff */
[----:B------:R-:W-:-:S03]  /*1f00*/  IMAD.IADD R15, R15, 0x1, R26 ;  /* 0x000000010f0f7824 */ /* 0x000fc600078e021a */
[----:B------:R-:W-:Y:S02]  /*1f10*/  LEA.HI.X R125, R18, R17, R3, 0x1, P0 ;  /* 0x00000011127d7211 */ /* 0x000fe400000f0c03 */
[----:B------:R-:W-:Y:S01]  /*1f20*/  SHF.R.S32.HI R3, RZ, 0x1f, R84 ;  /* 0x0000001fff037819 */ /* 0x000fe20000011454 */
[----:B------:R-:W-:-:S03]  /*1f30*/  IMAD.WIDE.U32 R4, R126, R210, R12 ;  /* 0x000000d27e047225 */ /* 0x000fc600078e000c */
[----:B------:R-:W-:Y:S01]  /*1f40*/  LEA.HI R3, R3, R84, RZ, 0x7 ;  /* 0x0000005403037211 */ /* 0x000fe200078f38ff */
[----:B------:R-:W-:Y:S01]  /*1f50*/  IMAD.WIDE.U32 R12, R126, R136, R14 ;  /* 0x000000887e0c7225 */ /* 0x000fe200078e000e */
[----:B------:R-:W-:-:S03]  /*1f60*/  LEA R212, P1, R4, R10, 0x1 ;  /* 0x0000000a04d47211 */ /* 0x000fc600078208ff */
        /* <DEDUP_REMOVED lines=10> */
[----:B------:R-:W-:-:S04]  /*2010*/  LOP3.LUT R74, R4, 0x38, R75, 0x78, !PT ;  /* 0x00000038044a7812 */ /* 0x000fc800078e784b */
[----:B------:R-:W-:-:S04]  /*2020*/  LOP3.LUT R74, R74, 0x1e00, R75, 0xf8, !PT ;  /* 0x00001e004a4a7812 */ /* 0x000fc800078ef84b */
[----:B------:R-:W-:Y:S02]  /*2030*/  LEA R74, R74, UR6, 0x1 ;  /* 0x000000064a4a7c11 */ /* 0x000fe4000f8e08ff */
[----:B------:R-:W-:Y:S01]  /*2040*/  LEA.HI R20, R20, R20, RZ, 0x1 ;  /* 0x0000001414147211 */ /* 0x000fe200078f08ff */
[----:B------:R-:W-:Y:S06]  /*2050*/  @!P0 BRA `(.L_x_5014) ;  /* 0x000000a400908947 */ /* 0x000fec0003800000 */
        /* <DEDUP_REMOVED lines=32> */
[----:B------:R-:W-:Y:S01]  /*2260*/  SHF.R.S32.HI R104, RZ, 0x1f, R123 ;  /* 0x0000001fff687819 */ /* 0x000fe2000001147b */
        /* <DEDUP_REMOVED lines=17> */
[----:B------:R-:W-:Y:S02]  /*2380*/  IMAD R3, R130, R9, R3 ;  /* 0x0000000982037224 */ /* 0x000fe400078e0203 */
[----:B-----5:R-:W-:Y:S02]  /*2390*/  IMAD R14, R129, R217, RZ ;  /* 0x000000d9810e7224 */ /* 0x020fe400078e02ff */
        /* <DEDUP_REMOVED lines=9> */
[----:B------:R-:W-:Y:S01]  /*2430*/  IMAD.IADD R15, R217, 0x1, R8 ;  /* 0x00000001d90f7824 */ /* 0x000fe200078e0208 */
[----:B------:R-:W-:Y:S01]  /*2440*/  SHF.R.S32.HI R17, RZ, 0x1f, R84 ;  /* 0x0000001fff117819 */ /* 0x000fe20000011454 */
[----:B------:R-:W-:Y:S01]  /*2450*/  IMAD.WIDE.U32 R26, R2, R16, R26 ;  /* 0x00000010021a7225 */ /* 0x000fe200078e001a */
[----:B------:R-:W-:Y:S02]  /*2460*/  IADD3 R9, P0, PT, -R84, R126, RZ ;  /* 0x0000007e54097210 */ /* 0x000fe40007f1e1ff */
[----:B------:R-:W-:Y:S01]  /*2470*/  LOP3.LUT R3, R3, 0x1c, RZ, 0xc0, !PT ;  /* 0x0000001c03037812 */ /* 0x000fe200078ec0ff */
[----:B------:R-:W-:Y:S01]  /*2480*/  IMAD.WIDE.U32 R24, R2, R24, R28 ;  /* 0x0000001802187225 */ /* 0x000fe200078e001c */
[----:B------:R-:W-:-:S03]  /*2490*/  IADD3.X R17, PT, PT, RZ, ~R17, RZ, P0, !PT ;  /* 0x80000011ff117210 */ /* 0x000fc600007fe4ff */
[-C--:B------:R-:W-:Y:S02]  /*24a0*/  IMAD R15, R15, R20.reuse, RZ ;  /* 0x000000140f0f7224 */ /* 0x080fe400078e02ff */
[CC--:B------:R-:W-:Y:S02]  /*24b0*/  IMAD R2, R126.reuse, R20.reuse, R22 ;  /* 0x000000147e027224 */ /* 0x0c0fe400078e0216 */
[----:B------:R-:W-:Y:S02]  /*24c0*/  IMAD.IADD R27, R27, 0x1, R0 ;  /* 0x000000011b1b7824 */ /* 0x000fe400078e0200 */
[----:B------:R-:W-:Y:S01]  /*24d0*/  IMAD R0, R126, R20, R3 ;  /* 0x000000147e007224 */ /* 0x000fe200078e0203 */
[----:B------:R-:W-:Y:S01]  /*24e0*/  IADD3 R19, PT, PT, R25, R18, RZ ;  /* 0x0000001219137210 */ /* 0x000fe20007ffe0ff */
[----:B------:R-:W-:Y:S01]  /*24f0*/  IMAD R85, R17, R128, RZ ;  /* 0x0000008011557224 */ /* 0x000fe200078e02ff */
[----:B------:R-:W-:Y:S02]  /*2500*/  MOV R18, R24 ;  /* 0x0000001800127202 */ /* 0x000fe40000000f00 */
[----:B------:R-:W-:-:S02]  /*2510*/  SHF.R.S32.HI R3, RZ, 0x1f, R15 ;  /* 0x0000001fff037819 */ /* 0x000fc4000001140f */
        /* <DEDUP_REMOVED lines=27> */
[----:B------:R-:W-:Y:S02]  /*26d0*/  LOP3.LUT R19, R22, 0x40, RZ, 0xfc, !PT ;  /* 0x0000004016137812 */ /* 0x000fe400078efcff */
[C---:B------:R-:W-:Y:S02]  /*26e0*/  SHF.L.U64.HI R96, R130.reuse, 0x4, R131 ;  /* 0x0000000482607819 */ /* 0x040fe40000010283 */
[----:B------:R-:W-:-:S07]  /*26f0*/  SHF.L.U32 R97, R130, 0x4, RZ ;  /* 0x0000000482617819 */ /* 0x000fce00000006ff */
.L_x_5053:
[----:B------:R-:W-:Y:S01]  /*2700*/  VIADD R107, R107, 0x80 ;  /* 0x000000806b6b7836 */ /* 0x000fe20000000000 */
[----:B------:R-:W-:Y:S01]  /*2710*/  UMOV UR6, URZ ;  /* 0x000000ff00067c82 */ /* 0x000fe20008000000 */
[----:B------:R-:W-:Y:S01]  /*2720*/  VIADD R108, R108, 0x80 ;  /* 0x000000806c6c7836 */ /* 0x000fe20000000000 */
[----:B------:R-:W-:Y:S01]  /*2730*/  BSSY.RECONVERGENT B1, `(.L_x_5015) ;  /* 0x000098d000017945 */ /* 0x000fe20003800200 */
[----:B------:R-:W-:Y:S01]  /*2740*/  VIADD R105, R105, 0xffffffff ;  /* 0xffffffff69697836 */ /* 0x000fe20000000000 */
[-C--:B------:R-:W-:Y:S01]  /*2750*/  ISETP.GE.AND P0, PT, R126, R107.reuse, PT ;  /* 0x0000006b7e00720c */ /* 0x080fe20003f06270 */
[----:B------:R-:W-:Y:S02]  /*2760*/  IMAD.MOV.U32 R122, RZ, RZ, R106 ;  /* 0x000000ffff7a7224 */ /* 0x000fe400078e006a */
[----:B------:R-:W-:Y:S01]  /*2770*/  VIADD R106, R106, 0xffffff80 ;  /* 0xffffff806a6a7836 */ /* 0x000fe20000000000 */
[-C--:B------:R-:W-:Y:S02]  /*2780*/  ISETP.GE.AND P2, PT, R126, R108.reuse, !P0 ;  /* 0x0000006c7e00720c */ /* 0x080fe40004746270 */
[C---:B------:R-:W-:Y:S04]  /*2790*/  ISETP.GE.AND P0, PT, R121.reuse, R107, PT ;  /* 0x0000006b7900720c */ /* 0x040fe80003f06270 */
[----:B------:R-:W-:Y:S07]  /*27a0*/  ISETP.GE.AND P3, PT, R121, R108, !P0 ;  /* 0x0000006c7900720c */ /* 0x000fee0004766270 */
[----:B------:R-:W-:Y:S05]  /*27b0*/  @P2 IMAD.MOV.U32 R87, RZ, RZ, R85 ;  /* 0x000000ffff572224 */ /* 0x000fea00078e0055 */
[----:B------:R-:W2:Y:S01]  /*27c0*/  @P2 LD.E.128 R4, desc[UR4][R86.64] ;  /* 0x0000000456042980 */ /* 0x000ea2000c101d00 */
        /* <DEDUP_REMOVED lines=11> */
[CC--:B------:R-:W-:Y:S04]  /*2880*/  ISETP.GE.AND P0, PT, R119.reuse, R107.reuse, PT ;  /* 0x0000006b7700720c */ /* 0x0c0fe80003f06270 */
[-C--:B------:R-:W-:Y:S02]  /*2890*/  ISETP.LT.OR P1, PT, R119, R108.reuse, P0 ;  /* 0x0000006c7700720c */ /* 0x080fe40000721670 */
[C---:B------:R-:W-:Y:S04]  /*28a0*/  ISETP.GE.AND P0, PT, R118.reuse, R107, PT ;  /* 0x0000006b7600720c */ /* 0x040fe80003f06270 */
[----:B------:R-:W-:Y:S04]  /*28b0*/  ISETP.LT.OR P6, PT, R118, R108, P0 ;  /* 0x0000006c7600720c */ /* 0x000fe800007c1670 */
[----:B------:R-:W-:Y:S03]  /*28c0*/  P2R R140, PR, RZ, 0x40 ;  /* 0x00000040ff8c7803 */ /* 0x000fe60000000000 */
[----:B------:R-:W-:Y:S01]  /*28d0*/  @!P1 IMAD R0, R129, 0x60, RZ ;  /* 0x0000006081009824 */ /* 0x000fe200078e02ff */
[----:B--2---:R1:W-:Y:S04]  /*28e0*/  @P2 ST.E.128 desc[UR4][R94.64], R4 ;  /* 0x000000045e002985 */ /* 0x0043e8000c101d04 */
[----:B------:R2:W3:Y:S02]  /*28f0*/  @P2 LD.E.128 R12, desc[UR4][R86.64+0x80] ;  /* 0x00008004560c2980 */ /* 0x0004e4000c101d00 */
[----:B--2---:R-:W-:Y:S02]  /*2900*/  @!P1 IMAD.MOV.U32 R87, RZ, RZ, R85 ;  /* 0x000000ffff579224 */ /* 0x004fe400078e0055 */
[----:B---3--:R2:W-:Y:S04]  /*2910*/  @P2 ST.E.128 desc[UR4][R94.64+0x80], R12 ;  /* 0x0000800c5e002985 */ /* 0x0085e8000c101d04 */
        /* <DEDUP_REMOVED lines=18> */
[CC--:B------:R-:W-:Y:S04]  /*2a40*/  ISETP.GE.AND P0, PT, R117.reuse, R107.reuse, PT ;  /* 0x0000006b7500720c */ /* 0x0c0fe80003f06270 */
[-C--:B------:R-:W-:Y:S02]  /*2a50*/  ISETP.GE.AND P5, PT, R117, R108.reuse, !P0 ;  /* 0x0000006c7500720c */ /* 0x080fe400047a6270 */
[-C--:B------:R-:W-:Y:S11]  /*2a60*/  ISETP.GE.AND P0, PT, R116, R107.reuse, PT ;  /* 0x0000006b7400720c */ /* 0x080ff60003f06270 */
[----:B------:R-:W-:Y:S02]  /*2a70*/  @P5 IMAD.MOV.U32 R87, RZ, RZ, R85 ;  /* 0x000000ffff575224 */ /* 0x000fe400078e0055 */
        /* <DEDUP_REMOVED lines=13> */
[-C--:B------:R-:W-:Y:S02]  /*2b50*/  ISETP.GE.AND P6, PT, R116, R108.reuse, !P0 ;  /* 0x0000006c7400720c */ /* 0x080fe400047c6270 */
[C---:B------:R-:W-:Y:S01]  /*2b60*/  ISETP.GE.AND P0, PT, R115.reuse, R107, PT ;  /* 0x0000006b7300720c */ /* 0x040fe20003f06270 */
[----:B--2---:R-:W2:Y:S03]  /*2b70*/  @P5 LD.E.128 R12, desc[UR4][R2.64] ;  /* 0x00000004020c5980 */ /* 0x004ea6000c101d00 */
[----:B------:R-:W-:Y:S04]  /*2b80*/  ISETP.GE.AND P0, PT, R115, R108, !P0 ;  /* 0x0000006c7300720c */ /* 0x000fe80004706270 */
[----:B------:R-:W-:Y:S03]  /*2b90*/  P2R R138, PR, RZ, 0x1 ;  /* 0x00000001ff8a7803 */ /* 0x000fe60000000000 */
[----:B------:R-:W-:Y:S02]  /*2ba0*/  @P6 IMAD.MOV.U32 R87, RZ, RZ, R85 ;  /* 0x000000ffff576224 */ /* 0x000fe400078e0055 */
        /* <DEDUP_REMOVED lines=8> */
[----:B------:R-:W-:Y:S02]  /*2c30*/  @P0 IMAD.MOV.U32 R87, RZ, RZ, R85 ;  /* 0x000000ffff570224 */ /* 0x000fe400078e0055 */
        /* <DEDUP_REMOVED lines=105> */
.L_x_5016:
        /* <DEDUP_REMOVED lines=106> */
.L_x_5020:
[----:B------:R-:W-:Y:S05]  /*3970*/  BSYNC.RECONVERGENT B0 ;  /* 0x0000000000007941 */ /* 0x000fea0003800200 */
.L_x_5019:
        /* <DEDUP_REMOVED lines=97> */
.L_x_5022:
[----:B------:R-:W-:Y:S05]  /*3f90*/  BSYNC.RECONVERGENT B0 ;  /* 0x0000000000007941 */ /* 0x000fea0003800200 */
.L_x_5021:
        /* <DEDUP_REMOVED lines=101> */
.L_x_5024:
[----:B------:R-:W-:Y:S05]  /*45f0*/  BSYNC.RECONVERGENT B0 ;  /* 0x0000000000007941 */ /* 0x000fea0003800200 */
.L_x_5023:
        /* <DEDUP_REMOVED lines=104> */
.L_x_5026:
[----:B------:R-:W-:Y:S05]  /*4c80*/  BSYNC.RECONVERGENT B0 ;  /* 0x0000000000007941 */ /* 0x000fea0003800200 */
.L_x_5025:
        /* <DEDUP_REMOVED lines=100> */
.L_x_5028:
[----:B------:R-:W-:Y:S05]  /*52d0*/  BSYNC.RECONVERGENT B0 ;  /* 0x0000000000007941 */ /* 0x000fea0003800200 */
.L_x_5027:
        /* <DEDUP_REMOVED lines=104> */
.L_x_5030:
[----:B------:R-:W-:Y:S05]  /*5960*/  BSYNC.RECONVERGENT B0 ;  /* 0x0000000000007941 */ /* 0x000fea0003800200 */
.L_x_5029:
        /* <DEDUP_REMOVED lines=102> */
.L_x_5032:
[----:B------:R-:W-:Y:S05]  /*5fd0*/  BSYNC.RECONVERGENT B0 ;  /* 0x0000000000007941 */ /* 0x000fea0003800200 */
.L_x_5031:
        /* <DEDUP_REMOVED lines=104> */
.L_x_5034:
[----:B------:R-:W-:Y:S05]  /*6660*/  BSYNC.RECONVERGENT B0 ;  /* 0x0000000000007941 */ /* 0x000fea0003800200 */
.L_x_5033:
[----:B------:R-:W5:Y:S02]  /*6670*/  LD.E R3, desc[UR4][R132.64+0xd0] ;  /* 0x0000d00484037980 */ /* 0x000f64000c101900 */
[----:B-----5:R-:W-:Y:S05]  /*6680*/  IMAD.U32 R3, R3, -0x40, RZ ;  /* 0xffffffc003037824 */ /* 0x020fea00078e00ff */
[C---:B------:R-:W-:Y:S02]  /*6690*/  LEA R24, P1, R3.reuse, R24, 0x1 ;  /* 0x0000001803187211 */ /* 0x040fe400078208ff */
[C---:B------:R-:W-:Y:S02]  /*66a0*/  LEA R62, P0, R3.reuse, R62, 0x1 ;  /* 0x0000003e033e7211 */ /* 0x040fe400078008ff */
[C---:B------:R-:W-:Y:S02]  /*66b0*/  LEA.HI.X.SX32 R25, R3.reuse, R25, 0x1, P1 ;  /* 0x0000001903197211 */ /* 0x040fe400008f0eff */
[----:B------:R-:W-:Y:S01]  /*66c0*/  LEA.HI.X.SX32 R63, R3, R63, 0x1, P0 ;  /* 0x0000003f033f7211 */ /* 0x000fe200000f0eff */
[----:B------:R-:W-:Y:S05]  /*66d0*/  BRA `(.L_x_5017) ;  /* 0x0000005800487947 */ /* 0x000fea0003800000 */
.L_x_5018:
        /* <DEDUP_REMOVED lines=174> */
.L_x_5036:
[----:B------:R-:W-:Y:S05]  /*71c0*/  BSYNC.RECONVERGENT B0 ;  /* 0x0000000000007941 */ /* 0x000fea0003800200 */
.L_x_5035:
        /* <DEDUP_REMOVED lines=105> */
[----:B------:R-:W-:Y:S05]  /*7860*/  @!P0 IADD3 R50, P1, PT, R145, R90, RZ ;  /* 0x0000005a91328210 */ /* 0x000fea0007f3e0ff */
[----:B------:R-:W-:Y:S01]  /*7870*/  @!P0 IMAD.X R51, R144, 0x1, R91, P1 ;  /* 0x0000000190338824 */ /* 0x000fe200008e065b */
[----:B------:R-:W-:Y:S01]  /*7880*/  ISETP.GT.AND P1, PT, R27, 0x40, !P0 ;  /* 0x000000401b00780c */ /* 0x000fe20004724270 */
[----:B------:R-:W4:Y:S08]  /*7890*/  @!P0 LD.E.128 R144, desc[UR4][R148.64+0x80] ;  /* 0x0000800494908980 */ /* 0x000f30000c101d00 */
        /* <DEDUP_REMOVED lines=66> */
.L_x_5038:
[----:B------:R-:W-:Y:S05]  /*7cc0*/  BSYNC.RECONVERGENT B0 ;  /* 0x0000000000007941 */ /* 0x000fea0003800200 */
.L_x_5037:
        /* <DEDUP_REMOVED lines=175> */
.L_x_5040:
[----:B------:R-:W-:Y:S05]  /*87c0*/  BSYNC.RECONVERGENT B0 ;  /* 0x0000000000007941 */ /* 0x000fea0003800200 */
.L_x_5039:
        /* <DEDUP_REMOVED lines=179> */
.L_x_5042:
[----:B------:R-:W-:Y:S05]  /*9300*/  BSYNC.RECONVERGENT B0 ;  /* 0x0000000000007941 */ /* 0x000fea0003800200 */
.L_x_5041:
        /* <DEDUP_REMOVED lines=176> */
.L_x_5044:
[----:B------:R-:W-:Y:S05]  /*9e10*/  BSYNC.RECONVERGENT B0 ;  /* 0x0000000000007941 */ /* 0x000fea0003800200 */
.L_x_5043:
        /* <DEDUP_REMOVED lines=177> */
.L_x_5046:
[----:B------:R-:W-:Y:S05]  /*a930*/  BSYNC.RECONVERGENT B0 ;  /* 0x0000000000007941 */ /* 0x000fea0003800200 */
.L_x_5045:
        /* <DEDUP_REMOVED lines=177> */
.L_x_5048:
[----:B------:R-:W-:Y:S05]  /*b450*/  BSYNC.RECONVERGENT B0 ;  /* 0x0000000000007941 */ /* 0x000fea0003800200 */
.L_x_5047:
        /* <DEDUP_REMOVED lines=179> */
.L_x_5050:
[----:B------:R-:W-:Y:S05]  /*bf90*/  BSYNC.RECONVERGENT B0 ;  /* 0x0000000000007941 */ /* 0x000fea0003800200 */
.L_x_5049:
[----:B------:R-:W5:Y:S02]  /*bfa0*/  LD.E R3, desc[UR4][R132.64+0xd0] ;  /* 0x0000d00484037980 */ /* 0x000f64000c101900 */
[----:B-----5:R-:W-:Y:S05]  /*bfb0*/  IMAD.U32 R3, R3, -0x40, RZ ;  /* 0xffffffc003037824 */ /* 0x020fea00078e00ff */
[C---:B------:R-:W-:Y:S02]  /*bfc0*/  LEA R90, P1, R3.reuse, R90, 0x1 ;  /* 0x0000005a035a7211 */ /* 0x040fe400078208ff */
[C---:B------:R-:W-:Y:S02]  /*bfd0*/  LEA R88, P0, R3.reuse, R88, 0x1 ;  /* 0x0000005803587211 */ /* 0x040fe400078008ff */
[C---:B------:R-:W-:Y:S02]  /*bfe0*/  LEA.HI.X.SX32 R91, R3.reuse, R91, 0x1, P1 ;  /* 0x0000005b035b7211 */ /* 0x040fe400008f0eff */
[----:B------:R-:W-:Y:S09]  /*bff0*/  LEA.HI.X.SX32 R89, R3, R89, 0x1, P0 ;  /* 0x0000005903597211 */ /* 0x000ff200000f0eff */
.L_x_5017:
[----:B------:R-:W-:Y:S05]  /*c000*/  BSYNC.RECONVERGENT B1 ;  /* 0x0000000000017941 */ /* 0x000fea0003800200 */
.L_x_5015:
        /* <DEDUP_REMOVED lines=101> */
.L_x_5052:
[----:B------:R-:W-:Y:S05]  /*c660*/  BSYNC.RECONVERGENT B0 ;  /* 0x0000000000007941 */ /* 0x000fea0003800200 */
.L_x_5051:
[----:B------:R-:W-:Y:S11]  /*c670*/  ISETP.NE.AND P0, PT, R87, RZ, PT ;  /* 0x000000ff5700720c */ /* 0x000ff60003f05270 */
[----:B------:R-:W-:Y:S02]  /*c680*/  @!UPT UIADD3 URZ, UPT, UPT, URZ, URZ, URZ ;  /* 0x000000fffffff290 */ /* 0x000fe4000fffe0ff */
[----:B------:R-:W-:Y:S05]  /*c690*/  @P0 BRA `(.L_x_5053) ;  /* 0xffffff6000180947 */ /* 0x000fea000383ffff */
.L_x_5014:
        /* <DEDUP_REMOVED lines=34> */
.L_x_5057:
[----:B------:R-:W-:Y:S05]  /*c8c0*/  BSYNC.RECONVERGENT B0 ;  /* 0x0000000000007941 */ /* 0x000fea0003800200 */
.L_x_5056:
        /* <DEDUP_REMOVED lines=10> */
.L_x_5055:
        /* <DEDUP_REMOVED lines=77> */
.L_x_5063:
[----:B------:R-:W-:Y:S05]  /*ce40*/  BSYNC.RECONVERGENT B0 ;  /* 0x0000000000007941 */ /* 0x000fea0003800200 */
.L_x_5062:
        /* <DEDUP_REMOVED lines=44> */
.L_x_5065:
[----:B------:R-:W-:Y:S05]  /*d110*/  BSYNC.RECONVERGENT B0 ;  /* 0x0000000000007941 */ /* 0x000fea0003800200 */
.L_x_5064:
[----:B-----5:R3:W-:Y:S02]  /*d120*/  STS.128 [R74+0x2000], R8 ;  /* 0x002000084a007388 */ /* 0x0207e40000000c00 */
.L_x_5061:
[----:B------:R-:W-:Y:S05]  /*d130*/  BSYNC.RECONVERGENT B1 ;  /* 0x0000000000017941 */ /* 0x000fea0003800200 */
.L_x_5060:
        /* <DEDUP_REMOVED lines=50> */
.L_x_5069:
[----:B------:R-:W-:Y:S05]  /*d460*/  BSYNC.RECONVERGENT B0 ;  /* 0x0000000000007941 */ /* 0x000fea0003800200 */
.L_x_5068:
        /* <DEDUP_REMOVED lines=44> */
.L_x_5071:
[----:B------:R-:W-:Y:S05]  /*d730*/  BSYNC.RECONVERGENT B0 ;  /* 0x0000000000007941 */ /* 0x000fea0003800200 */
.L_x_5070:
[----:B-----5:R4:W-:Y:S02]  /*d740*/  STS.128 [R74+0x2800], R8 ;  /* 0x002800084a007388 */ /* 0x0209e40000000c00 */
.L_x_5067:
[----:B------:R-:W-:Y:S05]  /*d750*/  BSYNC.RECONVERGENT B1 ;  /* 0x0000000000017941 */ /* 0x000fea0003800200 */
.L_x_5066:
        /* <DEDUP_REMOVED lines=50> */
.L_x_5075:
[----:B------:R-:W-:Y:S05]  /*da80*/  BSYNC.RECONVERGENT B0 ;  /* 0x0000000000007941 */ /* 0x000fea0003800200 */
.L_x_5074:
        /* <DEDUP_REMOVED lines=44> */
.L_x_5077:
[----:B------:R-:W-:Y:S05]  /*dd50*/  BSYNC.RECONVERGENT B0 ;  /* 0x0000000000007941 */ /* 0x000fea0003800200 */
.L_x_5076:
[----:B-----5:R3:W-:Y:S02]  /*dd60*/  STS.128 [R74+0x3000], R8 ;  /* 0x003000084a007388 */ /* 0x0207e40000000c00 */
.L_x_5073:
[----:B------:R-:W-:Y:S05]  /*dd70*/  BSYNC.RECONVERGENT B1 ;  /* 0x0000000000017941 */ /* 0x000fea0003800200 */
.L_x_5072:
        /* <DEDUP_REMOVED lines=51> */
.L_x_5079:
[----:B------:R-:W-:Y:S05]  /*e0b0*/  BSYNC.RECONVERGENT B0 ;  /* 0x0000000000007941 */ /* 0x000fea0003800200 */
.L_x_5078:
        /* <DEDUP_REMOVED lines=44> */
.L_x_5081:
[----:B------:R-:W-:Y:S05]  /*e380*/  BSYNC.RECONVERGENT B0 ;  /* 0x0000000000007941 */ /* 0x000fea0003800200 */
.L_x_5080:
[----:B-----5:R3:W-:Y:S01]  /*e390*/  STS.128 [R74+0x3800], R8 ;  /* 0x003800084a007388 */ /* 0x0207e20000000c00 */
[----:B------:R-:W-:Y:S05]  /*e3a0*/  BRA `(.L_x_5058) ;  /* 0x0000002800d47947 */ /* 0x000fea0003800000 */
.L_x_5059:
        /* <DEDUP_REMOVED lines=89> */
.L_x_5085:
[----:B------:R-:W-:Y:S05]  /*e940*/  BSYNC.RECONVERGENT B0 ;  /* 0x0000000000007941 */ /* 0x000fea0003800200 */
.L_x_5084:
        /* <DEDUP_REMOVED lines=82> */
.L_x_5087:
[----:B------:R-:W-:Y:S05]  /*ee70*/  BSYNC.RECONVERGENT B0 ;  /* 0x0000000000007941 */ /* 0x000fea0003800200 */
.L_x_5086:
[----:B-----5:R3:W-:Y:S02]  /*ee80*/  STS.128 [R74+0x2000], R16 ;  /* 0x002000104a007388 */ /* 0x0207e40000000c00 */
.L_x_5083:
[----:B------:R-:W-:Y:S05]  /*ee90*/  BSYNC.RECONVERGENT B1 ;  /* 0x0000000000017941 */ /* 0x000fea0003800200 */
.L_x_5082:
        /* <DEDUP_REMOVED lines=86> */
.L_x_5091:
[----:B------:R-:W-:Y:S05]  /*f400*/  BSYNC.RECONVERGENT B0 ;  /* 0x0000000000007941 */ /* 0x000fea0003800200 */
.L_x_5090:
        /* <DEDUP_REMOVED lines=83> */
.L_x_5093:
[----:B------:R-:W-:Y:S05]  /*f940*/  BSYNC.RECONVERGENT B0 ;  /* 0x0000000000007941 */ /* 0x000fea0003800200 */
.L_x_5092:
[----:B-----5:R4:W-:Y:S02]  /*f950*/  STS.128 [R74+0x2800], R16 ;  /* 0x002800104a007388 */ /* 0x0209e40000000c00 */
.L_x_5089:
[----:B------:R-:W-:Y:S05]  /*f960*/  BSYNC.RECONVERGENT B1 ;  /* 0x0000000000017941 */ /* 0x000fea0003800200 */
.L_x_5088:
        /* <DEDUP_REMOVED lines=87> */
.L_x_5097:
[----:B------:R-:W-:Y:S05]  /*fee0*/  BSYNC.RECONVERGENT B0 ;  /* 0x0000000000007941 */ /* 0x000fea0003800200 */
.L_x_5096:
        /* <DEDUP_REMOVED lines=82> */
.L_x_5099:
[----:B------:R-:W-:Y:S05]  /*10410*/  BSYNC.RECONVERGENT B0 ;  /* 0x0000000000007941 */ /* 0x000fea0003800200 */
.L_x_5098:
[----:B-----5:R3:W-:Y:S02]  /*10420*/  STS.128 [R74+0x3000], R16 ;  /* 0x003000104a007388 */ /* 0x0207e40000000c00 */
.L_x_5095:
[----:B------:R-:W-:Y:S05]  /*10430*/  BSYNC.RECONVERGENT B1 ;  /* 0x0000000000017941 */ /* 0x000fea0003800200 */
.L_x_5094:
        /* <DEDUP_REMOVED lines=87> */
.L_x_5101:
[----:B------:R-:W-:Y:S05]  /*109b0*/  BSYNC.RECONVERGENT B0 ;  /* 0x0000000000007941 */ /* 0x000fea0003800200 */
.L_x_5100:
        /* <DEDUP_REMOVED lines=82> */
.L_x_5103:
[----:B------:R-:W-:Y:S05]  /*10ee0*/  BSYNC.RECONVERGENT B0 ;  /* 0x0000000000007941 */ /* 0x000fea0003800200 */
.L_x_5102:
[----:B-----5:R4:W-:Y:S02]  /*10ef0*/  STS.128 [R74+0x3800], R4 ;  /* 0x003800044a007388 */ /* 0x0209e40000000c00 */
.L_x_5058:
[----:B------:R-:W-:Y:S05]  /*10f00*/  BSYNC.RECONVERGENT B2 ;  /* 0x0000000000027941 */ /* 0x000fea0003800200 */
.L_x_5054:
[----:B-12---:R-:W-:Y:S01]  /*10f10*/  IMAD.IADD R3, R72, 0x1, -R217 ;  /* 0x0000000148037824 */ /* 0x006fe200078e0ad9 */
[----:B------:R-:W1:Y:S01]  /*10f20*/  S2R R201, SR_TID.X ;  /* 0x0000000000c97919 */ /* 0x000e620000002100 */
[C---:B----4-:R-:W-:Y:S01]  /*10f30*/  VIADD R6, R126.reuse, 0x50 ;  /* 0x000000507e067836 */ /* 0x050fe20000000000 */
[----:B------:R-:W2:Y:S01]  /*10f40*/  S2UR UR6, SR_CgaCtaId ;  /* 0x00000000000679c3 */ /* 0x000ea20000008800 */
[----:B------:R-:W-:Y:S01]  /*10f50*/  VIADD R2, R126, 0x60 ;  /* 0x000000607e027836 */ /* 0x000fe20000000000 */
        /* <DEDUP_REMOVED lines=12> */
[CC--:B------:R-:W-:Y:S02]  /*11020*/  @!P0 LEA R14, P1, R79.reuse, R212.reuse, 0x1 ;  /* 0x000000d44f0e8211 */ /* 0x0c0fe400078208ff */
[C---:B---3--:R-:W-:Y:S02]  /*11030*/  @!P4 LEA R10, P5, R210.reuse, R212, 0x6 ;  /* 0x000000d4d20ac211 */ /* 0x048fe400078a30ff */
        /* <DEDUP_REMOVED lines=9> */
[----:B------:R-:W-:Y:S01]  /*110d0*/  @!P3 IMAD.WIDE.U32 R8, R210, 0x60, R212 ;  /* 0x00000060d208b825 */ /* 0x000fe200078e00d4 */
[-C--:B------:R-:W-:Y:S01]  /*110e0*/  ISETP.GE.AND P5, PT, R36, R3.reuse, PT ;  /* 0x000000032400720c */ /* 0x080fe20003fa6270 */
[----:B--2---:R-:W-:Y:S01]  /*110f0*/  ULEA UR6, UR6, UR7, 0x18 ;  /* 0x0000000706067291 */ /* 0x004fe2000f8ec0ff */
[----:B------:R-:W-:Y:S01]  /*11100*/  @!P0 LDGSTS.E.BYPASS.LTC128B.128 [R74+0x4800], desc[UR4][R14.64] ;  /* 0x048000000e4a8fae */ /* 0x000fe2000b981a04 */
[----:B------:R-:W-:Y:S01]  /*11110*/  @!P3 IMAD.IADD R13, R5, 0x1, R9 ;  /* 0x00000001050db824 */ /* 0x000fe200078e0209 */
[----:B-1----:R-:W-:Y:S01]  /*11120*/  SHF.R.U32.HI R205, RZ, 0x1, R201 ;  /* 0x00000001ffcd7819 */ /* 0x002fe200000116c9 */
[----:B------:R-:W-:Y:S01]  /*11130*/  @!P3 IMAD.MOV.U32 R12, RZ, RZ, R8 ;  /* 0x000000ffff0cb224 */ /* 0x000fe200078e0008 */
[----:B------:R-:W-:Y:S01]  /*11140*/  @!P0 LDGSTS.E.BYPASS.LTC128B.128 [R74+0x8800], desc[UR4][R14.64+0x80] ;  /* 0x088000800e4a8fae */ /* 0x000fe2000b981a04 */
[----:B------:R-:W-:Y:S01]  /*11150*/  ISETP.GE.AND P0, PT, R4, R3, PT ;  /* 0x000000030400720c */ /* 0x000fe20003f06270 */
[----:B------:R-:W-:Y:S01]  /*11160*/  @!P2 IMAD R8, R211, 0xa0, RZ ;  /* 0x000000a0d308a824 */ /* 0x000fe200078e02ff */
[----:B------:R-:W-:Y:S01]  /*11170*/  LOP3.LUT R135, R205, 0x8, RZ, 0xc0, !PT ;  /* 0x00000008cd877812 */ /* 0x000fe200078ec0ff */
        /* <DEDUP_REMOVED lines=19> */
[----:B------:R-:W-:Y:S01]  /*112b0*/  @!P0 IMAD.IADD R11, R5, 0x1, R11 ;  /* 0x00000001050b8824 */ /* 0x000fe200078e020b */
[----:B------:R-:W-:Y:S01]  /*112c0*/  LOP3.LUT R5, R201, 0x8, RZ, 0xc0, !PT ;  /* 0x00000008c9057812 */ /* 0x000fe200078ec0ff */
[----:B------:R-:W-:Y:S01]  /*112d0*/  @!P4 LDGSTS.E.BYPASS.LTC128B.128 [R74+0x6000], desc[UR4][R12.64] ;  /* 0x060000000c4acfae */ /* 0x000fe2000b981a04 */
[----:B------:R-:W-:Y:S02]  /*112e0*/  P2R R0, PR, RZ, 0x8 ;  /* 0x00000008ff007803 */ /* 0x000fe40000000000 */
[----:B------:R-:W-:Y:S01]  /*112f0*/  ISETP.GE.AND P3, PT, R24, R3, PT ;  /* 0x000000031800720c */ /* 0x000fe20003f66270 */
[----:B------:R-:W-:Y:S01]  /*11300*/  @!P4 LDGSTS.E.BYPASS.LTC128B.128 [R74+0xa000], desc[UR4][R12.64+0x80] ;  /* 0x0a0000800c4acfae */ /* 0x000fe2000b981a04 */
[----:B------:R-:W-:-:S03]  /*11310*/  ISETP.NE.AND P4, PT, R0, RZ, PT ;  /* 0x000000ff0000720c */ /* 0x000fc60003f85270 */
[----:B------:R-:W-:Y:S04]  /*11320*/  @!P2 LDGSTS.E.BYPASS.LTC128B.128 [R74+0x6800], desc[UR4][R16.64] ;  /* 0x06800000104aafae */ /* 0x000fe8000b981a04 */
[----:B------:R-:W-:Y:S01]  /*11330*/  @!P2 LDGSTS.E.BYPASS.LTC128B.128 [R74+0xa800], desc[UR4][R16.64+0x80] ;  /* 0x0a800080104aafae */ /* 0x000fe2000b981a04 */
[-C--:B------:R-:W-:Y:S02]  /*11340*/  ISETP.GE.AND P2, PT, R6, R3.reuse, PT ;  /* 0x000000030600720c */ /* 0x080fe40003f46270 */
[--C-:B------:R-:W-:Y:S01]  /*11350*/  LOP3.LUT R6, R5, 0x1c0, R78.reuse, 0x78, !PT ;  /* 0x000001c005067812 */ /* 0x100fe200078e784e */
[----:B------:R-:W-:Y:S01]  /*11360*/  @!P1 LDGSTS.E.BYPASS.LTC128B.128 [R74+0x7000], desc[UR4][R14.64] ;  /* 0x070000000e4a9fae */ /* 0x000fe2000b981a04 */
[----:B------:R-:W-:Y:S02]  /*11370*/  LOP3.LUT R78, R135, 0x1c0, R78, 0x78, !PT ;  /* 0x000001c0874e7812 */ /* 0x000fe400078e784e */
[--C-:B------:R-:W-:Y:S01]  /*11380*/  LOP3.LUT R6, R6, 0x38, R75.reuse, 0x78, !PT ;  /* 0x0000003806067812 */ /* 0x100fe200078e784b */
[----:B------:R1:W-:Y:S01]  /*11390*/  @!P1 LDGSTS.E.BYPASS.LTC128B.128 [R74+0xb000], desc[UR4][R14.64+0x80] ;  /* 0x0b0000800e4a9fae */ /* 0x0003e2000b981a04 */
[----:B------:R-:W-:Y:S01]  /*113a0*/  ISETP.GE.AND P1, PT, R2, R3, PT ;  /* 0x000000030200720c */ /* 0x000fe20003f26270 */
[----:B------:R-:W-:Y:S01]  /*113b0*/  IMAD.SHL.U32 R2, R201, 0x40, RZ ;  /* 0x00000040c9027824 */ /* 0x000fe200078e00ff */
[----:B------:R-:W-:Y:S01]  /*113c0*/  LOP3.LUT R78, R78, 0x38, R75, 0x78, !PT ;  /* 0x000000384e4e7812 */ /* 0x000fe200078e784b */
[----:B------:R-:W-:Y:S03]  /*113d0*/  @!P0 LDGSTS.E.BYPASS.LTC128B.128 [R74+0x7800], desc[UR4][R10.64] ;  /* 0x078000000a4a8fae */ /* 0x000fe6000b981a04 */
[----:B------:R-:W-:Y:S01]  /*113e0*/  LOP3.LUT R5, R2, 0x400, RZ, 0xc0, !PT ;  /* 0x0000040002057812 */ /* 0x000fe200078ec0ff */
[----:B------:R2:W-:Y:S01]  /*113f0*/  @!P0 LDGSTS.E.BYPASS.LTC128B.128 [R74+0xb800], desc[UR4][R10.64+0x80] ;  /* 0x0b8000800a4a8fae */ /* 0x0005e2000b981a04 */
[----:B------:R-:W-:Y:S01]  /*11400*/  @!P4 LEA R8, P0, R76, R214, 0x1 ;  /* 0x000000d64c08c211 */ /* 0x000fe200078008ff */
[----:B------:R-:W-:-:S02]  /*11410*/  IMAD.IADD R73, R73, 0x1, R78 ;  /* 0x0000000149497824 */ /* 0x000fc400078e024e */
[----:B------:R-:W0:Y:S01]  /*11420*/  LDGDEPBAR ;  /* 0x00000000000079af */ /* 0x000e220000000000 */
[----:B------:R-:W-:Y:S02]  /*11430*/  @!P4 LEA.HI.X R9, R76, R215, R77, 0x1, P0 ;  /* 0x000000d74c09c211 */ /* 0x000fe400000f0c4d */
[-C--:B------:R-:W-:Y:S02]  /*11440*/  ISETP.GE.AND P4, PT, R126, R3.reuse, PT ;  /* 0x000000037e00720c */ /* 0x080fe40003f86270 */
[----:B------:R-:W-:Y:S01]  /*11450*/  ISETP.GE.AND P0, PT, R4, R3, PT ;  /* 0x000000030400720c */ /* 0x000fe20003f06270 */
[----:B------:R-:W-:Y:S01]  /*11460*/  @!P1 IMAD R4, R137, 0xc0, RZ ;  /* 0x000000c089049824 */ /* 0x000fe200078e02ff */
[----:B------:R-:W-:-:S11]  /*11470*/  LEA R126, R73, UR6, 0x1 ;  /* 0x00000006497e7c11 */ /* 0x000fd6000f8e08ff */
[----:B------:R-:W-:Y:S02]  /*11480*/  @!P0 IMAD R3, R137, 0xe0, RZ ;  /* 0x000000e089038824 */ /* 0x000fe400078e02ff */
[----:B-1----:R-:W-:Y:S01]  /*11490*/  @!P0 IMAD.WIDE.U32 R14, R136, 0xe0, R214 ;  /* 0x000000e0880e8825 */ /* 0x002fe200078e00d6 */
[----:B------:R-:W-:-:S04]  /*114a0*/  DEPBAR.LE SB0, 0x0 ;  /* 0x000080000000791a */ /* 0x000fc80000000000 */
[----:B------:R-:W-:Y:S01]  /*114b0*/  BAR.SYNC.DEFER_BLOCKING 0x0 ;  /* 0x0000000000007b1d */ /* 0x000fe20000010000 */
[----:B--2---:R-:W-:Y:S02]  /*114c0*/  @!P3 IMAD.MOV.U32 R10, RZ, RZ, R214 ;  /* 0x000000ffff0ab224 */ /* 0x004fe400078e00d6 */
[----:B------:R-:W-:Y:S02]  /*114d0*/  @!P3 IMAD.MOV.U32 R11, RZ, RZ, R215 ;  /* 0x000000ffff0bb224 */ /* 0x000fe400078e00d7 */
[----:B------:R-:W-:Y:S02]  /*114e0*/  @!P0 IMAD.IADD R15, R3, 0x1, R15 ;  /* 0x00000001030f8824 */ /* 0x000fe400078e020f */
[----:B------:R-:W-:-:S04]  /*114f0*/  @!P3 IMAD.WIDE.U32 R12, R136, 0x60, R10 ;  /* 0x00000060880cb825 */ /* 0x000fc800078e000a */
[----:B------:R-:W-:Y:S01]  /*11500*/  @!P2 IMAD.WIDE.U32 R10, R136, 0xa0, R214 ;  /* 0x000000a0880aa825 */ /* 0x000fe200078e00d6 */
        /* <DEDUP_REMOVED lines=8> */
[----:B------:R-:W-:-:S02]  /*11590*/  IMAD R0, R6, 0x2, R5 ;  /* 0x0000000206007824 */ /* 0x000fc400078e0205 */
[C---:B------:R-:W-:Y:S02]  /*115a0*/  @!P3 IMAD R6, R137.reuse, 0x60, RZ ;  /* 0x000000608906b824 */ /* 0x040fe400078e02ff */
[----:B------:R-:W-:Y:S02]  /*115b0*/  @!P2 IMAD R5, R137, 0xa0, RZ ;  /* 0x000000a08905a824 */ /* 0x000fe400078e02ff */
[----:B------:R-:W-:Y:S02]  /*115c0*/  @!P3 IMAD.IADD R13, R6, 0x1, R13 ;  /* 0x00000001060db824 */ /* 0x000fe400078e020d */
[----:B------:R-:W-:Y:S02]  /*115d0*/  @!P2 IMAD.IADD R11, R5, 0x1, R11 ;  /* 0x00000001050ba824 */ /* 0x000fe400078e020b */
[----:B------:R-:W-:Y:S02]  /*115e0*/  VIADD R204, R0, UR6 ;  /* 0x0000000600cc7c36 */ /* 0x000fe40008000000 */
[----:B------:R-:W-:Y:S04]  /*115f0*/  @P6 STS.128 [R74+0xc800], RZ ;  /* 0x00c800ff4a006388 */ /* 0x000fe80000000c00 */
[----:B------:R-:W-:Y:S04]  /*11600*/  @P6 STS.128 [R74+0x10800], RZ ;  /* 0x010800ff4a006388 */ /* 0x000fe80000000c00 */
[----:B------:R-:W-:Y:S01]  /*11610*/  @!PT LDS RZ, [RZ] ;  /* 0x00000000fffff984 */ /* 0x000fe20000000800 */
[----:B------:R-:W-:Y:S01]  /*11620*/  @!PT LDS RZ, [RZ] ;  /* 0x00000000fffff984 */ /* 0x000fe20000000800 */
[----:B------:R-:W-:Y:S01]  /*11630*/  @!PT LDS RZ, [RZ] ;  /* 0x00000000fffff984 */ /* 0x000fe20000000800 */
[----:B------:R-:W-:Y:S04]  /*11640*/  @!P6 LDGSTS.E.BYPASS.LTC128B.128 [R74+0xc800], desc[UR4][R8.64] ;  /* 0x0c800000084aefae */ /* 0x000fe8000b981a04 */
[----:B------:R1:W-:Y:S01]  /*11650*/  @!P6 LDGSTS.E.BYPASS.LTC128B.128 [R74+0x10800], desc[UR4][R8.64+0x80] ;  /* 0x10800080084aefae */ /* 0x0003e2000b981a04 */
[----:B------:R-:W-:-:S03]  /*11660*/  @!P5 LEA R6, P6, R136, R214, 0x6 ;  /* 0x000000d68806d211 */ /* 0x000fc600078c30ff */
[----:B------:R-:W-:Y:S01]  /*11670*/  @P5 STS.128 [R74+0xd000], RZ ;  /* 0x00d000ff4a005388 */ /* 0x000fe20000000c00 */
[----:B------:R-:W-:-:S03]  /*11680*/  @!P5 LEA.HI.X R7, R136, R215, R137, 0x6, P6 ;  /* 0x000000d78807d211 */ /* 0x000fc600030f3489 */
[----:B------:R-:W-:Y:S04]  /*11690*/  @P5 STS.128 [R74+0x11000], RZ ;  /* 0x011000ff4a005388 */ /* 0x000fe80000000c00 */
[----:B------:R-:W-:Y:S01]  /*116a0*/  @!PT LDS RZ, [RZ] ;  /* 0x00000000fffff984 */ /* 0x000fe20000000800 */
[----:B------:R-:W-:Y:S01]  /*116b0*/  @!PT LDS RZ, [RZ] ;  /* 0x00000000fffff984 */ /* 0x000fe20000000800 */
[----:B------:R-:W-:Y:S01]  /*116c0*/  @!PT LDS RZ, [RZ] ;  /* 0x00000000fffff984 */ /* 0x000fe20000000800 */
[----:B------:R-:W-:Y:S04]  /*116d0*/  @!P5 LDGSTS.E.BYPASS.LTC128B.128 [R74+0xd000], desc[UR4][R6.64] ;  /* 0x0d000000064adfae */ /* 0x000fe8000b981a04 */
[----:B------:R-:W-:Y:S04]  /*116e0*/  @!P5 LDGSTS.E.BYPASS.LTC128B.128 [R74+0x11000], desc[UR4][R6.64+0x80] ;  /* 0x11000080064adfae */ /* 0x000fe8000b981a04 */
[----:B------:R-:W-:Y:S04]  /*116f0*/  @P3 STS.128 [R74+0xd800], RZ ;  /* 0x00d800ff4a003388 */ /* 0x000fe80000000c00 */
[----:B------:R-:W-:Y:S01]  /*11700*/  @P3 STS.128 [R74+0x11800], RZ ;  /* 0x011800ff4a003388 */ /* 0x000fe20000000c00 */
[----:B-1----:R-:W-:-:S03]  /*11710*/  @!P1 IMAD.MOV.U32 R8, RZ, RZ, R214 ;  /* 0x000000ffff089224 */ /* 0x002fc600078e00d6 */
[----:B------:R-:W-:Y:S01]  /*11720*/  @!PT LDS RZ, [RZ] ;  /* 0x00000000fffff984 */ /* 0x000fe20000000800 */
[----:B------:R-:W-:Y:S01]  /*11730*/  @!PT LDS RZ, [RZ] ;  /* 0x00000000fffff984 */ /* 0x000fe20000000800 */
[----:B------:R-:W-:Y:S01]  /*11740*/  @!PT LDS RZ, [RZ] ;  /* 0x00000000fffff984 */ /* 0x000fe20000000800 */
[----:B------:R-:W-:Y:S01]  /*11750*/  @!P3 LDGSTS.E.BYPASS.LTC128B.128 [R74+0xd800], desc[UR4][R12.64] ;  /* 0x0d8000000c4abfae */ /* 0x000fe2000b981a04 */
[----:B------:R-:W-:-:S03]  /*11760*/  @!P1 IMAD.MOV.U32 R9, RZ, RZ, R215 ;  /* 0x000000ffff099224 */ /* 0x000fc600078e00d7 */
[----:B------:R-:W-:Y:S01]  /*11770*/  @!P3 LDGSTS.E.BYPASS.LTC128B.128 [R74+0x11800], desc[UR4][R12.64+0x80] ;  /* 0x118000800c4abfae */ /* 0x000fe2000b981a04 */
[----:B------:R-:W-:-:S03]  /*11780*/  @!P1 IMAD.WIDE.U32 R8, R136, 0xc0, R8 ;  /* 0x000000c088089825 */ /* 0x000fc600078e0008 */
[----:B------:R-:W-:Y:S01]  /*11790*/  @P4 STS.128 [R74+0xe000], RZ ;  /* 0x00e000ff4a004388 */ /* 0x000fe20000000c00 */
[----:B------:R-:W-:Y:S01]  /*117a0*/  @!P1 IMAD.IADD R9, R4, 0x1, R9 ;  /* 0x0000000104099824 */ /* 0x000fe200078e0209 */
[C---:B------:R-:W-:Y:S02]  /*117b0*/  @!P4 LEA R4, P6, R136.reuse, R214, 0x7 ;  /* 0x000000d68804c211 */ /* 0x040fe400078c38ff */
[----:B------:R-:W-:Y:S02]  /*117c0*/  @P4 STS.128 [R74+0x12000], RZ ;  /* 0x012000ff4a004388 */ /* 0x000fe40000000c00 */
[----:B------:R-:W-:-:S05]  /*117d0*/  @!P4 LEA.HI.X R5, R136, R215, R137, 0x7, P6 ;  /* 0x000000d78805c211 */ /* 0x000fca00030f3c89 */
        /* <DEDUP_REMOVED lines=20> */
[----:B------:R-:W-:Y:S02]  /*11920*/  @P0 STS.128 [R74+0xf800], RZ ;  /* 0x00f800ff4a000388 */ /* 0x000fe40000000c00 */
[----:B------:R-:W-:Y:S02]  /*11930*/  SEL R73, R203, 0xffffffe0, !P1 ;  /* 0xffffffe0cb497807 */ /* 0x000fe40004800000 */
[----:B------:R2:W-:Y:S01]  /*11940*/  @P0 STS.128 [R74+0x13800], RZ ;  /* 0x013800ff4a000388 */ /* 0x0005e20000000c00 */
[----:B------:R-:W-:Y:S02]  /*11950*/  SEL R75, R202, 0xffffffc0, !P2 ;  /* 0xffffffc0ca4b7807 */ /* 0x000fe40005000000 */
[--C-:B------:R-:W-:Y:S01]  /*11960*/  IMAD.IADD R63, R204, 0x1, R73.reuse ;  /* 0x00000001cc3f7824 */ /* 0x100fe200078e0249 */
[----:B------:R-:W-:Y:S01]  /*11970*/  @!PT LDS RZ, [RZ] ;  /* 0x00000000fffff984 */ /* 0x000fe20000000800 */
[----:B------:R-:W-:Y:S01]  /*11980*/  @!PT LDS RZ, [RZ] ;  /* 0x00000000fffff984 */ /* 0x000fe20000000800 */
[----:B------:R-:W-:Y:S01]  /*11990*/  @!PT LDS RZ, [RZ] ;  /* 0x00000000fffff984 */ /* 0x000fe20000000800 */
[----:B------:R-:W-:Y:S01]  /*119a0*/  @!P0 LDGSTS.E.BYPASS.LTC128B.128 [R74+0xf800], desc[UR4][R14.64] ;  /* 0x0f8000000e4a8fae */ /* 0x000fe2000b981a04 */
[C---:B------:R-:W-:Y:S01]  /*119b0*/  IMAD.IADD R124, R126.reuse, 0x1, R73 ;  /* 0x000000017e7c7824 */ /* 0x040fe200078e0249 */
[----:B------:R-:W-:Y:S01]  /*119c0*/  P2R R3, PR, RZ, 0x4 ;  /* 0x00000004ff037803 */ /* 0x000fe20000000000 */
[--C-:B------:R-:W-:Y:S01]  /*119d0*/  IMAD.IADD R62, R126, 0x1, R75.reuse ;  /* 0x000000017e3e7824 */ /* 0x100fe200078e024b */
[----:B------:R2:W-:Y:S01]  /*119e0*/  @!P0 LDGSTS.E.BYPASS.LTC128B.128 [R74+0x13800], desc[UR4][R14.64+0x80] ;  /* 0x138000800e4a8fae */ /* 0x0005e2000b981a04 */
[----:B------:R-:W-:-:S02]  /*119f0*/  IMAD.IADD R60, R204, 0x1, R75 ;  /* 0x00000001cc3c7824 */ /* 0x000fc400078e024b */
[C---:B------:R-:W-:Y:S01]  /*11a00*/  IMAD.IADD R134, R73.reuse, 0x1, R62 ;  /* 0x0000000149867824 */ /* 0x040fe200078e023e */
[----:B------:R-:W-:Y:S04]  /*11a10*/  LDSM.16.M88.4 R104, [R126] ;  /* 0x000000007e68783b */ /* 0x000fe80000000200 */
[----:B------:R-:W3:Y:S04]  /*11a20*/  LDSM.16.M88.4 R44, [R0+UR6+0x4800] ;  /* 0x00480006002c783b */ /* 0x000ee80008000200 */
[----:B------:R-:W4:Y:S04]  /*11a30*/  LDSM.16.M88.4 R36, [R0+UR6+0x5000] ;  /* 0x005000060024783b */ /* 0x000f280008000200 */
[----:B------:R-:W4:Y:S04]  /*11a40*/  LDSM.16.M88.4 R52, [R0+UR6+0x4000] ;  /* 0x004000060034783b */ /* 0x000f280008000200 */
[----:B------:R-:W-:Y:S04]  /*11a50*/  LDSM.16.M88.4 R76, [R124] ;  /* 0x000000007c4c783b */ /* 0x000fe80000000200 */
[----:B-1----:R-:W-:Y:S01]  /*11a60*/  LDSM.16.M88.4 R8, [R63+0x4800] ;  /* 0x004800003f08783b */ /* 0x002fe20000000200 */
[----:B--2---:R-:W-:-:S03]  /*11a70*/  IMAD.IADD R74, R73, 0x1, R60 ;  /* 0x00000001494a7824 */ /* 0x004fc600078e023c */
[----:B------:R-:W1:Y:S04]  /*11a80*/  LDSM.16.M88.4 R12, [R0+UR6+0x6800] ;  /* 0x00680006000c783b */ /* 0x000e680008000200 */
[----:B------:R-:W2:Y:S04]  /*11a90*/  LDSM.16.M88.4 R4, [R63+0x5000] ;  /* 0x005000003f04783b */ /* 0x000ea80000000200 */
[----:B------:R-:W2:Y:S04]  /*11aa0*/  LDSM.16.M88.4 R28, [R0+UR6+0x5800] ;  /* 0x00580006001c783b */ /* 0x000ea80008000200 */
[----:B------:R-:W2:Y:S04]  /*11ab0*/  LDSM.16.M88.4 R20, [R0+UR6+0x6000] ;  /* 0x006000060014783b */ /* 0x000ea80008000200 */
[----:B------:R-:W2:Y:S04]  /*11ac0*/  LDSM.16.M88.4 R112, [R0+UR6+0x7000] ;  /* 0x007000060070783b */ /* 0x000ea80008000200 */
[----:B------:R-:W2:Y:S01]  /*11ad0*/  LDSM.16.M88.4 R120, [R0+UR6+0x7800] ;  /* 0x007800060078783b */ /* 0x000ea20008000200 */
[C---:B---3--:R-:W-:Y:S03]  /*11ae0*/  HMMA.16816.F32.BF16 R48, R104.reuse, R44, RZ ;  /* 0x0000002c6830723c */ /* 0x048fe600000418ff */
[----:B------:R-:W3:Y:S04]  /*11af0*/  LDSM.16.M88.4 R100, [R63+0x4000] ;  /* 0x004000003f64783b */ /* 0x000ee80000000200 */
[----:B------:R-:W3:Y:S01]  /*11b00*/  LDSM.16.M88.4 R88, [R63+0x6800] ;  /* 0x006800003f58783b */ /* 0x000ee20000000200 */
[C---:B----4-:R-:W-:Y:S03]  /*11b10*/  HMMA.16816.F32.BF16 R40, R104.reuse, R36, RZ ;  /* 0x000000246828723c */ /* 0x050fe600000418ff */
[----:B------:R-:W4:Y:S04]  /*11b20*/  LDSM.16.M88.4 R96, [R63+0x5800] ;  /* 0x005800003f60783b */ /* 0x000f280000000200 */
[----:B------:R-:W4:Y:S01]  /*11b30*/  LDSM.16.M88.4 R92, [R63+0x6000] ;  /* 0x006000003f5c783b */ /* 0x000f220000000200 */
[C---:B------:R-:W-:Y:S03]  /*11b40*/  HMMA.16816.F32.BF16 R44, R104.reuse, R46, RZ ;  /* 0x0000002e682c723c */ /* 0x040fe600000418ff */
[----:B------:R-:W4:Y:S04]  /*11b50*/  LDSM.16.M88.4 R84, [R63+0x7000] ;  /* 0x007000003f54783b */ /* 0x000f280000000200 */
[----:B------:R-:W4:Y:S01]  /*11b60*/  LDSM.16.M88.4 R80, [R63+0x7800] ;  /* 0x007800003f50783b */ /* 0x000f220000000200 */
[C---:B------:R-:W-:Y:S03]  /*11b70*/  HMMA.16816.F32.BF16 R36, R104.reuse, R38, RZ ;  /* 0x000000266824723c */ /* 0x040fe600000418ff */
[----:B------:R-:W-:Y:S04]  /*11b80*/  LDSM.16.M88.4 R64, [R62] ;  /* 0x000000003e40783b */ /* 0x000fe80000000200 */
[----:B------:R-:W4:Y:S01]  /*11b90*/  LDSM.16.M88.4 R68, [R60+0x4000] ;  /* 0x004000003c44783b */ /* 0x000f220000000200 */
[C---:B------:R-:W-:Y:S03]  /*11ba0*/  HMMA.16816.F32.BF16 R56, R104.reuse, R52, RZ ;  /* 0x000000346838723c */ /* 0x040fe600000418ff */
[----:B------:R-:W-:Y:S04]  /*11bb0*/  LDSM.16.M88.4 R128, [R124+0x2000] ;  /* 0x002000007c80783b */ /* 0x000fe80000000200 */
[----:B------:R-:W0:Y:S01]  /*11bc0*/  LDGDEPBAR ;  /* 0x00000000000079af */ /* 0x000e220000000000 */
[----:B-1----:R-:W-:Y:S08]  /*11bd0*/  HMMA.16816.F32.BF16 R16, R104, R12, RZ ;  /* 0x0000000c6810723c */ /* 0x002ff000000418ff */
[C---:B------:R-:W-:Y:S08]  /*11be0*/  HMMA.16816.F32.BF16 R48, R76.reuse, R8, R48 ;  /* 0x000000084c30723c */ /* 0x040ff00000041830 */
[C---:B------:R-:W-:Y:S01]  /*11bf0*/  HMMA.16816.F32.BF16 R44, R76.reuse, R10, R44 ;  /* 0x0000000a4c2c723c */ /* 0x040fe2000004182c */
[----:B------:R-:W1:Y:S07]  /*11c00*/  LDSM.16.M88.4 R8, [R60+0x4800] ;  /* 0x004800003c08783b */ /* 0x000e6e0000000200 */
[C---:B--2---:R-:W-:Y:S08]  /*11c10*/  HMMA.16816.F32.BF16 R40, R76.reuse, R4, R40 ;  /* 0x000000044c28723c */ /* 0x044ff00000041828 */
[----:B------:R-:W-:Y:S01]  /*11c20*/  HMMA.16816.F32.BF16 R36, R76, R6, R36 ;  /* 0x000000064c24723c */ /* 0x000fe20000041824 */
[----:B------:R-:W2:Y:S07]  /*11c30*/  LDSM.16.M88.4 R4, [R60+0x5000] ;  /* 0x005000003c04783b */ /* 0x000eae0000000200 */
        /* <DEDUP_REMOVED lines=11> */
[C---:B---3--:R-:W-:Y:S08]  /*11cf0*/  HMMA.16816.F32.BF16 R56, R76.reuse, R100, R56 ;  /* 0x000000644c38723c */ /* 0x048ff00000041838 */
[C---:B------:R-:W-:Y:S01]  /*11d00*/  HMMA.16816.F32.BF16 R52, R76.reuse, R102, R52 ;  /* 0x000000664c34723c */ /* 0x040fe20000041834 */
[----:B------:R-:W-:Y:S07]  /*11d10*/  LDSM.16.M88.4 R100, [R74+0x4000] ;  /* 0x004000004a64783b */ /* 0x000fee0000000200 */
[C---:B------:R-:W-:Y:S08]  /*11d20*/  HMMA.16816.F32.BF16 R16, R76.reuse, R88, R16 ;  /* 0x000000584c10723c */ /* 0x040ff00000041810 */
[C---:B------:R-:W-:Y:S01]  /*11d30*/  HMMA.16816.F32.BF16 R12, R76.reuse, R90, R12 ;  /* 0x0000005a4c0c723c */ /* 0x040fe2000004180c */
[----:B------:R-:W3:Y:S07]  /*11d40*/  LDSM.16.M88.4 R88, [R60+0x6000] ;  /* 0x006000003c58783b */ /* 0x000eee0000000200 */
        /* <DEDUP_REMOVED lines=14> */
[C---:B------:R-:W-:Y:S01]  /*11e30*/  HMMA.16816.F32.BF16 R52, R64.reuse, R70, R52 ;  /* 0x000000464034723c */ /* 0x040fe20000041834 */
[----:B------:R-:W-:Y:S07]  /*11e40*/  LDSM.16.M88.4 R68, [R134] ;  /* 0x000000008644783b */ /* 0x000fee0000000200 */
        /* <DEDUP_REMOVED lines=21> */
[----:B------:R-:W4:Y:S03]  /*11fa0*/  LDSM.16.M88.4 R64, [R0+UR6+0x8000] ;  /* 0x008000060040783b */ /* 0x000f260008000200 */
[C---:B-1----:R-:W-:Y:S01]  /*11fb0*/  HMMA.16816.F32.BF16 R32, R68.reuse, R8, R32 ;  /* 0x000000084420723c */ /* 0x042fe20000041820 */
[----:B------:R-:W-:Y:S07]  /*11fc0*/  LDSM.16.M88.4 R124, [R63+0xb000] ;  /* 0x00b000003f7c783b */ /* 0x000fee0000000200 */
        /* <DEDUP_REMOVED lines=8> */
[C---:B------:R-:W-:Y:S08]  /*12050*/  HMMA.16816.F32.BF16 R48, R68.reuse, R96, R48 ;  /* 0x000000604430723c */ /* 0x040ff00000041830 */
[C---:B------:R-:W-:Y:S01]  /*12060*/  HMMA.16816.F32.BF16 R44, R68.reuse, R98, R44 ;  /* 0x00000062442c723c */ /* 0x040fe2000004182c */
[----:B------:R-:W2:Y:S07]  /*12070*/  LDSM.16.M88.4 R96, [R0+UR6+0x9800] ;  /* 0x009800060060783b */ /* 0x000eae0008000200 */
[C---:B---3--:R-:W-:Y:S08]  /*12080*/  HMMA.16816.F32.BF16 R16, R68.reuse, R88, R16 ;  /* 0x000000584410723c */ /* 0x048ff00000041810 */
[----:B------:R-:W-:Y:S01]  /*12090*/  HMMA.16816.F32.BF16 R12, R68, R90, R12 ;  /* 0x0000005a440c723c */ /* 0x000fe2000004180c */
[----:B------:R-:W3:Y:S07]  /*120a0*/  LDSM.16.M88.4 R88, [R0+UR6+0xb800] ;  /* 0x00b800060058783b */ /* 0x000eee0008000200 */
        /* <DEDUP_REMOVED lines=11> */
[----:B------:R3:W-:Y:S07]  /*12160*/  LDSM.16.M88.4 R92, [R0+UR6+0xb000] ;  /* 0x00b00006005c783b */ /* 0x0007ee0008000200 */
[C---:B------:R-:W-:Y:S08]  /*12170*/  HMMA.16816.F32.BF16 R116, R68.reuse, R80, R116 ;  /* 0x000000504474723c */ /* 0x040ff00000041874 */
[C---:B------:R-:W-:Y:S01]  /*12180*/  HMMA.16816.F32.BF16 R112, R68.reuse, R82, R112 ;  /* 0x000000524470723c */ /* 0x040fe20000041870 */
[----:B------:R-:W2:Y:S07]  /*12190*/  LDSM.16.M88.4 R80, [R63+0x8000] ;  /* 0x008000003f50783b */ /* 0x000eae0000000200 */
[----:B------:R-:W-:Y:S01]  /*121a0*/  HMMA.16816.F32.BF16 R108, R68, R76, R108 ;  /* 0x0000004c446c723c */ /* 0x000fe2000004186c */
[----:B---3--:R-:W-:-:S05]  /*121b0*/  IMAD.SHL.U32 R0, R201, 0x2, RZ ;  /* 0x00000002c9007824 */ /* 0x008fca00078e00ff */
[----:B------:R-:W-:Y:S02]  /*121c0*/  LOP3.LUT R0, R0, 0x6, RZ, 0xc0, !PT ;  /* 0x0000000600007812 */ /* 0x000fe400078ec0ff */
[----:B------:R-:W-:Y:S01]  /*121d0*/  HMMA.16816.F32.BF16 R104, R68, R78, R104 ;  /* 0x0000004e4468723c */ /* 0x000fe20000041868 */
[----:B------:R-:W3:Y:S04]  /*121e0*/  LDSM.16.M88.4 R68, [R63+0x9000] ;  /* 0x009000003f44783b */ /* 0x000ee80000000200 */
[----:B------:R-:W-:Y:S03]  /*121f0*/  LDSM.16.M88.4 R76, [R63+0x8800] ;  /* 0x008800003f4c783b */ /* 0x000fe60000000200 */
[C---:B------:R-:W-:Y:S08]  /*12200*/  HMMA.16816.F32.BF16 R48, R84.reuse, R120, R48 ;  /* 0x000000785430723c */ /* 0x040ff00000041830 */
[C---:B------:R-:W-:Y:S01]  /*12210*/  HMMA.16816.F32.BF16 R44, R84.reuse, R122, R44 ;  /* 0x0000007a542c723c */ /* 0x040fe2000004182c */
[----:B------:R4:W3:Y:S07]  /*12220*/  LDSM.16.M88.4 R120, [R63+0xb800] ;  /* 0x00b800003f78783b */ /* 0x0008ee0000000200 */
[C---:B------:R-:W-:Y:S08]  /*12230*/  HMMA.16816.F32.BF16 R32, R84.reuse, R96, R32 ;  /* 0x000000605420723c */ /* 0x040ff00000041820 */
[C---:B------:R-:W-:Y:S01]  /*12240*/  HMMA.16816.F32.BF16 R28, R84.reuse, R98, R28 ;  /* 0x00000062541c723c */ /* 0x040fe2000004181c */
[----:B------:R-:W-:Y:S07]  /*12250*/  LDSM.16.M88.4 R96, [R60+0x8000] ;  /* 0x008000003c60783b */ /* 0x000fee0000000200 */
[----:B------:R-:W-:Y:S01]  /*12260*/  HMMA.16816.F32.BF16 R40, R84, R100, R40 ;  /* 0x000000645428723c */ /* 0x000fe20000041828 */
[----:B----4-:R-:W-:-:S05]  /*12270*/  IMAD.IADD R63, R217, 0x1, R0 ;  /* 0x00000001d93f7824 */ /* 0x010fca00078e0200 */
[C---:B------:R-:W-:Y:S02]  /*12280*/  ISETP.GE.AND P1, PT, R63.reuse, R72, PT ;  /* 0x000000483f00720c */ /* 0x040fe40003f26270 */
[C---:B------:R-:W-:Y:S01]  /*12290*/  HMMA.16816.F32.BF16 R36, R84.reuse, R102, R36 ;  /* 0x000000665424723c */ /* 0x040fe20000041824 */
[----:B------:R-:W4:Y:S07]  /*122a0*/  LDSM.16.M88.4 R100, [R62+0x2000] ;  /* 0x002000003e64783b */ /* 0x000f2e0000000200 */
        /* <DEDUP_REMOVED lines=14> */
[----:B------:R-:W-:Y:S07]  /*12390*/  LDSM.16.M88.4 R80, [R60+0xa000] ;  /* 0x00a000003c50783b */ /* 0x000fee0000000200 */
[C---:B------:R-:W-:Y:S08]  /*123a0*/  HMMA.16816.F32.BF16 R116, R84.reuse, R92, R116 ;  /* 0x0000005c5474723c */ /* 0x040ff00000041874 */
[----:B------:R-:W-:Y:S01]  /*123b0*/  HMMA.16816.F32.BF16 R112, R84, R94, R112 ;  /* 0x0000005e5470723c */ /* 0x000fe20000041870 */
[----:B------:R-:W2:Y:S04]  /*123c0*/  LDSM.16.M88.4 R92, [R60+0x8800] ;  /* 0x008800003c5c783b */ /* 0x000ea80000000200 */
[----:B------:R-:W-:Y:S03]  /*123d0*/  LDSM.16.M88.4 R84, [R60+0x9800] ;  /* 0x009800003c54783b */ /* 0x000fe60000000200 */
[C---:B---3--:R-:W-:Y:S08]  /*123e0*/  HMMA.16816.F32.BF16 R40, R128.reuse, R68, R40 ;  /* 0x000000448028723c */ /* 0x048ff00000041828 */
[C---:B------:R-:W-:Y:S01]  /*123f0*/  HMMA.16816.F32.BF16 R36, R128.reuse, R70, R36 ;  /* 0x000000468024723c */ /* 0x040fe20000041824 */
[----:B------:R-:W3:Y:S07]  /*12400*/  LDSM.16.M88.4 R68, [R60+0xb000] ;  /* 0x00b000003c44783b */ /* 0x000eee0000000200 */
[C---:B------:R-:W-:Y:S08]  /*12410*/  HMMA.16816.F32.BF16 R108, R128.reuse, R120, R108 ;  /* 0x00000078806c723c */ /* 0x040ff0000004186c */
[----:B------:R-:W-:Y:S08]  /*12420*/  HMMA.16816.F32.BF16 R104, R128, R122, R104 ;  /* 0x0000007a8068723c */ /* 0x000ff00000041868 */
[C---:B----4-:R-:W-:Y:S08]  /*12430*/  HMMA.16816.F32.BF16 R56, R100.reuse, R96, R56 ;  /* 0x000000606438723c */ /* 0x050ff00000041838 */
[C---:B------:R-:W-:Y:S08]  /*12440*/  HMMA.16816.F32.BF16 R52, R100.reuse, R98, R52 ;  /* 0x000000626434723c */ /* 0x040ff00000041834 */
[C---:B------:R-:W-:Y:S08]  /*12450*/  HMMA.16816.F32.BF16 R40, R100.reuse, R88, R40 ;  /* 0x000000586428723c */ /* 0x040ff00000041828 */
[----:B------:R-:W-:Y:S01]  /*12460*/  HMMA.16816.F32.BF16 R36, R100, R90, R36 ;  /* 0x0000005a6424723c */ /* 0x000fe20000041824 */
[----:B------:R-:W4:Y:S07]  /*12470*/  LDSM.16.M88.4 R88, [R74+0x8800] ;  /* 0x008800004a58783b */ /* 0x000f2e0000000200 */
[C---:B------:R-:W-:Y:S08]  /*12480*/  HMMA.16816.F32.BF16 R44, R128.reuse, R78, R44 ;  /* 0x0000004e802c723c */ /* 0x040ff0000004182c */
[----:B------:R-:W-:Y:S08]  /*12490*/  HMMA.16816.F32.BF16 R116, R128, R124, R116 ;  /* 0x0000007c8074723c */ /* 0x000ff00000041874 */
[C---:B------:R-:W-:Y:S08]  /*124a0*/  HMMA.16816.F32.BF16 R108, R100.reuse, R64, R108 ;  /* 0x00000040646c723c */ /* 0x040ff0000004186c */
[----:B------:R-:W-:Y:S01]  /*124b0*/  HMMA.16816.F32.BF16 R104, R100, R66, R104 ;  /* 0x000000426468723c */ /* 0x000fe20000041868 */
[----:B------:R-:W4:Y:S07]  /*124c0*/  LDSM.16.M88.4 R64, [R74+0x9000] ;  /* 0x009000004a40783b */ /* 0x000f2e0000000200 */
        /* <DEDUP_REMOVED lines=8> */
[----:B------:R-:W-:Y:S01]  /*12550*/  HMMA.16816.F32.BF16 R112, R128, R126, R112 ;  /* 0x0000007e8070723c */ /* 0x000fe20000041870 */
[----:B------:R-:W1:Y:S07]  /*12560*/  LDSM.16.M88.4 R8, [R74+0x9800] ;  /* 0x009800004a08783b */ /* 0x000e6e0000000200 */
[----:B--2---:R-:W-:Y:S03]  /*12570*/  HMMA.16816.F32.BF16 R44, R100, R94, R44 ;  /* 0x0000005e642c723c */ /* 0x004fe6000004182c */
[----:B------:R-:W-:-:S02]  /*12580*/  FSEL R54, R54, -INF , !P4 ;  /* 0xff80000036367808 */ /* 0x000fc40006000000 */
[----:B------:R-:W-:-:S03]  /*12590*/  FSEL R0, R52, -INF , !P4 ;  /* 0xff80000034007808 */ /* 0x000fc60006000000 */
[----:B---3--:R-:W-:Y:S01]  /*125a0*/  HMMA.16816.F32.BF16 R116, R100, R68, R116 ;  /* 0x000000446474723c */ /* 0x008fe20000041874 */
[----:B------:R-:W-:Y:S01]  /*125b0*/  VIADD R69, R63, 0x1 ;  /* 0x000000013f457836 */ /* 0x000fe20000000000 */
[----:B------:R-:W-:-:S04]  /*125c0*/  FSEL R68, R56, -INF , !P1 ;  /* 0xff80000038447808 */ /* 0x000fc80004800000 */
[-C--:B------:R-:W-:Y:S01]  /*125d0*/  ISETP.GE.AND P0, PT, R69, R72.reuse, PT ;  /* 0x000000484500720c */ /* 0x080fe20003f06270 */
[C---:B------:R-:W-:Y:S01]  /*125e0*/  VIADD R69, R63.reuse, 0x10 ;  /* 0x000000103f457836 */ /* 0x040fe20000000000 */
[C---:B------:R-:W-:Y:S01]  /*125f0*/  HMMA.16816.F32.BF16 R112, R100.reuse, R70, R112 ;  /* 0x000000466470723c */ /* 0x040fe20000041870 */
[----:B------:R-:W-:Y:S01]  /*12600*/  VIADD R71, R63, 0x11 ;  /* 0x000000113f477836 */ /* 0x000fe20000000000 */
[----:B------:R-:W-:Y:S01]  /*12610*/  FSEL R70, R53, -INF , !P5 ;  /* 0xff80000035467808 */ /* 0x000fe20006800000 */
[----:B------:R-:W-:Y:S01]  /*12620*/  VIADD R53, R63, 0x28 ;  /* 0x000000283f357836 */ /* 0x000fe20000000000 */
[-C--:B------:R-:W-:Y:S01]  /*12630*/  ISETP.GE.AND P6, PT, R69, R72.reuse, PT ;  /* 0x000000484500720c */ /* 0x080fe20003fc6270 */
[----:B------:R-:W-:Y:S01]  /*12640*/  VIADD R69, R63, 0x18 ;  /* 0x000000183f457836 */ /* 0x000fe20000000000 */
[----:B------:R-:W-:Y:S02]  /*12650*/  ISETP.GE.AND P2, PT, R71, R72, PT ;  /* 0x000000484700720c */ /* 0x000fe40003f46270 */
[----:B------:R-:W-:Y:S01]  /*12660*/  HMMA.16816.F32.BF16 R32, R100, R84, R32 ;  /* 0x000000546420723c */ /* 0x000fe20000041820 */
[----:B------:R-:W-:-:S02]  /*12670*/  FSEL R71, R59, -INF , !P0 ;  /* 0xff8000003b477808 */ /* 0x000fc40004000000 */
[----:B------:R-:W-:Y:S02]  /*12680*/  ISETP.GE.AND P3, PT, R69, R72, PT ;  /* 0x000000484500720c */ /* 0x000fe40003f66270 */
[----:B------:R-:W-:-:S03]  /*12690*/  FSEL R69, R57, -INF , !P0 ;  /* 0xff80000039457808 */ /* 0x000fc60004000000 */
[----:B------:R-:W-:Y:S01]  /*126a0*/  HMMA.16816.F32.BF16 R24, R100, R80, R24 ;  /* 0x000000506418723c */ /* 0x000fe20000041818 */
[----:B------:R-:W-:Y:S02]  /*126b0*/  FSEL R80, R58, -INF , !P1 ;  /* 0xff8000003a507808 */ /* 0x000fe40004800000 */
[----:B------:R-:W2:Y:S05]  /*126c0*/  LDSM.16.M88.4 R56, [R74+0xa000] ;  /* 0x00a000004a38783b */ /* 0x000eaa0000000200 */
[C---:B----4-:R-:W-:Y:S08]  /*126d0*/  HMMA.16816.F32.BF16 R44, R4.reuse, R90, R44 ;  /* 0x0000005a042c723c */ /* 0x050ff0000004182c */
[----:B------:R-:W-:Y:S01]  /*126e0*/  HMMA.16816.F32.BF16 R40, R4, R64, R40 ;  /* 0x000000400428723c */ /* 0x000fe20000041828 */
[----:B------:R-:W-:-:S07]  /*126f0*/  VIADD R65, R63, 0x21 ;  /* 0x000000213f417836 */ /* 0x000fce0000000000 */
[----:B------:R-:W-:Y:S03]  /*12700*/  HMMA.16816.F32.BF16 R28, R100, R86, R28 ;  /* 0x00000056641c723c */ /* 0x000fe6000004181c */
[----:B------:R-:W-:Y:S02]  /*12710*/  FSEL R86, R46, -INF , !P3 ;  /* 0xff8000002e567808 */ /* 0x000fe40005800000 */
[----:B------:R-:W-:-:S03]  /*12720*/  FSEL R46, R44, -INF , !P3 ;  /* 0xff8000002c2e7808 */ /* 0x000fc60005800000 */
[----:B------:R-:W-:Y:S01]  /*12730*/  HMMA.16816.F32.BF16 R16, R100, R76, R16 ;  /* 0x0000004c6410723c */ /* 0x000fe20000041810 */
[----:B------:R-:W-:-:S05]  /*12740*/  VIADD R77, R63, 0x19 ;  /* 0x000000193f4d7836 */ /* 0x000fca0000000000 */
[-C--:B------:R-:W-:Y:S01]  /*12750*/  ISETP.GE.AND P1, PT, R77, R72.reuse, PT ;  /* 0x000000484d00720c */ /* 0x080fe20003f26270 */
[C---:B------:R-:W-:Y:S01]  /*12760*/  VIADD R77, R63.reuse, 0x20 ;  /* 0x000000203f4d7836 */ /* 0x040fe20000000000 */
[----:B-1----:R-:W-:Y:S01]  /*12770*/  HMMA.16816.F32.BF16 R32, R4, R8, R32 ;  /* 0x000000080420723c */ /* 0x002fe20000041820 */
[----:B------:R-:W-:Y:S01]  /*12780*/  VIADD R9, R63, 0x38 ;  /* 0x000000383f097836 */ /* 0x000fe20000000000 */
[----:B------:R-:W-:Y:S02]  /*12790*/  FSEL R84, R47, -INF , !P1 ;  /* 0xff8000002f547808 */ /* 0x000fe40004800000 */
[----:B------:R-:W-:-:S04]  /*127a0*/  ISETP.GE.AND P0, PT, R77, R72, PT ;  /* 0x000000484d00720c */ /* 0x000fc80003f06270 */
[----:B------:R-:W-:Y:S01]  /*127b0*/  HMMA.16816.F32.BF16 R48, R100, R92, R48 ;  /* 0x0000005c6430723c */ /* 0x000fe20000041830 */
[----:B------:R-:W-:Y:S02]  /*127c0*/  FSEL R140, R42, -INF , !P0 ;  /* 0xff8000002a8c7808 */ /* 0x000fe40004000000 */
[----:B------:R-:W-:-:S05]  /*127d0*/  FSEL R42, R40, -INF , !P0 ;  /* 0xff800000282a7808 */ /* 0x000fca0004000000 */
[----:B------:R-:W-:Y:S01]  /*127e0*/  HMMA.16816.F32.BF16 R20, R100, R82, R20 ;  /* 0x000000526414723c */ /* 0x000fe20000041814 */
[----:B------:R-:W-:Y:S02]  /*127f0*/  FSEL R82, R55, -INF , !P5 ;  /* 0xff80000037527808 */ /* 0x000fe40006800000 */
[----:B------:R-:W-:-:S04]  /*12800*/  ISETP.GE.AND P5, PT, R65, R72, PT ;  /* 0x000000484100720c */ /* 0x000fc80003fa6270 */
[----:B------:R-:W-:Y:S01]  /*12810*/  FSEL R242, R41, -INF , !P5 ;  /* 0xff80000029f27808 */ /* 0x000fe20006800000 */
[----:B------:R-:W-:Y:S01]  /*12820*/  HMMA.16816.F32.BF16 R12, R100, R78, R12 ;  /* 0x0000004e640c723c */ /* 0x000fe2000004180c */
[----:B------:R-:W-:Y:S01]  /*12830*/  FSEL R100, R45, -INF , !P1 ;  /* 0xff8000002d647808 */ /* 0x000fe20004800000 */
[----:B------:R-:W-:Y:S01]  /*12840*/  VIADD R41, R63, 0x40 ;  /* 0x000000403f297836 */ /* 0x000fe20000000000 */
[-C--:B------:R-:W-:Y:S01]  /*12850*/  ISETP.GE.AND P1, PT, R9, R72.reuse, PT ;  /* 0x000000480900720c */ /* 0x080fe20003f26270 */
[----:B------:R-:W-:Y:S01]  /*12860*/  VIADD R9, R63, 0x39 ;  /* 0x000000393f097836 */ /* 0x000fe20000000000 */
[----:B------:R-:W-:Y:S01]  /*12870*/  FSEL R142, R43, -INF , !P5 ;  /* 0xff8000002b8e7808 */ /* 0x000fe20006800000 */
[----:B------:R-:W-:Y:S02]  /*12880*/  VIADD R43, R63, 0x41 ;  /* 0x000000413f2b7836 */ /* 0x000fe40000000000 */
[----:B------:R-:W-:Y:S01]  /*12890*/  HMMA.16816.F32.BF16 R28, R4, R10, R28 ;  /* 0x0000000a041c723c */ /* 0x000fe2000004181c */
[----:B------:R-:W-:-:S02]  /*128a0*/  ISETP.GE.AND P0, PT, R9, R72, PT ;  /* 0x000000480900720c */ /* 0x000fc40003f06270 */
[----:B------:R-:W1:Y:S05]  /*128b0*/  LDSM.16.M88.4 R8, [R74+0xb000] ;  /* 0x00b000004a08783b */ /* 0x000e6a0000000200 */
[C---:B------:R-:W-:Y:S01]  /*128c0*/  HMMA.16816.F32.BF16 R64, R4.reuse, R66, R36 ;  /* 0x000000420440723c */ /* 0x040fe20000041824 */
[----:B------:R-:W3:Y:S07]  /*128d0*/  LDSM.16.M88.4 R36, [R74+0xa800] ;  /* 0x00a800004a24783b */ /* 0x000eee0000000200 */
[----:B------:R-:W-:Y:S03]  /*128e0*/  HMMA.16816.F32.BF16 R48, R4, R88, R48 ;  /* 0x000000580430723c */ /* 0x000fe60000041830 */
[----:B------:R-:W-:Y:S01]  /*128f0*/  FSEL R226, R29, -INF , !P0 ;  /* 0xff8000001de27808 */ /* 0x000fe20004000000 */
[----:B------:R-:W-:Y:S01]  /*12900*/  VIADD R29, R63, 0x58 ;  /* 0x000000583f1d7836 */ /* 0x000fe20000000000 */
[----:B------:R-:W-:-:S02]  /*12910*/  FSEL R198, R31, -INF , !P0 ;  /* 0xff8000001fc67808 */ /* 0x000fc40004000000 */
[----:B------:R-:W-:Y:S01]  /*12920*/  FSEL R232, R30, -INF , !P1 ;  /* 0xff8000001ee87808 */ /* 0x000fe20004800000 */
[----:B--2---:R-:W-:Y:S01]  /*12930*/  HMMA.16816.F32.BF16 R24, R4, R56, R24 ;  /* 0x000000380418723c */ /* 0x004fe20000041818 */
[----:B------:R-:W-:Y:S02]  /*12940*/  FSEL R220, R28, -INF , !P1 ;  /* 0xff8000001cdc7808 */ /* 0x000fe40004800000 */
[----:B------:R-:W-:Y:S01]  /*12950*/  ISETP.GE.AND P0, PT, R29, R72, PT ;  /* 0x000000481d00720c */ /* 0x000fe20003f06270 */
[----:B------:R-:W-:-:S04]  /*12960*/  VIADD R29, R63, 0x59 ;  /* 0x000000593f1d7836 */ /* 0x000fc80000000000 */
[----:B------:R-:W-:Y:S01]  /*12970*/  HMMA.16816.F32.BF16 R56, R4, R58, R20 ;  /* 0x0000003a0438723c */ /* 0x000fe20000041814 */
[----:B------:R-:W2:Y:S01]  /*12980*/  LDSM.16.M88.4 R20, [R74+0xb800] ;  /* 0x00b800004a14783b */ /* 0x000ea20000000200 */
[----:B------:R-:W-:-:S04]  /*12990*/  DEPBAR.LE SB0, 0x0 ;  /* 0x000080000000791a */ /* 0x000fc80000000000 */
[----:B------:R-:W-:Y:S01]  /*129a0*/  FSEL R92, R49, -INF , !P2 ;  /* 0xff800000315c7808 */ /* 0x000fe20005000000 */
[----:B------:R-:W-:Y:S01]  /*129b0*/  VIADD R49, R63, 0x30 ;  /* 0x000000303f317836 */ /* 0x000fe20000000000 */
[----:B------:R-:W-:Y:S02]  /*129c0*/  FSEL R76, R50, -INF , !P6 ;  /* 0xff800000324c7808 */ /* 0x000fe40007000000 */
[----:B------:R-:W-:Y:S01]  /*129d0*/  FSEL R50, R48, -INF , !P6 ;  /* 0xff80000030327808 */ /* 0x000fe20007000000 */
[C---:B-1----:R-:W-:Y:S01]  /*129e0*/  HMMA.16816.F32.BF16 R112, R4.reuse, R10, R112 ;  /* 0x0000000a0470723c */ /* 0x042fe20000041870 */
[-C--:B------:R-:W-:Y:S01]  /*129f0*/  ISETP.GE.AND P6, PT, R53, R72.reuse, PT ;  /* 0x000000483500720c */ /* 0x080fe20003fc6270 */
[----:B------:R-:W-:Y:S01]  /*12a00*/  VIADD R53, R63, 0x29 ;  /* 0x000000293f357836 */ /* 0x000fe20000000000 */
[-C--:B------:R-:W-:Y:S01]  /*12a10*/  ISETP.GE.AND P4, PT, R49, R72.reuse, PT ;  /* 0x000000483100720c */ /* 0x080fe20003f86270 */
[C---:B------:R-:W-:Y:S01]  /*12a20*/  VIADD R49, R63.reuse, 0x31 ;  /* 0x000000313f317836 */ /* 0x040fe20000000000 */
[----:B------:R-:W-:Y:S01]  /*12a30*/  FSEL R244, R66, -INF , !P6 ;  /* 0xff80000042f47808 */ /* 0x000fe20007000000 */
[----:B------:R-:W-:Y:S01]  /*12a40*/  VIADD R11, R63, 0x69 ;  /* 0x000000693f0b7836 */ /* 0x000fe20000000000 */
[----:B------:R-:W-:Y:S01]  /*12a50*/  FSEL R240, R64, -INF , !P6 ;  /* 0xff80000040f07808 */ /* 0x000fe20007000000 */
[----:B---3--:R-:W-:Y:S01]  /*12a60*/  HMMA.16816.F32.BF16 R16, R4, R36, R16 ;  /* 0x000000240410723c */ /* 0x008fe20000041810 */
[-C--:B------:R-:W-:Y:S01]  /*12a70*/  ISETP.GE.AND P6, PT, R41, R72.reuse, PT ;  /* 0x000000482900720c */ /* 0x080fe20003fc6270 */
[----:B------:R-:W-:Y:S01]  /*12a80*/  VIADD R41, R63, 0x48 ;  /* 0x000000483f297836 */ /* 0x000fe20000000000 */
[----:B------:R-:W-:-:S02]  /*12a90*/  ISETP.GE.AND P3, PT, R49, R72, PT ;  /* 0x000000483100720c */ /* 0x000fc40003f66270 */
[----:B------:R-:W-:Y:S02]  /*12aa0*/  FSEL R78, R51, -INF , !P2 ;  /* 0xff800000334e7808 */ /* 0x000fe40005000000 */
[----:B------:R-:W-:Y:S01]  /*12ab0*/  FSEL R230, R33, -INF , !P3 ;  /* 0xff80000021e67808 */ /* 0x000fe20005800000 */
[----:B------:R-:W-:Y:S01]  /*12ac0*/  VIADD R33, R63, 0x50 ;  /* 0x000000503f217836 */ /* 0x000fe20000000000 */
[-C--:B------:R-:W-:Y:S01]  /*12ad0*/  ISETP.GE.AND P5, PT, R41, R72.reuse, PT ;  /* 0x000000482900720c */ /* 0x080fe20003fa6270 */
[----:B------:R-:W-:Y:S01]  /*12ae0*/  HMMA.16816.F32.BF16 R12, R4, R38, R12 ;  /* 0x00000026040c723c */ /* 0x000fe2000004180c */
[----:B------:R-:W-:Y:S01]  /*12af0*/  ISETP.GE.AND P2, PT, R53, R72, PT ;  /* 0x000000483500720c */ /* 0x000fe20003f46270 */
[----:B------:R-:W-:Y:S01]  /*12b00*/  VIADD R41, R63, 0x49 ;  /* 0x000000493f297836 */ /* 0x000fe20000000000 */
[----:B------:R-:W-:Y:S02]  /*12b10*/  FSEL R228, R32, -INF , !P4 ;  /* 0xff80000020e47808 */ /* 0x000fe40006000000 */
[----:B------:R-:W-:-:S02]  /*12b20*/  FSEL R32, R35, -INF , !P3 ;  /* 0xff80000023207808 */ /* 0x000fc40005800000 */
[----:B------:R-:W-:Y:S01]  /*12b30*/  FSEL R194, R58, -INF , !P5 ;  /* 0xff8000003ac27808 */ /* 0x000fe20006800000 */
[C---:B------:R-:W-:Y:S01]  /*12b40*/  HMMA.16816.F32.BF16 R116, R4.reuse, R8, R116 ;  /* 0x000000080474723c */ /* 0x040fe20000041874 */
[----:B------:R-:W-:Y:S01]  /*12b50*/  VIADD R9, R63, 0x68 ;  /* 0x000000683f097836 */ /* 0x000fe20000000000 */
[----:B------:R-:W-:Y:S02]  /*12b60*/  FSEL R190, R56, -INF , !P5 ;  /* 0xff80000038be7808 */ /* 0x000fe40006800000 */
[----:B------:R-:W-:Y:S02]  /*12b70*/  FSEL R236, R67, -INF , !P2 ;  /* 0xff80000043ec7808 */ /* 0x000fe40005000000 */
[----:B------:R-:W-:Y:S02]  /*12b80*/  FSEL R238, R65, -INF , !P2 ;  /* 0xff80000041ee7808 */ /* 0x000fe40005000000 */
[-C--:B------:R-:W-:Y:S01]  /*12b90*/  ISETP.GE.AND P3, PT, R33, R72.reuse, PT ;  /* 0x000000482100720c */ /* 0x080fe20003f66270 */
[----:B------:R-:W-:Y:S01]  /*12ba0*/  VIADD R33, R63, 0x51 ;  /* 0x000000513f217836 */ /* 0x000fe20000000000 */
[-C--:B------:R-:W-:Y:S01]  /*12bb0*/  ISETP.GE.AND P5, PT, R11, R72.reuse, PT ;  /* 0x000000480b00720c */ /* 0x080fe20003fa6270 */
[----:B--2---:R-:W-:Y:S01]  /*12bc0*/  HMMA.16816.F32.BF16 R108, R4, R20, R108 ;  /* 0x00000014046c723c */ /* 0x004fe2000004186c */
[----:B------:R-:W-:Y:S01]  /*12bd0*/  ISETP.GE.AND P2, PT, R43, R72, PT ;  /* 0x000000482b00720c */ /* 0x000fe20003f46270 */
[----:B------:R-:W-:Y:S01]  /*12be0*/  VIADD R11, R63, 0x78 ;  /* 0x000000783f0b7836 */ /* 0x000fe20000000000 */
[----:B------:R-:W-:-:S02]  /*12bf0*/  FSEL R196, R26, -INF , !P6 ;  /* 0xff8000001ac47808 */ /* 0x000fc40007000000 */
[----:B------:R-:W-:Y:S02]  /*12c00*/  FSEL R192, R24, -INF , !P6 ;  /* 0xff80000018c07808 */ /* 0x000fe40007000000 */
[----:B------:R-:W-:Y:S01]  /*12c10*/  FSEL R234, R34, -INF , !P4 ;  /* 0xff80000022ea7808 */ /* 0x000fe20006000000 */
[----:B------:R-:W-:Y:S01]  /*12c20*/  HMMA.16816.F32.BF16 R104, R4, R22, R104 ;  /* 0x000000160468723c */ /* 0x000fe20000041868 */
[-C--:B------:R-:W-:Y:S01]  /*12c30*/  ISETP.GE.AND P6, PT, R9, R72.reuse, PT ;  /* 0x000000480900720c */ /* 0x080fe20003fc6270 */
[----:B------:R-:W-:Y:S01]  /*12c40*/  VIADD R9, R63, 0x70 ;  /* 0x000000703f097836 */ /* 0x000fe20000000000 */
[----:B------:R-:W-:Y:S02]  /*12c50*/  ISETP.GE.AND P4, PT, R41, R72, PT ;  /* 0x000000482900720c */ /* 0x000fe40003f86270 */
[----:B------:R-:W-:Y:S02]  /*12c60*/  FSEL R150, R115, -INF , !P5 ;  /* 0xff80000073967808 */ /* 0x000fe40006800000 */
[----:B------:R-:W-:-:S02]  /*12c70*/  FSEL R152, R113, -INF , !P5 ;  /* 0xff80000071987808 */ /* 0x000fc40006800000 */
[----:B------:R-:W-:Y:S01]  /*12c80*/  FSEL R176, R25, -INF , !P2 ;  /* 0xff80000019b07808 */ /* 0x000fe20005000000 */
[----:B------:R-:W-:Y:S01]  /*12c90*/  VIADD R25, R63, 0x60 ;  /* 0x000000603f197836 */ /* 0x000fe20000000000 */
[----:B------:R-:W-:Y:S02]  /*12ca0*/  ISETP.GT.AND P5, PT, R227, R206, PT ;  /* 0x000000cee300720c */ /* 0x000fe40003fa4270 */
[-C--:B------:R-:W-:Y:S02]  /*12cb0*/  ISETP.GE.AND P1, PT, R33, R72.reuse, PT ;  /* 0x000000482100720c */ /* 0x080fe40003f26270 */
[----:B------:R-:W-:Y:S02]  /*12cc0*/  FSEL R186, R59, -INF , !P4 ;  /* 0xff8000003bba7808 */ /* 0x000fe40006000000 */
[----:B------:R-:W-:Y:S02]  /*12cd0*/  FSEL R180, R57, -INF , !P4 ;  /* 0xff80000039b47808 */ /* 0x000fe40006000000 */
[----:B------:R-:W-:Y:S01]  /*12ce0*/  FSEL R168, R27, -INF , !P2 ;  /* 0xff8000001ba87808 */ /* 0x000fe20005000000 */
[----:B------:R-:W-:Y:S01]  /*12cf0*/  VIADD R27, R63, 0x61 ;  /* 0x000000613f1b7836 */ /* 0x000fe20000000000 */
[----:B------:R-:W-:Y:S01]  /*12d00*/  ISETP.GE.AND P4, PT, R9, R72, PT ;  /* 0x000000480900720c */ /* 0x000fe20003f86270 */
[C---:B------:R-:W-:Y:S01]  /*12d10*/  VIADD R9, R63.reuse, 0x71 ;  /* 0x000000713f097836 */ /* 0x040fe20000000000 */
[----:B------:R-:W-:Y:S01]  /*12d20*/  FSEL R188, R18, -INF , !P3 ;  /* 0xff80000012bc7808 */ /* 0x000fe20005800000 */
[----:B------:R-:W-:Y:S01]  /*12d30*/  VIADD R63, R63, 0x79 ;  /* 0x000000793f3f7836 */ /* 0x000fe20000000000 */
[----:B------:R-:W-:-:S02]  /*12d40*/  FSEL R178, R16, -INF , !P3 ;  /* 0xff80000010b27808 */ /* 0x000fc40005800000 */
[----:B------:R-:W-:Y:S02]  /*12d50*/  FSEL R184, R19, -INF , !P1 ;  /* 0xff80000013b87808 */ /* 0x000fe40004800000 */
[----:B------:R-:W-:Y:S02]  /*12d60*/  FSEL R174, R17, -INF , !P1 ;  /* 0xff80000011ae7808 */ /* 0x000fe40004800000 */
        /* <DEDUP_REMOVED lines=9> */
[----:B------:R-:W-:-:S02]  /*12e00*/  ISETP.GE.AND P3, PT, R9, R72, PT ;  /* 0x000000480900720c */ /* 0x000fc40003f66270 */
[-C--:B------:R-:W-:Y:S02]  /*12e10*/  ISETP.GE.AND P1, PT, R11, R72.reuse, PT ;  /* 0x000000480b00720c */ /* 0x080fe40003f26270 */
[----:B------:R-:W-:Y:S02]  /*12e20*/  ISETP.GE.AND P0, PT, R63, R72, PT ;  /* 0x000000483f00720c */ /* 0x000fe40003f06270 */
[----:B------:R-:W-:Y:S02]  /*12e30*/  FSEL R162, R119, -INF , !P2 ;  /* 0xff80000077a27808 */ /* 0x000fe40005000000 */
[----:B------:R-:W-:Y:S02]  /*12e40*/  FSEL R156, R117, -INF , !P2 ;  /* 0xff800000759c7808 */ /* 0x000fe40005000000 */
[----:B------:R-:W-:Y:S02]  /*12e50*/  ISETP.NE.AND P2, PT, R3, RZ, PT ;  /* 0x000000ff0300720c */ /* 0x000fe40003f45270 */
        /* <DEDUP_REMOVED lines=25> */
.L_x_5107:
        /* <DEDUP_REMOVED lines=31> */
[----:B------:R-:W-:-:S02]  /*131e0*/  LOP3.LUT R3, R217, R8, RZ, 0x3c, !PT ;  /* 0x00000008d9037212 */ /* 0x000fc400078e3cff */
[----:B------:R-:W-:Y:S02]  /*131f0*/  LOP3.LUT R6, RZ, R8, RZ, 0x33, !PT ;  /* 0x00000008ff067212 */ /* 0x000fe400078e33ff */
        /* <DEDUP_REMOVED lines=27> */
.L_x_5108:
[----:B------:R-:W-:Y:S05]  /*133b0*/  BSYNC.RECONVERGENT B0 ;  /* 0x0000000000007941 */ /* 0x000fea0003800200 */
.L_x_5106:
[C---:B------:R-:W-:Y:S01]  /*133c0*/  IMAD.SHL.U32 R5, R210.reuse, 0x20, RZ ;  /* 0x00000020d2057824 */ /* 0x040fe200078e00ff */
[----:B------:R-:W-:Y:S01]  /*133d0*/  SHF.L.U64.HI R6, R210, 0x5, R211 ;  /* 0x00000005d2067819 */ /* 0x000fe200000102d3 */
[----:B------:R-:W-:-:S03]  /*133e0*/  IMAD.SHL.U32 R4, R201, 0x8, RZ ;  /* 0x00000008c9047824 */ /* 0x000fc600078e00ff */
[----:B------:R-:W-:Y:S02]  /*133f0*/  IADD3 R10, P0, PT, R5, R212, RZ ;  /* 0x000000d4050a7210 */ /* 0x000fe40007f1e0ff */
[----:B------:R-:W-:-:S03]  /*13400*/  LOP3.LUT R8, R4, 0x1c0, RZ, 0xc0, !PT ;  /* 0x000001c004087812 */ /* 0x000fc600078ec0ff */
[----:B------:R-:W-:Y:S01]  /*13410*/  IMAD.X R11, R6, 0x1, R213, P0 ;  /* 0x00000001060b7824 */ /* 0x000fe200000e06d5 */
[----:B------:R-:W-:Y:S02]  /*13420*/  LOP3.LUT R3, R8, 0x38, R201, 0xf8, !PT ;  /* 0x0000003808037812 */ /* 0x000fe400078ef8c9 */
[----:B------:R-:W-:Y:S02]  /*13430*/  IADD3 R8, P0, PT, R10, R5, RZ ;  /* 0x000000050a087210 */ /* 0x000fe40007f1e0ff */
[----:B------:R-:W-:-:S03]  /*13440*/  LOP3.LUT R3, R3, 0x38, R4, 0x78, !PT ;  /* 0x0000003803037812 */ /* 0x000fc600078e7804 */
[----:B------:R-:W-:Y:S01]  /*13450*/  IMAD.X R9, R11, 0x1, R6, P0 ;  /* 0x000000010b097824 */ /* 0x000fe200000e0606 */
        /* <DEDUP_REMOVED lines=10> */
[----:B------:R1:W-:Y:S03]  /*13500*/  LDGSTS.E.BYPASS.LTC128B.128 [R3+0x4000], desc[UR4][R212.64] ;  /* 0x04000000d4037fae */ /* 0x0003e6000b981a04 */
        /* <DEDUP_REMOVED lines=21> */
.L_x_5105:
[----:B------:R-:W-:Y:S05]  /*13660*/  BSYNC.RECONVERGENT B1 ;  /* 0x0000000000017941 */ /* 0x000fea0003800200 */
.L_x_5104:
        /* <DEDUP_REMOVED lines=49> */
[-C--:B------:R-:W-:Y:S01]  /*13980*/  IADD3 R55, PT, PT, R73, R64.reuse, RZ ;  /* 0x0000004049377210 */ /* 0x080fe20007ffe0ff */
[----:B------:R-:W-:Y:S01]  /*13990*/  LDSM.16.MT88.4 R124, [R64+0xc000] ;  /* 0x00c00000407c783b */ /* 0x000fe20000004200 */
[----:B------:R-:W-:-:S03]  /*139a0*/  IADD3 R38, PT, PT, R75, R64, RZ ;  /* 0x000000404b267210 */ /* 0x000fc60007ffe0ff */
[----:B------:R-:W1:Y:S04]  /*139b0*/  LDSM.16.MT88.4 R4, [R55+0xc000] ;  /* 0x00c000003704783b */ /* 0x000e680000004200 */
        /* <DEDUP_REMOVED lines=22> */
[----:B------:R-:W-:Y:S01]  /*13b20*/  MUFU.EX2 R57, R57 ;  /* 0x0000003900397308 */ /* 0x000fe20000000800 */
[----:B------:R-:W2:Y:S01]  /*13b30*/  LDSM.16.MT88.4 R80, [R38+0xc000] ;  /* 0x00c000002650783b */ /* 0x000ea20000004200 */
[----:B------:R-:W-:Y:S01]  /*13b40*/  IADD3 R0, PT, PT, R73, R38, RZ ;  /* 0x0000002649007210 */ /* 0x000fe20007ffe0ff */
[-CC-:B------:R-:W-:Y:S01]  /*13b50*/  FFMA.FTZ R47, R78, R62.reuse, -R63.reuse ;  /* 0x0000003e4e2f7223 */ /* 0x180fe2000001083f */
[-CC-:B------:R-:W-:Y:S01]  /*13b60*/  FFMA.FTZ R44, R86, R62.reuse, -R63.reuse ;  /* 0x0000003e562c7223 */ /* 0x180fe2000001083f */
[-C--:B------:R-:W-:Y:S01]  /*13b70*/  FFMA.FTZ R43, R84, R62.reuse, -R63 ;  /* 0x0000003e542b7223 */ /* 0x080fe2000001083f */
[-CC-:B------:R-:W-:Y:S01]  /*13b80*/  FFMA.FTZ R50, R50, R62.reuse, -R135.reuse ;  /* 0x0000003e32327223 */ /* 0x180fe20000010887 */
[----:B------:R-:W3:Y:S01]  /*13b90*/  LDSM.16.MT88.4 R88, [R0+0xc000] ;  /* 0x00c000000058783b */ /* 0x000ee20000004200 */
[----:B------:R-:W4:Y:S01]  /*13ba0*/  MUFU.EX2 R56, R56 ;  /* 0x0000003800387308 */ /* 0x000f220000000800 */
[-CC-:B------:R-:W-:Y:S01]  /*13bb0*/  FFMA.FTZ R49, R92, R62.reuse, -R135.reuse ;  /* 0x0000003e5c317223 */ /* 0x180fe20000010887 */
[-CC-:B------:R-:W-:Y:S01]  /*13bc0*/  FFMA.FTZ R46, R46, R62.reuse, -R135.reuse ;  /* 0x0000003e2e2e7223 */ /* 0x180fe20000010887 */
[----:B------:R-:W-:Y:S01]  /*13bd0*/  LDSM.16.MT88.4 R8, [R0+0xc800] ;  /* 0x00c800000008783b */ /* 0x000fe20000004200 */
[-C--:B------:R-:W-:Y:S01]  /*13be0*/  FFMA.FTZ R45, R100, R62.reuse, -R135 ;  /* 0x0000003e642d7223 */ /* 0x080fe20000010887 */
[-CC-:B------:R-:W-:Y:S01]  /*13bf0*/  FFMA.FTZ R40, R140, R62.reuse, -R63.reuse ;  /* 0x0000003e8c287223 */ /* 0x180fe2000001083f */
[-CC-:B------:R-:W-:Y:S01]  /*13c00*/  FFMA.FTZ R39, R142, R62.reuse, -R63.reuse ;  /* 0x0000003e8e277223 */ /* 0x180fe2000001083f */
[-C--:B------:R-:W-:Y:S01]  /*13c10*/  FFMA.FTZ R35, R244, R62.reuse, -R63 ;  /* 0x0000003ef4237223 */ /* 0x080fe2000001083f */
[----:B------:R-:W-:Y:S01]  /*13c20*/  MUFU.EX2 R52, R52 ;  /* 0x0000003400347308 */ /* 0x000fe20000000800 */
[----:B------:R-:W-:Y:S01]  /*13c30*/  LDSM.16.MT88.4 R140, [R55+0x10800] ;  /* 0x01080000378c783b */ /* 0x000fe20000004200 */
[-CC-:B------:R-:W-:Y:S01]  /*13c40*/  FFMA.FTZ R42, R42, R62.reuse, -R135.reuse ;  /* 0x0000003e2a2a7223 */ /* 0x180fe20000010887 */
[-CC-:B------:R-:W-:Y:S01]  /*13c50*/  FFMA.FTZ R41, R242, R62.reuse, -R135.reuse ;  /* 0x0000003ef2297223 */ /* 0x180fe20000010887 */
[-CC-:B------:R-:W-:Y:S01]  /*13c60*/  FFMA.FTZ R37, R240, R62.reuse, -R135.reuse ;  /* 0x0000003ef0257223 */ /* 0x180fe20000010887 */
[-C--:B------:R-:W-:Y:S01]  /*13c70*/  FFMA.FTZ R36, R238, R62.reuse, -R135 ;  /* 0x0000003eee247223 */ /* 0x080fe20000010887 */
[-CC-:B------:R-:W-:Y:S01]  /*13c80*/  FFMA.FTZ R34, R236, R62.reuse, -R63.reuse ;  /* 0x0000003eec227223 */ /* 0x180fe2000001083f */
[-CC-:B------:R-:W-:Y:S01]  /*13c90*/  FFMA.FTZ R33, R234, R62.reuse, -R63.reuse ;  /* 0x0000003eea217223 */ /* 0x180fe2000001083f */
[----:B------:R-:W5:Y:S01]  /*13ca0*/  MUFU.EX2 R51, R51 ;  /* 0x0000003300337308 */ /* 0x000f620000000800 */
[----:B----4-:R-:W-:Y:S01]  /*13cb0*/  F2FP.BF16.F32.PACK_AB R113, R56, R57 ;  /* 0x000000393871723e */ /* 0x010fe200000010ff */
[-CC-:B------:R-:W-:Y:S01]  /*13cc0*/  FFMA.FTZ R32, R32, R62.reuse, -R63.reuse ;  /* 0x0000003e20207223 */ /* 0x180fe2000001083f */
[-C--:B------:R-:W-:Y:S01]  /*13cd0*/  FFMA.FTZ R2, R232, R62.reuse, -R63 ;  /* 0x0000003ee8027223 */ /* 0x080fe2000001083f */
[-C--:B------:R-:W-:Y:S01]  /*13ce0*/  FFMA.FTZ R139, R228, R62.reuse, -R135 ;  /* 0x0000003ee48b7223 */ /* 0x080fe20000010887 */
        /* <DEDUP_REMOVED lines=10> */
[--C-:B------:R-:W-:Y:S01]  /*13d90*/  FFMA.FTZ R153, R172, R62, -R135.reuse ;  /* 0x0000003eac997223 */ /* 0x100fe20000010887 */
[----:B------:R-:W4:Y:S01]  /*13da0*/  MUFU.EX2 R58, R58 ;  /* 0x0000003a003a7308 */ /* 0x000f220000000800 */
[----:B-----5:R-:W-:Y:S01]  /*13db0*/  F2FP.BF16.F32.PACK_AB R115, R51, R52 ;  /* 0x000000343373723e */ /* 0x020fe200000010ff */
[-C--:B------:R-:W-:Y:S01]  /*13dc0*/  FFMA.FTZ R170, R170, R62.reuse, -R135 ;  /* 0x0000003eaaaa7223 */ /* 0x080fe20000010887 */
[-CC-:B------:R-:W-:Y:S01]  /*13dd0*/  FFMA.FTZ R155, R166, R62.reuse, -R63.reuse ;  /* 0x0000003ea69b7223 */ /* 0x180fe2000001083f */
        /* <DEDUP_REMOVED lines=8> */
[-C--:B------:R-:W-:Y:S01]  /*13e60*/  FFMA.FTZ R150, R150, R62.reuse, -R63 ;  /* 0x0000003e96967223 */ /* 0x080fe2000001083f */
[-CC-:B------:R-:W-:Y:S01]  /*13e70*/  FFMA.FTZ R66, R66, R62.reuse, -R135.reuse ;  /* 0x0000003e42427223 */ /* 0x180fe20000010887 */
[-C--:B------:R-:W-:Y:S01]  /*13e80*/  FFMA.FTZ R67, R67, R62.reuse, -R135 ;  /* 0x0000003e43437223 */ /* 0x080fe20000010887 */
[----:B------:R-:W-:Y:S01]  /*13e90*/  FFMA.FTZ R231, R60, R62, -R63 ;  /* 0x0000003e3ce77223 */ /* 0x000fe2000001083f */
[----:B------:R-:W5:Y:S01]  /*13ea0*/  MUFU.EX2 R53, R53 ;  /* 0x0000003500357308 */ /* 0x000f620000000800 */
[----:B----4-:R-:W-:Y:S01]  /*13eb0*/  F2FP.BF16.F32.PACK_AB R112, R58, R59 ;  /* 0x0000003b3a70723e */ /* 0x010fe200000010ff */
[----:B------:R-:W-:Y:S01]  /*13ec0*/  FADD.FTZ R57, R57, R56 ;  /* 0x0000003839397221 */ /* 0x000fe20000010000 */
[----:B------:R-:W-:Y:S01]  /*13ed0*/  FADD.FTZ R59, R59, R58 ;  /* 0x0000003a3b3b7221 */ /* 0x000fe20000010000 */
[----:B------:R-:W-:-:S02]  /*13ee0*/  ISETP.GE.AND P0, PT, R61, R206, PT ;  /* 0x000000ce3d00720c */ /* 0x000fc40003f06270 */
[----:B------:R-:W-:Y:S02]  /*13ef0*/  FADD.FTZ R52, R52, R57 ;  /* 0x0000003934347221 */ /* 0x000fe40000010000 */
[----:B------:R-:W-:Y:S02]  /*13f00*/  MUFU.EX2 R48, R48 ;  /* 0x0000003000307308 */ /* 0x000fe40000000800 */
[----:B------:R-:W-:-:S06]  /*13f10*/  FADD.FTZ R51, R51, R52 ;  /* 0x0000003433337221 */ /* 0x000fcc0000010000 */
        /* <DEDUP_REMOVED lines=74> */
[C---:B------:R-:W-:Y:S01]  /*143c0*/  HMMA.16816.F32.BF16 R100, R4.reuse, R140, R100 ;  /* 0x0000008c0464723c */ /* 0x040fe20000041864 */
[-CC-:B------:R-:W-:Y:S01]  /*143d0*/  FFMA.FTZ R140, R230, R62.reuse, -R135.reuse ;  /* 0x0000003ee68c7223 */ /* 0x180fe20000010887 */
[-CC-:B------:R-:W-:Y:S01]  /*143e0*/  FFMA.FTZ R141, R220, R62.reuse, -R135.reuse ;  /* 0x0000003edc8d7223 */ /* 0x180fe20000010887 */
[----:B------:R-:W-:Y:S05]  /*143f0*/  MUFU.EX2 R174, R174 ;  /* 0x000000ae00ae7308 */ /* 0x000fea0000000800 */
[C---:B------:R-:W-:Y:S01]  /*14400*/  HMMA.16816.F32.BF16 R104, R4.reuse, R142, R104 ;  /* 0x0000008e0468723c */ /* 0x040fe20000041868 */
[-C--:B------:R-:W-:Y:S01]  /*14410*/  FFMA.FTZ R142, R226, R62.reuse, -R135 ;  /* 0x0000003ee28e7223 */ /* 0x080fe20000010887 */
[----:B------:R-:W-:Y:S01]  /*14420*/  FFMA.FTZ R143, R198, R62, -R63 ;  /* 0x0000003ec68f7223 */ /* 0x000fe2000001083f */
[----:B------:R-:W1:Y:S05]  /*14430*/  MUFU.EX2 R140, R140 ;  /* 0x0000008c008c7308 */ /* 0x000e6a0000000800 */
[C---:B------:R-:W-:Y:S03]  /*14440*/  HMMA.16816.F32.BF16 R120, R4.reuse, R28, R120 ;  /* 0x0000001c0478723c */ /* 0x040fe60000041878 */
[----:B------:R-:W-:Y:S05]  /*14450*/  MUFU.EX2 R141, R141 ;  /* 0x0000008d008d7308 */ /* 0x000fea0000000800 */
[C---:B------:R-:W-:Y:S01]  /*14460*/  HMMA.16816.F32.BF16 R108, R4.reuse, R30, R108 ;  /* 0x0000001e046c723c */ /* 0x040fe2000004186c */
[----:B------:R-:W-:Y:S02]  /*14470*/  LDSM.16.MT88.4 R28, [R38+0x11000] ;  /* 0x01100000261c783b */ /* 0x000fe40000004200 */
[----:B------:R-:W1:Y:S05]  /*14480*/  MUFU.EX2 R142, R142 ;  /* 0x0000008e008e7308 */ /* 0x000e6a0000000800 */
[C---:B--2---:R-:W-:Y:S03]  /*14490*/  HMMA.16816.F32.BF16 R116, R4.reuse, R12, R116 ;  /* 0x0000000c0474723c */ /* 0x044fe60000041874 */
[----:B------:R-:W2:Y:S05]  /*144a0*/  MUFU.EX2 R143, R143 ;  /* 0x0000008f008f7308 */ /* 0x000eaa0000000800 */
[----:B------:R-:W-:Y:S01]  /*144b0*/  HMMA.16816.F32.BF16 R112, R4, R14, R112 ;  /* 0x0000000e0470723c */ /* 0x000fe20000041870 */
[----:B------:R-:W2:Y:S01]  /*144c0*/  LDSM.16.MT88.4 R12, [R64+0x11000] ;  /* 0x01100000400c783b */ /* 0x000ea20000004200 */
[----:B---3--:R-:W-:Y:S01]  /*144d0*/  F2FP.BF16.F32.PACK_AB R4, R41, R42 ;  /* 0x0000002a2904723e */ /* 0x008fe200000010ff */
[----:B------:R-:W-:Y:S01]  /*144e0*/  MUFU.EX2 R153, R153 ;  /* 0x0000009900997308 */ /* 0x000fe20000000800 */
[----:B------:R-:W-:-:S02]  /*144f0*/  F2FP.BF16.F32.PACK_AB R5, R39, R40 ;  /* 0x000000282705723e */ /* 0x000fc400000010ff */
[----:B-----5:R-:W-:Y:S02]  /*14500*/  F2FP.BF16.F32.PACK_AB R6, R36, R37 ;  /* 0x000000252406723e */ /* 0x020fe400000010ff */
[----:B------:R-:W-:-:S03]  /*14510*/  F2FP.BF16.F32.PACK_AB R7, R34, R35 ;  /* 0x000000232207723e */ /* 0x000fc600000010ff */
[----:B------:R-:W-:Y:S04]  /*14520*/  MUFU.EX2 R170, R170 ;  /* 0x000000aa00aa7308 */ /* 0x000fe80000000800 */
[C---:B----4-:R-:W-:Y:S04]  /*14530*/  HMMA.16816.F32.BF16 R68, R4.reuse, R8, R68 ;  /* 0x000000080444723c */ /* 0x050fe80000041844 */
        /* <DEDUP_REMOVED lines=242> */
.L_x_5116:
        /* <DEDUP_REMOVED lines=78> */
.L_x_5111:
[----:B------:R-:W-:Y:S05]  /*15940*/  BSYNC.RECONVERGENT B0 ;  /* 0x0000000000007941 */ /* 0x000fea0003800200 */
.L_x_5110:
[----:B------:R-:W1:Y:S01]  /*15950*/  S2UR UR7, SR_CgaCtaId ;  /* 0x00000000000779c3 */ /* 0x000e620000008800 */
[C---:B------:R-:W-:Y:S01]  /*15960*/  IMAD.SHL.U32 R200, R201.reuse, 0x8, RZ ;  /* 0x00000008c9c87824 */ /* 0x040fe200078e00ff */
[----:B------:R-:W-:Y:S01]  /*15970*/  LOP3.LUT R3, R201, 0x38, RZ, 0xc0, !PT ;  /* 0x00000038c9037812 */ /* 0x000fe200078ec0ff */
[----:B------:R-:W-:Y:S01]  /*15980*/  UMOV UR9, 0x400 ;  /* 0x0000040000097882 */ /* 0x000fe20000000000 */
[----:B------:R-:W-:Y:S01]  /*15990*/  IADD3 R10, P0, PT, R229, R214, RZ ;  /* 0x000000d6e50a7210 */ /* 0x000fe20007f1e0ff */
[----:B------:R-:W-:Y:S01]  /*159a0*/  IMAD.SHL.U32 R209, R201, 0x40, RZ ;  /* 0x00000040c9d17824 */ /* 0x000fe200078e00ff */
[C---:B------:R-:W-:Y:S01]  /*159b0*/  LOP3.LUT R138, R200.reuse, 0x38, RZ, 0xc0, !PT ;  /* 0x00000038c88a7812 */ /* 0x040fe200078ec0ff */
[----:B------:R-:W-:Y:S01]  /*159c0*/  VIADD R227, R227, 0xffffffff ;  /* 0xffffffffe3e37836 */ /* 0x000fe20000000000 */
[----:B------:R-:W-:Y:S01]  /*159d0*/  LOP3.LUT R6, R200, 0x1c0, RZ, 0xc0, !PT ;  /* 0x000001c0c8067812 */ /* 0x000fe200078ec0ff */
[----:B------:R-:W-:Y:S01]  /*159e0*/  IMAD.X R11, R220, 0x1, R215, P0 ;  /* 0x00000001dc0b7824 */ /* 0x000fe200000e06d7 */
[----:B------:R-:W-:Y:S01]  /*159f0*/  LOP3.LUT R5, R200, 0x1e00, RZ, 0xc0, !PT ;  /* 0x00001e00c8057812 */ /* 0x000fe200078ec0ff */
[----:B------:R-:W-:Y:S01]  /*15a00*/  BSSY.RECONVERGENT B1, `(.L_x_5112) ;  /* 0x0000176000017945 */ /* 0x000fe20003800200 */
[----:B------:R-:W-:Y:S01]  /*15a10*/  LOP3.LUT R6, R138, R6, R3, 0x1e, !PT ;  /* 0x000000068a067212 */ /* 0x000fe200078e1e03 */
[----:B------:R-:W-:Y:S01]  /*15a20*/  IMAD.SHL.U32 R3, R201, 0x20, RZ ;  /* 0x00000020c9037824 */ /* 0x000fe200078e00ff */
[----:B------:R-:W-:Y:S02]  /*15a30*/  IADD3 R8, P0, PT, R10, R229, RZ ;  /* 0x000000e50a087210 */ /* 0x000fe40007f1e0ff */
[----:B------:R-:W-:Y:S02]  /*15a40*/  LOP3.LUT R6, R6, R5, RZ, 0xfc, !PT ;  /* 0x0000000506067212 */ /* 0x000fe400078efcff */
[----:B------:R-:W-:Y:S01]  /*15a50*/  SHF.R.U32.HI R205, RZ, 0x1, R201 ;  /* 0x00000001ffcd7819 */ /* 0x000fe200000116c9 */
[--C-:B------:R-:W-:Y:S01]  /*15a60*/  IMAD.X R9, R11, 0x1, R220.reuse, P0 ;  /* 0x000000010b097824 */ /* 0x100fe200000e06dc */
[----:B------:R-:W-:Y:S02]  /*15a70*/  LOP3.LUT R4, R209, 0x200, RZ, 0xc0, !PT ;  /* 0x00000200d1047812 */ /* 0x000fe400078ec0ff */
[----:B------:R-:W-:Y:S01]  /*15a80*/  LOP3.LUT R2, R205, 0x8, RZ, 0xc0, !PT ;  /* 0x00000008cd027812 */ /* 0x000fe200078ec0ff */
[----:B-1----:R-:W-:Y:S01]  /*15a90*/  ULEA UR6, UR7, UR9, 0x18 ;  /* 0x0000000907067291 */ /* 0x002fe2000f8ec0ff */
[----:B------:R-:W-:Y:S02]  /*15aa0*/  LOP3.LUT R3, R4, 0x7c00, R3, 0xf8, !PT ;  /* 0x00007c0004037812 */ /* 0x000fe400078ef803 */
[-C--:B------:R-:W-:Y:S02]  /*15ab0*/  IADD3 R4, P0, PT, R8, R229.reuse, RZ ;  /* 0x000000e508047210 */ /* 0x080fe40007f1e0ff */
[----:B------:R-:W-:Y:S02]  /*15ac0*/  LOP3.LUT R5, R2, 0x1c0, R209, 0xf8, !PT ;  /* 0x000001c002057812 */ /* 0x000fe400078ef8d1 */
[----:B------:R-:W-:Y:S02]  /*15ad0*/  LEA R139, R6, UR6, 0x1 ;  /* 0x00000006068b7c11 */ /* 0x000fe4000f8e08ff */
[----:B------:R-:W-:Y:S01]  /*15ae0*/  LOP3.LUT R138, R5, R138, RZ, 0x3c, !PT ;  /* 0x0000008a058a7212 */ /* 0x000fe200078e3cff */
[--C-:B------:R-:W-:Y:S01]  /*15af0*/  IMAD.X R5, R9, 0x1, R220.reuse, P0 ;  /* 0x0000000109057824 */ /* 0x100fe200000e06dc */
[-C--:B------:R-:W-:Y:S01]  /*15b00*/  IADD3 R12, P0, PT, R4, R229.reuse, RZ ;  /* 0x000000e5040c7210 */ /* 0x080fe20007f1e0ff */
[----:B------:R-:W-:Y:S01]  /*15b10*/  @!PT LDS RZ, [RZ] ;  /* 0x00000000fffff984 */ /* 0x000fe20000000800 */
[----:B------:R-:W-:Y:S01]  /*15b20*/  @!PT LDS RZ, [RZ] ;  /* 0x00000000fffff984 */ /* 0x000fe20000000800 */
[----:B------:R-:W-:Y:S01]  /*15b30*/  @!PT LDS RZ, [RZ] ;  /* 0x00000000fffff984 */ /* 0x000fe20000000800 */
[----:B------:R-:W-:Y:S01]  /*15b40*/  LDGSTS.E.BYPASS.LTC128B.128 [R139+0xc000], desc[UR4][R214.64] ;  /* 0x0c000000d68b7fae */ /* 0x000fe2000b981a04 */
[----:B------:R-:W-:Y:S02]  /*15b50*/  LOP3.LUT R3, R3, R138, RZ, 0xfc, !PT ;  /* 0x0000008a03037212 */ /* 0x000fe400078efcff */
[----:B------:R-:W-:Y:S02]  /*15b60*/  LOP3.LUT P2, RZ, R201, 0x4, RZ, 0xc0, !PT ;  /* 0x00000004c9ff7812 */ /* 0x000fe4000784c0ff */
[----:B------:R-:W-:Y:S01]  /*15b70*/  LDGSTS.E.BYPASS.LTC128B.128 [R139+0x10000], desc[UR4][R214.64+0x80] ;  /* 0x10000080d68b7fae */ /* 0x000fe2000b981a04 */
[--C-:B------:R-:W-:Y:S01]  /*15b80*/  IMAD.X R13, R5, 0x1, R220.reuse, P0 ;  /* 0x00000001050d7824 */ /* 0x100fe200000e06dc */
[-C--:B------:R-:W-:Y:S03]  /*15b90*/  IADD3 R6, P0, PT, R12, R229.reuse, RZ ;  /* 0x000000e50c067210 */ /* 0x080fe60007f1e0ff */
[----:B------:R-:W-:Y:S01]  /*15ba0*/  LDGSTS.E.BYPASS.LTC128B.128 [R139+0xc800], desc[UR4][R10.64] ;  /* 0x0c8000000a8b7fae */ /* 0x000fe2000b981a04 */
[----:B------:R-:W-:Y:S01]  /*15bb0*/  LEA R184, R3, UR6, 0x1 ;  /* 0x0000000603b87c11 */ /* 0x000fe2000f8e08ff */
[--C-:B------:R-:W-:Y:S03]  /*15bc0*/  IMAD.X R7, R13, 0x1, R220.reuse, P0 ;  /* 0x000000010d077824 */ /* 0x100fe600000e06dc */
[----:B------:R-:W-:Y:S01]  /*15bd0*/  LDGSTS.E.BYPASS.LTC128B.128 [R139+0x10800], desc[UR4][R10.64+0x80] ;  /* 0x108000800a8b7fae */ /* 0x000fe2000b981a04 */
[-C--:B------:R-:W-:Y:S02]  /*15be0*/  IADD3 R14, P0, PT, R6, R229.reuse, RZ ;  /* 0x000000e5060e7210 */ /* 0x080fe40007f1e0ff */
[----:B------:R-:W-:Y:S02]  /*15bf0*/  SEL R135, R202, 0xffffffc0, !P2 ;  /* 0xffffffc0ca877807 */ /* 0x000fe40005000000 */
[----:B------:R-:W-:Y:S01]  /*15c00*/  LDGSTS.E.BYPASS.LTC128B.128 [R139+0xd000], desc[UR4][R8.64] ;  /* 0x0d000000088b7fae */ /* 0x000fe2000b981a04 */
[----:B------:R-:W-:Y:S01]  /*15c10*/  IMAD.X R15, R7, 0x1, R220, P0 ;  /* 0x00000001070f7824 */ /* 0x000fe200000e06dc */
[----:B------:R-:W-:Y:S03]  /*15c20*/  IADD3 R2, P0, PT, R14, R229, RZ ;  /* 0x000000e50e027210 */ /* 0x000fe60007f1e0ff */
[----:B------:R1:W-:Y:S01]  /*15c30*/  LDGSTS.E.BYPASS.LTC128B.128 [R139+0x11000], desc[UR4][R8.64+0x80] ;  /* 0x11000080088b7fae */ /* 0x0003e2000b981a04 */
[----:B------:R-:W-:Y:S04]  /*15c40*/  IMAD.IADD R188, R135, 0x1, R184 ;  /* 0x0000000187bc7824 */ /* 0x000fe800078e02b8 */
[----:B------:R-:W-:Y:S01]  /*15c50*/  LDGSTS.E.BYPASS.LTC128B.128 [R139+0xd800], desc[UR4][R4.64] ;  /* 0x0d800000048b7fae */ /* 0x000fe2000b981a04 */
[----:B------:R-:W-:Y:S01]  /*15c60*/  IMAD.X R3, R15, 0x1, R220, P0 ;  /* 0x000000010f037824 */ /* 0x000fe200000e06dc */
[----:B------:R-:W-:Y:S03]  /*15c70*/  LOP3.LUT P0, RZ, R201, 0x2, RZ, 0xc0, !PT ;  /* 0x00000002c9ff7812 */ /* 0x000fe6000780c0ff */
[----:B------:R-:W-:Y:S01]  /*15c80*/  LDGSTS.E.BYPASS.LTC128B.128 [R139+0x11800], desc[UR4][R4.64+0x80] ;  /* 0x11800080048b7fae */ /* 0x000fe2000b981a04 */
[----:B------:R-:W-:Y:S04]  /*15c90*/  SEL R207, R203, 0xffffffe0, !P0 ;  /* 0xffffffe0cbcf7807 */ /* 0x000fe80004000000 */
[----:B------:R-:W-:Y:S01]  /*15ca0*/  LDGSTS.E.BYPASS.LTC128B.128 [R139+0xe000], desc[UR4][R12.64] ;  /* 0x0e0000000c8b7fae */ /* 0x000fe2000b981a04 */
[----:B------:R-:W-:Y:S01]  /*15cb0*/  ISETP.GT.AND P0, PT, R227, R206, PT ;  /* 0x000000cee300720c */ /* 0x000fe20003f04270 */
[C---:B------:R-:W-:Y:S03]  /*15cc0*/  IMAD.IADD R136, R207.reuse, 0x1, R184 ;  /* 0x00000001cf887824 */ /* 0x040fe600078e02b8 */
[----:B------:R-:W-:Y:S05]  /*15cd0*/  LDGSTS.E.BYPASS.LTC128B.128 [R139+0x12000], desc[UR4][R12.64+0x80] ;  /* 0x120000800c8b7fae */ /* 0x000fea000b981a04 */
[----:B------:R-:W-:Y:S05]  /*15ce0*/  LDGSTS.E.BYPASS.LTC128B.128 [R139+0xe800], desc[UR4][R6.64] ;  /* 0x0e800000068b7fae */ /* 0x000fea000b981a04 */
[----:B------:R-:W-:Y:S05]  /*15cf0*/  LDGSTS.E.BYPASS.LTC128B.128 [R139+0x12800], desc[UR4][R6.64+0x80] ;  /* 0x12800080068b7fae */ /* 0x000fea000b981a04 */
[----:B------:R-:W-:Y:S05]  /*15d00*/  LDGSTS.E.BYPASS.LTC128B.128 [R139+0xf000], desc[UR4][R14.64] ;  /* 0x0f0000000e8b7fae */ /* 0x000fea000b981a04 */
[----:B------:R-:W-:Y:S05]  /*15d10*/  LDGSTS.E.BYPASS.LTC128B.128 [R139+0x13000], desc[UR4][R14.64+0x80] ;  /* 0x130000800e8b7fae */ /* 0x000fea000b981a04 */
[----:B------:R-:W-:Y:S05]  /*15d20*/  LDGSTS.E.BYPASS.LTC128B.128 [R139+0xf800], desc[UR4][R2.64] ;  /* 0x0f800000028b7fae */ /* 0x000fea000b981a04 */
[----:B------:R2:W-:Y:S05]  /*15d30*/  LDGSTS.E.BYPASS.LTC128B.128 [R139+0x13800], desc[UR4][R2.64+0x80] ;  /* 0x13800080028b7fae */ /* 0x0005ea000b981a04 */
[----:B------:R-:W-:Y:S05]  /*15d40*/  LDSM.16.M88.4 R64, [R184] ;  /* 0x00000000b840783b */ /* 0x000fea0000000200 */
[----:B-1----:R-:W1:Y:S05]  /*15d50*/  LDSM.16.M88.4 R8, [R204+0x4000] ;  /* 0x00400000cc08783b */ /* 0x002e6a0000000200 */
[----:B------:R-:W3:Y:S05]  /*15d60*/  LDSM.16.M88.4 R16, [R204+0x4800] ;  /* 0x00480000cc10783b */ /* 0x000eea0000000200 */
[----:B------:R-:W4:Y:S05]  /*15d70*/  LDSM.16.M88.4 R24, [R204+0x5000] ;  /* 0x00500000cc18783b */ /* 0x000f2a0000000200 */
[----:B------:R-:W0:Y:S01]  /*15d80*/  LDGDEPBAR ;  /* 0x00000000000079af */ /* 0x000e220000000000 */
[C---:B--2---:R-:W-:Y:S04]  /*15d90*/  IMAD.IADD R3, R204.reuse, 0x1, R207 ;  /* 0x00000001cc037824 */ /* 0x044fe800078e02cf */
[----:B------:R-:W2:Y:S01]  /*15da0*/  LDSM.16.M88.4 R32, [R204+0x5800] ;  /* 0x00580000cc20783b */ /* 0x000ea20000000200 */
[----:B------:R-:W-:Y:S02]  /*15db0*/  IMAD.IADD R2, R204, 0x1, R135 ;  /* 0x00000001cc027824 */ /* 0x000fe400078e0287 */
[C---:B------:R-:W-:Y:S02]  /*15dc0*/  IMAD.IADD R135, R207.reuse, 0x1, R188 ;  /* 0x00000001cf877824 */ /* 0x040fe400078e02bc */
[----:B------:R-:W5:Y:S01]  /*15dd0*/  LDSM.16.M88.4 R40, [R204+0x6000] ;  /* 0x00600000cc28783b */ /* 0x000f620000000200 */
[----:B------:R-:W-:Y:S04]  /*15de0*/  IMAD.IADD R134, R207, 0x1, R2 ;  /* 0x00000001cf867824 */ /* 0x000fe800078e0202 */
[----:B------:R-:W5:Y:S05]  /*15df0*/  LDSM.16.M88.4 R48, [R204+0x6800] ;  /* 0x00680000cc30783b */ /* 0x000f6a0000000200 */
[----:B------:R-:W5:Y:S05]  /*15e00*/  LDSM.16.M88.4 R56, [R204+0x7000] ;  /* 0x00700000cc38783b */ /* 0x000f6a0000000200 */
[----:B------:R-:W5:Y:S01]  /*15e10*/  LDSM.16.M88.4 R140, [R204+0x7800] ;  /* 0x00780000cc8c783b */ /* 0x000f620000000200 */
        /* <DEDUP_REMOVED lines=10> */
[C---:B----4-:R-:W-:Y:S03]  /*15ec0*/  HMMA.16816.F32.BF16 R20, R64.reuse, R24, RZ ;  /* 0x000000184014723c */ /* 0x050fe600000418ff */
[----:B------:R-:W-:Y:S05]  /*15ed0*/  LDSM.16.M88.4 R168, [R188] ;  /* 0x00000000bca8783b */ /* 0x000fea0000000200 */
[C---:B------:R-:W-:Y:S01]  /*15ee0*/  HMMA.16816.F32.BF16 R24, R64.reuse, R26, RZ ;  /* 0x0000001a4018723c */ /* 0x040fe200000418ff */
[----:B------:R-:W-:Y:S05]  /*15ef0*/  LDSM.16.M88.4 R172, [R2+0x4000] ;  /* 0x0040000002ac783b */ /* 0x000fea0000000200 */
[----:B------:R-:W-:Y:S02]  /*15f00*/  LDSM.16.M88.4 R176, [R2+0x6000] ;  /* 0x0060000002b0783b */ /* 0x000fe40000000200 */
[C---:B--2---:R-:W-:Y:S03]  /*15f10*/  HMMA.16816.F32.BF16 R28, R64.reuse, R32, RZ ;  /* 0x00000020401c723c */ /* 0x044fe600000418ff */
[----:B------:R-:W-:Y:S05]  /*15f20*/  LDSM.16.M88.4 R180, [R204+0xa000] ;  /* 0x00a00000ccb4783b */ /* 0x000fea0000000200 */
        /* <DEDUP_REMOVED lines=40> */
[----:B------:R-:W-:Y:S07]  /*161b0*/  LDSM.16.M88.4 R172, [R204+0x8000] ;  /* 0x00800000ccac783b */ /* 0x000fee0000000200 */
        /* <DEDUP_REMOVED lines=214> */
.L_x_5115:
[----:B------:R-:W-:Y:S05]  /*16f20*/  BSYNC.RECONVERGENT B0 ;  /* 0x0000000000007941 */ /* 0x000fea0003800200 */
.L_x_5114:
        /* <DEDUP_REMOVED lines=35> */
.L_x_5113:
[----:B------:R-:W-:Y:S05]  /*17160*/  BSYNC.RECONVERGENT B1 ;  /* 0x0000000000017941 */ /* 0x000fea0003800200 */
.L_x_5112:
        /* <DEDUP_REMOVED lines=546> */
.L_x_5109:
        /* <DEDUP_REMOVED lines=11> */
.L_x_5124:
        /* <DEDUP_REMOVED lines=96> */
[----:B------:R-:W-:-:S02]  /*19a40*/  @P4 VIADD R8, R4, 0xffffff80 ;  /* 0xffffff8004084836 */ /* 0x000fc40000000000 */
[----:B------:R-:W-:Y:S02]  /*19a50*/  IMAD.IADD R5, R203, 0x1, R10 ;  /* 0x00000001cb057824 */ /* 0x000fe400078e020a */
[--C-:B------:R-:W-:Y:S02]  /*19a60*/  IMAD.IADD R12, R3, 0x1, R8.reuse ;  /* 0x00000001030c7824 */ /* 0x100fe400078e0208 */
[C---:B------:R-:W-:Y:S02]  /*19a70*/  IMAD.IADD R7, R203.reuse, 0x1, R8 ;  /* 0x00000001cb077824 */ /* 0x040fe400078e0208 */
        /* <DEDUP_REMOVED lines=32> */
[----:B------:R1:W-:Y:S04]  /*19c80*/  STS.64 [R203+0x4800], R114 ;  /* 0x00480072cb007388 */ /* 0x0003e80000000a00 */
[----:B--2---:R-:W2:Y:S04]  /*19c90*/  LD.E.64 R10, desc[UR4][R132.64+0xb0] ;  /* 0x0000b004840a7980 */ /* 0x004ea8000c101b00 */
[----:B------:R-:W2:Y:S04]  /*19ca0*/  LD.E R14, desc[UR4][R132.64+0x60] ;  /* 0x00006004840e7980 */ /* 0x000ea8000c101900 */
[----:B------:R-:W2:Y:S04]  /*19cb0*/  LD.E R9, desc[UR4][R132.64+0xcc] ;  /* 0x0000cc0484097980 */ /* 0x000ea8000c101900 */
[----:B---3--:R-:W3:Y:S01]  /*19cc0*/  LD.E.64 R4, desc[UR4][R132.64+0x78] ;  /* 0x0000780484047980 */ /* 0x008ee2000c101b00 */
[----:B------:R-:W-:-:S03]  /*19cd0*/  IMAD.SHL.U32 R69, R216, 0x40, RZ ;  /* 0x00000040d8457824 */ /* 0x000fc600078e00ff */
[----:B------:R2:W5:Y:S01]  /*19ce0*/  LD.E.64 R2, desc[UR4][R132.64+0xa8] ;  /* 0x0000a80484027980 */ /* 0x000562000c101b00 */
[----:B------:R-:W-:Y:S01]  /*19cf0*/  IMAD.SHL.U32 R16, R201, 0x4, RZ ;  /* 0x00000004c9107824 */ /* 0x000fe200078e00ff */
[----:B----4-:R-:W-:Y:S01]  /*19d00*/  LOP3.LUT R7, R200, 0x1f80, RZ, 0xc0, !PT ;  /* 0x00001f80c8077812 */ /* 0x010fe200078ec0ff */
[----:B------:R-:W-:Y:S01]  /*19d10*/  IMAD.IADD R71, R218, 0x1, -R69 ;  /* 0x00000001da477824 */ /* 0x000fe200078e0a45 */
[----:B------:R-:W-:Y:S01]  /*19d20*/  SHF.R.U32.HI R68, RZ, 0x4, R201 ;  /* 0x00000004ff447819 */ /* 0x000fe200000116c9 */
[----:B------:R-:W-:Y:S01]  /*19d30*/  BSSY.RECONVERGENT B0, `(.L_x_5118) ;  /* 0x000003a000007945 */ /* 0x000fe20003800200 */
[----:B------:R-:W-:Y:S02]  /*19d40*/  LOP3.LUT R8, R7, 0x3c, R16, 0xf8, !PT ;  /* 0x0000003c07087812 */ /* 0x000fe400078ef810 */
[----:B------:R-:W-:Y:S01]  /*19d50*/  LOP3.LUT R16, R16, 0x1f8, RZ, 0xc0, !PT ;  /* 0x000001f810107812 */ /* 0x000fe200078ec0ff */
[----:B-1----:R-:W-:Y:S01]  /*19d60*/  VIADD R12, R68, 0x8 ;  /* 0x00000008440c7836 */ /* 0x002fe20000000000 */
[----:B------:R-:W-:Y:S01]  /*19d70*/  LOP3.LUT R73, R6, 0x10, RZ, 0xc0, !PT ;  /* 0x0000001006497812 */ /* 0x000fe200078ec0ff */
[----:B------:R-:W-:Y:S01]  /*19d80*/  VIADD R6, R68, 0x10 ;  /* 0x0000001044067836 */ /* 0x000fe20000000000 */
[----:B------:R-:W-:Y:S01]  /*19d90*/  LOP3.LUT R16, R16, 0x38, R205, 0x78, !PT ;  /* 0x0000003810107812 */ /* 0x000fe200078e78cd */
[----:B------:R-:W-:Y:S01]  /*19da0*/  VIADD R38, R68, 0x18 ;  /* 0x0000001844267836 */ /* 0x000fe20000000000 */
[-C--:B------:R-:W-:Y:S01]  /*19db0*/  ISETP.GE.AND P6, PT, R12, R71.reuse, PT ;  /* 0x000000470c00720c */ /* 0x080fe20003fc6270 */
[----:B------:R-:W-:Y:S01]  /*19dc0*/  VIADD R36, R68, 0x20 ;  /* 0x0000002044247836 */ /* 0x000fe20000000000 */
[-C--:B------:R-:W-:Y:S01]  /*19dd0*/  ISETP.GE.AND P5, PT, R6, R71.reuse, PT ;  /* 0x000000470600720c */ /* 0x080fe20003fa6270 */
[----:B------:R-:W-:Y:S01]  /*19de0*/  VIADD R6, R68, 0x28 ;  /* 0x0000002844067836 */ /* 0x000fe20000000000 */
[-C--:B------:R-:W-:Y:S01]  /*19df0*/  ISETP.GE.AND P4, PT, R38, R71.reuse, PT ;  /* 0x000000472600720c */ /* 0x080fe20003f86270 */
[----:B------:R-:W-:Y:S01]  /*19e00*/  IMAD R73, R16, 0x4, R73 ;  /* 0x0000000410497824 */ /* 0x000fe200078e0249 */
[----:B------:R-:W-:Y:S01]  /*19e10*/  BAR.SYNC.DEFER_BLOCKING 0x0 ;  /* 0x0000000000007b1d */ /* 0x000fe20000010000 */
[-C--:B------:R-:W-:Y:S01]  /*19e20*/  ISETP.GE.AND P3, PT, R36, R71.reuse, PT ;  /* 0x000000472400720c */ /* 0x080fe20003f66270 */
[----:B------:R-:W-:Y:S01]  /*19e30*/  VIADD R72, R68, 0x30 ;  /* 0x0000003044487836 */ /* 0x000fe20000000000 */
[----:B------:R-:W-:-:S02]  /*19e40*/  ISETP.GE.AND P2, PT, R6, R71, PT ;  /* 0x000000470600720c */ /* 0x000fc40003f46270 */
[----:B------:R-:W-:Y:S02]  /*19e50*/  LOP3.LUT R77, R205, 0x30, RZ, 0xc0, !PT ;  /* 0x00000030cd4d7812 */ /* 0x000fe400078ec0ff */
[----:B------:R-:W-:Y:S02]  /*19e60*/  SHF.R.U32.HI R76, RZ, 0x2, R201 ;  /* 0x00000002ff4c7819 */ /* 0x000fe400000116c9 */
[----:B------:R-:W-:Y:S02]  /*19e70*/  ISETP.GE.AND P1, PT, R68, R71, PT ;  /* 0x000000474400720c */ /* 0x000fe40003f26270 */
[----:B------:R-:W-:Y:S01]  /*19e80*/  LOP3.LUT R77, R77, 0x7, R76, 0xf8, !PT ;  /* 0x000000074d4d7812 */ /* 0x000fe200078ef84c */
[----:B------:R1:W4:Y:S04]  /*19e90*/  LDS.128 R64, [R73+UR6] ;  /* 0x0000000649407984 */ /* 0x0003280008000c00 */
        /* <DEDUP_REMOVED lines=11> */
[----:B--2---:R-:W-:-:S04]  /*19f50*/  IMAD R10, R10, UR8, R221 ;  /* 0x000000080a0a7c24 */ /* 0x004fc8000f8e02dd */
[----:B------:R-:W-:Y:S02]  /*19f60*/  IMAD R10, R10, R14, R219 ;  /* 0x0000000e0a0a7224 */ /* 0x000fe400078e02db */
[----:B------:R2:W1:Y:S02]  /*19f70*/  LDS.128 R12, [R73+UR6+0x6800] ;  /* 0x00680006490c7984 */ /* 0x0004640008000c00 */
[----:B------:R-:W-:-:S04]  /*19f80*/  IMAD R70, R11, R10, R69 ;  /* 0x0000000a0b467224 */ /* 0x000fc800078e0245 */
[----:B------:R-:W-:-:S05]  /*19f90*/  IMAD R7, R70, R9, RZ ;  /* 0x0000000946077224 */ /* 0x000fca00078e02ff */
[----:B------:R-:W-:Y:S02]  /*19fa0*/  IADD3 R37, P0, PT, R8, R7, RZ ;  /* 0x0000000708257210 */ /* 0x000fe40007f1e0ff */
[----:B------:R2:W1:Y:S02]  /*19fb0*/  LDS.128 R8, [R73+UR6+0x7000] ;  /* 0x0070000649087984 */ /* 0x0004640008000c00 */
[----:B------:R-:W-:Y:S02]  /*19fc0*/  LEA.HI.X.SX32 R7, R7, RZ, 0x1, P0 ;  /* 0x000000ff07077211 */ /* 0x000fe400000f0eff */
[----:B---3--:R-:W-:-:S04]  /*19fd0*/  LEA R74, P0, R37, R4, 0x2 ;  /* 0x00000004254a7211 */ /* 0x008fc800078010ff */
[----:B------:R-:W-:Y:S02]  /*19fe0*/  LEA.HI.X R75, R37, R5, R7, 0x2, P0 ;  /* 0x00000005254b7211 */ /* 0x000fe400000f1407 */
[----:B------:R2:W3:Y:S01]  /*19ff0*/  LDS.128 R36, [R73+UR6+0x3800] ;  /* 0x0038000649247984 */ /* 0x0004e20008000c00 */
[----:B------:R-:W-:-:S03]  /*1a000*/  LOP3.LUT P0, RZ, R201, 0x3, RZ, 0xc0, !PT ;  /* 0x00000003c9ff7812 */ /* 0x000fc6000780c0ff */
[----:B------:R2:W1:Y:S10]  /*1a010*/  LDS.128 R4, [R73+UR6+0x7800] ;  /* 0x0078000649047984 */ /* 0x0004740008000c00 */
[----:B----4-:R-:W-:Y:S05]  /*1a020*/  @P0 BRA `(.L_x_5119) ;  /* 0x0000000000280947 */ /* 0x010fea0003800000 */
[----:B-12---:R-:W-:Y:S01]  /*1a030*/  IADD3 R73, P0, PT, R70, R77, RZ ;  /* 0x0000004d46497210 */ /* 0x006fe20007f1e0ff */
[----:B------:R-:W-:-:S03]  /*1a040*/  IMAD.IADD R218, R218, 0x1, -R69 ;  /* 0x00000001dada7824 */ /* 0x000fc600078e0a45 */
[----:B------:R-:W-:Y:S02]  /*1a050*/  LEA.HI.X.SX32 R70, R70, RZ, 0x1, P0 ;  /* 0x000000ff46467211 */ /* 0x000fe400000f0eff */
[----:B-----5:R-:W-:-:S04]  /*1a060*/  LEA R2, P0, R73, R2, 0x2 ;  /* 0x0000000249027211 */ /* 0x020fc800078010ff */
[----:B------:R-:W-:Y:S02]  /*1a070*/  LEA.HI.X R3, R73, R3, R70, 0x2, P0 ;  /* 0x0000000349037211 */ /* 0x000fe400000f1446 */
[C---:B------:R-:W-:Y:S01]  /*1a080*/  ISETP.GE.AND P0, PT, R77.reuse, R218, PT ;  /* 0x000000da4d00720c */ /* 0x040fe20003f06270 */
[----:B------:R-:W-:-:S12]  /*1a090*/  VIADD R77, R77, 0x8 ;  /* 0x000000084d4d7836 */ /* 0x000fd80000000000 */
[----:B------:R4:W-:Y:S01]  /*1a0a0*/  @!P0 ST.E desc[UR4][R2.64], R0 ;  /* 0x0000000002008985 */ /* 0x0009e2000c101904 */
[----:B------:R-:W-:-:S13]  /*1a0b0*/  ISETP.GE.AND P0, PT, R77, R218, PT ;  /* 0x000000da4d00720c */ /* 0x000fda0003f06270 */
[----:B------:R4:W-:Y:S02]  /*1a0c0*/  @!P0 ST.E desc[UR4][R2.64+0x20], R134 ;  /* 0x0000208602008985 */ /* 0x0009e4000c101904 */
.L_x_5119:
[----:B------:R-:W-:Y:S05]  /*1a0d0*/  BSYNC.RECONVERGENT B0 ;  /* 0x0000000000007941 */ /* 0x000fea0003800200 */
.L_x_5118:
[----:B------:R-:W-:Y:S01]  /*1a0e0*/  VIADD R68, R68, 0x38 ;  /* 0x0000003844447836 */ /* 0x000fe20000000000 */
[----:B------:R-:W-:Y:S01]  /*1a0f0*/  ISETP.GE.AND P0, PT, R72, R71, PT ;  /* 0x000000474800720c */ /* 0x000fe20003f06270 */
[----:B------:R-:W-:Y:S01]  /*1a100*/  @!P1 ST.E.128 desc[UR4][R74.64], R64 ;  /* 0x000000404a009985 */ /* 0x000fe2000c101d04 */
[----:B------:R-:W-:-:S03]  /*1a110*/  IMAD.MOV.U32 R209, RZ, RZ, 0x0 ;  /* 0x00000000ffd17424 */ /* 0x000fc600078e00ff */
        /* <DEDUP_REMOVED lines=13> */
[----:B------:R2:W-:Y:S02]  /*1a1f0*/  @!P0 ST.E.128 desc[UR4][R74.64+0x6100], R8 ;  /* 0x006100084a008985 */ /* 0x0005e4000c101d04 */
[----:B--2345:R-:W-:Y:S05]  /*1a200*/  @P1 RET.REL.NODEC R208 `(_ZN5flash24flash_fwd_splitkv_kernelI23Flash_fwd_kernel_traitsILi128ELi64ELi128ELi4ELb0ELb0EN7cutlass10bfloat16_tE19Flash_kernel_traitsILi128ELi64ELi128ELi4ES3_EELb0ELb0ELb0ELb0ELb1ELb0ELb1ELb1EEEvNS_16Flash_fwd_paramsE) ;  /* 0xfffffe5cd07c1950 */ /* 0x03cfea0003c3ffff */
[----:B------:R-:W-:Y:S01]  /*1a210*/  MOV R209, 0x0 ;  /* 0x0000000000d17802 */ /* 0x000fe20000000f00 */
[----:B------:R-:W-:Y:S04]  /*1a220*/  ST.E.128 desc[UR4][R74.64+0x7000], R36 ;  /* 0x007000244a007985 */ /* 0x000fe8000c101d04 */
[----:B------:R1:W-:Y:S02]  /*1a230*/  ST.E.128 desc[UR4][R74.64+0x7100], R4 ;  /* 0x007100044a007985 */ /* 0x0003e4000c101d04 */
[----:B-1----:R-:W-:Y:S05]  /*1a240*/  RET.REL.NODEC R208 `(_ZN5flash24flash_fwd_splitkv_kernelI23Flash_fwd_kernel_traitsILi128ELi64ELi128ELi4ELb0ELb0EN7cutlass10bfloat16_tE19Flash_kernel_traitsILi128ELi64ELi128ELi4ES3_EELb0ELb0ELb0ELb0ELb1ELb0ELb1ELb1EEEvNS_16Flash_fwd_paramsE) ;  /* 0xfffffe5cd06c7950 */ /* 0x002fea0003c3ffff */
.L_x_5117:
[----:B------:R-:W-:Y:S01]  /*1a250*/  MOV R5, 0x2 ;  /* 0x0000000200057802 */ /* 0x000fe20000000f00 */
[----:B------:R-:W-:Y:S01]  /*1a260*/  IMAD.MOV.U32 R4, RZ, RZ, -0x1 ;  /* 0xffffffffff047424 */ /* 0x000fe200078e00ff */
[----:B------:R-:W-:-:S07]  /*1a270*/  MOV R0, 0x1f ;  /* 0x0000001f00007802 */ /* 0x000fce0000000f00 */
[----:B-1---5:R-:W-:Y:S05]  /*1a280*/  WARPSYNC.COLLECTIVE R4, `(.L_x_5120) ;  /* 0x0000000004087348 */ /* 0x022fea0003c00000 */
[----:B------:R2:W3:Y:S02]  /*1a290*/  SHFL.BFLY P0, R9, R233, R5, R0 ;  /* 0x0c000005e9097389 */ /* 0x0004e40000000000 */
[----:B-123-5:R-:W-:Y:S05]  /*1a2a0*/  ENDCOLLECTIVE ;  /* 0x000000000000791b */ /* 0x02efea0003800000 */
.L_x_5120:
[----:B------:R-:W-:Y:S02]  /*1a2b0*/  MOV R6, R9 ;  /* 0x0000000900067202 */ /* 0x000fe40000000f00 */
[----:B------:R-:W-:-:S03]  /*1a2c0*/  MOV R5, 0x1 ;  /* 0x0000000100057802 */ /* 0x000fc60000000f00 */
[----:B------:R-:W-:-:S04]  /*1a2d0*/  FADD.FTZ R7, R6, R233 ;  /* 0x000000e906077221 */ /* 0x000fc80000010000 */
[----:B------:R-:W-:-:S07]  /*1a2e0*/  IMAD.MOV.U32 R233, RZ, RZ, R7 ;  /* 0x000000ffffe97224 */ /* 0x000fce00078e0007 */
[----:B------:R-:W-:Y:S05]  /*1a2f0*/  WARPSYNC.COLLECTIVE R4, `(.L_x_5121) ;  /* 0x0000000004087348 */ /* 0x000fea0003c00000 */
[----:B------:R1:W2:Y:S02]  /*1a300*/  SHFL.BFLY P0, R9, R233, R5, R0 ;  /* 0x0c000005e9097389 */ /* 0x0002a40000000000 */
[----:B-12---:R-:W-:Y:S05]  /*1a310*/  ENDCOLLECTIVE ;  /* 0x000000000000791b */ /* 0x006fea0003800000 */
.L_x_5121:
[----:B------:R-:W-:Y:S01]  /*1a320*/  MOV R233, R231 ;  /* 0x000000e700e97202 */ /* 0x000fe20000000f00 */
[----:B------:R-:W-:Y:S01]  /*1a330*/  IMAD.MOV.U32 R6, RZ, RZ, R9 ;  /* 0x000000ffff067224 */ /* 0x000fe200078e0009 */
[----:B------:R-:W-:-:S03]  /*1a340*/  MOV R5, 0x2 ;  /* 0x0000000200057802 */ /* 0x000fc60000000f00 */
[----:B------:R-:W-:-:S07]  /*1a350*/  FADD.FTZ R12, R7, R6 ;  /* 0x00000006070c7221 */ /* 0x000fce0000010000 */
[----:B------:R-:W-:Y:S05]  /*1a360*/  WARPSYNC.COLLECTIVE R4, `(.L_x_5122) ;  /* 0x0000000004087348 */ /* 0x000fea0003c00000 */
[----:B------:R1:W2:Y:S02]  /*1a370*/  SHFL.BFLY P0, R9, R233, R5, R0 ;  /* 0x0c000005e9097389 */ /* 0x0002a40000000000 */
[----:B-12---:R-:W-:Y:S05]  /*1a380*/  ENDCOLLECTIVE ;  /* 0x000000000000791b */ /* 0x006fea0003800000 */
.L_x_5122:
[----:B------:R-:W-:Y:S01]  /*1a390*/  FADD.FTZ R8, R9, R231 ;  /* 0x000000e709087221 */ /* 0x000fe20000010000 */
[----:B------:R-:W-:-:S03]  /*1a3a0*/  MOV R5, 0x1 ;  /* 0x0000000100057802 */ /* 0x000fc60000000f00 */
[----:B------:R-:W-:-:S07]  /*1a3b0*/  IMAD.MOV.U32 R233, RZ, RZ, R8 ;  /* 0x000000ffffe97224 */ /* 0x000fce00078e0008 */
[----:B------:R-:W-:Y:S05]  /*1a3c0*/  WARPSYNC.COLLECTIVE R4, `(.L_x_5123) ;  /* 0x0000000004087348 */ /* 0x000fea0003c00000 */
[----:B------:R1:W2:Y:S02]  /*1a3d0*/  SHFL.BFLY P0, R9, R233, R5, R0 ;  /* 0x0c000005e9097389 */ /* 0x0002a40000000000 */
[----:B-12---:R-:W-:Y:S05]  /*1a3e0*/  ENDCOLLECTIVE ;  /* 0x000000000000791b */ /* 0x006fea0003800000 */
.L_x_5123:
[----:B------:R-:W-:Y:S01]  /*1a3f0*/  MOV R13, R9 ;  /* 0x00000009000d7202 */ /* 0x000fe20000000f00 */
[----:B------:R-:W-:Y:S06]  /*1a400*/  BRA `(.L_x_5124) ;  /* 0xfffffff0000c7947 */ /* 0x000fec000383ffff */
.L_x_5125:
        /* <DEDUP_REMOVED lines=15> */
.L_x_14894:


//--------------------- .text._ZN5flash24flash_fwd_splitkv_kernelI23Flash_fwd_kernel_traitsILi128ELi64ELi128ELi4ELb0ELb0EN7cutlass10bfloat16_tE19Flash_kernel_traitsILi128ELi64ELi128ELi4ES3_EELb0ELb0ELb0ELb0ELb1ELb1ELb1ELb1EEEvNS_16Flash_fwd_paramsE --------------------------
	.section	.text._ZN5flash24flash_fwd_splitkv_kernelI23Flash_fwd_kernel_traitsILi128ELi64ELi128ELi4ELb0ELb0EN7cutlass10bfloat16_tE19Flash_kernel_traitsILi128ELi64ELi128ELi4ES3_EELb0ELb0ELb0ELb0ELb1ELb1ELb1ELb1EEEvNS_16Flash_fwd_paramsE,"ax",@progbits
	.align	128
        .global         _ZN5flash24flash_fwd_splitkv_kernelI23Flash_fwd_kernel_traitsILi128ELi64ELi128ELi4ELb0ELb0EN7cutlass10bfloat16_tE19Flash_kernel_traitsILi128ELi64ELi128ELi4ES3_EELb0ELb0ELb0ELb0ELb1ELb1ELb1ELb1EEEvNS_16Flash_fwd_paramsE
        .type           _ZN5flash24flash_fwd_splitkv_kernelI23Flash_fwd_kernel_traitsILi128ELi64ELi128ELi4ELb0ELb0EN7cutlass10bfloat16_tE19Flash_kernel_traitsILi128ELi64ELi128ELi4ES3_EELb0ELb0ELb0ELb0ELb1ELb1ELb1ELb1EEEvNS_16Flash_fwd_paramsE,@function
        .size           _ZN5flash24flash_fwd_splitkv_kernelI23Flash_fwd_kernel_traitsILi128ELi64ELi128ELi4ELb0ELb0EN7cutlass10bfloat16_tE19Flash_kernel_traitsILi128ELi64ELi128ELi4ES3_EELb0ELb0ELb0ELb0ELb1ELb1ELb1ELb1EEEvNS_16Flash_fwd_paramsE,(.L_x_14895 - _ZN5flash24flash_fwd_splitkv_kernelI23Flash_fwd_kernel_traitsILi128ELi64ELi128ELi4ELb0ELb0EN7cutlass10bfloat16_tE19Flash_kernel_traitsILi128ELi64ELi128ELi4ES3_EELb0ELb0ELb0ELb0ELb1ELb1ELb1ELb1EEEvNS_16Flash_fwd_paramsE)
        .other          _ZN5flash24flash_fwd_splitkv_kernelI23Flash_fwd_kernel_traitsILi128ELi64ELi128ELi4ELb0ELb0EN7cutlass10bfloat16_tE19Flash_kernel_traitsILi128ELi64ELi128ELi4ES3_EELb0ELb0ELb0ELb0ELb1ELb1ELb1ELb1EEEvNS_16Flash_fwd_paramsE,@"STO_CUDA_ENTRY STV_DEFAULT"
_ZN5flash24flash_fwd_splitkv_kernelI23Flash_fwd_kernel_traitsILi128ELi64ELi128ELi4ELb0ELb0EN7cutlass10bfloat16_tE19Flash_kernel_traitsILi128ELi64ELi128ELi4ES3_EELb0ELb0ELb0ELb0ELb1ELb1ELb1ELb1EEEvNS_16Flash_fwd_paramsE:
.text._ZN5flash24flash_fwd_splitkv_kernelI23Flash_fwd_kernel_traitsILi128ELi64ELi128ELi4ELb0ELb0EN7cutlass10bfloat16_tE19Flash_kernel_traitsILi128ELi64ELi128ELi4ES3_EELb0ELb0ELb0ELb0ELb1ELb1ELb1ELb1EEEvNS_16Flash_fwd_paramsE:
        /* <DEDUP_REMOVED lines=29> */
[----:B------:R-:W-:Y:S05]  /*01d0*/  CALL.REL.NOINC `($_ZN5flash24flash_fwd_splitkv_kernelI23Flash_fwd_kernel_traitsILi128ELi64ELi128ELi4ELb0ELb0EN7cutlass10bfloat16_tE19Flash_kernel_traitsILi128ELi64ELi128ELi4ES3_EELb0ELb0ELb0ELb0ELb1ELb1ELb1ELb1EEEvNS_16Flash_fwd_paramsE$_ZN5flash30compute_attn_1rowblock_splitkvI23Flash_fwd_kernel_traitsILi128ELi64ELi128ELi4ELb0ELb0EN7cutlass10bfloat16_tE19Flash_kernel_traitsILi128ELi64ELi128ELi4ES3_EELb0ELb0ELb0ELb0ELb1ELb1ELb1ELb1ENS_16Flash_fwd_paramsEEEvRKT8_iiiii) ;  /* 0x0000000000087944 */ /* 0x000fea0003c00000 */
[----:B------:R-:W-:Y:S05]  /*01e0*/  BSYNC.RECONVERGENT B3 ;  /* 0x0000000000037941 */ /* 0x000fea0003800200 */
.L_x_5126:
[----:B------:R-:W-:Y:S05]  /*01f0*/  EXIT ;  /* 0x000000000000794d */ /* 0x000fea0003800000 */
        .type           $_ZN5flash24flash_fwd_splitkv_kernelI23Flash_fwd_kernel_traitsILi128ELi64ELi128ELi4ELb0ELb0EN7cutlass10bfloat16_tE19Flash_kernel_traitsILi128ELi64ELi128ELi4ES3_EELb0ELb0ELb0ELb0ELb1ELb1ELb1ELb1EEEvNS_16Flash_fwd_paramsE$_ZN5flash30compute_attn_1rowblock_splitkvI23Flash_fwd_kernel_traitsILi128ELi64ELi128ELi4ELb0ELb0EN7cutlass10bfloat16_tE19Flash_kernel_traitsILi128ELi64ELi128ELi4ES3_EELb0ELb0ELb0ELb0ELb1ELb1ELb1ELb1ENS_16Flash_fwd_paramsEEEvRKT8_iiiii,@function
        .size           $_ZN5flash24flash_fwd_splitkv_kernelI23Flash_fwd_kernel_traitsILi128ELi64ELi128ELi4ELb0ELb0EN7cutlass10bfloat16_tE19Flash_kernel_traitsILi128ELi64ELi128ELi4ES3_EELb0ELb0ELb0ELb0ELb1ELb1ELb1ELb1EEEvNS_16Flash_fwd_paramsE$_ZN5flash30compute_attn_1rowblock_splitkvI23Flash_fwd_kernel_traitsILi128ELi64ELi128ELi4ELb0ELb0EN7cutlass10bfloat16_tE19Flash_kernel_traitsILi128ELi64ELi128ELi4ES3_EELb0ELb0ELb0ELb0ELb1ELb1ELb1ELb1ENS_16Flash_fwd_paramsEEEvRKT8_iiiii,(.L_x_14895 - $_ZN5flash24flash_fwd_splitkv_kernelI23Flash_fwd_kernel_traitsILi128ELi64ELi128ELi4ELb0ELb0EN7cutlass10bfloat16_tE19Flash_kernel_traitsILi128ELi64ELi128ELi4ES3_EELb0ELb0ELb0ELb0ELb1ELb1ELb1ELb1EEEvNS_16Flash_fwd_paramsE$_ZN5flash30compute_attn_1rowblock_splitkvI23Flash_fwd_kernel_traitsILi128ELi64ELi128ELi4ELb0ELb0EN7cutlass10bfloat16_tE19Flash_kernel_traitsILi128ELi64ELi128ELi4ES3_EELb0ELb0ELb0ELb0ELb1ELb1ELb1ELb1ENS_16Flash_fwd_paramsEEEvRKT8_iiiii)
$_ZN5flash24flash_fwd_splitkv_kernelI23Flash_fwd_kernel_traitsILi128ELi64ELi128ELi4ELb0ELb0EN7cutlass10bfloat16_tE19Flash_kernel_traitsILi128ELi64ELi128ELi4ES3_EELb0ELb0ELb0ELb0ELb1ELb1ELb1ELb1EEEvNS_16Flash_fwd_paramsE$_ZN5flash30compute_attn_1rowblock_splitkvI23Flash_fwd_kernel_traitsILi128ELi64ELi128ELi4ELb0ELb0EN7cutlass10bfloat16_tE19Flash_kernel_traitsILi128ELi64ELi128ELi4ES3_EELb0ELb0ELb0ELb0ELb1ELb1ELb1ELb1ENS_16Flash_fwd_paramsEEEvRKT8_iiiii:
        /* <DEDUP_REMOVED lines=38> */
.L_x_5128:
[----:B------:R-:W-:Y:S05]  /*0460*/  BSYNC.RECONVERGENT B0 ;  /* 0x0000000000007941 */ /* 0x000fea0003800200 */
.L_x_5127:
[----:B------:R-:W-:Y:S04]  /*0470*/  BSSY.RECONVERGENT B0, `(.L_x_5129) ;  /* 0x0000007000007945 */ /* 0x000fe80003800200 */
[----:B------:R-:W-:Y:S05]  /*0480*/  @!P4 BRA `(.L_x_5130) ;  /* 0x000000000014c947 */ /* 0x000fea0003800000 */
[----:B------:R-:W3:Y:S02]  /*0490*/  LD.E.U8 R4, desc[UR4][R132.64+0x1b2] ;  /* 0x0001b20484047980 */ /* 0x000ee4000c101100 */
[----:B---3--:R-:W-:-:S13]  /*04a0*/  ISETP.NE.AND P0, PT, R4, RZ, PT ;  /* 0x000000ff0400720c */ /* 0x008fda0003f05270 */
[----:B------:R-:W3:Y:S02]  /*04b0*/  @P0 LD.E R4, desc[UR4][R10.64+0x4] ;  /* 0x000004040a040980 */ /* 0x000ee4000c101900 */
[----:B---3-5:R-:W-:-:S06]  /*04c0*/  @P0 IADD3 R83, PT, PT, R4, -R13, RZ ;  /* 0x8000000d04530210 */ /* 0x028fcc0007ffe0ff */
[----:B------:R3:W5:Y:S02]  /*04d0*/  @!P0 LD.E R83, desc[UR4][R10.64] ;  /* 0x000000040a538980 */ /* 0x000764000c101900 */
.L_x_5130:
[----:B------:R-:W-:Y:S05]  /*04e0*/  BSYNC.RECONVERGENT B0 ;  /* 0x0000000000007941 */ /* 0x000fea0003800200 */
.L_x_5129:
        /* <DEDUP_REMOVED lines=9> */
.L_x_5132:
[----:B------:R-:W4:Y:S01]  /*0580*/  LD.E.64 R4, desc[UR4][R132.64+0x108] ;  /* 0x0001080484047980 */ /* 0x000f22000c101b00 */
[----:B------:R-:W-:Y:S01]  /*0590*/  BSSY.RECONVERGENT B0, `(.L_x_5134) ;  /* 0x0000006000007945 */ /* 0x000fe20003800200 */
[----:B----4-:R-:W-:Y:S01]  /*05a0*/  ISETP.NE.U32.AND P0, PT, R4, RZ, PT ;  /* 0x000000ff0400720c */ /* 0x010fe20003f05070 */
[----:B------:R-:W-:-:S03]  /*05b0*/  IMAD.MOV.U32 R4, RZ, RZ, RZ ;  /* 0x000000ffff047224 */ /* 0x000fc600078e00ff */
[----:B------:R-:W-:-:S13]  /*05c0*/  ISETP.NE.AND.EX P0, PT, R5, RZ, PT, P0 ;  /* 0x000000ff0500720c */ /* 0x000fda0003f05300 */
[----:B------:R-:W-:Y:S05]  /*05d0*/  @!P0 BRA `(.L_x_5135) ;  /* 0x0000000000048947 */ /* 0x000fea0003800000 */
[----:B------:R4:W5:Y:S02]  /*05e0*/  LD.E R4, desc[UR4][R132.64+0xbc] ;  /* 0x0000bc0484047980 */ /* 0x000964000c101900 */
.L_x_5135:
[----:B------:R-:W-:Y:S05]  /*05f0*/  BSYNC.RECONVERGENT B0 ;  /* 0x0000000000007941 */ /* 0x000fea0003800200 */
.L_x_5134:
[----:B-----5:R-:W-:Y:S02]  /*0600*/  IADD3 R61, PT, PT, R83, R4, RZ ;  /* 0x00000004533d7210 */ /* 0x020fe40007ffe0ff */
.L_x_5133:
[----:B------:R-:W-:Y:S05]  /*0610*/  BSYNC.RECONVERGENT B1 ;  /* 0x0000000000017941 */ /* 0x000fea0003800200 */
.L_x_5131:
[----:B------:R-:W-:Y:S01]  /*0620*/  IMAD.SHL.U32 R82, R227, 0x40, RZ ;  /* 0x00000040e3527824 */ /* 0x000fe200078e00ff */
[----:B------:R-:W-:Y:S01]  /*0630*/  MOV R4, R226 ;  /* 0x000000e200047202 */ /* 0x000fe20000000f00 */
[----:B------:R-:W-:-:S03]  /*0640*/  IMAD.MOV.U32 R5, RZ, RZ, 0x0 ;  /* 0x00000000ff057424 */ /* 0x000fc600078e00ff */
[----:B------:R-:W-:-:S13]  /*0650*/  ISETP.GT.AND P0, PT, R229, R82, PT ;  /* 0x00000052e500720c */ /* 0x000fda0003f04270 */
[----:B-1234-:R-:W-:Y:S05]  /*0660*/  @!P0 RET.REL.NODEC R4 `(_ZN5flash24flash_fwd_splitkv_kernelI23Flash_fwd_kernel_traitsILi128ELi64ELi128ELi4ELb0ELb0EN7cutlass10bfloat16_tE19Flash_kernel_traitsILi128ELi64ELi128ELi4ES3_EELb0ELb0ELb0ELb0ELb1ELb1ELb1ELb1EEEvNS_16Flash_fwd_paramsE) ;  /* 0xfffffff804648950 */ /* 0x01efea0003c3ffff */
[----:B------:R-:W2:Y:S01]  /*0670*/  LD.E R4, desc[UR4][R132.64+0xb8] ;  /* 0x0000b80484047980 */ /* 0x000ea2000c101900 */
[----:B------:R-:W-:Y:S01]  /*0680*/  IABS R7, R8 ;  /* 0x0000000800077213 */ /* 0x000fe20000000000 */
[----:B------:R-:W1:Y:S03]  /*0690*/  S2R R80, SR_TID.X ;  /* 0x0000000000507919 */ /* 0x000e660000002100 */
[----:B------:R-:W3:Y:S08]  /*06a0*/  I2F.RP R5, R7 ;  /* 0x0000000700057306 */ /* 0x000ef00000209400 */
        /* <DEDUP_REMOVED lines=41> */
[----:B------:R-:W-:Y:S02]  /*0940*/  IMAD.SHL.U32 R4, R80, 0x4, RZ ;  /* 0x0000000450047824 */ /* 0x000fe400078e00ff */
[----:B------:R-:W-:Y:S01]  /*0950*/  IMAD.IADD R229, R229, 0x1, -R82 ;  /* 0x00000001e5e57824 */ /* 0x000fe200078e0a52 */
[----:B------:R-:W-:Y:S01]  /*0960*/  LOP3.LUT R11, R11, 0x1f80, RZ, 0xc0, !PT ;  /* 0x00001f800b0b7812 */ /* 0x000fe200078ec0ff */
[----:B------:R-:W-:-:S03]  /*0970*/  IMAD.MOV.U32 R227, RZ, RZ, 0x0 ;  /* 0x00000000ffe37424 */ /* 0x000fc600078e00ff */
[----:B------:R-:W-:Y:S01]  /*0980*/  LOP3.LUT R11, R11, 0x3c, R4, 0xf8, !PT ;  /* 0x0000003c0b0b7812 */ /* 0x000fe200078ef804 */
[----:B--2---:R-:W-:-:S04]  /*0990*/  IMAD R2, R2, UR8, R231 ;  /* 0x0000000802027c24 */ /* 0x004fc8000f8e02e7 */
[----:B---3--:R-:W-:-:S04]  /*09a0*/  IMAD R2, R2, R5, R230 ;  /* 0x0000000502027224 */ /* 0x008fc800078e02e6 */
[----:B------:R-:W-:Y:S01]  /*09b0*/  IMAD R3, R3, R2, R82 ;  /* 0x0000000203037224 */ /* 0x000fe200078e0252 */
[----:B------:R-:W-:-:S03]  /*09c0*/  SHF.R.U32.HI R2, RZ, 0x4, R80 ;  /* 0x00000004ff027819 */ /* 0x000fc60000011650 */
[C---:B----4-:R-:W-:Y:S01]  /*09d0*/  IMAD R0, R3.reuse, R0, RZ ;  /* 0x0000000003007224 */ /* 0x050fe200078e02ff */
[C---:B------:R-:W-:Y:S01]  /*09e0*/  IADD3 R5, P0, PT, R3.reuse, R2, RZ ;  /* 0x0000000203057210 */ /* 0x040fe20007f1e0ff */
[C---:B------:R-:W-:Y:S01]  /*09f0*/  VIADD R10, R2.reuse, 0x8 ;  /* 0x00000008020a7836 */ /* 0x040fe20000000000 */
[CC--:B------:R-:W-:Y:S01]  /*0a00*/  ISETP.GE.AND P4, PT, R2.reuse, R229.reuse, PT ;  /* 0x000000e50200720c */ /* 0x0c0fe20003f86270 */
[----:B------:R-:W-:Y:S01]  /*0a10*/  VIADD R4, R2, 0x10 ;  /* 0x0000001002047836 */ /* 0x000fe20000000000 */
[----:B------:R-:W-:Y:S02]  /*0a20*/  LEA.HI.X.SX32 R3, R3, RZ, 0x1, P0 ;  /* 0x000000ff03037211 */ /* 0x000fe400000f0eff */
[----:B-----5:R-:W-:Y:S02]  /*0a30*/  LEA R6, P0, R5, R6, 0x2 ;  /* 0x0000000605067211 */ /* 0x020fe400078010ff */
[----:B------:R-:W-:Y:S01]  /*0a40*/  ISETP.GE.AND P5, PT, R10, R229, PT ;  /* 0x000000e50a00720c */ /* 0x000fe20003fa6270 */
[----:B------:R-:W-:Y:S01]  /*0a50*/  VIADD R10, R2, 0x18 ;  /* 0x00000018020a7836 */ /* 0x000fe20000000000 */
[----:B------:R-:W-:-:S02]  /*0a60*/  IADD3 R11, P1, PT, R0, R11, RZ ;  /* 0x0000000b000b7210 */ /* 0x000fc40007f3e0ff */
[----:B------:R-:W-:Y:S02]  /*0a70*/  LEA.HI.X R7, R5, R7, R3, 0x2, P0 ;  /* 0x0000000705077211 */ /* 0x000fe400000f1403 */
[----:B------:R-:W-:Y:S02]  /*0a80*/  LEA.HI.X.SX32 R0, R0, RZ, 0x1, P1 ;  /* 0x000000ff00007211 */ /* 0x000fe400008f0eff */
[C---:B------:R-:W-:Y:S01]  /*0a90*/  LEA R12, P0, R11.reuse, R8, 0x2 ;  /* 0x000000080b0c7211 */ /* 0x040fe200078010ff */
[----:B------:R-:W-:Y:S01]  /*0aa0*/  VIADD R8, R2, 0x20 ;  /* 0x0000002002087836 */ /* 0x000fe20000000000 */
[----:B------:R-:W-:Y:S02]  /*0ab0*/  LOP3.LUT P1, R80, R80, 0xf, RZ, 0xc0, !PT ;  /* 0x0000000f50507812 */ /* 0x000fe4000782c0ff */
        /* <DEDUP_REMOVED lines=50> */
[----:B-1----:R-:W-:Y:S05]  /*0de0*/  @P0 RET.REL.NODEC R226 `(_ZN5flash24flash_fwd_splitkv_kernelI23Flash_fwd_kernel_traitsILi128ELi64ELi128ELi4ELb0ELb0EN7cutlass10bfloat16_tE19Flash_kernel_traitsILi128ELi64ELi128ELi4ES3_EELb0ELb0ELb0ELb0ELb1ELb1ELb1ELb1EEEvNS_16Flash_fwd_paramsE) ;  /* 0xfffffff0e2840950 */ /* 0x002fea0003c3ffff */
[----:B------:R-:W-:Y:S02]  /*0df0*/  MOV R3, 0xff800000 ;  /* 0xff80000000037802 */ /* 0x000fe40000000f00 */
[----:B------:R-:W-:-:S03]  /*0e00*/  MOV R227, 0x0 ;  /* 0x0000000000e37802 */ /* 0x000fc60000000f00 */
[----:B------:R1:W-:Y:S02]  /*0e10*/  ST.E desc[UR4][R6.64+0xe0], R3 ;  /* 0x0000e00306007985 */ /* 0x0003e4000c101904 */
[----:B-1----:R-:W-:Y:S05]  /*0e20*/  RET.REL.NODEC R226 `(_ZN5flash24flash_fwd_splitkv_kernelI23Flash_fwd_kernel_traitsILi128ELi64ELi128ELi4ELb0ELb0EN7cutlass10bfloat16_tE19Flash_kernel_traitsILi128ELi64ELi128ELi4ES3_EELb0ELb0ELb0ELb0ELb1ELb1ELb1ELb1EEEvNS_16Flash_fwd_paramsE) ;  /* 0xfffffff0e2747950 */ /* 0x002fea0003c3ffff */
.L_x_5136:
        /* <DEDUP_REMOVED lines=103> */
.L_x_5138:
[----:B-1----:R-:W2:Y:S01]  /*14a0*/  LD.E R5, desc[UR4][R132.64+0x68] ;  /* 0x0000680484057980 */ /* 0x002ea2000c101900 */
        /* <DEDUP_REMOVED lines=13> */
[----:B------:R-:W2:Y:S08]  /*1580*/  I2F.RP R8, R3 ;  /* 0x0000000300087306 */ /* 0x000eb00000209400 */
[----:B--2---:R-:W2:Y:S02]  /*1590*/  MUFU.RCP R6, R8 ;  /* 0x0000000800067308 */ /* 0x004ea40000001000 */
[----:B--2---:R-:W-:-:S06]  /*15a0*/  IADD3 R6, PT, PT, R6, 0xffffffe, RZ ;  /* 0x0ffffffe06067810 */ /* 0x004fcc0007ffe0ff */
[----:B------:R-:W2:Y:S01]  /*15b0*/  F2I.FTZ.U32.TRUNC.NTZ R23, R6 ;  /* 0x0000000600177305 */ /* 0x000ea2000021f000 */
[----:B------:R-:W-:Y:S01]  /*15c0*/  IABS R11, R5 ;  /* 0x00000005000b7213 */ /* 0x000fe20000000000 */
[----:B--2---:R-:W-:-:S04]  /*15d0*/  IMAD.MOV R2, RZ, RZ, -R23 ;  /* 0x000000ffff027224 */ /* 0x004fc800078e0a17 */
        /* <DEDUP_REMOVED lines=14> */
[----:B------:R-:W-:Y:S01]  /*16c0*/  @!P0 SHF.R.S32.HI R2, RZ, 0x1f, R9 ;  /* 0x0000001fff028819 */ /* 0x000fe20000011409 */
[----:B------:R-:W-:-:S03]  /*16d0*/  @!P0 IMAD.WIDE.U32 R10, R20, R9, R10 ;  /* 0x00000009140a8225 */ /* 0x000fc600078e000a */
[----:B------:R-:W-:Y:S02]  /*16e0*/  ISETP.GE.U32.AND P4, PT, R4, R3, PT ;  /* 0x000000030400720c */ /* 0x000fe40003f86070 */
[----:B------:R-:W-:Y:S01]  /*16f0*/  LOP3.LUT R3, R230, R5, RZ, 0x3c, !PT ;  /* 0x00000005e6037212 */ /* 0x000fe200078e3cff */
[----:B------:R-:W-:Y:S02]  /*1700*/  @!P0 IMAD R7, R20, R2, R7 ;  /* 0x0000000214078224 */ /* 0x000fe400078e0207 */
[-C--:B------:R-:W-:Y:S01]  /*1710*/  @P0 IMAD.WIDE.U32 R20, R220, R6.reuse, RZ ;  /* 0x00000006dc140225 */ /* 0x080fe200078e00ff */
[----:B------:R-:W-:Y:S02]  /*1720*/  ISETP.GE.AND P2, PT, R3, RZ, PT ;  /* 0x000000ff0300720c */ /* 0x000fe40003f46270 */
[----:B------:R-:W-:Y:S01]  /*1730*/  ISETP.NE.AND P3, PT, R5, RZ, PT ;  /* 0x000000ff0500720c */ /* 0x000fe20003f65270 */
[----:B------:R-:W-:Y:S01]  /*1740*/  @P0 IMAD R2, R221, R6, RZ ;  /* 0x00000006dd020224 */ /* 0x000fe200078e02ff */
[----:B------:R-:W-:-:S02]  /*1750*/  @!P0 MOV R6, R10 ;  /* 0x0000000a00068202 */ /* 0x000fc40000000f00 */
[----:B------:R-:W-:Y:S02]  /*1760*/  LEA R10, R138, 0xffffff80, 0x7 ;  /* 0xffffff808a0a7811 */ /* 0x000fe400078e38ff */
[----:B------:R-:W-:Y:S01]  /*1770*/  @!P0 IADD3 R7, PT, PT, R11, R7, RZ ;  /* 0x000000070b078210 */ /* 0x000fe20007ffe0ff */
[----:B------:R-:W-:Y:S01]  /*1780*/  @P0 IMAD.IADD R7, R21, 0x1, R2 ;  /* 0x0000000115070824 */ /* 0x000fe200078e0202 */
[----:B------:R-:W-:Y:S02]  /*1790*/  @P0 MOV R6, R20 ;  /* 0x0000001400060202 */ /* 0x000fe40000000f00 */
[----:B------:R-:W-:Y:S01]  /*17a0*/  @!P1 IADD3 R8, PT, PT, R8, 0x1, RZ ;  /* 0x0000000108089810 */ /* 0x000fe20007ffe0ff */
[----:B------:R-:W-:Y:S01]  /*17b0*/  @!P0 IMAD R2, R137, R12, RZ ;  /* 0x0000000c89028224 */ /* 0x000fe200078e02ff */
[----:B------:R-:W-:Y:S01]  /*17c0*/  @!P0 SHF.R.S32.HI R3, RZ, 0x1f, R12 ;  /* 0x0000001fff038819 */ /* 0x000fe2000001140c */
[----:B------:R-:W-:Y:S01]  /*17d0*/  IMAD R4, R221, R10, RZ ;  /* 0x0000000add047224 */ /* 0x000fe200078e02ff */
[----:B------:R-:W-:Y:S01]  /*17e0*/  SHF.R.S32.HI R11, RZ, 0x1f, R10 ;  /* 0x0000001fff0b7819 */ /* 0x000fe2000001140a */
[----:B------:R-:W-:-:S02]  /*17f0*/  @P4 VIADD R8, R8, 0x1 ;  /* 0x0000000108084836 */ /* 0x000fc40000000000 */
[----:B------:R-:W-:-:S04]  /*1800*/  IMAD.WIDE.U32 R20, R220, R10, R6 ;  /* 0x0000000adc147225 */ /* 0x000fc800078e0006 */
[----:B------:R-:W-:Y:S02]  /*1810*/  @!P0 IMAD R2, R3, R136, R2 ;  /* 0x0000008803028224 */ /* 0x000fe400078e0202 */
[----:B------:R-:W-:Y:S01]  /*1820*/  @!P0 IMAD.WIDE.U32 R6, R136, R12, RZ ;  /* 0x0000000c88068225 */ /* 0x000fe200078e00ff */
[----:B------:R-:W-:-:S03]  /*1830*/  @!P2 IADD3 R8, PT, PT, -R8, RZ, RZ ;  /* 0x000000ff0808a210 */ /* 0x000fc60007ffe1ff */
[----:B------:R-:W-:Y:S01]  /*1840*/  IMAD R4, R11, R220, R4 ;  /* 0x000000dc0b047224 */ /* 0x000fe200078e0204 */
[----:B------:R-:W-:Y:S01]  /*1850*/  @!P0 IADD3 R23, PT, PT, R7, R2, RZ ;  /* 0x0000000207178210 */ /* 0x000fe20007ffe0ff */
[----:B------:R-:W-:Y:S01]  /*1860*/  @!P0 IMAD R2, R19, R9, RZ ;  /* 0x0000000913028224 */ /* 0x000fe200078e02ff */
[----:B------:R-:W-:Y:S02]  /*1870*/  @!P3 LOP3.LUT R8, RZ, R5, RZ, 0x33, !PT ;  /* 0x00000005ff08b212 */ /* 0x000fe400078e33ff */
[----:B------:R-:W-:Y:S02]  /*1880*/  @!P0 SHF.R.S32.HI R3, RZ, 0x1f, R9 ;  /* 0x0000001fff038819 */ /* 0x000fe40000011409 */
[----:B------:R-:W-:Y:S02]  /*1890*/  @!P0 MOV R22, R6 ;  /* 0x0000000600168202 */ /* 0x000fe40000000f00 */
[----:B------:R-:W-:Y:S01]  /*18a0*/  IADD3 R21, PT, PT, R21, R4, RZ ;  /* 0x0000000415157210 */ /* 0x000fe20007ffe0ff */
[----:B------:R-:W-:Y:S01]  /*18b0*/  @P0 IMAD.IADD R12, R12, 0x1, R13 ;  /* 0x000000010c0c0824 */ /* 0x000fe200078e020d */
[----:B------:R-:W-:Y:S01]  /*18c0*/  SHF.R.S32.HI R4, RZ, 0x1f, R8 ;  /* 0x0000001fff047819 */ /* 0x000fe20000011408 */
[----:B------:R-:W-:-:S02]  /*18d0*/  IMAD R7, R15, R8, RZ ;  /* 0x000000080f077224 */ /* 0x000fc400078e02ff */
[C---:B------:R-:W-:Y:S02]  /*18e0*/  @!P0 IMAD R2, R18.reuse, R3, R2 ;  /* 0x0000000312028224 */ /* 0x040fe400078e0202 */
[----:B------:R-:W-:-:S04]  /*18f0*/  @!P0 IMAD.WIDE.U32 R18, R18, R9, R22 ;  /* 0x0000000912128225 */ /* 0x000fc800078e0016 */
[----:B------:R-:W-:-:S04]  /*1900*/  IMAD.WIDE.U32 R8, R14, R8, R20 ;  /* 0x000000080e087225 */ /* 0x000fc800078e0014 */
[-C--:B------:R-:W-:Y:S02]  /*1910*/  @P0 IMAD R6, R137, R12.reuse, RZ ;  /* 0x0000000c89060224 */ /* 0x080fe400078e02ff */
[----:B------:R-:W-:-:S04]  /*1920*/  @P0 IMAD.WIDE.U32 R20, R136, R12, RZ ;  /* 0x0000000c88140225 */ /* 0x000fc800078e00ff */
[----:B------:R-:W-:Y:S01]  /*1930*/  IMAD R7, R14, R4, R7 ;  /* 0x000000040e077224 */ /* 0x000fe200078e0207 */
[----:B------:R-:W-:Y:S01]  /*1940*/  @!P0 MOV R14, R18 ;  /* 0x00000012000e8202 */ /* 0x000fe20000000f00 */
[----:B------:R-:W-:Y:S01]  /*1950*/  @!P0 IMAD.IADD R12, R19, 0x1, R2 ;  /* 0x00000001130c8824 */ /* 0x000fe200078e0202 */
[----:B------:R-:W-:Y:S01]  /*1960*/  MOV R4, R8 ;  /* 0x0000000800047202 */ /* 0x000fe20000000f00 */
[----:B------:R-:W-:Y:S01]  /*1970*/  IMAD.IADD R3, R9, 0x1, R7 ;  /* 0x0000000109037824 */ /* 0x000fe200078e0207 */
[----:B------:R-:W-:Y:S02]  /*1980*/  @P0 IADD3 R12, PT, PT, R21, R6, RZ ;  /* 0x00000006150c0210 */ /* 0x000fe40007ffe0ff */
[----:B-1----:R-:W-:Y:S02]  /*1990*/  @P0 MOV R14, R20 ;  /* 0x00000014000e0202 */ /* 0x002fe40000000f00 */
.L_x_5139:
[----:B------:R-:W-:Y:S05]  /*19a0*/  BSYNC.RECONVERGENT B0 ;  /* 0x0000000000007941 */ /* 0x000fea0003800200 */
.L_x_5137:
        /* <DEDUP_REMOVED lines=25> */
[----:B------:R-:W-:-:S05]  /*1b40*/  @!P1 IMAD.IADD R13, R13, 0x1, -R2 ;  /* 0x000000010d0d9824 */ /* 0x000fca00078e0a02 */
[----:B------:R-:W-:Y:S02]  /*1b50*/  ISETP.GE.U32.AND P3, PT, R13, R2, PT ;  /* 0x000000020d00720c */ /* 0x000fe40003f66070 */
[----:B------:R-:W-:Y:S02]  /*1b60*/  IADD3 R30, P2, PT, R22, R14, RZ ;  /* 0x0000000e161e7210 */ /* 0x000fe40007f5e0ff */
[----:B------:R-:W-:Y:S01]  /*1b70*/  LOP3.LUT R2, R230, R5, RZ, 0x3c, !PT ;  /* 0x00000005e6027212 */ /* 0x000fe200078e3cff */
[----:B------:R-:W-:Y:S01]  /*1b80*/  @!P1 VIADD R18, R18, 0x1 ;  /* 0x0000000112129836 */ /* 0x000fe20000000000 */
[----:B------:R-:W-:Y:S02]  /*1b90*/  IADD3.X R31, PT, PT, RZ, R12, RZ, P2, !PT ;  /* 0x0000000cff1f7210 */ /* 0x000fe400017fe4ff */
[----:B------:R-:W-:Y:S02]  /*1ba0*/  ISETP.GE.AND P2, PT, R2, RZ, PT ;  /* 0x000000ff0200720c */ /* 0x000fe40003f46270 */
[----:B------:R-:W-:Y:S01]  /*1bb0*/  ISETP.NE.AND P1, PT, R5, RZ, PT ;  /* 0x000000ff0500720c */ /* 0x000fe20003f25270 */
[----:B------:R-:W-:-:S02]  /*1bc0*/  IMAD.MOV.U32 R15, RZ, RZ, RZ ;  /* 0x000000ffff0f7224 */ /* 0x000fc400078e00ff */
[-C--:B-----5:R-:W-:Y:S02]  /*1bd0*/  IMAD R11, R11, R136.reuse, RZ ;  /* 0x000000880b0b7224 */ /* 0x0a0fe400078e02ff */
[----:B------:R-:W-:Y:S02]  /*1be0*/  @P3 VIADD R18, R18, 0x1 ;  /* 0x0000000112123836 */ /* 0x000fe40000000000 */
[C---:B------:R-:W-:Y:S01]  /*1bf0*/  IMAD R11, R10.reuse, R137, R11 ;  /* 0x000000890a0b7224 */ /* 0x040fe200078e020b */
[----:B------:R2:W5:Y:S01]  /*1c00*/  @P6 LD.E R15, desc[UR4][R32.64] ;  /* 0x00000004200f6980 */ /* 0x000562000c101900 */
[----:B------:R-:W-:Y:S01]  /*1c10*/  IMAD.WIDE.U32 R30, R10, R136, R30 ;  /* 0x000000880a1e7225 */ /* 0x000fe200078e001e */
[----:B------:R-:W-:-:S05]  /*1c20*/  MOV R2, R18 ;  /* 0x0000001200027202 */ /* 0x000fca0000000f00 */
[----:B------:R-:W-:Y:S01]  /*1c30*/  @!P2 IMAD.MOV R2, RZ, RZ, -R2 ;  /* 0x000000ffff02a224 */ /* 0x000fe200078e0a02 */
[----:B------:R-:W-:Y:S01]  /*1c40*/  @!P1 LOP3.LUT R2, RZ, R5, RZ, 0x33, !PT ;  /* 0x00000005ff029212 */ /* 0x000fe200078e33ff */
[----:B------:R-:W-:Y:S02]  /*1c50*/  IMAD.IADD R19, R31, 0x1, R11 ;  /* 0x000000011f137824 */ /* 0x000fe400078e020b */
[----:B------:R-:W-:Y:S01]  /*1c60*/  IMAD.MOV.U32 R18, RZ, RZ, R30 ;  /* 0x000000ffff127224 */ /* 0x000fe200078e001e */
[----:B------:R-:W-:Y:S02]  /*1c70*/  SHF.R.S32.HI R11, RZ, 0x1f, R230 ;  /* 0x0000001fff0b7819 */ /* 0x000fe400000114e6 */
[----:B------:R-:W-:Y:S01]  /*1c80*/  SHF.L.U32 R76, R80, 0x6, RZ ;  /* 0x00000006504c7819 */ /* 0x000fe200000006ff */
[----:B------:R-:W-:Y:S01]  /*1c90*/  IMAD.WIDE.U32 R18, R2, R26, R18 ;  /* 0x0000001a02127225 */ /* 0x000fe200078e0012 */
[----:B------:R-:W-:-:S03]  /*1ca0*/  SHF.R.U32.HI R134, RZ, 0x3, R80 ;  /* 0x00000003ff867819 */ /* 0x000fc60000011650 */
[----:B------:R-:W-:Y:S02]  /*1cb0*/  IMAD.SHL.U32 R75, R80, 0x20, RZ ;  /* 0x00000020504b7824 */ /* 0x000fe400078e00ff */
[----:B------:R-:W-:Y:S01]  /*1cc0*/  IMAD.MOV.U32 R135, RZ, RZ, RZ ;  /* 0x000000ffff877224 */ /* 0x000fe200078e00ff */
[----:B------:R-:W1:Y:S01]  /*1cd0*/  S2UR UR6, SR_CgaCtaId ;  /* 0x00000000000679c3 */ /* 0x000e620000008800 */
[-C--:B------:R-:W-:Y:S01]  /*1ce0*/  IMAD R225, R137, R134.reuse, RZ ;  /* 0x0000008689e17224 */ /* 0x080fe200078e02ff */
[----:B------:R-:W-:Y:S01]  /*1cf0*/  UMOV UR7, 0x400 ;  /* 0x0000040000077882 */ /* 0x000fe20000000000 */
[----:B------:R-:W-:Y:S01]  /*1d00*/  IMAD R219, R221, R134, RZ ;  /* 0x00000086dddb7224 */ /* 0x000fe200078e02ff */
[----:B------:R-:W-:Y:S01]  /*1d10*/  LEA R228, R138, 0xffffff80, 0x7 ;  /* 0xffffff808ae47811 */ /* 0x000fe200078e38ff */
[----:B------:R-:W-:Y:S01]  /*1d20*/  IMAD.SHL.U32 R73, R136, 0x10, RZ ;  /* 0x0000001088497824 */ /* 0x000fe200078e00ff */
[C---:B------:R-:W-:Y:S02]  /*1d30*/  SHF.L.U64.HI R79, R220.reuse, 0x4, R221 ;  /* 0x00000004dc4f7819 */ /* 0x040fe400000102dd */
[----:B------:R-:W-:-:S02]  /*1d40*/  SHF.L.U32 R78, R220, 0x4, RZ ;  /* 0x00000004dc4e7819 */ /* 0x000fc400000006ff */
[----:B------:R-:W-:Y:S01]  /*1d50*/  SHF.L.U64.HI R74, R136, 0x4, R137 ;  /* 0x00000004884a7819 */ /* 0x000fe20000010289 */
[----:B-1----:R-:W-:Y:S01]  /*1d60*/  ULEA UR6, UR6, UR7, 0x18 ;  /* 0x0000000706067291 */ /* 0x002fe2000f8ec0ff */
[----:B--2---:R-:W-:-:S04]  /*1d70*/  @P0 IMAD.WIDE.U32 R32, R144, R0, RZ ;  /* 0x0000000090200225 */ /* 0x004fc800078e00ff */
[----:B------:R-:W-:Y:S02]  /*1d80*/  @P0 IMAD R13, R145, R0, RZ ;  /* 0x00000000910d0224 */ /* 0x000fe400078e02ff */
[-C--:B---3--:R-:W-:Y:S02]  /*1d90*/  @!P0 IMAD R10, R29, R231.reuse, RZ ;  /* 0x000000e71d0a8224 */ /* 0x088fe400078e02ff */
[----:B------:R-:W-:-:S04]  /*1da0*/  @!P0 IMAD.WIDE.U32 R28, R28, R231, RZ ;  /* 0x000000e71c1c8225 */ /* 0x000fc800078e00ff */
[----:B------:R-:W-:Y:S02]  /*1db0*/  @!P0 IMAD.MOV.U32 R12, RZ, RZ, R28 ;  /* 0x000000ffff0c8224 */ /* 0x000fe400078e001c */
[----:B------:R-:W-:Y:S01]  /*1dc0*/  @P0 IMAD.MOV.U32 R12, RZ, RZ, R32 ;  /* 0x000000ffff0c0224 */ /* 0x000fe200078e0020 */
[----:B------:R-:W-:Y:S02]  /*1dd0*/  @!P0 IADD3 R10, PT, PT, R29, R10, RZ ;  /* 0x0000000a1d0a8210 */ /* 0x000fe40007ffe0ff */
[----:B------:R-:W-:Y:S01]  /*1de0*/  @P0 IADD3 R10, PT, PT, R33, R13, RZ ;  /* 0x0000000d210a0210 */ /* 0x000fe20007ffe0ff */
[----:B------:R-:W-:Y:S01]  /*1df0*/  IMAD R13, R27, R2, RZ ;  /* 0x000000021b0d7224 */ /* 0x000fe200078e02ff */
[----:B------:R-:W-:Y:S02]  /*1e00*/  SHF.R.S32.HI R0, RZ, 0x1f, R2 ;  /* 0x0000001fff007819 */ /* 0x000fe40000011402 */
[----:B------:R-:W-:Y:S01]  /*1e10*/  IADD3 R12, P1, PT, R22, R12, RZ ;  /* 0x0000000c160c7210 */ /* 0x000fe20007f3e0ff */
[----:B------:R-:W-:-:S02]  /*1e20*/  IMAD R5, R25, R230, RZ ;  /* 0x000000e619057224 */ /* 0x000fc400078e02ff */
[----:B------:R-:W-:Y:S02]  /*1e30*/  IMAD R26, R0, R26, R13 ;  /* 0x0000001a001a7224 */ /* 0x000fe400078e020d */
[----:B------:R-:W-:Y:S01]  /*1e40*/  IMAD.X R13, RZ, RZ, R10, P1 ;  /* 0x000000ffff0d7224 */ /* 0x000fe200008e060a */
[----:B------:R-:W-:Y:S01]  /*1e50*/  LOP3.LUT R10, R76, 0x200, RZ, 0xc0, !PT ;  /* 0x000002004c0a7812 */ /* 0x000fe200078ec0ff */
[----:B------:R-:W-:Y:S02]  /*1e60*/  IMAD R5, R24, R11, R5 ;  /* 0x0000000b18057224 */ /* 0x000fe400078e0205 */
[----:B------:R-:W-:Y:S01]  /*1e70*/  IMAD.WIDE.U32 R24, R230, R24, R12 ;  /* 0x00000018e6187225 */ /* 0x000fe200078e000c */
[----:B------:R-:W-:-:S03]  /*1e80*/  LOP3.LUT R75, R10, 0x7c00, R75, 0xf8, !PT ;  /* 0x00007c000a4b7812 */ /* 0x000fc600078ef84b */
[----:B------:R-:W-:Y:S01]  /*1e90*/  IMAD.WIDE.U32 R12, R227, 0x40, R134 ;  /* 0x00000040e30c7825 */ /* 0x000fe200078e0086 */
[----:B------:R-:W-:Y:S02]  /*1ea0*/  IADD3 R10, P0, PT, R22, R4, RZ ;  /* 0x00000004160a7210 */ /* 0x000fe40007f1e0ff */
[----:B------:R-:W-:Y:S01]  /*1eb0*/  IADD3 R25, PT, PT, R25, R5, RZ ;  /* 0x0000000519197210 */ /* 0x000fe20007ffe0ff */
[-C--:B------:R-:W-:Y:S02]  /*1ec0*/  IMAD R5, R13, R144.reuse, RZ ;  /* 0x000000900d057224 */ /* 0x080fe400078e02ff */
[----:B------:R-:W-:Y:S02]  /*1ed0*/  IMAD.X R11, RZ, RZ, R3, P0 ;  /* 0x000000ffff0b7224 */ /* 0x000fe400000e0603 */
[C---:B------:R-:W-:Y:S02]  /*1ee0*/  IMAD R3, R12.reuse, R145, R5 ;  /* 0x000000910c037224 */ /* 0x040fe400078e0205 */
[----:B------:R-:W-:Y:S01]  /*1ef0*/  IMAD.WIDE.U32 R24, R12, R144, R24 ;  /* 0x000000900c187225 */ /* 0x000fe200078e0018 */
[----:B------:R-:W-:-:S04]  /*1f00*/  SHF.R.S32.HI R4, RZ, 0x1f, R83 ;  /* 0x0000001fff047819 */ /* 0x000fc80000011453 */
[----:B------:R-:W-:Y:S02]  /*1f10*/  IADD3 R3, PT, PT, R25, R3, RZ ;  /* 0x0000000319037210 */ /* 0x000fe40007ffe0ff */
[----:B----4-:R-:W-:Y:S01]  /*1f20*/  LEA R130, P0, R24, R16, 0x1 ;  /* 0x0000001018827211 */ /* 0x010fe200078008ff */
[----:B------:R-:W-:-:S03]  /*1f30*/  IMAD.IADD R19, R19, 0x1, R26 ;  /* 0x0000000113137824 */ /* 0x000fc600078e021a */
[----:B------:R-:W-:Y:S01]  /*1f40*/  LEA.HI.X R131, R24, R17, R3, 0x1, P0 ;  /* 0x0000001118837211 */ /* 0x000fe200000f0c03 */
[----:B------:R-:W-:Y:S01]  /*1f50*/  IMAD.WIDE.U32 R12, R134, R220, R10 ;  /* 0x000000dc860c7225 */ /* 0x000fe200078e000a */
[----:B------:R-:W-:-:S03]  /*1f60*/  LEA.HI R3, R4, R83, RZ, 0x7 ;  /* 0x0000005304037211 */ /* 0x000fc600078f38ff */
[----:B------:R-:W-:Y:S01]  /*1f70*/  IMAD.WIDE.U32 R10, R134, R136, R18 ;  /* 0x00000088860a7225 */ /* 0x000fe200078e0012 */
[----:B------:R-:W-:-:S03]  /*1f80*/  SHF.R.S32.HI R4, RZ, 0x7, R3 ;  /* 0x00000007ff047819 */ /* 0x000fc60000011403 */
[----:B------:R-:W-:Y:S01]  /*1f90*/  IMAD.IADD R225, R11, 0x1, R225 ;  /* 0x000000010be17824 */ /* 0x000fe200078e02e1 */
[----:B------:R-:W-:Y:S02]  /*1fa0*/  LEA R224, P0, R10, R6, 0x1 ;  /* 0x000000060ae07211 */ /* 0x000fe400078008ff */
[----:B------:R-:W-:Y:S02]  /*1fb0*/  LOP3.LUT R5, R72, 0x1c0, RZ, 0xc0, !PT ;  /* 0x000001c048057812 */ /* 0x000fe400078ec0ff */
[----:B------:R-:W-:Y:S02]  /*1fc0*/  VIMNMX R81, PT, PT, R217, R4, !PT ;  /* 0x00000004d9517248 */ /* 0x000fe40007fe0100 */
[----:B------:R-:W-:Y:S02]  /*1fd0*/  LEA.HI.X R225, R10, R7, R225, 0x1, P0 ;  /* 0x000000070ae17211 */ /* 0x000fe400000f0ce1 */
[----:B------:R-:W-:Y:S02]  /*1fe0*/  LOP3.LUT R5, R5, 0x38, R80, 0xf8, !PT ;  /* 0x0000003805057812 */ /* 0x000fe400078ef850 */
[----:B------:R-:W-:-:S02]  /*1ff0*/  ISETP.GT.AND P0, PT, R138, R81, PT ;  /* 0x000000518a00720c */ /* 0x000fc40003f04270 */
[----:B------:R-:W-:Y:S01]  /*2000*/  LOP3.LUT R77, R5, 0x38, R72, 0x78, !PT ;  /* 0x00000038054d7812 */ /* 0x000fe200078e7848 */
[----:B------:R-:W-:-:S03]  /*2010*/  IMAD.IADD R219, R13, 0x1, R219 ;  /* 0x000000010ddb7824 */ /* 0x000fc600078e02db */
[----:B------:R-:W-:Y:S02]  /*2020*/  LOP3.LUT R77, R77, 0x1e00, R72, 0xf8, !PT ;  /* 0x00001e004d4d7812 */ /* 0x000fe400078ef848 */
[C---:B------:R-:W-:Y:S02]  /*2030*/  LEA R222, P1, R12.reuse, R8, 0x1 ;  /* 0x000000080cde7211 */ /* 0x040fe400078208ff */
[----:B------:R-:W-:Y:S02]  /*2040*/  LEA R77, R77, UR6, 0x1 ;  /* 0x000000064d4d7c11 */ /* 0x000fe4000f8e08ff */
[----:B------:R-:W-:Y:S02]  /*2050*/  LEA.HI.X R219, R12, R9, R219, 0x1, P1 ;  /* 0x000000090cdb7211 */ /* 0x000fe400008f0cdb */
[----:B------:R-:W-:Y:S01]  /*2060*/  LEA.HI R20, R20, R20, RZ, 0x1 ;  /* 0x0000001414147211 */ /* 0x000fe200078f08ff */
        /* <DEDUP_REMOVED lines=50> */
[-C--:B----4-:R-:W-:Y:S02]  /*2390*/  IMAD R8, R141, R228.reuse, RZ ;  /* 0x000000e48d087224 */ /* 0x090fe400078e02ff */
[----:B------:R-:W-:Y:S02]  /*23a0*/  IMAD.IADD R27, R27, 0x1, R3 ;  /* 0x000000011b1b7824 */ /* 0x000fe400078e0203 */
[----:B------:R-:W-:Y:S02]  /*23b0*/  IMAD R3, R143, R228, RZ ;  /* 0x000000e48f037224 */ /* 0x000fe400078e02ff */
[----:B------:R-:W-:Y:S02]  /*23c0*/  IMAD R8, R140, R9, R8 ;  /* 0x000000098c087224 */ /* 0x000fe400078e0208 */
[----:B------:R-:W-:-:S04]  /*23d0*/  IMAD.WIDE.U32 R28, R228, R140, R28 ;  /* 0x0000008ce41c7225 */ /* 0x000fc800078e001c */
[----:B------:R-:W-:Y:S02]  /*23e0*/  IMAD R3, R142, R9, R3 ;  /* 0x000000098e037224 */ /* 0x000fe400078e0203 */
[----:B------:R-:W-:Y:S01]  /*23f0*/  IMAD.WIDE.U32 R26, R228, R142, R26 ;  /* 0x0000008ee41a7225 */ /* 0x000fe200078e001a */
[----:B------:R-:W-:-:S03]  /*2400*/  IADD3 R29, PT, PT, R29, R8, RZ ;  /* 0x000000081d1d7210 */ /* 0x000fc60007ffe0ff */
[-C--:B------:R-:W-:Y:S02]  /*2410*/  IMAD R17, R17, R2.reuse, RZ ;  /* 0x0000000211117224 */ /* 0x080fe400078e02ff */
[----:B------:R-:W-:Y:S02]  /*2420*/  IMAD.IADD R27, R27, 0x1, R3 ;  /* 0x000000011b1b7824 */ /* 0x000fe400078e0203 */
[----:B------:R-:W-:Y:S02]  /*2430*/  IMAD R3, R25, R2, RZ ;  /* 0x0000000219037224 */ /* 0x000fe400078e02ff */
[----:B------:R-:W-:Y:S02]  /*2440*/  IMAD R18, R16, R0, R17 ;  /* 0x0000000010127224 */ /* 0x000fe400078e0211 */
[----:B------:R-:W-:-:S04]  /*2450*/  IMAD.WIDE.U32 R16, R2, R16, R28 ;  /* 0x0000001002107225 */ /* 0x000fc800078e001c */
[----:B------:R-:W-:Y:S01]  /*2460*/  IMAD R0, R24, R0, R3 ;  /* 0x0000000018007224 */ /* 0x000fe200078e0203 */
[----:B------:R-:W-:Y:S01]  /*2470*/  SHF.L.U32 R3, R80, 0x2, RZ ;  /* 0x0000000250037819 */ /* 0x000fe200000006ff */
[----:B------:R-:W-:Y:S01]  /*2480*/  IMAD.WIDE.U32 R26, R2, R24, R26 ;  /* 0x00000018021a7225 */ /* 0x000fe200078e001a */
[----:B------:R-:W-:Y:S02]  /*2490*/  IADD3 R19, PT, PT, R17, R18, RZ ;  /* 0x0000001211137210 */ /* 0x000fe40007ffe0ff */
[----:B------:R-:W-:Y:S02]  /*24a0*/  SHF.R.S32.HI R17, RZ, 0x1f, R83 ;  /* 0x0000001fff117819 */ /* 0x000fe40000011453 */
[----:B------:R-:W-:Y:S02]  /*24b0*/  IADD3 R9, P0, PT, -R83, R134, RZ ;  /* 0x0000008653097210 */ /* 0x000fe40007f1e1ff */
[----:B------:R-:W-:Y:S01]  /*24c0*/  LOP3.LUT R3, R3, 0x1c, RZ, 0xc0, !PT ;  /* 0x0000001c03037812 */ /* 0x000fe200078ec0ff */
[----:B------:R-:W-:Y:S01]  /*24d0*/  IMAD R2, R134, R20, R22 ;  /* 0x0000001486027224 */ /* 0x000fe200078e0216 */
[----:B------:R-:W-:Y:S01]  /*24e0*/  IADD3.X R17, PT, PT, RZ, ~R17, RZ, P0, !PT ;  /* 0x80000011ff117210 */ /* 0x000fe200007fe4ff */
[----:B------:R-:W-:-:S02]  /*24f0*/  IMAD.IADD R27, R27, 0x1, R0 ;  /* 0x000000011b1b7824 */ /* 0x000fc400078e0200 */
[----:B------:R-:W-:Y:S01]  /*2500*/  IMAD R0, R134, R20, R3 ;  /* 0x0000001486007224 */ /* 0x000fe200078e0203 */
[----:B------:R-:W-:Y:S01]  /*2510*/  MOV R18, R16 ;  /* 0x0000001000127202 */ /* 0x000fe20000000f00 */
[----:B------:R-:W-:Y:S01]  /*2520*/  IMAD R85, R17, R140, RZ ;  /* 0x0000008c11557224 */ /* 0x000fe200078e02ff */
        /* <DEDUP_REMOVED lines=31> */
.L_x_5179:
        /* <DEDUP_REMOVED lines=13> */
[--C-:B------:R-:W-:Y:S02]  /*27f0*/  @P3 LEA.HI.X R3, R140, R85, R141.reuse, 0x5, P0 ;  /* 0x000000558c033211 */ /* 0x100fe400000f2c8d */
        /* <DEDUP_REMOVED lines=170> */
.L_x_5142:
        /* <DEDUP_REMOVED lines=106> */
.L_x_5146:
[----:B------:R-:W-:Y:S05]  /*3940*/  BSYNC.RECONVERGENT B0 ;  /* 0x0000000000007941 */ /* 0x000fea0003800200 */
.L_x_5145:
        /* <DEDUP_REMOVED lines=97> */
.L_x_5148:
[----:B------:R-:W-:Y:S05]  /*3f60*/  BSYNC.RECONVERGENT B0 ;  /* 0x0000000000007941 */ /* 0x000fea0003800200 */
.L_x_5147:
        /* <DEDUP_REMOVED lines=101> */
.L_x_5150:
[----:B------:R-:W-:Y:S05]  /*45c0*/  BSYNC.RECONVERGENT B0 ;  /* 0x0000000000007941 */ /* 0x000fea0003800200 */
.L_x_5149:
        /* <DEDUP_REMOVED lines=104> */
.L_x_5152:
[----:B------:R-:W-:Y:S05]  /*4c50*/  BSYNC.RECONVERGENT B0 ;  /* 0x0000000000007941 */ /* 0x000fea0003800200 */
.L_x_5151:
        /* <DEDUP_REMOVED lines=100> */
.L_x_5154:
[----:B------:R-:W-:Y:S05]  /*52a0*/  BSYNC.RECONVERGENT B0 ;  /* 0x0000000000007941 */ /* 0x000fea0003800200 */
.L_x_5153:
        /* <DEDUP_REMOVED lines=104> */
.L_x_5156:
[----:B------:R-:W-:Y:S05]  /*5930*/  BSYNC.RECONVERGENT B0 ;  /* 0x0000000000007941 */ /* 0x000fea0003800200 */
.L_x_5155:
        /* <DEDUP_REMOVED lines=102> */
.L_x_5158:
[----:B------:R-:W-:Y:S05]  /*5fa0*/  BSYNC.RECONVERGENT B0 ;  /* 0x0000000000007941 */ /* 0x000fea0003800200 */
.L_x_5157:
        /* <DEDUP_REMOVED lines=104> */
.L_x_5160:
[----:B------:R-:W-:Y:S05]  /*6630*/  BSYNC.RECONVERGENT B0 ;  /* 0x0000000000007941 */ /* 0x000fea0003800200 */
.L_x_5159:
[----:B------:R-:W5:Y:S02]  /*6640*/  LD.E R3, desc[UR4][R132.64+0xd0] ;  /* 0x0000d00484037980 */ /* 0x000f64000c101900 */
[----:B-----5:R-:W-:Y:S05]  /*6650*/  IMAD.U32 R3, R3, -0x40, RZ ;  /* 0xffffffc003037824 */ /* 0x020fea00078e00ff */
[C---:B------:R-:W-:Y:S02]  /*6660*/  LEA R24, P1, R3.reuse, R24, 0x1 ;  /* 0x0000001803187211 */ /* 0x040fe400078208ff */
[C---:B------:R-:W-:Y:S02]  /*6670*/  LEA R62, P0, R3.reuse, R62, 0x1 ;  /* 0x0000003e033e7211 */ /* 0x040fe400078008ff */
[C---:B------:R-:W-:Y:S02]  /*6680*/  LEA.HI.X.SX32 R25, R3.reuse, R25, 0x1, P1 ;  /* 0x0000001903197211 */ /* 0x040fe400008f0eff */
[----:B------:R-:W-:Y:S01]  /*6690*/  LEA.HI.X.SX32 R63, R3, R63, 0x1, P0 ;  /* 0x0000003f033f7211 */ /* 0x000fe200000f0eff */
[----:B------:R-:W-:Y:S05]  /*66a0*/  BRA `(.L_x_5143) ;  /* 0x0000005800487947 */ /* 0x000fea0003800000 */
.L_x_5144:
        /* <DEDUP_REMOVED lines=96> */
[----:B------:R-:W-:Y:S02]  /*6cb0*/  @!P1 SHF.L.U32 R69, R125, 0x1, RZ ;  /* 0x000000017d459819 */ /* 0x000fe400000006ff */
        /* <DEDUP_REMOVED lines=77> */
.L_x_5162:
[----:B------:R-:W-:Y:S05]  /*7190*/  BSYNC.RECONVERGENT B0 ;  /* 0x0000000000007941 */ /* 0x000fea0003800200 */
.L_x_5161:
        /* <DEDUP_REMOVED lines=175> */
.L_x_5164:
[----:B------:R-:W-:Y:S05]  /*7c90*/  BSYNC.RECONVERGENT B0 ;  /* 0x0000000000007941 */ /* 0x000fea0003800200 */
.L_x_5163:
        /* <DEDUP_REMOVED lines=175> */
.L_x_5166:
[----:B------:R-:W-:Y:S05]  /*8790*/  BSYNC.RECONVERGENT B0 ;  /* 0x0000000000007941 */ /* 0x000fea0003800200 */
.L_x_5165:
        /* <DEDUP_REMOVED lines=179> */
.L_x_5168:
[----:B------:R-:W-:Y:S05]  /*92d0*/  BSYNC.RECONVERGENT B0 ;  /* 0x0000000000007941 */ /* 0x000fea0003800200 */
.L_x_5167:
        /* <DEDUP_REMOVED lines=176> */
.L_x_5170:
[----:B------:R-:W-:Y:S05]  /*9de0*/  BSYNC.RECONVERGENT B0 ;  /* 0x0000000000007941 */ /* 0x000fea0003800200 */
.L_x_5169:
        /* <DEDUP_REMOVED lines=177> */
.L_x_5172:
[----:B------:R-:W-:Y:S05]  /*a900*/  BSYNC.RECONVERGENT B0 ;  /* 0x0000000000007941 */ /* 0x000fea0003800200 */
.L_x_5171:
        /* <DEDUP_REMOVED lines=177> */
.L_x_5174:
[----:B------:R-:W-:Y:S05]  /*b420*/  BSYNC.RECONVERGENT B0 ;  /* 0x0000000000007941 */ /* 0x000fea0003800200 */
.L_x_5173:
        /* <DEDUP_REMOVED lines=179> */
.L_x_5176:
[----:B------:R-:W-:Y:S05]  /*bf60*/  BSYNC.RECONVERGENT B0 ;  /* 0x0000000000007941 */ /* 0x000fea0003800200 */
.L_x_5175:
[----:B------:R-:W5:Y:S02]  /*bf70*/  LD.E R3, desc[UR4][R132.64+0xd0] ;  /* 0x0000d00484037980 */ /* 0x000f64000c101900 */
[----:B-----5:R-:W-:Y:S05]  /*bf80*/  IMAD.U32 R3, R3, -0x40, RZ ;  /* 0xffffffc003037824 */ /* 0x020fea00078e00ff */
[C---:B------:R-:W-:Y:S02]  /*bf90*/  LEA R88, P1, R3.reuse, R88, 0x1 ;  /* 0x0000005803587211 */ /* 0x040fe400078208ff */
[C---:B------:R-:W-:Y:S02]  /*bfa0*/  LEA R86, P0, R3.reuse, R86, 0x1 ;  /* 0x0000005603567211 */ /* 0x040fe400078008ff */
[C---:B------:R-:W-:Y:S02]  /*bfb0*/  LEA.HI.X.SX32 R89, R3.reuse, R89, 0x1, P1 ;  /* 0x0000005903597211 */ /* 0x040fe400008f0eff */
[----:B------:R-:W-:Y:S09]  /*bfc0*/  LEA.HI.X.SX32 R87, R3, R87, 0x1, P0 ;  /* 0x0000005703577211 */ /* 0x000ff200000f0eff */
.L_x_5143:
[----:B------:R-:W-:Y:S05]  /*bfd0*/  BSYNC.RECONVERGENT B1 ;  /* 0x0000000000017941 */ /* 0x000fea0003800200 */
.L_x_5141:
        /* <DEDUP_REMOVED lines=101> */
.L_x_5178:
[----:B------:R-:W-:Y:S05]  /*c630*/  BSYNC.RECONVERGENT B0 ;  /* 0x0000000000007941 */ /* 0x000fea0003800200 */
.L_x_5177:
[----:B------:R-:W-:Y:S11]  /*c640*/  ISETP.NE.AND P0, PT, R115, RZ, PT ;  /* 0x000000ff7300720c */ /* 0x000ff60003f05270 */
[----:B------:R-:W-:Y:S02]  /*c650*/  @!UPT UIADD3 URZ, UPT, UPT, URZ, URZ, URZ ;  /* 0x000000fffffff290 */ /* 0x000fe4000fffe0ff */
[----:B------:R-:W-:Y:S05]  /*c660*/  @P0 BRA `(.L_x_5179) ;  /* 0xffffff60002c0947 */ /* 0x000fea000383ffff */
.L_x_5140:
        /* <DEDUP_REMOVED lines=27> */
[----:B------:R-:W-:-:S04]  /*c820*/  LEA R2, P0, R144, R130, 0x6 ;  /* 0x0000008290027211 */ /* 0x000fc800078030ff */
[----:B------:R-:W-:-:S05]  /*c830*/  LEA.HI.X R3, R144, R131, R145, 0x6, P0 ;  /* 0x0000008390037211 */ /* 0x000fca00000f3491 */
[----:B------:R-:W-:Y:S01]  /*c840*/  @!PT LDS RZ, [RZ] ;  /* 0x00000000fffff984 */ /* 0x000fe20000000800 */
[----:B------:R-:W-:Y:S01]  /*c850*/  @!PT LDS RZ, [RZ] ;  /* 0x00000000fffff984 */ /* 0x000fe20000000800 */
[----:B------:R-:W-:Y:S01]  /*c860*/  @!PT LDS RZ, [RZ] ;  /* 0x00000000fffff984 */ /* 0x000fe20000000800 */
[----:B------:R2:W-:Y:S04]  /*c870*/  LDGSTS.E.BYPASS.LTC128B.128 [R77+0x1000], desc[UR4][R2.64] ;  /* 0x01000000024d7fae */ /* 0x0005e8000b981a04 */
[----:B------:R2:W-:Y:S02]  /*c880*/  LDGSTS.E.BYPASS.LTC128B.128 [R77+0x3000], desc[UR4][R2.64+0x80] ;  /* 0x03000080024d7fae */ /* 0x0005e4000b981a04 */
.L_x_5183:
[----:B------:R-:W-:Y:S05]  /*c890*/  BSYNC.RECONVERGENT B0 ;  /* 0x0000000000007941 */ /* 0x000fea0003800200 */
.L_x_5182:
[----:B------:R-:W-:Y:S05]  /*c8a0*/  @P1 BRA `(.L_x_5184) ;  /* 0x0000004400881947 */ /* 0x000fea0003800000 */
[----:B--2---:R-:W-:Y:S02]  /*c8b0*/  IMAD R2, R145, 0x60, RZ ;  /* 0x0000006091027824 */ /* 0x004fe400078e02ff */
[----:B-1----:R-:W-:-:S05]  /*c8c0*/  IMAD.WIDE.U32 R130, R144, 0x60, R130 ;  /* 0x0000006090827825 */ /* 0x002fca00078e0082 */
[----:B------:R-:W-:-:S05]  /*c8d0*/  IADD3 R131, PT, PT, R131, R2, RZ ;  /* 0x0000000283837210 */ /* 0x000fca0007ffe0ff */
[----:B------:R-:W-:Y:S01]  /*c8e0*/  @!PT LDS RZ, [RZ] ;  /* 0x00000000fffff984 */ /* 0x000fe20000000800 */
[----:B------:R-:W-:Y:S01]  /*c8f0*/  @!PT LDS RZ, [RZ] ;  /* 0x00000000fffff984 */ /* 0x000fe20000000800 */
[----:B------:R-:W-:Y:S01]  /*c900*/  @!PT LDS RZ, [RZ] ;  /* 0x00000000fffff984 */ /* 0x000fe20000000800 */
[----:B------:R3:W-:Y:S04]  /*c910*/  LDGSTS.E.BYPASS.LTC128B.128 [R77+0x1800], desc[UR4][R130.64] ;  /* 0x01800000824d7fae */ /* 0x0007e8000b981a04 */
[----:B------:R3:W-:Y:S01]  /*c920*/  LDGSTS.E.BYPASS.LTC128B.128 [R77+0x3800], desc[UR4][R130.64+0x80] ;  /* 0x03800080824d7fae */ /* 0x0007e2000b981a04 */
[----:B------:R-:W-:Y:S05]  /*c930*/  BRA `(.L_x_5184) ;  /* 0x0000004400647947 */ /* 0x000fea0003800000 */
.L_x_5181:
[----:B------:R-:W2:Y:S01]  /*c940*/  LD.E.64 R4, desc[UR4][R132.64+0xf0] ;  /* 0x0000f00484047980 */ /* 0x000ea2000c101b00 */
[----:B------:R-:W-:-:S03]  /*c950*/  IMAD.MOV.U32 R2, RZ, RZ, RZ ;  /* 0x000000ffff027224 */ /* 0x000fc600078e00ff */
[----:B------:R-:W3:Y:S04]  /*c960*/  LD.E.U8 R0, desc[UR4][R132.64+0x1b3] ;  /* 0x0001b30484007980 */ /* 0x000ee8000c101100 */
[----:B------:R1:W5:Y:S04]  /*c970*/  LD.E.64 R34, desc[UR4][R132.64+0x148] ;  /* 0x0001480484227980 */ /* 0x000368000c101b00 */
[----:B------:R1:W5:Y:S01]  /*c980*/  LD.E.64 R32, desc[UR4][R132.64+0x150] ;  /* 0x0001500484207980 */ /* 0x000362000c101b00 */
[----:B--2---:R-:W-:-:S04]  /*c990*/  ISETP.NE.U32.AND P0, PT, R4, RZ, PT ;  /* 0x000000ff0400720c */ /* 0x004fc80003f05070 */
[----:B------:R-:W-:-:S13]  /*c9a0*/  ISETP.NE.AND.EX P0, PT, R5, RZ, PT, P0 ;  /* 0x000000ff0500720c */ /* 0x000fda0003f05300 */
[----:B------:R-:W-:-:S04]  /*c9b0*/  @P0 LEA R6, P1, R231, R4, 0x2 ;  /* 0x00000004e7060211 */ /* 0x000fc800078210ff */
[----:B------:R-:W-:-:S05]  /*c9c0*/  @P0 LEA.HI.X R7, R231, R5, RZ, 0x2, P1 ;  /* 0x00000005e7070211 */ /* 0x000fca00008f14ff */
        /* <DEDUP_REMOVED lines=68> */
.L_x_5189:
[----:B------:R-:W-:Y:S05]  /*ce10*/  BSYNC.RECONVERGENT B0 ;  /* 0x0000000000007941 */ /* 0x000fea0003800200 */
.L_x_5188:
        /* <DEDUP_REMOVED lines=44> */
.L_x_5191:
[----:B------:R-:W-:Y:S05]  /*d0e0*/  BSYNC.RECONVERGENT B0 ;  /* 0x0000000000007941 */ /* 0x000fea0003800200 */
.L_x_5190:
[----:B-----5:R3:W-:Y:S02]  /*d0f0*/  STS.128 [R77+0x2000], R8 ;  /* 0x002000084d007388 */ /* 0x0207e40000000c00 */
.L_x_5187:
[----:B------:R-:W-:Y:S05]  /*d100*/  BSYNC.RECONVERGENT B1 ;  /* 0x0000000000017941 */ /* 0x000fea0003800200 */
.L_x_5186:
        /* <DEDUP_REMOVED lines=50> */
.L_x_5195:
[----:B------:R-:W-:Y:S05]  /*d430*/  BSYNC.RECONVERGENT B0 ;  /* 0x0000000000007941 */ /* 0x000fea0003800200 */
.L_x_5194:
        /* <DEDUP_REMOVED lines=44> */
.L_x_5197:
[----:B------:R-:W-:Y:S05]  /*d700*/  BSYNC.RECONVERGENT B0 ;  /* 0x0000000000007941 */ /* 0x000fea0003800200 */
.L_x_5196:
[----:B-----5:R4:W-:Y:S02]  /*d710*/  STS.128 [R77+0x2800], R8 ;  /* 0x002800084d007388 */ /* 0x0209e40000000c00 */
.L_x_5193:
[----:B------:R-:W-:Y:S05]  /*d720*/  BSYNC.RECONVERGENT B1 ;  /* 0x0000000000017941 */ /* 0x000fea0003800200 */
.L_x_5192:
        /* <DEDUP_REMOVED lines=50> */
.L_x_5201:
[----:B------:R-:W-:Y:S05]  /*da50*/  BSYNC.RECONVERGENT B0 ;  /* 0x0000000000007941 */ /* 0x000fea0003800200 */
.L_x_5200:
        /* <DEDUP_REMOVED lines=44> */
.L_x_5203:
[----:B------:R-:W-:Y:S05]  /*dd20*/  BSYNC.RECONVERGENT B0 ;  /* 0x0000000000007941 */ /* 0x000fea0003800200 */
.L_x_5202:
[----:B-----5:R3:W-:Y:S02]  /*dd30*/  STS.128 [R77+0x3000], R8 ;  /* 0x003000084d007388 */ /* 0x0207e40000000c00 */
.L_x_5199:
[----:B------:R-:W-:Y:S05]  /*dd40*/  BSYNC.RECONVERGENT B1 ;  /* 0x0000000000017941 */ /* 0x000fea0003800200 */
.L_x_5198:
        /* <DEDUP_REMOVED lines=51> */
.L_x_5205:
[----:B------:R-:W-:Y:S05]  /*e080*/  BSYNC.RECONVERGENT B0 ;  /* 0x0000000000007941 */ /* 0x000fea0003800200 */
.L_x_5204:
        /* <DEDUP_REMOVED lines=44> */
.L_x_5207:
[----:B------:R-:W-:Y:S05]  /*e350*/  BSYNC.RECONVERGENT B0 ;  /* 0x0000000000007941 */ /* 0x000fea0003800200 */
.L_x_5206:
[----:B-----5:R3:W-:Y:S01]  /*e360*/  STS.128 [R77+0x3800], R8 ;  /* 0x003800084d007388 */ /* 0x0207e20000000c00 */
[----:B------:R-:W-:Y:S05]  /*e370*/  BRA `(.L_x_5184) ;  /* 0x0000002800d47947 */ /* 0x000fea0003800000 */
.L_x_5185:
        /* <DEDUP_REMOVED lines=89> */
.L_x_5211:
[----:B------:R-:W-:Y:S05]  /*e910*/  BSYNC.RECONVERGENT B0 ;  /* 0x0000000000007941 */ /* 0x000fea0003800200 */
.L_x_5210:
        /* <DEDUP_REMOVED lines=82> */
.L_x_5213:
[----:B------:R-:W-:Y:S05]  /*ee40*/  BSYNC.RECONVERGENT B0 ;  /* 0x0000000000007941 */ /* 0x000fea0003800200 */
.L_x_5212:
[----:B-----5:R3:W-:Y:S02]  /*ee50*/  STS.128 [R77+0x2000], R16 ;  /* 0x002000104d007388 */ /* 0x0207e40000000c00 */
.L_x_5209:
[----:B------:R-:W-:Y:S05]  /*ee60*/  BSYNC.RECONVERGENT B1 ;  /* 0x0000000000017941 */ /* 0x000fea0003800200 */
.L_x_5208:
        /* <DEDUP_REMOVED lines=86> */
.L_x_5217:
[----:B------:R-:W-:Y:S05]  /*f3d0*/  BSYNC.RECONVERGENT B0 ;  /* 0x0000000000007941 */ /* 0x000fea0003800200 */
.L_x_5216:
        /* <DEDUP_REMOVED lines=83> */
.L_x_5219:
[----:B------:R-:W-:Y:S05]  /*f910*/  BSYNC.RECONVERGENT B0 ;  /* 0x0000000000007941 */ /* 0x000fea0003800200 */
.L_x_5218:
[----:B-----5:R4:W-:Y:S02]  /*f920*/  STS.128 [R77+0x2800], R16 ;  /* 0x002800104d007388 */ /* 0x0209e40000000c00 */
.L_x_5215:
[----:B------:R-:W-:Y:S05]  /*f930*/  BSYNC.RECONVERGENT B1 ;  /* 0x0000000000017941 */ /* 0x000fea0003800200 */
.L_x_5214:
        /* <DEDUP_REMOVED lines=87> */
.L_x_5223:
[----:B------:R-:W-:Y:S05]  /*feb0*/  BSYNC.RECONVERGENT B0 ;  /* 0x0000000000007941 */ /* 0x000fea0003800200 */
.L_x_5222:
        /* <DEDUP_REMOVED lines=82> */
.L_x_5225:
[----:B------:R-:W-:Y:S05]  /*103e0*/  BSYNC.RECONVERGENT B0 ;  /* 0x0000000000007941 */ /* 0x000fea0003800200 */
.L_x_5224:
[----:B-----5:R3:W-:Y:S02]  /*103f0*/  STS.128 [R77+0x3000], R16 ;  /* 0x003000104d007388 */ /* 0x0207e40000000c00 */
.L_x_5221:
[----:B------:R-:W-:Y:S05]  /*10400*/  BSYNC.RECONVERGENT B1 ;  /* 0x0000000000017941 */ /* 0x000fea0003800200 */
.L_x_5220:
        /* <DEDUP_REMOVED lines=87> */
.L_x_5227:
[----:B------:R-:W-:Y:S05]  /*10980*/  BSYNC.RECONVERGENT B0 ;  /* 0x0000000000007941 */ /* 0x000fea0003800200 */
.L_x_5226:
        /* <DEDUP_REMOVED lines=82> */
.L_x_5229:
[----:B------:R-:W-:Y:S05]  /*10eb0*/  BSYNC.RECONVERGENT B0 ;  /* 0x0000000000007941 */ /* 0x000fea0003800200 */
.L_x_5228:
[----:B-----5:R4:W-:Y:S02]  /*10ec0*/  STS.128 [R77+0x3800], R4 ;  /* 0x003800044d007388 */ /* 0x0209e40000000c00 */
.L_x_5184:
[----:B------:R-:W-:Y:S05]  /*10ed0*/  BSYNC.RECONVERGENT B2 ;  /* 0x0000000000027941 */ /* 0x000fea0003800200 */
.L_x_5180:
[----:B--2---:R-:W-:Y:S01]  /*10ee0*/  IMAD.IADD R3, R61, 0x1, -R228 ;  /* 0x000000013d037824 */ /* 0x004fe200078e0ae4 */
[----:B------:R-:W2:Y:S01]  /*10ef0*/  S2R R142, SR_TID.X ;  /* 0x00000000008e7919 */ /* 0x000ea20000002100 */
[C---:B----4-:R-:W-:Y:S01]  /*10f00*/  VIADD R6, R134.reuse, 0x50 ;  /* 0x0000005086067836 */ /* 0x050fe20000000000 */
[----:B------:R-:W4:Y:S01]  /*10f10*/  S2UR UR6, SR_CgaCtaId ;  /* 0x00000000000679c3 */ /* 0x000f220000008800 */
[----:B-1----:R-:W-:Y:S01]  /*10f20*/  VIADD R4, R134, 0x60 ;  /* 0x0000006086047836 */ /* 0x002fe20000000000 */
[-C--:B------:R-:W-:Y:S01]  /*10f30*/  ISETP.GE.AND P0, PT, R0, R3.reuse, PT ;  /* 0x000000030000720c */ /* 0x080fe20003f06270 */
[C---:B------:R-:W-:Y:S01]  /*10f40*/  VIADD R2, R134.reuse, 0x70 ;  /* 0x0000007086027836 */ /* 0x040fe20000000000 */
[CC--:B------:R-:W-:Y:S01]  /*10f50*/  ISETP.GE.AND P5, PT, R134.reuse, R3.reuse, PT ;  /* 0x000000038600720c */ /* 0x0c0fe20003fa6270 */
[----:B------:R-:W-:Y:S01]  /*10f60*/  VIADD R134, R134, 0x40 ;  /* 0x0000004086867836 */ /* 0x000fe20000000000 */
[-C--:B------:R-:W-:Y:S01]  /*10f70*/  ISETP.GE.AND P4, PT, R36, R3.reuse, PT ;  /* 0x000000032400720c */ /* 0x080fe20003f86270 */
[----:B------:R-:W-:Y:S01]  /*10f80*/  UMOV UR7, 0x400 ;  /* 0x0000040000077882 */ /* 0x000fe20000000000 */
[----:B------:R-:W-:-:S02]  /*10f90*/  ISETP.GE.AND P3, PT, R24, R3, PT ;  /* 0x000000031800720c */ /* 0x000fc40003f66270 */
[----:B------:R-:W-:-:S05]  /*10fa0*/  ISETP.GE.AND P2, PT, R6, R3, PT ;  /* 0x000000030600720c */ /* 0x000fca0003f46270 */
[-C--:B------:R-:W-:Y:S02]  /*10fb0*/  @!P0 LEA R12, P1, R78, R222.reuse, 0x1 ;  /* 0x000000de4e0c8211 */ /* 0x080fe400078208ff */
[----:B------:R-:W-:Y:S02]  /*10fc0*/  @!P5 IMAD.MOV.U32 R218, RZ, RZ, R222 ;  /* 0x000000ffffdad224 */ /* 0x000fe400078e00de */
        /* <DEDUP_REMOVED lines=9> */
[----:B------:R1:W-:Y:S01]  /*11060*/  @!P5 LDGSTS.E.BYPASS.LTC128B.128 [R77+0x8000], desc[UR4][R218.64+0x80] ;  /* 0x08000080da4ddfae */ /* 0x0003e2000b981a04 */
[----:B------:R-:W-:Y:S01]  /*11070*/  ISETP.GE.AND P6, PT, R0, R3, PT ;  /* 0x000000030000720c */ /* 0x000fe20003fc6270 */
[----:B----4-:R-:W-:-:S02]  /*11080*/  ULEA UR6, UR6, UR7, 0x18 ;  /* 0x0000000706067291 */ /* 0x010fc4000f8ec0ff */
[----:B------:R-:W-:Y:S01]  /*11090*/  @!P0 LDGSTS.E.BYPASS.LTC128B.128 [R77+0x4800], desc[UR4][R12.64] ;  /* 0x048000000c4d8fae */ /* 0x000fe2000b981a04 */
[----:B--2---:R-:W-:Y:S01]  /*110a0*/  SHF.R.U32.HI R214, RZ, 0x1, R142 ;  /* 0x00000001ffd67819 */ /* 0x004fe2000001168e */
[----:B------:R-:W-:Y:S02]  /*110b0*/  IMAD.SHL.U32 R63, R142, 0x40, RZ ;  /* 0x000000408e3f7824 */ /* 0x000fe400078e00ff */
[----:B------:R-:W-:Y:S01]  /*110c0*/  @!P0 LDGSTS.E.BYPASS.LTC128B.128 [R77+0x8800], desc[UR4][R12.64+0x80] ;  /* 0x088000800c4d8fae */ /* 0x000fe2000b981a04 */
[-C--:B------:R-:W-:Y:S02]  /*110d0*/  ISETP.GE.AND P0, PT, R2, R3.reuse, PT ;  /* 0x000000030200720c */ /* 0x080fe40003f06270 */
[----:B------:R-:W-:Y:S01]  /*110e0*/  LOP3.LUT R135, R214, 0x8, RZ, 0xc0, !PT ;  /* 0x00000008d6877812 */ /* 0x000fe200078ec0ff */
[----:B------:R-:W-:Y:S01]  /*110f0*/  @!P4 LDGSTS.E.BYPASS.LTC128B.128 [R77+0x5000], desc[UR4][R10.64] ;  /* 0x050000000a4dcfae */ /* 0x000fe2000b981a04 */
[----:B------:R-:W-:Y:S02]  /*11100*/  @!P1 IMAD.MOV.U32 R223, RZ, RZ, R219 ;  /* 0x000000ffffdf9224 */ /* 0x000fe400078e00db */
[----:B------:R-:W-:Y:S01]  /*11110*/  @!P1 IMAD R7, R221, 0xc0, RZ ;  /* 0x000000c0dd079824 */ /* 0x000fe200078e02ff */
[----:B------:R2:W-:Y:S01]  /*11120*/  @!P4 LDGSTS.E.BYPASS.LTC128B.128 [R77+0x9000], desc[UR4][R10.64+0x80] ;  /* 0x090000800a4dcfae */ /* 0x0005e2000b981a04 */
[----:B------:R-:W-:Y:S01]  /*11130*/  ISETP.GE.AND P4, PT, R134, R3, PT ;  /* 0x000000038600720c */ /* 0x000fe20003f86270 */
[----:B-1----:R-:W-:-:S04]  /*11140*/  @!P3 IMAD.MOV.U32 R218, RZ, RZ, R222 ;  /* 0x000000ffffdab224 */ /* 0x002fc800078e00de */
[----:B------:R-:W-:-:S04]  /*11150*/  @!P3 IMAD.WIDE.U32 R8, R220, 0x60, R218 ;  /* 0x00000060dc08b825 */ /* 0x000fc800078e00da */
[----:B------:R-:W-:Y:S01]  /*11160*/  @!P3 IMAD.IADD R17, R5, 0x1, R9 ;  /* 0x000000010511b824 */ /* 0x000fe200078e0209 */
[----:B------:R-:W-:Y:S01]  /*11170*/  LOP3.LUT R9, R135, 0x1c0, R76, 0x78, !PT ;  /* 0x000001c087097812 */ /* 0x000fe200078e784c */
[----:B------:R-:W-:Y:S02]  /*11180*/  @!P3 IMAD.MOV.U32 R16, RZ, RZ, R8 ;  /* 0x000000ffff10b224 */ /* 0x000fe400078e0008 */
[----:B------:R-:W-:Y:S02]  /*11190*/  @!P2 IMAD R8, R221, 0xa0, RZ ;  /* 0x000000a0dd08a824 */ /* 0x000fe400078e02ff */
[--C-:B------:R-:W-:Y:S01]  /*111a0*/  @!P0 IMAD.MOV.U32 R218, RZ, RZ, R222.reuse ;  /* 0x000000ffffda8224 */ /* 0x100fe200078e00de */
[----:B------:R-:W-:Y:S01]  /*111b0*/  @!P3 LDGSTS.E.BYPASS.LTC128B.128 [R77+0x5800], desc[UR4][R16.64] ;  /* 0x05800000104dbfae */ /* 0x000fe2000b981a04 */
[----:B--2---:R-:W-:Y:S01]  /*111c0*/  @!P2 MOV R11, R219 ;  /* 0x000000db000ba202 */ /* 0x004fe20000000f00 */
[--C-:B------:R-:W-:Y:S02]  /*111d0*/  @!P2 IMAD.MOV.U32 R10, RZ, RZ, R222.reuse ;  /* 0x000000ffff0aa224 */ /* 0x100fe400078e00de */
[----:B------:R1:W-:Y:S01]  /*111e0*/  @!P3 LDGSTS.E.BYPASS.LTC128B.128 [R77+0x9800], desc[UR4][R16.64+0x80] ;  /* 0x09800080104dbfae */ /* 0x0003e2000b981a04 */
[----:B------:R-:W-:-:S04]  /*111f0*/  @!P1 IMAD.WIDE.U32 R12, R220, 0xc0, R222 ;  /* 0x000000c0dc0c9825 */ /* 0x000fc800078e00de */
[----:B-----5:R-:W-:-:S04]  /*11200*/  @!P2 IMAD.WIDE.U32 R14, R220, 0xa0, R10 ;  /* 0x000000a0dc0ea825 */ /* 0x020fc800078e000a */
[----:B------:R-:W-:Y:S02]  /*11210*/  @!P0 IMAD R5, R221, 0xe0, RZ ;  /* 0x000000e0dd058824 */ /* 0x000fe400078e02ff */
[----:B------:R-:W-:-:S04]  /*11220*/  @!P0 IMAD.WIDE.U32 R10, R220, 0xe0, R218 ;  /* 0x000000e0dc0a8825 */ /* 0x000fc800078e00da */
[----:B------:R-:W-:Y:S02]  /*11230*/  @!P2 IMAD.IADD R15, R8, 0x1, R15 ;  /* 0x00000001080fa824 */ /* 0x000fe400078e020f */
[----:B------:R-:W-:Y:S02]  /*11240*/  @!P1 IMAD.IADD R13, R7, 0x1, R13 ;  /* 0x00000001070d9824 */ /* 0x000fe400078e020d */
[----:B------:R-:W-:Y:S01]  /*11250*/  @!P0 IMAD.IADD R11, R5, 0x1, R11 ;  /* 0x00000001050b8824 */ /* 0x000fe200078e020b */
[----:B------:R-:W-:-:S04]  /*11260*/  LOP3.LUT R5, R142, 0x8, RZ, 0xc0, !PT ;  /* 0x000000088e057812 */ /* 0x000fc800078ec0ff */
[----:B------:R-:W-:Y:S02]  /*11270*/  LOP3.LUT R5, R5, 0x1c0, R76, 0x78, !PT ;  /* 0x000001c005057812 */ /* 0x000fe400078e784c */
[C---:B-1----:R-:W-:Y:S02]  /*11280*/  @!P4 LEA R16, P3, R220.reuse, R222, 0x7 ;  /* 0x000000dedc10c211 */ /* 0x042fe400078638ff */
[--C-:B------:R-:W-:Y:S02]  /*11290*/  LOP3.LUT R0, R5, 0x38, R72.reuse, 0x78, !PT ;  /* 0x0000003805007812 */ /* 0x100fe400078e7848 */
[----:B------:R-:W-:Y:S02]  /*112a0*/  @!P4 LEA.HI.X R17, R220, R219, R221, 0x7, P3 ;  /* 0x000000dbdc11c211 */ /* 0x000fe400018f3cdd */
[----:B------:R-:W-:Y:S02]  /*112b0*/  ISETP.GE.AND P3, PT, R24, R3, PT ;  /* 0x000000031800720c */ /* 0x000fe40003f66270 */
[----:B------:R-:W-:Y:S01]  /*112c0*/  LOP3.LUT R72, R9, 0x38, R72, 0x78, !PT ;  /* 0x0000003809487812 */ /* 0x000fe200078e7848 */
[----:B------:R-:W-:Y:S04]  /*112d0*/  @!P4 LDGSTS.E.BYPASS.LTC128B.128 [R77+0x6000], desc[UR4][R16.64] ;  /* 0x06000000104dcfae */ /* 0x000fe8000b981a04 */
[----:B------:R-:W-:Y:S01]  /*112e0*/  @!P4 LDGSTS.E.BYPASS.LTC128B.128 [R77+0xa000], desc[UR4][R16.64+0x80] ;  /* 0x0a000080104dcfae */ /* 0x000fe2000b981a04 */
[----:B------:R-:W-:-:S03]  /*112f0*/  IMAD.IADD R72, R75, 0x1, R72 ;  /* 0x000000014b487824 */ /* 0x000fc600078e0248 */
[----:B------:R-:W-:Y:S02]  /*11300*/  @!P2 LDGSTS.E.BYPASS.LTC128B.128 [R77+0x6800], desc[UR4][R14.64] ;  /* 0x068000000e4dafae */ /* 0x000fe4000b981a04 */
[----:B------:R-:W-:Y:S02]  /*11310*/  @!P3 IMAD.MOV.U32 R8, RZ, RZ, R224 ;  /* 0x000000ffff08b224 */ /* 0x000fe400078e00e0 */
[----:B------:R-:W-:Y:S01]  /*11320*/  @!P2 LDGSTS.E.BYPASS.LTC128B.128 [R77+0xa800], desc[UR4][R14.64+0x80] ;  /* 0x0a8000800e4dafae */ /* 0x000fe2000b981a04 */
[----:B------:R-:W-:Y:S01]  /*11330*/  ISETP.GE.AND P2, PT, R6, R3, PT ;  /* 0x000000030600720c */ /* 0x000fe20003f46270 */
[----:B------:R-:W-:Y:S01]  /*11340*/  @!P3 IMAD.MOV.U32 R9, RZ, RZ, R225 ;  /* 0x000000ffff09b224 */ /* 0x000fe200078e00e1 */
[----:B------:R-:W-:Y:S01]  /*11350*/  @!P6 LEA R6, P4, R73, R224, 0x1 ;  /* 0x000000e04906e211 */ /* 0x000fe200078808ff */
[----:B------:R-:W-:Y:S01]  /*11360*/  @!P1 LDGSTS.E.BYPASS.LTC128B.128 [R77+0x7000], desc[UR4][R12.64] ;  /* 0x070000000c4d9fae */ /* 0x000fe2000b981a04 */
[----:B------:R-:W-:Y:S02]  /*11370*/  @!P3 IMAD R5, R137, 0x60, RZ ;  /* 0x000000608905b824 */ /* 0x000fe400078e02ff */
[----:B------:R-:W-:Y:S01]  /*11380*/  @!P6 LEA.HI.X R7, R73, R225, R74, 0x1, P4 ;  /* 0x000000e14907e211 */ /* 0x000fe200020f0c4a */
[----:B------:R1:W-:Y:S01]  /*11390*/  @!P1 LDGSTS.E.BYPASS.LTC128B.128 [R77+0xb000], desc[UR4][R12.64+0x80] ;  /* 0x0b0000800c4d9fae */ /* 0x0003e2000b981a04 */
[----:B------:R-:W-:-:S02]  /*113a0*/  ISETP.GE.AND P1, PT, R4, R3, PT ;  /* 0x000000030400720c */ /* 0x000fc40003f26270 */
[-C--:B------:R-:W-:Y:S01]  /*113b0*/  ISETP.GE.AND P4, PT, R134, R3.reuse, PT ;  /* 0x000000038600720c */ /* 0x080fe20003f86270 */
[----:B------:R-:W-:Y:S02]  /*113c0*/  @!P0 LDGSTS.E.BYPASS.LTC128B.128 [R77+0x7800], desc[UR4][R10.64] ;  /* 0x078000000a4d8fae */ /* 0x000fe4000b981a04 */
[----:B------:R-:W-:Y:S02]  /*113d0*/  @!P2 IMAD R4, R137, 0xa0, RZ ;  /* 0x000000a08904a824 */ /* 0x000fe400078e02ff */
[----:B------:R-:W-:Y:S01]  /*113e0*/  @!P0 LDGSTS.E.BYPASS.LTC128B.128 [R77+0xb800], desc[UR4][R10.64+0x80] ;  /* 0x0b8000800a4d8fae */ /* 0x000fe2000b981a04 */
[----:B------:R-:W-:-:S03]  /*113f0*/  ISETP.GE.AND P0, PT, R2, R3, PT ;  /* 0x000000030200720c */ /* 0x000fc60003f06270 */
[----:B------:R-:W0:Y:S10]  /*11400*/  LDGDEPBAR ;  /* 0x00000000000079af */ /* 0x000e340000000000 */
[----:B------:R-:W-:-:S02]  /*11410*/  @!P0 IMAD R2, R137, 0xe0, RZ ;  /* 0x000000e089028824 */ /* 0x000fc400078e02ff */
[----:B-1----:R-:W-:-:S04]  /*11420*/  @!P3 IMAD.WIDE.U32 R12, R136, 0x60, R8 ;  /* 0x00000060880cb825 */ /* 0x002fc800078e0008 */
[----:B------:R-:W-:Y:S02]  /*11430*/  @!P3 IMAD.IADD R13, R5, 0x1, R13 ;  /* 0x00000001050db824 */ /* 0x000fe400078e020d */
[----:B------:R-:W-:Y:S01]  /*11440*/  @!P1 IMAD.WIDE.U32 R8, R136, 0xc0, R224 ;  /* 0x000000c088089825 */ /* 0x000fe200078e00e0 */
[----:B------:R-:W-:-:S04]  /*11450*/  DEPBAR.LE SB0, 0x0 ;  /* 0x000080000000791a */ /* 0x000fc80000000000 */
[----:B------:R-:W-:Y:S06]  /*11460*/  BAR.SYNC.DEFER_BLOCKING 0x0 ;  /* 0x0000000000007b1d */ /* 0x000fec0000010000 */
[----:B------:R-:W-:Y:S01]  /*11470*/  @!PT LDS RZ, [RZ] ;  /* 0x00000000fffff984 */ /* 0x000fe20000000800 */
[----:B------:R-:W-:Y:S01]  /*11480*/  @!PT LDS RZ, [RZ] ;  /* 0x00000000fffff984 */ /* 0x000fe20000000800 */
[----:B------:R-:W-:Y:S01]  /*11490*/  @!PT LDS RZ, [RZ] ;  /* 0x00000000fffff984 */ /* 0x000fe20000000800 */
[----:B------:R-:W-:Y:S04]  /*114a0*/  @!P5 LDGSTS.E.BYPASS.LTC128B.128 [R77+0xc000], desc[UR4][R224.64] ;  /* 0x0c000000e04ddfae */ /* 0x000fe8000b981a04 */
[----:B------:R-:W-:Y:S04]  /*114b0*/  @!P5 LDGSTS.E.BYPASS.LTC128B.128 [R77+0x10000], desc[UR4][R224.64+0x80] ;  /* 0x10000080e04ddfae */ /* 0x000fe8000b981a04 */
[----:B------:R-:W-:Y:S04]  /*114c0*/  @P5 STS.128 [R77+0xc000], RZ ;  /* 0x00c000ff4d005388 */ /* 0x000fe80000000c00 */
[----:B------:R-:W-:Y:S01]  /*114d0*/  @P5 STS.128 [R77+0x10000], RZ ;  /* 0x010000ff4d005388 */ /* 0x000fe20000000c00 */
[----:B------:R-:W-:Y:S01]  /*114e0*/  ISETP.GE.AND P5, PT, R36, R3, PT ;  /* 0x000000032400720c */ /* 0x000fe20003fa6270 */
[----:B------:R-:W-:-:S02]  /*114f0*/  @!P1 IMAD R3, R137, 0xc0, RZ ;  /* 0x000000c089039824 */ /* 0x000fc400078e02ff */
[----:B------:R-:W-:Y:S02]  /*11500*/  @P6 STS.128 [R77+0xc800], RZ ;  /* 0x00c800ff4d006388 */ /* 0x000fe40000000c00 */
[----:B------:R-:W-:Y:S02]  /*11510*/  @!P1 IMAD.IADD R9, R3, 0x1, R9 ;  /* 0x0000000103099824 */ /* 0x000fe400078e0209 */
        /* <DEDUP_REMOVED lines=14> */
[----:B------:R-:W-:Y:S01]  /*11600*/  @!P5 LEA.HI.X R5, R136, R225, R137, 0x6, P6 ;  /* 0x000000e18805d211 */ /* 0x000fe200030f3489 */
        /* <DEDUP_REMOVED lines=31> */
[----:B-1----:R-:W-:-:S03]  /*11800*/  LOP3.LUT R3, R63, 0x400, RZ, 0xc0, !PT ;  /* 0x000004003f037812 */ /* 0x002fc600078ec0ff */
        /* <DEDUP_REMOVED lines=12> */
[----:B------:R-:W2:Y:S01]  /*118d0*/  LD.E R60, desc[UR4][R132.64+0x18c] ;  /* 0x00018c04843c7980 */ /* 0x000ea2000c101900 */
[----:B------:R-:W-:Y:S01]  /*118e0*/  LEA R145, R72, UR6, 0x1 ;  /* 0x0000000648917c11 */ /* 0x000fe2000f8e08ff */
[----:B------:R-:W-:Y:S01]  /*118f0*/  IMAD R0, R0, 0x2, R3 ;  /* 0x0000000200007824 */ /* 0x000fe200078e0203 */
[----:B------:R-:W-:Y:S01]  /*11900*/  R2P PR, R142, 0x6 ;  /* 0x000000068e007804 */ /* 0x000fe20000000000 */
[----:B------:R-:W-:Y:S01]  /*11910*/  IMAD.MOV.U32 R212, RZ, RZ, 0x20 ;  /* 0x00000020ffd47424 */ /* 0x000fe200078e00ff */
[----:B------:R-:W0:Y:S01]  /*11920*/  LDGDEPBAR ;  /* 0x00000000000079af */ /* 0x000e220000000000 */
[----:B------:R-:W-:Y:S01]  /*11930*/  IMAD.MOV.U32 R143, RZ, RZ, 0x40 ;  /* 0x00000040ff8f7424 */ /* 0x000fe200078e00ff */
[----:B------:R-:W-:Y:S01]  /*11940*/  IADD3 R213, PT, PT, R0, UR6, RZ ;  /* 0x0000000600d57c10 */ /* 0x000fe2000fffe0ff */
[----:B------:R-:W-:Y:S01]  /*11950*/  VIADD R236, R138, 0xffffffff ;  /* 0xffffffff8aec7836 */ /* 0x000fe20000000000 */
[----:B------:R-:W-:Y:S01]  /*11960*/  LDSM.16.M88.4 R116, [R145] ;  /* 0x000000009174783b */ /* 0x000fe20000000200 */
[----:B------:R-:W-:Y:S01]  /*11970*/  SEL R2, R212, 0xffffffe0, !P1 ;  /* 0xffffffe0d4027807 */ /* 0x000fe20004800000 */
[----:B------:R-:W-:Y:S01]  /*11980*/  BSSY.RECONVERGENT B1, `(.L_x_5230) ;  /* 0x000024c000017945 */ /* 0x000fe20003800200 */
[----:B------:R-:W-:Y:S01]  /*11990*/  SEL R144, R143, 0xffffffc0, !P2 ;  /* 0xffffffc08f907807 */ /* 0x000fe20005000000 */
[----:B------:R-:W3:Y:S01]  /*119a0*/  LDSM.16.M88.4 R72, [R0+UR6+0x4800] ;  /* 0x004800060048783b */ /* 0x000ee20008000200 */
[----:B------:R-:W-:Y:S01]  /*119b0*/  P2R R3, PR, RZ, 0x4 ;  /* 0x00000004ff037803 */ /* 0x000fe20000000000 */
[----:B------:R-:W-:-:S02]  /*119c0*/  IMAD.IADD R140, R145, 0x1, R2 ;  /* 0x00000001918c7824 */ /* 0x000fc400078e0202 */
[----:B------:R-:W4:Y:S01]  /*119d0*/  LDSM.16.M88.4 R80, [R0+UR6+0x4000] ;  /* 0x004000060050783b */ /* 0x000f220008000200 */
[----:B------:R-:W-:Y:S02]  /*119e0*/  IMAD.IADD R62, R213, 0x1, R2 ;  /* 0x00000001d53e7824 */ /* 0x000fe400078e0202 */
[--C-:B------:R-:W-:Y:S01]  /*119f0*/  IMAD.IADD R141, R145, 0x1, R144.reuse ;  /* 0x00000001918d7824 */ /* 0x100fe200078e0290 */
[----:B------:R-:W4:Y:S01]  /*11a00*/  LDSM.16.M88.4 R64, [R0+UR6+0x5000] ;  /* 0x005000060040783b */ /* 0x000f220008000200 */
[----:B------:R-:W-:Y:S02]  /*11a10*/  IMAD.IADD R139, R213, 0x1, R144 ;  /* 0x00000001d58b7824 */ /* 0x000fe400078e0290 */
[C---:B------:R-:W-:Y:S01]  /*11a20*/  IMAD.IADD R146, R2.reuse, 0x1, R141 ;  /* 0x0000000102927824 */ /* 0x040fe200078e028d */
[----:B------:R-:W4:Y:S01]  /*11a30*/  LDSM.16.M88.4 R52, [R0+UR6+0x5800] ;  /* 0x005800060034783b */ /* 0x000f220008000200 */
[----:B------:R-:W-:-:S03]  /*11a40*/  IMAD.IADD R134, R2, 0x1, R139 ;  /* 0x0000000102867824 */ /* 0x000fc600078e028b */
[----:B------:R-:W4:Y:S04]  /*11a50*/  LDSM.16.M88.4 R44, [R0+UR6+0x6000] ;  /* 0x00600006002c783b */ /* 0x000f280008000200 */
[----:B------:R-:W4:Y:S04]  /*11a60*/  LDSM.16.M88.4 R36, [R0+UR6+0x6800] ;  /* 0x006800060024783b */ /* 0x000f280008000200 */
[----:B------:R-:W4:Y:S04]  /*11a70*/  LDSM.16.M88.4 R28, [R0+UR6+0x7000] ;  /* 0x00700006001c783b */ /* 0x000f280008000200 */
[----:B------:R-:W4:Y:S04]  /*11a80*/  LDSM.16.M88.4 R16, [R0+UR6+0x7800] ;  /* 0x007800060010783b */ /* 0x000f280008000200 */
[----:B------:R-:W-:Y:S04]  /*11a90*/  LDSM.16.M88.4 R92, [R140] ;  /* 0x000000008c5c783b */ /* 0x000fe80000000200 */
[----:B-1----:R-:W1:Y:S04]  /*11aa0*/  LDSM.16.M88.4 R4, [R62+0x4800] ;  /* 0x004800003e04783b */ /* 0x002e680000000200 */
[----:B------:R-:W1:Y:S01]  /*11ab0*/  LDSM.16.M88.4 R8, [R62+0x4000] ;  /* 0x004000003e08783b */ /* 0x000e620000000200 */
[C---:B---3--:R-:W-:Y:S03]  /*11ac0*/  HMMA.16816.F32.BF16 R76, R116.reuse, R72, RZ ;  /* 0x00000048744c723c */ /* 0x048fe600000418ff */
[----:B------:R-:W3:Y:S04]  /*11ad0*/  LDSM.16.M88.4 R20, [R62+0x5800] ;  /* 0x005800003e14783b */ /* 0x000ee80000000200 */
[----:B------:R-:W-:Y:S01]  /*11ae0*/  LDSM.16.M88.4 R120, [R141] ;  /* 0x000000008d78783b */ /* 0x000fe20000000200 */
[C---:B------:R-:W-:Y:S03]  /*11af0*/  HMMA.16816.F32.BF16 R72, R116.reuse, R74, RZ ;  /* 0x0000004a7448723c */ /* 0x040fe600000418ff */
[----:B------:R-:W-:Y:S04]  /*11b00*/  LDSM.16.M88.4 R88, [R139+0x4000] ;  /* 0x004000008b58783b */ /* 0x000fe80000000200 */
[----:B------:R-:W-:Y:S01]  /*11b10*/  LDSM.16.M88.4 R104, [R62+0x5000] ;  /* 0x005000003e68783b */ /* 0x000fe20000000200 */
[C---:B----4-:R-:W-:Y:S03]  /*11b20*/  HMMA.16816.F32.BF16 R12, R116.reuse, R80, RZ ;  /* 0x00000050740c723c */ /* 0x050fe600000418ff */
        /* <DEDUP_REMOVED lines=20> */
[----:B------:R-:W4:Y:S07]  /*11c70*/  LDSM.16.M88.4 R16, [R62+0x6000] ;  /* 0x006000003e10783b */ /* 0x000f2e0000000200 */
[C---:B-1----:R-:W-:Y:S08]  /*11c80*/  HMMA.16816.F32.BF16 R76, R92.reuse, R4, R76 ;  /* 0x000000045c4c723c */ /* 0x042ff0000004184c */
[C---:B------:R-:W-:Y:S01]  /*11c90*/  HMMA.16816.F32.BF16 R72, R92.reuse, R6, R72 ;  /* 0x000000065c48723c */ /* 0x040fe20000041848 */
[----:B------:R-:W1:Y:S07]  /*11ca0*/  LDSM.16.M88.4 R4, [R139+0x4800] ;  /* 0x004800008b04783b */ /* 0x000e6e0000000200 */
[C---:B------:R-:W-:Y:S08]  /*11cb0*/  HMMA.16816.F32.BF16 R12, R92.reuse, R8, R12 ;  /* 0x000000085c0c723c */ /* 0x040ff0000004180c */
[C---:B------:R-:W-:Y:S01]  /*11cc0*/  HMMA.16816.F32.BF16 R80, R92.reuse, R10, R80 ;  /* 0x0000000a5c50723c */ /* 0x040fe20000041850 */
[----:B------:R-:W1:Y:S07]  /*11cd0*/  LDSM.16.M88.4 R8, [R62+0x6800] ;  /* 0x006800003e08783b */ /* 0x000e6e0000000200 */
[C---:B---3--:R-:W-:Y:S08]  /*11ce0*/  HMMA.16816.F32.BF16 R56, R92.reuse, R20, R56 ;  /* 0x000000145c38723c */ /* 0x048ff00000041838 */
[C---:B------:R-:W-:Y:S01]  /*11cf0*/  HMMA.16816.F32.BF16 R52, R92.reuse, R22, R52 ;  /* 0x000000165c34723c */ /* 0x040fe20000041834 */
        /* <DEDUP_REMOVED lines=9> */
[----:B------:R-:W2:Y:S07]  /*11d90*/  LDSM.16.M88.4 R8, [R139+0x6800] ;  /* 0x006800008b08783b */ /* 0x000eae0000000200 */
[C---:B------:R-:W-:Y:S08]  /*11da0*/  HMMA.16816.F32.BF16 R12, R120.reuse, R88, R12 ;  /* 0x00000058780c723c */ /* 0x040ff0000004180c */
[----:B------:R-:W-:Y:S01]  /*11db0*/  HMMA.16816.F32.BF16 R80, R120, R90, R80 ;  /* 0x0000005a7850723c */ /* 0x000fe20000041850 */
        /* <DEDUP_REMOVED lines=8> */
[----:B------:R-:W-:Y:S01]  /*11e40*/  HMMA.16816.F32.BF16 R116, R92, R98, R116 ;  /* 0x000000625c74723c */ /* 0x000fe20000041874 */
[----:B------:R-:W2:Y:S04]  /*11e50*/  LDSM.16.M88.4 R96, [R134+0x6000] ;  /* 0x006000008660783b */ /* 0x000ea80000000200 */
[----:B------:R-:W-:Y:S03]  /*11e60*/  LDSM.16.M88.4 R92, [R134+0x6800] ;  /* 0x00680000865c783b */ /* 0x000fe60000000200 */
[C---:B---3--:R-:W-:Y:S08]  /*11e70*/  HMMA.16816.F32.BF16 R56, R120.reuse, R20, R56 ;  /* 0x000000147838723c */ /* 0x048ff00000041838 */
[C---:B------:R-:W-:Y:S01]  /*11e80*/  HMMA.16816.F32.BF16 R52, R120.reuse, R22, R52 ;  /* 0x000000167834723c */ /* 0x040fe20000041834 */
[----:B------:R-:W-:Y:S07]  /*11e90*/  LDSM.16.M88.4 R20, [R145+0x2000] ;  /* 0x002000009114783b */ /* 0x000fee0000000200 */
[C---:B----4-:R-:W-:Y:S08]  /*11ea0*/  HMMA.16816.F32.BF16 R48, R120.reuse, R16, R48 ;  /* 0x000000107830723c */ /* 0x050ff00000041830 */
[C---:B------:R-:W-:Y:S01]  /*11eb0*/  HMMA.16816.F32.BF16 R44, R120.reuse, R18, R44 ;  /* 0x00000012782c723c */ /* 0x040fe2000004182c */
[----:B------:R-:W3:Y:S07]  /*11ec0*/  LDSM.16.M88.4 R16, [R0+UR6+0x8000] ;  /* 0x008000060010783b */ /* 0x000eee0008000200 */
[C---:B------:R-:W-:Y:S08]  /*11ed0*/  HMMA.16816.F32.BF16 R68, R120.reuse, R84, R68 ;  /* 0x000000547844723c */ /* 0x040ff00000041844 */
[C---:B------:R-:W-:Y:S01]  /*11ee0*/  HMMA.16816.F32.BF16 R64, R120.reuse, R86, R64 ;  /* 0x000000567840723c */ /* 0x040fe20000041840 */
[----:B------:R-:W4:Y:S07]  /*11ef0*/  LDSM.16.M88.4 R84, [R134+0x7800] ;  /* 0x007800008654783b */ /* 0x000f2e0000000200 */
[C---:B-1----:R-:W-:Y:S08]  /*11f00*/  HMMA.16816.F32.BF16 R32, R120.reuse, R4, R32 ;  /* 0x000000047820723c */ /* 0x042ff00000041820 */
[C---:B------:R-:W-:Y:S01]  /*11f10*/  HMMA.16816.F32.BF16 R28, R120.reuse, R6, R28 ;  /* 0x00000006781c723c */ /* 0x040fe2000004181c */
[----:B------:R-:W-:Y:S07]  /*11f20*/  LDSM.16.M88.4 R4, [R62+0x8000] ;  /* 0x008000003e04783b */ /* 0x000fee0000000200 */
[C---:B--2---:R-:W-:Y:S08]  /*11f30*/  HMMA.16816.F32.BF16 R40, R120.reuse, R8, R40 ;  /* 0x000000087828723c */ /* 0x044ff00000041828 */
[----:B------:R-:W-:Y:S01]  /*11f40*/  HMMA.16816.F32.BF16 R36, R120, R10, R36 ;  /* 0x0000000a7824723c */ /* 0x000fe20000041824 */
[----:B------:R-:W1:Y:S07]  /*11f50*/  LDSM.16.M88.4 R8, [R140+0x2000] ;  /* 0x002000008c08783b */ /* 0x000e6e0000000200 */
[C---:B------:R-:W-:Y:S08]  /*11f60*/  HMMA.16816.F32.BF16 R12, R112.reuse, R124, R12 ;  /* 0x0000007c700c723c */ /* 0x040ff0000004180c */
[C---:B------:R-:W-:Y:S08]  /*11f70*/  HMMA.16816.F32.BF16 R80, R112.reuse, R126, R80 ;  /* 0x0000007e7050723c */ /* 0x040ff00000041850 */
[C---:B------:R-:W-:Y:S08]  /*11f80*/  HMMA.16816.F32.BF16 R32, R112.reuse, R88, R32 ;  /* 0x000000587020723c */ /* 0x040ff00000041820 */
[----:B------:R-:W-:Y:S01]  /*11f90*/  HMMA.16816.F32.BF16 R28, R112, R90, R28 ;  /* 0x0000005a701c723c */ /* 0x000fe2000004181c */
[----:B------:R-:W2:Y:S07]  /*11fa0*/  LDSM.16.M88.4 R88, [R0+UR6+0x8800] ;  /* 0x008800060058783b */ /* 0x000eae0008000200 */
[C---:B------:R-:W-:Y:S08]  /*11fb0*/  HMMA.16816.F32.BF16 R24, R120.reuse, R128, R24 ;  /* 0x000000807818723c */ /* 0x040ff00000041818 */
[----:B------:R-:W-:Y:S08]  /*11fc0*/  HMMA.16816.F32.BF16 R116, R120, R130, R116 ;  /* 0x000000827874723c */ /* 0x000ff00000041874 */
        /* <DEDUP_REMOVED lines=9> */
[C---:B------:R-:W-:Y:S08]  /*12060*/  HMMA.16816.F32.BF16 R76, R112.reuse, R108, R76 ;  /* 0x0000006c704c723c */ /* 0x040ff0000004184c */
[C---:B------:R-:W-:Y:S08]  /*12070*/  HMMA.16816.F32.BF16 R72, R112.reuse, R110, R72 ;  /* 0x0000006e7048723c */ /* 0x040ff00000041848 */
[C---:B----4-:R-:W-:Y:S08]  /*12080*/  HMMA.16816.F32.BF16 R24, R112.reuse, R84, R24 ;  /* 0x000000547018723c */ /* 0x050ff00000041818 */
[C---:B------:R-:W-:Y:S01]  /*12090*/  HMMA.16816.F32.BF16 R116, R112.reuse, R86, R116 ;  /* 0x000000567074723c */ /* 0x040fe20000041874 */
[----:B------:R-:W4:Y:S07]  /*120a0*/  LDSM.16.M88.4 R84, [R0+UR6+0x9000] ;  /* 0x009000060054783b */ /* 0x000f2e0008000200 */
        /* <DEDUP_REMOVED lines=17> */
[----:B------:R-:W3:Y:S07]  /*121c0*/  LDSM.16.M88.4 R16, [R139+0x9000] ;  /* 0x009000008b10783b */ /* 0x000eee0000000200 */
[C---:B----4-:R-:W-:Y:S08]  /*121d0*/  HMMA.16816.F32.BF16 R68, R20.reuse, R84, R68 ;  /* 0x000000541444723c */ /* 0x050ff00000041844 */
[----:B------:R-:W-:Y:S08]  /*121e0*/  HMMA.16816.F32.BF16 R64, R20, R86, R64 ;  /* 0x000000561440723c */ /* 0x000ff00000041840 */
[C---:B-1----:R-:W-:Y:S08]  /*121f0*/  HMMA.16816.F32.BF16 R80, R100.reuse, R94, R80 ;  /* 0x0000005e6450723c */ /* 0x042ff00000041850 */
[----:B------:R-:W-:Y:S01]  /*12200*/  HMMA.16816.F32.BF16 R104, R100, R92, R104 ;  /* 0x0000005c6468723c */ /* 0x000fe20000041868 */
[----:B------:R-:W1:Y:S07]  /*12210*/  LDSM.16.M88.4 R92, [R0+UR6+0x9800] ;  /* 0x00980006005c783b */ /* 0x000e6e0008000200 */
[----:B------:R-:W-:Y:S03]  /*12220*/  HMMA.16816.F32.BF16 R76, R96, R4, R76 ;  /* 0x00000004604c723c */ /* 0x000fe6000004184c */
[-C--:B------:R-:W-:Y:S01]  /*12230*/  FMUL.FTZ R80, R80, R60.reuse ;  /* 0x0000003c50507220 */ /* 0x080fe20000410000 */
[-C--:B------:R-:W-:Y:S01]  /*12240*/  FMUL.FTZ R81, R81, R60.reuse ;  /* 0x0000003c51517220 */ /* 0x080fe20000410000 */
[----:B------:R-:W-:-:S02]  /*12250*/  FMUL.FTZ R82, R82, R60 ;  /* 0x0000003c52527220 */ /* 0x000fc40000410000 */
[----:B------:R-:W-:Y:S01]  /*12260*/  MUFU.TANH R86, R80 ;  /* 0x0000005000567308 */ /* 0x000fe20000002400 */
[----:B------:R-:W-:Y:S01]  /*12270*/  HMMA.16816.F32.BF16 R72, R96, R6, R72 ;  /* 0x000000066048723c */ /* 0x000fe20000041848 */
[----:B------:R-:W4:Y:S02]  /*12280*/  LDSM.16.M88.4 R4, [R134+0x9000] ;  /* 0x009000008604783b */ /* 0x000f240000000200 */
[-C--:B------:R-:W-:Y:S01]  /*12290*/  FMUL.FTZ R84, R104, R60.reuse ;  /* 0x0000003c68547220 */ /* 0x080fe20000410000 */
[-C--:B------:R-:W-:Y:S01]  /*122a0*/  FMUL.FTZ R104, R106, R60.reuse ;  /* 0x0000003c6a687220 */ /* 0x080fe20000410000 */
[-C--:B------:R-:W-:Y:S01]  /*122b0*/  FMUL.FTZ R85, R105, R60.reuse ;  /* 0x0000003c69557220 */ /* 0x080fe20000410000 */
[-C--:B------:R-:W-:Y:S01]  /*122c0*/  FMUL.FTZ R105, R107, R60.reuse ;  /* 0x0000003c6b697220 */ /* 0x080fe20000410000 */
[----:B------:R-:W-:Y:S01]  /*122d0*/  MUFU.TANH R87, R81 ;  /* 0x0000005100577308 */ /* 0x000fe20000002400 */
[----:B--2---:R-:W-:Y:S01]  /*122e0*/  HMMA.16816.F32.BF16 R68, R8, R88, R68 ;  /* 0x000000580844723c */ /* 0x004fe20000041844 */
[----:B------:R-:W-:-:S06]  /*122f0*/  FMUL.FTZ R88, R83, R60 ;  /* 0x0000003c53587220 */ /* 0x000fcc0000410000 */
[----:B------:R2:W-:Y:S01]  /*12300*/  MUFU.TANH R106, R82 ;  /* 0x00000052006a7308 */ /* 0x0005e20000002400 */
[----:B------:R-:W-:Y:S07]  /*12310*/  HMMA.16816.F32.BF16 R64, R8, R90, R64 ;  /* 0x0000005a0840723c */ /* 0x000fee0000041840 */
[----:B------:R-:W-:Y:S01]  /*12320*/  MUFU.TANH R84, R84 ;  /* 0x0000005400547308 */ /* 0x000fe20000002400 */
[C---:B---3--:R-:W-:Y:S07]  /*12330*/  HMMA.16816.F32.BF16 R76, R100.reuse, R12, R76 ;  /* 0x0000000c644c723c */ /* 0x048fee000004184c */
[----:B------:R-:W3:Y:S01]  /*12340*/  MUFU.TANH R104, R104 ;  /* 0x0000006800687308 */ /* 0x000ee20000002400 */
[----:B------:R-:W-:Y:S01]  /*12350*/  HMMA.16816.F32.BF16 R72, R100, R14, R72 ;  /* 0x0000000e6448723c */ /* 0x000fe20000041848 */
[----:B------:R-:W3:Y:S04]  /*12360*/  LDSM.16.M88.4 R12, [R62+0x9800] ;  /* 0x009800003e0c783b */ /* 0x000ee80000000200 */
[----:B--2---:R-:W2:Y:S02]  /*12370*/  LDSM.16.M88.4 R80, [R0+UR6+0xa000] ;  /* 0x00a000060050783b */ /* 0x004ea40008000200 */
[----:B------:R-:W2:Y:S01]  /*12380*/  MUFU.TANH R85, R85 ;  /* 0x0000005500557308 */ /* 0x000ea20000002400 */
[C---:B------:R-:W-:Y:S03]  /*12390*/  HMMA.16816.F32.BF16 R68, R96.reuse, R16, R68 ;  /* 0x000000106044723c */ /* 0x040fe60000041844 */
[-C--:B------:R-:W-:Y:S01]  /*123a0*/  FMUL.FTZ R76, R76, R60.reuse ;  /* 0x0000003c4c4c7220 */ /* 0x080fe20000410000 */
[-C--:B------:R-:W-:Y:S01]  /*123b0*/  FMUL.FTZ R78, R78, R60.reuse ;  /* 0x0000003c4e4e7220 */ /* 0x080fe20000410000 */
[-C--:B------:R-:W-:Y:S01]  /*123c0*/  FMUL.FTZ R77, R77, R60.reuse ;  /* 0x0000003c4d4d7220 */ /* 0x080fe20000410000 */
[-C--:B------:R-:W-:Y:S01]  /*123d0*/  FMUL.FTZ R79, R79, R60.reuse ;  /* 0x0000003c4f4f7220 */ /* 0x080fe20000410000 */
[----:B------:R-:W-:Y:S01]  /*123e0*/  MUFU.TANH R105, R105 ;  /* 0x0000006900697308 */ /* 0x000fe20000002400 */
[----:B------:R-:W-:Y:S01]  /*123f0*/  HMMA.16816.F32.BF16 R64, R96, R18, R64 ;  /* 0x000000126040723c */ /* 0x000fe20000041840 */
[----:B------:R-:W-:Y:S02]  /*12400*/  LDSM.16.M88.4 R16, [R134+0x9800] ;  /* 0x009800008610783b */ /* 0x000fe40000000200 */
[-C--:B------:R-:W-:Y:S01]  /*12410*/  FMUL.FTZ R72, R72, R60.reuse ;  /* 0x0000003c48487220 */ /* 0x080fe20000410000 */
[-C--:B------:R-:W-:Y:S01]  /*12420*/  FMUL.FTZ R73, R73, R60.reuse ;  /* 0x0000003c49497220 */ /* 0x080fe20000410000 */
[-C--:B------:R-:W-:Y:S01]  /*12430*/  FMUL.FTZ R74, R74, R60.reuse ;  /* 0x0000003c4a4a7220 */ /* 0x080fe20000410000 */
[-C--:B------:R-:W-:Y:S01]  /*12440*/  FMUL.FTZ R107, R75, R60.reuse ;  /* 0x0000003c4b6b7220 */ /* 0x080fe20000410000 */
[----:B------:R-:W-:Y:S01]  /*12450*/  MUFU.TANH R89, R72 ;  /* 0x0000004800597308 */ /* 0x000fe20000002400 */
[C---:B-1----:R-:W-:Y:S07]  /*12460*/  HMMA.16816.F32.BF16 R56, R20.reuse, R92, R56 ;  /* 0x0000005c1438723c */ /* 0x042fee0000041838 */
[----:B------:R-:W-:Y:S01]  /*12470*/  MUFU.TANH R90, R73 ;  /* 0x00000049005a7308 */ /* 0x000fe20000002400 */
[----:B------:R-:W-:Y:S01]  /*12480*/  HMMA.16816.F32.BF16 R92, R20, R94, R52 ;  /* 0x0000005e145c723c */ /* 0x000fe20000041834 */
[----:B------:R-:W1:Y:S06]  /*12490*/  LDSM.16.M88.4 R52, [R139+0x9800] ;  /* 0x009800008b34783b */ /* 0x000e6c0000000200 */
[----:B------:R2:W-:Y:S01]  /*124a0*/  MUFU.TANH R91, R74 ;  /* 0x0000004a005b7308 */ /* 0x0005e20000002400 */
[C---:B----4-:R-:W-:Y:S07]  /*124b0*/  HMMA.16816.F32.BF16 R68, R100.reuse, R4, R68 ;  /* 0x000000046444723c */ /* 0x050fee0000041844 */
[----:B------:R-:W-:Y:S01]  /*124c0*/  MUFU.TANH R88, R88 ;  /* 0x0000005800587308 */ /* 0x000fe20000002400 */
[----:B------:R-:W-:Y:S01]  /*124d0*/  HMMA.16816.F32.BF16 R64, R100, R6, R64 ;  /* 0x000000066440723c */ /* 0x000fe20000041840 */
[----:B------:R-:W4:Y:S06]  /*124e0*/  LDSM.16.M88.4 R4, [R62+0xa000] ;  /* 0x00a000003e04783b */ /* 0x000f2c0000000200 */
[----:B------:R-:W-:Y:S01]  /*124f0*/  MUFU.TANH R76, R76 ;  /* 0x0000004c004c7308 */ /* 0x000fe20000002400 */
[C---:B---3--:R-:W-:Y:S01]  /*12500*/  HMMA.16816.F32.BF16 R56, R8.reuse, R12, R56 ;  /* 0x0000000c0838723c */ /* 0x048fe20000041838 */
[----:B--2---:R-:W-:Y:S02]  /*12510*/  LDSM.16.M88.4 R72, [R0+UR6+0xa800] ;  /* 0x00a800060048783b */ /* 0x004fe40008000200 */
[-C--:B------:R-:W-:Y:S01]  /*12520*/  FMUL.FTZ R68, R68, R60.reuse ;  /* 0x0000003c44447220 */ /* 0x080fe20000410000 */
[-C--:B------:R-:W-:Y:S01]  /*12530*/  FMUL.FTZ R70, R70, R60.reuse ;  /* 0x0000003c46467220 */ /* 0x080fe20000410000 */
[-C--:B------:R-:W-:Y:S01]  /*12540*/  FMUL.FTZ R69, R69, R60.reuse ;  /* 0x0000003c45457220 */ /* 0x080fe20000410000 */
[-C--:B------:R-:W-:Y:S01]  /*12550*/  FMUL.FTZ R71, R71, R60.reuse ;  /* 0x0000003c47477220 */ /* 0x080fe20000410000 */
[----:B------:R-:W2:Y:S01]  /*12560*/  MUFU.TANH R78, R78 ;  /* 0x0000004e004e7308 */ /* 0x000ea20000002400 */
[----:B------:R-:W-:Y:S01]  /*12570*/  HMMA.16816.F32.BF16 R92, R8, R14, R92 ;  /* 0x0000000e085c723c */ /* 0x000fe2000004185c */
[----:B------:R-:W3:Y:S02]  /*12580*/  LDSM.16.M88.4 R12, [R139+0xa000] ;  /* 0x00a000008b0c783b */ /* 0x000ee40000000200 */
[-C--:B------:R-:W-:Y:S01]  /*12590*/  FMUL.FTZ R64, R64, R60.reuse ;  /* 0x0000003c40407220 */ /* 0x080fe20000410000 */
[-C--:B------:R-:W-:Y:S01]  /*125a0*/  FMUL.FTZ R65, R65, R60.reuse ;  /* 0x0000003c41417220 */ /* 0x080fe20000410000 */
[----:B------:R-:W-:-:S02]  /*125b0*/  FMUL.FTZ R66, R66, R60 ;  /* 0x0000003c42427220 */ /* 0x000fc40000410000 */
[----:B------:R-:W-:Y:S01]  /*125c0*/  MUFU.TANH R77, R77 ;  /* 0x0000004d004d7308 */ /* 0x000fe20000002400 */
[C---:B------:R-:W-:Y:S07]  /*125d0*/  HMMA.16816.F32.BF16 R48, R20.reuse, R80, R48 ;  /* 0x000000501430723c */ /* 0x040fee0000041830 */
[----:B------:R-:W-:Y:S01]  /*125e0*/  MUFU.TANH R80, R64 ;  /* 0x0000004000507308 */ /* 0x000fe20000002400 */
[----:B------:R-:W-:Y:S01]  /*125f0*/  HMMA.16816.F32.BF16 R44, R20, R82, R44 ;  /* 0x00000052142c723c */ /* 0x000fe2000004182c */
[----:B------:R-:W-:-:S06]  /*12600*/  FMUL.FTZ R83, R67, R60 ;  /* 0x0000003c43537220 */ /* 0x000fcc0000410000 */
[----:B------:R-:W-:Y:S01]  /*12610*/  MUFU.TANH R81, R65 ;  /* 0x0000004100517308 */ /* 0x000fe20000002400 */
[C---:B-1----:R-:W-:Y:S07]  /*12620*/  HMMA.16816.F32.BF16 R56, R96.reuse, R52, R56 ;  /* 0x000000346038723c */ /* 0x042fee0000041838 */
[----:B------:R1:W-:Y:S01]  /*12630*/  MUFU.TANH R82, R66 ;  /* 0x0000004200527308 */ /* 0x0003e20000002400 */
[----:B------:R-:W-:Y:S07]  /*12640*/  HMMA.16816.F32.BF16 R92, R96, R54, R92 ;  /* 0x00000036605c723c */ /* 0x000fee000004185c */
[----:B------:R-:W2:Y:S01]  /*12650*/  MUFU.TANH R79, R79 ;  /* 0x0000004f004f7308 */ /* 0x000ea20000002400 */
[C---:B----4-:R-:W-:Y:S01]  /*12660*/  HMMA.16816.F32.BF16 R52, R8.reuse, R4, R48 ;  /* 0x000000040834723c */ /* 0x050fe20000041830 */
[----:B------:R-:W4:Y:S06]  /*12670*/  LDSM.16.M88.4 R48, [R134+0xa000] ;  /* 0x00a000008630783b */ /* 0x000f2c0000000200 */
[----:B------:R-:W-:Y:S01]  /*12680*/  MUFU.TANH R107, R107 ;  /* 0x0000006b006b7308 */ /* 0x000fe20000002400 */
[----:B------:R-:W-:Y:S01]  /*12690*/  HMMA.16816.F32.BF16 R44, R8, R6, R44 ;  /* 0x00000006082c723c */ /* 0x000fe2000004182c */
[----:B-1----:R-:W-:Y:S04]  /*126a0*/  LDSM.16.M88.4 R64, [R0+UR6+0xb000] ;  /* 0x00b000060040783b */ /* 0x002fe80008000200 */
[----:B------:R-:W-:Y:S02]  /*126b0*/  LDSM.16.M88.4 R4, [R139+0xa800] ;  /* 0x00a800008b04783b */ /* 0x000fe40000000200 */
[----:B------:R-:W-:Y:S01]  /*126c0*/  MUFU.TANH R68, R68 ;  /* 0x0000004400447308 */ /* 0x000fe20000002400 */
[C---:B------:R-:W-:Y:S07]  /*126d0*/  HMMA.16816.F32.BF16 R56, R100.reuse, R16, R56 ;  /* 0x000000106438723c */ /* 0x040fee0000041838 */
[----:B------:R-:W1:Y:S01]  /*126e0*/  MUFU.TANH R70, R70 ;  /* 0x0000004600467308 */ /* 0x000e620000002400 */
[----:B------:R-:W-:Y:S01]  /*126f0*/  HMMA.16816.F32.BF16 R92, R100, R18, R92 ;  /* 0x00000012645c723c */ /* 0x000fe2000004185c */
[----:B------:R-:W2:Y:S06]  /*12700*/  LDSM.16.M88.4 R16, [R62+0xa800] ;  /* 0x00a800003e10783b */ /* 0x000eac0000000200 */
[----:B------:R-:W1:Y:S01]  /*12710*/  MUFU.TANH R83, R83 ;  /* 0x0000005300537308 */ /* 0x000e620000002400 */
[C---:B---3--:R-:W-:Y:S03]  /*12720*/  HMMA.16816.F32.BF16 R52, R96.reuse, R12, R52 ;  /* 0x0000000c6034723c */ /* 0x048fe60000041834 */
[-C--:B------:R-:W-:Y:S01]  /*12730*/  FMUL.FTZ R56, R56, R60.reuse ;  /* 0x0000003c38387220 */ /* 0x080fe20000410000 */
[-C--:B------:R-:W-:Y:S01]  /*12740*/  FMUL.FTZ R57, R57, R60.reuse ;  /* 0x0000003c39397220 */ /* 0x080fe20000410000 */
[-C--:B------:R-:W-:Y:S01]  /*12750*/  FMUL.FTZ R58, R58, R60.reuse ;  /* 0x0000003c3a3a7220 */ /* 0x080fe20000410000 */
[-C--:B------:R-:W-:Y:S01]  /*12760*/  FMUL.FTZ R59, R59, R60.reuse ;  /* 0x0000003c3b3b7220 */ /* 0x080fe20000410000 */
[----:B------:R-:W3:Y:S01]  /*12770*/  MUFU.TANH R69, R69 ;  /* 0x0000004500457308 */ /* 0x000ee20000002400 */
[----:B------:R-:W-:Y:S01]  /*12780*/  HMMA.16816.F32.BF16 R44, R96, R14, R44 ;  /* 0x0000000e602c723c */ /* 0x000fe2000004182c */
[----:B------:R-:W-:Y:S02]  /*12790*/  LDSM.16.M88.4 R12, [R134+0xa800] ;  /* 0x00a80000860c783b */ /* 0x000fe40000000200 */
[-C--:B------:R-:W-:Y:S01]  /*127a0*/  FMUL.FTZ R92, R92, R60.reuse ;  /* 0x0000003c5c5c7220 */ /* 0x080fe20000410000 */
[-C--:B------:R-:W-:Y:S01]  /*127b0*/  FMUL.FTZ R94, R94, R60.reuse ;  /* 0x0000003c5e5e7220 */ /* 0x080fe20000410000 */
[-C--:B------:R-:W-:Y:S01]  /*127c0*/  FMUL.FTZ R93, R93, R60.reuse ;  /* 0x0000003c5d5d7220 */ /* 0x080fe20000410000 */
[-C--:B------:R-:W-:Y:S01]  /*127d0*/  FMUL.FTZ R95, R95, R60.reuse ;  /* 0x0000003c5f5f7220 */ /* 0x080fe20000410000 */
[----:B------:R-:W3:Y:S01]  /*127e0*/  MUFU.TANH R108, R58 ;  /* 0x0000003a006c7308 */ /* 0x000ee20000002400 */
[C---:B------:R-:W-:Y:S07]  /*127f0*/  HMMA.16816.F32.BF16 R40, R20.reuse, R72, R40 ;  /* 0x000000481428723c */ /* 0x040fee0000041828 */
[----:B------:R-:W3:Y:S01]  /*12800*/  MUFU.TANH R72, R56 ;  /* 0x0000003800487308 */ /* 0x000ee20000002400 */
[----:B------:R-:W-:Y:S07]  /*12810*/  HMMA.16816.F32.BF16 R36, R20, R74, R36 ;  /* 0x0000004a1424723c */ /* 0x000fee0000041824 */
[----:B------:R-:W3:Y:S01]  /*12820*/  MUFU.TANH R73, R57 ;  /* 0x0000003900497308 */ /* 0x000ee20000002400 */
[C---:B----4-:R-:W-:Y:S07]  /*12830*/  HMMA.16816.F32.BF16 R52, R100.reuse, R48, R52 ;  /* 0x000000306434723c */ /* 0x050fee0000041834 */
[----:B------:R4:W-:Y:S01]  /*12840*/  MUFU.TANH R109, R59 ;  /* 0x0000003b006d7308 */ /* 0x0009e20000002400 */
[----:B------:R-:W-:Y:S01]  /*12850*/  HMMA.16816.F32.BF16 R44, R100, R50, R44 ;  /* 0x00000032642c723c */ /* 0x000fe2000004182c */
[----:B------:R-:W1:Y:S06]  /*12860*/  LDSM.16.M88.4 R48, [R62+0xb000] ;  /* 0x00b000003e30783b */ /* 0x000e6c0000000200 */
[----:B------:R-:W3:Y:S01]  /*12870*/  MUFU.TANH R71, R71 ;  /* 0x0000004700477308 */ /* 0x000ee20000002400 */
[C---:B--2---:R-:W-:Y:S03]  /*12880*/  HMMA.16816.F32.BF16 R40, R8.reuse, R16, R40 ;  /* 0x000000100828723c */ /* 0x044fe60000041828 */
[-C--:B------:R-:W-:Y:S01]  /*12890*/  FMUL.FTZ R53, R53, R60.reuse ;  /* 0x0000003c35357220 */ /* 0x080fe20000410000 */
[-C--:B------:R-:W-:Y:S01]  /*128a0*/  FMUL.FTZ R55, R55, R60.reuse ;  /* 0x0000003c37377220 */ /* 0x080fe20000410000 */
[-C--:B------:R-:W-:Y:S01]  /*128b0*/  FMUL.FTZ R52, R52, R60.reuse ;  /* 0x0000003c34347220 */ /* 0x080fe20000410000 */
[-C--:B------:R-:W-:Y:S01]  /*128c0*/  FMUL.FTZ R54, R54, R60.reuse ;  /* 0x0000003c36367220 */ /* 0x080fe20000410000 */
[----:B------:R-:W-:Y:S01]  /*128d0*/  MUFU.TANH R206, R92 ;  /* 0x0000005c00ce7308 */ /* 0x000fe20000002400 */
[----:B------:R-:W-:Y:S01]  /*128e0*/  HMMA.16816.F32.BF16 R36, R8, R18, R36 ;  /* 0x000000120824723c */ /* 0x000fe20000041824 */
[----:B------:R-:W2:Y:S02]  /*128f0*/  LDSM.16.M88.4 R16, [R139+0xb000] ;  /* 0x00b000008b10783b */ /* 0x000ea40000000200 */
[-C--:B------:R-:W-:Y:S01]  /*12900*/  FMUL.FTZ R46, R46, R60.reuse ;  /* 0x0000003c2e2e7220 */ /* 0x080fe20000410000 */
[-C--:B------:R-:W-:Y:S01]  /*12910*/  FMUL.FTZ R44, R44, R60.reuse ;  /* 0x0000003c2c2c7220 */ /* 0x080fe20000410000 */
[----:B----4-:R4:W3:Y:S01]  /*12920*/  LDSM.16.M88.4 R56, [R0+UR6+0xb800] ;  /* 0x00b800060038783b */ /* 0x0108e20008000200 */
[-C--:B------:R-:W-:Y:S01]  /*12930*/  FMUL.FTZ R45, R45, R60.reuse ;  /* 0x0000003c2d2d7220 */ /* 0x080fe20000410000 */
[----:B------:R3:W-:Y:S01]  /*12940*/  MUFU.TANH R198, R46 ;  /* 0x0000002e00c67308 */ /* 0x0007e20000002400 */
[----:B------:R-:W-:Y:S01]  /*12950*/  HMMA.16816.F32.BF16 R32, R20, R64, R32 ;  /* 0x000000401420723c */ /* 0x000fe20000041820 */
[----:B------:R-:W-:-:S06]  /*12960*/  FMUL.FTZ R47, R47, R60 ;  /* 0x0000003c2f2f7220 */ /* 0x000fcc0000410000 */
[----:B------:R3:W-:Y:S01]  /*12970*/  MUFU.TANH R194, R44 ;  /* 0x0000002c00c27308 */ /* 0x0007e20000002400 */
[C---:B------:R-:W-:Y:S07]  /*12980*/  HMMA.16816.F32.BF16 R40, R96.reuse, R4, R40 ;  /* 0x000000046028723c */ /* 0x040fee0000041828 */
[----:B------:R-:W3:Y:S01]  /*12990*/  MUFU.TANH R216, R94 ;  /* 0x0000005e00d87308 */ /* 0x000ee20000002400 */
[----:B------:R-:W-:Y:S01]  /*129a0*/  HMMA.16816.F32.BF16 R36, R96, R6, R36 ;  /* 0x000000066024723c */ /* 0x000fe20000041824 */
[----:B------:R-:W3:Y:S01]  /*129b0*/  LDSM.16.M88.4 R4, [R134+0xb000] ;  /* 0x00b000008604783b */ /* 0x000ee20000000200 */
[----:B----4-:R-:W-:-:S05]  /*129c0*/  IMAD.SHL.U32 R0, R142, 0x2, RZ ;  /* 0x000000028e007824 */ /* 0x010fca00078e00ff */
[----:B------:R-:W-:Y:S01]  /*129d0*/  MUFU.TANH R204, R93 ;  /* 0x0000005d00cc7308 */ /* 0x000fe20000002400 */
[----:B-1----:R-:W-:Y:S07]  /*129e0*/  HMMA.16816.F32.BF16 R32, R8, R48, R32 ;  /* 0x000000300820723c */ /* 0x002fee0000041820 */
[----:B------:R-:W1:Y:S01]  /*129f0*/  MUFU.TANH R202, R95 ;  /* 0x0000005f00ca7308 */ /* 0x000e620000002400 */
[----:B------:R-:W-:Y:S01]  /*12a00*/  HMMA.16816.F32.BF16 R40, R100, R12, R40 ;  /* 0x0000000c6428723c */ /* 0x000fe20000041828 */
[----:B------:R-:W-:-:S04]  /*12a10*/  LOP3.LUT R13, R0, 0x6, RZ, 0xc0, !PT ;  /* 0x00000006000d7812 */ /* 0x000fc800078ec0ff */
[----:B------:R-:W-:Y:S02]  /*12a20*/  IADD3 R0, PT, PT, R228, R13, RZ ;  /* 0x0000000de4007210 */ /* 0x000fe40007ffe0ff */
[----:B------:R-:W-:Y:S01]  /*12a30*/  MUFU.TANH R174, R53 ;  /* 0x0000003500ae7308 */ /* 0x000fe20000002400 */
[----:B------:R-:W-:Y:S01]  /*12a40*/  HMMA.16816.F32.BF16 R28, R20, R66, R28 ;  /* 0x00000042141c723c */ /* 0x000fe2000004181c */
[----:B------:R-:W-:-:S04]  /*12a50*/  ISETP.GE.AND P1, PT, R0, R61, PT ;  /* 0x0000003d0000720c */ /* 0x000fc80003f26270 */
[----:B------:R-:W-:Y:S02]  /*12a60*/  FSEL R104, R104, -INF , !P1 ;  /* 0xff80000068687808 */ /* 0x000fe40004800000 */
[----:B------:R-:W-:Y:S01]  /*12a70*/  FSEL R84, R84, -INF , !P1 ;  /* 0xff80000054547808 */ /* 0x000fe20004800000 */
[----:B--2---:R-:W-:Y:S01]  /*12a80*/  HMMA.16816.F32.BF16 R32, R96, R16, R32 ;  /* 0x000000106020723c */ /* 0x004fe20000041820 */
[----:B------:R-:W-:Y:S01]  /*12a90*/  VIADD R16, R0, 0x1 ;  /* 0x0000000100107836 */ /* 0x000fe20000000000 */
[----:B------:R-:W-:Y:S01]  /*12aa0*/  MUFU.TANH R170, R55 ;  /* 0x0000003700aa7308 */ /* 0x000fe20000002400 */
[-C--:B------:R-:W-:Y:S01]  /*12ab0*/  FMUL.FTZ R40, R40, R60.reuse ;  /* 0x0000003c28287220 */ /* 0x080fe20000410000 */
[-C--:B------:R-:W-:Y:S01]  /*12ac0*/  FMUL.FTZ R42, R42, R60.reuse ;  /* 0x0000003c2a2a7220 */ /* 0x080fe20000410000 */
        /* <DEDUP_REMOVED lines=8> */
[----:B------:R-:W-:-:S03]  /*12b50*/  FMUL.FTZ R43, R43, R60 ;  /* 0x0000003c2b2b7220 */ /* 0x000fc60000410000 */
[C---:B---3--:R-:W-:Y:S01]  /*12b60*/  HMMA.16816.F32.BF16 R24, R20.reuse, R56, R24 ;  /* 0x000000381418723c */ /* 0x048fe20000041818 */
[----:B------:R-:W-:Y:S02]  /*12b70*/  FSEL R78, R78, -INF , !P6 ;  /* 0xff8000004e4e7808 */ /* 0x000fe40007000000 */
[----:B------:R3:W1:Y:S05]  /*12b80*/  MUFU.TANH R192, R42 ;  /* 0x0000002a00c07308 */ /* 0x00066a0000002400 */
[----:B------:R-:W-:Y:S01]  /*12b90*/  HMMA.16816.F32.BF16 R116, R20, R58, R116 ;  /* 0x0000003a1474723c */ /* 0x000fe20000041874 */
[C---:B------:R-:W-:Y:S02]  /*12ba0*/  VIADD R22, R0.reuse, 0x8 ;  /* 0x0000000800167836 */ /* 0x040fe40000000000 */
[----:B------:R-:W-:-:S02]  /*12bb0*/  VIADD R20, R0, 0x9 ;  /* 0x0000000900147836 */ /* 0x000fc40000000000 */
[-C--:B------:R-:W-:Y:S01]  /*12bc0*/  FMUL.FTZ R188, R38, R60.reuse ;  /* 0x0000003c26bc7220 */ /* 0x080fe20000410000 */
[----:B------:R-:W-:Y:S01]  /*12bd0*/  FSEL R38, R105, -INF , !P0 ;  /* 0xff80000069267808 */ /* 0x000fe20004000000 */
[-C--:B------:R-:W-:Y:S01]  /*12be0*/  FMUL.FTZ R36, R36, R60.reuse ;  /* 0x0000003c24247220 */ /* 0x080fe20000410000 */
[-C--:B------:R-:W-:Y:S01]  /*12bf0*/  ISETP.GE.AND P4, PT, R22, R61.reuse, PT ;  /* 0x0000003d1600720c */ /* 0x080fe20003f86270 */
[----:B------:R-:W-:Y:S01]  /*12c00*/  HMMA.16816.F32.BF16 R32, R100, R4, R32 ;  /* 0x000000046420723c */ /* 0x000fe20000041820 */
        /* <DEDUP_REMOVED lines=10> */
[-C--:B------:R-:W-:Y:S01]  /*12cb0*/  FMUL.FTZ R39, R39, R60.reuse ;  /* 0x0000003c27277220 */ /* 0x080fe20000410000 */
[----:B------:R-:W-:Y:S01]  /*12cc0*/  FSEL R48, R87, -INF , !P5 ;  /* 0xff80000057307808 */ /* 0x000fe20006800000 */
[----:B------:R-:W-:Y:S01]  /*12cd0*/  MUFU.TANH R176, R37 ;  /* 0x0000002500b07308 */ /* 0x000fe20000002400 */
[-C--:B------:R-:W-:Y:S01]  /*12ce0*/  ISETP.GE.AND P3, PT, R4, R61.reuse, PT ;  /* 0x0000003d0400720c */ /* 0x080fe20003f66270 */
[----:B------:R-:W-:Y:S01]  /*12cf0*/  VIADD R4, R0, 0x19 ;  /* 0x0000001900047836 */ /* 0x000fe20000000000 */
[----:B------:R-:W-:Y:S01]  /*12d00*/  FSEL R50, R76, -INF , !P6 ;  /* 0xff8000004c327808 */ /* 0x000fe20007000000 */
[C---:B--2---:R-:W-:Y:S01]  /*12d10*/  HMMA.16816.F32.BF16 R24, R8.reuse, R12, R24 ;  /* 0x0000000c0818723c */ /* 0x044fe20000041818 */
[----:B------:R-:W-:Y:S01]  /*12d20*/  FSEL R74, R79, -INF , !P2 ;  /* 0xff8000004f4a7808 */ /* 0x000fe20005000000 */
[-C--:B------:R-:W-:Y:S01]  /*12d30*/  FMUL.FTZ R34, R34, R60.reuse ;  /* 0x0000003c22227220 */ /* 0x080fe20000410000 */
[-C--:B------:R-:W-:Y:S01]  /*12d40*/  ISETP.GE.AND P1, PT, R4, R61.reuse, PT ;  /* 0x0000003d0400720c */ /* 0x080fe20003f26270 */
[----:B------:R-:W-:Y:S01]  /*12d50*/  VIADD R4, R0, 0x20 ;  /* 0x0000002000047836 */ /* 0x000fe20000000000 */
[----:B------:R-:W-:Y:S01]  /*12d60*/  FSEL R46, R77, -INF , !P2 ;  /* 0xff8000004d2e7808 */ /* 0x000fe20005000000 */
[----:B------:R2:W-:Y:S01]  /*12d70*/  MUFU.TANH R168, R34 ;  /* 0x0000002200a87308 */ /* 0x0005e20000002400 */
[----:B------:R-:W-:Y:S01]  /*12d80*/  FSEL R86, R86, -INF , !P4 ;  /* 0xff80000056567808 */ /* 0x000fe20006000000 */
[----:B------:R-:W-:Y:S01]  /*12d90*/  HMMA.16816.F32.BF16 R116, R8, R14, R116 ;  /* 0x0000000e0874723c */ /* 0x000fe20000041874 */
[-C--:B------:R-:W-:Y:S01]  /*12da0*/  ISETP.GE.AND P0, PT, R4, R61.reuse, PT ;  /* 0x0000003d0400720c */ /* 0x080fe20003f06270 */
[C---:B------:R-:W-:Y:S01]  /*12db0*/  VIADD R8, R0.reuse, 0x40 ;  /* 0x0000004000087836 */ /* 0x040fe20000000000 */
[----:B------:R-:W-:Y:S01]  /*12dc0*/  IADD3 R4, PT, PT, R0, 0x21, RZ ;  /* 0x0000002100047810 */ /* 0x000fe20007ffe0ff */
[-C--:B------:R-:W-:Y:S01]  /*12dd0*/  FMUL.FTZ R32, R32, R60.reuse ;  /* 0x0000003c20207220 */ /* 0x080fe20000410000 */
[----:B------:R-:W-:Y:S01]  /*12de0*/  FSEL R44, R91, -INF , !P3 ;  /* 0xff8000005b2c7808 */ /* 0x000fe20005800000 */
[----:B------:R-:W2:Y:S01]  /*12df0*/  MUFU.TANH R172, R39 ;  /* 0x0000002700ac7308 */ /* 0x000ea20000002400 */
[-C--:B------:R-:W-:Y:S01]  /*12e00*/  ISETP.GE.AND P5, PT, R4, R61.reuse, PT ;  /* 0x0000003d0400720c */ /* 0x080fe20003fa6270 */
[C---:B------:R-:W-:Y:S01]  /*12e10*/  HMMA.16816.F32.BF16 R28, R96.reuse, R18, R28 ;  /* 0x00000012601c723c */ /* 0x040fe2000004181c */
[----:B------:R-:W2:Y:S01]  /*12e20*/  LDSM.16.M88.4 R16, [R134+0xb800] ;  /* 0x00b800008610783b */ /* 0x000ea20000000200 */
[----:B------:R-:W-:Y:S01]  /*12e30*/  VIADD R4, R0, 0x28 ;  /* 0x0000002800047836 */ /* 0x000fe20000000000 */
[----:B------:R-:W-:Y:S01]  /*12e40*/  FSEL R12, R89, -INF , !P3 ;  /* 0xff800000590c7808 */ /* 0x000fe20005800000 */
[-C--:B------:R-:W-:Y:S01]  /*12e50*/  FMUL.FTZ R33, R33, R60.reuse ;  /* 0x0000003c21217220 */ /* 0x080fe20000410000 */
[----:B------:R-:W-:Y:S01]  /*12e60*/  FSEL R90, R90, -INF , !P1 ;  /* 0xff8000005a5a7808 */ /* 0x000fe20004800000 */
[----:B------:R-:W-:Y:S01]  /*12e70*/  MUFU.TANH R182, R41 ;  /* 0x0000002900b67308 */ /* 0x000fe20000002400 */
[----:B------:R-:W-:Y:S01]  /*12e80*/  ISETP.GE.AND P6, PT, R4, R61, PT ;  /* 0x0000003d0400720c */ /* 0x000fe20003fc6270 */
[----:B------:R-:W-:Y:S01]  /*12e90*/  VIADD R4, R0, 0x29 ;  /* 0x0000002900047836 */ /* 0x000fe20000000000 */
[----:B----4-:R-:W-:Y:S01]  /*12ea0*/  FSEL R40, R70, -INF , !P0 ;  /* 0xff80000046287808 */ /* 0x010fe20004000000 */
[----:B------:R-:W-:Y:S01]  /*12eb0*/  FMUL.FTZ R35, R35, R60 ;  /* 0x0000003c23237220 */ /* 0x000fe20000410000 */
[----:B-1----:R-:W-:Y:S01]  /*12ec0*/  HMMA.16816.F32.BF16 R24, R96, R20, R24 ;  /* 0x000000146018723c */ /* 0x002fe20000041818 */
[----:B------:R-:W-:Y:S01]  /*12ed0*/  FSEL R20, R107, -INF , !P1 ;  /* 0xff8000006b147808 */ /* 0x000fe20004800000 */
[----:B------:R-:W-:-:S04]  /*12ee0*/  DEPBAR.LE SB0, 0x0 ;  /* 0x000080000000791a */ /* 0x000fc80000000000 */
[-C--:B------:R-:W-:Y:S01]  /*12ef0*/  ISETP.GE.AND P2, PT, R4, R61.reuse, PT ;  /* 0x0000003d0400720c */ /* 0x080fe20003f46270 */
[----:B------:R-:W-:Y:S01]  /*12f00*/  VIADD R4, R0, 0x30 ;  /* 0x0000003000047836 */ /* 0x000fe20000000000 */
[----:B---3--:R-:W-:Y:S01]  /*12f10*/  FSEL R42, R68, -INF , !P0 ;  /* 0xff800000442a7808 */ /* 0x008fe20004000000 */
[----:B------:R-:W-:Y:S01]  /*12f20*/  HMMA.16816.F32.BF16 R28, R100, R6, R28 ;  /* 0x00000006641c723c */ /* 0x000fe2000004181c */
[----:B--2---:R-:W-:Y:S01]  /*12f30*/  FSEL R34, R83, -INF , !P2 ;  /* 0xff80000053227808 */ /* 0x004fe20005000000 */
[----:B------:R-:W1:Y:S01]  /*12f40*/  MUFU.TANH R190, R43 ;  /* 0x0000002b00be7308 */ /* 0x000e620000002400 */
[-C--:B------:R-:W-:Y:S01]  /*12f50*/  ISETP.GE.AND P4, PT, R4, R61.reuse, PT ;  /* 0x0000003d0400720c */ /* 0x080fe20003f86270 */
[----:B------:R-:W-:Y:S01]  /*12f60*/  VIADD R4, R0, 0x31 ;  /* 0x0000003100047836 */ /* 0x000fe20000000000 */
[----:B------:R-:W-:Y:S02]  /*12f70*/  FSEL R36, R81, -INF , !P2 ;  /* 0xff80000051247808 */ /* 0x000fe40005000000 */
[----:B------:R-:W-:Y:S01]  /*12f80*/  FSEL R238, R69, -INF , !P5 ;  /* 0xff80000045ee7808 */ /* 0x000fe20006800000 */
[----:B------:R-:W-:Y:S01]  /*12f90*/  HMMA.16816.F32.BF16 R116, R96, R22, R116 ;  /* 0x000000166074723c */ /* 0x000fe20000041874 */
[----:B------:R-:W-:Y:S01]  /*12fa0*/  ISETP.GE.AND P3, PT, R4, R61, PT ;  /* 0x0000003d0400720c */ /* 0x000fe20003f66270 */
[----:B------:R-:W-:Y:S01]  /*12fb0*/  VIADD R4, R0, 0x38 ;  /* 0x0000003800047836 */ /* 0x000fe20000000000 */
[----:B------:R-:W-:Y:S01]  /*12fc0*/  FSEL R218, R108, -INF , !P4 ;  /* 0xff8000006cda7808 */ /* 0x000fe20006000000 */
[----:B------:R-:W-:Y:S01]  /*12fd0*/  MUFU.TANH R196, R52 ;  /* 0x0000003400c47308 */ /* 0x000fe20000002400 */
[----:B------:R-:W-:-:S02]  /*12fe0*/  FSEL R210, R72, -INF , !P4 ;  /* 0xff80000048d27808 */ /* 0x000fc40006000000 */
[-C--:B------:R-:W-:Y:S01]  /*12ff0*/  ISETP.GE.AND P1, PT, R4, R61.reuse, PT ;  /* 0x0000003d0400720c */ /* 0x080fe20003f26270 */
[----:B------:R-:W-:Y:S01]  /*13000*/  VIADD R4, R0, 0x39 ;  /* 0x0000003900047836 */ /* 0x000fe20000000000 */
[----:B------:R-:W-:Y:S02]  /*13010*/  FSEL R208, R73, -INF , !P3 ;  /* 0xff80000049d07808 */ /* 0x000fe40005800000 */
[-C--:B------:R-:W-:Y:S01]  /*13020*/  FMUL.FTZ R158, R28, R60.reuse ;  /* 0x0000003c1c9e7220 */ /* 0x080fe20000410000 */
[----:B------:R-:W-:Y:S01]  /*13030*/  FSEL R28, R71, -INF , !P5 ;  /* 0xff800000471c7808 */ /* 0x000fe20006800000 */
[----:B------:R-:W2:Y:S01]  /*13040*/  MUFU.TANH R200, R54 ;  /* 0x0000003600c87308 */ /* 0x000ea20000002400 */
[-C--:B------:R-:W-:Y:S01]  /*13050*/  ISETP.GE.AND P0, PT, R4, R61.reuse, PT ;  /* 0x0000003d0400720c */ /* 0x080fe20003f06270 */
[-C--:B------:R-:W-:Y:S01]  /*13060*/  FMUL.FTZ R30, R30, R60.reuse ;  /* 0x0000003c1e1e7220 */ /* 0x080fe20000410000 */
[C---:B------:R-:W-:Y:S01]  /*13070*/  HMMA.16816.F32.BF16 R4, R100.reuse, R16, R24 ;  /* 0x000000106404723c */ /* 0x040fe20000041818 */
[----:B------:R-:W-:Y:S01]  /*13080*/  FSEL R26, R82, -INF , !P6 ;  /* 0xff800000521a7808 */ /* 0x000fe20007000000 */
[-C--:B------:R-:W-:Y:S01]  /*13090*/  FMUL.FTZ R29, R29, R60.reuse ;  /* 0x0000003c1d1d7220 */ /* 0x080fe20000410000 */
[----:B------:R-:W-:Y:S01]  /*130a0*/  FSEL R24, R80, -INF , !P6 ;  /* 0xff80000050187808 */ /* 0x000fe20007000000 */
[----:B------:R-:W-:Y:S01]  /*130b0*/  FMUL.FTZ R31, R31, R60 ;  /* 0x0000003c1f1f7220 */ /* 0x000fe20000410000 */
[-C--:B------:R-:W-:Y:S01]  /*130c0*/  ISETP.GE.AND P6, PT, R8, R61.reuse, PT ;  /* 0x0000003d0800720c */ /* 0x080fe20003fc6270 */
[----:B------:R-:W-:Y:S01]  /*130d0*/  VIADD R8, R0, 0x41 ;  /* 0x0000004100087836 */ /* 0x000fe20000000000 */
[----:B------:R-:W-:Y:S01]  /*130e0*/  FSEL R216, R216, -INF , !P1 ;  /* 0xff800000d8d87808 */ /* 0x000fe20004800000 */
[----:B------:R-:W-:Y:S01]  /*130f0*/  HMMA.16816.F32.BF16 R16, R100, R18, R116 ;  /* 0x000000126410723c */ /* 0x000fe20000041874 */
[----:B------:R-:W-:Y:S01]  /*13100*/  FSEL R206, R206, -INF , !P1 ;  /* 0xff800000cece7808 */ /* 0x000fe20004800000 */
[----:B------:R3:W4:Y:S01]  /*13110*/  MUFU.TANH R162, R32 ;  /* 0x0000002000a27308 */ /* 0x0007220000002400 */
[----:B------:R-:W-:-:S02]  /*13120*/  ISETP.GE.AND P2, PT, R8, R61, PT ;  /* 0x0000003d0800720c */ /* 0x000fc40003f46270 */
[----:B------:R-:W-:Y:S02]  /*13130*/  IADD3 R8, PT, PT, R0, 0x48, RZ ;  /* 0x0000004800087810 */ /* 0x000fe40007ffe0ff */
[----:B------:R-:W-:Y:S02]  /*13140*/  FSEL R202, R202, -INF , !P0 ;  /* 0xff800000caca7808 */ /* 0x000fe40004000000 */
[-C--:B------:R-:W-:Y:S01]  /*13150*/  ISETP.GE.AND P5, PT, R8, R61.reuse, PT ;  /* 0x0000003d0800720c */ /* 0x080fe20003fa6270 */
[----:B------:R-:W-:Y:S02]  /*13160*/  VIADD R8, R0, 0x49 ;  /* 0x0000004900087836 */ /* 0x000fe40000000000 */
[-C--:B------:R-:W-:Y:S01]  /*13170*/  FMUL.FTZ R66, R4, R60.reuse ;  /* 0x0000003c04427220 */ /* 0x080fe20000410000 */
[----:B------:R-:W-:Y:S01]  /*13180*/  VIADD R4, R0, 0x51 ;  /* 0x0000005100047836 */ /* 0x000fe20000000000 */
[----:B------:R-:W-:Y:S01]  /*13190*/  FSEL R204, R204, -INF , !P0 ;  /* 0xff800000cccc7808 */ /* 0x000fe20004000000 */
[----:B------:R-:W-:Y:S01]  /*131a0*/  MUFU.TANH R158, R158 ;  /* 0x0000009e009e7308 */ /* 0x000fe20000002400 */
[-C--:B------:R-:W-:Y:S01]  /*131b0*/  ISETP.GE.AND P4, PT, R8, R61.reuse, PT ;  /* 0x0000003d0800720c */ /* 0x080fe20003f86270 */
[----:B------:R-:W-:Y:S01]  /*131c0*/  VIADD R8, R0, 0x50 ;  /* 0x0000005000087836 */ /* 0x000fe20000000000 */
[-C--:B------:R-:W-:Y:S01]  /*131d0*/  ISETP.GE.AND P1, PT, R4, R61.reuse, PT ;  /* 0x0000003d0400720c */ /* 0x080fe20003f26270 */
[----:B------:R-:W-:Y:S01]  /*131e0*/  VIADD R4, R0, 0x58 ;  /* 0x0000005800047836 */ /* 0x000fe20000000000 */
[----:B---3--:R-:W-:Y:S01]  /*131f0*/  FSEL R32, R109, -INF , !P3 ;  /* 0xff8000006d207808 */ /* 0x008fe20005800000 */
[-C--:B------:R-:W-:Y:S01]  /*13200*/  FMUL.FTZ R152, R6, R60.reuse ;  /* 0x0000003c06987220 */ /* 0x080fe20000410000 */
[-C--:B------:R-:W-:Y:S01]  /*13210*/  ISETP.GE.AND P3, PT, R8, R61.reuse, PT ;  /* 0x0000003d0800720c */ /* 0x080fe20003f66270 */
[----:B------:R-:W3:Y:S01]  /*13220*/  MUFU.TANH R164, R30 ;  /* 0x0000001e00a47308 */ /* 0x000ee20000002400 */
[-C--:B------:R-:W-:Y:S01]  /*13230*/  ISETP.GE.AND P0, PT, R4, R61.reuse, PT ;  /* 0x0000003d0400720c */ /* 0x080fe20003f06270 */
[----:B------:R-:W-:Y:S01]  /*13240*/  VIADD R4, R0, 0x59 ;  /* 0x0000005900047836 */ /* 0x000fe20000000000 */
[----:B------:R-:W-:Y:S01]  /*13250*/  FSEL R192, R192, -INF , !P3 ;  /* 0xff800000c0c07808 */ /* 0x000fe20005800000 */
[----:B------:R-:W-:Y:S01]  /*13260*/  VIADD R8, R0, 0x61 ;  /* 0x0000006100087836 */ /* 0x000fe20000000000 */
[----:B------:R-:W-:Y:S01]  /*13270*/  FSEL R184, R184, -INF , !P3 ;  /* 0xff800000b8b87808 */ /* 0x000fe20005800000 */
[----:B------:R-:W-:Y:S01]  /*13280*/  VIADD R6, R0, 0x60 ;  /* 0x0000006000067836 */ /* 0x000fe20000000000 */
[-C--:B------:R-:W-:Y:S01]  /*13290*/  ISETP.GE.AND P3, PT, R4, R61.reuse, PT ;  /* 0x0000003d0400720c */ /* 0x080fe20003f66270 */
[----:B------:R-:W-:Y:S01]  /*132a0*/  VIADD R4, R0, 0x71 ;  /* 0x0000007100047836 */ /* 0x000fe20000000000 */
[----:B------:R-:W-:Y:S01]  /*132b0*/  FSEL R170, R170, -INF , !P2 ;  /* 0xff800000aaaa7808 */ /* 0x000fe20005000000 */
[----:B------:R-:W-:Y:S01]  /*132c0*/  MUFU.TANH R180, R45 ;  /* 0x0000002d00b47308 */ /* 0x000fe20000002400 */
[----:B------:R-:W-:Y:S01]  /*132d0*/  FSEL R174, R174, -INF , !P2 ;  /* 0xff800000aeae7808 */ /* 0x000fe20005000000 */
[-C--:B------:R-:W-:Y:S01]  /*132e0*/  FMUL.FTZ R5, R5, R60.reuse ;  /* 0x0000003c05057220 */ /* 0x080fe20000410000 */
[-C--:B------:R-:W-:Y:S01]  /*132f0*/  ISETP.GE.AND P2, PT, R8, R61.reuse, PT ;  /* 0x0000003d0800720c */ /* 0x080fe20003f46270 */
[-C--:B------:R-:W-:Y:S01]  /*13300*/  FMUL.FTZ R7, R7, R60.reuse ;  /* 0x0000003c07077220 */ /* 0x080fe20000410000 */
[----:B------:R-:W-:Y:S01]  /*13310*/  FSEL R172, R172, -INF , !P3 ;  /* 0xff800000acac7808 */ /* 0x000fe20005800000 */
[-C--:B------:R-:W-:Y:S01]  /*13320*/  FMUL.FTZ R16, R16, R60.reuse ;  /* 0x0000003c10107220 */ /* 0x080fe20000410000 */
[----:B------:R-:W-:Y:S01]  /*13330*/  FSEL R176, R176, -INF , !P3 ;  /* 0xff800000b0b07808 */ /* 0x000fe20005800000 */
[----:B------:R-:W3:Y:S01]  /*13340*/  MUFU.TANH R186, R47 ;  /* 0x0000002f00ba7308 */ /* 0x000ee20000002400 */
[----:B------:R-:W-:Y:S01]  /*13350*/  IADD3 R8, PT, PT, R0, 0x68, RZ ;  /* 0x0000006800087810 */ /* 0x000fe20007ffe0ff */
[-C--:B------:R-:W-:Y:S01]  /*13360*/  FMUL.FTZ R18, R18, R60.reuse ;  /* 0x0000003c12127220 */ /* 0x080fe20000410000 */
[----:B-1----:R-:W-:Y:S01]  /*13370*/  FSEL R190, R190, -INF , !P1 ;  /* 0xff800000bebe7808 */ /* 0x002fe20004800000 */
[-C--:B------:R-:W-:Y:S01]  /*13380*/  FMUL.FTZ R19, R19, R60.reuse ;  /* 0x0000003c13137220 */ /* 0x080fe20000410000 */
[----:B------:R-:W-:Y:S01]  /*13390*/  FSEL R182, R182, -INF , !P1 ;  /* 0xff800000b6b67808 */ /* 0x000fe20004800000 */
[----:B------:R-:W-:Y:S01]  /*133a0*/  FMUL.FTZ R17, R17, R60 ;  /* 0x0000003c11117220 */ /* 0x000fe20000410000 */
[-C--:B------:R-:W-:Y:S01]  /*133b0*/  ISETP.GE.AND P3, PT, R4, R61.reuse, PT ;  /* 0x0000003d0400720c */ /* 0x080fe20003f66270 */
[----:B------:R-:W-:Y:S01]  /*133c0*/  VIADD R4, R0, 0x78 ;  /* 0x0000007800047836 */ /* 0x000fe20000000000 */
[----:B------:R-:W-:Y:S01]  /*133d0*/  ISETP.GE.AND P1, PT, R6, R61, PT ;  /* 0x0000003d0600720c */ /* 0x000fe20003f26270 */
[----:B------:R-:W1:Y:S01]  /*133e0*/  MUFU.TANH R188, R188 ;  /* 0x000000bc00bc7308 */ /* 0x000e620000002400 */
[----:B--2---:R-:W-:-:S02]  /*133f0*/  FSEL R200, R200, -INF , !P6 ;  /* 0xff800000c8c87808 */ /* 0x004fc40007000000 */
[----:B------:R-:W-:Y:S02]  /*13400*/  FSEL R196, R196, -INF , !P6 ;  /* 0xff800000c4c47808 */ /* 0x000fe40007000000 */
[-C--:B------:R-:W-:Y:S01]  /*13410*/  ISETP.GE.AND P6, PT, R8, R61.reuse, PT ;  /* 0x0000003d0800720c */ /* 0x080fe20003fc6270 */
[----:B------:R-:W-:Y:S01]  /*13420*/  VIADD R8, R0, 0x69 ;  /* 0x0000006900087836 */ /* 0x000fe20000000000 */
[----:B------:R-:W-:Y:S01]  /*13430*/  FSEL R168, R168, -INF , !P1 ;  /* 0xff800000a8a87808 */ /* 0x000fe20004800000 */
[----:B------:R-:W-:Y:S01]  /*13440*/  MUFU.TANH R160, R33 ;  /* 0x0000002100a07308 */ /* 0x000fe20000002400 */
[----:B----4-:R-:W-:Y:S02]  /*13450*/  FSEL R162, R162, -INF , !P1 ;  /* 0xff800000a2a27808 */ /* 0x010fe40004800000 */
[----:B------:R-:W-:Y:S02]  /*13460*/  ISETP.GE.AND P1, PT, R4, R61, PT ;  /* 0x0000003d0400720c */ /* 0x000fe40003f26270 */
[----:B---3--:R-:W-:-:S02]  /*13470*/  FSEL R164, R164, -INF , !P6 ;  /* 0xff800000a4a47808 */ /* 0x008fc40007000000 */
[----:B------:R-:W-:Y:S01]  /*13480*/  FSEL R158, R158, -INF , !P6 ;  /* 0xff8000009e9e7808 */ /* 0x000fe20007000000 */
[----:B------:R-:W2:Y:S01]  /*13490*/  MUFU.TANH R166, R35 ;  /* 0x0000002300a67308 */ /* 0x000ea20000002400 */
[----:B------:R-:W-:Y:S02]  /*134a0*/  ISETP.GT.AND P6, PT, R236, R217, PT ;  /* 0x000000d9ec00720c */ /* 0x000fe40003fc4270 */
[----:B------:R-:W-:Y:S02]  /*134b0*/  FSEL R198, R198, -INF , !P5 ;  /* 0xff800000c6c67808 */ /* 0x000fe40006800000 */
[----:B------:R-:W-:Y:S02]  /*134c0*/  FSEL R194, R194, -INF , !P5 ;  /* 0xff800000c2c27808 */ /* 0x000fe40006800000 */
[----:B------:R-:W-:Y:S01]  /*134d0*/  ISETP.GE.AND P5, PT, R8, R61, PT ;  /* 0x0000003d0800720c */ /* 0x000fe20003fa6270 */
[----:B------:R-:W3:Y:S01]  /*134e0*/  MUFU.TANH R156, R29 ;  /* 0x0000001d009c7308 */ /* 0x000ee20000002400 */
[----:B------:R-:W-:Y:S01]  /*134f0*/  VIADD R8, R0, 0x70 ;  /* 0x0000007000087836 */ /* 0x000fe20000000000 */
[----:B------:R-:W-:Y:S01]  /*13500*/  FSEL R186, R186, -INF , !P4 ;  /* 0xff800000baba7808 */ /* 0x000fe20006000000 */
[----:B------:R-:W-:Y:S01]  /*13510*/  VIADD R0, R0, 0x79 ;  /* 0x0000007900007836 */ /* 0x000fe20000000000 */
[----:B------:R-:W-:-:S02]  /*13520*/  FSEL R180, R180, -INF , !P4 ;  /* 0xff800000b4b47808 */ /* 0x000fc40006000000 */
[----:B-1----:R-:W-:Y:S02]  /*13530*/  FSEL R188, R188, -INF , !P0 ;  /* 0xff800000bcbc7808 */ /* 0x002fe40004000000 */
[----:B------:R-:W1:Y:S01]  /*13540*/  MUFU.TANH R154, R31 ;  /* 0x0000001f009a7308 */ /* 0x000e620000002400 */
[----:B------:R-:W-:Y:S02]  /*13550*/  FSEL R178, R178, -INF , !P0 ;  /* 0xff800000b2b27808 */ /* 0x000fe40004000000 */
[-C--:B------:R-:W-:Y:S02]  /*13560*/  ISETP.GE.AND P4, PT, R8, R61.reuse, PT ;  /* 0x0000003d0800720c */ /* 0x080fe40003f86270 */
[----:B------:R-:W-:Y:S02]  /*13570*/  ISETP.GE.AND P0, PT, R0, R61, PT ;  /* 0x0000003d0000720c */ /* 0x000fe40003f06270 */
[----:B--2---:R-:W-:Y:S01]  /*13580*/  FSEL R166, R166, -INF , !P2 ;  /* 0xff800000a6a67808 */ /* 0x004fe20005000000 */
[----:B------:R-:W2:Y:S01]  /*13590*/  MUFU.TANH R66, R66 ;  /* 0x0000004200427308 */ /* 0x000ea20000002400 */
[----:B------:R-:W-:-:S02]  /*135a0*/  FSEL R160, R160, -INF , !P2 ;  /* 0xff800000a0a07808 */ /* 0x000fc40005000000 */
[----:B------:R-:W-:Y:S02]  /*135b0*/  ISETP.NE.AND P2, PT, R3, RZ, PT ;  /* 0x000000ff0300720c */ /* 0x000fe40003f45270 */
[----:B---3--:R-:W-:-:S03]  /*135c0*/  FSEL R156, R156, -INF , !P5 ;  /* 0xff8000009c9c7808 */ /* 0x008fc60006800000 */
[----:B------:R-:W3:Y:S01]  /*135d0*/  MUFU.TANH R64, R5 ;  /* 0x0000000500407308 */ /* 0x000ee20000002400 */
[----:B-1----:R-:W-:-:S07]  /*135e0*/  FSEL R154, R154, -INF , !P5 ;  /* 0xff8000009a9a7808 */ /* 0x002fce0006800000 */
[----:B------:R-:W1:Y:S01]  /*135f0*/  MUFU.TANH R152, R152 ;  /* 0x0000009800987308 */ /* 0x000e620000002400 */
[----:B--2---:R-:W-:-:S07]  /*13600*/  FSEL R66, R66, -INF , !P4 ;  /* 0xff80000042427808 */ /* 0x004fce0006000000 */
[----:B------:R-:W2:Y:S01]  /*13610*/  MUFU.TANH R150, R7 ;  /* 0x0000000700967308 */ /* 0x000ea20000002400 */
[----:B---3--:R-:W-:-:S07]  /*13620*/  FSEL R64, R64, -INF , !P3 ;  /* 0xff80000040407808 */ /* 0x008fce0005800000 */
[----:B------:R-:W3:Y:S01]  /*13630*/  MUFU.TANH R67, R16 ;  /* 0x0000001000437308 */ /* 0x000ee20000002400 */
[----:B-1----:R-:W-:-:S07]  /*13640*/  FSEL R152, R152, -INF , !P4 ;  /* 0xff80000098987808 */ /* 0x002fce0006000000 */
[----:B------:R-:W1:Y:S01]  /*13650*/  MUFU.TANH R148, R18 ;  /* 0x0000001200947308 */ /* 0x000e620000002400 */
[----:B--2---:R-:W-:-:S07]  /*13660*/  FSEL R150, R150, -INF , !P3 ;  /* 0xff80000096967808 */ /* 0x004fce0005800000 */
[----:B------:R-:W2:Y:S01]  /*13670*/  MUFU.TANH R4, R19 ;  /* 0x0000001300047308 */ /* 0x000ea20000002400 */
[----:B---3--:R-:W-:-:S07]  /*13680*/  FSEL R67, R67, -INF , !P1 ;  /* 0xff80000043437808 */ /* 0x008fce0004800000 */
[----:B------:R-:W3:Y:S01]  /*13690*/  MUFU.TANH R65, R17 ;  /* 0x0000001100417308 */ /* 0x000ee20000002400 */
[----:B-1----:R-:W-:Y:S02]  /*136a0*/  FSEL R148, R148, -INF , !P1 ;  /* 0xff80000094947808 */ /* 0x002fe40004800000 */
[----:B--2---:R-:W-:Y:S02]  /*136b0*/  FSEL R60, R4, -INF , !P0 ;  /* 0xff800000043c7808 */ /* 0x004fe40004000000 */
[----:B---3--:R-:W-:Y:S01]  /*136c0*/  FSEL R65, R65, -INF , !P0 ;  /* 0xff80000041417808 */ /* 0x008fe20004000000 */
        /* <DEDUP_REMOVED lines=15> */
.L_x_5233:
        /* <DEDUP_REMOVED lines=60> */
.L_x_5234:
[----:B------:R-:W-:Y:S05]  /*13b80*/  BSYNC.RECONVERGENT B0 ;  /* 0x0000000000007941 */ /* 0x000fea0003800200 */
.L_x_5232:
[----:B------:R-:W-:Y:S01]  /*13b90*/  IMAD.SHL.U32 R3, R142, 0x8, RZ ;  /* 0x000000088e037824 */ /* 0x000fe200078e00ff */
[C---:B------:R-:W-:Y:S01]  /*13ba0*/  SHF.L.U64.HI R4, R220.reuse, 0x5, R221 ;  /* 0x00000005dc047819 */ /* 0x040fe200000102dd */
[----:B------:R-:W-:Y:S02]  /*13bb0*/  IMAD.SHL.U32 R5, R220, 0x20, RZ ;  /* 0x00000020dc057824 */ /* 0x000fe400078e00ff */
[----:B------:R-:W-:Y:S01]  /*13bc0*/  IMAD.MOV.U32 R223, RZ, RZ, R219 ;  /* 0x000000ffffdf7224 */ /* 0x000fe200078e00db */
[----:B------:R-:W-:Y:S02]  /*13bd0*/  LOP3.LUT R7, R3, 0x1c0, RZ, 0xc0, !PT ;  /* 0x000001c003077812 */ /* 0x000fe400078ec0ff */
[----:B------:R-:W-:Y:S02]  /*13be0*/  IADD3 R6, P0, PT, R5, R222, RZ ;  /* 0x000000de05067210 */ /* 0x000fe40007f1e0ff */
[----:B------:R-:W-:-:S03]  /*13bf0*/  LOP3.LUT R0, R7, 0x38, R142, 0xf8, !PT ;  /* 0x0000003807007812 */ /* 0x000fc600078ef88e */
[----:B------:R-:W-:Y:S01]  /*13c00*/  IMAD.X R7, R4, 0x1, R219, P0 ;  /* 0x0000000104077824 */ /* 0x000fe200000e06db */
        /* <DEDUP_REMOVED lines=35> */
.L_x_5231:
[----:B------:R-:W-:Y:S05]  /*13e40*/  BSYNC.RECONVERGENT B1 ;  /* 0x0000000000017941 */ /* 0x000fea0003800200 */
.L_x_5230:
        /* <DEDUP_REMOVED lines=42> */
[----:B------:R-:W-:Y:S02]  /*140f0*/  LOP3.LUT R0, R140, 0x38, RZ, 0xc0, !PT ;  /* 0x000000388c007812 */ /* 0x000fe400078ec0ff */
[----:B---3--:R-:W-:Y:S02]  /*14100*/  FMNMX.FTZ R134, R5, R134, !PT ;  /* 0x0000008605867209 */ /* 0x008fe40007810000 */
[----:B------:R-:W-:-:S02]  /*14110*/  LOP3.LUT R5, R135, 0x1c0, R63, 0xf8, !PT ;  /* 0x000001c087057812 */ /* 0x000fc400078ef83f */
        /* <DEDUP_REMOVED lines=59> */
[----:B------:R-:W-:Y:S01]  /*144d0*/  LDSM.16.MT88.4 R24, [R63+0xd000] ;  /* 0x00d000003f18783b */ /* 0x000fe20000004200 */
[----:B------:R-:W-:Y:S01]  /*144e0*/  MUFU.EX2 R59, R59 ;  /* 0x0000003b003b7308 */ /* 0x000fe20000000800 */
[-C--:B------:R-:W-:Y:S01]  /*144f0*/  FFMA.FTZ R141, R206, R62.reuse, -R135 ;  /* 0x0000003ece8d7223 */ /* 0x080fe20000010887 */
[-CC-:B------:R-:W-:Y:S01]  /*14500*/  FFMA.FTZ R170, R170, R62.reuse, -R61.reuse ;  /* 0x0000003eaaaa7223 */ /* 0x180fe2000001083d */
[-C--:B------:R-:W-:Y:S01]  /*14510*/  FFMA.FTZ R149, R198, R62.reuse, -R61 ;  /* 0x0000003ec6957223 */ /* 0x080fe2000001083d */
[-CC-:B------:R-:W-:Y:S01]  /*14520*/  FFMA.FTZ R151, R196, R62.reuse, -R135.reuse ;  /* 0x0000003ec4977223 */ /* 0x180fe20000010887 */
[-CC-:B------:R-:W-:Y:S01]  /*14530*/  FFMA.FTZ R174, R174, R62.reuse, -R135.reuse ;  /* 0x0000003eaeae7223 */ /* 0x180fe20000010887 */
[-CC-:B------:R-:W-:Y:S01]  /*14540*/  FFMA.FTZ R153, R194, R62.reuse, -R135.reuse ;  /* 0x0000003ec2997223 */ /* 0x180fe20000010887 */
[----:B------:R-:W-:Y:S01]  /*14550*/  FFMA.FTZ R180, R180, R62, -R135 ;  /* 0x0000003eb4b47223 */ /* 0x000fe20000010887 */
[----:B------:R-:W1:Y:S01]  /*14560*/  MUFU.EX2 R58, R58 ;  /* 0x0000003a003a7308 */ /* 0x000e620000000800 */
[----:B--2---:R-:W-:Y:S01]  /*14570*/  F2FP.BF16.F32.PACK_AB R71, R51, R52 ;  /* 0x000000343347723e */ /* 0x004fe200000010ff */
        /* <DEDUP_REMOVED lines=14> */
[----:B------:R-:W2:Y:S01]  /*14660*/  MUFU.EX2 R53, R53 ;  /* 0x0000003500357308 */ /* 0x000ea20000000800 */
[----:B-1----:R-:W-:Y:S01]  /*14670*/  F2FP.BF16.F32.PACK_AB R68, R58, R59 ;  /* 0x0000003b3a44723e */ /* 0x002fe200000010ff */
[-CC-:B------:R-:W-:Y:S01]  /*14680*/  FFMA.FTZ R64, R64, R62.reuse, -R135.reuse ;  /* 0x0000003e40407223 */ /* 0x180fe20000010887 */
[-C--:B------:R-:W-:Y:S01]  /*14690*/  FFMA.FTZ R241, R65, R62.reuse, -R135 ;  /* 0x0000003e41f17223 */ /* 0x080fe20000010887 */
[----:B------:R-:W-:Y:S01]  /*146a0*/  FFMA.FTZ R239, R60, R62, -R61 ;  /* 0x0000003e3cef7223 */ /* 0x000fe2000001083d */
[----:B------:R-:W-:Y:S01]  /*146b0*/  FADD.FTZ R57, R57, R56 ;  /* 0x0000003839397221 */ /* 0x000fe20000010000 */
[----:B------:R-:W-:Y:S01]  /*146c0*/  FADD.FTZ R59, R59, R58 ;  /* 0x0000003a3b3b7221 */ /* 0x000fe20000010000 */
[----:B------:R-:W-:Y:S01]  /*146d0*/  ISETP.GE.AND P0, PT, R138, R217, PT ;  /* 0x000000d98a00720c */ /* 0x000fe20003f06270 */
        /* <DEDUP_REMOVED lines=84> */
[----:B------:R-:W1:Y:S03]  /*14c20*/  MUFU.EX2 R144, R144 ;  /* 0x0000009000907308 */ /* 0x000e660000000800 */
        /* <DEDUP_REMOVED lines=257> */
.L_x_5242:
        /* <DEDUP_REMOVED lines=78> */
.L_x_5237:
[----:B------:R-:W-:Y:S05]  /*16120*/  BSYNC.RECONVERGENT B0 ;  /* 0x0000000000007941 */ /* 0x000fea0003800200 */
.L_x_5236:
[----:B------:R-:W1:Y:S01]  /*16130*/  S2UR UR7, SR_CgaCtaId ;  /* 0x00000000000779c3 */ /* 0x000e620000008800 */
[C---:B------:R-:W-:Y:S01]  /*16140*/  SHF.L.U32 R140, R142.reuse, 0x3, RZ ;  /* 0x000000038e8c7819 */ /* 0x040fe200000006ff */
[----:B------:R-:W-:Y:S01]  /*16150*/  UMOV UR9, 0x400 ;  /* 0x0000040000097882 */ /* 0x000fe20000000000 */
[----:B------:R-:W-:Y:S01]  /*16160*/  LOP3.LUT R2, R142, 0x38, RZ, 0xc0, !PT ;  /* 0x000000388e027812 */ /* 0x000fe200078ec0ff */
[----:B------:R-:W-:Y:S01]  /*16170*/  BSSY.RECONVERGENT B1, `(.L_x_5238) ;  /* 0x00001fe000017945 */ /* 0x000fe20003800200 */
[C---:B------:R-:W-:Y:S02]  /*16180*/  LOP3.LUT R7, R140.reuse, 0x1c0, RZ, 0xc0, !PT ;  /* 0x000001c08c077812 */ /* 0x040fe400078ec0ff */
[----:B------:R-:W-:Y:S02]  /*16190*/  LOP3.LUT R215, R140, 0x38, RZ, 0xc0, !PT ;  /* 0x000000388cd77812 */ /* 0x000fe400078ec0ff */
[----:B------:R-:W-:Y:S02]  /*161a0*/  SHF.L.U32 R218, R142, 0x6, RZ ;  /* 0x000000068eda7819 */ /* 0x000fe400000006ff */
[----:B------:R-:W-:Y:S02]  /*161b0*/  LOP3.LUT R7, R215, R7, R2, 0x1e, !PT ;  /* 0x00000007d7077212 */ /* 0x000fe400078e1e02 */
[----:B------:R-:W-:Y:S02]  /*161c0*/  LOP3.LUT R5, R218, 0x200, RZ, 0xc0, !PT ;  /* 0x00000200da057812 */ /* 0x000fe400078ec0ff */
[----:B------:R-:W-:Y:S02]  /*161d0*/  SHF.L.U32 R2, R142, 0x5, RZ ;  /* 0x000000058e027819 */ /* 0x000fe400000006ff */
[----:B------:R-:W-:Y:S02]  /*161e0*/  LOP3.LUT R4, R140, 0x1e00, RZ, 0xc0, !PT ;  /* 0x00001e008c047812 */ /* 0x000fe400078ec0ff */
[----:B------:R-:W-:Y:S02]  /*161f0*/  LOP3.LUT R2, R5, 0x7c00, R2, 0xf8, !PT ;  /* 0x00007c0005027812 */ /* 0x000fe400078ef802 */
[----:B------:R-:W-:Y:S02]  /*16200*/  LOP3.LUT R5, R7, R4, RZ, 0xfc, !PT ;  /* 0x0000000407057212 */ /* 0x000fe400078efcff */
[----:B------:R-:W-:Y:S01]  /*16210*/  IADD3 R8, P0, PT, R237, R224, RZ ;  /* 0x000000e0ed087210 */ /* 0x000fe20007f1e0ff */
[----:B-1----:R-:W-:Y:S01]  /*16220*/  ULEA UR6, UR7, UR9, 0x18 ;  /* 0x0000000907067291 */ /* 0x002fe2000f8ec0ff */
[----:B------:R-:W-:Y:S02]  /*16230*/  SHF.R.U32.HI R214, RZ, 0x1, R142 ;  /* 0x00000001ffd67819 */ /* 0x000fe4000001168e */
[----:B------:R-:W-:Y:S02]  /*16240*/  IADD3.X R9, PT, PT, R238, R225, RZ, P0, !PT ;  /* 0x000000e1ee097210 */ /* 0x000fe400007fe4ff */
[-C--:B------:R-:W-:Y:S02]  /*16250*/  IADD3 R6, P0, PT, R8, R237.reuse, RZ ;  /* 0x000000ed08067210 */ /* 0x080fe40007f1e0ff */
[----:B------:R-:W-:Y:S02]  /*16260*/  LEA R243, R5, UR6, 0x1 ;  /* 0x0000000605f37c11 */ /* 0x000fe4000f8e08ff */
[-C--:B------:R-:W-:Y:S02]  /*16270*/  IADD3.X R7, PT, PT, R9, R238.reuse, RZ, P0, !PT ;  /* 0x000000ee09077210 */ /* 0x080fe400007fe4ff */
[-C--:B------:R-:W-:Y:S01]  /*16280*/  IADD3 R10, P0, PT, R6, R237.reuse, RZ ;  /* 0x000000ed060a7210 */ /* 0x080fe20007f1e0ff */
[----:B------:R-:W-:Y:S01]  /*16290*/  @!PT LDS RZ, [RZ] ;  /* 0x00000000fffff984 */ /* 0x000fe20000000800 */
[----:B------:R-:W-:Y:S01]  /*162a0*/  @!PT LDS RZ, [RZ] ;  /* 0x00000000fffff984 */ /* 0x000fe20000000800 */
[----:B------:R-:W-:Y:S01]  /*162b0*/  @!PT LDS RZ, [RZ] ;  /* 0x00000000fffff984 */ /* 0x000fe20000000800 */
[----:B------:R-:W-:Y:S01]  /*162c0*/  LDGSTS.E.BYPASS.LTC128B.128 [R243+0xc000], desc[UR4][R224.64] ;  /* 0x0c000000e0f37fae */ /* 0x000fe2000b981a04 */
[----:B------:R-:W-:Y:S02]  /*162d0*/  LOP3.LUT R3, R214, 0x8, RZ, 0xc0, !PT ;  /* 0x00000008d6037812 */ /* 0x000fe400078ec0ff */
[-C--:B------:R-:W-:Y:S02]  /*162e0*/  IADD3.X R11, PT, PT, R7, R238.reuse, RZ, P0, !PT ;  /* 0x000000ee070b7210 */ /* 0x080fe400007fe4ff */
[----:B------:R-:W-:Y:S02]  /*162f0*/  IADD3 R12, P0, PT, R10, R237, RZ ;  /* 0x000000ed0a0c7210 */ /* 0x000fe40007f1e0ff */
[----:B------:R-:W-:Y:S01]  /*16300*/  LOP3.LUT R4, R3, 0x1c0, R218, 0xf8, !PT ;  /* 0x000001c003047812 */ /* 0x000fe200078ef8da */
[----:B------:R-:W-:Y:S01]  /*16310*/  LDGSTS.E.BYPASS.LTC128B.128 [R243+0x10000], desc[UR4][R224.64+0x80] ;  /* 0x10000080e0f37fae */ /* 0x000fe2000b981a04 */
[-C--:B------:R-:W-:Y:S02]  /*16320*/  IADD3.X R13, PT, PT, R11, R238.reuse, RZ, P0, !PT ;  /* 0x000000ee0b0d7210 */ /* 0x080fe400007fe4ff */
[----:B------:R-:W-:Y:S02]  /*16330*/  LOP3.LUT R215, R4, R215, RZ, 0x3c, !PT ;  /* 0x000000d704d77212 */ /* 0x000fe400078e3cff */
[----:B------:R-:W-:Y:S02]  /*16340*/  IADD3 R4, P0, PT, R12, R237, RZ ;  /* 0x000000ed0c047210 */ /* 0x000fe40007f1e0ff */
[----:B------:R-:W-:Y:S01]  /*16350*/  LOP3.LUT R2, R2, R215, RZ, 0xfc, !PT ;  /* 0x000000d702027212 */ /* 0x000fe200078efcff */
[----:B------:R-:W-:Y:S01]  /*16360*/  LDGSTS.E.BYPASS.LTC128B.128 [R243+0xc800], desc[UR4][R8.64] ;  /* 0x0c80000008f37fae */ /* 0x000fe2000b981a04 */
[-C--:B------:R-:W-:Y:S02]  /*16370*/  IADD3.X R5, PT, PT, R13, R238.reuse, RZ, P0, !PT ;  /* 0x000000ee0d057210 */ /* 0x080fe400007fe4ff */
[-C--:B------:R-:W-:Y:S02]  /*16380*/  IADD3 R14, P0, PT, R4, R237.reuse, RZ ;  /* 0x000000ed040e7210 */ /* 0x080fe40007f1e0ff */
[----:B------:R-:W-:Y:S02]  /*16390*/  LEA R185, R2, UR6, 0x1 ;  /* 0x0000000602b97c11 */ /* 0x000fe4000f8e08ff */
[-C--:B------:R-:W-:Y:S01]  /*163a0*/  IADD3.X R15, PT, PT, R5, R238.reuse, RZ, P0, !PT ;  /* 0x000000ee050f7210 */ /* 0x080fe200007fe4ff */
[----:B------:R-:W-:Y:S01]  /*163b0*/  LDGSTS.E.BYPASS.LTC128B.128 [R243+0x10800], desc[UR4][R8.64+0x80] ;  /* 0x1080008008f37fae */ /* 0x000fe2000b981a04 */
[----:B------:R-:W-:Y:S02]  /*163c0*/  IADD3 R20, P0, PT, R14, R237, RZ ;  /* 0x000000ed0e147210 */ /* 0x000fe40007f1e0ff */
[C---:B------:R-:W-:Y:S02]  /*163d0*/  LOP3.LUT P2, RZ, R142.reuse, 0x4, RZ, 0xc0, !PT ;  /* 0x000000048eff7812 */ /* 0x040fe4000784c0ff */
[----:B------:R-:W-:Y:S02]  /*163e0*/  IADD3.X R21, PT, PT, R15, R238, RZ, P0, !PT ;  /* 0x000000ee0f157210 */ /* 0x000fe400007fe4ff */
[----:B------:R-:W-:Y:S01]  /*163f0*/  LOP3.LUT P0, RZ, R142, 0x2, RZ, 0xc0, !PT ;  /* 0x000000028eff7812 */ /* 0x000fe2000780c0ff */
[----:B------:R-:W-:Y:S01]  /*16400*/  LDGSTS.E.BYPASS.LTC128B.128 [R243+0xd000], desc[UR4][R6.64] ;  /* 0x0d00000006f37fae */ /* 0x000fe2000b981a04 */
[----:B------:R-:W-:Y:S02]  /*16410*/  SEL R2, R143, 0xffffffc0, !P2 ;  /* 0xffffffc08f027807 */ /* 0x000fe40005000000 */
[----:B------:R-:W-:Y:S02]  /*16420*/  SEL R216, R212, 0xffffffe0, !P0 ;  /* 0xffffffe0d4d87807 */ /* 0x000fe40004000000 */
[-C--:B------:R-:W-:Y:S02]  /*16430*/  IADD3 R205, PT, PT, R2, R185.reuse, RZ ;  /* 0x000000b902cd7210 */ /* 0x080fe40007ffe0ff */
[C---:B------:R-:W-:Y:S01]  /*16440*/  IADD3 R3, PT, PT, R213.reuse, R216, RZ ;  /* 0x000000d8d5037210 */ /* 0x040fe20007ffe0ff */
[----:B------:R-:W-:Y:S01]  /*16450*/  LDGSTS.E.BYPASS.LTC128B.128 [R243+0x11000], desc[UR4][R6.64+0x80] ;  /* 0x1100008006f37fae */ /* 0x000fe2000b981a04 */
[C---:B------:R-:W-:Y:S02]  /*16460*/  IADD3 R134, PT, PT, R216.reuse, R185, RZ ;  /* 0x000000b9d8867210 */ /* 0x040fe40007ffe0ff */
[----:B------:R-:W-:Y:S02]  /*16470*/  IADD3 R135, PT, PT, R213, R2, RZ ;  /* 0x00000002d5877210 */ /* 0x000fe40007ffe0ff */
[C---:B------:R-:W-:Y:S02]  /*16480*/  IADD3 R204, PT, PT, R216.reuse, R205, RZ ;  /* 0x000000cdd8cc7210 */ /* 0x040fe40007ffe0ff */
[----:B------:R-:W-:Y:S01]  /*16490*/  IADD3 R2, PT, PT, R216, R135, RZ ;  /* 0x00000087d8027210 */ /* 0x000fe20007ffe0ff */
[----:B------:R-:W-:Y:S01]  /*164a0*/  LDGSTS.E.BYPASS.LTC128B.128 [R243+0xd800], desc[UR4][R10.64] ;  /* 0x0d8000000af37fae */ /* 0x000fe2000b981a04 */
[----:B------:R-:W-:Y:S04]  /*164b0*/  IADD3 R236, PT, PT, R236, -0x1, RZ ;  /* 0xffffffffecec7810 */ /* 0x000fe80007ffe0ff */
[----:B------:R-:W-:Y:S03]  /*164c0*/  ISETP.GT.AND P0, PT, R236, R217, PT ;  /* 0x000000d9ec00720c */ /* 0x000fe60003f04270 */
[----:B------:R1:W-:Y:S08]  /*164d0*/  LDGSTS.E.BYPASS.LTC128B.128 [R243+0x11800], desc[UR4][R10.64+0x80] ;  /* 0x118000800af37fae */ /* 0x0003f0000b981a04 */
        /* <DEDUP_REMOVED lines=9> */
[----:B-1----:R-:W2:Y:S08]  /*16570*/  LDSM.16.M88.4 R8, [R213+0x4000] ;  /* 0x00400000d508783b */ /* 0x002eb00000000200 */
[----:B------:R-:W3:Y:S08]  /*16580*/  LDSM.16.M88.4 R16, [R213+0x4800] ;  /* 0x00480000d510783b */ /* 0x000ef00000000200 */
[----:B------:R-:W4:Y:S08]  /*16590*/  LDSM.16.M88.4 R24, [R213+0x5000] ;  /* 0x00500000d518783b */ /* 0x000f300000000200 */
[----:B------:R-:W0:Y:S08]  /*165a0*/  LDGDEPBAR ;  /* 0x00000000000079af */ /* 0x000e300000000000 */
[----:B------:R-:W1:Y:S08]  /*165b0*/  LDSM.16.M88.4 R32, [R213+0x5800] ;  /* 0x00580000d520783b */ /* 0x000e700000000200 */
[----:B------:R-:W5:Y:S01]  /*165c0*/  LDSM.16.M88.4 R40, [R213+0x6000] ;  /* 0x00600000d528783b */ /* 0x000f620000000200 */
[C---:B--2---:R-:W-:Y:S07]  /*165d0*/  HMMA.16816.F32.BF16 R4, R64.reuse, R8, RZ ;  /* 0x000000084004723c */ /* 0x044fee00000418ff */
[----:B------:R-:W2:Y:S01]  /*165e0*/  LDSM.16.M88.4 R48, [R213+0x6800] ;  /* 0x00680000d530783b */ /* 0x000ea20000000200 */
[C---:B------:R-:W-:Y:S07]  /*165f0*/  HMMA.16816.F32.BF16 R8, R64.reuse, R10, RZ ;  /* 0x0000000a4008723c */ /* 0x040fee00000418ff */
[----:B------:R-:W2:Y:S01]  /*16600*/  LDSM.16.M88.4 R56, [R213+0x7000] ;  /* 0x00700000d538783b */ /* 0x000ea20000000200 */
[C---:B---3--:R-:W-:Y:S07]  /*16610*/  HMMA.16816.F32.BF16 R12, R64.reuse, R16, RZ ;  /* 0x00000010400c723c */ /* 0x048fee00000418ff */
[----:B------:R-:W3:Y:S01]  /*16620*/  LDSM.16.M88.4 R136, [R213+0x7800] ;  /* 0x00780000d588783b */ /* 0x000ee20000000200 */
[C---:B------:R-:W-:Y:S07]  /*16630*/  HMMA.16816.F32.BF16 R16, R64.reuse, R18, RZ ;  /* 0x000000124010723c */ /* 0x040fee00000418ff */
[----:B------:R-:W-:Y:S01]  /*16640*/  LDSM.16.M88.4 R144, [R134] ;  /* 0x000000008690783b */ /* 0x000fe20000000200 */
[C---:B----4-:R-:W-:Y:S07]  /*16650*/  HMMA.16816.F32.BF16 R20, R64.reuse, R24, RZ ;  /* 0x000000184014723c */ /* 0x050fee00000418ff */
[----:B------:R-:W4:Y:S01]  /*16660*/  LDSM.16.M88.4 R148, [R3+0x4000] ;  /* 0x004000000394783b */ /* 0x000f220000000200 */
[C---:B------:R-:W-:Y:S07]  /*16670*/  HMMA.16816.F32.BF16 R24, R64.reuse, R26, RZ ;  /* 0x0000001a4018723c */ /* 0x040fee00000418ff */
[----:B------:R-:W4:Y:S01]  /*16680*/  LDSM.16.M88.4 R152, [R3+0x4800] ;  /* 0x004800000398783b */ /* 0x000f220000000200 */
[C---:B-1----:R-:W-:Y:S07]  /*16690*/  HMMA.16816.F32.BF16 R28, R64.reuse, R32, RZ ;  /* 0x00000020401c723c */ /* 0x042fee00000418ff */
[----:B------:R-:W1:Y:S01]  /*166a0*/  LDSM.16.M88.4 R156, [R3+0x5000] ;  /* 0x00500000039c783b */ /* 0x000e620000000200 */
[C---:B------:R-:W-:Y:S07]  /*166b0*/  HMMA.16816.F32.BF16 R32, R64.reuse, R34, RZ ;  /* 0x000000224020723c */ /* 0x040fee00000418ff */
[----:B------:R-:W-:Y:S01]  /*166c0*/  LDSM.16.M88.4 R160, [R3+0x6800] ;  /* 0x0068000003a0783b */ /* 0x000fe20000000200 */
[C---:B-----5:R-:W-:Y:S07]  /*166d0*/  HMMA.16816.F32.BF16 R36, R64.reuse, R40, RZ ;  /* 0x000000284024723c */ /* 0x060fee00000418ff */
[----:B------:R-:W-:Y:S01]  /*166e0*/  LDSM.16.M88.4 R164, [R3+0x7000] ;  /* 0x0070000003a4783b */ /* 0x000fe20000000200 */
[C---:B------:R-:W-:Y:S07]  /*166f0*/  HMMA.16816.F32.BF16 R40, R64.reuse, R42, RZ ;  /* 0x0000002a4028723c */ /* 0x040fee00000418ff */
[----:B------:R-:W-:Y:S01]  /*16700*/  LDSM.16.M88.4 R168, [R205] ;  /* 0x00000000cda8783b */ /* 0x000fe20000000200 */
[C---:B--2---:R-:W-:Y:S07]  /*16710*/  HMMA.16816.F32.BF16 R44, R64.reuse, R48, RZ ;  /* 0x00000030402c723c */ /* 0x044fee00000418ff */
[----:B------:R-:W-:Y:S01]  /*16720*/  LDSM.16.M88.4 R172, [R135+0x4000] ;  /* 0x0040000087ac783b */ /* 0x000fe20000000200 */
[C---:B------:R-:W-:Y:S07]  /*16730*/  HMMA.16816.F32.BF16 R48, R64.reuse, R50, RZ ;  /* 0x000000324030723c */ /* 0x040fee00000418ff */
[----:B------:R-:W-:Y:S01]  /*16740*/  LDSM.16.M88.4 R176, [R135+0x4800] ;  /* 0x0048000087b0783b */ /* 0x000fe20000000200 */
[C---:B------:R-:W-:Y:S07]  /*16750*/  HMMA.16816.F32.BF16 R52, R64.reuse, R56, RZ ;  /* 0x000000384034723c */ /* 0x040fee00000418ff */
[----:B------:R-:W-:Y:S01]  /*16760*/  LDSM.16.M88.4 R180, [R135+0x5000] ;  /* 0x0050000087b4783b */ /* 0x000fe20000000200 */
[C---:B------:R-:W-:Y:S07]  /*16770*/  HMMA.16816.F32.BF16 R56, R64.reuse, R58, RZ ;  /* 0x0000003a4038723c */ /* 0x040fee00000418ff */
[----:B------:R-:W2:Y:S01]  /*16780*/  LD.E R223, desc[UR4][R132.64+0x18c] ;  /* 0x00018c0484df7980 */ /* 0x000ea2000c101900 */
[C---:B---3--:R-:W-:Y:S03]  /*16790*/  HMMA.16816.F32.BF16 R60, R64.reuse, R136, RZ ;  /* 0x00000088403c723c */ /* 0x048fe600000418ff */
[----:B------:R-:W-:Y:S05]  /*167a0*/  LDSM.16.M88.4 R188, [R135+0x9800] ;  /* 0x0098000087bc783b */ /* 0x000fea0000000200 */
[----:B------:R-:W-:Y:S03]  /*167b0*/  HMMA.16816.F32.BF16 R64, R64, R138, RZ ;  /* 0x0000008a4040723c */ /* 0x000fe600000418ff */
[----:B------:R-:W3:Y:S05]  /*167c0*/  LDSM.16.M88.4 R136, [R3+0x5800] ;  /* 0x005800000388783b */ /* 0x000eea0000000200 */
[C---:B----4-:R-:W-:Y:S03]  /*167d0*/  HMMA.16816.F32.BF16 R4, R144.reuse, R148, R4 ;  /* 0x000000949004723c */ /* 0x050fe60000041804 */
[----:B------:R-:W-:Y:S05]  /*167e0*/  LDSM.16.M88.4 R192, [R135+0xa000] ;  /* 0x00a0000087c0783b */ /* 0x000fea0000000200 */
[C---:B------:R-:W-:Y:S03]  /*167f0*/  HMMA.16816.F32.BF16 R8, R144.reuse, R150, R8 ;  /* 0x000000969008723c */ /* 0x040fe60000041808 */
[----:B------:R-:W4:Y:S05]  /*16800*/  LDSM.16.M88.4 R148, [R3+0x6000] ;  /* 0x006000000394783b */ /* 0x000f2a0000000200 */
[C---:B------:R-:W-:Y:S03]  /*16810*/  HMMA.16816.F32.BF16 R12, R144.reuse, R152, R12 ;  /* 0x00000098900c723c */ /* 0x040fe6000004180c */
[----:B------:R-:W-:Y:S05]  /*16820*/  LDSM.16.M88.4 R196, [R135+0xa800] ;  /* 0x00a8000087c4783b */ /* 0x000fea0000000200 */
[C---:B------:R-:W-:Y:S03]  /*16830*/  HMMA.16816.F32.BF16 R16, R144.reuse, R154, R16 ;  /* 0x0000009a9010723c */ /* 0x040fe60000041810 */
[----:B------:R-:W5:Y:S05]  /*16840*/  LDSM.16.M88.4 R152, [R3+0x7800] ;  /* 0x007800000398783b */ /* 0x000f6a0000000200 */
[C---:B-1----:R-:W-:Y:S03]  /*16850*/  HMMA.16816.F32.BF16 R20, R144.reuse, R156, R20 ;  /* 0x0000009c9014723c */ /* 0x042fe60000041814 */
[----:B------:R-:W-:Y:S05]  /*16860*/  LDSM.16.M88.4 R200, [R135+0xb000] ;  /* 0x00b0000087c8783b */ /* 0x000fea0000000200 */
[C---:B------:R-:W-:Y:S03]  /*16870*/  HMMA.16816.F32.BF16 R24, R144.reuse, R158, R24 ;  /* 0x0000009e9018723c */ /* 0x040fe60000041818 */
[----:B------:R-:W1:Y:S05]  /*16880*/  LDSM.16.M88.4 R156, [R135+0x5800] ;  /* 0x00580000879c783b */ /* 0x000e6a0000000200 */
[C---:B---3--:R-:W-:Y:S03]  /*16890*/  HMMA.16816.F32.BF16 R28, R144.reuse, R136, R28 ;  /* 0x00000088901c723c */ /* 0x048fe6000004181c */
[----:B------:R-:W-:Y:S05]  /*168a0*/  LDSM.16.M88.4 R208, [R2+0x8000] ;  /* 0x0080000002d0783b */ /* 0x000fea0000000200 */
[C---:B------:R-:W-:Y:S03]  /*168b0*/  HMMA.16816.F32.BF16 R32, R144.reuse, R138, R32 ;  /* 0x0000008a9020723c */ /* 0x040fe60000041820 */
[----:B------:R-:W3:Y:S05]  /*168c0*/  LDSM.16.M88.4 R136, [R135+0x6000] ;  /* 0x006000008788783b */ /* 0x000eea0000000200 */
        /* <DEDUP_REMOVED lines=9> */
[C---:B-----5:R-:W-:Y:S08]  /*16960*/  HMMA.16816.F32.BF16 R60, R144.reuse, R152, R60 ;  /* 0x00000098903c723c */ /* 0x060ff0000004183c */
[----:B------:R-:W-:Y:S01]  /*16970*/  HMMA.16816.F32.BF16 R64, R144, R154, R64 ;  /* 0x0000009a9040723c */ /* 0x000fe20000041840 */
[----:B------:R-:W5:Y:S07]  /*16980*/  LDSM.16.M88.4 R144, [R135+0x7000] ;  /* 0x007000008790783b */ /* 0x000f6e0000000200 */
[C---:B------:R-:W-:Y:S01]  /*16990*/  HMMA.16816.F32.BF16 R4, R168.reuse, R172, R4 ;  /* 0x000000aca804723c */ /* 0x040fe20000041804 */
[----:B------:R-:W5:Y:S07]  /*169a0*/  LDSM.16.M88.4 R152, [R135+0x7800] ;  /* 0x007800008798783b */ /* 0x000f6e0000000200 */
        /* <DEDUP_REMOVED lines=22> */
[----:B------:R-:W5:Y:S07]  /*16b10*/  LDSM.16.M88.4 R152, [R2+0x7800] ;  /* 0x007800000298783b */ /* 0x000f6e0000000200 */
        /* <DEDUP_REMOVED lines=23> */
[C---:B-----5:R-:W-:Y:S08]  /*16c90*/  HMMA.16816.F32.BF16 R60, R136.reuse, R152, R60 ;  /* 0x00000098883c723c */ /* 0x060ff0000004183c */
[----:B------:R-:W-:Y:S01]  /*16ca0*/  HMMA.16816.F32.BF16 R64, R136, R154, R64 ;  /* 0x0000009a8840723c */ /* 0x000fe20000041840 */
[----:B------:R-:W-:Y:S07]  /*16cb0*/  LDSM.16.M88.4 R136, [R134+0x2000] ;  /* 0x002000008688783b */ /* 0x000fee0000000200 */
[C---:B-1----:R-:W-:Y:S01]  /*16cc0*/  HMMA.16816.F32.BF16 R4, R156.reuse, R160, R4 ;  /* 0x000000a09c04723c */ /* 0x042fe20000041804 */
[----:B------:R-:W1:Y:S07]  /*16cd0*/  LDSM.16.M88.4 R152, [R3+0x8000] ;  /* 0x008000000398783b */ /* 0x000e6e0000000200 */
[C---:B------:R-:W-:Y:S01]  /*16ce0*/  HMMA.16816.F32.BF16 R8, R156.reuse, R162, R8 ;  /* 0x000000a29c08723c */ /* 0x040fe20000041808 */
[----:B------:R-:W5:Y:S07]  /*16cf0*/  LDSM.16.M88.4 R160, [R3+0x8800] ;  /* 0x0088000003a0783b */ /* 0x000f6e0000000200 */
[C---:B--2---:R-:W-:Y:S08]  /*16d00*/  HMMA.16816.F32.BF16 R12, R156.reuse, R164, R12 ;  /* 0x000000a49c0c723c */ /* 0x044ff0000004180c */
[C---:B------:R-:W-:Y:S01]  /*16d10*/  HMMA.16816.F32.BF16 R16, R156.reuse, R166, R16 ;  /* 0x000000a69c10723c */ /* 0x040fe20000041810 */
[----:B------:R-:W-:Y:S07]  /*16d20*/  LDSM.16.M88.4 R164, [R3+0xa800] ;  /* 0x00a8000003a4783b */ /* 0x000fee0000000200 */
[C---:B---3--:R-:W-:Y:S08]  /*16d30*/  HMMA.16816.F32.BF16 R20, R156.reuse, R148, R20 ;  /* 0x000000949c14723c */ /* 0x048ff00000041814 */
        /* <DEDUP_REMOVED lines=21> */
[----:B------:R-:W4:Y:S07]  /*16e90*/  LDSM.16.M88.4 R152, [R135+0x8800] ;  /* 0x008800008798783b */ /* 0x000f2e0000000200 */
[C---:B-----5:R-:W-:Y:S08]  /*16ea0*/  HMMA.16816.F32.BF16 R12, R136.reuse, R160, R12 ;  /* 0x000000a0880c723c */ /* 0x060ff0000004180c */
[C---:B------:R-:W-:Y:S01]  /*16eb0*/  HMMA.16816.F32.BF16 R16, R136.reuse, R162, R16 ;  /* 0x000000a28810723c */ /* 0x040fe20000041810 */
[----:B------:R-:W5:Y:S07]  /*16ec0*/  LDSM.16.M88.4 R160, [R135+0xb800] ;  /* 0x00b8000087a0783b */ /* 0x000f6e0000000200 */
        /* <DEDUP_REMOVED lines=259> */
.L_x_5241:
[----:B------:R-:W-:Y:S05]  /*17f00*/  BSYNC.RECONVERGENT B0 ;  /* 0x0000000000007941 */ /* 0x000fea0003800200 */
.L_x_5240:
[----:B------:R-:W-:Y:S01]  /*17f10*/  IMAD.MOV.U32 R223, RZ, RZ, R219 ;  /* 0x000000ffffdf7224 */ /* 0x000fe200078e00db */
[----:B------:R-:W-:Y:S02]  /*17f20*/  IADD3 R16, P0, PT, R3, R222, RZ ;  /* 0x000000de03107210 */ /* 0x000fe40007f1e0ff */
[----:B------:R-:W-:Y:S02]  /*17f30*/  SHF.L.U64.HI R2, R220, 0x5, R221 ;  /* 0x00000005dc027819 */ /* 0x000fe400000102dd */
[----:B------:R-:W-:Y:S01]  /*17f40*/  @!PT LDS RZ, [RZ] ;  /* 0x00000000fffff984 */ /* 0x000fe20000000800 */
[----:B------:R-:W-:Y:S01]  /*17f50*/  @!PT LDS RZ, [RZ] ;  /* 0x00000000fffff984 */ /* 0x000fe20000000800 */
[----:B------:R-:W-:Y:S01]  /*17f60*/  @!PT LDS RZ, [RZ] ;  /* 0x00000000fffff984 */ /* 0x000fe20000000800 */
[----:B------:R2:W-:Y:S01]  /*17f70*/  LDGSTS.E.BYPASS.LTC128B.128 [R243+0x4000], desc[UR4][R222.64] ;  /* 0x04000000def37fae */ /* 0x0005e2000b981a04 */
[-C--:B-1----:R-:W-:Y:S02]  /*17f80*/  IADD3 R12, P1, PT, R16, R3.reuse, RZ ;  /* 0x00000003100c7210 */ /* 0x082fe40007f3e0ff */
[----:B---3--:R-:W-:Y:S01]  /*17f90*/  IMAD.X R17, R2, 0x1, R219, P0 ;  /* 0x0000000102117824 */ /* 0x008fe200000e06db */
        /* <DEDUP_REMOVED lines=27> */
.L_x_5239:
[----:B------:R-:W-:Y:S05]  /*18150*/  BSYNC.RECONVERGENT B1 ;  /* 0x0000000000017941 */ /* 0x000fea0003800200 */
.L_x_5238:
        /* <DEDUP_REMOVED lines=546> */
.L_x_5235:
        /* <DEDUP_REMOVED lines=11> */
.L_x_5250:
        /* <DEDUP_REMOVED lines=134> */
[----:B------:R-:W4:Y:S04]  /*1ac90*/  LD.E R13, desc[UR4][R132.64+0x60] ;  /* 0x00006004840d7980 */ /* 0x000f28000c101900 */
[----:B--2---:R-:W2:Y:S04]  /*1aca0*/  LD.E R7, desc[UR4][R132.64+0xcc] ;  /* 0x0000cc0484077980 */ /* 0x004ea8000c101900 */
[----:B------:R-:W2:Y:S01]  /*1acb0*/  LD.E.64 R36, desc[UR4][R132.64+0x78] ;  /* 0x0000780484247980 */ /* 0x000ea2000c101b00 */
[----:B---3--:R-:W-:-:S03]  /*1acc0*/  IMAD.SHL.U32 R4, R142, 0x4, RZ ;  /* 0x000000048e047824 */ /* 0x008fc600078e00ff */
[----:B------:R3:W5:Y:S01]  /*1acd0*/  LD.E.64 R2, desc[UR4][R132.64+0xa8] ;  /* 0x0000a80484027980 */ /* 0x000762000c101b00 */
[----:B----4-:R-:W-:Y:S01]  /*1ace0*/  IMAD.SHL.U32 R72, R227, 0x40, RZ ;  /* 0x00000040e3487824 */ /* 0x010fe200078e00ff */
[----:B-1----:R-:W-:Y:S01]  /*1acf0*/  LOP3.LUT R9, R4, 0x1f8, RZ, 0xc0, !PT ;  /* 0x000001f804097812 */ /* 0x002fe200078ec0ff */
[----:B------:R-:W-:Y:S01]  /*1ad00*/  BSSY.RECONVERGENT B0, `(.L_x_5244) ;  /* 0x000003c000007945 */ /* 0x000fe20003800200 */
[----:B------:R-:W-:Y:S01]  /*1ad10*/  LOP3.LUT R5, R6, 0x10, RZ, 0xc0, !PT ;  /* 0x0000001006057812 */ /* 0x000fe200078ec0ff */
[----:B------:R-:W-:Y:S01]  /*1ad20*/  IMAD.IADD R69, R229, 0x1, -R72 ;  /* 0x00000001e5457824 */ /* 0x000fe200078e0a48 */
[----:B------:R-:W-:Y:S02]  /*1ad30*/  LOP3.LUT R12, R9, 0x38, R214, 0x78, !PT ;  /* 0x00000038090c7812 */ /* 0x000fe400078e78d6 */
[----:B------:R-:W-:Y:S02]  /*1ad40*/  LOP3.LUT R15, R140, 0x1f80, RZ, 0xc0, !PT ;  /* 0x00001f808c0f7812 */ /* 0x000fe400078ec0ff */
[----:B------:R-:W-:Y:S01]  /*1ad50*/  SHF.R.U32.HI R68, RZ, 0x4, R142 ;  /* 0x00000004ff447819 */ /* 0x000fe2000001168e */
[----:B------:R-:W-:Y:S01]  /*1ad60*/  IMAD R71, R12, 0x4, R5 ;  /* 0x000000040c477824 */ /* 0x000fe200078e0205 */
[----:B------:R-:W-:Y:S01]  /*1ad70*/  BAR.SYNC.DEFER_BLOCKING 0x0 ;  /* 0x0000000000007b1d */ /* 0x000fe20000010000 */
[----:B------:R-:W-:-:S02]  /*1ad80*/  LOP3.LUT R8, R15, 0x3c, R4, 0xf8, !PT ;  /* 0x0000003c0f087812 */ /* 0x000fc400078ef804 */
[----:B------:R-:W-:Y:S01]  /*1ad90*/  VIADD R6, R68, 0x8 ;  /* 0x0000000844067836 */ /* 0x000fe20000000000 */
[----:B------:R-:W-:Y:S01]  /*1ada0*/  LOP3.LUT R73, R214, 0x30, RZ, 0xc0, !PT ;  /* 0x00000030d6497812 */ /* 0x000fe200078ec0ff */
[C---:B------:R-:W-:Y:S01]  /*1adb0*/  VIADD R4, R68.reuse, 0x10 ;  /* 0x0000001044047836 */ /* 0x040fe20000000000 */
[CC--:B------:R-:W-:Y:S01]  /*1adc0*/  ISETP.GE.AND P1, PT, R68.reuse, R69.reuse, PT ;  /* 0x000000454400720c */ /* 0x0c0fe20003f26270 */
[----:B------:R-:W-:Y:S01]  /*1add0*/  VIADD R38, R68, 0x18 ;  /* 0x0000001844267836 */ /* 0x000fe20000000000 */
[-C--:B------:R-:W-:Y:S01]  /*1ade0*/  ISETP.GE.AND P6, PT, R6, R69.reuse, PT ;  /* 0x000000450600720c */ /* 0x080fe20003fc6270 */
[----:B------:R-:W-:Y:S01]  /*1adf0*/  VIADD R6, R68, 0x20 ;  /* 0x0000002044067836 */ /* 0x000fe20000000000 */
[-C--:B------:R-:W-:Y:S01]  /*1ae00*/  ISETP.GE.AND P5, PT, R4, R69.reuse, PT ;  /* 0x000000450400720c */ /* 0x080fe20003fa6270 */
[----:B------:R-:W-:Y:S01]  /*1ae10*/  VIADD R4, R68, 0x28 ;  /* 0x0000002844047836 */ /* 0x000fe20000000000 */
[-C--:B------:R-:W-:Y:S01]  /*1ae20*/  ISETP.GE.AND P4, PT, R38, R69.reuse, PT ;  /* 0x000000452600720c */ /* 0x080fe20003f86270 */
[----:B------:R-:W-:Y:S01]  /*1ae30*/  VIADD R74, R68, 0x30 ;  /* 0x00000030444a7836 */ /* 0x000fe20000000000 */
[----:B------:R-:W-:-:S02]  /*1ae40*/  ISETP.GE.AND P3, PT, R6, R69, PT ;  /* 0x000000450600720c */ /* 0x000fc40003f66270 */
[----:B------:R-:W-:Y:S01]  /*1ae50*/  ISETP.GE.AND P2, PT, R4, R69, PT ;  /* 0x000000450400720c */ /* 0x000fe20003f46270 */
        /* <DEDUP_REMOVED lines=12> */
[----:B------:R-:W-:-:S04]  /*1af20*/  IMAD R10, R10, UR8, R231 ;  /* 0x000000080a0a7c24 */ /* 0x000fc8000f8e02e7 */
[----:B------:R-:W-:Y:S02]  /*1af30*/  IMAD R10, R10, R13, R230 ;  /* 0x0000000d0a0a7224 */ /* 0x000fe400078e02e6 */
[----:B------:R3:W1:Y:S02]  /*1af40*/  LDS.128 R12, [R71+UR6+0x6800] ;  /* 0x00680006470c7984 */ /* 0x0006640008000c00 */
[----:B------:R-:W-:-:S04]  /*1af50*/  IMAD R70, R11, R10, R72 ;  /* 0x0000000a0b467224 */ /* 0x000fc800078e0248 */
[----:B--2---:R-:W-:-:S05]  /*1af60*/  IMAD R5, R70, R7, RZ ;  /* 0x0000000746057224 */ /* 0x004fca00078e02ff */
[----:B------:R-:W-:Y:S02]  /*1af70*/  IADD3 R7, P0, PT, R8, R5, RZ ;  /* 0x0000000508077210 */ /* 0x000fe40007f1e0ff */
[----:B------:R3:W2:Y:S02]  /*1af80*/  LDS.128 R8, [R71+UR6+0x7000] ;  /* 0x0070000647087984 */ /* 0x0006a40008000c00 */
[----:B------:R-:W-:Y:S02]  /*1af90*/  LEA.HI.X.SX32 R5, R5, RZ, 0x1, P0 ;  /* 0x000000ff05057211 */ /* 0x000fe400000f0eff */
[----:B------:R-:W-:-:S04]  /*1afa0*/  LEA R76, P0, R7, R36, 0x2 ;  /* 0x00000024074c7211 */ /* 0x000fc800078010ff */
[----:B------:R-:W-:Y:S02]  /*1afb0*/  LEA.HI.X R77, R7, R37, R5, 0x2, P0 ;  /* 0x00000025074d7211 */ /* 0x000fe400000f1405 */
[----:B------:R3:W1:Y:S01]  /*1afc0*/  LDS.128 R36, [R71+UR6+0x3800] ;  /* 0x0038000647247984 */ /* 0x0006620008000c00 */
[----:B------:R-:W-:Y:S02]  /*1afd0*/  LOP3.LUT P0, RZ, R142, 0x3, RZ, 0xc0, !PT ;  /* 0x000000038eff7812 */ /* 0x000fe4000780c0ff */
[----:B------:R-:W-:Y:S01]  /*1afe0*/  SHF.R.U32.HI R142, RZ, 0x2, R142 ;  /* 0x00000002ff8e7819 */ /* 0x000fe2000001168e */
[----:B------:R3:W1:Y:S03]  /*1aff0*/  LDS.128 R4, [R71+UR6+0x7800] ;  /* 0x0078000647047984 */ /* 0x0006660008000c00 */
[----:B------:R-:W-:-:S07]  /*1b000*/  LOP3.LUT R73, R73, 0x7, R142, 0xf8, !PT ;  /* 0x0000000749497812 */ /* 0x000fce00078ef88e */
[----:B----4-:R-:W-:Y:S05]  /*1b010*/  @P0 BRA `(.L_x_5245) ;  /* 0x0000000000280947 */ /* 0x010fea0003800000 */
[----:B---3--:R-:W-:Y:S01]  /*1b020*/  IADD3 R71, P0, PT, R70, R73, RZ ;  /* 0x0000004946477210 */ /* 0x008fe20007f1e0ff */
        /* <DEDUP_REMOVED lines=9> */
.L_x_5245:
[----:B------:R-:W-:Y:S05]  /*1b0c0*/  BSYNC.RECONVERGENT B0 ;  /* 0x0000000000007941 */ /* 0x000fea0003800200 */
.L_x_5244:
[----:B------:R-:W-:Y:S01]  /*1b0d0*/  VIADD R68, R68, 0x38 ;  /* 0x0000003844447836 */ /* 0x000fe20000000000 */
[----:B------:R-:W-:Y:S01]  /*1b0e0*/  ISETP.GE.AND P0, PT, R74, R69, PT ;  /* 0x000000454a00720c */ /* 0x000fe20003f06270 */
[----:B-1----:R-:W-:Y:S01]  /*1b0f0*/  @!P1 ST.E.128 desc[UR4][R76.64], R64 ;  /* 0x000000404c009985 */ /* 0x002fe2000c101d04 */
[----:B------:R-:W-:-:S03]  /*1b100*/  IMAD.MOV.U32 R227, RZ, RZ, 0x0 ;  /* 0x00000000ffe37424 */ /* 0x000fc600078e00ff */
        /* <DEDUP_REMOVED lines=13> */
[----:B--2---:R3:W-:Y:S02]  /*1b1e0*/  @!P0 ST.E.128 desc[UR4][R76.64+0x6100], R8 ;  /* 0x006100084c008985 */ /* 0x0047e4000c101d04 */
[----:B---345:R-:W-:Y:S05]  /*1b1f0*/  @P1 RET.REL.NODEC R226 `(_ZN5flash24flash_fwd_splitkv_kernelI23Flash_fwd_kernel_traitsILi128ELi64ELi128ELi4ELb0ELb0EN7cutlass10bfloat16_tE19Flash_kernel_traitsILi128ELi64ELi128ELi4ES3_EELb0ELb0ELb0ELb0ELb1ELb1ELb1ELb1EEEvNS_16Flash_fwd_paramsE) ;  /* 0xfffffe4ce2801950 */ /* 0x038fea0003c3ffff */
[----:B------:R-:W-:Y:S01]  /*1b200*/  MOV R227, 0x0 ;  /* 0x0000000000e37802 */ /* 0x000fe20000000f00 */
[----:B------:R-:W-:Y:S04]  /*1b210*/  ST.E.128 desc[UR4][R76.64+0x7000], R36 ;  /* 0x007000244c007985 */ /* 0x000fe8000c101d04 */
[----:B------:R1:W-:Y:S02]  /*1b220*/  ST.E.128 desc[UR4][R76.64+0x7100], R4 ;  /* 0x007100044c007985 */ /* 0x0003e4000c101d04 */
[----:B-1----:R-:W-:Y:S05]  /*1b230*/  RET.REL.NODEC R226 `(_ZN5flash24flash_fwd_splitkv_kernelI23Flash_fwd_kernel_traitsILi128ELi64ELi128ELi4ELb0ELb0EN7cutlass10bfloat16_tE19Flash_kernel_traitsILi128ELi64ELi128ELi4ES3_EELb0ELb0ELb0ELb0ELb1ELb1ELb1ELb1EEEvNS_16Flash_fwd_paramsE) ;  /* 0xfffffe4ce2707950 */ /* 0x002fea0003c3ffff */
.L_x_5243:
[----:B------:R-:W-:Y:S01]  /*1b240*/  MOV R5, 0x2 ;  /* 0x0000000200057802 */ /* 0x000fe20000000f00 */
[----:B------:R-:W-:Y:S01]  /*1b250*/  IMAD.MOV.U32 R4, RZ, RZ, -0x1 ;  /* 0xffffffffff047424 */ /* 0x000fe200078e00ff */
[----:B------:R-:W-:-:S07]  /*1b260*/  MOV R0, 0x1f ;  /* 0x0000001f00007802 */ /* 0x000fce0000000f00 */
[----:B-1---5:R-:W-:Y:S05]  /*1b270*/  WARPSYNC.COLLECTIVE R4, `(.L_x_5246) ;  /* 0x0000000004087348 */ /* 0x022fea0003c00000 */
[----:B------:R2:W3:Y:S02]  /*1b280*/  SHFL.BFLY P0, R9, R241, R5, R0 ;  /* 0x0c000005f1097389 */ /* 0x0004e40000000000 */
[----:B-123-5:R-:W-:Y:S05]  /*1b290*/  ENDCOLLECTIVE ;  /* 0x000000000000791b */ /* 0x02efea0003800000 */
.L_x_5246:
[----:B------:R-:W-:Y:S02]  /*1b2a0*/  MOV R6, R9 ;  /* 0x0000000900067202 */ /* 0x000fe40000000f00 */
[----:B------:R-:W-:-:S03]  /*1b2b0*/  MOV R5, 0x1 ;  /* 0x0000000100057802 */ /* 0x000fc60000000f00 */
[----:B------:R-:W-:-:S04]  /*1b2c0*/  FADD.FTZ R7, R6, R241 ;  /* 0x000000f106077221 */ /* 0x000fc80000010000 */
[----:B------:R-:W-:-:S07]  /*1b2d0*/  IMAD.MOV.U32 R241, RZ, RZ, R7 ;  /* 0x000000fffff17224 */ /* 0x000fce00078e0007 */
[----:B------:R-:W-:Y:S05]  /*1b2e0*/  WARPSYNC.COLLECTIVE R4, `(.L_x_5247) ;  /* 0x0000000004087348 */ /* 0x000fea0003c00000 */
[----:B------:R1:W2:Y:S02]  /*1b2f0*/  SHFL.BFLY P0, R9, R241, R5, R0 ;  /* 0x0c000005f1097389 */ /* 0x0002a40000000000 */
[----:B-12---:R-:W-:Y:S05]  /*1b300*/  ENDCOLLECTIVE ;  /* 0x000000000000791b */ /* 0x006fea0003800000 */
.L_x_5247:
[----:B------:R-:W-:Y:S01]  /*1b310*/  MOV R241, R239 ;  /* 0x000000ef00f17202 */ /* 0x000fe20000000f00 */
[----:B------:R-:W-:Y:S01]  /*1b320*/  IMAD.MOV.U32 R6, RZ, RZ, R9 ;  /* 0x000000ffff067224 */ /* 0x000fe200078e0009 */
[----:B------:R-:W-:-:S03]  /*1b330*/  MOV R5, 0x2 ;  /* 0x0000000200057802 */ /* 0x000fc60000000f00 */
[----:B------:R-:W-:-:S07]  /*1b340*/  FADD.FTZ R12, R7, R6 ;  /* 0x00000006070c7221 */ /* 0x000fce0000010000 */
[----:B------:R-:W-:Y:S05]  /*1b350*/  WARPSYNC.COLLECTIVE R4, `(.L_x_5248) ;  /* 0x0000000004087348 */ /* 0x000fea0003c00000 */
[----:B------:R1:W2:Y:S02]  /*1b360*/  SHFL.BFLY P0, R9, R241, R5, R0 ;  /* 0x0c000005f1097389 */ /* 0x0002a40000000000 */
[----:B-12---:R-:W-:Y:S05]  /*1b370*/  ENDCOLLECTIVE ;  /* 0x000000000000791b */ /* 0x006fea0003800000 */
.L_x_5248:
[----:B------:R-:W-:Y:S01]  /*1b380*/  FADD.FTZ R8, R9, R239 ;  /* 0x000000ef09087221 */ /* 0x000fe20000010000 */
[----:B------:R-:W-:-:S03]  /*1b390*/  MOV R5, 0x1 ;  /* 0x0000000100057802 */ /* 0x000fc60000000f00 */
[----:B------:R-:W-:-:S07]  /*1b3a0*/  IMAD.MOV.U32 R241, RZ, RZ, R8 ;  /* 0x000000fffff17224 */ /* 0x000fce00078e0008 */
[----:B------:R-:W-:Y:S05]  /*1b3b0*/  WARPSYNC.COLLECTIVE R4, `(.L_x_5249) ;  /* 0x0000000004087348 */ /* 0x000fea0003c00000 */
[----:B------:R1:W2:Y:S02]  /*1b3c0*/  SHFL.BFLY P0, R9, R241, R5, R0 ;  /* 0x0c000005f1097389 */ /* 0x0002a40000000000 */
[----:B-12---:R-:W-:Y:S05]  /*1b3d0*/  ENDCOLLECTIVE ;  /* 0x000000000000791b */ /* 0x006fea0003800000 */
.L_x_5249:
[----:B------:R-:W-:Y:S01]  /*1b3e0*/  MOV R13, R9 ;  /* 0x00000009000d7202 */ /* 0x000fe20000000f00 */
[----:B------:R-:W-:Y:S06]  /*1b3f0*/  BRA `(.L_x_5250) ;  /* 0xfffffff0000c7947 */ /* 0x000fec000383ffff */
.L_x_5251:
        /* <DEDUP_REMOVED lines=16> */
.L_x_14895:


//--------------------- .text._ZN5flash24flash_fwd_splitkv_kernelI23Flash_fwd_kernel_traitsILi128ELi64ELi128ELi4ELb0ELb0EN7cutlass10bfloat16_tE19Flash_kernel_traitsILi128ELi64ELi128ELi4ES3_EELb0ELb0ELb1ELb0ELb0ELb0ELb1ELb1EEEvNS_16Flash_fwd_paramsE --------------------------
	.section	.text._ZN5flash24flash_fwd_splitkv_kernelI23Flash_fwd_kernel_traitsILi128ELi64ELi128ELi4ELb0ELb0EN7cutlass10bfloat16_tE19Flash_kernel_traitsILi128ELi64ELi128ELi4ES3_EELb0ELb0ELb1ELb0ELb0ELb0ELb1ELb1EEEvNS_16Flash_fwd_paramsE,"ax",@progbits
	.align	128
        .global         _ZN5flash24flash_fwd_splitkv_kernelI23Flash_fwd_kernel_traitsILi128ELi64ELi128ELi4ELb0ELb0EN7cutlass10bfloat16_tE19Flash_kernel_traitsILi128ELi64ELi128ELi4ES3_EELb0ELb0ELb1ELb0ELb0ELb0ELb1ELb1EEEvNS_16Flash_fwd_paramsE
        .type           _ZN5flash24flash_fwd_splitkv_kernelI23Flash_fwd_kernel_traitsILi128ELi64ELi128ELi4ELb0ELb0EN7cutlass10bfloat16_tE19Flash_kernel_traitsILi128ELi64ELi128ELi4ES3_EELb0ELb0ELb1ELb0ELb0ELb0ELb1ELb1EEEvNS_16Flash_fwd_paramsE,@function
        .size           _ZN5flash24flash_fwd_splitkv_kernelI23Flash_fwd_kernel_traitsILi128ELi64ELi128ELi4ELb0ELb0EN7cutlass10bfloat16_tE19Flash_kernel_traitsILi128ELi64ELi128ELi4ES3_EELb0ELb0ELb1ELb0ELb0ELb0ELb1ELb1EEEvNS_16Flash_fwd_paramsE,(.L_x_14896 - _ZN5flash24flash_fwd_splitkv_kernelI23Flash_fwd_kernel_traitsILi128ELi64ELi128ELi4ELb0ELb0EN7cutlass10bfloat16_tE19Flash_kernel_traitsILi128ELi64ELi128ELi4ES3_EELb0ELb0ELb1ELb0ELb0ELb0ELb1ELb1EEEvNS_16Flash_fwd_paramsE)
        .other          _ZN5flash24flash_fwd_splitkv_kernelI23Flash_fwd_kernel_traitsILi128ELi64ELi128ELi4ELb0ELb0EN7cutlass10bfloat16_tE19Flash_kernel_traitsILi128ELi64ELi128ELi4ES3_EELb0ELb0ELb1ELb0ELb0ELb0ELb1ELb1EEEvNS_16Flash_fwd_paramsE,@"STO_CUDA_ENTRY STV_DEFAULT"
_ZN5flash24flash_fwd_splitkv_kernelI23Flash_fwd_kernel_traitsILi128ELi64ELi128ELi4ELb0ELb0EN7cutlass10bfloat16_tE19Flash_kernel_traitsILi128ELi64ELi128ELi4ES3_EELb0ELb0ELb1ELb0ELb0ELb0ELb1ELb1EEEvNS_16Flash_fwd_paramsE:
.text._ZN5flash24flash_fwd_splitkv_kernelI23Flash_fwd_kernel_traitsILi128ELi64ELi128ELi4ELb0ELb0EN7cutlass10bfloat16_tE19Flash_kernel_traitsILi128ELi64ELi128ELi4ES3_EELb0ELb0ELb1ELb0ELb0ELb0ELb1ELb1EEEvNS_16Flash_fwd_paramsE:
        /* <DEDUP_REMOVED lines=16> */
[----:B------:R-:W-:Y:S02]  /*0100*/  IMAD.HI.U32 R7, R5, R7, R4 ;  /* 0x0000000705077227 */ /* 0x000fe400078e0004 */
[----:B------:R-:W1:Y:S04]  /*0110*/  LDC R4, c[0x0][0x374] ;  /* 0x0000dd00ff047b82 */ /* 0x000e680000000800 */
        /* <DEDUP_REMOVED lines=11> */
[----:B------:R-:W-:Y:S05]  /*01d0*/  CALL.REL.NOINC `($_ZN5flash24flash_fwd_splitkv_kernelI23Flash_fwd_kernel_traitsILi128ELi64ELi128ELi4ELb0ELb0EN7cutlass10bfloat16_tE19Flash_kernel_traitsILi128ELi64ELi128ELi4ES3_EELb0ELb0ELb1ELb0ELb0ELb0ELb1ELb1EEEvNS_16Flash_fwd_paramsE$_ZN5flash30compute_attn_1rowblock_splitkvI23Flash_fwd_kernel_traitsILi128ELi64ELi128ELi4ELb0ELb0EN7cutlass10bfloat16_tE19Flash_kernel_traitsILi128ELi64ELi128ELi4ES3_EELb0ELb0ELb1ELb0ELb0ELb0ELb1ELb1ENS_16Flash_fwd_paramsEEEvRKT8_iiiii) ;  /* 0x0000000000087944 */ /* 0x000fea0003c00000 */
[----:B------:R-:W-:Y:S05]  /*01e0*/  BSYNC.RECONVERGENT B4 ;  /* 0x0000000000047941 */ /* 0x000fea0003800200 */
.L_x_5252:
[----:B------:R-:W-:Y:S05]  /*01f0*/  EXIT ;  /* 0x000000000000794d */ /* 0x000fea0003800000 */
        .type           $_ZN5flash24flash_fwd_splitkv_kernelI23Flash_fwd_kernel_traitsILi128ELi64ELi128ELi4ELb0ELb0EN7cutlass10bfloat16_tE19Flash_kernel_traitsILi128ELi64ELi128ELi4ES3_EELb0ELb0ELb1ELb0ELb0ELb0ELb1ELb1EEEvNS_16Flash_fwd_paramsE$_ZN5flash30compute_attn_1rowblock_splitkvI23Flash_fwd_kernel_traitsILi128ELi64ELi128ELi4ELb0ELb0EN7cutlass10bfloat16_tE19Flash_kernel_traitsILi128ELi64ELi128ELi4ES3_EELb0ELb0ELb1ELb0ELb0ELb0ELb1ELb1ENS_16Flash_fwd_paramsEEEvRKT8_iiiii,@function
        .size           $_ZN5flash24flash_fwd_splitkv_kernelI23Flash_fwd_kernel_traitsILi128ELi64ELi128ELi4ELb0ELb0EN7cutlass10bfloat16_tE19Flash_kernel_traitsILi128ELi64ELi128ELi4ES3_EELb0ELb0ELb1ELb0ELb0ELb0ELb1ELb1EEEvNS_16Flash_fwd_paramsE$_ZN5flash30compute_attn_1rowblock_splitkvI23Flash_fwd_kernel_traitsILi128ELi64ELi128ELi4ELb0ELb0EN7cutlass10bfloat16_tE19Flash_kernel_traitsILi128ELi64ELi128ELi4ES3_EELb0ELb0ELb1ELb0ELb0ELb0ELb1ELb1ENS_16Flash_fwd_paramsEEEvRKT8_iiiii,(.L_x_14896 - $_ZN5flash24flash_fwd_splitkv_kernelI23Flash_fwd_kernel_traitsILi128ELi64ELi128ELi4ELb0ELb0EN7cutlass10bfloat16_tE19Flash_kernel_traitsILi128ELi64ELi128ELi4ES3_EELb0ELb0ELb1ELb0ELb0ELb0ELb1ELb1EEEvNS_16Flash_fwd_paramsE$_ZN5flash30compute_attn_1rowblock_splitkvI23Flash_fwd_kernel_traitsILi128ELi64ELi128ELi4ELb0ELb0EN7cutlass10bfloat16_tE19Flash_kernel_traitsILi128ELi64ELi128ELi4ES3_EELb0ELb0ELb1ELb0ELb0ELb0ELb1ELb1ENS_16Flash_fwd_paramsEEEvRKT8_iiiii)
$_ZN5flash24flash_fwd_splitkv_kernelI23Flash_fwd_kernel_traitsILi128ELi64ELi128ELi4ELb0ELb0EN7cutlass10bfloat16_tE19Flash_kernel_traitsILi128ELi64ELi128ELi4ES3_EELb0ELb0ELb1ELb0ELb0ELb0ELb1ELb1EEEvNS_16Flash_fwd_paramsE$_ZN5flash30compute_attn_1rowblock_splitkvI23Flash_fwd_kernel_traitsILi128ELi64ELi128ELi4ELb0ELb0EN7cutlass10bfloat16_tE19Flash_kernel_traitsILi128ELi64ELi128ELi4ES3_EELb0ELb0ELb1ELb0ELb0ELb0ELb1ELb1ENS_16Flash_fwd_paramsEEEvRKT8_iiiii:
        /* <DEDUP_REMOVED lines=38> */
.L_x_5254:
[----:B------:R-:W-:Y:S05]  /*0460*/  BSYNC.RECONVERGENT B0 ;  /* 0x0000000000007941 */ /* 0x000fea0003800200 */
.L_x_5253:
[----:B------:R-:W-:Y:S04]  /*0470*/  BSSY.RECONVERGENT B0, `(.L_x_5255) ;  /* 0x0000007000007945 */ /* 0x000fe80003800200 */
[----:B------:R-:W-:Y:S05]  /*0480*/  @!P3 BRA `(.L_x_5256) ;  /* 0x000000000014b947 */ /* 0x000fea0003800000 */
[----:B-----5:R-:W3:Y:S02]  /*0490*/  LD.E.U8 R5, desc[UR4][R132.64+0x1b2] ;  /* 0x0001b20484057980 */ /* 0x020ee4000c101100 */
[----:B---3--:R-:W-:-:S13]  /*04a0*/  ISETP.NE.AND P1, PT, R5, RZ, PT ;  /* 0x000000ff0500720c */ /* 0x008fda0003f25270 */
[----:B------:R-:W3:Y:S02]  /*04b0*/  @P1 LD.E R6, desc[UR4][R10.64+0x4] ;  /* 0x000004040a061980 */ /* 0x000ee4000c101900 */
[----:B---3--:R-:W-:-:S06]  /*04c0*/  @P1 IADD3 R5, PT, PT, R6, -R15, RZ ;  /* 0x8000000f06051210 */ /* 0x008fcc0007ffe0ff */
[----:B------:R3:W5:Y:S02]  /*04d0*/  @!P1 LD.E R5, desc[UR4][R10.64] ;  /* 0x000000040a059980 */ /* 0x000764000c101900 */
.L_x_5256:
[----:B------:R-:W-:Y:S05]  /*04e0*/  BSYNC.RECONVERGENT B0 ;  /* 0x0000000000007941 */ /* 0x000fea0003800200 */
.L_x_5255:
        /* <DEDUP_REMOVED lines=9> */
.L_x_5258:
[----:B------:R-:W4:Y:S01]  /*0580*/  LD.E.64 R6, desc[UR4][R132.64+0x108] ;  /* 0x0001080484067980 */ /* 0x000f22000c101b00 */
[----:B------:R-:W-:Y:S01]  /*0590*/  BSSY.RECONVERGENT B0, `(.L_x_5260) ;  /* 0x0000006000007945 */ /* 0x000fe20003800200 */
[----:B------:R-:W-:Y:S01]  /*05a0*/  IMAD.MOV.U32 R5, RZ, RZ, RZ ;  /* 0x000000ffff057224 */ /* 0x000fe200078e00ff */
[----:B----4-:R-:W-:-:S04]  /*05b0*/  ISETP.NE.U32.AND P0, PT, R6, RZ, PT ;  /* 0x000000ff0600720c */ /* 0x010fc80003f05070 */
[----:B------:R-:W-:-:S13]  /*05c0*/  ISETP.NE.AND.EX P0, PT, R7, RZ, PT, P0 ;  /* 0x000000ff0700720c */ /* 0x000fda0003f05300 */
[----:B------:R-:W-:Y:S05]  /*05d0*/  @!P0 BRA `(.L_x_5261) ;  /* 0x0000000000048947 */ /* 0x000fea0003800000 */
[----:B------:R4:W5:Y:S02]  /*05e0*/  LD.E R5, desc[UR4][R132.64+0xbc] ;  /* 0x0000bc0484057980 */ /* 0x000964000c101900 */
.L_x_5261:
[----:B------:R-:W-:Y:S05]  /*05f0*/  BSYNC.RECONVERGENT B0 ;  /* 0x0000000000007941 */ /* 0x000fea0003800200 */
.L_x_5260:
[----:B-----5:R-:W-:Y:S02]  /*0600*/  IADD3 R64, PT, PT, R74, R5, RZ ;  /* 0x000000054a407210 */ /* 0x020fe40007ffe0ff */
.L_x_5259:
[----:B------:R-:W-:Y:S05]  /*0610*/  BSYNC.RECONVERGENT B1 ;  /* 0x0000000000017941 */ /* 0x000fea0003800200 */
.L_x_5257:
[----:B------:R-:W-:Y:S01]  /*0620*/  IMAD.SHL.U32 R75, R219, 0x40, RZ ;  /* 0x00000040db4b7824 */ /* 0x000fe200078e00ff */
[----:B------:R-:W-:Y:S01]  /*0630*/  MOV R6, R218 ;  /* 0x000000da00067202 */ /* 0x000fe20000000f00 */
[----:B------:R-:W-:-:S03]  /*0640*/  IMAD.MOV.U32 R7, RZ, RZ, 0x0 ;  /* 0x00000000ff077424 */ /* 0x000fc600078e00ff */
[----:B------:R-:W-:-:S13]  /*0650*/  ISETP.GT.AND P0, PT, R220, R75, PT ;  /* 0x0000004bdc00720c */ /* 0x000fda0003f04270 */
[----:B-1234-:R-:W-:Y:S05]  /*0660*/  @!P0 RET.REL.NODEC R6 `(_ZN5flash24flash_fwd_splitkv_kernelI23Flash_fwd_kernel_traitsILi128ELi64ELi128ELi4ELb0ELb0EN7cutlass10bfloat16_tE19Flash_kernel_traitsILi128ELi64ELi128ELi4ES3_EELb0ELb0ELb1ELb0ELb0ELb0ELb1ELb1EEEvNS_16Flash_fwd_paramsE) ;  /* 0xfffffff806648950 */ /* 0x01efea0003c3ffff */
        /* <DEDUP_REMOVED lines=47> */
[----:B------:R-:W-:Y:S01]  /*0960*/  IMAD.IADD R13, R220, 0x1, -R75 ;  /* 0x00000001dc0d7824 */ /* 0x000fe200078e0a4b */
[----:B------:R-:W-:Y:S02]  /*0970*/  BSSY.RECONVERGENT B0, `(.L_x_5263) ;  /* 0x000001a000007945 */ /* 0x000fe40003800200 */
[----:B------:R-:W-:Y:S01]  /*0980*/  LOP3.LUT R7, R7, 0x3c, RZ, 0xc0, !PT ;  /* 0x0000003c07077812 */ /* 0x000fe200078ec0ff */
[C---:B------:R-:W-:Y:S01]  /*0990*/  VIADD R12, R6.reuse, 0x8 ;  /* 0x00000008060c7836 */ /* 0x040fe20000000000 */
[C---:B------:R-:W-:Y:S01]  /*09a0*/  ISETP.GE.AND P3, PT, R6.reuse, R13, PT ;  /* 0x0000000d0600720c */ /* 0x040fe20003f66270 */
[----:B------:R-:W-:Y:S01]  /*09b0*/  VIADD R16, R6, 0x18 ;  /* 0x0000001806107836 */ /* 0x000fe20000000000 */
[----:B------:R-:W-:-:S02]  /*09c0*/  ISETP.NE.AND P6, PT, R7, RZ, PT ;  /* 0x000000ff0700720c */ /* 0x000fc40003fc5270 */
[CC--:B------:R-:W-:Y:S02]  /*09d0*/  ISETP.GE.AND P2, PT, R12.reuse, R13.reuse, PT ;  /* 0x0000000d0c00720c */ /* 0x0c0fe40003f46270 */
[----:B------:R-:W-:Y:S01]  /*09e0*/  ISETP.GE.OR P4, PT, R12, R13, P6 ;  /* 0x0000000d0c00720c */ /* 0x000fe20003786670 */
[----:B------:R-:W-:Y:S01]  /*09f0*/  IMAD.SHL.U32 R12, R73, 0x8, RZ ;  /* 0x00000008490c7824 */ /* 0x000fe200078e00ff */
[----:B------:R-:W-:-:S04]  /*0a00*/  LOP3.LUT R19, R7, 0x40, RZ, 0xfc, !PT ;  /* 0x0000004007137812 */ /* 0x000fc800078efcff */
[----:B------:R-:W-:Y:S01]  /*0a10*/  LOP3.LUT R15, R7, 0x1f80, R12, 0xf8, !PT ;  /* 0x00001f80070f7812 */ /* 0x000fe200078ef80c */
[----:B--2---:R-:W-:-:S04]  /*0a20*/  IMAD R2, R2, UR8, R223 ;  /* 0x0000000802027c24 */ /* 0x004fc8000f8e02df */
[----:B---3--:R-:W-:-:S04]  /*0a30*/  IMAD R2, R2, R5, R222 ;  /* 0x0000000502027224 */ /* 0x008fc800078e02de */
[----:B------:R-:W-:Y:S02]  /*0a40*/  IMAD R3, R3, R2, R75 ;  /* 0x0000000203037224 */ /* 0x000fe400078e024b */
[----:B------:R-:W-:Y:S02]  /*0a50*/  VIADD R2, R6, 0x10 ;  /* 0x0000001006027836 */ /* 0x000fe40000000000 */
[----:B----4-:R-:W-:-:S03]  /*0a60*/  IMAD R4, R3, R4, RZ ;  /* 0x0000000403047224 */ /* 0x010fc600078e02ff */
[----:B------:R-:W-:Y:S02]  /*0a70*/  ISETP.GE.AND P0, PT, R2, R13, PT ;  /* 0x0000000d0200720c */ /* 0x000fe40003f06270 */
        /* <DEDUP_REMOVED lines=9> */
.L_x_5264:
[----:B------:R-:W-:Y:S05]  /*0b10*/  BSYNC.RECONVERGENT B0 ;  /* 0x0000000000007941 */ /* 0x000fea0003800200 */
.L_x_5263:
        /* <DEDUP_REMOVED lines=12> */
.L_x_5266:
[----:B------:R-:W-:Y:S05]  /*0be0*/  BSYNC.RECONVERGENT B0 ;  /* 0x0000000000007941 */ /* 0x000fea0003800200 */
.L_x_5265:
        /* <DEDUP_REMOVED lines=12> */
.L_x_5268:
[----:B------:R-:W-:Y:S05]  /*0cb0*/  BSYNC.RECONVERGENT B0 ;  /* 0x0000000000007941 */ /* 0x000fea0003800200 */
.L_x_5267:
        /* <DEDUP_REMOVED lines=12> */
.L_x_5270:
[----:B------:R-:W-:Y:S05]  /*0d80*/  BSYNC.RECONVERGENT B0 ;  /* 0x0000000000007941 */ /* 0x000fea0003800200 */
.L_x_5269:
        /* <DEDUP_REMOVED lines=11> */
.L_x_5272:
[----:B------:R-:W-:Y:S05]  /*0e40*/  BSYNC.RECONVERGENT B0 ;  /* 0x0000000000007941 */ /* 0x000fea0003800200 */
.L_x_5271:
        /* <DEDUP_REMOVED lines=11> */
.L_x_5274:
[----:B------:R-:W-:Y:S05]  /*0f00*/  BSYNC.RECONVERGENT B0 ;  /* 0x0000000000007941 */ /* 0x000fea0003800200 */
.L_x_5273:
        /* <DEDUP_REMOVED lines=12> */
.L_x_5276:
[----:B------:R-:W-:Y:S05]  /*0fd0*/  BSYNC.RECONVERGENT B0 ;  /* 0x0000000000007941 */ /* 0x000fea0003800200 */
.L_x_5275:
[-C--:B------:R-:W-:Y:S01]  /*0fe0*/  ISETP.GE.AND P1, PT, R6, R13.reuse, PT ;  /* 0x0000000d0600720c */ /* 0x080fe20003f26270 */
[----:B------:R-:W-:Y:S01]  /*0ff0*/  BSSY.RECONVERGENT B0, `(.L_x_5277) ;  /* 0x000000e000007945 */ /* 0x000fe20003800200 */
[----:B------:R-:W-:Y:S02]  /*1000*/  ISETP.GE.OR P3, PT, R2, R13, P6 ;  /* 0x0000000d0200720c */ /* 0x000fe40003766670 */
[----:B------:R-:W-:Y:S02]  /*1010*/  LEA.HI.X.SX32 R3, R3, RZ, 0x1, P0 ;  /* 0x000000ff03037211 */ /* 0x000fe400000f0eff */
[----:B-----5:R-:W-:-:S04]  /*1020*/  LEA R2, P0, R17, R8, 0x2 ;  /* 0x0000000811027211 */ /* 0x020fc800078010ff */
[----:B------:R-:W-:-:S03]  /*1030*/  LEA.HI.X R3, R17, R9, R3, 0x2, P0 ;  /* 0x0000000911037211 */ /* 0x000fc600000f1403 */
        /* <DEDUP_REMOVED lines=9> */
.L_x_5278:
[----:B------:R-:W-:Y:S05]  /*10d0*/  BSYNC.RECONVERGENT B0 ;  /* 0x0000000000007941 */ /* 0x000fea0003800200 */
.L_x_5277:
        /* <DEDUP_REMOVED lines=12> */
[----:B-1----:R-:W-:Y:S01]  /*11a0*/  @!P1 IMAD.MOV.U32 R11, RZ, RZ, -0x800000 ;  /* 0xff800000ff0b9424 */ /* 0x002fe200078e00ff */
[----:B------:R-:W-:Y:S02]  /*11b0*/  @!P3 ST.E desc[UR4][R2.64+0x40], R15 ;  /* 0x0000400f0200b985 */ /* 0x000fe4000c101904 */
[----:B------:R-:W-:Y:S02]  /*11c0*/  @!P0 MOV R9, 0xff800000 ;  /* 0xff80000000098802 */ /* 0x000fe40000000f00 */
[----:B------:R-:W-:Y:S01]  /*11d0*/  @!P5 IMAD.MOV.U32 R7, RZ, RZ, -0x800000 ;  /* 0xff800000ff07d424 */ /* 0x000fe200078e00ff */
[----:B------:R-:W-:Y:S04]  /*11e0*/  @!P2 ST.E desc[UR4][R2.64+0x60], R13 ;  /* 0x0000600d0200a985 */ /* 0x000fe8000c101904 */
[----:B------:R-:W-:Y:S04]  /*11f0*/  @!P1 ST.E desc[UR4][R2.64+0x80], R11 ;  /* 0x0000800b02009985 */ /* 0x000fe8000c101904 */
[----:B------:R-:W-:Y:S04]  /*1200*/  @!P0 ST.E desc[UR4][R2.64+0xa0], R9 ;  /* 0x0000a00902008985 */ /* 0x000fe8000c101904 */
[----:B------:R2:W-:Y:S02]  /*1210*/  @!P5 ST.E desc[UR4][R2.64+0xc0], R7 ;  /* 0x0000c0070200d985 */ /* 0x0005e4000c101904 */
[----:B--234-:R-:W-:Y:S05]  /*1220*/  @P6 RET.REL.NODEC R218 `(_ZN5flash24flash_fwd_splitkv_kernelI23Flash_fwd_kernel_traitsILi128ELi64ELi128ELi4ELb0ELb0EN7cutlass10bfloat16_tE19Flash_kernel_traitsILi128ELi64ELi128ELi4ES3_EELb0ELb0ELb1ELb0ELb0ELb0ELb1ELb1EEEvNS_16Flash_fwd_paramsE) ;  /* 0xffffffecda746950 */ /* 0x01cfea0003c3ffff */
[----:B------:R-:W-:Y:S02]  /*1230*/  MOV R5, 0xff800000 ;  /* 0xff80000000057802 */ /* 0x000fe40000000f00 */
[----:B------:R-:W-:-:S03]  /*1240*/  MOV R219, 0x0 ;  /* 0x0000000000db7802 */ /* 0x000fc60000000f00 */
[----:B------:R1:W-:Y:S02]  /*1250*/  ST.E desc[UR4][R2.64+0xe0], R5 ;  /* 0x0000e00502007985 */ /* 0x0003e4000c101904 */
[----:B-1----:R-:W-:Y:S05]  /*1260*/  RET.REL.NODEC R218 `(_ZN5flash24flash_fwd_splitkv_kernelI23Flash_fwd_kernel_traitsILi128ELi64ELi128ELi4ELb0ELb0EN7cutlass10bfloat16_tE19Flash_kernel_traitsILi128ELi64ELi128ELi4ES3_EELb0ELb0ELb1ELb0ELb0ELb0ELb1ELb1EEEvNS_16Flash_fwd_paramsE) ;  /* 0xffffffecda647950 */ /* 0x002fea0003c3ffff */
.L_x_5262:
        /* <DEDUP_REMOVED lines=48> */
[----:B------:R-:W-:Y:S02]  /*1570*/  LEA R224, P0, R14, R226, 0x2 ;  /* 0x000000e20ee07211 */ /* 0x000fe400078010ff */
[----:B------:R-:W-:Y:S02]  /*1580*/  @!P1 IADD3 R10, PT, PT, -R10, RZ, RZ ;  /* 0x000000ff0a0a9210 */ /* 0x000fe40007ffe1ff */
        /* <DEDUP_REMOVED lines=30> */
[----:B---3--:R-:W-:Y:S01]  /*1770*/  SHF.R.S32.HI R11, RZ, 0x1f, R2 ;  /* 0x0000001fff0b7819 */ /* 0x008fe20000011402 */
        /* <DEDUP_REMOVED lines=22> */
.L_x_5280:
        /* <DEDUP_REMOVED lines=12> */
[----:B------:R-:W-:Y:S02]  /*19a0*/  LEA R13, R65, 0xffffff80, 0x7 ;  /* 0xffffff80410d7811 */ /* 0x000fe400078e38ff */
        /* <DEDUP_REMOVED lines=17> */
[----:B------:R-:W-:-:S06]  /*1ac0*/  @!P2 IMAD R2, R2, R208, R9 ;  /* 0x000000d00202a224 */ /* 0x000fcc00078e0209 */
[-C--:B------:R-:W-:Y:S02]  /*1ad0*/  @!P1 IADD3 R4, PT, PT, R4, -R3.reuse, RZ ;  /* 0x8000000304049210 */ /* 0x080fe40007ffe0ff */
[----:B------:R-:W-:Y:S01]  /*1ae0*/  @!P2 IADD3 R23, PT, PT, R23, R2, RZ ;  /* 0x000000021717a210 */ /* 0x000fe20007ffe0ff */
[----:B----45:R-:W-:Y:S01]  /*1af0*/  @!P2 IMAD R11, R21, R12, RZ ;  /* 0x0000000c150ba224 */ /* 0x030fe200078e02ff */
[----:B------:R-:W-:Y:S02]  /*1b00*/  @!P2 SHF.R.S32.HI R2, RZ, 0x1f, R12 ;  /* 0x0000001fff02a819 */ /* 0x000fe4000001140c */
[----:B------:R-:W-:Y:S01]  /*1b10*/  ISETP.GE.U32.AND P5, PT, R4, R3, PT ;  /* 0x000000030400720c */ /* 0x000fe20003fa6070 */
[----:B------:R-:W-:Y:S01]  /*1b20*/  @P2 IMAD.IADD R9, R14, 0x1, R15 ;  /* 0x000000010e092824 */ /* 0x000fe200078e020f */
[----:B------:R-:W-:Y:S01]  /*1b30*/  LOP3.LUT R3, R222, R5, RZ, 0x3c, !PT ;  /* 0x00000005de037212 */ /* 0x000fe200078e3cff */
[C---:B------:R-:W-:Y:S01]  /*1b40*/  @!P2 IMAD R11, R20.reuse, R2, R11 ;  /* 0x00000002140ba224 */ /* 0x040fe200078e020b */
[----:B------:R-:W-:Y:S01]  /*1b50*/  ISETP.NE.AND P3, PT, R5, RZ, PT ;  /* 0x000000ff0500720c */ /* 0x000fe20003f65270 */
[----:B------:R-:W-:Y:S01]  /*1b60*/  @!P2 IMAD.WIDE.U32 R22, R20, R12, R22 ;  /* 0x0000000c1416a225 */ /* 0x000fe200078e0016 */
[----:B------:R-:W-:-:S03]  /*1b70*/  ISETP.GE.AND P0, PT, R3, RZ, PT ;  /* 0x000000ff0300720c */ /* 0x000fc60003f06270 */
[-C--:B------:R-:W-:Y:S02]  /*1b80*/  @P2 IMAD R2, R209, R9.reuse, RZ ;  /* 0x00000009d1022224 */ /* 0x080fe400078e02ff */
[----:B------:R-:W-:Y:S01]  /*1b90*/  @P2 IMAD.WIDE.U32 R20, R208, R9, RZ ;  /* 0x00000009d0142225 */ /* 0x000fe200078e00ff */
[----:B------:R-:W-:-:S03]  /*1ba0*/  @!P2 IADD3 R11, PT, PT, R23, R11, RZ ;  /* 0x0000000b170ba210 */ /* 0x000fc60007ffe0ff */
[----:B------:R-:W-:Y:S01]  /*1bb0*/  @!P1 VIADD R8, R8, 0x1 ;  /* 0x0000000108089836 */ /* 0x000fe20000000000 */
[----:B------:R-:W-:Y:S01]  /*1bc0*/  @P2 IADD3 R11, PT, PT, R21, R2, RZ ;  /* 0x00000002150b2210 */ /* 0x000fe20007ffe0ff */
[----:B------:R-:W-:Y:S01]  /*1bd0*/  @!P2 IMAD.MOV.U32 R10, RZ, RZ, R22 ;  /* 0x000000ffff0aa224 */ /* 0x000fe200078e0016 */
[----:B------:R-:W-:Y:S01]  /*1be0*/  @P2 MOV R10, R20 ;  /* 0x00000014000a2202 */ /* 0x000fe20000000f00 */
[-C--:B------:R-:W-:Y:S01]  /*1bf0*/  IMAD R4, R209, R13.reuse, RZ ;  /* 0x0000000dd1047224 */ /* 0x080fe200078e02ff */
[----:B------:R-:W-:Y:S01]  /*1c00*/  SHF.R.S32.HI R9, RZ, 0x1f, R13 ;  /* 0x0000001fff097819 */ /* 0x000fe2000001140d */
[----:B------:R-:W-:Y:S01]  /*1c10*/  @!P2 IMAD R2, R211, R14, RZ ;  /* 0x0000000ed302a224 */ /* 0x000fe200078e02ff */
[----:B------:R-:W-:Y:S02]  /*1c20*/  @!P2 SHF.R.S32.HI R3, RZ, 0x1f, R14 ;  /* 0x0000001fff03a819 */ /* 0x000fe4000001140e */
[----:B------:R-:W-:Y:S01]  /*1c30*/  @P5 IADD3 R8, PT, PT, R8, 0x1, RZ ;  /* 0x0000000108085810 */ /* 0x000fe20007ffe0ff */
[----:B------:R-:W-:-:S04]  /*1c40*/  IMAD.WIDE.U32 R20, R208, R13, R10 ;  /* 0x0000000dd0147225 */ /* 0x000fc800078e000a */
[----:B------:R-:W-:Y:S02]  /*1c50*/  IMAD R4, R9, R208, R4 ;  /* 0x000000d009047224 */ /* 0x000fe400078e0204 */
        /* <DEDUP_REMOVED lines=8> */
[----:B------:R-:W-:Y:S01]  /*1ce0*/  @!P2 IMAD.MOV.U32 R22, RZ, RZ, R10 ;  /* 0x000000ffff16a224 */ /* 0x000fe200078e000a */
[----:B------:R-:W-:Y:S01]  /*1cf0*/  SHF.R.S32.HI R4, RZ, 0x1f, R8 ;  /* 0x0000001fff047819 */ /* 0x000fe20000011408 */
[----:B------:R-:W-:Y:S01]  /*1d00*/  IMAD R11, R17, R8, RZ ;  /* 0x00000008110b7224 */ /* 0x000fe200078e02ff */
[----:B------:R-:W-:Y:S01]  /*1d10*/  @P2 IADD3 R14, PT, PT, R14, R15, RZ ;  /* 0x0000000f0e0e2210 */ /* 0x000fe20007ffe0ff */
        /* <DEDUP_REMOVED lines=8> */
[----:B------:R-:W-:Y:S01]  /*1da0*/  IMAD.IADD R3, R21, 0x1, R11 ;  /* 0x0000000115037824 */ /* 0x000fe200078e020b */
[----:B------:R-:W-:Y:S02]  /*1db0*/  @P2 IADD3 R15, PT, PT, R17, R8, RZ ;  /* 0x00000008110f2210 */ /* 0x000fe40007ffe0ff */
[----:B-1----:R-:W-:-:S02]  /*1dc0*/  @P2 MOV R18, R16 ;  /* 0x0000001000122202 */ /* 0x002fc40000000f00 */
.L_x_5281:
[----:B------:R-:W-:Y:S05]  /*1dd0*/  BSYNC.RECONVERGENT B0 ;  /* 0x0000000000007941 */ /* 0x000fea0003800200 */
.L_x_5279:
        /* <DEDUP_REMOVED lines=29> */
[----:B------:R-:W-:Y:S02]  /*1fb0*/  ISETP.GE.U32.AND P3, PT, R19, R2, PT ;  /* 0x000000021300720c */ /* 0x000fe40003f66070 */
[----:B------:R-:W-:Y:S02]  /*1fc0*/  IADD3 R28, P1, PT, R14, R18, RZ ;  /* 0x000000120e1c7210 */ /* 0x000fe40007f3e0ff */
[----:B------:R-:W-:Y:S01]  /*1fd0*/  LOP3.LUT R2, R222, R5, RZ, 0x3c, !PT ;  /* 0x00000005de027212 */ /* 0x000fe200078e3cff */
[----:B------:R-:W-:Y:S02]  /*1fe0*/  @!P2 VIADD R20, R20, 0x1 ;  /* 0x000000011414a836 */ /* 0x000fe40000000000 */
[----:B-----5:R-:W-:Y:S02]  /*1ff0*/  IMAD R18, R9, R210, RZ ;  /* 0x000000d209127224 */ /* 0x020fe400078e02ff */
[----:B------:R-:W-:Y:S01]  /*2000*/  IMAD.X R29, RZ, RZ, R15, P1 ;  /* 0x000000ffff1d7224 */ /* 0x000fe200008e060f */
[----:B------:R-:W-:-:S02]  /*2010*/  ISETP.GE.AND P1, PT, R2, RZ, PT ;  /* 0x000000ff0200720c */ /* 0x000fc40003f26270 */
[----:B------:R-:W-:Y:S01]  /*2020*/  ISETP.NE.AND P2, PT, R5, RZ, PT ;  /* 0x000000ff0500720c */ /* 0x000fe20003f45270 */
[C---:B------:R-:W-:Y:S01]  /*2030*/  IMAD R18, R13.reuse, R211, R18 ;  /* 0x000000d30d127224 */ /* 0x040fe200078e0212 */
[----:B------:R-:W-:Y:S01]  /*2040*/  @P3 IADD3 R20, PT, PT, R20, 0x1, RZ ;  /* 0x0000000114143810 */ /* 0x000fe20007ffe0ff */
[----:B------:R-:W-:-:S04]  /*2050*/  IMAD.WIDE.U32 R28, R13, R210, R28 ;  /* 0x000000d20d1c7225 */ /* 0x000fc800078e001c */
[----:B------:R-:W-:Y:S02]  /*2060*/  IMAD.IADD R21, R29, 0x1, R18 ;  /* 0x000000011d157824 */ /* 0x000fe400078e0212 */
[----:B------:R-:W-:-:S05]  /*2070*/  IMAD.MOV.U32 R2, RZ, RZ, R20 ;  /* 0x000000ffff027224 */ /* 0x000fca00078e0014 */
[----:B------:R-:W-:Y:S02]  /*2080*/  @!P1 IADD3 R2, PT, PT, -R2, RZ, RZ ;  /* 0x000000ff02029210 */ /* 0x000fe40007ffe1ff */
[----:B------:R-:W-:Y:S02]  /*2090*/  @!P2 LOP3.LUT R2, RZ, R5, RZ, 0x33, !PT ;  /* 0x00000005ff02a212 */ /* 0x000fe400078e33ff */
[----:B------:R-:W-:-:S03]  /*20a0*/  MOV R20, R28 ;  /* 0x0000001c00147202 */ /* 0x000fc60000000f00 */
[----:B------:R-:W-:Y:S02]  /*20b0*/  IMAD R5, R25, R2, RZ ;  /* 0x0000000219057224 */ /* 0x000fe400078e02ff */
[----:B------:R-:W-:Y:S01]  /*20c0*/  IMAD.WIDE.U32 R20, R2, R24, R20 ;  /* 0x0000001802147225 */ /* 0x000fe200078e0014 */
[----:B------:R-:W-:Y:S01]  /*20d0*/  SHF.R.S32.HI R115, RZ, 0x1f, R222 ;  /* 0x0000001fff737819 */ /* 0x000fe200000114de */
[----:B------:R-:W1:Y:S01]  /*20e0*/  S2UR UR6, SR_CgaCtaId ;  /* 0x00000000000679c3 */ /* 0x000e620000008800 */
[----:B------:R-:W-:Y:S02]  /*20f0*/  SHF.R.U32.HI R118, RZ, 0x3, R73 ;  /* 0x00000003ff767819 */ /* 0x000fe40000011649 */
[----:B------:R-:W-:-:S03]  /*2100*/  MOV R119, RZ ;  /* 0x000000ff00777202 */ /* 0x000fc60000000f00 */
[-C--:B------:R-:W-:Y:S01]  /*2110*/  IMAD R217, R211, R118.reuse, RZ ;  /* 0x00000076d3d97224 */ /* 0x080fe200078e02ff */
[----:B------:R-:W-:Y:S01]  /*2120*/  UMOV UR7, 0x400 ;  /* 0x0000040000077882 */ /* 0x000fe20000000000 */
[----:B------:R-:W-:Y:S02]  /*2130*/  IMAD R213, R209, R118, RZ ;  /* 0x00000076d1d57224 */ /* 0x000fe400078e02ff */
[----:B------:R-:W-:Y:S01]  /*2140*/  IMAD.SHL.U32 R53, R65, 0x80, RZ ;  /* 0x0000008041357824 */ /* 0x000fe200078e00ff */
[----:B------:R-:W-:Y:S01]  /*2150*/  SHF.L.U64.HI R70, R208, 0x4, R209 ;  /* 0x00000004d0467819 */ /* 0x000fe200000102d1 */
[----:B------:R-:W-:Y:S01]  /*2160*/  IMAD.SHL.U32 R67, R210, 0x10, RZ ;  /* 0x00000010d2437824 */ /* 0x000fe200078e00ff */
[----:B------:R-:W-:Y:S02]  /*2170*/  SHF.L.U32 R69, R208, 0x4, RZ ;  /* 0x00000004d0457819 */ /* 0x000fe400000006ff */
[----:B------:R-:W-:Y:S01]  /*2180*/  SHF.L.U64.HI R68, R210, 0x4, R211 ;  /* 0x00000004d2447819 */ /* 0x000fe200000102d3 */
[----:B-1----:R-:W-:Y:S01]  /*2190*/  ULEA UR6, UR6, UR7, 0x18 ;  /* 0x0000000706067291 */ /* 0x002fe2000f8ec0ff */
[----:B------:R-:W-:Y:S01]  /*21a0*/  IADD3 R71, PT, PT, R53, -0x80, RZ ;  /* 0xffffff8035477810 */ /* 0x000fe20007ffe0ff */
[----:B--2---:R-:W-:-:S04]  /*21b0*/  @P0 IMAD.WIDE.U32 R18, R124, R0, RZ ;  /* 0x000000007c120225 */ /* 0x004fc800078e00ff */
[----:B------:R-:W-:Y:S02]  /*21c0*/  @P0 IMAD R13, R125, R0, RZ ;  /* 0x000000007d0d0224 */ /* 0x000fe400078e02ff */
[-C--:B---3--:R-:W-:Y:S02]  /*21d0*/  @!P0 IMAD R9, R27, R223.reuse, RZ ;  /* 0x000000df1b098224 */ /* 0x088fe400078e02ff */
[----:B------:R-:W-:-:S04]  /*21e0*/  @!P0 IMAD.WIDE.U32 R26, R26, R223, RZ ;  /* 0x000000df1a1a8225 */ /* 0x000fc800078e00ff */
[----:B------:R-:W-:Y:S02]  /*21f0*/  @!P0 IMAD.MOV.U32 R0, RZ, RZ, R26 ;  /* 0x000000ffff008224 */ /* 0x000fe400078e001a */
[----:B------:R-:W-:Y:S02]  /*2200*/  @P0 IMAD.MOV.U32 R0, RZ, RZ, R18 ;  /* 0x000000ffff000224 */ /* 0x000fe400078e0012 */
[----:B------:R-:W-:-:S03]  /*2210*/  @!P0 IMAD.IADD R9, R27, 0x1, R9 ;  /* 0x000000011b098824 */ /* 0x000fc600078e0209 */
[----:B------:R-:W-:Y:S02]  /*2220*/  IADD3 R26, P1, PT, R14, R0, RZ ;  /* 0x000000000e1a7210 */ /* 0x000fe40007f3e0ff */
[----:B------:R-:W-:Y:S01]  /*2230*/  SHF.R.S32.HI R0, RZ, 0x1f, R2 ;  /* 0x0000001fff007819 */ /* 0x000fe20000011402 */
[----:B------:R-:W-:Y:S01]  /*2240*/  @P0 IMAD.IADD R9, R19, 0x1, R13 ;  /* 0x0000000113090824 */ /* 0x000fe200078e020d */
[----:B------:R-:W-:-:S03]  /*2250*/  LOP3.LUT R18, R66, 0x1c0, RZ, 0xc0, !PT ;  /* 0x000001c042127812 */ /* 0x000fc600078ec0ff */
[----:B------:R-:W-:Y:S01]  /*2260*/  IMAD R5, R0, R24, R5 ;  /* 0x0000001800057224 */ /* 0x000fe200078e0205 */
[----:B------:R-:W-:Y:S01]  /*2270*/  IADD3.X R27, PT, PT, RZ, R9, RZ, P1, !PT ;  /* 0x00000009ff1b7210 */ /* 0x000fe20000ffe4ff */
[----:B------:R-:W-:Y:S02]  /*2280*/  IMAD R13, R23, R222, RZ ;  /* 0x000000de170d7224 */ /* 0x000fe400078e02ff */
[----:B------:R-:W-:Y:S01]  /*2290*/  IMAD.IADD R21, R21, 0x1, R5 ;  /* 0x0000000115157824 */ /* 0x000fe200078e0205 */
[----:B------:R-:W-:Y:S01]  /*22a0*/  SHF.R.S32.HI R5, RZ, 0x1f, R74 ;  /* 0x0000001fff057819 */ /* 0x000fe2000001144a */
[----:B------:R-:W-:Y:S01]  /*22b0*/  IMAD R13, R22, R115, R13 ;  /* 0x00000073160d7224 */ /* 0x000fe200078e020d */
[----:B------:R-:W-:Y:S01]  /*22c0*/  LOP3.LUT R9, R18, 0x38, R73, 0xf8, !PT ;  /* 0x0000003812097812 */ /* 0x000fe200078ef849 */
[----:B------:R-:W-:Y:S01]  /*22d0*/  IMAD.WIDE.U32 R18, R222, R22, R26 ;  /* 0x00000016de127225 */ /* 0x000fe200078e001a */
[----:B------:R-:W-:Y:S02]  /*22e0*/  IADD3 R22, P0, PT, R14, R4, RZ ;  /* 0x000000040e167210 */ /* 0x000fe40007f1e0ff */
[----:B------:R-:W-:Y:S01]  /*22f0*/  LEA.HI R4, R5, R74, RZ, 0x7 ;  /* 0x0000004a05047211 */ /* 0x000fe200078f38ff */
[----:B------:R-:W-:-:S03]  /*2300*/  IMAD.WIDE.U32 R20, R118, R210, R20 ;  /* 0x000000d276147225 */ /* 0x000fc600078e0014 */
[----:B------:R-:W-:Y:S01]  /*2310*/  SHF.R.S32.HI R5, RZ, 0x7, R4 ;  /* 0x00000007ff057819 */ /* 0x000fe20000011404 */
[----:B------:R-:W-:Y:S01]  /*2320*/  IMAD.X R23, RZ, RZ, R3, P0 ;  /* 0x000000ffff177224 */ /* 0x000fe200000e0603 */
[----:B------:R-:W-:Y:S02]  /*2330*/  IADD3 R217, PT, PT, R21, R217, RZ ;  /* 0x000000d915d97210 */ /* 0x000fe40007ffe0ff */
[----:B----4-:R-:W-:Y:S02]  /*2340*/  LEA R216, P0, R20, R10, 0x1 ;  /* 0x0000000a14d87211 */ /* 0x010fe400078008ff */
[----:B------:R-:W-:Y:S01]  /*2350*/  VIMNMX R72, PT, PT, R212, R5, !PT ;  /* 0x00000005d4487248 */ /* 0x000fe20007fe0100 */
[----:B------:R-:W-:Y:S01]  /*2360*/  IMAD.WIDE.U32 R24, R219, 0x40, R118 ;  /* 0x00000040db187825 */ /* 0x000fe200078e0076 */
[----:B------:R-:W-:Y:S02]  /*2370*/  LEA.HI.X R217, R20, R11, R217, 0x1, P0 ;  /* 0x0000000b14d97211 */ /* 0x000fe400000f0cd9 */
[----:B------:R-:W-:Y:S01]  /*2380*/  ISETP.GT.AND P0, PT, R65, R72, PT ;  /* 0x000000484100720c */ /* 0x000fe20003f04270 */
[----:B------:R-:W-:-:S02]  /*2390*/  IMAD.IADD R19, R19, 0x1, R13 ;  /* 0x0000000113137824 */ /* 0x000fc400078e020d */
        /* <DEDUP_REMOVED lines=65> */
[----:B-----5:R-:W-:Y:S02]  /*27b0*/  IMAD R3, R123, R71, RZ ;  /* 0x000000477b037224 */ /* 0x020fe400078e02ff */
        /* <DEDUP_REMOVED lines=12> */
[----:B------:R-:W-:Y:S01]  /*2880*/  IMAD.IADD R17, R71, 0x1, R8 ;  /* 0x0000000147117824 */ /* 0x000fe200078e0208 */
[----:B------:R-:W-:Y:S02]  /*2890*/  IADD3 R23, PT, PT, R25, R22, RZ ;  /* 0x0000001619177210 */ /* 0x000fe40007ffe0ff */
[----:B------:R-:W-:Y:S01]  /*28a0*/  MOV R22, R24 ;  /* 0x0000001800167202 */ /* 0x000fe20000000f00 */
[----:B------:R-:W-:Y:S01]  /*28b0*/  IMAD.WIDE.U32 R24, R2, R16, R26 ;  /* 0x0000001002187225 */ /* 0x000fe200078e001a */
[----:B------:R-:W-:Y:S02]  /*28c0*/  SHF.R.S32.HI R11, RZ, 0x1f, R74 ;  /* 0x0000001fff0b7819 */ /* 0x000fe4000001144a */
[----:B------:R-:W-:Y:S02]  /*28d0*/  IADD3 R13, P0, PT, -R74, R118, RZ ;  /* 0x000000764a0d7210 */ /* 0x000fe40007f1e1ff */
[----:B------:R-:W-:Y:S01]  /*28e0*/  LOP3.LUT R3, R3, 0x1c, RZ, 0xc0, !PT ;  /* 0x0000001c03037812 */ /* 0x000fe200078ec0ff */
[-C--:B------:R-:W-:Y:S01]  /*28f0*/  IMAD R17, R17, R12.reuse, RZ ;  /* 0x0000000c11117224 */ /* 0x080fe200078e02ff */
[----:B------:R-:W-:Y:S01]  /*2900*/  IADD3.X R11, PT, PT, RZ, ~R11, RZ, P0, !PT ;  /* 0x8000000bff0b7210 */ /* 0x000fe200007fe4ff */
[----:B------:R-:W-:-:S02]  /*2910*/  IMAD R2, R118, R12, R14 ;  /* 0x0000000c76027224 */ /* 0x000fc400078e020e */
[----:B------:R-:W-:Y:S02]  /*2920*/  IMAD.IADD R25, R25, 0x1, R0 ;  /* 0x0000000119197824 */ /* 0x000fe400078e0200 */
[----:B------:R-:W-:Y:S01]  /*2930*/  IMAD R0, R118, R12, R3 ;  /* 0x0000000c76007224 */ /* 0x000fe200078e0203 */
[----:B------:R-:W-:Y:S01]  /*2940*/  SHF.R.S32.HI R3, RZ, 0x1f, R17 ;  /* 0x0000001fff037819 */ /* 0x000fe20000011411 */
[----:B------:R-:W-:Y:S01]  /*2950*/  IMAD R77, R11, R120, RZ ;  /* 0x000000780b4d7224 */ /* 0x000fe200078e02ff */
        /* <DEDUP_REMOVED lines=29> */
.L_x_5383:
        /* <DEDUP_REMOVED lines=19> */
.L_x_5284:
[----:B------:R-:W-:Y:S05]  /*2c60*/  BSYNC.RECONVERGENT B0 ;  /* 0x0000000000007941 */ /* 0x000fea0003800200 */
.L_x_5283:
        /* <DEDUP_REMOVED lines=12> */
.L_x_5286:
[----:B------:R-:W-:Y:S05]  /*2d30*/  BSYNC.RECONVERGENT B0 ;  /* 0x0000000000007941 */ /* 0x000fea0003800200 */
.L_x_5285:
        /* <DEDUP_REMOVED lines=12> */
.L_x_5288:
[----:B------:R-:W-:Y:S05]  /*2e00*/  BSYNC.RECONVERGENT B0 ;  /* 0x0000000000007941 */ /* 0x000fea0003800200 */
.L_x_5287:
[-C--:B------:R-:W-:Y:S01]  /*2e10*/  ISETP.LT.OR P6, PT, R109, R98.reuse, P6 ;  /* 0x000000626d00720c */ /* 0x080fe200037c1670 */
        /* <DEDUP_REMOVED lines=16> */
.L_x_5290:
[----:B------:R-:W-:Y:S05]  /*2f20*/  BSYNC.RECONVERGENT B0 ;  /* 0x0000000000007941 */ /* 0x000fea0003800200 */
.L_x_5289:
[----:B------:R-:W-:Y:S04]  /*2f30*/  BSSY.RECONVERGENT B0, `(.L_x_5291) ;  /* 0x000000c000007945 */ /* 0x000fe80003800200 */
[----:B------:R-:W-:Y:S05]  /*2f40*/  @P3 BRA `(.L_x_5292) ;  /* 0x0000000000283947 */ /* 0x000fea0003800000 */
[----:B------:R-:W-:Y:S02]  /*2f50*/  ISETP.GE.AND P2, PT, R14, R221, PT ;  /* 0x000000dd0e00720c */ /* 0x000fe40003f46270 */
[----:B----4-:R-:W-:Y:S02]  /*2f60*/  LEA R18, P1, R120, R76, 0x7 ;  /* 0x0000004c78127211 */ /* 0x010fe400078238ff */
[----:B--23--:R-:W-:Y:S02]  /*2f70*/  LEA R2, P3, R210, R84, 0x7 ;  /* 0x00000054d2027211 */ /* 0x00cfe400078638ff */
[----:B------:R-:W-:Y:S02]  /*2f80*/  LEA.HI.X R19, R120, R77, R121, 0x7, P1 ;  /* 0x0000004d78137211 */ /* 0x000fe400008f3c79 */
[----:B------:R-:W-:Y:S02]  /*2f90*/  ISETP.GE.AND P1, PT, R9, R221, PT ;  /* 0x000000dd0900720c */ /* 0x000fe40003f26270 */
[----:B------:R-:W-:Y:S03]  /*2fa0*/  LEA.HI.X R3, R210, R85, R211, 0x7, P3 ;  /* 0x00000055d2037211 */ /* 0x000fe600018f3cd3 */
[----:B-1----:R-:W2:Y:S04]  /*2fb0*/  @!P2 LD.E.128 R20, desc[UR4][R18.64] ;  /* 0x000000041214a980 */ /* 0x002ea8000c101d00 */
[----:B--2---:R1:W-:Y:S04]  /*2fc0*/  @!P2 ST.E.128 desc[UR4][R2.64], R20 ;  /* 0x000000140200a985 */ /* 0x0043e8000c101d04 */
[----:B------:R-:W2:Y:S04]  /*2fd0*/  @!P1 LD.E.128 R4, desc[UR4][R18.64+0x80] ;  /* 0x0000800412049980 */ /* 0x000ea8000c101d00 */
[----:B--2---:R1:W-:Y:S02]  /*2fe0*/  @!P1 ST.E.128 desc[UR4][R2.64+0x80], R4 ;  /* 0x0000800402009985 */ /* 0x0043e4000c101d04 */
.L_x_5292:
[----:B------:R-:W-:Y:S05]  /*2ff0*/  BSYNC.RECONVERGENT B0 ;  /* 0x0000000000007941 */ /* 0x000fea0003800200 */
.L_x_5291:
[C---:B------:R-:W-:Y:S01]  /*3000*/  ISETP.GE.AND P4, PT, R107.reuse, R97, PT ;  /* 0x000000616b00720c */ /* 0x040fe20003f86270 */
[----:B------:R-:W-:Y:S03]  /*3010*/  BSSY.RECONVERGENT B0, `(.L_x_5293) ;  /* 0x0000010000007945 */ /* 0x000fe60003800200 */
[----:B------:R-:W-:Y:S11]  /*3020*/  ISETP.GE.AND P4, PT, R107, R98, !P4 ;  /* 0x000000626b00720c */ /* 0x000ff60006786270 */
[----:B------:R-:W-:Y:S02]  /*3030*/  @!UPT UIADD3 URZ, UPT, UPT, URZ, URZ, URZ ;  /* 0x000000fffffff290 */ /* 0x000fe4000fffe0ff */
[----:B------:R-:W-:Y:S05]  /*3040*/  @!P4 BRA `(.L_x_5294) ;  /* 0x000000000030c947 */ /* 0x000fea0003800000 */
[-C--:B------:R-:W-:Y:S01]  /*3050*/  ISETP.GE.AND P2, PT, R14, R221.reuse, PT ;  /* 0x000000dd0e00720c */ /* 0x080fe20003f46270 */
[----:B------:R-:W-:Y:S01]  /*3060*/  IMAD.WIDE.U32 R24, R120, 0xa0, R76 ;  /* 0x000000a078187825 */ /* 0x000fe200078e004c */
[----:B------:R-:W-:Y:S03]  /*3070*/  ISETP.GE.AND P1, PT, R9, R221, PT ;  /* 0x000000dd0900720c */ /* 0x000fe60003f26270 */
[----:B-123--:R-:W-:Y:S02]  /*3080*/  IMAD R2, R121, 0xa0, RZ ;  /* 0x000000a079027824 */ /* 0x00efe400078e02ff */
[----:B----4-:R-:W-:Y:S03]  /*3090*/  IMAD.WIDE.U32 R18, R210, 0xa0, R84 ;  /* 0x000000a0d2127825 */ /* 0x010fe600078e0054 */
[----:B------:R-:W-:Y:S01]  /*30a0*/  IADD3 R25, PT, PT, R25, R2, RZ ;  /* 0x0000000219197210 */ /* 0x000fe20007ffe0ff */
[----:B------:R-:W-:Y:S04]  /*30b0*/  IMAD R2, R211, 0xa0, RZ ;  /* 0x000000a0d3027824 */ /* 0x000fe800078e02ff */
[----:B------:R-:W2:Y:S01]  /*30c0*/  @!P2 LD.E.128 R20, desc[UR4][R24.64] ;  /* 0x000000041814a980 */ /* 0x000ea2000c101d00 */
[----:B------:R-:W-:Y:S05]  /*30d0*/  IADD3 R19, PT, PT, R19, R2, RZ ;  /* 0x0000000213137210 */ /* 0x000fea0007ffe0ff */
[----:B--2---:R1:W-:Y:S04]  /*30e0*/  @!P2 ST.E.128 desc[UR4][R18.64], R20 ;  /* 0x000000141200a985 */ /* 0x0043e8000c101d04 */
[----:B------:R-:W2:Y:S04]  /*30f0*/  @!P1 LD.E.128 R4, desc[UR4][R24.64+0x80] ;  /* 0x0000800418049980 */ /* 0x000ea8000c101d00 */
[----:B--2---:R1:W-:Y:S02]  /*3100*/  @!P1 ST.E.128 desc[UR4][R18.64+0x80], R4 ;  /* 0x0000800412009985 */ /* 0x0043e4000c101d04 */
.L_x_5294:
[----:B------:R-:W-:Y:S05]  /*3110*/  BSYNC.RECONVERGENT B0 ;  /* 0x0000000000007941 */ /* 0x000fea0003800200 */
.L_x_5293:
        /* <DEDUP_REMOVED lines=18> */
.L_x_5296:
[----:B------:R-:W-:Y:S05]  /*3240*/  BSYNC.RECONVERGENT B0 ;  /* 0x0000000000007941 */ /* 0x000fea0003800200 */
.L_x_5295:
        /* <DEDUP_REMOVED lines=18> */
.L_x_5298:
[----:B------:R-:W-:Y:S05]  /*3370*/  BSYNC.RECONVERGENT B0 ;  /* 0x0000000000007941 */ /* 0x000fea0003800200 */
.L_x_5297:
[C---:B------:R-:W-:Y:S01]  /*3380*/  ISETP.GE.AND P5, PT, R108.reuse, R97, PT ;  /* 0x000000616c00720c */ /* 0x040fe20003fa6270 */
[----:B-123--:R-:W2:Y:S01]  /*3390*/  LD.E R2, desc[UR4][R132.64+0x130] ;  /* 0x0001300484027980 */ /* 0x00eea2000c101900 */
[----:B------:R-:W-:Y:S01]  /*33a0*/  UMOV UR6, URZ ;  /* 0x000000ff00067c82 */ /* 0x000fe20008000000 */
[----:B------:R-:W-:Y:S01]  /*33b0*/  BSSY.RECONVERGENT B2, `(.L_x_5299) ;  /* 0x00009d0000027945 */ /* 0x000fe20003800200 */
[----:B------:R-:W-:Y:S01]  /*33c0*/  IADD3 R3, P1, PT, RZ, -UR6, RZ ;  /* 0x80000006ff037c10 */ /* 0x000fe2000ff3e0ff */
[----:B------:R-:W3:Y:S01]  /*33d0*/  LD.E R13, desc[UR4][R132.64+0xd0] ;  /* 0x0000d004840d7980 */ /* 0x000ee2000c101900 */
[----:B------:R-:W-:Y:S01]  /*33e0*/  ISETP.GE.AND P5, PT, R108, R98, !P5 ;  /* 0x000000626c00720c */ /* 0x000fe20006fa6270 */
[----:B------:R-:W-:Y:S02]  /*33f0*/  IMAD.MOV.U32 R112, RZ, RZ, R96 ;  /* 0x000000ffff707224 */ /* 0x000fe400078e0060 */
        /* <DEDUP_REMOVED lines=20> */
.L_x_5302:
[----:B------:R-:W-:Y:S05]  /*3540*/  BSYNC.RECONVERGENT B0 ;  /* 0x0000000000007941 */ /* 0x000fea0003800200 */
.L_x_5301:
        /* <DEDUP_REMOVED lines=16> */
.L_x_5304:
[----:B------:R-:W-:Y:S05]  /*3650*/  BSYNC.RECONVERGENT B0 ;  /* 0x0000000000007941 */ /* 0x000fea0003800200 */
.L_x_5303:
        /* <DEDUP_REMOVED lines=14> */
.L_x_5306:
[----:B------:R-:W-:Y:S05]  /*3740*/  BSYNC.RECONVERGENT B0 ;  /* 0x0000000000007941 */ /* 0x000fea0003800200 */
.L_x_5305:
        /* <DEDUP_REMOVED lines=14> */
.L_x_5308:
[----:B------:R-:W-:Y:S05]  /*3830*/  BSYNC.RECONVERGENT B0 ;  /* 0x0000000000007941 */ /* 0x000fea0003800200 */
.L_x_5307:
        /* <DEDUP_REMOVED lines=12> */
.L_x_5310:
[----:B------:R-:W-:Y:S05]  /*3900*/  BSYNC.RECONVERGENT B0 ;  /* 0x0000000000007941 */ /* 0x000fea0003800200 */
.L_x_5309:
        /* <DEDUP_REMOVED lines=14> */
.L_x_5312:
[----:B------:R-:W-:Y:S05]  /*39f0*/  BSYNC.RECONVERGENT B0 ;  /* 0x0000000000007941 */ /* 0x000fea0003800200 */
.L_x_5311:
        /* <DEDUP_REMOVED lines=14> */
.L_x_5314:
[----:B------:R-:W-:Y:S05]  /*3ae0*/  BSYNC.RECONVERGENT B0 ;  /* 0x0000000000007941 */ /* 0x000fea0003800200 */
.L_x_5313:
        /* <DEDUP_REMOVED lines=16> */
.L_x_5300:
        /* <DEDUP_REMOVED lines=60> */
.L_x_5320:
[----:B------:R-:W-:Y:S05]  /*3fb0*/  BSYNC.RECONVERGENT B0 ;  /* 0x0000000000007941 */ /* 0x000fea0003800200 */
.L_x_5319:
        /* <DEDUP_REMOVED lines=49> */
.L_x_5318:
[----:B------:R-:W-:Y:S05]  /*42d0*/  BSYNC.RECONVERGENT B1 ;  /* 0x0000000000017941 */ /* 0x000fea0003800200 */
.L_x_5317:
        /* <DEDUP_REMOVED lines=63> */
.L_x_5324:
[----:B------:R-:W-:Y:S05]  /*46d0*/  BSYNC.RECONVERGENT B0 ;  /* 0x0000000000007941 */ /* 0x000fea0003800200 */
.L_x_5323:
        /* <DEDUP_REMOVED lines=49> */
.L_x_5322:
[----:B------:R-:W-:Y:S05]  /*49f0*/  BSYNC.RECONVERGENT B1 ;  /* 0x0000000000017941 */ /* 0x000fea0003800200 */
.L_x_5321:
        /* <DEDUP_REMOVED lines=62> */
.L_x_5328:
[----:B------:R-:W-:Y:S05]  /*4de0*/  BSYNC.RECONVERGENT B0 ;  /* 0x0000000000007941 */ /* 0x000fea0003800200 */
.L_x_5327:
        /* <DEDUP_REMOVED lines=47> */
.L_x_5326:
[----:B------:R-:W-:Y:S05]  /*50e0*/  BSYNC.RECONVERGENT B1 ;  /* 0x0000000000017941 */ /* 0x000fea0003800200 */
.L_x_5325:
        /* <DEDUP_REMOVED lines=62> */
.L_x_5332:
[----:B------:R-:W-:Y:S05]  /*54d0*/  BSYNC.RECONVERGENT B0 ;  /* 0x0000000000007941 */ /* 0x000fea0003800200 */
.L_x_5331:
        /* <DEDUP_REMOVED lines=47> */
.L_x_5330:
[----:B------:R-:W-:Y:S05]  /*57d0*/  BSYNC.RECONVERGENT B1 ;  /* 0x0000000000017941 */ /* 0x000fea0003800200 */
.L_x_5329:
        /* <DEDUP_REMOVED lines=58> */
.L_x_5336:
[----:B------:R-:W-:Y:S05]  /*5b80*/  BSYNC.RECONVERGENT B0 ;  /* 0x0000000000007941 */ /* 0x000fea0003800200 */
.L_x_5335:
        /* <DEDUP_REMOVED lines=47> */
.L_x_5334:
[----:B------:R-:W-:Y:S05]  /*5e80*/  BSYNC.RECONVERGENT B1 ;  /* 0x0000000000017941 */ /* 0x000fea0003800200 */
.L_x_5333:
        /* <DEDUP_REMOVED lines=62> */
.L_x_5340:
[----:B------:R-:W-:Y:S05]  /*6270*/  BSYNC.RECONVERGENT B0 ;  /* 0x0000000000007941 */ /* 0x000fea0003800200 */
.L_x_5339:
        /* <DEDUP_REMOVED lines=47> */
.L_x_5338:
[----:B------:R-:W-:Y:S05]  /*6570*/  BSYNC.RECONVERGENT B1 ;  /* 0x0000000000017941 */ /* 0x000fea0003800200 */
.L_x_5337:
        /* <DEDUP_REMOVED lines=60> */
.L_x_5344:
[----:B------:R-:W-:Y:S05]  /*6940*/  BSYNC.RECONVERGENT B0 ;  /* 0x0000000000007941 */ /* 0x000fea0003800200 */
.L_x_5343:
        /* <DEDUP_REMOVED lines=47> */
.L_x_5342:
[----:B------:R-:W-:Y:S05]  /*6c40*/  BSYNC.RECONVERGENT B1 ;  /* 0x0000000000017941 */ /* 0x000fea0003800200 */
.L_x_5341:
        /* <DEDUP_REMOVED lines=60> */
.L_x_5348:
[----:B------:R-:W-:Y:S05]  /*7010*/  BSYNC.RECONVERGENT B0 ;  /* 0x0000000000007941 */ /* 0x000fea0003800200 */
.L_x_5347:
        /* <DEDUP_REMOVED lines=47> */
.L_x_5346:
[----:B------:R-:W-:Y:S05]  /*7310*/  BSYNC.RECONVERGENT B1 ;  /* 0x0000000000017941 */ /* 0x000fea0003800200 */
.L_x_5345:
[----:B------:R-:W3:Y:S02]  /*7320*/  LD.E R3, desc[UR4][R132.64+0xd0] ;  /* 0x0000d00484037980 */ /* 0x000ee4000c101900 */
[----:B---3--:R-:W-:Y:S05]  /*7330*/  IMAD.U32 R3, R3, -0x40, RZ ;  /* 0xffffffc003037824 */ /* 0x008fea00078e00ff */
[C---:B------:R-:W-:Y:S02]  /*7340*/  LEA R16, P1, R3.reuse, R16, 0x1 ;  /* 0x0000001003107211 */ /* 0x040fe400078208ff */
[C---:B------:R-:W-:Y:S02]  /*7350*/  LEA R54, P0, R3.reuse, R54, 0x1 ;  /* 0x0000003603367211 */ /* 0x040fe400078008ff */
[C---:B------:R-:W-:Y:S02]  /*7360*/  LEA.HI.X.SX32 R17, R3.reuse, R17, 0x1, P1 ;  /* 0x0000001103117211 */ /* 0x040fe400008f0eff */
[----:B------:R-:W-:Y:S01]  /*7370*/  LEA.HI.X.SX32 R55, R3, R55, 0x1, P0 ;  /* 0x0000003703377211 */ /* 0x000fe200000f0eff */
[----:B------:R-:W-:Y:S05]  /*7380*/  BRA `(.L_x_5315) ;  /* 0x0000005c00487947 */ /* 0x000fea0003800000 */
.L_x_5316:
        /* <DEDUP_REMOVED lines=95> */
.L_x_5352:
[----:B------:R-:W-:Y:S05]  /*7980*/  BSYNC.RECONVERGENT B0 ;  /* 0x0000000000007941 */ /* 0x000fea0003800200 */
.L_x_5351:
        /* <DEDUP_REMOVED lines=88> */
.L_x_5350:
[----:B------:R-:W-:Y:S05]  /*7f10*/  BSYNC.RECONVERGENT B1 ;  /* 0x0000000000017941 */ /* 0x000fea0003800200 */
.L_x_5349:
        /* <DEDUP_REMOVED lines=97> */
.L_x_5356:
[----:B------:R-:W-:Y:S05]  /*8530*/  BSYNC.RECONVERGENT B0 ;  /* 0x0000000000007941 */ /* 0x000fea0003800200 */
.L_x_5355:
        /* <DEDUP_REMOVED lines=88> */
.L_x_5354:
[----:B------:R-:W-:Y:S05]  /*8ac0*/  BSYNC.RECONVERGENT B1 ;  /* 0x0000000000017941 */ /* 0x000fea0003800200 */
.L_x_5353:
[----:B------:R-:W-:Y:S01]  /*8ad0*/  ISETP.NE.AND P0, PT, R128, RZ, PT ;  /* 0x000000ff8000720c */ /* 0x000fe20003f05270 */
[----:B------:R-:W-:Y:S11]  /*8ae0*/  BSSY.RECONVERGENT B1, `(.L_x_5357) ;  /* 0x00000b9000017945 */ /* 0x000ff60003800200 */
[----:B------:R-:W-:Y:S01]  /*8af0*/  @!UPT UIADD3 URZ, UPT, UPT, URZ, URZ, URZ ;  /* 0x000000fffffff290 */ /* 0x000fe2000fffe0ff */
[----:B------:R-:W-:Y:S05]  /*8b00*/  @!P0 BRA `(.L_x_5358) ;  /* 0x0000000800d88947 */ /* 0x000fea0003800000 */
[----:B------:R-:W-:Y:S01]  /*8b10*/  LEA R34, P1, R122, R10, 0x6 ;  /* 0x0000000a7a227211 */ /* 0x000fe200078230ff */
[----:B------:R-:W-:Y:S01]  /*8b20*/  BSSY.RECONVERGENT B0, `(.L_x_5359) ;  /* 0x000005b000007945 */ /* 0x000fe20003800200 */
[----:B------:R-:W-:Y:S02]  /*8b30*/  LEA R128, P0, R208, R82, 0x6 ;  /* 0x00000052d0807211 */ /* 0x000fe400078030ff */
[----:B------:R-:W-:Y:S02]  /*8b40*/  LEA.HI.X R35, R122, R11, R123, 0x6, P1 ;  /* 0x0000000b7a237211 */ /* 0x000fe400008f347b */
[----:B-----5:R-:W-:Y:S02]  /*8b50*/  ISETP.GE.AND P1, PT, R14, R127, PT ;  /* 0x0000007f0e00720c */ /* 0x020fe40003f26270 */
[----:B------:R-:W-:Y:S11]  /*8b60*/  LEA.HI.X R129, R208, R83, R209, 0x6, P0 ;  /* 0x00000053d0817211 */ /* 0x000ff600000f34d1 */
[----:B------:R-:W-:Y:S05]  /*8b70*/  @P1 BRA `(.L_x_5360) ;  /* 0x0000000400541947 */ /* 0x000fea0003800000 */
        /* <DEDUP_REMOVED lines=85> */
.L_x_5360:
[----:B------:R-:W-:Y:S05]  /*90d0*/  BSYNC.RECONVERGENT B0 ;  /* 0x0000000000007941 */ /* 0x000fea0003800200 */
.L_x_5359:
        /* <DEDUP_REMOVED lines=89> */
.L_x_5358:
[----:B------:R-:W-:Y:S05]  /*9670*/  BSYNC.RECONVERGENT B1 ;  /* 0x0000000000017941 */ /* 0x000fea0003800200 */
.L_x_5357:
[----:B------:R-:W-:Y:S04]  /*9680*/  BSSY.RECONVERGENT B1, `(.L_x_5361) ;  /* 0x00000b9000017945 */ /* 0x000fe80003800200 */
[----:B------:R-:W-:Y:S05]  /*9690*/  @P6 BRA `(.L_x_5362) ;  /* 0x0000000800dc6947 */ /* 0x000fea0003800000 */
        /* <DEDUP_REMOVED lines=94> */
.L_x_5364:
[----:B------:R-:W-:Y:S05]  /*9c80*/  BSYNC.RECONVERGENT B0 ;  /* 0x0000000000007941 */ /* 0x000fea0003800200 */
.L_x_5363:
        /* <DEDUP_REMOVED lines=88> */
.L_x_5362:
[----:B------:R-:W-:Y:S05]  /*a210*/  BSYNC.RECONVERGENT B1 ;  /* 0x0000000000017941 */ /* 0x000fea0003800200 */
.L_x_5361:
        /* <DEDUP_REMOVED lines=94> */
.L_x_5368:
[----:B------:R-:W-:Y:S05]  /*a800*/  BSYNC.RECONVERGENT B0 ;  /* 0x0000000000007941 */ /* 0x000fea0003800200 */
.L_x_5367:
        /* <DEDUP_REMOVED lines=88> */
.L_x_5366:
[----:B------:R-:W-:Y:S05]  /*ad90*/  BSYNC.RECONVERGENT B1 ;  /* 0x0000000000017941 */ /* 0x000fea0003800200 */
.L_x_5365:
        /* <DEDUP_REMOVED lines=97> */
.L_x_5372:
[----:B------:R-:W-:Y:S05]  /*b3b0*/  BSYNC.RECONVERGENT B0 ;  /* 0x0000000000007941 */ /* 0x000fea0003800200 */
.L_x_5371:
        /* <DEDUP_REMOVED lines=86> */
.L_x_5370:
[----:B------:R-:W-:Y:S05]  /*b920*/  BSYNC.RECONVERGENT B1 ;  /* 0x0000000000017941 */ /* 0x000fea0003800200 */
.L_x_5369:
        /* <DEDUP_REMOVED lines=97> */
.L_x_5376:
[----:B------:R-:W-:Y:S05]  /*bf40*/  BSYNC.RECONVERGENT B0 ;  /* 0x0000000000007941 */ /* 0x000fea0003800200 */
.L_x_5375:
        /* <DEDUP_REMOVED lines=86> */
.L_x_5374:
[----:B------:R-:W-:Y:S05]  /*c4b0*/  BSYNC.RECONVERGENT B1 ;  /* 0x0000000000017941 */ /* 0x000fea0003800200 */
.L_x_5373:
        /* <DEDUP_REMOVED lines=97> */
.L_x_5380:
[----:B------:R-:W-:Y:S05]  /*cad0*/  BSYNC.RECONVERGENT B0 ;  /* 0x0000000000007941 */ /* 0x000fea0003800200 */
.L_x_5379:
        /* <DEDUP_REMOVED lines=86> */
.L_x_5378:
[----:B------:R-:W-:Y:S05]  /*d040*/  BSYNC.RECONVERGENT B1 ;  /* 0x0000000000017941 */ /* 0x000fea0003800200 */
.L_x_5377:
[----:B------:R-:W3:Y:S02]  /*d050*/  LD.E R3, desc[UR4][R132.64+0xd0] ;  /* 0x0000d00484037980 */ /* 0x000ee4000c101900 */
[----:B---3--:R-:W-:Y:S05]  /*d060*/  IMAD.U32 R3, R3, -0x40, RZ ;  /* 0xffffffc003037824 */ /* 0x008fea00078e00ff */
[C---:B------:R-:W-:Y:S02]  /*d070*/  LEA R80, P1, R3.reuse, R80, 0x1 ;  /* 0x0000005003507211 */ /* 0x040fe400078208ff */
[C---:B------:R-:W-:Y:S02]  /*d080*/  LEA R78, P0, R3.reuse, R78, 0x1 ;  /* 0x0000004e034e7211 */ /* 0x040fe400078008ff */
[C---:B------:R-:W-:Y:S02]  /*d090*/  LEA.HI.X.SX32 R81, R3.reuse, R81, 0x1, P1 ;  /* 0x0000005103517211 */ /* 0x040fe400008f0eff */
[----:B------:R-:W-:Y:S09]  /*d0a0*/  LEA.HI.X.SX32 R79, R3, R79, 0x1, P0 ;  /* 0x0000004f034f7211 */ /* 0x000ff200000f0eff */
.L_x_5315:
[----:B------:R-:W-:Y:S05]  /*d0b0*/  BSYNC.RECONVERGENT B2 ;  /* 0x0000000000027941 */ /* 0x000fea0003800200 */
.L_x_5299:
        /* <DEDUP_REMOVED lines=101> */
.L_x_5382:
[----:B------:R-:W-:Y:S05]  /*d710*/  BSYNC.RECONVERGENT B0 ;  /* 0x0000000000007941 */ /* 0x000fea0003800200 */
.L_x_5381:
[----:B------:R-:W-:Y:S11]  /*d720*/  ISETP.GT.AND P0, PT, R95, R72, PT ;  /* 0x000000485f00720c */ /* 0x000ff60003f04270 */
[----:B------:R-:W-:Y:S02]  /*d730*/  @!UPT UIADD3 URZ, UPT, UPT, URZ, URZ, URZ ;  /* 0x000000fffffff290 */ /* 0x000fe4000fffe0ff */
[----:B------:R-:W-:Y:S05]  /*d740*/  @P0 BRA `(.L_x_5383) ;  /* 0xffffff5000f80947 */ /* 0x000fea000383ffff */
.L_x_5282:
        /* <DEDUP_REMOVED lines=34> */
.L_x_5387:
[----:B------:R-:W-:Y:S05]  /*d970*/  BSYNC.RECONVERGENT B0 ;  /* 0x0000000000007941 */ /* 0x000fea0003800200 */
.L_x_5386:
        /* <DEDUP_REMOVED lines=14> */
.L_x_5389:
[----:B------:R-:W-:Y:S05]  /*da60*/  BSYNC.RECONVERGENT B0 ;  /* 0x0000000000007941 */ /* 0x000fea0003800200 */
.L_x_5388:
        /* <DEDUP_REMOVED lines=16> */
.L_x_5391:
[----:B------:R-:W-:Y:S05]  /*db70*/  BSYNC.RECONVERGENT B0 ;  /* 0x0000000000007941 */ /* 0x000fea0003800200 */
.L_x_5390:
        /* <DEDUP_REMOVED lines=16> */
.L_x_5385:
        /* <DEDUP_REMOVED lines=84> */
.L_x_5399:
[----:B------:R-:W-:Y:S05]  /*e1c0*/  BSYNC.RECONVERGENT B0 ;  /* 0x0000000000007941 */ /* 0x000fea0003800200 */
.L_x_5398:
[----:B-----5:R-:W-:Y:S01]  /*e1d0*/  IMAD.MOV.U32 R6, RZ, RZ, R18 ;  /* 0x000000ffff067224 */ /* 0x020fe200078e0012 */
[----:B------:R-:W-:Y:S01]  /*e1e0*/  MOV R4, R16 ;  /* 0x0000001000047202 */ /* 0x000fe20000000f00 */
[----:B------:R-:W-:Y:S01]  /*e1f0*/  IMAD.MOV.U32 R7, RZ, RZ, R19 ;  /* 0x000000ffff077224 */ /* 0x000fe200078e0013 */
[----:B------:R-:W-:Y:S02]  /*e200*/  MOV R5, R17 ;  /* 0x0000001100057202 */ /* 0x000fe40000000f00 */
.L_x_5397:
[----:B------:R-:W-:Y:S05]  /*e210*/  BSYNC.RECONVERGENT B1 ;  /* 0x0000000000017941 */ /* 0x000fea0003800200 */
.L_x_5396:
        /* <DEDUP_REMOVED lines=50> */
.L_x_5401:
[----:B------:R-:W-:Y:S05]  /*e540*/  BSYNC.RECONVERGENT B0 ;  /* 0x0000000000007941 */ /* 0x000fea0003800200 */
.L_x_5400:
[----:B-----5:R3:W-:Y:S02]  /*e550*/  STS.128 [R66+0x2000], R16 ;  /* 0x0020001042007388 */ /* 0x0207e40000000c00 */
.L_x_5395:
[----:B------:R-:W-:Y:S05]  /*e560*/  BSYNC.RECONVERGENT B2 ;  /* 0x0000000000027941 */ /* 0x000fea0003800200 */
.L_x_5394:
        /* <DEDUP_REMOVED lines=54> */
.L_x_5407:
[----:B------:R-:W-:Y:S05]  /*e8d0*/  BSYNC.RECONVERGENT B0 ;  /* 0x0000000000007941 */ /* 0x000fea0003800200 */
.L_x_5406:
[----:B-----5:R1:W-:Y:S02]  /*e8e0*/  STS.128 [R66+0x800], R16 ;  /* 0x0008001042007388 */ /* 0x0203e40000000c00 */
.L_x_5405:
[----:B------:R-:W-:Y:S05]  /*e8f0*/  BSYNC.RECONVERGENT B1 ;  /* 0x0000000000017941 */ /* 0x000fea0003800200 */
.L_x_5404:
        /* <DEDUP_REMOVED lines=47> */
.L_x_5409:
[----:B------:R-:W-:Y:S05]  /*ebf0*/  BSYNC.RECONVERGENT B0 ;  /* 0x0000000000007941 */ /* 0x000fea0003800200 */
.L_x_5408:
[----:B-----5:R3:W-:Y:S02]  /*ec00*/  STS.128 [R66+0x2800], R16 ;  /* 0x0028001042007388 */ /* 0x0207e40000000c00 */
.L_x_5403:
[----:B------:R-:W-:Y:S05]  /*ec10*/  BSYNC.RECONVERGENT B2 ;  /* 0x0000000000027941 */ /* 0x000fea0003800200 */
.L_x_5402:
        /* <DEDUP_REMOVED lines=54> */
.L_x_5415:
[----:B------:R-:W-:Y:S05]  /*ef80*/  BSYNC.RECONVERGENT B0 ;  /* 0x0000000000007941 */ /* 0x000fea0003800200 */
.L_x_5414:
[----:B-----5:R1:W-:Y:S02]  /*ef90*/  STS.128 [R66+0x1000], R16 ;  /* 0x0010001042007388 */ /* 0x0203e40000000c00 */
.L_x_5413:
[----:B------:R-:W-:Y:S05]  /*efa0*/  BSYNC.RECONVERGENT B1 ;  /* 0x0000000000017941 */ /* 0x000fea0003800200 */
.L_x_5412:
        /* <DEDUP_REMOVED lines=47> */
.L_x_5417:
[----:B------:R-:W-:Y:S05]  /*f2a0*/  BSYNC.RECONVERGENT B0 ;  /* 0x0000000000007941 */ /* 0x000fea0003800200 */
.L_x_5416:
[----:B-----5:R1:W-:Y:S02]  /*f2b0*/  STS.128 [R66+0x3000], R16 ;  /* 0x0030001042007388 */ /* 0x0203e40000000c00 */
.L_x_5411:
[----:B------:R-:W-:Y:S05]  /*f2c0*/  BSYNC.RECONVERGENT B2 ;  /* 0x0000000000027941 */ /* 0x000fea0003800200 */
.L_x_5410:
        /* <DEDUP_REMOVED lines=53> */
.L_x_5421:
[----:B------:R-:W-:Y:S05]  /*f620*/  BSYNC.RECONVERGENT B0 ;  /* 0x0000000000007941 */ /* 0x000fea0003800200 */
.L_x_5420:
[----:B-----5:R3:W-:Y:S02]  /*f630*/  STS.128 [R66+0x1800], R16 ;  /* 0x0018001042007388 */ /* 0x0207e40000000c00 */
.L_x_5419:
[----:B------:R-:W-:Y:S05]  /*f640*/  BSYNC.RECONVERGENT B1 ;  /* 0x0000000000017941 */ /* 0x000fea0003800200 */
.L_x_5418:
        /* <DEDUP_REMOVED lines=46> */
.L_x_5423:
[----:B------:R-:W-:Y:S05]  /*f930*/  BSYNC.RECONVERGENT B0 ;  /* 0x0000000000007941 */ /* 0x000fea0003800200 */
.L_x_5422:
[----:B-----5:R3:W-:Y:S01]  /*f940*/  STS.128 [R66+0x3800], R16 ;  /* 0x0038001042007388 */ /* 0x0207e20000000c00 */
[----:B------:R-:W-:Y:S05]  /*f950*/  BRA `(.L_x_5392) ;  /* 0x0000002c00647947 */ /* 0x000fea0003800000 */
.L_x_5393:
        /* <DEDUP_REMOVED lines=96> */
.L_x_5428:
[----:B------:R-:W-:Y:S05]  /*ff60*/  BSYNC.RECONVERGENT B0 ;  /* 0x0000000000007941 */ /* 0x000fea0003800200 */
.L_x_5427:
[----:B------:R-:W-:Y:S05]  /*ff70*/  BSYNC.RECONVERGENT B1 ;  /* 0x0000000000017941 */ /* 0x000fea0003800200 */
.L_x_5426:
        /* <DEDUP_REMOVED lines=86> */
.L_x_5430:
[----:B------:R-:W-:Y:S05]  /*104e0*/  BSYNC.RECONVERGENT B0 ;  /* 0x0000000000007941 */ /* 0x000fea0003800200 */
.L_x_5429:
[----:B-----5:R4:W-:Y:S02]  /*104f0*/  STS.128 [R66+0x2000], R24 ;  /* 0x0020001842007388 */ /* 0x0209e40000000c00 */
.L_x_5425:
[----:B------:R-:W-:Y:S05]  /*10500*/  BSYNC.RECONVERGENT B2 ;  /* 0x0000000000027941 */ /* 0x000fea0003800200 */
.L_x_5424:
        /* <DEDUP_REMOVED lines=92> */
.L_x_5436:
[----:B------:R-:W-:Y:S05]  /*10ad0*/  BSYNC.RECONVERGENT B0 ;  /* 0x0000000000007941 */ /* 0x000fea0003800200 */
.L_x_5435:
[----:B-----5:R4:W-:Y:S02]  /*10ae0*/  STS.128 [R66+0x800], R24 ;  /* 0x0008001842007388 */ /* 0x0209e40000000c00 */
.L_x_5434:
[----:B------:R-:W-:Y:S05]  /*10af0*/  BSYNC.RECONVERGENT B1 ;  /* 0x0000000000017941 */ /* 0x000fea0003800200 */
.L_x_5433:
        /* <DEDUP_REMOVED lines=85> */
.L_x_5438:
[----:B------:R-:W-:Y:S05]  /*11050*/  BSYNC.RECONVERGENT B0 ;  /* 0x0000000000007941 */ /* 0x000fea0003800200 */
.L_x_5437:
[----:B-----5:R4:W-:Y:S02]  /*11060*/  STS.128 [R66+0x2800], R24 ;  /* 0x0028001842007388 */ /* 0x0209e40000000c00 */
.L_x_5432:
[----:B------:R-:W-:Y:S05]  /*11070*/  BSYNC.RECONVERGENT B2 ;  /* 0x0000000000027941 */ /* 0x000fea0003800200 */
.L_x_5431:
        /* <DEDUP_REMOVED lines=90> */
.L_x_5444:
[----:B------:R-:W-:Y:S05]  /*11620*/  BSYNC.RECONVERGENT B0 ;  /* 0x0000000000007941 */ /* 0x000fea0003800200 */
.L_x_5443:
[----:B-----5:R4:W-:Y:S02]  /*11630*/  STS.128 [R66+0x1000], R24 ;  /* 0x0010001842007388 */ /* 0x0209e40000000c00 */
.L_x_5442:
[----:B------:R-:W-:Y:S05]  /*11640*/  BSYNC.RECONVERGENT B1 ;  /* 0x0000000000017941 */ /* 0x000fea0003800200 */
.L_x_5441:
        /* <DEDUP_REMOVED lines=83> */
.L_x_5446:
[----:B------:R-:W-:Y:S05]  /*11b80*/  BSYNC.RECONVERGENT B0 ;  /* 0x0000000000007941 */ /* 0x000fea0003800200 */
.L_x_5445:
[----:B-----5:R4:W-:Y:S02]  /*11b90*/  STS.128 [R66+0x3000], R24 ;  /* 0x0030001842007388 */ /* 0x0209e40000000c00 */
.L_x_5440:
[----:B------:R-:W-:Y:S05]  /*11ba0*/  BSYNC.RECONVERGENT B2 ;  /* 0x0000000000027941 */ /* 0x000fea0003800200 */
.L_x_5439:
        /* <DEDUP_REMOVED lines=91> */
.L_x_5450:
[----:B------:R-:W-:Y:S05]  /*12160*/  BSYNC.RECONVERGENT B0 ;  /* 0x0000000000007941 */ /* 0x000fea0003800200 */
.L_x_5449:
[----:B-----5:R1:W-:Y:S02]  /*12170*/  STS.128 [R66+0x1800], R24 ;  /* 0x0018001842007388 */ /* 0x0203e40000000c00 */
.L_x_5448:
[----:B------:R-:W-:Y:S05]  /*12180*/  BSYNC.RECONVERGENT B1 ;  /* 0x0000000000017941 */ /* 0x000fea0003800200 */
.L_x_5447:
        /* <DEDUP_REMOVED lines=84> */
.L_x_5452:
[----:B------:R-:W-:Y:S05]  /*126d0*/  BSYNC.RECONVERGENT B0 ;  /* 0x0000000000007941 */ /* 0x000fea0003800200 */
.L_x_5451:
[----:B-----5:R1:W-:Y:S02]  /*126e0*/  STS.128 [R66+0x3800], R4 ;  /* 0x0038000442007388 */ /* 0x0203e40000000c00 */
.L_x_5392:
[----:B------:R-:W-:Y:S05]  /*126f0*/  BSYNC.RECONVERGENT B3 ;  /* 0x0000000000037941 */ /* 0x000fea0003800200 */
.L_x_5384:
[----:B------:R-:W-:Y:S01]  /*12700*/  IMAD.IADD R71, R64, 0x1, -R71 ;  /* 0x0000000140477824 */ /* 0x000fe200078e0a47 */
[----:B------:R-:W-:Y:S01]  /*12710*/  BSSY.RECONVERGENT B0, `(.L_x_5453) ;  /* 0x0000018000007945 */ /* 0x000fe20003800200 */
[C---:B-123--:R-:W-:Y:S02]  /*12720*/  VIADD R4, R118.reuse, 0x40 ;  /* 0x0000004076047836 */ /* 0x04efe40000000000 */
        /* <DEDUP_REMOVED lines=22> */
.L_x_5454:
[----:B------:R-:W-:Y:S05]  /*12890*/  BSYNC.RECONVERGENT B0 ;  /* 0x0000000000007941 */ /* 0x000fea0003800200 */
.L_x_5453:
[C---:B-1----:R-:W-:Y:S01]  /*128a0*/  LEA R6, P1, R69.reuse, R214, 0x1 ;  /* 0x000000d645067211 */ /* 0x042fe200078208ff */
        /* <DEDUP_REMOVED lines=17> */
.L_x_5456:
[----:B------:R-:W-:Y:S05]  /*129c0*/  BSYNC.RECONVERGENT B0 ;  /* 0x0000000000007941 */ /* 0x000fea0003800200 */
.L_x_5455:
        /* <DEDUP_REMOVED lines=16> */
.L_x_5458:
[----:B------:R-:W-:Y:S05]  /*12ad0*/  BSYNC.RECONVERGENT B0 ;  /* 0x0000000000007941 */ /* 0x000fea0003800200 */
.L_x_5457:
        /* <DEDUP_REMOVED lines=18> */
.L_x_5460:
[----:B------:R-:W-:Y:S05]  /*12c00*/  BSYNC.RECONVERGENT B0 ;  /* 0x0000000000007941 */ /* 0x000fea0003800200 */
.L_x_5459:
        /* <DEDUP_REMOVED lines=20> */
.L_x_5462:
[----:B------:R-:W-:Y:S05]  /*12d50*/  BSYNC.RECONVERGENT B0 ;  /* 0x0000000000007941 */ /* 0x000fea0003800200 */
.L_x_5461:
[----:B------:R-:W-:Y:S04]  /*12d60*/  BSSY.RECONVERGENT B0, `(.L_x_5463) ;  /* 0x0000010000007945 */ /* 0x000fe80003800200 */
[----:B------:R-:W-:Y:S05]  /*12d70*/  @P2 BRA `(.L_x_5464) ;  /* 0x0000000000382947 */ /* 0x000fea0003800000 */
[-C--:B------:R-:W-:Y:S02]  /*12d80*/  ISETP.GE.AND P3, PT, R14, R221.reuse, PT ;  /* 0x000000dd0e00720c */ /* 0x080fe40003f66270 */
[----:B------:R-:W-:Y:S02]  /*12d90*/  ISETP.GE.AND P2, PT, R9, R221, PT ;  /* 0x000000dd0900720c */ /* 0x000fe40003f46270 */
[----:B--23-5:R-:W-:-:S04]  /*12da0*/  LEA R10, P4, R208, R6, 0x7 ;  /* 0x00000006d00a7211 */ /* 0x02cfc800078838ff */
        /* <DEDUP_REMOVED lines=11> */
.L_x_5464:
[----:B------:R-:W-:Y:S05]  /*12e60*/  BSYNC.RECONVERGENT B0 ;  /* 0x0000000000007941 */ /* 0x000fea0003800200 */
.L_x_5463:
[----:B------:R-:W-:Y:S04]  /*12e70*/  BSSY.RECONVERGENT B0, `(.L_x_5465) ;  /* 0x0000013000007945 */ /* 0x000fe80003800200 */
[----:B------:R-:W-:Y:S05]  /*12e80*/  @P0 BRA `(.L_x_5466) ;  /* 0x0000000000440947 */ /* 0x000fea0003800000 */
        /* <DEDUP_REMOVED lines=17> */
.L_x_5466:
[----:B------:R-:W-:Y:S05]  /*12fa0*/  BSYNC.RECONVERGENT B0 ;  /* 0x0000000000007941 */ /* 0x000fea0003800200 */
.L_x_5465:
        /* <DEDUP_REMOVED lines=17> */
.L_x_5468:
[----:B------:R-:W-:Y:S05]  /*130c0*/  BSYNC.RECONVERGENT B0 ;  /* 0x0000000000007941 */ /* 0x000fea0003800200 */
.L_x_5467:
[----:B------:R-:W2:Y:S04]  /*130d0*/  LD.E.64 R12, desc[UR4][R132.64+0x1c0] ;  /* 0x0001c004840c7980 */ /* 0x000ea8000c101b00 */
[----:B-1----:R-:W4:Y:S01]  /*130e0*/  LD.E.64 R6, desc[UR4][R132.64+0x1b8] ;  /* 0x0001b80484067980 */ /* 0x002f22000c101b00 */
[----:B------:R-:W-:-:S03]  /*130f0*/  MOV R114, R222 ;  /* 0x000000de00727202 */ /* 0x000fc60000000f00 */
[----:B------:R-:W4:Y:S04]  /*13100*/  LD.E R5, desc[UR4][R132.64+0xd8] ;  /* 0x0000d80484057980 */ /* 0x000f28000c101900 */
[----:B------:R-:W0:Y:S01]  /*13110*/  LDGDEPBAR ;  /* 0x00000000000079af */ /* 0x000e220000000000 */
[----:B--23-5:R-:W-:-:S04]  /*13120*/  IMAD.WIDE.U32 R10, R223, R12, R114 ;  /* 0x0000000cdf0a7225 */ /* 0x02cfc800078e0072 */
[----:B------:R-:W-:Y:S01]  /*13130*/  IMAD R3, R13, R223, RZ ;  /* 0x000000df0d037224 */ /* 0x000fe200078e02ff */
[----:B----4-:R-:W-:-:S04]  /*13140*/  LEA R12, P0, R10, R6, 0x2 ;  /* 0x000000060a0c7211 */ /* 0x010fc800078010ff */
[----:B------:R-:W-:-:S04]  /*13150*/  IADD3 R3, PT, PT, R11, R3, RZ ;  /* 0x000000030b037210 */ /* 0x000fc80007ffe0ff */
[----:B------:R-:W-:-:S05]  /*13160*/  LEA.HI.X R13, R10, R7, R3, 0x2, P0 ;  /* 0x000000070a0d7211 */ /* 0x000fca00000f1403 */
[----:B------:R-:W2:Y:S01]  /*13170*/  LD.E R3, desc[UR4][R12.64] ;  /* 0x000000040c037980 */ /* 0x000ea2000c101900 */
[----:B------:R-:W2:Y:S01]  /*13180*/  MUFU.RCP R6, R5 ;  /* 0x0000000500067308 */ /* 0x000ea20000001000 */
        /* <DEDUP_REMOVED lines=20> */
.L_x_5470:
[----:B------:R2:W-:Y:S04]  /*132d0*/  STS.128 [R66+0xc000], RZ ;  /* 0x00c000ff42007388 */ /* 0x0005e80000000c00 */
[----:B------:R2:W-:Y:S02]  /*132e0*/  STS.128 [R66+0x10000], RZ ;  /* 0x010000ff42007388 */ /* 0x0005e40000000c00 */
.L_x_5471:
[----:B------:R-:W-:Y:S05]  /*132f0*/  BSYNC.RECONVERGENT B0 ;  /* 0x0000000000007941 */ /* 0x000fea0003800200 */
.L_x_5469:
        /* <DEDUP_REMOVED lines=25> */
.L_x_5473:
[----:B------:R-:W-:Y:S05]  /*13490*/  BSYNC.RECONVERGENT B0 ;  /* 0x0000000000007941 */ /* 0x000fea0003800200 */
.L_x_5472:
        /* <DEDUP_REMOVED lines=18> */
.L_x_5475:
[----:B------:R-:W-:Y:S05]  /*135c0*/  BSYNC.RECONVERGENT B0 ;  /* 0x0000000000007941 */ /* 0x000fea0003800200 */
.L_x_5474:
        /* <DEDUP_REMOVED lines=19> */
.L_x_5477:
[----:B------:R-:W-:Y:S05]  /*13700*/  BSYNC.RECONVERGENT B0 ;  /* 0x0000000000007941 */ /* 0x000fea0003800200 */
.L_x_5476:
        /* <DEDUP_REMOVED lines=21> */
.L_x_5479:
[----:B------:R-:W-:Y:S05]  /*13860*/  BSYNC.RECONVERGENT B0 ;  /* 0x0000000000007941 */ /* 0x000fea0003800200 */
.L_x_5478:
        /* <DEDUP_REMOVED lines=18> */
.L_x_5481:
[----:B------:R-:W-:Y:S05]  /*13990*/  BSYNC.RECONVERGENT B0 ;  /* 0x0000000000007941 */ /* 0x000fea0003800200 */
.L_x_5480:
        /* <DEDUP_REMOVED lines=21> */
.L_x_5483:
[----:B------:R-:W-:Y:S05]  /*13af0*/  BSYNC.RECONVERGENT B0 ;  /* 0x0000000000007941 */ /* 0x000fea0003800200 */
.L_x_5482:
        /* <DEDUP_REMOVED lines=19> */
.L_x_5485:
[----:B------:R-:W-:Y:S05]  /*13c30*/  BSYNC.RECONVERGENT B0 ;  /* 0x0000000000007941 */ /* 0x000fea0003800200 */
.L_x_5484:
[----:B------:R-:W5:Y:S01]  /*13c40*/  S2UR UR6, SR_CgaCtaId ;  /* 0x00000000000679c3 */ /* 0x000f620000008800 */
[----:B---3--:R-:W-:Y:S01]  /*13c50*/  SHF.R.U32.HI R203, RZ, 0x1, R138 ;  /* 0x00000001ffcb7819 */ /* 0x008fe2000001168a */
[C---:B------:R-:W-:Y:S01]  /*13c60*/  IMAD.SHL.U32 R204, R138.reuse, 0x20, RZ ;  /* 0x000000208acc7824 */ /* 0x040fe200078e00ff */
[C---:B------:R-:W-:Y:S01]  /*13c70*/  LOP3.LUT R2, R138.reuse, 0x8, RZ, 0xc0, !PT ;  /* 0x000000088a027812 */ /* 0x040fe200078ec0ff */
[C---:B------:R-:W-:Y:S01]  /*13c80*/  IMAD.SHL.U32 R67, R138.reuse, 0x40, RZ ;  /* 0x000000408a437824 */ /* 0x040fe200078e00ff */
[----:B-1----:R-:W-:Y:S01]  /*13c90*/  LOP3.LUT R4, R203, 0x8, RZ, 0xc0, !PT ;  /* 0x00000008cb047812 */ /* 0x002fe200078ec0ff */
        /* <DEDUP_REMOVED lines=8> */
[----:B------:R-:W0:Y:S01]  /*13d20*/  LDGDEPBAR ;  /* 0x00000000000079af */ /* 0x000e220000000000 */
[----:B------:R-:W-:Y:S01]  /*13d30*/  LOP3.LUT R2, R204, 0x200, R67, 0xf8, !PT ;  /* 0x00000200cc027812 */ /* 0x000fe200078ef843 */
[----:B------:R-:W-:Y:S01]  /*13d40*/  VIADD R231, R65, 0xffffffff ;  /* 0xffffffff41e77836 */ /* 0x000fe20000000000 */
[----:B------:R-:W-:Y:S01]  /*13d50*/  LOP3.LUT R55, R55, R0, RZ, 0x3c, !PT ;  /* 0x0000000037377212 */ /* 0x000fe200078e3cff */
[----:B------:R-:W-:Y:S01]  /*13d60*/  BSSY.RECONVERGENT B1, `(.L_x_5486) ;  /* 0x0000195000017945 */ /* 0x000fe20003800200 */
[----:B------:R-:W-:-:S02]  /*13d70*/  LOP3.LUT R130, R67, 0x400, RZ, 0xc0, !PT ;  /* 0x0000040043827812 */ /* 0x000fc400078ec0ff */
[----:B------:R-:W-:Y:S02]  /*13d80*/  LOP3.LUT R5, R5, R0, RZ, 0x3c, !PT ;  /* 0x0000000005057212 */ /* 0x000fe400078e3cff */
[----:B------:R-:W-:Y:S01]  /*13d90*/  LOP3.LUT R117, R2, R55, RZ, 0xfc, !PT ;  /* 0x0000003702757212 */ /* 0x000fe200078efcff */
[----:B-----5:R-:W-:Y:S01]  /*13da0*/  ULEA UR6, UR6, UR7, 0x18 ;  /* 0x0000000706067291 */ /* 0x020fe2000f8ec0ff */
[----:B------:R-:W-:Y:S01]  /*13db0*/  R2P PR, R138, 0x6 ;  /* 0x000000068a007804 */ /* 0x000fe20000000000 */
[----:B------:R-:W-:Y:S01]  /*13dc0*/  IMAD R130, R5, 0x2, R130 ;  /* 0x0000000205827824 */ /* 0x000fe200078e0282 */
[----:B------:R-:W-:-:S03]  /*13dd0*/  ISETP.GT.AND P0, PT, R231, R212, PT ;  /* 0x000000d4e700720c */ /* 0x000fc60003f04270 */
        /* <DEDUP_REMOVED lines=8> */
[----:B------:R-:W3:Y:S01]  /*13e60*/  LDSM.16.M88.4 R12, [R130+UR6+0x4800] ;  /* 0x00480006820c783b */ /* 0x000ee20008000200 */
[--C-:B------:R-:W-:Y:S02]  /*13e70*/  IMAD.IADD R141, R117, 0x1, R54.reuse ;  /* 0x00000001758d7824 */ /* 0x100fe400078e0236 */
[----:B------:R-:W-:Y:S01]  /*13e80*/  IMAD.IADD R135, R135, 0x1, R54 ;  /* 0x0000000187877824 */ /* 0x000fe200078e0236 */
[----:B------:R-:W5:Y:S01]  /*13e90*/  LDSM.16.M88.4 R4, [R130+UR6+0x5000] ;  /* 0x005000068204783b */ /* 0x000f620008000200 */
[C---:B------:R-:W-:Y:S02]  /*13ea0*/  IMAD.IADD R134, R52.reuse, 0x1, R141 ;  /* 0x0000000134867824 */ /* 0x040fe400078e028d */
[----:B------:R-:W-:Y:S01]  /*13eb0*/  IMAD.IADD R2, R52, 0x1, R135 ;  /* 0x0000000134027824 */ /* 0x000fe200078e0287 */
[----:B------:R-:W2:Y:S04]  /*13ec0*/  LDSM.16.M88.4 R104, [R130+UR6+0x5800] ;  /* 0x005800068268783b */ /* 0x000ea80008000200 */
        /* <DEDUP_REMOVED lines=12> */
[C---:B---3--:R-:W-:Y:S03]  /*13f90*/  HMMA.16816.F32.BF16 R16, R72.reuse, R12, RZ ;  /* 0x0000000c4810723c */ /* 0x048fe600000418ff */
[----:B------:R-:W-:Y:S04]  /*13fa0*/  LDSM.16.M88.4 R44, [R135+0x4000] ;  /* 0x00400000872c783b */ /* 0x000fe80000000200 */
[----:B------:R-:W-:Y:S01]  /*13fb0*/  LDSM.16.M88.4 R112, [R128+0x6800] ;  /* 0x006800008070783b */ /* 0x000fe20000000200 */
[C---:B-----5:R-:W-:Y:S03]  /*13fc0*/  HMMA.16816.F32.BF16 R8, R72.reuse, R4, RZ ;  /* 0x000000044808723c */ /* 0x060fe600000418ff */
[----:B------:R-:W-:Y:S04]  /*13fd0*/  LDSM.16.M88.4 R68, [R128+0x7000] ;  /* 0x007000008044783b */ /* 0x000fe80000000200 */
[----:B------:R-:W-:Y:S01]  /*13fe0*/  LDSM.16.M88.4 R116, [R117+0x2000] ;  /* 0x002000007574783b */ /* 0x000fe20000000200 */
[C---:B--2---:R-:W-:Y:S03]  /*13ff0*/  HMMA.16816.F32.BF16 R108, R72.reuse, R104, RZ ;  /* 0x00000068486c723c */ /* 0x044fe600000418ff */
        /* <DEDUP_REMOVED lines=104> */
[----:B------:R-:W5:Y:S04]  /*14680*/  LDSM.16.M88.4 R44, [R128+0xb800] ;  /* 0x00b80000802c783b */ /* 0x000f680000000200 */
[----:B------:R-:W-:Y:S03]  /*14690*/  LDSM.16.M88.4 R128, [R135+0x9800] ;  /* 0x009800008780783b */ /* 0x000fe60000000200 */
        /* <DEDUP_REMOVED lines=67> */
[----:B--2---:R-:W-:Y:S01]  /*14ad0*/  HMMA.16816.F32.BF16 R84, R68, R32, R84 ;  /* 0x000000204454723c */ /* 0x004fe20000041854 */
[----:B------:R-:W-:-:S07]  /*14ae0*/  LOP3.LUT R32, R67, 0x200, RZ, 0xc0, !PT ;  /* 0x0000020043207812 */ /* 0x000fce00078ec0ff */
[C---:B------:R-:W-:Y:S08]  /*14af0*/  HMMA.16816.F32.BF16 R80, R68.reuse, R34, R80 ;  /* 0x000000224450723c */ /* 0x040ff00000041850 */
[C---:B---3--:R-:W-:Y:S08]  /*14b00*/  HMMA.16816.F32.BF16 R76, R68.reuse, R28, R76 ;  /* 0x0000001c444c723c */ /* 0x048ff0000004184c */
        /* <DEDUP_REMOVED lines=16> */
.L_x_5489:
[----:B------:R-:W2:Y:S01]  /*14c10*/  LD.E R36, desc[UR4][R132.64+0x170] ;  /* 0x0001700484247980 */ /* 0x000ea2000c101900 */
[----:B------:R-:W-:Y:S01]  /*14c20*/  VIADD R33, R53, 0xffffff00 ;  /* 0xffffff0035217836 */ /* 0x000fe20000000000 */
[----:B------:R-:W-:-:S04]  /*14c30*/  SHF.L.U32 R35, R231, 0x7, RZ ;  /* 0x00000007e7237819 */ /* 0x000fc800000006ff */
[----:B------:R-:W-:Y:S02]  /*14c40*/  IABS R2, R33 ;  /* 0x0000002100027213 */ /* 0x000fe40000000000 */
[----:B------:R-:W-:Y:S02]  /*14c50*/  IABS R28, R35 ;  /* 0x00000023001c7213 */ /* 0x000fe40000000000 */
[-C--:B--2---:R-:W-:Y:S02]  /*14c60*/  IABS R30, R36.reuse ;  /* 0x00000024001e7213 */ /* 0x084fe40000000000 */
[-C--:B------:R-:W-:Y:S02]  /*14c70*/  IABS R29, R36.reuse ;  /* 0x00000024001d7213 */ /* 0x080fe40000000000 */
[----:B------:R-:W1:Y:S01]  /*14c80*/  I2F.RP R31, R30 ;  /* 0x0000001e001f7306 */ /* 0x000e620000209400 */
[----:B------:R-:W-:Y:S02]  /*14c90*/  LOP3.LUT R33, R33, R36, RZ, 0x3c, !PT ;  /* 0x0000002421217212 */ /* 0x000fe400078e3cff */
[----:B------:R-:W-:-:S02]  /*14ca0*/  IADD3 R29, PT, PT, RZ, -R29, RZ ;  /* 0x8000001dff1d7210 */ /* 0x000fc40007ffe0ff */
[----:B------:R-:W-:Y:S02]  /*14cb0*/  LOP3.LUT R35, R35, R36, RZ, 0x3c, !PT ;  /* 0x0000002423237212 */ /* 0x000fe400078e3cff */
[----:B------:R-:W-:Y:S02]  /*14cc0*/  ISETP.GE.AND P0, PT, R33, RZ, PT ;  /* 0x000000ff2100720c */ /* 0x000fe40003f06270 */
[----:B------:R-:W-:Y:S01]  /*14cd0*/  ISETP.GE.AND P3, PT, R35, RZ, PT ;  /* 0x000000ff2300720c */ /* 0x000fe20003f66270 */
        /* <DEDUP_REMOVED lines=10> */
[-C--:B------:R-:W-:Y:S01]  /*14d80*/  IMAD R37, R31, R29.reuse, R2 ;  /* 0x0000001d1f257224 */ /* 0x080fe200078e0202 */
[----:B------:R-:W-:Y:S01]  /*14d90*/  LOP3.LUT R2, RZ, R36, RZ, 0x33, !PT ;  /* 0x00000024ff027212 */ /* 0x000fe200078e33ff */
        /* <DEDUP_REMOVED lines=36> */
.L_x_5490:
[----:B------:R-:W-:Y:S05]  /*14fe0*/  BSYNC.RECONVERGENT B0 ;  /* 0x0000000000007941 */ /* 0x000fea0003800200 */
.L_x_5488:
[----:B------:R-:W-:Y:S01]  /*14ff0*/  ISETP.GE.AND P1, PT, R0, R221, PT ;  /* 0x000000dd0000720c */ /* 0x000fe20003f26270 */
[----:B------:R-:W-:Y:S01]  /*15000*/  IMAD.SHL.U32 R29, R208, 0x20, RZ ;  /* 0x00000020d01d7824 */ /* 0x000fe200078e00ff */
[----:B------:R-:W-:-:S04]  /*15010*/  LOP3.LUT R0, R0, 0x40, RZ, 0xfc, !PT ;  /* 0x0000004000007812 */ /* 0x000fc800078efcff */
[----:B------:R-:W-:Y:S02]  /*15020*/  ISETP.GE.AND P0, PT, R0, R221, PT ;  /* 0x000000dd0000720c */ /* 0x000fe40003f06270 */
[----:B------:R-:W-:Y:S02]  /*15030*/  SHF.L.U64.HI R0, R208, 0x5, R209 ;  /* 0x00000005d0007819 */ /* 0x000fe400000102d1 */
[----:B------:R-:W-:-:S03]  /*15040*/  IADD3 R30, P3, PT, R29, R214, RZ ;  /* 0x000000d61d1e7210 */ /* 0x000fc60007f7e0ff */
[--C-:B------:R-:W-:Y:S02]  /*15050*/  @!P1 IMAD.MOV.U32 R215, RZ, RZ, R213.reuse ;  /* 0x000000ffffd79224 */ /* 0x100fe400078e00d5 */
[----:B------:R-:W-:Y:S01]  /*15060*/  IMAD.X R31, R0, 0x1, R213, P3 ;  /* 0x00000001001f7824 */ /* 0x000fe200018e06d5 */
[-C--:B------:R-:W-:Y:S02]  /*15070*/  IADD3 R40, P3, PT, R30, R29.reuse, RZ ;  /* 0x0000001d1e287210 */ /* 0x080fe40007f7e0ff */
[----:B------:R-:W-:Y:S01]  /*15080*/  @!PT LDS RZ, [RZ] ;  /* 0x00000000fffff984 */ /* 0x000fe20000000800 */
[----:B------:R-:W-:Y:S01]  /*15090*/  @!PT LDS RZ, [RZ] ;  /* 0x00000000fffff984 */ /* 0x000fe20000000800 */
[----:B------:R-:W-:Y:S01]  /*150a0*/  @!PT LDS RZ, [RZ] ;  /* 0x00000000fffff984 */ /* 0x000fe20000000800 */
[----:B------:R1:W-:Y:S02]  /*150b0*/  @!P1 LDGSTS.E.BYPASS.LTC128B.128 [R66+0x4000], desc[UR4][R214.64] ;  /* 0x04000000d6429fae */ /* 0x0003e4000b981a04 */
[----:B------:R-:W-:Y:S02]  /*150c0*/  IADD3.X R41, PT, PT, R31, R0, RZ, P3, !PT ;  /* 0x000000001f297210 */ /* 0x000fe40001ffe4ff */
[----:B------:R2:W-:Y:S01]  /*150d0*/  @P1 STS.128 [R66+0x4000], RZ ;  /* 0x004000ff42001388 */ /* 0x0005e20000000c00 */
[----:B------:R-:W-:-:S05]  /*150e0*/  IADD3 R38, P3, PT, R40, R29, RZ ;  /* 0x0000001d28267210 */ /* 0x000fca0007f7e0ff */
        /* <DEDUP_REMOVED lines=92> */
.L_x_5487:
[----:B------:R-:W-:Y:S05]  /*156b0*/  BSYNC.RECONVERGENT B1 ;  /* 0x0000000000017941 */ /* 0x000fea0003800200 */
.L_x_5486:
[----:B------:R-:W-:Y:S01]  /*156c0*/  SHF.R.U32.HI R0, RZ, 0x2, R138 ;  /* 0x00000002ff007819 */ /* 0x000fe2000001168a */
[----:B------:R-:W-:Y:S01]  /*156d0*/  IMAD.SHL.U32 R2, R138, 0x2, RZ ;  /* 0x000000028a027824 */ /* 0x000fe200078e00ff */
[----:B--2---:R-:W2:Y:S02]  /*156e0*/  LD.E R66, desc[UR4][R132.64+0xdc] ;  /* 0x0000dc0484427980 */ /* 0x004ea4000c101900 */
[----:B------:R-:W-:Y:S02]  /*156f0*/  LOP3.LUT R0, R0, 0x7, RZ, 0xc0, !PT ;  /* 0x0000000700007812 */ /* 0x000fe400078ec0ff */
[----:B------:R-:W-:Y:S02]  /*15700*/  LOP3.LUT R2, R2, 0x6, RZ, 0xc0, !PT ;  /* 0x0000000602027812 */ /* 0x000fe400078ec0ff */
[----:B------:R-:W-:-:S03]  /*15710*/  LOP3.LUT R28, R0, 0x1f0, R203, 0xf8, !PT ;  /* 0x000001f0001c7812 */ /* 0x000fc600078ef8cb */
[----:B------:R-:W-:Y:S02]  /*15720*/  IMAD R31, R231, 0x80, R2 ;  /* 0x00000080e71f7824 */ /* 0x000fe400078e0202 */
        /* <DEDUP_REMOVED lines=9> */
[----:B------:R-:W-:Y:S01]  /*157c0*/  IMAD.IADD R28, R29, 0x1, -R113 ;  /* 0x000000011d1c7824 */ /* 0x000fe200078e0a71 */
[----:B------:R-:W-:Y:S01]  /*157d0*/  ISETP.GE.AND P5, PT, R71, R64, PT ;  /* 0x000000404700720c */ /* 0x000fe20003fa6270 */
[----:B------:R-:W-:-:S02]  /*157e0*/  IMAD.IADD R58, R29, 0x1, -R115 ;  /* 0x000000011d3a7824 */ /* 0x000fc400078e0a73 */
        /* <DEDUP_REMOVED lines=8> */
[C---:B------:R-:W-:Y:S01]  /*15870*/  VIADD R45, R31.reuse, 0x29 ;  /* 0x000000291f2d7836 */ /* 0x040fe20000000000 */
[----:B------:R-:W-:Y:S01]  /*15880*/  IABS R44, R44 ;  /* 0x0000002c002c7213 */ /* 0x000fe20000000000 */
[----:B------:R-:W-:Y:S01]  /*15890*/  VIADD R67, R31, 0x20 ;  /* 0x000000201f437836 */ /* 0x000fe20000000000 */
[----:B------:R-:W-:Y:S01]  /*158a0*/  ISETP.GE.AND P6, PT, R28, R64, PT ;  /* 0x000000401c00720c */ /* 0x000fe20003fc6270 */
[----:B------:R-:W-:-:S02]  /*158b0*/  IMAD.IADD R28, R29, 0x1, -R28 ;  /* 0x000000011d1c7824 */ /* 0x000fc400078e0a1c */
[----:B------:R-:W-:Y:S01]  /*158c0*/  FFMA.FTZ R58, -R3, R58, R17 ;  /* 0x0000003a033a7223 */ /* 0x000fe20000010111 */
[C---:B------:R-:W-:Y:S01]  /*158d0*/  IMAD.IADD R17, R29.reuse, 0x1, -R61 ;  /* 0x000000011d117824 */ /* 0x040fe200078e0a3d */
[----:B------:R-:W-:Y:S01]  /*158e0*/  I2FP.F32.S32 R44, R44 ;  /* 0x0000002c002c7245 */ /* 0x000fe20000201400 */
[C---:B------:R-:W-:Y:S01]  /*158f0*/  IMAD.IADD R36, R29.reuse, 0x1, -R69 ;  /* 0x000000011d247824 */ /* 0x040fe200078e0a45 */
[----:B------:R-:W-:Y:S01]  /*15900*/  IABS R28, R28 ;  /* 0x0000001c001c7213 */ /* 0x000fe20000000000 */
[----:B------:R-:W-:Y:S01]  /*15910*/  IMAD.IADD R30, R29, 0x1, -R63 ;  /* 0x000000011d1e7824 */ /* 0x000fe200078e0a3f */
[----:B------:R-:W-:Y:S01]  /*15920*/  IABS R17, R17 ;  /* 0x0000001100117213 */ /* 0x000fe20000000000 */
[----:B------:R-:W-:Y:S01]  /*15930*/  VIADD R47, R31, 0x39 ;  /* 0x000000391f2f7836 */ /* 0x000fe20000000000 */
[----:B------:R-:W-:Y:S01]  /*15940*/  I2FP.F32.S32 R28, R28 ;  /* 0x0000001c001c7245 */ /* 0x000fe20000201400 */
[----:B------:R-:W-:Y:S01]  /*15950*/  IMAD.IADD R38, R29, 0x1, -R45 ;  /* 0x000000011d267824 */ /* 0x000fe200078e0a2d */
[----:B------:R-:W-:Y:S01]  /*15960*/  I2FP.F32.S32 R17, R17 ;  /* 0x0000001100117245 */ /* 0x000fe20000201400 */
[----:B------:R-:W-:Y:S01]  /*15970*/  FFMA.FTZ R44, -R3, R44, R21 ;  /* 0x0000002c032c7223 */ /* 0x000fe20000010115 */
[----:B------:R-:W-:-:S02]  /*15980*/  IMAD.IADD R21, R29, 0x1, -R67 ;  /* 0x000000011d157824 */ /* 0x000fc400078e0a43 */
[C---:B------:R-:W-:Y:S01]  /*15990*/  FFMA.FTZ R20, -R3.reuse, R28, R20 ;  /* 0x0000001c03147223 */ /* 0x040fe20000010114 */
[----:B------:R-:W-:Y:S01]  /*159a0*/  IABS R36, R36 ;  /* 0x0000002400247213 */ /* 0x000fe20000000000 */
[----:B------:R-:W-:Y:S01]  /*159b0*/  FFMA.FTZ R28, -R3, R17, R4 ;  /* 0x00000011031c7223 */ /* 0x000fe20000010104 */
[----:B------:R-:W-:Y:S01]  /*159c0*/  IMAD.IADD R4, R29, 0x1, -R47 ;  /* 0x000000011d047824 */ /* 0x000fe200078e0a2f */
[----:B------:R-:W-:Y:S01]  /*159d0*/  IABS R30, R30 ;  /* 0x0000001e001e7213 */ /* 0x000fe20000000000 */
[C---:B------:R-:W-:Y:S01]  /*159e0*/  VIADD R59, R31.reuse, 0x18 ;  /* 0x000000181f3b7836 */ /* 0x040fe20000000000 */
[----:B------:R-:W-:Y:S01]  /*159f0*/  IABS R38, R38 ;  /* 0x0000002600267213 */ /* 0x000fe20000000000 */
[C---:B------:R-:W-:Y:S01]  /*15a00*/  VIADD R49, R31.reuse, 0x38 ;  /* 0x000000381f317836 */ /* 0x040fe20000000000 */
[----:B------:R-:W-:Y:S01]  /*15a10*/  IABS R21, R21 ;  /* 0x0000001500157213 */ /* 0x000fe20000000000 */
[----:B------:R-:W-:Y:S01]  /*15a20*/  VIADD R35, R31, 0x40 ;  /* 0x000000401f237836 */ /* 0x000fe20000000000 */
[----:B------:R-:W-:Y:S01]  /*15a30*/  I2FP.F32.S32 R36, R36 ;  /* 0x0000002400247245 */ /* 0x000fe20000201400 */
[----:B------:R-:W-:Y:S01]  /*15a40*/  FFMA.FTZ R48, -R3, R48, R25 ;  /* 0x0000003003307223 */ /* 0x000fe20000010119 */
[----:B------:R-:W-:Y:S01]  /*15a50*/  I2FP.F32.S32 R30, R30 ;  /* 0x0000001e001e7245 */ /* 0x000fe20000201400 */
[----:B------:R-:W-:Y:S01]  /*15a60*/  VIADD R57, R31, 0x30 ;  /* 0x000000301f397836 */ /* 0x000fe20000000000 */
[----:B------:R-:W-:Y:S01]  /*15a70*/  IABS R4, R4 ;  /* 0x0000000400047213 */ /* 0x000fe20000000000 */
[C---:B------:R-:W-:Y:S01]  /*15a80*/  FFMA.FTZ R36, -R3.reuse, R36, R13 ;  /* 0x0000002403247223 */ /* 0x040fe2000001010d */
[----:B------:R-:W-:Y:S01]  /*15a90*/  I2FP.F32.S32 R38, R38 ;  /* 0x0000002600267245 */ /* 0x000fe20000201400 */
[----:B------:R-:W-:Y:S01]  /*15aa0*/  FFMA.FTZ R30, -R3, R30, R9 ;  /* 0x0000001e031e7223 */ /* 0x000fe20000010109 */
[----:B------:R-:W-:Y:S01]  /*15ab0*/  I2FP.F32.S32 R21, R21 ;  /* 0x0000001500157245 */ /* 0x000fe20000201400 */
[----:B------:R-:W-:Y:S01]  /*15ac0*/  IMAD.IADD R25, R29, 0x1, -R59 ;  /* 0x000000011d197824 */ /* 0x000fe200078e0a3b */
[----:B------:R-:W-:Y:S01]  /*15ad0*/  I2FP.F32.S32 R4, R4 ;  /* 0x0000000400047245 */ /* 0x000fe20000201400 */
[----:B------:R-:W-:Y:S01]  /*15ae0*/  FFMA.FTZ R38, -R3, R38, R5 ;  /* 0x0000002603267223 */ /* 0x000fe20000010105 */
[----:B------:R-:W-:-:S02]  /*15af0*/  IMAD.IADD R9, R29, 0x1, -R49 ;  /* 0x000000011d097824 */ /* 0x000fc400078e0a31 */
        /* <DEDUP_REMOVED lines=15> */
[C---:B------:R-:W-:Y:S01]  /*15bf0*/  VIADD R41, R31.reuse, 0x48 ;  /* 0x000000481f297836 */ /* 0x040fe20000000000 */
[----:B------:R-:W-:Y:S01]  /*15c00*/  IABS R4, R4 ;  /* 0x0000000400047213 */ /* 0x000fe20000000000 */
[----:B------:R-:W-:Y:S01]  /*15c10*/  VIADD R37, R31, 0x50 ;  /* 0x000000501f257836 */ /* 0x000fe20000000000 */
[----:B------:R-:W-:Y:S01]  /*15c20*/  I2FP.F32.S32 R5, R5 ;  /* 0x0000000500057245 */ /* 0x000fe20000201400 */
[C---:B------:R-:W-:Y:S01]  /*15c30*/  FFMA.FTZ R56, -R3.reuse, R25, R12 ;  /* 0x0000001903387223 */ /* 0x040fe2000001010c */
[----:B------:R-:W-:Y:S01]  /*15c40*/  I2FP.F32.S32 R8, R8 ;  /* 0x0000000800087245 */ /* 0x000fe20000201400 */
[----:B------:R-:W-:Y:S01]  /*15c50*/  FFMA.FTZ R104, -R3, R9, R104 ;  /* 0x0000000903687223 */ /* 0x000fe20000010168 */
[----:B------:R-:W-:Y:S01]  /*15c60*/  I2FP.F32.S32 R4, R4 ;  /* 0x0000000400047245 */ /* 0x000fe20000201400 */
[----:B------:R-:W-:-:S02]  /*15c70*/  VIADD R39, R31, 0x49 ;  /* 0x000000491f277836 */ /* 0x000fc40000000000 */
[----:B------:R-:W-:Y:S01]  /*15c80*/  FFMA.FTZ R100, -R3, R5, R100 ;  /* 0x0000000503647223 */ /* 0x000fe20000010164 */
[C---:B------:R-:W-:Y:S01]  /*15c90*/  IMAD.IADD R12, R29.reuse, 0x1, -R43 ;  /* 0x000000011d0c7824 */ /* 0x040fe200078e0a2b */
[----:B------:R-:W-:Y:S01]  /*15ca0*/  IABS R33, R33 ;  /* 0x0000002100217213 */ /* 0x000fe20000000000 */
[----:B------:R-:W-:Y:S02]  /*15cb0*/  IMAD.IADD R9, R29, 0x1, -R41 ;  /* 0x000000011d097824 */ /* 0x000fe400078e0a29 */
[----:B------:R-:W-:Y:S01]  /*15cc0*/  FFMA.FTZ R108, -R3, R8, R108 ;  /* 0x00000008036c7223 */ /* 0x000fe2000001016c */
[----:B------:R-:W-:Y:S02]  /*15cd0*/  VIADD R17, R31, 0x61 ;  /* 0x000000611f117836 */ /* 0x000fe40000000000 */
[----:B------:R-:W-:Y:S01]  /*15ce0*/  FFMA.FTZ R93, -R3, R4, R93 ;  /* 0x00000004035d7223 */ /* 0x000fe2000001015d */
[C---:B------:R-:W-:Y:S01]  /*15cf0*/  IMAD.IADD R5, R29.reuse, 0x1, -R37 ;  /* 0x000000011d057824 */ /* 0x040fe200078e0a25 */
[----:B------:R-:W-:Y:S01]  /*15d00*/  I2FP.F32.S32 R33, R33 ;  /* 0x0000002100217245 */ /* 0x000fe20000201400 */
[C---:B------:R-:W-:Y:S01]  /*15d10*/  IMAD.IADD R8, R29.reuse, 0x1, -R39 ;  /* 0x000000011d087824 */ /* 0x040fe200078e0a27 */
[----:B------:R-:W-:Y:S01]  /*15d20*/  IABS R12, R12 ;  /* 0x0000000c000c7213 */ /* 0x000fe20000000000 */
[----:B------:R-:W-:Y:S01]  /*15d30*/  IMAD.IADD R4, R29, 0x1, -R17 ;  /* 0x000000011d047824 */ /* 0x000fe200078e0a11 */
[----:B------:R-:W-:Y:S01]  /*15d40*/  IABS R9, R9 ;  /* 0x0000000900097213 */ /* 0x000fe20000000000 */
[----:B------:R-:W-:Y:S01]  /*15d50*/  FFMA.FTZ R16, -R3, R33, R16 ;  /* 0x0000002103107223 */ /* 0x000fe20000010110 */
[----:B------:R-:W-:Y:S01]  /*15d60*/  IABS R5, R5 ;  /* 0x0000000500057213 */ /* 0x000fe20000000000 */
[C---:B------:R-:W-:Y:S01]  /*15d70*/  VIADD R33, R31.reuse, 0x58 ;  /* 0x000000581f217836 */ /* 0x040fe20000000000 */
[----:B------:R-:W-:Y:S01]  /*15d80*/  IABS R8, R8 ;  /* 0x0000000800087213 */ /* 0x000fe20000000000 */
[C---:B------:R-:W-:Y:S01]  /*15d90*/  VIADD R21, R31.reuse, 0x60 ;  /* 0x000000601f157836 */ /* 0x040fe20000000000 */
[----:B------:R-:W-:Y:S01]  /*15da0*/  I2FP.F32.S32 R12, R12 ;  /* 0x0000000c000c7245 */ /* 0x000fe20000201400 */
[----:B------:R-:W-:Y:S01]  /*15db0*/  VIADD R25, R31, 0x59 ;  /* 0x000000591f197836 */ /* 0x000fe20000000000 */
        /* <DEDUP_REMOVED lines=12> */
[----:B------:R-:W-:Y:S02]  /*15e80*/  IMAD.IADD R5, R29, 0x1, -R31 ;  /* 0x000000011d057824 */ /* 0x000fe400078e0a1f */
[----:B------:R-:W-:Y:S01]  /*15e90*/  FFMA.FTZ R85, -R3, R4, R85 ;  /* 0x0000000403557223 */ /* 0x000fe20000010155 */
[----:B------:R-:W-:Y:S01]  /*15ea0*/  IMAD.IADD R8, R29, 0x1, -R25 ;  /* 0x000000011d087824 */ /* 0x000fe200078e0a19 */
[----:B------:R-:W-:Y:S01]  /*15eb0*/  ISETP.GE.AND P4, PT, R117, R64, PT ;  /* 0x000000407500720c */ /* 0x000fe20003f86270 */
[C---:B------:R-:W-:Y:S01]  /*15ec0*/  IMAD.IADD R4, R50.reuse, 0x1, -R31 ;  /* 0x0000000132047824 */ /* 0x040fe200078e0a1f */
[----:B------:R-:W-:Y:S01]  /*15ed0*/  IABS R12, R12 ;  /* 0x0000000c000c7213 */ /* 0x000fe20000000000 */
[C---:B------:R-:W-:Y:S01]  /*15ee0*/  IMAD.IADD R117, R50.reuse, 0x1, -R117 ;  /* 0x0000000132757824 */ /* 0x040fe200078e0a75 */
[----:B------:R-:W-:Y:S01]  /*15ef0*/  IABS R9, R9 ;  /* 0x0000000900097213 */ /* 0x000fe20000000000 */
[C---:B------:R-:W-:Y:S01]  /*15f00*/  IMAD.IADD R113, R50.reuse, 0x1, -R113 ;  /* 0x0000000132717824 */ /* 0x040fe200078e0a71 */
[----:B------:R-:W-:Y:S01]  /*15f10*/  IABS R5, R5 ;  /* 0x0000000500057213 */ /* 0x000fe20000000000 */
[C---:B------:R-:W-:Y:S01]  /*15f20*/  IMAD.IADD R115, R50.reuse, 0x1, -R115 ;  /* 0x0000000132737824 */ /* 0x040fe200078e0a73 */
[----:B------:R-:W-:Y:S01]  /*15f30*/  IABS R8, R8 ;  /* 0x0000000800087213 */ /* 0x000fe20000000000 */
[----:B------:R-:W-:Y:S01]  /*15f40*/  IMAD.IADD R71, R50, 0x1, -R71 ;  /* 0x0000000132477824 */ /* 0x000fe200078e0a47 */
[----:B------:R-:W-:Y:S01]  /*15f50*/  I2FP.F32.S32 R12, R12 ;  /* 0x0000000c000c7245 */ /* 0x000fe20000201400 */
[----:B------:R-:W-:Y:S01]  /*15f60*/  VIADD R51, R31, 0x31 ;  /* 0x000000311f337836 */ /* 0x000fe20000000000 */
[----:B------:R-:W-:-:S02]  /*15f70*/  I2FP.F32.S32 R9, R9 ;  /* 0x0000000900097245 */ /* 0x000fc40000201400 */
[----:B------:R-:W-:Y:S01]  /*15f80*/  IABS R4, R4 ;  /* 0x0000000400047213 */ /* 0x000fe20000000000 */
[C---:B------:R-:W-:Y:S01]  /*15f90*/  FFMA.FTZ R88, -R3.reuse, R12, R88 ;  /* 0x0000000c03587223 */ /* 0x040fe20000010158 */
[----:B------:R-:W-:Y:S01]  /*15fa0*/  I2FP.F32.S32 R5, R5 ;  /* 0x0000000500057245 */ /* 0x000fe20000201400 */
[----:B------:R-:W-:Y:S01]  /*15fb0*/  FFMA.FTZ R84, -R3, R9, R84 ;  /* 0x0000000903547223 */ /* 0x000fe20000010154 */
[----:B------:R-:W-:Y:S01]  /*15fc0*/  IABS R117, R117 ;  /* 0x0000007500757213 */ /* 0x000fe20000000000 */
[----:B------:R-:W-:Y:S01]  /*15fd0*/  IMAD.IADD R34, R29, 0x1, -R51 ;  /* 0x000000011d227824 */ /* 0x000fe200078e0a33 */
[----:B------:R-:W-:Y:S01]  /*15fe0*/  IABS R113, R113 ;  /* 0x0000007100717213 */ /* 0x000fe20000000000 */
[CC--:B------:R-:W-:Y:S01]  /*15ff0*/  FFMA.FTZ R9, -R3.reuse, R5.reuse, R24 ;  /* 0x0000000503097223 */ /* 0x0c0fe20000010118 */
[----:B------:R-:W-:Y:S01]  /*16000*/  I2FP.F32.S32 R8, R8 ;  /* 0x0000000800087245 */ /* 0x000fe20000201400 */
[----:B------:R-:W-:Y:S01]  /*16010*/  FFMA.FTZ R22, -R3, R5, R22 ;  /* 0x0000000503167223 */ /* 0x000fe20000010116 */
[----:B------:R-:W-:-:S02]  /*16020*/  IABS R115, R115 ;  /* 0x0000007300737213 */ /* 0x000fc40000000000 */
[----:B------:R-:W-:Y:S01]  /*16030*/  I2FP.F32.S32 R4, R4 ;  /* 0x0000000400047245 */ /* 0x000fe20000201400 */
[C---:B------:R-:W-:Y:S01]  /*16040*/  FFMA.FTZ R89, -R3.reuse, R8, R89 ;  /* 0x0000000803597223 */ /* 0x040fe20000010159 */
        /* <DEDUP_REMOVED lines=8> */
[----:B------:R-:W-:Y:S01]  /*160d0*/  FSEL R46, R20, -INF , !P6 ;  /* 0xff800000142e7808 */ /* 0x000fe20007000000 */
[----:B------:R-:W-:Y:S01]  /*160e0*/  FFMA.FTZ R12, -R3, R24, R19 ;  /* 0x00000018030c7223 */ /* 0x000fe20000010113 */
[----:B------:R-:W-:-:S02]  /*160f0*/  IMAD.IADD R24, R50, 0x1, -R63 ;  /* 0x0000000132187824 */ /* 0x000fc400078e0a3f */
[----:B------:R-:W-:Y:S01]  /*16100*/  FFMA.FTZ R23, -R3, R8, R23 ;  /* 0x0000000803177223 */ /* 0x000fe20000010117 */
[----:B------:R-:W-:Y:S01]  /*16110*/  FSEL R18, R16, -INF , !P4 ;  /* 0xff80000010127808 */ /* 0x000fe20006000000 */
[----:B------:R-:W-:Y:S01]  /*16120*/  IMAD.IADD R19, R50, 0x1, -R61 ;  /* 0x0000000132137824 */ /* 0x000fe200078e0a3d */
[----:B------:R-:W-:Y:S01]  /*16130*/  FSEL R16, R4, -INF , !P4 ;  /* 0xff80000004107808 */ /* 0x000fe20006000000 */
[C---:B------:R-:W-:Y:S01]  /*16140*/  IMAD.IADD R4, R50.reuse, 0x1, -R59 ;  /* 0x0000000132047824 */ /* 0x040fe200078e0a3b */
[----:B------:R-:W-:Y:S01]  /*16150*/  IABS R24, R24 ;  /* 0x0000001800187213 */ /* 0x000fe20000000000 */
[C---:B------:R-:W-:Y:S01]  /*16160*/  IMAD.IADD R8, R50.reuse, 0x1, -R69 ;  /* 0x0000000132087824 */ /* 0x040fe200078e0a45 */
[----:B------:R-:W-:Y:S01]  /*16170*/  FSEL R20, R23, -INF , !P5 ;  /* 0xff80000017147808 */ /* 0x000fe20006800000 */
[----:B------:R-:W-:Y:S01]  /*16180*/  IMAD.IADD R23, R50, 0x1, -R67 ;  /* 0x0000000132177824 */ /* 0x000fe200078e0a43 */
[----:B------:R-:W-:Y:S02]  /*16190*/  IABS R19, R19 ;  /* 0x0000001300137213 */ /* 0x000fe40000000000 */
[----:B------:R-:W-:-:S02]  /*161a0*/  IABS R4, R4 ;  /* 0x0000000400047213 */ /* 0x000fc40000000000 */
[----:B------:R-:W-:Y:S02]  /*161b0*/  IABS R8, R8 ;  /* 0x0000000800087213 */ /* 0x000fe40000000000 */
[----:B------:R-:W-:Y:S02]  /*161c0*/  I2FP.F32.S32 R24, R24 ;  /* 0x0000001800187245 */ /* 0x000fe40000201400 */
[----:B------:R-:W-:Y:S02]  /*161d0*/  I2FP.F32.S32 R19, R19 ;  /* 0x0000001300137245 */ /* 0x000fe40000201400 */
[----:B------:R-:W-:Y:S02]  /*161e0*/  FSEL R9, R9, -INF , !P1 ;  /* 0xff80000009097808 */ /* 0x000fe40004800000 */
[----:B------:R-:W-:Y:S02]  /*161f0*/  FSEL R5, R5, -INF , !P1 ;  /* 0xff80000005057808 */ /* 0x000fe40004800000 */
[----:B------:R-:W-:-:S02]  /*16200*/  ISETP.GE.AND P1, PT, R59, R64, PT ;  /* 0x000000403b00720c */ /* 0x000fc40003f26270 */
[----:B------:R-:W-:Y:S02]  /*16210*/  IABS R23, R23 ;  /* 0x0000001700177213 */ /* 0x000fe40000000000 */
[----:B------:R-:W-:Y:S01]  /*16220*/  I2FP.F32.S32 R4, R4 ;  /* 0x0000000400047245 */ /* 0x000fe20000201400 */
[C---:B------:R-:W-:Y:S01]  /*16230*/  FFMA.FTZ R11, -R3.reuse, R24, R11 ;  /* 0x00000018030b7223 */ /* 0x040fe2000001010b */
[----:B------:R-:W-:Y:S01]  /*16240*/  I2FP.F32.S32 R8, R8 ;  /* 0x0000000800087245 */ /* 0x000fe20000201400 */
[----:B------:R-:W-:Y:S01]  /*16250*/  FFMA.FTZ R246, -R3, R19, R6 ;  /* 0x0000001303f67223 */ /* 0x000fe20000010106 */
[----:B------:R-:W-:Y:S02]  /*16260*/  FSEL R44, R44, -INF , !P5 ;  /* 0xff8000002c2c7808 */ /* 0x000fe40006800000 */
[----:B------:R-:W-:Y:S01]  /*16270*/  ISETP.GE.AND P5, PT, R63, R64, PT ;  /* 0x000000403f00720c */ /* 0x000fe20003fa6270 */
[----:B------:R-:W-:Y:S01]  /*16280*/  FFMA.FTZ R4, -R3, R4, R14 ;  /* 0x0000000403047223 */ /* 0x000fe2000001010e */
[----:B------:R-:W-:-:S02]  /*16290*/  I2FP.F32.S32 R23, R23 ;  /* 0x0000001700177245 */ /* 0x000fc40000201400 */
[----:B------:R-:W-:Y:S01]  /*162a0*/  FSEL R6, R56, -INF , !P1 ;  /* 0xff80000038067808 */ /* 0x000fe20004800000 */
[----:B------:R-:W-:Y:S01]  /*162b0*/  IMAD.IADD R56, R50, 0x1, -R51 ;  /* 0x0000000132387824 */ /* 0x000fe200078e0a33 */
[----:B------:R-:W-:Y:S01]  /*162c0*/  FSEL R48, R48, -INF , !P0 ;  /* 0xff80000030307808 */ /* 0x000fe20004000000 */
[----:B------:R-:W-:Y:S01]  /*162d0*/  FFMA.FTZ R8, -R3, R8, R15 ;  /* 0x0000000803087223 */ /* 0x000fe2000001010f */
[----:B------:R-:W-:Y:S01]  /*162e0*/  FSEL R40, R27, -INF , !P0 ;  /* 0xff8000001b287808 */ /* 0x000fe20004000000 */
[----:B------:R-:W-:Y:S01]  /*162f0*/  IMAD.IADD R15, R50, 0x1, -R57 ;  /* 0x00000001320f7824 */ /* 0x000fe200078e0a39 */
[----:B------:R-:W-:Y:S02]  /*16300*/  ISETP.GE.AND P0, PT, R69, R64, PT ;  /* 0x000000404500720c */ /* 0x000fe40003f06270 */
[----:B------:R-:W-:Y:S01]  /*16310*/  FSEL R14, R58, -INF , !P3 ;  /* 0xff8000003a0e7808 */ /* 0x000fe20005800000 */
[C---:B------:R-:W-:Y:S01]  /*16320*/  IMAD.IADD R58, R50.reuse, 0x1, -R45 ;  /* 0x00000001323a7824 */ /* 0x040fe200078e0a2d */
[----:B------:R-:W-:Y:S01]  /*16330*/  FSEL R24, R11, -INF , !P5 ;  /* 0xff8000000b187808 */ /* 0x000fe20006800000 */
[----:B------:R-:W-:-:S02]  /*16340*/  IMAD.IADD R11, R50, 0x1, -R49 ;  /* 0x00000001320b7824 */ /* 0x000fc400078e0a31 */
[----:B------:R-:W-:Y:S01]  /*16350*/  FFMA.FTZ R26, -R3, R23, R10 ;  /* 0x00000017031a7223 */ /* 0x000fe2000001010a */
[----:B------:R-:W-:Y:S02]  /*16360*/  FSEL R10, R4, -INF , !P1 ;  /* 0xff800000040a7808 */ /* 0x000fe40004800000 */
[----:B------:R-:W-:Y:S02]  /*16370*/  IABS R56, R56 ;  /* 0x0000003800387213 */ /* 0x000fe40000000000 */
[----:B------:R-:W-:Y:S01]  /*16380*/  FSEL R4, R36, -INF , !P0 ;  /* 0xff80000024047808 */ /* 0x000fe20004000000 */
[----:B------:R-:W-:Y:S01]  /*16390*/  IMAD.IADD R36, R50, 0x1, -R47 ;  /* 0x0000000132247824 */ /* 0x000fe200078e0a2f */
[----:B------:R-:W-:Y:S02]  /*163a0*/  IABS R15, R15 ;  /* 0x0000000f000f7213 */ /* 0x000fe40000000000 */
[----:B------:R-:W-:Y:S02]  /*163b0*/  IABS R58, R58 ;  /* 0x0000003a003a7213 */ /* 0x000fe40000000000 */
[----:B------:R-:W-:-:S02]  /*163c0*/  IABS R11, R11 ;  /* 0x0000000b000b7213 */ /* 0x000fc40000000000 */
[----:B------:R-:W-:Y:S02]  /*163d0*/  I2FP.F32.S32 R56, R56 ;  /* 0x0000003800387245 */ /* 0x000fe40000201400 */
[----:B------:R-:W-:Y:S02]  /*163e0*/  I2FP.F32.S32 R15, R15 ;  /* 0x0000000f000f7245 */ /* 0x000fe40000201400 */
[----:B------:R-:W-:Y:S02]  /*163f0*/  IABS R36, R36 ;  /* 0x0000002400247213 */ /* 0x000fe40000000000 */
[----:B------:R-:W-:Y:S02]  /*16400*/  I2FP.F32.S32 R58, R58 ;  /* 0x0000003a003a7245 */ /* 0x000fe40000201400 */
[----:B------:R-:W-:Y:S01]  /*16410*/  I2FP.F32.S32 R11, R11 ;  /* 0x0000000b000b7245 */ /* 0x000fe20000201400 */
[C---:B------:R-:W-:Y:S01]  /*16420*/  FFMA.FTZ R111, -R3.reuse, R56, R111 ;  /* 0x00000038036f7223 */ /* 0x040fe2000001016f */
[----:B------:R-:W-:Y:S01]  /*16430*/  IMAD.IADD R56, R50, 0x1, -R39 ;  /* 0x0000000132387824 */ /* 0x000fe200078e0a27 */
[----:B------:R-:W-:Y:S01]  /*16440*/  I2FP.F32.S32 R36, R36 ;  /* 0x0000002400247245 */ /* 0x000fe20000201400 */
[C---:B------:R-:W-:Y:S01]  /*16450*/  FFMA.FTZ R110, -R3.reuse, R15, R110 ;  /* 0x0000000f036e7223 */ /* 0x040fe2000001016e */
[----:B------:R-:W-:Y:S01]  /*16460*/  FSEL R12, R12, -INF , !P3 ;  /* 0xff8000000c0c7808 */ /* 0x000fe20005800000 */
[C---:B------:R-:W-:Y:S01]  /*16470*/  FFMA.FTZ R7, -R3.reuse, R58, R7 ;  /* 0x0000003a03077223 */ /* 0x040fe20000010107 */
[----:B------:R-:W-:Y:S01]  /*16480*/  FFMA.FTZ R106, -R3, R11, R106 ;  /* 0x0000000b036a7223 */ /* 0x000fe2000001016a */
[C---:B------:R-:W-:Y:S01]  /*16490*/  IMAD.IADD R15, R50.reuse, 0x1, -R35 ;  /* 0x00000001320f7824 */ /* 0x040fe200078e0a23 */
[----:B------:R-:W-:Y:S01]  /*164a0*/  ISETP.GE.AND P3, PT, R45, R64, PT ;  /* 0x000000402d00720c */ /* 0x000fe20003f66270 */
[C---:B------:R-:W-:Y:S01]  /*164b0*/  IMAD.IADD R11, R50.reuse, 0x1, -R41 ;  /* 0x00000001320b7824 */ /* 0x040fe200078e0a29 */
[----:B------:R-:W-:Y:S01]  /*164c0*/  IABS R56, R56 ;  /* 0x0000003800387213 */ /* 0x000fe20000000000 */
[----:B------:R-:W-:Y:S01]  /*164d0*/  FFMA.FTZ R107, -R3, R36, R107 ;  /* 0x00000024036b7223 */ /* 0x000fe2000001016b */
[----:B------:R-:W-:Y:S01]  /*164e0*/  FSEL R36, R7, -INF , !P3 ;  /* 0xff80000007247808 */ /* 0x000fe20005800000 */
[C---:B------:R-:W-:Y:S01]  /*164f0*/  IMAD.IADD R7, R50.reuse, 0x1, -R37 ;  /* 0x0000000132077824 */ /* 0x040fe200078e0a25 */
[----:B------:R-:W-:Y:S01]  /*16500*/  IABS R15, R15 ;  /* 0x0000000f000f7213 */ /* 0x000fe20000000000 */
[----:B------:R-:W-:Y:S01]  /*16510*/  IMAD.IADD R58, R50, 0x1, -R43 ;  /* 0x00000001323a7824 */ /* 0x000fe200078e0a2b */
[----:B------:R-:W-:-:S02]  /*16520*/  IABS R11, R11 ;  /* 0x0000000b000b7213 */ /* 0x000fc40000000000 */
[----:B------:R-:W-:Y:S02]  /*16530*/  I2FP.F32.S32 R56, R56 ;  /* 0x0000003800387245 */ /* 0x000fe40000201400 */
[----:B------:R-:W-:Y:S02]  /*16540*/  I2FP.F32.S32 R15, R15 ;  /* 0x0000000f000f7245 */ /* 0x000fe40000201400 */
[----:B------:R-:W-:Y:S01]  /*16550*/  I2FP.F32.S32 R11, R11 ;  /* 0x0000000b000b7245 */ /* 0x000fe20000201400 */
[C---:B------:R-:W-:Y:S01]  /*16560*/  FFMA.FTZ R99, -R3.reuse, R56, R99 ;  /* 0x0000003803637223 */ /* 0x040fe20000010163 */
[----:B------:R-:W-:Y:S01]  /*16570*/  IABS R7, R7 ;  /* 0x0000000700077213 */ /* 0x000fe20000000000 */
[C---:B------:R-:W-:Y:S01]  /*16580*/  IMAD.IADD R56, R50.reuse, 0x1, -R17 ;  /* 0x0000000132387824 */ /* 0x040fe200078e0a11 */
[----:B------:R-:W-:Y:S01]  /*16590*/  IABS R58, R58 ;  /* 0x0000003a003a7213 */ /* 0x000fe20000000000 */
[C---:B------:R-:W-:Y:S01]  /*165a0*/  FFMA.FTZ R102, -R3.reuse, R15, R102 ;  /* 0x0000000f03667223 */ /* 0x040fe20000010166 */
[----:B------:R-:W-:Y:S01]  /*165b0*/  IABS R34, R34 ;  /* 0x0000002200227213 */ /* 0x000fe20000000000 */
[----:B------:R-:W-:Y:S01]  /*165c0*/  FFMA.FTZ R98, -R3, R11, R98 ;  /* 0x0000000b03627223 */ /* 0x000fe20000010162 */
[----:B------:R-:W-:Y:S01]  /*165d0*/  I2FP.F32.S32 R7, R7 ;  /* 0x0000000700077245 */ /* 0x000fe20000201400 */
[----:B------:R-:W-:Y:S01]  /*165e0*/  VIADD R15, R31, 0x69 ;  /* 0x000000691f0f7836 */ /* 0x000fe20000000000 */
[----:B------:R-:W-:Y:S01]  /*165f0*/  I2FP.F32.S32 R58, R58 ;  /* 0x0000003a003a7245 */ /* 0x000fe20000201400 */
[C---:B------:R-:W-:Y:S01]  /*16600*/  IMAD.IADD R11, R50.reuse, 0x1, -R33 ;  /* 0x00000001320b7824 */ /* 0x040fe200078e0a21 */
[----:B------:R-:W-:Y:S01]  /*16610*/  I2FP.F32.S32 R34, R34 ;  /* 0x0000002200227245 */ /* 0x000fe20000201400 */
[----:B------:R-:W-:Y:S01]  /*16620*/  IMAD.IADD R19, R29, 0x1, -R15 ;  /* 0x000000011d137824 */ /* 0x000fe200078e0a0f */
[----:B------:R-:W-:Y:S01]  /*16630*/  IABS R56, R56 ;  /* 0x0000003800387213 */ /* 0x000fe20000000000 */
[C---:B------:R-:W-:Y:S01]  /*16640*/  FFMA.FTZ R94, -R3.reuse, R7, R94 ;  /* 0x00000007035e7223 */ /* 0x040fe2000001015e */
[----:B------:R-:W-:Y:S01]  /*16650*/  FFMA.FTZ R103, -R3, R58, R103 ;  /* 0x0000003a03677223 */ /* 0x000fe20000010167 */
[C---:B------:R-:W-:Y:S01]  /*16660*/  IMAD.IADD R7, R50.reuse, 0x1, -R21 ;  /* 0x0000000132077824 */ /* 0x040fe200078e0a15 */
[----:B------:R-:W-:Y:S01]  /*16670*/  IABS R11, R11 ;  /* 0x0000000b000b7213 */ /* 0x000fe20000000000 */
[C---:B------:R-:W-:Y:S01]  /*16680*/  IMAD.IADD R60, R50.reuse, 0x1, -R13 ;  /* 0x00000001323c7824 */ /* 0x040fe200078e0a0d */
[----:B------:R-:W-:Y:S01]  /*16690*/  I2FP.F32.S32 R56, R56 ;  /* 0x0000003800387245 */ /* 0x000fe20000201400 */
[----:B------:R-:W-:-:S02]  /*166a0*/  IMAD.IADD R58, R50, 0x1, -R25 ;  /* 0x00000001323a7824 */ /* 0x000fc400078e0a19 */
[----:B------:R-:W-:Y:S01]  /*166b0*/  FFMA.FTZ R34, -R3, R34, R109 ;  /* 0x0000002203227223 */ /* 0x000fe2000001016d */
[----:B------:R-:W-:Y:S02]  /*166c0*/  FSEL R8, R8, -INF , !P0 ;  /* 0xff80000008087808 */ /* 0x000fe40004000000 */
[----:B------:R-:W-:Y:S02]  /*166d0*/  FSEL R22, R22, -INF , !P6 ;  /* 0xff80000016167808 */ /* 0x000fe40007000000 */
[-C--:B------:R-:W-:Y:S02]  /*166e0*/  ISETP.GE.AND P0, PT, R51, R64.reuse, PT ;  /* 0x000000403300720c */ /* 0x080fe40003f06270 */
[----:B------:R-:W-:Y:S02]  /*166f0*/  IABS R19, R19 ;  /* 0x0000001300137213 */ /* 0x000fe40000000000 */
[----:B------:R-:W-:Y:S02]  /*16700*/  ISETP.GE.AND P6, PT, R67, R64, PT ;  /* 0x000000404300720c */ /* 0x000fe40003fc6270 */
[----:B------:R-:W-:Y:S01]  /*16710*/  I2FP.F32.S32 R11, R11 ;  /* 0x0000000b000b7245 */ /* 0x000fe20000201400 */
[----:B------:R-:W-:Y:S01]  /*16720*/  FFMA.FTZ R87, -R3, R56, R87 ;  /* 0x0000003803577223 */ /* 0x000fe20000010157 */
[----:B------:R-:W-:-:S02]  /*16730*/  ISETP.GE.AND P4, PT, R61, R64, PT ;  /* 0x000000403d00720c */ /* 0x000fc40003f86270 */
[----:B------:R-:W-:Y:S02]  /*16740*/  IABS R7, R7 ;  /* 0x0000000700077213 */ /* 0x000fe40000000000 */
[----:B------:R-:W-:Y:S02]  /*16750*/  ISETP.GE.AND P1, PT, R57, R64, PT ;  /* 0x000000403900720c */ /* 0x000fe40003f26270 */
[----:B------:R-:W-:Y:S02]  /*16760*/  IABS R60, R60 ;  /* 0x0000003c003c7213 */ /* 0x000fe40000000000 */
[----:B------:R-:W-:Y:S02]  /*16770*/  IABS R58, R58 ;  /* 0x0000003a003a7213 */ /* 0x000fe40000000000 */
[----:B------:R-:W-:Y:S02]  /*16780*/  FSEL R38, R38, -INF , !P3 ;  /* 0xff80000026267808 */ /* 0x000fe40005800000 */
[----:B------:R-:W-:-:S02]  /*16790*/  FSEL R34, R34, -INF , !P0 ;  /* 0xff80000022227808 */ /* 0x000fc40004000000 */
[----:B------:R-:W-:Y:S02]  /*167a0*/  FSEL R236, R111, -INF , !P0 ;  /* 0xff8000006fec7808 */ /* 0x000fe40004000000 */
[----:B------:R-:W-:Y:S01]  /*167b0*/  I2FP.F32.S32 R56, R19 ;  /* 0x0000001300387245 */ /* 0x000fe20000201400 */
[----:B------:R-:W-:Y:S01]  /*167c0*/  FFMA.FTZ R90, -R3, R11, R90 ;  /* 0x0000000b035a7223 */ /* 0x000fe2000001015a */
[----:B------:R-:W-:Y:S02]  /*167d0*/  FSEL R42, R42, -INF , !P6 ;  /* 0xff8000002a2a7808 */ /* 0x000fe40007000000 */
[----:B------:R-:W-:Y:S02]  /*167e0*/  FSEL R26, R26, -INF , !P6 ;  /* 0xff8000001a1a7808 */ /* 0x000fe40007000000 */
[----:B------:R-:W-:Y:S02]  /*167f0*/  FSEL R30, R30, -INF , !P5 ;  /* 0xff8000001e1e7808 */ /* 0x000fe40006800000 */
[----:B------:R-:W-:-:S02]  /*16800*/  ISETP.GE.AND P3, PT, R43, R64, PT ;  /* 0x000000402b00720c */ /* 0x000fc40003f66270 */
[----:B------:R-:W-:Y:S02]  /*16810*/  ISETP.GE.AND P0, PT, R39, R64, PT ;  /* 0x000000402700720c */ /* 0x000fe40003f06270 */
[----:B------:R-:W-:Y:S01]  /*16820*/  FMNMX3.FTZ R19, R9, R48, R46, !PT ;  /* 0x0000003009137276 */ /* 0x000fe2000781002e */
[----:B------:R-:W-:Y:S01]  /*16830*/  VIADD R11, R31, 0x71 ;  /* 0x000000711f0b7836 */ /* 0x000fe20000000000 */
[-C--:B------:R-:W-:Y:S02]  /*16840*/  ISETP.GE.AND P6, PT, R49, R64.reuse, PT ;  /* 0x000000403100720c */ /* 0x080fe40003fc6270 */
[----:B------:R-:W-:Y:S02]  /*16850*/  ISETP.GE.AND P5, PT, R47, R64, PT ;  /* 0x000000402f00720c */ /* 0x000fe40003fa6270 */
[----:B------:R-:W-:Y:S02]  /*16860*/  FSEL R28, R28, -INF , !P4 ;  /* 0xff8000001c1c7808 */ /* 0x000fe40006000000 */
[----:B------:R-:W-:-:S02]  /*16870*/  FSEL R246, R246, -INF , !P4 ;  /* 0xff800000f6f67808 */ /* 0x000fc40006000000 */
[----:B------:R-:W-:Y:S02]  /*16880*/  I2FP.F32.S32 R7, R7 ;  /* 0x0000000700077245 */ /* 0x000fe40000201400 */
[----:B------:R-:W-:Y:S02]  /*16890*/  ISETP.GE.AND P4, PT, R35, R64, PT ;  /* 0x000000402300720c */ /* 0x000fe40003f86270 */
[----:B------:R-:W-:Y:S02]  /*168a0*/  FSEL R244, R108, -INF , !P1 ;  /* 0xff8000006cf47808 */ /* 0x000fe40004800000 */
[----:B------:R-:W-:Y:S02]  /*168b0*/  FSEL R238, R110, -INF , !P1 ;  /* 0xff8000006eee7808 */ /* 0x000fe40004800000 */
[----:B------:R-:W-:Y:S02]  /*168c0*/  I2FP.F32.S32 R60, R60 ;  /* 0x0000003c003c7245 */ /* 0x000fe40000201400 */
[----:B------:R-:W-:-:S02]  /*168d0*/  I2FP.F32.S32 R58, R58 ;  /* 0x0000003a003a7245 */ /* 0x000fc40000201400 */
[----:B------:R-:W-:Y:S02]  /*168e0*/  ISETP.GE.AND P1, PT, R41, R64, PT ;  /* 0x000000402900720c */ /* 0x000fe40003f26270 */
[----:B------:R-:W-:Y:S02]  /*168f0*/  FSEL R176, R101, -INF , !P3 ;  /* 0xff80000065b07808 */ /* 0x000fe40005800000 */
[----:B------:R-:W-:Y:S02]  /*16900*/  FSEL R186, R103, -INF , !P3 ;  /* 0xff80000067ba7808 */ /* 0x000fe40005800000 */
[----:B------:R-:W-:Y:S02]  /*16910*/  FSEL R178, R97, -INF , !P0 ;  /* 0xff80000061b27808 */ /* 0x000fe40004000000 */
[----:B------:R-:W-:Y:S02]  /*16920*/  FSEL R188, R99, -INF , !P0 ;  /* 0xff80000063bc7808 */ /* 0x000fe40004000000 */
[----:B------:R-:W-:Y:S01]  /*16930*/  FMNMX3.FTZ R19, R19, R44, R18, !PT ;  /* 0x0000002c13137276 */ /* 0x000fe20007810012 */
[----:B------:R-:W-:Y:S01]  /*16940*/  FFMA.FTZ R86, -R3, R7, R86 ;  /* 0x0000000703567223 */ /* 0x000fe20000010156 */
[----:B------:R-:W-:-:S02]  /*16950*/  FSEL R242, R104, -INF , !P6 ;  /* 0xff80000068f27808 */ /* 0x000fc40007000000 */
[----:B------:R-:W-:Y:S02]  /*16960*/  FSEL R234, R106, -INF , !P6 ;  /* 0xff8000006aea7808 */ /* 0x000fe40007000000 */
[----:B------:R-:W-:Y:S02]  /*16970*/  FSEL R240, R105, -INF , !P5 ;  /* 0xff80000069f07808 */ /* 0x000fe40006800000 */
[----:B------:R-:W-:Y:S02]  /*16980*/  FSEL R158, R107, -INF , !P5 ;  /* 0xff8000006b9e7808 */ /* 0x000fe40006800000 */
[-C--:B------:R-:W-:Y:S01]  /*16990*/  ISETP.GE.AND P3, PT, R25, R64.reuse, PT ;  /* 0x000000401900720c */ /* 0x080fe20003f66270 */
[----:B------:R-:W-:Y:S01]  /*169a0*/  IMAD.IADD R25, R29, 0x1, -R11 ;  /* 0x000000011d197824 */ /* 0x000fe200078e0a0b */
[-C--:B------:R-:W-:Y:S01]  /*169b0*/  ISETP.GE.AND P0, PT, R17, R64.reuse, PT ;  /* 0x000000401100720c */ /* 0x080fe20003f06270 */
[----:B------:R-:W-:Y:S01]  /*169c0*/  VIADD R17, R31, 0x68 ;  /* 0x000000681f117836 */ /* 0x000fe20000000000 */
[----:B------:R-:W-:Y:S01]  /*169d0*/  ISETP.GE.AND P6, PT, R37, R64, PT ;  /* 0x000000402500720c */ /* 0x000fe20003fc6270 */
[----:B------:R-:W-:Y:S01]  /*169e0*/  FFMA.FTZ R95, -R3, R60, R95 ;  /* 0x0000003c035f7223 */ /* 0x000fe2000001015f */
[----:B------:R-:W-:Y:S01]  /*169f0*/  ISETP.GE.AND P5, PT, R13, R64, PT ;  /* 0x000000400d00720c */ /* 0x000fe20003fa6270 */
[----:B------:R-:W-:Y:S01]  /*16a00*/  FFMA.FTZ R91, -R3, R58, R91 ;  /* 0x0000003a035b7223 */ /* 0x000fe2000001015b */
[----:B------:R-:W-:Y:S01]  /*16a10*/  FSEL R232, R100, -INF , !P4 ;  /* 0xff80000064e87808 */ /* 0x000fe20006000000 */
[C---:B------:R-:W-:Y:S01]  /*16a20*/  VIADD R13, R31.reuse, 0x70 ;  /* 0x000000701f0d7836 */ /* 0x040fe20000000000 */
[----:B------:R-:W-:Y:S01]  /*16a30*/  FSEL R228, R102, -INF , !P4 ;  /* 0xff80000066e47808 */ /* 0x000fe20006000000 */
[----:B------:R-:W-:Y:S01]  /*16a40*/  VIADD R7, R31, 0x78 ;  /* 0x000000781f077836 */ /* 0x000fe20000000000 */
[----:B------:R-:W-:Y:S01]  /*16a50*/  ISETP.GE.AND P4, PT, R33, R64, PT ;  /* 0x000000402100720c */ /* 0x000fe20003f86270 */
[----:B------:R-:W-:Y:S01]  /*16a60*/  VIADD R31, R31, 0x79 ;  /* 0x000000791f1f7836 */ /* 0x000fe20000000000 */
[----:B------:R-:W-:-:S02]  /*16a70*/  FSEL R230, R96, -INF , !P1 ;  /* 0xff80000060e67808 */ /* 0x000fc40004800000 */
[----:B------:R-:W-:Y:S02]  /*16a80*/  FSEL R206, R98, -INF , !P1 ;  /* 0xff80000062ce7808 */ /* 0x000fe40004800000 */
[----:B------:R-:W-:Y:S02]  /*16a90*/  ISETP.GE.AND P1, PT, R21, R64, PT ;  /* 0x000000401500720c */ /* 0x000fe40003f26270 */
[----:B------:R-:W-:Y:S01]  /*16aa0*/  FMNMX3.FTZ R19, R19, R14, R6, !PT ;  /* 0x0000000e13137276 */ /* 0x000fe20007810006 */
[C---:B------:R-:W-:Y:S01]  /*16ab0*/  IMAD.IADD R21, R29.reuse, 0x1, -R17 ;  /* 0x000000011d157824 */ /* 0x040fe200078e0a11 */
[----:B------:R-:W-:Y:S02]  /*16ac0*/  FSEL R198, R92, -INF , !P6 ;  /* 0xff8000005cc67808 */ /* 0x000fe40007000000 */
[----:B------:R-:W-:Y:S01]  /*16ad0*/  FSEL R190, R94, -INF , !P6 ;  /* 0xff8000005ebe7808 */ /* 0x000fe20007000000 */
[----:B------:R-:W-:Y:S01]  /*16ae0*/  IMAD.IADD R27, R29, 0x1, -R13 ;  /* 0x000000011d1b7824 */ /* 0x000fe200078e0a0d */
[----:B------:R-:W-:Y:S01]  /*16af0*/  ISETP.GE.AND P6, PT, R17, R64, PT ;  /* 0x000000401100720c */ /* 0x000fe20003fc6270 */
[----:B------:R-:W-:Y:S01]  /*16b00*/  IMAD.IADD R23, R29, 0x1, -R7 ;  /* 0x000000011d177824 */ /* 0x000fe200078e0a07 */
[----:B------:R-:W-:Y:S01]  /*16b10*/  FSEL R194, R88, -INF , !P4 ;  /* 0xff80000058c27808 */ /* 0x000fe20006000000 */
[----:B------:R-:W-:Y:S01]  /*16b20*/  IMAD.IADD R17, R50, 0x1, -R17 ;  /* 0x0000000132117824 */ /* 0x000fe200078e0a11 */
[----:B------:R-:W-:-:S02]  /*16b30*/  FSEL R182, R90, -INF , !P4 ;  /* 0xff8000005ab67808 */ /* 0x000fc40006000000 */
[----:B------:R-:W-:Y:S01]  /*16b40*/  IABS R25, R25 ;  /* 0x0000001900197213 */ /* 0x000fe20000000000 */
[----:B------:R-:W-:Y:S01]  /*16b50*/  IMAD.IADD R29, R29, 0x1, -R31 ;  /* 0x000000011d1d7824 */ /* 0x000fe200078e0a1f */
[----:B------:R-:W-:Y:S02]  /*16b60*/  FSEL R196, R93, -INF , !P5 ;  /* 0xff8000005dc47808 */ /* 0x000fe40006800000 */
[----:B------:R-:W-:Y:S02]  /*16b70*/  FSEL R184, R95, -INF , !P5 ;  /* 0xff8000005fb87808 */ /* 0x000fe40006800000 */
[----:B------:R-:W-:Y:S01]  /*16b80*/  ISETP.GE.AND P4, PT, R13, R64, PT ;  /* 0x000000400d00720c */ /* 0x000fe20003f86270 */
[----:B------:R-:W-:Y:S01]  /*16b90*/  IMAD.IADD R13, R50, 0x1, -R13 ;  /* 0x00000001320d7824 */ /* 0x000fe200078e0a0d */
[----:B------:R-:W-:Y:S02]  /*16ba0*/  FSEL R192, R89, -INF , !P3 ;  /* 0xff80000059c07808 */ /* 0x000fe40005800000 */
        /* <DEDUP_REMOVED lines=14> */
[----:B------:R-:W-:-:S02]  /*16c90*/  I2FP.F32.S32 R50, R25 ;  /* 0x0000001900327245 */ /* 0x000fc40000201400 */
[----:B------:R-:W-:Y:S02]  /*16ca0*/  FMNMX3.FTZ R25, R19, R30, R28, !PT ;  /* 0x0000001e13197276 */ /* 0x000fe4000781001c */
[----:B------:R-:W-:Y:S02]  /*16cb0*/  IABS R19, R17 ;  /* 0x0000001100137213 */ /* 0x000fe40000000000 */
[----:B------:R-:W-:Y:S02]  /*16cc0*/  IABS R17, R13 ;  /* 0x0000000d00117213 */ /* 0x000fe40000000000 */
[----:B------:R-:W-:-:S04]  /*16cd0*/  FMNMX3.FTZ R13, R5, R40, R22, !PT ;  /* 0x00000028050d7276 */ /* 0x000fc80007810016 */
[----:B------:R-:W-:-:S04]  /*16ce0*/  FMNMX3.FTZ R13, R13, R20, R16, !PT ;  /* 0x000000140d0d7276 */ /* 0x000fc80007810010 */
[----:B------:R-:W-:Y:S02]  /*16cf0*/  FMNMX3.FTZ R13, R13, R12, R10, !PT ;  /* 0x0000000c0d0d7276 */ /* 0x000fe4000781000a */
[----:B------:R-:W-:Y:S02]  /*16d00*/  IABS R60, R15 ;  /* 0x0000000f003c7213 */ /* 0x000fe40000000000 */
[----:B------:R-:W-:Y:S02]  /*16d10*/  FMNMX3.FTZ R13, R13, R8, R26, !PT ;  /* 0x000000080d0d7276 */ /* 0x000fe4000781001a */
[----:B------:R-:W-:Y:S02]  /*16d20*/  FMNMX3.FTZ R15, R25, R38, R244, !PT ;  /* 0x00000026190f7276 */ /* 0x000fe400078100f4 */
[----:B------:R-:W-:Y:S02]  /*16d30*/  FMNMX3.FTZ R13, R13, R24, R246, !PT ;  /* 0x000000180d0d7276 */ /* 0x000fe400078100f6 */
[----:B------:R-:W-:-:S02]  /*16d40*/  FMNMX3.FTZ R15, R15, R34, R242, !PT ;  /* 0x000000220f0f7276 */ /* 0x000fc400078100f2 */
[----:B------:R-:W-:Y:S02]  /*16d50*/  FMNMX3.FTZ R13, R13, R36, R238, !PT ;  /* 0x000000240d0d7276 */ /* 0x000fe400078100ee */
[----:B------:R-:W-:Y:S02]  /*16d60*/  FMNMX3.FTZ R15, R15, R240, R232, !PT ;  /* 0x000000f00f0f7276 */ /* 0x000fe400078100e8 */
[----:B------:R-:W-:Y:S02]  /*16d70*/  FMNMX3.FTZ R13, R13, R236, R234, !PT ;  /* 0x000000ec0d0d7276 */ /* 0x000fe400078100ea */
[----:B------:R-:W-:Y:S02]  /*16d80*/  IABS R21, R21 ;  /* 0x0000001500157213 */ /* 0x000fe40000000000 */
[----:B------:R-:W-:Y:S02]  /*16d90*/  FMNMX3.FTZ R15, R15, R176, R230, !PT ;  /* 0x000000b00f0f7276 */ /* 0x000fe400078100e6 */
[----:B------:R-:W-:-:S02]  /*16da0*/  FMNMX3.FTZ R13, R13, R158, R228, !PT ;  /* 0x0000009e0d0d7276 */ /* 0x000fc400078100e4 */
[----:B------:R-:W-:Y:S02]  /*16db0*/  I2FP.F32.S32 R21, R21 ;  /* 0x0000001500157245 */ /* 0x000fe40000201400 */
[----:B------:R-:W-:Y:S02]  /*16dc0*/  IABS R27, R27 ;  /* 0x0000001b001b7213 */ /* 0x000fe40000000000 */
[----:B------:R-:W-:Y:S02]  /*16dd0*/  IABS R29, R29 ;  /* 0x0000001d001d7213 */ /* 0x000fe40000000000 */
[----:B------:R-:W-:Y:S02]  /*16de0*/  FMNMX3.FTZ R15, R15, R178, R198, !PT ;  /* 0x000000b20f0f7276 */ /* 0x000fe400078100c6 */
[----:B------:R-:W-:Y:S01]  /*16df0*/  FMNMX3.FTZ R13, R13, R186, R206, !PT ;  /* 0x000000ba0d0d7276 */ /* 0x000fe200078100ce */
[----:B------:R-:W-:Y:S01]  /*16e00*/  FFMA.FTZ R21, -R3, R21, R80 ;  /* 0x0000001503157223 */ /* 0x000fe20000010150 */
[----:B------:R-:W-:-:S02]  /*16e10*/  IABS R23, R23 ;  /* 0x0000001700177213 */ /* 0x000fc40000000000 */
[----:B------:R-:W-:Y:S01]  /*16e20*/  I2FP.F32.S32 R27, R27 ;  /* 0x0000001b001b7245 */ /* 0x000fe20000201400 */
[----:B------:R-:W-:Y:S01]  /*16e30*/  FFMA.FTZ R56, -R3, R56, R81 ;  /* 0x0000003803387223 */ /* 0x000fe20000010151 */
[----:B------:R-:W-:Y:S02]  /*16e40*/  I2FP.F32.S32 R19, R19 ;  /* 0x0000001300137245 */ /* 0x000fe40000201400 */
[----:B------:R-:W-:Y:S02]  /*16e50*/  I2FP.F32.S32 R58, R29 ;  /* 0x0000001d003a7245 */ /* 0x000fe40000201400 */
[----:B------:R-:W-:Y:S02]  /*16e60*/  FMNMX3.FTZ R15, R15, R196, R194, !PT ;  /* 0x000000c40f0f7276 */ /* 0x000fe400078100c2 */
[----:B------:R-:W-:Y:S01]  /*16e70*/  FMNMX3.FTZ R13, R13, R188, R190, !PT ;  /* 0x000000bc0d0d7276 */ /* 0x000fe200078100be */
[----:B------:R-:W-:Y:S01]  /*16e80*/  FFMA.FTZ R27, -R3, R27, R76 ;  /* 0x0000001b031b7223 */ /* 0x000fe2000001014c */
[----:B------:R-:W-:-:S02]  /*16e90*/  I2FP.F32.S32 R23, R23 ;  /* 0x0000001700177245 */ /* 0x000fc40000201400 */
[----:B------:R-:W-:Y:S01]  /*16ea0*/  IABS R11, R11 ;  /* 0x0000000b000b7213 */ /* 0x000fe20000000000 */
[C---:B------:R-:W-:Y:S01]  /*16eb0*/  FFMA.FTZ R82, -R3.reuse, R19, R82 ;  /* 0x0000001303527223 */ /* 0x040fe20000010152 */
[----:B------:R-:W-:Y:S02]  /*16ec0*/  I2FP.F32.S32 R60, R60 ;  /* 0x0000003c003c7245 */ /* 0x000fe40000201400 */
[----:B------:R-:W-:Y:S02]  /*16ed0*/  I2FP.F32.S32 R17, R17 ;  /* 0x0000001100117245 */ /* 0x000fe40000201400 */
[----:B------:R-:W-:Y:S01]  /*16ee0*/  IABS R7, R7 ;  /* 0x0000000700077213 */ /* 0x000fe20000000000 */
[----:B------:R-:W-:Y:S01]  /*16ef0*/  FFMA.FTZ R58, -R3, R58, R73 ;  /* 0x0000003a033a7223 */ /* 0x000fe20000010149 */
[----:B------:R-:W-:Y:S02]  /*16f00*/  FSEL R170, R21, -INF , !P6 ;  /* 0xff80000015aa7808 */ /* 0x000fe40007000000 */
[----:B------:R-:W-:-:S02]  /*16f10*/  FMNMX3.FTZ R15, R15, R192, R174, !PT ;  /* 0x000000c00f0f7276 */ /* 0x000fc400078100ae */
[----:B------:R-:W-:Y:S02]  /*16f20*/  FSEL R168, R56, -INF , !P5 ;  /* 0xff80000038a87808 */ /* 0x000fe40006800000 */
        /* <DEDUP_REMOVED lines=8> */
[----:B------:R-:W-:-:S02]  /*16fb0*/  FSEL R156, R27, -INF , !P4 ;  /* 0xff8000001b9c7808 */ /* 0x000fc40006000000 */
[----:B------:R-:W-:Y:S02]  /*16fc0*/  FMNMX3.FTZ R15, R15, R172, R170, !PT ;  /* 0x000000ac0f0f7276 */ /* 0x000fe400078100aa */
[----:B------:R-:W-:Y:S02]  /*16fd0*/  FSEL R162, R82, -INF , !P6 ;  /* 0xff80000052a27808 */ /* 0x000fe40007000000 */
[----:B------:R-:W-:Y:S02]  /*16fe0*/  FMNMX3.FTZ R13, R13, R180, R166, !PT ;  /* 0x000000b40d0d7276 */ /* 0x000fe400078100a6 */
[----:B------:R-:W-:Y:S01]  /*16ff0*/  FSEL R146, R58, -INF , !P0 ;  /* 0xff8000003a927808 */ /* 0x000fe20004000000 */
        /* <DEDUP_REMOVED lines=24> */
[----:B------:R-:W-:Y:S01]  /*17180*/  IMAD.IADD R32, R32, 0x1, R55 ;  /* 0x0000000120207824 */ /* 0x000fe200078e0237 */
        /* <DEDUP_REMOVED lines=13> */
[----:B------:R-:W-:Y:S01]  /*17260*/  FFMA.FTZ R58, R40, R66, -R63 ;  /* 0x00000042283a7223 */ /* 0x000fe2000001083f */
[--C-:B------:R-:W-:Y:S01]  /*17270*/  IMAD.IADD R40, R54, 0x1, R67.reuse ;  /* 0x0000000136287824 */ /* 0x100fe200078e0243 */
[----:B------:R-:W-:Y:S04]  /*17280*/  LDSM.16.MT88.4 R124, [R67+0xc000] ;  /* 0x00c00000437c783b */ /* 0x000fe80000004200 */
[----:B------:R-:W1:Y:S01]  /*17290*/  LDSM.16.MT88.4 R80, [R40+0xc000] ;  /* 0x00c000002850783b */ /* 0x000e620000004200 */
[----:B------:R-:W-:-:S02]  /*172a0*/  IMAD.IADD R62, R52, 0x1, R67 ;  /* 0x00000001343e7824 */ /* 0x000fc400078e0243 */
[----:B------:R-:W-:Y:S02]  /*172b0*/  IMAD.IADD R32, R52, 0x1, R40 ;  /* 0x0000000134207824 */ /* 0x000fe400078e0228 */
[-CC-:B------:R-:W-:Y:S01]  /*172c0*/  FFMA.FTZ R59, R5, R66.reuse, -R63.reuse ;  /* 0x00000042053b7223 */ /* 0x180fe2000001083f */
[-CC-:B------:R-:W-:Y:S01]  /*172d0*/  FFMA.FTZ R55, R22, R66.reuse, -R63.reuse ;  /* 0x0000004216377223 */ /* 0x180fe2000001083f */
[-C--:B------:R-:W-:Y:S01]  /*172e0*/  FFMA.FTZ R54, R20, R66.reuse, -R63 ;  /* 0x0000004214367223 */ /* 0x080fe2000001083f */
[----:B------:R-:W2:Y:S01]  /*172f0*/  LDSM.16.MT88.4 R72, [R62+0xc000] ;  /* 0x00c000003e48783b */ /* 0x000ea20000004200 */
[-CC-:B------:R-:W-:Y:S01]  /*17300*/  FFMA.FTZ R48, R6, R66.reuse, -R137.reuse ;  /* 0x0000004206307223 */ /* 0x180fe20000010889 */
[-C--:B------:R-:W-:Y:S02]  /*17310*/  FFMA.FTZ R47, R4, R66.reuse, -R137 ;  /* 0x00000042042f7223 */ /* 0x080fe40000010889 */
[----:B------:R-:W3:Y:S04]  /*17320*/  LDSM.16.MT88.4 R88, [R32+0xc000] ;  /* 0x00c000002058783b */ /* 0x000ee80000004200 */
[----:B------:R-:W4:Y:S04]  /*17330*/  LDSM.16.MT88.4 R96, [R67+0x10000] ;  /* 0x010000004360783b */ /* 0x000f280000004200 */
[----:B------:R-:W5:Y:S04]  /*17340*/  LDSM.16.MT88.4 R104, [R62+0x10000] ;  /* 0x010000003e68783b */ /* 0x000f680000004200 */
[----:B------:R-:W5:Y:S04]  /*17350*/  LDSM.16.MT88.4 R108, [R40+0x10000] ;  /* 0x01000000286c783b */ /* 0x000f680000004200 */
[----:B------:R-:W5:Y:S01]  /*17360*/  LDSM.16.MT88.4 R4, [R32+0x10000] ;  /* 0x010000002004783b */ /* 0x000f620000004200 */
[----:B------:R-:W-:Y:S01]  /*17370*/  MUFU.EX2 R61, R61 ;  /* 0x0000003d003d7308 */ /* 0x000fe20000000800 */
[-CC-:B------:R-:W-:Y:S01]  /*17380*/  FFMA.FTZ R46, R10, R66.reuse, -R63.reuse ;  /* 0x000000420a2e7223 */ /* 0x180fe2000001083f */
[----:B------:R-:W-:-:S06]  /*17390*/  FFMA.FTZ R45, R8, R66, -R63 ;  /* 0x00000042082d7223 */ /* 0x000fcc000001083f */
[----:B------:R-:W1:Y:S01]  /*173a0*/  MUFU.EX2 R60, R60 ;  /* 0x0000003c003c7308 */ /* 0x000e620000000800 */
[----:B------:R-:W5:Y:S07]  /*173b0*/  LDSM.16.MT88.4 R8, [R40+0xc800] ;  /* 0x00c800002808783b */ /* 0x000f6e0000004200 */
[----:B------:R-:W-:Y:S08]  /*173c0*/  MUFU.EX2 R57, R57 ;  /* 0x0000003900397308 */ /* 0x000ff00000000800 */
[----:B------:R-:W2:Y:S08]  /*173d0*/  MUFU.EX2 R56, R56 ;  /* 0x0000003800387308 */ /* 0x000eb00000000800 */
[----:B------:R-:W-:Y:S01]  /*173e0*/  MUFU.EX2 R58, R58 ;  /* 0x0000003a003a7308 */ /* 0x000fe20000000800 */
[-CC-:B------:R-:W-:Y:S01]  /*173f0*/  FFMA.FTZ R52, R18, R66.reuse, -R137.reuse ;  /* 0x0000004212347223 */ /* 0x180fe20000010889 */
[-C--:B------:R-:W-:Y:S01]  /*17400*/  FFMA.FTZ R51, R14, R66.reuse, -R137 ;  /* 0x000000420e337223 */ /* 0x080fe20000010889 */
[-CC-:B------:R-:W-:Y:S01]  /*17410*/  FFMA.FTZ R50, R16, R66.reuse, -R63.reuse ;  /* 0x0000004210327223 */ /* 0x180fe2000001083f */
[-C--:B------:R-:W-:Y:S01]  /*17420*/  FFMA.FTZ R49, R12, R66.reuse, -R63 ;  /* 0x000000420c317223 */ /* 0x080fe2000001083f */
[----:B------:R-:W-:Y:S03]  /*17430*/  LDSM.16.MT88.4 R20, [R62+0xc800] ;  /* 0x00c800003e14783b */ /* 0x000fe60000004200 */
[----:B------:R-:W3:Y:S01]  /*17440*/  MUFU.EX2 R59, R59 ;  /* 0x0000003b003b7308 */ /* 0x000ee20000000800 */
[-CC-:B------:R-:W-:Y:S01]  /*17450*/  FFMA.FTZ R43, R30, R66.reuse, -R137.reuse ;  /* 0x000000421e2b7223 */ /* 0x180fe20000010889 */
[----:B------:R-:W-:Y:S01]  /*17460*/  FFMA.FTZ R39, R28, R66, -R137 ;  /* 0x000000421c277223 */ /* 0x000fe20000010889 */
[----:B------:R-:W-:Y:S05]  /*17470*/  LDSM.16.MT88.4 R148, [R62+0x10800] ;  /* 0x010800003e94783b */ /* 0x000fea0000004200 */
[----:B------:R-:W-:Y:S08]  /*17480*/  MUFU.EX2 R55, R55 ;  /* 0x0000003700377308 */ /* 0x000ff00000000800 */
[----:B------:R-:W4:Y:S01]  /*17490*/  MUFU.EX2 R54, R54 ;  /* 0x0000003600367308 */ /* 0x000f220000000800 */
[----:B-1----:R-:W-:Y:S01]  /*174a0*/  F2FP.BF16.F32.PACK_AB R116, R60, R61 ;  /* 0x0000003d3c74723e */ /* 0x002fe200000010ff */
[----:B------:R-:W1:Y:S01]  /*174b0*/  LDSM.16.MT88.4 R16, [R67+0xc800] ;  /* 0x00c800004310783b */ /* 0x000e620000004200 */
[----:B--2---:R-:W-:-:S02]  /*174c0*/  F2FP.BF16.F32.PACK_AB R118, R56, R57 ;  /* 0x000000393876723e */ /* 0x004fc400000010ff */
[----:B---3--:R-:W-:Y:S01]  /*174d0*/  F2FP.BF16.F32.PACK_AB R117, R58, R59 ;  /* 0x0000003b3a75723e */ /* 0x008fe200000010ff */
[----:B------:R-:W2:Y:S02]  /*174e0*/  LDSM.16.MT88.4 R12, [R32+0xc800] ;  /* 0x00c80000200c783b */ /* 0x000ea40000004200 */
[----:B------:R-:W-:Y:S02]  /*174f0*/  MUFU.EX2 R52, R52 ;  /* 0x0000003400347308 */ /* 0x000fe40000000800 */
[----:B------:R-:W-:Y:S01]  /*17500*/  LDSM.16.MT88.4 R28, [R40+0x10800] ;  /* 0x01080000281c783b */ /* 0x000fe20000004200 */
[----:B----4-:R-:W-:-:S05]  /*17510*/  F2FP.BF16.F32.PACK_AB R119, R54, R55 ;  /* 0x000000373677723e */ /* 0x010fca00000010ff */
        /* <DEDUP_REMOVED lines=35> */
[----:B------:R-:W2:Y:S01]  /*17750*/  LDSM.16.MT88.4 R12, [R62+0xd000] ;  /* 0x00d000003e0c783b */ /* 0x000ea20000004200 */
        /* <DEDUP_REMOVED lines=16> */
[----:B------:R-:W2:Y:S08]  /*17860*/  MUFU.EX2 R38, R38 ;  /* 0x0000002600267308 */ /* 0x000eb00000000800 */
        /* <DEDUP_REMOVED lines=10> */
[----:B------:R-:W-:Y:S01]  /*17910*/  HMMA.16816.F32.BF16 R108, R4, R30, R108 ;  /* 0x0000001e046c723c */ /* 0x000fe2000004186c */
[----:B-1----:R-:W-:Y:S01]  /*17920*/  F2FP.BF16.F32.PACK_AB R4, R43, R44 ;  /* 0x0000002c2b04723e */ /* 0x002fe200000010ff */
[----:B------:R-:W-:Y:S01]  /*17930*/  LDSM.16.MT88.4 R28, [R40+0x11000] ;  /* 0x01100000281c783b */ /* 0x000fe20000004200 */
[----:B--2---:R-:W-:-:S02]  /*17940*/  F2FP.BF16.F32.PACK_AB R6, R38, R39 ;  /* 0x000000272606723e */ /* 0x004fc400000010ff */
        /* <DEDUP_REMOVED lines=85> */
[----:B------:R-:W1:Y:S01]  /*17ea0*/  LDSM.16.MT88.4 R20, [R40+0xe000] ;  /* 0x00e000002814783b */ /* 0x000e620000004200 */
        /* <DEDUP_REMOVED lines=19> */
[----:B------:R-:W4:Y:S07]  /*17fe0*/  LDSM.16.MT88.4 R20, [R40+0xe800] ;  /* 0x00e800002814783b */ /* 0x000f2e0000004200 */
[----:B------:R-:W-:Y:S01]  /*17ff0*/  HMMA.16816.F32.BF16 R128, R4, R28, R128 ;  /* 0x0000001c0480723c */ /* 0x000fe20000041880 */
[-CC-:B------:R-:W-:Y:S01]  /*18000*/  FFMA.FTZ R28, R198, R66.reuse, -R137.reuse ;  /* 0x00000042c61c7223 */ /* 0x180fe20000010889 */
[----:B------:R-:W-:-:S06]  /*18010*/  FFMA.FTZ R29, R196, R66, -R137 ;  /* 0x00000042c41d7223 */ /* 0x000fcc0000010889 */
[C---:B------:R-:W-:Y:S01]  /*18020*/  HMMA.16816.F32.BF16 R124, R4.reuse, R30, R124 ;  /* 0x0000001e047c723c */ /* 0x040fe2000004187c */
[-CC-:B------:R-:W-:Y:S01]  /*18030*/  FFMA.FTZ R30, R194, R66.reuse, -R137.reuse ;  /* 0x00000042c21e7223 */ /* 0x180fe20000010889 */
[----:B------:R-:W-:Y:S01]  /*18040*/  FFMA.FTZ R31, R192, R66, -R137 ;  /* 0x00000042c01f7223 */ /* 0x000fe20000010889 */
[----:B------:R-:W-:Y:S05]  /*18050*/  MUFU.EX2 R28, R28 ;  /* 0x0000001c001c7308 */ /* 0x000fea0000000800 */
[C---:B--2---:R-:W-:Y:S03]  /*18060*/  HMMA.16816.F32.BF16 R120, R4.reuse, R8, R120 ;  /* 0x000000080478723c */ /* 0x044fe60000041878 */
[----:B------:R-:W2:Y:S05]  /*18070*/  MUFU.EX2 R29, R29 ;  /* 0x0000001d001d7308 */ /* 0x000eaa0000000800 */
[C---:B------:R-:W-:Y:S01]  /*18080*/  HMMA.16816.F32.BF16 R108, R4.reuse, R10, R108 ;  /* 0x0000000a046c723c */ /* 0x040fe2000004186c */
[----:B------:R-:W5:Y:S02]  /*18090*/  LDSM.16.MT88.4 R8, [R32+0xe800] ;  /* 0x00e800002008783b */ /* 0x000f640000004200 */
        /* <DEDUP_REMOVED lines=10> */
[----:B------:R-:W-:Y:S01]  /*18140*/  HMMA.16816.F32.BF16 R116, R4, R18, R116 ;  /* 0x000000120474723c */ /* 0x000fe20000041874 */
        /* <DEDUP_REMOVED lines=37> */
[----:B------:R-:W1:Y:S01]  /*183a0*/  MUFU.EX2 R168, R168 ;  /* 0x000000a800a87308 */ /* 0x000e620000000800 */
[C---:B------:R-:W-:Y:S07]  /*183b0*/  HMMA.16816.F32.BF16 R128, R4.reuse, R24, R128 ;  /* 0x000000180480723c */ /* 0x040fee0000041880 */
[----:B------:R-:W-:Y:S01]  /*183c0*/  MUFU.EX2 R159, R159 ;  /* 0x0000009f009f7308 */ /* 0x000fe20000000800 */
[----:B------:R-:W-:Y:S01]  /*183d0*/  HMMA.16816.F32.BF16 R124, R4, R26, R124 ;  /* 0x0000001a047c723c */ /* 0x000fe2000004187c */
[----:B------:R-:W5:Y:S06]  /*183e0*/  LDSM.16.MT88.4 R24, [R67+0xf000] ;  /* 0x00f000004318783b */ /* 0x000f6c0000004200 */
[----:B------:R-:W4:Y:S08]  /*183f0*/  MUFU.EX2 R164, R164 ;  /* 0x000000a400a47308 */ /* 0x000f300000000800 */
[----:B------:R-:W-:Y:S08]  /*18400*/  MUFU.EX2 R161, R161 ;  /* 0x000000a100a17308 */ /* 0x000ff00000000800 */
[----:B------:R-:W2:Y:S01]  /*18410*/  MUFU.EX2 R160, R160 ;  /* 0x000000a000a07308 */ /* 0x000ea20000000800 */
        /* <DEDUP_REMOVED lines=37> */
[----:B--2---:R-:W-:Y:S01]  /*18670*/  HMMA.16816.F32.BF16 R100, R4, R16, R100 ;  /* 0x000000100464723c */ /* 0x004fe20000041864 */
[----:B------:R-:W-:-:S07]  /*18680*/  FADD.FTZ R60, R61, R60 ;  /* 0x0000003c3d3c7221 */ /* 0x000fce0000010000 */
[C---:B------:R-:W-:Y:S01]  /*18690*/  HMMA.16816.F32.BF16 R104, R4.reuse, R18, R104 ;  /* 0x000000120468723c */ /* 0x040fe20000041868 */
[----:B------:R-:W-:Y:S01]  /*186a0*/  FADD.FTZ R58, R59, R58 ;  /* 0x0000003a3b3a7221 */ /* 0x000fe20000010000 */
[----:B------:R-:W-:Y:S06]  /*186b0*/  LDSM.16.MT88.4 R16, [R67+0x13800] ;  /* 0x013800004310783b */ /* 0x000fec0000004200 */
[C---:B---3--:R-:W-:Y:S08]  /*186c0*/  HMMA.16816.F32.BF16 R112, R4.reuse, R20, R112 ;  /* 0x000000140470723c */ /* 0x048ff00000041870 */
[----:B------:R-:W-:Y:S01]  /*186d0*/  HMMA.16816.F32.BF16 R116, R4, R22, R116 ;  /* 0x000000160474723c */ /* 0x000fe20000041874 */
[----:B-----5:R-:W-:-:S02]  /*186e0*/  F2FP.BF16.F32.PACK_AB R4, R25, R24 ;  /* 0x000000181904723e */ /* 0x020fc400000010ff */
[----:B----4-:R-:W-:Y:S02]  /*186f0*/  F2FP.BF16.F32.PACK_AB R6, R235, R26 ;  /* 0x0000001aeb06723e */ /* 0x010fe400000010ff */
[----:B------:R-:W-:Y:S02]  /*18700*/  F2FP.BF16.F32.PACK_AB R5, R142, R27 ;  /* 0x0000001b8e05723e */ /* 0x000fe400000010ff */
[----:B------:R-:W-:Y:S01]  /*18710*/  F2FP.BF16.F32.PACK_AB R7, R66, R137 ;  /* 0x000000894207723e */ /* 0x000fe200000010ff */
        /* <DEDUP_REMOVED lines=17> */
[----:B------:R-:W-:Y:S02]  /*18830*/  FADD.FTZ R22, R42, R45 ;  /* 0x0000002d2a167221 */ /* 0x000fe40000010000 */
[----:B------:R-:W-:Y:S01]  /*18840*/  HMMA.16816.F32.BF16 R72, R4, R14, R72 ;  /* 0x0000000e0448723c */ /* 0x000fe20000041848 */
[----:B------:R-:W1:Y:S01]  /*18850*/  LDSM.16.MT88.4 R12, [R40+0x13800] ;  /* 0x01380000280c783b */ /* 0x000e620000004200 */
        /* <DEDUP_REMOVED lines=16> */
[----:B------:R-:W-:Y:S01]  /*18960*/  FADD.FTZ R158, R158, R141 ;  /* 0x0000008d9e9e7221 */ /* 0x000fe20000010000 */
[----:B------:R-:W-:Y:S01]  /*18970*/  HMMA.16816.F32.BF16 R92, R4, R16, R92 ;  /* 0x00000010045c723c */ /* 0x000fe2000004185c */
[----:B------:R-:W-:Y:S01]  /*18980*/  LDSM.16.MT88.4 R32, [R32+0x13800] ;  /* 0x013800002020783b */ /* 0x000fe20000004200 */
[----:B------:R-:W-:Y:S01]  /*18990*/  FADD.FTZ R143, R143, R148 ;  /* 0x000000948f8f7221 */ /* 0x000fe20000010000 */
[----:B------:R-:W-:-:S05]  /*189a0*/  FADD.FTZ R147, R147, R158 ;  /* 0x0000009e93937221 */ /* 0x000fca0000010000 */
[----:B------:R-:W-:Y:S01]  /*189b0*/  HMMA.16816.F32.BF16 R96, R4, R18, R96 ;  /* 0x000000120460723c */ /* 0x000fe20000041860 */
[----:B------:R-:W3:Y:S01]  /*189c0*/  LDSM.16.MT88.4 R16, [R40+0xf800] ;  /* 0x00f800002810783b */ /* 0x000ee20000004200 */
[----:B------:R-:W-:Y:S01]  /*189d0*/  FADD.FTZ R176, R176, R143 ;  /* 0x0000008fb0b07221 */ /* 0x000fe20000010000 */
[----:B------:R-:W-:-:S04]  /*189e0*/  FADD.FTZ R186, R186, R147 ;  /* 0x00000093baba7221 */ /* 0x000fc80000010000 */
[----:B------:R-:W-:Y:S01]  /*189f0*/  FADD.FTZ R149, R149, R186 ;  /* 0x000000ba95957221 */ /* 0x000fe20000010000 */
[----:B-1----:R-:W-:Y:S01]  /*18a00*/  HMMA.16816.F32.BF16 R120, R4, R12, R120 ;  /* 0x0000000c0478723c */ /* 0x002fe20000041878 */
[----:B------:R-:W-:Y:S02]  /*18a10*/  FADD.FTZ R13, R145, R176 ;  /* 0x000000b0910d7221 */ /* 0x000fe40000010000 */
[----:B------:R-:W-:Y:S02]  /*18a20*/  FADD.FTZ R188, R188, R149 ;  /* 0x00000095bcbc7221 */ /* 0x000fe40000010000 */
[----:B------:R-:W-:Y:S02]  /*18a30*/  FADD.FTZ R13, R178, R13 ;  /* 0x0000000db20d7221 */ /* 0x000fe40000010000 */
[----:B------:R-:W-:Y:S02]  /*18a40*/  FADD.FTZ R151, R151, R188 ;  /* 0x000000bc97977221 */ /* 0x000fe40000010000 */
[----:B------:R-:W-:-:S02]  /*18a50*/  FADD.FTZ R28, R28, R13 ;  /* 0x0000000d1c1c7221 */ /* 0x000fc40000010000 */
[----:B------:R-:W-:Y:S02]  /*18a60*/  FADD.FTZ R184, R184, R151 ;  /* 0x00000097b8b87221 */ /* 0x000fe40000010000 */
[----:B------:R-:W-:Y:S02]  /*18a70*/  FADD.FTZ R29, R29, R28 ;  /* 0x0000001c1d1d7221 */ /* 0x000fe40000010000 */
[----:B------:R-:W-:Y:S01]  /*18a80*/  FADD.FTZ R153, R153, R184 ;  /* 0x000000b899997221 */ /* 0x000fe20000010000 */
[----:B--2---:R-:W-:Y:S01]  /*18a90*/  HMMA.16816.F32.BF16 R84, R4, R8, R84 ;  /* 0x000000080454723c */ /* 0x004fe20000041854 */
[----:B------:R-:W-:Y:S02]  /*18aa0*/  FADD.FTZ R8, R30, R29 ;  /* 0x0000001d1e087221 */ /* 0x000fe40000010000 */
[----:B------:R-:W-:Y:S02]  /*18ab0*/  FADD.FTZ R180, R180, R153 ;  /* 0x00000099b4b47221 */ /* 0x000fe40000010000 */
[----:B------:R-:W-:-:S02]  /*18ac0*/  FADD.FTZ R8, R31, R8 ;  /* 0x000000081f087221 */ /* 0x000fc40000010000 */
[----:B------:R-:W-:Y:S02]  /*18ad0*/  FADD.FTZ R159, R159, R180 ;  /* 0x000000b49f9f7221 */ /* 0x000fe40000010000 */
[----:B------:R-:W-:Y:S02]  /*18ae0*/  FADD.FTZ R155, R155, R8 ;  /* 0x000000089b9b7221 */ /* 0x000fe40000010000 */
[----:B------:R-:W-:Y:S02]  /*18af0*/  FADD.FTZ R164, R164, R159 ;  /* 0x0000009fa4a47221 */ /* 0x000fe40000010000 */
[----:B------:R-:W-:Y:S01]  /*18b00*/  FADD.FTZ R172, R172, R155 ;  /* 0x0000009bacac7221 */ /* 0x000fe20000010000 */
[----:B------:R-:W-:Y:S01]  /*18b10*/  HMMA.16816.F32.BF16 R108, R4, R14, R108 ;  /* 0x0000000e046c723c */ /* 0x000fe2000004186c */
[----:B------:R-:W-:Y:S02]  /*18b20*/  FADD.FTZ R161, R161, R164 ;  /* 0x000000a4a1a17221 */ /* 0x000fe40000010000 */
[----:B------:R-:W-:-:S05]  /*18b30*/  FADD.FTZ R9, R157, R172 ;  /* 0x000000ac9d097221 */ /* 0x000fca0000010000 */
[----:B---3--:R-:W-:Y:S01]  /*18b40*/  HMMA.16816.F32.BF16 R76, R4, R16, R76 ;  /* 0x00000010044c723c */ /* 0x008fe2000004184c */
[----:B------:R-:W-:Y:S01]  /*18b50*/  FADD.FTZ R9, R168, R9 ;  /* 0x00000009a8097221 */ /* 0x000fe20000010000 */
[----:B------:R-:W-:-:S06]  /*18b60*/  FADD.FTZ R160, R160, R161 ;  /* 0x000000a1a0a07221 */ /* 0x000fcc0000010000 */
[C---:B------:R-:W-:Y:S08]  /*18b70*/  HMMA.16816.F32.BF16 R80, R4.reuse, R18, R80 ;  /* 0x000000120450723c */ /* 0x040ff00000041850 */
[C---:B------:R-:W-:Y:S08]  /*18b80*/  HMMA.16816.F32.BF16 R88, R4.reuse, R10, R88 ;  /* 0x0000000a0458723c */ /* 0x040ff00000041858 */
[C---:B------:R-:W-:Y:S08]  /*18b90*/  HMMA.16816.F32.BF16 R112, R4.reuse, R32, R112 ;  /* 0x000000200470723c */ /* 0x040ff00000041870 */
        /* <DEDUP_REMOVED lines=14> */
[----:B------:R-:W-:Y:S01]  /*18c80*/  VIADD R229, R53, 0xffffff80 ;  /* 0xffffff8035e57836 */ /* 0x000fe20000000000 */
[----:B------:R-:W-:Y:S02]  /*18c90*/  ISETP.NE.U32.AND P1, PT, R226, RZ, PT ;  /* 0x000000ffe200720c */ /* 0x000fe40003f25070 */
[----:B------:R-:W-:Y:S01]  /*18ca0*/  IADD3 R203, PT, PT, R0, R64, R203 ;  /* 0x0000004000cb7210 */ /* 0x000fe20007ffe0cb */
[----:B------:R-:W-:Y:S01]  /*18cb0*/  IMAD.MOV.U32 R0, RZ, RZ, R135 ;  /* 0x000000ffff007224 */ /* 0x000fe200078e0087 */
[----:B------:R-:W-:Y:S02]  /*18cc0*/  ISETP.NE.AND.EX P1, PT, R227, RZ, PT, P1 ;  /* 0x000000ffe300720c */ /* 0x000fe40003f25310 */
[----:B------:R-:W-:Y:S02]  /*18cd0*/  IADD3 R2, PT, PT, -R2, R203, -R220 ;  /* 0x000000cb02027210 */ /* 0x000fe40007ffe9dc */
[----:B------:R-:W-:-:S03]  /*18ce0*/  MOV R137, R134 ;  /* 0x0000008600897202 */ /* 0x000fc60000000f00 */
[----:B------:R-:W-:-:S05]  /*18cf0*/  IMAD R65, R65, -0x80, R2 ;  /* 0xffffff8041417824 */ /* 0x000fca00078e0202 */
[----:B------:R-:W-:-:S07]  /*18d00*/  IADD3 R228, PT, PT, R65, 0x108, RZ ;  /* 0x0000010841e47810 */ /* 0x000fce0007ffe0ff */
.L_x_5498:
        /* <DEDUP_REMOVED lines=78> */
.L_x_5493:
[----:B------:R-:W-:Y:S05]  /*191f0*/  BSYNC.RECONVERGENT B0 ;  /* 0x0000000000007941 */ /* 0x000fea0003800200 */
.L_x_5492:
[----:B------:R-:W1:Y:S01]  /*19200*/  S2UR UR7, SR_CgaCtaId ;  /* 0x00000000000779c3 */ /* 0x000e620000008800 */
[C---:B------:R-:W-:Y:S01]  /*19210*/  IMAD.SHL.U32 R200, R138.reuse, 0x8, RZ ;  /* 0x000000088ac87824 */ /* 0x040fe200078e00ff */
[C---:B------:R-:W-:Y:S01]  /*19220*/  LOP3.LUT R5, R138.reuse, 0x38, RZ, 0xc0, !PT ;  /* 0x000000388a057812 */ /* 0x040fe200078ec0ff */
[----:B------:R-:W-:Y:S01]  /*19230*/  UMOV UR9, 0x400 ;  /* 0x0000040000097882 */ /* 0x000fe20000000000 */
[----:B------:R-:W-:Y:S01]  /*19240*/  IMAD.SHL.U32 R207, R138, 0x40, RZ ;  /* 0x000000408acf7824 */ /* 0x000fe200078e00ff */
[--C-:B------:R-:W-:Y:S01]  /*19250*/  SHF.R.U32.HI R203, RZ, 0x1, R138.reuse ;  /* 0x00000001ffcb7819 */ /* 0x100fe2000001168a */
[----:B------:R-:W-:Y:S01]  /*19260*/  IMAD.SHL.U32 R9, R210, 0x20, RZ ;  /* 0x00000020d2097824 */ /* 0x000fe200078e00ff */
[----:B------:R-:W-:Y:S01]  /*19270*/  LOP3.LUT R2, R200, 0x38, RZ, 0xc0, !PT ;  /* 0x00000038c8027812 */ /* 0x000fe200078ec0ff */
[----:B------:R-:W-:Y:S01]  /*19280*/  IMAD.SHL.U32 R204, R138, 0x20, RZ ;  /* 0x000000208acc7824 */ /* 0x000fe200078e00ff */
[----:B------:R-:W-:Y:S01]  /*19290*/  LOP3.LUT R6, R200, 0x1c0, RZ, 0xc0, !PT ;  /* 0x000001c0c8067812 */ /* 0x000fe200078ec0ff */
[----:B------:R-:W-:Y:S01]  /*192a0*/  VIADD R231, R231, 0xffffffff ;  /* 0xffffffffe7e77836 */ /* 0x000fe20000000000 */
[----:B------:R-:W-:Y:S01]  /*192b0*/  ISETP.GE.AND P2, PT, R2, R221, PT ;  /* 0x000000dd0200720c */ /* 0x000fe20003f46270 */
        /* <DEDUP_REMOVED lines=19> */
[----:B------:R-:W-:Y:S02]  /*193f0*/  IMAD R190, R5, 0x2, R190 ;  /* 0x0000000205be7824 */ /* 0x000fe400078e02be */
[----:B------:R-:W-:Y:S01]  /*19400*/  @P2 STS.128 [R237+0xc000], RZ ;  /* 0x00c000ffed002388 */ /* 0x000fe20000000c00 */
[----:B------:R-:W-:Y:S01]  /*19410*/  IMAD.X R5, R6, 0x1, R217, P3 ;  /* 0x0000000106057824 */ /* 0x000fe200018e06d9 */
[-C--:B------:R-:W-:Y:S01]  /*19420*/  IADD3 R16, P3, PT, R4, R9.reuse, RZ ;  /* 0x0000000904107210 */ /* 0x080fe20007f7e0ff */
[----:B------:R-:W-:Y:S01]  /*19430*/  VIADD R134, R190, UR6 ;  /* 0x00000006be867c36 */ /* 0x000fe20008000000 */
[----:B------:R-:W-:Y:S01]  /*19440*/  @!PT LDS RZ, [RZ] ;  /* 0x00000000fffff984 */ /* 0x000fe20000000800 */
[----:B------:R-:W-:Y:S01]  /*19450*/  @!PT LDS RZ, [RZ] ;  /* 0x00000000fffff984 */ /* 0x000fe20000000800 */
[----:B------:R-:W-:Y:S01]  /*19460*/  @!PT LDS RZ, [RZ] ;  /* 0x00000000fffff984 */ /* 0x000fe20000000800 */
[----:B------:R-:W-:Y:S03]  /*19470*/  @!P0 LDGSTS.E.BYPASS.LTC128B.128 [R237+0x10000], desc[UR4][R216.64+0x80] ;  /* 0x10000080d8ed8fae */ /* 0x000fe6000b981a04 */
        /* <DEDUP_REMOVED lines=82> */
[----:B------:R-:W-:Y:S01]  /*199a0*/  @P2 STS.128 [R237+0xf800], RZ ;  /* 0x00f800ffed002388 */ /* 0x000fe20000000c00 */
[C---:B------:R-:W-:Y:S03]  /*199b0*/  LOP3.LUT P2, RZ, R138.reuse, 0x4, RZ, 0xc0, !PT ;  /* 0x000000048aff7812 */ /* 0x040fe6000784c0ff */
[----:B------:R-:W-:Y:S01]  /*199c0*/  @!PT LDS RZ, [RZ] ;  /* 0x00000000fffff984 */ /* 0x000fe20000000800 */
[----:B------:R-:W-:Y:S01]  /*199d0*/  @!PT LDS RZ, [RZ] ;  /* 0x00000000fffff984 */ /* 0x000fe20000000800 */
[----:B------:R-:W-:Y:S01]  /*199e0*/  @!PT LDS RZ, [RZ] ;  /* 0x00000000fffff984 */ /* 0x000fe20000000800 */
[----:B------:R2:W-:Y:S01]  /*199f0*/  @!P0 LDGSTS.E.BYPASS.LTC128B.128 [R237+0x13800], desc[UR4][R4.64+0x80] ;  /* 0x1380008004ed8fae */ /* 0x0005e2000b981a04 */
[----:B------:R-:W-:Y:S03]  /*19a00*/  SEL R139, R201, 0xffffffc0, !P2 ;  /* 0xffffffc0c98b7807 */ /* 0x000fe60005000000 */
[----:B------:R-:W-:Y:S01]  /*19a10*/  @P0 STS.128 [R237+0x13800], RZ ;  /* 0x013800ffed000388 */ /* 0x000fe20000000c00 */
[----:B------:R-:W-:Y:S01]  /*19a20*/  LOP3.LUT P0, RZ, R138, 0x2, RZ, 0xc0, !PT ;  /* 0x000000028aff7812 */ /* 0x000fe2000780c0ff */
[----:B------:R-:W-:Y:S02]  /*19a30*/  IMAD.IADD R188, R184, 0x1, R139 ;  /* 0x00000001b8bc7824 */ /* 0x000fe400078e028b */
[----:B------:R-:W-:Y:S01]  /*19a40*/  LDSM.16.M88.4 R64, [R184] ;  /* 0x00000000b840783b */ /* 0x000fe20000000200 */
[----:B------:R-:W-:Y:S02]  /*19a50*/  SEL R205, R202, 0xffffffe0, !P0 ;  /* 0xffffffe0cacd7807 */ /* 0x000fe40004000000 */
[----:B------:R-:W-:Y:S01]  /*19a60*/  ISETP.GT.AND P0, PT, R231, R212, PT ;  /* 0x000000d4e700720c */ /* 0x000fe20003f04270 */
[----:B-1----:R-:W2:Y:S02]  /*19a70*/  LDSM.16.M88.4 R8, [R190+UR6+0x4000] ;  /* 0x00400006be08783b */ /* 0x002ea40008000200 */
[--C-:B------:R-:W-:Y:S02]  /*19a80*/  IMAD.IADD R189, R184, 0x1, R205.reuse ;  /* 0x00000001b8bd7824 */ /* 0x100fe400078e02cd */
[----:B------:R-:W1:Y:S01]  /*19a90*/  LDSM.16.M88.4 R16, [R190+UR6+0x4800] ;  /* 0x00480006be10783b */ /* 0x000e620008000200 */
[C---:B------:R-:W-:Y:S02]  /*19aa0*/  IMAD.IADD R135, R134.reuse, 0x1, R205 ;  /* 0x0000000186877824 */ /* 0x040fe400078e02cd */
[----:B------:R-:W-:Y:S01]  /*19ab0*/  IMAD.IADD R134, R134, 0x1, R139 ;  /* 0x0000000186867824 */ /* 0x000fe200078e028b */
[----:B------:R-:W3:Y:S01]  /*19ac0*/  LDSM.16.M88.4 R24, [R190+UR6+0x5000] ;  /* 0x00500006be18783b */ /* 0x000ee20008000200 */
[C---:B------:R-:W-:Y:S02]  /*19ad0*/  IMAD.IADD R139, R205.reuse, 0x1, R188 ;  /* 0x00000001cd8b7824 */ /* 0x040fe400078e02bc */
[----:B------:R-:W-:Y:S01]  /*19ae0*/  IMAD.IADD R136, R205, 0x1, R134 ;  /* 0x00000001cd887824 */ /* 0x000fe200078e0286 */
        /* <DEDUP_REMOVED lines=203> */
[C---:B------:R-:W-:Y:S02]  /*1a7a0*/  LOP3.LUT R134, R2.reuse, 0x40, RZ, 0xfc, !PT ;  /* 0x0000004002867812 */ /* 0x040fe400078efcff */
        /* <DEDUP_REMOVED lines=76> */
.L_x_5497:
[----:B------:R-:W-:Y:S05]  /*1ac70*/  BSYNC.RECONVERGENT B0 ;  /* 0x0000000000007941 */ /* 0x000fea0003800200 */
.L_x_5496:
        /* <DEDUP_REMOVED lines=98> */
.L_x_5495:
[----:B------:R-:W-:Y:S05]  /*1b2a0*/  BSYNC.RECONVERGENT B1 ;  /* 0x0000000000017941 */ /* 0x000fea0003800200 */
.L_x_5494:
[----:B------:R-:W3:Y:S01]  /*1b2b0*/  LD.E R136, desc[UR4][R132.64+0xdc] ;  /* 0x0000dc0484887980 */ /* 0x000ee2000c101900 */
[C---:B------:R-:W-:Y:S02]  /*1b2c0*/  IADD3 R2, PT, PT, R228.reuse, -0x1, RZ ;  /* 0xffffffffe4027810 */ /* 0x040fe40007ffe0ff */
[----:B--2---:R-:W-:Y:S02]  /*1b2d0*/  IABS R134, R228 ;  /* 0x000000e400867213 */ /* 0x004fe40000000000 */
[----:B------:R-:W-:Y:S02]  /*1b2e0*/  IABS R2, R2 ;  /* 0x0000000200027213 */ /* 0x000fe40000000000 */
[----:B------:R-:W-:Y:S02]  /*1b2f0*/  I2FP.F32.S32 R134, R134 ;  /* 0x0000008600867245 */ /* 0x000fe40000201400 */
[----:B------:R-:W-:Y:S02]  /*1b300*/  I2FP.F32.S32 R2, R2 ;  /* 0x0000000200027245 */ /* 0x000fe40000201400 */
[C---:B------:R-:W-:Y:S01]  /*1b310*/  IADD3 R139, PT, PT, R228.reuse, -0x19, RZ ;  /* 0xffffffe7e48b7810 */ /* 0x040fe20007ffe0ff */
[C---:B------:R-:W-:Y:S01]  /*1b320*/  FFMA.FTZ R6, -R3.reuse, R134, R6 ;  /* 0x0000008603067223 */ /* 0x040fe20000010106 */
[C---:B------:R-:W-:Y:S01]  /*1b330*/  IADD3 R134, PT, PT, R228.reuse, -0x11, RZ ;  /* 0xffffffefe4867810 */ /* 0x040fe20007ffe0ff */
[C---:B------:R-:W-:Y:S01]  /*1b340*/  FFMA.FTZ R7, -R3.reuse, R2, R7 ;  /* 0x0000000203077223 */ /* 0x040fe20000010107 */
[C---:B------:R-:W-:Y:S02]  /*1b350*/  IADD3 R2, PT, PT, R228.reuse, -0x10, RZ ;  /* 0xfffffff0e4027810 */ /* 0x040fe40007ffe0ff */
[----:B------:R-:W-:Y:S02]  /*1b360*/  IABS R139, R139 ;  /* 0x0000008b008b7213 */ /* 0x000fe40000000000 */
[----:B------:R-:W-:Y:S02]  /*1b370*/  IABS R2, R2 ;  /* 0x0000000200027213 */ /* 0x000fe40000000000 */
[----:B------:R-:W-:Y:S02]  /*1b380*/  IABS R134, R134 ;  /* 0x0000008600867213 */ /* 0x000fe40000000000 */
[----:B------:R-:W-:Y:S02]  /*1b390*/  I2FP.F32.S32 R2, R2 ;  /* 0x0000000200027245 */ /* 0x000fe40000201400 */
[----:B------:R-:W-:Y:S02]  /*1b3a0*/  I2FP.F32.S32 R134, R134 ;  /* 0x0000008600867245 */ /* 0x000fe40000201400 */
[C---:B------:R-:W-:Y:S01]  /*1b3b0*/  IADD3 R135, PT, PT, R228.reuse, -0x8, RZ ;  /* 0xfffffff8e4877810 */ /* 0x040fe20007ffe0ff */
[CC--:B------:R-:W-:Y:S01]  /*1b3c0*/  FFMA.FTZ R14, -R3.reuse, R2.reuse, R14 ;  /* 0x00000002030e7223 */ /* 0x0c0fe2000001010e */
[C---:B------:R-:W-:Y:S01]  /*1b3d0*/  FFMA.FTZ R8, -R3.reuse, R2, R8 ;  /* 0x0000000203087223 */ /* 0x040fe20000010108 */
[----:B------:R-:W-:Y:S01]  /*1b3e0*/  I2FP.F32.S32 R2, R139 ;  /* 0x0000008b00027245 */ /* 0x000fe20000201400 */
[CC--:B------:R-:W-:Y:S01]  /*1b3f0*/  FFMA.FTZ R15, -R3.reuse, R134.reuse, R15 ;  /* 0x00000086030f7223 */ /* 0x0c0fe2000001010f */
[C---:B------:R-:W-:Y:S01]  /*1b400*/  FFMA.FTZ R9, -R3.reuse, R134, R9 ;  /* 0x0000008603097223 */ /* 0x040fe20000010109 */
[C---:B------:R-:W-:Y:S02]  /*1b410*/  IADD3 R134, PT, PT, R228.reuse, -0x21, RZ ;  /* 0xffffffdfe4867810 */ /* 0x040fe40007ffe0ff */
[CC--:B------:R-:W-:Y:S01]  /*1b420*/  FFMA.FTZ R13, -R3.reuse, R2.reuse, R13 ;  /* 0x00000002030d7223 */ /* 0x0c0fe2000001010d */
[C---:B------:R-:W-:Y:S01]  /*1b430*/  FFMA.FTZ R19, -R3.reuse, R2, R19 ;  /* 0x0000000203137223 */ /* 0x040fe20000010113 */
[C---:B------:R-:W-:Y:S02]  /*1b440*/  IADD3 R2, PT, PT, R228.reuse, -0x29, RZ ;  /* 0xffffffd7e4027810 */ /* 0x040fe40007ffe0ff */
[----:B------:R-:W-:Y:S02]  /*1b450*/  IABS R134, R134 ;  /* 0x0000008600867213 */ /* 0x000fe40000000000 */
[----:B------:R-:W-:Y:S02]  /*1b460*/  IABS R2, R2 ;  /* 0x0000000200027213 */ /* 0x000fe40000000000 */
[C---:B------:R-:W-:Y:S02]  /*1b470*/  IADD3 R139, PT, PT, R228.reuse, -0x28, RZ ;  /* 0xffffffd8e48b7810 */ /* 0x040fe40007ffe0ff */
[----:B------:R-:W-:Y:S02]  /*1b480*/  I2FP.F32.S32 R2, R2 ;  /* 0x0000000200027245 */ /* 0x000fe40000201400 */
[----:B------:R-:W-:Y:S02]  /*1b490*/  I2FP.F32.S32 R134, R134 ;  /* 0x0000008600867245 */ /* 0x000fe40000201400 */
[----:B------:R-:W-:Y:S01]  /*1b4a0*/  IABS R139, R139 ;  /* 0x0000008b008b7213 */ /* 0x000fe20000000000 */
[CC--:B------:R-:W-:Y:S01]  /*1b4b0*/  FFMA.FTZ R27, -R3.reuse, R2.reuse, R27 ;  /* 0x00000002031b7223 */ /* 0x0c0fe2000001011b */
[----:B------:R-:W-:Y:S01]  /*1b4c0*/  IABS R135, R135 ;  /* 0x0000008700877213 */ /* 0x000fe20000000000 */
[C---:B------:R-:W-:Y:S01]  /*1b4d0*/  FFMA.FTZ R21, -R3.reuse, R2, R21 ;  /* 0x0000000203157223 */ /* 0x040fe20000010115 */
[----:B------:R-:W-:Y:S01]  /*1b4e0*/  I2FP.F32.S32 R139, R139 ;  /* 0x0000008b008b7245 */ /* 0x000fe20000201400 */
[CC--:B------:R-:W-:Y:S01]  /*1b4f0*/  FFMA.FTZ R23, -R3.reuse, R134.reuse, R23 ;  /* 0x0000008603177223 */ /* 0x0c0fe20000010117 */
[C---:B------:R-:W-:Y:S01]  /*1b500*/  FFMA.FTZ R17, -R3.reuse, R134, R17 ;  /* 0x0000008603117223 */ /* 0x040fe20000010111 */
[C---:B------:R-:W-:Y:S02]  /*1b510*/  IADD3 R2, PT, PT, R228.reuse, -0x38, RZ ;  /* 0xffffffc8e4027810 */ /* 0x040fe40007ffe0ff */
[----:B------:R-:W-:Y:S01]  /*1b520*/  I2FP.F32.S32 R135, R135 ;  /* 0x0000008700877245 */ /* 0x000fe20000201400 */
[CC--:B------:R-:W-:Y:S01]  /*1b530*/  FFMA.FTZ R26, -R3.reuse, R139.reuse, R26 ;  /* 0x0000008b031a7223 */ /* 0x0c0fe2000001011a */
[C---:B------:R-:W-:Y:S01]  /*1b540*/  IADD3 R134, PT, PT, R228.reuse, -0x39, RZ ;  /* 0xffffffc7e4867810 */ /* 0x040fe20007ffe0ff */
[C---:B------:R-:W-:Y:S01]  /*1b550*/  FFMA.FTZ R20, -R3.reuse, R139, R20 ;  /* 0x0000008b03147223 */ /* 0x040fe20000010114 */
[----:B------:R-:W-:Y:S01]  /*1b560*/  IABS R2, R2 ;  /* 0x0000000200027213 */ /* 0x000fe20000000000 */
[CC--:B------:R-:W-:Y:S01]  /*1b570*/  FFMA.FTZ R10, -R3.reuse, R135.reuse, R10 ;  /* 0x00000087030a7223 */ /* 0x0c0fe2000001010a */
[----:B------:R-:W-:Y:S01]  /*1b580*/  IABS R134, R134 ;  /* 0x0000008600867213 */ /* 0x000fe20000000000 */
[C---:B------:R-:W-:Y:S01]  /*1b590*/  FFMA.FTZ R4, -R3.reuse, R135, R4 ;  /* 0x0000008703047223 */ /* 0x040fe20000010104 */
[C---:B------:R-:W-:Y:S02]  /*1b5a0*/  IADD3 R139, PT, PT, R228.reuse, -0x41, RZ ;  /* 0xffffffbfe48b7810 */ /* 0x040fe40007ffe0ff */
[C---:B------:R-:W-:Y:S02]  /*1b5b0*/  IADD3 R140, PT, PT, R228.reuse, -0x9, RZ ;  /* 0xfffffff7e48c7810 */ /* 0x040fe40007ffe0ff */
[C---:B------:R-:W-:Y:S02]  /*1b5c0*/  IADD3 R135, PT, PT, R228.reuse, -0x18, RZ ;  /* 0xffffffe8e4877810 */ /* 0x040fe40007ffe0ff */
[----:B------:R-:W-:Y:S02]  /*1b5d0*/  I2FP.F32.S32 R2, R2 ;  /* 0x0000000200027245 */ /* 0x000fe40000201400 */
[----:B------:R-:W-:Y:S02]  /*1b5e0*/  I2FP.F32.S32 R134, R134 ;  /* 0x0000008600867245 */ /* 0x000fe40000201400 */
[----:B------:R-:W-:Y:S01]  /*1b5f0*/  IABS R139, R139 ;  /* 0x0000008b008b7213 */ /* 0x000fe20000000000 */
[C---:B------:R-:W-:Y:S01]  /*1b600*/  FFMA.FTZ R34, -R3.reuse, R2, R34 ;  /* 0x0000000203227223 */ /* 0x040fe20000010122 */
[----:B------:R-:W-:Y:S01]  /*1b610*/  IABS R140, R140 ;  /* 0x0000008c008c7213 */ /* 0x000fe20000000000 */
[C---:B------:R-:W-:Y:S01]  /*1b620*/  FFMA.FTZ R28, -R3.reuse, R2, R28 ;  /* 0x00000002031c7223 */ /* 0x040fe2000001011c */
[----:B------:R-:W-:Y:S01]  /*1b630*/  IABS R135, R135 ;  /* 0x0000008700877213 */ /* 0x000fe20000000000 */
[CC--:B------:R-:W-:Y:S01]  /*1b640*/  FFMA.FTZ R35, -R3.reuse, R134.reuse, R35 ;  /* 0x0000008603237223 */ /* 0x0c0fe20000010123 */
[C---:B------:R-:W-:Y:S01]  /*1b650*/  FFMA.FTZ R29, -R3.reuse, R134, R29 ;  /* 0x00000086031d7223 */ /* 0x040fe2000001011d */
[----:B------:R-:W-:Y:S02]  /*1b660*/  I2FP.F32.S32 R2, R139 ;  /* 0x0000008b00027245 */ /* 0x000fe40000201400 */
[----:B------:R-:W-:Y:S02]  /*1b670*/  I2FP.F32.S32 R140, R140 ;  /* 0x0000008c008c7245 */ /* 0x000fe40000201400 */
[----:B------:R-:W-:Y:S01]  /*1b680*/  I2FP.F32.S32 R135, R135 ;  /* 0x0000008700877245 */ /* 0x000fe20000201400 */
[CC--:B------:R-:W-:Y:S01]  /*1b690*/  FFMA.FTZ R39, -R3.reuse, R2.reuse, R39 ;  /* 0x0000000203277223 */ /* 0x0c0fe20000010127 */
[C---:B------:R-:W-:Y:S01]  /*1b6a0*/  IADD3 R134, PT, PT, R228.reuse, -0x49, RZ ;  /* 0xffffffb7e4867810 */ /* 0x040fe20007ffe0ff */
[C---:B------:R-:W-:Y:S01]  /*1b6b0*/  FFMA.FTZ R33, -R3.reuse, R2, R33 ;  /* 0x0000000203217223 */ /* 0x040fe20000010121 */
[C---:B------:R-:W-:Y:S01]  /*1b6c0*/  FFMA.FTZ R11, -R3.reuse, R140, R11 ;  /* 0x0000008c030b7223 */ /* 0x040fe2000001010b */
[CC--:B------:R-:W-:Y:S01]  /*1b6d0*/  FFMA.FTZ R12, -R3.reuse, R135.reuse, R12 ;  /* 0x00000087030c7223 */ /* 0x0c0fe2000001010c */
[----:B------:R-:W-:Y:S01]  /*1b6e0*/  IABS R134, R134 ;  /* 0x0000008600867213 */ /* 0x000fe20000000000 */
[C---:B------:R-:W-:Y:S01]  /*1b6f0*/  FFMA.FTZ R5, -R3.reuse, R140, R5 ;  /* 0x0000008c03057223 */ /* 0x040fe20000010105 */
[C---:B------:R-:W-:Y:S01]  /*1b700*/  FFMA.FTZ R18, -R3.reuse, R135, R18 ;  /* 0x0000008703127223 */ /* 0x040fe20000010112 */
[C---:B------:R-:W-:Y:S02]  /*1b710*/  IADD3 R2, PT, PT, R228.reuse, -0x51, RZ ;  /* 0xffffffafe4027810 */ /* 0x040fe40007ffe0ff */
[C---:B------:R-:W-:Y:S02]  /*1b720*/  IADD3 R135, PT, PT, R228.reuse, -0x30, RZ ;  /* 0xffffffd0e4877810 */ /* 0x040fe40007ffe0ff */
[C---:B------:R-:W-:Y:S02]  /*1b730*/  IADD3 R140, PT, PT, R228.reuse, -0x20, RZ ;  /* 0xffffffe0e48c7810 */ /* 0x040fe40007ffe0ff */
[----:B------:R-:W-:Y:S02]  /*1b740*/  I2FP.F32.S32 R134, R134 ;  /* 0x0000008600867245 */ /* 0x000fe40000201400 */
[----:B------:R-:W-:Y:S02]  /*1b750*/  IABS R2, R2 ;  /* 0x0000000200027213 */ /* 0x000fe40000000000 */
[----:B------:R-:W-:Y:S01]  /*1b760*/  IABS R135, R135 ;  /* 0x0000008700877213 */ /* 0x000fe20000000000 */
[C---:B------:R-:W-:Y:S01]  /*1b770*/  FFMA.FTZ R43, -R3.reuse, R134, R43 ;  /* 0x00000086032b7223 */ /* 0x040fe2000001012b */
[----:B------:R-:W-:Y:S01]  /*1b780*/  IABS R140, R140 ;  /* 0x0000008c008c7213 */ /* 0x000fe20000000000 */
[C---:B------:R-:W-:Y:S01]  /*1b790*/  FFMA.FTZ R37, -R3.reuse, R134, R37 ;  /* 0x0000008603257223 */ /* 0x040fe20000010125 */
[C---:B------:R-:W-:Y:S02]  /*1b7a0*/  IADD3 R139, PT, PT, R228.reuse, -0x50, RZ ;  /* 0xffffffb0e48b7810 */ /* 0x040fe40007ffe0ff */
[----:B------:R-:W-:Y:S02]  /*1b7b0*/  I2FP.F32.S32 R2, R2 ;  /* 0x0000000200027245 */ /* 0x000fe40000201400 */
[----:B------:R-:W-:Y:S02]  /*1b7c0*/  I2FP.F32.S32 R135, R135 ;  /* 0x0000008700877245 */ /* 0x000fe40000201400 */
        /* <DEDUP_REMOVED lines=20> */
[----:B------:R-:W-:Y:S01]  /*1b910*/  IABS R135, R135 ;  /* 0x0000008700877213 */ /* 0x000fe20000000000 */
[C---:B------:R-:W-:Y:S01]  /*1b920*/  FFMA.FTZ R49, -R3.reuse, R134, R49 ;  /* 0x0000008603317223 */ /* 0x040fe20000010131 */
[----:B------:R-:W-:Y:S02]  /*1b930*/  IADD3 R139, PT, PT, R228, -0x69, RZ ;  /* 0xffffff97e48b7810 */ /* 0x000fe40007ffe0ff */
[----:B------:R-:W-:Y:S02]  /*1b940*/  I2FP.F32.S32 R2, R2 ;  /* 0x0000000200027245 */ /* 0x000fe40000201400 */
[----:B------:R-:W-:Y:S02]  /*1b950*/  I2FP.F32.S32 R140, R140 ;  /* 0x0000008c008c7245 */ /* 0x000fe40000201400 */
[----:B------:R-:W-:Y:S01]  /*1b960*/  I2FP.F32.S32 R135, R135 ;  /* 0x0000008700877245 */ /* 0x000fe20000201400 */
[----:B------:R-:W-:Y:S01]  /*1b970*/  FFMA.FTZ R54, -R3, R2, R54 ;  /* 0x0000000203367223 */ /* 0x000fe20000010136 */
[----:B------:R-:W-:Y:S01]  /*1b980*/  FMNMX3.FTZ R134, R137, R6, R7, !PT ;  /* 0x0000000689867276 */ /* 0x000fe20007810007 */
[C---:B------:R-:W-:Y:S01]  /*1b990*/  FFMA.FTZ R48, -R3.reuse, R2, R48 ;  /* 0x0000000203307223 */ /* 0x040fe20000010130 */
[----:B------:R-:W-:Y:S01]  /*1b9a0*/  IABS R139, R139 ;  /* 0x0000008b008b7213 */ /* 0x000fe20000000000 */
[C---:B------:R-:W-:Y:S01]  /*1b9b0*/  FFMA.FTZ R31, -R3.reuse, R140, R31 ;  /* 0x0000008c031f7223 */ /* 0x040fe2000001011f */
[----:B------:R-:W-:Y:S01]  /*1b9c0*/  FMNMX3.FTZ R134, R134, R10, R11, !PT ;  /* 0x0000000a86867276 */ /* 0x000fe2000781000b */
[C---:B------:R-:W-:Y:S01]  /*1b9d0*/  FFMA.FTZ R25, -R3.reuse, R140, R25 ;  /* 0x0000008c03197223 */ /* 0x040fe20000010119 */
[CC--:B------:R-:W-:Y:S01]  /*1b9e0*/  FFMA.FTZ R38, -R3.reuse, R135.reuse, R38 ;  /* 0x0000008703267223 */ /* 0x0c0fe20000010126 */
[C---:B------:R-:W-:Y:S01]  /*1b9f0*/  FFMA.FTZ R32, -R3.reuse, R135, R32 ;  /* 0x0000008703207223 */ /* 0x040fe20000010120 */
[----:B------:R-:W-:Y:S02]  /*1ba00*/  I2FP.F32.S32 R2, R139 ;  /* 0x0000008b00027245 */ /* 0x000fe40000201400 */
[----:B------:R-:W-:Y:S02]  /*1ba10*/  FMNMX3.FTZ R139, R0, R4, R5, !PT ;  /* 0x00000004008b7276 */ /* 0x000fe40007810005 */
[C---:B------:R-:W-:Y:S01]  /*1ba20*/  IADD3 R140, PT, PT, R228.reuse, -0x48, RZ ;  /* 0xffffffb8e48c7810 */ /* 0x040fe20007ffe0ff */
[CC--:B------:R-:W-:Y:S01]  /*1ba30*/  FFMA.FTZ R59, -R3.reuse, R2.reuse, R59 ;  /* 0x00000002033b7223 */ /* 0x0c0fe2000001013b */
[----:B------:R-:W-:Y:S01]  /*1ba40*/  IADD3 R135, PT, PT, R228, -0x58, RZ ;  /* 0xffffffa8e4877810 */ /* 0x000fe20007ffe0ff */
[----:B------:R-:W-:Y:S01]  /*1ba50*/  FFMA.FTZ R53, -R3, R2, R53 ;  /* 0x0000000203357223 */ /* 0x000fe20000010135 */
[----:B------:R-:W-:Y:S02]  /*1ba60*/  FMNMX3.FTZ R134, R134, R14, R15, !PT ;  /* 0x0000000e86867276 */ /* 0x000fe4000781000f */
[----:B------:R-:W-:Y:S02]  /*1ba70*/  FMNMX3.FTZ R139, R139, R8, R9, !PT ;  /* 0x000000088b8b7276 */ /* 0x000fe40007810009 */
[----:B------:R-:W-:Y:S02]  /*1ba80*/  IABS R140, R140 ;  /* 0x0000008c008c7213 */ /* 0x000fe40000000000 */
[----:B------:R-:W-:Y:S02]  /*1ba90*/  IABS R135, R135 ;  /* 0x0000008700877213 */ /* 0x000fe40000000000 */
[----:B------:R-:W-:Y:S02]  /*1baa0*/  FMNMX3.FTZ R134, R134, R18, R19, !PT ;  /* 0x0000001286867276 */ /* 0x000fe40007810013 */
[----:B------:R-:W-:Y:S02]  /*1bab0*/  I2FP.F32.S32 R140, R140 ;  /* 0x0000008c008c7245 */ /* 0x000fe40000201400 */
[----:B------:R-:W-:Y:S02]  /*1bac0*/  I2FP.F32.S32 R135, R135 ;  /* 0x0000008700877245 */ /* 0x000fe40000201400 */
[----:B------:R-:W-:Y:S01]  /*1bad0*/  FMNMX3.FTZ R139, R139, R12, R13, !PT ;  /* 0x0000000c8b8b7276 */ /* 0x000fe2000781000d */
[CC--:B------:R-:W-:Y:S01]  /*1bae0*/  FFMA.FTZ R42, -R3.reuse, R140.reuse, R42 ;  /* 0x0000008c032a7223 */ /* 0x0c0fe2000001012a */
[----:B------:R-:W-:Y:S01]  /*1baf0*/  IADD3 R2, PT, PT, R228, -0x71, RZ ;  /* 0xffffff8fe4027810 */ /* 0x000fe20007ffe0ff */
[C---:B------:R-:W-:Y:S01]  /*1bb00*/  FFMA.FTZ R36, -R3.reuse, R140, R36 ;  /* 0x0000008c03247223 */ /* 0x040fe20000010124 */
[----:B------:R-:W-:Y:S01]  /*1bb10*/  FMNMX3.FTZ R134, R134, R22, R23, !PT ;  /* 0x0000001686867276 */ /* 0x000fe20007810017 */
[CC--:B------:R-:W-:Y:S01]  /*1bb20*/  FFMA.FTZ R44, -R3.reuse, R135.reuse, R44 ;  /* 0x00000087032c7223 */ /* 0x0c0fe2000001012c */
[----:B------:R-:W-:Y:S01]  /*1bb30*/  IABS R2, R2 ;  /* 0x0000000200027213 */ /* 0x000fe20000000000 */
[----:B------:R-:W-:Y:S01]  /*1bb40*/  FFMA.FTZ R50, -R3, R135, R50 ;  /* 0x0000008703327223 */ /* 0x000fe20000010132 */
[----:B------:R-:W-:Y:S02]  /*1bb50*/  FMNMX3.FTZ R139, R139, R16, R17, !PT ;  /* 0x000000108b8b7276 */ /* 0x000fe40007810011 */
[----:B------:R-:W-:Y:S02]  /*1bb60*/  FMNMX3.FTZ R134, R134, R26, R27, !PT ;  /* 0x0000001a86867276 */ /* 0x000fe4000781001b */
[C---:B------:R-:W-:Y:S02]  /*1bb70*/  IADD3 R140, PT, PT, R228.reuse, -0x59, RZ ;  /* 0xffffffa7e48c7810 */ /* 0x040fe40007ffe0ff */
[----:B------:R-:W-:Y:S02]  /*1bb80*/  IADD3 R135, PT, PT, R228, -0x68, RZ ;  /* 0xffffff98e4877810 */ /* 0x000fe40007ffe0ff */
[----:B------:R-:W-:Y:S02]  /*1bb90*/  I2FP.F32.S32 R2, R2 ;  /* 0x0000000200027245 */ /* 0x000fe40000201400 */
[----:B------:R-:W-:Y:S02]  /*1bba0*/  FMNMX3.FTZ R139, R139, R20, R21, !PT ;  /* 0x000000148b8b7276 */ /* 0x000fe40007810015 */
[----:B------:R-:W-:Y:S01]  /*1bbb0*/  FMNMX3.FTZ R134, R134, R30, R31, !PT ;  /* 0x0000001e86867276 */ /* 0x000fe2000781001f */
[C---:B------:R-:W-:Y:S01]  /*1bbc0*/  FFMA.FTZ R63, -R3.reuse, R2, R63 ;  /* 0x00000002033f7223 */ /* 0x040fe2000001013f */
[----:B------:R-:W-:Y:S01]  /*1bbd0*/  IABS R140, R140 ;  /* 0x0000008c008c7213 */ /* 0x000fe20000000000 */
[----:B------:R-:W-:Y:S01]  /*1bbe0*/  FFMA.FTZ R57, -R3, R2, R57 ;  /* 0x0000000203397223 */ /* 0x000fe20000010139 */
[----:B------:R-:W-:Y:S02]  /*1bbf0*/  IABS R135, R135 ;  /* 0x0000008700877213 */ /* 0x000fe40000000000 */
[----:B------:R-:W-:Y:S02]  /*1bc00*/  FMNMX3.FTZ R139, R139, R24, R25, !PT ;  /* 0x000000188b8b7276 */ /* 0x000fe40007810019 */
[----:B------:R-:W-:Y:S02]  /*1bc10*/  FMNMX3.FTZ R2, R134, R34, R35, !PT ;  /* 0x0000002286027276 */ /* 0x000fe40007810023 */
[----:B------:R-:W-:Y:S02]  /*1bc20*/  I2FP.F32.S32 R140, R140 ;  /* 0x0000008c008c7245 */ /* 0x000fe40000201400 */
[----:B------:R-:W-:Y:S02]  /*1bc30*/  I2FP.F32.S32 R135, R135 ;  /* 0x0000008700877245 */ /* 0x000fe40000201400 */
[----:B------:R-:W-:Y:S01]  /*1bc40*/  FMNMX3.FTZ R139, R139, R28, R29, !PT ;  /* 0x0000001c8b8b7276 */ /* 0x000fe2000781001d */
[C---:B------:R-:W-:Y:S01]  /*1bc50*/  FFMA.FTZ R45, -R3.reuse, R140, R45 ;  /* 0x0000008c032d7223 */ /* 0x040fe2000001012d */
[----:B------:R-:W-:Y:S01]  /*1bc60*/  FMNMX3.FTZ R2, R2, R38, R39, !PT ;  /* 0x0000002602027276 */ /* 0x000fe20007810027 */
[CC--:B------:R-:W-:Y:S01]  /*1bc70*/  FFMA.FTZ R58, -R3.reuse, R135.reuse, R58 ;  /* 0x00000087033a7223 */ /* 0x0c0fe2000001013a */
[C---:B------:R-:W-:Y:S01]  /*1bc80*/  FFMA.FTZ R52, -R3.reuse, R135, R52 ;  /* 0x0000008703347223 */ /* 0x040fe20000010134 */
[----:B------:R-:W-:Y:S01]  /*1bc90*/  FFMA.FTZ R51, -R3, R140, R51 ;  /* 0x0000008c03337223 */ /* 0x000fe20000010133 */
[----:B------:R-:W-:Y:S02]  /*1bca0*/  FMNMX3.FTZ R139, R139, R32, R33, !PT ;  /* 0x000000208b8b7276 */ /* 0x000fe40007810021 */
[C---:B------:R-:W-:Y:S02]  /*1bcb0*/  IADD3 R135, PT, PT, R228.reuse, -0x78, RZ ;  /* 0xffffff88e4877810 */ /* 0x040fe40007ffe0ff */
[----:B------:R-:W-:Y:S02]  /*1bcc0*/  IADD3 R140, PT, PT, R228, -0x70, RZ ;  /* 0xffffff90e48c7810 */ /* 0x000fe40007ffe0ff */
        /* <DEDUP_REMOVED lines=8> */
[----:B------:R-:W-:Y:S01]  /*1bd50*/  IADD3 R134, PT, PT, R228, -0x79, RZ ;  /* 0xffffff87e4867810 */ /* 0x000fe20007ffe0ff */
[CC--:B------:R-:W-:Y:S01]  /*1bd60*/  FFMA.FTZ R66, -R3.reuse, R135.reuse, R66 ;  /* 0x0000008703427223 */ /* 0x0c0fe20000010142 */
[----:B------:R-:W-:Y:S01]  /*1bd70*/  FMNMX3.FTZ R2, R2, R50, R51, !PT ;  /* 0x0000003202027276 */ /* 0x000fe20007810033 */
[----:B------:R-:W-:Y:S01]  /*1bd80*/  FFMA.FTZ R62, -R3, R140, R62 ;  /* 0x0000008c033e7223 */ /* 0x000fe2000001013e */
[----:B------:R-:W-:Y:S01]  /*1bd90*/  FMNMX3.FTZ R139, R139, R44, R45, !PT ;  /* 0x0000002c8b8b7276 */ /* 0x000fe2000781002d */
[C---:B------:R-:W-:Y:S01]  /*1bda0*/  FFMA.FTZ R60, -R3.reuse, R135, R60 ;  /* 0x00000087033c7223 */ /* 0x040fe2000001013c */
[----:B------:R-:W-:Y:S01]  /*1bdb0*/  IABS R134, R134 ;  /* 0x0000008600867213 */ /* 0x000fe20000000000 */
[----:B------:R-:W-:Y:S01]  /*1bdc0*/  FFMA.FTZ R56, -R3, R140, R56 ;  /* 0x0000008c03387223 */ /* 0x000fe20000010138 */
[C---:B------:R-:W-:Y:S02]  /*1bdd0*/  IADD3 R140, PT, PT, R228.reuse, -0x81, RZ ;  /* 0xffffff7fe48c7810 */ /* 0x040fe40007ffe0ff */
[----:B------:R-:W-:Y:S02]  /*1bde0*/  IADD3 R135, PT, PT, R228, -0x80, RZ ;  /* 0xffffff80e4877810 */ /* 0x000fe40007ffe0ff */
[----:B------:R-:W-:Y:S02]  /*1bdf0*/  FMNMX3.FTZ R2, R2, R54, R55, !PT ;  /* 0x0000003602027276 */ /* 0x000fe40007810037 */
[----:B------:R-:W-:Y:S02]  /*1be00*/  I2FP.F32.S32 R134, R134 ;  /* 0x0000008600867245 */ /* 0x000fe40000201400 */
[----:B------:R-:W-:Y:S02]  /*1be10*/  FMNMX3.FTZ R139, R139, R48, R49, !PT ;  /* 0x000000308b8b7276 */ /* 0x000fe40007810031 */
[----:B------:R-:W-:Y:S01]  /*1be20*/  IABS R140, R140 ;  /* 0x0000008c008c7213 */ /* 0x000fe20000000000 */
[CC--:B------:R-:W-:Y:S01]  /*1be30*/  FFMA.FTZ R67, -R3.reuse, R134.reuse, R67 ;  /* 0x0000008603437223 */ /* 0x0c0fe20000010143 */
[----:B------:R-:W-:Y:S01]  /*1be40*/  IABS R135, R135 ;  /* 0x0000008700877213 */ /* 0x000fe20000000000 */
[----:B------:R-:W-:Y:S01]  /*1be50*/  FFMA.FTZ R61, -R3, R134, R61 ;  /* 0x00000086033d7223 */ /* 0x000fe2000001013d */
[----:B------:R-:W-:Y:S02]  /*1be60*/  FMNMX3.FTZ R2, R2, R58, R59, !PT ;  /* 0x0000003a02027276 */ /* 0x000fe4000781003b */
        /* <DEDUP_REMOVED lines=16> */
[----:B------:R-:W-:Y:S02]  /*1bf70*/  IADD3 R228, PT, PT, R228, 0x80, RZ ;  /* 0x00000080e4e47810 */ /* 0x000fe40007ffe0ff */
[----:B-1----:R-:W-:Y:S02]  /*1bf80*/  FMNMX.FTZ R140, R142, R135, !PT ;  /* 0x000000878e8c7209 */ /* 0x002fe40007810000 */
[----:B------:R-:W-:Y:S03]  /*1bf90*/  FMNMX.FTZ R141, R143, R2, !PT ;  /* 0x000000028f8d7209 */ /* 0x000fe60007810000 */
[----:B------:R-:W1:Y:S08]  /*1bfa0*/  SHFL.BFLY PT, R135, R140, 0x1, 0x1f ;  /* 0x0c201f008c877f89 */ /* 0x000e7000000e0000 */
[----:B------:R-:W2:Y:S01]  /*1bfb0*/  SHFL.BFLY PT, R134, R141, 0x1, 0x1f ;  /* 0x0c201f008d867f89 */ /* 0x000ea200000e0000 */
[----:B-1----:R-:W-:Y:S02]  /*1bfc0*/  FMNMX.FTZ R135, R140, R135, !PT ;  /* 0x000000878c877209 */ /* 0x002fe40007810000 */
[----:B--2---:R-:W-:Y:S03]  /*1bfd0*/  FMNMX.FTZ R134, R141, R134, !PT ;  /* 0x000000868d867209 */ /* 0x004fe60007810000 */
[----:B---3--:R-:W-:Y:S01]  /*1bfe0*/  FMUL.FTZ R163, R136, R135 ;  /* 0x0000008788a37220 */ /* 0x008fe20000410000 */
[----:B------:R-:W-:Y:S01]  /*1bff0*/  FSETP.NEU.FTZ.AND P0, PT, R135, -INF , PT ;  /* 0xff8000008700780b */ /* 0x000fe20003f1d000 */
[----:B------:R-:W1:Y:S01]  /*1c000*/  LDSM.16.MT88.4 R140, [R154+0xc000] ;  /* 0x00c000009a8c783b */ /* 0x000e620000004200 */
[----:B------:R-:W-:Y:S02]  /*1c010*/  FADD.FTZ R139, -R134, R137 ;  /* 0x00000089868b7221 */ /* 0x000fe40000010100 */
        /* <DEDUP_REMOVED lines=14> */
[-C--:B------:R-:W-:Y:S01]  /*1c100*/  FFMA.FTZ R160, R7, R136.reuse, -R161 ;  /* 0x0000008807a07223 */ /* 0x080fe200000108a1 */
[-CC-:B------:R-:W-:Y:S02]  /*1c110*/  FFMA.FTZ R158, R8, R136.reuse, -R163.reuse ;  /* 0x00000088089e7223 */ /* 0x180fe400000108a3 */
[----:B------:R-:W4:Y:S01]  /*1c120*/  MUFU.EX2 R2, R2 ;  /* 0x0000000200027308 */ /* 0x000f220000000800 */
[----:B------:R-:W-:Y:S01]  /*1c130*/  IADD3 R8, PT, PT, R154, 0xc000, RZ ;  /* 0x0000c0009a087810 */ /* 0x000fe20007ffe0ff */
[-CC-:B------:R-:W-:Y:S01]  /*1c140*/  FFMA.FTZ R172, R24, R136.reuse, -R163.reuse ;  /* 0x0000008818ac7223 */ /* 0x180fe200000108a3 */
[-C--:B------:R-:W-:Y:S01]  /*1c150*/  FFMA.FTZ R177, R25, R136.reuse, -R163 ;  /* 0x0000008819b17223 */ /* 0x080fe200000108a3 */
[-CC-:B------:R-:W-:Y:S01]  /*1c160*/  FFMA.FTZ R176, R26, R136.reuse, -R161.reuse ;  /* 0x000000881ab07223 */ /* 0x180fe200000108a1 */
[----:B------:R-:W-:Y:S01]  /*1c170*/  @P2 IADD3 R152, PT, PT, R8, -0x40, RZ ;  /* 0xffffffc008982810 */ /* 0x000fe20007ffe0ff */
[-CC-:B------:R-:W-:Y:S01]  /*1c180*/  FFMA.FTZ R179, R27, R136.reuse, -R161.reuse ;  /* 0x000000881bb37223 */ /* 0x180fe200000108a1 */
[----:B------:R-:W-:Y:S01]  /*1c190*/  FFMA.FTZ R181, R39, R136, -R161 ;  /* 0x0000008827b57223 */ /* 0x000fe200000108a1 */
[C---:B--2---:R-:W-:Y:S02]  /*1c1a0*/  IADD3 R137, PT, PT, R205.reuse, R154, RZ ;  /* 0x0000009acd897210 */ /* 0x044fe40007ffe0ff */
[----:B------:R-:W-:Y:S01]  /*1c1b0*/  MUFU.EX2 R159, R159 ;  /* 0x0000009f009f7308 */ /* 0x000fe20000000800 */
[----:B------:R-:W-:Y:S01]  /*1c1c0*/  LDSM.16.MT88.4 R148, [R152] ;  /* 0x000000009894783b */ /* 0x000fe20000004200 */
[C---:B---3--:R-:W-:Y:S01]  /*1c1d0*/  FMUL.FTZ R6, R0.reuse, R130 ;  /* 0x0000008200067220 */ /* 0x048fe20000410000 */
[C---:B------:R-:W-:Y:S01]  /*1c1e0*/  FMUL.FTZ R7, R0.reuse, R131 ;  /* 0x0000008300077220 */ /* 0x040fe20000410000 */
[C---:B------:R-:W-:Y:S01]  /*1c1f0*/  FMUL.FTZ R10, R0.reuse, R126 ;  /* 0x0000007e000a7220 */ /* 0x040fe20000410000 */
[C---:B------:R-:W-:Y:S01]  /*1c200*/  FMUL.FTZ R11, R0.reuse, R127 ;  /* 0x0000007f000b7220 */ /* 0x040fe20000410000 */
[----:B------:R-:W-:Y:S01]  /*1c210*/  IADD3 R205, PT, PT, R205, R152, RZ ;  /* 0x00000098cdcd7210 */ /* 0x000fe20007ffe0ff */
[----:B------:R-:W-:Y:S03]  /*1c220*/  FMUL.FTZ R70, R0, R70 ;  /* 0x0000004600467220 */ /* 0x000fe60000410000 */
[----:B------:R-:W2:Y:S01]  /*1c230*/  MUFU.EX2 R157, R157 ;  /* 0x0000009d009d7308 */ /* 0x000ea20000000800 */
[----:B------:R-:W3:Y:S01]  /*1c240*/  LDSM.16.MT88.4 R144, [R137+0xc000] ;  /* 0x00c000008990783b */ /* 0x000ee20000004200 */
[C---:B----4-:R-:W-:Y:S01]  /*1c250*/  FMUL.FTZ R4, R2.reuse, R128 ;  /* 0x0000008002047220 */ /* 0x050fe20000410000 */
[C---:B------:R-:W-:Y:S01]  /*1c260*/  FMUL.FTZ R5, R2.reuse, R129 ;  /* 0x0000008102057220 */ /* 0x040fe20000410000 */
[C---:B------:R-:W-:Y:S01]  /*1c270*/  FMUL.FTZ R8, R2.reuse, R124 ;  /* 0x0000007c02087220 */ /* 0x040fe20000410000 */
[----:B------:R-:W-:Y:S01]  /*1c280*/  FMUL.FTZ R9, R2, R125 ;  /* 0x0000007d02097220 */ /* 0x000fe20000410000 */
[----:B------:R-:W-:Y:S01]  /*1c290*/  FMUL.FTZ R71, R0, R71 ;  /* 0x0000004700477220 */ /* 0x000fe20000410000 */
[C---:B------:R-:W-:Y:S03]  /*1c2a0*/  FMUL.FTZ R68, R2.reuse, R68 ;  /* 0x0000004402447220 */ /* 0x040fe60000410000 */
[----:B------:R-:W-:Y:S01]  /*1c2b0*/  MUFU.EX2 R155, R155 ;  /* 0x0000009b009b7308 */ /* 0x000fe20000000800 */
[----:B------:R-:W4:Y:S01]  /*1c2c0*/  LDSM.16.MT88.4 R124, [R205] ;  /* 0x00000000cd7c783b */ /* 0x000f220000004200 */
[----:B------:R-:W-:Y:S01]  /*1c2d0*/  FMUL.FTZ R69, R2, R69 ;  /* 0x0000004502457220 */ /* 0x000fe20000410000 */
[C---:B------:R-:W-:Y:S01]  /*1c2e0*/  FMUL.FTZ R74, R0.reuse, R74 ;  /* 0x0000004a004a7220 */ /* 0x040fe20000410000 */
[----:B------:R-:W-:Y:S01]  /*1c2f0*/  FMUL.FTZ R75, R0, R75 ;  /* 0x0000004b004b7220 */ /* 0x000fe20000410000 */
[C---:B------:R-:W-:Y:S01]  /*1c300*/  FMUL.FTZ R72, R2.reuse, R72 ;  /* 0x0000004802487220 */ /* 0x040fe20000410000 */
[----:B------:R-:W-:Y:S01]  /*1c310*/  FMUL.FTZ R73, R2, R73 ;  /* 0x0000004902497220 */ /* 0x000fe20000410000 */
[-C--:B------:R-:W-:Y:S03]  /*1c320*/  FFMA.FTZ R178, R41, R136.reuse, -R163 ;  /* 0x0000008829b27223 */ /* 0x080fe600000108a3 */
[----:B------:R-:W5:Y:S01]  /*1c330*/  MUFU.EX2 R160, R160 ;  /* 0x000000a000a07308 */ /* 0x000f620000000800 */
[----:B--2---:R-:W-:Y:S01]  /*1c340*/  F2FP.BF16.F32.PACK_AB R128, R157, R159 ;  /* 0x0000009f9d80723e */ /* 0x004fe200000010ff */
[----:B------:R-:W-:Y:S01]  /*1c350*/  LDSM.16.MT88.4 R24, [R205+0x1000] ;  /* 0x00100000cd18783b */ /* 0x000fe20000004200 */
[-CC-:B------:R-:W-:Y:S01]  /*1c360*/  FFMA.FTZ R180, R42, R136.reuse, -R161.reuse ;  /* 0x000000882ab47223 */ /* 0x180fe200000108a1 */
[----:B------:R-:W-:Y:S01]  /*1c370*/  FFMA.FTZ R183, R43, R136, -R161 ;  /* 0x000000882bb77223 */ /* 0x000fe200000108a1 */
        /* <DEDUP_REMOVED lines=11> */
[----:B------:R-:W2:Y:S01]  /*1c430*/  MUFU.EX2 R153, R153 ;  /* 0x0000009900997308 */ /* 0x000ea20000000800 */
[----:B-----5:R-:W-:Y:S01]  /*1c440*/  F2FP.BF16.F32.PACK_AB R129, R160, R155 ;  /* 0x0000009ba081723e */ /* 0x020fe200000010ff */
[C---:B------:R-:W-:Y:S01]  /*1c450*/  FMUL.FTZ R84, R2.reuse, R84 ;  /* 0x0000005402547220 */ /* 0x040fe20000410000 */
[----:B------:R-:W-:Y:S01]  /*1c460*/  FMUL.FTZ R85, R2, R85 ;  /* 0x0000005502557220 */ /* 0x000fe20000410000 */
[C---:B------:R-:W-:Y:S01]  /*1c470*/  FMUL.FTZ R90, R0.reuse, R90 ;  /* 0x0000005a005a7220 */ /* 0x040fe20000410000 */
[----:B------:R-:W-:Y:S01]  /*1c480*/  FMUL.FTZ R91, R0, R91 ;  /* 0x0000005b005b7220 */ /* 0x000fe20000410000 */
[C---:B------:R-:W-:Y:S01]  /*1c490*/  FMUL.FTZ R88, R2.reuse, R88 ;  /* 0x0000005802587220 */ /* 0x040fe20000410000 */
[----:B------:R-:W-:Y:S03]  /*1c4a0*/  FMUL.FTZ R89, R2, R89 ;  /* 0x0000005902597220 */ /* 0x000fe60000410000 */
[----:B------:R-:W-:Y:S01]  /*1c4b0*/  MUFU.EX2 R156, R156 ;  /* 0x0000009c009c7308 */ /* 0x000fe20000000800 */
[C---:B------:R-:W-:Y:S01]  /*1c4c0*/  FMUL.FTZ R94, R0.reuse, R94 ;  /* 0x0000005e005e7220 */ /* 0x040fe20000410000 */
[----:B------:R-:W-:Y:S01]  /*1c4d0*/  FMUL.FTZ R95, R0, R95 ;  /* 0x0000005f005f7220 */ /* 0x000fe20000410000 */
[C---:B------:R-:W-:Y:S01]  /*1c4e0*/  FMUL.FTZ R92, R2.reuse, R92 ;  /* 0x0000005c025c7220 */ /* 0x040fe20000410000 */
[----:B------:R-:W-:Y:S01]  /*1c4f0*/  FMUL.FTZ R93, R2, R93 ;  /* 0x0000005d025d7220 */ /* 0x000fe20000410000 */
[C---:B------:R-:W-:Y:S01]  /*1c500*/  FMUL.FTZ R98, R0.reuse, R98 ;  /* 0x0000006200627220 */ /* 0x040fe20000410000 */
[----:B------:R-:W-:Y:S01]  /*1c510*/  FMUL.FTZ R99, R0, R99 ;  /* 0x0000006300637220 */ /* 0x000fe20000410000 */
[C---:B------:R-:W-:Y:S03]  /*1c520*/  FMUL.FTZ R96, R2.reuse, R96 ;  /* 0x0000006002607220 */ /* 0x040fe60000410000 */
[----:B------:R-:W5:Y:S01]  /*1c530*/  MUFU.EX2 R139, R139 ;  /* 0x0000008b008b7308 */ /* 0x000f620000000800 */
[----:B--2---:R-:W-:Y:S01]  /*1c540*/  F2FP.BF16.F32.PACK_AB R130, R153, R158 ;  /* 0x0000009e9982723e */ /* 0x004fe200000010ff */
        /* <DEDUP_REMOVED lines=10> */
[C---:B------:R-:W-:Y:S01]  /*1c5f0*/  FMUL.FTZ R12, R2.reuse, R120 ;  /* 0x00000078020c7220 */ /* 0x040fe20000410000 */
[-C--:B------:R-:W-:Y:S01]  /*1c600*/  FFMA.FTZ R165, R13, R136.reuse, -R163 ;  /* 0x000000880da57223 */ /* 0x080fe200000108a3 */
[----:B------:R-:W-:Y:S01]  /*1c610*/  FMUL.FTZ R13, R2, R121 ;  /* 0x00000079020d7220 */ /* 0x000fe20000410000 */
[--C-:B------:R-:W-:Y:S01]  /*1c620*/  FFMA.FTZ R164, R14, R136, -R161.reuse ;  /* 0x000000880ea47223 */ /* 0x100fe200000108a1 */
[C---:B------:R-:W-:Y:S01]  /*1c630*/  FMUL.FTZ R14, R0.reuse, R122 ;  /* 0x0000007a000e7220 */ /* 0x040fe20000410000 */
[----:B-----5:R-:W-:Y:S01]  /*1c640*/  F2FP.BF16.F32.PACK_AB R131, R139, R156 ;  /* 0x0000009c8b83723e */ /* 0x020fe200000010ff */
[----:B------:R-:W-:Y:S01]  /*1c650*/  FFMA.FTZ R167, R15, R136, -R161 ;  /* 0x000000880fa77223 */ /* 0x000fe200000108a1 */
[C---:B------:R-:W-:Y:S01]  /*1c660*/  FMUL.FTZ R15, R0.reuse, R123 ;  /* 0x0000007b000f7220 */ /* 0x040fe20000410000 */
[C---:B------:R-:W-:Y:S01]  /*1c670*/  FMUL.FTZ R110, R0.reuse, R110 ;  /* 0x0000006e006e7220 */ /* 0x040fe20000410000 */
[----:B------:R-:W-:Y:S01]  /*1c680*/  LDSM.16.MT88.4 R120, [R154+0xc800] ;  /* 0x00c800009a78783b */ /* 0x000fe20000004200 */
[----:B------:R-:W-:Y:S01]  /*1c690*/  FMUL.FTZ R111, R0, R111 ;  /* 0x0000006f006f7220 */ /* 0x000fe20000410000 */
[C---:B------:R-:W-:Y:S01]  /*1c6a0*/  FMUL.FTZ R108, R2.reuse, R108 ;  /* 0x0000006c026c7220 */ /* 0x040fe20000410000 */
[C---:B-1----:R-:W-:Y:S01]  /*1c6b0*/  HMMA.16816.F32.BF16 R4, R128.reuse, R140, R4 ;  /* 0x0000008c8004723c */ /* 0x042fe20000041804 */
[----:B------:R-:W-:Y:S04]  /*1c6c0*/  MUFU.EX2 R162, R162 ;  /* 0x000000a200a27308 */ /* 0x000fe80000000800 */
[----:B------:R-:W-:Y:S01]  /*1c6d0*/  FMUL.FTZ R109, R2, R109 ;  /* 0x0000006d026d7220 */ /* 0x000fe20000410000 */
[C---:B------:R-:W-:Y:S01]  /*1c6e0*/  FMUL.FTZ R114, R0.reuse, R114 ;  /* 0x0000007200727220 */ /* 0x040fe20000410000 */
[----:B------:R-:W-:Y:S01]  /*1c6f0*/  FMUL.FTZ R115, R0, R115 ;  /* 0x0000007300737220 */ /* 0x000fe20000410000 */
[C---:B------:R-:W-:Y:S01]  /*1c700*/  HMMA.16816.F32.BF16 R8, R128.reuse, R142, R8 ;  /* 0x0000008e8008723c */ /* 0x040fe20000041808 */
[----:B------:R-:W1:Y:S02]  /*1c710*/  LDSM.16.MT88.4 R140, [R154+0x10000] ;  /* 0x010000009a8c783b */ /* 0x000e640000004200 */
[----:B------:R-:W2:Y:S01]  /*1c720*/  MUFU.EX2 R165, R165 ;  /* 0x000000a500a57308 */ /* 0x000ea20000000800 */
[C---:B------:R-:W-:Y:S01]  /*1c730*/  FMUL.FTZ R112, R2.reuse, R112 ;  /* 0x0000007002707220 */ /* 0x040fe20000410000 */
[----:B------:R-:W-:Y:S01]  /*1c740*/  FMUL.FTZ R113, R2, R113 ;  /* 0x0000007102717220 */ /* 0x000fe20000410000 */
[--C-:B------:R-:W-:Y:S01]  /*1c750*/  FFMA.FTZ R166, R16, R136, -R163.reuse ;  /* 0x0000008810a67223 */ /* 0x100fe200000108a3 */
[C---:B------:R-:W-:Y:S01]  /*1c760*/  FMUL.FTZ R16, R2.reuse, R116 ;  /* 0x0000007402107220 */ /* 0x040fe20000410000 */
[-C--:B------:R-:W-:Y:S01]  /*1c770*/  FFMA.FTZ R169, R17, R136.reuse, -R163 ;  /* 0x0000008811a97223 */ /* 0x080fe200000108a3 */
[C---:B---3--:R-:W-:Y:S04]  /*1c780*/  HMMA.16816.F32.BF16 R68, R128.reuse, R144, R68 ;  /* 0x000000908044723c */ /* 0x048fe80000041844 */
[----:B------:R-:W-:Y:S01]  /*1c790*/  MUFU.EX2 R164, R164 ;  /* 0x000000a400a47308 */ /* 0x000fe20000000800 */
[----:B------:R-:W-:Y:S01]  /*1c7a0*/  FMUL.FTZ R17, R2, R117 ;  /* 0x0000007502117220 */ /* 0x000fe20000410000 */
[--C-:B------:R-:W-:Y:S01]  /*1c7b0*/  FFMA.FTZ R168, R18, R136, -R161.reuse ;  /* 0x0000008812a87223 */ /* 0x100fe200000108a1 */
[C---:B------:R-:W-:Y:S01]  /*1c7c0*/  FMUL.FTZ R18, R0.reuse, R118 ;  /* 0x0000007600127220 */ /* 0x040fe20000410000 */
[----:B------:R-:W-:Y:S01]  /*1c7d0*/  FFMA.FTZ R171, R19, R136, -R161 ;  /* 0x0000008813ab7223 */ /* 0x000fe200000108a1 */
[----:B------:R-:W-:Y:S01]  /*1c7e0*/  FMUL.FTZ R19, R0, R119 ;  /* 0x0000007700137220 */ /* 0x000fe20000410000 */
[C---:B------:R-:W-:Y:S01]  /*1c7f0*/  HMMA.16816.F32.BF16 R72, R128.reuse, R146, R72 ;  /* 0x000000928048723c */ /* 0x040fe20000041848 */
[----:B------:R-:W3:Y:S03]  /*1c800*/  LDSM.16.MT88.4 R144, [R137+0x10000] ;  /* 0x010000008990783b */ /* 0x000ee60000004200 */
[----:B------:R-:W5:Y:S01]  /*1c810*/  MUFU.EX2 R167, R167 ;  /* 0x000000a700a77308 */ /* 0x000f620000000800 */
[----:B--2---:R-:W-:Y:S01]  /*1c820*/  F2FP.BF16.F32.PACK_AB R116, R165, R162 ;  /* 0x000000a2a574723e */ /* 0x004fe200000010ff */
[-CC-:B------:R-:W-:Y:S01]  /*1c830*/  FFMA.FTZ R170, R20, R136.reuse, -R163.reuse ;  /* 0x0000008814aa7223 */ /* 0x180fe200000108a3 */
[-C--:B------:R-:W-:Y:S01]  /*1c840*/  FFMA.FTZ R173, R21, R136.reuse, -R163 ;  /* 0x0000008815ad7223 */ /* 0x080fe200000108a3 */
[-CC-:B------:R-:W-:Y:S01]  /*1c850*/  FFMA.FTZ R175, R22, R136.reuse, -R161.reuse ;  /* 0x0000008816af7223 */ /* 0x180fe200000108a1 */
[-C--:B------:R-:W-:Y:S01]  /*1c860*/  FFMA.FTZ R174, R23, R136.reuse, -R161 ;  /* 0x0000008817ae7223 */ /* 0x080fe200000108a1 */
[C---:B------:R-:W-:Y:S04]  /*1c870*/  HMMA.16816.F32.BF16 R76, R128.reuse, R148, R76 ;  /* 0x00000094804c723c */ /* 0x040fe8000004184c */
[----:B------:R-:W-:Y:S01]  /*1c880*/  MUFU.EX2 R166, R166 ;  /* 0x000000a600a67308 */ /* 0x000fe20000000800 */
[-CC-:B------:R-:W-:Y:S01]  /*1c890*/  FFMA.FTZ R52, R52, R136.reuse, -R163.reuse ;  /* 0x0000008834347223 */ /* 0x180fe200000108a3 */
[-C--:B------:R-:W-:Y:S01]  /*1c8a0*/  FFMA.FTZ R53, R53, R136.reuse, -R163 ;  /* 0x0000008835357223 */ /* 0x080fe200000108a3 */
[-CC-:B------:R-:W-:Y:S01]  /*1c8b0*/  FFMA.FTZ R54, R54, R136.reuse, -R161.reuse ;  /* 0x0000008836367223 */ /* 0x180fe200000108a1 */
[-C--:B------:R-:W-:Y:S01]  /*1c8c0*/  FFMA.FTZ R55, R55, R136.reuse, -R161 ;  /* 0x0000008837377223 */ /* 0x080fe200000108a1 */
[--C-:B------:R-:W-:Y:S01]  /*1c8d0*/  FFMA.FTZ R56, R56, R136, -R163.reuse ;  /* 0x0000008838387223 */ /* 0x100fe200000108a3 */
[C---:B------:R-:W-:Y:S01]  /*1c8e0*/  HMMA.16816.F32.BF16 R80, R128.reuse, R150, R80 ;  /* 0x000000968050723c */ /* 0x040fe20000041850 */
[----:B------:R-:W-:Y:S03]  /*1c8f0*/  LDSM.16.MT88.4 R148, [R205+0x800] ;  /* 0x00080000cd94783b */ /* 0x000fe60000004200 */
[----:B------:R-:W2:Y:S01]  /*1c900*/  MUFU.EX2 R169, R169 ;  /* 0x000000a900a97308 */ /* 0x000ea20000000800 */
[----:B-----5:R-:W-:Y:S01]  /*1c910*/  F2FP.BF16.F32.PACK_AB R117, R167, R164 ;  /* 0x000000a4a775723e */ /* 0x020fe200000010ff */
[-C--:B------:R-:W-:Y:S01]  /*1c920*/  FFMA.FTZ R57, R57, R136.reuse, -R163 ;  /* 0x0000008839397223 */ /* 0x080fe200000108a3 */
[-CC-:B------:R-:W-:Y:S01]  /*1c930*/  FFMA.FTZ R58, R58, R136.reuse, -R161.reuse ;  /* 0x000000883a3a7223 */ /* 0x180fe200000108a1 */
[-C--:B------:R-:W-:Y:S01]  /*1c940*/  FFMA.FTZ R59, R59, R136.reuse, -R161 ;  /* 0x000000883b3b7223 */ /* 0x080fe200000108a1 */
[-CC-:B------:R-:W-:Y:S01]  /*1c950*/  FFMA.FTZ R48, R48, R136.reuse, -R163.reuse ;  /* 0x0000008830307223 */ /* 0x180fe200000108a3 */
[C---:B----4-:R-:W-:Y:S04]  /*1c960*/  HMMA.16816.F32.BF16 R84, R128.reuse, R124, R84 ;  /* 0x0000007c8054723c */ /* 0x050fe80000041854 */
[----:B------:R-:W-:Y:S01]  /*1c970*/  MUFU.EX2 R168, R168 ;  /* 0x000000a800a87308 */ /* 0x000fe20000000800 */
[-C--:B------:R-:W-:Y:S01]  /*1c980*/  FFMA.FTZ R49, R49, R136.reuse, -R163 ;  /* 0x0000008831317223 */ /* 0x080fe200000108a3 */
[-CC-:B------:R-:W-:Y:S01]  /*1c990*/  FFMA.FTZ R50, R50, R136.reuse, -R161.reuse ;  /* 0x0000008832327223 */ /* 0x180fe200000108a1 */
[-CC-:B------:R-:W-:Y:S01]  /*1c9a0*/  FFMA.FTZ R51, R51, R136.reuse, -R161.reuse ;  /* 0x0000008833337223 */ /* 0x180fe200000108a1 */
[----:B------:R-:W-:Y:S01]  /*1c9b0*/  FFMA.FTZ R62, R62, R136, -R161 ;  /* 0x000000883e3e7223 */ /* 0x000fe200000108a1 */
[----:B------:R-:W-:Y:S01]  /*1c9c0*/  FFMA.FTZ R155, R0, R233, R155 ;  /* 0x000000e9009b7223 */ /* 0x000fe2000001009b */
[C---:B------:R-:W-:Y:S01]  /*1c9d0*/  HMMA.16816.F32.BF16 R88, R128.reuse, R126, R88 ;  /* 0x0000007e8058723c */ /* 0x040fe20000041858 */
[----:B------:R-:W4:Y:S03]  /*1c9e0*/  LDSM.16.MT88.4 R124, [R152+0x4000] ;  /* 0x00400000987c783b */ /* 0x000f260000004200 */
[----:B------:R-:W5:Y:S01]  /*1c9f0*/  MUFU.EX2 R171, R171 ;  /* 0x000000ab00ab7308 */ /* 0x000f620000000800 */
[----:B--2---:R-:W-:Y:S01]  /*1ca00*/  F2FP.BF16.F32.PACK_AB R118, R169, R166 ;  /* 0x000000a6a976723e */ /* 0x004fe200000010ff */
[----:B------:R-:W-:Y:S01]  /*1ca10*/  FFMA.FTZ R159, R2, R235, R159 ;  /* 0x000000eb029f7223 */ /* 0x000fe2000001009f */
[----:B------:R-:W-:Y:S01]  /*1ca20*/  ISETP.GT.AND P0, PT, R231, R212, PT ;  /* 0x000000d4e700720c */ /* 0x000fe20003f04270 */
[----:B------:R-:W-:Y:S01]  /*1ca30*/  FADD.FTZ R155, R160, R155 ;  /* 0x0000009ba09b7221 */ /* 0x000fe20000010000 */
[C---:B-1----:R-:W-:Y:S05]  /*1ca40*/  HMMA.16816.F32.BF16 R92, R128.reuse, R140, R92 ;  /* 0x0000008c805c723c */ /* 0x042fea000004185c */
[----:B------:R-:W-:Y:S01]  /*1ca50*/  MUFU.EX2 R52, R52 ;  /* 0x0000003400347308 */ /* 0x000fe20000000800 */
[----:B------:R-:W-:Y:S01]  /*1ca60*/  FADD.FTZ R159, R157, R159 ;  /* 0x0000009f9d9f7221 */ /* 0x000fe20000010000 */
[----:B------:R-:W-:Y:S03]  /*1ca70*/  FADD.FTZ R156, R156, R155 ;  /* 0x0000009b9c9c7221 */ /* 0x000fe60000010000 */
[----:B------:R-:W-:Y:S01]  /*1ca80*/  FADD.FTZ R158, R158, R159 ;  /* 0x0000009f9e9e7221 */ /* 0x000fe20000010000 */
[C---:B------:R-:W-:Y:S01]  /*1ca90*/  HMMA.16816.F32.BF16 R96, R128.reuse, R142, R96 ;  /* 0x0000008e8060723c */ /* 0x040fe20000041860 */
[----:B------:R-:W1:Y:S03]  /*1caa0*/  LDSM.16.MT88.4 R140, [R205+0x4000] ;  /* 0x00400000cd8c783b */ /* 0x000e660000004200 */
[----:B------:R-:W-:Y:S01]  /*1cab0*/  MUFU.EX2 R53, R53 ;  /* 0x0000003500357308 */ /* 0x000fe20000000800 */
[----:B-----5:R-:W-:Y:S01]  /*1cac0*/  F2FP.BF16.F32.PACK_AB R119, R171, R168 ;  /* 0x000000a8ab77723e */ /* 0x020fe200000010ff */
[----:B------:R-:W-:Y:S01]  /*1cad0*/  FADD.FTZ R139, R139, R156 ;  /* 0x0000009c8b8b7221 */ /* 0x000fe20000010000 */
[----:B------:R-:W-:Y:S01]  /*1cae0*/  FADD.FTZ R153, R153, R158 ;  /* 0x0000009e99997221 */ /* 0x000fe20000010000 */
[C---:B---3--:R-:W-:Y:S06]  /*1caf0*/  HMMA.16816.F32.BF16 R100, R128.reuse, R144, R100 ;  /* 0x000000908064723c */ /* 0x048fec0000041864 */
        /* <DEDUP_REMOVED lines=11> */
[C---:B----4-:R-:W-:Y:S03]  /*1cbb0*/  HMMA.16816.F32.BF16 R12, R128.reuse, R124, R12 ;  /* 0x0000007c800c723c */ /* 0x050fe6000004180c */
[----:B------:R-:W-:Y:S01]  /*1cbc0*/  MUFU.EX2 R56, R56 ;  /* 0x0000003800387308 */ /* 0x000fe20000000800 */
[----:B------:R-:W-:Y:S04]  /*1cbd0*/  FADD.FTZ R169, R169, R166 ;  /* 0x000000a6a9a97221 */ /* 0x000fe80000010000 */
        /* <DEDUP_REMOVED lines=22> */
[----:B------:R-:W-:Y:S01]  /*1cd40*/  MUFU.EX2 R172, R172 ;  /* 0x000000ac00ac7308 */ /* 0x000fe20000000800 */
[----:B------:R-:W-:Y:S01]  /*1cd50*/  FADD.FTZ R173, R173, R170 ;  /* 0x000000aaadad7221 */ /* 0x000fe20000010000 */
[C---:B------:R-:W-:Y:S01]  /*1cd60*/  HMMA.16816.F32.BF16 R80, R116.reuse, R126, R80 ;  /* 0x0000007e7450723c */ /* 0x040fe20000041850 */
[----:B------:R-:W3:Y:S07]  /*1cd70*/  LDSM.16.MT88.4 R124, [R137+0x10800] ;  /* 0x01080000897c783b */ /* 0x000eee0000004200 */
[----:B------:R-:W4:Y:S01]  /*1cd80*/  MUFU.EX2 R177, R177 ;  /* 0x000000b100b17308 */ /* 0x000f220000000800 */
[----:B--2---:R-:W-:Y:S01]  /*1cd90*/  F2FP.BF16.F32.PACK_AB R21, R174, R175 ;  /* 0x000000afae15723e */ /* 0x004fe200000010ff */
[C---:B------:R-:W-:Y:S08]  /*1cda0*/  HMMA.16816.F32.BF16 R84, R116.reuse, R148, R84 ;  /* 0x000000947454723c */ /* 0x040ff00000041854 */
[----:B------:R-:W-:Y:S01]  /*1cdb0*/  MUFU.EX2 R176, R176 ;  /* 0x000000b000b07308 */ /* 0x000fe20000000800 */
[C---:B------:R-:W-:Y:S01]  /*1cdc0*/  HMMA.16816.F32.BF16 R88, R116.reuse, R150, R88 ;  /* 0x000000967458723c */ /* 0x040fe20000041858 */
[----:B------:R-:W2:Y:S08]  /*1cdd0*/  LDSM.16.MT88.4 R148, [R137+0xd000] ;  /* 0x00d000008994783b */ /* 0x000eb00000004200 */
[----:B------:R-:W5:Y:S01]  /*1cde0*/  MUFU.EX2 R179, R179 ;  /* 0x000000b300b37308 */ /* 0x000f620000000800 */
[C---:B----4-:R-:W-:Y:S01]  /*1cdf0*/  F2FP.BF16.F32.PACK_AB R22, R177.reuse, R172 ;  /* 0x000000acb116723e */ /* 0x050fe200000010ff */
[----:B------:R-:W-:Y:S01]  /*1ce00*/  FADD.FTZ R172, R172, R173 ;  /* 0x000000adacac7221 */ /* 0x000fe20000010000 */
[C---:B-1----:R-:W-:Y:S07]  /*1ce10*/  HMMA.16816.F32.BF16 R92, R116.reuse, R120, R92 ;  /* 0x00000078745c723c */ /* 0x042fee000004185c */
[----:B------:R-:W-:Y:S01]  /*1ce20*/  MUFU.EX2 R181, R181 ;  /* 0x000000b500b57308 */ /* 0x000fe20000000800 */
[----:B------:R-:W-:Y:S01]  /*1ce30*/  FADD.FTZ R177, R177, R172 ;  /* 0x000000acb1b17221 */ /* 0x000fe20000010000 */
[C---:B------:R-:W-:Y:S01]  /*1ce40*/  HMMA.16816.F32.BF16 R96, R116.reuse, R122, R96 ;  /* 0x0000007a7460723c */ /* 0x040fe20000041860 */
[----:B------:R-:W1:Y:S07]  /*1ce50*/  LDSM.16.MT88.4 R120, [R152+0x1000] ;  /* 0x001000009878783b */ /* 0x000e6e0000004200 */
        /* <DEDUP_REMOVED lines=68> */
[----:B--2---:R-:W-:Y:S02]  /*1d2a0*/  F2FP.BF16.F32.PACK_AB R21, R143, R144 ;  /* 0x000000908f15723e */ /* 0x004fe400000010ff */
[----:B-1----:R-:W-:Y:S01]  /*1d2b0*/  F2FP.BF16.F32.PACK_AB R22, R145, R142 ;  /* 0x0000008e9116723e */ /* 0x002fe200000010ff */
[----:B------:R-:W-:Y:S01]  /*1d2c0*/  FADD.FTZ R141, R141, R140 ;  /* 0x0000008c8d8d7221 */ /* 0x000fe20000010000 */
[----:B------:R-:W-:Y:S03]  /*1d2d0*/  F2FP.BF16.F32.PACK_AB R23, R147, R146 ;  /* 0x000000929317723e */ /* 0x000fe600000010ff */
[----:B------:R-:W-:Y:S04]  /*1d2e0*/  FADD.FTZ R142, R142, R141 ;  /* 0x0000008d8e8e7221 */ /* 0x000fe80000010000 */
[C---:B------:R-:W-:Y:S03]  /*1d2f0*/  HMMA.16816.F32.BF16 R4, R20.reuse, R24, R4 ;  /* 0x000000181404723c */ /* 0x040fe60000041804 */
[----:B------:R-:W-:Y:S05]  /*1d300*/  FADD.FTZ R145, R145, R142 ;  /* 0x0000008e91917221 */ /* 0x000fea0000010000 */
        /* <DEDUP_REMOVED lines=131> */
[C---:B------:R-:W-:Y:S01]  /*1db40*/  HMMA.16816.F32.BF16 R124, R116.reuse, R126, R8 ;  /* 0x0000007e747c723c */ /* 0x040fe20000041808 */
[----:B------:R-:W4:Y:S07]  /*1db50*/  LDSM.16.MT88.4 R8, [R154+0x13800] ;  /* 0x013800009a08783b */ /* 0x000f2e0000004200 */
        /* <DEDUP_REMOVED lines=14> */
[----:B------:R1:W2:Y:S02]  /*1dc40*/  LDSM.16.MT88.4 R20, [R137+0x13800] ;  /* 0x013800008914783b */ /* 0x0002a40000004200 */
        /* <DEDUP_REMOVED lines=12> */
[C---:B----4-:R-:W-:Y:S03]  /*1dd10*/  HMMA.16816.F32.BF16 R92, R116.reuse, R8, R92 ;  /* 0x00000008745c723c */ /* 0x050fe6000004185c */
[----:B-1----:R-:W-:Y:S01]  /*1dd20*/  MOV R137, R134 ;  /* 0x0000008600897202 */ /* 0x002fe20000000f00 */
[----:B------:R-:W-:Y:S01]  /*1dd30*/  FADD.FTZ R122, R122, R183 ;  /* 0x000000b77a7a7221 */ /* 0x000fe20000010000 */
[----:B------:R-:W-:Y:S03]  /*1dd40*/  FADD.FTZ R49, R49, R48 ;  /* 0x0000003031317221 */ /* 0x000fe60000010000 */
        /* <DEDUP_REMOVED lines=25> */
[----:B------:R-:W-:Y:S02]  /*1dee0*/  MOV R0, R135 ;  /* 0x0000008700007202 */ /* 0x000fe40000000f00 */
[----:B------:R-:W-:Y:S01]  /*1def0*/  FADD.FTZ R235, R163, R34 ;  /* 0x00000022a3eb7221 */ /* 0x000fe20000010000 */
[----:B------:R-:W-:Y:S01]  /*1df00*/  HMMA.16816.F32.BF16 R116, R116, R10, R16 ;  /* 0x0000000a7474723c */ /* 0x000fe20000041810 */
[----:B------:R-:W-:Y:S08]  /*1df10*/  @!UPT UIADD3 URZ, UPT, UPT, URZ, URZ, URZ ;  /* 0x000000fffffff290 */ /* 0x000ff0000fffe0ff */
[----:B------:R-:W-:Y:S11]  /*1df20*/  @P0 BRA `(.L_x_5498) ;  /* 0xffffffac00780947 */ /* 0x000ff6000383ffff */
.L_x_5491:
        /* <DEDUP_REMOVED lines=11> */
.L_x_5520:
        /* <DEDUP_REMOVED lines=137> */
[----:B------:R-:W-:Y:S02]  /*1e870*/  LOP3.LUT P0, RZ, R138, 0x3, RZ, 0xc0, !PT ;  /* 0x000000038aff7812 */ /* 0x000fe4000780c0ff */
[----:B-1----:R-:W-:Y:S01]  /*1e880*/  LOP3.LUT R6, R2, 0x1f8, RZ, 0xc0, !PT ;  /* 0x000001f802067812 */ /* 0x002fe200078ec0ff */
[----:B------:R4:W5:Y:S01]  /*1e890*/  LD.E.64 R74, desc[UR4][R132.64+0xa8] ;  /* 0x0000a804844a7980 */ /* 0x000962000c101b00 */
[----:B------:R-:W-:Y:S02]  /*1e8a0*/  SHF.L.U32 R219, R219, 0x6, RZ ;  /* 0x00000006dbdb7819 */ /* 0x000fe400000006ff */
[----:B------:R-:W-:Y:S01]  /*1e8b0*/  LOP3.LUT R6, R6, 0x38, R203, 0x78, !PT ;  /* 0x0000003806067812 */ /* 0x000fe200078e78cb */
[----:B------:R-:W-:Y:S01]  /*1e8c0*/  BSSY.RECONVERGENT B0, `(.L_x_5500) ;  /* 0x0000024000007945 */ /* 0x000fe20003800200 */
[----:B------:R-:W-:Y:S02]  /*1e8d0*/  LOP3.LUT R203, R203, 0x30, RZ, 0xc0, !PT ;  /* 0x00000030cbcb7812 */ /* 0x000fe400078ec0ff */
[----:B------:R-:W-:Y:S01]  /*1e8e0*/  SHF.R.U32.HI R72, RZ, 0x2, R138 ;  /* 0x00000002ff487819 */ /* 0x000fe2000001168a */
[----:B------:R-:W-:Y:S01]  /*1e8f0*/  IMAD R3, R6, 0x4, R3 ;  /* 0x0000000406037824 */ /* 0x000fe200078e0203 */
[----:B------:R-:W-:Y:S02]  /*1e900*/  BAR.SYNC.DEFER_BLOCKING 0x0 ;  /* 0x0000000000007b1d */ /* 0x000fe40000010000 */
        /* <DEDUP_REMOVED lines=17> */
[----:B---3--:R-:W-:Y:S02]  /*1ea20*/  IMAD R70, R70, R5, R222 ;  /* 0x0000000546467224 */ /* 0x008fe400078e02de */
[----:B------:R4:W2:Y:S02]  /*1ea30*/  LDS.128 R4, [R3+UR6+0x7800] ;  /* 0x0078000603047984 */ /* 0x0008a40008000c00 */
[----:B------:R-:W-:Y:S01]  /*1ea40*/  IMAD R71, R71, R70, R219 ;  /* 0x0000004647477224 */ /* 0x000fe200078e02db */
[----:B-1----:R-:W-:Y:S06]  /*1ea50*/  @P0 BRA `(.L_x_5501) ;  /* 0x0000000000280947 */ /* 0x002fec0003800000 */
        /* <DEDUP_REMOVED lines=10> */
.L_x_5501:
[----:B------:R-:W-:Y:S05]  /*1eb00*/  BSYNC.RECONVERGENT B0 ;  /* 0x0000000000007941 */ /* 0x000fea0003800200 */
.L_x_5500:
[----:B----4-:R3:W5:Y:S01]  /*1eb10*/  LD.E R132, desc[UR4][R132.64+0xc0] ;  /* 0x0000c00484847980 */ /* 0x010762000c101900 */
[----:B------:R-:W-:Y:S01]  /*1eb20*/  SHF.R.U32.HI R138, RZ, 0x4, R138 ;  /* 0x00000004ff8a7819 */ /* 0x000fe2000001168a */
[----:B------:R-:W-:Y:S01]  /*1eb30*/  IMAD.IADD R219, R220, 0x1, -R219 ;  /* 0x00000001dcdb7824 */ /* 0x000fe200078e0adb */
[----:B------:R-:W-:Y:S01]  /*1eb40*/  BSSY.RECONVERGENT B0, `(.L_x_5502) ;  /* 0x000001c000007945 */ /* 0x000fe20003800200 */
[----:B-----5:R-:W-:Y:S01]  /*1eb50*/  IMAD R68, R71, R68, RZ ;  /* 0x0000004447447224 */ /* 0x020fe200078e02ff */
[----:B------:R-:W-:Y:S01]  /*1eb60*/  LOP3.LUT R71, R2, 0x3c, RZ, 0xc0, !PT ;  /* 0x0000003c02477812 */ /* 0x000fe200078ec0ff */
[C---:B-1----:R-:W-:Y:S01]  /*1eb70*/  VIADD R0, R138.reuse, 0x8 ;  /* 0x000000088a007836 */ /* 0x042fe20000000000 */
[CC--:B------:R-:W-:Y:S01]  /*1eb80*/  ISETP.GE.AND P3, PT, R138.reuse, R219.reuse, PT ;  /* 0x000000db8a00720c */ /* 0x0c0fe20003f66270 */
[C---:B------:R-:W-:Y:S02]  /*1eb90*/  VIADD R3, R138.reuse, 0x18 ;  /* 0x000000188a037836 */ /* 0x040fe40000000000 */
[----:B------:R-:W-:Y:S01]  /*1eba0*/  VIADD R69, R138, 0x10 ;  /* 0x000000108a457836 */ /* 0x000fe20000000000 */
[-C--:B------:R-:W-:Y:S01]  /*1ebb0*/  ISETP.GE.AND P1, PT, R0, R219.reuse, PT ;  /* 0x000000db0000720c */ /* 0x080fe20003f26270 */
        /* <DEDUP_REMOVED lines=10> */
[----:B------:R-:W-:Y:S01]  /*1ec60*/  VIADD R0, R138, 0x30 ;  /* 0x000000308a007836 */ /* 0x000fe20000000000 */
[----:B------:R-:W-:Y:S02]  /*1ec70*/  LOP3.LUT R3, R71, 0x40, RZ, 0xfc, !PT ;  /* 0x0000004047037812 */ /* 0x000fe400078efcff */
        /* <DEDUP_REMOVED lines=8> */
.L_x_5503:
[----:B------:R-:W-:Y:S05]  /*1ed00*/  BSYNC.RECONVERGENT B0 ;  /* 0x0000000000007941 */ /* 0x000fea0003800200 */
.L_x_5502:
        /* <DEDUP_REMOVED lines=12> */
.L_x_5505:
[----:B------:R-:W-:Y:S05]  /*1edd0*/  BSYNC.RECONVERGENT B0 ;  /* 0x0000000000007941 */ /* 0x000fea0003800200 */
.L_x_5504:
        /* <DEDUP_REMOVED lines=11> */
.L_x_5507:
[----:B------:R-:W-:Y:S05]  /*1ee90*/  BSYNC.RECONVERGENT B0 ;  /* 0x0000000000007941 */ /* 0x000fea0003800200 */
.L_x_5506:
        /* <DEDUP_REMOVED lines=11> */
.L_x_5509:
[----:B------:R-:W-:Y:S05]  /*1ef50*/  BSYNC.RECONVERGENT B0 ;  /* 0x0000000000007941 */ /* 0x000fea0003800200 */
.L_x_5508:
        /* <DEDUP_REMOVED lines=10> */
.L_x_5511:
[----:B------:R-:W-:Y:S05]  /*1f000*/  BSYNC.RECONVERGENT B0 ;  /* 0x0000000000007941 */ /* 0x000fea0003800200 */
.L_x_5510:
        /* <DEDUP_REMOVED lines=10> */
.L_x_5513:
[----:B------:R-:W-:Y:S05]  /*1f0b0*/  BSYNC.RECONVERGENT B0 ;  /* 0x0000000000007941 */ /* 0x000fea0003800200 */
.L_x_5512:
        /* <DEDUP_REMOVED lines=10> */
.L_x_5515:
[----:B------:R-:W-:Y:S05]  /*1f160*/  BSYNC.RECONVERGENT B0 ;  /* 0x0000000000007941 */ /* 0x000fea0003800200 */
.L_x_5514:
[----:B------:R-:W-:-:S04]  /*1f170*/  MOV R219, 0x0 ;  /* 0x0000000000db7802 */ /* 0x000fc80000000f00 */
[----:B-1234-:R-:W-:Y:S05]  /*1f180*/  @P3 RET.REL.NODEC R218 `(_ZN5flash24flash_fwd_splitkv_kernelI23Flash_fwd_kernel_traitsILi128ELi64ELi128ELi4ELb0ELb0EN7cutlass10bfloat16_tE19Flash_kernel_traitsILi128ELi64ELi128ELi4ES3_EELb0ELb0ELb1ELb0ELb0ELb0ELb1ELb1EEEvNS_16Flash_fwd_paramsE) ;  /* 0xfffffe0cda9c3950 */ /* 0x01efea0003c3ffff */
[-C--:B------:R-:W-:Y:S01]  /*1f190*/  ISETP.GE.AND P2, PT, R71, R132.reuse, PT ;  /* 0x000000844700720c */ /* 0x080fe20003f46270 */
[----:B------:R-:W-:Y:S01]  /*1f1a0*/  IMAD.MOV.U32 R219, RZ, RZ, 0x0 ;  /* 0x00000000ffdb7424 */ /* 0x000fe200078e00ff */
[----:B------:R-:W-:-:S11]  /*1f1b0*/  ISETP.GE.AND P0, PT, R3, R132, PT ;  /* 0x000000840300720c */ /* 0x000fd60003f06270 */
[----:B------:R-:W-:-:S04]  /*1f1c0*/  @!P2 LEA R2, P1, R73, R76, 0x2 ;  /* 0x0000004c4902a211 */ /* 0x000fc800078210ff */
[----:B------:R-:W-:-:S05]  /*1f1d0*/  @!P2 LEA.HI.X R3, R73, R77, R68, 0x2, P1 ;  /* 0x0000004d4903a211 */ /* 0x000fca00008f1444 */
[----:B------:R1:W-:Y:S02]  /*1f1e0*/  @!P2 ST.E.128 desc[UR4][R2.64+0x7000], R36 ;  /* 0x007000240200a985 */ /* 0x0003e4000c101d04 */
[----:B-1----:R-:W-:Y:S05]  /*1f1f0*/  @P0 RET.REL.NODEC R218 `(_ZN5flash24flash_fwd_splitkv_kernelI23Flash_fwd_kernel_traitsILi128ELi64ELi128ELi4ELb0ELb0EN7cutlass10bfloat16_tE19Flash_kernel_traitsILi128ELi64ELi128ELi4ES3_EELb0ELb0ELb1ELb0ELb0ELb0ELb1ELb1EEEvNS_16Flash_fwd_paramsE) ;  /* 0xfffffe0cda800950 */ /* 0x002fea0003c3ffff */
[----:B------:R-:W-:Y:S01]  /*1f200*/  LEA R2, P0, R73, R76, 0x2 ;  /* 0x0000004c49027211 */ /* 0x000fe200078010ff */
[----:B------:R-:W-:-:S03]  /*1f210*/  IMAD.MOV.U32 R219, RZ, RZ, 0x0 ;  /* 0x00000000ffdb7424 */ /* 0x000fc600078e00ff */
[----:B------:R-:W-:-:S05]  /*1f220*/  LEA.HI.X R3, R73, R77, R68, 0x2, P0 ;  /* 0x0000004d49037211 */ /* 0x000fca00000f1444 */
[----:B------:R1:W-:Y:S02]  /*1f230*/  ST.E.128 desc[UR4][R2.64+0x7100], R4 ;  /* 0x0071000402007985 */ /* 0x0003e4000c101d04 */
[----:B-1----:R-:W-:Y:S05]  /*1f240*/  RET.REL.NODEC R218 `(_ZN5flash24flash_fwd_splitkv_kernelI23Flash_fwd_kernel_traitsILi128ELi64ELi128ELi4ELb0ELb0EN7cutlass10bfloat16_tE19Flash_kernel_traitsILi128ELi64ELi128ELi4ES3_EELb0ELb0ELb1ELb0ELb0ELb0ELb1ELb1EEEvNS_16Flash_fwd_paramsE) ;  /* 0xfffffe0cda6c7950 */ /* 0x002fea0003c3ffff */
.L_x_5499:
[----:B------:R-:W-:Y:S01]  /*1f250*/  MOV R3, 0x2 ;  /* 0x0000000200037802 */ /* 0x000fe20000000f00 */
[----:B------:R-:W-:Y:S01]  /*1f260*/  IMAD.MOV.U32 R4, RZ, RZ, -0x1 ;  /* 0xffffffffff047424 */ /* 0x000fe200078e00ff */
[----:B------:R-:W-:-:S07]  /*1f270*/  MOV R0, 0x1f ;  /* 0x0000001f00007802 */ /* 0x000fce0000000f00 */
[----:B-1---5:R-:W-:Y:S05]  /*1f280*/  WARPSYNC.COLLECTIVE R4, `(.L_x_5516) ;  /* 0x0000000004087348 */ /* 0x022fea0003c00000 */
[----:B------:R2:W3:Y:S02]  /*1f290*/  SHFL.BFLY P0, R8, R235, R3, R0 ;  /* 0x0c000003eb087389 */ /* 0x0004e40000000000 */
[----:B-123-5:R-:W-:Y:S05]  /*1f2a0*/  ENDCOLLECTIVE ;  /* 0x000000000000791b */ /* 0x02efea0003800000 */
.L_x_5516:
[----:B------:R-:W-:Y:S02]  /*1f2b0*/  MOV R6, R8 ;  /* 0x0000000800067202 */ /* 0x000fe40000000f00 */
[----:B------:R-:W-:-:S03]  /*1f2c0*/  MOV R3, 0x1 ;  /* 0x0000000100037802 */ /* 0x000fc60000000f00 */
[----:B------:R-:W-:-:S04]  /*1f2d0*/  FADD.FTZ R6, R6, R235 ;  /* 0x000000eb06067221 */ /* 0x000fc80000010000 */
[----:B------:R-:W-:-:S07]  /*1f2e0*/  IMAD.MOV.U32 R235, RZ, RZ, R6 ;  /* 0x000000ffffeb7224 */ /* 0x000fce00078e0006 */
[----:B------:R-:W-:Y:S05]  /*1f2f0*/  WARPSYNC.COLLECTIVE R4, `(.L_x_5517) ;  /* 0x0000000004087348 */ /* 0x000fea0003c00000 */
[----:B------:R1:W2:Y:S02]  /*1f300*/  SHFL.BFLY P0, R8, R235, R3, R0 ;  /* 0x0c000003eb087389 */ /* 0x0002a40000000000 */
[----:B-12---:R-:W-:Y:S05]  /*1f310*/  ENDCOLLECTIVE ;  /* 0x000000000000791b */ /* 0x006fea0003800000 */
.L_x_5517:
[----:B------:R-:W-:Y:S01]  /*1f320*/  MOV R235, R233 ;  /* 0x000000e900eb7202 */ /* 0x000fe20000000f00 */
[----:B------:R-:W-:Y:S01]  /*1f330*/  IMAD.MOV.U32 R5, RZ, RZ, R8 ;  /* 0x000000ffff057224 */ /* 0x000fe200078e0008 */
[----:B------:R-:W-:-:S03]  /*1f340*/  MOV R3, 0x2 ;  /* 0x0000000200037802 */ /* 0x000fc60000000f00 */
[----:B------:R-:W-:-:S07]  /*1f350*/  FADD.FTZ R12, R6, R5 ;  /* 0x00000005060c7221 */ /* 0x000fce0000010000 */
[----:B------:R-:W-:Y:S05]  /*1f360*/  WARPSYNC.COLLECTIVE R4, `(.L_x_5518) ;  /* 0x0000000004087348 */ /* 0x000fea0003c00000 */
[----:B------:R1:W2:Y:S02]  /*1f370*/  SHFL.BFLY P0, R8, R235, R3, R0 ;  /* 0x0c000003eb087389 */ /* 0x0002a40000000000 */
[----:B-12---:R-:W-:Y:S05]  /*1f380*/  ENDCOLLECTIVE ;  /* 0x000000000000791b */ /* 0x006fea0003800000 */
.L_x_5518:
[----:B------:R-:W-:Y:S01]  /*1f390*/  FADD.FTZ R7, R8, R233 ;  /* 0x000000e908077221 */ /* 0x000fe20000010000 */
[----:B------:R-:W-:-:S03]  /*1f3a0*/  MOV R3, 0x1 ;  /* 0x0000000100037802 */ /* 0x000fc60000000f00 */
[----:B------:R-:W-:-:S07]  /*1f3b0*/  IMAD.MOV.U32 R235, RZ, RZ, R7 ;  /* 0x000000ffffeb7224 */ /* 0x000fce00078e0007 */
[----:B------:R-:W-:Y:S05]  /*1f3c0*/  WARPSYNC.COLLECTIVE R4, `(.L_x_5519) ;  /* 0x0000000004087348 */ /* 0x000fea0003c00000 */
[----:B------:R1:W2:Y:S02]  /*1f3d0*/  SHFL.BFLY P0, R8, R235, R3, R0 ;  /* 0x0c000003eb087389 */ /* 0x0002a40000000000 */
[----:B-12---:R-:W-:Y:S05]  /*1f3e0*/  ENDCOLLECTIVE ;  /* 0x000000000000791b */ /* 0x006fea0003800000 */
.L_x_5519:
[----:B------:R-:W-:Y:S01]  /*1f3f0*/  MOV R10, R8 ;  /* 0x00000008000a7202 */ /* 0x000fe20000000f00 */
[----:B------:R-:W-:Y:S06]  /*1f400*/  BRA `(.L_x_5520) ;  /* 0xffffffe800f47947 */ /* 0x000fec000383ffff */
.L_x_5521:
        /* <DEDUP_REMOVED lines=15> */
.L_x_14896:


//--------------------- .text._ZN5flash24flash_fwd_splitkv_kernelI23Flash_fwd_kernel_traitsILi128ELi64ELi128ELi4ELb0ELb0EN7cutlass10bfloat16_tE19Flash_kernel_traitsILi128ELi64ELi128ELi4ES3_EELb0ELb0ELb1ELb0ELb0ELb1ELb1ELb1EEEvNS_16Flash_fwd_paramsE --------------------------
	.section	.text._ZN5flash24flash_fwd_splitkv_kernelI23Flash_fwd_kernel_traitsILi128ELi64ELi128ELi4ELb0ELb0EN7cutlass10bfloat16_tE19Flash_kernel_traitsILi128ELi64ELi128ELi4ES3_EELb0ELb0ELb1ELb0ELb0ELb1ELb1ELb1EEEvNS_16Flash_fwd_paramsE,"ax",@progbits
	.align	128
        .global         _ZN5flash24flash_fwd_splitkv_kernelI23Flash_fwd_kernel_traitsILi128ELi64ELi128ELi4ELb0ELb0EN7cutlass10bfloat16_tE19Flash_kernel_traitsILi128ELi64ELi128ELi4ES3_EELb0ELb0ELb1ELb0ELb0ELb1ELb1ELb1EEEvNS_16Flash_fwd_paramsE
        .type           _ZN5flash24flash_fwd_splitkv_kernelI23Flash_fwd_kernel_traitsILi128ELi64ELi128ELi4ELb0ELb0EN7cutlass10bfloat16_tE19Flash_kernel_traitsILi128ELi64ELi128ELi4ES3_EELb0ELb0ELb1ELb0ELb0ELb1ELb1ELb1EEEvNS_16Flash_fwd_paramsE,@function
        .size           _ZN5flash24flash_fwd_splitkv_kernelI23Flash_fwd_kernel_traitsILi128ELi64ELi128ELi4ELb0ELb0EN7cutlass10bfloat16_tE19Flash_kernel_traitsILi128ELi64ELi128ELi4ES3_EELb0ELb0ELb1ELb0ELb0ELb1ELb1ELb1EEEvNS_16Flash_fwd_paramsE,(.L_x_14897 - _ZN5flash24flash_fwd_splitkv_kernelI23Flash_fwd_kernel_traitsILi128ELi64ELi128ELi4ELb0ELb0EN7cutlass10bfloat16_tE19Flash_kernel_traitsILi128ELi64ELi128ELi4ES3_EELb0ELb0ELb1ELb0ELb0ELb1ELb1ELb1EEEvNS_16Flash_fwd_paramsE)
        .other          _ZN5flash24flash_fwd_splitkv_kernelI23Flash_fwd_kernel_traitsILi128ELi64ELi128ELi4ELb0ELb0EN7cutlass10bfloat16_tE19Flash_kernel_traitsILi128ELi64ELi128ELi4ES3_EELb0ELb0ELb1ELb0ELb0ELb1ELb1ELb1EEEvNS_16Flash_fwd_paramsE,@"STO_CUDA_ENTRY STV_DEFAULT"
_ZN5flash24flash_fwd_splitkv_kernelI23Flash_fwd_kernel_traitsILi128ELi64ELi128ELi4ELb0ELb0EN7cutlass10bfloat16_tE19Flash_kernel_traitsILi128ELi64ELi128ELi4ES3_EELb0ELb0ELb1ELb0ELb0ELb1ELb1ELb1EEEvNS_16Flash_fwd_paramsE:
.text._ZN5flash24flash_fwd_splitkv_kernelI23Flash_fwd_kernel_traitsILi128ELi64ELi128ELi4ELb0ELb0EN7cutlass10bfloat16_tE19Flash_kernel_traitsILi128ELi64ELi128ELi4ES3_EELb0ELb0ELb1ELb0ELb0ELb1ELb1ELb1EEEvNS_16Flash_fwd_paramsE:
        /* <DEDUP_REMOVED lines=29> */
[----:B------:R-:W-:Y:S05]  /*01d0*/  CALL.REL.NOINC `($_ZN5flash24flash_fwd_splitkv_kernelI23Flash_fwd_kernel_traitsILi128ELi64ELi128ELi4ELb0ELb0EN7cutlass10bfloat16_tE19Flash_kernel_traitsILi128ELi64ELi128ELi4ES3_EELb0ELb0ELb1ELb0ELb0ELb1ELb1ELb1EEEvNS_16Flash_fwd_paramsE$_ZN5flash30compute_attn_1rowblock_splitkvI23Flash_fwd_kernel_traitsILi128ELi64ELi128ELi4ELb0ELb0EN7cutlass10bfloat16_tE19Flash_kernel_traitsILi128ELi64ELi128ELi4ES3_EELb0ELb0ELb1ELb0ELb0ELb1ELb1ELb1ENS_16Flash_fwd_paramsEEEvRKT8_iiiii) ;  /* 0x0000000000087944 */ /* 0x000fea0003c00000 */
[----:B------:R-:W-:Y:S05]  /*01e0*/  BSYNC.RECONVERGENT B4 ;  /* 0x0000000000047941 */ /* 0x000fea0003800200 */
.L_x_5522:
[----:B------:R-:W-:Y:S05]  /*01f0*/  EXIT ;  /* 0x000000000000794d */ /* 0x000fea0003800000 */
        .type           $_ZN5flash24flash_fwd_splitkv_kernelI23Flash_fwd_kernel_traitsILi128ELi64ELi128ELi4ELb0ELb0EN7cutlass10bfloat16_tE19Flash_kernel_traitsILi128ELi64ELi128ELi4ES3_EELb0ELb0ELb1ELb0ELb0ELb1ELb1ELb1EEEvNS_16Flash_fwd_paramsE$_ZN5flash30compute_attn_1rowblock_splitkvI23Flash_fwd_kernel_traitsILi128ELi64ELi128ELi4ELb0ELb0EN7cutlass10bfloat16_tE19Flash_kernel_traitsILi128ELi64ELi128ELi4ES3_EELb0ELb0ELb1ELb0ELb0ELb1ELb1ELb1ENS_16Flash_fwd_paramsEEEvRKT8_iiiii,@function
        .size           $_ZN5flash24flash_fwd_splitkv_kernelI23Flash_fwd_kernel_traitsILi128ELi64ELi128ELi4ELb0ELb0EN7cutlass10bfloat16_tE19Flash_kernel_traitsILi128ELi64ELi128ELi4ES3_EELb0ELb0ELb1ELb0ELb0ELb1ELb1ELb1EEEvNS_16Flash_fwd_paramsE$_ZN5flash30compute_attn_1rowblock_splitkvI23Flash_fwd_kernel_traitsILi128ELi64ELi128ELi4ELb0ELb0EN7cutlass10bfloat16_tE19Flash_kernel_traitsILi128ELi64ELi128ELi4ES3_EELb0ELb0ELb1ELb0ELb0ELb1ELb1ELb1ENS_16Flash_fwd_paramsEEEvRKT8_iiiii,(.L_x_14897 - $_ZN5flash24flash_fwd_splitkv_kernelI23Flash_fwd_kernel_traitsILi128ELi64ELi128ELi4ELb0ELb0EN7cutlass10bfloat16_tE19Flash_kernel_traitsILi128ELi64ELi128ELi4ES3_EELb0ELb0ELb1ELb0ELb0ELb1ELb1ELb1EEEvNS_16Flash_fwd_paramsE$_ZN5flash30compute_attn_1rowblock_splitkvI23Flash_fwd_kernel_traitsILi128ELi64ELi128ELi4ELb0ELb0EN7cutlass10bfloat16_tE19Flash_kernel_traitsILi128ELi64ELi128ELi4ES3_EELb0ELb0ELb1ELb0ELb0ELb1ELb1ELb1ENS_16Flash_fwd_paramsEEEvRKT8_iiiii)
$_ZN5flash24flash_fwd_splitkv_kernelI23Flash_fwd_kernel_traitsILi128ELi64ELi128ELi4ELb0ELb0EN7cutlass10bfloat16_tE19Flash_kernel_traitsILi128ELi64ELi128ELi4ES3_EELb0ELb0ELb1ELb0ELb0ELb1ELb1ELb1EEEvNS_16Flash_fwd_paramsE$_ZN5flash30compute_attn_1rowblock_splitkvI23Flash_fwd_kernel_traitsILi128ELi64ELi128ELi4ELb0ELb0EN7cutlass10bfloat16_tE19Flash_kernel_traitsILi128ELi64ELi128ELi4ES3_EELb0ELb0ELb1ELb0ELb0ELb1ELb1ELb1ENS_16Flash_fwd_paramsEEEvRKT8_iiiii:
        /* <DEDUP_REMOVED lines=38> */
.L_x_5524:
[----:B------:R-:W-:Y:S05]  /*0460*/  BSYNC.RECONVERGENT B0 ;  /* 0x0000000000007941 */ /* 0x000fea0003800200 */
.L_x_5523:
[----:B------:R-:W-:Y:S04]  /*0470*/  BSSY.RECONVERGENT B0, `(.L_x_5525) ;  /* 0x0000007000007945 */ /* 0x000fe80003800200 */
[----:B------:R-:W-:Y:S05]  /*0480*/  @!P3 BRA `(.L_x_5526) ;  /* 0x000000000014b947 */ /* 0x000fea0003800000 */
[----:B-----5:R-:W3:Y:S02]  /*0490*/  LD.E.U8 R5, desc[UR4][R132.64+0x1b2] ;  /* 0x0001b20484057980 */ /* 0x020ee4000c101100 */
[----:B---3--:R-:W-:-:S13]  /*04a0*/  ISETP.NE.AND P1, PT, R5, RZ, PT ;  /* 0x000000ff0500720c */ /* 0x008fda0003f25270 */
[----:B------:R-:W3:Y:S02]  /*04b0*/  @P1 LD.E R6, desc[UR4][R10.64+0x4] ;  /* 0x000004040a061980 */ /* 0x000ee4000c101900 */
[----:B---3--:R-:W-:-:S06]  /*04c0*/  @P1 IADD3 R5, PT, PT, R6, -R15, RZ ;  /* 0x8000000f06051210 */ /* 0x008fcc0007ffe0ff */
[----:B------:R3:W5:Y:S02]  /*04d0*/  @!P1 LD.E R5, desc[UR4][R10.64] ;  /* 0x000000040a059980 */ /* 0x000764000c101900 */
.L_x_5526:
[----:B------:R-:W-:Y:S05]  /*04e0*/  BSYNC.RECONVERGENT B0 ;  /* 0x0000000000007941 */ /* 0x000fea0003800200 */
.L_x_5525:
        /* <DEDUP_REMOVED lines=9> */
.L_x_5528:
[----:B------:R-:W4:Y:S01]  /*0580*/  LD.E.64 R6, desc[UR4][R132.64+0x108] ;  /* 0x0001080484067980 */ /* 0x000f22000c101b00 */
[----:B------:R-:W-:Y:S01]  /*0590*/  BSSY.RECONVERGENT B0, `(.L_x_5530) ;  /* 0x0000006000007945 */ /* 0x000fe20003800200 */
[----:B------:R-:W-:Y:S01]  /*05a0*/  IMAD.MOV.U32 R5, RZ, RZ, RZ ;  /* 0x000000ffff057224 */ /* 0x000fe200078e00ff */
[----:B----4-:R-:W-:-:S04]  /*05b0*/  ISETP.NE.U32.AND P0, PT, R6, RZ, PT ;  /* 0x000000ff0600720c */ /* 0x010fc80003f05070 */
[----:B------:R-:W-:-:S13]  /*05c0*/  ISETP.NE.AND.EX P0, PT, R7, RZ, PT, P0 ;  /* 0x000000ff0700720c */ /* 0x000fda0003f05300 */
[----:B------:R-:W-:Y:S05]  /*05d0*/  @!P0 BRA `(.L_x_5531) ;  /* 0x0000000000048947 */ /* 0x000fea0003800000 */
[----:B------:R4:W5:Y:S02]  /*05e0*/  LD.E R5, desc[UR4][R132.64+0xbc] ;  /* 0x0000bc0484057980 */ /* 0x000964000c101900 */
.L_x_5531:
[----:B------:R-:W-:Y:S05]  /*05f0*/  BSYNC.RECONVERGENT B0 ;  /* 0x0000000000007941 */ /* 0x000fea0003800200 */
.L_x_5530:
[----:B-----5:R-:W-:Y:S02]  /*0600*/  IADD3 R64, PT, PT, R74, R5, RZ ;  /* 0x000000054a407210 */ /* 0x020fe40007ffe0ff */
.L_x_5529:
[----:B------:R-:W-:Y:S05]  /*0610*/  BSYNC.RECONVERGENT B1 ;  /* 0x0000000000017941 */ /* 0x000fea0003800200 */
.L_x_5527:
[----:B------:R-:W-:Y:S01]  /*0620*/  IMAD.SHL.U32 R75, R229, 0x40, RZ ;  /* 0x00000040e54b7824 */ /* 0x000fe200078e00ff */
[----:B------:R-:W-:Y:S01]  /*0630*/  MOV R6, R228 ;  /* 0x000000e400067202 */ /* 0x000fe20000000f00 */
[----:B------:R-:W-:-:S03]  /*0640*/  IMAD.MOV.U32 R7, RZ, RZ, 0x0 ;  /* 0x00000000ff077424 */ /* 0x000fc600078e00ff */
[----:B------:R-:W-:-:S13]  /*0650*/  ISETP.GT.AND P0, PT, R230, R75, PT ;  /* 0x0000004be600720c */ /* 0x000fda0003f04270 */
[----:B-1234-:R-:W-:Y:S05]  /*0660*/  @!P0 RET.REL.NODEC R6 `(_ZN5flash24flash_fwd_splitkv_kernelI23Flash_fwd_kernel_traitsILi128ELi64ELi128ELi4ELb0ELb0EN7cutlass10bfloat16_tE19Flash_kernel_traitsILi128ELi64ELi128ELi4ES3_EELb0ELb0ELb1ELb0ELb0ELb1ELb1ELb1EEEvNS_16Flash_fwd_paramsE) ;  /* 0xfffffff806648950 */ /* 0x01efea0003c3ffff */
        /* <DEDUP_REMOVED lines=74> */
.L_x_5534:
[----:B------:R-:W-:Y:S05]  /*0b10*/  BSYNC.RECONVERGENT B0 ;  /* 0x0000000000007941 */ /* 0x000fea0003800200 */
.L_x_5533:
        /* <DEDUP_REMOVED lines=12> */
.L_x_5536:
[----:B------:R-:W-:Y:S05]  /*0be0*/  BSYNC.RECONVERGENT B0 ;  /* 0x0000000000007941 */ /* 0x000fea0003800200 */
.L_x_5535:
        /* <DEDUP_REMOVED lines=12> */
.L_x_5538:
[----:B------:R-:W-:Y:S05]  /*0cb0*/  BSYNC.RECONVERGENT B0 ;  /* 0x0000000000007941 */ /* 0x000fea0003800200 */
.L_x_5537:
        /* <DEDUP_REMOVED lines=12> */
.L_x_5540:
[----:B------:R-:W-:Y:S05]  /*0d80*/  BSYNC.RECONVERGENT B0 ;  /* 0x0000000000007941 */ /* 0x000fea0003800200 */
.L_x_5539:
        /* <DEDUP_REMOVED lines=11> */
.L_x_5542:
[----:B------:R-:W-:Y:S05]  /*0e40*/  BSYNC.RECONVERGENT B0 ;  /* 0x0000000000007941 */ /* 0x000fea0003800200 */
.L_x_5541:
        /* <DEDUP_REMOVED lines=11> */
.L_x_5544:
[----:B------:R-:W-:Y:S05]  /*0f00*/  BSYNC.RECONVERGENT B0 ;  /* 0x0000000000007941 */ /* 0x000fea0003800200 */
.L_x_5543:
        /* <DEDUP_REMOVED lines=12> */
.L_x_5546:
[----:B------:R-:W-:Y:S05]  /*0fd0*/  BSYNC.RECONVERGENT B0 ;  /* 0x0000000000007941 */ /* 0x000fea0003800200 */
.L_x_5545:
        /* <DEDUP_REMOVED lines=15> */
.L_x_5548:
[----:B------:R-:W-:Y:S05]  /*10d0*/  BSYNC.RECONVERGENT B0 ;  /* 0x0000000000007941 */ /* 0x000fea0003800200 */
.L_x_5547:
        /* <DEDUP_REMOVED lines=20> */
[----:B--234-:R-:W-:Y:S05]  /*1220*/  @P6 RET.REL.NODEC R228 `(_ZN5flash24flash_fwd_splitkv_kernelI23Flash_fwd_kernel_traitsILi128ELi64ELi128ELi4ELb0ELb0EN7cutlass10bfloat16_tE19Flash_kernel_traitsILi128ELi64ELi128ELi4ES3_EELb0ELb0ELb1ELb0ELb0ELb1ELb1ELb1EEEvNS_16Flash_fwd_paramsE) ;  /* 0xffffffece4746950 */ /* 0x01cfea0003c3ffff */
[----:B------:R-:W-:Y:S02]  /*1230*/  MOV R5, 0xff800000 ;  /* 0xff80000000057802 */ /* 0x000fe40000000f00 */
[----:B------:R-:W-:-:S03]  /*1240*/  MOV R229, 0x0 ;  /* 0x0000000000e57802 */ /* 0x000fc60000000f00 */
[----:B------:R1:W-:Y:S02]  /*1250*/  ST.E desc[UR4][R2.64+0xe0], R5 ;  /* 0x0000e00502007985 */ /* 0x0003e4000c101904 */
[----:B-1----:R-:W-:Y:S05]  /*1260*/  RET.REL.NODEC R228 `(_ZN5flash24flash_fwd_splitkv_kernelI23Flash_fwd_kernel_traitsILi128ELi64ELi128ELi4ELb0ELb0EN7cutlass10bfloat16_tE19Flash_kernel_traitsILi128ELi64ELi128ELi4ES3_EELb0ELb0ELb1ELb0ELb0ELb1ELb1ELb1EEEvNS_16Flash_fwd_paramsE) ;  /* 0xffffffece4647950 */ /* 0x002fea0003c3ffff */
.L_x_5532:
        /* <DEDUP_REMOVED lines=103> */
.L_x_5550:
        /* <DEDUP_REMOVED lines=79> */
.L_x_5551:
[----:B------:R-:W-:Y:S05]  /*1dd0*/  BSYNC.RECONVERGENT B0 ;  /* 0x0000000000007941 */ /* 0x000fea0003800200 */
.L_x_5549:
        /* <DEDUP_REMOVED lines=213> */
.L_x_5653:
[----:B------:R-:W-:Y:S01]  /*2b30*/  VIADD R97, R97, 0x80 ;  /* 0x0000008061617836 */ /* 0x000fe20000000000 */
[----:B------:R-:W-:Y:S01]  /*2b40*/  BSSY.RECONVERGENT B0, `(.L_x_5553) ;  /* 0x0000014000007945 */ /* 0x000fe20003800200 */
[----:B------:R-:W-:Y:S03]  /*2b50*/  VIADD R98, R98, 0x80 ;  /* 0x0000008062627836 */ /* 0x000fe60000000000 */
[-C--:B------:R-:W-:Y:S02]  /*2b60*/  ISETP.GE.AND P0, PT, R118, R97.reuse, PT ;  /* 0x000000617600720c */ /* 0x080fe40003f06270 */
[-C--:B------:R-:W-:Y:S02]  /*2b70*/  ISETP.GE.AND P1, PT, R110, R97.reuse, PT ;  /* 0x000000616e00720c */ /* 0x080fe40003f26270 */
[-C--:B------:R-:W-:Y:S02]  /*2b80*/  ISETP.GE.AND P0, PT, R118, R98.reuse, !P0 ;  /* 0x000000627600720c */ /* 0x080fe40004706270 */
[-C--:B------:R-:W-:Y:S02]  /*2b90*/  ISETP.GE.AND P3, PT, R111, R97.reuse, PT ;  /* 0x000000616f00720c */ /* 0x080fe40003f66270 */
[-C--:B------:R-:W-:Y:S02]  /*2ba0*/  ISETP.GE.AND P6, PT, R109, R97.reuse, PT ;  /* 0x000000616d00720c */ /* 0x080fe40003fc6270 */
[----:B------:R-:W-:Y:S02]  /*2bb0*/  ISETP.GE.AND P5, PT, R108, R97, PT ;  /* 0x000000616c00720c */ /* 0x000fe40003fa6270 */
[-C--:B------:R-:W-:Y:S02]  /*2bc0*/  ISETP.LT.OR P4, PT, R110, R98.reuse, P1 ;  /* 0x000000626e00720c */ /* 0x080fe40000f81670 */
[-C--:B------:R-:W-:Y:S02]  /*2bd0*/  ISETP.LT.OR P3, PT, R111, R98.reuse, P3 ;  /* 0x000000626f00720c */ /* 0x080fe40001f61670 */
[-C--:B------:R-:W-:Y:S02]  /*2be0*/  ISETP.LT.OR P6, PT, R109, R98.reuse, P6 ;  /* 0x000000626d00720c */ /* 0x080fe400037c1670 */
[----:B------:R-:W-:Y:S02]  /*2bf0*/  ISETP.LT.OR P5, PT, R108, R98, P5 ;  /* 0x000000626c00720c */ /* 0x000fe40002fa1670 */
[----:B------:R-:W-:Y:S01]  /*2c00*/  P2R R128, PR, RZ, 0x10 ;  /* 0x00000010ff807803 */ /* 0x000fe20000000000 */
[----:B-----5:R-:W-:Y:S10]  /*2c10*/  @!P0 BRA `(.L_x_5554) ;  /* 0x0000000000188947 */ /* 0x020ff40003800000 */
[-C--:B------:R-:W-:Y:S02]  /*2c20*/  ISETP.GE.AND P2, PT, R14, R231.reuse, PT ;  /* 0x000000e70e00720c */ /* 0x080fe40003f46270 */
[----:B------:R-:W-:Y:S11]  /*2c30*/  ISETP.GE.AND P1, PT, R9, R231, PT ;  /* 0x000000e70900720c */ /* 0x000ff60003f26270 */
[----:B------:R-:W2:Y:S04]  /*2c40*/  @!P2 LD.E.128 R20, desc[UR4][R76.64] ;  /* 0x000000044c14a980 */ /* 0x000ea8000c101d00 */
[----:B--2---:R1:W-:Y:S04]  /*2c50*/  @!P2 ST.E.128 desc[UR4][R84.64], R20 ;  /* 0x000000145400a985 */ /* 0x0043e8000c101d04 */
[----:B------:R-:W2:Y:S04]  /*2c60*/  @!P1 LD.E.128 R4, desc[UR4][R76.64+0x80] ;  /* 0x000080044c049980 */ /* 0x000ea8000c101d00 */
[----:B--2---:R1:W-:Y:S02]  /*2c70*/  @!P1 ST.E.128 desc[UR4][R84.64+0x80], R4 ;  /* 0x0000800454009985 */ /* 0x0043e4000c101d04 */
.L_x_5554:
[----:B------:R-:W-:Y:S05]  /*2c80*/  BSYNC.RECONVERGENT B0 ;  /* 0x0000000000007941 */ /* 0x000fea0003800200 */
.L_x_5553:
        /* <DEDUP_REMOVED lines=12> */
.L_x_5556:
[----:B------:R-:W-:Y:S05]  /*2d50*/  BSYNC.RECONVERGENT B0 ;  /* 0x0000000000007941 */ /* 0x000fea0003800200 */
.L_x_5555:
        /* <DEDUP_REMOVED lines=12> */
.L_x_5558:
[----:B------:R-:W-:Y:S05]  /*2e20*/  BSYNC.RECONVERGENT B0 ;  /* 0x0000000000007941 */ /* 0x000fea0003800200 */
.L_x_5557:
        /* <DEDUP_REMOVED lines=14> */
.L_x_5560:
[----:B------:R-:W-:Y:S05]  /*2f10*/  BSYNC.RECONVERGENT B0 ;  /* 0x0000000000007941 */ /* 0x000fea0003800200 */
.L_x_5559:
        /* <DEDUP_REMOVED lines=12> */
.L_x_5562:
[----:B------:R-:W-:Y:S05]  /*2fe0*/  BSYNC.RECONVERGENT B0 ;  /* 0x0000000000007941 */ /* 0x000fea0003800200 */
.L_x_5561:
        /* <DEDUP_REMOVED lines=17> */
.L_x_5564:
[----:B------:R-:W-:Y:S05]  /*3100*/  BSYNC.RECONVERGENT B0 ;  /* 0x0000000000007941 */ /* 0x000fea0003800200 */
.L_x_5563:
        /* <DEDUP_REMOVED lines=18> */
.L_x_5566:
[----:B------:R-:W-:Y:S05]  /*3230*/  BSYNC.RECONVERGENT B0 ;  /* 0x0000000000007941 */ /* 0x000fea0003800200 */
.L_x_5565:
        /* <DEDUP_REMOVED lines=18> */
.L_x_5568:
[----:B------:R-:W-:Y:S05]  /*3360*/  BSYNC.RECONVERGENT B0 ;  /* 0x0000000000007941 */ /* 0x000fea0003800200 */
.L_x_5567:
[----:B------:R-:W5:Y:S01]  /*3370*/  LD.E R0, desc[UR4][R132.64+0x130] ;  /* 0x0001300484007980 */ /* 0x000f62000c101900 */
[----:B------:R-:W-:Y:S01]  /*3380*/  UMOV UR6, URZ ;  /* 0x000000ff00067c82 */ /* 0x000fe20008000000 */
[----:B------:R-:W-:Y:S01]  /*3390*/  BSSY.RECONVERGENT B2, `(.L_x_5569) ;  /* 0x00009d1000027945 */ /* 0x000fe20003800200 */
[----:B-1234-:R-:W-:Y:S01]  /*33a0*/  IADD3 R3, P1, PT, RZ, -UR6, RZ ;  /* 0x80000006ff037c10 */ /* 0x01efe2000ff3e0ff */
[----:B------:R-:W2:Y:S01]  /*33b0*/  LD.E R13, desc[UR4][R132.64+0xd0] ;  /* 0x0000d004840d7980 */ /* 0x000ea2000c101900 */
[----:B------:R-:W-:Y:S02]  /*33c0*/  IMAD.MOV.U32 R112, RZ, RZ, R96 ;  /* 0x000000ffff707224 */ /* 0x000fe400078e0060 */
[----:B------:R-:W-:Y:S02]  /*33d0*/  VIADD R95, R95, 0xffffffff ;  /* 0xffffffff5f5f7836 */ /* 0x000fe40000000000 */
        /* <DEDUP_REMOVED lines=22> */
.L_x_5572:
[----:B------:R-:W-:Y:S05]  /*3540*/  BSYNC.RECONVERGENT B0 ;  /* 0x0000000000007941 */ /* 0x000fea0003800200 */
.L_x_5571:
        /* <DEDUP_REMOVED lines=16> */
.L_x_5574:
[----:B------:R-:W-:Y:S05]  /*3650*/  BSYNC.RECONVERGENT B0 ;  /* 0x0000000000007941 */ /* 0x000fea0003800200 */
.L_x_5573:
        /* <DEDUP_REMOVED lines=14> */
.L_x_5576:
[----:B------:R-:W-:Y:S05]  /*3740*/  BSYNC.RECONVERGENT B0 ;  /* 0x0000000000007941 */ /* 0x000fea0003800200 */
.L_x_5575:
        /* <DEDUP_REMOVED lines=14> */
.L_x_5578:
[----:B------:R-:W-:Y:S05]  /*3830*/  BSYNC.RECONVERGENT B0 ;  /* 0x0000000000007941 */ /* 0x000fea0003800200 */
.L_x_5577:
        /* <DEDUP_REMOVED lines=12> */
.L_x_5580:
[----:B------:R-:W-:Y:S05]  /*3900*/  BSYNC.RECONVERGENT B0 ;  /* 0x0000000000007941 */ /* 0x000fea0003800200 */
.L_x_5579:
        /* <DEDUP_REMOVED lines=14> */
.L_x_5582:
[----:B------:R-:W-:Y:S05]  /*39f0*/  BSYNC.RECONVERGENT B0 ;  /* 0x0000000000007941 */ /* 0x000fea0003800200 */
.L_x_5581:
        /* <DEDUP_REMOVED lines=14> */
.L_x_5584:
[----:B------:R-:W-:Y:S05]  /*3ae0*/  BSYNC.RECONVERGENT B0 ;  /* 0x0000000000007941 */ /* 0x000fea0003800200 */
.L_x_5583:
        /* <DEDUP_REMOVED lines=16> */
.L_x_5570:
        /* <DEDUP_REMOVED lines=59> */
.L_x_5590:
[----:B------:R-:W-:Y:S05]  /*3fa0*/  BSYNC.RECONVERGENT B0 ;  /* 0x0000000000007941 */ /* 0x000fea0003800200 */
.L_x_5589:
        /* <DEDUP_REMOVED lines=49> */
.L_x_5588:
[----:B------:R-:W-:Y:S05]  /*42c0*/  BSYNC.RECONVERGENT B1 ;  /* 0x0000000000017941 */ /* 0x000fea0003800200 */
.L_x_5587:
        /* <DEDUP_REMOVED lines=63> */
.L_x_5594:
[----:B------:R-:W-:Y:S05]  /*46c0*/  BSYNC.RECONVERGENT B0 ;  /* 0x0000000000007941 */ /* 0x000fea0003800200 */
.L_x_5593:
        /* <DEDUP_REMOVED lines=49> */
.L_x_5592:
[----:B------:R-:W-:Y:S05]  /*49e0*/  BSYNC.RECONVERGENT B1 ;  /* 0x0000000000017941 */ /* 0x000fea0003800200 */
.L_x_5591:
        /* <DEDUP_REMOVED lines=62> */
.L_x_5598:
[----:B------:R-:W-:Y:S05]  /*4dd0*/  BSYNC.RECONVERGENT B0 ;  /* 0x0000000000007941 */ /* 0x000fea0003800200 */
.L_x_5597:
        /* <DEDUP_REMOVED lines=47> */
.L_x_5596:
[----:B------:R-:W-:Y:S05]  /*50d0*/  BSYNC.RECONVERGENT B1 ;  /* 0x0000000000017941 */ /* 0x000fea0003800200 */
.L_x_5595:
        /* <DEDUP_REMOVED lines=62> */
.L_x_5602:
[----:B------:R-:W-:Y:S05]  /*54c0*/  BSYNC.RECONVERGENT B0 ;  /* 0x0000000000007941 */ /* 0x000fea0003800200 */
.L_x_5601:
        /* <DEDUP_REMOVED lines=47> */
.L_x_5600:
[----:B------:R-:W-:Y:S05]  /*57c0*/  BSYNC.RECONVERGENT B1 ;  /* 0x0000000000017941 */ /* 0x000fea0003800200 */
.L_x_5599:
        /* <DEDUP_REMOVED lines=58> */
.L_x_5606:
[----:B------:R-:W-:Y:S05]  /*5b70*/  BSYNC.RECONVERGENT B0 ;  /* 0x0000000000007941 */ /* 0x000fea0003800200 */
.L_x_5605:
        /* <DEDUP_REMOVED lines=47> */
.L_x_5604:
[----:B------:R-:W-:Y:S05]  /*5e70*/  BSYNC.RECONVERGENT B1 ;  /* 0x0000000000017941 */ /* 0x000fea0003800200 */
.L_x_5603:
        /* <DEDUP_REMOVED lines=62> */
.L_x_5610:
[----:B------:R-:W-:Y:S05]  /*6260*/  BSYNC.RECONVERGENT B0 ;  /* 0x0000000000007941 */ /* 0x000fea0003800200 */
.L_x_5609:
        /* <DEDUP_REMOVED lines=47> */
.L_x_5608:
[----:B------:R-:W-:Y:S05]  /*6560*/  BSYNC.RECONVERGENT B1 ;  /* 0x0000000000017941 */ /* 0x000fea0003800200 */
.L_x_5607:
        /* <DEDUP_REMOVED lines=60> */
.L_x_5614:
[----:B------:R-:W-:Y:S05]  /*6930*/  BSYNC.RECONVERGENT B0 ;  /* 0x0000000000007941 */ /* 0x000fea0003800200 */
.L_x_5613:
        /* <DEDUP_REMOVED lines=47> */
.L_x_5612:
[----:B------:R-:W-:Y:S05]  /*6c30*/  BSYNC.RECONVERGENT B1 ;  /* 0x0000000000017941 */ /* 0x000fea0003800200 */
.L_x_5611:
        /* <DEDUP_REMOVED lines=60> */
.L_x_5618:
[----:B------:R-:W-:Y:S05]  /*7000*/  BSYNC.RECONVERGENT B0 ;  /* 0x0000000000007941 */ /* 0x000fea0003800200 */
.L_x_5617:
        /* <DEDUP_REMOVED lines=47> */
.L_x_5616:
[----:B------:R-:W-:Y:S05]  /*7300*/  BSYNC.RECONVERGENT B1 ;  /* 0x0000000000017941 */ /* 0x000fea0003800200 */
.L_x_5615:
[----:B------:R-:W3:Y:S02]  /*7310*/  LD.E R3, desc[UR4][R132.64+0xd0] ;  /* 0x0000d00484037980 */ /* 0x000ee4000c101900 */
[----:B---3--:R-:W-:Y:S05]  /*7320*/  IMAD.U32 R3, R3, -0x40, RZ ;  /* 0xffffffc003037824 */ /* 0x008fea00078e00ff */
[C---:B------:R-:W-:Y:S02]  /*7330*/  LEA R16, P1, R3.reuse, R16, 0x1 ;  /* 0x0000001003107211 */ /* 0x040fe400078208ff */
[C---:B------:R-:W-:Y:S02]  /*7340*/  LEA R54, P0, R3.reuse, R54, 0x1 ;  /* 0x0000003603367211 */ /* 0x040fe400078008ff */
[C---:B------:R-:W-:Y:S02]  /*7350*/  LEA.HI.X.SX32 R17, R3.reuse, R17, 0x1, P1 ;  /* 0x0000001103117211 */ /* 0x040fe400008f0eff */
[----:B------:R-:W-:Y:S01]  /*7360*/  LEA.HI.X.SX32 R55, R3, R55, 0x1, P0 ;  /* 0x0000003703377211 */ /* 0x000fe200000f0eff */
[----:B------:R-:W-:Y:S05]  /*7370*/  BRA `(.L_x_5585) ;  /* 0x0000005c00487947 */ /* 0x000fea0003800000 */
.L_x_5586:
        /* <DEDUP_REMOVED lines=95> */
.L_x_5622:
[----:B------:R-:W-:Y:S05]  /*7970*/  BSYNC.RECONVERGENT B0 ;  /* 0x0000000000007941 */ /* 0x000fea0003800200 */
.L_x_5621:
        /* <DEDUP_REMOVED lines=88> */
.L_x_5620:
[----:B------:R-:W-:Y:S05]  /*7f00*/  BSYNC.RECONVERGENT B1 ;  /* 0x0000000000017941 */ /* 0x000fea0003800200 */
.L_x_5619:
        /* <DEDUP_REMOVED lines=97> */
.L_x_5626:
[----:B------:R-:W-:Y:S05]  /*8520*/  BSYNC.RECONVERGENT B0 ;  /* 0x0000000000007941 */ /* 0x000fea0003800200 */
.L_x_5625:
        /* <DEDUP_REMOVED lines=88> */
.L_x_5624:
[----:B------:R-:W-:Y:S05]  /*8ab0*/  BSYNC.RECONVERGENT B1 ;  /* 0x0000000000017941 */ /* 0x000fea0003800200 */
.L_x_5623:
[----:B------:R-:W-:Y:S01]  /*8ac0*/  ISETP.NE.AND P0, PT, R128, RZ, PT ;  /* 0x000000ff8000720c */ /* 0x000fe20003f05270 */
[----:B------:R-:W-:Y:S11]  /*8ad0*/  BSSY.RECONVERGENT B1, `(.L_x_5627) ;  /* 0x00000b9000017945 */ /* 0x000ff60003800200 */
[----:B------:R-:W-:Y:S01]  /*8ae0*/  @!UPT UIADD3 URZ, UPT, UPT, URZ, URZ, URZ ;  /* 0x000000fffffff290 */ /* 0x000fe2000fffe0ff */
[----:B------:R-:W-:Y:S05]  /*8af0*/  @P0 BRA `(.L_x_5628) ;  /* 0x0000000800d80947 */ /* 0x000fea0003800000 */
        /* <DEDUP_REMOVED lines=92> */
.L_x_5630:
[----:B------:R-:W-:Y:S05]  /*90c0*/  BSYNC.RECONVERGENT B0 ;  /* 0x0000000000007941 */ /* 0x000fea0003800200 */
.L_x_5629:
        /* <DEDUP_REMOVED lines=89> */
.L_x_5628:
[----:B------:R-:W-:Y:S05]  /*9660*/  BSYNC.RECONVERGENT B1 ;  /* 0x0000000000017941 */ /* 0x000fea0003800200 */
.L_x_5627:
        /* <DEDUP_REMOVED lines=96> */
.L_x_5634:
[----:B------:R-:W-:Y:S05]  /*9c70*/  BSYNC.RECONVERGENT B0 ;  /* 0x0000000000007941 */ /* 0x000fea0003800200 */
.L_x_5633:
        /* <DEDUP_REMOVED lines=88> */
.L_x_5632:
[----:B------:R-:W-:Y:S05]  /*a200*/  BSYNC.RECONVERGENT B1 ;  /* 0x0000000000017941 */ /* 0x000fea0003800200 */
.L_x_5631:
        /* <DEDUP_REMOVED lines=94> */
.L_x_5638:
[----:B------:R-:W-:Y:S05]  /*a7f0*/  BSYNC.RECONVERGENT B0 ;  /* 0x0000000000007941 */ /* 0x000fea0003800200 */
.L_x_5637:
        /* <DEDUP_REMOVED lines=88> */
.L_x_5636:
[----:B------:R-:W-:Y:S05]  /*ad80*/  BSYNC.RECONVERGENT B1 ;  /* 0x0000000000017941 */ /* 0x000fea0003800200 */
.L_x_5635:
        /* <DEDUP_REMOVED lines=97> */
.L_x_5642:
[----:B------:R-:W-:Y:S05]  /*b3a0*/  BSYNC.RECONVERGENT B0 ;  /* 0x0000000000007941 */ /* 0x000fea0003800200 */
.L_x_5641:
        /* <DEDUP_REMOVED lines=86> */
.L_x_5640:
[----:B------:R-:W-:Y:S05]  /*b910*/  BSYNC.RECONVERGENT B1 ;  /* 0x0000000000017941 */ /* 0x000fea0003800200 */
.L_x_5639:
        /* <DEDUP_REMOVED lines=97> */
.L_x_5646:
[----:B------:R-:W-:Y:S05]  /*bf30*/  BSYNC.RECONVERGENT B0 ;  /* 0x0000000000007941 */ /* 0x000fea0003800200 */
.L_x_5645:
        /* <DEDUP_REMOVED lines=86> */
.L_x_5644:
[----:B------:R-:W-:Y:S05]  /*c4a0*/  BSYNC.RECONVERGENT B1 ;  /* 0x0000000000017941 */ /* 0x000fea0003800200 */
.L_x_5643:
        /* <DEDUP_REMOVED lines=97> */
.L_x_5650:
[----:B------:R-:W-:Y:S05]  /*cac0*/  BSYNC.RECONVERGENT B0 ;  /* 0x0000000000007941 */ /* 0x000fea0003800200 */
.L_x_5649:
        /* <DEDUP_REMOVED lines=86> */
.L_x_5648:
[----:B------:R-:W-:Y:S05]  /*d030*/  BSYNC.RECONVERGENT B1 ;  /* 0x0000000000017941 */ /* 0x000fea0003800200 */
.L_x_5647:
[----:B------:R-:W3:Y:S02]  /*d040*/  LD.E R3, desc[UR4][R132.64+0xd0] ;  /* 0x0000d00484037980 */ /* 0x000ee4000c101900 */
[----:B---3--:R-:W-:Y:S05]  /*d050*/  IMAD.U32 R3, R3, -0x40, RZ ;  /* 0xffffffc003037824 */ /* 0x008fea00078e00ff */
[C---:B------:R-:W-:Y:S02]  /*d060*/  LEA R80, P1, R3.reuse, R80, 0x1 ;  /* 0x0000005003507211 */ /* 0x040fe400078208ff */
[C---:B------:R-:W-:Y:S02]  /*d070*/  LEA R78, P0, R3.reuse, R78, 0x1 ;  /* 0x0000004e034e7211 */ /* 0x040fe400078008ff */
[C---:B------:R-:W-:Y:S02]  /*d080*/  LEA.HI.X.SX32 R81, R3.reuse, R81, 0x1, P1 ;  /* 0x0000005103517211 */ /* 0x040fe400008f0eff */
[----:B------:R-:W-:Y:S09]  /*d090*/  LEA.HI.X.SX32 R79, R3, R79, 0x1, P0 ;  /* 0x0000004f034f7211 */ /* 0x000ff200000f0eff */
.L_x_5585:
[----:B------:R-:W-:Y:S05]  /*d0a0*/  BSYNC.RECONVERGENT B2 ;  /* 0x0000000000027941 */ /* 0x000fea0003800200 */
.L_x_5569:
        /* <DEDUP_REMOVED lines=101> */
.L_x_5652:
[----:B------:R-:W-:Y:S05]  /*d700*/  BSYNC.RECONVERGENT B0 ;  /* 0x0000000000007941 */ /* 0x000fea0003800200 */
.L_x_5651:
[----:B------:R-:W-:Y:S11]  /*d710*/  ISETP.GT.AND P0, PT, R95, R72, PT ;  /* 0x000000485f00720c */ /* 0x000ff60003f04270 */
[----:B------:R-:W-:Y:S02]  /*d720*/  @!UPT UIADD3 URZ, UPT, UPT, URZ, URZ, URZ ;  /* 0x000000fffffff290 */ /* 0x000fe4000fffe0ff */
[----:B------:R-:W-:Y:S05]  /*d730*/  @P0 BRA `(.L_x_5653) ;  /* 0xffffff5000fc0947 */ /* 0x000fea000383ffff */
.L_x_5552:
        /* <DEDUP_REMOVED lines=34> */
.L_x_5657:
[----:B------:R-:W-:Y:S05]  /*d960*/  BSYNC.RECONVERGENT B0 ;  /* 0x0000000000007941 */ /* 0x000fea0003800200 */
.L_x_5656:
        /* <DEDUP_REMOVED lines=14> */
.L_x_5659:
[----:B------:R-:W-:Y:S05]  /*da50*/  BSYNC.RECONVERGENT B0 ;  /* 0x0000000000007941 */ /* 0x000fea0003800200 */
.L_x_5658:
        /* <DEDUP_REMOVED lines=16> */
.L_x_5661:
[----:B------:R-:W-:Y:S05]  /*db60*/  BSYNC.RECONVERGENT B0 ;  /* 0x0000000000007941 */ /* 0x000fea0003800200 */
.L_x_5660:
        /* <DEDUP_REMOVED lines=16> */
.L_x_5655:
        /* <DEDUP_REMOVED lines=84> */
.L_x_5669:
[----:B------:R-:W-:Y:S05]  /*e1b0*/  BSYNC.RECONVERGENT B0 ;  /* 0x0000000000007941 */ /* 0x000fea0003800200 */
.L_x_5668:
[----:B-----5:R-:W-:Y:S01]  /*e1c0*/  IMAD.MOV.U32 R6, RZ, RZ, R18 ;  /* 0x000000ffff067224 */ /* 0x020fe200078e0012 */
[----:B------:R-:W-:Y:S01]  /*e1d0*/  MOV R4, R16 ;  /* 0x0000001000047202 */ /* 0x000fe20000000f00 */
[----:B------:R-:W-:Y:S01]  /*e1e0*/  IMAD.MOV.U32 R7, RZ, RZ, R19 ;  /* 0x000000ffff077224 */ /* 0x000fe200078e0013 */
[----:B------:R-:W-:Y:S02]  /*e1f0*/  MOV R5, R17 ;  /* 0x0000001100057202 */ /* 0x000fe40000000f00 */
.L_x_5667:
[----:B------:R-:W-:Y:S05]  /*e200*/  BSYNC.RECONVERGENT B1 ;  /* 0x0000000000017941 */ /* 0x000fea0003800200 */
.L_x_5666:
        /* <DEDUP_REMOVED lines=50> */
.L_x_5671:
[----:B------:R-:W-:Y:S05]  /*e530*/  BSYNC.RECONVERGENT B0 ;  /* 0x0000000000007941 */ /* 0x000fea0003800200 */
.L_x_5670:
[----:B-----5:R3:W-:Y:S02]  /*e540*/  STS.128 [R66+0x2000], R16 ;  /* 0x0020001042007388 */ /* 0x0207e40000000c00 */
.L_x_5665:
[----:B------:R-:W-:Y:S05]  /*e550*/  BSYNC.RECONVERGENT B2 ;  /* 0x0000000000027941 */ /* 0x000fea0003800200 */
.L_x_5664:
        /* <DEDUP_REMOVED lines=54> */
.L_x_5677:
[----:B------:R-:W-:Y:S05]  /*e8c0*/  BSYNC.RECONVERGENT B0 ;  /* 0x0000000000007941 */ /* 0x000fea0003800200 */
.L_x_5676:
[----:B-----5:R1:W-:Y:S02]  /*e8d0*/  STS.128 [R66+0x800], R16 ;  /* 0x0008001042007388 */ /* 0x0203e40000000c00 */
.L_x_5675:
[----:B------:R-:W-:Y:S05]  /*e8e0*/  BSYNC.RECONVERGENT B1 ;  /* 0x0000000000017941 */ /* 0x000fea0003800200 */
.L_x_5674:
        /* <DEDUP_REMOVED lines=47> */
.L_x_5679:
[----:B------:R-:W-:Y:S05]  /*ebe0*/  BSYNC.RECONVERGENT B0 ;  /* 0x0000000000007941 */ /* 0x000fea0003800200 */
.L_x_5678:
[----:B-----5:R3:W-:Y:S02]  /*ebf0*/  STS.128 [R66+0x2800], R16 ;  /* 0x0028001042007388 */ /* 0x0207e40000000c00 */
.L_x_5673:
[----:B------:R-:W-:Y:S05]  /*ec00*/  BSYNC.RECONVERGENT B2 ;  /* 0x0000000000027941 */ /* 0x000fea0003800200 */
.L_x_5672:
        /* <DEDUP_REMOVED lines=54> */
.L_x_5685:
[----:B------:R-:W-:Y:S05]  /*ef70*/  BSYNC.RECONVERGENT B0 ;  /* 0x0000000000007941 */ /* 0x000fea0003800200 */
.L_x_5684:
[----:B-----5:R1:W-:Y:S02]  /*ef80*/  STS.128 [R66+0x1000], R16 ;  /* 0x0010001042007388 */ /* 0x0203e40000000c00 */
.L_x_5683:
[----:B------:R-:W-:Y:S05]  /*ef90*/  BSYNC.RECONVERGENT B1 ;  /* 0x0000000000017941 */ /* 0x000fea0003800200 */
.L_x_5682:
        /* <DEDUP_REMOVED lines=47> */
.L_x_5687:
[----:B------:R-:W-:Y:S05]  /*f290*/  BSYNC.RECONVERGENT B0 ;  /* 0x0000000000007941 */ /* 0x000fea0003800200 */
.L_x_5686:
[----:B-----5:R1:W-:Y:S02]  /*f2a0*/  STS.128 [R66+0x3000], R16 ;  /* 0x0030001042007388 */ /* 0x0203e40000000c00 */
.L_x_5681:
[----:B------:R-:W-:Y:S05]  /*f2b0*/  BSYNC.RECONVERGENT B2 ;  /* 0x0000000000027941 */ /* 0x000fea0003800200 */
.L_x_5680:
        /* <DEDUP_REMOVED lines=53> */
.L_x_5691:
[----:B------:R-:W-:Y:S05]  /*f610*/  BSYNC.RECONVERGENT B0 ;  /* 0x0000000000007941 */ /* 0x000fea0003800200 */
.L_x_5690:
[----:B-----5:R3:W-:Y:S02]  /*f620*/  STS.128 [R66+0x1800], R16 ;  /* 0x0018001042007388 */ /* 0x0207e40000000c00 */
.L_x_5689:
[----:B------:R-:W-:Y:S05]  /*f630*/  BSYNC.RECONVERGENT B1 ;  /* 0x0000000000017941 */ /* 0x000fea0003800200 */
.L_x_5688:
        /* <DEDUP_REMOVED lines=46> */
.L_x_5693:
[----:B------:R-:W-:Y:S05]  /*f920*/  BSYNC.RECONVERGENT B0 ;  /* 0x0000000000007941 */ /* 0x000fea0003800200 */
.L_x_5692:
[----:B-----5:R3:W-:Y:S01]  /*f930*/  STS.128 [R66+0x3800], R16 ;  /* 0x0038001042007388 */ /* 0x0207e20000000c00 */
[----:B------:R-:W-:Y:S05]  /*f940*/  BRA `(.L_x_5662) ;  /* 0x0000002c00647947 */ /* 0x000fea0003800000 */
.L_x_5663:
        /* <DEDUP_REMOVED lines=96> */
.L_x_5698:
[----:B------:R-:W-:Y:S05]  /*ff50*/  BSYNC.RECONVERGENT B0 ;  /* 0x0000000000007941 */ /* 0x000fea0003800200 */
.L_x_5697:
[----:B------:R-:W-:Y:S05]  /*ff60*/  BSYNC.RECONVERGENT B1 ;  /* 0x0000000000017941 */ /* 0x000fea0003800200 */
.L_x_5696:
        /* <DEDUP_REMOVED lines=86> */
.L_x_5700:
[----:B------:R-:W-:Y:S05]  /*104d0*/  BSYNC.RECONVERGENT B0 ;  /* 0x0000000000007941 */ /* 0x000fea0003800200 */
.L_x_5699:
[----:B-----5:R4:W-:Y:S02]  /*104e0*/  STS.128 [R66+0x2000], R24 ;  /* 0x0020001842007388 */ /* 0x0209e40000000c00 */
.L_x_5695:
[----:B------:R-:W-:Y:S05]  /*104f0*/  BSYNC.RECONVERGENT B2 ;  /* 0x0000000000027941 */ /* 0x000fea0003800200 */
.L_x_5694:
        /* <DEDUP_REMOVED lines=92> */
.L_x_5706:
[----:B------:R-:W-:Y:S05]  /*10ac0*/  BSYNC.RECONVERGENT B0 ;  /* 0x0000000000007941 */ /* 0x000fea0003800200 */
.L_x_5705:
[----:B-----5:R4:W-:Y:S02]  /*10ad0*/  STS.128 [R66+0x800], R24 ;  /* 0x0008001842007388 */ /* 0x0209e40000000c00 */
.L_x_5704:
[----:B------:R-:W-:Y:S05]  /*10ae0*/  BSYNC.RECONVERGENT B1 ;  /* 0x0000000000017941 */ /* 0x000fea0003800200 */
.L_x_5703:
        /* <DEDUP_REMOVED lines=85> */
.L_x_5708:
[----:B------:R-:W-:Y:S05]  /*11040*/  BSYNC.RECONVERGENT B0 ;  /* 0x0000000000007941 */ /* 0x000fea0003800200 */
.L_x_5707:
[----:B-----5:R4:W-:Y:S02]  /*11050*/  STS.128 [R66+0x2800], R24 ;  /* 0x0028001842007388 */ /* 0x0209e40000000c00 */
.L_x_5702:
[----:B------:R-:W-:Y:S05]  /*11060*/  BSYNC.RECONVERGENT B2 ;  /* 0x0000000000027941 */ /* 0x000fea0003800200 */
.L_x_5701:
        /* <DEDUP_REMOVED lines=90> */
.L_x_5714:
[----:B------:R-:W-:Y:S05]  /*11610*/  BSYNC.RECONVERGENT B0 ;  /* 0x0000000000007941 */ /* 0x000fea0003800200 */
.L_x_5713:
[----:B-----5:R4:W-:Y:S02]  /*11620*/  STS.128 [R66+0x1000], R24 ;  /* 0x0010001842007388 */ /* 0x0209e40000000c00 */
.L_x_5712:
[----:B------:R-:W-:Y:S05]  /*11630*/  BSYNC.RECONVERGENT B1 ;  /* 0x0000000000017941 */ /* 0x000fea0003800200 */
.L_x_5711:
        /* <DEDUP_REMOVED lines=83> */
.L_x_5716:
[----:B------:R-:W-:Y:S05]  /*11b70*/  BSYNC.RECONVERGENT B0 ;  /* 0x0000000000007941 */ /* 0x000fea0003800200 */
.L_x_5715:
[----:B-----5:R4:W-:Y:S02]  /*11b80*/  STS.128 [R66+0x3000], R24 ;  /* 0x0030001842007388 */ /* 0x0209e40000000c00 */
.L_x_5710:
[----:B------:R-:W-:Y:S05]  /*11b90*/  BSYNC.RECONVERGENT B2 ;  /* 0x0000000000027941 */ /* 0x000fea0003800200 */
.L_x_5709:
        /* <DEDUP_REMOVED lines=91> */
.L_x_5720:
[----:B------:R-:W-:Y:S05]  /*12150*/  BSYNC.RECONVERGENT B0 ;  /* 0x0000000000007941 */ /* 0x000fea0003800200 */
.L_x_5719:
[----:B-----5:R1:W-:Y:S02]  /*12160*/  STS.128 [R66+0x1800], R24 ;  /* 0x0018001842007388 */ /* 0x0203e40000000c00 */
.L_x_5718:
[----:B------:R-:W-:Y:S05]  /*12170*/  BSYNC.RECONVERGENT B1 ;  /* 0x0000000000017941 */ /* 0x000fea0003800200 */
.L_x_5717:
        /* <DEDUP_REMOVED lines=84> */
.L_x_5722:
[----:B------:R-:W-:Y:S05]  /*126c0*/  BSYNC.RECONVERGENT B0 ;  /* 0x0000000000007941 */ /* 0x000fea0003800200 */
.L_x_5721:
[----:B-----5:R1:W-:Y:S02]  /*126d0*/  STS.128 [R66+0x3800], R4 ;  /* 0x0038000442007388 */ /* 0x0203e40000000c00 */
.L_x_5662:
[----:B------:R-:W-:Y:S05]  /*126e0*/  BSYNC.RECONVERGENT B3 ;  /* 0x0000000000037941 */ /* 0x000fea0003800200 */
.L_x_5654:
        /* <DEDUP_REMOVED lines=25> */
.L_x_5724:
[----:B------:R-:W-:Y:S05]  /*12880*/  BSYNC.RECONVERGENT B0 ;  /* 0x0000000000007941 */ /* 0x000fea0003800200 */
.L_x_5723:
        /* <DEDUP_REMOVED lines=18> */
.L_x_5726:
[----:B------:R-:W-:Y:S05]  /*129b0*/  BSYNC.RECONVERGENT B0 ;  /* 0x0000000000007941 */ /* 0x000fea0003800200 */
.L_x_5725:
        /* <DEDUP_REMOVED lines=16> */
.L_x_5728:
[----:B------:R-:W-:Y:S05]  /*12ac0*/  BSYNC.RECONVERGENT B0 ;  /* 0x0000000000007941 */ /* 0x000fea0003800200 */
.L_x_5727:
        /* <DEDUP_REMOVED lines=18> */
.L_x_5730:
[----:B------:R-:W-:Y:S05]  /*12bf0*/  BSYNC.RECONVERGENT B0 ;  /* 0x0000000000007941 */ /* 0x000fea0003800200 */
.L_x_5729:
        /* <DEDUP_REMOVED lines=20> */
.L_x_5732:
[----:B------:R-:W-:Y:S05]  /*12d40*/  BSYNC.RECONVERGENT B0 ;  /* 0x0000000000007941 */ /* 0x000fea0003800200 */
.L_x_5731:
        /* <DEDUP_REMOVED lines=16> */
.L_x_5734:
[----:B------:R-:W-:Y:S05]  /*12e50*/  BSYNC.RECONVERGENT B0 ;  /* 0x0000000000007941 */ /* 0x000fea0003800200 */
.L_x_5733:
        /* <DEDUP_REMOVED lines=19> */
.L_x_5736:
[----:B------:R-:W-:Y:S05]  /*12f90*/  BSYNC.RECONVERGENT B0 ;  /* 0x0000000000007941 */ /* 0x000fea0003800200 */
.L_x_5735:
        /* <DEDUP_REMOVED lines=17> */
.L_x_5738:
[----:B------:R-:W-:Y:S05]  /*130b0*/  BSYNC.RECONVERGENT B0 ;  /* 0x0000000000007941 */ /* 0x000fea0003800200 */
.L_x_5737:
        /* <DEDUP_REMOVED lines=32> */
.L_x_5740:
[----:B------:R2:W-:Y:S04]  /*132c0*/  STS.128 [R66+0xc000], RZ ;  /* 0x00c000ff42007388 */ /* 0x0005e80000000c00 */
[----:B------:R2:W-:Y:S02]  /*132d0*/  STS.128 [R66+0x10000], RZ ;  /* 0x010000ff42007388 */ /* 0x0005e40000000c00 */
.L_x_5741:
[----:B------:R-:W-:Y:S05]  /*132e0*/  BSYNC.RECONVERGENT B0 ;  /* 0x0000000000007941 */ /* 0x000fea0003800200 */
.L_x_5739:
        /* <DEDUP_REMOVED lines=27> */
.L_x_5743:
[----:B------:R-:W-:Y:S05]  /*134a0*/  BSYNC.RECONVERGENT B0 ;  /* 0x0000000000007941 */ /* 0x000fea0003800200 */
.L_x_5742:
        /* <DEDUP_REMOVED lines=18> */
.L_x_5745:
[----:B------:R-:W-:Y:S05]  /*135d0*/  BSYNC.RECONVERGENT B0 ;  /* 0x0000000000007941 */ /* 0x000fea0003800200 */
.L_x_5744:
        /* <DEDUP_REMOVED lines=19> */
.L_x_5747:
[----:B------:R-:W-:Y:S05]  /*13710*/  BSYNC.RECONVERGENT B0 ;  /* 0x0000000000007941 */ /* 0x000fea0003800200 */
.L_x_5746:
        /* <DEDUP_REMOVED lines=21> */
.L_x_5749:
[----:B------:R-:W-:Y:S05]  /*13870*/  BSYNC.RECONVERGENT B0 ;  /* 0x0000000000007941 */ /* 0x000fea0003800200 */
.L_x_5748:
        /* <DEDUP_REMOVED lines=18> */
.L_x_5751:
[----:B------:R-:W-:Y:S05]  /*139a0*/  BSYNC.RECONVERGENT B0 ;  /* 0x0000000000007941 */ /* 0x000fea0003800200 */
.L_x_5750:
        /* <DEDUP_REMOVED lines=21> */
.L_x_5753:
[----:B------:R-:W-:Y:S05]  /*13b00*/  BSYNC.RECONVERGENT B0 ;  /* 0x0000000000007941 */ /* 0x000fea0003800200 */
.L_x_5752:
        /* <DEDUP_REMOVED lines=19> */
.L_x_5755:
[----:B------:R-:W-:Y:S05]  /*13c40*/  BSYNC.RECONVERGENT B0 ;  /* 0x0000000000007941 */ /* 0x000fea0003800200 */
.L_x_5754:
[----:B------:R-:W5:Y:S01]  /*13c50*/  S2UR UR6, SR_CgaCtaId ;  /* 0x00000000000679c3 */ /* 0x000f620000008800 */
[----:B---3--:R-:W-:Y:S01]  /*13c60*/  SHF.R.U32.HI R212, RZ, 0x1, R208 ;  /* 0x00000001ffd47819 */ /* 0x008fe200000116d0 */
[----:B------:R-:W-:Y:S01]  /*13c70*/  UMOV UR7, 0x400 ;  /* 0x0000040000077882 */ /* 0x000fe20000000000 */
[C---:B------:R-:W-:Y:S01]  /*13c80*/  SHF.L.U32 R213, R208.reuse, 0x5, RZ ;  /* 0x00000005d0d57819 */ /* 0x040fe200000006ff */
[----:B------:R-:W3:Y:S01]  /*13c90*/  LD.E R121, desc[UR4][R132.64+0x18c] ;  /* 0x00018c0484797980 */ /* 0x000ee2000c101900 */
[C---:B------:R-:W-:Y:S02]  /*13ca0*/  SHF.L.U32 R120, R208.reuse, 0x6, RZ ;  /* 0x00000006d0787819 */ /* 0x040fe400000006ff */
[----:B------:R-:W-:Y:S01]  /*13cb0*/  SHF.L.U32 R209, R208, 0x3, RZ ;  /* 0x00000003d0d17819 */ /* 0x000fe200000006ff */
[----:B------:R-:W0:Y:S01]  /*13cc0*/  LDGDEPBAR ;  /* 0x00000000000079af */ /* 0x000e220000000000 */
[----:B------:R-:W-:Y:S02]  /*13cd0*/  LOP3.LUT R55, R212, 0x8, RZ, 0xc0, !PT ;  /* 0x00000008d4377812 */ /* 0x000fe400078ec0ff */
[----:B-1----:R-:W-:-:S02]  /*13ce0*/  LOP3.LUT R3, R208, 0x8, RZ, 0xc0, !PT ;  /* 0x00000008d0037812 */ /* 0x002fc400078ec0ff */
[----:B------:R-:W-:Y:S02]  /*13cf0*/  LOP3.LUT R213, R213, 0x7c00, RZ, 0xc0, !PT ;  /* 0x00007c00d5d57812 */ /* 0x000fe400078ec0ff */
[----:B------:R-:W-:Y:S02]  /*13d00*/  LOP3.LUT R2, R209, 0x38, RZ, 0xc0, !PT ;  /* 0x00000038d1027812 */ /* 0x000fe400078ec0ff */
[--C-:B------:R-:W-:Y:S02]  /*13d10*/  LOP3.LUT R55, R55, 0x1c0, R120.reuse, 0xf8, !PT ;  /* 0x000001c037377812 */ /* 0x100fe400078ef878 */
        /* <DEDUP_REMOVED lines=15> */
[----:B------:R-:W5:Y:S01]  /*13e10*/  LDSM.16.M88.4 R28, [R122+UR6+0x4800] ;  /* 0x004800067a1c783b */ /* 0x000f620008000200 */
[-C--:B------:R-:W-:Y:S02]  /*13e20*/  IADD3 R124, PT, PT, R125, R52.reuse, RZ ;  /* 0x000000347d7c7210 */ /* 0x080fe40007ffe0ff */
[----:B------:R-:W-:Y:S01]  /*13e30*/  IADD3 R67, PT, PT, R3, R52, RZ ;  /* 0x0000003403437210 */ /* 0x000fe20007ffe0ff */
[----:B------:R-:W2:Y:S04]  /*13e40*/  LDSM.16.M88.4 R20, [R122+UR6+0x5000] ;  /* 0x005000067a14783b */ /* 0x000ea80008000200 */
[----:B------:R-:W4:Y:S04]  /*13e50*/  LDSM.16.M88.4 R12, [R122+UR6+0x5800] ;  /* 0x005800067a0c783b */ /* 0x000f280008000200 */
[----:B------:R-:W4:Y:S04]  /*13e60*/  LDSM.16.M88.4 R4, [R122+UR6+0x6000] ;  /* 0x006000067a04783b */ /* 0x000f280008000200 */
[----:B------:R-:W4:Y:S04]  /*13e70*/  LDSM.16.M88.4 R92, [R122+UR6+0x6800] ;  /* 0x006800067a5c783b */ /* 0x000f280008000200 */
[----:B------:R-:W4:Y:S04]  /*13e80*/  LDSM.16.M88.4 R84, [R122+UR6+0x7000] ;  /* 0x007000067a54783b */ /* 0x000f280008000200 */
[----:B------:R-:W4:Y:S04]  /*13e90*/  LDSM.16.M88.4 R44, [R122+UR6+0x7800] ;  /* 0x007800067a2c783b */ /* 0x000f280008000200 */
[----:B------:R-:W-:Y:S04]  /*13ea0*/  LDSM.16.M88.4 R112, [R124] ;  /* 0x000000007c70783b */ /* 0x000fe80000000200 */
[----:B------:R-:W4:Y:S01]  /*13eb0*/  LDSM.16.M88.4 R60, [R67+0x4000] ;  /* 0x00400000433c783b */ /* 0x000f220000000200 */
[----:B-1----:R-:W-:Y:S03]  /*13ec0*/  HMMA.16816.F32.BF16 R40, R76, R36, RZ ;  /* 0x000000244c28723c */ /* 0x002fe600000418ff */
[----:B------:R-:W1:Y:S01]  /*13ed0*/  LDSM.16.M88.4 R56, [R67+0x4800] ;  /* 0x004800004338783b */ /* 0x000e620000000200 */
[----:B------:R-:W-:-:S03]  /*13ee0*/  MOV R210, 0x40 ;  /* 0x0000004000d27802 */ /* 0x000fc60000000f00 */
[----:B------:R-:W1:Y:S01]  /*13ef0*/  LDSM.16.M88.4 R48, [R67+0x5000] ;  /* 0x005000004330783b */ /* 0x000e620000000200 */
[C---:B------:R-:W-:Y:S01]  /*13f00*/  HMMA.16816.F32.BF16 R36, R76.reuse, R38, RZ ;  /* 0x000000264c24723c */ /* 0x040fe200000418ff */
[----:B------:R-:W-:Y:S02]  /*13f10*/  SEL R54, R210, 0xffffffc0, !P2 ;  /* 0xffffffc0d2367807 */ /* 0x000fe40005000000 */
[----:B------:R-:W-:Y:S02]  /*13f20*/  LDSM.16.M88.4 R100, [R67+0x7800] ;  /* 0x007800004364783b */ /* 0x000fe40000000200 */
[-C--:B------:R-:W-:Y:S02]  /*13f30*/  IADD3 R123, PT, PT, R125, R54.reuse, RZ ;  /* 0x000000367d7b7210 */ /* 0x080fe40007ffe0ff */
[----:B------:R-:W-:Y:S01]  /*13f40*/  LDSM.16.M88.4 R116, [R67+0x6000] ;  /* 0x006000004374783b */ /* 0x000fe20000000200 */
[----:B------:R-:W-:Y:S01]  /*13f50*/  IADD3 R3, PT, PT, R3, R54, RZ ;  /* 0x0000003603037210 */ /* 0x000fe20007ffe0ff */
[C---:B-----5:R-:W-:Y:S02]  /*13f60*/  HMMA.16816.F32.BF16 R32, R76.reuse, R28, RZ ;  /* 0x0000001c4c20723c */ /* 0x060fe400000418ff */
[----:B------:R-:W-:Y:S04]  /*13f70*/  LDSM.16.M88.4 R72, [R123] ;  /* 0x000000007b48783b */ /* 0x000fe80000000200 */
[----:B------:R-:W-:Y:S02]  /*13f80*/  LDSM.16.M88.4 R68, [R3+0x4000] ;  /* 0x004000000344783b */ /* 0x000fe40000000200 */
[C---:B--2---:R-:W-:Y:S02]  /*13f90*/  HMMA.16816.F32.BF16 R24, R76.reuse, R20, RZ ;  /* 0x000000144c18723c */ /* 0x044fe400000418ff */
[----:B------:R-:W-:Y:S04]  /*13fa0*/  LDSM.16.M88.4 R108, [R67+0x6800] ;  /* 0x00680000436c783b */ /* 0x000fe80000000200 */
[----:B------:R-:W-:Y:S02]  /*13fb0*/  LDSM.16.M88.4 R104, [R67+0x7000] ;  /* 0x007000004368783b */ /* 0x000fe40000000200 */
        /* <DEDUP_REMOVED lines=139> */
[C---:B--2---:R-:W-:Y:S08]  /*14870*/  HMMA.16816.F32.BF16 R12, R68.reuse, R34, R12 ;  /* 0x00000022440c723c */ /* 0x044ff0000004180c */
        /* <DEDUP_REMOVED lines=34> */
[----:B---3--:R-:W2:Y:S01]  /*14aa0*/  LDSM.16.M88.4 R20, [R122+UR6+0xb800] ;  /* 0x00b800067a14783b */ /* 0x008ea20008000200 */
        /* <DEDUP_REMOVED lines=15> */
[-C--:B------:R-:W-:Y:S01]  /*14ba0*/  FMUL.FTZ R157, R109, R121.reuse ;  /* 0x000000796d9d7220 */ /* 0x080fe20000410000 */
[----:B------:R-:W-:-:S02]  /*14bb0*/  FMUL.FTZ R109, R111, R121 ;  /* 0x000000796f6d7220 */ /* 0x000fc40000410000 */
[----:B------:R-:W1:Y:S01]  /*14bc0*/  MUFU.TANH R111, R4 ;  /* 0x00000004006f7308 */ /* 0x000e620000002400 */
[----:B--2---:R-:W-:Y:S01]  /*14bd0*/  HMMA.16816.F32.BF16 R80, R104, R20, R80 ;  /* 0x000000146850723c */ /* 0x004fe20000041850 */
[----:B------:R-:W-:-:S06]  /*14be0*/  FMUL.FTZ R21, R6, R121 ;  /* 0x0000007906157220 */ /* 0x000fcc0000410000 */
[----:B------:R2:W1:Y:S01]  /*14bf0*/  MUFU.TANH R159, R5 ;  /* 0x00000005009f7308 */ /* 0x0004620000002400 */
[----:B------:R-:W-:Y:S01]  /*14c00*/  HMMA.16816.F32.BF16 R96, R60, R24, R96 ;  /* 0x000000183c60723c */ /* 0x000fe20000041860 */
[----:B------:R-:W-:-:S07]  /*14c10*/  FMUL.FTZ R25, R7, R121 ;  /* 0x0000007907197220 */ /* 0x000fce0000410000 */
        /* <DEDUP_REMOVED lines=111> */
[----:B------:R-:W1:Y:S01]  /*15310*/  MUFU.TANH R61, R61 ;  /* 0x0000003d003d7308 */ /* 0x000e620000002400 */
[----:B------:R-:W-:Y:S01]  /*15320*/  BSSY.RECONVERGENT B1, `(.L_x_5756) ;  /* 0x00000bd000017945 */ /* 0x000fe20003800200 */
[----:B------:R-:W-:Y:S01]  /*15330*/  LOP3.LUT R120, R120, 0x200, RZ, 0xc0, !PT ;  /* 0x0000020078787812 */ /* 0x000fe200078ec0ff */
        /* <DEDUP_REMOVED lines=15> */
.L_x_5759:
[----:B------:R-:W2:Y:S01]  /*15430*/  LD.E R83, desc[UR4][R132.64+0x170] ;  /* 0x0001700484537980 */ /* 0x000ea2000c101900 */
[----:B------:R-:W-:Y:S01]  /*15440*/  VIADD R10, R53, 0xffffff00 ;  /* 0xffffff00350a7836 */ /* 0x000fe20000000000 */
[----:B------:R-:W-:Y:S02]  /*15450*/  SHF.L.U32 R14, R241, 0x7, RZ ;  /* 0x00000007f10e7819 */ /* 0x000fe400000006ff */
[----:B------:R-:W3:Y:S02]  /*15460*/  LD.E.64 R86, desc[UR4][R132.64+0x20] ;  /* 0x0000200484567980 */ /* 0x000ee4000c101b00 */
[----:B------:R-:W-:Y:S02]  /*15470*/  IABS R79, R14 ;  /* 0x0000000e004f7213 */ /* 0x000fe40000000000 */
[-C--:B--2---:R-:W-:Y:S02]  /*15480*/  IABS R6, R83.reuse ;  /* 0x0000005300067213 */ /* 0x084fe40000000000 */
[----:B------:R-:W-:-:S02]  /*15490*/  IABS R4, R83 ;  /* 0x0000005300047213 */ /* 0x000fc40000000000 */
[----:B------:R-:W2:Y:S01]  /*154a0*/  I2F.RP R8, R6 ;  /* 0x0000000600087306 */ /* 0x000ea20000209400 */
[----:B------:R-:W-:Y:S02]  /*154b0*/  LOP3.LUT R14, R14, R83, RZ, 0x3c, !PT ;  /* 0x000000530e0e7212 */ /* 0x000fe400078e3cff */
[----:B------:R-:W-:Y:S02]  /*154c0*/  IADD3 R4, PT, PT, RZ, -R4, RZ ;  /* 0x80000004ff047210 */ /* 0x000fe40007ffe0ff */
[----:B------:R-:W-:-:S03]  /*154d0*/  ISETP.GE.AND P3, PT, R14, RZ, PT ;  /* 0x000000ff0e00720c */ /* 0x000fc60003f66270 */
        /* <DEDUP_REMOVED lines=23> */
[----:B------:R-:W-:-:S02]  /*15650*/  ISETP.NE.AND P1, PT, R83, RZ, PT ;  /* 0x000000ff5300720c */ /* 0x000fc40003f25270 */
[----:B------:R-:W-:-:S07]  /*15660*/  LOP3.LUT R79, RZ, R83, RZ, 0x33, !PT ;  /* 0x00000053ff4f7212 */ /* 0x000fce00078e33ff */
        /* <DEDUP_REMOVED lines=25> */
.L_x_5760:
[----:B------:R-:W-:Y:S05]  /*15800*/  BSYNC.RECONVERGENT B0 ;  /* 0x0000000000007941 */ /* 0x000fea0003800200 */
.L_x_5758:
        /* <DEDUP_REMOVED lines=44> */
[----:B--2---:R-:W-:Y:S01]  /*15ad0*/  @!P0 IMAD.MOV.U32 R78, RZ, RZ, R94 ;  /* 0x000000ffff4e8224 */ /* 0x004fe200078e005e */
[----:B------:R-:W-:-:S05]  /*15ae0*/  @!P0 MOV R79, R95 ;  /* 0x0000005f004f8202 */ /* 0x000fca0000000f00 */
[----:B------:R-:W-:Y:S01]  /*15af0*/  @!PT LDS RZ, [RZ] ;  /* 0x00000000fffff984 */ /* 0x000fe20000000800 */
[----:B------:R-:W-:Y:S01]  /*15b00*/  @!PT LDS RZ, [RZ] ;  /* 0x00000000fffff984 */ /* 0x000fe20000000800 */
[----:B------:R-:W-:Y:S01]  /*15b10*/  @!PT LDS RZ, [RZ] ;  /* 0x00000000fffff984 */ /* 0x000fe20000000800 */
[----:B------:R2:W-:Y:S01]  /*15b20*/  @!P0 LDGSTS.E.BYPASS.LTC128B.128 [R66+0x9000], desc[UR4][R78.64+0x80] ;  /* 0x090000804e428fae */ /* 0x0005e2000b981a04 */
[----:B----4-:R-:W-:Y:S01]  /*15b30*/  IADD3 R94, P3, PT, R82, R3, RZ ;  /* 0x00000003525e7210 */ /* 0x010fe20007f7e0ff */
        /* <DEDUP_REMOVED lines=59> */
.L_x_5757:
[----:B------:R-:W-:Y:S05]  /*15ef0*/  BSYNC.RECONVERGENT B1 ;  /* 0x0000000000017941 */ /* 0x000fea0003800200 */
.L_x_5756:
[----:B---3--:R-:W2:Y:S01]  /*15f00*/  LD.E R66, desc[UR4][R132.64+0xdc] ;  /* 0x0000dc0484427980 */ /* 0x008ea2000c101900 */
[----:B------:R-:W-:Y:S01]  /*15f10*/  SHF.R.U32.HI R3, RZ, 0x2, R208 ;  /* 0x00000002ff037819 */ /* 0x000fe200000116d0 */
[----:B------:R-:W-:-:S03]  /*15f20*/  IMAD.SHL.U32 R2, R208, 0x2, RZ ;  /* 0x00000002d0027824 */ /* 0x000fc600078e00ff */
        /* <DEDUP_REMOVED lines=24> */
[----:B------:R-:W-:Y:S01]  /*160b0*/  IABS R8, R8 ;  /* 0x0000000800087213 */ /* 0x000fe20000000000 */
[----:B------:R-:W-:Y:S01]  /*160c0*/  FFMA.FTZ R44, -R0, R44, R125 ;  /* 0x0000002c002c7223 */ /* 0x000fe2000001017d */
[C---:B------:R-:W-:Y:S01]  /*160d0*/  VIADD R125, R79.reuse, 0x21 ;  /* 0x000000214f7d7836 */ /* 0x040fe20000000000 */
[----:B------:R-:W-:Y:S01]  /*160e0*/  IABS R10, R10 ;  /* 0x0000000a000a7213 */ /* 0x000fe20000000000 */
[C---:B------:R-:W-:Y:S01]  /*160f0*/  VIADD R121, R79.reuse, 0x18 ;  /* 0x000000184f797836 */ /* 0x040fe20000000000 */
[----:B------:R-:W-:Y:S01]  /*16100*/  I2FP.F32.S32 R8, R8 ;  /* 0x0000000800087245 */ /* 0x000fe20000201400 */
[C---:B------:R-:W-:Y:S01]  /*16110*/  IMAD.IADD R30, R32.reuse, 0x1, -R125 ;  /* 0x00000001201e7824 */ /* 0x040fe200078e0a7d */
[----:B------:R-:W-:Y:S01]  /*16120*/  I2FP.F32.S32 R38, R38 ;  /* 0x0000002600267245 */ /* 0x000fe20000201400 */
[----:B------:R-:W-:Y:S01]  /*16130*/  IMAD.IADD R34, R32, 0x1, -R107 ;  /* 0x0000000120227824 */ /* 0x000fe200078e0a6b */
[----:B------:R-:W-:Y:S01]  /*16140*/  I2FP.F32.S32 R10, R10 ;  /* 0x0000000a000a7245 */ /* 0x000fe20000201400 */
[----:B-1----:R-:W-:Y:S01]  /*16150*/  FFMA.FTZ R155, -R0, R8, R155 ;  /* 0x00000008009b7223 */ /* 0x002fe2000001019b */
[----:B------:R-:W-:Y:S01]  /*16160*/  IABS R30, R30 ;  /* 0x0000001e001e7213 */ /* 0x000fe20000000000 */
[----:B------:R-:W-:-:S02]  /*16170*/  VIADD R85, R79, 0x50 ;  /* 0x000000504f557836 */ /* 0x000fc40000000000 */
[----:B------:R-:W-:Y:S01]  /*16180*/  FFMA.FTZ R38, -R0, R38, R41 ;  /* 0x0000002600267223 */ /* 0x000fe20000010129 */
[----:B------:R-:W-:Y:S01]  /*16190*/  IMAD.IADD R6, R32, 0x1, -R121 ;  /* 0x0000000120067824 */ /* 0x000fe200078e0a79 */
[----:B------:R-:W-:Y:S01]  /*161a0*/  I2FP.F32.S32 R30, R30 ;  /* 0x0000001e001e7245 */ /* 0x000fe20000201400 */
[----:B------:R-:W-:Y:S01]  /*161b0*/  FFMA.FTZ R149, -R0, R10, R149 ;  /* 0x0000000a00957223 */ /* 0x000fe20000010195 */
[----:B------:R-:W-:Y:S01]  /*161c0*/  IMAD.IADD R10, R32, 0x1, -R85 ;  /* 0x00000001200a7824 */ /* 0x000fe200078e0a55 */
[----:B------:R-:W-:Y:S01]  /*161d0*/  IABS R34, R34 ;  /* 0x0000002200227213 */ /* 0x000fe20000000000 */
[C---:B------:R-:W-:Y:S02]  /*161e0*/  VIADD R41, R79.reuse, 0x61 ;  /* 0x000000614f297836 */ /* 0x040fe40000000000 */
[----:B------:R-:W-:Y:S01]  /*161f0*/  FFMA.FTZ R30, -R0, R30, R101 ;  /* 0x0000001e001e7223 */ /* 0x000fe20000010165 */
[C---:B------:R-:W-:Y:S01]  /*16200*/  VIADD R101, R79.reuse, 0x39 ;  /* 0x000000394f657836 */ /* 0x040fe20000000000 */
[----:B------:R-:W-:Y:S01]  /*16210*/  IABS R6, R6 ;  /* 0x0000000600067213 */ /* 0x000fe20000000000 */
[C---:B------:R-:W-:Y:S01]  /*16220*/  VIADD R167, R79.reuse, 0x11 ;  /* 0x000000114fa77836 */ /* 0x040fe20000000000 */
[----:B------:R-:W-:Y:S01]  /*16230*/  I2FP.F32.S32 R34, R34 ;  /* 0x0000002200227245 */ /* 0x000fe20000201400 */
[C---:B------:R-:W-:Y:S01]  /*16240*/  IMAD.IADD R238, R32.reuse, 0x1, -R101 ;  /* 0x0000000120ee7824 */ /* 0x040fe200078e0a65 */
[----:B------:R-:W-:Y:S01]  /*16250*/  IABS R10, R10 ;  /* 0x0000000a000a7213 */ /* 0x000fe20000000000 */
[----:B------:R-:W-:Y:S01]  /*16260*/  IMAD.IADD R16, R32, 0x1, -R167 ;  /* 0x0000000120107824 */ /* 0x000fe200078e0aa7 */
[----:B------:R-:W-:Y:S01]  /*16270*/  I2FP.F32.S32 R6, R6 ;  /* 0x0000000600067245 */ /* 0x000fe20000201400 */
[C---:B------:R-:W-:Y:S01]  /*16280*/  VIADD R169, R79.reuse, 0x10 ;  /* 0x000000104fa97836 */ /* 0x040fe20000000000 */
[----:B------:R-:W-:Y:S01]  /*16290*/  IABS R238, R238 ;  /* 0x000000ee00ee7213 */ /* 0x000fe20000000000 */
[----:B------:R-:W-:Y:S01]  /*162a0*/  FFMA.FTZ R34, -R0, R34, R43 ;  /* 0x0000002200227223 */ /* 0x000fe2000001012b */
[----:B------:R-:W-:Y:S01]  /*162b0*/  I2FP.F32.S32 R10, R10 ;  /* 0x0000000a000a7245 */ /* 0x000fe20000201400 */
[C---:B------:R-:W-:Y:S01]  /*162c0*/  VIADD R43, R79.reuse, 0x60 ;  /* 0x000000604f2b7836 */ /* 0x040fe20000000000 */
[----:B------:R-:W-:Y:S01]  /*162d0*/  I2FP.F32.S32 R238, R238 ;  /* 0x000000ee00ee7245 */ /* 0x000fe20000201400 */
[----:B------:R-:W-:Y:S01]  /*162e0*/  VIADD R165, R79, 0x1 ;  /* 0x000000014fa57836 */ /* 0x000fe20000000000 */
[----:B------:R-:W-:Y:S01]  /*162f0*/  IABS R16, R16 ;  /* 0x0000001000107213 */ /* 0x000fe20000000000 */
[----:B------:R-:W-:-:S02]  /*16300*/  IMAD.IADD R18, R32, 0x1, -R169 ;  /* 0x0000000120127824 */ /* 0x000fc400078e0aa9 */
[C---:B------:R-:W-:Y:S01]  /*16310*/  FFMA.FTZ R6, -R0.reuse, R6, R51 ;  /* 0x0000000600067223 */ /* 0x040fe20000010133 */
[C---:B------:R-:W-:Y:S01]  /*16320*/  FFMA.FTZ R238, -R0.reuse, R238, R33 ;  /* 0x000000ee00ee7223 */ /* 0x040fe20000010121 */
[C---:B------:R-:W-:Y:S01]  /*16330*/  VIADD R33, R79.reuse, 0x51 ;  /* 0x000000514f217836 */ /* 0x040fe20000000000 */
[----:B------:R-:W-:Y:S01]  /*16340*/  I2FP.F32.S32 R16, R16 ;  /* 0x0000001000107245 */ /* 0x000fe20000201400 */
[----:B------:R-:W-:Y:S01]  /*16350*/  FFMA.FTZ R67, -R0, R10, R67 ;  /* 0x0000000a00437223 */ /* 0x000fe20000010143 */
[C---:B------:R-:W-:Y:S01]  /*16360*/  VIADD R51, R79.reuse, 0x58 ;  /* 0x000000584f337836 */ /* 0x040fe20000000000 */
[----:B------:R-:W-:Y:S01]  /*16370*/  IABS R18, R18 ;  /* 0x0000001200127213 */ /* 0x000fe20000000000 */
[----:B------:R-:W-:Y:S02]  /*16380*/  IMAD.IADD R8, R32, 0x1, -R33 ;  /* 0x0000000120087824 */ /* 0x000fe400078e0a21 */
[----:B------:R-:W-:Y:S01]  /*16390*/  FFMA.FTZ R16, -R0, R16, R49 ;  /* 0x0000001000107223 */ /* 0x000fe20000010131 */
        /* <DEDUP_REMOVED lines=10> */
[----:B------:R-:W-:Y:S01]  /*16440*/  IMAD.IADD R22, R32, 0x1, -R79 ;  /* 0x0000000120167824 */ /* 0x000fe200078e0a4f */
[----:B------:R-:W-:Y:S01]  /*16450*/  IABS R192, R192 ;  /* 0x000000c000c07213 */ /* 0x000fe20000000000 */
[----:B------:R-:W-:Y:S01]  /*16460*/  FFMA.FTZ R97, -R0, R8, R97 ;  /* 0x0000000800617223 */ /* 0x000fe20000010161 */
[C---:B------:R-:W-:Y:S01]  /*16470*/  IMAD.IADD R8, R32.reuse, 0x1, -R41 ;  /* 0x0000000120087824 */ /* 0x040fe200078e0a29 */
[----:B------:R-:W-:Y:S01]  /*16480*/  I2FP.F32.S32 R10, R10 ;  /* 0x0000000a000a7245 */ /* 0x000fe20000201400 */
[----:B------:R-:W-:Y:S01]  /*16490*/  IMAD.IADD R190, R32, 0x1, -R49 ;  /* 0x0000000120be7824 */ /* 0x000fe200078e0a31 */
[----:B------:R-:W-:Y:S01]  /*164a0*/  I2FP.F32.S32 R48, R4 ;  /* 0x0000000400307245 */ /* 0x000fe20000201400 */
[----:B------:R-:W-:Y:S01]  /*164b0*/  IMAD.IADD R60, R50, 0x1, -R107 ;  /* 0x00000001323c7824 */ /* 0x000fe200078e0a6b */
[----:B------:R-:W-:Y:S01]  /*164c0*/  IABS R8, R8 ;  /* 0x0000000800087213 */ /* 0x000fe20000000000 */
[----:B------:R-:W-:Y:S01]  /*164d0*/  FFMA.FTZ R18, -R0, R18, R129 ;  /* 0x0000001200127223 */ /* 0x000fe20000010181 */
[C---:B------:R-:W-:Y:S01]  /*164e0*/  VIADD R91, R79.reuse, 0x48 ;  /* 0x000000484f5b7836 */ /* 0x040fe20000000000 */
[----:B------:R-:W-:Y:S01]  /*164f0*/  I2FP.F32.S32 R192, R192 ;  /* 0x000000c000c07245 */ /* 0x000fe20000201400 */
[----:B------:R-:W-:Y:S01]  /*16500*/  VIADD R129, R79, 0x20 ;  /* 0x000000204f817836 */ /* 0x000fe20000000000 */
[----:B------:R-:W-:Y:S01]  /*16510*/  I2FP.F32.S32 R8, R8 ;  /* 0x0000000800087245 */ /* 0x000fe20000201400 */
[----:B------:R-:W-:Y:S01]  /*16520*/  IMAD.IADD R56, R50, 0x1, -R101 ;  /* 0x0000000132387824 */ /* 0x000fe200078e0a65 */
[----:B------:R-:W-:Y:S01]  /*16530*/  ISETP.GE.AND P0, PT, R165, R64, PT ;  /* 0x00000040a500720c */ /* 0x000fe20003f06270 */
[C---:B------:R-:W-:Y:S01]  /*16540*/  FFMA.FTZ R93, -R0.reuse, R10, R93 ;  /* 0x0000000a005d7223 */ /* 0x040fe2000001015d */
[----:B------:R-:W-:Y:S01]  /*16550*/  IABS R190, R190 ;  /* 0x000000be00be7213 */ /* 0x000fe20000000000 */
[----:B------:R-:W-:Y:S01]  /*16560*/  FFMA.FTZ R89, -R0, R8, R89 ;  /* 0x0000000800597223 */ /* 0x000fe20000010159 */
[----:B------:R-:W-:-:S02]  /*16570*/  IMAD.IADD R8, R50, 0x1, -R79 ;  /* 0x0000000132087824 */ /* 0x000fc400078e0a4f */
[----:B------:R-:W-:Y:S01]  /*16580*/  FFMA.FTZ R48, -R0, R48, R113 ;  /* 0x0000003000307223 */ /* 0x000fe20000010171 */
[C---:B------:R-:W-:Y:S01]  /*16590*/  IMAD.IADD R165, R50.reuse, 0x1, -R165 ;  /* 0x0000000132a57824 */ /* 0x040fe200078e0aa5 */
[----:B------:R-:W-:Y:S01]  /*165a0*/  IABS R22, R22 ;  /* 0x0000001600167213 */ /* 0x000fe20000000000 */
[C---:B------:R-:W-:Y:S01]  /*165b0*/  IMAD.IADD R58, R50.reuse, 0x1, -R105 ;  /* 0x00000001323a7824 */ /* 0x040fe200078e0a69 */
[----:B------:R-:W-:Y:S01]  /*165c0*/  IABS R8, R8 ;  /* 0x0000000800087213 */ /* 0x000fe20000000000 */
[C---:B------:R-:W-:Y:S01]  /*165d0*/  VIADD R161, R79.reuse, 0x19 ;  /* 0x000000194fa17836 */ /* 0x040fe20000000000 */
[----:B------:R-:W-:Y:S01]  /*165e0*/  IABS R60, R60 ;  /* 0x0000003c003c7213 */ /* 0x000fe20000000000 */
[----:B------:R-:W-:Y:S01]  /*165f0*/  IMAD.IADD R10, R50, 0x1, -R121 ;  /* 0x00000001320a7824 */ /* 0x000fe200078e0a79 */
[----:B------:R-:W-:Y:S01]  /*16600*/  I2FP.F32.S32 R8, R8 ;  /* 0x0000000800087245 */ /* 0x000fe20000201400 */
[----:B------:R-:W-:Y:S01]  /*16610*/  VIADD R113, R79, 0x30 ;  /* 0x000000304f717836 */ /* 0x000fe20000000000 */
[----:B------:R-:W-:Y:S01]  /*16620*/  I2FP.F32.S32 R46, R46 ;  /* 0x0000002e002e7245 */ /* 0x000fe20000201400 */
[----:B------:R-:W-:-:S02]  /*16630*/  IMAD.IADD R14, R32, 0x1, -R91 ;  /* 0x00000001200e7824 */ /* 0x000fc400078e0a5b */
[----:B------:R-:W-:Y:S01]  /*16640*/  FFMA.FTZ R192, -R0, R192, R19 ;  /* 0x000000c000c07223 */ /* 0x000fe20000010113 */
[----:B------:R-:W-:Y:S01]  /*16650*/  IMAD.IADD R26, R50, 0x1, -R129 ;  /* 0x00000001321a7824 */ /* 0x000fe200078e0a81 */
[----:B------:R-:W-:Y:S01]  /*16660*/  I2FP.F32.S32 R190, R190 ;  /* 0x000000be00be7245 */ /* 0x000fe20000201400 */
[----:B------:R-:W-:Y:S01]  /*16670*/  FFMA.FTZ R19, -R0, R8, R119 ;  /* 0x0000000800137223 */ /* 0x000fe20000010177 */
[----:B------:R-:W-:Y:S01]  /*16680*/  IABS R56, R56 ;  /* 0x0000003800387213 */ /* 0x000fe20000000000 */
[--C-:B------:R-:W-:Y:S01]  /*16690*/  IMAD.IADD R4, R32, 0x1, -R161.reuse ;  /* 0x0000000120047824 */ /* 0x100fe200078e0aa1 */
[----:B------:R-:W-:Y:S01]  /*166a0*/  I2FP.F32.S32 R22, R22 ;  /* 0x0000001600167245 */ /* 0x000fe20000201400 */
[----:B------:R-:W-:Y:S01]  /*166b0*/  IMAD.IADD R8, R50, 0x1, -R161 ;  /* 0x0000000132087824 */ /* 0x000fe200078e0aa1 */
[----:B------:R-:W-:Y:S01]  /*166c0*/  IABS R165, R165 ;  /* 0x000000a500a57213 */ /* 0x000fe20000000000 */
[--C-:B------:R-:W-:Y:S01]  /*166d0*/  IMAD.IADD R12, R32, 0x1, -R113.reuse ;  /* 0x00000001200c7824 */ /* 0x100fe200078e0a71 */
[----:B------:R-:W-:Y:S01]  /*166e0*/  IABS R58, R58 ;  /* 0x0000003a003a7213 */ /* 0x000fe20000000000 */
[----:B------:R-:W-:Y:S01]  /*166f0*/  IMAD.IADD R62, R50, 0x1, -R113 ;  /* 0x00000001323e7824 */ /* 0x000fe200078e0a71 */
[----:B------:R-:W-:Y:S01]  /*16700*/  I2FP.F32.S32 R60, R60 ;  /* 0x0000003c003c7245 */ /* 0x000fe20000201400 */
[C---:B------:R-:W-:Y:S01]  /*16710*/  FFMA.FTZ R46, -R0.reuse, R46, R123 ;  /* 0x0000002e002e7223 */ /* 0x040fe2000001017b */
[----:B------:R-:W-:Y:S01]  /*16720*/  IABS R10, R10 ;  /* 0x0000000a000a7213 */ /* 0x000fe20000000000 */
[----:B------:R-:W-:Y:S01]  /*16730*/  VIADD R123, R79, 0x28 ;  /* 0x000000284f7b7836 */ /* 0x000fe20000000000 */
[----:B------:R-:W-:Y:S01]  /*16740*/  IABS R14, R14 ;  /* 0x0000000e000e7213 */ /* 0x000fe20000000000 */
[----:B------:R-:W-:Y:S01]  /*16750*/  FFMA.FTZ R190, -R0, R190, R29 ;  /* 0x000000be00be7223 */ /* 0x000fe2000001011d */
[----:B------:R-:W-:Y:S01]  /*16760*/  ISETP.GE.AND P4, PT, R169, R64, PT ;  /* 0x00000040a900720c */ /* 0x000fe20003f86270 */
[----:B------:R-:W-:Y:S01]  /*16770*/  IMAD.IADD R169, R50, 0x1, -R169 ;  /* 0x0000000132a97824 */ /* 0x000fe200078e0aa9 */
[----:B------:R-:W-:Y:S01]  /*16780*/  IABS R26, R26 ;  /* 0x0000001a001a7213 */ /* 0x000fe20000000000 */
[C---:B------:R-:W-:Y:S01]  /*16790*/  FFMA.FTZ R29, -R0.reuse, R22, R117 ;  /* 0x00000016001d7223 */ /* 0x040fe20000010175 */
[----:B------:R-:W-:Y:S01]  /*167a0*/  I2FP.F32.S32 R56, R56 ;  /* 0x0000003800387245 */ /* 0x000fe20000201400 */
[----:B------:R-:W-:Y:S01]  /*167b0*/  FFMA.FTZ R59, -R0, R60, R59 ;  /* 0x0000003c003b7223 */ /* 0x000fe2000001013b */
[----:B------:R-:W-:Y:S01]  /*167c0*/  I2FP.F32.S32 R40, R165 ;  /* 0x000000a500287245 */ /* 0x000fe20000201400 */
[C---:B------:R-:W-:Y:S01]  /*167d0*/  VIADD R87, R79.reuse, 0x49 ;  /* 0x000000494f577836 */ /* 0x040fe20000000000 */
[----:B------:R-:W-:Y:S01]  /*167e0*/  I2FP.F32.S32 R58, R58 ;  /* 0x0000003a003a7245 */ /* 0x000fe20000201400 */
[----:B------:R-:W-:Y:S01]  /*167f0*/  IMAD.IADD R60, R50, 0x1, -R91 ;  /* 0x00000001323c7824 */ /* 0x000fe200078e0a5b */
[----:B------:R-:W-:Y:S01]  /*16800*/  IABS R4, R4 ;  /* 0x0000000400047213 */ /* 0x000fe20000000000 */
[----:B------:R-:W-:Y:S01]  /*16810*/  IMAD.IADD R28, R32, 0x1, -R123 ;  /* 0x00000001201c7824 */ /* 0x000fe200078e0a7b */
[----:B------:R-:W-:Y:S01]  /*16820*/  IABS R8, R8 ;  /* 0x0000000800087213 */ /* 0x000fe20000000000 */
[----:B------:R-:W-:Y:S01]  /*16830*/  VIADD R95, R79, 0x41 ;  /* 0x000000414f5f7836 */ /* 0x000fe20000000000 */
[----:B------:R-:W-:Y:S01]  /*16840*/  I2FP.F32.S32 R10, R10 ;  /* 0x0000000a000a7245 */ /* 0x000fe20000201400 */
[C---:B------:R-:W-:Y:S01]  /*16850*/  IMAD.IADD R163, R50.reuse, 0x1, -R163 ;  /* 0x0000000132a37824 */ /* 0x040fe200078e0aa3 */
[----:B------:R-:W-:Y:S01]  /*16860*/  IABS R12, R12 ;  /* 0x0000000c000c7213 */ /* 0x000fe20000000000 */
[C---:B------:R-:W-:Y:S01]  /*16870*/  IMAD.IADD R182, R50.reuse, 0x1, -R33 ;  /* 0x0000000132b67824 */ /* 0x040fe200078e0a21 */
[----:B------:R-:W-:Y:S01]  /*16880*/  I2FP.F32.S32 R14, R14 ;  /* 0x0000000e000e7245 */ /* 0x000fe20000201400 */
[C---:B------:R-:W-:Y:S01]  /*16890*/  IMAD.IADD R180, R50.reuse, 0x1, -R51 ;  /* 0x0000000132b47824 */ /* 0x040fe200078e0a33 */
[----:B------:R-:W-:Y:S01]  /*168a0*/  IABS R62, R62 ;  /* 0x0000003e003e7213 */ /* 0x000fe20000000000 */
[----:B------:R-:W-:Y:S01]  /*168b0*/  IMAD.IADD R36, R50, 0x1, -R123 ;  /* 0x0000000132247824 */ /* 0x000fe200078e0a7b */
[----:B------:R-:W-:Y:S01]  /*168c0*/  I2FP.F32.S32 R26, R26 ;  /* 0x0000001a001a7245 */ /* 0x000fe20000201400 */
[C---:B------:R-:W-:Y:S01]  /*168d0*/  FFMA.FTZ R153, -R0.reuse, R56, R153 ;  /* 0x0000003800997223 */ /* 0x040fe20000010199 */
        /* <DEDUP_REMOVED lines=8> */
[----:B------:R-:W-:Y:S01]  /*16960*/  FSEL R29, R29, -INF , !P1 ;  /* 0xff8000001d1d7808 */ /* 0x000fe20004800000 */
[----:B------:R-:W-:Y:S01]  /*16970*/  IMAD.IADD R58, R50, 0x1, -R87 ;  /* 0x00000001323a7824 */ /* 0x000fe200078e0a57 */
[----:B------:R-:W-:Y:S01]  /*16980*/  FSEL R19, R19, -INF , !P1 ;  /* 0xff80000013137808 */ /* 0x000fe20004800000 */
[----:B------:R-:W-:Y:S01]  /*16990*/  FFMA.FTZ R111, -R0, R14, R111 ;  /* 0x0000000e006f7223 */ /* 0x000fe2000001016f */
[----:B------:R-:W-:Y:S01]  /*169a0*/  I2FP.F32.S32 R62, R62 ;  /* 0x0000003e003e7245 */ /* 0x000fe20000201400 */
[----:B------:R-:W-:Y:S01]  /*169b0*/  IMAD.IADD R20, R32, 0x1, -R95 ;  /* 0x0000000120147824 */ /* 0x000fe200078e0a5f */
[----:B------:R-:W-:Y:S01]  /*169c0*/  ISETP.GE.AND P1, PT, R121, R64, PT ;  /* 0x000000407900720c */ /* 0x000fe20003f26270 */
[----:B------:R-:W-:Y:S01]  /*169d0*/  FFMA.FTZ R26, -R0, R26, R37 ;  /* 0x0000001a001a7223 */ /* 0x000fe20000010125 */
[----:B------:R-:W-:Y:S01]  /*169e0*/  IABS R60, R60 ;  /* 0x0000003c003c7213 */ /* 0x000fe20000000000 */
[----:B------:R-:W-:Y:S01]  /*169f0*/  IMAD.IADD R37, R50, 0x1, -R83 ;  /* 0x0000000132257824 */ /* 0x000fe200078e0a53 */
[----:B------:R-:W-:Y:S01]  /*16a00*/  I2FP.F32.S32 R14, R169 ;  /* 0x000000a9000e7245 */ /* 0x000fe20000201400 */
[C---:B------:R-:W-:Y:S01]  /*16a10*/  FFMA.FTZ R4, -R0.reuse, R4, R135 ;  /* 0x0000000400047223 */ /* 0x040fe20000010187 */
[----:B------:R-:W-:Y:S01]  /*16a20*/  IABS R28, R28 ;  /* 0x0000001c001c7213 */ /* 0x000fe20000000000 */
[C---:B------:R-:W-:Y:S01]  /*16a30*/  FFMA.FTZ R8, -R0.reuse, R8, R139 ;  /* 0x0000000800087223 */ /* 0x040fe2000001018b */
[----:B------:R-:W-:Y:S01]  /*16a40*/  IABS R36, R36 ;  /* 0x0000002400247213 */ /* 0x000fe20000000000 */
[----:B------:R-:W-:Y:S01]  /*16a50*/  FFMA.FTZ R147, -R0, R12, R147 ;  /* 0x0000000c00937223 */ /* 0x000fe20000010193 */
[----:B------:R-:W-:Y:S01]  /*16a60*/  FSEL R48, R48, -INF , !P0 ;  /* 0xff80000030307808 */ /* 0x000fe20004000000 */
[----:B------:R-:W-:Y:S01]  /*16a70*/  FFMA.FTZ R57, -R0, R62, R57 ;  /* 0x0000003e00397223 */ /* 0x000fe20000010139 */
[----:B------:R-:W-:Y:S01]  /*16a80*/  FSEL R40, R40, -INF , !P0 ;  /* 0xff80000028287808 */ /* 0x000fe20004000000 */
[----:B------:R-:W-:Y:S01]  /*16a90*/  FFMA.FTZ R14, -R0, R14, R131 ;  /* 0x0000000e000e7223 */ /* 0x000fe20000010183 */
[----:B------:R-:W-:Y:S01]  /*16aa0*/  IABS R56, R56 ;  /* 0x0000003800387213 */ /* 0x000fe20000000000 */
[----:B------:R-:W-:Y:S01]  /*16ab0*/  IMAD.IADD R24, R50, 0x1, -R125 ;  /* 0x0000000132187824 */ /* 0x000fe200078e0a7d */
[----:B------:R-:W-:Y:S01]  /*16ac0*/  ISETP.GE.AND P0, PT, R161, R64, PT ;  /* 0x00000040a100720c */ /* 0x000fe20003f06270 */
[----:B------:R-:W-:Y:S01]  /*16ad0*/  IMAD.IADD R12, R32, 0x1, -R87 ;  /* 0x00000001200c7824 */ /* 0x000fe200078e0a57 */
[----:B------:R-:W-:Y:S01]  /*16ae0*/  FSEL R6, R6, -INF , !P1 ;  /* 0xff80000006067808 */ /* 0x000fe20004800000 */
[----:B------:R-:W-:Y:S01]  /*16af0*/  IMAD.IADD R42, R32, 0x1, -R129 ;  /* 0x00000001202a7824 */ /* 0x000fe200078e0a81 */
[----:B------:R-:W-:Y:S01]  /*16b00*/  FSEL R10, R10, -INF , !P1 ;  /* 0xff8000000a0a7808 */ /* 0x000fe20004800000 */
[----:B------:R-:W-:Y:S01]  /*16b10*/  FFMA.FTZ R22, -R0, R22, R127 ;  /* 0x0000001600167223 */ /* 0x000fe2000001017f */
[----:B------:R-:W-:-:S02]  /*16b20*/  IABS R58, R58 ;  /* 0x0000003a003a7213 */ /* 0x000fc40000000000 */
[----:B------:R-:W-:Y:S02]  /*16b30*/  I2FP.F32.S32 R60, R60 ;  /* 0x0000003c003c7245 */ /* 0x000fe40000201400 */
[----:B------:R-:W-:Y:S02]  /*16b40*/  ISETP.GE.AND P1, PT, R113, R64, PT ;  /* 0x000000407100720c */ /* 0x000fe40003f26270 */
[----:B------:R-:W-:Y:S02]  /*16b50*/  I2FP.F32.S32 R28, R28 ;  /* 0x0000001c001c7245 */ /* 0x000fe40000201400 */
[----:B------:R-:W-:Y:S02]  /*16b60*/  IABS R20, R20 ;  /* 0x0000001400147213 */ /* 0x000fe40000000000 */
[----:B------:R-:W-:Y:S02]  /*16b70*/  I2FP.F32.S32 R36, R36 ;  /* 0x0000002400247245 */ /* 0x000fe40000201400 */
[----:B------:R-:W-:-:S02]  /*16b80*/  IABS R37, R37 ;  /* 0x0000002500257213 */ /* 0x000fc40000000000 */
[----:B------:R-:W-:Y:S01]  /*16b90*/  I2FP.F32.S32 R56, R56 ;  /* 0x0000003800387245 */ /* 0x000fe20000201400 */
[----:B------:R-:W-:Y:S01]  /*16ba0*/  FFMA.FTZ R21, -R0, R60, R21 ;  /* 0x0000003c00157223 */ /* 0x000fe20000010115 */
[----:B------:R-:W-:Y:S01]  /*16bb0*/  FSEL R4, R4, -INF , !P0 ;  /* 0xff80000004047808 */ /* 0x000fe20004000000 */
[----:B------:R-:W-:Y:S01]  /*16bc0*/  FFMA.FTZ R28, -R0, R28, R143 ;  /* 0x0000001c001c7223 */ /* 0x000fe2000001018f */
[----:B------:R-:W-:Y:S02]  /*16bd0*/  FSEL R8, R8, -INF , !P0 ;  /* 0xff80000008087808 */ /* 0x000fe40004000000 */
[----:B------:R-:W-:Y:S02]  /*16be0*/  I2FP.F32.S32 R58, R58 ;  /* 0x0000003a003a7245 */ /* 0x000fe40000201400 */
[----:B------:R-:W-:Y:S02]  /*16bf0*/  ISETP.GE.AND P0, PT, R107, R64, PT ;  /* 0x000000406b00720c */ /* 0x000fe40003f06270 */
[----:B------:R-:W-:-:S02]  /*16c00*/  FSEL R242, R147, -INF , !P1 ;  /* 0xff80000093f27808 */ /* 0x000fc40004800000 */
[----:B------:R-:W-:Y:S01]  /*16c10*/  FSEL R216, R57, -INF , !P1 ;  /* 0xff80000039d87808 */ /* 0x000fe20004800000 */
[C---:B------:R-:W-:Y:S01]  /*16c20*/  FFMA.FTZ R39, -R0.reuse, R36, R39 ;  /* 0x0000002400277223 */ /* 0x040fe20000010127 */
[----:B------:R-:W-:Y:S02]  /*16c30*/  I2FP.F32.S32 R20, R20 ;  /* 0x0000001400147245 */ /* 0x000fe40000201400 */
[----:B------:R-:W-:Y:S01]  /*16c40*/  ISETP.GE.AND P1, PT, R91, R64, PT ;  /* 0x000000405b00720c */ /* 0x000fe20003f26270 */
[----:B------:R-:W-:Y:S01]  /*16c50*/  FFMA.FTZ R27, -R0, R56, R27 ;  /* 0x00000038001b7223 */ /* 0x000fe2000001011b */
[----:B------:R-:W-:Y:S02]  /*16c60*/  FSEL R18, R18, -INF , !P4 ;  /* 0xff80000012127808 */ /* 0x000fe40006000000 */
[----:B------:R-:W-:Y:S02]  /*16c70*/  FSEL R14, R14, -INF , !P4 ;  /* 0xff8000000e0e7808 */ /* 0x000fe40006000000 */
[----:B------:R-:W-:Y:S01]  /*16c80*/  I2FP.F32.S32 R37, R37 ;  /* 0x0000002500257245 */ /* 0x000fe20000201400 */
[----:B------:R-:W-:Y:S01]  /*16c90*/  FFMA.FTZ R25, -R0, R58, R25 ;  /* 0x0000003a00197223 */ /* 0x000fe20000010119 */
[----:B------:R-:W-:Y:S01]  /*16ca0*/  IABS R163, R163 ;  /* 0x000000a300a37213 */ /* 0x000fe20000000000 */
[----:B------:R-:W-:Y:S01]  /*16cb0*/  IMAD.IADD R56, R50, 0x1, -R41 ;  /* 0x0000000132387824 */ /* 0x000fe200078e0a29 */
[----:B------:R-:W-:Y:S01]  /*16cc0*/  ISETP.GE.AND P4, PT, R123, R64, PT ;  /* 0x000000407b00720c */ /* 0x000fe20003f86270 */
[----:B------:R-:W-:Y:S01]  /*16cd0*/  FFMA.FTZ R157, -R0, R20, R157 ;  /* 0x00000014009d7223 */ /* 0x000fe2000001019d */
[----:B------:R-:W-:-:S02]  /*16ce0*/  IABS R182, R182 ;  /* 0x000000b600b67213 */ /* 0x000fc40000000000 */
[----:B------:R-:W-:Y:S02]  /*16cf0*/  IABS R180, R180 ;  /* 0x000000b400b47213 */ /* 0x000fe40000000000 */
[----:B------:R-:W-:Y:S02]  /*16d00*/  FSEL R34, R34, -INF , !P0 ;  /* 0xff80000022227808 */ /* 0x000fe40004000000 */
[----:B------:R-:W-:Y:S02]  /*16d10*/  FSEL R214, R59, -INF , !P0 ;  /* 0xff8000003bd67808 */ /* 0x000fe40004000000 */
[----:B------:R-:W-:Y:S02]  /*16d20*/  ISETP.GE.AND P0, PT, R87, R64, PT ;  /* 0x000000405700720c */ /* 0x000fe40003f06270 */
[----:B------:R-:W-:Y:S01]  /*16d30*/  FSEL R198, R21, -INF , !P1 ;  /* 0xff80000015c67808 */ /* 0x000fe20004800000 */
[----:B------:R-:W-:Y:S01]  /*16d40*/  VIADD R21, R79, 0x69 ;  /* 0x000000694f157836 */ /* 0x000fe20000000000 */
[----:B------:R-:W-:Y:S01]  /*16d50*/  I2FP.F32.S32 R20, R163 ;  /* 0x000000a300147245 */ /* 0x000fe20000201400 */
[----:B------:R-:W-:Y:S01]  /*16d60*/  FFMA.FTZ R35, -R0, R37, R35 ;  /* 0x0000002500237223 */ /* 0x000fe20000010123 */
[----:B------:R-:W-:-:S02]  /*16d70*/  FSEL R28, R28, -INF , !P4 ;  /* 0xff8000001c1c7808 */ /* 0x000fc40006000000 */
[----:B------:R-:W-:Y:S01]  /*16d80*/  FSEL R244, R39, -INF , !P4 ;  /* 0xff80000027f47808 */ /* 0x000fe20006000000 */
[----:B------:R-:W-:Y:S01]  /*16d90*/  FFMA.FTZ R20, -R0, R20, R45 ;  /* 0x0000001400147223 */ /* 0x000fe2000001012d */
[----:B------:R-:W-:Y:S02]  /*16da0*/  I2FP.F32.S32 R182, R182 ;  /* 0x000000b600b67245 */ /* 0x000fe40000201400 */
[----:B------:R-:W-:Y:S02]  /*16db0*/  I2FP.F32.S32 R180, R180 ;  /* 0x000000b400b47245 */ /* 0x000fe40000201400 */
[----:B------:R-:W-:Y:S02]  /*16dc0*/  IABS R24, R24 ;  /* 0x0000001800187213 */ /* 0x000fe40000000000 */
[----:B------:R-:W-:Y:S02]  /*16dd0*/  ISETP.GE.AND P4, PT, R83, R64, PT ;  /* 0x000000405300720c */ /* 0x000fe40003f86270 */
[----:B------:R-:W-:-:S02]  /*16de0*/  IABS R12, R12 ;  /* 0x0000000c000c7213 */ /* 0x000fc40000000000 */
[----:B------:R-:W-:Y:S01]  /*16df0*/  ISETP.GE.AND P3, PT, R167, R64, PT ;  /* 0x00000040a700720c */ /* 0x000fe20003f66270 */
[----:B------:R-:W-:Y:S01]  /*16e00*/  IMAD.IADD R167, R50, 0x1, -R167 ;  /* 0x0000000132a77824 */ /* 0x000fe200078e0aa7 */
[----:B------:R-:W-:Y:S01]  /*16e10*/  FSEL R186, R25, -INF , !P0 ;  /* 0xff80000019ba7808 */ /* 0x000fe20004000000 */
[----:B------:R-:W-:Y:S01]  /*16e20*/  IMAD.IADD R25, R32, 0x1, -R21 ;  /* 0x0000000120197824 */ /* 0x000fe200078e0a15 */
[----:B------:R-:W-:Y:S01]  /*16e30*/  IABS R56, R56 ;  /* 0x0000003800387213 */ /* 0x000fe20000000000 */
[C---:B------:R-:W-:Y:S01]  /*16e40*/  FFMA.FTZ R182, -R0.reuse, R182, R17 ;  /* 0x000000b600b67223 */ /* 0x040fe20000010111 */
[----:B------:R-:W-:Y:S01]  /*16e50*/  I2FP.F32.S32 R24, R24 ;  /* 0x0000001800187245 */ /* 0x000fe20000201400 */
[----:B------:R-:W-:Y:S01]  /*16e60*/  FFMA.FTZ R180, -R0, R180, R9 ;  /* 0x000000b400b47223 */ /* 0x000fe20000010109 */
[----:B------:R-:W-:Y:S01]  /*16e70*/  FSEL R204, R155, -INF , !P4 ;  /* 0xff8000009bcc7808 */ /* 0x000fe20006000000 */
[----:B------:R-:W-:Y:S01]  /*16e80*/  VIADD R17, R79, 0x70 ;  /* 0x000000704f117836 */ /* 0x000fe20000000000 */
[----:B------:R-:W-:-:S02]  /*16e90*/  FSEL R200, R35, -INF , !P4 ;  /* 0xff80000023c87808 */ /* 0x000fc40006000000 */
[----:B------:R-:W-:Y:S02]  /*16ea0*/  I2FP.F32.S32 R12, R12 ;  /* 0x0000000c000c7245 */ /* 0x000fe40000201400 */
[----:B------:R-:W-:Y:S02]  /*16eb0*/  ISETP.GE.AND P4, PT, R51, R64, PT ;  /* 0x000000403300720c */ /* 0x000fe40003f86270 */
[----:B------:R-:W-:Y:S02]  /*16ec0*/  I2FP.F32.S32 R56, R56 ;  /* 0x0000003800387245 */ /* 0x000fe40000201400 */
[----:B------:R-:W-:Y:S02]  /*16ed0*/  IABS R42, R42 ;  /* 0x0000002a002a7213 */ /* 0x000fe40000000000 */
[----:B------:R-:W-:Y:S02]  /*16ee0*/  IABS R167, R167 ;  /* 0x000000a700a77213 */ /* 0x000fe40000000000 */
[----:B------:R-:W-:Y:S01]  /*16ef0*/  IABS R25, R25 ;  /* 0x0000001900197213 */ /* 0x000fe20000000000 */
[----:B------:R-:W-:Y:S01]  /*16f00*/  FFMA.FTZ R24, -R0, R24, R103 ;  /* 0x0000001800187223 */ /* 0x000fe20000010167 */
[----:B------:R-:W-:Y:S01]  /*16f10*/  FSEL R46, R46, -INF , !P6 ;  /* 0xff8000002e2e7808 */ /* 0x000fe20007000000 */
[----:B------:R-:W-:Y:S01]  /*16f20*/  FFMA.FTZ R159, -R0, R12, R159 ;  /* 0x0000000c009f7223 */ /* 0x000fe2000001019f */
[----:B------:R-:W-:Y:S01]  /*16f30*/  FSEL R44, R44, -INF , !P5 ;  /* 0xff8000002c2c7808 */ /* 0x000fe20006800000 */
[----:B------:R-:W-:Y:S01]  /*16f40*/  FFMA.FTZ R31, -R0, R56, R31 ;  /* 0x00000038001f7223 */ /* 0x000fe2000001011f */
[----:B------:R-:W-:Y:S01]  /*16f50*/  FSEL R20, R20, -INF , !P5 ;  /* 0xff80000014147808 */ /* 0x000fe20006800000 */
[----:B------:R-:W-:Y:S01]  /*16f60*/  IMAD.IADD R35, R32, 0x1, -R17 ;  /* 0x0000000120237824 */ /* 0x000fe200078e0a11 */
[----:B------:R-:W-:-:S02]  /*16f70*/  FSEL R192, R192, -INF , !P4 ;  /* 0xff800000c0c07808 */ /* 0x000fc40006000000 */
[----:B------:R-:W-:Y:S02]  /*16f80*/  FSEL R180, R180, -INF , !P4 ;  /* 0xff800000b4b47808 */ /* 0x000fe40006000000 */
[----:B------:R-:W-:Y:S02]  /*16f90*/  I2FP.F32.S32 R42, R42 ;  /* 0x0000002a002a7245 */ /* 0x000fe40000201400 */
[-C--:B------:R-:W-:Y:S02]  /*16fa0*/  ISETP.GE.AND P5, PT, R125, R64.reuse, PT ;  /* 0x000000407d00720c */ /* 0x080fe40003fa6270 */
[----:B------:R-:W-:Y:S01]  /*16fb0*/  ISETP.GE.AND P4, PT, R17, R64, PT ;  /* 0x000000401100720c */ /* 0x000fe20003f86270 */
[C---:B------:R-:W-:Y:S01]  /*16fc0*/  IMAD.IADD R17, R50.reuse, 0x1, -R17 ;  /* 0x0000000132117824 */ /* 0x040fe200078e0a11 */
[----:B------:R-:W-:Y:S01]  /*16fd0*/  I2FP.F32.S32 R12, R167 ;  /* 0x000000a7000c7245 */ /* 0x000fe20000201400 */
[----:B------:R-:W-:Y:S01]  /*16fe0*/  IMAD.IADD R36, R50, 0x1, -R99 ;  /* 0x0000000132247824 */ /* 0x000fe200078e0a63 */
[----:B------:R-:W-:Y:S01]  /*16ff0*/  I2FP.F32.S32 R56, R25 ;  /* 0x0000001900387245 */ /* 0x000fe20000201400 */
[C---:B------:R-:W-:Y:S01]  /*17000*/  FFMA.FTZ R42, -R0.reuse, R42, R141 ;  /* 0x0000002a002a7223 */ /* 0x040fe2000001018d */
[----:B------:R-:W-:Y:S01]  /*17010*/  FMNMX3.FTZ R25, R29, R48, R46, !PT ;  /* 0x000000301d197276 */ /* 0x000fe2000781002e */
[----:B------:R-:W-:Y:S01]  /*17020*/  FFMA.FTZ R12, -R0, R12, R47 ;  /* 0x0000000c000c7223 */ /* 0x000fe2000001012f */
[----:B------:R-:W-:-:S02]  /*17030*/  FSEL R22, R22, -INF , !P6 ;  /* 0xff80000016167808 */ /* 0x000fc40007000000 */
[----:B------:R-:W-:Y:S02]  /*17040*/  FSEL R30, R30, -INF , !P5 ;  /* 0xff8000001e1e7808 */ /* 0x000fe40006800000 */
[----:B------:R-:W-:Y:S01]  /*17050*/  FSEL R24, R24, -INF , !P5 ;  /* 0xff80000018187808 */ /* 0x000fe20006800000 */
[----:B------:R-:W-:Y:S01]  /*17060*/  IMAD.IADD R62, R50, 0x1, -R95 ;  /* 0x00000001323e7824 */ /* 0x000fe200078e0a5f */
[-C--:B------:R-:W-:Y:S02]  /*17070*/  ISETP.GE.AND P5, PT, R101, R64.reuse, PT ;  /* 0x000000406500720c */ /* 0x080fe40003fa6270 */
[----:B------:R-:W-:Y:S02]  /*17080*/  ISETP.GE.AND P6, PT, R129, R64, PT ;  /* 0x000000408100720c */ /* 0x000fe40003fc6270 */
[----:B------:R-:W-:Y:S02]  /*17090*/  FSEL R16, R16, -INF , !P3 ;  /* 0xff80000010107808 */ /* 0x000fe40005800000 */
[----:B------:R-:W-:-:S02]  /*170a0*/  FMNMX3.FTZ R25, R25, R44, R18, !PT ;  /* 0x0000002c19197276 */ /* 0x000fc40007810012 */
[----:B------:R-:W-:Y:S01]  /*170b0*/  IABS R60, R17 ;  /* 0x00000011003c7213 */ /* 0x000fe20000000000 */
[----:B------:R-:W-:Y:S01]  /*170c0*/  IMAD.IADD R164, R50, 0x1, -R43 ;  /* 0x0000000132a47824 */ /* 0x000fe200078e0a2b */
[----:B------:R-:W-:Y:S02]  /*170d0*/  FMNMX3.FTZ R17, R19, R40, R22, !PT ;  /* 0x0000002813117276 */ /* 0x000fe40007810016 */
[----:B------:R-:W-:Y:S02]  /*170e0*/  IABS R36, R36 ;  /* 0x0000002400247213 */ /* 0x000fe40000000000 */
[----:B------:R-:W-:Y:S02]  /*170f0*/  FSEL R238, R238, -INF , !P5 ;  /* 0xff800000eeee7808 */ /* 0x000fe40006800000 */
[----:B------:R-:W-:Y:S02]  /*17100*/  FSEL R156, R153, -INF , !P5 ;  /* 0xff800000999c7808 */ /* 0x000fe40006800000 */
[----:B------:R-:W-:-:S02]  /*17110*/  FSEL R42, R42, -INF , !P6 ;  /* 0xff8000002a2a7808 */ /* 0x000fc40007000000 */
[----:B------:R-:W-:Y:S02]  /*17120*/  ISETP.GE.AND P5, PT, R33, R64, PT ;  /* 0x000000402100720c */ /* 0x000fe40003fa6270 */
[----:B------:R-:W-:Y:S02]  /*17130*/  FMNMX3.FTZ R25, R25, R16, R6, !PT ;  /* 0x0000001019197276 */ /* 0x000fe40007810006 */
[----:B------:R-:W-:Y:S02]  /*17140*/  FSEL R12, R12, -INF , !P3 ;  /* 0xff8000000c0c7808 */ /* 0x000fe40005800000 */
[----:B------:R-:W-:Y:S02]  /*17150*/  IABS R62, R62 ;  /* 0x0000003e003e7213 */ /* 0x000fe40000000000 */
[----:B------:R-:W-:Y:S02]  /*17160*/  FMNMX3.FTZ R17, R17, R20, R14, !PT ;  /* 0x0000001411117276 */ /* 0x000fe4000781000e */
[----:B------:R-:W-:-:S02]  /*17170*/  I2FP.F32.S32 R36, R36 ;  /* 0x0000002400247245 */ /* 0x000fc40000201400 */
[----:B------:R-:W-:Y:S02]  /*17180*/  IABS R164, R164 ;  /* 0x000000a400a47213 */ /* 0x000fe40000000000 */
[----:B------:R-:W-:Y:S02]  /*17190*/  ISETP.GE.AND P3, PT, R99, R64, PT ;  /* 0x000000406300720c */ /* 0x000fe40003f66270 */
[----:B------:R-:W-:Y:S02]  /*171a0*/  FSEL R194, R97, -INF , !P5 ;  /* 0xff80000061c27808 */ /* 0x000fe40006800000 */
[----:B------:R-:W-:Y:S02]  /*171b0*/  FSEL R182, R182, -INF , !P5 ;  /* 0xff800000b6b67808 */ /* 0x000fe40006800000 */
[----:B------:R-:W-:Y:S01]  /*171c0*/  FMNMX3.FTZ R25, R25, R4, R42, !PT ;  /* 0x0000000419197276 */ /* 0x000fe2000781002a */
[----:B------:R-:W-:Y:S01]  /*171d0*/  IMAD.IADD R178, R50, 0x1, -R49 ;  /* 0x0000000132b27824 */ /* 0x000fe200078e0a31 */
[----:B------:R-:W-:-:S02]  /*171e0*/  FSEL R26, R26, -INF , !P6 ;  /* 0xff8000001a1a7808 */ /* 0x000fc40007000000 */
[----:B------:R-:W-:Y:S02]  /*171f0*/  I2FP.F32.S32 R62, R62 ;  /* 0x0000003e003e7245 */ /* 0x000fe40000201400 */
[----:B------:R-:W-:Y:S01]  /*17200*/  ISETP.GE.AND P5, PT, R21, R64, PT ;  /* 0x000000401500720c */ /* 0x000fe20003fa6270 */
[----:B------:R-:W-:Y:S01]  /*17210*/  IMAD.IADD R21, R50, 0x1, -R21 ;  /* 0x0000000132157824 */ /* 0x000fe200078e0a15 */
[----:B------:R-:W-:Y:S01]  /*17220*/  FMNMX3.FTZ R17, R17, R12, R10, !PT ;  /* 0x0000000c11117276 */ /* 0x000fe2000781000a */
[----:B------:R-:W-:Y:S01]  /*17230*/  FFMA.FTZ R36, -R0, R36, R145 ;  /* 0x0000002400247223 */ /* 0x000fe20000010191 */
[----:B------:R-:W-:Y:S02]  /*17240*/  ISETP.GE.AND P6, PT, R105, R64, PT ;  /* 0x000000406900720c */ /* 0x000fe40003fc6270 */
[----:B------:R-:W-:Y:S02]  /*17250*/  I2FP.F32.S32 R164, R164 ;  /* 0x000000a400a47245 */ /* 0x000fe40000201400 */
[----:B------:R-:W-:-:S02]  /*17260*/  FSEL R38, R38, -INF , !P3 ;  /* 0xff80000026267808 */ /* 0x000fc40005800000 */
[----:B------:R-:W-:Y:S01]  /*17270*/  FMNMX3.FTZ R25, R25, R30, R28, !PT ;  /* 0x0000001e19197276 */ /* 0x000fe2000781001c */
[C---:B------:R-:W-:Y:S01]  /*17280*/  FFMA.FTZ R109, -R0.reuse, R62, R109 ;  /* 0x0000003e006d7223 */ /* 0x040fe2000001016d */
[----:B------:R-:W-:Y:S01]  /*17290*/  FMNMX3.FTZ R17, R17, R8, R26, !PT ;  /* 0x0000000811117276 */ /* 0x000fe2000781001a */
[----:B------:R-:W-:Y:S01]  /*172a0*/  FFMA.FTZ R164, -R0, R164, R23 ;  /* 0x000000a400a47223 */ /* 0x000fe20000010117 */
[----:B------:R-:W-:Y:S02]  /*172b0*/  FSEL R240, R149, -INF , !P6 ;  /* 0xff80000095f07808 */ /* 0x000fe40007000000 */
[----:B------:R-:W-:Y:S02]  /*172c0*/  FSEL R206, R151, -INF , !P6 ;  /* 0xff80000097ce7808 */ /* 0x000fe40007000000 */
[----:B------:R-:W-:Y:S02]  /*172d0*/  IABS R178, R178 ;  /* 0x000000b200b27213 */ /* 0x000fe40000000000 */
[----:B------:R-:W-:Y:S01]  /*172e0*/  IABS R62, R21 ;  /* 0x00000015003e7213 */ /* 0x000fe20000000000 */
[----:B------:R-:W-:Y:S01]  /*172f0*/  VIADD R23, R79, 0x68 ;  /* 0x000000684f177836 */ /* 0x000fe20000000000 */
[----:B------:R-:W-:-:S02]  /*17300*/  ISETP.GE.AND P6, PT, R85, R64, PT ;  /* 0x000000405500720c */ /* 0x000fc40003fc6270 */
[----:B------:R-:W-:Y:S02]  /*17310*/  FMNMX3.FTZ R21, R25, R38, R242, !PT ;  /* 0x0000002619157276 */ /* 0x000fe400078100f2 */
[----:B------:R-:W-:Y:S02]  /*17320*/  FSEL R36, R36, -INF , !P3 ;  /* 0xff80000024247808 */ /* 0x000fe40005800000 */
[----:B------:R-:W-:Y:S02]  /*17330*/  FMNMX3.FTZ R17, R17, R24, R244, !PT ;  /* 0x0000001811117276 */ /* 0x000fe400078100f4 */
[----:B------:R-:W-:Y:S02]  /*17340*/  I2FP.F32.S32 R178, R178 ;  /* 0x000000b200b27245 */ /* 0x000fe40000201400 */
[----:B------:R-:W-:Y:S02]  /*17350*/  ISETP.GE.AND P3, PT, R95, R64, PT ;  /* 0x000000405f00720c */ /* 0x000fe40003f66270 */
[----:B------:R-:W-:Y:S01]  /*17360*/  FSEL R188, R27, -INF , !P6 ;  /* 0xff8000001bbc7808 */ /* 0x000fe20007000000 */
[----:B------:R-:W-:Y:S01]  /*17370*/  IMAD.IADD R27, R32, 0x1, -R23 ;  /* 0x00000001201b7824 */ /* 0x000fe200078e0a17 */
[----:B------:R-:W-:-:S02]  /*17380*/  FMNMX3.FTZ R21, R21, R34, R240, !PT ;  /* 0x0000002215157276 */ /* 0x000fc400078100f0 */
[----:B------:R-:W-:Y:S01]  /*17390*/  FMNMX3.FTZ R17, R17, R36, R216, !PT ;  /* 0x0000002411117276 */ /* 0x000fe200078100d8 */
[----:B------:R-:W-:Y:S01]  /*173a0*/  FFMA.FTZ R178, -R0, R178, R5 ;  /* 0x000000b200b27223 */ /* 0x000fe20000010105 */
[----:B------:R-:W-:Y:S01]  /*173b0*/  FSEL R176, R159, -INF , !P0 ;  /* 0xff8000009fb07808 */ /* 0x000fe20004000000 */
[----:B------:R-:W-:Y:S01]  /*173c0*/  VIADD R9, R79, 0x71 ;  /* 0x000000714f097836 */ /* 0x000fe20000000000 */
[----:B------:R-:W-:Y:S01]  /*173d0*/  FSEL R174, R157, -INF , !P3 ;  /* 0xff8000009dae7808 */ /* 0x000fe20005800000 */
[----:B------:R-:W-:Y:S01]  /*173e0*/  VIADD R5, R79, 0x78 ;  /* 0x000000784f057836 */ /* 0x000fe20000000000 */
[----:B------:R-:W-:Y:S02]  /*173f0*/  FSEL R202, R111, -INF , !P1 ;  /* 0xff8000006fca7808 */ /* 0x000fe40004800000 */
[----:B------:R-:W-:Y:S02]  /*17400*/  ISETP.GE.AND P0, PT, R41, R64, PT ;  /* 0x000000402900720c */ /* 0x000fe40003f06270 */
[----:B------:R-:W-:-:S02]  /*17410*/  FSEL R196, R67, -INF , !P6 ;  /* 0xff80000043c47808 */ /* 0x000fc40007000000 */
[----:B------:R-:W-:Y:S02]  /*17420*/  FMNMX3.FTZ R21, R21, R238, R204, !PT ;  /* 0x000000ee15157276 */ /* 0x000fe400078100cc */
[----:B------:R-:W-:Y:S01]  /*17430*/  ISETP.GE.AND P6, PT, R23, R64, PT ;  /* 0x000000401700720c */ /* 0x000fe20003fc6270 */
[----:B------:R-:W-:Y:S01]  /*17440*/  IMAD.IADD R23, R50, 0x1, -R23 ;  /* 0x0000000132177824 */ /* 0x000fe200078e0a17 */
[----:B------:R-:W-:Y:S02]  /*17450*/  FMNMX3.FTZ R17, R17, R214, R206, !PT ;  /* 0x000000d611117276 */ /* 0x000fe400078100ce */
[----:B------:R-:W-:Y:S02]  /*17460*/  IABS R27, R27 ;  /* 0x0000001b001b7213 */ /* 0x000fe40000000000 */
[----:B------:R-:W-:Y:S01]  /*17470*/  FSEL R184, R109, -INF , !P3 ;  /* 0xff8000006db87808 */ /* 0x000fe20005800000 */
[----:B------:R-:W-:Y:S01]  /*17480*/  VIADD R79, R79, 0x79 ;  /* 0x000000794f4f7836 */ /* 0x000fe20000000000 */
[-C--:B------:R-:W-:Y:S01]  /*17490*/  ISETP.GE.AND P3, PT, R49, R64.reuse, PT ;  /* 0x000000403100720c */ /* 0x080fe20003f66270 */
[----:B------:R-:W-:Y:S01]  /*174a0*/  IMAD.IADD R33, R32, 0x1, -R9 ;  /* 0x0000000120217824 */ /* 0x000fe200078e0a09 */
[----:B------:R-:W-:-:S02]  /*174b0*/  ISETP.GE.AND P1, PT, R43, R64, PT ;  /* 0x000000402b00720c */ /* 0x000fc40003f26270 */
[----:B------:R-:W-:Y:S01]  /*174c0*/  FSEL R162, R31, -INF , !P0 ;  /* 0xff8000001fa27808 */ /* 0x000fe20004000000 */
[C---:B------:R-:W-:Y:S01]  /*174d0*/  IMAD.IADD R31, R32.reuse, 0x1, -R5 ;  /* 0x00000001201f7824 */ /* 0x040fe200078e0a05 */
[----:B------:R-:W-:Y:S02]  /*174e0*/  FMNMX3.FTZ R21, R21, R174, R202, !PT ;  /* 0x000000ae15157276 */ /* 0x000fe400078100ca */
[----:B------:R-:W-:Y:S02]  /*174f0*/  FMNMX3.FTZ R17, R17, R156, R200, !PT ;  /* 0x0000009c11117276 */ /* 0x000fe400078100c8 */
[----:B------:R-:W-:Y:S02]  /*17500*/  I2FP.F32.S32 R27, R27 ;  /* 0x0000001b001b7245 */ /* 0x000fe40000201400 */
[----:B------:R-:W-:Y:S02]  /*17510*/  IABS R35, R35 ;  /* 0x0000002300237213 */ /* 0x000fe40000000000 */
[----:B------:R-:W-:Y:S01]  /*17520*/  IABS R23, R23 ;  /* 0x0000001700177213 */ /* 0x000fe20000000000 */
[----:B------:R-:W-:Y:S01]  /*17530*/  IMAD.IADD R32, R32, 0x1, -R79 ;  /* 0x0000000120207824 */ /* 0x000fe200078e0a4f */
[----:B------:R-:W-:-:S02]  /*17540*/  FSEL R190, R190, -INF , !P3 ;  /* 0xff800000bebe7808 */ /* 0x000fc40005800000 */
[----:B------:R-:W-:Y:S02]  /*17550*/  FSEL R178, R178, -INF , !P3 ;  /* 0xff800000b2b27808 */ /* 0x000fe40005800000 */
[----:B------:R-:W-:Y:S02]  /*17560*/  FSEL R172, R93, -INF , !P1 ;  /* 0xff8000005dac7808 */ /* 0x000fe40004800000 */
[----:B------:R-:W-:Y:S02]  /*17570*/  FSEL R164, R164, -INF , !P1 ;  /* 0xff800000a4a47808 */ /* 0x000fe40004800000 */
[----:B------:R-:W-:Y:S02]  /*17580*/  FMNMX3.FTZ R21, R21, R176, R196, !PT ;  /* 0x000000b015157276 */ /* 0x000fe400078100c4 */
[-C--:B------:R-:W-:Y:S01]  /*17590*/  ISETP.GE.AND P3, PT, R9, R64.reuse, PT ;  /* 0x000000400900720c */ /* 0x080fe20003f66270 */
[C---:B------:R-:W-:Y:S01]  /*175a0*/  IMAD.IADD R9, R50.reuse, 0x1, -R9 ;  /* 0x0000000132097824 */ /* 0x040fe200078e0a09 */
[----:B------:R-:W-:Y:S01]  /*175b0*/  ISETP.GE.AND P1, PT, R5, R64, PT ;  /* 0x000000400500720c */ /* 0x000fe20003f26270 */
[----:B------:R-:W-:Y:S01]  /*175c0*/  IMAD.IADD R5, R50, 0x1, -R5 ;  /* 0x0000000132057824 */ /* 0x000fe200078e0a05 */
[----:B------:R-:W-:Y:S01]  /*175d0*/  FMNMX3.FTZ R17, R17, R184, R198, !PT ;  /* 0x000000b811117276 */ /* 0x000fe200078100c6 */
[----:B------:R-:W-:Y:S01]  /*175e0*/  FFMA.FTZ R11, -R0, R27, R11 ;  /* 0x0000001b000b7223 */ /* 0x000fe2000001010b */
[----:B------:R-:W-:-:S02]  /*175f0*/  IABS R33, R33 ;  /* 0x0000002100217213 */ /* 0x000fc40000000000 */
[----:B------:R-:W-:Y:S02]  /*17600*/  IABS R31, R31 ;  /* 0x0000001f001f7213 */ /* 0x000fe40000000000 */
[----:B------:R-:W-:Y:S02]  /*17610*/  I2FP.F32.S32 R35, R35 ;  /* 0x0000002300237245 */ /* 0x000fe40000201400 */
[----:B------:R-:W-:Y:S01]  /*17620*/  I2FP.F32.S32 R23, R23 ;  /* 0x0000001700177245 */ /* 0x000fe20000201400 */
[----:B------:R-:W-:Y:S01]  /*17630*/  FFMA.FTZ R7, -R0, R56, R7 ;  /* 0x0000003800077223 */ /* 0x000fe20000010107 */
[----:B------:R-:W-:Y:S01]  /*17640*/  FMNMX3.FTZ R21, R21, R194, R192, !PT ;  /* 0x000000c215157276 */ /* 0x000fe200078100c0 */
[----:B------:R-:W-:Y:S01]  /*17650*/  IMAD.IADD R50, R50, 0x1, -R79 ;  /* 0x0000000132327824 */ /* 0x000fe200078e0a4f */
[----:B------:R-:W-:Y:S01]  /*17660*/  FMNMX3.FTZ R17, R17, R186, R188, !PT ;  /* 0x000000ba11117276 */ /* 0x000fe200078100bc */
[----:B------:R-:W-:Y:S01]  /*17670*/  FFMA.FTZ R35, -R0, R35, R71 ;  /* 0x0000002300237223 */ /* 0x000fe20000010147 */
[----:B------:R-:W-:-:S02]  /*17680*/  IABS R32, R32 ;  /* 0x0000002000207213 */ /* 0x000fc40000000000 */
[----:B------:R-:W-:Y:S02]  /*17690*/  I2FP.F32.S32 R56, R33 ;  /* 0x0000002100387245 */ /* 0x000fe40000201400 */
[----:B------:R-:W-:Y:S01]  /*176a0*/  I2FP.F32.S32 R58, R31 ;  /* 0x0000001f003a7245 */ /* 0x000fe20000201400 */
[----:B------:R-:W-:Y:S01]  /*176b0*/  FFMA.FTZ R13, -R0, R23, R13 ;  /* 0x00000017000d7223 */ /* 0x000fe2000001010d */
[----:B------:R-:W-:Y:S02]  /*176c0*/  I2FP.F32.S32 R62, R62 ;  /* 0x0000003e003e7245 */ /* 0x000fe40000201400 */
[----:B------:R-:W-:Y:S02]  /*176d0*/  I2FP.F32.S32 R60, R60 ;  /* 0x0000003c003c7245 */ /* 0x000fe40000201400 */
[----:B------:R-:W-:Y:S02]  /*176e0*/  IABS R9, R9 ;  /* 0x0000000900097213 */ /* 0x000fe40000000000 */
[----:B------:R-:W-:-:S02]  /*176f0*/  IABS R5, R5 ;  /* 0x0000000500057213 */ /* 0x000fc40000000000 */
[----:B------:R-:W-:Y:S02]  /*17700*/  FSEL R170, R89, -INF , !P0 ;  /* 0xff80000059aa7808 */ /* 0x000fe40004000000 */
[----:B------:R-:W-:Y:S02]  /*17710*/  FSEL R168, R11, -INF , !P6 ;  /* 0xff8000000ba87808 */ /* 0x000fe40007000000 */
[----:B------:R-:W-:Y:S02]  /*17720*/  FMNMX3.FTZ R21, R21, R190, R172, !PT ;  /* 0x000000be15157276 */ /* 0x000fe400078100ac */
[----:B------:R-:W-:Y:S01]  /*17730*/  FMNMX3.FTZ R17, R17, R182, R180, !PT ;  /* 0x000000b611117276 */ /* 0x000fe200078100b4 */
[C---:B------:R-:W-:Y:S01]  /*17740*/  FFMA.FTZ R56, -R0.reuse, R56, R73 ;  /* 0x0000003800387223 */ /* 0x040fe20000010149 */
[----:B------:R-:W-:Y:S01]  /*17750*/  I2FP.F32.S32 R32, R32 ;  /* 0x0000002000207245 */ /* 0x000fe20000201400 */
[C---:B------:R-:W-:Y:S01]  /*17760*/  FFMA.FTZ R58, -R0.reuse, R58, R81 ;  /* 0x0000003a003a7223 */ /* 0x040fe20000010151 */
        /* <DEDUP_REMOVED lines=8> */
[----:B------:R-:W-:Y:S02]  /*177f0*/  FSEL R160, R13, -INF , !P6 ;  /* 0xff8000000da07808 */ /* 0x000fe40007000000 */
[----:B------:R-:W-:Y:S01]  /*17800*/  FMNMX3.FTZ R17, R17, R178, R164, !PT ;  /* 0x000000b211117276 */ /* 0x000fe200078100a4 */
[C---:B------:R-:W-:Y:S01]  /*17810*/  FFMA.FTZ R32, -R0.reuse, R32, R77 ;  /* 0x0000002000207223 */ /* 0x040fe2000001014d */
[----:B------:R-:W-:Y:S01]  /*17820*/  I2FP.F32.S32 R50, R50 ;  /* 0x0000003200327245 */ /* 0x000fe20000201400 */
[C---:B------:R-:W-:Y:S01]  /*17830*/  FFMA.FTZ R9, -R0.reuse, R9, R15 ;  /* 0x0000000900097223 */ /* 0x040fe2000001010f */
[----:B------:R-:W-:Y:S01]  /*17840*/  ISETP.GE.AND P0, PT, R79, R64, PT ;  /* 0x000000404f00720c */ /* 0x000fe20003f06270 */
        /* <DEDUP_REMOVED lines=8> */
[----:B------:R-:W-:-:S02]  /*178d0*/  FSEL R148, R32, -INF , !P0 ;  /* 0xff80000020947808 */ /* 0x000fc40004000000 */
[----:B------:R-:W-:Y:S02]  /*178e0*/  FMNMX3.FTZ R21, R21, R152, R150, !PT ;  /* 0x0000009815157276 */ /* 0x000fe40007810096 */
[----:B------:R-:W-:Y:S02]  /*178f0*/  FSEL R140, R9, -INF , !P3 ;  /* 0xff800000098c7808 */ /* 0x000fe40005800000 */
[----:B------:R-:W-:Y:S02]  /*17900*/  FSEL R138, R7, -INF , !P1 ;  /* 0xff800000078a7808 */ /* 0x000fe40004800000 */
[----:B------:R-:W-:Y:S02]  /*17910*/  FMNMX3.FTZ R17, R17, R158, R142, !PT ;  /* 0x0000009e11117276 */ /* 0x000fe4000781008e */
[----:B------:R-:W-:Y:S02]  /*17920*/  FMNMX.FTZ R32, R148, R21, !PT ;  /* 0x0000001594207209 */ /* 0x000fe40007810000 */
[----:B------:R-:W-:-:S02]  /*17930*/  FSEL R136, R50, -INF , !P0 ;  /* 0xff80000032887808 */ /* 0x000fc40004000000 */
        /* <DEDUP_REMOVED lines=305> */
[----:B------:R-:W5:Y:S01]  /*18c50*/  LDSM.16.MT88.4 R24, [R67+0xf000] ;  /* 0x00f000004318783b */ /* 0x000f620000004200 */
        /* <DEDUP_REMOVED lines=17> */
[-CC-:B------:R-:W-:Y:S01]  /*18d70*/  FFMA.FTZ R138, R138, R66.reuse, -R63.reuse ;  /* 0x000000428a8a7223 */ /* 0x180fe2000001083f */
[----:B------:R-:W-:-:S04]  /*18d80*/  FFMA.FTZ R243, R136, R66, -R63 ;  /* 0x0000004288f37223 */ /* 0x000fc8000001083f */
[----:B------:R-:W-:Y:S01]  /*18d90*/  HMMA.16816.F32.BF16 R128, R4, R24, R128 ;  /* 0x000000180480723c */ /* 0x000fe20000041880 */
[-CC-:B------:R-:W-:Y:S01]  /*18da0*/  FFMA.FTZ R24, R154, R66.reuse, -R137.reuse ;  /* 0x000000429a187223 */ /* 0x180fe20000010889 */
[----:B------:R-:W-:-:S06]  /*18db0*/  FFMA.FTZ R25, R152, R66, -R137 ;  /* 0x0000004298197223 */ /* 0x000fcc0000010889 */
[C---:B------:R-:W-:Y:S01]  /*18dc0*/  HMMA.16816.F32.BF16 R124, R4.reuse, R26, R124 ;  /* 0x0000001a047c723c */ /* 0x040fe2000004187c */
        /* <DEDUP_REMOVED lines=113> */
[----:B------:R-:W-:Y:S02]  /*194e0*/  IADD3 R3, PT, PT, R3, R64, R212 ;  /* 0x0000004003037210 */ /* 0x000fe40007ffe0d4 */
[----:B------:R-:W-:Y:S02]  /*194f0*/  ISETP.NE.AND.EX P1, PT, R237, RZ, PT, P1 ;  /* 0x000000ffed00720c */ /* 0x000fe40003f25310 */
[----:B------:R-:W-:Y:S02]  /*19500*/  IADD3 R2, PT, PT, -R2, R3, -R230 ;  /* 0x0000000302027210 */ /* 0x000fe40007ffe9e6 */
[----:B------:R-:W-:-:S03]  /*19510*/  MOV R3, R134 ;  /* 0x0000008600037202 */ /* 0x000fc60000000f00 */
[----:B------:R-:W-:Y:S02]  /*19520*/  IMAD R65, R65, -0x80, R2 ;  /* 0xffffff8041417824 */ /* 0x000fe400078e0202 */
[----:B------:R-:W-:-:S03]  /*19530*/  IMAD.MOV.U32 R2, RZ, RZ, R135 ;  /* 0x000000ffff027224 */ /* 0x000fc600078e0087 */
[----:B------:R-:W-:-:S07]  /*19540*/  IADD3 R238, PT, PT, R65, 0x108, RZ ;  /* 0x0000010841ee7810 */ /* 0x000fce0007ffe0ff */
.L_x_5768:
        /* <DEDUP_REMOVED lines=78> */
.L_x_5763:
[----:B------:R-:W-:Y:S05]  /*19a30*/  BSYNC.RECONVERGENT B0 ;  /* 0x0000000000007941 */ /* 0x000fea0003800200 */
.L_x_5762:
        /* <DEDUP_REMOVED lines=30> */
[----:B------:R-:W-:Y:S03]  /*19c20*/  IADD3.X R13, PT, PT, R15, R6, RZ, P3, !PT ;  /* 0x000000060f0d7210 */ /* 0x000fe60001ffe4ff */
        /* <DEDUP_REMOVED lines=17> */
[-C--:B------:R-:W-:Y:S03]  /*19d40*/  IADD3 R10, P3, PT, R4, R7.reuse, RZ ;  /* 0x00000007040a7210 */ /* 0x080fe60007f7e0ff */
[----:B------:R-:W-:Y:S01]  /*19d50*/  @!PT LDS RZ, [RZ] ;  /* 0x00000000fffff984 */ /* 0x000fe20000000800 */
[----:B------:R-:W-:Y:S01]  /*19d60*/  @!PT LDS RZ, [RZ] ;  /* 0x00000000fffff984 */ /* 0x000fe20000000800 */
[----:B------:R-:W-:Y:S01]  /*19d70*/  @!PT LDS RZ, [RZ] ;  /* 0x00000000fffff984 */ /* 0x000fe20000000800 */
[----:B------:R1:W-:Y:S01]  /*19d80*/  @!P0 LDGSTS.E.BYPASS.LTC128B.128 [R245+0x10800], desc[UR4][R8.64+0x80] ;  /* 0x1080008008f58fae */ /* 0x0003e2000b981a04 */
[----:B------:R-:W-:Y:S02]  /*19d90*/  LOP3.LUT R215, R212, 0x8, RZ, 0xc0, !PT ;  /* 0x00000008d4d77812 */ /* 0x000fe400078ec0ff */
[----:B------:R-:W-:Y:S03]  /*19da0*/  IADD3.X R11, PT, PT, R5, R6, RZ, P3, !PT ;  /* 0x00000006050b7210 */ /* 0x000fe60001ffe4ff */
        /* <DEDUP_REMOVED lines=54> */
[----:B--2---:R-:W-:Y:S05]  /*1a110*/  LOP3.LUT R4, R213, 0x200, R216, 0xf8, !PT ;  /* 0x00000200d5047812 */ /* 0x004fea00078ef8d8 */
[----:B------:R-:W-:Y:S01]  /*1a120*/  @P2 STS.128 [R245+0xf000], RZ ;  /* 0x00f000fff5002388 */ /* 0x000fe20000000c00 */
[----:B------:R-:W-:Y:S05]  /*1a130*/  LOP3.LUT R183, R4, R215, RZ, 0xfc, !PT ;  /* 0x000000d704b77212 */ /* 0x000fea00078efcff */
[----:B------:R-:W-:Y:S01]  /*1a140*/  @!PT LDS RZ, [RZ] ;  /* 0x00000000fffff984 */ /* 0x000fe20000000800 */
[----:B------:R-:W-:Y:S01]  /*1a150*/  @!PT LDS RZ, [RZ] ;  /* 0x00000000fffff984 */ /* 0x000fe20000000800 */
[----:B------:R-:W-:Y:S01]  /*1a160*/  @!PT LDS RZ, [RZ] ;  /* 0x00000000fffff984 */ /* 0x000fe20000000800 */
[----:B------:R1:W-:Y:S01]  /*1a170*/  @!P0 LDGSTS.E.BYPASS.LTC128B.128 [R245+0x13000], desc[UR4][R8.64+0x80] ;  /* 0x1300008008f58fae */ /* 0x0003e2000b981a04 */
[----:B------:R-:W-:Y:S05]  /*1a180*/  LEA R183, R183, UR6, 0x1 ;  /* 0x00000006b7b77c11 */ /* 0x000fea000f8e08ff */
[----:B------:R-:W-:Y:S06]  /*1a190*/  @P0 STS.128 [R245+0x13000], RZ ;  /* 0x013000fff5000388 */ /* 0x000fec0000000c00 */
[----:B------:R-:W-:Y:S01]  /*1a1a0*/  @!PT LDS RZ, [RZ] ;  /* 0x00000000fffff984 */ /* 0x000fe20000000800 */
[----:B------:R-:W-:Y:S01]  /*1a1b0*/  @!PT LDS RZ, [RZ] ;  /* 0x00000000fffff984 */ /* 0x000fe20000000800 */
[----:B------:R-:W-:Y:S01]  /*1a1c0*/  @!PT LDS RZ, [RZ] ;  /* 0x00000000fffff984 */ /* 0x000fe20000000800 */
[----:B------:R-:W-:Y:S06]  /*1a1d0*/  @!P2 LDGSTS.E.BYPASS.LTC128B.128 [R245+0xf800], desc[UR4][R12.64] ;  /* 0x0f8000000cf5afae */ /* 0x000fec000b981a04 */
[----:B------:R-:W-:Y:S01]  /*1a1e0*/  @P2 STS.128 [R245+0xf800], RZ ;  /* 0x00f800fff5002388 */ /* 0x000fe20000000c00 */
[C---:B------:R-:W-:Y:S05]  /*1a1f0*/  LOP3.LUT P2, RZ, R208.reuse, 0x4, RZ, 0xc0, !PT ;  /* 0x00000004d0ff7812 */ /* 0x040fea000784c0ff */
        /* <DEDUP_REMOVED lines=10> */
[----:B-1----:R-:W1:Y:S01]  /*1a2a0*/  LDSM.16.M88.4 R8, [R181+UR6+0x4000] ;  /* 0x00400006b508783b */ /* 0x002e620008000200 */
[----:B------:R-:W-:Y:S05]  /*1a2b0*/  IADD3 R200, PT, PT, R217, R214, RZ ;  /* 0x000000d6d9c87210 */ /* 0x000fea0007ffe0ff */
[----:B------:R-:W2:Y:S06]  /*1a2c0*/  LDSM.16.M88.4 R16, [R181+UR6+0x4800] ;  /* 0x00480006b510783b */ /* 0x000eac0008000200 */
[----:B------:R-:W3:Y:S06]  /*1a2d0*/  LDSM.16.M88.4 R24, [R181+UR6+0x5000] ;  /* 0x00500006b518783b */ /* 0x000eec0008000200 */
[----:B------:R-:W0:Y:S06]  /*1a2e0*/  LDGDEPBAR ;  /* 0x00000000000079af */ /* 0x000e2c0000000000 */
[----:B------:R-:W4:Y:S06]  /*1a2f0*/  LDSM.16.M88.4 R32, [R181+UR6+0x5800] ;  /* 0x00580006b520783b */ /* 0x000f2c0008000200 */
[----:B------:R-:W5:Y:S06]  /*1a300*/  LDSM.16.M88.4 R40, [R181+UR6+0x6000] ;  /* 0x00600006b528783b */ /* 0x000f6c0008000200 */
[----:B------:R-:W5:Y:S01]  /*1a310*/  LDSM.16.M88.4 R48, [R181+UR6+0x6800] ;  /* 0x00680006b530783b */ /* 0x000f620008000200 */
[C---:B-1----:R-:W-:Y:S05]  /*1a320*/  HMMA.16816.F32.BF16 R4, R64.reuse, R8, RZ ;  /* 0x000000084004723c */ /* 0x042fea00000418ff */
[----:B------:R-:W1:Y:S06]  /*1a330*/  LDSM.16.M88.4 R56, [R181+UR6+0x7000] ;  /* 0x00700006b538783b */ /* 0x000e6c0008000200 */
[----:B------:R-:W1:Y:S01]  /*1a340*/  LDSM.16.M88.4 R136, [R181+UR6+0x7800] ;  /* 0x00780006b588783b */ /* 0x000e620008000200 */
[C---:B------:R-:W-:Y:S05]  /*1a350*/  HMMA.16816.F32.BF16 R8, R64.reuse, R10, RZ ;  /* 0x0000000a4008723c */ /* 0x040fea00000418ff */
[----:B------:R-:W-:Y:S03]  /*1a360*/  LDSM.16.M88.4 R140, [R180] ;  /* 0x00000000b48c783b */ /* 0x000fe60000000200 */
[C---:B--2---:R-:W-:Y:S03]  /*1a370*/  HMMA.16816.F32.BF16 R12, R64.reuse, R16, RZ ;  /* 0x00000010400c723c */ /* 0x044fe600000418ff */
[----:B------:R-:W2:Y:S05]  /*1a380*/  LDSM.16.M88.4 R144, [R200+0x4000] ;  /* 0x00400000c890783b */ /* 0x000eaa0000000200 */
[C---:B------:R-:W-:Y:S01]  /*1a390*/  HMMA.16816.F32.BF16 R16, R64.reuse, R18, RZ ;  /* 0x000000124010723c */ /* 0x040fe200000418ff */
[----:B------:R-:W2:Y:S06]  /*1a3a0*/  LDSM.16.M88.4 R148, [R200+0x4800] ;  /* 0x00480000c894783b */ /* 0x000eac0000000200 */
[----:B------:R-:W2:Y:S01]  /*1a3b0*/  LDSM.16.M88.4 R152, [R200+0x5000] ;  /* 0x00500000c898783b */ /* 0x000ea20000000200 */
        /* <DEDUP_REMOVED lines=16> */
[C---:B--2---:R-:W-:Y:S08]  /*1a4c0*/  HMMA.16816.F32.BF16 R4, R140.reuse, R144, R4 ;  /* 0x000000908c04723c */ /* 0x044ff00000041804 */
[C---:B------:R-:W-:Y:S01]  /*1a4d0*/  HMMA.16816.F32.BF16 R8, R140.reuse, R146, R8 ;  /* 0x000000928c08723c */ /* 0x040fe20000041808 */
[----:B------:R-:W2:Y:S07]  /*1a4e0*/  LDSM.16.M88.4 R144, [R200+0x6000] ;  /* 0x00600000c890783b */ /* 0x000eae0000000200 */
        /* <DEDUP_REMOVED lines=13> */
[C---:B-1----:R-:W-:Y:S05]  /*1a5c0*/  HMMA.16816.F32.BF16 R28, R140.reuse, R136, R28 ;  /* 0x000000888c1c723c */ /* 0x042fea000004181c */
[----:B------:R-:W1:Y:S03]  /*1a5d0*/  LDSM.16.M88.4 R176, [R217+0x5000] ;  /* 0x00500000d9b0783b */ /* 0x000e660000000200 */
[C---:B------:R-:W-:Y:S03]  /*1a5e0*/  HMMA.16816.F32.BF16 R32, R140.reuse, R138, R32 ;  /* 0x0000008a8c20723c */ /* 0x040fe60000041820 */
[----:B------:R-:W1:Y:S05]  /*1a5f0*/  LDSM.16.M88.4 R152, [R217+0x5800] ;  /* 0x00580000d998783b */ /* 0x000e6a0000000200 */
[C---:B--2---:R-:W-:Y:S01]  /*1a600*/  HMMA.16816.F32.BF16 R36, R140.reuse, R144, R36 ;  /* 0x000000908c24723c */ /* 0x044fe20000041824 */
[----:B------:R-:W2:Y:S06]  /*1a610*/  LDSM.16.M88.4 R136, [R217+0x6000] ;  /* 0x00600000d988783b */ /* 0x000eac0000000200 */
[----:B------:R-:W-:Y:S01]  /*1a620*/  LDSM.16.M88.4 R184, [R217+0x9800] ;  /* 0x00980000d9b8783b */ /* 0x000fe20000000200 */
[C---:B------:R-:W-:Y:S05]  /*1a630*/  HMMA.16816.F32.BF16 R40, R140.reuse, R146, R40 ;  /* 0x000000928c28723c */ /* 0x040fea0000041828 */
[----:B------:R-:W2:Y:S03]  /*1a640*/  LDSM.16.M88.4 R144, [R217+0x6800] ;  /* 0x00680000d990783b */ /* 0x000ea60000000200 */
        /* <DEDUP_REMOVED lines=26> */
[C---:B--2---:R-:W-:Y:S08]  /*1a7f0*/  HMMA.16816.F32.BF16 R36, R164.reuse, R136, R36 ;  /* 0x00000088a424723c */ /* 0x044ff00000041824 */
        /* <DEDUP_REMOVED lines=142> */
[----:B------:R-:W1:Y:S01]  /*1b0e0*/  MUFU.TANH R13, R13 ;  /* 0x0000000d000d7308 */ /* 0x000e620000002400 */
[C---:B-----5:R-:W-:Y:S09]  /*1b0f0*/  HMMA.16816.F32.BF16 R28, R200.reuse, R8, R28 ;  /* 0x00000008c81c723c */ /* 0x060ff2000004181c */
[----:B------:R1:W1:Y:S01]  /*1b100*/  MUFU.TANH R183, R14 ;  /* 0x0000000e00b77308 */ /* 0x0002620000002400 */
[C---:B------:R-:W-:Y:S01]  /*1b110*/  HMMA.16816.F32.BF16 R32, R200.reuse, R10, R32 ;  /* 0x0000000ac820723c */ /* 0x040fe20000041820 */
[----:B------:R-:W5:Y:S08]  /*1b120*/  LDSM.16.M88.4 R8, [R135+0xa800] ;  /* 0x00a800008708783b */ /* 0x000f700000000200 */
[----:B------:R-:W1:Y:S01]  /*1b130*/  MUFU.TANH R181, R181 ;  /* 0x000000b500b57308 */ /* 0x000e620000002400 */
[C---:B---3--:R-:W-:Y:S03]  /*1b140*/  HMMA.16816.F32.BF16 R36, R200.reuse, R4, R36 ;  /* 0x00000004c824723c */ /* 0x048fe60000041824 */
[-C--:B------:R-:W-:Y:S01]  /*1b150*/  FMUL.FTZ R19, R29, R225.reuse ;  /* 0x000000e11d137220 */ /* 0x080fe20000410000 */
[-C--:B----4-:R-:W-:Y:S01]  /*1b160*/  FMUL.FTZ R21, R30, R225.reuse ;  /* 0x000000e11e157220 */ /* 0x090fe20000410000 */
        /* <DEDUP_REMOVED lines=19> */
[----:B------:R-:W1:Y:S01]  /*1b2a0*/  MUFU.TANH R17, R17 ;  /* 0x0000001100117308 */ /* 0x000e620000002400 */
        /* <DEDUP_REMOVED lines=9> */
[----:B------:R4:W1:Y:S01]  /*1b340*/  MUFU.TANH R161, R23 ;  /* 0x0000001700a17308 */ /* 0x0008620000002400 */
        /* <DEDUP_REMOVED lines=81> */
[----:B------:R-:W-:Y:S04]  /*1b860*/  ISETP.GE.AND P0, PT, R6, R231, PT ;  /* 0x000000e70600720c */ /* 0x000fe80003f06270 */
        /* <DEDUP_REMOVED lines=9> */
[----:B----4-:R-:W3:Y:S01]  /*1b900*/  LD.E.64 R24, desc[UR4][R132.64+0x20] ;  /* 0x0000200484187980 */ /* 0x010ee2000c101b00 */
[-C--:B--2---:R-:W-:Y:S02]  /*1b910*/  IABS R9, R14.reuse ;  /* 0x0000000e00097213 */ /* 0x084fe40000000000 */
        /* <DEDUP_REMOVED lines=57> */
.L_x_5767:
[----:B------:R-:W-:Y:S05]  /*1bcb0*/  BSYNC.RECONVERGENT B0 ;  /* 0x0000000000007941 */ /* 0x000fea0003800200 */
.L_x_5766:
        /* <DEDUP_REMOVED lines=11> */
[----:B----4-:R-:W-:Y:S03]  /*1bd70*/  IMAD.X R25, R4, 0x1, R9, P5 ;  /* 0x0000000104197824 */ /* 0x010fe600028e0609 */
        /* <DEDUP_REMOVED lines=86> */
.L_x_5765:
[----:B------:R-:W-:Y:S05]  /*1c2e0*/  BSYNC.RECONVERGENT B1 ;  /* 0x0000000000017941 */ /* 0x000fea0003800200 */
.L_x_5764:
[----:B------:R-:W2:Y:S01]  /*1c2f0*/  LD.E R136, desc[UR4][R132.64+0xdc] ;  /* 0x0000dc0484887980 */ /* 0x000ea2000c101900 */
[C---:B------:R-:W-:Y:S02]  /*1c300*/  IADD3 R4, PT, PT, R238.reuse, -0x1, RZ ;  /* 0xffffffffee047810 */ /* 0x040fe40007ffe0ff */
[----:B------:R-:W-:Y:S02]  /*1c310*/  IABS R5, R238 ;  /* 0x000000ee00057213 */ /* 0x000fe40000000000 */
[----:B------:R-:W-:Y:S02]  /*1c320*/  IABS R4, R4 ;  /* 0x0000000400047213 */ /* 0x000fe40000000000 */
[----:B------:R-:W-:Y:S02]  /*1c330*/  I2FP.F32.S32 R5, R5 ;  /* 0x0000000500057245 */ /* 0x000fe40000201400 */
[----:B------:R-:W-:Y:S02]  /*1c340*/  I2FP.F32.S32 R4, R4 ;  /* 0x0000000400047245 */ /* 0x000fe40000201400 */
[----:B---3--:R-:W-:Y:S01]  /*1c350*/  IADD3 R7, PT, PT, R238, -0x20, RZ ;  /* 0xffffffe0ee077810 */ /* 0x008fe20007ffe0ff */
        /* <DEDUP_REMOVED lines=25> */
[----:B------:R-:W-:Y:S02]  /*1c4f0*/  IADD3 R5, PT, PT, R238, -0x49, RZ ;  /* 0xffffffb7ee057810 */ /* 0x000fe40007ffe0ff */
[----:B------:R-:W-:Y:S02]  /*1c500*/  IABS R4, R4 ;  /* 0x0000000400047213 */ /* 0x000fe40000000000 */
[----:B------:R-:W-:Y:S02]  /*1c510*/  I2FP.F32.S32 R7, R7 ;  /* 0x0000000700077245 */ /* 0x000fe40000201400 */
[----:B------:R-:W-:Y:S02]  /*1c520*/  I2FP.F32.S32 R4, R4 ;  /* 0x0000000400047245 */ /* 0x000fe40000201400 */
[----:B------:R-:W-:Y:S01]  /*1c530*/  IABS R9, R9 ;  /* 0x0000000900097213 */ /* 0x000fe20000000000 */
[C---:B----4-:R-:W-:Y:S01]  /*1c540*/  FFMA.FTZ R58, -R0.reuse, R7, R185 ;  /* 0x00000007003a7223 */ /* 0x050fe200000101b9 */
[----:B------:R-:W-:Y:S01]  /*1c550*/  IABS R5, R5 ;  /* 0x0000000500057213 */ /* 0x000fe20000000000 */
[CC--:B------:R-:W-:Y:S01]  /*1c560*/  FFMA.FTZ R171, -R0.reuse, R4.reuse, R171 ;  /* 0x0000000400ab7223 */ /* 0x0c0fe200000101ab */
[C---:B------:R-:W-:Y:S01]  /*1c570*/  FFMA.FTZ R165, -R0.reuse, R4, R165 ;  /* 0x0000000400a57223 */ /* 0x040fe200000101a5 */
[----:B------:R-:W-:Y:S01]  /*1c580*/  I2FP.F32.S32 R9, R9 ;  /* 0x0000000900097245 */ /* 0x000fe20000201400 */
[----:B------:R-:W-:Y:S01]  /*1c590*/  FFMA.FTZ R178, -R0, R7, R178 ;  /* 0x0000000700b27223 */ /* 0x000fe200000101b2 */
[C---:B------:R-:W-:Y:S02]  /*1c5a0*/  IADD3 R4, PT, PT, R238.reuse, -0x58, RZ ;  /* 0xffffffa8ee047810 */ /* 0x040fe40007ffe0ff */
[----:B------:R-:W-:Y:S01]  /*1c5b0*/  IADD3 R7, PT, PT, R238, -0x40, RZ ;  /* 0xffffffc0ee077810 */ /* 0x000fe20007ffe0ff */
[C---:B------:R-:W-:Y:S01]  /*1c5c0*/  FFMA.FTZ R200, -R0.reuse, R9, R19 ;  /* 0x0000000900c87223 */ /* 0x040fe20000010113 */
[----:B------:R-:W-:Y:S01]  /*1c5d0*/  I2FP.F32.S32 R5, R5 ;  /* 0x0000000500057245 */ /* 0x000fe20000201400 */
[----:B------:R-:W-:Y:S01]  /*1c5e0*/  FFMA.FTZ R206, -R0, R9, R206 ;  /* 0x0000000900ce7223 */ /* 0x000fe200000101ce */
[----:B------:R-:W-:Y:S02]  /*1c5f0*/  IABS R4, R4 ;  /* 0x0000000400047213 */ /* 0x000fe40000000000 */
[----:B------:R-:W-:Y:S01]  /*1c600*/  IADD3 R8, PT, PT, R238, -0x8, RZ ;  /* 0xfffffff8ee087810 */ /* 0x000fe20007ffe0ff */
[C---:B------:R-:W-:Y:S01]  /*1c610*/  FFMA.FTZ R242, -R0.reuse, R5, R242 ;  /* 0x0000000500f27223 */ /* 0x040fe200000101f2 */
[----:B------:R-:W-:Y:S01]  /*1c620*/  IABS R7, R7 ;  /* 0x0000000700077213 */ /* 0x000fe20000000000 */
[----:B------:R-:W-:Y:S01]  /*1c630*/  FFMA.FTZ R175, -R0, R5, R175 ;  /* 0x0000000500af7223 */ /* 0x000fe200000101af */
[----:B------:R-:W-:Y:S02]  /*1c640*/  IADD3 R9, PT, PT, R238, -0x50, RZ ;  /* 0xffffffb0ee097810 */ /* 0x000fe40007ffe0ff */
[----:B------:R-:W-:Y:S02]  /*1c650*/  I2FP.F32.S32 R5, R4 ;  /* 0x0000000400057245 */ /* 0x000fe40000201400 */
[----:B------:R-:W-:Y:S02]  /*1c660*/  IABS R8, R8 ;  /* 0x0000000800087213 */ /* 0x000fe40000000000 */
[----:B------:R-:W-:Y:S01]  /*1c670*/  I2FP.F32.S32 R7, R7 ;  /* 0x0000000700077245 */ /* 0x000fe20000201400 */
[C---:B------:R-:W-:Y:S01]  /*1c680*/  FFMA.FTZ R186, -R0.reuse, R5, R186 ;  /* 0x0000000500ba7223 */ /* 0x040fe200000101ba */
[----:B------:R-:W-:Y:S01]  /*1c690*/  IABS R9, R9 ;  /* 0x0000000900097213 */ /* 0x000fe20000000000 */
[----:B------:R-:W-:Y:S01]  /*1c6a0*/  FFMA.FTZ R198, -R0, R5, R198 ;  /* 0x0000000500c67223 */ /* 0x000fe200000101c6 */
        /* <DEDUP_REMOVED lines=17> */
[----:B------:R-:W-:Y:S01]  /*1c7c0*/  FFMA.FTZ R180, -R0, R11, R180 ;  /* 0x0000000b00b47223 */ /* 0x000fe200000101b4 */
[----:B------:R-:W-:Y:S02]  /*1c7d0*/  IABS R7, R7 ;  /* 0x0000000700077213 */ /* 0x000fe40000000000 */
[C---:B------:R-:W-:Y:S02]  /*1c7e0*/  IADD3 R9, PT, PT, R238.reuse, -0x61, RZ ;  /* 0xffffff9fee097810 */ /* 0x040fe40007ffe0ff */
[C---:B------:R-:W-:Y:S02]  /*1c7f0*/  IADD3 R4, PT, PT, R238.reuse, -0x69, RZ ;  /* 0xffffff97ee047810 */ /* 0x040fe40007ffe0ff */
[----:B------:R-:W-:Y:S02]  /*1c800*/  IADD3 R48, PT, PT, R238, -0x19, RZ ;  /* 0xffffffe7ee307810 */ /* 0x000fe40007ffe0ff */
[----:B------:R-:W-:Y:S02]  /*1c810*/  I2FP.F32.S32 R5, R5 ;  /* 0x0000000500057245 */ /* 0x000fe40000201400 */
[----:B------:R-:W-:Y:S02]  /*1c820*/  IABS R10, R10 ;  /* 0x0000000a000a7213 */ /* 0x000fe40000000000 */
[----:B------:R-:W-:Y:S01]  /*1c830*/  IABS R8, R8 ;  /* 0x0000000800087213 */ /* 0x000fe20000000000 */
[-C--:B------:R-:W-:Y:S01]  /*1c840*/  FFMA.FTZ R170, -R0, R5.reuse, R170 ;  /* 0x0000000500aa7223 */ /* 0x080fe200000101aa */
[----:B------:R-:W-:Y:S01]  /*1c850*/  IADD3 R50, PT, PT, R238, -0x18, RZ ;  /* 0xffffffe8ee327810 */ /* 0x000fe20007ffe0ff */
[C---:B------:R-:W-:Y:S01]  /*1c860*/  FFMA.FTZ R190, -R0.reuse, R5, R190 ;  /* 0x0000000500be7223 */ /* 0x040fe200000101be */
[----:B------:R-:W-:Y:S02]  /*1c870*/  I2FP.F32.S32 R7, R7 ;  /* 0x0000000700077245 */ /* 0x000fe40000201400 */
[----:B------:R-:W-:Y:S02]  /*1c880*/  IABS R9, R9 ;  /* 0x0000000900097213 */ /* 0x000fe40000000000 */
[----:B------:R-:W-:Y:S01]  /*1c890*/  IABS R4, R4 ;  /* 0x0000000400047213 */ /* 0x000fe20000000000 */
[-C--:B------:R-:W-:Y:S01]  /*1c8a0*/  FFMA.FTZ R192, -R0, R7.reuse, R192 ;  /* 0x0000000700c07223 */ /* 0x080fe200000101c0 */
[----:B------:R-:W-:Y:S01]  /*1c8b0*/  IADD3 R11, PT, PT, R238, -0x48, RZ ;  /* 0xffffffb8ee0b7810 */ /* 0x000fe20007ffe0ff */
[C---:B------:R-:W-:Y:S01]  /*1c8c0*/  FFMA.FTZ R246, -R0.reuse, R7, R246 ;  /* 0x0000000700f67223 */ /* 0x040fe200000101f6 */
[----:B------:R-:W-:Y:S02]  /*1c8d0*/  IABS R48, R48 ;  /* 0x0000003000307213 */ /* 0x000fe40000000000 */
[----:B------:R-:W-:Y:S02]  /*1c8e0*/  I2FP.F32.S32 R10, R10 ;  /* 0x0000000a000a7245 */ /* 0x000fe40000201400 */
[----:B------:R-:W-:Y:S02]  /*1c8f0*/  I2FP.F32.S32 R8, R8 ;  /* 0x0000000800087245 */ /* 0x000fe40000201400 */
[----:B------:R-:W-:Y:S01]  /*1c900*/  IABS R50, R50 ;  /* 0x0000003200327213 */ /* 0x000fe20000000000 */
[----:B------:R-:W-:Y:S01]  /*1c910*/  FFMA.FTZ R59, -R0, R10, R183 ;  /* 0x0000000a003b7223 */ /* 0x000fe200000101b7 */
[----:B------:R-:W-:Y:S01]  /*1c920*/  IADD3 R56, PT, PT, R238, -0x21, RZ ;  /* 0xffffffdfee387810 */ /* 0x000fe20007ffe0ff */
[C---:B------:R-:W-:Y:S01]  /*1c930*/  FFMA.FTZ R57, -R0.reuse, R8, R181 ;  /* 0x0000000800397223 */ /* 0x040fe200000101b5 */
[----:B------:R-:W-:Y:S01]  /*1c940*/  I2FP.F32.S32 R9, R9 ;  /* 0x0000000900097245 */ /* 0x000fe20000201400 */
[C---:B------:R-:W-:Y:S01]  /*1c950*/  FFMA.FTZ R10, -R0.reuse, R10, R153 ;  /* 0x0000000a000a7223 */ /* 0x040fe20000010199 */
[----:B------:R-:W-:Y:S01]  /*1c960*/  I2FP.F32.S32 R5, R4 ;  /* 0x0000000400057245 */ /* 0x000fe20000201400 */
[C---:B------:R-:W-:Y:S01]  /*1c970*/  FFMA.FTZ R8, -R0.reuse, R8, R149 ;  /* 0x0000000800087223 */ /* 0x040fe20000010195 */
[----:B------:R-:W-:Y:S01]  /*1c980*/  IABS R11, R11 ;  /* 0x0000000b000b7213 */ /* 0x000fe20000000000 */
[C---:B------:R-:W-:Y:S01]  /*1c990*/  FFMA.FTZ R168, -R0.reuse, R9, R168 ;  /* 0x0000000900a87223 */ /* 0x040fe200000101a8 */
[----:B------:R-:W-:Y:S01]  /*1c9a0*/  FMNMX3.FTZ R4, R3, R145, R147, !PT ;  /* 0x0000009103047276 */ /* 0x000fe20007810093 */
[----:B------:R-:W-:Y:S01]  /*1c9b0*/  FFMA.FTZ R188, -R0, R9, R188 ;  /* 0x0000000900bc7223 */ /* 0x000fe200000101bc */
[----:B------:R-:W-:Y:S01]  /*1c9c0*/  IADD3 R7, PT, PT, R238, -0x68, RZ ;  /* 0xffffff98ee077810 */ /* 0x000fe20007ffe0ff */
[CC--:B------:R-:W-:Y:S01]  /*1c9d0*/  FFMA.FTZ R160, -R0.reuse, R5.reuse, R160 ;  /* 0x0000000500a07223 */ /* 0x0c0fe200000101a0 */
[----:B------:R-:W-:Y:S01]  /*1c9e0*/  I2FP.F32.S32 R48, R48 ;  /* 0x0000003000307245 */ /* 0x000fe20000201400 */
[C---:B------:R-:W-:Y:S01]  /*1c9f0*/  FFMA.FTZ R172, -R0.reuse, R5, R172 ;  /* 0x0000000500ac7223 */ /* 0x040fe200000101ac */
[----:B------:R-:W-:Y:S02]  /*1ca00*/  I2FP.F32.S32 R50, R50 ;  /* 0x0000003200327245 */ /* 0x000fe40000201400 */
[----:B------:R-:W-:Y:S01]  /*1ca10*/  IABS R56, R56 ;  /* 0x0000003800387213 */ /* 0x000fe20000000000 */
[----:B------:R-:W-:Y:S01]  /*1ca20*/  FFMA.FTZ R64, -R0, R48, R17 ;  /* 0x0000003000407223 */ /* 0x000fe20000010111 */
[----:B------:R-:W-:Y:S01]  /*1ca30*/  IADD3 R12, PT, PT, R238, -0x28, RZ ;  /* 0xffffffd8ee0c7810 */ /* 0x000fe20007ffe0ff */
[C---:B------:R-:W-:Y:S01]  /*1ca40*/  FFMA.FTZ R66, -R0.reuse, R50, R187 ;  /* 0x0000003200427223 */ /* 0x040fe200000101bb */
[----:B------:R-:W-:Y:S01]  /*1ca50*/  I2FP.F32.S32 R11, R11 ;  /* 0x0000000b000b7245 */ /* 0x000fe20000201400 */
[----:B------:R-:W-:Y:S01]  /*1ca60*/  FFMA.FTZ R48, -R0, R48, R13 ;  /* 0x0000003000307223 */ /* 0x000fe2000001010d */
[----:B------:R-:W-:Y:S01]  /*1ca70*/  FMNMX3.FTZ R4, R4, R6, R177, !PT ;  /* 0x0000000604047276 */ /* 0x000fe200078100b1 */
[C---:B------:R-:W-:Y:S01]  /*1ca80*/  FFMA.FTZ R50, -R0.reuse, R50, R179 ;  /* 0x0000003200327223 */ /* 0x040fe200000101b3 */
[----:B------:R-:W-:Y:S01]  /*1ca90*/  IABS R7, R7 ;  /* 0x0000000700077213 */ /* 0x000fe20000000000 */
[----:B------:R-:W-:Y:S01]  /*1caa0*/  FFMA.FTZ R244, -R0, R11, R244 ;  /* 0x0000000b00f47223 */ /* 0x000fe200000101f4 */
[----:B------:R-:W-:Y:S01]  /*1cab0*/  FMNMX3.FTZ R9, R2, R141, R143, !PT ;  /* 0x0000008d02097276 */ /* 0x000fe2000781008f */
[----:B------:R-:W-:Y:S01]  /*1cac0*/  FFMA.FTZ R173, -R0, R11, R173 ;  /* 0x0000000b00ad7223 */ /* 0x000fe200000101ad */
[----:B------:R-:W-:Y:S02]  /*1cad0*/  I2FP.F32.S32 R56, R56 ;  /* 0x0000003800387245 */ /* 0x000fe40000201400 */
[----:B------:R-:W-:Y:S02]  /*1cae0*/  IABS R12, R12 ;  /* 0x0000000c000c7213 */ /* 0x000fe40000000000 */
[----:B------:R-:W-:Y:S01]  /*1caf0*/  FMNMX3.FTZ R13, R4, R59, R57, !PT ;  /* 0x0000003b040d7276 */ /* 0x000fe20007810039 */
[CC--:B------:R-:W-:Y:S01]  /*1cb00*/  FFMA.FTZ R161, -R0.reuse, R56.reuse, R161 ;  /* 0x0000003800a17223 */ /* 0x0c0fe200000101a1 */
[----:B------:R-:W-:Y:S01]  /*1cb10*/  I2FP.F32.S32 R7, R7 ;  /* 0x0000000700077245 */ /* 0x000fe20000201400 */
[----:B------:R-:W-:Y:S01]  /*1cb20*/  FFMA.FTZ R56, -R0, R56, R15 ;  /* 0x0000003800387223 */ /* 0x000fe2000001010f */
[----:B------:R-:W-:Y:S02]  /*1cb30*/  FMNMX3.FTZ R9, R9, R10, R8, !PT ;  /* 0x0000000a09097276 */ /* 0x000fe40007810008 */
[----:B------:R-:W-:Y:S01]  /*1cb40*/  IADD3 R11, PT, PT, R238, -0x59, RZ ;  /* 0xffffffa7ee0b7810 */ /* 0x000fe20007ffe0ff */
[CC--:B------:R-:W-:Y:S01]  /*1cb50*/  FFMA.FTZ R162, -R0.reuse, R7.reuse, R162 ;  /* 0x0000000700a27223 */ /* 0x0c0fe200000101a2 */
[----:B------:R-:W-:Y:S01]  /*1cb60*/  I2FP.F32.S32 R12, R12 ;  /* 0x0000000c000c7245 */ /* 0x000fe20000201400 */
[C---:B------:R-:W-:Y:S01]  /*1cb70*/  FFMA.FTZ R174, -R0.reuse, R7, R174 ;  /* 0x0000000700ae7223 */ /* 0x040fe200000101ae */
[----:B------:R-:W-:Y:S02]  /*1cb80*/  FMNMX3.FTZ R4, R13, R66, R64, !PT ;  /* 0x000000420d047276 */ /* 0x000fe40007810040 */
[----:B------:R-:W-:Y:S01]  /*1cb90*/  FMNMX3.FTZ R9, R9, R50, R48, !PT ;  /* 0x0000003209097276 */ /* 0x000fe20007810030 */
[CC--:B------:R-:W-:Y:S01]  /*1cba0*/  FFMA.FTZ R163, -R0.reuse, R12.reuse, R163 ;  /* 0x0000000c00a37223 */ /* 0x0c0fe200000101a3 */
[----:B------:R-:W-:Y:S01]  /*1cbb0*/  IABS R11, R11 ;  /* 0x0000000b000b7213 */ /* 0x000fe20000000000 */
[----:B------:R-:W-:Y:S01]  /*1cbc0*/  FFMA.FTZ R157, -R0, R12, R157 ;  /* 0x0000000c009d7223 */ /* 0x000fe2000001019d */
[----:B------:R-:W-:Y:S02]  /*1cbd0*/  IADD3 R7, PT, PT, R238, -0x71, RZ ;  /* 0xffffff8fee077810 */ /* 0x000fe40007ffe0ff */
[----:B------:R-:W-:Y:S02]  /*1cbe0*/  FMNMX3.FTZ R4, R4, R178, R161, !PT ;  /* 0x000000b204047276 */ /* 0x000fe400078100a1 */
[----:B------:R-:W-:Y:S02]  /*1cbf0*/  FMNMX3.FTZ R9, R9, R58, R56, !PT ;  /* 0x0000003a09097276 */ /* 0x000fe40007810038 */
[----:B------:R-:W-:Y:S02]  /*1cc00*/  I2FP.F32.S32 R11, R11 ;  /* 0x0000000b000b7245 */ /* 0x000fe40000201400 */
[----:B------:R-:W-:Y:S02]  /*1cc10*/  IABS R7, R7 ;  /* 0x0000000700077213 */ /* 0x000fe40000000000 */
[----:B------:R-:W-:Y:S01]  /*1cc20*/  FMNMX3.FTZ R4, R4, R163, R182, !PT ;  /* 0x000000a304047276 */ /* 0x000fe200078100b6 */
[C---:B------:R-:W-:Y:S01]  /*1cc30*/  FFMA.FTZ R184, -R0.reuse, R11, R184 ;  /* 0x0000000b00b87223 */ /* 0x040fe200000101b8 */
[----:B------:R-:W-:Y:S01]  /*1cc40*/  FMNMX3.FTZ R9, R9, R157, R176, !PT ;  /* 0x0000009d09097276 */ /* 0x000fe200078100b0 */
[----:B------:R-:W-:Y:S01]  /*1cc50*/  FFMA.FTZ R196, -R0, R11, R196 ;  /* 0x0000000b00c47223 */ /* 0x000fe200000101c4 */
[----:B------:R-:W-:Y:S02]  /*1cc60*/  I2FP.F32.S32 R7, R7 ;  /* 0x0000000700077245 */ /* 0x000fe40000201400 */
[----:B------:R-:W-:Y:S02]  /*1cc70*/  IADD3 R11, PT, PT, R238, -0x70, RZ ;  /* 0xffffff90ee0b7810 */ /* 0x000fe40007ffe0ff */
[----:B------:R-:W-:Y:S01]  /*1cc80*/  FMNMX3.FTZ R4, R4, R202, R169, !PT ;  /* 0x000000ca04047276 */ /* 0x000fe200078100a9 */
[C---:B------:R-:W-:Y:S01]  /*1cc90*/  FFMA.FTZ R164, -R0.reuse, R7, R164 ;  /* 0x0000000700a47223 */ /* 0x040fe200000101a4 */
[----:B------:R-:W-:Y:S01]  /*1cca0*/  FMNMX3.FTZ R9, R9, R159, R180, !PT ;  /* 0x0000009f09097276 */ /* 0x000fe200078100b4 */
[----:B------:R-:W-:Y:S01]  /*1ccb0*/  FFMA.FTZ R139, -R0, R7, R139 ;  /* 0x00000007008b7223 */ /* 0x000fe2000001018b */
[----:B------:R-:W-:Y:S02]  /*1ccc0*/  IABS R11, R11 ;  /* 0x0000000b000b7213 */ /* 0x000fe40000000000 */
[----:B------:R-:W-:Y:S02]  /*1ccd0*/  FMNMX3.FTZ R7, R4, R171, R206, !PT ;  /* 0x000000ab04077276 */ /* 0x000fe400078100ce */
[----:B------:R-:W-:Y:S02]  /*1cce0*/  FMNMX3.FTZ R4, R9, R165, R200, !PT ;  /* 0x000000a509047276 */ /* 0x000fe400078100c8 */
[----:B------:R-:W-:Y:S02]  /*1ccf0*/  IADD3 R5, PT, PT, R238, -0x78, RZ ;  /* 0xffffff88ee057810 */ /* 0x000fe40007ffe0ff */
[----:B------:R-:W-:Y:S02]  /*1cd00*/  I2FP.F32.S32 R11, R11 ;  /* 0x0000000b000b7245 */ /* 0x000fe40000201400 */
[----:B------:R-:W-:Y:S02]  /*1cd10*/  IABS R5, R5 ;  /* 0x0000000500057213 */ /* 0x000fe40000000000 */
[----:B------:R-:W-:Y:S01]  /*1cd20*/  FMNMX3.FTZ R4, R4, R167, R204, !PT ;  /* 0x000000a704047276 */ /* 0x000fe200078100cc */
[CC--:B------:R-:W-:Y:S01]  /*1cd30*/  FFMA.FTZ R166, -R0.reuse, R11.reuse, R166 ;  /* 0x0000000b00a67223 */ /* 0x0c0fe200000101a6 */
[----:B------:R-:W-:Y:S01]  /*1cd40*/  FFMA.FTZ R140, -R0, R11, R140 ;  /* 0x0000000b008c7223 */ /* 0x000fe2000001018c */
[----:B------:R-:W-:Y:S02]  /*1cd50*/  I2FP.F32.S32 R5, R5 ;  /* 0x0000000500057245 */ /* 0x000fe40000201400 */
[----:B------:R-:W-:Y:S02]  /*1cd60*/  FMNMX3.FTZ R11, R4, R173, R175, !PT ;  /* 0x000000ad040b7276 */ /* 0x000fe400078100af */
[----:B------:R-:W-:Y:S01]  /*1cd70*/  IADD3 R12, PT, PT, R238, -0x81, RZ ;  /* 0xffffff7fee0c7810 */ /* 0x000fe20007ffe0ff */
[CC--:B------:R-:W-:Y:S01]  /*1cd80*/  FFMA.FTZ R158, -R0.reuse, R5.reuse, R158 ;  /* 0x00000005009e7223 */ /* 0x0c0fe2000001019e */
[----:B------:R-:W-:Y:S01]  /*1cd90*/  FMNMX3.FTZ R11, R11, R248, R246, !PT ;  /* 0x000000f80b0b7276 */ /* 0x000fe200078100f6 */
[----:B------:R-:W-:Y:S01]  /*1cda0*/  FFMA.FTZ R138, -R0, R5, R138 ;  /* 0x00000005008a7223 */ /* 0x000fe2000001018a */
[C---:B------:R-:W-:Y:S02]  /*1cdb0*/  IADD3 R5, PT, PT, R238.reuse, -0x79, RZ ;  /* 0xffffff87ee057810 */ /* 0x040fe40007ffe0ff */
[----:B------:R-:W-:Y:S02]  /*1cdc0*/  FMNMX3.FTZ R11, R11, R198, R196, !PT ;  /* 0x000000c60b0b7276 */ /* 0x000fe400078100c4 */
[----:B------:R-:W-:Y:S02]  /*1cdd0*/  IADD3 R9, PT, PT, R238, -0x80, RZ ;  /* 0xffffff80ee097810 */ /* 0x000fe40007ffe0ff */
[----:B------:R-:W-:Y:S02]  /*1cde0*/  IABS R5, R5 ;  /* 0x0000000500057213 */ /* 0x000fe40000000000 */
        /* <DEDUP_REMOVED lines=20> */
[----:B------:R-:W-:Y:S01]  /*1cf30*/  SHFL.BFLY PT, R9, R14, 0x2, 0x1f ;  /* 0x0c401f000e097f89 */ /* 0x000fe200000e0000 */
[----:B------:R-:W-:Y:S02]  /*1cf40*/  FMNMX3.FTZ R4, R7, R162, R160, !PT ;  /* 0x000000a207047276 */ /* 0x000fe400078100a0 */
[----:B------:R-:W-:Y:S02]  /*1cf50*/  IADD3 R239, PT, PT, R239, -0x80, RZ ;  /* 0xffffff80efef7810 */ /* 0x000fe40007ffe0ff */
[----:B------:R-:W-:Y:S02]  /*1cf60*/  FMNMX3.FTZ R4, R4, R140, R139, !PT ;  /* 0x0000008c04047276 */ /* 0x000fe4000781008b */
[----:B------:R-:W-:Y:S02]  /*1cf70*/  IADD3 R238, PT, PT, R238, 0x80, RZ ;  /* 0x00000080eeee7810 */ /* 0x000fe40007ffe0ff */
[----:B------:R-:W-:Y:S05]  /*1cf80*/  FMNMX3.FTZ R7, R4, R138, R137, !PT ;  /* 0x0000008a04077276 */ /* 0x000fea0007810089 */
[----:B------:R-:W1:Y:S02]  /*1cf90*/  SHFL.BFLY PT, R4, R7, 0x2, 0x1f ;  /* 0x0c401f0007047f89 */ /* 0x000e6400000e0000 */
[----:B-1----:R-:W-:Y:S02]  /*1cfa0*/  FMNMX.FTZ R5, R7, R4, !PT ;  /* 0x0000000407057209 */ /* 0x002fe40007810000 */
[----:B------:R-:W-:Y:S04]  /*1cfb0*/  FMNMX.FTZ R12, R14, R9, !PT ;  /* 0x000000090e0c7209 */ /* 0x000fe80007810000 */
[----:B------:R-:W1:Y:S08]  /*1cfc0*/  SHFL.BFLY PT, R134, R5, 0x1, 0x1f ;  /* 0x0c201f0005867f89 */ /* 0x000e7000000e0000 */
[----:B------:R-:W3:Y:S01]  /*1cfd0*/  SHFL.BFLY PT, R135, R12, 0x1, 0x1f ;  /* 0x0c201f000c877f89 */ /* 0x000ee200000e0000 */
[----:B-1----:R-:W-:Y:S02]  /*1cfe0*/  FMNMX.FTZ R134, R5, R134, !PT ;  /* 0x0000008605867209 */ /* 0x002fe40007810000 */
[----:B---3--:R-:W-:Y:S03]  /*1cff0*/  FMNMX.FTZ R135, R12, R135, !PT ;  /* 0x000000870c877209 */ /* 0x008fe60007810000 */
[----:B--2---:R-:W-:Y:S01]  /*1d000*/  FMUL.FTZ R153, R136, R134 ;  /* 0x0000008688997220 */ /* 0x004fe20000410000 */
[----:B------:R-:W-:Y:S01]  /*1d010*/  FADD.FTZ R3, -R134, R3 ;  /* 0x0000000386037221 */ /* 0x000fe20000010100 */
[C---:B------:R-:W-:Y:S01]  /*1d020*/  FSETP.NEU.FTZ.AND P0, PT, R135.reuse, -INF , PT ;  /* 0xff8000008700780b */ /* 0x040fe20003f1d000 */
[C---:B------:R-:W-:Y:S02]  /*1d030*/  FMUL.FTZ R155, R136.reuse, R135 ;  /* 0x00000087889b7220 */ /* 0x040fe40000410000 */
[C---:B------:R-:W-:Y:S01]  /*1d040*/  FMUL.FTZ R4, R136.reuse, R3 ;  /* 0x0000000388047220 */ /* 0x040fe20000410000 */
[----:B------:R-:W-:Y:S02]  /*1d050*/  FADD.FTZ R3, -R135, R2 ;  /* 0x0000000287037221 */ /* 0x000fe40000010100 */
[----:B------:R-:W-:Y:S02]  /*1d060*/  FSEL R155, R155, RZ, P0 ;  /* 0x000000ff9b9b7208 */ /* 0x000fe40000000000 */
[----:B------:R-:W-:Y:S01]  /*1d070*/  FMUL.FTZ R5, R136, R3 ;  /* 0x0000000388057220 */ /* 0x000fe20000410000 */
[----:B------:R-:W-:Y:S01]  /*1d080*/  FSETP.NEU.FTZ.AND P0, PT, R134, -INF , PT ;  /* 0xff8000008600780b */ /* 0x000fe20003f1d000 */
[----:B------:R-:W1:Y:S01]  /*1d090*/  MUFU.EX2 R2, R4 ;  /* 0x0000000400027308 */ /* 0x000e620000000800 */
[-CC-:B------:R-:W-:Y:S01]  /*1d0a0*/  FFMA.FTZ R148, R143, R136.reuse, -R155.reuse ;  /* 0x000000888f947223 */ /* 0x180fe2000001089b */
[----:B------:R-:W-:Y:S01]  /*1d0b0*/  LEA R143, R215, UR6, 0x1 ;  /* 0x00000006d78f7c11 */ /* 0x000fe2000f8e08ff */
[-CC-:B------:R-:W-:Y:S01]  /*1d0c0*/  FFMA.FTZ R150, R141, R136.reuse, -R155.reuse ;  /* 0x000000888d967223 */ /* 0x180fe2000001089b */
[----:B------:R-:W-:Y:S01]  /*1d0d0*/  FSEL R153, R153, RZ, P0 ;  /* 0x000000ff99997208 */ /* 0x000fe20000000000 */
[-C--:B------:R-:W-:Y:S01]  /*1d0e0*/  FFMA.FTZ R146, R8, R136.reuse, -R155 ;  /* 0x0000008808927223 */ /* 0x080fe2000001089b */
[----:B------:R-:W-:Y:S01]  /*1d0f0*/  IADD3 R142, PT, PT, R214, R143, RZ ;  /* 0x0000008fd68e7210 */ /* 0x000fe20007ffe0ff */
[----:B------:R-:W2:Y:S03]  /*1d100*/  LDSM.16.MT88.4 R12, [R143+0xc000] ;  /* 0x00c000008f0c783b */ /* 0x000ea60000004200 */
[----:B------:R-:W3:Y:S01]  /*1d110*/  MUFU.EX2 R3, R5 ;  /* 0x0000000500037308 */ /* 0x000ee20000000800 */
[-CC-:B------:R-:W-:Y:S01]  /*1d120*/  FFMA.FTZ R152, R147, R136.reuse, -R153.reuse ;  /* 0x0000008893987223 */ /* 0x180fe20000010899 */
[-C--:B------:R-:W-:Y:S01]  /*1d130*/  FFMA.FTZ R149, R145, R136.reuse, -R153 ;  /* 0x0000008891957223 */ /* 0x080fe20000010899 */
[-C--:B------:R-:W-:Y:S01]  /*1d140*/  FFMA.FTZ R147, R10, R136.reuse, -R155 ;  /* 0x000000880a937223 */ /* 0x080fe2000001089b */
[-CC-:B------:R-:W-:Y:S01]  /*1d150*/  FFMA.FTZ R145, R6, R136.reuse, -R153.reuse ;  /* 0x0000008806917223 */ /* 0x180fe20000010899 */
[----:B------:R-:W-:Y:S01]  /*1d160*/  FFMA.FTZ R144, R177, R136, -R153 ;  /* 0x00000088b1907223 */ /* 0x000fe20000010899 */
[C---:B------:R-:W-:Y:S01]  /*1d170*/  IADD3 R8, PT, PT, R143.reuse, 0xc000, RZ ;  /* 0x0000c0008f087810 */ /* 0x040fe20007ffe0ff */
[----:B------:R-:W4:Y:S03]  /*1d180*/  LDSM.16.MT88.4 R20, [R142+0xc000] ;  /* 0x00c000008e14783b */ /* 0x000f260000004200 */
[----:B------:R-:W-:Y:S01]  /*1d190*/  MUFU.EX2 R146, R146 ;  /* 0x0000009200927308 */ /* 0x000fe20000000800 */
[----:B------:R-:W-:Y:S01]  /*1d1a0*/  IADD3 R141, PT, PT, R143, 0xc040, RZ ;  /* 0x0000c0408f8d7810 */ /* 0x000fe20007ffe0ff */
[----:B-1----:R-:W-:Y:S01]  /*1d1b0*/  FMUL.FTZ R6, R2, R130 ;  /* 0x0000008202067220 */ /* 0x002fe20000410000 */
[----:B------:R-:W-:Y:S01]  /*1d1c0*/  @P2 IADD3 R141, PT, PT, R8, -0x40, RZ ;  /* 0xffffffc0088d2810 */ /* 0x000fe20007ffe0ff */
[C---:B------:R-:W-:Y:S01]  /*1d1d0*/  FMUL.FTZ R7, R2.reuse, R131 ;  /* 0x0000008302077220 */ /* 0x040fe20000410000 */
[C---:B------:R-:W-:Y:S01]  /*1d1e0*/  FMUL.FTZ R10, R2.reuse, R126 ;  /* 0x0000007e020a7220 */ /* 0x040fe20000410000 */
[----:B------:R-:W-:Y:S01]  /*1d1f0*/  FMUL.FTZ R11, R2, R127 ;  /* 0x0000007f020b7220 */ /* 0x000fe20000410000 */
[----:B------:R-:W-:Y:S03]  /*1d200*/  IADD3 R214, PT, PT, R214, R141, RZ ;  /* 0x0000008dd6d67210 */ /* 0x000fe60007ffe0ff */
[----:B------:R-:W-:Y:S01]  /*1d210*/  MUFU.EX2 R150, R150 ;  /* 0x0000009600967308 */ /* 0x000fe20000000800 */
[----:B------:R-:W1:Y:S01]  /*1d220*/  LDSM.16.MT88.4 R28, [R141] ;  /* 0x000000008d1c783b */ /* 0x000e620000004200 */
[C---:B---3--:R-:W-:Y:S01]  /*1d230*/  FMUL.FTZ R4, R3.reuse, R128 ;  /* 0x0000008003047220 */ /* 0x048fe20000410000 */
[C---:B------:R-:W-:Y:S01]  /*1d240*/  FMUL.FTZ R5, R3.reuse, R129 ;  /* 0x0000008103057220 */ /* 0x040fe20000410000 */
[C---:B------:R-:W-:Y:S01]  /*1d250*/  FMUL.FTZ R8, R3.reuse, R124 ;  /* 0x0000007c03087220 */ /* 0x040fe20000410000 */
[C---:B------:R-:W-:Y:S01]  /*1d260*/  FMUL.FTZ R9, R3.reuse, R125 ;  /* 0x0000007d03097220 */ /* 0x040fe20000410000 */
[C---:B------:R-:W-:Y:S01]  /*1d270*/  FMUL.FTZ R18, R2.reuse, R118 ;  /* 0x0000007602127220 */ /* 0x040fe20000410000 */
[C---:B------:R-:W-:Y:S03]  /*1d280*/  FMUL.FTZ R19, R2.reuse, R119 ;  /* 0x0000007702137220 */ /* 0x040fe60000410000 */
[----:B------:R-:W3:Y:S01]  /*1d290*/  MUFU.EX2 R148, R148 ;  /* 0x0000009400947308 */ /* 0x000ee20000000800 */
[----:B------:R-:W5:Y:S01]  /*1d2a0*/  LDSM.16.MT88.4 R36, [R214] ;  /* 0x00000000d624783b */ /* 0x000f620000004200 */
[C---:B------:R-:W-:Y:S01]  /*1d2b0*/  FMUL.FTZ R16, R3.reuse, R116 ;  /* 0x0000007403107220 */ /* 0x040fe20000410000 */
[C---:B------:R-:W-:Y:S01]  /*1d2c0*/  FMUL.FTZ R17, R3.reuse, R117 ;  /* 0x0000007503117220 */ /* 0x040fe20000410000 */
[C---:B------:R-:W-:Y:S01]  /*1d2d0*/  FMUL.FTZ R26, R2.reuse, R110 ;  /* 0x0000006e021a7220 */ /* 0x040fe20000410000 */
[C---:B------:R-:W-:Y:S01]  /*1d2e0*/  FMUL.FTZ R27, R2.reuse, R111 ;  /* 0x0000006f021b7220 */ /* 0x040fe20000410000 */
[C---:B------:R-:W-:Y:S01]  /*1d2f0*/  FMUL.FTZ R24, R3.reuse, R108 ;  /* 0x0000006c03187220 */ /* 0x040fe20000410000 */
[C---:B------:R-:W-:Y:S03]  /*1d300*/  FMUL.FTZ R25, R3.reuse, R109 ;  /* 0x0000006d03197220 */ /* 0x040fe60000410000 */
[----:B------:R-:W-:Y:S01]  /*1d310*/  MUFU.EX2 R149, R149 ;  /* 0x0000009500957308 */ /* 0x000fe20000000800 */
[----:B------:R-:W5:Y:S01]  /*1d320*/  LDSM.16.MT88.4 R44, [R143+0x10000] ;  /* 0x010000008f2c783b */ /* 0x000f620000004200 */
[C---:B------:R-:W-:Y:S01]  /*1d330*/  FMUL.FTZ R34, R2.reuse, R102 ;  /* 0x0000006602227220 */ /* 0x040fe20000410000 */
[C---:B------:R-:W-:Y:S01]  /*1d340*/  FMUL.FTZ R35, R2.reuse, R103 ;  /* 0x0000006702237220 */ /* 0x040fe20000410000 */
[C---:B------:R-:W-:Y:S01]  /*1d350*/  FMUL.FTZ R32, R3.reuse, R100 ;  /* 0x0000006403207220 */ /* 0x040fe20000410000 */
[C---:B------:R-:W-:Y:S01]  /*1d360*/  FMUL.FTZ R33, R3.reuse, R101 ;  /* 0x0000006503217220 */ /* 0x040fe20000410000 */
[C---:B------:R-:W-:Y:S01]  /*1d370*/  FMUL.FTZ R42, R2.reuse, R94 ;  /* 0x0000005e022a7220 */ /* 0x040fe20000410000 */
[----:B------:R-:W-:Y:S03]  /*1d380*/  FMUL.FTZ R43, R2, R95 ;  /* 0x0000005f022b7220 */ /* 0x000fe60000410000 */
[----:B------:R-:W2:Y:S01]  /*1d390*/  MUFU.EX2 R152, R152 ;  /* 0x0000009800987308 */ /* 0x000ea20000000800 */
[----:B---3--:R-:W-:Y:S01]  /*1d3a0*/  F2FP.BF16.F32.PACK_AB R128, R148, R150 ;  /* 0x000000969480723e */ /* 0x008fe200000010ff */
[----:B------:R-:W3:Y:S01]  /*1d3b0*/  LDSM.16.MT88.4 R52, [R142+0x10000] ;  /* 0x010000008e34783b */ /* 0x000ee20000004200 */
[C---:B------:R-:W-:Y:S01]  /*1d3c0*/  FMUL.FTZ R40, R3.reuse, R92 ;  /* 0x0000005c03287220 */ /* 0x040fe20000410000 */
[C---:B------:R-:W-:Y:S01]  /*1d3d0*/  FMUL.FTZ R41, R3.reuse, R93 ;  /* 0x0000005d03297220 */ /* 0x040fe20000410000 */
[C---:B------:R-:W-:Y:S01]  /*1d3e0*/  FMUL.FTZ R51, R2.reuse, R87 ;  /* 0x0000005702337220 */ /* 0x040fe20000410000 */
[C---:B------:R-:W-:Y:S01]  /*1d3f0*/  FMUL.FTZ R49, R3.reuse, R85 ;  /* 0x0000005503317220 */ /* 0x040fe20000410000 */
[----:B------:R-:W-:Y:S03]  /*1d400*/  FMUL.FTZ R67, R2, R71 ;  /* 0x0000004702437220 */ /* 0x000fe60000410000 */
[----:B------:R-:W4:Y:S01]  /*1d410*/  MUFU.EX2 R147, R147 ;  /* 0x0000009300937308 */ /* 0x000f220000000800 */
[----:B------:R-:W-:Y:S01]  /*1d420*/  FMUL.FTZ R65, R3, R69 ;  /* 0x0000004503417220 */ /* 0x000fe20000410000 */
[----:B------:R-:W3:Y:S01]  /*1d430*/  LDSM.16.MT88.4 R60, [R141+0x4000] ;  /* 0x004000008d3c783b */ /* 0x000ee20000004200 */
[-CC-:B------:R-:W-:Y:S01]  /*1d440*/  FFMA.FTZ R157, R157, R136.reuse, -R155.reuse ;  /* 0x000000889d9d7223 */ /* 0x180fe2000001089b */
[-C--:B------:R-:W-:Y:S01]  /*1d450*/  FFMA.FTZ R176, R176, R136.reuse, -R155 ;  /* 0x00000088b0b07223 */ /* 0x080fe2000001089b */
[-CC-:B------:R-:W-:Y:S01]  /*1d460*/  FFMA.FTZ R178, R178, R136.reuse, -R153.reuse ;  /* 0x00000088b2b27223 */ /* 0x180fe20000010899 */
[-C--:B------:R-:W-:Y:S01]  /*1d470*/  FFMA.FTZ R161, R161, R136.reuse, -R153 ;  /* 0x00000088a1a17223 */ /* 0x080fe20000010899 */
[-C--:B------:R-:W-:Y:S03]  /*1d480*/  FFMA.FTZ R159, R159, R136.reuse, -R155 ;  /* 0x000000889f9f7223 */ /* 0x080fe6000001089b */
[----:B------:R-:W-:Y:S01]  /*1d490*/  MUFU.EX2 R145, R145 ;  /* 0x0000009100917308 */ /* 0x000fe20000000800 */
[----:B--2---:R-:W-:Y:S01]  /*1d4a0*/  F2FP.BF16.F32.PACK_AB R129, R152, R149 ;  /* 0x000000959881723e */ /* 0x004fe200000010ff */
[----:B------:R-:W-:Y:S01]  /*1d4b0*/  LDSM.16.MT88.4 R92, [R142+0xd000] ;  /* 0x00d000008e5c783b */ /* 0x000fe20000004200 */
[----:B------:R-:W-:Y:S01]  /*1d4c0*/  FFMA.FTZ R149, R2, R243, R149 ;  /* 0x000000f302957223 */ /* 0x000fe20000010095 */
[-C--:B------:R-:W-:Y:S01]  /*1d4d0*/  FFMA.FTZ R180, R180, R136.reuse, -R155 ;  /* 0x00000088b4b47223 */ /* 0x080fe2000001089b */
[-CC-:B------:R-:W-:Y:S01]  /*1d4e0*/  FFMA.FTZ R163, R163, R136.reuse, -R153.reuse ;  /* 0x00000088a3a37223 */ /* 0x180fe20000010899 */
[-C--:B------:R-:W-:Y:S01]  /*1d4f0*/  FFMA.FTZ R182, R182, R136.reuse, -R153 ;  /* 0x00000088b6b67223 */ /* 0x080fe20000010899 */
[-CC-:B------:R-:W-:Y:S03]  /*1d500*/  FFMA.FTZ R165, R165, R136.reuse, -R155.reuse ;  /* 0x00000088a5a57223 */ /* 0x180fe6000001089b */
[----:B------:R-:W2:Y:S01]  /*1d510*/  MUFU.EX2 R144, R144 ;  /* 0x0000009000907308 */ /* 0x000ea20000000800 */
[----:B----4-:R-:W-:Y:S01]  /*1d520*/  F2FP.BF16.F32.PACK_AB R130, R146, R147 ;  /* 0x000000939282723e */ /* 0x010fe200000010ff */
[----:B------:R-:W-:Y:S01]  /*1d530*/  LDSM.16.MT88.4 R124, [R143+0xf800] ;  /* 0x00f800008f7c783b */ /* 0x000fe20000004200 */
[-C--:B------:R-:W-:Y:S01]  /*1d540*/  FFMA.FTZ R200, R200, R136.reuse, -R155 ;  /* 0x00000088c8c87223 */ /* 0x080fe2000001089b */
[-CC-:B------:R-:W-:Y:S01]  /*1d550*/  FFMA.FTZ R202, R202, R136.reuse, -R153.reuse ;  /* 0x00000088caca7223 */ /* 0x180fe20000010899 */
[-C--:B------:R-:W-:Y:S01]  /*1d560*/  FFMA.FTZ R169, R169, R136.reuse, -R153 ;  /* 0x00000088a9a97223 */ /* 0x080fe20000010899 */
[-CC-:B------:R-:W-:Y:S01]  /*1d570*/  FFMA.FTZ R167, R167, R136.reuse, -R155.reuse ;  /* 0x00000088a7a77223 */ /* 0x180fe2000001089b */
[-C--:B------:R-:W-:Y:S03]  /*1d580*/  FFMA.FTZ R204, R204, R136.reuse, -R155 ;  /* 0x00000088cccc7223 */ /* 0x080fe6000001089b */
[----:B------:R-:W-:Y:S01]  /*1d590*/  MUFU.EX2 R157, R157 ;  /* 0x0000009d009d7308 */ /* 0x000fe20000000800 */
[-CC-:B------:R-:W-:Y:S01]  /*1d5a0*/  FFMA.FTZ R171, R171, R136.reuse, -R153.reuse ;  /* 0x00000088abab7223 */ /* 0x180fe20000010899 */
[----:B------:R-:W-:Y:S01]  /*1d5b0*/  LDSM.16.MT88.4 R116, [R142+0xf800] ;  /* 0x00f800008e74783b */ /* 0x000fe20000004200 */
[-C--:B------:R-:W-:Y:S01]  /*1d5c0*/  FFMA.FTZ R206, R206, R136.reuse, -R153 ;  /* 0x00000088cece7223 */ /* 0x080fe20000010899 */
[-CC-:B------:R-:W-:Y:S01]  /*1d5d0*/  FFMA.FTZ R216, R175, R136.reuse, -R155.reuse ;  /* 0x00000088afd87223 */ /* 0x180fe2000001089b */
[-C--:B------:R-:W-:Y:S01]  /*1d5e0*/  FFMA.FTZ R173, R173, R136.reuse, -R155 ;  /* 0x00000088adad7223 */ /* 0x080fe2000001089b */
[-CC-:B------:R-:W-:Y:S01]  /*1d5f0*/  FFMA.FTZ R175, R252, R136.reuse, -R153.reuse ;  /* 0x00000088fcaf7223 */ /* 0x180fe20000010899 */
[-C--:B------:R-:W-:Y:S03]  /*1d600*/  FFMA.FTZ R250, R250, R136.reuse, -R153 ;  /* 0x00000088fafa7223 */ /* 0x080fe60000010899 */
[----:B------:R-:W-:Y:S01]  /*1d610*/  MUFU.EX2 R176, R176 ;  /* 0x000000b000b07308 */ /* 0x000fe20000000800 */
[----:B--2---:R-:W-:Y:S01]  /*1d620*/  F2FP.BF16.F32.PACK_AB R131, R144, R145 ;  /* 0x000000919083723e */ /* 0x004fe200000010ff */
[----:B------:R-:W-:Y:S01]  /*1d630*/  LDSM.16.MT88.4 R108, [R141+0x3800] ;  /* 0x003800008d6c783b */ /* 0x000fe20000004200 */
[-CC-:B------:R-:W-:Y:S01]  /*1d640*/  FFMA.FTZ R177, R248, R136.reuse, -R155.reuse ;  /* 0x00000088f8b17223 */ /* 0x180fe2000001089b */
[-C--:B------:R-:W-:Y:S01]  /*1d650*/  FFMA.FTZ R246, R246, R136.reuse, -R155 ;  /* 0x00000088f6f67223 */ /* 0x080fe2000001089b */
[-CC-:B------:R-:W-:Y:S01]  /*1d660*/  FFMA.FTZ R179, R244, R136.reuse, -R153.reuse ;  /* 0x00000088f4b37223 */ /* 0x180fe20000010899 */
[-C--:B------:R-:W-:Y:S01]  /*1d670*/  FFMA.FTZ R242, R242, R136.reuse, -R153 ;  /* 0x00000088f2f27223 */ /* 0x080fe20000010899 */
[--C-:B------:R-:W-:Y:S01]  /*1d680*/  FFMA.FTZ R181, R198, R136, -R155.reuse ;  /* 0x00000088c6b57223 */ /* 0x100fe2000001089b */
[C---:B------:R-:W-:Y:S02]  /*1d690*/  HMMA.16816.F32.BF16 R4, R128.reuse, R12, R4 ;  /* 0x0000000c8004723c */ /* 0x040fe40000041804 */
[----:B------:R-:W-:Y:S01]  /*1d6a0*/  MUFU.EX2 R178, R178 ;  /* 0x000000b200b27308 */ /* 0x000fe20000000800 */
[----:B------:R-:W-:Y:S02]  /*1d6b0*/  LDSM.16.MT88.4 R100, [R214+0x3800] ;  /* 0x00380000d664783b */ /* 0x000fe40000004200 */
[C---:B------:R-:W-:Y:S01]  /*1d6c0*/  FMUL.FTZ R12, R3.reuse, R120 ;  /* 0x00000078030c7220 */ /* 0x040fe20000410000 */
[C---:B------:R-:W-:Y:S01]  /*1d6d0*/  FMUL.FTZ R13, R3.reuse, R121 ;  /* 0x00000079030d7220 */ /* 0x040fe20000410000 */
[----:B------:R-:W-:Y:S01]  /*1d6e0*/  FFMA.FTZ R196, R196, R136, -R155 ;  /* 0x00000088c4c47223 */ /* 0x000fe2000001089b */
[C---:B------:R-:W-:Y:S04]  /*1d6f0*/  HMMA.16816.F32.BF16 R8, R128.reuse, R14, R8 ;  /* 0x0000000e8008723c */ /* 0x040fe80000041808 */
[----:B------:R-:W-:Y:S01]  /*1d700*/  MUFU.EX2 R161, R161 ;  /* 0x000000a100a17308 */ /* 0x000fe20000000800 */
[C---:B------:R-:W-:Y:S01]  /*1d710*/  FMUL.FTZ R14, R2.reuse, R122 ;  /* 0x0000007a020e7220 */ /* 0x040fe20000410000 */
[----:B------:R-:W-:Y:S01]  /*1d720*/  FMUL.FTZ R15, R2, R123 ;  /* 0x0000007b020f7220 */ /* 0x000fe20000410000 */
[-CC-:B------:R-:W-:Y:S01]  /*1d730*/  FFMA.FTZ R183, R194, R136.reuse, -R153.reuse ;  /* 0x00000088c2b77223 */ /* 0x180fe20000010899 */
[-C--:B------:R-:W-:Y:S01]  /*1d740*/  FFMA.FTZ R192, R192, R136.reuse, -R153 ;  /* 0x00000088c0c07223 */ /* 0x080fe20000010899 */
[-CC-:B------:R-:W-:Y:S01]  /*1d750*/  FFMA.FTZ R185, R190, R136.reuse, -R155.reuse ;  /* 0x00000088beb97223 */ /* 0x180fe2000001089b */
[-C--:B------:R-:W-:Y:S04]  /*1d760*/  FFMA.FTZ R188, R188, R136.reuse, -R155 ;  /* 0x00000088bcbc7223 */ /* 0x080fe8000001089b */
[----:B------:R-:W-:Y:S01]  /*1d770*/  MUFU.EX2 R159, R159 ;  /* 0x0000009f009f7308 */ /* 0x000fe20000000800 */
[--C-:B------:R-:W-:Y:S01]  /*1d780*/  FFMA.FTZ R186, R186, R136, -R153.reuse ;  /* 0x00000088baba7223 */ /* 0x100fe20000010899 */
[C---:B------:R-:W-:Y:S03]  /*1d790*/  HMMA.16816.F32.BF16 R12, R128.reuse, R20, R12 ;  /* 0x00000014800c723c */ /* 0x040fe6000004180c */
[C---:B------:R-:W-:Y:S01]  /*1d7a0*/  FMUL.FTZ R20, R3.reuse, R112 ;  /* 0x0000007003147220 */ /* 0x040fe20000410000 */
[C---:B------:R-:W-:Y:S01]  /*1d7b0*/  FMUL.FTZ R21, R3.reuse, R113 ;  /* 0x0000007103157220 */ /* 0x040fe20000410000 */
        /* <DEDUP_REMOVED lines=10> */
[-CC-:B------:R-:W-:Y:S01]  /*1d860*/  FFMA.FTZ R166, R166, R136.reuse, -R155.reuse ;  /* 0x00000088a6a67223 */ /* 0x180fe2000001089b */
[--C-:B------:R-:W-:Y:S01]  /*1d870*/  FFMA.FTZ R193, R164, R136, -R155.reuse ;  /* 0x00000088a4c17223 */ /* 0x100fe2000001089b */
[C---:B-1----:R-:W-:Y:S03]  /*1d880*/  HMMA.16816.F32.BF16 R20, R128.reuse, R28, R20 ;  /* 0x0000001c8014723c */ /* 0x042fe60000041814 */
        /* <DEDUP_REMOVED lines=27> */
[----:B------:R-:W1:Y:S01]  /*1da40*/  LDSM.16.MT88.4 R84, [R214+0x4000] ;  /* 0x00400000d654783b */ /* 0x000e620000004200 */
[----:B------:R-:W-:Y:S01]  /*1da50*/  FMUL.FTZ R59, R2, R79 ;  /* 0x0000004f023b7220 */ /* 0x000fe20000410000 */
[----:B------:R-:W-:Y:S01]  /*1da60*/  FFMA.FTZ R99, R58, R136, -R155 ;  /* 0x000000883a637223 */ /* 0x000fe2000001089b */
[----:B------:R-:W-:Y:S01]  /*1da70*/  FMUL.FTZ R58, R2, R78 ;  /* 0x0000004e023a7220 */ /* 0x000fe20000410000 */
[C---:B------:R-:W-:Y:S01]  /*1da80*/  HMMA.16816.F32.BF16 R36, R128.reuse, R44, R36 ;  /* 0x0000002c8024723c */ /* 0x040fe20000041824 */
[----:B------:R-:W-:Y:S02]  /*1da90*/  MUFU.EX2 R96, R96 ;  /* 0x0000006000607308 */ /* 0x000fe40000000800 */
[C---:B------:R-:W-:Y:S01]  /*1daa0*/  FMUL.FTZ R44, R3.reuse, R88 ;  /* 0x00000058032c7220 */ /* 0x040fe20000410000 */
[----:B------:R-:W2:Y:S01]  /*1dab0*/  LDSM.16.MT88.4 R76, [R143+0xc800] ;  /* 0x00c800008f4c783b */ /* 0x000ea20000004200 */
[----:B------:R-:W-:Y:S01]  /*1dac0*/  FMUL.FTZ R45, R3, R89 ;  /* 0x00000059032d7220 */ /* 0x000fe20000410000 */
[-CC-:B------:R-:W-:Y:S01]  /*1dad0*/  FFMA.FTZ R162, R162, R136.reuse, -R153.reuse ;  /* 0x00000088a2a27223 */ /* 0x180fe20000010899 */
[----:B------:R-:W-:Y:S01]  /*1dae0*/  FFMA.FTZ R195, R160, R136, -R153 ;  /* 0x00000088a0c37223 */ /* 0x000fe20000010899 */
[C---:B------:R-:W-:Y:S03]  /*1daf0*/  HMMA.16816.F32.BF16 R40, R128.reuse, R46, R40 ;  /* 0x0000002e8028723c */ /* 0x040fe60000041828 */
[----:B------:R-:W4:Y:S01]  /*1db00*/  MUFU.EX2 R97, R97 ;  /* 0x0000006100617308 */ /* 0x000f220000000800 */
[C---:B------:R-:W-:Y:S01]  /*1db10*/  FMUL.FTZ R46, R2.reuse, R90 ;  /* 0x0000005a022e7220 */ /* 0x040fe20000410000 */
[----:B------:R-:W-:Y:S01]  /*1db20*/  FMUL.FTZ R47, R2, R91 ;  /* 0x0000005b022f7220 */ /* 0x000fe20000410000 */
[-CC-:B------:R-:W-:Y:S01]  /*1db30*/  FFMA.FTZ R158, R158, R136.reuse, -R155.reuse ;  /* 0x000000889e9e7223 */ /* 0x180fe2000001089b */
[----:B------:R-:W-:Y:S01]  /*1db40*/  LDSM.16.MT88.4 R88, [R141+0x800] ;  /* 0x000800008d58783b */ /* 0x000fe20000004200 */
[-C--:B------:R-:W-:Y:S01]  /*1db50*/  FFMA.FTZ R197, R156, R136.reuse, -R155 ;  /* 0x000000889cc57223 */ /* 0x080fe2000001089b */
[-CC-:B------:R-:W-:Y:S04]  /*1db60*/  FFMA.FTZ R140, R140, R136.reuse, -R153.reuse ;  /* 0x000000888c8c7223 */ /* 0x180fe80000010899 */
[----:B------:R-:W5:Y:S01]  /*1db70*/  MUFU.EX2 R98, R98 ;  /* 0x0000006200627308 */ /* 0x000f620000000800 */
[----:B------:R-:W-:Y:S01]  /*1db80*/  FFMA.FTZ R139, R139, R136, -R153 ;  /* 0x000000888b8b7223 */ /* 0x000fe20000010899 */
[C---:B---3--:R-:W-:Y:S03]  /*1db90*/  HMMA.16816.F32.BF16 R44, R128.reuse, R52, R44 ;  /* 0x00000034802c723c */ /* 0x048fe6000004182c */
[C---:B------:R-:W-:Y:S01]  /*1dba0*/  FMUL.FTZ R52, R3.reuse, R80 ;  /* 0x0000005003347220 */ /* 0x040fe20000410000 */
[----:B------:R-:W-:Y:S01]  /*1dbb0*/  FMUL.FTZ R53, R3, R81 ;  /* 0x0000005103357220 */ /* 0x000fe20000410000 */
[----:B------:R-:W-:Y:S03]  /*1dbc0*/  FFMA.FTZ R154, R154, R136, -R155 ;  /* 0x000000889a9a7223 */ /* 0x000fe6000001089b */
[----:B------:R-:W3:Y:S01]  /*1dbd0*/  MUFU.EX2 R99, R99 ;  /* 0x0000006300637308 */ /* 0x000ee20000000800 */
[----:B----4-:R-:W-:Y:S01]  /*1dbe0*/  F2FP.BF16.F32.PACK_AB R68, R97, R96 ;  /* 0x000000606144723e */ /* 0x010fe200000010ff */
[C---:B------:R-:W-:Y:S03]  /*1dbf0*/  HMMA.16816.F32.BF16 R48, R128.reuse, R54, R48 ;  /* 0x000000368030723c */ /* 0x040fe60000041830 */
[C---:B------:R-:W-:Y:S01]  /*1dc00*/  FMUL.FTZ R54, R2.reuse, R82 ;  /* 0x0000005202367220 */ /* 0x040fe20000410000 */
[----:B------:R-:W-:Y:S01]  /*1dc10*/  FMUL.FTZ R55, R2, R83 ;  /* 0x0000005302377220 */ /* 0x000fe20000410000 */
[----:B------:R-:W-:Y:S01]  /*1dc20*/  FFMA.FTZ R138, R138, R136, -R153 ;  /* 0x000000888a8a7223 */ /* 0x000fe20000010899 */
[----:B------:R-:W4:Y:S01]  /*1dc30*/  LDSM.16.MT88.4 R80, [R142+0xc800] ;  /* 0x00c800008e50783b */ /* 0x000f220000004200 */
[----:B-----5:R-:W-:Y:S01]  /*1dc40*/  F2FP.BF16.F32.PACK_AB R69, R105, R98 ;  /* 0x000000626945723e */ /* 0x020fe200000010ff */
[----:B------:R-:W-:Y:S01]  /*1dc50*/  MUFU.EX2 R106, R106 ;  /* 0x0000006a006a7308 */ /* 0x000fe20000000800 */
[-C--:B------:R-:W-:Y:S01]  /*1dc60*/  FFMA.FTZ R155, R151, R136.reuse, -R155 ;  /* 0x00000088979b7223 */ /* 0x080fe2000001089b */
[----:B------:R-:W-:Y:S01]  /*1dc70*/  FFMA.FTZ R153, R137, R136, -R153 ;  /* 0x0000008889997223 */ /* 0x000fe20000010899 */
[C---:B------:R-:W-:Y:S03]  /*1dc80*/  HMMA.16816.F32.BF16 R52, R128.reuse, R60, R52 ;  /* 0x0000003c8034723c */ /* 0x040fe60000041834 */
[C---:B------:R-:W-:Y:S01]  /*1dc90*/  FMUL.FTZ R60, R3.reuse, R72 ;  /* 0x00000048033c7220 */ /* 0x040fe20000410000 */
[C---:B------:R-:W-:Y:S01]  /*1dca0*/  FMUL.FTZ R61, R3.reuse, R73 ;  /* 0x00000049033d7220 */ /* 0x040fe20000410000 */
[----:B---3--:R-:W-:Y:S02]  /*1dcb0*/  F2FP.BF16.F32.PACK_AB R70, R104, R99 ;  /* 0x000000636846723e */ /* 0x008fe400000010ff */
[----:B------:R-:W3:Y:S01]  /*1dcc0*/  MUFU.EX2 R107, R107 ;  /* 0x0000006b006b7308 */ /* 0x000ee20000000800 */
[----:B------:R-:W-:Y:S01]  /*1dcd0*/  FFMA.FTZ R150, R3, R240, R150 ;  /* 0x000000f003967223 */ /* 0x000fe20000010096 */
[C---:B------:R-:W-:Y:S03]  /*1dce0*/  HMMA.16816.F32.BF16 R56, R128.reuse, R62, R56 ;  /* 0x0000003e8038723c */ /* 0x040fe60000041838 */
[C---:B------:R-:W-:Y:S01]  /*1dcf0*/  FMUL.FTZ R62, R2.reuse, R74 ;  /* 0x0000004a023e7220 */ /* 0x040fe20000410000 */
[----:B------:R-:W-:Y:S01]  /*1dd00*/  FMUL.FTZ R63, R2, R75 ;  /* 0x0000004b023f7220 */ /* 0x000fe20000410000 */
[----:B------:R-:W-:Y:S01]  /*1dd10*/  FADD.FTZ R150, R148, R150 ;  /* 0x0000009694967221 */ /* 0x000fe20000010000 */
[----:B------:R-:W5:Y:S02]  /*1dd20*/  LDSM.16.MT88.4 R72, [R214+0x800] ;  /* 0x00080000d648783b */ /* 0x000f640000004200 */
[----:B------:R-:W-:Y:S01]  /*1dd30*/  MUFU.EX2 R165, R165 ;  /* 0x000000a500a57308 */ /* 0x000fe20000000800 */
[----:B------:R-:W-:Y:S01]  /*1dd40*/  FADD.FTZ R152, R152, R149 ;  /* 0x0000009598987221 */ /* 0x000fe20000010000 */
[----:B------:R-:W-:Y:S01]  /*1dd50*/  ISETP.GT.AND P0, PT, R241, R222, PT ;  /* 0x000000def100720c */ /* 0x000fe20003f04270 */
[C---:B-1----:R-:W-:Y:S03]  /*1dd60*/  HMMA.16816.F32.BF16 R60, R128.reuse, R84, R60 ;  /* 0x00000054803c723c */ /* 0x042fe6000004183c */
[----:B------:R-:W-:Y:S01]  /*1dd70*/  FADD.FTZ R3, R145, R152 ;  /* 0x0000009891037221 */ /* 0x000fe20000010000 */
[----:B---3--:R-:W-:Y:S03]  /*1dd80*/  F2FP.BF16.F32.PACK_AB R71, R107, R106 ;  /* 0x0000006a6b47723e */ /* 0x008fe600000010ff */
[----:B------:R-:W1:Y:S01]  /*1dd90*/  MUFU.EX2 R200, R200 ;  /* 0x000000c800c87308 */ /* 0x000e620000000800 */
[----:B------:R-:W-:Y:S01]  /*1dda0*/  FADD.FTZ R3, R144, R3 ;  /* 0x0000000390037221 */ /* 0x000fe20000010000 */
[----:B------:R-:W-:Y:S01]  /*1ddb0*/  HMMA.16816.F32.BF16 R64, R128, R86, R64 ;  /* 0x000000568040723c */ /* 0x000fe20000041840 */
[----:B------:R-:W-:Y:S02]  /*1ddc0*/  LDSM.16.MT88.4 R84, [R141+0x4800] ;  /* 0x004800008d54783b */ /* 0x000fe40000004200 */
[----:B------:R-:W-:Y:S05]  /*1ddd0*/  FADD.FTZ R98, R98, R3 ;  /* 0x0000000362627221 */ /* 0x000fea0000010000 */
[----:B------:R-:W-:Y:S01]  /*1dde0*/  MUFU.EX2 R202, R202 ;  /* 0x000000ca00ca7308 */ /* 0x000fe20000000800 */
[----:B------:R-:W-:Y:S01]  /*1ddf0*/  FADD.FTZ R105, R105, R98 ;  /* 0x0000006269697221 */ /* 0x000fe20000010000 */
[C---:B--2---:R-:W-:Y:S08]  /*1de00*/  HMMA.16816.F32.BF16 R4, R68.reuse, R76, R4 ;  /* 0x0000004c4404723c */ /* 0x044ff00000041804 */
[----:B------:R-:W2:Y:S01]  /*1de10*/  MUFU.EX2 R169, R169 ;  /* 0x000000a900a97308 */ /* 0x000ea20000000800 */
[----:B------:R-:W-:Y:S01]  /*1de20*/  FADD.FTZ R106, R106, R105 ;  /* 0x000000696a6a7221 */ /* 0x000fe20000010000 */
[C---:B------:R-:W-:Y:S01]  /*1de30*/  HMMA.16816.F32.BF16 R8, R68.reuse, R78, R8 ;  /* 0x0000004e4408723c */ /* 0x040fe20000041808 */
[----:B------:R-:W3:Y:S02]  /*1de40*/  LDSM.16.MT88.4 R76, [R143+0x10800] ;  /* 0x010800008f4c783b */ /* 0x000ee40000004200 */
[----:B------:R-:W-:Y:S05]  /*1de50*/  FADD.FTZ R107, R107, R106 ;  /* 0x0000006a6b6b7221 */ /* 0x000fea0000010000 */
        /* <DEDUP_REMOVED lines=19> */
[----:B------:R-:W5:Y:S08]  /*1df90*/  LDSM.16.MT88.4 R76, [R141+0x1000] ;  /* 0x001000008d4c783b */ /* 0x000f700000004200 */
[----:B------:R-:W-:Y:S01]  /*1dfa0*/  MUFU.EX2 R177, R177 ;  /* 0x000000b100b17308 */ /* 0x000fe20000000800 */
[C---:B-1----:R-:W-:Y:S09]  /*1dfb0*/  HMMA.16816.F32.BF16 R44, R68.reuse, R80, R44 ;  /* 0x00000050442c723c */ /* 0x042ff2000004182c */
[----:B------:R-:W1:Y:S01]  /*1dfc0*/  MUFU.EX2 R246, R246 ;  /* 0x000000f600f67308 */ /* 0x000e620000000800 */
[C---:B------:R-:W-:Y:S01]  /*1dfd0*/  HMMA.16816.F32.BF16 R48, R68.reuse, R82, R48 ;  /* 0x000000524430723c */ /* 0x040fe20000041830 */
[----:B------:R-:W3:Y:S08]  /*1dfe0*/  LDSM.16.MT88.4 R80, [R214+0x1000] ;  /* 0x00100000d650783b */ /* 0x000ef00000004200 */
        /* <DEDUP_REMOVED lines=11> */
[----:B------:R-:W-:Y:S04]  /*1e0a0*/  F2FP.BF16.F32.PACK_AB R69, R161, R178 ;  /* 0x000000b2a145723e */ /* 0x000fe800000010ff */
[----:B------:R-:W-:Y:S01]  /*1e0b0*/  MUFU.EX2 R183, R183 ;  /* 0x000000b700b77308 */ /* 0x000fe20000000800 */
[----:B------:R-:W-:Y:S02]  /*1e0c0*/  F2FP.BF16.F32.PACK_AB R70, R180, R159 ;  /* 0x0000009fb446723e */ /* 0x000fe400000010ff */
[----:B------:R-:W-:Y:S07]  /*1e0d0*/  F2FP.BF16.F32.PACK_AB R71, R182, R163 ;  /* 0x000000a3b647723e */ /* 0x000fee00000010ff */
[----:B------:R-:W2:Y:S01]  /*1e0e0*/  MUFU.EX2 R192, R192 ;  /* 0x000000c000c07308 */ /* 0x000ea20000000800 */
[C---:B----4-:R-:W-:Y:S09]  /*1e0f0*/  HMMA.16816.F32.BF16 R4, R68.reuse, R72, R4 ;  /* 0x000000484404723c */ /* 0x050ff20000041804 */
[----:B------:R-:W-:Y:S01]  /*1e100*/  MUFU.EX2 R185, R185 ;  /* 0x000000b900b97308 */ /* 0x000fe20000000800 */
[C---:B------:R-:W-:Y:S01]  /*1e110*/  HMMA.16816.F32.BF16 R8, R68.reuse, R74, R8 ;  /* 0x0000004a4408723c */ /* 0x040fe20000041808 */
[----:B------:R-:W4:Y:S08]  /*1e120*/  LDSM.16.MT88.4 R72, [R143+0x11000] ;  /* 0x011000008f48783b */ /* 0x000f300000004200 */
[----:B------:R-:W2:Y:S01]  /*1e130*/  MUFU.EX2 R188, R188 ;  /* 0x000000bc00bc7308 */ /* 0x000ea20000000800 */
[C---:B------:R-:W-:Y:S09]  /*1e140*/  HMMA.16816.F32.BF16 R12, R68.reuse, R92, R12 ;  /* 0x0000005c440c723c */ /* 0x040ff2000004180c */
[----:B------:R-:W-:Y:S01]  /*1e150*/  MUFU.EX2 R186, R186 ;  /* 0x000000ba00ba7308 */ /* 0x000fe20000000800 */
[C---:B------:R-:W-:Y:S01]  /*1e160*/  HMMA.16816.F32.BF16 R16, R68.reuse, R94, R16 ;  /* 0x0000005e4410723c */ /* 0x040fe20000041810 */
[----:B------:R-:W-:Y:S08]  /*1e170*/  LDSM.16.MT88.4 R92, [R142+0xd800] ;  /* 0x00d800008e5c783b */ /* 0x000ff00000004200 */
        /* <DEDUP_REMOVED lines=21> */
[C---:B------:R-:W-:Y:S09]  /*1e2d0*/  HMMA.16816.F32.BF16 R52, R68.reuse, R84, R52 ;  /* 0x000000544434723c */ /* 0x040ff20000041834 */
[----:B------:R-:W-:Y:S01]  /*1e2e0*/  MUFU.EX2 R158, R158 ;  /* 0x0000009e009e7308 */ /* 0x000fe20000000800 */
[C---:B------:R-:W-:Y:S01]  /*1e2f0*/  HMMA.16816.F32.BF16 R56, R68.reuse, R86, R56 ;  /* 0x000000564438723c */ /* 0x040fe20000041838 */
[----:B------:R-:W-:Y:S08]  /*1e300*/  LDSM.16.MT88.4 R84, [R141+0x5800] ;  /* 0x005800008d54783b */ /* 0x000ff00000004200 */
[----:B------:R-:W2:Y:S01]  /*1e310*/  MUFU.EX2 R197, R197 ;  /* 0x000000c500c57308 */ /* 0x000ea20000000800 */
[C---:B------:R-:W-:Y:S09]  /*1e320*/  HMMA.16816.F32.BF16 R60, R68.reuse, R88, R60 ;  /* 0x00000058443c723c */ /* 0x040ff2000004183c */
[----:B------:R-:W-:Y:S01]  /*1e330*/  MUFU.EX2 R140, R140 ;  /* 0x0000008c008c7308 */ /* 0x000fe20000000800 */
[----:B------:R-:W-:Y:S01]  /*1e340*/  HMMA.16816.F32.BF16 R64, R68, R90, R64 ;  /* 0x0000005a4440723c */ /* 0x000fe20000041840 */
[----:B------:R-:W-:Y:S02]  /*1e350*/  LDSM.16.MT88.4 R88, [R214+0x5800] ;  /* 0x00580000d658783b */ /* 0x000fe40000004200 */
[----:B------:R-:W-:Y:S02]  /*1e360*/  F2FP.BF16.F32.PACK_AB R68, R200, R165 ;  /* 0x000000a5c844723e */ /* 0x000fe400000010ff */
[----:B------:R-:W-:Y:S04]  /*1e370*/  F2FP.BF16.F32.PACK_AB R69, R169, R202 ;  /* 0x000000caa945723e */ /* 0x000fe800000010ff */
[----:B------:R-:W2:Y:S01]  /*1e380*/  MUFU.EX2 R139, R139 ;  /* 0x0000008b008b7308 */ /* 0x000ea20000000800 */
[----:B------:R-:W-:Y:S02]  /*1e390*/  F2FP.BF16.F32.PACK_AB R70, R204, R167 ;  /* 0x000000a7cc46723e */ /* 0x000fe400000010ff */
[----:B------:R-:W-:Y:S07]  /*1e3a0*/  F2FP.BF16.F32.PACK_AB R71, R206, R171 ;  /* 0x000000abce47723e */ /* 0x000fee00000010ff */
        /* <DEDUP_REMOVED lines=57> */
[----:B------:R-:W-:Y:S02]  /*1e740*/  F2FP.BF16.F32.PACK_AB R69, R192, R183 ;  /* 0x000000b7c045723e */ /* 0x000fe400000010ff */
[----:B------:R-:W-:Y:S02]  /*1e750*/  F2FP.BF16.F32.PACK_AB R70, R188, R185 ;  /* 0x000000b9bc46723e */ /* 0x000fe400000010ff */
[----:B------:R-:W-:Y:S07]  /*1e760*/  F2FP.BF16.F32.PACK_AB R71, R187, R186 ;  /* 0x000000babb47723e */ /* 0x000fee00000010ff */
[C---:B----4-:R-:W-:Y:S08]  /*1e770*/  HMMA.16816.F32.BF16 R4, R68.reuse, R72, R4 ;  /* 0x000000484404723c */ /* 0x050ff00000041804 */
[C---:B------:R-:W-:Y:S01]  /*1e780*/  HMMA.16816.F32.BF16 R8, R68.reuse, R74, R8 ;  /* 0x0000004a4408723c */ /* 0x040fe20000041808 */
[----:B------:R-:W2:Y:S07]  /*1e790*/  LDSM.16.MT88.4 R72, [R143+0x12800] ;  /* 0x012800008f48783b */ /* 0x000eae0000004200 */
[C---:B------:R-:W-:Y:S08]  /*1e7a0*/  HMMA.16816.F32.BF16 R12, R68.reuse, R92, R12 ;  /* 0x0000005c440c723c */ /* 0x040ff0000004180c */
[C---:B------:R-:W-:Y:S01]  /*1e7b0*/  HMMA.16816.F32.BF16 R16, R68.reuse, R94, R16 ;  /* 0x0000005e4410723c */ /* 0x040fe20000041810 */
[----:B------:R-:W-:Y:S07]  /*1e7c0*/  LDSM.16.MT88.4 R92, [R142+0xf000] ;  /* 0x00f000008e5c783b */ /* 0x000fee0000004200 */
[C---:B-----5:R-:W-:Y:S08]  /*1e7d0*/  HMMA.16816.F32.BF16 R20, R68.reuse, R76, R20 ;  /* 0x0000004c4414723c */ /* 0x060ff00000041814 */
        /* <DEDUP_REMOVED lines=74> */
[----:B------:R-:W-:Y:S01]  /*1ec80*/  MOV R2, R135 ;  /* 0x0000008700027202 */ /* 0x000fe20000000f00 */
[----:B------:R-:W-:Y:S01]  /*1ec90*/  FADD.FTZ R167, R167, R200 ;  /* 0x000000c8a7a77221 */ /* 0x000fe20000010000 */
[----:B------:R-:W-:Y:S03]  /*1eca0*/  FADD.FTZ R206, R206, R171 ;  /* 0x000000abcece7221 */ /* 0x000fe60000010000 */
        /* <DEDUP_REMOVED lines=27> */
[----:B------:R-:W-:Y:S02]  /*1ee60*/  MOV R3, R134 ;  /* 0x0000008600037202 */ /* 0x000fe40000000f00 */
        /* <DEDUP_REMOVED lines=15> */
.L_x_5761:
        /* <DEDUP_REMOVED lines=10> */
.L_x_5790:
        /* <DEDUP_REMOVED lines=133> */
[----:B---3--:R3:W5:Y:S01]  /*1f850*/  LD.E R84, desc[UR4][R132.64+0xcc] ;  /* 0x0000cc0484547980 */ /* 0x008762000c101900 */
[----:B------:R-:W-:Y:S01]  /*1f860*/  IMAD.SHL.U32 R2, R208, 0x4, RZ ;  /* 0x00000004d0027824 */ /* 0x000fe200078e00ff */
[----:B------:R-:W-:-:S02]  /*1f870*/  LOP3.LUT R4, R3, 0x10, RZ, 0xc0, !PT ;  /* 0x0000001003047812 */ /* 0x000fc400078ec0ff */
[----:B----4-:R3:W5:Y:S01]  /*1f880*/  LD.E.64 R76, desc[UR4][R132.64+0x78] ;  /* 0x00007804844c7980 */ /* 0x010762000c101b00 */
[----:B------:R-:W-:Y:S02]  /*1f890*/  SHF.L.U32 R229, R229, 0x6, RZ ;  /* 0x00000006e5e57819 */ /* 0x000fe400000006ff */
[----:B------:R-:W-:Y:S01]  /*1f8a0*/  LOP3.LUT R7, R2, 0x1f8, RZ, 0xc0, !PT ;  /* 0x000001f802077812 */ /* 0x000fe200078ec0ff */
[----:B-1----:R3:W5:Y:S01]  /*1f8b0*/  LD.E.64 R74, desc[UR4][R132.64+0xa8] ;  /* 0x0000a804844a7980 */ /* 0x002762000c101b00 */
[----:B------:R-:W-:Y:S02]  /*1f8c0*/  LOP3.LUT R5, R212, 0x30, RZ, 0xc0, !PT ;  /* 0x00000030d4057812 */ /* 0x000fe400078ec0ff */
[----:B------:R-:W-:Y:S02]  /*1f8d0*/  LOP3.LUT R7, R7, 0x38, R212, 0x78, !PT ;  /* 0x0000003807077812 */ /* 0x000fe400078e78d4 */
[----:B------:R-:W-:Y:S01]  /*1f8e0*/  SHF.R.U32.HI R72, RZ, 0x2, R208 ;  /* 0x00000002ff487819 */ /* 0x000fe200000116d0 */
[----:B------:R-:W-:Y:S01]  /*1f8f0*/  BAR.SYNC.DEFER_BLOCKING 0x0 ;  /* 0x0000000000007b1d */ /* 0x000fe20000010000 */
[----:B------:R-:W-:Y:S01]  /*1f900*/  LOP3.LUT P0, RZ, R208, 0x3, RZ, 0xc0, !PT ;  /* 0x00000003d0ff7812 */ /* 0x000fe2000780c0ff */
[----:B------:R-:W-:Y:S01]  /*1f910*/  IMAD R3, R7, 0x4, R4 ;  /* 0x0000000407037824 */ /* 0x000fe200078e0204 */
        /* <DEDUP_REMOVED lines=18> */
[----:B------:R-:W-:-:S04]  /*1fa40*/  IMAD R8, R8, R11, R232 ;  /* 0x0000000b08087224 */ /* 0x000fc800078e02e8 */
[----:B------:R-:W-:Y:S02]  /*1fa50*/  IMAD R69, R9, R8, R229 ;  /* 0x0000000809457224 */ /* 0x000fe400078e02e5 */
[----:B------:R3:W2:Y:S01]  /*1fa60*/  LDS.128 R8, [R3+UR6+0x7000] ;  /* 0x0070000603087984 */ /* 0x0006a20008000c00 */
[----:B-1--4-:R-:W-:Y:S05]  /*1fa70*/  @P0 BRA `(.L_x_5771) ;  /* 0x0000000000280947 */ /* 0x012fea0003800000 */
        /* <DEDUP_REMOVED lines=10> */
.L_x_5771:
[----:B------:R-:W-:Y:S05]  /*1fb20*/  BSYNC.RECONVERGENT B0 ;  /* 0x0000000000007941 */ /* 0x000fea0003800200 */
.L_x_5770:
[----:B---3--:R3:W5:Y:S01]  /*1fb30*/  LD.E R132, desc[UR4][R132.64+0xc0] ;  /* 0x0000c00484847980 */ /* 0x008762000c101900 */
[----:B------:R-:W-:Y:S01]  /*1fb40*/  SHF.R.U32.HI R208, RZ, 0x4, R208 ;  /* 0x00000004ffd07819 */ /* 0x000fe200000116d0 */
[----:B------:R-:W-:Y:S01]  /*1fb50*/  IMAD.IADD R229, R230, 0x1, -R229 ;  /* 0x00000001e6e57824 */ /* 0x000fe200078e0ae5 */
[----:B------:R-:W-:Y:S01]  /*1fb60*/  LOP3.LUT R209, R209, 0x1f80, RZ, 0xc0, !PT ;  /* 0x00001f80d1d17812 */ /* 0x000fe200078ec0ff */
[----:B-----5:R-:W-:Y:S01]  /*1fb70*/  IMAD R84, R69, R84, RZ ;  /* 0x0000005445547224 */ /* 0x020fe200078e02ff */
[----:B------:R-:W-:Y:S01]  /*1fb80*/  LOP3.LUT R69, R2, 0x3c, RZ, 0xc0, !PT ;  /* 0x0000003c02457812 */ /* 0x000fe200078ec0ff */
[C---:B-1----:R-:W-:Y:S01]  /*1fb90*/  VIADD R0, R208.reuse, 0x8 ;  /* 0x00000008d0007836 */ /* 0x042fe20000000000 */
[CC--:B------:R-:W-:Y:S01]  /*1fba0*/  ISETP.GE.AND P3, PT, R208.reuse, R229.reuse, PT ;  /* 0x000000e5d000720c */ /* 0x0c0fe20003f66270 */
[C---:B------:R-:W-:Y:S01]  /*1fbb0*/  VIADD R3, R208.reuse, 0x18 ;  /* 0x00000018d0037836 */ /* 0x040fe20000000000 */
[----:B------:R-:W-:Y:S01]  /*1fbc0*/  LOP3.LUT R209, R209, 0x3c, R2, 0xf8, !PT ;  /* 0x0000003cd1d17812 */ /* 0x000fe200078ef802 */
[----:B------:R-:W-:Y:S01]  /*1fbd0*/  VIADD R68, R208, 0x10 ;  /* 0x00000010d0447836 */ /* 0x000fe20000000000 */
[-C--:B------:R-:W-:Y:S01]  /*1fbe0*/  ISETP.GE.AND P1, PT, R0, R229.reuse, PT ;  /* 0x000000e50000720c */ /* 0x080fe20003f26270 */
[----:B------:R-:W-:Y:S01]  /*1fbf0*/  VIADD R0, R208, 0x20 ;  /* 0x00000020d0007836 */ /* 0x000fe20000000000 */
[-C--:B------:R-:W-:Y:S01]  /*1fc00*/  ISETP.GE.AND P2, PT, R3, R229.reuse, PT ;  /* 0x000000e50300720c */ /* 0x080fe20003f46270 */
[----:B------:R-:W-:Y:S01]  /*1fc10*/  BSSY.RECONVERGENT B0, `(.L_x_5772) ;  /* 0x0000011000007945 */ /* 0x000fe20003800200 */
[----:B------:R-:W-:-:S02]  /*1fc20*/  ISETP.GE.AND P0, PT, R68, R229, PT ;  /* 0x000000e54400720c */ /* 0x000fc40003f06270 */
[-C--:B------:R-:W-:Y:S01]  /*1fc30*/  ISETP.GE.AND P6, PT, R0, R229.reuse, PT ;  /* 0x000000e50000720c */ /* 0x080fe20003fc6270 */
[----:B------:R-:W-:Y:S01]  /*1fc40*/  VIADD R0, R208, 0x28 ;  /* 0x00000028d0007836 */ /* 0x000fe20000000000 */
[----:B------:R-:W-:Y:S02]  /*1fc50*/  P2R R3, PR, RZ, 0x4 ;  /* 0x00000004ff037803 */ /* 0x000fe40000000000 */
[----:B------:R-:W-:Y:S02]  /*1fc60*/  IADD3 R209, P2, PT, R209, R84, RZ ;  /* 0x00000054d1d17210 */ /* 0x000fe40007f5e0ff */
        /* <DEDUP_REMOVED lines=11> */
.L_x_5773:
[----:B------:R-:W-:Y:S05]  /*1fd20*/  BSYNC.RECONVERGENT B0 ;  /* 0x0000000000007941 */ /* 0x000fea0003800200 */
.L_x_5772:
        /* <DEDUP_REMOVED lines=12> */
.L_x_5775:
[----:B------:R-:W-:Y:S05]  /*1fdf0*/  BSYNC.RECONVERGENT B0 ;  /* 0x0000000000007941 */ /* 0x000fea0003800200 */
.L_x_5774:
        /* <DEDUP_REMOVED lines=11> */
.L_x_5777:
[----:B------:R-:W-:Y:S05]  /*1feb0*/  BSYNC.RECONVERGENT B0 ;  /* 0x0000000000007941 */ /* 0x000fea0003800200 */
.L_x_5776:
        /* <DEDUP_REMOVED lines=11> */
.L_x_5779:
[----:B------:R-:W-:Y:S05]  /*1ff70*/  BSYNC.RECONVERGENT B0 ;  /* 0x0000000000007941 */ /* 0x000fea0003800200 */
.L_x_5778:
        /* <DEDUP_REMOVED lines=10> */
.L_x_5781:
[----:B------:R-:W-:Y:S05]  /*20020*/  BSYNC.RECONVERGENT B0 ;  /* 0x0000000000007941 */ /* 0x000fea0003800200 */
.L_x_5780:
        /* <DEDUP_REMOVED lines=10> */
.L_x_5783:
[----:B------:R-:W-:Y:S05]  /*200d0*/  BSYNC.RECONVERGENT B0 ;  /* 0x0000000000007941 */ /* 0x000fea0003800200 */
.L_x_5782:
        /* <DEDUP_REMOVED lines=9> */
[----:B--2---:R4:W-:Y:S02]  /*20170*/  @!P1 ST.E.128 desc[UR4][R2.64+0x6100], R8 ;  /* 0x0061000802009985 */ /* 0x0049e4000c101d04 */
.L_x_5785:
[----:B------:R-:W-:Y:S05]  /*20180*/  BSYNC.RECONVERGENT B0 ;  /* 0x0000000000007941 */ /* 0x000fea0003800200 */
.L_x_5784:
[----:B------:R-:W-:-:S04]  /*20190*/  MOV R229, 0x0 ;  /* 0x0000000000e57802 */ /* 0x000fc80000000f00 */
[----:B-1234-:R-:W-:Y:S05]  /*201a0*/  @P3 RET.REL.NODEC R228 `(_ZN5flash24flash_fwd_splitkv_kernelI23Flash_fwd_kernel_traitsILi128ELi64ELi128ELi4ELb0ELb0EN7cutlass10bfloat16_tE19Flash_kernel_traitsILi128ELi64ELi128ELi4ES3_EELb0ELb0ELb1ELb0ELb0ELb1ELb1ELb1EEEvNS_16Flash_fwd_paramsE) ;  /* 0xfffffdfce4943950 */ /* 0x01efea0003c3ffff */
[-C--:B------:R-:W-:Y:S01]  /*201b0*/  ISETP.GE.AND P2, PT, R69, R132.reuse, PT ;  /* 0x000000844500720c */ /* 0x080fe20003f46270 */
[----:B------:R-:W-:Y:S01]  /*201c0*/  IMAD.MOV.U32 R229, RZ, RZ, 0x0 ;  /* 0x00000000ffe57424 */ /* 0x000fe200078e00ff */
[----:B------:R-:W-:-:S11]  /*201d0*/  ISETP.GE.AND P0, PT, R71, R132, PT ;  /* 0x000000844700720c */ /* 0x000fd60003f06270 */
[----:B------:R-:W-:-:S04]  /*201e0*/  @!P2 LEA R2, P1, R209, R76, 0x2 ;  /* 0x0000004cd102a211 */ /* 0x000fc800078210ff */
[----:B------:R-:W-:-:S05]  /*201f0*/  @!P2 LEA.HI.X R3, R209, R77, R84, 0x2, P1 ;  /* 0x0000004dd103a211 */ /* 0x000fca00008f1454 */
[----:B------:R1:W-:Y:S02]  /*20200*/  @!P2 ST.E.128 desc[UR4][R2.64+0x7000], R36 ;  /* 0x007000240200a985 */ /* 0x0003e4000c101d04 */
[----:B-1----:R-:W-:Y:S05]  /*20210*/  @P0 RET.REL.NODEC R228 `(_ZN5flash24flash_fwd_splitkv_kernelI23Flash_fwd_kernel_traitsILi128ELi64ELi128ELi4ELb0ELb0EN7cutlass10bfloat16_tE19Flash_kernel_traitsILi128ELi64ELi128ELi4ES3_EELb0ELb0ELb1ELb0ELb0ELb1ELb1ELb1EEEvNS_16Flash_fwd_paramsE) ;  /* 0xfffffdfce4780950 */ /* 0x002fea0003c3ffff */
[----:B------:R-:W-:Y:S01]  /*20220*/  LEA R2, P0, R209, R76, 0x2 ;  /* 0x0000004cd1027211 */ /* 0x000fe200078010ff */
[----:B------:R-:W-:-:S03]  /*20230*/  IMAD.MOV.U32 R229, RZ, RZ, 0x0 ;  /* 0x00000000ffe57424 */ /* 0x000fc600078e00ff */
[----:B------:R-:W-:-:S05]  /*20240*/  LEA.HI.X R3, R209, R77, R84, 0x2, P0 ;  /* 0x0000004dd1037211 */ /* 0x000fca00000f1454 */
[----:B------:R1:W-:Y:S02]  /*20250*/  ST.E.128 desc[UR4][R2.64+0x7100], R4 ;  /* 0x0071000402007985 */ /* 0x0003e4000c101d04 */
[----:B-1----:R-:W-:Y:S05]  /*20260*/  RET.REL.NODEC R228 `(_ZN5flash24flash_fwd_splitkv_kernelI23Flash_fwd_kernel_traitsILi128ELi64ELi128ELi4ELb0ELb0EN7cutlass10bfloat16_tE19Flash_kernel_traitsILi128ELi64ELi128ELi4ES3_EELb0ELb0ELb1ELb0ELb0ELb1ELb1ELb1EEEvNS_16Flash_fwd_paramsE) ;  /* 0xfffffdfce4647950 */ /* 0x002fea0003c3ffff */
.L_x_5769:
[----:B------:R-:W-:Y:S01]  /*20270*/  MOV R3, 0x2 ;  /* 0x0000000200037802 */ /* 0x000fe20000000f00 */
[----:B------:R-:W-:Y:S01]  /*20280*/  IMAD.MOV.U32 R4, RZ, RZ, -0x1 ;  /* 0xffffffffff047424 */ /* 0x000fe200078e00ff */
[----:B------:R-:W-:-:S07]  /*20290*/  MOV R0, 0x1f ;  /* 0x0000001f00007802 */ /* 0x000fce0000000f00 */
[----:B-1---5:R-:W-:Y:S05]  /*202a0*/  WARPSYNC.COLLECTIVE R4, `(.L_x_5786) ;  /* 0x0000000004087348 */ /* 0x022fea0003c00000 */
[----:B------:R2:W3:Y:S02]  /*202b0*/  SHFL.BFLY P0, R7, R240, R3, R0 ;  /* 0x0c000003f0077389 */ /* 0x0004e40000000000 */
[----:B-123-5:R-:W-:Y:S05]  /*202c0*/  ENDCOLLECTIVE ;  /* 0x000000000000791b */ /* 0x02efea0003800000 */
.L_x_5786:
[----:B------:R-:W-:Y:S02]  /*202d0*/  MOV R5, R7 ;  /* 0x0000000700057202 */ /* 0x000fe40000000f00 */
[----:B------:R-:W-:-:S03]  /*202e0*/  MOV R3, 0x1 ;  /* 0x0000000100037802 */ /* 0x000fc60000000f00 */
[----:B------:R-:W-:-:S04]  /*202f0*/  FADD.FTZ R8, R5, R240 ;  /* 0x000000f005087221 */ /* 0x000fc80000010000 */
[----:B------:R-:W-:-:S07]  /*20300*/  IMAD.MOV.U32 R240, RZ, RZ, R8 ;  /* 0x000000fffff07224 */ /* 0x000fce00078e0008 */
[----:B------:R-:W-:Y:S05]  /*20310*/  WARPSYNC.COLLECTIVE R4, `(.L_x_5787) ;  /* 0x0000000004087348 */ /* 0x000fea0003c00000 */
[----:B------:R1:W2:Y:S02]  /*20320*/  SHFL.BFLY P0, R7, R240, R3, R0 ;  /* 0x0c000003f0077389 */ /* 0x0002a40000000000 */
[----:B-12---:R-:W-:Y:S05]  /*20330*/  ENDCOLLECTIVE ;  /* 0x000000000000791b */ /* 0x006fea0003800000 */
.L_x_5787:
[----:B------:R-:W-:Y:S01]  /*20340*/  MOV R240, R243 ;  /* 0x000000f300f07202 */ /* 0x000fe20000000f00 */
[----:B------:R-:W-:Y:S01]  /*20350*/  IMAD.MOV.U32 R5, RZ, RZ, R7 ;  /* 0x000000ffff057224 */ /* 0x000fe200078e0007 */
[----:B------:R-:W-:-:S03]  /*20360*/  MOV R3, 0x2 ;  /* 0x0000000200037802 */ /* 0x000fc60000000f00 */
[----:B------:R-:W-:-:S07]  /*20370*/  FADD.FTZ R10, R8, R5 ;  /* 0x00000005080a7221 */ /* 0x000fce0000010000 */
[----:B------:R-:W-:Y:S05]  /*20380*/  WARPSYNC.COLLECTIVE R4, `(.L_x_5788) ;  /* 0x0000000004087348 */ /* 0x000fea0003c00000 */
[----:B------:R1:W2:Y:S02]  /*20390*/  SHFL.BFLY P0, R7, R240, R3, R0 ;  /* 0x0c000003f0077389 */ /* 0x0002a40000000000 */
[----:B-12---:R-:W-:Y:S05]  /*203a0*/  ENDCOLLECTIVE ;  /* 0x000000000000791b */ /* 0x006fea0003800000 */
.L_x_5788:
[----:B------:R-:W-:Y:S01]  /*203b0*/  FADD.FTZ R6, R7, R243 ;  /* 0x000000f307067221 */ /* 0x000fe20000010000 */
[----:B------:R-:W-:-:S03]  /*203c0*/  MOV R3, 0x1 ;  /* 0x0000000100037802 */ /* 0x000fc60000000f00 */
[----:B------:R-:W-:-:S07]  /*203d0*/  IMAD.MOV.U32 R240, RZ, RZ, R6 ;  /* 0x000000fffff07224 */ /* 0x000fce00078e0006 */
[----:B------:R-:W-:Y:S05]  /*203e0*/  WARPSYNC.COLLECTIVE R4, `(.L_x_5789) ;  /* 0x0000000004087348 */ /* 0x000fea0003c00000 */
[----:B------:R1:W2:Y:S02]  /*203f0*/  SHFL.BFLY P0, R7, R240, R3, R0 ;  /* 0x0c000003f0077389 */ /* 0x0002a40000000000 */
[----:B-12---:R-:W-:Y:S05]  /*20400*/  ENDCOLLECTIVE ;  /* 0x000000000000791b */ /* 0x006fea0003800000 */
.L_x_5789:
[----:B------:R-:W-:Y:S01]  /*20410*/  MOV R11, R7 ;  /* 0x00000007000b7202 */ /* 0x000fe20000000f00 */
[----:B------:R-:W-:Y:S06]  /*20420*/  BRA `(.L_x_5790) ;  /* 0xffffffe800f47947 */ /* 0x000fec000383ffff */
.L_x_5791:
        /* <DEDUP_REMOVED lines=13> */
.L_x_14897:


//--------------------- .text._ZN5flash24flash_fwd_splitkv_kernelI23Flash_fwd_kernel_traitsILi128ELi64ELi128ELi4ELb0ELb0EN7cutlass10bfloat16_tE19Flash_kernel_traitsILi128ELi64ELi128ELi4ES3_EELb0ELb1ELb0ELb0ELb1ELb0ELb0ELb0EEEvNS_16Flash_fwd_paramsE --------------------------
	.section	.text._ZN5flash24flash_fwd_splitkv_kernelI23Flash_fwd_kernel_traitsILi128ELi64ELi128ELi4ELb0ELb0EN7cutlass10bfloat16_tE19Flash_kernel_traitsILi128ELi64ELi128ELi4ES3_EELb0ELb1ELb0ELb0ELb1ELb0ELb0ELb0EEEvNS_16Flash_fwd_paramsE,"ax",@progbits
	.align	128
        .global         _ZN5flash24flash_fwd_splitkv_kernelI23Flash_fwd_kernel_traitsILi128ELi64ELi128ELi4ELb0ELb0EN7cutlass10bfloat16_tE19Flash_kernel_traitsILi128ELi64ELi128ELi4ES3_EELb0ELb1ELb0ELb0ELb1ELb0ELb0ELb0EEEvNS_16Flash_fwd_paramsE
        .type           _ZN5flash24flash_fwd_splitkv_kernelI23Flash_fwd_kernel_traitsILi128ELi64ELi128ELi4ELb0ELb0EN7cutlass10bfloat16_tE19Flash_kernel_traitsILi128ELi64ELi128ELi4ES3_EELb0ELb1ELb0ELb0ELb1ELb0ELb0ELb0EEEvNS_16Flash_fwd_paramsE,@function
        .size           _ZN5flash24flash_fwd_splitkv_kernelI23Flash_fwd_kernel_traitsILi128ELi64ELi128ELi4ELb0ELb0EN7cutlass10bfloat16_tE19Flash_kernel_traitsILi128ELi64ELi128ELi4ES3_EELb0ELb1ELb0ELb0ELb1ELb0ELb0ELb0EEEvNS_16Flash_fwd_paramsE,(.L_x_14898 - _ZN5flash24flash_fwd_splitkv_kernelI23Flash_fwd_kernel_traitsILi128ELi64ELi128ELi4ELb0ELb0EN7cutlass10bfloat16_tE19Flash_kernel_traitsILi128ELi64ELi128ELi4ES3_EELb0ELb1ELb0ELb0ELb1ELb0ELb0ELb0EEEvNS_16Flash_fwd_paramsE)
        .other          _ZN5flash24flash_fwd_splitkv_kernelI23Flash_fwd_kernel_traitsILi128ELi64ELi128ELi4ELb0ELb0EN7cutlass10bfloat16_tE19Flash_kernel_traitsILi128ELi64ELi128ELi4ES3_EELb0ELb1ELb0ELb0ELb1ELb0ELb0ELb0EEEvNS_16Flash_fwd_paramsE,@"STO_CUDA_ENTRY STV_DEFAULT"
_ZN5flash24flash_fwd_splitkv_kernelI23Flash_fwd_kernel_traitsILi128ELi64ELi128ELi4ELb0ELb0EN7cutlass10bfloat16_tE19Flash_kernel_traitsILi128ELi64ELi128ELi4ES3_EELb0ELb1ELb0ELb0ELb1ELb0ELb0ELb0EEEvNS_16Flash_fwd_paramsE:
.text._ZN5flash24flash_fwd_splitkv_kernelI23Flash_fwd_kernel_traitsILi128ELi64ELi128ELi4ELb0ELb0EN7cutlass10bfloat16_tE19Flash_kernel_traitsILi128ELi64ELi128ELi4ES3_EELb0ELb1ELb0ELb0ELb1ELb0ELb0ELb0EEEvNS_16Flash_fwd_paramsE:
[----:B------:R-:W-:Y:S01]  /*0000*/  LDC R1, c[0x0][0x37c] ;  /* 0x0000df00ff017b82 */ /* 0x000fe20000000800 */
[----:B------:R-:W1:Y:S07]  /*0010*/  S2R R215, SR_CTAID.X ;  /* 0x0000000000d77919 */ /* 0x000e6e0000002500 */
[----:B------:R-:W2:Y:S01]  /*0020*/  LDC.64 R2, c[0x0][0x348] ;  /* 0x0000d200ff027b82 */ /* 0x000ea20000000a00 */
[----:B------:R-:W-:Y:S01]  /*0030*/  BSSY.RECONVERGENT B3, `(.L_x_5792) ;  /* 0x0000005000037945 */ /* 0x000fe20003800200 */
[----:B------:R-:W-:Y:S01]  /*0040*/  MOV R212, 0x80 ;  /* 0x0000008000d47802 */ /* 0x000fe20000000f00 */
[----:B------:R-:W3:Y:S01]  /*0050*/  S2R R214, SR_CTAID.Y ;  /* 0x0000000000d67919 */ /* 0x000ee20000002600 */
[----:B------:R-:W4:Y:S05]  /*0060*/  S2R R213, SR_CTAID.Z ;  /* 0x0000000000d57919 */ /* 0x000f2a0000002700 */
[----:B-1234-:R-:W-:Y:S05]  /*0070*/  CALL.REL.NOINC `($_ZN5flash24flash_fwd_splitkv_kernelI23Flash_fwd_kernel_traitsILi128ELi64ELi128ELi4ELb0ELb0EN7cutlass10bfloat16_tE19Flash_kernel_traitsILi128ELi64ELi128ELi4ES3_EELb0ELb1ELb0ELb0ELb1ELb0ELb0ELb0EEEvNS_16Flash_fwd_paramsE$_ZN5flash30compute_attn_1rowblock_splitkvI23Flash_fwd_kernel_traitsILi128ELi64ELi128ELi4ELb0ELb0EN7cutlass10bfloat16_tE19Flash_kernel_traitsILi128ELi64ELi128ELi4ES3_EELb0ELb1ELb0ELb0ELb1ELb0ELb0ELb0ENS_16Flash_fwd_paramsEEEvRKT8_iiiii) ;  /* 0x0000000000087944 */ /* 0x01efea0003c00000 */
[----:B------:R-:W-:Y:S05]  /*0080*/  BSYNC.RECONVERGENT B3 ;  /* 0x0000000000037941 */ /* 0x000fea0003800200 */
.L_x_5792:
[----:B------:R-:W-:Y:S05]  /*0090*/  EXIT ;  /* 0x000000000000794d */ /* 0x000fea0003800000 */
        .type           $_ZN5flash24flash_fwd_splitkv_kernelI23Flash_fwd_kernel_traitsILi128ELi64ELi128ELi4ELb0ELb0EN7cutlass10bfloat16_tE19Flash_kernel_traitsILi128ELi64ELi128ELi4ES3_EELb0ELb1ELb0ELb0ELb1ELb0ELb0ELb0EEEvNS_16Flash_fwd_paramsE$_ZN5flash30compute_attn_1rowblock_splitkvI23Flash_fwd_kernel_traitsILi128ELi64ELi128ELi4ELb0ELb0EN7cutlass10bfloat16_tE19Flash_kernel_traitsILi128ELi64ELi128ELi4ES3_EELb0ELb1ELb0ELb0ELb1ELb0ELb0ELb0ENS_16Flash_fwd_paramsEEEvRKT8_iiiii,@function
        .size           $_ZN5flash24flash_fwd_splitkv_kernelI23Flash_fwd_kernel_traitsILi128ELi64ELi128ELi4ELb0ELb0EN7cutlass10bfloat16_tE19Flash_kernel_traitsILi128ELi64ELi128ELi4ES3_EELb0ELb1ELb0ELb0ELb1ELb0ELb0ELb0EEEvNS_16Flash_fwd_paramsE$_ZN5flash30compute_attn_1rowblock_splitkvI23Flash_fwd_kernel_traitsILi128ELi64ELi128ELi4ELb0ELb0EN7cutlass10bfloat16_tE19Flash_kernel_traitsILi128ELi64ELi128ELi4ES3_EELb0ELb1ELb0ELb0ELb1ELb0ELb0ELb0ENS_16Flash_fwd_paramsEEEvRKT8_iiiii,(.L_x_14898 - $_ZN5flash24flash_fwd_splitkv_kernelI23Flash_fwd_kernel_traitsILi128ELi64ELi128ELi4ELb0ELb0EN7cutlass10bfloat16_tE19Flash_kernel_traitsILi128ELi64ELi128ELi4ES3_EELb0ELb1ELb0ELb0ELb1ELb0ELb0ELb0EEEvNS_16Flash_fwd_paramsE$_ZN5flash30compute_attn_1rowblock_splitkvI23Flash_fwd_kernel_traitsILi128ELi64ELi128ELi4ELb0ELb0EN7cutlass10bfloat16_tE19Flash_kernel_traitsILi128ELi64ELi128ELi4ES3_EELb0ELb1ELb0ELb0ELb1ELb0ELb0ELb0ENS_16Flash_fwd_paramsEEEvRKT8_iiiii)
$_ZN5flash24flash_fwd_splitkv_kernelI23Flash_fwd_kernel_traitsILi128ELi64ELi128ELi4ELb0ELb0EN7cutlass10bfloat16_tE19Flash_kernel_traitsILi128ELi64ELi128ELi4ES3_EELb0ELb1ELb0ELb0ELb1ELb0ELb0ELb0EEEvNS_16Flash_fwd_paramsE$_ZN5flash30compute_attn_1rowblock_splitkvI23Flash_fwd_kernel_traitsILi128ELi64ELi128ELi4ELb0ELb0EN7cutlass10bfloat16_tE19Flash_kernel_traitsILi128ELi64ELi128ELi4ES3_EELb0ELb1ELb0ELb0ELb1ELb0ELb0ELb0ENS_16Flash_fwd_paramsEEEvRKT8_iiiii:
        /* <DEDUP_REMOVED lines=38> */
.L_x_5794:
[----:B------:R-:W-:Y:S05]  /*0300*/  BSYNC.RECONVERGENT B0 ;  /* 0x0000000000007941 */ /* 0x000fea0003800200 */
.L_x_5793:
[----:B------:R-:W-:Y:S04]  /*0310*/  BSSY.RECONVERGENT B0, `(.L_x_5795) ;  /* 0x0000007000007945 */ /* 0x000fe80003800200 */
[----:B------:R-:W-:Y:S05]  /*0320*/  @!P3 BRA `(.L_x_5796) ;  /* 0x000000000014b947 */ /* 0x000fea0003800000 */
[----:B-----5:R-:W3:Y:S02]  /*0330*/  LD.E.U8 R6, desc[UR4][R2.64+0x1b2] ;  /* 0x0001b20402067980 */ /* 0x020ee4000c101100 */
[----:B---3--:R-:W-:-:S13]  /*0340*/  ISETP.NE.AND P1, PT, R6, RZ, PT ;  /* 0x000000ff0600720c */ /* 0x008fda0003f25270 */
[----:B------:R-:W3:Y:S02]  /*0350*/  @P1 LD.E R7, desc[UR4][R14.64+0x4] ;  /* 0x000004040e071980 */ /* 0x000ee4000c101900 */
[----:B---3--:R-:W-:-:S06]  /*0360*/  @P1 IADD3 R6, PT, PT, R7, -R12, RZ ;  /* 0x8000000c07061210 */ /* 0x008fcc0007ffe0ff */
[----:B------:R3:W5:Y:S02]  /*0370*/  @!P1 LD.E R6, desc[UR4][R14.64] ;  /* 0x000000040e069980 */ /* 0x000764000c101900 */
.L_x_5796:
[----:B------:R-:W-:Y:S05]  /*0380*/  BSYNC.RECONVERGENT B0 ;  /* 0x0000000000007941 */ /* 0x000fea0003800200 */
.L_x_5795:
        /* <DEDUP_REMOVED lines=8> */
.L_x_5798:
[----:B------:R-:W4:Y:S01]  /*0410*/  LD.E.64 R8, desc[UR4][R2.64+0x108] ;  /* 0x0001080402087980 */ /* 0x000f22000c101b00 */
[----:B------:R-:W-:Y:S01]  /*0420*/  BSSY.RECONVERGENT B0, `(.L_x_5800) ;  /* 0x0000006000007945 */ /* 0x000fe20003800200 */
[----:B------:R-:W-:Y:S01]  /*0430*/  IMAD.MOV.U32 R141, RZ, RZ, RZ ;  /* 0x000000ffff8d7224 */ /* 0x000fe200078e00ff */
[----:B----4-:R-:W-:-:S04]  /*0440*/  ISETP.NE.U32.AND P0, PT, R8, RZ, PT ;  /* 0x000000ff0800720c */ /* 0x010fc80003f05070 */
[----:B------:R-:W-:-:S13]  /*0450*/  ISETP.NE.AND.EX P0, PT, R9, RZ, PT, P0 ;  /* 0x000000ff0900720c */ /* 0x000fda0003f05300 */
[----:B------:R-:W-:Y:S05]  /*0460*/  @!P0 BRA `(.L_x_5801) ;  /* 0x0000000000048947 */ /* 0x000fea0003800000 */
[----:B------:R4:W5:Y:S02]  /*0470*/  LD.E R141, desc[UR4][R2.64+0xbc] ;  /* 0x0000bc04028d7980 */ /* 0x000964000c101900 */
.L_x_5801:
[----:B------:R-:W-:Y:S05]  /*0480*/  BSYNC.RECONVERGENT B0 ;  /* 0x0000000000007941 */ /* 0x000fea0003800200 */
.L_x_5800:
[----:B-----5:R-:W-:Y:S02]  /*0490*/  IADD3 R141, PT, PT, R141, R6, -R11 ;  /* 0x000000068d8d7210 */ /* 0x020fe40007ffe80b */
.L_x_5799:
[----:B------:R-:W-:Y:S05]  /*04a0*/  BSYNC.RECONVERGENT B1 ;  /* 0x0000000000017941 */ /* 0x000fea0003800200 */
.L_x_5797:
[----:B------:R-:W-:Y:S01]  /*04b0*/  IMAD.SHL.U32 R7, R215, 0x40, RZ ;  /* 0x00000040d7077824 */ /* 0x000fe200078e00ff */
[----:B------:R-:W-:Y:S01]  /*04c0*/  MOV R8, R212 ;  /* 0x000000d400087202 */ /* 0x000fe20000000f00 */
[----:B------:R-:W-:-:S03]  /*04d0*/  IMAD.MOV.U32 R9, RZ, RZ, 0x0 ;  /* 0x00000000ff097424 */ /* 0x000fc600078e00ff */
[----:B------:R-:W-:-:S13]  /*04e0*/  ISETP.GT.AND P0, PT, R140, R7, PT ;  /* 0x000000078c00720c */ /* 0x000fda0003f04270 */
[----:B-1234-:R-:W-:Y:S05]  /*04f0*/  @!P0 RET.REL.NODEC R8 `(_ZN5flash24flash_fwd_splitkv_kernelI23Flash_fwd_kernel_traitsILi128ELi64ELi128ELi4ELb0ELb0EN7cutlass10bfloat16_tE19Flash_kernel_traitsILi128ELi64ELi128ELi4ES3_EELb0ELb1ELb0ELb0ELb1ELb0ELb0ELb0EEEvNS_16Flash_fwd_paramsE) ;  /* 0xfffffff808c08950 */ /* 0x01efea0003c3ffff */
        /* <DEDUP_REMOVED lines=39> */
[----:B-1----:R-:W-:Y:S01]  /*0770*/  SHF.R.U32.HI R3, RZ, 0x3, R198 ;  /* 0x00000003ff037819 */ /* 0x002fe200000116c6 */
[----:B------:R-:W-:Y:S01]  /*0780*/  BSSY.RECONVERGENT B0, `(.L_x_5803) ;  /* 0x0000029000007945 */ /* 0x000fe20003800200 */
[----:B------:R-:W-:-:S04]  /*0790*/  LOP3.LUT P6, R198, R198, 0x7, RZ, 0xc0, !PT ;  /* 0x00000007c6c67812 */ /* 0x000fc800078cc0ff */
[----:B------:R-:W-:Y:S01]  /*07a0*/  ISETP.GE.OR P6, PT, R3, R140, P6 ;  /* 0x0000008c0300720c */ /* 0x000fe200037c6670 */
[-C--:B--2---:R-:W-:Y:S02]  /*07b0*/  @P0 IMAD R5, R17, R216.reuse, RZ ;  /* 0x000000d811050224 */ /* 0x084fe400078e02ff */
[----:B------:R-:W-:-:S04]  /*07c0*/  @P0 IMAD.WIDE.U32 R216, R16, R216, RZ ;  /* 0x000000d810d80225 */ /* 0x000fc800078e00ff */
[----:B---3--:R-:W-:Y:S02]  /*07d0*/  IMAD R4, R4, R214, R213 ;  /* 0x000000d604047224 */ /* 0x008fe400078e02d5 */
[----:B------:R-:W-:-:S04]  /*07e0*/  IMAD.WIDE.U32 R20, R7, R16, R8 ;  /* 0x0000001007147225 */ /* 0x000fc800078e0008 */
[-C--:B----4-:R-:W-:Y:S02]  /*07f0*/  @!P0 IMAD R6, R15, R214.reuse, RZ ;  /* 0x000000d60f068224 */ /* 0x090fe400078e02ff */
[----:B------:R-:W-:Y:S01]  /*0800*/  @!P0 IMAD.WIDE.U32 R14, R14, R214, RZ ;  /* 0x000000d60e0e8225 */ /* 0x000fe200078e00ff */
[----:B------:R-:W-:-:S03]  /*0810*/  @P0 MOV R14, R216 ;  /* 0x000000d8000e0202 */ /* 0x000fc60000000f00 */
[----:B------:R-:W-:Y:S02]  /*0820*/  @!P0 IMAD.IADD R6, R15, 0x1, R6 ;  /* 0x000000010f068824 */ /* 0x000fe400078e0206 */
[----:B------:R-:W-:Y:S01]  /*0830*/  IMAD R0, R0, R4, R7 ;  /* 0x0000000400007224 */ /* 0x000fe200078e0207 */
[----:B------:R-:W-:Y:S01]  /*0840*/  IADD3 R14, P3, PT, R14, R20, RZ ;  /* 0x000000140e0e7210 */ /* 0x000fe20007f7e0ff */
[----:B------:R-:W-:Y:S02]  /*0850*/  @P0 IMAD.IADD R6, R217, 0x1, R5 ;  /* 0x00000001d9060824 */ /* 0x000fe400078e0205 */
[----:B------:R-:W-:Y:S02]  /*0860*/  IMAD R7, R17, R7, RZ ;  /* 0x0000000711077224 */ /* 0x000fe400078e02ff */
[----:B------:R-:W-:-:S03]  /*0870*/  VIADD R5, R3, 0x20 ;  /* 0x0000002003057836 */ /* 0x000fc60000000000 */
[----:B------:R-:W-:Y:S02]  /*0880*/  IADD3.X R15, PT, PT, R6, R21, R7, P3, !PT ;  /* 0x00000015060f7210 */ /* 0x000fe40001ffe407 */
[-C--:B------:R-:W-:Y:S02]  /*0890*/  ISETP.GE.AND P2, PT, R5, R140.reuse, PT ;  /* 0x0000008c0500720c */ /* 0x080fe40003f46270 */
[C---:B------:R-:W-:Y:S02]  /*08a0*/  ISETP.GE.AND P3, PT, R3.reuse, R140, PT ;  /* 0x0000008c0300720c */ /* 0x040fe40003f66270 */
[C---:B------:R-:W-:Y:S02]  /*08b0*/  IADD3 R5, P1, PT, R0.reuse, R3, RZ ;  /* 0x0000000300057210 */ /* 0x040fe40007f3e0ff */
[----:B------:R-:W-:Y:S02]  /*08c0*/  IADD3 R9, PT, PT, R3, 0x10, RZ ;  /* 0x0000001003097810 */ /* 0x000fe40007ffe0ff */
[----:B------:R-:W-:-:S02]  /*08d0*/  LEA.HI.X.SX32 R0, R0, RZ, 0x1, P1 ;  /* 0x000000ff00007211 */ /* 0x000fc400008f0eff */
[----:B------:R-:W-:Y:S01]  /*08e0*/  LEA R4, P4, R5, R10, 0x2 ;  /* 0x0000000a05047211 */ /* 0x000fe200078810ff */
[----:B------:R-:W-:Y:S01]  /*08f0*/  VIADD R7, R3, 0x30 ;  /* 0x0000003003077836 */ /* 0x000fe20000000000 */
[----:B------:R-:W-:Y:S01]  /*0900*/  ISETP.GE.AND P0, PT, R9, R140, PT ;  /* 0x0000008c0900720c */ /* 0x000fe20003f06270 */
[----:B------:R-:W-:Y:S01]  /*0910*/  IMAD.WIDE.U32 R20, R12, R213, R14 ;  /* 0x000000d50c147225 */ /* 0x000fe200078e000e */
[----:B------:R-:W-:-:S03]  /*0920*/  LEA.HI.X R5, R5, R11, R0, 0x2, P4 ;  /* 0x0000000b05057211 */ /* 0x000fc600020f1400 */
[----:B------:R-:W-:Y:S01]  /*0930*/  IMAD R0, R13, R213, RZ ;  /* 0x000000d50d007224 */ /* 0x000fe200078e02ff */
[----:B------:R-:W-:Y:S02]  /*0940*/  ISETP.GE.AND P1, PT, R7, R140, PT ;  /* 0x0000008c0700720c */ /* 0x000fe40003f26270 */
[C---:B------:R-:W-:Y:S02]  /*0950*/  ISETP.NE.OR P5, PT, R198.reuse, RZ, P0 ;  /* 0x000000ffc600720c */ /* 0x040fe400007a5670 */
        /* <DEDUP_REMOVED lines=11> */
.L_x_5804:
[----:B------:R-:W-:Y:S05]  /*0a10*/  BSYNC.RECONVERGENT B0 ;  /* 0x0000000000007941 */ /* 0x000fea0003800200 */
.L_x_5803:
        /* <DEDUP_REMOVED lines=18> */
.L_x_5806:
[----:B------:R-:W-:Y:S05]  /*0b40*/  BSYNC.RECONVERGENT B0 ;  /* 0x0000000000007941 */ /* 0x000fea0003800200 */
.L_x_5805:
        /* <DEDUP_REMOVED lines=14> */
.L_x_5808:
[----:B------:R-:W-:Y:S05]  /*0c30*/  BSYNC.RECONVERGENT B0 ;  /* 0x0000000000007941 */ /* 0x000fea0003800200 */
.L_x_5807:
        /* <DEDUP_REMOVED lines=14> */
.L_x_5810:
[----:B------:R-:W-:Y:S05]  /*0d20*/  BSYNC.RECONVERGENT B0 ;  /* 0x0000000000007941 */ /* 0x000fea0003800200 */
.L_x_5809:
[----:B------:R-:W-:Y:S01]  /*0d30*/  MOV R213, 0x0 ;  /* 0x0000000000d57802 */ /* 0x000fe20000000f00 */
[----:B------:R-:W-:Y:S04]  /*0d40*/  @!P6 ST.E desc[UR4][R4.64], R11 ;  /* 0x0000000b0400e985 */ /* 0x000fe8000c101904 */
[----:B------:R-:W-:Y:S04]  /*0d50*/  @!P5 ST.E desc[UR4][R4.64+0x40], R9 ;  /* 0x000040090400d985 */ /* 0x000fe8000c101904 */
[----:B------:R1:W-:Y:S02]  /*0d60*/  @!P4 ST.E desc[UR4][R4.64+0x80], R7 ;  /* 0x000080070400c985 */ /* 0x0003e4000c101904 */
[----:B-123-5:R-:W-:Y:S05]  /*0d70*/  @P3 RET.REL.NODEC R212 `(_ZN5flash24flash_fwd_splitkv_kernelI23Flash_fwd_kernel_traitsILi128ELi64ELi128ELi4ELb0ELb0EN7cutlass10bfloat16_tE19Flash_kernel_traitsILi128ELi64ELi128ELi4ES3_EELb0ELb1ELb0ELb0ELb1ELb0ELb0ELb0EEEvNS_16Flash_fwd_paramsE) ;  /* 0xfffffff0d4a03950 */ /* 0x02efea0003c3ffff */
[----:B------:R-:W-:Y:S02]  /*0d80*/  MOV R3, 0x7f800000 ;  /* 0x7f80000000037802 */ /* 0x000fe40000000f00 */
[----:B------:R-:W-:-:S03]  /*0d90*/  MOV R213, 0x0 ;  /* 0x0000000000d57802 */ /* 0x000fc60000000f00 */
[----:B------:R1:W-:Y:S02]  /*0da0*/  ST.E desc[UR4][R4.64+0xc0], R3 ;  /* 0x0000c00304007985 */ /* 0x0003e4000c101904 */
[----:B-1----:R-:W-:Y:S05]  /*0db0*/  RET.REL.NODEC R212 `(_ZN5flash24flash_fwd_splitkv_kernelI23Flash_fwd_kernel_traitsILi128ELi64ELi128ELi4ELb0ELb0EN7cutlass10bfloat16_tE19Flash_kernel_traitsILi128ELi64ELi128ELi4ES3_EELb0ELb1ELb0ELb0ELb1ELb0ELb0ELb0EEEvNS_16Flash_fwd_paramsE) ;  /* 0xfffffff0d4907950 */ /* 0x002fea0003c3ffff */
.L_x_5802:
        /* <DEDUP_REMOVED lines=80> */
[----:B------:R-:W-:-:S04]  /*12c0*/  IMAD R4, R205, R10, RZ ;  /* 0x0000000acd047224 */ /* 0x000fc800078e02ff */
[----:B------:R-:W-:Y:S01]  /*12d0*/  @!P1 IMAD.MOV R9, RZ, RZ, -R9 ;  /* 0x000000ffff099224 */ /* 0x000fe200078e0a09 */
[----:B------:R-:W-:-:S05]  /*12e0*/  @!P2 LOP3.LUT R9, RZ, R16, RZ, 0x33, !PT ;  /* 0x00000010ff09a212 */ /* 0x000fca00078e33ff */
[----:B--2---:R-:W-:Y:S01]  /*12f0*/  IMAD R11, R15, R9, RZ ;  /* 0x000000090f0b7224 */ /* 0x004fe200078e02ff */
        /* <DEDUP_REMOVED lines=10> */
[----:B------:R-:W-:Y:S02]  /*13a0*/  IMAD R4, R13, R0, RZ ;  /* 0x000000000d047224 */ /* 0x000fe400078e02ff */
        /* <DEDUP_REMOVED lines=8> */
.L_x_5812:
        /* <DEDUP_REMOVED lines=44> */
[----:B------:R-:W-:Y:S02]  /*16f0*/  ISETP.NE.AND P2, PT, R16, RZ, PT ;  /* 0x000000ff1000720c */ /* 0x000fe40003f45270 */
[----:B------:R-:W-:Y:S01]  /*1700*/  @!P3 IADD3 R9, PT, PT, R23, R9, RZ ;  /* 0x000000091709b210 */ /* 0x000fe20007ffe0ff */
[----:B------:R-:W-:Y:S01]  /*1710*/  @!P3 IMAD.MOV.U32 R8, RZ, RZ, R22 ;  /* 0x000000ffff08b224 */ /* 0x000fe200078e0016 */
[----:B------:R-:W-:Y:S01]  /*1720*/  @P3 IADD3 R9, PT, PT, R21, R0, RZ ;  /* 0x0000000015093210 */ /* 0x000fe20007ffe0ff */
[----:B------:R-:W-:Y:S01]  /*1730*/  @!P3 IMAD R0, R137, R11, RZ ;  /* 0x0000000b8900b224 */ /* 0x000fe200078e02ff */
[----:B------:R-:W-:Y:S02]  /*1740*/  @!P3 SHF.R.S32.HI R5, RZ, 0x1f, R11 ;  /* 0x0000001fff05b819 */ /* 0x000fe4000001140b */
[----:B------:R-:W-:-:S02]  /*1750*/  @P3 MOV R8, R20 ;  /* 0x0000001400083202 */ /* 0x000fc40000000f00 */
[----:B------:R-:W-:Y:S01]  /*1760*/  @P4 IADD3 R6, PT, PT, R6, 0x1, RZ ;  /* 0x0000000106064810 */ /* 0x000fe20007ffe0ff */
[----:B------:R-:W-:Y:S02]  /*1770*/  @!P3 IMAD R0, R5, R136, R0 ;  /* 0x000000880500b224 */ /* 0x000fe400078e0200 */
[----:B------:R-:W-:Y:S01]  /*1780*/  @!P3 IMAD.WIDE.U32 R20, R136, R11, RZ ;  /* 0x0000000b8814b225 */ /* 0x000fe200078e00ff */
[----:B------:R-:W-:-:S03]  /*1790*/  @!P3 SHF.R.S32.HI R5, RZ, 0x1f, R10 ;  /* 0x0000001fff05b819 */ /* 0x000fc6000001140a */
[-C--:B------:R-:W-:Y:S02]  /*17a0*/  IMAD R4, R205, R133.reuse, RZ ;  /* 0x00000085cd047224 */ /* 0x080fe400078e02ff */
[----:B------:R-:W-:Y:S01]  /*17b0*/  IMAD.WIDE.U32 R8, R204, R133, R8 ;  /* 0x00000085cc087225 */ /* 0x000fe200078e0008 */
[----:B------:R-:W-:-:S03]  /*17c0*/  @!P3 IADD3 R21, PT, PT, R21, R0, RZ ;  /* 0x000000001515b210 */ /* 0x000fc60007ffe0ff */
[----:B------:R-:W-:Y:S01]  /*17d0*/  @!P1 IMAD.MOV R6, RZ, RZ, -R6 ;  /* 0x000000ffff069224 */ /* 0x000fe200078e0a06 */
[----:B------:R-:W-:Y:S01]  /*17e0*/  @!P2 LOP3.LUT R6, RZ, R16, RZ, 0x33, !PT ;  /* 0x00000010ff06a212 */ /* 0x000fe200078e33ff */
[----:B------:R-:W-:Y:S01]  /*17f0*/  @!P3 IMAD R0, R19, R10, RZ ;  /* 0x0000000a1300b224 */ /* 0x000fe200078e02ff */
[----:B------:R-:W-:Y:S02]  /*1800*/  IADD3 R13, PT, PT, R9, R4, RZ ;  /* 0x00000004090d7210 */ /* 0x000fe40007ffe0ff */
[----:B------:R-:W-:Y:S01]  /*1810*/  @P3 IADD3 R11, PT, PT, R11, R12, RZ ;  /* 0x0000000c0b0b3210 */ /* 0x000fe20007ffe0ff */
[----:B------:R-:W-:Y:S01]  /*1820*/  IMAD.MOV.U32 R12, RZ, RZ, R8 ;  /* 0x000000ffff0c7224 */ /* 0x000fe200078e0008 */
[----:B------:R-:W-:Y:S01]  /*1830*/  SHF.R.S32.HI R4, RZ, 0x1f, R6 ;  /* 0x0000001fff047819 */ /* 0x000fe20000011406 */
[----:B------:R-:W-:Y:S02]  /*1840*/  IMAD R9, R15, R6, RZ ;  /* 0x000000060f097224 */ /* 0x000fe400078e02ff */
[----:B------:R-:W-:-:S02]  /*1850*/  @!P3 IMAD R0, R18, R5, R0 ;  /* 0x000000051200b224 */ /* 0x000fc400078e0200 */
[----:B------:R-:W-:-:S04]  /*1860*/  @!P3 IMAD.WIDE.U32 R18, R18, R10, R20 ;  /* 0x0000000a1212b225 */ /* 0x000fc800078e0014 */
[----:B------:R-:W-:Y:S02]  /*1870*/  @P3 IMAD R5, R137, R11, RZ ;  /* 0x0000000b89053224 */ /* 0x000fe400078e02ff */
[----:B------:R-:W-:-:S04]  /*1880*/  IMAD.WIDE.U32 R20, R14, R6, R12 ;  /* 0x000000060e147225 */ /* 0x000fc800078e000c */
[----:B------:R-:W-:Y:S02]  /*1890*/  IMAD R9, R14, R4, R9 ;  /* 0x000000040e097224 */ /* 0x000fe400078e0209 */
[----:B------:R-:W-:Y:S01]  /*18a0*/  @P3 IMAD.WIDE.U32 R10, R136, R11, RZ ;  /* 0x0000000b880a3225 */ /* 0x000fe200078e00ff */
[----:B------:R-:W-:Y:S02]  /*18b0*/  @!P3 MOV R14, R18 ;  /* 0x00000012000eb202 */ /* 0x000fe40000000f00 */
[----:B------:R-:W-:Y:S01]  /*18c0*/  @!P3 IADD3 R12, PT, PT, R19, R0, RZ ;  /* 0x00000000130cb210 */ /* 0x000fe20007ffe0ff */
[----:B------:R-:W-:Y:S01]  /*18d0*/  @P3 IMAD.MOV.U32 R14, RZ, RZ, R10 ;  /* 0x000000ffff0e3224 */ /* 0x000fe200078e000a */
[----:B------:R-:W-:Y:S01]  /*18e0*/  IADD3 R0, PT, PT, R21, R9, RZ ;  /* 0x0000000915007210 */ /* 0x000fe20007ffe0ff */
[----:B------:R-:W-:Y:S01]  /*18f0*/  IMAD.MOV.U32 R4, RZ, RZ, R20 ;  /* 0x000000ffff047224 */ /* 0x000fe200078e0014 */
[----:B------:R-:W-:Y:S02]  /*1900*/  @P3 IADD3 R12, PT, PT, R11, R5, RZ ;  /* 0x000000050b0c3210 */ /* 0x000fe40007ffe0ff */
[----:B------:R-:W-:-:S02]  /*1910*/  MOV R19, RZ ;  /* 0x000000ff00137202 */ /* 0x000fc40000000f00 */
[----:B------:R-:W-:Y:S02]  /*1920*/  MOV R10, R133 ;  /* 0x00000085000a7202 */ /* 0x000fe40000000f00 */
.L_x_5813:
[----:B------:R-:W-:Y:S05]  /*1930*/  BSYNC.RECONVERGENT B0 ;  /* 0x0000000000007941 */ /* 0x000fea0003800200 */
.L_x_5811:
[----:B------:R-:W-:Y:S01]  /*1940*/  ISETP.NE.AND P2, PT, R216, -0x1, PT ;  /* 0xffffffffd800780c */ /* 0x000fe20003f45270 */
[----:B------:R-:W2:Y:S04]  /*1950*/  LD.E.64 R8, desc[UR4][R2.64+0x8] ;  /* 0x0000080402087980 */ /* 0x000ea8000c101b00 */
[----:B------:R-:W3:Y:S04]  /*1960*/  LD.E.64 R34, desc[UR4][R2.64+0x30] ;  /* 0x0000300402227980 */ /* 0x000ee8000c101b00 */
[----:B------:R-:W4:Y:S04]  /*1970*/  LD.E.64 R22, desc[UR4][R2.64+0x48] ;  /* 0x0000480402167980 */ /* 0x000f28000c101b00 */
[----:B------:R-:W4:Y:S04]  /*1980*/  @!P2 LD.E.64 R26, desc[UR4][R2.64+0x18] ;  /* 0x00001804021aa980 */ /* 0x000f28000c101b00 */
[----:B------:R-:W4:Y:S01]  /*1990*/  LD.E.64 R30, desc[UR4][R186.64] ;  /* 0x00000004ba1e7980 */ /* 0x000f22000c101b00 */
[----:B------:R-:W-:-:S05]  /*19a0*/  IMAD.SHL.U32 R32, R198, 0x8, RZ ;  /* 0x00000008c6207824 */ /* 0x000fca00078e00ff */
[----:B------:R-:W-:-:S04]  /*19b0*/  LOP3.LUT R196, R32, 0x38, RZ, 0xc0, !PT ;  /* 0x0000003820c47812 */ /* 0x000fc800078ec0ff */
[----:B------:R-:W-:Y:S02]  /*19c0*/  IADD3 R4, P1, PT, R196, R4, RZ ;  /* 0x00000004c4047210 */ /* 0x000fe40007f3e0ff */
[----:B------:R-:W-:-:S03]  /*19d0*/  SHF.R.U32.HI R20, RZ, 0x3, R198 ;  /* 0x00000003ff147819 */ /* 0x000fc600000116c6 */
[----:B------:R-:W-:Y:S02]  /*19e0*/  IMAD.X R5, RZ, RZ, R0, P1 ;  /* 0x000000ffff057224 */ /* 0x000fe400008e0600 */
[----:B------:R-:W-:Y:S02]  /*19f0*/  IMAD R209, R205, R20, RZ ;  /* 0x00000014cdd17224 */ /* 0x000fe400078e02ff */
[----:B------:R-:W-:-:S05]  /*1a00*/  IMAD.WIDE.U32 R4, R20, R204, R4 ;  /* 0x000000cc14047225 */ /* 0x000fca00078e0004 */
[----:B------:R-:W-:Y:S01]  /*1a10*/  IADD3 R209, PT, PT, R5, R209, RZ ;  /* 0x000000d105d17210 */ /* 0x000fe20007ffe0ff */
[C---:B------:R-:W-:Y:S01]  /*1a20*/  VIADD R11, R20.reuse, 0x10 ;  /* 0x00000010140b7836 */ /* 0x040fe20000000000 */
[----:B------:R-:W-:Y:S01]  /*1a30*/  IADD3 R206, PT, PT, -R7, R140, RZ ;  /* 0x0000008c07ce7210 */ /* 0x000fe20007ffe1ff */
[----:B------:R-:W-:-:S03]  /*1a40*/  VIADD R7, R20, 0x30 ;  /* 0x0000003014077836 */ /* 0x000fc60000000000 */
[-C--:B------:R-:W-:Y:S02]  /*1a50*/  ISETP.GE.AND P6, PT, R11, R206.reuse, PT ;  /* 0x000000ce0b00720c */ /* 0x080fe40003fc6270 */
[----:B------:R-:W-:Y:S02]  /*1a60*/  MOV R21, RZ ;  /* 0x000000ff00157202 */ /* 0x000fe40000000f00 */
[----:B------:R-:W-:Y:S01]  /*1a70*/  ISETP.GE.AND P4, PT, R20, R206, PT ;  /* 0x000000ce1400720c */ /* 0x000fe20003f86270 */
[----:B------:R-:W1:Y:S01]  /*1a80*/  S2UR UR6, SR_CgaCtaId ;  /* 0x00000000000679c3 */ /* 0x000e620000008800 */
[----:B------:R-:W-:Y:S01]  /*1a90*/  LOP3.LUT R33, R32, 0x1c0, RZ, 0xc0, !PT ;  /* 0x000001c020217812 */ /* 0x000fe200078ec0ff */
[----:B------:R-:W-:-:S03]  /*1aa0*/  UMOV UR7, 0x400 ;  /* 0x0000040000077882 */ /* 0x000fc60000000000 */
[----:B------:R-:W-:Y:S01]  /*1ab0*/  LOP3.LUT R33, R33, 0x38, R198, 0xf8, !PT ;  /* 0x0000003821217812 */ /* 0x000fe200078ef8c6 */
[----:B-1----:R-:W-:-:S06]  /*1ac0*/  ULEA UR6, UR6, UR7, 0x18 ;  /* 0x0000000706067291 */ /* 0x002fcc000f8ec0ff */
[----:B------:R-:W-:Y:S01]  /*1ad0*/  IMAD.U32 R201, RZ, RZ, UR6 ;  /* 0x00000006ffc97e24 */ /* 0x000fe2000f8e00ff */
[----:B--2---:R-:W-:-:S04]  /*1ae0*/  LEA R208, P1, R4, R8, 0x1 ;  /* 0x0000000804d07211 */ /* 0x004fc800078208ff */
[----:B------:R-:W-:Y:S01]  /*1af0*/  LEA.HI.X R209, R4, R9, R209, 0x1, P1 ;  /* 0x0000000904d17211 */ /* 0x000fe200008f0cd1 */
[-C--:B---3--:R-:W-:Y:S02]  /*1b00*/  @P2 IMAD R5, R35, R216.reuse, RZ ;  /* 0x000000d823052224 */ /* 0x088fe400078e02ff */
[----:B------:R-:W-:-:S04]  /*1b10*/  @P2 IMAD.WIDE.U32 R8, R34, R216, RZ ;  /* 0x000000d822082225 */ /* 0x000fc800078e00ff */
[-C--:B----4-:R-:W-:Y:S02]  /*1b20*/  @!P2 IMAD R0, R27, R214.reuse, RZ ;  /* 0x000000d61b00a224 */ /* 0x090fe400078e02ff */
[----:B------:R-:W-:-:S04]  /*1b30*/  @!P2 IMAD.WIDE.U32 R26, R26, R214, RZ ;  /* 0x000000d61a1aa225 */ /* 0x000fc800078e00ff */
[----:B------:R-:W-:Y:S02]  /*1b40*/  @!P2 IMAD.IADD R0, R27, 0x1, R0 ;  /* 0x000000011b00a824 */ /* 0x000fe400078e0200 */
[----:B------:R-:W-:Y:S02]  /*1b50*/  @P2 IMAD.IADD R0, R9, 0x1, R5 ;  /* 0x0000000109002824 */ /* 0x000fe400078e0205 */
[----:B------:R-:W-:Y:S01]  /*1b60*/  @!P2 IMAD.MOV.U32 R4, RZ, RZ, R26 ;  /* 0x000000ffff04a224 */ /* 0x000fe200078e001a */
[----:B------:R-:W-:Y:S01]  /*1b70*/  @P2 MOV R4, R8 ;  /* 0x0000000800042202 */ /* 0x000fe20000000f00 */
[----:B------:R-:W-:Y:S01]  /*1b80*/  VIADD R9, R20, 0x20 ;  /* 0x0000002014097836 */ /* 0x000fe20000000000 */
[----:B------:R-:W-:Y:S02]  /*1b90*/  ISETP.GE.AND P1, PT, R7, R206, PT ;  /* 0x000000ce0700720c */ /* 0x000fe40003f26270 */
[----:B------:R-:W-:Y:S02]  /*1ba0*/  IADD3 R4, P3, PT, R196, R4, RZ ;  /* 0x00000004c4047210 */ /* 0x000fe40007f7e0ff */
[----:B------:R-:W-:Y:S01]  /*1bb0*/  ISETP.GE.AND P5, PT, R9, R206, PT ;  /* 0x000000ce0900720c */ /* 0x000fe20003fa6270 */
[----:B------:R-:W-:-:S04]  /*1bc0*/  IMAD.WIDE.U32 R26, R215, 0x40, R20 ;  /* 0x00000040d71a7825 */ /* 0x000fc800078e0014 */
[----:B------:R-:W-:Y:S01]  /*1bd0*/  IMAD.X R5, RZ, RZ, R0, P3 ;  /* 0x000000ffff057224 */ /* 0x000fe200018e0600 */
[----:B------:R-:W-:Y:S01]  /*1be0*/  @!P6 IADD3 R17, P2, PT, R26, 0x10, RZ ;  /* 0x000000101a11e810 */ /* 0x000fe20007f5e0ff */
[-C--:B------:R-:W-:Y:S02]  /*1bf0*/  IMAD R0, R23, R213.reuse, RZ ;  /* 0x000000d517007224 */ /* 0x080fe400078e02ff */
[----:B------:R-:W-:-:S04]  /*1c00*/  IMAD.WIDE.U32 R22, R22, R213, R4 ;  /* 0x000000d516167225 */ /* 0x000fc800078e0004 */
[--C-:B------:R-:W-:Y:S01]  /*1c10*/  @!P6 IMAD.X R21, RZ, RZ, R27.reuse, P2 ;  /* 0x000000ffff15e224 */ /* 0x100fe200010e061b */
[C---:B------:R-:W-:Y:S01]  /*1c20*/  @!P5 IADD3 R8, P3, PT, R26.reuse, 0x20, RZ ;  /* 0x000000201a08d810 */ /* 0x040fe20007f7e0ff */
[----:B------:R-:W-:Y:S01]  /*1c30*/  @!P4 IMAD R15, R27, R34, RZ ;  /* 0x000000221b0fc224 */ /* 0x000fe200078e02ff */
[C---:B------:R-:W-:Y:S02]  /*1c40*/  @!P1 IADD3 R6, P2, PT, R26.reuse, 0x30, RZ ;  /* 0x000000301a069810 */ /* 0x040fe40007f5e0ff */
[----:B------:R-:W-:Y:S01]  /*1c50*/  IADD3 R23, PT, PT, R23, R0, RZ ;  /* 0x0000000017177210 */ /* 0x000fe20007ffe0ff */
[--C-:B------:R-:W-:Y:S01]  /*1c60*/  @!P5 IMAD.X R5, RZ, RZ, R27.reuse, P3 ;  /* 0x000000ffff05d224 */ /* 0x100fe200018e061b */
[----:B------:R-:W-:Y:S01]  /*1c70*/  @!P6 MOV R38, R22 ;  /* 0x000000160026e202 */ /* 0x000fe20000000f00 */
[----:B------:R-:W-:Y:S02]  /*1c80*/  @!P1 IMAD.X R13, RZ, RZ, R27, P2 ;  /* 0x000000ffff0d9224 */ /* 0x000fe400010e061b */
[----:B------:R-:W-:-:S02]  /*1c90*/  @!P4 IMAD R15, R26, R35, R15 ;  /* 0x000000231a0fc224 */ /* 0x000fc400078e020f */
[----:B------:R-:W-:-:S04]  /*1ca0*/  @!P4 IMAD.WIDE.U32 R26, R26, R34, R22 ;  /* 0x000000221a1ac225 */ /* 0x000fc800078e0016 */
[----:B------:R-:W-:Y:S02]  /*1cb0*/  @!P6 IMAD R4, R21, R34, RZ ;  /* 0x000000221504e224 */ /* 0x000fe400078e02ff */
[----:B------:R-:W-:Y:S01]  /*1cc0*/  @!P6 IMAD.MOV.U32 R39, RZ, RZ, R23 ;  /* 0x000000ffff27e224 */ /* 0x000fe200078e0017 */
[----:B------:R-:W-:Y:S01]  /*1cd0*/  @!P4 LEA R28, P2, R26, R30, 0x1 ;  /* 0x0000001e1a1cc211 */ /* 0x000fe200078408ff */
[----:B------:R-:W-:Y:S02]  /*1ce0*/  @!P4 IMAD.IADD R15, R27, 0x1, R15 ;  /* 0x000000011b0fc824 */ /* 0x000fe400078e020f */
[-C--:B------:R-:W-:Y:S02]  /*1cf0*/  @!P6 IMAD R4, R35, R17.reuse, R4 ;  /* 0x000000112304e224 */ /* 0x080fe400078e0204 */
[----:B------:R-:W-:Y:S01]  /*1d00*/  @!P6 IMAD.WIDE.U32 R38, R34, R17, R38 ;  /* 0x000000112226e225 */ /* 0x000fe200078e0026 */
[----:B------:R-:W-:Y:S02]  /*1d10*/  @!P4 LEA.HI.X R29, R26, R31, R15, 0x1, P2 ;  /* 0x0000001f1a1dc211 */ /* 0x000fe400010f0c0f */
[----:B------:R-:W-:-:S02]  /*1d20*/  LOP3.LUT R15, R33, R196, RZ, 0x3c, !PT ;  /* 0x000000c4210f7212 */ /* 0x000fc400078e3cff */
[----:B------:R-:W-:Y:S02]  /*1d30*/  @!P6 IADD3 R4, PT, PT, R39, R4, RZ ;  /* 0x000000042704e210 */ /* 0x000fe40007ffe0ff */
[C---:B------:R-:W-:Y:S01]  /*1d40*/  @!P6 LEA R26, P2, R38.reuse, R30, 0x1 ;  /* 0x0000001e261ae211 */ /* 0x040fe200078408ff */
[----:B------:R-:W-:Y:S01]  /*1d50*/  @!P5 IMAD.MOV.U32 R36, RZ, RZ, R22 ;  /* 0x000000ffff24d224 */ /* 0x000fe200078e0016 */
[----:B------:R-:W-:Y:S02]  /*1d60*/  @!P5 MOV R37, R23 ;  /* 0x000000170025d202 */ /* 0x000fe40000000f00 */
[----:B------:R-:W-:Y:S01]  /*1d70*/  @!P6 LEA.HI.X R27, R38, R31, R4, 0x1, P2 ;  /* 0x0000001f261be211 */ /* 0x000fe200010f0c04 */
[-C--:B------:R-:W-:Y:S01]  /*1d80*/  @!P5 IMAD R5, R5, R34.reuse, RZ ;  /* 0x000000220505d224 */ /* 0x080fe200078e02ff */
[----:B------:R-:W-:Y:S01]  /*1d90*/  LOP3.LUT R4, R15, 0x1e00, R32, 0xf8, !PT ;  /* 0x00001e000f047812 */ /* 0x000fe200078ef820 */
[----:B------:R-:W-:Y:S02]  /*1da0*/  @!P1 IMAD R13, R13, R34, RZ ;  /* 0x000000220d0d9224 */ /* 0x000fe400078e02ff */
[-C--:B------:R-:W-:Y:S01]  /*1db0*/  @!P5 IMAD R5, R35, R8.reuse, R5 ;  /* 0x000000082305d224 */ /* 0x080fe200078e0205 */
[----:B------:R-:W-:Y:S01]  /*1dc0*/  LEA R217, R4, R201, 0x1 ;  /* 0x000000c904d97211 */ /* 0x000fe200078e08ff */
[----:B------:R-:W-:-:S04]  /*1dd0*/  @!P5 IMAD.WIDE.U32 R36, R34, R8, R36 ;  /* 0x000000082224d225 */ /* 0x000fc800078e0024 */
[-C--:B------:R-:W-:Y:S02]  /*1de0*/  @!P1 IMAD R4, R35, R6.reuse, R13 ;  /* 0x0000000623049224 */ /* 0x080fe400078e020d */
[----:B------:R-:W-:Y:S02]  /*1df0*/  @!P1 IMAD.WIDE.U32 R34, R34, R6, R22 ;  /* 0x0000000622229225 */ /* 0x000fe400078e0016 */
[----:B------:R-:W5:Y:S02]  /*1e00*/  LD.E.64 R22, desc[UR4][R2.64+0x10] ;  /* 0x0000100402167980 */ /* 0x000f64000c101b00 */
[----:B------:R-:W-:Y:S01]  /*1e10*/  IMAD R0, R132, -0x80, R141 ;  /* 0xffffff8084007824 */ /* 0x000fe200078e028d */
[----:B------:R-:W-:Y:S01]  /*1e20*/  @!P5 LEA R38, P3, R36, R30, 0x1 ;  /* 0x0000001e2426d211 */ /* 0x000fe200078608ff */
[----:B------:R-:W-:Y:S01]  /*1e30*/  @!P5 IMAD.IADD R5, R37, 0x1, R5 ;  /* 0x000000012505d824 */ /* 0x000fe200078e0205 */
[----:B------:R-:W-:Y:S01]  /*1e40*/  @!PT LDS RZ, [RZ] ;  /* 0x00000000fffff984 */ /* 0x000fe20000000800 */
[----:B------:R-:W-:Y:S01]  /*1e50*/  @!PT LDS RZ, [RZ] ;  /* 0x00000000fffff984 */ /* 0x000fe20000000800 */
[----:B------:R-:W-:Y:S01]  /*1e60*/  @!PT LDS RZ, [RZ] ;  /* 0x00000000fffff984 */ /* 0x000fe20000000800 */
[----:B------:R-:W-:Y:S01]  /*1e70*/  @!P4 LDGSTS.E.BYPASS.LTC128B.128 [R217], desc[UR4][R28.64] ;  /* 0x000000001cd9cfae */ /* 0x000fe2000b981a04 */
[----:B------:R-:W-:-:S02]  /*1e80*/  VIADD R0, R0, 0x80 ;  /* 0x0000008000007836 */ /* 0x000fc40000000000 */
[----:B------:R-:W-:Y:S01]  /*1e90*/  @!P1 IMAD.IADD R13, R35, 0x1, R4 ;  /* 0x00000001230d9824 */ /* 0x000fe200078e0204 */
[-C--:B------:R-:W-:Y:S01]  /*1ea0*/  @!P5 LEA.HI.X R39, R36, R31.reuse, R5, 0x1, P3 ;  /* 0x0000001f2427d211 */ /* 0x080fe200018f0c05 */
[----:B------:R1:W-:Y:S01]  /*1eb0*/  @!P4 LDGSTS.E.BYPASS.LTC128B.128 [R217+0x2000], desc[UR4][R28.64+0x80] ;  /* 0x020000801cd9cfae */ /* 0x0003e2000b981a04 */
[----:B------:R-:W-:Y:S02]  /*1ec0*/  ISETP.GE.AND P2, PT, R11, R0, PT ;  /* 0x000000000b00720c */ /* 0x000fe40003f46270 */
[----:B------:R-:W-:Y:S01]  /*1ed0*/  @!P1 LEA R30, P3, R34, R30, 0x1 ;  /* 0x0000001e221e9211 */ /* 0x000fe200078608ff */
[----:B------:R-:W-:Y:S01]  /*1ee0*/  @!P6 LDGSTS.E.BYPASS.LTC128B.128 [R217+0x800], desc[UR4][R26.64] ;  /* 0x008000001ad9efae */ /* 0x000fe2000b981a04 */
[----:B------:R-:W-:Y:S02]  /*1ef0*/  IMAD.SHL.U32 R5, R204, 0x10, RZ ;  /* 0x00000010cc057824 */ /* 0x000fe400078e00ff */
[----:B------:R-:W-:Y:S01]  /*1f00*/  @!P1 LEA.HI.X R31, R34, R31, R13, 0x1, P3 ;  /* 0x0000001f221f9211 */ /* 0x000fe200018f0c0d */
[----:B------:R2:W-:Y:S01]  /*1f10*/  @!P6 LDGSTS.E.BYPASS.LTC128B.128 [R217+0x2800], desc[UR4][R26.64+0x80] ;  /* 0x028000801ad9efae */ /* 0x0005e2000b981a04 */
[----:B------:R-:W-:-:S03]  /*1f20*/  IADD3 R17, PT, PT, R20, 0x50, RZ ;  /* 0x0000005014117810 */ /* 0x000fc60007ffe0ff */
[----:B------:R-:W-:Y:S01]  /*1f30*/  @!P5 LDGSTS.E.BYPASS.LTC128B.128 [R217+0x1000], desc[UR4][R38.64] ;  /* 0x0100000026d9dfae */ /* 0x000fe2000b981a04 */
[----:B------:R-:W-:-:S03]  /*1f40*/  SHF.L.U64.HI R4, R204, 0x4, R205 ;  /* 0x00000004cc047819 */ /* 0x000fc600000102cd */
[----:B------:R-:W-:Y:S01]  /*1f50*/  @!P5 LDGSTS.E.BYPASS.LTC128B.128 [R217+0x3000], desc[UR4][R38.64+0x80] ;  /* 0x0300008026d9dfae */ /* 0x000fe2000b981a04 */
[----:B------:R-:W-:Y:S01]  /*1f60*/  @!P2 LEA R36, P4, R5, R208, 0x1 ;  /* 0x000000d00524a211 */ /* 0x000fe200078808ff */
[----:B------:R-:W-:Y:S02]  /*1f70*/  VIADD R15, R20, 0x60 ;  /* 0x00000060140f7836 */ /* 0x000fe40000000000 */
[----:B------:R-:W-:Y:S01]  /*1f80*/  @!P1 LDGSTS.E.BYPASS.LTC128B.128 [R217+0x1800], desc[UR4][R30.64] ;  /* 0x018000001ed99fae */ /* 0x000fe2000b981a04 */
[----:B------:R-:W-:-:S03]  /*1f90*/  ISETP.GE.AND P5, PT, R17, R0, PT ;  /* 0x000000001100720c */ /* 0x000fc60003fa6270 */
[----:B------:R3:W-:Y:S01]  /*1fa0*/  @!P1 LDGSTS.E.BYPASS.LTC128B.128 [R217+0x3800], desc[UR4][R30.64+0x80] ;  /* 0x038000801ed99fae */ /* 0x0007e2000b981a04 */
[-C--:B------:R-:W-:Y:S02]  /*1fb0*/  ISETP.GE.AND P1, PT, R7, R0.reuse, PT ;  /* 0x000000000700720c */ /* 0x080fe40003f26270 */
[-C--:B------:R-:W-:Y:S02]  /*1fc0*/  @!P2 LEA.HI.X R37, R5, R209.reuse, R4, 0x1, P4 ;  /* 0x000000d10525a211 */ /* 0x080fe400020f0c04 */
[-C--:B------:R-:W-:Y:S02]  /*1fd0*/  ISETP.GE.AND P4, PT, R15, R0.reuse, PT ;  /* 0x000000000f00720c */ /* 0x080fe40003f86270 */
[-C--:B------:R-:W-:Y:S02]  /*1fe0*/  ISETP.GE.AND P3, PT, R20, R0.reuse, PT ;  /* 0x000000001400720c */ /* 0x080fe40003f66270 */
[----:B------:R-:W-:Y:S01]  /*1ff0*/  ISETP.GE.AND P6, PT, R9, R0, PT ;  /* 0x000000000900720c */ /* 0x000fe20003fc6270 */
[----:B-1----:R-:W-:Y:S01]  /*2000*/  @!P5 IMAD.MOV.U32 R28, RZ, RZ, R208 ;  /* 0x000000ffff1cd224 */ /* 0x002fe200078e00d0 */
[----:B------:R-:W-:-:S03]  /*2010*/  @!P5 MOV R29, R209 ;  /* 0x000000d1001dd202 */ /* 0x000fc60000000f00 */
[----:B--2---:R-:W-:-:S04]  /*2020*/  @!P1 IMAD.WIDE.U32 R26, R204, 0x60, R208 ;  /* 0x00000060cc1a9825 */ /* 0x004fc800078e00d0 */
[C---:B------:R-:W-:Y:S02]  /*2030*/  @!P5 IMAD R8, R205.reuse, 0xa0, RZ ;  /* 0x000000a0cd08d824 */ /* 0x040fe400078e02ff */
[C---:B------:R-:W-:Y:S01]  /*2040*/  @!P5 IMAD.WIDE.U32 R28, R204.reuse, 0xa0, R28 ;  /* 0x000000a0cc1cd825 */ /* 0x040fe200078e001c */
[----:B------:R-:W-:Y:S03]  /*2050*/  @!P3 LDGSTS.E.BYPASS.LTC128B.128 [R217+0x4000], desc[UR4][R208.64] ;  /* 0x04000000d0d9bfae */ /* 0x000fe6000b981a04 */
[----:B---3--:R-:W-:Y:S01]  /*2060*/  @!P1 IMAD R30, R205, 0x60, RZ ;  /* 0x00000060cd1e9824 */ /* 0x008fe200078e02ff */
[----:B------:R-:W-:Y:S03]  /*2070*/  @!P3 LDGSTS.E.BYPASS.LTC128B.128 [R217+0x8000], desc[UR4][R208.64+0x80] ;  /* 0x08000080d0d9bfae */ /* 0x000fe6000b981a04 */
[----:B------:R-:W-:Y:S01]  /*2080*/  @!P1 IMAD.IADD R31, R27, 0x1, R30 ;  /* 0x000000011b1f9824 */ /* 0x000fe200078e021e */
[----:B------:R-:W-:Y:S01]  /*2090*/  @!P1 MOV R30, R26 ;  /* 0x0000001a001e9202 */ /* 0x000fe20000000f00 */
[----:B------:R-:W-:Y:S01]  /*20a0*/  @!P4 IMAD.MOV.U32 R26, RZ, RZ, R208 ;  /* 0x000000ffff1ac224 */ /* 0x000fe200078e00d0 */
[----:B------:R-:W-:Y:S01]  /*20b0*/  @!P4 MOV R27, R209 ;  /* 0x000000d1001bc202 */ /* 0x000fe20000000f00 */
[----:B------:R-:W-:Y:S01]  /*20c0*/  @!P5 IMAD.IADD R29, R29, 0x1, R8 ;  /* 0x000000011d1dd824 */ /* 0x000fe200078e0208 */
[----:B------:R-:W-:Y:S01]  /*20d0*/  IABS R8, R16 ;  /* 0x0000001000087213 */ /* 0x000fe20000000000 */
[----:B------:R-:W-:Y:S01]  /*20e0*/  @!P2 LDGSTS.E.BYPASS.LTC128B.128 [R217+0x4800], desc[UR4][R36.64] ;  /* 0x0480000024d9afae */ /* 0x000fe2000b981a04 */
[----:B------:R-:W-:-:S03]  /*20f0*/  @!P4 IMAD.WIDE.U32 R26, R204, 0xc0, R26 ;  /* 0x000000c0cc1ac825 */ /* 0x000fc600078e001a */
[----:B------:R1:W-:Y:S01]  /*2100*/  @!P2 LDGSTS.E.BYPASS.LTC128B.128 [R217+0x8800], desc[UR4][R36.64+0x80] ;  /* 0x0880008024d9afae */ /* 0x0003e2000b981a04 */
[C---:B------:R-:W-:Y:S02]  /*2110*/  @!P6 LEA R34, P2, R204.reuse, R208, 0x6 ;  /* 0x000000d0cc22e211 */ /* 0x040fe400078430ff */
[----:B------:R-:W-:Y:S02]  /*2120*/  @!P4 MOV R38, R26 ;  /* 0x0000001a0026c202 */ /* 0x000fe40000000f00 */
[----:B------:R-:W2:Y:S01]  /*2130*/  I2F.RP R26, R8 ;  /* 0x00000008001a7306 */ /* 0x000ea20000209400 */
[----:B------:R-:W-:Y:S02]  /*2140*/  @!P6 LEA.HI.X R35, R204, R209, R205, 0x6, P2 ;  /* 0x000000d1cc23e211 */ /* 0x000fe400010f34cd */
[----:B------:R-:W-:-:S03]  /*2150*/  IADD3 R5, PT, PT, R20, 0x40, RZ ;  /* 0x0000004014057810 */ /* 0x000fc60007ffe0ff */
[----:B------:R-:W-:Y:S04]  /*2160*/  @!P6 LDGSTS.E.BYPASS.LTC128B.128 [R217+0x5000], desc[UR4][R34.64] ;  /* 0x0500000022d9efae */ /* 0x000fe8000b981a04 */
[----:B------:R3:W-:Y:S01]  /*2170*/  @!P6 LDGSTS.E.BYPASS.LTC128B.128 [R217+0x9000], desc[UR4][R34.64+0x80] ;  /* 0x0900008022d9efae */ /* 0x0007e2000b981a04 */
[----:B------:R-:W-:-:S03]  /*2180*/  ISETP.GE.AND P6, PT, R5, R0, PT ;  /* 0x000000000500720c */ /* 0x000fc60003fc6270 */
[----:B------:R-:W-:Y:S01]  /*2190*/  @!P1 LDGSTS.E.BYPASS.LTC128B.128 [R217+0x5800], desc[UR4][R30.64] ;  /* 0x058000001ed99fae */ /* 0x000fe2000b981a04 */
[----:B--2---:R-:W2:Y:S03]  /*21a0*/  MUFU.RCP R18, R26 ;  /* 0x0000001a00127308 */ /* 0x004ea60000001000 */
[----:B------:R-:W-:Y:S01]  /*21b0*/  @!P1 LDGSTS.E.BYPASS.LTC128B.128 [R217+0x9800], desc[UR4][R30.64+0x80] ;  /* 0x098000801ed99fae */ /* 0x000fe2000b981a04 */
[----:B------:R-:W-:-:S05]  /*21c0*/  VIADD R13, R20, 0x70 ;  /* 0x00000070140d7836 */ /* 0x000fca0000000000 */
[----:B-1----:R-:W-:-:S04]  /*21d0*/  @!P6 LEA R36, P1, R204, R208, 0x7 ;  /* 0x000000d0cc24e211 */ /* 0x002fc800078238ff */
[----:B------:R-:W-:Y:S02]  /*21e0*/  @!P6 LEA.HI.X R37, R204, R209, R205, 0x7, P1 ;  /* 0x000000d1cc25e211 */ /* 0x000fe400008f3ccd */
[----:B------:R-:W-:Y:S01]  /*21f0*/  ISETP.GE.AND P2, PT, R13, R0, PT ;  /* 0x000000000d00720c */ /* 0x000fe20003f46270 */
[----:B--2---:R-:W-:Y:S02]  /*2200*/  VIADD R18, R18, 0xffffffe ;  /* 0x0ffffffe12127836 */ /* 0x004fe40000000000 */
[----:B------:R-:W-:Y:S04]  /*2210*/  @!P6 LDGSTS.E.BYPASS.LTC128B.128 [R217+0x6000], desc[UR4][R36.64] ;  /* 0x0600000024d9efae */ /* 0x000fe8000b981a04 */
[----:B------:R-:W-:Y:S04]  /*2220*/  @!P6 LDGSTS.E.BYPASS.LTC128B.128 [R217+0xa000], desc[UR4][R36.64+0x80] ;  /* 0x0a00008024d9efae */ /* 0x000fe8000b981a04 */
[----:B------:R-:W-:Y:S04]  /*2230*/  @!P5 LDGSTS.E.BYPASS.LTC128B.128 [R217+0x6800], desc[UR4][R28.64] ;  /* 0x068000001cd9dfae */ /* 0x000fe8000b981a04 */
[----:B------:R1:W-:Y:S01]  /*2240*/  @!P5 LDGSTS.E.BYPASS.LTC128B.128 [R217+0xa800], desc[UR4][R28.64+0x80] ;  /* 0x0a8000801cd9dfae */ /* 0x0003e2000b981a04 */
[----:B------:R-:W-:-:S02]  /*2250*/  @!P2 IMAD R4, R205, 0xe0, RZ ;  /* 0x000000e0cd04a824 */ /* 0x000fc400078e02ff */
[----:B---3--:R-:W-:-:S04]  /*2260*/  @!P2 IMAD.WIDE.U32 R34, R204, 0xe0, R208 ;  /* 0x000000e0cc22a825 */ /* 0x008fc800078e00d0 */
[----:B------:R-:W-:Y:S01]  /*2270*/  @!P2 IMAD.IADD R35, R35, 0x1, R4 ;  /* 0x000000012323a824 */ /* 0x000fe200078e0204 */
[----:B-1----:R-:W1:Y:S01]  /*2280*/  F2I.FTZ.U32.TRUNC.NTZ R29, R18 ;  /* 0x00000012001d7305 */ /* 0x002e62000021f000 */
[----:B------:R-:W-:Y:S02]  /*2290*/  @!P4 IMAD R6, R205, 0xc0, RZ ;  /* 0x000000c0cd06c824 */ /* 0x000fe400078e02ff */
[----:B------:R-:W-:-:S03]  /*22a0*/  IMAD.MOV.U32 R28, RZ, RZ, RZ ;  /* 0x000000ffff1c7224 */ /* 0x000fc600078e00ff */
[----:B------:R-:W-:Y:S02]  /*22b0*/  @!P4 IADD3 R39, PT, PT, R27, R6, RZ ;  /* 0x000000061b27c210 */ /* 0x000fe40007ffe0ff */
[----:B-1----:R-:W-:-:S03]  /*22c0*/  IADD3 R4, PT, PT, RZ, -R29, RZ ;  /* 0x8000001dff047210 */ /* 0x002fc60007ffe0ff */
[----:B------:R1:W-:Y:S02]  /*22d0*/  @!P4 LDGSTS.E.BYPASS.LTC128B.128 [R217+0x7000], desc[UR4][R38.64] ;  /* 0x0700000026d9cfae */ /* 0x0003e4000b981a04 */
[----:B------:R-:W-:Y:S01]  /*22e0*/  IMAD R21, R4, R8, RZ ;  /* 0x0000000804157224 */ /* 0x000fe200078e02ff */
[----:B------:R-:W-:Y:S01]  /*22f0*/  IABS R6, R213 ;  /* 0x000000d500067213 */ /* 0x000fe20000000000 */
[----:B------:R1:W-:Y:S01]  /*2300*/  @!P4 LDGSTS.E.BYPASS.LTC128B.128 [R217+0xb000], desc[UR4][R38.64+0x80] ;  /* 0x0b00008026d9cfae */ /* 0x0003e2000b981a04 */
[----:B------:R-:W-:Y:S01]  /*2310*/  IABS R4, R16 ;  /* 0x0000001000047213 */ /* 0x000fe20000000000 */
[----:B------:R-:W-:Y:S02]  /*2320*/  IMAD.HI.U32 R21, R29, R21, R28 ;  /* 0x000000151d157227 */ /* 0x000fe400078e001c */
[----:B------:R1:W-:Y:S01]  /*2330*/  @!P2 LDGSTS.E.BYPASS.LTC128B.128 [R217+0x7800], desc[UR4][R34.64] ;  /* 0x0780000022d9afae */ /* 0x0003e2000b981a04 */
[----:B------:R-:W-:-:S03]  /*2340*/  IADD3 R4, PT, PT, RZ, -R4, RZ ;  /* 0x80000004ff047210 */ /* 0x000fc60007ffe0ff */
[----:B------:R-:W-:Y:S01]  /*2350*/  IMAD.HI.U32 R21, R21, R6, RZ ;  /* 0x0000000615157227 */ /* 0x000fe200078e00ff */
[----:B------:R1:W-:Y:S03]  /*2360*/  @!P2 LDGSTS.E.BYPASS.LTC128B.128 [R217+0xb800], desc[UR4][R34.64+0x80] ;  /* 0x0b80008022d9afae */ /* 0x0003e6000b981a04 */
[----:B------:R-:W-:Y:S01]  /*2370*/  IMAD R27, R21, R4, R6 ;  /* 0x00000004151b7224 */ /* 0x000fe200078e0206 */
[----:B------:R-:W0:Y:S04]  /*2380*/  LDGDEPBAR ;  /* 0x00000000000079af */ /* 0x000e280000000000 */
[----:B------:R-:W-:Y:S01]  /*2390*/  ISETP.GT.U32.AND P2, PT, R8, R27, PT ;  /* 0x0000001b0800720c */ /* 0x000fe20003f44070 */
[----:B-----5:R-:W-:Y:S01]  /*23a0*/  IMAD R211, R137, R20, RZ ;  /* 0x0000001489d37224 */ /* 0x020fe200078e02ff */
[----:B------:R-:W-:Y:S01]  /*23b0*/  LOP3.LUT R4, R213, R16, RZ, 0x3c, !PT ;  /* 0x00000010d5047212 */ /* 0x000fe200078e3cff */
[----:B------:R1:W5:Y:S04]  /*23c0*/  LD.E R134, desc[UR4][R2.64+0x184] ;  /* 0x0001840402867980 */ /* 0x000368000c101900 */
[----:B------:R1:W5:Y:S06]  /*23d0*/  LD.E R135, desc[UR4][R2.64+0x188] ;  /* 0x0001880402877980 */ /* 0x00036c000c101900 */
[----:B------:R-:W-:-:S05]  /*23e0*/  @!P2 IMAD.IADD R27, R27, 0x1, -R8 ;  /* 0x000000011b1ba824 */ /* 0x000fca00078e0a08 */
[----:B------:R-:W-:Y:S02]  /*23f0*/  ISETP.GE.U32.AND P4, PT, R27, R8, PT ;  /* 0x000000081b00720c */ /* 0x000fe40003f86070 */
[----:B------:R-:W-:Y:S02]  /*2400*/  ISETP.GE.AND P1, PT, R4, RZ, PT ;  /* 0x000000ff0400720c */ /* 0x000fe40003f26270 */
[----:B------:R-:W-:Y:S01]  /*2410*/  @!P2 IADD3 R21, PT, PT, R21, 0x1, RZ ;  /* 0x000000011515a810 */ /* 0x000fe20007ffe0ff */
[----:B------:R-:W-:-:S04]  /*2420*/  DEPBAR.LE SB0, 0x0 ;  /* 0x000080000000791a */ /* 0x000fc80000000000 */
[----:B------:R-:W-:-:S04]  /*2430*/  ISETP.NE.AND P2, PT, R16, RZ, PT ;  /* 0x000000ff1000720c */ /* 0x000fc80003f45270 */
[----:B------:R-:W-:Y:S02]  /*2440*/  @P4 VIADD R21, R21, 0x1 ;  /* 0x0000000115154836 */ /* 0x000fe40000000000 */
[----:B------:R-:W-:-:S03]  /*2450*/  IMAD R4, R19, R136, RZ ;  /* 0x0000008813047224 */ /* 0x000fc600078e02ff */
[----:B------:R-:W-:Y:S01]  /*2460*/  @!P1 IADD3 R21, PT, PT, -R21, RZ, RZ ;  /* 0x000000ff15159210 */ /* 0x000fe20007ffe1ff */
[----:B------:R-:W-:-:S03]  /*2470*/  IMAD.WIDE.U32 R26, R10, R136, RZ ;  /* 0x000000880a1a7225 */ /* 0x000fc600078e00ff */
[----:B------:R-:W-:Y:S01]  /*2480*/  @!P2 LOP3.LUT R21, RZ, R16, RZ, 0x33, !PT ;  /* 0x00000010ff15a212 */ /* 0x000fe200078e33ff */
[----:B------:R-:W-:-:S03]  /*2490*/  IMAD R4, R10, R137, R4 ;  /* 0x000000890a047224 */ /* 0x000fc600078e0204 */
[----:B------:R-:W-:Y:S01]  /*24a0*/  SHF.R.S32.HI R6, RZ, 0x1f, R21 ;  /* 0x0000001fff067819 */ /* 0x000fe20000011415 */
[-C--:B------:R-:W-:Y:S01]  /*24b0*/  IMAD R19, R25, R21.reuse, RZ ;  /* 0x0000001519137224 */ /* 0x080fe200078e02ff */
[----:B------:R-:W-:Y:S01]  /*24c0*/  IADD3 R14, P2, P1, R26, R14, R196 ;  /* 0x0000000e1a0e7210 */ /* 0x000fe2000795e0c4 */
[----:B------:R-:W-:Y:S02]  /*24d0*/  IMAD.IADD R25, R27, 0x1, R4 ;  /* 0x000000011b197824 */ /* 0x000fe400078e0204 */
[----:B------:R-:W-:-:S04]  /*24e0*/  IMAD.WIDE.U32 R26, R24, R21, RZ ;  /* 0x00000015181a7225 */ /* 0x000fc800078e00ff */
[----:B------:R-:W-:Y:S01]  /*24f0*/  IMAD R6, R6, R24, R19 ;  /* 0x0000001806067224 */ /* 0x000fe200078e0213 */
[----:B------:R-:W-:Y:S02]  /*2500*/  IADD3.X R12, PT, PT, R25, R12, RZ, P2, P1 ;  /* 0x0000000c190c7210 */ /* 0x000fe400017e24ff */
[----:B------:R-:W-:Y:S02]  /*2510*/  IADD3 R18, P1, PT, R14, R26, RZ ;  /* 0x0000001a0e127210 */ /* 0x000fe40007f3e0ff */
[----:B------:R-:W-:-:S05]  /*2520*/  IADD3 R27, PT, PT, R27, R6, RZ ;  /* 0x000000061b1b7210 */ /* 0x000fca0007ffe0ff */
[----:B------:R-:W-:Y:S02]  /*2530*/  IMAD.X R19, R12, 0x1, R27, P1 ;  /* 0x000000010c137824 */ /* 0x000fe400008e061b */
[----:B-1----:R-:W-:-:S07]  /*2540*/  IMAD.WIDE.U32 R18, R20, R136, R18 ;  /* 0x0000008814127225 */ /* 0x002fce00078e0012 */
[----:B------:R-:W-:Y:S05]  /*2550*/  WARPSYNC.ALL ;  /* 0x0000000000007948 */ /* 0x000fea0003800000 */
[----:B------:R-:W-:Y:S02]  /*2560*/  IADD3 R211, PT, PT, R19, R211, RZ ;  /* 0x000000d313d37210 */ /* 0x000fe40007ffe0ff */
[----:B------:R-:W-:-:S04]  /*2570*/  LEA R210, P1, R18, R22, 0x1 ;  /* 0x0000001612d27211 */ /* 0x000fc800078208ff */
[----:B------:R-:W-:Y:S01]  /*2580*/  LEA.HI.X R211, R18, R23, R211, 0x1, P1 ;  /* 0x0000001712d37211 */ /* 0x000fe200008f0cd3 */
[----:B------:R-:W-:Y:S01]  /*2590*/  BAR.SYNC.DEFER_BLOCKING 0x0 ;  /* 0x0000000000007b1d */ /* 0x000fe20000010000 */
[-C--:B------:R-:W-:Y:S01]  /*25a0*/  ISETP.GE.AND P5, PT, R11, R0.reuse, PT ;  /* 0x000000000b00720c */ /* 0x080fe20003fa6270 */
[----:B------:R-:W-:Y:S01]  /*25b0*/  IMAD.SHL.U32 R4, R136, 0x10, RZ ;  /* 0x0000001088047824 */ /* 0x000fe200078e00ff */
[-C--:B------:R-:W-:Y:S01]  /*25c0*/  ISETP.GE.AND P1, PT, R9, R0.reuse, PT ;  /* 0x000000000900720c */ /* 0x080fe20003f26270 */
[----:B------:R-:W-:Y:S01]  /*25d0*/  IMAD.SHL.U32 R160, R198, 0x40, RZ ;  /* 0x00000040c6a07824 */ /* 0x000fe200078e00ff */
[----:B------:R-:W-:Y:S01]  /*25e0*/  SHF.L.U64.HI R6, R136, 0x4, R137 ;  /* 0x0000000488067819 */ /* 0x000fe20000010289 */
[----:B------:R-:W-:Y:S01]  /*25f0*/  IMAD.SHL.U32 R9, R198, 0x20, RZ ;  /* 0x00000020c6097824 */ /* 0x000fe200078e00ff */
[-C--:B------:R-:W-:Y:S01]  /*2600*/  ISETP.GE.AND P4, PT, R17, R0.reuse, PT ;  /* 0x000000001100720c */ /* 0x080fe20003f86270 */
[----:B------:R-:W-:Y:S01]  /*2610*/  IMAD.MOV.U32 R197, RZ, RZ, 0x20 ;  /* 0x00000020ffc57424 */ /* 0x000fe200078e00ff */
[----:B------:R-:W-:Y:S01]  /*2620*/  ISETP.GE.AND P6, PT, R7, R0, PT ;  /* 0x000000000700720c */ /* 0x000fe20003fc6270 */
[----:B------:R-:W-:Y:S01]  /*2630*/  VIADD R146, R132, 0xffffffff ;  /* 0xffffffff84927836 */ /* 0x000fe20000000000 */
[----:B------:R-:W-:Y:S01]  /*2640*/  SHF.R.U32.HI R138, RZ, 0x1, R198 ;  /* 0x00000001ff8a7819 */ /* 0x000fe200000116c6 */
[----:B------:R-:W-:Y:S01]  /*2650*/  BSSY.RECONVERGENT B1, `(.L_x_5814) ;  /* 0x00001b3000017945 */ /* 0x000fe20003800200 */
[----:B------:R-:W-:-:S02]  /*2660*/  LOP3.LUT R200, R160, 0x200, RZ, 0xc0, !PT ;  /* 0x00000200a0c87812 */ /* 0x000fc400078ec0ff */
[----:B------:R-:W-:Y:S02]  /*2670*/  @!P5 LEA R16, P2, R4, R210, 0x1 ;  /* 0x000000d20410d211 */ /* 0x000fe400078408ff */
[----:B------:R-:W-:Y:S02]  /*2680*/  LOP3.LUT R35, R138, 0x8, RZ, 0xc0, !PT ;  /* 0x000000088a237812 */ /* 0x000fe400078ec0ff */
[----:B------:R-:W-:Y:S01]  /*2690*/  @!P5 LEA.HI.X R17, R4, R211, R6, 0x1, P2 ;  /* 0x000000d30411d211 */ /* 0x000fe200010f0c06 */
[----:B------:R-:W-:Y:S01]  /*26a0*/  @!P4 IMAD R6, R137, 0xa0, RZ ;  /* 0x000000a08906c824 */ /* 0x000fe200078e02ff */
[----:B------:R-:W-:Y:S01]  /*26b0*/  ISETP.GE.AND P2, PT, R13, R0, PT ;  /* 0x000000000d00720c */ /* 0x000fe20003f46270 */
[----:B------:R-:W-:Y:S01]  /*26c0*/  @!P6 IMAD.MOV.U32 R18, RZ, RZ, R210 ;  /* 0x000000ffff12e224 */ /* 0x000fe200078e00d2 */
[----:B------:R-:W-:Y:S01]  /*26d0*/  LOP3.LUT R35, R35, 0x1c0, R160, 0xf8, !PT ;  /* 0x000001c023237812 */ /* 0x000fe200078ef8a0 */
[----:B------:R-:W-:Y:S01]  /*26e0*/  @!PT LDS RZ, [RZ] ;  /* 0x00000000fffff984 */ /* 0x000fe20000000800 */
[----:B------:R-:W-:Y:S01]  /*26f0*/  @!PT LDS RZ, [RZ] ;  /* 0x00000000fffff984 */ /* 0x000fe20000000800 */
[----:B------:R-:W-:Y:S01]  /*2700*/  @!PT LDS RZ, [RZ] ;  /* 0x00000000fffff984 */ /* 0x000fe20000000800 */
[----:B------:R-:W-:Y:S01]  /*2710*/  @!P3 LDGSTS.E.BYPASS.LTC128B.128 [R217+0xc000], desc[UR4][R210.64] ;  /* 0x0c000000d2d9bfae */ /* 0x000fe2000b981a04 */
[----:B------:R-:W-:Y:S01]  /*2720*/  @!P6 IMAD.MOV.U32 R19, RZ, RZ, R211 ;  /* 0x000000ffff13e224 */ /* 0x000fe200078e00d3 */
[----:B------:R-:W-:Y:S01]  /*2730*/  LOP3.LUT R200, R200, 0x7c00, R9, 0xf8, !PT ;  /* 0x00007c00c8c87812 */ /* 0x000fe200078ef809 */
[----:B------:R-:W-:Y:S01]  /*2740*/  @!P6 IMAD R12, R137, 0x60, RZ ;  /* 0x00000060890ce824 */ /* 0x000fe200078e02ff */
[----:B------:R-:W-:Y:S01]  /*2750*/  @!P3 LDGSTS.E.BYPASS.LTC128B.128 [R217+0x10000], desc[UR4][R210.64+0x80] ;  /* 0x10000080d2d9bfae */ /* 0x000fe2000b981a04 */
[----:B------:R-:W-:Y:S01]  /*2760*/  @!P6 IMAD.WIDE.U32 R20, R136, 0x60, R18 ;  /* 0x000000608814e825 */ /* 0x000fe200078e0012 */
[----:B------:R-:W-:-:S02]  /*2770*/  LOP3.LUT R35, R35, R196, RZ, 0x3c, !PT ;  /* 0x000000c423237212 */ /* 0x000fc400078e3cff */
[----:B------:R-:W-:Y:S01]  /*2780*/  @P3 STS.128 [R217+0xc000], RZ ;  /* 0x00c000ffd9003388 */ /* 0x000fe20000000c00 */
[----:B------:R-:W-:Y:S01]  /*2790*/  @!P6 IMAD.IADD R13, R21, 0x1, R12 ;  /* 0x00000001150de824 */ /* 0x000fe200078e020c */
[----:B------:R-:W-:Y:S01]  /*27a0*/  LOP3.LUT R200, R200, R35, RZ, 0xfc, !PT ;  /* 0x00000023c8c87212 */ /* 0x000fe200078efcff */
[----:B------:R-:W-:Y:S01]  /*27b0*/  @!P6 IMAD.MOV.U32 R12, RZ, RZ, R20 ;  /* 0x000000ffff0ce224 */ /* 0x000fe200078e0014 */
[----:B------:R-:W-:Y:S01]  /*27c0*/  @P3 STS.128 [R217+0x10000], RZ ;  /* 0x010000ffd9003388 */ /* 0x000fe20000000c00 */
[----:B------:R-:W-:Y:S01]  /*27d0*/  ISETP.GE.AND P3, PT, R15, R0, PT ;  /* 0x000000000f00720c */ /* 0x000fe20003f66270 */
[----:B------:R-:W-:Y:S01]  /*27e0*/  @!P2 IMAD R8, R137, 0xe0, RZ ;  /* 0x000000e08908a824 */ /* 0x000fe200078e02ff */
[----:B-----5:R-:W-:Y:S01]  /*27f0*/  IADD3 R135, PT, PT, R135, R141, -R140 ;  /* 0x0000008d87877210 */ /* 0x020fe20007ffe88c */
[----:B------:R-:W-:Y:S01]  /*2800*/  @P5 STS.128 [R217+0xc800], RZ ;  /* 0x00c800ffd9005388 */ /* 0x000fe20000000c00 */
[----:B------:R-:W-:-:S03]  /*2810*/  IMAD R200, R200, 0x2, R201 ;  /* 0x00000002c8c87824 */ /* 0x000fc600078e02c9 */
[----:B------:R-:W-:Y:S04]  /*2820*/  @P5 STS.128 [R217+0x10800], RZ ;  /* 0x010800ffd9005388 */ /* 0x000fe80000000c00 */
[----:B------:R-:W-:Y:S01]  /*2830*/  @!PT LDS RZ, [RZ] ;  /* 0x00000000fffff984 */ /* 0x000fe20000000800 */
[----:B------:R-:W-:Y:S01]  /*2840*/  @!PT LDS RZ, [RZ] ;  /* 0x00000000fffff984 */ /* 0x000fe20000000800 */
[----:B------:R-:W-:Y:S01]  /*2850*/  @!PT LDS RZ, [RZ] ;  /* 0x00000000fffff984 */ /* 0x000fe20000000800 */
[----:B------:R-:W-:Y:S02]  /*2860*/  @!P5 LDGSTS.E.BYPASS.LTC128B.128 [R217+0xc800], desc[UR4][R16.64] ;  /* 0x0c80000010d9dfae */ /* 0x000fe4000b981a04 */
[----:B------:R-:W-:Y:S02]  /*2870*/  @!P3 IMAD R10, R137, 0xc0, RZ ;  /* 0x000000c0890ab824 */ /* 0x000fe400078e02ff */
[----:B------:R1:W-:Y:S01]  /*2880*/  @!P5 LDGSTS.E.BYPASS.LTC128B.128 [R217+0x10800], desc[UR4][R16.64+0x80] ;  /* 0x1080008010d9dfae */ /* 0x0003e2000b981a04 */
[----:B------:R-:W-:-:S03]  /*2890*/  @!P1 LEA R14, P5, R136, R210, 0x6 ;  /* 0x000000d2880e9211 */ /* 0x000fc600078a30ff */
[----:B------:R-:W-:Y:S01]  /*28a0*/  @P1 STS.128 [R217+0xd000], RZ ;  /* 0x00d000ffd9001388 */ /* 0x000fe20000000c00 */
[----:B------:R-:W-:Y:S02]  /*28b0*/  @!P1 LEA.HI.X R15, R136, R211, R137, 0x6, P5 ;  /* 0x000000d3880f9211 */ /* 0x000fe400028f3489 */
[----:B------:R-:W-:Y:S01]  /*28c0*/  ISETP.GE.AND P5, PT, R5, R0, PT ;  /* 0x000000000500720c */ /* 0x000fe20003fa6270 */
[----:B------:R-:W-:Y:S01]  /*28d0*/  @P1 STS.128 [R217+0x11000], RZ ;  /* 0x011000ffd9001388 */ /* 0x000fe20000000c00 */
[C---:B------:R-:W-:Y:S02]  /*28e0*/  LOP3.LUT R5, R160.reuse, 0x1c0, RZ, 0xc0, !PT ;  /* 0x000001c0a0057812 */ /* 0x040fe400078ec0ff */
[----:B------:R-:W-:Y:S01]  /*28f0*/  LOP3.LUT R0, R160, 0x400, RZ, 0xc0, !PT ;  /* 0x00000400a0007812 */ /* 0x000fe200078ec0ff */
[----:B------:R-:W-:Y:S01]  /*2900*/  @!PT LDS RZ, [RZ] ;  /* 0x00000000fffff984 */ /* 0x000fe20000000800 */
[----:B------:R-:W-:Y:S01]  /*2910*/  @!PT LDS RZ, [RZ] ;  /* 0x00000000fffff984 */ /* 0x000fe20000000800 */
[----:B------:R-:W-:Y:S01]  /*2920*/  @!PT LDS RZ, [RZ] ;  /* 0x00000000fffff984 */ /* 0x000fe20000000800 */
[----:B------:R-:W-:Y:S01]  /*2930*/  @!P1 LDGSTS.E.BYPASS.LTC128B.128 [R217+0xd000], desc[UR4][R14.64] ;  /* 0x0d0000000ed99fae */ /* 0x000fe2000b981a04 */
[----:B------:R-:W-:-:S03]  /*2940*/  LOP3.LUT R5, R5, 0x8, R198, 0xf8, !PT ;  /* 0x0000000805057812 */ /* 0x000fc600078ef8c6 */
[----:B------:R-:W-:Y:S01]  /*2950*/  @!P1 LDGSTS.E.BYPASS.LTC128B.128 [R217+0x11000], desc[UR4][R14.64+0x80] ;  /* 0x110000800ed99fae */ /* 0x000fe2000b981a04 */
[----:B------:R-:W-:-:S03]  /*2960*/  LOP3.LUT R5, R5, R196, RZ, 0x3c, !PT ;  /* 0x000000c405057212 */ /* 0x000fc600078e3cff */
[C---:B------:R-:W-:Y:S01]  /*2970*/  @!P5 LEA R4, P1, R136.reuse, R210, 0x7 ;  /* 0x000000d28804d211 */ /* 0x040fe200078238ff */
[----:B------:R-:W-:Y:S01]  /*2980*/  @P6 STS.128 [R217+0xd800], RZ ;  /* 0x00d800ffd9006388 */ /* 0x000fe20000000c00 */
[----:B------:R-:W-:Y:S02]  /*2990*/  LEA R0, R5, R0, 0x1 ;  /* 0x0000000005007211 */ /* 0x000fe400078e08ff */
[----:B------:R-:W-:Y:S01]  /*29a0*/  @!P5 LEA.HI.X R5, R136, R211, R137, 0x7, P1 ;  /* 0x000000d38805d211 */ /* 0x000fe200008f3c89 */
[----:B------:R-:W-:Y:S01]  /*29b0*/  @P6 STS.128 [R217+0x11800], RZ ;  /* 0x011800ffd9006388 */ /* 0x000fe20000000c00 */
[----:B------:R-:W-:Y:S01]  /*29c0*/  ISETP.GT.U32.AND P1, PT, R146, R207, PT ;  /* 0x000000cf9200720c */ /* 0x000fe20003f24070 */
[----:B-1----:R-:W-:Y:S02]  /*29d0*/  @!P4 IMAD.MOV.U32 R16, RZ, RZ, R210 ;  /* 0x000000ffff10c224 */ /* 0x002fe400078e00d2 */
[----:B------:R-:W-:Y:S01]  /*29e0*/  @!P4 IMAD.MOV.U32 R17, RZ, RZ, R211 ;  /* 0x000000ffff11c224 */ /* 0x000fe200078e00d3 */
[----:B------:R-:W-:Y:S01]  /*29f0*/  @!PT LDS RZ, [RZ] ;  /* 0x00000000fffff984 */ /* 0x000fe20000000800 */
[----:B------:R-:W-:Y:S01]  /*2a00*/  @!PT LDS RZ, [RZ] ;  /* 0x00000000fffff984 */ /* 0x000fe20000000800 */
[----:B------:R-:W-:Y:S01]  /*2a10*/  @!PT LDS RZ, [RZ] ;  /* 0x00000000fffff984 */ /* 0x000fe20000000800 */
[----:B------:R-:W-:Y:S01]  /*2a20*/  @!P6 LDGSTS.E.BYPASS.LTC128B.128 [R217+0xd800], desc[UR4][R12.64] ;  /* 0x0d8000000cd9efae */ /* 0x000fe2000b981a04 */
[----:B------:R-:W-:-:S02]  /*2a30*/  IMAD.IADD R199, R201, 0x1, R0 ;  /* 0x00000001c9c77824 */ /* 0x000fc400078e0200 */
[C---:B------:R-:W-:Y:S01]  /*2a40*/  @!P4 IMAD.WIDE.U32 R18, R136.reuse, 0xa0, R16 ;  /* 0x000000a08812c825 */ /* 0x040fe200078e0010 */
[----:B------:R1:W-:Y:S03]  /*2a50*/  @!P6 LDGSTS.E.BYPASS.LTC128B.128 [R217+0x11800], desc[UR4][R12.64+0x80] ;  /* 0x118000800cd9efae */ /* 0x0003e6000b981a04 */
[----:B------:R-:W-:Y:S01]  /*2a60*/  @!P3 IMAD.WIDE.U32 R16, R136, 0xc0, R210 ;  /* 0x000000c08810b825 */ /* 0x000fe200078e00d2 */
[----:B------:R-:W-:Y:S03]  /*2a70*/  @P5 STS.128 [R217+0xe000], RZ ;  /* 0x00e000ffd9005388 */ /* 0x000fe60000000c00 */
[----:B------:R-:W-:Y:S01]  /*2a80*/  @!P4 IMAD.IADD R7, R19, 0x1, R6 ;  /* 0x000000011307c824 */ /* 0x000fe200078e0206 */
[----:B------:R-:W-:Y:S01]  /*2a90*/  @P5 STS.128 [R217+0x12000], RZ ;  /* 0x012000ffd9005388 */ /* 0x000fe20000000c00 */
[----:B------:R-:W-:-:S02]  /*2aa0*/  @!P3 IMAD.IADD R11, R17, 0x1, R10 ;  /* 0x00000001110bb824 */ /* 0x000fc400078e020a */
[----:B------:R-:W-:Y:S01]  /*2ab0*/  @!P4 IMAD.MOV.U32 R6, RZ, RZ, R18 ;  /* 0x000000ffff06c224 */ /* 0x000fe200078e0012 */
[----:B------:R-:W-:Y:S01]  /*2ac0*/  @!PT LDS RZ, [RZ] ;  /* 0x00000000fffff984 */ /* 0x000fe20000000800 */
[----:B------:R-:W-:Y:S01]  /*2ad0*/  @!PT LDS RZ, [RZ] ;  /* 0x00000000fffff984 */ /* 0x000fe20000000800 */
[----:B------:R-:W-:Y:S01]  /*2ae0*/  @!PT LDS RZ, [RZ] ;  /* 0x00000000fffff984 */ /* 0x000fe20000000800 */
[----:B------:R-:W-:Y:S01]  /*2af0*/  @!P5 LDGSTS.E.BYPASS.LTC128B.128 [R217+0xe000], desc[UR4][R4.64] ;  /* 0x0e00000004d9dfae */ /* 0x000fe2000b981a04 */
[----:B------:R-:W-:Y:S02]  /*2b00*/  @!P3 IMAD.MOV.U32 R10, RZ, RZ, R16 ;  /* 0x000000ffff0ab224 */ /* 0x000fe400078e0010 */
[----:B------:R-:W-:Y:S01]  /*2b10*/  @!P2 IMAD.WIDE.U32 R16, R136, 0xe0, R210 ;  /* 0x000000e08810a825 */ /* 0x000fe200078e00d2 */
[----:B------:R-:W-:Y:S03]  /*2b20*/  @!P5 LDGSTS.E.BYPASS.LTC128B.128 [R217+0x12000], desc[UR4][R4.64+0x80] ;  /* 0x1200008004d9dfae */ /* 0x000fe6000b981a04 */
[----:B------:R-:W-:Y:S01]  /*2b30*/  @!P2 IMAD.IADD R9, R17, 0x1, R8 ;  /* 0x000000011109a824 */ /* 0x000fe200078e0208 */
[----:B------:R-:W-:Y:S01]  /*2b40*/  @P4 STS.128 [R217+0xe800], RZ ;  /* 0x00e800ffd9004388 */ /* 0x000fe20000000c00 */
[----:B------:R-:W-:-:S02]  /*2b50*/  @!P2 IMAD.MOV.U32 R8, RZ, RZ, R16 ;  /* 0x000000ffff08a224 */ /* 0x000fc400078e0010 */
[----:B------:R-:W-:Y:S01]  /*2b60*/  IMAD.MOV.U32 R0, RZ, RZ, 0x40 ;  /* 0x00000040ff007424 */ /* 0x000fe200078e00ff */
        /* <DEDUP_REMOVED lines=13> */
[----:B------:R-:W-:-:S03]  /*2c40*/  LOP3.LUT P3, RZ, R198, 0x2, RZ, 0xc0, !PT ;  /* 0x00000002c6ff7812 */ /* 0x000fc6000786c0ff */
[----:B------:R-:W-:Y:S01]  /*2c50*/  @P2 STS.128 [R217+0xf800], RZ ;  /* 0x00f800ffd9002388 */ /* 0x000fe20000000c00 */
[----:B------:R-:W-:-:S03]  /*2c60*/  SEL R34, R197, 0xffffffe0, !P3 ;  /* 0xffffffe0c5227807 */ /* 0x000fc60005800000 */
[----:B------:R-:W-:Y:S02]  /*2c70*/  @P2 STS.128 [R217+0x13800], RZ ;  /* 0x013800ffd9002388 */ /* 0x000fe40000000c00 */
[--C-:B------:R-:W-:Y:S02]  /*2c80*/  IMAD.IADD R190, R200, 0x1, R34.reuse ;  /* 0x00000001c8be7824 */ /* 0x100fe400078e0222 */
[----:B------:R-:W-:Y:S01]  /*2c90*/  @!PT LDS RZ, [RZ] ;  /* 0x00000000fffff984 */ /* 0x000fe20000000800 */
[----:B------:R-:W-:Y:S01]  /*2ca0*/  @!PT LDS RZ, [RZ] ;  /* 0x00000000fffff984 */ /* 0x000fe20000000800 */
[----:B------:R-:W-:Y:S01]  /*2cb0*/  @!PT LDS RZ, [RZ] ;  /* 0x00000000fffff984 */ /* 0x000fe20000000800 */
[----:B------:R-:W-:Y:S01]  /*2cc0*/  @!P2 LDGSTS.E.BYPASS.LTC128B.128 [R217+0xf800], desc[UR4][R8.64] ;  /* 0x0f80000008d9afae */ /* 0x000fe2000b981a04 */
[----:B------:R-:W-:-:S03]  /*2cd0*/  IMAD.IADD R188, R199, 0x1, R34 ;  /* 0x00000001c7bc7824 */ /* 0x000fc600078e0222 */
[----:B------:R3:W-:Y:S01]  /*2ce0*/  @!P2 LDGSTS.E.BYPASS.LTC128B.128 [R217+0x13800], desc[UR4][R8.64+0x80] ;  /* 0x1380008008d9afae */ /* 0x0007e2000b981a04 */
[----:B------:R-:W-:-:S03]  /*2cf0*/  LOP3.LUT P2, RZ, R198, 0x4, RZ, 0xc0, !PT ;  /* 0x00000004c6ff7812 */ /* 0x000fc6000784c0ff */
[----:B------:R-:W-:Y:S01]  /*2d00*/  LDSM.16.M88.4 R68, [R200] ;  /* 0x00000000c844783b */ /* 0x000fe20000000200 */
[----:B------:R-:W-:-:S03]  /*2d10*/  SEL R0, R0, 0xffffffc0, !P2 ;  /* 0xffffffc000007807 */ /* 0x000fc60005000000 */
[----:B------:R-:W4:Y:S01]  /*2d20*/  LDSM.16.M88.4 R20, [R199+0x4000] ;  /* 0x00400000c714783b */ /* 0x000f220000000200 */
[----:B------:R-:W-:Y:S01]  /*2d30*/  IADD3 R139, PT, PT, R199, R0, RZ ;  /* 0x00000000c78b7210 */ /* 0x000fe20007ffe0ff */
[----:B------:R-:W-:Y:S02]  /*2d40*/  IMAD.IADD R189, R200, 0x1, R0 ;  /* 0x00000001c8bd7824 */ /* 0x000fe400078e0200 */
[----:B-1----:R-:W1:Y:S02]  /*2d50*/  LDSM.16.M88.4 R12, [R199+0x4800] ;  /* 0x00480000c70c783b */ /* 0x002e640000000200 */
[C---:B------:R-:W-:Y:S02]  /*2d60*/  IMAD.IADD R185, R34.reuse, 0x1, R189 ;  /* 0x0000000122b97824 */ /* 0x040fe400078e02bd */
[----:B--2---:R-:W3:Y:S01]  /*2d70*/  LDSM.16.M88.4 R4, [R199+0x5000] ;  /* 0x00500000c704783b */ /* 0x004ee20000000200 */
[----:B------:R-:W-:-:S03]  /*2d80*/  IMAD.IADD R0, R34, 0x1, R139 ;  /* 0x0000000122007824 */ /* 0x000fc600078e028b */
[----:B------:R-:W2:Y:S04]  /*2d90*/  LDSM.16.M88.4 R100, [R199+0x5800] ;  /* 0x00580000c764783b */ /* 0x000ea80000000200 */
[----:B------:R-:W2:Y:S04]  /*2da0*/  LDSM.16.M88.4 R92, [R199+0x6000] ;  /* 0x00600000c75c783b */ /* 0x000ea80000000200 */
[----:B------:R-:W2:Y:S04]  /*2db0*/  LDSM.16.M88.4 R84, [R199+0x6800] ;  /* 0x00680000c754783b */ /* 0x000ea80000000200 */
[----:B------:R-:W2:Y:S04]  /*2dc0*/  LDSM.16.M88.4 R76, [R199+0x7000] ;  /* 0x00700000c74c783b */ /* 0x000ea80000000200 */
[----:B------:R-:W2:Y:S04]  /*2dd0*/  LDSM.16.M88.4 R28, [R199+0x7800] ;  /* 0x00780000c71c783b */ /* 0x000ea80000000200 */
[----:B------:R-:W-:Y:S04]  /*2de0*/  LDSM.16.M88.4 R48, [R190] ;  /* 0x00000000be30783b */ /* 0x000fe80000000200 */
[----:B------:R-:W2:Y:S01]  /*2df0*/  LDSM.16.M88.4 R40, [R188+0x4000] ;  /* 0x00400000bc28783b */ /* 0x000ea20000000200 */
[C---:B----4-:R-:W-:Y:S03]  /*2e00*/  HMMA.16816.F32.BF16 R24, R68.reuse, R20, RZ ;  /* 0x000000144418723c */ /* 0x050fe600000418ff */
[----:B------:R-:W4:Y:S04]  /*2e10*/  LDSM.16.M88.4 R36, [R188+0x5000] ;  /* 0x00500000bc24783b */ /* 0x000f280000000200 */
[----:B------:R-:W4:Y:S01]  /*2e20*/  LDSM.16.M88.4 R44, [R188+0x4800] ;  /* 0x00480000bc2c783b */ /* 0x000f220000000200 */
[C---:B-1----:R-:W-:Y:S03]  /*2e30*/  HMMA.16816.F32.BF16 R16, R68.reuse, R12, RZ ;  /* 0x0000000c4410723c */ /* 0x042fe600000418ff */
[----:B------:R-:W-:Y:S04]  /*2e40*/  LDSM.16.M88.4 R52, [R189] ;  /* 0x00000000bd34783b */ /* 0x000fe80000000200 */
[----:B------:R-:W-:Y:S01]  /*2e50*/  LDSM.16.M88.4 R64, [R188+0x6800] ;  /* 0x00680000bc40783b */ /* 0x000fe20000000200 */
[C---:B---3--:R-:W-:Y:S03]  /*2e60*/  HMMA.16816.F32.BF16 R8, R68.reuse, R4, RZ ;  /* 0x000000044408723c */ /* 0x048fe600000418ff */
[----:B------:R-:W-:Y:S04]  /*2e70*/  LDSM.16.M88.4 R60, [R188+0x7000] ;  /* 0x00700000bc3c783b */ /* 0x000fe80000000200 */
[----:B------:R-:W-:Y:S01]  /*2e80*/  LDSM.16.M88.4 R56, [R188+0x7800] ;  /* 0x00780000bc38783b */ /* 0x000fe20000000200 */
        /* <DEDUP_REMOVED lines=28> */
[C---:B-1----:R-:W-:Y:S08]  /*3050*/  HMMA.16816.F32.BF16 R104, R48.reuse, R28, R104 ;  /* 0x0000001c3068723c */ /* 0x042ff00000041868 */
[C---:B------:R-:W-:Y:S01]  /*3060*/  HMMA.16816.F32.BF16 R100, R48.reuse, R30, R100 ;  /* 0x0000001e3064723c */ /* 0x040fe20000041864 */
[----:B------:R-:W1:Y:S07]  /*3070*/  LDSM.16.M88.4 R28, [R139+0x4800] ;  /* 0x004800008b1c783b */ /* 0x000e6e0000000200 */
[C---:B------:R-:W-:Y:S01]  /*3080*/  HMMA.16816.F32.BF16 R12, R48.reuse, R46, R12 ;  /* 0x0000002e300c723c */ /* 0x040fe2000004180c */
[----:B------:R-:W4:Y:S07]  /*3090*/  LDSM.16.M88.4 R44, [R139+0x5800] ;  /* 0x005800008b2c783b */ /* 0x000f2e0000000200 */
[C---:B--2---:R-:W-:Y:S08]  /*30a0*/  HMMA.16816.F32.BF16 R96, R48.reuse, R40, R96 ;  /* 0x000000283060723c */ /* 0x044ff00000041860 */
[----:B------:R-:W-:Y:S01]  /*30b0*/  HMMA.16816.F32.BF16 R92, R48, R42, R92 ;  /* 0x0000002a305c723c */ /* 0x000fe2000004185c */
[----:B------:R-:W-:Y:S07]  /*30c0*/  LDSM.16.M88.4 R40, [R139+0x5000] ;  /* 0x005000008b28783b */ /* 0x000fee0000000200 */
[C---:B---3--:R-:W-:Y:S08]  /*30d0*/  HMMA.16816.F32.BF16 R24, R52.reuse, R36, R24 ;  /* 0x000000243418723c */ /* 0x048ff00000041818 */
        /* <DEDUP_REMOVED lines=87> */
[C---:B------:R-:W-:Y:S08]  /*3650*/  HMMA.16816.F32.BF16 R80, R112.reuse, R120, R80 ;  /* 0x000000787050723c */ /* 0x040ff00000041850 */
[C---:B------:R-:W-:Y:S01]  /*3660*/  HMMA.16816.F32.BF16 R76, R112.reuse, R122, R76 ;  /* 0x0000007a704c723c */ /* 0x040fe2000004184c */
[----:B------:R-:W4:Y:S07]  /*3670*/  LDSM.16.M88.4 R120, [R139+0xa000] ;  /* 0x00a000008b78783b */ /* 0x000f2e0000000200 */
        /* <DEDUP_REMOVED lines=10> */
[C---:B------:R-:W-:Y:S08]  /*3720*/  HMMA.16816.F32.BF16 R96, R44.reuse, R60, R96 ;  /* 0x0000003c2c60723c */ /* 0x040ff00000041860 */
[C---:B------:R-:W-:Y:S01]  /*3730*/  HMMA.16816.F32.BF16 R92, R44.reuse, R62, R92 ;  /* 0x0000003e2c5c723c */ /* 0x040fe2000004185c */
[----:B------:R-:W2:Y:S07]  /*3740*/  LDSM.16.M88.4 R60, [R0+0x8000] ;  /* 0x00800000003c783b */ /* 0x000eae0000000200 */
[C---:B------:R-:W-:Y:S08]  /*3750*/  HMMA.16816.F32.BF16 R88, R44.reuse, R56, R88 ;  /* 0x000000382c58723c */ /* 0x040ff00000041858 */
[C---:B------:R-:W-:Y:S01]  /*3760*/  HMMA.16816.F32.BF16 R84, R44.reuse, R58, R84 ;  /* 0x0000003a2c54723c */ /* 0x040fe20000041854 */
[----:B------:R-:W2:Y:S07]  /*3770*/  LDSM.16.M88.4 R56, [R0+0x8800] ;  /* 0x008800000038783b */ /* 0x000eae0000000200 */
[C---:B------:R-:W-:Y:S08]  /*3780*/  HMMA.16816.F32.BF16 R80, R44.reuse, R52, R80 ;  /* 0x000000342c50723c */ /* 0x040ff00000041850 */
[C---:B------:R-:W-:Y:S01]  /*3790*/  HMMA.16816.F32.BF16 R76, R44.reuse, R54, R76 ;  /* 0x000000362c4c723c */ /* 0x040fe2000004184c */
[----:B------:R-:W2:Y:S07]  /*37a0*/  LDSM.16.M88.4 R52, [R0+0x9000] ;  /* 0x009000000034783b */ /* 0x000eae0000000200 */
        /* <DEDUP_REMOVED lines=24> */
[----:B--2---:R-:W-:Y:S01]  /*3930*/  HMMA.16816.F32.BF16 R24, R64, R60, R24 ;  /* 0x0000003c4018723c */ /* 0x004fe20000041818 */
[----:B------:R-:W-:-:S03]  /*3940*/  IADD3 R29, PT, PT, R141, -R140, -R134 ;  /* 0x8000008c8d1d7210 */ /* 0x000fc60007ffe886 */
[----:B------:R-:W-:-:S04]  /*3950*/  IMAD R28, R215, 0x40, R28 ;  /* 0x00000040d71c7824 */ /* 0x000fc800078e021c */
[C---:B------:R-:W-:Y:S01]  /*3960*/  IMAD.IADD R224, R28.reuse, 0x1, R135 ;  /* 0x000000011ce07824 */ /* 0x040fe200078e0287 */
[----:B------:R-:W-:Y:S01]  /*3970*/  HMMA.16816.F32.BF16 R20, R64, R62, R20 ;  /* 0x0000003e4014723c */ /* 0x000fe20000041814 */
[----:B------:R-:W-:-:S03]  /*3980*/  IMAD.IADD R135, R28, 0x1, R29 ;  /* 0x000000011c877824 */ /* 0x000fc600078e021d */
[C-C-:B------:R-:W-:Y:S02]  /*3990*/  VIADDMNMX R225, R224.reuse, 0x1, R141.reuse, PT ;  /* 0x00000001e0e17846 */ /* 0x140fe4000380018d */
[----:B------:R-:W-:Y:S02]  /*39a0*/  VIADDMNMX R224, R224, 0x9, R141, PT ;  /* 0x00000009e0e07846 */ /* 0x000fe4000380018d */
        /* <DEDUP_REMOVED lines=11> */
[C---:B------:R-:W-:Y:S08]  /*3a60*/  HMMA.16816.F32.BF16 R76, R64.reuse, R38, R76 ;  /* 0x00000026404c723c */ /* 0x040ff0000004184c */
        /* <DEDUP_REMOVED lines=16> */
.L_x_5817:
        /* <DEDUP_REMOVED lines=60> */
.L_x_5818:
[----:B------:R-:W-:Y:S05]  /*3f30*/  BSYNC.RECONVERGENT B0 ;  /* 0x0000000000007941 */ /* 0x000fea0003800200 */
.L_x_5816:
        /* <DEDUP_REMOVED lines=36> */
.L_x_5815:
[----:B------:R-:W-:Y:S05]  /*4180*/  BSYNC.RECONVERGENT B1 ;  /* 0x0000000000017941 */ /* 0x000fea0003800200 */
.L_x_5814:
[----:B------:R-:W-:Y:S01]  /*4190*/  IMAD.SHL.U32 R157, R198, 0x2, RZ ;  /* 0x00000002c69d7824 */ /* 0x000fe200078e00ff */
[----:B------:R-:W2:Y:S01]  /*41a0*/  LD.E R62, desc[UR4][R2.64+0xdc] ;  /* 0x0000dc04023e7980 */ /* 0x000ea2000c101900 */
[----:B------:R-:W-:-:S03]  /*41b0*/  VIADD R29, R135, 0x8 ;  /* 0x00000008871d7836 */ /* 0x000fc60000000000 */
[----:B------:R-:W-:-:S05]  /*41c0*/  LOP3.LUT R157, R157, 0x6, RZ, 0xc0, !PT ;  /* 0x000000069d9d7812 */ /* 0x000fca00078ec0ff */
[----:B------:R-:W-:-:S04]  /*41d0*/  IMAD R140, R146, 0x80, R157 ;  /* 0x00000080928c7824 */ /* 0x000fc800078e029d */
[C---:B------:R-:W-:Y:S01]  /*41e0*/  VIADD R134, R140.reuse, 0x1 ;  /* 0x000000018c867836 */ /* 0x040fe20000000000 */
[----:B------:R-:W-:Y:S01]  /*41f0*/  ISETP.GT.AND P1, PT, R135, R140, PT ;  /* 0x0000008c8700720c */ /* 0x000fe20003f24270 */
[----:B------:R-:W-:-:S03]  /*4200*/  VIADD R130, R140, 0x8 ;  /* 0x000000088c827836 */ /* 0x000fc60000000000 */
[----:B------:R-:W-:Y:S01]  /*4210*/  ISETP.GT.AND P5, PT, R135, R134, PT ;  /* 0x000000868700720c */ /* 0x000fe20003fa4270 */
[----:B------:R-:W-:Y:S01]  /*4220*/  VIADD R128, R140, 0x9 ;  /* 0x000000098c807836 */ /* 0x000fe20000000000 */
[----:B------:R-:W-:Y:S02]  /*4230*/  FSEL R24, R24, -INF , !P1 ;  /* 0xff80000018187808 */ /* 0x000fe40004800000 */
[----:B------:R-:W-:Y:S02]  /*4240*/  ISETP.GE.AND P1, PT, R134, R225, PT ;  /* 0x000000e18600720c */ /* 0x000fe40003f26270 */
[----:B------:R-:W-:Y:S02]  /*4250*/  FSEL R48, R25, -INF , !P5 ;  /* 0xff80000019307808 */ /* 0x000fe40006800000 */
[----:B------:R-:W-:Y:S02]  /*4260*/  ISETP.GT.AND P5, PT, R135, R130, PT ;  /* 0x000000828700720c */ /* 0x000fe40003fa4270 */
[----:B------:R-:W-:-:S02]  /*4270*/  FSEL R48, R48, -INF , !P1 ;  /* 0xff80000030307808 */ /* 0x000fc40004800000 */
[----:B------:R-:W-:Y:S01]  /*4280*/  ISETP.GT.AND P1, PT, R135, R128, PT ;  /* 0x000000808700720c */ /* 0x000fe20003f24270 */
[----:B------:R-:W-:Y:S01]  /*4290*/  VIADD R126, R140, 0x10 ;  /* 0x000000108c7e7836 */ /* 0x000fe20000000000 */
[----:B------:R-:W-:Y:S01]  /*42a0*/  FSEL R20, R20, -INF , !P5 ;  /* 0xff80000014147808 */ /* 0x000fe20006800000 */
[----:B------:R-:W-:Y:S01]  /*42b0*/  VIADD R124, R140, 0x11 ;  /* 0x000000118c7c7836 */ /* 0x000fe20000000000 */
[-C--:B------:R-:W-:Y:S02]  /*42c0*/  ISETP.GE.AND P5, PT, R128, R225.reuse, PT ;  /* 0x000000e18000720c */ /* 0x080fe40003fa6270 */
[----:B------:R-:W-:Y:S02]  /*42d0*/  FSEL R21, R21, -INF , !P1 ;  /* 0xff80000015157808 */ /* 0x000fe40004800000 */
[----:B------:R-:W-:Y:S02]  /*42e0*/  ISETP.GE.AND P6, PT, R140, R225, PT ;  /* 0x000000e18c00720c */ /* 0x000fe40003fc6270 */
[----:B------:R-:W-:-:S02]  /*42f0*/  ISETP.GT.AND P1, PT, R135, R126, PT ;  /* 0x0000007e8700720c */ /* 0x000fc40003f24270 */
[----:B-1----:R-:W-:Y:S02]  /*4300*/  FSEL R44, R21, -INF , !P5 ;  /* 0xff800000152c7808 */ /* 0x002fe40006800000 */
[----:B------:R-:W-:Y:S02]  /*4310*/  ISETP.GT.AND P5, PT, R135, R124, PT ;  /* 0x0000007c8700720c */ /* 0x000fe40003fa4270 */
[----:B------:R-:W-:Y:S01]  /*4320*/  FSEL R25, R24, -INF , !P6 ;  /* 0xff80000018197808 */ /* 0x000fe20007000000 */
[----:B------:R-:W-:Y:S01]  /*4330*/  VIADD R122, R140, 0x18 ;  /* 0x000000188c7a7836 */ /* 0x000fe20000000000 */
[-C--:B------:R-:W-:Y:S01]  /*4340*/  ISETP.GE.AND P6, PT, R130, R225.reuse, PT ;  /* 0x000000e18200720c */ /* 0x080fe20003fc6270 */
[----:B------:R-:W-:Y:S01]  /*4350*/  VIADD R120, R140, 0x19 ;  /* 0x000000198c787836 */ /* 0x000fe20000000000 */
[----:B------:R-:W-:Y:S02]  /*4360*/  FSEL R16, R16, -INF , !P1 ;  /* 0xff80000010107808 */ /* 0x000fe40004800000 */
[----:B------:R-:W-:-:S02]  /*4370*/  ISETP.GE.AND P1, PT, R124, R225, PT ;  /* 0x000000e17c00720c */ /* 0x000fc40003f26270 */
[----:B------:R-:W-:Y:S02]  /*4380*/  FSEL R17, R17, -INF , !P5 ;  /* 0xff80000011117808 */ /* 0x000fe40006800000 */
[----:B------:R-:W-:Y:S02]  /*4390*/  FSEL R46, R20, -INF , !P6 ;  /* 0xff800000142e7808 */ /* 0x000fe40007000000 */
[----:B------:R-:W-:Y:S02]  /*43a0*/  ISETP.GE.AND P6, PT, R126, R225, PT ;  /* 0x000000e17e00720c */ /* 0x000fe40003fc6270 */
[----:B------:R-:W-:Y:S02]  /*43b0*/  ISETP.GT.AND P5, PT, R135, R122, PT ;  /* 0x0000007a8700720c */ /* 0x000fe40003fa4270 */
[----:B------:R-:W-:Y:S02]  /*43c0*/  FSEL R20, R17, -INF , !P1 ;  /* 0xff80000011147808 */ /* 0x000fe40004800000 */
[----:B------:R-:W-:Y:S01]  /*43d0*/  ISETP.GT.AND P1, PT, R135, R120, PT ;  /* 0x000000788700720c */ /* 0x000fe20003f24270 */
[----:B------:R-:W-:Y:S01]  /*43e0*/  VIADD R118, R140, 0x20 ;  /* 0x000000208c767836 */ /* 0x000fe20000000000 */
[----:B------:R-:W-:Y:S01]  /*43f0*/  FSEL R42, R16, -INF , !P6 ;  /* 0xff800000102a7808 */ /* 0x000fe20007000000 */
[----:B------:R-:W-:Y:S01]  /*4400*/  VIADD R40, R140, 0x21 ;  /* 0x000000218c287836 */ /* 0x000fe20000000000 */
[----:B------:R-:W-:-:S02]  /*4410*/  FSEL R16, R12, -INF , !P5 ;  /* 0xff8000000c107808 */ /* 0x000fc40006800000 */
[-C--:B------:R-:W-:Y:S02]  /*4420*/  ISETP.GE.AND P5, PT, R120, R225.reuse, PT ;  /* 0x000000e17800720c */ /* 0x080fe40003fa6270 */
[----:B------:R-:W-:Y:S02]  /*4430*/  FSEL R12, R13, -INF , !P1 ;  /* 0xff8000000d0c7808 */ /* 0x000fe40004800000 */
[C---:B------:R-:W-:Y:S02]  /*4440*/  ISETP.GT.AND P1, PT, R135.reuse, R118, PT ;  /* 0x000000768700720c */ /* 0x040fe40003f24270 */
[----:B------:R-:W-:Y:S02]  /*4450*/  FSEL R12, R12, -INF , !P5 ;  /* 0xff8000000c0c7808 */ /* 0x000fe40006800000 */
[----:B------:R-:W-:Y:S01]  /*4460*/  ISETP.GT.AND P5, PT, R135, R40, PT ;  /* 0x000000288700720c */ /* 0x000fe20003fa4270 */
[----:B------:R-:W-:Y:S01]  /*4470*/  VIADD R116, R140, 0x28 ;  /* 0x000000288c747836 */ /* 0x000fe20000000000 */
[----:B------:R-:W-:Y:S01]  /*4480*/  FSEL R8, R8, -INF , !P1 ;  /* 0xff80000008087808 */ /* 0x000fe20004800000 */
[----:B------:R-:W-:Y:S01]  /*4490*/  VIADD R36, R140, 0x29 ;  /* 0x000000298c247836 */ /* 0x000fe20000000000 */
[----:B------:R-:W-:-:S02]  /*44a0*/  ISETP.GE.AND P1, PT, R40, R225, PT ;  /* 0x000000e12800720c */ /* 0x000fc40003f26270 */
[----:B------:R-:W-:Y:S02]  /*44b0*/  FSEL R9, R9, -INF , !P5 ;  /* 0xff80000009097808 */ /* 0x000fe40006800000 */
[----:B------:R-:W-:Y:S02]  /*44c0*/  ISETP.GT.AND P5, PT, R135, R116, PT ;  /* 0x000000748700720c */ /* 0x000fe40003fa4270 */
        /* <DEDUP_REMOVED lines=17> */
[----:B------:R-:W-:Y:S02]  /*45e0*/  ISETP.GE.AND P6, PT, R122, R225, PT ;  /* 0x000000e17a00720c */ /* 0x000fe40003fc6270 */
[----:B------:R-:W-:Y:S01]  /*45f0*/  ISETP.GT.AND P1, PT, R135, R64, PT ;  /* 0x000000408700720c */ /* 0x000fe20003f24270 */
[----:B------:R-:W-:Y:S01]  /*4600*/  VIADD R56, R140, 0x40 ;  /* 0x000000408c387836 */ /* 0x000fe20000000000 */
[----:B------:R-:W-:Y:S01]  /*4610*/  FSEL R246, R100, -INF , !P5 ;  /* 0xff80000064f67808 */ /* 0x000fe20006800000 */
[----:B------:R-:W-:Y:S01]  /*4620*/  VIADD R54, R140, 0x41 ;  /* 0x000000418c367836 */ /* 0x000fe20000000000 */
[----:B------:R-:W-:-:S02]  /*4630*/  FSEL R16, R16, -INF , !P6 ;  /* 0xff80000010107808 */ /* 0x000fc40007000000 */
[-C--:B------:R-:W-:Y:S02]  /*4640*/  ISETP.GE.AND P5, PT, R64, R225.reuse, PT ;  /* 0x000000e14000720c */ /* 0x080fe40003fa6270 */
[----:B------:R-:W-:Y:S02]  /*4650*/  FSEL R101, R101, -INF , !P1 ;  /* 0xff80000065657808 */ /* 0x000fe40004800000 */
[----:B------:R-:W-:Y:S02]  /*4660*/  ISETP.GE.AND P6, PT, R118, R225, PT ;  /* 0x000000e17600720c */ /* 0x000fe40003fc6270 */
[----:B------:R-:W-:Y:S02]  /*4670*/  ISETP.GT.AND P1, PT, R135, R56, PT ;  /* 0x000000388700720c */ /* 0x000fe40003f24270 */
[----:B------:R-:W-:Y:S02]  /*4680*/  FSEL R164, R101, -INF , !P5 ;  /* 0xff80000065a47808 */ /* 0x000fe40006800000 */
[----:B------:R-:W-:-:S02]  /*4690*/  FSEL R38, R8, -INF , !P6 ;  /* 0xff80000008267808 */ /* 0x000fc40007000000 */
[----:B------:R-:W-:Y:S02]  /*46a0*/  ISETP.GT.AND P5, PT, R135, R54, PT ;  /* 0x000000368700720c */ /* 0x000fe40003fa4270 */
[-C--:B------:R-:W-:Y:S01]  /*46b0*/  ISETP.GE.AND P6, PT, R116, R225.reuse, PT ;  /* 0x000000e17400720c */ /* 0x080fe20003fc6270 */
[----:B------:R-:W-:Y:S01]  /*46c0*/  VIADD R50, R140, 0x48 ;  /* 0x000000488c327836 */ /* 0x000fe20000000000 */
[----:B------:R-:W-:Y:S01]  /*46d0*/  FSEL R238, R96, -INF , !P1 ;  /* 0xff80000060ee7808 */ /* 0x000fe20004800000 */
[----:B------:R-:W-:Y:S01]  /*46e0*/  VIADD R52, R140, 0x49 ;  /* 0x000000498c347836 */ /* 0x000fe20000000000 */
[----:B------:R-:W-:Y:S02]  /*46f0*/  ISETP.GE.AND P1, PT, R54, R225, PT ;  /* 0x000000e13600720c */ /* 0x000fe40003f26270 */
[----:B------:R-:W-:Y:S02]  /*4700*/  FSEL R97, R97, -INF , !P5 ;  /* 0xff80000061617808 */ /* 0x000fe40006800000 */
[----:B------:R-:W-:-:S02]  /*4710*/  FSEL R28, R4, -INF , !P6 ;  /* 0xff800000041c7808 */ /* 0x000fc40007000000 */
[-C--:B------:R-:W-:Y:S02]  /*4720*/  ISETP.GE.AND P6, PT, R114, R225.reuse, PT ;  /* 0x000000e17200720c */ /* 0x080fe40003fc6270 */
[----:B------:R-:W-:Y:S02]  /*4730*/  ISETP.GT.AND P5, PT, R135, R50, PT ;  /* 0x000000328700720c */ /* 0x000fe40003fa4270 */
[----:B------:R-:W-:Y:S02]  /*4740*/  FSEL R178, R97, -INF , !P1 ;  /* 0xff80000061b27808 */ /* 0x000fe40004800000 */
[----:B------:R-:W-:Y:S02]  /*4750*/  ISETP.GT.AND P1, PT, R135, R52, PT ;  /* 0x000000348700720c */ /* 0x000fe40003f24270 */
[----:B------:R-:W-:Y:S01]  /*4760*/  FSEL R145, R145, -INF , !P6 ;  /* 0xff80000091917808 */ /* 0x000fe20007000000 */
[----:B------:R-:W-:Y:S01]  /*4770*/  VIADD R58, R140, 0x50 ;  /* 0x000000508c3a7836 */ /* 0x000fe20000000000 */
[----:B------:R-:W-:Y:S01]  /*4780*/  ISETP.GE.AND P6, PT, R66, R225, PT ;  /* 0x000000e14200720c */ /* 0x000fe20003fc6270 */
[----:B------:R-:W-:Y:S01]  /*4790*/  VIADD R60, R140, 0x51 ;  /* 0x000000518c3c7836 */ /* 0x000fe20000000000 */
[----:B------:R-:W-:-:S02]  /*47a0*/  FSEL R202, R92, -INF , !P5 ;  /* 0xff8000005cca7808 */ /* 0x000fc40006800000 */
[-C--:B------:R-:W-:Y:S02]  /*47b0*/  ISETP.GE.AND P5, PT, R52, R225.reuse, PT ;  /* 0x000000e13400720c */ /* 0x080fe40003fa6270 */
[----:B------:R-:W-:Y:S02]  /*47c0*/  FSEL R93, R93, -INF , !P1 ;  /* 0xff8000005d5d7808 */ /* 0x000fe40004800000 */
[----:B------:R-:W-:Y:S02]  /*47d0*/  FSEL R246, R246, -INF , !P6 ;  /* 0xff800000f6f67808 */ /* 0x000fe40007000000 */
[----:B------:R-:W-:Y:S02]  /*47e0*/  ISETP.GE.AND P6, PT, R56, R225, PT ;  /* 0x000000e13800720c */ /* 0x000fe40003fc6270 */
[----:B------:R-:W-:Y:S02]  /*47f0*/  ISETP.GT.AND P1, PT, R135, R58, PT ;  /* 0x0000003a8700720c */ /* 0x000fe40003f24270 */
[----:B------:R-:W-:-:S02]  /*4800*/  FSEL R180, R93, -INF , !P5 ;  /* 0xff8000005db47808 */ /* 0x000fc40006800000 */
[----:B------:R-:W-:Y:S02]  /*4810*/  ISETP.GT.AND P5, PT, R135, R60, PT ;  /* 0x0000003c8700720c */ /* 0x000fe40003fa4270 */
[----:B------:R-:W-:Y:S01]  /*4820*/  FSEL R238, R238, -INF , !P6 ;  /* 0xff800000eeee7808 */ /* 0x000fe20007000000 */
[----:B------:R-:W-:Y:S01]  /*4830*/  VIADD R108, R140, 0x58 ;  /* 0x000000588c6c7836 */ /* 0x000fe20000000000 */
[-C--:B------:R-:W-:Y:S01]  /*4840*/  ISETP.GE.AND P6, PT, R50, R225.reuse, PT ;  /* 0x000000e13200720c */ /* 0x080fe20003fc6270 */
[----:B------:R-:W-:Y:S01]  /*4850*/  VIADD R110, R140, 0x59 ;  /* 0x000000598c6e7836 */ /* 0x000fe20000000000 */
[----:B------:R-:W-:Y:S02]  /*4860*/  FSEL R234, R88, -INF , !P1 ;  /* 0xff80000058ea7808 */ /* 0x000fe40004800000 */
[----:B------:R-:W-:Y:S02]  /*4870*/  ISETP.GE.AND P1, PT, R60, R225, PT ;  /* 0x000000e13c00720c */ /* 0x000fe40003f26270 */
[----:B------:R-:W-:-:S02]  /*4880*/  FSEL R89, R89, -INF , !P5 ;  /* 0xff80000059597808 */ /* 0x000fc40006800000 */
[----:B------:R-:W-:Y:S01]  /*4890*/  FSEL R202, R202, -INF , !P6 ;  /* 0xff800000caca7808 */ /* 0x000fe20007000000 */
[----:B------:R-:W-:Y:S01]  /*48a0*/  VIADD R104, R140, 0x60 ;  /* 0x000000608c687836 */ /* 0x000fe20000000000 */
[----:B------:R-:W-:Y:S02]  /*48b0*/  ISETP.GE.AND P6, PT, R58, R225, PT ;  /* 0x000000e13a00720c */ /* 0x000fe40003fc6270 */
[----:B------:R-:W-:Y:S02]  /*48c0*/  FSEL R232, R89, -INF , !P1 ;  /* 0xff80000059e87808 */ /* 0x000fe40004800000 */
[C---:B------:R-:W-:Y:S02]  /*48d0*/  ISETP.GT.AND P5, PT, R135.reuse, R108, PT ;  /* 0x0000006c8700720c */ /* 0x040fe40003fa4270 */
[----:B------:R-:W-:Y:S02]  /*48e0*/  ISETP.GT.AND P1, PT, R135, R110, PT ;  /* 0x0000006e8700720c */ /* 0x000fe40003f24270 */
[----:B------:R-:W-:-:S02]  /*48f0*/  FSEL R234, R234, -INF , !P6 ;  /* 0xff800000eaea7808 */ /* 0x000fc40007000000 */
[-C--:B------:R-:W-:Y:S02]  /*4900*/  ISETP.GE.AND P6, PT, R108, R225.reuse, PT ;  /* 0x000000e16c00720c */ /* 0x080fe40003fc6270 */
[----:B------:R-:W-:Y:S02]  /*4910*/  FSEL R228, R84, -INF , !P5 ;  /* 0xff80000054e47808 */ /* 0x000fe40006800000 */
[----:B------:R-:W-:Y:S02]  /*4920*/  FSEL R85, R85, -INF , !P1 ;  /* 0xff80000055557808 */ /* 0x000fe40004800000 */
[----:B------:R-:W-:Y:S01]  /*4930*/  ISETP.GT.AND P1, PT, R135, R104, PT ;  /* 0x000000688700720c */ /* 0x000fe20003f24270 */
[----:B------:R-:W-:Y:S01]  /*4940*/  VIADD R100, R140, 0x61 ;  /* 0x000000618c647836 */ /* 0x000fe20000000000 */
[----:B------:R-:W-:Y:S01]  /*4950*/  ISETP.GE.AND P5, PT, R110, R225, PT ;  /* 0x000000e16e00720c */ /* 0x000fe20003fa6270 */
[----:B------:R-:W-:Y:S01]  /*4960*/  VIADD R96, R140, 0x68 ;  /* 0x000000688c607836 */ /* 0x000fe20000000000 */
[----:B------:R-:W-:-:S02]  /*4970*/  FSEL R228, R228, -INF , !P6 ;  /* 0xff800000e4e47808 */ /* 0x000fc40007000000 */
[-C--:B------:R-:W-:Y:S02]  /*4980*/  ISETP.GE.AND P6, PT, R104, R225.reuse, PT ;  /* 0x000000e16800720c */ /* 0x080fe40003fc6270 */
[----:B------:R-:W-:Y:S02]  /*4990*/  FSEL R176, R80, -INF , !P1 ;  /* 0xff80000050b07808 */ /* 0x000fe40004800000 */
[----:B------:R-:W-:Y:S02]  /*49a0*/  FSEL R222, R85, -INF , !P5 ;  /* 0xff80000055de7808 */ /* 0x000fe40006800000 */
[C---:B------:R-:W-:Y:S02]  /*49b0*/  ISETP.GT.AND P5, PT, R135.reuse, R100, PT ;  /* 0x000000648700720c */ /* 0x040fe40003fa4270 */
[----:B------:R-:W-:Y:S02]  /*49c0*/  FSEL R176, R176, -INF , !P6 ;  /* 0xff800000b0b07808 */ /* 0x000fe40007000000 */
[----:B------:R-:W-:Y:S01]  /*49d0*/  ISETP.GT.AND P6, PT, R135, R96, PT ;  /* 0x000000608700720c */ /* 0x000fe20003fc4270 */
[C---:B------:R-:W-:Y:S01]  /*49e0*/  VIADD R88, R140.reuse, 0x70 ;  /* 0x000000708c587836 */ /* 0x040fe20000000000 */
[----:B------:R-:W-:Y:S01]  /*49f0*/  FSEL R81, R81, -INF , !P5 ;  /* 0xff80000051517808 */ /* 0x000fe20006800000 */
[----:B------:R-:W-:Y:S01]  /*4a00*/  VIADD R92, R140, 0x69 ;  /* 0x000000698c5c7836 */ /* 0x000fe20000000000 */
[----:B------:R-:W-:-:S02]  /*4a10*/  ISETP.GE.AND P5, PT, R96, R225, PT ;  /* 0x000000e16000720c */ /* 0x000fc40003fa6270 */
[----:B------:R-:W-:Y:S02]  /*4a20*/  FSEL R172, R76, -INF , !P6 ;  /* 0xff8000004cac7808 */ /* 0x000fe40007000000 */
[----:B------:R-:W-:Y:S01]  /*4a30*/  ISETP.GE.AND P1, PT, R100, R225, PT ;  /* 0x000000e16400720c */ /* 0x000fe20003f26270 */
[----:B------:R-:W-:Y:S01]  /*4a40*/  VIADD R76, R140, 0x79 ;  /* 0x000000798c4c7836 */ /* 0x000fe20000000000 */
[----:B------:R-:W-:Y:S01]  /*4a50*/  FSEL R172, R172, -INF , !P5 ;  /* 0xff800000acac7808 */ /* 0x000fe20006800000 */
[----:B------:R-:W-:Y:S01]  /*4a60*/  VIADD R84, R140, 0x71 ;  /* 0x000000718c547836 */ /* 0x000fe20000000000 */
[----:B------:R-:W-:Y:S02]  /*4a70*/  FSEL R174, R81, -INF , !P1 ;  /* 0xff80000051ae7808 */ /* 0x000fe40004800000 */
[C---:B------:R-:W-:Y:S02]  /*4a80*/  ISETP.GT.AND P5, PT, R135.reuse, R88, PT ;  /* 0x000000588700720c */ /* 0x040fe40003fa4270 */
[----:B------:R-:W-:-:S02]  /*4a90*/  ISETP.GT.AND P1, PT, R135, R92, PT ;  /* 0x0000005c8700720c */ /* 0x000fc40003f24270 */
[----:B------:R-:W-:Y:S01]  /*4aa0*/  FSEL R72, R72, -INF , !P5 ;  /* 0xff80000048487808 */ /* 0x000fe20006800000 */
[----:B------:R-:W-:Y:S01]  /*4ab0*/  VIADD R80, R140, 0x78 ;  /* 0x000000788c507836 */ /* 0x000fe20000000000 */
[----:B------:R-:W-:Y:S02]  /*4ac0*/  FSEL R77, R77, -INF , !P1 ;  /* 0xff8000004d4d7808 */ /* 0x000fe40004800000 */
[C---:B------:R-:W-:Y:S02]  /*4ad0*/  ISETP.GT.AND P5, PT, R135.reuse, R76, PT ;  /* 0x0000004c8700720c */ /* 0x040fe40003fa4270 */
[----:B------:R-:W-:Y:S02]  /*4ae0*/  ISETP.GE.AND P6, PT, R92, R225, PT ;  /* 0x000000e15c00720c */ /* 0x000fe40003fc6270 */
[----:B------:R-:W-:Y:S02]  /*4af0*/  ISETP.GT.AND P1, PT, R135, R84, PT ;  /* 0x000000548700720c */ /* 0x000fe40003f24270 */
[----:B------:R-:W-:-:S02]  /*4b00*/  FSEL R69, R69, -INF , !P5 ;  /* 0xff80000045457808 */ /* 0x000fc40006800000 */
[----:B------:R-:W-:Y:S02]  /*4b10*/  FSEL R170, R77, -INF , !P6 ;  /* 0xff8000004daa7808 */ /* 0x000fe40007000000 */
[----:B------:R-:W-:Y:S02]  /*4b20*/  FSEL R73, R73, -INF , !P1 ;  /* 0xff80000049497808 */ /* 0x000fe40004800000 */
[----:B------:R-:W-:Y:S02]  /*4b30*/  ISETP.GE.AND P5, PT, R84, R225, PT ;  /* 0x000000e15400720c */ /* 0x000fe40003fa6270 */
[----:B------:R-:W-:Y:S02]  /*4b40*/  ISETP.GT.AND P4, PT, R29, R140, PT ;  /* 0x0000008c1d00720c */ /* 0x000fe40003f84270 */
[----:B------:R-:W-:Y:S02]  /*4b50*/  ISETP.GT.AND P6, PT, R135, R80, PT ;  /* 0x000000508700720c */ /* 0x000fe40003fc4270 */
[----:B------:R-:W-:-:S02]  /*4b60*/  FSEL R154, R73, -INF , !P5 ;  /* 0xff800000499a7808 */ /* 0x000fc40006800000 */
[----:B------:R-:W-:Y:S02]  /*4b70*/  FSEL R68, R68, -INF , !P6 ;  /* 0xff80000044447808 */ /* 0x000fe40007000000 */
[----:B------:R-:W-:Y:S02]  /*4b80*/  FSEL R5, R26, -INF , !P4 ;  /* 0xff8000001a057808 */ /* 0x000fe40006000000 */
[----:B------:R-:W-:Y:S02]  /*4b90*/  ISETP.GE.AND P5, PT, R80, R225, PT ;  /* 0x000000e15000720c */ /* 0x000fe40003fa6270 */
[----:B------:R-:W-:Y:S02]  /*4ba0*/  ISETP.GT.AND P4, PT, R29, R134, PT ;  /* 0x000000861d00720c */ /* 0x000fe40003f84270 */
[----:B------:R-:W-:Y:S02]  /*4bb0*/  FSEL R152, R68, -INF , !P5 ;  /* 0xff80000044987808 */ /* 0x000fe40006800000 */
[----:B------:R-:W-:-:S02]  /*4bc0*/  FSEL R27, R27, -INF , !P4 ;  /* 0xff8000001b1b7808 */ /* 0x000fc40006000000 */
[C---:B------:R-:W-:Y:S02]  /*4bd0*/  ISETP.GT.AND P5, PT, R29.reuse, R130, PT ;  /* 0x000000821d00720c */ /* 0x040fe40003fa4270 */
[----:B------:R-:W-:Y:S02]  /*4be0*/  ISETP.GT.AND P4, PT, R29, R128, PT ;  /* 0x000000801d00720c */ /* 0x000fe40003f84270 */
[----:B------:R-:W-:Y:S02]  /*4bf0*/  FSEL R4, R22, -INF , !P5 ;  /* 0xff80000016047808 */ /* 0x000fe40006800000 */
[----:B------:R-:W-:Y:S02]  /*4c00*/  ISETP.GE.AND P5, PT, R128, R224, PT ;  /* 0x000000e08000720c */ /* 0x000fe40003fa6270 */
[----:B------:R-:W-:Y:S02]  /*4c10*/  FSEL R23, R23, -INF , !P4 ;  /* 0xff80000017177808 */ /* 0x000fe40006000000 */
[----:B------:R-:W-:-:S02]  /*4c20*/  ISETP.GT.AND P4, PT, R29, R124, PT ;  /* 0x0000007c1d00720c */ /* 0x000fc40003f84270 */
[----:B------:R-:W-:Y:S02]  /*4c30*/  FSEL R68, R23, -INF , !P5 ;  /* 0xff80000017447808 */ /* 0x000fe40006800000 */
[----:B------:R-:W-:Y:S02]  /*4c40*/  FSEL R19, R19, -INF , !P4 ;  /* 0xff80000013137808 */ /* 0x000fe40006000000 */
[C---:B------:R-:W-:Y:S02]  /*4c50*/  ISETP.GT.AND P5, PT, R29.reuse, R122, PT ;  /* 0x0000007a1d00720c */ /* 0x040fe40003fa4270 */
[----:B------:R-:W-:Y:S02]  /*4c60*/  ISETP.GT.AND P4, PT, R29, R120, PT ;  /* 0x000000781d00720c */ /* 0x000fe40003f84270 */
[----:B------:R-:W-:Y:S02]  /*4c70*/  FSEL R14, R14, -INF , !P5 ;  /* 0xff8000000e0e7808 */ /* 0x000fe40006800000 */
[----:B------:R-:W-:-:S02]  /*4c80*/  ISETP.GE.AND P5, PT, R120, R224, PT ;  /* 0x000000e07800720c */ /* 0x000fc40003fa6270 */
[----:B------:R-:W-:Y:S02]  /*4c90*/  FSEL R8, R15, -INF , !P4 ;  /* 0xff8000000f087808 */ /* 0x000fe40006000000 */
[----:B------:R-:W-:Y:S02]  /*4ca0*/  ISETP.GT.AND P4, PT, R29, R40, PT ;  /* 0x000000281d00720c */ /* 0x000fe40003f84270 */
[----:B------:R-:W-:Y:S02]  /*4cb0*/  ISETP.GE.AND P1, PT, R140, R224, PT ;  /* 0x000000e08c00720c */ /* 0x000fe40003f26270 */
[----:B------:R-:W-:Y:S02]  /*4cc0*/  FSEL R8, R8, -INF , !P5 ;  /* 0xff80000008087808 */ /* 0x000fe40006800000 */
[----:B------:R-:W-:Y:S02]  /*4cd0*/  ISETP.GE.AND P6, PT, R88, R225, PT ;  /* 0x000000e15800720c */ /* 0x000fe40003fc6270 */
[----:B------:R-:W-:-:S02]  /*4ce0*/  FSEL R11, R11, -INF , !P4 ;  /* 0xff8000000b0b7808 */ /* 0x000fc40006000000 */
[C---:B------:R-:W-:Y:S02]  /*4cf0*/  ISETP.GT.AND P5, PT, R29.reuse, R116, PT ;  /* 0x000000741d00720c */ /* 0x040fe40003fa4270 */
[----:B------:R-:W-:Y:S02]  /*4d00*/  ISETP.GT.AND P4, PT, R29, R36, PT ;  /* 0x000000241d00720c */ /* 0x000fe40003f84270 */
[----:B------:R-:W-:Y:S02]  /*4d10*/  FSEL R5, R5, -INF , !P1 ;  /* 0xff80000005057808 */ /* 0x000fe40004800000 */
[----:B------:R-:W-:Y:S02]  /*4d20*/  FSEL R156, R72, -INF , !P6 ;  /* 0xff800000489c7808 */ /* 0x000fe40007000000 */
[----:B------:R-:W-:Y:S02]  /*4d30*/  ISETP.GE.AND P1, PT, R76, R225, PT ;  /* 0x000000e14c00720c */ /* 0x000fe40003f26270 */
[----:B------:R-:W-:-:S02]  /*4d40*/  FSEL R6, R6, -INF , !P5 ;  /* 0xff80000006067808 */ /* 0x000fc40006800000 */
[-C--:B------:R-:W-:Y:S02]  /*4d50*/  ISETP.GE.AND P6, PT, R134, R224.reuse, PT ;  /* 0x000000e08600720c */ /* 0x080fe40003fc6270 */
[-C--:B------:R-:W-:Y:S02]  /*4d60*/  ISETP.GE.AND P5, PT, R36, R224.reuse, PT ;  /* 0x000000e02400720c */ /* 0x080fe40003fa6270 */
[----:B------:R-:W-:Y:S02]  /*4d70*/  FSEL R7, R7, -INF , !P4 ;  /* 0xff80000007077808 */ /* 0x000fe40006000000 */
[----:B------:R-:W-:Y:S02]  /*4d80*/  FSEL R150, R69, -INF , !P1 ;  /* 0xff80000045967808 */ /* 0x000fe40004800000 */
[----:B------:R-:W-:Y:S02]  /*4d90*/  ISETP.GE.AND P1, PT, R130, R224, PT ;  /* 0x000000e08200720c */ /* 0x000fe40003f26270 */
[----:B------:R-:W-:-:S02]  /*4da0*/  FSEL R72, R27, -INF , !P6 ;  /* 0xff8000001b487808 */ /* 0x000fc40007000000 */
[----:B------:R-:W-:Y:S02]  /*4db0*/  FSEL R147, R7, -INF , !P5 ;  /* 0xff80000007937808 */ /* 0x000fe40006800000 */
[----:B------:R-:W-:Y:S02]  /*4dc0*/  ISETP.GT.AND P6, PT, R29, R126, PT ;  /* 0x0000007e1d00720c */ /* 0x000fe40003fc4270 */
[----:B------:R-:W-:Y:S02]  /*4dd0*/  FMNMX3.FTZ R7, R25, R48, R46, !PT ;  /* 0x0000003019077276 */ /* 0x000fe4000781002e */
[----:B------:R-:W-:Y:S02]  /*4de0*/  FSEL R4, R4, -INF , !P1 ;  /* 0xff80000004047808 */ /* 0x000fe40004800000 */
[----:B------:R-:W-:Y:S02]  /*4df0*/  ISETP.GE.AND P1, PT, R126, R224, PT ;  /* 0x000000e07e00720c */ /* 0x000fe40003f26270 */
[----:B------:R-:W-:-:S02]  /*4e00*/  FSEL R18, R18, -INF , !P6 ;  /* 0xff80000012127808 */ /* 0x000fc40007000000 */
[----:B------:R-:W-:Y:S02]  /*4e10*/  FMNMX3.FTZ R7, R7, R44, R42, !PT ;  /* 0x0000002c07077276 */ /* 0x000fe4000781002a */
[----:B------:R-:W-:Y:S02]  /*4e20*/  ISETP.GE.AND P6, PT, R124, R224, PT ;  /* 0x000000e07c00720c */ /* 0x000fe40003fc6270 */
[----:B------:R-:W-:Y:S02]  /*4e30*/  FSEL R22, R18, -INF , !P1 ;  /* 0xff80000012167808 */ /* 0x000fe40004800000 */
[----:B------:R-:W-:Y:S02]  /*4e40*/  FMNMX3.FTZ R7, R7, R20, R16, !PT ;  /* 0x0000001407077276 */ /* 0x000fe40007810010 */
[----:B------:R-:W-:Y:S02]  /*4e50*/  ISETP.GE.AND P1, PT, R122, R224, PT ;  /* 0x000000e07a00720c */ /* 0x000fe40003f26270 */
[----:B------:R-:W-:-:S02]  /*4e60*/  FSEL R18, R19, -INF , !P6 ;  /* 0xff80000013127808 */ /* 0x000fc40007000000 */
[----:B------:R-:W-:Y:S02]  /*4e70*/  ISETP.GT.AND P6, PT, R29, R118, PT ;  /* 0x000000761d00720c */ /* 0x000fe40003fc4270 */
[----:B------:R-:W-:Y:S02]  /*4e80*/  FMNMX3.FTZ R7, R7, R12, R38, !PT ;  /* 0x0000000c07077276 */ /* 0x000fe40007810026 */
[----:B------:R-:W-:Y:S02]  /*4e90*/  FSEL R14, R14, -INF , !P1 ;  /* 0xff8000000e0e7808 */ /* 0x000fe40004800000 */
[-C--:B------:R-:W-:Y:S02]  /*4ea0*/  ISETP.GE.AND P1, PT, R118, R224.reuse, PT ;  /* 0x000000e07600720c */ /* 0x080fe40003f26270 */
[----:B------:R-:W-:Y:S02]  /*4eb0*/  FSEL R10, R10, -INF , !P6 ;  /* 0xff8000000a0a7808 */ /* 0x000fe40007000000 */
[----:B------:R-:W-:-:S02]  /*4ec0*/  ISETP.GE.AND P6, PT, R40, R224, PT ;  /* 0x000000e02800720c */ /* 0x000fc40003fc6270 */
[----:B------:R-:W-:Y:S02]  /*4ed0*/  FMNMX3.FTZ R7, R7, R30, R28, !PT ;  /* 0x0000001e07077276 */ /* 0x000fe4000781001c */
[----:B------:R-:W-:Y:S02]  /*4ee0*/  FSEL R40, R10, -INF , !P1 ;  /* 0xff8000000a287808 */ /* 0x000fe40004800000 */
[----:B------:R-:W-:Y:S02]  /*4ef0*/  ISETP.GE.AND P1, PT, R116, R224, PT ;  /* 0x000000e07400720c */ /* 0x000fe40003f26270 */
[----:B------:R-:W-:Y:S02]  /*4f00*/  FSEL R26, R11, -INF , !P6 ;  /* 0xff8000000b1a7808 */ /* 0x000fe40007000000 */
[----:B------:R-:W-:Y:S02]  /*4f10*/  ISETP.GT.AND P6, PT, R29, R114, PT ;  /* 0x000000721d00720c */ /* 0x000fe40003fc4270 */
[----:B------:R-:W-:-:S02]  /*4f20*/  FMNMX3.FTZ R7, R7, R24, R145, !PT ;  /* 0x0000001807077276 */ /* 0x000fc40007810091 */
[----:B------:R-:W-:Y:S02]  /*4f30*/  FSEL R36, R6, -INF , !P1 ;  /* 0xff80000006247808 */ /* 0x000fe40004800000 */
[----:B------:R-:W-:Y:S02]  /*4f40*/  ISETP.GE.AND P1, PT, R114, R224, PT ;  /* 0x000000e07200720c */ /* 0x000fe40003f26270 */
[----:B------:R-:W-:Y:S02]  /*4f50*/  FSEL R106, R106, -INF , !P6 ;  /* 0xff8000006a6a7808 */ /* 0x000fe40007000000 */
[----:B------:R-:W-:Y:S02]  /*4f60*/  FMNMX3.FTZ R7, R7, R248, R246, !PT ;  /* 0x000000f807077276 */ /* 0x000fe400078100f6 */
[C---:B------:R-:W-:Y:S02]  /*4f70*/  ISETP.GT.AND P4, PT, R29.reuse, R112, PT ;  /* 0x000000701d00720c */ /* 0x040fe40003f84270 */
[----:B------:R-:W-:-:S02]  /*4f80*/  ISETP.GT.AND P5, PT, R29, R66, PT ;  /* 0x000000421d00720c */ /* 0x000fc40003fa4270 */
[----:B------:R-:W-:Y:S02]  /*4f90*/  FMNMX3.FTZ R9, R5, R72, R4, !PT ;  /* 0x0000004805097276 */ /* 0x000fe40007810004 */
[----:B------:R-:W-:Y:S02]  /*4fa0*/  FSEL R143, R106, -INF , !P1 ;  /* 0xff8000006a8f7808 */ /* 0x000fe40004800000 */
[----:B------:R-:W-:Y:S02]  /*4fb0*/  FMNMX3.FTZ R7, R7, R164, R238, !PT ;  /* 0x000000a407077276 */ /* 0x000fe400078100ee */
[-C--:B------:R-:W-:Y:S02]  /*4fc0*/  ISETP.GE.AND P6, PT, R112, R224.reuse, PT ;  /* 0x000000e07000720c */ /* 0x080fe40003fc6270 */
[----:B------:R-:W-:Y:S02]  /*4fd0*/  FSEL R107, R107, -INF , !P4 ;  /* 0xff8000006b6b7808 */ /* 0x000fe40006000000 */
[----:B------:R-:W-:-:S02]  /*4fe0*/  ISETP.GE.AND P1, PT, R66, R224, PT ;  /* 0x000000e04200720c */ /* 0x000fc40003f26270 */
[----:B------:R-:W-:Y:S02]  /*4ff0*/  FSEL R102, R102, -INF , !P5 ;  /* 0xff80000066667808 */ /* 0x000fe40006800000 */
[----:B------:R-:W-:Y:S02]  /*5000*/  FMNMX3.FTZ R9, R9, R68, R22, !PT ;  /* 0x0000004409097276 */ /* 0x000fe40007810016 */
[----:B------:R-:W-:Y:S02]  /*5010*/  FMNMX3.FTZ R7, R7, R178, R202, !PT ;  /* 0x000000b207077276 */ /* 0x000fe400078100ca */
[----:B------:R-:W-:Y:S02]  /*5020*/  ISETP.GT.AND P4, PT, R29, R64, PT ;  /* 0x000000401d00720c */ /* 0x000fe40003f84270 */
[----:B------:R-:W-:Y:S02]  /*5030*/  FSEL R252, R107, -INF , !P6 ;  /* 0xff8000006bfc7808 */ /* 0x000fe40007000000 */
[----:B------:R-:W-:-:S02]  /*5040*/  FSEL R250, R102, -INF , !P1 ;  /* 0xff80000066fa7808 */ /* 0x000fc40004800000 */
[----:B------:R-:W-:Y:S02]  /*5050*/  FMNMX3.FTZ R9, R9, R18, R14, !PT ;  /* 0x0000001209097276 */ /* 0x000fe4000781000e */
[C---:B------:R-:W-:Y:S02]  /*5060*/  ISETP.GT.AND P6, PT, R29.reuse, R56, PT ;  /* 0x000000381d00720c */ /* 0x040fe40003fc4270 */
[----:B------:R-:W-:Y:S02]  /*5070*/  ISETP.GT.AND P1, PT, R29, R54, PT ;  /* 0x000000361d00720c */ /* 0x000fe40003f24270 */
[----:B------:R-:W-:Y:S02]  /*5080*/  FMNMX3.FTZ R7, R7, R180, R234, !PT ;  /* 0x000000b407077276 */ /* 0x000fe400078100ea */
[----:B------:R-:W-:Y:S02]  /*5090*/  FSEL R103, R103, -INF , !P4 ;  /* 0xff80000067677808 */ /* 0x000fe40006000000 */
[----:B------:R-:W-:-:S02]  /*50a0*/  FMNMX3.FTZ R9, R9, R8, R40, !PT ;  /* 0x0000000809097276 */ /* 0x000fc40007810028 */
[-C--:B------:R-:W-:Y:S02]  /*50b0*/  ISETP.GE.AND P5, PT, R64, R224.reuse, PT ;  /* 0x000000e04000720c */ /* 0x080fe40003fa6270 */
[----:B------:R-:W-:Y:S02]  /*50c0*/  ISETP.GE.AND P4, PT, R56, R224, PT ;  /* 0x000000e03800720c */ /* 0x000fe40003f86270 */
[----:B------:R-:W-:Y:S02]  /*50d0*/  FSEL R98, R98, -INF , !P6 ;  /* 0xff80000062627808 */ /* 0x000fe40007000000 */
[----:B------:R-:W-:Y:S02]  /*50e0*/  FSEL R99, R99, -INF , !P1 ;  /* 0xff80000063637808 */ /* 0x000fe40004800000 */
[----:B------:R-:W-:Y:S02]  /*50f0*/  ISETP.GT.AND P1, PT, R29, R50, PT ;  /* 0x000000321d00720c */ /* 0x000fe40003f24270 */
[----:B------:R-:W-:-:S02]  /*5100*/  FMNMX3.FTZ R7, R7, R232, R228, !PT ;  /* 0x000000e807077276 */ /* 0x000fc400078100e4 */
[----:B------:R-:W-:Y:S02]  /*5110*/  FMNMX3.FTZ R6, R9, R26, R36, !PT ;  /* 0x0000001a09067276 */ /* 0x000fe40007810024 */
[----:B------:R-:W-:Y:S02]  /*5120*/  FSEL R244, R103, -INF , !P5 ;  /* 0xff80000067f47808 */ /* 0x000fe40006800000 */
[----:B------:R-:W-:Y:S02]  /*5130*/  FSEL R242, R98, -INF , !P4 ;  /* 0xff80000062f27808 */ /* 0x000fe40006000000 */
[-C--:B------:R-:W-:Y:S02]  /*5140*/  ISETP.GE.AND P6, PT, R54, R224.reuse, PT ;  /* 0x000000e03600720c */ /* 0x080fe40003fc6270 */
[----:B------:R-:W-:Y:S02]  /*5150*/  ISETP.GE.AND P5, PT, R50, R224, PT ;  /* 0x000000e03200720c */ /* 0x000fe40003fa6270 */
[----:B------:R-:W-:-:S02]  /*5160*/  ISETP.GT.AND P4, PT, R29, R52, PT ;  /* 0x000000341d00720c */ /* 0x000fc40003f84270 */
[----:B------:R-:W-:Y:S02]  /*5170*/  FSEL R94, R94, -INF , !P1 ;  /* 0xff8000005e5e7808 */ /* 0x000fe40004800000 */
[----:B------:R-:W-:Y:S02]  /*5180*/  ISETP.GT.AND P1, PT, R29, R58, PT ;  /* 0x0000003a1d00720c */ /* 0x000fe40003f24270 */
[----:B------:R-:W-:Y:S02]  /*5190*/  FMNMX3.FTZ R7, R7, R222, R176, !PT ;  /* 0x000000de07077276 */ /* 0x000fe400078100b0 */
[----:B------:R-:W-:Y:S02]  /*51a0*/  FMNMX3.FTZ R9, R6, R147, R143, !PT ;  /* 0x0000009306097276 */ /* 0x000fe4000781008f */
[----:B------:R-:W-:Y:S02]  /*51b0*/  FSEL R240, R99, -INF , !P6 ;  /* 0xff80000063f07808 */ /* 0x000fe40007000000 */
[----:B------:R-:W-:-:S02]  /*51c0*/  FSEL R236, R94, -INF , !P5 ;  /* 0xff8000005eec7808 */ /* 0x000fc40006800000 */
[----:B------:R-:W-:Y:S02]  /*51d0*/  FSEL R95, R95, -INF , !P4 ;  /* 0xff8000005f5f7808 */ /* 0x000fe40006000000 */
[-C--:B------:R-:W-:Y:S02]  /*51e0*/  ISETP.GE.AND P6, PT, R52, R224.reuse, PT ;  /* 0x000000e03400720c */ /* 0x080fe40003fc6270 */
[----:B------:R-:W-:Y:S02]  /*51f0*/  ISETP.GE.AND P5, PT, R58, R224, PT ;  /* 0x000000e03a00720c */ /* 0x000fe40003fa6270 */
[----:B------:R-:W-:Y:S02]  /*5200*/  ISETP.GT.AND P4, PT, R29, R60, PT ;  /* 0x0000003c1d00720c */ /* 0x000fe40003f84270 */
[----:B------:R-:W-:Y:S02]  /*5210*/  FSEL R90, R90, -INF , !P1 ;  /* 0xff8000005a5a7808 */ /* 0x000fe40004800000 */
[----:B------:R-:W-:-:S02]  /*5220*/  FMNMX3.FTZ R7, R7, R174, R172, !PT ;  /* 0x000000ae07077276 */ /* 0x000fc400078100ac */
[----:B------:R-:W-:Y:S02]  /*5230*/  ISETP.GT.AND P1, PT, R29, R108, PT ;  /* 0x0000006c1d00720c */ /* 0x000fe40003f24270 */
[----:B------:R-:W-:Y:S02]  /*5240*/  FMNMX3.FTZ R9, R9, R252, R250, !PT ;  /* 0x000000fc09097276 */ /* 0x000fe400078100fa */
[----:B------:R-:W-:Y:S02]  /*5250*/  FSEL R226, R95, -INF , !P6 ;  /* 0xff8000005fe27808 */ /* 0x000fe40007000000 */
[----:B------:R-:W-:Y:S02]  /*5260*/  FSEL R218, R90, -INF , !P5 ;  /* 0xff8000005ada7808 */ /* 0x000fe40006800000 */
[----:B------:R-:W-:Y:S02]  /*5270*/  FSEL R91, R91, -INF , !P4 ;  /* 0xff8000005b5b7808 */ /* 0x000fe40006000000 */
[----:B------:R-:W-:-:S02]  /*5280*/  FMNMX3.FTZ R7, R7, R170, R156, !PT ;  /* 0x000000aa07077276 */ /* 0x000fc4000781009c */
[-C--:B------:R-:W-:Y:S02]  /*5290*/  ISETP.GE.AND P6, PT, R60, R224.reuse, PT ;  /* 0x000000e03c00720c */ /* 0x080fe40003fc6270 */
[----:B------:R-:W-:Y:S02]  /*52a0*/  ISETP.GE.AND P5, PT, R108, R224, PT ;  /* 0x000000e06c00720c */ /* 0x000fe40003fa6270 */
[----:B------:R-:W-:Y:S02]  /*52b0*/  ISETP.GT.AND P4, PT, R29, R110, PT ;  /* 0x0000006e1d00720c */ /* 0x000fe40003f84270 */
[----:B------:R-:W-:Y:S02]  /*52c0*/  FSEL R86, R86, -INF , !P1 ;  /* 0xff80000056567808 */ /* 0x000fe40004800000 */
[----:B------:R-:W-:Y:S02]  /*52d0*/  FMNMX3.FTZ R9, R9, R244, R242, !PT ;  /* 0x000000f409097276 */ /* 0x000fe400078100f2 */
[----:B------:R-:W-:-:S02]  /*52e0*/  ISETP.GT.AND P1, PT, R29, R104, PT ;  /* 0x000000681d00720c */ /* 0x000fc40003f24270 */
[----:B------:R-:W-:Y:S02]  /*52f0*/  FMNMX3.FTZ R7, R7, R154, R152, !PT ;  /* 0x0000009a07077276 */ /* 0x000fe40007810098 */
[----:B------:R-:W-:Y:S02]  /*5300*/  FSEL R194, R91, -INF , !P6 ;  /* 0xff8000005bc27808 */ /* 0x000fe40007000000 */
[----:B------:R-:W-:Y:S02]  /*5310*/  FSEL R192, R86, -INF , !P5 ;  /* 0xff80000056c07808 */ /* 0x000fe40006800000 */
[----:B------:R-:W-:Y:S02]  /*5320*/  FSEL R87, R87, -INF , !P4 ;  /* 0xff80000057577808 */ /* 0x000fe40006000000 */
[----:B------:R-:W-:Y:S02]  /*5330*/  FMNMX3.FTZ R9, R9, R240, R236, !PT ;  /* 0x000000f009097276 */ /* 0x000fe400078100ec */
[----:B------:R-:W-:-:S02]  /*5340*/  ISETP.GE.AND P6, PT, R110, R224, PT ;  /* 0x000000e06e00720c */ /* 0x000fc40003fc6270 */
[----:B------:R-:W-:Y:S02]  /*5350*/  ISETP.GE.AND P5, PT, R104, R224, PT ;  /* 0x000000e06800720c */ /* 0x000fe40003fa6270 */
[C---:B------:R-:W-:Y:S02]  /*5360*/  ISETP.GT.AND P4, PT, R29.reuse, R100, PT ;  /* 0x000000641d00720c */ /* 0x040fe40003f84270 */
[----:B------:R-:W-:Y:S02]  /*5370*/  FSEL R82, R82, -INF , !P1 ;  /* 0xff80000052527808 */ /* 0x000fe40004800000 */
[----:B------:R-:W-:Y:S02]  /*5380*/  ISETP.GT.AND P1, PT, R29, R96, PT ;  /* 0x000000601d00720c */ /* 0x000fe40003f24270 */
[----:B------:R-:W-:Y:S02]  /*5390*/  FMNMX.FTZ R6, R150, R7, !PT ;  /* 0x0000000796067209 */ /* 0x000fe40007810000 */
[----:B------:R-:W-:-:S02]  /*53a0*/  FMNMX3.FTZ R9, R9, R226, R218, !PT ;  /* 0x000000e209097276 */ /* 0x000fc400078100da */
[----:B------:R-:W-:Y:S02]  /*53b0*/  FSEL R182, R87, -INF , !P6 ;  /* 0xff80000057b67808 */ /* 0x000fe40007000000 */
[----:B------:R-:W-:Y:S02]  /*53c0*/  FSEL R168, R82, -INF , !P5 ;  /* 0xff80000052a87808 */ /* 0x000fe40006800000 */
[----:B------:R-:W-:Y:S02]  /*53d0*/  FSEL R83, R83, -INF , !P4 ;  /* 0xff80000053537808 */ /* 0x000fe40006000000 */
[-C--:B------:R-:W-:Y:S02]  /*53e0*/  ISETP.GE.AND P6, PT, R100, R224.reuse, PT ;  /* 0x000000e06400720c */ /* 0x080fe40003fc6270 */
[----:B------:R-:W-:Y:S02]  /*53f0*/  ISETP.GE.AND P5, PT, R96, R224, PT ;  /* 0x000000e06000720c */ /* 0x000fe40003fa6270 */
[----:B------:R-:W-:-:S02]  /*5400*/  ISETP.GT.AND P4, PT, R29, R92, PT ;  /* 0x0000005c1d00720c */ /* 0x000fc40003f84270 */
[----:B------:R-:W-:Y:S01]  /*5410*/  FSEL R78, R78, -INF , !P1 ;  /* 0xff8000004e4e7808 */ /* 0x000fe20004800000 */
[----:B------:R-:W1:Y:S01]  /*5420*/  SHFL.BFLY PT, R7, R6, 0x2, 0x1f ;  /* 0x0c401f0006077f89 */ /* 0x000e6200000e0000 */
[----:B------:R-:W-:Y:S02]  /*5430*/  ISETP.GT.AND P1, PT, R29, R88, PT ;  /* 0x000000581d00720c */ /* 0x000fe40003f24270 */
[----:B------:R-:W-:Y:S02]  /*5440*/  FMNMX3.FTZ R9, R9, R194, R192, !PT ;  /* 0x000000c209097276 */ /* 0x000fe400078100c0 */
[----:B------:R-:W-:Y:S02]  /*5450*/  FSEL R166, R83, -INF , !P6 ;  /* 0xff80000053a67808 */ /* 0x000fe40007000000 */
[----:B------:R-:W-:Y:S02]  /*5460*/  FSEL R162, R78, -INF , !P5 ;  /* 0xff8000004ea27808 */ /* 0x000fe40006800000 */
[----:B------:R-:W-:-:S02]  /*5470*/  FSEL R79, R79, -INF , !P4 ;  /* 0xff8000004f4f7808 */ /* 0x000fc40006000000 */
[-C--:B------:R-:W-:Y:S02]  /*5480*/  ISETP.GE.AND P6, PT, R92, R224.reuse, PT ;  /* 0x000000e05c00720c */ /* 0x080fe40003fc6270 */
[----:B------:R-:W-:Y:S02]  /*5490*/  ISETP.GE.AND P5, PT, R88, R224, PT ;  /* 0x000000e05800720c */ /* 0x000fe40003fa6270 */
[C---:B------:R-:W-:Y:S02]  /*54a0*/  ISETP.GT.AND P4, PT, R29.reuse, R84, PT ;  /* 0x000000541d00720c */ /* 0x040fe40003f84270 */
[----:B------:R-:W-:Y:S02]  /*54b0*/  FSEL R74, R74, -INF , !P1 ;  /* 0xff8000004a4a7808 */ /* 0x000fe40004800000 */
[----:B------:R-:W-:Y:S02]  /*54c0*/  ISETP.GT.AND P1, PT, R29, R80, PT ;  /* 0x000000501d00720c */ /* 0x000fe40003f24270 */
[----:B------:R-:W-:-:S02]  /*54d0*/  FMNMX3.FTZ R9, R9, R182, R168, !PT ;  /* 0x000000b609097276 */ /* 0x000fc400078100a8 */
[----:B------:R-:W-:Y:S02]  /*54e0*/  FSEL R158, R79, -INF , !P6 ;  /* 0xff8000004f9e7808 */ /* 0x000fe40007000000 */
[----:B------:R-:W-:Y:S02]  /*54f0*/  FSEL R148, R74, -INF , !P5 ;  /* 0xff8000004a947808 */ /* 0x000fe40006800000 */
[----:B------:R-:W-:Y:S02]  /*5500*/  FSEL R75, R75, -INF , !P4 ;  /* 0xff8000004b4b7808 */ /* 0x000fe40006000000 */
[-C--:B------:R-:W-:Y:S02]  /*5510*/  ISETP.GE.AND P6, PT, R84, R224.reuse, PT ;  /* 0x000000e05400720c */ /* 0x080fe40003fc6270 */
[----:B------:R-:W-:Y:S02]  /*5520*/  ISETP.GE.AND P5, PT, R80, R224, PT ;  /* 0x000000e05000720c */ /* 0x000fe40003fa6270 */
[----:B------:R-:W-:-:S02]  /*5530*/  ISETP.GT.AND P4, PT, R29, R76, PT ;  /* 0x0000004c1d00720c */ /* 0x000fc40003f84270 */
[----:B------:R-:W-:Y:S02]  /*5540*/  FSEL R70, R70, -INF , !P1 ;  /* 0xff80000046467808 */ /* 0x000fe40004800000 */
[----:B------:R-:W-:Y:S02]  /*5550*/  FMNMX3.FTZ R9, R9, R166, R162, !PT ;  /* 0x000000a609097276 */ /* 0x000fe400078100a2 */
[----:B------:R-:W-:Y:S02]  /*5560*/  ISETP.GE.AND P1, PT, R76, R224, PT ;  /* 0x000000e04c00720c */ /* 0x000fe40003f26270 */
[----:B------:R-:W-:Y:S02]  /*5570*/  FSEL R71, R71, -INF , !P4 ;  /* 0xff80000047477808 */ /* 0x000fe40006000000 */
[----:B------:R-:W-:Y:S02]  /*5580*/  FSEL R144, R75, -INF , !P6 ;  /* 0xff8000004b907808 */ /* 0x000fe40007000000 */
[----:B------:R-:W-:-:S02]  /*5590*/  FSEL R142, R70, -INF , !P5 ;  /* 0xff800000468e7808 */ /* 0x000fc40006800000 */
        /* <DEDUP_REMOVED lines=24> */
[----:B------:R-:W-:Y:S01]  /*5720*/  VIADD R39, R60, 0xc040 ;  /* 0x0000c0403c277836 */ /* 0x000fe20000000000 */
[----:B------:R-:W-:Y:S03]  /*5730*/  LDSM.16.MT88.4 R92, [R60+0x10000] ;  /* 0x010000003c5c783b */ /* 0x000fe60000004200 */
[----:B------:R-:W-:Y:S01]  /*5740*/  FFMA.FTZ R53, R4, R62, -R61 ;  /* 0x0000003e04357223 */ /* 0x000fe2000001083d */
[----:B------:R-:W-:-:S02]  /*5750*/  VIADD R4, R60, 0xc000 ;  /* 0x0000c0003c047836 */ /* 0x000fc40000000000 */
[-CC-:B------:R-:W-:Y:S01]  /*5760*/  FFMA.FTZ R51, R42, R62.reuse, -R141.reuse ;  /* 0x0000003e2a337223 */ /* 0x180fe2000001088d */
        /* <DEDUP_REMOVED lines=8> */
[-CC-:B------:R-:W-:Y:S01]  /*57f0*/  FFMA.FTZ R56, R72, R62.reuse, -R61.reuse ;  /* 0x0000003e48387223 */ /* 0x180fe2000001083d */
[-CC-:B------:R-:W-:Y:S01]  /*5800*/  FFMA.FTZ R52, R68, R62.reuse, -R61.reuse ;  /* 0x0000003e44347223 */ /* 0x180fe2000001083d */
[----:B------:R-:W2:Y:S04]  /*5810*/  LDSM.16.MT88.4 R116, [R63+0xc000] ;  /* 0x00c000003f74783b */ /* 0x000ea80000004200 */
        /* <DEDUP_REMOVED lines=64> */
[----:B------:R-:W-:Y:S01]  /*5c20*/  HMMA.16816.F32.BF16 R108, R4, R14, R108 ;  /* 0x0000000e046c723c */ /* 0x000fe2000004186c */
[----:B------:R-:W4:Y:S01]  /*5c30*/  LDSM.16.MT88.4 R12, [R63+0x11000] ;  /* 0x011000003f0c783b */ /* 0x000f220000004200 */
[-C--:B------:R-:W-:Y:S01]  /*5c40*/  FFMA.FTZ R41, R40, R62.reuse, -R61 ;  /* 0x0000003e28297223 */ /* 0x080fe2000001083d */
[-C--:B------:R-:W-:Y:S01]  /*5c50*/  FFMA.FTZ R37, R24, R62.reuse, -R141 ;  /* 0x0000003e18257223 */ /* 0x080fe2000001088d */
[-CC-:B------:R-:W-:Y:S01]  /*5c60*/  FFMA.FTZ R40, R26, R62.reuse, -R61.reuse ;  /* 0x0000003e1a287223 */ /* 0x180fe2000001083d */
[----:B------:R-:W-:-:S03]  /*5c70*/  FFMA.FTZ R36, R36, R62, -R61 ;  /* 0x0000003e24247223 */ /* 0x000fc6000001083d */
[----:B---3--:R-:W-:Y:S01]  /*5c80*/  HMMA.16816.F32.BF16 R88, R4, R20, R88 ;  /* 0x000000140458723c */ /* 0x008fe20000041858 */
[----:B------:R-:W-:-:S07]  /*5c90*/  FFMA.FTZ R35, R147, R62, -R61 ;  /* 0x0000003e93237223 */ /* 0x000fce000001083d */
[C---:B------:R-:W-:Y:S01]  /*5ca0*/  HMMA.16816.F32.BF16 R84, R4.reuse, R22, R84 ;  /* 0x000000160454723c */ /* 0x040fe20000041854 */
[----:B------:R-:W3:Y:S01]  /*5cb0*/  LDSM.16.MT88.4 R20, [R60+0xd000] ;  /* 0x00d000003c14783b */ /* 0x000ee20000004200 */
[----:B------:R-:W-:Y:S03]  /*5cc0*/  MUFU.EX2 R43, R43 ;  /* 0x0000002b002b7308 */ /* 0x000fe60000000800 */
[----:B------:R-:W-:Y:S03]  /*5cd0*/  LDSM.16.MT88.4 R24, [R63+0xd000] ;  /* 0x00d000003f18783b */ /* 0x000fe60000004200 */
[C---:B-1----:R-:W-:Y:S02]  /*5ce0*/  HMMA.16816.F32.BF16 R72, R4.reuse, R8, R72 ;  /* 0x000000080448723c */ /* 0x042fe40000041848 */
[----:B------:R-:W1:Y:S06]  /*5cf0*/  MUFU.EX2 R42, R42 ;  /* 0x0000002a002a7308 */ /* 0x000e6c0000000800 */
[C---:B------:R-:W-:Y:S01]  /*5d00*/  HMMA.16816.F32.BF16 R68, R4.reuse, R10, R68 ;  /* 0x0000000a0444723c */ /* 0x040fe20000041844 */
[----:B------:R-:W5:Y:S01]  /*5d10*/  LDSM.16.MT88.4 R8, [R34+0x1000] ;  /* 0x001000002208783b */ /* 0x000f620000004200 */
[----:B------:R-:W-:Y:S08]  /*5d20*/  MUFU.EX2 R38, R38 ;  /* 0x0000002600267308 */ /* 0x000ff00000000800 */
[----:B------:R-:W4:Y:S08]  /*5d30*/  MUFU.EX2 R37, R37 ;  /* 0x0000002500257308 */ /* 0x000f300000000800 */
[----:B------:R-:W-:Y:S08]  /*5d40*/  MUFU.EX2 R41, R41 ;  /* 0x0000002900297308 */ /* 0x000ff00000000800 */
[----:B------:R-:W3:Y:S08]  /*5d50*/  MUFU.EX2 R40, R40 ;  /* 0x0000002800287308 */ /* 0x000ef00000000800 */
        /* <DEDUP_REMOVED lines=8> */
[----:B------:R-:W-:Y:S01]  /*5de0*/  HMMA.16816.F32.BF16 R76, R4, R30, R76 ;  /* 0x0000001e044c723c */ /* 0x000fe2000004184c */
[----:B-1----:R-:W-:Y:S01]  /*5df0*/  F2FP.BF16.F32.PACK_AB R4, R42, R43 ;  /* 0x0000002b2a04723e */ /* 0x002fe200000010ff */
[----:B------:R-:W-:Y:S01]  /*5e00*/  LDSM.16.MT88.4 R28, [R39+0x5000] ;  /* 0x00500000271c783b */ /* 0x000fe20000004200 */
[----:B----4-:R-:W-:-:S02]  /*5e10*/  F2FP.BF16.F32.PACK_AB R6, R37, R38 ;  /* 0x000000262506723e */ /* 0x010fc400000010ff */
[----:B---3--:R-:W-:Y:S02]  /*5e20*/  F2FP.BF16.F32.PACK_AB R5, R40, R41 ;  /* 0x000000292805723e */ /* 0x008fe400000010ff */
        /* <DEDUP_REMOVED lines=37> */
[----:B------:R-:W-:-:S07]  /*6080*/  FFMA.FTZ R149, R202, R62, -R141 ;  /* 0x0000003eca957223 */ /* 0x000fce000001088d */
[C---:B---3--:R-:W-:Y:S08]  /*6090*/  HMMA.16816.F32.BF16 R72, R4.reuse, R20, R72 ;  /* 0x000000140448723c */ /* 0x048ff00000041848 */
[----:B------:R-:W-:Y:S01]  /*60a0*/  HMMA.16816.F32.BF16 R68, R4, R22, R68 ;  /* 0x000000160444723c */ /* 0x000fe20000041844 */
[----:B--2---:R-:W-:Y:S01]  /*60b0*/  F2FP.BF16.F32.PACK_AB R4, R65, R64 ;  /* 0x000000404104723e */ /* 0x004fe200000010ff */
[----:B------:R-:W-:Y:S01]  /*60c0*/  LDSM.16.MT88.4 R20, [R34+0x1800] ;  /* 0x001800002214783b */ /* 0x000fe20000004200 */
[----:B----4-:R-:W-:-:S02]  /*60d0*/  F2FP.BF16.F32.PACK_AB R6, R67, R66 ;  /* 0x000000424306723e */ /* 0x010fc400000010ff */
[----:B-----5:R-:W-:Y:S01]  /*60e0*/  F2FP.BF16.F32.PACK_AB R5, R160, R143 ;  /* 0x0000008fa005723e */ /* 0x020fe200000010ff */
        /* <DEDUP_REMOVED lines=20> */
[----:B------:R-:W-:Y:S01]  /*6230*/  FFMA.FTZ R202, R240, R62, -R61 ;  /* 0x0000003ef0ca7223 */ /* 0x000fe2000001083d */
[----:B------:R-:W-:Y:S05]  /*6240*/  MUFU.EX2 R147, R147 ;  /* 0x0000009300937308 */ /* 0x000fea0000000800 */
[C---:B---3--:R-:W-:Y:S03]  /*6250*/  HMMA.16816.F32.BF16 R96, R4.reuse, R16, R96 ;  /* 0x000000100460723c */ /* 0x048fe60000041860 */
[----:B------:R-:W3:Y:S05]  /*6260*/  MUFU.EX2 R178, R178 ;  /* 0x000000b200b27308 */ /* 0x000eea0000000800 */
[C---:B------:R-:W-:Y:S01]  /*6270*/  HMMA.16816.F32.BF16 R92, R4.reuse, R18, R92 ;  /* 0x00000012045c723c */ /* 0x040fe2000004185c */
[----:B------:R-:W4:Y:S02]  /*6280*/  LDSM.16.MT88.4 R16, [R34+0x2000] ;  /* 0x002000002210783b */ /* 0x000f240000004200 */
        /* <DEDUP_REMOVED lines=142> */
[----:B------:R-:W2:Y:S07]  /*6b70*/  LDSM.16.MT88.4 R16, [R63+0x13800] ;  /* 0x013800003f10783b */ /* 0x000eae0000004200 */
[----:B---3--:R-:W-:Y:S01]  /*6b80*/  HMMA.16816.F32.BF16 R72, R4, R20, R72 ;  /* 0x000000140448723c */ /* 0x008fe20000041848 */
[----:B------:R-:W-:-:S07]  /*6b90*/  FADD.FTZ R56, R57, R56 ;  /* 0x0000003839387221 */ /* 0x000fce0000010000 */
[----:B------:R-:W-:Y:S01]  /*6ba0*/  HMMA.16816.F32.BF16 R68, R4, R22, R68 ;  /* 0x000000160444723c */ /* 0x000fe20000041844 */
[----:B-----5:R-:W-:Y:S02]  /*6bb0*/  F2FP.BF16.F32.PACK_AB R4, R25, R24 ;  /* 0x000000181904723e */ /* 0x020fe400000010ff */
        /* <DEDUP_REMOVED lines=33> */
[----:B------:R-:W-:-:S05]  /*6dd0*/  FADD.FTZ R143, R143, R20 ;  /* 0x000000148f8f7221 */ /* 0x000fca0000010000 */
[----:B---3--:R-:W-:Y:S01]  /*6de0*/  HMMA.16816.F32.BF16 R96, R4, R8, R96 ;  /* 0x000000080460723c */ /* 0x008fe20000041860 */
[----:B------:R-:W-:Y:S01]  /*6df0*/  FADD.FTZ R65, R65, R64 ;  /* 0x0000004041417221 */ /* 0x000fe20000010000 */
[----:B------:R-:W-:-:S06]  /*6e00*/  FADD.FTZ R160, R160, R143 ;  /* 0x0000008fa0a07221 */ /* 0x000fcc0000010000 */
        /* <DEDUP_REMOVED lines=19> */
[----:B------:R-:W1:Y:S01]  /*6f40*/  LDSM.16.MT88.4 R16, [R34+0x7800] ;  /* 0x007800002210783b */ /* 0x000e620000004200 */
[----:B------:R-:W-:Y:S01]  /*6f50*/  FADD.FTZ R29, R29, R28 ;  /* 0x0000001c1d1d7221 */ /* 0x000fe20000010000 */
[----:B------:R-:W-:-:S04]  /*6f60*/  FADD.FTZ R194, R194, R155 ;  /* 0x0000009bc2c27221 */ /* 0x000fc80000010000 */
[----:B------:R-:W-:Y:S01]  /*6f70*/  FADD.FTZ R159, R159, R194 ;  /* 0x000000c29f9f7221 */ /* 0x000fe20000010000 */
[----:B---3--:R-:W-:Y:S01]  /*6f80*/  HMMA.16816.F32.BF16 R104, R4, R8, R104 ;  /* 0x000000080468723c */ /* 0x008fe20000041868 */
[----:B------:R-:W-:Y:S02]  /*6f90*/  FADD.FTZ R8, R30, R29 ;  /* 0x0000001d1e087221 */ /* 0x000fe40000010000 */
[----:B------:R-:W-:Y:S02]  /*6fa0*/  FADD.FTZ R182, R182, R159 ;  /* 0x0000009fb6b67221 */ /* 0x000fe40000010000 */
[----:B------:R-:W-:Y:S02]  /*6fb0*/  FADD.FTZ R8, R31, R8 ;  /* 0x000000081f087221 */ /* 0x000fe40000010000 */
[----:B------:R-:W-:Y:S02]  /*6fc0*/  FADD.FTZ R9, R165, R182 ;  /* 0x000000b6a5097221 */ /* 0x000fe40000010000 */
[----:B------:R-:W-:-:S02]  /*6fd0*/  FADD.FTZ R161, R161, R8 ;  /* 0x00000008a1a17221 */ /* 0x000fc40000010000 */
[----:B------:R-:W-:Y:S02]  /*6fe0*/  FADD.FTZ R9, R166, R9 ;  /* 0x00000009a6097221 */ /* 0x000fe40000010000 */
[----:B------:R-:W-:Y:S02]  /*6ff0*/  FADD.FTZ R174, R174, R161 ;  /* 0x000000a1aeae7221 */ /* 0x000fe40000010000 */
[----:B------:R-:W-:Y:S02]  /*7000*/  FADD.FTZ R8, R162, R9 ;  /* 0x00000009a2087221 */ /* 0x000fe40000010000 */
[----:B------:R-:W-:Y:S01]  /*7010*/  FADD.FTZ R163, R163, R174 ;  /* 0x000000aea3a37221 */ /* 0x000fe20000010000 */
[----:B------:R-:W-:Y:S01]  /*7020*/  ISETP.GT.U32.AND P1, PT, R146, R207, PT ;  /* 0x000000cf9200720c */ /* 0x000fe20003f24070 */
[----:B------:R-:W-:Y:S02]  /*7030*/  FADD.FTZ R8, R167, R8 ;  /* 0x00000008a7087221 */ /* 0x000fe40000010000 */
[----:B------:R-:W-:-:S02]  /*7040*/  FADD.FTZ R9, R170, R163 ;  /* 0x000000a3aa097221 */ /* 0x000fc40000010000 */
[----:B------:R-:W-:Y:S02]  /*7050*/  FADD.FTZ R27, R27, R8 ;  /* 0x000000081b1b7221 */ /* 0x000fe40000010000 */
[----:B------:R-:W-:Y:S02]  /*7060*/  FADD.FTZ R24, R24, R9 ;  /* 0x0000000918187221 */ /* 0x000fe40000010000 */
[----:B------:R-:W-:Y:S02]  /*7070*/  FADD.FTZ R144, R144, R27 ;  /* 0x0000001b90907221 */ /* 0x000fe40000010000 */
[----:B------:R-:W-:Y:S01]  /*7080*/  FADD.FTZ R25, R25, R24 ;  /* 0x0000001819197221 */ /* 0x000fe20000010000 */
[----:B------:R-:W-:Y:S01]  /*7090*/  HMMA.16816.F32.BF16 R76, R4, R14, R76 ;  /* 0x0000000e044c723c */ /* 0x000fe2000004184c */
[----:B------:R-:W-:Y:S01]  /*70a0*/  FADD.FTZ R141, R141, R144 ;  /* 0x000000908d8d7221 */ /* 0x000fe20000010000 */
[----:B------:R-:W-:Y:S01]  /*70b0*/  BSSY B2, `(.L_x_5819) ;  /* 0x0000507000027945 */ /* 0x000fe20003800000 */
[----:B------:R-:W-:-:S02]  /*70c0*/  FADD.FTZ R26, R26, R25 ;  /* 0x000000191a1a7221 */ /* 0x000fc40000010000 */
[----:B------:R-:W-:-:S03]  /*70d0*/  FADD.FTZ R229, R62, R141 ;  /* 0x0000008d3ee57221 */ /* 0x000fc60000010000 */
[----:B------:R-:W-:Y:S01]  /*70e0*/  HMMA.16816.F32.BF16 R100, R4, R10, R100 ;  /* 0x0000000a0464723c */ /* 0x000fe20000041864 */
[----:B------:R-:W-:-:S07]  /*70f0*/  FADD.FTZ R233, R233, R26 ;  /* 0x0000001ae9e97221 */ /* 0x000fce0000010000 */
        /* <DEDUP_REMOVED lines=10> */
[----:B------:R-:W-:-:S04]  /*71a0*/  LEA R4, R132, 0xffffff00, 0x7 ;  /* 0xffffff0084047811 */ /* 0x000fc800078e38ff */
[C---:B------:R-:W-:Y:S02]  /*71b0*/  IADD3 R12, PT, PT, R4.reuse, 0x80, RZ ;  /* 0x00000080040c7810 */ /* 0x040fe40007ffe0ff */
[----:B------:R-:W-:Y:S02]  /*71c0*/  IABS R5, R4 ;  /* 0x0000000400057213 */ /* 0x000fe40000000000 */
        /* <DEDUP_REMOVED lines=58> */
.L_x_5822:
        /* <DEDUP_REMOVED lines=8> */
.L_x_5823:
[----:B------:R-:W-:Y:S05]  /*75f0*/  BSYNC.RECONVERGENT B0 ;  /* 0x0000000000007941 */ /* 0x000fea0003800200 */
.L_x_5821:
[----:B------:R-:W1:Y:S01]  /*7600*/  S2UR UR6, SR_CgaCtaId ;  /* 0x00000000000679c3 */ /* 0x000e620000008800 */
[C---:B------:R-:W-:Y:S01]  /*7610*/  IMAD.SHL.U32 R5, R136.reuse, 0x20, RZ ;  /* 0x0000002088057824 */ /* 0x040fe200078e00ff */
[----:B------:R-:W-:Y:S01]  /*7620*/  SHF.L.U64.HI R4, R136, 0x5, R137 ;  /* 0x0000000588047819 */ /* 0x000fe20000010289 */
[----:B------:R-:W-:Y:S01]  /*7630*/  UMOV UR7, 0x400 ;  /* 0x0000040000077882 */ /* 0x000fe20000000000 */
[----:B------:R-:W-:Y:S01]  /*7640*/  LOP3.LUT R196, R32, 0x38, RZ, 0xc0, !PT ;  /* 0x0000003820c47812 */ /* 0x000fe200078ec0ff */
[----:B------:R-:W-:Y:S01]  /*7650*/  BSSY.RECONVERGENT B1, `(.L_x_5824) ;  /* 0x0000286000017945 */ /* 0x000fe20003800200 */
[----:B------:R-:W-:Y:S02]  /*7660*/  IADD3 R6, P1, PT, R5, R210, RZ ;  /* 0x000000d205067210 */ /* 0x000fe40007f3e0ff */
[----:B------:R-:W-:Y:S02]  /*7670*/  LOP3.LUT R33, R33, R196, RZ, 0x3c, !PT ;  /* 0x000000c421217212 */ /* 0x000fe400078e3cff */
[----:B------:R-:W-:Y:S01]  /*7680*/  IADD3 R8, P4, PT, R6, R5, RZ ;  /* 0x0000000506087210 */ /* 0x000fe20007f9e0ff */
[----:B------:R-:W-:Y:S01]  /*7690*/  IMAD.X R7, R4, 0x1, R211, P1 ;  /* 0x0000000104077824 */ /* 0x000fe200008e06d3 */
[----:B------:R-:W-:-:S02]  /*76a0*/  LOP3.LUT R32, R33, 0x1e00, R32, 0xf8, !PT ;  /* 0x00001e0021207812 */ /* 0x000fc400078ef820 */
[----:B------:R-:W-:Y:S01]  /*76b0*/  IADD3 R16, P1, PT, R8, R5, RZ ;  /* 0x0000000508107210 */ /* 0x000fe20007f3e0ff */
[----:B------:R-:W-:-:S03]  /*76c0*/  IMAD.X R9, R7, 0x1, R4, P4 ;  /* 0x0000000107097824 */ /* 0x000fc600020e0604 */
[----:B------:R-:W-:Y:S01]  /*76d0*/  IADD3 R14, P4, PT, R16, R5, RZ ;  /* 0x00000005100e7210 */ /* 0x000fe20007f9e0ff */
[----:B------:R-:W-:-:S03]  /*76e0*/  IMAD.X R17, R9, 0x1, R4, P1 ;  /* 0x0000000109117824 */ /* 0x000fc600008e0604 */
[-C--:B------:R-:W-:Y:S01]  /*76f0*/  IADD3 R10, P1, PT, R14, R5.reuse, RZ ;  /* 0x000000050e0a7210 */ /* 0x080fe20007f3e0ff */
[--C-:B------:R-:W-:Y:S01]  /*7700*/  IMAD.X R15, R17, 0x1, R4.reuse, P4 ;  /* 0x00000001110f7824 */ /* 0x100fe200020e0604 */
[----:B-1----:R-:W-:Y:S02]  /*7710*/  ULEA UR6, UR6, UR7, 0x18 ;  /* 0x0000000706067291 */ /* 0x002fe4000f8ec0ff */
[----:B------:R-:W-:Y:S01]  /*7720*/  IADD3 R12, P4, PT, R10, R5, RZ ;  /* 0x000000050a0c7210 */ /* 0x000fe20007f9e0ff */
[----:B------:R-:W-:-:S03]  /*7730*/  IMAD.X R11, R15, 0x1, R4, P1 ;  /* 0x000000010f0b7824 */ /* 0x000fc600008e0604 */
[----:B------:R-:W-:Y:S01]  /*7740*/  IMAD.U32 R201, RZ, RZ, UR6 ;  /* 0x00000006ffc97e24 */ /* 0x000fe2000f8e00ff */
[----:B------:R-:W-:Y:S01]  /*7750*/  IADD3 R18, P1, PT, R12, R5, RZ ;  /* 0x000000050c127210 */ /* 0x000fe20007f3e0ff */
[--C-:B------:R-:W-:Y:S02]  /*7760*/  IMAD.X R13, R11, 0x1, R4.reuse, P4 ;  /* 0x000000010b0d7824 */ /* 0x100fe400020e0604 */
[----:B------:R-:W-:Y:S02]  /*7770*/  IMAD R217, R32, 0x2, R201 ;  /* 0x0000000220d97824 */ /* 0x000fe400078e02c9 */
[----:B------:R-:W-:-:S03]  /*7780*/  IMAD.X R19, R13, 0x1, R4, P1 ;  /* 0x000000010d137824 */ /* 0x000fc600008e0604 */
        /* <DEDUP_REMOVED lines=16> */
[----:B------:R2:W-:Y:S04]  /*7890*/  LDGSTS.E.BYPASS.LTC128B.128 [R217+0x13000], desc[UR4][R12.64+0x80] ;  /* 0x130000800cd97fae */ /* 0x0005e8000b981a04 */
[----:B------:R-:W-:Y:S04]  /*78a0*/  LDGSTS.E.BYPASS.LTC128B.128 [R217+0xf800], desc[UR4][R18.64] ;  /* 0x0f80000012d97fae */ /* 0x000fe8000b981a04 */
[----:B------:R3:W-:Y:S04]  /*78b0*/  LDGSTS.E.BYPASS.LTC128B.128 [R217+0x13800], desc[UR4][R18.64+0x80] ;  /* 0x1380008012d97fae */ /* 0x0007e8000b981a04 */
[----:B------:R-:W-:Y:S04]  /*78c0*/  LDSM.16.M88.4 R24, [R200] ;  /* 0x00000000c818783b */ /* 0x000fe80000000200 */
[----:B------:R-:W4:Y:S04]  /*78d0*/  LDSM.16.M88.4 R56, [R199+0x5800] ;  /* 0x00580000c738783b */ /* 0x000f280000000200 */
[----:B-1----:R-:W1:Y:S04]  /*78e0*/  LDSM.16.M88.4 R4, [R199+0x4000] ;  /* 0x00400000c704783b */ /* 0x002e680000000200 */
[----:B------:R-:W5:Y:S04]  /*78f0*/  LDSM.16.M88.4 R64, [R199+0x5000] ;  /* 0x00500000c740783b */ /* 0x000f680000000200 */
[----:B--2---:R-:W-:Y:S04]  /*7900*/  LDSM.16.M88.4 R12, [R190] ;  /* 0x00000000be0c783b */ /* 0x004fe80000000200 */
[----:B------:R-:W-:Y:S04]  /*7910*/  LDSM.16.M88.4 R144, [R199+0x4800] ;  /* 0x00480000c790783b */ /* 0x000fe80000000200 */
[----:B---3--:R-:W2:Y:S04]  /*7920*/  LDSM.16.M88.4 R16, [R188+0x5800] ;  /* 0x00580000bc10783b */ /* 0x008ea80000000200 */
[----:B------:R-:W3:Y:S04]  /*7930*/  LDSM.16.M88.4 R48, [R199+0x6000] ;  /* 0x00600000c730783b */ /* 0x000ee80000000200 */
[----:B------:R-:W3:Y:S04]  /*7940*/  LDSM.16.M88.4 R40, [R199+0x6800] ;  /* 0x00680000c728783b */ /* 0x000ee80000000200 */
        /* <DEDUP_REMOVED lines=8> */
[C---:B-1----:R-:W-:Y:S03]  /*79d0*/  HMMA.16816.F32.BF16 R8, R24.reuse, R4, RZ ;  /* 0x000000041808723c */ /* 0x042fe600000418ff */
[----:B------:R-:W1:Y:S04]  /*79e0*/  LDSM.16.M88.4 R156, [R188+0x6800] ;  /* 0x00680000bc9c783b */ /* 0x000e680000000200 */
[----:B------:R-:W1:Y:S01]  /*79f0*/  LDSM.16.M88.4 R152, [R188+0x7000] ;  /* 0x00700000bc98783b */ /* 0x000e620000000200 */
[C---:B-----5:R-:W-:Y:S03]  /*7a00*/  HMMA.16816.F32.BF16 R140, R24.reuse, R64, RZ ;  /* 0x00000040188c723c */ /* 0x060fe600000418ff */
[----:B------:R-:W-:Y:S04]  /*7a10*/  LDSM.16.M88.4 R180, [R139+0x4000] ;  /* 0x004000008bb4783b */ /* 0x000fe80000000200 */
[----:B------:R-:W-:Y:S01]  /*7a20*/  LDSM.16.M88.4 R176, [R139+0x7000] ;  /* 0x007000008bb0783b */ /* 0x000fe20000000200 */
[C---:B------:R-:W-:Y:S03]  /*7a30*/  HMMA.16816.F32.BF16 R4, R24.reuse, R6, RZ ;  /* 0x000000061804723c */ /* 0x040fe600000418ff */
[----:B------:R-:W0:Y:S05]  /*7a40*/  LDGDEPBAR ;  /* 0x00000000000079af */ /* 0x000e2a0000000000 */
[----:B------:R-:W-:Y:S08]  /*7a50*/  HMMA.16816.F32.BF16 R64, R24, R66, RZ ;  /* 0x000000421840723c */ /* 0x000ff000000418ff */
[C---:B--2---:R-:W-:Y:S08]  /*7a60*/  HMMA.16816.F32.BF16 R60, R12.reuse, R16, R60 ;  /* 0x000000100c3c723c */ /* 0x044ff0000004183c */
[----:B------:R-:W-:Y:S01]  /*7a70*/  HMMA.16816.F32.BF16 R56, R12, R18, R56 ;  /* 0x000000120c38723c */ /* 0x000fe20000041838 */
[----:B------:R-:W2:Y:S07]  /*7a80*/  LDSM.16.M88.4 R16, [R188+0x7800] ;  /* 0x00780000bc10783b */ /* 0x000eae0000000200 */
[C---:B------:R-:W-:Y:S08]  /*7a90*/  HMMA.16816.F32.BF16 R148, R24.reuse, R144, RZ ;  /* 0x000000901894723c */ /* 0x040ff000000418ff */
[C---:B---3--:R-:W-:Y:S08]  /*7aa0*/  HMMA.16816.F32.BF16 R52, R24.reuse, R48, RZ ;  /* 0x000000301834723c */ /* 0x048ff000000418ff */
        /* <DEDUP_REMOVED lines=8> */
[----:B------:R-:W-:Y:S07]  /*7b30*/  LDSM.16.M88.4 R172, [R139+0x4800] ;  /* 0x004800008bac783b */ /* 0x000fee0000000200 */
[C---:B----4-:R-:W-:Y:S08]  /*7b40*/  HMMA.16816.F32.BF16 R8, R12.reuse, R168, R8 ;  /* 0x000000a80c08723c */ /* 0x050ff00000041808 */
[C---:B------:R-:W-:Y:S01]  /*7b50*/  HMMA.16816.F32.BF16 R4, R12.reuse, R170, R4 ;  /* 0x000000aa0c04723c */ /* 0x040fe20000041804 */
[----:B------:R-:W-:Y:S07]  /*7b60*/  LDSM.16.M88.4 R168, [R139+0x5000] ;  /* 0x005000008ba8783b */ /* 0x000fee0000000200 */
[C---:B------:R-:W-:Y:S08]  /*7b70*/  HMMA.16816.F32.BF16 R140, R12.reuse, R20, R140 ;  /* 0x000000140c8c723c */ /* 0x040ff0000004188c */
[C---:B------:R-:W-:Y:S01]  /*7b80*/  HMMA.16816.F32.BF16 R64, R12.reuse, R22, R64 ;  /* 0x000000160c40723c */ /* 0x040fe20000041840 */
[----:B------:R-:W3:Y:S07]  /*7b90*/  LDSM.16.M88.4 R20, [R189] ;  /* 0x00000000bd14783b */ /* 0x000eee0000000200 */
        /* <DEDUP_REMOVED lines=10> */
[C---:B------:R-:W-:Y:S01]  /*7c40*/  HMMA.16816.F32.BF16 R32, R12.reuse, R154, R32 ;  /* 0x0000009a0c20723c */ /* 0x040fe20000041820 */
[----:B------:R-:W1:Y:S07]  /*7c50*/  LDSM.16.M88.4 R152, [R139+0x7800] ;  /* 0x007800008b98783b */ /* 0x000e6e0000000200 */
[C---:B--2---:R-:W-:Y:S08]  /*7c60*/  HMMA.16816.F32.BF16 R28, R12.reuse, R16, R28 ;  /* 0x000000100c1c723c */ /* 0x044ff0000004181c */
[----:B------:R-:W-:Y:S01]  /*7c70*/  HMMA.16816.F32.BF16 R24, R12, R18, R24 ;  /* 0x000000120c18723c */ /* 0x000fe20000041818 */
[----:B------:R-:W-:Y:S04]  /*7c80*/  LDSM.16.M88.4 R16, [R185] ;  /* 0x00000000b910783b */ /* 0x000fe80000000200 */
[----:B------:R-:W2:Y:S03]  /*7c90*/  LDSM.16.M88.4 R12, [R0+0x4000] ;  /* 0x00400000000c783b */ /* 0x000ea60000000200 */
        /* <DEDUP_REMOVED lines=14> */
[----:B------:R-:W-:Y:S07]  /*7d80*/  LDSM.16.M88.4 R160, [R0+0x6000] ;  /* 0x0060000000a0783b */ /* 0x000fee0000000200 */
        /* <DEDUP_REMOVED lines=9> */
[----:B------:R-:W5:Y:S03]  /*7e20*/  LDSM.16.M88.4 R20, [R0+0x7800] ;  /* 0x007800000014783b */ /* 0x000f660000000200 */
        /* <DEDUP_REMOVED lines=15> */
[C---:B-----5:R-:W-:Y:S08]  /*7f20*/  HMMA.16816.F32.BF16 R28, R16.reuse, R20, R28 ;  /* 0x00000014101c723c */ /* 0x060ff0000004181c */
[----:B------:R-:W-:Y:S01]  /*7f30*/  HMMA.16816.F32.BF16 R24, R16, R22, R24 ;  /* 0x000000161018723c */ /* 0x000fe20000041818 */
[----:B------:R-:W-:Y:S07]  /*7f40*/  LDSM.16.M88.4 R20, [R190+0x2000] ;  /* 0x00200000be14783b */ /* 0x000fee0000000200 */
        /* <DEDUP_REMOVED lines=9> */
[----:B------:R-:W5:Y:S03]  /*7fe0*/  LDSM.16.M88.4 R16, [R188+0x8000] ;  /* 0x00800000bc10783b */ /* 0x000f660000000200 */
[C---:B---3--:R-:W-:Y:S08]  /*7ff0*/  HMMA.16816.F32.BF16 R140, R180.reuse, R172, R140 ;  /* 0x000000acb48c723c */ /* 0x048ff0000004188c */
[C---:B------:R-:W-:Y:S01]  /*8000*/  HMMA.16816.F32.BF16 R64, R180.reuse, R174, R64 ;  /* 0x000000aeb440723c */ /* 0x040fe20000041840 */
[----:B------:R-:W3:Y:S07]  /*8010*/  LDSM.16.M88.4 R172, [R188+0x9000] ;  /* 0x00900000bcac783b */ /* 0x000eee0000000200 */
[C---:B------:R-:W-:Y:S08]  /*8020*/  HMMA.16816.F32.BF16 R60, R180.reuse, R168, R60 ;  /* 0x000000a8b43c723c */ /* 0x040ff0000004183c */
[C---:B------:R-:W-:Y:S01]  /*8030*/  HMMA.16816.F32.BF16 R56, R180.reuse, R170, R56 ;  /* 0x000000aab438723c */ /* 0x040fe20000041838 */
[----:B------:R-:W3:Y:S07]  /*8040*/  LDSM.16.M88.4 R168, [R188+0x9800] ;  /* 0x00980000bca8783b */ /* 0x000eee0000000200 */
[C---:B------:R-:W-:Y:S08]  /*8050*/  HMMA.16816.F32.BF16 R148, R180.reuse, R176, R148 ;  /* 0x000000b0b494723c */ /* 0x040ff00000041894 */
[C---:B------:R-:W-:Y:S08]  /*8060*/  HMMA.16816.F32.BF16 R144, R180.reuse, R178, R144 ;  /* 0x000000b2b490723c */ /* 0x040ff00000041890 */
[C---:B-1----:R-:W-:Y:S08]  /*8070*/  HMMA.16816.F32.BF16 R28, R180.reuse, R152, R28 ;  /* 0x00000098b41c723c */ /* 0x042ff0000004181c */
[----:B------:R-:W-:Y:S01]  /*8080*/  HMMA.16816.F32.BF16 R24, R180, R154, R24 ;  /* 0x0000009ab418723c */ /* 0x000fe20000041818 */
[----:B------:R-:W-:Y:S07]  /*8090*/  LDSM.16.M88.4 R152, [R189+0x2000] ;  /* 0x00200000bd98783b */ /* 0x000fee0000000200 */
[C---:B--2---:R-:W-:Y:S08]  /*80a0*/  HMMA.16816.F32.BF16 R148, R20.reuse, R12, R148 ;  /* 0x0000000c1494723c */ /* 0x044ff00000041894 */
[----:B------:R-:W-:Y:S01]  /*80b0*/  HMMA.16816.F32.BF16 R144, R20, R14, R144 ;  /* 0x0000000e1490723c */ /* 0x000fe20000041890 */
[----:B------:R-:W1:Y:S07]  /*80c0*/  LDSM.16.M88.4 R12, [R139+0x8000] ;  /* 0x008000008b0c783b */ /* 0x000e6e0000000200 */
[C---:B----4-:R-:W-:Y:S08]  /*80d0*/  HMMA.16816.F32.BF16 R36, R180.reuse, R156, R36 ;  /* 0x0000009cb424723c */ /* 0x050ff00000041824 */
[----:B------:R-:W-:Y:S01]  /*80e0*/  HMMA.16816.F32.BF16 R32, R180, R158, R32 ;  /* 0x0000009eb420723c */ /* 0x000fe20000041820 */
[----:B------:R-:W-:Y:S07]  /*80f0*/  LDSM.16.M88.4 R156, [R188+0xa800] ;  /* 0x00a80000bc9c783b */ /* 0x000fee0000000200 */
[C---:B-----5:R-:W-:Y:S08]  /*8100*/  HMMA.16816.F32.BF16 R8, R20.reuse, R16, R8 ;  /* 0x000000101408723c */ /* 0x060ff00000041808 */
[C---:B------:R-:W-:Y:S01]  /*8110*/  HMMA.16816.F32.BF16 R4, R20.reuse, R18, R4 ;  /* 0x000000121404723c */ /* 0x040fe20000041804 */
[----:B------:R-:W2:Y:S07]  /*8120*/  LDSM.16.M88.4 R16, [R188+0xa000] ;  /* 0x00a00000bc10783b */ /* 0x000eae0000000200 */
[C---:B---3--:R-:W-:Y:S08]  /*8130*/  HMMA.16816.F32.BF16 R140, R20.reuse, R172, R140 ;  /* 0x000000ac148c723c */ /* 0x048ff0000004188c */
[C---:B------:R-:W-:Y:S01]  /*8140*/  HMMA.16816.F32.BF16 R64, R20.reuse, R174, R64 ;  /* 0x000000ae1440723c */ /* 0x040fe20000041840 */
[----:B------:R-:W-:Y:S07]  /*8150*/  LDSM.16.M88.4 R172, [R185+0x2000] ;  /* 0x00200000b9ac783b */ /* 0x000fee0000000200 */
[----:B------:R-:W-:Y:S01]  /*8160*/  HMMA.16816.F32.BF16 R176, R20, R168, R60 ;  /* 0x000000a814b0723c */ /* 0x000fe2000004183c */
[----:B------:R-:W3:Y:S07]  /*8170*/  LDSM.16.M88.4 R60, [R0+0x8000] ;  /* 0x00800000003c783b */ /* 0x000eee0000000200 */
[C---:B------:R-:W-:Y:S08]  /*8180*/  HMMA.16816.F32.BF16 R52, R180.reuse, R164, R52 ;  /* 0x000000a4b434723c */ /* 0x040ff00000041834 */
[C---:B------:R-:W-:Y:S01]  /*8190*/  HMMA.16816.F32.BF16 R48, R180.reuse, R166, R48 ;  /* 0x000000a6b430723c */ /* 0x040fe20000041830 */
[----:B------:R-:W-:Y:S07]  /*81a0*/  LDSM.16.M88.4 R164, [R188+0xb800] ;  /* 0x00b80000bca4783b */ /* 0x000fee0000000200 */
[----:B------:R-:W-:Y:S08]  /*81b0*/  HMMA.16816.F32.BF16 R44, R180, R160, R44 ;  /* 0x000000a0b42c723c */ /* 0x000ff0000004182c */
[----:B------:R-:W-:Y:S01]  /*81c0*/  HMMA.16816.F32.BF16 R56, R20, R170, R56 ;  /* 0x000000aa1438723c */ /* 0x000fe20000041838 */
[----:B------:R-:W4:Y:S07]  /*81d0*/  LDSM.16.M88.4 R168, [R139+0x8800] ;  /* 0x008800008ba8783b */ /* 0x000f2e0000000200 */
[----:B-1----:R-:W-:Y:S08]  /*81e0*/  HMMA.16816.F32.BF16 R8, R152, R12, R8 ;  /* 0x0000000c9808723c */ /* 0x002ff00000041808 */
[----:B------:R-:W-:Y:S01]  /*81f0*/  HMMA.16816.F32.BF16 R40, R180, R162, R40 ;  /* 0x000000a2b428723c */ /* 0x000fe20000041828 */
[----:B------:R-:W1:Y:S07]  /*8200*/  LDSM.16.M88.4 R160, [R188+0xb000] ;  /* 0x00b00000bca0783b */ /* 0x000e6e0000000200 */
[C---:B--2---:R-:W-:Y:S08]  /*8210*/  HMMA.16816.F32.BF16 R52, R20.reuse, R16, R52 ;  /* 0x000000101434723c */ /* 0x044ff00000041834 */
[C---:B------:R-:W-:Y:S01]  /*8220*/  HMMA.16816.F32.BF16 R48, R20.reuse, R18, R48 ;  /* 0x000000121430723c */ /* 0x040fe20000041830 */
[----:B------:R-:W2:Y:S07]  /*8230*/  LDSM.16.M88.4 R16, [R0+0x8800] ;  /* 0x008800000010783b */ /* 0x000eae0000000200 */
[----:B------:R-:W-:Y:S01]  /*8240*/  HMMA.16816.F32.BF16 R44, R20, R156, R44 ;  /* 0x0000009c142c723c */ /* 0x000fe2000004182c */
[----:B------:R-:W-:-:S05]  /*8250*/  IMAD.SHL.U32 R157, R198, 0x2, RZ ;  /* 0x00000002c69d7824 */ /* 0x000fca00078e00ff */
[----:B------:R-:W-:Y:S02]  /*8260*/  LOP3.LUT R157, R157, 0x6, RZ, 0xc0, !PT ;  /* 0x000000069d9d7812 */ /* 0x000fe400078ec0ff */
[----:B---3--:R-:W-:Y:S03]  /*8270*/  HMMA.16816.F32.BF16 R8, R172, R60, R8 ;  /* 0x0000003cac08723c */ /* 0x008fe60000041808 */
[----:B------:R-:W-:-:S04]  /*8280*/  IMAD R156, R132, 0x80, R157 ;  /* 0x00000080849c7824 */ /* 0x000fc800078e029d */
[C---:B------:R-:W-:Y:S01]  /*8290*/  VIADD R60, R156.reuse, 0xffffff01 ;  /* 0xffffff019c3c7836 */ /* 0x040fe20000000000 */
[----:B------:R-:W-:Y:S01]  /*82a0*/  HMMA.16816.F32.BF16 R4, R152, R14, R4 ;  /* 0x0000000e9804723c */ /* 0x000fe20000041804 */
[----:B------:R-:W3:Y:S07]  /*82b0*/  LDSM.16.M88.4 R12, [R139+0x9000] ;  /* 0x009000008b0c783b */ /* 0x000eee0000000200 */
[----:B------:R-:W-:Y:S01]  /*82c0*/  HMMA.16816.F32.BF16 R40, R20, R158, R40 ;  /* 0x0000009e1428723c */ /* 0x000fe20000041828 */
[----:B------:R-:W-:-:S02]  /*82d0*/  VIADD R158, R156, 0xffffff00 ;  /* 0xffffff009c9e7836 */ /* 0x000fc40000000000 */
[----:B------:R-:W-:-:S03]  /*82e0*/  VIADD R159, R135, 0x8 ;  /* 0x00000008879f7836 */ /* 0x000fc60000000000 */
[-C--:B------:R-:W-:Y:S02]  /*82f0*/  ISETP.GT.AND P4, PT, R135, R158.reuse, PT ;  /* 0x0000009e8700720c */ /* 0x080fe40003f84270 */
[----:B----4-:R-:W-:Y:S01]  /*8300*/  HMMA.16816.F32.BF16 R148, R152, R168, R148 ;  /* 0x000000a89894723c */ /* 0x010fe20000041894 */
[----:B------:R-:W-:Y:S02]  /*8310*/  ISETP.GE.AND P1, PT, R158, R225, PT ;  /* 0x000000e19e00720c */ /* 0x000fe40003f26270 */
[----:B------:R-:W-:Y:S02]  /*8320*/  FSEL R8, R8, -INF , !P4 ;  /* 0xff80000008087808 */ /* 0x000fe40006000000 */
[----:B------:R-:W-:Y:S02]  /*8330*/  ISETP.GT.AND P5, PT, R159, R158, PT ;  /* 0x0000009e9f00720c */ /* 0x000fe40003fa4270 */
[----:B------:R-:W-:Y:S01]  /*8340*/  ISETP.GT.AND P4, PT, R135, R60, PT ;  /* 0x0000003c8700720c */ /* 0x000fe20003f84270 */
[----:B------:R-:W-:Y:S01]  /*8350*/  HMMA.16816.F32.BF16 R4, R172, R62, R4 ;  /* 0x0000003eac04723c */ /* 0x000fe20000041804 */
[----:B------:R-:W-:-:S02]  /*8360*/  ISETP.GE.AND P6, PT, R158, R224, PT ;  /* 0x000000e09e00720c */ /* 0x000fc40003fc6270 */
[----:B------:R-:W-:Y:S01]  /*8370*/  FSEL R158, R8, -INF , !P1 ;  /* 0xff800000089e7808 */ /* 0x000fe20004800000 */
[----:B------:R-:W-:Y:S01]  /*8380*/  VIADD R8, R156, 0xffffff08 ;  /* 0xffffff089c087836 */ /* 0x000fe20000000000 */
[----:B------:R-:W-:Y:S02]  /*8390*/  FSEL R10, R10, -INF , !P5 ;  /* 0xff8000000a0a7808 */ /* 0x000fe40006800000 */
[----:B------:R-:W-:Y:S01]  /*83a0*/  FSEL R9, R9, -INF , !P4 ;  /* 0xff80000009097808 */ /* 0x000fe20006000000 */
[----:B-1----:R-:W-:Y:S01]  /*83b0*/  HMMA.16816.F32.BF16 R36, R20, R160, R36 ;  /* 0x000000a01424723c */ /* 0x002fe20000041824 */
[C---:B------:R-:W-:Y:S02]  /*83c0*/  ISETP.GE.AND P1, PT, R60.reuse, R225, PT ;  /* 0x000000e13c00720c */ /* 0x040fe40003f26270 */
[----:B------:R-:W-:Y:S02]  /*83d0*/  ISETP.GE.AND P5, PT, R60, R224, PT ;  /* 0x000000e03c00720c */ /* 0x000fe40003fa6270 */
[----:B------:R-:W-:-:S02]  /*83e0*/  ISETP.GT.AND P4, PT, R159, R60, PT ;  /* 0x0000003c9f00720c */ /* 0x000fc40003f84270 */
[----:B------:R-:W1:Y:S01]  /*83f0*/  LDSM.16.M88.4 R60, [R0+0x9000] ;  /* 0x00900000003c783b */ /* 0x000e620000000200 */
[----:B------:R-:W-:Y:S01]  /*8400*/  HMMA.16816.F32.BF16 R32, R20, R162, R32 ;  /* 0x000000a21420723c */ /* 0x000fe20000041820 */
[----:B------:R-:W-:Y:S02]  /*8410*/  FSEL R11, R11, -INF , !P4 ;  /* 0xff8000000b0b7808 */ /* 0x000fe40006000000 */
[----:B------:R-:W-:Y:S02]  /*8420*/  FSEL R163, R10, -INF , !P6 ;  /* 0xff8000000aa37808 */ /* 0x000fe40007000000 */
[----:B------:R-:W-:Y:S02]  /*8430*/  FSEL R160, R9, -INF , !P1 ;  /* 0xff80000009a07808 */ /* 0x000fe40004800000 */
[----:B------:R-:W-:Y:S01]  /*8440*/  FSEL R162, R11, -INF , !P5 ;  /* 0xff8000000ba27808 */ /* 0x000fe20006800000 */
[----:B------:R-:W-:Y:S01]  /*8450*/  HMMA.16816.F32.BF16 R144, R152, R170, R144 ;  /* 0x000000aa9890723c */ /* 0x000fe20000041890 */
[----:B------:R-:W-:-:S02]  /*8460*/  ISETP.GT.AND P4, PT, R135, R8, PT ;  /* 0x000000088700720c */ /* 0x000fc40003f84270 */
[C---:B------:R-:W-:Y:S02]  /*8470*/  ISETP.GE.AND P1, PT, R8.reuse, R225, PT ;  /* 0x000000e10800720c */ /* 0x040fe40003f26270 */
[----:B------:R-:W-:Y:S02]  /*8480*/  ISETP.GE.AND P6, PT, R8, R224, PT ;  /* 0x000000e00800720c */ /* 0x000fe40003fc6270 */
[----:B------:R-:W-:Y:S01]  /*8490*/  ISETP.GT.AND P5, PT, R159, R8, PT ;  /* 0x000000089f00720c */ /* 0x000fe20003fa4270 */
[----:B--2---:R-:W-:Y:S01]  /*84a0*/  HMMA.16816.F32.BF16 R148, R172, R16, R148 ;  /* 0x00000010ac94723c */ /* 0x004fe20000041894 */
[----:B------:R-:W2:Y:S01]  /*84b0*/  LDSM.16.M88.4 R8, [R139+0x9800] ;  /* 0x009800008b08783b */ /* 0x000ea20000000200 */
[----:B------:R-:W-:Y:S01]  /*84c0*/  VIADD R16, R156, 0xffffff09 ;  /* 0xffffff099c107836 */ /* 0x000fe20000000000 */
[----:B------:R-:W-:Y:S02]  /*84d0*/  FSEL R6, R6, -INF , !P5 ;  /* 0xff80000006067808 */ /* 0x000fe40006800000 */
[----:B------:R-:W-:-:S02]  /*84e0*/  FSEL R4, R4, -INF , !P4 ;  /* 0xff80000004047808 */ /* 0x000fc40006000000 */
[-C--:B------:R-:W-:Y:S01]  /*84f0*/  ISETP.GT.AND P5, PT, R159, R16.reuse, PT ;  /* 0x000000109f00720c */ /* 0x080fe20003fa4270 */
[----:B---3--:R-:W-:Y:S01]  /*8500*/  HMMA.16816.F32.BF16 R140, R152, R12, R140 ;  /* 0x0000000c988c723c */ /* 0x008fe2000004188c */
[----:B------:R-:W-:Y:S01]  /*8510*/  VIADD R12, R156, 0xffffff10 ;  /* 0xffffff109c0c7836 */ /* 0x000fe20000000000 */
[----:B------:R-:W-:Y:S02]  /*8520*/  ISETP.GT.AND P4, PT, R135, R16, PT ;  /* 0x000000108700720c */ /* 0x000fe40003f84270 */
[----:B------:R-:W-:Y:S02]  /*8530*/  FSEL R7, R7, -INF , !P5 ;  /* 0xff80000007077808 */ /* 0x000fe40006800000 */
[----:B------:R-:W-:Y:S01]  /*8540*/  FSEL R161, R4, -INF , !P1 ;  /* 0xff80000004a17808 */ /* 0x000fe20004800000 */
[----:B------:R-:W-:Y:S01]  /*8550*/  VIADD R4, R156, 0xffffff11 ;  /* 0xffffff119c047836 */ /* 0x000fe20000000000 */
[----:B------:R-:W-:Y:S01]  /*8560*/  FSEL R5, R5, -INF , !P4 ;  /* 0xff80000005057808 */ /* 0x000fe20006000000 */
[----:B------:R-:W-:Y:S01]  /*8570*/  HMMA.16816.F32.BF16 R144, R172, R18, R144 ;  /* 0x00000012ac90723c */ /* 0x000fe20000041890 */
[----:B------:R-:W-:-:S02]  /*8580*/  ISETP.GT.AND P5, PT, R135, R12, PT ;  /* 0x0000000c8700720c */ /* 0x000fc40003fa4270 */
[CC--:B------:R-:W-:Y:S02]  /*8590*/  ISETP.GE.AND P1, PT, R16.reuse, R225.reuse, PT ;  /* 0x000000e11000720c */ /* 0x0c0fe40003f26270 */
[----:B------:R-:W-:Y:S01]  /*85a0*/  ISETP.GE.AND P4, PT, R16, R224, PT ;  /* 0x000000e01000720c */ /* 0x000fe20003f86270 */
[----:B------:R-:W-:Y:S01]  /*85b0*/  VIADD R16, R156, 0xffffff19 ;  /* 0xffffff199c107836 */ /* 0x000fe20000000000 */
[----:B------:R-:W-:Y:S01]  /*85c0*/  FSEL R235, R148, -INF , !P5 ;  /* 0xff80000094eb7808 */ /* 0x000fe20006800000 */
[----:B------:R-:W-:Y:S01]  /*85d0*/  HMMA.16816.F32.BF16 R64, R152, R14, R64 ;  /* 0x0000000e9840723c */ /* 0x000fe20000041840 */
[----:B------:R-:W-:Y:S02]  /*85e0*/  FSEL R243, R5, -INF , !P1 ;  /* 0xff80000005f37808 */ /* 0x000fe40004800000 */
[----:B------:R-:W-:Y:S02]  /*85f0*/  FSEL R148, R7, -INF , !P4 ;  /* 0xff80000007947808 */ /* 0x000fe40006000000 */
[----:B------:R-:W-:-:S02]  /*8600*/  ISETP.GE.AND P1, PT, R12, R225, PT ;  /* 0x000000e10c00720c */ /* 0x000fc40003f26270 */
[----:B------:R-:W-:Y:S01]  /*8610*/  ISETP.GT.AND P5, PT, R159, R12, PT ;  /* 0x0000000c9f00720c */ /* 0x000fe20003fa4270 */
[----:B-1----:R-:W-:Y:S01]  /*8620*/  HMMA.16816.F32.BF16 R140, R172, R60, R140 ;  /* 0x0000003cac8c723c */ /* 0x002fe2000004188c */
[----:B------:R-:W-:Y:S02]  /*8630*/  ISETP.GT.AND P4, PT, R135, R4, PT ;  /* 0x000000048700720c */ /* 0x000fe40003f84270 */
[----:B------:R-:W-:Y:S02]  /*8640*/  FSEL R235, R235, -INF , !P1 ;  /* 0xff800000ebeb7808 */ /* 0x000fe40004800000 */
[----:B------:R-:W-:Y:S02]  /*8650*/  FSEL R150, R150, -INF , !P5 ;  /* 0xff80000096967808 */ /* 0x000fe40006800000 */
[----:B------:R-:W-:Y:S01]  /*8660*/  FSEL R149, R149, -INF , !P4 ;  /* 0xff80000095957808 */ /* 0x000fe20006000000 */
[----:B--2---:R-:W-:Y:S01]  /*8670*/  HMMA.16816.F32.BF16 R56, R152, R10, R56 ;  /* 0x0000000a9838723c */ /* 0x004fe20000041838 */
[----:B------:R-:W-:Y:S01]  /*8680*/  FSEL R245, R6, -INF , !P6 ;  /* 0xff80000006f57808 */ /* 0x000fe20007000000 */
[----:B------:R-:W-:Y:S01]  /*8690*/  VIADD R10, R156, 0xffffff20 ;  /* 0xffffff209c0a7836 */ /* 0x000fe20000000000 */
[----:B------:R-:W-:-:S02]  /*86a0*/  ISETP.GE.AND P1, PT, R4, R225, PT ;  /* 0x000000e10400720c */ /* 0x000fc40003f26270 */
[----:B------:R-:W-:Y:S02]  /*86b0*/  ISETP.GE.AND P5, PT, R4, R224, PT ;  /* 0x000000e00400720c */ /* 0x000fe40003fa6270 */
[----:B------:R-:W-:Y:S01]  /*86c0*/  ISETP.GT.AND P4, PT, R159, R4, PT ;  /* 0x000000049f00720c */ /* 0x000fe20003f84270 */
[----:B------:R-:W-:Y:S01]  /*86d0*/  HMMA.16816.F32.BF16 R176, R152, R8, R176 ;  /* 0x0000000898b0723c */ /* 0x000fe200000418b0 */
[----:B------:R-:W1:Y:S01]  /*86e0*/  LDSM.16.M88.4 R4, [R0+0x9800] ;  /* 0x009800000004783b */ /* 0x000e620000000200 */
[----:B------:R-:W-:Y:S01]  /*86f0*/  ISETP.GE.AND P6, PT, R12, R224, PT ;  /* 0x000000e00c00720c */ /* 0x000fe20003fc6270 */
[C---:B------:R-:W-:Y:S01]  /*8700*/  VIADD R12, R156.reuse, 0xffffff18 ;  /* 0xffffff189c0c7836 */ /* 0x040fe20000000000 */
[----:B------:R-:W-:Y:S01]  /*8710*/  FSEL R151, R151, -INF , !P4 ;  /* 0xff80000097977808 */ /* 0x000fe20006000000 */
[----:B------:R-:W-:Y:S01]  /*8720*/  VIADD R8, R156, 0xffffff21 ;  /* 0xffffff219c087836 */ /* 0x000fe20000000000 */
[----:B------:R-:W-:Y:S02]  /*8730*/  FSEL R60, R150, -INF , !P6 ;  /* 0xff800000963c7808 */ /* 0x000fe40007000000 */
[----:B------:R-:W-:Y:S01]  /*8740*/  FSEL R227, R149, -INF , !P1 ;  /* 0xff80000095e37808 */ /* 0x000fe20004800000 */
[----:B------:R-:W-:Y:S01]  /*8750*/  HMMA.16816.F32.BF16 R64, R172, R62, R64 ;  /* 0x0000003eac40723c */ /* 0x000fe20000041840 */
[----:B------:R-:W-:-:S02]  /*8760*/  FSEL R239, R151, -INF , !P5 ;  /* 0xff80000097ef7808 */ /* 0x000fc40006800000 */
[----:B------:R-:W-:Y:S02]  /*8770*/  ISETP.GT.AND P4, PT, R135, R12, PT ;  /* 0x0000000c8700720c */ /* 0x000fe40003f84270 */
[C---:B------:R-:W-:Y:S02]  /*8780*/  ISETP.GE.AND P1, PT, R12.reuse, R225, PT ;  /* 0x000000e10c00720c */ /* 0x040fe40003f26270 */
[----:B------:R-:W-:Y:S01]  /*8790*/  ISETP.GE.AND P6, PT, R12, R224, PT ;  /* 0x000000e00c00720c */ /* 0x000fe20003fc6270 */
[----:B------:R-:W-:Y:S01]  /*87a0*/  HMMA.16816.F32.BF16 R28, R20, R164, R28 ;  /* 0x000000a4141c723c */ /* 0x000fe2000004181c */
[----:B------:R-:W-:Y:S02]  /*87b0*/  ISETP.GT.AND P5, PT, R159, R12, PT ;  /* 0x0000000c9f00720c */ /* 0x000fe40003fa4270 */
[----:B------:R-:W2:Y:S01]  /*87c0*/  LDSM.16.M88.4 R12, [R139+0xa000] ;  /* 0x00a000008b0c783b */ /* 0x000ea20000000200 */
[----:B------:R-:W-:Y:S02]  /*87d0*/  FSEL R144, R144, -INF , !P4 ;  /* 0xff80000090907808 */ /* 0x000fe40006000000 */
[----:B------:R-:W-:-:S02]  /*87e0*/  FSEL R146, R146, -INF , !P5 ;  /* 0xff80000092927808 */ /* 0x000fc40006800000 */
[-C--:B------:R-:W-:Y:S01]  /*87f0*/  ISETP.GT.AND P4, PT, R135, R16.reuse, PT ;  /* 0x000000108700720c */ /* 0x080fe20003f84270 */
[----:B------:R-:W-:Y:S01]  /*8800*/  HMMA.16816.F32.BF16 R24, R20, R166, R24 ;  /* 0x000000a61418723c */ /* 0x000fe20000041818 */
[----:B------:R-:W-:Y:S02]  /*8810*/  ISETP.GT.AND P5, PT, R159, R16, PT ;  /* 0x000000109f00720c */ /* 0x000fe40003fa4270 */
[----:B------:R-:W-:Y:S02]  /*8820*/  FSEL R237, R144, -INF , !P1 ;  /* 0xff80000090ed7808 */ /* 0x000fe40004800000 */
[----:B------:R-:W-:Y:S02]  /*8830*/  FSEL R145, R145, -INF , !P4 ;  /* 0xff80000091917808 */ /* 0x000fe40006000000 */
[----:B------:R-:W-:Y:S02]  /*8840*/  FSEL R147, R147, -INF , !P5 ;  /* 0xff80000093937808 */ /* 0x000fe40006800000 */
[----:B------:R-:W-:-:S02]  /*8850*/  ISETP.GE.AND P1, PT, R16, R225, PT ;  /* 0x000000e11000720c */ /* 0x000fc40003f26270 */
[----:B------:R-:W-:Y:S01]  /*8860*/  ISETP.GE.AND P4, PT, R16, R224, PT ;  /* 0x000000e01000720c */ /* 0x000fe20003f86270 */
[----:B------:R-:W-:Y:S01]  /*8870*/  VIADD R16, R156, 0xffffff28 ;  /* 0xffffff289c107836 */ /* 0x000fe20000000000 */
[----:B------:R-:W-:Y:S02]  /*8880*/  ISETP.GT.AND P5, PT, R135, R10, PT ;  /* 0x0000000a8700720c */ /* 0x000fe40003fa4270 */
[----:B------:R-:W-:Y:S01]  /*8890*/  FSEL R223, R145, -INF , !P1 ;  /* 0xff80000091df7808 */ /* 0x000fe20004800000 */
[----:B-1----:R-:W-:Y:S01]  /*88a0*/  HMMA.16816.F32.BF16 R176, R172, R4, R176 ;  /* 0x00000004acb0723c */ /* 0x002fe200000418b0 */
[----:B------:R-:W-:Y:S01]  /*88b0*/  FSEL R140, R140, -INF , !P5 ;  /* 0xff8000008c8c7808 */ /* 0x000fe20006800000 */
[----:B------:R-:W-:Y:S01]  /*88c0*/  VIADD R4, R156, 0xffffff29 ;  /* 0xffffff299c047836 */ /* 0x000fe20000000000 */
[----:B------:R-:W-:Y:S02]  /*88d0*/  FSEL R219, R147, -INF , !P4 ;  /* 0xff80000093db7808 */ /* 0x000fe40006000000 */
[----:B------:R-:W-:-:S02]  /*88e0*/  ISETP.GE.AND P1, PT, R10, R225, PT ;  /* 0x000000e10a00720c */ /* 0x000fc40003f26270 */
[----:B------:R-:W-:Y:S01]  /*88f0*/  ISETP.GT.AND P5, PT, R159, R10, PT ;  /* 0x0000000a9f00720c */ /* 0x000fe20003fa4270 */
[----:B------:R-:W-:Y:S01]  /*8900*/  HMMA.16816.F32.BF16 R56, R172, R6, R56 ;  /* 0x00000006ac38723c */ /* 0x000fe20000041838 */
[----:B------:R-:W-:Y:S01]  /*8910*/  ISETP.GT.AND P4, PT, R135, R8, PT ;  /* 0x000000088700720c */ /* 0x000fe20003f84270 */
[----:B------:R-:W-:Y:S01]  /*8920*/  VIADD R6, R156, 0xffffff30 ;  /* 0xffffff309c067836 */ /* 0x000fe20000000000 */
[----:B------:R-:W-:Y:S01]  /*8930*/  FSEL R241, R146, -INF , !P6 ;  /* 0xff80000092f17808 */ /* 0x000fe20007000000 */
[----:B------:R-:W-:Y:S01]  /*8940*/  VIADD R146, R132, 0xfffffffe ;  /* 0xfffffffe84927836 */ /* 0x000fe20000000000 */
[----:B------:R-:W-:Y:S02]  /*8950*/  FSEL R183, R140, -INF , !P1 ;  /* 0xff8000008cb77808 */ /* 0x000fe40004800000 */
[----:B------:R-:W-:Y:S02]  /*8960*/  FSEL R142, R142, -INF , !P5 ;  /* 0xff8000008e8e7808 */ /* 0x000fe40006800000 */
[----:B------:R-:W-:Y:S01]  /*8970*/  FSEL R141, R141, -INF , !P4 ;  /* 0xff8000008d8d7808 */ /* 0x000fe20006000000 */
[----:B--2---:R-:W-:Y:S01]  /*8980*/  HMMA.16816.F32.BF16 R52, R152, R12, R52 ;  /* 0x0000000c9834723c */ /* 0x004fe20000041834 */
[----:B------:R-:W-:Y:S01]  /*8990*/  ISETP.GE.AND P6, PT, R10, R224, PT ;  /* 0x000000e00a00720c */ /* 0x000fe20003fc6270 */
[----:B------:R-:W-:Y:S01]  /*89a0*/  VIADD R12, R156, 0xffffff38 ;  /* 0xffffff389c0c7836 */ /* 0x000fe20000000000 */
[----:B------:R-:W-:-:S02]  /*89b0*/  ISETP.GE.AND P1, PT, R8, R225, PT ;  /* 0x000000e10800720c */ /* 0x000fc40003f26270 */
[----:B------:R-:W-:Y:S02]  /*89c0*/  ISETP.GE.AND P5, PT, R8, R224, PT ;  /* 0x000000e00800720c */ /* 0x000fe40003fa6270 */
[----:B------:R-:W-:Y:S01]  /*89d0*/  ISETP.GT.AND P4, PT, R159, R8, PT ;  /* 0x000000089f00720c */ /* 0x000fe20003f84270 */
[----:B------:R-:W-:Y:S01]  /*89e0*/  HMMA.16816.F32.BF16 R48, R152, R14, R48 ;  /* 0x0000000e9830723c */ /* 0x000fe20000041830 */
[----:B------:R-:W1:Y:S01]  /*89f0*/  LDSM.16.M88.4 R8, [R0+0xa000] ;  /* 0x00a000000008783b */ /* 0x000e620000000200 */
[----:B------:R-:W-:Y:S01]  /*8a00*/  FSEL R195, R142, -INF , !P6 ;  /* 0xff8000008ec37808 */ /* 0x000fe20007000000 */
[----:B------:R-:W-:Y:S01]  /*8a10*/  VIADD R14, R156, 0xffffff40 ;  /* 0xffffff409c0e7836 */ /* 0x000fe20000000000 */
[----:B------:R-:W-:Y:S02]  /*8a20*/  FSEL R143, R143, -INF , !P4 ;  /* 0xff8000008f8f7808 */ /* 0x000fe40006000000 */
[----:B------:R-:W-:Y:S02]  /*8a30*/  ISETP.GT.AND P4, PT, R135, R16, PT ;  /* 0x000000108700720c */ /* 0x000fe40003f84270 */
[----:B------:R-:W-:-:S02]  /*8a40*/  FSEL R193, R143, -INF , !P5 ;  /* 0xff8000008fc17808 */ /* 0x000fc40006800000 */
[----:B------:R-:W-:Y:S02]  /*8a50*/  ISETP.GT.AND P5, PT, R159, R16, PT ;  /* 0x000000109f00720c */ /* 0x000fe40003fa4270 */
[----:B------:R-:W-:Y:S02]  /*8a60*/  FSEL R189, R141, -INF , !P1 ;  /* 0xff8000008dbd7808 */ /* 0x000fe40004800000 */
[C---:B------:R-:W-:Y:S02]  /*8a70*/  ISETP.GE.AND P1, PT, R16.reuse, R225, PT ;  /* 0x000000e11000720c */ /* 0x040fe40003f26270 */
[----:B------:R-:W-:Y:S02]  /*8a80*/  ISETP.GE.AND P6, PT, R16, R224, PT ;  /* 0x000000e01000720c */ /* 0x000fe40003fc6270 */
[----:B------:R-:W-:Y:S01]  /*8a90*/  FSEL R64, R64, -INF , !P4 ;  /* 0xff80000040407808 */ /* 0x000fe20006000000 */
[----:B------:R-:W2:Y:S01]  /*8aa0*/  LDSM.16.M88.4 R16, [R139+0xa800] ;  /* 0x00a800008b10783b */ /* 0x000ea20000000200 */
[----:B------:R-:W-:-:S02]  /*8ab0*/  ISETP.GT.AND P4, PT, R135, R4, PT ;  /* 0x000000048700720c */ /* 0x000fc40003f84270 */
[----:B------:R-:W-:Y:S02]  /*8ac0*/  FSEL R66, R66, -INF , !P5 ;  /* 0xff80000042427808 */ /* 0x000fe40006800000 */
[----:B------:R-:W-:Y:S02]  /*8ad0*/  ISETP.GT.AND P5, PT, R159, R4, PT ;  /* 0x000000049f00720c */ /* 0x000fe40003fa4270 */
[----:B------:R-:W-:Y:S02]  /*8ae0*/  FSEL R185, R64, -INF , !P1 ;  /* 0xff80000040b97808 */ /* 0x000fe40004800000 */
[----:B------:R-:W-:Y:S02]  /*8af0*/  FSEL R65, R65, -INF , !P4 ;  /* 0xff80000041417808 */ /* 0x000fe40006000000 */
[C---:B------:R-:W-:Y:S02]  /*8b00*/  ISETP.GE.AND P1, PT, R4.reuse, R225, PT ;  /* 0x000000e10400720c */ /* 0x040fe40003f26270 */
[----:B------:R-:W-:Y:S01]  /*8b10*/  ISETP.GE.AND P4, PT, R4, R224, PT ;  /* 0x000000e00400720c */ /* 0x000fe20003f86270 */
[----:B------:R-:W-:Y:S01]  /*8b20*/  VIADD R4, R156, 0xffffff31 ;  /* 0xffffff319c047836 */ /* 0x000fe20000000000 */
[----:B------:R-:W-:-:S02]  /*8b30*/  FSEL R67, R67, -INF , !P5 ;  /* 0xff80000043437808 */ /* 0x000fc40006800000 */
[----:B------:R-:W-:Y:S02]  /*8b40*/  ISETP.GT.AND P5, PT, R135, R6, PT ;  /* 0x000000068700720c */ /* 0x000fe40003fa4270 */
[----:B------:R-:W-:Y:S02]  /*8b50*/  FSEL R191, R65, -INF , !P1 ;  /* 0xff80000041bf7808 */ /* 0x000fe40004800000 */
[----:B------:R-:W-:Y:S01]  /*8b60*/  FSEL R176, R176, -INF , !P5 ;  /* 0xff800000b0b07808 */ /* 0x000fe20006800000 */
[----:B-1----:R-:W-:Y:S01]  /*8b70*/  HMMA.16816.F32.BF16 R52, R172, R8, R52 ;  /* 0x00000008ac34723c */ /* 0x002fe20000041834 */
[----:B------:R-:W-:Y:S01]  /*8b80*/  ISETP.GT.AND P5, PT, R135, R4, PT ;  /* 0x000000048700720c */ /* 0x000fe20003fa4270 */
[----:B------:R-:W-:Y:S01]  /*8b90*/  VIADD R8, R156, 0xffffff39 ;  /* 0xffffff399c087836 */ /* 0x000fe20000000000 */
[----:B------:R-:W-:Y:S02]  /*8ba0*/  FSEL R181, R67, -INF , !P4 ;  /* 0xff80000043b57808 */ /* 0x000fe40006000000 */
[----:B------:R-:W-:-:S02]  /*8bb0*/  ISETP.GE.AND P1, PT, R6, R225, PT ;  /* 0x000000e10600720c */ /* 0x000fc40003f26270 */
[----:B------:R-:W-:Y:S01]  /*8bc0*/  ISETP.GT.AND P4, PT, R159, R6, PT ;  /* 0x000000069f00720c */ /* 0x000fe20003f84270 */
[----:B------:R-:W-:Y:S01]  /*8bd0*/  HMMA.16816.F32.BF16 R48, R172, R10, R48 ;  /* 0x0000000aac30723c */ /* 0x000fe20000041830 */
[----:B------:R-:W-:Y:S02]  /*8be0*/  FSEL R171, R177, -INF , !P5 ;  /* 0xff800000b1ab7808 */ /* 0x000fe40006800000 */
[----:B------:R-:W-:Y:S02]  /*8bf0*/  ISETP.GT.AND P5, PT, R159, R4, PT ;  /* 0x000000049f00720c */ /* 0x000fe40003fa4270 */
        /* <DEDUP_REMOVED lines=8> */
[----:B------:R-:W1:Y:S01]  /*8c80*/  LDSM.16.M88.4 R4, [R0+0xa800] ;  /* 0x00a800000004783b */ /* 0x000e620000000200 */
[----:B------:R-:W-:Y:S01]  /*8c90*/  FSEL R169, R179, -INF , !P5 ;  /* 0xff800000b3a97808 */ /* 0x000fe20006800000 */
[----:B------:R-:W-:Y:S01]  /*8ca0*/  HMMA.16816.F32.BF16 R40, R152, R18, R40 ;  /* 0x000000129828723c */ /* 0x000fe20000041828 */
[----:B------:R-:W-:Y:S02]  /*8cb0*/  ISETP.GT.AND P5, PT, R135, R12, PT ;  /* 0x0000000c8700720c */ /* 0x000fe40003fa4270 */
[----:B------:R-:W-:Y:S02]  /*8cc0*/  FSEL R171, R171, -INF , !P1 ;  /* 0xff800000abab7808 */ /* 0x000fe40004800000 */
[----:B------:R-:W-:Y:S02]  /*8cd0*/  FSEL R56, R56, -INF , !P5 ;  /* 0xff80000038387808 */ /* 0x000fe40006800000 */
[----:B------:R-:W-:-:S02]  /*8ce0*/  FSEL R169, R169, -INF , !P4 ;  /* 0xff800000a9a97808 */ /* 0x000fc40006000000 */
[----:B------:R-:W-:Y:S02]  /*8cf0*/  ISETP.GE.AND P1, PT, R12, R225, PT ;  /* 0x000000e10c00720c */ /* 0x000fe40003f26270 */
[----:B------:R-:W-:Y:S02]  /*8d00*/  ISETP.GT.AND P4, PT, R159, R12, PT ;  /* 0x0000000c9f00720c */ /* 0x000fe40003f84270 */
[----:B------:R-:W-:Y:S02]  /*8d10*/  ISETP.GT.AND P5, PT, R135, R8, PT ;  /* 0x000000088700720c */ /* 0x000fe40003fa4270 */
[----:B------:R-:W-:Y:S02]  /*8d20*/  FSEL R252, R56, -INF , !P1 ;  /* 0xff80000038fc7808 */ /* 0x000fe40004800000 */
[----:B------:R-:W-:Y:S02]  /*8d30*/  FSEL R58, R58, -INF , !P4 ;  /* 0xff8000003a3a7808 */ /* 0x000fe40006000000 */
[----:B------:R-:W-:-:S02]  /*8d40*/  FSEL R57, R57, -INF , !P5 ;  /* 0xff80000039397808 */ /* 0x000fc40006800000 */
[C---:B------:R-:W-:Y:S02]  /*8d50*/  ISETP.GE.AND P1, PT, R8.reuse, R225, PT ;  /* 0x000000e10800720c */ /* 0x040fe40003f26270 */
[----:B------:R-:W-:Y:S02]  /*8d60*/  ISETP.GE.AND P4, PT, R8, R224, PT ;  /* 0x000000e00800720c */ /* 0x000fe40003f86270 */
[----:B------:R-:W-:Y:S02]  /*8d70*/  ISETP.GT.AND P5, PT, R159, R8, PT ;  /* 0x000000089f00720c */ /* 0x000fe40003fa4270 */
[----:B------:R-:W2:Y:S01]  /*8d80*/  LDSM.16.M88.4 R8, [R139+0xb000] ;  /* 0x00b000008b08783b */ /* 0x000ea20000000200 */
[----:B------:R-:W-:Y:S02]  /*8d90*/  FSEL R165, R165, -INF , !P6 ;  /* 0xff800000a5a57808 */ /* 0x000fe40007000000 */
[----:B------:R-:W-:Y:S02]  /*8da0*/  FSEL R59, R59, -INF , !P5 ;  /* 0xff8000003b3b7808 */ /* 0x000fe40006800000 */
[----:B------:R-:W-:-:S02]  /*8db0*/  ISETP.GT.AND P5, PT, R135, R14, PT ;  /* 0x0000000e8700720c */ /* 0x000fc40003fa4270 */
[----:B------:R-:W-:Y:S01]  /*8dc0*/  ISETP.GE.AND P6, PT, R12, R224, PT ;  /* 0x000000e00c00720c */ /* 0x000fe20003fc6270 */
[----:B------:R-:W-:Y:S01]  /*8dd0*/  VIADD R12, R156, 0xffffff41 ;  /* 0xffffff419c0c7836 */ /* 0x000fe20000000000 */
[----:B------:R-:W-:Y:S02]  /*8de0*/  FSEL R52, R52, -INF , !P5 ;  /* 0xff80000034347808 */ /* 0x000fe40006800000 */
[----:B------:R-:W-:Y:S01]  /*8df0*/  ISETP.GT.AND P5, PT, R159, R14, PT ;  /* 0x0000000e9f00720c */ /* 0x000fe20003fa4270 */
[----:B-1----:R-:W-:Y:S01]  /*8e00*/  HMMA.16816.F32.BF16 R44, R172, R4, R44 ;  /* 0x00000004ac2c723c */ /* 0x002fe2000004182c */
[----:B------:R-:W-:Y:S01]  /*8e10*/  FSEL R177, R57, -INF , !P1 ;  /* 0xff80000039b17808 */ /* 0x000fe20004800000 */
[----:B------:R-:W-:Y:S01]  /*8e20*/  VIADD R4, R156, 0xffffff49 ;  /* 0xffffff499c047836 */ /* 0x000fe20000000000 */
[----:B------:R-:W-:Y:S02]  /*8e30*/  FSEL R54, R54, -INF , !P5 ;  /* 0xff80000036367808 */ /* 0x000fe40006800000 */
[----:B------:R-:W-:-:S02]  /*8e40*/  ISETP.GT.AND P5, PT, R159, R12, PT ;  /* 0x0000000c9f00720c */ /* 0x000fc40003fa4270 */
[----:B------:R-:W-:Y:S01]  /*8e50*/  FSEL R248, R59, -INF , !P4 ;  /* 0xff8000003bf87808 */ /* 0x000fe20006000000 */
[----:B------:R-:W-:Y:S01]  /*8e60*/  HMMA.16816.F32.BF16 R40, R172, R6, R40 ;  /* 0x00000006ac28723c */ /* 0x000fe20000041828 */
[----:B------:R-:W-:Y:S02]  /*8e70*/  ISETP.GE.AND P1, PT, R14, R225, PT ;  /* 0x000000e10e00720c */ /* 0x000fe40003f26270 */
[----:B------:R-:W-:Y:S02]  /*8e80*/  ISETP.GT.AND P4, PT, R135, R12, PT ;  /* 0x0000000c8700720c */ /* 0x000fe40003f84270 */
[----:B------:R-:W-:Y:S02]  /*8e90*/  FSEL R55, R55, -INF , !P5 ;  /* 0xff80000037377808 */ /* 0x000fe40006800000 */
[----:B------:R-:W-:Y:S02]  /*8ea0*/  ISETP.GT.AND P5, PT, R135, R16, PT ;  /* 0x000000108700720c */ /* 0x000fe40003fa4270 */
[----:B------:R-:W-:-:S02]  /*8eb0*/  FSEL R179, R58, -INF , !P6 ;  /* 0xff8000003ab37808 */ /* 0x000fc40007000000 */
[----:B------:R-:W-:Y:S02]  /*8ec0*/  FSEL R232, R52, -INF , !P1 ;  /* 0xff80000034e87808 */ /* 0x000fe40004800000 */
[----:B------:R-:W-:Y:S02]  /*8ed0*/  FSEL R53, R53, -INF , !P4 ;  /* 0xff80000035357808 */ /* 0x000fe40006000000 */
[-C--:B------:R-:W-:Y:S02]  /*8ee0*/  ISETP.GE.AND P6, PT, R14, R224.reuse, PT ;  /* 0x000000e00e00720c */ /* 0x080fe40003fc6270 */
[C---:B------:R-:W-:Y:S02]  /*8ef0*/  ISETP.GE.AND P1, PT, R12.reuse, R225, PT ;  /* 0x000000e10c00720c */ /* 0x040fe40003f26270 */
[----:B------:R-:W-:Y:S01]  /*8f00*/  ISETP.GE.AND P4, PT, R12, R224, PT ;  /* 0x000000e00c00720c */ /* 0x000fe20003f86270 */
[----:B--2---:R-:W-:Y:S01]  /*8f10*/  HMMA.16816.F32.BF16 R36, R152, R8, R36 ;  /* 0x000000089824723c */ /* 0x004fe20000041824 */
[----:B------:R-:W1:Y:S01]  /*8f20*/  LDSM.16.M88.4 R12, [R0+0xb000] ;  /* 0x00b00000000c783b */ /* 0x000e620000000200 */
[----:B------:R-:W-:Y:S01]  /*8f30*/  FSEL R48, R48, -INF , !P5 ;  /* 0xff80000030307808 */ /* 0x000fe20006800000 */
[----:B------:R-:W-:Y:S01]  /*8f40*/  VIADD R8, R156, 0xffffff50 ;  /* 0xffffff509c087836 */ /* 0x000fe20000000000 */
[----:B------:R-:W-:-:S02]  /*8f50*/  ISETP.GT.AND P5, PT, R135, R4, PT ;  /* 0x000000048700720c */ /* 0x000fc40003fa4270 */
[----:B------:R-:W-:Y:S02]  /*8f60*/  FSEL R242, R55, -INF , !P4 ;  /* 0xff80000037f27808 */ /* 0x000fe40006000000 */
[----:B------:R-:W-:Y:S01]  /*8f70*/  ISETP.GT.AND P4, PT, R159, R16, PT ;  /* 0x000000109f00720c */ /* 0x000fe20003f84270 */
[----:B------:R-:W-:Y:S01]  /*8f80*/  HMMA.16816.F32.BF16 R32, R152, R10, R32 ;  /* 0x0000000a9820723c */ /* 0x000fe20000041820 */
[----:B------:R-:W-:Y:S02]  /*8f90*/  FSEL R49, R49, -INF , !P5 ;  /* 0xff80000031317808 */ /* 0x000fe40006800000 */
[----:B------:R-:W-:Y:S02]  /*8fa0*/  FSEL R238, R53, -INF , !P1 ;  /* 0xff80000035ee7808 */ /* 0x000fe40004800000 */
[----:B------:R-:W-:Y:S02]  /*8fb0*/  ISETP.GT.AND P5, PT, R159, R4, PT ;  /* 0x000000049f00720c */ /* 0x000fe40003fa4270 */
[----:B------:R-:W-:-:S02]  /*8fc0*/  ISETP.GE.AND P1, PT, R16, R225, PT ;  /* 0x000000e11000720c */ /* 0x000fc40003f26270 */
[----:B------:R-:W-:Y:S02]  /*8fd0*/  FSEL R244, R54, -INF , !P6 ;  /* 0xff80000036f47808 */ /* 0x000fe40007000000 */
[-C--:B------:R-:W-:Y:S02]  /*8fe0*/  ISETP.GE.AND P6, PT, R16, R224.reuse, PT ;  /* 0x000000e01000720c */ /* 0x080fe40003fc6270 */
[----:B------:R-:W-:Y:S01]  /*8ff0*/  FSEL R50, R50, -INF , !P4 ;  /* 0xff80000032327808 */ /* 0x000fe20006000000 */
[----:B------:R-:W2:Y:S01]  /*9000*/  LDSM.16.M88.4 R16, [R139+0xb800] ;  /* 0x00b800008b10783b */ /* 0x000ea20000000200 */
[----:B------:R-:W-:Y:S02]  /*9010*/  ISETP.GE.AND P4, PT, R4, R224, PT ;  /* 0x000000e00400720c */ /* 0x000fe40003f86270 */
[----:B------:R-:W-:Y:S02]  /*9020*/  FSEL R51, R51, -INF , !P5 ;  /* 0xff80000033337808 */ /* 0x000fe40006800000 */
[----:B------:R-:W-:-:S02]  /*9030*/  FSEL R236, R48, -INF , !P1 ;  /* 0xff80000030ec7808 */ /* 0x000fc40004800000 */
[-C--:B------:R-:W-:Y:S01]  /*9040*/  ISETP.GE.AND P1, PT, R4, R225.reuse, PT ;  /* 0x000000e10400720c */ /* 0x080fe20003f26270 */
[----:B------:R-:W-:Y:S01]  /*9050*/  VIADD R4, R156, 0xffffff51 ;  /* 0xffffff519c047836 */ /* 0x000fe20000000000 */
[-C--:B------:R-:W-:Y:S02]  /*9060*/  ISETP.GT.AND P5, PT, R135, R8.reuse, PT ;  /* 0x000000088700720c */ /* 0x080fe40003fa4270 */
[----:B------:R-:W-:Y:S02]  /*9070*/  FSEL R234, R51, -INF , !P4 ;  /* 0xff80000033ea7808 */ /* 0x000fe40006000000 */
[----:B------:R-:W-:Y:S02]  /*9080*/  ISETP.GT.AND P4, PT, R159, R8, PT ;  /* 0x000000089f00720c */ /* 0x000fe40003f84270 */
[----:B------:R-:W-:Y:S02]  /*9090*/  FSEL R240, R49, -INF , !P1 ;  /* 0xff80000031f07808 */ /* 0x000fe40004800000 */
[----:B------:R-:W-:Y:S01]  /*90a0*/  FSEL R44, R44, -INF , !P5 ;  /* 0xff8000002c2c7808 */ /* 0x000fe20006800000 */
[----:B-1----:R-:W-:Y:S01]  /*90b0*/  HMMA.16816.F32.BF16 R36, R172, R12, R36 ;  /* 0x0000000cac24723c */ /* 0x002fe20000041824 */
[----:B------:R-:W-:-:S02]  /*90c0*/  ISETP.GE.AND P1, PT, R8, R225, PT ;  /* 0x000000e10800720c */ /* 0x000fc40003f26270 */
[-C--:B------:R-:W-:Y:S02]  /*90d0*/  ISETP.GT.AND P5, PT, R135, R4.reuse, PT ;  /* 0x000000048700720c */ /* 0x080fe40003fa4270 */
[----:B------:R-:W-:Y:S02]  /*90e0*/  FSEL R46, R46, -INF , !P4 ;  /* 0xff8000002e2e7808 */ /* 0x000fe40006000000 */
[----:B------:R-:W-:Y:S01]  /*90f0*/  ISETP.GT.AND P4, PT, R159, R4, PT ;  /* 0x000000049f00720c */ /* 0x000fe20003f84270 */
[----:B------:R-:W-:Y:S01]  /*9100*/  HMMA.16816.F32.BF16 R32, R172, R14, R32 ;  /* 0x0000000eac20723c */ /* 0x000fe20000041820 */
[----:B------:R-:W-:Y:S02]  /*9110*/  FSEL R218, R44, -INF , !P1 ;  /* 0xff8000002cda7808 */ /* 0x000fe40004800000 */
[----:B------:R-:W-:Y:S02]  /*9120*/  FSEL R45, R45, -INF , !P5 ;  /* 0xff8000002d2d7808 */ /* 0x000fe40006800000 */
[----:B------:R-:W-:-:S02]  /*9130*/  FSEL R246, R50, -INF , !P6 ;  /* 0xff80000032f67808 */ /* 0x000fc40007000000 */
[C---:B------:R-:W-:Y:S02]  /*9140*/  ISETP.GE.AND P1, PT, R4.reuse, R225, PT ;  /* 0x000000e10400720c */ /* 0x040fe40003f26270 */
[-C--:B------:R-:W-:Y:S01]  /*9150*/  ISETP.GE.AND P5, PT, R4, R224.reuse, PT ;  /* 0x000000e00400720c */ /* 0x080fe20003fa6270 */
[----:B------:R-:W-:Y:S01]  /*9160*/  VIADD R4, R156, 0xffffff58 ;  /* 0xffffff589c047836 */ /* 0x000fe20000000000 */
[----:B------:R-:W-:Y:S01]  /*9170*/  ISETP.GE.AND P6, PT, R8, R224, PT ;  /* 0x000000e00800720c */ /* 0x000fe20003fc6270 */
[----:B------:R-:W-:Y:S01]  /*9180*/  VIADD R8, R156, 0xffffff59 ;  /* 0xffffff599c087836 */ /* 0x000fe20000000000 */
[----:B------:R-:W-:Y:S01]  /*9190*/  FSEL R47, R47, -INF , !P4 ;  /* 0xff8000002f2f7808 */ /* 0x000fe20006000000 */
[----:B--2---:R-:W-:Y:S01]  /*91a0*/  HMMA.16816.F32.BF16 R28, R152, R16, R28 ;  /* 0x00000010981c723c */ /* 0x004fe2000004181c */
[----:B------:R-:W-:Y:S02]  /*91b0*/  FSEL R226, R46, -INF , !P6 ;  /* 0xff8000002ee27808 */ /* 0x000fe40007000000 */
[----:B------:R-:W-:-:S02]  /*91c0*/  FSEL R202, R45, -INF , !P1 ;  /* 0xff8000002dca7808 */ /* 0x000fc40004800000 */
[----:B------:R-:W-:Y:S02]  /*91d0*/  FSEL R222, R47, -INF , !P5 ;  /* 0xff8000002fde7808 */ /* 0x000fe40006800000 */
[----:B------:R-:W-:Y:S01]  /*91e0*/  ISETP.GT.AND P4, PT, R135, R4, PT ;  /* 0x000000048700720c */ /* 0x000fe20003f84270 */
[----:B------:R-:W-:Y:S01]  /*91f0*/  HMMA.16816.F32.BF16 R24, R152, R18, R24 ;  /* 0x000000129818723c */ /* 0x000fe20000041818 */
[C---:B------:R-:W-:Y:S02]  /*9200*/  ISETP.GE.AND P1, PT, R4.reuse, R225, PT ;  /* 0x000000e10400720c */ /* 0x040fe40003f26270 */
[----:B------:R-:W-:Y:S02]  /*9210*/  ISETP.GE.AND P6, PT, R4, R224, PT ;  /* 0x000000e00400720c */ /* 0x000fe40003fc6270 */
[----:B------:R-:W-:Y:S02]  /*9220*/  ISETP.GT.AND P5, PT, R159, R4, PT ;  /* 0x000000049f00720c */ /* 0x000fe40003fa4270 */
[----:B------:R1:W2:Y:S01]  /*9230*/  LDSM.16.M88.4 R4, [R0+0xb800] ;  /* 0x00b800000004783b */ /* 0x0002a20000000200 */
[----:B------:R-:W-:Y:S01]  /*9240*/  FSEL R40, R40, -INF , !P4 ;  /* 0xff80000028287808 */ /* 0x000fe20006000000 */
[----:B------:R-:W-:-:S04]  /*9250*/  DEPBAR.LE SB0, 0x0 ;  /* 0x000080000000791a */ /* 0x000fc80000000000 */
[----:B------:R-:W-:Y:S01]  /*9260*/  BAR.SYNC.DEFER_BLOCKING 0x0 ;  /* 0x0000000000007b1d */ /* 0x000fe20000010000 */
[-C--:B------:R-:W-:Y:S02]  /*9270*/  ISETP.GT.AND P4, PT, R135, R8.reuse, PT ;  /* 0x000000088700720c */ /* 0x080fe40003f84270 */
[----:B------:R-:W-:Y:S02]  /*9280*/  FSEL R194, R40, -INF , !P1 ;  /* 0xff80000028c27808 */ /* 0x000fe40004800000 */
[----:B------:R-:W-:Y:S02]  /*9290*/  FSEL R42, R42, -INF , !P5 ;  /* 0xff8000002a2a7808 */ /* 0x000fe40006800000 */
[----:B------:R-:W-:Y:S02]  /*92a0*/  FSEL R41, R41, -INF , !P4 ;  /* 0xff80000029297808 */ /* 0x000fe40006000000 */
[----:B------:R-:W-:Y:S02]  /*92b0*/  ISETP.GE.AND P1, PT, R8, R225, PT ;  /* 0x000000e10800720c */ /* 0x000fe40003f26270 */
[----:B------:R-:W-:-:S02]  /*92c0*/  ISETP.GT.AND P5, PT, R159, R8, PT ;  /* 0x000000089f00720c */ /* 0x000fc40003fa4270 */
[----:B------:R-:W-:Y:S01]  /*92d0*/  ISETP.GE.AND P4, PT, R8, R224, PT ;  /* 0x000000e00800720c */ /* 0x000fe20003f86270 */
[C---:B------:R-:W-:Y:S01]  /*92e0*/  VIADD R8, R156.reuse, 0xffffff60 ;  /* 0xffffff609c087836 */ /* 0x040fe20000000000 */
[----:B------:R-:W-:Y:S01]  /*92f0*/  FSEL R43, R43, -INF , !P5 ;  /* 0xff8000002b2b7808 */ /* 0x000fe20006800000 */
[----:B-1----:R-:W-:Y:S01]  /*9300*/  VIADD R0, R156, 0xffffff61 ;  /* 0xffffff619c007836 */ /* 0x002fe20000000000 */
[----:B------:R-:W-:Y:S02]  /*9310*/  FSEL R192, R41, -INF , !P1 ;  /* 0xff80000029c07808 */ /* 0x000fe40004800000 */
[----:B------:R-:W-:Y:S02]  /*9320*/  ISETP.GT.AND P5, PT, R135, R8, PT ;  /* 0x000000088700720c */ /* 0x000fe40003fa4270 */
[----:B------:R-:W-:Y:S02]  /*9330*/  FSEL R190, R43, -INF , !P4 ;  /* 0xff8000002bbe7808 */ /* 0x000fe40006000000 */
[----:B------:R-:W-:-:S02]  /*9340*/  FSEL R36, R36, -INF , !P5 ;  /* 0xff80000024247808 */ /* 0x000fc40006800000 */
[-C--:B------:R-:W-:Y:S02]  /*9350*/  ISETP.GE.AND P1, PT, R8, R225.reuse, PT ;  /* 0x000000e10800720c */ /* 0x080fe40003f26270 */
[----:B------:R-:W-:Y:S02]  /*9360*/  ISETP.GT.AND P5, PT, R159, R8, PT ;  /* 0x000000089f00720c */ /* 0x000fe40003fa4270 */
[----:B------:R-:W-:Y:S02]  /*9370*/  ISETP.GT.AND P4, PT, R135, R0, PT ;  /* 0x000000008700720c */ /* 0x000fe40003f84270 */
[----:B------:R-:W-:Y:S02]  /*9380*/  FSEL R178, R36, -INF , !P1 ;  /* 0xff80000024b27808 */ /* 0x000fe40004800000 */
[----:B------:R-:W-:Y:S01]  /*9390*/  FSEL R38, R38, -INF , !P5 ;  /* 0xff80000026267808 */ /* 0x000fe20006800000 */
[----:B--2---:R-:W-:Y:S01]  /*93a0*/  HMMA.16816.F32.BF16 R28, R172, R4, R28 ;  /* 0x00000004ac1c723c */ /* 0x004fe2000004181c */
[----:B------:R-:W-:Y:S01]  /*93b0*/  FSEL R37, R37, -INF , !P4 ;  /* 0xff80000025257808 */ /* 0x000fe20006000000 */
[----:B------:R-:W-:Y:S01]  /*93c0*/  VIADD R4, R156, 0xffffff70 ;  /* 0xffffff709c047836 */ /* 0x000fe20000000000 */
[----:B------:R-:W-:-:S02]  /*93d0*/  ISETP.GE.AND P1, PT, R0, R225, PT ;  /* 0x000000e10000720c */ /* 0x000fc40003f26270 */
[----:B------:R-:W-:Y:S02]  /*93e0*/  ISETP.GT.AND P5, PT, R159, R0, PT ;  /* 0x000000009f00720c */ /* 0x000fe40003fa4270 */
[-C--:B------:R-:W-:Y:S01]  /*93f0*/  ISETP.GE.AND P4, PT, R0, R224.reuse, PT ;  /* 0x000000e00000720c */ /* 0x080fe20003f86270 */
[----:B------:R-:W-:Y:S01]  /*9400*/  VIADD R0, R156, 0xffffff68 ;  /* 0xffffff689c007836 */ /* 0x000fe20000000000 */
[----:B------:R-:W-:Y:S01]  /*9410*/  FSEL R228, R42, -INF , !P6 ;  /* 0xff8000002ae47808 */ /* 0x000fe20007000000 */
[----:B------:R-:W-:Y:S01]  /*9420*/  HMMA.16816.F32.BF16 R24, R172, R6, R24 ;  /* 0x00000006ac18723c */ /* 0x000fe20000041818 */
[----:B------:R-:W-:Y:S02]  /*9430*/  ISETP.GE.AND P6, PT, R8, R224, PT ;  /* 0x000000e00800720c */ /* 0x000fe40003fc6270 */
[----:B------:R-:W-:Y:S02]  /*9440*/  FSEL R39, R39, -INF , !P5 ;  /* 0xff80000027277808 */ /* 0x000fe40006800000 */
[----:B------:R-:W-:-:S02]  /*9450*/  ISETP.GT.AND P5, PT, R135, R0, PT ;  /* 0x000000008700720c */ /* 0x000fc40003fa4270 */
[----:B------:R-:W-:Y:S02]  /*9460*/  FSEL R188, R38, -INF , !P6 ;  /* 0xff80000026bc7808 */ /* 0x000fe40007000000 */
[----:B------:R-:W-:Y:S02]  /*9470*/  FSEL R176, R37, -INF , !P1 ;  /* 0xff80000025b07808 */ /* 0x000fe40004800000 */
[----:B------:R-:W-:Y:S02]  /*9480*/  FSEL R182, R39, -INF , !P4 ;  /* 0xff80000027b67808 */ /* 0x000fe40006000000 */
[C---:B------:R-:W-:Y:S02]  /*9490*/  ISETP.GE.AND P1, PT, R0.reuse, R225, PT ;  /* 0x000000e10000720c */ /* 0x040fe40003f26270 */
[----:B------:R-:W-:Y:S02]  /*94a0*/  ISETP.GE.AND P6, PT, R0, R224, PT ;  /* 0x000000e00000720c */ /* 0x000fe40003fc6270 */
[----:B------:R-:W-:Y:S01]  /*94b0*/  ISETP.GT.AND P4, PT, R159, R0, PT ;  /* 0x000000009f00720c */ /* 0x000fe20003f84270 */
[----:B------:R-:W-:Y:S01]  /*94c0*/  VIADD R0, R156, 0xffffff69 ;  /* 0xffffff699c007836 */ /* 0x000fe20000000000 */
[----:B------:R-:W-:-:S02]  /*94d0*/  FSEL R32, R32, -INF , !P5 ;  /* 0xff80000020207808 */ /* 0x000fc40006800000 */
[----:B------:R-:W-:Y:S02]  /*94e0*/  FSEL R34, R34, -INF , !P4 ;  /* 0xff80000022227808 */ /* 0x000fe40006000000 */
[----:B------:R-:W-:Y:S02]  /*94f0*/  FSEL R170, R32, -INF , !P1 ;  /* 0xff80000020aa7808 */ /* 0x000fe40004800000 */
[-C--:B------:R-:W-:Y:S02]  /*9500*/  ISETP.GT.AND P5, PT, R135, R0.reuse, PT ;  /* 0x000000008700720c */ /* 0x080fe40003fa4270 */
[----:B------:R-:W-:Y:S02]  /*9510*/  ISETP.GT.AND P1, PT, R159, R0, PT ;  /* 0x000000009f00720c */ /* 0x000fe40003f24270 */
[----:B------:R-:W-:Y:S02]  /*9520*/  ISETP.GE.AND P4, PT, R0, R225, PT ;  /* 0x000000e10000720c */ /* 0x000fe40003f86270 */
[----:B------:R-:W-:-:S02]  /*9530*/  FSEL R33, R33, -INF , !P5 ;  /* 0xff80000021217808 */ /* 0x000fc40006800000 */
[----:B------:R-:W-:Y:S02]  /*9540*/  FSEL R35, R35, -INF , !P1 ;  /* 0xff80000023237808 */ /* 0x000fe40004800000 */
[----:B------:R-:W-:Y:S02]  /*9550*/  ISETP.GT.AND P1, PT, R135, R4, PT ;  /* 0x000000048700720c */ /* 0x000fe40003f24270 */
[----:B------:R-:W-:Y:S01]  /*9560*/  ISETP.GE.AND P5, PT, R0, R224, PT ;  /* 0x000000e00000720c */ /* 0x000fe20003fa6270 */
[----:B------:R-:W-:Y:S01]  /*9570*/  VIADD R0, R156, 0xffffff71 ;  /* 0xffffff719c007836 */ /* 0x000fe20000000000 */
[----:B------:R-:W-:Y:S02]  /*9580*/  FSEL R168, R33, -INF , !P4 ;  /* 0xff80000021a87808 */ /* 0x000fe40006000000 */
[----:B------:R-:W-:Y:S02]  /*9590*/  ISETP.GE.AND P4, PT, R4, R225, PT ;  /* 0x000000e10400720c */ /* 0x000fe40003f86270 */
[----:B------:R-:W-:-:S02]  /*95a0*/  FSEL R28, R28, -INF , !P1 ;  /* 0xff8000001c1c7808 */ /* 0x000fc40004800000 */
[-C--:B------:R-:W-:Y:S02]  /*95b0*/  ISETP.GT.AND P1, PT, R135, R0.reuse, PT ;  /* 0x000000008700720c */ /* 0x080fe40003f24270 */
[----:B------:R-:W-:Y:S02]  /*95c0*/  FSEL R144, R28, -INF , !P4 ;  /* 0xff8000001c907808 */ /* 0x000fe40006000000 */
[----:B------:R-:W-:Y:S02]  /*95d0*/  ISETP.GT.AND P4, PT, R159, R0, PT ;  /* 0x000000009f00720c */ /* 0x000fe40003f84270 */
[----:B------:R-:W-:Y:S02]  /*95e0*/  FSEL R180, R34, -INF , !P6 ;  /* 0xff80000022b47808 */ /* 0x000fe40007000000 */
[----:B------:R-:W-:Y:S02]  /*95f0*/  FSEL R166, R35, -INF , !P5 ;  /* 0xff80000023a67808 */ /* 0x000fe40006800000 */
[----:B------:R-:W-:-:S02]  /*9600*/  ISETP.GE.AND P6, PT, R4, R224, PT ;  /* 0x000000e00400720c */ /* 0x000fc40003fc6270 */
[----:B------:R-:W-:Y:S01]  /*9610*/  ISETP.GT.AND P5, PT, R159, R4, PT ;  /* 0x000000049f00720c */ /* 0x000fe20003fa4270 */
[C---:B------:R-:W-:Y:S01]  /*9620*/  VIADD R4, R156.reuse, 0xffffff78 ;  /* 0xffffff789c047836 */ /* 0x040fe20000000000 */
[----:B------:R-:W-:Y:S01]  /*9630*/  FSEL R29, R29, -INF , !P1 ;  /* 0xff8000001d1d7808 */ /* 0x000fe20004800000 */
[----:B------:R-:W-:Y:S01]  /*9640*/  VIADD R156, R156, 0xffffff79 ;  /* 0xffffff799c9c7836 */ /* 0x000fe20000000000 */
[----:B------:R-:W-:Y:S02]  /*9650*/  ISETP.GE.AND P1, PT, R0, R224, PT ;  /* 0x000000e00000720c */ /* 0x000fe40003f26270 */
[----:B------:R-:W-:Y:S02]  /*9660*/  FSEL R31, R31, -INF , !P4 ;  /* 0xff8000001f1f7808 */ /* 0x000fe40006000000 */
[----:B------:R-:W-:Y:S02]  /*9670*/  FSEL R30, R30, -INF , !P5 ;  /* 0xff8000001e1e7808 */ /* 0x000fe40006800000 */
[----:B------:R-:W-:-:S02]  /*9680*/  FSEL R140, R31, -INF , !P1 ;  /* 0xff8000001f8c7808 */ /* 0x000fc40004800000 */
[----:B------:R-:W-:Y:S02]  /*9690*/  ISETP.GT.AND P1, PT, R159, R4, PT ;  /* 0x000000049f00720c */ /* 0x000fe40003f24270 */
[----:B------:R-:W-:Y:S02]  /*96a0*/  ISETP.GE.AND P5, PT, R0, R225, PT ;  /* 0x000000e10000720c */ /* 0x000fe40003fa6270 */
[----:B------:R-:W-:Y:S02]  /*96b0*/  FSEL R26, R26, -INF , !P1 ;  /* 0xff8000001a1a7808 */ /* 0x000fe40004800000 */
[C---:B------:R-:W-:Y:S02]  /*96c0*/  ISETP.GT.AND P1, PT, R135.reuse, R156, PT ;  /* 0x0000009c8700720c */ /* 0x040fe40003f24270 */
[----:B------:R-:W-:Y:S02]  /*96d0*/  ISETP.GT.AND P4, PT, R135, R4, PT ;  /* 0x000000048700720c */ /* 0x000fe40003f84270 */
[----:B------:R-:W-:-:S02]  /*96e0*/  FSEL R25, R25, -INF , !P1 ;  /* 0xff80000019197808 */ /* 0x000fc40004800000 */
[----:B------:R-:W-:Y:S02]  /*96f0*/  ISETP.GT.U32.AND P1, PT, R146, R207, PT ;  /* 0x000000cf9200720c */ /* 0x000fe40003f24070 */
[----:B------:R-:W-:Y:S02]  /*9700*/  FSEL R164, R30, -INF , !P6 ;  /* 0xff8000001ea47808 */ /* 0x000fe40007000000 */
[----:B------:R-:W-:Y:S02]  /*9710*/  FSEL R143, R29, -INF , !P5 ;  /* 0xff8000001d8f7808 */ /* 0x000fe40006800000 */
[C---:B------:R-:W-:Y:S02]  /*9720*/  ISETP.GE.AND P6, PT, R4.reuse, R225, PT ;  /* 0x000000e10400720c */ /* 0x040fe40003fc6270 */
[----:B------:R-:W-:Y:S02]  /*9730*/  ISETP.GE.AND P5, PT, R4, R224, PT ;  /* 0x000000e00400720c */ /* 0x000fe40003fa6270 */
[----:B------:R-:W-:-:S02]  /*9740*/  FSEL R24, R24, -INF , !P4 ;  /* 0xff80000018187808 */ /* 0x000fc40006000000 */
[----:B------:R-:W-:Y:S02]  /*9750*/  ISETP.GT.AND P4, PT, R159, R156, PT ;  /* 0x0000009c9f00720c */ /* 0x000fe40003f84270 */
[----:B------:R-:W-:Y:S02]  /*9760*/  FSEL R142, R24, -INF , !P6 ;  /* 0xff800000188e7808 */ /* 0x000fe40007000000 */
[----:B------:R-:W-:Y:S02]  /*9770*/  FSEL R139, R26, -INF , !P5 ;  /* 0xff8000001a8b7808 */ /* 0x000fe40006800000 */
[C---:B------:R-:W-:Y:S02]  /*9780*/  ISETP.GE.AND P6, PT, R156.reuse, R225, PT ;  /* 0x000000e19c00720c */ /* 0x040fe40003fc6270 */
[----:B------:R-:W-:Y:S02]  /*9790*/  ISETP.GE.AND P5, PT, R156, R224, PT ;  /* 0x000000e09c00720c */ /* 0x000fe40003fa6270 */
[----:B------:R-:W-:-:S02]  /*97a0*/  FSEL R0, R27, -INF , !P4 ;  /* 0xff8000001b007808 */ /* 0x000fc40006000000 */
[----:B------:R-:W-:Y:S02]  /*97b0*/  FSEL R141, R25, -INF , !P6 ;  /* 0xff800000198d7808 */ /* 0x000fe40007000000 */
[----:B------:R-:W-:Y:S01]  /*97c0*/  FSEL R0, R0, -INF , !P5 ;  /* 0xff80000000007808 */ /* 0x000fe20006800000 */
[----:B------:R-:W-:Y:S05]  /*97d0*/  @!P1 BRA `(.L_x_5825) ;  /* 0x0000000400b49947 */ /* 0x000fea0003800000 */
[----:B------:R-:W-:Y:S04]  /*97e0*/  BSSY.RECONVERGENT B0, `(.L_x_5826) ;  /* 0x0000048000007945 */ /* 0x000fe80003800200 */
[----:B------:R-:W-:Y:S05]  /*97f0*/  @!P0 BRA `(.L_x_5827) ;  /* 0x0000000000f88947 */ /* 0x000fea0003800000 */
        /* <DEDUP_REMOVED lines=33> */
[----:B------:R-:W-:-:S09]  /*9a10*/  ISETP.GE.AND P4, PT, R11, RZ, PT ;  /* 0x000000ff0b00720c */ /* 0x000fd20003f86270 */
[----:B------:R-:W-:Y:S02]  /*9a20*/  @P5 IADD3 R8, PT, PT, R8, 0x1, RZ ;  /* 0x0000000108085810 */ /* 0x000fe40007ffe0ff */
[----:B------:R-:W-:Y:S01]  /*9a30*/  @P6 VIADD R10, R10, 0x1 ;  /* 0x000000010a0a6836 */ /* 0x000fe20000000000 */
[----:B------:R-:W-:Y:S02]  /*9a40*/  ISETP.NE.AND P5, PT, R12, RZ, PT ;  /* 0x000000ff0c00720c */ /* 0x000fe40003fa5270 */
        /* <DEDUP_REMOVED lines=25> */
.L_x_5827:
        /* <DEDUP_REMOVED lines=8> */
.L_x_5828:
[----:B------:R-:W-:Y:S05]  /*9c60*/  BSYNC.RECONVERGENT B0 ;  /* 0x0000000000007941 */ /* 0x000fea0003800200 */
.L_x_5826:
        /* <DEDUP_REMOVED lines=36> */
.L_x_5825:
[----:B------:R-:W-:Y:S05]  /*9eb0*/  BSYNC.RECONVERGENT B1 ;  /* 0x0000000000017941 */ /* 0x000fea0003800200 */
.L_x_5824:
        /* <DEDUP_REMOVED lines=32> */
[----:B------:R-:W-:-:S03]  /*a0c0*/  FMNMX3.FTZ R7, R7, R139, R0, !PT ;  /* 0x0000008b07077276 */ /* 0x000fc60007810000 */
[----:B------:R-:W1:Y:S04]  /*a0d0*/  SHFL.BFLY PT, R4, R5, 0x2, 0x1f ;  /* 0x0c401f0005047f89 */ /* 0x000e6800000e0000 */
[----:B------:R-:W3:Y:S01]  /*a0e0*/  SHFL.BFLY PT, R6, R7, 0x2, 0x1f ;  /* 0x0c401f0007067f89 */ /* 0x000ee200000e0000 */
[----:B-1----:R-:W-:Y:S02]  /*a0f0*/  FMNMX.FTZ R4, R5, R4, !PT ;  /* 0x0000000405047209 */ /* 0x002fe40007810000 */
[----:B---3--:R-:W-:-:S03]  /*a100*/  FMNMX.FTZ R6, R7, R6, !PT ;  /* 0x0000000607067209 */ /* 0x008fc60007810000 */
[----:B------:R-:W1:Y:S04]  /*a110*/  SHFL.BFLY PT, R147, R4, 0x1, 0x1f ;  /* 0x0c201f0004937f89 */ /* 0x000e6800000e0000 */
[----:B------:R-:W3:Y:S01]  /*a120*/  SHFL.BFLY PT, R145, R6, 0x1, 0x1f ;  /* 0x0c201f0006917f89 */ /* 0x000ee200000e0000 */
[----:B-1----:R-:W-:-:S04]  /*a130*/  FMNMX.FTZ R147, R4, R147, !PT ;  /* 0x0000009304937209 */ /* 0x002fc80007810000 */
[C---:B------:R-:W-:Y:S02]  /*a140*/  FSETP.NEU.FTZ.AND P4, PT, R147.reuse, -INF , PT ;  /* 0xff8000009300780b */ /* 0x040fe40003f9d000 */
[----:B---3--:R-:W-:Y:S02]  /*a150*/  FMNMX.FTZ R145, R6, R145, !PT ;  /* 0x0000009106917209 */ /* 0x008fe40007810000 */
[----:B------:R-:W-:Y:S02]  /*a160*/  FSEL R7, R147, RZ, P4 ;  /* 0x000000ff93077208 */ /* 0x000fe40002000000 */
[----:B------:R-:W-:-:S03]  /*a170*/  FSETP.NEU.FTZ.AND P0, PT, R145, -INF , PT ;  /* 0xff8000009100780b */ /* 0x000fc60003f1d000 */
[----:B------:R-:W-:Y:S01]  /*a180*/  FADD.FTZ R7, R134, -R7 ;  /* 0x8000000786077221 */ /* 0x000fe20000010000 */
[----:B------:R-:W-:-:S05]  /*a190*/  FSEL R4, R145, RZ, P0 ;  /* 0x000000ff91047208 */ /* 0x000fca0000000000 */
[----:B------:R-:W-:Y:S01]  /*a1a0*/  FADD.FTZ R5, R133, -R4 ;  /* 0x8000000485057221 */ /* 0x000fe20000010000 */
[C---:B--2---:R-:W-:Y:S01]  /*a1b0*/  FMUL.FTZ R155, R156.reuse, R147 ;  /* 0x000000939c9b7220 */ /* 0x044fe20000410000 */
[C---:B------:R-:W-:Y:S02]  /*a1c0*/  FMUL.FTZ R151, R156.reuse, R145 ;  /* 0x000000919c977220 */ /* 0x040fe40000410000 */
[----:B------:R-:W-:Y:S02]  /*a1d0*/  FMUL.FTZ R8, R156, R5 ;  /* 0x000000059c087220 */ /* 0x000fe40000410000 */
[----:B------:R-:W-:Y:S02]  /*a1e0*/  FSEL R155, R155, RZ, P4 ;  /* 0x000000ff9b9b7208 */ /* 0x000fe40002000000 */
[----:B------:R-:W1:Y:S01]  /*a1f0*/  MUFU.EX2 R134, R8 ;  /* 0x0000000800867308 */ /* 0x000e620000000800 */
[----:B------:R-:W-:Y:S02]  /*a200*/  FSEL R151, R151, RZ, P0 ;  /* 0x000000ff97977208 */ /* 0x000fe40000000000 */
[----:B------:R-:W-:Y:S01]  /*a210*/  FFMA.FTZ R154, R158, R156, -R155 ;  /* 0x0000009c9e9a7223 */ /* 0x000fe2000001089b */
[----:B------:R-:W-:-:S02]  /*a220*/  LEA R158, R184, R201, 0x1 ;  /* 0x000000c9b89e7211 */ /* 0x000fc400078e08ff */
[-CC-:B------:R-:W-:Y:S01]  /*a230*/  FFMA.FTZ R152, R163, R156.reuse, -R151.reuse ;  /* 0x0000009ca3987223 */ /* 0x180fe20000010897 */
[-C--:B------:R-:W-:Y:S01]  /*a240*/  FFMA.FTZ R150, R162, R156.reuse, -R151 ;  /* 0x0000009ca2967223 */ /* 0x080fe20000010897 */
[----:B------:R-:W-:Y:S01]  /*a250*/  SEL R162, R197, 0xffffffe0, !P3 ;  /* 0xffffffe0c5a27807 */ /* 0x000fe20005800000 */
[-CC-:B------:R-:W-:Y:S01]  /*a260*/  FFMA.FTZ R153, R160, R156.reuse, -R155.reuse ;  /* 0x0000009ca0997223 */ /* 0x180fe2000001089b */
[C---:B------:R-:W-:Y:S01]  /*a270*/  IADD3 R16, PT, PT, R158.reuse, 0xc000, RZ ;  /* 0x0000c0009e107810 */ /* 0x040fe20007ffe0ff */
[----:B------:R-:W-:Y:S01]  /*a280*/  LDSM.16.MT88.4 R44, [R158+0x10000] ;  /* 0x010000009e2c783b */ /* 0x000fe20000004200 */
[----:B------:R-:W-:Y:S01]  /*a290*/  IADD3 R163, PT, PT, R158, 0xc040, RZ ;  /* 0x0000c0409ea37810 */ /* 0x000fe20007ffe0ff */
[-C--:B------:R-:W-:Y:S01]  /*a2a0*/  FFMA.FTZ R159, R161, R156.reuse, -R155 ;  /* 0x0000009ca19f7223 */ /* 0x080fe2000001089b */
[----:B------:R-:W-:Y:S01]  /*a2b0*/  @P2 IADD3 R163, PT, PT, R16, -0x40, RZ ;  /* 0xffffffc010a32810 */ /* 0x000fe20007ffe0ff */
[--C-:B------:R-:W-:Y:S01]  /*a2c0*/  FFMA.FTZ R149, R245, R156, -R151.reuse ;  /* 0x0000009cf5957223 */ /* 0x100fe20000010897 */
[----:B------:R-:W-:Y:S01]  /*a2d0*/  IADD3 R133, PT, PT, R162, R158, RZ ;  /* 0x0000009ea2857210 */ /* 0x000fe20007ffe0ff */
[-C--:B------:R-:W-:Y:S01]  /*a2e0*/  FFMA.FTZ R148, R148, R156.reuse, -R151 ;  /* 0x0000009c94947223 */ /* 0x080fe20000010897 */
[----:B------:R-:W-:Y:S01]  /*a2f0*/  IADD3 R162, PT, PT, R162, R163, RZ ;  /* 0x000000a3a2a27210 */ /* 0x000fe20007ffe0ff */
[--C-:B------:R-:W-:Y:S01]  /*a300*/  FFMA.FTZ R160, R243, R156, -R155.reuse ;  /* 0x0000009cf3a07223 */ /* 0x100fe2000001089b */
[----:B------:R-:W-:Y:S01]  /*a310*/  FMUL.FTZ R161, R156, R7 ;  /* 0x000000079ca17220 */ /* 0x000fe20000410000 */
[----:B------:R-:W-:Y:S01]  /*a320*/  LDSM.16.MT88.4 R52, [R133+0x10000] ;  /* 0x010000008534783b */ /* 0x000fe20000004200 */
[----:B------:R-:W-:Y:S01]  /*a330*/  MUFU.EX2 R152, R152 ;  /* 0x0000009800987308 */ /* 0x000fe20000000800 */
[-C--:B-1----:R-:W-:Y:S01]  /*a340*/  FMUL.FTZ R34, R106, R134.reuse ;  /* 0x000000866a227220 */ /* 0x082fe20000410000 */
[-C--:B------:R-:W-:Y:S01]  /*a350*/  FMUL.FTZ R35, R107, R134.reuse ;  /* 0x000000866b237220 */ /* 0x080fe20000410000 */
[----:B------:R-:W1:Y:S01]  /*a360*/  LDSM.16.MT88.4 R36, [R162] ;  /* 0x00000000a224783b */ /* 0x000e620000004200 */
[-C--:B------:R-:W-:Y:S01]  /*a370*/  FMUL.FTZ R102, R102, R134.reuse ;  /* 0x0000008666667220 */ /* 0x080fe20000410000 */
[-C--:B------:R-:W-:Y:S01]  /*a380*/  FMUL.FTZ R103, R103, R134.reuse ;  /* 0x0000008667677220 */ /* 0x080fe20000410000 */
[-C--:B------:R-:W-:Y:S01]  /*a390*/  FMUL.FTZ R42, R98, R134.reuse ;  /* 0x00000086622a7220 */ /* 0x080fe20000410000 */
[----:B------:R-:W2:Y:S01]  /*a3a0*/  LDSM.16.MT88.4 R20, [R133+0xc000] ;  /* 0x00c000008514783b */ /* 0x000ea20000004200 */
[----:B------:R-:W3:Y:S01]  /*a3b0*/  MUFU.EX2 R150, R150 ;  /* 0x0000009600967308 */ /* 0x000ee20000000800 */
[-C--:B------:R-:W-:Y:S01]  /*a3c0*/  FMUL.FTZ R43, R99, R134.reuse ;  /* 0x00000086632b7220 */ /* 0x080fe20000410000 */
[-C--:B------:R-:W-:Y:S01]  /*a3d0*/  FMUL.FTZ R94, R94, R134.reuse ;  /* 0x000000865e5e7220 */ /* 0x080fe20000410000 */
[-C--:B------:R-:W-:Y:S01]  /*a3e0*/  FMUL.FTZ R95, R95, R134.reuse ;  /* 0x000000865f5f7220 */ /* 0x080fe20000410000 */
[----:B------:R-:W4:Y:S01]  /*a3f0*/  LDSM.16.MT88.4 R12, [R158+0xc000] ;  /* 0x00c000009e0c783b */ /* 0x000f220000004200 */
[-C--:B------:R-:W-:Y:S01]  /*a400*/  FMUL.FTZ R50, R90, R134.reuse ;  /* 0x000000865a327220 */ /* 0x080fe20000410000 */
[-C--:B------:R-:W-:Y:S01]  /*a410*/  FMUL.FTZ R51, R91, R134.reuse ;  /* 0x000000865b337220 */ /* 0x080fe20000410000 */
[-C--:B------:R-:W-:Y:S01]  /*a420*/  FMUL.FTZ R86, R86, R134.reuse ;  /* 0x0000008656567220 */ /* 0x080fe20000410000 */
[----:B------:R-:W-:Y:S01]  /*a430*/  MUFU.EX2 R149, R149 ;  /* 0x0000009500957308 */ /* 0x000fe20000000800 */
[----:B------:R-:W5:Y:S01]  /*a440*/  LDSM.16.MT88.4 R28, [R163] ;  /* 0x00000000a31c783b */ /* 0x000f620000004200 */
[----:B------:R-:W-:Y:S01]  /*a450*/  FMUL.FTZ R87, R87, R134 ;  /* 0x0000008657577220 */ /* 0x000fe20000410000 */
[-C--:B------:R-:W-:Y:S01]  /*a460*/  FFMA.FTZ R106, R237, R156.reuse, -R155 ;  /* 0x0000009ced6a7223 */ /* 0x080fe2000001089b */
[----:B------:R-:W-:Y:S01]  /*a470*/  FFMA.FTZ R107, R219, R156, -R151 ;  /* 0x0000009cdb6b7223 */ /* 0x000fe20000010897 */
[-C--:B------:R-:W-:Y:S01]  /*a480*/  FMUL.FTZ R18, R122, R134.reuse ;  /* 0x000000867a127220 */ /* 0x080fe20000410000 */
[-C--:B------:R-:W-:Y:S01]  /*a490*/  FMUL.FTZ R19, R123, R134.reuse ;  /* 0x000000867b137220 */ /* 0x080fe20000410000 */
[----:B------:R-:W-:Y:S01]  /*a4a0*/  FMUL.FTZ R118, R118, R134 ;  /* 0x0000008676767220 */ /* 0x000fe20000410000 */
[----:B------:R-:W1:Y:S01]  /*a4b0*/  MUFU.EX2 R148, R148 ;  /* 0x0000009400947308 */ /* 0x000e620000000800 */
[----:B---3--:R-:W-:Y:S01]  /*a4c0*/  F2FP.BF16.F32.PACK_AB R5, R150, R152 ;  /* 0x000000989605723e */ /* 0x008fe200000010ff */
        /* <DEDUP_REMOVED lines=11> */
[-C--:B------:R-:W-:Y:S01]  /*a580*/  FMUL.FTZ R111, R111, R134.reuse ;  /* 0x000000866f6f7220 */ /* 0x080fe20000410000 */
[-C--:B------:R-:W-:Y:S01]  /*a590*/  FMUL.FTZ R78, R78, R134.reuse ;  /* 0x000000864e4e7220 */ /* 0x080fe20000410000 */
[-C--:B------:R-:W-:Y:S01]  /*a5a0*/  FMUL.FTZ R79, R79, R134.reuse ;  /* 0x000000864f4f7220 */ /* 0x080fe20000410000 */
[----:B------:R-:W3:Y:S01]  /*a5b0*/  MUFU.EX2 R153, R153 ;  /* 0x0000009900997308 */ /* 0x000ee20000000800 */
[----:B-1----:R-:W-:Y:S01]  /*a5c0*/  F2FP.BF16.F32.PACK_AB R7, R148, R149 ;  /* 0x000000959407723e */ /* 0x002fe200000010ff */
[-C--:B------:R-:W-:Y:S01]  /*a5d0*/  FMUL.FTZ R66, R74, R134.reuse ;  /* 0x000000864a427220 */ /* 0x080fe20000410000 */
[-C--:B------:R-:W-:Y:S01]  /*a5e0*/  FMUL.FTZ R67, R75, R134.reuse ;  /* 0x000000864b437220 */ /* 0x080fe20000410000 */
[-C--:B------:R-:W-:Y:S01]  /*a5f0*/  FMUL.FTZ R70, R70, R134.reuse ;  /* 0x0000008646467220 */ /* 0x080fe20000410000 */
[----:B------:R-:W-:Y:S01]  /*a600*/  FMUL.FTZ R71, R71, R134 ;  /* 0x0000008647477220 */ /* 0x000fe20000410000 */
[-C--:B------:R-:W-:Y:S01]  /*a610*/  FFMA.FTZ R114, R191, R156.reuse, -R155 ;  /* 0x0000009cbf727223 */ /* 0x080fe2000001089b */
[-CC-:B------:R-:W-:Y:S01]  /*a620*/  FFMA.FTZ R115, R181, R156.reuse, -R151.reuse ;  /* 0x0000009cb5737223 */ /* 0x180fe20000010897 */
[----:B------:R-:W-:Y:S01]  /*a630*/  MUFU.EX2 R159, R159 ;  /* 0x0000009f009f7308 */ /* 0x000fe20000000800 */
[-C--:B------:R-:W-:Y:S01]  /*a640*/  FFMA.FTZ R172, R169, R156.reuse, -R151 ;  /* 0x0000009ca9ac7223 */ /* 0x080fe20000010897 */
[-C--:B------:R-:W-:Y:S01]  /*a650*/  FFMA.FTZ R174, R171, R156.reuse, -R155 ;  /* 0x0000009cabae7223 */ /* 0x080fe2000001089b */
[-CC-:B------:R-:W-:Y:S01]  /*a660*/  FFMA.FTZ R165, R165, R156.reuse, -R151.reuse ;  /* 0x0000009ca5a57223 */ /* 0x180fe20000010897 */
[-C--:B------:R-:W-:Y:S01]  /*a670*/  FFMA.FTZ R167, R179, R156.reuse, -R151 ;  /* 0x0000009cb3a77223 */ /* 0x080fe20000010897 */
[-CC-:B------:R-:W-:Y:S01]  /*a680*/  FFMA.FTZ R169, R250, R156.reuse, -R155.reuse ;  /* 0x0000009cfaa97223 */ /* 0x180fe2000001089b */
[-CC-:B------:R-:W-:Y:S01]  /*a690*/  FFMA.FTZ R171, R252, R156.reuse, -R155.reuse ;  /* 0x0000009cfcab7223 */ /* 0x180fe2000001089b */
[----:B------:R-:W-:Y:S01]  /*a6a0*/  FFMA.FTZ R184, R177, R156, -R155 ;  /* 0x0000009cb1b87223 */ /* 0x000fe2000001089b */
[----:B------:R-:W1:Y:S01]  /*a6b0*/  MUFU.EX2 R160, R160 ;  /* 0x000000a000a07308 */ /* 0x000e620000000800 */
[----:B---3--:R-:W-:Y:S01]  /*a6c0*/  F2FP.BF16.F32.PACK_AB R4, R153, R154 ;  /* 0x0000009a9904723e */ /* 0x008fe200000010ff */
[-C--:B------:R-:W-:Y:S01]  /*a6d0*/  FFMA.FTZ R186, R248, R156.reuse, -R151 ;  /* 0x0000009cf8ba7223 */ /* 0x080fe20000010897 */
[-CC-:B------:R-:W-:Y:S01]  /*a6e0*/  FFMA.FTZ R177, R232, R156.reuse, -R155.reuse ;  /* 0x0000009ce8b17223 */ /* 0x180fe2000001089b */
[-C--:B------:R-:W-:Y:S01]  /*a6f0*/  FFMA.FTZ R179, R236, R156.reuse, -R155 ;  /* 0x0000009cecb37223 */ /* 0x080fe2000001089b */
[-CC-:B------:R-:W-:Y:S01]  /*a700*/  FFMA.FTZ R173, R244, R156.reuse, -R151.reuse ;  /* 0x0000009cf4ad7223 */ /* 0x180fe20000010897 */
[-CC-:B------:R-:W-:Y:S01]  /*a710*/  FFMA.FTZ R242, R242, R156.reuse, -R151.reuse ;  /* 0x0000009cf2f27223 */ /* 0x180fe20000010897 */
[-C--:B------:R-:W-:Y:S01]  /*a720*/  FFMA.FTZ R175, R246, R156.reuse, -R151 ;  /* 0x0000009cf6af7223 */ /* 0x080fe20000010897 */
[----:B------:R-:W3:Y:S01]  /*a730*/  MUFU.EX2 R161, R161 ;  /* 0x000000a100a17308 */ /* 0x000ee20000000800 */
        /* <DEDUP_REMOVED lines=8> */
[----:B-1----:R-:W-:Y:S01]  /*a7c0*/  F2FP.BF16.F32.PACK_AB R6, R160, R159 ;  /* 0x0000009fa006723e */ /* 0x002fe200000010ff */
[-C--:B------:R-:W-:Y:S01]  /*a7d0*/  FFMA.FTZ R192, R192, R156.reuse, -R155 ;  /* 0x0000009cc0c07223 */ /* 0x080fe2000001089b */
[-CC-:B------:R-:W-:Y:S01]  /*a7e0*/  FFMA.FTZ R190, R190, R156.reuse, -R151.reuse ;  /* 0x0000009cbebe7223 */ /* 0x180fe20000010897 */
[-CC-:B------:R-:W-:Y:S01]  /*a7f0*/  FFMA.FTZ R188, R188, R156.reuse, -R151.reuse ;  /* 0x0000009cbcbc7223 */ /* 0x180fe20000010897 */
[-C--:B------:R-:W-:Y:S01]  /*a800*/  FFMA.FTZ R180, R180, R156.reuse, -R151 ;  /* 0x0000009cb4b47223 */ /* 0x080fe20000010897 */
[-CC-:B------:R-:W-:Y:S01]  /*a810*/  FFMA.FTZ R178, R178, R156.reuse, -R155.reuse ;  /* 0x0000009cb2b27223 */ /* 0x180fe2000001089b */
[-CC-:B------:R-:W-:Y:S01]  /*a820*/  FFMA.FTZ R191, R176, R156.reuse, -R155.reuse ;  /* 0x0000009cb0bf7223 */ /* 0x180fe2000001089b */
[----:B------:R-:W-:Y:S01]  /*a830*/  MUFU.EX2 R107, R107 ;  /* 0x0000006b006b7308 */ /* 0x000fe20000000800 */
[-C--:B---3--:R-:W-:Y:S01]  /*a840*/  FMUL.FTZ R32, R104, R161.reuse ;  /* 0x000000a168207220 */ /* 0x088fe20000410000 */
        /* <DEDUP_REMOVED lines=12> */
[-CC-:B------:R-:W-:Y:S01]  /*a910*/  FFMA.FTZ R105, R235, R156.reuse, -R155.reuse ;  /* 0x0000009ceb697223 */ /* 0x180fe2000001089b */
[-C--:B------:R-:W-:Y:S01]  /*a920*/  FFMA.FTZ R104, R227, R156.reuse, -R155 ;  /* 0x0000009ce3687223 */ /* 0x080fe2000001089b */
[-C--:B------:R-:W-:Y:S01]  /*a930*/  FMUL.FTZ R16, R120, R161.reuse ;  /* 0x000000a178107220 */ /* 0x080fe20000410000 */
[C---:B------:R-:W-:Y:S01]  /*a940*/  HMMA.16816.F32.BF16 R36, R4.reuse, R38, R100 ;  /* 0x000000260424723c */ /* 0x040fe20000041864 */
[-CC-:B------:R-:W-:Y:S01]  /*a950*/  FFMA.FTZ R101, R60, R156.reuse, -R151.reuse ;  /* 0x0000009c3c657223 */ /* 0x180fe20000010897 */
[-CC-:B------:R-:W-:Y:S01]  /*a960*/  FFMA.FTZ R100, R239, R156.reuse, -R151.reuse ;  /* 0x0000009cef647223 */ /* 0x180fe20000010897 */
[----:B------:R-:W1:Y:S01]  /*a970*/  LDSM.16.MT88.4 R60, [R163+0x4000] ;  /* 0x00400000a33c783b */ /* 0x000e620000004200 */
[-C--:B------:R-:W-:Y:S01]  /*a980*/  FFMA.FTZ R102, R241, R156.reuse, -R151 ;  /* 0x0000009cf1667223 */ /* 0x080fe20000010897 */
[-CC-:B------:R-:W-:Y:S01]  /*a990*/  FFMA.FTZ R103, R223, R156.reuse, -R155.reuse ;  /* 0x0000009cdf677223 */ /* 0x180fe2000001089b */
        /* <DEDUP_REMOVED lines=11> */
[----:B------:R-:W3:Y:S01]  /*aa50*/  LDSM.16.MT88.4 R92, [R162+0x4000] ;  /* 0x00400000a25c783b */ /* 0x000ee20000004200 */
[----:B------:R-:W-:Y:S01]  /*aa60*/  MUFU.EX2 R100, R100 ;  /* 0x0000006400647308 */ /* 0x000fe20000000800 */
        /* <DEDUP_REMOVED lines=16> */
[-CC-:B------:R-:W-:Y:S01]  /*ab70*/  FFMA.FTZ R112, R189, R156.reuse, -R155.reuse ;  /* 0x0000009cbd707223 */ /* 0x180fe2000001089b */
[-CC-:B------:R-:W-:Y:S01]  /*ab80*/  FFMA.FTZ R113, R185, R156.reuse, -R155.reuse ;  /* 0x0000009cb9717223 */ /* 0x180fe2000001089b */
[----:B------:R-:W3:Y:S01]  /*ab90*/  LDSM.16.MT88.4 R88, [R158+0xc800] ;  /* 0x00c800009e58783b */ /* 0x000ee20000004200 */
[-C--:B------:R-:W-:Y:S01]  /*aba0*/  FFMA.FTZ R185, R218, R156.reuse, -R155 ;  /* 0x0000009cdab97223 */ /* 0x080fe2000001089b */
[-C--:B------:R-:W-:Y:S01]  /*abb0*/  FFMA.FTZ R189, R182, R156.reuse, -R151 ;  /* 0x0000009cb6bd7223 */ /* 0x080fe20000010897 */
[C---:B--2---:R-:W-:Y:S01]  /*abc0*/  HMMA.16816.F32.BF16 R16, R4.reuse, R20, R16 ;  /* 0x000000140410723c */ /* 0x044fe20000041810 */
[----:B------:R-:W2:Y:S01]  /*abd0*/  LDSM.16.MT88.4 R80, [R163+0x800] ;  /* 0x00080000a350783b */ /* 0x000ea20000004200 */
[----:B------:R-:W3:Y:S01]  /*abe0*/  MUFU.EX2 R104, R104 ;  /* 0x0000006800687308 */ /* 0x000ee20000000800 */
[----:B------:R-:W-:Y:S01]  /*abf0*/  FFMA.FTZ R170, R170, R156, -R155 ;  /* 0x0000009caaaa7223 */ /* 0x000fe2000001089b */
[----:B------:R-:W-:Y:S01]  /*ac00*/  FFMA.FTZ R229, R229, R134, R152 ;  /* 0x00000086e5e57223 */ /* 0x000fe20000010098 */
[----:B------:R-:W-:Y:S01]  /*ac10*/  LDSM.16.MT88.4 R72, [R162+0x4800] ;  /* 0x00480000a248783b */ /* 0x000fe20000004200 */
[----:B------:R-:W-:Y:S01]  /*ac20*/  FFMA.FTZ R154, R233, R161, R154 ;  /* 0x000000a1e99a7223 */ /* 0x000fe2000001009a */
[-C--:B------:R-:W-:Y:S01]  /*ac30*/  FFMA.FTZ R164, R164, R156.reuse, -R151 ;  /* 0x0000009ca4a47223 */ /* 0x080fe20000010897 */
[C---:B------:R-:W-:Y:S01]  /*ac40*/  HMMA.16816.F32.BF16 R20, R4.reuse, R22, R116 ;  /* 0x000000160414723c */ /* 0x040fe20000041874 */
[----:B------:R-:W-:Y:S01]  /*ac50*/  FADD.FTZ R150, R150, R229 ;  /* 0x000000e596967221 */ /* 0x000fe20000010000 */
[----:B------:R-:W3:Y:S01]  /*ac60*/  MUFU.EX2 R103, R103 ;  /* 0x0000006700677308 */ /* 0x000ee20000000800 */
[----:B------:R-:W-:Y:S01]  /*ac70*/  FADD.FTZ R154, R153, R154 ;  /* 0x0000009a999a7221 */ /* 0x000fe20000010000 */
[-C--:B------:R-:W-:Y:S01]  /*ac80*/  FFMA.FTZ R139, R139, R156.reuse, -R151 ;  /* 0x0000009c8b8b7223 */ /* 0x080fe20000010897 */
[----:B------:R-:W-:Y:S01]  /*ac90*/  FADD.FTZ R149, R149, R150 ;  /* 0x0000009695957221 */ /* 0x000fe20000010000 */
[-C--:B------:R-:W-:Y:S01]  /*aca0*/  FFMA.FTZ R143, R143, R156.reuse, -R155 ;  /* 0x0000009c8f8f7223 */ /* 0x080fe2000001089b */
[----:B------:R-:W-:Y:S01]  /*acb0*/  FADD.FTZ R159, R159, R154 ;  /* 0x0000009a9f9f7221 */ /* 0x000fe20000010000 */
[C---:B----4-:R-:W-:Y:S01]  /*acc0*/  HMMA.16816.F32.BF16 R8, R4.reuse, R12, R8 ;  /* 0x0000000c0408723c */ /* 0x050fe20000041808 */
[----:B------:R-:W-:Y:S01]  /*acd0*/  FADD.FTZ R148, R148, R149 ;  /* 0x0000009594947221 */ /* 0x000fe20000010000 */
[----:B------:R-:W-:Y:S01]  /*ace0*/  MUFU.EX2 R112, R112 ;  /* 0x0000007000707308 */ /* 0x000fe20000000800 */
[----:B------:R-:W-:Y:S01]  /*acf0*/  FADD.FTZ R160, R160, R159 ;  /* 0x0000009fa0a07221 */ /* 0x000fe20000010000 */
[-CC-:B------:R-:W-:Y:S01]  /*ad00*/  FFMA.FTZ R142, R142, R156.reuse, -R155.reuse ;  /* 0x0000009c8e8e7223 */ /* 0x180fe2000001089b */
[-C--:B------:R-:W-:Y:S01]  /*ad10*/  FFMA.FTZ R141, R141, R156.reuse, -R155 ;  /* 0x0000009c8d8d7223 */ /* 0x080fe2000001089b */
[----:B------:R-:W-:Y:S01]  /*ad20*/  FFMA.FTZ R0, R0, R156, -R151 ;  /* 0x0000009c00007223 */ /* 0x000fe20000010897 */
[----:B------:R-:W-:Y:S01]  /*ad30*/  LDSM.16.MT88.4 R116, [R133+0xf800] ;  /* 0x00f800008574783b */ /* 0x000fe20000004200 */
[----:B-----5:R-:W-:Y:S01]  /*ad40*/  HMMA.16816.F32.BF16 R24, R4, R28, R24 ;  /* 0x0000001c0418723c */ /* 0x020fe20000041818 */
[-C--:B------:R-:W-:Y:S01]  /*ad50*/  MOV R134, R147.reuse ;  /* 0x0000009300867202 */ /* 0x080fe20000000f00 */
[----:B------:R-:W-:Y:S01]  /*ad60*/  MUFU.EX2 R113, R113 ;  /* 0x0000007100717308 */ /* 0x000fe20000000800 */
[----:B------:R-:W-:-:S02]  /*ad70*/  @P1 MOV R134, R147 ;  /* 0x0000009300861202 */ /* 0x000fc40000000f00 */
[----:B------:R-:W-:-:S03]  /*ad80*/  @P1 IADD3 R226, PT, PT, R132, -0x3, RZ ;  /* 0xfffffffd84e21810 */ /* 0x000fc60007ffe0ff */
[C---:B-1----:R-:W-:Y:S02]  /*ad90*/  HMMA.16816.F32.BF16 R56, R4.reuse, R60, R56 ;  /* 0x0000003c0438723c */ /* 0x042fe40000041838 */
[----:B------:R-:W-:Y:S06]  /*ada0*/  MUFU.EX2 R114, R114 ;  /* 0x0000007200727308 */ /* 0x000fec0000000800 */
[C---:B------:R-:W-:Y:S01]  /*adb0*/  HMMA.16816.F32.BF16 R12, R4.reuse, R14, R124 ;  /* 0x0000000e040c723c */ /* 0x040fe2000004187c */
[----:B------:R-:W-:Y:S01]  /*adc0*/  LDSM.16.MT88.4 R124, [R158+0xf800] ;  /* 0x00f800009e7c783b */ /* 0x000fe20000004200 */
[----:B------:R-:W-:Y:S06]  /*add0*/  MUFU.EX2 R115, R115 ;  /* 0x0000007300737308 */ /* 0x000fec0000000800 */
[C---:B------:R-:W-:Y:S01]  /*ade0*/  HMMA.16816.F32.BF16 R28, R4.reuse, R30, R108 ;  /* 0x0000001e041c723c */ /* 0x040fe2000004186c */
[-CC-:B------:R-:W-:Y:S01]  /*adf0*/  FFMA.FTZ R109, R195, R156.reuse, -R151.reuse ;  /* 0x0000009cc36d7223 */ /* 0x180fe20000010897 */
[-CC-:B------:R-:W-:Y:S01]  /*ae00*/  FFMA.FTZ R108, R193, R156.reuse, -R151.reuse ;  /* 0x0000009cc16c7223 */ /* 0x180fe20000010897 */
[-C--:B------:R-:W-:Y:S01]  /*ae10*/  FFMA.FTZ R110, R203, R156.reuse, -R151 ;  /* 0x0000009ccb6e7223 */ /* 0x080fe20000010897 */
[-C--:B------:R-:W-:Y:S01]  /*ae20*/  FFMA.FTZ R111, R183, R156.reuse, -R155 ;  /* 0x0000009cb76f7223 */ /* 0x080fe2000001089b */
[----:B------:R-:W-:Y:S01]  /*ae30*/  MUFU.EX2 R165, R165 ;  /* 0x000000a500a57308 */ /* 0x000fe20000000800 */
[-C--:B------:R-:W-:Y:S01]  /*ae40*/  FFMA.FTZ R183, R228, R156.reuse, -R151 ;  /* 0x0000009ce4b77223 */ /* 0x080fe20000010897 */
[-C--:B------:R-:W-:Y:S01]  /*ae50*/  FFMA.FTZ R193, R168, R156.reuse, -R155 ;  /* 0x0000009ca8c17223 */ /* 0x080fe2000001089b */
[C---:B------:R-:W-:Y:S01]  /*ae60*/  HMMA.16816.F32.BF16 R60, R4.reuse, R62, R76 ;  /* 0x0000003e043c723c */ /* 0x040fe2000004184c */
[----:B------:R-:W1:Y:S01]  /*ae70*/  LDSM.16.MT88.4 R76, [R162+0x800] ;  /* 0x00080000a24c783b */ /* 0x000e620000004200 */
[-CC-:B------:R-:W-:Y:S01]  /*ae80*/  FFMA.FTZ R195, R166, R156.reuse, -R151.reuse ;  /* 0x0000009ca6c37223 */ /* 0x180fe20000010897 */
[-C--:B------:R-:W-:Y:S01]  /*ae90*/  FFMA.FTZ R203, R140, R156.reuse, -R151 ;  /* 0x0000009c8ccb7223 */ /* 0x080fe20000010897 */
[----:B------:R-:W-:Y:S01]  /*aea0*/  FFMA.FTZ R140, R144, R156, -R155 ;  /* 0x0000009c908c7223 */ /* 0x000fe2000001089b */
[----:B------:R-:W-:Y:S03]  /*aeb0*/  MUFU.EX2 R109, R109 ;  /* 0x0000006d006d7308 */ /* 0x000fe60000000800 */
[C---:B---3--:R-:W-:Y:S05]  /*aec0*/  HMMA.16816.F32.BF16 R64, R4.reuse, R92, R64 ;  /* 0x0000005c0440723c */ /* 0x048fea0000041840 */
[----:B------:R-:W-:Y:S03]  /*aed0*/  MUFU.EX2 R108, R108 ;  /* 0x0000006c006c7308 */ /* 0x000fe60000000800 */
[----:B------:R-:W-:Y:S01]  /*aee0*/  HMMA.16816.F32.BF16 R4, R4, R94, R68 ;  /* 0x0000005e0404723c */ /* 0x000fe20000041844 */
[----:B------:R-:W-:Y:S01]  /*aef0*/  F2FP.BF16.F32.PACK_AB R68, R104, R105 ;  /* 0x000000696844723e */ /* 0x000fe200000010ff */
[----:B------:R-:W-:Y:S01]  /*af00*/  LDSM.16.MT88.4 R92, [R133+0x10800] ;  /* 0x01080000855c783b */ /* 0x000fe20000004200 */
[C---:B------:R-:W-:Y:S01]  /*af10*/  F2FP.BF16.F32.PACK_AB R69, R100.reuse, R101 ;  /* 0x000000656445723e */ /* 0x040fe200000010ff */
[----:B------:R-:W-:Y:S01]  /*af20*/  FADD.FTZ R101, R101, R148 ;  /* 0x0000009465657221 */ /* 0x000fe20000010000 */
[----:B------:R-:W-:Y:S01]  /*af30*/  F2FP.BF16.F32.PACK_AB R70, R103, R106 ;  /* 0x0000006a6746723e */ /* 0x000fe200000010ff */
[----:B------:R-:W-:Y:S01]  /*af40*/  MUFU.EX2 R110, R110 ;  /* 0x0000006e006e7308 */ /* 0x000fe20000000800 */
[----:B------:R-:W-:Y:S01]  /*af50*/  F2FP.BF16.F32.PACK_AB R71, R107, R102 ;  /* 0x000000666b47723e */ /* 0x000fe200000010ff */
[----:B------:R-:W-:Y:S01]  /*af60*/  FADD.FTZ R105, R105, R160 ;  /* 0x000000a069697221 */ /* 0x000fe20000010000 */
[----:B------:R-:W-:-:S03]  /*af70*/  FADD.FTZ R101, R100, R101 ;  /* 0x0000006564657221 */ /* 0x000fc60000010000 */
[----:B------:R-:W-:Y:S01]  /*af80*/  FADD.FTZ R105, R104, R105 ;  /* 0x0000006968697221 */ /* 0x000fe20000010000 */
[----:B------:R-:W-:Y:S01]  /*af90*/  FADD.FTZ R102, R102, R101 ;  /* 0x0000006566667221 */ /* 0x000fe20000010000 */
[----:B------:R-:W-:Y:S01]  /*afa0*/  HMMA.16816.F32.BF16 R16, R68, R84, R16 ;  /* 0x000000544410723c */ /* 0x000fe20000041810 */
[----:B------:R-:W3:Y:S01]  /*afb0*/  MUFU.EX2 R111, R111 ;  /* 0x0000006f006f7308 */ /* 0x000ee20000000800 */
[----:B------:R-:W-:Y:S01]  /*afc0*/  FADD.FTZ R106, R106, R105 ;  /* 0x000000696a6a7221 */ /* 0x000fe20000010000 */
[----:B------:R-:W-:-:S03]  /*afd0*/  FADD.FTZ R102, R107, R102 ;  /* 0x000000666b667221 */ /* 0x000fc60000010000 */
[----:B------:R-:W-:Y:S02]  /*afe0*/  FADD.FTZ R106, R103, R106 ;  /* 0x0000006a676a7221 */ /* 0x000fe40000010000 */
        /* <DEDUP_REMOVED lines=8> */
[C---:B--2---:R-:W-:Y:S02]  /*b070*/  HMMA.16816.F32.BF16 R24, R68.reuse, R80, R24 ;  /* 0x000000504418723c */ /* 0x044fe40000041818 */
[----:B------:R-:W2:Y:S06]  /*b080*/  MUFU.EX2 R174, R174 ;  /* 0x000000ae00ae7308 */ /* 0x000eac0000000800 */
[C---:B------:R-:W-:Y:S01]  /*b090*/  HMMA.16816.F32.BF16 R28, R68.reuse, R82, R28 ;  /* 0x00000052441c723c */ /* 0x040fe2000004181c */
[----:B------:R-:W2:Y:S01]  /*b0a0*/  LDSM.16.MT88.4 R80, [R158+0xd000] ;  /* 0x00d000009e50783b */ /* 0x000ea20000004200 */
[----:B------:R-:W-:Y:S06]  /*b0b0*/  MUFU.EX2 R171, R171 ;  /* 0x000000ab00ab7308 */ /* 0x000fec0000000800 */
[C---:B-1----:R-:W-:Y:S02]  /*b0c0*/  HMMA.16816.F32.BF16 R32, R68.reuse, R76, R32 ;  /* 0x0000004c4420723c */ /* 0x042fe40000041820 */
[----:B------:R-:W1:Y:S06]  /*b0d0*/  MUFU.EX2 R184, R184 ;  /* 0x000000b800b87308 */ /* 0x000e6c0000000800 */
[C---:B------:R-:W-:Y:S01]  /*b0e0*/  HMMA.16816.F32.BF16 R36, R68.reuse, R78, R36 ;  /* 0x0000004e4424723c */ /* 0x040fe20000041824 */
[----:B------:R-:W1:Y:S01]  /*b0f0*/  LDSM.16.MT88.4 R76, [R133+0xd000] ;  /* 0x00d00000854c783b */ /* 0x000e620000004200 */
[----:B------:R-:W1:Y:S06]  /*b100*/  MUFU.EX2 R186, R186 ;  /* 0x000000ba00ba7308 */ /* 0x000e6c0000000800 */
        /* <DEDUP_REMOVED lines=11> */
[----:B------:R-:W4:Y:S06]  /*b1c0*/  MUFU.EX2 R232, R232 ;  /* 0x000000e800e87308 */ /* 0x000f2c0000000800 */
[C---:B------:R-:W-:Y:S01]  /*b1d0*/  HMMA.16816.F32.BF16 R52, R68.reuse, R94, R52 ;  /* 0x0000005e4434723c */ /* 0x040fe20000041834 */
[----:B------:R-:W-:Y:S01]  /*b1e0*/  LDSM.16.MT88.4 R92, [R158+0xd800] ;  /* 0x00d800009e5c783b */ /* 0x000fe20000004200 */
[----:B------:R-:W-:Y:S06]  /*b1f0*/  MUFU.EX2 R179, R179 ;  /* 0x000000b300b37308 */ /* 0x000fec0000000800 */
[C---:B-----5:R-:W-:Y:S02]  /*b200*/  HMMA.16816.F32.BF16 R56, R68.reuse, R88, R56 ;  /* 0x000000584438723c */ /* 0x060fe40000041838 */
[----:B------:R-:W5:Y:S06]  /*b210*/  MUFU.EX2 R236, R236 ;  /* 0x000000ec00ec7308 */ /* 0x000f6c0000000800 */
[----:B------:R-:W-:Y:S01]  /*b220*/  HMMA.16816.F32.BF16 R60, R68, R90, R60 ;  /* 0x0000005a443c723c */ /* 0x000fe2000004183c */
[----:B------:R-:W5:Y:S01]  /*b230*/  LDSM.16.MT88.4 R88, [R162+0x1000] ;  /* 0x00100000a258783b */ /* 0x000f620000004200 */
[----:B---3--:R-:W-:Y:S01]  /*b240*/  F2FP.BF16.F32.PACK_AB R68, R112, R111 ;  /* 0x0000006f7044723e */ /* 0x008fe200000010ff */
[----:B------:R-:W3:Y:S01]  /*b250*/  MUFU.EX2 R234, R234 ;  /* 0x000000ea00ea7308 */ /* 0x000ee20000000800 */
[----:B------:R-:W-:Y:S01]  /*b260*/  F2FP.BF16.F32.PACK_AB R69, R108, R109 ;  /* 0x0000006d6c45723e */ /* 0x000fe200000010ff */
[----:B------:R-:W-:Y:S01]  /*b270*/  FADD.FTZ R109, R109, R102 ;  /* 0x000000666d6d7221 */ /* 0x000fe20000010000 */
[----:B------:R-:W-:Y:S01]  /*b280*/  F2FP.BF16.F32.PACK_AB R70, R114, R113 ;  /* 0x000000717246723e */ /* 0x000fe200000010ff */
[----:B------:R-:W-:Y:S01]  /*b290*/  FADD.FTZ R111, R111, R106 ;  /* 0x0000006a6f6f7221 */ /* 0x000fe20000010000 */
[----:B------:R-:W-:Y:S01]  /*b2a0*/  F2FP.BF16.F32.PACK_AB R71, R115, R110 ;  /* 0x0000006e7347723e */ /* 0x000fe200000010ff */
[----:B------:R-:W-:Y:S01]  /*b2b0*/  FADD.FTZ R109, R108, R109 ;  /* 0x0000006d6c6d7221 */ /* 0x000fe20000010000 */
[----:B------:R-:W-:Y:S01]  /*b2c0*/  LDSM.16.MT88.4 R100, [R162+0x3800] ;  /* 0x00380000a264783b */ /* 0x000fe20000004200 */
[----:B------:R-:W-:Y:S01]  /*b2d0*/  MUFU.EX2 R181, R181 ;  /* 0x000000b500b57308 */ /* 0x000fe20000000800 */
[----:B------:R-:W-:Y:S01]  /*b2e0*/  FADD.FTZ R112, R112, R111 ;  /* 0x0000006f70707221 */ /* 0x000fe20000010000 */
[----:B------:R-:W-:-:S02]  /*b2f0*/  FADD.FTZ R110, R110, R109 ;  /* 0x0000006d6e6e7221 */ /* 0x000fc40000010000 */
[----:B--2---:R-:W-:Y:S01]  /*b300*/  HMMA.16816.F32.BF16 R8, R68, R80, R8 ;  /* 0x000000504408723c */ /* 0x004fe20000041808 */
[----:B------:R-:W-:Y:S01]  /*b310*/  FADD.FTZ R113, R113, R112 ;  /* 0x0000007071717221 */ /* 0x000fe20000010000 */
[----:B------:R-:W-:Y:S02]  /*b320*/  FADD.FTZ R110, R115, R110 ;  /* 0x0000006e736e7221 */ /* 0x000fe40000010000 */
[----:B------:R-:W-:Y:S01]  /*b330*/  MUFU.EX2 R222, R222 ;  /* 0x000000de00de7308 */ /* 0x000fe20000000800 */
[----:B------:R-:W-:-:S03]  /*b340*/  FADD.FTZ R114, R114, R113 ;  /* 0x0000007172727221 */ /* 0x000fc60000010000 */
[C---:B------:R-:W-:Y:S01]  /*b350*/  HMMA.16816.F32.BF16 R12, R68.reuse, R82, R12 ;  /* 0x00000052440c723c */ /* 0x040fe2000004180c */
[----:B------:R-:W-:Y:S03]  /*b360*/  LDSM.16.MT88.4 R80, [R162+0x5000] ;  /* 0x00500000a250783b */ /* 0x000fe60000004200 */
[----:B------:R-:W-:Y:S04]  /*b370*/  MUFU.EX2 R183, R183 ;  /* 0x000000b700b77308 */ /* 0x000fe80000000800 */
[C---:B-1----:R-:W-:Y:S04]  /*b380*/  HMMA.16816.F32.BF16 R16, R68.reuse, R76, R16 ;  /* 0x0000004c4410723c */ /* 0x042fe80000041810 */
[----:B------:R-:W-:Y:S04]  /*b390*/  MUFU.EX2 R185, R185 ;  /* 0x000000b900b97308 */ /* 0x000fe80000000800 */
[C---:B------:R-:W-:Y:S01]  /*b3a0*/  HMMA.16816.F32.BF16 R20, R68.reuse, R78, R20 ;  /* 0x0000004e4414723c */ /* 0x040fe20000041814 */
[----:B------:R-:W1:Y:S03]  /*b3b0*/  LDSM.16.MT88.4 R76, [R133+0x11000] ;  /* 0x01100000854c783b */ /* 0x000e660000004200 */
[----:B------:R-:W2:Y:S04]  /*b3c0*/  MUFU.EX2 R202, R202 ;  /* 0x000000ca00ca7308 */ /* 0x000ea80000000800 */
[C---:B----4-:R-:W-:Y:S04]  /*b3d0*/  HMMA.16816.F32.BF16 R24, R68.reuse, R84, R24 ;  /* 0x000000544418723c */ /* 0x050fe80000041818 */
[----:B------:R-:W-:Y:S04]  /*b3e0*/  MUFU.EX2 R187, R187 ;  /* 0x000000bb00bb7308 */ /* 0x000fe80000000800 */
[C---:B------:R-:W-:Y:S01]  /*b3f0*/  HMMA.16816.F32.BF16 R28, R68.reuse, R86, R28 ;  /* 0x00000056441c723c */ /* 0x040fe2000004181c */
[----:B------:R-:W4:Y:S03]  /*b400*/  LDSM.16.MT88.4 R84, [R163+0x5000] ;  /* 0x00500000a354783b */ /* 0x000f260000004200 */
[----:B------:R-:W2:Y:S04]  /*b410*/  MUFU.EX2 R192, R192 ;  /* 0x000000c000c07308 */ /* 0x000ea80000000800 */
[C---:B------:R-:W-:Y:S04]  /*b420*/  HMMA.16816.F32.BF16 R40, R68.reuse, R72, R40 ;  /* 0x000000484428723c */ /* 0x040fe80000041828 */
[----:B------:R-:W2:Y:S04]  /*b430*/  MUFU.EX2 R190, R190 ;  /* 0x000000be00be7308 */ /* 0x000ea80000000800 */
[C---:B------:R-:W-:Y:S01]  /*b440*/  HMMA.16816.F32.BF16 R44, R68.reuse, R74, R44 ;  /* 0x0000004a442c723c */ /* 0x040fe2000004182c */
[----:B------:R-:W3:Y:S03]  /*b450*/  LDSM.16.MT88.4 R72, [R163+0x1800] ;  /* 0x00180000a348783b */ /* 0x000ee60000004200 */
[----:B------:R-:W-:Y:S04]  /*b460*/  MUFU.EX2 R188, R188 ;  /* 0x000000bc00bc7308 */ /* 0x000fe80000000800 */
[C---:B-----5:R-:W-:Y:S04]  /*b470*/  HMMA.16816.F32.BF16 R32, R68.reuse, R88, R32 ;  /* 0x000000584420723c */ /* 0x060fe80000041820 */
[----:B------:R-:W-:Y:S04]  /*b480*/  MUFU.EX2 R189, R189 ;  /* 0x000000bd00bd7308 */ /* 0x000fe80000000800 */
[C---:B------:R-:W-:Y:S01]  /*b490*/  HMMA.16816.F32.BF16 R36, R68.reuse, R90, R36 ;  /* 0x0000005a4424723c */ /* 0x040fe20000041824 */
[----:B------:R-:W5:Y:S03]  /*b4a0*/  LDSM.16.MT88.4 R88, [R133+0xd800] ;  /* 0x00d800008558783b */ /* 0x000f660000004200 */
        /* <DEDUP_REMOVED lines=9> */
[----:B------:R-:W-:Y:S03]  /*b540*/  LDSM.16.MT88.4 R84, [R162+0x5800] ;  /* 0x00580000a254783b */ /* 0x000fe60000004200 */
[----:B------:R-:W4:Y:S04]  /*b550*/  MUFU.EX2 R193, R193 ;  /* 0x000000c100c17308 */ /* 0x000f280000000800 */
[C---:B------:R-:W-:Y:S04]  /*b560*/  HMMA.16816.F32.BF16 R64, R68.reuse, R80, R64 ;  /* 0x000000504440723c */ /* 0x040fe80000041840 */
[----:B------:R-:W4:Y:S04]  /*b570*/  MUFU.EX2 R195, R195 ;  /* 0x000000c300c37308 */ /* 0x000f280000000800 */
[----:B------:R-:W-:Y:S01]  /*b580*/  HMMA.16816.F32.BF16 R4, R68, R82, R4 ;  /* 0x000000524404723c */ /* 0x000fe20000041804 */
[----:B------:R-:W-:Y:S01]  /*b590*/  F2FP.BF16.F32.PACK_AB R68, R174, R169 ;  /* 0x000000a9ae44723e */ /* 0x000fe200000010ff */
[----:B------:R-:W2:Y:S01]  /*b5a0*/  LDSM.16.MT88.4 R80, [R158+0x11800] ;  /* 0x011800009e50783b */ /* 0x000ea20000004200 */
[----:B------:R-:W-:Y:S01]  /*b5b0*/  F2FP.BF16.F32.PACK_AB R69, R172, R165 ;  /* 0x000000a5ac45723e */ /* 0x000fe200000010ff */
[----:B------:R-:W-:Y:S01]  /*b5c0*/  FADD.FTZ R165, R165, R110 ;  /* 0x0000006ea5a57221 */ /* 0x000fe20000010000 */
[----:B------:R-:W-:Y:S01]  /*b5d0*/  F2FP.BF16.F32.PACK_AB R70, R184, R171 ;  /* 0x000000abb846723e */ /* 0x000fe200000010ff */
[----:B------:R-:W-:Y:S01]  /*b5e0*/  FADD.FTZ R169, R169, R114 ;  /* 0x00000072a9a97221 */ /* 0x000fe20000010000 */
[----:B------:R-:W-:Y:S01]  /*b5f0*/  F2FP.BF16.F32.PACK_AB R71, R186, R167 ;  /* 0x000000a7ba47723e */ /* 0x000fe200000010ff */
[----:B------:R-:W-:Y:S01]  /*b600*/  FADD.FTZ R172, R172, R165 ;  /* 0x000000a5acac7221 */ /* 0x000fe20000010000 */
[----:B------:R-:W-:Y:S01]  /*b610*/  MUFU.EX2 R164, R164 ;  /* 0x000000a400a47308 */ /* 0x000fe20000000800 */
[----:B------:R-:W-:-:S02]  /*b620*/  FADD.FTZ R174, R174, R169 ;  /* 0x000000a9aeae7221 */ /* 0x000fc40000010000 */
[----:B------:R-:W-:Y:S02]  /*b630*/  FADD.FTZ R167, R167, R172 ;  /* 0x000000aca7a77221 */ /* 0x000fe40000010000 */
[----:B---3--:R-:W-:Y:S01]  /*b640*/  HMMA.16816.F32.BF16 R24, R68, R72, R24 ;  /* 0x000000484418723c */ /* 0x008fe20000041818 */
[----:B------:R-:W-:Y:S01]  /*b650*/  FADD.FTZ R171, R171, R174 ;  /* 0x000000aeabab7221 */ /* 0x000fe20000010000 */
[----:B------:R-:W-:Y:S01]  /*b660*/  FADD.FTZ R186, R186, R167 ;  /* 0x000000a7baba7221 */ /* 0x000fe20000010000 */
[----:B------:R-:W-:Y:S02]  /*b670*/  MUFU.EX2 R203, R203 ;  /* 0x000000cb00cb7308 */ /* 0x000fe40000000800 */
[----:B------:R-:W-:-:S03]  /*b680*/  FADD.FTZ R184, R184, R171 ;  /* 0x000000abb8b87221 */ /* 0x000fc60000010000 */
[C---:B------:R-:W-:Y:S01]  /*b690*/  HMMA.16816.F32.BF16 R28, R68.reuse, R74, R28 ;  /* 0x0000004a441c723c */ /* 0x040fe2000004181c */
[----:B------:R-:W3:Y:S02]  /*b6a0*/  LDSM.16.MT88.4 R72, [R133+0x11800] ;  /* 0x011800008548783b */ /* 0x000ee40000004200 */
[----:B------:R-:W-:Y:S05]  /*b6b0*/  MUFU.EX2 R139, R139 ;  /* 0x0000008b008b7308 */ /* 0x000fea0000000800 */
[C---:B-----5:R-:W-:Y:S03]  /*b6c0*/  HMMA.16816.F32.BF16 R16, R68.reuse, R88, R16 ;  /* 0x000000584410723c */ /* 0x060fe60000041810 */
[----:B------:R-:W-:Y:S05]  /*b6d0*/  MUFU.EX2 R140, R140 ;  /* 0x0000008c008c7308 */ /* 0x000fea0000000800 */
[C---:B------:R-:W-:Y:S01]  /*b6e0*/  HMMA.16816.F32.BF16 R20, R68.reuse, R90, R20 ;  /* 0x0000005a4414723c */ /* 0x040fe20000041814 */
[----:B------:R-:W5:Y:S02]  /*b6f0*/  LDSM.16.MT88.4 R88, [R163+0x5800] ;  /* 0x00580000a358783b */ /* 0x000f640000004200 */
[----:B------:R-:W4:Y:S05]  /*b700*/  MUFU.EX2 R143, R143 ;  /* 0x0000008f008f7308 */ /* 0x000f2a0000000800 */
[C---:B-1----:R-:W-:Y:S03]  /*b710*/  HMMA.16816.F32.BF16 R32, R68.reuse, R76, R32 ;  /* 0x0000004c4420723c */ /* 0x042fe60000041820 */
[----:B------:R-:W-:Y:S05]  /*b720*/  MUFU.EX2 R142, R142 ;  /* 0x0000008e008e7308 */ /* 0x000fea0000000800 */
[C---:B------:R-:W-:Y:S01]  /*b730*/  HMMA.16816.F32.BF16 R36, R68.reuse, R78, R36 ;  /* 0x0000004e4424723c */ /* 0x040fe20000041824 */
[----:B------:R-:W1:Y:S02]  /*b740*/  LDSM.16.MT88.4 R76, [R133+0xe000] ;  /* 0x00e00000854c783b */ /* 0x000e640000004200 */
[----:B------:R-:W4:Y:S05]  /*b750*/  MUFU.EX2 R141, R141 ;  /* 0x0000008d008d7308 */ /* 0x000f2a0000000800 */
[C---:B--2---:R-:W-:Y:S03]  /*b760*/  HMMA.16816.F32.BF16 R40, R68.reuse, R80, R40 ;  /* 0x000000504428723c */ /* 0x044fe60000041828 */
[----:B------:R-:W2:Y:S05]  /*b770*/  MUFU.EX2 R0, R0 ;  /* 0x0000000000007308 */ /* 0x000eaa0000000800 */
[C---:B------:R-:W-:Y:S01]  /*b780*/  HMMA.16816.F32.BF16 R44, R68.reuse, R82, R44 ;  /* 0x00000052442c723c */ /* 0x040fe2000004182c */
[----:B------:R-:W4:Y:S07]  /*b790*/  LDSM.16.MT88.4 R80, [R163+0x2000] ;  /* 0x00200000a350783b */ /* 0x000f2e0000004200 */
[C---:B---3--:R-:W-:Y:S08]  /*b7a0*/  HMMA.16816.F32.BF16 R48, R68.reuse, R72, R48 ;  /* 0x000000484430723c */ /* 0x048ff00000041830 */
[C---:B------:R-:W-:Y:S01]  /*b7b0*/  HMMA.16816.F32.BF16 R52, R68.reuse, R74, R52 ;  /* 0x0000004a4434723c */ /* 0x040fe20000041834 */
[----:B------:R-:W3:Y:S07]  /*b7c0*/  LDSM.16.MT88.4 R72, [R162+0x2000] ;  /* 0x00200000a248783b */ /* 0x000eee0000004200 */
[C---:B------:R-:W-:Y:S08]  /*b7d0*/  HMMA.16816.F32.BF16 R8, R68.reuse, R92, R8 ;  /* 0x0000005c4408723c */ /* 0x040ff00000041808 */
[C---:B------:R-:W-:Y:S01]  /*b7e0*/  HMMA.16816.F32.BF16 R12, R68.reuse, R94, R12 ;  /* 0x0000005e440c723c */ /* 0x040fe2000004180c */
[----:B------:R-:W2:Y:S07]  /*b7f0*/  LDSM.16.MT88.4 R92, [R158+0xe000] ;  /* 0x00e000009e5c783b */ /* 0x000eae0000004200 */
[C---:B-----5:R-:W-:Y:S08]  /*b800*/  HMMA.16816.F32.BF16 R56, R68.reuse, R88, R56 ;  /* 0x000000584438723c */ /* 0x060ff00000041838 */
[C---:B------:R-:W-:Y:S01]  /*b810*/  HMMA.16816.F32.BF16 R60, R68.reuse, R90, R60 ;  /* 0x0000005a443c723c */ /* 0x040fe2000004183c */
[----:B------:R-:W-:Y:S07]  /*b820*/  LDSM.16.MT88.4 R88, [R163+0x6000] ;  /* 0x00600000a358783b */ /* 0x000fee0000004200 */
[C---:B------:R-:W-:Y:S08]  /*b830*/  HMMA.16816.F32.BF16 R64, R68.reuse, R84, R64 ;  /* 0x000000544440723c */ /* 0x040ff00000041840 */
[----:B------:R-:W-:Y:S01]  /*b840*/  HMMA.16816.F32.BF16 R4, R68, R86, R4 ;  /* 0x000000564404723c */ /* 0x000fe20000041804 */
[----:B------:R-:W-:Y:S01]  /*b850*/  F2FP.BF16.F32.PACK_AB R68, R232, R177 ;  /* 0x000000b1e844723e */ /* 0x000fe200000010ff */
[----:B------:R-:W-:Y:S01]  /*b860*/  LDSM.16.MT88.4 R84, [R162+0x6000] ;  /* 0x00600000a254783b */ /* 0x000fe20000004200 */
[----:B------:R-:W-:Y:S01]  /*b870*/  F2FP.BF16.F32.PACK_AB R69, R242, R173 ;  /* 0x000000adf245723e */ /* 0x000fe200000010ff */
[----:B------:R-:W-:Y:S01]  /*b880*/  FADD.FTZ R173, R173, R186 ;  /* 0x000000baadad7221 */ /* 0x000fe20000010000 */
[----:B------:R-:W-:Y:S01]  /*b890*/  F2FP.BF16.F32.PACK_AB R70, R236, R179 ;  /* 0x000000b3ec46723e */ /* 0x000fe200000010ff */
[----:B------:R-:W-:Y:S01]  /*b8a0*/  FADD.FTZ R177, R177, R184 ;  /* 0x000000b8b1b17221 */ /* 0x000fe20000010000 */
[----:B------:R-:W-:Y:S01]  /*b8b0*/  F2FP.BF16.F32.PACK_AB R71, R234, R175 ;  /* 0x000000afea47723e */ /* 0x000fe200000010ff */
[----:B------:R-:W-:-:S02]  /*b8c0*/  FADD.FTZ R242, R242, R173 ;  /* 0x000000adf2f27221 */ /* 0x000fc40000010000 */
[----:B------:R-:W-:Y:S02]  /*b8d0*/  FADD.FTZ R232, R232, R177 ;  /* 0x000000b1e8e87221 */ /* 0x000fe40000010000 */
[----:B------:R-:W-:Y:S02]  /*b8e0*/  FADD.FTZ R175, R175, R242 ;  /* 0x000000f2afaf7221 */ /* 0x000fe40000010000 */
[----:B-1----:R-:W-:Y:S01]  /*b8f0*/  HMMA.16816.F32.BF16 R16, R68, R76, R16 ;  /* 0x0000004c4410723c */ /* 0x002fe20000041810 */
[----:B------:R-:W-:Y:S01]  /*b900*/  FADD.FTZ R179, R179, R232 ;  /* 0x000000e8b3b37221 */ /* 0x000fe20000010000 */
[----:B------:R-:W-:-:S03]  /*b910*/  FADD.FTZ R234, R234, R175 ;  /* 0x000000afeaea7221 */ /* 0x000fc60000010000 */
[----:B------:R-:W-:-:S03]  /*b920*/  FADD.FTZ R236, R236, R179 ;  /* 0x000000b3ecec7221 */ /* 0x000fc60000010000 */
[C---:B------:R-:W-:Y:S01]  /*b930*/  HMMA.16816.F32.BF16 R20, R68.reuse, R78, R20 ;  /* 0x0000004e4414723c */ /* 0x040fe20000041814 */
[----:B------:R-:W1:Y:S07]  /*b940*/  LDSM.16.MT88.4 R76, [R158+0x12000] ;  /* 0x012000009e4c783b */ /* 0x000e6e0000004200 */
[C---:B----4-:R-:W-:Y:S08]  /*b950*/  HMMA.16816.F32.BF16 R24, R68.reuse, R80, R24 ;  /* 0x000000504418723c */ /* 0x050ff00000041818 */
[C---:B------:R-:W-:Y:S01]  /*b960*/  HMMA.16816.F32.BF16 R28, R68.reuse, R82, R28 ;  /* 0x00000052441c723c */ /* 0x040fe2000004181c */
[----:B------:R-:W4:Y:S07]  /*b970*/  LDSM.16.MT88.4 R80, [R133+0x12000] ;  /* 0x012000008550783b */ /* 0x000f2e0000004200 */
[C---:B---3--:R-:W-:Y:S08]  /*b980*/  HMMA.16816.F32.BF16 R32, R68.reuse, R72, R32 ;  /* 0x000000484420723c */ /* 0x048ff00000041820 */
[C---:B------:R-:W-:Y:S01]  /*b990*/  HMMA.16816.F32.BF16 R36, R68.reuse, R74, R36 ;  /* 0x0000004a4424723c */ /* 0x040fe20000041824 */
[----:B------:R-:W3:Y:S07]  /*b9a0*/  LDSM.16.MT88.4 R72, [R133+0xe800] ;  /* 0x00e800008548783b */ /* 0x000eee0000004200 */
[C---:B--2---:R-:W-:Y:S08]  /*b9b0*/  HMMA.16816.F32.BF16 R8, R68.reuse, R92, R8 ;  /* 0x0000005c4408723c */ /* 0x044ff00000041808 */
[C---:B------:R-:W-:Y:S01]  /*b9c0*/  HMMA.16816.F32.BF16 R12, R68.reuse, R94, R12 ;  /* 0x0000005e440c723c */ /* 0x040fe2000004180c */
[----:B------:R-:W-:Y:S07]  /*b9d0*/  LDSM.16.MT88.4 R92, [R158+0xe800] ;  /* 0x00e800009e5c783b */ /* 0x000fee0000004200 */
[C---:B-1----:R-:W-:Y:S08]  /*b9e0*/  HMMA.16816.F32.BF16 R40, R68.reuse, R76, R40 ;  /* 0x0000004c4428723c */ /* 0x042ff00000041828 */
[C---:B------:R-:W-:Y:S01]  /*b9f0*/  HMMA.16816.F32.BF16 R44, R68.reuse, R78, R44 ;  /* 0x0000004e442c723c */ /* 0x040fe2000004182c */
[----:B------:R-:W1:Y:S07]  /*ba00*/  LDSM.16.MT88.4 R76, [R163+0x2800] ;  /* 0x00280000a34c783b */ /* 0x000e6e0000004200 */
[C---:B----4-:R-:W-:Y:S08]  /*ba10*/  HMMA.16816.F32.BF16 R48, R68.reuse, R80, R48 ;  /* 0x000000504430723c */ /* 0x050ff00000041830 */
[C---:B------:R-:W-:Y:S01]  /*ba20*/  HMMA.16816.F32.BF16 R52, R68.reuse, R82, R52 ;  /* 0x000000524434723c */ /* 0x040fe20000041834 */
[----:B------:R-:W2:Y:S07]  /*ba30*/  LDSM.16.MT88.4 R80, [R162+0x2800] ;  /* 0x00280000a250783b */ /* 0x000eae0000004200 */
[C---:B------:R-:W-:Y:S08]  /*ba40*/  HMMA.16816.F32.BF16 R56, R68.reuse, R88, R56 ;  /* 0x000000584438723c */ /* 0x040ff00000041838 */
        /* <DEDUP_REMOVED lines=14> */
[----:B---3--:R-:W-:Y:S01]  /*bb30*/  HMMA.16816.F32.BF16 R16, R68, R72, R16 ;  /* 0x000000484410723c */ /* 0x008fe20000041810 */
[----:B------:R-:W-:Y:S01]  /*bb40*/  FADD.FTZ R187, R187, R202 ;  /* 0x000000cabbbb7221 */ /* 0x000fe20000010000 */
[----:B------:R-:W-:-:S03]  /*bb50*/  FADD.FTZ R183, R190, R183 ;  /* 0x000000b7beb77221 */ /* 0x000fc60000010000 */
[----:B------:R-:W-:-:S03]  /*bb60*/  FADD.FTZ R187, R192, R187 ;  /* 0x000000bbc0bb7221 */ /* 0x000fc60000010000 */
        /* <DEDUP_REMOVED lines=9> */
[C---:B---3--:R-:W-:Y:S08]  /*bc00*/  HMMA.16816.F32.BF16 R40, R68.reuse, R72, R40 ;  /* 0x000000484428723c */ /* 0x048ff00000041828 */
[C---:B------:R-:W-:Y:S01]  /*bc10*/  HMMA.16816.F32.BF16 R44, R68.reuse, R74, R44 ;  /* 0x0000004a442c723c */ /* 0x040fe2000004182c */
[----:B------:R-:W3:Y:S07]  /*bc20*/  LDSM.16.MT88.4 R72, [R163+0x3000] ;  /* 0x00300000a348783b */ /* 0x000eee0000004200 */
[C---:B------:R-:W-:Y:S01]  /*bc30*/  HMMA.16816.F32.BF16 R12, R68.reuse, R94, R12 ;  /* 0x0000005e440c723c */ /* 0x040fe2000004180c */
[----:B------:R-:W4:Y:S07]  /*bc40*/  LDSM.16.MT88.4 R92, [R158+0xf000] ;  /* 0x00f000009e5c783b */ /* 0x000f2e0000004200 */
[C---:B-1----:R-:W-:Y:S08]  /*bc50*/  HMMA.16816.F32.BF16 R48, R68.reuse, R76, R48 ;  /* 0x0000004c4430723c */ /* 0x042ff00000041830 */
[C---:B------:R-:W-:Y:S01]  /*bc60*/  HMMA.16816.F32.BF16 R52, R68.reuse, R78, R52 ;  /* 0x0000004e4434723c */ /* 0x040fe20000041834 */
[----:B------:R-:W1:Y:S07]  /*bc70*/  LDSM.16.MT88.4 R76, [R162+0x3000] ;  /* 0x00300000a24c783b */ /* 0x000e6e0000004200 */
[C---:B------:R-:W-:Y:S08]  /*bc80*/  HMMA.16816.F32.BF16 R56, R68.reuse, R88, R56 ;  /* 0x000000584438723c */ /* 0x040ff00000041838 */
[C---:B------:R-:W-:Y:S01]  /*bc90*/  HMMA.16816.F32.BF16 R60, R68.reuse, R90, R60 ;  /* 0x0000005a443c723c */ /* 0x040fe2000004183c */
[----:B------:R-:W5:Y:S07]  /*bca0*/  LDSM.16.MT88.4 R88, [R158+0x13000] ;  /* 0x013000009e58783b */ /* 0x000f6e0000004200 */
[C---:B------:R-:W-:Y:S08]  /*bcb0*/  HMMA.16816.F32.BF16 R64, R68.reuse, R84, R64 ;  /* 0x000000544440723c */ /* 0x040ff00000041840 */
[----:B------:R-:W-:Y:S01]  /*bcc0*/  HMMA.16816.F32.BF16 R4, R68, R86, R4 ;  /* 0x000000564404723c */ /* 0x000fe20000041804 */
[----:B------:R-:W-:Y:S01]  /*bcd0*/  F2FP.BF16.F32.PACK_AB R68, R191, R178 ;  /* 0x000000b2bf44723e */ /* 0x000fe200000010ff */
[----:B------:R-:W5:Y:S01]  /*bce0*/  LDSM.16.MT88.4 R84, [R133+0x13000] ;  /* 0x013000008554783b */ /* 0x000f620000004200 */
        /* <DEDUP_REMOVED lines=8> */
[----:B--2---:R-:W-:Y:S01]  /*bd70*/  HMMA.16816.F32.BF16 R16, R68, R80, R16 ;  /* 0x000000504410723c */ /* 0x004fe20000041810 */
[----:B------:R-:W-:Y:S01]  /*bd80*/  FADD.FTZ R170, R170, R191 ;  /* 0x000000bfaaaa7221 */ /* 0x000fe20000010000 */
[----:B------:R-:W-:-:S03]  /*bd90*/  FADD.FTZ R195, R195, R180 ;  /* 0x000000b4c3c37221 */ /* 0x000fc60000010000 */
[----:B------:R-:W-:-:S03]  /*bda0*/  FADD.FTZ R193, R193, R170 ;  /* 0x000000aac1c17221 */ /* 0x000fc60000010000 */
        /* <DEDUP_REMOVED lines=10> */
[----:B------:R-:W-:Y:S07]  /*be50*/  LDSM.16.MT88.4 R76, [R163+0x7800] ;  /* 0x00780000a34c783b */ /* 0x000fee0000004200 */
[C---:B-----5:R-:W-:Y:S08]  /*be60*/  HMMA.16816.F32.BF16 R40, R68.reuse, R88, R40 ;  /* 0x000000584428723c */ /* 0x060ff00000041828 */
[C---:B------:R-:W-:Y:S08]  /*be70*/  HMMA.16816.F32.BF16 R44, R68.reuse, R90, R44 ;  /* 0x0000005a442c723c */ /* 0x040ff0000004182c */
[C---:B------:R-:W-:Y:S08]  /*be80*/  HMMA.16816.F32.BF16 R48, R68.reuse, R84, R48 ;  /* 0x000000544430723c */ /* 0x040ff00000041830 */
[C---:B------:R-:W-:Y:S01]  /*be90*/  HMMA.16816.F32.BF16 R52, R68.reuse, R86, R52 ;  /* 0x000000564434723c */ /* 0x040fe20000041834 */
[----:B------:R1:W5:Y:S07]  /*bea0*/  LDSM.16.MT88.4 R84, [R133+0x13800] ;  /* 0x013800008554783b */ /* 0x00036e0000004200 */
[C---:B--2---:R-:W-:Y:S08]  /*beb0*/  HMMA.16816.F32.BF16 R56, R68.reuse, R80, R56 ;  /* 0x000000504438723c */ /* 0x044ff00000041838 */
[C---:B------:R-:W-:Y:S08]  /*bec0*/  HMMA.16816.F32.BF16 R60, R68.reuse, R82, R60 ;  /* 0x00000052443c723c */ /* 0x040ff0000004183c */
[----:B---3--:R-:W-:Y:S01]  /*bed0*/  HMMA.16816.F32.BF16 R64, R68, R72, R64 ;  /* 0x000000484440723c */ /* 0x008fe20000041840 */
[----:B-1----:R-:W-:-:S02]  /*bee0*/  MOV R133, R145 ;  /* 0x0000009100857202 */ /* 0x002fc40000000f00 */
[----:B------:R-:W-:-:S05]  /*bef0*/  @P1 MOV R133, R145 ;  /* 0x0000009100851202 */ /* 0x000fca0000000f00 */
[----:B------:R-:W-:Y:S01]  /*bf00*/  HMMA.16816.F32.BF16 R4, R68, R74, R4 ;  /* 0x0000004a4404723c */ /* 0x000fe20000041804 */
[----:B------:R-:W-:Y:S01]  /*bf10*/  F2FP.BF16.F32.PACK_AB R68, R143, R140 ;  /* 0x0000008c8f44723e */ /* 0x000fe200000010ff */
        /* <DEDUP_REMOVED lines=9> */
[C---:B------:R-:W-:Y:S01]  /*bfb0*/  HMMA.16816.F32.BF16 R128, R68.reuse, R124, R8 ;  /* 0x0000007c4480723c */ /* 0x040fe20000041808 */
[----:B------:R-:W1:Y:S01]  /*bfc0*/  LDSM.16.MT88.4 R8, [R163+0x3800] ;  /* 0x00380000a308783b */ /* 0x000e620000004200 */
[----:B------:R-:W-:Y:S01]  /*bfd0*/  FADD.FTZ R229, R0, R139 ;  /* 0x0000008b00e57221 */ /* 0x000fe20000010000 */
[----:B------:R-:W-:Y:S02]  /*bfe0*/  FADD.FTZ R233, R141, R142 ;  /* 0x0000008e8de97221 */ /* 0x000fe40000010000 */
[----:B------:R-:W2:Y:S03]  /*bff0*/  LDSM.16.MT88.4 R160, [R162+0x7800] ;  /* 0x00780000a2a0783b */ /* 0x000ea60000004200 */
        /* <DEDUP_REMOVED lines=9> */
[C---:B-1----:R-:W-:Y:S08]  /*c090*/  HMMA.16816.F32.BF16 R112, R68.reuse, R8, R24 ;  /* 0x000000084470723c */ /* 0x042ff00000041818 */
[C---:B------:R-:W-:Y:S08]  /*c0a0*/  HMMA.16816.F32.BF16 R108, R68.reuse, R10, R28 ;  /* 0x0000000a446c723c */ /* 0x040ff0000004181c */
[C---:B------:R-:W-:Y:S08]  /*c0b0*/  HMMA.16816.F32.BF16 R76, R68.reuse, R78, R60 ;  /* 0x0000004e444c723c */ /* 0x040ff0000004183c */
[C---:B------:R-:W-:Y:S08]  /*c0c0*/  HMMA.16816.F32.BF16 R100, R68.reuse, R102, R36 ;  /* 0x000000664464723c */ /* 0x040ff00000041824 */
[C---:B--2---:R-:W-:Y:S08]  /*c0d0*/  HMMA.16816.F32.BF16 R72, R68.reuse, R160, R64 ;  /* 0x000000a04448723c */ /* 0x044ff00000041840 */
[----:B------:R-:W-:Y:S01]  /*c0e0*/  HMMA.16816.F32.BF16 R68, R68, R162, R4 ;  /* 0x000000a24444723c */ /* 0x000fe20000041804 */
[----:B------:R-:W-:-:S04]  /*c0f0*/  NOP ;  /* 0x0000000000007918 */ /* 0x000fc80000000000 */
[----:B------:R-:W-:-:S15]  /*c100*/  @P1 BRA `(.L_x_5829) ;  /* 0x0000000000041947 */ /* 0x000fde0003800000 */
.L_x_5820:
[----:B------:R-:W-:-:S07]  /*c110*/  IADD3 R226, PT, PT, R146, -0x1, RZ ;  /* 0xffffffff92e27810 */ /* 0x000fce0007ffe0ff */
.L_x_5829:
[----:B------:R-:W-:Y:S05]  /*c120*/  BSYNC B2 ;  /* 0x0000000000027941 */ /* 0x000fea0003800000 */
.L_x_5819:
[----:B------:R-:W-:-:S13]  /*c130*/  ISETP.GE.AND P0, PT, R226, R207, PT ;  /* 0x000000cfe200720c */ /* 0x000fda0003f06270 */
[----:B------:R-:W-:Y:S05]  /*c140*/  @!P0 BRA `(.L_x_5830) ;  /* 0x0000005000748947 */ /* 0x000fea0003800000 */
[----:B------:R-:W-:Y:S01]  /*c150*/  IMAD.SHL.U32 R4, R226, 0x80, RZ ;  /* 0x00000080e2047824 */ /* 0x000fe200078e00ff */
[----:B------:R-:W-:Y:S01]  /*c160*/  ISETP.NE.U32.AND P3, PT, R230, RZ, PT ;  /* 0x000000ffe600720c */ /* 0x000fe20003f65070 */
[C---:B------:R-:W-:Y:S01]  /*c170*/  IMAD.SHL.U32 R219, R136.reuse, 0x20, RZ ;  /* 0x0000002088db7824 */ /* 0x040fe200078e00ff */
[----:B------:R-:W-:Y:S01]  /*c180*/  SHF.L.U64.HI R218, R136, 0x5, R137 ;  /* 0x0000000588da7819 */ /* 0x000fe20000010289 */
[----:B------:R-:W-:Y:S01]  /*c190*/  IMAD.MOV.U32 R132, RZ, RZ, R133 ;  /* 0x000000ffff847224 */ /* 0x000fe200078e0085 */
[----:B------:R-:W-:Y:S01]  /*c1a0*/  ISETP.NE.AND.EX P3, PT, R231, RZ, PT, P3 ;  /* 0x000000ffe700720c */ /* 0x000fe20003f65330 */
[----:B------:R-:W-:Y:S01]  /*c1b0*/  IMAD.MOV.U32 R0, RZ, RZ, R134 ;  /* 0x000000ffff007224 */ /* 0x000fe200078e0086 */
[----:B------:R-:W-:Y:S01]  /*c1c0*/  VIMNMX R223, PT, PT, RZ, R135, !PT ;  /* 0x00000087ffdf7248 */ /* 0x000fe20007fe0100 */
[----:B------:R-:W-:Y:S01]  /*c1d0*/  VIADD R226, R226, 0x1 ;  /* 0x00000001e2e27836 */ /* 0x000fe20000000000 */
[----:B------:R-:W-:Y:S01]  /*c1e0*/  VIADDMNMX R222, R135, 0x8, RZ, !PT ;  /* 0x0000000887de7846 */ /* 0x000fe200078001ff */
[C---:B------:R-:W-:Y:S01]  /*c1f0*/  VIADD R227, R4.reuse, 0x80 ;  /* 0x0000008004e37836 */ /* 0x040fe20000000000 */
[----:B------:R-:W-:-:S07]  /*c200*/  LOP3.LUT R228, R4, 0x40, R157, 0xfe, !PT ;  /* 0x0000004004e47812 */ /* 0x000fce00078efe9d */
.L_x_5837:
        /* <DEDUP_REMOVED lines=78> */
.L_x_5832:
[----:B------:R-:W-:Y:S05]  /*c6f0*/  BSYNC.RECONVERGENT B0 ;  /* 0x0000000000007941 */ /* 0x000fea0003800200 */
.L_x_5831:
[----:B------:R-:W1:Y:S01]  /*c700*/  S2UR UR6, SR_CgaCtaId ;  /* 0x00000000000679c3 */ /* 0x000e620000008800 */
[C---:B------:R-:W-:Y:S01]  /*c710*/  IMAD.SHL.U32 R61, R198.reuse, 0x8, RZ ;  /* 0x00000008c63d7824 */ /* 0x040fe200078e00ff */
[----:B------:R-:W-:Y:S01]  /*c720*/  LOP3.LUT R60, R198, 0x38, RZ, 0xc0, !PT ;  /* 0x00000038c63c7812 */ /* 0x000fe200078ec0ff */
[----:B------:R-:W-:Y:S01]  /*c730*/  UMOV UR7, 0x400 ;  /* 0x0000040000077882 */ /* 0x000fe20000000000 */
[----:B------:R-:W-:Y:S01]  /*c740*/  IADD3 R64, P0, PT, R219, R210, RZ ;  /* 0x000000d2db407210 */ /* 0x000fe20007f1e0ff */
[----:B------:R-:W-:Y:S01]  /*c750*/  IMAD.MOV.U32 R135, RZ, RZ, 0x40 ;  /* 0x00000040ff877424 */ /* 0x000fe200078e00ff */
[----:B------:R-:W-:Y:S01]  /*c760*/  LOP3.LUT R63, R60, 0x1c0, R61, 0xf8, !PT ;  /* 0x000001c03c3f7812 */ /* 0x000fe200078ef83d */
[----:B------:R-:W-:Y:S01]  /*c770*/  VIADD R226, R226, 0xffffffff ;  /* 0xffffffffe2e27836 */ /* 0x000fe20000000000 */
[----:B------:R-:W-:Y:S01]  /*c780*/  LOP3.LUT R196, R61, 0x38, RZ, 0xc0, !PT ;  /* 0x000000383dc47812 */ /* 0x000fe200078ec0ff */
[----:B------:R-:W-:Y:S01]  /*c790*/  IMAD.X R65, R218, 0x1, R211, P0 ;  /* 0x00000001da417824 */ /* 0x000fe200000e06d3 */
[-C--:B------:R-:W-:Y:S01]  /*c7a0*/  IADD3 R62, P0, PT, R64, R219.reuse, RZ ;  /* 0x000000db403e7210 */ /* 0x080fe20007f1e0ff */
[----:B------:R-:W-:Y:S01]  /*c7b0*/  BSSY.RECONVERGENT B1, `(.L_x_5833) ;  /* 0x000016d000017945 */ /* 0x000fe20003800200 */
[----:B------:R-:W-:Y:S02]  /*c7c0*/  LOP3.LUT R60, R63, R196, RZ, 0x3c, !PT ;  /* 0x000000c43f3c7212 */ /* 0x000fe400078e3cff */
[----:B------:R-:W-:Y:S01]  /*c7d0*/  LOP3.LUT P2, RZ, R198, 0x4, RZ, 0xc0, !PT ;  /* 0x00000004c6ff7812 */ /* 0x000fe2000784c0ff */
[--C-:B------:R-:W-:Y:S01]  /*c7e0*/  IMAD.X R63, R65, 0x1, R218.reuse, P0 ;  /* 0x00000001413f7824 */ /* 0x100fe200000e06da */
[----:B------:R-:W-:Y:S02]  /*c7f0*/  LOP3.LUT R60, R60, 0x1e00, R61, 0xf8, !PT ;  /* 0x00001e003c3c7812 */ /* 0x000fe400078ef83d */
[-C--:B------:R-:W-:Y:S02]  /*c800*/  IADD3 R66, P0, PT, R62, R219.reuse, RZ ;  /* 0x000000db3e427210 */ /* 0x080fe40007f1e0ff */
[----:B------:R-:W-:Y:S03]  /*c810*/  SEL R135, R135, 0xffffffc0, !P2 ;  /* 0xffffffc087877807 */ /* 0x000fe60005000000 */
[--C-:B------:R-:W-:Y:S01]  /*c820*/  IMAD.X R67, R63, 0x1, R218.reuse, P0 ;  /* 0x000000013f437824 */ /* 0x100fe200000e06da */
[----:B-1----:R-:W-:Y:S01]  /*c830*/  ULEA UR6, UR6, UR7, 0x18 ;  /* 0x0000000706067291 */ /* 0x002fe2000f8ec0ff */
[----:B------:R-:W-:Y:S01]  /*c840*/  IADD3 R186, P0, PT, R66, R219, RZ ;  /* 0x000000db42ba7210 */ /* 0x000fe20007f1e0ff */
[----:B------:R-:W-:Y:S01]  /*c850*/  IMAD.IADD R185, R200, 0x1, R135 ;  /* 0x00000001c8b97824 */ /* 0x000fe200078e0287 */
[----:B------:R-:W-:Y:S03]  /*c860*/  IADD3 R133, PT, PT, R199, R135, RZ ;  /* 0x00000087c7857210 */ /* 0x000fe60007ffe0ff */
[----:B------:R-:W-:Y:S02]  /*c870*/  IMAD.U32 R201, RZ, RZ, UR6 ;  /* 0x00000006ffc97e24 */ /* 0x000fe4000f8e00ff */
[--C-:B------:R-:W-:Y:S02]  /*c880*/  IMAD.X R187, R67, 0x1, R218.reuse, P0 ;  /* 0x0000000143bb7824 */ /* 0x100fe400000e06da */
[----:B------:R-:W-:Y:S01]  /*c890*/  IMAD R217, R60, 0x2, R201 ;  /* 0x000000023cd97824 */ /* 0x000fe200078e02c9 */
[-C--:B------:R-:W-:Y:S04]  /*c8a0*/  IADD3 R60, P0, PT, R186, R219.reuse, RZ ;  /* 0x000000dbba3c7210 */ /* 0x080fe80007f1e0ff */
[----:B------:R-:W-:Y:S01]  /*c8b0*/  @!PT LDS RZ, [RZ] ;  /* 0x00000000fffff984 */ /* 0x000fe20000000800 */
[----:B------:R-:W-:Y:S01]  /*c8c0*/  @!PT LDS RZ, [RZ] ;  /* 0x00000000fffff984 */ /* 0x000fe20000000800 */
[----:B------:R-:W-:Y:S01]  /*c8d0*/  @!PT LDS RZ, [RZ] ;  /* 0x00000000fffff984 */ /* 0x000fe20000000800 */
[----:B------:R-:W-:Y:S01]  /*c8e0*/  LDGSTS.E.BYPASS.LTC128B.128 [R217+0xc000], desc[UR4][R210.64] ;  /* 0x0c000000d2d97fae */ /* 0x000fe2000b981a04 */
[--C-:B------:R-:W-:Y:S01]  /*c8f0*/  IMAD.X R61, R187, 0x1, R218.reuse, P0 ;  /* 0x00000001bb3d7824 */ /* 0x100fe200000e06da */
[-C--:B------:R-:W-:Y:S03]  /*c900*/  IADD3 R188, P0, PT, R60, R219.reuse, RZ ;  /* 0x000000db3cbc7210 */ /* 0x080fe60007f1e0ff */
[----:B------:R-:W-:Y:S02]  /*c910*/  LDGSTS.E.BYPASS.LTC128B.128 [R217+0x10000], desc[UR4][R210.64+0x80] ;  /* 0x10000080d2d97fae */ /* 0x000fe4000b981a04 */
[----:B------:R-:W-:Y:S03]  /*c920*/  IMAD.X R189, R61, 0x1, R218, P0 ;  /* 0x000000013dbd7824 */ /* 0x000fe600000e06da */
[----:B------:R-:W-:Y:S01]  /*c930*/  LDGSTS.E.BYPASS.LTC128B.128 [R217+0xc800], desc[UR4][R64.64] ;  /* 0x0c80000040d97fae */ /* 0x000fe2000b981a04 */
[----:B------:R-:W-:Y:S04]  /*c940*/  IADD3 R190, P0, PT, R188, R219, RZ ;  /* 0x000000dbbcbe7210 */ /* 0x000fe80007f1e0ff */
[----:B------:R-:W-:Y:S01]  /*c950*/  LDGSTS.E.BYPASS.LTC128B.128 [R217+0x10800], desc[UR4][R64.64+0x80] ;  /* 0x1080008040d97fae */ /* 0x000fe2000b981a04 */
[----:B------:R-:W-:Y:S02]  /*c960*/  IADD3.X R191, PT, PT, R189, R218, RZ, P0, !PT ;  /* 0x000000dabdbf7210 */ /* 0x000fe400007fe4ff */
[----:B------:R-:W-:Y:S02]  /*c970*/  LOP3.LUT P0, RZ, R198, 0x2, RZ, 0xc0, !PT ;  /* 0x00000002c6ff7812 */ /* 0x000fe4000780c0ff */
[----:B------:R-:W-:Y:S02]  /*c980*/  LDGSTS.E.BYPASS.LTC128B.128 [R217+0xd000], desc[UR4][R62.64] ;  /* 0x0d0000003ed97fae */ /* 0x000fe4000b981a04 */
[----:B------:R-:W-:Y:S03]  /*c990*/  SEL R202, R197, 0xffffffe0, !P0 ;  /* 0xffffffe0c5ca7807 */ /* 0x000fe60004000000 */
[----:B------:R-:W-:Y:S01]  /*c9a0*/  LDGSTS.E.BYPASS.LTC128B.128 [R217+0x11000], desc[UR4][R62.64+0x80] ;  /* 0x110000803ed97fae */ /* 0x000fe2000b981a04 */
[----:B------:R-:W-:Y:S04]  /*c9b0*/  ISETP.GT.AND P0, PT, R226, R207, PT ;  /* 0x000000cfe200720c */ /* 0x000fe80003f04270 */
        /* <DEDUP_REMOVED lines=20> */
[----:B------:R-:W5:Y:S05]  /*cb00*/  LDSM.16.M88.4 R156, [R199+0x6000] ;  /* 0x00600000c79c783b */ /* 0x000f6a0000000200 */
[----:B------:R-:W5:Y:S05]  /*cb10*/  LDSM.16.M88.4 R160, [R199+0x6800] ;  /* 0x00680000c7a0783b */ /* 0x000f6a0000000200 */
[----:B------:R-:W5:Y:S05]  /*cb20*/  LDSM.16.M88.4 R164, [R199+0x7000] ;  /* 0x00700000c7a4783b */ /* 0x000f6a0000000200 */
[----:B------:R-:W5:Y:S01]  /*cb30*/  LDSM.16.M88.4 R168, [R199+0x7800] ;  /* 0x00780000c7a8783b */ /* 0x000f620000000200 */
        /* <DEDUP_REMOVED lines=9> */
[----:B-1----:R-:W-:Y:S02]  /*cbd0*/  LDSM.16.M88.4 R188, [R133+0x8000] ;  /* 0x0080000085bc783b */ /* 0x002fe40000000200 */
[C---:B----4-:R-:W-:Y:S03]  /*cbe0*/  HMMA.16816.F32.BF16 R20, R136.reuse, R148, RZ ;  /* 0x000000948814723c */ /* 0x050fe600000418ff */
[----:B------:R-:W-:Y:S05]  /*cbf0*/  LDSM.16.M88.4 R192, [R135+0xb000] ;  /* 0x00b0000087c0783b */ /* 0x000fea0000000200 */
[C---:B------:R-:W-:Y:S01]  /*cc00*/  HMMA.16816.F32.BF16 R24, R136.reuse, R150, RZ ;  /* 0x000000968818723c */ /* 0x040fe200000418ff */
[----:B------:R-:W-:Y:S07]  /*cc10*/  LDSM.16.M88.4 R148, [R134+0x6800] ;  /* 0x006800008694783b */ /* 0x000fee0000000200 */
[C---:B-----5:R-:W-:Y:S08]  /*cc20*/  HMMA.16816.F32.BF16 R28, R136.reuse, R152, RZ ;  /* 0x00000098881c723c */ /* 0x060ff000000418ff */
        /* <DEDUP_REMOVED lines=257> */
.L_x_5836:
[----:B------:R-:W-:Y:S05]  /*dc40*/  BSYNC.RECONVERGENT B0 ;  /* 0x0000000000007941 */ /* 0x000fea0003800200 */
.L_x_5835:
        /* <DEDUP_REMOVED lines=35> */
.L_x_5834:
[----:B------:R-:W-:Y:S05]  /*de80*/  BSYNC.RECONVERGENT B1 ;  /* 0x0000000000017941 */ /* 0x000fea0003800200 */
.L_x_5833:
[----:B------:R-:W2:Y:S01]  /*de90*/  LD.E R135, desc[UR4][R2.64+0xdc] ;  /* 0x0000dc0402877980 */ /* 0x000ea2000c101900 */
[C---:B-1----:R-:W-:Y:S02]  /*dea0*/  VIADD R144, R228.reuse, 0xffffffc1 ;  /* 0xffffffc1e4907836 */ /* 0x042fe40000000000 */
[C---:B------:R-:W-:Y:S02]  /*deb0*/  VIADD R149, R228.reuse, 0xffffffc0 ;  /* 0xffffffc0e4957836 */ /* 0x040fe40000000000 */
[----:B------:R-:W-:Y:S01]  /*dec0*/  VIADD R133, R228, 0xffffffc9 ;  /* 0xffffffc9e4857836 */ /* 0x000fe20000000000 */
[-C--:B------:R-:W-:Y:S01]  /*ded0*/  ISETP.GE.AND P4, PT, R144, R223.reuse, PT ;  /* 0x000000df9000720c */ /* 0x080fe20003f86270 */
        /* <DEDUP_REMOVED lines=8> */
[C---:B------:R-:W-:Y:S01]  /*df60*/  VIADD R147, R228.reuse, 0xffffffe0 ;  /* 0xffffffe0e4937836 */ /* 0x040fe20000000000 */
[-C--:B------:R-:W-:Y:S01]  /*df70*/  ISETP.GE.AND P1, PT, R149, R222.reuse, PT ;  /* 0x000000de9500720c */ /* 0x080fe20003f26270 */
[C---:B------:R-:W-:Y:S01]  /*df80*/  VIADD R5, R228.reuse, 0xffffffe9 ;  /* 0xffffffe9e4057836 */ /* 0x040fe20000000000 */
[-C--:B------:R-:W-:Y:S01]  /*df90*/  ISETP.GE.AND P0, PT, R133, R222.reuse, PT ;  /* 0x000000de8500720c */ /* 0x080fe20003f06270 */
[C---:B------:R-:W-:Y:S01]  /*dfa0*/  VIADD R141, R228.reuse, 0xfffffff1 ;  /* 0xfffffff1e48d7836 */ /* 0x040fe20000000000 */
[----:B------:R-:W-:Y:S01]  /*dfb0*/  FSEL R155, R9, -INF , P4 ;  /* 0xff800000099b7808 */ /* 0x000fe20002000000 */
        /* <DEDUP_REMOVED lines=9> */
[----:B------:R-:W-:Y:S01]  /*e050*/  FSEL R145, R4, -INF , P5 ;  /* 0xff80000004917808 */ /* 0x000fe20002800000 */
[----:B------:R-:W-:Y:S01]  /*e060*/  VIADD R4, R228, 0xfffffff9 ;  /* 0xfffffff9e4047836 */ /* 0x000fe20000000000 */
[----:B------:R-:W-:Y:S01]  /*e070*/  FSEL R138, R10, -INF , P1 ;  /* 0xff8000000a8a7808 */ /* 0x000fe20000800000 */
[----:B------:R-:W-:Y:S01]  /*e080*/  VIADD R10, R228, 0xffffffe8 ;  /* 0xffffffe8e40a7836 */ /* 0x000fe20000000000 */
[-C--:B------:R-:W-:Y:S02]  /*e090*/  ISETP.GE.AND P1, PT, R148, R222.reuse, PT ;  /* 0x000000de9400720c */ /* 0x080fe40003f26270 */
[-C--:B------:R-:W-:Y:S02]  /*e0a0*/  ISETP.GE.AND P5, PT, R136, R223.reuse, PT ;  /* 0x000000df8800720c */ /* 0x080fe40003fa6270 */
[CC--:B------:R-:W-:Y:S02]  /*e0b0*/  ISETP.GE.AND P0, PT, R11.reuse, R222.reuse, PT ;  /* 0x000000de0b00720c */ /* 0x0c0fe40003f06270 */
[-C--:B------:R-:W-:Y:S02]  /*e0c0*/  ISETP.GE.AND P4, PT, R11, R223.reuse, PT ;  /* 0x000000df0b00720c */ /* 0x080fe40003f86270 */
[----:B------:R-:W-:Y:S02]  /*e0d0*/  FSEL R137, R14, -INF , P1 ;  /* 0xff8000000e897808 */ /* 0x000fe40000800000 */
[----:B------:R-:W-:Y:S01]  /*e0e0*/  FSEL R7, R8, -INF , P5 ;  /* 0xff80000008077808 */ /* 0x000fe20002800000 */
[----:B------:R-:W-:Y:S01]  /*e0f0*/  VIADD R8, R228, 0xfffffff8 ;  /* 0xfffffff8e4087836 */ /* 0x000fe20000000000 */
[----:B------:R-:W-:Y:S02]  /*e100*/  FSEL R14, R15, -INF , P0 ;  /* 0xff8000000f0e7808 */ /* 0x000fe40000000000 */
[-C--:B------:R-:W-:Y:S02]  /*e110*/  ISETP.GE.AND P5, PT, R148, R223.reuse, PT ;  /* 0x000000df9400720c */ /* 0x080fe40003fa6270 */
[----:B------:R-:W-:Y:S02]  /*e120*/  FSEL R153, R13, -INF , P4 ;  /* 0xff8000000d997808 */ /* 0x000fe40002000000 */
[CC--:B------:R-:W-:Y:S02]  /*e130*/  ISETP.GE.AND P4, PT, R6.reuse, R223.reuse, PT ;  /* 0x000000df0600720c */ /* 0x0c0fe40003f86270 */
[-C--:B------:R-:W-:Y:S02]  /*e140*/  ISETP.GE.AND P0, PT, R6, R222.reuse, PT ;  /* 0x000000de0600720c */ /* 0x080fe40003f06270 */
[----:B------:R-:W-:Y:S02]  /*e150*/  FSEL R154, R12, -INF , P5 ;  /* 0xff8000000c9a7808 */ /* 0x000fe40002800000 */
[----:B------:R-:W-:Y:S02]  /*e160*/  FSEL R12, R19, -INF , P0 ;  /* 0xff800000130c7808 */ /* 0x000fe40000000000 */
[----:B------:R-:W-:Y:S02]  /*e170*/  FSEL R151, R17, -INF , P4 ;  /* 0xff80000011977808 */ /* 0x000fe40002000000 */
[-C--:B------:R-:W-:Y:S02]  /*e180*/  ISETP.GE.AND P1, PT, R134, R222.reuse, PT ;  /* 0x000000de8600720c */ /* 0x080fe40003f26270 */
[CC--:B------:R-:W-:Y:S02]  /*e190*/  ISETP.GE.AND P4, PT, R142.reuse, R223.reuse, PT ;  /* 0x000000df8e00720c */ /* 0x0c0fe40003f86270 */
[-C--:B------:R-:W-:Y:S02]  /*e1a0*/  ISETP.GE.AND P0, PT, R142, R222.reuse, PT ;  /* 0x000000de8e00720c */ /* 0x080fe40003f06270 */
[-C--:B------:R-:W-:Y:S02]  /*e1b0*/  ISETP.GE.AND P5, PT, R134, R223.reuse, PT ;  /* 0x000000df8600720c */ /* 0x080fe40003fa6270 */
[----:B------:R-:W-:Y:S02]  /*e1c0*/  FSEL R18, R18, -INF , P1 ;  /* 0xff80000012127808 */ /* 0x000fe40000800000 */
[----:B------:R-:W-:Y:S02]  /*e1d0*/  FSEL R184, R21, -INF , P4 ;  /* 0xff80000015b87808 */ /* 0x000fe40002000000 */
[----:B------:R-:W-:Y:S02]  /*e1e0*/  FSEL R23, R23, -INF , P0 ;  /* 0xff80000017177808 */ /* 0x000fe40000000000 */
[-C--:B------:R-:W-:Y:S02]  /*e1f0*/  ISETP.GE.AND P1, PT, R147, R222.reuse, PT ;  /* 0x000000de9300720c */ /* 0x080fe40003f26270 */
[CC--:B------:R-:W-:Y:S02]  /*e200*/  ISETP.GE.AND P4, PT, R5.reuse, R223.reuse, PT ;  /* 0x000000df0500720c */ /* 0x0c0fe40003f86270 */
[-C--:B------:R-:W-:Y:S02]  /*e210*/  ISETP.GE.AND P0, PT, R5, R222.reuse, PT ;  /* 0x000000de0500720c */ /* 0x080fe40003f06270 */
[----:B------:R-:W-:Y:S01]  /*e220*/  FSEL R152, R16, -INF , P5 ;  /* 0xff80000010987808 */ /* 0x000fe20002800000 */
[----:B------:R-:W-:Y:S01]  /*e230*/  VIADD R16, R228, 0x38 ;  /* 0x00000038e4107836 */ /* 0x000fe20000000000 */
[----:B------:R-:W-:Y:S02]  /*e240*/  FSEL R22, R22, -INF , P1 ;  /* 0xff80000016167808 */ /* 0x000fe40000800000 */
[-C--:B------:R-:W-:Y:S02]  /*e250*/  ISETP.GE.AND P5, PT, R147, R223.reuse, PT ;  /* 0x000000df9300720c */ /* 0x080fe40003fa6270 */
[----:B------:R-:W-:Y:S02]  /*e260*/  FSEL R27, R27, -INF , P0 ;  /* 0xff8000001b1b7808 */ /* 0x000fe40000000000 */
[----:B------:R-:W-:Y:S01]  /*e270*/  FSEL R181, R25, -INF , P4 ;  /* 0xff80000019b57808 */ /* 0x000fe20002000000 */
[----:B------:R-:W-:Y:S01]  /*e280*/  VIADD R25, R228, 0x9 ;  /* 0x00000009e4197836 */ /* 0x000fe20000000000 */
        /* <DEDUP_REMOVED lines=16> */
[----:B------:R-:W-:Y:S02]  /*e390*/  FSEL R35, R35, -INF , P0 ;  /* 0xff80000023237808 */ /* 0x000fe40000000000 */
[-C--:B------:R-:W-:Y:S02]  /*e3a0*/  ISETP.GE.AND P5, PT, R146, R223.reuse, PT ;  /* 0x000000df9200720c */ /* 0x080fe40003fa6270 */
[----:B------:R-:W-:Y:S01]  /*e3b0*/  FSEL R241, R33, -INF , P4 ;  /* 0xff80000021f17808 */ /* 0x000fe20002000000 */
[----:B------:R-:W-:Y:S01]  /*e3c0*/  VIADD R33, R228, 0x8 ;  /* 0x00000008e4217836 */ /* 0x000fe20000000000 */
[-C--:B------:R-:W-:Y:S02]  /*e3d0*/  ISETP.GE.AND P1, PT, R8, R222.reuse, PT ;  /* 0x000000de0800720c */ /* 0x080fe40003f26270 */
[----:B------:R-:W-:Y:S02]  /*e3e0*/  ISETP.GE.AND P0, PT, R228, R222, PT ;  /* 0x000000dee400720c */ /* 0x000fe40003f06270 */
[----:B------:R-:W-:Y:S01]  /*e3f0*/  FSEL R164, R28, -INF , P5 ;  /* 0xff8000001ca47808 */ /* 0x000fe20002800000 */
[----:B------:R-:W-:Y:S01]  /*e400*/  VIADD R28, R228, 0x18 ;  /* 0x00000018e41c7836 */ /* 0x000fe20000000000 */
[----:B------:R-:W-:Y:S02]  /*e410*/  FSEL R34, R34, -INF , P1 ;  /* 0xff80000022227808 */ /* 0x000fe40000800000 */
[----:B------:R-:W-:Y:S01]  /*e420*/  FSEL R176, R38, -INF , P0 ;  /* 0xff80000026b07808 */ /* 0x000fe20000000000 */
[----:B------:R-:W-:Y:S01]  /*e430*/  VIADD R38, R228, 0x20 ;  /* 0x00000020e4267836 */ /* 0x000fe20000000000 */
[-C--:B------:R-:W-:Y:S02]  /*e440*/  ISETP.GE.AND P5, PT, R8, R223.reuse, PT ;  /* 0x000000df0800720c */ /* 0x080fe40003fa6270 */
[-C--:B------:R-:W-:Y:S02]  /*e450*/  ISETP.GE.AND P0, PT, R33, R223.reuse, PT ;  /* 0x000000df2100720c */ /* 0x080fe40003f06270 */
[----:B------:R-:W-:Y:S02]  /*e460*/  ISETP.GE.AND P1, PT, R228, R223, PT ;  /* 0x000000dfe400720c */ /* 0x000fe40003f26270 */
[----:B------:R-:W-:Y:S01]  /*e470*/  FSEL R166, R32, -INF , P5 ;  /* 0xff80000020a67808 */ /* 0x000fe20002800000 */
[----:B------:R-:W-:Y:S01]  /*e480*/  VIADD R32, R228, 0x10 ;  /* 0x00000010e4207836 */ /* 0x000fe20000000000 */
[C---:B------:R-:W-:Y:S02]  /*e490*/  ISETP.GE.AND P6, PT, R149.reuse, R225, PT ;  /* 0x000000e19500720c */ /* 0x040fe40003fc6270 */
[----:B------:R-:W-:Y:S01]  /*e4a0*/  FSEL R174, R36, -INF , P1 ;  /* 0xff80000024ae7808 */ /* 0x000fe20000800000 */
[C---:B------:R-:W-:Y:S01]  /*e4b0*/  VIADD R36, R228.reuse, 0x39 ;  /* 0x00000039e4247836 */ /* 0x040fe20000000000 */
[----:B------:R-:W-:Y:S01]  /*e4c0*/  ISETP.GE.AND P5, PT, R149, R224, PT ;  /* 0x000000e09500720c */ /* 0x000fe20003fa6270 */
[----:B------:R-:W-:Y:S01]  /*e4d0*/  VIADD R149, R228, 0x11 ;  /* 0x00000011e4957836 */ /* 0x000fe20000000000 */
        /* <DEDUP_REMOVED lines=8> */
[----:B------:R-:W-:Y:S01]  /*e560*/  FSEL R203, R45, -INF , P0 ;  /* 0xff8000002dcb7808 */ /* 0x000fe20000000000 */
[----:B------:R-:W-:Y:S01]  /*e570*/  VIADD R45, R228, 0x21 ;  /* 0x00000021e42d7836 */ /* 0x000fe20000000000 */
[-C--:B------:R-:W-:Y:S02]  /*e580*/  ISETP.GE.AND P4, PT, R150, R223.reuse, PT ;  /* 0x000000df9600720c */ /* 0x080fe40003f86270 */
[-C--:B------:R-:W-:Y:S02]  /*e590*/  ISETP.GE.AND P0, PT, R28, R223.reuse, PT ;  /* 0x000000df1c00720c */ /* 0x080fe40003f06270 */
[-C--:B------:R-:W-:Y:S02]  /*e5a0*/  ISETP.GE.AND P1, PT, R32, R223.reuse, PT ;  /* 0x000000df2000720c */ /* 0x080fe40003f26270 */
[----:B------:R-:W-:Y:S01]  /*e5b0*/  FSEL R178, R37, -INF , P4 ;  /* 0xff80000025b27808 */ /* 0x000fe20002000000 */
[----:B------:R-:W-:Y:S01]  /*e5c0*/  VIADD R37, R228, 0x30 ;  /* 0x00000030e4257836 */ /* 0x000fe20000000000 */
[----:B------:R-:W-:Y:S01]  /*e5d0*/  FSEL R235, R44, -INF , P1 ;  /* 0xff8000002ceb7808 */ /* 0x000fe20000800000 */
[----:B------:R-:W-:Y:S01]  /*e5e0*/  VIADD R44, R228, 0x31 ;  /* 0x00000031e42c7836 */ /* 0x000fe20000000000 */
[-C--:B------:R-:W-:Y:S02]  /*e5f0*/  ISETP.GE.AND P4, PT, R25, R223.reuse, PT ;  /* 0x000000df1900720c */ /* 0x080fe40003f86270 */
[----:B------:R-:W-:Y:S02]  /*e600*/  FSEL R191, R48, -INF , P0 ;  /* 0xff80000030bf7808 */ /* 0x000fe40000000000 */
[-C--:B------:R-:W-:Y:S02]  /*e610*/  ISETP.GE.AND P1, PT, R149, R222.reuse, PT ;  /* 0x000000de9500720c */ /* 0x080fe40003f26270 */
[-C--:B------:R-:W-:Y:S02]  /*e620*/  ISETP.GE.AND P0, PT, R24, R222.reuse, PT ;  /* 0x000000de1800720c */ /* 0x080fe40003f06270 */
[----:B------:R-:W-:Y:S02]  /*e630*/  FSEL R249, R41, -INF , P4 ;  /* 0xff80000029f97808 */ /* 0x000fe40002000000 */
[----:B------:R-:W-:Y:S02]  /*e640*/  FSEL R47, R47, -INF , P1 ;  /* 0xff8000002f2f7808 */ /* 0x000fe40000800000 */
        /* <DEDUP_REMOVED lines=8> */
[CC--:B------:R-:W-:Y:S02]  /*e6d0*/  ISETP.GE.AND P1, PT, R38.reuse, R223.reuse, PT ;  /* 0x000000df2600720c */ /* 0x0c0fe40003f26270 */
[----:B------:R-:W-:Y:S02]  /*e6e0*/  ISETP.GE.AND P0, PT, R29, R223, PT ;  /* 0x000000df1d00720c */ /* 0x000fe40003f06270 */
[----:B------:R-:W-:Y:S02]  /*e6f0*/  FSEL R189, R49, -INF , P4 ;  /* 0xff80000031bd7808 */ /* 0x000fe40002000000 */
[-C--:B------:R-:W-:Y:S02]  /*e700*/  ISETP.GE.AND P4, PT, R38, R222.reuse, PT ;  /* 0x000000de2600720c */ /* 0x080fe40003f86270 */
[----:B------:R-:W-:Y:S02]  /*e710*/  FSEL R52, R52, -INF , P1 ;  /* 0xff80000034347808 */ /* 0x000fe40000800000 */
[----:B------:R-:W-:Y:S02]  /*e720*/  FSEL R171, R56, -INF , P0 ;  /* 0xff80000038ab7808 */ /* 0x000fe40000000000 */
[-C--:B------:R-:W-:Y:S02]  /*e730*/  ISETP.GE.AND P1, PT, R45, R222.reuse, PT ;  /* 0x000000de2d00720c */ /* 0x080fe40003f26270 */
[-C--:B------:R-:W-:Y:S02]  /*e740*/  ISETP.GE.AND P0, PT, R20, R222.reuse, PT ;  /* 0x000000de1400720c */ /* 0x080fe40003f06270 */
[----:B------:R-:W-:Y:S02]  /*e750*/  FSEL R21, R145, -INF , !P6 ;  /* 0xff80000091157808 */ /* 0x000fe40007000000 */
[----:B------:R-:W-:Y:S02]  /*e760*/  ISETP.GE.AND P6, PT, R133, R225, PT ;  /* 0x000000e18500720c */ /* 0x000fe40003fc6270 */
[----:B------:R-:W-:Y:S02]  /*e770*/  FSEL R54, R54, -INF , P4 ;  /* 0xff80000036367808 */ /* 0x000fe40002000000 */
[----:B------:R-:W-:Y:S02]  /*e780*/  FSEL R55, R55, -INF , P1 ;  /* 0xff80000037377808 */ /* 0x000fe40000800000 */
[-C--:B------:R-:W-:Y:S02]  /*e790*/  ISETP.GE.AND P4, PT, R20, R223.reuse, PT ;  /* 0x000000df1400720c */ /* 0x080fe40003f86270 */
[----:B------:R-:W-:Y:S02]  /*e7a0*/  FSEL R165, R59, -INF , P0 ;  /* 0xff8000003ba57808 */ /* 0x000fe40000000000 */
[-C--:B------:R-:W-:Y:S02]  /*e7b0*/  ISETP.GE.AND P1, PT, R29, R222.reuse, PT ;  /* 0x000000de1d00720c */ /* 0x080fe40003f26270 */
[----:B------:R-:W-:Y:S02]  /*e7c0*/  ISETP.GE.AND P0, PT, R37, R223, PT ;  /* 0x000000df2500720c */ /* 0x000fe40003f06270 */
[----:B------:R-:W-:Y:S02]  /*e7d0*/  FSEL R13, R155, -INF , !P6 ;  /* 0xff8000009b0d7808 */ /* 0x000fe40007000000 */
[----:B------:R-:W-:Y:S02]  /*e7e0*/  ISETP.GE.AND P6, PT, R148, R225, PT ;  /* 0x000000e19400720c */ /* 0x000fe40003fc6270 */
[----:B------:R-:W-:Y:S02]  /*e7f0*/  FSEL R169, R57, -INF , P4 ;  /* 0xff80000039a97808 */ /* 0x000fe40002000000 */
[-C--:B------:R-:W-:Y:S02]  /*e800*/  ISETP.GE.AND P4, PT, R37, R222.reuse, PT ;  /* 0x000000de2500720c */ /* 0x080fe40003f86270 */
[----:B------:R-:W-:Y:S02]  /*e810*/  FSEL R60, R60, -INF , P0 ;  /* 0xff8000003c3c7808 */ /* 0x000fe40000000000 */
[----:B------:R-:W-:Y:S02]  /*e820*/  FSEL R58, R58, -INF , P1 ;  /* 0xff8000003a3a7808 */ /* 0x000fe40000800000 */
[C---:B------:R-:W-:Y:S02]  /*e830*/  ISETP.GE.AND P1, PT, R44.reuse, R223, PT ;  /* 0x000000df2c00720c */ /* 0x040fe40003f26270 */
[----:B------:R-:W-:Y:S02]  /*e840*/  ISETP.GE.AND P0, PT, R44, R222, PT ;  /* 0x000000de2c00720c */ /* 0x000fe40003f06270 */
[----:B------:R-:W-:Y:S02]  /*e850*/  FSEL R17, R140, -INF , !P5 ;  /* 0xff8000008c117808 */ /* 0x000fe40006800000 */
[----:B------:R-:W-:Y:S02]  /*e860*/  FSEL R41, R154, -INF , !P6 ;  /* 0xff8000009a297808 */ /* 0x000fe40007000000 */
[C---:B------:R-:W-:Y:S02]  /*e870*/  ISETP.GE.AND P6, PT, R11.reuse, R224, PT ;  /* 0x000000e00b00720c */ /* 0x040fe40003fc6270 */
[----:B------:R-:W-:Y:S02]  /*e880*/  ISETP.GE.AND P5, PT, R11, R225, PT ;  /* 0x000000e10b00720c */ /* 0x000fe40003fa6270 */
[----:B------:R-:W-:Y:S02]  /*e890*/  FSEL R62, R62, -INF , P4 ;  /* 0xff8000003e3e7808 */ /* 0x000fe40002000000 */
[----:B------:R-:W-:Y:S02]  /*e8a0*/  FSEL R61, R61, -INF , P1 ;  /* 0xff8000003d3d7808 */ /* 0x000fe40000800000 */
[----:B------:R-:W-:Y:S02]  /*e8b0*/  FSEL R63, R63, -INF , P0 ;  /* 0xff8000003f3f7808 */ /* 0x000fe40000000000 */
[-C--:B------:R-:W-:Y:S02]  /*e8c0*/  ISETP.GE.AND P4, PT, R16, R223.reuse, PT ;  /* 0x000000df1000720c */ /* 0x080fe40003f86270 */
[C---:B------:R-:W-:Y:S02]  /*e8d0*/  ISETP.GE.AND P1, PT, R36.reuse, R223, PT ;  /* 0x000000df2400720c */ /* 0x040fe40003f26270 */
[----:B------:R-:W-:Y:S02]  /*e8e0*/  ISETP.GE.AND P0, PT, R36, R222, PT ;  /* 0x000000de2400720c */ /* 0x000fe40003f06270 */
[----:B------:R-:W-:Y:S02]  /*e8f0*/  FSEL R56, R14, -INF , !P6 ;  /* 0xff8000000e387808 */ /* 0x000fe40007000000 */
[----:B------:R-:W-:Y:S02]  /*e900*/  FSEL R51, R153, -INF , !P5 ;  /* 0xff80000099337808 */ /* 0x000fe40006800000 */
[-C--:B------:R-:W-:Y:S02]  /*e910*/  ISETP.GE.AND P5, PT, R134, R225.reuse, PT ;  /* 0x000000e18600720c */ /* 0x080fe40003fa6270 */
[----:B------:R-:W-:Y:S02]  /*e920*/  ISETP.GE.AND P6, PT, R147, R224, PT ;  /* 0x000000e09300720c */ /* 0x000fe40003fc6270 */
[----:B------:R-:W-:Y:S02]  /*e930*/  FSEL R64, R64, -INF , P4 ;  /* 0xff80000040407808 */ /* 0x000fe40002000000 */
[----:B------:R-:W-:Y:S02]  /*e940*/  FSEL R48, R65, -INF , P1 ;  /* 0xff80000041307808 */ /* 0x000fe40000800000 */
[----:B------:R-:W-:Y:S02]  /*e950*/  FSEL R40, R67, -INF , P0 ;  /* 0xff80000043287808 */ /* 0x000fe40000000000 */
[-C--:B------:R-:W-:Y:S02]  /*e960*/  ISETP.GE.AND P4, PT, R228, R225.reuse, PT ;  /* 0x000000e1e400720c */ /* 0x080fe40003f86270 */
[----:B------:R-:W-:Y:S02]  /*e970*/  ISETP.GE.AND P1, PT, R16, R222, PT ;  /* 0x000000de1000720c */ /* 0x000fe40003f26270 */
[CC--:B------:R-:W-:Y:S01]  /*e980*/  ISETP.GE.AND P0, PT, R228.reuse, R224.reuse, PT ;  /* 0x000000e0e400720c */ /* 0x0c0fe20003f06270 */
[----:B------:R-:W-:Y:S01]  /*e990*/  VIADD R228, R228, 0xffffff80 ;  /* 0xffffff80e4e47836 */ /* 0x000fe20000000000 */
[----:B------:R-:W-:Y:S02]  /*e9a0*/  FSEL R160, R22, -INF , !P6 ;  /* 0xff80000016a07808 */ /* 0x000fe40007000000 */
[----:B------:R-:W-:Y:S02]  /*e9b0*/  FSEL R59, R152, -INF , !P5 ;  /* 0xff800000983b7808 */ /* 0x000fe40006800000 */
[-C--:B------:R-:W-:Y:S02]  /*e9c0*/  ISETP.GE.AND P5, PT, R6, R224.reuse, PT ;  /* 0x000000e00600720c */ /* 0x080fe40003fa6270 */
[-C--:B------:R-:W-:Y:S02]  /*e9d0*/  ISETP.GE.AND P6, PT, R141, R225.reuse, PT ;  /* 0x000000e18d00720c */ /* 0x080fe40003fc6270 */
[----:B------:R-:W-:Y:S02]  /*e9e0*/  FSEL R174, R174, -INF , !P4 ;  /* 0xff800000aeae7808 */ /* 0x000fe40006000000 */
[-C--:B------:R-:W-:Y:S02]  /*e9f0*/  ISETP.GE.AND P4, PT, R144, R224.reuse, PT ;  /* 0x000000e09000720c */ /* 0x080fe40003f86270 */
[----:B------:R-:W-:Y:S02]  /*ea00*/  FSEL R66, R66, -INF , P1 ;  /* 0xff80000042427808 */ /* 0x000fe40000800000 */
[----:B------:R-:W-:Y:S02]  /*ea10*/  FSEL R176, R176, -INF , !P0 ;  /* 0xff800000b0b07808 */ /* 0x000fe40004000000 */
[-C--:B------:R-:W-:Y:S02]  /*ea20*/  ISETP.GE.AND P1, PT, R144, R225.reuse, PT ;  /* 0x000000e19000720c */ /* 0x080fe40003f26270 */
[-C--:B------:R-:W-:Y:S02]  /*ea30*/  ISETP.GE.AND P0, PT, R136, R225.reuse, PT ;  /* 0x000000e18800720c */ /* 0x080fe40003f06270 */
[----:B------:R-:W-:Y:S02]  /*ea40*/  FSEL R65, R12, -INF , !P5 ;  /* 0xff8000000c417808 */ /* 0x000fe40006800000 */
[----:B------:R-:W-:Y:S02]  /*ea50*/  FSEL R237, R237, -INF , !P6 ;  /* 0xff800000eded7808 */ /* 0x000fe40007000000 */
[-C--:B------:R-:W-:Y:S02]  /*ea60*/  ISETP.GE.AND P5, PT, R10, R224.reuse, PT ;  /* 0x000000e00a00720c */ /* 0x080fe40003fa6270 */
[-C--:B------:R-:W-:Y:S02]  /*ea70*/  ISETP.GE.AND P6, PT, R8, R225.reuse, PT ;  /* 0x000000e10800720c */ /* 0x080fe40003fc6270 */
[----:B------:R-:W-:Y:S02]  /*ea80*/  FSEL R15, R139, -INF , !P4 ;  /* 0xff8000008b0f7808 */ /* 0x000fe40006000000 */
[----:B------:R-:W-:Y:S02]  /*ea90*/  FSEL R19, R143, -INF , !P1 ;  /* 0xff8000008f137808 */ /* 0x000fe40004800000 */
[----:B------:R-:W-:Y:S02]  /*eaa0*/  FSEL R7, R7, -INF , !P0 ;  /* 0xff80000007077808 */ /* 0x000fe40004000000 */
[-C--:B------:R-:W-:Y:S02]  /*eab0*/  ISETP.GE.AND P4, PT, R148, R224.reuse, PT ;  /* 0x000000e09400720c */ /* 0x080fe40003f86270 */
[-C--:B------:R-:W-:Y:S02]  /*eac0*/  ISETP.GE.AND P0, PT, R133, R224.reuse, PT ;  /* 0x000000e08500720c */ /* 0x080fe40003f06270 */
[----:B------:R-:W-:Y:S02]  /*ead0*/  FSEL R162, R26, -INF , !P5 ;  /* 0xff8000001aa27808 */ /* 0x000fe40006800000 */
[-C--:B------:R-:W-:Y:S02]  /*eae0*/  ISETP.GE.AND P1, PT, R136, R224.reuse, PT ;  /* 0x000000e08800720c */ /* 0x080fe40003f26270 */
[----:B------:R-:W-:Y:S02]  /*eaf0*/  FSEL R166, R166, -INF , !P6 ;  /* 0xff800000a6a67808 */ /* 0x000fe40007000000 */
[C---:B------:R-:W-:Y:S02]  /*eb00*/  ISETP.GE.AND P5, PT, R4.reuse, R225, PT ;  /* 0x000000e10400720c */ /* 0x040fe40003fa6270 */
[-C--:B------:R-:W-:Y:S02]  /*eb10*/  ISETP.GE.AND P6, PT, R4, R224.reuse, PT ;  /* 0x000000e00400720c */ /* 0x080fe40003fc6270 */
[----:B------:R-:W-:Y:S02]  /*eb20*/  FMNMX3.FTZ R4, R0, R21, R19, !PT ;  /* 0x0000001500047276 */ /* 0x000fe40007810013 */
[----:B------:R-:W-:Y:S02]  /*eb30*/  FSEL R49, R137, -INF , !P4 ;  /* 0xff80000089317808 */ /* 0x000fe40006000000 */
[----:B------:R-:W-:Y:S02]  /*eb40*/  FSEL R9, R9, -INF , !P0 ;  /* 0xff80000009097808 */ /* 0x000fe40004000000 */
[-C--:B------:R-:W-:Y:S02]  /*eb50*/  ISETP.GE.AND P4, PT, R142, R225.reuse, PT ;  /* 0x000000e18e00720c */ /* 0x080fe40003f86270 */
[----:B------:R-:W-:Y:S02]  /*eb60*/  FSEL R11, R138, -INF , !P1 ;  /* 0xff8000008a0b7808 */ /* 0x000fe40004800000 */
[-C--:B------:R-:W-:Y:S02]  /*eb70*/  ISETP.GE.AND P0, PT, R134, R224.reuse, PT ;  /* 0x000000e08600720c */ /* 0x080fe40003f06270 */
[----:B------:R-:W-:Y:S02]  /*eb80*/  ISETP.GE.AND P1, PT, R6, R225, PT ;  /* 0x000000e10600720c */ /* 0x000fe40003f26270 */
[----:B------:R-:W-:Y:S02]  /*eb90*/  FMNMX3.FTZ R4, R4, R7, R13, !PT ;  /* 0x0000000704047276 */ /* 0x000fe4000781000d */
[----:B------:R-:W-:Y:S02]  /*eba0*/  FSEL R184, R184, -INF , !P4 ;  /* 0xff800000b8b87808 */ /* 0x000fe40006000000 */
[----:B------:R-:W-:Y:S02]  /*ebb0*/  ISETP.GE.AND P4, PT, R10, R225, PT ;  /* 0x000000e10a00720c */ /* 0x000fe40003f86270 */
[----:B------:R-:W-:Y:S02]  /*ebc0*/  FSEL R67, R18, -INF , !P0 ;  /* 0xff80000012437808 */ /* 0x000fe40004000000 */
[----:B------:R-:W-:Y:S02]  /*ebd0*/  FMNMX3.FTZ R6, R132, R17, R15, !PT ;  /* 0x0000001184067276 */ /* 0x000fe4000781000f */
[----:B------:R-:W-:Y:S02]  /*ebe0*/  FSEL R57, R151, -INF , !P1 ;  /* 0xff80000097397808 */ /* 0x000fe40004800000 */
[-C--:B------:R-:W-:Y:S02]  /*ebf0*/  ISETP.GE.AND P0, PT, R5, R225.reuse, PT ;  /* 0x000000e10500720c */ /* 0x080fe40003f06270 */
[----:B------:R-:W-:Y:S02]  /*ec00*/  ISETP.GE.AND P1, PT, R147, R225, PT ;  /* 0x000000e19300720c */ /* 0x000fe40003f26270 */
[----:B------:R-:W-:Y:S02]  /*ec10*/  FMNMX3.FTZ R4, R4, R41, R51, !PT ;  /* 0x0000002904047276 */ /* 0x000fe40007810033 */
[----:B------:R-:W-:Y:S02]  /*ec20*/  FSEL R180, R180, -INF , !P4 ;  /* 0xff800000b4b47808 */ /* 0x000fe40006000000 */
[----:B------:R-:W-:Y:S02]  /*ec30*/  FMNMX3.FTZ R6, R6, R11, R9, !PT ;  /* 0x0000000b06067276 */ /* 0x000fe40007810009 */
[-C--:B------:R-:W-:Y:S02]  /*ec40*/  ISETP.GE.AND P4, PT, R5, R224.reuse, PT ;  /* 0x000000e00500720c */ /* 0x080fe40003f86270 */
[----:B------:R-:W-:Y:S02]  /*ec50*/  FSEL R181, R181, -INF , !P0 ;  /* 0xff800000b5b57808 */ /* 0x000fe40004000000 */
[----:B------:R-:W-:Y:S02]  /*ec60*/  FMNMX3.FTZ R5, R4, R59, R57, !PT ;  /* 0x0000003b04057276 */ /* 0x000fe40007810039 */
        /* <DEDUP_REMOVED lines=10> */
[----:B------:R-:W-:Y:S02]  /*ed10*/  FMNMX3.FTZ R23, R6, R67, R65, !PT ;  /* 0x0000004306177276 */ /* 0x000fe40007810041 */
[----:B------:R-:W-:Y:S02]  /*ed20*/  FMNMX3.FTZ R5, R5, R180, R181, !PT ;  /* 0x000000b405057276 */ /* 0x000fe400078100b5 */
[----:B------:R-:W-:Y:S02]  /*ed30*/  FSEL R168, R31, -INF , !P0 ;  /* 0xff8000001fa87808 */ /* 0x000fe40004000000 */
[----:B------:R-:W-:Y:S02]  /*ed40*/  FSEL R241, R241, -INF , !P5 ;  /* 0xff800000f1f17808 */ /* 0x000fe40006800000 */
[-C--:B------:R-:W-:Y:S02]  /*ed50*/  ISETP.GE.AND P0, PT, R33, R225.reuse, PT ;  /* 0x000000e12100720c */ /* 0x080fe40003f06270 */
        /* <DEDUP_REMOVED lines=8> */
[----:B------:R-:W-:Y:S02]  /*ede0*/  FSEL R239, R30, -INF , !P1 ;  /* 0xff8000001eef7808 */ /* 0x000fe40004800000 */
[----:B------:R-:W-:Y:S02]  /*edf0*/  ISETP.GE.AND P5, PT, R33, R224, PT ;  /* 0x000000e02100720c */ /* 0x000fe40003fa6270 */
[-C--:B------:R-:W-:Y:S02]  /*ee00*/  ISETP.GE.AND P0, PT, R32, R225.reuse, PT ;  /* 0x000000e12000720c */ /* 0x080fe40003f06270 */
[----:B------:R-:W-:Y:S02]  /*ee10*/  FSEL R249, R249, -INF , !P4 ;  /* 0xff800000f9f97808 */ /* 0x000fe40006000000 */
[----:B------:R-:W-:Y:S02]  /*ee20*/  FMNMX3.FTZ R23, R23, R162, R183, !PT ;  /* 0x000000a217177276 */ /* 0x000fe400078100b7 */
[----:B------:R-:W-:Y:S02]  /*ee30*/  ISETP.GE.AND P4, PT, R149, R225, PT ;  /* 0x000000e19500720c */ /* 0x000fe40003f86270 */
[----:B------:R-:W-:Y:S02]  /*ee40*/  FMNMX3.FTZ R5, R5, R166, R241, !PT ;  /* 0x000000a605057276 */ /* 0x000fe400078100f1 */
[-C--:B------:R-:W-:Y:S02]  /*ee50*/  ISETP.GE.AND P1, PT, R150, R224.reuse, PT ;  /* 0x000000e09600720c */ /* 0x080fe40003f26270 */
[----:B------:R-:W-:Y:S02]  /*ee60*/  FSEL R243, R35, -INF , !P6 ;  /* 0xff80000023f37808 */ /* 0x000fe40007000000 */
[----:B------:R-:W-:Y:S02]  /*ee70*/  FSEL R247, R42, -INF , !P5 ;  /* 0xff8000002af77808 */ /* 0x000fe40006800000 */
[----:B------:R-:W-:Y:S02]  /*ee80*/  FSEL R235, R235, -INF , !P0 ;  /* 0xff800000ebeb7808 */ /* 0x000fe40004000000 */
[----:B------:R-:W-:Y:S02]  /*ee90*/  FMNMX3.FTZ R23, R23, R239, R168, !PT ;  /* 0x000000ef17177276 */ /* 0x000fe400078100a8 */
[----:B------:R-:W-:Y:S02]  /*eea0*/  ISETP.GE.AND P0, PT, R149, R224, PT ;  /* 0x000000e09500720c */ /* 0x000fe40003f06270 */
[----:B------:R-:W-:Y:S02]  /*eeb0*/  FSEL R203, R203, -INF , !P4 ;  /* 0xff800000cbcb7808 */ /* 0x000fe40006000000 */
[-C--:B------:R-:W-:Y:S02]  /*eec0*/  ISETP.GE.AND P5, PT, R24, R225.reuse, PT ;  /* 0x000000e11800720c */ /* 0x080fe40003fa6270 */
        /* <DEDUP_REMOVED lines=10> */
[----:B------:R-:W-:Y:S02]  /*ef70*/  FSEL R191, R191, -INF , !P4 ;  /* 0xff800000bfbf7808 */ /* 0x000fe40006000000 */
[-C--:B------:R-:W-:Y:S02]  /*ef80*/  ISETP.GE.AND P4, PT, R24, R224.reuse, PT ;  /* 0x000000e01800720c */ /* 0x080fe40003f86270 */
[----:B------:R-:W-:Y:S02]  /*ef90*/  ISETP.GE.AND P1, PT, R32, R224, PT ;  /* 0x000000e02000720c */ /* 0x000fe40003f26270 */
[----:B------:R-:W-:Y:S02]  /*efa0*/  FSEL R245, R43, -INF , !P6 ;  /* 0xff8000002bf57808 */ /* 0x000fe40007000000 */
[----:B------:R-:W-:Y:S02]  /*efb0*/  FMNMX3.FTZ R6, R23, R176, R172, !PT ;  /* 0x000000b017067276 */ /* 0x000fe400078100ac */
[----:B------:R-:W-:Y:S02]  /*efc0*/  FMNMX3.FTZ R4, R4, R235, R203, !PT ;  /* 0x000000eb04047276 */ /* 0x000fe400078100cb */
[----:B------:R-:W-:Y:S02]  /*efd0*/  FSEL R179, R52, -INF , !P5 ;  /* 0xff80000034b37808 */ /* 0x000fe40006800000 */
[----:B------:R-:W-:Y:S02]  /*efe0*/  FSEL R177, R53, -INF , !P0 ;  /* 0xff80000035b17808 */ /* 0x000fe40004000000 */
[-C--:B------:R-:W-:Y:S02]  /*eff0*/  ISETP.GE.AND P5, PT, R45, R224.reuse, PT ;  /* 0x000000e02d00720c */ /* 0x080fe40003fa6270 */
[-C--:B------:R-:W-:Y:S02]  /*f000*/  ISETP.GE.AND P0, PT, R29, R225.reuse, PT ;  /* 0x000000e11d00720c */ /* 0x080fe40003f06270 */
[----:B------:R-:W-:Y:S02]  /*f010*/  FSEL R185, R185, -INF , !P4 ;  /* 0xff800000b9b97808 */ /* 0x000fe40006000000 */
[-C--:B------:R-:W-:Y:S02]  /*f020*/  ISETP.GE.AND P6, PT, R28, R224.reuse, PT ;  /* 0x000000e01c00720c */ /* 0x080fe40003fc6270 */
[----:B------:R-:W-:Y:S02]  /*f030*/  FSEL R195, R46, -INF , !P1 ;  /* 0xff8000002ec37808 */ /* 0x000fe40004800000 */
[----:B------:R-:W-:Y:S02]  /*f040*/  ISETP.GE.AND P4, PT, R20, R225, PT ;  /* 0x000000e11400720c */ /* 0x000fe40003f86270 */
[----:B------:R-:W-:Y:S02]  /*f050*/  FMNMX3.FTZ R6, R6, R247, R245, !PT ;  /* 0x000000f706067276 */ /* 0x000fe400078100f5 */
[----:B------:R-:W-:Y:S02]  /*f060*/  FMNMX3.FTZ R4, R4, R191, R189, !PT ;  /* 0x000000bf04047276 */ /* 0x000fe400078100bd */
[----:B------:R-:W-:Y:S02]  /*f070*/  FSEL R173, R55, -INF , !P5 ;  /* 0xff80000037ad7808 */ /* 0x000fe40006800000 */
[----:B------:R-:W-:Y:S02]  /*f080*/  FSEL R171, R171, -INF , !P0 ;  /* 0xff800000abab7808 */ /* 0x000fe40004000000 */
[-C--:B------:R-:W-:Y:S02]  /*f090*/  ISETP.GE.AND P0, PT, R20, R224.reuse, PT ;  /* 0x000000e01400720c */ /* 0x080fe40003f06270 */
[----:B------:R-:W-:Y:S02]  /*f0a0*/  ISETP.GE.AND P5, PT, R44, R225, PT ;  /* 0x000000e12c00720c */ /* 0x000fe40003fa6270 */
[----:B------:R-:W-:Y:S02]  /*f0b0*/  FSEL R187, R50, -INF , !P6 ;  /* 0xff80000032bb7808 */ /* 0x000fe40007000000 */
[----:B------:R-:W-:Y:S02]  /*f0c0*/  FSEL R169, R169, -INF , !P4 ;  /* 0xff800000a9a97808 */ /* 0x000fe40006000000 */
[----:B------:R-:W-:Y:S02]  /*f0d0*/  FMNMX3.FTZ R6, R6, R195, R193, !PT ;  /* 0x000000c306067276 */ /* 0x000fe400078100c1 */
[----:B------:R-:W-:Y:S02]  /*f0e0*/  ISETP.GE.AND P4, PT, R37, R225, PT ;  /* 0x000000e12500720c */ /* 0x000fe40003f86270 */
[----:B------:R-:W-:Y:S02]  /*f0f0*/  FMNMX3.FTZ R8, R4, R179, R177, !PT ;  /* 0x000000b304087276 */ /* 0x000fe400078100b1 */
[-C--:B------:R-:W-:Y:S02]  /*f100*/  ISETP.GE.AND P1, PT, R38, R224.reuse, PT ;  /* 0x000000e02600720c */ /* 0x080fe40003f26270 */
[----:B------:R-:W-:Y:S02]  /*f110*/  FSEL R161, R61, -INF , !P5 ;  /* 0xff8000003da17808 */ /* 0x000fe40006800000 */
[----:B------:R-:W-:Y:S02]  /*f120*/  FSEL R165, R165, -INF , !P0 ;  /* 0xff800000a5a57808 */ /* 0x000fe40004000000 */
[----:B------:R-:W-:Y:S02]  /*f130*/  FMNMX3.FTZ R4, R6, R187, R185, !PT ;  /* 0x000000bb06047276 */ /* 0x000fe400078100b9 */
[----:B------:R-:W-:Y:S02]  /*f140*/  FSEL R163, R60, -INF , !P4 ;  /* 0xff8000003ca37808 */ /* 0x000fe40006000000 */
[-C--:B------:R-:W-:Y:S02]  /*f150*/  ISETP.GE.AND P5, PT, R36, R225.reuse, PT ;  /* 0x000000e12400720c */ /* 0x080fe40003fa6270 */
[----:B------:R-:W-:Y:S02]  /*f160*/  ISETP.GE.AND P0, PT, R16, R225, PT ;  /* 0x000000e11000720c */ /* 0x000fe40003f06270 */
[----:B------:R-:W-:Y:S02]  /*f170*/  FMNMX3.FTZ R6, R8, R171, R169, !PT ;  /* 0x000000ab08067276 */ /* 0x000fe400078100a9 */
[-C--:B------:R-:W-:Y:S02]  /*f180*/  ISETP.GE.AND P6, PT, R29, R224.reuse, PT ;  /* 0x000000e01d00720c */ /* 0x080fe40003fc6270 */
[----:B------:R-:W-:Y:S02]  /*f190*/  FSEL R175, R54, -INF , !P1 ;  /* 0xff80000036af7808 */ /* 0x000fe40004800000 */
[----:B------:R-:W-:Y:S02]  /*f1a0*/  FSEL R154, R48, -INF , !P5 ;  /* 0xff800000309a7808 */ /* 0x000fe40006800000 */
[----:B------:R-:W-:Y:S02]  /*f1b0*/  FSEL R155, R64, -INF , !P0 ;  /* 0xff800000409b7808 */ /* 0x000fe40004000000 */
[----:B------:R-:W-:Y:S02]  /*f1c0*/  FMNMX3.FTZ R5, R6, R163, R161, !PT ;  /* 0x000000a306057276 */ /* 0x000fe400078100a1 */
[-C--:B------:R-:W-:Y:S02]  /*f1d0*/  ISETP.GE.AND P1, PT, R37, R224.reuse, PT ;  /* 0x000000e02500720c */ /* 0x080fe40003f26270 */
[-C--:B------:R-:W-:Y:S02]  /*f1e0*/  ISETP.GE.AND P4, PT, R44, R224.reuse, PT ;  /* 0x000000e02c00720c */ /* 0x080fe40003f86270 */
[----:B------:R-:W-:Y:S02]  /*f1f0*/  FSEL R167, R58, -INF , !P6 ;  /* 0xff8000003aa77808 */ /* 0x000fe40007000000 */
[----:B------:R-:W-:Y:S02]  /*f200*/  FMNMX3.FTZ R4, R4, R175, R173, !PT ;  /* 0x000000af04047276 */ /* 0x000fe400078100ad */
[----:B------:R-:W-:Y:S02]  /*f210*/  FMNMX3.FTZ R8, R5, R155, R154, !PT ;  /* 0x0000009b05087276 */ /* 0x000fe4000781009a */
[-C--:B------:R-:W-:Y:S02]  /*f220*/  ISETP.GE.AND P6, PT, R36, R224.reuse, PT ;  /* 0x000000e02400720c */ /* 0x080fe40003fc6270 */
[----:B------:R-:W-:Y:S01]  /*f230*/  FSEL R159, R62, -INF , !P1 ;  /* 0xff8000003e9f7808 */ /* 0x000fe20004800000 */
[----:B------:R-:W-:Y:S01]  /*f240*/  SHFL.BFLY PT, R25, R8, 0x2, 0x1f ;  /* 0x0c401f0008197f89 */ /* 0x000fe200000e0000 */
[----:B------:R-:W-:Y:S02]  /*f250*/  FSEL R157, R63, -INF , !P4 ;  /* 0xff8000003f9d7808 */ /* 0x000fe40006000000 */
[----:B------:R-:W-:Y:S02]  /*f260*/  ISETP.GE.AND P5, PT, R16, R224, PT ;  /* 0x000000e01000720c */ /* 0x000fe40003fa6270 */
[----:B------:R-:W-:Y:S02]  /*f270*/  FMNMX3.FTZ R4, R4, R167, R165, !PT ;  /* 0x000000a704047276 */ /* 0x000fe400078100a5 */
[----:B------:R-:W-:Y:S02]  /*f280*/  FSEL R136, R40, -INF , !P6 ;  /* 0xff80000028887808 */ /* 0x000fe40007000000 */
[----:B------:R-:W-:Y:S02]  /*f290*/  FSEL R137, R66, -INF , !P5 ;  /* 0xff80000042897808 */ /* 0x000fe40006800000 */
[----:B------:R-:W-:Y:S02]  /*f2a0*/  FMNMX3.FTZ R5, R4, R159, R157, !PT ;  /* 0x0000009f04057276 */ /* 0x000fe4000781009d */
[----:B------:R-:W-:Y:S02]  /*f2b0*/  SHF.R.U32.HI R138, RZ, 0x1, R198 ;  /* 0x00000001ff8a7819 */ /* 0x000fe400000116c6 */
[----:B------:R-:W-:Y:S05]  /*f2c0*/  FMNMX3.FTZ R6, R5, R137, R136, !PT ;  /* 0x0000008905067276 */ /* 0x000fea0007810088 */
[----:B------:R-:W1:Y:S02]  /*f2d0*/  SHFL.BFLY PT, R5, R6, 0x2, 0x1f ;  /* 0x0c401f0006057f89 */ /* 0x000e6400000e0000 */
[----:B-1----:R-:W-:Y:S01]  /*f2e0*/  FMNMX.FTZ R4, R6, R5, !PT ;  /* 0x0000000506047209 */ /* 0x002fe20007810000 */
[----:B------:R-:W-:Y:S01]  /*f2f0*/  IMAD.SHL.U32 R5, R198, 0x40, RZ ;  /* 0x00000040c6057824 */ /* 0x000fe200078e00ff */
[----:B------:R-:W-:Y:S04]  /*f300*/  FMNMX.FTZ R23, R8, R25, !PT ;  /* 0x0000001908177209 */ /* 0x000fe80007810000 */
[----:B------:R-:W1:Y:S08]  /*f310*/  SHFL.BFLY PT, R133, R4, 0x1, 0x1f ;  /* 0x0c201f0004857f89 */ /* 0x000e7000000e0000 */
[----:B------:R-:W3:Y:S01]  /*f320*/  SHFL.BFLY PT, R134, R23, 0x1, 0x1f ;  /* 0x0c201f0017867f89 */ /* 0x000ee200000e0000 */
[----:B-1----:R-:W-:Y:S02]  /*f330*/  FMNMX.FTZ R133, R4, R133, !PT ;  /* 0x0000008504857209 */ /* 0x002fe40007810000 */
[----:B------:R-:W-:Y:S02]  /*f340*/  LOP3.LUT R4, R138, 0x8, RZ, 0xc0, !PT ;  /* 0x000000088a047812 */ /* 0x000fe400078ec0ff */
[----:B---3--:R-:W-:Y:S01]  /*f350*/  FMNMX.FTZ R134, R23, R134, !PT ;  /* 0x0000008617867209 */ /* 0x008fe20007810000 */
[----:B--2---:R-:W-:Y:S01]  /*f360*/  FMUL.FTZ R156, R135, R133 ;  /* 0x00000085879c7220 */ /* 0x004fe20000410000 */
[----:B------:R-:W-:Y:S02]  /*f370*/  FSETP.NEU.FTZ.AND P0, PT, R133, -INF , PT ;  /* 0xff8000008500780b */ /* 0x000fe40003f1d000 */
[----:B------:R-:W-:Y:S01]  /*f380*/  FSETP.NEU.FTZ.AND P1, PT, R134, -INF , PT ;  /* 0xff8000008600780b */ /* 0x000fe20003f3d000 */
[----:B------:R-:W-:Y:S01]  /*f390*/  FMUL.FTZ R158, R135, R134 ;  /* 0x00000086879e7220 */ /* 0x000fe20000410000 */
[----:B------:R-:W-:Y:S04]  /*f3a0*/  FSEL R156, R156, RZ, P0 ;  /* 0x000000ff9c9c7208 */ /* 0x000fe80000000000 */
[----:B------:R-:W-:Y:S01]  /*f3b0*/  FSEL R158, R158, RZ, P1 ;  /* 0x000000ff9e9e7208 */ /* 0x000fe20000800000 */
[-CC-:B------:R-:W-:Y:S01]  /*f3c0*/  FFMA.FTZ R148, R15, R135.reuse, -R156.reuse ;  /* 0x000000870f947223 */ /* 0x180fe2000001089c */
[-CC-:B------:R-:W-:Y:S01]  /*f3d0*/  FFMA.FTZ R149, R17, R135.reuse, -R156.reuse ;  /* 0x0000008711957223 */ /* 0x180fe2000001089c */
[-CC-:B------:R-:W-:Y:S01]  /*f3e0*/  FFMA.FTZ R152, R11, R135.reuse, -R156.reuse ;  /* 0x000000870b987223 */ /* 0x180fe2000001089c */
[-C--:B------:R-:W-:Y:S01]  /*f3f0*/  FFMA.FTZ R153, R9, R135.reuse, -R156 ;  /* 0x0000008709997223 */ /* 0x080fe2000001089c */
[-CC-:B------:R-:W-:Y:S01]  /*f400*/  FFMA.FTZ R146, R7, R135.reuse, -R158.reuse ;  /* 0x0000008707927223 */ /* 0x180fe2000001089e */
[--C-:B------:R-:W-:Y:S01]  /*f410*/  LOP3.LUT R7, R4, 0x1c0, R5.reuse, 0xf8, !PT ;  /* 0x000001c004077812 */ /* 0x100fe200078ef805 */
[-CC-:B------:R-:W-:Y:S01]  /*f420*/  FFMA.FTZ R147, R13, R135.reuse, -R158.reuse ;  /* 0x000000870d937223 */ /* 0x180fe2000001089e */
[-CC-:B------:R-:W-:Y:S01]  /*f430*/  FFMA.FTZ R151, R21, R135.reuse, -R158.reuse ;  /* 0x0000008715977223 */ /* 0x180fe2000001089e */
[-C--:B------:R-:W-:Y:S01]  /*f440*/  FFMA.FTZ R150, R19, R135.reuse, -R158 ;  /* 0x0000008713967223 */ /* 0x080fe2000001089e */
[----:B------:R-:W-:Y:S01]  /*f450*/  LOP3.LUT R4, R7, R196, RZ, 0x3c, !PT ;  /* 0x000000c407047212 */ /* 0x000fe200078e3cff */
[----:B------:R-:W-:Y:S01]  /*f460*/  MUFU.EX2 R149, R149 ;  /* 0x0000009500957308 */ /* 0x000fe20000000800 */
[-CC-:B------:R-:W-:Y:S01]  /*f470*/  FFMA.FTZ R168, R168, R135.reuse, -R156.reuse ;  /* 0x00000087a8a87223 */ /* 0x180fe2000001089c */
[-CC-:B------:R-:W-:Y:S01]  /*f480*/  FFMA.FTZ R170, R170, R135.reuse, -R156.reuse ;  /* 0x00000087aaaa7223 */ /* 0x180fe2000001089c */
[----:B------:R-:W-:Y:S01]  /*f490*/  LOP3.LUT R4, R4, 0x200, R5, 0xf8, !PT ;  /* 0x0000020004047812 */ /* 0x000fe200078ef805 */
[-C--:B------:R-:W-:Y:S01]  /*f4a0*/  FFMA.FTZ R160, R160, R135.reuse, -R156 ;  /* 0x00000087a0a07223 */ /* 0x080fe2000001089c */
[----:B------:R-:W-:Y:S01]  /*f4b0*/  FSEL R5, R133, RZ, P0 ;  /* 0x000000ff85057208 */ /* 0x000fe20000000000 */
[-C--:B------:R-:W-:Y:S01]  /*f4c0*/  FFMA.FTZ R181, R181, R135.reuse, -R158 ;  /* 0x00000087b5b57223 */ /* 0x080fe2000001089e */
[-C--:B------:R-:W-:Y:S01]  /*f4d0*/  FFMA.FTZ R162, R162, R135.reuse, -R156 ;  /* 0x00000087a2a27223 */ /* 0x080fe2000001089c */
[----:B------:R-:W-:Y:S02]  /*f4e0*/  IMAD R139, R4, 0x2, R201 ;  /* 0x00000002048b7824 */ /* 0x000fe400078e02c9 */
[----:B------:R-:W-:Y:S01]  /*f4f0*/  MUFU.EX2 R151, R151 ;  /* 0x0000009700977308 */ /* 0x000fe20000000800 */
[----:B------:R-:W-:Y:S01]  /*f500*/  FADD.FTZ R6, -R5, R132 ;  /* 0x0000008405067221 */ /* 0x000fe20000010100 */
[----:B------:R-:W-:Y:S01]  /*f510*/  FSEL R5, R134, RZ, P1 ;  /* 0x000000ff86057208 */ /* 0x000fe20000800000 */
[----:B------:R-:W-:Y:S01]  /*f520*/  IMAD.IADD R144, R202, 0x1, R139 ;  /* 0x00000001ca907824 */ /* 0x000fe200078e028b */
[----:B------:R-:W1:Y:S01]  /*f530*/  LDSM.16.MT88.4 R12, [R139+0xc000] ;  /* 0x00c000008b0c783b */ /* 0x000e620000004200 */
[----:B------:R-:W-:Y:S01]  /*f540*/  FMUL.FTZ R4, R135, R6 ;  /* 0x0000000687047220 */ /* 0x000fe20000410000 */
[----:B------:R-:W-:Y:S02]  /*f550*/  VIADD R9, R139, 0xc000 ;  /* 0x0000c0008b097836 */ /* 0x000fe40000000000 */
[----:B------:R-:W-:Y:S02]  /*f560*/  FADD.FTZ R6, -R5, R0 ;  /* 0x0000000005067221 */ /* 0x000fe40000010100 */
[----:B------:R-:W2:Y:S01]  /*f570*/  MUFU.EX2 R150, R150 ;  /* 0x0000009600967308 */ /* 0x000ea20000000800 */
[----:B------:R-:W-:Y:S02]  /*f580*/  VIADD R145, R139, 0xc040 ;  /* 0x0000c0408b917836 */ /* 0x000fe40000000000 */
[-C--:B------:R-:W-:Y:S01]  /*f590*/  FFMA.FTZ R183, R183, R135.reuse, -R156 ;  /* 0x00000087b7b77223 */ /* 0x080fe2000001089c */
[----:B------:R-:W-:Y:S01]  /*f5a0*/  FMUL.FTZ R8, R135, R6 ;  /* 0x0000000687087220 */ /* 0x000fe20000410000 */
[----:B------:R-:W3:Y:S01]  /*f5b0*/  LDSM.16.MT88.4 R20, [R144+0xc000] ;  /* 0x00c000009014783b */ /* 0x000ee20000004200 */
[----:B------:R-:W-:Y:S02]  /*f5c0*/  @P2 VIADD R145, R9, 0xffffffc0 ;  /* 0xffffffc009912836 */ /* 0x000fe40000000000 */
[-CC-:B------:R-:W-:Y:S01]  /*f5d0*/  FFMA.FTZ R164, R164, R135.reuse, -R158.reuse ;  /* 0x00000087a4a47223 */ /* 0x180fe2000001089e */
[-C--:B------:R-:W-:Y:S01]  /*f5e0*/  FFMA.FTZ R237, R237, R135.reuse, -R158 ;  /* 0x00000087eded7223 */ /* 0x080fe2000001089e */
[----:B------:R-:W4:Y:S01]  /*f5f0*/  MUFU.EX2 R0, R4 ;  /* 0x0000000400007308 */ /* 0x000f220000000800 */
[----:B------:R-:W-:Y:S02]  /*f600*/  IMAD.IADD R202, R202, 0x1, R145 ;  /* 0x00000001caca7824 */ /* 0x000fe400078e0291 */
[-C--:B------:R-:W-:Y:S01]  /*f610*/  FFMA.FTZ R239, R239, R135.reuse, -R156 ;  /* 0x00000087efef7223 */ /* 0x080fe2000001089c */
[-CC-:B------:R-:W-:Y:S01]  /*f620*/  FFMA.FTZ R166, R166, R135.reuse, -R158.reuse ;  /* 0x00000087a6a67223 */ /* 0x180fe2000001089e */
[----:B------:R-:W5:Y:S01]  /*f630*/  LDSM.16.MT88.4 R28, [R145] ;  /* 0x00000000911c783b */ /* 0x000f620000004200 */
[-C--:B------:R-:W-:Y:S01]  /*f640*/  FFMA.FTZ R241, R241, R135.reuse, -R158 ;  /* 0x00000087f1f17223 */ /* 0x080fe2000001089e */
[-C--:B------:R-:W-:Y:S01]  /*f650*/  FFMA.FTZ R243, R243, R135.reuse, -R156 ;  /* 0x00000087f3f37223 */ /* 0x080fe2000001089c */
[--C-:B------:R-:W-:Y:S02]  /*f660*/  FFMA.FTZ R174, R174, R135, -R158.reuse ;  /* 0x00000087aeae7223 */ /* 0x100fe4000001089e */
[----:B------:R-:W1:Y:S01]  /*f670*/  MUFU.EX2 R132, R8 ;  /* 0x0000000800847308 */ /* 0x000e620000000800 */
[----:B--2---:R-:W-:Y:S01]  /*f680*/  F2FP.BF16.F32.PACK_AB R140, R150, R151 ;  /* 0x00000097968c723e */ /* 0x004fe200000010ff */
[-C--:B------:R-:W-:Y:S01]  /*f690*/  FFMA.FTZ R178, R178, R135.reuse, -R158 ;  /* 0x00000087b2b27223 */ /* 0x080fe2000001089e */
[-C--:B------:R-:W-:Y:S01]  /*f6a0*/  FFMA.FTZ R176, R176, R135.reuse, -R156 ;  /* 0x00000087b0b07223 */ /* 0x080fe2000001089c */
[----:B------:R-:W2:Y:S01]  /*f6b0*/  LDSM.16.MT88.4 R36, [R202] ;  /* 0x00000000ca24783b */ /* 0x000ea20000004200 */
[-C--:B------:R-:W-:Y:S01]  /*f6c0*/  FFMA.FTZ R249, R249, R135.reuse, -R158 ;  /* 0x00000087f9f97223 */ /* 0x080fe2000001089e */
[-C--:B------:R-:W-:Y:S01]  /*f6d0*/  FFMA.FTZ R245, R245, R135.reuse, -R156 ;  /* 0x00000087f5f57223 */ /* 0x080fe2000001089c */
[----:B------:R-:W-:Y:S03]  /*f6e0*/  FFMA.FTZ R203, R203, R135, -R158 ;  /* 0x00000087cbcb7223 */ /* 0x000fe6000001089e */
[----:B------:R-:W3:Y:S01]  /*f6f0*/  MUFU.EX2 R148, R148 ;  /* 0x0000009400947308 */ /* 0x000ee20000000800 */
[C---:B----4-:R-:W-:Y:S01]  /*f700*/  FMUL.FTZ R6, R0.reuse, R130 ;  /* 0x0000008200067220 */ /* 0x050fe20000410000 */
[C---:B------:R-:W-:Y:S01]  /*f710*/  FMUL.FTZ R7, R0.reuse, R131 ;  /* 0x0000008300077220 */ /* 0x040fe20000410000 */
[C---:B------:R-:W-:Y:S01]  /*f720*/  FMUL.FTZ R10, R0.reuse, R126 ;  /* 0x0000007e000a7220 */ /* 0x040fe20000410000 */
[C---:B------:R-:W-:Y:S01]  /*f730*/  FMUL.FTZ R11, R0.reuse, R127 ;  /* 0x0000007f000b7220 */ /* 0x040fe20000410000 */
[C---:B------:R-:W-:Y:S01]  /*f740*/  FMUL.FTZ R18, R0.reuse, R118 ;  /* 0x0000007600127220 */ /* 0x040fe20000410000 */
[----:B------:R-:W-:Y:S01]  /*f750*/  FMUL.FTZ R19, R0, R119 ;  /* 0x0000007700137220 */ /* 0x000fe20000410000 */
[----:B------:R-:W4:Y:S03]  /*f760*/  LDSM.16.MT88.4 R44, [R139+0x10000] ;  /* 0x010000008b2c783b */ /* 0x000f260000004200 */
[----:B------:R-:W-:Y:S01]  /*f770*/  MUFU.EX2 R146, R146 ;  /* 0x0000009200927308 */ /* 0x000fe20000000800 */
[C---:B-1----:R-:W-:Y:S01]  /*f780*/  FMUL.FTZ R4, R132.reuse, R128 ;  /* 0x0000008084047220 */ /* 0x042fe20000410000 */
[C---:B------:R-:W-:Y:S01]  /*f790*/  FMUL.FTZ R5, R132.reuse, R129 ;  /* 0x0000008184057220 */ /* 0x040fe20000410000 */
[C---:B------:R-:W-:Y:S01]  /*f7a0*/  FMUL.FTZ R8, R132.reuse, R124 ;  /* 0x0000007c84087220 */ /* 0x040fe20000410000 */
[C---:B------:R-:W-:Y:S01]  /*f7b0*/  FMUL.FTZ R9, R132.reuse, R125 ;  /* 0x0000007d84097220 */ /* 0x040fe20000410000 */
[C---:B------:R-:W-:Y:S01]  /*f7c0*/  FMUL.FTZ R16, R132.reuse, R116 ;  /* 0x0000007484107220 */ /* 0x040fe20000410000 */
[----:B------:R-:W-:Y:S01]  /*f7d0*/  FMUL.FTZ R17, R132, R117 ;  /* 0x0000007584117220 */ /* 0x000fe20000410000 */
[----:B------:R-:W1:Y:S03]  /*f7e0*/  LDSM.16.MT88.4 R52, [R144+0x10000] ;  /* 0x010000009034783b */ /* 0x000e660000004200 */
[----:B------:R-:W5:Y:S01]  /*f7f0*/  MUFU.EX2 R147, R147 ;  /* 0x0000009300937308 */ /* 0x000f620000000800 */
[----:B---3--:R-:W-:Y:S01]  /*f800*/  F2FP.BF16.F32.PACK_AB R141, R148, R149 ;  /* 0x00000095948d723e */ /* 0x008fe200000010ff */
[C---:B------:R-:W-:Y:S01]  /*f810*/  FMUL.FTZ R26, R0.reuse, R110 ;  /* 0x0000006e001a7220 */ /* 0x040fe20000410000 */
[----:B------:R-:W-:Y:S01]  /*f820*/  FMUL.FTZ R27, R0, R111 ;  /* 0x0000006f001b7220 */ /* 0x000fe20000410000 */
[C---:B------:R-:W-:Y:S01]  /*f830*/  FMUL.FTZ R24, R132.reuse, R108 ;  /* 0x0000006c84187220 */ /* 0x040fe20000410000 */
[----:B------:R-:W-:Y:S01]  /*f840*/  FMUL.FTZ R25, R132, R109 ;  /* 0x0000006d84197220 */ /* 0x000fe20000410000 */
[C---:B------:R-:W-:Y:S01]  /*f850*/  FMUL.FTZ R34, R0.reuse, R102 ;  /* 0x0000006600227220 */ /* 0x040fe20000410000 */
[----:B------:R-:W3:Y:S03]  /*f860*/  LDSM.16.MT88.4 R60, [R145+0x4000] ;  /* 0x00400000913c783b */ /* 0x000ee60000004200 */
        /* <DEDUP_REMOVED lines=8> */
[----:B------:R-:W2:Y:S01]  /*f8f0*/  MUFU.EX2 R153, R153 ;  /* 0x0000009900997308 */ /* 0x000ea20000000800 */
[----:B-----5:R-:W-:Y:S01]  /*f900*/  F2FP.BF16.F32.PACK_AB R142, R147, R146 ;  /* 0x00000092938e723e */ /* 0x020fe200000010ff */
[----:B------:R-:W-:Y:S01]  /*f910*/  FMUL.FTZ R50, R0, R86 ;  /* 0x0000005600327220 */ /* 0x000fe20000410000 */
[----:B------:R-:W-:Y:S01]  /*f920*/  FMUL.FTZ R48, R132, R84 ;  /* 0x0000005484307220 */ /* 0x000fe20000410000 */
[C---:B------:R-:W-:Y:S01]  /*f930*/  FMUL.FTZ R58, R0.reuse, R78 ;  /* 0x0000004e003a7220 */ /* 0x040fe20000410000 */
[----:B------:R-:W-:Y:S01]  /*f940*/  FMUL.FTZ R66, R0, R70 ;  /* 0x0000004600427220 */ /* 0x000fe20000410000 */
[C---:B------:R-:W-:Y:S01]  /*f950*/  FMUL.FTZ R64, R132.reuse, R68 ;  /* 0x0000004484407220 */ /* 0x040fe20000410000 */
        /* <DEDUP_REMOVED lines=9> */
[----:B------:R-:W-:Y:S01]  /*f9f0*/  MUFU.EX2 R170, R170 ;  /* 0x000000aa00aa7308 */ /* 0x000fe20000000800 */
[----:B--2---:R-:W-:Y:S01]  /*fa00*/  F2FP.BF16.F32.PACK_AB R143, R153, R152 ;  /* 0x00000098998f723e */ /* 0x004fe200000010ff */
[-C--:B------:R-:W-:Y:S01]  /*fa10*/  FFMA.FTZ R192, R177, R135.reuse, -R158 ;  /* 0x00000087b1c07223 */ /* 0x080fe2000001089e */
[-CC-:B------:R-:W-:Y:S01]  /*fa20*/  FFMA.FTZ R175, R175, R135.reuse, -R156.reuse ;  /* 0x00000087afaf7223 */ /* 0x180fe2000001089c */
[-C--:B------:R-:W-:Y:S01]  /*fa30*/  FFMA.FTZ R194, R173, R135.reuse, -R156 ;  /* 0x00000087adc27223 */ /* 0x080fe2000001089c */
[-CC-:B------:R-:W-:Y:S01]  /*fa40*/  FFMA.FTZ R171, R171, R135.reuse, -R158.reuse ;  /* 0x00000087abab7223 */ /* 0x180fe2000001089e */
[----:B------:R-:W-:Y:S01]  /*fa50*/  FFMA.FTZ R232, R169, R135, -R158 ;  /* 0x00000087a9e87223 */ /* 0x000fe2000001089e */
[----:B------:R-:W-:Y:S01]  /*fa60*/  LDSM.16.MT88.4 R100, [R202+0x3800] ;  /* 0x00380000ca64783b */ /* 0x000fe20000004200 */
        /* <DEDUP_REMOVED lines=12> */
[-CC-:B------:R-:W-:Y:S04]  /*fb30*/  FFMA.FTZ R159, R159, R135.reuse, -R156.reuse ;  /* 0x000000879f9f7223 */ /* 0x180fe8000001089c */
        /* <DEDUP_REMOVED lines=10> */
[C---:B------:R-:W-:Y:S01]  /*fbe0*/  FMUL.FTZ R23, R0.reuse, R115 ;  /* 0x0000007300177220 */ /* 0x040fe20000410000 */
[----:B------:R-:W-:Y:S03]  /*fbf0*/  FFMA.FTZ R149, R0, R229, R149 ;  /* 0x000000e500957223 */ /* 0x000fe60000010095 */
[----:B------:R-:W-:Y:S01]  /*fc00*/  MUFU.EX2 R164, R164 ;  /* 0x000000a400a47308 */ /* 0x000fe20000000800 */
[----:B------:R-:W-:Y:S01]  /*fc10*/  FFMA.FTZ R151, R132, R233, R151 ;  /* 0x000000e984977223 */ /* 0x000fe20000010097 */
[----:B------:R-:W-:Y:S01]  /*fc20*/  ISETP.GT.AND P0, PT, R226, R207, PT ;  /* 0x000000cfe200720c */ /* 0x000fe20003f04270 */
[----:B------:R-:W-:Y:S01]  /*fc30*/  FADD.FTZ R149, R148, R149 ;  /* 0x0000009594957221 */ /* 0x000fe20000010000 */
[C---:B------:R-:W-:Y:S03]  /*fc40*/  HMMA.16816.F32.BF16 R20, R140.reuse, R28, R20 ;  /* 0x0000001c8c14723c */ /* 0x040fe60000041814 */
        /* <DEDUP_REMOVED lines=9> */
[----:B------:R-:W-:Y:S01]  /*fce0*/  FMUL.FTZ R56, R132, R76 ;  /* 0x0000004c84387220 */ /* 0x000fe20000410000 */
[--C-:B------:R-:W-:Y:S01]  /*fcf0*/  FFMA.FTZ R106, R67, R135, -R156.reuse ;  /* 0x00000087436a7223 */ /* 0x100fe2000001089c */
        /* <DEDUP_REMOVED lines=11> */
[----:B------:R-:W-:Y:S02]  /*fdb0*/  MUFU.EX2 R104, R104 ;  /* 0x0000006800687308 */ /* 0x000fe40000000800 */
[C---:B------:R-:W-:Y:S01]  /*fdc0*/  FMUL.FTZ R38, R0.reuse, R98 ;  /* 0x0000006200267220 */ /* 0x040fe20000410000 */
[C---:B------:R-:W-:Y:S01]  /*fdd0*/  FMUL.FTZ R39, R0.reuse, R99 ;  /* 0x0000006300277220 */ /* 0x040fe20000410000 */
[----:B------:R-:W-:Y:S01]  /*fde0*/  FFMA.FTZ R97, R51, R135, -R158 ;  /* 0x0000008733617223 */ /* 0x000fe2000001089e */
[----:B------:R-:W-:Y:S01]  /*fdf0*/  FMUL.FTZ R51, R0, R87 ;  /* 0x0000005700337220 */ /* 0x000fe20000410000 */
[----:B------:R-:W-:Y:S01]  /*fe00*/  FFMA.FTZ R98, R49, R135, -R156 ;  /* 0x0000008731627223 */ /* 0x000fe2000001089c */
[C---:B------:R-:W-:Y:S01]  /*fe10*/  FMUL.FTZ R49, R132.reuse, R85 ;  /* 0x0000005584317220 */ /* 0x040fe20000410000 */
[----:B------:R-:W-:Y:S01]  /*fe20*/  FFMA.FTZ R99, R59, R135, -R158 ;  /* 0x000000873b637223 */ /* 0x000fe2000001089e */
[----:B------:R-:W2:Y:S01]  /*fe30*/  LDSM.16.MT88.4 R84, [R202+0x4000] ;  /* 0x00400000ca54783b */ /* 0x000ea20000004200 */
[C---:B----4-:R-:W-:Y:S01]  /*fe40*/  HMMA.16816.F32.BF16 R36, R140.reuse, R44, R36 ;  /* 0x0000002c8c24723c */ /* 0x050fe20000041824 */
[----:B------:R-:W-:Y:S02]  /*fe50*/  MUFU.EX2 R96, R96 ;  /* 0x0000006000607308 */ /* 0x000fe40000000800 */
[C---:B------:R-:W-:Y:S01]  /*fe60*/  FMUL.FTZ R44, R132.reuse, R88 ;  /* 0x00000058842c7220 */ /* 0x040fe20000410000 */
[----:B------:R-:W-:Y:S01]  /*fe70*/  FMUL.FTZ R45, R132, R89 ;  /* 0x00000059842d7220 */ /* 0x000fe20000410000 */
[----:B------:R-:W-:Y:S01]  /*fe80*/  FMUL.FTZ R59, R0, R79 ;  /* 0x0000004f003b7220 */ /* 0x000fe20000410000 */
[----:B------:R-:W-:Y:S01]  /*fe90*/  FADD.FTZ R151, R150, R151 ;  /* 0x0000009796977221 */ /* 0x000fe20000010000 */
[----:B------:R-:W4:Y:S01]  /*fea0*/  LDSM.16.MT88.4 R76, [R139+0xc800] ;  /* 0x00c800008b4c783b */ /* 0x000f220000004200 */
[C---:B------:R-:W-:Y:S03]  /*feb0*/  HMMA.16816.F32.BF16 R40, R140.reuse, R46, R40 ;  /* 0x0000002e8c28723c */ /* 0x040fe60000041828 */
[----:B------:R-:W5:Y:S01]  /*fec0*/  MUFU.EX2 R97, R97 ;  /* 0x0000006100617308 */ /* 0x000f620000000800 */
[C---:B------:R-:W-:Y:S01]  /*fed0*/  FMUL.FTZ R46, R0.reuse, R90 ;  /* 0x0000005a002e7220 */ /* 0x040fe20000410000 */
[----:B------:R-:W-:Y:S01]  /*fee0*/  FMUL.FTZ R47, R0, R91 ;  /* 0x0000005b002f7220 */ /* 0x000fe20000410000 */
[----:B------:R-:W-:Y:S01]  /*fef0*/  FADD.FTZ R146, R146, R151 ;  /* 0x0000009792927221 */ /* 0x000fe20000010000 */
[----:B------:R-:W-:Y:S01]  /*ff00*/  FADD.FTZ R152, R152, R149 ;  /* 0x0000009598987221 */ /* 0x000fe20000010000 */
[----:B------:R-:W-:Y:S05]  /*ff10*/  LDSM.16.MT88.4 R88, [R145+0x800] ;  /* 0x000800009158783b */ /* 0x000fea0000004200 */
[----:B------:R-:W3:Y:S01]  /*ff20*/  MUFU.EX2 R98, R98 ;  /* 0x0000006200627308 */ /* 0x000ee20000000800 */
[----:B------:R-:W-:Y:S01]  /*ff30*/  FADD.FTZ R147, R147, R146 ;  /* 0x0000009293937221 */ /* 0x000fe20000010000 */
[C---:B-1----:R-:W-:Y:S03]  /*ff40*/  HMMA.16816.F32.BF16 R44, R140.reuse, R52, R44 ;  /* 0x000000348c2c723c */ /* 0x042fe6000004182c */
[C---:B------:R-:W-:Y:S01]  /*ff50*/  FMUL.FTZ R52, R132.reuse, R80 ;  /* 0x0000005084347220 */ /* 0x040fe20000410000 */
[----:B------:R-:W-:Y:S01]  /*ff60*/  FMUL.FTZ R53, R132, R81 ;  /* 0x0000005184357220 */ /* 0x000fe20000410000 */
[----:B------:R-:W-:Y:S03]  /*ff70*/  FADD.FTZ R153, R153, R152 ;  /* 0x0000009899997221 */ /* 0x000fe60000010000 */
[----:B------:R-:W1:Y:S01]  /*ff80*/  MUFU.EX2 R99, R99 ;  /* 0x0000006300637308 */ /* 0x000e620000000800 */
[----:B-----5:R-:W-:Y:S01]  /*ff90*/  F2FP.BF16.F32.PACK_AB R68, R97, R96 ;  /* 0x000000606144723e */ /* 0x020fe200000010ff */
[C---:B------:R-:W-:Y:S03]  /*ffa0*/  HMMA.16816.F32.BF16 R48, R140.reuse, R54, R48 ;  /* 0x000000368c30723c */ /* 0x040fe60000041830 */
[C---:B------:R-:W-:Y:S01]  /*ffb0*/  FMUL.FTZ R54, R0.reuse, R82 ;  /* 0x0000005200367220 */ /* 0x040fe20000410000 */
[----:B------:R-:W-:Y:S02]  /*ffc0*/  FMUL.FTZ R55, R0, R83 ;  /* 0x0000005300377220 */ /* 0x000fe40000410000 */
[----:B------:R-:W5:Y:S01]  /*ffd0*/  LDSM.16.MT88.4 R80, [R144+0xc800] ;  /* 0x00c800009050783b */ /* 0x000f620000004200 */
[C---:B---3--:R-:W-:Y:S01]  /*ffe0*/  F2FP.BF16.F32.PACK_AB R69, R105.reuse, R98 ;  /* 0x000000626945723e */ /* 0x048fe200000010ff */
[----:B------:R-:W-:Y:S01]  /*fff0*/  MUFU.EX2 R106, R106 ;  /* 0x0000006a006a7308 */ /* 0x000fe20000000800 */
[----:B------:R-:W-:Y:S02]  /*10000*/  FADD.FTZ R98, R98, R153 ;  /* 0x0000009962627221 */ /* 0x000fe40000010000 */
[C---:B------:R-:W-:Y:S03]  /*10010*/  HMMA.16816.F32.BF16 R52, R140.reuse, R60, R52 ;  /* 0x0000003c8c34723c */ /* 0x040fe60000041834 */
        /* <DEDUP_REMOVED lines=9> */
[----:B------:R-:W3:Y:S02]  /*100b0*/  LDSM.16.MT88.4 R72, [R202+0x800] ;  /* 0x00080000ca48783b */ /* 0x000ee40000004200 */
[----:B------:R-:W-:Y:S01]  /*100c0*/  MUFU.EX2 R239, R239 ;  /* 0x000000ef00ef7308 */ /* 0x000fe20000000800 */
[----:B------:R-:W-:Y:S02]  /*100d0*/  IMAD.MOV.U32 R132, RZ, RZ, R133 ;  /* 0x000000ffff847224 */ /* 0x000fe400078e0085 */
[----:B------:R-:W-:Y:S01]  /*100e0*/  FADD.FTZ R0, R97, R0 ;  /* 0x0000000061007221 */ /* 0x000fe20000010000 */
[C---:B--2---:R-:W-:Y:S03]  /*100f0*/  HMMA.16816.F32.BF16 R60, R140.reuse, R84, R60 ;  /* 0x000000548c3c723c */ /* 0x044fe6000004183c */
[----:B-1----:R-:W-:Y:S03]  /*10100*/  F2FP.BF16.F32.PACK_AB R71, R107, R106 ;  /* 0x0000006a6b47723e */ /* 0x002fe600000010ff */
[----:B------:R-:W-:Y:S01]  /*10110*/  MUFU.EX2 R166, R166 ;  /* 0x000000a600a67308 */ /* 0x000fe20000000800 */
[----:B------:R-:W-:Y:S01]  /*10120*/  FADD.FTZ R106, R106, R105 ;  /* 0x000000696a6a7221 */ /* 0x000fe20000010000 */
[----:B------:R-:W-:Y:S01]  /*10130*/  HMMA.16816.F32.BF16 R64, R140, R86, R64 ;  /* 0x000000568c40723c */ /* 0x000fe20000041840 */
[----:B------:R-:W-:Y:S02]  /*10140*/  LDSM.16.MT88.4 R84, [R145+0x4800] ;  /* 0x004800009154783b */ /* 0x000fe40000004200 */
[-CC-:B------:R-:W-:Y:S01]  /*10150*/  FFMA.FTZ R140, R186, R135.reuse, -R158.reuse ;  /* 0x00000087ba8c7223 */ /* 0x180fe2000001089e */
[-C--:B------:R-:W-:Y:S04]  /*10160*/  FFMA.FTZ R141, R184, R135.reuse, -R158 ;  /* 0x00000087b88d7223 */ /* 0x080fe8000001089e */
[----:B------:R-:W-:Y:S01]  /*10170*/  MUFU.EX2 R241, R241 ;  /* 0x000000f100f17308 */ /* 0x000fe20000000800 */
[-C--:B------:R-:W-:Y:S01]  /*10180*/  FFMA.FTZ R143, R182, R135.reuse, -R156 ;  /* 0x00000087b68f7223 */ /* 0x080fe2000001089c */
[-C--:B------:R-:W-:Y:S01]  /*10190*/  FFMA.FTZ R142, R180, R135.reuse, -R158 ;  /* 0x00000087b48e7223 */ /* 0x080fe2000001089e */
[C---:B----4-:R-:W-:Y:S07]  /*101a0*/  HMMA.16816.F32.BF16 R4, R68.reuse, R76, R4 ;  /* 0x0000004c4404723c */ /* 0x050fee0000041804 */
[----:B------:R-:W-:Y:S01]  /*101b0*/  MUFU.EX2 R140, R140 ;  /* 0x0000008c008c7308 */ /* 0x000fe20000000800 */
[-C--:B------:R-:W-:Y:S01]  /*101c0*/  FFMA.FTZ R180, R172, R135.reuse, -R156 ;  /* 0x00000087acb47223 */ /* 0x080fe2000001089c */
[-C--:B------:R-:W-:Y:S01]  /*101d0*/  FFMA.FTZ R172, R251, R135.reuse, -R158 ;  /* 0x00000087fbac7223 */ /* 0x080fe2000001089e */
[C---:B------:R-:W-:Y:S01]  /*101e0*/  HMMA.16816.F32.BF16 R8, R68.reuse, R78, R8 ;  /* 0x0000004e4408723c */ /* 0x040fe20000041808 */
[----:B------:R-:W1:Y:S02]  /*101f0*/  LDSM.16.MT88.4 R76, [R139+0x10800] ;  /* 0x010800008b4c783b */ /* 0x000e640000004200 */
[-C--:B------:R-:W-:Y:S01]  /*10200*/  FFMA.FTZ R182, R247, R135.reuse, -R156 ;  /* 0x00000087f7b67223 */ /* 0x080fe2000001089c */
[-C--:B------:R-:W-:Y:S03]  /*10210*/  FFMA.FTZ R184, R235, R135.reuse, -R158 ;  /* 0x00000087ebb87223 */ /* 0x080fe6000001089e */
[----:B------:R-:W2:Y:S01]  /*10220*/  MUFU.EX2 R141, R141 ;  /* 0x0000008d008d7308 */ /* 0x000ea20000000800 */
[-C--:B------:R-:W-:Y:S01]  /*10230*/  FFMA.FTZ R186, R195, R135.reuse, -R156 ;  /* 0x00000087c3ba7223 */ /* 0x080fe2000001089c */
[-C--:B------:R-:W-:Y:S01]  /*10240*/  FFMA.FTZ R158, R154, R135.reuse, -R158 ;  /* 0x000000879a9e7223 */ /* 0x080fe2000001089e */
[C---:B-----5:R-:W-:Y:S03]  /*10250*/  HMMA.16816.F32.BF16 R12, R68.reuse, R80, R12 ;  /* 0x00000050440c723c */ /* 0x060fe6000004180c */
[----:B------:R-:W-:Y:S01]  /*10260*/  FFMA.FTZ R156, R136, R135, -R156 ;  /* 0x00000087889c7223 */ /* 0x000fe2000001089c */
[----:B------:R-:W-:Y:S03]  /*10270*/  FADD.FTZ R107, R107, R106 ;  /* 0x0000006a6b6b7221 */ /* 0x000fe60000010000 */
[----:B------:R-:W4:Y:S01]  /*10280*/  MUFU.EX2 R143, R143 ;  /* 0x0000008f008f7308 */ /* 0x000f220000000800 */
[C---:B------:R-:W-:Y:S01]  /*10290*/  HMMA.16816.F32.BF16 R16, R68.reuse, R82, R16 ;  /* 0x000000524410723c */ /* 0x040fe20000041810 */
[----:B------:R-:W5:Y:S08]  /*102a0*/  LDSM.16.MT88.4 R80, [R144+0x10800] ;  /* 0x010800009050783b */ /* 0x000f700000004200 */
[----:B------:R-:W4:Y:S01]  /*102b0*/  MUFU.EX2 R142, R142 ;  /* 0x0000008e008e7308 */ /* 0x000f220000000800 */
[C---:B------:R-:W-:Y:S09]  /*102c0*/  HMMA.16816.F32.BF16 R20, R68.reuse, R88, R20 ;  /* 0x000000584414723c */ /* 0x040ff20000041814 */
[----:B------:R-:W4:Y:S01]  /*102d0*/  MUFU.EX2 R243, R243 ;  /* 0x000000f300f37308 */ /* 0x000f220000000800 */
        /* <DEDUP_REMOVED lines=8> */
[C---:B-1----:R-:W-:Y:S09]  /*10360*/  HMMA.16816.F32.BF16 R36, R68.reuse, R76, R36 ;  /* 0x0000004c4424723c */ /* 0x042ff20000041824 */
[----:B------:R-:W1:Y:S01]  /*10370*/  MUFU.EX2 R180, R180 ;  /* 0x000000b400b47308 */ /* 0x000e620000000800 */
[C---:B------:R-:W-:Y:S01]  /*10380*/  HMMA.16816.F32.BF16 R40, R68.reuse, R78, R40 ;  /* 0x0000004e4428723c */ /* 0x040fe20000041828 */
[----:B------:R-:W1:Y:S08]  /*10390*/  LDSM.16.MT88.4 R76, [R145+0x1000] ;  /* 0x00100000914c783b */ /* 0x000e700000004200 */
[----:B------:R-:W-:Y:S01]  /*103a0*/  MUFU.EX2 R172, R172 ;  /* 0x000000ac00ac7308 */ /* 0x000fe20000000800 */
[C---:B-----5:R-:W-:Y:S09]  /*103b0*/  HMMA.16816.F32.BF16 R44, R68.reuse, R80, R44 ;  /* 0x00000050442c723c */ /* 0x060ff2000004182c */
[----:B------:R-:W5:Y:S01]  /*103c0*/  MUFU.EX2 R249, R249 ;  /* 0x000000f900f97308 */ /* 0x000f620000000800 */
[C---:B------:R-:W-:Y:S01]  /*103d0*/  HMMA.16816.F32.BF16 R48, R68.reuse, R82, R48 ;  /* 0x000000524430723c */ /* 0x040fe20000041830 */
[----:B------:R-:W5:Y:S08]  /*103e0*/  LDSM.16.MT88.4 R80, [R202+0x1000] ;  /* 0x00100000ca50783b */ /* 0x000f700000004200 */
        /* <DEDUP_REMOVED lines=13> */
[----:B------:R-:W-:Y:S01]  /*104c0*/  F2FP.BF16.F32.PACK_AB R70, R181, R142 ;  /* 0x0000008eb546723e */ /* 0x000fe200000010ff */
[----:B------:R-:W-:Y:S01]  /*104d0*/  FADD.FTZ R160, R160, R107 ;  /* 0x0000006ba0a07221 */ /* 0x000fe20000010000 */
[----:B------:R-:W-:Y:S03]  /*104e0*/  F2FP.BF16.F32.PACK_AB R71, R183, R162 ;  /* 0x000000a2b747723e */ /* 0x000fe600000010ff */
[----:B------:R-:W-:Y:S04]  /*104f0*/  FADD.FTZ R143, R143, R160 ;  /* 0x000000a08f8f7221 */ /* 0x000fe80000010000 */
[----:B------:R-:W4:Y:S01]  /*10500*/  MUFU.EX2 R193, R193 ;  /* 0x000000c100c17308 */ /* 0x000f220000000800 */
[C---:B---3--:R-:W-:Y:S09]  /*10510*/  HMMA.16816.F32.BF16 R4, R68.reuse, R72, R4 ;  /* 0x000000484404723c */ /* 0x048ff20000041804 */
[----:B------:R-:W-:Y:S01]  /*10520*/  MUFU.EX2 R188, R188 ;  /* 0x000000bc00bc7308 */ /* 0x000fe20000000800 */
[C---:B------:R-:W-:Y:S01]  /*10530*/  HMMA.16816.F32.BF16 R8, R68.reuse, R74, R8 ;  /* 0x0000004a4408723c */ /* 0x040fe20000041808 */
[----:B------:R-:W3:Y:S08]  /*10540*/  LDSM.16.MT88.4 R72, [R139+0x11000] ;  /* 0x011000008b48783b */ /* 0x000ef00000004200 */
        /* <DEDUP_REMOVED lines=11> */
[C---:B-----5:R-:W-:Y:S09]  /*10600*/  HMMA.16816.F32.BF16 R28, R68.reuse, R80, R28 ;  /* 0x00000050441c723c */ /* 0x060ff2000004181c */
[----:B------:R-:W-:Y:S01]  /*10610*/  MUFU.EX2 R175, R175 ;  /* 0x000000af00af7308 */ /* 0x000fe20000000800 */
[C---:B------:R-:W-:Y:S01]  /*10620*/  HMMA.16816.F32.BF16 R32, R68.reuse, R82, R32 ;  /* 0x000000524420723c */ /* 0x040fe20000041820 */
[----:B------:R-:W5:Y:S08]  /*10630*/  LDSM.16.MT88.4 R80, [R139+0xd800] ;  /* 0x00d800008b50783b */ /* 0x000f700000004200 */
[----:B------:R-:W4:Y:S01]  /*10640*/  MUFU.EX2 R194, R194 ;  /* 0x000000c200c27308 */ /* 0x000f220000000800 */
[C---:B---3--:R-:W-:Y:S09]  /*10650*/  HMMA.16816.F32.BF16 R36, R68.reuse, R72, R36 ;  /* 0x000000484424723c */ /* 0x048ff20000041824 */
[----:B------:R-:W-:Y:S01]  /*10660*/  MUFU.EX2 R171, R171 ;  /* 0x000000ab00ab7308 */ /* 0x000fe20000000800 */
[C---:B------:R-:W-:Y:S01]  /*10670*/  HMMA.16816.F32.BF16 R40, R68.reuse, R74, R40 ;  /* 0x0000004a4428723c */ /* 0x040fe20000041828 */
[----:B------:R-:W3:Y:S08]  /*10680*/  LDSM.16.MT88.4 R72, [R145+0x1800] ;  /* 0x001800009148783b */ /* 0x000ef00000004200 */
        /* <DEDUP_REMOVED lines=21> */
[C---:B-----5:R-:W-:Y:S09]  /*107e0*/  HMMA.16816.F32.BF16 R4, R68.reuse, R80, R4 ;  /* 0x000000504404723c */ /* 0x060ff20000041804 */
[----:B------:R-:W5:Y:S01]  /*107f0*/  MUFU.EX2 R158, R158 ;  /* 0x0000009e009e7308 */ /* 0x000f620000000800 */
[C---:B------:R-:W-:Y:S01]  /*10800*/  HMMA.16816.F32.BF16 R8, R68.reuse, R82, R8 ;  /* 0x000000524408723c */ /* 0x040fe20000041808 */
[----:B------:R-:W2:Y:S08]  /*10810*/  LDSM.16.MT88.4 R80, [R139+0x11800] ;  /* 0x011800008b50783b */ /* 0x000eb00000004200 */
        /* <DEDUP_REMOVED lines=106> */
[----:B-----5:R-:W-:Y:S02]  /*10ec0*/  F2FP.BF16.F32.PACK_AB R70, R158, R155 ;  /* 0x0000009b9e46723e */ /* 0x020fe400000010ff */
        /* <DEDUP_REMOVED lines=67> */
[----:B------:R-:W-:Y:S01]  /*11300*/  @!UPT UIADD3 URZ, UPT, UPT, URZ, URZ, URZ ;  /* 0x000000fffffff290 */ /* 0x000fe2000fffe0ff */
[----:B------:R-:W-:Y:S11]  /*11310*/  @P0 BRA `(.L_x_5837) ;  /* 0xffffffac00bc0947 */ /* 0x000ff6000383ffff */
.L_x_5830:
        /* <DEDUP_REMOVED lines=10> */
.L_x_5852:
        /* <DEDUP_REMOVED lines=13> */
[----:B------:R-:W-:Y:S01]  /*11490*/  FMUL.FTZ R128, R7, R128 ;  /* 0x0000008007807220 */ /* 0x000fe20000410000 */
[----:B------:R-:W-:Y:S01]  /*114a0*/  LOP3.LUT R4, R5, 0x7c00, R4, 0xf8, !PT ;  /* 0x00007c0005047812 */ /* 0x000fe200078ef804 */
[C---:B------:R-:W-:Y:S01]  /*114b0*/  FMUL.FTZ R129, R7.reuse, R129 ;  /* 0x0000008107817220 */ /* 0x040fe20000410000 */
[----:B--2---:R-:W-:Y:S01]  /*114c0*/  FSEL R10, R10, 1, P0 ;  /* 0x3f8000000a0a7808 */ /* 0x004fe20000000000 */
[C---:B------:R-:W-:Y:S01]  /*114d0*/  FMUL.FTZ R124, R7.reuse, R124 ;  /* 0x0000007c077c7220 */ /* 0x040fe20000410000 */
[----:B------:R-:W-:Y:S01]  /*114e0*/  LOP3.LUT R4, R4, R11, RZ, 0xfc, !PT ;  /* 0x0000000b04047212 */ /* 0x000fe200078efcff */
[----:B------:R-:W-:Y:S01]  /*114f0*/  FMUL.FTZ R125, R7, R125 ;  /* 0x0000007d077d7220 */ /* 0x000fe20000410000 */
[----:B------:R-:W-:Y:S01]  /*11500*/  MOV R5, 0x10 ;  /* 0x0000001000057802 */ /* 0x000fe20000000f00 */
[----:B------:R-:W-:Y:S01]  /*11510*/  FMUL.FTZ R130, R10, R130 ;  /* 0x000000820a827220 */ /* 0x000fe20000410000 */
[----:B------:R-:W-:Y:S01]  /*11520*/  LEA R201, R4, R201, 0x1 ;  /* 0x000000c904c97211 */ /* 0x000fe200078e08ff */
[C---:B------:R-:W-:Y:S01]  /*11530*/  FMUL.FTZ R131, R10.reuse, R131 ;  /* 0x000000830a837220 */ /* 0x040fe20000410000 */
[----:B------:R-:W-:Y:S01]  /*11540*/  SEL R6, R197, 0xffffffe0, !P3 ;  /* 0xffffffe0c5067807 */ /* 0x000fe20005800000 */
        /* <DEDUP_REMOVED lines=8> */
[----:B------:R-:W-:Y:S01]  /*115d0*/  FMUL.FTZ R117, R7, R117 ;  /* 0x0000007507757220 */ /* 0x000fe20000410000 */
[C---:B------:R-:W-:Y:S01]  /*115e0*/  FMUL.FTZ R118, R10.reuse, R118 ;  /* 0x000000760a767220 */ /* 0x040fe20000410000 */
[C---:B------:R-:W-:Y:S01]  /*115f0*/  FMUL.FTZ R119, R10.reuse, R119 ;  /* 0x000000770a777220 */ /* 0x040fe20000410000 */
[----:B------:R-:W-:Y:S01]  /*11600*/  IADD3 R13, PT, PT, R201, 0x40, RZ ;  /* 0x00000040c90d7810 */ /* 0x000fe20007ffe0ff */
[C---:B------:R-:W-:Y:S01]  /*11610*/  FMUL.FTZ R112, R7.reuse, R112 ;  /* 0x0000007007707220 */ /* 0x040fe20000410000 */
[C---:B------:R-:W-:Y:S01]  /*11620*/  FMUL.FTZ R113, R7.reuse, R113 ;  /* 0x0000007107717220 */ /* 0x040fe20000410000 */
[C---:B------:R-:W-:Y:S01]  /*11630*/  FMUL.FTZ R114, R10.reuse, R114 ;  /* 0x000000720a727220 */ /* 0x040fe20000410000 */
[----:B------:R-:W-:Y:S01]  /*11640*/  FMUL.FTZ R115, R10, R115 ;  /* 0x000000730a737220 */ /* 0x000fe20000410000 */
[----:B------:R-:W-:Y:S01]  /*11650*/  IADD3 R11, PT, PT, R6, R201, RZ ;  /* 0x000000c9060b7210 */ /* 0x000fe20007ffe0ff */
[----:B------:R-:W-:Y:S01]  /*11660*/  FMUL.FTZ R108, R7, R108 ;  /* 0x0000006c076c7220 */ /* 0x000fe20000410000 */
[----:B------:R-:W-:Y:S01]  /*11670*/  @P4 IADD3 R13, PT, PT, R201, -0x40, RZ ;  /* 0xffffffc0c90d4810 */ /* 0x000fe20007ffe0ff */
[----:B------:R-:W-:Y:S01]  /*11680*/  FMUL.FTZ R109, R7, R109 ;  /* 0x0000006d076d7220 */ /* 0x000fe20000410000 */
[C---:B------:R-:W-:Y:S01]  /*11690*/  FMUL.FTZ R110, R10.reuse, R110 ;  /* 0x0000006e0a6e7220 */ /* 0x040fe20000410000 */
[C---:B------:R-:W-:Y:S01]  /*116a0*/  FMUL.FTZ R111, R10.reuse, R111 ;  /* 0x0000006f0a6f7220 */ /* 0x040fe20000410000 */
[----:B------:R-:W-:Y:S01]  /*116b0*/  F2FP.BF16.F32.PACK_AB R128, R129, R128 ;  /* 0x000000808180723e */ /* 0x000fe200000010ff */
[----:B------:R-:W-:Y:S01]  /*116c0*/  FMUL.FTZ R104, R7, R104 ;  /* 0x0000006807687220 */ /* 0x000fe20000410000 */
[----:B------:R-:W-:Y:S01]  /*116d0*/  F2FP.BF16.F32.PACK_AB R130, R131, R130 ;  /* 0x000000828382723e */ /* 0x000fe200000010ff */
[----:B------:R-:W-:Y:S01]  /*116e0*/  FMUL.FTZ R105, R7, R105 ;  /* 0x0000006907697220 */ /* 0x000fe20000410000 */
[C---:B------:R-:W-:Y:S01]  /*116f0*/  FMUL.FTZ R106, R10.reuse, R106 ;  /* 0x0000006a0a6a7220 */ /* 0x040fe20000410000 */
[----:B------:R-:W-:Y:S01]  /*11700*/  FMUL.FTZ R107, R10, R107 ;  /* 0x0000006b0a6b7220 */ /* 0x000fe20000410000 */
[----:B------:R-:W-:Y:S01]  /*11710*/  F2FP.BF16.F32.PACK_AB R124, R125, R124 ;  /* 0x0000007c7d7c723e */ /* 0x000fe200000010ff */
[----:B------:R-:W-:Y:S01]  /*11720*/  FMUL.FTZ R100, R7, R100 ;  /* 0x0000006407647220 */ /* 0x000fe20000410000 */
[----:B------:R-:W-:Y:S01]  /*11730*/  F2FP.BF16.F32.PACK_AB R126, R127, R126 ;  /* 0x0000007e7f7e723e */ /* 0x000fe200000010ff */
[----:B------:R-:W-:Y:S01]  /*11740*/  FMUL.FTZ R101, R7, R101 ;  /* 0x0000006507657220 */ /* 0x000fe20000410000 */
[----:B------:R-:W-:Y:S01]  /*11750*/  IADD3 R5, PT, PT, R4, R201, RZ ;  /* 0x000000c904057210 */ /* 0x000fe20007ffe0ff */
        /* <DEDUP_REMOVED lines=13> */
[----:B------:R-:W-:Y:S01]  /*11830*/  FMUL.FTZ R94, R10, R94 ;  /* 0x0000005e0a5e7220 */ /* 0x000fe20000410000 */
[----:B------:R-:W-:Y:S01]  /*11840*/  IADD3 R17, PT, PT, R6, R13, RZ ;  /* 0x0000000d06117210 */ /* 0x000fe20007ffe0ff */
        /* <DEDUP_REMOVED lines=14> */
[C---:B------:R-:W-:Y:S01]  /*11930*/  FMUL.FTZ R86, R10.reuse, R86 ;  /* 0x000000560a567220 */ /* 0x040fe20000410000 */
[C---:B------:R-:W-:Y:S01]  /*11940*/  FMUL.FTZ R87, R10.reuse, R87 ;  /* 0x000000570a577220 */ /* 0x040fe20000410000 */
        /* <DEDUP_REMOVED lines=21> */
[C---:B------:R-:W-:Y:S01]  /*11aa0*/  FMUL.FTZ R73, R7.reuse, R73 ;  /* 0x0000004907497220 */ /* 0x040fe20000410000 */
[----:B------:R-:W-:Y:S01]  /*11ab0*/  STS [R15+0x400], R118 ;  /* 0x000400760f007388 */ /* 0x000fe20000000800 */
[----:B------:R-:W-:Y:S01]  /*11ac0*/  FMUL.FTZ R68, R7, R68 ;  /* 0x0000004407447220 */ /* 0x000fe20000410000 */
[C---:B------:R-:W-:Y:S01]  /*11ad0*/  FMUL.FTZ R74, R10.reuse, R74 ;  /* 0x0000004a0a4a7220 */ /* 0x040fe20000410000 */
[C---:B------:R-:W-:Y:S01]  /*11ae0*/  FMUL.FTZ R75, R10.reuse, R75 ;  /* 0x0000004b0a4b7220 */ /* 0x040fe20000410000 */
[----:B------:R-:W-:Y:S01]  /*11af0*/  F2FP.BF16.F32.PACK_AB R92, R93, R92 ;  /* 0x0000005c5d5c723e */ /* 0x000fe200000010ff */
[----:B------:R-:W-:Y:S01]  /*11b00*/  STS [R13], R112 ;  /* 0x000000700d007388 */ /* 0x000fe20000000800 */
[----:B------:R-:W-:Y:S01]  /*11b10*/  F2FP.BF16.F32.PACK_AB R94, R95, R94 ;  /* 0x0000005e5f5e723e */ /* 0x000fe200000010ff */
[----:B------:R-:W-:Y:S01]  /*11b20*/  FMUL.FTZ R7, R7, R69 ;  /* 0x0000004507077220 */ /* 0x000fe20000410000 */
[C---:B------:R-:W-:Y:S01]  /*11b30*/  FMUL.FTZ R70, R10.reuse, R70 ;  /* 0x000000460a467220 */ /* 0x040fe20000410000 */
[----:B------:R-:W-:Y:S01]  /*11b40*/  STS [R13+0x400], R114 ;  /* 0x000400720d007388 */ /* 0x000fe20000000800 */
[----:B------:R-:W-:Y:S01]  /*11b50*/  FMUL.FTZ R71, R10, R71 ;  /* 0x000000470a477220 */ /* 0x000fe20000410000 */
        /* <DEDUP_REMOVED lines=34> */
[----:B------:R-:W3:Y:S01]  /*11d80*/  LD.E.U8 R4, desc[UR4][R2.64+0x1c8] ;  /* 0x0001c80402047980 */ /* 0x000ee2000c101100 */
[----:B------:R-:W-:-:S03]  /*11d90*/  ISETP.NE.AND P5, PT, R216, -0x1, PT ;  /* 0xffffffffd800780c */ /* 0x000fc60003fa5270 */
[----:B------:R-:W2:Y:S04]  /*11da0*/  LD.E.64 R46, desc[UR4][R2.64+0x88] ;  /* 0x00008804022e7980 */ /* 0x000ea8000c101b00 */
[----:B------:R-:W4:Y:S04]  /*11db0*/  LD.E.64 R22, desc[UR4][R2.64+0x90] ;  /* 0x0000900402167980 */ /* 0x000f28000c101b00 */
[----:B------:R1:W5:Y:S04]  /*11dc0*/  LD.E.64 R38, desc[UR4][R2.64+0xa0] ;  /* 0x0000a00402267980 */ /* 0x000368000c101b00 */
[----:B------:R-:W4:Y:S04]  /*11dd0*/  @!P5 LD.E.64 R48, desc[UR4][R2.64+0x80] ;  /* 0x000080040230d980 */ /* 0x000f28000c101b00 */
[----:B------:R1:W5:Y:S01]  /*11de0*/  LD.E.64 R44, desc[UR4][R2.64+0x70] ;  /* 0x00007004022c7980 */ /* 0x000362000c101b00 */
[----:B---3--:R-:W-:-:S13]  /*11df0*/  ISETP.NE.AND P6, PT, R4, RZ, PT ;  /* 0x000000ff0400720c */ /* 0x008fda0003fc5270 */
[----:B------:R-:W3:Y:S04]  /*11e00*/  @!P6 LD.E R10, desc[UR4][R2.64+0x60] ;  /* 0x00006004020ae980 */ /* 0x000ee8000c101900 */
[----:B------:R-:W3:Y:S01]  /*11e10*/  @!P6 LD.E R37, desc[UR4][R2.64+0xb4] ;  /* 0x0000b4040225e980 */ /* 0x000ee2000c101900 */
[----:B------:R-:W1:Y:S01]  /*11e20*/  @P1 MUFU.LG2 R9, R9 ;  /* 0x0000000900091308 */ /* 0x000e620000000c00 */
[----:B------:R-:W-:Y:S01]  /*11e30*/  SHF.L.U32 R4, R215, 0x6, RZ ;  /* 0x00000006d7047819 */ /* 0x000fe200000006ff */
[----:B--2---:R-:W-:Y:S01]  /*11e40*/  @P5 IMAD.WIDE.U32 R20, R46, R216, RZ ;  /* 0x000000d82e145225 */ /* 0x004fe200078e00ff */
[----:B------:R-:W-:-:S05]  /*11e50*/  MOV R197, RZ ;  /* 0x000000ff00c57202 */ /* 0x000fca0000000f00 */
[----:B------:R-:W2:Y:S01]  /*11e60*/  @P0 MUFU.LG2 R8, R8 ;  /* 0x0000000800080308 */ /* 0x000ea20000000c00 */
[-C--:B----4-:R-:W-:Y:S02]  /*11e70*/  @!P5 IMAD R7, R49, R214.reuse, RZ ;  /* 0x000000d63107d224 */ /* 0x090fe400078e02ff */
        /* <DEDUP_REMOVED lines=18> */
[----:B--2---:R-:W-:Y:S01]  /*11fa0*/  @P0 FMUL.FTZ R9, R8, 0.69314718246459960938 ;  /* 0x3f31721808090820 */ /* 0x004fe20000410000 */
[----:B------:R-:W-:-:S02]  /*11fb0*/  IADD3.X R49, PT, PT, R12, R14, R7, P3, P2 ;  /* 0x0000000e0c317210 */ /* 0x000fc40001fe4407 */
[----:B------:R-:W-:Y:S02]  /*11fc0*/  LOP3.LUT P1, RZ, R198, 0x3, RZ, 0xc0, !PT ;  /* 0x00000003c6ff7812 */ /* 0x000fe4000782c0ff */
        /* <DEDUP_REMOVED lines=8> */
[----:B------:R-:W-:Y:S01]  /*12050*/  LOP3.LUT R7, R7, 0x7, R198, 0xf8, !PT ;  /* 0x0000000707077812 */ /* 0x000fe200078ef8c6 */
[----:B---3--:R-:W-:-:S04]  /*12060*/  @!P6 IMAD R10, R10, R214, R213 ;  /* 0x000000d60a0ae224 */ /* 0x008fc800078e02d5 */
[----:B------:R-:W-:Y:S01]  /*12070*/  @!P6 IMAD R37, R10, R37, RZ ;  /* 0x000000250a25e224 */ /* 0x000fe200078e02ff */
[----:B------:R-:W-:Y:S06]  /*12080*/  @!P6 BRA `(.L_x_5839) ;  /* 0x000000000014e947 */ /* 0x000fec0003800000 */
[----:B------:R-:W2:Y:S04]  /*12090*/  @!P5 LD.E R9, desc[UR4][R2.64+0xb4] ;  /* 0x0000b4040209d980 */ /* 0x000ea8000c101900 */
[----:B------:R-:W3:Y:S01]  /*120a0*/  LD.E R0, desc[UR4][R2.64+0xd4] ;  /* 0x0000d40402007980 */ /* 0x000ee2000c101900 */
[----:B--2---:R-:W-:Y:S02]  /*120b0*/  @!P5 IMAD R216, R9, R214, RZ ;  /* 0x000000d609d8d224 */ /* 0x004fe400078e02ff */
[----:B---3--:R-:W-:-:S05]  /*120c0*/  IMAD R37, R0, R213, RZ ;  /* 0x000000d500257224 */ /* 0x008fca00078e02ff */
[----:B------:R-:W-:-:S07]  /*120d0*/  IADD3 R37, PT, PT, R37, R216, RZ ;  /* 0x000000d825257210 */ /* 0x000fce0007ffe0ff */
.L_x_5839:
        /* <DEDUP_REMOVED lines=23> */
.L_x_5841:
[----:B------:R-:W-:Y:S05]  /*12250*/  BSYNC.RECONVERGENT B0 ;  /* 0x0000000000007941 */ /* 0x000fea0003800200 */
.L_x_5840:
        /* <DEDUP_REMOVED lines=9> */
.L_x_5843:
[----:B------:R-:W-:Y:S05]  /*122f0*/  BSYNC.RECONVERGENT B0 ;  /* 0x0000000000007941 */ /* 0x000fea0003800200 */
.L_x_5842:
        /* <DEDUP_REMOVED lines=14> */
.L_x_5845:
[----:B------:R-:W-:Y:S05]  /*123e0*/  BSYNC.RECONVERGENT B0 ;  /* 0x0000000000007941 */ /* 0x000fea0003800200 */
.L_x_5844:
        /* <DEDUP_REMOVED lines=14> */
.L_x_5847:
[----:B------:R-:W-:Y:S05]  /*124d0*/  BSYNC.RECONVERGENT B0 ;  /* 0x0000000000007941 */ /* 0x000fea0003800200 */
.L_x_5846:
[----:B------:R-:W-:-:S04]  /*124e0*/  MOV R213, 0x0 ;  /* 0x0000000000d57802 */ /* 0x000fc80000000f00 */
[----:B-1234-:R-:W-:Y:S05]  /*124f0*/  @P2 RET.REL.NODEC R212 `(_ZN5flash24flash_fwd_splitkv_kernelI23Flash_fwd_kernel_traitsILi128ELi64ELi128ELi4ELb0ELb0EN7cutlass10bfloat16_tE19Flash_kernel_traitsILi128ELi64ELi128ELi4ES3_EELb0ELb1ELb0ELb0ELb1ELb0ELb0ELb0EEEvNS_16Flash_fwd_paramsE) ;  /* 0xfffffed8d4c02950 */ /* 0x01efea0003c3ffff */
        /* <DEDUP_REMOVED lines=13> */
[----:B-1----:R-:W-:Y:S05]  /*125d0*/  RET.REL.NODEC R212 `(_ZN5flash24flash_fwd_splitkv_kernelI23Flash_fwd_kernel_traitsILi128ELi64ELi128ELi4ELb0ELb0EN7cutlass10bfloat16_tE19Flash_kernel_traitsILi128ELi64ELi128ELi4ES3_EELb0ELb1ELb0ELb0ELb1ELb0ELb0ELb0EEEvNS_16Flash_fwd_paramsE) ;  /* 0xfffffed8d4887950 */ /* 0x002fea0003c3ffff */
.L_x_5838:
[----:B------:R-:W-:Y:S01]  /*125e0*/  MOV R5, 0x2 ;  /* 0x0000000200057802 */ /* 0x000fe20000000f00 */
[----:B------:R-:W-:Y:S01]  /*125f0*/  IMAD.MOV.U32 R4, RZ, RZ, 0x1f ;  /* 0x0000001fff047424 */ /* 0x000fe200078e00ff */
[----:B------:R-:W-:-:S07]  /*12600*/  MOV R6, 0xffffffff ;  /* 0xffffffff00067802 */ /* 0x000fce0000000f00 */
[----:B-1---5:R-:W-:Y:S05]  /*12610*/  WARPSYNC.COLLECTIVE R6, `(.L_x_5848) ;  /* 0x0000000006087348 */ /* 0x022fea0003c00000 */
[----:B------:R2:W3:Y:S02]  /*12620*/  SHFL.BFLY P0, R10, R233, R5, R4 ;  /* 0x0c000005e90a7389 */ /* 0x0004e40000000004 */
[----:B-123-5:R-:W-:Y:S05]  /*12630*/  ENDCOLLECTIVE ;  /* 0x000000000000791b */ /* 0x02efea0003800000 */
.L_x_5848:
[----:B------:R-:W-:Y:S02]  /*12640*/  IMAD.MOV.U32 R8, RZ, RZ, R10 ;  /* 0x000000ffff087224 */ /* 0x000fe400078e000a */
[----:B------:R-:W-:Y:S02]  /*12650*/  IMAD.MOV.U32 R5, RZ, RZ, 0x1 ;  /* 0x00000001ff057424 */ /* 0x000fe400078e00ff */
[----:B------:R-:W-:-:S05]  /*12660*/  FADD.FTZ R8, R8, R233 ;  /* 0x000000e908087221 */ /* 0x000fca0000010000 */
[----:B------:R-:W-:-:S07]  /*12670*/  MOV R233, R8 ;  /* 0x0000000800e97202 */ /* 0x000fce0000000f00 */
[----:B------:R-:W-:Y:S05]  /*12680*/  WARPSYNC.COLLECTIVE R6, `(.L_x_5849) ;  /* 0x0000000006087348 */ /* 0x000fea0003c00000 */
[----:B------:R1:W2:Y:S02]  /*12690*/  SHFL.BFLY P0, R10, R233, R5, R4 ;  /* 0x0c000005e90a7389 */ /* 0x0002a40000000004 */
[----:B-12---:R-:W-:Y:S05]  /*126a0*/  ENDCOLLECTIVE ;  /* 0x000000000000791b */ /* 0x006fea0003800000 */
.L_x_5849:
[----:B------:R-:W-:Y:S01]  /*126b0*/  MOV R233, R229 ;  /* 0x000000e500e97202 */ /* 0x000fe20000000f00 */
[----:B------:R-:W-:Y:S01]  /*126c0*/  IMAD.MOV.U32 R5, RZ, RZ, 0x2 ;  /* 0x00000002ff057424 */ /* 0x000fe200078e00ff */
[----:B------:R-:W-:-:S07]  /*126d0*/  MOV R9, R10 ;  /* 0x0000000a00097202 */ /* 0x000fce0000000f00 */
[----:B------:R-:W-:Y:S05]  /*126e0*/  WARPSYNC.COLLECTIVE R6, `(.L_x_5850) ;  /* 0x0000000006087348 */ /* 0x000fea0003c00000 */
[----:B------:R1:W2:Y:S02]  /*126f0*/  SHFL.BFLY P0, R10, R233, R5, R4 ;  /* 0x0c000005e90a7389 */ /* 0x0002a40000000004 */
[----:B-12---:R-:W-:Y:S05]  /*12700*/  ENDCOLLECTIVE ;  /* 0x000000000000791b */ /* 0x006fea0003800000 */
.L_x_5850:
[----:B------:R-:W-:Y:S01]  /*12710*/  FADD.FTZ R9, R8, R9 ;  /* 0x0000000908097221 */ /* 0x000fe20000010000 */
[----:B------:R-:W-:Y:S01]  /*12720*/  FADD.FTZ R7, R10, R229 ;  /* 0x000000e50a077221 */ /* 0x000fe20000010000 */
[----:B------:R-:W-:-:S04]  /*12730*/  MOV R5, 0x1 ;  /* 0x0000000100057802 */ /* 0x000fc80000000f00 */
[----:B------:R-:W-:-:S07]  /*12740*/  MOV R233, R7 ;  /* 0x0000000700e97202 */ /* 0x000fce0000000f00 */
[----:B------:R-:W-:Y:S05]  /*12750*/  WARPSYNC.COLLECTIVE R6, `(.L_x_5851) ;  /* 0x0000000006087348 */ /* 0x000fea0003c00000 */
[----:B------:R1:W2:Y:S02]  /*12760*/  SHFL.BFLY P0, R10, R233, R5, R4 ;  /* 0x0c000005e90a7389 */ /* 0x0002a40000000004 */
[----:B-12---:R-:W-:Y:S05]  /*12770*/  ENDCOLLECTIVE ;  /* 0x000000000000791b */ /* 0x006fea0003800000 */
.L_x_5851:
[----:B------:R-:W-:Y:S05]  /*12780*/  BRA `(.L_x_5852) ;  /* 0xffffffec000c7947 */ /* 0x000fea000383ffff */
.L_x_5853:
        /* <DEDUP_REMOVED lines=15> */
.L_x_14898:


//--------------------- .text._ZN5flash24flash_fwd_splitkv_kernelI23Flash_fwd_kernel_traitsILi128ELi64ELi128ELi4ELb0ELb0EN7cutlass10bfloat16_tE19Flash_kernel_traitsILi128ELi64ELi128ELi4ES3_EELb0ELb1ELb0ELb0ELb1ELb1ELb0ELb0EEEvNS_16Flash_fwd_paramsE --------------------------
	.section	.text._ZN5flash24flash_fwd_splitkv_kernelI23Flash_fwd_kernel_traitsILi128ELi64ELi128ELi4ELb0ELb0EN7cutlass10bfloat16_tE19Flash_kernel_traitsILi128ELi64ELi128ELi4ES3_EELb0ELb1ELb0ELb0ELb1ELb1ELb0ELb0EEEvNS_16Flash_fwd_paramsE,"ax",@progbits
	.align	128
        .global         _ZN5flash24flash_fwd_splitkv_kernelI23Flash_fwd_kernel_traitsILi128ELi64ELi128ELi4ELb0ELb0EN7cutlass10bfloat16_tE19Flash_kernel_traitsILi128ELi64ELi128ELi4ES3_EELb0ELb1ELb0ELb0ELb1ELb1ELb0ELb0EEEvNS_16Flash_fwd_paramsE
        .type           _ZN5flash24flash_fwd_splitkv_kernelI23Flash_fwd_kernel_traitsILi128ELi64ELi128ELi4ELb0ELb0EN7cutlass10bfloat16_tE19Flash_kernel_traitsILi128ELi64ELi128ELi4ES3_EELb0ELb1ELb0ELb0ELb1ELb1ELb0ELb0EEEvNS_16Flash_fwd_paramsE,@function
        .size           _ZN5flash24flash_fwd_splitkv_kernelI23Flash_fwd_kernel_traitsILi128ELi64ELi128ELi4ELb0ELb0EN7cutlass10bfloat16_tE19Flash_kernel_traitsILi128ELi64ELi128ELi4ES3_EELb0ELb1ELb0ELb0ELb1ELb1ELb0ELb0EEEvNS_16Flash_fwd_paramsE,(.L_x_14899 - _ZN5flash24flash_fwd_splitkv_kernelI23Flash_fwd_kernel_traitsILi128ELi64ELi128ELi4ELb0ELb0EN7cutlass10bfloat16_tE19Flash_kernel_traitsILi128ELi64ELi128ELi4ES3_EELb0ELb1ELb0ELb0ELb1ELb1ELb0ELb0EEEvNS_16Flash_fwd_paramsE)
        .other          _ZN5flash24flash_fwd_splitkv_kernelI23Flash_fwd_kernel_traitsILi128ELi64ELi128ELi4ELb0ELb0EN7cutlass10bfloat16_tE19Flash_kernel_traitsILi128ELi64ELi128ELi4ES3_EELb0ELb1ELb0ELb0ELb1ELb1ELb0ELb0EEEvNS_16Flash_fwd_paramsE,@"STO_CUDA_ENTRY STV_DEFAULT"
_ZN5flash24flash_fwd_splitkv_kernelI23Flash_fwd_kernel_traitsILi128ELi64ELi128ELi4ELb0ELb0EN7cutlass10bfloat16_tE19Flash_kernel_traitsILi128ELi64ELi128ELi4ES3_EELb0ELb1ELb0ELb0ELb1ELb1ELb0ELb0EEEvNS_16Flash_fwd_paramsE:
.text._ZN5flash24flash_fwd_splitkv_kernelI23Flash_fwd_kernel_traitsILi128ELi64ELi128ELi4ELb0ELb0EN7cutlass10bfloat16_tE19Flash_kernel_traitsILi128ELi64ELi128ELi4ES3_EELb0ELb1ELb0ELb0ELb1ELb1ELb0ELb0EEEvNS_16Flash_fwd_paramsE:
[----:B------:R-:W-:Y:S01]  /*0000*/  LDC R1, c[0x0][0x37c] ;  /* 0x0000df00ff017b82 */ /* 0x000fe20000000800 */
[----:B------:R-:W1:Y:S07]  /*0010*/  S2R R227, SR_CTAID.X ;  /* 0x0000000000e37919 */ /* 0x000e6e0000002500 */
[----:B------:R-:W2:Y:S01]  /*0020*/  LDC.64 R2, c[0x0][0x348] ;  /* 0x0000d200ff027b82 */ /* 0x000ea20000000a00 */
[----:B------:R-:W-:Y:S01]  /*0030*/  BSSY.RECONVERGENT B3, `(.L_x_5854) ;  /* 0x0000005000037945 */ /* 0x000fe20003800200 */
[----:B------:R-:W-:Y:S01]  /*0040*/  MOV R224, 0x80 ;  /* 0x0000008000e07802 */ /* 0x000fe20000000f00 */
[----:B------:R-:W3:Y:S01]  /*0050*/  S2R R226, SR_CTAID.Y ;  /* 0x0000000000e27919 */ /* 0x000ee20000002600 */
[----:B------:R-:W4:Y:S05]  /*0060*/  S2R R225, SR_CTAID.Z ;  /* 0x0000000000e17919 */ /* 0x000f2a0000002700 */
[----:B-1234-:R-:W-:Y:S05]  /*0070*/  CALL.REL.NOINC `($_ZN5flash24flash_fwd_splitkv_kernelI23Flash_fwd_kernel_traitsILi128ELi64ELi128ELi4ELb0ELb0EN7cutlass10bfloat16_tE19Flash_kernel_traitsILi128ELi64ELi128ELi4ES3_EELb0ELb1ELb0ELb0ELb1ELb1ELb0ELb0EEEvNS_16Flash_fwd_paramsE$_ZN5flash30compute_attn_1rowblock_splitkvI23Flash_fwd_kernel_traitsILi128ELi64ELi128ELi4ELb0ELb0EN7cutlass10bfloat16_tE19Flash_kernel_traitsILi128ELi64ELi128ELi4ES3_EELb0ELb1ELb0ELb0ELb1ELb1ELb0ELb0ENS_16Flash_fwd_paramsEEEvRKT8_iiiii) ;  /* 0x0000000000087944 */ /* 0x01efea0003c00000 */
[----:B------:R-:W-:Y:S05]  /*0080*/  BSYNC.RECONVERGENT B3 ;  /* 0x0000000000037941 */ /* 0x000fea0003800200 */
.L_x_5854:
[----:B------:R-:W-:Y:S05]  /*0090*/  EXIT ;  /* 0x000000000000794d */ /* 0x000fea0003800000 */
        .type           $_ZN5flash24flash_fwd_splitkv_kernelI23Flash_fwd_kernel_traitsILi128ELi64ELi128ELi4ELb0ELb0EN7cutlass10bfloat16_tE19Flash_kernel_traitsILi128ELi64ELi128ELi4ES3_EELb0ELb1ELb0ELb0ELb1ELb1ELb0ELb0EEEvNS_16Flash_fwd_paramsE$_ZN5flash30compute_attn_1rowblock_splitkvI23Flash_fwd_kernel_traitsILi128ELi64ELi128ELi4ELb0ELb0EN7cutlass10bfloat16_tE19Flash_kernel_traitsILi128ELi64ELi128ELi4ES3_EELb0ELb1ELb0ELb0ELb1ELb1ELb0ELb0ENS_16Flash_fwd_paramsEEEvRKT8_iiiii,@function
        .size           $_ZN5flash24flash_fwd_splitkv_kernelI23Flash_fwd_kernel_traitsILi128ELi64ELi128ELi4ELb0ELb0EN7cutlass10bfloat16_tE19Flash_kernel_traitsILi128ELi64ELi128ELi4ES3_EELb0ELb1ELb0ELb0ELb1ELb1ELb0ELb0EEEvNS_16Flash_fwd_paramsE$_ZN5flash30compute_attn_1rowblock_splitkvI23Flash_fwd_kernel_traitsILi128ELi64ELi128ELi4ELb0ELb0EN7cutlass10bfloat16_tE19Flash_kernel_traitsILi128ELi64ELi128ELi4ES3_EELb0ELb1ELb0ELb0ELb1ELb1ELb0ELb0ENS_16Flash_fwd_paramsEEEvRKT8_iiiii,(.L_x_14899 - $_ZN5flash24flash_fwd_splitkv_kernelI23Flash_fwd_kernel_traitsILi128ELi64ELi128ELi4ELb0ELb0EN7cutlass10bfloat16_tE19Flash_kernel_traitsILi128ELi64ELi128ELi4ES3_EELb0ELb1ELb0ELb0ELb1ELb1ELb0ELb0EEEvNS_16Flash_fwd_paramsE$_ZN5flash30compute_attn_1rowblock_splitkvI23Flash_fwd_kernel_traitsILi128ELi64ELi128ELi4ELb0ELb0EN7cutlass10bfloat16_tE19Flash_kernel_traitsILi128ELi64ELi128ELi4ES3_EELb0ELb1ELb0ELb0ELb1ELb1ELb0ELb0ENS_16Flash_fwd_paramsEEEvRKT8_iiiii)
$_ZN5flash24flash_fwd_splitkv_kernelI23Flash_fwd_kernel_traitsILi128ELi64ELi128ELi4ELb0ELb0EN7cutlass10bfloat16_tE19Flash_kernel_traitsILi128ELi64ELi128ELi4ES3_EELb0ELb1ELb0ELb0ELb1ELb1ELb0ELb0EEEvNS_16Flash_fwd_paramsE$_ZN5flash30compute_attn_1rowblock_splitkvI23Flash_fwd_kernel_traitsILi128ELi64ELi128ELi4ELb0ELb0EN7cutlass10bfloat16_tE19Flash_kernel_traitsILi128ELi64ELi128ELi4ES3_EELb0ELb1ELb0ELb0ELb1ELb1ELb0ELb0ENS_16Flash_fwd_paramsEEEvRKT8_iiiii:
        /* <DEDUP_REMOVED lines=38> */
.L_x_5856:
[----:B------:R-:W-:Y:S05]  /*0300*/  BSYNC.RECONVERGENT B0 ;  /* 0x0000000000007941 */ /* 0x000fea0003800200 */
.L_x_5855:
[----:B------:R-:W-:Y:S04]  /*0310*/  BSSY.RECONVERGENT B0, `(.L_x_5857) ;  /* 0x0000007000007945 */ /* 0x000fe80003800200 */
[----:B------:R-:W-:Y:S05]  /*0320*/  @!P3 BRA `(.L_x_5858) ;  /* 0x000000000014b947 */ /* 0x000fea0003800000 */
[----:B-----5:R-:W3:Y:S02]  /*0330*/  LD.E.U8 R5, desc[UR4][R2.64+0x1b2] ;  /* 0x0001b20402057980 */ /* 0x020ee4000c101100 */
[----:B---3--:R-:W-:-:S13]  /*0340*/  ISETP.NE.AND P1, PT, R5, RZ, PT ;  /* 0x000000ff0500720c */ /* 0x008fda0003f25270 */
[----:B------:R-:W3:Y:S02]  /*0350*/  @P1 LD.E R6, desc[UR4][R12.64+0x4] ;  /* 0x000004040c061980 */ /* 0x000ee4000c101900 */
[----:B---3--:R-:W-:-:S06]  /*0360*/  @P1 IADD3 R5, PT, PT, R6, -R11, RZ ;  /* 0x8000000b06051210 */ /* 0x008fcc0007ffe0ff */
[----:B------:R3:W5:Y:S02]  /*0370*/  @!P1 LD.E R5, desc[UR4][R12.64] ;  /* 0x000000040c059980 */ /* 0x000764000c101900 */
.L_x_5858:
[----:B------:R-:W-:Y:S05]  /*0380*/  BSYNC.RECONVERGENT B0 ;  /* 0x0000000000007941 */ /* 0x000fea0003800200 */
.L_x_5857:
        /* <DEDUP_REMOVED lines=8> */
.L_x_5860:
[----:B------:R-:W4:Y:S01]  /*0410*/  LD.E.64 R6, desc[UR4][R2.64+0x108] ;  /* 0x0001080402067980 */ /* 0x000f22000c101b00 */
[----:B------:R-:W-:Y:S01]  /*0420*/  BSSY.RECONVERGENT B0, `(.L_x_5862) ;  /* 0x0000006000007945 */ /* 0x000fe20003800200 */
[----:B------:R-:W-:Y:S01]  /*0430*/  IMAD.MOV.U32 R118, RZ, RZ, RZ ;  /* 0x000000ffff767224 */ /* 0x000fe200078e00ff */
[----:B----4-:R-:W-:-:S04]  /*0440*/  ISETP.NE.U32.AND P0, PT, R6, RZ, PT ;  /* 0x000000ff0600720c */ /* 0x010fc80003f05070 */
[----:B------:R-:W-:-:S13]  /*0450*/  ISETP.NE.AND.EX P0, PT, R7, RZ, PT, P0 ;  /* 0x000000ff0700720c */ /* 0x000fda0003f05300 */
[----:B------:R-:W-:Y:S05]  /*0460*/  @!P0 BRA `(.L_x_5863) ;  /* 0x0000000000048947 */ /* 0x000fea0003800000 */
[----:B------:R4:W5:Y:S02]  /*0470*/  LD.E R118, desc[UR4][R2.64+0xbc] ;  /* 0x0000bc0402767980 */ /* 0x000964000c101900 */
.L_x_5863:
[----:B------:R-:W-:Y:S05]  /*0480*/  BSYNC.RECONVERGENT B0 ;  /* 0x0000000000007941 */ /* 0x000fea0003800200 */
.L_x_5862:
[----:B-----5:R-:W-:Y:S02]  /*0490*/  IADD3 R118, PT, PT, R118, R5, -R10 ;  /* 0x0000000576767210 */ /* 0x020fe40007ffe80a */
.L_x_5861:
[----:B------:R-:W-:Y:S05]  /*04a0*/  BSYNC.RECONVERGENT B1 ;  /* 0x0000000000017941 */ /* 0x000fea0003800200 */
.L_x_5859:
[----:B------:R-:W-:Y:S01]  /*04b0*/  IMAD.SHL.U32 R215, R227, 0x40, RZ ;  /* 0x00000040e3d77824 */ /* 0x000fe200078e00ff */
[----:B------:R-:W-:Y:S01]  /*04c0*/  MOV R6, R224 ;  /* 0x000000e000067202 */ /* 0x000fe20000000f00 */
[----:B------:R-:W-:-:S03]  /*04d0*/  IMAD.MOV.U32 R7, RZ, RZ, 0x0 ;  /* 0x00000000ff077424 */ /* 0x000fc600078e00ff */
[----:B------:R-:W-:-:S13]  /*04e0*/  ISETP.GT.AND P0, PT, R120, R215, PT ;  /* 0x000000d77800720c */ /* 0x000fda0003f04270 */
[----:B-1234-:R-:W-:Y:S05]  /*04f0*/  @!P0 RET.REL.NODEC R6 `(_ZN5flash24flash_fwd_splitkv_kernelI23Flash_fwd_kernel_traitsILi128ELi64ELi128ELi4ELb0ELb0EN7cutlass10bfloat16_tE19Flash_kernel_traitsILi128ELi64ELi128ELi4ES3_EELb0ELb1ELb0ELb0ELb1ELb1ELb0ELb0EEEvNS_16Flash_fwd_paramsE) ;  /* 0xfffffff806c08950 */ /* 0x01efea0003c3ffff */
[----:B------:R-:W2:Y:S04]  /*0500*/  LD.E R6, desc[UR4][R2.64+0x188] ;  /* 0x0001880402067980 */ /* 0x000ea8000c101900 */
[----:B------:R-:W3:Y:S04]  /*0510*/  LD.E R5, desc[UR4][R2.64+0x184] ;  /* 0x0001840402057980 */ /* 0x000ee8000c101900 */
[----:B------:R-:W4:Y:S01]  /*0520*/  LD.E R14, desc[UR4][R2.64+0xb8] ;  /* 0x0000b804020e7980 */ /* 0x000f22000c101900 */
[----:B------:R-:W-:Y:S02]  /*0530*/  VIADD R8, R118, 0x7f ;  /* 0x0000007f76087836 */ /* 0x000fe40000000000 */
[----:B------:R-:W-:Y:S01]  /*0540*/  IMAD R7, R227, 0x40, -R120 ;  /* 0x00000040e3077824 */ /* 0x000fe200078e0a78 */
[----:B------:R-:W1:Y:S04]  /*0550*/  S2R R210, SR_TID.X ;  /* 0x0000000000d27919 */ /* 0x000e680000002100 */
[----:B--2---:R-:W-:-:S02]  /*0560*/  IADD3 R6, PT, PT, R6, R7, R8 ;  /* 0x0000000706067210 */ /* 0x004fc40007ffe008 */
[----:B------:R-:W-:Y:S01]  /*0570*/  SHF.R.S32.HI R7, RZ, 0x1f, R8 ;  /* 0x0000001fff077819 */ /* 0x000fe20000011408 */
[----:B---3--:R-:W-:Y:S02]  /*0580*/  IMAD.IADD R12, R5, 0x1, R120 ;  /* 0x00000001050c7824 */ /* 0x008fe400078e0278 */
[----:B------:R-:W-:Y:S01]  /*0590*/  VIADD R6, R6, 0x40 ;  /* 0x0000004006067836 */ /* 0x000fe20000000000 */
[----:B------:R-:W-:Y:S01]  /*05a0*/  LEA.HI R7, R7, R8, RZ, 0x7 ;  /* 0x0000000807077211 */ /* 0x000fe200078f38ff */
[----:B----4-:R-:W-:Y:S01]  /*05b0*/  VIADD R14, R14, 0x7f ;  /* 0x0000007f0e0e7836 */ /* 0x010fe20000000000 */
[----:B------:R-:W-:Y:S02]  /*05c0*/  IADD3 R12, PT, PT, -R12, R215, R118 ;  /* 0x000000d70c0c7210 */ /* 0x000fe40007ffe176 */
[----:B------:R-:W-:Y:S02]  /*05d0*/  SHF.R.S32.HI R5, RZ, 0x1f, R6 ;  /* 0x0000001fff057819 */ /* 0x000fe40000011406 */
[----:B------:R-:W-:-:S02]  /*05e0*/  SHF.R.S32.HI R13, RZ, 0x1f, R14 ;  /* 0x0000001fff0d7819 */ /* 0x000fc4000001140e */
[----:B------:R-:W-:Y:S02]  /*05f0*/  SHF.R.S32.HI R9, RZ, 0x1f, R12 ;  /* 0x0000001fff097819 */ /* 0x000fe4000001140c */
        /* <DEDUP_REMOVED lines=65> */
.L_x_5866:
[----:B------:R-:W-:Y:S05]  /*0a10*/  BSYNC.RECONVERGENT B0 ;  /* 0x0000000000007941 */ /* 0x000fea0003800200 */
.L_x_5865:
        /* <DEDUP_REMOVED lines=18> */
.L_x_5868:
[----:B------:R-:W-:Y:S05]  /*0b40*/  BSYNC.RECONVERGENT B0 ;  /* 0x0000000000007941 */ /* 0x000fea0003800200 */
.L_x_5867:
        /* <DEDUP_REMOVED lines=14> */
.L_x_5870:
[----:B------:R-:W-:Y:S05]  /*0c30*/  BSYNC.RECONVERGENT B0 ;  /* 0x0000000000007941 */ /* 0x000fea0003800200 */
.L_x_5869:
        /* <DEDUP_REMOVED lines=14> */
.L_x_5872:
[----:B------:R-:W-:Y:S05]  /*0d20*/  BSYNC.RECONVERGENT B0 ;  /* 0x0000000000007941 */ /* 0x000fea0003800200 */
.L_x_5871:
[----:B------:R-:W-:Y:S01]  /*0d30*/  MOV R225, 0x0 ;  /* 0x0000000000e17802 */ /* 0x000fe20000000f00 */
[----:B------:R-:W-:Y:S04]  /*0d40*/  @!P6 ST.E desc[UR4][R4.64], R11 ;  /* 0x0000000b0400e985 */ /* 0x000fe8000c101904 */
[----:B------:R-:W-:Y:S04]  /*0d50*/  @!P5 ST.E desc[UR4][R4.64+0x40], R9 ;  /* 0x000040090400d985 */ /* 0x000fe8000c101904 */
[----:B------:R1:W-:Y:S02]  /*0d60*/  @!P4 ST.E desc[UR4][R4.64+0x80], R7 ;  /* 0x000080070400c985 */ /* 0x0003e4000c101904 */
[----:B-123-5:R-:W-:Y:S05]  /*0d70*/  @P3 RET.REL.NODEC R224 `(_ZN5flash24flash_fwd_splitkv_kernelI23Flash_fwd_kernel_traitsILi128ELi64ELi128ELi4ELb0ELb0EN7cutlass10bfloat16_tE19Flash_kernel_traitsILi128ELi64ELi128ELi4ES3_EELb0ELb1ELb0ELb0ELb1ELb1ELb0ELb0EEEvNS_16Flash_fwd_paramsE) ;  /* 0xfffffff0e0a03950 */ /* 0x02efea0003c3ffff */
[----:B------:R-:W-:Y:S02]  /*0d80*/  MOV R3, 0x7f800000 ;  /* 0x7f80000000037802 */ /* 0x000fe40000000f00 */
[----:B------:R-:W-:-:S03]  /*0d90*/  MOV R225, 0x0 ;  /* 0x0000000000e17802 */ /* 0x000fc60000000f00 */
[----:B------:R1:W-:Y:S02]  /*0da0*/  ST.E desc[UR4][R4.64+0xc0], R3 ;  /* 0x0000c00304007985 */ /* 0x0003e4000c101904 */
[----:B-1----:R-:W-:Y:S05]  /*0db0*/  RET.REL.NODEC R224 `(_ZN5flash24flash_fwd_splitkv_kernelI23Flash_fwd_kernel_traitsILi128ELi64ELi128ELi4ELb0ELb0EN7cutlass10bfloat16_tE19Flash_kernel_traitsILi128ELi64ELi128ELi4ES3_EELb0ELb1ELb0ELb0ELb1ELb1ELb0ELb0EEEvNS_16Flash_fwd_paramsE) ;  /* 0xfffffff0e0907950 */ /* 0x002fea0003c3ffff */
.L_x_5864:
        /* <DEDUP_REMOVED lines=101> */
[----:B------:R-:W-:Y:S02]  /*1410*/  IMAD.IADD R0, R21, 0x1, R6 ;  /* 0x0000000115007824 */ /* 0x000fe400078e0206 */
[----:B------:R-:W-:Y:S01]  /*1420*/  IMAD.IADD R12, R15, 0x1, R12 ;  /* 0x000000010f0c7824 */ /* 0x000fe200078e020c */
[----:B------:R-:W-:Y:S05]  /*1430*/  BRA `(.L_x_5875) ;  /* 0x00000004003c7947 */ /* 0x000fea0003800000 */
.L_x_5874:
        /* <DEDUP_REMOVED lines=60> */
[----:B------:R-:W-:Y:S01]  /*1800*/  @P3 IADD3 R10, PT, PT, R10, R11, RZ ;  /* 0x0000000b0a0a3210 */ /* 0x000fe20007ffe0ff */
[----:B------:R-:W-:Y:S01]  /*1810*/  IMAD.IADD R19, R19, 0x1, R4 ;  /* 0x0000000113137824 */ /* 0x000fe200078e0204 */
[----:B------:R-:W-:Y:S01]  /*1820*/  @!P3 MOV R20, R6 ;  /* 0x000000060014b202 */ /* 0x000fe20000000f00 */
[----:B------:R-:W-:Y:S01]  /*1830*/  @!P3 IMAD R0, R15, R9, RZ ;  /* 0x000000090f00b224 */ /* 0x000fe200078e02ff */
        /* <DEDUP_REMOVED lines=8> */
[----:B------:R-:W-:Y:S02]  /*18c0*/  @!P3 IADD3 R12, PT, PT, R15, R0, RZ ;  /* 0x000000000f0cb210 */ /* 0x000fe40007ffe0ff */
[----:B------:R-:W-:Y:S01]  /*18d0*/  IADD3 R0, PT, PT, R9, R7, RZ ;  /* 0x0000000709007210 */ /* 0x000fe20007ffe0ff */
[----:B------:R-:W-:Y:S01]  /*18e0*/  @P3 IMAD.MOV.U32 R14, RZ, RZ, R10 ;  /* 0x000000ffff0e3224 */ /* 0x000fe200078e000a */
[----:B------:R-:W-:Y:S01]  /*18f0*/  @P3 IADD3 R12, PT, PT, R11, R5, RZ ;  /* 0x000000050b0c3210 */ /* 0x000fe20007ffe0ff */
[----:B------:R-:W-:Y:S01]  /*1900*/  IMAD.MOV.U32 R4, RZ, RZ, R8 ;  /* 0x000000ffff047224 */ /* 0x000fe200078e0008 */
[----:B------:R-:W-:Y:S02]  /*1910*/  MOV R19, RZ ;  /* 0x000000ff00137202 */ /* 0x000fe40000000f00 */
[----:B------:R-:W-:-:S02]  /*1920*/  MOV R10, R117 ;  /* 0x00000075000a7202 */ /* 0x000fc40000000f00 */
.L_x_5875:
[----:B------:R-:W-:Y:S05]  /*1930*/  BSYNC.RECONVERGENT B0 ;  /* 0x0000000000007941 */ /* 0x000fea0003800200 */
.L_x_5873:
        /* <DEDUP_REMOVED lines=14> */
[----:B------:R-:W-:Y:S01]  /*1a20*/  VIADD R11, R20, 0x10 ;  /* 0x00000010140b7836 */ /* 0x000fe20000000000 */
[----:B------:R-:W-:-:S04]  /*1a30*/  IADD3 R215, PT, PT, -R215, R120, RZ ;  /* 0x00000078d7d77210 */ /* 0x000fc80007ffe1ff */
[-C--:B------:R-:W-:Y:S02]  /*1a40*/  ISETP.GE.AND P6, PT, R11, R215.reuse, PT ;  /* 0x000000d70b00720c */ /* 0x080fe40003fc6270 */
[----:B------:R-:W-:Y:S02]  /*1a50*/  MOV R21, RZ ;  /* 0x000000ff00157202 */ /* 0x000fe40000000f00 */
[----:B------:R-:W-:Y:S01]  /*1a60*/  ISETP.GE.AND P4, PT, R20, R215, PT ;  /* 0x000000d71400720c */ /* 0x000fe20003f86270 */
[----:B------:R-:W1:Y:S01]  /*1a70*/  S2UR UR6, SR_CgaCtaId ;  /* 0x00000000000679c3 */ /* 0x000e620000008800 */
[----:B------:R-:W-:Y:S01]  /*1a80*/  IMAD.WIDE.U32 R26, R227, 0x40, R20 ;  /* 0x00000040e31a7825 */ /* 0x000fe200078e0014 */
        /* <DEDUP_REMOVED lines=15> */
[C---:B------:R-:W-:Y:S02]  /*1b80*/  VIADD R9, R20.reuse, 0x20 ;  /* 0x0000002014097836 */ /* 0x040fe40000000000 */
[----:B------:R-:W-:Y:S01]  /*1b90*/  VIADD R7, R20, 0x30 ;  /* 0x0000003014077836 */ /* 0x000fe20000000000 */
[----:B------:R-:W-:Y:S02]  /*1ba0*/  IADD3 R4, P3, PT, R208, R4, RZ ;  /* 0x00000004d0047210 */ /* 0x000fe40007f7e0ff */
[----:B------:R-:W-:-:S02]  /*1bb0*/  ISETP.GE.AND P5, PT, R9, R215, PT ;  /* 0x000000d70900720c */ /* 0x000fc40003fa6270 */
[----:B------:R-:W-:Y:S01]  /*1bc0*/  ISETP.GE.AND P1, PT, R7, R215, PT ;  /* 0x000000d70700720c */ /* 0x000fe20003f26270 */
[----:B------:R-:W-:Y:S01]  /*1bd0*/  IMAD.X R5, RZ, RZ, R0, P3 ;  /* 0x000000ffff057224 */ /* 0x000fe200018e0600 */
[----:B------:R-:W-:Y:S01]  /*1be0*/  @!P6 IADD3 R17, P2, PT, R26, 0x10, RZ ;  /* 0x000000101a11e810 */ /* 0x000fe20007f5e0ff */
[-C--:B------:R-:W-:Y:S02]  /*1bf0*/  IMAD R0, R23, R225.reuse, RZ ;  /* 0x000000e117007224 */ /* 0x080fe400078e02ff */
[----:B------:R-:W-:-:S04]  /*1c00*/  IMAD.WIDE.U32 R22, R22, R225, R4 ;  /* 0x000000e116167225 */ /* 0x000fc800078e0004 */
[----:B------:R-:W-:Y:S01]  /*1c10*/  @!P6 IMAD.X R21, RZ, RZ, R27, P2 ;  /* 0x000000ffff15e224 */ /* 0x000fe200010e061b */
[----:B------:R-:W-:Y:S01]  /*1c20*/  IADD3 R23, PT, PT, R23, R0, RZ ;  /* 0x0000000017177210 */ /* 0x000fe20007ffe0ff */
[----:B------:R-:W-:Y:S01]  /*1c30*/  @!P4 IMAD R15, R27, R34, RZ ;  /* 0x000000221b0fc224 */ /* 0x000fe200078e02ff */
[C---:B------:R-:W-:Y:S02]  /*1c40*/  @!P5 IADD3 R8, P3, PT, R26.reuse, 0x20, RZ ;  /* 0x000000201a08d810 */ /* 0x040fe40007f7e0ff */
[C---:B------:R-:W-:Y:S01]  /*1c50*/  @!P1 IADD3 R6, P2, PT, R26.reuse, 0x30, RZ ;  /* 0x000000301a069810 */ /* 0x040fe20007f5e0ff */
[----:B------:R-:W-:Y:S01]  /*1c60*/  @!P4 IMAD R15, R26, R35, R15 ;  /* 0x000000231a0fc224 */ /* 0x000fe200078e020f */
[----:B------:R-:W-:Y:S01]  /*1c70*/  @!P6 MOV R38, R22 ;  /* 0x000000160026e202 */ /* 0x000fe20000000f00 */
[--C-:B------:R-:W-:Y:S02]  /*1c80*/  @!P5 IMAD.X R5, RZ, RZ, R27.reuse, P3 ;  /* 0x000000ffff05d224 */ /* 0x100fe400018e061b */
[----:B------:R-:W-:-:S02]  /*1c90*/  @!P1 IMAD.X R13, RZ, RZ, R27, P2 ;  /* 0x000000ffff0d9224 */ /* 0x000fc400010e061b */
        /* <DEDUP_REMOVED lines=22> */
[----:B------:R-:W5:Y:S01]  /*1e00*/  LD.E.64 R22, desc[UR4][R2.64+0x10] ;  /* 0x0000100402167980 */ /* 0x000f62000c101b00 */
[CC--:B------:R-:W-:Y:S01]  /*1e10*/  @!P5 LEA R38, P3, R36.reuse, R30.reuse, 0x1 ;  /* 0x0000001e2426d211 */ /* 0x0c0fe200078608ff */
[----:B------:R-:W-:Y:S02]  /*1e20*/  @!P5 IMAD.IADD R5, R37, 0x1, R5 ;  /* 0x000000012505d824 */ /* 0x000fe400078e0205 */
[----:B------:R-:W-:Y:S01]  /*1e30*/  IMAD R0, R139, -0x80, R118 ;  /* 0xffffff808b007824 */ /* 0x000fe200078e0276 */
[----:B------:R-:W-:Y:S01]  /*1e40*/  @!PT LDS RZ, [RZ] ;  /* 0x00000000fffff984 */ /* 0x000fe20000000800 */
[----:B------:R-:W-:Y:S01]  /*1e50*/  @!PT LDS RZ, [RZ] ;  /* 0x00000000fffff984 */ /* 0x000fe20000000800 */
[----:B------:R-:W-:Y:S01]  /*1e60*/  @!PT LDS RZ, [RZ] ;  /* 0x00000000fffff984 */ /* 0x000fe20000000800 */
[----:B------:R-:W-:Y:S01]  /*1e70*/  @!P4 LDGSTS.E.BYPASS.LTC128B.128 [R229], desc[UR4][R28.64] ;  /* 0x000000001ce5cfae */ /* 0x000fe2000b981a04 */
[----:B------:R-:W-:Y:S01]  /*1e80*/  @!P1 IMAD.IADD R13, R35, 0x1, R4 ;  /* 0x00000001230d9824 */ /* 0x000fe200078e0204 */
[-C--:B------:R-:W-:Y:S01]  /*1e90*/  @!P5 LEA.HI.X R39, R36, R31.reuse, R5, 0x1, P3 ;  /* 0x0000001f2427d211 */ /* 0x080fe200018f0c05 */
[----:B------:R-:W-:Y:S01]  /*1ea0*/  VIADD R0, R0, 0x80 ;  /* 0x0000008000007836 */ /* 0x000fe20000000000 */
[C---:B------:R-:W-:Y:S01]  /*1eb0*/  @!P1 LEA R30, P3, R34.reuse, R30, 0x1 ;  /* 0x0000001e221e9211 */ /* 0x040fe200078608ff */
[----:B------:R1:W-:Y:S03]  /*1ec0*/  @!P4 LDGSTS.E.BYPASS.LTC128B.128 [R229+0x2000], desc[UR4][R28.64+0x80] ;  /* 0x020000801ce5cfae */ /* 0x0003e6000b981a04 */
[----:B------:R-:W-:Y:S01]  /*1ed0*/  @!P1 LEA.HI.X R31, R34, R31, R13, 0x1, P3 ;  /* 0x0000001f221f9211 */ /* 0x000fe200018f0c0d */
[----:B------:R-:W-:Y:S01]  /*1ee0*/  @!P6 LDGSTS.E.BYPASS.LTC128B.128 [R229+0x800], desc[UR4][R26.64] ;  /* 0x008000001ae5efae */ /* 0x000fe2000b981a04 */
[----:B------:R-:W-:-:S02]  /*1ef0*/  ISETP.GE.AND P2, PT, R11, R0, PT ;  /* 0x000000000b00720c */ /* 0x000fc40003f46270 */
[----:B------:R-:W-:Y:S01]  /*1f00*/  ISETP.GE.AND P3, PT, R20, R0, PT ;  /* 0x000000001400720c */ /* 0x000fe20003f66270 */
[----:B------:R-:W-:Y:S04]  /*1f10*/  @!P6 LDGSTS.E.BYPASS.LTC128B.128 [R229+0x2800], desc[UR4][R26.64+0x80] ;  /* 0x028000801ae5efae */ /* 0x000fe8000b981a04 */
[----:B------:R-:W-:Y:S04]  /*1f20*/  @!P5 LDGSTS.E.BYPASS.LTC128B.128 [R229+0x1000], desc[UR4][R38.64] ;  /* 0x0100000026e5dfae */ /* 0x000fe8000b981a04 */
[----:B------:R-:W-:Y:S01]  /*1f30*/  @!P5 LDGSTS.E.BYPASS.LTC128B.128 [R229+0x3000], desc[UR4][R38.64+0x80] ;  /* 0x0300008026e5dfae */ /* 0x000fe2000b981a04 */
[----:B------:R-:W-:-:S03]  /*1f40*/  IMAD.SHL.U32 R5, R216, 0x10, RZ ;  /* 0x00000010d8057824 */ /* 0x000fc600078e00ff */
[----:B------:R-:W-:Y:S04]  /*1f50*/  @!P1 LDGSTS.E.BYPASS.LTC128B.128 [R229+0x1800], desc[UR4][R30.64] ;  /* 0x018000001ee59fae */ /* 0x000fe8000b981a04 */
[----:B------:R2:W-:Y:S01]  /*1f60*/  @!P1 LDGSTS.E.BYPASS.LTC128B.128 [R229+0x3800], desc[UR4][R30.64+0x80] ;  /* 0x038000801ee59fae */ /* 0x0005e2000b981a04 */
[----:B------:R-:W-:Y:S01]  /*1f70*/  ISETP.GE.AND P1, PT, R7, R0, PT ;  /* 0x000000000700720c */ /* 0x000fe20003f26270 */
[----:B------:R-:W-:Y:S01]  /*1f80*/  VIADD R17, R20, 0x50 ;  /* 0x0000005014117836 */ /* 0x000fe20000000000 */
[----:B------:R-:W-:Y:S01]  /*1f90*/  SHF.L.U64.HI R4, R216, 0x4, R217 ;  /* 0x00000004d8047819 */ /* 0x000fe200000102d9 */
[----:B------:R-:W-:Y:S01]  /*1fa0*/  VIADD R15, R20, 0x60 ;  /* 0x00000060140f7836 */ /* 0x000fe20000000000 */
[----:B------:R-:W-:Y:S02]  /*1fb0*/  @!P2 LEA R36, P4, R5, R220, 0x1 ;  /* 0x000000dc0524a211 */ /* 0x000fe400078808ff */
[----:B------:R-:W-:-:S02]  /*1fc0*/  @!P3 MOV R221, R219 ;  /* 0x000000db00ddb202 */ /* 0x000fc40000000f00 */
[-C--:B------:R-:W-:Y:S02]  /*1fd0*/  ISETP.GE.AND P5, PT, R17, R0.reuse, PT ;  /* 0x000000001100720c */ /* 0x080fe40003fa6270 */
[----:B------:R-:W-:Y:S01]  /*1fe0*/  @!P2 LEA.HI.X R37, R5, R219, R4, 0x1, P4 ;  /* 0x000000db0525a211 */ /* 0x000fe200020f0c04 */
[----:B------:R-:W-:Y:S01]  /*1ff0*/  @!P3 LDGSTS.E.BYPASS.LTC128B.128 [R229+0x4000], desc[UR4][R220.64] ;  /* 0x04000000dce5bfae */ /* 0x000fe2000b981a04 */
[----:B------:R-:W-:-:S03]  /*2000*/  ISETP.GE.AND P4, PT, R15, R0, PT ;  /* 0x000000000f00720c */ /* 0x000fc60003f86270 */
[----:B------:R3:W-:Y:S01]  /*2010*/  @!P3 LDGSTS.E.BYPASS.LTC128B.128 [R229+0x8000], desc[UR4][R220.64+0x80] ;  /* 0x08000080dce5bfae */ /* 0x0007e2000b981a04 */
[----:B------:R-:W-:-:S03]  /*2020*/  ISETP.GE.AND P6, PT, R9, R0, PT ;  /* 0x000000000900720c */ /* 0x000fc60003fc6270 */
[----:B------:R-:W-:Y:S02]  /*2030*/  @!P2 LDGSTS.E.BYPASS.LTC128B.128 [R229+0x4800], desc[UR4][R36.64] ;  /* 0x0480000024e5afae */ /* 0x000fe4000b981a04 */
[----:B-1----:R-:W-:Y:S01]  /*2040*/  @!P5 MOV R28, R220 ;  /* 0x000000dc001cd202 */ /* 0x002fe20000000f00 */
[----:B--2---:R-:W-:Y:S01]  /*2050*/  @!P1 IMAD R30, R217, 0x60, RZ ;  /* 0x00000060d91e9824 */ /* 0x004fe200078e02ff */
[----:B------:R1:W-:Y:S01]  /*2060*/  @!P2 LDGSTS.E.BYPASS.LTC128B.128 [R229+0x8800], desc[UR4][R36.64+0x80] ;  /* 0x0880008024e5afae */ /* 0x0003e2000b981a04 */
[--C-:B------:R-:W-:Y:S02]  /*2070*/  @!P5 IMAD.MOV.U32 R29, RZ, RZ, R219.reuse ;  /* 0x000000ffff1dd224 */ /* 0x100fe400078e00db */
[----:B---3--:R-:W-:Y:S02]  /*2080*/  @!P1 IMAD.MOV.U32 R221, RZ, RZ, R219 ;  /* 0x000000ffffdd9224 */ /* 0x008fe400078e00db */
[----:B------:R-:W-:-:S05]  /*2090*/  @!P1 IMAD.WIDE.U32 R26, R216, 0x60, R220 ;  /* 0x00000060d81a9825 */ /* 0x000fca00078e00dc */
[----:B------:R-:W-:Y:S01]  /*20a0*/  @!P1 IADD3 R31, PT, PT, R27, R30, RZ ;  /* 0x0000001e1b1f9210 */ /* 0x000fe20007ffe0ff */
[----:B------:R-:W-:Y:S01]  /*20b0*/  @!P1 IMAD.MOV.U32 R30, RZ, RZ, R26 ;  /* 0x000000ffff1e9224 */ /* 0x000fe200078e001a */
[----:B------:R-:W-:Y:S01]  /*20c0*/  @!P4 MOV R26, R220 ;  /* 0x000000dc001ac202 */ /* 0x000fe20000000f00 */
[----:B------:R-:W-:Y:S02]  /*20d0*/  @!P4 IMAD.MOV.U32 R27, RZ, RZ, R219 ;  /* 0x000000ffff1bc224 */ /* 0x000fe400078e00db */
[----:B------:R-:W-:Y:S02]  /*20e0*/  @!P5 IMAD R8, R217, 0xa0, RZ ;  /* 0x000000a0d908d824 */ /* 0x000fe400078e02ff */
[----:B------:R-:W-:-:S04]  /*20f0*/  @!P5 IMAD.WIDE.U32 R28, R216, 0xa0, R28 ;  /* 0x000000a0d81cd825 */ /* 0x000fc800078e001c */
[----:B------:R-:W-:-:S04]  /*2100*/  @!P4 IMAD.WIDE.U32 R26, R216, 0xc0, R26 ;  /* 0x000000c0d81ac825 */ /* 0x000fc800078e001a */
[----:B------:R-:W-:Y:S01]  /*2110*/  @!P5 IMAD.IADD R29, R29, 0x1, R8 ;  /* 0x000000011d1dd824 */ /* 0x000fe200078e0208 */
[----:B------:R-:W-:Y:S02]  /*2120*/  IABS R8, R16 ;  /* 0x0000001000087213 */ /* 0x000fe40000000000 */
[C---:B------:R-:W-:Y:S02]  /*2130*/  @!P6 LEA R34, P2, R216.reuse, R220, 0x6 ;  /* 0x000000dcd822e211 */ /* 0x040fe400078430ff */
[----:B------:R-:W-:Y:S02]  /*2140*/  @!P4 MOV R38, R26 ;  /* 0x0000001a0026c202 */ /* 0x000fe40000000f00 */
[----:B------:R-:W2:Y:S01]  /*2150*/  I2F.RP R26, R8 ;  /* 0x00000008001a7306 */ /* 0x000ea20000209400 */
[----:B------:R-:W-:Y:S01]  /*2160*/  @!P6 LEA.HI.X R35, R216, R219, R217, 0x6, P2 ;  /* 0x000000dbd823e211 */ /* 0x000fe200010f34d9 */
[----:B------:R-:W-:-:S04]  /*2170*/  VIADD R5, R20, 0x40 ;  /* 0x0000004014057836 */ /* 0x000fc80000000000 */
[----:B------:R-:W-:Y:S04]  /*2180*/  @!P6 LDGSTS.E.BYPASS.LTC128B.128 [R229+0x5000], desc[UR4][R34.64] ;  /* 0x0500000022e5efae */ /* 0x000fe8000b981a04 */
[----:B------:R3:W-:Y:S01]  /*2190*/  @!P6 LDGSTS.E.BYPASS.LTC128B.128 [R229+0x9000], desc[UR4][R34.64+0x80] ;  /* 0x0900008022e5efae */ /* 0x0007e2000b981a04 */
[----:B------:R-:W-:-:S03]  /*21a0*/  ISETP.GE.AND P6, PT, R5, R0, PT ;  /* 0x000000000500720c */ /* 0x000fc60003fc6270 */
[----:B------:R-:W-:Y:S01]  /*21b0*/  @!P1 LDGSTS.E.BYPASS.LTC128B.128 [R229+0x5800], desc[UR4][R30.64] ;  /* 0x058000001ee59fae */ /* 0x000fe2000b981a04 */
[----:B--2---:R-:W2:Y:S01]  /*21c0*/  MUFU.RCP R18, R26 ;  /* 0x0000001a00127308 */ /* 0x004ea20000001000 */
[----:B------:R-:W-:Y:S02]  /*21d0*/  IADD3 R13, PT, PT, R20, 0x70, RZ ;  /* 0x00000070140d7810 */ /* 0x000fe40007ffe0ff */
[----:B------:R-:W-:Y:S06]  /*21e0*/  @!P1 LDGSTS.E.BYPASS.LTC128B.128 [R229+0x9800], desc[UR4][R30.64+0x80] ;  /* 0x098000801ee59fae */ /* 0x000fec000b981a04 */
[----:B-1----:R-:W-:-:S02]  /*21f0*/  @!P6 LEA R36, P1, R216, R220, 0x7 ;  /* 0x000000dcd824e211 */ /* 0x002fc400078238ff */
[----:B------:R-:W-:Y:S02]  /*2200*/  ISETP.GE.AND P2, PT, R13, R0, PT ;  /* 0x000000000d00720c */ /* 0x000fe40003f46270 */
[----:B------:R-:W-:Y:S01]  /*2210*/  @!P6 LEA.HI.X R37, R216, R219, R217, 0x7, P1 ;  /* 0x000000dbd825e211 */ /* 0x000fe200008f3cd9 */
[----:B--2---:R-:W-:-:S04]  /*2220*/  VIADD R18, R18, 0xffffffe ;  /* 0x0ffffffe12127836 */ /* 0x004fc80000000000 */
[----:B------:R-:W-:Y:S04]  /*2230*/  @!P6 LDGSTS.E.BYPASS.LTC128B.128 [R229+0x6000], desc[UR4][R36.64] ;  /* 0x0600000024e5efae */ /* 0x000fe8000b981a04 */
[----:B------:R-:W-:Y:S04]  /*2240*/  @!P6 LDGSTS.E.BYPASS.LTC128B.128 [R229+0xa000], desc[UR4][R36.64+0x80] ;  /* 0x0a00008024e5efae */ /* 0x000fe8000b981a04 */
[----:B------:R-:W-:Y:S04]  /*2250*/  @!P5 LDGSTS.E.BYPASS.LTC128B.128 [R229+0x6800], desc[UR4][R28.64] ;  /* 0x068000001ce5dfae */ /* 0x000fe8000b981a04 */
[----:B------:R1:W-:Y:S01]  /*2260*/  @!P5 LDGSTS.E.BYPASS.LTC128B.128 [R229+0xa800], desc[UR4][R28.64+0x80] ;  /* 0x0a8000801ce5dfae */ /* 0x0003e2000b981a04 */
[----:B------:R-:W-:Y:S01]  /*2270*/  @!P2 MOV R221, R219 ;  /* 0x000000db00dda202 */ /* 0x000fe20000000f00 */
        /* <DEDUP_REMOVED lines=53> */
[-C--:B------:R-:W-:Y:S02]  /*25d0*/  ISETP.GE.AND P5, PT, R11, R0.reuse, PT ;  /* 0x000000000b00720c */ /* 0x080fe40003fa6270 */
[C---:B------:R-:W-:Y:S02]  /*25e0*/  SHF.L.U32 R4, R136.reuse, 0x4, RZ ;  /* 0x0000000488047819 */ /* 0x040fe400000006ff */
[-C--:B------:R-:W-:Y:S02]  /*25f0*/  ISETP.GE.AND P1, PT, R9, R0.reuse, PT ;  /* 0x000000000900720c */ /* 0x080fe40003f26270 */
[----:B------:R-:W-:Y:S02]  /*2600*/  SHF.L.U64.HI R6, R136, 0x4, R137 ;  /* 0x0000000488067819 */ /* 0x000fe40000010289 */
[----:B------:R-:W-:-:S02]  /*2610*/  ISETP.GE.AND P4, PT, R17, R0, PT ;  /* 0x000000001100720c */ /* 0x000fc40003f86270 */
[----:B------:R-:W-:Y:S02]  /*2620*/  ISETP.GE.AND P6, PT, R7, R0, PT ;  /* 0x000000000700720c */ /* 0x000fe40003fc6270 */
[----:B------:R-:W-:Y:S02]  /*2630*/  SHF.L.U32 R116, R210, 0x6, RZ ;  /* 0x00000006d2747819 */ /* 0x000fe400000006ff */
[C---:B------:R-:W-:Y:S02]  /*2640*/  @!P5 LEA R16, P2, R4.reuse, R222, 0x1 ;  /* 0x000000de0410d211 */ /* 0x040fe400078408ff */
[----:B------:R-:W-:Y:S02]  /*2650*/  SHF.R.U32.HI R138, RZ, 0x1, R210 ;  /* 0x00000001ff8a7819 */ /* 0x000fe400000116d2 */
[-C--:B------:R-:W-:Y:S02]  /*2660*/  @!P5 LEA.HI.X R17, R4, R223.reuse, R6, 0x1, P2 ;  /* 0x000000df0411d211 */ /* 0x080fe400010f0c06 */
[----:B------:R-:W-:Y:S01]  /*2670*/  ISETP.GE.AND P2, PT, R13, R0, PT ;  /* 0x000000000d00720c */ /* 0x000fe20003f46270 */
[C---:B------:R-:W-:Y:S01]  /*2680*/  @!P4 IMAD R10, R137.reuse, 0xa0, RZ ;  /* 0x000000a0890ac824 */ /* 0x040fe200078e02ff */
[----:B------:R-:W-:Y:S01]  /*2690*/  LOP3.LUT R35, R138, 0x8, RZ, 0xc0, !PT ;  /* 0x000000088a237812 */ /* 0x000fe200078ec0ff */
[----:B------:R-:W-:Y:S01]  /*26a0*/  @!PT LDS RZ, [RZ] ;  /* 0x00000000fffff984 */ /* 0x000fe20000000800 */
[----:B------:R-:W-:Y:S01]  /*26b0*/  @!PT LDS RZ, [RZ] ;  /* 0x00000000fffff984 */ /* 0x000fe20000000800 */
[----:B------:R-:W-:Y:S01]  /*26c0*/  @!PT LDS RZ, [RZ] ;  /* 0x00000000fffff984 */ /* 0x000fe20000000800 */
[----:B------:R-:W-:Y:S01]  /*26d0*/  @!P3 LDGSTS.E.BYPASS.LTC128B.128 [R229+0xc000], desc[UR4][R222.64] ;  /* 0x0c000000dee5bfae */ /* 0x000fe2000b981a04 */
[----:B------:R-:W-:Y:S01]  /*26e0*/  @!P6 MOV R18, R222 ;  /* 0x000000de0012e202 */ /* 0x000fe20000000f00 */
[----:B------:R-:W-:Y:S01]  /*26f0*/  @!P6 IMAD R12, R137, 0x60, RZ ;  /* 0x00000060890ce824 */ /* 0x000fe200078e02ff */
[----:B------:R-:W-:Y:S01]  /*2700*/  @!P6 MOV R19, R223 ;  /* 0x000000df0013e202 */ /* 0x000fe20000000f00 */
[----:B------:R-:W-:Y:S01]  /*2710*/  @!P3 LDGSTS.E.BYPASS.LTC128B.128 [R229+0x10000], desc[UR4][R222.64+0x80] ;  /* 0x10000080dee5bfae */ /* 0x000fe2000b981a04 */
[----:B------:R-:W-:-:S02]  /*2720*/  SHF.L.U32 R7, R210, 0x5, RZ ;  /* 0x00000005d2077819 */ /* 0x000fc400000006ff */
[----:B------:R-:W-:Y:S01]  /*2730*/  LOP3.LUT R212, R116, 0x200, RZ, 0xc0, !PT ;  /* 0x0000020074d47812 */ /* 0x000fe200078ec0ff */
[----:B------:R-:W-:Y:S01]  /*2740*/  @P3 STS.128 [R229+0xc000], RZ ;  /* 0x00c000ffe5003388 */ /* 0x000fe20000000c00 */
[----:B------:R-:W-:Y:S01]  /*2750*/  @!P6 IMAD.WIDE.U32 R20, R136, 0x60, R18 ;  /* 0x000000608814e825 */ /* 0x000fe200078e0012 */
[----:B------:R-:W-:Y:S02]  /*2760*/  LOP3.LUT R35, R35, 0x1c0, R116, 0xf8, !PT ;  /* 0x000001c023237812 */ /* 0x000fe400078ef874 */
[----:B------:R-:W-:Y:S01]  /*2770*/  @P3 STS.128 [R229+0x10000], RZ ;  /* 0x010000ffe5003388 */ /* 0x000fe20000000c00 */
[----:B------:R-:W-:Y:S01]  /*2780*/  ISETP.GE.AND P3, PT, R15, R0, PT ;  /* 0x000000000f00720c */ /* 0x000fe20003f66270 */
[----:B------:R-:W-:Y:S01]  /*2790*/  @!P2 IMAD R6, R137, 0xe0, RZ ;  /* 0x000000e08906a824 */ /* 0x000fe200078e02ff */
[----:B------:R-:W-:Y:S01]  /*27a0*/  @!P6 IADD3 R13, PT, PT, R21, R12, RZ ;  /* 0x0000000c150de210 */ /* 0x000fe20007ffe0ff */
[----:B------:R-:W-:Y:S01]  /*27b0*/  @P5 STS.128 [R229+0xc800], RZ ;  /* 0x00c800ffe5005388 */ /* 0x000fe20000000c00 */
[----:B------:R-:W-:-:S02]  /*27c0*/  @!P6 MOV R12, R20 ;  /* 0x00000014000ce202 */ /* 0x000fc40000000f00 */
[----:B------:R-:W-:Y:S01]  /*27d0*/  LOP3.LUT R212, R212, 0x7c00, R7, 0xf8, !PT ;  /* 0x00007c00d4d47812 */ /* 0x000fe200078ef807 */
[----:B------:R-:W-:Y:S01]  /*27e0*/  @P5 STS.128 [R229+0x10800], RZ ;  /* 0x010800ffe5005388 */ /* 0x000fe20000000c00 */
[----:B------:R-:W-:Y:S02]  /*27f0*/  LOP3.LUT R35, R35, R208, RZ, 0x3c, !PT ;  /* 0x000000d023237212 */ /* 0x000fe400078e3cff */
[----:B------:R-:W-:Y:S01]  /*2800*/  MOV R209, 0x20 ;  /* 0x0000002000d17802 */ /* 0x000fe20000000f00 */
[----:B------:R-:W-:Y:S01]  /*2810*/  @!PT LDS RZ, [RZ] ;  /* 0x00000000fffff984 */ /* 0x000fe20000000800 */
[----:B------:R-:W-:Y:S01]  /*2820*/  @!PT LDS RZ, [RZ] ;  /* 0x00000000fffff984 */ /* 0x000fe20000000800 */
[----:B------:R-:W-:Y:S01]  /*2830*/  @!PT LDS RZ, [RZ] ;  /* 0x00000000fffff984 */ /* 0x000fe20000000800 */
[----:B------:R-:W-:Y:S01]  /*2840*/  @!P5 LDGSTS.E.BYPASS.LTC128B.128 [R229+0xc800], desc[UR4][R16.64] ;  /* 0x0c80000010e5dfae */ /* 0x000fe2000b981a04 */
[----:B------:R-:W-:Y:S01]  /*2850*/  LOP3.LUT R212, R212, R35, RZ, 0xfc, !PT ;  /* 0x00000023d4d47212 */ /* 0x000fe200078efcff */
[----:B------:R-:W-:Y:S02]  /*2860*/  @!P3 IMAD R8, R137, 0xc0, RZ ;  /* 0x000000c08908b824 */ /* 0x000fe400078e02ff */
[----:B------:R1:W-:Y:S01]  /*2870*/  @!P5 LDGSTS.E.BYPASS.LTC128B.128 [R229+0x10800], desc[UR4][R16.64+0x80] ;  /* 0x1080008010e5dfae */ /* 0x0003e2000b981a04 */
[----:B------:R-:W-:-:S02]  /*2880*/  @!P1 LEA R14, P5, R136, R222, 0x6 ;  /* 0x000000de880e9211 */ /* 0x000fc400078a30ff */
[----:B------:R-:W-:Y:S01]  /*2890*/  LEA R212, R212, R213, 0x1 ;  /* 0x000000d5d4d47211 */ /* 0x000fe200078e08ff */
        /* <DEDUP_REMOVED lines=16> */
[-C--:B------:R-:W-:Y:S01]  /*29a0*/  @!P5 LEA.HI.X R5, R136, R223.reuse, R137, 0x7, P1 ;  /* 0x000000df8805d211 */ /* 0x080fe200008f3c89 */
[----:B------:R-:W-:Y:S01]  /*29b0*/  @P6 STS.128 [R229+0x11800], RZ ;  /* 0x011800ffe5006388 */ /* 0x000fe20000000c00 */
[----:B------:R-:W-:Y:S02]  /*29c0*/  IADD3 R211, PT, PT, R213, R0, RZ ;  /* 0x00000000d5d37210 */ /* 0x000fe40007ffe0ff */
[----:B-1----:R-:W-:Y:S01]  /*29d0*/  @!P4 MOV R16, R222 ;  /* 0x000000de0010c202 */ /* 0x002fe20000000f00 */
[----:B------:R-:W-:Y:S01]  /*29e0*/  @!PT LDS RZ, [RZ] ;  /* 0x00000000fffff984 */ /* 0x000fe20000000800 */
[----:B------:R-:W-:Y:S01]  /*29f0*/  @!PT LDS RZ, [RZ] ;  /* 0x00000000fffff984 */ /* 0x000fe20000000800 */
[----:B------:R-:W-:Y:S01]  /*2a00*/  @!PT LDS RZ, [RZ] ;  /* 0x00000000fffff984 */ /* 0x000fe20000000800 */
[----:B------:R-:W-:Y:S01]  /*2a10*/  @!P6 LDGSTS.E.BYPASS.LTC128B.128 [R229+0xd800], desc[UR4][R12.64] ;  /* 0x0d8000000ce5efae */ /* 0x000fe2000b981a04 */
[----:B------:R-:W-:-:S03]  /*2a20*/  @!P4 MOV R17, R223 ;  /* 0x000000df0011c202 */ /* 0x000fc60000000f00 */
[----:B------:R-:W-:Y:S01]  /*2a30*/  @!P6 LDGSTS.E.BYPASS.LTC128B.128 [R229+0x11800], desc[UR4][R12.64+0x80] ;  /* 0x118000800ce5efae */ /* 0x000fe2000b981a04 */
[----:B------:R-:W-:-:S03]  /*2a40*/  @!P4 IMAD.WIDE.U32 R18, R136, 0xa0, R16 ;  /* 0x000000a08812c825 */ /* 0x000fc600078e0010 */
[----:B------:R-:W-:Y:S01]  /*2a50*/  @P5 STS.128 [R229+0xe000], RZ ;  /* 0x00e000ffe5005388 */ /* 0x000fe20000000c00 */
[C-C-:B------:R-:W-:Y:S01]  /*2a60*/  @!P3 IMAD.WIDE.U32 R16, R136.reuse, 0xc0, R222.reuse ;  /* 0x000000c08810b825 */ /* 0x140fe200078e00de */
[----:B------:R-:W-:Y:S02]  /*2a70*/  @!P4 IADD3 R11, PT, PT, R19, R10, RZ ;  /* 0x0000000a130bc210 */ /* 0x000fe40007ffe0ff */
[----:B------:R-:W-:Y:S01]  /*2a80*/  @P5 STS.128 [R229+0x12000], RZ ;  /* 0x012000ffe5005388 */ /* 0x000fe20000000c00 */
[----:B------:R-:W-:Y:S02]  /*2a90*/  @!P4 MOV R10, R18 ;  /* 0x00000012000ac202 */ /* 0x000fe40000000f00 */
[----:B------:R-:W-:Y:S01]  /*2aa0*/  @!P3 IADD3 R9, PT, PT, R17, R8, RZ ;  /* 0x000000081109b210 */ /* 0x000fe20007ffe0ff */
[----:B------:R-:W-:Y:S01]  /*2ab0*/  @!PT LDS RZ, [RZ] ;  /* 0x00000000fffff984 */ /* 0x000fe20000000800 */
[----:B------:R-:W-:Y:S01]  /*2ac0*/  @!PT LDS RZ, [RZ] ;  /* 0x00000000fffff984 */ /* 0x000fe20000000800 */
[----:B------:R-:W-:Y:S01]  /*2ad0*/  @!PT LDS RZ, [RZ] ;  /* 0x00000000fffff984 */ /* 0x000fe20000000800 */
[----:B------:R-:W-:Y:S01]  /*2ae0*/  @!P5 LDGSTS.E.BYPASS.LTC128B.128 [R229+0xe000], desc[UR4][R4.64] ;  /* 0x0e00000004e5dfae */ /* 0x000fe2000b981a04 */
[----:B------:R-:W-:Y:S01]  /*2af0*/  @!P3 MOV R8, R16 ;  /* 0x000000100008b202 */ /* 0x000fe20000000f00 */
[----:B------:R-:W-:-:S02]  /*2b00*/  @!P2 IMAD.WIDE.U32 R16, R136, 0xe0, R222 ;  /* 0x000000e08810a825 */ /* 0x000fc400078e00de */
[----:B------:R-:W-:Y:S03]  /*2b10*/  @!P5 LDGSTS.E.BYPASS.LTC128B.128 [R229+0x12000], desc[UR4][R4.64+0x80] ;  /* 0x1200008004e5dfae */ /* 0x000fe6000b981a04 */
[----:B------:R-:W-:Y:S01]  /*2b20*/  @!P2 IADD3 R7, PT, PT, R17, R6, RZ ;  /* 0x000000061107a210 */ /* 0x000fe20007ffe0ff */
[----:B------:R-:W-:Y:S01]  /*2b30*/  @P4 STS.128 [R229+0xe800], RZ ;  /* 0x00e800ffe5004388 */ /* 0x000fe20000000c00 */
[----:B------:R-:W-:-:S03]  /*2b40*/  @!P2 MOV R6, R16 ;  /* 0x000000100006a202 */ /* 0x000fc60000000f00 */
        /* <DEDUP_REMOVED lines=13> */
[----:B------:R-:W-:-:S03]  /*2c20*/  LOP3.LUT P3, RZ, R210, 0x2, RZ, 0xc0, !PT ;  /* 0x00000002d2ff7812 */ /* 0x000fc6000786c0ff */
[----:B------:R-:W-:Y:S01]  /*2c30*/  @P2 STS.128 [R229+0xf800], RZ ;  /* 0x00f800ffe5002388 */ /* 0x000fe20000000c00 */
[----:B------:R-:W-:-:S03]  /*2c40*/  SEL R34, R209, 0xffffffe0, !P3 ;  /* 0xffffffe0d1227807 */ /* 0x000fc60005800000 */
[----:B------:R-:W-:Y:S01]  /*2c50*/  @P2 STS.128 [R229+0x13800], RZ ;  /* 0x013800ffe5002388 */ /* 0x000fe20000000c00 */
[-C--:B------:R-:W-:Y:S02]  /*2c60*/  IADD3 R207, PT, PT, R212, R34.reuse, RZ ;  /* 0x00000022d4cf7210 */ /* 0x080fe40007ffe0ff */
[----:B------:R-:W-:Y:S01]  /*2c70*/  IADD3 R204, PT, PT, R211, R34, RZ ;  /* 0x00000022d3cc7210 */ /* 0x000fe20007ffe0ff */
[----:B------:R-:W-:Y:S01]  /*2c80*/  @!PT LDS RZ, [RZ] ;  /* 0x00000000fffff984 */ /* 0x000fe20000000800 */
[----:B------:R-:W-:Y:S01]  /*2c90*/  @!PT LDS RZ, [RZ] ;  /* 0x00000000fffff984 */ /* 0x000fe20000000800 */
[----:B------:R-:W-:Y:S01]  /*2ca0*/  @!PT LDS RZ, [RZ] ;  /* 0x00000000fffff984 */ /* 0x000fe20000000800 */
[----:B------:R-:W-:Y:S04]  /*2cb0*/  @!P2 LDGSTS.E.BYPASS.LTC128B.128 [R229+0xf800], desc[UR4][R6.64] ;  /* 0x0f80000006e5afae */ /* 0x000fe8000b981a04 */
[----:B------:R2:W-:Y:S04]  /*2cc0*/  @!P2 LDGSTS.E.BYPASS.LTC128B.128 [R229+0x13800], desc[UR4][R6.64+0x80] ;  /* 0x1380008006e5afae */ /* 0x0005e8000b981a04 */
[----:B------:R-:W-:Y:S04]  /*2cd0*/  LDSM.16.M88.4 R76, [R212] ;  /* 0x00000000d44c783b */ /* 0x000fe80000000200 */
[----:B------:R-:W3:Y:S04]  /*2ce0*/  LDSM.16.M88.4 R52, [R211+0x4000] ;  /* 0x00400000d334783b */ /* 0x000ee80000000200 */
[----:B------:R-:W4:Y:S04]  /*2cf0*/  LDSM.16.M88.4 R44, [R211+0x4800] ;  /* 0x00480000d32c783b */ /* 0x000f280000000200 */
[----:B------:R-:W2:Y:S04]  /*2d00*/  LDSM.16.M88.4 R36, [R211+0x5000] ;  /* 0x00500000d324783b */ /* 0x000ea80000000200 */
[----:B------:R-:W2:Y:S04]  /*2d10*/  LDSM.16.M88.4 R24, [R211+0x5800] ;  /* 0x00580000d318783b */ /* 0x000ea80000000200 */
[----:B-1----:R-:W1:Y:S04]  /*2d20*/  LDSM.16.M88.4 R8, [R211+0x6000] ;  /* 0x00600000d308783b */ /* 0x002e680000000200 */
[----:B------:R-:W1:Y:S04]  /*2d30*/  LDSM.16.M88.4 R92, [R211+0x6800] ;  /* 0x00680000d35c783b */ /* 0x000e680000000200 */
[----:B------:R-:W1:Y:S04]  /*2d40*/  LDSM.16.M88.4 R84, [R211+0x7000] ;  /* 0x00700000d354783b */ /* 0x000e680000000200 */
[----:B------:R-:W1:Y:S04]  /*2d50*/  LDSM.16.M88.4 R16, [R211+0x7800] ;  /* 0x00780000d310783b */ /* 0x000e680000000200 */
[----:B------:R-:W-:Y:S04]  /*2d60*/  LDSM.16.M88.4 R104, [R207] ;  /* 0x00000000cf68783b */ /* 0x000fe80000000200 */
[----:B------:R-:W1:Y:S01]  /*2d70*/  LDSM.16.M88.4 R12, [R204+0x4000] ;  /* 0x00400000cc0c783b */ /* 0x000e620000000200 */
[C---:B---3--:R-:W-:Y:S03]  /*2d80*/  HMMA.16816.F32.BF16 R56, R76.reuse, R52, RZ ;  /* 0x000000344c38723c */ /* 0x048fe600000418ff */
[----:B------:R-:W3:Y:S04]  /*2d90*/  LDSM.16.M88.4 R64, [R204+0x4800] ;  /* 0x00480000cc40783b */ /* 0x000ee80000000200 */
[----:B------:R-:W3:Y:S01]  /*2da0*/  LDSM.16.M88.4 R60, [R204+0x5000] ;  /* 0x00500000cc3c783b */ /* 0x000ee20000000200 */
[----:B----4-:R-:W-:Y:S01]  /*2db0*/  HMMA.16816.F32.BF16 R48, R76, R44, RZ ;  /* 0x0000002c4c30723c */ /* 0x010fe200000418ff */
[----:B------:R-:W-:-:S02]  /*2dc0*/  LOP3.LUT P2, RZ, R210, 0x4, RZ, 0xc0, !PT ;  /* 0x00000004d2ff7812 */ /* 0x000fc4000784c0ff */
[----:B------:R-:W-:Y:S04]  /*2dd0*/  LDSM.16.M88.4 R96, [R204+0x7800] ;  /* 0x00780000cc60783b */ /* 0x000fe80000000200 */
[----:B------:R-:W-:Y:S01]  /*2de0*/  LDSM.16.M88.4 R112, [R204+0x6000] ;  /* 0x00600000cc70783b */ /* 0x000fe20000000200 */
[C---:B--2---:R-:W-:Y:S03]  /*2df0*/  HMMA.16816.F32.BF16 R40, R76.reuse, R36, RZ ;  /* 0x000000244c28723c */ /* 0x044fe600000418ff */
[----:B------:R-:W2:Y:S04]  /*2e00*/  LD.E R0, desc[UR4][R2.64+0x18c] ;  /* 0x00018c0402007980 */ /* 0x000ea8000c101900 */
[----:B------:R-:W-:Y:S01]  /*2e10*/  LDSM.16.M88.4 R100, [R204+0x7000] ;  /* 0x00700000cc64783b */ /* 0x000fe20000000200 */
[C---:B------:R-:W-:Y:S03]  /*2e20*/  HMMA.16816.F32.BF16 R28, R76.reuse, R24, RZ ;  /* 0x000000184c1c723c */ /* 0x040fe600000418ff */
[----:B------:R-:W-:Y:S04]  /*2e30*/  LDSM.16.M88.4 R108, [R204+0x6800] ;  /* 0x00680000cc6c783b */ /* 0x000fe80000000200 */
[----:B------:R-:W0:Y:S01]  /*2e40*/  LDGDEPBAR ;  /* 0x00000000000079af */ /* 0x000e220000000000 */
        /* <DEDUP_REMOVED lines=13> */
[----:B------:R-:W-:Y:S01]  /*2f20*/  HMMA.16816.F32.BF16 R56, R104, R12, R56 ;  /* 0x0000000c6838723c */ /* 0x000fe20000041838 */
[----:B------:R-:W-:-:S04]  /*2f30*/  MOV R12, 0x40 ;  /* 0x00000040000c7802 */ /* 0x000fc80000000f00 */
[----:B------:R-:W-:-:S04]  /*2f40*/  SEL R12, R12, 0xffffffc0, !P2 ;  /* 0xffffffc00c0c7807 */ /* 0x000fc80005000000 */
[-C--:B------:R-:W-:Y:S02]  /*2f50*/  IADD3 R206, PT, PT, R212, R12.reuse, RZ ;  /* 0x0000000cd4ce7210 */ /* 0x080fe40007ffe0ff */
[----:B------:R-:W-:Y:S01]  /*2f60*/  IADD3 R203, PT, PT, R211, R12, RZ ;  /* 0x0000000cd3cb7210 */ /* 0x000fe20007ffe0ff */
[C---:B------:R-:W-:Y:S02]  /*2f70*/  HMMA.16816.F32.BF16 R52, R104.reuse, R14, R52 ;  /* 0x0000000e6834723c */ /* 0x040fe40000041834 */
[----:B------:R-:W-:Y:S04]  /*2f80*/  LDSM.16.M88.4 R12, [R206] ;  /* 0x00000000ce0c783b */ /* 0x000fe80000000200 */
[----:B------:R-:W4:Y:S04]  /*2f90*/  LDSM.16.M88.4 R68, [R203+0x4800] ;  /* 0x00480000cb44783b */ /* 0x000f280000000200 */
[----:B------:R-:W4:Y:S01]  /*2fa0*/  LDSM.16.M88.4 R72, [R203+0x4000] ;  /* 0x00400000cb48783b */ /* 0x000f220000000200 */
[C---:B---3--:R-:W-:Y:S08]  /*2fb0*/  HMMA.16816.F32.BF16 R48, R104.reuse, R64, R48 ;  /* 0x000000406830723c */ /* 0x048ff00000041830 */
[C---:B------:R-:W-:Y:S01]  /*2fc0*/  HMMA.16816.F32.BF16 R44, R104.reuse, R66, R44 ;  /* 0x00000042682c723c */ /* 0x040fe2000004182c */
[----:B------:R-:W3:Y:S07]  /*2fd0*/  LDSM.16.M88.4 R64, [R203+0x5000] ;  /* 0x00500000cb40783b */ /* 0x000eee0000000200 */
[C---:B------:R-:W-:Y:S08]  /*2fe0*/  HMMA.16816.F32.BF16 R40, R104.reuse, R60, R40 ;  /* 0x0000003c6828723c */ /* 0x040ff00000041828 */
[C---:B------:R-:W-:Y:S01]  /*2ff0*/  HMMA.16816.F32.BF16 R36, R104.reuse, R62, R36 ;  /* 0x0000003e6824723c */ /* 0x040fe20000041824 */
[----:B------:R-:W3:Y:S07]  /*3000*/  LDSM.16.M88.4 R60, [R203+0x5800] ;  /* 0x00580000cb3c783b */ /* 0x000eee0000000200 */
[C---:B-1----:R-:W-:Y:S08]  /*3010*/  HMMA.16816.F32.BF16 R28, R104.reuse, R16, R28 ;  /* 0x00000010681c723c */ /* 0x042ff0000004181c */
[----:B------:R-:W-:Y:S01]  /*3020*/  HMMA.16816.F32.BF16 R24, R104, R18, R24 ;  /* 0x000000126818723c */ /* 0x000fe20000041818 */
[----:B------:R-:W1:Y:S07]  /*3030*/  LDSM.16.M88.4 R16, [R203+0x6000] ;  /* 0x00600000cb10783b */ /* 0x000e6e0000000200 */
[C---:B----4-:R-:W-:Y:S08]  /*3040*/  HMMA.16816.F32.BF16 R48, R12.reuse, R68, R48 ;  /* 0x000000440c30723c */ /* 0x050ff00000041830 */
[----:B------:R-:W-:Y:S01]  /*3050*/  HMMA.16816.F32.BF16 R44, R12, R70, R44 ;  /* 0x000000460c2c723c */ /* 0x000fe2000004182c */
[----:B------:R-:W4:Y:S07]  /*3060*/  LDSM.16.M88.4 R68, [R203+0x7000] ;  /* 0x00700000cb44783b */ /* 0x000f2e0000000200 */
[C---:B------:R-:W-:Y:S08]  /*3070*/  HMMA.16816.F32.BF16 R80, R104.reuse, R96, R80 ;  /* 0x000000606850723c */ /* 0x040ff00000041850 */
[----:B------:R-:W-:Y:S01]  /*3080*/  HMMA.16816.F32.BF16 R76, R104, R98, R76 ;  /* 0x00000062684c723c */ /* 0x000fe2000004184c */
[----:B------:R-:W-:Y:S07]  /*3090*/  LDSM.16.M88.4 R96, [R203+0x7800] ;  /* 0x00780000cb60783b */ /* 0x000fee0000000200 */
[C---:B------:R-:W-:Y:S08]  /*30a0*/  HMMA.16816.F32.BF16 R56, R12.reuse, R72, R56 ;  /* 0x000000480c38723c */ /* 0x040ff00000041838 */
[----:B------:R-:W-:Y:S01]  /*30b0*/  HMMA.16816.F32.BF16 R52, R12, R74, R52 ;  /* 0x0000004a0c34723c */ /* 0x000fe20000041834 */
[----:B------:R-:W4:Y:S07]  /*30c0*/  LDSM.16.M88.4 R72, [R203+0x6800] ;  /* 0x00680000cb48783b */ /* 0x000f2e0000000200 */
[C---:B------:R-:W-:Y:S08]  /*30d0*/  HMMA.16816.F32.BF16 R20, R104.reuse, R112, R20 ;  /* 0x000000706814723c */ /* 0x040ff00000041814 */
[----:B------:R-:W-:Y:S01]  /*30e0*/  HMMA.16816.F32.BF16 R8, R104, R114, R8 ;  /* 0x000000726808723c */ /* 0x000fe20000041808 */
[----:B------:R-:W-:-:S02]  /*30f0*/  IADD3 R205, PT, PT, R34, R206, RZ ;  /* 0x000000ce22cd7210 */ /* 0x000fc40007ffe0ff */
[----:B------:R-:W-:-:S05]  /*3100*/  IADD3 R202, PT, PT, R34, R203, RZ ;  /* 0x000000cb22ca7210 */ /* 0x000fca0007ffe0ff */
[C---:B------:R-:W-:Y:S08]  /*3110*/  HMMA.16816.F32.BF16 R88, R104.reuse, R100, R88 ;  /* 0x000000646858723c */ /* 0x040ff00000041858 */
[----:B------:R-:W-:Y:S01]  /*3120*/  HMMA.16816.F32.BF16 R84, R104, R102, R84 ;  /* 0x000000666854723c */ /* 0x000fe20000041854 */
[----:B------:R-:W-:Y:S07]  /*3130*/  LDSM.16.M88.4 R100, [R212+0x2000] ;  /* 0x00200000d464783b */ /* 0x000fee0000000200 */
[C---:B---3--:R-:W-:Y:S08]  /*3140*/  HMMA.16816.F32.BF16 R40, R12.reuse, R64, R40 ;  /* 0x000000400c28723c */ /* 0x048ff00000041828 */
[C---:B------:R-:W-:Y:S01]  /*3150*/  HMMA.16816.F32.BF16 R36, R12.reuse, R66, R36 ;  /* 0x000000420c24723c */ /* 0x040fe20000041824 */
[----:B------:R-:W-:Y:S07]  /*3160*/  LDSM.16.M88.4 R64, [R205] ;  /* 0x00000000cd40783b */ /* 0x000fee0000000200 */
[C---:B------:R-:W-:Y:S08]  /*3170*/  HMMA.16816.F32.BF16 R28, R12.reuse, R60, R28 ;  /* 0x0000003c0c1c723c */ /* 0x040ff0000004181c */
[----:B------:R-:W-:Y:S01]  /*3180*/  HMMA.16816.F32.BF16 R24, R12, R62, R24 ;  /* 0x0000003e0c18723c */ /* 0x000fe20000041818 */
[----:B------:R-:W3:Y:S07]  /*3190*/  LDSM.16.M88.4 R60, [R202+0x4000] ;  /* 0x00400000ca3c783b */ /* 0x000eee0000000200 */
[C---:B------:R-:W-:Y:S08]  /*31a0*/  HMMA.16816.F32.BF16 R4, R104.reuse, R108, R4 ;  /* 0x0000006c6804723c */ /* 0x040ff00000041804 */
[----:B------:R-:W-:Y:S08]  /*31b0*/  HMMA.16816.F32.BF16 R92, R104, R110, R92 ;  /* 0x0000006e685c723c */ /* 0x000ff0000004185c */
[C---:B-1----:R-:W-:Y:S08]  /*31c0*/  HMMA.16816.F32.BF16 R20, R12.reuse, R16, R20 ;  /* 0x000000100c14723c */ /* 0x042ff00000041814 */
[C---:B------:R-:W-:Y:S01]  /*31d0*/  HMMA.16816.F32.BF16 R8, R12.reuse, R18, R8 ;  /* 0x000000120c08723c */ /* 0x040fe20000041808 */
[----:B------:R-:W1:Y:S07]  /*31e0*/  LDSM.16.M88.4 R16, [R202+0x4800] ;  /* 0x00480000ca10783b */ /* 0x000e6e0000000200 */
[C---:B----4-:R-:W-:Y:S08]  /*31f0*/  HMMA.16816.F32.BF16 R88, R12.reuse, R68, R88 ;  /* 0x000000440c58723c */ /* 0x050ff00000041858 */
[C---:B------:R-:W-:Y:S01]  /*3200*/  HMMA.16816.F32.BF16 R84, R12.reuse, R70, R84 ;  /* 0x000000460c54723c */ /* 0x040fe20000041854 */
[----:B------:R-:W4:Y:S07]  /*3210*/  LDSM.16.M88.4 R68, [R202+0x5800] ;  /* 0x00580000ca44783b */ /* 0x000f2e0000000200 */
        /* <DEDUP_REMOVED lines=15> */
[----:B------:R-:W4:Y:S07]  /*3310*/  LDSM.16.M88.4 R68, [R202+0x7800] ;  /* 0x00780000ca44783b */ /* 0x000f2e0000000200 */
[C---:B--2---:R-:W-:Y:S08]  /*3320*/  HMMA.16816.F32.BF16 R40, R64.reuse, R72, R40 ;  /* 0x000000484028723c */ /* 0x044ff00000041828 */
[C---:B------:R-:W-:Y:S01]  /*3330*/  HMMA.16816.F32.BF16 R36, R64.reuse, R74, R36 ;  /* 0x0000004a4024723c */ /* 0x040fe20000041824 */
[----:B------:R-:W-:Y:S07]  /*3340*/  LDSM.16.M88.4 R72, [R207+0x2000] ;  /* 0x00200000cf48783b */ /* 0x000fee0000000200 */
[C---:B------:R-:W-:Y:S01]  /*3350*/  HMMA.16816.F32.BF16 R104, R64.reuse, R12, R20 ;  /* 0x0000000c4068723c */ /* 0x040fe20000041814 */
[----:B------:R-:W2:Y:S07]  /*3360*/  LDSM.16.M88.4 R20, [R204+0x8000] ;  /* 0x00800000cc14783b */ /* 0x000eae0000000200 */
[C---:B---3--:R-:W-:Y:S08]  /*3370*/  HMMA.16816.F32.BF16 R4, R64.reuse, R60, R4 ;  /* 0x0000003c4004723c */ /* 0x048ff00000041804 */
[----:B------:R-:W-:Y:S01]  /*3380*/  HMMA.16816.F32.BF16 R92, R64, R62, R92 ;  /* 0x0000003e405c723c */ /* 0x000fe2000004185c */
[----:B------:R-:W-:Y:S07]  /*3390*/  LDSM.16.M88.4 R60, [R206+0x2000] ;  /* 0x00200000ce3c783b */ /* 0x000fee0000000200 */
[----:B------:R-:W-:Y:S01]  /*33a0*/  HMMA.16816.F32.BF16 R108, R100, R96, R56 ;  /* 0x00000060646c723c */ /* 0x000fe20000041838 */
[----:B------:R-:W-:Y:S07]  /*33b0*/  LDSM.16.M88.4 R56, [R203+0x8000] ;  /* 0x00800000cb38783b */ /* 0x000fee0000000200 */
[C---:B------:R-:W-:Y:S01]  /*33c0*/  HMMA.16816.F32.BF16 R8, R64.reuse, R14, R8 ;  /* 0x0000000e4008723c */ /* 0x040fe20000041808 */
[----:B------:R-:W3:Y:S07]  /*33d0*/  LDSM.16.M88.4 R12, [R211+0x8800] ;  /* 0x00880000d30c783b */ /* 0x000eee0000000200 */
[C---:B-1----:R-:W-:Y:S08]  /*33e0*/  HMMA.16816.F32.BF16 R88, R64.reuse, R16, R88 ;  /* 0x000000104058723c */ /* 0x042ff00000041858 */
[----:B------:R-:W-:Y:S01]  /*33f0*/  HMMA.16816.F32.BF16 R84, R64, R18, R84 ;  /* 0x000000124054723c */ /* 0x000fe20000041854 */
[----:B------:R-:W1:Y:S07]  /*3400*/  LDSM.16.M88.4 R16, [R211+0x9000] ;  /* 0x00900000d310783b */ /* 0x000e6e0000000200 */
[----:B------:R-:W-:Y:S01]  /*3410*/  HMMA.16816.F32.BF16 R52, R100, R98, R52 ;  /* 0x000000626434723c */ /* 0x000fe20000041834 */
[----:B------:R-:W-:Y:S07]  /*3420*/  LDSM.16.M88.4 R96, [R204+0x8800] ;  /* 0x00880000cc60783b */ /* 0x000fee0000000200 */
[C---:B----4-:R-:W-:Y:S08]  /*3430*/  HMMA.16816.F32.BF16 R80, R64.reuse, R68, R80 ;  /* 0x000000444050723c */ /* 0x050ff00000041850 */
[----:B------:R-:W-:Y:S01]  /*3440*/  HMMA.16816.F32.BF16 R76, R64, R70, R76 ;  /* 0x00000046404c723c */ /* 0x000fe2000004184c */
[----:B------:R-:W-:Y:S04]  /*3450*/  LDSM.16.M88.4 R68, [R205+0x2000] ;  /* 0x00200000cd44783b */ /* 0x000fe80000000200 */
[----:B------:R-:W4:Y:S03]  /*3460*/  LDSM.16.M88.4 R64, [R202+0x8000] ;  /* 0x00800000ca40783b */ /* 0x000f260000000200 */
[C---:B--2---:R-:W-:Y:S08]  /*3470*/  HMMA.16816.F32.BF16 R108, R72.reuse, R20, R108 ;  /* 0x00000014486c723c */ /* 0x044ff0000004186c */
[----:B------:R-:W-:Y:S01]  /*3480*/  HMMA.16816.F32.BF16 R52, R72, R22, R52 ;  /* 0x000000164834723c */ /* 0x000fe20000041834 */
[----:B------:R-:W2:Y:S07]  /*3490*/  LDSM.16.M88.4 R20, [R211+0x9800] ;  /* 0x00980000d314783b */ /* 0x000eae0000000200 */
[----:B---3--:R-:W-:Y:S08]  /*34a0*/  HMMA.16816.F32.BF16 R48, R100, R12, R48 ;  /* 0x0000000c6430723c */ /* 0x008ff00000041830 */
[C---:B------:R-:W-:Y:S08]  /*34b0*/  HMMA.16816.F32.BF16 R108, R60.reuse, R56, R108 ;  /* 0x000000383c6c723c */ /* 0x040ff0000004186c */
[----:B------:R-:W-:Y:S08]  /*34c0*/  HMMA.16816.F32.BF16 R52, R60, R58, R52 ;  /* 0x0000003a3c34723c */ /* 0x000ff00000041834 */
[C---:B------:R-:W-:Y:S01]  /*34d0*/  HMMA.16816.F32.BF16 R44, R100.reuse, R14, R44 ;  /* 0x0000000e642c723c */ /* 0x040fe2000004182c */
[----:B------:R-:W-:Y:S07]  /*34e0*/  LDSM.16.M88.4 R12, [R203+0x8800] ;  /* 0x00880000cb0c783b */ /* 0x000fee0000000200 */
[C---:B-1----:R-:W-:Y:S08]  /*34f0*/  HMMA.16816.F32.BF16 R40, R100.reuse, R16, R40 ;  /* 0x000000106428723c */ /* 0x042ff00000041828 */
[----:B------:R-:W-:Y:S01]  /*3500*/  HMMA.16816.F32.BF16 R36, R100, R18, R36 ;  /* 0x000000126424723c */ /* 0x000fe20000041824 */
[----:B------:R-:W1:Y:S07]  /*3510*/  LDSM.16.M88.4 R16, [R204+0x9000] ;  /* 0x00900000cc10783b */ /* 0x000e6e0000000200 */
[C---:B----4-:R-:W-:Y:S08]  /*3520*/  HMMA.16816.F32.BF16 R108, R68.reuse, R64, R108 ;  /* 0x00000040446c723c */ /* 0x050ff0000004186c */
[----:B------:R-:W-:Y:S08]  /*3530*/  HMMA.16816.F32.BF16 R52, R68, R66, R52 ;  /* 0x000000424434723c */ /* 0x000ff00000041834 */
[----:B--2---:R-:W-:Y:S01]  /*3540*/  HMMA.16816.F32.BF16 R64, R100, R20, R28 ;  /* 0x000000146440723c */ /* 0x004fe2000004181c */
[----:B------:R-:W2:Y:S07]  /*3550*/  LDSM.16.M88.4 R28, [R203+0x9000] ;  /* 0x00900000cb1c783b */ /* 0x000eae0000000200 */
[C---:B------:R-:W-:Y:S01]  /*3560*/  HMMA.16816.F32.BF16 R56, R72.reuse, R96, R48 ;  /* 0x000000604838723c */ /* 0x040fe20000041830 */
[----:B------:R-:W-:Y:S07]  /*3570*/  LDSM.16.M88.4 R48, [R202+0x8800] ;  /* 0x00880000ca30783b */ /* 0x000fee0000000200 */
[C---:B------:R-:W-:Y:S08]  /*3580*/  HMMA.16816.F32.BF16 R44, R72.reuse, R98, R44 ;  /* 0x00000062482c723c */ /* 0x040ff0000004182c */
[----:B-1----:R-:W-:Y:S01]  /*3590*/  HMMA.16816.F32.BF16 R96, R72, R16, R40 ;  /* 0x000000104860723c */ /* 0x002fe20000041828 */
[----:B------:R-:W-:Y:S07]  /*35a0*/  LDSM.16.M88.4 R40, [R202+0x9000] ;  /* 0x00900000ca28783b */ /* 0x000fee0000000200 */
[C---:B------:R-:W-:Y:S08]  /*35b0*/  HMMA.16816.F32.BF16 R56, R60.reuse, R12, R56 ;  /* 0x0000000c3c38723c */ /* 0x040ff00000041838 */
[----:B------:R-:W-:Y:S01]  /*35c0*/  HMMA.16816.F32.BF16 R44, R60, R14, R44 ;  /* 0x0000000e3c2c723c */ /* 0x000fe2000004182c */
[----:B------:R-:W1:Y:S07]  /*35d0*/  LDSM.16.M88.4 R12, [R211+0xa000] ;  /* 0x00a00000d30c783b */ /* 0x000e6e0000000200 */
[----:B------:R-:W-:Y:S01]  /*35e0*/  HMMA.16816.F32.BF16 R36, R72, R18, R36 ;  /* 0x000000124824723c */ /* 0x000fe20000041824 */
[----:B------:R-:W-:Y:S07]  /*35f0*/  LDSM.16.M88.4 R16, [R203+0x9800] ;  /* 0x00980000cb10783b */ /* 0x000fee0000000200 */
        /* <DEDUP_REMOVED lines=8> */
[C---:B---3--:R-:W-:Y:S08]  /*3680*/  HMMA.16816.F32.BF16 R64, R72.reuse, R20, R64 ;  /* 0x000000144840723c */ /* 0x048ff00000041840 */
[----:B------:R-:W-:Y:S08]  /*3690*/  HMMA.16816.F32.BF16 R24, R72, R22, R24 ;  /* 0x000000164818723c */ /* 0x000ff00000041818 */
[C---:B------:R-:W-:Y:S08]  /*36a0*/  HMMA.16816.F32.BF16 R56, R68.reuse, R48, R56 ;  /* 0x000000304438723c */ /* 0x040ff00000041838 */
[----:B------:R-:W-:Y:S01]  /*36b0*/  HMMA.16816.F32.BF16 R44, R68, R50, R44 ;  /* 0x00000032442c723c */ /* 0x000fe2000004182c */
[----:B------:R-:W3:Y:S07]  /*36c0*/  LDSM.16.M88.4 R48, [R202+0x9800] ;  /* 0x00980000ca30783b */ /* 0x000eee0000000200 */
[C---:B--2---:R-:W-:Y:S01]  /*36d0*/  HMMA.16816.F32.BF16 R20, R100.reuse, R28, R4 ;  /* 0x0000001c6414723c */ /* 0x044fe20000041804 */
[----:B------:R-:W2:Y:S07]  /*36e0*/  LDSM.16.M88.4 R4, [R203+0xa000] ;  /* 0x00a00000cb04783b */ /* 0x000eae0000000200 */
[----:B------:R-:W-:Y:S01]  /*36f0*/  HMMA.16816.F32.BF16 R92, R100, R30, R92 ;  /* 0x0000001e645c723c */ /* 0x000fe2000004185c */
[----:B------:R-:W4:Y:S07]  /*3700*/  LDSM.16.M88.4 R28, [R204+0xa800] ;  /* 0x00a80000cc1c783b */ /* 0x000f2e0000000200 */
[C---:B------:R-:W-:Y:S08]  /*3710*/  HMMA.16816.F32.BF16 R36, R68.reuse, R42, R36 ;  /* 0x0000002a4424723c */ /* 0x040ff00000041824 */
[----:B------:R-:W-:Y:S01]  /*3720*/  HMMA.16816.F32.BF16 R96, R68, R40, R96 ;  /* 0x000000284460723c */ /* 0x000fe20000041860 */
[----:B------:R-:W4:Y:S07]  /*3730*/  LDSM.16.M88.4 R40, [R202+0xa000] ;  /* 0x00a00000ca28783b */ /* 0x000f2e0000000200 */
[----:B------:R-:W-:Y:S08]  /*3740*/  HMMA.16816.F32.BF16 R64, R60, R16, R64 ;  /* 0x000000103c40723c */ /* 0x000ff00000041840 */
[----:B-1----:R-:W-:Y:S08]  /*3750*/  HMMA.16816.F32.BF16 R8, R72, R14, R8 ;  /* 0x0000000e4808723c */ /* 0x002ff00000041808 */
[----:B------:R-:W-:Y:S01]  /*3760*/  HMMA.16816.F32.BF16 R24, R60, R18, R24 ;  /* 0x000000123c18723c */ /* 0x000fe20000041818 */
[----:B------:R-:W1:Y:S07]  /*3770*/  LDSM.16.M88.4 R16, [R211+0xb000] ;  /* 0x00b00000d310783b */ /* 0x000e6e0000000200 */
[----:B------:R-:W-:Y:S01]  /*3780*/  HMMA.16816.F32.BF16 R104, R72, R12, R104 ;  /* 0x0000000c4868723c */ /* 0x000fe20000041868 */
[----:B------:R-:W1:Y:S01]  /*3790*/  LDSM.16.M88.4 R12, [R203+0xa800] ;  /* 0x00a80000cb0c783b */ /* 0x000e620000000200 */
        /* <DEDUP_REMOVED lines=21> */
[----:B---3--:R-:W-:Y:S01]  /*38f0*/  HMMA.16816.F32.BF16 R64, R68, R48, R64 ;  /* 0x000000304440723c */ /* 0x008fe20000041840 */
[----:B------:R-:W3:Y:S07]  /*3900*/  MUFU.TANH R98, R36 ;  /* 0x0000002400627308 */ /* 0x000eee0000002400 */
[C---:B--2---:R-:W-:Y:S01]  /*3910*/  HMMA.16816.F32.BF16 R8, R60.reuse, R6, R8 ;  /* 0x000000063c08723c */ /* 0x044fe20000041808 */
[----:B------:R-:W2:Y:S07]  /*3920*/  MUFU.TANH R99, R37 ;  /* 0x0000002500637308 */ /* 0x000eae0000002400 */
[----:B------:R-:W-:Y:S01]  /*3930*/  HMMA.16816.F32.BF16 R104, R60, R4, R104 ;  /* 0x000000043c68723c */ /* 0x000fe20000041868 */
[----:B------:R-:W1:Y:S01]  /*3940*/  MUFU.TANH R48, R38 ;  /* 0x0000002600307308 */ /* 0x000e620000002400 */
[----:B------:R-:W3:Y:S07]  /*3950*/  LDSM.16.M88.4 R4, [R211+0xb800] ;  /* 0x00b80000d304783b */ /* 0x000eee0000000200 */
[----:B------:R4:W1:Y:S02]  /*3960*/  MUFU.TANH R49, R39 ;  /* 0x0000002700317308 */ /* 0x0008640000002400 */
[----:B----4-:R-:W-:Y:S01]  /*3970*/  HMMA.16816.F32.BF16 R36, R72, R28, R20 ;  /* 0x0000001c4824723c */ /* 0x010fe20000041814 */
[----:B------:R-:W4:Y:S07]  /*3980*/  LDSM.16.M88.4 R20, [R202+0xa800] ;  /* 0x00a80000ca14783b */ /* 0x000f2e0000000200 */
[C---:B------:R-:W-:Y:S08]  /*3990*/  HMMA.16816.F32.BF16 R24, R68.reuse, R50, R24 ;  /* 0x000000324418723c */ /* 0x040ff00000041818 */
[----:B------:R-:W-:Y:S08]  /*39a0*/  HMMA.16816.F32.BF16 R8, R68, R42, R8 ;  /* 0x0000002a4408723c */ /* 0x000ff00000041808 */
[C---:B-1----:R-:W-:Y:S08]  /*39b0*/  HMMA.16816.F32.BF16 R88, R100.reuse, R16, R88 ;  /* 0x000000106458723c */ /* 0x042ff00000041858 */
[----:B------:R-:W-:Y:S01]  /*39c0*/  HMMA.16816.F32.BF16 R84, R100, R18, R84 ;  /* 0x000000126454723c */ /* 0x000fe20000041854 */
[----:B------:R-:W1:Y:S07]  /*39d0*/  LDSM.16.M88.4 R16, [R204+0xb000] ;  /* 0x00b00000cc10783b */ /* 0x000e6e0000000200 */
[----:B------:R-:W-:Y:S08]  /*39e0*/  HMMA.16816.F32.BF16 R36, R60, R12, R36 ;  /* 0x0000000c3c24723c */ /* 0x000ff00000041824 */
[----:B------:R-:W-:Y:S08]  /*39f0*/  HMMA.16816.F32.BF16 R104, R68, R40, R104 ;  /* 0x000000284468723c */ /* 0x000ff00000041868 */
[----:B------:R-:W-:Y:S01]  /*3a00*/  HMMA.16816.F32.BF16 R92, R72, R30, R92 ;  /* 0x0000001e485c723c */ /* 0x000fe2000004185c */
[----:B------:R-:W2:Y:S01]  /*3a10*/  LDSM.16.M88.4 R28, [R204+0xb800] ;  /* 0x00b80000cc1c783b */ /* 0x000ea20000000200 */
        /* <DEDUP_REMOVED lines=9> */
[-C--:B------:R-:W-:Y:S01]  /*3ab0*/  FMUL.FTZ R42, R106, R0.reuse ;  /* 0x000000006a2a7220 */ /* 0x080fe20000410000 */
[----:B------:R-:W3:Y:S01]  /*3ac0*/  MUFU.TANH R67, R24 ;  /* 0x0000001800437308 */ /* 0x000ee20000002400 */
[-C--:B------:R-:W-:Y:S01]  /*3ad0*/  FMUL.FTZ R4, R10, R0.reuse ;  /* 0x000000000a047220 */ /* 0x080fe20000410000 */
[----:B------:R-:W-:-:S04]  /*3ae0*/  FMUL.FTZ R5, R11, R0 ;  /* 0x000000000b057220 */ /* 0x000fc80000410000 */
[----:B----4-:R-:W-:Y:S02]  /*3af0*/  HMMA.16816.F32.BF16 R36, R68, R20, R36 ;  /* 0x000000144424723c */ /* 0x010fe40000041824 */
[----:B------:R-:W4:Y:S06]  /*3b00*/  MUFU.TANH R40, R25 ;  /* 0x0000001900287308 */ /* 0x000f2c0000002400 */
[----:B------:R-:W-:Y:S02]  /*3b10*/  HMMA.16816.F32.BF16 R76, R100, R6, R76 ;  /* 0x00000006644c723c */ /* 0x000fe4000004184c */
[----:B------:R-:W1:Y:S08]  /*3b20*/  MUFU.TANH R41, R26 ;  /* 0x0000001a00297308 */ /* 0x000e700000002400 */
[----:B------:R3:W1:Y:S08]  /*3b30*/  MUFU.TANH R66, R27 ;  /* 0x0000001b00427308 */ /* 0x0006700000002400 */
[----:B------:R-:W1:Y:S08]  /*3b40*/  MUFU.TANH R106, R8 ;  /* 0x00000008006a7308 */ /* 0x000e700000002400 */
[----:B------:R4:W1:Y:S01]  /*3b50*/  MUFU.TANH R20, R9 ;  /* 0x0000000900147308 */ /* 0x0008620000002400 */
[----:B---3--:R-:W3:Y:S04]  /*3b60*/  LDSM.16.M88.4 R24, [R203+0xb000] ;  /* 0x00b00000cb18783b */ /* 0x008ee80000000200 */
[----:B----4-:R-:W4:Y:S01]  /*3b70*/  LDSM.16.M88.4 R8, [R203+0xb800] ;  /* 0x00b80000cb08783b */ /* 0x010f220000000200 */
[----:B------:R-:W-:Y:S03]  /*3b80*/  HMMA.16816.F32.BF16 R92, R60, R14, R92 ;  /* 0x0000000e3c5c723c */ /* 0x000fe6000004185c */
[----:B------:R-:W4:Y:S05]  /*3b90*/  LDSM.16.M88.4 R12, [R202+0xb000] ;  /* 0x00b00000ca0c783b */ /* 0x000f2a0000000200 */
[C---:B-1----:R-:W-:Y:S08]  /*3ba0*/  HMMA.16816.F32.BF16 R88, R72.reuse, R16, R88 ;  /* 0x000000104858723c */ /* 0x042ff00000041858 */
[C---:B------:R-:W-:Y:S01]  /*3bb0*/  HMMA.16816.F32.BF16 R84, R72.reuse, R18, R84 ;  /* 0x000000124854723c */ /* 0x040fe20000041854 */
[----:B------:R-:W1:Y:S07]  /*3bc0*/  LDSM.16.M88.4 R16, [R202+0xb800] ;  /* 0x00b80000ca10783b */ /* 0x000e6e0000000200 */
[C---:B--2---:R-:W-:Y:S01]  /*3bd0*/  HMMA.16816.F32.BF16 R80, R72.reuse, R28, R80 ;  /* 0x0000001c4850723c */ /* 0x044fe20000041850 */
[----:B------:R-:W-:Y:S01]  /*3be0*/  IADD3 R157, PT, PT, R139, -0x1, RZ ;  /* 0xffffffff8b9d7810 */ /* 0x000fe20007ffe0ff */
        /* <DEDUP_REMOVED lines=11> */
[----:B------:R-:W-:Y:S01]  /*3ca0*/  SHF.R.U32.HI R6, RZ, 0x2, R210 ;  /* 0x00000002ff067819 */ /* 0x000fe200000116d2 */
[----:B------:R-:W2:Y:S01]  /*3cb0*/  MUFU.TANH R112, R112 ;  /* 0x0000007000707308 */ /* 0x000ea20000002400 */
[----:B-----5:R-:W-:Y:S01]  /*3cc0*/  IADD3 R121, PT, PT, R121, R118, -R120 ;  /* 0x0000007679797210 */ /* 0x020fe20007ffe878 */
[----:B---3--:R-:W-:Y:S01]  /*3cd0*/  HMMA.16816.F32.BF16 R88, R60, R24, R88 ;  /* 0x000000183c58723c */ /* 0x008fe20000041858 */
[----:B------:R-:W-:-:S07]  /*3ce0*/  DEPBAR.LE SB0, 0x0 ;  /* 0x000080000000791a */ /* 0x000fce0000000000 */
[C---:B------:R-:W-:Y:S08]  /*3cf0*/  HMMA.16816.F32.BF16 R84, R60.reuse, R26, R84 ;  /* 0x0000001a3c54723c */ /* 0x040ff00000041854 */
[C---:B----4-:R-:W-:Y:S08]  /*3d00*/  HMMA.16816.F32.BF16 R80, R60.reuse, R8, R80 ;  /* 0x000000083c50723c */ /* 0x050ff00000041850 */
[----:B------:R-:W-:Y:S08]  /*3d10*/  HMMA.16816.F32.BF16 R76, R60, R10, R76 ;  /* 0x0000000a3c4c723c */ /* 0x000ff0000004184c */
[C---:B------:R-:W-:Y:S08]  /*3d20*/  HMMA.16816.F32.BF16 R92, R68.reuse, R22, R92 ;  /* 0x00000016445c723c */ /* 0x040ff0000004185c */
[C---:B------:R-:W-:Y:S08]  /*3d30*/  HMMA.16816.F32.BF16 R88, R68.reuse, R12, R88 ;  /* 0x0000000c4458723c */ /* 0x040ff00000041858 */
        /* <DEDUP_REMOVED lines=23> */
[----:B------:R-:W-:Y:S01]  /*3eb0*/  LOP3.LUT R31, R138, 0x1f0, RZ, 0xc0, !PT ;  /* 0x000001f08a1f7812 */ /* 0x000fe200078ec0ff */
[-C--:B------:R-:W-:Y:S01]  /*3ec0*/  FMUL.FTZ R29, R78, R0.reuse ;  /* 0x000000004e1d7220 */ /* 0x080fe20000410000 */
[----:B------:R-:W-:Y:S01]  /*3ed0*/  FMUL.FTZ R79, R79, R0 ;  /* 0x000000004f4f7220 */ /* 0x000fe20000410000 */
[----:B------:R-:W-:Y:S01]  /*3ee0*/  ISETP.GT.U32.AND P1, PT, R157, R218, PT ;  /* 0x000000da9d00720c */ /* 0x000fe20003f24070 */
[----:B------:R-:W1:Y:S01]  /*3ef0*/  MUFU.TANH R108, R108 ;  /* 0x0000006c006c7308 */ /* 0x000e620000002400 */
[----:B------:R-:W-:-:S07]  /*3f00*/  LOP3.LUT R6, R31, 0x7, R6, 0xf8, !PT ;  /* 0x000000071f067812 */ /* 0x000fce00078ef806 */
[----:B------:R-:W3:Y:S01]  /*3f10*/  MUFU.TANH R109, R109 ;  /* 0x0000006d006d7308 */ /* 0x000ee20000002400 */
[----:B------:R-:W-:-:S07]  /*3f20*/  LEA R6, R227, R6, 0x6 ;  /* 0x00000006e3067211 */ /* 0x000fce00078e30ff */
        /* <DEDUP_REMOVED lines=51> */
[----:B------:R-:W-:Y:S01]  /*4260*/  IADD3 R119, PT, PT, R118, -R120, -R119 ;  /* 0x8000007876777210 */ /* 0x000fe20007ffe877 */
[----:B------:R-:W-:Y:S01]  /*4270*/  BSSY.RECONVERGENT B1, `(.L_x_5876) ;  /* 0x0000076000017945 */ /* 0x000fe20003800200 */
[----:B------:R-:W-:-:S02]  /*4280*/  IADD3 R121, PT, PT, R6, R121, RZ ;  /* 0x0000007906797210 */ /* 0x000fc40007ffe0ff */
[----:B------:R-:W-:Y:S02]  /*4290*/  IADD3 R135, PT, PT, R6, R119, RZ ;  /* 0x0000007706877210 */ /* 0x000fe40007ffe0ff */
[C-C-:B------:R-:W-:Y:S02]  /*42a0*/  VIADDMNMX R237, R121.reuse, 0x1, R118.reuse, PT ;  /* 0x0000000179ed7846 */ /* 0x140fe40003800176 */
[----:B------:R-:W-:Y:S01]  /*42b0*/  VIADDMNMX R236, R121, 0x9, R118, PT ;  /* 0x0000000979ec7846 */ /* 0x000fe20003800176 */
        /* <DEDUP_REMOVED lines=15> */
.L_x_5879:
        /* <DEDUP_REMOVED lines=60> */
.L_x_5880:
[----:B------:R-:W-:Y:S05]  /*4770*/  BSYNC.RECONVERGENT B0 ;  /* 0x0000000000007941 */ /* 0x000fea0003800200 */
.L_x_5878:
        /* <DEDUP_REMOVED lines=12> */
[----:B-1----:R-:W-:Y:S01]  /*4840*/  IMAD.X R79, R81, 0x1, R0, P4 ;  /* 0x00000001514f7824 */ /* 0x002fe200020e0600 */
        /* <DEDUP_REMOVED lines=24> */
.L_x_5877:
[----:B------:R-:W-:Y:S05]  /*49d0*/  BSYNC.RECONVERGENT B1 ;  /* 0x0000000000017941 */ /* 0x000fea0003800200 */
.L_x_5876:
[----:B------:R-:W-:Y:S01]  /*49e0*/  IMAD.SHL.U32 R140, R210, 0x2, RZ ;  /* 0x00000002d28c7824 */ /* 0x000fe200078e00ff */
[----:B------:R-:W3:Y:S01]  /*49f0*/  LD.E R62, desc[UR4][R2.64+0xdc] ;  /* 0x0000dc04023e7980 */ /* 0x000ee2000c101900 */
[----:B--2---:R-:W-:-:S03]  /*4a00*/  VIADD R39, R135, 0x8 ;  /* 0x0000000887277836 */ /* 0x004fc60000000000 */
[----:B------:R-:W-:-:S05]  /*4a10*/  LOP3.LUT R140, R140, 0x6, RZ, 0xc0, !PT ;  /* 0x000000068c8c7812 */ /* 0x000fca00078ec0ff */
[----:B------:R-:W-:-:S05]  /*4a20*/  IMAD R144, R157, 0x80, R140 ;  /* 0x000000809d907824 */ /* 0x000fca00078e028c */
[C---:B------:R-:W-:Y:S01]  /*4a30*/  ISETP.GT.AND P1, PT, R135.reuse, R144, PT ;  /* 0x000000908700720c */ /* 0x040fe20003f24270 */
[C---:B------:R-:W-:Y:S01]  /*4a40*/  VIADD R142, R144.reuse, 0x1 ;  /* 0x00000001908e7836 */ /* 0x040fe20000000000 */
[CC--:B------:R-:W-:Y:S01]  /*4a50*/  ISETP.GE.AND P5, PT, R144.reuse, R237.reuse, PT ;  /* 0x000000ed9000720c */ /* 0x0c0fe20003fa6270 */
[----:B------:R-:W-:Y:S01]  /*4a60*/  VIADD R134, R144, 0x8 ;  /* 0x0000000890867836 */ /* 0x000fe20000000000 */
[----:B-1----:R-:W-:Y:S02]  /*4a70*/  FSEL R60, R108, -INF , !P1 ;  /* 0xff8000006c3c7808 */ /* 0x002fe40004800000 */
        /* <DEDUP_REMOVED lines=16> */
[----:B------:R-:W-:Y:S02]  /*4b80*/  ISETP.GT.AND P1, PT, R135, R124, PT ;  /* 0x0000007c8700720c */ /* 0x000fe40003f24270 */
[----:B------:R-:W-:Y:S02]  /*4b90*/  FSEL R72, R55, -INF , !P5 ;  /* 0xff80000037487808 */ /* 0x000fe40006800000 */
[----:B------:R-:W-:Y:S01]  /*4ba0*/  ISETP.GT.AND P5, PT, R135, R122, PT ;  /* 0x0000007a8700720c */ /* 0x000fe20003fa4270 */
[C---:B------:R-:W-:Y:S01]  /*4bb0*/  VIADD R120, R144.reuse, 0x19 ;  /* 0x0000001990787836 */ /* 0x040fe20000000000 */
        /* <DEDUP_REMOVED lines=28> */
[-C--:B------:R-:W-:Y:S02]  /*4d80*/  ISETP.GE.AND P6, PT, R142, R237.reuse, PT ;  /* 0x000000ed8e00720c */ /* 0x080fe40003fc6270 */
        /* <DEDUP_REMOVED lines=9> */
[----:B------:R-:W-:Y:S02]  /*4e20*/  FSEL R67, R67, -INF , !P5 ;  /* 0xff80000043437808 */ /* 0x000fe40006800000 */
[----:B------:R-:W-:Y:S02]  /*4e30*/  FSEL R68, R68, -INF , !P6 ;  /* 0xff80000044447808 */ /* 0x000fe40007000000 */
[----:B------:R-:W-:Y:S02]  /*4e40*/  ISETP.GE.AND P6, PT, R124, R237, PT ;  /* 0x000000ed7c00720c */ /* 0x000fe40003fc6270 */
[----:B------:R-:W-:-:S02]  /*4e50*/  ISETP.GT.AND P5, PT, R135, R80, PT ;  /* 0x000000508700720c */ /* 0x000fc40003fa4270 */
[----:B------:R-:W-:Y:S02]  /*4e60*/  FSEL R248, R67, -INF , !P1 ;  /* 0xff80000043f87808 */ /* 0x000fe40004800000 */
[----:B------:R-:W-:Y:S01]  /*4e70*/  ISETP.GT.AND P1, PT, R135, R76, PT ;  /* 0x0000004c8700720c */ /* 0x000fe20003f24270 */
[----:B------:R-:W-:Y:S01]  /*4e80*/  VIADD R74, R144, 0x41 ;  /* 0x00000041904a7836 */ /* 0x000fe20000000000 */
[----:B------:R-:W-:Y:S01]  /*4e90*/  FSEL R18, R18, -INF , !P6 ;  /* 0xff80000012127808 */ /* 0x000fe20007000000 */
[----:B------:R-:W-:Y:S01]  /*4ea0*/  VIADD R70, R144, 0x48 ;  /* 0x0000004890467836 */ /* 0x000fe20000000000 */
[----:B------:R-:W-:Y:S02]  /*4eb0*/  FSEL R40, R40, -INF , !P5 ;  /* 0xff80000028287808 */ /* 0x000fe40006800000 */
[-C--:B------:R-:W-:Y:S02]  /*4ec0*/  ISETP.GE.AND P6, PT, R120, R237.reuse, PT ;  /* 0x000000ed7800720c */ /* 0x080fe40003fc6270 */
[----:B------:R-:W-:-:S02]  /*4ed0*/  ISETP.GE.AND P5, PT, R76, R237, PT ;  /* 0x000000ed4c00720c */ /* 0x000fc40003fa6270 */
[----:B------:R-:W-:Y:S02]  /*4ee0*/  FSEL R104, R104, -INF , !P1 ;  /* 0xff80000068687808 */ /* 0x000fe40004800000 */
[----:B------:R-:W-:Y:S02]  /*4ef0*/  FSEL R6, R6, -INF , !P6 ;  /* 0xff80000006067808 */ /* 0x000fe40007000000 */
[C---:B------:R-:W-:Y:S02]  /*4f00*/  ISETP.GT.AND P1, PT, R135.reuse, R74, PT ;  /* 0x0000004a8700720c */ /* 0x040fe40003f24270 */
[----:B------:R-:W-:Y:S02]  /*4f10*/  FSEL R238, R104, -INF , !P5 ;  /* 0xff80000068ee7808 */ /* 0x000fe40006800000 */
[----:B------:R-:W-:Y:S02]  /*4f20*/  ISETP.GE.AND P6, PT, R114, R237, PT ;  /* 0x000000ed7200720c */ /* 0x000fe40003fc6270 */
[----:B------:R-:W-:Y:S01]  /*4f30*/  ISETP.GT.AND P5, PT, R135, R70, PT ;  /* 0x000000468700720c */ /* 0x000fe20003fa4270 */
[C---:B------:R-:W-:Y:S01]  /*4f40*/  VIADD R78, R144.reuse, 0x49 ;  /* 0x00000049904e7836 */ /* 0x040fe20000000000 */
        /* <DEDUP_REMOVED lines=18> */
[C---:B------:R-:W-:Y:S02]  /*5070*/  ISETP.GT.AND P1, PT, R135.reuse, R58, PT ;  /* 0x0000003a8700720c */ /* 0x040fe40003f24270 */
        /* <DEDUP_REMOVED lines=23> */
[-C--:B------:R-:W-:Y:S02]  /*51f0*/  ISETP.GE.AND P6, PT, R92, R237.reuse, PT ;  /* 0x000000ed5c00720c */ /* 0x080fe40003fc6270 */
[----:B------:R-:W-:Y:S02]  /*5200*/  FSEL R174, R8, -INF , !P5 ;  /* 0xff80000008ae7808 */ /* 0x000fe40006800000 */
[C---:B------:R-:W-:Y:S02]  /*5210*/  ISETP.GT.AND P1, PT, R135.reuse, R102, PT ;  /* 0x000000668700720c */ /* 0x040fe40003f24270 */
[----:B------:R-:W-:Y:S02]  /*5220*/  ISETP.GT.AND P5, PT, R135, R104, PT ;  /* 0x000000688700720c */ /* 0x000fe40003fa4270 */
[----:B------:R-:W-:Y:S01]  /*5230*/  FSEL R192, R12, -INF , !P6 ;  /* 0xff8000000cc07808 */ /* 0x000fe20007000000 */
[----:B------:R-:W-:Y:S01]  /*5240*/  VIADD R108, R144, 0x70 ;  /* 0x00000070906c7836 */ /* 0x000fe20000000000 */
[----:B------:R-:W-:-:S02]  /*5250*/  ISETP.GE.AND P6, PT, R102, R237, PT ;  /* 0x000000ed6600720c */ /* 0x000fc40003fc6270 */
[----:B------:R-:W-:Y:S02]  /*5260*/  FSEL R26, R26, -INF , !P1 ;  /* 0xff8000001a1a7808 */ /* 0x000fe40004800000 */
[----:B------:R-:W-:Y:S02]  /*5270*/  FSEL R16, R16, -INF , !P5 ;  /* 0xff80000010107808 */ /* 0x000fe40006800000 */
[-C--:B------:R-:W-:Y:S02]  /*5280*/  ISETP.GE.AND P1, PT, R104, R237.reuse, PT ;  /* 0x000000ed6800720c */ /* 0x080fe40003f26270 */
[----:B------:R-:W-:Y:S01]  /*5290*/  ISETP.GT.AND P5, PT, R135, R106, PT ;  /* 0x0000006a8700720c */ /* 0x000fe20003fa4270 */
[----:B------:R-:W-:Y:S01]  /*52a0*/  VIADD R126, R144, 0x78 ;  /* 0x00000078907e7836 */ /* 0x000fe20000000000 */
[----:B------:R-:W-:Y:S01]  /*52b0*/  FSEL R172, R26, -INF , !P6 ;  /* 0xff8000001aac7808 */ /* 0x000fe20007000000 */
[----:B------:R-:W-:Y:S01]  /*52c0*/  VIADD R112, R144, 0x71 ;  /* 0x0000007190707836 */ /* 0x000fe20000000000 */
[----:B------:R-:W-:-:S02]  /*52d0*/  ISETP.GE.AND P6, PT, R106, R237, PT ;  /* 0x000000ed6a00720c */ /* 0x000fc40003fc6270 */
[----:B------:R-:W-:Y:S02]  /*52e0*/  FSEL R170, R16, -INF , !P1 ;  /* 0xff80000010aa7808 */ /* 0x000fe40004800000 */
[----:B------:R-:W-:Y:S02]  /*52f0*/  FSEL R10, R10, -INF , !P5 ;  /* 0xff8000000a0a7808 */ /* 0x000fe40006800000 */
[----:B------:R-:W-:Y:S02]  /*5300*/  ISETP.GT.AND P1, PT, R135, R108, PT ;  /* 0x0000006c8700720c */ /* 0x000fe40003f24270 */
[----:B------:R-:W-:Y:S02]  /*5310*/  FSEL R168, R10, -INF , !P6 ;  /* 0xff8000000aa87808 */ /* 0x000fe40007000000 */
[----:B------:R-:W-:Y:S02]  /*5320*/  FSEL R61, R61, -INF , !P1 ;  /* 0xff8000003d3d7808 */ /* 0x000fe40004800000 */
[----:B------:R-:W-:-:S02]  /*5330*/  ISETP.GT.AND P6, PT, R135, R126, PT ;  /* 0x0000007e8700720c */ /* 0x000fc40003fc4270 */
[----:B------:R-:W-:Y:S02]  /*5340*/  ISETP.GT.AND P4, PT, R39, R144, PT ;  /* 0x000000902700720c */ /* 0x000fe40003f84270 */
[----:B------:R-:W-:Y:S02]  /*5350*/  ISETP.GT.AND P1, PT, R135, R112, PT ;  /* 0x000000708700720c */ /* 0x000fe40003f24270 */
[----:B------:R-:W-:Y:S02]  /*5360*/  FSEL R69, R69, -INF , !P6 ;  /* 0xff80000045457808 */ /* 0x000fe40007000000 */
[----:B------:R-:W-:Y:S02]  /*5370*/  FSEL R63, R63, -INF , !P1 ;  /* 0xff8000003f3f7808 */ /* 0x000fe40004800000 */
[----:B------:R-:W-:Y:S02]  /*5380*/  ISETP.GE.AND P6, PT, R112, R237, PT ;  /* 0x000000ed7000720c */ /* 0x000fe40003fc6270 */
[----:B------:R-:W-:-:S02]  /*5390*/  FSEL R23, R109, -INF , !P4 ;  /* 0xff8000006d177808 */ /* 0x000fc40006000000 */
[----:B------:R-:W-:Y:S02]  /*53a0*/  ISETP.GT.AND P4, PT, R39, R142, PT ;  /* 0x0000008e2700720c */ /* 0x000fe40003f84270 */
[----:B------:R-:W-:Y:S02]  /*53b0*/  FSEL R152, R63, -INF , !P6 ;  /* 0xff8000003f987808 */ /* 0x000fe40007000000 */
[----:B------:R-:W-:Y:S02]  /*53c0*/  ISETP.GE.AND P6, PT, R142, R236, PT ;  /* 0x000000ec8e00720c */ /* 0x000fe40003fc6270 */
[----:B------:R-:W-:Y:S02]  /*53d0*/  FSEL R64, R110, -INF , !P4 ;  /* 0xff8000006e407808 */ /* 0x000fe40006000000 */
[----:B------:R-:W-:Y:S02]  /*53e0*/  ISETP.GT.AND P4, PT, R39, R130, PT ;  /* 0x000000822700720c */ /* 0x000fe40003f84270 */
[----:B------:R-:W-:-:S02]  /*53f0*/  FSEL R64, R64, -INF , !P6 ;  /* 0xff80000040407808 */ /* 0x000fc40007000000 */
[----:B------:R-:W-:Y:S02]  /*5400*/  ISETP.GE.AND P6, PT, R130, R236, PT ;  /* 0x000000ec8200720c */ /* 0x000fe40003fc6270 */
[----:B------:R-:W-:Y:S02]  /*5410*/  FSEL R20, R53, -INF , !P4 ;  /* 0xff80000035147808 */ /* 0x000fe40006000000 */
[----:B------:R-:W-:Y:S01]  /*5420*/  ISETP.GT.AND P4, PT, R39, R124, PT ;  /* 0x0000007c2700720c */ /* 0x000fe20003f84270 */
[----:B------:R-:W-:Y:S01]  /*5430*/  VIADD R132, R144, 0x79 ;  /* 0x0000007990847836 */ /* 0x000fe20000000000 */
[----:B------:R-:W-:Y:S02]  /*5440*/  FSEL R20, R20, -INF , !P6 ;  /* 0xff80000014147808 */ /* 0x000fe40007000000 */
[----:B------:R-:W-:Y:S02]  /*5450*/  ISETP.GE.AND P5, PT, R108, R237, PT ;  /* 0x000000ed6c00720c */ /* 0x000fe40003fa6270 */
[----:B------:R-:W-:-:S02]  /*5460*/  ISETP.GE.AND P6, PT, R124, R236, PT ;  /* 0x000000ec7c00720c */ /* 0x000fc40003fc6270 */
[----:B------:R-:W-:Y:S02]  /*5470*/  FSEL R12, R56, -INF , !P4 ;  /* 0xff800000380c7808 */ /* 0x000fe40006000000 */
[----:B------:R-:W-:Y:S02]  /*5480*/  ISETP.GT.AND P4, PT, R39, R120, PT ;  /* 0x000000782700720c */ /* 0x000fe40003f84270 */
[----:B------:R-:W-:Y:S02]  /*5490*/  FSEL R154, R61, -INF , !P5 ;  /* 0xff8000003d9a7808 */ /* 0x000fe40006800000 */
[----:B------:R-:W-:Y:S02]  /*54a0*/  FSEL R12, R12, -INF , !P6 ;  /* 0xff8000000c0c7808 */ /* 0x000fe40007000000 */
[----:B------:R-:W-:Y:S02]  /*54b0*/  ISETP.GT.AND P5, PT, R135, R132, PT ;  /* 0x000000848700720c */ /* 0x000fe40003fa4270 */
[----:B------:R-:W-:-:S02]  /*54c0*/  ISETP.GE.AND P6, PT, R120, R236, PT ;  /* 0x000000ec7800720c */ /* 0x000fc40003fc6270 */
[----:B------:R-:W-:Y:S02]  /*54d0*/  FSEL R8, R45, -INF , !P4 ;  /* 0xff8000002d087808 */ /* 0x000fe40006000000 */
[----:B------:R-:W-:Y:S02]  /*54e0*/  ISETP.GT.AND P4, PT, R39, R114, PT ;  /* 0x000000722700720c */ /* 0x000fe40003f84270 */
[----:B------:R-:W-:Y:S02]  /*54f0*/  FSEL R71, R71, -INF , !P5 ;  /* 0xff80000047477808 */ /* 0x000fe40006800000 */
[----:B------:R-:W-:Y:S02]  /*5500*/  FSEL R8, R8, -INF , !P6 ;  /* 0xff80000008087808 */ /* 0x000fe40007000000 */
[----:B------:R-:W-:Y:S02]  /*5510*/  ISETP.GE.AND P5, PT, R126, R237, PT ;  /* 0x000000ed7e00720c */ /* 0x000fe40003fa6270 */
[----:B------:R-:W-:-:S02]  /*5520*/  ISETP.GE.AND P6, PT, R114, R236, PT ;  /* 0x000000ec7200720c */ /* 0x000fc40003fc6270 */
[----:B------:R-:W-:Y:S02]  /*5530*/  FSEL R26, R96, -INF , !P4 ;  /* 0xff800000601a7808 */ /* 0x000fe40006000000 */
[----:B------:R-:W-:Y:S02]  /*5540*/  ISETP.GE.AND P1, PT, R144, R236, PT ;  /* 0x000000ec9000720c */ /* 0x000fe40003f26270 */
[----:B------:R-:W-:Y:S02]  /*5550*/  ISETP.GT.AND P4, PT, R39, R94, PT ;  /* 0x0000005e2700720c */ /* 0x000fe40003f84270 */
[----:B------:R-:W-:Y:S02]  /*5560*/  FSEL R150, R69, -INF , !P5 ;  /* 0xff80000045967808 */ /* 0x000fe40006800000 */
[----:B------:R-:W-:Y:S02]  /*5570*/  FSEL R26, R26, -INF , !P6 ;  /* 0xff8000001a1a7808 */ /* 0x000fe40007000000 */
[----:B------:R-:W-:-:S02]  /*5580*/  ISETP.GE.AND P5, PT, R132, R237, PT ;  /* 0x000000ed8400720c */ /* 0x000fc40003fa6270 */
[----:B------:R-:W-:Y:S02]  /*5590*/  FSEL R23, R23, -INF , !P1 ;  /* 0xff80000017177808 */ /* 0x000fe40004800000 */
[----:B------:R-:W-:Y:S02]  /*55a0*/  ISETP.GE.AND P6, PT, R94, R236, PT ;  /* 0x000000ec5e00720c */ /* 0x000fe40003fc6270 */
[----:B------:R-:W-:Y:S02]  /*55b0*/  FSEL R49, R49, -INF , !P4 ;  /* 0xff80000031317808 */ /* 0x000fe40006000000 */
[C---:B------:R-:W-:Y:S02]  /*55c0*/  ISETP.GT.AND P1, PT, R39.reuse, R134, PT ;  /* 0x000000862700720c */ /* 0x040fe40003f24270 */
[----:B------:R-:W-:Y:S02]  /*55d0*/  ISETP.GT.AND P4, PT, R39, R86, PT ;  /* 0x000000562700720c */ /* 0x000fe40003f84270 */
[----:B------:R-:W-:-:S02]  /*55e0*/  FMNMX3.FTZ R25, R60, R37, R0, !PT ;  /* 0x000000253c197276 */ /* 0x000fc40007810000 */
[----:B------:R-:W-:Y:S02]  /*55f0*/  FSEL R148, R71, -INF , !P5 ;  /* 0xff80000047947808 */ /* 0x000fe40006800000 */
[----:B------:R-:W-:Y:S02]  /*5600*/  FSEL R143, R49, -INF , !P6 ;  /* 0xff800000318f7808 */ /* 0x000fe40007000000 */
[-C--:B------:R-:W-:Y:S02]  /*5610*/  ISETP.GE.AND P5, PT, R134, R236.reuse, PT ;  /* 0x000000ec8600720c */ /* 0x080fe40003fa6270 */
[----:B------:R-:W-:Y:S02]  /*5620*/  FSEL R52, R52, -INF , !P1 ;  /* 0xff80000034347808 */ /* 0x000fe40004800000 */
[----:B------:R-:W-:Y:S02]  /*5630*/  ISETP.GE.AND P6, PT, R86, R236, PT ;  /* 0x000000ec5600720c */ /* 0x000fe40003fc6270 */
[----:B------:R-:W-:-:S02]  /*5640*/  FSEL R51, R51, -INF , !P4 ;  /* 0xff80000033337808 */ /* 0x000fc40006000000 */
[C---:B------:R-:W-:Y:S02]  /*5650*/  ISETP.GT.AND P1, PT, R39.reuse, R128, PT ;  /* 0x000000802700720c */ /* 0x040fe40003f24270 */
[----:B------:R-:W-:Y:S02]  /*5660*/  ISETP.GT.AND P4, PT, R39, R80, PT ;  /* 0x000000502700720c */ /* 0x000fe40003f84270 */
[----:B------:R-:W-:Y:S02]  /*5670*/  FMNMX3.FTZ R25, R25, R68, R72, !PT ;  /* 0x0000004419197276 */ /* 0x000fe40007810048 */
[----:B------:R-:W-:Y:S02]  /*5680*/  FSEL R52, R52, -INF , !P5 ;  /* 0xff80000034347808 */ /* 0x000fe40006800000 */
[----:B------:R-:W-:Y:S02]  /*5690*/  FSEL R158, R51, -INF , !P6 ;  /* 0xff800000339e7808 */ /* 0x000fe40007000000 */
[----:B------:R-:W-:-:S02]  /*56a0*/  ISETP.GE.AND P5, PT, R128, R236, PT ;  /* 0x000000ec8000720c */ /* 0x000fc40003fa6270 */
[----:B------:R-:W-:Y:S02]  /*56b0*/  FSEL R16, R54, -INF , !P1 ;  /* 0xff80000036107808 */ /* 0x000fe40004800000 */
[----:B------:R-:W-:Y:S02]  /*56c0*/  ISETP.GE.AND P6, PT, R80, R236, PT ;  /* 0x000000ec5000720c */ /* 0x000fe40003fc6270 */
[----:B------:R-:W-:Y:S02]  /*56d0*/  FSEL R66, R66, -INF , !P4 ;  /* 0xff80000042427808 */ /* 0x000fe40006000000 */
[----:B------:R-:W-:Y:S02]  /*56e0*/  FMNMX3.FTZ R25, R25, R18, R14, !PT ;  /* 0x0000001219197276 */ /* 0x000fe4000781000e */
[C---:B------:R-:W-:Y:S02]  /*56f0*/  ISETP.GT.AND P1, PT, R39.reuse, R122, PT ;  /* 0x0000007a2700720c */ /* 0x040fe40003f24270 */
[----:B------:R-:W-:-:S02]  /*5700*/  ISETP.GT.AND P4, PT, R39, R74, PT ;  /* 0x0000004a2700720c */ /* 0x000fc40003f84270 */
[----:B------:R-:W-:Y:S02]  /*5710*/  FSEL R16, R16, -INF , !P5 ;  /* 0xff80000010107808 */ /* 0x000fe40006800000 */
[----:B------:R-:W-:Y:S02]  /*5720*/  FSEL R162, R66, -INF , !P6 ;  /* 0xff80000042a27808 */ /* 0x000fe40007000000 */
[----:B------:R-:W-:Y:S02]  /*5730*/  FMNMX3.FTZ R25, R25, R6, R38, !PT ;  /* 0x0000000619197276 */ /* 0x000fe40007810026 */
[-C--:B------:R-:W-:Y:S02]  /*5740*/  ISETP.GE.AND P5, PT, R122, R236.reuse, PT ;  /* 0x000000ec7a00720c */ /* 0x080fe40003fa6270 */
[----:B------:R-:W-:Y:S02]  /*5750*/  FSEL R10, R44, -INF , !P1 ;  /* 0xff8000002c0a7808 */ /* 0x000fe40004800000 */
[----:B------:R-:W-:-:S02]  /*5760*/  ISETP.GE.AND P6, PT, R74, R236, PT ;  /* 0x000000ec4a00720c */ /* 0x000fc40003fc6270 */
[----:B------:R-:W-:Y:S02]  /*5770*/  FSEL R43, R43, -INF , !P4 ;  /* 0xff8000002b2b7808 */ /* 0x000fe40006000000 */
[C---:B------:R-:W-:Y:S02]  /*5780*/  ISETP.GT.AND P1, PT, R39.reuse, R118, PT ;  /* 0x000000762700720c */ /* 0x040fe40003f24270 */
[----:B------:R-:W-:Y:S02]  /*5790*/  ISETP.GT.AND P4, PT, R39, R78, PT ;  /* 0x0000004e2700720c */ /* 0x000fe40003f84270 */
[----:B------:R-:W-:Y:S02]  /*57a0*/  FMNMX3.FTZ R25, R25, R30, R28, !PT ;  /* 0x0000001e19197276 */ /* 0x000fe4000781001c */
[----:B------:R-:W-:Y:S02]  /*57b0*/  FSEL R10, R10, -INF , !P5 ;  /* 0xff8000000a0a7808 */ /* 0x000fe40006800000 */
[----:B------:R-:W-:-:S02]  /*57c0*/  FSEL R186, R43, -INF , !P6 ;  /* 0xff8000002bba7808 */ /* 0x000fc40007000000 */
[-C--:B------:R-:W-:Y:S02]  /*57d0*/  ISETP.GE.AND P5, PT, R118, R236.reuse, PT ;  /* 0x000000ec7600720c */ /* 0x080fe40003fa6270 */
[----:B------:R-:W-:Y:S02]  /*57e0*/  FSEL R40, R46, -INF , !P1 ;  /* 0xff8000002e287808 */ /* 0x000fe40004800000 */
[----:B------:R-:W-:Y:S02]  /*57f0*/  ISETP.GE.AND P6, PT, R78, R236, PT ;  /* 0x000000ec4e00720c */ /* 0x000fe40003fc6270 */
[----:B------:R-:W-:Y:S02]  /*5800*/  FSEL R5, R5, -INF , !P4 ;  /* 0xff80000005057808 */ /* 0x000fe40006000000 */
[----:B------:R-:W-:Y:S02]  /*5810*/  ISETP.GT.AND P1, PT, R39, R100, PT ;  /* 0x000000642700720c */ /* 0x000fe40003f24270 */
[----:B------:R-:W-:-:S02]  /*5820*/  FMNMX3.FTZ R25, R25, R24, R252, !PT ;  /* 0x0000001819197276 */ /* 0x000fc400078100fc */
[----:B------:R-:W-:Y:S02]  /*5830*/  FSEL R40, R40, -INF , !P5 ;  /* 0xff80000028287808 */ /* 0x000fe40006800000 */
[----:B------:R-:W-:Y:S02]  /*5840*/  FSEL R190, R5, -INF , !P6 ;  /* 0xff80000005be7808 */ /* 0x000fe40007000000 */
[----:B------:R-:W-:Y:S02]  /*5850*/  ISETP.GE.AND P5, PT, R100, R236, PT ;  /* 0x000000ec6400720c */ /* 0x000fe40003fa6270 */
[----:B------:R-:W-:Y:S02]  /*5860*/  FSEL R36, R48, -INF , !P1 ;  /* 0xff80000030247808 */ /* 0x000fe40004800000 */
[----:B------:R-:W-:Y:S02]  /*5870*/  FMNMX3.FTZ R5, R23, R64, R52, !PT ;  /* 0x0000004017057276 */ /* 0x000fe40007810034 */
[----:B------:R-:W-:-:S02]  /*5880*/  ISETP.GT.AND P1, PT, R39, R90, PT ;  /* 0x0000005a2700720c */ /* 0x000fc40003f24270 */
[----:B------:R-:W-:Y:S02]  /*5890*/  FMNMX3.FTZ R25, R25, R250, R248, !PT ;  /* 0x000000fa19197276 */ /* 0x000fe400078100f8 */
[----:B------:R-:W-:Y:S02]  /*58a0*/  FSEL R36, R36, -INF , !P5 ;  /* 0xff80000024247808 */ /* 0x000fe40006800000 */
[----:B------:R-:W-:Y:S02]  /*58b0*/  FMNMX3.FTZ R5, R5, R20, R16, !PT ;  /* 0x0000001405057276 */ /* 0x000fe40007810010 */
[----:B------:R-:W-:Y:S02]  /*58c0*/  ISETP.GE.AND P5, PT, R90, R236, PT ;  /* 0x000000ec5a00720c */ /* 0x000fe40003fa6270 */
[----:B------:R-:W-:Y:S02]  /*58d0*/  FSEL R50, R50, -INF , !P1 ;  /* 0xff80000032327808 */ /* 0x000fe40004800000 */
[----:B------:R-:W-:-:S02]  /*58e0*/  FMNMX3.FTZ R25, R25, R246, R238, !PT ;  /* 0x000000f619197276 */ /* 0x000fc400078100ee */
[----:B------:R-:W-:Y:S02]  /*58f0*/  ISETP.GT.AND P1, PT, R39, R84, PT ;  /* 0x000000542700720c */ /* 0x000fe40003f24270 */
[----:B------:R-:W-:Y:S02]  /*5900*/  FMNMX3.FTZ R5, R5, R12, R10, !PT ;  /* 0x0000000c05057276 */ /* 0x000fe4000781000a */
[----:B------:R-:W-:Y:S02]  /*5910*/  FSEL R244, R50, -INF , !P5 ;  /* 0xff80000032f47808 */ /* 0x000fe40006800000 */
[----:B------:R-:W-:Y:S02]  /*5920*/  FMNMX3.FTZ R25, R25, R176, R234, !PT ;  /* 0x000000b019197276 */ /* 0x000fe400078100ea */
[----:B------:R-:W-:Y:S02]  /*5930*/  ISETP.GE.AND P5, PT, R84, R236, PT ;  /* 0x000000ec5400720c */ /* 0x000fe40003fa6270 */
[----:B------:R-:W-:-:S02]  /*5940*/  FSEL R41, R41, -INF , !P1 ;  /* 0xff80000029297808 */ /* 0x000fc40004800000 */
[----:B------:R-:W-:Y:S02]  /*5950*/  ISETP.GT.AND P1, PT, R39, R76, PT ;  /* 0x0000004c2700720c */ /* 0x000fe40003f24270 */
[----:B------:R-:W-:Y:S02]  /*5960*/  FMNMX3.FTZ R5, R5, R8, R40, !PT ;  /* 0x0000000805057276 */ /* 0x000fe40007810028 */
[----:B------:R-:W-:Y:S02]  /*5970*/  FMNMX3.FTZ R25, R25, R178, R198, !PT ;  /* 0x000000b219197276 */ /* 0x000fe400078100c6 */
[----:B------:R-:W-:Y:S02]  /*5980*/  FSEL R240, R41, -INF , !P5 ;  /* 0xff80000029f07808 */ /* 0x000fe40006800000 */
        /* <DEDUP_REMOVED lines=8> */
[----:B------:R-:W-:Y:S02]  /*5a10*/  FMNMX3.FTZ R5, R5, R143, R244, !PT ;  /* 0x0000008f05057276 */ /* 0x000fe400078100f4 */
[----:B------:R-:W-:Y:S02]  /*5a20*/  ISETP.GT.AND P1, PT, R39, R82, PT ;  /* 0x000000522700720c */ /* 0x000fe40003f24270 */
[----:B------:R-:W-:Y:S02]  /*5a30*/  FMNMX3.FTZ R25, R25, R192, R174, !PT ;  /* 0x000000c019197276 */ /* 0x000fe400078100ae */
[----:B------:R-:W-:Y:S02]  /*5a40*/  FSEL R214, R4, -INF , !P5 ;  /* 0xff80000004d67808 */ /* 0x000fe40006800000 */
[----:B------:R-:W-:Y:S02]  /*5a50*/  FMNMX3.FTZ R5, R5, R158, R240, !PT ;  /* 0x0000009e05057276 */ /* 0x000fe400078100f0 */
[----:B------:R-:W-:-:S02]  /*5a60*/  ISETP.GE.AND P5, PT, R82, R236, PT ;  /* 0x000000ec5200720c */ /* 0x000fc40003fa6270 */
[----:B------:R-:W-:Y:S02]  /*5a70*/  ISETP.GT.AND P4, PT, R39, R58, PT ;  /* 0x0000003a2700720c */ /* 0x000fe40003f84270 */
[----:B------:R-:W-:Y:S02]  /*5a80*/  FSEL R21, R21, -INF , !P1 ;  /* 0xff80000015157808 */ /* 0x000fe40004800000 */
[----:B------:R-:W-:Y:S02]  /*5a90*/  FMNMX3.FTZ R25, R25, R172, R170, !PT ;  /* 0x000000ac19197276 */ /* 0x000fe400078100aa */
[----:B------:R-:W-:Y:S02]  /*5aa0*/  ISETP.GT.AND P1, PT, R39, R88, PT ;  /* 0x000000582700720c */ /* 0x000fe40003f24270 */
[----:B------:R-:W-:Y:S02]  /*5ab0*/  FMNMX3.FTZ R5, R5, R162, R230, !PT ;  /* 0x000000a205057276 */ /* 0x000fe400078100e6 */
[----:B------:R-:W-:-:S02]  /*5ac0*/  FSEL R188, R21, -INF , !P5 ;  /* 0xff80000015bc7808 */ /* 0x000fc40006800000 */
[----:B------:R-:W-:Y:S02]  /*5ad0*/  FSEL R22, R22, -INF , !P4 ;  /* 0xff80000016167808 */ /* 0x000fe40006000000 */
[----:B------:R-:W-:Y:S02]  /*5ae0*/  FMNMX3.FTZ R25, R25, R168, R154, !PT ;  /* 0x000000a819197276 */ /* 0x000fe4000781009a */
[-C--:B------:R-:W-:Y:S02]  /*5af0*/  ISETP.GE.AND P6, PT, R58, R236.reuse, PT ;  /* 0x000000ec3a00720c */ /* 0x080fe40003fc6270 */
[----:B------:R-:W-:Y:S02]  /*5b00*/  ISETP.GE.AND P5, PT, R88, R236, PT ;  /* 0x000000ec5800720c */ /* 0x000fe40003fa6270 */
[----:B------:R-:W-:Y:S02]  /*5b10*/  ISETP.GT.AND P4, PT, R39, R92, PT ;  /* 0x0000005c2700720c */ /* 0x000fe40003f84270 */
[----:B------:R-:W-:-:S02]  /*5b20*/  FSEL R7, R7, -INF , !P1 ;  /* 0xff80000007077808 */ /* 0x000fc40004800000 */
[----:B------:R-:W-:Y:S02]  /*5b30*/  ISETP.GT.AND P1, PT, R39, R98, PT ;  /* 0x000000622700720c */ /* 0x000fe40003f24270 */
[----:B------:R-:W-:Y:S02]  /*5b40*/  FMNMX3.FTZ R5, R5, R186, R214, !PT ;  /* 0x000000ba05057276 */ /* 0x000fe400078100d6 */
[----:B------:R-:W-:Y:S02]  /*5b50*/  FMNMX3.FTZ R25, R25, R152, R150, !PT ;  /* 0x0000009819197276 */ /* 0x000fe40007810096 */
[----:B------:R-:W-:Y:S02]  /*5b60*/  FSEL R184, R22, -INF , !P6 ;  /* 0xff80000016b87808 */ /* 0x000fe40007000000 */
[----:B------:R-:W-:Y:S02]  /*5b70*/  FSEL R182, R7, -INF , !P5 ;  /* 0xff80000007b67808 */ /* 0x000fe40006800000 */
[----:B------:R-:W-:-:S02]  /*5b80*/  FSEL R9, R9, -INF , !P4 ;  /* 0xff80000009097808 */ /* 0x000fc40006000000 */
[-C--:B------:R-:W-:Y:S02]  /*5b90*/  ISETP.GE.AND P6, PT, R92, R236.reuse, PT ;  /* 0x000000ec5c00720c */ /* 0x080fe40003fc6270 */
[----:B------:R-:W-:Y:S02]  /*5ba0*/  ISETP.GE.AND P5, PT, R98, R236, PT ;  /* 0x000000ec6200720c */ /* 0x000fe40003fa6270 */
[----:B------:R-:W-:Y:S02]  /*5bb0*/  ISETP.GT.AND P4, PT, R39, R102, PT ;  /* 0x000000662700720c */ /* 0x000fe40003f84270 */
[----:B------:R-:W-:Y:S02]  /*5bc0*/  FSEL R15, R15, -INF , !P1 ;  /* 0xff8000000f0f7808 */ /* 0x000fe40004800000 */
[----:B------:R-:W-:Y:S02]  /*5bd0*/  ISETP.GT.AND P1, PT, R39, R104, PT ;  /* 0x000000682700720c */ /* 0x000fe40003f24270 */
[----:B------:R-:W-:-:S02]  /*5be0*/  FMNMX3.FTZ R5, R5, R190, R188, !PT ;  /* 0x000000be05057276 */ /* 0x000fc400078100bc */
[----:B------:R-:W-:Y:S02]  /*5bf0*/  FMNMX.FTZ R4, R148, R25, !PT ;  /* 0x0000001994047209 */ /* 0x000fe40007810000 */
[----:B------:R-:W-:Y:S02]  /*5c00*/  FSEL R180, R9, -INF , !P6 ;  /* 0xff80000009b47808 */ /* 0x000fe40007000000 */
[----:B------:R-:W-:Y:S02]  /*5c10*/  FSEL R166, R15, -INF , !P5 ;  /* 0xff8000000fa67808 */ /* 0x000fe40006800000 */
[----:B------:R-:W-:Y:S02]  /*5c20*/  FSEL R13, R13, -INF , !P4 ;  /* 0xff8000000d0d7808 */ /* 0x000fe40006000000 */
[-C--:B------:R-:W-:Y:S02]  /*5c30*/  ISETP.GE.AND P6, PT, R102, R236.reuse, PT ;  /* 0x000000ec6600720c */ /* 0x080fe40003fc6270 */
[----:B------:R-:W-:-:S02]  /*5c40*/  ISETP.GE.AND P5, PT, R104, R236, PT ;  /* 0x000000ec6800720c */ /* 0x000fc40003fa6270 */
[----:B------:R-:W-:Y:S02]  /*5c50*/  ISETP.GT.AND P4, PT, R39, R106, PT ;  /* 0x0000006a2700720c */ /* 0x000fe40003f84270 */
[----:B------:R-:W-:Y:S02]  /*5c60*/  FSEL R17, R17, -INF , !P1 ;  /* 0xff80000011117808 */ /* 0x000fe40004800000 */
[----:B------:R-:W-:Y:S02]  /*5c70*/  ISETP.GT.AND P1, PT, R39, R108, PT ;  /* 0x0000006c2700720c */ /* 0x000fe40003f24270 */
[----:B------:R-:W-:Y:S02]  /*5c80*/  FMNMX3.FTZ R7, R5, R184, R182, !PT ;  /* 0x000000b805077276 */ /* 0x000fe400078100b6 */
[----:B------:R-:W1:Y:S01]  /*5c90*/  SHFL.BFLY PT, R5, R4, 0x2, 0x1f ;  /* 0x0c401f0004057f89 */ /* 0x000e6200000e0000 */
[----:B------:R-:W-:Y:S02]  /*5ca0*/  FSEL R164, R13, -INF , !P6 ;  /* 0xff8000000da47808 */ /* 0x000fe40007000000 */
[----:B------:R-:W-:-:S02]  /*5cb0*/  FSEL R160, R17, -INF , !P5 ;  /* 0xff80000011a07808 */ /* 0x000fc40006800000 */
[----:B------:R-:W-:Y:S02]  /*5cc0*/  FSEL R11, R11, -INF , !P4 ;  /* 0xff8000000b0b7808 */ /* 0x000fe40006000000 */
[-C--:B------:R-:W-:Y:S02]  /*5cd0*/  ISETP.GE.AND P6, PT, R106, R236.reuse, PT ;  /* 0x000000ec6a00720c */ /* 0x080fe40003fc6270 */
[----:B------:R-:W-:Y:S02]  /*5ce0*/  ISETP.GE.AND P5, PT, R108, R236, PT ;  /* 0x000000ec6c00720c */ /* 0x000fe40003fa6270 */
[----:B------:R-:W-:Y:S02]  /*5cf0*/  ISETP.GT.AND P4, PT, R39, R112, PT ;  /* 0x000000702700720c */ /* 0x000fe40003f84270 */
[----:B------:R-:W-:Y:S02]  /*5d00*/  FSEL R27, R27, -INF , !P1 ;  /* 0xff8000001b1b7808 */ /* 0x000fe40004800000 */
[----:B------:R-:W-:-:S02]  /*5d10*/  ISETP.GT.AND P1, PT, R39, R126, PT ;  /* 0x0000007e2700720c */ /* 0x000fc40003f24270 */
[----:B------:R-:W-:Y:S02]  /*5d20*/  FMNMX3.FTZ R7, R7, R180, R166, !PT ;  /* 0x000000b407077276 */ /* 0x000fe400078100a6 */
[----:B------:R-:W-:Y:S02]  /*5d30*/  FSEL R156, R11, -INF , !P6 ;  /* 0xff8000000b9c7808 */ /* 0x000fe40007000000 */
[----:B------:R-:W-:Y:S02]  /*5d40*/  FSEL R146, R27, -INF , !P5 ;  /* 0xff8000001b927808 */ /* 0x000fe40006800000 */
[----:B------:R-:W-:Y:S02]  /*5d50*/  FSEL R19, R19, -INF , !P4 ;  /* 0xff80000013137808 */ /* 0x000fe40006000000 */
[-C--:B------:R-:W-:Y:S02]  /*5d60*/  ISETP.GE.AND P6, PT, R112, R236.reuse, PT ;  /* 0x000000ec7000720c */ /* 0x080fe40003fc6270 */
[----:B------:R-:W-:-:S02]  /*5d70*/  ISETP.GE.AND P5, PT, R126, R236, PT ;  /* 0x000000ec7e00720c */ /* 0x000fc40003fa6270 */
[----:B------:R-:W-:Y:S02]  /*5d80*/  ISETP.GT.AND P4, PT, R39, R132, PT ;  /* 0x000000842700720c */ /* 0x000fe40003f84270 */
[----:B------:R-:W-:Y:S02]  /*5d90*/  FSEL R29, R29, -INF , !P1 ;  /* 0xff8000001d1d7808 */ /* 0x000fe40004800000 */
[----:B------:R-:W-:Y:S02]  /*5da0*/  FMNMX3.FTZ R7, R7, R164, R160, !PT ;  /* 0x000000a407077276 */ /* 0x000fe400078100a0 */
[----:B------:R-:W-:Y:S02]  /*5db0*/  ISETP.GE.AND P1, PT, R132, R236, PT ;  /* 0x000000ec8400720c */ /* 0x000fe40003f26270 */
[----:B------:R-:W-:Y:S02]  /*5dc0*/  FSEL R31, R31, -INF , !P4 ;  /* 0xff8000001f1f7808 */ /* 0x000fe40006000000 */
        /* <DEDUP_REMOVED lines=13> */
[----:B---3--:R-:W-:-:S05]  /*5ea0*/  FMUL.FTZ R141, R62, R134 ;  /* 0x000000863e8d7220 */ /* 0x008fca0000410000 */
[----:B------:R-:W-:-:S05]  /*5eb0*/  FSEL R141, R141, RZ, P1 ;  /* 0x000000ff8d8d7208 */ /* 0x000fca0000800000 */
[-CC-:B------:R-:W-:Y:S01]  /*5ec0*/  FFMA.FTZ R55, R0, R62.reuse, -R141.reuse ;  /* 0x0000003e00377223 */ /* 0x180fe2000001088d */
[----:B------:R-:W-:Y:S01]  /*5ed0*/  LOP3.LUT R0, R35, 0x200, R116, 0xf8, !PT ;  /* 0x0000020023007812 */ /* 0x000fe200078ef874 */
[----:B------:R-:W-:-:S04]  /*5ee0*/  FFMA.FTZ R59, R60, R62, -R141 ;  /* 0x0000003e3c3b7223 */ /* 0x000fc8000001088d */
[----:B------:R-:W-:Y:S01]  /*5ef0*/  IMAD R60, R0, 0x2, R213 ;  /* 0x00000002003c7824 */ /* 0x000fe200078e02d5 */
[----:B-1----:R-:W-:-:S03]  /*5f00*/  FMNMX.FTZ R133, R4, R133, !PT ;  /* 0x0000008504857209 */ /* 0x002fc60007810000 */
[----:B------:R-:W-:Y:S01]  /*5f10*/  VIADD R4, R60, 0xc000 ;  /* 0x0000c0003c047836 */ /* 0x000fe20000000000 */
[----:B------:R-:W1:Y:S01]  /*5f20*/  LDSM.16.MT88.4 R124, [R60+0xc000] ;  /* 0x00c000003c7c783b */ /* 0x000e620000004200 */
[----:B------:R-:W-:Y:S01]  /*5f30*/  FSETP.NEU.FTZ.AND P1, PT, R133, -INF , PT ;  /* 0xff8000008500780b */ /* 0x000fe20003f3d000 */
[----:B------:R-:W-:Y:S01]  /*5f40*/  FMUL.FTZ R61, R62, R133 ;  /* 0x000000853e3d7220 */ /* 0x000fe20000410000 */
[----:B------:R-:W-:Y:S02]  /*5f50*/  VIADD R39, R60, 0xc040 ;  /* 0x0000c0403c277836 */ /* 0x000fe40000000000 */
[-CC-:B------:R-:W-:Y:S01]  /*5f60*/  FFMA.FTZ R58, R37, R62.reuse, -R141.reuse ;  /* 0x0000003e253a7223 */ /* 0x180fe2000001088d */
[----:B------:R-:W-:Y:S02]  /*5f70*/  @P2 VIADD R39, R4, 0xffffffc0 ;  /* 0xffffffc004272836 */ /* 0x000fe40000000000 */
[----:B------:R-:W-:Y:S01]  /*5f80*/  FFMA.FTZ R54, R68, R62, -R141 ;  /* 0x0000003e44367223 */ /* 0x000fe2000001088d */
[----:B------:R-:W-:Y:S01]  /*5f90*/  FSEL R61, R61, RZ, P1 ;  /* 0x000000ff3d3d7208 */ /* 0x000fe20000800000 */
[C---:B------:R-:W-:Y:S01]  /*5fa0*/  IMAD.IADD R63, R34.reuse, 0x1, R60 ;  /* 0x00000001223f7824 */ /* 0x040fe200078e023c */
[----:B------:R-:W-:Y:S01]  /*5fb0*/  LDSM.16.MT88.4 R92, [R60+0x10000] ;  /* 0x010000003c5c783b */ /* 0x000fe20000004200 */
[----:B------:R-:W-:-:S02]  /*5fc0*/  IMAD.IADD R34, R34, 0x1, R39 ;  /* 0x0000000122227824 */ /* 0x000fc400078e0227 */
[-CC-:B------:R-:W-:Y:S01]  /*5fd0*/  FFMA.FTZ R53, R52, R62.reuse, -R61.reuse ;  /* 0x0000003e34357223 */ /* 0x180fe2000001083d */
[-CC-:B------:R-:W-:Y:S01]  /*5fe0*/  FFMA.FTZ R57, R23, R62.reuse, -R61.reuse ;  /* 0x0000003e17397223 */ /* 0x180fe2000001083d */
        /* <DEDUP_REMOVED lines=15> */
[----:B------:R-:W2:Y:S01]  /*60e0*/  MUFU.EX2 R54, R54 ;  /* 0x0000003600367308 */ /* 0x000ea20000000800 */
[-CC-:B------:R-:W-:Y:S01]  /*60f0*/  FFMA.FTZ R51, R72, R62.reuse, -R141.reuse ;  /* 0x0000003e48337223 */ /* 0x180fe2000001088d */
[-CC-:B------:R-:W-:Y:S01]  /*6100*/  FFMA.FTZ R50, R18, R62.reuse, -R141.reuse ;  /* 0x0000003e12327223 */ /* 0x180fe2000001088d */
[-C--:B------:R-:W-:Y:S01]  /*6110*/  FFMA.FTZ R47, R14, R62.reuse, -R141 ;  /* 0x0000003e0e2f7223 */ /* 0x080fe2000001088d */
[-CC-:B------:R-:W-:Y:S01]  /*6120*/  FFMA.FTZ R49, R16, R62.reuse, -R61.reuse ;  /* 0x0000003e10317223 */ /* 0x180fe2000001083d */
[-C--:B------:R-:W-:Y:S01]  /*6130*/  FFMA.FTZ R48, R12, R62.reuse, -R61 ;  /* 0x0000003e0c307223 */ /* 0x080fe2000001083d */
[----:B------:R-:W-:Y:S02]  /*6140*/  LDSM.16.MT88.4 R20, [R63+0x10800] ;  /* 0x010800003f14783b */ /* 0x000fe40000004200 */
[----:B------:R-:W-:Y:S01]  /*6150*/  MUFU.EX2 R57, R57 ;  /* 0x0000003900397308 */ /* 0x000fe20000000800 */
[-CC-:B------:R-:W-:Y:S01]  /*6160*/  FFMA.FTZ R43, R38, R62.reuse, -R141.reuse ;  /* 0x0000003e262b7223 */ /* 0x180fe2000001088d */
[----:B------:R-:W-:Y:S01]  /*6170*/  FFMA.FTZ R42, R30, R62, -R141 ;  /* 0x0000003e1e2a7223 */ /* 0x000fe2000001088d */
[----:B------:R-:W-:Y:S05]  /*6180*/  LDSM.16.MT88.4 R64, [R60+0x10800] ;  /* 0x010800003c40783b */ /* 0x000fea0000004200 */
[----:B------:R-:W3:Y:S08]  /*6190*/  MUFU.EX2 R56, R56 ;  /* 0x0000003800387308 */ /* 0x000ef00000000800 */
[----:B------:R-:W-:Y:S08]  /*61a0*/  MUFU.EX2 R53, R53 ;  /* 0x0000003500357308 */ /* 0x000ff00000000800 */
[----:B------:R-:W4:Y:S01]  /*61b0*/  MUFU.EX2 R52, R52 ;  /* 0x0000003400347308 */ /* 0x000f220000000800 */
[----:B-1----:R-:W-:Y:S01]  /*61c0*/  F2FP.BF16.F32.PACK_AB R68, R58, R59 ;  /* 0x0000003b3a44723e */ /* 0x002fe200000010ff */
[----:B------:R-:W1:Y:S01]  /*61d0*/  LDSM.16.MT88.4 R16, [R63+0xc800] ;  /* 0x00c800003f10783b */ /* 0x000e620000004200 */
[----:B--2---:R-:W-:-:S02]  /*61e0*/  F2FP.BF16.F32.PACK_AB R70, R54, R55 ;  /* 0x000000373646723e */ /* 0x004fc400000010ff */
[----:B---3--:R-:W-:Y:S01]  /*61f0*/  F2FP.BF16.F32.PACK_AB R69, R56, R57 ;  /* 0x000000393845723e */ /* 0x008fe200000010ff */
[----:B------:R-:W2:Y:S02]  /*6200*/  LDSM.16.MT88.4 R12, [R39+0x800] ;  /* 0x00080000270c783b */ /* 0x000ea40000004200 */
        /* <DEDUP_REMOVED lines=30> */
[----:B------:R-:W-:Y:S01]  /*63f0*/  HMMA.16816.F32.BF16 R124, R4, R10, R124 ;  /* 0x0000000a047c723c */ /* 0x000fe2000004187c */
[----:B------:R-:W1:Y:S01]  /*6400*/  LDSM.16.MT88.4 R8, [R34+0x4800] ;  /* 0x004800002208783b */ /* 0x000e620000004200 */
[----:B------:R-:W-:-:S03]  /*6410*/  FFMA.FTZ R38, R28, R62, -R141 ;  /* 0x0000003e1c267223 */ /* 0x000fc6000001088d */
[----:B------:R-:W-:Y:S03]  /*6420*/  LDSM.16.MT88.4 R28, [R39+0x4800] ;  /* 0x00480000271c783b */ /* 0x000fe60000004200 */
[C---:B------:R-:W-:Y:S08]  /*6430*/  HMMA.16816.F32.BF16 R120, R4.reuse, R16, R120 ;  /* 0x000000100478723c */ /* 0x040ff00000041878 */
[C---:B------:R-:W-:Y:S01]  /*6440*/  HMMA.16816.F32.BF16 R116, R4.reuse, R18, R116 ;  /* 0x000000120474723c */ /* 0x040fe20000041874 */
[----:B------:R-:W3:Y:S07]  /*6450*/  LDSM.16.MT88.4 R16, [R34+0x800] ;  /* 0x000800002210783b */ /* 0x000eee0000004200 */
[C---:B--2---:R-:W-:Y:S08]  /*6460*/  HMMA.16816.F32.BF16 R112, R4.reuse, R12, R112 ;  /* 0x0000000c0470723c */ /* 0x044ff00000041870 */
[----:B------:R-:W-:Y:S01]  /*6470*/  HMMA.16816.F32.BF16 R108, R4, R14, R108 ;  /* 0x0000000e046c723c */ /* 0x000fe2000004186c */
[----:B------:R-:W2:Y:S01]  /*6480*/  LDSM.16.MT88.4 R12, [R63+0x11000] ;  /* 0x011000003f0c783b */ /* 0x000ea20000004200 */
[-C--:B------:R-:W-:Y:S01]  /*6490*/  FFMA.FTZ R41, R40, R62.reuse, -R61 ;  /* 0x0000003e28297223 */ /* 0x080fe2000001083d */
[-C--:B------:R-:W-:Y:S01]  /*64a0*/  FFMA.FTZ R37, R24, R62.reuse, -R141 ;  /* 0x0000003e18257223 */ /* 0x080fe2000001088d */
[-CC-:B------:R-:W-:Y:S01]  /*64b0*/  FFMA.FTZ R40, R26, R62.reuse, -R61.reuse ;  /* 0x0000003e1a287223 */ /* 0x180fe2000001083d */
[----:B------:R-:W-:-:S03]  /*64c0*/  FFMA.FTZ R36, R36, R62, -R61 ;  /* 0x0000003e24247223 */ /* 0x000fc6000001083d */
[----:B------:R-:W-:Y:S01]  /*64d0*/  HMMA.16816.F32.BF16 R88, R4, R20, R88 ;  /* 0x000000140458723c */ /* 0x000fe20000041858 */
[----:B------:R-:W-:-:S07]  /*64e0*/  FFMA.FTZ R35, R143, R62, -R61 ;  /* 0x0000003e8f237223 */ /* 0x000fce000001083d */
        /* <DEDUP_REMOVED lines=397> */
.L_x_5884:
        /* <DEDUP_REMOVED lines=8> */
.L_x_5885:
[----:B------:R-:W-:Y:S05]  /*7e40*/  BSYNC.RECONVERGENT B0 ;  /* 0x0000000000007941 */ /* 0x000fea0003800200 */
.L_x_5883:
[----:B------:R-:W1:Y:S01]  /*7e50*/  S2UR UR6, SR_CgaCtaId ;  /* 0x00000000000679c3 */ /* 0x000e620000008800 */
[C---:B------:R-:W-:Y:S01]  /*7e60*/  IMAD.SHL.U32 R5, R136.reuse, 0x20, RZ ;  /* 0x0000002088057824 */ /* 0x040fe200078e00ff */
[----:B------:R-:W-:Y:S01]  /*7e70*/  SHF.L.U64.HI R4, R136, 0x5, R137 ;  /* 0x0000000588047819 */ /* 0x000fe20000010289 */
[----:B------:R-:W-:Y:S01]  /*7e80*/  UMOV UR7, 0x400 ;  /* 0x0000040000077882 */ /* 0x000fe20000000000 */
[----:B------:R-:W-:Y:S02]  /*7e90*/  LOP3.LUT R208, R32, 0x38, RZ, 0xc0, !PT ;  /* 0x0000003820d07812 */ /* 0x000fe400078ec0ff */
        /* <DEDUP_REMOVED lines=39> */
[----:B------:R-:W3:Y:S04]  /*8110*/  LDSM.16.M88.4 R60, [R211+0x5000] ;  /* 0x00500000d33c783b */ /* 0x000ee80000000200 */
[----:B------:R-:W4:Y:S04]  /*8120*/  LDSM.16.M88.4 R52, [R211+0x5800] ;  /* 0x00580000d334783b */ /* 0x000f280000000200 */
[----:B------:R-:W5:Y:S04]  /*8130*/  LDSM.16.M88.4 R148, [R211+0x4000] ;  /* 0x00400000d394783b */ /* 0x000f680000000200 */
[----:B------:R-:W5:Y:S04]  /*8140*/  LDSM.16.M88.4 R44, [R211+0x6000] ;  /* 0x00600000d32c783b */ /* 0x000f680000000200 */
[----:B------:R-:W5:Y:S04]  /*8150*/  LD.E R132, desc[UR4][R2.64+0x18c] ;  /* 0x00018c0402847980 */ /* 0x000f68000c101900 */
[----:B-1----:R-:W-:Y:S04]  /*8160*/  LDSM.16.M88.4 R8, [R207] ;  /* 0x00000000cf08783b */ /* 0x002fe80000000200 */
[----:B------:R-:W1:Y:S04]  /*8170*/  LDSM.16.M88.4 R20, [R204+0x5000] ;  /* 0x00500000cc14783b */ /* 0x000e680000000200 */
[----:B--2---:R-:W2:Y:S04]  /*8180*/  LDSM.16.M88.4 R16, [R204+0x5800] ;  /* 0x00580000cc10783b */ /* 0x004ea80000000200 */
[----:B------:R-:W2:Y:S04]  /*8190*/  LDSM.16.M88.4 R140, [R211+0x4800] ;  /* 0x00480000d38c783b */ /* 0x000ea80000000200 */
[----:B------:R-:W2:Y:S04]  /*81a0*/  LDSM.16.M88.4 R160, [R204+0x4000] ;  /* 0x00400000cca0783b */ /* 0x000ea80000000200 */
[----:B------:R-:W2:Y:S01]  /*81b0*/  LDSM.16.M88.4 R4, [R204+0x6000] ;  /* 0x00600000cc04783b */ /* 0x000ea20000000200 */
[C---:B---3--:R-:W-:Y:S03]  /*81c0*/  HMMA.16816.F32.BF16 R64, R184.reuse, R60, RZ ;  /* 0x0000003cb840723c */ /* 0x048fe600000418ff */
[----:B------:R-:W3:Y:S04]  /*81d0*/  LDSM.16.M88.4 R36, [R211+0x6800] ;  /* 0x00680000d324783b */ /* 0x000ee80000000200 */
[----:B------:R-:W3:Y:S01]  /*81e0*/  LDSM.16.M88.4 R28, [R211+0x7000] ;  /* 0x00700000d31c783b */ /* 0x000ee20000000200 */
[C---:B----4-:R-:W-:Y:S03]  /*81f0*/  HMMA.16816.F32.BF16 R56, R184.reuse, R52, RZ ;  /* 0x00000034b838723c */ /* 0x050fe600000418ff */
[----:B------:R-:W4:Y:S04]  /*8200*/  LDSM.16.M88.4 R164, [R211+0x7800] ;  /* 0x00780000d3a4783b */ /* 0x000f280000000200 */
[----:B------:R-:W4:Y:S01]  /*8210*/  LDSM.16.M88.4 R152, [R204+0x4800] ;  /* 0x00480000cc98783b */ /* 0x000f220000000200 */
[C---:B------:R-:W-:Y:S03]  /*8220*/  HMMA.16816.F32.BF16 R60, R184.reuse, R62, RZ ;  /* 0x0000003eb83c723c */ /* 0x040fe600000418ff */
[----:B------:R-:W-:Y:S04]  /*8230*/  LDSM.16.M88.4 R156, [R204+0x6800] ;  /* 0x00680000cc9c783b */ /* 0x000fe80000000200 */
[----:B------:R-:W-:Y:S01]  /*8240*/  LDSM.16.M88.4 R188, [R205] ;  /* 0x00000000cdbc783b */ /* 0x000fe20000000200 */
[C---:B------:R-:W-:Y:S03]  /*8250*/  HMMA.16816.F32.BF16 R52, R184.reuse, R54, RZ ;  /* 0x00000036b834723c */ /* 0x040fe600000418ff */
[----:B------:R-:W-:Y:S04]  /*8260*/  LDSM.16.M88.4 R172, [R203+0x5000] ;  /* 0x00500000cbac783b */ /* 0x000fe80000000200 */
[----:B------:R-:W-:Y:S01]  /*8270*/  LDSM.16.M88.4 R168, [R203+0x7000] ;  /* 0x00700000cba8783b */ /* 0x000fe20000000200 */
[C---:B-----5:R-:W-:Y:S03]  /*8280*/  HMMA.16816.F32.BF16 R12, R184.reuse, R148, RZ ;  /* 0x00000094b80c723c */ /* 0x060fe600000418ff */
[----:B------:R-:W-:Y:S04]  /*8290*/  LDSM.16.M88.4 R196, [R202+0x7800] ;  /* 0x00780000cac4783b */ /* 0x000fe80000000200 */
[----:B------:R-:W-:Y:S01]  /*82a0*/  LDSM.16.M88.4 R180, [R212+0x2000] ;  /* 0x00200000d4b4783b */ /* 0x000fe20000000200 */
[C---:B------:R-:W-:Y:S03]  /*82b0*/  HMMA.16816.F32.BF16 R48, R184.reuse, R44, RZ ;  /* 0x0000002cb830723c */ /* 0x040fe600000418ff */
[----:B------:R-:W-:Y:S04]  /*82c0*/  LDSM.16.M88.4 R192, [R211+0x8000] ;  /* 0x00800000d3c0783b */ /* 0x000fe80000000200 */
[----:B------:R-:W-:Y:S01]  /*82d0*/  LDSM.16.M88.4 R176, [R211+0x8800] ;  /* 0x00880000d3b0783b */ /* 0x000fe20000000200 */
[C---:B------:R-:W-:Y:S03]  /*82e0*/  HMMA.16816.F32.BF16 R148, R184.reuse, R150, RZ ;  /* 0x00000096b894723c */ /* 0x040fe600000418ff */
[----:B------:R-:W0:Y:S05]  /*82f0*/  LDGDEPBAR ;  /* 0x00000000000079af */ /* 0x000e2a0000000000 */
[----:B------:R-:W-:Y:S08]  /*8300*/  HMMA.16816.F32.BF16 R44, R184, R46, RZ ;  /* 0x0000002eb82c723c */ /* 0x000ff000000418ff */
[C---:B-1----:R-:W-:Y:S08]  /*8310*/  HMMA.16816.F32.BF16 R64, R8.reuse, R20, R64 ;  /* 0x000000140840723c */ /* 0x042ff00000041840 */
[C---:B------:R-:W-:Y:S01]  /*8320*/  HMMA.16816.F32.BF16 R60, R8.reuse, R22, R60 ;  /* 0x00000016083c723c */ /* 0x040fe2000004183c */
[----:B------:R-:W1:Y:S07]  /*8330*/  LDSM.16.M88.4 R20, [R204+0x7000] ;  /* 0x00700000cc14783b */ /* 0x000e6e0000000200 */
[C---:B--2---:R-:W-:Y:S08]  /*8340*/  HMMA.16816.F32.BF16 R56, R8.reuse, R16, R56 ;  /* 0x000000100838723c */ /* 0x044ff00000041838 */
[----:B------:R-:W-:Y:S01]  /*8350*/  HMMA.16816.F32.BF16 R52, R8, R18, R52 ;  /* 0x000000120834723c */ /* 0x000fe20000041834 */
[----:B------:R-:W2:Y:S07]  /*8360*/  LDSM.16.M88.4 R16, [R204+0x7800] ;  /* 0x00780000cc10783b */ /* 0x000eae0000000200 */
[----:B------:R-:W-:Y:S08]  /*8370*/  HMMA.16816.F32.BF16 R144, R184, R140, RZ ;  /* 0x0000008cb890723c */ /* 0x000ff000000418ff */
[C---:B------:R-:W-:Y:S08]  /*8380*/  HMMA.16816.F32.BF16 R12, R8.reuse, R160, R12 ;  /* 0x000000a0080c723c */ /* 0x040ff0000004180c */
[C---:B------:R-:W-:Y:S01]  /*8390*/  HMMA.16816.F32.BF16 R148, R8.reuse, R162, R148 ;  /* 0x000000a20894723c */ /* 0x040fe20000041894 */
[----:B------:R-:W-:Y:S07]  /*83a0*/  LDSM.16.M88.4 R160, [R206] ;  /* 0x00000000cea0783b */ /* 0x000fee0000000200 */
[C---:B------:R-:W-:Y:S08]  /*83b0*/  HMMA.16816.F32.BF16 R48, R8.reuse, R4, R48 ;  /* 0x000000040830723c */ /* 0x040ff00000041830 */
[----:B------:R-:W-:Y:S01]  /*83c0*/  HMMA.16816.F32.BF16 R44, R8, R6, R44 ;  /* 0x00000006082c723c */ /* 0x000fe2000004182c */
[----:B------:R-:W5:Y:S07]  /*83d0*/  LDSM.16.M88.4 R4, [R203+0x4800] ;  /* 0x00480000cb04783b */ /* 0x000f6e0000000200 */
[C---:B------:R-:W-:Y:S08]  /*83e0*/  HMMA.16816.F32.BF16 R140, R184.reuse, R142, RZ ;  /* 0x0000008eb88c723c */ /* 0x040ff000000418ff */
[C---:B---3--:R-:W-:Y:S08]  /*83f0*/  HMMA.16816.F32.BF16 R40, R184.reuse, R36, RZ ;  /* 0x00000024b828723c */ /* 0x048ff000000418ff */
[C---:B------:R-:W-:Y:S08]  /*8400*/  HMMA.16816.F32.BF16 R32, R184.reuse, R28, RZ ;  /* 0x0000001cb820723c */ /* 0x040ff000000418ff */
[C---:B------:R-:W-:Y:S08]  /*8410*/  HMMA.16816.F32.BF16 R36, R184.reuse, R38, RZ ;  /* 0x00000026b824723c */ /* 0x040ff000000418ff */
[C---:B------:R-:W-:Y:S08]  /*8420*/  HMMA.16816.F32.BF16 R28, R184.reuse, R30, RZ ;  /* 0x0000001eb81c723c */ /* 0x040ff000000418ff */
[C---:B----4-:R-:W-:Y:S08]  /*8430*/  HMMA.16816.F32.BF16 R24, R184.reuse, R164, RZ ;  /* 0x000000a4b818723c */ /* 0x050ff000000418ff */
[----:B------:R-:W-:Y:S01]  /*8440*/  HMMA.16816.F32.BF16 R184, R184, R166, RZ ;  /* 0x000000a6b8b8723c */ /* 0x000fe200000418ff */
[----:B------:R-:W-:Y:S07]  /*8450*/  LDSM.16.M88.4 R164, [R203+0x7800] ;  /* 0x00780000cba4783b */ /* 0x000fee0000000200 */
[C---:B------:R-:W-:Y:S08]  /*8460*/  HMMA.16816.F32.BF16 R144, R8.reuse, R152, R144 ;  /* 0x000000980890723c */ /* 0x040ff00000041890 */
        /* <DEDUP_REMOVED lines=8> */
[C---:B-----5:R-:W-:Y:S08]  /*84f0*/  HMMA.16816.F32.BF16 R144, R160.reuse, R4, R144 ;  /* 0x00000004a090723c */ /* 0x060ff00000041890 */
[----:B------:R-:W-:Y:S01]  /*8500*/  HMMA.16816.F32.BF16 R140, R160, R6, R140 ;  /* 0x00000006a08c723c */ /* 0x000fe2000004188c */
[----:B------:R-:W4:Y:S07]  /*8510*/  LDSM.16.M88.4 R4, [R202+0x4800] ;  /* 0x00480000ca04783b */ /* 0x000f2e0000000200 */
[C---:B------:R-:W-:Y:S08]  /*8520*/  HMMA.16816.F32.BF16 R40, R8.reuse, R156, R40 ;  /* 0x0000009c0828723c */ /* 0x040ff00000041828 */
        /* <DEDUP_REMOVED lines=16> */
[C---:B------:R-:W-:Y:S01]  /*8630*/  HMMA.16816.F32.BF16 R60, R160.reuse, R174, R60 ;  /* 0x000000aea03c723c */ /* 0x040fe2000004183c */
[----:B------:R-:W-:Y:S07]  /*8640*/  LDSM.16.M88.4 R172, [R211+0x9000] ;  /* 0x00900000d3ac783b */ /* 0x000fee0000000200 */
[C---:B-----5:R-:W-:Y:S08]  /*8650*/  HMMA.16816.F32.BF16 R40, R160.reuse, R8, R40 ;  /* 0x00000008a028723c */ /* 0x060ff00000041828 */
[----:B------:R-:W-:Y:S01]  /*8660*/  HMMA.16816.F32.BF16 R36, R160, R10, R36 ;  /* 0x0000000aa024723c */ /* 0x000fe20000041824 */
[----:B------:R-:W5:Y:S07]  /*8670*/  LDSM.16.M88.4 R8, [R202+0x6800] ;  /* 0x00680000ca08783b */ /* 0x000f6e0000000200 */
[C---:B------:R-:W-:Y:S08]  /*8680*/  HMMA.16816.F32.BF16 R12, R188.reuse, R156, R12 ;  /* 0x0000009cbc0c723c */ /* 0x040ff0000004180c */
[----:B------:R-:W-:Y:S01]  /*8690*/  HMMA.16816.F32.BF16 R148, R188, R158, R148 ;  /* 0x0000009ebc94723c */ /* 0x000fe20000041894 */
[----:B------:R-:W5:Y:S07]  /*86a0*/  LDSM.16.M88.4 R156, [R211+0xb000] ;  /* 0x00b00000d39c783b */ /* 0x000f6e0000000200 */
[C---:B------:R-:W-:Y:S08]  /*86b0*/  HMMA.16816.F32.BF16 R32, R160.reuse, R168, R32 ;  /* 0x000000a8a020723c */ /* 0x040ff00000041820 */
[----:B------:R-:W-:Y:S01]  /*86c0*/  HMMA.16816.F32.BF16 R28, R160, R170, R28 ;  /* 0x000000aaa01c723c */ /* 0x000fe2000004181c */
[----:B------:R-:W-:Y:S07]  /*86d0*/  LDSM.16.M88.4 R168, [R211+0x9800] ;  /* 0x00980000d3a8783b */ /* 0x000fee0000000200 */
[C---:B---3--:R-:W-:Y:S08]  /*86e0*/  HMMA.16816.F32.BF16 R64, R188.reuse, R152, R64 ;  /* 0x00000098bc40723c */ /* 0x048ff00000041840 */
[----:B------:R-:W-:Y:S01]  /*86f0*/  HMMA.16816.F32.BF16 R60, R188, R154, R60 ;  /* 0x0000009abc3c723c */ /* 0x000fe2000004183c */
[----:B------:R-:W3:Y:S07]  /*8700*/  LDSM.16.M88.4 R152, [R211+0xb800] ;  /* 0x00b80000d398783b */ /* 0x000eee0000000200 */
[C---:B------:R-:W-:Y:S08]  /*8710*/  HMMA.16816.F32.BF16 R24, R160.reuse, R164, R24 ;  /* 0x000000a4a018723c */ /* 0x040ff00000041818 */
[----:B------:R-:W-:Y:S01]  /*8720*/  HMMA.16816.F32.BF16 R184, R160, R166, R184 ;  /* 0x000000a6a0b8723c */ /* 0x000fe200000418b8 */
[----:B------:R-:W3:Y:S04]  /*8730*/  LDSM.16.M88.4 R164, [R211+0xa000] ;  /* 0x00a00000d3a4783b */ /* 0x000ee80000000200 */
[----:B------:R-:W-:Y:S03]  /*8740*/  LDSM.16.M88.4 R160, [R211+0xa800] ;  /* 0x00a80000d3a0783b */ /* 0x000fe60000000200 */
        /* <DEDUP_REMOVED lines=8> */
[----:B------:R-:W-:Y:S07]  /*87d0*/  LDSM.16.M88.4 R4, [R203+0x8000] ;  /* 0x00800000cb04783b */ /* 0x000fee0000000200 */
[C---:B------:R-:W-:Y:S08]  /*87e0*/  HMMA.16816.F32.BF16 R24, R188.reuse, R196, R24 ;  /* 0x000000c4bc18723c */ /* 0x040ff00000041818 */
[C---:B------:R-:W-:Y:S08]  /*87f0*/  HMMA.16816.F32.BF16 R184, R188.reuse, R198, R184 ;  /* 0x000000c6bcb8723c */ /* 0x040ff000000418b8 */
[C---:B-----5:R-:W-:Y:S08]  /*8800*/  HMMA.16816.F32.BF16 R40, R188.reuse, R8, R40 ;  /* 0x00000008bc28723c */ /* 0x060ff00000041828 */
[----:B------:R-:W-:Y:S01]  /*8810*/  HMMA.16816.F32.BF16 R36, R188, R10, R36 ;  /* 0x0000000abc24723c */ /* 0x000fe20000041824 */
[----:B------:R-:W2:Y:S07]  /*8820*/  LDSM.16.M88.4 R8, [R206+0x2000] ;  /* 0x00200000ce08783b */ /* 0x000eae0000000200 */
[C---:B------:R-:W-:Y:S08]  /*8830*/  HMMA.16816.F32.BF16 R12, R180.reuse, R192, R12 ;  /* 0x000000c0b40c723c */ /* 0x040ff0000004180c */
[C---:B------:R-:W-:Y:S08]  /*8840*/  HMMA.16816.F32.BF16 R148, R180.reuse, R194, R148 ;  /* 0x000000c2b494723c */ /* 0x040ff00000041894 */
[C---:B------:R-:W-:Y:S08]  /*8850*/  HMMA.16816.F32.BF16 R32, R180.reuse, R156, R32 ;  /* 0x0000009cb420723c */ /* 0x040ff00000041820 */
[C---:B------:R-:W-:Y:S01]  /*8860*/  HMMA.16816.F32.BF16 R28, R180.reuse, R158, R28 ;  /* 0x0000009eb41c723c */ /* 0x040fe2000004181c */
[----:B------:R-:W4:Y:S07]  /*8870*/  LDSM.16.M88.4 R156, [R204+0x8800] ;  /* 0x00880000cc9c783b */ /* 0x000f2e0000000200 */
[C---:B---3--:R-:W-:Y:S08]  /*8880*/  HMMA.16816.F32.BF16 R24, R180.reuse, R152, R24 ;  /* 0x00000098b418723c */ /* 0x048ff00000041818 */
[C---:B------:R-:W-:Y:S01]  /*8890*/  HMMA.16816.F32.BF16 R184, R180.reuse, R154, R184 ;  /* 0x0000009ab4b8723c */ /* 0x040fe200000418b8 */
[----:B------:R-:W3:Y:S07]  /*88a0*/  LDSM.16.M88.4 R152, [R204+0x9000] ;  /* 0x00900000cc98783b */ /* 0x000eee0000000200 */
        /* <DEDUP_REMOVED lines=11> */
[C---:B------:R-:W-:Y:S08]  /*8960*/  HMMA.16816.F32.BF16 R64, R180.reuse, R172, R64 ;  /* 0x000000acb440723c */ /* 0x040ff00000041840 */
[----:B------:R-:W-:Y:S08]  /*8970*/  HMMA.16816.F32.BF16 R60, R180, R174, R60 ;  /* 0x000000aeb43c723c */ /* 0x000ff0000004183c */
[C---:B--2---:R-:W-:Y:S08]  /*8980*/  HMMA.16816.F32.BF16 R168, R8.reuse, R4, R168 ;  /* 0x0000000408a8723c */ /* 0x044ff000000418a8 */
[----:B------:R-:W-:Y:S01]  /*8990*/  HMMA.16816.F32.BF16 R148, R8, R6, R148 ;  /* 0x000000060894723c */ /* 0x000fe20000041894 */
[----:B------:R-:W2:Y:S07]  /*89a0*/  LDSM.16.M88.4 R4, [R202+0x8800] ;  /* 0x00880000ca04783b */ /* 0x000eae0000000200 */
[C---:B----4-:R-:W-:Y:S08]  /*89b0*/  HMMA.16816.F32.BF16 R144, R20.reuse, R156, R144 ;  /* 0x0000009c1490723c */ /* 0x050ff00000041890 */
[C---:B------:R-:W-:Y:S01]  /*89c0*/  HMMA.16816.F32.BF16 R140, R20.reuse, R158, R140 ;  /* 0x0000009e148c723c */ /* 0x040fe2000004188c */
[----:B------:R-:W-:Y:S07]  /*89d0*/  LDSM.16.M88.4 R156, [R204+0xa000] ;  /* 0x00a00000cc9c783b */ /* 0x000fee0000000200 */
[C---:B---3--:R-:W-:Y:S08]  /*89e0*/  HMMA.16816.F32.BF16 R64, R20.reuse, R152, R64 ;  /* 0x000000981440723c */ /* 0x048ff00000041840 */
[----:B------:R-:W-:Y:S01]  /*89f0*/  HMMA.16816.F32.BF16 R60, R20, R154, R60 ;  /* 0x0000009a143c723c */ /* 0x000fe2000004183c */
[----:B------:R-:W3:Y:S07]  /*8a00*/  LDSM.16.M88.4 R152, [R203+0x9000] ;  /* 0x00900000cb98783b */ /* 0x000eee0000000200 */
[C---:B-1----:R-:W-:Y:S08]  /*8a10*/  HMMA.16816.F32.BF16 R168, R164.reuse, R12, R168 ;  /* 0x0000000ca4a8723c */ /* 0x042ff000000418a8 */
[----:B------:R-:W-:Y:S01]  /*8a20*/  HMMA.16816.F32.BF16 R148, R164, R14, R148 ;  /* 0x0000000ea494723c */ /* 0x000fe20000041894 */
[----:B------:R-:W1:Y:S07]  /*8a30*/  LDSM.16.M88.4 R12, [R204+0x9800] ;  /* 0x00980000cc0c783b */ /* 0x000e6e0000000200 */
[C---:B-----5:R-:W-:Y:S08]  /*8a40*/  HMMA.16816.F32.BF16 R144, R8.reuse, R16, R144 ;  /* 0x000000100890723c */ /* 0x060ff00000041890 */
[----:B------:R-:W-:Y:S01]  /*8a50*/  HMMA.16816.F32.BF16 R140, R8, R18, R140 ;  /* 0x00000012088c723c */ /* 0x000fe2000004188c */
[----:B------:R-:W4:Y:S11]  /*8a60*/  LDSM.16.M88.4 R16, [R202+0x9000] ;  /* 0x00900000ca10783b */ /* 0x000f360000000200 */
[C---:B--2---:R-:W-:Y:S08]  /*8a70*/  HMMA.16816.F32.BF16 R144, R164.reuse, R4, R144 ;  /* 0x00000004a490723c */ /* 0x044ff00000041890 */
[----:B------:R-:W-:Y:S01]  /*8a80*/  HMMA.16816.F32.BF16 R140, R164, R6, R140 ;  /* 0x00000006a48c723c */ /* 0x000fe2000004188c */
[----:B------:R-:W2:Y:S07]  /*8a90*/  LDSM.16.M88.4 R4, [R204+0xa800] ;  /* 0x00a80000cc04783b */ /* 0x000eae0000000200 */
[----:B---3--:R-:W-:Y:S08]  /*8aa0*/  HMMA.16816.F32.BF16 R64, R8, R152, R64 ;  /* 0x000000980840723c */ /* 0x008ff00000041840 */
[----:B------:R-:W-:Y:S01]  /*8ab0*/  HMMA.16816.F32.BF16 R36, R180, R162, R36 ;  /* 0x000000a2b424723c */ /* 0x000fe20000041824 */
[-C--:B------:R-:W-:Y:S01]  /*8ac0*/  FMUL.FTZ R163, R170, R132.reuse ;  /* 0x00000084aaa37220 */ /* 0x080fe20000410000 */
[-C--:B------:R-:W-:Y:S01]  /*8ad0*/  FMUL.FTZ R170, R146, R132.reuse ;  /* 0x0000008492aa7220 */ /* 0x080fe20000410000 */
[----:B------:R-:W-:Y:S01]  /*8ae0*/  FMUL.FTZ R146, R140, R132 ;  /* 0x000000848c927220 */ /* 0x000fe20000410000 */
[----:B------:R-:W-:-:S04]  /*8af0*/  IMAD.SHL.U32 R140, R210, 0x2, RZ ;  /* 0x00000002d28c7824 */ /* 0x000fc800078e00ff */
[----:B-1----:R-:W-:Y:S01]  /*8b00*/  HMMA.16816.F32.BF16 R56, R20, R12, R56 ;  /* 0x0000000c1438723c */ /* 0x002fe20000041838 */
[----:B------:R-:W-:-:S07]  /*8b10*/  LOP3.LUT R140, R140, 0x6, RZ, 0xc0, !PT ;  /* 0x000000068c8c7812 */ /* 0x000fce00078ec0ff */
[----:B------:R-:W-:Y:S01]  /*8b20*/  HMMA.16816.F32.BF16 R52, R20, R14, R52 ;  /* 0x0000000e1434723c */ /* 0x000fe20000041834 */
[----:B------:R-:W1:Y:S07]  /*8b30*/  LDSM.16.M88.4 R12, [R203+0x9800] ;  /* 0x00980000cb0c783b */ /* 0x000e6e0000000200 */
[----:B------:R-:W-:Y:S01]  /*8b40*/  HMMA.16816.F32.BF16 R60, R8, R154, R60 ;  /* 0x0000009a083c723c */ /* 0x000fe2000004183c */
[-C--:B------:R-:W-:Y:S01]  /*8b50*/  FMUL.FTZ R152, R147, R132.reuse ;  /* 0x0000008493987220 */ /* 0x080fe20000410000 */
[-C--:B------:R-:W-:Y:S01]  /*8b60*/  FMUL.FTZ R147, R141, R132.reuse ;  /* 0x000000848d937220 */ /* 0x080fe20000410000 */
[----:B------:R-:W-:Y:S01]  /*8b70*/  IMAD R141, R139, 0x80, R140 ;  /* 0x000000808b8d7824 */ /* 0x000fe200078e028c */
[----:B------:R-:W-:Y:S04]  /*8b80*/  MUFU.TANH R163, R163 ;  /* 0x000000a300a37308 */ /* 0x000fe80000002400 */
[----:B------:R-:W-:Y:S01]  /*8b90*/  HMMA.16816.F32.BF16 R40, R180, R160, R40 ;  /* 0x000000a0b428723c */ /* 0x000fe20000041828 */
[-C--:B------:R-:W-:Y:S01]  /*8ba0*/  FMUL.FTZ R160, R168, R132.reuse ;  /* 0x00000084a8a07220 */ /* 0x080fe20000410000 */
[-C--:B------:R-:W-:Y:S01]  /*8bb0*/  FMUL.FTZ R168, R171, R132.reuse ;  /* 0x00000084aba87220 */ /* 0x080fe20000410000 */
[----:B------:R-:W-:-:S05]  /*8bc0*/  FMUL.FTZ R161, R169, R132 ;  /* 0x00000084a9a17220 */ /* 0x000fca0000410000 */
[----:B------:R-:W-:Y:S01]  /*8bd0*/  HMMA.16816.F32.BF16 R48, R20, R156, R48 ;  /* 0x0000009c1430723c */ /* 0x000fe20000041830 */
[----:B------:R-:W-:Y:S01]  /*8be0*/  FMUL.FTZ R157, R142, R132 ;  /* 0x000000848e9d7220 */ /* 0x000fe20000410000 */
[----:B------:R-:W-:Y:S01]  /*8bf0*/  VIADD R142, R135, 0x8 ;  /* 0x00000008878e7836 */ /* 0x000fe20000000000 */
[----:B------:R-:W3:Y:S05]  /*8c00*/  MUFU.TANH R160, R160 ;  /* 0x000000a000a07308 */ /* 0x000eea0000002400 */
[----:B----4-:R-:W-:Y:S01]  /*8c10*/  HMMA.16816.F32.BF16 R64, R164, R16, R64 ;  /* 0x00000010a440723c */ /* 0x010fe20000041840 */
[----:B------:R-:W-:Y:S02]  /*8c20*/  VIADD R16, R141, 0xffffff00 ;  /* 0xffffff008d107836 */ /* 0x000fe40000000000 */
[----:B------:R-:W4:Y:S03]  /*8c30*/  MUFU.TANH R168, R168 ;  /* 0x000000a800a87308 */ /* 0x000f260000002400 */
[----:B------:R-:W-:-:S02]  /*8c40*/  ISETP.GT.AND P4, PT, R135, R16, PT ;  /* 0x000000108700720c */ /* 0x000fc40003f84270 */
[----:B------:R-:W-:Y:S01]  /*8c50*/  ISETP.GE.AND P6, PT, R16, R237, PT ;  /* 0x000000ed1000720c */ /* 0x000fe20003fc6270 */
[----:B------:R-:W-:Y:S01]  /*8c60*/  HMMA.16816.F32.BF16 R60, R164, R18, R60 ;  /* 0x00000012a43c723c */ /* 0x000fe2000004183c */
[----:B------:R-:W-:Y:S02]  /*8c70*/  ISETP.GT.AND P1, PT, R142, R16, PT ;  /* 0x000000108e00720c */ /* 0x000fe40003f24270 */
[----:B------:R-:W-:Y:S02]  /*8c80*/  ISETP.GE.AND P5, PT, R16, R236, PT ;  /* 0x000000ec1000720c */ /* 0x000fe40003fa6270 */
[----:B------:R-:W5:Y:S01]  /*8c90*/  LDSM.16.M88.4 R16, [R202+0x9800] ;  /* 0x00980000ca10783b */ /* 0x000f620000000200 */
[----:B------:R-:W1:Y:S01]  /*8ca0*/  MUFU.TANH R161, R161 ;  /* 0x000000a100a17308 */ /* 0x000e620000002400 */
[-C--:B------:R-:W-:Y:S01]  /*8cb0*/  FMUL.FTZ R148, R148, R132.reuse ;  /* 0x0000008494947220 */ /* 0x080fe20000410000 */
[----:B------:R-:W-:Y:S01]  /*8cc0*/  FMUL.FTZ R150, R150, R132 ;  /* 0x0000008496967220 */ /* 0x000fe20000410000 */
[----:B--2---:R-:W-:Y:S01]  /*8cd0*/  HMMA.16816.F32.BF16 R40, R20, R4, R40 ;  /* 0x000000041428723c */ /* 0x004fe20000041828 */
[----:B------:R-:W-:-:S02]  /*8ce0*/  VIADD R4, R141, 0xffffff01 ;  /* 0xffffff018d047836 */ /* 0x000fc40000000000 */
[-C--:B------:R-:W-:Y:S02]  /*8cf0*/  FMUL.FTZ R149, R149, R132.reuse ;  /* 0x0000008495957220 */ /* 0x080fe40000410000 */
[----:B------:R2:W-:Y:S01]  /*8d00*/  MUFU.TANH R162, R148 ;  /* 0x0000009400a27308 */ /* 0x0005e20000002400 */
[----:B---3--:R-:W-:Y:S01]  /*8d10*/  FSEL R154, R160, -INF , !P4 ;  /* 0xff800000a09a7808 */ /* 0x008fe20006000000 */
[-C--:B------:R-:W-:Y:S01]  /*8d20*/  FMUL.FTZ R151, R151, R132.reuse ;  /* 0x0000008497977220 */ /* 0x080fe20000410000 */
[----:B------:R-:W-:-:S05]  /*8d30*/  FMUL.FTZ R143, R143, R132 ;  /* 0x000000848f8f7220 */ /* 0x000fca0000410000 */
[----:B------:R4:W3:Y:S01]  /*8d40*/  MUFU.TANH R169, R150 ;  /* 0x0000009600a97308 */ /* 0x0008e20000002400 */
[----:B------:R-:W-:Y:S01]  /*8d50*/  ISETP.GT.AND P4, PT, R135, R4, PT ;  /* 0x000000048700720c */ /* 0x000fe20003f84270 */
[-C--:B------:R-:W-:Y:S01]  /*8d60*/  FMUL.FTZ R64, R64, R132.reuse ;  /* 0x0000008440407220 */ /* 0x080fe20000410000 */
[----:B--2---:R-:W-:Y:S01]  /*8d70*/  FSEL R148, R163, -INF , !P1 ;  /* 0xff800000a3947808 */ /* 0x004fe20004800000 */
[----:B------:R-:W-:-:S03]  /*8d80*/  FMUL.FTZ R65, R65, R132 ;  /* 0x0000008441417220 */ /* 0x000fc60000410000 */
[----:B------:R-:W-:Y:S02]  /*8d90*/  FSEL R148, R148, -INF , !P5 ;  /* 0xff80000094947808 */ /* 0x000fe40006800000 */
[----:B------:R-:W-:Y:S01]  /*8da0*/  ISETP.GT.AND P5, PT, R142, R4, PT ;  /* 0x000000048e00720c */ /* 0x000fe20003fa4270 */
[----:B------:R-:W2:Y:S01]  /*8db0*/  MUFU.TANH R149, R149 ;  /* 0x0000009500957308 */ /* 0x000ea20000002400 */
[----:B------:R-:W-:Y:S02]  /*8dc0*/  FSEL R154, R154, -INF , !P6 ;  /* 0xff8000009a9a7808 */ /* 0x000fe40007000000 */
[C---:B------:R-:W-:Y:S02]  /*8dd0*/  ISETP.GE.AND P6, PT, R4.reuse, R237, PT ;  /* 0x000000ed0400720c */ /* 0x040fe40003fc6270 */
[----:B------:R-:W-:Y:S01]  /*8de0*/  ISETP.GE.AND P1, PT, R4, R236, PT ;  /* 0x000000ec0400720c */ /* 0x000fe20003f26270 */
[----:B------:R-:W-:Y:S01]  /*8df0*/  VIADD R4, R141, 0xffffff08 ;  /* 0xffffff088d047836 */ /* 0x000fe20000000000 */
[----:B----4-:R-:W-:Y:S01]  /*8e00*/  FSEL R150, R168, -INF , !P5 ;  /* 0xff800000a8967808 */ /* 0x010fe20006800000 */
[----:B------:R-:W4:Y:S01]  /*8e10*/  MUFU.TANH R151, R151 ;  /* 0x0000009700977308 */ /* 0x000f220000002400 */
[----:B------:R-:W-:Y:S01]  /*8e20*/  HMMA.16816.F32.BF16 R44, R20, R158, R44 ;  /* 0x0000009e142c723c */ /* 0x000fe2000004182c */
[----:B-1----:R-:W-:Y:S01]  /*8e30*/  FSEL R153, R161, -INF , !P4 ;  /* 0xff800000a1997808 */ /* 0x002fe20006000000 */
[-C--:B------:R-:W-:Y:S01]  /*8e40*/  FMUL.FTZ R161, R66, R132.reuse ;  /* 0x0000008442a17220 */ /* 0x080fe20000410000 */
[-C--:B------:R-:W-:Y:S01]  /*8e50*/  FMUL.FTZ R163, R67, R132.reuse ;  /* 0x0000008443a37220 */ /* 0x080fe20000410000 */
[----:B------:R-:W-:Y:S01]  /*8e60*/  FMUL.FTZ R144, R144, R132 ;  /* 0x0000008490907220 */ /* 0x000fe20000410000 */
[----:B------:R-:W-:-:S02]  /*8e70*/  FSEL R150, R150, -INF , !P1 ;  /* 0xff80000096967808 */ /* 0x000fc40004800000 */
[----:B------:R-:W-:Y:S01]  /*8e80*/  MUFU.TANH R158, R143 ;  /* 0x0000008f009e7308 */ /* 0x000fe20000002400 */
[----:B------:R-:W-:Y:S01]  /*8e90*/  HMMA.16816.F32.BF16 R56, R8, R12, R56 ;  /* 0x0000000c0838723c */ /* 0x000fe20000041838 */
[----:B------:R-:W-:Y:S02]  /*8ea0*/  FSEL R153, R153, -INF , !P6 ;  /* 0xff80000099997808 */ /* 0x000fe40007000000 */
[----:B------:R-:W-:-:S04]  /*8eb0*/  ISETP.GT.AND P1, PT, R142, R4, PT ;  /* 0x000000048e00720c */ /* 0x000fc80003f24270 */
[----:B------:R-:W-:Y:S01]  /*8ec0*/  MUFU.TANH R155, R64 ;  /* 0x00000040009b7308 */ /* 0x000fe20000002400 */
[----:B------:R-:W-:Y:S02]  /*8ed0*/  ISETP.GT.AND P4, PT, R135, R4, PT ;  /* 0x000000048700720c */ /* 0x000fe40003f84270 */
[C---:B------:R-:W-:Y:S02]  /*8ee0*/  ISETP.GE.AND P6, PT, R4.reuse, R237, PT ;  /* 0x000000ed0400720c */ /* 0x040fe40003fc6270 */
[----:B------:R-:W-:-:S03]  /*8ef0*/  ISETP.GE.AND P5, PT, R4, R236, PT ;  /* 0x000000ec0400720c */ /* 0x000fc60003fa6270 */
[----:B------:R1:W-:Y:S01]  /*8f00*/  MUFU.TANH R143, R65 ;  /* 0x00000041008f7308 */ /* 0x0003e20000002400 */
[----:B------:R-:W-:Y:S01]  /*8f10*/  VIADD R4, R141, 0xffffff09 ;  /* 0xffffff098d047836 */ /* 0x000fe20000000000 */
[----:B---3--:R-:W-:Y:S02]  /*8f20*/  FSEL R156, R169, -INF , !P1 ;  /* 0xff800000a99c7808 */ /* 0x008fe40004800000 */
[----:B------:R-:W-:Y:S02]  /*8f30*/  FSEL R160, R162, -INF , !P4 ;  /* 0xff800000a2a07808 */ /* 0x000fe40006000000 */
[----:B------:R-:W-:Y:S02]  /*8f40*/  ISETP.GT.AND P4, PT, R135, R4, PT ;  /* 0x000000048700720c */ /* 0x000fe40003f84270 */
[----:B------:R-:W3:Y:S01]  /*8f50*/  MUFU.TANH R144, R144 ;  /* 0x0000009000907308 */ /* 0x000ee20000002400 */
[----:B-1----:R-:W1:Y:S07]  /*8f60*/  LDSM.16.M88.4 R64, [R203+0xa000] ;  /* 0x00a00000cb40783b */ /* 0x002e6e0000000200 */
[----:B------:R-:W3:Y:S01]  /*8f70*/  MUFU.TANH R170, R170 ;  /* 0x000000aa00aa7308 */ /* 0x000ee20000002400 */
[----:B------:R-:W-:-:S02]  /*8f80*/  FSEL R156, R156, -INF , !P5 ;  /* 0xff8000009c9c7808 */ /* 0x000fc40006800000 */
[----:B------:R-:W-:Y:S02]  /*8f90*/  ISETP.GT.AND P5, PT, R142, R4, PT ;  /* 0x000000048e00720c */ /* 0x000fe40003fa4270 */
[----:B------:R-:W-:Y:S02]  /*8fa0*/  FSEL R160, R160, -INF , !P6 ;  /* 0xff800000a0a07808 */ /* 0x000fe40007000000 */
[C---:B------:R-:W-:Y:S02]  /*8fb0*/  ISETP.GE.AND P6, PT, R4.reuse, R237, PT ;  /* 0x000000ed0400720c */ /* 0x040fe40003fc6270 */
[----:B--2---:R-:W-:Y:S02]  /*8fc0*/  FSEL R149, R149, -INF , !P4 ;  /* 0xff80000095957808 */ /* 0x004fe40006000000 */
[----:B------:R-:W-:Y:S01]  /*8fd0*/  ISETP.GE.AND P1, PT, R4, R236, PT ;  /* 0x000000ec0400720c */ /* 0x000fe20003f26270 */
[----:B------:R-:W-:Y:S01]  /*8fe0*/  VIADD R4, R141, 0xffffff10 ;  /* 0xffffff108d047836 */ /* 0x000fe20000000000 */
[----:B----4-:R-:W-:Y:S01]  /*8ff0*/  FSEL R151, R151, -INF , !P5 ;  /* 0xff80000097977808 */ /* 0x010fe20006800000 */
[----:B------:R-:W2:Y:S01]  /*9000*/  MUFU.TANH R152, R152 ;  /* 0x0000009800987308 */ /* 0x000ea20000002400 */
[----:B------:R-:W-:Y:S01]  /*9010*/  FSEL R162, R149, -INF , !P6 ;  /* 0xff80000095a27808 */ /* 0x000fe20007000000 */
[-C--:B------:R-:W-:Y:S01]  /*9020*/  FMUL.FTZ R149, R62, R132.reuse ;  /* 0x000000843e957220 */ /* 0x080fe20000410000 */
[-C--:B------:R-:W-:Y:S01]  /*9030*/  FMUL.FTZ R145, R145, R132.reuse ;  /* 0x0000008491917220 */ /* 0x080fe20000410000 */
[----:B------:R-:W-:Y:S01]  /*9040*/  FMUL.FTZ R60, R60, R132 ;  /* 0x000000843c3c7220 */ /* 0x000fe20000410000 */
[----:B-----5:R-:W-:Y:S01]  /*9050*/  HMMA.16816.F32.BF16 R56, R164, R16, R56 ;  /* 0x00000010a438723c */ /* 0x020fe20000041838 */
[----:B------:R-:W-:-:S02]  /*9060*/  FSEL R62, R151, -INF , !P1 ;  /* 0xff800000973e7808 */ /* 0x000fc40004800000 */
[-C--:B------:R-:W-:Y:S02]  /*9070*/  ISETP.GT.AND P4, PT, R135, R4.reuse, PT ;  /* 0x000000048700720c */ /* 0x080fe40003f84270 */
[----:B------:R-:W-:Y:S01]  /*9080*/  ISETP.GT.AND P1, PT, R142, R4, PT ;  /* 0x000000048e00720c */ /* 0x000fe20003f24270 */
[----:B------:R4:W-:Y:S01]  /*9090*/  MUFU.TANH R159, R60 ;  /* 0x0000003c009f7308 */ /* 0x0009e20000002400 */
[C---:B------:R-:W-:Y:S01]  /*90a0*/  ISETP.GE.AND P6, PT, R4.reuse, R237, PT ;  /* 0x000000ed0400720c */ /* 0x040fe20003fc6270 */
[----:B------:R-:W-:Y:S01]  /*90b0*/  HMMA.16816.F32.BF16 R52, R8, R14, R52 ;  /* 0x0000000e0834723c */ /* 0x000fe20000041834 */
[----:B------:R-:W-:Y:S01]  /*90c0*/  ISETP.GE.AND P5, PT, R4, R236, PT ;  /* 0x000000ec0400720c */ /* 0x000fe20003fa6270 */
[----:B------:R-:W-:Y:S01]  /*90d0*/  VIADD R4, R141, 0xffffff11 ;  /* 0xffffff118d047836 */ /* 0x000fe20000000000 */
[----:B---3--:R-:W-:-:S03]  /*90e0*/  FSEL R144, R144, -INF , !P4 ;  /* 0xff80000090907808 */ /* 0x008fc60006000000 */
[----:B------:R-:W3:Y:S01]  /*90f0*/  MUFU.TANH R145, R145 ;  /* 0x0000009100917308 */ /* 0x000ee20000002400 */
[----:B------:R-:W-:Y:S01]  /*9100*/  FSEL R199, R144, -INF , !P6 ;  /* 0xff80000090c77808 */ /* 0x000fe20007000000 */
[----:B------:R-:W-:Y:S01]  /*9110*/  HMMA.16816.F32.BF16 R36, R20, R6, R36 ;  /* 0x000000061424723c */ /* 0x000fe20000041824 */
[----:B------:R-:W-:Y:S02]  /*9120*/  ISETP.GT.AND P4, PT, R135, R4, PT ;  /* 0x000000048700720c */ /* 0x000fe40003f84270 */
[----:B----4-:R-:W-:-:S03]  /*9130*/  FSEL R60, R170, -INF , !P1 ;  /* 0xff800000aa3c7808 */ /* 0x010fc60004800000 */
[----:B------:R-:W4:Y:S01]  /*9140*/  MUFU.TANH R157, R157 ;  /* 0x0000009d009d7308 */ /* 0x000f220000002400 */
[----:B------:R-:W-:Y:S02]  /*9150*/  ISETP.GE.AND P6, PT, R4, R237, PT ;  /* 0x000000ed0400720c */ /* 0x000fe40003fc6270 */
[----:B------:R-:W-:Y:S02]  /*9160*/  FSEL R60, R60, -INF , !P5 ;  /* 0xff8000003c3c7808 */ /* 0x000fe40006800000 */
[----:B------:R-:W-:Y:S02]  /*9170*/  ISETP.GE.AND P1, PT, R4, R236, PT ;  /* 0x000000ec0400720c */ /* 0x000fe40003f26270 */
[----:B------:R-:W-:Y:S01]  /*9180*/  ISETP.GT.AND P5, PT, R142, R4, PT ;  /* 0x000000048e00720c */ /* 0x000fe20003fa4270 */
[----:B------:R-:W5:Y:S01]  /*9190*/  MUFU.TANH R146, R146 ;  /* 0x0000009200927308 */ /* 0x000f620000002400 */
[----:B------:R-:W5:Y:S01]  /*91a0*/  LDSM.16.M88.4 R4, [R202+0xa000] ;  /* 0x00a00000ca04783b */ /* 0x000f620000000200 */
[-C--:B------:R-:W-:Y:S01]  /*91b0*/  FMUL.FTZ R63, R63, R132.reuse ;  /* 0x000000843f3f7220 */ /* 0x080fe20000410000 */
[----:B------:R-:W-:Y:S01]  /*91c0*/  VIADD R12, R141, 0xffffff18 ;  /* 0xffffff188d0c7836 */ /* 0x000fe20000000000 */
[----:B--2---:R-:W-:Y:S01]  /*91d0*/  FSEL R152, R152, -INF , !P5 ;  /* 0xff80000098987808 */ /* 0x004fe20006800000 */
[----:B------:R-:W-:-:S03]  /*91e0*/  FMUL.FTZ R56, R56, R132 ;  /* 0x0000008438387220 */ /* 0x000fc60000410000 */
[----:B------:R2:W-:Y:S01]  /*91f0*/  MUFU.TANH R144, R63 ;  /* 0x0000003f00907308 */ /* 0x0005e20000002400 */
[----:B-1----:R-:W-:Y:S01]  /*9200*/  HMMA.16816.F32.BF16 R48, R8, R64, R48 ;  /* 0x000000400830723c */ /* 0x002fe20000041830 */
[----:B---3--:R-:W-:Y:S01]  /*9210*/  FSEL R65, R145, -INF , !P4 ;  /* 0xff80000091417808 */ /* 0x008fe20006000000 */
[----:B------:R-:W-:Y:S01]  /*9220*/  VIADD R16, R141, 0xffffff19 ;  /* 0xffffff198d107836 */ /* 0x000fe20000000000 */
[----:B------:R-:W-:Y:S02]  /*9230*/  ISETP.GT.AND P4, PT, R135, R12, PT ;  /* 0x0000000c8700720c */ /* 0x000fe40003f84270 */
[----:B------:R-:W-:Y:S02]  /*9240*/  ISETP.GE.AND P5, PT, R12, R236, PT ;  /* 0x000000ec0c00720c */ /* 0x000fe40003fa6270 */
[----:B------:R4:W-:Y:S01]  /*9250*/  MUFU.TANH R145, R56 ;  /* 0x0000003800917308 */ /* 0x0009e20000002400 */
[----:B------:R-:W-:Y:S01]  /*9260*/  HMMA.16816.F32.BF16 R52, R164, R18, R52 ;  /* 0x00000012a434723c */ /* 0x000fe20000041834 */
[----:B--2---:R-:W-:Y:S01]  /*9270*/  FMUL.FTZ R63, R57, R132 ;  /* 0x00000084393f7220 */ /* 0x004fe20000410000 */
[----:B------:R-:W-:-:S02]  /*9280*/  FSEL R57, R152, -INF , !P1 ;  /* 0xff80000098397808 */ /* 0x000fc40004800000 */
[----:B------:R-:W-:-:S03]  /*9290*/  ISETP.GT.AND P1, PT, R142, R12, PT ;  /* 0x0000000c8e00720c */ /* 0x000fc60003f24270 */
[----:B------:R-:W1:Y:S01]  /*92a0*/  MUFU.TANH R161, R161 ;  /* 0x000000a100a17308 */ /* 0x000e620000002400 */
[----:B------:R-:W-:Y:S02]  /*92b0*/  FSEL R65, R65, -INF , !P6 ;  /* 0xff80000041417808 */ /* 0x000fe40007000000 */
[----:B----4-:R-:W-:Y:S02]  /*92c0*/  FSEL R56, R157, -INF , !P1 ;  /* 0xff8000009d387808 */ /* 0x010fe40004800000 */
[----:B------:R-:W-:-:S03]  /*92d0*/  ISETP.GE.AND P6, PT, R12, R237, PT ;  /* 0x000000ed0c00720c */ /* 0x000fc60003fc6270 */
[----:B------:R-:W2:Y:S01]  /*92e0*/  MUFU.TANH R147, R147 ;  /* 0x0000009300937308 */ /* 0x000ea20000002400 */
[----:B-----5:R-:W-:Y:S01]  /*92f0*/  FSEL R205, R146, -INF , !P4 ;  /* 0xff80000092cd7808 */ /* 0x020fe20006000000 */
[----:B------:R-:W-:Y:S01]  /*9300*/  FMUL.FTZ R17, R59, R132 ;  /* 0x000000843b117220 */ /* 0x000fe20000410000 */
[----:B------:R-:W-:-:S05]  /*9310*/  FSEL R56, R56, -INF , !P5 ;  /* 0xff80000038387808 */ /* 0x000fca0006800000 */
[----:B------:R-:W3:Y:S01]  /*9320*/  MUFU.TANH R163, R163 ;  /* 0x000000a300a37308 */ /* 0x000ee20000002400 */
[----:B------:R-:W-:Y:S01]  /*9330*/  ISETP.GT.AND P5, PT, R142, R16, PT ;  /* 0x000000108e00720c */ /* 0x000fe20003fa4270 */
[----:B------:R-:W-:Y:S01]  /*9340*/  FMUL.FTZ R61, R61, R132 ;  /* 0x000000843d3d7220 */ /* 0x000fe20000410000 */
[----:B------:R-:W-:-:S05]  /*9350*/  FSEL R205, R205, -INF , !P6 ;  /* 0xff800000cdcd7808 */ /* 0x000fca0007000000 */
[----:B------:R-:W4:Y:S01]  /*9360*/  MUFU.TANH R149, R149 ;  /* 0x0000009500957308 */ /* 0x000f220000002400 */
[----:B------:R-:W-:Y:S01]  /*9370*/  ISETP.GT.AND P4, PT, R135, R16, PT ;  /* 0x000000108700720c */ /* 0x000fe20003f84270 */
[----:B------:R-:W-:Y:S01]  /*9380*/  HMMA.16816.F32.BF16 R48, R164, R4, R48 ;  /* 0x00000004a430723c */ /* 0x000fe20000041830 */
[C---:B------:R-:W-:Y:S01]  /*9390*/  ISETP.GE.AND P6, PT, R16.reuse, R237, PT ;  /* 0x000000ed1000720c */ /* 0x040fe20003fc6270 */
[----:B------:R-:W5:Y:S01]  /*93a0*/  LDSM.16.M88.4 R12, [R204+0xb000] ;  /* 0x00b00000cc0c783b */ /* 0x000f620000000200 */
[----:B------:R-:W-:Y:S01]  /*93b0*/  ISETP.GE.AND P1, PT, R16, R236, PT ;  /* 0x000000ec1000720c */ /* 0x000fe20003f26270 */
[----:B------:R-:W-:Y:S01]  /*93c0*/  VIADD R16, R141, 0xffffff20 ;  /* 0xffffff208d107836 */ /* 0x000fe20000000000 */
[----:B------:R-:W-:-:S04]  /*93d0*/  FSEL R158, R158, -INF , !P5 ;  /* 0xff8000009e9e7808 */ /* 0x000fc80006800000 */
[----:B------:R-:W-:Y:S02]  /*93e0*/  FSEL R197, R158, -INF , !P1 ;  /* 0xff8000009ec57808 */ /* 0x000fe40004800000 */
[----:B------:R-:W-:Y:S01]  /*93f0*/  ISETP.GT.AND P1, PT, R142, R16, PT ;  /* 0x000000108e00720c */ /* 0x000fe20003f24270 */
[----:B------:R-:W-:Y:S01]  /*9400*/  FMUL.FTZ R59, R52, R132 ;  /* 0x00000084343b7220 */ /* 0x000fe20000410000 */
[----:B------:R-:W-:Y:S01]  /*9410*/  ISETP.GE.AND P5, PT, R16, R236, PT ;  /* 0x000000ec1000720c */ /* 0x000fe20003fa6270 */
[----:B------:R-:W-:Y:S01]  /*9420*/  VIADD R52, R141, 0xffffff21 ;  /* 0xffffff218d347836 */ /* 0x000fe20000000000 */
[----:B-1----:R-:W-:Y:S02]  /*9430*/  FSEL R161, R161, -INF , !P1 ;  /* 0xff800000a1a17808 */ /* 0x002fe40004800000 */
[----:B--2---:R-:W-:Y:S02]  /*9440*/  FSEL R64, R147, -INF , !P4 ;  /* 0xff80000093407808 */ /* 0x004fe40006000000 */
[----:B------:R-:W-:-:S02]  /*9450*/  ISETP.GT.AND P4, PT, R135, R16, PT ;  /* 0x000000108700720c */ /* 0x000fc40003f84270 */
[----:B------:R-:W-:Y:S02]  /*9460*/  FSEL R193, R161, -INF , !P5 ;  /* 0xff800000a1c17808 */ /* 0x000fe40006800000 */
[-C--:B------:R-:W-:Y:S02]  /*9470*/  ISETP.GT.AND P5, PT, R142, R52.reuse, PT ;  /* 0x000000348e00720c */ /* 0x080fe40003fa4270 */
[----:B------:R-:W-:Y:S02]  /*9480*/  FSEL R64, R64, -INF , !P6 ;  /* 0xff80000040407808 */ /* 0x000fe40007000000 */
[----:B------:R-:W-:Y:S02]  /*9490*/  ISETP.GE.AND P6, PT, R16, R237, PT ;  /* 0x000000ed1000720c */ /* 0x000fe40003fc6270 */
[----:B------:R-:W-:Y:S01]  /*94a0*/  FSEL R155, R155, -INF , !P4 ;  /* 0xff8000009b9b7808 */ /* 0x000fe20006000000 */
[----:B------:R-:W-:Y:S01]  /*94b0*/  VIADD R4, R141, 0xffffff28 ;  /* 0xffffff288d047836 */ /* 0x000fe20000000000 */
[----:B------:R-:W-:-:S02]  /*94c0*/  ISETP.GT.AND P4, PT, R135, R52, PT ;  /* 0x000000348700720c */ /* 0x000fc40003f84270 */
[C---:B------:R-:W-:Y:S02]  /*94d0*/  ISETP.GE.AND P1, PT, R52.reuse, R236, PT ;  /* 0x000000ec3400720c */ /* 0x040fe40003f26270 */
[----:B---3--:R-:W-:Y:S02]  /*94e0*/  FSEL R163, R163, -INF , !P5 ;  /* 0xff800000a3a37808 */ /* 0x008fe40006800000 */
[----:B------:R-:W-:Y:S01]  /*94f0*/  FSEL R179, R155, -INF , !P6 ;  /* 0xff8000009bb37808 */ /* 0x000fe20007000000 */
[----:B------:R-:W1:Y:S01]  /*9500*/  MUFU.TANH R61, R61 ;  /* 0x0000003d003d7308 */ /* 0x000e620000002400 */
[----:B------:R-:W-:Y:S02]  /*9510*/  ISETP.GE.AND P6, PT, R52, R237, PT ;  /* 0x000000ed3400720c */ /* 0x000fe40003fc6270 */
[----:B------:R-:W-:Y:S02]  /*9520*/  FSEL R143, R143, -INF , !P4 ;  /* 0xff8000008f8f7808 */ /* 0x000fe40006000000 */
[----:B------:R-:W-:Y:S01]  /*9530*/  FSEL R191, R163, -INF , !P1 ;  /* 0xff800000a3bf7808 */ /* 0x000fe20004800000 */
[----:B------:R-:W-:Y:S01]  /*9540*/  FMUL.FTZ R58, R58, R132 ;  /* 0x000000843a3a7220 */ /* 0x000fe20000410000 */
[----:B------:R-:W-:-:S02]  /*9550*/  ISETP.GT.AND P1, PT, R142, R4, PT ;  /* 0x000000048e00720c */ /* 0x000fc40003f24270 */
[----:B------:R-:W-:Y:S02]  /*9560*/  FSEL R183, R143, -INF , !P6 ;  /* 0xff8000008fb77808 */ /* 0x000fe40007000000 */
[----:B------:R-:W-:Y:S02]  /*9570*/  ISETP.GT.AND P4, PT, R135, R4, PT ;  /* 0x000000048700720c */ /* 0x000fe40003f84270 */
[C---:B------:R-:W-:Y:S02]  /*9580*/  ISETP.GE.AND P6, PT, R4.reuse, R237, PT ;  /* 0x000000ed0400720c */ /* 0x040fe40003fc6270 */
[----:B------:R-:W-:Y:S01]  /*9590*/  ISETP.GE.AND P5, PT, R4, R236, PT ;  /* 0x000000ec0400720c */ /* 0x000fe20003fa6270 */
[----:B------:R-:W-:Y:S01]  /*95a0*/  VIADD R4, R141, 0xffffff29 ;  /* 0xffffff298d047836 */ /* 0x000fe20000000000 */
[----:B----4-:R-:W-:Y:S01]  /*95b0*/  FSEL R149, R149, -INF , !P1 ;  /* 0xff80000095957808 */ /* 0x010fe20004800000 */
[----:B------:R-:W2:Y:S01]  /*95c0*/  MUFU.TANH R146, R58 ;  /* 0x0000003a00927308 */ /* 0x000ea20000002400 */
[----:B------:R-:W-:Y:S01]  /*95d0*/  HMMA.16816.F32.BF16 R44, R8, R66, R44 ;  /* 0x00000042082c723c */ /* 0x000fe2000004182c */
[----:B------:R-:W-:-:S02]  /*95e0*/  FSEL R159, R159, -INF , !P4 ;  /* 0xff8000009f9f7808 */ /* 0x000fc40006000000 */
[----:B------:R-:W-:Y:S02]  /*95f0*/  FSEL R195, R149, -INF , !P5 ;  /* 0xff80000095c37808 */ /* 0x000fe40006800000 */
[-C--:B------:R-:W-:Y:S02]  /*9600*/  ISETP.GT.AND P5, PT, R142, R4.reuse, PT ;  /* 0x000000048e00720c */ /* 0x080fe40003fa4270 */
[----:B------:R3:W4:Y:S01]  /*9610*/  MUFU.TANH R66, R17 ;  /* 0x0000001100427308 */ /* 0x0007220000002400 */
[----:B------:R-:W-:Y:S02]  /*9620*/  FSEL R181, R159, -INF , !P6 ;  /* 0xff8000009fb57808 */ /* 0x000fe40007000000 */
[----:B------:R-:W-:Y:S02]  /*9630*/  ISETP.GT.AND P4, PT, R135, R4, PT ;  /* 0x000000048700720c */ /* 0x000fe40003f84270 */
[C---:B------:R-:W-:Y:S02]  /*9640*/  ISETP.GE.AND P6, PT, R4.reuse, R237, PT ;  /* 0x000000ed0400720c */ /* 0x040fe40003fc6270 */
[----:B------:R-:W-:Y:S01]  /*9650*/  ISETP.GE.AND P1, PT, R4, R236, PT ;  /* 0x000000ec0400720c */ /* 0x000fe20003f26270 */
[----:B------:R-:W-:Y:S01]  /*9660*/  VIADD R4, R141, 0xffffff30 ;  /* 0xffffff308d047836 */ /* 0x000fe20000000000 */
[----:B------:R-:W-:-:S02]  /*9670*/  FSEL R144, R144, -INF , !P5 ;  /* 0xff80000090907808 */ /* 0x000fc40006800000 */
[----:B-1----:R-:W-:Y:S01]  /*9680*/  FSEL R61, R61, -INF , !P4 ;  /* 0xff8000003d3d7808 */ /* 0x002fe20006000000 */
[----:B---3--:R-:W1:Y:S01]  /*9690*/  LDSM.16.M88.4 R16, [R203+0xa800] ;  /* 0x00a80000cb10783b */ /* 0x008e620000000200 */
[----:B------:R-:W-:Y:S02]  /*96a0*/  FSEL R177, R144, -INF , !P1 ;  /* 0xff80000090b17808 */ /* 0x000fe40004800000 */
[-C--:B------:R-:W-:Y:S02]  /*96b0*/  ISETP.GT.AND P4, PT, R135, R4.reuse, PT ;  /* 0x000000048700720c */ /* 0x080fe40003f84270 */
[----:B------:R-:W-:Y:S02]  /*96c0*/  ISETP.GT.AND P1, PT, R142, R4, PT ;  /* 0x000000048e00720c */ /* 0x000fe40003f24270 */
[----:B------:R-:W-:Y:S01]  /*96d0*/  FSEL R189, R61, -INF , !P6 ;  /* 0xff8000003dbd7808 */ /* 0x000fe20007000000 */
[----:B------:R-:W-:Y:S01]  /*96e0*/  FMUL.FTZ R5, R55, R132 ;  /* 0x0000008437057220 */ /* 0x000fe20000410000 */
[----:B------:R-:W-:-:S02]  /*96f0*/  ISETP.GE.AND P6, PT, R4, R237, PT ;  /* 0x000000ed0400720c */ /* 0x000fc40003fc6270 */
[----:B------:R-:W-:Y:S01]  /*9700*/  ISETP.GE.AND P5, PT, R4, R236, PT ;  /* 0x000000ec0400720c */ /* 0x000fe20003fa6270 */
[----:B------:R-:W-:Y:S01]  /*9710*/  VIADD R4, R141, 0xffffff31 ;  /* 0xffffff318d047836 */ /* 0x000fe20000000000 */
[----:B------:R-:W-:Y:S02]  /*9720*/  FSEL R145, R145, -INF , !P4 ;  /* 0xff80000091917808 */ /* 0x000fe40006000000 */
[----:B--2---:R-:W-:Y:S01]  /*9730*/  FSEL R146, R146, -INF , !P1 ;  /* 0xff80000092927808 */ /* 0x004fe20004800000 */
[----:B------:R-:W2:Y:S01]  /*9740*/  MUFU.TANH R63, R63 ;  /* 0x0000003f003f7308 */ /* 0x000ea20000002400 */
[-C--:B------:R-:W-:Y:S01]  /*9750*/  FMUL.FTZ R53, R53, R132.reuse ;  /* 0x0000008435357220 */ /* 0x080fe20000410000 */
[----:B------:R-:W-:Y:S01]  /*9760*/  FMUL.FTZ R54, R54, R132 ;  /* 0x0000008436367220 */ /* 0x000fe20000410000 */
[----:B------:R-:W-:Y:S01]  /*9770*/  FSEL R188, R145, -INF , !P6 ;  /* 0xff80000091bc7808 */ /* 0x000fe20007000000 */
[----:B------:R-:W-:Y:S01]  /*9780*/  HMMA.16816.F32.BF16 R44, R164, R6, R44 ;  /* 0x00000006a42c723c */ /* 0x000fe2000004182c */
[----:B------:R-:W-:-:S02]  /*9790*/  FSEL R163, R146, -INF , !P5 ;  /* 0xff80000092a37808 */ /* 0x000fc40006800000 */
[----:B------:R-:W-:Y:S01]  /*97a0*/  ISETP.GT.AND P4, PT, R135, R4, PT ;  /* 0x000000048700720c */ /* 0x000fe20003f84270 */
[----:B------:R3:W-:Y:S01]  /*97b0*/  MUFU.TANH R143, R5 ;  /* 0x00000005008f7308 */ /* 0x0007e20000002400 */
[C---:B------:R-:W-:Y:S02]  /*97c0*/  ISETP.GE.AND P6, PT, R4.reuse, R237, PT ;  /* 0x000000ed0400720c */ /* 0x040fe40003fc6270 */
[----:B------:R-:W-:Y:S02]  /*97d0*/  ISETP.GE.AND P1, PT, R4, R236, PT ;  /* 0x000000ec0400720c */ /* 0x000fe40003f26270 */
[----:B------:R-:W-:-:S03]  /*97e0*/  ISETP.GT.AND P5, PT, R142, R4, PT ;  /* 0x000000048e00720c */ /* 0x000fc60003fa4270 */
[----:B------:R-:W-:Y:S01]  /*97f0*/  MUFU.TANH R58, R53 ;  /* 0x00000035003a7308 */ /* 0x000fe20000002400 */
[----:B---3--:R-:W3:Y:S07]  /*9800*/  LDSM.16.M88.4 R4, [R203+0xb000] ;  /* 0x00b00000cb04783b */ /* 0x008eee0000000200 */
[----:B------:R2:W1:Y:S01]  /*9810*/  MUFU.TANH R147, R54 ;  /* 0x0000003600937308 */ /* 0x0004620000002400 */
[----:B-----5:R-:W-:Y:S07]  /*9820*/  HMMA.16816.F32.BF16 R32, R20, R12, R32 ;  /* 0x0000000c1420723c */ /* 0x020fee0000041820 */
[----:B------:R-:W5:Y:S01]  /*9830*/  MUFU.TANH R59, R59 ;  /* 0x0000003b003b7308 */ /* 0x000f620000002400 */
[----:B------:R-:W-:Y:S01]  /*9840*/  VIADD R12, R141, 0xffffff38 ;  /* 0xffffff388d0c7836 */ /* 0x000fe20000000000 */
[----:B----4-:R-:W-:Y:S01]  /*9850*/  FSEL R66, R66, -INF , !P5 ;  /* 0xff80000042427808 */ /* 0x010fe20006800000 */
[----:B--2---:R-:W2:Y:S01]  /*9860*/  LDSM.16.M88.4 R52, [R202+0xa800] ;  /* 0x00a80000ca34783b */ /* 0x004ea20000000200 */
[----:B------:R-:W-:-:S02]  /*9870*/  FSEL R63, R63, -INF , !P4 ;  /* 0xff8000003f3f7808 */ /* 0x000fc40006000000 */
[----:B------:R-:W-:Y:S02]  /*9880*/  FSEL R173, R66, -INF , !P1 ;  /* 0xff80000042ad7808 */ /* 0x000fe40004800000 */
[----:B------:R-:W-:Y:S01]  /*9890*/  ISETP.GT.AND P1, PT, R142, R12, PT ;  /* 0x0000000c8e00720c */ /* 0x000fe20003f24270 */
[----:B------:R-:W-:Y:S01]  /*98a0*/  FMUL.FTZ R50, R50, R132 ;  /* 0x0000008432327220 */ /* 0x000fe20000410000 */
[----:B------:R-:W-:Y:S02]  /*98b0*/  ISETP.GT.AND P4, PT, R135, R12, PT ;  /* 0x0000000c8700720c */ /* 0x000fe40003f84270 */
[----:B------:R-:W-:Y:S02]  /*98c0*/  FSEL R169, R63, -INF , !P6 ;  /* 0xff8000003fa97808 */ /* 0x000fe40007000000 */
[C---:B------:R-:W-:Y:S02]  /*98d0*/  ISETP.GE.AND P6, PT, R12.reuse, R237, PT ;  /* 0x000000ed0c00720c */ /* 0x040fe40003fc6270 */
[----:B------:R-:W-:Y:S01]  /*98e0*/  ISETP.GE.AND P5, PT, R12, R236, PT ;  /* 0x000000ec0c00720c */ /* 0x000fe20003fa6270 */
[----:B------:R-:W-:Y:S01]  /*98f0*/  VIADD R12, R141, 0xffffff39 ;  /* 0xffffff398d0c7836 */ /* 0x000fe20000000000 */
[----:B-1----:R-:W-:Y:S01]  /*9900*/  FSEL R147, R147, -INF , !P1 ;  /* 0xff80000093937808 */ /* 0x002fe20004800000 */
[-C--:B------:R-:W-:Y:S01]  /*9910*/  FMUL.FTZ R67, R48, R132.reuse ;  /* 0x0000008430437220 */ /* 0x080fe20000410000 */
[----:B-----5:R-:W-:Y:S01]  /*9920*/  FSEL R59, R59, -INF , !P4 ;  /* 0xff8000003b3b7808 */ /* 0x020fe20006000000 */
[----:B------:R-:W-:Y:S01]  /*9930*/  HMMA.16816.F32.BF16 R40, R8, R16, R40 ;  /* 0x000000100828723c */ /* 0x000fe20000041828 */
[----:B------:R-:W1:Y:S01]  /*9940*/  MUFU.TANH R50, R50 ;  /* 0x0000003200327308 */ /* 0x000e620000002400 */
[----:B------:R-:W-:Y:S01]  /*9950*/  FSEL R175, R147, -INF , !P5 ;  /* 0xff80000093af7808 */ /* 0x000fe20006800000 */
[----:B------:R-:W-:Y:S01]  /*9960*/  FMUL.FTZ R48, R49, R132 ;  /* 0x0000008431307220 */ /* 0x000fe20000410000 */
[----:B------:R-:W-:-:S02]  /*9970*/  ISETP.GT.AND P4, PT, R135, R12, PT ;  /* 0x0000000c8700720c */ /* 0x000fc40003f84270 */
[----:B------:R-:W-:Y:S02]  /*9980*/  FSEL R252, R59, -INF , !P6 ;  /* 0xff8000003bfc7808 */ /* 0x000fe40007000000 */
[----:B------:R-:W-:Y:S01]  /*9990*/  ISETP.GT.AND P5, PT, R142, R12, PT ;  /* 0x0000000c8e00720c */ /* 0x000fe20003fa4270 */
[----:B------:R-:W-:Y:S01]  /*99a0*/  HMMA.16816.F32.BF16 R28, R20, R14, R28 ;  /* 0x0000000e141c723c */ /* 0x000fe2000004181c */
[C---:B------:R-:W-:Y:S01]  /*99b0*/  ISETP.GE.AND P6, PT, R12.reuse, R237, PT ;  /* 0x000000ed0c00720c */ /* 0x040fe20003fc6270 */
[----:B------:R-:W4:Y:S01]  /*99c0*/  MUFU.TANH R67, R67 ;  /* 0x0000004300437308 */ /* 0x000f220000002400 */
[----:B------:R-:W-:Y:S01]  /*99d0*/  ISETP.GE.AND P1, PT, R12, R236, PT ;  /* 0x000000ec0c00720c */ /* 0x000fe20003f26270 */
[----:B------:R-:W-:Y:S01]  /*99e0*/  FMUL.FTZ R49, R51, R132 ;  /* 0x0000008433317220 */ /* 0x000fe20000410000 */
[----:B------:R-:W5:Y:S01]  /*99f0*/  LDSM.16.M88.4 R12, [R202+0xb000] ;  /* 0x00b00000ca0c783b */ /* 0x000f620000000200 */
[----:B------:R-:W-:Y:S01]  /*9a00*/  VIADD R16, R141, 0xffffff40 ;  /* 0xffffff408d107836 */ /* 0x000fe20000000000 */
[----:B------:R-:W-:-:S02]  /*9a10*/  FSEL R58, R58, -INF , !P4 ;  /* 0xff8000003a3a7808 */ /* 0x000fc40006000000 */
[----:B------:R-:W-:Y:S01]  /*9a20*/  FSEL R143, R143, -INF , !P5 ;  /* 0xff8000008f8f7808 */ /* 0x000fe20006800000 */
[----:B------:R-:W-:Y:S01]  /*9a30*/  HMMA.16816.F32.BF16 R36, R8, R18, R36 ;  /* 0x000000120824723c */ /* 0x000fe20000041824 */
[----:B------:R-:W2:Y:S01]  /*9a40*/  MUFU.TANH R48, R48 ;  /* 0x0000003000307308 */ /* 0x000ea20000002400 */
[----:B------:R-:W-:Y:S02]  /*9a50*/  FSEL R171, R58, -INF , !P6 ;  /* 0xff8000003aab7808 */ /* 0x000fe40007000000 */
[----:B------:R-:W-:Y:S02]  /*9a60*/  FSEL R250, R143, -INF , !P1 ;  /* 0xff8000008ffa7808 */ /* 0x000fe40004800000 */
[----:B------:R-:W-:Y:S02]  /*9a70*/  ISETP.GT.AND P4, PT, R135, R16, PT ;  /* 0x000000108700720c */ /* 0x000fe40003f84270 */
[C---:B------:R-:W-:Y:S01]  /*9a80*/  ISETP.GE.AND P6, PT, R16.reuse, R237, PT ;  /* 0x000000ed1000720c */ /* 0x040fe20003fc6270 */
[----:B------:R-:W5:Y:S01]  /*9a90*/  MUFU.TANH R49, R49 ;  /* 0x0000003100317308 */ /* 0x000f620000002400 */
[----:B------:R-:W-:-:S02]  /*9aa0*/  ISETP.GE.AND P5, PT, R16, R236, PT ;  /* 0x000000ec1000720c */ /* 0x000fc40003fa6270 */
[----:B------:R-:W-:Y:S02]  /*9ab0*/  ISETP.GT.AND P1, PT, R142, R16, PT ;  /* 0x000000108e00720c */ /* 0x000fe40003f24270 */
[----:B------:R-:W5:Y:S01]  /*9ac0*/  LDSM.16.M88.4 R16, [R204+0xb800] ;  /* 0x00b80000cc10783b */ /* 0x000f620000000200 */
[----:B---3--:R-:W-:Y:S01]  /*9ad0*/  HMMA.16816.F32.BF16 R32, R8, R4, R32 ;  /* 0x000000040820723c */ /* 0x008fe20000041820 */
[----:B------:R-:W-:Y:S01]  /*9ae0*/  VIADD R4, R141, 0xffffff41 ;  /* 0xffffff418d047836 */ /* 0x000fe20000000000 */
[----:B-1----:R-:W-:Y:S02]  /*9af0*/  FSEL R50, R50, -INF , !P1 ;  /* 0xff80000032327808 */ /* 0x002fe40004800000 */
[----:B----4-:R-:W-:Y:S02]  /*9b00*/  FSEL R67, R67, -INF , !P4 ;  /* 0xff80000043437808 */ /* 0x010fe40006000000 */
[----:B------:R-:W-:Y:S02]  /*9b10*/  FSEL R248, R50, -INF , !P5 ;  /* 0xff80000032f87808 */ /* 0x000fe40006800000 */
[----:B--2---:R-:W-:Y:S01]  /*9b20*/  HMMA.16816.F32.BF16 R40, R164, R52, R40 ;  /* 0x00000034a428723c */ /* 0x004fe20000041828 */
[----:B------:R-:W-:Y:S01]  /*9b30*/  ISETP.GT.AND P4, PT, R135, R4, PT ;  /* 0x000000048700720c */ /* 0x000fe20003f84270 */
[----:B------:R-:W-:Y:S01]  /*9b40*/  FMUL.FTZ R46, R46, R132 ;  /* 0x000000842e2e7220 */ /* 0x000fe20000410000 */
[----:B------:R-:W-:Y:S01]  /*9b50*/  ISETP.GT.AND P5, PT, R142, R4, PT ;  /* 0x000000048e00720c */ /* 0x000fe20003fa4270 */
[----:B------:R-:W-:Y:S01]  /*9b60*/  FMUL.FTZ R44, R44, R132 ;  /* 0x000000842c2c7220 */ /* 0x000fe20000410000 */
[----:B------:R-:W-:-:S02]  /*9b70*/  FSEL R240, R67, -INF , !P6 ;  /* 0xff80000043f07808 */ /* 0x000fc40007000000 */
[C---:B------:R-:W-:Y:S02]  /*9b80*/  ISETP.GE.AND P6, PT, R4.reuse, R237, PT ;  /* 0x000000ed0400720c */ /* 0x040fe40003fc6270 */
[----:B------:R-:W-:Y:S01]  /*9b90*/  ISETP.GE.AND P1, PT, R4, R236, PT ;  /* 0x000000ec0400720c */ /* 0x000fe20003f26270 */
[----:B------:R-:W-:Y:S01]  /*9ba0*/  VIADD R4, R141, 0xffffff48 ;  /* 0xffffff488d047836 */ /* 0x000fe20000000000 */
[----:B------:R-:W-:Y:S01]  /*9bb0*/  FSEL R48, R48, -INF , !P4 ;  /* 0xff80000030307808 */ /* 0x000fe20006000000 */
[----:B------:R-:W1:Y:S01]  /*9bc0*/  MUFU.TANH R51, R46 ;  /* 0x0000002e00337308 */ /* 0x000e620000002400 */
[----:B-----5:R-:W-:Y:S01]  /*9bd0*/  FSEL R49, R49, -INF , !P5 ;  /* 0xff80000031317808 */ /* 0x020fe20006800000 */
[----:B------:R-:W-:Y:S01]  /*9be0*/  HMMA.16816.F32.BF16 R36, R164, R54, R36 ;  /* 0x00000036a424723c */ /* 0x000fe20000041824 */
[----:B------:R-:W-:Y:S01]  /*9bf0*/  FMUL.FTZ R47, R47, R132 ;  /* 0x000000842f2f7220 */ /* 0x000fe20000410000 */
[----:B------:R-:W-:Y:S02]  /*9c00*/  FSEL R238, R48, -INF , !P6 ;  /* 0xff80000030ee7808 */ /* 0x000fe40007000000 */
[----:B------:R-:W-:-:S02]  /*9c10*/  FSEL R244, R49, -INF , !P1 ;  /* 0xff80000031f47808 */ /* 0x000fc40004800000 */
[----:B------:R-:W2:Y:S01]  /*9c20*/  MUFU.TANH R44, R44 ;  /* 0x0000002c002c7308 */ /* 0x000ea20000002400 */
[----:B------:R-:W-:Y:S01]  /*9c30*/  ISETP.GT.AND P4, PT, R135, R4, PT ;  /* 0x000000048700720c */ /* 0x000fe20003f84270 */
[----:B------:R-:W-:Y:S01]  /*9c40*/  HMMA.16816.F32.BF16 R28, R8, R6, R28 ;  /* 0x00000006081c723c */ /* 0x000fe2000004181c */
[C---:B------:R-:W-:Y:S02]  /*9c50*/  ISETP.GE.AND P6, PT, R4.reuse, R237, PT ;  /* 0x000000ed0400720c */ /* 0x040fe40003fc6270 */
[----:B------:R-:W-:Y:S02]  /*9c60*/  ISETP.GE.AND P5, PT, R4, R236, PT ;  /* 0x000000ec0400720c */ /* 0x000fe40003fa6270 */
[----:B------:R-:W-:Y:S02]  /*9c70*/  ISETP.GT.AND P1, PT, R142, R4, PT ;  /* 0x000000048e00720c */ /* 0x000fe40003f24270 */
[----:B------:R-:W3:Y:S01]  /*9c80*/  LDSM.16.M88.4 R4, [R203+0xb800] ;  /* 0x00b80000cb04783b */ /* 0x000ee20000000200 */
[----:B------:R-:W4:Y:S01]  /*9c90*/  MUFU.TANH R47, R47 ;  /* 0x0000002f002f7308 */ /* 0x000f220000002400 */
[-C--:B------:R-:W-:Y:S01]  /*9ca0*/  FMUL.FTZ R52, R42, R132.reuse ;  /* 0x000000842a347220 */ /* 0x080fe20000410000 */
[----:B------:R-:W-:Y:S01]  /*9cb0*/  HMMA.16816.F32.BF16 R32, R164, R12, R32 ;  /* 0x0000000ca420723c */ /* 0x000fe20000041820 */
[----:B------:R-:W-:Y:S01]  /*9cc0*/  VIADD R12, R141, 0xffffff49 ;  /* 0xffffff498d0c7836 */ /* 0x000fe20000000000 */
[----:B-1----:R-:W-:Y:S01]  /*9cd0*/  FSEL R51, R51, -INF , !P1 ;  /* 0xff80000033337808 */ /* 0x002fe20004800000 */
[-C--:B------:R-:W-:Y:S01]  /*9ce0*/  FMUL.FTZ R45, R45, R132.reuse ;  /* 0x000000842d2d7220 */ /* 0x080fe20000410000 */
[-C--:B------:R-:W-:Y:S01]  /*9cf0*/  FMUL.FTZ R36, R36, R132.reuse ;  /* 0x0000008424247220 */ /* 0x080fe20000410000 */
[-C--:B------:R-:W-:Y:S01]  /*9d00*/  FMUL.FTZ R37, R37, R132.reuse ;  /* 0x0000008425257220 */ /* 0x080fe20000410000 */
[----:B------:R-:W1:Y:S01]  /*9d10*/  MUFU.TANH R52, R52 ;  /* 0x0000003400347308 */ /* 0x000e620000002400 */
[-C--:B------:R-:W-:Y:S01]  /*9d20*/  FMUL.FTZ R46, R40, R132.reuse ;  /* 0x00000084282e7220 */ /* 0x080fe20000410000 */
[-C--:B------:R-:W-:Y:S01]  /*9d30*/  FMUL.FTZ R42, R43, R132.reuse ;  /* 0x000000842b2a7220 */ /* 0x080fe20000410000 */
[----:B--2---:R-:W-:Y:S01]  /*9d40*/  FSEL R44, R44, -INF , !P4 ;  /* 0xff8000002c2c7808 */ /* 0x004fe20006000000 */
[-C--:B------:R-:W-:Y:S01]  /*9d50*/  FMUL.FTZ R40, R41, R132.reuse ;  /* 0x0000008429287220 */ /* 0x080fe20000410000 */
[----:B------:R-:W-:Y:S01]  /*9d60*/  FSEL R246, R51, -INF , !P5 ;  /* 0xff80000033f67808 */ /* 0x000fe20006800000 */
[----:B------:R-:W-:Y:S01]  /*9d70*/  FMUL.FTZ R13, R38, R132 ;  /* 0x00000084260d7220 */ /* 0x000fe20000410000 */
[----:B------:R-:W-:Y:S01]  /*9d80*/  ISETP.GT.AND P5, PT, R142, R12, PT ;  /* 0x0000000c8e00720c */ /* 0x000fe20003fa4270 */
[----:B------:R-:W-:Y:S01]  /*9d90*/  MUFU.TANH R43, R36 ;  /* 0x00000024002b7308 */ /* 0x000fe20000002400 */
[----:B------:R-:W-:Y:S01]  /*9da0*/  FMUL.FTZ R48, R39, R132 ;  /* 0x0000008427307220 */ /* 0x000fe20000410000 */
[----:B------:R-:W-:Y:S01]  /*9db0*/  FSEL R234, R44, -INF , !P6 ;  /* 0xff8000002cea7808 */ /* 0x000fe20007000000 */
[----:B------:R-:W-:Y:S01]  /*9dc0*/  VIADD R44, R141, 0xffffff50 ;  /* 0xffffff508d2c7836 */ /* 0x000fe20000000000 */
[----:B------:R-:W-:-:S04]  /*9dd0*/  ISETP.GE.AND P1, PT, R12, R236, PT ;  /* 0x000000ec0c00720c */ /* 0x000fc80003f26270 */
[----:B------:R2:W-:Y:S01]  /*9de0*/  MUFU.TANH R41, R37 ;  /* 0x0000002500297308 */ /* 0x0005e20000002400 */
[----:B----4-:R-:W-:-:S07]  /*9df0*/  FSEL R47, R47, -INF , !P5 ;  /* 0xff8000002f2f7808 */ /* 0x010fce0006800000 */
[----:B------:R-:W4:Y:S01]  /*9e00*/  MUFU.TANH R45, R45 ;  /* 0x0000002d002d7308 */ /* 0x000f220000002400 */
[----:B------:R-:W-:Y:S01]  /*9e10*/  FSEL R214, R47, -INF , !P1 ;  /* 0xff8000002fd67808 */ /* 0x000fe20004800000 */
[----:B--2---:R-:W-:Y:S01]  /*9e20*/  HMMA.16816.F32.BF16 R36, R20, R16, R24 ;  /* 0x000000101424723c */ /* 0x004fe20000041818 */
[----:B------:R2:W5:Y:S05]  /*9e30*/  LDSM.16.M88.4 R24, [R202+0xb800] ;  /* 0x00b80000ca18783b */ /* 0x00056a0000000200 */
[----:B------:R-:W2:Y:S01]  /*9e40*/  MUFU.TANH R42, R42 ;  /* 0x0000002a002a7308 */ /* 0x000ea20000002400 */
[----:B------:R-:W-:Y:S01]  /*9e50*/  ISETP.GT.AND P1, PT, R142, R44, PT ;  /* 0x0000002c8e00720c */ /* 0x000fe20003f24270 */
[----:B------:R-:W-:-:S06]  /*9e60*/  VIADD R17, R141, 0xffffff51 ;  /* 0xffffff518d117836 */ /* 0x000fcc0000000000 */
[----:B------:R-:W2:Y:S01]  /*9e70*/  MUFU.TANH R46, R46 ;  /* 0x0000002e002e7308 */ /* 0x000ea20000002400 */
[----:B------:R-:W-:Y:S01]  /*9e80*/  ISETP.GE.AND P5, PT, R44, R236, PT ;  /* 0x000000ec2c00720c */ /* 0x000fe20003fa6270 */
[----:B------:R-:W-:Y:S01]  /*9e90*/  HMMA.16816.F32.BF16 R28, R164, R14, R28 ;  /* 0x0000000ea41c723c */ /* 0x000fe2000004181c */
[----:B-1----:R-:W-:Y:S01]  /*9ea0*/  FSEL R52, R52, -INF , !P1 ;  /* 0xff80000034347808 */ /* 0x002fe20004800000 */
[----:B------:R-:W-:Y:S01]  /*9eb0*/  FMUL.FTZ R34, R34, R132 ;  /* 0x0000008422227220 */ /* 0x000fe20000410000 */
[----:B------:R-:W-:-:S05]  /*9ec0*/  ISETP.GT.AND P4, PT, R135, R12, PT ;  /* 0x0000000c8700720c */ /* 0x000fca0003f84270 */
[----:B------:R-:W-:Y:S01]  /*9ed0*/  HMMA.16816.F32.BF16 R184, R20, R18, R184 ;  /* 0x0000001214b8723c */ /* 0x000fe200000418b8 */
[----:B------:R-:W1:Y:S01]  /*9ee0*/  MUFU.TANH R40, R40 ;  /* 0x0000002800287308 */ /* 0x000e620000002400 */
[----:B------:R-:W-:Y:S01]  /*9ef0*/  FSEL R206, R52, -INF , !P5 ;  /* 0xff80000034ce7808 */ /* 0x000fe20006800000 */
[----:B------:R-:W-:Y:S01]  /*9f00*/  FMUL.FTZ R33, R33, R132 ;  /* 0x0000008421217220 */ /* 0x000fe20000410000 */
[----:B------:R-:W-:Y:S01]  /*9f10*/  ISETP.GT.AND P5, PT, R142, R17, PT ;  /* 0x000000118e00720c */ /* 0x000fe20003fa4270 */
[----:B------:R-:W-:-:S04]  /*9f20*/  VIADD R157, R139, 0xfffffffe ;  /* 0xfffffffe8b9d7836 */ /* 0x000fc80000000000 */
[----:B------:R-:W5:Y:S01]  /*9f30*/  MUFU.TANH R13, R13 ;  /* 0x0000000d000d7308 */ /* 0x000f620000002400 */
[----:B------:R-:W-:Y:S01]  /*9f40*/  ISETP.GE.AND P6, PT, R12, R237, PT ;  /* 0x000000ed0c00720c */ /* 0x000fe20003fc6270 */
[----:B---3--:R-:W-:Y:S01]  /*9f50*/  HMMA.16816.F32.BF16 R36, R8, R4, R36 ;  /* 0x000000040824723c */ /* 0x008fe20000041824 */
[----:B----4-:R-:W-:Y:S01]  /*9f60*/  FSEL R45, R45, -INF , !P4 ;  /* 0xff8000002d2d7808 */ /* 0x010fe20006000000 */
[----:B------:R-:W-:-:S04]  /*9f70*/  DEPBAR.LE SB0, 0x0 ;  /* 0x000080000000791a */ /* 0x000fc80000000000 */
[----:B------:R-:W-:Y:S01]  /*9f80*/  ISETP.GT.AND P4, PT, R135, R44, PT ;  /* 0x0000002c8700720c */ /* 0x000fe20003f84270 */
[----:B------:R-:W-:Y:S01]  /*9f90*/  VIADD R15, R141, 0xffffff58 ;  /* 0xffffff588d0f7836 */ /* 0x000fe20000000000 */
[----:B------:R-:W-:Y:S01]  /*9fa0*/  ISETP.GE.AND P1, PT, R17, R236, PT ;  /* 0x000000ec1100720c */ /* 0x000fe20003f26270 */
[----:B------:R-:W3:Y:S01]  /*9fb0*/  MUFU.TANH R16, R48 ;  /* 0x0000003000107308 */ /* 0x000ee20000002400 */
[----:B--2---:R-:W-:Y:S02]  /*9fc0*/  FSEL R42, R42, -INF , !P5 ;  /* 0xff8000002a2a7808 */ /* 0x004fe40006800000 */
[----:B------:R-:W-:Y:S02]  /*9fd0*/  FSEL R230, R45, -INF , !P6 ;  /* 0xff8000002de67808 */ /* 0x000fe40007000000 */
[----:B------:R-:W-:Y:S02]  /*9fe0*/  ISETP.GE.AND P6, PT, R44, R237, PT ;  /* 0x000000ed2c00720c */ /* 0x000fe40003fc6270 */
[----:B------:R-:W-:-:S02]  /*9ff0*/  FSEL R46, R46, -INF , !P4 ;  /* 0xff8000002e2e7808 */ /* 0x000fc40006000000 */
[----:B------:R-:W-:Y:S02]  /*a000*/  ISETP.GT.AND P4, PT, R135, R17, PT ;  /* 0x000000118700720c */ /* 0x000fe40003f84270 */
[----:B------:R-:W-:Y:S02]  /*a010*/  FSEL R202, R42, -INF , !P1 ;  /* 0xff8000002aca7808 */ /* 0x000fe40004800000 */
[----:B------:R-:W-:Y:S02]  /*a020*/  ISETP.GT.AND P1, PT, R142, R15, PT ;  /* 0x0000000f8e00720c */ /* 0x000fe40003f24270 */
[----:B------:R-:W-:Y:S02]  /*a030*/  FSEL R198, R46, -INF , !P6 ;  /* 0xff8000002ec67808 */ /* 0x000fe40007000000 */
[----:B------:R-:W-:Y:S02]  /*a040*/  ISETP.GE.AND P6, PT, R17, R237, PT ;  /* 0x000000ed1100720c */ /* 0x000fe40003fc6270 */
[----:B-1----:R-:W-:Y:S01]  /*a050*/  FSEL R40, R40, -INF , !P4 ;  /* 0xff80000028287808 */ /* 0x002fe20006000000 */
[----:B------:R-:W-:Y:S01]  /*a060*/  VIADD R17, R141, 0xffffff59 ;  /* 0xffffff598d117836 */ /* 0x000fe20000000000 */
[----:B------:R-:W-:Y:S01]  /*a070*/  ISETP.GT.AND P4, PT, R135, R15, PT ;  /* 0x0000000f8700720c */ /* 0x000fe20003f84270 */
[----:B------:R-:W1:Y:S01]  /*a080*/  MUFU.TANH R4, R34 ;  /* 0x0000002200047308 */ /* 0x000e620000002400 */
[----:B------:R-:W-:-:S02]  /*a090*/  ISETP.GE.AND P5, PT, R15, R236, PT ;  /* 0x000000ec0f00720c */ /* 0x000fc40003fa6270 */
[----:B-----5:R-:W-:Y:S01]  /*a0a0*/  FSEL R204, R13, -INF , !P1 ;  /* 0xff8000000dcc7808 */ /* 0x020fe20004800000 */
[-C--:B------:R-:W-:Y:S01]  /*a0b0*/  FMUL.FTZ R12, R32, R132.reuse ;  /* 0x00000084200c7220 */ /* 0x080fe20000410000 */
[----:B------:R-:W-:Y:S01]  /*a0c0*/  FSEL R196, R40, -INF , !P6 ;  /* 0xff80000028c47808 */ /* 0x000fe20007000000 */
[----:B------:R-:W-:Y:S01]  /*a0d0*/  FMUL.FTZ R5, R35, R132 ;  /* 0x0000008423057220 */ /* 0x000fe20000410000 */
[----:B------:R-:W-:Y:S02]  /*a0e0*/  ISETP.GE.AND P6, PT, R15, R237, PT ;  /* 0x000000ed0f00720c */ /* 0x000fe40003fc6270 */
[----:B------:R-:W-:Y:S02]  /*a0f0*/  FSEL R43, R43, -INF , !P4 ;  /* 0xff8000002b2b7808 */ /* 0x000fe40006000000 */
[----:B------:R-:W-:Y:S02]  /*a100*/  FSEL R204, R204, -INF , !P5 ;  /* 0xff800000cccc7808 */ /* 0x000fe40006800000 */
[----:B------:R-:W-:Y:S01]  /*a110*/  ISETP.GT.AND P5, PT, R142, R17, PT ;  /* 0x000000118e00720c */ /* 0x000fe20003fa4270 */
[----:B------:R-:W2:Y:S01]  /*a120*/  MUFU.TANH R12, R12 ;  /* 0x0000000c000c7308 */ /* 0x000ea20000002400 */
[----:B------:R-:W-:-:S02]  /*a130*/  FSEL R194, R43, -INF , !P6 ;  /* 0xff8000002bc27808 */ /* 0x000fc40007000000 */
[----:B------:R-:W-:Y:S02]  /*a140*/  ISETP.GT.AND P4, PT, R135, R17, PT ;  /* 0x000000118700720c */ /* 0x000fe40003f84270 */
[C---:B------:R-:W-:Y:S02]  /*a150*/  ISETP.GE.AND P6, PT, R17.reuse, R237, PT ;  /* 0x000000ed1100720c */ /* 0x040fe40003fc6270 */
[----:B------:R-:W-:Y:S01]  /*a160*/  ISETP.GE.AND P1, PT, R17, R236, PT ;  /* 0x000000ec1100720c */ /* 0x000fe20003f26270 */
[----:B------:R-:W-:Y:S01]  /*a170*/  VIADD R17, R141, 0xffffff60 ;  /* 0xffffff608d117836 */ /* 0x000fe20000000000 */
[----:B---3--:R-:W-:Y:S01]  /*a180*/  FSEL R190, R16, -INF , !P5 ;  /* 0xff80000010be7808 */ /* 0x008fe20006800000 */
[----:B------:R-:W3:Y:S01]  /*a190*/  MUFU.TANH R5, R5 ;  /* 0x0000000500057308 */ /* 0x000ee20000002400 */
[----:B------:R-:W-:Y:S02]  /*a1a0*/  HMMA.16816.F32.BF16 R36, R164, R24, R36 ;  /* 0x00000018a424723c */ /* 0x000fe40000041824 */
[----:B------:R-:W-:Y:S01]  /*a1b0*/  FSEL R190, R190, -INF , !P1 ;  /* 0xff800000bebe7808 */ /* 0x000fe20004800000 */
[----:B------:R-:W-:Y:S01]  /*a1c0*/  FMUL.FTZ R30, R30, R132 ;  /* 0x000000841e1e7220 */ /* 0x000fe20000410000 */
[----:B------:R-:W-:-:S02]  /*a1d0*/  ISETP.GT.AND P1, PT, R142, R17, PT ;  /* 0x000000118e00720c */ /* 0x000fc40003f24270 */
[----:B------:R-:W-:Y:S02]  /*a1e0*/  ISETP.GE.AND P5, PT, R17, R236, PT ;  /* 0x000000ec1100720c */ /* 0x000fe40003fa6270 */
[----:B------:R-:W-:Y:S01]  /*a1f0*/  HMMA.16816.F32.BF16 R184, R8, R6, R184 ;  /* 0x0000000608b8723c */ /* 0x000fe200000418b8 */
[----:B------:R-:W-:Y:S01]  /*a200*/  VIADD R8, R141, 0xffffff61 ;  /* 0xffffff618d087836 */ /* 0x000fe20000000000 */
[----:B-1----:R-:W-:Y:S01]  /*a210*/  FSEL R4, R4, -INF , !P1 ;  /* 0xff80000004047808 */ /* 0x002fe20004800000 */
[----:B------:R-:W1:Y:S01]  /*a220*/  MUFU.TANH R16, R30 ;  /* 0x0000001e00107308 */ /* 0x000e620000002400 */
[----:B------:R-:W-:Y:S01]  /*a230*/  FSEL R41, R41, -INF , !P4 ;  /* 0xff80000029297808 */ /* 0x000fe20006000000 */
[----:B------:R-:W-:Y:S01]  /*a240*/  FMUL.FTZ R6, R31, R132 ;  /* 0x000000841f067220 */ /* 0x000fe20000410000 */
[----:B------:R-:W-:Y:S02]  /*a250*/  ISETP.GT.AND P4, PT, R135, R17, PT ;  /* 0x000000118700720c */ /* 0x000fe40003f84270 */
[----:B------:R-:W-:-:S02]  /*a260*/  FSEL R182, R4, -INF , !P5 ;  /* 0xff80000004b67808 */ /* 0x000fc40006800000 */
[----:B------:R-:W-:Y:S02]  /*a270*/  ISETP.GT.AND P5, PT, R142, R8, PT ;  /* 0x000000088e00720c */ /* 0x000fe40003fa4270 */
[----:B------:R-:W-:Y:S02]  /*a280*/  FSEL R192, R41, -INF , !P6 ;  /* 0xff80000029c07808 */ /* 0x000fe40007000000 */
[----:B------:R-:W-:Y:S02]  /*a290*/  ISETP.GE.AND P6, PT, R17, R237, PT ;  /* 0x000000ed1100720c */ /* 0x000fe40003fc6270 */
[----:B--2---:R-:W-:Y:S01]  /*a2a0*/  FSEL R12, R12, -INF , !P4 ;  /* 0xff8000000c0c7808 */ /* 0x004fe20006000000 */
[----:B------:R-:W2:Y:S01]  /*a2b0*/  MUFU.TANH R14, R33 ;  /* 0x00000021000e7308 */ /* 0x000ea20000002400 */
[----:B------:R-:W-:Y:S01]  /*a2c0*/  VIADD R7, R141, 0xffffff68 ;  /* 0xffffff688d077836 */ /* 0x000fe20000000000 */
[----:B------:R-:W-:Y:S02]  /*a2d0*/  ISETP.GE.AND P1, PT, R8, R236, PT ;  /* 0x000000ec0800720c */ /* 0x000fe40003f26270 */
[----:B---3--:R-:W-:-:S02]  /*a2e0*/  FSEL R5, R5, -INF , !P5 ;  /* 0xff80000005057808 */ /* 0x008fc40006800000 */
[----:B------:R-:W-:Y:S02]  /*a2f0*/  FSEL R176, R12, -INF , !P6 ;  /* 0xff8000000cb07808 */ /* 0x000fe40007000000 */
[----:B------:R-:W3:Y:S01]  /*a300*/  MUFU.TANH R6, R6 ;  /* 0x0000000600067308 */ /* 0x000ee20000002400 */
[----:B------:R-:W-:Y:S01]  /*a310*/  ISETP.GT.AND P4, PT, R135, R8, PT ;  /* 0x000000088700720c */ /* 0x000fe20003f84270 */
[-C--:B------:R-:W-:Y:S01]  /*a320*/  FMUL.FTZ R15, R28, R132.reuse ;  /* 0x000000841c0f7220 */ /* 0x080fe20000410000 */
[----:B------:R-:W-:Y:S01]  /*a330*/  ISETP.GE.AND P6, PT, R8, R237, PT ;  /* 0x000000ed0800720c */ /* 0x000fe20003fc6270 */
[-C--:B------:R-:W-:Y:S01]  /*a340*/  FMUL.FTZ R8, R38, R132.reuse ;  /* 0x0000008426087220 */ /* 0x080fe20000410000 */
[----:B------:R-:W-:Y:S02]  /*a350*/  FSEL R178, R5, -INF , !P1 ;  /* 0xff80000005b27808 */ /* 0x000fe40004800000 */
[----:B------:R-:W-:Y:S01]  /*a360*/  ISETP.GT.AND P1, PT, R142, R7, PT ;  /* 0x000000078e00720c */ /* 0x000fe20003f24270 */
[----:B------:R-:W-:Y:S01]  /*a370*/  FMUL.FTZ R13, R29, R132 ;  /* 0x000000841d0d7220 */ /* 0x000fe20000410000 */
[----:B------:R-:W-:Y:S01]  /*a380*/  ISETP.GE.AND P5, PT, R7, R236, PT ;  /* 0x000000ec0700720c */ /* 0x000fe20003fa6270 */
[----:B------:R-:W-:Y:S01]  /*a390*/  VIADD R5, R141, 0xffffff69 ;  /* 0xffffff698d057836 */ /* 0x000fe20000000000 */
[----:B-1----:R-:W-:Y:S01]  /*a3a0*/  FSEL R16, R16, -INF , !P1 ;  /* 0xff80000010107808 */ /* 0x002fe20004800000 */
[----:B------:R-:W1:Y:S01]  /*a3b0*/  MUFU.TANH R15, R15 ;  /* 0x0000000f000f7308 */ /* 0x000e620000002400 */
[----:B------:R-:W-:Y:S02]  /*a3c0*/  HMMA.16816.F32.BF16 R184, R164, R26, R184 ;  /* 0x0000001aa4b8723c */ /* 0x000fe400000418b8 */
[----:B------:R-:W-:-:S05]  /*a3d0*/  FSEL R180, R16, -INF , !P5 ;  /* 0xff80000010b47808 */ /* 0x000fca0006800000 */
[----:B------:R-:W4:Y:S01]  /*a3e0*/  MUFU.TANH R8, R8 ;  /* 0x0000000800087308 */ /* 0x000f220000002400 */
[----:B------:R-:W-:Y:S01]  /*a3f0*/  ISETP.GT.AND P5, PT, R142, R5, PT ;  /* 0x000000058e00720c */ /* 0x000fe20003fa4270 */
[----:B------:R-:W-:Y:S01]  /*a400*/  FMUL.FTZ R36, R36, R132 ;  /* 0x0000008424247220 */ /* 0x000fe20000410000 */
[----:B--2---:R-:W-:Y:S01]  /*a410*/  FSEL R14, R14, -INF , !P4 ;  /* 0xff8000000e0e7808 */ /* 0x004fe20006000000 */
[----:B------:R-:W-:Y:S01]  /*a420*/  VIADD R9, R141, 0xffffff70 ;  /* 0xffffff708d097836 */ /* 0x000fe20000000000 */
[----:B------:R-:W-:-:S03]  /*a430*/  ISETP.GE.AND P1, PT, R5, R236, PT ;  /* 0x000000ec0500720c */ /* 0x000fc60003f26270 */
[----:B------:R-:W2:Y:S01]  /*a440*/  MUFU.TANH R13, R13 ;  /* 0x0000000d000d7308 */ /* 0x000ea20000002400 */
[----:B---3--:R-:W-:Y:S02]  /*a450*/  FSEL R6, R6, -INF , !P5 ;  /* 0xff80000006067808 */ /* 0x008fe40006800000 */
[----:B------:R-:W-:Y:S02]  /*a460*/  FSEL R174, R14, -INF , !P6 ;  /* 0xff8000000eae7808 */ /* 0x000fe40007000000 */
[----:B------:R-:W-:-:S03]  /*a470*/  ISETP.GT.AND P4, PT, R135, R7, PT ;  /* 0x000000078700720c */ /* 0x000fc60003f84270 */
[----:B------:R-:W3:Y:S01]  /*a480*/  MUFU.TANH R4, R36 ;  /* 0x0000002400047308 */ /* 0x000ee20000002400 */
[----:B------:R-:W-:Y:S01]  /*a490*/  ISETP.GE.AND P6, PT, R7, R237, PT ;  /* 0x000000ed0700720c */ /* 0x000fe20003fc6270 */
[----:B------:R-:W-:Y:S01]  /*a4a0*/  FMUL.FTZ R7, R39, R132 ;  /* 0x0000008427077220 */ /* 0x000fe20000410000 */
[----:B------:R-:W-:Y:S02]  /*a4b0*/  FSEL R168, R6, -INF , !P1 ;  /* 0xff80000006a87808 */ /* 0x000fe40004800000 */
[----:B------:R-:W-:Y:S02]  /*a4c0*/  ISETP.GT.AND P1, PT, R142, R9, PT ;  /* 0x000000098e00720c */ /* 0x000fe40003f24270 */
[----:B-1----:R-:W-:Y:S02]  /*a4d0*/  FSEL R15, R15, -INF , !P4 ;  /* 0xff8000000f0f7808 */ /* 0x002fe40006000000 */
[----:B------:R-:W-:Y:S02]  /*a4e0*/  ISETP.GE.AND P5, PT, R9, R236, PT ;  /* 0x000000ec0900720c */ /* 0x000fe40003fa6270 */
[----:B----4-:R-:W-:Y:S01]  /*a4f0*/  FSEL R8, R8, -INF , !P1 ;  /* 0xff80000008087808 */ /* 0x010fe20004800000 */
[----:B------:R-:W1:Y:S01]  /*a500*/  MUFU.TANH R7, R7 ;  /* 0x0000000700077308 */ /* 0x000e620000002400 */
[----:B------:R-:W-:-:S02]  /*a510*/  ISETP.GT.AND P4, PT, R135, R5, PT ;  /* 0x000000058700720c */ /* 0x000fc40003f84270 */
[----:B------:R-:W-:Y:S01]  /*a520*/  FSEL R166, R8, -INF , !P5 ;  /* 0xff80000008a67808 */ /* 0x000fe20006800000 */
[-C--:B------:R-:W-:Y:S01]  /*a530*/  FMUL.FTZ R8, R186, R132.reuse ;  /* 0x00000084ba087220 */ /* 0x080fe20000410000 */
[----:B------:R-:W-:Y:S02]  /*a540*/  FSEL R172, R15, -INF , !P6 ;  /* 0xff8000000fac7808 */ /* 0x000fe40007000000 */
[----:B--2---:R-:W-:Y:S02]  /*a550*/  FSEL R13, R13, -INF , !P4 ;  /* 0xff8000000d0d7808 */ /* 0x004fe40006000000 */
[----:B------:R-:W-:Y:S02]  /*a560*/  ISETP.GE.AND P6, PT, R5, R237, PT ;  /* 0x000000ed0500720c */ /* 0x000fe40003fc6270 */
[----:B------:R-:W-:Y:S01]  /*a570*/  ISETP.GT.AND P4, PT, R135, R9, PT ;  /* 0x000000098700720c */ /* 0x000fe20003f84270 */
[----:B------:R-:W-:Y:S01]  /*a580*/  VIADD R5, R141, 0xffffff71 ;  /* 0xffffff718d057836 */ /* 0x000fe20000000000 */
[----:B------:R-:W-:Y:S01]  /*a590*/  FSEL R170, R13, -INF , !P6 ;  /* 0xff8000000daa7808 */ /* 0x000fe20007000000 */
[----:B------:R-:W2:Y:S01]  /*a5a0*/  MUFU.TANH R8, R8 ;  /* 0x0000000800087308 */ /* 0x000ea20000002400 */
[----:B---3--:R-:W-:Y:S01]  /*a5b0*/  FSEL R4, R4, -INF , !P4 ;  /* 0xff80000004047808 */ /* 0x008fe20006000000 */
[-C--:B------:R-:W-:Y:S01]  /*a5c0*/  FMUL.FTZ R37, R37, R132.reuse ;  /* 0x0000008425257220 */ /* 0x080fe20000410000 */
[----:B------:R-:W-:Y:S01]  /*a5d0*/  ISETP.GE.AND P6, PT, R9, R237, PT ;  /* 0x000000ed0900720c */ /* 0x000fe20003fc6270 */
[----:B------:R-:W-:Y:S01]  /*a5e0*/  FMUL.FTZ R185, R185, R132 ;  /* 0x00000084b9b97220 */ /* 0x000fe20000410000 */
[----:B------:R-:W-:-:S02]  /*a5f0*/  ISETP.GT.AND P5, PT, R142, R5, PT ;  /* 0x000000058e00720c */ /* 0x000fc40003fa4270 */
[----:B------:R-:W-:Y:S02]  /*a600*/  FSEL R147, R4, -INF , !P6 ;  /* 0xff80000004937808 */ /* 0x000fe40007000000 */
[----:B------:R-:W3:Y:S01]  /*a610*/  MUFU.TANH R4, R185 ;  /* 0x000000b900047308 */ /* 0x000ee20000002400 */
[----:B------:R-:W-:Y:S01]  /*a620*/  ISETP.GT.AND P4, PT, R135, R5, PT ;  /* 0x000000058700720c */ /* 0x000fe20003f84270 */
[----:B------:R-:W-:Y:S01]  /*a630*/  FMUL.FTZ R184, R184, R132 ;  /* 0x00000084b8b87220 */ /* 0x000fe20000410000 */
[----:B------:R-:W-:Y:S01]  /*a640*/  BAR.SYNC.DEFER_BLOCKING 0x0 ;  /* 0x0000000000007b1d */ /* 0x000fe20000010000 */
[C---:B------:R-:W-:Y:S02]  /*a650*/  ISETP.GE.AND P6, PT, R5.reuse, R237, PT ;  /* 0x000000ed0500720c */ /* 0x040fe40003fc6270 */
[----:B------:R-:W-:Y:S01]  /*a660*/  ISETP.GE.AND P1, PT, R5, R236, PT ;  /* 0x000000ec0500720c */ /* 0x000fe20003f26270 */
[----:B------:R-:W-:Y:S01]  /*a670*/  VIADD R5, R141, 0xffffff78 ;  /* 0xffffff788d057836 */ /* 0x000fe20000000000 */
[----:B-1----:R-:W-:Y:S01]  /*a680*/  FSEL R7, R7, -INF , !P5 ;  /* 0xff80000007077808 */ /* 0x002fe20006800000 */
[----:B------:R-:W1:Y:S01]  /*a690*/  MUFU.TANH R37, R37 ;  /* 0x0000002500257308 */ /* 0x000e620000002400 */
[----:B------:R-:W-:Y:S01]  /*a6a0*/  FMUL.FTZ R187, R187, R132 ;  /* 0x00000084bbbb7220 */ /* 0x000fe20000410000 */
[----:B------:R-:W-:Y:S01]  /*a6b0*/  VIADD R141, R141, 0xffffff79 ;  /* 0xffffff798d8d7836 */ /* 0x000fe20000000000 */
[----:B------:R-:W-:-:S02]  /*a6c0*/  FSEL R164, R7, -INF , !P1 ;  /* 0xff80000007a47808 */ /* 0x000fc40004800000 */
[----:B------:R-:W-:-:S03]  /*a6d0*/  ISETP.GT.AND P1, PT, R142, R5, PT ;  /* 0x000000058e00720c */ /* 0x000fc60003f24270 */
[----:B------:R-:W4:Y:S01]  /*a6e0*/  MUFU.TANH R6, R184 ;  /* 0x000000b800067308 */ /* 0x000f220000002400 */
[----:B--2---:R-:W-:Y:S02]  /*a6f0*/  FSEL R8, R8, -INF , !P1 ;  /* 0xff80000008087808 */ /* 0x004fe40004800000 */
[----:B------:R-:W-:-:S05]  /*a700*/  ISETP.GT.AND P1, PT, R135, R141, PT ;  /* 0x0000008d8700720c */ /* 0x000fca0003f24270 */
[----:B------:R-:W2:Y:S01]  /*a710*/  MUFU.TANH R187, R187 ;  /* 0x000000bb00bb7308 */ /* 0x000ea20000002400 */
[----:B---3--:R-:W-:Y:S02]  /*a720*/  FSEL R4, R4, -INF , !P1 ;  /* 0xff80000004047808 */ /* 0x008fe40004800000 */
[----:B------:R-:W-:Y:S02]  /*a730*/  ISETP.GT.U32.AND P1, PT, R157, R218, PT ;  /* 0x000000da9d00720c */ /* 0x000fe40003f24070 */
[----:B-1----:R-:W-:Y:S02]  /*a740*/  FSEL R37, R37, -INF , !P4 ;  /* 0xff80000025257808 */ /* 0x002fe40006000000 */
[----:B------:R-:W-:Y:S02]  /*a750*/  ISETP.GT.AND P4, PT, R135, R5, PT ;  /* 0x000000058700720c */ /* 0x000fe40003f84270 */
[----:B------:R-:W-:Y:S02]  /*a760*/  FSEL R146, R37, -INF , !P6 ;  /* 0xff80000025927808 */ /* 0x000fe40007000000 */
[----:B------:R-:W-:-:S02]  /*a770*/  ISETP.GE.AND P6, PT, R5, R237, PT ;  /* 0x000000ed0500720c */ /* 0x000fc40003fc6270 */
[----:B------:R-:W-:Y:S02]  /*a780*/  ISETP.GE.AND P5, PT, R5, R236, PT ;  /* 0x000000ec0500720c */ /* 0x000fe40003fa6270 */
[----:B----4-:R-:W-:Y:S02]  /*a790*/  FSEL R6, R6, -INF , !P4 ;  /* 0xff80000006067808 */ /* 0x010fe40006000000 */
[----:B------:R-:W-:Y:S02]  /*a7a0*/  ISETP.GT.AND P4, PT, R142, R141, PT ;  /* 0x0000008d8e00720c */ /* 0x000fe40003f84270 */
[----:B------:R-:W-:Y:S02]  /*a7b0*/  FSEL R145, R6, -INF , !P6 ;  /* 0xff80000006917808 */ /* 0x000fe40007000000 */
[----:B------:R-:W-:Y:S01]  /*a7c0*/  FSEL R143, R8, -INF , !P5 ;  /* 0xff800000088f7808 */ /* 0x000fe20006800000 */
[----:B------:R-:W-:Y:S01]  /*a7d0*/  BSSY.RECONVERGENT B1, `(.L_x_5886) ;  /* 0x0000075000017945 */ /* 0x000fe20003800200 */
[----:B------:R-:W-:-:S02]  /*a7e0*/  ISETP.GE.AND P6, PT, R141, R237, PT ;  /* 0x000000ed8d00720c */ /* 0x000fc40003fc6270 */
[----:B------:R-:W-:Y:S02]  /*a7f0*/  ISETP.GE.AND P5, PT, R141, R236, PT ;  /* 0x000000ec8d00720c */ /* 0x000fe40003fa6270 */
[----:B--2---:R-:W-:Y:S02]  /*a800*/  FSEL R142, R187, -INF , !P4 ;  /* 0xff800000bb8e7808 */ /* 0x004fe40006000000 */
        /* <DEDUP_REMOVED lines=67> */
.L_x_5889:
        /* <DEDUP_REMOVED lines=8> */
.L_x_5890:
[----:B------:R-:W-:Y:S05]  /*acc0*/  BSYNC.RECONVERGENT B0 ;  /* 0x0000000000007941 */ /* 0x000fea0003800200 */
.L_x_5888:
        /* <DEDUP_REMOVED lines=37> */
.L_x_5887:
[----:B------:R-:W-:Y:S05]  /*af20*/  BSYNC.RECONVERGENT B1 ;  /* 0x0000000000017941 */ /* 0x000fea0003800200 */
.L_x_5886:
[----:B------:R-:W2:Y:S01]  /*af30*/  LD.E R158, desc[UR4][R2.64+0xdc] ;  /* 0x0000dc04029e7980 */ /* 0x000ea2000c101900 */
[----:B------:R-:W-:Y:S02]  /*af40*/  FMNMX3.FTZ R5, R133, R148, R150, !PT ;  /* 0x0000009485057276 */ /* 0x000fe40007810096 */
[----:B------:R-:W-:Y:S02]  /*af50*/  LEA R0, R0, R213, 0x1 ;  /* 0x000000d500007211 */ /* 0x000fe400078e08ff */
[----:B-1----:R-:W-:Y:S02]  /*af60*/  FMNMX3.FTZ R6, R5, R156, R62, !PT ;  /* 0x0000009c05067276 */ /* 0x002fe4000781003e */
[----:B------:R-:W-:Y:S01]  /*af70*/  FMNMX3.FTZ R5, R134, R154, R153, !PT ;  /* 0x0000009a86057276 */ /* 0x000fe20007810099 */
[----:B------:R-:W-:Y:S01]  /*af80*/  LDSM.16.MT88.4 R44, [R0+0x10000] ;  /* 0x01000000002c783b */ /* 0x000fe20000004200 */
        /* <DEDUP_REMOVED lines=29> */
[----:B------:R-:W-:Y:S01]  /*b160*/  IADD3 R16, PT, PT, R0, 0xc000, RZ ;  /* 0x0000c00000107810 */ /* 0x000fe20007ffe0ff */
[----:B------:R-:W1:Y:S01]  /*b170*/  SHFL.BFLY PT, R5, R6, 0x2, 0x1f ;  /* 0x0c401f0006057f89 */ /* 0x000e6200000e0000 */
[----:B------:R-:W-:Y:S02]  /*b180*/  FMNMX3.FTZ R7, R7, R145, R144, !PT ;  /* 0x0000009107077276 */ /* 0x000fe40007810090 */
[----:B------:R-:W-:Y:S02]  /*b190*/  SEL R161, R209, 0xffffffe0, !P3 ;  /* 0xffffffe0d1a17807 */ /* 0x000fe40005800000 */
[----:B------:R-:W-:Y:S01]  /*b1a0*/  @P1 IADD3 R139, PT, PT, R139, -0x3, RZ ;  /* 0xfffffffd8b8b1810 */ /* 0x000fe20007ffe0ff */
[----:B------:R-:W3:Y:S01]  /*b1b0*/  SHFL.BFLY PT, R4, R7, 0x2, 0x1f ;  /* 0x0c401f0007047f89 */ /* 0x000ee200000e0000 */
[----:B-1----:R-:W-:-:S05]  /*b1c0*/  FMNMX.FTZ R5, R6, R5, !PT ;  /* 0x0000000506057209 */ /* 0x002fca0007810000 */
[----:B------:R-:W1:Y:S01]  /*b1d0*/  SHFL.BFLY PT, R132, R5, 0x1, 0x1f ;  /* 0x0c201f0005847f89 */ /* 0x000e6200000e0000 */
[----:B---3--:R-:W-:-:S05]  /*b1e0*/  FMNMX.FTZ R4, R7, R4, !PT ;  /* 0x0000000407047209 */ /* 0x008fca0007810000 */
[----:B------:R-:W3:Y:S01]  /*b1f0*/  SHFL.BFLY PT, R141, R4, 0x1, 0x1f ;  /* 0x0c201f00048d7f89 */ /* 0x000ee200000e0000 */
[----:B-1----:R-:W-:-:S04]  /*b200*/  FMNMX.FTZ R132, R5, R132, !PT ;  /* 0x0000008405847209 */ /* 0x002fc80007810000 */
[----:B------:R-:W-:Y:S02]  /*b210*/  FSETP.NEU.FTZ.AND P0, PT, R132, -INF , PT ;  /* 0xff8000008400780b */ /* 0x000fe40003f1d000 */
[----:B---3--:R-:W-:Y:S02]  /*b220*/  FMNMX.FTZ R141, R4, R141, !PT ;  /* 0x0000008d048d7209 */ /* 0x008fe40007810000 */
[----:B------:R-:W-:Y:S02]  /*b230*/  FSEL R4, R132, RZ, P0 ;  /* 0x000000ff84047208 */ /* 0x000fe40000000000 */
[----:B------:R-:W-:-:S03]  /*b240*/  FSETP.NEU.FTZ.AND P4, PT, R141, -INF , PT ;  /* 0xff8000008d00780b */ /* 0x000fc60003f9d000 */
[----:B------:R-:W-:Y:S01]  /*b250*/  FADD.FTZ R5, R133, -R4 ;  /* 0x8000000485057221 */ /* 0x000fe20000010000 */
[----:B------:R-:W-:Y:S02]  /*b260*/  IADD3 R133, PT, PT, R161, R0, RZ ;  /* 0x00000000a1857210 */ /* 0x000fe40007ffe0ff */
[----:B------:R-:W-:-:S03]  /*b270*/  FSEL R7, R141, RZ, P4 ;  /* 0x000000ff8d077208 */ /* 0x000fc60002000000 */
[----:B------:R-:W-:Y:S02]  /*b280*/  LDSM.16.MT88.4 R52, [R133+0x10000] ;  /* 0x010000008534783b */ /* 0x000fe40000004200 */
[----:B------:R-:W-:Y:S02]  /*b290*/  FADD.FTZ R7, R134, -R7 ;  /* 0x8000000786077221 */ /* 0x000fe40000010000 */
[----:B------:R-:W-:Y:S01]  /*b2a0*/  LDSM.16.MT88.4 R20, [R133+0xc000] ;  /* 0x00c000008514783b */ /* 0x000fe20000004200 */
[C---:B--2---:R-:W-:Y:S01]  /*b2b0*/  FMUL.FTZ R151, R158.reuse, R132 ;  /* 0x000000849e977220 */ /* 0x044fe20000410000 */
[C---:B------:R-:W-:Y:S01]  /*b2c0*/  FMUL.FTZ R155, R158.reuse, R141 ;  /* 0x0000008d9e9b7220 */ /* 0x040fe20000410000 */
[C---:B------:R-:W-:Y:S01]  /*b2d0*/  FMUL.FTZ R159, R158.reuse, R7 ;  /* 0x000000079e9f7220 */ /* 0x040fe20000410000 */
[----:B------:R-:W-:Y:S02]  /*b2e0*/  FMUL.FTZ R8, R158, R5 ;  /* 0x000000059e087220 */ /* 0x000fe40000410000 */
[----:B------:R-:W-:-:S02]  /*b2f0*/  FSEL R151, R151, RZ, P0 ;  /* 0x000000ff97977208 */ /* 0x000fc40000000000 */
[----:B------:R-:W-:Y:S01]  /*b300*/  FSEL R155, R155, RZ, P4 ;  /* 0x000000ff9b9b7208 */ /* 0x000fe20002000000 */
[----:B------:R-:W1:Y:S02]  /*b310*/  MUFU.EX2 R134, R8 ;  /* 0x0000000800867308 */ /* 0x000e640000000800 */
[-CC-:B------:R-:W-:Y:S01]  /*b320*/  FFMA.FTZ R149, R156, R158.reuse, -R151.reuse ;  /* 0x0000009e9c957223 */ /* 0x180fe20000010897 */
[-C--:B------:R-:W-:Y:S01]  /*b330*/  FFMA.FTZ R152, R148, R158.reuse, -R151 ;  /* 0x0000009e94987223 */ /* 0x080fe20000010897 */
[-CC-:B------:R-:W-:Y:S01]  /*b340*/  FFMA.FTZ R156, R154, R158.reuse, -R155.reuse ;  /* 0x0000009e9a9c7223 */ /* 0x180fe2000001089b */
[-CC-:B------:R-:W-:Y:S01]  /*b350*/  FFMA.FTZ R154, R153, R158.reuse, -R155.reuse ;  /* 0x0000009e999a7223 */ /* 0x180fe2000001089b */
[-CC-:B------:R-:W-:Y:S01]  /*b360*/  FFMA.FTZ R153, R160, R158.reuse, -R155.reuse ;  /* 0x0000009ea0997223 */ /* 0x180fe2000001089b */
[-C--:B------:R-:W-:Y:S01]  /*b370*/  FFMA.FTZ R160, R162, R158.reuse, -R155 ;  /* 0x0000009ea2a07223 */ /* 0x080fe2000001089b */
[----:B------:R-:W-:Y:S01]  /*b380*/  IADD3 R162, PT, PT, R0, 0xc040, RZ ;  /* 0x0000c04000a27810 */ /* 0x000fe20007ffe0ff */
[-CC-:B------:R-:W-:Y:S01]  /*b390*/  FFMA.FTZ R150, R150, R158.reuse, -R151.reuse ;  /* 0x0000009e96967223 */ /* 0x180fe20000010897 */
[----:B------:R-:W-:Y:S01]  /*b3a0*/  @P2 IADD3 R162, PT, PT, R16, -0x40, RZ ;  /* 0xffffffc010a22810 */ /* 0x000fe20007ffe0ff */
[-C--:B------:R-:W-:Y:S01]  /*b3b0*/  FFMA.FTZ R148, R62, R158.reuse, -R151 ;  /* 0x0000009e3e947223 */ /* 0x080fe20000010897 */
[----:B------:R-:W-:Y:S01]  /*b3c0*/  MUFU.EX2 R152, R152 ;  /* 0x0000009800987308 */ /* 0x000fe20000000800 */
[--C-:B------:R-:W-:Y:S01]  /*b3d0*/  FFMA.FTZ R167, R188, R158, -R155.reuse ;  /* 0x0000009ebca77223 */ /* 0x100fe2000001089b */
[----:B------:R-:W-:Y:S01]  /*b3e0*/  IADD3 R161, PT, PT, R161, R162, RZ ;  /* 0x000000a2a1a17210 */ /* 0x000fe20007ffe0ff */
[----:B------:R-:W-:Y:S01]  /*b3f0*/  LDSM.16.MT88.4 R28, [R162] ;  /* 0x00000000a21c783b */ /* 0x000fe20000004200 */
[--C-:B------:R-:W-:Y:S01]  /*b400*/  FFMA.FTZ R186, R169, R158, -R155.reuse ;  /* 0x0000009ea9ba7223 */ /* 0x100fe2000001089b */
[-C--:B-1----:R-:W-:Y:S01]  /*b410*/  FMUL.FTZ R34, R106, R134.reuse ;  /* 0x000000866a227220 */ /* 0x082fe20000410000 */
[-C--:B------:R-:W-:Y:S01]  /*b420*/  FMUL.FTZ R35, R107, R134.reuse ;  /* 0x000000866b237220 */ /* 0x080fe20000410000 */
[----:B------:R-:W1:Y:S01]  /*b430*/  LDSM.16.MT88.4 R36, [R161] ;  /* 0x00000000a124783b */ /* 0x000e620000004200 */
[----:B------:R-:W2:Y:S01]  /*b440*/  MUFU.EX2 R150, R150 ;  /* 0x0000009600967308 */ /* 0x000ea20000000800 */
        /* <DEDUP_REMOVED lines=11> */
[-C--:B------:R-:W-:Y:S01]  /*b500*/  FFMA.FTZ R106, R205, R158.reuse, -R155 ;  /* 0x0000009ecd6a7223 */ /* 0x080fe2000001089b */
[----:B------:R-:W-:Y:S01]  /*b510*/  FFMA.FTZ R107, R197, R158, -R151 ;  /* 0x0000009ec56b7223 */ /* 0x000fe20000010897 */
[-C--:B------:R-:W-:Y:S01]  /*b520*/  FMUL.FTZ R18, R122, R134.reuse ;  /* 0x000000867a127220 */ /* 0x080fe20000410000 */
[----:B------:R-:W-:Y:S01]  /*b530*/  FMUL.FTZ R19, R123, R134 ;  /* 0x000000867b137220 */ /* 0x000fe20000410000 */
[----:B------:R-:W3:Y:S01]  /*b540*/  MUFU.EX2 R148, R148 ;  /* 0x0000009400947308 */ /* 0x000ee20000000800 */
[----:B--2---:R-:W-:Y:S01]  /*b550*/  F2FP.BF16.F32.PACK_AB R5, R150, R152 ;  /* 0x000000989605723e */ /* 0x004fe200000010ff */
        /* <DEDUP_REMOVED lines=14> */
[----:B------:R-:W2:Y:S01]  /*b640*/  MUFU.EX2 R154, R154 ;  /* 0x0000009a009a7308 */ /* 0x000ea20000000800 */
[----:B---3--:R-:W-:Y:S01]  /*b650*/  F2FP.BF16.F32.PACK_AB R7, R148, R149 ;  /* 0x000000959407723e */ /* 0x008fe200000010ff */
[-C--:B------:R-:W-:Y:S01]  /*b660*/  FMUL.FTZ R79, R79, R134.reuse ;  /* 0x000000864f4f7220 */ /* 0x080fe20000410000 */
[-C--:B------:R-:W-:Y:S01]  /*b670*/  FMUL.FTZ R66, R74, R134.reuse ;  /* 0x000000864a427220 */ /* 0x080fe20000410000 */
[-C--:B------:R-:W-:Y:S01]  /*b680*/  FMUL.FTZ R67, R75, R134.reuse ;  /* 0x000000864b437220 */ /* 0x080fe20000410000 */
[-C--:B------:R-:W-:Y:S01]  /*b690*/  FMUL.FTZ R70, R70, R134.reuse ;  /* 0x0000008646467220 */ /* 0x080fe20000410000 */
[----:B------:R-:W-:Y:S01]  /*b6a0*/  FMUL.FTZ R71, R71, R134 ;  /* 0x0000008647477220 */ /* 0x000fe20000410000 */
[-C--:B------:R-:W-:Y:S01]  /*b6b0*/  FFMA.FTZ R114, R189, R158.reuse, -R155 ;  /* 0x0000009ebd727223 */ /* 0x080fe2000001089b */
[----:B------:R-:W-:Y:S01]  /*b6c0*/  MUFU.EX2 R153, R153 ;  /* 0x0000009900997308 */ /* 0x000fe20000000800 */
[-CC-:B------:R-:W-:Y:S01]  /*b6d0*/  FFMA.FTZ R115, R177, R158.reuse, -R151.reuse ;  /* 0x0000009eb1737223 */ /* 0x180fe20000010897 */
[-CC-:B------:R-:W-:Y:S01]  /*b6e0*/  FFMA.FTZ R163, R163, R158.reuse, -R151.reuse ;  /* 0x0000009ea3a37223 */ /* 0x180fe20000010897 */
[-CC-:B------:R-:W-:Y:S01]  /*b6f0*/  FFMA.FTZ R184, R173, R158.reuse, -R151.reuse ;  /* 0x0000009eadb87223 */ /* 0x180fe20000010897 */
[-C--:B------:R-:W-:Y:S01]  /*b700*/  FFMA.FTZ R165, R175, R158.reuse, -R151 ;  /* 0x0000009eafa57223 */ /* 0x080fe20000010897 */
[-CC-:B------:R-:W-:Y:S01]  /*b710*/  FFMA.FTZ R169, R252, R158.reuse, -R155.reuse ;  /* 0x0000009efca97223 */ /* 0x180fe2000001089b */
[-C--:B------:R-:W-:Y:S01]  /*b720*/  FFMA.FTZ R188, R171, R158.reuse, -R155 ;  /* 0x0000009eabbc7223 */ /* 0x080fe2000001089b */
[--C-:B------:R-:W-:Y:S01]  /*b730*/  FFMA.FTZ R200, R250, R158, -R151.reuse ;  /* 0x0000009efac87223 */ /* 0x100fe20000010897 */
[----:B------:R-:W3:Y:S01]  /*b740*/  MUFU.EX2 R160, R160 ;  /* 0x000000a000a07308 */ /* 0x000ee20000000800 */
[----:B--2---:R-:W-:Y:S01]  /*b750*/  F2FP.BF16.F32.PACK_AB R4, R154, R156 ;  /* 0x0000009c9a04723e */ /* 0x004fe200000010ff */
[-CC-:B------:R-:W-:Y:S01]  /*b760*/  FFMA.FTZ R171, R248, R158.reuse, -R151.reuse ;  /* 0x0000009ef8ab7223 */ /* 0x180fe20000010897 */
[-CC-:B------:R-:W-:Y:S01]  /*b770*/  FFMA.FTZ R244, R244, R158.reuse, -R151.reuse ;  /* 0x0000009ef4f47223 */ /* 0x180fe20000010897 */
[-C--:B------:R-:W-:Y:S01]  /*b780*/  FFMA.FTZ R173, R246, R158.reuse, -R151 ;  /* 0x0000009ef6ad7223 */ /* 0x080fe20000010897 */
[-CC-:B------:R-:W-:Y:S01]  /*b790*/  FFMA.FTZ R175, R240, R158.reuse, -R155.reuse ;  /* 0x0000009ef0af7223 */ /* 0x180fe2000001089b */
[-CC-:B------:R-:W-:Y:S01]  /*b7a0*/  FFMA.FTZ R238, R238, R158.reuse, -R155.reuse ;  /* 0x0000009eeeee7223 */ /* 0x180fe2000001089b */
[-CC-:B------:R-:W-:Y:S01]  /*b7b0*/  FFMA.FTZ R177, R234, R158.reuse, -R155.reuse ;  /* 0x0000009eeab17223 */ /* 0x180fe2000001089b */
[----:B------:R-:W2:Y:S01]  /*b7c0*/  MUFU.EX2 R159, R159 ;  /* 0x0000009f009f7308 */ /* 0x000ea20000000800 */
[-C--:B------:R-:W-:Y:S01]  /*b7d0*/  FFMA.FTZ R230, R230, R158.reuse, -R155 ;  /* 0x0000009ee6e67223 */ /* 0x080fe2000001089b */
[-CC-:B------:R-:W-:Y:S01]  /*b7e0*/  FFMA.FTZ R214, R214, R158.reuse, -R151.reuse ;  /* 0x0000009ed6d67223 */ /* 0x180fe20000010897 */
[-C--:B------:R-:W-:Y:S01]  /*b7f0*/  FFMA.FTZ R202, R202, R158.reuse, -R151 ;  /* 0x0000009ecaca7223 */ /* 0x080fe20000010897 */
[-CC-:B------:R-:W-:Y:S01]  /*b800*/  FFMA.FTZ R196, R196, R158.reuse, -R155.reuse ;  /* 0x0000009ec4c47223 */ /* 0x180fe2000001089b */
[-CC-:B------:R-:W-:Y:S01]  /*b810*/  FFMA.FTZ R185, R194, R158.reuse, -R155.reuse ;  /* 0x0000009ec2b97223 */ /* 0x180fe2000001089b */
[-C--:B------:R-:W-:Y:S01]  /*b820*/  FFMA.FTZ R192, R192, R158.reuse, -R155 ;  /* 0x0000009ec0c07223 */ /* 0x080fe2000001089b */
[-CC-:B------:R-:W-:Y:S01]  /*b830*/  FFMA.FTZ R190, R190, R158.reuse, -R151.reuse ;  /* 0x0000009ebebe7223 */ /* 0x180fe20000010897 */
[----:B------:R-:W-:Y:S01]  /*b840*/  MUFU.EX2 R106, R106 ;  /* 0x0000006a006a7308 */ /* 0x000fe20000000800 */
        /* <DEDUP_REMOVED lines=16> */
[C---:B-1----:R-:W-:Y:S01]  /*b950*/  HMMA.16816.F32.BF16 R32, R4.reuse, R36, R32 ;  /* 0x000000240420723c */ /* 0x042fe20000041820 */
        /* <DEDUP_REMOVED lines=43> */
[-C--:B------:R-:W-:Y:S01]  /*bc10*/  FFMA.FTZ R113, R181, R158.reuse, -R155 ;  /* 0x0000009eb5717223 */ /* 0x080fe2000001089b */
[----:B------:R-:W4:Y:S01]  /*bc20*/  LDSM.16.MT88.4 R88, [R0+0xc800] ;  /* 0x00c800000058783b */ /* 0x000f220000004200 */
[-C--:B------:R-:W-:Y:S01]  /*bc30*/  FFMA.FTZ R181, R204, R158.reuse, -R151 ;  /* 0x0000009eccb57223 */ /* 0x080fe20000010897 */
[----:B------:R-:W-:Y:S01]  /*bc40*/  FFMA.FTZ R183, R198, R158, -R155 ;  /* 0x0000009ec6b77223 */ /* 0x000fe2000001089b */
[C---:B------:R-:W-:Y:S01]  /*bc50*/  HMMA.16816.F32.BF16 R16, R4.reuse, R20, R16 ;  /* 0x000000140410723c */ /* 0x040fe20000041810 */
[----:B------:R-:W5:Y:S01]  /*bc60*/  LDSM.16.MT88.4 R80, [R162+0x800] ;  /* 0x00080000a250783b */ /* 0x000f620000004200 */
[----:B------:R-:W2:Y:S01]  /*bc70*/  MUFU.EX2 R104, R104 ;  /* 0x0000006800687308 */ /* 0x000ea20000000800 */
[----:B------:R-:W-:Y:S01]  /*bc80*/  FFMA.FTZ R241, R241, R134, R152 ;  /* 0x00000086f1f17223 */ /* 0x000fe20000010098 */
[----:B------:R-:W-:Y:S01]  /*bc90*/  FFMA.FTZ R159, R245, R159, R156 ;  /* 0x0000009ff59f7223 */ /* 0x000fe2000001009c */
[----:B------:R-:W-:Y:S01]  /*bca0*/  LDSM.16.MT88.4 R72, [R161+0x4800] ;  /* 0x00480000a148783b */ /* 0x000fe20000004200 */
[-C--:B------:R-:W-:Y:S01]  /*bcb0*/  FFMA.FTZ R166, R166, R158.reuse, -R151 ;  /* 0x0000009ea6a67223 */ /* 0x080fe20000010897 */
[----:B------:R-:W-:Y:S01]  /*bcc0*/  FADD.FTZ R150, R150, R241 ;  /* 0x000000f196967221 */ /* 0x000fe20000010000 */
        /* <DEDUP_REMOVED lines=8> */
[C---:B------:R-:W-:Y:S01]  /*bd50*/  HMMA.16816.F32.BF16 R8, R4.reuse, R12, R8 ;  /* 0x0000000c0408723c */ /* 0x040fe20000041808 */
[----:B------:R-:W-:Y:S01]  /*bd60*/  FADD.FTZ R160, R160, R153 ;  /* 0x00000099a0a07221 */ /* 0x000fe20000010000 */
[----:B------:R-:W-:Y:S01]  /*bd70*/  MUFU.EX2 R112, R112 ;  /* 0x0000007000707308 */ /* 0x000fe20000000800 */
[-CC-:B------:R-:W-:Y:S01]  /*bd80*/  FFMA.FTZ R146, R146, R158.reuse, -R155.reuse ;  /* 0x0000009e92927223 */ /* 0x180fe2000001089b */
[-CC-:B------:R-:W-:Y:S01]  /*bd90*/  FFMA.FTZ R145, R145, R158.reuse, -R155.reuse ;  /* 0x0000009e91917223 */ /* 0x180fe2000001089b */
[-C--:B------:R-:W-:Y:S01]  /*bda0*/  FFMA.FTZ R144, R144, R158.reuse, -R155 ;  /* 0x0000009e90907223 */ /* 0x080fe2000001089b */
[----:B------:R-:W-:Y:S01]  /*bdb0*/  FFMA.FTZ R142, R142, R158, -R151 ;  /* 0x0000009e8e8e7223 */ /* 0x000fe20000010897 */
[----:B------:R-:W-:Y:S01]  /*bdc0*/  LDSM.16.MT88.4 R116, [R133+0xf800] ;  /* 0x00f800008574783b */ /* 0x000fe20000004200 */
[----:B------:R-:W-:Y:S01]  /*bdd0*/  HMMA.16816.F32.BF16 R24, R4, R28, R24 ;  /* 0x0000001c0418723c */ /* 0x000fe20000041818 */
[-C--:B------:R-:W-:Y:S01]  /*bde0*/  MOV R134, R141.reuse ;  /* 0x0000008d00867202 */ /* 0x080fe20000000f00 */
[----:B------:R-:W-:Y:S01]  /*bdf0*/  MUFU.EX2 R113, R113 ;  /* 0x0000007100717308 */ /* 0x000fe20000000800 */
[----:B------:R-:W-:-:S05]  /*be00*/  @P1 MOV R134, R141 ;  /* 0x0000008d00861202 */ /* 0x000fca0000000f00 */
        /* <DEDUP_REMOVED lines=13> */
[----:B------:R-:W-:Y:S01]  /*bee0*/  HMMA.16816.F32.BF16 R60, R4, R62, R76 ;  /* 0x0000003e043c723c */ /* 0x000fe2000004184c */
[----:B------:R-:W1:Y:S01]  /*bef0*/  LDSM.16.MT88.4 R76, [R161+0x800] ;  /* 0x00080000a14c783b */ /* 0x000e620000004200 */
[-CC-:B------:R-:W-:Y:S01]  /*bf00*/  FFMA.FTZ R193, R168, R158.reuse, -R151.reuse ;  /* 0x0000009ea8c17223 */ /* 0x180fe20000010897 */
[----:B------:R-:W-:-:S02]  /*bf10*/  FFMA.FTZ R195, R164, R158, -R151 ;  /* 0x0000009ea4c37223 */ /* 0x000fc40000010897 */
[----:B------:R-:W-:Y:S03]  /*bf20*/  MUFU.EX2 R109, R109 ;  /* 0x0000006d006d7308 */ /* 0x000fe60000000800 */
[C---:B--2---:R-:W-:Y:S05]  /*bf30*/  HMMA.16816.F32.BF16 R64, R4.reuse, R92, R64 ;  /* 0x0000005c0440723c */ /* 0x044fea0000041840 */
[----:B------:R-:W-:Y:S03]  /*bf40*/  MUFU.EX2 R108, R108 ;  /* 0x0000006c006c7308 */ /* 0x000fe60000000800 */
[----:B------:R-:W-:Y:S01]  /*bf50*/  HMMA.16816.F32.BF16 R4, R4, R94, R68 ;  /* 0x0000005e0404723c */ /* 0x000fe20000041844 */
[----:B------:R-:W-:Y:S01]  /*bf60*/  F2FP.BF16.F32.PACK_AB R68, R104, R105 ;  /* 0x000000696844723e */ /* 0x000fe200000010ff */
[----:B------:R-:W-:Y:S01]  /*bf70*/  LDSM.16.MT88.4 R92, [R133+0x10800] ;  /* 0x01080000855c783b */ /* 0x000fe20000004200 */
[C---:B------:R-:W-:Y:S01]  /*bf80*/  F2FP.BF16.F32.PACK_AB R69, R100.reuse, R101 ;  /* 0x000000656445723e */ /* 0x040fe200000010ff */
[----:B------:R-:W-:Y:S01]  /*bf90*/  FADD.FTZ R101, R101, R148 ;  /* 0x0000009465657221 */ /* 0x000fe20000010000 */
        /* <DEDUP_REMOVED lines=8> */
[----:B------:R-:W2:Y:S01]  /*c020*/  MUFU.EX2 R111, R111 ;  /* 0x0000006f006f7308 */ /* 0x000ea20000000800 */
[----:B------:R-:W-:Y:S01]  /*c030*/  FADD.FTZ R106, R106, R105 ;  /* 0x000000696a6a7221 */ /* 0x000fe20000010000 */
[----:B------:R-:W-:-:S03]  /*c040*/  FADD.FTZ R102, R107, R102 ;  /* 0x000000666b667221 */ /* 0x000fc60000010000 */
[----:B------:R-:W-:Y:S02]  /*c050*/  FADD.FTZ R106, R103, R106 ;  /* 0x0000006a676a7221 */ /* 0x000fe40000010000 */
        /* <DEDUP_REMOVED lines=8> */
[C---:B-----5:R-:W-:Y:S02]  /*c0e0*/  HMMA.16816.F32.BF16 R24, R68.reuse, R80, R24 ;  /* 0x000000504418723c */ /* 0x060fe40000041818 */
[----:B------:R-:W5:Y:S06]  /*c0f0*/  MUFU.EX2 R186, R186 ;  /* 0x000000ba00ba7308 */ /* 0x000f6c0000000800 */
[C---:B------:R-:W-:Y:S01]  /*c100*/  HMMA.16816.F32.BF16 R28, R68.reuse, R82, R28 ;  /* 0x00000052441c723c */ /* 0x040fe2000004181c */
[----:B------:R-:W5:Y:S01]  /*c110*/  LDSM.16.MT88.4 R80, [R0+0xd000] ;  /* 0x00d000000050783b */ /* 0x000f620000004200 */
[----:B------:R-:W-:Y:S06]  /*c120*/  MUFU.EX2 R169, R169 ;  /* 0x000000a900a97308 */ /* 0x000fec0000000800 */
[C---:B-1----:R-:W-:Y:S02]  /*c130*/  HMMA.16816.F32.BF16 R32, R68.reuse, R76, R32 ;  /* 0x0000004c4420723c */ /* 0x042fe40000041820 */
[----:B------:R-:W1:Y:S06]  /*c140*/  MUFU.EX2 R188, R188 ;  /* 0x000000bc00bc7308 */ /* 0x000e6c0000000800 */
[C---:B------:R-:W-:Y:S01]  /*c150*/  HMMA.16816.F32.BF16 R36, R68.reuse, R78, R36 ;  /* 0x0000004e4424723c */ /* 0x040fe20000041824 */
[----:B------:R-:W1:Y:S01]  /*c160*/  LDSM.16.MT88.4 R76, [R133+0xd000] ;  /* 0x00d00000854c783b */ /* 0x000e620000004200 */
[----:B------:R-:W1:Y:S06]  /*c170*/  MUFU.EX2 R200, R200 ;  /* 0x000000c800c87308 */ /* 0x000e6c0000000800 */
[C---:B---3--:R-:W-:Y:S02]  /*c180*/  HMMA.16816.F32.BF16 R40, R68.reuse, R84, R40 ;  /* 0x000000544428723c */ /* 0x048fe40000041828 */
        /* <DEDUP_REMOVED lines=9> */
[C---:B------:R-:W-:Y:S02]  /*c220*/  HMMA.16816.F32.BF16 R48, R68.reuse, R92, R48 ;  /* 0x0000005c4430723c */ /* 0x040fe40000041830 */
[----:B------:R-:W3:Y:S06]  /*c230*/  MUFU.EX2 R238, R238 ;  /* 0x000000ee00ee7308 */ /* 0x000eec0000000800 */
[C---:B------:R-:W-:Y:S01]  /*c240*/  HMMA.16816.F32.BF16 R52, R68.reuse, R94, R52 ;  /* 0x0000005e4434723c */ /* 0x040fe20000041834 */
[----:B------:R-:W-:Y:S01]  /*c250*/  LDSM.16.MT88.4 R92, [R0+0xd800] ;  /* 0x00d80000005c783b */ /* 0x000fe20000004200 */
[----:B------:R-:W-:Y:S06]  /*c260*/  MUFU.EX2 R177, R177 ;  /* 0x000000b100b17308 */ /* 0x000fec0000000800 */
[C---:B----4-:R-:W-:Y:S02]  /*c270*/  HMMA.16816.F32.BF16 R56, R68.reuse, R88, R56 ;  /* 0x000000584438723c */ /* 0x050fe40000041838 */
[----:B------:R-:W4:Y:S06]  /*c280*/  MUFU.EX2 R230, R230 ;  /* 0x000000e600e67308 */ /* 0x000f2c0000000800 */
[----:B------:R-:W-:Y:S01]  /*c290*/  HMMA.16816.F32.BF16 R60, R68, R90, R60 ;  /* 0x0000005a443c723c */ /* 0x000fe2000004183c */
[----:B------:R-:W4:Y:S01]  /*c2a0*/  LDSM.16.MT88.4 R88, [R161+0x1000] ;  /* 0x00100000a158783b */ /* 0x000f220000004200 */
[----:B--2---:R-:W-:Y:S01]  /*c2b0*/  F2FP.BF16.F32.PACK_AB R68, R112, R111 ;  /* 0x0000006f7044723e */ /* 0x004fe200000010ff */
[----:B------:R-:W2:Y:S01]  /*c2c0*/  MUFU.EX2 R214, R214 ;  /* 0x000000d600d67308 */ /* 0x000ea20000000800 */
        /* <DEDUP_REMOVED lines=10> */
[----:B-----5:R-:W-:Y:S01]  /*c370*/  HMMA.16816.F32.BF16 R8, R68, R80, R8 ;  /* 0x000000504408723c */ /* 0x020fe20000041808 */
        /* <DEDUP_REMOVED lines=11> */
[----:B------:R-:W5:Y:S04]  /*c430*/  MUFU.EX2 R196, R196 ;  /* 0x000000c400c47308 */ /* 0x000f680000000800 */
[C---:B---3--:R-:W-:Y:S04]  /*c440*/  HMMA.16816.F32.BF16 R24, R68.reuse, R84, R24 ;  /* 0x000000544418723c */ /* 0x048fe80000041818 */
[----:B------:R-:W-:Y:S04]  /*c450*/  MUFU.EX2 R185, R185 ;  /* 0x000000b900b97308 */ /* 0x000fe80000000800 */
[C---:B------:R-:W-:Y:S01]  /*c460*/  HMMA.16816.F32.BF16 R28, R68.reuse, R86, R28 ;  /* 0x00000056441c723c */ /* 0x040fe2000004181c */
[----:B------:R-:W3:Y:S03]  /*c470*/  LDSM.16.MT88.4 R84, [R162+0x5000] ;  /* 0x00500000a254783b */ /* 0x000ee60000004200 */
[----:B------:R-:W5:Y:S04]  /*c480*/  MUFU.EX2 R192, R192 ;  /* 0x000000c000c07308 */ /* 0x000f680000000800 */
[C---:B------:R-:W-:Y:S04]  /*c490*/  HMMA.16816.F32.BF16 R40, R68.reuse, R72, R40 ;  /* 0x000000484428723c */ /* 0x040fe80000041828 */
[----:B------:R-:W5:Y:S04]  /*c4a0*/  MUFU.EX2 R190, R190 ;  /* 0x000000be00be7308 */ /* 0x000f680000000800 */
[C---:B------:R-:W-:Y:S01]  /*c4b0*/  HMMA.16816.F32.BF16 R44, R68.reuse, R74, R44 ;  /* 0x0000004a442c723c */ /* 0x040fe2000004182c */
[----:B------:R-:W2:Y:S03]  /*c4c0*/  LDSM.16.MT88.4 R72, [R162+0x1800] ;  /* 0x00180000a248783b */ /* 0x000ea60000004200 */
[----:B------:R-:W-:Y:S04]  /*c4d0*/  MUFU.EX2 R182, R182 ;  /* 0x000000b600b67308 */ /* 0x000fe80000000800 */
[C---:B----4-:R-:W-:Y:S04]  /*c4e0*/  HMMA.16816.F32.BF16 R32, R68.reuse, R88, R32 ;  /* 0x000000584420723c */ /* 0x050fe80000041820 */
        /* <DEDUP_REMOVED lines=12> */
[----:B------:R-:W-:Y:S03]  /*c5b0*/  LDSM.16.MT88.4 R84, [R161+0x5800] ;  /* 0x00580000a154783b */ /* 0x000fe60000004200 */
[----:B------:R-:W3:Y:S04]  /*c5c0*/  MUFU.EX2 R191, R191 ;  /* 0x000000bf00bf7308 */ /* 0x000ee80000000800 */
[C---:B------:R-:W-:Y:S04]  /*c5d0*/  HMMA.16816.F32.BF16 R64, R68.reuse, R80, R64 ;  /* 0x000000504440723c */ /* 0x040fe80000041840 */
[----:B------:R-:W3:Y:S04]  /*c5e0*/  MUFU.EX2 R193, R193 ;  /* 0x000000c100c17308 */ /* 0x000ee80000000800 */
        /* <DEDUP_REMOVED lines=12> */
[----:B--2---:R-:W-:Y:S01]  /*c6b0*/  HMMA.16816.F32.BF16 R24, R68, R72, R24 ;  /* 0x000000484418723c */ /* 0x004fe20000041818 */
[----:B------:R-:W-:Y:S01]  /*c6c0*/  FADD.FTZ R169, R169, R186 ;  /* 0x000000baa9a97221 */ /* 0x000fe20000010000 */
[----:B------:R-:W-:Y:S01]  /*c6d0*/  FADD.FTZ R200, R200, R165 ;  /* 0x000000a5c8c87221 */ /* 0x000fe20000010000 */
[----:B------:R-:W-:Y:S02]  /*c6e0*/  MUFU.EX2 R195, R195 ;  /* 0x000000c300c37308 */ /* 0x000fe40000000800 */
[----:B------:R-:W-:-:S03]  /*c6f0*/  FADD.FTZ R188, R188, R169 ;  /* 0x000000a9bcbc7221 */ /* 0x000fc60000010000 */
[C---:B------:R-:W-:Y:S01]  /*c700*/  HMMA.16816.F32.BF16 R28, R68.reuse, R74, R28 ;  /* 0x0000004a441c723c */ /* 0x040fe2000004181c */
[----:B------:R-:W2:Y:S02]  /*c710*/  LDSM.16.MT88.4 R72, [R133+0x11800] ;  /* 0x011800008548783b */ /* 0x000ea40000004200 */
[----:B------:R-:W-:Y:S05]  /*c720*/  MUFU.EX2 R143, R143 ;  /* 0x0000008f008f7308 */ /* 0x000fea0000000800 */
[C---:B----4-:R-:W-:Y:S03]  /*c730*/  HMMA.16816.F32.BF16 R16, R68.reuse, R88, R16 ;  /* 0x000000584410723c */ /* 0x050fe60000041810 */
[----:B------:R-:W-:Y:S05]  /*c740*/  MUFU.EX2 R147, R147 ;  /* 0x0000009300937308 */ /* 0x000fea0000000800 */
[C---:B------:R-:W-:Y:S01]  /*c750*/  HMMA.16816.F32.BF16 R20, R68.reuse, R90, R20 ;  /* 0x0000005a4414723c */ /* 0x040fe20000041814 */
[----:B------:R-:W4:Y:S02]  /*c760*/  LDSM.16.MT88.4 R88, [R162+0x5800] ;  /* 0x00580000a258783b */ /* 0x000f240000004200 */
[----:B------:R-:W3:Y:S05]  /*c770*/  MUFU.EX2 R146, R146 ;  /* 0x0000009200927308 */ /* 0x000eea0000000800 */
[C---:B-1----:R-:W-:Y:S03]  /*c780*/  HMMA.16816.F32.BF16 R32, R68.reuse, R76, R32 ;  /* 0x0000004c4420723c */ /* 0x042fe60000041820 */
[----:B------:R-:W-:Y:S05]  /*c790*/  MUFU.EX2 R145, R145 ;  /* 0x0000009100917308 */ /* 0x000fea0000000800 */
[C---:B------:R-:W-:Y:S01]  /*c7a0*/  HMMA.16816.F32.BF16 R36, R68.reuse, R78, R36 ;  /* 0x0000004e4424723c */ /* 0x040fe20000041824 */
[----:B------:R-:W1:Y:S02]  /*c7b0*/  LDSM.16.MT88.4 R76, [R133+0xe000] ;  /* 0x00e00000854c783b */ /* 0x000e640000004200 */
[----:B------:R-:W3:Y:S05]  /*c7c0*/  MUFU.EX2 R144, R144 ;  /* 0x0000009000907308 */ /* 0x000eea0000000800 */
[C---:B-----5:R-:W-:Y:S03]  /*c7d0*/  HMMA.16816.F32.BF16 R40, R68.reuse, R80, R40 ;  /* 0x000000504428723c */ /* 0x060fe60000041828 */
[----:B------:R-:W5:Y:S05]  /*c7e0*/  MUFU.EX2 R142, R142 ;  /* 0x0000008e008e7308 */ /* 0x000f6a0000000800 */
[C---:B------:R-:W-:Y:S01]  /*c7f0*/  HMMA.16816.F32.BF16 R44, R68.reuse, R82, R44 ;  /* 0x00000052442c723c */ /* 0x040fe2000004182c */
[----:B------:R-:W3:Y:S07]  /*c800*/  LDSM.16.MT88.4 R80, [R162+0x2000] ;  /* 0x00200000a250783b */ /* 0x000eee0000004200 */
[C---:B--2---:R-:W-:Y:S08]  /*c810*/  HMMA.16816.F32.BF16 R48, R68.reuse, R72, R48 ;  /* 0x000000484430723c */ /* 0x044ff00000041830 */
[C---:B------:R-:W-:Y:S01]  /*c820*/  HMMA.16816.F32.BF16 R52, R68.reuse, R74, R52 ;  /* 0x0000004a4434723c */ /* 0x040fe20000041834 */
[----:B------:R-:W2:Y:S07]  /*c830*/  LDSM.16.MT88.4 R72, [R161+0x2000] ;  /* 0x00200000a148783b */ /* 0x000eae0000004200 */
[C---:B------:R-:W-:Y:S08]  /*c840*/  HMMA.16816.F32.BF16 R8, R68.reuse, R92, R8 ;  /* 0x0000005c4408723c */ /* 0x040ff00000041808 */
[C---:B------:R-:W-:Y:S01]  /*c850*/  HMMA.16816.F32.BF16 R12, R68.reuse, R94, R12 ;  /* 0x0000005e440c723c */ /* 0x040fe2000004180c */
[----:B------:R-:W5:Y:S07]  /*c860*/  LDSM.16.MT88.4 R92, [R0+0xe000] ;  /* 0x00e00000005c783b */ /* 0x000f6e0000004200 */
[C---:B----4-:R-:W-:Y:S08]  /*c870*/  HMMA.16816.F32.BF16 R56, R68.reuse, R88, R56 ;  /* 0x000000584438723c */ /* 0x050ff00000041838 */
        /* <DEDUP_REMOVED lines=26> */
[C---:B-----5:R-:W-:Y:S08]  /*ca20*/  HMMA.16816.F32.BF16 R8, R68.reuse, R92, R8 ;  /* 0x0000005c4408723c */ /* 0x060ff00000041808 */
        /* <DEDUP_REMOVED lines=36> */
[C---:B--2---:R-:W-:Y:S08]  /*cc70*/  HMMA.16816.F32.BF16 R40, R68.reuse, R72, R40 ;  /* 0x000000484428723c */ /* 0x044ff00000041828 */
[C---:B------:R-:W-:Y:S01]  /*cc80*/  HMMA.16816.F32.BF16 R44, R68.reuse, R74, R44 ;  /* 0x0000004a442c723c */ /* 0x040fe2000004182c */
[----:B------:R-:W2:Y:S07]  /*cc90*/  LDSM.16.MT88.4 R72, [R162+0x3000] ;  /* 0x00300000a248783b */ /* 0x000eae0000004200 */
        /* <DEDUP_REMOVED lines=40> */
[C---:B---3--:R-:W-:Y:S08]  /*cf20*/  HMMA.16816.F32.BF16 R56, R68.reuse, R80, R56 ;  /* 0x000000504438723c */ /* 0x048ff00000041838 */
[C---:B------:R-:W-:Y:S08]  /*cf30*/  HMMA.16816.F32.BF16 R60, R68.reuse, R82, R60 ;  /* 0x00000052443c723c */ /* 0x040ff0000004183c */
[----:B--2---:R-:W-:Y:S01]  /*cf40*/  HMMA.16816.F32.BF16 R64, R68, R72, R64 ;  /* 0x000000484440723c */ /* 0x004fe20000041840 */
[----:B-1----:R-:W-:-:S02]  /*cf50*/  MOV R133, R132 ;  /* 0x0000008400857202 */ /* 0x002fc40000000f00 */
[----:B------:R-:W-:-:S05]  /*cf60*/  @P1 MOV R133, R132 ;  /* 0x0000008400851202 */ /* 0x000fca0000000f00 */
[----:B------:R-:W-:Y:S01]  /*cf70*/  HMMA.16816.F32.BF16 R4, R68, R74, R4 ;  /* 0x0000004a4404723c */ /* 0x000fe20000041804 */
[----:B------:R-:W-:Y:S01]  /*cf80*/  F2FP.BF16.F32.PACK_AB R68, R146, R147 ;  /* 0x000000939244723e */ /* 0x000fe200000010ff */
[----:B------:R-:W-:Y:S01]  /*cf90*/  FADD.FTZ R147, R147, R172 ;  /* 0x000000ac93937221 */ /* 0x000fe20000010000 */
[C---:B------:R-:W-:Y:S01]  /*cfa0*/  F2FP.BF16.F32.PACK_AB R69, R195.reuse, R166 ;  /* 0x000000a6c345723e */ /* 0x040fe200000010ff */
        /* <DEDUP_REMOVED lines=29> */
.L_x_5882:
[----:B------:R-:W-:-:S07]  /*d180*/  IADD3 R139, PT, PT, R157, -0x1, RZ ;  /* 0xffffffff9d8b7810 */ /* 0x000fce0007ffe0ff */
.L_x_5891:
[----:B------:R-:W-:Y:S05]  /*d190*/  BSYNC B2 ;  /* 0x0000000000027941 */ /* 0x000fea0003800000 */
.L_x_5881:
        /* <DEDUP_REMOVED lines=14> */
.L_x_5899:
        /* <DEDUP_REMOVED lines=78> */
.L_x_5894:
[----:B------:R-:W-:Y:S05]  /*d760*/  BSYNC.RECONVERGENT B0 ;  /* 0x0000000000007941 */ /* 0x000fea0003800200 */
.L_x_5893:
        /* <DEDUP_REMOVED lines=12> */
[----:B------:R-:W-:Y:S02]  /*d830*/  MOV R133, 0x40 ;  /* 0x0000004000857802 */ /* 0x000fe40000000f00 */
[-C--:B------:R-:W-:Y:S02]  /*d840*/  IADD3.X R35, PT, PT, R37, R230.reuse, RZ, P0, !PT ;  /* 0x000000e625237210 */ /* 0x080fe400007fe4ff */
[-C--:B------:R-:W-:Y:S01]  /*d850*/  IADD3 R38, P0, PT, R34, R231.reuse, RZ ;  /* 0x000000e722267210 */ /* 0x080fe20007f1e0ff */
[----:B-1----:R-:W-:Y:S01]  /*d860*/  ULEA UR6, UR6, UR7, 0x18 ;  /* 0x0000000706067291 */ /* 0x002fe2000f8ec0ff */
[----:B------:R-:W-:Y:S02]  /*d870*/  LOP3.LUT P2, RZ, R210, 0x4, RZ, 0xc0, !PT ;  /* 0x00000004d2ff7812 */ /* 0x000fe4000784c0ff */
[-C--:B------:R-:W-:Y:S02]  /*d880*/  IADD3.X R39, PT, PT, R35, R230.reuse, RZ, P0, !PT ;  /* 0x000000e623277210 */ /* 0x080fe400007fe4ff */
[----:B------:R-:W-:Y:S02]  /*d890*/  IADD3 R40, P0, PT, R38, R231, RZ ;  /* 0x000000e726287210 */ /* 0x000fe40007f1e0ff */
[----:B------:R-:W-:Y:S02]  /*d8a0*/  MOV R213, UR6 ;  /* 0x0000000600d57c02 */ /* 0x000fe40008000f00 */
[-C--:B------:R-:W-:Y:S02]  /*d8b0*/  IADD3.X R41, PT, PT, R39, R230.reuse, RZ, P0, !PT ;  /* 0x000000e627297210 */ /* 0x080fe400007fe4ff */
[----:B------:R-:W-:Y:S02]  /*d8c0*/  LEA R229, R32, R213, 0x1 ;  /* 0x000000d520e57211 */ /* 0x000fe400078e08ff */
[-C--:B------:R-:W-:Y:S02]  /*d8d0*/  IADD3 R32, P0, PT, R40, R231.reuse, RZ ;  /* 0x000000e728207210 */ /* 0x080fe40007f1e0ff */
[----:B------:R-:W-:Y:S01]  /*d8e0*/  SEL R133, R133, 0xffffffc0, !P2 ;  /* 0xffffffc085857807 */ /* 0x000fe20005000000 */
[----:B------:R-:W-:Y:S01]  /*d8f0*/  @!PT LDS RZ, [RZ] ;  /* 0x00000000fffff984 */ /* 0x000fe20000000800 */
[----:B------:R-:W-:Y:S01]  /*d900*/  @!PT LDS RZ, [RZ] ;  /* 0x00000000fffff984 */ /* 0x000fe20000000800 */
[----:B------:R-:W-:Y:S01]  /*d910*/  @!PT LDS RZ, [RZ] ;  /* 0x00000000fffff984 */ /* 0x000fe20000000800 */
[----:B------:R-:W-:Y:S01]  /*d920*/  LDGSTS.E.BYPASS.LTC128B.128 [R229+0xc000], desc[UR4][R222.64] ;  /* 0x0c000000dee57fae */ /* 0x000fe2000b981a04 */
[-C--:B------:R-:W-:Y:S02]  /*d930*/  IADD3.X R33, PT, PT, R41, R230.reuse, RZ, P0, !PT ;  /* 0x000000e629217210 */ /* 0x080fe400007fe4ff */
[----:B------:R-:W-:Y:S02]  /*d940*/  IADD3 R42, P0, PT, R32, R231, RZ ;  /* 0x000000e7202a7210 */ /* 0x000fe40007f1e0ff */
[----:B------:R-:W-:Y:S02]  /*d950*/  IADD3 R201, PT, PT, R212, R133, RZ ;  /* 0x00000085d4c97210 */ /* 0x000fe40007ffe0ff */
[-C--:B------:R-:W-:Y:S01]  /*d960*/  IADD3.X R43, PT, PT, R33, R230.reuse, RZ, P0, !PT ;  /* 0x000000e6212b7210 */ /* 0x080fe200007fe4ff */
[----:B------:R-:W-:Y:S01]  /*d970*/  LDGSTS.E.BYPASS.LTC128B.128 [R229+0x10000], desc[UR4][R222.64+0x80] ;  /* 0x10000080dee57fae */ /* 0x000fe2000b981a04 */
[----:B------:R-:W-:Y:S02]  /*d980*/  IADD3 R44, P0, PT, R42, R231, RZ ;  /* 0x000000e72a2c7210 */ /* 0x000fe40007f1e0ff */
[----:B------:R-:W-:Y:S02]  /*d990*/  IADD3 R135, PT, PT, R211, R133, RZ ;  /* 0x00000085d3877210 */ /* 0x000fe40007ffe0ff */
[----:B------:R-:W-:Y:S02]  /*d9a0*/  IADD3.X R45, PT, PT, R43, R230, RZ, P0, !PT ;  /* 0x000000e62b2d7210 */ /* 0x000fe400007fe4ff */
[----:B------:R-:W-:Y:S01]  /*d9b0*/  LOP3.LUT P0, RZ, R210, 0x2, RZ, 0xc0, !PT ;  /* 0x00000002d2ff7812 */ /* 0x000fe2000780c0ff */
[----:B------:R-:W-:Y:S01]  /*d9c0*/  LDGSTS.E.BYPASS.LTC128B.128 [R229+0xc800], desc[UR4][R36.64] ;  /* 0x0c80000024e57fae */ /* 0x000fe2000b981a04 */
[----:B------:R-:W-:Y:S02]  /*d9d0*/  IADD3 R239, PT, PT, R239, -0x1, RZ ;  /* 0xffffffffefef7810 */ /* 0x000fe40007ffe0ff */
[----:B------:R-:W-:Y:S02]  /*d9e0*/  SEL R214, R209, 0xffffffe0, !P0 ;  /* 0xffffffe0d1d67807 */ /* 0x000fe40004000000 */
[----:B------:R-:W-:Y:S02]  /*d9f0*/  ISETP.GT.AND P0, PT, R239, R218, PT ;  /* 0x000000daef00720c */ /* 0x000fe40003f04270 */
[-C--:B------:R-:W-:Y:S01]  /*da00*/  IADD3 R184, PT, PT, R212, R214.reuse, RZ ;  /* 0x000000d6d4b87210 */ /* 0x080fe20007ffe0ff */
[----:B------:R-:W-:Y:S01]  /*da10*/  LDGSTS.E.BYPASS.LTC128B.128 [R229+0x10800], desc[UR4][R36.64+0x80] ;  /* 0x1080008024e57fae */ /* 0x000fe2000b981a04 */
[----:B------:R-:W-:Y:S02]  /*da20*/  IADD3 R134, PT, PT, R211, R214, RZ ;  /* 0x000000d6d3867210 */ /* 0x000fe40007ffe0ff */
[C---:B------:R-:W-:Y:S02]  /*da30*/  IADD3 R200, PT, PT, R214.reuse, R201, RZ ;  /* 0x000000c9d6c87210 */ /* 0x040fe40007ffe0ff */
[----:B------:R-:W-:Y:S03]  /*da40*/  IADD3 R133, PT, PT, R214, R135, RZ ;  /* 0x00000087d6857210 */ /* 0x000fe60007ffe0ff */
[----:B------:R-:W-:Y:S08]  /*da50*/  LDGSTS.E.BYPASS.LTC128B.128 [R229+0xd000], desc[UR4][R34.64] ;  /* 0x0d00000022e57fae */ /* 0x000ff0000b981a04 */
[----:B------:R-:W-:Y:S08]  /*da60*/  LDGSTS.E.BYPASS.LTC128B.128 [R229+0x11000], desc[UR4][R34.64+0x80] ;  /* 0x1100008022e57fae */ /* 0x000ff0000b981a04 */
        /* <DEDUP_REMOVED lines=29> */
[C---:B--2---:R-:W-:Y:S07]  /*dc40*/  HMMA.16816.F32.BF16 R28, R136.reuse, R152, RZ ;  /* 0x00000098881c723c */ /* 0x044fee00000418ff */
[----:B------:R-:W2:Y:S01]  /*dc50*/  LDSM.16.M88.4 R140, [R134+0x5000] ;  /* 0x00500000868c783b */ /* 0x000ea20000000200 */
[C---:B------:R-:W-:Y:S07]  /*dc60*/  HMMA.16816.F32.BF16 R32, R136.reuse, R154, RZ ;  /* 0x0000009a8820723c */ /* 0x040fee00000418ff */
[----:B------:R-:W-:Y:S01]  /*dc70*/  LDSM.16.M88.4 R144, [R134+0x6000] ;  /* 0x006000008690783b */ /* 0x000fe20000000200 */
[C---:B---3--:R-:W-:Y:S07]  /*dc80*/  HMMA.16816.F32.BF16 R36, R136.reuse, R156, RZ ;  /* 0x0000009c8824723c */ /* 0x048fee00000418ff */
[----:B------:R-:W-:Y:S01]  /*dc90*/  LDSM.16.M88.4 R148, [R134+0x6800] ;  /* 0x006800008694783b */ /* 0x000fe20000000200 */
[C---:B------:R-:W-:Y:S07]  /*dca0*/  HMMA.16816.F32.BF16 R40, R136.reuse, R158, RZ ;  /* 0x0000009e8828723c */ /* 0x040fee00000418ff */
[----:B------:R-:W-:Y:S01]  /*dcb0*/  LDSM.16.M88.4 R152, [R134+0x7000] ;  /* 0x007000008698783b */ /* 0x000fe20000000200 */
[C---:B----4-:R-:W-:Y:S07]  /*dcc0*/  HMMA.16816.F32.BF16 R44, R136.reuse, R160, RZ ;  /* 0x000000a0882c723c */ /* 0x050fee00000418ff */
[----:B------:R-:W-:Y:S01]  /*dcd0*/  LDSM.16.M88.4 R156, [R134+0x7800] ;  /* 0x00780000869c783b */ /* 0x000fe20000000200 */
[C---:B------:R-:W-:Y:S07]  /*dce0*/  HMMA.16816.F32.BF16 R48, R136.reuse, R162, RZ ;  /* 0x000000a28830723c */ /* 0x040fee00000418ff */
[----:B------:R-:W-:Y:S01]  /*dcf0*/  LDSM.16.M88.4 R160, [R201] ;  /* 0x00000000c9a0783b */ /* 0x000fe20000000200 */
[C---:B------:R-:W-:Y:S07]  /*dd00*/  HMMA.16816.F32.BF16 R52, R136.reuse, R164, RZ ;  /* 0x000000a48834723c */ /* 0x040fee00000418ff */
[----:B------:R-:W3:Y:S01]  /*dd10*/  LD.E R221, desc[UR4][R2.64+0x18c] ;  /* 0x00018c0402dd7980 */ /* 0x000ee2000c101900 */
[C---:B------:R-:W-:Y:S03]  /*dd20*/  HMMA.16816.F32.BF16 R56, R136.reuse, R166, RZ ;  /* 0x000000a68838723c */ /* 0x040fe600000418ff */
[----:B------:R-:W-:Y:S05]  /*dd30*/  LDSM.16.M88.4 R164, [R135+0x4000] ;  /* 0x0040000087a4783b */ /* 0x000fea0000000200 */
[C---:B-----5:R-:W-:Y:S03]  /*dd40*/  HMMA.16816.F32.BF16 R60, R136.reuse, R168, RZ ;  /* 0x000000a8883c723c */ /* 0x060fe600000418ff */
[----:B------:R-:W-:Y:S05]  /*dd50*/  LDSM.16.M88.4 R188, [R135+0xa000] ;  /* 0x00a0000087bc783b */ /* 0x000fea0000000200 */
[----:B------:R-:W-:Y:S03]  /*dd60*/  HMMA.16816.F32.BF16 R64, R136, R170, RZ ;  /* 0x000000aa8840723c */ /* 0x000fe600000418ff */
[----:B------:R-:W4:Y:S05]  /*dd70*/  LDSM.16.M88.4 R136, [R134+0x5800] ;  /* 0x005800008688783b */ /* 0x000f2a0000000200 */
[C---:B-1----:R-:W-:Y:S03]  /*dd80*/  HMMA.16816.F32.BF16 R4, R172.reuse, R176, R4 ;  /* 0x000000b0ac04723c */ /* 0x042fe60000041804 */
[----:B------:R-:W1:Y:S05]  /*dd90*/  LDSM.16.M88.4 R168, [R135+0x4800] ;  /* 0x0048000087a8783b */ /* 0x000e6a0000000200 */
[C---:B------:R-:W-:Y:S03]  /*dda0*/  HMMA.16816.F32.BF16 R8, R172.reuse, R178, R8 ;  /* 0x000000b2ac08723c */ /* 0x040fe60000041808 */
[----:B------:R-:W5:Y:S05]  /*ddb0*/  LDSM.16.M88.4 R176, [R135+0x5000] ;  /* 0x0050000087b0783b */ /* 0x000f6a0000000200 */
[C---:B------:R-:W-:Y:S03]  /*ddc0*/  HMMA.16816.F32.BF16 R12, R172.reuse, R180, R12 ;  /* 0x000000b4ac0c723c */ /* 0x040fe6000004180c */
[----:B------:R-:W-:Y:S05]  /*ddd0*/  LDSM.16.M88.4 R192, [R135+0xa800] ;  /* 0x00a8000087c0783b */ /* 0x000fea0000000200 */
[C---:B------:R-:W-:Y:S03]  /*dde0*/  HMMA.16816.F32.BF16 R16, R172.reuse, R182, R16 ;  /* 0x000000b6ac10723c */ /* 0x040fe60000041810 */
[----:B------:R-:W-:Y:S05]  /*ddf0*/  LDSM.16.M88.4 R180, [R135+0x9000] ;  /* 0x0090000087b4783b */ /* 0x000fea0000000200 */
[C---:B--2---:R-:W-:Y:S03]  /*de00*/  HMMA.16816.F32.BF16 R20, R172.reuse, R140, R20 ;  /* 0x0000008cac14723c */ /* 0x044fe60000041814 */
[----:B------:R-:W-:Y:S05]  /*de10*/  LDSM.16.M88.4 R196, [R135+0xb000] ;  /* 0x00b0000087c4783b */ /* 0x000fea0000000200 */
[C---:B------:R-:W-:Y:S03]  /*de20*/  HMMA.16816.F32.BF16 R24, R172.reuse, R142, R24 ;  /* 0x0000008eac18723c */ /* 0x040fe60000041818 */
[----:B------:R-:W2:Y:S05]  /*de30*/  LDSM.16.M88.4 R140, [R135+0x5800] ;  /* 0x00580000878c783b */ /* 0x000eaa0000000200 */
[C---:B----4-:R-:W-:Y:S03]  /*de40*/  HMMA.16816.F32.BF16 R28, R172.reuse, R136, R28 ;  /* 0x00000088ac1c723c */ /* 0x050fe6000004181c */
[----:B------:R-:W-:Y:S05]  /*de50*/  LDSM.16.M88.4 R204, [R133+0x8000] ;  /* 0x0080000085cc783b */ /* 0x000fea0000000200 */
[C---:B------:R-:W-:Y:S03]  /*de60*/  HMMA.16816.F32.BF16 R32, R172.reuse, R138, R32 ;  /* 0x0000008aac20723c */ /* 0x040fe60000041820 */
[----:B------:R-:W4:Y:S05]  /*de70*/  LDSM.16.M88.4 R136, [R135+0x6000] ;  /* 0x006000008788783b */ /* 0x000f2a0000000200 */
        /* <DEDUP_REMOVED lines=16> */
[C---:B-1----:R-:W-:Y:S08]  /*df80*/  HMMA.16816.F32.BF16 R12, R160.reuse, R168, R12 ;  /* 0x000000a8a00c723c */ /* 0x042ff0000004180c */
[C---:B------:R-:W-:Y:S01]  /*df90*/  HMMA.16816.F32.BF16 R16, R160.reuse, R170, R16 ;  /* 0x000000aaa010723c */ /* 0x040fe20000041810 */
[----:B------:R-:W-:Y:S07]  /*dfa0*/  LDSM.16.M88.4 R168, [R133+0x5800] ;  /* 0x0058000085a8783b */ /* 0x000fee0000000200 */
[C---:B-----5:R-:W-:Y:S08]  /*dfb0*/  HMMA.16816.F32.BF16 R20, R160.reuse, R176, R20 ;  /* 0x000000b0a014723c */ /* 0x060ff00000041814 */
        /* <DEDUP_REMOVED lines=72> */
[----:B------:R-:W1:Y:S07]  /*e440*/  LDSM.16.M88.4 R140, [R135+0x8800] ;  /* 0x00880000878c783b */ /* 0x000e6e0000000200 */
        /* <DEDUP_REMOVED lines=41> */
[----:B------:R-:W2:Y:S01]  /*e6e0*/  MUFU.TANH R185, R185 ;  /* 0x000000b900b97308 */ /* 0x000ea20000002400 */
[----:B------:R-:W3:Y:S01]  /*e6f0*/  LDSM.16.M88.4 R136, [R133+0x9800] ;  /* 0x009800008588783b */ /* 0x000ee20000000200 */
        /* <DEDUP_REMOVED lines=9> */
[-C--:B------:R-:W-:Y:S01]  /*e790*/  FMUL.FTZ R195, R15, R221.reuse ;  /* 0x000000dd0fc37220 */ /* 0x080fe20000410000 */
[C---:B------:R-:W-:Y:S05]  /*e7a0*/  HMMA.16816.F32.BF16 R24, R200.reuse, R142, R24 ;  /* 0x0000008ec818723c */ /* 0x040fea0000041818 */
[----:B------:R-:W4:Y:S01]  /*e7b0*/  MUFU.TANH R186, R186 ;  /* 0x000000ba00ba7308 */ /* 0x000f220000002400 */
[----:B------:R-:W5:Y:S01]  /*e7c0*/  LDSM.16.M88.4 R140, [R133+0xa000] ;  /* 0x00a00000858c783b */ /* 0x000f620000000200 */
[-C--:B------:R-:W-:Y:S01]  /*e7d0*/  FMUL.FTZ R196, R16, R221.reuse ;  /* 0x000000dd10c47220 */ /* 0x080fe20000410000 */
[-C--:B------:R-:W-:Y:S01]  /*e7e0*/  FMUL.FTZ R197, R17, R221.reuse ;  /* 0x000000dd11c57220 */ /* 0x080fe20000410000 */
[-C--:B------:R-:W-:Y:S01]  /*e7f0*/  FMUL.FTZ R198, R18, R221.reuse ;  /* 0x000000dd12c67220 */ /* 0x080fe20000410000 */
[-C--:B------:R-:W-:Y:S05]  /*e800*/  FMUL.FTZ R199, R19, R221.reuse ;  /* 0x000000dd13c77220 */ /* 0x080fea0000410000 */
        /* <DEDUP_REMOVED lines=11> */
[C---:B---3--:R-:W-:Y:S09]  /*e8c0*/  HMMA.16816.F32.BF16 R28, R200.reuse, R136, R28 ;  /* 0x00000088c81c723c */ /* 0x048ff2000004181c */
[----:B------:R-:W3:Y:S01]  /*e8d0*/  MUFU.TANH R190, R190 ;  /* 0x000000be00be7308 */ /* 0x000ee20000002400 */
[C---:B------:R-:W-:Y:S01]  /*e8e0*/  HMMA.16816.F32.BF16 R32, R200.reuse, R138, R32 ;  /* 0x0000008ac820723c */ /* 0x040fe20000041820 */
[----:B------:R-:W2:Y:S08]  /*e8f0*/  LDSM.16.M88.4 R136, [R133+0xa800] ;  /* 0x00a800008588783b */ /* 0x000eb00000000200 */
[----:B------:R-:W1:Y:S01]  /*e900*/  MUFU.TANH R191, R191 ;  /* 0x000000bf00bf7308 */ /* 0x000e620000002400 */
[C---:B-----5:R-:W-:Y:S03]  /*e910*/  HMMA.16816.F32.BF16 R36, R200.reuse, R140, R36 ;  /* 0x0000008cc824723c */ /* 0x060fe60000041824 */
[-C--:B------:R-:W-:Y:S01]  /*e920*/  FMUL.FTZ R249, R28, R221.reuse ;  /* 0x000000dd1cf97220 */ /* 0x080fe20000410000 */
[-C--:B------:R-:W-:Y:S01]  /*e930*/  FMUL.FTZ R250, R29, R221.reuse ;  /* 0x000000dd1dfa7220 */ /* 0x080fe20000410000 */
[-C--:B------:R-:W-:Y:S01]  /*e940*/  FMUL.FTZ R251, R30, R221.reuse ;  /* 0x000000dd1efb7220 */ /* 0x080fe20000410000 */
[-C--:B------:R-:W-:Y:S03]  /*e950*/  FMUL.FTZ R252, R31, R221.reuse ;  /* 0x000000dd1ffc7220 */ /* 0x080fe60000410000 */
[----:B------:R-:W1:Y:S01]  /*e960*/  MUFU.TANH R192, R192 ;  /* 0x000000c000c07308 */ /* 0x000e620000002400 */
        /* <DEDUP_REMOVED lines=15> */
[----:B------:R5:W1:Y:S01]  /*ea60*/  MUFU.TANH R9, R35 ;  /* 0x0000002300097308 */ /* 0x000a620000002400 */
[C---:B--2---:R-:W-:Y:S09]  /*ea70*/  HMMA.16816.F32.BF16 R44, R200.reuse, R136, R44 ;  /* 0x00000088c82c723c */ /* 0x044ff2000004182c */
[----:B------:R-:W2:Y:S01]  /*ea80*/  MUFU.TANH R174, R36 ;  /* 0x0000002400ae7308 */ /* 0x000ea20000002400 */
[C---:B------:R-:W-:Y:S09]  /*ea90*/  HMMA.16816.F32.BF16 R48, R200.reuse, R138, R48 ;  /* 0x0000008ac830723c */ /* 0x040ff20000041830 */
[----:B------:R-:W1:Y:S01]  /*eaa0*/  MUFU.TANH R13, R38 ;  /* 0x00000026000d7308 */ /* 0x000e620000002400 */
[----:B-----5:R-:W5:Y:S01]  /*eab0*/  LDSM.16.M88.4 R32, [R133+0xb000] ;  /* 0x00b000008520783b */ /* 0x020f620000000200 */
[-C--:B------:R-:W-:Y:S01]  /*eac0*/  FMUL.FTZ R45, R45, R221.reuse ;  /* 0x000000dd2d2d7220 */ /* 0x080fe20000410000 */
[-C--:B------:R-:W-:Y:S01]  /*ead0*/  FMUL.FTZ R46, R46, R221.reuse ;  /* 0x000000dd2e2e7220 */ /* 0x080fe20000410000 */
[-C--:B------:R-:W-:Y:S06]  /*eae0*/  FMUL.FTZ R47, R47, R221.reuse ;  /* 0x000000dd2f2f7220 */ /* 0x080fec0000410000 */
[----:B------:R-:W1:Y:S01]  /*eaf0*/  MUFU.TANH R11, R39 ;  /* 0x00000027000b7308 */ /* 0x000e620000002400 */
[-C--:B------:R-:W-:Y:S09]  /*eb00*/  FMUL.FTZ R14, R44, R221.reuse ;  /* 0x000000dd2c0e7220 */ /* 0x080ff20000410000 */
[----:B------:R4:W1:Y:S10]  /*eb10*/  MUFU.TANH R40, R37 ;  /* 0x0000002500287308 */ /* 0x0008740000002400 */
[----:B------:R-:W1:Y:S10]  /*eb20*/  MUFU.TANH R193, R193 ;  /* 0x000000c100c17308 */ /* 0x000e740000002400 */
[----:B------:R-:W1:Y:S01]  /*eb30*/  MUFU.TANH R194, R194 ;  /* 0x000000c200c27308 */ /* 0x000e620000002400 */
[----:B----4-:R-:W4:Y:S01]  /*eb40*/  LDSM.16.M88.4 R36, [R133+0xb800] ;  /* 0x00b800008524783b */ /* 0x010f220000000200 */
[----:B------:R-:W-:Y:S08]  /*eb50*/  DEPBAR.LE SB0, 0x0 ;  /* 0x000080000000791a */ /* 0x000ff00000000000 */
[----:B------:R-:W1:Y:S01]  /*eb60*/  MUFU.TANH R195, R195 ;  /* 0x000000c300c37308 */ /* 0x000e620000002400 */
[----:B------:R-:W-:Y:S01]  /*eb70*/  BAR.SYNC.DEFER_BLOCKING 0x0 ;  /* 0x0000000000007b1d */ /* 0x000fe20000010000 */
[C---:B-----5:R-:W-:Y:S05]  /*eb80*/  HMMA.16816.F32.BF16 R52, R200.reuse, R32, R52 ;  /* 0x00000020c834723c */ /* 0x060fea0000041834 */
[-C--:B------:R-:W-:Y:S03]  /*eb90*/  FMUL.FTZ R32, R48, R221.reuse ;  /* 0x000000dd30207220 */ /* 0x080fe60000410000 */
[----:B------:R-:W1:Y:S01]  /*eba0*/  MUFU.TANH R196, R196 ;  /* 0x000000c400c47308 */ /* 0x000e620000002400 */
[-C--:B------:R-:W-:Y:S01]  /*ebb0*/  FMUL.FTZ R48, R50, R221.reuse ;  /* 0x000000dd32307220 */ /* 0x080fe20000410000 */
[C---:B------:R-:W-:Y:S03]  /*ebc0*/  HMMA.16816.F32.BF16 R56, R200.reuse, R34, R56 ;  /* 0x00000022c838723c */ /* 0x040fe60000041838 */
[-C--:B------:R-:W-:Y:S01]  /*ebd0*/  FMUL.FTZ R33, R49, R221.reuse ;  /* 0x000000dd31217220 */ /* 0x080fe20000410000 */
[-C--:B------:R-:W-:Y:S04]  /*ebe0*/  FMUL.FTZ R49, R51, R221.reuse ;  /* 0x000000dd33317220 */ /* 0x080fe80000410000 */
[----:B------:R-:W1:Y:S01]  /*ebf0*/  MUFU.TANH R197, R197 ;  /* 0x000000c500c57308 */ /* 0x000e620000002400 */
[-C--:B------:R-:W-:Y:S01]  /*ec00*/  FMUL.FTZ R52, R52, R221.reuse ;  /* 0x000000dd34347220 */ /* 0x080fe20000410000 */
[-C--:B------:R-:W-:Y:S01]  /*ec10*/  FMUL.FTZ R50, R54, R221.reuse ;  /* 0x000000dd36327220 */ /* 0x080fe20000410000 */
[-C--:B------:R-:W-:Y:S07]  /*ec20*/  FMUL.FTZ R35, R53, R221.reuse ;  /* 0x000000dd35237220 */ /* 0x080fee0000410000 */
[----:B------:R-:W1:Y:S01]  /*ec30*/  MUFU.TANH R198, R198 ;  /* 0x000000c600c67308 */ /* 0x000e620000002400 */
[-C--:B------:R-:W-:Y:S01]  /*ec40*/  FMUL.FTZ R51, R55, R221.reuse ;  /* 0x000000dd37337220 */ /* 0x080fe20000410000 */
[-C--:B------:R-:W-:Y:S01]  /*ec50*/  FMUL.FTZ R53, R57, R221.reuse ;  /* 0x000000dd39357220 */ /* 0x080fe20000410000 */
[-C--:B------:R-:W-:Y:S07]  /*ec60*/  FMUL.FTZ R55, R56, R221.reuse ;  /* 0x000000dd38377220 */ /* 0x080fee0000410000 */
[----:B------:R5:W1:Y:S01]  /*ec70*/  MUFU.TANH R34, R52 ;  /* 0x0000003400227308 */ /* 0x000a620000002400 */
[C---:B----4-:R-:W-:Y:S03]  /*ec80*/  HMMA.16816.F32.BF16 R60, R200.reuse, R36, R60 ;  /* 0x00000024c83c723c */ /* 0x050fe6000004183c */
[-C--:B------:R-:W-:Y:S06]  /*ec90*/  FMUL.FTZ R36, R58, R221.reuse ;  /* 0x000000dd3a247220 */ /* 0x080fec0000410000 */
[----:B------:R-:W4:Y:S01]  /*eca0*/  MUFU.TANH R199, R199 ;  /* 0x000000c700c77308 */ /* 0x000f220000002400 */
[----:B------:R-:W-:Y:S09]  /*ecb0*/  HMMA.16816.F32.BF16 R64, R200, R38, R64 ;  /* 0x00000026c840723c */ /* 0x000ff20000041840 */
[----:B------:R-:W1:Y:S01]  /*ecc0*/  MUFU.TANH R204, R204 ;  /* 0x000000cc00cc7308 */ /* 0x000e620000002400 */
[-C--:B-----5:R-:W-:Y:S01]  /*ecd0*/  FMUL.FTZ R52, R59, R221.reuse ;  /* 0x000000dd3b347220 */ /* 0x0a0fe20000410000 */
        /* <DEDUP_REMOVED lines=8> */
[----:B------:R-:W-:Y:S06]  /*ed60*/  FMUL.FTZ R65, R65, R221 ;  /* 0x000000dd41417220 */ /* 0x000fec0000410000 */
        /* <DEDUP_REMOVED lines=59> */
[----:B-1----:R-:W1:Y:S01]  /*f120*/  I2F.RP R14, R19 ;  /* 0x00000013000e7306 */ /* 0x002e620000209400 */
        /* <DEDUP_REMOVED lines=56> */
.L_x_5898:
[----:B------:R-:W-:Y:S05]  /*f4b0*/  BSYNC.RECONVERGENT B0 ;  /* 0x0000000000007941 */ /* 0x000fea0003800200 */
.L_x_5897:
        /* <DEDUP_REMOVED lines=19> */
[-C--:B-1----:R-:W-:Y:S02]  /*f5f0*/  IADD3 R14, P1, PT, R16, R15.reuse, RZ ;  /* 0x0000000f100e7210 */ /* 0x082fe40007f3e0ff */
        /* <DEDUP_REMOVED lines=16> */
.L_x_5896:
[----:B------:R-:W-:Y:S05]  /*f700*/  BSYNC.RECONVERGENT B1 ;  /* 0x0000000000017941 */ /* 0x000fea0003800200 */
.L_x_5895:
[C---:B------:R-:W-:Y:S01]  /*f710*/  VIADD R4, R240.reuse, 0xffffffc0 ;  /* 0xffffffc0f0047836 */ /* 0x040fe20000000000 */
[CC--:B------:R-:W-:Y:S01]  /*f720*/  ISETP.GE.AND P1, PT, R240.reuse, R235.reuse, PT ;  /* 0x000000ebf000720c */ /* 0x0c0fe20003f26270 */
[C---:B------:R-:W-:Y:S01]  /*f730*/  VIADD R29, R240.reuse, 0xffffffc8 ;  /* 0xffffffc8f01d7836 */ /* 0x040fe20000000000 */
[----:B------:R-:W-:Y:S01]  /*f740*/  SHF.R.U32.HI R138, RZ, 0x1, R210 ;  /* 0x00000001ff8a7819 */ /* 0x000fe200000116d2 */
[----:B------:R-:W-:Y:S01]  /*f750*/  VIADD R31, R240, 0xffffffc1 ;  /* 0xffffffc1f01f7836 */ /* 0x000fe20000000000 */
[-C--:B------:R-:W-:Y:S01]  /*f760*/  ISETP.GE.AND P0, PT, R4, R235.reuse, PT ;  /* 0x000000eb0400720c */ /* 0x080fe20003f06270 */
[----:B--2---:R-:W-:Y:S01]  /*f770*/  VIADD R27, R240, 0xffffffc9 ;  /* 0xffffffc9f01b7836 */ /* 0x004fe20000000000 */
[----:B------:R-:W-:Y:S01]  /*f780*/  FSEL R174, R174, -INF , P1 ;  /* 0xff800000aeae7808 */ /* 0x000fe20000800000 */
[C---:B------:R-:W-:Y:S01]  /*f790*/  VIADD R57, R240.reuse, 0xffffffd0 ;  /* 0xffffffd0f0397836 */ /* 0x040fe20000000000 */
[----:B-1----:R-:W-:Y:S01]  /*f7a0*/  FSEL R64, R135, -INF , P0 ;  /* 0xff80000087407808 */ /* 0x002fe20000000000 */
[C---:B------:R-:W-:Y:S01]  /*f7b0*/  VIADD R39, R240.reuse, 0xffffffd9 ;  /* 0xffffffd9f0277836 */ /* 0x040fe20000000000 */
[----:B------:R-:W2:Y:S01]  /*f7c0*/  LD.E R135, desc[UR4][R2.64+0xdc] ;  /* 0x0000dc0402877980 */ /* 0x000ea2000c101900 */
[CC--:B------:R-:W-:Y:S01]  /*f7d0*/  ISETP.GE.AND P1, PT, R240.reuse, R234.reuse, PT ;  /* 0x000000eaf000720c */ /* 0x0c0fe20003f26270 */
[C---:B------:R-:W-:Y:S01]  /*f7e0*/  VIADD R56, R240.reuse, 0xffffffd1 ;  /* 0xffffffd1f0387836 */ /* 0x040fe20000000000 */
[-C--:B------:R-:W-:Y:S01]  /*f7f0*/  ISETP.GE.AND P0, PT, R29, R235.reuse, PT ;  /* 0x000000eb1d00720c */ /* 0x080fe20003f06270 */
[C---:B------:R-:W-:Y:S01]  /*f800*/  VIADD R38, R240.reuse, 0xffffffe0 ;  /* 0xffffffe0f0267836 */ /* 0x040fe20000000000 */
[----:B------:R-:W-:Y:S01]  /*f810*/  FSEL R176, R13, -INF , P1 ;  /* 0xff8000000db07808 */ /* 0x000fe20000800000 */
[C---:B------:R-:W-:Y:S01]  /*f820*/  VIADD R55, R240.reuse, 0xffffffd8 ;  /* 0xffffffd8f0377836 */ /* 0x040fe20000000000 */
[CC--:B------:R-:W-:Y:S01]  /*f830*/  ISETP.GE.AND P1, PT, R31.reuse, R235.reuse, PT ;  /* 0x000000eb1f00720c */ /* 0x0c0fe20003f26270 */
[----:B------:R-:W-:Y:S01]  /*f840*/  VIADD R30, R240, 0xffffffe1 ;  /* 0xffffffe1f01e7836 */ /* 0x000fe20000000000 */
[----:B------:R-:W-:Y:S01]  /*f850*/  FSEL R188, R188, -INF , P0 ;  /* 0xff800000bcbc7808 */ /* 0x000fe20000000000 */
[C---:B------:R-:W-:Y:S01]  /*f860*/  VIADD R28, R240.reuse, 0xffffffe8 ;  /* 0xffffffe8f01c7836 */ /* 0x040fe20000000000 */
[-C--:B------:R-:W-:Y:S01]  /*f870*/  ISETP.GE.AND P0, PT, R31, R234.reuse, PT ;  /* 0x000000ea1f00720c */ /* 0x080fe20003f06270 */
[----:B------:R-:W-:Y:S01]  /*f880*/  VIADD R24, R240, 0xfffffff1 ;  /* 0xfffffff1f0187836 */ /* 0x000fe20000000000 */
[----:B------:R-:W-:Y:S01]  /*f890*/  FSEL R63, R186, -INF , P1 ;  /* 0xff800000ba3f7808 */ /* 0x000fe20000800000 */
[C---:B------:R-:W-:Y:S01]  /*f8a0*/  VIADD R26, R240.reuse, 0xffffffe9 ;  /* 0xffffffe9f01a7836 */ /* 0x040fe20000000000 */
[-C--:B------:R-:W-:Y:S01]  /*f8b0*/  ISETP.GE.AND P1, PT, R27, R235.reuse, PT ;  /* 0x000000eb1b00720c */ /* 0x080fe20003f26270 */
        /* <DEDUP_REMOVED lines=16> */
[----:B------:R-:W-:Y:S01]  /*f9c0*/  VIADD R17, R240, 0x11 ;  /* 0x00000011f0117836 */ /* 0x000fe20000000000 */
[----:B------:R-:W-:Y:S01]  /*f9d0*/  FSEL R192, R192, -INF , P1 ;  /* 0xff800000c0c07808 */ /* 0x000fe20000800000 */
[----:B------:R-:W-:Y:S01]  /*f9e0*/  VIADD R14, R240, 0x20 ;  /* 0x00000020f00e7836 */ /* 0x000fe20000000000 */
[-C--:B------:R-:W-:Y:S01]  /*f9f0*/  ISETP.GE.AND P4, PT, R56, R235.reuse, PT ;  /* 0x000000eb3800720c */ /* 0x080fe20003f86270 */
[C---:B------:R-:W-:Y:S01]  /*fa00*/  VIADD R16, R240.reuse, 0x18 ;  /* 0x00000018f0107836 */ /* 0x040fe20000000000 */
[-C--:B------:R-:W-:Y:S01]  /*fa10*/  ISETP.GE.AND P1, PT, R27, R234.reuse, PT ;  /* 0x000000ea1b00720c */ /* 0x080fe20003f26270 */
[C---:B------:R-:W-:Y:S01]  /*fa20*/  VIADD R12, R240.reuse, 0x21 ;  /* 0x00000021f00c7836 */ /* 0x040fe20000000000 */
[----:B------:R-:W-:Y:S01]  /*fa30*/  FSEL R197, R197, -INF , P0 ;  /* 0xff800000c5c57808 */ /* 0x000fe20000000000 */
[----:B------:R-:W-:Y:S01]  /*fa40*/  VIADD R8, R240, 0x28 ;  /* 0x00000028f0087836 */ /* 0x000fe20000000000 */
[-C--:B------:R-:W-:Y:S01]  /*fa50*/  ISETP.GE.AND P0, PT, R38, R235.reuse, PT ;  /* 0x000000eb2600720c */ /* 0x080fe20003f06270 */
[----:B------:R-:W-:Y:S01]  /*fa60*/  VIADD R238, R238, 0xffffff80 ;  /* 0xffffff80eeee7836 */ /* 0x000fe20000000000 */
[----:B------:R-:W-:Y:S02]  /*fa70*/  FSEL R193, R193, -INF , P4 ;  /* 0xff800000c1c17808 */ /* 0x000fe40002000000 */
[----:B------:R-:W-:Y:S02]  /*fa80*/  FSEL R191, R191, -INF , P1 ;  /* 0xff800000bfbf7808 */ /* 0x000fe40000800000 */
[-C--:B------:R-:W-:Y:S02]  /*fa90*/  ISETP.GE.AND P4, PT, R55, R235.reuse, PT ;  /* 0x000000eb3700720c */ /* 0x080fe40003f86270 */
[-C--:B------:R-:W-:Y:S02]  /*faa0*/  ISETP.GE.AND P1, PT, R57, R234.reuse, PT ;  /* 0x000000ea3900720c */ /* 0x080fe40003f26270 */
[----:B------:R-:W-:Y:S02]  /*fab0*/  FSEL R186, R204, -INF , P0 ;  /* 0xff800000ccba7808 */ /* 0x000fe40000000000 */
[-C--:B------:R-:W-:Y:S02]  /*fac0*/  ISETP.GE.AND P0, PT, R39, R234.reuse, PT ;  /* 0x000000ea2700720c */ /* 0x080fe40003f06270 */
        /* <DEDUP_REMOVED lines=26> */
[----:B------:R-:W-:Y:S02]  /*fc70*/  FSEL R164, R249, -INF , P4 ;  /* 0xff800000f9a47808 */ /* 0x000fe40002000000 */
[-C--:B------:R-:W-:Y:S02]  /*fc80*/  ISETP.GE.AND P1, PT, R22, R235.reuse, PT ;  /* 0x000000eb1600720c */ /* 0x080fe40003f26270 */
[-C--:B------:R-:W-:Y:S02]  /*fc90*/  ISETP.GE.AND P4, PT, R26, R234.reuse, PT ;  /* 0x000000ea1a00720c */ /* 0x080fe40003f86270 */
[----:B------:R-:W-:Y:S02]  /*fca0*/  FSEL R168, R252, -INF , P0 ;  /* 0xff800000fca87808 */ /* 0x000fe40000000000 */
[-C--:B------:R-:W-:Y:S02]  /*fcb0*/  ISETP.GE.AND P0, PT, R22, R234.reuse, PT ;  /* 0x000000ea1600720c */ /* 0x080fe40003f06270 */
[----:B------:R-:W-:Y:S01]  /*fcc0*/  FSEL R205, R6, -INF , P1 ;  /* 0xff80000006cd7808 */ /* 0x000fe20000800000 */
[----:B------:R-:W-:Y:S01]  /*fcd0*/  VIADD R6, R240, 0x39 ;  /* 0x00000039f0067836 */ /* 0x000fe20000000000 */
[----:B------:R-:W-:Y:S02]  /*fce0*/  FSEL R183, R248, -INF , P4 ;  /* 0xff800000f8b77808 */ /* 0x000fe40002000000 */
[-C--:B------:R-:W-:Y:S02]  /*fcf0*/  ISETP.GE.AND P1, PT, R21, R235.reuse, PT ;  /* 0x000000eb1500720c */ /* 0x080fe40003f26270 */
[-C--:B------:R-:W-:Y:S02]  /*fd00*/  ISETP.GE.AND P4, PT, R25, R234.reuse, PT ;  /* 0x000000ea1900720c */ /* 0x080fe40003f86270 */
[----:B------:R-:W-:Y:S02]  /*fd10*/  FSEL R207, R9, -INF , P0 ;  /* 0xff80000009cf7808 */ /* 0x000fe40000000000 */
[-C--:B------:R-:W-:Y:S02]  /*fd20*/  ISETP.GE.AND P0, PT, R21, R234.reuse, PT ;  /* 0x000000ea1500720c */ /* 0x080fe40003f06270 */
[----:B------:R-:W-:Y:S02]  /*fd30*/  FSEL R203, R251, -INF , P4 ;  /* 0xff800000fbcb7808 */ /* 0x000fe40002000000 */
[----:B------:R-:W-:Y:S01]  /*fd40*/  FSEL R178, R10, -INF , P1 ;  /* 0xff8000000ab27808 */ /* 0x000fe20000800000 */
[----:B------:R-:W-:Y:S01]  /*fd50*/  VIADD R10, R240, 0x31 ;  /* 0x00000031f00a7836 */ /* 0x000fe20000000000 */
[-C--:B------:R-:W-:Y:S02]  /*fd60*/  ISETP.GE.AND P4, PT, R23, R234.reuse, PT ;  /* 0x000000ea1700720c */ /* 0x080fe40003f86270 */
[CC--:B------:R-:W-:Y:S02]  /*fd70*/  ISETP.GE.AND P1, PT, R20.reuse, R235.reuse, PT ;  /* 0x000000eb1400720c */ /* 0x0c0fe40003f26270 */
        /* <DEDUP_REMOVED lines=28> */
[C---:B------:R-:W-:Y:S02]  /*ff40*/  ISETP.GE.AND P5, PT, R4.reuse, R236, PT ;  /* 0x000000ec0400720c */ /* 0x040fe40003fa6270 */
[----:B------:R-:W-:Y:S02]  /*ff50*/  FSEL R35, R35, -INF , P1 ;  /* 0xff80000023237808 */ /* 0x000fe40000800000 */
[----:B------:R-:W-:Y:S01]  /*ff60*/  ISETP.GE.AND P6, PT, R4, R237, PT ;  /* 0x000000ed0400720c */ /* 0x000fe20003fc6270 */
        /* <DEDUP_REMOVED lines=8> */
[----:B------:R-:W-:Y:S02]  /*fff0*/  ISETP.GE.AND P1, PT, R240, R237, PT ;  /* 0x000000edf000720c */ /* 0x000fe40003f26270 */
[----:B------:R-:W-:Y:S02]  /*10000*/  FSEL R173, R51, -INF , P0 ;  /* 0xff80000033ad7808 */ /* 0x000fe40000000000 */
[-C--:B------:R-:W-:Y:S02]  /*10010*/  ISETP.GE.AND P0, PT, R32, R235.reuse, PT ;  /* 0x000000eb2000720c */ /* 0x080fe40003f06270 */
[----:B------:R-:W-:Y:S02]  /*10020*/  FSEL R53, R53, -INF , P4 ;  /* 0xff80000035357808 */ /* 0x000fe40002000000 */
[----:B------:R-:W-:Y:S02]  /*10030*/  FSEL R174, R174, -INF , !P1 ;  /* 0xff800000aeae7808 */ /* 0x000fe40004800000 */
[-C--:B------:R-:W-:Y:S02]  /*10040*/  ISETP.GE.AND P1, PT, R10, R235.reuse, PT ;  /* 0x000000eb0a00720c */ /* 0x080fe40003f26270 */
[C---:B------:R-:W-:Y:S01]  /*10050*/  ISETP.GE.AND P4, PT, R240.reuse, R236, PT ;  /* 0x000000ecf000720c */ /* 0x040fe20003f86270 */
[----:B------:R-:W-:Y:S01]  /*10060*/  VIADD R240, R240, 0xffffff80 ;  /* 0xffffff80f0f07836 */ /* 0x000fe20000000000 */
[----:B------:R-:W-:Y:S02]  /*10070*/  FSEL R54, R54, -INF , P0 ;  /* 0xff80000036367808 */ /* 0x000fe40000000000 */
[-C--:B------:R-:W-:Y:S02]  /*10080*/  ISETP.GE.AND P0, PT, R8, R234.reuse, PT ;  /* 0x000000ea0800720c */ /* 0x080fe40003f06270 */
[----:B------:R-:W-:Y:S02]  /*10090*/  FSEL R161, R200, -INF , P1 ;  /* 0xff800000c8a17808 */ /* 0x000fe40000800000 */
[----:B------:R-:W-:Y:S02]  /*100a0*/  FSEL R176, R176, -INF , !P4 ;  /* 0xff800000b0b07808 */ /* 0x000fe40006000000 */
        /* <DEDUP_REMOVED lines=12> */
[----:B------:R-:W-:Y:S02]  /*10170*/  ISETP.GE.AND P1, PT, R5, R234, PT ;  /* 0x000000ea0500720c */ /* 0x000fe40003f26270 */
[CC--:B------:R-:W-:Y:S02]  /*10180*/  ISETP.GE.AND P4, PT, R31.reuse, R237.reuse, PT ;  /* 0x000000ed1f00720c */ /* 0x0c0fe40003f86270 */
[----:B------:R-:W-:Y:S02]  /*10190*/  FSEL R136, R66, -INF , P0 ;  /* 0xff80000042887808 */ /* 0x000fe40000000000 */
[-C--:B------:R-:W-:Y:S02]  /*101a0*/  ISETP.GE.AND P0, PT, R31, R236.reuse, PT ;  /* 0x000000ec1f00720c */ /* 0x080fe40003f06270 */
[----:B------:R-:W-:Y:S02]  /*101b0*/  FSEL R137, R60, -INF , P1 ;  /* 0xff8000003c897808 */ /* 0x000fe40000800000 */
[----:B------:R-:W-:Y:S02]  /*101c0*/  FSEL R31, R63, -INF , !P4 ;  /* 0xff8000003f1f7808 */ /* 0x000fe40006000000 */
[CC--:B------:R-:W-:Y:S02]  /*101d0*/  ISETP.GE.AND P1, PT, R29.reuse, R237.reuse, PT ;  /* 0x000000ed1d00720c */ /* 0x0c0fe40003f26270 */
[-C--:B------:R-:W-:Y:S02]  /*101e0*/  ISETP.GE.AND P4, PT, R29, R236.reuse, PT ;  /* 0x000000ec1d00720c */ /* 0x080fe40003f86270 */
[----:B------:R-:W-:Y:S02]  /*101f0*/  FSEL R29, R62, -INF , !P5 ;  /* 0xff8000003e1d7808 */ /* 0x000fe40006800000 */
        /* <DEDUP_REMOVED lines=8> */
[CC--:B------:R-:W-:Y:S02]  /*10280*/  ISETP.GE.AND P4, PT, R39.reuse, R237.reuse, PT ;  /* 0x000000ed2700720c */ /* 0x0c0fe40003f86270 */
[-C--:B------:R-:W-:Y:S02]  /*10290*/  ISETP.GE.AND P5, PT, R39, R236.reuse, PT ;  /* 0x000000ec2700720c */ /* 0x080fe40003fa6270 */
[-C--:B------:R-:W-:Y:S02]  /*102a0*/  ISETP.GE.AND P1, PT, R27, R236.reuse, PT ;  /* 0x000000ec1b00720c */ /* 0x080fe40003f26270 */
[----:B------:R-:W-:Y:S02]  /*102b0*/  FSEL R27, R187, -INF , !P0 ;  /* 0xff800000bb1b7808 */ /* 0x000fe40004000000 */
[----:B------:R-:W-:Y:S02]  /*102c0*/  FSEL R13, R13, -INF , !P6 ;  /* 0xff8000000d0d7808 */ /* 0x000fe40007000000 */
[CC--:B------:R-:W-:Y:S02]  /*102d0*/  ISETP.GE.AND P0, PT, R57.reuse, R236.reuse, PT ;  /* 0x000000ec3900720c */ /* 0x0c0fe40003f06270 */
[-C--:B------:R-:W-:Y:S02]  /*102e0*/  ISETP.GE.AND P6, PT, R57, R237.reuse, PT ;  /* 0x000000ed3900720c */ /* 0x080fe40003fc6270 */
[----:B------:R-:W-:Y:S02]  /*102f0*/  FSEL R57, R197, -INF , !P4 ;  /* 0xff800000c5397808 */ /* 0x000fe40006000000 */
[----:B------:R-:W-:Y:S02]  /*10300*/  FSEL R65, R65, -INF , !P5 ;  /* 0xff80000041417808 */ /* 0x000fe40006800000 */
[-C--:B------:R-:W-:Y:S02]  /*10310*/  ISETP.GE.AND P4, PT, R38, R237.reuse, PT ;  /* 0x000000ed2600720c */ /* 0x080fe40003f86270 */
[-C--:B------:R-:W-:Y:S02]  /*10320*/  ISETP.GE.AND P5, PT, R28, R236.reuse, PT ;  /* 0x000000ec1c00720c */ /* 0x080fe40003fa6270 */
[----:B------:R-:W-:Y:S02]  /*10330*/  FSEL R9, R191, -INF , !P1 ;  /* 0xff800000bf097808 */ /* 0x000fe40004800000 */
        /* <DEDUP_REMOVED lines=30> */
[----:B------:R-:W-:Y:S02]  /*10520*/  FSEL R172, R172, -INF , !P4 ;  /* 0xff800000acac7808 */ /* 0x000fe40006000000 */
[----:B------:R-:W-:Y:S02]  /*10530*/  FSEL R168, R168, -INF , !P1 ;  /* 0xff800000a8a87808 */ /* 0x000fe40004800000 */
[-C--:B------:R-:W-:Y:S02]  /*10540*/  ISETP.GE.AND P4, PT, R18, R236.reuse, PT ;  /* 0x000000ec1200720c */ /* 0x080fe40003f86270 */
[-C--:B------:R-:W-:Y:S02]  /*10550*/  ISETP.GE.AND P5, PT, R15, R237.reuse, PT ;  /* 0x000000ed0f00720c */ /* 0x080fe40003fa6270 */
[-C--:B------:R-:W-:Y:S02]  /*10560*/  ISETP.GE.AND P1, PT, R20, R237.reuse, PT ;  /* 0x000000ed1400720c */ /* 0x080fe40003f26270 */
[----:B------:R-:W-:Y:S02]  /*10570*/  FSEL R170, R170, -INF , !P0 ;  /* 0xff800000aaaa7808 */ /* 0x000fe40004000000 */
[-C--:B------:R-:W-:Y:S02]  /*10580*/  ISETP.GE.AND P0, PT, R19, R237.reuse, PT ;  /* 0x000000ed1300720c */ /* 0x080fe40003f06270 */
[----:B------:R-:W-:Y:S02]  /*10590*/  FSEL R56, R195, -INF , !P6 ;  /* 0xff800000c3387808 */ /* 0x000fe40007000000 */
[----:B------:R-:W-:Y:S02]  /*105a0*/  FSEL R195, R46, -INF , !P4 ;  /* 0xff8000002ec37808 */ /* 0x000fe40006000000 */
[----:B------:R-:W-:Y:S02]  /*105b0*/  FSEL R189, R189, -INF , !P5 ;  /* 0xff800000bdbd7808 */ /* 0x000fe40006800000 */
[C---:B------:R-:W-:Y:S02]  /*105c0*/  ISETP.GE.AND P5, PT, R14.reuse, R237, PT ;  /* 0x000000ed0e00720c */ /* 0x040fe40003fa6270 */
[-C--:B------:R-:W-:Y:S02]  /*105d0*/  ISETP.GE.AND P4, PT, R14, R236.reuse, PT ;  /* 0x000000ec0e00720c */ /* 0x080fe40003f86270 */
        /* <DEDUP_REMOVED lines=12> */
[----:B------:R-:W-:Y:S02]  /*106a0*/  FSEL R179, R34, -INF , !P5 ;  /* 0xff80000022b37808 */ /* 0x000fe40006800000 */
[-C--:B------:R-:W-:Y:S02]  /*106b0*/  ISETP.GE.AND P6, PT, R38, R236.reuse, PT ;  /* 0x000000ec2600720c */ /* 0x080fe40003fc6270 */
[----:B------:R-:W-:Y:S02]  /*106c0*/  FSEL R191, R40, -INF , !P0 ;  /* 0xff80000028bf7808 */ /* 0x000fe40004000000 */
[C---:B------:R-:W-:Y:S02]  /*106d0*/  ISETP.GE.AND P1, PT, R12.reuse, R237, PT ;  /* 0x000000ed0c00720c */ /* 0x040fe40003f26270 */
[-C--:B------:R-:W-:Y:S02]  /*106e0*/  ISETP.GE.AND P5, PT, R12, R236.reuse, PT ;  /* 0x000000ec0c00720c */ /* 0x080fe40003fa6270 */
[----:B------:R-:W-:Y:S02]  /*106f0*/  FMNMX3.FTZ R12, R132, R29, R27, !PT ;  /* 0x0000001d840c7276 */ /* 0x000fe4000781001b */
[----:B------:R-:W-:Y:S02]  /*10700*/  ISETP.GE.AND P0, PT, R15, R236, PT ;  /* 0x000000ec0f00720c */ /* 0x000fe40003f06270 */
[----:B------:R-:W-:Y:S02]  /*10710*/  FMNMX3.FTZ R15, R14, R59, R57, !PT ;  /* 0x0000003b0e0f7276 */ /* 0x000fe40007810039 */
[----:B------:R-:W-:Y:S02]  /*10720*/  FSEL R160, R160, -INF , !P6 ;  /* 0xff800000a0a07808 */ /* 0x000fe40007000000 */
[----:B------:R-:W-:Y:S02]  /*10730*/  ISETP.GE.AND P6, PT, R24, R237, PT ;  /* 0x000000ed1800720c */ /* 0x000fe40003fc6270 */
[----:B------:R-:W-:Y:S02]  /*10740*/  FMNMX3.FTZ R12, R12, R11, R9, !PT ;  /* 0x0000000b0c0c7276 */ /* 0x000fe40007810009 */
[----:B------:R-:W-:Y:S02]  /*10750*/  FMNMX3.FTZ R15, R15, R186, R184, !PT ;  /* 0x000000ba0f0f7276 */ /* 0x000fe400078100b8 */
[----:B------:R-:W-:Y:S02]  /*10760*/  FMNMX3.FTZ R12, R12, R49, R56, !PT ;  /* 0x000000310c0c7276 */ /* 0x000fe40007810038 */
[----:B------:R-:W-:Y:S02]  /*10770*/  FSEL R201, R201, -INF , !P6 ;  /* 0xff800000c9c97808 */ /* 0x000fe40007000000 */
[----:B------:R-:W-:Y:S02]  /*10780*/  ISETP.GE.AND P6, PT, R23, R237, PT ;  /* 0x000000ed1700720c */ /* 0x000fe40003fc6270 */
[----:B------:R-:W-:Y:S02]  /*10790*/  FMNMX3.FTZ R15, R15, R180, R181, !PT ;  /* 0x000000b40f0f7276 */ /* 0x000fe400078100b5 */
[----:B------:R-:W-:Y:S02]  /*107a0*/  FMNMX3.FTZ R17, R12, R67, R65, !PT ;  /* 0x000000430c117276 */ /* 0x000fe40007810041 */
[----:B------:R-:W-:Y:S02]  /*107b0*/  FSEL R166, R166, -INF , !P6 ;  /* 0xff800000a6a67808 */ /* 0x000fe40007000000 */
[----:B------:R-:W-:Y:S02]  /*107c0*/  FMNMX3.FTZ R15, R15, R164, R201, !PT ;  /* 0x000000a40f0f7276 */ /* 0x000fe400078100c9 */
[----:B------:R-:W-:Y:S02]  /*107d0*/  FSEL R177, R35, -INF , !P1 ;  /* 0xff80000023b17808 */ /* 0x000fe40004800000 */
[-C--:B------:R-:W-:Y:S02]  /*107e0*/  ISETP.GE.AND P1, PT, R8, R237.reuse, PT ;  /* 0x000000ed0800720c */ /* 0x080fe40003f26270 */
[----:B------:R-:W-:Y:S02]  /*107f0*/  ISETP.GE.AND P6, PT, R22, R236, PT ;  /* 0x000000ec1600720c */ /* 0x000fe40003fc6270 */
[----:B------:R-:W-:Y:S02]  /*10800*/  FMNMX3.FTZ R17, R17, R160, R182, !PT ;  /* 0x000000a011117276 */ /* 0x000fe400078100b6 */
[----:B------:R-:W-:Y:S02]  /*10810*/  FMNMX3.FTZ R15, R15, R166, R205, !PT ;  /* 0x000000a60f0f7276 */ /* 0x000fe400078100cd */
[----:B------:R-:W-:Y:S02]  /*10820*/  FSEL R171, R37, -INF , !P1 ;  /* 0xff80000025ab7808 */ /* 0x000fe40004800000 */
[----:B------:R-:W-:Y:S02]  /*10830*/  FSEL R185, R185, -INF , !P0 ;  /* 0xff800000b9b97808 */ /* 0x000fe40004000000 */
[C---:B------:R-:W-:Y:S02]  /*10840*/  ISETP.GE.AND P0, PT, R4.reuse, R237, PT ;  /* 0x000000ed0400720c */ /* 0x040fe40003f06270 */
[----:B------:R-:W-:Y:S02]  /*10850*/  ISETP.GE.AND P1, PT, R4, R236, PT ;  /* 0x000000ec0400720c */ /* 0x000fe40003f26270 */
[----:B------:R-:W-:Y:S02]  /*10860*/  FSEL R207, R207, -INF , !P6 ;  /* 0xff800000cfcf7808 */ /* 0x000fe40007000000 */
[----:B------:R-:W-:Y:S02]  /*10870*/  FMNMX3.FTZ R17, R17, R162, R183, !PT ;  /* 0x000000a211117276 */ /* 0x000fe400078100b7 */
[----:B------:R-:W-:Y:S02]  /*10880*/  ISETP.GE.AND P6, PT, R19, R236, PT ;  /* 0x000000ec1300720c */ /* 0x000fe40003fc6270 */
[----:B------:R-:W-:Y:S02]  /*10890*/  FMNMX3.FTZ R4, R15, R174, R178, !PT ;  /* 0x000000ae0f047276 */ /* 0x000fe400078100b2 */
[----:B------:R-:W-:Y:S02]  /*108a0*/  FMNMX3.FTZ R17, R17, R203, R168, !PT ;  /* 0x000000cb11117276 */ /* 0x000fe400078100a8 */
[----:B------:R-:W-:Y:S02]  /*108b0*/  FSEL R221, R43, -INF , !P6 ;  /* 0xff8000002bdd7808 */ /* 0x000fe40007000000 */
[----:B------:R-:W-:Y:S02]  /*108c0*/  FMNMX3.FTZ R4, R4, R251, R249, !PT ;  /* 0x000000fb04047276 */ /* 0x000fe400078100f9 */
[----:B------:R-:W-:Y:S02]  /*108d0*/  ISETP.GE.AND P6, PT, R16, R236, PT ;  /* 0x000000ec1000720c */ /* 0x000fe40003fc6270 */
[----:B------:R-:W-:Y:S02]  /*108e0*/  FMNMX3.FTZ R17, R17, R170, R207, !PT ;  /* 0x000000aa11117276 */ /* 0x000fe400078100cf */
[----:B------:R-:W-:Y:S02]  /*108f0*/  FMNMX3.FTZ R4, R4, R199, R197, !PT ;  /* 0x000000c704047276 */ /* 0x000fe400078100c5 */
        /* <DEDUP_REMOVED lines=13> */
[----:B------:R-:W-:Y:S02]  /*109d0*/  FMNMX3.FTZ R6, R4, R179, R177, !PT ;  /* 0x000000b304067276 */ /* 0x000fe400078100b1 */
[----:B------:R-:W-:Y:S02]  /*109e0*/  FSEL R165, R52, -INF , !P1 ;  /* 0xff80000034a57808 */ /* 0x000fe40004800000 */
[----:B------:R-:W-:Y:S02]  /*109f0*/  FMNMX3.FTZ R8, R8, R195, R193, !PT ;  /* 0x000000c308087276 */ /* 0x000fe400078100c1 */
[----:B------:R-:W-:Y:S02]  /*10a00*/  FSEL R163, R54, -INF , !P0 ;  /* 0xff80000036a37808 */ /* 0x000fe40004000000 */
[C---:B------:R-:W-:Y:S02]  /*10a10*/  ISETP.GE.AND P1, PT, R5.reuse, R237, PT ;  /* 0x000000ed0500720c */ /* 0x040fe40003f26270 */
[----:B------:R-:W-:Y:S02]  /*10a20*/  FMNMX3.FTZ R6, R6, R171, R169, !PT ;  /* 0x000000ab06067276 */ /* 0x000fe400078100a9 */
[----:B------:R-:W-:Y:S02]  /*10a30*/  FSEL R154, R154, -INF , !P5 ;  /* 0xff8000009a9a7808 */ /* 0x000fe40006800000 */
[----:B------:R-:W-:Y:S02]  /*10a40*/  FSEL R175, R50, -INF , !P4 ;  /* 0xff80000032af7808 */ /* 0x000fe40006000000 */
[----:B------:R-:W-:Y:S02]  /*10a50*/  FMNMX3.FTZ R4, R8, R187, R185, !PT ;  /* 0x000000bb08047276 */ /* 0x000fe400078100b9 */
[-C--:B------:R-:W-:Y:S02]  /*10a60*/  ISETP.GE.AND P5, PT, R5, R236.reuse, PT ;  /* 0x000000ec0500720c */ /* 0x080fe40003fa6270 */
[----:B------:R-:W-:Y:S02]  /*10a70*/  FSEL R155, R155, -INF , !P1 ;  /* 0xff8000009b9b7808 */ /* 0x000fe40004800000 */
[----:B------:R-:W-:Y:S02]  /*10a80*/  FMNMX3.FTZ R5, R6, R163, R161, !PT ;  /* 0x000000a306057276 */ /* 0x000fe400078100a1 */
[-C--:B------:R-:W-:Y:S02]  /*10a90*/  ISETP.GE.AND P4, PT, R32, R236.reuse, PT ;  /* 0x000000ec2000720c */ /* 0x080fe40003f86270 */
[----:B------:R-:W-:Y:S02]  /*10aa0*/  ISETP.GE.AND P0, PT, R10, R236, PT ;  /* 0x000000ec0a00720c */ /* 0x000fe40003f06270 */
[----:B------:R-:W-:Y:S02]  /*10ab0*/  FMNMX3.FTZ R4, R4, R175, R173, !PT ;  /* 0x000000af04047276 */ /* 0x000fe400078100ad */
[----:B------:R-:W-:Y:S02]  /*10ac0*/  FMNMX3.FTZ R8, R5, R155, R154, !PT ;  /* 0x0000009b05087276 */ /* 0x000fe4000781009a */
[----:B------:R-:W-:Y:S02]  /*10ad0*/  FSEL R159, R58, -INF , !P4 ;  /* 0xff8000003a9f7808 */ /* 0x000fe40006000000 */
[----:B------:R-:W-:Y:S01]  /*10ae0*/  FSEL R157, R157, -INF , !P0 ;  /* 0xff8000009d9d7808 */ /* 0x000fe20004000000 */
[----:B------:R-:W-:Y:S01]  /*10af0*/  SHFL.BFLY PT, R17, R8, 0x2, 0x1f ;  /* 0x0c401f0008117f89 */ /* 0x000fe200000e0000 */
[----:B------:R-:W-:Y:S02]  /*10b00*/  FMNMX3.FTZ R4, R4, R167, R165, !PT ;  /* 0x000000a704047276 */ /* 0x000fe400078100a5 */
[----:B------:R-:W-:Y:S02]  /*10b10*/  FSEL R136, R136, -INF , !P6 ;  /* 0xff80000088887808 */ /* 0x000fe40007000000 */
[----:B------:R-:W-:Y:S02]  /*10b20*/  FSEL R137, R137, -INF , !P5 ;  /* 0xff80000089897808 */ /* 0x000fe40006800000 */
[----:B------:R-:W-:Y:S04]  /*10b30*/  FMNMX3.FTZ R5, R4, R159, R157, !PT ;  /* 0x0000009f04057276 */ /* 0x000fe8000781009d */
        /* <DEDUP_REMOVED lines=518> */
.L_x_5892:
        /* <DEDUP_REMOVED lines=10> */
.L_x_5914:
        /* <DEDUP_REMOVED lines=154> */
[----:B------:R4:W-:Y:S04]  /*135e0*/  STS [R21+0x2000], R7 ;  /* 0x0020000715007388 */ /* 0x0009e80000000800 */
[----:B------:R1:W-:Y:S04]  /*135f0*/  STS [R21+0x2400], R70 ;  /* 0x0024004615007388 */ /* 0x0003e80000000800 */
[----:B------:R-:W3:Y:S01]  /*13600*/  LD.E.U8 R4, desc[UR4][R2.64+0x1c8] ;  /* 0x0001c80402047980 */ /* 0x000ee2000c101100 */
[----:B------:R-:W-:-:S03]  /*13610*/  ISETP.NE.AND P5, PT, R228, -0x1, PT ;  /* 0xffffffffe400780c */ /* 0x000fc60003fa5270 */
[----:B------:R-:W4:Y:S04]  /*13620*/  LD.E.64 R46, desc[UR4][R2.64+0x88] ;  /* 0x00008804022e7980 */ /* 0x000f28000c101b00 */
[----:B------:R-:W4:Y:S04]  /*13630*/  LD.E.64 R22, desc[UR4][R2.64+0x90] ;  /* 0x0000900402167980 */ /* 0x000f28000c101b00 */
[----:B--2---:R2:W5:Y:S04]  /*13640*/  LD.E.64 R10, desc[UR4][R2.64+0xa0] ;  /* 0x0000a004020a7980 */ /* 0x004568000c101b00 */
[----:B------:R-:W2:Y:S04]  /*13650*/  @!P5 LD.E.64 R48, desc[UR4][R2.64+0x80] ;  /* 0x000080040230d980 */ /* 0x000ea8000c101b00 */
[----:B------:R1:W5:Y:S01]  /*13660*/  LD.E.64 R44, desc[UR4][R2.64+0x70] ;  /* 0x00007004022c7980 */ /* 0x000362000c101b00 */
[----:B---3--:R-:W-:-:S13]  /*13670*/  ISETP.NE.AND P6, PT, R4, RZ, PT ;  /* 0x000000ff0400720c */ /* 0x008fda0003fc5270 */
[----:B------:R-:W3:Y:S04]  /*13680*/  @!P6 LD.E R13, desc[UR4][R2.64+0x60] ;  /* 0x00006004020de980 */ /* 0x000ee8000c101900 */
[----:B------:R-:W3:Y:S01]  /*13690*/  @!P6 LD.E R12, desc[UR4][R2.64+0xb4] ;  /* 0x0000b404020ce980 */ /* 0x000ee2000c101900 */
[----:B------:R-:W1:Y:S01]  /*136a0*/  @P1 MUFU.LG2 R9, R9 ;  /* 0x0000000900091308 */ /* 0x000e620000000c00 */
[----:B------:R-:W-:Y:S01]  /*136b0*/  SHF.R.U32.HI R4, RZ, 0x3, R210 ;  /* 0x00000003ff047819 */ /* 0x000fe200000116d2 */
[----:B----4-:R-:W-:Y:S01]  /*136c0*/  @P5 IMAD.WIDE.U32 R24, R46, R228, RZ ;  /* 0x000000e42e185225 */ /* 0x010fe200078e00ff */
[----:B------:R-:W-:Y:S02]  /*136d0*/  SHF.L.U32 R5, R227, 0x6, RZ ;  /* 0x00000006e3057819 */ /* 0x000fe400000006ff */
[----:B------:R-:W-:-:S03]  /*136e0*/  IADD3 R6, PT, PT, R4, 0x10, RZ ;  /* 0x0000001004067810 */ /* 0x000fc60007ffe0ff */
[----:B------:R-:W4:Y:S01]  /*136f0*/  @P0 MUFU.LG2 R8, R8 ;  /* 0x0000000800080308 */ /* 0x000f220000000c00 */
[----:B------:R-:W-:Y:S01]  /*13700*/  MOV R209, RZ ;  /* 0x000000ff00d17202 */ /* 0x000fe20000000f00 */
[-C--:B--2---:R-:W-:Y:S01]  /*13710*/  @!P5 IMAD R7, R49, R226.reuse, RZ ;  /* 0x000000e23107d224 */ /* 0x084fe200078e02ff */
[----:B------:R-:W-:Y:S01]  /*13720*/  ISETP.GE.AND P4, PT, R6, R215, PT ;  /* 0x000000d70600720c */ /* 0x000fe20003f86270 */
        /* <DEDUP_REMOVED lines=17> */
[----:B------:R-:W-:-:S02]  /*13840*/  IADD3 R16, PT, PT, R4, 0x20, RZ ;  /* 0x0000002004107810 */ /* 0x000fc40007ffe0ff */
[----:B------:R-:W-:Y:S02]  /*13850*/  IADD3 R14, PT, PT, R4, 0x30, RZ ;  /* 0x00000030040e7810 */ /* 0x000fe40007ffe0ff */
[----:B------:R-:W-:Y:S02]  /*13860*/  LOP3.LUT R138, R138, 0x30, RZ, 0xc0, !PT ;  /* 0x000000308a8a7812 */ /* 0x000fe400078ec0ff */
[----:B------:R-:W-:Y:S02]  /*13870*/  SHF.R.U32.HI R9, RZ, 0x2, R210 ;  /* 0x00000002ff097819 */ /* 0x000fe400000116d2 */
[----:B------:R-:W-:Y:S01]  /*13880*/  MOV R7, 0x7f800000 ;  /* 0x7f80000000077802 */ /* 0x000fe20000000f00 */
[----:B------:R-:W-:Y:S01]  /*13890*/  @P0 FFMA.FTZ R7, R0, R133, R15 ;  /* 0x0000008500070223 */ /* 0x000fe2000001000f */
[-C--:B------:R-:W-:Y:S02]  /*138a0*/  ISETP.GE.AND P3, PT, R16, R215.reuse, PT ;  /* 0x000000d71000720c */ /* 0x080fe40003f66270 */
[----:B------:R-:W-:-:S02]  /*138b0*/  ISETP.GE.AND P2, PT, R14, R215, PT ;  /* 0x000000d70e00720c */ /* 0x000fc40003f46270 */
[----:B------:R-:W-:Y:S02]  /*138c0*/  LOP3.LUT P1, RZ, R210, 0x3, RZ, 0xc0, !PT ;  /* 0x00000003d2ff7812 */ /* 0x000fe4000782c0ff */
        /* <DEDUP_REMOVED lines=8> */
[----:B------:R-:W-:Y:S02]  /*13950*/  IADD3 R0, PT, PT, R225, R228, RZ ;  /* 0x000000e4e1007210 */ /* 0x000fe40007ffe0ff */
.L_x_5901:
        /* <DEDUP_REMOVED lines=23> */
.L_x_5903:
[----:B------:R-:W-:Y:S05]  /*13ad0*/  BSYNC.RECONVERGENT B0 ;  /* 0x0000000000007941 */ /* 0x000fea0003800200 */
.L_x_5902:
        /* <DEDUP_REMOVED lines=9> */
.L_x_5905:
[----:B------:R-:W-:Y:S05]  /*13b70*/  BSYNC.RECONVERGENT B0 ;  /* 0x0000000000007941 */ /* 0x000fea0003800200 */
.L_x_5904:
[----:B------:R-:W-:Y:S04]  /*13b80*/  BSSY.RECONVERGENT B0, `(.L_x_5906) ;  /* 0x000000e000007945 */ /* 0x000fe80003800200 */
[----:B------:R-:W-:Y:S05]  /*13b90*/  @P4 BRA `(.L_x_5907) ;  /* 0x0000000000304947 */ /* 0x000fea0003800000 */
[----:B------:R-:W-:Y:S01]  /*13ba0*/  IADD3 R5, P0, PT, R4, 0x10, RZ ;  /* 0x0000001004057810 */ /* 0x000fe20007f1e0ff */
[----:B-1----:R-:W-:Y:S01]  /*13bb0*/  IMAD.MOV.U32 R6, RZ, RZ, R48 ;  /* 0x000000ffff067224 */ /* 0x002fe200078e0030 */
        /* <DEDUP_REMOVED lines=10> */
.L_x_5907:
[----:B------:R-:W-:Y:S05]  /*13c60*/  BSYNC.RECONVERGENT B0 ;  /* 0x0000000000007941 */ /* 0x000fea0003800200 */
.L_x_5906:
        /* <DEDUP_REMOVED lines=14> */
.L_x_5909:
[----:B------:R-:W-:Y:S05]  /*13d50*/  BSYNC.RECONVERGENT B0 ;  /* 0x0000000000007941 */ /* 0x000fea0003800200 */
.L_x_5908:
[----:B------:R-:W-:-:S04]  /*13d60*/  MOV R225, 0x0 ;  /* 0x0000000000e17802 */ /* 0x000fc80000000f00 */
[----:B-1234-:R-:W-:Y:S05]  /*13d70*/  @P2 RET.REL.NODEC R224 `(_ZN5flash24flash_fwd_splitkv_kernelI23Flash_fwd_kernel_traitsILi128ELi64ELi128ELi4ELb0ELb0EN7cutlass10bfloat16_tE19Flash_kernel_traitsILi128ELi64ELi128ELi4ES3_EELb0ELb1ELb0ELb0ELb1ELb1ELb0ELb0EEEvNS_16Flash_fwd_paramsE) ;  /* 0xfffffec0e0a02950 */ /* 0x01efea0003c3ffff */
        /* <DEDUP_REMOVED lines=13> */
[----:B-1----:R-:W-:Y:S05]  /*13e50*/  RET.REL.NODEC R224 `(_ZN5flash24flash_fwd_splitkv_kernelI23Flash_fwd_kernel_traitsILi128ELi64ELi128ELi4ELb0ELb0EN7cutlass10bfloat16_tE19Flash_kernel_traitsILi128ELi64ELi128ELi4ES3_EELb0ELb1ELb0ELb0ELb1ELb1ELb0ELb0EEEvNS_16Flash_fwd_paramsE) ;  /* 0xfffffec0e0687950 */ /* 0x002fea0003c3ffff */
.L_x_5900:
[----:B------:R-:W-:Y:S01]  /*13e60*/  MOV R5, 0x2 ;  /* 0x0000000200057802 */ /* 0x000fe20000000f00 */
[----:B------:R-:W-:Y:S01]  /*13e70*/  IMAD.MOV.U32 R4, RZ, RZ, 0x1f ;  /* 0x0000001fff047424 */ /* 0x000fe200078e00ff */
[----:B------:R-:W-:-:S07]  /*13e80*/  MOV R6, 0xffffffff ;  /* 0xffffffff00067802 */ /* 0x000fce0000000f00 */
[----:B-1---5:R-:W-:Y:S05]  /*13e90*/  WARPSYNC.COLLECTIVE R6, `(.L_x_5910) ;  /* 0x0000000006087348 */ /* 0x022fea0003c00000 */
[----:B------:R2:W3:Y:S02]  /*13ea0*/  SHFL.BFLY P0, R10, R245, R5, R4 ;  /* 0x0c000005f50a7389 */ /* 0x0004e40000000004 */
[----:B-123-5:R-:W-:Y:S05]  /*13eb0*/  ENDCOLLECTIVE ;  /* 0x000000000000791b */ /* 0x02efea0003800000 */
.L_x_5910:
[----:B------:R-:W-:Y:S02]  /*13ec0*/  IMAD.MOV.U32 R8, RZ, RZ, R10 ;  /* 0x000000ffff087224 */ /* 0x000fe400078e000a */
[----:B------:R-:W-:Y:S02]  /*13ed0*/  IMAD.MOV.U32 R5, RZ, RZ, 0x1 ;  /* 0x00000001ff057424 */ /* 0x000fe400078e00ff */
[----:B------:R-:W-:-:S05]  /*13ee0*/  FADD.FTZ R8, R8, R245 ;  /* 0x000000f508087221 */ /* 0x000fca0000010000 */
[----:B------:R-:W-:-:S07]  /*13ef0*/  MOV R245, R8 ;  /* 0x0000000800f57202 */ /* 0x000fce0000000f00 */
[----:B------:R-:W-:Y:S05]  /*13f00*/  WARPSYNC.COLLECTIVE R6, `(.L_x_5911) ;  /* 0x0000000006087348 */ /* 0x000fea0003c00000 */
[----:B------:R1:W2:Y:S02]  /*13f10*/  SHFL.BFLY P0, R10, R245, R5, R4 ;  /* 0x0c000005f50a7389 */ /* 0x0002a40000000004 */
[----:B-12---:R-:W-:Y:S05]  /*13f20*/  ENDCOLLECTIVE ;  /* 0x000000000000791b */ /* 0x006fea0003800000 */
.L_x_5911:
[----:B------:R-:W-:Y:S01]  /*13f30*/  MOV R245, R241 ;  /* 0x000000f100f57202 */ /* 0x000fe20000000f00 */
[----:B------:R-:W-:Y:S01]  /*13f40*/  IMAD.MOV.U32 R5, RZ, RZ, 0x2 ;  /* 0x00000002ff057424 */ /* 0x000fe200078e00ff */
[----:B------:R-:W-:-:S07]  /*13f50*/  MOV R9, R10 ;  /* 0x0000000a00097202 */ /* 0x000fce0000000f00 */
[----:B------:R-:W-:Y:S05]  /*13f60*/  WARPSYNC.COLLECTIVE R6, `(.L_x_5912) ;  /* 0x0000000006087348 */ /* 0x000fea0003c00000 */
[----:B------:R1:W2:Y:S02]  /*13f70*/  SHFL.BFLY P0, R10, R245, R5, R4 ;  /* 0x0c000005f50a7389 */ /* 0x0002a40000000004 */
[----:B-12---:R-:W-:Y:S05]  /*13f80*/  ENDCOLLECTIVE ;  /* 0x000000000000791b */ /* 0x006fea0003800000 */
.L_x_5912:
[----:B------:R-:W-:Y:S01]  /*13f90*/  FADD.FTZ R9, R8, R9 ;  /* 0x0000000908097221 */ /* 0x000fe20000010000 */
[----:B------:R-:W-:Y:S01]  /*13fa0*/  FADD.FTZ R7, R10, R241 ;  /* 0x000000f10a077221 */ /* 0x000fe20000010000 */
[----:B------:R-:W-:-:S04]  /*13fb0*/  MOV R5, 0x1 ;  /* 0x0000000100057802 */ /* 0x000fc80000000f00 */
[----:B------:R-:W-:-:S07]  /*13fc0*/  MOV R245, R7 ;  /* 0x0000000700f57202 */ /* 0x000fce0000000f00 */
[----:B------:R-:W-:Y:S05]  /*13fd0*/  WARPSYNC.COLLECTIVE R6, `(.L_x_5913) ;  /* 0x0000000006087348 */ /* 0x000fea0003c00000 */
[----:B------:R1:W2:Y:S02]  /*13fe0*/  SHFL.BFLY P0, R10, R245, R5, R4 ;  /* 0x0c000005f50a7389 */ /* 0x0002a40000000004 */
[----:B-12---:R-:W-:Y:S05]  /*13ff0*/  ENDCOLLECTIVE ;  /* 0x000000000000791b */ /* 0x006fea0003800000 */
.L_x_5913:
[----:B------:R-:W-:Y:S05]  /*14000*/  BRA `(.L_x_5914) ;  /* 0xffffffec000c7947 */ /* 0x000fea000383ffff */
.L_x_5915:
        /* <DEDUP_REMOVED lines=15> */
.L_x_14899:


//--------------------- .text._ZN5flash24flash_fwd_splitkv_kernelI23Flash_fwd_kernel_traitsILi128ELi64ELi128ELi4ELb0ELb0EN7cutlass10bfloat16_tE19Flash_kernel_traitsILi128ELi64ELi128ELi4ES3_EELb0ELb1ELb1ELb0ELb0ELb0ELb0ELb0EEEvNS_16Flash_fwd_paramsE --------------------------
	.section	.text._ZN5flash24flash_fwd_splitkv_kernelI23Flash_fwd_kernel_traitsILi128ELi64ELi128ELi4ELb0ELb0EN7cutlass10bfloat16_tE19Flash_kernel_traitsILi128ELi64ELi128ELi4ES3_EELb0ELb1ELb1ELb0ELb0ELb0ELb0ELb0EEEvNS_16Flash_fwd_paramsE,"ax",@progbits
	.align	128
        .global         _ZN5flash24flash_fwd_splitkv_kernelI23Flash_fwd_kernel_traitsILi128ELi64ELi128ELi4ELb0ELb0EN7cutlass10bfloat16_tE19Flash_kernel_traitsILi128ELi64ELi128ELi4ES3_EELb0ELb1ELb1ELb0ELb0ELb0ELb0ELb0EEEvNS_16Flash_fwd_paramsE
        .type           _ZN5flash24flash_fwd_splitkv_kernelI23Flash_fwd_kernel_traitsILi128ELi64ELi128ELi4ELb0ELb0EN7cutlass10bfloat16_tE19Flash_kernel_traitsILi128ELi64ELi128ELi4ES3_EELb0ELb1ELb1ELb0ELb0ELb0ELb0ELb0EEEvNS_16Flash_fwd_paramsE,@function
        .size           _ZN5flash24flash_fwd_splitkv_kernelI23Flash_fwd_kernel_traitsILi128ELi64ELi128ELi4ELb0ELb0EN7cutlass10bfloat16_tE19Flash_kernel_traitsILi128ELi64ELi128ELi4ES3_EELb0ELb1ELb1ELb0ELb0ELb0ELb0ELb0EEEvNS_16Flash_fwd_paramsE,(.L_x_14900 - _ZN5flash24flash_fwd_splitkv_kernelI23Flash_fwd_kernel_traitsILi128ELi64ELi128ELi4ELb0ELb0EN7cutlass10bfloat16_tE19Flash_kernel_traitsILi128ELi64ELi128ELi4ES3_EELb0ELb1ELb1ELb0ELb0ELb0ELb0ELb0EEEvNS_16Flash_fwd_paramsE)
        .other          _ZN5flash24flash_fwd_splitkv_kernelI23Flash_fwd_kernel_traitsILi128ELi64ELi128ELi4ELb0ELb0EN7cutlass10bfloat16_tE19Flash_kernel_traitsILi128ELi64ELi128ELi4ES3_EELb0ELb1ELb1ELb0ELb0ELb0ELb0ELb0EEEvNS_16Flash_fwd_paramsE,@"STO_CUDA_ENTRY STV_DEFAULT"
_ZN5flash24flash_fwd_splitkv_kernelI23Flash_fwd_kernel_traitsILi128ELi64ELi128ELi4ELb0ELb0EN7cutlass10bfloat16_tE19Flash_kernel_traitsILi128ELi64ELi128ELi4ES3_EELb0ELb1ELb1ELb0ELb0ELb0ELb0ELb0EEEvNS_16Flash_fwd_paramsE:
.text._ZN5flash24flash_fwd_splitkv_kernelI23Flash_fwd_kernel_traitsILi128ELi64ELi128ELi4ELb0ELb0EN7cutlass10bfloat16_tE19Flash_kernel_traitsILi128ELi64ELi128ELi4ES3_EELb0ELb1ELb1ELb0ELb0ELb0ELb0ELb0EEEvNS_16Flash_fwd_paramsE:
[----:B------:R-:W-:Y:S01]  /*0000*/  LDC R1, c[0x0][0x37c] ;  /* 0x0000df00ff017b82 */ /* 0x000fe20000000800 */
[----:B------:R-:W1:Y:S07]  /*0010*/  S2R R223, SR_CTAID.X ;  /* 0x0000000000df7919 */ /* 0x000e6e0000002500 */
[----:B------:R-:W2:Y:S01]  /*0020*/  LDC.64 R2, c[0x0][0x348] ;  /* 0x0000d200ff027b82 */ /* 0x000ea20000000a00 */
[----:B------:R-:W-:Y:S01]  /*0030*/  BSSY.RECONVERGENT B3, `(.L_x_5916) ;  /* 0x0000005000037945 */ /* 0x000fe20003800200 */
[----:B------:R-:W-:Y:S01]  /*0040*/  MOV R220, 0x80 ;  /* 0x0000008000dc7802 */ /* 0x000fe20000000f00 */
[----:B------:R-:W3:Y:S01]  /*0050*/  S2R R221, SR_CTAID.Y ;  /* 0x0000000000dd7919 */ /* 0x000ee20000002600 */
[----:B------:R-:W4:Y:S05]  /*0060*/  S2R R222, SR_CTAID.Z ;  /* 0x0000000000de7919 */ /* 0x000f2a0000002700 */
[----:B-1234-:R-:W-:Y:S05]  /*0070*/  CALL.REL.NOINC `($_ZN5flash24flash_fwd_splitkv_kernelI23Flash_fwd_kernel_traitsILi128ELi64ELi128ELi4ELb0ELb0EN7cutlass10bfloat16_tE19Flash_kernel_traitsILi128ELi64ELi128ELi4ES3_EELb0ELb1ELb1ELb0ELb0ELb0ELb0ELb0EEEvNS_16Flash_fwd_paramsE$_ZN5flash30compute_attn_1rowblock_splitkvI23Flash_fwd_kernel_traitsILi128ELi64ELi128ELi4ELb0ELb0EN7cutlass10bfloat16_tE19Flash_kernel_traitsILi128ELi64ELi128ELi4ES3_EELb0ELb1ELb1ELb0ELb0ELb0ELb0ELb0ENS_16Flash_fwd_paramsEEEvRKT8_iiiii) ;  /* 0x0000000000087944 */ /* 0x01efea0003c00000 */
[----:B------:R-:W-:Y:S05]  /*0080*/  BSYNC.RECONVERGENT B3 ;  /* 0x0000000000037941 */ /* 0x000fea0003800200 */
.L_x_5916:
[----:B------:R-:W-:Y:S05]  /*0090*/  EXIT ;  /* 0x000000000000794d */ /* 0x000fea0003800000 */
        .type           $_ZN5flash24flash_fwd_splitkv_kernelI23Flash_fwd_kernel_traitsILi128ELi64ELi128ELi4ELb0ELb0EN7cutlass10bfloat16_tE19Flash_kernel_traitsILi128ELi64ELi128ELi4ES3_EELb0ELb1ELb1ELb0ELb0ELb0ELb0ELb0EEEvNS_16Flash_fwd_paramsE$_ZN5flash30compute_attn_1rowblock_splitkvI23Flash_fwd_kernel_traitsILi128ELi64ELi128ELi4ELb0ELb0EN7cutlass10bfloat16_tE19Flash_kernel_traitsILi128ELi64ELi128ELi4ES3_EELb0ELb1ELb1ELb0ELb0ELb0ELb0ELb0ENS_16Flash_fwd_paramsEEEvRKT8_iiiii,@function
        .size           $_ZN5flash24flash_fwd_splitkv_kernelI23Flash_fwd_kernel_traitsILi128ELi64ELi128ELi4ELb0ELb0EN7cutlass10bfloat16_tE19Flash_kernel_traitsILi128ELi64ELi128ELi4ES3_EELb0ELb1ELb1ELb0ELb0ELb0ELb0ELb0EEEvNS_16Flash_fwd_paramsE$_ZN5flash30compute_attn_1rowblock_splitkvI23Flash_fwd_kernel_traitsILi128ELi64ELi128ELi4ELb0ELb0EN7cutlass10bfloat16_tE19Flash_kernel_traitsILi128ELi64ELi128ELi4ES3_EELb0ELb1ELb1ELb0ELb0ELb0ELb0ELb0ENS_16Flash_fwd_paramsEEEvRKT8_iiiii,(.L_x_14900 - $_ZN5flash24flash_fwd_splitkv_kernelI23Flash_fwd_kernel_traitsILi128ELi64ELi128ELi4ELb0ELb0EN7cutlass10bfloat16_tE19Flash_kernel_traitsILi128ELi64ELi128ELi4ES3_EELb0ELb1ELb1ELb0ELb0ELb0ELb0ELb0EEEvNS_16Flash_fwd_paramsE$_ZN5flash30compute_attn_1rowblock_splitkvI23Flash_fwd_kernel_traitsILi128ELi64ELi128ELi4ELb0ELb0EN7cutlass10bfloat16_tE19Flash_kernel_traitsILi128ELi64ELi128ELi4ES3_EELb0ELb1ELb1ELb0ELb0ELb0ELb0ELb0ENS_16Flash_fwd_paramsEEEvRKT8_iiiii)
$_ZN5flash24flash_fwd_splitkv_kernelI23Flash_fwd_kernel_traitsILi128ELi64ELi128ELi4ELb0ELb0EN7cutlass10bfloat16_tE19Flash_kernel_traitsILi128ELi64ELi128ELi4ES3_EELb0ELb1ELb1ELb0ELb0ELb0ELb0ELb0EEEvNS_16Flash_fwd_paramsE$_ZN5flash30compute_attn_1rowblock_splitkvI23Flash_fwd_kernel_traitsILi128ELi64ELi128ELi4ELb0ELb0EN7cutlass10bfloat16_tE19Flash_kernel_traitsILi128ELi64ELi128ELi4ES3_EELb0ELb1ELb1ELb0ELb0ELb0ELb0ELb0ENS_16Flash_fwd_paramsEEEvRKT8_iiiii:
        /* <DEDUP_REMOVED lines=38> */
.L_x_5918:
[----:B------:R-:W-:Y:S05]  /*0300*/  BSYNC.RECONVERGENT B0 ;  /* 0x0000000000007941 */ /* 0x000fea0003800200 */
.L_x_5917:
[----:B------:R-:W-:Y:S04]  /*0310*/  BSSY.RECONVERGENT B0, `(.L_x_5919) ;  /* 0x0000007000007945 */ /* 0x000fe80003800200 */
[----:B------:R-:W-:Y:S05]  /*0320*/  @!P3 BRA `(.L_x_5920) ;  /* 0x000000000014b947 */ /* 0x000fea0003800000 */
[----:B-----5:R-:W3:Y:S02]  /*0330*/  LD.E.U8 R0, desc[UR4][R2.64+0x1b2] ;  /* 0x0001b20402007980 */ /* 0x020ee4000c101100 */
[----:B---3--:R-:W-:-:S13]  /*0340*/  ISETP.NE.AND P1, PT, R0, RZ, PT ;  /* 0x000000ff0000720c */ /* 0x008fda0003f25270 */
[----:B------:R-:W3:Y:S02]  /*0350*/  @P1 LD.E R13, desc[UR4][R16.64+0x4] ;  /* 0x00000404100d1980 */ /* 0x000ee4000c101900 */
[----:B---3--:R-:W-:-:S06]  /*0360*/  @P1 IADD3 R0, PT, PT, R13, -R14, RZ ;  /* 0x8000000e0d001210 */ /* 0x008fcc0007ffe0ff */
[----:B------:R3:W5:Y:S02]  /*0370*/  @!P1 LD.E R0, desc[UR4][R16.64] ;  /* 0x0000000410009980 */ /* 0x000764000c101900 */
.L_x_5920:
[----:B------:R-:W-:Y:S05]  /*0380*/  BSYNC.RECONVERGENT B0 ;  /* 0x0000000000007941 */ /* 0x000fea0003800200 */
.L_x_5919:
        /* <DEDUP_REMOVED lines=8> */
.L_x_5922:
[----:B------:R-:W4:Y:S01]  /*0410*/  LD.E.64 R6, desc[UR4][R2.64+0x108] ;  /* 0x0001080402067980 */ /* 0x000f22000c101b00 */
[----:B------:R-:W-:Y:S01]  /*0420*/  BSSY.RECONVERGENT B0, `(.L_x_5924) ;  /* 0x0000006000007945 */ /* 0x000fe20003800200 */
[----:B------:R-:W-:Y:S01]  /*0430*/  IMAD.MOV.U32 R133, RZ, RZ, RZ ;  /* 0x000000ffff857224 */ /* 0x000fe200078e00ff */
[----:B----4-:R-:W-:-:S04]  /*0440*/  ISETP.NE.U32.AND P0, PT, R6, RZ, PT ;  /* 0x000000ff0600720c */ /* 0x010fc80003f05070 */
[----:B------:R-:W-:-:S13]  /*0450*/  ISETP.NE.AND.EX P0, PT, R7, RZ, PT, P0 ;  /* 0x000000ff0700720c */ /* 0x000fda0003f05300 */
[----:B------:R-:W-:Y:S05]  /*0460*/  @!P0 BRA `(.L_x_5925) ;  /* 0x0000000000048947 */ /* 0x000fea0003800000 */
[----:B------:R4:W5:Y:S02]  /*0470*/  LD.E R133, desc[UR4][R2.64+0xbc] ;  /* 0x0000bc0402857980 */ /* 0x000964000c101900 */
.L_x_5925:
[----:B------:R-:W-:Y:S05]  /*0480*/  BSYNC.RECONVERGENT B0 ;  /* 0x0000000000007941 */ /* 0x000fea0003800200 */
.L_x_5924:
[----:B-----5:R-:W-:Y:S02]  /*0490*/  IADD3 R133, PT, PT, R133, R0, -R11 ;  /* 0x0000000085857210 */ /* 0x020fe40007ffe80b */
.L_x_5923:
[----:B------:R-:W-:Y:S05]  /*04a0*/  BSYNC.RECONVERGENT B1 ;  /* 0x0000000000017941 */ /* 0x000fea0003800200 */
.L_x_5921:
[----:B------:R-:W-:Y:S01]  /*04b0*/  IMAD.SHL.U32 R205, R223, 0x40, RZ ;  /* 0x00000040dfcd7824 */ /* 0x000fe200078e00ff */
[----:B------:R-:W-:Y:S01]  /*04c0*/  MOV R6, R220 ;  /* 0x000000dc00067202 */ /* 0x000fe20000000f00 */
[----:B------:R-:W-:-:S03]  /*04d0*/  IMAD.MOV.U32 R7, RZ, RZ, 0x0 ;  /* 0x00000000ff077424 */ /* 0x000fc600078e00ff */
[----:B------:R-:W-:-:S13]  /*04e0*/  ISETP.GT.AND P0, PT, R188, R205, PT ;  /* 0x000000cdbc00720c */ /* 0x000fda0003f04270 */
[----:B-1234-:R-:W-:Y:S05]  /*04f0*/  @!P0 RET.REL.NODEC R6 `(_ZN5flash24flash_fwd_splitkv_kernelI23Flash_fwd_kernel_traitsILi128ELi64ELi128ELi4ELb0ELb0EN7cutlass10bfloat16_tE19Flash_kernel_traitsILi128ELi64ELi128ELi4ES3_EELb0ELb1ELb1ELb0ELb0ELb0ELb0ELb0EEEvNS_16Flash_fwd_paramsE) ;  /* 0xfffffff806c08950 */ /* 0x01efea0003c3ffff */
[----:B------:R-:W2:Y:S04]  /*0500*/  LD.E R7, desc[UR4][R2.64+0x188] ;  /* 0x0001880402077980 */ /* 0x000ea8000c101900 */
[----:B------:R-:W3:Y:S04]  /*0510*/  LD.E R15, desc[UR4][R2.64+0xb8] ;  /* 0x0000b804020f7980 */ /* 0x000ee8000c101900 */
[----:B------:R-:W4:Y:S01]  /*0520*/  LD.E R13, desc[UR4][R2.64+0x184] ;  /* 0x00018404020d7980 */ /* 0x000f22000c101900 */
[----:B------:R-:W-:Y:S02]  /*0530*/  VIADD R9, R133, 0x7f ;  /* 0x0000007f85097836 */ /* 0x000fe40000000000 */
[----:B------:R-:W-:Y:S01]  /*0540*/  IMAD R0, R223, 0x40, -R188 ;  /* 0x00000040df007824 */ /* 0x000fe200078e0abc */
[----:B------:R-:W1:Y:S01]  /*0550*/  S2R R197, SR_TID.X ;  /* 0x0000000000c57919 */ /* 0x000e620000002100 */
[----:B------:R-:W-:Y:S01]  /*0560*/  IMAD.IADD R132, R205, 0x1, R133 ;  /* 0x00000001cd847824 */ /* 0x000fe200078e0285 */
[----:B------:R-:W-:-:S04]  /*0570*/  SHF.R.S32.HI R6, RZ, 0x1f, R9 ;  /* 0x0000001fff067819 */ /* 0x000fc80000011409 */
[----:B------:R-:W-:-:S04]  /*0580*/  LEA.HI R6, R6, R9, RZ, 0x7 ;  /* 0x0000000906067211 */ /* 0x000fc800078f38ff */
[----:B------:R-:W-:Y:S02]  /*0590*/  SHF.R.S32.HI R6, RZ, 0x7, R6 ;  /* 0x00000007ff067819 */ /* 0x000fe40000011406 */
[----:B--2---:R-:W-:Y:S01]  /*05a0*/  IADD3 R7, PT, PT, R7, R0, R9 ;  /* 0x0000000007077210 */ /* 0x004fe20007ffe009 */
[----:B---3--:R-:W-:-:S04]  /*05b0*/  VIADD R15, R15, 0x7f ;  /* 0x0000007f0f0f7836 */ /* 0x008fc80000000000 */
[----:B------:R-:W-:Y:S01]  /*05c0*/  VIADD R7, R7, 0x40 ;  /* 0x0000004007077836 */ /* 0x000fe20000000000 */
[----:B----4-:R-:W-:Y:S02]  /*05d0*/  IADD3 R13, PT, PT, R132, -R188, -R13 ;  /* 0x800000bc840d7210 */ /* 0x010fe40007ffe80d */
[----:B------:R-:W-:Y:S02]  /*05e0*/  SHF.R.S32.HI R10, RZ, 0x1f, R15 ;  /* 0x0000001fff0a7819 */ /* 0x000fe4000001140f */
[----:B------:R-:W-:Y:S02]  /*05f0*/  SHF.R.S32.HI R8, RZ, 0x1f, R13 ;  /* 0x0000001fff087819 */ /* 0x000fe4000001140d */
[----:B------:R-:W-:Y:S02]  /*0600*/  SHF.R.S32.HI R0, RZ, 0x1f, R7 ;  /* 0x0000001fff007819 */ /* 0x000fe40000011407 */
[----:B------:R-:W-:Y:S02]  /*0610*/  LEA.HI R10, R10, R15, RZ, 0x7 ;  /* 0x0000000f0a0a7211 */ /* 0x000fe400078f38ff */
[----:B------:R-:W-:-:S02]  /*0620*/  LEA.HI R8, R8, R13, RZ, 0x7 ;  /* 0x0000000d08087211 */ /* 0x000fc400078f38ff */
[----:B------:R-:W-:Y:S02]  /*0630*/  LEA.HI R0, R0, R7, RZ, 0x7 ;  /* 0x0000000700007211 */ /* 0x000fe400078f38ff */
[----:B------:R-:W-:Y:S02]  /*0640*/  SHF.R.S32.HI R7, RZ, 0x7, R10 ;  /* 0x00000007ff077819 */ /* 0x000fe4000001140a */
[----:B------:R-:W-:Y:S02]  /*0650*/  SHF.R.S32.HI R8, RZ, 0x7, R8 ;  /* 0x00000007ff087819 */ /* 0x000fe40000011408 */
[----:B------:R-:W-:Y:S02]  /*0660*/  SHF.R.S32.HI R0, RZ, 0x7, R0 ;  /* 0x00000007ff007819 */ /* 0x000fe40000011400 */
[----:B------:R-:W-:Y:S02]  /*0670*/  VIMNMX R215, PT, PT, RZ, R8, !PT ;  /* 0x00000008ffd77248 */ /* 0x000fe40007fe0100 */
[----:B------:R-:W-:-:S04]  /*0680*/  VIMNMX3 R0, R7, R6, R0, PT ;  /* 0x000000060700720f */ /* 0x000fc80003800100 */
[----:B------:R-:W-:-:S13]  /*0690*/  ISETP.GE.AND P0, PT, R215, R0, PT ;  /* 0x00000000d700720c */ /* 0x000fda0003f06270 */
[----:B-1----:R-:W-:Y:S05]  /*06a0*/  @!P0 BRA `(.L_x_5926) ;  /* 0x0000000400ec8947 */ /* 0x002fea0003800000 */
        /* <DEDUP_REMOVED lines=48> */
.L_x_5928:
[----:B------:R-:W-:Y:S05]  /*09b0*/  BSYNC.RECONVERGENT B0 ;  /* 0x0000000000007941 */ /* 0x000fea0003800200 */
.L_x_5927:
        /* <DEDUP_REMOVED lines=17> */
.L_x_5930:
[----:B------:R-:W-:Y:S05]  /*0ad0*/  BSYNC.RECONVERGENT B0 ;  /* 0x0000000000007941 */ /* 0x000fea0003800200 */
.L_x_5929:
        /* <DEDUP_REMOVED lines=20> */
.L_x_5932:
[----:B------:R-:W-:Y:S05]  /*0c20*/  BSYNC.RECONVERGENT B0 ;  /* 0x0000000000007941 */ /* 0x000fea0003800200 */
.L_x_5931:
        /* <DEDUP_REMOVED lines=25> */
.L_x_5934:
[----:B------:R-:W-:Y:S05]  /*0dc0*/  BSYNC.RECONVERGENT B0 ;  /* 0x0000000000007941 */ /* 0x000fea0003800200 */
.L_x_5933:
[----:B------:R-:W-:Y:S01]  /*0dd0*/  MOV R221, 0x0 ;  /* 0x0000000000dd7802 */ /* 0x000fe20000000f00 */
[----:B------:R-:W-:Y:S04]  /*0de0*/  @!P5 ST.E desc[UR4][R6.64], R3 ;  /* 0x000000030600d985 */ /* 0x000fe8000c101904 */
[----:B------:R-:W-:Y:S04]  /*0df0*/  @!P4 ST.E desc[UR4][R6.64+0x40], R2 ;  /* 0x000040020600c985 */ /* 0x000fe8000c101904 */
[----:B------:R1:W-:Y:S02]  /*0e00*/  @!P3 ST.E desc[UR4][R6.64+0x80], R0 ;  /* 0x000080000600b985 */ /* 0x0003e4000c101904 */
[----:B-12---:R-:W-:Y:S05]  /*0e10*/  @P6 RET.REL.NODEC R220 `(_ZN5flash24flash_fwd_splitkv_kernelI23Flash_fwd_kernel_traitsILi128ELi64ELi128ELi4ELb0ELb0EN7cutlass10bfloat16_tE19Flash_kernel_traitsILi128ELi64ELi128ELi4ES3_EELb0ELb1ELb1ELb0ELb0ELb0ELb0ELb0EEEvNS_16Flash_fwd_paramsE) ;  /* 0xfffffff0dc786950 */ /* 0x006fea0003c3ffff */
[----:B------:R-:W-:Y:S02]  /*0e20*/  MOV R3, 0x7f800000 ;  /* 0x7f80000000037802 */ /* 0x000fe40000000f00 */
[----:B------:R-:W-:-:S03]  /*0e30*/  MOV R221, 0x0 ;  /* 0x0000000000dd7802 */ /* 0x000fc60000000f00 */
[----:B------:R1:W-:Y:S02]  /*0e40*/  ST.E desc[UR4][R6.64+0xc0], R3 ;  /* 0x0000c00306007985 */ /* 0x0003e4000c101904 */
[----:B-1----:R-:W-:Y:S05]  /*0e50*/  RET.REL.NODEC R220 `(_ZN5flash24flash_fwd_splitkv_kernelI23Flash_fwd_kernel_traitsILi128ELi64ELi128ELi4ELb0ELb0EN7cutlass10bfloat16_tE19Flash_kernel_traitsILi128ELi64ELi128ELi4ES3_EELb0ELb1ELb1ELb0ELb0ELb0ELb0ELb0EEEvNS_16Flash_fwd_paramsE) ;  /* 0xfffffff0dc687950 */ /* 0x002fea0003c3ffff */
.L_x_5926:
        /* <DEDUP_REMOVED lines=14> */
[----:B------:R-:W-:Y:S02]  /*0f40*/  MOV R190, R2 ;  /* 0x0000000200be7202 */ /* 0x000fe40000000f00 */
[----:B------:R-:W-:-:S05]  /*0f50*/  MOV R191, R3 ;  /* 0x0000000300bf7202 */ /* 0x000fca0000000f00 */
[----:B------:R-:W3:Y:S01]  /*0f60*/  LD.E R23, desc[UR4][R190.64+0x68] ;  /* 0x00006804be177980 */ /* 0x000ee2000c101900 */
[----:B------:R-:W-:-:S03]  /*0f70*/  LEA R12, R0, 0xffffff80, 0x7 ;  /* 0xffffff80000c7811 */ /* 0x000fc600078e38ff */
        /* <DEDUP_REMOVED lines=84> */
.L_x_5936:
        /* <DEDUP_REMOVED lines=49> */
[----:B------:R-:W-:Y:S01]  /*17d0*/  @!P2 IMAD R4, R209, R11, RZ ;  /* 0x0000000bd104a224 */ /* 0x000fe200078e02ff */
[----:B------:R-:W-:Y:S01]  /*17e0*/  @!P2 SHF.R.S32.HI R5, RZ, 0x1f, R11 ;  /* 0x0000001fff05a819 */ /* 0x000fe2000001140b */
[----:B------:R-:W-:Y:S01]  /*17f0*/  @P3 VIADD R9, R9, 0x1 ;  /* 0x0000000109093836 */ /* 0x000fe20000000000 */
[----:B------:R-:W-:-:S02]  /*1800*/  MOV R20, R8 ;  /* 0x0000000800147202 */ /* 0x000fc40000000f00 */
        /* <DEDUP_REMOVED lines=17> */
[----:B------:R-:W-:-:S04]  /*1920*/  IMAD.WIDE.U32 R40, R16, R9, R14 ;  /* 0x0000000910287225 */ /* 0x000fc800078e000e */
[----:B------:R-:W-:Y:S02]  /*1930*/  IMAD R6, R16, R6, R7 ;  /* 0x0000000610067224 */ /* 0x000fe400078e0207 */
[----:B------:R-:W-:Y:S01]  /*1940*/  @P2 IMAD.WIDE.U32 R8, R208, R11, RZ ;  /* 0x0000000bd0082225 */ /* 0x000fe200078e00ff */
[----:B------:R-:W-:-:S03]  /*1950*/  @!P2 MOV R16, R18 ;  /* 0x000000120010a202 */ /* 0x000fc60000000f00 */
[----:B------:R-:W-:Y:S01]  /*1960*/  @P2 IMAD R5, R209, R11, RZ ;  /* 0x0000000bd1052224 */ /* 0x000fe200078e02ff */
[----:B------:R-:W-:Y:S01]  /*1970*/  IADD3 R6, PT, PT, R41, R6, RZ ;  /* 0x0000000629067210 */ /* 0x000fe20007ffe0ff */
[----:B------:R-:W-:Y:S01]  /*1980*/  @!P2 IMAD.IADD R14, R19, 0x1, R4 ;  /* 0x00000001130ea824 */ /* 0x000fe200078e0204 */
[----:B------:R-:W-:Y:S01]  /*1990*/  @P2 MOV R16, R8 ;  /* 0x0000000800102202 */ /* 0x000fe20000000f00 */
[----:B------:R-:W-:Y:S01]  /*19a0*/  @P2 IMAD.IADD R14, R9, 0x1, R5 ;  /* 0x00000001090e2824 */ /* 0x000fe200078e0205 */
[----:B------:R-:W-:Y:S02]  /*19b0*/  MOV R19, RZ ;  /* 0x000000ff00137202 */ /* 0x000fe40000000f00 */
.L_x_5937:
[----:B------:R-:W-:Y:S05]  /*19c0*/  BSYNC.RECONVERGENT B0 ;  /* 0x0000000000007941 */ /* 0x000fea0003800200 */
.L_x_5935:
[----:B------:R-:W-:Y:S01]  /*19d0*/  ISETP.NE.AND P0, PT, R228, -0x1, PT ;  /* 0xffffffffe400780c */ /* 0x000fe20003f05270 */
[----:B------:R-:W2:Y:S04]  /*19e0*/  LD.E.64 R32, desc[UR4][R2.64+0x30] ;  /* 0x0000300402207980 */ /* 0x000ea8000c101b00 */
[----:B------:R-:W3:Y:S04]  /*19f0*/  LD.E.64 R28, desc[UR4][R2.64+0x48] ;  /* 0x00004804021c7980 */ /* 0x000ee8000c101b00 */
[----:B------:R1:W5:Y:S04]  /*1a00*/  LD.E.64 R38, desc[UR4][R2.64+0x8] ;  /* 0x0000080402267980 */ /* 0x000368000c101b00 */
[----:B------:R-:W4:Y:S04]  /*1a10*/  @!P0 LD.E.64 R8, desc[UR4][R2.64+0x18] ;  /* 0x0000180402088980 */ /* 0x000f28000c101b00 */
[----:B------:R1:W5:Y:S04]  /*1a20*/  LD.E R231, desc[UR4][R2.64+0xc0] ;  /* 0x0000c00402e77980 */ /* 0x000368000c101900 */
[----:B------:R1:W5:Y:S04]  /*1a30*/  LD.E.64 R24, desc[UR4][R2.64+0x10] ;  /* 0x0000100402187980 */ /* 0x000368000c101b00 */
[----:B------:R1:W5:Y:S01]  /*1a40*/  LD.E.64 R34, desc[UR4][R190.64] ;  /* 0x00000004be227980 */ /* 0x000362000c101b00 */
[----:B------:R-:W1:Y:S01]  /*1a50*/  S2UR UR6, SR_CgaCtaId ;  /* 0x00000000000679c3 */ /* 0x000e620000008800 */
[----:B------:R-:W-:Y:S01]  /*1a60*/  IMAD.SHL.U32 R235, R197, 0x8, RZ ;  /* 0x00000008c5eb7824 */ /* 0x000fe200078e00ff */
[----:B------:R-:W-:Y:S01]  /*1a70*/  SHF.R.U32.HI R20, RZ, 0x3, R197 ;  /* 0x00000003ff147819 */ /* 0x000fe200000116c5 */
[----:B------:R-:W-:-:S03]  /*1a80*/  IMAD.IADD R205, R188, 0x1, -R205 ;  /* 0x00000001bccd7824 */ /* 0x000fc600078e0acd */
[----:B------:R-:W-:Y:S01]  /*1a90*/  LOP3.LUT R196, R235, 0x38, RZ, 0xc0, !PT ;  /* 0x00000038ebc47812 */ /* 0x000fe200078ec0ff */
[----:B------:R-:W-:Y:S01]  /*1aa0*/  UMOV UR7, 0x400 ;  /* 0x0000040000077882 */ /* 0x000fe20000000000 */
[----:B------:R-:W-:Y:S01]  /*1ab0*/  VIADD R13, R20, 0x10 ;  /* 0x00000010140d7836 */ /* 0x000fe20000000000 */
[----:B------:R-:W-:Y:S01]  /*1ac0*/  MOV R21, RZ ;  /* 0x000000ff00157202 */ /* 0x000fe20000000f00 */
[----:B------:R-:W-:Y:S01]  /*1ad0*/  BSSY.RECONVERGENT B0, `(.L_x_5938) ;  /* 0x0000031000007945 */ /* 0x000fe20003800200 */
[----:B------:R-:W-:Y:S02]  /*1ae0*/  LOP3.LUT R210, R196, 0x40, RZ, 0xfc, !PT ;  /* 0x00000040c4d27812 */ /* 0x000fe400078efcff */
[----:B------:R-:W-:Y:S01]  /*1af0*/  ISETP.GE.AND P2, PT, R13, R205, PT ;  /* 0x000000cd0d00720c */ /* 0x000fe20003f46270 */
[----:B------:R-:W-:Y:S01]  /*1b00*/  IMAD.WIDE.U32 R36, R223, 0x40, R20 ;  /* 0x00000040df247825 */ /* 0x000fe200078e0014 */
[----:B-1----:R-:W-:-:S06]  /*1b10*/  ULEA UR6, UR6, UR7, 0x18 ;  /* 0x0000000706067291 */ /* 0x002fcc000f8ec0ff */
[----:B------:R-:W-:Y:S02]  /*1b20*/  IMAD.U32 R200, RZ, RZ, UR6 ;  /* 0x00000006ffc87e24 */ /* 0x000fe4000f8e00ff */
[----:B--2---:R-:W-:-:S04]  /*1b30*/  @P0 IMAD.WIDE.U32 R10, R32, R228, RZ ;  /* 0x000000e4200a0225 */ /* 0x004fc800078e00ff */
[----:B------:R-:W-:Y:S02]  /*1b40*/  @P0 IMAD R5, R33, R228, RZ ;  /* 0x000000e421050224 */ /* 0x000fe400078e02ff */
[-C--:B----4-:R-:W-:Y:S02]  /*1b50*/  @!P0 IMAD R4, R9, R221.reuse, RZ ;  /* 0x000000dd09048224 */ /* 0x090fe400078e02ff */
[----:B------:R-:W-:-:S03]  /*1b60*/  @!P0 IMAD.WIDE.U32 R8, R8, R221, RZ ;  /* 0x000000dd08088225 */ /* 0x000fc600078e00ff */
[----:B------:R-:W-:Y:S01]  /*1b70*/  @!P0 MOV R7, R8 ;  /* 0x0000000800078202 */ /* 0x000fe20000000f00 */
[----:B------:R-:W-:Y:S01]  /*1b80*/  @P0 IMAD.MOV.U32 R7, RZ, RZ, R10 ;  /* 0x000000ffff070224 */ /* 0x000fe200078e000a */
[----:B------:R-:W-:Y:S01]  /*1b90*/  LOP3.LUT R8, R235, 0x1c0, RZ, 0xc0, !PT ;  /* 0x000001c0eb087812 */ /* 0x000fe200078ec0ff */
[----:B------:R-:W-:Y:S02]  /*1ba0*/  @!P0 IMAD.IADD R4, R9, 0x1, R4 ;  /* 0x0000000109048824 */ /* 0x000fe400078e0204 */
[----:B------:R-:W-:Y:S01]  /*1bb0*/  @P0 IMAD.IADD R4, R11, 0x1, R5 ;  /* 0x000000010b040824 */ /* 0x000fe200078e0205 */
[----:B------:R-:W-:Y:S02]  /*1bc0*/  ISETP.GE.AND P0, PT, R20, R205, PT ;  /* 0x000000cd1400720c */ /* 0x000fe40003f06270 */
[----:B------:R-:W-:Y:S02]  /*1bd0*/  IADD3 R10, P1, PT, R196, R7, RZ ;  /* 0x00000007c40a7210 */ /* 0x000fe40007f3e0ff */
[----:B------:R-:W-:-:S02]  /*1be0*/  LOP3.LUT R9, R8, 0x38, R197, 0xf8, !PT ;  /* 0x0000003808097812 */ /* 0x000fc400078ef8c5 */
[----:B------:R-:W-:Y:S02]  /*1bf0*/  IADD3.X R11, PT, PT, RZ, R4, RZ, P1, !PT ;  /* 0x00000004ff0b7210 */ /* 0x000fe40000ffe4ff */
[----:B------:R-:W-:Y:S01]  /*1c00*/  LOP3.LUT R8, R9, R196, RZ, 0x3c, !PT ;  /* 0x000000c409087212 */ /* 0x000fe200078e3cff */
[-C--:B---3--:R-:W-:Y:S02]  /*1c10*/  IMAD R31, R29, R222.reuse, RZ ;  /* 0x000000de1d1f7224 */ /* 0x088fe400078e02ff */
[----:B------:R-:W-:Y:S01]  /*1c20*/  IMAD.WIDE.U32 R28, R28, R222, R10 ;  /* 0x000000de1c1c7225 */ /* 0x000fe200078e000a */
[----:B------:R-:W-:Y:S02]  /*1c30*/  LOP3.LUT R235, R8, 0x1e00, R235, 0xf8, !PT ;  /* 0x00001e0008eb7812 */ /* 0x000fe400078ef8eb */
[C---:B------:R-:W-:Y:S01]  /*1c40*/  IADD3 R11, PT, PT, R20.reuse, 0x20, RZ ;  /* 0x00000020140b7810 */ /* 0x040fe20007ffe0ff */
[----:B------:R-:W-:Y:S01]  /*1c50*/  VIADD R9, R20, 0x30 ;  /* 0x0000003014097836 */ /* 0x000fe20000000000 */
[----:B------:R-:W-:Y:S01]  /*1c60*/  IADD3 R40, P1, PT, R196, R40, RZ ;  /* 0x00000028c4287210 */ /* 0x000fe20007f3e0ff */
[----:B------:R-:W-:Y:S01]  /*1c70*/  IMAD R235, R235, 0x2, R200 ;  /* 0x00000002ebeb7824 */ /* 0x000fe200078e02c8 */
[----:B------:R-:W-:-:S02]  /*1c80*/  ISETP.GE.AND P3, PT, R11, R205, PT ;  /* 0x000000cd0b00720c */ /* 0x000fc40003f66270 */
        /* <DEDUP_REMOVED lines=21> */
.L_x_5939:
[----:B------:R-:W-:Y:S05]  /*1de0*/  BSYNC.RECONVERGENT B0 ;  /* 0x0000000000007941 */ /* 0x000fea0003800200 */
.L_x_5938:
[----:B------:R-:W-:Y:S01]  /*1df0*/  IMAD.SHL.U32 R131, R0, 0x80, RZ ;  /* 0x0000008000837824 */ /* 0x000fe200078e00ff */
[----:B------:R-:W-:Y:S01]  /*1e00*/  BSSY.RECONVERGENT B0, `(.L_x_5940) ;  /* 0x000001a000007945 */ /* 0x000fe20003800200 */
[----:B------:R-:W-:-:S03]  /*1e10*/  ISETP.GE.AND P0, PT, R9, R205, PT ;  /* 0x000000cd0900720c */ /* 0x000fc60003f06270 */
[----:B-1----:R-:W-:Y:S01]  /*1e20*/  IADD3 R4, PT, PT, R133, 0x80, -R131 ;  /* 0x0000008085047810 */ /* 0x002fe20007ffe883 */
        /* <DEDUP_REMOVED lines=23> */
.L_x_5941:
[----:B------:R-:W-:Y:S05]  /*1fa0*/  BSYNC.RECONVERGENT B0 ;  /* 0x0000000000007941 */ /* 0x000fea0003800200 */
.L_x_5940:
        /* <DEDUP_REMOVED lines=29> */
.L_x_5943:
[----:B------:R-:W-:Y:S05]  /*2180*/  BSYNC.RECONVERGENT B0 ;  /* 0x0000000000007941 */ /* 0x000fea0003800200 */
.L_x_5942:
        /* <DEDUP_REMOVED lines=30> */
.L_x_5945:
[----:B------:R-:W-:Y:S05]  /*2370*/  BSYNC.RECONVERGENT B0 ;  /* 0x0000000000007941 */ /* 0x000fea0003800200 */
.L_x_5944:
        /* <DEDUP_REMOVED lines=16> */
.L_x_5947:
[----:B------:R-:W-:Y:S05]  /*2480*/  BSYNC.RECONVERGENT B0 ;  /* 0x0000000000007941 */ /* 0x000fea0003800200 */
.L_x_5946:
[----:B----4-:R-:W-:Y:S01]  /*2490*/  SHF.L.U64.HI R6, R206, 0x4, R207 ;  /* 0x00000004ce067819 */ /* 0x010fe200000102cf */
        /* <DEDUP_REMOVED lines=20> */
.L_x_5949:
[----:B------:R-:W-:Y:S05]  /*25e0*/  BSYNC.RECONVERGENT B0 ;  /* 0x0000000000007941 */ /* 0x000fea0003800200 */
.L_x_5948:
        /* <DEDUP_REMOVED lines=16> */
.L_x_5951:
[----:B------:R-:W-:Y:S05]  /*26f0*/  BSYNC.RECONVERGENT B0 ;  /* 0x0000000000007941 */ /* 0x000fea0003800200 */
.L_x_5950:
[----:B------:R-:W-:Y:S01]  /*2700*/  BSSY.RECONVERGENT B0, `(.L_x_5952) ;  /* 0x0000013000007945 */ /* 0x000fe20003800200 */
[----:B------:R-:W-:Y:S01]  /*2710*/  ISETP.GE.AND P4, PT, R15, R4, PT ;  /* 0x000000040f00720c */ /* 0x000fe20003f86270 */
[C---:B----4-:R-:W-:Y:S01]  /*2720*/  VIADD R7, R20.reuse, 0x60 ;  /* 0x0000006014077836 */ /* 0x050fe20000000000 */
[----:B------:R-:W-:Y:S01]  /*2730*/  IADD3 R5, PT, PT, R20, 0x70, RZ ;  /* 0x0000007014057810 */ /* 0x000fe20007ffe0ff */
        /* <DEDUP_REMOVED lines=15> */
.L_x_5953:
[----:B------:R-:W-:Y:S05]  /*2830*/  BSYNC.RECONVERGENT B0 ;  /* 0x0000000000007941 */ /* 0x000fea0003800200 */
.L_x_5952:
[----:B------:R-:W-:Y:S01]  /*2840*/  BSSY.RECONVERGENT B0, `(.L_x_5954) ;  /* 0x0000015000007945 */ /* 0x000fe20003800200 */
[-C--:B------:R-:W-:Y:S02]  /*2850*/  ISETP.GE.AND P3, PT, R7, R4.reuse, PT ;  /* 0x000000040700720c */ /* 0x080fe40003f66270 */
[----:B------:R-:W-:Y:S01]  /*2860*/  ISETP.GE.AND P2, PT, R5, R4, PT ;  /* 0x000000040500720c */ /* 0x000fe20003f46270 */
[----:B------:R-:W-:-:S12]  /*2870*/  @P0 BRA `(.L_x_5955) ;  /* 0x0000000000440947 */ /* 0x000fd80003800000 */
        /* <DEDUP_REMOVED lines=17> */
.L_x_5955:
[----:B------:R-:W-:Y:S05]  /*2990*/  BSYNC.RECONVERGENT B0 ;  /* 0x0000000000007941 */ /* 0x000fea0003800200 */
.L_x_5954:
        /* <DEDUP_REMOVED lines=16> */
.L_x_5957:
[----:B------:R-:W-:Y:S05]  /*2aa0*/  BSYNC.RECONVERGENT B0 ;  /* 0x0000000000007941 */ /* 0x000fea0003800200 */
.L_x_5956:
        /* <DEDUP_REMOVED lines=19> */
.L_x_5959:
[----:B------:R-:W-:Y:S05]  /*2be0*/  BSYNC.RECONVERGENT B0 ;  /* 0x0000000000007941 */ /* 0x000fea0003800200 */
.L_x_5958:
        /* <DEDUP_REMOVED lines=17> */
.L_x_5961:
[----:B------:R-:W-:Y:S05]  /*2d00*/  BSYNC.RECONVERGENT B0 ;  /* 0x0000000000007941 */ /* 0x000fea0003800200 */
.L_x_5960:
[----:B------:R-:W2:Y:S04]  /*2d10*/  LD.E.64 R32, desc[UR4][R2.64+0x1c0] ;  /* 0x0001c00402207980 */ /* 0x000ea8000c101b00 */
[----:B---34-:R-:W3:Y:S01]  /*2d20*/  LD.E.64 R30, desc[UR4][R2.64+0x1b8] ;  /* 0x0001b804021e7980 */ /* 0x018ee2000c101b00 */
[----:B-1----:R-:W-:Y:S02]  /*2d30*/  IMAD.MOV.U32 R28, RZ, RZ, R222 ;  /* 0x000000ffff1c7224 */ /* 0x002fe400078e00de */
[----:B------:R-:W-:Y:S01]  /*2d40*/  IMAD.MOV.U32 R29, RZ, RZ, RZ ;  /* 0x000000ffff1d7224 */ /* 0x000fe200078e00ff */
[----:B------:R-:W4:Y:S01]  /*2d50*/  LD.E R18, desc[UR4][R2.64+0xd8] ;  /* 0x0000d80402127980 */ /* 0x000f22000c101900 */
[----:B------:R-:W-:Y:S02]  /*2d60*/  IABS R10, R23 ;  /* 0x00000017000a7213 */ /* 0x000fe40000000000 */
[----:B------:R-:W-:Y:S01]  /*2d70*/  IABS R8, R222 ;  /* 0x000000de00087213 */ /* 0x000fe20000000000 */
[----:B------:R-:W0:Y:S04]  /*2d80*/  LDGDEPBAR ;  /* 0x00000000000079af */ /* 0x000e280000000000 */
[----:B------:R1:W5:Y:S04]  /*2d90*/  LD.E R136, desc[UR4][R2.64+0x184] ;  /* 0x0001840402887980 */ /* 0x000368000c101900 */
[----:B------:R1:W5:Y:S01]  /*2da0*/  LD.E R134, desc[UR4][R2.64+0x188] ;  /* 0x0001880402867980 */ /* 0x000362000c101900 */
[----:B--2---:R-:W-:-:S04]  /*2db0*/  IMAD.WIDE.U32 R28, R221, R32, R28 ;  /* 0x00000020dd1c7225 */ /* 0x004fc800078e001c */
[----:B------:R-:W-:Y:S01]  /*2dc0*/  IMAD R6, R33, R221, RZ ;  /* 0x000000dd21067224 */ /* 0x000fe200078e02ff */
[----:B---3--:R-:W-:-:S04]  /*2dd0*/  LEA R32, P0, R28, R30, 0x2 ;  /* 0x0000001e1c207211 */ /* 0x008fc800078010ff */
[----:B------:R-:W-:-:S04]  /*2de0*/  IADD3 R6, PT, PT, R29, R6, RZ ;  /* 0x000000061d067210 */ /* 0x000fc80007ffe0ff */
[----:B------:R-:W-:-:S05]  /*2df0*/  LEA.HI.X R33, R28, R31, R6, 0x2, P0 ;  /* 0x0000001f1c217211 */ /* 0x000fca00000f1406 */
[----:B------:R1:W5:Y:S01]  /*2e00*/  LD.E R229, desc[UR4][R32.64] ;  /* 0x0000000420e57980 */ /* 0x000362000c101900 */
[----:B------:R-:W2:Y:S01]  /*2e10*/  I2F.RP R28, R10 ;  /* 0x0000000a001c7306 */ /* 0x000ea20000209400 */
[----:B------:R-:W-:Y:S01]  /*2e20*/  IMAD.MOV.U32 R30, RZ, RZ, RZ ;  /* 0x000000ffff1e7224 */ /* 0x000fe200078e00ff */
[----:B------:R-:W-:-:S06]  /*2e30*/  DEPBAR.LE SB0, 0x0 ;  /* 0x000080000000791a */ /* 0x000fcc0000000000 */
        /* <DEDUP_REMOVED lines=14> */
[----:B------:R-:W-:Y:S02]  /*2f20*/  ISETP.GE.AND P0, PT, R6, RZ, PT ;  /* 0x000000ff0600720c */ /* 0x000fe40003f06270 */
[----:B------:R-:W-:Y:S02]  /*2f30*/  @!P1 IADD3 R21, PT, PT, R21, 0x1, RZ ;  /* 0x0000000115159810 */ /* 0x000fe40007ffe0ff */
[----:B------:R-:W-:Y:S01]  /*2f40*/  ISETP.NE.AND P1, PT, R23, RZ, PT ;  /* 0x000000ff1700720c */ /* 0x000fe20003f25270 */
[----:B------:R-:W-:-:S06]  /*2f50*/  IMAD R6, R19, R208, RZ ;  /* 0x000000d013067224 */ /* 0x000fcc00078e02ff */
[----:B------:R-:W-:-:S05]  /*2f60*/  @P2 VIADD R21, R21, 0x1 ;  /* 0x0000000115152836 */ /* 0x000fca0000000000 */
[----:B------:R-:W-:Y:S02]  /*2f70*/  @!P0 IADD3 R21, PT, PT, -R21, RZ, RZ ;  /* 0x000000ff15158210 */ /* 0x000fe40007ffe1ff */
[----:B------:R-:W-:Y:S01]  /*2f80*/  @!P1 LOP3.LUT R21, RZ, R23, RZ, 0x33, !PT ;  /* 0x00000017ff159212 */ /* 0x000fe200078e33ff */
[C---:B------:R-:W-:Y:S02]  /*2f90*/  IMAD R6, R12.reuse, R209, R6 ;  /* 0x000000d10c067224 */ /* 0x040fe400078e0206 */
[----:B------:R-:W-:Y:S01]  /*2fa0*/  IMAD.WIDE.U32 R22, R12, R208, RZ ;  /* 0x000000d00c167225 */ /* 0x000fe200078e00ff */
[----:B------:R-:W-:-:S03]  /*2fb0*/  SHF.R.S32.HI R8, RZ, 0x1f, R21 ;  /* 0x0000001fff087819 */ /* 0x000fc60000011415 */
[-C--:B------:R-:W-:Y:S01]  /*2fc0*/  IMAD R19, R27, R21.reuse, RZ ;  /* 0x000000151b137224 */ /* 0x080fe200078e02ff */
[----:B------:R-:W-:Y:S01]  /*2fd0*/  IADD3 R16, P1, P0, R22, R16, R196 ;  /* 0x0000001016107210 */ /* 0x000fe2000783e0c4 */
[----:B------:R-:W-:Y:S02]  /*2fe0*/  IMAD.IADD R23, R23, 0x1, R6 ;  /* 0x0000000117177824 */ /* 0x000fe400078e0206 */
[----:B------:R-:W-:-:S04]  /*2ff0*/  IMAD.WIDE.U32 R28, R26, R21, RZ ;  /* 0x000000151a1c7225 */ /* 0x000fc800078e00ff */
[----:B------:R-:W-:Y:S01]  /*3000*/  IMAD R8, R8, R26, R19 ;  /* 0x0000001a08087224 */ /* 0x000fe200078e0213 */
[----:B------:R-:W-:Y:S01]  /*3010*/  IADD3.X R14, PT, PT, R23, R14, RZ, P1, P0 ;  /* 0x0000000e170e7210 */ /* 0x000fe20000fe04ff */
[----:B----4-:R-:W2:Y:S01]  /*3020*/  MUFU.RCP R18, R18 ;  /* 0x0000001200127308 */ /* 0x010ea20000001000 */
[----:B------:R-:W-:Y:S02]  /*3030*/  IADD3 R22, P0, PT, R16, R28, RZ ;  /* 0x0000001c10167210 */ /* 0x000fe40007f1e0ff */
[----:B------:R-:W-:Y:S01]  /*3040*/  IADD3 R29, PT, PT, R29, R8, RZ ;  /* 0x000000081d1d7210 */ /* 0x000fe20007ffe0ff */
[----:B------:R-:W-:-:S04]  /*3050*/  IMAD R219, R209, R20, RZ ;  /* 0x00000014d1db7224 */ /* 0x000fc800078e02ff */
[----:B------:R-:W-:Y:S02]  /*3060*/  IMAD.X R23, R14, 0x1, R29, P0 ;  /* 0x000000010e177824 */ /* 0x000fe400000e061d */
[----:B-1----:R-:W-:-:S07]  /*3070*/  IMAD.WIDE.U32 R22, R20, R208, R22 ;  /* 0x000000d014167225 */ /* 0x002fce00078e0016 */
[----:B------:R-:W-:Y:S05]  /*3080*/  WARPSYNC.ALL ;  /* 0x0000000000007948 */ /* 0x000fea0003800000 */
[----:B------:R-:W-:Y:S01]  /*3090*/  IADD3 R219, PT, PT, R23, R219, RZ ;  /* 0x000000db17db7210 */ /* 0x000fe20007ffe0ff */
[----:B------:R-:W-:Y:S01]  /*30a0*/  BSSY.RECONVERGENT B0, `(.L_x_5962) ;  /* 0x0000019000007945 */ /* 0x000fe20003800200 */
[----:B------:R-:W-:Y:S01]  /*30b0*/  BAR.SYNC.DEFER_BLOCKING 0x0 ;  /* 0x0000000000007b1d */ /* 0x000fe20000010000 */
[----:B------:R-:W-:Y:S01]  /*30c0*/  LEA R218, P0, R22, R24, 0x1 ;  /* 0x0000001816da7211 */ /* 0x000fe200078008ff */
[C---:B------:R-:W-:Y:S01]  /*30d0*/  IMAD.SHL.U32 R6, R208.reuse, 0x10, RZ ;  /* 0x00000010d0067824 */ /* 0x040fe200078e00ff */
[----:B------:R-:W-:-:S02]  /*30e0*/  SHF.L.U64.HI R8, R208, 0x4, R209 ;  /* 0x00000004d0087819 */ /* 0x000fc400000102d1 */
[----:B------:R-:W-:Y:S01]  /*30f0*/  LEA.HI.X R219, R22, R25, R219, 0x1, P0 ;  /* 0x0000001916db7211 */ /* 0x000fe200000f0cdb */
[----:B--2--5:R-:W-:Y:S01]  /*3100*/  FMUL.FTZ R229, R229, R18 ;  /* 0x00000012e5e57220 */ /* 0x024fe20000410000 */
        /* <DEDUP_REMOVED lines=16> */
.L_x_5963:
[----:B------:R2:W-:Y:S04]  /*3210*/  STS.128 [R235+0xc000], RZ ;  /* 0x00c000ffeb007388 */ /* 0x0005e80000000c00 */
[----:B------:R2:W-:Y:S02]  /*3220*/  STS.128 [R235+0x10000], RZ ;  /* 0x010000ffeb007388 */ /* 0x0005e40000000c00 */
.L_x_5964:
[----:B------:R-:W-:Y:S05]  /*3230*/  BSYNC.RECONVERGENT B0 ;  /* 0x0000000000007941 */ /* 0x000fea0003800200 */
.L_x_5962:
[----:B------:R-:W-:Y:S01]  /*3240*/  ISETP.GE.AND P2, PT, R13, R4, PT ;  /* 0x000000040d00720c */ /* 0x000fe20003f46270 */
[C---:B------:R-:W-:Y:S01]  /*3250*/  IMAD.SHL.U32 R144, R197.reuse, 0x40, RZ ;  /* 0x00000040c5907824 */ /* 0x040fe200078e00ff */
[C---:B------:R-:W-:Y:S01]  /*3260*/  LEA R10, P1, R6.reuse, R218, 0x1 ;  /* 0x000000da060a7211 */ /* 0x040fe200078208ff */
        /* <DEDUP_REMOVED lines=27> */
.L_x_5966:
[----:B------:R-:W-:Y:S05]  /*3420*/  BSYNC.RECONVERGENT B0 ;  /* 0x0000000000007941 */ /* 0x000fea0003800200 */
.L_x_5965:
[----:B------:R1:W-:Y:S01]  /*3430*/  @P3 STS.128 [R235+0xd000], RZ ;  /* 0x00d000ffeb003388 */ /* 0x0003e20000000c00 */
[----:B------:R-:W-:Y:S03]  /*3440*/  BSSY.RECONVERGENT B0, `(.L_x_5967) ;  /* 0x0000011000007945 */ /* 0x000fe60003800200 */
[----:B------:R1:W-:Y:S01]  /*3450*/  @P3 STS.128 [R235+0x11000], RZ ;  /* 0x011000ffeb003388 */ /* 0x0003e20000000c00 */
        /* <DEDUP_REMOVED lines=15> */
.L_x_5968:
[----:B------:R-:W-:Y:S05]  /*3550*/  BSYNC.RECONVERGENT B0 ;  /* 0x0000000000007941 */ /* 0x000fea0003800200 */
.L_x_5967:
[----:B------:R1:W-:Y:S01]  /*3560*/  @P0 STS.128 [R235+0xd800], RZ ;  /* 0x00d800ffeb000388 */ /* 0x0003e20000000c00 */
[----:B------:R-:W-:Y:S01]  /*3570*/  ISETP.GE.AND P3, PT, R7, R4, PT ;  /* 0x000000040700720c */ /* 0x000fe20003f66270 */
[----:B------:R-:W-:Y:S01]  /*3580*/  BSSY.RECONVERGENT B0, `(.L_x_5969) ;  /* 0x0000018000007945 */ /* 0x000fe20003800200 */
[----:B------:R-:W-:Y:S01]  /*3590*/  LOP3.LUT R199, R199, 0x7c00, RZ, 0xc0, !PT ;  /* 0x00007c00c7c77812 */ /* 0x000fe200078ec0ff */
[----:B------:R1:W-:Y:S01]  /*35a0*/  @P0 STS.128 [R235+0x11800], RZ ;  /* 0x011800ffeb000388 */ /* 0x0003e20000000c00 */
[----:B------:R-:W-:Y:S02]  /*35b0*/  LOP3.LUT R7, R6, 0x8, R197, 0xf8, !PT ;  /* 0x0000000806077812 */ /* 0x000fe400078ef8c5 */
[--C-:B------:R-:W-:Y:S02]  /*35c0*/  LOP3.LUT R129, R129, 0x1c0, R144.reuse, 0xf8, !PT ;  /* 0x000001c081817812 */ /* 0x100fe400078ef890 */
[----:B------:R-:W-:Y:S02]  /*35d0*/  LOP3.LUT R6, R144, 0x400, RZ, 0xc0, !PT ;  /* 0x0000040090067812 */ /* 0x000fe400078ec0ff */
[----:B----4-:R-:W-:-:S02]  /*35e0*/  LOP3.LUT R8, R199, 0x200, R144, 0xf8, !PT ;  /* 0x00000200c7087812 */ /* 0x010fc400078ef890 */
        /* <DEDUP_REMOVED lines=17> */
.L_x_5970:
[----:B------:R-:W-:Y:S05]  /*3700*/  BSYNC.RECONVERGENT B0 ;  /* 0x0000000000007941 */ /* 0x000fea0003800200 */
.L_x_5969:
[----:B------:R1:W-:Y:S01]  /*3710*/  @P5 STS.128 [R235+0xe000], RZ ;  /* 0x00e000ffeb005388 */ /* 0x0003e20000000c00 */
[----:B------:R-:W-:Y:S01]  /*3720*/  IMAD R7, R7, 0x2, R6 ;  /* 0x0000000207077824 */ /* 0x000fe200078e0206 */
[----:B------:R-:W-:Y:S01]  /*3730*/  LOP3.LUT R201, R8, R129, RZ, 0xfc, !PT ;  /* 0x0000008108c97212 */ /* 0x000fe200078efcff */
[----:B------:R-:W-:Y:S01]  /*3740*/  BSSY.RECONVERGENT B0, `(.L_x_5971) ;  /* 0x0000017000007945 */ /* 0x000fe20003800200 */
[----:B------:R1:W-:Y:S01]  /*3750*/  @P5 STS.128 [R235+0x12000], RZ ;  /* 0x012000ffeb005388 */ /* 0x0003e20000000c00 */
[----:B------:R-:W-:Y:S02]  /*3760*/  ISETP.GE.AND P0, PT, R5, R4, PT ;  /* 0x000000040500720c */ /* 0x000fe40003f06270 */
[----:B------:R-:W-:Y:S01]  /*3770*/  IADD3 R195, PT, PT, R200, R7, RZ ;  /* 0x00000007c8c37210 */ /* 0x000fe20007ffe0ff */
[----:B------:R-:W-:Y:S01]  /*3780*/  IMAD R201, R201, 0x2, R200 ;  /* 0x00000002c9c97824 */ /* 0x000fe200078e02c8 */
[----:B------:R-:W-:Y:S09]  /*3790*/  @P5 BRA `(.L_x_5972) ;  /* 0x0000000000445947 */ /* 0x000ff20003800000 */
        /* <DEDUP_REMOVED lines=17> */
.L_x_5972:
[----:B------:R-:W-:Y:S05]  /*38b0*/  BSYNC.RECONVERGENT B0 ;  /* 0x0000000000007941 */ /* 0x000fea0003800200 */
.L_x_5971:
        /* <DEDUP_REMOVED lines=18> */
.L_x_5974:
[----:B------:R-:W-:Y:S05]  /*39e0*/  BSYNC.RECONVERGENT B0 ;  /* 0x0000000000007941 */ /* 0x000fea0003800200 */
.L_x_5973:
        /* <DEDUP_REMOVED lines=21> */
.L_x_5976:
[----:B------:R-:W-:Y:S05]  /*3b40*/  BSYNC.RECONVERGENT B0 ;  /* 0x0000000000007941 */ /* 0x000fea0003800200 */
.L_x_5975:
        /* <DEDUP_REMOVED lines=19> */
.L_x_5978:
[----:B------:R-:W-:Y:S05]  /*3c80*/  BSYNC.RECONVERGENT B0 ;  /* 0x0000000000007941 */ /* 0x000fea0003800200 */
.L_x_5977:
[----:B------:R-:W-:Y:S01]  /*3c90*/  LDSM.16.M88.4 R60, [R201] ;  /* 0x00000000c93c783b */ /* 0x000fe20000000200 */
[----:B------:R-:W-:Y:S01]  /*3ca0*/  IMAD.MOV.U32 R128, RZ, RZ, 0x20 ;  /* 0x00000020ff807424 */ /* 0x000fe200078e00ff */
[C---:B------:R-:W-:Y:S01]  /*3cb0*/  LOP3.LUT P0, R185, R197.reuse, 0x2, RZ, 0xc0, !PT ;  /* 0x00000002c5b97812 */ /* 0x040fe2000780c0ff */
[----:B------:R-:W-:Y:S01]  /*3cc0*/  IMAD.MOV.U32 R130, RZ, RZ, 0x40 ;  /* 0x00000040ff827424 */ /* 0x000fe200078e00ff */
[----:B------:R-:W5:Y:S01]  /*3cd0*/  LDSM.16.M88.4 R20, [R195+0x4800] ;  /* 0x00480000c314783b */ /* 0x000f620000000200 */
[----:B------:R-:W-:Y:S01]  /*3ce0*/  SHF.R.U32.HI R186, RZ, 0x2, R197 ;  /* 0x00000002ffba7819 */ /* 0x000fe200000116c5 */
[C---:B------:R-:W-:Y:S01]  /*3cf0*/  IMAD.SHL.U32 R135, R197.reuse, 0x2, RZ ;  /* 0x00000002c5877824 */ /* 0x040fe200078e00ff */
[----:B------:R-:W-:Y:S01]  /*3d00*/  SEL R128, R128, 0xffffffe0, !P0 ;  /* 0xffffffe080807807 */ /* 0x000fe20004000000 */
[----:B------:R-:W2:Y:S01]  /*3d10*/  LDSM.16.M88.4 R28, [R195+0x4000] ;  /* 0x00400000c31c783b */ /* 0x000ea20000000200 */
[----:B------:R-:W-:Y:S01]  /*3d20*/  LOP3.LUT P0, R183, R197, 0x4, RZ, 0xc0, !PT ;  /* 0x00000004c5b77812 */ /* 0x000fe2000780c0ff */
[----:B------:R-:W-:Y:S01]  /*3d30*/  VIADD R184, R0, 0xffffffff ;  /* 0xffffffff00b87836 */ /* 0x000fe20000000000 */
[----:B------:R-:W-:Y:S01]  /*3d40*/  LOP3.LUT R186, R186, 0x7, RZ, 0xc0, !PT ;  /* 0x00000007baba7812 */ /* 0x000fe200078ec0ff */
[----:B----4-:R-:W4:Y:S01]  /*3d50*/  LDSM.16.M88.4 R12, [R195+0x5000] ;  /* 0x00500000c30c783b */ /* 0x010f220000000200 */
[C---:B------:R-:W-:Y:S01]  /*3d60*/  IMAD.IADD R194, R201.reuse, 0x1, R128 ;  /* 0x00000001c9c27824 */ /* 0x040fe200078e0280 */
[----:B------:R-:W-:Y:S01]  /*3d70*/  SEL R130, R130, 0xffffffc0, !P0 ;  /* 0xffffffc082827807 */ /* 0x000fe20004000000 */
[--C-:B------:R-:W-:Y:S01]  /*3d80*/  IMAD.IADD R193, R128, 0x1, R195.reuse ;  /* 0x0000000180c17824 */ /* 0x100fe200078e02c3 */
[----:B------:R-:W3:Y:S01]  /*3d90*/  LDSM.16.M88.4 R92, [R195+0x5800] ;  /* 0x00580000c35c783b */ /* 0x000ee20000000200 */
[----:B------:R-:W-:Y:S01]  /*3da0*/  LOP3.LUT R187, R198, 0x1f0, RZ, 0xc0, !PT ;  /* 0x000001f0c6bb7812 */ /* 0x000fe200078ec0ff */
[----:B------:R-:W-:Y:S01]  /*3db0*/  BSSY.RECONVERGENT B1, `(.L_x_5979) ;  /* 0x00003af000017945 */ /* 0x000fe20003800200 */
[----:B------:R-:W-:Y:S01]  /*3dc0*/  IMAD.IADD R192, R201, 0x1, R130 ;  /* 0x00000001c9c07824 */ /* 0x000fe200078e0282 */
[----:B------:R-:W3:Y:S01]  /*3dd0*/  LDSM.16.M88.4 R84, [R195+0x6000] ;  /* 0x00600000c354783b */ /* 0x000ee20000000200 */
[----:B------:R-:W-:Y:S01]  /*3de0*/  IMAD.IADD R181, R130, 0x1, R195 ;  /* 0x0000000182b57824 */ /* 0x000fe200078e02c3 */
[----:B------:R-:W-:Y:S01]  /*3df0*/  LOP3.LUT R135, R135, 0x6, RZ, 0xc0, !PT ;  /* 0x0000000687877812 */ /* 0x000fe200078ec0ff */
[C---:B------:R-:W-:Y:S01]  /*3e00*/  IMAD.IADD R189, R128.reuse, 0x1, R192 ;  /* 0x0000000180bd7824 */ /* 0x040fe200078e02c0 */
[----:B-1----:R-:W-:Y:S01]  /*3e10*/  LDSM.16.M88.4 R4, [R194] ;  /* 0x00000000c204783b */ /* 0x002fe20000000200 */
[----:B------:R-:W-:-:S03]  /*3e20*/  IMAD.IADD R180, R128, 0x1, R181 ;  /* 0x0000000180b47824 */ /* 0x000fc600078e02b5 */
[----:B------:R-:W1:Y:S04]  /*3e30*/  LDSM.16.M88.4 R44, [R193+0x4800] ;  /* 0x00480000c12c783b */ /* 0x000e680000000200 */
[----:B------:R-:W1:Y:S04]  /*3e40*/  LDSM.16.M88.4 R48, [R193+0x4000] ;  /* 0x00400000c130783b */ /* 0x000e680000000200 */
[----:B------:R-:W1:Y:S04]  /*3e50*/  LDSM.16.M88.4 R40, [R193+0x5000] ;  /* 0x00500000c128783b */ /* 0x000e680000000200 */
[----:B------:R-:W1:Y:S04]  /*3e60*/  LDSM.16.M88.4 R36, [R193+0x5800] ;  /* 0x00580000c124783b */ /* 0x000e680000000200 */
[----:B------:R-:W1:Y:S01]  /*3e70*/  LDSM.16.M88.4 R8, [R193+0x6000] ;  /* 0x00600000c108783b */ /* 0x000e620000000200 */
[C---:B-----5:R-:W-:Y:S03]  /*3e80*/  HMMA.16816.F32.BF16 R24, R60.reuse, R20, RZ ;  /* 0x000000143c18723c */ /* 0x060fe600000418ff */
[----:B------:R-:W5:Y:S04]  /*3e90*/  LDSM.16.M88.4 R76, [R195+0x6800] ;  /* 0x00680000c34c783b */ /* 0x000f680000000200 */
[----:B------:R-:W5:Y:S01]  /*3ea0*/  LDSM.16.M88.4 R68, [R195+0x7000] ;  /* 0x00700000c344783b */ /* 0x000f620000000200 */
[C---:B------:R-:W-:Y:S03]  /*3eb0*/  HMMA.16816.F32.BF16 R20, R60.reuse, R22, RZ ;  /* 0x000000163c14723c */ /* 0x040fe600000418ff */
[----:B------:R-:W5:Y:S04]  /*3ec0*/  LDSM.16.M88.4 R52, [R195+0x7800] ;  /* 0x00780000c334783b */ /* 0x000f680000000200 */
[----:B------:R-:W-:Y:S01]  /*3ed0*/  LDSM.16.M88.4 R108, [R181+0x4000] ;  /* 0x00400000b56c783b */ /* 0x000fe20000000200 */
[C---:B--2---:R-:W-:Y:S03]  /*3ee0*/  HMMA.16816.F32.BF16 R32, R60.reuse, R28, RZ ;  /* 0x0000001c3c20723c */ /* 0x044fe600000418ff */
[----:B------:R-:W-:Y:S04]  /*3ef0*/  LDSM.16.M88.4 R104, [R181+0x5000] ;  /* 0x00500000b568783b */ /* 0x000fe80000000200 */
        /* <DEDUP_REMOVED lines=13> */
[----:B------:R-:W-:Y:S08]  /*3fd0*/  HMMA.16816.F32.BF16 R84, R60, R86, RZ ;  /* 0x000000563c54723c */ /* 0x000ff000000418ff */
[C---:B-1----:R-:W-:Y:S08]  /*3fe0*/  HMMA.16816.F32.BF16 R24, R4.reuse, R44, R24 ;  /* 0x0000002c0418723c */ /* 0x042ff00000041818 */
[C---:B------:R-:W-:Y:S01]  /*3ff0*/  HMMA.16816.F32.BF16 R20, R4.reuse, R46, R20 ;  /* 0x0000002e0414723c */ /* 0x040fe20000041814 */
        /* <DEDUP_REMOVED lines=8> */
[C---:B------:R-:W-:Y:S01]  /*4080*/  HMMA.16816.F32.BF16 R92, R4.reuse, R38, R92 ;  /* 0x00000026045c723c */ /* 0x040fe2000004185c */
[----:B------:R-:W-:Y:S07]  /*4090*/  LDSM.16.M88.4 R36, [R192] ;  /* 0x00000000c024783b */ /* 0x000fee0000000200 */
[C---:B------:R-:W-:Y:S08]  /*40a0*/  HMMA.16816.F32.BF16 R88, R4.reuse, R8, R88 ;  /* 0x000000080458723c */ /* 0x040ff00000041858 */
[----:B------:R-:W-:Y:S01]  /*40b0*/  HMMA.16816.F32.BF16 R84, R4, R10, R84 ;  /* 0x0000000a0454723c */ /* 0x000fe20000041854 */
[----:B------:R-:W4:Y:S07]  /*40c0*/  LDSM.16.M88.4 R8, [R181+0x4800] ;  /* 0x00480000b508783b */ /* 0x000f2e0000000200 */
[C---:B-----5:R-:W-:Y:S08]  /*40d0*/  HMMA.16816.F32.BF16 R80, R60.reuse, R76, RZ ;  /* 0x0000004c3c50723c */ /* 0x060ff000000418ff */
[C---:B------:R-:W-:Y:S08]  /*40e0*/  HMMA.16816.F32.BF16 R76, R60.reuse, R78, RZ ;  /* 0x0000004e3c4c723c */ /* 0x040ff000000418ff */
[C---:B------:R-:W-:Y:S08]  /*40f0*/  HMMA.16816.F32.BF16 R72, R60.reuse, R68, RZ ;  /* 0x000000443c48723c */ /* 0x040ff000000418ff */
[C---:B------:R-:W-:Y:S08]  /*4100*/  HMMA.16816.F32.BF16 R68, R60.reuse, R70, RZ ;  /* 0x000000463c44723c */ /* 0x040ff000000418ff */
[C---:B------:R-:W-:Y:S08]  /*4110*/  HMMA.16816.F32.BF16 R64, R60.reuse, R52, RZ ;  /* 0x000000343c40723c */ /* 0x040ff000000418ff */
[----:B------:R-:W-:Y:S01]  /*4120*/  HMMA.16816.F32.BF16 R60, R60, R54, RZ ;  /* 0x000000363c3c723c */ /* 0x000fe200000418ff */
        /* <DEDUP_REMOVED lines=9> */
[----:B------:R-:W-:Y:S04]  /*41c0*/  LDSM.16.M88.4 R40, [R189] ;  /* 0x00000000bd28783b */ /* 0x000fe80000000200 */
[----:B------:R-:W3:Y:S03]  /*41d0*/  LDSM.16.M88.4 R4, [R180+0x4000] ;  /* 0x00400000b404783b */ /* 0x000ee60000000200 */
        /* <DEDUP_REMOVED lines=23> */
[----:B------:R-:W-:Y:S04]  /*4350*/  LDSM.16.M88.4 R36, [R195+0x9800] ;  /* 0x00980000c324783b */ /* 0x000fe80000000200 */
[----:B------:R-:W-:Y:S03]  /*4360*/  LDSM.16.M88.4 R48, [R195+0x9000] ;  /* 0x00900000c330783b */ /* 0x000fe60000000200 */
        /* <DEDUP_REMOVED lines=23> */
[----:B------:R-:W4:Y:S04]  /*44e0*/  LDSM.16.M88.4 R40, [R195+0xb000] ;  /* 0x00b00000c328783b */ /* 0x000f280000000200 */
[----:B------:R-:W-:Y:S03]  /*44f0*/  LDSM.16.M88.4 R100, [R193+0x8800] ;  /* 0x00880000c164783b */ /* 0x000fe60000000200 */
        /* <DEDUP_REMOVED lines=23> */
[----:B------:R-:W4:Y:S04]  /*4670*/  LDSM.16.M88.4 R4, [R181+0x8000] ;  /* 0x00800000b504783b */ /* 0x000f280000000200 */
[----:B------:R-:W-:Y:S03]  /*4680*/  LDSM.16.M88.4 R108, [R181+0xa800] ;  /* 0x00a80000b56c783b */ /* 0x000fe60000000200 */
[C---:B--2---:R-:W-:Y:S08]  /*4690*/  HMMA.16816.F32.BF16 R96, R36.reuse, R8, R96 ;  /* 0x000000082460723c */ /* 0x044ff00000041860 */
        /* <DEDUP_REMOVED lines=20> */
[C---:B----4-:R-:W-:Y:S08]  /*47e0*/  HMMA.16816.F32.BF16 R64, R36.reuse, R40, R64 ;  /* 0x000000282440723c */ /* 0x050ff00000041840 */
[----:B------:R-:W-:Y:S01]  /*47f0*/  HMMA.16816.F32.BF16 R60, R36, R42, R60 ;  /* 0x0000002a243c723c */ /* 0x000fe2000004183c */
[----:B------:R-:W-:Y:S04]  /*4800*/  LDSM.16.M88.4 R36, [R180+0xa800] ;  /* 0x00a80000b424783b */ /* 0x000fe80000000200 */
[----:B------:R-:W-:Y:S03]  /*4810*/  LDSM.16.M88.4 R40, [R180+0xa000] ;  /* 0x00a00000b428783b */ /* 0x000fe60000000200 */
[C---:B------:R-:W-:Y:S08]  /*4820*/  HMMA.16816.F32.BF16 R32, R120.reuse, R4, R32 ;  /* 0x000000047820723c */ /* 0x040ff00000041820 */
[C---:B------:R-:W-:Y:S01]  /*4830*/  HMMA.16816.F32.BF16 R28, R120.reuse, R6, R28 ;  /* 0x00000006781c723c */ /* 0x040fe2000004181c */
[----:B------:R-:W1:Y:S07]  /*4840*/  LDSM.16.M88.4 R4, [R189+0x2000] ;  /* 0x00200000bd04783b */ /* 0x000e6e0000000200 */
[C---:B--2---:R-:W-:Y:S08]  /*4850*/  HMMA.16816.F32.BF16 R24, R120.reuse, R8, R24 ;  /* 0x000000087818723c */ /* 0x044ff00000041818 */
[C---:B------:R-:W-:Y:S01]  /*4860*/  HMMA.16816.F32.BF16 R20, R120.reuse, R10, R20 ;  /* 0x0000000a7814723c */ /* 0x040fe20000041814 */
[----:B------:R-:W2:Y:S07]  /*4870*/  LDSM.16.M88.4 R8, [R180+0xb000] ;  /* 0x00b00000b408783b */ /* 0x000eae0000000200 */
[C---:B------:R-:W-:Y:S08]  /*4880*/  HMMA.16816.F32.BF16 R76, R120.reuse, R110, R76 ;  /* 0x0000006e784c723c */ /* 0x040ff0000004184c */
[C---:B------:R-:W-:Y:S08]  /*4890*/  HMMA.16816.F32.BF16 R72, R120.reuse, R104, R72 ;  /* 0x000000687848723c */ /* 0x040ff00000041848 */
[C---:B------:R-:W-:Y:S08]  /*48a0*/  HMMA.16816.F32.BF16 R68, R120.reuse, R106, R68 ;  /* 0x0000006a7844723c */ /* 0x040ff00000041844 */
[----:B------:R-:W-:Y:S01]  /*48b0*/  HMMA.16816.F32.BF16 R104, R120, R100, R64 ;  /* 0x000000647868723c */ /* 0x000fe20000041840 */
[----:B------:R-:W3:Y:S01]  /*48c0*/  LDSM.16.M88.4 R64, [R180+0xb800] ;  /* 0x00b80000b440783b */ /* 0x000ee20000000200 */
[----:B------:R-:W-:-:S06]  /*48d0*/  DEPBAR.LE SB0, 0x0 ;  /* 0x000080000000791a */ /* 0x000fcc0000000000 */
[C---:B------:R-:W-:Y:S08]  /*48e0*/  HMMA.16816.F32.BF16 R16, R120.reuse, R124, R16 ;  /* 0x0000007c7810723c */ /* 0x040ff00000041810 */
[C---:B------:R-:W-:Y:S08]  /*48f0*/  HMMA.16816.F32.BF16 R96, R120.reuse, R116, R96 ;  /* 0x000000747860723c */ /* 0x040ff00000041860 */
[----:B------:R-:W-:Y:S08]  /*4900*/  HMMA.16816.F32.BF16 R12, R120, R126, R12 ;  /* 0x0000007e780c723c */ /* 0x000ff0000004180c */
[----:B-1----:R-:W-:Y:S01]  /*4910*/  HMMA.16816.F32.BF16 R76, R4, R38, R76 ;  /* 0x00000026044c723c */ /* 0x002fe2000004184c */
[----:B------:R-:W-:-:S05]  /*4920*/  IMAD.SHL.U32 R38, R184, 0x80, RZ ;  /* 0x00000080b8267824 */ /* 0x000fca00078e00ff */
[----:B------:R-:W-:Y:S02]  /*4930*/  LOP3.LUT R101, R38, R135, RZ, 0xfc, !PT ;  /* 0x0000008726657212 */ /* 0x000fe400078efcff */
[C---:B------:R-:W-:Y:S08]  /*4940*/  HMMA.16816.F32.BF16 R92, R120.reuse, R118, R92 ;  /* 0x00000076785c723c */ /* 0x040ff0000004185c */
[C---:B------:R-:W-:Y:S08]  /*4950*/  HMMA.16816.F32.BF16 R88, R120.reuse, R112, R88 ;  /* 0x000000707858723c */ /* 0x040ff00000041858 */
[C---:B------:R-:W-:Y:S08]  /*4960*/  HMMA.16816.F32.BF16 R84, R120.reuse, R114, R84 ;  /* 0x000000727854723c */ /* 0x040ff00000041854 */
[C---:B------:R-:W-:Y:S08]  /*4970*/  HMMA.16816.F32.BF16 R80, R120.reuse, R108, R80 ;  /* 0x0000006c7850723c */ /* 0x040ff00000041850 */
[----:B------:R-:W-:Y:S01]  /*4980*/  HMMA.16816.F32.BF16 R60, R120, R102, R60 ;  /* 0x00000066783c723c */ /* 0x000fe2000004183c */
[----:B------:R-:W-:-:S05]  /*4990*/  LOP3.LUT R102, R186, R187, RZ, 0xfc, !PT ;  /* 0x000000bbba667212 */ /* 0x000fca00078efcff */
[--C-:B------:R-:W-:Y:S02]  /*49a0*/  IMAD R148, R223, 0x40, R102.reuse ;  /* 0x00000040df947824 */ /* 0x100fe400078e0266 */
[----:B------:R-:W-:Y:S01]  /*49b0*/  HMMA.16816.F32.BF16 R16, R4, R48, R16 ;  /* 0x000000300410723c */ /* 0x000fe20000041810 */
[----:B------:R-:W-:-:S04]  /*49c0*/  IMAD.IADD R102, R132, 0x1, R102 ;  /* 0x0000000184667824 */ /* 0x000fc800078e0266 */
[----:B------:R-:W-:-:S03]  /*49d0*/  VIADD R152, R102, 0x8 ;  /* 0x0000000866987836 */ /* 0x000fc60000000000 */
[----:B--2---:R-:W-:Y:S01]  /*49e0*/  HMMA.16816.F32.BF16 R72, R4, R8, R72 ;  /* 0x000000080448723c */ /* 0x004fe20000041848 */
[----:B------:R-:W-:-:S04]  /*49f0*/  IMAD.IADD R9, R101, 0x1, R188 ;  /* 0x0000000165097824 */ /* 0x000fc800078e02bc */
[--C-:B------:R-:W-:Y:S01]  /*4a00*/  IMAD.IADD R116, R152, 0x1, -R9.reuse ;  /* 0x0000000198747824 */ /* 0x100fe200078e0a09 */
[C-C-:B------:R-:W-:Y:S02]  /*4a10*/  IADD3 R103, PT, PT, R102.reuse, -0x20, -R9.reuse ;  /* 0xffffffe066677810 */ /* 0x140fe40007ffe809 */
[C---:B------:R-:W-:Y:S01]  /*4a20*/  HMMA.16816.F32.BF16 R20, R4.reuse, R54, R20 ;  /* 0x000000360414723c */ /* 0x040fe20000041814 */
[C-C-:B------:R-:W-:Y:S02]  /*4a30*/  IADD3 R108, PT, PT, R102.reuse, -0x19, -R9.reuse ;  /* 0xffffffe7666c7810 */ /* 0x140fe40007ffe809 */
[C-C-:B------:R-:W-:Y:S02]  /*4a40*/  IADD3 R114, PT, PT, R102.reuse, -0x10, -R9.reuse ;  /* 0xfffffff066727810 */ /* 0x140fe40007ffe809 */
[C-C-:B------:R-:W-:Y:S02]  /*4a50*/  IADD3 R113, PT, PT, R102.reuse, -0x11, -R9.reuse ;  /* 0xffffffef66717810 */ /* 0x140fe40007ffe809 */
[----:B------:R-:W-:Y:S01]  /*4a60*/  IADD3 R112, PT, PT, R102, -0x18, -R9 ;  /* 0xffffffe866707810 */ /* 0x000fe20007ffe809 */
[----:B------:R-:W-:Y:S01]  /*4a70*/  HMMA.16816.F32.BF16 R96, R4, R44, R96 ;  /* 0x0000002c0460723c */ /* 0x000fe20000041860 */
[----:B------:R-:W-:-:S02]  /*4a80*/  IABS R103, R103 ;  /* 0x0000006700677213 */ /* 0x000fc40000000000 */
[----:B------:R-:W-:Y:S02]  /*4a90*/  IABS R108, R108 ;  /* 0x0000006c006c7213 */ /* 0x000fe40000000000 */
[C-C-:B------:R-:W-:Y:S02]  /*4aa0*/  IADD3 R110, PT, PT, R102.reuse, -0x30, -R9.reuse ;  /* 0xffffffd0666e7810 */ /* 0x140fe40007ffe809 */
[----:B------:R-:W-:Y:S01]  /*4ab0*/  IABS R114, R114 ;  /* 0x0000007200727213 */ /* 0x000fe20000000000 */
[----:B------:R-:W-:Y:S01]  /*4ac0*/  HMMA.16816.F32.BF16 R12, R4, R50, R12 ;  /* 0x00000032040c723c */ /* 0x000fe2000004180c */
[----:B------:R-:W-:Y:S02]  /*4ad0*/  IADD3 R111, PT, PT, R102, -0x29, -R9 ;  /* 0xffffffd7666f7810 */ /* 0x000fe40007ffe809 */
[----:B------:R-:W-:Y:S02]  /*4ae0*/  IABS R113, R113 ;  /* 0x0000007100717213 */ /* 0x000fe40000000000 */
[----:B------:R-:W-:-:S02]  /*4af0*/  IABS R112, R112 ;  /* 0x0000007000707213 */ /* 0x000fc40000000000 */
[----:B------:R-:W-:Y:S01]  /*4b00*/  IABS R110, R110 ;  /* 0x0000006e006e7213 */ /* 0x000fe20000000000 */
[C---:B------:R-:W-:Y:S01]  /*4b10*/  HMMA.16816.F32.BF16 R32, R4.reuse, R56, R32 ;  /* 0x000000380420723c */ /* 0x040fe20000041820 */
[C-C-:B------:R-:W-:Y:S02]  /*4b20*/  IADD3 R109, PT, PT, R102.reuse, -0x31, -R9.reuse ;  /* 0xffffffcf666d7810 */ /* 0x140fe40007ffe809 */
[----:B------:R-:W-:Y:S02]  /*4b30*/  IABS R111, R111 ;  /* 0x0000006f006f7213 */ /* 0x000fe40000000000 */
[----:B------:R-:W-:Y:S02]  /*4b40*/  IADD3 R126, PT, PT, R102, -0x58, -R9 ;  /* 0xffffffa8667e7810 */ /* 0x000fe40007ffe809 */
[----:B------:R-:W-:Y:S01]  /*4b50*/  IABS R109, R109 ;  /* 0x0000006d006d7213 */ /* 0x000fe20000000000 */
[----:B------:R-:W-:Y:S01]  /*4b60*/  HMMA.16816.F32.BF16 R28, R4, R58, R28 ;  /* 0x0000003a041c723c */ /* 0x000fe2000004181c */
[----:B------:R-:W-:-:S02]  /*4b70*/  IABS R126, R126 ;  /* 0x0000007e007e7213 */ /* 0x000fc40000000000 */
[C-C-:B------:R-:W-:Y:S02]  /*4b80*/  IADD3 R120, PT, PT, R102.reuse, -0x70, -R9.reuse ;  /* 0xffffff9066787810 */ /* 0x140fe40007ffe809 */
[C-C-:B------:R-:W-:Y:S02]  /*4b90*/  IADD3 R137, PT, PT, R102.reuse, -0x48, -R9.reuse ;  /* 0xffffffb866897810 */ /* 0x140fe40007ffe809 */
[C---:B------:R-:W-:Y:S01]  /*4ba0*/  IADD3 R122, PT, PT, R102.reuse, -0x68, -R9 ;  /* 0xffffff98667a7810 */ /* 0x040fe20007ffe809 */
[C---:B------:R-:W-:Y:S01]  /*4bb0*/  HMMA.16816.F32.BF16 R24, R4.reuse, R52, R24 ;  /* 0x000000340418723c */ /* 0x040fe20000041818 */
[----:B------:R-:W-:Y:S02]  /*4bc0*/  I2FP.F32.S32 R246, R109 ;  /* 0x0000006d00f67245 */ /* 0x000fe40000201400 */
[----:B------:R-:W-:Y:S02]  /*4bd0*/  IABS R120, R120 ;  /* 0x0000007800787213 */ /* 0x000fe40000000000 */
[----:B------:R-:W-:Y:S01]  /*4be0*/  IABS R137, R137 ;  /* 0x0000008900897213 */ /* 0x000fe20000000000 */
[----:B------:R-:W-:Y:S01]  /*4bf0*/  FFMA.FTZ R246, -R229, R246, R97 ;  /* 0x000000f6e5f67223 */ /* 0x000fe20000010161 */
[----:B------:R-:W-:Y:S01]  /*4c00*/  IABS R122, R122 ;  /* 0x0000007a007a7213 */ /* 0x000fe20000000000 */
[----:B------:R-:W-:Y:S01]  /*4c10*/  HMMA.16816.F32.BF16 R92, R4, R46, R92 ;  /* 0x0000002e045c723c */ /* 0x000fe2000004185c */
[C-C-:B------:R-:W-:Y:S01]  /*4c20*/  IADD3 R150, PT, PT, R102.reuse, -0x1, -R9.reuse ;  /* 0xffffffff66967810 */ /* 0x140fe20007ffe809 */
[----:B------:R-:W-:Y:S01]  /*4c30*/  VIADD R97, R101, 0x28 ;  /* 0x0000002865617836 */ /* 0x000fe20000000000 */
[----:B------:R-:W-:-:S02]  /*4c40*/  IADD3 R119, PT, PT, R102, -0x71, -R9 ;  /* 0xffffff8f66777810 */ /* 0x000fc40007ffe809 */
[C-C-:B------:R-:W-:Y:S02]  /*4c50*/  IADD3 R146, PT, PT, R102.reuse, -0x9, -R9.reuse ;  /* 0xfffffff766927810 */ /* 0x140fe40007ffe809 */
[C-C-:B------:R-:W-:Y:S01]  /*4c60*/  IADD3 R143, PT, PT, R102.reuse, -0x21, -R9.reuse ;  /* 0xffffffdf668f7810 */ /* 0x140fe20007ffe809 */
[C---:B------:R-:W-:Y:S01]  /*4c70*/  HMMA.16816.F32.BF16 R88, R4.reuse, R40, R88 ;  /* 0x000000280458723c */ /* 0x040fe20000041858 */
[C-C-:B------:R-:W-:Y:S02]  /*4c80*/  IADD3 R142, PT, PT, R102.reuse, -0x28, -R9.reuse ;  /* 0xffffffd8668e7810 */ /* 0x140fe40007ffe809 */
[C-C-:B------:R-:W-:Y:S02]  /*4c90*/  IADD3 R141, PT, PT, R102.reuse, -0x38, -R9.reuse ;  /* 0xffffffc8668d7810 */ /* 0x140fe40007ffe809 */
[C-C-:B------:R-:W-:Y:S02]  /*4ca0*/  IADD3 R140, PT, PT, R102.reuse, -0x39, -R9.reuse ;  /* 0xffffffc7668c7810 */ /* 0x140fe40007ffe809 */
[C-C-:B------:R-:W-:Y:S01]  /*4cb0*/  IADD3 R139, PT, PT, R102.reuse, -0x40, -R9.reuse ;  /* 0xffffffc0668b7810 */ /* 0x140fe20007ffe809 */
[----:B------:R-:W-:Y:S01]  /*4cc0*/  HMMA.16816.F32.BF16 R84, R4, R42, R84 ;  /* 0x0000002a0454723c */ /* 0x000fe20000041854 */
[----:B------:R-:W-:-:S02]  /*4cd0*/  IADD3 R138, PT, PT, R102, -0x41, -R9 ;  /* 0xffffffbf668a7810 */ /* 0x000fc40007ffe809 */
[C-C-:B------:R-:W-:Y:S02]  /*4ce0*/  IADD3 R127, PT, PT, R102.reuse, -0x51, -R9.reuse ;  /* 0xffffffaf667f7810 */ /* 0x140fe40007ffe809 */
[C-C-:B------:R-:W-:Y:S02]  /*4cf0*/  IADD3 R125, PT, PT, R102.reuse, -0x59, -R9.reuse ;  /* 0xffffffa7667d7810 */ /* 0x140fe40007ffe809 */
[C-C-:B------:R-:W-:Y:S01]  /*4d00*/  IADD3 R124, PT, PT, R102.reuse, -0x60, -R9.reuse ;  /* 0xffffffa0667c7810 */ /* 0x140fe20007ffe809 */
[C---:B------:R-:W-:Y:S01]  /*4d10*/  HMMA.16816.F32.BF16 R80, R4.reuse, R36, R80 ;  /* 0x000000240450723c */ /* 0x040fe20000041850 */
[----:B------:R-:W-:Y:S02]  /*4d20*/  IADD3 R37, PT, PT, R133, -R188, -R136 ;  /* 0x800000bc85257210 */ /* 0x000fe40007ffe888 */
[C-C-:B------:R-:W-:Y:S02]  /*4d30*/  IADD3 R136, PT, PT, R102.reuse, -0x49, -R9.reuse ;  /* 0xffffffb766887810 */ /* 0x140fe40007ffe809 */
[----:B------:R-:W-:Y:S01]  /*4d40*/  IADD3 R123, PT, PT, R102, -0x61, -R9 ;  /* 0xffffff9f667b7810 */ /* 0x000fe20007ffe809 */
[----:B------:R-:W-:Y:S01]  /*4d50*/  IMAD.IADD R214, R148, 0x1, R37 ;  /* 0x0000000194d67824 */ /* 0x000fe200078e0225 */
[----:B------:R-:W-:Y:S01]  /*4d60*/  IABS R136, R136 ;  /* 0x0000008800887213 */ /* 0x000fe20000000000 */
[----:B------:R-:W-:Y:S01]  /*4d70*/  HMMA.16816.F32.BF16 R68, R4, R10, R68 ;  /* 0x0000000a0444723c */ /* 0x000fe20000041844 */
[----:B------:R-:W-:Y:S01]  /*4d80*/  IADD3 R11, PT, PT, R134, R133, -R188 ;  /* 0x00000085860b7210 */ /* 0x000fe20007ffe8bc */
[----:B------:R-:W-:Y:S01]  /*4d90*/  VIADD R212, R214, 0x8 ;  /* 0x00000008d6d47836 */ /* 0x000fe20000000000 */
[----:B------:R-:W-:-:S02]  /*4da0*/  IADD3 R134, PT, PT, R102, -0x50, -R9 ;  /* 0xffffffb066867810 */ /* 0x000fc40007ffe809 */
[----:B------:R-:W-:Y:S01]  /*4db0*/  I2FP.F32.S32 R136, R136 ;  /* 0x0000008800887245 */ /* 0x000fe20000201400 */
[----:B------:R-:W-:Y:S01]  /*4dc0*/  IMAD.IADD R148, R148, 0x1, R11 ;  /* 0x0000000194947824 */ /* 0x000fe200078e020b */
[----:B------:R-:W-:Y:S01]  /*4dd0*/  IABS R134, R134 ;  /* 0x0000008600867213 */ /* 0x000fe20000000000 */
[C---:B---3--:R-:W-:Y:S01]  /*4de0*/  HMMA.16816.F32.BF16 R104, R4.reuse, R64, R104 ;  /* 0x000000400468723c */ /* 0x048fe20000041868 */
[C---:B------:R-:W-:Y:S01]  /*4df0*/  IADD3 R121, PT, PT, R102.reuse, -0x69, -R9 ;  /* 0xffffff9766797810 */ /* 0x040fe20007ffe809 */
[----:B------:R-:W-:Y:S01]  /*4e00*/  FFMA.FTZ R176, -R229, R136, R85 ;  /* 0x00000088e5b07223 */ /* 0x000fe20000010155 */
[C-C-:B------:R-:W-:Y:S01]  /*4e10*/  IADD3 R118, PT, PT, R102.reuse, -0x78, -R9.reuse ;  /* 0xffffff8866767810 */ /* 0x140fe20007ffe809 */
[----:B------:R-:W-:Y:S01]  /*4e20*/  VIADD R85, R101, 0x41 ;  /* 0x0000004165557836 */ /* 0x000fe20000000000 */
[C-C-:B------:R-:W-:Y:S01]  /*4e30*/  IADD3 R117, PT, PT, R102.reuse, -0x79, -R9.reuse ;  /* 0xffffff8766757810 */ /* 0x140fe20007ffe809 */
[----:B------:R-:W-:Y:S01]  /*4e40*/  IMAD.IADD R102, R102, 0x1, -R9 ;  /* 0x0000000166667824 */ /* 0x000fe200078e0a09 */
[----:B------:R-:W-:Y:S01]  /*4e50*/  I2FP.F32.S32 R137, R137 ;  /* 0x0000008900897245 */ /* 0x000fe20000201400 */
[----:B------:R-:W-:Y:S01]  /*4e60*/  HMMA.16816.F32.BF16 R60, R4, R66, R60 ;  /* 0x00000042043c723c */ /* 0x000fe2000004183c */
[----:B------:R-:W-:-:S02]  /*4e70*/  I2FP.F32.S32 R7, R103 ;  /* 0x0000006700077245 */ /* 0x000fc40000201400 */
[----:B------:R-:W-:Y:S01]  /*4e80*/  I2FP.F32.S32 R4, R108 ;  /* 0x0000006c00047245 */ /* 0x000fe20000201400 */
[----:B------:R-:W-:Y:S01]  /*4e90*/  FFMA.FTZ R230, -R229, R137, R84 ;  /* 0x00000089e5e67223 */ /* 0x000fe20000010154 */
[----:B------:R-:W-:Y:S01]  /*4ea0*/  I2FP.F32.S32 R6, R114 ;  /* 0x0000007200067245 */ /* 0x000fe20000201400 */
[----:B------:R-:W-:Y:S01]  /*4eb0*/  VIADD R84, R101, 0x48 ;  /* 0x0000004865547836 */ /* 0x000fe20000000000 */
[----:B------:R-:W-:Y:S01]  /*4ec0*/  I2FP.F32.S32 R114, R113 ;  /* 0x0000007100727245 */ /* 0x000fe20000201400 */
[C---:B------:R-:W-:Y:S01]  /*4ed0*/  FFMA.FTZ R103, -R229.reuse, R4, R21 ;  /* 0x00000004e5677223 */ /* 0x040fe20000010115 */
[----:B------:R-:W-:Y:S01]  /*4ee0*/  I2FP.F32.S32 R113, R112 ;  /* 0x0000007000717245 */ /* 0x000fe20000201400 */
[C---:B------:R-:W-:Y:S01]  /*4ef0*/  FFMA.FTZ R112, -R229.reuse, R7, R16 ;  /* 0x00000007e5707223 */ /* 0x040fe20000010110 */
[----:B------:R-:W-:Y:S01]  /*4f00*/  I2FP.F32.S32 R7, R110 ;  /* 0x0000006e00077245 */ /* 0x000fe20000201400 */
[----:B------:R-:W-:Y:S01]  /*4f10*/  FFMA.FTZ R108, -R229, R6, R24 ;  /* 0x00000006e56c7223 */ /* 0x000fe20000010118 */
[----:B------:R-:W-:Y:S01]  /*4f20*/  I2FP.F32.S32 R4, R111 ;  /* 0x0000006f00047245 */ /* 0x000fe20000201400 */
[----:B------:R-:W-:Y:S01]  /*4f30*/  VIADD R16, R101, 0x11 ;  /* 0x0000001165107836 */ /* 0x000fe20000000000 */
[----:B------:R-:W-:Y:S01]  /*4f40*/  IABS R150, R150 ;  /* 0x0000009600967213 */ /* 0x000fe20000000000 */
[C---:B------:R-:W-:Y:S01]  /*4f50*/  FFMA.FTZ R248, -R229.reuse, R7, R96 ;  /* 0x00000007e5f87223 */ /* 0x040fe20000010160 */
[----:B------:R-:W-:Y:S01]  /*4f60*/  I2FP.F32.S32 R7, R126 ;  /* 0x0000007e00077245 */ /* 0x000fe20000201400 */
[C---:B------:R-:W-:Y:S01]  /*4f70*/  FFMA.FTZ R109, -R229.reuse, R4, R13 ;  /* 0x00000004e56d7223 */ /* 0x040fe2000001010d */
[----:B------:R-:W-:Y:S01]  /*4f80*/  I2FP.F32.S32 R13, R134 ;  /* 0x00000086000d7245 */ /* 0x000fe20000201400 */
[C---:B------:R-:W-:Y:S01]  /*4f90*/  FFMA.FTZ R114, -R229.reuse, R114, R25 ;  /* 0x00000072e5727223 */ /* 0x040fe20000010119 */
[----:B------:R-:W-:Y:S01]  /*4fa0*/  IABS R66, R119 ;  /* 0x0000007700427213 */ /* 0x000fe20000000000 */
[C---:B------:R-:W-:Y:S01]  /*4fb0*/  FFMA.FTZ R170, -R229.reuse, R7, R76 ;  /* 0x00000007e5aa7223 */ /* 0x040fe2000001014c */
[----:B------:R-:W-:Y:S01]  /*4fc0*/  I2FP.F32.S32 R7, R120 ;  /* 0x0000007800077245 */ /* 0x000fe20000201400 */
[C---:B------:R-:W-:Y:S01]  /*4fd0*/  FFMA.FTZ R178, -R229.reuse, R13, R80 ;  /* 0x0000000de5b27223 */ /* 0x040fe20000010150 */
[----:B------:R-:W-:Y:S01]  /*4fe0*/  I2FP.F32.S32 R13, R122 ;  /* 0x0000007a000d7245 */ /* 0x000fe20000201400 */
[C---:B------:R-:W-:Y:S01]  /*4ff0*/  FFMA.FTZ R113, -R229.reuse, R113, R20 ;  /* 0x00000071e5717223 */ /* 0x040fe20000010114 */
[C-C-:B------:R-:W-:Y:S01]  /*5000*/  IADD3 R52, PT, PT, R152.reuse, -0x1, -R9.reuse ;  /* 0xffffffff98347810 */ /* 0x140fe20007ffe809 */
[----:B------:R-:W-:Y:S01]  /*5010*/  FFMA.FTZ R136, -R229, R7, R104 ;  /* 0x00000007e5887223 */ /* 0x000fe20000010168 */
[C-C-:B------:R-:W-:Y:S01]  /*5020*/  IADD3 R46, PT, PT, R152.reuse, -0x9, -R9.reuse ;  /* 0xfffffff7982e7810 */ /* 0x140fe20007ffe809 */
[C---:B------:R-:W-:Y:S01]  /*5030*/  VIADD R24, R101.reuse, 0x29 ;  /* 0x0000002965187836 */ /* 0x040fe20000000000 */
[C-C-:B------:R-:W-:Y:S01]  /*5040*/  IADD3 R100, PT, PT, R152.reuse, -0x10, -R9.reuse ;  /* 0xfffffff098647810 */ /* 0x140fe20007ffe809 */
[C---:B------:R-:W-:Y:S01]  /*5050*/  VIADD R80, R101.reuse, 0x50 ;  /* 0x0000005065507836 */ /* 0x040fe20000000000 */
[C-C-:B------:R-:W-:Y:S01]  /*5060*/  IADD3 R56, PT, PT, R152.reuse, -0x11, -R9.reuse ;  /* 0xffffffef98387810 */ /* 0x140fe20007ffe809 */
[C---:B------:R-:W-:Y:S01]  /*5070*/  VIADD R76, R101.reuse, 0x58 ;  /* 0x00000058654c7836 */ /* 0x040fe20000000000 */
[C-C-:B------:R-:W-:Y:S01]  /*5080*/  IADD3 R40, PT, PT, R152.reuse, -0x18, -R9.reuse ;  /* 0xffffffe898287810 */ /* 0x140fe20007ffe809 */
[----:B------:R-:W-:Y:S01]  /*5090*/  VIADD R25, R101, 0x70 ;  /* 0x0000007065197836 */ /* 0x000fe20000000000 */
[----:B------:R-:W-:-:S02]  /*50a0*/  IADD3 R10, PT, PT, R152, -0x19, -R9 ;  /* 0xffffffe7980a7810 */ /* 0x000fc40007ffe809 */
[C-C-:B------:R-:W-:Y:S02]  /*50b0*/  IADD3 R8, PT, PT, R152.reuse, -0x20, -R9.reuse ;  /* 0xffffffe098087810 */ /* 0x140fe40007ffe809 */
[C-C-:B------:R-:W-:Y:S02]  /*50c0*/  IADD3 R65, PT, PT, R152.reuse, -0x21, -R9.reuse ;  /* 0xffffffdf98417810 */ /* 0x140fe40007ffe809 */
[C-C-:B------:R-:W-:Y:S02]  /*50d0*/  IADD3 R36, PT, PT, R152.reuse, -0x28, -R9.reuse ;  /* 0xffffffd898247810 */ /* 0x140fe40007ffe809 */
[C-C-:B------:R-:W-:Y:S02]  /*50e0*/  IADD3 R64, PT, PT, R152.reuse, -0x29, -R9.reuse ;  /* 0xffffffd798407810 */ /* 0x140fe40007ffe809 */
[C-C-:B------:R-:W-:Y:S02]  /*50f0*/  IADD3 R59, PT, PT, R152.reuse, -0x30, -R9.reuse ;  /* 0xffffffd0983b7810 */ /* 0x140fe40007ffe809 */
        /* <DEDUP_REMOVED lines=18> */
[----:B------:R-:W-:Y:S01]  /*5220*/  IADD3 R9, PT, PT, R152, -0x79, -R9 ;  /* 0xffffff8798097810 */ /* 0x000fe20007ffe809 */
[----:B------:R-:W-:Y:S01]  /*5230*/  FFMA.FTZ R152, -R229, R13, R68 ;  /* 0x0000000de5987223 */ /* 0x000fe20000010144 */
[----:B------:R-:W-:Y:S01]  /*5240*/  IABS R7, R116 ;  /* 0x0000007400077213 */ /* 0x000fe20000000000 */
[----:B------:R-:W-:Y:S01]  /*5250*/  VIADD R13, R102, 0xfffffff8 ;  /* 0xfffffff8660d7836 */ /* 0x000fe20000000000 */
[----:B------:R-:W-:Y:S01]  /*5260*/  I2FP.F32.S32 R150, R150 ;  /* 0x0000009600967245 */ /* 0x000fe20000201400 */
[C---:B------:R-:W-:Y:S01]  /*5270*/  VIADD R68, R101.reuse, 0x8 ;  /* 0x0000000865447836 */ /* 0x040fe20000000000 */
[----:B------:R-:W-:Y:S01]  /*5280*/  IABS R137, R118 ;  /* 0x0000007600897213 */ /* 0x000fe20000000000 */
[----:B------:R-:W-:Y:S01]  /*5290*/  VIADD R118, R101, 0x1 ;  /* 0x0000000165767836 */ /* 0x000fe20000000000 */
[----:B------:R-:W-:Y:S01]  /*52a0*/  I2FP.F32.S32 R66, R66 ;  /* 0x0000004200427245 */ /* 0x000fe20000201400 */
[----:B------:R-:W-:Y:S01]  /*52b0*/  FFMA.FTZ R5, -R229, R150, R33 ;  /* 0x00000096e5057223 */ /* 0x000fe20000010121 */
[----:B------:R-:W-:Y:S01]  /*52c0*/  IABS R116, R102 ;  /* 0x0000006600747213 */ /* 0x000fe20000000000 */
[----:B------:R-:W-:Y:S01]  /*52d0*/  VIADD R33, R101, 0x30 ;  /* 0x0000003065217836 */ /* 0x000fe20000000000 */
[----:B------:R-:W-:Y:S01]  /*52e0*/  IABS R143, R143 ;  /* 0x0000008f008f7213 */ /* 0x000fe20000000000 */
[----:B------:R-:W-:Y:S01]  /*52f0*/  FFMA.FTZ R66, -R229, R66, R105 ;  /* 0x00000042e5427223 */ /* 0x000fe20000010169 */
[----:B------:R-:W-:Y:S01]  /*5300*/  I2FP.F32.S32 R137, R137 ;  /* 0x0000008900897245 */ /* 0x000fe20000201400 */
[----:B------:R-:W-:Y:S01]  /*5310*/  VIADD R105, R101, 0x10 ;  /* 0x0000001065697836 */ /* 0x000fe20000000000 */
[----:B------:R-:W-:-:S02]  /*5320*/  I2FP.F32.S32 R116, R116 ;  /* 0x0000007400747245 */ /* 0x000fc40000201400 */
[----:B------:R-:W-:Y:S01]  /*5330*/  IABS R146, R146 ;  /* 0x0000009200927213 */ /* 0x000fe20000000000 */
[C---:B------:R-:W-:Y:S01]  /*5340*/  FFMA.FTZ R137, -R229.reuse, R137, R60 ;  /* 0x00000089e5897223 */ /* 0x040fe2000001013c */
[----:B------:R-:W-:Y:S01]  /*5350*/  IABS R142, R142 ;  /* 0x0000008e008e7213 */ /* 0x000fe20000000000 */
[-C--:B------:R-:W-:Y:S01]  /*5360*/  FFMA.FTZ R32, -R229, R116.reuse, R32 ;  /* 0x00000074e5207223 */ /* 0x080fe20000010120 */
[----:B------:R-:W-:Y:S01]  /*5370*/  I2FP.F32.S32 R6, R143 ;  /* 0x0000008f00067245 */ /* 0x000fe20000201400 */
[----:B------:R-:W-:Y:S01]  /*5380*/  VIADD R60, R101, 0x9 ;  /* 0x00000009653c7836 */ /* 0x000fe20000000000 */
[----:B------:R-:W-:Y:S01]  /*5390*/  IABS R13, R13 ;  /* 0x0000000d000d7213 */ /* 0x000fe20000000000 */
[C---:B------:R-:W-:Y:S01]  /*53a0*/  FFMA.FTZ R30, -R229.reuse, R116, R30 ;  /* 0x00000074e51e7223 */ /* 0x040fe2000001011e */
[C---:B------:R-:W-:Y:S01]  /*53b0*/  ISETP.GT.AND P2, PT, R214.reuse, R118, PT ;  /* 0x00000076d600720c */ /* 0x040fe20003f44270 */
[----:B------:R-:W-:Y:S01]  /*53c0*/  FFMA.FTZ R111, -R229, R6, R17 ;  /* 0x00000006e56f7223 */ /* 0x000fe20000010111 */
[----:B------:R-:W-:Y:S01]  /*53d0*/  I2FP.F32.S32 R146, R146 ;  /* 0x0000009200927245 */ /* 0x000fe20000201400 */
[C---:B------:R-:W-:Y:S01]  /*53e0*/  VIADD R6, R101.reuse, 0x19 ;  /* 0x0000001965067836 */ /* 0x040fe20000000000 */
[----:B------:R-:W-:Y:S01]  /*53f0*/  I2FP.F32.S32 R21, R142 ;  /* 0x0000008e00157245 */ /* 0x000fe20000201400 */
[----:B------:R-:W-:Y:S01]  /*5400*/  VIADD R17, R101, 0x78 ;  /* 0x0000007865117836 */ /* 0x000fe20000000000 */
[----:B------:R-:W-:Y:S01]  /*5410*/  I2FP.F32.S32 R13, R13 ;  /* 0x0000000d000d7245 */ /* 0x000fe20000201400 */
[C---:B------:R-:W-:Y:S01]  /*5420*/  FFMA.FTZ R115, -R229.reuse, R146, R29 ;  /* 0x00000092e5737223 */ /* 0x040fe2000001011d */
[----:B------:R-:W-:Y:S01]  /*5430*/  IABS R4, R117 ;  /* 0x0000007500047213 */ /* 0x000fe20000000000 */
[C---:B------:R-:W-:Y:S01]  /*5440*/  FFMA.FTZ R110, -R229.reuse, R21, R12 ;  /* 0x00000015e56e7223 */ /* 0x040fe2000001010c */
[C---:B------:R-:W-:Y:S01]  /*5450*/  ISETP.GT.AND P1, PT, R214.reuse, R101, PT ;  /* 0x00000065d600720c */ /* 0x040fe20003f24270 */
[----:B------:R-:W-:Y:S01]  /*5460*/  FFMA.FTZ R28, -R229, R13, R28 ;  /* 0x0000000de51c7223 */ /* 0x000fe2000001011c */
[----:B------:R-:W-:Y:S01]  /*5470*/  FSEL R119, R5, -INF , !P2 ;  /* 0xff80000005777808 */ /* 0x000fe20005000000 */
[C---:B------:R-:W-:Y:S01]  /*5480*/  VIADD R12, R101.reuse, 0x18 ;  /* 0x00000018650c7836 */ /* 0x040fe20000000000 */
[----:B------:R-:W-:Y:S01]  /*5490*/  IABS R140, R140 ;  /* 0x0000008c008c7213 */ /* 0x000fe20000000000 */
[C---:B------:R-:W-:Y:S01]  /*54a0*/  VIADD R29, R101.reuse, 0x69 ;  /* 0x00000069651d7836 */ /* 0x040fe20000000000 */
[----:B------:R-:W-:Y:S01]  /*54b0*/  ISETP.GT.AND P2, PT, R214, R105, PT ;  /* 0x00000069d600720c */ /* 0x000fe20003f44270 */
[C---:B------:R-:W-:Y:S01]  /*54c0*/  VIADD R21, R101.reuse, 0x71 ;  /* 0x0000007165157836 */ /* 0x040fe20000000000 */
[----:B------:R-:W-:Y:S01]  /*54d0*/  I2FP.F32.S32 R4, R4 ;  /* 0x0000000400047245 */ /* 0x000fe20000201400 */
[----:B------:R-:W-:Y:S01]  /*54e0*/  VIADD R13, R101, 0x79 ;  /* 0x00000079650d7836 */ /* 0x000fe20000000000 */
[----:B------:R-:W-:-:S02]  /*54f0*/  I2FP.F32.S32 R7, R7 ;  /* 0x0000000700077245 */ /* 0x000fc40000201400 */
[----:B------:R-:W-:Y:S01]  /*5500*/  FSEL R120, R32, -INF , !P1 ;  /* 0xff80000020787808 */ /* 0x000fe20004800000 */
[C---:B------:R-:W-:Y:S01]  /*5510*/  FFMA.FTZ R67, -R229.reuse, R4, R61 ;  /* 0x00000004e5437223 */ /* 0x040fe2000001013d */
[----:B------:R-:W-:Y:S01]  /*5520*/  I2FP.F32.S32 R140, R140 ;  /* 0x0000008c008c7245 */ /* 0x000fe20000201400 */
[----:B------:R-:W-:Y:S01]  /*5530*/  FFMA.FTZ R7, -R229, R7, R34 ;  /* 0x00000007e5077223 */ /* 0x000fe20000010122 */
[C---:B------:R-:W-:Y:S01]  /*5540*/  ISETP.GT.AND P4, PT, R214.reuse, R68, PT ;  /* 0x00000044d600720c */ /* 0x040fe20003f84270 */
[C---:B------:R-:W-:Y:S01]  /*5550*/  VIADD R4, R101.reuse, 0x20 ;  /* 0x0000002065047836 */ /* 0x040fe20000000000 */
[----:B------:R-:W-:Y:S01]  /*5560*/  ISETP.GT.AND P1, PT, R214, R60, PT ;  /* 0x0000003cd600720c */ /* 0x000fe20003f24270 */
[C---:B------:R-:W-:Y:S01]  /*5570*/  VIADD R34, R101.reuse, 0x21 ;  /* 0x0000002165227836 */ /* 0x040fe20000000000 */
[----:B------:R-:W-:Y:S01]  /*5580*/  FSEL R108, R108, -INF , !P2 ;  /* 0xff8000006c6c7808 */ /* 0x000fe20005000000 */
[----:B------:R-:W-:Y:S01]  /*5590*/  VIADD R61, R101, 0x68 ;  /* 0x00000068653d7836 */ /* 0x000fe20000000000 */
[----:B------:R-:W-:-:S02]  /*55a0*/  IABS R139, R139 ;  /* 0x0000008b008b7213 */ /* 0x000fc40000000000 */
[----:B------:R-:W-:Y:S02]  /*55b0*/  ISETP.GT.AND P2, PT, R214, R6, PT ;  /* 0x00000006d600720c */ /* 0x000fe40003f44270 */
[----:B------:R-:W-:Y:S02]  /*55c0*/  IABS R141, R141 ;  /* 0x0000008d008d7213 */ /* 0x000fe40000000000 */
[----:B------:R-:W-:Y:S02]  /*55d0*/  IABS R138, R138 ;  /* 0x0000008a008a7213 */ /* 0x000fe40000000000 */
[----:B------:R-:W-:Y:S02]  /*55e0*/  IABS R127, R127 ;  /* 0x0000007f007f7213 */ /* 0x000fe40000000000 */
[----:B------:R-:W-:Y:S02]  /*55f0*/  IABS R125, R125 ;  /* 0x0000007d007d7213 */ /* 0x000fe40000000000 */
[----:B------:R-:W-:-:S02]  /*5600*/  IABS R124, R124 ;  /* 0x0000007c007c7213 */ /* 0x000fc40000000000 */
[----:B------:R-:W-:Y:S02]  /*5610*/  IABS R123, R123 ;  /* 0x0000007b007b7213 */ /* 0x000fe40000000000 */
[----:B------:R-:W-:Y:S02]  /*5620*/  IABS R121, R121 ;  /* 0x0000007900797213 */ /* 0x000fe40000000000 */
[C-C-:B------:R-:W-:Y:S02]  /*5630*/  VIADDMNMX R213, R148.reuse, 0x1, R133.reuse, PT ;  /* 0x0000000194d57846 */ /* 0x140fe40003800185 */
[----:B------:R-:W-:Y:S01]  /*5640*/  VIADDMNMX R211, R148, 0x9, R133, PT ;  /* 0x0000000994d37846 */ /* 0x000fe20003800185 */
[----:B------:R-:W-:Y:S01]  /*5650*/  FFMA.FTZ R148, -R229, R140, R93 ;  /* 0x0000008ce5947223 */ /* 0x000fe2000001015d */
[----:B------:R-:W-:Y:S01]  /*5660*/  FSEL R117, R28, -INF , !P4 ;  /* 0xff8000001c757808 */ /* 0x000fe20006000000 */
[----:B------:R-:W-:Y:S01]  /*5670*/  VIADD R93, R101, 0x31 ;  /* 0x00000031655d7836 */ /* 0x000fe20000000000 */
[----:B------:R-:W-:-:S02]  /*5680*/  FSEL R32, R115, -INF , !P1 ;  /* 0xff80000073207808 */ /* 0x000fc40004800000 */
[----:B------:R-:W-:Y:S02]  /*5690*/  I2FP.F32.S32 R139, R139 ;  /* 0x0000008b008b7245 */ /* 0x000fe40000201400 */
[C---:B------:R-:W-:Y:S02]  /*56a0*/  ISETP.GT.AND P4, PT, R214.reuse, R16, PT ;  /* 0x00000010d600720c */ /* 0x040fe40003f84270 */
[C---:B------:R-:W-:Y:S01]  /*56b0*/  ISETP.GT.AND P1, PT, R214.reuse, R12, PT ;  /* 0x0000000cd600720c */ /* 0x040fe20003f24270 */
[----:B------:R-:W-:Y:S01]  /*56c0*/  FFMA.FTZ R234, -R229, R139, R88 ;  /* 0x0000008be5ea7223 */ /* 0x000fe20000010158 */
[----:B------:R-:W-:Y:S01]  /*56d0*/  FSEL R103, R103, -INF , !P2 ;  /* 0xff80000067677808 */ /* 0x000fe20005000000 */
[----:B------:R-:W-:Y:S01]  /*56e0*/  VIADD R88, R101, 0x40 ;  /* 0x0000004065587836 */ /* 0x000fe20000000000 */
[----:B------:R-:W-:Y:S02]  /*56f0*/  ISETP.GT.AND P2, PT, R214, R97, PT ;  /* 0x00000061d600720c */ /* 0x000fe40003f44270 */
[----:B------:R-:W-:-:S02]  /*5700*/  I2FP.F32.S32 R141, R141 ;  /* 0x0000008d008d7245 */ /* 0x000fc40000201400 */
        /* <DEDUP_REMOVED lines=11> */
[----:B------:R-:W-:Y:S01]  /*57c0*/  FSEL R20, R114, -INF , !P4 ;  /* 0xff80000072147808 */ /* 0x000fe20006000000 */
[----:B------:R-:W-:Y:S01]  /*57d0*/  FFMA.FTZ R154, -R229, R154, R73 ;  /* 0x0000009ae59a7223 */ /* 0x000fe20000010149 */
[----:B------:R-:W-:Y:S01]  /*57e0*/  FSEL R104, R113, -INF , !P1 ;  /* 0xff80000071687808 */ /* 0x000fe20004800000 */
[----:B------:R-:W-:Y:S01]  /*57f0*/  FFMA.FTZ R150, -R229, R150, R69 ;  /* 0x00000096e5967223 */ /* 0x000fe20000010145 */
[C---:B------:R-:W-:Y:S01]  /*5800*/  ISETP.GT.AND P4, PT, R214.reuse, R4, PT ;  /* 0x00000004d600720c */ /* 0x040fe20003f84270 */
[C---:B------:R-:W-:Y:S01]  /*5810*/  VIADD R92, R101.reuse, 0x38 ;  /* 0x00000038655c7836 */ /* 0x040fe20000000000 */
[----:B------:R-:W-:Y:S01]  /*5820*/  ISETP.GT.AND P1, PT, R214, R34, PT ;  /* 0x00000022d600720c */ /* 0x000fe20003f24270 */
[C---:B------:R-:W-:Y:S01]  /*5830*/  VIADD R89, R101.reuse, 0x39 ;  /* 0x0000003965597836 */ /* 0x040fe20000000000 */
[----:B------:R-:W-:Y:S01]  /*5840*/  FSEL R28, R110, -INF , !P2 ;  /* 0xff8000006e1c7808 */ /* 0x000fe20005000000 */
[C---:B------:R-:W-:Y:S01]  /*5850*/  VIADD R81, R101.reuse, 0x49 ;  /* 0x0000004965517836 */ /* 0x040fe20000000000 */
[----:B------:R-:W-:Y:S01]  /*5860*/  ISETP.GT.AND P2, PT, R214, R93, PT ;  /* 0x0000005dd600720c */ /* 0x000fe20003f44270 */
[C---:B------:R-:W-:Y:S01]  /*5870*/  VIADD R77, R101.reuse, 0x51 ;  /* 0x00000051654d7836 */ /* 0x040fe20000000000 */
[C---:B------:R-:W-:Y:S01]  /*5880*/  ISETP.GE.AND P5, PT, R101.reuse, R213, PT ;  /* 0x000000d56500720c */ /* 0x040fe20003fa6270 */
[C---:B------:R-:W-:Y:S01]  /*5890*/  VIADD R73, R101.reuse, 0x59 ;  /* 0x0000005965497836 */ /* 0x040fe20000000000 */
[C---:B------:R-:W-:Y:S01]  /*58a0*/  ISETP.GE.AND P0, PT, R101.reuse, R211, PT ;  /* 0x000000d36500720c */ /* 0x040fe20003f06270 */
[C---:B------:R-:W-:Y:S01]  /*58b0*/  VIADD R72, R101.reuse, 0x60 ;  /* 0x0000006065487836 */ /* 0x040fe20000000000 */
[----:B------:R-:W-:Y:S01]  /*58c0*/  ISETP.GT.AND P3, PT, R212, R101, PT ;  /* 0x00000065d400720c */ /* 0x000fe20003f64270 */
[----:B------:R-:W-:Y:S01]  /*58d0*/  VIADD R69, R101, 0x61 ;  /* 0x0000006165457836 */ /* 0x000fe20000000000 */
[----:B------:R-:W-:-:S02]  /*58e0*/  FSEL R102, R112, -INF , !P4 ;  /* 0xff80000070667808 */ /* 0x000fc40006000000 */
[----:B------:R-:W-:Y:S02]  /*58f0*/  FSEL R101, R111, -INF , !P1 ;  /* 0xff8000006f657808 */ /* 0x000fe40004800000 */
[C---:B------:R-:W-:Y:S02]  /*5900*/  ISETP.GT.AND P4, PT, R214.reuse, R24, PT ;  /* 0x00000018d600720c */ /* 0x040fe40003f84270 */
[----:B------:R-:W-:Y:S02]  /*5910*/  ISETP.GT.AND P1, PT, R214, R33, PT ;  /* 0x00000021d600720c */ /* 0x000fe40003f24270 */
[----:B------:R-:W-:Y:S02]  /*5920*/  FSEL R246, R246, -INF , !P2 ;  /* 0xff800000f6f67808 */ /* 0x000fe40005000000 */
[----:B------:R-:W-:Y:S02]  /*5930*/  ISETP.GT.AND P2, PT, R214, R88, PT ;  /* 0x00000058d600720c */ /* 0x000fe40003f44270 */
        /* <DEDUP_REMOVED lines=24> */
[----:B------:R-:W-:-:S02]  /*5ac0*/  IABS R52, R52 ;  /* 0x0000003400347213 */ /* 0x000fc40000000000 */
[----:B------:R-:W-:Y:S02]  /*5ad0*/  FSEL R168, R168, -INF , !P4 ;  /* 0xff800000a8a87808 */ /* 0x000fe40006000000 */
[----:B------:R-:W-:Y:S02]  /*5ae0*/  FSEL R156, R156, -INF , !P1 ;  /* 0xff8000009c9c7808 */ /* 0x000fe40004800000 */
[C---:B------:R-:W-:Y:S02]  /*5af0*/  ISETP.GT.AND P4, PT, R214.reuse, R61, PT ;  /* 0x0000003dd600720c */ /* 0x040fe40003f84270 */
[----:B------:R-:W-:Y:S02]  /*5b00*/  ISETP.GT.AND P1, PT, R214, R29, PT ;  /* 0x0000001dd600720c */ /* 0x000fe40003f24270 */
[----:B------:R-:W-:Y:S02]  /*5b10*/  FSEL R136, R136, -INF , !P2 ;  /* 0xff80000088887808 */ /* 0x000fe40005000000 */
[----:B------:R-:W-:-:S02]  /*5b20*/  I2FP.F32.S32 R52, R52 ;  /* 0x0000003400347245 */ /* 0x000fc40000201400 */
[----:B------:R-:W-:Y:S02]  /*5b30*/  ISETP.GT.AND P2, PT, R214, R13, PT ;  /* 0x0000000dd600720c */ /* 0x000fe40003f44270 */
[----:B------:R-:W-:Y:S01]  /*5b40*/  FSEL R7, R7, -INF , !P3 ;  /* 0xff80000007077808 */ /* 0x000fe20005800000 */
[----:B------:R-:W-:Y:S01]  /*5b50*/  FFMA.FTZ R35, -R229, R52, R35 ;  /* 0x00000034e5237223 */ /* 0x000fe20000010123 */
[----:B------:R-:W-:Y:S02]  /*5b60*/  FSEL R152, R152, -INF , !P4 ;  /* 0xff80000098987808 */ /* 0x000fe40006000000 */
[----:B------:R-:W-:Y:S02]  /*5b70*/  FSEL R150, R150, -INF , !P1 ;  /* 0xff80000096967808 */ /* 0x000fe40004800000 */
[C---:B------:R-:W-:Y:S02]  /*5b80*/  ISETP.GT.AND P4, PT, R214.reuse, R21, PT ;  /* 0x00000015d600720c */ /* 0x040fe40003f84270 */
[----:B------:R-:W-:-:S02]  /*5b90*/  ISETP.GT.AND P1, PT, R214, R17, PT ;  /* 0x00000011d600720c */ /* 0x000fc40003f24270 */
[----:B------:R-:W-:Y:S02]  /*5ba0*/  FSEL R67, R67, -INF , !P2 ;  /* 0xff80000043437808 */ /* 0x000fe40005000000 */
[----:B------:R-:W-:Y:S02]  /*5bb0*/  IABS R46, R46 ;  /* 0x0000002e002e7213 */ /* 0x000fe40000000000 */
[C---:B------:R-:W-:Y:S02]  /*5bc0*/  ISETP.GT.AND P2, PT, R212.reuse, R118, PT ;  /* 0x00000076d400720c */ /* 0x040fe40003f44270 */
[----:B------:R-:W-:Y:S02]  /*5bd0*/  FSEL R7, R7, -INF , !P0 ;  /* 0xff80000007077808 */ /* 0x000fe40004000000 */
[----:B------:R-:W-:Y:S02]  /*5be0*/  ISETP.GT.AND P0, PT, R212, R68, PT ;  /* 0x00000044d400720c */ /* 0x000fe40003f04270 */
[----:B------:R-:W-:-:S02]  /*5bf0*/  FSEL R66, R66, -INF , !P4 ;  /* 0xff80000042427808 */ /* 0x000fc40006000000 */
[----:B------:R-:W-:Y:S02]  /*5c00*/  FSEL R137, R137, -INF , !P1 ;  /* 0xff80000089897808 */ /* 0x000fe40004800000 */
[----:B------:R-:W-:Y:S02]  /*5c10*/  I2FP.F32.S32 R110, R46 ;  /* 0x0000002e006e7245 */ /* 0x000fe40000201400 */
[----:B------:R-:W-:Y:S02]  /*5c20*/  IABS R100, R100 ;  /* 0x0000006400647213 */ /* 0x000fe40000000000 */
[C---:B------:R-:W-:Y:S01]  /*5c30*/  ISETP.GE.AND P4, PT, R118.reuse, R213, PT ;  /* 0x000000d57600720c */ /* 0x040fe20003f86270 */
[----:B------:R-:W-:Y:S01]  /*5c40*/  FFMA.FTZ R31, -R229, R110, R31 ;  /* 0x0000006ee51f7223 */ /* 0x000fe2000001011f */
[----:B------:R-:W-:Y:S02]  /*5c50*/  ISETP.GE.AND P1, PT, R118, R211, PT ;  /* 0x000000d37600720c */ /* 0x000fe40003f26270 */
[----:B------:R-:W-:-:S02]  /*5c60*/  FSEL R35, R35, -INF , !P2 ;  /* 0xff80000023237808 */ /* 0x000fc40005000000 */
[----:B------:R-:W-:Y:S02]  /*5c70*/  FSEL R5, R120, -INF , !P5 ;  /* 0xff80000078057808 */ /* 0x000fe40006800000 */
[----:B------:R-:W-:Y:S02]  /*5c80*/  ISETP.GE.AND P3, PT, R68, R211, PT ;  /* 0x000000d34400720c */ /* 0x000fe40003f66270 */
[----:B------:R-:W-:Y:S02]  /*5c90*/  FSEL R30, R30, -INF , !P0 ;  /* 0xff8000001e1e7808 */ /* 0x000fe40004000000 */
[----:B------:R-:W-:Y:S02]  /*5ca0*/  ISETP.GE.AND P5, PT, R68, R213, PT ;  /* 0x000000d54400720c */ /* 0x000fe40003fa6270 */
[----:B------:R-:W-:Y:S02]  /*5cb0*/  IABS R56, R56 ;  /* 0x0000003800387213 */ /* 0x000fe40000000000 */
[----:B------:R-:W-:-:S02]  /*5cc0*/  I2FP.F32.S32 R100, R100 ;  /* 0x0000006400647245 */ /* 0x000fc40000201400 */
[----:B------:R-:W-:Y:S02]  /*5cd0*/  FSEL R52, R119, -INF , !P4 ;  /* 0xff80000077347808 */ /* 0x000fe40006000000 */
[----:B------:R-:W-:Y:S01]  /*5ce0*/  FSEL R68, R35, -INF , !P1 ;  /* 0xff80000023447808 */ /* 0x000fe20004800000 */
[----:B------:R-:W-:Y:S01]  /*5cf0*/  FFMA.FTZ R26, -R229, R100, R26 ;  /* 0x00000064e51a7223 */ /* 0x000fe2000001011a */
[C---:B------:R-:W-:Y:S02]  /*5d00*/  ISETP.GE.AND P4, PT, R60.reuse, R213, PT ;  /* 0x000000d53c00720c */ /* 0x040fe40003f86270 */
[----:B------:R-:W-:Y:S02]  /*5d10*/  ISETP.GE.AND P2, PT, R60, R211, PT ;  /* 0x000000d33c00720c */ /* 0x000fe40003f46270 */
[----:B------:R-:W-:Y:S02]  /*5d20*/  ISETP.GT.AND P1, PT, R212, R60, PT ;  /* 0x0000003cd400720c */ /* 0x000fe40003f24270 */
[----:B------:R-:W-:-:S02]  /*5d30*/  FSEL R60, R30, -INF , !P3 ;  /* 0xff8000001e3c7808 */ /* 0x000fc40005800000 */
[----:B------:R-:W-:Y:S02]  /*5d40*/  I2FP.F32.S32 R30, R56 ;  /* 0x00000038001e7245 */ /* 0x000fe40000201400 */
[----:B------:R-:W-:Y:S02]  /*5d50*/  ISETP.GT.AND P3, PT, R212, R105, PT ;  /* 0x00000069d400720c */ /* 0x000fe40003f64270 */
[----:B------:R-:W-:Y:S01]  /*5d60*/  FSEL R31, R31, -INF , !P1 ;  /* 0xff8000001f1f7808 */ /* 0x000fe20004800000 */
[----:B------:R-:W-:Y:S01]  /*5d70*/  FFMA.FTZ R27, -R229, R30, R27 ;  /* 0x0000001ee51b7223 */ /* 0x000fe2000001011b */
[----:B------:R-:W-:Y:S02]  /*5d80*/  IABS R40, R40 ;  /* 0x0000002800287213 */ /* 0x000fe40000000000 */
[----:B------:R-:W-:Y:S02]  /*5d90*/  FSEL R56, R31, -INF , !P2 ;  /* 0xff8000001f387808 */ /* 0x000fe40005000000 */
[----:B------:R-:W-:-:S02]  /*5da0*/  FSEL R30, R26, -INF , !P3 ;  /* 0xff8000001a1e7808 */ /* 0x000fc40005800000 */
[----:B------:R-:W-:Y:S02]  /*5db0*/  FSEL R46, R117, -INF , !P5 ;  /* 0xff800000752e7808 */ /* 0x000fe40006800000 */
[----:B------:R-:W-:Y:S02]  /*5dc0*/  ISETP.GT.AND P2, PT, R212, R16, PT ;  /* 0x00000010d400720c */ /* 0x000fe40003f44270 */
[----:B------:R-:W-:Y:S02]  /*5dd0*/  I2FP.F32.S32 R26, R40 ;  /* 0x00000028001a7245 */ /* 0x000fe40000201400 */
[C---:B------:R-:W-:Y:S02]  /*5de0*/  ISETP.GE.AND P5, PT, R105.reuse, R213, PT ;  /* 0x000000d56900720c */ /* 0x040fe40003fa6270 */
[----:B------:R-:W-:Y:S01]  /*5df0*/  ISETP.GE.AND P0, PT, R105, R211, PT ;  /* 0x000000d36900720c */ /* 0x000fe20003f06270 */
[----:B------:R-:W-:Y:S01]  /*5e00*/  FFMA.FTZ R22, -R229, R26, R22 ;  /* 0x0000001ae5167223 */ /* 0x000fe20000010116 */
[----:B------:R-:W-:-:S02]  /*5e10*/  FSEL R32, R32, -INF , !P4 ;  /* 0xff80000020207808 */ /* 0x000fc40006000000 */
[----:B------:R-:W-:Y:S02]  /*5e20*/  IABS R10, R10 ;  /* 0x0000000a000a7213 */ /* 0x000fe40000000000 */
[C---:B------:R-:W-:Y:S02]  /*5e30*/  ISETP.GE.AND P4, PT, R16.reuse, R213, PT ;  /* 0x000000d51000720c */ /* 0x040fe40003f86270 */
[----:B------:R-:W-:Y:S02]  /*5e40*/  ISETP.GE.AND P1, PT, R16, R211, PT ;  /* 0x000000d31000720c */ /* 0x000fe40003f26270 */
[----:B------:R-:W-:Y:S02]  /*5e50*/  FSEL R27, R27, -INF , !P2 ;  /* 0xff8000001b1b7808 */ /* 0x000fe40005000000 */
[----:B------:R-:W-:Y:S02]  /*5e60*/  FSEL R16, R108, -INF , !P5 ;  /* 0xff8000006c107808 */ /* 0x000fe40006800000 */
[----:B------:R-:W-:-:S02]  /*5e70*/  FSEL R40, R30, -INF , !P0 ;  /* 0xff8000001e287808 */ /* 0x000fc40004000000 */
[C---:B------:R-:W-:Y:S02]  /*5e80*/  ISETP.GE.AND P5, PT, R12.reuse, R213, PT ;  /* 0x000000d50c00720c */ /* 0x040fe40003fa6270 */
[----:B------:R-:W-:Y:S02]  /*5e90*/  ISETP.GE.AND P3, PT, R12, R211, PT ;  /* 0x000000d30c00720c */ /* 0x000fe40003f66270 */
[----:B------:R-:W-:Y:S02]  /*5ea0*/  ISETP.GT.AND P0, PT, R212, R12, PT ;  /* 0x0000000cd400720c */ /* 0x000fe40003f04270 */
[----:B------:R-:W-:Y:S02]  /*5eb0*/  I2FP.F32.S32 R10, R10 ;  /* 0x0000000a000a7245 */ /* 0x000fe40000201400 */
[----:B------:R-:W-:Y:S02]  /*5ec0*/  FSEL R12, R20, -INF , !P4 ;  /* 0xff800000140c7808 */ /* 0x000fe40006000000 */
[----:B------:R-:W-:Y:S01]  /*5ed0*/  FSEL R20, R27, -INF , !P1 ;  /* 0xff8000001b147808 */ /* 0x000fe20004800000 */
[----:B------:R-:W-:Y:S01]  /*5ee0*/  FFMA.FTZ R23, -R229, R10, R23 ;  /* 0x0000000ae5177223 */ /* 0x000fe20000010117 */
[----:B------:R-:W-:-:S02]  /*5ef0*/  IABS R8, R8 ;  /* 0x0000000800087213 */ /* 0x000fc40000000000 */
[C---:B------:R-:W-:Y:S02]  /*5f00*/  ISETP.GE.AND P4, PT, R6.reuse, R213, PT ;  /* 0x000000d50600720c */ /* 0x040fe40003f86270 */
[----:B------:R-:W-:Y:S02]  /*5f10*/  ISETP.GE.AND P2, PT, R6, R211, PT ;  /* 0x000000d30600720c */ /* 0x000fe40003f46270 */
[----:B------:R-:W-:Y:S02]  /*5f20*/  ISETP.GT.AND P1, PT, R212, R6, PT ;  /* 0x00000006d400720c */ /* 0x000fe40003f24270 */
[----:B------:R-:W-:Y:S02]  /*5f30*/  FSEL R6, R22, -INF , !P0 ;  /* 0xff80000016067808 */ /* 0x000fe40004000000 */
[----:B------:R-:W-:Y:S02]  /*5f40*/  I2FP.F32.S32 R22, R8 ;  /* 0x0000000800167245 */ /* 0x000fe40000201400 */
[----:B------:R-:W-:-:S02]  /*5f50*/  FSEL R10, R104, -INF , !P5 ;  /* 0xff800000680a7808 */ /* 0x000fc40006800000 */
[----:B------:R-:W-:Y:S01]  /*5f60*/  FSEL R6, R6, -INF , !P3 ;  /* 0xff80000006067808 */ /* 0x000fe20005800000 */
[----:B------:R-:W-:Y:S01]  /*5f70*/  FFMA.FTZ R18, -R229, R22, R18 ;  /* 0x00000016e5127223 */ /* 0x000fe20000010112 */
[C---:B------:R-:W-:Y:S02]  /*5f80*/  ISETP.GE.AND P5, PT, R4.reuse, R213, PT ;  /* 0x000000d50400720c */ /* 0x040fe40003fa6270 */
[----:B------:R-:W-:Y:S02]  /*5f90*/  ISETP.GE.AND P0, PT, R4, R211, PT ;  /* 0x000000d30400720c */ /* 0x000fe40003f06270 */
[----:B------:R-:W-:Y:S02]  /*5fa0*/  ISETP.GT.AND P3, PT, R212, R4, PT ;  /* 0x00000004d400720c */ /* 0x000fe40003f64270 */
[----:B------:R-:W-:Y:S02]  /*5fb0*/  FSEL R4, R23, -INF , !P1 ;  /* 0xff80000017047808 */ /* 0x000fe40004800000 */
[----:B------:R-:W-:-:S02]  /*5fc0*/  IABS R65, R65 ;  /* 0x0000004100417213 */ /* 0x000fc40000000000 */
[----:B------:R-:W-:Y:S02]  /*5fd0*/  FSEL R8, R103, -INF , !P4 ;  /* 0xff80000067087808 */ /* 0x000fe40006000000 */
[----:B------:R-:W-:Y:S02]  /*5fe0*/  FSEL R4, R4, -INF , !P2 ;  /* 0xff80000004047808 */ /* 0x000fe40005000000 */
[C---:B------:R-:W-:Y:S02]  /*5ff0*/  ISETP.GE.AND P4, PT, R34.reuse, R213, PT ;  /* 0x000000d52200720c */ /* 0x040fe40003f86270 */
[----:B------:R-:W-:Y:S02]  /*6000*/  ISETP.GE.AND P1, PT, R34, R211, PT ;  /* 0x000000d32200720c */ /* 0x000fe40003f26270 */
[----:B------:R-:W-:Y:S02]  /*6010*/  ISETP.GT.AND P2, PT, R212, R34, PT ;  /* 0x00000022d400720c */ /* 0x000fe40003f44270 */
[----:B------:R-:W-:-:S02]  /*6020*/  IABS R22, R36 ;  /* 0x0000002400167213 */ /* 0x000fc40000000000 */
[----:B------:R-:W-:Y:S02]  /*6030*/  FSEL R34, R18, -INF , !P3 ;  /* 0xff80000012227808 */ /* 0x000fe40005800000 */
[----:B------:R-:W-:Y:S02]  /*6040*/  I2FP.F32.S32 R18, R65 ;  /* 0x0000004100127245 */ /* 0x000fe40000201400 */
[----:B------:R-:W-:Y:S02]  /*6050*/  I2FP.F32.S32 R23, R22 ;  /* 0x0000001600177245 */ /* 0x000fe40000201400 */
[----:B------:R-:W-:Y:S01]  /*6060*/  IABS R64, R64 ;  /* 0x0000004000407213 */ /* 0x000fe20000000000 */
[C---:B------:R-:W-:Y:S01]  /*6070*/  FFMA.FTZ R18, -R229.reuse, R18, R19 ;  /* 0x00000012e5127223 */ /* 0x040fe20000010113 */
[----:B------:R-:W-:Y:S01]  /*6080*/  FSEL R34, R34, -INF , !P0 ;  /* 0xff80000022227808 */ /* 0x000fe20004000000 */
[----:B------:R-:W-:Y:S01]  /*6090*/  FFMA.FTZ R14, -R229, R23, R14 ;  /* 0x00000017e50e7223 */ /* 0x000fe2000001010e */
[----:B------:R-:W-:-:S02]  /*60a0*/  IABS R59, R59 ;  /* 0x0000003b003b7213 */ /* 0x000fc40000000000 */
[----:B------:R-:W-:Y:S02]  /*60b0*/  ISETP.GT.AND P0, PT, R212, R97, PT ;  /* 0x00000061d400720c */ /* 0x000fe40003f04270 */
[----:B------:R-:W-:Y:S02]  /*60c0*/  I2FP.F32.S32 R64, R64 ;  /* 0x0000004000407245 */ /* 0x000fe40000201400 */
[----:B------:R-:W-:Y:S02]  /*60d0*/  FSEL R18, R18, -INF , !P2 ;  /* 0xff80000012127808 */ /* 0x000fe40005000000 */
[----:B------:R-:W-:Y:S01]  /*60e0*/  FSEL R36, R102, -INF , !P5 ;  /* 0xff80000066247808 */ /* 0x000fe20006800000 */
[----:B------:R-:W-:Y:S01]  /*60f0*/  FFMA.FTZ R15, -R229, R64, R15 ;  /* 0x00000040e50f7223 */ /* 0x000fe2000001010f */
[----:B------:R-:W-:Y:S02]  /*6100*/  ISETP.GE.AND P5, PT, R97, R213, PT ;  /* 0x000000d56100720c */ /* 0x000fe40003fa6270 */
[----:B------:R-:W-:-:S02]  /*6110*/  I2FP.F32.S32 R59, R59 ;  /* 0x0000003b003b7245 */ /* 0x000fc40000201400 */
[----:B------:R-:W-:Y:S02]  /*6120*/  ISETP.GE.AND P3, PT, R97, R211, PT ;  /* 0x000000d36100720c */ /* 0x000fe40003f66270 */
[----:B------:R-:W-:Y:S01]  /*6130*/  FSEL R14, R14, -INF , !P0 ;  /* 0xff8000000e0e7808 */ /* 0x000fe20004000000 */
[----:B------:R-:W-:Y:S01]  /*6140*/  FFMA.FTZ R59, -R229, R59, R98 ;  /* 0x0000003be53b7223 */ /* 0x000fe20000010162 */
[----:B------:R-:W-:Y:S02]  /*6150*/  FSEL R26, R101, -INF , !P4 ;  /* 0xff800000651a7808 */ /* 0x000fe40006000000 */
[----:B------:R-:W-:Y:S02]  /*6160*/  FSEL R30, R18, -INF , !P1 ;  /* 0xff800000121e7808 */ /* 0x000fe40004800000 */
[----:B------:R-:W-:Y:S02]  /*6170*/  IABS R58, R58 ;  /* 0x0000003a003a7213 */ /* 0x000fe40000000000 */
[----:B------:R-:W-:-:S02]  /*6180*/  ISETP.GE.AND P4, PT, R24, R213, PT ;  /* 0x000000d51800720c */ /* 0x000fc40003f86270 */
[----:B------:R-:W-:Y:S02]  /*6190*/  ISETP.GE.AND P2, PT, R24, R211, PT ;  /* 0x000000d31800720c */ /* 0x000fe40003f46270 */
[----:B------:R-:W-:Y:S02]  /*61a0*/  ISETP.GT.AND P1, PT, R212, R24, PT ;  /* 0x00000018d400720c */ /* 0x000fe40003f24270 */
[----:B------:R-:W-:Y:S02]  /*61b0*/  FSEL R24, R28, -INF , !P5 ;  /* 0xff8000001c187808 */ /* 0x000fe40006800000 */
[----:B------:R-:W-:Y:S02]  /*61c0*/  FSEL R28, R14, -INF , !P3 ;  /* 0xff8000000e1c7808 */ /* 0x000fe40005800000 */
[----:B------:R-:W-:Y:S02]  /*61d0*/  IABS R57, R57 ;  /* 0x0000003900397213 */ /* 0x000fe40000000000 */
[----:B------:R-:W-:-:S02]  /*61e0*/  ISETP.GT.AND P3, PT, R212, R33, PT ;  /* 0x00000021d400720c */ /* 0x000fc40003f64270 */
[----:B------:R-:W-:Y:S02]  /*61f0*/  I2FP.F32.S32 R58, R58 ;  /* 0x0000003a003a7245 */ /* 0x000fe40000201400 */
[----:B------:R-:W-:Y:S02]  /*6200*/  FSEL R15, R15, -INF , !P1 ;  /* 0xff8000000f0f7808 */ /* 0x000fe40004800000 */
[----:B------:R-:W-:Y:S01]  /*6210*/  I2FP.F32.S32 R57, R57 ;  /* 0x0000003900397245 */ /* 0x000fe20000201400 */
[----:B------:R-:W-:Y:S01]  /*6220*/  FFMA.FTZ R58, -R229, R58, R99 ;  /* 0x0000003ae53a7223 */ /* 0x000fe20000010163 */
[C---:B------:R-:W-:Y:S02]  /*6230*/  ISETP.GE.AND P5, PT, R33.reuse, R213, PT ;  /* 0x000000d52100720c */ /* 0x040fe40003fa6270 */
[----:B------:R-:W-:Y:S01]  /*6240*/  ISETP.GE.AND P0, PT, R33, R211, PT ;  /* 0x000000d32100720c */ /* 0x000fe20003f06270 */
[----:B------:R-:W-:Y:S01]  /*6250*/  FFMA.FTZ R57, -R229, R57, R94 ;  /* 0x00000039e5397223 */ /* 0x000fe2000001015e */
[----:B------:R-:W-:-:S02]  /*6260*/  FSEL R59, R59, -INF , !P3 ;  /* 0xff8000003b3b7808 */ /* 0x000fc40005800000 */
[----:B------:R-:W-:Y:S02]  /*6270*/  FSEL R33, R15, -INF , !P2 ;  /* 0xff8000000f217808 */ /* 0x000fe40005000000 */
[----:B------:R-:W-:Y:S02]  /*6280*/  IABS R55, R55 ;  /* 0x0000003700377213 */ /* 0x000fe40000000000 */
[C---:B------:R-:W-:Y:S02]  /*6290*/  ISETP.GT.AND P2, PT, R212.reuse, R93, PT ;  /* 0x0000005dd400720c */ /* 0x040fe40003f44270 */
[----:B------:R-:W-:Y:S02]  /*62a0*/  FSEL R141, R59, -INF , !P0 ;  /* 0xff8000003b8d7808 */ /* 0x000fe40004000000 */
[----:B------:R-:W-:Y:S02]  /*62b0*/  IABS R54, R54 ;  /* 0x0000003600367213 */ /* 0x000fe40000000000 */
[----:B------:R-:W-:-:S02]  /*62c0*/  ISETP.GT.AND P0, PT, R212, R92, PT ;  /* 0x0000005cd400720c */ /* 0x000fc40003f04270 */
[----:B------:R-:W-:Y:S02]  /*62d0*/  I2FP.F32.S32 R14, R55 ;  /* 0x00000037000e7245 */ /* 0x000fe40000201400 */
[-C--:B------:R-:W-:Y:S02]  /*62e0*/  ISETP.GE.AND P1, PT, R93, R211.reuse, PT ;  /* 0x000000d35d00720c */ /* 0x080fe40003f26270 */
[----:B------:R-:W-:Y:S01]  /*62f0*/  FSEL R58, R58, -INF , !P2 ;  /* 0xff8000003a3a7808 */ /* 0x000fe20005000000 */
[----:B------:R-:W-:Y:S01]  /*6300*/  FFMA.FTZ R14, -R229, R14, R95 ;  /* 0x0000000ee50e7223 */ /* 0x000fe2000001015f */
[----:B------:R-:W-:Y:S02]  /*6310*/  I2FP.F32.S32 R54, R54 ;  /* 0x0000003600367245 */ /* 0x000fe40000201400 */
[----:B------:R-:W-:Y:S02]  /*6320*/  ISETP.GE.AND P3, PT, R92, R211, PT ;  /* 0x000000d35c00720c */ /* 0x000fe40003f66270 */
[----:B------:R-:W-:Y:S01]  /*6330*/  FSEL R57, R57, -INF , !P0 ;  /* 0xff80000039397808 */ /* 0x000fe20004000000 */
[----:B------:R-:W-:Y:S01]  /*6340*/  FFMA.FTZ R54, -R229, R54, R90 ;  /* 0x00000036e5367223 */ /* 0x000fe2000001015a */
[----:B------:R-:W-:-:S02]  /*6350*/  FSEL R252, R58, -INF , !P1 ;  /* 0xff8000003afc7808 */ /* 0x000fc40004800000 */
[----:B------:R-:W-:Y:S02]  /*6360*/  IABS R53, R53 ;  /* 0x0000003500357213 */ /* 0x000fe40000000000 */
[C---:B------:R-:W-:Y:S02]  /*6370*/  ISETP.GT.AND P1, PT, R212.reuse, R89, PT ;  /* 0x00000059d400720c */ /* 0x040fe40003f24270 */
[----:B------:R-:W-:Y:S02]  /*6380*/  FSEL R250, R57, -INF , !P3 ;  /* 0xff80000039fa7808 */ /* 0x000fe40005800000 */
[----:B------:R-:W-:Y:S02]  /*6390*/  IABS R51, R51 ;  /* 0x0000003300337213 */ /* 0x000fe40000000000 */
[----:B------:R-:W-:Y:S02]  /*63a0*/  ISETP.GT.AND P3, PT, R212, R88, PT ;  /* 0x00000058d400720c */ /* 0x000fe40003f64270 */
[----:B------:R-:W-:-:S02]  /*63b0*/  I2FP.F32.S32 R18, R53 ;  /* 0x0000003500127245 */ /* 0x000fc40000201400 */
[----:B------:R-:W-:Y:S02]  /*63c0*/  ISETP.GE.AND P2, PT, R89, R211, PT ;  /* 0x000000d35900720c */ /* 0x000fe40003f46270 */
[----:B------:R-:W-:Y:S01]  /*63d0*/  FSEL R14, R14, -INF , !P1 ;  /* 0xff8000000e0e7808 */ /* 0x000fe20004800000 */
[C---:B------:R-:W-:Y:S01]  /*63e0*/  FFMA.FTZ R18, -R229.reuse, R18, R91 ;  /* 0x00000012e5127223 */ /* 0x040fe2000001015b */
[----:B------:R-:W-:Y:S02]  /*63f0*/  I2FP.F32.S32 R51, R51 ;  /* 0x0000003300337245 */ /* 0x000fe40000201400 */
[----:B------:R-:W-:Y:S02]  /*6400*/  ISETP.GE.AND P0, PT, R88, R211, PT ;  /* 0x000000d35800720c */ /* 0x000fe40003f06270 */
[----:B------:R-:W-:Y:S01]  /*6410*/  FSEL R54, R54, -INF , !P3 ;  /* 0xff80000036367808 */ /* 0x000fe20005800000 */
[----:B------:R-:W-:Y:S01]  /*6420*/  FFMA.FTZ R51, -R229, R51, R86 ;  /* 0x00000033e5337223 */ /* 0x000fe20000010156 */
[----:B------:R-:W-:-:S02]  /*6430*/  FSEL R242, R14, -INF , !P2 ;  /* 0xff8000000ef27808 */ /* 0x000fc40005000000 */
[----:B------:R-:W-:Y:S02]  /*6440*/  IABS R50, R50 ;  /* 0x0000003200327213 */ /* 0x000fe40000000000 */
[----:B------:R-:W-:Y:S02]  /*6450*/  ISETP.GT.AND P2, PT, R212, R85, PT ;  /* 0x00000055d400720c */ /* 0x000fe40003f44270 */
[----:B------:R-:W-:Y:S02]  /*6460*/  FSEL R240, R54, -INF , !P0 ;  /* 0xff80000036f07808 */ /* 0x000fe40004000000 */
[----:B------:R-:W-:Y:S02]  /*6470*/  IABS R49, R49 ;  /* 0x0000003100317213 */ /* 0x000fe40000000000 */
[----:B------:R-:W-:Y:S02]  /*6480*/  ISETP.GT.AND P0, PT, R212, R84, PT ;  /* 0x00000054d400720c */ /* 0x000fe40003f04270 */
[----:B------:R-:W-:-:S02]  /*6490*/  I2FP.F32.S32 R50, R50 ;  /* 0x0000003200327245 */ /* 0x000fc40000201400 */
[----:B------:R-:W-:Y:S02]  /*64a0*/  ISETP.GE.AND P1, PT, R85, R211, PT ;  /* 0x000000d35500720c */ /* 0x000fe40003f26270 */
        /* <DEDUP_REMOVED lines=36> */
[----:B------:R-:W-:Y:S02]  /*66f0*/  FSEL R35, R96, -INF , !P4 ;  /* 0xff80000060237808 */ /* 0x000fe40006000000 */
[----:B------:R-:W-:Y:S02]  /*6700*/  ISETP.GT.AND P1, PT, R212, R73, PT ;  /* 0x00000049d400720c */ /* 0x000fe40003f24270 */
[----:B------:R-:W-:Y:S02]  /*6710*/  ISETP.GE.AND P4, PT, R93, R213, PT ;  /* 0x000000d55d00720c */ /* 0x000fe40003f86270 */
[----:B------:R-:W-:Y:S02]  /*6720*/  FSEL R202, R47, -INF , !P3 ;  /* 0xff8000002fca7808 */ /* 0x000fe40005800000 */
[----:B------:R-:W-:-:S02]  /*6730*/  IABS R42, R42 ;  /* 0x0000002a002a7213 */ /* 0x000fc40000000000 */
[----:B------:R-:W-:Y:S02]  /*6740*/  ISETP.GT.AND P3, PT, R212, R72, PT ;  /* 0x00000048d400720c */ /* 0x000fe40003f64270 */
[----:B------:R-:W-:Y:S02]  /*6750*/  I2FP.F32.S32 R18, R43 ;  /* 0x0000002b00127245 */ /* 0x000fe40000201400 */
[----:B------:R-:W-:Y:S02]  /*6760*/  ISETP.GE.AND P2, PT, R73, R211, PT ;  /* 0x000000d34900720c */ /* 0x000fe40003f46270 */
[----:B------:R-:W-:Y:S01]  /*6770*/  FSEL R14, R14, -INF , !P1 ;  /* 0xff8000000e0e7808 */ /* 0x000fe20004800000 */
[----:B------:R-:W-:Y:S01]  /*6780*/  FFMA.FTZ R18, -R229, R18, R75 ;  /* 0x00000012e5127223 */ /* 0x000fe2000001014b */
[----:B------:R-:W-:Y:S02]  /*6790*/  FSEL R248, R248, -INF , !P5 ;  /* 0xff800000f8f87808 */ /* 0x000fe40006800000 */
[----:B------:R-:W-:-:S02]  /*67a0*/  FSEL R246, R246, -INF , !P4 ;  /* 0xff800000f6f67808 */ /* 0x000fc40006000000 */
[-C--:B------:R-:W-:Y:S02]  /*67b0*/  ISETP.GE.AND P5, PT, R92, R213.reuse, PT ;  /* 0x000000d55c00720c */ /* 0x080fe40003fa6270 */
[----:B------:R-:W-:Y:S02]  /*67c0*/  ISETP.GE.AND P4, PT, R89, R213, PT ;  /* 0x000000d55900720c */ /* 0x000fe40003f86270 */
        /* <DEDUP_REMOVED lines=8> */
[----:B------:R-:W-:Y:S02]  /*6850*/  FSEL R148, R148, -INF , !P4 ;  /* 0xff80000094947808 */ /* 0x000fe40006000000 */
[-C--:B------:R-:W-:Y:S02]  /*6860*/  ISETP.GE.AND P5, PT, R88, R213.reuse, PT ;  /* 0x000000d55800720c */ /* 0x080fe40003fa6270 */
[----:B------:R-:W-:-:S02]  /*6870*/  ISETP.GE.AND P4, PT, R85, R213, PT ;  /* 0x000000d55500720c */ /* 0x000fc40003f86270 */
[----:B------:R-:W-:Y:S02]  /*6880*/  FSEL R162, R44, -INF , !P0 ;  /* 0xff8000002ca27808 */ /* 0x000fe40004000000 */
[----:B------:R-:W-:Y:S02]  /*6890*/  IABS R39, R39 ;  /* 0x0000002700277213 */ /* 0x000fe40000000000 */
[----:B------:R-:W-:Y:S02]  /*68a0*/  ISETP.GT.AND P0, PT, R212, R61, PT ;  /* 0x0000003dd400720c */ /* 0x000fe40003f04270 */
[----:B------:R-:W-:Y:S02]  /*68b0*/  I2FP.F32.S32 R14, R41 ;  /* 0x00000029000e7245 */ /* 0x000fe40000201400 */
[----:B------:R-:W-:Y:S02]  /*68c0*/  ISETP.GE.AND P1, PT, R69, R211, PT ;  /* 0x000000d34500720c */ /* 0x000fe40003f26270 */
[----:B------:R-:W-:Y:S01]  /*68d0*/  FSEL R18, R18, -INF , !P2 ;  /* 0xff80000012127808 */ /* 0x000fe20005000000 */
[----:B------:R-:W-:Y:S01]  /*68e0*/  FFMA.FTZ R14, -R229, R14, R71 ;  /* 0x0000000ee50e7223 */ /* 0x000fe20000010147 */
[----:B------:R-:W-:-:S02]  /*68f0*/  FSEL R234, R234, -INF , !P5 ;  /* 0xff800000eaea7808 */ /* 0x000fc40006800000 */
[----:B------:R-:W-:Y:S02]  /*6900*/  FSEL R172, R172, -INF , !P4 ;  /* 0xff800000acac7808 */ /* 0x000fe40006000000 */
[----:B------:R-:W-:Y:S02]  /*6910*/  I2FP.F32.S32 R39, R39 ;  /* 0x0000002700277245 */ /* 0x000fe40000201400 */
[-C--:B------:R-:W-:Y:S02]  /*6920*/  ISETP.GE.AND P5, PT, R84, R213.reuse, PT ;  /* 0x000000d55400720c */ /* 0x080fe40003fa6270 */
[----:B------:R-:W-:Y:S01]  /*6930*/  ISETP.GE.AND P4, PT, R81, R213, PT ;  /* 0x000000d55100720c */ /* 0x000fe20003f86270 */
[----:B------:R-:W-:Y:S01]  /*6940*/  FFMA.FTZ R39, -R229, R39, R106 ;  /* 0x00000027e5277223 */ /* 0x000fe2000001016a */
[----:B------:R-:W-:Y:S02]  /*6950*/  ISETP.GE.AND P3, PT, R61, R211, PT ;  /* 0x000000d33d00720c */ /* 0x000fe40003f66270 */
[----:B------:R-:W-:-:S02]  /*6960*/  FSEL R42, R42, -INF , !P0 ;  /* 0xff8000002a2a7808 */ /* 0x000fc40004000000 */
[----:B------:R-:W-:Y:S02]  /*6970*/  FSEL R160, R18, -INF , !P1 ;  /* 0xff80000012a07808 */ /* 0x000fe40004800000 */
[----:B------:R-:W-:Y:S02]  /*6980*/  ISETP.GT.AND P1, PT, R212, R29, PT ;  /* 0x0000001dd400720c */ /* 0x000fe40003f24270 */
[----:B------:R-:W-:Y:S02]  /*6990*/  FSEL R230, R230, -INF , !P5 ;  /* 0xff800000e6e67808 */ /* 0x000fe40006800000 */
[----:B------:R-:W-:Y:S02]  /*69a0*/  FSEL R176, R176, -INF , !P4 ;  /* 0xff800000b0b07808 */ /* 0x000fe40006000000 */
[----:B------:R-:W-:Y:S02]  /*69b0*/  FSEL R158, R42, -INF , !P3 ;  /* 0xff8000002a9e7808 */ /* 0x000fe40005800000 */
[----:B------:R-:W-:-:S02]  /*69c0*/  IABS R11, R11 ;  /* 0x0000000b000b7213 */ /* 0x000fc40000000000 */
[-C--:B------:R-:W-:Y:S02]  /*69d0*/  ISETP.GE.AND P5, PT, R80, R213.reuse, PT ;  /* 0x000000d55000720c */ /* 0x080fe40003fa6270 */
[----:B------:R-:W-:Y:S02]  /*69e0*/  ISETP.GE.AND P4, PT, R77, R213, PT ;  /* 0x000000d54d00720c */ /* 0x000fe40003f86270 */
[----:B------:R-:W-:Y:S02]  /*69f0*/  ISETP.GT.AND P3, PT, R212, R25, PT ;  /* 0x00000019d400720c */ /* 0x000fe40003f64270 */
[----:B------:R-:W-:Y:S02]  /*6a00*/  ISETP.GE.AND P2, PT, R29, R211, PT ;  /* 0x000000d31d00720c */ /* 0x000fe40003f46270 */
[----:B------:R-:W-:Y:S02]  /*6a10*/  FSEL R14, R14, -INF , !P1 ;  /* 0xff8000000e0e7808 */ /* 0x000fe40004800000 */
[----:B------:R-:W-:-:S02]  /*6a20*/  IABS R37, R37 ;  /* 0x0000002500257213 */ /* 0x000fc40000000000 */
[----:B------:R-:W-:Y:S02]  /*6a30*/  I2FP.F32.S32 R11, R11 ;  /* 0x0000000b000b7245 */ /* 0x000fe40000201400 */
[----:B------:R-:W-:Y:S02]  /*6a40*/  FSEL R178, R178, -INF , !P5 ;  /* 0xff800000b2b27808 */ /* 0x000fe40006800000 */
[----:B------:R-:W-:Y:S01]  /*6a50*/  FSEL R174, R174, -INF , !P4 ;  /* 0xff800000aeae7808 */ /* 0x000fe20006000000 */
[----:B------:R-:W-:Y:S01]  /*6a60*/  FFMA.FTZ R11, -R229, R11, R62 ;  /* 0x0000000be50b7223 */ /* 0x000fe2000001013e */
[----:B------:R-:W-:Y:S02]  /*6a70*/  ISETP.GE.AND P0, PT, R25, R211, PT ;  /* 0x000000d31900720c */ /* 0x000fe40003f06270 */
[----:B------:R-:W-:Y:S02]  /*6a80*/  FSEL R39, R39, -INF , !P3 ;  /* 0xff80000027277808 */ /* 0x000fe40005800000 */
[----:B------:R-:W-:-:S02]  /*6a90*/  ISETP.GE.AND P5, PT, R76, R213, PT ;  /* 0x000000d54c00720c */ /* 0x000fc40003fa6270 */
[----:B------:R-:W-:Y:S02]  /*6aa0*/  ISETP.GE.AND P4, PT, R73, R213, PT ;  /* 0x000000d54900720c */ /* 0x000fe40003f86270 */
[----:B------:R-:W-:Y:S02]  /*6ab0*/  FSEL R146, R14, -INF , !P2 ;  /* 0xff8000000e927808 */ /* 0x000fe40005000000 */
[----:B------:R-:W-:Y:S02]  /*6ac0*/  I2FP.F32.S32 R14, R37 ;  /* 0x00000025000e7245 */ /* 0x000fe40000201400 */
[----:B------:R-:W-:Y:S02]  /*6ad0*/  FSEL R142, R39, -INF , !P0 ;  /* 0xff800000278e7808 */ /* 0x000fe40004000000 */
[----:B------:R-:W-:Y:S01]  /*6ae0*/  FSEL R170, R170, -INF , !P5 ;  /* 0xff800000aaaa7808 */ /* 0x000fe20006800000 */
[----:B------:R-:W-:Y:S01]  /*6af0*/  FFMA.FTZ R14, -R229, R14, R107 ;  /* 0x0000000ee50e7223 */ /* 0x000fe2000001016b */
[----:B------:R-:W-:-:S02]  /*6b00*/  FSEL R168, R168, -INF , !P4 ;  /* 0xff800000a8a87808 */ /* 0x000fc40006000000 */
[----:B------:R-:W-:Y:S02]  /*6b10*/  ISETP.GT.AND P0, PT, R212, R17, PT ;  /* 0x00000011d400720c */ /* 0x000fe40003f04270 */
[-C--:B------:R-:W-:Y:S02]  /*6b20*/  ISETP.GE.AND P5, PT, R72, R213.reuse, PT ;  /* 0x000000d54800720c */ /* 0x080fe40003fa6270 */
[----:B------:R-:W-:Y:S02]  /*6b30*/  ISETP.GE.AND P4, PT, R69, R213, PT ;  /* 0x000000d54500720c */ /* 0x000fe40003f86270 */
[----:B------:R-:W-:Y:S02]  /*6b40*/  IABS R9, R9 ;  /* 0x0000000900097213 */ /* 0x000fe40000000000 */
[----:B------:R-:W-:Y:S02]  /*6b50*/  ISETP.GT.AND P2, PT, R212, R21, PT ;  /* 0x00000015d400720c */ /* 0x000fe40003f44270 */
[----:B------:R-:W-:-:S02]  /*6b60*/  FSEL R11, R11, -INF , !P0 ;  /* 0xff8000000b0b7808 */ /* 0x000fc40004000000 */
[----:B------:R-:W-:Y:S02]  /*6b70*/  FSEL R156, R156, -INF , !P5 ;  /* 0xff8000009c9c7808 */ /* 0x000fe40006800000 */
[----:B------:R-:W-:Y:S02]  /*6b80*/  FSEL R154, R154, -INF , !P4 ;  /* 0xff8000009a9a7808 */ /* 0x000fe40006000000 */
[----:B------:R-:W-:Y:S01]  /*6b90*/  ISETP.GT.AND P0, PT, R184, R215, PT ;  /* 0x000000d7b800720c */ /* 0x000fe20003f04270 */
[----:B------:R-:W-:Y:S01]  /*6ba0*/  BAR.SYNC.DEFER_BLOCKING 0x0 ;  /* 0x0000000000007b1d */ /* 0x000fe20000010000 */
[-C--:B------:R-:W-:Y:S02]  /*6bb0*/  ISETP.GE.AND P5, PT, R61, R213.reuse, PT ;  /* 0x000000d53d00720c */ /* 0x080fe40003fa6270 */
[----:B------:R-:W-:Y:S02]  /*6bc0*/  ISETP.GE.AND P4, PT, R29, R213, PT ;  /* 0x000000d51d00720c */ /* 0x000fe40003f86270 */
[----:B------:R-:W-:-:S02]  /*6bd0*/  I2FP.F32.S32 R18, R9 ;  /* 0x0000000900127245 */ /* 0x000fc40000201400 */
[----:B------:R-:W-:Y:S02]  /*6be0*/  ISETP.GE.AND P1, PT, R21, R211, PT ;  /* 0x000000d31500720c */ /* 0x000fe40003f26270 */
[----:B------:R-:W-:Y:S01]  /*6bf0*/  FSEL R14, R14, -INF , !P2 ;  /* 0xff8000000e0e7808 */ /* 0x000fe20005000000 */
[----:B------:R-:W-:Y:S01]  /*6c00*/  FFMA.FTZ R18, -R229, R18, R63 ;  /* 0x00000012e5127223 */ /* 0x000fe2000001013f */
[----:B------:R-:W-:Y:S02]  /*6c10*/  FSEL R152, R152, -INF , !P5 ;  /* 0xff80000098987808 */ /* 0x000fe40006800000 */
[----:B------:R-:W-:Y:S02]  /*6c20*/  FSEL R150, R150, -INF , !P4 ;  /* 0xff80000096967808 */ /* 0x000fe40006000000 */
[-C--:B------:R-:W-:Y:S02]  /*6c30*/  ISETP.GE.AND P5, PT, R25, R213.reuse, PT ;  /* 0x000000d51900720c */ /* 0x080fe40003fa6270 */
[----:B------:R-:W-:-:S02]  /*6c40*/  ISETP.GE.AND P4, PT, R21, R213, PT ;  /* 0x000000d51500720c */ /* 0x000fc40003f86270 */
[----:B------:R-:W-:Y:S02]  /*6c50*/  FSEL R140, R14, -INF , !P1 ;  /* 0xff8000000e8c7808 */ /* 0x000fe40004800000 */
[----:B------:R-:W-:Y:S02]  /*6c60*/  ISETP.GT.AND P1, PT, R212, R13, PT ;  /* 0x0000000dd400720c */ /* 0x000fe40003f24270 */
[----:B------:R-:W-:Y:S02]  /*6c70*/  FSEL R136, R136, -INF , !P5 ;  /* 0xff80000088887808 */ /* 0x000fe40006800000 */
[----:B------:R-:W-:Y:S02]  /*6c80*/  FSEL R66, R66, -INF , !P4 ;  /* 0xff80000042427808 */ /* 0x000fe40006000000 */
[C---:B------:R-:W-:Y:S02]  /*6c90*/  ISETP.GE.AND P5, PT, R17.reuse, R213, PT ;  /* 0x000000d51100720c */ /* 0x040fe40003fa6270 */
[----:B------:R-:W-:-:S02]  /*6ca0*/  ISETP.GE.AND P3, PT, R17, R211, PT ;  /* 0x000000d31100720c */ /* 0x000fc40003f66270 */
[C---:B------:R-:W-:Y:S02]  /*6cb0*/  ISETP.GE.AND P4, PT, R13.reuse, R213, PT ;  /* 0x000000d50d00720c */ /* 0x040fe40003f86270 */
[----:B------:R-:W-:Y:S02]  /*6cc0*/  ISETP.GE.AND P2, PT, R13, R211, PT ;  /* 0x000000d30d00720c */ /* 0x000fe40003f46270 */
[----:B------:R-:W-:Y:S02]  /*6cd0*/  FSEL R18, R18, -INF , !P1 ;  /* 0xff80000012127808 */ /* 0x000fe40004800000 */
[----:B------:R-:W-:Y:S02]  /*6ce0*/  VIMNMX R214, PT, PT, RZ, R214, !PT ;  /* 0x000000d6ffd67248 */ /* 0x000fe40007fe0100 */
[----:B------:R-:W-:Y:S02]  /*6cf0*/  VIMNMX R212, PT, PT, RZ, R212, !PT ;  /* 0x000000d4ffd47248 */ /* 0x000fe40007fe0100 */
        /* <DEDUP_REMOVED lines=18> */
.L_x_5982:
        /* <DEDUP_REMOVED lines=9> */
[----:B------:R-:W-:Y:S02]  /*6eb0*/  LOP3.LUT R38, R38, R11, RZ, 0x3c, !PT ;  /* 0x0000000b26267212 */ /* 0x000fe400078e3cff */
[----:B------:R-:W-:Y:S02]  /*6ec0*/  ISETP.GE.AND P0, PT, R18, RZ, PT ;  /* 0x000000ff1200720c */ /* 0x000fe40003f06270 */
[----:B------:R-:W-:Y:S02]  /*6ed0*/  ISETP.GE.AND P2, PT, R38, RZ, PT ;  /* 0x000000ff2600720c */ /* 0x000fe40003f46270 */
[----:B------:R-:W2:Y:S01]  /*6ee0*/  LD.E.64 R38, desc[UR4][R190.64+0x20] ;  /* 0x00002004be267980 */ /* 0x000ea2000c101b00 */
[----:B-1----:R-:W1:Y:S02]  /*6ef0*/  MUFU.RCP R42, R17 ;  /* 0x00000011002a7308 */ /* 0x002e640000001000 */
[----:B-1----:R-:W-:-:S06]  /*6f00*/  VIADD R42, R42, 0xffffffe ;  /* 0x0ffffffe2a2a7836 */ /* 0x002fcc0000000000 */
[----:B------:R-:W1:Y:S02]  /*6f10*/  F2I.FTZ.U32.TRUNC.NTZ R43, R42 ;  /* 0x0000002a002b7305 */ /* 0x000e64000021f000 */
[----:B-1----:R-:W-:Y:S02]  /*6f20*/  IMAD.MOV R22, RZ, RZ, -R43 ;  /* 0x000000ffff167224 */ /* 0x002fe400078e0a2b */
[----:B------:R-:W-:Y:S02]  /*6f30*/  IMAD.MOV.U32 R42, RZ, RZ, RZ ;  /* 0x000000ffff2a7224 */ /* 0x000fe400078e00ff */
[----:B------:R-:W-:-:S04]  /*6f40*/  IMAD R22, R22, R9, RZ ;  /* 0x0000000916167224 */ /* 0x000fc800078e02ff */
[----:B------:R-:W-:-:S06]  /*6f50*/  IMAD.HI.U32 R22, R43, R22, R42 ;  /* 0x000000162b167227 */ /* 0x000fcc00078e002a */
[----:B------:R-:W-:-:S04]  /*6f60*/  IMAD.HI.U32 R17, R22, R13, RZ ;  /* 0x0000000d16117227 */ /* 0x000fc800078e00ff */
[----:B------:R-:W-:-:S04]  /*6f70*/  IMAD.HI.U32 R19, R22, R15, RZ ;  /* 0x0000000f16137227 */ /* 0x000fc800078e00ff */
[-C--:B------:R-:W-:Y:S02]  /*6f80*/  IMAD R22, R17, R14.reuse, R13 ;  /* 0x0000000e11167224 */ /* 0x080fe400078e020d */
[----:B------:R-:W-:-:S03]  /*6f90*/  IMAD R14, R19, R14, R15 ;  /* 0x0000000e130e7224 */ /* 0x000fc600078e020f */
[C---:B------:R-:W-:Y:S02]  /*6fa0*/  ISETP.GT.U32.AND P1, PT, R9.reuse, R22, PT ;  /* 0x000000160900720c */ /* 0x040fe40003f24070 */
[----:B------:R-:W-:-:S11]  /*6fb0*/  ISETP.GT.U32.AND P3, PT, R9, R14, PT ;  /* 0x0000000e0900720c */ /* 0x000fd60003f64070 */
[-C--:B------:R-:W-:Y:S01]  /*6fc0*/  @!P1 IADD3 R22, PT, PT, R22, -R9.reuse, RZ ;  /* 0x8000000916169210 */ /* 0x080fe20007ffe0ff */
[----:B------:R-:W-:Y:S01]  /*6fd0*/  @!P1 VIADD R17, R17, 0x1 ;  /* 0x0000000111119836 */ /* 0x000fe20000000000 */
[----:B------:R-:W-:Y:S01]  /*6fe0*/  @!P3 IADD3 R19, PT, PT, R19, 0x1, RZ ;  /* 0x000000011313b810 */ /* 0x000fe20007ffe0ff */
[----:B------:R-:W-:Y:S01]  /*6ff0*/  @!P3 IMAD.IADD R14, R14, 0x1, -R9 ;  /* 0x000000010e0eb824 */ /* 0x000fe200078e0a09 */
[-C--:B------:R-:W-:Y:S02]  /*7000*/  ISETP.GE.U32.AND P4, PT, R22, R9.reuse, PT ;  /* 0x000000091600720c */ /* 0x080fe40003f86070 */
[----:B------:R-:W-:Y:S01]  /*7010*/  ISETP.NE.AND P1, PT, R11, RZ, PT ;  /* 0x000000ff0b00720c */ /* 0x000fe20003f25270 */
[----:B------:R-:W3:Y:S01]  /*7020*/  LD.E.64 R22, desc[UR4][R190.64+0x38] ;  /* 0x00003804be167980 */ /* 0x000ee2000c101b00 */
        /* <DEDUP_REMOVED lines=27> */
.L_x_5983:
[----:B------:R-:W-:Y:S05]  /*71e0*/  BSYNC.RECONVERGENT B0 ;  /* 0x0000000000007941 */ /* 0x000fea0003800200 */
.L_x_5981:
        /* <DEDUP_REMOVED lines=107> */
.L_x_5980:
[----:B------:R-:W-:Y:S05]  /*78a0*/  BSYNC.RECONVERGENT B1 ;  /* 0x0000000000017941 */ /* 0x000fea0003800200 */
.L_x_5979:
[----:B------:R-:W2:Y:S01]  /*78b0*/  LD.E R64, desc[UR4][R2.64+0xdc] ;  /* 0x0000dc0402407980 */ /* 0x000ea2000c101900 */
[----:B------:R-:W-:Y:S01]  /*78c0*/  FMNMX3.FTZ R9, R7, R68, R60, !PT ;  /* 0x0000004407097276 */ /* 0x000fe2000781003c */
[----:B------:R-:W-:Y:S01]  /*78d0*/  BSSY B2, `(.L_x_5984) ;  /* 0x0000865000027945 */ /* 0x000fe20003800000 */
[----:B------:R-:W-:Y:S02]  /*78e0*/  LOP3.LUT R129, R129, 0x200, R144, 0xf8, !PT ;  /* 0x0000020081817812 */ /* 0x000fe400078ef890 */
[----:B------:R-:W-:Y:S02]  /*78f0*/  FMNMX3.FTZ R9, R9, R56, R40, !PT ;  /* 0x0000003809097276 */ /* 0x000fe40007810028 */
[----:B------:R-:W-:Y:S02]  /*7900*/  LEA R182, R129, R200, 0x1 ;  /* 0x000000c881b67211 */ /* 0x000fe400078e08ff */
[----:B------:R-:W-:Y:S02]  /*7910*/  FMNMX3.FTZ R9, R9, R20, R6, !PT ;  /* 0x0000001409097276 */ /* 0x000fe40007810006 */
[----:B------:R-:W-:Y:S01]  /*7920*/  IADD3 R57, PT, PT, R130, R182, RZ ;  /* 0x000000b682397210 */ /* 0x000fe20007ffe0ff */
[----:B------:R-:W-:Y:S01]  /*7930*/  LDSM.16.MT88.4 R124, [R182+0xc000] ;  /* 0x00c00000b67c783b */ /* 0x000fe20000004200 */
[----:B------:R-:W-:-:S02]  /*7940*/  FMNMX3.FTZ R9, R9, R4, R34, !PT ;  /* 0x0000000409097276 */ /* 0x000fc40007810022 */
[----:B------:R-:W-:Y:S01]  /*7950*/  IADD3 R65, PT, PT, R128, R182, RZ ;  /* 0x000000b680417210 */ /* 0x000fe20007ffe0ff */
[----:B------:R-:W-:Y:S01]  /*7960*/  LDSM.16.MT88.4 R108, [R57+0xc000] ;  /* 0x00c00000396c783b */ /* 0x000fe20000004200 */
[----:B-1----:R-:W-:Y:S02]  /*7970*/  FMNMX3.FTZ R14, R9, R30, R28, !PT ;  /* 0x0000001e090e7276 */ /* 0x002fe4000781001c */
[----:B------:R-:W-:Y:S01]  /*7980*/  FMNMX3.FTZ R9, R5, R52, R46, !PT ;  /* 0x0000003405097276 */ /* 0x000fe2000781002e */
[----:B------:R-:W-:Y:S01]  /*7990*/  LDSM.16.MT88.4 R116, [R65+0xc000] ;  /* 0x00c000004174783b */ /* 0x000fe20000004200 */
[----:B------:R-:W-:Y:S02]  /*79a0*/  FMNMX3.FTZ R11, R14, R33, R141, !PT ;  /* 0x000000210e0b7276 */ /* 0x000fe4000781008d */
[----:B------:R-:W-:Y:S01]  /*79b0*/  FMNMX3.FTZ R9, R9, R32, R16, !PT ;  /* 0x0000002009097276 */ /* 0x000fe20007810010 */
[----:B------:R-:W-:Y:S01]  /*79c0*/  LDSM.16.MT88.4 R92, [R182+0x10000] ;  /* 0x01000000b65c783b */ /* 0x000fe20000004200 */
[----:B------:R-:W-:-:S02]  /*79d0*/  FMNMX3.FTZ R11, R11, R252, R250, !PT ;  /* 0x000000fc0b0b7276 */ /* 0x000fc400078100fa */
[----:B------:R-:W-:Y:S01]  /*79e0*/  FMNMX3.FTZ R9, R9, R12, R10, !PT ;  /* 0x0000000c09097276 */ /* 0x000fe2000781000a */
[----:B------:R-:W-:Y:S01]  /*79f0*/  LDSM.16.MT88.4 R84, [R65+0x10000] ;  /* 0x010000004154783b */ /* 0x000fe20000004200 */
[----:B------:R-:W-:Y:S02]  /*7a00*/  FMNMX3.FTZ R11, R11, R242, R240, !PT ;  /* 0x000000f20b0b7276 */ /* 0x000fe400078100f0 */
[----:B------:R-:W-:Y:S01]  /*7a10*/  FMNMX3.FTZ R9, R9, R8, R36, !PT ;  /* 0x0000000809097276 */ /* 0x000fe20007810024 */
[----:B------:R-:W-:Y:S01]  /*7a20*/  LDSM.16.MT88.4 R76, [R57+0x10000] ;  /* 0x01000000394c783b */ /* 0x000fe20000004200 */
        /* <DEDUP_REMOVED lines=15> */
[----:B------:R-:W-:-:S03]  /*7b20*/  FMNMX3.FTZ R9, R9, R168, R156, !PT ;  /* 0x000000a809097276 */ /* 0x000fc6000781009c */
[----:B------:R-:W1:Y:S01]  /*7b30*/  SHFL.BFLY PT, R14, R11, 0x2, 0x1f ;  /* 0x0c401f000b0e7f89 */ /* 0x000e6200000e0000 */
[----:B------:R-:W-:-:S04]  /*7b40*/  FMNMX3.FTZ R9, R9, R154, R152, !PT ;  /* 0x0000009a09097276 */ /* 0x000fc80007810098 */
[----:B------:R-:W-:-:S04]  /*7b50*/  FMNMX3.FTZ R18, R9, R150, R136, !PT ;  /* 0x0000009609127276 */ /* 0x000fc80007810088 */
[----:B------:R-:W-:-:S04]  /*7b60*/  FMNMX3.FTZ R18, R18, R66, R137, !PT ;  /* 0x0000004212127276 */ /* 0x000fc80007810089 */
[----:B------:R-:W-:-:S05]  /*7b70*/  FMNMX.FTZ R18, R67, R18, !PT ;  /* 0x0000001243127209 */ /* 0x000fca0007810000 */
[----:B------:R-:W3:Y:S01]  /*7b80*/  SHFL.BFLY PT, R9, R18, 0x2, 0x1f ;  /* 0x0c401f0012097f89 */ /* 0x000ee200000e0000 */
[----:B-1----:R-:W-:-:S05]  /*7b90*/  FMNMX.FTZ R14, R11, R14, !PT ;  /* 0x0000000e0b0e7209 */ /* 0x002fca0007810000 */
[----:B------:R-:W1:Y:S01]  /*7ba0*/  SHFL.BFLY PT, R133, R14, 0x1, 0x1f ;  /* 0x0c201f000e857f89 */ /* 0x000e6200000e0000 */
[----:B---3--:R-:W-:-:S05]  /*7bb0*/  FMNMX.FTZ R9, R18, R9, !PT ;  /* 0x0000000912097209 */ /* 0x008fca0007810000 */
        /* <DEDUP_REMOVED lines=15> */
[----:B------:R-:W-:Y:S01]  /*7cb0*/  IADD3 R32, PT, PT, R128, R57, RZ ;  /* 0x0000003980207210 */ /* 0x000fe20007ffe0ff */
[-CC-:B------:R-:W-:Y:S01]  /*7cc0*/  FFMA.FTZ R55, R52, R64.reuse, -R139.reuse ;  /* 0x0000004034377223 */ /* 0x180fe2000001088b */
[-CC-:B------:R-:W-:Y:S01]  /*7cd0*/  FFMA.FTZ R56, R5, R64.reuse, -R139.reuse ;  /* 0x0000004005387223 */ /* 0x180fe2000001088b */
[-C--:B------:R-:W-:Y:S01]  /*7ce0*/  FFMA.FTZ R52, R46, R64.reuse, -R139 ;  /* 0x000000402e347223 */ /* 0x080fe2000001088b */
[-C--:B------:R-:W-:Y:S01]  /*7cf0*/  FFMA.FTZ R41, R4, R64.reuse, -R59 ;  /* 0x0000004004297223 */ /* 0x080fe2000001083b */
[----:B------:R-:W1:Y:S01]  /*7d00*/  LDSM.16.MT88.4 R100, [R32+0xc000] ;  /* 0x00c000002064783b */ /* 0x000e620000004200 */
[----:B------:R-:W-:Y:S01]  /*7d10*/  MUFU.EX2 R54, R54 ;  /* 0x0000003600367308 */ /* 0x000fe20000000800 */
[-CC-:B------:R-:W-:Y:S01]  /*7d20*/  FFMA.FTZ R44, R10, R64.reuse, -R139.reuse ;  /* 0x000000400a2c7223 */ /* 0x180fe2000001088b */
[-CC-:B------:R-:W-:Y:S01]  /*7d30*/  FFMA.FTZ R43, R8, R64.reuse, -R139.reuse ;  /* 0x00000040082b7223 */ /* 0x180fe2000001088b */
[----:B------:R-:W2:Y:S01]  /*7d40*/  LDSM.16.MT88.4 R4, [R32+0x10000] ;  /* 0x010000002004783b */ /* 0x000ea20000004200 */
[-C--:B------:R-:W-:Y:S01]  /*7d50*/  FFMA.FTZ R48, R16, R64.reuse, -R139 ;  /* 0x0000004010307223 */ /* 0x080fe2000001088b */
[-CC-:B------:R-:W-:Y:S01]  /*7d60*/  FFMA.FTZ R46, R40, R64.reuse, -R59.reuse ;  /* 0x00000040282e7223 */ /* 0x180fe2000001083b */
[-C--:B------:R-:W-:Y:S01]  /*7d70*/  FFMA.FTZ R45, R20, R64.reuse, -R59 ;  /* 0x00000040142d7223 */ /* 0x080fe2000001083b */
[----:B------:R-:W3:Y:S01]  /*7d80*/  LDSM.16.MT88.4 R8, [R57+0xc800] ;  /* 0x00c800003908783b */ /* 0x000ee20000004200 */
[----:B------:R-:W4:Y:S01]  /*7d90*/  MUFU.EX2 R53, R53 ;  /* 0x0000003500357308 */ /* 0x000f220000000800 */
[-C--:B------:R-:W-:Y:S01]  /*7da0*/  FFMA.FTZ R47, R12, R64.reuse, -R139 ;  /* 0x000000400c2f7223 */ /* 0x080fe2000001088b */
[-CC-:B------:R-:W-:Y:S01]  /*7db0*/  FFMA.FTZ R38, R34, R64.reuse, -R59.reuse ;  /* 0x0000004022267223 */ /* 0x180fe2000001083b */
[----:B------:R-:W5:Y:S01]  /*7dc0*/  LDSM.16.MT88.4 R16, [R182+0xc800] ;  /* 0x00c80000b610783b */ /* 0x000f620000004200 */
[-CC-:B------:R-:W-:Y:S01]  /*7dd0*/  FFMA.FTZ R37, R30, R64.reuse, -R59.reuse ;  /* 0x000000401e257223 */ /* 0x180fe2000001083b */
[-C--:B------:R-:W-:Y:S01]  /*7de0*/  FFMA.FTZ R34, R28, R64.reuse, -R59 ;  /* 0x000000401c227223 */ /* 0x080fe2000001083b */
[-CC-:B------:R-:W-:Y:S01]  /*7df0*/  FFMA.FTZ R40, R36, R64.reuse, -R139.reuse ;  /* 0x0000004024287223 */ /* 0x180fe2000001088b */
[----:B------:R-:W5:Y:S01]  /*7e00*/  LDSM.16.MT88.4 R12, [R32+0xc800] ;  /* 0x00c80000200c783b */ /* 0x000f620000004200 */
[----:B------:R-:W-:Y:S01]  /*7e10*/  MUFU.EX2 R50, R50 ;  /* 0x0000003200327308 */ /* 0x000fe20000000800 */
[-CC-:B------:R-:W-:Y:S01]  /*7e20*/  FFMA.FTZ R39, R26, R64.reuse, -R139.reuse ;  /* 0x000000401a277223 */ /* 0x180fe2000001088b */
[-CC-:B------:R-:W-:Y:S01]  /*7e30*/  FFMA.FTZ R36, R24, R64.reuse, -R139.reuse ;  /* 0x0000004018247223 */ /* 0x180fe2000001088b */
[----:B------:R-:W5:Y:S01]  /*7e40*/  LDSM.16.MT88.4 R20, [R65+0xc800] ;  /* 0x00c800004114783b */ /* 0x000f620000004200 */
[-C--:B------:R-:W-:Y:S01]  /*7e50*/  FFMA.FTZ R35, R35, R64.reuse, -R139 ;  /* 0x0000004023237223 */ /* 0x080fe2000001088b */
[-C--:B------:R-:W-:Y:S01]  /*7e60*/  FFMA.FTZ R33, R33, R64.reuse, -R59 ;  /* 0x0000004021217223 */ /* 0x080fe2000001083b */
[--C-:B------:R-:W-:Y:S01]  /*7e70*/  FFMA.FTZ R144, R246, R64, -R139.reuse ;  /* 0x00000040f6907223 */ /* 0x100fe2000001088b */
[----:B------:R-:W-:Y:S01]  /*7e80*/  LDSM.16.MT88.4 R60, [R65+0x10800] ;  /* 0x01080000413c783b */ /* 0x000fe20000004200 */
[----:B------:R-:W1:Y:S01]  /*7e90*/  MUFU.EX2 R49, R49 ;  /* 0x0000003100317308 */ /* 0x000e620000000800 */
[----:B----4-:R-:W-:Y:S01]  /*7ea0*/  F2FP.BF16.F32.PACK_AB R69, R53, R54 ;  /* 0x000000363545723e */ /* 0x010fe200000010ff */
        /* <DEDUP_REMOVED lines=8> */
[-CC-:B------:R-:W-:Y:S01]  /*7f30*/  FFMA.FTZ R149, R234, R64.reuse, -R139.reuse ;  /* 0x00000040ea957223 */ /* 0x180fe2000001088b */
[-CC-:B------:R-:W-:Y:S01]  /*7f40*/  FFMA.FTZ R172, R172, R64.reuse, -R139.reuse ;  /* 0x00000040acac7223 */ /* 0x180fe2000001088b */
[-CC-:B------:R-:W-:Y:S01]  /*7f50*/  FFMA.FTZ R151, R230, R64.reuse, -R139.reuse ;  /* 0x00000040e6977223 */ /* 0x180fe2000001088b */
[-C--:B------:R-:W-:Y:S01]  /*7f60*/  FFMA.FTZ R176, R176, R64.reuse, -R139 ;  /* 0x00000040b0b07223 */ /* 0x080fe2000001088b */
[-C--:B------:R-:W-:Y:S01]  /*7f70*/  FFMA.FTZ R224, R224, R64.reuse, -R59 ;  /* 0x00000040e0e07223 */ /* 0x080fe2000001083b */
[--C-:B------:R-:W-:Y:S01]  /*7f80*/  FFMA.FTZ R174, R174, R64, -R139.reuse ;  /* 0x00000040aeae7223 */ /* 0x100fe2000001088b */
[----:B------:R-:W4:Y:S01]  /*7f90*/  MUFU.EX2 R55, R55 ;  /* 0x0000003700377308 */ /* 0x000f220000000800 */
        /* <DEDUP_REMOVED lines=14> */
[----:B------:R-:W-:Y:S01]  /*8080*/  FFMA.FTZ R241, R67, R64, -R139 ;  /* 0x0000004043f17223 */ /* 0x000fe2000001088b */
[----:B------:R-:W1:Y:S01]  /*8090*/  MUFU.EX2 R51, R51 ;  /* 0x0000003300337308 */ /* 0x000e620000000800 */
[----:B----4-:R-:W-:Y:S01]  /*80a0*/  F2FP.BF16.F32.PACK_AB R68, R55, R56 ;  /* 0x000000383744723e */ /* 0x010fe200000010ff */
        /* <DEDUP_REMOVED lines=21> */
[----:B------:R-:W4:Y:S01]  /*8200*/  MUFU.EX2 R43, R43 ;  /* 0x0000002b002b7308 */ /* 0x000f220000000800 */
        /* <DEDUP_REMOVED lines=26> */
[----:B----4-:R-:W-:Y:S01]  /*83b0*/  F2FP.BF16.F32.PACK_AB R6, R43, R44 ;  /* 0x0000002c2b06723e */ /* 0x010fe200000010ff */
        /* <DEDUP_REMOVED lines=10> */
[----:B------:R-:W1:Y:S04]  /*8460*/  LDSM.16.MT88.4 R8, [R32+0x10800] ;  /* 0x010800002008783b */ /* 0x000e680000004200 */
[----:B------:R-:W-:Y:S03]  /*8470*/  MUFU.EX2 R164, R164 ;  /* 0x000000a400a47308 */ /* 0x000fe60000000800 */
[C---:B-----5:R-:W-:Y:S05]  /*8480*/  HMMA.16816.F32.BF16 R128, R4.reuse, R16, R128 ;  /* 0x000000100480723c */ /* 0x060fea0000041880 */
        /* <DEDUP_REMOVED lines=26> */
[-C--:B------:R-:W-:Y:S01]  /*8630*/  FFMA.FTZ R61, R252, R64.reuse, -R59 ;  /* 0x00000040fc3d7223 */ /* 0x080fe2000001083b */
[----:B------:R-:W-:-:S02]  /*8640*/  FFMA.FTZ R141, R244, R64, -R139 ;  /* 0x00000040f48d7223 */ /* 0x000fc4000001088b */
        /* <DEDUP_REMOVED lines=8> */
[----:B------:R-:W-:Y:S01]  /*86d0*/  F2FP.BF16.F32.PACK_AB R4, R39, R40 ;  /* 0x000000282704723e */ /* 0x000fe200000010ff */
[----:B------:R-:W-:Y:S01]  /*86e0*/  LDSM.16.MT88.4 R28, [R57+0x11000] ;  /* 0x01100000391c783b */ /* 0x000fe20000004200 */
[----:B------:R-:W-:Y:S01]  /*86f0*/  F2FP.BF16.F32.PACK_AB R5, R37, R38 ;  /* 0x000000262505723e */ /* 0x000fe200000010ff */
        /* <DEDUP_REMOVED lines=8> */
[----:B---3--:R-:W-:Y:S01]  /*8780*/  HMMA.16816.F32.BF16 R120, R4, R12, R120 ;  /* 0x0000000c0478723c */ /* 0x008fe20000041878 */
[----:B------:R-:W3:Y:S02]  /*8790*/  MUFU.EX2 R63, R63 ;  /* 0x0000003f003f7308 */ /* 0x000ee40000000800 */
[----:B------:R-:W-:-:S05]  /*87a0*/  FADD.FTZ R33, R33, R34 ;  /* 0x0000002221217221 */ /* 0x000fca0000010000 */
[C---:B------:R-:W-:Y:S01]  /*87b0*/  HMMA.16816.F32.BF16 R116, R4.reuse, R14, R116 ;  /* 0x0000000e0474723c */ /* 0x040fe20000041874 */
[----:B------:R-:W5:Y:S01]  /*87c0*/  LDSM.16.MT88.4 R12, [R65+0x11000] ;  /* 0x01100000410c783b */ /* 0x000f620000004200 */
[----:B------:R-:W3:Y:S06]  /*87d0*/  MUFU.EX2 R141, R141 ;  /* 0x0000008d008d7308 */ /* 0x000eec0000000800 */
[C---:B----4-:R-:W-:Y:S02]  /*87e0*/  HMMA.16816.F32.BF16 R112, R4.reuse, R20, R112 ;  /* 0x000000140470723c */ /* 0x050fe40000041870 */
        /* <DEDUP_REMOVED lines=24> */
[C---:B------:R-:W-:Y:S08]  /*8970*/  HMMA.16816.F32.BF16 R80, R4.reuse, R28, R80 ;  /* 0x0000001c0450723c */ /* 0x040ff00000041850 */
[C---:B------:R-:W-:Y:S01]  /*8980*/  HMMA.16816.F32.BF16 R76, R4.reuse, R30, R76 ;  /* 0x0000001e044c723c */ /* 0x040fe2000004184c */
[----:B------:R-:W-:Y:S07]  /*8990*/  LDSM.16.MT88.4 R28, [R182+0xe000] ;  /* 0x00e00000b61c783b */ /* 0x000fee0000004200 */
[C---:B----4-:R-:W-:Y:S08]  /*89a0*/  HMMA.16816.F32.BF16 R72, R4.reuse, R20, R72 ;  /* 0x000000140448723c */ /* 0x050ff00000041848 */
[----:B------:R-:W-:Y:S01]  /*89b0*/  HMMA.16816.F32.BF16 R68, R4, R22, R68 ;  /* 0x000000160444723c */ /* 0x000fe20000041844 */
[----:B---3--:R-:W-:Y:S01]  /*89c0*/  F2FP.BF16.F32.PACK_AB R4, R144, R63 ;  /* 0x0000003f9004723e */ /* 0x008fe200000010ff */
[----:B------:R-:W3:Y:S01]  /*89d0*/  LDSM.16.MT88.4 R20, [R182+0x11800] ;  /* 0x01180000b614783b */ /* 0x000ee20000004200 */
[----:B------:R-:W-:Y:S01]  /*89e0*/  F2FP.BF16.F32.PACK_AB R5, R61, R60 ;  /* 0x0000003c3d05723e */ /* 0x000fe200000010ff */
[----:B------:R-:W-:Y:S01]  /*89f0*/  FADD.FTZ R60, R60, R33 ;  /* 0x000000213c3c7221 */ /* 0x000fe20000010000 */
[----:B------:R-:W-:-:S02]  /*8a00*/  F2FP.BF16.F32.PACK_AB R6, R148, R141 ;  /* 0x0000008d9406723e */ /* 0x000fc400000010ff */
[----:B------:R-:W-:Y:S01]  /*8a10*/  F2FP.BF16.F32.PACK_AB R7, R143, R62 ;  /* 0x0000003e8f07723e */ /* 0x000fe200000010ff */
[----:B------:R-:W-:-:S06]  /*8a20*/  FADD.FTZ R61, R61, R60 ;  /* 0x0000003c3d3d7221 */ /* 0x000fcc0000010000 */
        /* <DEDUP_REMOVED lines=58> */
[----:B------:R-:W2:Y:S01]  /*8dd0*/  LDSM.16.MT88.4 R16, [R182+0x12800] ;  /* 0x01280000b610783b */ /* 0x000ea20000004200 */
[----:B-----5:R-:W-:-:S02]  /*8de0*/  F2FP.BF16.F32.PACK_AB R4, R174, R31 ;  /* 0x0000001fae04723e */ /* 0x020fc400000010ff */
[----:B------:R-:W-:Y:S02]  /*8df0*/  F2FP.BF16.F32.PACK_AB R5, R29, R28 ;  /* 0x0000001c1d05723e */ /* 0x000fe400000010ff */
        /* <DEDUP_REMOVED lines=47> */
[C---:B--2---:R-:W-:Y:S07]  /*90f0*/  HMMA.16816.F32.BF16 R88, R4.reuse, R16, R88 ;  /* 0x000000100458723c */ /* 0x044fee0000041858 */
[----:B------:R-:W-:Y:S01]  /*9100*/  MUFU.EX2 R26, R26 ;  /* 0x0000001a001a7308 */ /* 0x000fe20000000800 */
[C---:B------:R-:W-:Y:S01]  /*9110*/  HMMA.16816.F32.BF16 R84, R4.reuse, R18, R84 ;  /* 0x000000120454723c */ /* 0x040fe20000041854 */
[----:B------:R-:W2:Y:S06]  /*9120*/  LDSM.16.MT88.4 R16, [R65+0x13800] ;  /* 0x013800004110783b */ /* 0x000eac0000004200 */
[----:B------:R-:W-:Y:S01]  /*9130*/  MUFU.EX2 R136, R136 ;  /* 0x0000008800887308 */ /* 0x000fe20000000800 */
[----:B------:R-:W-:Y:S01]  /*9140*/  HMMA.16816.F32.BF16 R128, R4, R24, R128 ;  /* 0x000000180480723c */ /* 0x000fe20000041880 */
[-CC-:B------:R-:W-:Y:S01]  /*9150*/  FFMA.FTZ R24, R142, R64.reuse, -R59.reuse ;  /* 0x000000408e187223 */ /* 0x180fe2000001083b */
[----:B------:R-:W-:-:S05]  /*9160*/  FFMA.FTZ R25, R140, R64, -R59 ;  /* 0x000000408c197223 */ /* 0x000fca000001083b */
[----:B------:R-:W-:Y:S01]  /*9170*/  MUFU.EX2 R24, R24 ;  /* 0x0000001800187308 */ /* 0x000fe20000000800 */
[C---:B---3--:R-:W-:Y:S07]  /*9180*/  HMMA.16816.F32.BF16 R80, R4.reuse, R12, R80 ;  /* 0x0000000c0450723c */ /* 0x048fee0000041850 */
[----:B------:R-:W3:Y:S01]  /*9190*/  MUFU.EX2 R25, R25 ;  /* 0x0000001900197308 */ /* 0x000ee20000000800 */
[C---:B------:R-:W-:Y:S01]  /*91a0*/  HMMA.16816.F32.BF16 R76, R4.reuse, R14, R76 ;  /* 0x0000000e044c723c */ /* 0x040fe2000004184c */
[----:B------:R-:W2:Y:S07]  /*91b0*/  LDSM.16.MT88.4 R12, [R57+0xf800] ;  /* 0x00f80000390c783b */ /* 0x000eae0000004200 */
[----:B----4-:R-:W-:Y:S01]  /*91c0*/  HMMA.16816.F32.BF16 R72, R4, R20, R72 ;  /* 0x000000140448723c */ /* 0x010fe20000041848 */
[----:B------:R-:W-:-:S04]  /*91d0*/  FADD.FTZ R20, R36, R39 ;  /* 0x0000002724147221 */ /* 0x000fc80000010000 */
[----:B------:R-:W-:-:S03]  /*91e0*/  FADD.FTZ R20, R35, R20 ;  /* 0x0000001423147221 */ /* 0x000fc60000010000 */
[----:B------:R-:W-:Y:S01]  /*91f0*/  HMMA.16816.F32.BF16 R68, R4, R22, R68 ;  /* 0x000000160444723c */ /* 0x000fe20000041844 */
[----:B-----5:R-:W-:Y:S01]  /*9200*/  F2FP.BF16.F32.PACK_AB R4, R66, R27 ;  /* 0x0000001b4204723e */ /* 0x020fe200000010ff */
[----:B------:R-:W-:Y:S01]  /*9210*/  FADD.FTZ R63, R63, R20 ;  /* 0x000000143f3f7221 */ /* 0x000fe20000010000 */
[----:B---3--:R-:W-:Y:S02]  /*9220*/  F2FP.BF16.F32.PACK_AB R5, R25, R24 ;  /* 0x000000181905723e */ /* 0x008fe400000010ff */
[----:B------:R-:W-:Y:S01]  /*9230*/  F2FP.BF16.F32.PACK_AB R6, R241, R136 ;  /* 0x00000088f106723e */ /* 0x000fe200000010ff */
        /* <DEDUP_REMOVED lines=15> */
[----:B------:R-:W-:-:S06]  /*9330*/  FADD.FTZ R174, R174, R31 ;  /* 0x0000001faeae7221 */ /* 0x000fcc0000010000 */
[C---:B------:R-:W-:Y:S08]  /*9340*/  HMMA.16816.F32.BF16 R112, R4.reuse, R12, R112 ;  /* 0x0000000c0470723c */ /* 0x040ff00000041870 */
[C---:B------:R-:W-:Y:S01]  /*9350*/  HMMA.16816.F32.BF16 R108, R4.reuse, R14, R108 ;  /* 0x0000000e046c723c */ /* 0x040fe2000004186c */
[----:B------:R-:W3:Y:S04]  /*9360*/  LDSM.16.MT88.4 R12, [R32+0xf800] ;  /* 0x00f80000200c783b */ /* 0x000ee80000004200 */
[----:B------:R-:W4:Y:S03]  /*9370*/  LDSM.16.MT88.4 R32, [R32+0x13800] ;  /* 0x013800002020783b */ /* 0x000f260000004200 */
        /* <DEDUP_REMOVED lines=9> */
[----:B---3--:R-:W-:Y:S01]  /*9410*/  HMMA.16816.F32.BF16 R104, R4, R12, R104 ;  /* 0x0000000c0468723c */ /* 0x008fe20000041868 */
[----:B------:R-:W-:-:S04]  /*9420*/  FADD.FTZ R13, R147, R164 ;  /* 0x000000a4930d7221 */ /* 0x000fc80000010000 */
[----:B------:R-:W-:-:S03]  /*9430*/  FADD.FTZ R13, R224, R13 ;  /* 0x0000000de00d7221 */ /* 0x000fc60000010000 */
[----:B------:R-:W-:Y:S01]  /*9440*/  HMMA.16816.F32.BF16 R100, R4, R14, R100 ;  /* 0x0000000e0464723c */ /* 0x000fe20000041864 */
[----:B------:R-:W-:-:S04]  /*9450*/  FADD.FTZ R28, R28, R13 ;  /* 0x0000000d1c1c7221 */ /* 0x000fc80000010000 */
[----:B------:R-:W-:-:S03]  /*9460*/  FADD.FTZ R29, R29, R28 ;  /* 0x0000001c1d1d7221 */ /* 0x000fc60000010000 */
[C---:B----4-:R-:W-:Y:S08]  /*9470*/  HMMA.16816.F32.BF16 R72, R4.reuse, R32, R72 ;  /* 0x000000200448723c */ /* 0x050ff00000041848 */
        /* <DEDUP_REMOVED lines=23> */
[----:B------:R-:W-:Y:S06]  /*95f0*/  @!P0 BRA `(.L_x_5985) ;  /* 0x0000006800448947 */ /* 0x000fec0003800000 */
[----:B------:R-:W-:-:S04]  /*9600*/  DEPBAR.LE SB0, 0x0 ;  /* 0x000080000000791a */ /* 0x000fc80000000000 */
[----:B------:R-:W-:Y:S05]  /*9610*/  WARPSYNC.ALL ;  /* 0x0000000000007948 */ /* 0x000fea0003800000 */
[----:B------:R-:W-:Y:S01]  /*9620*/  BSSY.RECONVERGENT B0, `(.L_x_5986) ;  /* 0x000004a000007945 */ /* 0x000fe20003800200 */
[----:B------:R-:W-:Y:S01]  /*9630*/  IADD3 R184, PT, PT, R0, -0x2, RZ ;  /* 0xfffffffe00b87810 */ /* 0x000fe20007ffe0ff */
[----:B------:R-:W-:Y:S06]  /*9640*/  BAR.SYNC.DEFER_BLOCKING 0x0 ;  /* 0x0000000000007b1d */ /* 0x000fec0000010000 */
[----:B------:R-:W-:Y:S05]  /*9650*/  @!P6 BRA `(.L_x_5987) ;  /* 0x0000000000f8e947 */ /* 0x000fea0003800000 */
        /* <DEDUP_REMOVED lines=62> */
.L_x_5987:
        /* <DEDUP_REMOVED lines=8> */
.L_x_5988:
[----:B------:R-:W-:Y:S05]  /*9ac0*/  BSYNC.RECONVERGENT B0 ;  /* 0x0000000000007941 */ /* 0x000fea0003800200 */
.L_x_5986:
[----:B------:R-:W-:Y:S01]  /*9ad0*/  IMAD.SHL.U32 R5, R208, 0x20, RZ ;  /* 0x00000020d0057824 */ /* 0x000fe200078e00ff */
[-C--:B------:R-:W-:Y:S01]  /*9ae0*/  ISETP.GE.AND P1, PT, R196, R231.reuse, PT ;  /* 0x000000e7c400720c */ /* 0x080fe20003f26270 */
[----:B------:R-:W-:Y:S01]  /*9af0*/  BSSY.RECONVERGENT B1, `(.L_x_5989) ;  /* 0x000041a000017945 */ /* 0x000fe20003800200 */
        /* <DEDUP_REMOVED lines=15> */
[----:B------:R-:W-:Y:S01]  /*9bf0*/  @!P0 LDGSTS.E.BYPASS.LTC128B.128 [R235+0x10000], desc[UR4][R218.64+0x80] ;  /* 0x10000080daeb8fae */ /* 0x000fe2000b981a04 */
[----:B------:R-:W-:Y:S01]  /*9c00*/  IMAD.X R15, R17, 0x1, R4, P2 ;  /* 0x00000001110f7824 */ /* 0x000fe200010e0604 */
[----:B------:R-:W-:-:S02]  /*9c10*/  IADD3 R12, P2, PT, R14, R5, RZ ;  /* 0x000000050e0c7210 */ /* 0x000fc40007f5e0ff */
[----:B------:R-:W-:Y:S03]  /*9c20*/  @P0 STS.128 [R235+0x10000], RZ ;  /* 0x010000ffeb000388 */ /* 0x000fe60000000c00 */
[----:B------:R-:W-:Y:S01]  /*9c30*/  IMAD.X R13, R15, 0x1, R4, P2 ;  /* 0x000000010f0d7824 */ /* 0x000fe200010e0604 */
[----:B------:R-:W-:Y:S01]  /*9c40*/  @!PT LDS RZ, [RZ] ;  /* 0x00000000fffff984 */ /* 0x000fe20000000800 */
[----:B------:R-:W-:Y:S01]  /*9c50*/  @!PT LDS RZ, [RZ] ;  /* 0x00000000fffff984 */ /* 0x000fe20000000800 */
[----:B------:R-:W-:Y:S01]  /*9c60*/  @!PT LDS RZ, [RZ] ;  /* 0x00000000fffff984 */ /* 0x000fe20000000800 */
[----:B------:R-:W-:Y:S01]  /*9c70*/  @!P1 LDGSTS.E.BYPASS.LTC128B.128 [R235+0xc800], desc[UR4][R6.64] ;  /* 0x0c80000006eb9fae */ /* 0x000fe2000b981a04 */
[----:B------:R-:W-:-:S03]  /*9c80*/  IADD3 R10, P2, PT, R12, R5, RZ ;  /* 0x000000050c0a7210 */ /* 0x000fc60007f5e0ff */
[----:B------:R-:W-:Y:S01]  /*9c90*/  @P1 STS.128 [R235+0xc800], RZ ;  /* 0x00c800ffeb001388 */ /* 0x000fe20000000c00 */
[----:B------:R-:W-:Y:S01]  /*9ca0*/  IADD3 R8, P3, PT, R10, R5, RZ ;  /* 0x000000050a087210 */ /* 0x000fe20007f7e0ff */
[--C-:B------:R-:W-:Y:S02]  /*9cb0*/  IMAD.X R11, R13, 0x1, R4.reuse, P2 ;  /* 0x000000010d0b7824 */ /* 0x100fe400010e0604 */
[----:B------:R-:W-:Y:S01]  /*9cc0*/  @!PT LDS RZ, [RZ] ;  /* 0x00000000fffff984 */ /* 0x000fe20000000800 */
[----:B------:R-:W-:Y:S01]  /*9cd0*/  @!PT LDS RZ, [RZ] ;  /* 0x00000000fffff984 */ /* 0x000fe20000000800 */
[----:B------:R-:W-:Y:S01]  /*9ce0*/  @!PT LDS RZ, [RZ] ;  /* 0x00000000fffff984 */ /* 0x000fe20000000800 */
[----:B------:R1:W-:Y:S02]  /*9cf0*/  @!P0 LDGSTS.E.BYPASS.LTC128B.128 [R235+0x10800], desc[UR4][R6.64+0x80] ;  /* 0x1080008006eb8fae */ /* 0x0003e4000b981a04 */
[----:B------:R-:W-:Y:S02]  /*9d00*/  IMAD.X R9, R11, 0x1, R4, P3 ;  /* 0x000000010b097824 */ /* 0x000fe400018e0604 */
[----:B------:R-:W-:Y:S04]  /*9d10*/  @P0 STS.128 [R235+0x10800], RZ ;  /* 0x010800ffeb000388 */ /* 0x000fe80000000c00 */
[----:B------:R-:W-:Y:S01]  /*9d20*/  @!PT LDS RZ, [RZ] ;  /* 0x00000000fffff984 */ /* 0x000fe20000000800 */
[----:B------:R-:W-:Y:S01]  /*9d30*/  @!PT LDS RZ, [RZ] ;  /* 0x00000000fffff984 */ /* 0x000fe20000000800 */
[----:B------:R-:W-:Y:S01]  /*9d40*/  @!PT LDS RZ, [RZ] ;  /* 0x00000000fffff984 */ /* 0x000fe20000000800 */
[----:B------:R2:W-:Y:S04]  /*9d50*/  @!P1 LDGSTS.E.BYPASS.LTC128B.128 [R235+0xd000], desc[UR4][R16.64] ;  /* 0x0d00000010eb9fae */ /* 0x0005e8000b981a04 */
[----:B------:R-:W-:Y:S01]  /*9d60*/  @P1 STS.128 [R235+0xd000], RZ ;  /* 0x00d000ffeb001388 */ /* 0x000fe20000000c00 */
[----:B-1----:R-:W-:-:S02]  /*9d70*/  @!P0 IMAD.MOV.U32 R6, RZ, RZ, R16 ;  /* 0x000000ffff068224 */ /* 0x002fc400078e0010 */
[----:B------:R-:W-:-:S05]  /*9d80*/  @!P0 IMAD.MOV.U32 R7, RZ, RZ, R17 ;  /* 0x000000ffff078224 */ /* 0x000fca00078e0011 */
[----:B------:R-:W-:Y:S01]  /*9d90*/  @!PT LDS RZ, [RZ] ;  /* 0x00000000fffff984 */ /* 0x000fe20000000800 */
[----:B------:R-:W-:Y:S01]  /*9da0*/  @!PT LDS RZ, [RZ] ;  /* 0x00000000fffff984 */ /* 0x000fe20000000800 */
[----:B------:R-:W-:Y:S01]  /*9db0*/  @!PT LDS RZ, [RZ] ;  /* 0x00000000fffff984 */ /* 0x000fe20000000800 */
[----:B------:R1:W-:Y:S01]  /*9dc0*/  @!P0 LDGSTS.E.BYPASS.LTC128B.128 [R235+0x11000], desc[UR4][R6.64+0x80] ;  /* 0x1100008006eb8fae */ /* 0x0003e2000b981a04 */
[----:B--2---:R-:W-:Y:S01]  /*9dd0*/  IADD3 R16, P2, PT, R8, R5, RZ ;  /* 0x0000000508107210 */ /* 0x004fe20007f5e0ff */
[----:B------:R-:W-:Y:S02]  /*9de0*/  @!P0 IMAD.MOV.U32 R5, RZ, RZ, R9 ;  /* 0x000000ffff058224 */ /* 0x000fe400078e0009 */
[----:B------:R-:W-:Y:S02]  /*9df0*/  @P0 STS.128 [R235+0x11000], RZ ;  /* 0x011000ffeb000388 */ /* 0x000fe40000000c00 */
[----:B------:R-:W-:Y:S02]  /*9e00*/  IMAD.X R17, R9, 0x1, R4, P2 ;  /* 0x0000000109117824 */ /* 0x000fe400010e0604 */
[----:B------:R-:W-:Y:S01]  /*9e10*/  @!PT LDS RZ, [RZ] ;  /* 0x00000000fffff984 */ /* 0x000fe20000000800 */
[----:B------:R-:W-:Y:S01]  /*9e20*/  @!PT LDS RZ, [RZ] ;  /* 0x00000000fffff984 */ /* 0x000fe20000000800 */
[----:B------:R-:W-:Y:S01]  /*9e30*/  @!PT LDS RZ, [RZ] ;  /* 0x00000000fffff984 */ /* 0x000fe20000000800 */
[----:B------:R-:W-:Y:S01]  /*9e40*/  @!P1 LDGSTS.E.BYPASS.LTC128B.128 [R235+0xd800], desc[UR4][R14.64] ;  /* 0x0d8000000eeb9fae */ /* 0x000fe2000b981a04 */
[----:B------:R-:W-:-:S03]  /*9e50*/  @!P0 IMAD.MOV.U32 R4, RZ, RZ, R8 ;  /* 0x000000ffff048224 */ /* 0x000fc600078e0008 */
[----:B------:R-:W-:Y:S01]  /*9e60*/  @P1 STS.128 [R235+0xd800], RZ ;  /* 0x00d800ffeb001388 */ /* 0x000fe20000000c00 */
[----:B-1----:R-:W-:Y:S02]  /*9e70*/  @!P0 IMAD.MOV.U32 R6, RZ, RZ, R14 ;  /* 0x000000ffff068224 */ /* 0x002fe400078e000e */
[----:B------:R-:W-:-:S05]  /*9e80*/  @!P0 IMAD.MOV.U32 R7, RZ, RZ, R15 ;  /* 0x000000ffff078224 */ /* 0x000fca00078e000f */
        /* <DEDUP_REMOVED lines=19> */
[----:B-1----:R-:W-:-:S03]  /*9fc0*/  @!P0 IMAD.MOV.U32 R6, RZ, RZ, R10 ;  /* 0x000000ffff068224 */ /* 0x002fc600078e000a */
[----:B------:R-:W-:Y:S01]  /*9fd0*/  @P1 STS.128 [R235+0xe800], RZ ;  /* 0x00e800ffeb001388 */ /* 0x000fe20000000c00 */
        /* <DEDUP_REMOVED lines=28> */
[----:B------:R-:W-:Y:S04]  /*a1a0*/  LDSM.16.M88.4 R144, [R194] ;  /* 0x00000000c290783b */ /* 0x000fe80000000200 */
[----:B-1----:R-:W-:Y:S04]  /*a1b0*/  LDSM.16.M88.4 R4, [R193+0x4000] ;  /* 0x00400000c104783b */ /* 0x002fe80000000200 */
[----:B------:R-:W1:Y:S04]  /*a1c0*/  LDSM.16.M88.4 R56, [R195+0x4800] ;  /* 0x00480000c338783b */ /* 0x000e680000000200 */
[----:B------:R-:W4:Y:S04]  /*a1d0*/  LDSM.16.M88.4 R48, [R195+0x5000] ;  /* 0x00500000c330783b */ /* 0x000f280000000200 */
[----:B------:R-:W5:Y:S04]  /*a1e0*/  LDSM.16.M88.4 R40, [R195+0x5800] ;  /* 0x00580000c328783b */ /* 0x000f680000000200 */
[----:B------:R-:W5:Y:S04]  /*a1f0*/  LDSM.16.M88.4 R32, [R195+0x6000] ;  /* 0x00600000c320783b */ /* 0x000f680000000200 */
[----:B------:R-:W5:Y:S04]  /*a200*/  LDSM.16.M88.4 R24, [R195+0x6800] ;  /* 0x00680000c318783b */ /* 0x000f680000000200 */
[----:B--2---:R-:W2:Y:S04]  /*a210*/  LDSM.16.M88.4 R16, [R195+0x7000] ;  /* 0x00700000c310783b */ /* 0x004ea80000000200 */
[----:B------:R-:W2:Y:S01]  /*a220*/  LDSM.16.M88.4 R8, [R195+0x7800] ;  /* 0x00780000c308783b */ /* 0x000ea20000000200 */
[C---:B---3--:R-:W-:Y:S03]  /*a230*/  HMMA.16816.F32.BF16 R136, R164.reuse, R64, RZ ;  /* 0x00000040a488723c */ /* 0x048fe600000418ff */
[----:B------:R-:W3:Y:S04]  /*a240*/  LDSM.16.M88.4 R148, [R193+0x4800] ;  /* 0x00480000c194783b */ /* 0x000ee80000000200 */
[----:B------:R-:W3:Y:S01]  /*a250*/  LDSM.16.M88.4 R152, [R193+0x5000] ;  /* 0x00500000c198783b */ /* 0x000ee20000000200 */
[C---:B------:R-:W-:Y:S03]  /*a260*/  HMMA.16816.F32.BF16 R64, R164.reuse, R66, RZ ;  /* 0x00000042a440723c */ /* 0x040fe600000418ff */
[----:B------:R-:W3:Y:S04]  /*a270*/  LDSM.16.M88.4 R12, [R193+0x5800] ;  /* 0x00580000c10c783b */ /* 0x000ee80000000200 */
[----:B------:R-:W-:Y:S01]  /*a280*/  LDSM.16.M88.4 R140, [R193+0x6800] ;  /* 0x00680000c18c783b */ /* 0x000fe20000000200 */
        /* <DEDUP_REMOVED lines=9> */
[C---:B----4-:R-:W-:Y:S08]  /*a320*/  HMMA.16816.F32.BF16 R52, R164.reuse, R48, RZ ;  /* 0x00000030a434723c */ /* 0x050ff000000418ff */
[C---:B-----5:R-:W-:Y:S08]  /*a330*/  HMMA.16816.F32.BF16 R44, R164.reuse, R40, RZ ;  /* 0x00000028a42c723c */ /* 0x060ff000000418ff */
        /* <DEDUP_REMOVED lines=14> */
[----:B------:R-:W3:Y:S07]  /*a420*/  LDSM.16.M88.4 R148, [R193+0x7800] ;  /* 0x00780000c194783b */ /* 0x000eee0000000200 */
[C---:B------:R-:W-:Y:S08]  /*a430*/  HMMA.16816.F32.BF16 R52, R144.reuse, R152, R52 ;  /* 0x000000989034723c */ /* 0x040ff00000041834 */
[C---:B------:R-:W-:Y:S01]  /*a440*/  HMMA.16816.F32.BF16 R48, R144.reuse, R154, R48 ;  /* 0x0000009a9030723c */ /* 0x040fe20000041830 */
[----:B------:R-:W-:Y:S07]  /*a450*/  LDSM.16.M88.4 R152, [R192] ;  /* 0x00000000c098783b */ /* 0x000fee0000000200 */
        /* <DEDUP_REMOVED lines=12> */
[C---:B---3--:R-:W-:Y:S08]  /*a520*/  HMMA.16816.F32.BF16 R168, R144.reuse, R148, R168 ;  /* 0x0000009490a8723c */ /* 0x048ff000000418a8 */
[----:B------:R-:W-:Y:S01]  /*a530*/  HMMA.16816.F32.BF16 R164, R144, R150, R164 ;  /* 0x0000009690a4723c */ /* 0x000fe200000418a4 */
[----:B------:R-:W-:Y:S04]  /*a540*/  LDSM.16.M88.4 R144, [R189] ;  /* 0x00000000bd90783b */ /* 0x000fe80000000200 */
[----:B------:R-:W-:Y:S03]  /*a550*/  LDSM.16.M88.4 R148, [R180+0x4800] ;  /* 0x00480000b494783b */ /* 0x000fe60000000200 */
[C---:B----4-:R-:W-:Y:S08]  /*a560*/  HMMA.16816.F32.BF16 R136, R152.reuse, R12, R136 ;  /* 0x0000000c9888723c */ /* 0x050ff00000041888 */
        /* <DEDUP_REMOVED lines=35> */
[----:B------:R-:W4:Y:S07]  /*a7a0*/  LDSM.16.M88.4 R148, [R180+0x7800] ;  /* 0x00780000b494783b */ /* 0x000f2e0000000200 */
[C---:B---3--:R-:W-:Y:S08]  /*a7b0*/  HMMA.16816.F32.BF16 R28, R144.reuse, R12, R28 ;  /* 0x0000000c901c723c */ /* 0x048ff0000004181c */
[----:B------:R-:W-:Y:S01]  /*a7c0*/  HMMA.16816.F32.BF16 R24, R144, R14, R24 ;  /* 0x0000000e9018723c */ /* 0x000fe20000041818 */
[----:B------:R-:W3:Y:S07]  /*a7d0*/  LDSM.16.M88.4 R12, [R195+0x9800] ;  /* 0x00980000c30c783b */ /* 0x000eee0000000200 */
[C---:B-1----:R-:W-:Y:S08]  /*a7e0*/  HMMA.16816.F32.BF16 R60, R152.reuse, R4, R60 ;  /* 0x00000004983c723c */ /* 0x042ff0000004183c */
[----:B------:R-:W-:Y:S01]  /*a7f0*/  HMMA.16816.F32.BF16 R56, R152, R6, R56 ;  /* 0x000000069838723c */ /* 0x000fe20000041838 */
[----:B------:R-:W1:Y:S07]  /*a800*/  LDSM.16.M88.4 R4, [R193+0x8800] ;  /* 0x00880000c104783b */ /* 0x000e6e0000000200 */
[C---:B------:R-:W-:Y:S08]  /*a810*/  HMMA.16816.F32.BF16 R36, R144.reuse, R140, R36 ;  /* 0x0000008c9024723c */ /* 0x040ff00000041824 */
[----:B------:R-:W-:Y:S01]  /*a820*/  HMMA.16816.F32.BF16 R32, R144, R142, R32 ;  /* 0x0000008e9020723c */ /* 0x000fe20000041820 */
[----:B------:R-:W5:Y:S07]  /*a830*/  LDSM.16.M88.4 R140, [R195+0x9000] ;  /* 0x00900000c38c783b */ /* 0x000f6e0000000200 */
[C---:B--2---:R-:W-:Y:S08]  /*a840*/  HMMA.16816.F32.BF16 R136, R152.reuse, R8, R136 ;  /* 0x000000089888723c */ /* 0x044ff00000041888 */
[----:B------:R-:W-:Y:S01]  /*a850*/  HMMA.16816.F32.BF16 R64, R152, R10, R64 ;  /* 0x0000000a9840723c */ /* 0x000fe20000041840 */
[----:B------:R-:W2:Y:S07]  /*a860*/  LDSM.16.M88.4 R8, [R195+0xa800] ;  /* 0x00a80000c308783b */ /* 0x000eae0000000200 */
[C---:B------:R-:W-:Y:S08]  /*a870*/  HMMA.16816.F32.BF16 R20, R144.reuse, R156, R20 ;  /* 0x0000009c9014723c */ /* 0x040ff00000041814 */
[C---:B------:R-:W-:Y:S01]  /*a880*/  HMMA.16816.F32.BF16 R16, R144.reuse, R158, R16 ;  /* 0x0000009e9010723c */ /* 0x040fe20000041810 */
[----:B------:R-:W2:Y:S07]  /*a890*/  LDSM.16.M88.4 R156, [R195+0xb800] ;  /* 0x00b80000c39c783b */ /* 0x000eae0000000200 */
[C---:B----4-:R-:W-:Y:S08]  /*a8a0*/  HMMA.16816.F32.BF16 R168, R144.reuse, R148, R168 ;  /* 0x0000009490a8723c */ /* 0x050ff000000418a8 */
[----:B------:R-:W-:Y:S01]  /*a8b0*/  HMMA.16816.F32.BF16 R164, R144, R150, R164 ;  /* 0x0000009690a4723c */ /* 0x000fe200000418a4 */
[----:B------:R-:W4:Y:S04]  /*a8c0*/  LDSM.16.M88.4 R144, [R193+0x9000] ;  /* 0x00900000c190783b */ /* 0x000f280000000200 */
[----:B------:R-:W-:Y:S03]  /*a8d0*/  LDSM.16.M88.4 R148, [R193+0x8000] ;  /* 0x00800000c194783b */ /* 0x000fe60000000200 */
[C---:B---3--:R-:W-:Y:S08]  /*a8e0*/  HMMA.16816.F32.BF16 R44, R152.reuse, R12, R44 ;  /* 0x0000000c982c723c */ /* 0x048ff0000004182c */
[----:B------:R-:W-:Y:S01]  /*a8f0*/  HMMA.16816.F32.BF16 R40, R152, R14, R40 ;  /* 0x0000000e9828723c */ /* 0x000fe20000041828 */
[----:B------:R-:W3:Y:S07]  /*a900*/  LDSM.16.M88.4 R12, [R193+0xa000] ;  /* 0x00a00000c10c783b */ /* 0x000eee0000000200 */
[C---:B-1----:R-:W-:Y:S08]  /*a910*/  HMMA.16816.F32.BF16 R60, R176.reuse, R4, R60 ;  /* 0x00000004b03c723c */ /* 0x042ff0000004183c */
[----:B------:R-:W-:Y:S01]  /*a920*/  HMMA.16816.F32.BF16 R56, R176, R6, R56 ;  /* 0x00000006b038723c */ /* 0x000fe20000041838 */
[----:B------:R-:W1:Y:S07]  /*a930*/  LDSM.16.M88.4 R4, [R193+0xb000] ;  /* 0x00b00000c104783b */ /* 0x000e6e0000000200 */
[C---:B-----5:R-:W-:Y:S08]  /*a940*/  HMMA.16816.F32.BF16 R52, R152.reuse, R140, R52 ;  /* 0x0000008c9834723c */ /* 0x060ff00000041834 */
[C---:B------:R-:W-:Y:S01]  /*a950*/  HMMA.16816.F32.BF16 R48, R152.reuse, R142, R48 ;  /* 0x0000008e9830723c */ /* 0x040fe20000041830 */
[----:B------:R-:W5:Y:S07]  /*a960*/  LDSM.16.M88.4 R140, [R193+0x9800] ;  /* 0x00980000c18c783b */ /* 0x000f6e0000000200 */
        /* <DEDUP_REMOVED lines=13> */
[C---:B----4-:R-:W-:Y:S08]  /*aa40*/  HMMA.16816.F32.BF16 R52, R176.reuse, R144, R52 ;  /* 0x00000090b034723c */ /* 0x050ff00000041834 */
[C---:B------:R-:W-:Y:S01]  /*aa50*/  HMMA.16816.F32.BF16 R48, R176.reuse, R146, R48 ;  /* 0x00000092b030723c */ /* 0x040fe20000041830 */
[----:B------:R-:W4:Y:S07]  /*aa60*/  LDSM.16.M88.4 R144, [R181+0x9800] ;  /* 0x00980000b590783b */ /* 0x000f2e0000000200 */
[C---:B---3--:R-:W-:Y:S08]  /*aa70*/  HMMA.16816.F32.BF16 R36, R176.reuse, R12, R36 ;  /* 0x0000000cb024723c */ /* 0x048ff00000041824 */
[C---:B------:R-:W-:Y:S01]  /*aa80*/  HMMA.16816.F32.BF16 R32, R176.reuse, R14, R32 ;  /* 0x0000000eb020723c */ /* 0x040fe20000041820 */
[----:B------:R-:W-:Y:S07]  /*aa90*/  LDSM.16.M88.4 R12, [R189+0x2000] ;  /* 0x00200000bd0c783b */ /* 0x000fee0000000200 */
[C---:B-1----:R-:W-:Y:S08]  /*aaa0*/  HMMA.16816.F32.BF16 R20, R176.reuse, R4, R20 ;  /* 0x00000004b014723c */ /* 0x042ff00000041814 */
[C---:B------:R-:W-:Y:S01]  /*aab0*/  HMMA.16816.F32.BF16 R16, R176.reuse, R6, R16 ;  /* 0x00000006b010723c */ /* 0x040fe20000041810 */
[----:B------:R-:W1:Y:S07]  /*aac0*/  LDSM.16.M88.4 R4, [R180+0x8800] ;  /* 0x00880000b404783b */ /* 0x000e6e0000000200 */
[C---:B------:R-:W-:Y:S08]  /*aad0*/  HMMA.16816.F32.BF16 R136, R176.reuse, R148, R136 ;  /* 0x00000094b088723c */ /* 0x040ff00000041888 */
[C---:B------:R-:W-:Y:S01]  /*aae0*/  HMMA.16816.F32.BF16 R64, R176.reuse, R150, R64 ;  /* 0x00000096b040723c */ /* 0x040fe20000041840 */
[----:B------:R-:W3:Y:S07]  /*aaf0*/  LDSM.16.M88.4 R148, [R181+0x9000] ;  /* 0x00900000b594783b */ /* 0x000eee0000000200 */
[C---:B-----5:R-:W-:Y:S08]  /*ab00*/  HMMA.16816.F32.BF16 R44, R176.reuse, R140, R44 ;  /* 0x0000008cb02c723c */ /* 0x060ff0000004182c */
        /* <DEDUP_REMOVED lines=8> */
[C---:B------:R-:W-:Y:S01]  /*ab90*/  HMMA.16816.F32.BF16 R64, R160.reuse, R158, R64 ;  /* 0x0000009ea040723c */ /* 0x040fe20000041840 */
[----:B------:R-:W2:Y:S07]  /*aba0*/  LDSM.16.M88.4 R156, [R180+0x9000] ;  /* 0x00900000b49c783b */ /* 0x000eae0000000200 */
[C---:B----4-:R-:W-:Y:S08]  /*abb0*/  HMMA.16816.F32.BF16 R44, R160.reuse, R144, R44 ;  /* 0x00000090a02c723c */ /* 0x050ff0000004182c */
[----:B------:R-:W-:Y:S01]  /*abc0*/  HMMA.16816.F32.BF16 R40, R160, R146, R40 ;  /* 0x00000092a028723c */ /* 0x000fe20000041828 */
[----:B------:R-:W4:Y:S07]  /*abd0*/  LDSM.16.M88.4 R144, [R180+0x9800] ;  /* 0x00980000b490783b */ /* 0x000f2e0000000200 */
[----:B-1----:R-:W-:Y:S01]  /*abe0*/  HMMA.16816.F32.BF16 R60, R12, R4, R60 ;  /* 0x000000040c3c723c */ /* 0x002fe2000004183c */
[----:B------:R-:W-:Y:S01]  /*abf0*/  IMAD.SHL.U32 R4, R0, 0x80, RZ ;  /* 0x0000008000047824 */ /* 0x000fe200078e00ff */
[----:B------:R-:W-:-:S06]  /*ac00*/  LOP3.LUT R5, R186, R187, RZ, 0xfc, !PT ;  /* 0x000000bbba057212 */ /* 0x000fcc00078efcff */
[----:B---3--:R-:W-:Y:S01]  /*ac10*/  HMMA.16816.F32.BF16 R52, R160, R148, R52 ;  /* 0x00000094a034723c */ /* 0x008fe20000041834 */
[----:B------:R-:W-:-:S07]  /*ac20*/  LOP3.LUT R149, R4, R135, RZ, 0xfc, !PT ;  /* 0x0000008704957212 */ /* 0x000fce00078efcff */
[----:B-----5:R-:W-:Y:S01]  /*ac30*/  HMMA.16816.F32.BF16 R36, R160, R140, R36 ;  /* 0x0000008ca024723c */ /* 0x020fe20000041824 */
[----:B------:R-:W-:Y:S02]  /*ac40*/  IMAD.IADD R140, R132, 0x1, R5 ;  /* 0x00000001848c7824 */ /* 0x000fe400078e0205 */
[----:B------:R-:W-:Y:S02]  /*ac50*/  IMAD.IADD R5, R149, 0x1, R188 ;  /* 0x0000000195057824 */ /* 0x000fe400078e02bc */
[----:B------:R-:W-:-:S03]  /*ac60*/  VIADD R152, R140, 0x8 ;  /* 0x000000088c987836 */ /* 0x000fc60000000000 */
[----:B------:R-:W-:Y:S01]  /*ac70*/  HMMA.16816.F32.BF16 R56, R12, R6, R56 ;  /* 0x000000060c38723c */ /* 0x000fe20000041838 */
[C-C-:B------:R-:W-:Y:S02]  /*ac80*/  IADD3 R7, PT, PT, R140.reuse, 0xff, -R5.reuse ;  /* 0x000000ff8c077810 */ /* 0x140fe40007ffe805 */
[C-C-:B------:R-:W-:Y:S02]  /*ac90*/  IADD3 R4, PT, PT, R140.reuse, 0x100, -R5.reuse ;  /* 0x000001008c047810 */ /* 0x140fe40007ffe805 */
[----:B------:R-:W-:Y:S02]  /*aca0*/  IADD3 R6, PT, PT, R140, 0xf8, -R5 ;  /* 0x000000f88c067810 */ /* 0x000fe40007ffe805 */
[----:B------:R-:W-:Y:S01]  /*acb0*/  IABS R7, R7 ;  /* 0x0000000700077213 */ /* 0x000fe20000000000 */
[----:B------:R-:W-:Y:S01]  /*acc0*/  HMMA.16816.F32.BF16 R48, R160, R150, R48 ;  /* 0x00000096a030723c */ /* 0x000fe20000041830 */
[----:B------:R-:W-:Y:S02]  /*acd0*/  IABS R4, R4 ;  /* 0x0000000400047213 */ /* 0x000fe40000000000 */
[----:B------:R-:W-:-:S02]  /*ace0*/  IABS R6, R6 ;  /* 0x0000000600067213 */ /* 0x000fc40000000000 */
[----:B------:R-:W-:Y:S02]  /*acf0*/  I2FP.F32.S32 R148, R7 ;  /* 0x0000000700947245 */ /* 0x000fe40000201400 */
[----:B------:R-:W-:Y:S01]  /*ad00*/  I2FP.F32.S32 R150, R4 ;  /* 0x0000000400967245 */ /* 0x000fe20000201400 */
[C---:B--2---:R-:W-:Y:S01]  /*ad10*/  HMMA.16816.F32.BF16 R136, R12.reuse, R8, R136 ;  /* 0x000000080c88723c */ /* 0x044fe20000041888 */
[----:B------:R-:W-:Y:S02]  /*ad20*/  I2FP.F32.S32 R151, R6 ;  /* 0x0000000600977245 */ /* 0x000fe40000201400 */
[--C-:B------:R-:W-:Y:S02]  /*ad30*/  IADD3 R7, PT, PT, R152, 0x100, -R5.reuse ;  /* 0x0000010098077810 */ /* 0x100fe40007ffe805 */
[--C-:B------:R-:W-:Y:S02]  /*ad40*/  IADD3 R8, PT, PT, R140, 0xf7, -R5.reuse ;  /* 0x000000f78c087810 */ /* 0x100fe40007ffe805 */
[C-C-:B------:R-:W-:Y:S01]  /*ad50*/  IADD3 R6, PT, PT, R152.reuse, 0xff, -R5.reuse ;  /* 0x000000ff98067810 */ /* 0x140fe20007ffe805 */
[----:B------:R-:W-:Y:S01]  /*ad60*/  HMMA.16816.F32.BF16 R64, R12, R10, R64 ;  /* 0x0000000a0c40723c */ /* 0x000fe20000041840 */
[----:B------:R-:W-:-:S02]  /*ad70*/  IADD3 R153, PT, PT, R152, 0xf8, -R5 ;  /* 0x000000f898997810 */ /* 0x000fc40007ffe805 */
[----:B------:R-:W-:Y:S02]  /*ad80*/  IADD3 R4, PT, PT, R152, 0xf7, -R5 ;  /* 0x000000f798047810 */ /* 0x000fe40007ffe805 */
[----:B------:R-:W-:Y:S02]  /*ad90*/  IABS R7, R7 ;  /* 0x0000000700077213 */ /* 0x000fe40000000000 */
[----:B------:R-:W-:Y:S01]  /*ada0*/  IABS R8, R8 ;  /* 0x0000000800087213 */ /* 0x000fe20000000000 */
[C---:B------:R-:W-:Y:S01]  /*adb0*/  HMMA.16816.F32.BF16 R168, R176.reuse, R172, R168 ;  /* 0x000000acb0a8723c */ /* 0x040fe200000418a8 */
[----:B------:R-:W-:Y:S02]  /*adc0*/  IABS R6, R6 ;  /* 0x0000000600067213 */ /* 0x000fe40000000000 */
[----:B------:R-:W-:Y:S01]  /*add0*/  IABS R153, R153 ;  /* 0x0000009900997213 */ /* 0x000fe20000000000 */
[C---:B------:R-:W-:Y:S01]  /*ade0*/  FFMA.FTZ R148, -R229.reuse, R148, R137 ;  /* 0x00000094e5947223 */ /* 0x040fe20000010189 */
[----:B------:R-:W-:Y:S01]  /*adf0*/  IABS R4, R4 ;  /* 0x0000000400047213 */ /* 0x000fe20000000000 */
[----:B------:R-:W-:Y:S01]  /*ae00*/  FFMA.FTZ R150, -R229, R150, R136 ;  /* 0x00000096e5967223 */ /* 0x000fe20000010188 */
[----:B------:R-:W-:Y:S01]  /*ae10*/  I2FP.F32.S32 R7, R7 ;  /* 0x0000000700077245 */ /* 0x000fe20000201400 */
[----:B------:R-:W-:Y:S01]  /*ae20*/  HMMA.16816.F32.BF16 R164, R176, R174, R164 ;  /* 0x000000aeb0a4723c */ /* 0x000fe200000418a4 */
[----:B------:R-:W-:-:S02]  /*ae30*/  I2FP.F32.S32 R8, R8 ;  /* 0x0000000800087245 */ /* 0x000fc40000201400 */
[----:B------:R-:W-:Y:S01]  /*ae40*/  I2FP.F32.S32 R6, R6 ;  /* 0x0000000600067245 */ /* 0x000fe20000201400 */
[C---:B------:R-:W-:Y:S01]  /*ae50*/  FFMA.FTZ R151, -R229.reuse, R151, R64 ;  /* 0x00000097e5977223 */ /* 0x040fe20000010140 */
[----:B------:R-:W-:Y:S01]  /*ae60*/  I2FP.F32.S32 R153, R153 ;  /* 0x0000009900997245 */ /* 0x000fe20000201400 */
[C---:B------:R-:W-:Y:S01]  /*ae70*/  FFMA.FTZ R154, -R229.reuse, R7, R138 ;  /* 0x00000007e59a7223 */ /* 0x040fe2000001018a */
[----:B------:R-:W-:Y:S01]  /*ae80*/  I2FP.F32.S32 R4, R4 ;  /* 0x0000000400047245 */ /* 0x000fe20000201400 */
[----:B------:R-:W-:Y:S01]  /*ae90*/  HMMA.16816.F32.BF16 R52, R12, R156, R52 ;  /* 0x0000009c0c34723c */ /* 0x000fe20000041834 */
[C---:B------:R-:W-:Y:S01]  /*aea0*/  FFMA.FTZ R155, -R229.reuse, R8, R65 ;  /* 0x00000008e59b7223 */ /* 0x040fe20000010141 */
[C---:B------:R-:W-:Y:S01]  /*aeb0*/  FFMA.FTZ R249, -R229.reuse, R6, R139 ;  /* 0x00000006e5f97223 */ /* 0x040fe2000001018b */
[C---:B------:R-:W-:Y:S01]  /*aec0*/  FFMA.FTZ R153, -R229.reuse, R153, R66 ;  /* 0x00000099e5997223 */ /* 0x040fe20000010142 */
[----:B------:R-:W-:Y:S01]  /*aed0*/  FFMA.FTZ R245, -R229, R4, R67 ;  /* 0x00000004e5f57223 */ /* 0x000fe20000010143 */
[----:B------:R-:W-:-:S02]  /*aee0*/  IADD3 R247, PT, PT, R140, 0xf0, -R5 ;  /* 0x000000f08cf77810 */ /* 0x000fc40007ffe805 */
[C-C-:B------:R-:W-:Y:S01]  /*aef0*/  IADD3 R243, PT, PT, R140.reuse, 0xef, -R5.reuse ;  /* 0x000000ef8cf37810 */ /* 0x140fe20007ffe805 */
[C---:B----4-:R-:W-:Y:S01]  /*af00*/  HMMA.16816.F32.BF16 R44, R12.reuse, R144, R44 ;  /* 0x000000900c2c723c */ /* 0x050fe2000004182c */
[C-C-:B------:R-:W-:Y:S02]  /*af10*/  IADD3 R227, PT, PT, R140.reuse, 0xe8, -R5.reuse ;  /* 0x000000e88ce37810 */ /* 0x140fe40007ffe805 */
[C-C-:B------:R-:W-:Y:S02]  /*af20*/  IADD3 R225, PT, PT, R140.reuse, 0xe7, -R5.reuse ;  /* 0x000000e78ce17810 */ /* 0x140fe40007ffe805 */
[C-C-:B------:R-:W-:Y:S02]  /*af30*/  IADD3 R64, PT, PT, R140.reuse, 0xe0, -R5.reuse ;  /* 0x000000e08c407810 */ /* 0x140fe40007ffe805 */
[C-C-:B------:R-:W-:Y:S01]  /*af40*/  IADD3 R203, PT, PT, R140.reuse, 0xdf, -R5.reuse ;  /* 0x000000df8ccb7810 */ /* 0x140fe20007ffe805 */
[----:B------:R-:W-:Y:S01]  /*af50*/  HMMA.16816.F32.BF16 R48, R12, R158, R48 ;  /* 0x0000009e0c30723c */ /* 0x000fe20000041830 */
[----:B------:R-:W-:-:S02]  /*af60*/  IADD3 R193, PT, PT, R140, 0xd8, -R5 ;  /* 0x000000d88cc17810 */ /* 0x000fc40007ffe805 */
[C-C-:B------:R-:W-:Y:S02]  /*af70*/  IADD3 R189, PT, PT, R140.reuse, 0xd7, -R5.reuse ;  /* 0x000000d78cbd7810 */ /* 0x140fe40007ffe805 */
[C-C-:B------:R-:W-:Y:S02]  /*af80*/  IADD3 R11, PT, PT, R140.reuse, 0xd0, -R5.reuse ;  /* 0x000000d08c0b7810 */ /* 0x140fe40007ffe805 */
[C-C-:B------:R-:W-:Y:S01]  /*af90*/  IADD3 R7, PT, PT, R140.reuse, 0xcf, -R5.reuse ;  /* 0x000000cf8c077810 */ /* 0x140fe20007ffe805 */
[----:B------:R-:W-:Y:S01]  /*afa0*/  HMMA.16816.F32.BF16 R40, R12, R146, R40 ;  /* 0x000000920c28723c */ /* 0x000fe20000041828 */
[C-C-:B------:R-:W-:Y:S02]  /*afb0*/  IADD3 R10, PT, PT, R140.reuse, 0xc8, -R5.reuse ;  /* 0x000000c88c0a7810 */ /* 0x140fe40007ffe805 */
[C-C-:B------:R-:W-:Y:S02]  /*afc0*/  IADD3 R9, PT, PT, R140.reuse, 0xc7, -R5.reuse ;  /* 0x000000c78c097810 */ /* 0x140fe40007ffe805 */
[----:B------:R-:W-:-:S02]  /*afd0*/  IADD3 R252, PT, PT, R140, 0xc0, -R5 ;  /* 0x000000c08cfc7810 */ /* 0x000fc40007ffe805 */
[C-C-:B------:R-:W-:Y:S01]  /*afe0*/  IADD3 R175, PT, PT, R140.reuse, 0xbf, -R5.reuse ;  /* 0x000000bf8caf7810 */ /* 0x140fe20007ffe805 */
[----:B------:R-:W-:Y:S01]  /*aff0*/  HMMA.16816.F32.BF16 R32, R160, R142, R32 ;  /* 0x0000008ea020723c */ /* 0x000fe20000041820 */
[C-C-:B------:R-:W-:Y:S02]  /*b000*/  IADD3 R240, PT, PT, R140.reuse, 0xb8, -R5.reuse ;  /* 0x000000b88cf07810 */ /* 0x140fe40007ffe805 */
[C-C-:B------:R-:W-:Y:S02]  /*b010*/  IADD3 R248, PT, PT, R140.reuse, 0xb7, -R5.reuse ;  /* 0x000000b78cf87810 */ /* 0x140fe40007ffe805 */
[C-C-:B------:R-:W-:Y:S02]  /*b020*/  IADD3 R234, PT, PT, R140.reuse, 0xb0, -R5.reuse ;  /* 0x000000b08cea7810 */ /* 0x140fe40007ffe805 */
[C-C-:B------:R-:W-:Y:S02]  /*b030*/  IADD3 R230, PT, PT, R140.reuse, 0xaf, -R5.reuse ;  /* 0x000000af8ce67810 */ /* 0x140fe40007ffe805 */
[----:B------:R-:W-:-:S02]  /*b040*/  IADD3 R194, PT, PT, R140, 0xa8, -R5 ;  /* 0x000000a88cc27810 */ /* 0x000fc40007ffe805 */
[C-C-:B------:R-:W-:Y:S02]  /*b050*/  IADD3 R226, PT, PT, R140.reuse, 0xa7, -R5.reuse ;  /* 0x000000a78ce27810 */ /* 0x140fe40007ffe805 */
[C-C-:B------:R-:W-:Y:S02]  /*b060*/  IADD3 R251, PT, PT, R140.reuse, 0xa0, -R5.reuse ;  /* 0x000000a08cfb7810 */ /* 0x140fe40007ffe805 */
[C-C-:B------:R-:W-:Y:S02]  /*b070*/  IADD3 R178, PT, PT, R140.reuse, 0x9f, -R5.reuse ;  /* 0x0000009f8cb27810 */ /* 0x140fe40007ffe805 */
[C-C-:B------:R-:W-:Y:S02]  /*b080*/  IADD3 R172, PT, PT, R140.reuse, 0x98, -R5.reuse ;  /* 0x000000988cac7810 */ /* 0x140fe40007ffe805 */
[C-C-:B------:R-:W-:Y:S02]  /*b090*/  IADD3 R157, PT, PT, R140.reuse, 0x97, -R5.reuse ;  /* 0x000000978c9d7810 */ /* 0x140fe40007ffe805 */
[----:B------:R-:W-:-:S02]  /*b0a0*/  IADD3 R145, PT, PT, R140, 0x90, -R5 ;  /* 0x000000908c917810 */ /* 0x000fc40007ffe805 */
[C-C-:B------:R-:W-:Y:S02]  /*b0b0*/  IADD3 R137, PT, PT, R140.reuse, 0x8f, -R5.reuse ;  /* 0x0000008f8c897810 */ /* 0x140fe40007ffe805 */
[C-C-:B------:R-:W-:Y:S02]  /*b0c0*/  IADD3 R141, PT, PT, R140.reuse, 0x88, -R5.reuse ;  /* 0x000000888c8d7810 */ /* 0x140fe40007ffe805 */
[--C-:B------:R-:W-:Y:S02]  /*b0d0*/  IADD3 R140, PT, PT, R140, 0x87, -R5.reuse ;  /* 0x000000878c8c7810 */ /* 0x100fe40007ffe805 */
        /* <DEDUP_REMOVED lines=27> */
[----:B------:R-:W-:Y:S01]  /*b290*/  IADD3 R138, PT, PT, R152, 0x87, -R5 ;  /* 0x00000087988a7810 */ /* 0x000fe20007ffe805 */
[----:B------:R-:W-:Y:S01]  /*b2a0*/  VIADD R5, R149, 0xffffff00 ;  /* 0xffffff0095057836 */ /* 0x000fe20000000000 */
[----:B------:R-:W-:Y:S02]  /*b2b0*/  IABS R247, R247 ;  /* 0x000000f700f77213 */ /* 0x000fe40000000000 */
[----:B------:R-:W-:Y:S02]  /*b2c0*/  IABS R158, R158 ;  /* 0x0000009e009e7213 */ /* 0x000fe40000000000 */
[C---:B------:R-:W-:Y:S02]  /*b2d0*/  ISETP.GE.AND P2, PT, R5.reuse, R214, PT ;  /* 0x000000d60500720c */ /* 0x040fe40003f46270 */
[C---:B------:R-:W-:Y:S02]  /*b2e0*/  ISETP.GE.AND P4, PT, R5.reuse, R212, PT ;  /* 0x000000d40500720c */ /* 0x040fe40003f86270 */
[----:B------:R-:W-:-:S02]  /*b2f0*/  ISETP.GE.AND P5, PT, R5, R213, PT ;  /* 0x000000d50500720c */ /* 0x000fc40003fa6270 */
[----:B------:R-:W-:Y:S01]  /*b300*/  ISETP.GE.AND P3, PT, R5, R211, PT ;  /* 0x000000d30500720c */ /* 0x000fe20003f66270 */
[----:B------:R-:W-:Y:S01]  /*b310*/  VIADD R5, R149, 0xffffff01 ;  /* 0xffffff0195057836 */ /* 0x000fe20000000000 */
[----:B------:R-:W-:Y:S02]  /*b320*/  FSEL R152, R150, -INF , P2 ;  /* 0xff80000096987808 */ /* 0x000fe40001000000 */
[----:B------:R-:W-:Y:S02]  /*b330*/  FSEL R150, R154, -INF , P4 ;  /* 0xff8000009a967808 */ /* 0x000fe40002000000 */
[C---:B------:R-:W-:Y:S02]  /*b340*/  ISETP.GE.AND P2, PT, R5.reuse, R214, PT ;  /* 0x000000d60500720c */ /* 0x040fe40003f46270 */
[----:B------:R-:W-:Y:S02]  /*b350*/  FSEL R150, R150, -INF , !P3 ;  /* 0xff80000096967808 */ /* 0x000fe40005800000 */
[----:B------:R-:W-:-:S02]  /*b360*/  ISETP.GE.AND P3, PT, R5, R212, PT ;  /* 0x000000d40500720c */ /* 0x000fc40003f66270 */
[----:B------:R-:W-:Y:S02]  /*b370*/  FSEL R154, R152, -INF , !P5 ;  /* 0xff800000989a7808 */ /* 0x000fe40006800000 */
[C---:B------:R-:W-:Y:S02]  /*b380*/  ISETP.GE.AND P5, PT, R5.reuse, R213, PT ;  /* 0x000000d50500720c */ /* 0x040fe40003fa6270 */
[----:B------:R-:W-:Y:S01]  /*b390*/  ISETP.GE.AND P4, PT, R5, R211, PT ;  /* 0x000000d30500720c */ /* 0x000fe20003f86270 */
[----:B------:R-:W-:Y:S01]  /*b3a0*/  VIADD R5, R149, 0xffffff08 ;  /* 0xffffff0895057836 */ /* 0x000fe20000000000 */
[----:B------:R-:W-:Y:S02]  /*b3b0*/  FSEL R152, R148, -INF , P2 ;  /* 0xff80000094987808 */ /* 0x000fe40001000000 */
[----:B------:R-:W-:Y:S01]  /*b3c0*/  FSEL R148, R249, -INF , P3 ;  /* 0xff800000f9947808 */ /* 0x000fe20001800000 */
[----:B------:R-:W-:Y:S01]  /*b3d0*/  IMAD.MOV.U32 R249, RZ, RZ, R158 ;  /* 0x000000fffff97224 */ /* 0x000fe200078e009e */
[----:B------:R-:W-:-:S02]  /*b3e0*/  ISETP.GE.AND P2, PT, R5, R214, PT ;  /* 0x000000d60500720c */ /* 0x000fc40003f46270 */
[----:B------:R-:W-:Y:S02]  /*b3f0*/  FSEL R148, R148, -INF , !P4 ;  /* 0xff80000094947808 */ /* 0x000fe40006000000 */
[C---:B------:R-:W-:Y:S02]  /*b400*/  ISETP.GE.AND P4, PT, R5.reuse, R212, PT ;  /* 0x000000d40500720c */ /* 0x040fe40003f86270 */
[----:B------:R-:W-:Y:S02]  /*b410*/  FSEL R152, R152, -INF , !P5 ;  /* 0xff80000098987808 */ /* 0x000fe40006800000 */
[C---:B------:R-:W-:Y:S02]  /*b420*/  ISETP.GE.AND P5, PT, R5.reuse, R213, PT ;  /* 0x000000d50500720c */ /* 0x040fe40003fa6270 */
[----:B------:R-:W-:Y:S01]  /*b430*/  ISETP.GE.AND P3, PT, R5, R211, PT ;  /* 0x000000d30500720c */ /* 0x000fe20003f66270 */
[----:B------:R-:W-:Y:S01]  /*b440*/  VIADD R5, R149, 0xffffff09 ;  /* 0xffffff0995057836 */ /* 0x000fe20000000000 */
[----:B------:R-:W-:-:S02]  /*b450*/  FSEL R151, R151, -INF , P2 ;  /* 0xff80000097977808 */ /* 0x000fc40001000000 */
[----:B------:R-:W-:Y:S02]  /*b460*/  FSEL R153, R153, -INF , P4 ;  /* 0xff80000099997808 */ /* 0x000fe40002000000 */
[----:B------:R-:W-:Y:S02]  /*b470*/  FSEL R151, R151, -INF , !P5 ;  /* 0xff80000097977808 */ /* 0x000fe40006800000 */
[----:B------:R-:W-:Y:S02]  /*b480*/  FSEL R153, R153, -INF , !P3 ;  /* 0xff80000099997808 */ /* 0x000fe40005800000 */
[C---:B------:R-:W-:Y:S02]  /*b490*/  ISETP.GE.AND P2, PT, R5.reuse, R214, PT ;  /* 0x000000d60500720c */ /* 0x040fe40003f46270 */
[C---:B------:R-:W-:Y:S02]  /*b4a0*/  ISETP.GE.AND P5, PT, R5.reuse, R213, PT ;  /* 0x000000d50500720c */ /* 0x040fe40003fa6270 */
[----:B------:R-:W-:-:S02]  /*b4b0*/  ISETP.GE.AND P4, PT, R5, R211, PT ;  /* 0x000000d30500720c */ /* 0x000fc40003f86270 */
[----:B------:R-:W-:Y:S01]  /*b4c0*/  ISETP.GE.AND P3, PT, R5, R212, PT ;  /* 0x000000d40500720c */ /* 0x000fe20003f66270 */
[----:B------:R-:W-:Y:S01]  /*b4d0*/  VIADD R5, R149, 0xffffff10 ;  /* 0xffffff1095057836 */ /* 0x000fe20000000000 */
[----:B------:R-:W-:Y:S02]  /*b4e0*/  I2FP.F32.S32 R247, R247 ;  /* 0x000000f700f77245 */ /* 0x000fe40000201400 */
[----:B------:R-:W-:Y:S02]  /*b4f0*/  FSEL R155, R155, -INF , P2 ;  /* 0xff8000009b9b7808 */ /* 0x000fe40001000000 */
[----:B------:R-:W-:Y:S01]  /*b500*/  ISETP.GE.AND P2, PT, R5, R214, PT ;  /* 0x000000d60500720c */ /* 0x000fe20003f46270 */
[----:B------:R-:W-:Y:S01]  /*b510*/  FFMA.FTZ R60, -R229, R247, R60 ;  /* 0x000000f7e53c7223 */ /* 0x000fe2000001013c */
[----:B------:R-:W-:Y:S02]  /*b520*/  IABS R67, R67 ;  /* 0x0000004300437213 */ /* 0x000fe40000000000 */
[----:B------:R-:W-:-:S02]  /*b530*/  FSEL R158, R155, -INF , !P5 ;  /* 0xff8000009b9e7808 */ /* 0x000fc40006800000 */
[----:B------:R-:W-:Y:S02]  /*b540*/  I2FP.F32.S32 R249, R249 ;  /* 0x000000f900f97245 */ /* 0x000fe40000201400 */
[----:B------:R-:W-:Y:S02]  /*b550*/  ISETP.GE.AND P5, PT, R5, R213, PT ;  /* 0x000000d50500720c */ /* 0x000fe40003fa6270 */
[----:B------:R-:W-:Y:S01]  /*b560*/  FSEL R155, R245, -INF , P3 ;  /* 0xff800000f59b7808 */ /* 0x000fe20001800000 */
[----:B------:R-:W-:Y:S01]  /*b570*/  IMAD.MOV.U32 R245, RZ, RZ, R67 ;  /* 0x000000fffff57224 */ /* 0x000fe200078e0043 */
[----:B------:R-:W-:Y:S01]  /*b580*/  FSEL R60, R60, -INF , P2 ;  /* 0xff8000003c3c7808 */ /* 0x000fe20001000000 */
[----:B------:R-:W-:Y:S01]  /*b590*/  FFMA.FTZ R62, -R229, R249, R62 ;  /* 0x000000f9e53e7223 */ /* 0x000fe2000001013e */
[----:B------:R-:W-:Y:S02]  /*b5a0*/  IABS R243, R243 ;  /* 0x000000f300f37213 */ /* 0x000fe40000000000 */
[----:B------:R-:W-:-:S02]  /*b5b0*/  FSEL R155, R155, -INF , !P4 ;  /* 0xff8000009b9b7808 */ /* 0x000fc40006000000 */
[----:B------:R-:W-:Y:S02]  /*b5c0*/  FSEL R67, R60, -INF , !P5 ;  /* 0xff8000003c437808 */ /* 0x000fe40006800000 */
[C---:B------:R-:W-:Y:S02]  /*b5d0*/  ISETP.GE.AND P3, PT, R5.reuse, R211, PT ;  /* 0x000000d30500720c */ /* 0x040fe40003f66270 */
[----:B------:R-:W-:Y:S01]  /*b5e0*/  ISETP.GE.AND P4, PT, R5, R212, PT ;  /* 0x000000d40500720c */ /* 0x000fe20003f86270 */
[----:B------:R-:W-:Y:S01]  /*b5f0*/  VIADD R5, R149, 0xffffff11 ;  /* 0xffffff1195057836 */ /* 0x000fe20000000000 */
[----:B------:R-:W-:Y:S02]  /*b600*/  I2FP.F32.S32 R60, R243 ;  /* 0x000000f3003c7245 */ /* 0x000fe40000201400 */
[----:B------:R-:W-:Y:S02]  /*b610*/  FSEL R62, R62, -INF , P4 ;  /* 0xff8000003e3e7808 */ /* 0x000fe40002000000 */
[----:B------:R-:W-:Y:S01]  /*b620*/  IABS R65, R65 ;  /* 0x0000004100417213 */ /* 0x000fe20000000000 */
[----:B------:R-:W-:Y:S01]  /*b630*/  FFMA.FTZ R60, -R229, R60, R61 ;  /* 0x0000003ce53c7223 */ /* 0x000fe2000001013d */
[----:B------:R-:W-:-:S02]  /*b640*/  I2FP.F32.S32 R250, R245 ;  /* 0x000000f500fa7245 */ /* 0x000fc40000201400 */
[----:B------:R-:W-:Y:S01]  /*b650*/  IABS R227, R227 ;  /* 0x000000e300e37213 */ /* 0x000fe20000000000 */
[----:B------:R-:W-:Y:S01]  /*b660*/  IMAD.MOV.U32 R61, RZ, RZ, R65 ;  /* 0x000000ffff3d7224 */ /* 0x000fe200078e0041 */
[----:B------:R-:W-:Y:S01]  /*b670*/  ISETP.GE.AND P2, PT, R5, R214, PT ;  /* 0x000000d60500720c */ /* 0x000fe20003f46270 */
[----:B------:R-:W-:Y:S01]  /*b680*/  FFMA.FTZ R63, -R229, R250, R63 ;  /* 0x000000fae53f7223 */ /* 0x000fe2000001013f */
[----:B------:R-:W-:Y:S02]  /*b690*/  FSEL R62, R62, -INF , !P3 ;  /* 0xff8000003e3e7808 */ /* 0x000fe40005800000 */
[C---:B------:R-:W-:Y:S02]  /*b6a0*/  ISETP.GE.AND P5, PT, R5.reuse, R213, PT ;  /* 0x000000d50500720c */ /* 0x040fe40003fa6270 */
[C---:B------:R-:W-:Y:S02]  /*b6b0*/  ISETP.GE.AND P4, PT, R5.reuse, R211, PT ;  /* 0x000000d30500720c */ /* 0x040fe40003f86270 */
[----:B------:R-:W-:Y:S01]  /*b6c0*/  ISETP.GE.AND P3, PT, R5, R212, PT ;  /* 0x000000d40500720c */ /* 0x000fe20003f66270 */
[----:B------:R-:W-:Y:S01]  /*b6d0*/  VIADD R5, R149, 0xffffff18 ;  /* 0xffffff1895057836 */ /* 0x000fe20000000000 */
[----:B------:R-:W-:-:S02]  /*b6e0*/  I2FP.F32.S32 R227, R227 ;  /* 0x000000e300e37245 */ /* 0x000fc40000201400 */
[----:B------:R-:W-:Y:S02]  /*b6f0*/  FSEL R60, R60, -INF , P2 ;  /* 0xff8000003c3c7808 */ /* 0x000fe40001000000 */
[----:B------:R-:W-:Y:S01]  /*b700*/  I2FP.F32.S32 R61, R61 ;  /* 0x0000003d003d7245 */ /* 0x000fe20000201400 */
[----:B------:R-:W-:Y:S01]  /*b710*/  FFMA.FTZ R56, -R229, R227, R56 ;  /* 0x000000e3e5387223 */ /* 0x000fe20000010138 */
[----:B------:R-:W-:Y:S02]  /*b720*/  FSEL R65, R60, -INF , !P5 ;  /* 0xff8000003c417808 */ /* 0x000fe40006800000 */
[----:B------:R-:W-:Y:S01]  /*b730*/  ISETP.GE.AND P2, PT, R5, R214, PT ;  /* 0x000000d60500720c */ /* 0x000fe20003f46270 */
[----:B------:R-:W-:Y:S01]  /*b740*/  FFMA.FTZ R58, -R229, R61, R58 ;  /* 0x0000003de53a7223 */ /* 0x000fe2000001013a */
[----:B------:R-:W-:Y:S02]  /*b750*/  FSEL R60, R63, -INF , P3 ;  /* 0xff8000003f3c7808 */ /* 0x000fe40001800000 */
[----:B------:R-:W-:-:S02]  /*b760*/  IABS R66, R66 ;  /* 0x0000004200427213 */ /* 0x000fc40000000000 */
[C---:B------:R-:W-:Y:S02]  /*b770*/  ISETP.GE.AND P5, PT, R5.reuse, R213, PT ;  /* 0x000000d50500720c */ /* 0x040fe40003fa6270 */
[----:B------:R-:W-:Y:S01]  /*b780*/  FSEL R60, R60, -INF , !P4 ;  /* 0xff8000003c3c7808 */ /* 0x000fe20006000000 */
[----:B------:R-:W-:Y:S01]  /*b790*/  IMAD.MOV.U32 R61, RZ, RZ, R66 ;  /* 0x000000ffff3d7224 */ /* 0x000fe200078e0042 */
[----:B------:R-:W-:Y:S02]  /*b7a0*/  FSEL R56, R56, -INF , P2 ;  /* 0xff80000038387808 */ /* 0x000fe40001000000 */
[----:B------:R-:W-:Y:S02]  /*b7b0*/  ISETP.GE.AND P4, PT, R5, R212, PT ;  /* 0x000000d40500720c */ /* 0x000fe40003f86270 */
[----:B------:R-:W-:Y:S02]  /*b7c0*/  IABS R225, R225 ;  /* 0x000000e100e17213 */ /* 0x000fe40000000000 */
[----:B------:R-:W-:-:S02]  /*b7d0*/  FSEL R66, R56, -INF , !P5 ;  /* 0xff80000038427808 */ /* 0x000fc40006800000 */
[----:B------:R-:W-:Y:S02]  /*b7e0*/  FSEL R56, R58, -INF , P4 ;  /* 0xff8000003a387808 */ /* 0x000fe40002000000 */
[----:B------:R-:W-:Y:S01]  /*b7f0*/  ISETP.GE.AND P3, PT, R5, R211, PT ;  /* 0x000000d30500720c */ /* 0x000fe20003f66270 */
[----:B------:R-:W-:Y:S01]  /*b800*/  VIADD R5, R149, 0xffffff19 ;  /* 0xffffff1995057836 */ /* 0x000fe20000000000 */
[----:B------:R-:W-:Y:S02]  /*b810*/  I2FP.F32.S32 R58, R225 ;  /* 0x000000e1003a7245 */ /* 0x000fe40000201400 */
[----:B------:R-:W-:Y:S02]  /*b820*/  I2FP.F32.S32 R250, R61 ;  /* 0x0000003d00fa7245 */ /* 0x000fe40000201400 */
[----:B------:R-:W-:Y:S01]  /*b830*/  ISETP.GE.AND P2, PT, R5, R214, PT ;  /* 0x000000d60500720c */ /* 0x000fe20003f46270 */
[C---:B------:R-:W-:Y:S01]  /*b840*/  FFMA.FTZ R57, -R229.reuse, R58, R57 ;  /* 0x0000003ae5397223 */ /* 0x040fe20000010139 */
[----:B------:R-:W-:Y:S01]  /*b850*/  FSEL R56, R56, -INF , !P3 ;  /* 0xff80000038387808 */ /* 0x000fe20005800000 */
[----:B------:R-:W-:Y:S01]  /*b860*/  FFMA.FTZ R59, -R229, R250, R59 ;  /* 0x000000fae53b7223 */ /* 0x000fe2000001013b */
[----:B------:R-:W-:-:S02]  /*b870*/  IABS R201, R201 ;  /* 0x000000c900c97213 */ /* 0x000fc40000000000 */
[----:B------:R-:W-:Y:S02]  /*b880*/  FSEL R58, R57, -INF , P2 ;  /* 0xff800000393a7808 */ /* 0x000fe40001000000 */
[----:B------:R-:W-:Y:S02]  /*b890*/  IABS R57, R64 ;  /* 0x0000004000397213 */ /* 0x000fe40000000000 */
[C---:B------:R-:W-:Y:S02]  /*b8a0*/  ISETP.GE.AND P3, PT, R5.reuse, R212, PT ;  /* 0x000000d40500720c */ /* 0x040fe40003f66270 */
[C---:B------:R-:W-:Y:S02]  /*b8b0*/  ISETP.GE.AND P5, PT, R5.reuse, R213, PT ;  /* 0x000000d50500720c */ /* 0x040fe40003fa6270 */
[----:B------:R-:W-:Y:S01]  /*b8c0*/  ISETP.GE.AND P4, PT, R5, R211, PT ;  /* 0x000000d30500720c */ /* 0x000fe20003f86270 */
[----:B------:R-:W-:Y:S01]  /*b8d0*/  VIADD R5, R149, 0xffffff20 ;  /* 0xffffff2095057836 */ /* 0x000fe20000000000 */
[----:B------:R-:W-:-:S02]  /*b8e0*/  I2FP.F32.S32 R57, R57 ;  /* 0x0000003900397245 */ /* 0x000fc40000201400 */
[----:B------:R-:W-:Y:S02]  /*b8f0*/  I2FP.F32.S32 R201, R201 ;  /* 0x000000c900c97245 */ /* 0x000fe40000201400 */
[----:B------:R-:W-:Y:S01]  /*b900*/  FSEL R59, R59, -INF , P3 ;  /* 0xff8000003b3b7808 */ /* 0x000fe20001800000 */
[----:B------:R-:W-:Y:S01]  /*b910*/  FFMA.FTZ R52, -R229, R57, R52 ;  /* 0x00000039e5347223 */ /* 0x000fe20000010134 */
[----:B------:R-:W-:Y:S01]  /*b920*/  ISETP.GE.AND P2, PT, R5, R214, PT ;  /* 0x000000d60500720c */ /* 0x000fe20003f46270 */
[----:B------:R-:W-:Y:S01]  /*b930*/  FFMA.FTZ R54, -R229, R201, R54 ;  /* 0x000000c9e5367223 */ /* 0x000fe20000010136 */
[----:B------:R-:W-:Y:S02]  /*b940*/  FSEL R249, R59, -INF , !P4 ;  /* 0xff8000003bf97808 */ /* 0x000fe40006000000 */
[----:B------:R-:W-:Y:S02]  /*b950*/  IABS R203, R203 ;  /* 0x000000cb00cb7213 */ /* 0x000fe40000000000 */
[----:B------:R-:W-:-:S02]  /*b960*/  IABS R57, R195 ;  /* 0x000000c300397213 */ /* 0x000fc40000000000 */
[C---:B------:R-:W-:Y:S02]  /*b970*/  ISETP.GE.AND P4, PT, R5.reuse, R212, PT ;  /* 0x000000d40500720c */ /* 0x040fe40003f86270 */
[----:B------:R-:W-:Y:S02]  /*b980*/  FSEL R64, R58, -INF , !P5 ;  /* 0xff8000003a407808 */ /* 0x000fe40006800000 */
[----:B------:R-:W-:Y:S02]  /*b990*/  FSEL R227, R52, -INF , P2 ;  /* 0xff80000034e37808 */ /* 0x000fe40001000000 */
        /* <DEDUP_REMOVED lines=10> */
[----:B------:R-:W-:Y:S02]  /*ba40*/  ISETP.GE.AND P3, PT, R5, R212, PT ;  /* 0x000000d40500720c */ /* 0x000fe40003f66270 */
[----:B------:R-:W-:-:S02]  /*ba50*/  IABS R193, R193 ;  /* 0x000000c100c17213 */ /* 0x000fc40000000000 */
[----:B------:R-:W-:Y:S02]  /*ba60*/  FSEL R227, R227, -INF , !P5 ;  /* 0xff800000e3e37808 */ /* 0x000fe40006800000 */
[C---:B------:R-:W-:Y:S02]  /*ba70*/  ISETP.GE.AND P5, PT, R5.reuse, R213, PT ;  /* 0x000000d50500720c */ /* 0x040fe40003fa6270 */
[----:B------:R-:W-:Y:S01]  /*ba80*/  ISETP.GE.AND P4, PT, R5, R211, PT ;  /* 0x000000d30500720c */ /* 0x000fe20003f86270 */
[----:B------:R-:W-:Y:S01]  /*ba90*/  VIADD R5, R149, 0xffffff28 ;  /* 0xffffff2895057836 */ /* 0x000fe20000000000 */
[----:B------:R-:W-:Y:S02]  /*baa0*/  FSEL R53, R53, -INF , P2 ;  /* 0xff80000035357808 */ /* 0x000fe40001000000 */
[----:B------:R-:W-:Y:S02]  /*bab0*/  FSEL R245, R52, -INF , P3 ;  /* 0xff80000034f57808 */ /* 0x000fe40001800000 */
[----:B------:R-:W-:-:S02]  /*bac0*/  I2FP.F32.S32 R193, R193 ;  /* 0x000000c100c17245 */ /* 0x000fc40000201400 */
[----:B------:R-:W-:Y:S02]  /*bad0*/  IABS R189, R189 ;  /* 0x000000bd00bd7213 */ /* 0x000fe40000000000 */
[----:B------:R-:W-:Y:S01]  /*bae0*/  FSEL R225, R53, -INF , !P5 ;  /* 0xff80000035e17808 */ /* 0x000fe20006800000 */
[----:B------:R-:W-:Y:S01]  /*baf0*/  FFMA.FTZ R48, -R229, R193, R48 ;  /* 0x000000c1e5307223 */ /* 0x000fe20000010130 */
[----:B------:R-:W-:Y:S02]  /*bb00*/  FSEL R245, R245, -INF , !P4 ;  /* 0xff800000f5f57808 */ /* 0x000fe40006000000 */
[C---:B------:R-:W-:Y:S02]  /*bb10*/  ISETP.GE.AND P2, PT, R5.reuse, R214, PT ;  /* 0x000000d60500720c */ /* 0x040fe40003f46270 */
[C---:B------:R-:W-:Y:S02]  /*bb20*/  ISETP.GE.AND P5, PT, R5.reuse, R213, PT ;  /* 0x000000d50500720c */ /* 0x040fe40003fa6270 */
[----:B------:R-:W-:-:S02]  /*bb30*/  ISETP.GE.AND P3, PT, R5, R211, PT ;  /* 0x000000d30500720c */ /* 0x000fc40003f66270 */
[----:B------:R-:W-:Y:S01]  /*bb40*/  ISETP.GE.AND P4, PT, R5, R212, PT ;  /* 0x000000d40500720c */ /* 0x000fe20003f86270 */
[----:B------:R-:W-:Y:S01]  /*bb50*/  VIADD R5, R149, 0xffffff29 ;  /* 0xffffff2995057836 */ /* 0x000fe20000000000 */
[----:B------:R-:W-:Y:S02]  /*bb60*/  I2FP.F32.S32 R52, R189 ;  /* 0x000000bd00347245 */ /* 0x000fe40000201400 */
[----:B------:R-:W-:Y:S02]  /*bb70*/  IABS R177, R177 ;  /* 0x000000b100b17213 */ /* 0x000fe40000000000 */
[----:B------:R-:W-:Y:S01]  /*bb80*/  FSEL R48, R48, -INF , P2 ;  /* 0xff80000030307808 */ /* 0x000fe20001000000 */
[----:B------:R-:W-:Y:S01]  /*bb90*/  FFMA.FTZ R49, -R229, R52, R49 ;  /* 0x00000034e5317223 */ /* 0x000fe20000010131 */
[----:B------:R-:W-:Y:S02]  /*bba0*/  I2FP.F32.S32 R177, R177 ;  /* 0x000000b100b17245 */ /* 0x000fe40000201400 */
[----:B------:R-:W-:-:S02]  /*bbb0*/  ISETP.GE.AND P2, PT, R5, R214, PT ;  /* 0x000000d60500720c */ /* 0x000fc40003f46270 */
[----:B------:R-:W-:Y:S01]  /*bbc0*/  FSEL R203, R48, -INF , !P5 ;  /* 0xff80000030cb7808 */ /* 0x000fe20006800000 */
[----:B------:R-:W-:Y:S01]  /*bbd0*/  FFMA.FTZ R177, -R229, R177, R50 ;  /* 0x000000b1e5b17223 */ /* 0x000fe20000010132 */
[----:B------:R-:W-:Y:S01]  /*bbe0*/  FSEL R201, R49, -INF , P2 ;  /* 0xff80000031c97808 */ /* 0x000fe20001000000 */
[----:B------:R-:W-:Y:S01]  /*bbf0*/  VIADD R48, R149, 0xffffff30 ;  /* 0xffffff3095307836 */ /* 0x000fe20000000000 */
[----:B------:R-:W-:Y:S02]  /*bc00*/  IABS R49, R11 ;  /* 0x0000000b00317213 */ /* 0x000fe40000000000 */
[----:B------:R-:W-:Y:S02]  /*bc10*/  IABS R50, R173 ;  /* 0x000000ad00327213 */ /* 0x000fe40000000000 */
[----:B------:R-:W-:Y:S01]  /*bc20*/  IABS R11, R7 ;  /* 0x00000007000b7213 */ /* 0x000fe20000000000 */
[----:B------:R-:W-:Y:S01]  /*bc30*/  IMAD.MOV.U32 R7, RZ, RZ, R49 ;  /* 0x000000ffff077224 */ /* 0x000fe200078e0031 */
[----:B------:R-:W-:-:S02]  /*bc40*/  FSEL R243, R177, -INF , P4 ;  /* 0xff800000b1f37808 */ /* 0x000fc40002000000 */
[----:B------:R-:W-:Y:S02]  /*bc50*/  I2FP.F32.S32 R50, R50 ;  /* 0x0000003200327245 */ /* 0x000fe40000201400 */
[----:B------:R-:W-:Y:S02]  /*bc60*/  FSEL R243, R243, -INF , !P3 ;  /* 0xff800000f3f37808 */ /* 0x000fe40005800000 */
[----:B------:R-:W-:Y:S01]  /*bc70*/  ISETP.GE.AND P5, PT, R5, R213, PT ;  /* 0x000000d50500720c */ /* 0x000fe20003fa6270 */
[----:B------:R-:W-:Y:S01]  /*bc80*/  FFMA.FTZ R50, -R229, R50, R51 ;  /* 0x00000032e5327223 */ /* 0x000fe20000010133 */
[C---:B------:R-:W-:Y:S02]  /*bc90*/  ISETP.GE.AND P4, PT, R5.reuse, R211, PT ;  /* 0x000000d30500720c */ /* 0x040fe40003f86270 */
[----:B------:R-:W-:Y:S02]  /*bca0*/  ISETP.GE.AND P3, PT, R5, R212, PT ;  /* 0x000000d40500720c */ /* 0x000fe40003f66270 */
[----:B------:R-:W-:-:S02]  /*bcb0*/  I2FP.F32.S32 R7, R7 ;  /* 0x0000000700077245 */ /* 0x000fc40000201400 */
[----:B------:R-:W-:Y:S01]  /*bcc0*/  IABS R5, R6 ;  /* 0x0000000600057213 */ /* 0x000fe20000000000 */
[----:B------:R-:W-:Y:S01]  /*bcd0*/  IMAD.MOV.U32 R6, RZ, RZ, R11 ;  /* 0x000000ffff067224 */ /* 0x000fe200078e000b */
[----:B------:R-:W-:Y:S01]  /*bce0*/  ISETP.GE.AND P2, PT, R48, R214, PT ;  /* 0x000000d63000720c */ /* 0x000fe20003f46270 */
[----:B------:R-:W-:Y:S01]  /*bcf0*/  FFMA.FTZ R7, -R229, R7, R44 ;  /* 0x00000007e5077223 */ /* 0x000fe2000001012c */
[----:B------:R-:W-:Y:S01]  /*bd00*/  I2FP.F32.S32 R5, R5 ;  /* 0x0000000500057245 */ /* 0x000fe20000201400 */
[C---:B------:R-:W-:Y:S01]  /*bd10*/  VIADD R11, R149.reuse, 0xffffff31 ;  /* 0xffffff31950b7836 */ /* 0x040fe20000000000 */
[----:B------:R-:W-:Y:S01]  /*bd20*/  FSEL R50, R50, -INF , P3 ;  /* 0xff80000032327808 */ /* 0x000fe20001800000 */
[----:B------:R-:W-:Y:S01]  /*bd30*/  VIADD R44, R149, 0xffffff38 ;  /* 0xffffff38952c7836 */ /* 0x000fe20000000000 */
[----:B------:R-:W-:Y:S01]  /*bd40*/  FSEL R201, R201, -INF , !P5 ;  /* 0xff800000c9c97808 */ /* 0x000fe20006800000 */
[----:B------:R-:W-:Y:S01]  /*bd50*/  FFMA.FTZ R5, -R229, R5, R46 ;  /* 0x00000005e5057223 */ /* 0x000fe2000001012e */
[----:B------:R-:W-:-:S02]  /*bd60*/  I2FP.F32.S32 R6, R6 ;  /* 0x0000000600067245 */ /* 0x000fc40000201400 */
[----:B------:R-:W-:Y:S02]  /*bd70*/  FSEL R195, R50, -INF , !P4 ;  /* 0xff80000032c37808 */ /* 0x000fe40006000000 */
[----:B------:R-:W-:Y:S01]  /*bd80*/  IABS R4, R4 ;  /* 0x0000000400047213 */ /* 0x000fe20000000000 */
[----:B------:R-:W-:Y:S01]  /*bd90*/  FFMA.FTZ R45, -R229, R6, R45 ;  /* 0x00000006e52d7223 */ /* 0x000fe2000001012d */
[----:B------:R-:W-:Y:S02]  /*bda0*/  FSEL R7, R7, -INF , P2 ;  /* 0xff80000007077808 */ /* 0x000fe40001000000 */
[C---:B------:R-:W-:Y:S02]  /*bdb0*/  ISETP.GE.AND P5, PT, R48.reuse, R213, PT ;  /* 0x000000d53000720c */ /* 0x040fe40003fa6270 */
[----:B------:R-:W-:Y:S02]  /*bdc0*/  ISETP.GE.AND P4, PT, R48, R212, PT ;  /* 0x000000d43000720c */ /* 0x000fe40003f86270 */
[----:B------:R-:W-:-:S02]  /*bdd0*/  FSEL R173, R7, -INF , !P5 ;  /* 0xff80000007ad7808 */ /* 0x000fc40006800000 */
[----:B------:R-:W-:Y:S02]  /*bde0*/  FSEL R193, R5, -INF , P4 ;  /* 0xff80000005c17808 */ /* 0x000fe40002000000 */
[----:B------:R-:W-:Y:S02]  /*bdf0*/  I2FP.F32.S32 R46, R4 ;  /* 0x00000004002e7245 */ /* 0x000fe40000201400 */
[----:B------:R-:W1:Y:S01]  /*be00*/  LDSM.16.M88.4 R4, [R180+0xa000] ;  /* 0x00a00000b404783b */ /* 0x000e620000000200 */
[----:B------:R-:W-:Y:S02]  /*be10*/  ISETP.GE.AND P3, PT, R48, R211, PT ;  /* 0x000000d33000720c */ /* 0x000fe40003f66270 */
[----:B------:R-:W-:Y:S01]  /*be20*/  FFMA.FTZ R46, -R229, R46, R47 ;  /* 0x0000002ee52e7223 */ /* 0x000fe2000001012f */
[----:B------:R-:W-:Y:S02]  /*be30*/  IABS R10, R10 ;  /* 0x0000000a000a7213 */ /* 0x000fe40000000000 */
[----:B------:R-:W-:-:S02]  /*be40*/  FSEL R193, R193, -INF , !P3 ;  /* 0xff800000c1c17808 */ /* 0x000fc40005800000 */
[C---:B------:R-:W-:Y:S02]  /*be50*/  ISETP.GE.AND P3, PT, R11.reuse, R212, PT ;  /* 0x000000d40b00720c */ /* 0x040fe40003f66270 */
[C---:B------:R-:W-:Y:S02]  /*be60*/  ISETP.GE.AND P2, PT, R11.reuse, R214, PT ;  /* 0x000000d60b00720c */ /* 0x040fe40003f46270 */
[----:B------:R-:W-:Y:S02]  /*be70*/  IABS R47, R8 ;  /* 0x00000008002f7213 */ /* 0x000fe40000000000 */
[----:B------:R-:W-:Y:S01]  /*be80*/  FSEL R189, R46, -INF , P3 ;  /* 0xff8000002ebd7808 */ /* 0x000fe20001800000 */
[----:B------:R-:W-:Y:S01]  /*be90*/  IMAD.MOV.U32 R46, RZ, RZ, R10 ;  /* 0x000000ffff2e7224 */ /* 0x000fe200078e000a */
[C---:B------:R-:W-:Y:S02]  /*bea0*/  ISETP.GE.AND P5, PT, R11.reuse, R213, PT ;  /* 0x000000d50b00720c */ /* 0x040fe40003fa6270 */
[----:B------:R-:W-:-:S02]  /*beb0*/  ISETP.GE.AND P4, PT, R11, R211, PT ;  /* 0x000000d30b00720c */ /* 0x000fc40003f86270 */
[----:B------:R-:W-:Y:S02]  /*bec0*/  FSEL R177, R45, -INF , P2 ;  /* 0xff8000002db17808 */ /* 0x000fe40001000000 */
[----:B------:R-:W-:Y:S02]  /*bed0*/  IABS R45, R9 ;  /* 0x00000009002d7213 */ /* 0x000fe40000000000 */
[----:B------:R-:W-:Y:S01]  /*bee0*/  I2FP.F32.S32 R47, R47 ;  /* 0x0000002f002f7245 */ /* 0x000fe20000201400 */
[----:B------:R-:W2:Y:S01]  /*bef0*/  LDSM.16.M88.4 R8, [R181+0xa800] ;  /* 0x00a80000b508783b */ /* 0x000ea20000000200 */
[----:B------:R-:W-:Y:S02]  /*bf00*/  FSEL R177, R177, -INF , !P5 ;  /* 0xff800000b1b17808 */ /* 0x000fe40006800000 */
[----:B------:R-:W-:Y:S01]  /*bf10*/  I2FP.F32.S32 R46, R46 ;  /* 0x0000002e002e7245 */ /* 0x000fe20000201400 */
[----:B------:R-:W-:Y:S01]  /*bf20*/  FFMA.FTZ R42, -R229, R47, R42 ;  /* 0x0000002fe52a7223 */ /* 0x000fe2000001012a */
[----:B------:R-:W-:-:S02]  /*bf30*/  FSEL R189, R189, -INF , !P4 ;  /* 0xff800000bdbd7808 */ /* 0x000fc40006000000 */
[C---:B------:R-:W-:Y:S01]  /*bf40*/  ISETP.GE.AND P2, PT, R44.reuse, R214, PT ;  /* 0x000000d62c00720c */ /* 0x040fe20003f46270 */
[----:B------:R-:W-:Y:S01]  /*bf50*/  FFMA.FTZ R46, -R229, R46, R40 ;  /* 0x0000002ee52e7223 */ /* 0x000fe20000010128 */
[C---:B------:R-:W-:Y:S01]  /*bf60*/  ISETP.GE.AND P5, PT, R44.reuse, R213, PT ;  /* 0x000000d52c00720c */ /* 0x040fe20003fa6270 */
[----:B------:R-:W-:Y:S01]  /*bf70*/  VIADD R40, R149, 0xffffff39 ;  /* 0xffffff3995287836 */ /* 0x000fe20000000000 */
[C---:B------:R-:W-:Y:S02]  /*bf80*/  ISETP.GE.AND P3, PT, R44.reuse, R211, PT ;  /* 0x000000d32c00720c */ /* 0x040fe40003f66270 */
[----:B------:R-:W-:Y:S02]  /*bf90*/  ISETP.GE.AND P4, PT, R44, R212, PT ;  /* 0x000000d42c00720c */ /* 0x000fe40003f86270 */
[----:B------:R-:W-:Y:S01]  /*bfa0*/  I2FP.F32.S32 R44, R45 ;  /* 0x0000002d002c7245 */ /* 0x000fe20000201400 */
[----:B-1----:R-:W-:Y:S01]  /*bfb0*/  HMMA.16816.F32.BF16 R36, R12, R4, R36 ;  /* 0x000000040c24723c */ /* 0x002fe20000041824 */
[----:B------:R-:W-:-:S02]  /*bfc0*/  IABS R179, R179 ;  /* 0x000000b300b37213 */ /* 0x000fc40000000000 */
[----:B------:R-:W-:Y:S01]  /*bfd0*/  FSEL R46, R46, -INF , P2 ;  /* 0xff8000002e2e7808 */ /* 0x000fe20001000000 */
[C---:B------:R-:W-:Y:S01]  /*bfe0*/  FFMA.FTZ R41, -R229.reuse, R44, R41 ;  /* 0x0000002ce5297223 */ /* 0x040fe20000010129 */
[----:B------:R-:W-:Y:S02]  /*bff0*/  FSEL R44, R42, -INF , P4 ;  /* 0xff8000002a2c7808 */ /* 0x000fe40002000000 */
[----:B------:R-:W-:Y:S01]  /*c000*/  I2FP.F32.S32 R42, R179 ;  /* 0x000000b3002a7245 */ /* 0x000fe20000201400 */
[----:B------:R-:W-:Y:S01]  /*c010*/  HMMA.16816.F32.BF16 R32, R12, R6, R32 ;  /* 0x000000060c20723c */ /* 0x000fe20000041820 */
[----:B------:R-:W-:Y:S02]  /*c020*/  ISETP.GE.AND P2, PT, R40, R214, PT ;  /* 0x000000d62800720c */ /* 0x000fe40003f46270 */
[----:B------:R-:W-:Y:S01]  /*c030*/  FSEL R179, R44, -INF , !P3 ;  /* 0xff8000002cb37808 */ /* 0x000fe20005800000 */
[----:B------:R-:W-:Y:S01]  /*c040*/  FFMA.FTZ R42, -R229, R42, R43 ;  /* 0x0000002ae52a7223 */ /* 0x000fe2000001012b */
[----:B------:R-:W-:-:S02]  /*c050*/  ISETP.GE.AND P3, PT, R40, R212, PT ;  /* 0x000000d42800720c */ /* 0x000fc40003f66270 */
[----:B------:R-:W-:Y:S02]  /*c060*/  FSEL R4, R41, -INF , P2 ;  /* 0xff80000029047808 */ /* 0x000fe40001000000 */
[----:B------:R-:W-:Y:S02]  /*c070*/  IABS R41, R175 ;  /* 0x000000af00297213 */ /* 0x000fe40000000000 */
[----:B------:R-:W-:Y:S02]  /*c080*/  FSEL R250, R46, -INF , !P5 ;  /* 0xff8000002efa7808 */ /* 0x000fe40006800000 */
[----:B------:R-:W-:Y:S02]  /*c090*/  IABS R5, R252 ;  /* 0x000000fc00057213 */ /* 0x000fe40000000000 */
[C---:B------:R-:W-:Y:S01]  /*c0a0*/  ISETP.GE.AND P5, PT, R40.reuse, R213, PT ;  /* 0x000000d52800720c */ /* 0x040fe20003fa6270 */
[----:B--2---:R-:W-:Y:S01]  /*c0b0*/  HMMA.16816.F32.BF16 R28, R160, R8, R28 ;  /* 0x00000008a01c723c */ /* 0x004fe2000004181c */
[----:B------:R-:W-:Y:S01]  /*c0c0*/  ISETP.GE.AND P4, PT, R40, R211, PT ;  /* 0x000000d32800720c */ /* 0x000fe20003f86270 */
[C---:B------:R-:W-:Y:S01]  /*c0d0*/  VIADD R40, R149.reuse, 0xffffff40 ;  /* 0xffffff4095287836 */ /* 0x040fe20000000000 */
[----:B------:R-:W-:Y:S01]  /*c0e0*/  FSEL R252, R42, -INF , P3 ;  /* 0xff8000002afc7808 */ /* 0x000fe20001800000 */
[----:B------:R-:W-:Y:S01]  /*c0f0*/  VIADD R8, R149, 0xffffff48 ;  /* 0xffffff4895087836 */ /* 0x000fe20000000000 */
[----:B------:R-:W-:-:S02]  /*c100*/  I2FP.F32.S32 R42, R41 ;  /* 0x00000029002a7245 */ /* 0x000fc40000201400 */
[----:B------:R-:W-:Y:S01]  /*c110*/  FSEL R175, R4, -INF , !P5 ;  /* 0xff80000004af7808 */ /* 0x000fe20006800000 */
[----:B------:R-:W-:Y:S01]  /*c120*/  HMMA.16816.F32.BF16 R24, R160, R10, R24 ;  /* 0x0000000aa018723c */ /* 0x000fe20000041818 */
[----:B------:R-:W-:Y:S01]  /*c130*/  FSEL R252, R252, -INF , !P4 ;  /* 0xff800000fcfc7808 */ /* 0x000fe20006000000 */
[----:B------:R-:W-:Y:S01]  /*c140*/  FFMA.FTZ R37, -R229, R42, R37 ;  /* 0x0000002ae5257223 */ /* 0x000fe20000010125 */
[C---:B------:R-:W-:Y:S02]  /*c150*/  ISETP.GE.AND P2, PT, R40.reuse, R214, PT ;  /* 0x000000d62800720c */ /* 0x040fe40003f46270 */
[C---:B------:R-:W-:Y:S02]  /*c160*/  ISETP.GE.AND P5, PT, R40.reuse, R213, PT ;  /* 0x000000d52800720c */ /* 0x040fe40003fa6270 */
[C---:B------:R-:W-:Y:S02]  /*c170*/  ISETP.GE.AND P3, PT, R40.reuse, R211, PT ;  /* 0x000000d32800720c */ /* 0x040fe40003f66270 */
[----:B------:R-:W-:-:S02]  /*c180*/  ISETP.GE.AND P4, PT, R40, R212, PT ;  /* 0x000000d42800720c */ /* 0x000fc40003f86270 */
[----:B------:R-:W1:Y:S01]  /*c190*/  LDSM.16.M88.4 R40, [R180+0xa800] ;  /* 0x00a80000b428783b */ /* 0x000e620000000200 */
[----:B------:R-:W-:Y:S02]  /*c1a0*/  IABS R4, R244 ;  /* 0x000000f400047213 */ /* 0x000fe40000000000 */
[----:B------:R-:W-:Y:S02]  /*c1b0*/  I2FP.F32.S32 R5, R5 ;  /* 0x0000000500057245 */ /* 0x000fe40000201400 */
[----:B------:R-:W-:Y:S02]  /*c1c0*/  I2FP.F32.S32 R4, R4 ;  /* 0x0000000400047245 */ /* 0x000fe40000201400 */
[----:B------:R-:W-:Y:S01]  /*c1d0*/  IABS R238, R238 ;  /* 0x000000ee00ee7213 */ /* 0x000fe20000000000 */
[----:B------:R-:W-:Y:S01]  /*c1e0*/  FFMA.FTZ R36, -R229, R5, R36 ;  /* 0x00000005e5247223 */ /* 0x000fe20000010124 */
[----:B------:R-:W-:Y:S02]  /*c1f0*/  VIADD R5, R149, 0xffffff41 ;  /* 0xffffff4195057836 */ /* 0x000fe40000000000 */
[----:B------:R-:W-:Y:S01]  /*c200*/  FFMA.FTZ R38, -R229, R4, R38 ;  /* 0x00000004e5267223 */ /* 0x000fe20000010126 */
[----:B------:R-:W-:Y:S01]  /*c210*/  IABS R242, R242 ;  /* 0x000000f200f27213 */ /* 0x000fe20000000000 */
[----:B------:R-:W-:Y:S01]  /*c220*/  IMAD.MOV.U32 R4, RZ, RZ, R238 ;  /* 0x000000ffff047224 */ /* 0x000fe200078e00ee */
[----:B------:R-:W-:-:S02]  /*c230*/  FSEL R36, R36, -INF , P2 ;  /* 0xff80000024247808 */ /* 0x000fc40001000000 */
[C---:B------:R-:W-:Y:S01]  /*c240*/  ISETP.GE.AND P2, PT, R5.reuse, R214, PT ;  /* 0x000000d60500720c */ /* 0x040fe20003f46270 */
[----:B------:R-:W-:Y:S01]  /*c250*/  IMAD.MOV.U32 R10, RZ, RZ, R242 ;  /* 0x000000ffff0a7224 */ /* 0x000fe200078e00f2 */
[----:B------:R-:W-:Y:S02]  /*c260*/  FSEL R244, R38, -INF , P4 ;  /* 0xff80000026f47808 */ /* 0x000fe40002000000 */
[----:B------:R-:W-:Y:S02]  /*c270*/  FSEL R238, R36, -INF , !P5 ;  /* 0xff80000024ee7808 */ /* 0x000fe40006800000 */
[----:B------:R-:W-:Y:S02]  /*c280*/  ISETP.GE.AND P5, PT, R5, R213, PT ;  /* 0x000000d50500720c */ /* 0x000fe40003fa6270 */
[----:B------:R-:W-:Y:S02]  /*c290*/  I2FP.F32.S32 R4, R4 ;  /* 0x0000000400047245 */ /* 0x000fe40000201400 */
[----:B------:R-:W-:-:S02]  /*c2a0*/  FSEL R37, R37, -INF , P2 ;  /* 0xff80000025257808 */ /* 0x000fc40001000000 */
[----:B------:R-:W-:Y:S01]  /*c2b0*/  FSEL R244, R244, -INF , !P3 ;  /* 0xff800000f4f47808 */ /* 0x000fe20005800000 */
[----:B------:R-:W-:Y:S01]  /*c2c0*/  FFMA.FTZ R4, -R229, R4, R39 ;  /* 0x00000004e5047223 */ /* 0x000fe20000010127 */
[C---:B------:R-:W-:Y:S02]  /*c2d0*/  ISETP.GE.AND P4, PT, R5.reuse, R211, PT ;  /* 0x000000d30500720c */ /* 0x040fe40003f86270 */
[----:B------:R-:W-:Y:S02]  /*c2e0*/  ISETP.GE.AND P3, PT, R5, R212, PT ;  /* 0x000000d40500720c */ /* 0x000fe40003f66270 */
[----:B------:R-:W-:Y:S02]  /*c2f0*/  IABS R5, R240 ;  /* 0x000000f000057213 */ /* 0x000fe40000000000 */
[----:B------:R-:W-:Y:S02]  /*c300*/  FSEL R240, R37, -INF , !P5 ;  /* 0xff80000025f07808 */ /* 0x000fe40006800000 */
[----:B------:R-:W-:-:S02]  /*c310*/  IABS R37, R246 ;  /* 0x000000f600257213 */ /* 0x000fc40000000000 */
[----:B------:R-:W-:Y:S01]  /*c320*/  I2FP.F32.S32 R36, R5 ;  /* 0x0000000500247245 */ /* 0x000fe20000201400 */
[C---:B-1----:R-:W-:Y:S01]  /*c330*/  HMMA.16816.F32.BF16 R28, R12.reuse, R40, R28 ;  /* 0x000000280c1c723c */ /* 0x042fe2000004181c */
[----:B------:R-:W-:Y:S02]  /*c340*/  I2FP.F32.S32 R37, R37 ;  /* 0x0000002500257245 */ /* 0x000fe40000201400 */
[----:B------:R-:W-:Y:S01]  /*c350*/  FSEL R246, R4, -INF , P3 ;  /* 0xff80000004f67808 */ /* 0x000fe20001800000 */
[C---:B------:R-:W-:Y:S01]  /*c360*/  FFMA.FTZ R32, -R229.reuse, R36, R32 ;  /* 0x00000024e5207223 */ /* 0x040fe20000010120 */
[----:B------:R-:W-:Y:S01]  /*c370*/  IABS R9, R248 ;  /* 0x000000f800097213 */ /* 0x000fe20000000000 */
[----:B------:R-:W-:Y:S01]  /*c380*/  FFMA.FTZ R34, -R229, R37, R34 ;  /* 0x00000025e5227223 */ /* 0x000fe20000010122 */
[----:B------:R-:W-:Y:S01]  /*c390*/  FSEL R246, R246, -INF , !P4 ;  /* 0xff800000f6f67808 */ /* 0x000fe20006000000 */
[----:B------:R-:W1:Y:S01]  /*c3a0*/  LDSM.16.M88.4 R4, [R181+0xb000] ;  /* 0x00b00000b504783b */ /* 0x000e620000000200 */
[C---:B------:R-:W-:Y:S01]  /*c3b0*/  ISETP.GE.AND P2, PT, R8.reuse, R214, PT ;  /* 0x000000d60800720c */ /* 0x040fe20003f46270 */
[----:B------:R-:W-:Y:S01]  /*c3c0*/  HMMA.16816.F32.BF16 R40, R12, R42, R24 ;  /* 0x0000002a0c28723c */ /* 0x000fe20000041818 */
[----:B------:R-:W-:-:S02]  /*c3d0*/  ISETP.GE.AND P4, PT, R8, R212, PT ;  /* 0x000000d40800720c */ /* 0x000fc40003f86270 */
[C---:B------:R-:W-:Y:S02]  /*c3e0*/  ISETP.GE.AND P5, PT, R8.reuse, R213, PT ;  /* 0x000000d50800720c */ /* 0x040fe40003fa6270 */
[----:B------:R-:W-:Y:S02]  /*c3f0*/  ISETP.GE.AND P3, PT, R8, R211, PT ;  /* 0x000000d30800720c */ /* 0x000fe40003f66270 */
[----:B------:R-:W-:Y:S01]  /*c400*/  I2FP.F32.S32 R8, R9 ;  /* 0x0000000900087245 */ /* 0x000fe20000201400 */
[----:B------:R-:W-:Y:S01]  /*c410*/  VIADD R9, R149, 0xffffff49 ;  /* 0xffffff4995097836 */ /* 0x000fe20000000000 */
[----:B------:R-:W-:Y:S02]  /*c420*/  FSEL R32, R32, -INF , P2 ;  /* 0xff80000020207808 */ /* 0x000fe40001000000 */
[----:B------:R-:W-:Y:S01]  /*c430*/  FSEL R34, R34, -INF , P4 ;  /* 0xff80000022227808 */ /* 0x000fe20002000000 */
[----:B------:R-:W-:Y:S01]  /*c440*/  FFMA.FTZ R33, -R229, R8, R33 ;  /* 0x00000008e5217223 */ /* 0x000fe20000010121 */
[----:B------:R-:W-:Y:S01]  /*c450*/  I2FP.F32.S32 R10, R10 ;  /* 0x0000000a000a7245 */ /* 0x000fe20000201400 */
[----:B------:R-:W-:Y:S01]  /*c460*/  VIADD R8, R149, 0xffffff50 ;  /* 0xffffff5095087836 */ /* 0x000fe20000000000 */
[----:B------:R-:W-:-:S02]  /*c470*/  IABS R11, R234 ;  /* 0x000000ea000b7213 */ /* 0x000fc40000000000 */
[----:B------:R-:W-:Y:S01]  /*c480*/  FSEL R242, R32, -INF , !P5 ;  /* 0xff80000020f27808 */ /* 0x000fe20006800000 */
[----:B------:R-:W-:Y:S01]  /*c490*/  FFMA.FTZ R10, -R229, R10, R35 ;  /* 0x0000000ae50a7223 */ /* 0x000fe20000010123 */
[----:B------:R-:W-:Y:S02]  /*c4a0*/  FSEL R248, R34, -INF , !P3 ;  /* 0xff80000022f87808 */ /* 0x000fe40005800000 */
[C---:B------:R-:W-:Y:S02]  /*c4b0*/  ISETP.GE.AND P2, PT, R9.reuse, R214, PT ;  /* 0x000000d60900720c */ /* 0x040fe40003f46270 */
[C---:B------:R-:W-:Y:S02]  /*c4c0*/  ISETP.GE.AND P5, PT, R9.reuse, R213, PT ;  /* 0x000000d50900720c */ /* 0x040fe40003fa6270 */
[C---:B------:R-:W-:Y:S02]  /*c4d0*/  ISETP.GE.AND P4, PT, R9.reuse, R211, PT ;  /* 0x000000d30900720c */ /* 0x040fe40003f86270 */
[----:B------:R-:W-:-:S02]  /*c4e0*/  ISETP.GE.AND P3, PT, R9, R212, PT ;  /* 0x000000d40900720c */ /* 0x000fc40003f66270 */
[----:B------:R-:W-:Y:S02]  /*c4f0*/  I2FP.F32.S32 R11, R11 ;  /* 0x0000000b000b7245 */ /* 0x000fe40000201400 */
[----:B------:R-:W-:Y:S02]  /*c500*/  IABS R9, R224 ;  /* 0x000000e000097213 */ /* 0x000fe40000000000 */
[----:B------:R-:W-:Y:S01]  /*c510*/  FSEL R33, R33, -INF , P2 ;  /* 0xff80000021217808 */ /* 0x000fe20001000000 */
[----:B------:R-:W-:Y:S01]  /*c520*/  FFMA.FTZ R11, -R229, R11, R28 ;  /* 0x0000000be50b7223 */ /* 0x000fe2000001011c */
[----:B------:R-:W-:Y:S02]  /*c530*/  IABS R32, R230 ;  /* 0x000000e600207213 */ /* 0x000fe40000000000 */
[----:B------:R-:W-:Y:S01]  /*c540*/  I2FP.F32.S32 R9, R9 ;  /* 0x0000000900097245 */ /* 0x000fe20000201400 */
[----:B-1----:R-:W-:Y:S01]  /*c550*/  HMMA.16816.F32.BF16 R20, R160, R4, R20 ;  /* 0x00000004a014723c */ /* 0x002fe20000041814 */
[----:B------:R-:W-:Y:S01]  /*c560*/  ISETP.GE.AND P2, PT, R8, R214, PT ;  /* 0x000000d60800720c */ /* 0x000fe20003f46270 */
[----:B------:R-:W-:Y:S01]  /*c570*/  VIADD R4, R149, 0xffffff51 ;  /* 0xffffff5195047836 */ /* 0x000fe20000000000 */
[----:B------:R-:W-:Y:S01]  /*c580*/  FSEL R230, R10, -INF , P3 ;  /* 0xff8000000ae67808 */ /* 0x000fe20001800000 */
[----:B------:R-:W-:Y:S01]  /*c590*/  FFMA.FTZ R9, -R229, R9, R30 ;  /* 0x00000009e5097223 */ /* 0x000fe2000001011e */
[----:B------:R-:W-:-:S02]  /*c5a0*/  IABS R202, R202 ;  /* 0x000000ca00ca7213 */ /* 0x000fc40000000000 */
[----:B------:R-:W-:Y:S01]  /*c5b0*/  FSEL R234, R33, -INF , !P5 ;  /* 0xff80000021ea7808 */ /* 0x000fe20006800000 */
[----:B------:R-:W-:Y:S01]  /*c5c0*/  HMMA.16816.F32.BF16 R16, R160, R6, R16 ;  /* 0x00000006a010723c */ /* 0x000fe20000041810 */
[----:B------:R-:W-:Y:S01]  /*c5d0*/  I2FP.F32.S32 R10, R32 ;  /* 0x00000020000a7245 */ /* 0x000fe20000201400 */
[----:B------:R-:W-:Y:S01]  /*c5e0*/  IMAD.MOV.U32 R28, RZ, RZ, R202 ;  /* 0x000000ffff1c7224 */ /* 0x000fe200078e00ca */
[----:B------:R-:W-:Y:S02]  /*c5f0*/  FSEL R230, R230, -INF , !P4 ;  /* 0xff800000e6e67808 */ /* 0x000fe40006000000 */
[----:B------:R-:W-:Y:S01]  /*c600*/  FSEL R11, R11, -INF , P2 ;  /* 0xff8000000b0b7808 */ /* 0x000fe20001000000 */
[----:B------:R-:W-:Y:S01]  /*c610*/  FFMA.FTZ R29, -R229, R10, R29 ;  /* 0x0000000ae51d7223 */ /* 0x000fe2000001011d */
[C---:B------:R-:W-:Y:S02]  /*c620*/  ISETP.GE.AND P5, PT, R8.reuse, R213, PT ;  /* 0x000000d50800720c */ /* 0x040fe40003fa6270 */
[----:B------:R-:W-:-:S02]  /*c630*/  ISETP.GE.AND P4, PT, R8, R212, PT ;  /* 0x000000d40800720c */ /* 0x000fc40003f86270 */
[----:B------:R-:W-:Y:S02]  /*c640*/  ISETP.GE.AND P3, PT, R8, R211, PT ;  /* 0x000000d30800720c */ /* 0x000fe40003f66270 */
[----:B------:R-:W-:Y:S02]  /*c650*/  FSEL R202, R11, -INF , !P5 ;  /* 0xff8000000bca7808 */ /* 0x000fe40006800000 */
[----:B------:R-:W-:Y:S02]  /*c660*/  FSEL R224, R9, -INF , P4 ;  /* 0xff80000009e07808 */ /* 0x000fe40002000000 */
[----:B------:R-:W1:Y:S01]  /*c670*/  LDSM.16.M88.4 R8, [R180+0xb000] ;  /* 0x00b00000b408783b */ /* 0x000e620000000200 */
[C---:B------:R-:W-:Y:S02]  /*c680*/  ISETP.GE.AND P2, PT, R4.reuse, R214, PT ;  /* 0x000000d60400720c */ /* 0x040fe40003f46270 */
[----:B------:R-:W-:Y:S02]  /*c690*/  I2FP.F32.S32 R28, R28 ;  /* 0x0000001c001c7245 */ /* 0x000fe40000201400 */
[----:B------:R-:W-:-:S02]  /*c6a0*/  ISETP.GE.AND P5, PT, R4, R213, PT ;  /* 0x000000d50400720c */ /* 0x000fc40003fa6270 */
[----:B------:R-:W-:Y:S01]  /*c6b0*/  FSEL R29, R29, -INF , P2 ;  /* 0xff8000001d1d7808 */ /* 0x000fe20001000000 */
[----:B------:R-:W-:Y:S01]  /*c6c0*/  FFMA.FTZ R28, -R229, R28, R31 ;  /* 0x0000001ce51c7223 */ /* 0x000fe2000001011f */
[----:B------:R-:W-:Y:S02]  /*c6d0*/  FSEL R224, R224, -INF , !P3 ;  /* 0xff800000e0e07808 */ /* 0x000fe40005800000 */
[----:B------:R-:W-:Y:S02]  /*c6e0*/  ISETP.GE.AND P3, PT, R4, R212, PT ;  /* 0x000000d40400720c */ /* 0x000fe40003f66270 */
[----:B------:R-:W-:Y:S02]  /*c6f0*/  IABS R24, R194 ;  /* 0x000000c200187213 */ /* 0x000fe40000000000 */
[----:B------:R-:W-:Y:S02]  /*c700*/  FSEL R194, R29, -INF , !P5 ;  /* 0xff8000001dc27808 */ /* 0x000fe40006800000 */
[----:B------:R-:W-:-:S02]  /*c710*/  IABS R29, R204 ;  /* 0x000000cc001d7213 */ /* 0x000fc40000000000 */
[----:B------:R-:W-:Y:S02]  /*c720*/  FSEL R204, R28, -INF , P3 ;  /* 0xff8000001ccc7808 */ /* 0x000fe40001800000 */
[----:B------:R-:W-:Y:S01]  /*c730*/  ISETP.GE.AND P4, PT, R4, R211, PT ;  /* 0x000000d30400720c */ /* 0x000fe20003f86270 */
[----:B------:R-:W-:Y:S01]  /*c740*/  VIADD R4, R149, 0xffffff58 ;  /* 0xffffff5895047836 */ /* 0x000fe20000000000 */
[----:B------:R-:W-:Y:S02]  /*c750*/  I2FP.F32.S32 R28, R24 ;  /* 0x00000018001c7245 */ /* 0x000fe40000201400 */
[----:B------:R-:W2:Y:S01]  /*c760*/  LDSM.16.M88.4 R24, [R181+0xb800] ;  /* 0x00b80000b518783b */ /* 0x000ea20000000200 */
[----:B------:R-:W-:Y:S02]  /*c770*/  IABS R192, R192 ;  /* 0x000000c000c07213 */ /* 0x000fe40000000000 */
[----:B------:R-:W-:Y:S01]  /*c780*/  FFMA.FTZ R28, -R229, R28, R40 ;  /* 0x0000001ce51c7223 */ /* 0x000fe20000010128 */
[----:B------:R-:W-:-:S02]  /*c790*/  ISETP.GE.AND P2, PT, R4, R214, PT ;  /* 0x000000d60400720c */ /* 0x000fc40003f46270 */
[----:B------:R-:W-:Y:S01]  /*c7a0*/  I2FP.F32.S32 R29, R29 ;  /* 0x0000001d001d7245 */ /* 0x000fe20000201400 */
[----:B------:R-:W-:Y:S01]  /*c7b0*/  IMAD.MOV.U32 R6, RZ, RZ, R192 ;  /* 0x000000ffff067224 */ /* 0x000fe200078e00c0 */
[----:B------:R-:W-:Y:S02]  /*c7c0*/  ISETP.GE.AND P5, PT, R4, R213, PT ;  /* 0x000000d50400720c */ /* 0x000fe40003fa6270 */
[----:B------:R-:W-:Y:S01]  /*c7d0*/  FSEL R28, R28, -INF , P2 ;  /* 0xff8000001c1c7808 */ /* 0x000fe20001000000 */
[----:B------:R-:W-:Y:S01]  /*c7e0*/  FFMA.FTZ R29, -R229, R29, R42 ;  /* 0x0000001de51d7223 */ /* 0x000fe2000001012a */
[----:B------:R-:W-:Y:S02]  /*c7f0*/  FSEL R204, R204, -INF , !P4 ;  /* 0xff800000cccc7808 */ /* 0x000fe40006000000 */
[----:B------:R-:W-:Y:S01]  /*c800*/  FSEL R192, R28, -INF , !P5 ;  /* 0xff8000001cc07808 */ /* 0x000fe20006800000 */
[----:B-1----:R-:W-:Y:S01]  /*c810*/  HMMA.16816.F32.BF16 R20, R12, R8, R20 ;  /* 0x000000080c14723c */ /* 0x002fe20000041814 */
[----:B------:R-:W-:-:S02]  /*c820*/  ISETP.GE.AND P4, PT, R4, R212, PT ;  /* 0x000000d40400720c */ /* 0x000fc40003f86270 */
[----:B------:R-:W-:Y:S02]  /*c830*/  IABS R28, R178 ;  /* 0x000000b2001c7213 */ /* 0x000fe40000000000 */
[----:B------:R-:W-:Y:S02]  /*c840*/  FSEL R29, R29, -INF , P4 ;  /* 0xff8000001d1d7808 */ /* 0x000fe40002000000 */
[----:B------:R-:W-:Y:S01]  /*c850*/  I2FP.F32.S32 R28, R28 ;  /* 0x0000001c001c7245 */ /* 0x000fe20000201400 */
[----:B------:R-:W-:Y:S01]  /*c860*/  HMMA.16816.F32.BF16 R16, R12, R10, R16 ;  /* 0x0000000a0c10723c */ /* 0x000fe20000041810 */
[----:B------:R-:W-:Y:S02]  /*c870*/  ISETP.GE.AND P3, PT, R4, R211, PT ;  /* 0x000000d30400720c */ /* 0x000fe40003f66270 */
[----:B------:R-:W-:Y:S02]  /*c880*/  IABS R5, R226 ;  /* 0x000000e200057213 */ /* 0x000fe40000000000 */
[----:B------:R-:W-:-:S02]  /*c890*/  FSEL R226, R29, -INF , !P3 ;  /* 0xff8000001de27808 */ /* 0x000fc40005800000 */
[----:B------:R-:W-:Y:S02]  /*c8a0*/  IABS R9, R251 ;  /* 0x000000fb00097213 */ /* 0x000fe40000000000 */
[----:B------:R-:W-:Y:S01]  /*c8b0*/  I2FP.F32.S32 R4, R5 ;  /* 0x0000000500047245 */ /* 0x000fe20000201400 */
[----:B------:R-:W-:Y:S02]  /*c8c0*/  VIADD R5, R149, 0xffffff59 ;  /* 0xffffff5995057836 */ /* 0x000fe40000000000 */
[C---:B------:R-:W-:Y:S01]  /*c8d0*/  FFMA.FTZ R21, -R229.reuse, R28, R21 ;  /* 0x0000001ce5157223 */ /* 0x040fe20000010115 */
[----:B------:R-:W-:Y:S01]  /*c8e0*/  I2FP.F32.S32 R6, R6 ;  /* 0x0000000600067245 */ /* 0x000fe20000201400 */
[----:B------:R-:W1:Y:S01]  /*c8f0*/  LDSM.16.M88.4 R28, [R180+0xb800] ;  /* 0x00b80000b41c783b */ /* 0x000e620000000200 */
[----:B------:R-:W-:Y:S01]  /*c900*/  I2FP.F32.S32 R9, R9 ;  /* 0x0000000900097245 */ /* 0x000fe20000201400 */
[C---:B------:R-:W-:Y:S01]  /*c910*/  FFMA.FTZ R41, -R229.reuse, R4, R41 ;  /* 0x00000004e5297223 */ /* 0x040fe20000010129 */
[----:B------:R-:W-:Y:S01]  /*c920*/  IABS R8, R176 ;  /* 0x000000b000087213 */ /* 0x000fe20000000000 */
[----:B------:R-:W-:Y:S01]  /*c930*/  FFMA.FTZ R6, -R229, R6, R43 ;  /* 0x00000006e5067223 */ /* 0x000fe2000001012b */
[----:B------:R-:W-:Y:S01]  /*c940*/  ISETP.GE.AND P2, PT, R5, R214, PT ;  /* 0x000000d60500720c */ /* 0x000fe20003f46270 */
[----:B------:R-:W-:Y:S01]  /*c950*/  FFMA.FTZ R9, -R229, R9, R20 ;  /* 0x00000009e5097223 */ /* 0x000fe20000010114 */
[----:B------:R-:W-:Y:S01]  /*c960*/  ISETP.GE.AND P3, PT, R5, R212, PT ;  /* 0x000000d40500720c */ /* 0x000fe20003f66270 */
[C---:B------:R-:W-:Y:S01]  /*c970*/  VIADD R4, R149.reuse, 0xffffff60 ;  /* 0xffffff6095047836 */ /* 0x040fe20000000000 */
[----:B------:R-:W-:Y:S01]  /*c980*/  I2FP.F32.S32 R20, R8 ;  /* 0x0000000800147245 */ /* 0x000fe20000201400 */
[----:B------:R-:W-:Y:S01]  /*c990*/  VIADD R8, R149, 0xffffff61 ;  /* 0xffffff6195087836 */ /* 0x000fe20000000000 */
[----:B------:R-:W-:Y:S01]  /*c9a0*/  ISETP.GE.AND P5, PT, R5, R213, PT ;  /* 0x000000d50500720c */ /* 0x000fe20003fa6270 */
[----:B------:R-:W-:-:S04]  /*c9b0*/  DEPBAR.LE SB0, 0x0 ;  /* 0x000080000000791a */ /* 0x000fc80000000000 */
[----:B------:R-:W-:Y:S01]  /*c9c0*/  ISETP.GE.AND P4, PT, R5, R211, PT ;  /* 0x000000d30500720c */ /* 0x000fe20003f86270 */
[----:B------:R-:W-:Y:S01]  /*c9d0*/  FFMA.FTZ R22, -R229, R20, R22 ;  /* 0x00000014e5167223 */ /* 0x000fe20000010116 */
[----:B------:R-:W-:Y:S02]  /*c9e0*/  FSEL R41, R41, -INF , P2 ;  /* 0xff80000029297808 */ /* 0x000fe40001000000 */
[----:B------:R-:W-:Y:S02]  /*c9f0*/  FSEL R6, R6, -INF , P3 ;  /* 0xff80000006067808 */ /* 0x000fe40001800000 */
[----:B------:R-:W-:Y:S02]  /*ca00*/  IABS R174, R174 ;  /* 0x000000ae00ae7213 */ /* 0x000fe40000000000 */
[----:B------:R-:W-:Y:S02]  /*ca10*/  FSEL R178, R41, -INF , !P5 ;  /* 0xff80000029b27808 */ /* 0x000fe40006800000 */
[----:B------:R-:W-:Y:S01]  /*ca20*/  FSEL R176, R6, -INF , !P4 ;  /* 0xff80000006b07808 */ /* 0x000fe20006000000 */
[----:B------:R-:W-:Y:S01]  /*ca30*/  IMAD.MOV.U32 R20, RZ, RZ, R174 ;  /* 0x000000ffff147224 */ /* 0x000fe200078e00ae */
[----:B------:R-:W-:-:S02]  /*ca40*/  ISETP.GE.AND P2, PT, R4, R214, PT ;  /* 0x000000d60400720c */ /* 0x000fc40003f46270 */
[C---:B------:R-:W-:Y:S02]  /*ca50*/  ISETP.GE.AND P5, PT, R4.reuse, R213, PT ;  /* 0x000000d50400720c */ /* 0x040fe40003fa6270 */
[C---:B------:R-:W-:Y:S02]  /*ca60*/  ISETP.GE.AND P3, PT, R4.reuse, R211, PT ;  /* 0x000000d30400720c */ /* 0x040fe40003f66270 */
[----:B------:R-:W-:Y:S02]  /*ca70*/  ISETP.GE.AND P4, PT, R4, R212, PT ;  /* 0x000000d40400720c */ /* 0x000fe40003f86270 */
[----:B--2---:R-:W-:Y:S01]  /*ca80*/  HMMA.16816.F32.BF16 R4, R160, R24, R168 ;  /* 0x00000018a004723c */ /* 0x004fe200000418a8 */
[----:B------:R-:W-:Y:S02]  /*ca90*/  FSEL R9, R9, -INF , P2 ;  /* 0xff80000009097808 */ /* 0x000fe40001000000 */
[----:B------:R-:W-:Y:S02]  /*caa0*/  FSEL R174, R22, -INF , P4 ;  /* 0xff80000016ae7808 */ /* 0x000fe40002000000 */
[----:B------:R-:W-:-:S02]  /*cab0*/  IABS R10, R172 ;  /* 0x000000ac000a7213 */ /* 0x000fc40000000000 */
[----:B------:R-:W-:Y:S01]  /*cac0*/  I2FP.F32.S32 R20, R20 ;  /* 0x0000001400147245 */ /* 0x000fe20000201400 */
[----:B------:R-:W-:Y:S01]  /*cad0*/  HMMA.16816.F32.BF16 R24, R160, R26, R164 ;  /* 0x0000001aa018723c */ /* 0x000fe200000418a4 */
[----:B------:R-:W-:Y:S02]  /*cae0*/  FSEL R170, R9, -INF , !P5 ;  /* 0xff80000009aa7808 */ /* 0x000fe40006800000 */
[----:B------:R-:W-:Y:S01]  /*caf0*/  FSEL R174, R174, -INF , !P3 ;  /* 0xff800000aeae7808 */ /* 0x000fe20005800000 */
[----:B------:R-:W-:Y:S01]  /*cb00*/  FFMA.FTZ R20, -R229, R20, R23 ;  /* 0x00000014e5147223 */ /* 0x000fe20000010117 */
[C---:B------:R-:W-:Y:S02]  /*cb10*/  ISETP.GE.AND P2, PT, R8.reuse, R214, PT ;  /* 0x000000d60800720c */ /* 0x040fe40003f46270 */
[C---:B------:R-:W-:Y:S02]  /*cb20*/  ISETP.GE.AND P5, PT, R8.reuse, R213, PT ;  /* 0x000000d50800720c */ /* 0x040fe40003fa6270 */
[----:B------:R-:W-:-:S02]  /*cb30*/  ISETP.GE.AND P4, PT, R8, R211, PT ;  /* 0x000000d30800720c */ /* 0x000fc40003f86270 */
[----:B------:R-:W-:Y:S01]  /*cb40*/  ISETP.GE.AND P3, PT, R8, R212, PT ;  /* 0x000000d40800720c */ /* 0x000fe20003f66270 */
[----:B------:R-:W-:Y:S01]  /*cb50*/  VIADD R8, R149, 0xffffff68 ;  /* 0xffffff6895087836 */ /* 0x000fe20000000000 */
[----:B------:R-:W-:Y:S01]  /*cb60*/  I2FP.F32.S32 R10, R10 ;  /* 0x0000000a000a7245 */ /* 0x000fe20000201400 */
[C---:B-1----:R-:W-:Y:S01]  /*cb70*/  HMMA.16816.F32.BF16 R4, R12.reuse, R28, R4 ;  /* 0x0000001c0c04723c */ /* 0x042fe20000041804 */
[----:B------:R-:W-:Y:S02]  /*cb80*/  IABS R11, R159 ;  /* 0x0000009f000b7213 */ /* 0x000fe40000000000 */
[----:B------:R-:W-:Y:S01]  /*cb90*/  FSEL R21, R21, -INF , P2 ;  /* 0xff80000015157808 */ /* 0x000fe20001000000 */
[----:B------:R-:W-:Y:S01]  /*cba0*/  FFMA.FTZ R10, -R229, R10, R16 ;  /* 0x0000000ae50a7223 */ /* 0x000fe20000010110 */
[----:B------:R-:W-:Y:S02]  /*cbb0*/  ISETP.GE.AND P2, PT, R8, R214, PT ;  /* 0x000000d60800720c */ /* 0x000fe40003f46270 */
[----:B------:R-:W-:Y:S01]  /*cbc0*/  I2FP.F32.S32 R11, R11 ;  /* 0x0000000b000b7245 */ /* 0x000fe20000201400 */
[----:B------:R-:W-:Y:S01]  /*cbd0*/  HMMA.16816.F32.BF16 R24, R12, R30, R24 ;  /* 0x0000001e0c18723c */ /* 0x000fe20000041818 */
[----:B------:R-:W-:-:S02]  /*cbe0*/  FSEL R20, R20, -INF , P3 ;  /* 0xff80000014147808 */ /* 0x000fc40001800000 */
[----:B------:R-:W-:Y:S01]  /*cbf0*/  FSEL R168, R21, -INF , !P5 ;  /* 0xff80000015a87808 */ /* 0x000fe20006800000 */
[----:B------:R-:W-:Y:S01]  /*cc00*/  FFMA.FTZ R11, -R229, R11, R18 ;  /* 0x0000000be50b7223 */ /* 0x000fe20000010112 */
[----:B------:R-:W-:Y:S02]  /*cc10*/  ISETP.GE.AND P5, PT, R8, R213, PT ;  /* 0x000000d50800720c */ /* 0x000fe40003fa6270 */
[----:B------:R-:W-:Y:S02]  /*cc20*/  FSEL R10, R10, -INF , P2 ;  /* 0xff8000000a0a7808 */ /* 0x000fe40001000000 */
[----:B------:R-:W-:Y:S02]  /*cc30*/  IABS R9, R157 ;  /* 0x0000009d00097213 */ /* 0x000fe40000000000 */
[----:B------:R-:W-:Y:S02]  /*cc40*/  FSEL R172, R20, -INF , !P4 ;  /* 0xff80000014ac7808 */ /* 0x000fe40006000000 */
[----:B------:R-:W-:-:S02]  /*cc50*/  IABS R156, R156 ;  /* 0x0000009c009c7213 */ /* 0x000fc40000000000 */
[C---:B------:R-:W-:Y:S02]  /*cc60*/  ISETP.GE.AND P4, PT, R8.reuse, R212, PT ;  /* 0x000000d40800720c */ /* 0x040fe40003f86270 */
[----:B------:R-:W-:Y:S02]  /*cc70*/  ISETP.GE.AND P3, PT, R8, R211, PT ;  /* 0x000000d30800720c */ /* 0x000fe40003f66270 */
[----:B------:R-:W-:Y:S02]  /*cc80*/  FSEL R164, R10, -INF , !P5 ;  /* 0xff8000000aa47808 */ /* 0x000fe40006800000 */
[----:B------:R-:W-:Y:S01]  /*cc90*/  I2FP.F32.S32 R8, R9 ;  /* 0x0000000900087245 */ /* 0x000fe20000201400 */
[----:B------:R-:W-:Y:S01]  /*cca0*/  VIADD R9, R149, 0xffffff69 ;  /* 0xffffff6995097836 */ /* 0x000fe20000000000 */
[----:B------:R-:W-:Y:S02]  /*ccb0*/  I2FP.F32.S32 R10, R156 ;  /* 0x0000009c000a7245 */ /* 0x000fe40000201400 */
[----:B------:R-:W-:Y:S01]  /*ccc0*/  FSEL R11, R11, -INF , P4 ;  /* 0xff8000000b0b7808 */ /* 0x000fe20002000000 */
[----:B------:R-:W-:Y:S01]  /*ccd0*/  FFMA.FTZ R17, -R229, R8, R17 ;  /* 0x00000008e5117223 */ /* 0x000fe20000010111 */
[----:B------:R-:W-:Y:S01]  /*cce0*/  ISETP.GE.AND P2, PT, R9, R214, PT ;  /* 0x000000d60900720c */ /* 0x000fe20003f46270 */
[----:B------:R-:W-:Y:S01]  /*ccf0*/  FFMA.FTZ R10, -R229, R10, R19 ;  /* 0x0000000ae50a7223 */ /* 0x000fe20000010113 */
[----:B------:R-:W-:Y:S01]  /*cd00*/  FSEL R166, R11, -INF , !P3 ;  /* 0xff8000000ba67808 */ /* 0x000fe20005800000 */
[----:B------:R-:W-:Y:S01]  /*cd10*/  VIADD R8, R149, 0xffffff70 ;  /* 0xffffff7095087836 */ /* 0x000fe20000000000 */
[----:B------:R-:W-:-:S02]  /*cd20*/  ISETP.GE.AND P3, PT, R9, R212, PT ;  /* 0x000000d40900720c */ /* 0x000fc40003f66270 */
[----:B------:R-:W-:Y:S02]  /*cd30*/  IABS R145, R145 ;  /* 0x0000009100917213 */ /* 0x000fe40000000000 */
[----:B------:R-:W-:Y:S02]  /*cd40*/  IABS R144, R144 ;  /* 0x0000009000907213 */ /* 0x000fe40000000000 */
[C---:B------:R-:W-:Y:S02]  /*cd50*/  ISETP.GE.AND P5, PT, R9.reuse, R213, PT ;  /* 0x000000d50900720c */ /* 0x040fe40003fa6270 */
[----:B------:R-:W-:Y:S02]  /*cd60*/  ISETP.GE.AND P4, PT, R9, R211, PT ;  /* 0x000000d30900720c */ /* 0x000fe40003f86270 */
[----:B------:R-:W-:Y:S02]  /*cd70*/  FSEL R17, R17, -INF , P2 ;  /* 0xff80000011117808 */ /* 0x000fe40001000000 */
[----:B------:R-:W-:-:S02]  /*cd80*/  FSEL R10, R10, -INF , P3 ;  /* 0xff8000000a0a7808 */ /* 0x000fc40001800000 */
[----:B------:R-:W-:Y:S02]  /*cd90*/  I2FP.F32.S32 R145, R145 ;  /* 0x0000009100917245 */ /* 0x000fe40000201400 */
[----:B------:R-:W-:Y:S02]  /*cda0*/  IABS R137, R137 ;  /* 0x0000008900897213 */ /* 0x000fe40000000000 */
[----:B------:R-:W-:Y:S01]  /*cdb0*/  I2FP.F32.S32 R9, R144 ;  /* 0x0000009000097245 */ /* 0x000fe20000201400 */
[----:B------:R-:W-:Y:S01]  /*cdc0*/  FFMA.FTZ R145, -R229, R145, R4 ;  /* 0x00000091e5917223 */ /* 0x000fe20000010104 */
[----:B------:R-:W-:Y:S01]  /*cdd0*/  FSEL R162, R17, -INF , !P5 ;  /* 0xff80000011a27808 */ /* 0x000fe20006800000 */
[----:B------:R-:W-:Y:S01]  /*cde0*/  VIADD R4, R149, 0xffffff71 ;  /* 0xffffff7195047836 */ /* 0x000fe20000000000 */
[----:B------:R-:W-:Y:S01]  /*cdf0*/  FSEL R160, R10, -INF , !P4 ;  /* 0xff8000000aa07808 */ /* 0x000fe20006000000 */
[----:B------:R-:W-:Y:S01]  /*ce00*/  FFMA.FTZ R6, -R229, R9, R6 ;  /* 0x00000009e5067223 */ /* 0x000fe20000010106 */
[----:B------:R-:W-:-:S02]  /*ce10*/  ISETP.GE.AND P2, PT, R8, R214, PT ;  /* 0x000000d60800720c */ /* 0x000fc40003f46270 */
[C---:B------:R-:W-:Y:S01]  /*ce20*/  ISETP.GE.AND P5, PT, R8.reuse, R213, PT ;  /* 0x000000d50800720c */ /* 0x040fe20003fa6270 */
[----:B------:R-:W-:Y:S01]  /*ce30*/  BAR.SYNC.DEFER_BLOCKING 0x0 ;  /* 0x0000000000007b1d */ /* 0x000fe20000010000 */
[C---:B------:R-:W-:Y:S02]  /*ce40*/  ISETP.GE.AND P3, PT, R8.reuse, R211, PT ;  /* 0x000000d30800720c */ /* 0x040fe40003f66270 */
[----:B------:R-:W-:Y:S02]  /*ce50*/  ISETP.GE.AND P4, PT, R8, R212, PT ;  /* 0x000000d40800720c */ /* 0x000fe40003f86270 */
[----:B------:R-:W-:Y:S02]  /*ce60*/  I2FP.F32.S32 R8, R137 ;  /* 0x0000008900087245 */ /* 0x000fe40000201400 */
[----:B------:R-:W-:Y:S02]  /*ce70*/  IABS R136, R136 ;  /* 0x0000008800887213 */ /* 0x000fe40000000000 */
[----:B------:R-:W-:Y:S01]  /*ce80*/  FSEL R137, R145, -INF , P2 ;  /* 0xff80000091897808 */ /* 0x000fe20001000000 */
[----:B------:R-:W-:Y:S01]  /*ce90*/  FFMA.FTZ R5, -R229, R8, R5 ;  /* 0x00000008e5057223 */ /* 0x000fe20000010105 */
[----:B------:R-:W-:-:S02]  /*cea0*/  ISETP.GE.AND P2, PT, R4, R214, PT ;  /* 0x000000d60400720c */ /* 0x000fc40003f46270 */
[----:B------:R-:W-:Y:S02]  /*ceb0*/  FSEL R8, R6, -INF , P4 ;  /* 0xff80000006087808 */ /* 0x000fe40002000000 */
[----:B------:R-:W-:Y:S02]  /*cec0*/  IABS R141, R141 ;  /* 0x0000008d008d7213 */ /* 0x000fe40000000000 */
[----:B------:R-:W-:Y:S02]  /*ced0*/  I2FP.F32.S32 R6, R136 ;  /* 0x0000008800067245 */ /* 0x000fe40000201400 */
[----:B------:R-:W-:Y:S02]  /*cee0*/  FSEL R137, R137, -INF , !P5 ;  /* 0xff80000089897808 */ /* 0x000fe40006800000 */
[----:B------:R-:W-:Y:S01]  /*cef0*/  FSEL R136, R8, -INF , !P3 ;  /* 0xff80000008887808 */ /* 0x000fe20005800000 */
[----:B------:R-:W-:Y:S01]  /*cf00*/  FFMA.FTZ R6, -R229, R6, R7 ;  /* 0x00000006e5067223 */ /* 0x000fe20000010107 */
[----:B------:R-:W-:-:S02]  /*cf10*/  FSEL R142, R5, -INF , P2 ;  /* 0xff800000058e7808 */ /* 0x000fc40001000000 */
[C---:B------:R-:W-:Y:S02]  /*cf20*/  ISETP.GE.AND P5, PT, R4.reuse, R213, PT ;  /* 0x000000d50400720c */ /* 0x040fe40003fa6270 */
[C---:B------:R-:W-:Y:S02]  /*cf30*/  ISETP.GE.AND P4, PT, R4.reuse, R211, PT ;  /* 0x000000d30400720c */ /* 0x040fe40003f86270 */
[----:B------:R-:W-:Y:S01]  /*cf40*/  ISETP.GE.AND P3, PT, R4, R212, PT ;  /* 0x000000d40400720c */ /* 0x000fe20003f66270 */
[C---:B------:R-:W-:Y:S01]  /*cf50*/  VIADD R4, R149.reuse, 0xffffff78 ;  /* 0xffffff7895047836 */ /* 0x040fe20000000000 */
[----:B------:R-:W-:Y:S01]  /*cf60*/  I2FP.F32.S32 R5, R141 ;  /* 0x0000008d00057245 */ /* 0x000fe20000201400 */
[----:B------:R-:W-:Y:S01]  /*cf70*/  VIADD R149, R149, 0xffffff79 ;  /* 0xffffff7995957836 */ /* 0x000fe20000000000 */
[----:B------:R-:W-:Y:S02]  /*cf80*/  IABS R140, R140 ;  /* 0x0000008c008c7213 */ /* 0x000fe40000000000 */
[----:B------:R-:W-:Y:S01]  /*cf90*/  IABS R139, R139 ;  /* 0x0000008b008b7213 */ /* 0x000fe20000000000 */
[----:B------:R-:W-:Y:S01]  /*cfa0*/  FFMA.FTZ R5, -R229, R5, R24 ;  /* 0x00000005e5057223 */ /* 0x000fe20000010118 */
[----:B------:R-:W-:-:S02]  /*cfb0*/  I2FP.F32.S32 R140, R140 ;  /* 0x0000008c008c7245 */ /* 0x000fc40000201400 */
[----:B------:R-:W-:Y:S02]  /*cfc0*/  ISETP.GE.AND P2, PT, R4, R214, PT ;  /* 0x000000d60400720c */ /* 0x000fe40003f46270 */
[----:B------:R-:W-:Y:S01]  /*cfd0*/  I2FP.F32.S32 R139, R139 ;  /* 0x0000008b008b7245 */ /* 0x000fe20000201400 */
[----:B------:R-:W-:Y:S01]  /*cfe0*/  FFMA.FTZ R25, -R229, R140, R25 ;  /* 0x0000008ce5197223 */ /* 0x000fe20000010119 */
[----:B------:R-:W-:Y:S02]  /*cff0*/  FSEL R6, R6, -INF , P3 ;  /* 0xff80000006067808 */ /* 0x000fe40001800000 */
[----:B------:R-:W-:Y:S01]  /*d000*/  FSEL R5, R5, -INF , P2 ;  /* 0xff80000005057808 */ /* 0x000fe20001000000 */
[----:B------:R-:W-:Y:S01]  /*d010*/  FFMA.FTZ R26, -R229, R139, R26 ;  /* 0x0000008be51a7223 */ /* 0x000fe2000001011a */
[----:B------:R-:W-:Y:S02]  /*d020*/  ISETP.GE.AND P2, PT, R149, R214, PT ;  /* 0x000000d69500720c */ /* 0x000fe40003f46270 */
[----:B------:R-:W-:-:S02]  /*d030*/  IABS R138, R138 ;  /* 0x0000008a008a7213 */ /* 0x000fc40000000000 */
[----:B------:R-:W-:Y:S02]  /*d040*/  FSEL R141, R6, -INF , !P4 ;  /* 0xff800000068d7808 */ /* 0x000fe40006000000 */
[----:B------:R-:W-:Y:S02]  /*d050*/  ISETP.GE.AND P4, PT, R4, R212, PT ;  /* 0x000000d40400720c */ /* 0x000fe40003f86270 */
[----:B------:R-:W-:Y:S02]  /*d060*/  FSEL R25, R25, -INF , P2 ;  /* 0xff80000019197808 */ /* 0x000fe40001000000 */
[----:B------:R-:W-:Y:S02]  /*d070*/  ISETP.GT.AND P2, PT, R184, R215, PT ;  /* 0x000000d7b800720c */ /* 0x000fe40003f44270 */
[----:B------:R-:W-:Y:S02]  /*d080*/  I2FP.F32.S32 R138, R138 ;  /* 0x0000008a008a7245 */ /* 0x000fe40000201400 */
[----:B------:R-:W-:-:S02]  /*d090*/  ISETP.GE.AND P3, PT, R4, R211, PT ;  /* 0x000000d30400720c */ /* 0x000fc40003f66270 */
[----:B------:R-:W-:Y:S01]  /*d0a0*/  FSEL R26, R26, -INF , P4 ;  /* 0xff8000001a1a7808 */ /* 0x000fe20002000000 */
[----:B------:R-:W-:Y:S01]  /*d0b0*/  FFMA.FTZ R27, -R229, R138, R27 ;  /* 0x0000008ae51b7223 */ /* 0x000fe2000001011b */
[----:B------:R-:W-:Y:S02]  /*d0c0*/  FSEL R142, R142, -INF , !P5 ;  /* 0xff8000008e8e7808 */ /* 0x000fe40006800000 */
[----:B------:R-:W-:Y:S02]  /*d0d0*/  ISETP.GE.AND P5, PT, R4, R213, PT ;  /* 0x000000d50400720c */ /* 0x000fe40003fa6270 */
[----:B------:R-:W-:Y:S02]  /*d0e0*/  FSEL R139, R26, -INF , !P3 ;  /* 0xff8000001a8b7808 */ /* 0x000fe40005800000 */
[----:B------:R-:W-:Y:S02]  /*d0f0*/  ISETP.GE.AND P3, PT, R149, R212, PT ;  /* 0x000000d49500720c */ /* 0x000fe40003f66270 */
[----:B------:R-:W-:-:S02]  /*d100*/  FSEL R143, R5, -INF , !P5 ;  /* 0xff800000058f7808 */ /* 0x000fc40006800000 */
[C---:B------:R-:W-:Y:S02]  /*d110*/  ISETP.GE.AND P5, PT, R149.reuse, R213, PT ;  /* 0x000000d59500720c */ /* 0x040fe40003fa6270 */
[----:B------:R-:W-:Y:S02]  /*d120*/  ISETP.GE.AND P4, PT, R149, R211, PT ;  /* 0x000000d39500720c */ /* 0x000fe40003f86270 */
[----:B------:R-:W-:Y:S02]  /*d130*/  FSEL R27, R27, -INF , P3 ;  /* 0xff8000001b1b7808 */ /* 0x000fe40001800000 */
[----:B------:R-:W-:Y:S02]  /*d140*/  FSEL R140, R25, -INF , !P5 ;  /* 0xff800000198c7808 */ /* 0x000fe40006800000 */
[----:B------:R-:W-:Y:S01]  /*d150*/  FSEL R138, R27, -INF , !P4 ;  /* 0xff8000001b8a7808 */ /* 0x000fe20006000000 */
[----:B------:R-:W-:Y:S05]  /*d160*/  @!P2 BRA `(.L_x_5990) ;  /* 0x0000000800c8a947 */ /* 0x000fea0003800000 */
[----:B------:R-:W-:Y:S04]  /*d170*/  BSSY.RECONVERGENT B0, `(.L_x_5991) ;  /* 0x0000048000007945 */ /* 0x000fe80003800200 */
        /* <DEDUP_REMOVED lines=63> */
.L_x_5992:
        /* <DEDUP_REMOVED lines=8> */
.L_x_5993:
[----:B------:R-:W-:Y:S05]  /*d5f0*/  BSYNC.RECONVERGENT B0 ;  /* 0x0000000000007941 */ /* 0x000fea0003800200 */
.L_x_5991:
[C---:B------:R-:W-:Y:S01]  /*d600*/  IMAD.SHL.U32 R5, R206.reuse, 0x20, RZ ;  /* 0x00000020ce057824 */ /* 0x040fe200078e00ff */
[----:B------:R-:W-:Y:S01]  /*d610*/  SHF.L.U64.HI R4, R206, 0x5, R207 ;  /* 0x00000005ce047819 */ /* 0x000fe200000102cf */
[----:B------:R-:W-:Y:S01]  /*d620*/  @!PT LDS RZ, [RZ] ;  /* 0x00000000fffff984 */ /* 0x000fe20000000800 */
[----:B------:R-:W-:Y:S01]  /*d630*/  @!PT LDS RZ, [RZ] ;  /* 0x00000000fffff984 */ /* 0x000fe20000000800 */
[----:B------:R-:W-:Y:S01]  /*d640*/  @!PT LDS RZ, [RZ] ;  /* 0x00000000fffff984 */ /* 0x000fe20000000800 */
[----:B------:R-:W-:Y:S03]  /*d650*/  @!P1 LDGSTS.E.BYPASS.LTC128B.128 [R235+0x4000], desc[UR4][R216.64] ;  /* 0x04000000d8eb9fae */ /* 0x000fe6000b981a04 */
        /* <DEDUP_REMOVED lines=8> */
[----:B------:R-:W-:Y:S01]  /*d6e0*/  IMAD.X R17, R7, 0x1, R4, P3 ;  /* 0x0000000107117824 */ /* 0x000fe200018e0604 */
[-C--:B------:R-:W-:Y:S01]  /*d6f0*/  IADD3 R14, P3, PT, R16, R5.reuse, RZ ;  /* 0x00000005100e7210 */ /* 0x080fe20007f7e0ff */
[----:B------:R1:W-:Y:S03]  /*d700*/  @P0 STS.128 [R235+0x8000], RZ ;  /* 0x008000ffeb000388 */ /* 0x0003e60000000c00 */
[----:B------:R-:W-:Y:S01]  /*d710*/  IADD3.X R15, PT, PT, R17, R4, RZ, P3, !PT ;  /* 0x00000004110f7210 */ /* 0x000fe20001ffe4ff */
[----:B------:R-:W-:Y:S01]  /*d720*/  @!PT LDS RZ, [RZ] ;  /* 0x00000000fffff984 */ /* 0x000fe20000000800 */
[----:B------:R-:W-:Y:S01]  /*d730*/  @!PT LDS RZ, [RZ] ;  /* 0x00000000fffff984 */ /* 0x000fe20000000800 */
[----:B------:R-:W-:Y:S01]  /*d740*/  @!PT LDS RZ, [RZ] ;  /* 0x00000000fffff984 */ /* 0x000fe20000000800 */
[----:B------:R-:W-:Y:S01]  /*d750*/  @!P1 LDGSTS.E.BYPASS.LTC128B.128 [R235+0x4800], desc[UR4][R6.64] ;  /* 0x0480000006eb9fae */ /* 0x000fe2000b981a04 */
[----:B------:R-:W-:-:S03]  /*d760*/  IADD3 R12, P3, PT, R14, R5, RZ ;  /* 0x000000050e0c7210 */ /* 0x000fc60007f7e0ff */
[----:B------:R1:W-:Y:S01]  /*d770*/  @P1 STS.128 [R235+0x4800], RZ ;  /* 0x004800ffeb001388 */ /* 0x0003e20000000c00 */
[-C--:B------:R-:W-:Y:S02]  /*d780*/  IADD3.X R13, PT, PT, R15, R4.reuse, RZ, P3, !PT ;  /* 0x000000040f0d7210 */ /* 0x080fe40001ffe4ff */
[-C--:B------:R-:W-:Y:S01]  /*d790*/  IADD3 R10, P3, PT, R12, R5.reuse, RZ ;  /* 0x000000050c0a7210 */ /* 0x080fe20007f7e0ff */
[----:B------:R-:W-:Y:S01]  /*d7a0*/  @!PT LDS RZ, [RZ] ;  /* 0x00000000fffff984 */ /* 0x000fe20000000800 */
[----:B------:R-:W-:Y:S01]  /*d7b0*/  @!PT LDS RZ, [RZ] ;  /* 0x00000000fffff984 */ /* 0x000fe20000000800 */
[----:B------:R-:W-:Y:S01]  /*d7c0*/  @!PT LDS RZ, [RZ] ;  /* 0x00000000fffff984 */ /* 0x000fe20000000800 */
[----:B------:R2:W-:Y:S03]  /*d7d0*/  @!P0 LDGSTS.E.BYPASS.LTC128B.128 [R235+0x8800], desc[UR4][R6.64+0x80] ;  /* 0x0880008006eb8fae */ /* 0x0005e6000b981a04 */
[----:B------:R-:W-:Y:S01]  /*d7e0*/  IADD3.X R11, PT, PT, R13, R4, RZ, P3, !PT ;  /* 0x000000040d0b7210 */ /* 0x000fe20001ffe4ff */
[----:B------:R1:W-:Y:S01]  /*d7f0*/  @P0 STS.128 [R235+0x8800], RZ ;  /* 0x008800ffeb000388 */ /* 0x0003e20000000c00 */
[----:B------:R-:W-:-:S03]  /*d800*/  IADD3 R8, P4, PT, R10, R5, RZ ;  /* 0x000000050a087210 */ /* 0x000fc60007f9e0ff */
[----:B------:R-:W-:Y:S01]  /*d810*/  @!PT LDS RZ, [RZ] ;  /* 0x00000000fffff984 */ /* 0x000fe20000000800 */
[----:B------:R-:W-:Y:S01]  /*d820*/  @!PT LDS RZ, [RZ] ;  /* 0x00000000fffff984 */ /* 0x000fe20000000800 */
[----:B------:R-:W-:Y:S01]  /*d830*/  @!PT LDS RZ, [RZ] ;  /* 0x00000000fffff984 */ /* 0x000fe20000000800 */
[----:B------:R3:W-:Y:S02]  /*d840*/  @!P1 LDGSTS.E.BYPASS.LTC128B.128 [R235+0x5000], desc[UR4][R16.64] ;  /* 0x0500000010eb9fae */ /* 0x0007e4000b981a04 */
[----:B------:R-:W-:Y:S02]  /*d850*/  IMAD.X R9, R11, 0x1, R4, P4 ;  /* 0x000000010b097824 */ /* 0x000fe400020e0604 */
[----:B------:R1:W-:Y:S01]  /*d860*/  @P1 STS.128 [R235+0x5000], RZ ;  /* 0x005000ffeb001388 */ /* 0x0003e20000000c00 */
[----:B--2---:R-:W-:Y:S02]  /*d870*/  @!P0 IMAD.MOV.U32 R6, RZ, RZ, R16 ;  /* 0x000000ffff068224 */ /* 0x004fe400078e0010 */
[----:B------:R-:W-:-:S05]  /*d880*/  @!P0 IMAD.MOV.U32 R7, RZ, RZ, R17 ;  /* 0x000000ffff078224 */ /* 0x000fca00078e0011 */
[----:B------:R-:W-:Y:S01]  /*d890*/  @!PT LDS RZ, [RZ] ;  /* 0x00000000fffff984 */ /* 0x000fe20000000800 */
[----:B------:R-:W-:Y:S01]  /*d8a0*/  @!PT LDS RZ, [RZ] ;  /* 0x00000000fffff984 */ /* 0x000fe20000000800 */
[----:B------:R-:W-:Y:S01]  /*d8b0*/  @!PT LDS RZ, [RZ] ;  /* 0x00000000fffff984 */ /* 0x000fe20000000800 */
[----:B------:R2:W-:Y:S01]  /*d8c0*/  @!P0 LDGSTS.E.BYPASS.LTC128B.128 [R235+0x9000], desc[UR4][R6.64+0x80] ;  /* 0x0900008006eb8fae */ /* 0x0005e2000b981a04 */
[----:B---3--:R-:W-:Y:S02]  /*d8d0*/  IADD3 R16, P3, PT, R8, R5, RZ ;  /* 0x0000000508107210 */ /* 0x008fe40007f7e0ff */
[----:B------:R-:W-:Y:S01]  /*d8e0*/  @!P0 MOV R5, R9 ;  /* 0x0000000900058202 */ /* 0x000fe20000000f00 */
        /* <DEDUP_REMOVED lines=29> */
[----:B--2---:R-:W-:Y:S01]  /*dac0*/  @!P0 IMAD.MOV.U32 R6, RZ, RZ, R10 ;  /* 0x000000ffff068224 */ /* 0x004fe200078e000a */
        /* <DEDUP_REMOVED lines=28> */
.L_x_5990:
[----:B------:R-:W-:Y:S05]  /*dc90*/  BSYNC.RECONVERGENT B1 ;  /* 0x0000000000017941 */ /* 0x000fea0003800200 */
.L_x_5989:
[----:B------:R-:W2:Y:S01]  /*dca0*/  LD.E R156, desc[UR4][R2.64+0xdc] ;  /* 0x0000dc04029c7980 */ /* 0x000ea2000c101900 */
[----:B-1----:R-:W-:Y:S02]  /*dcb0*/  FMNMX3.FTZ R4, R133, R150, R148, !PT ;  /* 0x0000009685047276 */ /* 0x002fe40007810094 */
[----:B------:R-:W-:Y:S01]  /*dcc0*/  MOV R157, 0x20 ;  /* 0x00000020009d7802 */ /* 0x000fe20000000f00 */
[----:B------:R-:W-:Y:S01]  /*dcd0*/  LDSM.16.MT88.4 R12, [R182+0xc000] ;  /* 0x00c00000b60c783b */ /* 0x000fe20000004200 */
[----:B------:R-:W-:Y:S02]  /*dce0*/  FMNMX3.FTZ R5, R4, R153, R155, !PT ;  /* 0x0000009904057276 */ /* 0x000fe4000781009b */
[----:B------:R-:W-:Y:S01]  /*dcf0*/  FMNMX3.FTZ R4, R134, R154, R152, !PT ;  /* 0x0000009a86047276 */ /* 0x000fe20007810098 */
[----:B------:R-:W-:Y:S01]  /*dd00*/  LDSM.16.MT88.4 R44, [R182+0x10000] ;  /* 0x01000000b62c783b */ /* 0x000fe20000004200 */
        /* <DEDUP_REMOVED lines=28> */
[C---:B------:R-:W-:Y:S01]  /*ded0*/  IADD3 R16, PT, PT, R182.reuse, 0xc000, RZ ;  /* 0x0000c000b6107810 */ /* 0x040fe20007ffe0ff */
[----:B------:R-:W1:Y:S01]  /*dee0*/  SHFL.BFLY PT, R5, R4, 0x2, 0x1f ;  /* 0x0c401f0004057f89 */ /* 0x000e6200000e0000 */
[----:B------:R-:W-:Y:S02]  /*def0*/  FMNMX3.FTZ R7, R7, R143, R140, !PT ;  /* 0x0000008f07077276 */ /* 0x000fe4000781008c */
[----:B------:R-:W-:-:S03]  /*df00*/  IADD3 R159, PT, PT, R182, 0xc040, RZ ;  /* 0x0000c040b69f7810 */ /* 0x000fc60007ffe0ff */
[----:B------:R-:W3:Y:S01]  /*df10*/  SHFL.BFLY PT, R6, R7, 0x2, 0x1f ;  /* 0x0c401f0007067f89 */ /* 0x000ee200000e0000 */
[----:B-1----:R-:W-:-:S05]  /*df20*/  FMNMX.FTZ R5, R4, R5, !PT ;  /* 0x0000000504057209 */ /* 0x002fca0007810000 */
[----:B------:R-:W1:Y:S01]  /*df30*/  SHFL.BFLY PT, R144, R5, 0x1, 0x1f ;  /* 0x0c201f0005907f89 */ /* 0x000e6200000e0000 */
[----:B---3--:R-:W-:-:S05]  /*df40*/  FMNMX.FTZ R6, R7, R6, !PT ;  /* 0x0000000607067209 */ /* 0x008fca0007810000 */
[----:B------:R-:W3:Y:S01]  /*df50*/  SHFL.BFLY PT, R145, R6, 0x1, 0x1f ;  /* 0x0c201f0006917f89 */ /* 0x000ee200000e0000 */
[----:B-1----:R-:W-:-:S04]  /*df60*/  FMNMX.FTZ R144, R5, R144, !PT ;  /* 0x0000009005907209 */ /* 0x002fc80007810000 */
[----:B------:R-:W-:Y:S02]  /*df70*/  FSETP.NEU.FTZ.AND P0, PT, R144, -INF , PT ;  /* 0xff8000009000780b */ /* 0x000fe40003f1d000 */
[----:B---3--:R-:W-:-:S04]  /*df80*/  FMNMX.FTZ R145, R6, R145, !PT ;  /* 0x0000009106917209 */ /* 0x008fc80007810000 */
[----:B------:R-:W-:-:S04]  /*df90*/  FSETP.NEU.FTZ.AND P1, PT, R145, -INF , PT ;  /* 0xff8000009100780b */ /* 0x000fc80003f3d000 */
[----:B------:R-:W-:-:S05]  /*dfa0*/  FSEL R5, R145, RZ, P1 ;  /* 0x000000ff91057208 */ /* 0x000fca0000800000 */
[----:B------:R-:W-:Y:S01]  /*dfb0*/  FADD.FTZ R5, R134, -R5 ;  /* 0x8000000586057221 */ /* 0x000fe20000010000 */
[C---:B--2---:R-:W-:Y:S01]  /*dfc0*/  FMUL.FTZ R149, R156.reuse, R144 ;  /* 0x000000909c957220 */ /* 0x044fe20000410000 */
[----:B------:R-:W-:-:S04]  /*dfd0*/  FMUL.FTZ R4, R156, R145 ;  /* 0x000000919c047220 */ /* 0x000fc80000410000 */
[----:B------:R-:W-:-:S05]  /*dfe0*/  FSEL R149, R149, RZ, P0 ;  /* 0x000000ff95957208 */ /* 0x000fca0000000000 */
[-CC-:B------:R-:W-:Y:S01]  /*dff0*/  FFMA.FTZ R147, R153, R156.reuse, -R149.reuse ;  /* 0x0000009c99937223 */ /* 0x180fe20000010895 */
[----:B------:R-:W-:Y:S01]  /*e000*/  FSEL R153, R4, RZ, P1 ;  /* 0x000000ff04997208 */ /* 0x000fe20000800000 */
[-CC-:B------:R-:W-:Y:S01]  /*e010*/  FFMA.FTZ R146, R155, R156.reuse, -R149.reuse ;  /* 0x0000009c9b927223 */ /* 0x180fe20000010895 */
[----:B------:R-:W-:Y:S01]  /*e020*/  FSEL R4, R144, RZ, P0 ;  /* 0x000000ff90047208 */ /* 0x000fe20000000000 */
[-CC-:B------:R-:W-:Y:S01]  /*e030*/  FFMA.FTZ R150, R150, R156.reuse, -R149.reuse ;  /* 0x0000009c96967223 */ /* 0x180fe20000010895 */
[----:B------:R-:W-:Y:S01]  /*e040*/  ISETP.NE.AND P0, PT, R185, RZ, PT ;  /* 0x000000ffb900720c */ /* 0x000fe20003f05270 */
[-C--:B------:R-:W-:Y:S01]  /*e050*/  FFMA.FTZ R148, R148, R156.reuse, -R149 ;  /* 0x0000009c94947223 */ /* 0x080fe20000010895 */
[-CC-:B------:R-:W-:Y:S01]  /*e060*/  FFMA.FTZ R154, R154, R156.reuse, -R153.reuse ;  /* 0x0000009c9a9a7223 */ /* 0x180fe20000010899 */
[----:B------:R-:W-:Y:S01]  /*e070*/  FADD.FTZ R133, R133, -R4 ;  /* 0x8000000485857221 */ /* 0x000fe20000010000 */
[----:B------:R-:W-:Y:S01]  /*e080*/  SEL R157, R157, 0xffffffe0, !P0 ;  /* 0xffffffe09d9d7807 */ /* 0x000fe20004000000 */
[-CC-:B------:R-:W-:Y:S01]  /*e090*/  FFMA.FTZ R152, R152, R156.reuse, -R153.reuse ;  /* 0x0000009c98987223 */ /* 0x180fe20000010899 */
[----:B------:R-:W-:Y:S01]  /*e0a0*/  ISETP.NE.AND P0, PT, R183, RZ, PT ;  /* 0x000000ffb700720c */ /* 0x000fe20003f05270 */
[-CC-:B------:R-:W-:Y:S01]  /*e0b0*/  FFMA.FTZ R151, R151, R156.reuse, -R153.reuse ;  /* 0x0000009c97977223 */ /* 0x180fe20000010899 */
[----:B------:R-:W-:Y:S01]  /*e0c0*/  IADD3 R134, PT, PT, R182, R157, RZ ;  /* 0x0000009db6867210 */ /* 0x000fe20007ffe0ff */
[-C--:B------:R-:W-:Y:S01]  /*e0d0*/  FFMA.FTZ R158, R158, R156.reuse, -R153 ;  /* 0x0000009c9e9e7223 */ /* 0x080fe20000010899 */
[C---:B------:R-:W-:Y:S01]  /*e0e0*/  FMUL.FTZ R133, R156.reuse, R133 ;  /* 0x000000859c857220 */ /* 0x040fe20000410000 */
[----:B------:R-:W-:Y:S01]  /*e0f0*/  FMUL.FTZ R155, R156, R5 ;  /* 0x000000059c9b7220 */ /* 0x000fe20000410000 */
[----:B------:R-:W-:Y:S01]  /*e100*/  MUFU.EX2 R150, R150 ;  /* 0x0000009600967308 */ /* 0x000fe20000000800 */
[----:B------:R-:W-:Y:S01]  /*e110*/  LDSM.16.MT88.4 R52, [R134+0x10000] ;  /* 0x010000008634783b */ /* 0x000fe20000004200 */
[-C--:B------:R-:W-:Y:S01]  /*e120*/  FFMA.FTZ R62, R62, R156.reuse, -R149 ;  /* 0x0000009c3e3e7223 */ /* 0x080fe20000010895 */
[-C--:B------:R-:W-:Y:S01]  /*e130*/  FFMA.FTZ R167, R250, R156.reuse, -R153 ;  /* 0x0000009cfaa77223 */ /* 0x080fe20000010899 */
[-CC-:B------:R-:W-:Y:S01]  /*e140*/  FFMA.FTZ R161, R193, R156.reuse, -R149.reuse ;  /* 0x0000009cc1a17223 */ /* 0x180fe20000010895 */
[----:B------:R-:W-:Y:S01]  /*e150*/  LDSM.16.MT88.4 R20, [R134+0xc000] ;  /* 0x00c000008614783b */ /* 0x000fe20000004200 */
[-CC-:B------:R-:W-:Y:S01]  /*e160*/  FFMA.FTZ R180, R189, R156.reuse, -R149.reuse ;  /* 0x0000009cbdb47223 */ /* 0x180fe20000010895 */
[----:B------:R-:W-:Y:S01]  /*e170*/  @P0 IADD3 R159, PT, PT, R16, -0x40, RZ ;  /* 0xffffffc0109f0810 */ /* 0x000fe20007ffe0ff */
[----:B------:R-:W1:Y:S01]  /*e180*/  MUFU.EX2 R148, R148 ;  /* 0x0000009400947308 */ /* 0x000e620000000800 */
[-C--:B------:R-:W-:Y:S01]  /*e190*/  FFMA.FTZ R163, R179, R156.reuse, -R149 ;  /* 0x0000009cb3a37223 */ /* 0x080fe20000010895 */
[-CC-:B------:R-:W-:Y:S01]  /*e1a0*/  FFMA.FTZ R165, R173, R156.reuse, -R153.reuse ;  /* 0x0000009cada57223 */ /* 0x180fe20000010899 */
[----:B------:R-:W-:Y:S01]  /*e1b0*/  IADD3 R157, PT, PT, R157, R159, RZ ;  /* 0x0000009f9d9d7210 */ /* 0x000fe20007ffe0ff */
[----:B------:R-:W-:Y:S01]  /*e1c0*/  LDSM.16.MT88.4 R28, [R159] ;  /* 0x000000009f1c783b */ /* 0x000fe20000004200 */
[-CC-:B------:R-:W-:Y:S01]  /*e1d0*/  FFMA.FTZ R190, R177, R156.reuse, -R153.reuse ;  /* 0x0000009cb1be7223 */ /* 0x180fe20000010899 */
[-C--:B------:R-:W-:Y:S01]  /*e1e0*/  FFMA.FTZ R250, R175, R156.reuse, -R153 ;  /* 0x0000009caffa7223 */ /* 0x080fe20000010899 */
[-CC-:B------:R-:W-:Y:S01]  /*e1f0*/  FFMA.FTZ R252, R252, R156.reuse, -R149.reuse ;  /* 0x0000009cfcfc7223 */ /* 0x180fe20000010895 */
[----:B------:R-:W2:Y:S01]  /*e200*/  LDSM.16.MT88.4 R36, [R157] ;  /* 0x000000009d24783b */ /* 0x000ea20000004200 */
        /* <DEDUP_REMOVED lines=8> */
[----:B------:R-:W3:Y:S01]  /*e290*/  MUFU.EX2 R146, R146 ;  /* 0x0000009200927308 */ /* 0x000ee20000000800 */
[----:B-1----:R-:W-:Y:S01]  /*e2a0*/  F2FP.BF16.F32.PACK_AB R5, R148, R150 ;  /* 0x000000969405723e */ /* 0x002fe200000010ff */
[-CC-:B------:R-:W-:Y:S01]  /*e2b0*/  FFMA.FTZ R230, R230, R156.reuse, -R149.reuse ;  /* 0x0000009ce6e67223 */ /* 0x180fe20000010895 */
        /* <DEDUP_REMOVED lines=13> */
[----:B------:R-:W1:Y:S01]  /*e390*/  MUFU.EX2 R152, R152 ;  /* 0x0000009800987308 */ /* 0x000e620000000800 */
        /* <DEDUP_REMOVED lines=13> */
[----:B------:R-:W-:Y:S01]  /*e470*/  FFMA.FTZ R138, R138, R156, -R149 ;  /* 0x0000009c8a8a7223 */ /* 0x000fe20000010895 */
[----:B------:R-:W-:Y:S01]  /*e480*/  @P2 IADD3 R224, PT, PT, R0, -0x3, RZ ;  /* 0xfffffffd00e02810 */ /* 0x000fe20007ffe0ff */
[----:B------:R-:W3:Y:S01]  /*e490*/  MUFU.EX2 R158, R158 ;  /* 0x0000009e009e7308 */ /* 0x000ee20000000800 */
[----:B-1----:R-:W-:-:S07]  /*e4a0*/  F2FP.BF16.F32.PACK_AB R4, R152, R154 ;  /* 0x0000009a9804723e */ /* 0x002fce00000010ff */
[----:B------:R-:W1:Y:S08]  /*e4b0*/  MUFU.EX2 R133, R133 ;  /* 0x0000008500857308 */ /* 0x000e700000000800 */
[----:B------:R-:W4:Y:S01]  /*e4c0*/  MUFU.EX2 R155, R155 ;  /* 0x0000009b009b7308 */ /* 0x000f220000000800 */
[----:B---3--:R-:W-:-:S07]  /*e4d0*/  F2FP.BF16.F32.PACK_AB R6, R158, R151 ;  /* 0x000000979e06723e */ /* 0x008fce00000010ff */
[----:B------:R-:W-:Y:S01]  /*e4e0*/  MUFU.EX2 R161, R161 ;  /* 0x000000a100a17308 */ /* 0x000fe20000000800 */
[-C--:B-1----:R-:W-:Y:S01]  /*e4f0*/  FMUL.FTZ R34, R106, R133.reuse ;  /* 0x000000856a227220 */ /* 0x082fe20000410000 */
[-C--:B------:R-:W-:Y:S01]  /*e500*/  FMUL.FTZ R35, R107, R133.reuse ;  /* 0x000000856b237220 */ /* 0x080fe20000410000 */
[-C--:B------:R-:W-:Y:S01]  /*e510*/  FMUL.FTZ R102, R102, R133.reuse ;  /* 0x0000008566667220 */ /* 0x080fe20000410000 */
[-C--:B------:R-:W-:Y:S01]  /*e520*/  FMUL.FTZ R103, R103, R133.reuse ;  /* 0x0000008567677220 */ /* 0x080fe20000410000 */
[-C--:B------:R-:W-:Y:S01]  /*e530*/  FMUL.FTZ R50, R90, R133.reuse ;  /* 0x000000855a327220 */ /* 0x080fe20000410000 */
[-C--:B------:R-:W-:Y:S01]  /*e540*/  FMUL.FTZ R51, R91, R133.reuse ;  /* 0x000000855b337220 */ /* 0x080fe20000410000 */
[-C--:B------:R-:W-:Y:S01]  /*e550*/  FMUL.FTZ R58, R86, R133.reuse ;  /* 0x00000085563a7220 */ /* 0x080fe20000410000 */
[----:B------:R-:W-:Y:S01]  /*e560*/  FMUL.FTZ R59, R87, R133 ;  /* 0x00000085573b7220 */ /* 0x000fe20000410000 */
[-C--:B----4-:R-:W-:Y:S01]  /*e570*/  FMUL.FTZ R32, R104, R155.reuse ;  /* 0x0000009b68207220 */ /* 0x090fe20000410000 */
[-C--:B------:R-:W-:Y:S01]  /*e580*/  FMUL.FTZ R33, R105, R155.reuse ;  /* 0x0000009b69217220 */ /* 0x080fe20000410000 */
[-C--:B------:R-:W-:Y:S01]  /*e590*/  FMUL.FTZ R100, R100, R155.reuse ;  /* 0x0000009b64647220 */ /* 0x080fe20000410000 */
[-C--:B------:R-:W-:Y:S01]  /*e5a0*/  FMUL.FTZ R101, R101, R155.reuse ;  /* 0x0000009b65657220 */ /* 0x080fe20000410000 */
[-C--:B------:R-:W-:Y:S01]  /*e5b0*/  FMUL.FTZ R48, R88, R155.reuse ;  /* 0x0000009b58307220 */ /* 0x080fe20000410000 */
[-C--:B------:R-:W-:Y:S01]  /*e5c0*/  FMUL.FTZ R49, R89, R155.reuse ;  /* 0x0000009b59317220 */ /* 0x080fe20000410000 */
[----:B------:R-:W-:Y:S01]  /*e5d0*/  FMUL.FTZ R57, R85, R155 ;  /* 0x0000009b55397220 */ /* 0x000fe20000410000 */
[-C--:B------:R-:W-:Y:S01]  /*e5e0*/  FMUL.FTZ R78, R78, R133.reuse ;  /* 0x000000854e4e7220 */ /* 0x080fe20000410000 */
[C---:B--2---:R-:W-:Y:S01]  /*e5f0*/  HMMA.16816.F32.BF16 R32, R4.reuse, R36, R32 ;  /* 0x000000240420723c */ /* 0x044fe20000041820 */
[----:B------:R-:W-:Y:S01]  /*e600*/  FMUL.FTZ R79, R79, R133 ;  /* 0x000000854f4f7220 */ /* 0x000fe20000410000 */
[-C--:B------:R-:W-:Y:S01]  /*e610*/  FMUL.FTZ R76, R76, R155.reuse ;  /* 0x0000009b4c4c7220 */ /* 0x080fe20000410000 */
[-C--:B------:R-:W-:Y:S01]  /*e620*/  FMUL.FTZ R77, R77, R155.reuse ;  /* 0x0000009b4d4d7220 */ /* 0x080fe20000410000 */
[-CC-:B------:R-:W-:Y:S01]  /*e630*/  FFMA.FTZ R106, R65, R156.reuse, -R153.reuse ;  /* 0x0000009c416a7223 */ /* 0x180fe20000010899 */
[-CC-:B------:R-:W-:Y:S01]  /*e640*/  FFMA.FTZ R104, R66, R156.reuse, -R153.reuse ;  /* 0x0000009c42687223 */ /* 0x180fe20000010899 */
[-C--:B------:R-:W-:Y:S01]  /*e650*/  FFMA.FTZ R105, R64, R156.reuse, -R153 ;  /* 0x0000009c40697223 */ /* 0x080fe20000010899 */
[-CC-:B------:R-:W-:Y:S01]  /*e660*/  FFMA.FTZ R107, R249, R156.reuse, -R149.reuse ;  /* 0x0000009cf96b7223 */ /* 0x180fe20000010895 */
[C---:B------:R-:W-:Y:S01]  /*e670*/  HMMA.16816.F32.BF16 R36, R4.reuse, R38, R100 ;  /* 0x000000260424723c */ /* 0x040fe20000041864 */
[----:B------:R1:W-:Y:S01]  /*e680*/  MUFU.EX2 R102, R62 ;  /* 0x0000003e00667308 */ /* 0x0003e20000000800 */
[-CC-:B------:R-:W-:Y:S01]  /*e690*/  FFMA.FTZ R101, R60, R156.reuse, -R149.reuse ;  /* 0x0000009c3c657223 */ /* 0x180fe20000010895 */
[-C--:B------:R-:W-:Y:S01]  /*e6a0*/  FFMA.FTZ R100, R56, R156.reuse, -R149 ;  /* 0x0000009c38647223 */ /* 0x080fe20000010895 */
[----:B------:R-:W-:Y:S01]  /*e6b0*/  FMUL.FTZ R56, R84, R155 ;  /* 0x0000009b54387220 */ /* 0x000fe20000410000 */
[-C--:B------:R-:W-:Y:S01]  /*e6c0*/  FFMA.FTZ R103, R67, R156.reuse, -R153 ;  /* 0x0000009c43677223 */ /* 0x080fe20000010899 */
[----:B------:R-:W-:Y:S01]  /*e6d0*/  LDSM.16.MT88.4 R84, [R157+0x4000] ;  /* 0x004000009d54783b */ /* 0x000fe20000004200 */
        /* <DEDUP_REMOVED lines=11> */
[----:B-1----:R-:W1:Y:S01]  /*e790*/  LDSM.16.MT88.4 R60, [R159+0x4000] ;  /* 0x004000009f3c783b */ /* 0x002e620000004200 */
[----:B------:R-:W-:Y:S01]  /*e7a0*/  FMUL.FTZ R59, R83, R133 ;  /* 0x00000085533b7220 */ /* 0x000fe20000410000 */
[-C--:B------:R-:W-:Y:S01]  /*e7b0*/  FMUL.FTZ R56, R80, R155.reuse ;  /* 0x0000009b50387220 */ /* 0x080fe20000410000 */
[----:B------:R-:W-:Y:S01]  /*e7c0*/  FMUL.FTZ R57, R81, R155 ;  /* 0x0000009b51397220 */ /* 0x000fe20000410000 */
[-C--:B------:R-:W-:Y:S01]  /*e7d0*/  FMUL.FTZ R118, R118, R133.reuse ;  /* 0x0000008576767220 */ /* 0x080fe20000410000 */
[----:B------:R-:W2:Y:S01]  /*e7e0*/  LDSM.16.MT88.4 R80, [R134+0xc800] ;  /* 0x00c800008650783b */ /* 0x000ea20000004200 */
        /* <DEDUP_REMOVED lines=40> */
[C---:B-1----:R-:W-:Y:S01]  /*ea70*/  HMMA.16816.F32.BF16 R56, R4.reuse, R60, R56 ;  /* 0x0000003c0438723c */ /* 0x042fe20000041838 */
[----:B------:R-:W-:Y:S01]  /*ea80*/  LDSM.16.MT88.4 R88, [R182+0xc800] ;  /* 0x00c80000b658783b */ /* 0x000fe20000004200 */
[-CC-:B------:R-:W-:Y:S01]  /*ea90*/  FFMA.FTZ R108, R247, R156.reuse, -R149.reuse ;  /* 0x0000009cf76c7223 */ /* 0x180fe20000010895 */
[-CC-:B------:R-:W-:Y:S01]  /*eaa0*/  FFMA.FTZ R109, R245, R156.reuse, -R149.reuse ;  /* 0x0000009cf56d7223 */ /* 0x180fe20000010895 */
[-C--:B------:R-:W-:Y:S01]  /*eab0*/  FFMA.FTZ R110, R243, R156.reuse, -R149 ;  /* 0x0000009cf36e7223 */ /* 0x080fe20000010895 */
[----:B------:R-:W-:Y:S01]  /*eac0*/  LDSM.16.MT88.4 R96, [R182+0x10800] ;  /* 0x01080000b660783b */ /* 0x000fe20000004200 */
[-CC-:B------:R-:W-:Y:S01]  /*ead0*/  FFMA.FTZ R111, R227, R156.reuse, -R153.reuse ;  /* 0x0000009ce36f7223 */ /* 0x180fe20000010899 */
[----:B------:R-:W1:Y:S01]  /*eae0*/  MUFU.EX2 R105, R105 ;  /* 0x0000006900697308 */ /* 0x000e620000000800 */
[C---:B------:R-:W-:Y:S01]  /*eaf0*/  HMMA.16816.F32.BF16 R60, R4.reuse, R62, R76 ;  /* 0x0000003e043c723c */ /* 0x040fe2000004184c */
[----:B------:R-:W4:Y:S01]  /*eb00*/  LDSM.16.MT88.4 R76, [R159+0x800] ;  /* 0x000800009f4c783b */ /* 0x000f220000004200 */
[-CC-:B------:R-:W-:Y:S01]  /*eb10*/  FFMA.FTZ R112, R225, R156.reuse, -R153.reuse ;  /* 0x0000009ce1707223 */ /* 0x180fe20000010899 */
[-CC-:B------:R-:W-:Y:S01]  /*eb20*/  FFMA.FTZ R113, R203, R156.reuse, -R153.reuse ;  /* 0x0000009ccb717223 */ /* 0x180fe20000010899 */
[-C--:B------:R-:W-:Y:S01]  /*eb30*/  FFMA.FTZ R114, R201, R156.reuse, -R153 ;  /* 0x0000009cc9727223 */ /* 0x080fe20000010899 */
[----:B------:R-:W-:Y:S01]  /*eb40*/  LDSM.16.MT88.4 R72, [R134+0x10800] ;  /* 0x010800008648783b */ /* 0x000fe20000004200 */
[----:B------:R-:W-:Y:S01]  /*eb50*/  FFMA.FTZ R115, R195, R156, -R149 ;  /* 0x0000009cc3737223 */ /* 0x000fe20000010895 */
[----:B------:R-:W5:Y:S01]  /*eb60*/  MUFU.EX2 R107, R107 ;  /* 0x0000006b006b7308 */ /* 0x000f620000000800 */
[C---:B------:R-:W-:Y:S01]  /*eb70*/  HMMA.16816.F32.BF16 R8, R4.reuse, R12, R8 ;  /* 0x0000000c0408723c */ /* 0x040fe20000041808 */
[----:B------:R-:W-:Y:S01]  /*eb80*/  FFMA.FTZ R133, R239, R133, R150 ;  /* 0x00000085ef857223 */ /* 0x000fe20000010096 */
[----:B------:R-:W-:Y:S01]  /*eb90*/  FFMA.FTZ R155, R241, R155, R154 ;  /* 0x0000009bf19b7223 */ /* 0x000fe2000001009a */
[----:B------:R-:W-:Y:S02]  /*eba0*/  LDSM.16.MT88.4 R116, [R134+0xf800] ;  /* 0x00f800008674783b */ /* 0x000fe40000004200 */
[----:B------:R-:W-:Y:S01]  /*ebb0*/  FADD.FTZ R148, R148, R133 ;  /* 0x0000008594947221 */ /* 0x000fe20000010000 */
[----:B------:R-:W-:Y:S01]  /*ebc0*/  FADD.FTZ R152, R152, R155 ;  /* 0x0000009b98987221 */ /* 0x000fe20000010000 */
[----:B------:R-:W-:Y:S01]  /*ebd0*/  MUFU.EX2 R108, R108 ;  /* 0x0000006c006c7308 */ /* 0x000fe20000000800 */
[----:B------:R-:W-:Y:S01]  /*ebe0*/  HMMA.16816.F32.BF16 R40, R4, R44, R40 ;  /* 0x0000002c0428723c */ /* 0x000fe20000041828 */
[-C--:B------:R-:W-:Y:S01]  /*ebf0*/  MOV R133, R144.reuse ;  /* 0x0000009000857202 */ /* 0x080fe20000000f00 */
[----:B------:R-:W-:Y:S01]  /*ec00*/  FADD.FTZ R151, R151, R152 ;  /* 0x0000009897977221 */ /* 0x000fe20000010000 */
[----:B------:R-:W-:-:S03]  /*ec10*/  @P2 MOV R133, R144 ;  /* 0x0000009000852202 */ /* 0x000fc60000000f00 */
[----:B------:R-:W-:Y:S01]  /*ec20*/  FADD.FTZ R158, R158, R151 ;  /* 0x000000979e9e7221 */ /* 0x000fe20000010000 */
[----:B------:R-:W-:Y:S01]  /*ec30*/  MUFU.EX2 R109, R109 ;  /* 0x0000006d006d7308 */ /* 0x000fe20000000800 */
[C---:B------:R-:W-:Y:S01]  /*ec40*/  HMMA.16816.F32.BF16 R12, R4.reuse, R14, R124 ;  /* 0x0000000e040c723c */ /* 0x040fe2000004187c */
[----:B------:R-:W-:Y:S06]  /*ec50*/  LDSM.16.MT88.4 R124, [R182+0xf800] ;  /* 0x00f80000b67c783b */ /* 0x000fec0000004200 */
[----:B------:R-:W-:Y:S01]  /*ec60*/  MUFU.EX2 R110, R110 ;  /* 0x0000006e006e7308 */ /* 0x000fe20000000800 */
[C---:B------:R-:W-:Y:S01]  /*ec70*/  HMMA.16816.F32.BF16 R44, R4.reuse, R46, R92 ;  /* 0x0000002e042c723c */ /* 0x040fe2000004185c */
[----:B------:R-:W-:Y:S06]  /*ec80*/  LDSM.16.MT88.4 R92, [R182+0xd000] ;  /* 0x00d00000b65c783b */ /* 0x000fec0000004200 */
[----:B------:R-:W-:Y:S01]  /*ec90*/  MUFU.EX2 R111, R111 ;  /* 0x0000006f006f7308 */ /* 0x000fe20000000800 */
[C---:B------:R-:W-:Y:S07]  /*eca0*/  HMMA.16816.F32.BF16 R64, R4.reuse, R84, R64 ;  /* 0x000000540440723c */ /* 0x040fee0000041840 */
[----:B------:R-:W4:Y:S01]  /*ecb0*/  MUFU.EX2 R112, R112 ;  /* 0x0000007000707308 */ /* 0x000f220000000800 */
[----:B------:R-:W-:Y:S01]  /*ecc0*/  HMMA.16816.F32.BF16 R4, R4, R86, R68 ;  /* 0x000000560404723c */ /* 0x000fe20000041844 */
[----:B------:R-:W4:Y:S01]  /*ecd0*/  LDSM.16.MT88.4 R84, [R157+0x800] ;  /* 0x000800009d54783b */ /* 0x000f220000004200 */
[----:B---3--:R-:W-:-:S02]  /*ece0*/  F2FP.BF16.F32.PACK_AB R68, R106, R103 ;  /* 0x000000676a44723e */ /* 0x008fc400000010ff */
[----:B------:R-:W-:Y:S02]  /*ecf0*/  F2FP.BF16.F32.PACK_AB R69, R101, R102 ;  /* 0x000000666545723e */ /* 0x000fe400000010ff */
[----:B-1----:R-:W-:Y:S01]  /*ed00*/  F2FP.BF16.F32.PACK_AB R70, R105, R104 ;  /* 0x000000686946723e */ /* 0x002fe200000010ff */
[----:B------:R-:W-:Y:S01]  /*ed10*/  MUFU.EX2 R113, R113 ;  /* 0x0000007100717308 */ /* 0x000fe20000000800 */
[----:B-----5:R-:W-:-:S07]  /*ed20*/  F2FP.BF16.F32.PACK_AB R71, R107, R100 ;  /* 0x000000646b47723e */ /* 0x020fce00000010ff */
[C---:B--2---:R-:W-:Y:S01]  /*ed30*/  HMMA.16816.F32.BF16 R16, R68.reuse, R80, R16 ;  /* 0x000000504410723c */ /* 0x044fe20000041810 */
[----:B------:R-:W1:Y:S07]  /*ed40*/  MUFU.EX2 R114, R114 ;  /* 0x0000007200727308 */ /* 0x000e6e0000000800 */
[C---:B------:R-:W-:Y:S01]  /*ed50*/  HMMA.16816.F32.BF16 R20, R68.reuse, R82, R20 ;  /* 0x000000524414723c */ /* 0x040fe20000041814 */
[----:B------:R-:W2:Y:S01]  /*ed60*/  LDSM.16.MT88.4 R80, [R159+0x4800] ;  /* 0x004800009f50783b */ /* 0x000ea20000004200 */
[----:B------:R-:W3:Y:S06]  /*ed70*/  MUFU.EX2 R115, R115 ;  /* 0x0000007300737308 */ /* 0x000eec0000000800 */
        /* <DEDUP_REMOVED lines=8> */
[----:B------:R-:W5:Y:S01]  /*ee00*/  LDSM.16.MT88.4 R84, [R159+0x1000] ;  /* 0x001000009f54783b */ /* 0x000f620000004200 */
[----:B------:R-:W5:Y:S06]  /*ee10*/  MUFU.EX2 R190, R190 ;  /* 0x000000be00be7308 */ /* 0x000f6c0000000800 */
[C---:B------:R-:W-:Y:S02]  /*ee20*/  HMMA.16816.F32.BF16 R8, R68.reuse, R88, R8 ;  /* 0x000000584408723c */ /* 0x040fe40000041808 */
[----:B------:R-:W-:Y:S06]  /*ee30*/  MUFU.EX2 R167, R167 ;  /* 0x000000a700a77308 */ /* 0x000fec0000000800 */
[C---:B------:R-:W-:Y:S01]  /*ee40*/  HMMA.16816.F32.BF16 R12, R68.reuse, R90, R12 ;  /* 0x0000005a440c723c */ /* 0x040fe2000004180c */
[----:B------:R-:W5:Y:S01]  /*ee50*/  LDSM.16.MT88.4 R88, [R134+0xd000] ;  /* 0x00d000008658783b */ /* 0x000f620000004200 */
[----:B------:R-:W5:Y:S06]  /*ee60*/  MUFU.EX2 R250, R250 ;  /* 0x000000fa00fa7308 */ /* 0x000f6c0000000800 */
[C---:B------:R-:W-:Y:S02]  /*ee70*/  HMMA.16816.F32.BF16 R40, R68.reuse, R96, R40 ;  /* 0x000000604428723c */ /* 0x040fe40000041828 */
[----:B------:R-:W5:Y:S06]  /*ee80*/  MUFU.EX2 R252, R252 ;  /* 0x000000fc00fc7308 */ /* 0x000f6c0000000800 */
[C---:B------:R-:W-:Y:S01]  /*ee90*/  HMMA.16816.F32.BF16 R44, R68.reuse, R98, R44 ;  /* 0x00000062442c723c */ /* 0x040fe2000004182c */
[----:B------:R-:W-:Y:S01]  /*eea0*/  LDSM.16.MT88.4 R96, [R157+0x1000] ;  /* 0x001000009d60783b */ /* 0x000fe20000004200 */
[----:B------:R-:W-:Y:S06]  /*eeb0*/  MUFU.EX2 R169, R169 ;  /* 0x000000a900a97308 */ /* 0x000fec0000000800 */
[----:B------:R-:W-:Y:S01]  /*eec0*/  HMMA.16816.F32.BF16 R48, R68, R72, R48 ;  /* 0x000000484430723c */ /* 0x000fe20000041830 */
[----:B------:R-:W-:Y:S01]  /*eed0*/  F2FP.BF16.F32.PACK_AB R72, R112, R111 ;  /* 0x0000006f7048723e */ /* 0x000fe200000010ff */
[----:B------:R-:W-:Y:S01]  /*eee0*/  MUFU.EX2 R244, R244 ;  /* 0x000000f400f47308 */ /* 0x000fe20000000800 */
[----:B------:R-:W-:-:S05]  /*eef0*/  F2FP.BF16.F32.PACK_AB R73, R109, R108 ;  /* 0x0000006c6d49723e */ /* 0x000fca00000010ff */
[----:B------:R-:W-:Y:S01]  /*ef00*/  HMMA.16816.F32.BF16 R52, R68, R74, R52 ;  /* 0x0000004a4434723c */ /* 0x000fe20000041834 */
[----:B-1----:R-:W-:Y:S01]  /*ef10*/  F2FP.BF16.F32.PACK_AB R74, R114, R113 ;  /* 0x00000071724a723e */ /* 0x002fe200000010ff */
[----:B------:R-:W-:Y:S01]  /*ef20*/  MUFU.EX2 R171, R171 ;  /* 0x000000ab00ab7308 */ /* 0x000fe20000000800 */
[----:B---3--:R-:W-:-:S05]  /*ef30*/  F2FP.BF16.F32.PACK_AB R75, R115, R110 ;  /* 0x0000006e734b723e */ /* 0x008fca00000010ff */
[C---:B--2---:R-:W-:Y:S02]  /*ef40*/  HMMA.16816.F32.BF16 R56, R68.reuse, R80, R56 ;  /* 0x000000504438723c */ /* 0x044fe40000041838 */
[----:B------:R-:W-:Y:S06]  /*ef50*/  MUFU.EX2 R173, R173 ;  /* 0x000000ad00ad7308 */ /* 0x000fec0000000800 */
[C---:B------:R-:W-:Y:S01]  /*ef60*/  HMMA.16816.F32.BF16 R60, R68.reuse, R82, R60 ;  /* 0x00000052443c723c */ /* 0x040fe2000004183c */
[----:B------:R-:W-:Y:S01]  /*ef70*/  LDSM.16.MT88.4 R80, [R157+0x5000] ;  /* 0x005000009d50783b */ /* 0x000fe20000004200 */
[----:B------:R-:W1:Y:S06]  /*ef80*/  MUFU.EX2 R238, R238 ;  /* 0x000000ee00ee7308 */ /* 0x000e6c0000000800 */
[C---:B----4-:R-:W-:Y:S02]  /*ef90*/  HMMA.16816.F32.BF16 R64, R68.reuse, R76, R64 ;  /* 0x0000004c4440723c */ /* 0x050fe40000041840 */
[----:B------:R-:W-:Y:S06]  /*efa0*/  MUFU.EX2 R175, R175 ;  /* 0x000000af00af7308 */ /* 0x000fec0000000800 */
[----:B------:R-:W-:Y:S01]  /*efb0*/  HMMA.16816.F32.BF16 R4, R68, R78, R4 ;  /* 0x0000004e4404723c */ /* 0x000fe20000041804 */
[----:B------:R-:W2:Y:S01]  /*efc0*/  LDSM.16.MT88.4 R68, [R182+0x11000] ;  /* 0x01100000b644783b */ /* 0x000ea20000004200 */
[----:B------:R-:W3:Y:S03]  /*efd0*/  MUFU.EX2 R234, R234 ;  /* 0x000000ea00ea7308 */ /* 0x000ee60000000800 */
[----:B------:R-:W4:Y:S03]  /*efe0*/  LDSM.16.MT88.4 R76, [R134+0x11000] ;  /* 0x01100000864c783b */ /* 0x000f260000004200 */
[C---:B-----5:R-:W-:Y:S02]  /*eff0*/  HMMA.16816.F32.BF16 R24, R72.reuse, R84, R24 ;  /* 0x000000544818723c */ /* 0x060fe40000041818 */
[----:B------:R-:W5:Y:S06]  /*f000*/  MUFU.EX2 R230, R230 ;  /* 0x000000e600e67308 */ /* 0x000f6c0000000800 */
[C---:B------:R-:W-:Y:S01]  /*f010*/  HMMA.16816.F32.BF16 R28, R72.reuse, R86, R28 ;  /* 0x00000056481c723c */ /* 0x040fe2000004181c */
[----:B------:R-:W1:Y:S01]  /*f020*/  LDSM.16.MT88.4 R84, [R159+0x5000] ;  /* 0x005000009f54783b */ /* 0x000e620000004200 */
        /* <DEDUP_REMOVED lines=8> */
[C---:B--2---:R-:W-:Y:S02]  /*f0b0*/  HMMA.16816.F32.BF16 R40, R72.reuse, R68, R40 ;  /* 0x000000444828723c */ /* 0x044fe40000041828 */
[----:B------:R-:W2:Y:S06]  /*f0c0*/  MUFU.EX2 R194, R194 ;  /* 0x000000c200c27308 */ /* 0x000eac0000000800 */
[C---:B------:R-:W-:Y:S01]  /*f0d0*/  HMMA.16816.F32.BF16 R44, R72.reuse, R70, R44 ;  /* 0x00000046482c723c */ /* 0x040fe2000004182c */
[----:B------:R-:W3:Y:S01]  /*f0e0*/  LDSM.16.MT88.4 R68, [R182+0xd800] ;  /* 0x00d80000b644783b */ /* 0x000ee20000004200 */
[----:B------:R-:W-:Y:S06]  /*f0f0*/  MUFU.EX2 R183, R183 ;  /* 0x000000b700b77308 */ /* 0x000fec0000000800 */
[C---:B----4-:R-:W-:Y:S02]  /*f100*/  HMMA.16816.F32.BF16 R48, R72.reuse, R76, R48 ;  /* 0x0000004c4830723c */ /* 0x050fe40000041830 */
[----:B------:R-:W4:Y:S06]  /*f110*/  MUFU.EX2 R178, R178 ;  /* 0x000000b200b27308 */ /* 0x000f2c0000000800 */
[C---:B------:R-:W-:Y:S01]  /*f120*/  HMMA.16816.F32.BF16 R52, R72.reuse, R78, R52 ;  /* 0x0000004e4834723c */ /* 0x040fe20000041834 */
[----:B------:R-:W5:Y:S01]  /*f130*/  LDSM.16.MT88.4 R76, [R157+0x1800] ;  /* 0x001800009d4c783b */ /* 0x000f620000004200 */
[----:B------:R-:W4:Y:S06]  /*f140*/  MUFU.EX2 R176, R176 ;  /* 0x000000b000b07308 */ /* 0x000f2c0000000800 */
[C---:B------:R-:W-:Y:S01]  /*f150*/  HMMA.16816.F32.BF16 R20, R72.reuse, R90, R20 ;  /* 0x0000005a4814723c */ /* 0x040fe20000041814 */
[----:B------:R-:W-:Y:S01]  /*f160*/  LDSM.16.MT88.4 R88, [R159+0x1800] ;  /* 0x001800009f58783b */ /* 0x000fe20000004200 */
[----:B------:R-:W-:Y:S06]  /*f170*/  MUFU.EX2 R174, R174 ;  /* 0x000000ae00ae7308 */ /* 0x000fec0000000800 */
[C---:B------:R-:W-:Y:S02]  /*f180*/  HMMA.16816.F32.BF16 R32, R72.reuse, R96, R32 ;  /* 0x000000604820723c */ /* 0x040fe40000041820 */
[----:B------:R-:W-:Y:S06]  /*f190*/  MUFU.EX2 R185, R185 ;  /* 0x000000b900b97308 */ /* 0x000fec0000000800 */
[C---:B------:R-:W-:Y:S02]  /*f1a0*/  HMMA.16816.F32.BF16 R36, R72.reuse, R98, R36 ;  /* 0x000000624824723c */ /* 0x040fe40000041824 */
[----:B------:R-:W-:Y:S06]  /*f1b0*/  MUFU.EX2 R166, R166 ;  /* 0x000000a600a67308 */ /* 0x000fec0000000800 */
[C---:B-1----:R-:W-:Y:S02]  /*f1c0*/  HMMA.16816.F32.BF16 R56, R72.reuse, R84, R56 ;  /* 0x000000544838723c */ /* 0x042fe40000041838 */
[----:B------:R-:W-:Y:S06]  /*f1d0*/  MUFU.EX2 R170, R170 ;  /* 0x000000aa00aa7308 */ /* 0x000fec0000000800 */
[C---:B------:R-:W-:Y:S01]  /*f1e0*/  HMMA.16816.F32.BF16 R60, R72.reuse, R86, R60 ;  /* 0x00000056483c723c */ /* 0x040fe2000004183c */
[----:B------:R-:W-:Y:S01]  /*f1f0*/  LDSM.16.MT88.4 R84, [R159+0x5800] ;  /* 0x005800009f54783b */ /* 0x000fe20000004200 */
[----:B------:R-:W1:Y:S06]  /*f200*/  MUFU.EX2 R189, R189 ;  /* 0x000000bd00bd7308 */ /* 0x000e6c0000000800 */
[----:B------:R-:W-:Y:S01]  /*f210*/  HMMA.16816.F32.BF16 R64, R72, R80, R64 ;  /* 0x000000504840723c */ /* 0x000fe20000041840 */
[----:B------:R-:W-:Y:S01]  /*f220*/  F2FP.BF16.F32.PACK_AB R80, R190, R165 ;  /* 0x000000a5be50723e */ /* 0x000fe200000010ff */
[----:B------:R-:W-:Y:S01]  /*f230*/  MUFU.EX2 R164, R164 ;  /* 0x000000a400a47308 */ /* 0x000fe20000000800 */
[----:B------:R-:W-:-:S05]  /*f240*/  F2FP.BF16.F32.PACK_AB R81, R180, R161 ;  /* 0x000000a1b451723e */ /* 0x000fca00000010ff */
[----:B------:R-:W-:Y:S01]  /*f250*/  HMMA.16816.F32.BF16 R4, R72, R82, R4 ;  /* 0x000000524804723c */ /* 0x000fe20000041804 */
[----:B------:R-:W2:Y:S01]  /*f260*/  LDSM.16.MT88.4 R72, [R182+0x11800] ;  /* 0x01180000b648783b */ /* 0x000ea20000004200 */
[----:B------:R-:W-:Y:S01]  /*f270*/  F2FP.BF16.F32.PACK_AB R82, R250, R167 ;  /* 0x000000a7fa52723e */ /* 0x000fe200000010ff */
[----:B------:R-:W1:Y:S01]  /*f280*/  MUFU.EX2 R191, R191 ;  /* 0x000000bf00bf7308 */ /* 0x000e620000000800 */
[----:B------:R-:W-:-:S07]  /*f290*/  F2FP.BF16.F32.PACK_AB R83, R252, R163 ;  /* 0x000000a3fc53723e */ /* 0x000fce00000010ff */
[C---:B---3--:R-:W-:Y:S01]  /*f2a0*/  HMMA.16816.F32.BF16 R8, R80.reuse, R68, R8 ;  /* 0x000000445008723c */ /* 0x048fe20000041808 */
        /* <DEDUP_REMOVED lines=13> */
[----:B------:R-:W3:Y:S06]  /*f380*/  MUFU.EX2 R142, R142 ;  /* 0x0000008e008e7308 */ /* 0x000eec0000000800 */
[C---:B--2---:R-:W-:Y:S02]  /*f390*/  HMMA.16816.F32.BF16 R40, R80.reuse, R72, R40 ;  /* 0x000000485028723c */ /* 0x044fe40000041828 */
[----:B------:R-:W-:Y:S06]  /*f3a0*/  MUFU.EX2 R143, R143 ;  /* 0x0000008f008f7308 */ /* 0x000fec0000000800 */
[C---:B------:R-:W-:Y:S01]  /*f3b0*/  HMMA.16816.F32.BF16 R44, R80.reuse, R74, R44 ;  /* 0x0000004a502c723c */ /* 0x040fe2000004182c */
[----:B------:R-:W2:Y:S01]  /*f3c0*/  LDSM.16.MT88.4 R72, [R159+0x2000] ;  /* 0x002000009f48783b */ /* 0x000ea20000004200 */
[----:B------:R-:W3:Y:S06]  /*f3d0*/  MUFU.EX2 R140, R140 ;  /* 0x0000008c008c7308 */ /* 0x000eec0000000800 */
[C---:B----4-:R-:W-:Y:S02]  /*f3e0*/  HMMA.16816.F32.BF16 R48, R80.reuse, R68, R48 ;  /* 0x000000445030723c */ /* 0x050fe40000041830 */
[----:B------:R-:W4:Y:S06]  /*f3f0*/  MUFU.EX2 R138, R138 ;  /* 0x0000008a008a7308 */ /* 0x000f2c0000000800 */
[C---:B------:R-:W-:Y:S01]  /*f400*/  HMMA.16816.F32.BF16 R52, R80.reuse, R70, R52 ;  /* 0x000000465034723c */ /* 0x040fe20000041834 */
[----:B------:R-:W1:Y:S07]  /*f410*/  LDSM.16.MT88.4 R68, [R182+0xe000] ;  /* 0x00e00000b644783b */ /* 0x000e6e0000004200 */
[C---:B------:R-:W-:Y:S08]  /*f420*/  HMMA.16816.F32.BF16 R24, R80.reuse, R88, R24 ;  /* 0x000000585018723c */ /* 0x040ff00000041818 */
[C---:B------:R-:W-:Y:S01]  /*f430*/  HMMA.16816.F32.BF16 R28, R80.reuse, R90, R28 ;  /* 0x0000005a501c723c */ /* 0x040fe2000004181c */
[----:B------:R-:W3:Y:S07]  /*f440*/  LDSM.16.MT88.4 R88, [R134+0xe000] ;  /* 0x00e000008658783b */ /* 0x000eee0000004200 */
[----:B-----5:R-:W-:Y:S01]  /*f450*/  HMMA.16816.F32.BF16 R64, R80, R76, R64 ;  /* 0x0000004c5040723c */ /* 0x020fe20000041840 */
[----:B------:R-:W-:-:S02]  /*f460*/  F2FP.BF16.F32.PACK_AB R76, R238, R173 ;  /* 0x000000adee4c723e */ /* 0x000fc400000010ff */
[----:B------:R-:W-:-:S05]  /*f470*/  F2FP.BF16.F32.PACK_AB R77, R244, R169 ;  /* 0x000000a9f44d723e */ /* 0x000fca00000010ff */
[----:B------:R-:W-:Y:S01]  /*f480*/  HMMA.16816.F32.BF16 R4, R80, R78, R4 ;  /* 0x0000004e5004723c */ /* 0x000fe20000041804 */
[----:B------:R-:W-:Y:S02]  /*f490*/  F2FP.BF16.F32.PACK_AB R78, R234, R175 ;  /* 0x000000afea4e723e */ /* 0x000fe400000010ff */
[----:B------:R-:W-:-:S05]  /*f4a0*/  F2FP.BF16.F32.PACK_AB R79, R230, R171 ;  /* 0x000000abe64f723e */ /* 0x000fca00000010ff */
[C---:B------:R-:W-:Y:S08]  /*f4b0*/  HMMA.16816.F32.BF16 R56, R80.reuse, R84, R56 ;  /* 0x000000545038723c */ /* 0x040ff00000041838 */
[----:B------:R-:W-:Y:S01]  /*f4c0*/  HMMA.16816.F32.BF16 R60, R80, R86, R60 ;  /* 0x00000056503c723c */ /* 0x000fe2000004183c */
[----:B------:R-:W5:Y:S04]  /*f4d0*/  LDSM.16.MT88.4 R84, [R157+0x2000] ;  /* 0x002000009d54783b */ /* 0x000f680000004200 */
[----:B------:R-:W4:Y:S03]  /*f4e0*/  LDSM.16.MT88.4 R80, [R134+0x12000] ;  /* 0x012000008650783b */ /* 0x000f260000004200 */
[C---:B--2---:R-:W-:Y:S08]  /*f4f0*/  HMMA.16816.F32.BF16 R24, R76.reuse, R72, R24 ;  /* 0x000000484c18723c */ /* 0x044ff00000041818 */
[C---:B------:R-:W-:Y:S01]  /*f500*/  HMMA.16816.F32.BF16 R28, R76.reuse, R74, R28 ;  /* 0x0000004a4c1c723c */ /* 0x040fe2000004181c */
[----:B------:R-:W2:Y:S07]  /*f510*/  LDSM.16.MT88.4 R72, [R159+0x6000] ;  /* 0x006000009f48783b */ /* 0x000eae0000004200 */
[C---:B------:R-:W-:Y:S08]  /*f520*/  HMMA.16816.F32.BF16 R40, R76.reuse, R92, R40 ;  /* 0x0000005c4c28723c */ /* 0x040ff00000041828 */
[C---:B------:R-:W-:Y:S01]  /*f530*/  HMMA.16816.F32.BF16 R44, R76.reuse, R94, R44 ;  /* 0x0000005e4c2c723c */ /* 0x040fe2000004182c */
[----:B------:R-:W2:Y:S07]  /*f540*/  LDSM.16.MT88.4 R92, [R157+0x6000] ;  /* 0x006000009d5c783b */ /* 0x000eae0000004200 */
[C---:B-1----:R-:W-:Y:S08]  /*f550*/  HMMA.16816.F32.BF16 R8, R76.reuse, R68, R8 ;  /* 0x000000444c08723c */ /* 0x042ff00000041808 */
[C---:B------:R-:W-:Y:S01]  /*f560*/  HMMA.16816.F32.BF16 R12, R76.reuse, R70, R12 ;  /* 0x000000464c0c723c */ /* 0x040fe2000004180c */
[----:B------:R-:W1:Y:S07]  /*f570*/  LDSM.16.MT88.4 R68, [R159+0x2800] ;  /* 0x002800009f44783b */ /* 0x000e6e0000004200 */
[C---:B---3--:R-:W-:Y:S08]  /*f580*/  HMMA.16816.F32.BF16 R16, R76.reuse, R88, R16 ;  /* 0x000000584c10723c */ /* 0x048ff00000041810 */
[C---:B------:R-:W-:Y:S01]  /*f590*/  HMMA.16816.F32.BF16 R20, R76.reuse, R90, R20 ;  /* 0x0000005a4c14723c */ /* 0x040fe20000041814 */
[----:B------:R-:W-:Y:S07]  /*f5a0*/  LDSM.16.MT88.4 R88, [R182+0xe800] ;  /* 0x00e80000b658783b */ /* 0x000fee0000004200 */
[C---:B-----5:R-:W-:Y:S08]  /*f5b0*/  HMMA.16816.F32.BF16 R32, R76.reuse, R84, R32 ;  /* 0x000000544c20723c */ /* 0x060ff00000041820 */
[C---:B------:R-:W-:Y:S01]  /*f5c0*/  HMMA.16816.F32.BF16 R36, R76.reuse, R86, R36 ;  /* 0x000000564c24723c */ /* 0x040fe20000041824 */
[----:B------:R-:W3:Y:S07]  /*f5d0*/  LDSM.16.MT88.4 R84, [R134+0xe800] ;  /* 0x00e800008654783b */ /* 0x000eee0000004200 */
[C---:B----4-:R-:W-:Y:S08]  /*f5e0*/  HMMA.16816.F32.BF16 R48, R76.reuse, R80, R48 ;  /* 0x000000504c30723c */ /* 0x050ff00000041830 */
[C---:B------:R-:W-:Y:S01]  /*f5f0*/  HMMA.16816.F32.BF16 R52, R76.reuse, R82, R52 ;  /* 0x000000524c34723c */ /* 0x040fe20000041834 */
[----:B------:R-:W-:Y:S07]  /*f600*/  LDSM.16.MT88.4 R80, [R182+0x12800] ;  /* 0x01280000b650783b */ /* 0x000fee0000004200 */
[C---:B--2---:R-:W-:Y:S08]  /*f610*/  HMMA.16816.F32.BF16 R56, R76.reuse, R72, R56 ;  /* 0x000000484c38723c */ /* 0x044ff00000041838 */
[C---:B------:R-:W-:Y:S01]  /*f620*/  HMMA.16816.F32.BF16 R60, R76.reuse, R74, R60 ;  /* 0x0000004a4c3c723c */ /* 0x040fe2000004183c */
[----:B------:R-:W2:Y:S07]  /*f630*/  LDSM.16.MT88.4 R72, [R157+0x2800] ;  /* 0x002800009d48783b */ /* 0x000eae0000004200 */
        /* <DEDUP_REMOVED lines=16> */
[C---:B------:R-:W-:Y:S08]  /*f740*/  HMMA.16816.F32.BF16 R8, R76.reuse, R88, R8 ;  /* 0x000000584c08723c */ /* 0x040ff00000041808 */
[C---:B-1----:R-:W-:Y:S08]  /*f750*/  HMMA.16816.F32.BF16 R56, R76.reuse, R68, R56 ;  /* 0x000000444c38723c */ /* 0x042ff00000041838 */
[C---:B------:R-:W-:Y:S01]  /*f760*/  HMMA.16816.F32.BF16 R60, R76.reuse, R70, R60 ;  /* 0x000000464c3c723c */ /* 0x040fe2000004183c */
[----:B------:R-:W1:Y:S07]  /*f770*/  LDSM.16.MT88.4 R68, [R157+0x3000] ;  /* 0x003000009d44783b */ /* 0x000e6e0000004200 */
[C---:B------:R-:W-:Y:S01]  /*f780*/  HMMA.16816.F32.BF16 R12, R76.reuse, R90, R12 ;  /* 0x0000005a4c0c723c */ /* 0x040fe2000004180c */
[----:B------:R-:W4:Y:S07]  /*f790*/  LDSM.16.MT88.4 R88, [R182+0xf000] ;  /* 0x00f00000b658783b */ /* 0x000f2e0000004200 */
[C---:B------:R-:W-:Y:S08]  /*f7a0*/  HMMA.16816.F32.BF16 R40, R76.reuse, R80, R40 ;  /* 0x000000504c28723c */ /* 0x040ff00000041828 */
[C---:B------:R-:W-:Y:S01]  /*f7b0*/  HMMA.16816.F32.BF16 R44, R76.reuse, R82, R44 ;  /* 0x000000524c2c723c */ /* 0x040fe2000004182c */
[----:B------:R-:W5:Y:S07]  /*f7c0*/  LDSM.16.MT88.4 R80, [R134+0xf000] ;  /* 0x00f000008650783b */ /* 0x000f6e0000004200 */
[C---:B---3--:R-:W-:Y:S08]  /*f7d0*/  HMMA.16816.F32.BF16 R48, R76.reuse, R84, R48 ;  /* 0x000000544c30723c */ /* 0x048ff00000041830 */
[C---:B------:R-:W-:Y:S01]  /*f7e0*/  HMMA.16816.F32.BF16 R52, R76.reuse, R86, R52 ;  /* 0x000000564c34723c */ /* 0x040fe20000041834 */
[----:B------:R-:W3:Y:S07]  /*f7f0*/  LDSM.16.MT88.4 R84, [R159+0x3000] ;  /* 0x003000009f54783b */ /* 0x000eee0000004200 */
[C---:B--2---:R-:W-:Y:S08]  /*f800*/  HMMA.16816.F32.BF16 R64, R76.reuse, R72, R64 ;  /* 0x000000484c40723c */ /* 0x044ff00000041840 */
        /* <DEDUP_REMOVED lines=9> */
[C---:B----4-:R-:W-:Y:S08]  /*f8a0*/  HMMA.16816.F32.BF16 R8, R76.reuse, R88, R8 ;  /* 0x000000584c08723c */ /* 0x050ff00000041808 */
[C---:B------:R-:W-:Y:S08]  /*f8b0*/  HMMA.16816.F32.BF16 R12, R76.reuse, R90, R12 ;  /* 0x0000005a4c0c723c */ /* 0x040ff0000004180c */
[C---:B-----5:R-:W-:Y:S08]  /*f8c0*/  HMMA.16816.F32.BF16 R16, R76.reuse, R80, R16 ;  /* 0x000000504c10723c */ /* 0x060ff00000041810 */
[C---:B------:R-:W-:Y:S01]  /*f8d0*/  HMMA.16816.F32.BF16 R20, R76.reuse, R82, R20 ;  /* 0x000000524c14723c */ /* 0x040fe20000041814 */
[----:B------:R-:W2:Y:S07]  /*f8e0*/  LDSM.16.MT88.4 R80, [R134+0x13000] ;  /* 0x013000008650783b */ /* 0x000eae0000004200 */
[C---:B---3--:R-:W-:Y:S08]  /*f8f0*/  HMMA.16816.F32.BF16 R24, R76.reuse, R84, R24 ;  /* 0x000000544c18723c */ /* 0x048ff00000041818 */
[----:B-1----:R-:W-:Y:S01]  /*f900*/  HMMA.16816.F32.BF16 R64, R76, R68, R64 ;  /* 0x000000444c40723c */ /* 0x002fe20000041840 */
[----:B------:R-:W-:-:S02]  /*f910*/  F2FP.BF16.F32.PACK_AB R68, R142, R137 ;  /* 0x000000898e44723e */ /* 0x000fc400000010ff */
[----:B------:R-:W-:-:S05]  /*f920*/  F2FP.BF16.F32.PACK_AB R69, R141, R136 ;  /* 0x000000888d45723e */ /* 0x000fca00000010ff */
[----:B------:R-:W-:Y:S01]  /*f930*/  HMMA.16816.F32.BF16 R4, R76, R70, R4 ;  /* 0x000000464c04723c */ /* 0x000fe20000041804 */
[----:B------:R-:W-:Y:S02]  /*f940*/  F2FP.BF16.F32.PACK_AB R70, R140, R143 ;  /* 0x0000008f8c46723e */ /* 0x000fe400000010ff */
[----:B------:R-:W-:-:S05]  /*f950*/  F2FP.BF16.F32.PACK_AB R71, R138, R139 ;  /* 0x0000008b8a47723e */ /* 0x000fca00000010ff */
[----:B------:R-:W-:Y:S01]  /*f960*/  HMMA.16816.F32.BF16 R28, R76, R86, R28 ;  /* 0x000000564c1c723c */ /* 0x000fe2000004181c */
[----:B------:R-:W1:Y:S07]  /*f970*/  LDSM.16.MT88.4 R84, [R159+0x7000] ;  /* 0x007000009f54783b */ /* 0x000e6e0000004200 */
[C---:B------:R-:W-:Y:S01]  /*f980*/  HMMA.16816.F32.BF16 R128, R68.reuse, R124, R8 ;  /* 0x0000007c4480723c */ /* 0x040fe20000041808 */
[----:B------:R-:W3:Y:S07]  /*f990*/  LDSM.16.MT88.4 R8, [R159+0x3800] ;  /* 0x003800009f08783b */ /* 0x000eee0000004200 */
[----:B------:R-:W-:Y:S01]  /*f9a0*/  HMMA.16816.F32.BF16 R124, R68, R126, R12 ;  /* 0x0000007e447c723c */ /* 0x000fe2000004180c */
[----:B------:R-:W-:-:S04]  /*f9b0*/  FADD.FTZ R13, R147, R148 ;  /* 0x00000094930d7221 */ /* 0x000fc80000010000 */
[----:B------:R-:W-:-:S03]  /*f9c0*/  FADD.FTZ R13, R146, R13 ;  /* 0x0000000d920d7221 */ /* 0x000fc60000010000 */
        /* <DEDUP_REMOVED lines=9> */
[----:B------:R-:W-:Y:S01]  /*fa60*/  FADD.FTZ R12, R105, R12 ;  /* 0x0000000c690c7221 */ /* 0x000fe20000010000 */
[----:B------:R-:W4:Y:S01]  /*fa70*/  LDSM.16.MT88.4 R100, [R157+0x3800] ;  /* 0x003800009d64783b */ /* 0x000f220000004200 */
[----:B--2---:R-:W-:Y:S01]  /*fa80*/  HMMA.16816.F32.BF16 R48, R76, R80, R48 ;  /* 0x000000504c30723c */ /* 0x004fe20000041830 */
        /* <DEDUP_REMOVED lines=16> */
[----:B------:R-:W-:Y:S01]  /*fb90*/  FADD.FTZ R167, R167, R190 ;  /* 0x000000bea7a77221 */ /* 0x000fe20000010000 */
[----:B------:R1:W2:Y:S02]  /*fba0*/  LDSM.16.MT88.4 R84, [R134+0x13800] ;  /* 0x013800008654783b */ /* 0x0002a40000004200 */
[----:B------:R-:W-:Y:S01]  /*fbb0*/  FADD.FTZ R252, R252, R163 ;  /* 0x000000a3fcfc7221 */ /* 0x000fe20000010000 */
[----:B------:R-:W-:Y:S01]  /*fbc0*/  FADD.FTZ R250, R250, R167 ;  /* 0x000000a7fafa7221 */ /* 0x000fe20000010000 */
[----:B------:R-:W5:Y:S01]  /*fbd0*/  LDSM.16.MT88.4 R76, [R159+0x7800] ;  /* 0x007800009f4c783b */ /* 0x000f620000004200 */
[----:B---3--:R-:W-:Y:S01]  /*fbe0*/  HMMA.16816.F32.BF16 R112, R68, R8, R24 ;  /* 0x000000084470723c */ /* 0x008fe20000041818 */
[----:B------:R-:W-:Y:S01]  /*fbf0*/  FADD.FTZ R169, R169, R252 ;  /* 0x000000fca9a97221 */ /* 0x000fe20000010000 */
[----:B------:R-:W-:Y:S01]  /*fc00*/  FADD.FTZ R173, R173, R250 ;  /* 0x000000faadad7221 */ /* 0x000fe20000010000 */
[----:B------:R-:W3:Y:S02]  /*fc10*/  LDSM.16.MT88.4 R156, [R157+0x7800] ;  /* 0x007800009d9c783b */ /* 0x000ee40000004200 */
[----:B------:R-:W-:Y:S01]  /*fc20*/  FADD.FTZ R244, R244, R169 ;  /* 0x000000a9f4f47221 */ /* 0x000fe20000010000 */
[----:B------:R-:W-:-:S02]  /*fc30*/  FADD.FTZ R238, R238, R173 ;  /* 0x000000adeeee7221 */ /* 0x000fc40000010000 */
[----:B------:R-:W-:Y:S01]  /*fc40*/  HMMA.16816.F32.BF16 R108, R68, R10, R28 ;  /* 0x0000000a446c723c */ /* 0x000fe2000004181c */
[----:B------:R-:W-:Y:S01]  /*fc50*/  FADD.FTZ R171, R171, R244 ;  /* 0x000000f4abab7221 */ /* 0x000fe20000010000 */
[----:B------:R-:W-:-:S03]  /*fc60*/  FADD.FTZ R175, R175, R238 ;  /* 0x000000eeafaf7221 */ /* 0x000fc60000010000 */
[----:B------:R-:W-:Y:S01]  /*fc70*/  FADD.FTZ R230, R230, R171 ;  /* 0x000000abe6e67221 */ /* 0x000fe20000010000 */
[----:B------:R-:W-:Y:S02]  /*fc80*/  FADD.FTZ R234, R234, R175 ;  /* 0x000000afeaea7221 */ /* 0x000fe40000010000 */
[C---:B------:R-:W-:Y:S01]  /*fc90*/  HMMA.16816.F32.BF16 R96, R68.reuse, R92, R40 ;  /* 0x0000005c4460723c */ /* 0x040fe20000041828 */
[----:B------:R-:W-:Y:S01]  /*fca0*/  FADD.FTZ R177, R177, R230 ;  /* 0x000000e6b1b17221 */ /* 0x000fe20000010000 */
[----:B------:R-:W-:Y:S01]  /*fcb0*/  FADD.FTZ R181, R181, R234 ;  /* 0x000000eab5b57221 */ /* 0x000fe20000010000 */
[-C--:B-1----:R-:W-:Y:S02]  /*fcc0*/  MOV R134, R145.reuse ;  /* 0x0000009100867202 */ /* 0x082fe40000000f00 */
[----:B------:R-:W-:Y:S01]  /*fcd0*/  FADD.FTZ R204, R204, R177 ;  /* 0x000000b1cccc7221 */ /* 0x000fe20000010000 */
[----:B------:R-:W-:Y:S01]  /*fce0*/  FADD.FTZ R194, R194, R181 ;  /* 0x000000b5c2c27221 */ /* 0x000fe20000010000 */
[----:B------:R-:W-:Y:S01]  /*fcf0*/  @P2 MOV R134, R145 ;  /* 0x0000009100862202 */ /* 0x000fe20000000f00 */
[----:B------:R-:W-:Y:S01]  /*fd00*/  HMMA.16816.F32.BF16 R120, R68, R116, R16 ;  /* 0x000000744478723c */ /* 0x000fe20000041810 */
[----:B------:R-:W-:Y:S01]  /*fd10*/  FADD.FTZ R9, R179, R204 ;  /* 0x000000ccb3097221 */ /* 0x000fe20000010000 */
[----:B------:R-:W-:-:S03]  /*fd20*/  FADD.FTZ R11, R183, R194 ;  /* 0x000000c2b70b7221 */ /* 0x000fc60000010000 */
[----:B------:R-:W-:Y:S01]  /*fd30*/  FADD.FTZ R9, R176, R9 ;  /* 0x00000009b0097221 */ /* 0x000fe20000010000 */
[----:B------:R-:W-:Y:S02]  /*fd40*/  FADD.FTZ R11, R178, R11 ;  /* 0x0000000bb20b7221 */ /* 0x000fe40000010000 */
[----:B----4-:R-:W-:Y:S01]  /*fd50*/  HMMA.16816.F32.BF16 R104, R68, R100, R32 ;  /* 0x000000644468723c */ /* 0x010fe20000041820 */
[----:B------:R-:W-:Y:S01]  /*fd60*/  FADD.FTZ R174, R174, R9 ;  /* 0x00000009aeae7221 */ /* 0x000fe20000010000 */
[----:B------:R-:W-:-:S03]  /*fd70*/  FADD.FTZ R170, R170, R11 ;  /* 0x0000000baaaa7221 */ /* 0x000fc60000010000 */
[----:B------:R-:W-:Y:S01]  /*fd80*/  FADD.FTZ R185, R185, R174 ;  /* 0x000000aeb9b97221 */ /* 0x000fe20000010000 */
[----:B------:R-:W-:Y:S02]  /*fd90*/  FADD.FTZ R189, R189, R170 ;  /* 0x000000aabdbd7221 */ /* 0x000fe40000010000 */
[----:B--2---:R-:W-:Y:S01]  /*fda0*/  HMMA.16816.F32.BF16 R88, R68, R84, R48 ;  /* 0x000000544458723c */ /* 0x004fe20000041830 */
[----:B------:R-:W-:Y:S01]  /*fdb0*/  FADD.FTZ R166, R166, R185 ;  /* 0x000000b9a6a67221 */ /* 0x000fe20000010000 */
[----:B------:R-:W-:-:S03]  /*fdc0*/  FADD.FTZ R8, R164, R189 ;  /* 0x000000bda4087221 */ /* 0x000fc60000010000 */
[----:B------:R-:W-:Y:S01]  /*fdd0*/  FADD.FTZ R193, R193, R166 ;  /* 0x000000a6c1c17221 */ /* 0x000fe20000010000 */
[----:B------:R-:W-:Y:S02]  /*fde0*/  FADD.FTZ R8, R191, R8 ;  /* 0x00000008bf087221 */ /* 0x000fe40000010000 */
[----:B-----5:R-:W-:Y:S01]  /*fdf0*/  HMMA.16816.F32.BF16 R80, R68, R76, R56 ;  /* 0x0000004c4450723c */ /* 0x020fe20000041838 */
        /* <DEDUP_REMOVED lines=12> */
[C---:B------:R-:W-:Y:S08]  /*fec0*/  HMMA.16816.F32.BF16 R100, R68.reuse, R102, R36 ;  /* 0x000000664464723c */ /* 0x040ff00000041824 */
[C---:B---3--:R-:W-:Y:S08]  /*fed0*/  HMMA.16816.F32.BF16 R72, R68.reuse, R156, R64 ;  /* 0x0000009c4448723c */ /* 0x048ff00000041840 */
[----:B------:R-:W-:Y:S01]  /*fee0*/  HMMA.16816.F32.BF16 R68, R68, R158, R4 ;  /* 0x0000009e4444723c */ /* 0x000fe20000041804 */
[----:B------:R-:W-:-:S04]  /*fef0*/  NOP ;  /* 0x0000000000007918 */ /* 0x000fc80000000000 */
[----:B------:R-:W-:-:S15]  /*ff00*/  @P2 BRA `(.L_x_5994) ;  /* 0x0000000000042947 */ /* 0x000fde0003800000 */
.L_x_5985:
[----:B------:R-:W-:-:S05]  /*ff10*/  IADD3 R224, PT, PT, R184, -0x1, RZ ;  /* 0xffffffffb8e07810 */ /* 0x000fca0007ffe0ff */
.L_x_5994:
[----:B------:R-:W-:Y:S05]  /*ff20*/  BSYNC B2 ;  /* 0x0000000000027941 */ /* 0x000fea0003800000 */
.L_x_5984:
[----:B------:R-:W-:-:S13]  /*ff30*/  ISETP.GE.AND P0, PT, R224, R215, PT ;  /* 0x000000d7e000720c */ /* 0x000fda0003f06270 */
[----:B------:R-:W-:Y:S05]  /*ff40*/  @!P0 BRA `(.L_x_5995) ;  /* 0x0000006400348947 */ /* 0x000fea0003800000 */
[----:B------:R-:W-:Y:S01]  /*ff50*/  IADD3 R5, PT, PT, R186, R132, R187 ;  /* 0x00000084ba057210 */ /* 0x000fe20007ffe0bb */
[----:B------:R-:W-:Y:S01]  /*ff60*/  IMAD.SHL.U32 R4, R224, 0x80, RZ ;  /* 0x00000080e0047824 */ /* 0x000fe200078e00ff */
[----:B------:R-:W-:Y:S01]  /*ff70*/  ISETP.NE.U32.AND P3, PT, R236, RZ, PT ;  /* 0x000000ffec00720c */ /* 0x000fe20003f65070 */
[----:B------:R-:W-:Y:S01]  /*ff80*/  IMAD.MOV.U32 R132, RZ, RZ, R133 ;  /* 0x000000ffff847224 */ /* 0x000fe200078e0085 */
[----:B------:R-:W-:Y:S01]  /*ff90*/  IADD3 R5, PT, PT, -R135, R5, -R188 ;  /* 0x0000000587057210 */ /* 0x000fe20007ffe9bc */
[----:B------:R-:W-:Y:S01]  /*ffa0*/  IMAD.MOV.U32 R0, RZ, RZ, R134 ;  /* 0x000000ffff007224 */ /* 0x000fe200078e0086 */
[----:B------:R-:W-:Y:S01]  /*ffb0*/  ISETP.NE.AND.EX P3, PT, R237, RZ, PT, P3 ;  /* 0x000000ffed00720c */ /* 0x000fe20003f65330 */
[----:B------:R-:W-:Y:S01]  /*ffc0*/  VIADD R224, R224, 0x1 ;  /* 0x00000001e0e07836 */ /* 0x000fe20000000000 */
[C---:B------:R-:W-:Y:S01]  /*ffd0*/  LOP3.LUT R227, R4.reuse, 0x40, R135, 0xfe, !PT ;  /* 0x0000004004e37812 */ /* 0x040fe200078efe87 */
[----:B------:R-:W-:Y:S01]  /*ffe0*/  VIADD R225, R4, 0x80 ;  /* 0x0000008004e17836 */ /* 0x000fe20000000000 */
[----:B------:R-:W-:-:S09]  /*fff0*/  IADD3 R226, PT, PT, R5, -0x39, -R4 ;  /* 0xffffffc705e27810 */ /* 0x000fd20007ffe804 */
.L_x_6002:
        /* <DEDUP_REMOVED lines=78> */
.L_x_5997:
[----:B------:R-:W-:Y:S05]  /*104e0*/  BSYNC.RECONVERGENT B0 ;  /* 0x0000000000007941 */ /* 0x000fea0003800200 */
.L_x_5996:
        /* <DEDUP_REMOVED lines=104> */
[----:B------:R-:W-:Y:S01]  /*10b70*/  IMAD.IADD R184, R188, 0x1, R135 ;  /* 0x00000001bcb87824 */ /* 0x000fe200078e0287 */
        /* <DEDUP_REMOVED lines=26> */
[----:B------:R-:W-:Y:S01]  /*10d20*/  IMAD.IADD R185, R188, 0x1, R201 ;  /* 0x00000001bcb97824 */ /* 0x000fe200078e02c9 */
[----:B------:R-:W-:Y:S01]  /*10d30*/  @P4 STS.128 [R235+0xf800], RZ ;  /* 0x00f800ffeb004388 */ /* 0x000fe20000000c00 */
[C---:B------:R-:W-:Y:S02]  /*10d40*/  IMAD.IADD R133, R201.reuse, 0x1, R186 ;  /* 0x00000001c9857824 */ /* 0x040fe400078e02ba */
[C---:B------:R-:W-:Y:S01]  /*10d50*/  IMAD.IADD R204, R201.reuse, 0x1, R184 ;  /* 0x00000001c9cc7824 */ /* 0x040fe200078e02b8 */
[----:B------:R-:W-:Y:S01]  /*10d60*/  @!PT LDS RZ, [RZ] ;  /* 0x00000000fffff984 */ /* 0x000fe20000000800 */
[----:B------:R-:W-:Y:S01]  /*10d70*/  @!PT LDS RZ, [RZ] ;  /* 0x00000000fffff984 */ /* 0x000fe20000000800 */
[----:B------:R-:W-:Y:S01]  /*10d80*/  @!PT LDS RZ, [RZ] ;  /* 0x00000000fffff984 */ /* 0x000fe20000000800 */
[----:B------:R2:W-:Y:S01]  /*10d90*/  @!P1 LDGSTS.E.BYPASS.LTC128B.128 [R235+0x13800], desc[UR4][R40.64+0x80] ;  /* 0x1380008028eb9fae */ /* 0x0005e2000b981a04 */
[----:B------:R-:W-:Y:S03]  /*10da0*/  IMAD.IADD R135, R201, 0x1, R134 ;  /* 0x00000001c9877824 */ /* 0x000fe600078e0286 */
        /* <DEDUP_REMOVED lines=16> */
[----:B------:R-:W3:Y:S04]  /*10eb0*/  LDSM.16.M88.4 R140, [R133+0x5000] ;  /* 0x00500000858c783b */ /* 0x000ee80000000200 */
[----:B------:R-:W-:Y:S01]  /*10ec0*/  LDSM.16.M88.4 R192, [R135+0xb000] ;  /* 0x00b0000087c0783b */ /* 0x000fe20000000200 */
        /* <DEDUP_REMOVED lines=219> */
[----:B------:R-:W-:Y:S02]  /*11c80*/  IMAD.HI.U32 R141, R145, R141, R144 ;  /* 0x0000008d918d7227 */ /* 0x000fe400078e0090 */
[----:B------:R-:W2:Y:S04]  /*11c90*/  LD.E.64 R144, desc[UR4][R2.64+0x20] ;  /* 0x0000200402907980 */ /* 0x000ea8000c101b00 */
[----:B------:R-:W-:Y:S04]  /*11ca0*/  IMAD.HI.U32 R139, R141, R136, RZ ;  /* 0x000000888d8b7227 */ /* 0x000fe800078e00ff */
[----:B------:R-:W-:Y:S02]  /*11cb0*/  IMAD R136, R139, R137, R136 ;  /* 0x000000898b887224 */ /* 0x000fe400078e0288 */
[----:B------:R-:W-:Y:S03]  /*11cc0*/  IMAD.HI.U32 R142, R141, R133, RZ ;  /* 0x000000858d8e7227 */ /* 0x000fe600078e00ff */
[----:B------:R-:W-:Y:S01]  /*11cd0*/  ISETP.GT.U32.AND P6, PT, R138, R136, PT ;  /* 0x000000888a00720c */ /* 0x000fe20003fc4070 */
[----:B------:R-:W-:Y:S01]  /*11ce0*/  IMAD R133, R142, R137, R133 ;  /* 0x000000898e857224 */ /* 0x000fe200078e0285 */
[----:B------:R-:W-:Y:S04]  /*11cf0*/  LOP3.LUT R137, RZ, R143, RZ, 0x33, !PT ;  /* 0x0000008fff897212 */ /* 0x000fe800078e33ff */
        /* <DEDUP_REMOVED lines=8> */
[----:B------:R-:W3:Y:S06]  /*11d80*/  LD.E.64 R140, desc[UR4][R2.64+0x38] ;  /* 0x00003804028c7980 */ /* 0x000eec000c101b00 */
[----:B------:R-:W-:Y:S02]  /*11d90*/  @P5 IADD3 R139, PT, PT, R139, 0x1, RZ ;  /* 0x000000018b8b5810 */ /* 0x000fe40007ffe0ff */
[----:B------:R-:W-:Y:S03]  /*11da0*/  ISETP.GE.AND P5, PT, R134, RZ, PT ;  /* 0x000000ff8600720c */ /* 0x000fe60003fa6270 */
[----:B------:R-:W-:Y:S02]  /*11db0*/  @!P0 IMAD.MOV R139, RZ, RZ, -R139 ;  /* 0x000000ffff8b8224 */ /* 0x000fe400078e0a8b */
[----:B------:R-:W-:Y:S01]  /*11dc0*/  @P6 VIADD R142, R142, 0x1 ;  /* 0x000000018e8e6836 */ /* 0x000fe20000000000 */
[----:B------:R-:W-:Y:S04]  /*11dd0*/  ISETP.NE.AND P6, PT, R143, RZ, PT ;  /* 0x000000ff8f00720c */ /* 0x000fe80003fc5270 */
[----:B------:R-:W-:Y:S03]  /*11de0*/  SEL R139, R137, R139, !P6 ;  /* 0x0000008b898b7207 */ /* 0x000fe60007000000 */
[----:B------:R-:W-:Y:S02]  /*11df0*/  @!P5 IADD3 R142, PT, PT, -R142, RZ, RZ ;  /* 0x000000ff8e8ed210 */ /* 0x000fe40007ffe1ff */
[----:B------:R-:W-:Y:S02]  /*11e00*/  LEA R148, P5, R139, R232, 0x2 ;  /* 0x000000e88b947211 */ /* 0x000fe400078a10ff */
        /* <DEDUP_REMOVED lines=21> */
.L_x_6001:
[----:B------:R-:W-:Y:S05]  /*11f60*/  BSYNC.RECONVERGENT B0 ;  /* 0x0000000000007941 */ /* 0x000fea0003800200 */
.L_x_6000:
[----:B------:R-:W-:Y:S01]  /*11f70*/  @!PT LDS RZ, [RZ] ;  /* 0x00000000fffff984 */ /* 0x000fe20000000800 */
[----:B------:R-:W-:Y:S01]  /*11f80*/  @!PT LDS RZ, [RZ] ;  /* 0x00000000fffff984 */ /* 0x000fe20000000800 */
[----:B------:R-:W-:Y:S01]  /*11f90*/  @!PT LDS RZ, [RZ] ;  /* 0x00000000fffff984 */ /* 0x000fe20000000800 */
[----:B------:R-:W-:Y:S01]  /*11fa0*/  @!P4 LDGSTS.E.BYPASS.LTC128B.128 [R235+0x4000], desc[UR4][R216.64] ;  /* 0x04000000d8ebcfae */ /* 0x000fe2000b981a04 */
[----:B------:R-:W-:Y:S02]  /*11fb0*/  IADD3 R138, P0, PT, R135, R216, RZ ;  /* 0x000000d8878a7210 */ /* 0x000fe40007f1e0ff */
[----:B------:R-:W-:Y:S01]  /*11fc0*/  SHF.L.U64.HI R134, R206, 0x5, R207 ;  /* 0x00000005ce867819 */ /* 0x000fe200000102cf */
[----:B------:R1:W-:Y:S01]  /*11fd0*/  @P4 STS.128 [R235+0x4000], RZ ;  /* 0x004000ffeb004388 */ /* 0x0003e20000000c00 */
[-C--:B------:R-:W-:Y:S03]  /*11fe0*/  IADD3 R144, P5, PT, R138, R135.reuse, RZ ;  /* 0x000000878a907210 */ /* 0x080fe60007fbe0ff */
[----:B------:R-:W-:Y:S01]  /*11ff0*/  @!PT LDS RZ, [RZ] ;  /* 0x00000000fffff984 */ /* 0x000fe20000000800 */
[----:B------:R-:W-:Y:S01]  /*12000*/  @!PT LDS RZ, [RZ] ;  /* 0x00000000fffff984 */ /* 0x000fe20000000800 */
[----:B------:R-:W-:Y:S01]  /*12010*/  @!PT LDS RZ, [RZ] ;  /* 0x00000000fffff984 */ /* 0x000fe20000000800 */
[----:B------:R-:W-:Y:S01]  /*12020*/  @!P1 LDGSTS.E.BYPASS.LTC128B.128 [R235+0x8000], desc[UR4][R216.64+0x80] ;  /* 0x08000080d8eb9fae */ /* 0x000fe2000b981a04 */
[----:B------:R-:W-:Y:S01]  /*12030*/  IMAD.X R139, R134, 0x1, R217, P0 ;  /* 0x00000001868b7824 */ /* 0x000fe200000e06d9 */
[-C--:B------:R-:W-:Y:S02]  /*12040*/  IADD3 R136, P0, PT, R144, R135.reuse, RZ ;  /* 0x0000008790887210 */ /* 0x080fe40007f1e0ff */
[----:B------:R1:W-:Y:S01]  /*12050*/  @P1 STS.128 [R235+0x8000], RZ ;  /* 0x008000ffeb001388 */ /* 0x0003e20000000c00 */
[--C-:B------:R-:W-:Y:S01]  /*12060*/  IMAD.X R145, R139, 0x1, R134.reuse, P5 ;  /* 0x000000018b917824 */ /* 0x100fe200028e0686 */
[-C--:B------:R-:W-:Y:S02]  /*12070*/  IADD3 R142, P5, PT, R136, R135.reuse, RZ ;  /* 0x00000087888e7210 */ /* 0x080fe40007fbe0ff */
[----:B------:R-:W-:Y:S01]  /*12080*/  @!PT LDS RZ, [RZ] ;  /* 0x00000000fffff984 */ /* 0x000fe20000000800 */
[----:B------:R-:W-:Y:S01]  /*12090*/  @!PT LDS RZ, [RZ] ;  /* 0x00000000fffff984 */ /* 0x000fe20000000800 */
[----:B------:R-:W-:Y:S01]  /*120a0*/  @!PT LDS RZ, [RZ] ;  /* 0x00000000fffff984 */ /* 0x000fe20000000800 */
[----:B------:R-:W-:Y:S01]  /*120b0*/  @!P4 LDGSTS.E.BYPASS.LTC128B.128 [R235+0x4800], desc[UR4][R138.64] ;  /* 0x048000008aebcfae */ /* 0x000fe2000b981a04 */
[--C-:B------:R-:W-:Y:S01]  /*120c0*/  IMAD.X R137, R145, 0x1, R134.reuse, P0 ;  /* 0x0000000191897824 */ /* 0x100fe200000e0686 */
[-C--:B------:R-:W-:Y:S02]  /*120d0*/  IADD3 R140, P0, PT, R142, R135.reuse, RZ ;  /* 0x000000878e8c7210 */ /* 0x080fe40007f1e0ff */
        /* <DEDUP_REMOVED lines=73> */
.L_x_5999:
[----:B------:R-:W-:Y:S05]  /*12570*/  BSYNC.RECONVERGENT B1 ;  /* 0x0000000000017941 */ /* 0x000fea0003800200 */
.L_x_5998:
[----:B------:R-:W-:Y:S01]  /*12580*/  VIADD R133, R227, 0xffffffc0 ;  /* 0xffffffc0e3857836 */ /* 0x000fe20000000000 */
[----:B-1----:R-:W-:Y:S01]  /*12590*/  IABS R138, R226 ;  /* 0x000000e2008a7213 */ /* 0x002fe20000000000 */
[----:B------:R-:W-:Y:S01]  /*125a0*/  VIADD R135, R226, 0x41 ;  /* 0x00000041e2877836 */ /* 0x000fe20000000000 */
[----:B------:R-:W-:Y:S01]  /*125b0*/  LOP3.LUT R203, R202, 0x200, R203, 0xf8, !PT ;  /* 0x00000200cacb7812 */ /* 0x000fe200078ef8cb */
[C---:B------:R-:W-:Y:S01]  /*125c0*/  VIADD R136, R226.reuse, 0x40 ;  /* 0x00000040e2887836 */ /* 0x040fe20000000000 */
[C---:B------:R-:W-:Y:S01]  /*125d0*/  ISETP.GE.AND P6, PT, R133.reuse, R213, PT ;  /* 0x000000d58500720c */ /* 0x040fe20003fc6270 */
[C---:B------:R-:W-:Y:S01]  /*125e0*/  VIADD R134, R226.reuse, 0x38 ;  /* 0x00000038e2867836 */ /* 0x040fe20000000000 */
[C---:B------:R-:W-:Y:S01]  /*125f0*/  ISETP.GE.AND P4, PT, R133.reuse, R211, PT ;  /* 0x000000d38500720c */ /* 0x040fe20003f86270 */
[C---:B------:R-:W-:Y:S01]  /*12600*/  VIADD R137, R226.reuse, 0x30 ;  /* 0x00000030e2897836 */ /* 0x040fe20000000000 */
[----:B------:R-:W-:Y:S01]  /*12610*/  ISETP.GE.AND P0, PT, R133, R214, PT ;  /* 0x000000d68500720c */ /* 0x000fe20003f06270 */
[----:B------:R-:W-:Y:S01]  /*12620*/  VIADD R144, R227, 0x1 ;  /* 0x00000001e3907836 */ /* 0x000fe20000000000 */
[----:B------:R-:W-:Y:S01]  /*12630*/  ISETP.GE.AND P5, PT, R133, R212, PT ;  /* 0x000000d48500720c */ /* 0x000fe20003fa6270 */
[C---:B------:R-:W-:Y:S01]  /*12640*/  VIADD R133, R226.reuse, 0x39 ;  /* 0x00000039e2857836 */ /* 0x040fe20000000000 */
[----:B------:R-:W-:Y:S01]  /*12650*/  IABS R135, R135 ;  /* 0x0000008700877213 */ /* 0x000fe20000000000 */
[C---:B------:R-:W-:Y:S01]  /*12660*/  VIADD R151, R227.reuse, 0xffffffc9 ;  /* 0xffffffc9e3977836 */ /* 0x040fe20000000000 */
        /* <DEDUP_REMOVED lines=8> */
[----:B------:R-:W-:Y:S01]  /*126f0*/  I2FP.F32.S32 R136, R136 ;  /* 0x0000008800887245 */ /* 0x000fe20000201400 */
[C---:B------:R-:W-:Y:S01]  /*12700*/  FFMA.FTZ R6, -R229.reuse, R135, R6 ;  /* 0x00000087e5067223 */ /* 0x040fe20000010106 */
[C---:B------:R-:W-:Y:S02]  /*12710*/  VIADD R135, R226.reuse, 0x31 ;  /* 0x00000031e2877836 */ /* 0x040fe40000000000 */
[CC--:B------:R-:W-:Y:S01]  /*12720*/  FFMA.FTZ R4, -R229.reuse, R133.reuse, R4 ;  /* 0x00000085e5047223 */ /* 0x0c0fe20000010104 */
[C---:B------:R-:W-:Y:S01]  /*12730*/  FFMA.FTZ R10, -R229.reuse, R133, R10 ;  /* 0x00000085e50a7223 */ /* 0x040fe2000001010a */
[----:B------:R-:W-:Y:S01]  /*12740*/  IABS R134, R134 ;  /* 0x0000008600867213 */ /* 0x000fe20000000000 */
[C---:B------:R-:W-:Y:S01]  /*12750*/  VIADD R133, R226.reuse, 0x29 ;  /* 0x00000029e2857836 */ /* 0x040fe20000000000 */
[----:B------:R-:W-:Y:S01]  /*12760*/  IABS R135, R135 ;  /* 0x0000008700877213 */ /* 0x000fe20000000000 */
[----:B------:R-:W-:Y:S01]  /*12770*/  FFMA.FTZ R7, -R229, R136, R7 ;  /* 0x00000088e5077223 */ /* 0x000fe20000010107 */
[----:B------:R-:W-:Y:S01]  /*12780*/  I2FP.F32.S32 R134, R134 ;  /* 0x0000008600867245 */ /* 0x000fe20000201400 */
[C---:B------:R-:W-:Y:S01]  /*12790*/  VIADD R136, R226.reuse, 0x28 ;  /* 0x00000028e2887836 */ /* 0x040fe20000000000 */
[----:B------:R-:W-:Y:S01]  /*127a0*/  IABS R133, R133 ;  /* 0x0000008500857213 */ /* 0x000fe20000000000 */
[----:B------:R-:W-:Y:S01]  /*127b0*/  VIADD R147, R227, 0xffffffd8 ;  /* 0xffffffd8e3937836 */ /* 0x000fe20000000000 */
[----:B------:R-:W-:Y:S01]  /*127c0*/  I2FP.F32.S32 R135, R135 ;  /* 0x0000008700877245 */ /* 0x000fe20000201400 */
[CC--:B------:R-:W-:Y:S01]  /*127d0*/  FFMA.FTZ R11, -R229.reuse, R134.reuse, R11 ;  /* 0x00000086e50b7223 */ /* 0x0c0fe2000001010b */
[----:B------:R-:W-:Y:S01]  /*127e0*/  IABS R137, R137 ;  /* 0x0000008900897213 */ /* 0x000fe20000000000 */
[C---:B------:R-:W-:Y:S01]  /*127f0*/  FFMA.FTZ R5, -R229.reuse, R134, R5 ;  /* 0x00000086e5057223 */ /* 0x040fe20000010105 */
[----:B------:R-:W-:Y:S01]  /*12800*/  I2FP.F32.S32 R133, R133 ;  /* 0x0000008500857245 */ /* 0x000fe20000201400 */
[C---:B------:R-:W-:Y:S01]  /*12810*/  FFMA.FTZ R14, -R229.reuse, R135, R14 ;  /* 0x00000087e50e7223 */ /* 0x040fe2000001010e */
[----:B------:R-:W-:Y:S01]  /*12820*/  I2FP.F32.S32 R134, R137 ;  /* 0x0000008900867245 */ /* 0x000fe20000201400 */
[C---:B------:R-:W-:Y:S01]  /*12830*/  FFMA.FTZ R8, -R229.reuse, R135, R8 ;  /* 0x00000087e5087223 */ /* 0x040fe20000010108 */
[----:B------:R-:W-:Y:S01]  /*12840*/  IABS R136, R136 ;  /* 0x0000008800887213 */ /* 0x000fe20000000000 */
[C---:B------:R-:W-:Y:S02]  /*12850*/  VIADD R137, R226.reuse, 0x20 ;  /* 0x00000020e2897836 */ /* 0x040fe40000000000 */
[CC--:B------:R-:W-:Y:S01]  /*12860*/  FFMA.FTZ R12, -R229.reuse, R133.reuse, R12 ;  /* 0x00000085e50c7223 */ /* 0x0c0fe2000001010c */
[C---:B------:R-:W-:Y:S02]  /*12870*/  VIADD R135, R226.reuse, 0x21 ;  /* 0x00000021e2877836 */ /* 0x040fe40000000000 */
[C---:B------:R-:W-:Y:S01]  /*12880*/  FFMA.FTZ R18, -R229.reuse, R133, R18 ;  /* 0x00000085e5127223 */ /* 0x040fe20000010112 */
[----:B------:R-:W-:Y:S01]  /*12890*/  I2FP.F32.S32 R136, R136 ;  /* 0x0000008800887245 */ /* 0x000fe20000201400 */
[C---:B------:R-:W-:Y:S01]  /*128a0*/  VIADD R133, R226.reuse, 0x19 ;  /* 0x00000019e2857836 */ /* 0x040fe20000000000 */
[----:B------:R-:W-:Y:S01]  /*128b0*/  IABS R137, R137 ;  /* 0x0000008900897213 */ /* 0x000fe20000000000 */
[C---:B------:R-:W-:Y:S01]  /*128c0*/  FFMA.FTZ R15, -R229.reuse, R134, R15 ;  /* 0x00000086e50f7223 */ /* 0x040fe2000001010f */
[----:B------:R-:W-:Y:S01]  /*128d0*/  IABS R135, R135 ;  /* 0x0000008700877213 */ /* 0x000fe20000000000 */
[CC--:B------:R-:W-:Y:S01]  /*128e0*/  FFMA.FTZ R13, -R229.reuse, R136.reuse, R13 ;  /* 0x00000088e50d7223 */ /* 0x0c0fe2000001010d */
[C---:B------:R-:W-:Y:S01]  /*128f0*/  FFMA.FTZ R19, -R229.reuse, R136, R19 ;  /* 0x00000088e5137223 */ /* 0x040fe20000010113 */
[----:B------:R-:W-:Y:S01]  /*12900*/  I2FP.F32.S32 R136, R137 ;  /* 0x0000008900887245 */ /* 0x000fe20000201400 */
[C---:B------:R-:W-:Y:S01]  /*12910*/  VIADD R137, R226.reuse, 0x11 ;  /* 0x00000011e2897836 */ /* 0x040fe20000000000 */
[----:B------:R-:W-:Y:S01]  /*12920*/  IABS R133, R133 ;  /* 0x0000008500857213 */ /* 0x000fe20000000000 */
[C---:B------:R-:W-:Y:S01]  /*12930*/  FFMA.FTZ R9, -R229.reuse, R134, R9 ;  /* 0x00000086e5097223 */ /* 0x040fe20000010109 */
[----:B------:R-:W-:Y:S01]  /*12940*/  I2FP.F32.S32 R135, R135 ;  /* 0x0000008700877245 */ /* 0x000fe20000201400 */
[C---:B------:R-:W-:Y:S01]  /*12950*/  VIADD R134, R226.reuse, 0x18 ;  /* 0x00000018e2867836 */ /* 0x040fe20000000000 */
[----:B------:R-:W-:Y:S01]  /*12960*/  I2FP.F32.S32 R133, R133 ;  /* 0x0000008500857245 */ /* 0x000fe20000201400 */
[CC--:B------:R-:W-:Y:S01]  /*12970*/  FFMA.FTZ R17, -R229.reuse, R136.reuse, R17 ;  /* 0x00000088e5117223 */ /* 0x0c0fe20000010111 */
[----:B------:R-:W-:Y:S01]  /*12980*/  IABS R137, R137 ;  /* 0x0000008900897213 */ /* 0x000fe20000000000 */
[CC--:B------:R-:W-:Y:S01]  /*12990*/  FFMA.FTZ R22, -R229.reuse, R135.reuse, R22 ;  /* 0x00000087e5167223 */ /* 0x0c0fe20000010116 */
[C---:B------:R-:W-:Y:S01]  /*129a0*/  FFMA.FTZ R16, -R229.reuse, R135, R16 ;  /* 0x00000087e5107223 */ /* 0x040fe20000010110 */
[C---:B------:R-:W-:Y:S02]  /*129b0*/  VIADD R135, R226.reuse, 0x9 ;  /* 0x00000009e2877836 */ /* 0x040fe40000000000 */
[CC--:B------:R-:W-:Y:S01]  /*129c0*/  FFMA.FTZ R20, -R229.reuse, R133.reuse, R20 ;  /* 0x00000085e5147223 */ /* 0x0c0fe20000010114 */
[C---:B------:R-:W-:Y:S01]  /*129d0*/  FFMA.FTZ R26, -R229.reuse, R133, R26 ;  /* 0x00000085e51a7223 */ /* 0x040fe2000001011a */
[----:B------:R-:W-:Y:S01]  /*129e0*/  I2FP.F32.S32 R137, R137 ;  /* 0x0000008900897245 */ /* 0x000fe20000201400 */
[C---:B------:R-:W-:Y:S01]  /*129f0*/  VIADD R133, R226.reuse, 0x1 ;  /* 0x00000001e2857836 */ /* 0x040fe20000000000 */
[----:B------:R-:W-:Y:S01]  /*12a00*/  IABS R135, R135 ;  /* 0x0000008700877213 */ /* 0x000fe20000000000 */
[C---:B------:R-:W-:Y:S01]  /*12a10*/  FFMA.FTZ R23, -R229.reuse, R136, R23 ;  /* 0x00000088e5177223 */ /* 0x040fe20000010117 */
[----:B------:R-:W-:Y:S01]  /*12a20*/  IABS R134, R134 ;  /* 0x0000008600867213 */ /* 0x000fe20000000000 */
[CC--:B------:R-:W-:Y:S01]  /*12a30*/  FFMA.FTZ R30, -R229.reuse, R137.reuse, R30 ;  /* 0x00000089e51e7223 */ /* 0x0c0fe2000001011e */
[----:B------:R-:W-:Y:S01]  /*12a40*/  FFMA.FTZ R24, -R229, R137, R24 ;  /* 0x00000089e5187223 */ /* 0x000fe20000010118 */
[----:B------:R-:W-:Y:S01]  /*12a50*/  IABS R133, R133 ;  /* 0x0000008500857213 */ /* 0x000fe20000000000 */
[C---:B------:R-:W-:Y:S01]  /*12a60*/  VIADD R137, R226.reuse, 0xfffffff1 ;  /* 0xfffffff1e2897836 */ /* 0x040fe20000000000 */
[----:B------:R-:W-:Y:S01]  /*12a70*/  I2FP.F32.S32 R135, R135 ;  /* 0x0000008700877245 */ /* 0x000fe20000201400 */
[C---:B------:R-:W-:Y:S01]  /*12a80*/  VIADD R136, R226.reuse, 0x10 ;  /* 0x00000010e2887836 */ /* 0x040fe20000000000 */
[----:B------:R-:W-:Y:S01]  /*12a90*/  I2FP.F32.S32 R133, R133 ;  /* 0x0000008500857245 */ /* 0x000fe20000201400 */
[----:B------:R-:W-:Y:S01]  /*12aa0*/  VIADD R141, R227, 0xffffffe1 ;  /* 0xffffffe1e38d7836 */ /* 0x000fe20000000000 */
[----:B------:R-:W-:Y:S01]  /*12ab0*/  IABS R137, R137 ;  /* 0x0000008900897213 */ /* 0x000fe20000000000 */
[CC--:B------:R-:W-:Y:S01]  /*12ac0*/  FFMA.FTZ R28, -R229.reuse, R135.reuse, R28 ;  /* 0x00000087e51c7223 */ /* 0x0c0fe2000001011c */
[C---:B------:R-:W-:Y:S01]  /*12ad0*/  FFMA.FTZ R34, -R229.reuse, R135, R34 ;  /* 0x00000087e5227223 */ /* 0x040fe20000010122 */
[----:B------:R-:W-:Y:S01]  /*12ae0*/  I2FP.F32.S32 R134, R134 ;  /* 0x0000008600867245 */ /* 0x000fe20000201400 */
[C---:B------:R-:W-:Y:S01]  /*12af0*/  VIADD R135, R226.reuse, 0xfffffff9 ;  /* 0xfffffff9e2877836 */ /* 0x040fe20000000000 */
[----:B------:R-:W-:Y:S01]  /*12b00*/  IABS R136, R136 ;  /* 0x0000008800887213 */ /* 0x000fe20000000000 */
[CC--:B------:R-:W-:Y:S01]  /*12b10*/  FFMA.FTZ R38, -R229.reuse, R133.reuse, R38 ;  /* 0x00000085e5267223 */ /* 0x0c0fe20000010126 */
[C---:B------:R-:W-:Y:S01]  /*12b20*/  FFMA.FTZ R32, -R229.reuse, R133, R32 ;  /* 0x00000085e5207223 */ /* 0x040fe20000010120 */
[----:B------:R-:W-:Y:S01]  /*12b30*/  I2FP.F32.S32 R133, R137 ;  /* 0x0000008900857245 */ /* 0x000fe20000201400 */
[CC--:B------:R-:W-:Y:S01]  /*12b40*/  FFMA.FTZ R21, -R229.reuse, R134.reuse, R21 ;  /* 0x00000086e5157223 */ /* 0x0c0fe20000010115 */
[C---:B------:R-:W-:Y:S01]  /*12b50*/  FFMA.FTZ R27, -R229.reuse, R134, R27 ;  /* 0x00000086e51b7223 */ /* 0x040fe2000001011b */
[----:B------:R-:W-:Y:S01]  /*12b60*/  I2FP.F32.S32 R136, R136 ;  /* 0x0000008800887245 */ /* 0x000fe20000201400 */
[C---:B------:R-:W-:Y:S01]  /*12b70*/  VIADD R134, R226.reuse, 0x8 ;  /* 0x00000008e2867836 */ /* 0x040fe20000000000 */
[----:B------:R-:W-:Y:S01]  /*12b80*/  IABS R135, R135 ;  /* 0x0000008700877213 */ /* 0x000fe20000000000 */
[CC--:B------:R-:W-:Y:S01]  /*12b90*/  FFMA.FTZ R46, -R229.reuse, R133.reuse, R46 ;  /* 0x00000085e52e7223 */ /* 0x0c0fe2000001012e */
[C---:B------:R-:W-:Y:S01]  /*12ba0*/  FFMA.FTZ R40, -R229.reuse, R133, R40 ;  /* 0x00000085e5287223 */ /* 0x040fe20000010128 */
[C---:B------:R-:W-:Y:S01]  /*12bb0*/  VIADD R133, R226.reuse, 0xffffffe9 ;  /* 0xffffffe9e2857836 */ /* 0x040fe20000000000 */
[----:B------:R-:W-:Y:S01]  /*12bc0*/  I2FP.F32.S32 R135, R135 ;  /* 0x0000008700877245 */ /* 0x000fe20000201400 */
[CC--:B------:R-:W-:Y:S01]  /*12bd0*/  FFMA.FTZ R31, -R229.reuse, R136.reuse, R31 ;  /* 0x00000088e51f7223 */ /* 0x0c0fe2000001011f */
[C---:B------:R-:W-:Y:S01]  /*12be0*/  FFMA.FTZ R25, -R229.reuse, R136, R25 ;  /* 0x00000088e5197223 */ /* 0x040fe20000010119 */
[----:B------:R-:W-:Y:S01]  /*12bf0*/  IABS R134, R134 ;  /* 0x0000008600867213 */ /* 0x000fe20000000000 */
[C---:B------:R-:W-:Y:S02]  /*12c00*/  VIADD R136, R226.reuse, 0xfffffff8 ;  /* 0xfffffff8e2887836 */ /* 0x040fe40000000000 */
[CC--:B------:R-:W-:Y:S01]  /*12c10*/  FFMA.FTZ R36, -R229.reuse, R135.reuse, R36 ;  /* 0x00000087e5247223 */ /* 0x0c0fe20000010124 */
[----:B------:R-:W-:Y:S01]  /*12c20*/  FFMA.FTZ R42, -R229, R135, R42 ;  /* 0x00000087e52a7223 */ /* 0x000fe2000001012a */
[----:B------:R-:W-:Y:S01]  /*12c30*/  IABS R133, R133 ;  /* 0x0000008500857213 */ /* 0x000fe20000000000 */
[C---:B------:R-:W-:Y:S01]  /*12c40*/  VIADD R135, R226.reuse, 0xffffffc1 ;  /* 0xffffffc1e2877836 */ /* 0x040fe20000000000 */
[----:B------:R-:W-:Y:S01]  /*12c50*/  I2FP.F32.S32 R134, R134 ;  /* 0x0000008600867245 */ /* 0x000fe20000201400 */
[C---:B------:R-:W-:Y:S01]  /*12c60*/  VIADD R137, R226.reuse, 0xffffffe0 ;  /* 0xffffffe0e2897836 */ /* 0x040fe20000000000 */
[----:B------:R-:W-:Y:S01]  /*12c70*/  IABS R136, R136 ;  /* 0x0000008800887213 */ /* 0x000fe20000000000 */
[----:B------:R-:W-:Y:S01]  /*12c80*/  VIADD R142, R227, 0xffffffe0 ;  /* 0xffffffe0e38e7836 */ /* 0x000fe20000000000 */
        /* <DEDUP_REMOVED lines=14> */
[----:B------:R-:W-:Y:S01]  /*12d70*/  FFMA.FTZ R64, -R229, R135, R64 ;  /* 0x00000087e5407223 */ /* 0x000fe20000010140 */
[----:B------:R-:W-:Y:S01]  /*12d80*/  IABS R133, R133 ;  /* 0x0000008500857213 */ /* 0x000fe20000000000 */
[C---:B------:R-:W-:Y:S01]  /*12d90*/  VIADD R135, R226.reuse, 0xffffffe1 ;  /* 0xffffffe1e2877836 */ /* 0x040fe20000000000 */
[----:B------:R-:W-:Y:S01]  /*12da0*/  I2FP.F32.S32 R134, R134 ;  /* 0x0000008600867245 */ /* 0x000fe20000201400 */
[----:B------:R-:W-:Y:S01]  /*12db0*/  VIADD R139, R227, 0xffffffe8 ;  /* 0xffffffe8e38b7836 */ /* 0x000fe20000000000 */
        /* <DEDUP_REMOVED lines=8> */
[C---:B------:R-:W-:Y:S01]  /*12e40*/  FFMA.FTZ R52, -R229.reuse, R133, R52 ;  /* 0x00000085e5347223 */ /* 0x040fe20000010134 */
[----:B------:R-:W-:Y:S01]  /*12e50*/  IABS R137, R137 ;  /* 0x0000008900897213 */ /* 0x000fe20000000000 */
[C---:B------:R-:W-:Y:S01]  /*12e60*/  FFMA.FTZ R58, -R229.reuse, R133, R58 ;  /* 0x00000085e53a7223 */ /* 0x040fe2000001013a */
[----:B------:R-:W-:Y:S01]  /*12e70*/  I2FP.F32.S32 R135, R135 ;  /* 0x0000008700877245 */ /* 0x000fe20000201400 */
[C---:B------:R-:W-:Y:S02]  /*12e80*/  VIADD R133, R226.reuse, 0xffffffd1 ;  /* 0xffffffd1e2857836 */ /* 0x040fe40000000000 */
[CC--:B------:R-:W-:Y:S01]  /*12e90*/  FFMA.FTZ R45, -R229.reuse, R136.reuse, R45 ;  /* 0x00000088e52d7223 */ /* 0x0c0fe2000001012d */
[C---:B------:R-:W-:Y:S01]  /*12ea0*/  FFMA.FTZ R51, -R229.reuse, R136, R51 ;  /* 0x00000088e5337223 */ /* 0x040fe20000010133 */
[----:B------:R-:W-:Y:S01]  /*12eb0*/  I2FP.F32.S32 R136, R137 ;  /* 0x0000008900887245 */ /* 0x000fe20000201400 */
[C---:B------:R-:W-:Y:S01]  /*12ec0*/  VIADD R137, R226.reuse, 0xffffffc8 ;  /* 0xffffffc8e2897836 */ /* 0x040fe20000000000 */
[----:B------:R-:W-:Y:S01]  /*12ed0*/  IABS R134, R134 ;  /* 0x0000008600867213 */ /* 0x000fe20000000000 */
[CC--:B------:R-:W-:Y:S01]  /*12ee0*/  FFMA.FTZ R54, -R229.reuse, R135.reuse, R54 ;  /* 0x00000087e5367223 */ /* 0x0c0fe20000010136 */
[C---:B------:R-:W-:Y:S01]  /*12ef0*/  FFMA.FTZ R48, -R229.reuse, R135, R48 ;  /* 0x00000087e5307223 */ /* 0x040fe20000010130 */
[----:B------:R-:W-:Y:S01]  /*12f00*/  IABS R133, R133 ;  /* 0x0000008500857213 */ /* 0x000fe20000000000 */
[C---:B------:R-:W-:Y:S01]  /*12f10*/  VIADD R135, R226.reuse, 0xffffffc9 ;  /* 0xffffffc9e2877836 */ /* 0x040fe20000000000 */
[----:B------:R-:W-:Y:S01]  /*12f20*/  I2FP.F32.S32 R134, R134 ;  /* 0x0000008600867245 */ /* 0x000fe20000201400 */
[CC--:B------:R-:W-:Y:S01]  /*12f30*/  FFMA.FTZ R55, -R229.reuse, R136.reuse, R55 ;  /* 0x00000088e5377223 */ /* 0x0c0fe20000010137 */
[----:B------:R-:W-:Y:S01]  /*12f40*/  IABS R137, R137 ;  /* 0x0000008900897213 */ /* 0x000fe20000000000 */
[C---:B------:R-:W-:Y:S01]  /*12f50*/  FFMA.FTZ R49, -R229.reuse, R136, R49 ;  /* 0x00000088e5317223 */ /* 0x040fe20000010131 */
[----:B------:R-:W-:Y:S01]  /*12f60*/  I2FP.F32.S32 R133, R133 ;  /* 0x0000008500857245 */ /* 0x000fe20000201400 */
[CC--:B------:R-:W-:Y:S01]  /*12f70*/  FFMA.FTZ R53, -R229.reuse, R134.reuse, R53 ;  /* 0x00000086e5357223 */ /* 0x0c0fe20000010135 */
[----:B------:R-:W-:Y:S01]  /*12f80*/  IABS R135, R135 ;  /* 0x0000008700877213 */ /* 0x000fe20000000000 */
[C---:B------:R-:W-:Y:S01]  /*12f90*/  FFMA.FTZ R59, -R229.reuse, R134, R59 ;  /* 0x00000086e53b7223 */ /* 0x040fe2000001013b */
[----:B------:R-:W-:Y:S01]  /*12fa0*/  I2FP.F32.S32 R134, R137 ;  /* 0x0000008900867245 */ /* 0x000fe20000201400 */
[C---:B------:R-:W-:Y:S02]  /*12fb0*/  VIADD R136, R226.reuse, 0xffffffd0 ;  /* 0xffffffd0e2887836 */ /* 0x040fe40000000000 */
[CC--:B------:R-:W-:Y:S01]  /*12fc0*/  FFMA.FTZ R56, -R229.reuse, R133.reuse, R56 ;  /* 0x00000085e5387223 */ /* 0x0c0fe20000010138 */
[C---:B------:R-:W-:Y:S01]  /*12fd0*/  FFMA.FTZ R62, -R229.reuse, R133, R62 ;  /* 0x00000085e53e7223 */ /* 0x040fe2000001013e */
[----:B------:R-:W-:Y:S01]  /*12fe0*/  I2FP.F32.S32 R133, R135 ;  /* 0x0000008700857245 */ /* 0x000fe20000201400 */
[C---:B------:R-:W-:Y:S01]  /*12ff0*/  FFMA.FTZ R61, -R229.reuse, R134, R61 ;  /* 0x00000086e53d7223 */ /* 0x040fe2000001013d */
[----:B------:R-:W2:Y:S01]  /*13000*/  LD.E R135, desc[UR4][R2.64+0xdc] ;  /* 0x0000dc0402877980 */ /* 0x000ea2000c101900 */
[----:B------:R-:W-:Y:S01]  /*13010*/  I2FP.F32.S32 R138, R138 ;  /* 0x0000008a008a7245 */ /* 0x000fe20000201400 */
[----:B------:R-:W-:Y:S01]  /*13020*/  FFMA.FTZ R67, -R229, R134, R67 ;  /* 0x00000086e5437223 */ /* 0x000fe20000010143 */
[C---:B------:R-:W-:Y:S01]  /*13030*/  VIADD R134, R227.reuse, 0xfffffff9 ;  /* 0xfffffff9e3867836 */ /* 0x040fe20000000000 */
[----:B------:R-:W-:Y:S01]  /*13040*/  IABS R136, R136 ;  /* 0x0000008800887213 */ /* 0x000fe20000000000 */
[----:B------:R-:W-:Y:S02]  /*13050*/  VIADD R137, R227, 0xfffffff0 ;  /* 0xfffffff0e3897836 */ /* 0x000fe40000000000 */
[CC--:B------:R-:W-:Y:S01]  /*13060*/  FFMA.FTZ R33, -R229.reuse, R138.reuse, R33 ;  /* 0x0000008ae5217223 */ /* 0x0c0fe20000010121 */
[C---:B------:R-:W-:Y:S01]  /*13070*/  FFMA.FTZ R39, -R229.reuse, R138, R39 ;  /* 0x0000008ae5277223 */ /* 0x040fe20000010127 */
[----:B------:R-:W-:Y:S01]  /*13080*/  I2FP.F32.S32 R136, R136 ;  /* 0x0000008800887245 */ /* 0x000fe20000201400 */
[----:B------:R-:W-:Y:S01]  /*13090*/  VIADD R138, R226, 0xffffffc0 ;  /* 0xffffffc0e28a7836 */ /* 0x000fe20000000000 */
[----:B------:R-:W-:Y:S01]  /*130a0*/  ISETP.GE.AND P1, PT, R134, R214, PT ;  /* 0x000000d68600720c */ /* 0x000fe20003f26270 */
[CC--:B------:R-:W-:Y:S01]  /*130b0*/  FFMA.FTZ R60, -R229.reuse, R133.reuse, R60 ;  /* 0x00000085e53c7223 */ /* 0x0c0fe2000001013c */
[----:B------:R-:W-:Y:S01]  /*130c0*/  FSEL R161, R4, -INF , P0 ;  /* 0xff80000004a17808 */ /* 0x000fe20000000000 */
[CC--:B------:R-:W-:Y:S01]  /*130d0*/  FFMA.FTZ R63, -R229.reuse, R136.reuse, R63 ;  /* 0x00000088e53f7223 */ /* 0x0c0fe2000001013f */
[----:B------:R-:W-:Y:S01]  /*130e0*/  FFMA.FTZ R57, -R229, R136, R57 ;  /* 0x00000088e5397223 */ /* 0x000fe20000010139 */
[----:B------:R-:W-:Y:S01]  /*130f0*/  FSEL R249, R33, -INF , P1 ;  /* 0xff80000021f97808 */ /* 0x000fe20000800000 */
[C---:B------:R-:W-:Y:S01]  /*13100*/  VIADD R136, R227.reuse, 0xffffffc1 ;  /* 0xffffffc1e3887836 */ /* 0x040fe20000000000 */
[----:B------:R-:W-:Y:S01]  /*13110*/  ISETP.GE.AND P1, PT, R144, R212, PT ;  /* 0x000000d49000720c */ /* 0x000fe20003f26270 */
[----:B------:R-:W-:Y:S01]  /*13120*/  VIADD R33, R227, 0xfffffff8 ;  /* 0xfffffff8e3217836 */ /* 0x000fe20000000000 */
[-C--:B------:R-:W-:Y:S01]  /*13130*/  ISETP.GE.AND P0, PT, R153, R214.reuse, PT ;  /* 0x000000d69900720c */ /* 0x080fe20003f06270 */
[----:B------:R-:W-:Y:S01]  /*13140*/  VIADD R4, R227, 0x38 ;  /* 0x00000038e3047836 */ /* 0x000fe20000000000 */
[----:B------:R-:W-:Y:S01]  /*13150*/  FSEL R178, R39, -INF , P1 ;  /* 0xff80000027b27808 */ /* 0x000fe20000800000 */
[----:B------:R-:W-:Y:S01]  /*13160*/  VIADD R39, R227, 0xfffffff1 ;  /* 0xfffffff1e3277836 */ /* 0x000fe20000000000 */
[----:B------:R-:W-:Y:S01]  /*13170*/  ISETP.GE.AND P1, PT, R136, R214, PT ;  /* 0x000000d68800720c */ /* 0x000fe20003f26270 */
[----:B------:R-:W-:Y:S01]  /*13180*/  FFMA.FTZ R66, -R229, R133, R66 ;  /* 0x00000085e5427223 */ /* 0x000fe20000010142 */
[----:B------:R-:W-:Y:S01]  /*13190*/  IABS R138, R138 ;  /* 0x0000008a008a7213 */ /* 0x000fe20000000000 */
[----:B------:R-:W-:Y:S01]  /*131a0*/  VIADD R226, R226, 0x80 ;  /* 0x00000080e2e27836 */ /* 0x000fe20000000000 */
[----:B------:R-:W-:Y:S01]  /*131b0*/  FSEL R160, R5, -INF , P1 ;  /* 0xff80000005a07808 */ /* 0x000fe20000800000 */
[----:B------:R-:W-:Y:S01]  /*131c0*/  VIADD R5, R227, 0x39 ;  /* 0x00000039e3057836 */ /* 0x000fe20000000000 */
[-C--:B------:R-:W-:Y:S02]  /*131d0*/  ISETP.GE.AND P1, PT, R151, R214.reuse, PT ;  /* 0x000000d69700720c */ /* 0x080fe40003f26270 */
[----:B------:R-:W-:Y:S01]  /*131e0*/  FSEL R159, R8, -INF , P0 ;  /* 0xff800000089f7808 */ /* 0x000fe20000000000 */
[----:B------:R-:W-:Y:S01]  /*131f0*/  VIADD R8, R227, 0x30 ;  /* 0x00000030e3087836 */ /* 0x000fe20000000000 */
[----:B------:R-:W-:Y:S02]  /*13200*/  FSEL R158, R9, -INF , P1 ;  /* 0xff800000099e7808 */ /* 0x000fe40000800000 */
[----:B------:R-:W-:Y:S02]  /*13210*/  ISETP.GE.AND P1, PT, R148, R214, PT ;  /* 0x000000d69400720c */ /* 0x000fe40003f26270 */
[----:B------:R-:W-:Y:S02]  /*13220*/  I2FP.F32.S32 R138, R138 ;  /* 0x0000008a008a7245 */ /* 0x000fe40000201400 */
[----:B------:R-:W-:Y:S02]  /*13230*/  ISETP.GE.AND P0, PT, R149, R214, PT ;  /* 0x000000d69500720c */ /* 0x000fe40003f06270 */
[----:B------:R-:W-:Y:S01]  /*13240*/  FSEL R156, R13, -INF , P1 ;  /* 0xff8000000d9c7808 */ /* 0x000fe20000800000 */
[----:B------:R-:W-:Y:S01]  /*13250*/  FFMA.FTZ R65, -R229, R138, R65 ;  /* 0x0000008ae5417223 */ /* 0x000fe20000010141 */
[----:B------:R-:W-:Y:S01]  /*13260*/  FSEL R157, R12, -INF , P0 ;  /* 0xff8000000c9d7808 */ /* 0x000fe20000000000 */
[C---:B------:R-:W-:Y:S01]  /*13270*/  VIADD R138, R227.reuse, 0xffffffe9 ;  /* 0xffffffe9e38a7836 */ /* 0x040fe20000000000 */
[-C--:B------:R-:W-:Y:S01]  /*13280*/  ISETP.GE.AND P1, PT, R146, R214.reuse, PT ;  /* 0x000000d69200720c */ /* 0x080fe20003f26270 */
[----:B------:R-:W-:Y:S01]  /*13290*/  VIADD R12, R227, 0x28 ;  /* 0x00000028e30c7836 */ /* 0x000fe20000000000 */
[-C--:B------:R-:W-:Y:S02]  /*132a0*/  ISETP.GE.AND P0, PT, R147, R214.reuse, PT ;  /* 0x000000d69300720c */ /* 0x080fe40003f06270 */
[----:B------:R-:W-:Y:S02]  /*132b0*/  FSEL R154, R17, -INF , P1 ;  /* 0xff800000119a7808 */ /* 0x000fe40000800000 */
[----:B------:R-:W-:Y:S01]  /*132c0*/  FSEL R155, R16, -INF , P0 ;  /* 0xff800000109b7808 */ /* 0x000fe20000000000 */
[----:B------:R-:W-:Y:S01]  /*132d0*/  VIADD R16, R227, 0x20 ;  /* 0x00000020e3107836 */ /* 0x000fe20000000000 */
[-C--:B------:R-:W-:Y:S02]  /*132e0*/  ISETP.GE.AND P1, PT, R141, R214.reuse, PT ;  /* 0x000000d68d00720c */ /* 0x080fe40003f26270 */
[----:B------:R-:W-:Y:S01]  /*132f0*/  FSEL R13, R6, -INF , P5 ;  /* 0xff800000060d7808 */ /* 0x000fe20002800000 */
[----:B------:R-:W-:Y:S01]  /*13300*/  VIADD R6, R227, 0x31 ;  /* 0x00000031e3067836 */ /* 0x000fe20000000000 */
[-C--:B------:R-:W-:Y:S02]  /*13310*/  ISETP.GE.AND P0, PT, R142, R214.reuse, PT ;  /* 0x000000d68e00720c */ /* 0x080fe40003f06270 */
[-C--:B------:R-:W-:Y:S02]  /*13320*/  ISETP.GE.AND P5, PT, R138, R214.reuse, PT ;  /* 0x000000d68a00720c */ /* 0x080fe40003fa6270 */
[----:B------:R-:W-:Y:S02]  /*13330*/  FSEL R192, R21, -INF , P1 ;  /* 0xff80000015c07808 */ /* 0x000fe40000800000 */
[----:B------:R-:W-:Y:S02]  /*13340*/  ISETP.GE.AND P1, PT, R139, R214, PT ;  /* 0x000000d68b00720c */ /* 0x000fe40003f26270 */
[----:B------:R-:W-:Y:S01]  /*13350*/  FSEL R194, R20, -INF , P0 ;  /* 0xff80000014c27808 */ /* 0x000fe20000000000 */
[----:B------:R-:W-:Y:S01]  /*13360*/  VIADD R20, R227, 0x18 ;  /* 0x00000018e3147836 */ /* 0x000fe20000000000 */
[----:B------:R-:W-:Y:S02]  /*13370*/  ISETP.GE.AND P0, PT, R136, R212, PT ;  /* 0x000000d48800720c */ /* 0x000fe40003f06270 */
[----:B------:R-:W-:Y:S01]  /*13380*/  FSEL R181, R25, -INF , P5 ;  /* 0xff80000019b57808 */ /* 0x000fe20002800000 */
[----:B------:R-:W-:Y:S01]  /*13390*/  VIADD R25, R227, 0x10 ;  /* 0x00000010e3197836 */ /* 0x000fe20000000000 */
[----:B------:R-:W-:Y:S02]  /*133a0*/  ISETP.GE.AND P5, PT, R137, R214, PT ;  /* 0x000000d68900720c */ /* 0x000fe40003fa6270 */
[----:B------:R-:W-:Y:S01]  /*133b0*/  FSEL R188, R24, -INF , P1 ;  /* 0xff80000018bc7808 */ /* 0x000fe20000800000 */
[----:B------:R-:W-:Y:S01]  /*133c0*/  VIADD R24, R227, 0x11 ;  /* 0x00000011e3187836 */ /* 0x000fe20000000000 */
[-C--:B------:R-:W-:Y:S02]  /*133d0*/  ISETP.GE.AND P1, PT, R151, R212.reuse, PT ;  /* 0x000000d49700720c */ /* 0x080fe40003f26270 */
[----:B------:R-:W-:Y:S02]  /*133e0*/  FSEL R150, R7, -INF , P0 ;  /* 0xff80000007967808 */ /* 0x000fe40000000000 */
        /* <DEDUP_REMOVED lines=8> */
[----:B------:R-:W-:Y:S02]  /*13470*/  ISETP.GE.AND P0, PT, R39, R214, PT ;  /* 0x000000d62700720c */ /* 0x000fe40003f06270 */
[----:B------:R-:W-:Y:S02]  /*13480*/  FSEL R143, R15, -INF , P5 ;  /* 0xff8000000f8f7808 */ /* 0x000fe40002800000 */
[----:B------:R-:W-:Y:S02]  /*13490*/  ISETP.GE.AND P5, PT, R147, R212, PT ;  /* 0x000000d49300720c */ /* 0x000fe40003fa6270 */
[----:B------:R-:W-:Y:S01]  /*134a0*/  FSEL R145, R14, -INF , P1 ;  /* 0xff8000000e917808 */ /* 0x000fe20000800000 */
[----:B------:R-:W-:Y:S01]  /*134b0*/  VIADD R14, R227, 0x21 ;  /* 0x00000021e30e7836 */ /* 0x000fe20000000000 */
[----:B------:R-:W-:Y:S01]  /*134c0*/  FSEL R186, R29, -INF , P0 ;  /* 0xff8000001dba7808 */ /* 0x000fe20000000000 */
[C---:B------:R-:W-:Y:S01]  /*134d0*/  VIADD R29, R227.reuse, 0x8 ;  /* 0x00000008e31d7836 */ /* 0x040fe20000000000 */
[-C--:B------:R-:W-:Y:S02]  /*134e0*/  ISETP.GE.AND P1, PT, R227, R214.reuse, PT ;  /* 0x000000d6e300720c */ /* 0x080fe40003f26270 */
[----:B------:R-:W-:Y:S02]  /*134f0*/  ISETP.GE.AND P0, PT, R33, R214, PT ;  /* 0x000000d62100720c */ /* 0x000fe40003f06270 */
[----:B------:R-:W-:Y:S01]  /*13500*/  FSEL R140, R18, -INF , P5 ;  /* 0xff800000128c7808 */ /* 0x000fe20002800000 */
[----:B------:R-:W-:Y:S01]  /*13510*/  VIADD R18, R227, 0x19 ;  /* 0x00000019e3127836 */ /* 0x000fe20000000000 */
[-C--:B------:R-:W-:Y:S02]  /*13520*/  ISETP.GE.AND P5, PT, R146, R212.reuse, PT ;  /* 0x000000d49200720c */ /* 0x080fe40003fa6270 */
[----:B------:R-:W-:Y:S02]  /*13530*/  FSEL R36, R36, -INF , P1 ;  /* 0xff80000024247808 */ /* 0x000fe40000800000 */
[----:B------:R-:W-:Y:S02]  /*13540*/  ISETP.GE.AND P1, PT, R141, R212, PT ;  /* 0x000000d48d00720c */ /* 0x000fe40003f26270 */
[----:B------:R-:W-:Y:S02]  /*13550*/  FSEL R164, R32, -INF , P0 ;  /* 0xff80000020a47808 */ /* 0x000fe40000000000 */
        /* <DEDUP_REMOVED lines=46> */
[----:B------:R-:W-:Y:S02]  /*13840*/  ISETP.GE.AND P5, PT, R134, R213, PT ;  /* 0x000000d58600720c */ /* 0x000fe40003fa6270 */
[----:B------:R-:W-:Y:S02]  /*13850*/  FSEL R64, R64, -INF , P1 ;  /* 0xff80000040407808 */ /* 0x000fe40000800000 */
[-C--:B------:R-:W-:Y:S02]  /*13860*/  ISETP.GE.AND P1, PT, R144, R211.reuse, PT ;  /* 0x000000d39000720c */ /* 0x080fe40003f26270 */
[----:B------:R-:W-:Y:S02]  /*13870*/  FSEL R38, R38, -INF , P0 ;  /* 0xff80000026267808 */ /* 0x000fe40000000000 */
[----:B------:R-:W-:Y:S02]  /*13880*/  FSEL R249, R249, -INF , !P5 ;  /* 0xff800000f9f97808 */ /* 0x000fe40006800000 */
[----:B------:R-:W-:Y:S02]  /*13890*/  ISETP.GE.AND P0, PT, R29, R212, PT ;  /* 0x000000d41d00720c */ /* 0x000fe40003f06270 */
[----:B------:R-:W-:Y:S02]  /*138a0*/  ISETP.GE.AND P5, PT, R5, R214, PT ;  /* 0x000000d60500720c */ /* 0x000fe40003fa6270 */
[----:B------:R-:W-:Y:S02]  /*138b0*/  FSEL R178, R178, -INF , !P1 ;  /* 0xff800000b2b27808 */ /* 0x000fe40004800000 */
[----:B------:R-:W-:Y:S02]  /*138c0*/  ISETP.GE.AND P1, PT, R12, R212, PT ;  /* 0x000000d40c00720c */ /* 0x000fe40003f26270 */
[----:B------:R-:W-:Y:S02]  /*138d0*/  FSEL R42, R42, -INF , P0 ;  /* 0xff8000002a2a7808 */ /* 0x000fe40000000000 */
[----:B------:R-:W-:Y:S02]  /*138e0*/  FSEL R152, R65, -INF , P5 ;  /* 0xff80000041987808 */ /* 0x000fe40002800000 */
[----:B------:R-:W-:Y:S02]  /*138f0*/  ISETP.GE.AND P0, PT, R6, R214, PT ;  /* 0x000000d60600720c */ /* 0x000fe40003f06270 */
        /* <DEDUP_REMOVED lines=18> */
[-C--:B------:R-:W-:Y:S02]  /*13a20*/  ISETP.GE.AND P5, PT, R136, R213.reuse, PT ;  /* 0x000000d58800720c */ /* 0x080fe40003fa6270 */
[----:B------:R-:W-:Y:S02]  /*13a30*/  FSEL R49, R145, -INF , !P1 ;  /* 0xff80000091317808 */ /* 0x000fe40004800000 */
[----:B------:R-:W-:Y:S02]  /*13a40*/  FSEL R21, R161, -INF , !P6 ;  /* 0xff800000a1157808 */ /* 0x000fe40007000000 */
[-C--:B------:R-:W-:Y:S02]  /*13a50*/  ISETP.GE.AND P1, PT, R144, R213.reuse, PT ;  /* 0x000000d59000720c */ /* 0x080fe40003f26270 */
[----:B------:R-:W-:Y:S02]  /*13a60*/  FSEL R54, R54, -INF , P0 ;  /* 0xff80000036367808 */ /* 0x000fe40000000000 */
[-C--:B------:R-:W-:Y:S02]  /*13a70*/  ISETP.GE.AND P6, PT, R151, R213.reuse, PT ;  /* 0x000000d59700720c */ /* 0x080fe40003fc6270 */
[----:B------:R-:W-:Y:S02]  /*13a80*/  FSEL R19, R160, -INF , !P5 ;  /* 0xff800000a0137808 */ /* 0x000fe40006800000 */
[-C--:B------:R-:W-:Y:S02]  /*13a90*/  ISETP.GE.AND P0, PT, R10, R212.reuse, PT ;  /* 0x000000d40a00720c */ /* 0x080fe40003f06270 */
[-C--:B------:R-:W-:Y:S02]  /*13aa0*/  ISETP.GE.AND P5, PT, R149, R213.reuse, PT ;  /* 0x000000d59500720c */ /* 0x080fe40003fa6270 */
[----:B------:R-:W-:Y:S02]  /*13ab0*/  FSEL R13, R13, -INF , !P4 ;  /* 0xff8000000d0d7808 */ /* 0x000fe40006000000 */
[----:B------:R-:W-:Y:S02]  /*13ac0*/  FSEL R184, R37, -INF , !P1 ;  /* 0xff80000025b87808 */ /* 0x000fe40004800000 */
[----:B------:R-:W-:Y:S02]  /*13ad0*/  FSEL R15, R158, -INF , !P6 ;  /* 0xff8000009e0f7808 */ /* 0x000fe40007000000 */
[C---:B------:R-:W-:Y:S02]  /*13ae0*/  ISETP.GE.AND P4, PT, R138.reuse, R213, PT ;  /* 0x000000d58a00720c */ /* 0x040fe40003f86270 */
[----:B------:R-:W-:Y:S01]  /*13af0*/  ISETP.GE.AND P1, PT, R138, R211, PT ;  /* 0x000000d38a00720c */ /* 0x000fe20003f26270 */
[----:B------:R-:W-:Y:S01]  /*13b00*/  IMAD R138, R203, 0x2, R200 ;  /* 0x00000002cb8a7824 */ /* 0x000fe200078e02c8 */
[-C--:B------:R-:W-:Y:S02]  /*13b10*/  ISETP.GE.AND P6, PT, R147, R213.reuse, PT ;  /* 0x000000d59300720c */ /* 0x080fe40003fc6270 */
[----:B------:R-:W-:Y:S01]  /*13b20*/  FSEL R41, R157, -INF , !P5 ;  /* 0xff8000009d297808 */ /* 0x000fe20006800000 */
[----:B------:R-:W-:Y:S01]  /*13b30*/  VIADD R144, R138, 0xc040 ;  /* 0x0000c0408a907836 */ /* 0x000fe20000000000 */
[----:B------:R-:W-:Y:S02]  /*13b40*/  FSEL R165, R59, -INF , P0 ;  /* 0xff8000003ba57808 */ /* 0x000fe40000000000 */
[----:B------:R-:W-:Y:S02]  /*13b50*/  ISETP.GE.AND P0, PT, R5, R212, PT ;  /* 0x000000d40500720c */ /* 0x000fe40003f06270 */
[----:B------:R-:W-:Y:S02]  /*13b60*/  ISETP.GE.AND P5, PT, R146, R213, PT ;  /* 0x000000d59200720c */ /* 0x000fe40003fa6270 */
[----:B------:R-:W-:Y:S02]  /*13b70*/  FSEL R183, R27, -INF , !P1 ;  /* 0xff8000001bb77808 */ /* 0x000fe40004800000 */
[----:B------:R-:W-:Y:S02]  /*13b80*/  FSEL R181, R181, -INF , !P4 ;  /* 0xff800000b5b57808 */ /* 0x000fe40006000000 */
[----:B------:R-:W-:Y:S02]  /*13b90*/  FSEL R59, R155, -INF , !P6 ;  /* 0xff8000009b3b7808 */ /* 0x000fe40007000000 */
[----:B------:R-:W-:Y:S02]  /*13ba0*/  ISETP.GE.AND P1, PT, R33, R211, PT ;  /* 0x000000d32100720c */ /* 0x000fe40003f26270 */
[-C--:B------:R-:W-:Y:S02]  /*13bb0*/  ISETP.GE.AND P4, PT, R137, R213.reuse, PT ;  /* 0x000000d58900720c */ /* 0x080fe40003f86270 */
[----:B------:R-:W-:Y:S02]  /*13bc0*/  FSEL R57, R154, -INF , !P5 ;  /* 0xff8000009a397808 */ /* 0x000fe40006800000 */
[----:B------:R-:W-:Y:S02]  /*13bd0*/  FSEL R136, R67, -INF , P0 ;  /* 0xff80000043887808 */ /* 0x000fe40000000000 */
[----:B------:R-:W-:Y:S02]  /*13be0*/  ISETP.GE.AND P6, PT, R141, R213, PT ;  /* 0x000000d58d00720c */ /* 0x000fe40003fc6270 */
[C---:B------:R-:W-:Y:S02]  /*13bf0*/  ISETP.GE.AND P5, PT, R153.reuse, R211, PT ;  /* 0x000000d39900720c */ /* 0x040fe40003fa6270 */
[-C--:B------:R-:W-:Y:S02]  /*13c00*/  ISETP.GE.AND P0, PT, R153, R213.reuse, PT ;  /* 0x000000d59900720c */ /* 0x080fe40003f06270 */
[----:B------:R-:W-:Y:S02]  /*13c10*/  FSEL R168, R34, -INF , !P1 ;  /* 0xff80000022a87808 */ /* 0x000fe40004800000 */
[----:B------:R-:W-:Y:S02]  /*13c20*/  FSEL R162, R162, -INF , !P4 ;  /* 0xff800000a2a27808 */ /* 0x000fe40006000000 */
[----:B------:R-:W-:Y:S02]  /*13c30*/  ISETP.GE.AND P1, PT, R16, R213, PT ;  /* 0x000000d51000720c */ /* 0x000fe40003f26270 */
[----:B------:R-:W-:Y:S02]  /*13c40*/  FSEL R192, R192, -INF , !P6 ;  /* 0xff800000c0c07808 */ /* 0x000fe40007000000 */
[----:B------:R-:W-:Y:S02]  /*13c50*/  ISETP.GE.AND P4, PT, R146, R211, PT ;  /* 0x000000d39200720c */ /* 0x000fe40003f86270 */
[----:B------:R-:W-:Y:S02]  /*13c60*/  FSEL R17, R159, -INF , !P0 ;  /* 0xff8000009f117808 */ /* 0x000fe40004000000 */
[-C--:B------:R-:W-:Y:S02]  /*13c70*/  ISETP.GE.AND P6, PT, R139, R213.reuse, PT ;  /* 0x000000d58b00720c */ /* 0x080fe40003fc6270 */
[----:B------:R-:W-:Y:S02]  /*13c80*/  FSEL R9, R9, -INF , !P5 ;  /* 0xff80000009097808 */ /* 0x000fe40006800000 */
[-C--:B------:R-:W-:Y:S02]  /*13c90*/  ISETP.GE.AND P5, PT, R39, R213.reuse, PT ;  /* 0x000000d52700720c */ /* 0x080fe40003fa6270 */
[----:B------:R-:W-:Y:S02]  /*13ca0*/  ISETP.GE.AND P0, PT, R148, R213, PT ;  /* 0x000000d59400720c */ /* 0x000fe40003f06270 */
[----:B------:R-:W-:Y:S02]  /*13cb0*/  FSEL R179, R52, -INF , !P1 ;  /* 0xff80000034b37808 */ /* 0x000fe40004800000 */
[----:B------:R-:W-:Y:S02]  /*13cc0*/  FSEL R65, R32, -INF , !P4 ;  /* 0xff80000020417808 */ /* 0x000fe40006000000 */
[-C--:B------:R-:W-:Y:S01]  /*13cd0*/  ISETP.GE.AND P4, PT, R139, R211.reuse, PT ;  /* 0x000000d38b00720c */ /* 0x080fe20003f86270 */
[----:B------:R-:W-:Y:S01]  /*13ce0*/  IMAD.IADD R139, R138, 0x1, R201 ;  /* 0x000000018a8b7824 */ /* 0x000fe200078e02c9 */
[-C--:B------:R-:W-:Y:S02]  /*13cf0*/  ISETP.GE.AND P1, PT, R227, R211.reuse, PT ;  /* 0x000000d3e300720c */ /* 0x080fe40003f26270 */
[----:B------:R-:W-:Y:S02]  /*13d00*/  FSEL R188, R188, -INF , !P6 ;  /* 0xff800000bcbc7808 */ /* 0x000fe40007000000 */
[----:B------:R-:W-:Y:S02]  /*13d10*/  FSEL R51, R156, -INF , !P0 ;  /* 0xff8000009c337808 */ /* 0x000fe40004000000 */
[----:B------:R-:W-:Y:S02]  /*13d20*/  ISETP.GE.AND P6, PT, R148, R211, PT ;  /* 0x000000d39400720c */ /* 0x000fe40003fc6270 */
[----:B------:R-:W-:Y:S02]  /*13d30*/  FSEL R186, R186, -INF , !P5 ;  /* 0xff800000baba7808 */ /* 0x000fe40006800000 */
[-C--:B------:R-:W-:Y:S02]  /*13d40*/  ISETP.GE.AND P5, PT, R33, R213.reuse, PT ;  /* 0x000000d52100720c */ /* 0x080fe40003fa6270 */
[-C--:B------:R-:W-:Y:S02]  /*13d50*/  ISETP.GE.AND P0, PT, R142, R213.reuse, PT ;  /* 0x000000d58e00720c */ /* 0x080fe40003f06270 */
[----:B------:R-:W-:Y:S02]  /*13d60*/  FSEL R182, R38, -INF , !P1 ;  /* 0xff80000026b67808 */ /* 0x000fe40004800000 */
[----:B------:R-:W-:Y:S02]  /*13d70*/  FSEL R160, R26, -INF , !P4 ;  /* 0xff8000001aa07808 */ /* 0x000fe40006000000 */
[----:B------:R-:W-:Y:S02]  /*13d80*/  FSEL R56, R143, -INF , !P6 ;  /* 0xff8000008f387808 */ /* 0x000fe40007000000 */
[-C--:B------:R-:W-:Y:S02]  /*13d90*/  ISETP.GE.AND P4, PT, R24, R213.reuse, PT ;  /* 0x000000d51800720c */ /* 0x080fe40003f86270 */
        /* <DEDUP_REMOVED lines=18> */
[----:B------:R-:W-:Y:S02]  /*13ec0*/  FMNMX3.FTZ R20, R20, R9, R7, !PT ;  /* 0x0000000914147276 */ /* 0x000fe40007810007 */
[----:B------:R-:W-:Y:S02]  /*13ed0*/  FSEL R247, R30, -INF , !P5 ;  /* 0xff8000001ef77808 */ /* 0x000fe40006800000 */
[----:B------:R-:W-:Y:S02]  /*13ee0*/  FSEL R67, R140, -INF , !P0 ;  /* 0xff8000008c437808 */ /* 0x000fe40004000000 */
[-C--:B------:R-:W-:Y:S02]  /*13ef0*/  ISETP.GE.AND P6, PT, R28, R213.reuse, PT ;  /* 0x000000d51c00720c */ /* 0x080fe40003fc6270 */
[CC--:B------:R-:W-:Y:S01]  /*13f00*/  ISETP.GE.AND P0, PT, R227.reuse, R213.reuse, PT ;  /* 0x000000d5e300720c */ /* 0x0c0fe20003f06270 */
[----:B------:R-:W-:Y:S01]  /*13f10*/  VIADD R227, R227, 0xffffff80 ;  /* 0xffffff80e3e37836 */ /* 0x000fe20000000000 */
[----:B------:R-:W-:Y:S02]  /*13f20*/  ISETP.GE.AND P5, PT, R18, R213, PT ;  /* 0x000000d51200720c */ /* 0x000fe40003fa6270 */
[----:B------:R-:W-:Y:S02]  /*13f30*/  FMNMX3.FTZ R22, R22, R41, R51, !PT ;  /* 0x0000002916167276 */ /* 0x000fe40007810033 */
[----:B------:R-:W-:Y:S02]  /*13f40*/  FMNMX3.FTZ R20, R20, R49, R56, !PT ;  /* 0x0000003114147276 */ /* 0x000fe40007810038 */
        /* <DEDUP_REMOVED lines=9> */
[-C--:B------:R-:W-:Y:S02]  /*13fe0*/  ISETP.GE.AND P0, PT, R39, R211.reuse, PT ;  /* 0x000000d32700720c */ /* 0x080fe40003f06270 */
[----:B------:R-:W-:Y:S02]  /*13ff0*/  FSEL R245, R44, -INF , !P6 ;  /* 0xff8000002cf57808 */ /* 0x000fe40007000000 */
[----:B------:R-:W-:Y:S02]  /*14000*/  FMNMX3.FTZ R23, R23, R194, R192, !PT ;  /* 0x000000c217177276 */ /* 0x000fe400078100c0 */
        /* <DEDUP_REMOVED lines=8> */
[----:B------:R-:W-:Y:S02]  /*14090*/  ISETP.GE.AND P6, PT, R14, R213, PT ;  /* 0x000000d50e00720c */ /* 0x000fe40003fc6270 */
[----:B------:R-:W-:Y:S02]  /*140a0*/  FSEL R170, R43, -INF , !P4 ;  /* 0xff8000002baa7808 */ /* 0x000fe40006000000 */
[----:B------:R-:W-:Y:S02]  /*140b0*/  FMNMX3.FTZ R25, R25, R247, R166, !PT ;  /* 0x000000f719197276 */ /* 0x000fe400078100a6 */
[----:B------:R-:W-:Y:S02]  /*140c0*/  FMNMX3.FTZ R23, R23, R162, R186, !PT ;  /* 0x000000a217177276 */ /* 0x000fe400078100ba */
[----:B------:R-:W-:Y:S02]  /*140d0*/  ISETP.GE.AND P4, PT, R6, R213, PT ;  /* 0x000000d50600720c */ /* 0x000fe40003f86270 */
[----:B------:R-:W-:Y:S02]  /*140e0*/  ISETP.GE.AND P0, PT, R29, R211, PT ;  /* 0x000000d31d00720c */ /* 0x000fe40003f06270 */
[----:B------:R-:W-:Y:S02]  /*140f0*/  FSEL R177, R53, -INF , !P6 ;  /* 0xff80000035b17808 */ /* 0x000fe40007000000 */
[----:B------:R-:W-:Y:S02]  /*14100*/  ISETP.GE.AND P6, PT, R12, R213, PT ;  /* 0x000000d50c00720c */ /* 0x000fe40003fc6270 */
[----:B------:R-:W-:Y:S02]  /*14110*/  FMNMX3.FTZ R25, R25, R168, R251, !PT ;  /* 0x000000a819197276 */ /* 0x000fe400078100fb */
[----:B------:R-:W-:Y:S02]  /*14120*/  FMNMX3.FTZ R23, R23, R164, R249, !PT ;  /* 0x000000a417177276 */ /* 0x000fe400078100f9 */
[----:B------:R-:W-:Y:S02]  /*14130*/  FSEL R159, R61, -INF , !P4 ;  /* 0xff8000003d9f7808 */ /* 0x000fe40006000000 */
[----:B------:R-:W-:Y:S02]  /*14140*/  FSEL R172, R42, -INF , !P0 ;  /* 0xff8000002aac7808 */ /* 0x000fe40004000000 */
        /* <DEDUP_REMOVED lines=12> */
[----:B------:R-:W-:Y:S01]  /*14210*/  ISETP.GE.AND P0, PT, R18, R211, PT ;  /* 0x000000d31200720c */ /* 0x000fe20003f06270 */
[----:B------:R-:W-:Y:S01]  /*14220*/  LDSM.16.MT88.4 R44, [R138+0x10000] ;  /* 0x010000008a2c783b */ /* 0x000fe20000004200 */
[----:B------:R-:W-:Y:S02]  /*14230*/  FMNMX3.FTZ R6, R25, R172, R170, !PT ;  /* 0x000000ac19067276 */ /* 0x000fe400078100aa */
[----:B------:R-:W-:Y:S02]  /*14240*/  FMNMX3.FTZ R16, R23, R176, R174, !PT ;  /* 0x000000b017107276 */ /* 0x000fe400078100ae */
[----:B------:R-:W-:Y:S02]  /*14250*/  ISETP.GE.AND P6, PT, R4, R213, PT ;  /* 0x000000d50400720c */ /* 0x000fe40003fc6270 */
[----:B------:R-:W-:Y:S02]  /*14260*/  FSEL R152, R152, -INF , !P5 ;  /* 0xff80000098987808 */ /* 0x000fe40006800000 */
[----:B------:R-:W-:Y:S02]  /*14270*/  ISETP.GE.AND P5, PT, R14, R211, PT ;  /* 0x000000d30e00720c */ /* 0x000fe40003fa6270 */
[----:B------:R-:W-:Y:S02]  /*14280*/  FSEL R187, R50, -INF , !P1 ;  /* 0xff80000032bb7808 */ /* 0x000fe40004800000 */
[----:B------:R-:W-:Y:S02]  /*14290*/  FSEL R185, R185, -INF , !P0 ;  /* 0xff800000b9b97808 */ /* 0x000fe40004000000 */
[----:B------:R-:W-:Y:S02]  /*142a0*/  FMNMX3.FTZ R16, R16, R245, R243, !PT ;  /* 0x000000f510107276 */ /* 0x000fe400078100f3 */
[----:B------:R-:W-:Y:S02]  /*142b0*/  FMNMX3.FTZ R6, R6, R195, R193, !PT ;  /* 0x000000c306067276 */ /* 0x000fe400078100c1 */
[----:B------:R-:W-:Y:S02]  /*142c0*/  FSEL R155, R64, -INF , !P6 ;  /* 0xff800000409b7808 */ /* 0x000fe40007000000 */
[-C--:B------:R-:W-:Y:S02]  /*142d0*/  ISETP.GE.AND P6, PT, R12, R211.reuse, PT ;  /* 0x000000d30c00720c */ /* 0x080fe40003fc6270 */
[----:B------:R-:W-:Y:S02]  /*142e0*/  ISETP.GE.AND P1, PT, R10, R211, PT ;  /* 0x000000d30a00720c */ /* 0x000fe40003f26270 */
[----:B------:R-:W-:Y:S02]  /*142f0*/  FSEL R173, R55, -INF , !P5 ;  /* 0xff80000037ad7808 */ /* 0x000fe40006800000 */
[----:B------:R-:W-:Y:S01]  /*14300*/  FMNMX3.FTZ R6, R6, R187, R185, !PT ;  /* 0x000000bb06067276 */ /* 0x000fe200078100b9 */
[----:B------:R-:W-:Y:S01]  /*14310*/  LDSM.16.MT88.4 R52, [R139+0x10000] ;  /* 0x010000008b34783b */ /* 0x000fe20000004200 */
[----:B------:R-:W-:Y:S02]  /*14320*/  FMNMX3.FTZ R16, R16, R191, R189, !PT ;  /* 0x000000bf10107276 */ /* 0x000fe400078100bd */
[----:B------:R-:W-:Y:S02]  /*14330*/  FSEL R167, R58, -INF , !P6 ;  /* 0xff8000003aa77808 */ /* 0x000fe40007000000 */
[----:B------:R-:W-:Y:S02]  /*14340*/  FSEL R165, R165, -INF , !P1 ;  /* 0xff800000a5a57808 */ /* 0x000fe40004800000 */
[C---:B------:R-:W-:Y:S02]  /*14350*/  ISETP.GE.AND P6, PT, R4.reuse, R212, PT ;  /* 0x000000d40400720c */ /* 0x040fe40003fc6270 */
[-C--:B------:R-:W-:Y:S02]  /*14360*/  ISETP.GE.AND P1, PT, R4, R211.reuse, PT ;  /* 0x000000d30400720c */ /* 0x080fe40003f26270 */
[----:B------:R-:W-:Y:S02]  /*14370*/  ISETP.GE.AND P0, PT, R8, R211, PT ;  /* 0x000000d30800720c */ /* 0x000fe40003f06270 */
[----:B------:R-:W-:Y:S02]  /*14380*/  FMNMX3.FTZ R4, R6, R175, R173, !PT ;  /* 0x000000af06047276 */ /* 0x000fe400078100ad */
[----:B------:R-:W-:Y:S02]  /*14390*/  FMNMX3.FTZ R16, R16, R179, R177, !PT ;  /* 0x000000b310107276 */ /* 0x000fe400078100b1 */
[----:B------:R-:W-:Y:S02]  /*143a0*/  FSEL R161, R62, -INF , !P0 ;  /* 0xff8000003ea17808 */ /* 0x000fe40004000000 */
[----:B------:R-:W-:Y:S02]  /*143b0*/  FSEL R157, R63, -INF , !P4 ;  /* 0xff8000003f9d7808 */ /* 0x000fe40006000000 */
[----:B------:R-:W-:Y:S02]  /*143c0*/  FMNMX3.FTZ R10, R4, R167, R165, !PT ;  /* 0x000000a7040a7276 */ /* 0x000fe400078100a5 */
[----:B------:R-:W-:Y:S02]  /*143d0*/  FMNMX3.FTZ R16, R16, R171, R169, !PT ;  /* 0x000000ab10107276 */ /* 0x000fe400078100a9 */
[----:B------:R-:W-:Y:S02]  /*143e0*/  ISETP.GE.AND P5, PT, R5, R211, PT ;  /* 0x000000d30500720c */ /* 0x000fe40003fa6270 */
[----:B------:R-:W-:Y:S02]  /*143f0*/  FSEL R66, R66, -INF , P6 ;  /* 0xff80000042427808 */ /* 0x000fe40003000000 */
[----:B------:R-:W-:Y:S02]  /*14400*/  FMNMX3.FTZ R16, R16, R163, R159, !PT ;  /* 0x000000a310107276 */ /* 0x000fe4000781009f */
[----:B------:R-:W-:Y:S02]  /*14410*/  FMNMX3.FTZ R5, R10, R161, R157, !PT ;  /* 0x000000a10a057276 */ /* 0x000fe4000781009d */
[----:B------:R-:W-:Y:S02]  /*14420*/  FSEL R137, R66, -INF , !P1 ;  /* 0xff80000042897808 */ /* 0x000fe40004800000 */
[----:B------:R-:W-:Y:S02]  /*14430*/  FSEL R136, R136, -INF , !P5 ;  /* 0xff80000088887808 */ /* 0x000fe40006800000 */
[----:B------:R-:W-:Y:S02]  /*14440*/  FMNMX3.FTZ R8, R16, R155, R152, !PT ;  /* 0x0000009b10087276 */ /* 0x000fe40007810098 */
[----:B------:R-:W-:Y:S03]  /*14450*/  FMNMX3.FTZ R6, R5, R137, R136, !PT ;  /* 0x0000008905067276 */ /* 0x000fe60007810088 */
[----:B------:R-:W-:Y:S08]  /*14460*/  SHFL.BFLY PT, R23, R8, 0x2, 0x1f ;  /* 0x0c401f0008177f89 */ /* 0x000ff000000e0000 */
[----:B------:R-:W1:Y:S02]  /*14470*/  SHFL.BFLY PT, R5, R6, 0x2, 0x1f ;  /* 0x0c401f0006057f89 */ /* 0x000e6400000e0000 */
[----:B-1----:R-:W-:Y:S02]  /*14480*/  FMNMX.FTZ R4, R6, R5, !PT ;  /* 0x0000000506047209 */ /* 0x002fe40007810000 */
[----:B------:R-:W-:Y:S01]  /*14490*/  FMNMX.FTZ R23, R8, R23, !PT ;  /* 0x0000001708177209 */ /* 0x000fe20007810000 */
[----:B------:R-:W-:Y:S03]  /*144a0*/  VIADD R8, R138, 0xc000 ;  /* 0x0000c0008a087836 */ /* 0x000fe60000000000 */
[----:B------:R-:W1:Y:S01]  /*144b0*/  SHFL.BFLY PT, R133, R4, 0x1, 0x1f ;  /* 0x0c201f0004857f89 */ /* 0x000e6200000e0000 */
[----:B------:R-:W-:Y:S07]  /*144c0*/  @P2 VIADD R144, R8, 0xffffffc0 ;  /* 0xffffffc008902836 */ /* 0x000fee0000000000 */
[----:B------:R-:W3:Y:S01]  /*144d0*/  SHFL.BFLY PT, R134, R23, 0x1, 0x1f ;  /* 0x0c201f0017867f89 */ /* 0x000ee200000e0000 */
[----:B------:R-:W-:Y:S07]  /*144e0*/  IMAD.IADD R201, R201, 0x1, R144 ;  /* 0x00000001c9c97824 */ /* 0x000fee00078e0290 */
[----:B------:R-:W-:Y:S08]  /*144f0*/  LDSM.16.MT88.4 R28, [R144] ;  /* 0x00000000901c783b */ /* 0x000ff00000004200 */
[----:B------:R-:W-:Y:S01]  /*14500*/  LDSM.16.MT88.4 R36, [R201] ;  /* 0x00000000c924783b */ /* 0x000fe20000004200 */
        /* <DEDUP_REMOVED lines=14> */
[-CC-:B------:R-:W-:Y:S01]  /*145f0*/  FFMA.FTZ R145, R15, R135.reuse, -R156.reuse ;  /* 0x000000870f917223 */ /* 0x180fe2000001089c */
[-C--:B------:R-:W-:Y:S01]  /*14600*/  FFMA.FTZ R147, R21, R135.reuse, -R156 ;  /* 0x0000008715937223 */ /* 0x080fe2000001089c */
[----:B------:R-:W1:Y:S01]  /*14610*/  LDSM.16.MT88.4 R12, [R138+0xc000] ;  /* 0x00c000008a0c783b */ /* 0x000e620000004200 */
[----:B------:R-:W-:Y:S01]  /*14620*/  FMUL.FTZ R4, R135, R0 ;  /* 0x0000000087047220 */ /* 0x000fe20000410000 */
[----:B------:R-:W-:Y:S01]  /*14630*/  FADD.FTZ R0, -R5, R132 ;  /* 0x0000008405007221 */ /* 0x000fe20000010100 */
[-CC-:B------:R-:W-:Y:S01]  /*14640*/  FFMA.FTZ R150, R19, R135.reuse, -R156.reuse ;  /* 0x0000008713967223 */ /* 0x180fe2000001089c */
[-C--:B------:R-:W-:Y:S01]  /*14650*/  FFMA.FTZ R146, R17, R135.reuse, -R156 ;  /* 0x0000008711927223 */ /* 0x080fe2000001089c */
[-CC-:B------:R-:W-:Y:S01]  /*14660*/  FFMA.FTZ R148, R9, R135.reuse, -R154.reuse ;  /* 0x0000008709947223 */ /* 0x180fe2000001089a */
[-CC-:B------:R-:W-:Y:S01]  /*14670*/  FFMA.FTZ R153, R7, R135.reuse, -R154.reuse ;  /* 0x0000008707997223 */ /* 0x180fe2000001089a */
[----:B------:R-:W-:Y:S01]  /*14680*/  FMUL.FTZ R6, R135, R0 ;  /* 0x0000000087067220 */ /* 0x000fe20000410000 */
[----:B------:R-:W2:Y:S01]  /*14690*/  LDSM.16.MT88.4 R20, [R139+0xc000] ;  /* 0x00c000008b14783b */ /* 0x000ea20000004200 */
[----:B------:R-:W3:Y:S01]  /*146a0*/  MUFU.EX2 R132, R4 ;  /* 0x0000000400847308 */ /* 0x000ee20000000800 */
[-CC-:B------:R-:W-:Y:S01]  /*146b0*/  FFMA.FTZ R166, R166, R135.reuse, -R154.reuse ;  /* 0x00000087a6a67223 */ /* 0x180fe2000001089a */
[-CC-:B------:R-:W-:Y:S01]  /*146c0*/  FFMA.FTZ R168, R168, R135.reuse, -R154.reuse ;  /* 0x00000087a8a87223 */ /* 0x180fe2000001089a */
[-C--:B------:R-:W-:Y:S01]  /*146d0*/  FFMA.FTZ R158, R158, R135.reuse, -R154 ;  /* 0x000000879e9e7223 */ /* 0x080fe2000001089a */
[-C--:B------:R-:W-:Y:S01]  /*146e0*/  FFMA.FTZ R181, R181, R135.reuse, -R156 ;  /* 0x00000087b5b57223 */ /* 0x080fe2000001089c */
[-CC-:B------:R-:W-:Y:S01]  /*146f0*/  FFMA.FTZ R160, R160, R135.reuse, -R154.reuse ;  /* 0x00000087a0a07223 */ /* 0x180fe2000001089a */
[-C--:B------:R-:W-:Y:S01]  /*14700*/  FFMA.FTZ R183, R183, R135.reuse, -R154 ;  /* 0x00000087b7b77223 */ /* 0x080fe2000001089a */
[-CC-:B------:R-:W-:Y:S03]  /*14710*/  FFMA.FTZ R162, R162, R135.reuse, -R156.reuse ;  /* 0x00000087a2a27223 */ /* 0x180fe6000001089c */
[----:B------:R-:W4:Y:S01]  /*14720*/  MUFU.EX2 R0, R6 ;  /* 0x0000000600007308 */ /* 0x000f220000000800 */
[-C--:B------:R-:W-:Y:S01]  /*14730*/  FFMA.FTZ R203, R186, R135.reuse, -R156 ;  /* 0x00000087bacb7223 */ /* 0x080fe2000001089c */
[-C--:B------:R-:W-:Y:S01]  /*14740*/  FFMA.FTZ R247, R247, R135.reuse, -R154 ;  /* 0x00000087f7f77223 */ /* 0x080fe2000001089a */
[-CC-:B------:R-:W-:Y:S01]  /*14750*/  FFMA.FTZ R164, R164, R135.reuse, -R156.reuse ;  /* 0x00000087a4a47223 */ /* 0x180fe2000001089c */
[-C--:B------:R-:W-:Y:S01]  /*14760*/  FFMA.FTZ R249, R249, R135.reuse, -R156 ;  /* 0x00000087f9f97223 */ /* 0x080fe2000001089c */
[-C--:B------:R-:W-:Y:S01]  /*14770*/  FFMA.FTZ R251, R251, R135.reuse, -R154 ;  /* 0x00000087fbfb7223 */ /* 0x080fe2000001089a */
        /* <DEDUP_REMOVED lines=45> */
[-C--:B------:R-:W-:Y:S01]  /*14a50*/  FFMA.FTZ R174, R174, R135.reuse, -R156 ;  /* 0x00000087aeae7223 */ /* 0x080fe2000001089c */
[-CC-:B------:R-:W-:Y:S01]  /*14a60*/  FFMA.FTZ R172, R172, R135.reuse, -R154.reuse ;  /* 0x00000087acac7223 */ /* 0x180fe2000001089a */
[-C--:B------:R-:W-:Y:S01]  /*14a70*/  FFMA.FTZ R170, R170, R135.reuse, -R154 ;  /* 0x00000087aaaa7223 */ /* 0x080fe2000001089a */
[-CC-:B------:R-:W-:Y:S01]  /*14a80*/  FFMA.FTZ R186, R245, R135.reuse, -R156.reuse ;  /* 0x00000087f5ba7223 */ /* 0x180fe2000001089c */
[-C--:B------:R-:W-:Y:S03]  /*14a90*/  FFMA.FTZ R243, R243, R135.reuse, -R156 ;  /* 0x00000087f3f37223 */ /* 0x080fe6000001089c */
[----:B------:R-:W-:Y:S01]  /*14aa0*/  MUFU.EX2 R148, R148 ;  /* 0x0000009400947308 */ /* 0x000fe20000000800 */
[-C--:B------:R-:W-:Y:S01]  /*14ab0*/  FFMA.FTZ R193, R193, R135.reuse, -R154 ;  /* 0x00000087c1c17223 */ /* 0x080fe2000001089a */
[-C--:B------:R-:W-:Y:S01]  /*14ac0*/  FFMA.FTZ R189, R189, R135.reuse, -R156 ;  /* 0x00000087bdbd7223 */ /* 0x080fe2000001089c */
[-C--:B------:R-:W-:Y:S01]  /*14ad0*/  FFMA.FTZ R187, R187, R135.reuse, -R154 ;  /* 0x00000087bbbb7223 */ /* 0x080fe2000001089a */
[-C--:B------:R-:W-:Y:S01]  /*14ae0*/  FFMA.FTZ R179, R179, R135.reuse, -R156 ;  /* 0x00000087b3b37223 */ /* 0x080fe2000001089c */
[-CC-:B------:R-:W-:Y:S01]  /*14af0*/  FFMA.FTZ R175, R175, R135.reuse, -R154.reuse ;  /* 0x00000087afaf7223 */ /* 0x180fe2000001089a */
[-C--:B------:R-:W-:Y:S01]  /*14b00*/  FFMA.FTZ R202, R173, R135.reuse, -R154 ;  /* 0x00000087adca7223 */ /* 0x080fe2000001089a */
[--C-:B------:R-:W-:Y:S03]  /*14b10*/  FFMA.FTZ R171, R171, R135, -R156.reuse ;  /* 0x00000087abab7223 */ /* 0x100fe6000001089c */
[----:B------:R-:W4:Y:S01]  /*14b20*/  MUFU.EX2 R153, R153 ;  /* 0x0000009900997308 */ /* 0x000f220000000800 */
[----:B---3--:R-:W-:Y:S01]  /*14b30*/  F2FP.BF16.F32.PACK_AB R141, R149, R151 ;  /* 0x00000097958d723e */ /* 0x008fe200000010ff */
[-C--:B------:R-:W-:Y:S01]  /*14b40*/  FFMA.FTZ R204, R169, R135.reuse, -R156 ;  /* 0x00000087a9cc7223 */ /* 0x080fe2000001089c */
[-CC-:B------:R-:W-:Y:S01]  /*14b50*/  FFMA.FTZ R167, R167, R135.reuse, -R154.reuse ;  /* 0x00000087a7a77223 */ /* 0x180fe2000001089a */
[-C--:B------:R-:W-:Y:S01]  /*14b60*/  FFMA.FTZ R230, R165, R135.reuse, -R154 ;  /* 0x00000087a5e67223 */ /* 0x080fe2000001089a */
[-CC-:B------:R-:W-:Y:S01]  /*14b70*/  FFMA.FTZ R234, R159, R135.reuse, -R156.reuse ;  /* 0x000000879fea7223 */ /* 0x180fe2000001089c */
[-C--:B------:R-:W-:Y:S01]  /*14b80*/  FFMA.FTZ R163, R163, R135.reuse, -R156 ;  /* 0x00000087a3a37223 */ /* 0x080fe2000001089c */
[-CC-:B------:R-:W-:Y:S03]  /*14b90*/  FFMA.FTZ R159, R161, R135.reuse, -R154.reuse ;  /* 0x00000087a19f7223 */ /* 0x180fe6000001089a */
[----:B------:R-:W-:Y:S01]  /*14ba0*/  MUFU.EX2 R166, R166 ;  /* 0x000000a600a67308 */ /* 0x000fe20000000800 */
[-C--:B------:R-:W-:Y:S01]  /*14bb0*/  FFMA.FTZ R238, R157, R135.reuse, -R154 ;  /* 0x000000879dee7223 */ /* 0x080fe2000001089a */
[-C--:B------:R-:W-:Y:S01]  /*14bc0*/  FFMA.FTZ R155, R155, R135.reuse, -R156 ;  /* 0x000000879b9b7223 */ /* 0x080fe2000001089c */
        /* <DEDUP_REMOVED lines=60> */
[----:B------:R-:W1:Y:S01]  /*14f90*/  LDSM.16.MT88.4 R84, [R201+0x4000] ;  /* 0x00400000c954783b */ /* 0x000e620000004200 */
[C---:B------:R-:W-:Y:S01]  /*14fa0*/  HMMA.16816.F32.BF16 R36, R140.reuse, R44, R36 ;  /* 0x0000002c8c24723c */ /* 0x040fe20000041824 */
[----:B------:R-:W-:Y:S02]  /*14fb0*/  MUFU.EX2 R96, R96 ;  /* 0x0000006000607308 */ /* 0x000fe40000000800 */
[C---:B------:R-:W-:Y:S01]  /*14fc0*/  FMUL.FTZ R44, R132.reuse, R88 ;  /* 0x00000058842c7220 */ /* 0x040fe20000410000 */
[----:B------:R-:W-:Y:S01]  /*14fd0*/  FMUL.FTZ R45, R132, R89 ;  /* 0x00000059842d7220 */ /* 0x000fe20000410000 */
[C---:B------:R-:W-:Y:S02]  /*14fe0*/  FMUL.FTZ R59, R0.reuse, R79 ;  /* 0x0000004f003b7220 */ /* 0x040fe40000410000 */
[----:B------:R-:W2:Y:S01]  /*14ff0*/  LDSM.16.MT88.4 R76, [R138+0xc800] ;  /* 0x00c800008a4c783b */ /* 0x000ea20000004200 */
[C---:B------:R-:W-:Y:S03]  /*15000*/  HMMA.16816.F32.BF16 R40, R140.reuse, R46, R40 ;  /* 0x0000002e8c28723c */ /* 0x040fe60000041828 */
[----:B------:R-:W3:Y:S01]  /*15010*/  MUFU.EX2 R97, R97 ;  /* 0x0000006100617308 */ /* 0x000ee20000000800 */
[C---:B------:R-:W-:Y:S01]  /*15020*/  FMUL.FTZ R46, R0.reuse, R90 ;  /* 0x0000005a002e7220 */ /* 0x040fe20000410000 */
[----:B------:R-:W-:Y:S02]  /*15030*/  FMUL.FTZ R47, R0, R91 ;  /* 0x0000005b002f7220 */ /* 0x000fe40000410000 */
[----:B------:R-:W-:Y:S06]  /*15040*/  LDSM.16.MT88.4 R88, [R144+0x800] ;  /* 0x000800009058783b */ /* 0x000fec0000004200 */
[----:B------:R-:W4:Y:S01]  /*15050*/  MUFU.EX2 R98, R98 ;  /* 0x0000006200627308 */ /* 0x000f220000000800 */
[C---:B------:R-:W-:Y:S03]  /*15060*/  HMMA.16816.F32.BF16 R44, R140.reuse, R52, R44 ;  /* 0x000000348c2c723c */ /* 0x040fe6000004182c */
[C---:B------:R-:W-:Y:S01]  /*15070*/  FMUL.FTZ R52, R132.reuse, R80 ;  /* 0x0000005084347220 */ /* 0x040fe20000410000 */
[----:B------:R-:W-:Y:S05]  /*15080*/  FMUL.FTZ R53, R132, R81 ;  /* 0x0000005184357220 */ /* 0x000fea0000410000 */
[----:B------:R-:W5:Y:S01]  /*15090*/  MUFU.EX2 R99, R99 ;  /* 0x0000006300637308 */ /* 0x000f620000000800 */
[----:B---3--:R-:W-:Y:S01]  /*150a0*/  F2FP.BF16.F32.PACK_AB R68, R97, R96 ;  /* 0x000000606144723e */ /* 0x008fe200000010ff */
[C---:B------:R-:W-:Y:S03]  /*150b0*/  HMMA.16816.F32.BF16 R48, R140.reuse, R54, R48 ;  /* 0x000000368c30723c */ /* 0x040fe60000041830 */
[C---:B------:R-:W-:Y:S01]  /*150c0*/  FMUL.FTZ R54, R0.reuse, R82 ;  /* 0x0000005200367220 */ /* 0x040fe20000410000 */
[----:B------:R-:W-:Y:S02]  /*150d0*/  FMUL.FTZ R55, R0, R83 ;  /* 0x0000005300377220 */ /* 0x000fe40000410000 */
[----:B------:R-:W3:Y:S01]  /*150e0*/  LDSM.16.MT88.4 R80, [R139+0xc800] ;  /* 0x00c800008b50783b */ /* 0x000ee20000004200 */
[C---:B----4-:R-:W-:Y:S01]  /*150f0*/  F2FP.BF16.F32.PACK_AB R69, R105.reuse, R98 ;  /* 0x000000626945723e */ /* 0x050fe200000010ff */
[----:B------:R-:W-:Y:S01]  /*15100*/  MUFU.EX2 R106, R106 ;  /* 0x0000006a006a7308 */ /* 0x000fe20000000800 */
[----:B------:R-:W-:Y:S02]  /*15110*/  FADD.FTZ R98, R98, R153 ;  /* 0x0000009962627221 */ /* 0x000fe40000010000 */
[C---:B------:R-:W-:Y:S03]  /*15120*/  HMMA.16816.F32.BF16 R52, R140.reuse, R60, R52 ;  /* 0x0000003c8c34723c */ /* 0x040fe60000041834 */
[C---:B------:R-:W-:Y:S01]  /*15130*/  FMUL.FTZ R60, R132.reuse, R72 ;  /* 0x00000048843c7220 */ /* 0x040fe20000410000 */
[----:B------:R-:W-:Y:S01]  /*15140*/  FMUL.FTZ R61, R132, R73 ;  /* 0x00000049843d7220 */ /* 0x000fe20000410000 */
[----:B-----5:R-:W-:Y:S02]  /*15150*/  F2FP.BF16.F32.PACK_AB R70, R104, R99 ;  /* 0x000000636846723e */ /* 0x020fe400000010ff */
[----:B------:R-:W4:Y:S01]  /*15160*/  MUFU.EX2 R107, R107 ;  /* 0x0000006b006b7308 */ /* 0x000f220000000800 */
[----:B------:R-:W-:Y:S01]  /*15170*/  FADD.FTZ R105, R105, R98 ;  /* 0x0000006269697221 */ /* 0x000fe20000010000 */
[C---:B------:R-:W-:Y:S03]  /*15180*/  HMMA.16816.F32.BF16 R56, R140.reuse, R62, R56 ;  /* 0x0000003e8c38723c */ /* 0x040fe60000041838 */
[C---:B------:R-:W-:Y:S01]  /*15190*/  FMUL.FTZ R62, R0.reuse, R74 ;  /* 0x0000004a003e7220 */ /* 0x040fe20000410000 */
[----:B------:R-:W-:Y:S01]  /*151a0*/  FMUL.FTZ R63, R0, R75 ;  /* 0x0000004b003f7220 */ /* 0x000fe20000410000 */
[----:B------:R-:W-:Y:S01]  /*151b0*/  FADD.FTZ R0, R96, R145 ;  /* 0x0000009160007221 */ /* 0x000fe20000010000 */
[----:B------:R-:W5:Y:S02]  /*151c0*/  LDSM.16.MT88.4 R72, [R201+0x800] ;  /* 0x00080000c948783b */ /* 0x000f640000004200 */
[----:B------:R-:W-:Y:S01]  /*151d0*/  MUFU.EX2 R247, R247 ;  /* 0x000000f700f77308 */ /* 0x000fe20000000800 */
[----:B------:R-:W-:Y:S02]  /*151e0*/  IMAD.MOV.U32 R132, RZ, RZ, R133 ;  /* 0x000000ffff847224 */ /* 0x000fe400078e0085 */
[----:B------:R-:W-:Y:S01]  /*151f0*/  FADD.FTZ R0, R97, R0 ;  /* 0x0000000061007221 */ /* 0x000fe20000010000 */
[C---:B-1----:R-:W-:Y:S03]  /*15200*/  HMMA.16816.F32.BF16 R60, R140.reuse, R84, R60 ;  /* 0x000000548c3c723c */ /* 0x042fe6000004183c */
[----:B----4-:R-:W-:Y:S03]  /*15210*/  F2FP.BF16.F32.PACK_AB R71, R107, R106 ;  /* 0x0000006a6b47723e */ /* 0x010fe600000010ff */
        /* <DEDUP_REMOVED lines=9> */
[C---:B--2---:R-:W-:Y:S07]  /*152b0*/  HMMA.16816.F32.BF16 R4, R68.reuse, R76, R4 ;  /* 0x0000004c4404723c */ /* 0x044fee0000041804 */
[----:B------:R-:W-:Y:S01]  /*152c0*/  MUFU.EX2 R140, R140 ;  /* 0x0000008c008c7308 */ /* 0x000fe20000000800 */
[-C--:B------:R-:W-:Y:S01]  /*152d0*/  FFMA.FTZ R188, R195, R135.reuse, -R154 ;  /* 0x00000087c3bc7223 */ /* 0x080fe2000001089a */
[-C--:B------:R-:W-:Y:S01]  /*152e0*/  FFMA.FTZ R190, R191, R135.reuse, -R156 ;  /* 0x00000087bfbe7223 */ /* 0x080fe2000001089c */
[C---:B------:R-:W-:Y:S01]  /*152f0*/  HMMA.16816.F32.BF16 R8, R68.reuse, R78, R8 ;  /* 0x0000004e4408723c */ /* 0x040fe20000041808 */
[----:B------:R-:W1:Y:S02]  /*15300*/  LDSM.16.MT88.4 R76, [R138+0x10800] ;  /* 0x010800008a4c783b */ /* 0x000e640000004200 */
[-C--:B------:R-:W-:Y:S01]  /*15310*/  FFMA.FTZ R192, R185, R135.reuse, -R154 ;  /* 0x00000087b9c07223 */ /* 0x080fe2000001089a */
[-CC-:B------:R-:W-:Y:S03]  /*15320*/  FFMA.FTZ R194, R177, R135.reuse, -R156.reuse ;  /* 0x00000087b1c27223 */ /* 0x180fe6000001089c */
[----:B------:R-:W2:Y:S01]  /*15330*/  MUFU.EX2 R141, R141 ;  /* 0x0000008d008d7308 */ /* 0x000ea20000000800 */
[-C--:B------:R-:W-:Y:S01]  /*15340*/  FFMA.FTZ R156, R152, R135.reuse, -R156 ;  /* 0x00000087989c7223 */ /* 0x080fe2000001089c */
[----:B------:R-:W-:Y:S01]  /*15350*/  FFMA.FTZ R154, R136, R135, -R154 ;  /* 0x00000087889a7223 */ /* 0x000fe2000001089a */
[C---:B---3--:R-:W-:Y:S03]  /*15360*/  HMMA.16816.F32.BF16 R12, R68.reuse, R80, R12 ;  /* 0x00000050440c723c */ /* 0x048fe6000004180c */
[----:B------:R-:W-:Y:S04]  /*15370*/  FADD.FTZ R107, R107, R106 ;  /* 0x0000006a6b6b7221 */ /* 0x000fe80000010000 */
[----:B------:R-:W3:Y:S01]  /*15380*/  MUFU.EX2 R143, R143 ;  /* 0x0000008f008f7308 */ /* 0x000ee20000000800 */
[C---:B------:R-:W-:Y:S01]  /*15390*/  HMMA.16816.F32.BF16 R16, R68.reuse, R82, R16 ;  /* 0x000000524410723c */ /* 0x040fe20000041810 */
[----:B------:R-:W4:Y:S08]  /*153a0*/  LDSM.16.MT88.4 R80, [R139+0x10800] ;  /* 0x010800008b50783b */ /* 0x000f300000004200 */
[----:B------:R-:W3:Y:S01]  /*153b0*/  MUFU.EX2 R142, R142 ;  /* 0x0000008e008e7308 */ /* 0x000ee20000000800 */
[C---:B------:R-:W-:Y:S09]  /*153c0*/  HMMA.16816.F32.BF16 R20, R68.reuse, R88, R20 ;  /* 0x000000584414723c */ /* 0x040ff20000041814 */
[----:B------:R-:W3:Y:S01]  /*153d0*/  MUFU.EX2 R251, R251 ;  /* 0x000000fb00fb7308 */ /* 0x000ee20000000800 */
        /* <DEDUP_REMOVED lines=28> */
[----:B---3--:R-:W-:Y:S04]  /*155a0*/  F2FP.BF16.F32.PACK_AB R69, R143, R158 ;  /* 0x0000009e8f45723e */ /* 0x008fe800000010ff */
[----:B------:R-:W-:Y:S01]  /*155b0*/  MUFU.EX2 R188, R188 ;  /* 0x000000bc00bc7308 */ /* 0x000fe20000000800 */
[----:B------:R-:W-:Y:S01]  /*155c0*/  F2FP.BF16.F32.PACK_AB R70, R181, R142 ;  /* 0x0000008eb546723e */ /* 0x000fe200000010ff */
[----:B------:R-:W-:Y:S01]  /*155d0*/  FADD.FTZ R158, R158, R107 ;  /* 0x0000006b9e9e7221 */ /* 0x000fe20000010000 */
[----:B------:R-:W-:Y:S03]  /*155e0*/  F2FP.BF16.F32.PACK_AB R71, R183, R160 ;  /* 0x000000a0b747723e */ /* 0x000fe600000010ff */
[----:B------:R-:W-:Y:S04]  /*155f0*/  FADD.FTZ R143, R143, R158 ;  /* 0x0000009e8f8f7221 */ /* 0x000fe80000010000 */
        /* <DEDUP_REMOVED lines=31> */
[C---:B------:R-:W-:Y:S09]  /*157f0*/  HMMA.16816.F32.BF16 R52, R68.reuse, R84, R52 ;  /* 0x000000544434723c */ /* 0x040ff20000041834 */
[----:B------:R-:W-:Y:S01]  /*15800*/  MUFU.EX2 R163, R163 ;  /* 0x000000a300a37308 */ /* 0x000fe20000000800 */
[C---:B------:R-:W-:Y:S01]  /*15810*/  HMMA.16816.F32.BF16 R56, R68.reuse, R86, R56 ;  /* 0x000000564438723c */ /* 0x040fe20000041838 */
[----:B------:R-:W-:Y:S08]  /*15820*/  LDSM.16.MT88.4 R84, [R144+0x5800] ;  /* 0x005800009054783b */ /* 0x000ff00000004200 */
[----:B------:R-:W3:Y:S01]  /*15830*/  MUFU.EX2 R234, R234 ;  /* 0x000000ea00ea7308 */ /* 0x000ee20000000800 */
[C---:B------:R-:W-:Y:S09]  /*15840*/  HMMA.16816.F32.BF16 R60, R68.reuse, R88, R60 ;  /* 0x00000058443c723c */ /* 0x040ff2000004183c */
[----:B------:R-:W-:Y:S01]  /*15850*/  MUFU.EX2 R159, R159 ;  /* 0x0000009f009f7308 */ /* 0x000fe20000000800 */
[----:B------:R-:W-:Y:S01]  /*15860*/  HMMA.16816.F32.BF16 R64, R68, R90, R64 ;  /* 0x0000005a4440723c */ /* 0x000fe20000041840 */
[----:B------:R-:W-:Y:S02]  /*15870*/  LDSM.16.MT88.4 R88, [R201+0x5800] ;  /* 0x00580000c958783b */ /* 0x000fe40000004200 */
[----:B------:R-:W-:Y:S02]  /*15880*/  F2FP.BF16.F32.PACK_AB R68, R203, R162 ;  /* 0x000000a2cb44723e */ /* 0x000fe400000010ff */
[----:B------:R-:W-:Y:S04]  /*15890*/  F2FP.BF16.F32.PACK_AB R69, R166, R247 ;  /* 0x000000f7a645723e */ /* 0x000fe800000010ff */
[----:B------:R-:W3:Y:S01]  /*158a0*/  MUFU.EX2 R238, R238 ;  /* 0x000000ee00ee7308 */ /* 0x000ee20000000800 */
[----:B------:R-:W-:Y:S02]  /*158b0*/  F2FP.BF16.F32.PACK_AB R70, R249, R164 ;  /* 0x000000a4f946723e */ /* 0x000fe400000010ff */
[----:B------:R-:W-:Y:S07]  /*158c0*/  F2FP.BF16.F32.PACK_AB R71, R251, R168 ;  /* 0x000000a8fb47723e */ /* 0x000fee00000010ff */
[----:B------:R-:W-:Y:S01]  /*158d0*/  MUFU.EX2 R155, R155 ;  /* 0x0000009b009b7308 */ /* 0x000fe20000000800 */
[C---:B----4-:R-:W-:Y:S09]  /*158e0*/  HMMA.16816.F32.BF16 R4, R68.reuse, R80, R4 ;  /* 0x000000504404723c */ /* 0x050ff20000041804 */
[----:B------:R-:W4:Y:S01]  /*158f0*/  MUFU.EX2 R156, R156 ;  /* 0x0000009c009c7308 */ /* 0x000f220000000800 */
[C---:B------:R-:W-:Y:S01]  /*15900*/  HMMA.16816.F32.BF16 R8, R68.reuse, R82, R8 ;  /* 0x000000524408723c */ /* 0x040fe20000041808 */
[----:B------:R-:W2:Y:S08]  /*15910*/  LDSM.16.MT88.4 R80, [R138+0x11800] ;  /* 0x011800008a50783b */ /* 0x000eb00000004200 */
[----:B------:R-:W-:Y:S01]  /*15920*/  MUFU.EX2 R137, R137 ;  /* 0x0000008900897308 */ /* 0x000fe20000000800 */
[C---:B------:R-:W-:Y:S09]  /*15930*/  HMMA.16816.F32.BF16 R12, R68.reuse, R92, R12 ;  /* 0x0000005c440c723c */ /* 0x040ff2000004180c */
[----:B------:R-:W4:Y:S01]  /*15940*/  MUFU.EX2 R154, R154 ;  /* 0x0000009a009a7308 */ /* 0x000f220000000800 */
        /* <DEDUP_REMOVED lines=49> */
[----:B---3--:R-:W-:Y:S02]  /*15c60*/  F2FP.BF16.F32.PACK_AB R69, R193, R188 ;  /* 0x000000bcc145723e */ /* 0x008fe400000010ff */
[----:B------:R-:W-:Y:S02]  /*15c70*/  F2FP.BF16.F32.PACK_AB R70, R189, R190 ;  /* 0x000000bebd46723e */ /* 0x000fe400000010ff */
[----:B------:R-:W-:Y:S07]  /*15c80*/  F2FP.BF16.F32.PACK_AB R71, R192, R187 ;  /* 0x000000bbc047723e */ /* 0x000fee00000010ff */
[C---:B-----5:R-:W-:Y:S08]  /*15c90*/  HMMA.16816.F32.BF16 R4, R68.reuse, R72, R4 ;  /* 0x000000484404723c */ /* 0x060ff00000041804 */
        /* <DEDUP_REMOVED lines=120> */
.L_x_5995:
        /* <DEDUP_REMOVED lines=11> */
.L_x_6018:
        /* <DEDUP_REMOVED lines=8> */
[----:B------:R-:W-:Y:S02]  /*16550*/  LOP3.LUT P2, RZ, R197, 0x4, RZ, 0xc0, !PT ;  /* 0x00000004c5ff7812 */ /* 0x000fe4000784c0ff */
[--C-:B------:R-:W-:Y:S02]  /*16560*/  LOP3.LUT R199, R199, 0x6, R0.reuse, 0xf8, !PT ;  /* 0x00000006c7c77812 */ /* 0x100fe400078ef800 */
[----:B------:R-:W-:Y:S02]  /*16570*/  LOP3.LUT R0, R5, 0x38, R0, 0xf8, !PT ;  /* 0x0000003805007812 */ /* 0x000fe400078ef800 */
[----:B------:R-:W-:Y:S02]  /*16580*/  R2P PR, R197, 0x18 ;  /* 0x00000018c5007804 */ /* 0x000fe40000000000 */
[----:B--2---:R-:W-:Y:S02]  /*16590*/  FSEL R4, R4, 1, P1 ;  /* 0x3f80000004047808 */ /* 0x004fe40000800000 */
[----:B------:R-:W-:-:S02]  /*165a0*/  LOP3.LUT R199, R199, R0, RZ, 0xfc, !PT ;  /* 0x00000000c7c77212 */ /* 0x000fc400078efcff */
[----:B------:R-:W-:Y:S01]  /*165b0*/  MOV R0, 0x10 ;  /* 0x0000001000007802 */ /* 0x000fe20000000f00 */
[C---:B------:R-:W-:Y:S01]  /*165c0*/  FMUL.FTZ R128, R4.reuse, R128 ;  /* 0x0000008004807220 */ /* 0x040fe20000410000 */
[----:B---3--:R-:W-:Y:S01]  /*165d0*/  FSEL R9, R9, 1, P0 ;  /* 0x3f80000009097808 */ /* 0x008fe20000000000 */
[C---:B------:R-:W-:Y:S01]  /*165e0*/  FMUL.FTZ R129, R4.reuse, R129 ;  /* 0x0000008104817220 */ /* 0x040fe20000410000 */
[----:B------:R-:W-:Y:S01]  /*165f0*/  LEA R199, R199, R200, 0x1 ;  /* 0x000000c8c7c77211 */ /* 0x000fe200078e08ff */
        /* <DEDUP_REMOVED lines=66> */
[C---:B------:R-:W-:Y:S01]  /*16a20*/  FMUL.FTZ R85, R4.reuse, R85 ;  /* 0x0000005504557220 */ /* 0x040fe20000410000 */
[C---:B------:R-:W-:Y:S01]  /*16a30*/  FMUL.FTZ R86, R9.reuse, R86 ;  /* 0x0000005609567220 */ /* 0x040fe20000410000 */
[----:B------:R-:W-:Y:S01]  /*16a40*/  FMUL.FTZ R87, R9, R87 ;  /* 0x0000005709577220 */ /* 0x000fe20000410000 */
[----:B------:R-:W-:Y:S01]  /*16a50*/  F2FP.BF16.F32.PACK_AB R104, R105, R104 ;  /* 0x000000686968723e */ /* 0x000fe200000010ff */
[----:B------:R-:W-:Y:S01]  /*16a60*/  STS [R5], R124 ;  /* 0x0000007c05007388 */ /* 0x000fe20000000800 */
[----:B------:R-:W-:Y:S01]  /*16a70*/  F2FP.BF16.F32.PACK_AB R106, R107, R106 ;  /* 0x0000006a6b6a723e */ /* 0x000fe200000010ff */
[C---:B------:R-:W-:Y:S01]  /*16a80*/  FMUL.FTZ R80, R4.reuse, R80 ;  /* 0x0000005004507220 */ /* 0x040fe20000410000 */
[C---:B------:R-:W-:Y:S01]  /*16a90*/  FMUL.FTZ R81, R4.reuse, R81 ;  /* 0x0000005104517220 */ /* 0x040fe20000410000 */
        /* <DEDUP_REMOVED lines=64> */
[----:B------:R-:W3:Y:S04]  /*16ea0*/  LD.E.64 R48, desc[UR4][R2.64+0x88] ;  /* 0x0000880402307980 */ /* 0x000ee8000c101b00 */
[----:B------:R1:W5:Y:S06]  /*16eb0*/  LD.E.64 R44, desc[UR4][R2.64+0x90] ;  /* 0x00009004022c7980 */ /* 0x00036c000c101b00 */
[----:B------:R1:W5:Y:S01]  /*16ec0*/  @!P4 LD.E.64 R46, desc[UR4][R2.64+0x80] ;  /* 0x00008004022ec980 */ /* 0x000362000c101b00 */
[----:B----4-:R-:W-:-:S13]  /*16ed0*/  ISETP.NE.AND P2, PT, R0, RZ, PT ;  /* 0x000000ff0000720c */ /* 0x010fda0003f45270 */
[----:B------:R-:W4:Y:S04]  /*16ee0*/  @!P2 LD.E R0, desc[UR4][R2.64+0x60] ;  /* 0x000060040200a980 */ /* 0x000f28000c101900 */
[----:B------:R-:W4:Y:S01]  /*16ef0*/  @!P2 LD.E R39, desc[UR4][R2.64+0xb4] ;  /* 0x0000b4040227a980 */ /* 0x000f22000c101900 */
[----:B------:R-:W1:Y:S08]  /*16f00*/  @P1 MUFU.LG2 R8, R8 ;  /* 0x0000000800081308 */ /* 0x000e700000000c00 */
[----:B------:R-:W1:Y:S01]  /*16f10*/  @P0 MUFU.LG2 R10, R10 ;  /* 0x0000000a000a0308 */ /* 0x000e620000000c00 */
[----:B--2---:R-:W-:Y:S01]  /*16f20*/  LOP3.LUT R5, R198, 0x30, RZ, 0xc0, !PT ;  /* 0x00000030c6057812 */ /* 0x004fe200078ec0ff */
        /* <DEDUP_REMOVED lines=10> */
[----:B----4-:R-:W-:Y:S01]  /*16fd0*/  @!P2 IMAD R14, R0, R221, R222 ;  /* 0x000000dd000ea224 */ /* 0x010fe200078e02de */
[----:B------:R-:W-:-:S03]  /*16fe0*/  LOP3.LUT R0, R5, 0x7, R4, 0xf8, !PT ;  /* 0x0000000705007812 */ /* 0x000fc600078ef804 */
[----:B------:R-:W-:Y:S01]  /*16ff0*/  @!P2 IMAD R39, R14, R39, RZ ;  /* 0x000000270e27a224 */ /* 0x000fe200078e02ff */
[----:B------:R-:W-:Y:S06]  /*17000*/  @!P2 BRA `(.L_x_6005) ;  /* 0x000000000014a947 */ /* 0x000fec0003800000 */
[----:B------:R-:W2:Y:S04]  /*17010*/  @!P4 LD.E R4, desc[UR4][R2.64+0xb4] ;  /* 0x0000b4040204c980 */ /* 0x000ea8000c101900 */
[----:B------:R-:W3:Y:S01]  /*17020*/  LD.E R5, desc[UR4][R2.64+0xd4] ;  /* 0x0000d40402057980 */ /* 0x000ee2000c101900 */
[----:B--2---:R-:W-:Y:S02]  /*17030*/  @!P4 IMAD R228, R4, R221, RZ ;  /* 0x000000dd04e4c224 */ /* 0x004fe400078e02ff */
[----:B---3--:R-:W-:-:S05]  /*17040*/  IMAD R5, R5, R222, RZ ;  /* 0x000000de05057224 */ /* 0x008fca00078e02ff */
[----:B------:R-:W-:Y:S02]  /*17050*/  IADD3 R39, PT, PT, R5, R228, RZ ;  /* 0x000000e405277210 */ /* 0x000fe40007ffe0ff */
.L_x_6005:
[----:B------:R-:W-:Y:S05]  /*17060*/  BSYNC.RECONVERGENT B0 ;  /* 0x0000000000007941 */ /* 0x000fea0003800200 */
.L_x_6004:
        /* <DEDUP_REMOVED lines=26> */
.L_x_6007:
[----:B------:R-:W-:Y:S05]  /*17210*/  BSYNC.RECONVERGENT B0 ;  /* 0x0000000000007941 */ /* 0x000fea0003800200 */
.L_x_6006:
[----:B------:R-:W-:Y:S01]  /*17220*/  SHF.R.U32.HI R0, RZ, 0x3, R197 ;  /* 0x00000003ff007819 */ /* 0x000fe200000116c5 */
[-C--:B-1----:R-:W-:Y:S01]  /*17230*/  @!P4 IMAD R36, R47, R221.reuse, RZ ;  /* 0x000000dd2f24c224 */ /* 0x082fe200078e02ff */
[----:B------:R1:W5:Y:S02]  /*17240*/  LD.E R3, desc[UR4][R2.64+0xc0] ;  /* 0x0000c00402037980 */ /* 0x000364000c101900 */
[----:B-----5:R-:W-:Y:S01]  /*17250*/  @!P4 IMAD.WIDE.U32 R54, R46, R221, RZ ;  /* 0x000000dd2e36c225 */ /* 0x020fe200078e00ff */
[----:B------:R-:W-:Y:S01]  /*17260*/  MOV R197, RZ ;  /* 0x000000ff00c57202 */ /* 0x000fe20000000f00 */
[----:B------:R-:W-:Y:S01]  /*17270*/  BSSY.RECONVERGENT B0, `(.L_x_6008) ;  /* 0x000001e000007945 */ /* 0x000fe20003800200 */
[C---:B------:R-:W-:Y:S01]  /*17280*/  ISETP.GE.AND P3, PT, R0.reuse, R205, PT ;  /* 0x000000cd0000720c */ /* 0x040fe20003f66270 */
[----:B------:R-:W-:Y:S01]  /*17290*/  VIADD R42, R0, 0x20 ;  /* 0x00000020002a7836 */ /* 0x000fe20000000000 */
[----:B------:R-:W-:Y:S01]  /*172a0*/  @!P4 IADD3 R37, PT, PT, R55, R36, RZ ;  /* 0x000000243725c210 */ /* 0x000fe20007ffe0ff */
[----:B------:R-:W-:-:S02]  /*172b0*/  IMAD R36, R45, R222, RZ ;  /* 0x000000de2d247224 */ /* 0x000fc400078e02ff */
[----:B------:R-:W-:Y:S01]  /*172c0*/  IMAD.WIDE.U32 R222, R44, R222, RZ ;  /* 0x000000de2cde7225 */ /* 0x000fe200078e00ff */
[----:B------:R-:W-:-:S03]  /*172d0*/  ISETP.GE.AND P1, PT, R42, R205, PT ;  /* 0x000000cd2a00720c */ /* 0x000fc60003f26270 */
[----:B------:R-:W-:Y:S01]  /*172e0*/  IMAD.WIDE.U32 R44, R40, R48, R196 ;  /* 0x00000030282c7225 */ /* 0x000fe200078e00c4 */
[----:B------:R-:W-:-:S03]  /*172f0*/  IADD3 R36, PT, PT, R223, R36, RZ ;  /* 0x00000024df247210 */ /* 0x000fc60007ffe0ff */
[----:B------:R-:W-:Y:S01]  /*17300*/  @!P4 IMAD.MOV.U32 R42, RZ, RZ, R54 ;  /* 0x000000ffff2ac224 */ /* 0x000fe200078e0036 */
[----:B------:R-:W-:Y:S01]  /*17310*/  @P4 MOV R42, R50 ;  /* 0x00000032002a4202 */ /* 0x000fe20000000f00 */
[----:B------:R-:W-:Y:S02]  /*17320*/  IMAD R40, R49, R40, RZ ;  /* 0x0000002831287224 */ /* 0x000fe400078e02ff */
[C---:B------:R-:W-:Y:S02]  /*17330*/  VIADD R46, R0.reuse, 0x10 ;  /* 0x00000010002e7836 */ /* 0x040fe40000000000 */
[----:B------:R-:W-:Y:S01]  /*17340*/  @P4 IMAD.IADD R37, R51, 0x1, R38 ;  /* 0x0000000133254824 */ /* 0x000fe200078e0226 */
[----:B------:R-:W-:Y:S01]  /*17350*/  IADD3 R40, PT, PT, R45, R40, RZ ;  /* 0x000000282d287210 */ /* 0x000fe20007ffe0ff */
[----:B-1----:R-:W-:Y:S01]  /*17360*/  VIADD R2, R0, 0x30 ;  /* 0x0000003000027836 */ /* 0x002fe20000000000 */
[----:B------:R-:W-:Y:S02]  /*17370*/  IADD3 R42, P5, P4, R222, R44, R42 ;  /* 0x0000002cde2a7210 */ /* 0x000fe40007cbe02a */
[----:B------:R-:W-:-:S02]  /*17380*/  ISETP.GE.AND P2, PT, R46, R205, PT ;  /* 0x000000cd2e00720c */ /* 0x000fc40003f46270 */
[----:B------:R-:W-:Y:S02]  /*17390*/  ISETP.GE.AND P0, PT, R2, R205, PT ;  /* 0x000000cd0200720c */ /* 0x000fe40003f06270 */
[----:B------:R-:W-:Y:S01]  /*173a0*/  IADD3.X R43, PT, PT, R36, R40, R37, P5, P4 ;  /* 0x00000028242b7210 */ /* 0x000fe20002fe8425 */
[----:B------:R-:W-:Y:S10]  /*173b0*/  @P3 BRA `(.L_x_6009) ;  /* 0x0000000000243947 */ /* 0x000ff40003800000 */
[----:B------:R-:W-:Y:S01]  /*173c0*/  IMAD R2, R49, R0, RZ ;  /* 0x0000000031027224 */ /* 0x000fe200078e02ff */
[-C--:B------:R-:W-:Y:S01]  /*173d0*/  ISETP.GE.AND P5, PT, R196, R3.reuse, PT ;  /* 0x00000003c400720c */ /* 0x080fe20003fa6270 */
[----:B------:R-:W-:Y:S01]  /*173e0*/  IMAD.WIDE.U32 R36, R0, R48, R42 ;  /* 0x0000003000247225 */ /* 0x000fe200078e002a */
[----:B------:R-:W-:-:S03]  /*173f0*/  ISETP.GE.AND P4, PT, R210, R3, PT ;  /* 0x00000003d200720c */ /* 0x000fc60003f86270 */
[----:B------:R-:W-:Y:S01]  /*17400*/  IMAD.IADD R37, R37, 0x1, R2 ;  /* 0x0000000125257824 */ /* 0x000fe200078e0202 */
[----:B------:R-:W-:-:S04]  /*17410*/  LEA R38, P3, R36, R52, 0x1 ;  /* 0x0000003424267211 */ /* 0x000fc800078608ff */
[----:B------:R-:W-:-:S05]  /*17420*/  LEA.HI.X R39, R36, R53, R37, 0x1, P3 ;  /* 0x0000003524277211 */ /* 0x000fca00018f0c25 */
[----:B--2---:R1:W-:Y:S04]  /*17430*/  @!P5 ST.E.128 desc[UR4][R38.64], R28 ;  /* 0x0000001c2600d985 */ /* 0x0043e8000c101d04 */
[----:B------:R1:W-:Y:S02]  /*17440*/  @!P4 ST.E.128 desc[UR4][R38.64+0x80], R12 ;  /* 0x0000800c2600c985 */ /* 0x0003e4000c101d04 */
.L_x_6009:
[----:B------:R-:W-:Y:S05]  /*17450*/  BSYNC.RECONVERGENT B0 ;  /* 0x0000000000007941 */ /* 0x000fea0003800200 */
.L_x_6008:
[----:B------:R-:W-:Y:S04]  /*17460*/  BSSY.RECONVERGENT B0, `(.L_x_6010) ;  /* 0x0000010000007945 */ /* 0x000fe80003800200 */
[----:B------:R-:W-:Y:S05]  /*17470*/  @P2 BRA `(.L_x_6011) ;  /* 0x0000000000382947 */ /* 0x000fea0003800000 */
[----:B-1----:R-:W-:Y:S01]  /*17480*/  IADD3 R15, P2, PT, R0, 0x10, RZ ;  /* 0x00000010000f7810 */ /* 0x002fe20007f5e0ff */
[----:B--2---:R-:W-:Y:S01]  /*17490*/  IMAD.MOV.U32 R28, RZ, RZ, R42 ;  /* 0x000000ffff1c7224 */ /* 0x004fe200078e002a */
        /* <DEDUP_REMOVED lines=12> */
.L_x_6011:
[----:B------:R-:W-:Y:S05]  /*17560*/  BSYNC.RECONVERGENT B0 ;  /* 0x0000000000007941 */ /* 0x000fea0003800200 */
.L_x_6010:
        /* <DEDUP_REMOVED lines=16> */
.L_x_6013:
[----:B------:R-:W-:Y:S05]  /*17670*/  BSYNC.RECONVERGENT B0 ;  /* 0x0000000000007941 */ /* 0x000fea0003800200 */
.L_x_6012:
[----:B------:R-:W-:-:S04]  /*17680*/  MOV R221, 0x0 ;  /* 0x0000000000dd7802 */ /* 0x000fc80000000f00 */
[----:B-1234-:R-:W-:Y:S05]  /*17690*/  @P0 RET.REL.NODEC R220 `(_ZN5flash24flash_fwd_splitkv_kernelI23Flash_fwd_kernel_traitsILi128ELi64ELi128ELi4ELb0ELb0EN7cutlass10bfloat16_tE19Flash_kernel_traitsILi128ELi64ELi128ELi4ES3_EELb0ELb1ELb1ELb0ELb0ELb0ELb0ELb0EEEvNS_16Flash_fwd_paramsE) ;  /* 0xfffffe88dc580950 */ /* 0x01efea0003c3ffff */
        /* <DEDUP_REMOVED lines=14> */
[----:B-1----:R-:W-:Y:S05]  /*17780*/  @P0 RET.REL.NODEC R220 `(_ZN5flash24flash_fwd_splitkv_kernelI23Flash_fwd_kernel_traitsILi128ELi64ELi128ELi4ELb0ELb0EN7cutlass10bfloat16_tE19Flash_kernel_traitsILi128ELi64ELi128ELi4ES3_EELb0ELb1ELb1ELb0ELb0ELb0ELb0ELb0EEEvNS_16Flash_fwd_paramsE) ;  /* 0xfffffe88dc1c0950 */ /* 0x002fea0003c3ffff */
[----:B------:R-:W-:Y:S01]  /*17790*/  MOV R221, 0x0 ;  /* 0x0000000000dd7802 */ /* 0x000fe20000000f00 */
[----:B------:R1:W-:Y:S03]  /*177a0*/  ST.E.128 desc[UR4][R2.64+0x80], R32 ;  /* 0x0000802002007985 */ /* 0x0003e6000c101d04 */
[----:B-1----:R-:W-:Y:S05]  /*177b0*/  RET.REL.NODEC R220 `(_ZN5flash24flash_fwd_splitkv_kernelI23Flash_fwd_kernel_traitsILi128ELi64ELi128ELi4ELb0ELb0EN7cutlass10bfloat16_tE19Flash_kernel_traitsILi128ELi64ELi128ELi4ES3_EELb0ELb1ELb1ELb0ELb0ELb0ELb0ELb0EEEvNS_16Flash_fwd_paramsE) ;  /* 0xfffffe88dc107950 */ /* 0x002fea0003c3ffff */
.L_x_6003:
[----:B------:R-:W-:Y:S01]  /*177c0*/  MOV R5, 0x2 ;  /* 0x0000000200057802 */ /* 0x000fe20000000f00 */
[----:B------:R-:W-:Y:S01]  /*177d0*/  IMAD.MOV.U32 R0, RZ, RZ, 0x1f ;  /* 0x0000001fff007424 */ /* 0x000fe200078e00ff */
[----:B------:R-:W-:-:S07]  /*177e0*/  MOV R4, 0xffffffff ;  /* 0xffffffff00047802 */ /* 0x000fce0000000f00 */
[----:B-1---5:R-:W-:Y:S05]  /*177f0*/  WARPSYNC.COLLECTIVE R4, `(.L_x_6014) ;  /* 0x0000000004087348 */ /* 0x022fea0003c00000 */
[----:B------:R2:W3:Y:S02]  /*17800*/  SHFL.BFLY P0, R11, R241, R5, R0 ;  /* 0x0c000005f10b7389 */ /* 0x0004e40000000000 */
[----:B-123-5:R-:W-:Y:S05]  /*17810*/  ENDCOLLECTIVE ;  /* 0x000000000000791b */ /* 0x02efea0003800000 */
.L_x_6014:
[----:B------:R-:W-:Y:S02]  /*17820*/  IMAD.MOV.U32 R8, RZ, RZ, R11 ;  /* 0x000000ffff087224 */ /* 0x000fe400078e000b */
[----:B------:R-:W-:Y:S02]  /*17830*/  IMAD.MOV.U32 R5, RZ, RZ, 0x1 ;  /* 0x00000001ff057424 */ /* 0x000fe400078e00ff */
[----:B------:R-:W-:-:S05]  /*17840*/  FADD.FTZ R9, R8, R241 ;  /* 0x000000f108097221 */ /* 0x000fca0000010000 */
[----:B------:R-:W-:-:S07]  /*17850*/  MOV R241, R9 ;  /* 0x0000000900f17202 */ /* 0x000fce0000000f00 */
[----:B------:R-:W-:Y:S05]  /*17860*/  WARPSYNC.COLLECTIVE R4, `(.L_x_6015) ;  /* 0x0000000004087348 */ /* 0x000fea0003c00000 */
[----:B------:R1:W2:Y:S02]  /*17870*/  SHFL.BFLY P0, R11, R241, R5, R0 ;  /* 0x0c000005f10b7389 */ /* 0x0002a40000000000 */
[----:B-12---:R-:W-:Y:S05]  /*17880*/  ENDCOLLECTIVE ;  /* 0x000000000000791b */ /* 0x006fea0003800000 */
.L_x_6015:
[----:B------:R-:W-:Y:S01]  /*17890*/  MOV R241, R239 ;  /* 0x000000ef00f17202 */ /* 0x000fe20000000f00 */
[----:B------:R-:W-:Y:S01]  /*178a0*/  IMAD.MOV.U32 R5, RZ, RZ, 0x2 ;  /* 0x00000002ff057424 */ /* 0x000fe200078e00ff */
[----:B------:R-:W-:-:S07]  /*178b0*/  MOV R8, R11 ;  /* 0x0000000b00087202 */ /* 0x000fce0000000f00 */
[----:B------:R-:W-:Y:S05]  /*178c0*/  WARPSYNC.COLLECTIVE R4, `(.L_x_6016) ;  /* 0x0000000004087348 */ /* 0x000fea0003c00000 */
[----:B------:R1:W2:Y:S02]  /*178d0*/  SHFL.BFLY P0, R11, R241, R5, R0 ;  /* 0x0c000005f10b7389 */ /* 0x0002a40000000000 */
[----:B-12---:R-:W-:Y:S05]  /*178e0*/  ENDCOLLECTIVE ;  /* 0x000000000000791b */ /* 0x006fea0003800000 */
.L_x_6016:
[----:B------:R-:W-:Y:S01]  /*178f0*/  FADD.FTZ R8, R9, R8 ;  /* 0x0000000809087221 */ /* 0x000fe20000010000 */
[----:B------:R-:W-:Y:S01]  /*17900*/  FADD.FTZ R10, R11, R239 ;  /* 0x000000ef0b0a7221 */ /* 0x000fe20000010000 */
[----:B------:R-:W-:-:S04]  /*17910*/  MOV R5, 0x1 ;  /* 0x0000000100057802 */ /* 0x000fc80000000f00 */
[----:B------:R-:W-:-:S07]  /*17920*/  MOV R241, R10 ;  /* 0x0000000a00f17202 */ /* 0x000fce0000000f00 */
[----:B------:R-:W-:Y:S05]  /*17930*/  WARPSYNC.COLLECTIVE R4, `(.L_x_6017) ;  /* 0x0000000004087348 */ /* 0x000fea0003c00000 */
[----:B------:R1:W2:Y:S02]  /*17940*/  SHFL.BFLY P0, R11, R241, R5, R0 ;  /* 0x0c000005f10b7389 */ /* 0x0002a40000000000 */
[----:B-12---:R-:W-:Y:S05]  /*17950*/  ENDCOLLECTIVE ;  /* 0x000000000000791b */ /* 0x006fea0003800000 */
.L_x_6017:
[----:B------:R-:W-:Y:S05]  /*17960*/  BRA `(.L_x_6018) ;  /* 0xffffffe800d87947 */ /* 0x000fea000383ffff */
.L_x_6019:
        /* <DEDUP_REMOVED lines=9> */
.L_x_14900:


//--------------------- .text._ZN5flash24flash_fwd_splitkv_kernelI23Flash_fwd_kernel_traitsILi128ELi64ELi128ELi4ELb0ELb0EN7cutlass10bfloat16_tE19Flash_kernel_traitsILi128ELi64ELi128ELi4ES3_EELb0ELb1ELb1ELb0ELb0ELb1ELb0ELb0EEEvNS_16Flash_fwd_paramsE --------------------------
	.section	.text._ZN5flash24flash_fwd_splitkv_kernelI23Flash_fwd_kernel_traitsILi128ELi64ELi128ELi4ELb0ELb0EN7cutlass10bfloat16_tE19Flash_kernel_traitsILi128ELi64ELi128ELi4ES3_EELb0ELb1ELb1ELb0ELb0ELb1ELb0ELb0EEEvNS_16Flash_fwd_paramsE,"ax",@progbits
	.align	128
        .global         _ZN5flash24flash_fwd_splitkv_kernelI23Flash_fwd_kernel_traitsILi128ELi64ELi128ELi4ELb0ELb0EN7cutlass10bfloat16_tE19Flash_kernel_traitsILi128ELi64ELi128ELi4ES3_EELb0ELb1ELb1ELb0ELb0ELb1ELb0ELb0EEEvNS_16Flash_fwd_paramsE
        .type           _ZN5flash24flash_fwd_splitkv_kernelI23Flash_fwd_kernel_traitsILi128ELi64ELi128ELi4ELb0ELb0EN7cutlass10bfloat16_tE19Flash_kernel_traitsILi128ELi64ELi128ELi4ES3_EELb0ELb1ELb1ELb0ELb0ELb1ELb0ELb0EEEvNS_16Flash_fwd_paramsE,@function
        .size           _ZN5flash24flash_fwd_splitkv_kernelI23Flash_fwd_kernel_traitsILi128ELi64ELi128ELi4ELb0ELb0EN7cutlass10bfloat16_tE19Flash_kernel_traitsILi128ELi64ELi128ELi4ES3_EELb0ELb1ELb1ELb0ELb0ELb1ELb0ELb0EEEvNS_16Flash_fwd_paramsE,(.L_x_14901 - _ZN5flash24flash_fwd_splitkv_kernelI23Flash_fwd_kernel_traitsILi128ELi64ELi128ELi4ELb0ELb0EN7cutlass10bfloat16_tE19Flash_kernel_traitsILi128ELi64ELi128ELi4ES3_EELb0ELb1ELb1ELb0ELb0ELb1ELb0ELb0EEEvNS_16Flash_fwd_paramsE)
        .other          _ZN5flash24flash_fwd_splitkv_kernelI23Flash_fwd_kernel_traitsILi128ELi64ELi128ELi4ELb0ELb0EN7cutlass10bfloat16_tE19Flash_kernel_traitsILi128ELi64ELi128ELi4ES3_EELb0ELb1ELb1ELb0ELb0ELb1ELb0ELb0EEEvNS_16Flash_fwd_paramsE,@"STO_CUDA_ENTRY STV_DEFAULT"
_ZN5flash24flash_fwd_splitkv_kernelI23Flash_fwd_kernel_traitsILi128ELi64ELi128ELi4ELb0ELb0EN7cutlass10bfloat16_tE19Flash_kernel_traitsILi128ELi64ELi128ELi4ES3_EELb0ELb1ELb1ELb0ELb0ELb1ELb0ELb0EEEvNS_16Flash_fwd_paramsE:
.text._ZN5flash24flash_fwd_splitkv_kernelI23Flash_fwd_kernel_traitsILi128ELi64ELi128ELi4ELb0ELb0EN7cutlass10bfloat16_tE19Flash_kernel_traitsILi128ELi64ELi128ELi4ES3_EELb0ELb1ELb1ELb0ELb0ELb1ELb0ELb0EEEvNS_16Flash_fwd_paramsE:
[----:B------:R-:W-:Y:S01]  /*0000*/  LDC R1, c[0x0][0x37c] ;  /* 0x0000df00ff017b82 */ /* 0x000fe20000000800 */
[----:B------:R-:W1:Y:S07]  /*0010*/  S2R R235, SR_CTAID.X ;  /* 0x0000000000eb7919 */ /* 0x000e6e0000002500 */
[----:B------:R-:W2:Y:S01]  /*0020*/  LDC.64 R2, c[0x0][0x348] ;  /* 0x0000d200ff027b82 */ /* 0x000ea20000000a00 */
[----:B------:R-:W-:Y:S01]  /*0030*/  BSSY.RECONVERGENT B3, `(.L_x_6020) ;  /* 0x0000005000037945 */ /* 0x000fe20003800200 */
[----:B------:R-:W-:Y:S01]  /*0040*/  MOV R232, 0x80 ;  /* 0x0000008000e87802 */ /* 0x000fe20000000f00 */
[----:B------:R-:W3:Y:S01]  /*0050*/  S2R R234, SR_CTAID.Y ;  /* 0x0000000000ea7919 */ /* 0x000ee20000002600 */
[----:B------:R-:W4:Y:S05]  /*0060*/  S2R R233, SR_CTAID.Z ;  /* 0x0000000000e97919 */ /* 0x000f2a0000002700 */
[----:B-1234-:R-:W-:Y:S05]  /*0070*/  CALL.REL.NOINC `($_ZN5flash24flash_fwd_splitkv_kernelI23Flash_fwd_kernel_traitsILi128ELi64ELi128ELi4ELb0ELb0EN7cutlass10bfloat16_tE19Flash_kernel_traitsILi128ELi64ELi128ELi4ES3_EELb0ELb1ELb1ELb0ELb0ELb1ELb0ELb0EEEvNS_16Flash_fwd_paramsE$_ZN5flash30compute_attn_1rowblock_splitkvI23Flash_fwd_kernel_traitsILi128ELi64ELi128ELi4ELb0ELb0EN7cutlass10bfloat16_tE19Flash_kernel_traitsILi128ELi64ELi128ELi4ES3_EELb0ELb1ELb1ELb0ELb0ELb1ELb0ELb0ENS_16Flash_fwd_paramsEEEvRKT8_iiiii) ;  /* 0x0000000000087944 */ /* 0x01efea0003c00000 */
[----:B------:R-:W-:Y:S05]  /*0080*/  BSYNC.RECONVERGENT B3 ;  /* 0x0000000000037941 */ /* 0x000fea0003800200 */
.L_x_6020:
[----:B------:R-:W-:Y:S05]  /*0090*/  EXIT ;  /* 0x000000000000794d */ /* 0x000fea0003800000 */
        .type           $_ZN5flash24flash_fwd_splitkv_kernelI23Flash_fwd_kernel_traitsILi128ELi64ELi128ELi4ELb0ELb0EN7cutlass10bfloat16_tE19Flash_kernel_traitsILi128ELi64ELi128ELi4ES3_EELb0ELb1ELb1ELb0ELb0ELb1ELb0ELb0EEEvNS_16Flash_fwd_paramsE$_ZN5flash30compute_attn_1rowblock_splitkvI23Flash_fwd_kernel_traitsILi128ELi64ELi128ELi4ELb0ELb0EN7cutlass10bfloat16_tE19Flash_kernel_traitsILi128ELi64ELi128ELi4ES3_EELb0ELb1ELb1ELb0ELb0ELb1ELb0ELb0ENS_16Flash_fwd_paramsEEEvRKT8_iiiii,@function
        .size           $_ZN5flash24flash_fwd_splitkv_kernelI23Flash_fwd_kernel_traitsILi128ELi64ELi128ELi4ELb0ELb0EN7cutlass10bfloat16_tE19Flash_kernel_traitsILi128ELi64ELi128ELi4ES3_EELb0ELb1ELb1ELb0ELb0ELb1ELb0ELb0EEEvNS_16Flash_fwd_paramsE$_ZN5flash30compute_attn_1rowblock_splitkvI23Flash_fwd_kernel_traitsILi128ELi64ELi128ELi4ELb0ELb0EN7cutlass10bfloat16_tE19Flash_kernel_traitsILi128ELi64ELi128ELi4ES3_EELb0ELb1ELb1ELb0ELb0ELb1ELb0ELb0ENS_16Flash_fwd_paramsEEEvRKT8_iiiii,(.L_x_14901 - $_ZN5flash24flash_fwd_splitkv_kernelI23Flash_fwd_kernel_traitsILi128ELi64ELi128ELi4ELb0ELb0EN7cutlass10bfloat16_tE19Flash_kernel_traitsILi128ELi64ELi128ELi4ES3_EELb0ELb1ELb1ELb0ELb0ELb1ELb0ELb0EEEvNS_16Flash_fwd_paramsE$_ZN5flash30compute_attn_1rowblock_splitkvI23Flash_fwd_kernel_traitsILi128ELi64ELi128ELi4ELb0ELb0EN7cutlass10bfloat16_tE19Flash_kernel_traitsILi128ELi64ELi128ELi4ES3_EELb0ELb1ELb1ELb0ELb0ELb1ELb0ELb0ENS_16Flash_fwd_paramsEEEvRKT8_iiiii)
$_ZN5flash24flash_fwd_splitkv_kernelI23Flash_fwd_kernel_traitsILi128ELi64ELi128ELi4ELb0ELb0EN7cutlass10bfloat16_tE19Flash_kernel_traitsILi128ELi64ELi128ELi4ES3_EELb0ELb1ELb1ELb0ELb0ELb1ELb0ELb0EEEvNS_16Flash_fwd_paramsE$_ZN5flash30compute_attn_1rowblock_splitkvI23Flash_fwd_kernel_traitsILi128ELi64ELi128ELi4ELb0ELb0EN7cutlass10bfloat16_tE19Flash_kernel_traitsILi128ELi64ELi128ELi4ES3_EELb0ELb1ELb1ELb0ELb0ELb1ELb0ELb0ENS_16Flash_fwd_paramsEEEvRKT8_iiiii:
        /* <DEDUP_REMOVED lines=9> */
[----:B------:R-:W-:-:S11]  /*0130*/  ISETP.NE.AND.EX P3, PT, R7, RZ, PT, P3 ;  /* 0x000000ff0700720c */ /* 0x000fd60003f65330 */
[----:B------:R-:W5:Y:S04]  /*0140*/  @!P4 LD.E R192, desc[UR4][R2.64+0xb4] ;  /* 0x0000b40402c0c980 */ /* 0x000f68000c101900 */
[----:B------:R-:W5:Y:S01]  /*0150*/  @!P3 LD.E R136, desc[UR4][R2.64+0xb8] ;  /* 0x0000b8040288b980 */ /* 0x000f62000c101900 */
[----:B------:R-:W-:Y:S02]  /*0160*/  ISETP.NE.U32.AND P2, PT, R14, RZ, PT ;  /* 0x000000ff0e00720c */ /* 0x000fe40003f45070 */
[----:B----4-:R-:W-:Y:S02]  /*0170*/  ISETP.NE.U32.AND P1, PT, R10, RZ, PT ;  /* 0x000000ff0a00720c */ /* 0x010fe40003f25070 */
[----:B------:R-:W-:Y:S02]  /*0180*/  ISETP.NE.AND.EX P2, PT, R15, RZ, PT, P2 ;  /* 0x000000ff0f00720c */ /* 0x000fe40003f45320 */
[----:B------:R-:W-:Y:S01]  /*0190*/  ISETP.NE.AND.EX P1, PT, R11, RZ, PT, P1 ;  /* 0x000000ff0b00720c */ /* 0x000fe20003f25310 */
[----:B------:R-:W-:-:S04]  /*01a0*/  IMAD.WIDE.U32 R14, R234, 0x4, R14 ;  /* 0x00000004ea0e7825 */ /* 0x000fc800078e000e */
[----:B------:R-:W-:Y:S01]  /*01b0*/  IMAD.SHL.U32 R5, R234, 0x4, RZ ;  /* 0x00000004ea057824 */ /* 0x000fe200078e00ff */
[----:B------:R-:W-:Y:S01]  /*01c0*/  SHF.R.U32.HI R4, RZ, 0x1e, R234 ;  /* 0x0000001eff047819 */ /* 0x000fe200000116ea */
[----:B------:R-:W5:Y:S04]  /*01d0*/  @P4 LD.E R0, desc[UR4][R14.64+0x4] ;  /* 0x000004040e004980 */ /* 0x000f68000c101900 */
[----:B------:R1:W5:Y:S01]  /*01e0*/  @P2 LD.E R242, desc[UR4][R14.64] ;  /* 0x000000040ef22980 */ /* 0x000362000c101900 */
[----:B------:R-:W-:Y:S02]  /*01f0*/  ISETP.NE.U32.AND P2, PT, R6, RZ, PT ;  /* 0x000000ff0600720c */ /* 0x000fe40003f45070 */
[----:B------:R-:W-:Y:S02]  /*0200*/  @P1 IADD3 R12, P0, PT, R10, R5, RZ ;  /* 0x000000050a0c1210 */ /* 0x000fe40007f1e0ff */
[----:B------:R-:W-:-:S03]  /*0210*/  ISETP.NE.AND.EX P2, PT, R7, RZ, PT, P2 ;  /* 0x000000ff0700720c */ /* 0x000fc60003f45320 */
[----:B------:R-:W-:Y:S02]  /*0220*/  @P1 IMAD.X R13, R11, 0x1, R4, P0 ;  /* 0x000000010b0d1824 */ /* 0x000fe400000e0604 */
[----:B------:R-:W-:Y:S01]  /*0230*/  IMAD.MOV.U32 R11, RZ, RZ, RZ ;  /* 0x000000ffff0b7224 */ /* 0x000fe200078e00ff */
[----:B------:R-:W-:Y:S01]  /*0240*/  ISETP.NE.U32.AND P0, PT, R8, RZ, PT ;  /* 0x000000ff0800720c */ /* 0x000fe20003f05070 */
[----:B------:R-:W-:Y:S04]  /*0250*/  BSSY.RECONVERGENT B0, `(.L_x_6021) ;  /* 0x000000b000007945 */ /* 0x000fe80003800200 */
[----:B------:R2:W5:Y:S01]  /*0260*/  @P1 LD.E R11, desc[UR4][R12.64] ;  /* 0x000000040c0b1980 */ /* 0x000562000c101900 */
[----:B------:R-:W-:Y:S02]  /*0270*/  ISETP.NE.AND.EX P0, PT, R9, RZ, PT, P0 ;  /* 0x000000ff0900720c */ /* 0x000fe40003f05300 */
[----:B-1----:R-:W-:-:S05]  /*0280*/  IADD3 R14, P1, PT, R6, R5, RZ ;  /* 0x00000005060e7210 */ /* 0x002fca0007f3e0ff */
[----:B------:R-:W-:Y:S02]  /*0290*/  IMAD.X R15, R7, 0x1, R4, P1 ;  /* 0x00000001070f7824 */ /* 0x000fe400008e0604 */
[----:B--2---:R-:W-:Y:S01]  /*02a0*/  IMAD.MOV.U32 R12, RZ, RZ, -0x1 ;  /* 0xffffffffff0c7424 */ /* 0x004fe200078e00ff */
[----:B------:R-:W-:Y:S06]  /*02b0*/  @!P2 BRA `(.L_x_6022) ;  /* 0x000000000010a947 */ /* 0x000fec0003800000 */
[----:B------:R-:W2:Y:S02]  /*02c0*/  LD.E.U8 R6, desc[UR4][R2.64+0x1b2] ;  /* 0x0001b20402067980 */ /* 0x000ea4000c101100 */
[----:B--2---:R-:W-:-:S13]  /*02d0*/  ISETP.NE.AND P1, PT, R6, RZ, PT ;  /* 0x000000ff0600720c */ /* 0x004fda0003f25270 */
[----:B------:R-:W-:Y:S05]  /*02e0*/  @!P1 BRA `(.L_x_6022) ;  /* 0x0000000000049947 */ /* 0x000fea0003800000 */
[----:B------:R1:W5:Y:S02]  /*02f0*/  LD.E R12, desc[UR4][R14.64] ;  /* 0x000000040e0c7980 */ /* 0x000364000c101900 */
.L_x_6022:
[----:B------:R-:W-:Y:S05]  /*0300*/  BSYNC.RECONVERGENT B0 ;  /* 0x0000000000007941 */ /* 0x000fea0003800200 */
.L_x_6021:
[----:B------:R-:W-:Y:S04]  /*0310*/  BSSY.RECONVERGENT B0, `(.L_x_6023) ;  /* 0x0000007000007945 */ /* 0x000fe80003800200 */
[----:B------:R-:W-:Y:S05]  /*0320*/  @!P3 BRA `(.L_x_6024) ;  /* 0x000000000014b947 */ /* 0x000fea0003800000 */
[----:B------:R-:W2:Y:S02]  /*0330*/  LD.E.U8 R6, desc[UR4][R2.64+0x1b2] ;  /* 0x0001b20402067980 */ /* 0x000ea4000c101100 */
[----:B--2---:R-:W-:-:S13]  /*0340*/  ISETP.NE.AND P1, PT, R6, RZ, PT ;  /* 0x000000ff0600720c */ /* 0x004fda0003f25270 */
[----:B-----5:R-:W2:Y:S02]  /*0350*/  @P1 LD.E R136, desc[UR4][R14.64+0x4] ;  /* 0x000004040e881980 */ /* 0x020ea4000c101900 */
[----:B--2---:R-:W-:-:S06]  /*0360*/  @P1 IADD3 R136, PT, PT, R136, -R12, RZ ;  /* 0x8000000c88881210 */ /* 0x004fcc0007ffe0ff */
[----:B------:R2:W5:Y:S02]  /*0370*/  @!P1 LD.E R136, desc[UR4][R14.64] ;  /* 0x000000040e889980 */ /* 0x000564000c101900 */
.L_x_6024:
[----:B------:R-:W-:Y:S05]  /*0380*/  BSYNC.RECONVERGENT B0 ;  /* 0x0000000000007941 */ /* 0x000fea0003800200 */
.L_x_6023:
[----:B------:R-:W-:Y:S01]  /*0390*/  BSSY.RECONVERGENT B1, `(.L_x_6025) ;  /* 0x0000011000017945 */ /* 0x000fe20003800200 */
[----:B-----5:R-:W-:-:S03]  /*03a0*/  @P4 IADD3 R192, PT, PT, -R242, R0, RZ ;  /* 0x00000000f2c04210 */ /* 0x020fc60007ffe1ff */
[----:B------:R-:W-:Y:S05]  /*03b0*/  @!P0 BRA `(.L_x_6026) ;  /* 0x0000000000148947 */ /* 0x000fea0003800000 */
[----:B------:R-:W-:-:S05]  /*03c0*/  IADD3 R136, P0, PT, R8, R5, RZ ;  /* 0x0000000508887210 */ /* 0x000fca0007f1e0ff */
[----:B------:R-:W-:-:S05]  /*03d0*/  IMAD.X R137, R9, 0x1, R4, P0 ;  /* 0x0000000109897824 */ /* 0x000fca00000e0604 */
[----:B------:R-:W3:Y:S02]  /*03e0*/  LD.E R136, desc[UR4][R136.64] ;  /* 0x0000000488887980 */ /* 0x000ee4000c101900 */
[----:B---3--:R-:W-:Y:S01]  /*03f0*/  IADD3 R136, PT, PT, R136, -R11, RZ ;  /* 0x8000000b88887210 */ /* 0x008fe20007ffe0ff */
[----:B------:R-:W-:Y:S05]  /*0400*/  BRA `(.L_x_6027) ;  /* 0x0000000000247947 */ /* 0x000fea0003800000 */
.L_x_6026:
[----:B------:R-:W3:Y:S01]  /*0410*/  LD.E.64 R6, desc[UR4][R2.64+0x108] ;  /* 0x0001080402067980 */ /* 0x000ee2000c101b00 */
[----:B------:R-:W-:Y:S01]  /*0420*/  BSSY.RECONVERGENT B0, `(.L_x_6028) ;  /* 0x0000006000007945 */ /* 0x000fe20003800200 */
[----:B------:R-:W-:Y:S01]  /*0430*/  IMAD.MOV.U32 R0, RZ, RZ, RZ ;  /* 0x000000ffff007224 */ /* 0x000fe200078e00ff */
[----:B---3--:R-:W-:-:S04]  /*0440*/  ISETP.NE.U32.AND P0, PT, R6, RZ, PT ;  /* 0x000000ff0600720c */ /* 0x008fc80003f05070 */
[----:B------:R-:W-:-:S13]  /*0450*/  ISETP.NE.AND.EX P0, PT, R7, RZ, PT, P0 ;  /* 0x000000ff0700720c */ /* 0x000fda0003f05300 */
[----:B------:R-:W-:Y:S05]  /*0460*/  @!P0 BRA `(.L_x_6029) ;  /* 0x0000000000048947 */ /* 0x000fea0003800000 */
[----:B------:R3:W5:Y:S02]  /*0470*/  LD.E R0, desc[UR4][R2.64+0xbc] ;  /* 0x0000bc0402007980 */ /* 0x000764000c101900 */
.L_x_6029:
[----:B------:R-:W-:Y:S05]  /*0480*/  BSYNC.RECONVERGENT B0 ;  /* 0x0000000000007941 */ /* 0x000fea0003800200 */
.L_x_6028:
[----:B-----5:R-:W-:Y:S02]  /*0490*/  IADD3 R136, PT, PT, R0, R136, -R11 ;  /* 0x0000008800887210 */ /* 0x020fe40007ffe80b */
.L_x_6027:
[----:B------:R-:W-:Y:S05]  /*04a0*/  BSYNC.RECONVERGENT B1 ;  /* 0x0000000000017941 */ /* 0x000fea0003800200 */
.L_x_6025:
[----:B------:R-:W-:Y:S01]  /*04b0*/  IMAD.SHL.U32 R220, R235, 0x40, RZ ;  /* 0x00000040ebdc7824 */ /* 0x000fe200078e00ff */
[----:B------:R-:W-:Y:S01]  /*04c0*/  MOV R6, R232 ;  /* 0x000000e800067202 */ /* 0x000fe20000000f00 */
[----:B------:R-:W-:-:S03]  /*04d0*/  IMAD.MOV.U32 R7, RZ, RZ, 0x0 ;  /* 0x00000000ff077424 */ /* 0x000fc600078e00ff */
[----:B------:R-:W-:-:S13]  /*04e0*/  ISETP.GT.AND P0, PT, R192, R220, PT ;  /* 0x000000dcc000720c */ /* 0x000fda0003f04270 */
[----:B-123--:R-:W-:Y:S05]  /*04f0*/  @!P0 RET.REL.NODEC R6 `(_ZN5flash24flash_fwd_splitkv_kernelI23Flash_fwd_kernel_traitsILi128ELi64ELi128ELi4ELb0ELb0EN7cutlass10bfloat16_tE19Flash_kernel_traitsILi128ELi64ELi128ELi4ES3_EELb0ELb1ELb1ELb0ELb0ELb1ELb0ELb0EEEvNS_16Flash_fwd_paramsE) ;  /* 0xfffffff806c08950 */ /* 0x00efea0003c3ffff */
        /* <DEDUP_REMOVED lines=39> */
[----:B------:R-:W-:Y:S01]  /*0770*/  IMAD.IADD R192, R192, 0x1, -R220 ;  /* 0x00000001c0c07824 */ /* 0x000fe200078e0adc */
[----:B------:R-:W-:-:S04]  /*0780*/  SHF.R.U32.HI R209, RZ, 0x3, R209 ;  /* 0x00000003ffd17819 */ /* 0x000fc800000116d1 */
[----:B------:R-:W-:Y:S02]  /*0790*/  ISETP.GE.AND P2, PT, R209, R192, PT ;  /* 0x000000c0d100720c */ /* 0x000fe40003f46270 */
[----:B------:R-:W-:Y:S01]  /*07a0*/  ISETP.NE.AND P6, PT, R10, RZ, PT ;  /* 0x000000ff0a00720c */ /* 0x000fe20003fc5270 */
[----:B------:R-:W-:Y:S01]  /*07b0*/  BSSY.RECONVERGENT B0, `(.L_x_6031) ;  /* 0x0000020000007945 */ /* 0x000fe20003800200 */
[-C--:B--2---:R-:W-:Y:S02]  /*07c0*/  @P0 IMAD R3, R9, R242.reuse, RZ ;  /* 0x000000f209030224 */ /* 0x084fe400078e02ff */
[----:B------:R-:W-:-:S04]  /*07d0*/  @P0 IMAD.WIDE.U32 R242, R8, R242, RZ ;  /* 0x000000f208f20225 */ /* 0x000fc800078e00ff */
[----:B----4-:R-:W-:-:S04]  /*07e0*/  @!P0 IMAD.WIDE.U32 R12, R18, R234, RZ ;  /* 0x000000ea120c8225 */ /* 0x010fc800078e00ff */
[----:B------:R-:W-:Y:S02]  /*07f0*/  @!P0 IMAD R2, R19, R234, RZ ;  /* 0x000000ea13028224 */ /* 0x000fe400078e02ff */
[----:B------:R-:W-:-:S04]  /*0800*/  IMAD.WIDE.U32 R18, R220, R8, R10 ;  /* 0x00000008dc127225 */ /* 0x000fc800078e000a */
        /* <DEDUP_REMOVED lines=26> */
.L_x_6032:
[----:B------:R-:W-:Y:S05]  /*09b0*/  BSYNC.RECONVERGENT B0 ;  /* 0x0000000000007941 */ /* 0x000fea0003800200 */
.L_x_6031:
        /* <DEDUP_REMOVED lines=11> */
[----:B-1----:R-:W-:-:S03]  /*0a70*/  LEA R22, P5, R20, R14, 0x1 ;  /* 0x0000000e14167211 */ /* 0x002fc600078a08ff */
[----:B------:R-:W-:-:S04]  /*0a80*/  IMAD R2, R9, R3, R2 ;  /* 0x0000000309027224 */ /* 0x000fc800078e0202 */
[----:B------:R-:W-:-:S05]  /*0a90*/  IMAD.IADD R2, R21, 0x1, R2 ;  /* 0x0000000115027824 */ /* 0x000fca00078e0202 */
[----:B------:R-:W-:-:S05]  /*0aa0*/  LEA.HI.X R23, R20, R15, R2, 0x1, P5 ;  /* 0x0000000f14177211 */ /* 0x000fca00028f0c02 */
[----:B------:R2:W-:Y:S04]  /*0ab0*/  @!P2 ST.E.128 desc[UR4][R22.64], RZ ;  /* 0x000000ff1600a985 */ /* 0x0005e8000c101d04 */
[----:B------:R2:W-:Y:S02]  /*0ac0*/  @!P1 ST.E.128 desc[UR4][R22.64+0x80], RZ ;  /* 0x000080ff16009985 */ /* 0x0005e4000c101d04 */
.L_x_6034:
[----:B------:R-:W-:Y:S05]  /*0ad0*/  BSYNC.RECONVERGENT B0 ;  /* 0x0000000000007941 */ /* 0x000fea0003800200 */
.L_x_6033:
        /* <DEDUP_REMOVED lines=14> */
[----:B-12---:R-:W-:-:S03]  /*0bc0*/  LEA R22, P2, R20, R14, 0x1 ;  /* 0x0000000e14167211 */ /* 0x006fc600078408ff */
[----:B------:R-:W-:-:S04]  /*0bd0*/  IMAD R0, R9, R2, R0 ;  /* 0x0000000209007224 */ /* 0x000fc800078e0200 */
[----:B------:R-:W-:-:S05]  /*0be0*/  IMAD.IADD R0, R21, 0x1, R0 ;  /* 0x0000000115007824 */ /* 0x000fca00078e0200 */
[----:B------:R-:W-:-:S05]  /*0bf0*/  LEA.HI.X R23, R20, R15, R0, 0x1, P2 ;  /* 0x0000000f14177211 */ /* 0x000fca00010f0c00 */
[----:B------:R3:W-:Y:S04]  /*0c00*/  @!P1 ST.E.128 desc[UR4][R22.64], RZ ;  /* 0x000000ff16009985 */ /* 0x0007e8000c101d04 */
[----:B------:R3:W-:Y:S02]  /*0c10*/  @!P0 ST.E.128 desc[UR4][R22.64+0x80], RZ ;  /* 0x000080ff16008985 */ /* 0x0007e4000c101d04 */
.L_x_6036:
[----:B------:R-:W-:Y:S05]  /*0c20*/  BSYNC.RECONVERGENT B0 ;  /* 0x0000000000007941 */ /* 0x000fea0003800200 */
.L_x_6035:
[CC--:B------:R-:W-:Y:S01]  /*0c30*/  ISETP.GE.AND P1, PT, R3.reuse, R192.reuse, PT ;  /* 0x000000c00300720c */ /* 0x0c0fe20003f26270 */
[----:B------:R-:W-:Y:S01]  /*0c40*/  BSSY.RECONVERGENT B0, `(.L_x_6037) ;  /* 0x0000017000007945 */ /* 0x000fe20003800200 */
[C---:B------:R-:W-:Y:S01]  /*0c50*/  IADD3 R0, P0, PT, R220.reuse, R209, RZ ;  /* 0x000000d1dc007210 */ /* 0x040fe20007f1e0ff */
[----:B------:R-:W-:Y:S01]  /*0c60*/  @!P4 IMAD.MOV.U32 R2, RZ, RZ, 0x7f800000 ;  /* 0x7f800000ff02c424 */ /* 0x000fe200078e00ff */
[----:B------:R-:W-:Y:S01]  /*0c70*/  ISETP.GE.OR P6, PT, R3, R192, P6 ;  /* 0x000000c00300720c */ /* 0x000fe200037c6670 */
[----:B------:R-:W-:Y:S01]  /*0c80*/  @!P5 IMAD.MOV.U32 R3, RZ, RZ, 0x7f800000 ;  /* 0x7f800000ff03d424 */ /* 0x000fe200078e00ff */
[----:B------:R-:W-:Y:S02]  /*0c90*/  LEA.HI.X.SX32 R220, R220, RZ, 0x1, P0 ;  /* 0x000000ffdcdc7211 */ /* 0x000fe400000f0eff */
[----:B------:R-:W-:-:S04]  /*0ca0*/  LEA R6, P0, R0, R6, 0x2 ;  /* 0x0000000600067211 */ /* 0x000fc800078010ff */
        /* <DEDUP_REMOVED lines=16> */
.L_x_6038:
[----:B------:R-:W-:Y:S05]  /*0db0*/  BSYNC.RECONVERGENT B0 ;  /* 0x0000000000007941 */ /* 0x000fea0003800200 */
.L_x_6037:
[----:B------:R5:W-:Y:S04]  /*0dc0*/  @!P5 ST.E desc[UR4][R6.64], R3 ;  /* 0x000000030600d985 */ /* 0x000be8000c101904 */
[----:B------:R1:W-:Y:S04]  /*0dd0*/  @!P4 ST.E desc[UR4][R6.64+0x40], R2 ;  /* 0x000040020600c985 */ /* 0x0003e8000c101904 */
[----:B------:R2:W-:Y:S01]  /*0de0*/  @!P3 ST.E desc[UR4][R6.64+0x80], R0 ;  /* 0x000080000600b985 */ /* 0x0005e2000c101904 */
[----:B-----5:R-:W-:Y:S02]  /*0df0*/  MOV R3, 0x0 ;  /* 0x0000000000037802 */ /* 0x020fe40000000f00 */
[----:B-1----:R-:W-:-:S04]  /*0e00*/  MOV R2, R232 ;  /* 0x000000e800027202 */ /* 0x002fc80000000f00 */
[----:B--234-:R-:W-:Y:S05]  /*0e10*/  @P6 RET.REL.NODEC R2 `(_ZN5flash24flash_fwd_splitkv_kernelI23Flash_fwd_kernel_traitsILi128ELi64ELi128ELi4ELb0ELb0EN7cutlass10bfloat16_tE19Flash_kernel_traitsILi128ELi64ELi128ELi4ES3_EELb0ELb1ELb1ELb0ELb0ELb1ELb0ELb0EEEvNS_16Flash_fwd_paramsE) ;  /* 0xfffffff002786950 */ /* 0x01cfea0003c3ffff */
[----:B------:R-:W-:Y:S02]  /*0e20*/  MOV R0, 0x7f800000 ;  /* 0x7f80000000007802 */ /* 0x000fe40000000f00 */
[----:B------:R-:W-:-:S03]  /*0e30*/  MOV R233, 0x0 ;  /* 0x0000000000e97802 */ /* 0x000fc60000000f00 */
[----:B------:R1:W-:Y:S02]  /*0e40*/  ST.E desc[UR4][R6.64+0xc0], R0 ;  /* 0x0000c00006007985 */ /* 0x0003e4000c101904 */
[----:B-1----:R-:W-:Y:S05]  /*0e50*/  RET.REL.NODEC R232 `(_ZN5flash24flash_fwd_splitkv_kernelI23Flash_fwd_kernel_traitsILi128ELi64ELi128ELi4ELb0ELb0EN7cutlass10bfloat16_tE19Flash_kernel_traitsILi128ELi64ELi128ELi4ES3_EELb0ELb1ELb1ELb0ELb0ELb1ELb0ELb0EEEvNS_16Flash_fwd_paramsE) ;  /* 0xfffffff0e8687950 */ /* 0x002fea0003c3ffff */
.L_x_6030:
        /* <DEDUP_REMOVED lines=41> */
[----:B------:R-:W-:Y:S01]  /*10f0*/  ISETP.NE.AND P2, PT, R10, RZ, PT ;  /* 0x000000ff0a00720c */ /* 0x000fe20003f45270 */
[----:B--2---:R-:W-:Y:S01]  /*1100*/  IMAD.WIDE.U32 R244, R8, R234, RZ ;  /* 0x000000ea08f47225 */ /* 0x004fe200078e00ff */
[----:B------:R-:W-:-:S03]  /*1110*/  ISETP.GE.AND P1, PT, R4, RZ, PT ;  /* 0x000000ff0400720c */ /* 0x000fc60003f26270 */
[----:B------:R-:W-:-:S04]  /*1120*/  IMAD R4, R9, R234, RZ ;  /* 0x000000ea09047224 */ /* 0x000fc800078e02ff */
[----:B------:R-:W-:Y:S02]  /*1130*/  @P0 IADD3 R7, PT, PT, R7, 0x1, RZ ;  /* 0x0000000107070810 */ /* 0x000fe40007ffe0ff */
[----:B------:R-:W-:Y:S02]  /*1140*/  IADD3 R4, PT, PT, R245, R4, RZ ;  /* 0x00000004f5047210 */ /* 0x000fe40007ffe0ff */
[----:B------:R-:W-:Y:S01]  /*1150*/  LEA R245, P0, R244, R246, 0x2 ;  /* 0x000000f6f4f57211 */ /* 0x000fe200078010ff */
[----:B------:R-:W-:-:S03]  /*1160*/  IMAD.MOV.U32 R9, RZ, RZ, R7 ;  /* 0x000000ffff097224 */ /* 0x000fc600078e0007 */
[----:B------:R-:W-:Y:S01]  /*1170*/  LEA.HI.X R244, R244, R247, R4, 0x2, P0 ;  /* 0x000000f7f4f47211 */ /* 0x000fe200000f1404 */
[----:B------:R-:W-:Y:S01]  /*1180*/  @!P1 IMAD.MOV R9, RZ, RZ, -R9 ;  /* 0x000000ffff099224 */ /* 0x000fe200078e0a09 */
[----:B------:R-:W-:Y:S02]  /*1190*/  @!P2 LOP3.LUT R9, RZ, R10, RZ, 0x33, !PT ;  /* 0x0000000aff09a212 */ /* 0x000fe400078e33ff */
[----:B------:R-:W-:Y:S01]  /*11a0*/  MOV R4, R245 ;  /* 0x000000f500047202 */ /* 0x000fe20000000f00 */
[----:B------:R-:W-:-:S04]  /*11b0*/  IMAD.MOV.U32 R5, RZ, RZ, R244 ;  /* 0x000000ffff057224 */ /* 0x000fc800078e00f4 */
[----:B------:R-:W-:-:S06]  /*11c0*/  IMAD.WIDE R4, R9, 0x4, R4 ;  /* 0x0000000409047825 */ /* 0x000fcc00078e0204 */
[----:B------:R1:W2:Y:S01]  /*11d0*/  LD.E R4, desc[UR4][R4.64] ;  /* 0x0000000404047980 */ /* 0x0002a2000c101900 */
[----:B---3--:R-:W-:-:S04]  /*11e0*/  IABS R8, R21 ;  /* 0x0000001500087213 */ /* 0x008fc80000000000 */
[----:B-1----:R-:W1:Y:S08]  /*11f0*/  I2F.RP R5, R8 ;  /* 0x0000000800057306 */ /* 0x002e700000209400 */
        /* <DEDUP_REMOVED lines=18> */
[----:B------:R-:W-:Y:S01]  /*1320*/  ISETP.GE.AND P0, PT, R8, RZ, PT ;  /* 0x000000ff0800720c */ /* 0x000fe20003f06270 */
[----:B------:R-:W-:Y:S01]  /*1330*/  IMAD R16, R10, R9, R16 ;  /* 0x000000090a107224 */ /* 0x000fe200078e0210 */
[----:B------:R-:W-:-:S05]  /*1340*/  ISETP.NE.AND P1, PT, R21, RZ, PT ;  /* 0x000000ff1500720c */ /* 0x000fca0003f25270 */
        /* <DEDUP_REMOVED lines=12> */
[----:B------:R-:W-:-:S04]  /*1410*/  IMAD.WIDE.U32 R10, R16, R216, R10 ;  /* 0x000000d8100a7225 */ /* 0x000fc800078e000a */
[----:B------:R-:W-:Y:S01]  /*1420*/  IMAD.IADD R11, R11, 0x1, R5 ;  /* 0x000000010b0b7824 */ /* 0x000fe200078e0205 */
[----:B------:R-:W-:Y:S01]  /*1430*/  SHF.R.S32.HI R5, RZ, 0x1f, R8 ;  /* 0x0000001fff057819 */ /* 0x000fe20000011408 */
[----:B------:R-:W-:-:S04]  /*1440*/  IMAD R7, R19, R8, RZ ;  /* 0x0000000813077224 */ /* 0x000fc800078e02ff */
[----:B------:R-:W-:Y:S02]  /*1450*/  IMAD R7, R18, R5, R7 ;  /* 0x0000000512077224 */ /* 0x000fe400078e0207 */
[----:B------:R-:W-:Y:S02]  /*1460*/  IMAD R5, R13, R4, RZ ;  /* 0x000000040d057224 */ /* 0x000fe400078e02ff */
[----:B------:R-:W-:-:S04]  /*1470*/  IMAD.WIDE.U32 R10, R8, R18, R10 ;  /* 0x00000012080a7225 */ /* 0x000fc800078e000a */
[----:B------:R-:W-:-:S04]  /*1480*/  IMAD.WIDE.U32 R8, R12, R4, RZ ;  /* 0x000000040c087225 */ /* 0x000fc800078e00ff */
[----:B------:R-:W-:Y:S01]  /*1490*/  IMAD R5, R12, R6, R5 ;  /* 0x000000060c057224 */ /* 0x000fe200078e0205 */
[----:B------:R-:W-:Y:S01]  /*14a0*/  IADD3 R6, PT, PT, R11, R7, RZ ;  /* 0x000000070b067210 */ /* 0x000fe20007ffe0ff */
[----:B------:R-:W-:Y:S01]  /*14b0*/  IMAD.MOV.U32 R38, RZ, RZ, R10 ;  /* 0x000000ffff267224 */ /* 0x000fe200078e000a */
[----:B------:R-:W-:Y:S02]  /*14c0*/  MOV R18, R8 ;  /* 0x0000000800127202 */ /* 0x000fe40000000f00 */
[----:B------:R-:W-:Y:S01]  /*14d0*/  IADD3 R17, PT, PT, R9, R5, RZ ;  /* 0x0000000509117210 */ /* 0x000fe20007ffe0ff */
[----:B------:R-:W-:Y:S05]  /*14e0*/  BRA `(.L_x_6041) ;  /* 0x0000000400387947 */ /* 0x000fea0003800000 */
.L_x_6040:
        /* <DEDUP_REMOVED lines=9> */
[----:B-1----:R-:W-:Y:S02]  /*1580*/  @!P2 SHF.R.S32.HI R7, RZ, 0x1f, R11 ;  /* 0x0000001fff07a819 */ /* 0x002fe4000001140b */
        /* <DEDUP_REMOVED lines=14> */
[----:B------:R-:W-:Y:S02]  /*1670*/  IMAD R6, R9, R6, R5 ;  /* 0x0000000609067224 */ /* 0x000fe400078e0205 */
[----:B---3--:R-:W-:-:S03]  /*1680*/  @!P2 IMAD R5, R217, R11, RZ ;  /* 0x0000000bd905a224 */ /* 0x008fc600078e02ff */
[----:B------:R-:W-:Y:S01]  /*1690*/  ISETP.GT.U32.AND P1, PT, R4, R6, PT ;  /* 0x000000060400720c */ /* 0x000fe20003f24070 */
[----:B------:R-:W-:Y:S02]  /*16a0*/  @!P2 IMAD R5, R7, R216, R5 ;  /* 0x000000d80705a224 */ /* 0x000fe400078e0205 */
[----:B------:R-:W-:-:S04]  /*16b0*/  @!P2 IMAD.WIDE.U32 R22, R216, R11, RZ ;  /* 0x0000000bd816a225 */ /* 0x000fc800078e00ff */
        /* <DEDUP_REMOVED lines=31> */
[----:B------:R-:W-:Y:S01]  /*18b0*/  IADD3 R13, PT, PT, R23, R6, RZ ;  /* 0x00000006170d7210 */ /* 0x000fe20007ffe0ff */
[----:B------:R-:W-:Y:S01]  /*18c0*/  @!P2 IMAD R5, R19, R10, RZ ;  /* 0x0000000a1305a224 */ /* 0x000fe200078e02ff */
[----:B------:R-:W-:Y:S02]  /*18d0*/  MOV R12, R22 ;  /* 0x00000016000c7202 */ /* 0x000fe40000000f00 */
[----:B------:R-:W-:Y:S01]  /*18e0*/  @!P2 SHF.R.S32.HI R4, RZ, 0x1f, R10 ;  /* 0x0000001fff04a819 */ /* 0x000fe2000001140a */
[-C--:B------:R-:W-:Y:S01]  /*18f0*/  IMAD R6, R15, R9.reuse, RZ ;  /* 0x000000090f067224 */ /* 0x080fe200078e02ff */
[----:B------:R-:W-:Y:S01]  /*1900*/  SHF.R.S32.HI R7, RZ, 0x1f, R9 ;  /* 0x0000001fff077819 */ /* 0x000fe20000011409 */
[----:B------:R-:W-:-:S04]  /*1910*/  IMAD.WIDE.U32 R12, R14, R9, R12 ;  /* 0x000000090e0c7225 */ /* 0x000fc800078e000c */
[C---:B------:R-:W-:Y:S02]  /*1920*/  @!P2 IMAD R4, R18.reuse, R4, R5 ;  /* 0x000000041204a224 */ /* 0x040fe400078e0205 */
[----:B------:R-:W-:-:S04]  /*1930*/  @!P2 IMAD.WIDE.U32 R18, R18, R10, R24 ;  /* 0x0000000a1212a225 */ /* 0x000fc800078e0018 */
[----:B------:R-:W-:Y:S02]  /*1940*/  IMAD R6, R14, R7, R6 ;  /* 0x000000070e067224 */ /* 0x000fe400078e0206 */
[----:B------:R-:W-:-:S04]  /*1950*/  @P2 IMAD.WIDE.U32 R8, R218, R11, RZ ;  /* 0x0000000bda082225 */ /* 0x000fc800078e00ff */
[----:B------:R-:W-:Y:S01]  /*1960*/  @P2 IMAD R5, R219, R11, RZ ;  /* 0x0000000bdb052224 */ /* 0x000fe200078e02ff */
[----:B------:R-:W-:Y:S01]  /*1970*/  MOV R38, R12 ;  /* 0x0000000c00267202 */ /* 0x000fe20000000f00 */
[----:B------:R-:W-:Y:S01]  /*1980*/  @!P2 IMAD.IADD R17, R19, 0x1, R4 ;  /* 0x000000011311a824 */ /* 0x000fe200078e0204 */
[----:B------:R-:W-:Y:S01]  /*1990*/  IADD3 R6, PT, PT, R13, R6, RZ ;  /* 0x000000060d067210 */ /* 0x000fe20007ffe0ff */
[----:B------:R-:W-:Y:S01]  /*19a0*/  @P2 IMAD.IADD R17, R9, 0x1, R5 ;  /* 0x0000000109112824 */ /* 0x000fe200078e0205 */
[----:B------:R-:W-:Y:S02]  /*19b0*/  @P2 MOV R18, R8 ;  /* 0x0000000800122202 */ /* 0x000fe40000000f00 */
[----:B------:R-:W-:Y:S02]  /*19c0*/  MOV R15, RZ ;  /* 0x000000ff000f7202 */ /* 0x000fe40000000f00 */
.L_x_6041:
[----:B------:R-:W-:Y:S05]  /*19d0*/  BSYNC.RECONVERGENT B0 ;  /* 0x0000000000007941 */ /* 0x000fea0003800200 */
.L_x_6039:
        /* <DEDUP_REMOVED lines=10> */
[-C--:B----4-:R-:W-:Y:S02]  /*1a80*/  @!P0 IMAD R4, R9, R234.reuse, RZ ;  /* 0x000000ea09048224 */ /* 0x090fe400078e02ff */
[----:B------:R-:W-:-:S03]  /*1a90*/  @!P0 IMAD.WIDE.U32 R8, R8, R234, RZ ;  /* 0x000000ea08088225 */ /* 0x000fc600078e00ff */
[----:B------:R-:W-:Y:S01]  /*1aa0*/  @!P0 MOV R7, R8 ;  /* 0x0000000800078202 */ /* 0x000fe20000000f00 */
[----:B------:R-:W-:Y:S02]  /*1ab0*/  @P0 IMAD.MOV.U32 R7, RZ, RZ, R22 ;  /* 0x000000ffff070224 */ /* 0x000fe400078e0016 */
[----:B------:R-:W-:Y:S02]  /*1ac0*/  @P0 IMAD R5, R11, R242, RZ ;  /* 0x000000f20b050224 */ /* 0x000fe400078e02ff */
[----:B------:R-:W-:Y:S01]  /*1ad0*/  @!P0 IMAD.IADD R4, R9, 0x1, R4 ;  /* 0x0000000109048824 */ /* 0x000fe200078e0204 */
[----:B------:R-:W-:Y:S01]  /*1ae0*/  IADD3 R22, P1, PT, R208, R7, RZ ;  /* 0x00000007d0167210 */ /* 0x000fe20007f3e0ff */
[----:B------:R-:W-:-:S04]  /*1af0*/  @P0 IMAD.IADD R4, R23, 0x1, R5 ;  /* 0x0000000117040824 */ /* 0x000fc800078e0205 */
[----:B------:R-:W-:Y:S02]  /*1b00*/  IMAD.X R23, RZ, RZ, R4, P1 ;  /* 0x000000ffff177224 */ /* 0x000fe400008e0604 */
[-C--:B---3--:R-:W-:Y:S02]  /*1b10*/  IMAD R28, R13, R233.reuse, RZ ;  /* 0x000000e90d1c7224 */ /* 0x088fe400078e02ff */
[----:B------:R-:W-:Y:S02]  /*1b20*/  IMAD.WIDE.U32 R12, R12, R233, R22 ;  /* 0x000000e90c0c7225 */ /* 0x000fe400078e0016 */
[----:B------:R1:W5:Y:S01]  /*1b30*/  LD.E.64 R22, desc[UR4][R2.64+0x10] ;  /* 0x0000100402167980 */ /* 0x000362000c101b00 */
[----:B------:R-:W2:Y:S01]  /*1b40*/  S2UR UR6, SR_CgaCtaId ;  /* 0x00000000000679c3 */ /* 0x000ea20000008800 */
[----:B------:R-:W-:Y:S01]  /*1b50*/  IMAD.IADD R220, R192, 0x1, -R220 ;  /* 0x00000001c0dc7824 */ /* 0x000fe200078e0adc */
[----:B------:R-:W-:Y:S01]  /*1b60*/  SHF.R.U32.HI R24, RZ, 0x3, R209 ;  /* 0x00000003ff187819 */ /* 0x000fe200000116d1 */
[--C-:B------:R-:W-:Y:S01]  /*1b70*/  @!P0 IMAD.MOV.U32 R31, RZ, RZ, R11.reuse ;  /* 0x000000ffff1f8224 */ /* 0x100fe200078e000b */
[----:B------:R-:W-:Y:S01]  /*1b80*/  LOP3.LUT R8, R243, 0x1c0, RZ, 0xc0, !PT ;  /* 0x000001c0f3087812 */ /* 0x000fe200078ec0ff */
[----:B------:R-:W-:Y:S01]  /*1b90*/  @P0 IMAD.MOV.U32 R31, RZ, RZ, R11 ;  /* 0x000000ffff1f0224 */ /* 0x000fe200078e000b */
[----:B------:R-:W-:-:S02]  /*1ba0*/  @!P0 MOV R30, R10 ;  /* 0x0000000a001e8202 */ /* 0x000fc40000000f00 */
[----:B------:R-:W-:Y:S02]  /*1bb0*/  @P0 MOV R30, R10 ;  /* 0x0000000a001e0202 */ /* 0x000fe40000000f00 */
[----:B------:R-:W-:Y:S01]  /*1bc0*/  ISETP.GE.AND P0, PT, R24, R220, PT ;  /* 0x000000dc1800720c */ /* 0x000fe20003f06270 */
[----:B------:R-:W-:Y:S01]  /*1bd0*/  UMOV UR7, 0x400 ;  /* 0x0000040000077882 */ /* 0x000fe20000000000 */
[----:B------:R-:W-:-:S04]  /*1be0*/  LOP3.LUT R8, R8, 0x38, R209, 0xf8, !PT ;  /* 0x0000003808087812 */ /* 0x000fc800078ef8d1 */
[----:B------:R-:W-:Y:S01]  /*1bf0*/  LOP3.LUT R5, R8, R208, RZ, 0x3c, !PT ;  /* 0x000000d008057212 */ /* 0x000fe200078e3cff */
[C---:B------:R-:W-:Y:S01]  /*1c00*/  VIADD R8, R24.reuse, 0x20 ;  /* 0x0000002018087836 */ /* 0x040fe20000000000 */
[----:B------:R-:W-:Y:S01]  /*1c10*/  MOV R25, RZ ;  /* 0x000000ff00197202 */ /* 0x000fe20000000f00 */
[----:B--2---:R-:W-:Y:S01]  /*1c20*/  ULEA UR6, UR6, UR7, 0x18 ;  /* 0x0000000706067291 */ /* 0x004fe2000f8ec0ff */
[----:B------:R-:W-:Y:S01]  /*1c30*/  LOP3.LUT R243, R5, 0x1e00, R243, 0xf8, !PT ;  /* 0x00001e0005f37812 */ /* 0x000fe200078ef8f3 */
[----:B------:R-:W-:Y:S01]  /*1c40*/  BSSY.RECONVERGENT B0, `(.L_x_6042) ;  /* 0x000001f000007945 */ /* 0x000fe20003800200 */
[----:B------:R-:W-:-:S03]  /*1c50*/  IADD3 R9, PT, PT, R24, 0x10, RZ ;  /* 0x0000001018097810 */ /* 0x000fc60007ffe0ff */
[----:B------:R-:W-:Y:S01]  /*1c60*/  IMAD.U32 R212, RZ, RZ, UR6 ;  /* 0x00000006ffd47e24 */ /* 0x000fe2000f8e00ff */
[----:B------:R-:W-:Y:S01]  /*1c70*/  IADD3 R38, P1, PT, R208, R38, RZ ;  /* 0x00000026d0267210 */ /* 0x000fe20007f3e0ff */
[----:B------:R-:W-:Y:S01]  /*1c80*/  IMAD.WIDE.U32 R34, R235, 0x40, R24 ;  /* 0x00000040eb227825 */ /* 0x000fe200078e0018 */
[-C--:B------:R-:W-:Y:S02]  /*1c90*/  ISETP.GE.AND P2, PT, R9, R220.reuse, PT ;  /* 0x000000dc0900720c */ /* 0x080fe40003f46270 */
[----:B------:R-:W-:Y:S01]  /*1ca0*/  ISETP.GE.AND P3, PT, R8, R220, PT ;  /* 0x000000dc0800720c */ /* 0x000fe20003f66270 */
[----:B------:R-:W-:Y:S01]  /*1cb0*/  IMAD R243, R243, 0x2, R212 ;  /* 0x00000002f3f37824 */ /* 0x000fe200078e02d4 */
        /* <DEDUP_REMOVED lines=23> */
.L_x_6043:
[----:B------:R-:W-:Y:S05]  /*1e30*/  BSYNC.RECONVERGENT B0 ;  /* 0x0000000000007941 */ /* 0x000fea0003800200 */
.L_x_6042:
[----:B------:R-:W-:Y:S01]  /*1e40*/  IMAD.SHL.U32 R133, R0, 0x80, RZ ;  /* 0x0000008000857824 */ /* 0x000fe200078e00ff */
[----:B------:R-:W-:Y:S01]  /*1e50*/  BSSY.RECONVERGENT B0, `(.L_x_6044) ;  /* 0x000001a000007945 */ /* 0x000fe20003800200 */
[----:B------:R-:W-:-:S03]  /*1e60*/  ISETP.GE.AND P0, PT, R7, R220, PT ;  /* 0x000000dc0700720c */ /* 0x000fc60003f06270 */
[----:B------:R-:W-:Y:S01]  /*1e70*/  IADD3 R4, PT, PT, R136, 0x80, -R133 ;  /* 0x0000008088047810 */ /* 0x000fe20007ffe885 */
        /* <DEDUP_REMOVED lines=23> */
.L_x_6045:
[----:B------:R-:W-:Y:S05]  /*1ff0*/  BSYNC.RECONVERGENT B0 ;  /* 0x0000000000007941 */ /* 0x000fea0003800200 */
.L_x_6044:
        /* <DEDUP_REMOVED lines=29> */
.L_x_6047:
[----:B------:R-:W-:Y:S05]  /*21d0*/  BSYNC.RECONVERGENT B0 ;  /* 0x0000000000007941 */ /* 0x000fea0003800200 */
.L_x_6046:
[----:B------:R-:W-:Y:S01]  /*21e0*/  IMAD.IADD R6, R39, 0x1, R6 ;  /* 0x0000000127067824 */ /* 0x000fe200078e0206 */
[----:B-----5:R-:W-:Y:S01]  /*21f0*/  LEA R228, P3, R38, R36, 0x1 ;  /* 0x0000002426e47211 */ /* 0x020fe200078608ff */
[----:B------:R-:W-:Y:S01]  /*2200*/  BSSY.RECONVERGENT B0, `(.L_x_6048) ;  /* 0x000001c000007945 */ /* 0x000fe20003800200 */
[-C--:B------:R-:W-:Y:S01]  /*2210*/  ISETP.GE.AND P4, PT, R8, R4.reuse, PT ;  /* 0x000000040800720c */ /* 0x080fe20003f86270 */
[----:B------:R-:W-:Y:S01]  /*2220*/  IMAD.SHL.U32 R5, R216, 0x10, RZ ;  /* 0x00000010d8057824 */ /* 0x000fe200078e00ff */
[----:B------:R-:W-:Y:S01]  /*2230*/  ISETP.GE.AND P1, PT, R7, R4, PT ;  /* 0x000000040700720c */ /* 0x000fe20003f26270 */
[----:B--23--:R-:W-:Y:S01]  /*2240*/  VIADD R11, R24, 0x40 ;  /* 0x00000040180b7836 */ /* 0x00cfe20000000000 */
        /* <DEDUP_REMOVED lines=23> */
.L_x_6049:
[----:B------:R-:W-:Y:S05]  /*23c0*/  BSYNC.RECONVERGENT B0 ;  /* 0x0000000000007941 */ /* 0x000fea0003800200 */
.L_x_6048:
[----:B------:R-:W-:Y:S04]  /*23d0*/  BSSY.RECONVERGENT B0, `(.L_x_6050) ;  /* 0x0000012000007945 */ /* 0x000fe80003800200 */
[----:B------:R-:W-:Y:S05]  /*23e0*/  @P5 BRA `(.L_x_6051) ;  /* 0x0000000000405947 */ /* 0x000fea0003800000 */
[-C--:B------:R-:W-:Y:S02]  /*23f0*/  ISETP.GE.AND P3, PT, R208, R241.reuse, PT ;  /* 0x000000f1d000720c */ /* 0x080fe40003f66270 */
[----:B------:R-:W-:-:S11]  /*2400*/  ISETP.GE.AND P0, PT, R221, R241, PT ;  /* 0x000000f1dd00720c */ /* 0x000fd60003f06270 */
[----:B--2---:R-:W-:Y:S02]  /*2410*/  @!P3 IMAD.MOV.U32 R28, RZ, RZ, R228 ;  /* 0x000000ffff1cb224 */ /* 0x004fe400078e00e4 */
[--C-:B------:R-:W-:Y:S01]  /*2420*/  @!P3 IMAD.MOV.U32 R29, RZ, RZ, R227.reuse ;  /* 0x000000ffff1db224 */ /* 0x100fe200078e00e3 */
[----:B------:R-:W-:Y:S01]  /*2430*/  @!P0 MOV R12, R228 ;  /* 0x000000e4000c8202 */ /* 0x000fe20000000f00 */
        /* <DEDUP_REMOVED lines=11> */
.L_x_6051:
[----:B------:R-:W-:Y:S05]  /*24f0*/  BSYNC.RECONVERGENT B0 ;  /* 0x0000000000007941 */ /* 0x000fea0003800200 */
.L_x_6050:
[----:B------:R-:W-:Y:S01]  /*2500*/  SHF.L.U64.HI R6, R216, 0x4, R217 ;  /* 0x00000004d8067819 */ /* 0x000fe200000102d9 */
[----:B------:R-:W-:Y:S01]  /*2510*/  BSSY.RECONVERGENT B0, `(.L_x_6052) ;  /* 0x0000014000007945 */ /* 0x000fe20003800200 */
[----:B--23--:R-:W-:Y:S01]  /*2520*/  LEA R28, P3, R5, R228, 0x1 ;  /* 0x000000e4051c7211 */ /* 0x00cfe200078608ff */
        /* <DEDUP_REMOVED lines=18> */
.L_x_6053:
[----:B------:R-:W-:Y:S05]  /*2650*/  BSYNC.RECONVERGENT B0 ;  /* 0x0000000000007941 */ /* 0x000fea0003800200 */
.L_x_6052:
        /* <DEDUP_REMOVED lines=16> */
.L_x_6055:
[----:B------:R-:W-:Y:S05]  /*2760*/  BSYNC.RECONVERGENT B0 ;  /* 0x0000000000007941 */ /* 0x000fea0003800200 */
.L_x_6054:
[----:B------:R-:W-:Y:S01]  /*2770*/  BSSY.RECONVERGENT B0, `(.L_x_6056) ;  /* 0x0000013000007945 */ /* 0x000fe20003800200 */
[----:B------:R-:W-:Y:S01]  /*2780*/  ISETP.GE.AND P4, PT, R10, R4, PT ;  /* 0x000000040a00720c */ /* 0x000fe20003f86270 */
[C---:B------:R-:W-:Y:S01]  /*2790*/  VIADD R6, R24.reuse, 0x60 ;  /* 0x0000006018067836 */ /* 0x040fe20000000000 */
[----:B------:R-:W-:Y:S01]  /*27a0*/  IADD3 R5, PT, PT, R24, 0x70, RZ ;  /* 0x0000007018057810 */ /* 0x000fe20007ffe0ff */
        /* <DEDUP_REMOVED lines=15> */
.L_x_6057:
[----:B------:R-:W-:Y:S05]  /*28a0*/  BSYNC.RECONVERGENT B0 ;  /* 0x0000000000007941 */ /* 0x000fea0003800200 */
.L_x_6056:
[----:B------:R-:W-:Y:S01]  /*28b0*/  BSSY.RECONVERGENT B0, `(.L_x_6058) ;  /* 0x0000016000007945 */ /* 0x000fe20003800200 */
[-C--:B------:R-:W-:Y:S02]  /*28c0*/  ISETP.GE.AND P3, PT, R6, R4.reuse, PT ;  /* 0x000000040600720c */ /* 0x080fe40003f66270 */
[----:B------:R-:W-:Y:S01]  /*28d0*/  ISETP.GE.AND P2, PT, R5, R4, PT ;  /* 0x000000040500720c */ /* 0x000fe20003f46270 */
[----:B------:R-:W-:-:S12]  /*28e0*/  @P0 BRA `(.L_x_6059) ;  /* 0x0000000000480947 */ /* 0x000fd80003800000 */
[----:B------:R-:W-:Y:S01]  /*28f0*/  IMAD.MOV.U32 R30, RZ, RZ, R28 ;  /* 0x000000ffff1e7224 */ /* 0x000fe200078e001c */
[-C--:B------:R-:W-:Y:S01]  /*2900*/  ISETP.GE.AND P1, PT, R208, R241.reuse, PT ;  /* 0x000000f1d000720c */ /* 0x080fe20003f26270 */
[----:B------:R-:W-:Y:S01]  /*2910*/  IMAD.MOV.U32 R31, RZ, RZ, R29 ;  /* 0x000000ffff1f7224 */ /* 0x000fe200078e001d */
[----:B------:R-:W-:Y:S01]  /*2920*/  ISETP.GE.AND P0, PT, R221, R241, PT ;  /* 0x000000f1dd00720c */ /* 0x000fe20003f06270 */
[----:B--234-:R-:W-:Y:S02]  /*2930*/  IMAD R12, R217, 0x60, RZ ;  /* 0x00000060d90c7824 */ /* 0x01cfe400078e02ff */
[----:B------:R-:W-:-:S05]  /*2940*/  IMAD.WIDE.U32 R30, R216, 0x60, R30 ;  /* 0x00000060d81e7825 */ /* 0x000fca00078e001e */
[----:B------:R-:W-:Y:S02]  /*2950*/  IADD3 R13, PT, PT, R31, R12, RZ ;  /* 0x0000000c1f0d7210 */ /* 0x000fe40007ffe0ff */
[----:B------:R-:W-:-:S05]  /*2960*/  MOV R12, R30 ;  /* 0x0000001e000c7202 */ /* 0x000fca0000000f00 */
        /* <DEDUP_REMOVED lines=10> */
.L_x_6059:
[----:B------:R-:W-:Y:S05]  /*2a10*/  BSYNC.RECONVERGENT B0 ;  /* 0x0000000000007941 */ /* 0x000fea0003800200 */
.L_x_6058:
[----:B------:R-:W-:Y:S04]  /*2a20*/  BSSY.RECONVERGENT B0, `(.L_x_6060) ;  /* 0x0000010000007945 */ /* 0x000fe80003800200 */
        /* <DEDUP_REMOVED lines=15> */
.L_x_6061:
[----:B------:R-:W-:Y:S05]  /*2b20*/  BSYNC.RECONVERGENT B0 ;  /* 0x0000000000007941 */ /* 0x000fea0003800200 */
.L_x_6060:
[----:B------:R-:W-:Y:S04]  /*2b30*/  BSSY.RECONVERGENT B0, `(.L_x_6062) ;  /* 0x0000014000007945 */ /* 0x000fe80003800200 */
[----:B------:R-:W-:Y:S05]  /*2b40*/  @P3 BRA `(.L_x_6063) ;  /* 0x0000000000483947 */ /* 0x000fea0003800000 */
        /* <DEDUP_REMOVED lines=18> */
.L_x_6063:
[----:B------:R-:W-:Y:S05]  /*2c70*/  BSYNC.RECONVERGENT B0 ;  /* 0x0000000000007941 */ /* 0x000fea0003800200 */
.L_x_6062:
[----:B------:R-:W-:Y:S04]  /*2c80*/  BSSY.RECONVERGENT B0, `(.L_x_6064) ;  /* 0x0000012000007945 */ /* 0x000fe80003800200 */
[----:B------:R-:W-:Y:S05]  /*2c90*/  @P2 BRA `(.L_x_6065) ;  /* 0x0000000000402947 */ /* 0x000fea0003800000 */
[-C--:B------:R-:W-:Y:S01]  /*2ca0*/  ISETP.GE.AND P1, PT, R208, R241.reuse, PT ;  /* 0x000000f1d000720c */ /* 0x080fe20003f26270 */
[----:B--234-:R-:W-:Y:S01]  /*2cb0*/  IMAD R12, R217, 0xc0, RZ ;  /* 0x000000c0d90c7824 */ /* 0x01cfe200078e02ff */
[----:B------:R-:W-:Y:S01]  /*2cc0*/  ISETP.GE.AND P0, PT, R221, R241, PT ;  /* 0x000000f1dd00720c */ /* 0x000fe20003f06270 */
        /* <DEDUP_REMOVED lines=13> */
.L_x_6065:
[----:B------:R-:W-:Y:S05]  /*2da0*/  BSYNC.RECONVERGENT B0 ;  /* 0x0000000000007941 */ /* 0x000fea0003800200 */
.L_x_6064:
[----:B--234-:R-:W2:Y:S04]  /*2db0*/  LD.E.64 R12, desc[UR4][R2.64+0x1c0] ;  /* 0x0001c004020c7980 */ /* 0x01cea8000c101b00 */
[----:B------:R-:W3:Y:S01]  /*2dc0*/  LD.E.64 R30, desc[UR4][R2.64+0x1b8] ;  /* 0x0001b804021e7980 */ /* 0x000ee2000c101b00 */
[----:B------:R-:W-:Y:S02]  /*2dd0*/  IMAD.MOV.U32 R28, RZ, RZ, R233 ;  /* 0x000000ffff1c7224 */ /* 0x000fe400078e00e9 */
[----:B------:R-:W-:Y:S01]  /*2de0*/  IMAD.MOV.U32 R29, RZ, RZ, RZ ;  /* 0x000000ffff1d7224 */ /* 0x000fe200078e00ff */
[----:B------:R-:W4:Y:S01]  /*2df0*/  LD.E R19, desc[UR4][R2.64+0xd8] ;  /* 0x0000d80402137980 */ /* 0x000f22000c101900 */
[----:B------:R-:W-:-:S03]  /*2e00*/  IABS R14, R21 ;  /* 0x00000015000e7213 */ /* 0x000fc60000000000 */
        /* <DEDUP_REMOVED lines=10> */
[----:B------:R-:W-:Y:S01]  /*2eb0*/  MOV R28, RZ ;  /* 0x000000ff001c7202 */ /* 0x000fe20000000f00 */
[----:B------:R-:W-:Y:S01]  /*2ec0*/  IMAD R230, R219, R24, RZ ;  /* 0x00000018dbe67224 */ /* 0x000fe200078e02ff */
[----:B------:R-:W-:Y:S01]  /*2ed0*/  IABS R13, R233 ;  /* 0x000000e9000d7213 */ /* 0x000fe20000000000 */
[----:B------:R-:W-:-:S04]  /*2ee0*/  DEPBAR.LE SB0, 0x0 ;  /* 0x000080000000791a */ /* 0x000fc80000000000 */
[----:B--2---:R-:W2:Y:S02]  /*2ef0*/  MUFU.RCP R12, R12 ;  /* 0x0000000c000c7308 */ /* 0x004ea40000001000 */
[----:B--2---:R-:W-:-:S06]  /*2f00*/  VIADD R12, R12, 0xffffffe ;  /* 0x0ffffffe0c0c7836 */ /* 0x004fcc0000000000 */
[----:B------:R-:W2:Y:S02]  /*2f10*/  F2I.FTZ.U32.TRUNC.NTZ R29, R12 ;  /* 0x0000000c001d7305 */ /* 0x000ea4000021f000 */
[----:B--2---:R-:W-:-:S04]  /*2f20*/  IMAD.MOV R12, RZ, RZ, -R29 ;  /* 0x000000ffff0c7224 */ /* 0x004fc800078e0a1d */
[----:B------:R-:W-:Y:S01]  /*2f30*/  IMAD R20, R12, R14, RZ ;  /* 0x0000000e0c147224 */ /* 0x000fe200078e02ff */
[----:B------:R-:W-:-:S03]  /*2f40*/  IABS R12, R21 ;  /* 0x00000015000c7213 */ /* 0x000fc60000000000 */
[----:B------:R-:W-:-:S04]  /*2f50*/  IMAD.HI.U32 R20, R29, R20, R28 ;  /* 0x000000141d147227 */ /* 0x000fc800078e001c */
[----:B------:R-:W-:Y:S02]  /*2f60*/  IMAD.MOV R12, RZ, RZ, -R12 ;  /* 0x000000ffff0c7224 */ /* 0x000fe400078e0a0c */
        /* <DEDUP_REMOVED lines=8> */
[----:B------:R-:W-:-:S05]  /*2ff0*/  ISETP.NE.AND P1, PT, R21, RZ, PT ;  /* 0x000000ff1500720c */ /* 0x000fca0003f25270 */
[----:B------:R-:W-:Y:S02]  /*3000*/  @P2 VIADD R20, R20, 0x1 ;  /* 0x0000000114142836 */ /* 0x000fe40000000000 */
[----:B------:R-:W-:-:S04]  /*3010*/  IMAD R12, R15, R218, RZ ;  /* 0x000000da0f0c7224 */ /* 0x000fc800078e02ff */
[----:B------:R-:W-:Y:S02]  /*3020*/  @!P0 IMAD.MOV R20, RZ, RZ, -R20 ;  /* 0x000000ffff148224 */ /* 0x000fe400078e0a14 */
[----:B------:R-:W-:Y:S01]  /*3030*/  @!P1 LOP3.LUT R20, RZ, R21, RZ, 0x33, !PT ;  /* 0x00000015ff149212 */ /* 0x000fe200078e33ff */
[C---:B------:R-:W-:Y:S02]  /*3040*/  IMAD R12, R16.reuse, R219, R12 ;  /* 0x000000db100c7224 */ /* 0x040fe400078e020c */
[----:B------:R-:W-:Y:S01]  /*3050*/  IMAD.WIDE.U32 R28, R16, R218, RZ ;  /* 0x000000da101c7225 */ /* 0x000fe200078e00ff */
[----:B------:R-:W-:-:S03]  /*3060*/  SHF.R.S32.HI R14, RZ, 0x1f, R20 ;  /* 0x0000001fff0e7819 */ /* 0x000fc60000011414 */
[----:B------:R-:W-:Y:S01]  /*3070*/  IMAD R13, R27, R20, RZ ;  /* 0x000000141b0d7224 */ /* 0x000fe200078e02ff */
[----:B------:R-:W-:Y:S01]  /*3080*/  IADD3 R12, PT, PT, R29, R12, RZ ;  /* 0x0000000c1d0c7210 */ /* 0x000fe20007ffe0ff */
[----:B------:R-:W-:Y:S01]  /*3090*/  IMAD.WIDE.U32 R20, R26, R20, RZ ;  /* 0x000000141a147225 */ /* 0x000fe200078e00ff */
[----:B------:R-:W-:-:S03]  /*30a0*/  IADD3 R18, P1, P0, R28, R18, R208 ;  /* 0x000000121c127210 */ /* 0x000fc6000783e0d0 */
[----:B------:R-:W-:Y:S01]  /*30b0*/  IMAD R13, R14, R26, R13 ;  /* 0x0000001a0e0d7224 */ /* 0x000fe200078e020d */
[----:B------:R-:W-:Y:S01]  /*30c0*/  IADD3.X R12, PT, PT, R12, R17, RZ, P1, P0 ;  /* 0x000000110c0c7210 */ /* 0x000fe20000fe04ff */
[----:B----4-:R-:W2:Y:S01]  /*30d0*/  MUFU.RCP R19, R19 ;  /* 0x0000001300137308 */ /* 0x010ea20000001000 */
[----:B------:R-:W-:Y:S01]  /*30e0*/  IADD3 R14, P0, PT, R18, R20, RZ ;  /* 0x00000014120e7210 */ /* 0x000fe20007f1e0ff */
[----:B------:R-:W-:-:S05]  /*30f0*/  IMAD.IADD R13, R21, 0x1, R13 ;  /* 0x00000001150d7824 */ /* 0x000fca00078e020d */
[----:B------:R-:W-:Y:S02]  /*3100*/  IADD3.X R15, PT, PT, R12, R13, RZ, P0, !PT ;  /* 0x0000000d0c0f7210 */ /* 0x000fe400007fe4ff */
[----:B------:R-:W-:Y:S01]  /*3110*/  LOP3.LUT R245, R245, R244, RZ, 0x3c, !PT ;  /* 0x000000f4f5f57212 */ /* 0x000fe200078e3cff */
[----:B-1----:R-:W-:-:S07]  /*3120*/  IMAD.WIDE.U32 R14, R24, R218, R14 ;  /* 0x000000da180e7225 */ /* 0x002fce00078e000e */
[----:B------:R-:W-:Y:S05]  /*3130*/  WARPSYNC.ALL ;  /* 0x0000000000007948 */ /* 0x000fea0003800000 */
[----:B------:R-:W-:Y:S01]  /*3140*/  IMAD.IADD R230, R15, 0x1, R230 ;  /* 0x000000010fe67824 */ /* 0x000fe200078e02e6 */
[----:B------:R-:W-:Y:S01]  /*3150*/  BAR.SYNC.DEFER_BLOCKING 0x0 ;  /* 0x0000000000007b1d */ /* 0x000fe20000010000 */
[----:B------:R-:W-:Y:S02]  /*3160*/  LEA R231, P0, R14, R22, 0x1 ;  /* 0x000000160ee77211 */ /* 0x000fe400078008ff */
[----:B------:R-:W-:-:S03]  /*3170*/  LOP3.LUT R244, R245, R244, RZ, 0x3c, !PT ;  /* 0x000000f4f5f47212 */ /* 0x000fc600078e3cff */
[----:B------:R-:W-:Y:S01]  /*3180*/  BSSY.RECONVERGENT B0, `(.L_x_6066) ;  /* 0x000001a000007945 */ /* 0x000fe20003800200 */
[----:B------:R-:W-:Y:S02]  /*3190*/  LEA.HI.X R230, R14, R23, R230, 0x1, P0 ;  /* 0x000000170ee67211 */ /* 0x000fe400000f0ce6 */
[C---:B------:R-:W-:Y:S02]  /*31a0*/  SHF.L.U64.HI R13, R218.reuse, 0x4, R219 ;  /* 0x00000004da0d7819 */ /* 0x040fe400000102db */
[----:B------:R-:W-:Y:S02]  /*31b0*/  SHF.L.U32 R12, R218, 0x4, RZ ;  /* 0x00000004da0c7819 */ /* 0x000fe400000006ff */
[----:B------:R-:W-:Y:S01]  /*31c0*/  LOP3.LUT R245, R245, R244, RZ, 0x3c, !PT ;  /* 0x000000f4f5f57212 */ /* 0x000fe200078e3cff */
[----:B--2--5:R-:W-:Y:S01]  /*31d0*/  FMUL.FTZ R240, R240, R19 ;  /* 0x00000013f0f07220 */ /* 0x024fe20000410000 */
[----:B------:R-:W-:Y:S06]  /*31e0*/  @P5 BRA `(.L_x_6067) ;  /* 0x0000000000445947 */ /* 0x000fec0003800000 */
[-C--:B------:R-:W-:Y:S02]  /*31f0*/  ISETP.GE.AND P1, PT, R208, R241.reuse, PT ;  /* 0x000000f1d000720c */ /* 0x080fe40003f26270 */
[----:B------:R-:W-:-:S11]  /*3200*/  ISETP.GE.AND P0, PT, R221, R241, PT ;  /* 0x000000f1dd00720c */ /* 0x000fd60003f06270 */
[----:B------:R-:W-:Y:S02]  /*3210*/  @!P1 IMAD.MOV.U32 R16, RZ, RZ, R231 ;  /* 0x000000ffff109224 */ /* 0x000fe400078e00e7 */
        /* <DEDUP_REMOVED lines=14> */
.L_x_6067:
[----:B------:R2:W-:Y:S04]  /*3300*/  STS.128 [R243+0xc000], RZ ;  /* 0x00c000fff3007388 */ /* 0x0005e80000000c00 */
[----:B------:R2:W-:Y:S02]  /*3310*/  STS.128 [R243+0x10000], RZ ;  /* 0x010000fff3007388 */ /* 0x0005e40000000c00 */
.L_x_6068:
[----:B------:R-:W-:Y:S05]  /*3320*/  BSYNC.RECONVERGENT B0 ;  /* 0x0000000000007941 */ /* 0x000fea0003800200 */
.L_x_6066:
[-C--:B------:R-:W-:Y:S01]  /*3330*/  ISETP.GE.AND P2, PT, R9, R4.reuse, PT ;  /* 0x000000040900720c */ /* 0x080fe20003f46270 */
[C---:B------:R-:W-:Y:S01]  /*3340*/  IMAD.SHL.U32 R131, R209.reuse, 0x40, RZ ;  /* 0x00000040d1837824 */ /* 0x040fe200078e00ff */
[-C--:B------:R-:W-:Y:S01]  /*3350*/  ISETP.GE.AND P3, PT, R8, R4.reuse, PT ;  /* 0x000000040800720c */ /* 0x080fe20003f66270 */
[----:B------:R-:W-:Y:S01]  /*3360*/  BSSY.RECONVERGENT B0, `(.L_x_6069) ;  /* 0x0000019000007945 */ /* 0x000fe20003800200 */
[----:B------:R-:W-:Y:S01]  /*3370*/  LEA R8, P1, R12, R231, 0x1 ;  /* 0x000000e70c087211 */ /* 0x000fe200078208ff */
[----:B------:R-:W-:Y:S01]  /*3380*/  IMAD.SHL.U32 R211, R209, 0x20, RZ ;  /* 0x00000020d1d37824 */ /* 0x000fe200078e00ff */
[----:B------:R-:W-:Y:S02]  /*3390*/  SHF.R.U32.HI R210, RZ, 0x1, R209 ;  /* 0x00000001ffd27819 */ /* 0x000fe400000116d1 */
[-C--:B------:R-:W-:Y:S02]  /*33a0*/  ISETP.GE.AND P0, PT, R7, R4.reuse, PT ;  /* 0x000000040700720c */ /* 0x080fe40003f06270 */
[----:B------:R-:W-:-:S02]  /*33b0*/  ISETP.GE.AND P5, PT, R11, R4, PT ;  /* 0x000000040b00720c */ /* 0x000fc40003fa6270 */
[----:B------:R-:W-:Y:S01]  /*33c0*/  ISETP.GE.AND P4, PT, R10, R4, PT ;  /* 0x000000040a00720c */ /* 0x000fe20003f86270 */
[----:B------:R3:W-:Y:S01]  /*33d0*/  @P2 STS.128 [R243+0xc800], RZ ;  /* 0x00c800fff3002388 */ /* 0x0007e20000000c00 */
[----:B------:R-:W-:Y:S02]  /*33e0*/  LEA.HI.X R9, R12, R230, R13, 0x1, P1 ;  /* 0x000000e60c097211 */ /* 0x000fe400008f0c0d */
[----:B------:R-:W-:Y:S01]  /*33f0*/  LOP3.LUT R7, R131, 0x1c0, RZ, 0xc0, !PT ;  /* 0x000001c083077812 */ /* 0x000fe200078ec0ff */
[----:B------:R3:W-:Y:S01]  /*3400*/  @P2 STS.128 [R243+0x10800], RZ ;  /* 0x010800fff3002388 */ /* 0x0007e20000000c00 */
[----:B------:R-:W-:Y:S01]  /*3410*/  LOP3.LUT R130, R210, 0x8, RZ, 0xc0, !PT ;  /* 0x00000008d2827812 */ /* 0x000fe200078ec0ff */
        /* <DEDUP_REMOVED lines=13> */
.L_x_6070:
[----:B------:R-:W-:Y:S05]  /*34f0*/  BSYNC.RECONVERGENT B0 ;  /* 0x0000000000007941 */ /* 0x000fea0003800200 */
.L_x_6069:
        /* <DEDUP_REMOVED lines=18> */
.L_x_6072:
[----:B------:R-:W-:Y:S05]  /*3620*/  BSYNC.RECONVERGENT B0 ;  /* 0x0000000000007941 */ /* 0x000fea0003800200 */
.L_x_6071:
        /* <DEDUP_REMOVED lines=26> */
.L_x_6074:
[----:B------:R-:W-:Y:S05]  /*37d0*/  BSYNC.RECONVERGENT B0 ;  /* 0x0000000000007941 */ /* 0x000fea0003800200 */
.L_x_6073:
        /* <DEDUP_REMOVED lines=9> */
[----:B------:R-:W-:Y:S01]  /*3870*/  IMAD.MOV.U32 R6, RZ, RZ, R8 ;  /* 0x000000ffff067224 */ /* 0x000fe200078e0008 */
[-C--:B------:R-:W-:Y:S01]  /*3880*/  ISETP.GE.AND P2, PT, R208, R241.reuse, PT ;  /* 0x000000f1d000720c */ /* 0x080fe20003f46270 */
[----:B------:R-:W-:Y:S01]  /*3890*/  IMAD.MOV.U32 R7, RZ, RZ, R9 ;  /* 0x000000ffff077224 */ /* 0x000fe200078e0009 */
[----:B------:R-:W-:Y:S01]  /*38a0*/  ISETP.GE.AND P1, PT, R221, R241, PT ;  /* 0x000000f1dd00720c */ /* 0x000fe20003f26270 */
[----:B------:R-:W-:Y:S02]  /*38b0*/  IMAD R4, R219, 0x60, RZ ;  /* 0x00000060db047824 */ /* 0x000fe400078e02ff */
        /* <DEDUP_REMOVED lines=13> */
.L_x_6076:
[----:B------:R-:W-:Y:S05]  /*3990*/  BSYNC.RECONVERGENT B0 ;  /* 0x0000000000007941 */ /* 0x000fea0003800200 */
.L_x_6075:
        /* <DEDUP_REMOVED lines=18> */
.L_x_6078:
[----:B------:R-:W-:Y:S05]  /*3ac0*/  BSYNC.RECONVERGENT B0 ;  /* 0x0000000000007941 */ /* 0x000fea0003800200 */
.L_x_6077:
[----:B------:R1:W-:Y:S01]  /*3ad0*/  @P3 STS.128 [R243+0xf000], RZ ;  /* 0x00f000fff3003388 */ /* 0x0003e20000000c00 */
[----:B------:R-:W-:Y:S03]  /*3ae0*/  BSSY.RECONVERGENT B0, `(.L_x_6079) ;  /* 0x0000015000007945 */ /* 0x000fe60003800200 */
[----:B------:R1:W-:Y:S01]  /*3af0*/  @P3 STS.128 [R243+0x13000], RZ ;  /* 0x013000fff3003388 */ /* 0x0003e20000000c00 */
[----:B------:R-:W-:Y:S05]  /*3b00*/  @P3 BRA `(.L_x_6080) ;  /* 0x0000000000483947 */ /* 0x000fea0003800000 */
[----:B------:R-:W-:Y:S01]  /*3b10*/  IMAD.MOV.U32 R6, RZ, RZ, R8 ;  /* 0x000000ffff067224 */ /* 0x000fe200078e0008 */
[-C--:B------:R-:W-:Y:S01]  /*3b20*/  ISETP.GE.AND P2, PT, R208, R241.reuse, PT ;  /* 0x000000f1d000720c */ /* 0x080fe20003f46270 */
[----:B------:R-:W-:Y:S01]  /*3b30*/  IMAD.MOV.U32 R7, RZ, RZ, R9 ;  /* 0x000000ffff077224 */ /* 0x000fe200078e0009 */
[----:B------:R-:W-:Y:S01]  /*3b40*/  ISETP.GE.AND P1, PT, R221, R241, PT ;  /* 0x000000f1dd00720c */ /* 0x000fe20003f26270 */
[----:B-1----:R-:W-:Y:S02]  /*3b50*/  IMAD R4, R219, 0xa0, RZ ;  /* 0x000000a0db047824 */ /* 0x002fe400078e02ff */
        /* <DEDUP_REMOVED lines=13> */
.L_x_6080:
[----:B------:R-:W-:Y:S05]  /*3c30*/  BSYNC.RECONVERGENT B0 ;  /* 0x0000000000007941 */ /* 0x000fea0003800200 */
.L_x_6079:
        /* <DEDUP_REMOVED lines=20> */
.L_x_6082:
[----:B------:R-:W-:Y:S05]  /*3d80*/  BSYNC.RECONVERGENT B0 ;  /* 0x0000000000007941 */ /* 0x000fea0003800200 */
.L_x_6081:
[----:B------:R-:W-:Y:S01]  /*3d90*/  LDSM.16.M88.4 R52, [R199] ;  /* 0x00000000c734783b */ /* 0x000fe20000000200 */
[----:B------:R-:W-:Y:S01]  /*3da0*/  IMAD.MOV.U32 R128, RZ, RZ, 0x20 ;  /* 0x00000020ff807424 */ /* 0x000fe200078e00ff */
[C---:B------:R-:W-:Y:S01]  /*3db0*/  LOP3.LUT P0, R189, R209.reuse, 0x2, RZ, 0xc0, !PT ;  /* 0x00000002d1bd7812 */ /* 0x040fe2000780c0ff */
[----:B------:R-:W-:Y:S01]  /*3dc0*/  IMAD.MOV.U32 R129, RZ, RZ, 0x40 ;  /* 0x00000040ff817424 */ /* 0x000fe200078e00ff */
[----:B------:R-:W5:Y:S02]  /*3dd0*/  LDSM.16.M88.4 R16, [R198+0x4000] ;  /* 0x00400000c610783b */ /* 0x000f640000000200 */
[----:B------:R-:W-:Y:S02]  /*3de0*/  SEL R128, R128, 0xffffffe0, !P0 ;  /* 0xffffffe080807807 */ /* 0x000fe40004000000 */
[----:B----4-:R-:W4:Y:S01]  /*3df0*/  LDSM.16.M88.4 R8, [R198+0x4800] ;  /* 0x00480000c608783b */ /* 0x010f220000000200 */
[----:B------:R-:W-:Y:S02]  /*3e00*/  LOP3.LUT P0, R188, R209, 0x4, RZ, 0xc0, !PT ;  /* 0x00000004d1bc7812 */ /* 0x000fe4000780c0ff */
[----:B------:R-:W-:Y:S01]  /*3e10*/  IMAD.IADD R197, R199, 0x1, R128 ;  /* 0x00000001c7c57824 */ /* 0x000fe200078e0280 */
[----:B------:R-:W2:Y:S01]  /*3e20*/  LDSM.16.M88.4 R92, [R198+0x5000] ;  /* 0x00500000c65c783b */ /* 0x000ea20000000200 */
[----:B------:R-:W-:Y:S01]  /*3e30*/  IMAD.IADD R196, R128, 0x1, R198 ;  /* 0x0000000180c47824 */ /* 0x000fe200078e02c6 */
[----:B------:R-:W-:-:S02]  /*3e40*/  SEL R129, R129, 0xffffffc0, !P0 ;  /* 0xffffffc081817807 */ /* 0x000fc40004000000 */
[----:B------:R-:W3:Y:S03]  /*3e50*/  LDSM.16.M88.4 R84, [R198+0x5800] ;  /* 0x00580000c654783b */ /* 0x000ee60000000200 */
[----:B------:R-:W-:Y:S01]  /*3e60*/  IMAD.IADD R195, R199, 0x1, R129 ;  /* 0x00000001c7c37824 */ /* 0x000fe200078e0281 */
[----:B------:R-:W3:Y:S01]  /*3e70*/  LDSM.16.M88.4 R76, [R198+0x6000] ;  /* 0x00600000c64c783b */ /* 0x000ee20000000200 */
[----:B------:R-:W-:-:S03]  /*3e80*/  IMAD.IADD R185, R129, 0x1, R198 ;  /* 0x0000000181b97824 */ /* 0x000fc600078e02c6 */
[----:B------:R-:W3:Y:S04]  /*3e90*/  LDSM.16.M88.4 R68, [R198+0x6800] ;  /* 0x00680000c644783b */ /* 0x000ee80000000200 */
[----:B------:R-:W3:Y:S04]  /*3ea0*/  LDSM.16.M88.4 R60, [R198+0x7000] ;  /* 0x00700000c63c783b */ /* 0x000ee80000000200 */
[----:B-1----:R-:W1:Y:S04]  /*3eb0*/  LDSM.16.M88.4 R4, [R198+0x7800] ;  /* 0x00780000c604783b */ /* 0x002e680000000200 */
[----:B------:R-:W-:Y:S04]  /*3ec0*/  LDSM.16.M88.4 R32, [R197] ;  /* 0x00000000c520783b */ /* 0x000fe80000000200 */
[----:B------:R-:W1:Y:S01]  /*3ed0*/  LDSM.16.M88.4 R28, [R196+0x4000] ;  /* 0x00400000c41c783b */ /* 0x000e620000000200 */
[C---:B-----5:R-:W-:Y:S03]  /*3ee0*/  HMMA.16816.F32.BF16 R20, R52.reuse, R16, RZ ;  /* 0x000000103414723c */ /* 0x060fe600000418ff */
[----:B------:R-:W5:Y:S04]  /*3ef0*/  LDSM.16.M88.4 R24, [R196+0x4800] ;  /* 0x00480000c418783b */ /* 0x000f680000000200 */
[----:B------:R-:W5:Y:S01]  /*3f00*/  LD.E R134, desc[UR4][R2.64+0x18c] ;  /* 0x00018c0402867980 */ /* 0x000f62000c101900 */
[C---:B----4-:R-:W-:Y:S03]  /*3f10*/  HMMA.16816.F32.BF16 R12, R52.reuse, R8, RZ ;  /* 0x00000008340c723c */ /* 0x050fe600000418ff */
[----:B------:R-:W4:Y:S04]  /*3f20*/  LDSM.16.M88.4 R100, [R196+0x5000] ;  /* 0x00500000c464783b */ /* 0x000f280000000200 */
[----:B------:R-:W-:Y:S01]  /*3f30*/  LDSM.16.M88.4 R48, [R196+0x5800] ;  /* 0x00580000c430783b */ /* 0x000fe20000000200 */
[C---:B--2---:R-:W-:Y:S03]  /*3f40*/  HMMA.16816.F32.BF16 R96, R52.reuse, R92, RZ ;  /* 0x0000005c3460723c */ /* 0x044fe600000418ff */
[----:B------:R-:W-:Y:S04]  /*3f50*/  LDSM.16.M88.4 R44, [R196+0x6800] ;  /* 0x00680000c42c783b */ /* 0x000fe80000000200 */
[----:B------:R-:W-:Y:S01]  /*3f60*/  LDSM.16.M88.4 R40, [R196+0x7000] ;  /* 0x00700000c428783b */ /* 0x000fe20000000200 */
[C---:B---3--:R-:W-:Y:S03]  /*3f70*/  HMMA.16816.F32.BF16 R88, R52.reuse, R84, RZ ;  /* 0x000000543458723c */ /* 0x048fe600000418ff */
[----:B------:R-:W-:Y:S04]  /*3f80*/  LDSM.16.M88.4 R36, [R196+0x7800] ;  /* 0x00780000c424783b */ /* 0x000fe80000000200 */
[----:B------:R-:W-:Y:S01]  /*3f90*/  LDSM.16.M88.4 R116, [R198+0xa800] ;  /* 0x00a80000c674783b */ /* 0x000fe20000000200 */
[----:B------:R-:W-:Y:S01]  /*3fa0*/  HMMA.16816.F32.BF16 R80, R52, R76, RZ ;  /* 0x0000004c3450723c */ /* 0x000fe200000418ff */
[----:B------:R-:W-:-:S02]  /*3fb0*/  IMAD.IADD R194, R128, 0x1, R195 ;  /* 0x0000000180c27824 */ /* 0x000fc400078e02c3 */
[----:B------:R-:W-:Y:S04]  /*3fc0*/  LDSM.16.M88.4 R104, [R185+0x5000] ;  /* 0x00500000b968783b */ /* 0x000fe80000000200 */
[----:B------:R-:W-:Y:S01]  /*3fd0*/  LDSM.16.M88.4 R112, [R198+0xb000] ;  /* 0x00b00000c670783b */ /* 0x000fe20000000200 */
[C---:B------:R-:W-:Y:S03]  /*3fe0*/  HMMA.16816.F32.BF16 R72, R52.reuse, R68, RZ ;  /* 0x000000443448723c */ /* 0x040fe600000418ff */
[----:B------:R-:W-:Y:S04]  /*3ff0*/  LDSM.16.M88.4 R124, [R195+0x2000] ;  /* 0x00200000c37c783b */ /* 0x000fe80000000200 */
[----:B------:R-:W-:Y:S01]  /*4000*/  LDSM.16.M88.4 R120, [R185+0x9000] ;  /* 0x00900000b978783b */ /* 0x000fe20000000200 */
[C---:B------:R-:W-:Y:S01]  /*4010*/  HMMA.16816.F32.BF16 R64, R52.reuse, R60, RZ ;  /* 0x0000003c3440723c */ /* 0x040fe200000418ff */
[----:B------:R-:W-:Y:S01]  /*4020*/  IADD3 R225, PT, PT, R136, -R192, -R135 ;  /* 0x800000c088e17210 */ /* 0x000fe20007ffe887 */
[----:B------:R-:W-:Y:S01]  /*4030*/  VIADD R187, R0, 0xffffffff ;  /* 0xffffffff00bb7836 */ /* 0x000fe20000000000 */
[----:B------:R-:W-:Y:S01]  /*4040*/  SHF.R.U32.HI R191, RZ, 0x2, R209 ;  /* 0x00000002ffbf7819 */ /* 0x000fe200000116d1 */
[----:B------:R-:W0:Y:S04]  /*4050*/  LDGDEPBAR ;  /* 0x00000000000079af */ /* 0x000e280000000000 */
        /* <DEDUP_REMOVED lines=13> */
[C---:B-----5:R-:W-:Y:S08]  /*4130*/  HMMA.16816.F32.BF16 R12, R32.reuse, R24, R12 ;  /* 0x00000018200c723c */ /* 0x060ff0000004180c */
[C---:B------:R-:W-:Y:S01]  /*4140*/  HMMA.16816.F32.BF16 R8, R32.reuse, R26, R8 ;  /* 0x0000001a2008723c */ /* 0x040fe20000041808 */
[----:B------:R-:W-:Y:S07]  /*4150*/  LDSM.16.M88.4 R24, [R185+0x4000] ;  /* 0x00400000b918783b */ /* 0x000fee0000000200 */
[C---:B----4-:R-:W-:Y:S08]  /*4160*/  HMMA.16816.F32.BF16 R96, R32.reuse, R100, R96 ;  /* 0x000000642060723c */ /* 0x050ff00000041860 */
[C---:B-1----:R-:W-:Y:S08]  /*4170*/  HMMA.16816.F32.BF16 R80, R32.reuse, R4, R80 ;  /* 0x000000042050723c */ /* 0x042ff00000041850 */
[C---:B------:R-:W-:Y:S01]  /*4180*/  HMMA.16816.F32.BF16 R76, R32.reuse, R6, R76 ;  /* 0x00000006204c723c */ /* 0x040fe2000004184c */
[----:B------:R-:W1:Y:S07]  /*4190*/  LDSM.16.M88.4 R4, [R185+0x4800] ;  /* 0x00480000b904783b */ /* 0x000e6e0000000200 */
[C---:B------:R-:W-:Y:S01]  /*41a0*/  HMMA.16816.F32.BF16 R92, R32.reuse, R102, R92 ;  /* 0x00000066205c723c */ /* 0x040fe2000004185c */
[----:B------:R-:W-:Y:S01]  /*41b0*/  IMAD.IADD R184, R128, 0x1, R185 ;  /* 0x0000000180b87824 */ /* 0x000fe200078e02b9 */
[----:B------:R-:W-:Y:S04]  /*41c0*/  LDSM.16.M88.4 R100, [R185+0x5800] ;  /* 0x00580000b964783b */ /* 0x000fe80000000200 */
        /* <DEDUP_REMOVED lines=9> */
[----:B------:R-:W-:Y:S07]  /*4260*/  LDSM.16.M88.4 R40, [R194] ;  /* 0x00000000c228783b */ /* 0x000fee0000000200 */
[C---:B------:R-:W-:Y:S08]  /*4270*/  HMMA.16816.F32.BF16 R56, R32.reuse, R36, R56 ;  /* 0x000000242038723c */ /* 0x040ff00000041838 */
[----:B------:R-:W-:Y:S01]  /*4280*/  HMMA.16816.F32.BF16 R52, R32, R38, R52 ;  /* 0x000000262034723c */ /* 0x000fe20000041834 */
[----:B------:R-:W2:Y:S04]  /*4290*/  LDSM.16.M88.4 R32, [R185+0x7000] ;  /* 0x00700000b920783b */ /* 0x000ea80000000200 */
[----:B------:R-:W3:Y:S03]  /*42a0*/  LDSM.16.M88.4 R36, [R185+0x6800] ;  /* 0x00680000b924783b */ /* 0x000ee60000000200 */
        /* <DEDUP_REMOVED lines=21> */
[C---:B------:R-:W-:Y:S08]  /*4400*/  HMMA.16816.F32.BF16 R56, R28.reuse, R44, R56 ;  /* 0x0000002c1c38723c */ /* 0x040ff00000041838 */
[----:B------:R-:W-:Y:S01]  /*4410*/  HMMA.16816.F32.BF16 R52, R28, R46, R52 ;  /* 0x0000002e1c34723c */ /* 0x000fe20000041834 */
[----:B------:R-:W5:Y:S04]  /*4420*/  LDSM.16.M88.4 R28, [R198+0x8000] ;  /* 0x00800000c61c783b */ /* 0x000f680000000200 */
[----:B------:R-:W-:Y:S03]  /*4430*/  LDSM.16.M88.4 R44, [R184+0x7800] ;  /* 0x00780000b82c783b */ /* 0x000fe60000000200 */
        /* <DEDUP_REMOVED lines=8> */
[----:B------:R-:W-:Y:S07]  /*44c0*/  LDSM.16.M88.4 R108, [R198+0xb800] ;  /* 0x00b80000c66c783b */ /* 0x000fee0000000200 */
[C---:B--2---:R-:W-:Y:S08]  /*44d0*/  HMMA.16816.F32.BF16 R80, R40.reuse, R32, R80 ;  /* 0x000000202850723c */ /* 0x044ff00000041850 */
[C---:B------:R-:W-:Y:S01]  /*44e0*/  HMMA.16816.F32.BF16 R76, R40.reuse, R34, R76 ;  /* 0x00000022284c723c */ /* 0x040fe2000004184c */
[----:B------:R-:W2:Y:S07]  /*44f0*/  LDSM.16.M88.4 R32, [R198+0xa000] ;  /* 0x00a00000c620783b */ /* 0x000eae0000000200 */
[C---:B---3--:R-:W-:Y:S08]  /*4500*/  HMMA.16816.F32.BF16 R88, R40.reuse, R36, R88 ;  /* 0x000000242858723c */ /* 0x048ff00000041858 */
[----:B------:R-:W-:Y:S01]  /*4510*/  HMMA.16816.F32.BF16 R84, R40, R38, R84 ;  /* 0x000000262854723c */ /* 0x000fe20000041854 */
[----:B------:R-:W3:Y:S07]  /*4520*/  LDSM.16.M88.4 R36, [R198+0x9800] ;  /* 0x00980000c624783b */ /* 0x000eee0000000200 */
[C---:B-----5:R-:W-:Y:S08]  /*4530*/  HMMA.16816.F32.BF16 R20, R104.reuse, R28, R20 ;  /* 0x0000001c6814723c */ /* 0x060ff00000041814 */
[C---:B------:R-:W-:Y:S01]  /*4540*/  HMMA.16816.F32.BF16 R16, R104.reuse, R30, R16 ;  /* 0x0000001e6810723c */ /* 0x040fe20000041810 */
[----:B------:R-:W-:Y:S07]  /*4550*/  LDSM.16.M88.4 R28, [R196+0x8000] ;  /* 0x00800000c41c783b */ /* 0x000fee0000000200 */
[C---:B-1----:R-:W-:Y:S08]  /*4560*/  HMMA.16816.F32.BF16 R96, R104.reuse, R4, R96 ;  /* 0x000000046860723c */ /* 0x042ff00000041860 */
[----:B------:R-:W-:Y:S01]  /*4570*/  HMMA.16816.F32.BF16 R92, R104, R6, R92 ;  /* 0x00000006685c723c */ /* 0x000fe2000004185c */
[----:B------:R-:W1:Y:S07]  /*4580*/  LDSM.16.M88.4 R4, [R197+0x2000] ;  /* 0x00200000c504783b */ /* 0x000e6e0000000200 */
[C---:B------:R-:W-:Y:S08]  /*4590*/  HMMA.16816.F32.BF16 R72, R40.reuse, R100, R72 ;  /* 0x000000642848723c */ /* 0x040ff00000041848 */
[----:B------:R-:W-:Y:S01]  /*45a0*/  HMMA.16816.F32.BF16 R68, R40, R102, R68 ;  /* 0x000000662844723c */ /* 0x000fe20000041844 */
[----:B------:R-:W5:Y:S07]  /*45b0*/  LDSM.16.M88.4 R100, [R196+0x9000] ;  /* 0x00900000c464783b */ /* 0x000f6e0000000200 */
[C---:B----4-:R-:W-:Y:S08]  /*45c0*/  HMMA.16816.F32.BF16 R12, R104.reuse, R24, R12 ;  /* 0x00000018680c723c */ /* 0x050ff0000004180c */
[C---:B------:R-:W-:Y:S01]  /*45d0*/  HMMA.16816.F32.BF16 R8, R104.reuse, R26, R8 ;  /* 0x0000001a6808723c */ /* 0x040fe20000041808 */
[----:B------:R-:W4:Y:S07]  /*45e0*/  LDSM.16.M88.4 R24, [R196+0x8800] ;  /* 0x00880000c418783b */ /* 0x000f2e0000000200 */
        /* <DEDUP_REMOVED lines=11> */
[----:B------:R-:W-:Y:S01]  /*46a0*/  HMMA.16816.F32.BF16 R84, R104, R38, R84 ;  /* 0x000000266854723c */ /* 0x000fe20000041854 */
[----:B------:R-:W3:Y:S07]  /*46b0*/  LDSM.16.M88.4 R36, [R196+0xb000] ;  /* 0x00b00000c424783b */ /* 0x000eee0000000200 */
[C---:B-1----:R-:W-:Y:S08]  /*46c0*/  HMMA.16816.F32.BF16 R20, R4.reuse, R28, R20 ;  /* 0x0000001c0414723c */ /* 0x042ff00000041814 */
[C---:B------:R-:W-:Y:S01]  /*46d0*/  HMMA.16816.F32.BF16 R16, R4.reuse, R30, R16 ;  /* 0x0000001e0410723c */ /* 0x040fe20000041810 */
[----:B------:R-:W1:Y:S07]  /*46e0*/  LDSM.16.M88.4 R28, [R185+0x8000] ;  /* 0x00800000b91c783b */ /* 0x000e6e0000000200 */
[C---:B-----5:R-:W-:Y:S08]  /*46f0*/  HMMA.16816.F32.BF16 R96, R4.reuse, R100, R96 ;  /* 0x000000640460723c */ /* 0x060ff00000041860 */
[----:B------:R-:W-:Y:S01]  /*4700*/  HMMA.16816.F32.BF16 R92, R4, R102, R92 ;  /* 0x00000066045c723c */ /* 0x000fe2000004185c */
[----:B------:R-:W5:Y:S07]  /*4710*/  LDSM.16.M88.4 R100, [R185+0xb800] ;  /* 0x00b80000b964783b */ /* 0x000f6e0000000200 */
[C---:B------:R-:W-:Y:S08]  /*4720*/  HMMA.16816.F32.BF16 R56, R104.reuse, R108, R56 ;  /* 0x0000006c6838723c */ /* 0x040ff00000041838 */
[----:B------:R-:W-:Y:S01]  /*4730*/  HMMA.16816.F32.BF16 R52, R104, R110, R52 ;  /* 0x0000006e6834723c */ /* 0x000fe20000041834 */
[----:B------:R-:W-:Y:S07]  /*4740*/  LDSM.16.M88.4 R108, [R185+0xa800] ;  /* 0x00a80000b96c783b */ /* 0x000fee0000000200 */
[C---:B----4-:R-:W-:Y:S08]  /*4750*/  HMMA.16816.F32.BF16 R12, R4.reuse, R24, R12 ;  /* 0x00000018040c723c */ /* 0x050ff0000004180c */
        /* <DEDUP_REMOVED lines=23> */
[----:B------:R-:W-:Y:S04]  /*48d0*/  LDSM.16.M88.4 R4, [R194+0x2000] ;  /* 0x00200000c204783b */ /* 0x000fe80000000200 */
[----:B------:R-:W-:Y:S03]  /*48e0*/  LDSM.16.M88.4 R36, [R184+0x9800] ;  /* 0x00980000b824783b */ /* 0x000fe60000000200 */
[C---:B-1----:R-:W-:Y:S08]  /*48f0*/  HMMA.16816.F32.BF16 R20, R124.reuse, R28, R20 ;  /* 0x0000001c7c14723c */ /* 0x042ff00000041814 */
[C---:B------:R-:W-:Y:S01]  /*4900*/  HMMA.16816.F32.BF16 R16, R124.reuse, R30, R16 ;  /* 0x0000001e7c10723c */ /* 0x040fe20000041810 */
[----:B------:R-:W1:Y:S07]  /*4910*/  LDSM.16.M88.4 R28, [R184+0xa800] ;  /* 0x00a80000b81c783b */ /* 0x000e6e0000000200 */
[C---:B-----5:R-:W-:Y:S08]  /*4920*/  HMMA.16816.F32.BF16 R56, R124.reuse, R100, R56 ;  /* 0x000000647c38723c */ /* 0x060ff00000041838 */
[C---:B------:R-:W-:Y:S01]  /*4930*/  HMMA.16816.F32.BF16 R52, R124.reuse, R102, R52 ;  /* 0x000000667c34723c */ /* 0x040fe20000041834 */
[----:B------:R-:W2:Y:S07]  /*4940*/  LDSM.16.M88.4 R100, [R184+0xb800] ;  /* 0x00b80000b864783b */ /* 0x000eae0000000200 */
[C---:B----4-:R-:W-:Y:S08]  /*4950*/  HMMA.16816.F32.BF16 R12, R124.reuse, R24, R12 ;  /* 0x000000187c0c723c */ /* 0x050ff0000004180c */
[----:B------:R-:W-:Y:S01]  /*4960*/  HMMA.16816.F32.BF16 R8, R124, R26, R8 ;  /* 0x0000001a7c08723c */ /* 0x000fe20000041808 */
[----:B------:R-:W3:Y:S01]  /*4970*/  LDSM.16.M88.4 R24, [R184+0xb000] ;  /* 0x00b00000b818783b */ /* 0x000ee20000000200 */
[----:B------:R-:W-:Y:S01]  /*4980*/  IMAD.SHL.U32 R135, R209, 0x2, RZ ;  /* 0x00000002d1877824 */ /* 0x000fe200078e00ff */
[----:B------:R-:W-:Y:S01]  /*4990*/  LOP3.LUT R191, R191, 0x7, RZ, 0xc0, !PT ;  /* 0x00000007bfbf7812 */ /* 0x000fe200078ec0ff */
[----:B------:R-:W-:-:S04]  /*49a0*/  DEPBAR.LE SB0, 0x0 ;  /* 0x000080000000791a */ /* 0x000fc80000000000 */
[C---:B------:R-:W-:Y:S08]  /*49b0*/  HMMA.16816.F32.BF16 R68, R124.reuse, R110, R68 ;  /* 0x0000006e7c44723c */ /* 0x040ff00000041844 */
[C---:B------:R-:W-:Y:S08]  /*49c0*/  HMMA.16816.F32.BF16 R64, R124.reuse, R104, R64 ;  /* 0x000000687c40723c */ /* 0x040ff00000041840 */
[C---:B------:R-:W-:Y:S08]  /*49d0*/  HMMA.16816.F32.BF16 R88, R124.reuse, R116, R88 ;  /* 0x000000747c58723c */ /* 0x040ff00000041858 */
[----:B------:R-:W-:Y:S01]  /*49e0*/  HMMA.16816.F32.BF16 R84, R124, R118, R84 ;  /* 0x000000767c54723c */ /* 0x000fe20000041854 */
[----:B------:R-:W-:-:S07]  /*49f0*/  LOP3.LUT R190, R210, 0x1f0, RZ, 0xc0, !PT ;  /* 0x000001f0d2be7812 */ /* 0x000fce00078ec0ff */
[----:B------:R-:W-:Y:S01]  /*4a00*/  HMMA.16816.F32.BF16 R60, R124, R106, R60 ;  /* 0x0000006a7c3c723c */ /* 0x000fe2000004183c */
[----:B------:R-:W-:-:S07]  /*4a10*/  LOP3.LUT R135, R135, 0x6, RZ, 0xc0, !PT ;  /* 0x0000000687877812 */ /* 0x000fce00078ec0ff */
[----:B-1----:R-:W-:Y:S01]  /*4a20*/  HMMA.16816.F32.BF16 R68, R4, R30, R68 ;  /* 0x0000001e0444723c */ /* 0x002fe20000041844 */
[----:B------:R-:W-:-:S07]  /*4a30*/  IMAD.SHL.U32 R30, R187, 0x80, RZ ;  /* 0x00000080bb1e7824 */ /* 0x000fce00078e00ff */
[----:B------:R-:W-:Y:S08]  /*4a40*/  HMMA.16816.F32.BF16 R96, R124, R120, R96 ;  /* 0x000000787c60723c */ /* 0x000ff00000041860 */
[C---:B--2---:R-:W-:Y:S08]  /*4a50*/  HMMA.16816.F32.BF16 R56, R4.reuse, R100, R56 ;  /* 0x000000640438723c */ /* 0x044ff00000041838 */
[----:B------:R-:W-:Y:S01]  /*4a60*/  HMMA.16816.F32.BF16 R16, R4, R50, R16 ;  /* 0x000000320410723c */ /* 0x000fe20000041810 */
[----:B------:R-:W-:-:S07]  /*4a70*/  LOP3.LUT R50, R191, R190, RZ, 0xfc, !PT ;  /* 0x000000bebf327212 */ /* 0x000fce00078efcff */
[----:B---3--:R-:W-:Y:S01]  /*4a80*/  HMMA.16816.F32.BF16 R64, R4, R24, R64 ;  /* 0x000000180440723c */ /* 0x008fe20000041840 */
[----:B------:R-:W-:-:S07]  /*4a90*/  IMAD R222, R235, 0x40, R50 ;  /* 0x00000040ebde7824 */ /* 0x000fce00078e0232 */
[----:B------:R-:W-:Y:S01]  /*4aa0*/  HMMA.16816.F32.BF16 R92, R124, R122, R92 ;  /* 0x0000007a7c5c723c */ /* 0x000fe2000004185c */
[----:B------:R-:W-:-:S07]  /*4ab0*/  IMAD.IADD R50, R132, 0x1, R50 ;  /* 0x0000000184327824 */ /* 0x000fce00078e0232 */
[----:B------:R-:W-:Y:S01]  /*4ac0*/  HMMA.16816.F32.BF16 R20, R4, R48, R20 ;  /* 0x000000300414723c */ /* 0x000fe20000041814 */
[----:B------:R-:W-:-:S07]  /*4ad0*/  LOP3.LUT R48, R30, R135, RZ, 0xfc, !PT ;  /* 0x000000871e307212 */ /* 0x000fce00078efcff */
[----:B------:R-:W-:Y:S01]  /*4ae0*/  HMMA.16816.F32.BF16 R8, R4, R46, R8 ;  /* 0x0000002e0408723c */ /* 0x000fe20000041808 */
[----:B------:R-:W-:-:S07]  /*4af0*/  IMAD.IADD R148, R48, 0x1, R192 ;  /* 0x0000000130947824 */ /* 0x000fce00078e02c0 */
[C---:B------:R-:W-:Y:S08]  /*4b00*/  HMMA.16816.F32.BF16 R80, R124.reuse, R112, R80 ;  /* 0x000000707c50723c */ /* 0x040ff00000041850 */
[C---:B------:R-:W-:Y:S08]  /*4b10*/  HMMA.16816.F32.BF16 R76, R124.reuse, R114, R76 ;  /* 0x000000727c4c723c */ /* 0x040ff0000004184c */
[----:B------:R-:W-:Y:S08]  /*4b20*/  HMMA.16816.F32.BF16 R72, R124, R108, R72 ;  /* 0x0000006c7c48723c */ /* 0x000ff00000041848 */
[----:B------:R-:W-:Y:S01]  /*4b30*/  HMMA.16816.F32.BF16 R88, R4, R36, R88 ;  /* 0x000000240458723c */ /* 0x000fe20000041858 */
[----:B------:R-:W-:-:S07]  /*4b40*/  IADD3 R138, PT, PT, R50, -0x18, -R148 ;  /* 0xffffffe8328a7810 */ /* 0x000fce0007ffe894 */
[----:B------:R-:W-:Y:S01]  /*4b50*/  HMMA.16816.F32.BF16 R84, R4, R38, R84 ;  /* 0x000000260454723c */ /* 0x000fe20000041854 */
[----:B------:R-:W-:-:S07]  /*4b60*/  IABS R138, R138 ;  /* 0x0000008a008a7213 */ /* 0x000fce0000000000 */
[----:B------:R-:W-:Y:S01]  /*4b70*/  HMMA.16816.F32.BF16 R60, R4, R26, R60 ;  /* 0x0000001a043c723c */ /* 0x000fe2000004183c */
[-C--:B------:R-:W-:Y:S01]  /*4b80*/  FMUL.FTZ R56, R56, R134.reuse ;  /* 0x0000008638387220 */ /* 0x080fe20000410000 */
[----:B------:R-:W-:-:S06]  /*4b90*/  FMUL.FTZ R65, R65, R134 ;  /* 0x0000008641417220 */ /* 0x000fcc0000410000 */
[C---:B------:R-:W-:Y:S01]  /*4ba0*/  HMMA.16816.F32.BF16 R12, R4.reuse, R44, R12 ;  /* 0x0000002c040c723c */ /* 0x040fe2000004180c */
[-C--:B------:R-:W-:Y:S01]  /*4bb0*/  FMUL.FTZ R9, R9, R134.reuse ;  /* 0x0000008609097220 */ /* 0x080fe20000410000 */
[-C--:B------:R-:W-:Y:S01]  /*4bc0*/  FMUL.FTZ R89, R89, R134.reuse ;  /* 0x0000008659597220 */ /* 0x080fe20000410000 */
[----:B------:R-:W-:Y:S05]  /*4bd0*/  MUFU.TANH R149, R65 ;  /* 0x0000004100957308 */ /* 0x000fea0000002400 */
[----:B------:R-:W-:Y:S01]  /*4be0*/  HMMA.16816.F32.BF16 R96, R4, R40, R96 ;  /* 0x000000280460723c */ /* 0x000fe20000041860 */
[----:B------:R-:W-:Y:S01]  /*4bf0*/  FMUL.FTZ R8, R8, R134 ;  /* 0x0000008608087220 */ /* 0x000fe20000410000 */
[----:B------:R-:W-:-:S06]  /*4c00*/  IADD3 R107, PT, PT, R50, -0x70, -R148 ;  /* 0xffffff90326b7810 */ /* 0x000fcc0007ffe894 */
[C---:B------:R-:W-:Y:S01]  /*4c10*/  HMMA.16816.F32.BF16 R52, R4.reuse, R102, R52 ;  /* 0x000000660434723c */ /* 0x040fe20000041834 */
[----:B------:R-:W-:Y:S02]  /*4c20*/  I2FP.F32.S32 R102, R138 ;  /* 0x0000008a00667245 */ /* 0x000fe40000201400 */
[----:B------:R-:W1:Y:S05]  /*4c30*/  MUFU.TANH R138, R56 ;  /* 0x00000038008a7308 */ /* 0x000e6a0000002400 */
[C---:B------:R-:W-:Y:S01]  /*4c40*/  HMMA.16816.F32.BF16 R92, R4.reuse, R42, R92 ;  /* 0x0000002a045c723c */ /* 0x040fe2000004185c */
[----:B------:R-:W-:Y:S02]  /*4c50*/  IADD3 R112, PT, PT, R50, -0x61, -R148 ;  /* 0xffffff9f32707810 */ /* 0x000fe40007ffe894 */
[----:B------:R-:W2:Y:S05]  /*4c60*/  MUFU.TANH R142, R9 ;  /* 0x00000009008e7308 */ /* 0x000eaa0000002400 */
[----:B------:R-:W-:Y:S01]  /*4c70*/  HMMA.16816.F32.BF16 R80, R4, R32, R80 ;  /* 0x000000200450723c */ /* 0x000fe20000041850 */
[----:B------:R-:W-:Y:S01]  /*4c80*/  IADD3 R137, PT, PT, R137, R136, -R192 ;  /* 0x0000008889897210 */ /* 0x000fe20007ffe8c0 */
[----:B------:R-:W-:-:S06]  /*4c90*/  FMUL.FTZ R60, R60, R134 ;  /* 0x000000863c3c7220 */ /* 0x000fcc0000410000 */
[C---:B------:R-:W-:Y:S01]  /*4ca0*/  HMMA.16816.F32.BF16 R76, R4.reuse, R34, R76 ;  /* 0x00000022044c723c */ /* 0x040fe2000004184c */
[--C-:B------:R-:W-:Y:S01]  /*4cb0*/  IADD3 R101, PT, PT, R50, -0x19, -R148.reuse ;  /* 0xffffffe732657810 */ /* 0x100fe20007ffe894 */
[----:B------:R-:W-:Y:S06]  /*4cc0*/  MUFU.TANH R143, R8 ;  /* 0x00000008008f7308 */ /* 0x000fec0000002400 */
[----:B------:R-:W-:Y:S01]  /*4cd0*/  HMMA.16816.F32.BF16 R72, R4, R28, R72 ;  /* 0x0000001c0448723c */ /* 0x000fe20000041848 */
[-C--:B------:R-:W-:Y:S01]  /*4ce0*/  FMUL.FTZ R5, R84, R134.reuse ;  /* 0x0000008654057220 */ /* 0x080fe20000410000 */
[----:B------:R-:W3:Y:S01]  /*4cf0*/  MUFU.TANH R4, R89 ;  /* 0x0000005900047308 */ /* 0x000ee20000002400 */
[----:B------:R-:W-:Y:S01]  /*4d00*/  IABS R107, R107 ;  /* 0x0000006b006b7213 */ /* 0x000fe20000000000 */
[-C--:B------:R-:W-:Y:S01]  /*4d10*/  FMUL.FTZ R17, R17, R134.reuse ;  /* 0x0000008611117220 */ /* 0x080fe20000410000 */
[--C-:B------:R-:W-:Y:S01]  /*4d20*/  IADD3 R146, PT, PT, R50, -0x9, -R148.reuse ;  /* 0xfffffff732927810 */ /* 0x100fe20007ffe894 */
[----:B------:R-:W-:Y:S01]  /*4d30*/  FMUL.FTZ R12, R12, R134 ;  /* 0x000000860c0c7220 */ /* 0x000fe20000410000 */
[----:B------:R-:W-:-:S02]  /*4d40*/  IADD3 R124, PT, PT, R50, -0x31, -R148 ;  /* 0xffffffcf327c7810 */ /* 0x000fc40007ffe894 */
[----:B------:R-:W-:Y:S01]  /*4d50*/  IABS R112, R112 ;  /* 0x0000007000707213 */ /* 0x000fe20000000000 */
[----:B------:R-:W4:Y:S01]  /*4d60*/  MUFU.TANH R5, R5 ;  /* 0x0000000500057308 */ /* 0x000f220000002400 */
[----:B------:R-:W-:Y:S01]  /*4d70*/  IMAD.IADD R225, R222, 0x1, R225 ;  /* 0x00000001dee17824 */ /* 0x000fe200078e02e1 */
[--C-:B------:R-:W-:Y:S01]  /*4d80*/  IADD3 R145, PT, PT, R50, -0x10, -R148.reuse ;  /* 0xfffffff032917810 */ /* 0x100fe20007ffe894 */
[----:B------:R-:W-:Y:S01]  /*4d90*/  IMAD.IADD R222, R222, 0x1, R137 ;  /* 0x00000001dede7824 */ /* 0x000fe200078e0289 */
[----:B------:R-:W-:Y:S02]  /*4da0*/  IABS R101, R101 ;  /* 0x0000006500657213 */ /* 0x000fe40000000000 */
[----:B------:R-:W-:Y:S02]  /*4db0*/  I2FP.F32.S32 R107, R107 ;  /* 0x0000006b006b7245 */ /* 0x000fe40000201400 */
[----:B------:R-:W-:Y:S01]  /*4dc0*/  IADD3 R123, PT, PT, R50, -0x38, -R148 ;  /* 0xffffffc8327b7810 */ /* 0x000fe20007ffe894 */
[----:B------:R-:W5:Y:S01]  /*4dd0*/  MUFU.TANH R106, R17 ;  /* 0x00000011006a7308 */ /* 0x000f620000002400 */
[----:B------:R-:W-:-:S02]  /*4de0*/  IABS R146, R146 ;  /* 0x0000009200927213 */ /* 0x000fc40000000000 */
[----:B------:R-:W-:Y:S02]  /*4df0*/  IABS R124, R124 ;  /* 0x0000007c007c7213 */ /* 0x000fe40000000000 */
[----:B------:R-:W-:Y:S01]  /*4e00*/  I2FP.F32.S32 R112, R112 ;  /* 0x0000007000707245 */ /* 0x000fe20000201400 */
[-C--:B------:R-:W-:Y:S01]  /*4e10*/  FMUL.FTZ R21, R21, R134.reuse ;  /* 0x0000008615157220 */ /* 0x080fe20000410000 */
[----:B------:R-:W-:Y:S01]  /*4e20*/  IADD3 R137, PT, PT, R50, -0x29, -R148 ;  /* 0xffffffd732897810 */ /* 0x000fe20007ffe894 */
[----:B------:R2:W5:Y:S01]  /*4e30*/  MUFU.TANH R104, R12 ;  /* 0x0000000c00687308 */ /* 0x0005620000002400 */
[-C--:B------:R-:W-:Y:S01]  /*4e40*/  FMUL.FTZ R20, R20, R134.reuse ;  /* 0x0000008614147220 */ /* 0x080fe20000410000 */
[-C--:B------:R-:W-:Y:S01]  /*4e50*/  FMUL.FTZ R61, R61, R134.reuse ;  /* 0x000000863d3d7220 */ /* 0x080fe20000410000 */
[----:B------:R-:W-:Y:S01]  /*4e60*/  FMUL.FTZ R97, R97, R134 ;  /* 0x0000008661617220 */ /* 0x000fe20000410000 */
[----:B------:R-:W-:Y:S01]  /*4e70*/  IABS R145, R145 ;  /* 0x0000009100917213 */ /* 0x000fe20000000000 */
[----:B-1----:R-:W-:Y:S01]  /*4e80*/  FFMA.FTZ R138, -R240, R107, R138 ;  /* 0x0000006bf08a7223 */ /* 0x002fe2000001018a */
[----:B------:R-:W-:-:S02]  /*4e90*/  I2FP.F32.S32 R101, R101 ;  /* 0x0000006500657245 */ /* 0x000fc40000201400 */
[----:B------:R-:W1:Y:S01]  /*4ea0*/  MUFU.TANH R60, R60 ;  /* 0x0000003c003c7308 */ /* 0x000e620000002400 */
[----:B------:R-:W-:Y:S01]  /*4eb0*/  IADD3 R147, PT, PT, R50, -0x1, -R148 ;  /* 0xffffffff32937810 */ /* 0x000fe20007ffe894 */
[----:B------:R-:W-:Y:S01]  /*4ec0*/  FMUL.FTZ R92, R92, R134 ;  /* 0x000000865c5c7220 */ /* 0x000fe20000410000 */
[----:B------:R-:W-:Y:S01]  /*4ed0*/  IABS R123, R123 ;  /* 0x0000007b007b7213 */ /* 0x000fe20000000000 */
[----:B------:R-:W-:Y:S01]  /*4ee0*/  IMAD.MOV.U32 R7, RZ, RZ, R146 ;  /* 0x000000ffff077224 */ /* 0x000fe200078e0092 */
[----:B------:R-:W-:Y:S01]  /*4ef0*/  I2FP.F32.S32 R124, R124 ;  /* 0x0000007c007c7245 */ /* 0x000fe20000201400 */
[----:B------:R-:W-:Y:S01]  /*4f00*/  FMUL.FTZ R85, R85, R134 ;  /* 0x0000008655557220 */ /* 0x000fe20000410000 */
[--C-:B------:R-:W-:Y:S01]  /*4f10*/  IADD3 R111, PT, PT, R50, -0x68, -R148.reuse ;  /* 0xffffff98326f7810 */ /* 0x100fe20007ffe894 */
[----:B------:R-:W-:Y:S01]  /*4f20*/  FFMA.FTZ R149, -R240, R112, R149 ;  /* 0x00000070f0957223 */ /* 0x000fe20000010195 */
[----:B------:R-:W-:Y:S01]  /*4f30*/  IABS R137, R137 ;  /* 0x0000008900897213 */ /* 0x000fe20000000000 */
[-C--:B------:R-:W-:Y:S01]  /*4f40*/  FMUL.FTZ R107, R16, R134.reuse ;  /* 0x00000086106b7220 */ /* 0x080fe20000410000 */
[----:B------:R-:W1:Y:S01]  /*4f50*/  MUFU.TANH R109, R21 ;  /* 0x00000015006d7308 */ /* 0x000e620000002400 */
[-C--:B------:R-:W-:Y:S01]  /*4f60*/  FMUL.FTZ R22, R22, R134.reuse ;  /* 0x0000008616167220 */ /* 0x080fe20000410000 */
[----:B------:R-:W-:Y:S01]  /*4f70*/  FMUL.FTZ R57, R57, R134 ;  /* 0x0000008639397220 */ /* 0x000fe20000410000 */
[C-C-:B------:R-:W-:Y:S01]  /*4f80*/  IADD3 R139, PT, PT, R50.reuse, -0x11, -R148.reuse ;  /* 0xffffffef328b7810 */ /* 0x140fe20007ffe894 */
[C---:B--2---:R-:W-:Y:S01]  /*4f90*/  VIADD R12, R50.reuse, 0x8 ;  /* 0x00000008320c7836 */ /* 0x044fe20000000000 */
[----:B------:R-:W-:Y:S01]  /*4fa0*/  IADD3 R100, PT, PT, R50, -0x20, -R148 ;  /* 0xffffffe032647810 */ /* 0x000fe20007ffe894 */
[----:B------:R-:W-:-:S02]  /*4fb0*/  IMAD.MOV.U32 R6, RZ, RZ, R145 ;  /* 0x000000ffff067224 */ /* 0x000fc400078e0091 */
[----:B------:R-:W2:Y:S01]  /*4fc0*/  MUFU.TANH R146, R61 ;  /* 0x0000003d00927308 */ /* 0x000ea20000002400 */
[----:B------:R-:W-:Y:S01]  /*4fd0*/  IADD3 R126, PT, PT, R50, -0x21, -R148 ;  /* 0xffffffdf327e7810 */ /* 0x000fe20007ffe894 */
[----:B------:R-:W-:Y:S01]  /*4fe0*/  FFMA.FTZ R101, -R240, R101, R142 ;  /* 0x00000065f0657223 */ /* 0x000fe2000001018e */
[----:B------:R-:W-:Y:S01]  /*4ff0*/  IADD3 R125, PT, PT, R50, -0x28, -R148 ;  /* 0xffffffd8327d7810 */ /* 0x000fe20007ffe894 */
[----:B---3--:R-:W-:Y:S01]  /*5000*/  FFMA.FTZ R142, -R240, R124, R4 ;  /* 0x0000007cf08e7223 */ /* 0x008fe20000010104 */
[----:B------:R-:W-:-:S03]  /*5010*/  IADD3 R127, PT, PT, R50, -0x30, -R148 ;  /* 0xffffffd0327f7810 */ /* 0x000fc60007ffe894 */
[----:B------:R-:W3:Y:S01]  /*5020*/  MUFU.TANH R112, R20 ;  /* 0x0000001400707308 */ /* 0x000ee20000002400 */
[C-C-:B------:R-:W-:Y:S02]  /*5030*/  IADD3 R122, PT, PT, R50.reuse, -0x39, -R148.reuse ;  /* 0xffffffc7327a7810 */ /* 0x140fe40007ffe894 */
[C-C-:B------:R-:W-:Y:S02]  /*5040*/  IADD3 R121, PT, PT, R50.reuse, -0x40, -R148.reuse ;  /* 0xffffffc032797810 */ /* 0x140fe40007ffe894 */
[C-C-:B------:R-:W-:Y:S02]  /*5050*/  IADD3 R120, PT, PT, R50.reuse, -0x41, -R148.reuse ;  /* 0xffffffbf32787810 */ /* 0x140fe40007ffe894 */
[C-C-:B------:R-:W-:Y:S01]  /*5060*/  IADD3 R119, PT, PT, R50.reuse, -0x48, -R148.reuse ;  /* 0xffffffb832777810 */ /* 0x140fe20007ffe894 */
[----:B------:R-:W-:Y:S01]  /*5070*/  MUFU.TANH R140, R97 ;  /* 0x00000061008c7308 */ /* 0x000fe20000002400 */
[C-C-:B------:R-:W-:Y:S02]  /*5080*/  IADD3 R118, PT, PT, R50.reuse, -0x49, -R148.reuse ;  /* 0xffffffb732767810 */ /* 0x140fe40007ffe894 */
[----:B------:R-:W-:-:S02]  /*5090*/  IADD3 R117, PT, PT, R50, -0x50, -R148 ;  /* 0xffffffb032757810 */ /* 0x000fc40007ffe894 */
[C-C-:B------:R-:W-:Y:S02]  /*50a0*/  IADD3 R114, PT, PT, R50.reuse, -0x51, -R148.reuse ;  /* 0xffffffaf32727810 */ /* 0x140fe40007ffe894 */
[C-C-:B------:R-:W-:Y:S01]  /*50b0*/  IADD3 R113, PT, PT, R50.reuse, -0x58, -R148.reuse ;  /* 0xffffffa832717810 */ /* 0x140fe20007ffe894 */
[----:B------:R4:W-:Y:S01]  /*50c0*/  MUFU.TANH R97, R92 ;  /* 0x0000005c00617308 */ /* 0x0009e20000002400 */
[C-C-:B------:R-:W-:Y:S02]  /*50d0*/  IADD3 R116, PT, PT, R50.reuse, -0x59, -R148.reuse ;  /* 0xffffffa732747810 */ /* 0x140fe40007ffe894 */
[C-C-:B------:R-:W-:Y:S02]  /*50e0*/  IADD3 R115, PT, PT, R50.reuse, -0x60, -R148.reuse ;  /* 0xffffffa032737810 */ /* 0x140fe40007ffe894 */
[C-C-:B------:R-:W-:Y:S02]  /*50f0*/  IADD3 R108, PT, PT, R50.reuse, -0x69, -R148.reuse ;  /* 0xffffff97326c7810 */ /* 0x140fe40007ffe894 */
[C-C-:B------:R-:W-:Y:S01]  /*5100*/  IADD3 R105, PT, PT, R50.reuse, -0x71, -R148.reuse ;  /* 0xffffff8f32697810 */ /* 0x140fe20007ffe894 */
[----:B------:R5:W-:Y:S01]  /*5110*/  MUFU.TANH R145, R85 ;  /* 0x0000005500917308 */ /* 0x000be20000002400 */
[----:B------:R-:W-:-:S02]  /*5120*/  IADD3 R51, PT, PT, R50, -0x78, -R148 ;  /* 0xffffff8832337810 */ /* 0x000fc40007ffe894 */
[C-C-:B------:R-:W-:Y:S01]  /*5130*/  IADD3 R46, PT, PT, R50.reuse, -0x79, -R148.reuse ;  /* 0xffffff87322e7810 */ /* 0x140fe20007ffe894 */
[----:B------:R-:W-:Y:S01]  /*5140*/  IMAD.IADD R50, R50, 0x1, -R148 ;  /* 0x0000000132327824 */ /* 0x000fe200078e0a94 */
[----:B------:R-:W-:Y:S02]  /*5150*/  IABS R147, R147 ;  /* 0x0000009300937213 */ /* 0x000fe40000000000 */
[----:B------:R-:W-:Y:S01]  /*5160*/  I2FP.F32.S32 R123, R123 ;  /* 0x0000007b007b7245 */ /* 0x000fe20000201400 */
[-C--:B------:R-:W-:Y:S01]  /*5170*/  FMUL.FTZ R4, R52, R134.reuse ;  /* 0x0000008634047220 */ /* 0x080fe20000410000 */
[----:B------:R-:W-:Y:S01]  /*5180*/  IABS R111, R111 ;  /* 0x0000006f006f7213 */ /* 0x000fe20000000000 */
[-C--:B----4-:R-:W-:Y:S01]  /*5190*/  FMUL.FTZ R92, R93, R134.reuse ;  /* 0x000000865d5c7220 */ /* 0x090fe20000410000 */
[----:B------:R4:W-:Y:S01]  /*51a0*/  MUFU.TANH R110, R22 ;  /* 0x00000016006e7308 */ /* 0x0009e20000002400 */
[----:B------:R-:W-:Y:S01]  /*51b0*/  FMUL.FTZ R13, R13, R134 ;  /* 0x000000860d0d7220 */ /* 0x000fe20000410000 */
[----:B------:R-:W-:Y:S01]  /*51c0*/  FFMA.FTZ R102, -R240, R102, R143 ;  /* 0x00000066f0667223 */ /* 0x000fe2000001018f */
[----:B------:R-:W-:Y:S01]  /*51d0*/  IMAD.MOV.U32 R84, RZ, RZ, R147 ;  /* 0x000000ffff547224 */ /* 0x000fe200078e0093 */
[----:B-----5:R-:W-:-:S04]  /*51e0*/  I2FP.F32.S32 R85, R137 ;  /* 0x0000008900557245 */ /* 0x020fc80000201400 */
[----:B------:R-:W5:Y:S01]  /*51f0*/  MUFU.TANH R137, R57 ;  /* 0x0000003900897308 */ /* 0x000f620000002400 */
[----:B------:R-:W-:Y:S01]  /*5200*/  I2FP.F32.S32 R7, R7 ;  /* 0x0000000700077245 */ /* 0x000fe20000201400 */
[----:B------:R-:W-:Y:S01]  /*5210*/  FFMA.FTZ R143, -R240, R123, R5 ;  /* 0x0000007bf08f7223 */ /* 0x000fe20000010105 */
[----:B------:R-:W-:Y:S01]  /*5220*/  I2FP.F32.S32 R6, R6 ;  /* 0x0000000600067245 */ /* 0x000fe20000201400 */
[----:B------:R-:W-:Y:S01]  /*5230*/  IMAD.IADD R45, R12, 0x1, -R148 ;  /* 0x000000010c2d7824 */ /* 0x000fe200078e0a94 */
[----:B------:R-:W-:-:S03]  /*5240*/  I2FP.F32.S32 R111, R111 ;  /* 0x0000006f006f7245 */ /* 0x000fc60000201400 */
[----:B------:R-:W5:Y:S01]  /*5250*/  MUFU.TANH R107, R107 ;  /* 0x0000006b006b7308 */ /* 0x000f620000002400 */
[----:B------:R-:W-:Y:S01]  /*5260*/  IABS R108, R108 ;  /* 0x0000006c006c7213 */ /* 0x000fe20000000000 */
[----:B------:R-:W-:Y:S01]  /*5270*/  VIADD R5, R50, 0xfffffff8 ;  /* 0xfffffff832057836 */ /* 0x000fe20000000000 */
[----:B------:R-:W-:Y:S01]  /*5280*/  IABS R20, R50 ;  /* 0x0000003200147213 */ /* 0x000fe20000000000 */
[----:B------:R-:W-:Y:S01]  /*5290*/  FMUL.FTZ R141, R96, R134 ;  /* 0x00000086608d7220 */ /* 0x000fe20000410000 */
[C-C-:B------:R-:W-:Y:S02]  /*52a0*/  IADD3 R41, PT, PT, R12.reuse, -0x1, -R148.reuse ;  /* 0xffffffff0c297810 */ /* 0x140fe40007ffe894 */
[C-C-:B------:R-:W-:Y:S01]  /*52b0*/  IADD3 R96, PT, PT, R12.reuse, -0x9, -R148.reuse ;  /* 0xfffffff70c607810 */ /* 0x140fe20007ffe894 */
[----:B------:R1:W5:Y:S01]  /*52c0*/  MUFU.TANH R144, R13 ;  /* 0x0000000d00907308 */ /* 0x0003620000002400 */
[C-C-:B------:R-:W-:Y:S02]  /*52d0*/  IADD3 R35, PT, PT, R12.reuse, -0x10, -R148.reuse ;  /* 0xfffffff00c237810 */ /* 0x140fe40007ffe894 */
[----:B------:R-:W-:-:S02]  /*52e0*/  IADD3 R29, PT, PT, R12, -0x11, -R148 ;  /* 0xffffffef0c1d7810 */ /* 0x000fc40007ffe894 */
[C-C-:B------:R-:W-:Y:S02]  /*52f0*/  IADD3 R28, PT, PT, R12.reuse, -0x18, -R148.reuse ;  /* 0xffffffe80c1c7810 */ /* 0x140fe40007ffe894 */
[C-C-:B------:R-:W-:Y:S01]  /*5300*/  IADD3 R26, PT, PT, R12.reuse, -0x19, -R148.reuse ;  /* 0xffffffe70c1a7810 */ /* 0x140fe20007ffe894 */
[----:B------:R-:W5:Y:S01]  /*5310*/  MUFU.TANH R92, R92 ;  /* 0x0000005c005c7308 */ /* 0x000f620000002400 */
[C-C-:B------:R-:W-:Y:S02]  /*5320*/  IADD3 R9, PT, PT, R12.reuse, -0x20, -R148.reuse ;  /* 0xffffffe00c097810 */ /* 0x140fe40007ffe894 */
[C-C-:B------:R-:W-:Y:S02]  /*5330*/  IADD3 R8, PT, PT, R12.reuse, -0x21, -R148.reuse ;  /* 0xffffffdf0c087810 */ /* 0x140fe40007ffe894 */
[C-C-:B------:R-:W-:Y:S02]  /*5340*/  IADD3 R25, PT, PT, R12.reuse, -0x28, -R148.reuse ;  /* 0xffffffd80c197810 */ /* 0x140fe40007ffe894 */
[C-C-:B------:R-:W-:Y:S01]  /*5350*/  IADD3 R27, PT, PT, R12.reuse, -0x29, -R148.reuse ;  /* 0xffffffd70c1b7810 */ /* 0x140fe20007ffe894 */
[----:B------:R-:W5:Y:S01]  /*5360*/  MUFU.TANH R4, R4 ;  /* 0x0000000400047308 */ /* 0x000f620000002400 */
        /* <DEDUP_REMOVED lines=15> */
[C-C-:B----4-:R-:W-:Y:S02]  /*5460*/  IADD3 R22, PT, PT, R12.reuse, -0x69, -R148.reuse ;  /* 0xffffff970c167810 */ /* 0x150fe40007ffe894 */
[C-C-:B------:R-:W-:Y:S02]  /*5470*/  IADD3 R21, PT, PT, R12.reuse, -0x70, -R148.reuse ;  /* 0xffffff900c157810 */ /* 0x140fe40007ffe894 */
[C-C-:B------:R-:W-:Y:S02]  /*5480*/  IADD3 R17, PT, PT, R12.reuse, -0x71, -R148.reuse ;  /* 0xffffff8f0c117810 */ /* 0x140fe40007ffe894 */
[----:B-1----:R-:W-:Y:S01]  /*5490*/  IADD3 R13, PT, PT, R12, -0x78, -R148 ;  /* 0xffffff880c0d7810 */ /* 0x002fe20007ffe894 */
[----:B------:R-:W-:Y:S01]  /*54a0*/  FFMA.FTZ R106, -R240, R7, R106 ;  /* 0x00000007f06a7223 */ /* 0x000fe2000001016a */
[----:B------:R-:W-:Y:S01]  /*54b0*/  IADD3 R12, PT, PT, R12, -0x79, -R148 ;  /* 0xffffff870c0c7810 */ /* 0x000fe20007ffe894 */
[C---:B------:R-:W-:Y:S01]  /*54c0*/  FFMA.FTZ R104, -R240.reuse, R6, R104 ;  /* 0x00000006f0687223 */ /* 0x040fe20000010168 */
[----:B------:R-:W-:Y:S01]  /*54d0*/  I2FP.F32.S32 R84, R84 ;  /* 0x0000005400547245 */ /* 0x000fe20000201400 */
[----:B------:R-:W-:Y:S01]  /*54e0*/  FFMA.FTZ R148, -R240, R111, R60 ;  /* 0x0000006ff0947223 */ /* 0x000fe2000001013c */
[----:B------:R-:W-:Y:S01]  /*54f0*/  I2FP.F32.S32 R108, R108 ;  /* 0x0000006c006c7245 */ /* 0x000fe20000201400 */
[----:B------:R-:W-:Y:S01]  /*5500*/  VIADD R111, R48, 0x1 ;  /* 0x00000001306f7836 */ /* 0x000fe20000000000 */
[----:B------:R-:W-:-:S02]  /*5510*/  IABS R51, R51 ;  /* 0x0000003300337213 */ /* 0x000fc40000000000 */
[----:B------:R-:W-:Y:S02]  /*5520*/  IABS R16, R46 ;  /* 0x0000002e00107213 */ /* 0x000fe40000000000 */
[----:B------:R-:W-:Y:S02]  /*5530*/  I2FP.F32.S32 R20, R20 ;  /* 0x0000001400147245 */ /* 0x000fe40000201400 */
[----:B------:R-:W-:Y:S02]  /*5540*/  IABS R7, R105 ;  /* 0x0000006900077213 */ /* 0x000fe40000000000 */
[----:B------:R-:W-:Y:S02]  /*5550*/  IABS R6, R45 ;  /* 0x0000002d00067213 */ /* 0x000fe40000000000 */
[----:B------:R-:W-:Y:S01]  /*5560*/  IABS R5, R5 ;  /* 0x0000000500057213 */ /* 0x000fe20000000000 */
[----:B------:R-:W1:Y:S01]  /*5570*/  MUFU.TANH R141, R141 ;  /* 0x0000008d008d7308 */ /* 0x000e620000002400 */
[----:B------:R-:W-:Y:S01]  /*5580*/  FMUL.FTZ R88, R88, R134 ;  /* 0x0000008658587220 */ /* 0x000fe20000410000 */
[C---:B------:R-:W-:Y:S01]  /*5590*/  FFMA.FTZ R109, -R240.reuse, R84, R109 ;  /* 0x00000054f06d7223 */ /* 0x040fe2000001016d */
[C---:B--2---:R-:W-:Y:S01]  /*55a0*/  FFMA.FTZ R146, -R240.reuse, R108, R146 ;  /* 0x0000006cf0927223 */ /* 0x044fe20000010192 */
[----:B------:R-:W-:Y:S01]  /*55b0*/  IMAD.MOV.U32 R46, RZ, RZ, R51 ;  /* 0x000000ffff2e7224 */ /* 0x000fe200078e0033 */
[----:B------:R-:W-:Y:S01]  /*55c0*/  I2FP.F32.S32 R7, R7 ;  /* 0x0000000700077245 */ /* 0x000fe20000201400 */
[----:B------:R-:W-:Y:S01]  /*55d0*/  IMAD.MOV.U32 R45, RZ, RZ, R16 ;  /* 0x000000ffff2d7224 */ /* 0x000fe200078e0010 */
[----:B------:R-:W-:Y:S01]  /*55e0*/  I2FP.F32.S32 R6, R6 ;  /* 0x0000000600067245 */ /* 0x000fe20000201400 */
[----:B---3--:R-:W-:Y:S01]  /*55f0*/  FFMA.FTZ R112, -R240, R20, R112 ;  /* 0x00000014f0707223 */ /* 0x008fe20000010170 */
[----:B------:R-:W-:Y:S01]  /*5600*/  I2FP.F32.S32 R5, R5 ;  /* 0x0000000500057245 */ /* 0x000fe20000201400 */
[C---:B------:R-:W-:Y:S01]  /*5610*/  VIADD R108, R48.reuse, 0x8 ;  /* 0x00000008306c7836 */ /* 0x040fe20000000000 */
[----:B------:R-:W-:Y:S01]  /*5620*/  IABS R139, R139 ;  /* 0x0000008b008b7213 */ /* 0x000fe20000000000 */
[C---:B------:R-:W-:Y:S01]  /*5630*/  VIADD R16, R48.reuse, 0x9 ;  /* 0x0000000930107836 */ /* 0x040fe20000000000 */
[----:B------:R-:W-:Y:S01]  /*5640*/  IABS R125, R125 ;  /* 0x0000007d007d7213 */ /* 0x000fe20000000000 */
[----:B------:R-:W-:Y:S01]  /*5650*/  VIADD R105, R48, 0x10 ;  /* 0x0000001030697836 */ /* 0x000fe20000000000 */
[----:B------:R-:W-:-:S02]  /*5660*/  ISETP.GT.AND P1, PT, R225, R48, PT ;  /* 0x00000030e100720c */ /* 0x000fc40003f24270 */
[----:B------:R-:W-:Y:S01]  /*5670*/  ISETP.GT.AND P2, PT, R225, R111, PT ;  /* 0x0000006fe100720c */ /* 0x000fe20003f44270 */
[----:B------:R2:W3:Y:S01]  /*5680*/  MUFU.TANH R170, R88 ;  /* 0x0000005800aa7308 */ /* 0x0004e20000002400 */
[----:B------:R-:W-:Y:S01]  /*5690*/  FMUL.FTZ R80, R80, R134 ;  /* 0x0000008650507220 */ /* 0x000fe20000410000 */
[----:B------:R-:W-:Y:S01]  /*56a0*/  I2FP.F32.S32 R103, R139 ;  /* 0x0000008b00677245 */ /* 0x000fe20000201400 */
[C---:B-----5:R-:W-:Y:S01]  /*56b0*/  FFMA.FTZ R137, -R240.reuse, R7, R137 ;  /* 0x00000007f0897223 */ /* 0x060fe20000010189 */
[----:B------:R-:W-:Y:S01]  /*56c0*/  I2FP.F32.S32 R89, R125 ;  /* 0x0000007d00597245 */ /* 0x000fe20000201400 */
[C---:B------:R-:W-:Y:S01]  /*56d0*/  FFMA.FTZ R110, -R240.reuse, R6, R110 ;  /* 0x00000006f06e7223 */ /* 0x040fe2000001016e */
[----:B------:R-:W-:Y:S01]  /*56e0*/  I2FP.F32.S32 R46, R46 ;  /* 0x0000002e002e7245 */ /* 0x000fe20000201400 */
[----:B------:R-:W-:Y:S01]  /*56f0*/  FFMA.FTZ R107, -R240, R5, R107 ;  /* 0x00000005f06b7223 */ /* 0x000fe2000001016b */
[----:B------:R-:W-:Y:S01]  /*5700*/  FSEL R112, R112, -INF , !P1 ;  /* 0xff80000070707808 */ /* 0x000fe20004800000 */
[C---:B------:R-:W-:Y:S01]  /*5710*/  VIADD R7, R48.reuse, 0x11 ;  /* 0x0000001130077836 */ /* 0x040fe20000000000 */
[----:B------:R-:W-:Y:S01]  /*5720*/  FSEL R109, R109, -INF , !P2 ;  /* 0xff8000006d6d7808 */ /* 0x000fe20005000000 */
[C---:B------:R-:W-:Y:S01]  /*5730*/  VIADD R6, R48.reuse, 0x18 ;  /* 0x0000001830067836 */ /* 0x040fe20000000000 */
[----:B------:R-:W-:Y:S01]  /*5740*/  IABS R100, R100 ;  /* 0x0000006400647213 */ /* 0x000fe20000000000 */
[----:B------:R-:W-:Y:S01]  /*5750*/  VIADD R5, R48, 0x19 ;  /* 0x0000001930057836 */ /* 0x000fe20000000000 */
[----:B------:R-:W-:-:S02]  /*5760*/  IABS R126, R126 ;  /* 0x0000007e007e7213 */ /* 0x000fc40000000000 */
[C---:B------:R-:W-:Y:S02]  /*5770*/  ISETP.GT.AND P4, PT, R225.reuse, R108, PT ;  /* 0x0000006ce100720c */ /* 0x040fe40003f84270 */
[C---:B------:R-:W-:Y:S02]  /*5780*/  ISETP.GT.AND P1, PT, R225.reuse, R16, PT ;  /* 0x00000010e100720c */ /* 0x040fe40003f24270 */
[----:B------:R-:W-:Y:S01]  /*5790*/  ISETP.GT.AND P2, PT, R225, R105, PT ;  /* 0x00000069e100720c */ /* 0x000fe20003f44270 */
[----:B------:R-:W4:Y:S01]  /*57a0*/  MUFU.TANH R158, R80 ;  /* 0x00000050009e7308 */ /* 0x000f220000002400 */
[-C--:B------:R-:W-:Y:S01]  /*57b0*/  FMUL.FTZ R81, R81, R134.reuse ;  /* 0x0000008651517220 */ /* 0x080fe20000410000 */
[-C--:B------:R-:W-:Y:S01]  /*57c0*/  FMUL.FTZ R76, R76, R134.reuse ;  /* 0x000000864c4c7220 */ /* 0x080fe20000410000 */
[----:B------:R-:W-:Y:S01]  /*57d0*/  FMUL.FTZ R77, R77, R134 ;  /* 0x000000864d4d7220 */ /* 0x000fe20000410000 */
[----:B------:R-:W-:Y:S01]  /*57e0*/  I2FP.F32.S32 R100, R100 ;  /* 0x0000006400647245 */ /* 0x000fe20000201400 */
[C---:B------:R-:W-:Y:S01]  /*57f0*/  FFMA.FTZ R103, -R240.reuse, R103, R144 ;  /* 0x00000067f0677223 */ /* 0x040fe20000010190 */
[----:B------:R-:W-:Y:S01]  /*5800*/  I2FP.F32.S32 R93, R126 ;  /* 0x0000007e005d7245 */ /* 0x000fe20000201400 */
[C---:B------:R-:W-:Y:S01]  /*5810*/  FFMA.FTZ R89, -R240.reuse, R89, R97 ;  /* 0x00000059f0597223 */ /* 0x040fe20000010161 */
[C---:B------:R-:W-:Y:S01]  /*5820*/  FFMA.FTZ R85, -R240.reuse, R85, R92 ;  /* 0x00000055f0557223 */ /* 0x040fe2000001015c */
[----:B------:R-:W-:Y:S01]  /*5830*/  FFMA.FTZ R46, -R240, R46, R4 ;  /* 0x0000002ef02e7223 */ /* 0x000fe20000010104 */
[----:B------:R-:W-:Y:S01]  /*5840*/  FSEL R107, R107, -INF , !P4 ;  /* 0xff8000006b6b7808 */ /* 0x000fe20006000000 */
[----:B------:R-:W-:Y:S01]  /*5850*/  VIADD R4, R48, 0x20 ;  /* 0x0000002030047836 */ /* 0x000fe20000000000 */
[----:B------:R-:W-:Y:S01]  /*5860*/  FSEL R106, R106, -INF , !P1 ;  /* 0xff8000006a6a7808 */ /* 0x000fe20004800000 */
[----:B------:R-:W-:Y:S01]  /*5870*/  VIADD R97, R48, 0x21 ;  /* 0x0000002130617836 */ /* 0x000fe20000000000 */
[----:B------:R-:W-:Y:S01]  /*5880*/  FSEL R104, R104, -INF , !P2 ;  /* 0xff80000068687808 */ /* 0x000fe20005000000 */
[----:B------:R-:W-:Y:S01]  /*5890*/  VIADD R92, R48, 0x28 ;  /* 0x00000028305c7836 */ /* 0x000fe20000000000 */
[----:B------:R-:W-:-:S02]  /*58a0*/  IABS R127, R127 ;  /* 0x0000007f007f7213 */ /* 0x000fc40000000000 */
[C---:B------:R-:W-:Y:S02]  /*58b0*/  ISETP.GT.AND P4, PT, R225.reuse, R7, PT ;  /* 0x00000007e100720c */ /* 0x040fe40003f84270 */
[C---:B------:R-:W-:Y:S02]  /*58c0*/  ISETP.GT.AND P1, PT, R225.reuse, R6, PT ;  /* 0x00000006e100720c */ /* 0x040fe40003f24270 */
[----:B------:R-:W-:Y:S01]  /*58d0*/  ISETP.GT.AND P2, PT, R225, R5, PT ;  /* 0x00000005e100720c */ /* 0x000fe20003f44270 */
[----:B------:R5:W4:Y:S01]  /*58e0*/  MUFU.TANH R161, R81 ;  /* 0x0000005100a17308 */ /* 0x000b220000002400 */
[-C--:B------:R-:W-:Y:S01]  /*58f0*/  FMUL.FTZ R72, R72, R134.reuse ;  /* 0x0000008648487220 */ /* 0x080fe20000410000 */
[-C--:B------:R-:W-:Y:S01]  /*5900*/  FMUL.FTZ R73, R73, R134.reuse ;  /* 0x0000008649497220 */ /* 0x080fe20000410000 */
[----:B------:R-:W-:Y:S01]  /*5910*/  FMUL.FTZ R68, R68, R134 ;  /* 0x0000008644447220 */ /* 0x000fe20000410000 */
[C---:B-1----:R-:W-:Y:S01]  /*5920*/  FFMA.FTZ R100, -R240.reuse, R100, R141 ;  /* 0x00000064f0647223 */ /* 0x042fe2000001018d */
[----:B------:R-:W-:Y:S01]  /*5930*/  I2FP.F32.S32 R127, R127 ;  /* 0x0000007f007f7245 */ /* 0x000fe20000201400 */
[----:B------:R-:W-:-:S02]  /*5940*/  FFMA.FTZ R93, -R240, R93, R140 ;  /* 0x0000005df05d7223 */ /* 0x000fc4000001018c */
[----:B------:R-:W1:Y:S01]  /*5950*/  MUFU.TANH R162, R76 ;  /* 0x0000004c00a27308 */ /* 0x000e620000002400 */
[----:B------:R-:W-:Y:S01]  /*5960*/  FSEL R103, R103, -INF , !P4 ;  /* 0xff80000067677808 */ /* 0x000fe20006000000 */
[----:B--2---:R-:W-:Y:S01]  /*5970*/  VIADD R88, R48, 0x29 ;  /* 0x0000002930587836 */ /* 0x004fe20000000000 */
[----:B------:R-:W-:Y:S01]  /*5980*/  FSEL R102, R102, -INF , !P1 ;  /* 0xff80000066667808 */ /* 0x000fe20004800000 */
[----:B------:R-:W-:Y:S01]  /*5990*/  VIADD R84, R48, 0x30 ;  /* 0x0000003030547836 */ /* 0x000fe20000000000 */
[----:B------:R-:W-:-:S03]  /*59a0*/  FSEL R101, R101, -INF , !P2 ;  /* 0xff80000065657808 */ /* 0x000fc60005000000 */
[----:B------:R2:W1:Y:S01]  /*59b0*/  MUFU.TANH R165, R77 ;  /* 0x0000004d00a57308 */ /* 0x0004620000002400 */
[----:B------:R-:W-:Y:S01]  /*59c0*/  IABS R122, R122 ;  /* 0x0000007a007a7213 */ /* 0x000fe20000000000 */
[----:B-----5:R-:W-:Y:S01]  /*59d0*/  VIADD R81, R48, 0x31 ;  /* 0x0000003130517836 */ /* 0x020fe20000000000 */
[----:B------:R-:W-:Y:S01]  /*59e0*/  IABS R121, R121 ;  /* 0x0000007900797213 */ /* 0x000fe20000000000 */
[----:B------:R-:W-:Y:S01]  /*59f0*/  FMUL.FTZ R53, R53, R134 ;  /* 0x0000008635357220 */ /* 0x000fe20000410000 */
[C---:B------:R-:W-:Y:S02]  /*5a00*/  ISETP.GT.AND P4, PT, R225.reuse, R4, PT ;  /* 0x00000004e100720c */ /* 0x040fe40003f84270 */
[C---:B------:R-:W-:Y:S02]  /*5a10*/  ISETP.GT.AND P1, PT, R225.reuse, R97, PT ;  /* 0x00000061e100720c */ /* 0x040fe40003f24270 */
[----:B------:R-:W-:Y:S01]  /*5a20*/  ISETP.GT.AND P2, PT, R225, R92, PT ;  /* 0x0000005ce100720c */ /* 0x000fe20003f44270 */
[----:B------:R-:W5:Y:S01]  /*5a30*/  MUFU.TANH R164, R72 ;  /* 0x0000004800a47308 */ /* 0x000f620000002400 */
[-C--:B------:R-:W-:Y:S01]  /*5a40*/  FMUL.FTZ R69, R69, R134.reuse ;  /* 0x0000008645457220 */ /* 0x080fe20000410000 */
[----:B------:R-:W-:Y:S01]  /*5a50*/  FMUL.FTZ R64, R64, R134 ;  /* 0x0000008640407220 */ /* 0x000fe20000410000 */
[----:B---3--:R-:W-:Y:S01]  /*5a60*/  FFMA.FTZ R170, -R240, R127, R170 ;  /* 0x0000007ff0aa7223 */ /* 0x008fe200000101aa */
[----:B------:R-:W-:Y:S01]  /*5a70*/  I2FP.F32.S32 R122, R122 ;  /* 0x0000007a007a7245 */ /* 0x000fe20000201400 */
[----:B------:R-:W-:Y:S01]  /*5a80*/  VIADD R80, R48, 0x38 ;  /* 0x0000003830507836 */ /* 0x000fe20000000000 */
[----:B------:R-:W-:-:S02]  /*5a90*/  I2FP.F32.S32 R121, R121 ;  /* 0x0000007900797245 */ /* 0x000fc40000201400 */
[----:B------:R3:W5:Y:S01]  /*5aa0*/  MUFU.TANH R163, R73 ;  /* 0x0000004900a37308 */ /* 0x0007620000002400 */
[----:B------:R-:W-:Y:S01]  /*5ab0*/  FSEL R100, R100, -INF , !P4 ;  /* 0xff80000064647808 */ /* 0x000fe20006000000 */
[C---:B--2---:R-:W-:Y:S01]  /*5ac0*/  VIADD R77, R48.reuse, 0x39 ;  /* 0x00000039304d7836 */ /* 0x044fe20000000000 */
[----:B------:R-:W-:Y:S01]  /*5ad0*/  FSEL R93, R93, -INF , !P1 ;  /* 0xff8000005d5d7808 */ /* 0x000fe20004800000 */
[----:B------:R-:W-:Y:S01]  /*5ae0*/  VIADD R76, R48, 0x40 ;  /* 0x00000040304c7836 */ /* 0x000fe20000000000 */
[----:B------:R-:W-:-:S03]  /*5af0*/  FSEL R89, R89, -INF , !P2 ;  /* 0xff80000059597808 */ /* 0x000fc60005000000 */
[----:B------:R-:W2:Y:S01]  /*5b00*/  MUFU.TANH R160, R68 ;  /* 0x0000004400a07308 */ /* 0x000ea20000002400 */
[----:B------:R-:W-:Y:S02]  /*5b10*/  IABS R120, R120 ;  /* 0x0000007800787213 */ /* 0x000fe40000000000 */
[----:B------:R-:W-:Y:S02]  /*5b20*/  IABS R119, R119 ;  /* 0x0000007700777213 */ /* 0x000fe40000000000 */
[----:B------:R-:W-:Y:S02]  /*5b30*/  IABS R118, R118 ;  /* 0x0000007600767213 */ /* 0x000fe40000000000 */
[C---:B------:R-:W-:Y:S02]  /*5b40*/  ISETP.GT.AND P4, PT, R225.reuse, R88, PT ;  /* 0x00000058e100720c */ /* 0x040fe40003f84270 */
[C---:B------:R-:W-:Y:S02]  /*5b50*/  ISETP.GT.AND P1, PT, R225.reuse, R84, PT ;  /* 0x00000054e100720c */ /* 0x040fe40003f24270 */
[----:B------:R-:W-:Y:S01]  /*5b60*/  ISETP.GT.AND P2, PT, R225, R81, PT ;  /* 0x00000051e100720c */ /* 0x000fe20003f44270 */
[----:B------:R1:W2:Y:S01]  /*5b70*/  MUFU.TANH R159, R69 ;  /* 0x00000045009f7308 */ /* 0x0002a20000002400 */
[C---:B------:R-:W-:Y:S01]  /*5b80*/  FFMA.FTZ R145, -R240.reuse, R122, R145 ;  /* 0x0000007af0917223 */ /* 0x040fe20000010191 */
[----:B----4-:R-:W-:Y:S01]  /*5b90*/  FFMA.FTZ R158, -R240, R121, R158 ;  /* 0x00000079f09e7223 */ /* 0x010fe2000001019e */
[----:B------:R-:W-:Y:S01]  /*5ba0*/  I2FP.F32.S32 R120, R120 ;  /* 0x0000007800787245 */ /* 0x000fe20000201400 */
[----:B---3--:R-:W-:Y:S01]  /*5bb0*/  VIADD R73, R48, 0x41 ;  /* 0x0000004130497836 */ /* 0x008fe20000000000 */
[----:B------:R-:W-:-:S03]  /*5bc0*/  I2FP.F32.S32 R119, R119 ;  /* 0x0000007700777245 */ /* 0x000fc60000201400 */
[----:B------:R3:W4:Y:S01]  /*5bd0*/  MUFU.TANH R150, R64 ;  /* 0x0000004000967308 */ /* 0x0007220000002400 */
[----:B------:R-:W-:Y:S01]  /*5be0*/  I2FP.F32.S32 R118, R118 ;  /* 0x0000007600767245 */ /* 0x000fe20000201400 */
[----:B------:R-:W-:Y:S01]  /*5bf0*/  VIADD R72, R48, 0x48 ;  /* 0x0000004830487836 */ /* 0x000fe20000000000 */
[----:B------:R-:W-:Y:S02]  /*5c00*/  FSEL R85, R85, -INF , !P4 ;  /* 0xff80000055557808 */ /* 0x000fe40006000000 */
[----:B------:R-:W-:-:S03]  /*5c10*/  FSEL R170, R170, -INF , !P1 ;  /* 0xff800000aaaa7808 */ /* 0x000fc60004800000 */
[----:B------:R-:W4:Y:S01]  /*5c20*/  MUFU.TANH R53, R53 ;  /* 0x0000003500357308 */ /* 0x000f220000002400 */
[----:B------:R-:W-:Y:S01]  /*5c30*/  FSEL R142, R142, -INF , !P2 ;  /* 0xff8000008e8e7808 */ /* 0x000fe20005000000 */
[----:B-1----:R-:W-:Y:S01]  /*5c40*/  VIADD R69, R48, 0x49 ;  /* 0x0000004930457836 */ /* 0x002fe20000000000 */
[----:B------:R-:W-:Y:S02]  /*5c50*/  IABS R117, R117 ;  /* 0x0000007500757213 */ /* 0x000fe40000000000 */
[----:B------:R-:W-:Y:S02]  /*5c60*/  IABS R114, R114 ;  /* 0x0000007200727213 */ /* 0x000fe40000000000 */
[----:B------:R-:W-:Y:S02]  /*5c70*/  IABS R113, R113 ;  /* 0x0000007100717213 */ /* 0x000fe40000000000 */
[C---:B------:R-:W-:Y:S02]  /*5c80*/  ISETP.GT.AND P4, PT, R225.reuse, R80, PT ;  /* 0x00000050e100720c */ /* 0x040fe40003f84270 */
[----:B------:R-:W-:-:S02]  /*5c90*/  ISETP.GT.AND P1, PT, R225, R77, PT ;  /* 0x0000004de100720c */ /* 0x000fc40003f24270 */
[----:B------:R-:W-:Y:S01]  /*5ca0*/  ISETP.GT.AND P2, PT, R225, R76, PT ;  /* 0x0000004ce100720c */ /* 0x000fe20003f44270 */
[C---:B------:R-:W-:Y:S01]  /*5cb0*/  FFMA.FTZ R161, -R240.reuse, R120, R161 ;  /* 0x00000078f0a17223 */ /* 0x040fe200000101a1 */
[----:B------:R-:W-:Y:S01]  /*5cc0*/  I2FP.F32.S32 R117, R117 ;  /* 0x0000007500757245 */ /* 0x000fe20000201400 */
[C---:B------:R-:W-:Y:S01]  /*5cd0*/  FFMA.FTZ R162, -R240.reuse, R119, R162 ;  /* 0x00000077f0a27223 */ /* 0x040fe200000101a2 */
[----:B------:R-:W-:Y:S01]  /*5ce0*/  FFMA.FTZ R165, -R240, R118, R165 ;  /* 0x00000076f0a57223 */ /* 0x000fe200000101a5 */
[----:B------:R-:W-:Y:S01]  /*5cf0*/  I2FP.F32.S32 R114, R114 ;  /* 0x0000007200727245 */ /* 0x000fe20000201400 */
[----:B------:R-:W-:Y:S01]  /*5d00*/  FMUL.FTZ R23, R23, R134 ;  /* 0x0000008617177220 */ /* 0x000fe20000410000 */
[----:B------:R-:W-:Y:S01]  /*5d10*/  I2FP.F32.S32 R113, R113 ;  /* 0x0000007100717245 */ /* 0x000fe20000201400 */
[C---:B------:R-:W-:Y:S01]  /*5d20*/  VIADD R68, R48.reuse, 0x50 ;  /* 0x0000005030447836 */ /* 0x040fe20000000000 */
[----:B------:R-:W-:Y:S01]  /*5d30*/  FSEL R143, R143, -INF , !P4 ;  /* 0xff8000008f8f7808 */ /* 0x000fe20006000000 */
[C---:B------:R-:W-:Y:S01]  /*5d40*/  VIADD R65, R48.reuse, 0x51 ;  /* 0x0000005130417836 */ /* 0x040fe20000000000 */
[----:B------:R-:W-:Y:S01]  /*5d50*/  FSEL R145, R145, -INF , !P1 ;  /* 0xff80000091917808 */ /* 0x000fe20004800000 */
[----:B---3--:R-:W-:Y:S01]  /*5d60*/  VIADD R64, R48, 0x58 ;  /* 0x0000005830407836 */ /* 0x008fe20000000000 */
[----:B------:R-:W-:-:S02]  /*5d70*/  FSEL R158, R158, -INF , !P2 ;  /* 0xff8000009e9e7808 */ /* 0x000fc40005000000 */
[----:B------:R-:W-:Y:S02]  /*5d80*/  IABS R116, R116 ;  /* 0x0000007400747213 */ /* 0x000fe40000000000 */
[----:B------:R-:W-:Y:S02]  /*5d90*/  IABS R115, R115 ;  /* 0x0000007300737213 */ /* 0x000fe40000000000 */
[C---:B------:R-:W-:Y:S02]  /*5da0*/  ISETP.GT.AND P4, PT, R225.reuse, R73, PT ;  /* 0x00000049e100720c */ /* 0x040fe40003f84270 */
[C---:B------:R-:W-:Y:S02]  /*5db0*/  ISETP.GT.AND P1, PT, R225.reuse, R72, PT ;  /* 0x00000048e100720c */ /* 0x040fe40003f24270 */
[----:B------:R-:W-:Y:S01]  /*5dc0*/  ISETP.GT.AND P2, PT, R225, R69, PT ;  /* 0x00000045e100720c */ /* 0x000fe20003f44270 */
[C---:B-----5:R-:W-:Y:S01]  /*5dd0*/  FFMA.FTZ R164, -R240.reuse, R117, R164 ;  /* 0x00000075f0a47223 */ /* 0x060fe200000101a4 */
[----:B------:R-:W-:Y:S01]  /*5de0*/  I2FP.F32.S32 R116, R116 ;  /* 0x0000007400747245 */ /* 0x000fe20000201400 */
[C---:B------:R-:W-:Y:S01]  /*5df0*/  FFMA.FTZ R163, -R240.reuse, R114, R163 ;  /* 0x00000072f0a37223 */ /* 0x040fe200000101a3 */
[----:B------:R-:W-:Y:S01]  /*5e00*/  I2FP.F32.S32 R115, R115 ;  /* 0x0000007300737245 */ /* 0x000fe20000201400 */
[----:B--2---:R-:W-:Y:S01]  /*5e10*/  FFMA.FTZ R160, -R240, R113, R160 ;  /* 0x00000071f0a07223 */ /* 0x004fe200000101a0 */
[----:B------:R-:W-:Y:S01]  /*5e20*/  I2FP.F32.S32 R45, R45 ;  /* 0x0000002d002d7245 */ /* 0x000fe20000201400 */
[C---:B------:R-:W-:Y:S01]  /*5e30*/  VIADD R61, R48.reuse, 0x59 ;  /* 0x00000059303d7836 */ /* 0x040fe20000000000 */
[----:B------:R-:W-:Y:S01]  /*5e40*/  FSEL R161, R161, -INF , !P4 ;  /* 0xff800000a1a17808 */ /* 0x000fe20006000000 */
[----:B------:R-:W-:Y:S01]  /*5e50*/  VIADD R60, R48, 0x60 ;  /* 0x00000060303c7836 */ /* 0x000fe20000000000 */
[----:B------:R-:W-:Y:S01]  /*5e60*/  FSEL R162, R162, -INF , !P1 ;  /* 0xff800000a2a27808 */ /* 0x000fe20004800000 */
[----:B------:R-:W-:Y:S01]  /*5e70*/  VIADD R57, R48, 0x61 ;  /* 0x0000006130397836 */ /* 0x000fe20000000000 */
[----:B------:R-:W-:Y:S01]  /*5e80*/  FSEL R165, R165, -INF , !P2 ;  /* 0xff800000a5a57808 */ /* 0x000fe20005000000 */
[----:B------:R-:W1:Y:S01]  /*5e90*/  MUFU.TANH R23, R23 ;  /* 0x0000001700177308 */ /* 0x000e620000002400 */
[----:B------:R-:W-:-:S02]  /*5ea0*/  ISETP.GT.AND P4, PT, R225, R68, PT ;  /* 0x00000044e100720c */ /* 0x000fc40003f84270 */
[C---:B------:R-:W-:Y:S02]  /*5eb0*/  ISETP.GT.AND P1, PT, R225.reuse, R65, PT ;  /* 0x00000041e100720c */ /* 0x040fe40003f24270 */
[C---:B------:R-:W-:Y:S01]  /*5ec0*/  ISETP.GT.AND P2, PT, R225.reuse, R64, PT ;  /* 0x00000040e100720c */ /* 0x040fe20003f44270 */
[----:B------:R-:W-:Y:S01]  /*5ed0*/  FFMA.FTZ R159, -R240, R116, R159 ;  /* 0x00000074f09f7223 */ /* 0x000fe2000001019f */
[----:B------:R-:W-:Y:S01]  /*5ee0*/  VIADDMNMX R224, R222, 0x1, R136, PT ;  /* 0x00000001dee07846 */ /* 0x000fe20003800188 */
[C---:B----4-:R-:W-:Y:S01]  /*5ef0*/  FFMA.FTZ R150, -R240.reuse, R115, R150 ;  /* 0x00000073f0967223 */ /* 0x050fe20000010196 */
[----:B------:R-:W-:Y:S01]  /*5f00*/  FFMA.FTZ R45, -R240, R45, R53 ;  /* 0x0000002df02d7223 */ /* 0x000fe20000010135 */
[----:B------:R-:W-:Y:S01]  /*5f10*/  VIADD R223, R225, 0x8 ;  /* 0x00000008e1df7836 */ /* 0x000fe20000000000 */
[----:B------:R-:W-:Y:S01]  /*5f20*/  FSEL R164, R164, -INF , !P4 ;  /* 0xff800000a4a47808 */ /* 0x000fe20006000000 */
[C---:B------:R-:W-:Y:S01]  /*5f30*/  VIADD R56, R48.reuse, 0x68 ;  /* 0x0000006830387836 */ /* 0x040fe20000000000 */
[----:B------:R-:W-:Y:S01]  /*5f40*/  FSEL R163, R163, -INF , !P1 ;  /* 0xff800000a3a37808 */ /* 0x000fe20004800000 */
[----:B------:R-:W-:Y:S01]  /*5f50*/  VIADD R53, R48, 0x69 ;  /* 0x0000006930357836 */ /* 0x000fe20000000000 */
[----:B------:R-:W-:Y:S01]  /*5f60*/  FSEL R160, R160, -INF , !P2 ;  /* 0xff800000a0a07808 */ /* 0x000fe20005000000 */
[----:B------:R-:W-:Y:S01]  /*5f70*/  VIADD R52, R48, 0x70 ;  /* 0x0000007030347836 */ /* 0x000fe20000000000 */
[----:B------:R-:W-:-:S02]  /*5f80*/  VIADDMNMX R222, R222, 0x9, R136, PT ;  /* 0x00000009dede7846 */ /* 0x000fc40003800188 */
[C---:B------:R-:W-:Y:S02]  /*5f90*/  ISETP.GT.AND P4, PT, R225.reuse, R61, PT ;  /* 0x0000003de100720c */ /* 0x040fe40003f84270 */
[C---:B------:R-:W-:Y:S02]  /*5fa0*/  ISETP.GT.AND P1, PT, R225.reuse, R60, PT ;  /* 0x0000003ce100720c */ /* 0x040fe40003f24270 */
[----:B------:R-:W-:Y:S01]  /*5fb0*/  ISETP.GT.AND P2, PT, R225, R57, PT ;  /* 0x00000039e100720c */ /* 0x000fe20003f44270 */
[C---:B------:R-:W-:Y:S01]  /*5fc0*/  VIADD R51, R48.reuse, 0x71 ;  /* 0x0000007130337836 */ /* 0x040fe20000000000 */
[C---:B------:R-:W-:Y:S01]  /*5fd0*/  ISETP.GE.AND P5, PT, R48.reuse, R224, PT ;  /* 0x000000e03000720c */ /* 0x040fe20003fa6270 */
[C---:B------:R-:W-:Y:S01]  /*5fe0*/  VIADD R50, R48.reuse, 0x78 ;  /* 0x0000007830327836 */ /* 0x040fe20000000000 */
[C---:B------:R-:W-:Y:S02]  /*5ff0*/  ISETP.GE.AND P0, PT, R48.reuse, R222, PT ;  /* 0x000000de3000720c */ /* 0x040fe40003f06270 */
[----:B------:R-:W-:Y:S01]  /*6000*/  ISETP.GT.AND P3, PT, R223, R48, PT ;  /* 0x00000030df00720c */ /* 0x000fe20003f64270 */
[----:B------:R-:W-:Y:S01]  /*6010*/  VIADD R48, R48, 0x79 ;  /* 0x0000007930307836 */ /* 0x000fe20000000000 */
[----:B------:R-:W-:-:S02]  /*6020*/  FSEL R159, R159, -INF , !P4 ;  /* 0xff8000009f9f7808 */ /* 0x000fc40006000000 */
[----:B------:R-:W-:Y:S02]  /*6030*/  FSEL R150, R150, -INF , !P1 ;  /* 0xff80000096967808 */ /* 0x000fe40004800000 */
[----:B------:R-:W-:Y:S02]  /*6040*/  FSEL R149, R149, -INF , !P2 ;  /* 0xff80000095957808 */ /* 0x000fe40005000000 */
[----:B------:R-:W-:Y:S02]  /*6050*/  IABS R41, R41 ;  /* 0x0000002900297213 */ /* 0x000fe40000000000 */
[C---:B------:R-:W-:Y:S02]  /*6060*/  ISETP.GT.AND P4, PT, R225.reuse, R56, PT ;  /* 0x00000038e100720c */ /* 0x040fe40003f84270 */
[C---:B------:R-:W-:Y:S02]  /*6070*/  ISETP.GT.AND P1, PT, R225.reuse, R53, PT ;  /* 0x00000035e100720c */ /* 0x040fe40003f24270 */
[----:B------:R-:W-:-:S02]  /*6080*/  ISETP.GT.AND P2, PT, R225, R52, PT ;  /* 0x00000034e100720c */ /* 0x000fc40003f44270 */
[----:B------:R-:W-:Y:S02]  /*6090*/  I2FP.F32.S32 R41, R41 ;  /* 0x0000002900297245 */ /* 0x000fe40000201400 */
[----:B------:R-:W-:Y:S02]  /*60a0*/  FSEL R148, R148, -INF , !P4 ;  /* 0xff80000094947808 */ /* 0x000fe40006000000 */
[----:B------:R-:W-:Y:S02]  /*60b0*/  FSEL R146, R146, -INF , !P1 ;  /* 0xff80000092927808 */ /* 0x000fe40004800000 */
[----:B------:R-:W-:Y:S02]  /*60c0*/  FSEL R138, R138, -INF , !P2 ;  /* 0xff8000008a8a7808 */ /* 0x000fe40005000000 */
[C---:B------:R-:W-:Y:S02]  /*60d0*/  ISETP.GT.AND P4, PT, R225.reuse, R51, PT ;  /* 0x00000033e100720c */ /* 0x040fe40003f84270 */
[----:B------:R-:W-:-:S02]  /*60e0*/  ISETP.GT.AND P1, PT, R225, R50, PT ;  /* 0x00000032e100720c */ /* 0x000fc40003f24270 */
[----:B------:R-:W-:Y:S01]  /*60f0*/  ISETP.GT.AND P2, PT, R225, R48, PT ;  /* 0x00000030e100720c */ /* 0x000fe20003f44270 */
[----:B------:R-:W-:Y:S01]  /*6100*/  FMUL.FTZ R18, R18, R134 ;  /* 0x0000008612127220 */ /* 0x000fe20000410000 */
[----:B-1----:R-:W-:Y:S01]  /*6110*/  FFMA.FTZ R23, -R240, R41, R23 ;  /* 0x00000029f0177223 */ /* 0x002fe20000010117 */
[----:B------:R-:W-:Y:S02]  /*6120*/  FSEL R137, R137, -INF , !P4 ;  /* 0xff80000089897808 */ /* 0x000fe40006000000 */
[----:B------:R-:W-:Y:S02]  /*6130*/  FSEL R46, R46, -INF , !P1 ;  /* 0xff8000002e2e7808 */ /* 0x000fe40004800000 */
[----:B------:R-:W-:Y:S02]  /*6140*/  FSEL R45, R45, -INF , !P2 ;  /* 0xff8000002d2d7808 */ /* 0x000fe40005000000 */
[----:B------:R-:W-:Y:S02]  /*6150*/  FSEL R41, R110, -INF , !P3 ;  /* 0xff8000006e297808 */ /* 0x000fe40005800000 */
[----:B------:R-:W-:-:S02]  /*6160*/  ISETP.GE.AND P4, PT, R111, R224, PT ;  /* 0x000000e06f00720c */ /* 0x000fc40003f86270 */
[-C--:B------:R-:W-:Y:S02]  /*6170*/  ISETP.GE.AND P1, PT, R111, R222.reuse, PT ;  /* 0x000000de6f00720c */ /* 0x080fe40003f26270 */
[----:B------:R-:W-:Y:S02]  /*6180*/  ISETP.GT.AND P2, PT, R223, R111, PT ;  /* 0x0000006fdf00720c */ /* 0x000fe40003f44270 */
[----:B------:R1:W2:Y:S01]  /*6190*/  MUFU.TANH R111, R18 ;  /* 0x00000012006f7308 */ /* 0x0002a20000002400 */
[----:B------:R-:W-:Y:S02]  /*61a0*/  FSEL R41, R41, -INF , !P0 ;  /* 0xff80000029297808 */ /* 0x000fe40004000000 */
[----:B------:R-:W-:Y:S02]  /*61b0*/  ISETP.GE.AND P3, PT, R108, R222, PT ;  /* 0x000000de6c00720c */ /* 0x000fe40003f66270 */
[----:B------:R-:W-:Y:S01]  /*61c0*/  ISETP.GT.AND P0, PT, R223, R108, PT ;  /* 0x0000006cdf00720c */ /* 0x000fe20003f04270 */
[----:B-1----:R-:W-:Y:S01]  /*61d0*/  FMUL.FTZ R18, R19, R134 ;  /* 0x0000008613127220 */ /* 0x002fe20000410000 */
[----:B------:R-:W-:-:S02]  /*61e0*/  FSEL R19, R112, -INF , !P5 ;  /* 0xff80000070137808 */ /* 0x000fc40006800000 */
[----:B------:R-:W-:Y:S02]  /*61f0*/  ISETP.GE.AND P5, PT, R108, R224, PT ;  /* 0x000000e06c00720c */ /* 0x000fe40003fa6270 */
[----:B------:R-:W-:Y:S02]  /*6200*/  IABS R108, R96 ;  /* 0x00000060006c7213 */ /* 0x000fe40000000000 */
[----:B------:R-:W1:Y:S01]  /*6210*/  MUFU.TANH R96, R18 ;  /* 0x0000001200607308 */ /* 0x000e620000002400 */
[----:B------:R-:W-:Y:S01]  /*6220*/  FSEL R23, R23, -INF , !P2 ;  /* 0xff80000017177808 */ /* 0x000fe20005000000 */
[----:B--2---:R-:W-:Y:S01]  /*6230*/  FFMA.FTZ R111, -R240, R20, R111 ;  /* 0x00000014f06f7223 */ /* 0x004fe2000001016f */
[----:B------:R-:W-:Y:S01]  /*6240*/  I2FP.F32.S32 R108, R108 ;  /* 0x0000006c006c7245 */ /* 0x000fe20000201400 */
[----:B------:R-:W-:Y:S01]  /*6250*/  FMUL.FTZ R14, R14, R134 ;  /* 0x000000860e0e7220 */ /* 0x000fe20000410000 */
[----:B------:R-:W-:Y:S02]  /*6260*/  FSEL R23, R23, -INF , !P1 ;  /* 0xff80000017177808 */ /* 0x000fe40004800000 */
[----:B------:R-:W-:-:S02]  /*6270*/  ISETP.GT.AND P1, PT, R223, R16, PT ;  /* 0x00000010df00720c */ /* 0x000fc40003f24270 */
[----:B------:R-:W-:Y:S02]  /*6280*/  FSEL R20, R111, -INF , !P0 ;  /* 0xff8000006f147808 */ /* 0x000fe40004000000 */
[----:B------:R-:W-:Y:S02]  /*6290*/  ISETP.GE.AND P2, PT, R16, R222, PT ;  /* 0x000000de1000720c */ /* 0x000fe40003f46270 */
[----:B------:R-:W-:Y:S01]  /*62a0*/  IABS R35, R35 ;  /* 0x0000002300237213 */ /* 0x000fe20000000000 */
[----:B-1----:R-:W-:Y:S01]  /*62b0*/  FFMA.FTZ R96, -R240, R108, R96 ;  /* 0x0000006cf0607223 */ /* 0x002fe20000010160 */
[----:B------:R-:W-:Y:S02]  /*62c0*/  FSEL R18, R109, -INF , !P4 ;  /* 0xff8000006d127808 */ /* 0x000fe40006000000 */
[----:B------:R-:W-:Y:S01]  /*62d0*/  ISETP.GE.AND P4, PT, R16, R224, PT ;  /* 0x000000e01000720c */ /* 0x000fe20003f86270 */
[----:B------:R-:W-:Y:S01]  /*62e0*/  FMUL.FTZ R15, R15, R134 ;  /* 0x000000860f0f7220 */ /* 0x000fe20000410000 */
[----:B------:R-:W-:-:S02]  /*62f0*/  FSEL R16, R107, -INF , !P5 ;  /* 0xff8000006b107808 */ /* 0x000fc40006800000 */
[----:B------:R1:W2:Y:S01]  /*6300*/  MUFU.TANH R107, R14 ;  /* 0x0000000e006b7308 */ /* 0x0002a20000002400 */
[----:B------:R-:W-:Y:S02]  /*6310*/  FSEL R20, R20, -INF , !P3 ;  /* 0xff80000014147808 */ /* 0x000fe40005800000 */
[----:B------:R-:W-:Y:S02]  /*6320*/  FSEL R96, R96, -INF , !P1 ;  /* 0xff80000060607808 */ /* 0x000fe40004800000 */
[C---:B------:R-:W-:Y:S02]  /*6330*/  ISETP.GE.AND P5, PT, R105.reuse, R224, PT ;  /* 0x000000e06900720c */ /* 0x040fe40003fa6270 */
[----:B------:R-:W-:Y:S02]  /*6340*/  ISETP.GE.AND P0, PT, R105, R222, PT ;  /* 0x000000de6900720c */ /* 0x000fe40003f06270 */
[----:B------:R-:W-:Y:S01]  /*6350*/  ISETP.GT.AND P3, PT, R223, R105, PT ;  /* 0x00000069df00720c */ /* 0x000fe20003f64270 */
[----:B------:R-:W-:-:S02]  /*6360*/  IMAD.MOV.U32 R105, RZ, RZ, R35 ;  /* 0x000000ffff697224 */ /* 0x000fc400078e0023 */
[----:B------:R3:W4:Y:S01]  /*6370*/  MUFU.TANH R35, R15 ;  /* 0x0000000f00237308 */ /* 0x0007220000002400 */
[C---:B------:R-:W-:Y:S01]  /*6380*/  ISETP.GE.AND P1, PT, R7.reuse, R222, PT ;  /* 0x000000de0700720c */ /* 0x040fe20003f26270 */
[----:B------:R-:W-:Y:S01]  /*6390*/  FMUL.FTZ R10, R10, R134 ;  /* 0x000000860a0a7220 */ /* 0x000fe20000410000 */
[----:B-1----:R-:W-:Y:S02]  /*63a0*/  FSEL R14, R106, -INF , !P4 ;  /* 0xff8000006a0e7808 */ /* 0x002fe40006000000 */
[----:B------:R-:W-:Y:S02]  /*63b0*/  ISETP.GE.AND P4, PT, R7, R224, PT ;  /* 0x000000e00700720c */ /* 0x000fe40003f86270 */
[----:B------:R-:W-:Y:S02]  /*63c0*/  I2FP.F32.S32 R105, R105 ;  /* 0x0000006900697245 */ /* 0x000fe40000201400 */
[----:B---3--:R-:W-:Y:S02]  /*63d0*/  FSEL R15, R96, -INF , !P2 ;  /* 0xff800000600f7808 */ /* 0x008fe40005000000 */
[----:B------:R-:W-:Y:S01]  /*63e0*/  ISETP.GT.AND P2, PT, R223, R7, PT ;  /* 0x00000007df00720c */ /* 0x000fe20003f44270 */
[----:B------:R-:W-:Y:S01]  /*63f0*/  FMUL.FTZ R7, R11, R134 ;  /* 0x000000860b077220 */ /* 0x000fe20000410000 */
[----:B------:R-:W-:-:S02]  /*6400*/  IABS R11, R29 ;  /* 0x0000001d000b7213 */ /* 0x000fc40000000000 */
[----:B------:R1:W-:Y:S01]  /*6410*/  MUFU.TANH R29, R10 ;  /* 0x0000000a001d7308 */ /* 0x0003e20000002400 */
[----:B--2---:R-:W-:-:S07]  /*6420*/  FFMA.FTZ R105, -R240, R105, R107 ;  /* 0x00000069f0697223 */ /* 0x004fce000001016b */
[----:B------:R2:W3:Y:S01]  /*6430*/  MUFU.TANH R96, R7 ;  /* 0x0000000700607308 */ /* 0x0004e20000002400 */
[----:B-1----:R-:W-:Y:S01]  /*6440*/  IMAD.MOV.U32 R10, RZ, RZ, R11 ;  /* 0x000000ffff0a7224 */ /* 0x002fe200078e000b */
[----:B------:R-:W-:-:S04]  /*6450*/  FSEL R105, R105, -INF , !P3 ;  /* 0xff80000069697808 */ /* 0x000fc80005800000 */
[----:B------:R-:W-:Y:S02]  /*6460*/  I2FP.F32.S32 R10, R10 ;  /* 0x0000000a000a7245 */ /* 0x000fe40000201400 */
[----:B------:R-:W-:-:S03]  /*6470*/  IABS R26, R26 ;  /* 0x0000001a001a7213 */ /* 0x000fc60000000000 */
[----:B----4-:R-:W-:Y:S01]  /*6480*/  FFMA.FTZ R35, -R240, R10, R35 ;  /* 0x0000000af0237223 */ /* 0x010fe20000010123 */
[----:B------:R-:W-:Y:S02]  /*6490*/  FSEL R11, R104, -INF , !P5 ;  /* 0xff800000680b7808 */ /* 0x000fe40006800000 */
[----:B--2---:R-:W-:Y:S02]  /*64a0*/  FSEL R7, R105, -INF , !P0 ;  /* 0xff80000069077808 */ /* 0x004fe40004000000 */
[----:B------:R-:W-:Y:S01]  /*64b0*/  I2FP.F32.S32 R26, R26 ;  /* 0x0000001a001a7245 */ /* 0x000fe20000201400 */
[----:B------:R-:W-:Y:S01]  /*64c0*/  FMUL.FTZ R98, R98, R134 ;  /* 0x0000008662627220 */ /* 0x000fe20000410000 */
[C---:B------:R-:W-:Y:S02]  /*64d0*/  ISETP.GE.AND P5, PT, R6.reuse, R224, PT ;  /* 0x000000e00600720c */ /* 0x040fe40003fa6270 */
[----:B------:R-:W-:Y:S02]  /*64e0*/  ISETP.GE.AND P3, PT, R6, R222, PT ;  /* 0x000000de0600720c */ /* 0x000fe40003f66270 */
[----:B------:R-:W-:-:S02]  /*64f0*/  ISETP.GT.AND P0, PT, R223, R6, PT ;  /* 0x00000006df00720c */ /* 0x000fc40003f04270 */
[----:B------:R-:W-:Y:S02]  /*6500*/  FSEL R6, R35, -INF , !P2 ;  /* 0xff80000023067808 */ /* 0x000fe40005000000 */
[----:B------:R-:W-:Y:S01]  /*6510*/  IABS R28, R28 ;  /* 0x0000001c001c7213 */ /* 0x000fe20000000000 */
[----:B---3--:R-:W-:Y:S01]  /*6520*/  FFMA.FTZ R96, -R240, R26, R96 ;  /* 0x0000001af0607223 */ /* 0x008fe20000010160 */
[----:B------:R-:W-:Y:S01]  /*6530*/  FSEL R10, R103, -INF , !P4 ;  /* 0xff800000670a7808 */ /* 0x000fe20006000000 */
[----:B------:R-:W1:Y:S01]  /*6540*/  MUFU.TANH R26, R98 ;  /* 0x00000062001a7308 */ /* 0x000e620000002400 */
[----:B------:R-:W-:Y:S02]  /*6550*/  FSEL R6, R6, -INF , !P1 ;  /* 0xff80000006067808 */ /* 0x000fe40004800000 */
[----:B------:R-:W-:Y:S02]  /*6560*/  ISETP.GE.AND P4, PT, R5, R224, PT ;  /* 0x000000e00500720c */ /* 0x000fe40003f86270 */
[----:B------:R-:W-:-:S02]  /*6570*/  I2FP.F32.S32 R28, R28 ;  /* 0x0000001c001c7245 */ /* 0x000fc40000201400 */
[----:B------:R-:W-:Y:S02]  /*6580*/  ISETP.GE.AND P2, PT, R5, R222, PT ;  /* 0x000000de0500720c */ /* 0x000fe40003f46270 */
[----:B------:R-:W-:Y:S02]  /*6590*/  ISETP.GT.AND P1, PT, R223, R5, PT ;  /* 0x00000005df00720c */ /* 0x000fe40003f24270 */
[----:B------:R-:W-:Y:S01]  /*65a0*/  IABS R5, R9 ;  /* 0x0000000900057213 */ /* 0x000fe20000000000 */
[----:B------:R-:W-:Y:S01]  /*65b0*/  FFMA.FTZ R28, -R240, R28, R29 ;  /* 0x0000001cf01c7223 */ /* 0x000fe2000001011d */
[----:B------:R-:W-:-:S03]  /*65c0*/  FMUL.FTZ R99, R99, R134 ;  /* 0x0000008663637220 */ /* 0x000fc60000410000 */
[----:B------:R-:W-:Y:S01]  /*65d0*/  IMAD.MOV.U32 R29, RZ, RZ, R5 ;  /* 0x000000ffff1d7224 */ /* 0x000fe200078e0005 */
[----:B------:R-:W-:-:S04]  /*65e0*/  FSEL R28, R28, -INF , !P0 ;  /* 0xff8000001c1c7808 */ /* 0x000fc80004000000 */
[----:B------:R-:W-:Y:S01]  /*65f0*/  I2FP.F32.S32 R29, R29 ;  /* 0x0000001d001d7245 */ /* 0x000fe20000201400 */
[----:B------:R-:W2:Y:S01]  /*6600*/  MUFU.TANH R99, R99 ;  /* 0x0000006300637308 */ /* 0x000ea20000002400 */
[----:B------:R-:W-:Y:S02]  /*6610*/  FSEL R5, R28, -INF , !P3 ;  /* 0xff8000001c057808 */ /* 0x000fe40005800000 */
[----:B------:R-:W-:Y:S01]  /*6620*/  ISETP.GT.AND P3, PT, R223, R4, PT ;  /* 0x00000004df00720c */ /* 0x000fe20003f64270 */
[----:B-1----:R-:W-:Y:S01]  /*6630*/  FFMA.FTZ R29, -R240, R29, R26 ;  /* 0x0000001df01d7223 */ /* 0x002fe2000001011a */
[----:B------:R-:W-:Y:S01]  /*6640*/  FMUL.FTZ R35, R94, R134 ;  /* 0x000000865e237220 */ /* 0x000fe20000410000 */
[----:B------:R-:W-:Y:S02]  /*6650*/  FSEL R9, R102, -INF , !P5 ;  /* 0xff80000066097808 */ /* 0x000fe40006800000 */
[C---:B------:R-:W-:Y:S02]  /*6660*/  ISETP.GE.AND P5, PT, R4.reuse, R224, PT ;  /* 0x000000e00400720c */ /* 0x040fe40003fa6270 */
[----:B------:R-:W-:-:S02]  /*6670*/  ISETP.GE.AND P0, PT, R4, R222, PT ;  /* 0x000000de0400720c */ /* 0x000fc40003f06270 */
[----:B------:R-:W-:Y:S02]  /*6680*/  FSEL R29, R29, -INF , !P3 ;  /* 0xff8000001d1d7808 */ /* 0x000fe40005800000 */
[----:B------:R-:W-:Y:S01]  /*6690*/  IABS R28, R8 ;  /* 0x00000008001c7213 */ /* 0x000fe20000000000 */
[----:B------:R-:W1:Y:S01]  /*66a0*/  MUFU.TANH R35, R35 ;  /* 0x0000002300237308 */ /* 0x000e620000002400 */
[----:B------:R-:W-:Y:S02]  /*66b0*/  FSEL R26, R100, -INF , !P5 ;  /* 0xff800000641a7808 */ /* 0x000fe40006800000 */
[----:B------:R-:W-:Y:S02]  /*66c0*/  FSEL R29, R29, -INF , !P0 ;  /* 0xff8000001d1d7808 */ /* 0x000fe40004000000 */
[----:B------:R-:W-:Y:S02]  /*66d0*/  FSEL R8, R101, -INF , !P4 ;  /* 0xff80000065087808 */ /* 0x000fe40006000000 */
[----:B------:R-:W-:-:S02]  /*66e0*/  ISETP.GE.AND P5, PT, R92, R224, PT ;  /* 0x000000e05c00720c */ /* 0x000fc40003fa6270 */
[----:B------:R-:W-:Y:S02]  /*66f0*/  ISETP.GE.AND P3, PT, R92, R222, PT ;  /* 0x000000de5c00720c */ /* 0x000fe40003f66270 */
[----:B------:R-:W-:Y:S02]  /*6700*/  ISETP.GT.AND P0, PT, R223, R92, PT ;  /* 0x0000005cdf00720c */ /* 0x000fe40003f04270 */
[----:B------:R-:W-:Y:S02]  /*6710*/  ISETP.GE.AND P4, PT, R97, R224, PT ;  /* 0x000000e06100720c */ /* 0x000fe40003f86270 */
[----:B------:R-:W-:Y:S02]  /*6720*/  I2FP.F32.S32 R28, R28 ;  /* 0x0000001c001c7245 */ /* 0x000fe40000201400 */
[----:B------:R-:W-:Y:S02]  /*6730*/  IABS R92, R25 ;  /* 0x00000019005c7213 */ /* 0x000fe40000000000 */
[----:B------:R-:W-:Y:S01]  /*6740*/  FSEL R4, R96, -INF , !P1 ;  /* 0xff80000060047808 */ /* 0x000fe20004800000 */
[----:B--2---:R-:W-:Y:S01]  /*6750*/  FFMA.FTZ R28, -R240, R28, R99 ;  /* 0x0000001cf01c7223 */ /* 0x004fe20000010163 */
[----:B------:R-:W-:Y:S01]  /*6760*/  FSEL R25, R93, -INF , !P4 ;  /* 0xff8000005d197808 */ /* 0x000fe20006000000 */
[----:B------:R-:W-:Y:S01]  /*6770*/  FMUL.FTZ R95, R95, R134 ;  /* 0x000000865f5f7220 */ /* 0x000fe20000410000 */
[----:B------:R-:W-:Y:S01]  /*6780*/  FSEL R4, R4, -INF , !P2 ;  /* 0xff80000004047808 */ /* 0x000fe20005000000 */
[----:B------:R-:W-:Y:S01]  /*6790*/  IMAD.MOV.U32 R93, RZ, RZ, R92 ;  /* 0x000000ffff5d7224 */ /* 0x000fe200078e005c */
[----:B------:R-:W-:Y:S01]  /*67a0*/  ISETP.GT.AND P2, PT, R223, R97, PT ;  /* 0x00000061df00720c */ /* 0x000fe20003f44270 */
[----:B------:R-:W2:Y:S01]  /*67b0*/  MUFU.TANH R92, R95 ;  /* 0x0000005f005c7308 */ /* 0x000ea20000002400 */
[----:B------:R-:W-:-:S02]  /*67c0*/  ISETP.GE.AND P1, PT, R97, R222, PT ;  /* 0x000000de6100720c */ /* 0x000fc40003f26270 */
[----:B------:R-:W-:Y:S02]  /*67d0*/  FSEL R28, R28, -INF , !P2 ;  /* 0xff8000001c1c7808 */ /* 0x000fe40005000000 */
[----:B------:R-:W-:Y:S02]  /*67e0*/  I2FP.F32.S32 R93, R93 ;  /* 0x0000005d005d7245 */ /* 0x000fe40000201400 */
[----:B------:R-:W-:Y:S02]  /*67f0*/  FSEL R28, R28, -INF , !P1 ;  /* 0xff8000001c1c7808 */ /* 0x000fe40004800000 */
[----:B------:R-:W-:Y:S01]  /*6800*/  ISETP.GE.AND P4, PT, R88, R224, PT ;  /* 0x000000e05800720c */ /* 0x000fe20003f86270 */
[----:B-1----:R-:W-:Y:S01]  /*6810*/  FFMA.FTZ R35, -R240, R93, R35 ;  /* 0x0000005df0237223 */ /* 0x002fe20000010123 */
[----:B------:R-:W-:Y:S02]  /*6820*/  ISETP.GE.AND P2, PT, R88, R222, PT ;  /* 0x000000de5800720c */ /* 0x000fe40003f46270 */
[----:B------:R-:W-:Y:S01]  /*6830*/  ISETP.GT.AND P1, PT, R223, R88, PT ;  /* 0x00000058df00720c */ /* 0x000fe20003f24270 */
[----:B------:R-:W-:Y:S01]  /*6840*/  FMUL.FTZ R88, R90, R134 ;  /* 0x000000865a587220 */ /* 0x000fe20000410000 */
[----:B------:R-:W-:-:S02]  /*6850*/  IABS R27, R27 ;  /* 0x0000001b001b7213 */ /* 0x000fc40000000000 */
[----:B------:R-:W-:Y:S02]  /*6860*/  IABS R90, R24 ;  /* 0x00000018005a7213 */ /* 0x000fe40000000000 */
[----:B------:R-:W-:Y:S02]  /*6870*/  FSEL R24, R89, -INF , !P5 ;  /* 0xff80000059187808 */ /* 0x000fe40006800000 */
[----:B------:R-:W-:Y:S01]  /*6880*/  FSEL R89, R35, -INF , !P0 ;  /* 0xff80000023597808 */ /* 0x000fe20004000000 */
[----:B------:R-:W1:Y:S01]  /*6890*/  MUFU.TANH R88, R88 ;  /* 0x0000005800587308 */ /* 0x000e620000002400 */
[----:B------:R-:W-:-:S05]  /*68a0*/  I2FP.F32.S32 R35, R27 ;  /* 0x0000001b00237245 */ /* 0x000fca0000201400 */
[----:B--2---:R-:W-:Y:S01]  /*68b0*/  FFMA.FTZ R92, -R240, R35, R92 ;  /* 0x00000023f05c7223 */ /* 0x004fe2000001015c */
[----:B------:R-:W-:Y:S02]  /*68c0*/  IABS R33, R33 ;  /* 0x0000002100217213 */ /* 0x000fe40000000000 */
[----:B------:R-:W-:Y:S02]  /*68d0*/  FSEL R27, R89, -INF , !P3 ;  /* 0xff800000591b7808 */ /* 0x000fe40005800000 */
[----:B------:R-:W-:Y:S01]  /*68e0*/  FSEL R92, R92, -INF , !P1 ;  /* 0xff8000005c5c7808 */ /* 0x000fe20004800000 */
[----:B------:R-:W-:Y:S01]  /*68f0*/  FMUL.FTZ R91, R91, R134 ;  /* 0x000000865b5b7220 */ /* 0x000fe20000410000 */
[----:B------:R-:W-:Y:S01]  /*6900*/  ISETP.GE.AND P5, PT, R84, R224, PT ;  /* 0x000000e05400720c */ /* 0x000fe20003fa6270 */
[----:B------:R-:W-:Y:S01]  /*6910*/  FMUL.FTZ R86, R86, R134 ;  /* 0x0000008656567220 */ /* 0x000fe20000410000 */
[----:B------:R-:W-:Y:S02]  /*6920*/  ISETP.GE.AND P0, PT, R84, R222, PT ;  /* 0x000000de5400720c */ /* 0x000fe40003f06270 */
[----:B------:R-:W-:-:S02]  /*6930*/  ISETP.GT.AND P3, PT, R223, R84, PT ;  /* 0x00000054df00720c */ /* 0x000fc40003f64270 */
[----:B------:R-:W-:Y:S02]  /*6940*/  I2FP.F32.S32 R90, R90 ;  /* 0x0000005a005a7245 */ /* 0x000fe40000201400 */
[----:B------:R-:W-:Y:S02]  /*6950*/  I2FP.F32.S32 R84, R33 ;  /* 0x0000002100547245 */ /* 0x000fe40000201400 */
[----:B------:R-:W-:Y:S02]  /*6960*/  FSEL R35, R85, -INF , !P4 ;  /* 0xff80000055237808 */ /* 0x000fe40006000000 */
[----:B------:R-:W-:Y:S02]  /*6970*/  FSEL R33, R92, -INF , !P2 ;  /* 0xff8000005c217808 */ /* 0x000fe40005000000 */
[C---:B------:R-:W-:Y:S02]  /*6980*/  ISETP.GE.AND P4, PT, R81.reuse, R224, PT ;  /* 0x000000e05100720c */ /* 0x040fe40003f86270 */
[----:B------:R-:W-:-:S02]  /*6990*/  ISETP.GE.AND P1, PT, R81, R222, PT ;  /* 0x000000de5100720c */ /* 0x000fc40003f26270 */
[----:B------:R-:W-:Y:S02]  /*69a0*/  ISETP.GT.AND P2, PT, R223, R81, PT ;  /* 0x00000051df00720c */ /* 0x000fe40003f44270 */
[----:B------:R-:W-:Y:S01]  /*69b0*/  IABS R81, R49 ;  /* 0x0000003100517213 */ /* 0x000fe20000000000 */
[----:B-1----:R-:W-:Y:S01]  /*69c0*/  FFMA.FTZ R88, -R240, R90, R88 ;  /* 0x0000005af0587223 */ /* 0x002fe20000010158 */
[----:B------:R-:W1:Y:S01]  /*69d0*/  MUFU.TANH R49, R86 ;  /* 0x0000005600317308 */ /* 0x000e620000002400 */
[----:B------:R-:W-:-:S03]  /*69e0*/  FMUL.FTZ R87, R87, R134 ;  /* 0x0000008657577220 */ /* 0x000fc60000410000 */
[----:B------:R-:W-:-:S04]  /*69f0*/  FSEL R88, R88, -INF , !P3 ;  /* 0xff80000058587808 */ /* 0x000fc80005800000 */
[----:B------:R-:W2:Y:S01]  /*6a00*/  MUFU.TANH R91, R91 ;  /* 0x0000005b005b7308 */ /* 0x000ea20000002400 */
[----:B------:R-:W-:Y:S02]  /*6a10*/  FSEL R170, R170, -INF , !P5 ;  /* 0xff800000aaaa7808 */ /* 0x000fe40006800000 */
[----:B------:R-:W-:Y:S02]  /*6a20*/  FSEL R173, R88, -INF , !P0 ;  /* 0xff80000058ad7808 */ /* 0x000fe40004000000 */
[C---:B------:R-:W-:Y:S02]  /*6a30*/  ISETP.GE.AND P5, PT, R80.reuse, R224, PT ;  /* 0x000000e05000720c */ /* 0x040fe40003fa6270 */
[----:B------:R-:W-:Y:S01]  /*6a40*/  ISETP.GE.AND P3, PT, R80, R222, PT ;  /* 0x000000de5000720c */ /* 0x000fe20003f66270 */
[----:B------:R-:W3:Y:S01]  /*6a50*/  MUFU.TANH R87, R87 ;  /* 0x0000005700577308 */ /* 0x000ee20000002400 */
[----:B------:R-:W-:Y:S02]  /*6a60*/  ISETP.GT.AND P0, PT, R223, R80, PT ;  /* 0x00000050df00720c */ /* 0x000fe40003f04270 */
[----:B------:R-:W-:-:S02]  /*6a70*/  I2FP.F32.S32 R80, R81 ;  /* 0x0000005100507245 */ /* 0x000fc40000201400 */
[----:B------:R-:W-:-:S03]  /*6a80*/  IABS R47, R47 ;  /* 0x0000002f002f7213 */ /* 0x000fc60000000000 */
[C---:B-1----:R-:W-:Y:S01]  /*6a90*/  FFMA.FTZ R49, -R240.reuse, R80, R49 ;  /* 0x00000050f0317223 */ /* 0x042fe20000010131 */
[----:B--2---:R-:W-:-:S04]  /*6aa0*/  FFMA.FTZ R84, -R240, R84, R91 ;  /* 0x00000054f0547223 */ /* 0x004fc8000001015b */
[----:B------:R-:W-:Y:S02]  /*6ab0*/  FSEL R171, R49, -INF , !P0 ;  /* 0xff80000031ab7808 */ /* 0x000fe40004000000 */
[----:B------:R-:W-:Y:S02]  /*6ac0*/  I2FP.F32.S32 R49, R47 ;  /* 0x0000002f00317245 */ /* 0x000fe40000201400 */
[----:B------:R-:W-:Y:S01]  /*6ad0*/  FSEL R84, R84, -INF , !P2 ;  /* 0xff80000054547808 */ /* 0x000fe20005000000 */
[----:B------:R-:W-:Y:S02]  /*6ae0*/  FMUL.FTZ R82, R82, R134 ;  /* 0x0000008652527220 */ /* 0x000fe40000410000 */
[----:B---3--:R-:W-:Y:S01]  /*6af0*/  FFMA.FTZ R49, -R240, R49, R87 ;  /* 0x00000031f0317223 */ /* 0x008fe20000010157 */
[----:B------:R-:W-:Y:S02]  /*6b00*/  FSEL R172, R84, -INF , !P1 ;  /* 0xff80000054ac7808 */ /* 0x000fe40004800000 */
[----:B------:R-:W-:Y:S01]  /*6b10*/  ISETP.GT.AND P1, PT, R223, R77, PT ;  /* 0x0000004ddf00720c */ /* 0x000fe20003f24270 */
[----:B------:R-:W1:Y:S01]  /*6b20*/  MUFU.TANH R47, R82 ;  /* 0x00000052002f7308 */ /* 0x000e620000002400 */
[----:B------:R-:W-:-:S02]  /*6b30*/  ISETP.GE.AND P2, PT, R77, R222, PT ;  /* 0x000000de4d00720c */ /* 0x000fc40003f46270 */
[----:B------:R-:W-:Y:S01]  /*6b40*/  FSEL R49, R49, -INF , !P1 ;  /* 0xff80000031317808 */ /* 0x000fe20004800000 */
[----:B------:R-:W-:Y:S01]  /*6b50*/  FMUL.FTZ R78, R78, R134 ;  /* 0x000000864e4e7220 */ /* 0x000fe20000410000 */
[----:B------:R-:W-:Y:S02]  /*6b60*/  IABS R44, R44 ;  /* 0x0000002c002c7213 */ /* 0x000fe40000000000 */
[----:B------:R-:W-:Y:S02]  /*6b70*/  FSEL R147, R49, -INF , !P2 ;  /* 0xff80000031937808 */ /* 0x000fe40005000000 */
[----:B------:R-:W-:Y:S02]  /*6b80*/  FSEL R143, R143, -INF , !P5 ;  /* 0xff8000008f8f7808 */ /* 0x000fe40006800000 */
[----:B------:R-:W-:Y:S02]  /*6b90*/  FSEL R171, R171, -INF , !P3 ;  /* 0xff800000abab7808 */ /* 0x000fe40005800000 */
[----:B------:R-:W-:-:S02]  /*6ba0*/  IABS R49, R43 ;  /* 0x0000002b00317213 */ /* 0x000fc40000000000 */
[C---:B------:R-:W-:Y:S01]  /*6bb0*/  ISETP.GE.AND P5, PT, R76.reuse, R224, PT ;  /* 0x000000e04c00720c */ /* 0x040fe20003fa6270 */
[----:B------:R-:W2:Y:S01]  /*6bc0*/  MUFU.TANH R43, R78 ;  /* 0x0000004e002b7308 */ /* 0x000ea20000002400 */
[----:B------:R-:W-:Y:S02]  /*6bd0*/  ISETP.GE.AND P0, PT, R76, R222, PT ;  /* 0x000000de4c00720c */ /* 0x000fe40003f06270 */
[----:B------:R-:W-:Y:S01]  /*6be0*/  ISETP.GT.AND P3, PT, R223, R76, PT ;  /* 0x0000004cdf00720c */ /* 0x000fe20003f64270 */
[----:B------:R-:W-:Y:S02]  /*6bf0*/  IMAD.MOV.U32 R76, RZ, RZ, R44 ;  /* 0x000000ffff4c7224 */ /* 0x000fe400078e002c */
[----:B------:R-:W-:Y:S01]  /*6c00*/  FMUL.FTZ R83, R83, R134 ;  /* 0x0000008653537220 */ /* 0x000fe20000410000 */
[----:B------:R-:W-:Y:S02]  /*6c10*/  IABS R42, R42 ;  /* 0x0000002a002a7213 */ /* 0x000fe40000000000 */
[----:B------:R-:W-:Y:S01]  /*6c20*/  I2FP.F32.S32 R76, R76 ;  /* 0x0000004c004c7245 */ /* 0x000fe20000201400 */
[----:B------:R-:W3:Y:S01]  /*6c30*/  MUFU.TANH R44, R83 ;  /* 0x00000053002c7308 */ /* 0x000ee20000002400 */
[----:B------:R-:W-:-:S03]  /*6c40*/  I2FP.F32.S32 R42, R42 ;  /* 0x0000002a002a7245 */ /* 0x000fc60000201400 */
[----:B-1----:R-:W-:Y:S01]  /*6c50*/  FFMA.FTZ R47, -R240, R76, R47 ;  /* 0x0000004cf02f7223 */ /* 0x002fe2000001012f */
[-C--:B------:R-:W-:Y:S01]  /*6c60*/  FMUL.FTZ R79, R79, R134.reuse ;  /* 0x000000864f4f7220 */ /* 0x080fe20000410000 */
[----:B------:R-:W-:Y:S01]  /*6c70*/  FMUL.FTZ R74, R74, R134 ;  /* 0x000000864a4a7220 */ /* 0x000fe20000410000 */
[----:B--2---:R-:W-:Y:S02]  /*6c80*/  FFMA.FTZ R42, -R240, R42, R43 ;  /* 0x0000002af02a7223 */ /* 0x004fe4000001012b */
[----:B------:R-:W-:Y:S02]  /*6c90*/  FSEL R47, R47, -INF , !P3 ;  /* 0xff8000002f2f7808 */ /* 0x000fe40005800000 */
[----:B------:R-:W-:Y:S02]  /*6ca0*/  IABS R43, R39 ;  /* 0x00000027002b7213 */ /* 0x000fe40000000000 */
[----:B------:R-:W1:Y:S01]  /*6cb0*/  MUFU.TANH R39, R74 ;  /* 0x0000004a00277308 */ /* 0x000e620000002400 */
[----:B------:R-:W-:-:S02]  /*6cc0*/  FSEL R154, R47, -INF , !P0 ;  /* 0xff8000002f9a7808 */ /* 0x000fc40004000000 */
[----:B------:R-:W-:Y:S01]  /*6cd0*/  ISETP.GT.AND P0, PT, R223, R72, PT ;  /* 0x00000048df00720c */ /* 0x000fe20003f04270 */
[----:B------:R-:W-:Y:S01]  /*6ce0*/  FMUL.FTZ R75, R75, R134 ;  /* 0x000000864b4b7220 */ /* 0x000fe20000410000 */
[----:B------:R-:W-:-:S03]  /*6cf0*/  I2FP.F32.S32 R49, R49 ;  /* 0x0000003100317245 */ /* 0x000fc60000201400 */
[----:B------:R-:W2:Y:S01]  /*6d00*/  MUFU.TANH R79, R79 ;  /* 0x0000004f004f7308 */ /* 0x000ea20000002400 */
[----:B------:R-:W-:Y:S01]  /*6d10*/  FSEL R157, R42, -INF , !P0 ;  /* 0xff8000002a9d7808 */ /* 0x000fe20004000000 */
[----:B------:R-:W-:Y:S02]  /*6d20*/  IMAD.MOV.U32 R42, RZ, RZ, R43 ;  /* 0x000000ffff2a7224 */ /* 0x000fe400078e002b */
[----:B---3--:R-:W-:Y:S01]  /*6d30*/  FFMA.FTZ R44, -R240, R49, R44 ;  /* 0x00000031f02c7223 */ /* 0x008fe2000001012c */
[----:B------:R-:W-:Y:S02]  /*6d40*/  IABS R40, R40 ;  /* 0x0000002800287213 */ /* 0x000fe40000000000 */
[----:B------:R-:W-:Y:S01]  /*6d50*/  ISETP.GT.AND P2, PT, R223, R73, PT ;  /* 0x00000049df00720c */ /* 0x000fe20003f44270 */
[----:B------:R-:W3:Y:S01]  /*6d60*/  MUFU.TANH R75, R75 ;  /* 0x0000004b004b7308 */ /* 0x000ee20000002400 */
[----:B------:R-:W-:Y:S02]  /*6d70*/  I2FP.F32.S32 R42, R42 ;  /* 0x0000002a002a7245 */ /* 0x000fe40000201400 */
[----:B------:R-:W-:-:S02]  /*6d80*/  ISETP.GE.AND P3, PT, R72, R222, PT ;  /* 0x000000de4800720c */ /* 0x000fc40003f66270 */
[----:B------:R-:W-:Y:S02]  /*6d90*/  I2FP.F32.S32 R40, R40 ;  /* 0x0000002800287245 */ /* 0x000fe40000201400 */
[----:B------:R-:W-:Y:S02]  /*6da0*/  ISETP.GE.AND P1, PT, R73, R222, PT ;  /* 0x000000de4900720c */ /* 0x000fe40003f26270 */
[----:B------:R-:W-:Y:S01]  /*6db0*/  FSEL R44, R44, -INF , !P2 ;  /* 0xff8000002c2c7808 */ /* 0x000fe20005000000 */
[C---:B-1----:R-:W-:Y:S01]  /*6dc0*/  FFMA.FTZ R39, -R240.reuse, R42, R39 ;  /* 0x0000002af0277223 */ /* 0x042fe20000010127 */
[----:B------:R-:W-:Y:S01]  /*6dd0*/  FSEL R157, R157, -INF , !P3 ;  /* 0xff8000009d9d7808 */ /* 0x000fe20005800000 */
[----:B--2---:R-:W-:Y:S01]  /*6de0*/  FFMA.FTZ R40, -R240, R40, R79 ;  /* 0x00000028f0287223 */ /* 0x004fe2000001014f */
[----:B------:R-:W-:Y:S02]  /*6df0*/  ISETP.GT.AND P3, PT, R223, R68, PT ;  /* 0x00000044df00720c */ /* 0x000fe40003f64270 */
[----:B------:R-:W-:-:S02]  /*6e00*/  FSEL R155, R44, -INF , !P1 ;  /* 0xff8000002c9b7808 */ /* 0x000fc40004800000 */
[----:B------:R-:W-:Y:S02]  /*6e10*/  IABS R38, R38 ;  /* 0x0000002600267213 */ /* 0x000fe40000000000 */
[----:B------:R-:W-:Y:S02]  /*6e20*/  ISETP.GT.AND P1, PT, R223, R69, PT ;  /* 0x00000045df00720c */ /* 0x000fe40003f24270 */
[----:B------:R-:W-:Y:S02]  /*6e30*/  FSEL R169, R39, -INF , !P3 ;  /* 0xff80000027a97808 */ /* 0x000fe40005800000 */
[----:B------:R-:W-:Y:S02]  /*6e40*/  I2FP.F32.S32 R39, R38 ;  /* 0x0000002600277245 */ /* 0x000fe40000201400 */
[----:B------:R-:W-:Y:S02]  /*6e50*/  ISETP.GE.AND P2, PT, R69, R222, PT ;  /* 0x000000de4500720c */ /* 0x000fe40003f46270 */
[----:B------:R-:W-:Y:S01]  /*6e60*/  FSEL R40, R40, -INF , !P1 ;  /* 0xff80000028287808 */ /* 0x000fe20004800000 */
[----:B---3--:R-:W-:Y:S01]  /*6e70*/  FFMA.FTZ R39, -R240, R39, R75 ;  /* 0x00000027f0277223 */ /* 0x008fe2000001014b */
[----:B------:R-:W-:-:S02]  /*6e80*/  FMUL.FTZ R70, R70, R134 ;  /* 0x0000008646467220 */ /* 0x000fc40000410000 */
[----:B------:R-:W-:Y:S02]  /*6e90*/  FSEL R168, R40, -INF , !P2 ;  /* 0xff80000028a87808 */ /* 0x000fe40005000000 */
[----:B------:R-:W-:Y:S01]  /*6ea0*/  ISETP.GT.AND P2, PT, R223, R65, PT ;  /* 0x00000041df00720c */ /* 0x000fe20003f44270 */
[----:B------:R-:W1:Y:S01]  /*6eb0*/  MUFU.TANH R38, R70 ;  /* 0x0000004600267308 */ /* 0x000e620000002400 */
[----:B------:R-:W-:Y:S02]  /*6ec0*/  ISETP.GE.AND P1, PT, R65, R222, PT ;  /* 0x000000de4100720c */ /* 0x000fe40003f26270 */
[----:B------:R-:W-:Y:S01]  /*6ed0*/  FSEL R39, R39, -INF , !P2 ;  /* 0xff80000027277808 */ /* 0x000fe20005000000 */
[----:B------:R-:W-:Y:S01]  /*6ee0*/  FMUL.FTZ R66, R66, R134 ;  /* 0x0000008642427220 */ /* 0x000fe20000410000 */
[----:B------:R-:W-:Y:S02]  /*6ef0*/  IABS R37, R37 ;  /* 0x0000002500257213 */ /* 0x000fe40000000000 */
[----:B------:R-:W-:-:S02]  /*6f00*/  FSEL R167, R39, -INF , !P1 ;  /* 0xff80000027a77808 */ /* 0x000fc40004800000 */
[----:B------:R-:W-:Y:S01]  /*6f10*/  IABS R39, R36 ;  /* 0x0000002400277213 */ /* 0x000fe20000000000 */
[----:B------:R-:W-:Y:S01]  /*6f20*/  IMAD.MOV.U32 R40, RZ, RZ, R37 ;  /* 0x000000ffff287224 */ /* 0x000fe200078e0025 */
[----:B------:R-:W2:Y:S01]  /*6f30*/  MUFU.TANH R36, R66 ;  /* 0x0000004200247308 */ /* 0x000ea20000002400 */
[----:B------:R-:W-:-:S03]  /*6f40*/  ISETP.GE.AND P0, PT, R68, R222, PT ;  /* 0x000000de4400720c */ /* 0x000fc60003f06270 */
[----:B------:R-:W-:Y:S02]  /*6f50*/  I2FP.F32.S32 R40, R40 ;  /* 0x0000002800287245 */ /* 0x000fe40000201400 */
[----:B------:R-:W-:Y:S01]  /*6f60*/  IABS R34, R34 ;  /* 0x0000002200227213 */ /* 0x000fe20000000000 */
[----:B------:R-:W-:Y:S01]  /*6f70*/  FMUL.FTZ R71, R71, R134 ;  /* 0x0000008647477220 */ /* 0x000fe20000410000 */
[----:B------:R-:W-:Y:S01]  /*6f80*/  FSEL R169, R169, -INF , !P0 ;  /* 0xff800000a9a97808 */ /* 0x000fe20004000000 */
[----:B-1----:R-:W-:Y:S01]  /*6f90*/  FFMA.FTZ R38, -R240, R40, R38 ;  /* 0x00000028f0267223 */ /* 0x002fe20000010126 */
[----:B------:R-:W-:Y:S02]  /*6fa0*/  ISETP.GT.AND P0, PT, R223, R64, PT ;  /* 0x00000040df00720c */ /* 0x000fe40003f04270 */
[----:B------:R-:W-:Y:S01]  /*6fb0*/  I2FP.F32.S32 R34, R34 ;  /* 0x0000002200227245 */ /* 0x000fe20000201400 */
[----:B------:R-:W1:Y:S01]  /*6fc0*/  MUFU.TANH R37, R71 ;  /* 0x0000004700257308 */ /* 0x000e620000002400 */
[----:B------:R-:W-:Y:S01]  /*6fd0*/  FMUL.FTZ R62, R62, R134 ;  /* 0x000000863e3e7220 */ /* 0x000fe20000410000 */
[----:B------:R-:W-:Y:S01]  /*6fe0*/  ISETP.GE.AND P3, PT, R64, R222, PT ;  /* 0x000000de4000720c */ /* 0x000fe20003f66270 */
[----:B------:R-:W-:Y:S01]  /*6ff0*/  FMUL.FTZ R67, R67, R134 ;  /* 0x0000008643437220 */ /* 0x000fe20000410000 */
[----:B------:R-:W-:Y:S01]  /*7000*/  FSEL R38, R38, -INF , !P0 ;  /* 0xff80000026267808 */ /* 0x000fe20004000000 */
[----:B--2---:R-:W-:Y:S01]  /*7010*/  FFMA.FTZ R34, -R240, R34, R36 ;  /* 0x00000022f0227223 */ /* 0x004fe20000010124 */
[----:B------:R-:W-:-:S02]  /*7020*/  IABS R36, R31 ;  /* 0x0000001f00247213 */ /* 0x000fc40000000000 */
[----:B------:R-:W2:Y:S01]  /*7030*/  MUFU.TANH R31, R62 ;  /* 0x0000003e001f7308 */ /* 0x000ea20000002400 */
[----:B------:R-:W-:Y:S02]  /*7040*/  FSEL R166, R38, -INF , !P3 ;  /* 0xff80000026a67808 */ /* 0x000fe40005800000 */
[----:B------:R-:W-:Y:S02]  /*7050*/  ISETP.GT.AND P3, PT, R223, R60, PT ;  /* 0x0000003cdf00720c */ /* 0x000fe40003f64270 */
[----:B------:R-:W-:-:S03]  /*7060*/  I2FP.F32.S32 R39, R39 ;  /* 0x0000002700277245 */ /* 0x000fc60000201400 */
[----:B------:R-:W3:Y:S01]  /*7070*/  MUFU.TANH R67, R67 ;  /* 0x0000004300437308 */ /* 0x000ee20000002400 */
[----:B------:R-:W-:Y:S01]  /*7080*/  FSEL R153, R34, -INF , !P3 ;  /* 0xff80000022997808 */ /* 0x000fe20005800000 */
[----:B------:R-:W-:Y:S02]  /*7090*/  IMAD.MOV.U32 R34, RZ, RZ, R36 ;  /* 0x000000ffff227224 */ /* 0x000fe400078e0024 */
[----:B-1----:R-:W-:Y:S01]  /*70a0*/  FFMA.FTZ R37, -R240, R39, R37 ;  /* 0x00000027f0257223 */ /* 0x002fe20000010125 */
[----:B------:R-:W-:Y:S02]  /*70b0*/  IABS R32, R32 ;  /* 0x0000002000207213 */ /* 0x000fe40000000000 */
[----:B------:R-:W-:Y:S02]  /*70c0*/  ISETP.GT.AND P1, PT, R223, R61, PT ;  /* 0x0000003ddf00720c */ /* 0x000fe40003f24270 */
[----:B------:R-:W-:Y:S02]  /*70d0*/  I2FP.F32.S32 R34, R34 ;  /* 0x0000002200227245 */ /* 0x000fe40000201400 */
[----:B------:R-:W-:-:S02]  /*70e0*/  ISETP.GE.AND P0, PT, R60, R222, PT ;  /* 0x000000de3c00720c */ /* 0x000fc40003f06270 */
[----:B------:R-:W-:Y:S01]  /*70f0*/  I2FP.F32.S32 R32, R32 ;  /* 0x0000002000207245 */ /* 0x000fe20000201400 */
[----:B--2---:R-:W-:Y:S01]  /*7100*/  FFMA.FTZ R31, -R240, R34, R31 ;  /* 0x00000022f01f7223 */ /* 0x004fe2000001011f */
[----:B------:R-:W-:Y:S02]  /*7110*/  ISETP.GE.AND P2, PT, R61, R222, PT ;  /* 0x000000de3d00720c */ /* 0x000fe40003f46270 */
[----:B------:R-:W-:Y:S02]  /*7120*/  FSEL R37, R37, -INF , !P1 ;  /* 0xff80000025257808 */ /* 0x000fe40004800000 */
[----:B------:R-:W-:Y:S02]  /*7130*/  FSEL R153, R153, -INF , !P0 ;  /* 0xff80000099997808 */ /* 0x000fe40004000000 */
[----:B------:R-:W-:Y:S02]  /*7140*/  ISETP.GT.AND P0, PT, R223, R56, PT ;  /* 0x00000038df00720c */ /* 0x000fe40003f04270 */
[----:B------:R-:W-:Y:S01]  /*7150*/  IABS R22, R22 ;  /* 0x0000001600167213 */ /* 0x000fe20000000000 */
[-C--:B------:R-:W-:Y:S01]  /*7160*/  FMUL.FTZ R58, R58, R134.reuse ;  /* 0x000000863a3a7220 */ /* 0x080fe20000410000 */
[----:B------:R-:W-:Y:S01]  /*7170*/  FSEL R156, R37, -INF , !P2 ;  /* 0xff800000259c7808 */ /* 0x000fe20005000000 */
[----:B------:R-:W-:Y:S01]  /*7180*/  FMUL.FTZ R63, R63, R134 ;  /* 0x000000863f3f7220 */ /* 0x000fe20000410000 */
[----:B---3--:R-:W-:Y:S01]  /*7190*/  FFMA.FTZ R32, -R240, R32, R67 ;  /* 0x00000020f0207223 */ /* 0x008fe20000010143 */
[----:B------:R-:W-:-:S02]  /*71a0*/  ISETP.GT.AND P2, PT, R223, R57, PT ;  /* 0x00000039df00720c */ /* 0x000fc40003f44270 */
[----:B------:R-:W-:Y:S02]  /*71b0*/  FSEL R151, R31, -INF , !P0 ;  /* 0xff8000001f977808 */ /* 0x000fe40004000000 */
[----:B------:R-:W-:Y:S02]  /*71c0*/  I2FP.F32.S32 R31, R22 ;  /* 0x00000016001f7245 */ /* 0x000fe40000201400 */
[----:B------:R-:W1:Y:S01]  /*71d0*/  MUFU.TANH R22, R58 ;  /* 0x0000003a00167308 */ /* 0x000e620000002400 */
[----:B------:R-:W-:Y:S01]  /*71e0*/  FSEL R142, R142, -INF , !P4 ;  /* 0xff8000008e8e7808 */ /* 0x000fe20006000000 */
[----:B------:R-:W-:Y:S01]  /*71f0*/  FMUL.FTZ R54, R54, R134 ;  /* 0x0000008636367220 */ /* 0x000fe20000410000 */
[----:B------:R-:W-:Y:S02]  /*7200*/  ISETP.GE.AND P1, PT, R57, R222, PT ;  /* 0x000000de3900720c */ /* 0x000fe40003f26270 */
[----:B------:R-:W-:Y:S02]  /*7210*/  FSEL R32, R32, -INF , !P2 ;  /* 0xff80000020207808 */ /* 0x000fe40005000000 */
[----:B------:R-:W-:Y:S01]  /*7220*/  IABS R21, R21 ;  /* 0x0000001500157213 */ /* 0x000fe20000000000 */
[----:B------:R-:W2:Y:S01]  /*7230*/  MUFU.TANH R63, R63 ;  /* 0x0000003f003f7308 */ /* 0x000ea20000002400 */
[----:B------:R-:W-:-:S02]  /*7240*/  ISETP.GE.AND P4, PT, R77, R224, PT ;  /* 0x000000e04d00720c */ /* 0x000fc40003f86270 */
[----:B------:R-:W-:Y:S01]  /*7250*/  FSEL R152, R32, -INF , !P1 ;  /* 0xff80000020987808 */ /* 0x000fe20004800000 */
[----:B------:R-:W-:Y:S01]  /*7260*/  IMAD.MOV.U32 R32, RZ, RZ, R21 ;  /* 0x000000ffff207224 */ /* 0x000fe200078e0015 */
[----:B------:R-:W-:Y:S01]  /*7270*/  FSEL R145, R145, -INF , !P4 ;  /* 0xff80000091917808 */ /* 0x000fe20006000000 */
[----:B------:R-:W-:Y:S01]  /*7280*/  FMUL.FTZ R59, R59, R134 ;  /* 0x000000863b3b7220 */ /* 0x000fe20000410000 */
[----:B------:R-:W-:Y:S01]  /*7290*/  ISETP.GE.AND P4, PT, R73, R224, PT ;  /* 0x000000e04900720c */ /* 0x000fe20003f86270 */
[----:B------:R-:W3:Y:S01]  /*72a0*/  MUFU.TANH R54, R54 ;  /* 0x0000003600367308 */ /* 0x000ee20000002400 */
[----:B------:R-:W-:Y:S02]  /*72b0*/  FSEL R158, R158, -INF , !P5 ;  /* 0xff8000009e9e7808 */ /* 0x000fe40006800000 */
[----:B------:R-:W-:Y:S02]  /*72c0*/  FSEL R161, R161, -INF , !P4 ;  /* 0xff800000a1a17808 */ /* 0x000fe40006000000 */
[----:B------:R-:W-:-:S02]  /*72d0*/  I2FP.F32.S32 R32, R32 ;  /* 0x0000002000207245 */ /* 0x000fc40000201400 */
[-C--:B------:R-:W-:Y:S01]  /*72e0*/  ISETP.GE.AND P5, PT, R72, R224.reuse, PT ;  /* 0x000000e04800720c */ /* 0x080fe20003fa6270 */
[----:B------:R-:W4:Y:S01]  /*72f0*/  MUFU.TANH R21, R59 ;  /* 0x0000003b00157308 */ /* 0x000f220000002400 */
[----:B------:R-:W-:Y:S02]  /*7300*/  ISETP.GE.AND P4, PT, R69, R224, PT ;  /* 0x000000e04500720c */ /* 0x000fe40003f86270 */
[----:B------:R-:W-:Y:S01]  /*7310*/  ISETP.GE.AND P3, PT, R56, R222, PT ;  /* 0x000000de3800720c */ /* 0x000fe20003f66270 */
[----:B------:R-:W-:Y:S01]  /*7320*/  FMUL.FTZ R55, R55, R134 ;  /* 0x0000008637377220 */ /* 0x000fe20000410000 */
[----:B------:R-:W-:Y:S01]  /*7330*/  FSEL R162, R162, -INF , !P5 ;  /* 0xff800000a2a27808 */ /* 0x000fe20006800000 */
[----:B-1----:R-:W-:Y:S01]  /*7340*/  FFMA.FTZ R22, -R240, R32, R22 ;  /* 0x00000020f0167223 */ /* 0x002fe20000010116 */
[----:B------:R-:W-:Y:S02]  /*7350*/  FSEL R165, R165, -INF , !P4 ;  /* 0xff800000a5a57808 */ /* 0x000fe40006000000 */
[----:B------:R-:W-:-:S02]  /*7360*/  FSEL R151, R151, -INF , !P3 ;  /* 0xff80000097977808 */ /* 0x000fc40005800000 */
[----:B------:R-:W-:Y:S02]  /*7370*/  IABS R13, R13 ;  /* 0x0000000d000d7213 */ /* 0x000fe40000000000 */
[-C--:B------:R-:W-:Y:S02]  /*7380*/  ISETP.GE.AND P5, PT, R68, R224.reuse, PT ;  /* 0x000000e04400720c */ /* 0x080fe40003fa6270 */
[----:B------:R-:W-:Y:S02]  /*7390*/  ISETP.GE.AND P4, PT, R65, R224, PT ;  /* 0x000000e04100720c */ /* 0x000fe40003f86270 */
[C---:B------:R-:W-:Y:S01]  /*73a0*/  ISETP.GT.AND P3, PT, R223.reuse, R52, PT ;  /* 0x00000034df00720c */ /* 0x040fe20003f64270 */
[----:B--2---:R-:W-:Y:S01]  /*73b0*/  FFMA.FTZ R31, -R240, R31, R63 ;  /* 0x0000001ff01f7223 */ /* 0x004fe2000001013f */
[----:B------:R-:W-:Y:S01]  /*73c0*/  IABS R17, R17 ;  /* 0x0000001100117213 */ /* 0x000fe20000000000 */
[----:B------:R-:W1:Y:S01]  /*73d0*/  MUFU.TANH R55, R55 ;  /* 0x0000003700377308 */ /* 0x000e620000002400 */
[----:B------:R-:W-:-:S02]  /*73e0*/  ISETP.GT.AND P1, PT, R223, R53, PT ;  /* 0x00000035df00720c */ /* 0x000fc40003f24270 */
[----:B------:R-:W-:Y:S02]  /*73f0*/  I2FP.F32.S32 R13, R13 ;  /* 0x0000000d000d7245 */ /* 0x000fe40000201400 */
[----:B------:R-:W-:Y:S02]  /*7400*/  FSEL R164, R164, -INF , !P5 ;  /* 0xff800000a4a47808 */ /* 0x000fe40006800000 */
[----:B------:R-:W-:Y:S02]  /*7410*/  FSEL R163, R163, -INF , !P4 ;  /* 0xff800000a3a37808 */ /* 0x000fe40006000000 */
[----:B------:R-:W-:Y:S02]  /*7420*/  ISETP.GE.AND P0, PT, R52, R222, PT ;  /* 0x000000de3400720c */ /* 0x000fe40003f06270 */
[----:B------:R-:W-:Y:S02]  /*7430*/  FSEL R22, R22, -INF , !P3 ;  /* 0xff80000016167808 */ /* 0x000fe40005800000 */
[----:B------:R-:W-:-:S02]  /*7440*/  ISETP.GE.AND P5, PT, R64, R224, PT ;  /* 0x000000e04000720c */ /* 0x000fc40003fa6270 */
[----:B------:R-:W-:Y:S02]  /*7450*/  ISETP.GE.AND P4, PT, R61, R224, PT ;  /* 0x000000e03d00720c */ /* 0x000fe40003f86270 */
[----:B------:R-:W-:Y:S01]  /*7460*/  I2FP.F32.S32 R17, R17 ;  /* 0x0000001100117245 */ /* 0x000fe20000201400 */
[----:B---3--:R-:W-:Y:S01]  /*7470*/  FFMA.FTZ R13, -R240, R13, R54 ;  /* 0x0000000df00d7223 */ /* 0x008fe20000010136 */
[----:B------:R-:W-:Y:S02]  /*7480*/  ISETP.GE.AND P2, PT, R53, R222, PT ;  /* 0x000000de3500720c */ /* 0x000fe40003f46270 */
[----:B------:R-:W-:Y:S02]  /*7490*/  FSEL R31, R31, -INF , !P1 ;  /* 0xff8000001f1f7808 */ /* 0x000fe40004800000 */
[----:B------:R-:W-:Y:S02]  /*74a0*/  FSEL R141, R22, -INF , !P0 ;  /* 0xff800000168d7808 */ /* 0x000fe40004000000 */
[----:B------:R-:W-:-:S02]  /*74b0*/  FSEL R160, R160, -INF , !P5 ;  /* 0xff800000a0a07808 */ /* 0x000fc40006800000 */
[----:B------:R-:W-:Y:S02]  /*74c0*/  FSEL R159, R159, -INF , !P4 ;  /* 0xff8000009f9f7808 */ /* 0x000fe40006000000 */
[----:B------:R-:W-:Y:S01]  /*74d0*/  ISETP.GT.AND P0, PT, R223, R50, PT ;  /* 0x00000032df00720c */ /* 0x000fe20003f04270 */
[----:B----4-:R-:W-:Y:S01]  /*74e0*/  FFMA.FTZ R17, -R240, R17, R21 ;  /* 0x00000011f0117223 */ /* 0x010fe20000010115 */
[-C--:B------:R-:W-:Y:S02]  /*74f0*/  ISETP.GE.AND P5, PT, R60, R224.reuse, PT ;  /* 0x000000e03c00720c */ /* 0x080fe40003fa6270 */
[----:B------:R-:W-:Y:S02]  /*7500*/  ISETP.GE.AND P4, PT, R57, R224, PT ;  /* 0x000000e03900720c */ /* 0x000fe40003f86270 */
[----:B------:R-:W-:Y:S02]  /*7510*/  FSEL R144, R31, -INF , !P2 ;  /* 0xff8000001f907808 */ /* 0x000fe40005000000 */
[----:B------:R-:W-:-:S02]  /*7520*/  IABS R12, R12 ;  /* 0x0000000c000c7213 */ /* 0x000fc40000000000 */
[----:B------:R-:W-:Y:S02]  /*7530*/  ISETP.GT.AND P2, PT, R223, R51, PT ;  /* 0x00000033df00720c */ /* 0x000fe40003f44270 */
[----:B------:R-:W-:Y:S02]  /*7540*/  FSEL R13, R13, -INF , !P0 ;  /* 0xff8000000d0d7808 */ /* 0x000fe40004000000 */
[----:B------:R-:W-:Y:S02]  /*7550*/  FSEL R150, R150, -INF , !P5 ;  /* 0xff80000096967808 */ /* 0x000fe40006800000 */
[----:B------:R-:W-:Y:S02]  /*7560*/  FSEL R149, R149, -INF , !P4 ;  /* 0xff80000095957808 */ /* 0x000fe40006000000 */
[----:B------:R-:W-:Y:S02]  /*7570*/  ISETP.GT.AND P0, PT, R187, R226, PT ;  /* 0x000000e2bb00720c */ /* 0x000fe40003f04270 */
[----:B------:R-:W-:-:S02]  /*7580*/  ISETP.GE.AND P5, PT, R56, R224, PT ;  /* 0x000000e03800720c */ /* 0x000fc40003fa6270 */
[----:B------:R-:W-:Y:S02]  /*7590*/  ISETP.GE.AND P4, PT, R53, R224, PT ;  /* 0x000000e03500720c */ /* 0x000fe40003f86270 */
[----:B------:R-:W-:Y:S02]  /*75a0*/  I2FP.F32.S32 R12, R12 ;  /* 0x0000000c000c7245 */ /* 0x000fe40000201400 */
[----:B------:R-:W-:Y:S02]  /*75b0*/  ISETP.GE.AND P1, PT, R51, R222, PT ;  /* 0x000000de3300720c */ /* 0x000fe40003f26270 */
[----:B------:R-:W-:Y:S01]  /*75c0*/  FSEL R17, R17, -INF , !P2 ;  /* 0xff80000011117808 */ /* 0x000fe20005000000 */
[----:B-1----:R-:W-:Y:S01]  /*75d0*/  FFMA.FTZ R12, -R240, R12, R55 ;  /* 0x0000000cf00c7223 */ /* 0x002fe20000010137 */
[----:B------:R-:W-:Y:S02]  /*75e0*/  FSEL R148, R148, -INF , !P5 ;  /* 0xff80000094947808 */ /* 0x000fe40006800000 */
[----:B------:R-:W-:Y:S01]  /*75f0*/  FSEL R146, R146, -INF , !P4 ;  /* 0xff80000092927808 */ /* 0x000fe20006000000 */
[----:B------:R-:W-:Y:S01]  /*7600*/  BAR.SYNC.DEFER_BLOCKING 0x0 ;  /* 0x0000000000007b1d */ /* 0x000fe20000010000 */
[----:B------:R-:W-:-:S02]  /*7610*/  ISETP.GE.AND P5, PT, R52, R224, PT ;  /* 0x000000e03400720c */ /* 0x000fc40003fa6270 */
[----:B------:R-:W-:Y:S02]  /*7620*/  ISETP.GE.AND P4, PT, R51, R224, PT ;  /* 0x000000e03300720c */ /* 0x000fe40003f86270 */
[----:B------:R-:W-:Y:S02]  /*7630*/  FSEL R140, R17, -INF , !P1 ;  /* 0xff800000118c7808 */ /* 0x000fe40004800000 */
[----:B------:R-:W-:Y:S02]  /*7640*/  ISETP.GT.AND P1, PT, R223, R48, PT ;  /* 0x00000030df00720c */ /* 0x000fe40003f24270 */
[----:B------:R-:W-:Y:S02]  /*7650*/  FSEL R138, R138, -INF , !P5 ;  /* 0xff8000008a8a7808 */ /* 0x000fe40006800000 */
[----:B------:R-:W-:Y:S01]  /*7660*/  FSEL R137, R137, -INF , !P4 ;  /* 0xff80000089897808 */ /* 0x000fe20006000000 */
[----:B------:R-:W-:Y:S01]  /*7670*/  BSSY.RECONVERGENT B1, `(.L_x_6083) ;  /* 0x00000ca000017945 */ /* 0x000fe20003800200 */
[----:B------:R-:W-:-:S02]  /*7680*/  ISETP.GE.AND P5, PT, R50, R224, PT ;  /* 0x000000e03200720c */ /* 0x000fc40003fa6270 */
[----:B------:R-:W-:Y:S02]  /*7690*/  ISETP.GE.AND P3, PT, R50, R222, PT ;  /* 0x000000de3200720c */ /* 0x000fe40003f66270 */
[C---:B------:R-:W-:Y:S02]  /*76a0*/  ISETP.GE.AND P4, PT, R48.reuse, R224, PT ;  /* 0x000000e03000720c */ /* 0x040fe40003f86270 */
[----:B------:R-:W-:Y:S02]  /*76b0*/  ISETP.GE.AND P2, PT, R48, R222, PT ;  /* 0x000000de3000720c */ /* 0x000fe40003f46270 */
[----:B------:R-:W-:Y:S02]  /*76c0*/  FSEL R12, R12, -INF , !P1 ;  /* 0xff8000000c0c7808 */ /* 0x000fe40004800000 */
[----:B------:R-:W-:Y:S02]  /*76d0*/  VIMNMX R225, PT, PT, RZ, R225, !PT ;  /* 0x000000e1ffe17248 */ /* 0x000fe40007fe0100 */
[----:B------:R-:W-:-:S02]  /*76e0*/  VIMNMX R223, PT, PT, RZ, R223, !PT ;  /* 0x000000dfffdf7248 */ /* 0x000fc40007fe0100 */
        /* <DEDUP_REMOVED lines=18> */
.L_x_6086:
        /* <DEDUP_REMOVED lines=30> */
[----:B------:R-:W-:Y:S02]  /*79f0*/  ISETP.NE.AND P1, PT, R13, RZ, PT ;  /* 0x000000ff0d00720c */ /* 0x000fe40003f25270 */
[----:B------:R-:W-:Y:S02]  /*7a00*/  ISETP.GE.U32.AND P5, PT, R21, R12, PT ;  /* 0x0000000c1500720c */ /* 0x000fe40003fa6070 */
[----:B------:R-:W-:-:S07]  /*7a10*/  LOP3.LUT R21, RZ, R13, RZ, 0x33, !PT ;  /* 0x0000000dff157212 */ /* 0x000fce00078e33ff */
[----:B------:R-:W-:-:S04]  /*7a20*/  @P4 VIADD R31, R31, 0x1 ;  /* 0x000000011f1f4836 */ /* 0x000fc80000000000 */
[----:B------:R-:W-:Y:S01]  /*7a30*/  @P5 IADD3 R32, PT, PT, R32, 0x1, RZ ;  /* 0x0000000120205810 */ /* 0x000fe20007ffe0ff */
[----:B------:R-:W-:Y:S02]  /*7a40*/  IMAD.MOV.U32 R22, RZ, RZ, R31 ;  /* 0x000000ffff167224 */ /* 0x000fe400078e001f */
[----:B------:R-:W2:Y:S02]  /*7a50*/  LD.E.64 R30, desc[UR4][R2.64+0x38] ;  /* 0x00003804021e7980 */ /* 0x000ea4000c101b00 */
[----:B------:R-:W-:Y:S01]  /*7a60*/  @!P2 IMAD.MOV R32, RZ, RZ, -R32 ;  /* 0x000000ffff20a224 */ /* 0x000fe200078e0a20 */
[----:B------:R-:W-:-:S04]  /*7a70*/  @!P0 IADD3 R22, PT, PT, -R22, RZ, RZ ;  /* 0x000000ff16168210 */ /* 0x000fc80007ffe1ff */
[C---:B------:R-:W-:Y:S02]  /*7a80*/  SEL R22, R21.reuse, R22, !P1 ;  /* 0x0000001615167207 */ /* 0x040fe40004800000 */
[----:B------:R-:W-:-:S03]  /*7a90*/  SEL R21, R21, R32, !P1 ;  /* 0x0000002015157207 */ /* 0x000fc60004800000 */
[----:B------:R-:W-:-:S04]  /*7aa0*/  IMAD.WIDE R38, R22, 0x4, R244 ;  /* 0x0000000416267825 */ /* 0x000fc800078e02f4 */
[C---:B------:R-:W-:Y:S01]  /*7ab0*/  IMAD.WIDE R36, R21.reuse, 0x4, R244 ;  /* 0x0000000415247825 */ /* 0x040fe200078e02f4 */
[----:B------:R1:W3:Y:S04]  /*7ac0*/  LD.E R17, desc[UR4][R38.64] ;  /* 0x0000000426117980 */ /* 0x0002e8000c101900 */
[----:B------:R-:W3:Y:S04]  /*7ad0*/  LD.E R12, desc[UR4][R36.64] ;  /* 0x00000004240c7980 */ /* 0x000ee8000c101900 */
[----:B------:R-:W4:Y:S01]  /*7ae0*/  LD.E.64 R36, desc[UR4][R2.64+0x20] ;  /* 0x0000200402247980 */ /* 0x000f22000c101b00 */
[----:B------:R-:W-:-:S05]  /*7af0*/  IADD3 R22, PT, PT, R21, -R22, RZ ;  /* 0x8000001615167210 */ /* 0x000fca0007ffe0ff */
[----:B------:R-:W-:-:S05]  /*7b00*/  IMAD R22, R13, R22, -0x80 ;  /* 0xffffff800d167424 */ /* 0x000fca00078e0216 */
[----:B------:R-:W-:Y:S01]  /*7b10*/  SHF.R.S32.HI R21, RZ, 0x1f, R22 ;  /* 0x0000001fff157819 */ /* 0x000fe20000011416 */
[-C--:B--2---:R-:W-:Y:S02]  /*7b20*/  IMAD R13, R31, R22.reuse, RZ ;  /* 0x000000161f0d7224 */ /* 0x084fe400078e02ff */
[----:B-1----:R-:W-:-:S04]  /*7b30*/  IMAD.WIDE.U32 R38, R30, R22, RZ ;  /* 0x000000161e267225 */ /* 0x002fc800078e00ff */
[----:B------:R-:W-:Y:S02]  /*7b40*/  IMAD R13, R30, R21, R13 ;  /* 0x000000151e0d7224 */ /* 0x000fe400078e020d */
[----:B------:R-:W-:-:S03]  /*7b50*/  IMAD.MOV.U32 R30, RZ, RZ, R38 ;  /* 0x000000ffff1e7224 */ /* 0x000fc600078e0026 */
[----:B------:R-:W-:Y:S01]  /*7b60*/  IADD3 R31, PT, PT, R39, R13, RZ ;  /* 0x0000000d271f7210 */ /* 0x000fe20007ffe0ff */
[----:B---3--:R-:W-:-:S05]  /*7b70*/  IMAD.IADD R12, R17, 0x1, -R12 ;  /* 0x00000001110c7824 */ /* 0x008fca00078e0a0c */
[----:B------:R-:W-:Y:S01]  /*7b80*/  SHF.R.S32.HI R17, RZ, 0x1f, R12 ;  /* 0x0000001fff117819 */ /* 0x000fe2000001140c */
[----:B----4-:R-:W-:Y:S02]  /*7b90*/  IMAD R13, R37, R12, RZ ;  /* 0x0000000c250d7224 */ /* 0x010fe400078e02ff */
[----:B------:R-:W-:-:S04]  /*7ba0*/  IMAD.WIDE.U32 R30, R12, R36, R30 ;  /* 0x000000240c1e7225 */ /* 0x000fc800078e001e */
[----:B------:R-:W-:Y:S01]  /*7bb0*/  IMAD R13, R36, R17, R13 ;  /* 0x00000011240d7224 */ /* 0x000fe200078e020d */
[----:B------:R-:W-:-:S04]  /*7bc0*/  LEA R228, P0, R30, R228, 0x1 ;  /* 0x000000e41ee47211 */ /* 0x000fc800078008ff */
[----:B------:R-:W-:-:S04]  /*7bd0*/  IADD3 R13, PT, PT, R31, R13, RZ ;  /* 0x0000000d1f0d7210 */ /* 0x000fc80007ffe0ff */
[----:B------:R-:W-:Y:S02]  /*7be0*/  LEA.HI.X R227, R30, R227, R13, 0x1, P0 ;  /* 0x000000e31ee37211 */ /* 0x000fe400000f0c0d */
.L_x_6087:
[----:B------:R-:W-:Y:S05]  /*7bf0*/  BSYNC.RECONVERGENT B0 ;  /* 0x0000000000007941 */ /* 0x000fea0003800200 */
.L_x_6085:
        /* <DEDUP_REMOVED lines=35> */
[----:B---3--:R-:W-:-:S03]  /*7e30*/  IADD3 R42, P2, PT, R36, R12, RZ ;  /* 0x0000000c242a7210 */ /* 0x008fc60007f5e0ff */
[----:B------:R2:W-:Y:S01]  /*7e40*/  @P0 STS.128 [R243+0x8800], RZ ;  /* 0x008800fff3000388 */ /* 0x0005e20000000c00 */
[----:B------:R-:W-:-:S03]  /*7e50*/  IADD3.X R43, PT, PT, R37, R13, RZ, P2, !PT ;  /* 0x0000000d252b7210 */ /* 0x000fc600017fe4ff */
[----:B------:R-:W-:Y:S01]  /*7e60*/  @!PT LDS RZ, [RZ] ;  /* 0x00000000fffff984 */ /* 0x000fe20000000800 */
[----:B------:R-:W-:Y:S01]  /*7e70*/  @!PT LDS RZ, [RZ] ;  /* 0x00000000fffff984 */ /* 0x000fe20000000800 */
[----:B------:R-:W-:Y:S01]  /*7e80*/  @!PT LDS RZ, [RZ] ;  /* 0x00000000fffff984 */ /* 0x000fe20000000800 */
[----:B------:R3:W-:Y:S04]  /*7e90*/  @!P1 LDGSTS.E.BYPASS.LTC128B.128 [R243+0x5000], desc[UR4][R38.64] ;  /* 0x0500000026f39fae */ /* 0x0007e8000b981a04 */
[----:B------:R2:W-:Y:S01]  /*7ea0*/  @P1 STS.128 [R243+0x5000], RZ ;  /* 0x005000fff3001388 */ /* 0x0005e20000000c00 */
[----:B-1----:R-:W-:Y:S02]  /*7eb0*/  @!P0 IMAD.MOV.U32 R30, RZ, RZ, R38 ;  /* 0x000000ffff1e8224 */ /* 0x002fe400078e0026 */
        /* <DEDUP_REMOVED lines=21> */
[----:B------:R-:W-:Y:S01]  /*8010*/  IADD3 R12, P2, PT, R36, R12, RZ ;  /* 0x0000000c240c7210 */ /* 0x000fe20007f5e0ff */
[--C-:B------:R-:W-:Y:S02]  /*8020*/  IMAD.X R37, R39, 0x1, R13.reuse, P3 ;  /* 0x0000000127257824 */ /* 0x100fe400018e060d */
[----:B------:R-:W-:Y:S01]  /*8030*/  @!PT LDS RZ, [RZ] ;  /* 0x00000000fffff984 */ /* 0x000fe20000000800 */
[----:B------:R-:W-:Y:S01]  /*8040*/  @!PT LDS RZ, [RZ] ;  /* 0x00000000fffff984 */ /* 0x000fe20000000800 */
[----:B------:R-:W-:Y:S01]  /*8050*/  @!PT LDS RZ, [RZ] ;  /* 0x00000000fffff984 */ /* 0x000fe20000000800 */
[----:B------:R-:W-:Y:S02]  /*8060*/  @!P1 LDGSTS.E.BYPASS.LTC128B.128 [R243+0x6000], desc[UR4][R42.64] ;  /* 0x060000002af39fae */ /* 0x000fe4000b981a04 */
[----:B------:R-:W-:Y:S02]  /*8070*/  IMAD.X R13, R37, 0x1, R13, P2 ;  /* 0x00000001250d7824 */ /* 0x000fe400010e060d */
        /* <DEDUP_REMOVED lines=41> */
.L_x_6084:
[----:B------:R-:W-:Y:S05]  /*8310*/  BSYNC.RECONVERGENT B1 ;  /* 0x0000000000017941 */ /* 0x000fea0003800200 */
.L_x_6083:
[----:B------:R-:W3:Y:S01]  /*8320*/  LD.E R64, desc[UR4][R2.64+0xdc] ;  /* 0x0000dc0402407980 */ /* 0x000ee2000c101900 */
[----:B--2---:R-:W-:Y:S01]  /*8330*/  FMNMX3.FTZ R12, R41, R23, R20, !PT ;  /* 0x00000017290c7276 */ /* 0x004fe20007810014 */
        /* <DEDUP_REMOVED lines=33> */
[----:B------:R-:W1:Y:S03]  /*8550*/  SHFL.BFLY PT, R13, R12, 0x2, 0x1f ;  /* 0x0c401f000c0d7f89 */ /* 0x000e6600000e0000 */
[----:B------:R-:W-:-:S04]  /*8560*/  LEA R186, R186, R212, 0x1 ;  /* 0x000000d4baba7211 */ /* 0x000fc800078e08ff */
[-C--:B------:R-:W-:Y:S01]  /*8570*/  IADD3 R57, PT, PT, R129, R186.reuse, RZ ;  /* 0x000000ba81397210 */ /* 0x080fe20007ffe0ff */
[----:B------:R-:W-:Y:S01]  /*8580*/  LDSM.16.MT88.4 R124, [R186+0xc000] ;  /* 0x00c00000ba7c783b */ /* 0x000fe20000004200 */
[C---:B------:R-:W-:Y:S02]  /*8590*/  IADD3 R65, PT, PT, R128.reuse, R186, RZ ;  /* 0x000000ba80417210 */ /* 0x040fe40007ffe0ff */
[----:B------:R-:W-:Y:S01]  /*85a0*/  IADD3 R32, PT, PT, R128, R57, RZ ;  /* 0x0000003980207210 */ /* 0x000fe20007ffe0ff */
[----:B------:R-:W-:Y:S04]  /*85b0*/  LDSM.16.MT88.4 R108, [R57+0xc000] ;  /* 0x00c00000396c783b */ /* 0x000fe80000004200 */
[----:B------:R-:W-:Y:S04]  /*85c0*/  LDSM.16.MT88.4 R116, [R65+0xc000] ;  /* 0x00c000004174783b */ /* 0x000fe80000004200 */
[----:B------:R-:W-:Y:S01]  /*85d0*/  LDSM.16.MT88.4 R100, [R32+0xc000] ;  /* 0x00c000002064783b */ /* 0x000fe20000004200 */
[----:B-1----:R-:W-:-:S03]  /*85e0*/  FMNMX.FTZ R13, R12, R13, !PT ;  /* 0x0000000d0c0d7209 */ /* 0x002fc60007810000 */
[----:B------:R-:W-:Y:S04]  /*85f0*/  LDSM.16.MT88.4 R92, [R186+0x10000] ;  /* 0x01000000ba5c783b */ /* 0x000fe80000004200 */
[----:B------:R-:W1:Y:S04]  /*8600*/  SHFL.BFLY PT, R12, R17, 0x2, 0x1f ;  /* 0x0c401f00110c7f89 */ /* 0x000e6800000e0000 */
[----:B------:R-:W2:Y:S04]  /*8610*/  SHFL.BFLY PT, R133, R13, 0x1, 0x1f ;  /* 0x0c201f000d857f89 */ /* 0x000ea800000e0000 */
[----:B------:R-:W-:Y:S04]  /*8620*/  LDSM.16.MT88.4 R84, [R65+0x10000] ;  /* 0x010000004154783b */ /* 0x000fe80000004200 */
[----:B------:R-:W-:Y:S04]  /*8630*/  LDSM.16.MT88.4 R76, [R57+0x10000] ;  /* 0x01000000394c783b */ /* 0x000fe80000004200 */
[----:B------:R-:W-:Y:S01]  /*8640*/  LDSM.16.MT88.4 R60, [R65+0x10800] ;  /* 0x01080000413c783b */ /* 0x000fe20000004200 */
[----:B-1----:R-:W-:-:S02]  /*8650*/  FMNMX.FTZ R12, R17, R12, !PT ;  /* 0x0000000c110c7209 */ /* 0x002fc40007810000 */
[----:B--2---:R-:W-:-:S03]  /*8660*/  FMNMX.FTZ R133, R13, R133, !PT ;  /* 0x000000850d857209 */ /* 0x004fc60007810000 */
[----:B------:R-:W1:Y:S01]  /*8670*/  SHFL.BFLY PT, R134, R12, 0x1, 0x1f ;  /* 0x0c201f000c867f89 */ /* 0x000e6200000e0000 */
[----:B------:R-:W-:Y:S02]  /*8680*/  FSETP.NEU.FTZ.AND P0, PT, R133, -INF , PT ;  /* 0xff8000008500780b */ /* 0x000fe40003f1d000 */
[----:B-1----:R-:W-:Y:S01]  /*8690*/  FMNMX.FTZ R134, R12, R134, !PT ;  /* 0x000000860c867209 */ /* 0x002fe20007810000 */
[----:B---3--:R-:W-:-:S04]  /*86a0*/  FMUL.FTZ R59, R64, R133 ;  /* 0x00000085403b7220 */ /* 0x008fc80000410000 */
        /* <DEDUP_REMOVED lines=16> */
[----:B------:R-:W-:Y:S01]  /*87b0*/  MUFU.EX2 R54, R54 ;  /* 0x0000003600367308 */ /* 0x000fe20000000800 */
[----:B------:R-:W1:Y:S01]  /*87c0*/  LDSM.16.MT88.4 R4, [R32+0x10000] ;  /* 0x010000002004783b */ /* 0x000e620000004200 */
[-CC-:B------:R-:W-:Y:S01]  /*87d0*/  FFMA.FTZ R48, R11, R64.reuse, -R136.reuse ;  /* 0x000000400b307223 */ /* 0x180fe20000010888 */
[-CC-:B------:R-:W-:Y:S01]  /*87e0*/  FFMA.FTZ R47, R10, R64.reuse, -R136.reuse ;  /* 0x000000400a2f7223 */ /* 0x180fe20000010888 */
[-CC-:B------:R-:W-:Y:S01]  /*87f0*/  FFMA.FTZ R44, R9, R64.reuse, -R136.reuse ;  /* 0x00000040092c7223 */ /* 0x180fe20000010888 */
[-CC-:B------:R-:W-:Y:S01]  /*8800*/  FFMA.FTZ R43, R8, R64.reuse, -R136.reuse ;  /* 0x00000040082b7223 */ /* 0x180fe20000010888 */
[----:B------:R-:W-:Y:S01]  /*8810*/  LDSM.16.MT88.4 R16, [R186+0xc800] ;  /* 0x00c80000ba10783b */ /* 0x000fe20000004200 */
[-CC-:B------:R-:W-:Y:S01]  /*8820*/  FFMA.FTZ R38, R29, R64.reuse, -R59.reuse ;  /* 0x000000401d267223 */ /* 0x180fe2000001083b */
[----:B------:R-:W2:Y:S01]  /*8830*/  MUFU.EX2 R53, R53 ;  /* 0x0000003500357308 */ /* 0x000ea20000000800 */
[-CC-:B------:R-:W-:Y:S01]  /*8840*/  FFMA.FTZ R37, R28, R64.reuse, -R59.reuse ;  /* 0x000000401c257223 */ /* 0x180fe2000001083b */
[----:B------:R-:W3:Y:S01]  /*8850*/  LDSM.16.MT88.4 R8, [R57+0xc800] ;  /* 0x00c800003908783b */ /* 0x000ee20000004200 */
[-CC-:B------:R-:W-:Y:S01]  /*8860*/  FFMA.FTZ R34, R27, R64.reuse, -R59.reuse ;  /* 0x000000401b227223 */ /* 0x180fe2000001083b */
[-CC-:B------:R-:W-:Y:S01]  /*8870*/  FFMA.FTZ R40, R26, R64.reuse, -R136.reuse ;  /* 0x000000401a287223 */ /* 0x180fe20000010888 */
[-CC-:B------:R-:W-:Y:S01]  /*8880*/  FFMA.FTZ R39, R25, R64.reuse, -R136.reuse ;  /* 0x0000004019277223 */ /* 0x180fe20000010888 */
[----:B------:R-:W4:Y:S01]  /*8890*/  LDSM.16.MT88.4 R20, [R65+0xc800] ;  /* 0x00c800004114783b */ /* 0x000f220000004200 */
[-CC-:B------:R-:W-:Y:S01]  /*88a0*/  FFMA.FTZ R36, R24, R64.reuse, -R136.reuse ;  /* 0x0000004018247223 */ /* 0x180fe20000010888 */
[----:B------:R-:W-:Y:S01]  /*88b0*/  MUFU.EX2 R50, R50 ;  /* 0x0000003200327308 */ /* 0x000fe20000000800 */
[-CC-:B------:R-:W-:Y:S01]  /*88c0*/  FFMA.FTZ R35, R35, R64.reuse, -R136.reuse ;  /* 0x0000004023237223 */ /* 0x180fe20000010888 */
[----:B------:R-:W5:Y:S01]  /*88d0*/  LDSM.16.MT88.4 R12, [R32+0xc800] ;  /* 0x00c80000200c783b */ /* 0x000f620000004200 */
[-CC-:B------:R-:W-:Y:S01]  /*88e0*/  FFMA.FTZ R33, R33, R64.reuse, -R59.reuse ;  /* 0x0000004021217223 */ /* 0x180fe2000001083b */
[-CC-:B------:R-:W-:Y:S01]  /*88f0*/  FFMA.FTZ R142, R142, R64.reuse, -R136.reuse ;  /* 0x000000408e8e7223 */ /* 0x180fe20000010888 */
[-CC-:B------:R-:W-:Y:S01]  /*8900*/  FFMA.FTZ R143, R143, R64.reuse, -R136.reuse ;  /* 0x000000408f8f7223 */ /* 0x180fe20000010888 */
[----:B------:R-:W-:Y:S01]  /*8910*/  LDSM.16.MT88.4 R28, [R57+0x10800] ;  /* 0x01080000391c783b */ /* 0x000fe20000004200 */
[--C-:B------:R-:W-:Y:S01]  /*8920*/  FFMA.FTZ R145, R145, R64, -R136.reuse ;  /* 0x0000004091917223 */ /* 0x100fe20000010888 */
[----:B------:R-:W1:Y:S01]  /*8930*/  MUFU.EX2 R49, R49 ;  /* 0x0000003100317308 */ /* 0x000e620000000800 */
[----:B--2---:R-:W-:Y:S01]  /*8940*/  F2FP.BF16.F32.PACK_AB R69, R53, R54 ;  /* 0x000000363545723e */ /* 0x004fe200000010ff */
        /* <DEDUP_REMOVED lines=13> */
[--C-:B------:R-:W-:Y:S01]  /*8a20*/  FFMA.FTZ R159, R159, R64, -R136.reuse ;  /* 0x000000409f9f7223 */ /* 0x100fe20000010888 */
[----:B------:R-:W2:Y:S01]  /*8a30*/  MUFU.EX2 R55, R55 ;  /* 0x0000003700377308 */ /* 0x000ea20000000800 */
[----:B-1----:R-:W-:Y:S01]  /*8a40*/  F2FP.BF16.F32.PACK_AB R71, R49, R50 ;  /* 0x000000323147723e */ /* 0x002fe200000010ff */
[-CC-:B------:R-:W-:Y:S01]  /*8a50*/  FFMA.FTZ R156, R156, R64.reuse, -R59.reuse ;  /* 0x000000409c9c7223 */ /* 0x180fe2000001083b */
[-CC-:B------:R-:W-:Y:S01]  /*8a60*/  FFMA.FTZ R153, R153, R64.reuse, -R59.reuse ;  /* 0x0000004099997223 */ /* 0x180fe2000001083b */
[-CC-:B------:R-:W-:Y:S01]  /*8a70*/  FFMA.FTZ R152, R152, R64.reuse, -R59.reuse ;  /* 0x0000004098987223 */ /* 0x180fe2000001083b */
[-CC-:B------:R-:W-:Y:S01]  /*8a80*/  FFMA.FTZ R151, R151, R64.reuse, -R59.reuse ;  /* 0x0000004097977223 */ /* 0x180fe2000001083b */
[-CC-:B------:R-:W-:Y:S01]  /*8a90*/  FFMA.FTZ R150, R150, R64.reuse, -R136.reuse ;  /* 0x0000004096967223 */ /* 0x180fe20000010888 */
[-CC-:B------:R-:W-:Y:S01]  /*8aa0*/  FFMA.FTZ R149, R149, R64.reuse, -R136.reuse ;  /* 0x0000004095957223 */ /* 0x180fe20000010888 */
[----:B------:R-:W1:Y:S01]  /*8ab0*/  MUFU.EX2 R52, R52 ;  /* 0x0000003400347308 */ /* 0x000e620000000800 */
[-CC-:B------:R-:W-:Y:S01]  /*8ac0*/  FFMA.FTZ R148, R148, R64.reuse, -R136.reuse ;  /* 0x0000004094947223 */ /* 0x180fe20000010888 */
[-CC-:B------:R-:W-:Y:S01]  /*8ad0*/  FFMA.FTZ R146, R146, R64.reuse, -R136.reuse ;  /* 0x0000004092927223 */ /* 0x180fe20000010888 */
[-C--:B------:R-:W-:Y:S01]  /*8ae0*/  FFMA.FTZ R144, R144, R64.reuse, -R59 ;  /* 0x0000004090907223 */ /* 0x080fe2000001083b */
[----:B------:R-:W-:Y:S01]  /*8af0*/  FADD.FTZ R53, R54, R53 ;  /* 0x0000003536357221 */ /* 0x000fe20000010000 */
[-CC-:B------:R-:W-:Y:S01]  /*8b00*/  FFMA.FTZ R137, R137, R64.reuse, -R136.reuse ;  /* 0x0000004089897223 */ /* 0x180fe20000010888 */
[-CC-:B------:R-:W-:Y:S01]  /*8b10*/  FFMA.FTZ R67, R67, R64.reuse, -R136.reuse ;  /* 0x0000004043437223 */ /* 0x180fe20000010888 */
[----:B------:R-:W-:Y:S01]  /*8b20*/  FFMA.FTZ R249, R66, R64, -R136 ;  /* 0x0000004042f97223 */ /* 0x000fe20000010888 */
[----:B------:R-:W3:Y:S01]  /*8b30*/  MUFU.EX2 R51, R51 ;  /* 0x0000003300337308 */ /* 0x000ee20000000800 */
[----:B--2---:R-:W-:Y:S01]  /*8b40*/  F2FP.BF16.F32.PACK_AB R68, R55, R56 ;  /* 0x000000383744723e */ /* 0x004fe200000010ff */
[----:B------:R-:W-:Y:S01]  /*8b50*/  FADD.FTZ R55, R56, R55 ;  /* 0x0000003738377221 */ /* 0x000fe20000010000 */
[----:B------:R-:W-:Y:S01]  /*8b60*/  FADD.FTZ R53, R50, R53 ;  /* 0x0000003532357221 */ /* 0x000fe20000010000 */
[----:B------:R-:W-:Y:S01]  /*8b70*/  FFMA.FTZ R248, R58, R64, -R59 ;  /* 0x000000403af87223 */ /* 0x000fe2000001083b */
[----:B------:R-:W-:-:S02]  /*8b80*/  ISETP.GT.AND P0, PT, R187, R226, PT ;  /* 0x000000e2bb00720c */ /* 0x000fc40003f04270 */
[----:B------:R-:W-:Y:S01]  /*8b90*/  FADD.FTZ R49, R49, R53 ;  /* 0x0000003531317221 */ /* 0x000fe20000010000 */
[----:B------:R-:W2:Y:S01]  /*8ba0*/  MUFU.EX2 R46, R46 ;  /* 0x0000002e002e7308 */ /* 0x000ea20000000800 */
[----:B-1----:R-:W-:-:S07]  /*8bb0*/  FADD.FTZ R55, R52, R55 ;  /* 0x0000003734377221 */ /* 0x002fce0000010000 */
[----:B------:R-:W-:Y:S01]  /*8bc0*/  MUFU.EX2 R45, R45 ;  /* 0x0000002d002d7308 */ /* 0x000fe20000000800 */
[C---:B---3--:R-:W-:Y:S01]  /*8bd0*/  F2FP.BF16.F32.PACK_AB R70, R51.reuse, R52 ;  /* 0x000000343346723e */ /* 0x048fe200000010ff */
[----:B------:R-:W-:-:S06]  /*8be0*/  FADD.FTZ R51, R51, R55 ;  /* 0x0000003733337221 */ /* 0x000fcc0000010000 */
[----:B------:R-:W-:Y:S01]  /*8bf0*/  MUFU.EX2 R42, R42 ;  /* 0x0000002a002a7308 */ /* 0x000fe20000000800 */
[----:B------:R-:W-:Y:S01]  /*8c00*/  HMMA.16816.F32.BF16 R112, R68, R108, RZ ;  /* 0x0000006c4470723c */ /* 0x000fe200000418ff */
[----:B--2---:R-:W-:-:S06]  /*8c10*/  FADD.FTZ R49, R46, R49 ;  /* 0x000000312e317221 */ /* 0x004fcc0000010000 */
[----:B------:R-:W-:Y:S01]  /*8c20*/  MUFU.EX2 R41, R41 ;  /* 0x0000002900297308 */ /* 0x000fe20000000800 */
[C---:B------:R-:W-:Y:S07]  /*8c30*/  HMMA.16816.F32.BF16 R108, R68.reuse, R110, RZ ;  /* 0x0000006e446c723c */ /* 0x040fee00000418ff */
[----:B------:R-:W1:Y:S01]  /*8c40*/  MUFU.EX2 R48, R48 ;  /* 0x0000003000307308 */ /* 0x000e620000000800 */
[C---:B------:R-:W-:Y:S07]  /*8c50*/  HMMA.16816.F32.BF16 R128, R68.reuse, R124, RZ ;  /* 0x0000007c4480723c */ /* 0x040fee00000418ff */
[----:B------:R-:W2:Y:S01]  /*8c60*/  MUFU.EX2 R47, R47 ;  /* 0x0000002f002f7308 */ /* 0x000ea20000000800 */
[C---:B------:R-:W-:Y:S07]  /*8c70*/  HMMA.16816.F32.BF16 R120, R68.reuse, R116, RZ ;  /* 0x000000744478723c */ /* 0x040fee00000418ff */
[----:B------:R-:W3:Y:S01]  /*8c80*/  MUFU.EX2 R44, R44 ;  /* 0x0000002c002c7308 */ /* 0x000ee20000000800 */
[----:B------:R-:W-:Y:S01]  /*8c90*/  HMMA.16816.F32.BF16 R104, R68, R100, RZ ;  /* 0x000000644468723c */ /* 0x000fe200000418ff */
[----:B-1----:R-:W-:-:S06]  /*8ca0*/  FADD.FTZ R51, R48, R51 ;  /* 0x0000003330337221 */ /* 0x002fcc0000010000 */
[----:B------:R-:W1:Y:S01]  /*8cb0*/  MUFU.EX2 R43, R43 ;  /* 0x0000002b002b7308 */ /* 0x000e620000000800 */
        /* <DEDUP_REMOVED lines=19> */
[C---:B--2---:R-:W-:Y:S01]  /*8df0*/  F2FP.BF16.F32.PACK_AB R4, R47.reuse, R48 ;  /* 0x000000302f04723e */ /* 0x044fe200000010ff */
[----:B------:R-:W-:Y:S01]  /*8e00*/  FADD.FTZ R47, R47, R51 ;  /* 0x000000332f2f7221 */ /* 0x000fe20000010000 */
[C---:B------:R-:W-:Y:S01]  /*8e10*/  F2FP.BF16.F32.PACK_AB R5, R45.reuse, R46 ;  /* 0x0000002e2d05723e */ /* 0x040fe200000010ff */
[----:B------:R-:W-:-:S02]  /*8e20*/  FADD.FTZ R45, R45, R49 ;  /* 0x000000312d2d7221 */ /* 0x000fc40000010000 */
[----:B---3--:R-:W-:Y:S01]  /*8e30*/  FADD.FTZ R47, R44, R47 ;  /* 0x0000002f2c2f7221 */ /* 0x008fe20000010000 */
[----:B------:R-:W-:Y:S01]  /*8e40*/  MUFU.EX2 R143, R143 ;  /* 0x0000008f008f7308 */ /* 0x000fe20000000800 */
[----:B------:R-:W-:Y:S01]  /*8e50*/  HMMA.16816.F32.BF16 R68, R68, R6, RZ ;  /* 0x000000064444723c */ /* 0x000fe200000418ff */
[----:B-1----:R-:W-:Y:S01]  /*8e60*/  F2FP.BF16.F32.PACK_AB R6, R43, R44 ;  /* 0x0000002c2b06723e */ /* 0x002fe200000010ff */
[----:B------:R-:W-:Y:S01]  /*8e70*/  FADD.FTZ R45, R42, R45 ;  /* 0x0000002d2a2d7221 */ /* 0x000fe20000010000 */
[----:B------:R-:W-:Y:S01]  /*8e80*/  F2FP.BF16.F32.PACK_AB R7, R41, R42 ;  /* 0x0000002a2907723e */ /* 0x000fe200000010ff */
[----:B------:R-:W-:Y:S02]  /*8e90*/  FADD.FTZ R43, R43, R47 ;  /* 0x0000002f2b2b7221 */ /* 0x000fe40000010000 */
[----:B------:R-:W-:Y:S01]  /*8ea0*/  FADD.FTZ R41, R41, R45 ;  /* 0x0000002d29297221 */ /* 0x000fe20000010000 */
[----:B------:R-:W-:Y:S01]  /*8eb0*/  MUFU.EX2 R145, R145 ;  /* 0x0000009100917308 */ /* 0x000fe20000000800 */
[----:B----4-:R-:W-:-:S02]  /*8ec0*/  FADD.FTZ R43, R40, R43 ;  /* 0x0000002b282b7221 */ /* 0x010fc40000010000 */
        /* <DEDUP_REMOVED lines=14> */
[----:B------:R-:W-:Y:S04]  /*8fb0*/  LDSM.16.MT88.4 R20, [R57+0xd000] ;  /* 0x00d000003914783b */ /* 0x000fe80000004200 */
[----:B------:R-:W-:Y:S03]  /*8fc0*/  MUFU.EX2 R161, R161 ;  /* 0x000000a100a17308 */ /* 0x000fe60000000800 */
[C---:B-----5:R-:W-:Y:S05]  /*8fd0*/  HMMA.16816.F32.BF16 R104, R4.reuse, R12, R104 ;  /* 0x0000000c0468723c */ /* 0x060fea0000041868 */
        /* <DEDUP_REMOVED lines=21> */
[----:B------:R-:W4:Y:S03]  /*9130*/  MUFU.EX2 R60, R60 ;  /* 0x0000003c003c7308 */ /* 0x000f260000000800 */
[C---:B------:R-:W-:Y:S05]  /*9140*/  HMMA.16816.F32.BF16 R80, R4.reuse, R28, R80 ;  /* 0x0000001c0450723c */ /* 0x040fea0000041850 */
        /* <DEDUP_REMOVED lines=14> */
[----:B------:R-:W3:Y:S01]  /*9230*/  MUFU.EX2 R63, R63 ;  /* 0x0000003f003f7308 */ /* 0x000ee20000000800 */
[----:B------:R-:W-:Y:S01]  /*9240*/  FADD.FTZ R35, R35, R39 ;  /* 0x0000002723237221 */ /* 0x000fe20000010000 */
[----:B----4-:R-:W-:-:S05]  /*9250*/  FADD.FTZ R33, R60, R33 ;  /* 0x000000213c217221 */ /* 0x010fca0000010000 */
[C---:B------:R-:W-:Y:S01]  /*9260*/  HMMA.16816.F32.BF16 R116, R4.reuse, R14, R116 ;  /* 0x0000000e0474723c */ /* 0x040fe20000041874 */
[----:B------:R-:W4:Y:S01]  /*9270*/  LDSM.16.MT88.4 R12, [R65+0x11000] ;  /* 0x01100000410c783b */ /* 0x000f220000004200 */
[----:B------:R-:W-:Y:S06]  /*9280*/  MUFU.EX2 R153, R153 ;  /* 0x0000009900997308 */ /* 0x000fec0000000800 */
[----:B------:R-:W-:Y:S02]  /*9290*/  HMMA.16816.F32.BF16 R112, R4, R20, R112 ;  /* 0x000000140470723c */ /* 0x000fe40000041870 */
[----:B------:R-:W-:Y:S01]  /*92a0*/  MUFU.EX2 R152, R152 ;  /* 0x0000009800987308 */ /* 0x000fe20000000800 */
[----:B---3--:R-:W-:-:S05]  /*92b0*/  FADD.FTZ R35, R63, R35 ;  /* 0x000000233f237221 */ /* 0x008fca0000010000 */
        /* <DEDUP_REMOVED lines=13> */
[C---:B------:R-:W-:Y:S02]  /*9390*/  HMMA.16816.F32.BF16 R128, R4.reuse, R24, R128 ;  /* 0x000000180480723c */ /* 0x040fe40000041880 */
[----:B------:R-:W-:Y:S06]  /*93a0*/  MUFU.EX2 R144, R144 ;  /* 0x0000009000907308 */ /* 0x000fec0000000800 */
[C---:B------:R-:W-:Y:S01]  /*93b0*/  HMMA.16816.F32.BF16 R124, R4.reuse, R26, R124 ;  /* 0x0000001a047c723c */ /* 0x040fe2000004187c */
[----:B------:R-:W-:Y:S01]  /*93c0*/  LDSM.16.MT88.4 R24, [R65+0xd800] ;  /* 0x00d800004118783b */ /* 0x000fe20000004200 */
        /* <DEDUP_REMOVED lines=10> */
[C---:B---3--:R-:W-:Y:S08]  /*9470*/  HMMA.16816.F32.BF16 R72, R4.reuse, R20, R72 ;  /* 0x000000140448723c */ /* 0x048ff00000041848 */
[----:B------:R-:W-:Y:S01]  /*9480*/  HMMA.16816.F32.BF16 R68, R4, R22, R68 ;  /* 0x000000160444723c */ /* 0x000fe20000041844 */
[C---:B------:R-:W-:Y:S01]  /*9490*/  F2FP.BF16.F32.PACK_AB R4, R142.reuse, R63 ;  /* 0x0000003f8e04723e */ /* 0x040fe200000010ff */
[----:B------:R-:W-:Y:S01]  /*94a0*/  LDSM.16.MT88.4 R20, [R186+0x11800] ;  /* 0x01180000ba14783b */ /* 0x000fe20000004200 */
[C---:B------:R-:W-:Y:S01]  /*94b0*/  F2FP.BF16.F32.PACK_AB R5, R61.reuse, R60 ;  /* 0x0000003c3d05723e */ /* 0x040fe200000010ff */
        /* <DEDUP_REMOVED lines=26> */
[C---:B------:R-:W-:Y:S01]  /*9660*/  HMMA.16816.F32.BF16 R116, R4.reuse, R26, R116 ;  /* 0x0000001a0474723c */ /* 0x040fe20000041874 */
[----:B------:R-:W-:Y:S07]  /*9670*/  LDSM.16.MT88.4 R24, [R65+0xe000] ;  /* 0x00e000004118783b */ /* 0x000fee0000004200 */
[C---:B------:R-:W-:Y:S08]  /*9680*/  HMMA.16816.F32.BF16 R96, R4.reuse, R20, R96 ;  /* 0x000000140460723c */ /* 0x040ff00000041860 */
[C---:B------:R-:W-:Y:S01]  /*9690*/  HMMA.16816.F32.BF16 R92, R4.reuse, R22, R92 ;  /* 0x00000016045c723c */ /* 0x040fe2000004185c */
[----:B------:R-:W4:Y:S07]  /*96a0*/  LDSM.16.MT88.4 R20, [R57+0xe000] ;  /* 0x00e000003914783b */ /* 0x000f2e0000004200 */
[C---:B---3--:R-:W-:Y:S08]  /*96b0*/  HMMA.16816.F32.BF16 R72, R4.reuse, R12, R72 ;  /* 0x0000000c0448723c */ /* 0x048ff00000041848 */
[----:B------:R-:W-:Y:S01]  /*96c0*/  HMMA.16816.F32.BF16 R68, R4, R14, R68 ;  /* 0x0000000e0444723c */ /* 0x000fe20000041844 */
[----:B------:R-:W-:Y:S01]  /*96d0*/  F2FP.BF16.F32.PACK_AB R4, R161, R158 ;  /* 0x0000009ea104723e */ /* 0x000fe200000010ff */
[----:B------:R-:W3:Y:S01]  /*96e0*/  LDSM.16.MT88.4 R12, [R65+0x12000] ;  /* 0x01200000410c783b */ /* 0x000ee20000004200 */
        /* <DEDUP_REMOVED lines=9> */
[----:B------:R-:W-:-:S07]  /*9780*/  FADD.FTZ R165, R165, R161 ;  /* 0x000000a1a5a57221 */ /* 0x000fce0000010000 */
        /* <DEDUP_REMOVED lines=14> */
[----:B------:R-:W-:Y:S01]  /*9870*/  HMMA.16816.F32.BF16 R128, R4, R28, R128 ;  /* 0x0000001c0480723c */ /* 0x000fe20000041880 */
[-CC-:B------:R-:W-:Y:S01]  /*9880*/  FFMA.FTZ R28, R169, R64.reuse, -R59.reuse ;  /* 0x00000040a91c7223 */ /* 0x180fe2000001083b */
[----:B------:R-:W-:-:S05]  /*9890*/  FFMA.FTZ R29, R167, R64, -R59 ;  /* 0x00000040a71d7223 */ /* 0x000fca000001083b */
[----:B------:R-:W4:Y:S01]  /*98a0*/  MUFU.EX2 R28, R28 ;  /* 0x0000001c001c7308 */ /* 0x000f220000000800 */
[----:B------:R-:W-:Y:S01]  /*98b0*/  HMMA.16816.F32.BF16 R124, R4, R30, R124 ;  /* 0x0000001e047c723c */ /* 0x000fe2000004187c */
[-C--:B------:R-:W-:Y:S01]  /*98c0*/  FFMA.FTZ R30, R166, R64.reuse, -R59 ;  /* 0x00000040a61e7223 */ /* 0x080fe2000001083b */
[----:B------:R-:W-:-:S05]  /*98d0*/  FFMA.FTZ R31, R164, R64, -R136 ;  /* 0x00000040a41f7223 */ /* 0x000fca0000010888 */
[----:B------:R-:W5:Y:S01]  /*98e0*/  MUFU.EX2 R29, R29 ;  /* 0x0000001d001d7308 */ /* 0x000f620000000800 */
[C---:B------:R-:W-:Y:S07]  /*98f0*/  HMMA.16816.F32.BF16 R120, R4.reuse, R24, R120 ;  /* 0x000000180478723c */ /* 0x040fee0000041878 */
[----:B------:R-:W3:Y:S01]  /*9900*/  MUFU.EX2 R30, R30 ;  /* 0x0000001e001e7308 */ /* 0x000ee20000000800 */
[----:B------:R-:W-:Y:S01]  /*9910*/  HMMA.16816.F32.BF16 R116, R4, R26, R116 ;  /* 0x0000001a0474723c */ /* 0x000fe20000041874 */
[----:B------:R-:W-:Y:S01]  /*9920*/  LDSM.16.MT88.4 R24, [R186+0xe800] ;  /* 0x00e80000ba18783b */ /* 0x000fe20000004200 */
[----:B----4-:R-:W-:-:S05]  /*9930*/  FADD.FTZ R168, R28, R168 ;  /* 0x000000a81ca87221 */ /* 0x010fca0000010000 */
[----:B------:R-:W4:Y:S01]  /*9940*/  MUFU.EX2 R31, R31 ;  /* 0x0000001f001f7308 */ /* 0x000f220000000800 */
[C---:B--2---:R-:W-:Y:S08]  /*9950*/  HMMA.16816.F32.BF16 R72, R4.reuse, R16, R72 ;  /* 0x000000100448723c */ /* 0x044ff00000041848 */
[----:B------:R-:W-:Y:S01]  /*9960*/  HMMA.16816.F32.BF16 R68, R4, R18, R68 ;  /* 0x000000120444723c */ /* 0x000fe20000041844 */
[----:B-----5:R-:W-:Y:S01]  /*9970*/  F2FP.BF16.F32.PACK_AB R5, R29, R28 ;  /* 0x0000001c1d05723e */ /* 0x020fe200000010ff */
[----:B------:R-:W2:Y:S01]  /*9980*/  LDSM.16.MT88.4 R16, [R186+0x12800] ;  /* 0x01280000ba10783b */ /* 0x000ea20000004200 */
[----:B------:R-:W-:Y:S01]  /*9990*/  F2FP.BF16.F32.PACK_AB R6, R159, R160 ;  /* 0x000000a09f06723e */ /* 0x000fe200000010ff */
[----:B------:R-:W-:Y:S01]  /*99a0*/  FADD.FTZ R29, R29, R168 ;  /* 0x000000a81d1d7221 */ /* 0x000fe20000010000 */
[----:B---3--:R-:W-:-:S02]  /*99b0*/  F2FP.BF16.F32.PACK_AB R7, R156, R30 ;  /* 0x0000001e9c07723e */ /* 0x008fc400000010ff */
[----:B----4-:R-:W-:Y:S01]  /*99c0*/  F2FP.BF16.F32.PACK_AB R4, R163, R31 ;  /* 0x0000001fa304723e */ /* 0x010fe200000010ff */
        /* <DEDUP_REMOVED lines=9> */
[----:B------:R-:W3:Y:S01]  /*9a60*/  LDSM.16.MT88.4 R12, [R65+0x12800] ;  /* 0x01280000410c783b */ /* 0x000ee20000004200 */
[----:B------:R-:W-:-:S06]  /*9a70*/  FADD.FTZ R159, R150, R159 ;  /* 0x0000009f969f7221 */ /* 0x000fcc0000010000 */
        /* <DEDUP_REMOVED lines=21> */
[C---:B------:R-:W-:Y:S01]  /*9bd0*/  F2FP.BF16.F32.PACK_AB R4, R149.reuse, R150 ;  /* 0x000000969504723e */ /* 0x040fe200000010ff */
[----:B------:R-:W-:Y:S01]  /*9be0*/  FADD.FTZ R149, R149, R159 ;  /* 0x0000009f95957221 */ /* 0x000fe20000010000 */
        /* <DEDUP_REMOVED lines=23> */
[----:B------:R-:W5:Y:S01]  /*9d60*/  MUFU.EX2 R24, R24 ;  /* 0x0000001800187308 */ /* 0x000f620000000800 */
[----:B------:R-:W-:Y:S01]  /*9d70*/  HMMA.16816.F32.BF16 R124, R4, R26, R124 ;  /* 0x0000001a047c723c */ /* 0x000fe2000004187c */
[-C--:B------:R-:W-:Y:S01]  /*9d80*/  FFMA.FTZ R26, R139, R64.reuse, -R59 ;  /* 0x000000408b1a7223 */ /* 0x080fe2000001083b */
[----:B------:R-:W-:-:S05]  /*9d90*/  FFMA.FTZ R27, R138, R64, -R136 ;  /* 0x000000408a1b7223 */ /* 0x000fca0000010888 */
[----:B------:R-:W4:Y:S01]  /*9da0*/  MUFU.EX2 R25, R25 ;  /* 0x0000001900197308 */ /* 0x000f220000000800 */
[C---:B--2---:R-:W-:Y:S07]  /*9db0*/  HMMA.16816.F32.BF16 R88, R4.reuse, R16, R88 ;  /* 0x000000100458723c */ /* 0x044fee0000041858 */
[----:B------:R-:W2:Y:S01]  /*9dc0*/  MUFU.EX2 R26, R26 ;  /* 0x0000001a001a7308 */ /* 0x000ea20000000800 */
[----:B------:R-:W-:Y:S01]  /*9dd0*/  HMMA.16816.F32.BF16 R84, R4, R18, R84 ;  /* 0x000000120454723c */ /* 0x000fe20000041854 */
[----:B------:R-:W-:Y:S01]  /*9de0*/  LDSM.16.MT88.4 R16, [R65+0x13800] ;  /* 0x013800004110783b */ /* 0x000fe20000004200 */
[----:B-----5:R-:W-:-:S05]  /*9df0*/  FADD.FTZ R144, R24, R144 ;  /* 0x0000009018907221 */ /* 0x020fca0000010000 */
[----:B------:R-:W5:Y:S01]  /*9e00*/  MUFU.EX2 R27, R27 ;  /* 0x0000001b001b7308 */ /* 0x000f620000000800 */
[----:B---3--:R-:W-:Y:S01]  /*9e10*/  HMMA.16816.F32.BF16 R80, R4, R12, R80 ;  /* 0x0000000c0450723c */ /* 0x008fe20000041850 */
[----:B----4-:R-:W-:-:S07]  /*9e20*/  FADD.FTZ R144, R25, R144 ;  /* 0x0000009019907221 */ /* 0x010fce0000010000 */
[----:B------:R-:W-:Y:S01]  /*9e30*/  HMMA.16816.F32.BF16 R76, R4, R14, R76 ;  /* 0x0000000e044c723c */ /* 0x000fe2000004184c */
[----:B------:R-:W3:Y:S01]  /*9e40*/  LDSM.16.MT88.4 R12, [R57+0xf800] ;  /* 0x00f80000390c783b */ /* 0x000ee20000004200 */
[----:B--2---:R-:W-:-:S06]  /*9e50*/  FADD.FTZ R144, R26, R144 ;  /* 0x000000901a907221 */ /* 0x004fcc0000010000 */
[----:B------:R-:W-:Y:S01]  /*9e60*/  HMMA.16816.F32.BF16 R72, R4, R20, R72 ;  /* 0x000000140448723c */ /* 0x000fe20000041848 */
[----:B-----5:R-:W-:-:S04]  /*9e70*/  FADD.FTZ R146, R27, R146 ;  /* 0x000000921b927221 */ /* 0x020fc80000010000 */
[----:B------:R-:W-:-:S03]  /*9e80*/  FADD.FTZ R146, R137, R146 ;  /* 0x0000009289927221 */ /* 0x000fc60000010000 */
[----:B------:R-:W-:Y:S01]  /*9e90*/  HMMA.16816.F32.BF16 R68, R4, R22, R68 ;  /* 0x000000160444723c */ /* 0x000fe20000041844 */
[----:B------:R-:W-:Y:S01]  /*9ea0*/  F2FP.BF16.F32.PACK_AB R4, R137, R27 ;  /* 0x0000001b8904723e */ /* 0x000fe200000010ff */
[----:B------:R-:W-:Y:S01]  /*9eb0*/  FADD.FTZ R146, R67, R146 ;  /* 0x0000009243927221 */ /* 0x000fe20000010000 */
[----:B------:R-:W-:Y:S02]  /*9ec0*/  F2FP.BF16.F32.PACK_AB R5, R25, R24 ;  /* 0x000000181905723e */ /* 0x000fe400000010ff */
[C---:B------:R-:W-:Y:S01]  /*9ed0*/  F2FP.BF16.F32.PACK_AB R6, R249.reuse, R67 ;  /* 0x00000043f906723e */ /* 0x040fe200000010ff */
[----:B------:R-:W-:Y:S01]  /*9ee0*/  FADD.FTZ R249, R249, R146 ;  /* 0x00000092f9f97221 */ /* 0x000fe20000010000 */
[C---:B------:R-:W-:Y:S01]  /*9ef0*/  F2FP.BF16.F32.PACK_AB R7, R248.reuse, R26 ;  /* 0x0000001af807723e */ /* 0x040fe200000010ff */
[----:B------:R-:W-:-:S06]  /*9f00*/  FADD.FTZ R248, R248, R144 ;  /* 0x00000090f8f87221 */ /* 0x000fcc0000010000 */
[C---:B-1----:R-:W-:Y:S08]  /*9f10*/  HMMA.16816.F32.BF16 R120, R4.reuse, R8, R120 ;  /* 0x000000080478723c */ /* 0x042ff00000041878 */
[C---:B------:R-:W-:Y:S01]  /*9f20*/  HMMA.16816.F32.BF16 R116, R4.reuse, R10, R116 ;  /* 0x0000000a0474723c */ /* 0x040fe20000041874 */
[----:B------:R-:W1:Y:S07]  /*9f30*/  LDSM.16.MT88.4 R8, [R57+0x13800] ;  /* 0x013800003908783b */ /* 0x000e6e0000004200 */
[C---:B---3--:R-:W-:Y:S08]  /*9f40*/  HMMA.16816.F32.BF16 R112, R4.reuse, R12, R112 ;  /* 0x0000000c0470723c */ /* 0x048ff00000041870 */
[C---:B------:R-:W-:Y:S01]  /*9f50*/  HMMA.16816.F32.BF16 R108, R4.reuse, R14, R108 ;  /* 0x0000000e046c723c */ /* 0x040fe2000004186c */
[----:B------:R-:W2:Y:S04]  /*9f60*/  LDSM.16.MT88.4 R12, [R32+0xf800] ;  /* 0x00f80000200c783b */ /* 0x000ea80000004200 */
[----:B------:R-:W-:Y:S03]  /*9f70*/  LDSM.16.MT88.4 R32, [R32+0x13800] ;  /* 0x013800002020783b */ /* 0x000fe60000004200 */
[C---:B------:R-:W-:Y:S08]  /*9f80*/  HMMA.16816.F32.BF16 R88, R4.reuse, R16, R88 ;  /* 0x000000100458723c */ /* 0x040ff00000041858 */
[C---:B------:R-:W-:Y:S01]  /*9f90*/  HMMA.16816.F32.BF16 R84, R4.reuse, R18, R84 ;  /* 0x000000120454723c */ /* 0x040fe20000041854 */
[----:B------:R-:W3:Y:S07]  /*9fa0*/  LDSM.16.MT88.4 R16, [R186+0xf800] ;  /* 0x00f80000ba10783b */ /* 0x000eee0000004200 */
[C---:B-1----:R-:W-:Y:S08]  /*9fb0*/  HMMA.16816.F32.BF16 R80, R4.reuse, R8, R80 ;  /* 0x000000080450723c */ /* 0x042ff00000041850 */
[C---:B------:R-:W-:Y:S01]  /*9fc0*/  HMMA.16816.F32.BF16 R76, R4.reuse, R10, R76 ;  /* 0x0000000a044c723c */ /* 0x040fe2000004184c */
[----:B------:R-:W1:Y:S07]  /*9fd0*/  LDSM.16.MT88.4 R8, [R186+0x13800] ;  /* 0x01380000ba08783b */ /* 0x000e6e0000004200 */
[C---:B--2---:R-:W-:Y:S08]  /*9fe0*/  HMMA.16816.F32.BF16 R104, R4.reuse, R12, R104 ;  /* 0x0000000c0468723c */ /* 0x044ff00000041868 */
[C---:B------:R-:W-:Y:S08]  /*9ff0*/  HMMA.16816.F32.BF16 R100, R4.reuse, R14, R100 ;  /* 0x0000000e0464723c */ /* 0x040ff00000041864 */
[C---:B---3--:R-:W-:Y:S08]  /*a000*/  HMMA.16816.F32.BF16 R128, R4.reuse, R16, R128 ;  /* 0x000000100480723c */ /* 0x048ff00000041880 */
[C---:B------:R-:W-:Y:S08]  /*a010*/  HMMA.16816.F32.BF16 R124, R4.reuse, R18, R124 ;  /* 0x00000012047c723c */ /* 0x040ff0000004187c */
[C---:B------:R-:W-:Y:S08]  /*a020*/  HMMA.16816.F32.BF16 R72, R4.reuse, R32, R72 ;  /* 0x000000200448723c */ /* 0x040ff00000041848 */
[C---:B-1----:R-:W-:Y:S08]  /*a030*/  HMMA.16816.F32.BF16 R96, R4.reuse, R8, R96 ;  /* 0x000000080460723c */ /* 0x042ff00000041860 */
[C---:B------:R-:W-:Y:S08]  /*a040*/  HMMA.16816.F32.BF16 R92, R4.reuse, R10, R92 ;  /* 0x0000000a045c723c */ /* 0x040ff0000004185c */
[----:B------:R-:W-:Y:S01]  /*a050*/  HMMA.16816.F32.BF16 R68, R4, R34, R68 ;  /* 0x000000220444723c */ /* 0x000fe20000041844 */
[----:B------:R-:W-:-:S04]  /*a060*/  NOP ;  /* 0x0000000000007918 */ /* 0x000fc80000000000 */
[----:B------:R-:W-:-:S15]  /*a070*/  @!P0 BRA `(.L_x_6089) ;  /* 0x0000007000888947 */ /* 0x000fde0003800000 */
        /* <DEDUP_REMOVED lines=9> */
[----:B------:R-:W-:-:S05]  /*a110*/  VIADD R12, R4, 0x80 ;  /* 0x00000080040c7836 */ /* 0x000fca0000000000 */
[----:B------:R-:W-:Y:S02]  /*a120*/  IABS R7, R12 ;  /* 0x0000000c00077213 */ /* 0x000fe40000000000 */
[-C--:B--2---:R-:W-:Y:S02]  /*a130*/  IABS R8, R11.reuse ;  /* 0x0000000b00087213 */ /* 0x084fe40000000000 */
[-C--:B------:R-:W-:Y:S02]  /*a140*/  IABS R6, R11.reuse ;  /* 0x0000000b00067213 */ /* 0x080fe40000000000 */
[----:B------:R-:W1:Y:S01]  /*a150*/  I2F.RP R14, R8 ;  /* 0x00000008000e7306 */ /* 0x000e620000209400 */
[-C--:B------:R-:W-:Y:S02]  /*a160*/  LOP3.LUT R4, R4, R11.reuse, RZ, 0x3c, !PT ;  /* 0x0000000b04047212 */ /* 0x080fe400078e3cff */
[----:B------:R-:W-:Y:S02]  /*a170*/  IADD3 R6, PT, PT, RZ, -R6, RZ ;  /* 0x80000006ff067210 */ /* 0x000fe40007ffe0ff */
[----:B------:R-:W-:-:S02]  /*a180*/  LOP3.LUT R12, R12, R11, RZ, 0x3c, !PT ;  /* 0x0000000b0c0c7212 */ /* 0x000fc400078e3cff */
        /* <DEDUP_REMOVED lines=16> */
[----:B------:R-:W-:Y:S01]  /*a290*/  @!P1 VIADD R9, R9, 0x1 ;  /* 0x0000000109099836 */ /* 0x000fe20000000000 */
[----:B------:R-:W-:Y:S02]  /*a2a0*/  ISETP.NE.AND P1, PT, R11, RZ, PT ;  /* 0x000000ff0b00720c */ /* 0x000fe40003f25270 */
[-C--:B------:R-:W-:Y:S02]  /*a2b0*/  ISETP.GE.U32.AND P4, PT, R5, R8.reuse, PT ;  /* 0x000000080500720c */ /* 0x080fe40003f86070 */
[-C--:B------:R-:W-:Y:S02]  /*a2c0*/  @!P3 IADD3 R6, PT, PT, R6, -R8.reuse, RZ ;  /* 0x800000080606b210 */ /* 0x080fe40007ffe0ff */
[----:B------:R-:W-:Y:S02]  /*a2d0*/  @!P3 IADD3 R10, PT, PT, R10, 0x1, RZ ;  /* 0x000000010a0ab810 */ /* 0x000fe40007ffe0ff */
[----:B------:R-:W-:-:S02]  /*a2e0*/  ISETP.GE.U32.AND P5, PT, R6, R8, PT ;  /* 0x000000080600720c */ /* 0x000fc40003fa6070 */
[----:B------:R-:W-:-:S05]  /*a2f0*/  LOP3.LUT R6, RZ, R11, RZ, 0x33, !PT ;  /* 0x0000000bff067212 */ /* 0x000fca00078e33ff */
[----:B------:R-:W-:-:S04]  /*a300*/  @P4 VIADD R9, R9, 0x1 ;  /* 0x0000000109094836 */ /* 0x000fc80000000000 */
[----:B------:R-:W-:Y:S02]  /*a310*/  IMAD.MOV.U32 R7, RZ, RZ, R9 ;  /* 0x000000ffff077224 */ /* 0x000fe400078e0009 */
[----:B------:R-:W-:Y:S01]  /*a320*/  @P5 IADD3 R10, PT, PT, R10, 0x1, RZ ;  /* 0x000000010a0a5810 */ /* 0x000fe20007ffe0ff */
[----:B------:R-:W2:Y:S02]  /*a330*/  LD.E.64 R8, desc[UR4][R2.64+0x40] ;  /* 0x0000400402087980 */ /* 0x000ea4000c101b00 */
[----:B------:R-:W-:Y:S02]  /*a340*/  @!P0 IADD3 R7, PT, PT, -R7, RZ, RZ ;  /* 0x000000ff07078210 */ /* 0x000fe40007ffe1ff */
[----:B------:R-:W-:Y:S02]  /*a350*/  @!P2 IMAD.MOV R10, RZ, RZ, -R10 ;  /* 0x000000ffff0aa224 */ /* 0x000fe400078e0a0a */
[----:B------:R-:W-:-:S03]  /*a360*/  SEL R7, R6, R7, !P1 ;  /* 0x0000000706077207 */ /* 0x000fc60004800000 */
[----:B------:R-:W-:Y:S02]  /*a370*/  SEL R6, R6, R10, !P1 ;  /* 0x0000000a06067207 */ /* 0x000fe40004800000 */
[----:B------:R-:W-:-:S04]  /*a380*/  IMAD.WIDE R4, R7, 0x4, R244 ;  /* 0x0000000407047825 */ /* 0x000fc800078e02f4 */
[C---:B------:R-:W-:Y:S02]  /*a390*/  IMAD.WIDE R12, R6.reuse, 0x4, R244 ;  /* 0x00000004060c7825 */ /* 0x040fe400078e02f4 */
[----:B------:R-:W3:Y:S04]  /*a3a0*/  LD.E R5, desc[UR4][R4.64] ;  /* 0x0000000404057980 */ /* 0x000ee8000c101900 */
[----:B------:R-:W3:Y:S04]  /*a3b0*/  LD.E R4, desc[UR4][R12.64] ;  /* 0x000000040c047980 */ /* 0x000ee8000c101900 */
[----:B------:R-:W4:Y:S01]  /*a3c0*/  LD.E.64 R12, desc[UR4][R2.64+0x28] ;  /* 0x00002804020c7980 */ /* 0x000f22000c101b00 */
[----:B------:R-:W-:-:S05]  /*a3d0*/  IADD3 R6, PT, PT, R6, -R7, RZ ;  /* 0x8000000706067210 */ /* 0x000fca0007ffe0ff */
[----:B------:R-:W-:-:S05]  /*a3e0*/  IMAD R11, R11, R6, -0x80 ;  /* 0xffffff800b0b7424 */ /* 0x000fca00078e0206 */
[----:B------:R-:W-:Y:S01]  /*a3f0*/  SHF.R.S32.HI R7, RZ, 0x1f, R11 ;  /* 0x0000001fff077819 */ /* 0x000fe2000001140b */
[-C--:B--2---:R-:W-:Y:S02]  /*a400*/  IMAD R6, R9, R11.reuse, RZ ;  /* 0x0000000b09067224 */ /* 0x084fe400078e02ff */
[----:B------:R-:W-:-:S04]  /*a410*/  IMAD.WIDE.U32 R10, R8, R11, RZ ;  /* 0x0000000b080a7225 */ /* 0x000fc800078e00ff */
        /* <DEDUP_REMOVED lines=10> */
[----:B------:R-:W-:Y:S01]  /*a4c0*/  LEA.HI.X R230, R8, R230, R5, 0x1, P0 ;  /* 0x000000e608e67211 */ /* 0x000fe200000f0c05 */
[----:B------:R-:W-:Y:S05]  /*a4d0*/  BRA `(.L_x_6092) ;  /* 0x0000000000207947 */ /* 0x000fea0003800000 */
.L_x_6091:
        /* <DEDUP_REMOVED lines=8> */
.L_x_6092:
[----:B------:R-:W-:Y:S05]  /*a560*/  BSYNC.RECONVERGENT B0 ;  /* 0x0000000000007941 */ /* 0x000fea0003800200 */
.L_x_6090:
[-C--:B------:R-:W-:Y:S01]  /*a570*/  ISETP.GE.AND P1, PT, R208, R241.reuse, PT ;  /* 0x000000f1d000720c */ /* 0x080fe20003f26270 */
[C---:B------:R-:W-:Y:S01]  /*a580*/  IMAD.SHL.U32 R4, R218.reuse, 0x20, RZ ;  /* 0x00000020da047824 */ /* 0x040fe200078e00ff */
[----:B------:R-:W-:Y:S02]  /*a590*/  ISETP.GE.AND P0, PT, R221, R241, PT ;  /* 0x000000f1dd00720c */ /* 0x000fe40003f06270 */
[----:B------:R-:W-:Y:S02]  /*a5a0*/  SHF.L.U64.HI R5, R218, 0x5, R219 ;  /* 0x00000005da057819 */ /* 0x000fe400000102db */
[----:B------:R-:W-:-:S05]  /*a5b0*/  IADD3 R12, P2, PT, R4, R231, RZ ;  /* 0x000000e7040c7210 */ /* 0x000fca0007f5e0ff */
[--C-:B------:R-:W-:Y:S01]  /*a5c0*/  IMAD.X R13, R5, 0x1, R230.reuse, P2 ;  /* 0x00000001050d7824 */ /* 0x100fe200010e06e6 */
[-C--:B------:R-:W-:Y:S01]  /*a5d0*/  IADD3 R10, P2, PT, R12, R4.reuse, RZ ;  /* 0x000000040c0a7210 */ /* 0x080fe20007f5e0ff */
[----:B------:R-:W-:Y:S02]  /*a5e0*/  @!P1 IMAD.MOV.U32 R6, RZ, RZ, R231 ;  /* 0x000000ffff069224 */ /* 0x000fe400078e00e7 */
[----:B------:R-:W-:Y:S02]  /*a5f0*/  @!P1 IMAD.MOV.U32 R7, RZ, RZ, R230 ;  /* 0x000000ffff079224 */ /* 0x000fe400078e00e6 */
[--C-:B------:R-:W-:Y:S01]  /*a600*/  IMAD.X R11, R13, 0x1, R5.reuse, P2 ;  /* 0x000000010d0b7824 */ /* 0x100fe200010e0605 */
[----:B------:R-:W-:Y:S02]  /*a610*/  IADD3 R8, P2, PT, R10, R4, RZ ;  /* 0x000000040a087210 */ /* 0x000fe40007f5e0ff */
[----:B------:R-:W-:Y:S01]  /*a620*/  @!PT LDS RZ, [RZ] ;  /* 0x00000000fffff984 */ /* 0x000fe20000000800 */
[----:B------:R-:W-:Y:S01]  /*a630*/  @!PT LDS RZ, [RZ] ;  /* 0x00000000fffff984 */ /* 0x000fe20000000800 */
[----:B------:R-:W-:Y:S01]  /*a640*/  @!PT LDS RZ, [RZ] ;  /* 0x00000000fffff984 */ /* 0x000fe20000000800 */
[----:B------:R1:W-:Y:S03]  /*a650*/  @!P1 LDGSTS.E.BYPASS.LTC128B.128 [R243+0xc000], desc[UR4][R6.64] ;  /* 0x0c00000006f39fae */ /* 0x0003e6000b981a04 */
[----:B------:R-:W-:Y:S01]  /*a660*/  IMAD.X R9, R11, 0x1, R5, P2 ;  /* 0x000000010b097824 */ /* 0x000fe200010e0605 */
[----:B------:R-:W-:Y:S01]  /*a670*/  @P1 STS.128 [R243+0xc000], RZ ;  /* 0x00c000fff3001388 */ /* 0x000fe20000000c00 */
[----:B-1----:R-:W-:-:S02]  /*a680*/  @!P0 IMAD.MOV.U32 R6, RZ, RZ, R231 ;  /* 0x000000ffff068224 */ /* 0x002fc400078e00e7 */
        /* <DEDUP_REMOVED lines=17> */
[----:B--2---:R-:W-:-:S03]  /*a7a0*/  IADD3 R12, P2, PT, R8, R4, RZ ;  /* 0x00000004080c7210 */ /* 0x004fc60007f5e0ff */
        /* <DEDUP_REMOVED lines=28> */
[----:B------:R-:W-:Y:S01]  /*a970*/  @P0 STS.128 [R243+0x11800], RZ ;  /* 0x011800fff3000388 */ /* 0x000fe20000000c00 */
[----:B------:R-:W-:Y:S01]  /*a980*/  IADD3 R4, P2, PT, R8, R4, RZ ;  /* 0x0000000408047210 */ /* 0x000fe20007f5e0ff */
[--C-:B------:R-:W-:Y:S02]  /*a990*/  IMAD.X R9, R11, 0x1, R5.reuse, P3 ;  /* 0x000000010b097824 */ /* 0x100fe400018e0605 */
        /* <DEDUP_REMOVED lines=28> */
[----:B-1----:R-:W-:-:S02]  /*ab60*/  @!P0 IMAD.MOV.U32 R6, RZ, RZ, R8 ;  /* 0x000000ffff068224 */ /* 0x002fc400078e0008 */
        /* <DEDUP_REMOVED lines=20> */
[----:B------:R-:W5:Y:S04]  /*acb0*/  LDSM.16.M88.4 R12, [R198+0x5800] ;  /* 0x00580000c60c783b */ /* 0x000f680000000200 */
[----:B-1----:R-:W1:Y:S04]  /*acc0*/  LDSM.16.M88.4 R4, [R198+0x6000] ;  /* 0x00600000c604783b */ /* 0x002e680000000200 */
[----:B------:R-:W1:Y:S04]  /*acd0*/  LDSM.16.M88.4 R156, [R198+0x6800] ;  /* 0x00680000c69c783b */ /* 0x000e680000000200 */
[----:B------:R-:W1:Y:S04]  /*ace0*/  LDSM.16.M88.4 R148, [R198+0x7000] ;  /* 0x00700000c694783b */ /* 0x000e680000000200 */
[----:B------:R-:W1:Y:S04]  /*acf0*/  LDSM.16.M88.4 R60, [R198+0x7800] ;  /* 0x00780000c63c783b */ /* 0x000e680000000200 */
[----:B------:R-:W-:Y:S04]  /*ad00*/  LDSM.16.M88.4 R52, [R197] ;  /* 0x00000000c534783b */ /* 0x000fe80000000200 */
[----:B------:R-:W1:Y:S04]  /*ad10*/  LDSM.16.M88.4 R48, [R196+0x4000] ;  /* 0x00400000c430783b */ /* 0x000e680000000200 */
[----:B------:R-:W1:Y:S01]  /*ad20*/  LDSM.16.M88.4 R44, [R196+0x4800] ;  /* 0x00480000c42c783b */ /* 0x000e620000000200 */
[C---:B--2---:R-:W-:Y:S03]  /*ad30*/  HMMA.16816.F32.BF16 R40, R140.reuse, R36, RZ ;  /* 0x000000248c28723c */ /* 0x044fe600000418ff */
[----:B------:R-:W2:Y:S04]  /*ad40*/  LD.E R193, desc[UR4][R2.64+0x18c] ;  /* 0x00018c0402c17980 */ /* 0x000ea8000c101900 */
[----:B------:R-:W1:Y:S01]  /*ad50*/  LDSM.16.M88.4 R56, [R196+0x5000] ;  /* 0x00500000c438783b */ /* 0x000e620000000200 */
[C---:B---3--:R-:W-:Y:S03]  /*ad60*/  HMMA.16816.F32.BF16 R32, R140.reuse, R28, RZ ;  /* 0x0000001c8c20723c */ /* 0x048fe600000418ff */
[----:B------:R-:W3:Y:S04]  /*ad70*/  LDSM.16.M88.4 R172, [R196+0x5800] ;  /* 0x00580000c4ac783b */ /* 0x000ee80000000200 */
[----:B------:R-:W3:Y:S01]  /*ad80*/  LDSM.16.M88.4 R168, [R196+0x6000] ;  /* 0x00600000c4a8783b */ /* 0x000ee20000000200 */
[C---:B------:R-:W-:Y:S03]  /*ad90*/  HMMA.16816.F32.BF16 R36, R140.reuse, R38, RZ ;  /* 0x000000268c24723c */ /* 0x040fe600000418ff */
[----:B------:R-:W3:Y:S04]  /*ada0*/  LDSM.16.M88.4 R164, [R196+0x6800] ;  /* 0x00680000c4a4783b */ /* 0x000ee80000000200 */
[----:B------:R-:W3:Y:S01]  /*adb0*/  LDSM.16.M88.4 R136, [R196+0x7000] ;  /* 0x00700000c488783b */ /* 0x000ee20000000200 */
[C---:B------:R-:W-:Y:S03]  /*adc0*/  HMMA.16816.F32.BF16 R28, R140.reuse, R30, RZ ;  /* 0x0000001e8c1c723c */ /* 0x040fe600000418ff */
[----:B------:R-:W3:Y:S04]  /*add0*/  LDSM.16.M88.4 R64, [R196+0x7800] ;  /* 0x00780000c440783b */ /* 0x000ee80000000200 */
[----:B------:R-:W-:Y:S01]  /*ade0*/  LDSM.16.M88.4 R176, [R194] ;  /* 0x00000000c2b0783b */ /* 0x000fe20000000200 */
[C---:B----4-:R-:W-:Y:S03]  /*adf0*/  HMMA.16816.F32.BF16 R24, R140.reuse, R20, RZ ;  /* 0x000000148c18723c */ /* 0x050fe600000418ff */
[----:B------:R-:W-:Y:S04]  /*ae00*/  LDSM.16.M88.4 R180, [R184+0x6000] ;  /* 0x00600000b8b4783b */ /* 0x000fe80000000200 */
[----:B------:R-:W0:Y:S01]  /*ae10*/  LDGDEPBAR ;  /* 0x00000000000079af */ /* 0x000e220000000000 */
[C---:B-----5:R-:W-:Y:S08]  /*ae20*/  HMMA.16816.F32.BF16 R16, R140.reuse, R12, RZ ;  /* 0x0000000c8c10723c */ /* 0x060ff000000418ff */
        /* <DEDUP_REMOVED lines=11> */
[C---:B------:R-:W-:Y:S08]  /*aee0*/  HMMA.16816.F32.BF16 R40, R52.reuse, R48, R40 ;  /* 0x000000303428723c */ /* 0x040ff00000041828 */
[C---:B------:R-:W-:Y:S01]  /*aef0*/  HMMA.16816.F32.BF16 R36, R52.reuse, R50, R36 ;  /* 0x000000323424723c */ /* 0x040fe20000041824 */
[----:B------:R-:W-:Y:S07]  /*af00*/  LDSM.16.M88.4 R48, [R185+0x4000] ;  /* 0x00400000b930783b */ /* 0x000fee0000000200 */
[C---:B------:R-:W-:Y:S08]  /*af10*/  HMMA.16816.F32.BF16 R32, R52.reuse, R44, R32 ;  /* 0x0000002c3420723c */ /* 0x040ff00000041820 */
[C---:B------:R-:W-:Y:S01]  /*af20*/  HMMA.16816.F32.BF16 R28, R52.reuse, R46, R28 ;  /* 0x0000002e341c723c */ /* 0x040fe2000004181c */
[----:B------:R-:W1:Y:S07]  /*af30*/  LDSM.16.M88.4 R44, [R195] ;  /* 0x00000000c32c783b */ /* 0x000e6e0000000200 */
[C---:B------:R-:W-:Y:S08]  /*af40*/  HMMA.16816.F32.BF16 R24, R52.reuse, R56, R24 ;  /* 0x000000383418723c */ /* 0x040ff00000041818 */
[C---:B------:R-:W-:Y:S01]  /*af50*/  HMMA.16816.F32.BF16 R20, R52.reuse, R58, R20 ;  /* 0x0000003a3414723c */ /* 0x040fe20000041814 */
[----:B------:R-:W4:Y:S07]  /*af60*/  LDSM.16.M88.4 R56, [R185+0x5000] ;  /* 0x00500000b938783b */ /* 0x000f2e0000000200 */
        /* <DEDUP_REMOVED lines=19> */
[C---:B------:R-:W-:Y:S08]  /*b0a0*/  HMMA.16816.F32.BF16 R32, R44.reuse, R60, R32 ;  /* 0x0000003c2c20723c */ /* 0x040ff00000041820 */
[C---:B------:R-:W-:Y:S01]  /*b0b0*/  HMMA.16816.F32.BF16 R28, R44.reuse, R62, R28 ;  /* 0x0000003e2c1c723c */ /* 0x040fe2000004181c */
[----:B------:R-:W2:Y:S07]  /*b0c0*/  LDSM.16.M88.4 R60, [R185+0x7800] ;  /* 0x00780000b93c783b */ /* 0x000eae0000000200 */
[C---:B----4-:R-:W-:Y:S08]  /*b0d0*/  HMMA.16816.F32.BF16 R24, R44.reuse, R56, R24 ;  /* 0x000000382c18723c */ /* 0x050ff00000041818 */
[C---:B------:R-:W-:Y:S01]  /*b0e0*/  HMMA.16816.F32.BF16 R20, R44.reuse, R58, R20 ;  /* 0x0000003a2c14723c */ /* 0x040fe20000041814 */
[----:B------:R-:W-:Y:S07]  /*b0f0*/  LDSM.16.M88.4 R56, [R184+0x4000] ;  /* 0x00400000b838783b */ /* 0x000fee0000000200 */
[C---:B---3--:R-:W-:Y:S08]  /*b100*/  HMMA.16816.F32.BF16 R16, R44.reuse, R52, R16 ;  /* 0x000000342c10723c */ /* 0x048ff00000041810 */
[C---:B------:R-:W-:Y:S01]  /*b110*/  HMMA.16816.F32.BF16 R12, R44.reuse, R54, R12 ;  /* 0x000000362c0c723c */ /* 0x040fe2000004180c */
[----:B------:R-:W3:Y:S07]  /*b120*/  LDSM.16.M88.4 R52, [R184+0x4800] ;  /* 0x00480000b834783b */ /* 0x000eee0000000200 */
        /* <DEDUP_REMOVED lines=10> */
[----:B------:R-:W-:Y:S01]  /*b1d0*/  HMMA.16816.F32.BF16 R140, R44, R62, R140 ;  /* 0x0000003e2c8c723c */ /* 0x000fe2000004188c */
[----:B------:R-:W2:Y:S04]  /*b1e0*/  LDSM.16.M88.4 R44, [R184+0x5800] ;  /* 0x00580000b82c783b */ /* 0x000ea80000000200 */
        /* <DEDUP_REMOVED lines=20> */
[----:B------:R-:W3:Y:S07]  /*b330*/  LDSM.16.M88.4 R164, [R198+0xb000] ;  /* 0x00b00000c6a4783b */ /* 0x000eee0000000200 */
        /* <DEDUP_REMOVED lines=15> */
[----:B------:R-:W4:Y:S07]  /*b430*/  LDSM.16.M88.4 R52, [R196+0x9800] ;  /* 0x00980000c434783b */ /* 0x000f2e0000000200 */
[C---:B---3--:R-:W-:Y:S08]  /*b440*/  HMMA.16816.F32.BF16 R152, R136.reuse, R164, R152 ;  /* 0x000000a48898723c */ /* 0x048ff00000041898 */
[----:B------:R-:W-:Y:S01]  /*b450*/  HMMA.16816.F32.BF16 R148, R136, R166, R148 ;  /* 0x000000a68894723c */ /* 0x000fe20000041894 */
[----:B------:R-:W-:Y:S07]  /*b460*/  LDSM.16.M88.4 R164, [R185+0x8000] ;  /* 0x00800000b9a4783b */ /* 0x000fee0000000200 */
[C---:B------:R-:W-:Y:S08]  /*b470*/  HMMA.16816.F32.BF16 R40, R172.reuse, R168, R40 ;  /* 0x000000a8ac28723c */ /* 0x040ff00000041828 */
[----:B------:R-:W-:Y:S01]  /*b480*/  HMMA.16816.F32.BF16 R36, R172, R170, R36 ;  /* 0x000000aaac24723c */ /* 0x000fe20000041824 */
[----:B------:R-:W3:Y:S07]  /*b490*/  LDSM.16.M88.4 R168, [R195+0x2000] ;  /* 0x00200000c3a8783b */ /* 0x000eee0000000200 */
[C---:B------:R-:W-:Y:S08]  /*b4a0*/  HMMA.16816.F32.BF16 R32, R136.reuse, R60, R32 ;  /* 0x0000003c8820723c */ /* 0x040ff00000041820 */
[----:B------:R-:W-:Y:S01]  /*b4b0*/  HMMA.16816.F32.BF16 R28, R136, R62, R28 ;  /* 0x0000003e881c723c */ /* 0x000fe2000004181c */
[----:B------:R-:W5:Y:S07]  /*b4c0*/  LDSM.16.M88.4 R60, [R196+0x8800] ;  /* 0x00880000c43c783b */ /* 0x000f6e0000000200 */
[C---:B-1----:R-:W-:Y:S08]  /*b4d0*/  HMMA.16816.F32.BF16 R8, R172.reuse, R48, R8 ;  /* 0x00000030ac08723c */ /* 0x042ff00000041808 */
[C---:B------:R-:W-:Y:S01]  /*b4e0*/  HMMA.16816.F32.BF16 R4, R172.reuse, R50, R4 ;  /* 0x00000032ac04723c */ /* 0x040fe20000041804 */
[----:B------:R-:W-:Y:S07]  /*b4f0*/  LDSM.16.M88.4 R48, [R194+0x2000] ;  /* 0x00200000c230783b */ /* 0x000fee0000000200 */
[C---:B--2---:R-:W-:Y:S08]  /*b500*/  HMMA.16816.F32.BF16 R160, R172.reuse, R44, R160 ;  /* 0x0000002caca0723c */ /* 0x044ff000000418a0 */
[C---:B------:R-:W-:Y:S01]  /*b510*/  HMMA.16816.F32.BF16 R156, R172.reuse, R46, R156 ;  /* 0x0000002eac9c723c */ /* 0x040fe2000004189c */
[----:B------:R-:W1:Y:S07]  /*b520*/  LDSM.16.M88.4 R44, [R184+0x8000] ;  /* 0x00800000b82c783b */ /* 0x000e6e0000000200 */
[C---:B----4-:R-:W-:Y:S08]  /*b530*/  HMMA.16816.F32.BF16 R16, R172.reuse, R52, R16 ;  /* 0x00000034ac10723c */ /* 0x050ff00000041810 */
[----:B------:R-:W-:Y:S01]  /*b540*/  HMMA.16816.F32.BF16 R12, R172, R54, R12 ;  /* 0x00000036ac0c723c */ /* 0x000fe2000004180c */
[----:B------:R-:W2:Y:S07]  /*b550*/  LDSM.16.M88.4 R52, [R185+0x8800] ;  /* 0x00880000b934783b */ /* 0x000eae0000000200 */
[C---:B------:R-:W-:Y:S08]  /*b560*/  HMMA.16816.F32.BF16 R24, R136.reuse, R56, R24 ;  /* 0x000000388818723c */ /* 0x040ff00000041818 */
[----:B------:R-:W-:Y:S01]  /*b570*/  HMMA.16816.F32.BF16 R20, R136, R58, R20 ;  /* 0x0000003a8814723c */ /* 0x000fe20000041814 */
[----:B------:R-:W4:Y:S07]  /*b580*/  LDSM.16.M88.4 R56, [R196+0x9000] ;  /* 0x00900000c438783b */ /* 0x000f2e0000000200 */
[----:B---3--:R-:W-:Y:S08]  /*b590*/  HMMA.16816.F32.BF16 R40, R168, R164, R40 ;  /* 0x000000a4a828723c */ /* 0x008ff00000041828 */
[C---:B-----5:R-:W-:Y:S08]  /*b5a0*/  HMMA.16816.F32.BF16 R32, R172.reuse, R60, R32 ;  /* 0x0000003cac20723c */ /* 0x060ff00000041820 */
[----:B------:R-:W-:Y:S01]  /*b5b0*/  HMMA.16816.F32.BF16 R28, R172, R62, R28 ;  /* 0x0000003eac1c723c */ /* 0x000fe2000004181c */
[----:B------:R-:W3:Y:S07]  /*b5c0*/  LDSM.16.M88.4 R60, [R184+0x8800] ;  /* 0x00880000b83c783b */ /* 0x000eee0000000200 */
[C---:B------:R-:W-:Y:S08]  /*b5d0*/  HMMA.16816.F32.BF16 R144, R136.reuse, R64, R144 ;  /* 0x000000408890723c */ /* 0x040ff00000041890 */
[----:B------:R-:W-:Y:S01]  /*b5e0*/  HMMA.16816.F32.BF16 R140, R136, R66, R140 ;  /* 0x00000042888c723c */ /* 0x000fe2000004188c */
[----:B------:R-:W5:Y:S04]  /*b5f0*/  LDSM.16.M88.4 R64, [R196+0xb000] ;  /* 0x00b00000c440783b */ /* 0x000f680000000200 */
[----:B------:R-:W5:Y:S03]  /*b600*/  LDSM.16.M88.4 R136, [R196+0xb800] ;  /* 0x00b80000c488783b */ /* 0x000f660000000200 */
[----:B------:R-:W-:Y:S08]  /*b610*/  HMMA.16816.F32.BF16 R36, R168, R166, R36 ;  /* 0x000000a6a824723c */ /* 0x000ff00000041824 */
[----:B-1----:R-:W-:Y:S08]  /*b620*/  HMMA.16816.F32.BF16 R40, R48, R44, R40 ;  /* 0x0000002c3028723c */ /* 0x002ff00000041828 */
[C---:B--2---:R-:W-:Y:S08]  /*b630*/  HMMA.16816.F32.BF16 R32, R168.reuse, R52, R32 ;  /* 0x00000034a820723c */ /* 0x044ff00000041820 */
[----:B------:R-:W-:Y:S01]  /*b640*/  HMMA.16816.F32.BF16 R28, R168, R54, R28 ;  /* 0x00000036a81c723c */ /* 0x000fe2000004181c */
[----:B------:R-:W1:Y:S07]  /*b650*/  LDSM.16.M88.4 R52, [R184+0x9800] ;  /* 0x00980000b834783b */ /* 0x000e6e0000000200 */
[----:B----4-:R-:W-:Y:S01]  /*b660*/  HMMA.16816.F32.BF16 R24, R172, R56, R24 ;  /* 0x00000038ac18723c */ /* 0x010fe20000041818 */
[----:B------:R-:W-:-:S07]  /*b670*/  FMUL.FTZ R41, R41, R193 ;  /* 0x000000c129297220 */ /* 0x000fce0000410000 */
[----:B------:R-:W-:Y:S01]  /*b680*/  HMMA.16816.F32.BF16 R20, R172, R58, R20 ;  /* 0x0000003aac14723c */ /* 0x000fe20000041814 */
[----:B------:R-:W2:Y:S07]  /*b690*/  LDSM.16.M88.4 R56, [R185+0x9000] ;  /* 0x00900000b938783b */ /* 0x000eae0000000200 */
[----:B------:R-:W-:Y:S01]  /*b6a0*/  HMMA.16816.F32.BF16 R36, R48, R46, R36 ;  /* 0x0000002e3024723c */ /* 0x000fe20000041824 */
[----:B------:R4:W-:Y:S01]  /*b6b0*/  MUFU.TANH R44, R41 ;  /* 0x00000029002c7308 */ /* 0x0009e20000002400 */
[----:B------:R-:W-:Y:S01]  /*b6c0*/  FMUL.FTZ R40, R40, R193 ;  /* 0x000000c128287220 */ /* 0x000fe20000410000 */
[----:B------:R-:W-:-:S05]  /*b6d0*/  LOP3.LUT R45, R191, R190, RZ, 0xfc, !PT ;  /* 0x000000bebf2d7212 */ /* 0x000fca00078efcff */
[----:B------:R-:W-:Y:S01]  /*b6e0*/  HMMA.16816.F32.BF16 R16, R168, R176, R16 ;  /* 0x000000b0a810723c */ /* 0x000fe20000041810 */
[----:B----4-:R-:W-:-:S07]  /*b6f0*/  IMAD.SHL.U32 R41, R0, 0x80, RZ ;  /* 0x0000008000297824 */ /* 0x010fce00078e00ff */
[----:B---3--:R-:W-:Y:S01]  /*b700*/  HMMA.16816.F32.BF16 R32, R48, R60, R32 ;  /* 0x0000003c3020723c */ /* 0x008fe20000041820 */
[----:B------:R-:W-:Y:S02]  /*b710*/  LOP3.LUT R41, R41, R135, RZ, 0xfc, !PT ;  /* 0x0000008729297212 */ /* 0x000fe400078efcff */
[----:B------:R-:W-:Y:S01]  /*b720*/  FMUL.FTZ R238, R36, R193 ;  /* 0x000000c124ee7220 */ /* 0x000fe20000410000 */
[----:B------:R-:W-:-:S04]  /*b730*/  IMAD.IADD R45, R132, 0x1, R45 ;  /* 0x00000001842d7824 */ /* 0x000fc800078e022d */
[----:B-----5:R-:W-:Y:S01]  /*b740*/  HMMA.16816.F32.BF16 R152, R172, R64, R152 ;  /* 0x00000040ac98723c */ /* 0x020fe20000041898 */
[----:B------:R-:W-:Y:S01]  /*b750*/  IMAD.IADD R36, R41, 0x1, R192 ;  /* 0x0000000129247824 */ /* 0x000fe200078e02c0 */
[----:B------:R-:W3:Y:S01]  /*b760*/  MUFU.TANH R40, R40 ;  /* 0x0000002800287308 */ /* 0x000ee20000002400 */
[----:B------:R-:W-:-:S05]  /*b770*/  FMUL.FTZ R236, R37, R193 ;  /* 0x000000c125ec7220 */ /* 0x000fca0000410000 */
[C---:B------:R-:W-:Y:S01]  /*b780*/  HMMA.16816.F32.BF16 R148, R172.reuse, R66, R148 ;  /* 0x00000042ac94723c */ /* 0x040fe20000041894 */
[----:B------:R-:W4:Y:S07]  /*b790*/  LDSM.16.M88.4 R64, [R185+0xa000] ;  /* 0x00a00000b940783b */ /* 0x000f2e0000000200 */
[----:B------:R-:W-:Y:S01]  /*b7a0*/  HMMA.16816.F32.BF16 R144, R172, R136, R144 ;  /* 0x00000088ac90723c */ /* 0x000fe20000041890 */
[----:B------:R-:W-:-:S07]  /*b7b0*/  IADD3 R47, PT, PT, R45, 0x100, -R36 ;  /* 0x000001002d2f7810 */ /* 0x000fce0007ffe824 */
[----:B------:R-:W-:Y:S01]  /*b7c0*/  HMMA.16816.F32.BF16 R140, R172, R138, R140 ;  /* 0x0000008aac8c723c */ /* 0x000fe2000004188c */
[----:B------:R-:W5:Y:S01]  /*b7d0*/  LDSM.16.M88.4 R136, [R184+0x9000] ;  /* 0x00900000b888783b */ /* 0x000f620000000200 */
[----:B------:R-:W-:Y:S01]  /*b7e0*/  FMUL.FTZ R46, R43, R193 ;  /* 0x000000c12b2e7220 */ /* 0x000fe20000410000 */
[C-C-:B------:R-:W-:Y:S01]  /*b7f0*/  IADD3 R43, PT, PT, R45.reuse, 0xff, -R36.reuse ;  /* 0x000000ff2d2b7810 */ /* 0x140fe20007ffe824 */
[----:B------:R-:W4:Y:S01]  /*b800*/  MUFU.TANH R238, R238 ;  /* 0x000000ee00ee7308 */ /* 0x000f220000002400 */
[----:B------:R-:W-:Y:S02]  /*b810*/  IABS R47, R47 ;  /* 0x0000002f002f7213 */ /* 0x000fe40000000000 */
[----:B------:R-:W-:Y:S01]  /*b820*/  IADD3 R37, PT, PT, R45, 0xf7, -R36 ;  /* 0x000000f72d257810 */ /* 0x000fe20007ffe824 */
[----:B-1----:R-:W-:Y:S01]  /*b830*/  HMMA.16816.F32.BF16 R16, R48, R52, R16 ;  /* 0x000000343010723c */ /* 0x002fe20000041810 */
[----:B------:R-:W-:-:S03]  /*b840*/  IABS R43, R43 ;  /* 0x0000002b002b7213 */ /* 0x000fc60000000000 */
[----:B------:R-:W1:Y:S01]  /*b850*/  MUFU.TANH R236, R236 ;  /* 0x000000ec00ec7308 */ /* 0x000e620000002400 */
[----:B------:R-:W-:Y:S02]  /*b860*/  IADD3 R53, PT, PT, R45, 0xf8, -R36 ;  /* 0x000000f82d357810 */ /* 0x000fe40007ffe824 */
[----:B------:R-:W-:Y:S01]  /*b870*/  I2FP.F32.S32 R47, R47 ;  /* 0x0000002f002f7245 */ /* 0x000fe20000201400 */
[----:B------:R-:W-:Y:S01]  /*b880*/  FMUL.FTZ R42, R42, R193 ;  /* 0x000000c12a2a7220 */ /* 0x000fe20000410000 */
[----:B------:R-:W-:Y:S01]  /*b890*/  IABS R37, R37 ;  /* 0x0000002500257213 */ /* 0x000fe20000000000 */
[----:B------:R-:W-:Y:S01]  /*b8a0*/  FMUL.FTZ R239, R38, R193 ;  /* 0x000000c126ef7220 */ /* 0x000fe20000410000 */
[----:B------:R-:W-:Y:S01]  /*b8b0*/  I2FP.F32.S32 R43, R43 ;  /* 0x0000002b002b7245 */ /* 0x000fe20000201400 */
[----:B------:R-:W-:Y:S01]  /*b8c0*/  FMUL.FTZ R32, R32, R193 ;  /* 0x000000c120207220 */ /* 0x000fe20000410000 */
[----:B------:R-:W-:Y:S01]  /*b8d0*/  IABS R53, R53 ;  /* 0x0000003500357213 */ /* 0x000fe20000000000 */
[----:B------:R-:W-:Y:S01]  /*b8e0*/  FMUL.FTZ R52, R39, R193 ;  /* 0x000000c127347220 */ /* 0x000fe20000410000 */
[C---:B---3--:R-:W-:Y:S01]  /*b8f0*/  FFMA.FTZ R38, -R240.reuse, R47, R40 ;  /* 0x0000002ff0267223 */ /* 0x048fe20000010128 */
[C---:B--2---:R-:W-:Y:S01]  /*b900*/  HMMA.16816.F32.BF16 R24, R168.reuse, R56, R24 ;  /* 0x00000038a818723c */ /* 0x044fe20000041818 */
[----:B------:R-:W-:Y:S01]  /*b910*/  I2FP.F32.S32 R40, R37 ;  /* 0x0000002500287245 */ /* 0x000fe20000201400 */
[C---:B------:R-:W-:Y:S01]  /*b920*/  FFMA.FTZ R37, -R240.reuse, R43, R44 ;  /* 0x0000002bf0257223 */ /* 0x040fe2000001012c */
[----:B------:R-:W-:Y:S01]  /*b930*/  I2FP.F32.S32 R39, R53 ;  /* 0x0000003500277245 */ /* 0x000fe20000201400 */
[----:B------:R-:W-:Y:S01]  /*b940*/  VIADD R43, R45, 0x8 ;  /* 0x000000082d2b7836 */ /* 0x000fe20000000000 */
[----:B------:R-:W2:Y:S03]  /*b950*/  MUFU.TANH R47, R32 ;  /* 0x00000020002f7308 */ /* 0x000ea60000002400 */
[----:B------:R-:W-:Y:S01]  /*b960*/  HMMA.16816.F32.BF16 R20, R168, R58, R20 ;  /* 0x0000003aa814723c */ /* 0x000fe20000041814 */
[C---:B----4-:R-:W-:Y:S01]  /*b970*/  FFMA.FTZ R238, -R240.reuse, R39, R238 ;  /* 0x00000027f0ee7223 */ /* 0x050fe200000101ee */
[----:B-1----:R-:W-:-:S03]  /*b980*/  FFMA.FTZ R236, -R240, R40, R236 ;  /* 0x00000028f0ec7223 */ /* 0x002fc600000101ec */
[----:B------:R-:W1:Y:S01]  /*b990*/  MUFU.TANH R42, R42 ;  /* 0x0000002a002a7308 */ /* 0x000e620000002400 */
[--C-:B------:R-:W-:Y:S02]  /*b9a0*/  IADD3 R58, PT, PT, R45, 0xf0, -R36.reuse ;  /* 0x000000f02d3a7810 */ /* 0x100fe40007ffe824 */
[----:B------:R-:W-:-:S05]  /*b9b0*/  IADD3 R44, PT, PT, R43, 0x100, -R36 ;  /* 0x000001002b2c7810 */ /* 0x000fca0007ffe824 */
[----:B------:R-:W3:Y:S01]  /*b9c0*/  MUFU.TANH R46, R46 ;  /* 0x0000002e002e7308 */ /* 0x000ee20000002400 */
[C-C-:B------:R-:W-:Y:S02]  /*b9d0*/  IADD3 R39, PT, PT, R43.reuse, 0xff, -R36.reuse ;  /* 0x000000ff2b277810 */ /* 0x140fe40007ffe824 */
[----:B------:R-:W-:-:S05]  /*b9e0*/  IADD3 R40, PT, PT, R43, 0xf8, -R36 ;  /* 0x000000f82b287810 */ /* 0x000fca0007ffe824 */
[----:B------:R-:W4:Y:S01]  /*b9f0*/  MUFU.TANH R239, R239 ;  /* 0x000000ef00ef7308 */ /* 0x000f220000002400 */
[----:B------:R-:W-:-:S07]  /*ba00*/  IADD3 R229, PT, PT, R43, 0xf7, -R36 ;  /* 0x000000f72be57810 */ /* 0x000fce0007ffe824 */
[----:B------:R-:W5:Y:S01]  /*ba10*/  MUFU.TANH R32, R52 ;  /* 0x0000003400207308 */ /* 0x000f620000002400 */
        /* <DEDUP_REMOVED lines=8> */
[----:B------:R-:W-:Y:S02]  /*baa0*/  I2FP.F32.S32 R40, R40 ;  /* 0x0000002800287245 */ /* 0x000fe40000201400 */
[----:B------:R-:W-:Y:S01]  /*bab0*/  I2FP.F32.S32 R229, R229 ;  /* 0x000000e500e57245 */ /* 0x000fe20000201400 */
[----:B------:R-:W-:Y:S01]  /*bac0*/  HMMA.16816.F32.BF16 R12, R168, R178, R12 ;  /* 0x000000b2a80c723c */ /* 0x000fe2000004180c */
[C---:B--2---:R-:W-:Y:S01]  /*bad0*/  FFMA.FTZ R58, -R240.reuse, R58, R47 ;  /* 0x0000003af03a7223 */ /* 0x044fe2000001012f */
[C---:B-1----:R-:W-:Y:S01]  /*bae0*/  FFMA.FTZ R42, -R240.reuse, R44, R42 ;  /* 0x0000002cf02a7223 */ /* 0x042fe2000001012a */
[C---:B---3--:R-:W-:Y:S01]  /*baf0*/  FFMA.FTZ R39, -R240.reuse, R39, R46 ;  /* 0x00000027f0277223 */ /* 0x048fe2000001012e */
[C---:B----4-:R-:W-:Y:S01]  /*bb00*/  FFMA.FTZ R239, -R240.reuse, R40, R239 ;  /* 0x00000028f0ef7223 */ /* 0x050fe200000101ef */
[----:B-----5:R-:W-:Y:S01]  /*bb10*/  FFMA.FTZ R229, -R240, R229, R32 ;  /* 0x000000e5f0e57223 */ /* 0x020fe20000010120 */
[----:B------:R-:W-:-:S02]  /*bb20*/  IADD3 R56, PT, PT, R45, 0xef, -R36 ;  /* 0x000000ef2d387810 */ /* 0x000fc40007ffe824 */
[----:B------:R-:W-:Y:S01]  /*bb30*/  HMMA.16816.F32.BF16 R8, R168, R64, R8 ;  /* 0x00000040a808723c */ /* 0x000fe20000041808 */
[C-C-:B------:R-:W-:Y:S02]  /*bb40*/  IADD3 R215, PT, PT, R45.reuse, 0xe8, -R36.reuse ;  /* 0x000000e82dd77810 */ /* 0x140fe40007ffe824 */
[C-C-:B------:R-:W-:Y:S02]  /*bb50*/  IADD3 R214, PT, PT, R45.reuse, 0xe7, -R36.reuse ;  /* 0x000000e72dd67810 */ /* 0x140fe40007ffe824 */
[C-C-:B------:R-:W-:Y:S02]  /*bb60*/  IADD3 R207, PT, PT, R45.reuse, 0xe0, -R36.reuse ;  /* 0x000000e02dcf7810 */ /* 0x140fe40007ffe824 */
[C-C-:B------:R-:W-:Y:S01]  /*bb70*/  IADD3 R206, PT, PT, R45.reuse, 0xdf, -R36.reuse ;  /* 0x000000df2dce7810 */ /* 0x140fe20007ffe824 */
[----:B------:R-:W-:Y:S01]  /*bb80*/  HMMA.16816.F32.BF16 R28, R48, R62, R28 ;  /* 0x0000003e301c723c */ /* 0x000fe2000004181c */
[C-C-:B------:R-:W-:Y:S02]  /*bb90*/  IADD3 R203, PT, PT, R45.reuse, 0xd8, -R36.reuse ;  /* 0x000000d82dcb7810 */ /* 0x140fe40007ffe824 */
[----:B------:R-:W-:-:S02]  /*bba0*/  IADD3 R202, PT, PT, R45, 0xd7, -R36 ;  /* 0x000000d72dca7810 */ /* 0x000fc40007ffe824 */
[C-C-:B------:R-:W-:Y:S02]  /*bbb0*/  IADD3 R199, PT, PT, R45.reuse, 0xd0, -R36.reuse ;  /* 0x000000d02dc77810 */ /* 0x140fe40007ffe824 */
[C-C-:B------:R-:W-:Y:S01]  /*bbc0*/  IADD3 R198, PT, PT, R45.reuse, 0xcf, -R36.reuse ;  /* 0x000000cf2dc67810 */ /* 0x140fe20007ffe824 */
[C---:B------:R-:W-:Y:S01]  /*bbd0*/  HMMA.16816.F32.BF16 R24, R48.reuse, R136, R24 ;  /* 0x000000883018723c */ /* 0x040fe20000041818 */
        /* <DEDUP_REMOVED lines=45> */
[--C-:B------:R-:W-:Y:S02]  /*beb0*/  IADD3 R45, PT, PT, R45, 0x87, -R36.reuse ;  /* 0x000000872d2d7810 */ /* 0x100fe40007ffe824 */
[----:B------:R-:W-:Y:S01]  /*bec0*/  IADD3 R43, PT, PT, R43, 0x87, -R36 ;  /* 0x000000872b2b7810 */ /* 0x000fe20007ffe824 */
[----:B------:R-:W-:-:S05]  /*bed0*/  VIADD R36, R41, 0xffffff00 ;  /* 0xffffff0029247836 */ /* 0x000fca0000000000 */
[C---:B------:R-:W-:Y:S02]  /*bee0*/  ISETP.GE.AND P4, PT, R36.reuse, R223, PT ;  /* 0x000000df2400720c */ /* 0x040fe40003f86270 */
[C---:B------:R-:W-:Y:S02]  /*bef0*/  ISETP.GE.AND P2, PT, R36.reuse, R225, PT ;  /* 0x000000e12400720c */ /* 0x040fe40003f46270 */
[C---:B------:R-:W-:Y:S02]  /*bf00*/  ISETP.GE.AND P5, PT, R36.reuse, R224, PT ;  /* 0x000000e02400720c */ /* 0x040fe40003fa6270 */
[----:B------:R-:W-:Y:S01]  /*bf10*/  ISETP.GE.AND P3, PT, R36, R222, PT ;  /* 0x000000de2400720c */ /* 0x000fe20003f66270 */
[----:B------:R-:W-:Y:S01]  /*bf20*/  VIADD R36, R41, 0xffffff01 ;  /* 0xffffff0129247836 */ /* 0x000fe20000000000 */
[----:B------:R-:W-:Y:S02]  /*bf30*/  FSEL R42, R42, -INF , P4 ;  /* 0xff8000002a2a7808 */ /* 0x000fe40002000000 */
[----:B------:R-:W-:-:S02]  /*bf40*/  FSEL R38, R38, -INF , P2 ;  /* 0xff80000026267808 */ /* 0x000fc40001000000 */
[----:B------:R-:W-:Y:S02]  /*bf50*/  FSEL R42, R42, -INF , !P3 ;  /* 0xff8000002a2a7808 */ /* 0x000fe40005800000 */
[----:B------:R-:W-:Y:S02]  /*bf60*/  ISETP.GE.AND P3, PT, R36, R223, PT ;  /* 0x000000df2400720c */ /* 0x000fe40003f66270 */
[----:B------:R-:W-:Y:S02]  /*bf70*/  FSEL R38, R38, -INF , !P5 ;  /* 0xff80000026267808 */ /* 0x000fe40006800000 */
[C---:B------:R-:W-:Y:S02]  /*bf80*/  ISETP.GE.AND P2, PT, R36.reuse, R225, PT ;  /* 0x000000e12400720c */ /* 0x040fe40003f46270 */
[C---:B------:R-:W-:Y:S02]  /*bf90*/  ISETP.GE.AND P5, PT, R36.reuse, R224, PT ;  /* 0x000000e02400720c */ /* 0x040fe40003fa6270 */
[----:B------:R-:W-:Y:S01]  /*bfa0*/  ISETP.GE.AND P4, PT, R36, R222, PT ;  /* 0x000000de2400720c */ /* 0x000fe20003f86270 */
[----:B------:R-:W-:Y:S01]  /*bfb0*/  VIADD R36, R41, 0xffffff08 ;  /* 0xffffff0829247836 */ /* 0x000fe20000000000 */
[----:B------:R-:W-:-:S02]  /*bfc0*/  FSEL R39, R39, -INF , P3 ;  /* 0xff80000027277808 */ /* 0x000fc40001800000 */
[----:B------:R-:W-:Y:S02]  /*bfd0*/  FSEL R37, R37, -INF , P2 ;  /* 0xff80000025257808 */ /* 0x000fe40001000000 */
[----:B------:R-:W-:Y:S02]  /*bfe0*/  FSEL R39, R39, -INF , !P4 ;  /* 0xff80000027277808 */ /* 0x000fe40006000000 */
[C---:B------:R-:W-:Y:S02]  /*bff0*/  ISETP.GE.AND P2, PT, R36.reuse, R225, PT ;  /* 0x000000e12400720c */ /* 0x040fe40003f46270 */
[C---:B------:R-:W-:Y:S02]  /*c000*/  ISETP.GE.AND P4, PT, R36.reuse, R223, PT ;  /* 0x000000df2400720c */ /* 0x040fe40003f86270 */
[----:B------:R-:W-:Y:S01]  /*c010*/  FSEL R37, R37, -INF , !P5 ;  /* 0xff80000025257808 */ /* 0x000fe20006800000 */
[----:B------:R-:W-:Y:S01]  /*c020*/  VIADD R237, R41, 0xffffff09 ;  /* 0xffffff0929ed7836 */ /* 0x000fe20000000000 */
[----:B------:R-:W-:-:S02]  /*c030*/  ISETP.GE.AND P5, PT, R36, R224, PT ;  /* 0x000000e02400720c */ /* 0x000fc40003fa6270 */
[----:B------:R-:W-:Y:S02]  /*c040*/  ISETP.GE.AND P3, PT, R36, R222, PT ;  /* 0x000000de2400720c */ /* 0x000fe40003f66270 */
[----:B------:R-:W-:Y:S02]  /*c050*/  FSEL R36, R238, -INF , P2 ;  /* 0xff800000ee247808 */ /* 0x000fe40001000000 */
[----:B------:R-:W-:Y:S01]  /*c060*/  FSEL R239, R239, -INF , P4 ;  /* 0xff800000efef7808 */ /* 0x000fe20002000000 */
[----:B------:R-:W-:Y:S01]  /*c070*/  FMUL.FTZ R238, R34, R193 ;  /* 0x000000c122ee7220 */ /* 0x000fe20000410000 */
[----:B------:R-:W-:Y:S02]  /*c080*/  FSEL R36, R36, -INF , !P5 ;  /* 0xff80000024247808 */ /* 0x000fe40006800000 */
[----:B------:R-:W-:Y:S02]  /*c090*/  FSEL R34, R239, -INF , !P3 ;  /* 0xff800000ef227808 */ /* 0x000fe40005800000 */
[----:B------:R-:W-:-:S02]  /*c0a0*/  ISETP.GE.AND P2, PT, R237, R225, PT ;  /* 0x000000e1ed00720c */ /* 0x000fc40003f46270 */
[C---:B------:R-:W-:Y:S02]  /*c0b0*/  ISETP.GE.AND P5, PT, R237.reuse, R224, PT ;  /* 0x000000e0ed00720c */ /* 0x040fe40003fa6270 */
[C---:B------:R-:W-:Y:S02]  /*c0c0*/  ISETP.GE.AND P4, PT, R237.reuse, R222, PT ;  /* 0x000000deed00720c */ /* 0x040fe40003f86270 */
[----:B------:R-:W-:Y:S02]  /*c0d0*/  ISETP.GE.AND P3, PT, R237, R223, PT ;  /* 0x000000dfed00720c */ /* 0x000fe40003f66270 */
[----:B------:R1:W2:Y:S01]  /*c0e0*/  MUFU.TANH R237, R238 ;  /* 0x000000ee00ed7308 */ /* 0x0002a20000002400 */
[----:B------:R-:W-:Y:S02]  /*c0f0*/  IABS R32, R32 ;  /* 0x0000002000207213 */ /* 0x000fe40000000000 */
[----:B------:R-:W-:-:S03]  /*c100*/  FSEL R239, R236, -INF , P2 ;  /* 0xff800000ecef7808 */ /* 0x000fc60001000000 */
[----:B------:R-:W-:Y:S01]  /*c110*/  IMAD.MOV.U32 R236, RZ, RZ, R32 ;  /* 0x000000ffffec7224 */ /* 0x000fe200078e0020 */
[----:B------:R-:W-:Y:S02]  /*c120*/  FSEL R229, R229, -INF , P3 ;  /* 0xff800000e5e57808 */ /* 0x000fe40001800000 */
[----:B------:R-:W-:Y:S01]  /*c130*/  FSEL R32, R239, -INF , !P5 ;  /* 0xff800000ef207808 */ /* 0x000fe20006800000 */
[-C--:B------:R-:W-:Y:S01]  /*c140*/  FMUL.FTZ R239, R33, R193.reuse ;  /* 0x000000c121ef7220 */ /* 0x080fe20000410000 */
[----:B------:R-:W-:Y:S01]  /*c150*/  I2FP.F32.S32 R236, R236 ;  /* 0x000000ec00ec7245 */ /* 0x000fe20000201400 */
[----:B------:R-:W-:Y:S01]  /*c160*/  FMUL.FTZ R35, R35, R193 ;  /* 0x000000c123237220 */ /* 0x000fe20000410000 */
[----:B------:R-:W-:Y:S01]  /*c170*/  FSEL R33, R229, -INF , !P4 ;  /* 0xff800000e5217808 */ /* 0x000fe20006000000 */
[----:B-1----:R-:W-:Y:S01]  /*c180*/  VIADD R238, R41, 0xffffff10 ;  /* 0xffffff1029ee7836 */ /* 0x002fe20000000000 */
[----:B------:R-:W1:Y:S01]  /*c190*/  MUFU.TANH R229, R239 ;  /* 0x000000ef00e57308 */ /* 0x000e620000002400 */
[----:B--2---:R-:W-:Y:S01]  /*c1a0*/  FFMA.FTZ R236, -R240, R236, R237 ;  /* 0x000000ecf0ec7223 */ /* 0x004fe200000101ed */
[----:B------:R-:W-:-:S02]  /*c1b0*/  IABS R56, R56 ;  /* 0x0000003800387213 */ /* 0x000fc40000000000 */
[----:B------:R-:W-:-:S04]  /*c1c0*/  ISETP.GE.AND P2, PT, R238, R225, PT ;  /* 0x000000e1ee00720c */ /* 0x000fc80003f46270 */
[----:B------:R2:W3:Y:S01]  /*c1d0*/  MUFU.TANH R237, R35 ;  /* 0x0000002300ed7308 */ /* 0x0004e20000002400 */
[C---:B------:R-:W-:Y:S02]  /*c1e0*/  ISETP.GE.AND P4, PT, R238.reuse, R223, PT ;  /* 0x000000dfee00720c */ /* 0x040fe40003f86270 */
[C---:B------:R-:W-:Y:S02]  /*c1f0*/  ISETP.GE.AND P5, PT, R238.reuse, R224, PT ;  /* 0x000000e0ee00720c */ /* 0x040fe40003fa6270 */
[----:B------:R-:W-:Y:S02]  /*c200*/  ISETP.GE.AND P3, PT, R238, R222, PT ;  /* 0x000000deee00720c */ /* 0x000fe40003f66270 */
[----:B------:R-:W-:Y:S01]  /*c210*/  FSEL R238, R58, -INF , P2 ;  /* 0xff8000003aee7808 */ /* 0x000fe20001000000 */
[----:B------:R-:W-:Y:S01]  /*c220*/  IMAD.MOV.U32 R58, RZ, RZ, R56 ;  /* 0x000000ffff3a7224 */ /* 0x000fe200078e0038 */
[----:B------:R-:W-:Y:S02]  /*c230*/  IABS R40, R40 ;  /* 0x0000002800287213 */ /* 0x000fe40000000000 */
[----:B------:R-:W-:-:S02]  /*c240*/  FSEL R236, R236, -INF , P4 ;  /* 0xff800000ecec7808 */ /* 0x000fc40002000000 */
[----:B------:R-:W-:Y:S01]  /*c250*/  FSEL R56, R238, -INF , !P5 ;  /* 0xff800000ee387808 */ /* 0x000fe20006800000 */
[----:B--2---:R-:W-:Y:S01]  /*c260*/  VIADD R35, R41, 0xffffff11 ;  /* 0xffffff1129237836 */ /* 0x004fe20000000000 */
[----:B------:R-:W-:Y:S02]  /*c270*/  I2FP.F32.S32 R238, R40 ;  /* 0x0000002800ee7245 */ /* 0x000fe40000201400 */
[----:B------:R-:W-:Y:S02]  /*c280*/  I2FP.F32.S32 R58, R58 ;  /* 0x0000003a003a7245 */ /* 0x000fe40000201400 */
[----:B------:R-:W-:Y:S02]  /*c290*/  FSEL R40, R236, -INF , !P3 ;  /* 0xff800000ec287808 */ /* 0x000fe40005800000 */
[C---:B------:R-:W-:Y:S02]  /*c2a0*/  ISETP.GE.AND P2, PT, R35.reuse, R225, PT ;  /* 0x000000e12300720c */ /* 0x040fe40003f46270 */
[----:B------:R-:W-:-:S02]  /*c2b0*/  ISETP.GE.AND P5, PT, R35, R224, PT ;  /* 0x000000e02300720c */ /* 0x000fc40003fa6270 */
[C---:B------:R-:W-:Y:S02]  /*c2c0*/  ISETP.GE.AND P4, PT, R35.reuse, R222, PT ;  /* 0x000000de2300720c */ /* 0x040fe40003f86270 */
[----:B------:R-:W-:Y:S01]  /*c2d0*/  ISETP.GE.AND P3, PT, R35, R223, PT ;  /* 0x000000df2300720c */ /* 0x000fe20003f66270 */
[-C--:B------:R-:W-:Y:S01]  /*c2e0*/  FMUL.FTZ R35, R28, R193.reuse ;  /* 0x000000c11c237220 */ /* 0x080fe20000410000 */
[C---:B-1----:R-:W-:Y:S01]  /*c2f0*/  FFMA.FTZ R58, -R240.reuse, R58, R229 ;  /* 0x0000003af03a7223 */ /* 0x042fe200000101e5 */
[----:B---3--:R-:W-:Y:S01]  /*c300*/  FFMA.FTZ R237, -R240, R238, R237 ;  /* 0x000000eef0ed7223 */ /* 0x008fe200000101ed */
[----:B------:R-:W-:-:S03]  /*c310*/  FMUL.FTZ R30, R30, R193 ;  /* 0x000000c11e1e7220 */ /* 0x000fc60000410000 */
[----:B------:R-:W1:Y:S01]  /*c320*/  MUFU.TANH R35, R35 ;  /* 0x0000002300237308 */ /* 0x000e620000002400 */
[----:B------:R-:W-:Y:S01]  /*c330*/  FSEL R251, R58, -INF , P2 ;  /* 0xff8000003afb7808 */ /* 0x000fe20001000000 */
[----:B------:R-:W-:Y:S01]  /*c340*/  VIADD R28, R41, 0xffffff18 ;  /* 0xffffff18291c7836 */ /* 0x000fe20000000000 */
[----:B------:R-:W-:Y:S02]  /*c350*/  FSEL R58, R237, -INF , P3 ;  /* 0xff800000ed3a7808 */ /* 0x000fe40001800000 */
[----:B------:R-:W-:Y:S02]  /*c360*/  FSEL R251, R251, -INF , !P5 ;  /* 0xff800000fbfb7808 */ /* 0x000fe40006800000 */
[----:B------:R-:W-:Y:S01]  /*c370*/  FSEL R58, R58, -INF , !P4 ;  /* 0xff8000003a3a7808 */ /* 0x000fe20006000000 */
[----:B------:R-:W2:Y:S01]  /*c380*/  MUFU.TANH R30, R30 ;  /* 0x0000001e001e7308 */ /* 0x000ea20000002400 */
[C---:B------:R-:W-:Y:S01]  /*c390*/  ISETP.GE.AND P2, PT, R28.reuse, R225, PT ;  /* 0x000000e11c00720c */ /* 0x040fe20003f46270 */
[----:B------:R-:W-:Y:S01]  /*c3a0*/  FMUL.FTZ R31, R31, R193 ;  /* 0x000000c11f1f7220 */ /* 0x000fe20000410000 */
[----:B------:R-:W-:-:S02]  /*c3b0*/  ISETP.GE.AND P5, PT, R28, R224, PT ;  /* 0x000000e01c00720c */ /* 0x000fc40003fa6270 */
[C---:B------:R-:W-:Y:S02]  /*c3c0*/  ISETP.GE.AND P3, PT, R28.reuse, R222, PT ;  /* 0x000000de1c00720c */ /* 0x040fe40003f66270 */
[----:B------:R-:W-:Y:S01]  /*c3d0*/  ISETP.GE.AND P4, PT, R28, R223, PT ;  /* 0x000000df1c00720c */ /* 0x000fe20003f86270 */
[----:B------:R-:W-:Y:S01]  /*c3e0*/  FMUL.FTZ R28, R29, R193 ;  /* 0x000000c11d1c7220 */ /* 0x000fe20000410000 */
[----:B------:R-:W-:Y:S01]  /*c3f0*/  IABS R215, R215 ;  /* 0x000000d700d77213 */ /* 0x000fe20000000000 */
[----:B------:R-:W-:Y:S01]  /*c400*/  MUFU.TANH R31, R31 ;  /* 0x0000001f001f7308 */ /* 0x000fe20000002400 */
[----:B------:R-:W-:Y:S02]  /*c410*/  IABS R213, R213 ;  /* 0x000000d500d57213 */ /* 0x000fe40000000000 */
[----:B------:R-:W-:Y:S02]  /*c420*/  I2FP.F32.S32 R215, R215 ;  /* 0x000000d700d77245 */ /* 0x000fe40000201400 */
[----:B------:R-:W-:-:S03]  /*c430*/  I2FP.F32.S32 R213, R213 ;  /* 0x000000d500d57245 */ /* 0x000fc60000201400 */
[----:B------:R-:W3:Y:S01]  /*c440*/  MUFU.TANH R28, R28 ;  /* 0x0000001c001c7308 */ /* 0x000ee20000002400 */
[C---:B-1----:R-:W-:Y:S01]  /*c450*/  FFMA.FTZ R35, -R240.reuse, R215, R35 ;  /* 0x000000d7f0237223 */ /* 0x042fe20000010123 */
[----:B--2---:R-:W-:Y:S01]  /*c460*/  FFMA.FTZ R30, -R240, R213, R30 ;  /* 0x000000d5f01e7223 */ /* 0x004fe2000001011e */
[----:B------:R-:W-:Y:S02]  /*c470*/  IABS R214, R214 ;  /* 0x000000d600d67213 */ /* 0x000fe40000000000 */
[----:B------:R-:W-:Y:S02]  /*c480*/  IABS R57, R57 ;  /* 0x0000003900397213 */ /* 0x000fe40000000000 */
[----:B------:R-:W-:Y:S01]  /*c490*/  FSEL R35, R35, -INF , P2 ;  /* 0xff80000023237808 */ /* 0x000fe20001000000 */
[----:B------:R-:W-:Y:S01]  /*c4a0*/  VIADD R29, R41, 0xffffff19 ;  /* 0xffffff19291d7836 */ /* 0x000fe20000000000 */
[----:B------:R-:W-:Y:S02]  /*c4b0*/  I2FP.F32.S32 R214, R214 ;  /* 0x000000d600d67245 */ /* 0x000fe40000201400 */
[----:B------:R-:W-:-:S02]  /*c4c0*/  FSEL R250, R35, -INF , !P5 ;  /* 0xff80000023fa7808 */ /* 0x000fc40006800000 */
[----:B------:R-:W-:Y:S02]  /*c4d0*/  I2FP.F32.S32 R35, R57 ;  /* 0x0000003900237245 */ /* 0x000fe40000201400 */
[----:B------:R-:W-:Y:S01]  /*c4e0*/  FSEL R30, R30, -INF , P4 ;  /* 0xff8000001e1e7808 */ /* 0x000fe20002000000 */
[C---:B---3--:R-:W-:Y:S02]  /*c4f0*/  FFMA.FTZ R28, -R240.reuse, R214, R28 ;  /* 0x000000d6f01c7223 */ /* 0x048fe4000001011c */
[----:B------:R-:W-:Y:S01]  /*c500*/  FFMA.FTZ R31, -R240, R35, R31 ;  /* 0x00000023f01f7223 */ /* 0x000fe2000001011f */
[----:B------:R-:W-:Y:S01]  /*c510*/  FSEL R57, R30, -INF , !P3 ;  /* 0xff8000001e397808 */ /* 0x000fe20005800000 */
[----:B------:R-:W-:Y:S01]  /*c520*/  FMUL.FTZ R26, R26, R193 ;  /* 0x000000c11a1a7220 */ /* 0x000fe20000410000 */
[C---:B------:R-:W-:Y:S02]  /*c530*/  ISETP.GE.AND P2, PT, R29.reuse, R225, PT ;  /* 0x000000e11d00720c */ /* 0x040fe40003f46270 */
[----:B------:R-:W-:-:S02]  /*c540*/  ISETP.GE.AND P3, PT, R29, R223, PT ;  /* 0x000000df1d00720c */ /* 0x000fc40003f66270 */
[C---:B------:R-:W-:Y:S02]  /*c550*/  ISETP.GE.AND P5, PT, R29.reuse, R224, PT ;  /* 0x000000e01d00720c */ /* 0x040fe40003fa6270 */
[----:B------:R-:W-:Y:S01]  /*c560*/  ISETP.GE.AND P4, PT, R29, R222, PT ;  /* 0x000000de1d00720c */ /* 0x000fe20003f86270 */
[-C--:B------:R-:W-:Y:S01]  /*c570*/  FMUL.FTZ R29, R24, R193.reuse ;  /* 0x000000c1181d7220 */ /* 0x080fe20000410000 */
[----:B------:R-:W-:Y:S01]  /*c580*/  VIADD R24, R41, 0xffffff20 ;  /* 0xffffff2029187836 */ /* 0x000fe20000000000 */
[----:B------:R-:W-:Y:S02]  /*c590*/  FSEL R239, R28, -INF , P2 ;  /* 0xff8000001cef7808 */ /* 0x000fe40001000000 */
[----:B------:R-:W-:Y:S01]  /*c5a0*/  FSEL R31, R31, -INF , P3 ;  /* 0xff8000001f1f7808 */ /* 0x000fe20001800000 */
[----:B------:R-:W1:Y:S01]  /*c5b0*/  MUFU.TANH R28, R29 ;  /* 0x0000001d001c7308 */ /* 0x000e620000002400 */
[----:B------:R-:W-:Y:S02]  /*c5c0*/  FSEL R239, R239, -INF , !P5 ;  /* 0xff800000efef7808 */ /* 0x000fe40006800000 */
[----:B------:R-:W-:Y:S01]  /*c5d0*/  FSEL R238, R31, -INF , !P4 ;  /* 0xff8000001fee7808 */ /* 0x000fe20006000000 */
[----:B------:R-:W-:Y:S01]  /*c5e0*/  FMUL.FTZ R27, R27, R193 ;  /* 0x000000c11b1b7220 */ /* 0x000fe20000410000 */
[----:B------:R-:W-:-:S03]  /*c5f0*/  ISETP.GE.AND P2, PT, R24, R225, PT ;  /* 0x000000e11800720c */ /* 0x000fc60003f46270 */
[----:B------:R-:W2:Y:S01]  /*c600*/  MUFU.TANH R26, R26 ;  /* 0x0000001a001a7308 */ /* 0x000ea20000002400 */
[C---:B------:R-:W-:Y:S02]  /*c610*/  ISETP.GE.AND P5, PT, R24.reuse, R224, PT ;  /* 0x000000e01800720c */ /* 0x040fe40003fa6270 */
[C---:B------:R-:W-:Y:S02]  /*c620*/  ISETP.GE.AND P3, PT, R24.reuse, R222, PT ;  /* 0x000000de1800720c */ /* 0x040fe40003f66270 */
[----:B------:R-:W-:Y:S01]  /*c630*/  ISETP.GE.AND P4, PT, R24, R223, PT ;  /* 0x000000df1800720c */ /* 0x000fe20003f86270 */
[----:B------:R-:W-:Y:S01]  /*c640*/  FMUL.FTZ R24, R25, R193 ;  /* 0x000000c119187220 */ /* 0x000fe20000410000 */
[----:B------:R-:W-:Y:S01]  /*c650*/  IABS R207, R207 ;  /* 0x000000cf00cf7213 */ /* 0x000fe20000000000 */
[----:B------:R-:W3:Y:S01]  /*c660*/  MUFU.TANH R27, R27 ;  /* 0x0000001b001b7308 */ /* 0x000ee20000002400 */
[----:B------:R-:W-:Y:S02]  /*c670*/  IABS R205, R205 ;  /* 0x000000cd00cd7213 */ /* 0x000fe40000000000 */
[----:B------:R-:W-:-:S02]  /*c680*/  I2FP.F32.S32 R207, R207 ;  /* 0x000000cf00cf7245 */ /* 0x000fc40000201400 */
[----:B------:R-:W-:-:S03]  /*c690*/  I2FP.F32.S32 R205, R205 ;  /* 0x000000cd00cd7245 */ /* 0x000fc60000201400 */
[----:B------:R-:W4:Y:S01]  /*c6a0*/  MUFU.TANH R24, R24 ;  /* 0x0000001800187308 */ /* 0x000f220000002400 */
[C---:B-1----:R-:W-:Y:S01]  /*c6b0*/  FFMA.FTZ R28, -R240.reuse, R207, R28 ;  /* 0x000000cff01c7223 */ /* 0x042fe2000001011c */
[----:B--2---:R-:W-:Y:S01]  /*c6c0*/  FFMA.FTZ R26, -R240, R205, R26 ;  /* 0x000000cdf01a7223 */ /* 0x004fe2000001011a */
[----:B------:R-:W-:Y:S02]  /*c6d0*/  IABS R206, R206 ;  /* 0x000000ce00ce7213 */ /* 0x000fe40000000000 */
[----:B------:R-:W-:Y:S01]  /*c6e0*/  IABS R204, R204 ;  /* 0x000000cc00cc7213 */ /* 0x000fe20000000000 */
[----:B------:R-:W-:Y:S01]  /*c6f0*/  VIADD R25, R41, 0xffffff21 ;  /* 0xffffff2129197836 */ /* 0x000fe20000000000 */
[----:B------:R-:W-:Y:S02]  /*c700*/  I2FP.F32.S32 R206, R206 ;  /* 0x000000ce00ce7245 */ /* 0x000fe40000201400 */
[----:B------:R-:W-:Y:S02]  /*c710*/  I2FP.F32.S32 R204, R204 ;  /* 0x000000cc00cc7245 */ /* 0x000fe40000201400 */
[----:B------:R-:W-:-:S02]  /*c720*/  FSEL R28, R28, -INF , P2 ;  /* 0xff8000001c1c7808 */ /* 0x000fc40001000000 */
[----:B------:R-:W-:Y:S01]  /*c730*/  FSEL R26, R26, -INF , P4 ;  /* 0xff8000001a1a7808 */ /* 0x000fe20002000000 */
[----:B---3--:R-:W-:Y:S01]  /*c740*/  FFMA.FTZ R27, -R240, R204, R27 ;  /* 0x000000ccf01b7223 */ /* 0x008fe2000001011b */
[----:B------:R-:W-:Y:S02]  /*c750*/  FSEL R215, R28, -INF , !P5 ;  /* 0xff8000001cd77808 */ /* 0x000fe40006800000 */
[----:B------:R-:W-:Y:S01]  /*c760*/  FSEL R237, R26, -INF , !P3 ;  /* 0xff8000001aed7808 */ /* 0x000fe20005800000 */
[----:B----4-:R-:W-:Y:S01]  /*c770*/  FFMA.FTZ R24, -R240, R206, R24 ;  /* 0x000000cef0187223 */ /* 0x010fe20000010118 */
[C---:B------:R-:W-:Y:S01]  /*c780*/  ISETP.GE.AND P2, PT, R25.reuse, R225, PT ;  /* 0x000000e11900720c */ /* 0x040fe20003f46270 */
[----:B------:R-:W-:Y:S01]  /*c790*/  FMUL.FTZ R22, R22, R193 ;  /* 0x000000c116167220 */ /* 0x000fe20000410000 */
[C---:B------:R-:W-:Y:S02]  /*c7a0*/  ISETP.GE.AND P5, PT, R25.reuse, R224, PT ;  /* 0x000000e01900720c */ /* 0x040fe40003fa6270 */
[----:B------:R-:W-:-:S02]  /*c7b0*/  ISETP.GE.AND P4, PT, R25, R222, PT ;  /* 0x000000de1900720c */ /* 0x000fc40003f86270 */
        /* <DEDUP_REMOVED lines=16> */
[----:B------:R-:W-:Y:S01]  /*c8c0*/  MUFU.TANH R23, R23 ;  /* 0x0000001700177308 */ /* 0x000fe20000002400 */
[----:B------:R-:W-:Y:S02]  /*c8d0*/  IABS R201, R201 ;  /* 0x000000c900c97213 */ /* 0x000fe40000000000 */
[----:B------:R-:W-:Y:S01]  /*c8e0*/  I2FP.F32.S32 R203, R203 ;  /* 0x000000cb00cb7245 */ /* 0x000fe20000201400 */
[----:B------:R-:W-:Y:S01]  /*c8f0*/  FMUL.FTZ R16, R16, R193 ;  /* 0x000000c110107220 */ /* 0x000fe20000410000 */
[----:B------:R-:W-:-:S03]  /*c900*/  I2FP.F32.S32 R201, R201 ;  /* 0x000000c900c97245 */ /* 0x000fc60000201400 */
[----:B------:R-:W3:Y:S01]  /*c910*/  MUFU.TANH R20, R20 ;  /* 0x0000001400147308 */ /* 0x000ee20000002400 */
[C---:B-1----:R-:W-:Y:S01]  /*c920*/  FFMA.FTZ R24, -R240.reuse, R203, R24 ;  /* 0x000000cbf0187223 */ /* 0x042fe20000010118 */
[----:B--2---:R-:W-:Y:S01]  /*c930*/  FFMA.FTZ R22, -R240, R201, R22 ;  /* 0x000000c9f0167223 */ /* 0x004fe20000010116 */
[----:B------:R-:W-:Y:S02]  /*c940*/  IABS R202, R202 ;  /* 0x000000ca00ca7213 */ /* 0x000fe40000000000 */
[----:B------:R-:W-:Y:S01]  /*c950*/  IABS R200, R200 ;  /* 0x000000c800c87213 */ /* 0x000fe20000000000 */
[----:B------:R-:W-:Y:S02]  /*c960*/  FMUL.FTZ R18, R18, R193 ;  /* 0x000000c112127220 */ /* 0x000fe40000410000 */
[----:B------:R-:W1:Y:S01]  /*c970*/  MUFU.TANH R16, R16 ;  /* 0x0000001000107308 */ /* 0x000e620000002400 */
[----:B------:R-:W-:Y:S02]  /*c980*/  FSEL R24, R24, -INF , P2 ;  /* 0xff80000018187808 */ /* 0x000fe40001000000 */
[----:B------:R-:W-:Y:S01]  /*c990*/  IABS R199, R199 ;  /* 0x000000c700c77213 */ /* 0x000fe20000000000 */
[----:B------:R-:W-:Y:S01]  /*c9a0*/  VIADD R21, R41, 0xffffff29 ;  /* 0xffffff2929157836 */ /* 0x000fe20000000000 */
[----:B------:R-:W-:-:S02]  /*c9b0*/  I2FP.F32.S32 R202, R202 ;  /* 0x000000ca00ca7245 */ /* 0x000fc40000201400 */
[----:B------:R-:W-:Y:S02]  /*c9c0*/  I2FP.F32.S32 R200, R200 ;  /* 0x000000c800c87245 */ /* 0x000fe40000201400 */
[----:B------:R-:W-:Y:S02]  /*c9d0*/  FSEL R22, R22, -INF , P4 ;  /* 0xff80000016167808 */ /* 0x000fe40002000000 */
[----:B------:R-:W-:Y:S01]  /*c9e0*/  FSEL R213, R24, -INF , !P5 ;  /* 0xff80000018d57808 */ /* 0x000fe20006800000 */
[----:B------:R-:W-:Y:S01]  /*c9f0*/  IMAD.MOV.U32 R24, RZ, RZ, R199 ;  /* 0x000000ffff187224 */ /* 0x000fe200078e00c7 */
[----:B------:R-:W-:Y:S01]  /*ca00*/  FSEL R229, R22, -INF , !P3 ;  /* 0xff80000016e57808 */ /* 0x000fe20005800000 */
[C---:B---3--:R-:W-:Y:S01]  /*ca10*/  FFMA.FTZ R202, -R240.reuse, R202, R20 ;  /* 0x000000caf0ca7223 */ /* 0x048fe20000010114 */
[----:B------:R-:W-:Y:S01]  /*ca20*/  FFMA.FTZ R23, -R240, R200, R23 ;  /* 0x000000c8f0177223 */ /* 0x000fe20000010117 */
[----:B------:R-:W2:Y:S01]  /*ca30*/  MUFU.TANH R18, R18 ;  /* 0x0000001200127308 */ /* 0x000ea20000002400 */
[----:B------:R-:W-:-:S02]  /*ca40*/  ISETP.GE.AND P2, PT, R21, R225, PT ;  /* 0x000000e11500720c */ /* 0x000fc40003f46270 */
[----:B------:R-:W-:Y:S01]  /*ca50*/  ISETP.GE.AND P3, PT, R21, R223, PT ;  /* 0x000000df1500720c */ /* 0x000fe20003f66270 */
[----:B------:R-:W-:Y:S01]  /*ca60*/  VIADD R20, R41, 0xffffff30 ;  /* 0xffffff3029147836 */ /* 0x000fe20000000000 */
[----:B------:R-:W-:Y:S02]  /*ca70*/  I2FP.F32.S32 R24, R24 ;  /* 0x0000001800187245 */ /* 0x000fe40000201400 */
[C---:B------:R-:W-:Y:S02]  /*ca80*/  ISETP.GE.AND P5, PT, R21.reuse, R224, PT ;  /* 0x000000e01500720c */ /* 0x040fe40003fa6270 */
[----:B------:R-:W-:Y:S02]  /*ca90*/  ISETP.GE.AND P4, PT, R21, R222, PT ;  /* 0x000000de1500720c */ /* 0x000fe40003f86270 */
[----:B------:R-:W-:Y:S02]  /*caa0*/  FSEL R202, R202, -INF , P2 ;  /* 0xff800000caca7808 */ /* 0x000fe40001000000 */
[----:B------:R-:W-:Y:S01]  /*cab0*/  FSEL R206, R23, -INF , P3 ;  /* 0xff80000017ce7808 */ /* 0x000fe20001800000 */
[----:B-1----:R-:W-:Y:S01]  /*cac0*/  FFMA.FTZ R16, -R240, R24, R16 ;  /* 0x00000018f0107223 */ /* 0x002fe20000010110 */
[----:B------:R-:W-:-:S02]  /*cad0*/  IABS R180, R180 ;  /* 0x000000b400b47213 */ /* 0x000fc40000000000 */
[----:B------:R-:W-:Y:S02]  /*cae0*/  FSEL R207, R202, -INF , !P5 ;  /* 0xff800000cacf7808 */ /* 0x000fe40006800000 */
[----:B------:R-:W-:Y:S02]  /*caf0*/  FSEL R206, R206, -INF , !P4 ;  /* 0xff800000cece7808 */ /* 0x000fe40006000000 */
[C---:B------:R-:W-:Y:S02]  /*cb00*/  ISETP.GE.AND P2, PT, R20.reuse, R225, PT ;  /* 0x000000e11400720c */ /* 0x040fe40003f46270 */
[C---:B------:R-:W-:Y:S02]  /*cb10*/  ISETP.GE.AND P5, PT, R20.reuse, R224, PT ;  /* 0x000000e01400720c */ /* 0x040fe40003fa6270 */
[C---:B------:R-:W-:Y:S02]  /*cb20*/  ISETP.GE.AND P3, PT, R20.reuse, R222, PT ;  /* 0x000000de1400720c */ /* 0x040fe40003f66270 */
[----:B------:R-:W-:-:S02]  /*cb30*/  ISETP.GE.AND P4, PT, R20, R223, PT ;  /* 0x000000df1400720c */ /* 0x000fc40003f86270 */
[----:B------:R-:W1:Y:S01]  /*cb40*/  LDSM.16.M88.4 R20, [R184+0xa000] ;  /* 0x00a00000b814783b */ /* 0x000e620000000200 */
[----:B------:R-:W-:Y:S02]  /*cb50*/  I2FP.F32.S32 R24, R180 ;  /* 0x000000b400187245 */ /* 0x000fe40000201400 */
[----:B------:R-:W-:Y:S01]  /*cb60*/  FSEL R180, R16, -INF , P2 ;  /* 0xff80000010b47808 */ /* 0x000fe20001000000 */
[-C--:B------:R-:W-:Y:S01]  /*cb70*/  FMUL.FTZ R16, R19, R193.reuse ;  /* 0x000000c113107220 */ /* 0x080fe20000410000 */
[----:B------:R-:W-:Y:S01]  /*cb80*/  HMMA.16816.F32.BF16 R12, R48, R54, R12 ;  /* 0x00000036300c723c */ /* 0x000fe2000004180c */
[----:B------:R-:W-:Y:S01]  /*cb90*/  FMUL.FTZ R17, R17, R193 ;  /* 0x000000c111117220 */ /* 0x000fe20000410000 */
[----:B--2---:R-:W-:Y:S01]  /*cba0*/  FFMA.FTZ R24, -R240, R24, R18 ;  /* 0x00000018f0187223 */ /* 0x004fe20000010112 */
[----:B------:R-:W-:Y:S02]  /*cbb0*/  IABS R182, R182 ;  /* 0x000000b600b67213 */ /* 0x000fe40000000000 */
[----:B------:R2:W-:Y:S02]  /*cbc0*/  MUFU.TANH R18, R17 ;  /* 0x0000001100127308 */ /* 0x0005e40000002400 */
[----:B------:R-:W-:-:S06]  /*cbd0*/  FSEL R24, R24, -INF , P4 ;  /* 0xff80000018187808 */ /* 0x000fcc0002000000 */
[----:B------:R-:W3:Y:S01]  /*cbe0*/  MUFU.TANH R16, R16 ;  /* 0x0000001000107308 */ /* 0x000ee20000002400 */
[----:B------:R-:W-:Y:S02]  /*cbf0*/  FSEL R180, R180, -INF , !P5 ;  /* 0xff800000b4b47808 */ /* 0x000fe40006800000 */
[----:B------:R-:W-:Y:S01]  /*cc00*/  FSEL R204, R24, -INF , !P3 ;  /* 0xff80000018cc7808 */ /* 0x000fe20005800000 */
[----:B--2---:R-:W-:-:S05]  /*cc10*/  VIADD R17, R41, 0xffffff31 ;  /* 0xffffff3129117836 */ /* 0x004fca0000000000 */
[C---:B------:R-:W-:Y:S02]  /*cc20*/  ISETP.GE.AND P2, PT, R17.reuse, R225, PT ;  /* 0x000000e11100720c */ /* 0x040fe40003f46270 */
[C---:B------:R-:W-:Y:S02]  /*cc30*/  ISETP.GE.AND P5, PT, R17.reuse, R224, PT ;  /* 0x000000e01100720c */ /* 0x040fe40003fa6270 */
[C---:B------:R-:W-:Y:S02]  /*cc40*/  ISETP.GE.AND P4, PT, R17.reuse, R222, PT ;  /* 0x000000de1100720c */ /* 0x040fe40003f86270 */
[----:B------:R-:W-:Y:S01]  /*cc50*/  ISETP.GE.AND P3, PT, R17, R223, PT ;  /* 0x000000df1100720c */ /* 0x000fe20003f66270 */
[----:B------:R-:W-:Y:S02]  /*cc60*/  IMAD.MOV.U32 R17, RZ, RZ, R182 ;  /* 0x000000ffff117224 */ /* 0x000fe400078e00b6 */
[----:B------:R-:W-:Y:S01]  /*cc70*/  FMUL.FTZ R12, R12, R193 ;  /* 0x000000c10c0c7220 */ /* 0x000fe20000410000 */
[----:B------:R-:W-:-:S02]  /*cc80*/  IABS R198, R198 ;  /* 0x000000c600c67213 */ /* 0x000fc40000000000 */
[----:B------:R-:W-:Y:S01]  /*cc90*/  I2FP.F32.S32 R17, R17 ;  /* 0x0000001100117245 */ /* 0x000fe20000201400 */
[----:B------:R-:W-:Y:S01]  /*cca0*/  FMUL.FTZ R14, R14, R193 ;  /* 0x000000c10e0e7220 */ /* 0x000fe20000410000 */
[----:B------:R-:W-:-:S03]  /*ccb0*/  IABS R64, R64 ;  /* 0x0000004000407213 */ /* 0x000fc60000000000 */
[----:B---3--:R-:W-:Y:S01]  /*ccc0*/  FFMA.FTZ R16, -R240, R17, R16 ;  /* 0x00000011f0107223 */ /* 0x008fe20000010110 */
[----:B------:R-:W-:Y:S01]  /*ccd0*/  I2FP.F32.S32 R198, R198 ;  /* 0x000000c600c67245 */ /* 0x000fe20000201400 */
[----:B------:R-:W2:Y:S01]  /*cce0*/  MUFU.TANH R12, R12 ;  /* 0x0000000c000c7308 */ /* 0x000ea20000002400 */
[----:B------:R-:W-:Y:S02]  /*ccf0*/  IABS R17, R65 ;  /* 0x0000004100117213 */ /* 0x000fe40000000000 */
[----:B------:R-:W-:Y:S01]  /*cd00*/  FSEL R203, R16, -INF , P3 ;  /* 0xff80000010cb7808 */ /* 0x000fe20001800000 */
[----:B------:R-:W-:Y:S02]  /*cd10*/  IMAD.MOV.U32 R16, RZ, RZ, R64 ;  /* 0x000000ffff107224 */ /* 0x000fe400078e0040 */
[----:B------:R-:W-:Y:S01]  /*cd20*/  FFMA.FTZ R18, -R240, R198, R18 ;  /* 0x000000c6f0127223 */ /* 0x000fe20000010112 */
[----:B------:R-:W-:Y:S01]  /*cd30*/  HMMA.16816.F32.BF16 R64, R168, R66, R4 ;  /* 0x00000042a840723c */ /* 0x000fe20000041804 */
[----:B------:R-:W3:Y:S01]  /*cd40*/  LDSM.16.M88.4 R4, [R185+0xa800] ;  /* 0x00a80000b904783b */ /* 0x000ee20000000200 */
[----:B------:R-:W4:Y:S02]  /*cd50*/  MUFU.TANH R14, R14 ;  /* 0x0000000e000e7308 */ /* 0x000f240000002400 */
[----:B------:R-:W-:-:S02]  /*cd60*/  FSEL R18, R18, -INF , P2 ;  /* 0xff80000012127808 */ /* 0x000fc40001000000 */
[----:B------:R-:W-:Y:S02]  /*cd70*/  I2FP.F32.S32 R17, R17 ;  /* 0x0000001100117245 */ /* 0x000fe40000201400 */
[----:B-1----:R-:W-:Y:S01]  /*cd80*/  HMMA.16816.F32.BF16 R8, R48, R20, R8 ;  /* 0x000000143008723c */ /* 0x002fe20000041808 */
[----:B------:R-:W-:Y:S01]  /*cd90*/  FSEL R182, R18, -INF , !P5 ;  /* 0xff80000012b67808 */ /* 0x000fe20006800000 */
[----:B------:R-:W-:Y:S01]  /*cda0*/  FMUL.FTZ R18, R13, R193 ;  /* 0x000000c10d127220 */ /* 0x000fe20000410000 */
[----:B------:R-:W-:Y:S02]  /*cdb0*/  VIADD R19, R41, 0xffffff38 ;  /* 0xffffff3829137836 */ /* 0x000fe40000000000 */
[----:B--2---:R-:W-:Y:S01]  /*cdc0*/  FFMA.FTZ R17, -R240, R17, R12 ;  /* 0x00000011f0117223 */ /* 0x004fe2000001010c */
[----:B------:R-:W-:Y:S01]  /*cdd0*/  I2FP.F32.S32 R13, R16 ;  /* 0x00000010000d7245 */ /* 0x000fe20000201400 */
[----:B------:R-:W1:Y:S01]  /*cde0*/  MUFU.TANH R12, R18 ;  /* 0x00000012000c7308 */ /* 0x000e620000002400 */
[----:B------:R-:W-:Y:S01]  /*cdf0*/  FMUL.FTZ R15, R15, R193 ;  /* 0x000000c10f0f7220 */ /* 0x000fe20000410000 */
[----:B------:R-:W-:-:S02]  /*ce00*/  ISETP.GE.AND P2, PT, R19, R225, PT ;  /* 0x000000e11300720c */ /* 0x000fc40003f46270 */
[----:B------:R-:W-:Y:S01]  /*ce10*/  FSEL R203, R203, -INF , !P4 ;  /* 0xff800000cbcb7808 */ /* 0x000fe20006000000 */
[----:B----4-:R-:W-:Y:S01]  /*ce20*/  FFMA.FTZ R14, -R240, R13, R14 ;  /* 0x0000000df00e7223 */ /* 0x010fe2000001010e */
[C---:B------:R-:W-:Y:S02]  /*ce30*/  ISETP.GE.AND P4, PT, R19.reuse, R223, PT ;  /* 0x000000df1300720c */ /* 0x040fe40003f86270 */
[----:B------:R2:W4:Y:S01]  /*ce40*/  MUFU.TANH R13, R15 ;  /* 0x0000000f000d7308 */ /* 0x0005220000002400 */
[----:B------:R-:W-:Y:S02]  /*ce50*/  ISETP.GE.AND P5, PT, R19, R224, PT ;  /* 0x000000e01300720c */ /* 0x000fe40003fa6270 */
[----:B------:R-:W-:Y:S01]  /*ce60*/  FSEL R17, R17, -INF , P2 ;  /* 0xff80000011117808 */ /* 0x000fe20001000000 */
[----:B------:R-:W-:Y:S01]  /*ce70*/  VIADD R16, R41, 0xffffff39 ;  /* 0xffffff3929107836 */ /* 0x000fe20000000000 */
[----:B------:R-:W-:Y:S02]  /*ce80*/  IABS R197, R197 ;  /* 0x000000c500c57213 */ /* 0x000fe40000000000 */
[----:B------:R-:W-:-:S02]  /*ce90*/  ISETP.GE.AND P3, PT, R19, R222, PT ;  /* 0x000000de1300720c */ /* 0x000fc40003f66270 */
[----:B------:R-:W-:Y:S01]  /*cea0*/  FSEL R205, R14, -INF , P4 ;  /* 0xff8000000ecd7808 */ /* 0x000fe20002000000 */
[----:B------:R-:W-:Y:S01]  /*ceb0*/  FMUL.FTZ R8, R8, R193 ;  /* 0x000000c108087220 */ /* 0x000fe20000410000 */
[----:B--2---:R-:W-:Y:S02]  /*cec0*/  IABS R15, R181 ;  /* 0x000000b5000f7213 */ /* 0x004fe40000000000 */
[----:B------:R-:W-:-:S03]  /*ced0*/  FSEL R181, R17, -INF , !P5 ;  /* 0xff80000011b57808 */ /* 0x000fc60006800000 */
[----:B------:R-:W-:Y:S01]  /*cee0*/  IMAD.MOV.U32 R17, RZ, RZ, R15 ;  /* 0x000000ffff117224 */ /* 0x000fe200078e000f */
[----:B------:R-:W-:Y:S02]  /*cef0*/  I2FP.F32.S32 R15, R197 ;  /* 0x000000c5000f7245 */ /* 0x000fe40000201400 */
[----:B------:R-:W-:Y:S02]  /*cf00*/  FSEL R205, R205, -INF , !P3 ;  /* 0xff800000cdcd7808 */ /* 0x000fe40005800000 */
[C---:B------:R-:W-:Y:S02]  /*cf10*/  ISETP.GE.AND P2, PT, R16.reuse, R225, PT ;  /* 0x000000e11000720c */ /* 0x040fe40003f46270 */
[C---:B------:R-:W-:Y:S02]  /*cf20*/  ISETP.GE.AND P5, PT, R16.reuse, R224, PT ;  /* 0x000000e01000720c */ /* 0x040fe40003fa6270 */
[C---:B------:R-:W-:Y:S02]  /*cf30*/  ISETP.GE.AND P4, PT, R16.reuse, R222, PT ;  /* 0x000000de1000720c */ /* 0x040fe40003f86270 */
[----:B------:R-:W-:-:S02]  /*cf40*/  ISETP.GE.AND P3, PT, R16, R223, PT ;  /* 0x000000df1000720c */ /* 0x000fc40003f66270 */
[----:B------:R2:W5:Y:S01]  /*cf50*/  MUFU.TANH R16, R8 ;  /* 0x0000000800107308 */ /* 0x0005620000002400 */
[----:B------:R-:W-:Y:S01]  /*cf60*/  I2FP.F32.S32 R14, R17 ;  /* 0x00000011000e7245 */ /* 0x000fe20000201400 */
[----:B-1----:R-:W-:-:S04]  /*cf70*/  FFMA.FTZ R18, -R240, R15, R12 ;  /* 0x0000000ff0127223 */ /* 0x002fc8000001010c */
[----:B----4-:R-:W-:Y:S01]  /*cf80*/  FFMA.FTZ R19, -R240, R14, R13 ;  /* 0x0000000ef0137223 */ /* 0x010fe2000001010d */
[----:B------:R-:W-:Y:S01]  /*cf90*/  FSEL R202, R18, -INF , P2 ;  /* 0xff80000012ca7808 */ /* 0x000fe20001000000 */
[----:B------:R-:W1:Y:S01]  /*cfa0*/  LDSM.16.M88.4 R12, [R184+0xa800] ;  /* 0x00a80000b80c783b */ /* 0x000e620000000200 */
[----:B------:R-:W-:Y:S01]  /*cfb0*/  IABS R18, R196 ;  /* 0x000000c400127213 */ /* 0x000fe20000000000 */
[----:B--2---:R-:W-:-:S03]  /*cfc0*/  FMUL.FTZ R8, R10, R193 ;  /* 0x000000c10a087220 */ /* 0x004fc60000410000 */
[----:B------:R-:W-:Y:S01]  /*cfd0*/  I2FP.F32.S32 R18, R18 ;  /* 0x0000001200127245 */ /* 0x000fe20000201400 */
[----:B---3--:R-:W-:Y:S02]  /*cfe0*/  HMMA.16816.F32.BF16 R160, R168, R4, R160 ;  /* 0x00000004a8a0723c */ /* 0x008fe400000418a0 */
[----:B------:R-:W2:Y:S01]  /*cff0*/  MUFU.TANH R8, R8 ;  /* 0x0000000800087308 */ /* 0x000ea20000002400 */
[----:B------:R-:W-:Y:S02]  /*d000*/  VIADD R17, R41, 0xffffff40 ;  /* 0xffffff4029117836 */ /* 0x000fe40000000000 */
[----:B------:R-:W-:-:S03]  /*d010*/  FMUL.FTZ R5, R11, R193 ;  /* 0x000000c10b057220 */ /* 0x000fc60000410000 */
[----:B------:R-:W-:Y:S01]  /*d020*/  HMMA.16816.F32.BF16 R20, R48, R22, R64 ;  /* 0x000000163014723c */ /* 0x000fe20000041840 */
[----:B------:R-:W-:Y:S01]  /*d030*/  FMUL.FTZ R9, R9, R193 ;  /* 0x000000c109097220 */ /* 0x000fe20000410000 */
[----:B------:R-:W-:Y:S01]  /*d040*/  IABS R10, R183 ;  /* 0x000000b7000a7213 */ /* 0x000fe20000000000 */
[----:B-----5:R-:W-:Y:S01]  /*d050*/  FFMA.FTZ R16, -R240, R18, R16 ;  /* 0x00000012f0107223 */ /* 0x020fe20000010110 */
[----:B------:R-:W-:Y:S01]  /*d060*/  ISETP.GE.AND P2, PT, R17, R225, PT ;  /* 0x000000e11100720c */ /* 0x000fe20003f46270 */
[----:B------:R-:W3:Y:S01]  /*d070*/  MUFU.TANH R5, R5 ;  /* 0x0000000500057308 */ /* 0x000ee20000002400 */
[----:B------:R-:W-:Y:S02]  /*d080*/  I2FP.F32.S32 R10, R10 ;  /* 0x0000000a000a7245 */ /* 0x000fe40000201400 */
[----:B------:R-:W-:Y:S02]  /*d090*/  FSEL R202, R202, -INF , !P5 ;  /* 0xff800000caca7808 */ /* 0x000fe40006800000 */
[----:B------:R-:W-:-:S02]  /*d0a0*/  FSEL R19, R19, -INF , P3 ;  /* 0xff80000013137808 */ /* 0x000fc40001800000 */
[----:B------:R-:W-:Y:S01]  /*d0b0*/  ISETP.GE.AND P5, PT, R17, R224, PT ;  /* 0x000000e01100720c */ /* 0x000fe20003fa6270 */
[----:B------:R-:W4:Y:S01]  /*d0c0*/  MUFU.TANH R9, R9 ;  /* 0x0000000900097308 */ /* 0x000f220000002400 */
[----:B------:R-:W-:Y:S02]  /*d0d0*/  FSEL R16, R16, -INF , P2 ;  /* 0xff80000010107808 */ /* 0x000fe40001000000 */
[----:B------:R-:W-:Y:S01]  /*d0e0*/  IABS R195, R195 ;  /* 0x000000c300c37213 */ /* 0x000fe20000000000 */
[----:B--2---:R-:W-:Y:S01]  /*d0f0*/  FFMA.FTZ R8, -R240, R10, R8 ;  /* 0x0000000af0087223 */ /* 0x004fe20000010108 */
[----:B------:R-:W-:Y:S02]  /*d100*/  FSEL R183, R19, -INF , !P4 ;  /* 0xff80000013b77808 */ /* 0x000fe40006000000 */
[----:B------:R-:W-:Y:S02]  /*d110*/  ISETP.GE.AND P4, PT, R17, R223, PT ;  /* 0x000000df1100720c */ /* 0x000fe40003f86270 */
[----:B------:R-:W-:-:S02]  /*d120*/  FSEL R198, R16, -INF , !P5 ;  /* 0xff80000010c67808 */ /* 0x000fc40006800000 */
[----:B------:R-:W-:Y:S01]  /*d130*/  ISETP.GE.AND P3, PT, R17, R222, PT ;  /* 0x000000de1100720c */ /* 0x000fe20003f66270 */
[----:B------:R-:W-:Y:S01]  /*d140*/  IMAD.MOV.U32 R17, RZ, RZ, R195 ;  /* 0x000000ffff117224 */ /* 0x000fe200078e00c3 */
[----:B------:R-:W-:Y:S01]  /*d150*/  IABS R16, R194 ;  /* 0x000000c200107213 */ /* 0x000fe20000000000 */
[----:B------:R-:W-:Y:S01]  /*d160*/  VIADD R4, R41, 0xffffff41 ;  /* 0xffffff4129047836 */ /* 0x000fe20000000000 */
[----:B------:R-:W-:Y:S01]  /*d170*/  FSEL R8, R8, -INF , P4 ;  /* 0xff80000008087808 */ /* 0x000fe20002000000 */
[----:B------:R-:W-:Y:S01]  /*d180*/  FMUL.FTZ R20, R20, R193 ;  /* 0x000000c114147220 */ /* 0x000fe20000410000 */
[----:B------:R-:W-:Y:S02]  /*d190*/  I2FP.F32.S32 R16, R16 ;  /* 0x0000001000107245 */ /* 0x000fe40000201400 */
[----:B------:R-:W-:Y:S02]  /*d1a0*/  I2FP.F32.S32 R17, R17 ;  /* 0x0000001100117245 */ /* 0x000fe40000201400 */
[----:B------:R-:W-:Y:S01]  /*d1b0*/  FSEL R201, R8, -INF , !P3 ;  /* 0xff80000008c97808 */ /* 0x000fe20005800000 */
[----:B---3--:R-:W-:Y:S01]  /*d1c0*/  FFMA.FTZ R16, -R240, R16, R5 ;  /* 0x00000010f0107223 */ /* 0x008fe20000010105 */
[----:B------:R-:W-:-:S02]  /*d1d0*/  ISETP.GE.AND P2, PT, R4, R225, PT ;  /* 0x000000e10400720c */ /* 0x000fc40003f46270 */
[C---:B------:R-:W-:Y:S02]  /*d1e0*/  ISETP.GE.AND P5, PT, R4.reuse, R224, PT ;  /* 0x000000e00400720c */ /* 0x040fe40003fa6270 */
[C---:B------:R-:W-:Y:S02]  /*d1f0*/  ISETP.GE.AND P4, PT, R4.reuse, R222, PT ;  /* 0x000000de0400720c */ /* 0x040fe40003f86270 */
[----:B------:R-:W-:Y:S01]  /*d200*/  ISETP.GE.AND P3, PT, R4, R223, PT ;  /* 0x000000df0400720c */ /* 0x000fe20003f66270 */
[----:B------:R-:W-:Y:S01]  /*d210*/  FMUL.FTZ R5, R22, R193 ;  /* 0x000000c116057220 */ /* 0x000fe20000410000 */
[----:B------:R-:W2:Y:S01]  /*d220*/  MUFU.TANH R4, R20 ;  /* 0x0000001400047308 */ /* 0x000ea20000002400 */
[----:B----4-:R-:W-:Y:S01]  /*d230*/  FFMA.FTZ R17, -R240, R17, R9 ;  /* 0x00000011f0117223 */ /* 0x010fe20000010109 */
[----:B------:R-:W-:-:S04]  /*d240*/  FSEL R200, R16, -INF , P3 ;  /* 0xff80000010c87808 */ /* 0x000fc80001800000 */
[----:B------:R-:W-:Y:S02]  /*d250*/  FSEL R197, R17, -INF , P2 ;  /* 0xff80000011c57808 */ /* 0x000fe40001000000 */
[----:B------:R-:W3:Y:S01]  /*d260*/  MUFU.TANH R5, R5 ;  /* 0x0000000500057308 */ /* 0x000ee20000002400 */
[----:B------:R-:W-:Y:S01]  /*d270*/  IABS R17, R179 ;  /* 0x000000b300117213 */ /* 0x000fe20000000000 */
[----:B-1----:R-:W-:Y:S01]  /*d280*/  HMMA.16816.F32.BF16 R8, R48, R12, R160 ;  /* 0x0000000c3008723c */ /* 0x002fe200000418a0 */
[----:B------:R-:W-:Y:S02]  /*d290*/  VIADD R12, R41, 0xffffff48 ;  /* 0xffffff48290c7836 */ /* 0x000fe40000000000 */
[----:B------:R-:W-:Y:S02]  /*d2a0*/  I2FP.F32.S32 R16, R17 ;  /* 0x0000001100107245 */ /* 0x000fe40000201400 */
[----:B------:R-:W-:Y:S02]  /*d2b0*/  IABS R13, R178 ;  /* 0x000000b2000d7213 */ /* 0x000fe40000000000 */
[----:B------:R-:W-:Y:S01]  /*d2c0*/  ISETP.GE.AND P2, PT, R12, R225, PT ;  /* 0x000000e10c00720c */ /* 0x000fe20003f46270 */
[----:B--2---:R-:W-:Y:S01]  /*d2d0*/  FFMA.FTZ R16, -R240, R16, R4 ;  /* 0x00000010f0107223 */ /* 0x004fe20000010104 */
[----:B------:R-:W-:Y:S01]  /*d2e0*/  I2FP.F32.S32 R13, R13 ;  /* 0x0000000d000d7245 */ /* 0x000fe20000201400 */
[-C--:B------:R-:W-:Y:S01]  /*d2f0*/  FMUL.FTZ R21, R21, R193.reuse ;  /* 0x000000c115157220 */ /* 0x080fe20000410000 */
[----:B------:R-:W-:-:S02]  /*d300*/  FMUL.FTZ R23, R23, R193 ;  /* 0x000000c117177220 */ /* 0x000fc40000410000 */
[----:B------:R-:W-:Y:S02]  /*d310*/  FSEL R196, R16, -INF , P2 ;  /* 0xff80000010c47808 */ /* 0x000fe40001000000 */
[----:B------:R-:W1:Y:S01]  /*d320*/  LDSM.16.M88.4 R16, [R185+0xb000] ;  /* 0x00b00000b910783b */ /* 0x000e620000000200 */
[----:B---3--:R-:W-:Y:S01]  /*d330*/  FFMA.FTZ R13, -R240, R13, R5 ;  /* 0x0000000df00d7223 */ /* 0x008fe20000010105 */
[----:B------:R-:W2:Y:S01]  /*d340*/  MUFU.TANH R4, R21 ;  /* 0x0000001500047308 */ /* 0x000ea20000002400 */
[----:B------:R-:W-:Y:S02]  /*d350*/  IABS R177, R177 ;  /* 0x000000b100b17213 */ /* 0x000fe40000000000 */
[----:B------:R-:W-:-:S05]  /*d360*/  IABS R176, R176 ;  /* 0x000000b000b07213 */ /* 0x000fca0000000000 */
[----:B------:R-:W3:Y:S01]  /*d370*/  MUFU.TANH R5, R23 ;  /* 0x0000001700057308 */ /* 0x000ee20000002400 */
[----:B------:R-:W-:Y:S01]  /*d380*/  HMMA.16816.F32.BF16 R156, R168, R6, R156 ;  /* 0x00000006a89c723c */ /* 0x000fe2000004189c */
[----:B------:R-:W-:Y:S02]  /*d390*/  IMAD.MOV.U32 R7, RZ, RZ, R177 ;  /* 0x000000ffff077224 */ /* 0x000fe400078e00b1 */
[----:B------:R-:W-:-:S03]  /*d3a0*/  IMAD.MOV.U32 R6, RZ, RZ, R176 ;  /* 0x000000ffff067224 */ /* 0x000fc600078e00b0 */
[----:B------:R-:W-:Y:S02]  /*d3b0*/  I2FP.F32.S32 R7, R7 ;  /* 0x0000000700077245 */ /* 0x000fe40000201400 */
[----:B------:R-:W-:Y:S01]  /*d3c0*/  I2FP.F32.S32 R6, R6 ;  /* 0x0000000600067245 */ /* 0x000fe20000201400 */
[----:B------:R-:W-:Y:S01]  /*d3d0*/  FMUL.FTZ R8, R8, R193 ;  /* 0x000000c108087220 */ /* 0x000fe20000410000 */
[----:B------:R-:W-:Y:S01]  /*d3e0*/  FSEL R197, R197, -INF , !P5 ;  /* 0xff800000c5c57808 */ /* 0x000fe20006800000 */
[----:B--2---:R-:W-:Y:S01]  /*d3f0*/  FFMA.FTZ R21, -R240, R7, R4 ;  /* 0x00000007f0157223 */ /* 0x004fe20000010104 */
[----:B------:R-:W-:Y:S02]  /*d400*/  FSEL R200, R200, -INF , !P4 ;  /* 0xff800000c8c87808 */ /* 0x000fe40006000000 */
[----:B------:R-:W-:Y:S01]  /*d410*/  ISETP.GE.AND P5, PT, R12, R224, PT ;  /* 0x000000e00c00720c */ /* 0x000fe20003fa6270 */
[----:B---3--:R-:W-:Y:S01]  /*d420*/  FFMA.FTZ R22, -R240, R6, R5 ;  /* 0x00000006f0167223 */ /* 0x008fe20000010105 */
[C---:B------:R-:W-:Y:S01]  /*d430*/  ISETP.GE.AND P3, PT, R12.reuse, R222, PT ;  /* 0x000000de0c00720c */ /* 0x040fe20003f66270 */
[----:B------:R-:W2:Y:S01]  /*d440*/  LDSM.16.M88.4 R4, [R184+0xb000] ;  /* 0x00b00000b804783b */ /* 0x000ea20000000200 */
[----:B------:R-:W-:Y:S01]  /*d450*/  ISETP.GE.AND P4, PT, R12, R223, PT ;  /* 0x000000df0c00720c */ /* 0x000fe20003f86270 */
[----:B------:R-:W-:Y:S01]  /*d460*/  VIADD R12, R41, 0xffffff49 ;  /* 0xffffff49290c7836 */ /* 0x000fe20000000000 */
[----:B------:R3:W4:Y:S01]  /*d470*/  MUFU.TANH R20, R8 ;  /* 0x0000000800147308 */ /* 0x0007220000002400 */
[----:B------:R-:W-:Y:S01]  /*d480*/  FMUL.FTZ R10, R10, R193 ;  /* 0x000000c10a0a7220 */ /* 0x000fe20000410000 */
[----:B------:R-:W-:-:S02]  /*d490*/  FSEL R13, R13, -INF , P4 ;  /* 0xff8000000d0d7808 */ /* 0x000fc40002000000 */
[----:B------:R-:W-:Y:S02]  /*d4a0*/  ISETP.GE.AND P2, PT, R12, R225, PT ;  /* 0x000000e10c00720c */ /* 0x000fe40003f46270 */
[----:B------:R-:W-:Y:S02]  /*d4b0*/  FSEL R199, R13, -INF , !P3 ;  /* 0xff8000000dc77808 */ /* 0x000fe40005800000 */
[----:B------:R-:W-:Y:S01]  /*d4c0*/  FSEL R196, R196, -INF , !P5 ;  /* 0xff800000c4c47808 */ /* 0x000fe20006800000 */
[----:B------:R-:W5:Y:S01]  /*d4d0*/  MUFU.TANH R10, R10 ;  /* 0x0000000a000a7308 */ /* 0x000f620000002400 */
[C---:B------:R-:W-:Y:S02]  /*d4e0*/  ISETP.GE.AND P3, PT, R12.reuse, R223, PT ;  /* 0x000000df0c00720c */ /* 0x040fe40003f66270 */
[----:B------:R-:W-:Y:S02]  /*d4f0*/  ISETP.GE.AND P5, PT, R12, R224, PT ;  /* 0x000000e00c00720c */ /* 0x000fe40003fa6270 */
[----:B------:R-:W-:-:S02]  /*d500*/  FSEL R21, R21, -INF , P2 ;  /* 0xff80000015157808 */ /* 0x000fc40001000000 */
[----:B------:R-:W-:Y:S01]  /*d510*/  IABS R24, R175 ;  /* 0x000000af00187213 */ /* 0x000fe20000000000 */
[----:B---3--:R-:W-:Y:S01]  /*d520*/  VIADD R8, R41, 0xffffff50 ;  /* 0xffffff5029087836 */ /* 0x008fe20000000000 */
[----:B------:R-:W-:Y:S02]  /*d530*/  ISETP.GE.AND P4, PT, R12, R222, PT ;  /* 0x000000de0c00720c */ /* 0x000fe40003f86270 */
[----:B------:R-:W-:Y:S01]  /*d540*/  FSEL R22, R22, -INF , P3 ;  /* 0xff80000016167808 */ /* 0x000fe20001800000 */
[----:B------:R-:W-:Y:S01]  /*d550*/  FMUL.FTZ R23, R9, R193 ;  /* 0x000000c109177220 */ /* 0x000fe20000410000 */
[----:B------:R-:W-:Y:S02]  /*d560*/  FSEL R195, R21, -INF , !P5 ;  /* 0xff80000015c37808 */ /* 0x000fe40006800000 */
[----:B------:R-:W-:Y:S02]  /*d570*/  I2FP.F32.S32 R24, R24 ;  /* 0x0000001800187245 */ /* 0x000fe40000201400 */
[----:B------:R-:W-:-:S02]  /*d580*/  IABS R21, R174 ;  /* 0x000000ae00157213 */ /* 0x000fc40000000000 */
[----:B------:R-:W-:Y:S01]  /*d590*/  FSEL R194, R22, -INF , !P4 ;  /* 0xff80000016c27808 */ /* 0x000fe20006000000 */
[----:B----4-:R-:W-:Y:S01]  /*d5a0*/  FFMA.FTZ R24, -R240, R24, R20 ;  /* 0x00000018f0187223 */ /* 0x010fe20000010114 */
[C---:B------:R-:W-:Y:S02]  /*d5b0*/  ISETP.GE.AND P2, PT, R8.reuse, R225, PT ;  /* 0x000000e10800720c */ /* 0x040fe40003f46270 */
[C---:B------:R-:W-:Y:S02]  /*d5c0*/  ISETP.GE.AND P5, PT, R8.reuse, R224, PT ;  /* 0x000000e00800720c */ /* 0x040fe40003fa6270 */
[C---:B------:R-:W-:Y:S02]  /*d5d0*/  ISETP.GE.AND P3, PT, R8.reuse, R222, PT ;  /* 0x000000de0800720c */ /* 0x040fe40003f66270 */
[----:B------:R-:W-:Y:S01]  /*d5e0*/  ISETP.GE.AND P4, PT, R8, R223, PT ;  /* 0x000000df0800720c */ /* 0x000fe20003f86270 */
[----:B------:R-:W-:Y:S01]  /*d5f0*/  HMMA.16816.F32.BF16 R12, R48, R14, R156 ;  /* 0x0000000e300c723c */ /* 0x000fe2000004189c */
[----:B------:R-:W-:Y:S01]  /*d600*/  I2FP.F32.S32 R9, R21 ;  /* 0x0000001500097245 */ /* 0x000fe20000201400 */
[----:B------:R1:W3:Y:S01]  /*d610*/  MUFU.TANH R8, R23 ;  /* 0x0000001700087308 */ /* 0x0002e20000002400 */
[----:B------:R-:W-:Y:S01]  /*d620*/  FMUL.FTZ R11, R11, R193 ;  /* 0x000000c10b0b7220 */ /* 0x000fe20000410000 */
[----:B------:R-:W-:-:S02]  /*d630*/  IABS R173, R173 ;  /* 0x000000ad00ad7213 */ /* 0x000fc40000000000 */
[----:B-----5:R-:W-:-:S04]  /*d640*/  FFMA.FTZ R10, -R240, R9, R10 ;  /* 0x00000009f00a7223 */ /* 0x020fc8000001010a */
[----:B------:R4:W5:Y:S01]  /*d650*/  MUFU.TANH R9, R11 ;  /* 0x0000000b00097308 */ /* 0x0009620000002400 */
[----:B-1----:R-:W-:Y:S01]  /*d660*/  HMMA.16816.F32.BF16 R20, R168, R16, R152 ;  /* 0x00000010a814723c */ /* 0x002fe20000041898 */
[----:B------:R-:W-:Y:S01]  /*d670*/  IABS R172, R172 ;  /* 0x000000ac00ac7213 */ /* 0x000fe20000000000 */
[----:B------:R-:W-:Y:S02]  /*d680*/  VIADD R16, R41, 0xffffff51 ;  /* 0xffffff5129107836 */ /* 0x000fe40000000000 */
[----:B----4-:R-:W-:Y:S01]  /*d690*/  IMAD.MOV.U32 R11, RZ, RZ, R173 ;  /* 0x000000ffff0b7224 */ /* 0x010fe200078e00ad */
[----:B------:R-:W-:-:S03]  /*d6a0*/  FSEL R24, R24, -INF , P2 ;  /* 0xff80000018187808 */ /* 0x000fc60001000000 */
[----:B------:R-:W-:Y:S01]  /*d6b0*/  FMUL.FTZ R12, R12, R193 ;  /* 0x000000c10c0c7220 */ /* 0x000fe20000410000 */
[----:B------:R-:W-:Y:S02]  /*d6c0*/  FSEL R178, R10, -INF , P4 ;  /* 0xff8000000ab27808 */ /* 0x000fe40002000000 */
[----:B------:R-:W-:Y:S02]  /*d6d0*/  I2FP.F32.S32 R11, R11 ;  /* 0x0000000b000b7245 */ /* 0x000fe40000201400 */
[----:B------:R-:W-:Y:S01]  /*d6e0*/  I2FP.F32.S32 R10, R172 ;  /* 0x000000ac000a7245 */ /* 0x000fe20000201400 */
[----:B------:R-:W-:Y:S01]  /*d6f0*/  FMUL.FTZ R17, R14, R193 ;  /* 0x000000c10e117220 */ /* 0x000fe20000410000 */
[----:B------:R-:W-:-:S05]  /*d700*/  ISETP.GE.AND P2, PT, R16, R225, PT ;  /* 0x000000e11000720c */ /* 0x000fca0003f46270 */
[----:B--2---:R-:W-:Y:S01]  /*d710*/  HMMA.16816.F32.BF16 R20, R48, R4, R20 ;  /* 0x000000043014723c */ /* 0x004fe20000041814 */
[----:B---3--:R-:W-:Y:S01]  /*d720*/  FFMA.FTZ R5, -R240, R11, R8 ;  /* 0x0000000bf0057223 */ /* 0x008fe20000010108 */
[----:B------:R-:W-:Y:S02]  /*d730*/  FSEL R176, R24, -INF , !P5 ;  /* 0xff80000018b07808 */ /* 0x000fe40006800000 */
[----:B------:R-:W-:Y:S02]  /*d740*/  FSEL R178, R178, -INF , !P3 ;  /* 0xff800000b2b27808 */ /* 0x000fe40005800000 */
[C---:B------:R-:W-:Y:S02]  /*d750*/  ISETP.GE.AND P5, PT, R16.reuse, R224, PT ;  /* 0x000000e01000720c */ /* 0x040fe40003fa6270 */
[C---:B------:R-:W-:Y:S02]  /*d760*/  ISETP.GE.AND P4, PT, R16.reuse, R222, PT ;  /* 0x000000de1000720c */ /* 0x040fe40003f86270 */
[----:B------:R-:W-:Y:S01]  /*d770*/  ISETP.GE.AND P3, PT, R16, R223, PT ;  /* 0x000000df1000720c */ /* 0x000fe20003f66270 */
[----:B-----5:R-:W-:Y:S01]  /*d780*/  FFMA.FTZ R16, -R240, R10, R9 ;  /* 0x0000000af0107223 */ /* 0x020fe20000010109 */
[----:B------:R-:W1:Y:S01]  /*d790*/  MUFU.TANH R12, R12 ;  /* 0x0000000c000c7308 */ /* 0x000e620000002400 */
[----:B------:R-:W2:Y:S01]  /*d7a0*/  LDSM.16.M88.4 R8, [R185+0xb800] ;  /* 0x00b80000b908783b */ /* 0x000ea20000000200 */
[----:B------:R-:W-:-:S02]  /*d7b0*/  FSEL R174, R5, -INF , P2 ;  /* 0xff80000005ae7808 */ /* 0x000fc40001000000 */
[----:B------:R-:W-:-:S04]  /*d7c0*/  IABS R166, R166 ;  /* 0x000000a600a67213 */ /* 0x000fc80000000000 */
[----:B------:R3:W4:Y:S01]  /*d7d0*/  MUFU.TANH R5, R17 ;  /* 0x0000001100057308 */ /* 0x0007220000002400 */
[----:B------:R-:W-:Y:S02]  /*d7e0*/  IABS R14, R167 ;  /* 0x000000a7000e7213 */ /* 0x000fe40000000000 */
[----:B------:R-:W-:Y:S01]  /*d7f0*/  FSEL R177, R16, -INF , P3 ;  /* 0xff80000010b17808 */ /* 0x000fe20001800000 */
[----:B------:R-:W-:Y:S01]  /*d800*/  IMAD.MOV.U32 R16, RZ, RZ, R166 ;  /* 0x000000ffff107224 */ /* 0x000fe200078e00a6 */
[----:B------:R-:W-:Y:S01]  /*d810*/  I2FP.F32.S32 R14, R14 ;  /* 0x0000000e000e7245 */ /* 0x000fe20000201400 */
[----:B------:R-:W-:Y:S02]  /*d820*/  VIADD R4, R41, 0xffffff58 ;  /* 0xffffff5829047836 */ /* 0x000fe40000000000 */
[----:B------:R-:W-:Y:S02]  /*d830*/  FMUL.FTZ R15, R15, R193 ;  /* 0x000000c10f0f7220 */ /* 0x000fe40000410000 */
[----:B-1----:R-:W-:Y:S01]  /*d840*/  FFMA.FTZ R12, -R240, R14, R12 ;  /* 0x0000000ef00c7223 */ /* 0x002fe2000001010c */
[----:B------:R-:W-:Y:S01]  /*d850*/  ISETP.GE.AND P2, PT, R4, R225, PT ;  /* 0x000000e10400720c */ /* 0x000fe20003f46270 */
[----:B---3--:R-:W-:Y:S01]  /*d860*/  FMUL.FTZ R17, R13, R193 ;  /* 0x000000c10d117220 */ /* 0x008fe20000410000 */
[----:B------:R-:W-:-:S02]  /*d870*/  I2FP.F32.S32 R13, R16 ;  /* 0x00000010000d7245 */ /* 0x000fc40000201400 */
[----:B------:R-:W-:-:S03]  /*d880*/  FSEL R174, R174, -INF , !P5 ;  /* 0xff800000aeae7808 */ /* 0x000fc60006800000 */
[----:B----4-:R-:W-:Y:S02]  /*d890*/  FFMA.FTZ R13, -R240, R13, R5 ;  /* 0x0000000df00d7223 */ /* 0x010fe40000010105 */
[----:B------:R-:W1:Y:S01]  /*d8a0*/  MUFU.TANH R5, R15 ;  /* 0x0000000f00057308 */ /* 0x000e620000002400 */
[----:B------:R-:W-:Y:S02]  /*d8b0*/  ISETP.GE.AND P5, PT, R4, R224, PT ;  /* 0x000000e00400720c */ /* 0x000fe40003fa6270 */
[----:B------:R-:W-:Y:S02]  /*d8c0*/  FSEL R177, R177, -INF , !P4 ;  /* 0xff800000b1b17808 */ /* 0x000fe40006000000 */
[----:B------:R-:W-:Y:S02]  /*d8d0*/  FSEL R12, R12, -INF , P2 ;  /* 0xff8000000c0c7808 */ /* 0x000fe40001000000 */
[----:B------:R-:W-:Y:S02]  /*d8e0*/  IABS R164, R164 ;  /* 0x000000a400a47213 */ /* 0x000fe40000000000 */
[----:B------:R-:W-:-:S02]  /*d8f0*/  ISETP.GE.AND P3, PT, R4, R222, PT ;  /* 0x000000de0400720c */ /* 0x000fc40003f66270 */
[----:B------:R-:W-:Y:S02]  /*d900*/  ISETP.GE.AND P4, PT, R4, R223, PT ;  /* 0x000000df0400720c */ /* 0x000fe40003f86270 */
[----:B------:R-:W3:Y:S01]  /*d910*/  MUFU.TANH R4, R17 ;  /* 0x0000001100047308 */ /* 0x000ee20000002400 */
[----:B------:R-:W-:Y:S01]  /*d920*/  FSEL R173, R12, -INF , !P5 ;  /* 0xff8000000cad7808 */ /* 0x000fe20006800000 */
[----:B------:R-:W-:Y:S01]  /*d930*/  IMAD.MOV.U32 R12, RZ, RZ, R164 ;  /* 0x000000ffff0c7224 */ /* 0x000fe200078e00a4 */
[----:B------:R-:W-:-:S04]  /*d940*/  IABS R165, R165 ;  /* 0x000000a500a57213 */ /* 0x000fc80000000000 */
[----:B------:R-:W-:Y:S02]  /*d950*/  I2FP.F32.S32 R12, R12 ;  /* 0x0000000c000c7245 */ /* 0x000fe40000201400 */
[----:B------:R-:W-:Y:S02]  /*d960*/  FSEL R179, R13, -INF , P4 ;  /* 0xff8000000db37808 */ /* 0x000fe40002000000 */
[----:B------:R-:W-:Y:S01]  /*d970*/  I2FP.F32.S32 R13, R165 ;  /* 0x000000a5000d7245 */ /* 0x000fe20000201400 */
[----:B-1----:R-:W-:Y:S01]  /*d980*/  FFMA.FTZ R16, -R240, R12, R5 ;  /* 0x0000000cf0107223 */ /* 0x002fe20000010105 */
[-C--:B------:R-:W-:Y:S01]  /*d990*/  FMUL.FTZ R20, R20, R193.reuse ;  /* 0x000000c114147220 */ /* 0x080fe20000410000 */
[----:B------:R-:W-:Y:S01]  /*d9a0*/  FMUL.FTZ R5, R22, R193 ;  /* 0x000000c116057220 */ /* 0x000fe20000410000 */
[----:B------:R-:W-:Y:S01]  /*d9b0*/  HMMA.16816.F32.BF16 R148, R168, R18, R148 ;  /* 0x00000012a894723c */ /* 0x000fe20000041894 */
[----:B------:R-:W-:Y:S01]  /*d9c0*/  VIADD R14, R41, 0xffffff59 ;  /* 0xffffff59290e7836 */ /* 0x000fe20000000000 */
[----:B------:R-:W-:-:S06]  /*d9d0*/  FSEL R179, R179, -INF , !P3 ;  /* 0xff800000b3b37808 */ /* 0x000fcc0005800000 */
[----:B--2---:R-:W-:Y:S01]  /*d9e0*/  HMMA.16816.F32.BF16 R144, R168, R8, R144 ;  /* 0x00000008a890723c */ /* 0x004fe20000041890 */
[----:B---3--:R-:W-:Y:S02]  /*d9f0*/  FFMA.FTZ R8, -R240, R13, R4 ;  /* 0x0000000df0087223 */ /* 0x008fe40000010104 */
[----:B------:R-:W1:Y:S01]  /*da00*/  MUFU.TANH R4, R20 ;  /* 0x0000001400047308 */ /* 0x000e620000002400 */
[C---:B------:R-:W-:Y:S02]  /*da10*/  ISETP.GE.AND P2, PT, R14.reuse, R225, PT ;  /* 0x000000e10e00720c */ /* 0x040fe40003f46270 */
[C---:B------:R-:W-:Y:S02]  /*da20*/  ISETP.GE.AND P5, PT, R14.reuse, R224, PT ;  /* 0x000000e00e00720c */ /* 0x040fe40003fa6270 */
[----:B------:R-:W-:-:S03]  /*da30*/  ISETP.GE.AND P4, PT, R14, R222, PT ;  /* 0x000000de0e00720c */ /* 0x000fc60003f86270 */
[----:B------:R-:W2:Y:S01]  /*da40*/  MUFU.TANH R5, R5 ;  /* 0x0000000500057308 */ /* 0x000ea20000002400 */
[----:B------:R-:W-:Y:S02]  /*da50*/  ISETP.GE.AND P3, PT, R14, R223, PT ;  /* 0x000000df0e00720c */ /* 0x000fe40003f66270 */
[----:B------:R-:W3:Y:S01]  /*da60*/  LDSM.16.M88.4 R12, [R184+0xb800] ;  /* 0x00b80000b80c783b */ /* 0x000ee20000000200 */
[----:B------:R-:W-:Y:S01]  /*da70*/  IABS R17, R139 ;  /* 0x0000008b00117213 */ /* 0x000fe20000000000 */
[-C--:B------:R-:W-:Y:S01]  /*da80*/  FMUL.FTZ R23, R23, R193.reuse ;  /* 0x000000c117177220 */ /* 0x080fe20000410000 */
[----:B------:R-:W-:Y:S01]  /*da90*/  FSEL R175, R8, -INF , P2 ;  /* 0xff80000008af7808 */ /* 0x000fe20001000000 */
[----:B------:R-:W-:Y:S01]  /*daa0*/  VIADD R9, R41, 0xffffff60 ;  /* 0xffffff6029097836 */ /* 0x000fe20000000000 */
[----:B------:R-:W-:Y:S01]  /*dab0*/  IABS R8, R138 ;  /* 0x0000008a00087213 */ /* 0x000fe20000000000 */
[----:B------:R-:W-:Y:S01]  /*dac0*/  FMUL.FTZ R21, R21, R193 ;  /* 0x000000c115157220 */ /* 0x000fe20000410000 */
[----:B------:R-:W-:Y:S01]  /*dad0*/  I2FP.F32.S32 R17, R17 ;  /* 0x0000001100117245 */ /* 0x000fe20000201400 */
[----:B------:R-:W-:Y:S01]  /*dae0*/  HMMA.16816.F32.BF16 R148, R48, R6, R148 ;  /* 0x000000063094723c */ /* 0x000fe20000041894 */
[----:B------:R-:W-:Y:S01]  /*daf0*/  FSEL R172, R16, -INF , P3 ;  /* 0xff80000010ac7808 */ /* 0x000fe20001800000 */
[----:B------:R-:W-:-:S04]  /*db00*/  DEPBAR.LE SB0, 0x0 ;  /* 0x000080000000791a */ /* 0x000fc80000000000 */
[----:B------:R-:W-:Y:S01]  /*db10*/  I2FP.F32.S32 R16, R8 ;  /* 0x0000000800107245 */ /* 0x000fe20000201400 */
[----:B-1----:R-:W-:Y:S01]  /*db20*/  FFMA.FTZ R17, -R240, R17, R4 ;  /* 0x00000011f0117223 */ /* 0x002fe20000010104 */
[----:B------:R-:W-:Y:S01]  /*db30*/  FSEL R172, R172, -INF , !P4 ;  /* 0xff800000acac7808 */ /* 0x000fe20006000000 */
[----:B------:R-:W1:Y:S01]  /*db40*/  MUFU.TANH R4, R23 ;  /* 0x0000001700047308 */ /* 0x000e620000002400 */
[C---:B------:R-:W-:Y:S01]  /*db50*/  ISETP.GE.AND P2, PT, R9.reuse, R225, PT ;  /* 0x000000e10900720c */ /* 0x040fe20003f46270 */
[----:B--2---:R-:W-:Y:S01]  /*db60*/  FFMA.FTZ R16, -R240, R16, R5 ;  /* 0x00000010f0107223 */ /* 0x004fe20000010105 */
[----:B------:R-:W-:Y:S01]  /*db70*/  ISETP.GE.AND P4, PT, R9, R223, PT ;  /* 0x000000df0900720c */ /* 0x000fe20003f86270 */
[----:B------:R-:W-:Y:S01]  /*db80*/  VIADD R5, R41, 0xffffff61 ;  /* 0xffffff6129057836 */ /* 0x000fe20000000000 */
[----:B------:R-:W-:-:S03]  /*db90*/  FSEL R175, R175, -INF , !P5 ;  /* 0xff800000afaf7808 */ /* 0x000fc60006800000 */
[----:B------:R-:W2:Y:S01]  /*dba0*/  MUFU.TANH R8, R21 ;  /* 0x0000001500087308 */ /* 0x000ea20000002400 */
[C---:B------:R-:W-:Y:S02]  /*dbb0*/  ISETP.GE.AND P5, PT, R9.reuse, R224, PT ;  /* 0x000000e00900720c */ /* 0x040fe40003fa6270 */
[----:B------:R-:W-:Y:S02]  /*dbc0*/  ISETP.GE.AND P3, PT, R9, R222, PT ;  /* 0x000000de0900720c */ /* 0x000fe40003f66270 */
[----:B------:R-:W-:Y:S02]  /*dbd0*/  FSEL R17, R17, -INF , P2 ;  /* 0xff80000011117808 */ /* 0x000fe40001000000 */
[----:B------:R-:W-:Y:S02]  /*dbe0*/  FSEL R16, R16, -INF , P4 ;  /* 0xff80000010107808 */ /* 0x000fe40002000000 */
[----:B------:R-:W-:Y:S02]  /*dbf0*/  IABS R136, R136 ;  /* 0x0000008800887213 */ /* 0x000fe40000000000 */
[----:B------:R-:W-:-:S02]  /*dc00*/  FSEL R164, R17, -INF , !P5 ;  /* 0xff80000011a47808 */ /* 0x000fc40006800000 */
[----:B------:R-:W-:Y:S02]  /*dc10*/  FSEL R167, R16, -INF , !P3 ;  /* 0xff80000010a77808 */ /* 0x000fe40005800000 */
[----:B------:R-:W-:Y:S02]  /*dc20*/  IABS R137, R137 ;  /* 0x0000008900897213 */ /* 0x000fe40000000000 */
[C---:B------:R-:W-:Y:S02]  /*dc30*/  ISETP.GE.AND P2, PT, R5.reuse, R225, PT ;  /* 0x000000e10500720c */ /* 0x040fe40003f46270 */
[C---:B------:R-:W-:Y:S02]  /*dc40*/  ISETP.GE.AND P5, PT, R5.reuse, R224, PT ;  /* 0x000000e00500720c */ /* 0x040fe40003fa6270 */
[C---:B------:R-:W-:Y:S02]  /*dc50*/  ISETP.GE.AND P4, PT, R5.reuse, R222, PT ;  /* 0x000000de0500720c */ /* 0x040fe40003f86270 */
[----:B------:R-:W-:-:S02]  /*dc60*/  ISETP.GE.AND P3, PT, R5, R223, PT ;  /* 0x000000df0500720c */ /* 0x000fc40003f66270 */
[----:B------:R-:W-:Y:S02]  /*dc70*/  I2FP.F32.S32 R5, R136 ;  /* 0x0000008800057245 */ /* 0x000fe40000201400 */
[----:B------:R-:W-:Y:S01]  /*dc80*/  I2FP.F32.S32 R137, R137 ;  /* 0x0000008900897245 */ /* 0x000fe20000201400 */
[----:B------:R-:W-:Y:S02]  /*dc90*/  FMUL.FTZ R148, R148, R193 ;  /* 0x000000c194947220 */ /* 0x000fe40000410000 */
[----:B-1----:R-:W-:Y:S01]  /*dca0*/  FFMA.FTZ R4, -R240, R5, R4 ;  /* 0x00000005f0047223 */ /* 0x002fe20000010104 */
[----:B------:R-:W-:Y:S01]  /*dcb0*/  FMUL.FTZ R5, R150, R193 ;  /* 0x000000c196057220 */ /* 0x000fe20000410000 */
[----:B--2---:R-:W-:Y:S01]  /*dcc0*/  FFMA.FTZ R8, -R240, R137, R8 ;  /* 0x00000089f0087223 */ /* 0x004fe20000010108 */
[----:B------:R-:W-:Y:S01]  /*dcd0*/  VIADD R6, R41, 0xffffff68 ;  /* 0xffffff6829067836 */ /* 0x000fe20000000000 */
[----:B------:R-:W1:Y:S01]  /*dce0*/  MUFU.TANH R148, R148 ;  /* 0x0000009400947308 */ /* 0x000e620000002400 */
[----:B------:R-:W-:-:S02]  /*dcf0*/  FSEL R4, R4, -INF , P3 ;  /* 0xff80000004047808 */ /* 0x000fc40001800000 */
[----:B------:R-:W-:Y:S01]  /*dd00*/  FSEL R8, R8, -INF , P2 ;  /* 0xff80000008087808 */ /* 0x000fe20001000000 */
[----:B---3--:R-:W-:Y:S01]  /*dd10*/  HMMA.16816.F32.BF16 R144, R48, R12, R144 ;  /* 0x0000000c3090723c */ /* 0x008fe20000041890 */
[----:B------:R-:W-:-:S03]  /*dd20*/  IABS R62, R62 ;  /* 0x0000003e003e7213 */ /* 0x000fc60000000000 */
[----:B------:R-:W2:Y:S01]  /*dd30*/  MUFU.TANH R5, R5 ;  /* 0x0000000500057308 */ /* 0x000ea20000002400 */
[----:B------:R-:W-:Y:S02]  /*dd40*/  FSEL R162, R8, -INF , !P5 ;  /* 0xff80000008a27808 */ /* 0x000fe40006800000 */
[----:B------:R-:W-:Y:S02]  /*dd50*/  FSEL R165, R4, -INF , !P4 ;  /* 0xff80000004a57808 */ /* 0x000fe40006000000 */
[C---:B------:R-:W-:Y:S02]  /*dd60*/  ISETP.GE.AND P2, PT, R6.reuse, R225, PT ;  /* 0x000000e10600720c */ /* 0x040fe40003f46270 */
[C---:B------:R-:W-:Y:S02]  /*dd70*/  ISETP.GE.AND P5, PT, R6.reuse, R224, PT ;  /* 0x000000e00600720c */ /* 0x040fe40003fa6270 */
[C---:B------:R-:W-:Y:S02]  /*dd80*/  ISETP.GE.AND P3, PT, R6.reuse, R222, PT ;  /* 0x000000de0600720c */ /* 0x040fe40003f66270 */
[----:B------:R-:W-:Y:S01]  /*dd90*/  ISETP.GE.AND P4, PT, R6, R223, PT ;  /* 0x000000df0600720c */ /* 0x000fe20003f86270 */
[----:B------:R-:W-:Y:S01]  /*dda0*/  IMAD.MOV.U32 R6, RZ, RZ, R62 ;  /* 0x000000ffff067224 */ /* 0x000fe200078e003e */
[----:B------:R-:W-:-:S04]  /*ddb0*/  IABS R7, R63 ;  /* 0x0000003f00077213 */ /* 0x000fc80000000000 */
[----:B------:R-:W-:Y:S02]  /*ddc0*/  I2FP.F32.S32 R7, R7 ;  /* 0x0000000700077245 */ /* 0x000fe40000201400 */
[----:B------:R-:W-:Y:S01]  /*ddd0*/  I2FP.F32.S32 R166, R6 ;  /* 0x0000000600a67245 */ /* 0x000fe20000201400 */
[----:B------:R-:W-:Y:S01]  /*dde0*/  HMMA.16816.F32.BF16 R140, R168, R10, R140 ;  /* 0x0000000aa88c723c */ /* 0x000fe2000004188c */
[----:B------:R-:W-:Y:S01]  /*ddf0*/  FMUL.FTZ R151, R151, R193 ;  /* 0x000000c197977220 */ /* 0x000fe20000410000 */
[C---:B-1----:R-:W-:Y:S01]  /*de00*/  FFMA.FTZ R148, -R240.reuse, R7, R148 ;  /* 0x00000007f0947223 */ /* 0x042fe20000010194 */
[-C--:B------:R-:W-:Y:S01]  /*de10*/  FMUL.FTZ R149, R149, R193.reuse ;  /* 0x000000c195957220 */ /* 0x080fe20000410000 */
[----:B--2---:R-:W-:Y:S01]  /*de20*/  FFMA.FTZ R166, -R240, R166, R5 ;  /* 0x000000a6f0a67223 */ /* 0x004fe20000010105 */
[----:B------:R-:W-:Y:S01]  /*de30*/  FMUL.FTZ R144, R144, R193 ;  /* 0x000000c190907220 */ /* 0x000fe20000410000 */
[----:B------:R-:W1:Y:S01]  /*de40*/  MUFU.TANH R5, R151 ;  /* 0x0000009700057308 */ /* 0x000e620000002400 */
[----:B------:R-:W-:Y:S01]  /*de50*/  VIADD R7, R41, 0xffffff69 ;  /* 0xffffff6929077836 */ /* 0x000fe20000000000 */
[----:B------:R-:W-:-:S02]  /*de60*/  FSEL R148, R148, -INF , P2 ;  /* 0xff80000094947808 */ /* 0x000fc40001000000 */
[----:B------:R-:W-:Y:S02]  /*de70*/  FSEL R166, R166, -INF , P4 ;  /* 0xff800000a6a67808 */ /* 0x000fe40002000000 */
[----:B------:R-:W-:Y:S02]  /*de80*/  IABS R59, R59 ;  /* 0x0000003b003b7213 */ /* 0x000fe40000000000 */
[----:B------:R-:W2:Y:S01]  /*de90*/  MUFU.TANH R4, R149 ;  /* 0x0000009500047308 */ /* 0x000ea20000002400 */
[----:B------:R-:W-:Y:S01]  /*dea0*/  FMUL.FTZ R146, R146, R193 ;  /* 0x000000c192927220 */ /* 0x000fe20000410000 */
[----:B------:R-:W-:Y:S02]  /*deb0*/  FSEL R163, R148, -INF , !P5 ;  /* 0xff80000094a37808 */ /* 0x000fe40006800000 */
[----:B------:R-:W-:Y:S02]  /*dec0*/  FSEL R166, R166, -INF , !P3 ;  /* 0xff800000a6a67808 */ /* 0x000fe40005800000 */
[----:B------:R-:W-:-:S02]  /*ded0*/  ISETP.GE.AND P2, PT, R7, R225, PT ;  /* 0x000000e10700720c */ /* 0x000fc40003f46270 */
[----:B------:R-:W3:Y:S01]  /*dee0*/  MUFU.TANH R6, R144 ;  /* 0x0000009000067308 */ /* 0x000ee20000002400 */
[C---:B------:R-:W-:Y:S02]  /*def0*/  ISETP.GE.AND P5, PT, R7.reuse, R224, PT ;  /* 0x000000e00700720c */ /* 0x040fe40003fa6270 */
[C---:B------:R-:W-:Y:S02]  /*df00*/  ISETP.GE.AND P4, PT, R7.reuse, R222, PT ;  /* 0x000000de0700720c */ /* 0x040fe40003f86270 */
[----:B------:R-:W-:Y:S01]  /*df10*/  ISETP.GE.AND P3, PT, R7, R223, PT ;  /* 0x000000df0700720c */ /* 0x000fe20003f66270 */
[----:B------:R-:W-:Y:S01]  /*df20*/  IMAD.MOV.U32 R7, RZ, RZ, R59 ;  /* 0x000000ffff077224 */ /* 0x000fe200078e003b */
[----:B------:R-:W-:Y:S01]  /*df30*/  IABS R9, R61 ;  /* 0x0000003d00097213 */ /* 0x000fe20000000000 */
[----:B------:R-:W4:Y:S01]  /*df40*/  MUFU.TANH R146, R146 ;  /* 0x0000009200927308 */ /* 0x000f220000002400 */
[----:B------:R-:W-:Y:S02]  /*df50*/  IABS R8, R60 ;  /* 0x0000003c00087213 */ /* 0x000fe40000000000 */
[----:B------:R-:W-:-:S02]  /*df60*/  I2FP.F32.S32 R7, R7 ;  /* 0x0000000700077245 */ /* 0x000fc40000201400 */
[----:B------:R-:W-:Y:S01]  /*df70*/  I2FP.F32.S32 R9, R9 ;  /* 0x0000000900097245 */ /* 0x000fe20000201400 */
[----:B------:R-:W-:Y:S01]  /*df80*/  HMMA.16816.F32.BF16 R140, R48, R14, R140 ;  /* 0x0000000e308c723c */ /* 0x000fe2000004188c */
[----:B------:R-:W-:Y:S01]  /*df90*/  I2FP.F32.S32 R8, R8 ;  /* 0x0000000800087245 */ /* 0x000fe20000201400 */
[C---:B-1----:R-:W-:Y:S01]  /*dfa0*/  FFMA.FTZ R5, -R240.reuse, R7, R5 ;  /* 0x00000007f0057223 */ /* 0x042fe20000010105 */
[----:B------:R-:W-:Y:S01]  /*dfb0*/  IABS R7, R53 ;  /* 0x0000003500077213 */ /* 0x000fe20000000000 */
[C---:B--2---:R-:W-:Y:S02]  /*dfc0*/  FFMA.FTZ R4, -R240.reuse, R9, R4 ;  /* 0x00000009f0047223 */ /* 0x044fe40000010104 */
[----:B---3--:R-:W-:Y:S01]  /*dfd0*/  FFMA.FTZ R6, -R240, R8, R6 ;  /* 0x00000008f0067223 */ /* 0x008fe20000010106 */
[----:B------:R-:W-:Y:S01]  /*dfe0*/  I2FP.F32.S32 R7, R7 ;  /* 0x0000000700077245 */ /* 0x000fe20000201400 */
[----:B------:R-:W-:Y:S01]  /*dff0*/  VIADD R8, R41, 0xffffff70 ;  /* 0xffffff7029087836 */ /* 0x000fe20000000000 */
[----:B------:R-:W-:-:S02]  /*e000*/  FSEL R4, R4, -INF , P2 ;  /* 0xff80000004047808 */ /* 0x000fc40001000000 */
[----:B------:R-:W-:Y:S01]  /*e010*/  FSEL R5, R5, -INF , P3 ;  /* 0xff80000005057808 */ /* 0x000fe20001800000 */
[----:B----4-:R-:W-:Y:S01]  /*e020*/  FFMA.FTZ R7, -R240, R7, R146 ;  /* 0x00000007f0077223 */ /* 0x010fe20000010192 */
[----:B------:R-:W-:Y:S01]  /*e030*/  FSEL R161, R4, -INF , !P5 ;  /* 0xff80000004a17808 */ /* 0x000fe20006800000 */
[----:B------:R-:W-:Y:S01]  /*e040*/  FMUL.FTZ R4, R145, R193 ;  /* 0x000000c191047220 */ /* 0x000fe20000410000 */
[----:B------:R-:W-:Y:S02]  /*e050*/  FSEL R160, R5, -INF , !P4 ;  /* 0xff80000005a07808 */ /* 0x000fe40006000000 */
[C---:B------:R-:W-:Y:S02]  /*e060*/  ISETP.GE.AND P2, PT, R8.reuse, R225, PT ;  /* 0x000000e10800720c */ /* 0x040fe40003f46270 */
[C---:B------:R-:W-:Y:S01]  /*e070*/  ISETP.GE.AND P4, PT, R8.reuse, R223, PT ;  /* 0x000000df0800720c */ /* 0x040fe20003f86270 */
[----:B------:R-:W-:Y:S01]  /*e080*/  VIADD R5, R41, 0xffffff71 ;  /* 0xffffff7129057836 */ /* 0x000fe20000000000 */
[----:B------:R-:W-:-:S02]  /*e090*/  ISETP.GE.AND P5, PT, R8, R224, PT ;  /* 0x000000e00800720c */ /* 0x000fc40003fa6270 */
[----:B------:R-:W-:Y:S02]  /*e0a0*/  ISETP.GE.AND P3, PT, R8, R222, PT ;  /* 0x000000de0800720c */ /* 0x000fe40003f66270 */
[----:B------:R-:W-:Y:S02]  /*e0b0*/  FSEL R136, R6, -INF , P2 ;  /* 0xff80000006887808 */ /* 0x000fe40001000000 */
[----:B------:R-:W-:Y:S01]  /*e0c0*/  FSEL R159, R7, -INF , P4 ;  /* 0xff800000079f7808 */ /* 0x000fe20002000000 */
[----:B------:R-:W1:Y:S01]  /*e0d0*/  MUFU.TANH R4, R4 ;  /* 0x0000000400047308 */ /* 0x000e620000002400 */
[-C--:B------:R-:W-:Y:S01]  /*e0e0*/  FMUL.FTZ R147, R147, R193.reuse ;  /* 0x000000c193937220 */ /* 0x080fe20000410000 */
[----:B------:R-:W-:Y:S01]  /*e0f0*/  FMUL.FTZ R140, R140, R193 ;  /* 0x000000c18c8c7220 */ /* 0x000fe20000410000 */
[----:B------:R-:W-:Y:S02]  /*e100*/  FSEL R136, R136, -INF , !P5 ;  /* 0xff80000088887808 */ /* 0x000fe40006800000 */
[----:B------:R-:W-:-:S02]  /*e110*/  FSEL R159, R159, -INF , !P3 ;  /* 0xff8000009f9f7808 */ /* 0x000fc40005800000 */
[C---:B------:R-:W-:Y:S01]  /*e120*/  ISETP.GE.AND P2, PT, R5.reuse, R225, PT ;  /* 0x000000e10500720c */ /* 0x040fe20003f46270 */
[----:B------:R-:W2:Y:S01]  /*e130*/  MUFU.TANH R6, R147 ;  /* 0x0000009300067308 */ /* 0x000ea20000002400 */
[C---:B------:R-:W-:Y:S02]  /*e140*/  ISETP.GE.AND P5, PT, R5.reuse, R224, PT ;  /* 0x000000e00500720c */ /* 0x040fe40003fa6270 */
[C---:B------:R-:W-:Y:S02]  /*e150*/  ISETP.GE.AND P4, PT, R5.reuse, R222, PT ;  /* 0x000000de0500720c */ /* 0x040fe40003f86270 */
[----:B------:R-:W-:Y:S01]  /*e160*/  ISETP.GE.AND P3, PT, R5, R223, PT ;  /* 0x000000df0500720c */ /* 0x000fe20003f66270 */
[-C--:B------:R-:W-:Y:S02]  /*e170*/  FMUL.FTZ R5, R141, R193.reuse ;  /* 0x000000c18d057220 */ /* 0x080fe40000410000 */
[----:B------:R-:W3:Y:S01]  /*e180*/  MUFU.TANH R7, R140 ;  /* 0x0000008c00077308 */ /* 0x000ee20000002400 */
[----:B------:R-:W-:Y:S01]  /*e190*/  FMUL.FTZ R9, R142, R193 ;  /* 0x000000c18e097220 */ /* 0x000fe20000410000 */
[----:B------:R-:W-:-:S02]  /*e1a0*/  IABS R8, R52 ;  /* 0x0000003400087213 */ /* 0x000fc40000000000 */
[----:B------:R-:W-:Y:S02]  /*e1b0*/  IABS R47, R47 ;  /* 0x0000002f002f7213 */ /* 0x000fe40000000000 */
[----:B------:R-:W-:Y:S02]  /*e1c0*/  I2FP.F32.S32 R8, R8 ;  /* 0x0000000800087245 */ /* 0x000fe40000201400 */
[----:B------:R-:W4:Y:S01]  /*e1d0*/  MUFU.TANH R5, R5 ;  /* 0x0000000500057308 */ /* 0x000f220000002400 */
[----:B------:R-:W-:Y:S01]  /*e1e0*/  IABS R46, R46 ;  /* 0x0000002e002e7213 */ /* 0x000fe20000000000 */
[----:B------:R-:W-:Y:S01]  /*e1f0*/  FMUL.FTZ R143, R143, R193 ;  /* 0x000000c18f8f7220 */ /* 0x000fe20000410000 */
[----:B------:R-:W-:Y:S01]  /*e200*/  I2FP.F32.S32 R47, R47 ;  /* 0x0000002f002f7245 */ /* 0x000fe20000201400 */
[----:B-1----:R-:W-:-:S04]  /*e210*/  FFMA.FTZ R8, -R240, R8, R4 ;  /* 0x00000008f0087223 */ /* 0x002fc80000010104 */
[----:B------:R-:W1:Y:S01]  /*e220*/  MUFU.TANH R9, R9 ;  /* 0x0000000900097308 */ /* 0x000e620000002400 */
[----:B------:R-:W-:Y:S01]  /*e230*/  I2FP.F32.S32 R46, R46 ;  /* 0x0000002e002e7245 */ /* 0x000fe20000201400 */
[C---:B------:R-:W-:Y:S01]  /*e240*/  VIADD R4, R41.reuse, 0xffffff78 ;  /* 0xffffff7829047836 */ /* 0x040fe20000000000 */
[----:B------:R-:W-:Y:S01]  /*e250*/  IABS R45, R45 ;  /* 0x0000002d002d7213 */ /* 0x000fe20000000000 */
[C---:B--2---:R-:W-:Y:S01]  /*e260*/  FFMA.FTZ R6, -R240.reuse, R47, R6 ;  /* 0x0000002ff0067223 */ /* 0x044fe20000010106 */
[----:B------:R-:W-:Y:S01]  /*e270*/  IABS R44, R44 ;  /* 0x0000002c002c7213 */ /* 0x000fe20000000000 */
[----:B---3--:R-:W-:Y:S01]  /*e280*/  FFMA.FTZ R7, -R240, R46, R7 ;  /* 0x0000002ef0077223 */ /* 0x008fe20000010107 */
[----:B------:R-:W-:Y:S01]  /*e290*/  FSEL R8, R8, -INF , P2 ;  /* 0xff80000008087808 */ /* 0x000fe20001000000 */
[----:B------:R-:W2:Y:S01]  /*e2a0*/  MUFU.TANH R143, R143 ;  /* 0x0000008f008f7308 */ /* 0x000ea20000002400 */
[----:B------:R-:W-:Y:S01]  /*e2b0*/  I2FP.F32.S32 R45, R45 ;  /* 0x0000002d002d7245 */ /* 0x000fe20000201400 */
[----:B------:R-:W-:Y:S01]  /*e2c0*/  VIADD R41, R41, 0xffffff79 ;  /* 0xffffff7929297836 */ /* 0x000fe20000000000 */
[----:B------:R-:W-:Y:S01]  /*e2d0*/  BAR.SYNC.DEFER_BLOCKING 0x0 ;  /* 0x0000000000007b1d */ /* 0x000fe20000010000 */
[----:B------:R-:W-:-:S02]  /*e2e0*/  ISETP.GE.AND P2, PT, R4, R225, PT ;  /* 0x000000e10400720c */ /* 0x000fc40003f46270 */
[----:B------:R-:W-:Y:S01]  /*e2f0*/  I2FP.F32.S32 R44, R44 ;  /* 0x0000002c002c7245 */ /* 0x000fe20000201400 */
[----:B----4-:R-:W-:Y:S01]  /*e300*/  FFMA.FTZ R5, -R240, R45, R5 ;  /* 0x0000002df0057223 */ /* 0x010fe20000010105 */
[----:B------:R-:W-:Y:S02]  /*e310*/  FSEL R6, R6, -INF , P3 ;  /* 0xff80000006067808 */ /* 0x000fe40001800000 */
[----:B------:R-:W-:Y:S02]  /*e320*/  FSEL R7, R7, -INF , P2 ;  /* 0xff80000007077808 */ /* 0x000fe40001000000 */
[----:B------:R-:W-:Y:S01]  /*e330*/  ISETP.GE.AND P2, PT, R41, R225, PT ;  /* 0x000000e12900720c */ /* 0x000fe20003f46270 */
[----:B-1----:R-:W-:Y:S01]  /*e340*/  FFMA.FTZ R9, -R240, R44, R9 ;  /* 0x0000002cf0097223 */ /* 0x002fe20000010109 */
[----:B------:R-:W-:Y:S02]  /*e350*/  IABS R43, R43 ;  /* 0x0000002b002b7213 */ /* 0x000fe40000000000 */
[----:B------:R-:W-:-:S02]  /*e360*/  FSEL R139, R6, -INF , !P4 ;  /* 0xff800000068b7808 */ /* 0x000fc40006000000 */
[C---:B------:R-:W-:Y:S02]  /*e370*/  ISETP.GE.AND P4, PT, R4.reuse, R223, PT ;  /* 0x000000df0400720c */ /* 0x040fe40003f86270 */
[----:B------:R-:W-:Y:S02]  /*e380*/  FSEL R5, R5, -INF , P2 ;  /* 0xff80000005057808 */ /* 0x000fe40001000000 */
[----:B------:R-:W-:Y:S02]  /*e390*/  ISETP.GT.AND P2, PT, R187, R226, PT ;  /* 0x000000e2bb00720c */ /* 0x000fe40003f44270 */
[----:B------:R-:W-:Y:S02]  /*e3a0*/  I2FP.F32.S32 R43, R43 ;  /* 0x0000002b002b7245 */ /* 0x000fe40000201400 */
[----:B------:R-:W-:Y:S02]  /*e3b0*/  ISETP.GE.AND P3, PT, R4, R222, PT ;  /* 0x000000de0400720c */ /* 0x000fe40003f66270 */
[----:B------:R-:W-:Y:S01]  /*e3c0*/  FSEL R9, R9, -INF , P4 ;  /* 0xff80000009097808 */ /* 0x000fe20002000000 */
[----:B--2---:R-:W-:Y:S01]  /*e3d0*/  FFMA.FTZ R143, -R240, R43, R143 ;  /* 0x0000002bf08f7223 */ /* 0x004fe2000001018f */
[----:B------:R-:W-:-:S02]  /*e3e0*/  FSEL R142, R8, -INF , !P5 ;  /* 0xff800000088e7808 */ /* 0x000fc40006800000 */
[-C--:B------:R-:W-:Y:S02]  /*e3f0*/  ISETP.GE.AND P5, PT, R4, R224.reuse, PT ;  /* 0x000000e00400720c */ /* 0x080fe40003fa6270 */
[----:B------:R-:W-:Y:S02]  /*e400*/  FSEL R138, R9, -INF , !P3 ;  /* 0xff800000098a7808 */ /* 0x000fe40005800000 */
[----:B------:R-:W-:Y:S02]  /*e410*/  ISETP.GE.AND P3, PT, R41, R223, PT ;  /* 0x000000df2900720c */ /* 0x000fe40003f66270 */
[----:B------:R-:W-:Y:S01]  /*e420*/  FSEL R141, R7, -INF , !P5 ;  /* 0xff800000078d7808 */ /* 0x000fe20006800000 */
[----:B------:R-:W-:Y:S01]  /*e430*/  BSSY.RECONVERGENT B1, `(.L_x_6093) ;  /* 0x00000bf000017945 */ /* 0x000fe20003800200 */
[C---:B------:R-:W-:Y:S02]  /*e440*/  ISETP.GE.AND P5, PT, R41.reuse, R224, PT ;  /* 0x000000e02900720c */ /* 0x040fe40003fa6270 */
[----:B------:R-:W-:-:S02]  /*e450*/  ISETP.GE.AND P4, PT, R41, R222, PT ;  /* 0x000000de2900720c */ /* 0x000fc40003f86270 */
        /* <DEDUP_REMOVED lines=14> */
[----:B------:R-:W-:Y:S02]  /*e540*/  LOP3.LUT R10, R10, R12, RZ, 0x3c, !PT ;  /* 0x0000000c0a0a7212 */ /* 0x000fe400078e3cff */
[----:B------:R-:W-:Y:S02]  /*e550*/  IADD3 R6, PT, PT, RZ, -R6, RZ ;  /* 0x80000006ff067210 */ /* 0x000fe40007ffe0ff */
[----:B------:R-:W-:-:S03]  /*e560*/  LOP3.LUT R4, R4, R12, RZ, 0x3c, !PT ;  /* 0x0000000c04047212 */ /* 0x000fc600078e3cff */
        /* <DEDUP_REMOVED lines=13> */
[----:B------:R-:W-:Y:S01]  /*e640*/  @!P4 IMAD.IADD R5, R5, 0x1, -R8 ;  /* 0x000000010505c824 */ /* 0x000fe200078e0a08 */
[----:B------:R-:W-:Y:S02]  /*e650*/  @!P4 IADD3 R9, PT, PT, R9, 0x1, RZ ;  /* 0x000000010909c810 */ /* 0x000fe40007ffe0ff */
[----:B------:R-:W-:Y:S02]  /*e660*/  ISETP.GE.AND P4, PT, R4, RZ, PT ;  /* 0x000000ff0400720c */ /* 0x000fe40003f86270 */
[-C--:B------:R-:W-:Y:S01]  /*e670*/  ISETP.GE.U32.AND P5, PT, R5, R8.reuse, PT ;  /* 0x000000080500720c */ /* 0x080fe20003fa6070 */
[----:B------:R-:W-:Y:S01]  /*e680*/  @!P3 VIADD R11, R11, 0x1 ;  /* 0x000000010b0bb836 */ /* 0x000fe20000000000 */
[-C--:B------:R-:W-:Y:S02]  /*e690*/  @!P3 IADD3 R6, PT, PT, R6, -R8.reuse, RZ ;  /* 0x800000080606b210 */ /* 0x080fe40007ffe0ff */
[----:B------:R-:W-:Y:S02]  /*e6a0*/  ISETP.GE.AND P3, PT, R10, RZ, PT ;  /* 0x000000ff0a00720c */ /* 0x000fe40003f66270 */
[----:B------:R-:W-:-:S02]  /*e6b0*/  ISETP.GE.U32.AND P6, PT, R6, R8, PT ;  /* 0x000000080600720c */ /* 0x000fc40003fc6070 */
[----:B------:R-:W-:-:S05]  /*e6c0*/  LOP3.LUT R4, RZ, R12, RZ, 0x33, !PT ;  /* 0x0000000cff047212 */ /* 0x000fca00078e33ff */
[----:B------:R-:W-:Y:S01]  /*e6d0*/  @P5 VIADD R9, R9, 0x1 ;  /* 0x0000000109095836 */ /* 0x000fe20000000000 */
[----:B------:R-:W-:-:S03]  /*e6e0*/  ISETP.NE.AND P5, PT, R12, RZ, PT ;  /* 0x000000ff0c00720c */ /* 0x000fc60003fa5270 */
        /* <DEDUP_REMOVED lines=8> */
[C---:B------:R-:W-:Y:S01]  /*e770*/  IMAD.WIDE R10, R4.reuse, 0x4, R244 ;  /* 0x00000004040a7825 */ /* 0x040fe200078e02f4 */
        /* <DEDUP_REMOVED lines=20> */
.L_x_6096:
        /* <DEDUP_REMOVED lines=8> */
.L_x_6097:
[----:B------:R-:W-:Y:S05]  /*e940*/  BSYNC.RECONVERGENT B0 ;  /* 0x0000000000007941 */ /* 0x000fea0003800200 */
.L_x_6095:
[C---:B------:R-:W-:Y:S01]  /*e950*/  IMAD.SHL.U32 R4, R216.reuse, 0x20, RZ ;  /* 0x00000020d8047824 */ /* 0x040fe200078e00ff */
[----:B------:R-:W-:Y:S01]  /*e960*/  SHF.L.U64.HI R5, R216, 0x5, R217 ;  /* 0x00000005d8057819 */ /* 0x000fe200000102d9 */
[----:B------:R-:W-:Y:S01]  /*e970*/  @!P1 IMAD.MOV.U32 R8, RZ, RZ, R228 ;  /* 0x000000ffff089224 */ /* 0x000fe200078e00e4 */
[----:B------:R-:W-:Y:S02]  /*e980*/  @!P1 MOV R9, R227 ;  /* 0x000000e300099202 */ /* 0x000fe40000000f00 */
[----:B------:R-:W-:-:S03]  /*e990*/  IADD3 R6, P3, PT, R4, R228, RZ ;  /* 0x000000e404067210 */ /* 0x000fc60007f7e0ff */
[----:B------:R-:W-:Y:S01]  /*e9a0*/  @!PT LDS RZ, [RZ] ;  /* 0x00000000fffff984 */ /* 0x000fe20000000800 */
[----:B------:R-:W-:Y:S01]  /*e9b0*/  @!PT LDS RZ, [RZ] ;  /* 0x00000000fffff984 */ /* 0x000fe20000000800 */
[----:B------:R-:W-:Y:S01]  /*e9c0*/  @!PT LDS RZ, [RZ] ;  /* 0x00000000fffff984 */ /* 0x000fe20000000800 */
[----:B------:R1:W-:Y:S02]  /*e9d0*/  @!P1 LDGSTS.E.BYPASS.LTC128B.128 [R243+0x4000], desc[UR4][R8.64] ;  /* 0x0400000008f39fae */ /* 0x0003e4000b981a04 */
[----:B------:R-:W-:Y:S01]  /*e9e0*/  IMAD.X R7, R5, 0x1, R227, P3 ;  /* 0x0000000105077824 */ /* 0x000fe200018e06e3 */
[----:B------:R-:W-:Y:S01]  /*e9f0*/  IADD3 R10, P3, PT, R6, R4, RZ ;  /* 0x00000004060a7210 */ /* 0x000fe20007f7e0ff */
[----:B------:R2:W-:Y:S04]  /*ea00*/  @P1 STS.128 [R243+0x4000], RZ ;  /* 0x004000fff3001388 */ /* 0x0005e80000000c00 */
[----:B------:R-:W-:Y:S02]  /*ea10*/  IMAD.X R11, R7, 0x1, R5, P3 ;  /* 0x00000001070b7824 */ /* 0x000fe400018e0605 */
        /* <DEDUP_REMOVED lines=21> */
[----:B-1----:R-:W-:-:S03]  /*eb70*/  IADD3 R8, P3, PT, R10, R4, RZ ;  /* 0x000000040a087210 */ /* 0x002fc60007f7e0ff */
[----:B------:R2:W-:Y:S02]  /*eb80*/  @P1 STS.128 [R243+0x5000], RZ ;  /* 0x005000fff3001388 */ /* 0x0005e40000000c00 */
[----:B------:R-:W-:Y:S01]  /*eb90*/  IMAD.X R9, R11, 0x1, R5, P3 ;  /* 0x000000010b097824 */ /* 0x000fe200018e0605 */
[----:B------:R-:W-:-:S05]  /*eba0*/  IADD3 R12, P3, PT, R8, R4, RZ ;  /* 0x00000004080c7210 */ /* 0x000fca0007f7e0ff */
[----:B------:R-:W-:Y:S01]  /*ebb0*/  IMAD.X R13, R9, 0x1, R5, P3 ;  /* 0x00000001090d7824 */ /* 0x000fe200018e0605 */
[----:B---3--:R-:W-:Y:S01]  /*ebc0*/  @!P0 MOV R6, R10 ;  /* 0x0000000a00068202 */ /* 0x008fe20000000f00 */
[----:B------:R-:W-:-:S05]  /*ebd0*/  @!P0 IMAD.MOV.U32 R7, RZ, RZ, R11 ;  /* 0x000000ffff078224 */ /* 0x000fca00078e000b */
[----:B------:R-:W-:Y:S01]  /*ebe0*/  @!PT LDS RZ, [RZ] ;  /* 0x00000000fffff984 */ /* 0x000fe20000000800 */
[----:B------:R-:W-:Y:S01]  /*ebf0*/  @!PT LDS RZ, [RZ] ;  /* 0x00000000fffff984 */ /* 0x000fe20000000800 */
[----:B------:R-:W-:Y:S01]  /*ec00*/  @!PT LDS RZ, [RZ] ;  /* 0x00000000fffff984 */ /* 0x000fe20000000800 */
[----:B------:R1:W-:Y:S01]  /*ec10*/  @!P0 LDGSTS.E.BYPASS.LTC128B.128 [R243+0x9000], desc[UR4][R6.64+0x80] ;  /* 0x0900008006f38fae */ /* 0x0003e2000b981a04 */
[----:B----4-:R-:W-:-:S03]  /*ec20*/  IADD3 R10, P3, PT, R12, R4, RZ ;  /* 0x000000040c0a7210 */ /* 0x010fc60007f7e0ff */
        /* <DEDUP_REMOVED lines=19> */
[----:B------:R-:W-:Y:S01]  /*ed60*/  @!P1 LDGSTS.E.BYPASS.LTC128B.128 [R243+0x6000], desc[UR4][R12.64] ;  /* 0x060000000cf39fae */ /* 0x000fe2000b981a04 */
[----:B------:R-:W-:-:S03]  /*ed70*/  IADD3 R4, P3, PT, R8, R4, RZ ;  /* 0x0000000408047210 */ /* 0x000fc60007f7e0ff */
[----:B------:R2:W-:Y:S01]  /*ed80*/  @P1 STS.128 [R243+0x6000], RZ ;  /* 0x006000fff3001388 */ /* 0x0005e20000000c00 */
[----:B------:R-:W-:-:S03]  /*ed90*/  IADD3.X R5, PT, PT, R9, R5, RZ, P3, !PT ;  /* 0x0000000509057210 */ /* 0x000fc60001ffe4ff */
        /* <DEDUP_REMOVED lines=40> */
.L_x_6094:
[----:B------:R-:W-:Y:S05]  /*f020*/  BSYNC.RECONVERGENT B1 ;  /* 0x0000000000017941 */ /* 0x000fea0003800200 */
.L_x_6093:
[----:B------:R-:W3:Y:S01]  /*f030*/  LD.E R154, desc[UR4][R2.64+0xdc] ;  /* 0x0000dc04029a7980 */ /* 0x000ee2000c101900 */
[----:B--2---:R-:W-:Y:S02]  /*f040*/  FMNMX3.FTZ R7, R133, R42, R39, !PT ;  /* 0x0000002a85077276 */ /* 0x004fe40007810027 */
[----:B------:R-:W-:Y:S01]  /*f050*/  FMNMX3.FTZ R6, R134, R38, R37, !PT ;  /* 0x0000002686067276 */ /* 0x000fe20007810025 */
        /* <DEDUP_REMOVED lines=32> */
[----:B------:R-:W-:Y:S01]  /*f260*/  MOV R157, 0x20 ;  /* 0x00000020009d7802 */ /* 0x000fe20000000f00 */
[----:B------:R-:W1:Y:S01]  /*f270*/  SHFL.BFLY PT, R5, R7, 0x2, 0x1f ;  /* 0x0c401f0007057f89 */ /* 0x000e6200000e0000 */
[C---:B------:R-:W-:Y:S02]  /*f280*/  IADD3 R16, PT, PT, R186.reuse, 0xc000, RZ ;  /* 0x0000c000ba107810 */ /* 0x040fe40007ffe0ff */
[----:B------:R-:W-:Y:S01]  /*f290*/  IADD3 R158, PT, PT, R186, 0xc040, RZ ;  /* 0x0000c040ba9e7810 */ /* 0x000fe20007ffe0ff */
[----:B------:R-:W2:Y:S01]  /*f2a0*/  SHFL.BFLY PT, R4, R6, 0x2, 0x1f ;  /* 0x0c401f0006047f89 */ /* 0x000ea200000e0000 */
[----:B-1----:R-:W-:-:S02]  /*f2b0*/  FMNMX.FTZ R5, R7, R5, !PT ;  /* 0x0000000507057209 */ /* 0x002fc40007810000 */
[----:B--2---:R-:W-:-:S03]  /*f2c0*/  FMNMX.FTZ R4, R6, R4, !PT ;  /* 0x0000000406047209 */ /* 0x004fc60007810000 */
[----:B------:R-:W1:Y:S04]  /*f2d0*/  SHFL.BFLY PT, R143, R5, 0x1, 0x1f ;  /* 0x0c201f00058f7f89 */ /* 0x000e6800000e0000 */
[----:B------:R-:W2:Y:S01]  /*f2e0*/  SHFL.BFLY PT, R144, R4, 0x1, 0x1f ;  /* 0x0c201f0004907f89 */ /* 0x000ea200000e0000 */
[----:B-1----:R-:W-:-:S04]  /*f2f0*/  FMNMX.FTZ R143, R5, R143, !PT ;  /* 0x0000008f058f7209 */ /* 0x002fc80007810000 */
[C---:B------:R-:W-:Y:S02]  /*f300*/  FSETP.NEU.FTZ.AND P0, PT, R143.reuse, -INF , PT ;  /* 0xff8000008f00780b */ /* 0x040fe40003f1d000 */
[----:B--2---:R-:W-:Y:S02]  /*f310*/  FMNMX.FTZ R144, R4, R144, !PT ;  /* 0x0000009004907209 */ /* 0x004fe40007810000 */
[----:B------:R-:W-:Y:S02]  /*f320*/  FSEL R4, R143, RZ, P0 ;  /* 0x000000ff8f047208 */ /* 0x000fe40000000000 */
[----:B------:R-:W-:-:S03]  /*f330*/  FSETP.NEU.FTZ.AND P1, PT, R144, -INF , PT ;  /* 0xff8000009000780b */ /* 0x000fc60003f3d000 */
[----:B------:R-:W-:Y:S01]  /*f340*/  FADD.FTZ R4, R133, -R4 ;  /* 0x8000000485047221 */ /* 0x000fe20000010000 */
[----:B------:R-:W-:-:S05]  /*f350*/  FSEL R5, R144, RZ, P1 ;  /* 0x000000ff90057208 */ /* 0x000fca0000800000 */
[----:B------:R-:W-:Y:S01]  /*f360*/  FADD.FTZ R5, R134, -R5 ;  /* 0x8000000586057221 */ /* 0x000fe20000010000 */
[C---:B---3--:R-:W-:Y:S01]  /*f370*/  FMUL.FTZ R149, R154.reuse, R143 ;  /* 0x0000008f9a957220 */ /* 0x048fe20000410000 */
[C---:B------:R-:W-:Y:S01]  /*f380*/  FMUL.FTZ R153, R154.reuse, R144 ;  /* 0x000000909a997220 */ /* 0x040fe20000410000 */
[C---:B------:R-:W-:Y:S01]  /*f390*/  FMUL.FTZ R4, R154.reuse, R4 ;  /* 0x000000049a047220 */ /* 0x040fe20000410000 */
[----:B------:R-:W-:Y:S02]  /*f3a0*/  FMUL.FTZ R5, R154, R5 ;  /* 0x000000059a057220 */ /* 0x000fe40000410000 */
[----:B------:R-:W-:Y:S01]  /*f3b0*/  FSEL R149, R149, RZ, P0 ;  /* 0x000000ff95957208 */ /* 0x000fe20000000000 */
[----:B------:R-:W1:Y:S01]  /*f3c0*/  MUFU.EX2 R134, R4 ;  /* 0x0000000400867308 */ /* 0x000e620000000800 */
[----:B------:R-:W-:Y:S02]  /*f3d0*/  ISETP.NE.AND P0, PT, R189, RZ, PT ;  /* 0x000000ffbd00720c */ /* 0x000fe40003f05270 */
[----:B------:R-:W-:Y:S01]  /*f3e0*/  FSEL R153, R153, RZ, P1 ;  /* 0x000000ff99997208 */ /* 0x000fe20000800000 */
[-CC-:B------:R-:W-:Y:S01]  /*f3f0*/  FFMA.FTZ R147, R39, R154.reuse, -R149.reuse ;  /* 0x0000009a27937223 */ /* 0x180fe20000010895 */
[----:B------:R-:W-:Y:S01]  /*f400*/  SEL R157, R157, 0xffffffe0, !P0 ;  /* 0xffffffe09d9d7807 */ /* 0x000fe20004000000 */
[-C--:B------:R-:W-:Y:S01]  /*f410*/  FFMA.FTZ R148, R42, R154.reuse, -R149 ;  /* 0x0000009a2a947223 */ /* 0x080fe20000010895 */
[----:B------:R-:W-:Y:S01]  /*f420*/  ISETP.NE.AND P0, PT, R188, RZ, PT ;  /* 0x000000ffbc00720c */ /* 0x000fe20003f05270 */
[-CC-:B------:R-:W-:Y:S01]  /*f430*/  FFMA.FTZ R152, R38, R154.reuse, -R153.reuse ;  /* 0x0000009a26987223 */ /* 0x180fe20000010899 */
[----:B------:R-:W-:Y:S01]  /*f440*/  IADD3 R155, PT, PT, R186, R157, RZ ;  /* 0x0000009dba9b7210 */ /* 0x000fe20007ffe0ff */
[-CC-:B------:R-:W-:Y:S01]  /*f450*/  FFMA.FTZ R151, R37, R154.reuse, -R153.reuse ;  /* 0x0000009a25977223 */ /* 0x180fe20000010899 */
[-C--:B------:R-:W-:Y:S01]  /*f460*/  FFMA.FTZ R150, R36, R154.reuse, -R153 ;  /* 0x0000009a24967223 */ /* 0x080fe20000010899 */
[-CC-:B------:R-:W-:Y:S01]  /*f470*/  FFMA.FTZ R146, R34, R154.reuse, -R149.reuse ;  /* 0x0000009a22927223 */ /* 0x180fe20000010895 */
[-C--:B------:R-:W-:Y:S01]  /*f480*/  FFMA.FTZ R145, R33, R154.reuse, -R149 ;  /* 0x0000009a21917223 */ /* 0x080fe20000010895 */
[----:B------:R-:W-:Y:S01]  /*f490*/  LDSM.16.MT88.4 R52, [R155+0x10000] ;  /* 0x010000009b34783b */ /* 0x000fe20000004200 */
[--C-:B------:R-:W-:Y:S01]  /*f4a0*/  FFMA.FTZ R32, R32, R154, -R153.reuse ;  /* 0x0000009a20207223 */ /* 0x100fe20000010899 */
[----:B------:R-:W-:Y:S01]  /*f4b0*/  MUFU.EX2 R148, R148 ;  /* 0x0000009400947308 */ /* 0x000fe20000000800 */
[-C--:B-1----:R-:W-:Y:S01]  /*f4c0*/  FMUL.FTZ R34, R106, R134.reuse ;  /* 0x000000866a227220 */ /* 0x082fe20000410000 */
[-C--:B------:R-:W-:Y:S01]  /*f4d0*/  FMUL.FTZ R35, R107, R134.reuse ;  /* 0x000000866b237220 */ /* 0x080fe20000410000 */
[-C--:B------:R-:W-:Y:S01]  /*f4e0*/  FMUL.FTZ R102, R102, R134.reuse ;  /* 0x0000008666667220 */ /* 0x080fe20000410000 */
[----:B------:R-:W-:Y:S01]  /*f4f0*/  @P0 IADD3 R158, PT, PT, R16, -0x40, RZ ;  /* 0xffffffc0109e0810 */ /* 0x000fe20007ffe0ff */
[-C--:B------:R-:W-:Y:S01]  /*f500*/  FMUL.FTZ R103, R103, R134.reuse ;  /* 0x0000008667677220 */ /* 0x080fe20000410000 */
[----:B------:R-:W-:Y:S01]  /*f510*/  LDSM.16.MT88.4 R20, [R155+0xc000] ;  /* 0x00c000009b14783b */ /* 0x000fe20000004200 */
[----:B------:R-:W-:Y:S01]  /*f520*/  FMUL.FTZ R50, R90, R134 ;  /* 0x000000865a327220 */ /* 0x000fe20000410000 */
[----:B------:R-:W-:Y:S01]  /*f530*/  IADD3 R157, PT, PT, R157, R158, RZ ;  /* 0x0000009e9d9d7210 */ /* 0x000fe20007ffe0ff */
[----:B------:R-:W-:Y:S01]  /*f540*/  MUFU.EX2 R147, R147 ;  /* 0x0000009300937308 */ /* 0x000fe20000000800 */
[----:B------:R-:W-:Y:S01]  /*f550*/  LDSM.16.MT88.4 R60, [R158+0x4000] ;  /* 0x004000009e3c783b */ /* 0x000fe20000004200 */
[-C--:B------:R-:W-:Y:S01]  /*f560*/  FMUL.FTZ R51, R91, R134.reuse ;  /* 0x000000865b337220 */ /* 0x080fe20000410000 */
[-C--:B------:R-:W-:Y:S01]  /*f570*/  FMUL.FTZ R59, R87, R134.reuse ;  /* 0x00000086573b7220 */ /* 0x080fe20000410000 */
[-C--:B------:R-:W-:Y:S01]  /*f580*/  FMUL.FTZ R78, R78, R134.reuse ;  /* 0x000000864e4e7220 */ /* 0x080fe20000410000 */
[----:B------:R-:W1:Y:S01]  /*f590*/  LDSM.16.MT88.4 R36, [R157] ;  /* 0x000000009d24783b */ /* 0x000e620000004200 */
[----:B------:R-:W-:Y:S01]  /*f5a0*/  FMUL.FTZ R79, R79, R134 ;  /* 0x000000864f4f7220 */ /* 0x000fe20000410000 */
[-C--:B------:R-:W-:Y:S01]  /*f5b0*/  FFMA.FTZ R106, R239, R154.reuse, -R153 ;  /* 0x0000009aef6a7223 */ /* 0x080fe20000010899 */
[----:B------:R-:W-:Y:S01]  /*f5c0*/  MUFU.EX2 R146, R146 ;  /* 0x0000009200927308 */ /* 0x000fe20000000800 */
[----:B------:R-:W2:Y:S01]  /*f5d0*/  LDSM.16.MT88.4 R28, [R158] ;  /* 0x000000009e1c783b */ /* 0x000ea20000004200 */
[--C-:B------:R-:W-:Y:S01]  /*f5e0*/  FFMA.FTZ R107, R238, R154, -R149.reuse ;  /* 0x0000009aee6b7223 */ /* 0x100fe20000010895 */
[-C--:B------:R-:W-:Y:S01]  /*f5f0*/  FMUL.FTZ R18, R122, R134.reuse ;  /* 0x000000867a127220 */ /* 0x080fe20000410000 */
[-C--:B------:R-:W-:Y:S01]  /*f600*/  FMUL.FTZ R19, R123, R134.reuse ;  /* 0x000000867b137220 */ /* 0x080fe20000410000 */
[-C--:B------:R-:W-:Y:S01]  /*f610*/  FMUL.FTZ R26, R114, R134.reuse ;  /* 0x00000086721a7220 */ /* 0x080fe20000410000 */
[----:B------:R-:W-:Y:S01]  /*f620*/  FMUL.FTZ R27, R115, R134 ;  /* 0x00000086731b7220 */ /* 0x000fe20000410000 */
[----:B------:R-:W-:Y:S01]  /*f630*/  FFMA.FTZ R40, R40, R154, -R149 ;  /* 0x0000009a28287223 */ /* 0x000fe20000010895 */
        /* <DEDUP_REMOVED lines=15> */
[----:B------:R-:W-:Y:S01]  /*f730*/  FMUL.FTZ R67, R75, R134 ;  /* 0x000000864b437220 */ /* 0x000fe20000410000 */
[----:B------:R-:W4:Y:S01]  /*f740*/  MUFU.EX2 R151, R151 ;  /* 0x0000009700977308 */ /* 0x000f220000000800 */
[----:B---3--:R-:W-:Y:S01]  /*f750*/  F2FP.BF16.F32.PACK_AB R7, R145, R146 ;  /* 0x000000929107723e */ /* 0x008fe200000010ff */
[-C--:B------:R-:W-:Y:S01]  /*f760*/  FMUL.FTZ R70, R70, R134.reuse ;  /* 0x0000008646467220 */ /* 0x080fe20000410000 */
[----:B------:R-:W-:Y:S01]  /*f770*/  FMUL.FTZ R71, R71, R134 ;  /* 0x0000008647477220 */ /* 0x000fe20000410000 */
[-C--:B------:R-:W-:Y:S01]  /*f780*/  FFMA.FTZ R114, R207, R154.reuse, -R153 ;  /* 0x0000009acf727223 */ /* 0x080fe20000010899 */
[-C--:B------:R-:W-:Y:S01]  /*f790*/  FFMA.FTZ R115, R206, R154.reuse, -R149 ;  /* 0x0000009ace737223 */ /* 0x080fe20000010895 */
[-CC-:B------:R-:W-:Y:S01]  /*f7a0*/  FFMA.FTZ R171, R180, R154.reuse, -R153.reuse ;  /* 0x0000009ab4ab7223 */ /* 0x180fe20000010899 */
[-C--:B------:R-:W-:Y:S01]  /*f7b0*/  FFMA.FTZ R180, R182, R154.reuse, -R153 ;  /* 0x0000009ab6b47223 */ /* 0x080fe20000010899 */
[----:B------:R-:W-:Y:S01]  /*f7c0*/  MUFU.EX2 R150, R150 ;  /* 0x0000009600967308 */ /* 0x000fe20000000800 */
[-CC-:B------:R-:W-:Y:S01]  /*f7d0*/  FFMA.FTZ R168, R204, R154.reuse, -R149.reuse ;  /* 0x0000009acca87223 */ /* 0x180fe20000010895 */
[-CC-:B------:R-:W-:Y:S01]  /*f7e0*/  FFMA.FTZ R169, R203, R154.reuse, -R149.reuse ;  /* 0x0000009acba97223 */ /* 0x180fe20000010895 */
[-C--:B------:R-:W-:Y:S01]  /*f7f0*/  FFMA.FTZ R170, R205, R154.reuse, -R149 ;  /* 0x0000009acdaa7223 */ /* 0x080fe20000010895 */
[-CC-:B------:R-:W-:Y:S01]  /*f800*/  FFMA.FTZ R181, R181, R154.reuse, -R153.reuse ;  /* 0x0000009ab5b57223 */ /* 0x180fe20000010899 */
[-C--:B------:R-:W-:Y:S01]  /*f810*/  FFMA.FTZ R182, R202, R154.reuse, -R153 ;  /* 0x0000009acab67223 */ /* 0x080fe20000010899 */
[-CC-:B------:R-:W-:Y:S01]  /*f820*/  FFMA.FTZ R183, R183, R154.reuse, -R149.reuse ;  /* 0x0000009ab7b77223 */ /* 0x180fe20000010895 */
[--C-:B------:R-:W-:Y:S01]  /*f830*/  FFMA.FTZ R184, R201, R154, -R149.reuse ;  /* 0x0000009ac9b87223 */ /* 0x100fe20000010895 */
        /* <DEDUP_REMOVED lines=8> */
[----:B------:R4:W5:Y:S01]  /*f8c0*/  MUFU.EX2 R156, R5 ;  /* 0x00000005009c7308 */ /* 0x0009620000000800 */
[-CC-:B------:R-:W-:Y:S01]  /*f8d0*/  FFMA.FTZ R194, R194, R154.reuse, -R149.reuse ;  /* 0x0000009ac2c27223 */ /* 0x180fe20000010895 */
[-CC-:B------:R-:W-:Y:S01]  /*f8e0*/  FFMA.FTZ R178, R178, R154.reuse, -R149.reuse ;  /* 0x0000009ab2b27223 */ /* 0x180fe20000010895 */
[-CC-:B------:R-:W-:Y:S01]  /*f8f0*/  FFMA.FTZ R177, R177, R154.reuse, -R149.reuse ;  /* 0x0000009ab1b17223 */ /* 0x180fe20000010895 */
[-C--:B------:R-:W-:Y:S01]  /*f900*/  FFMA.FTZ R179, R179, R154.reuse, -R149 ;  /* 0x0000009ab3b37223 */ /* 0x080fe20000010895 */
[-CC-:B------:R-:W-:Y:S01]  /*f910*/  FFMA.FTZ R176, R176, R154.reuse, -R153.reuse ;  /* 0x0000009ab0b07223 */ /* 0x180fe20000010899 */
[-CC-:B------:R-:W-:Y:S01]  /*f920*/  FFMA.FTZ R174, R174, R154.reuse, -R153.reuse ;  /* 0x0000009aaeae7223 */ /* 0x180fe20000010899 */
[--C-:B------:R-:W-:Y:S01]  /*f930*/  FFMA.FTZ R173, R173, R154, -R153.reuse ;  /* 0x0000009aadad7223 */ /* 0x100fe20000010899 */
[----:B------:R-:W-:Y:S01]  /*f940*/  MUFU.EX2 R106, R106 ;  /* 0x0000006a006a7308 */ /* 0x000fe20000000800 */
[----:B---3--:R-:W-:Y:S01]  /*f950*/  F2FP.BF16.F32.PACK_AB R6, R133, R150 ;  /* 0x000000968506723e */ /* 0x008fe200000010ff */
[-C--:B------:R-:W-:Y:S01]  /*f960*/  FFMA.FTZ R175, R175, R154.reuse, -R153 ;  /* 0x0000009aafaf7223 */ /* 0x080fe20000010899 */
[-CC-:B------:R-:W-:Y:S01]  /*f970*/  FFMA.FTZ R172, R172, R154.reuse, -R149.reuse ;  /* 0x0000009aacac7223 */ /* 0x180fe20000010895 */
[-CC-:B------:R-:W-:Y:S01]  /*f980*/  FFMA.FTZ R167, R167, R154.reuse, -R149.reuse ;  /* 0x0000009aa7a77223 */ /* 0x180fe20000010895 */
[-CC-:B------:R-:W-:Y:S01]  /*f990*/  FFMA.FTZ R165, R165, R154.reuse, -R149.reuse ;  /* 0x0000009aa5a57223 */ /* 0x180fe20000010895 */
[-C--:B------:R-:W-:Y:S01]  /*f9a0*/  FFMA.FTZ R166, R166, R154.reuse, -R149 ;  /* 0x0000009aa6a67223 */ /* 0x080fe20000010895 */
[--C-:B------:R-:W-:Y:S01]  /*f9b0*/  FFMA.FTZ R164, R164, R154, -R153.reuse ;  /* 0x0000009aa4a47223 */ /* 0x100fe20000010899 */
[----:B------:R-:W-:Y:S01]  /*f9c0*/  MUFU.EX2 R107, R107 ;  /* 0x0000006b006b7308 */ /* 0x000fe20000000800 */
        /* <DEDUP_REMOVED lines=8> */
[----:B------:R-:W-:Y:S01]  /*fa50*/  FMUL.FTZ R77, R77, R156 ;  /* 0x0000009c4d4d7220 */ /* 0x000fe20000410000 */
[C---:B-1----:R-:W-:Y:S01]  /*fa60*/  HMMA.16816.F32.BF16 R32, R4.reuse, R36, R32 ;  /* 0x000000240420723c */ /* 0x042fe20000041820 */
[-CC-:B------:R-:W-:Y:S01]  /*fa70*/  FFMA.FTZ R105, R251, R154.reuse, -R153.reuse ;  /* 0x0000009afb697223 */ /* 0x180fe20000010899 */
[----:B------:R-:W-:Y:S01]  /*fa80*/  FFMA.FTZ R104, R250, R154, -R153 ;  /* 0x0000009afa687223 */ /* 0x000fe20000010899 */
[-C--:B------:R-:W-:Y:S01]  /*fa90*/  FMUL.FTZ R16, R120, R156.reuse ;  /* 0x0000009c78107220 */ /* 0x080fe20000410000 */
[-C--:B------:R-:W-:Y:S01]  /*faa0*/  FMUL.FTZ R17, R121, R156.reuse ;  /* 0x0000009c79117220 */ /* 0x080fe20000410000 */
[-C--:B------:R-:W-:Y:S01]  /*fab0*/  FMUL.FTZ R24, R112, R156.reuse ;  /* 0x0000009c70187220 */ /* 0x080fe20000410000 */
[-C--:B------:R-:W-:Y:S01]  /*fac0*/  FMUL.FTZ R25, R113, R156.reuse ;  /* 0x0000009c71197220 */ /* 0x080fe20000410000 */
[----:B------:R-:W-:Y:S01]  /*fad0*/  FMUL.FTZ R116, R116, R156 ;  /* 0x0000009c74747220 */ /* 0x000fe20000410000 */
[C---:B------:R-:W-:Y:S01]  /*fae0*/  HMMA.16816.F32.BF16 R36, R4.reuse, R38, R100 ;  /* 0x000000260424723c */ /* 0x040fe20000041864 */
[-CC-:B------:R-:W-:Y:S01]  /*faf0*/  FFMA.FTZ R101, R58, R154.reuse, -R149.reuse ;  /* 0x0000009a3a657223 */ /* 0x180fe20000010895 */
[-C--:B------:R-:W-:Y:S01]  /*fb00*/  FFMA.FTZ R100, R57, R154.reuse, -R149 ;  /* 0x0000009a39647223 */ /* 0x080fe20000010895 */
[--C-:B------:R-:W-:Y:S01]  /*fb10*/  FFMA.FTZ R103, R56, R154, -R153.reuse ;  /* 0x0000009a38677223 */ /* 0x100fe20000010899 */
[----:B------:R-:W-:Y:S01]  /*fb20*/  FMUL.FTZ R58, R86, R134 ;  /* 0x00000086563a7220 */ /* 0x000fe20000410000 */
[-C--:B------:R-:W-:Y:S01]  /*fb30*/  FMUL.FTZ R56, R84, R156.reuse ;  /* 0x0000009c54387220 */ /* 0x080fe20000410000 */
[-C--:B------:R-:W-:Y:S01]  /*fb40*/  FMUL.FTZ R57, R85, R156.reuse ;  /* 0x0000009c55397220 */ /* 0x080fe20000410000 */
[-C--:B------:R-:W-:Y:S01]  /*fb50*/  FMUL.FTZ R117, R117, R156.reuse ;  /* 0x0000009c75757220 */ /* 0x080fe20000410000 */
[C---:B------:R-:W-:Y:S01]  /*fb60*/  HMMA.16816.F32.BF16 R48, R4.reuse, R52, R48 ;  /* 0x000000340430723c */ /* 0x040fe20000041830 */
[----:B------:R-:W1:Y:S01]  /*fb70*/  LDSM.16.MT88.4 R84, [R157+0x4000] ;  /* 0x004000009d54783b */ /* 0x000e620000004200 */
[-C--:B------:R-:W-:Y:S01]  /*fb80*/  FMUL.FTZ R108, R108, R156.reuse ;  /* 0x0000009c6c6c7220 */ /* 0x080fe20000410000 */
[-C--:B------:R-:W-:Y:S01]  /*fb90*/  FMUL.FTZ R109, R109, R156.reuse ;  /* 0x0000009c6d6d7220 */ /* 0x080fe20000410000 */
[----:B------:R3:W4:Y:S01]  /*fba0*/  MUFU.EX2 R102, R40 ;  /* 0x0000002800667308 */ /* 0x0007220000000800 */
[-C--:B------:R-:W-:Y:S01]  /*fbb0*/  FMUL.FTZ R8, R128, R156.reuse ;  /* 0x0000009c80087220 */ /* 0x080fe20000410000 */
[-C--:B------:R-:W-:Y:S01]  /*fbc0*/  FMUL.FTZ R9, R129, R156.reuse ;  /* 0x0000009c81097220 */ /* 0x080fe20000410000 */
[----:B------:R-:W-:Y:S01]  /*fbd0*/  FMUL.FTZ R41, R97, R156 ;  /* 0x0000009c61297220 */ /* 0x000fe20000410000 */
[C---:B------:R-:W-:Y:S01]  /*fbe0*/  HMMA.16816.F32.BF16 R52, R4.reuse, R54, R56 ;  /* 0x000000360434723c */ /* 0x040fe20000041838 */
[-C--:B------:R-:W-:Y:S01]  /*fbf0*/  FMUL.FTZ R58, R82, R134.reuse ;  /* 0x00000086523a7220 */ /* 0x080fe20000410000 */
[----:B------:R-:W-:Y:S01]  /*fc00*/  FMUL.FTZ R59, R83, R134 ;  /* 0x00000086533b7220 */ /* 0x000fe20000410000 */
[-C--:B------:R-:W-:Y:S01]  /*fc10*/  FMUL.FTZ R56, R80, R156.reuse ;  /* 0x0000009c50387220 */ /* 0x080fe20000410000 */
[-C--:B------:R-:W-:Y:S01]  /*fc20*/  FMUL.FTZ R57, R81, R156.reuse ;  /* 0x0000009c51397220 */ /* 0x080fe20000410000 */
[----:B------:R-:W-:Y:S01]  /*fc30*/  MUFU.EX2 R101, R101 ;  /* 0x0000006500657308 */ /* 0x000fe20000000800 */
[----:B------:R-:W5:Y:S01]  /*fc40*/  LDSM.16.MT88.4 R80, [R155+0xc800] ;  /* 0x00c800009b50783b */ /* 0x000f620000004200 */
[-C--:B------:R-:W-:Y:S01]  /*fc50*/  FMUL.FTZ R124, R124, R156.reuse ;  /* 0x0000009c7c7c7220 */ /* 0x080fe20000410000 */
[C---:B------:R-:W-:Y:S01]  /*fc60*/  HMMA.16816.F32.BF16 R16, R4.reuse, R20, R16 ;  /* 0x000000140410723c */ /* 0x040fe20000041810 */
[-C--:B------:R-:W-:Y:S01]  /*fc70*/  FMUL.FTZ R125, R125, R156.reuse ;  /* 0x0000009c7d7d7220 */ /* 0x080fe20000410000 */
[-C--:B------:R-:W-:Y:S01]  /*fc80*/  FMUL.FTZ R92, R92, R156.reuse ;  /* 0x0000009c5c5c7220 */ /* 0x080fe20000410000 */
[-C--:B------:R-:W-:Y:S01]  /*fc90*/  FMUL.FTZ R93, R93, R156.reuse ;  /* 0x0000009c5d5d7220 */ /* 0x080fe20000410000 */
[-C--:B------:R-:W-:Y:S01]  /*fca0*/  FMUL.FTZ R64, R72, R156.reuse ;  /* 0x0000009c48407220 */ /* 0x080fe20000410000 */
[----:B------:R-:W-:Y:S01]  /*fcb0*/  MUFU.EX2 R100, R100 ;  /* 0x0000006400647308 */ /* 0x000fe20000000800 */
[-C--:B---3--:R-:W-:Y:S01]  /*fcc0*/  FMUL.FTZ R40, R96, R156.reuse ;  /* 0x0000009c60287220 */ /* 0x088fe20000410000 */
[-C--:B------:R-:W-:Y:S01]  /*fcd0*/  FMUL.FTZ R65, R73, R156.reuse ;  /* 0x0000009c49417220 */ /* 0x080fe20000410000 */
[C---:B------:R-:W-:Y:S01]  /*fce0*/  HMMA.16816.F32.BF16 R56, R4.reuse, R60, R56 ;  /* 0x0000003c0438723c */ /* 0x040fe20000041838 */
[-C--:B------:R-:W-:Y:S01]  /*fcf0*/  FMUL.FTZ R68, R68, R156.reuse ;  /* 0x0000009c44447220 */ /* 0x080fe20000410000 */
[----:B------:R-:W-:Y:S01]  /*fd00*/  FMUL.FTZ R69, R69, R156 ;  /* 0x0000009c45457220 */ /* 0x000fe20000410000 */
[----:B------:R-:W-:Y:S01]  /*fd10*/  LDSM.16.MT88.4 R88, [R186+0xc800] ;  /* 0x00c80000ba58783b */ /* 0x000fe20000004200 */
[-CC-:B------:R-:W-:Y:S01]  /*fd20*/  FFMA.FTZ R112, R214, R154.reuse, -R153.reuse ;  /* 0x0000009ad6707223 */ /* 0x180fe20000010899 */
[----:B------:R-:W3:Y:S01]  /*fd30*/  MUFU.EX2 R103, R103 ;  /* 0x0000006700677308 */ /* 0x000ee20000000800 */
[-CC-:B------:R-:W-:Y:S01]  /*fd40*/  FFMA.FTZ R113, R213, R154.reuse, -R153.reuse ;  /* 0x0000009ad5717223 */ /* 0x180fe20000010899 */
[----:B------:R-:W-:Y:S01]  /*fd50*/  LDSM.16.MT88.4 R96, [R186+0x10800] ;  /* 0x01080000ba60783b */ /* 0x000fe20000004200 */
[C---:B------:R-:W-:Y:S01]  /*fd60*/  HMMA.16816.F32.BF16 R60, R4.reuse, R62, R76 ;  /* 0x0000003e043c723c */ /* 0x040fe2000004184c */
[-CC-:B------:R-:W-:Y:S01]  /*fd70*/  FFMA.FTZ R162, R162, R154.reuse, -R153.reuse ;  /* 0x0000009aa2a27223 */ /* 0x180fe20000010899 */
[-CC-:B------:R-:W-:Y:S01]  /*fd80*/  FFMA.FTZ R163, R163, R154.reuse, -R153.reuse ;  /* 0x0000009aa3a37223 */ /* 0x180fe20000010899 */
[----:B------:R-:W5:Y:S01]  /*fd90*/  LDSM.16.MT88.4 R76, [R158+0x800] ;  /* 0x000800009e4c783b */ /* 0x000f620000004200 */
[-C--:B------:R-:W-:Y:S01]  /*fda0*/  FFMA.FTZ R161, R161, R154.reuse, -R153 ;  /* 0x0000009aa1a17223 */ /* 0x080fe20000010899 */
[----:B------:R-:W1:Y:S01]  /*fdb0*/  MUFU.EX2 R105, R105 ;  /* 0x0000006900697308 */ /* 0x000e620000000800 */
[--C-:B------:R-:W-:Y:S01]  /*fdc0*/  FFMA.FTZ R160, R160, R154, -R149.reuse ;  /* 0x0000009aa0a07223 */ /* 0x100fe20000010895 */
[----:B------:R-:W-:Y:S01]  /*fdd0*/  LDSM.16.MT88.4 R72, [R155+0x10800] ;  /* 0x010800009b48783b */ /* 0x000fe20000004200 */
[C---:B--2---:R-:W-:Y:S01]  /*fde0*/  HMMA.16816.F32.BF16 R24, R4.reuse, R28, R24 ;  /* 0x0000001c0418723c */ /* 0x044fe20000041818 */
[----:B------:R-:W-:Y:S01]  /*fdf0*/  FFMA.FTZ R134, R248, R134, R148 ;  /* 0x00000086f8867223 */ /* 0x000fe20000010094 */
[----:B------:R-:W-:Y:S01]  /*fe00*/  FFMA.FTZ R152, R249, R156, R152 ;  /* 0x0000009cf9987223 */ /* 0x000fe20000010098 */
[-CC-:B------:R-:W-:Y:S01]  /*fe10*/  FFMA.FTZ R197, R159, R154.reuse, -R149.reuse ;  /* 0x0000009a9fc57223 */ /* 0x180fe20000010895 */
[-CC-:B------:R-:W-:Y:S01]  /*fe20*/  FFMA.FTZ R139, R139, R154.reuse, -R149.reuse ;  /* 0x0000009a8b8b7223 */ /* 0x180fe20000010895 */
[----:B------:R-:W2:Y:S01]  /*fe30*/  MUFU.EX2 R104, R104 ;  /* 0x0000006800687308 */ /* 0x000ea20000000800 */
[----:B------:R-:W-:Y:S01]  /*fe40*/  FADD.FTZ R147, R147, R134 ;  /* 0x0000008693937221 */ /* 0x000fe20000010000 */
[----:B------:R-:W-:Y:S01]  /*fe50*/  FADD.FTZ R151, R151, R152 ;  /* 0x0000009897977221 */ /* 0x000fe20000010000 */
[C---:B------:R-:W-:Y:S01]  /*fe60*/  HMMA.16816.F32.BF16 R20, R4.reuse, R22, R116 ;  /* 0x000000160414723c */ /* 0x040fe20000041874 */
[-C--:B------:R-:W-:Y:S01]  /*fe70*/  FFMA.FTZ R138, R138, R154.reuse, -R149 ;  /* 0x0000009a8a8a7223 */ /* 0x080fe20000010895 */
[----:B------:R-:W-:Y:S01]  /*fe80*/  FADD.FTZ R147, R146, R147 ;  /* 0x0000009392937221 */ /* 0x000fe20000010000 */
[----:B------:R-:W-:Y:S01]  /*fe90*/  FADD.FTZ R151, R150, R151 ;  /* 0x0000009796977221 */ /* 0x000fe20000010000 */
[-C--:B------:R-:W-:Y:S01]  /*fea0*/  FFMA.FTZ R136, R136, R154.reuse, -R153 ;  /* 0x0000009a88887223 */ /* 0x080fe20000010899 */
[----:B------:R-:W-:Y:S01]  /*feb0*/  MUFU.EX2 R112, R112 ;  /* 0x0000007000707308 */ /* 0x000fe20000000800 */
[----:B------:R-:W-:Y:S01]  /*fec0*/  FADD.FTZ R145, R145, R147 ;  /* 0x0000009391917221 */ /* 0x000fe20000010000 */
[----:B------:R-:W-:Y:S01]  /*fed0*/  FADD.FTZ R133, R133, R151 ;  /* 0x0000009785857221 */ /* 0x000fe20000010000 */
[C---:B------:R-:W-:Y:S01]  /*fee0*/  HMMA.16816.F32.BF16 R28, R4.reuse, R30, R108 ;  /* 0x0000001e041c723c */ /* 0x040fe2000004186c */
[-CC-:B------:R-:W-:Y:S01]  /*fef0*/  FFMA.FTZ R108, R237, R154.reuse, -R149.reuse ;  /* 0x0000009aed6c7223 */ /* 0x180fe20000010895 */
[-CC-:B------:R-:W-:Y:S01]  /*ff00*/  FFMA.FTZ R109, R236, R154.reuse, -R149.reuse ;  /* 0x0000009aec6d7223 */ /* 0x180fe20000010895 */
[-C--:B------:R-:W-:Y:S01]  /*ff10*/  FFMA.FTZ R110, R229, R154.reuse, -R149 ;  /* 0x0000009ae56e7223 */ /* 0x080fe20000010895 */
[-C--:B------:R-:W-:Y:S01]  /*ff20*/  FFMA.FTZ R111, R215, R154.reuse, -R153 ;  /* 0x0000009ad76f7223 */ /* 0x080fe20000010899 */
[----:B------:R-:W-:Y:S01]  /*ff30*/  MUFU.EX2 R113, R113 ;  /* 0x0000007100717308 */ /* 0x000fe20000000800 */
[----:B----4-:R-:W-:Y:S01]  /*ff40*/  FADD.FTZ R145, R102, R145 ;  /* 0x0000009166917221 */ /* 0x010fe20000010000 */
[----:B---3--:R-:W-:Y:S01]  /*ff50*/  FADD.FTZ R133, R103, R133 ;  /* 0x0000008567857221 */ /* 0x008fe20000010000 */
[C---:B------:R-:W-:Y:S01]  /*ff60*/  HMMA.16816.F32.BF16 R8, R4.reuse, R12, R8 ;  /* 0x0000000c0408723c */ /* 0x040fe20000041808 */
[-CC-:B------:R-:W-:Y:S01]  /*ff70*/  FFMA.FTZ R142, R142, R154.reuse, -R153.reuse ;  /* 0x0000009a8e8e7223 */ /* 0x180fe20000010899 */
[-CC-:B------:R-:W-:Y:S01]  /*ff80*/  FFMA.FTZ R141, R141, R154.reuse, -R153.reuse ;  /* 0x0000009a8d8d7223 */ /* 0x180fe20000010899 */
[-C--:B------:R-:W-:Y:S01]  /*ff90*/  FFMA.FTZ R140, R140, R154.reuse, -R153 ;  /* 0x0000009a8c8c7223 */ /* 0x080fe20000010899 */
[----:B------:R-:W-:Y:S01]  /*ffa0*/  FFMA.FTZ R137, R137, R154, -R149 ;  /* 0x0000009a89897223 */ /* 0x000fe20000010895 */
[----:B------:R-:W-:Y:S01]  /*ffb0*/  MUFU.EX2 R108, R108 ;  /* 0x0000006c006c7308 */ /* 0x000fe20000000800 */
[----:B------:R-:W-:Y:S01]  /*ffc0*/  LDSM.16.MT88.4 R116, [R155+0xf800] ;  /* 0x00f800009b74783b */ /* 0x000fe20000004200 */
[-C--:B------:R-:W-:Y:S01]  /*ffd0*/  MOV R134, R144.reuse ;  /* 0x0000009000867202 */ /* 0x080fe20000000f00 */
[----:B------:R-:W-:Y:S01]  /*ffe0*/  HMMA.16816.F32.BF16 R40, R4, R44, R40 ;  /* 0x0000002c0428723c */ /* 0x000fe20000041828 */
[----:B------:R-:W-:-:S02]  /*fff0*/  @P2 MOV R134, R144 ;  /* 0x0000009000862202 */ /* 0x000fc40000000f00 */
[----:B------:R-:W-:Y:S02]  /*10000*/  @P2 IADD3 R236, PT, PT, R0, -0x3, RZ ;  /* 0xfffffffd00ec2810 */ /* 0x000fe40007ffe0ff */
[----:B------:R-:W-:Y:S03]  /*10010*/  MUFU.EX2 R109, R109 ;  /* 0x0000006d006d7308 */ /* 0x000fe60000000800 */
[C---:B------:R-:W-:Y:S01]  /*10020*/  HMMA.16816.F32.BF16 R12, R4.reuse, R14, R124 ;  /* 0x0000000e040c723c */ /* 0x040fe2000004187c */
[----:B------:R-:W-:Y:S04]  /*10030*/  LDSM.16.MT88.4 R124, [R186+0xf800] ;  /* 0x00f80000ba7c783b */ /* 0x000fe80000004200 */
[----:B------:R-:W-:Y:S03]  /*10040*/  MUFU.EX2 R110, R110 ;  /* 0x0000006e006e7308 */ /* 0x000fe60000000800 */
[C---:B------:R-:W-:Y:S01]  /*10050*/  HMMA.16816.F32.BF16 R44, R4.reuse, R46, R92 ;  /* 0x0000002e042c723c */ /* 0x040fe2000004185c */
[----:B------:R-:W-:Y:S04]  /*10060*/  LDSM.16.MT88.4 R92, [R186+0xd000] ;  /* 0x00d00000ba5c783b */ /* 0x000fe80000004200 */
[----:B------:R-:W3:Y:S03]  /*10070*/  MUFU.EX2 R111, R111 ;  /* 0x0000006f006f7308 */ /* 0x000ee60000000800 */
[C---:B-1----:R-:W-:Y:S05]  /*10080*/  HMMA.16816.F32.BF16 R64, R4.reuse, R84, R64 ;  /* 0x000000540440723c */ /* 0x042fea0000041840 */
[----:B------:R-:W1:Y:S03]  /*10090*/  MUFU.EX2 R114, R114 ;  /* 0x0000007200727308 */ /* 0x000e660000000800 */
[----:B------:R-:W-:Y:S01]  /*100a0*/  HMMA.16816.F32.BF16 R4, R4, R86, R68 ;  /* 0x000000560404723c */ /* 0x000fe20000041844 */
[----:B------:R-:W4:Y:S01]  /*100b0*/  LDSM.16.MT88.4 R84, [R157+0x800] ;  /* 0x000800009d54783b */ /* 0x000f220000004200 */
[C---:B------:R-:W-:Y:S01]  /*100c0*/  F2FP.BF16.F32.PACK_AB R68, R105.reuse, R103 ;  /* 0x000000676944723e */ /* 0x040fe200000010ff */
[----:B------:R-:W-:Y:S01]  /*100d0*/  FADD.FTZ R105, R105, R133 ;  /* 0x0000008569697221 */ /* 0x000fe20000010000 */
[C---:B------:R-:W-:Y:S01]  /*100e0*/  F2FP.BF16.F32.PACK_AB R69, R101.reuse, R102 ;  /* 0x000000666545723e */ /* 0x040fe200000010ff */
[----:B------:R-:W1:Y:S01]  /*100f0*/  MUFU.EX2 R115, R115 ;  /* 0x0000007300737308 */ /* 0x000e620000000800 */
[----:B--2---:R-:W-:Y:S01]  /*10100*/  F2FP.BF16.F32.PACK_AB R70, R106, R104 ;  /* 0x000000686a46723e */ /* 0x004fe200000010ff */
[----:B------:R-:W-:Y:S01]  /*10110*/  FADD.FTZ R101, R101, R145 ;  /* 0x0000009165657221 */ /* 0x000fe20000010000 */
[C---:B------:R-:W-:Y:S01]  /*10120*/  F2FP.BF16.F32.PACK_AB R71, R107.reuse, R100 ;  /* 0x000000646b47723e */ /* 0x040fe200000010ff */
[----:B------:R-:W-:Y:S01]  /*10130*/  FADD.FTZ R105, R104, R105 ;  /* 0x0000006968697221 */ /* 0x000fe20000010000 */
[-C--:B------:R-:W-:Y:S01]  /*10140*/  MOV R133, R143.reuse ;  /* 0x0000008f00857202 */ /* 0x080fe20000000f00 */
[----:B------:R-:W-:Y:S01]  /*10150*/  FADD.FTZ R101, R100, R101 ;  /* 0x0000006564657221 */ /* 0x000fe20000010000 */
[----:B------:R-:W-:Y:S01]  /*10160*/  @P2 MOV R133, R143 ;  /* 0x0000008f00852202 */ /* 0x000fe20000000f00 */
[----:B------:R-:W-:Y:S01]  /*10170*/  MUFU.EX2 R168, R168 ;  /* 0x000000a800a87308 */ /* 0x000fe20000000800 */
[----:B------:R-:W-:Y:S01]  /*10180*/  FADD.FTZ R106, R106, R105 ;  /* 0x000000696a6a7221 */ /* 0x000fe20000010000 */
[----:B-----5:R-:W-:Y:S01]  /*10190*/  HMMA.16816.F32.BF16 R16, R68, R80, R16 ;  /* 0x000000504410723c */ /* 0x020fe20000041810 */
[----:B------:R-:W-:-:S02]  /*101a0*/  FADD.FTZ R107, R107, R101 ;  /* 0x000000656b6b7221 */ /* 0x000fc40000010000 */
[----:B---3--:R-:W-:Y:S01]  /*101b0*/  FADD.FTZ R106, R111, R106 ;  /* 0x0000006a6f6a7221 */ /* 0x008fe20000010000 */
[----:B------:R-:W-:Y:S01]  /*101c0*/  LDSM.16.MT88.4 R100, [R157+0x3800] ;  /* 0x003800009d64783b */ /* 0x000fe20000004200 */
[----:B------:R-:W-:Y:S01]  /*101d0*/  FADD.FTZ R107, R108, R107 ;  /* 0x0000006b6c6b7221 */ /* 0x000fe20000010000 */
[----:B------:R-:W-:Y:S02]  /*101e0*/  MUFU.EX2 R169, R169 ;  /* 0x000000a900a97308 */ /* 0x000fe40000000800 */
[C---:B------:R-:W-:Y:S01]  /*101f0*/  HMMA.16816.F32.BF16 R20, R68.reuse, R82, R20 ;  /* 0x000000524414723c */ /* 0x040fe20000041814 */
[----:B------:R-:W2:Y:S05]  /*10200*/  LDSM.16.MT88.4 R80, [R158+0x4800] ;  /* 0x004800009e50783b */ /* 0x000eaa0000004200 */
[----:B------:R-:W-:Y:S02]  /*10210*/  MUFU.EX2 R170, R170 ;  /* 0x000000aa00aa7308 */ /* 0x000fe40000000800 */
[C---:B------:R-:W-:Y:S06]  /*10220*/  HMMA.16816.F32.BF16 R24, R68.reuse, R76, R24 ;  /* 0x0000004c4418723c */ /* 0x040fec0000041818 */
[----:B------:R-:W3:Y:S02]  /*10230*/  MUFU.EX2 R171, R171 ;  /* 0x000000ab00ab7308 */ /* 0x000ee40000000800 */
[C---:B------:R-:W-:Y:S01]  /*10240*/  HMMA.16816.F32.BF16 R28, R68.reuse, R78, R28 ;  /* 0x0000004e441c723c */ /* 0x040fe2000004181c */
[----:B------:R-:W5:Y:S05]  /*10250*/  LDSM.16.MT88.4 R76, [R157+0x4800] ;  /* 0x004800009d4c783b */ /* 0x000f6a0000004200 */
[----:B------:R-:W5:Y:S02]  /*10260*/  MUFU.EX2 R180, R180 ;  /* 0x000000b400b47308 */ /* 0x000f640000000800 */
[C---:B----4-:R-:W-:Y:S06]  /*10270*/  HMMA.16816.F32.BF16 R32, R68.reuse, R84, R32 ;  /* 0x000000544420723c */ /* 0x050fec0000041820 */
[----:B------:R-:W4:Y:S02]  /*10280*/  MUFU.EX2 R181, R181 ;  /* 0x000000b500b57308 */ /* 0x000f240000000800 */
[C---:B------:R-:W-:Y:S01]  /*10290*/  HMMA.16816.F32.BF16 R36, R68.reuse, R86, R36 ;  /* 0x000000564424723c */ /* 0x040fe20000041824 */
[----:B------:R-:W4:Y:S05]  /*102a0*/  LDSM.16.MT88.4 R84, [R158+0x1000] ;  /* 0x001000009e54783b */ /* 0x000f2a0000004200 */
[----:B------:R-:W4:Y:S02]  /*102b0*/  MUFU.EX2 R182, R182 ;  /* 0x000000b600b67308 */ /* 0x000f240000000800 */
[C---:B------:R-:W-:Y:S06]  /*102c0*/  HMMA.16816.F32.BF16 R8, R68.reuse, R88, R8 ;  /* 0x000000584408723c */ /* 0x040fec0000041808 */
[----:B------:R-:W4:Y:S02]  /*102d0*/  MUFU.EX2 R183, R183 ;  /* 0x000000b700b77308 */ /* 0x000f240000000800 */
        /* <DEDUP_REMOVED lines=8> */
[----:B------:R-:W-:Y:S01]  /*10360*/  HMMA.16816.F32.BF16 R48, R68, R72, R48 ;  /* 0x000000484430723c */ /* 0x000fe20000041830 */
[C---:B------:R-:W-:Y:S01]  /*10370*/  F2FP.BF16.F32.PACK_AB R72, R112.reuse, R111 ;  /* 0x0000006f7048723e */ /* 0x040fe200000010ff */
[----:B------:R-:W-:Y:S01]  /*10380*/  FADD.FTZ R112, R112, R106 ;  /* 0x0000006a70707221 */ /* 0x000fe20000010000 */
[C---:B------:R-:W-:Y:S01]  /*10390*/  F2FP.BF16.F32.PACK_AB R73, R109.reuse, R108 ;  /* 0x0000006c6d49723e */ /* 0x040fe200000010ff */
[----:B------:R-:W-:-:S02]  /*103a0*/  FADD.FTZ R109, R109, R107 ;  /* 0x0000006b6d6d7221 */ /* 0x000fc40000010000 */
[----:B------:R-:W4:Y:S01]  /*103b0*/  MUFU.EX2 R189, R189 ;  /* 0x000000bd00bd7308 */ /* 0x000f220000000800 */
[----:B------:R-:W-:Y:S01]  /*103c0*/  FADD.FTZ R112, R113, R112 ;  /* 0x0000007071707221 */ /* 0x000fe20000010000 */
[C---:B------:R-:W-:Y:S01]  /*103d0*/  HMMA.16816.F32.BF16 R52, R68.reuse, R74, R52 ;  /* 0x0000004a4434723c */ /* 0x040fe20000041834 */
[----:B-1----:R-:W-:Y:S01]  /*103e0*/  F2FP.BF16.F32.PACK_AB R74, R114, R113 ;  /* 0x00000071724a723e */ /* 0x002fe200000010ff */
[----:B------:R-:W-:Y:S01]  /*103f0*/  FADD.FTZ R109, R110, R109 ;  /* 0x0000006d6e6d7221 */ /* 0x000fe20000010000 */
[C---:B------:R-:W-:Y:S01]  /*10400*/  F2FP.BF16.F32.PACK_AB R75, R115.reuse, R110 ;  /* 0x0000006e734b723e */ /* 0x040fe200000010ff */
[----:B------:R-:W-:Y:S02]  /*10410*/  FADD.FTZ R114, R114, R112 ;  /* 0x0000007072727221 */ /* 0x000fe40000010000 */
[----:B------:R-:W1:Y:S01]  /*10420*/  MUFU.EX2 R193, R193 ;  /* 0x000000c100c17308 */ /* 0x000e620000000800 */
[----:B------:R-:W-:Y:S01]  /*10430*/  FADD.FTZ R115, R115, R109 ;  /* 0x0000006d73737221 */ /* 0x000fe20000010000 */
[----:B--2---:R-:W-:Y:S01]  /*10440*/  HMMA.16816.F32.BF16 R56, R68, R80, R56 ;  /* 0x000000504438723c */ /* 0x004fe20000041838 */
[----:B---3--:R-:W-:-:S02]  /*10450*/  FADD.FTZ R114, R171, R114 ;  /* 0x00000072ab727221 */ /* 0x008fc40000010000 */
[----:B------:R-:W-:-:S03]  /*10460*/  FADD.FTZ R115, R168, R115 ;  /* 0x00000073a8737221 */ /* 0x000fc60000010000 */
[----:B------:R-:W2:Y:S02]  /*10470*/  MUFU.EX2 R196, R196 ;  /* 0x000000c400c47308 */ /* 0x000ea40000000800 */
[C---:B------:R-:W-:Y:S01]  /*10480*/  HMMA.16816.F32.BF16 R60, R68.reuse, R82, R60 ;  /* 0x00000052443c723c */ /* 0x040fe2000004183c */
[----:B------:R-:W-:Y:S05]  /*10490*/  LDSM.16.MT88.4 R80, [R157+0x5000] ;  /* 0x005000009d50783b */ /* 0x000fea0000004200 */
[----:B------:R-:W3:Y:S02]  /*104a0*/  MUFU.EX2 R195, R195 ;  /* 0x000000c300c37308 */ /* 0x000ee40000000800 */
[C---:B-----5:R-:W-:Y:S06]  /*104b0*/  HMMA.16816.F32.BF16 R64, R68.reuse, R76, R64 ;  /* 0x0000004c4440723c */ /* 0x060fec0000041840 */
[----:B------:R-:W5:Y:S02]  /*104c0*/  MUFU.EX2 R194, R194 ;  /* 0x000000c200c27308 */ /* 0x000f640000000800 */
[----:B------:R-:W-:Y:S01]  /*104d0*/  HMMA.16816.F32.BF16 R4, R68, R78, R4 ;  /* 0x0000004e4404723c */ /* 0x000fe20000041804 */
[----:B------:R-:W1:Y:S04]  /*104e0*/  LDSM.16.MT88.4 R68, [R186+0x11000] ;  /* 0x01100000ba44783b */ /* 0x000e680000004200 */
[----:B------:R-:W2:Y:S01]  /*104f0*/  LDSM.16.MT88.4 R76, [R155+0x11000] ;  /* 0x011000009b4c783b */ /* 0x000ea20000004200 */
[----:B------:R-:W-:Y:S02]  /*10500*/  MUFU.EX2 R178, R178 ;  /* 0x000000b200b27308 */ /* 0x000fe40000000800 */
[C---:B----4-:R-:W-:Y:S06]  /*10510*/  HMMA.16816.F32.BF16 R24, R72.reuse, R84, R24 ;  /* 0x000000544818723c */ /* 0x050fec0000041818 */
[----:B------:R-:W-:Y:S02]  /*10520*/  MUFU.EX2 R177, R177 ;  /* 0x000000b100b17308 */ /* 0x000fe40000000800 */
[C---:B------:R-:W-:Y:S01]  /*10530*/  HMMA.16816.F32.BF16 R28, R72.reuse, R86, R28 ;  /* 0x00000056481c723c */ /* 0x040fe2000004181c */
[----:B------:R-:W4:Y:S05]  /*10540*/  LDSM.16.MT88.4 R84, [R158+0x5000] ;  /* 0x005000009e54783b */ /* 0x000f2a0000004200 */
[----:B------:R-:W-:Y:S02]  /*10550*/  MUFU.EX2 R179, R179 ;  /* 0x000000b300b37308 */ /* 0x000fe40000000800 */
[C---:B------:R-:W-:Y:S06]  /*10560*/  HMMA.16816.F32.BF16 R8, R72.reuse, R92, R8 ;  /* 0x0000005c4808723c */ /* 0x040fec0000041808 */
[----:B------:R-:W5:Y:S02]  /*10570*/  MUFU.EX2 R176, R176 ;  /* 0x000000b000b07308 */ /* 0x000f640000000800 */
[C---:B------:R-:W-:Y:S01]  /*10580*/  HMMA.16816.F32.BF16 R12, R72.reuse, R94, R12 ;  /* 0x0000005e480c723c */ /* 0x040fe2000004180c */
[----:B------:R-:W-:Y:S05]  /*10590*/  LDSM.16.MT88.4 R92, [R155+0xd800] ;  /* 0x00d800009b5c783b */ /* 0x000fea0000004200 */
[----:B------:R-:W5:Y:S02]  /*105a0*/  MUFU.EX2 R174, R174 ;  /* 0x000000ae00ae7308 */ /* 0x000f640000000800 */
[C---:B------:R-:W-:Y:S06]  /*105b0*/  HMMA.16816.F32.BF16 R16, R72.reuse, R88, R16 ;  /* 0x000000584810723c */ /* 0x040fec0000041810 */
[----:B------:R-:W-:Y:S02]  /*105c0*/  MUFU.EX2 R173, R173 ;  /* 0x000000ad00ad7308 */ /* 0x000fe40000000800 */
[C---:B-1----:R-:W-:Y:S06]  /*105d0*/  HMMA.16816.F32.BF16 R40, R72.reuse, R68, R40 ;  /* 0x000000444828723c */ /* 0x042fec0000041828 */
[----:B------:R-:W1:Y:S02]  /*105e0*/  MUFU.EX2 R175, R175 ;  /* 0x000000af00af7308 */ /* 0x000e640000000800 */
[C---:B------:R-:W-:Y:S01]  /*105f0*/  HMMA.16816.F32.BF16 R44, R72.reuse, R70, R44 ;  /* 0x00000046482c723c */ /* 0x040fe2000004182c */
[----:B------:R-:W3:Y:S05]  /*10600*/  LDSM.16.MT88.4 R68, [R186+0xd800] ;  /* 0x00d80000ba44783b */ /* 0x000eea0000004200 */
[----:B------:R-:W1:Y:S02]  /*10610*/  MUFU.EX2 R172, R172 ;  /* 0x000000ac00ac7308 */ /* 0x000e640000000800 */
[C---:B--2---:R-:W-:Y:S06]  /*10620*/  HMMA.16816.F32.BF16 R48, R72.reuse, R76, R48 ;  /* 0x0000004c4830723c */ /* 0x044fec0000041830 */
[----:B------:R-:W2:Y:S02]  /*10630*/  MUFU.EX2 R167, R167 ;  /* 0x000000a700a77308 */ /* 0x000ea40000000800 */
[C---:B------:R-:W-:Y:S01]  /*10640*/  HMMA.16816.F32.BF16 R52, R72.reuse, R78, R52 ;  /* 0x0000004e4834723c */ /* 0x040fe20000041834 */
[----:B------:R-:W5:Y:S05]  /*10650*/  LDSM.16.MT88.4 R76, [R157+0x1800] ;  /* 0x001800009d4c783b */ /* 0x000f6a0000004200 */
[----:B------:R-:W-:Y:S02]  /*10660*/  MUFU.EX2 R165, R165 ;  /* 0x000000a500a57308 */ /* 0x000fe40000000800 */
[C---:B------:R-:W-:Y:S01]  /*10670*/  HMMA.16816.F32.BF16 R20, R72.reuse, R90, R20 ;  /* 0x0000005a4814723c */ /* 0x040fe20000041814 */
[----:B------:R-:W-:Y:S05]  /*10680*/  LDSM.16.MT88.4 R88, [R158+0x1800] ;  /* 0x001800009e58783b */ /* 0x000fea0000004200 */
[----:B------:R-:W-:Y:S02]  /*10690*/  MUFU.EX2 R166, R166 ;  /* 0x000000a600a67308 */ /* 0x000fe40000000800 */
[C---:B------:R-:W-:Y:S06]  /*106a0*/  HMMA.16816.F32.BF16 R32, R72.reuse, R96, R32 ;  /* 0x000000604820723c */ /* 0x040fec0000041820 */
[----:B------:R-:W2:Y:S02]  /*106b0*/  MUFU.EX2 R164, R164 ;  /* 0x000000a400a47308 */ /* 0x000ea40000000800 */
[C---:B------:R-:W-:Y:S06]  /*106c0*/  HMMA.16816.F32.BF16 R36, R72.reuse, R98, R36 ;  /* 0x000000624824723c */ /* 0x040fec0000041824 */
[----:B------:R-:W2:Y:S02]  /*106d0*/  MUFU.EX2 R162, R162 ;  /* 0x000000a200a27308 */ /* 0x000ea40000000800 */
[C---:B----4-:R-:W-:Y:S06]  /*106e0*/  HMMA.16816.F32.BF16 R56, R72.reuse, R84, R56 ;  /* 0x000000544838723c */ /* 0x050fec0000041838 */
[----:B------:R-:W-:Y:S02]  /*106f0*/  MUFU.EX2 R163, R163 ;  /* 0x000000a300a37308 */ /* 0x000fe40000000800 */
[C---:B------:R-:W-:Y:S01]  /*10700*/  HMMA.16816.F32.BF16 R60, R72.reuse, R86, R60 ;  /* 0x00000056483c723c */ /* 0x040fe2000004183c */
[----:B------:R-:W-:Y:S05]  /*10710*/  LDSM.16.MT88.4 R84, [R158+0x5800] ;  /* 0x005800009e54783b */ /* 0x000fea0000004200 */
[----:B------:R-:W4:Y:S02]  /*10720*/  MUFU.EX2 R161, R161 ;  /* 0x000000a100a17308 */ /* 0x000f240000000800 */
[----:B------:R-:W-:Y:S01]  /*10730*/  HMMA.16816.F32.BF16 R64, R72, R80, R64 ;  /* 0x000000504840723c */ /* 0x000fe20000041840 */
[C---:B------:R-:W-:Y:S01]  /*10740*/  F2FP.BF16.F32.PACK_AB R80, R180.reuse, R171 ;  /* 0x000000abb450723e */ /* 0x040fe200000010ff */
[----:B------:R-:W-:Y:S01]  /*10750*/  FADD.FTZ R180, R180, R114 ;  /* 0x00000072b4b47221 */ /* 0x000fe20000010000 */
[C---:B------:R-:W-:Y:S01]  /*10760*/  F2FP.BF16.F32.PACK_AB R81, R169.reuse, R168 ;  /* 0x000000a8a951723e */ /* 0x040fe200000010ff */
[----:B------:R-:W-:-:S02]  /*10770*/  FADD.FTZ R169, R169, R115 ;  /* 0x00000073a9a97221 */ /* 0x000fc40000010000 */
[----:B------:R-:W4:Y:S01]  /*10780*/  MUFU.EX2 R160, R160 ;  /* 0x000000a000a07308 */ /* 0x000f220000000800 */
[----:B------:R-:W-:Y:S01]  /*10790*/  FADD.FTZ R180, R181, R180 ;  /* 0x000000b4b5b47221 */ /* 0x000fe20000010000 */
[----:B------:R-:W-:Y:S01]  /*107a0*/  HMMA.16816.F32.BF16 R4, R72, R82, R4 ;  /* 0x000000524804723c */ /* 0x000fe20000041804 */
[----:B------:R-:W1:Y:S01]  /*107b0*/  LDSM.16.MT88.4 R72, [R186+0x11800] ;  /* 0x01180000ba48783b */ /* 0x000e620000004200 */
[----:B------:R-:W-:Y:S01]  /*107c0*/  F2FP.BF16.F32.PACK_AB R82, R182, R181 ;  /* 0x000000b5b652723e */ /* 0x000fe200000010ff */
[----:B------:R-:W-:Y:S01]  /*107d0*/  FADD.FTZ R169, R170, R169 ;  /* 0x000000a9aaa97221 */ /* 0x000fe20000010000 */
[C---:B------:R-:W-:Y:S01]  /*107e0*/  F2FP.BF16.F32.PACK_AB R83, R183.reuse, R170 ;  /* 0x000000aab753723e */ /* 0x040fe200000010ff */
[----:B------:R-:W-:Y:S01]  /*107f0*/  FADD.FTZ R182, R182, R180 ;  /* 0x000000b4b6b67221 */ /* 0x000fe20000010000 */
[----:B------:R-:W4:Y:S01]  /*10800*/  MUFU.EX2 R197, R197 ;  /* 0x000000c500c57308 */ /* 0x000f220000000800 */
[----:B------:R-:W-:Y:S02]  /*10810*/  FADD.FTZ R183, R183, R169 ;  /* 0x000000a9b7b77221 */ /* 0x000fe40000010000 */
[----:B------:R-:W-:-:S02]  /*10820*/  FADD.FTZ R182, R189, R182 ;  /* 0x000000b6bdb67221 */ /* 0x000fc40000010000 */
[C---:B---3--:R-:W-:Y:S01]  /*10830*/  HMMA.16816.F32.BF16 R8, R80.reuse, R68, R8 ;  /* 0x000000445008723c */ /* 0x048fe20000041808 */
[----:B------:R-:W-:Y:S02]  /*10840*/  FADD.FTZ R183, R184, R183 ;  /* 0x000000b7b8b77221 */ /* 0x000fe40000010000 */
[----:B------:R-:W-:Y:S05]  /*10850*/  MUFU.EX2 R139, R139 ;  /* 0x0000008b008b7308 */ /* 0x000fea0000000800 */
[C---:B------:R-:W-:Y:S01]  /*10860*/  HMMA.16816.F32.BF16 R12, R80.reuse, R70, R12 ;  /* 0x00000046500c723c */ /* 0x040fe2000004180c */
[----:B------:R-:W3:Y:S02]  /*10870*/  LDSM.16.MT88.4 R68, [R155+0x11800] ;  /* 0x011800009b44783b */ /* 0x000ee40000004200 */
[----:B------:R-:W-:Y:S05]  /*10880*/  MUFU.EX2 R138, R138 ;  /* 0x0000008a008a7308 */ /* 0x000fea0000000800 */
[C---:B-----5:R-:W-:Y:S03]  /*10890*/  HMMA.16816.F32.BF16 R32, R80.reuse, R76, R32 ;  /* 0x0000004c5020723c */ /* 0x060fe60000041820 */
[----:B------:R-:W5:Y:S05]  /*108a0*/  MUFU.EX2 R136, R136 ;  /* 0x0000008800887308 */ /* 0x000f6a0000000800 */
[C---:B------:R-:W-:Y:S01]  /*108b0*/  HMMA.16816.F32.BF16 R36, R80.reuse, R78, R36 ;  /* 0x0000004e5024723c */ /* 0x040fe20000041824 */
[----:B------:R-:W2:Y:S02]  /*108c0*/  LDSM.16.MT88.4 R76, [R157+0x5800] ;  /* 0x005800009d4c783b */ /* 0x000ea40000004200 */
[----:B------:R-:W5:Y:S05]  /*108d0*/  MUFU.EX2 R142, R142 ;  /* 0x0000008e008e7308 */ /* 0x000f6a0000000800 */
[C---:B------:R-:W-:Y:S03]  /*108e0*/  HMMA.16816.F32.BF16 R16, R80.reuse, R92, R16 ;  /* 0x0000005c5010723c */ /* 0x040fe60000041810 */
[----:B------:R-:W5:Y:S05]  /*108f0*/  MUFU.EX2 R141, R141 ;  /* 0x0000008d008d7308 */ /* 0x000f6a0000000800 */
[C---:B------:R-:W-:Y:S01]  /*10900*/  HMMA.16816.F32.BF16 R20, R80.reuse, R94, R20 ;  /* 0x0000005e5014723c */ /* 0x040fe20000041814 */
[----:B------:R-:W-:Y:S02]  /*10910*/  LDSM.16.MT88.4 R92, [R186+0x12000] ;  /* 0x01200000ba5c783b */ /* 0x000fe40000004200 */
[----:B------:R-:W-:Y:S05]  /*10920*/  MUFU.EX2 R140, R140 ;  /* 0x0000008c008c7308 */ /* 0x000fea0000000800 */
[C---:B-1----:R-:W-:Y:S03]  /*10930*/  HMMA.16816.F32.BF16 R40, R80.reuse, R72, R40 ;  /* 0x000000485028723c */ /* 0x042fe60000041828 */
[----:B------:R-:W1:Y:S05]  /*10940*/  MUFU.EX2 R137, R137 ;  /* 0x0000008900897308 */ /* 0x000e6a0000000800 */
[C---:B------:R-:W-:Y:S01]  /*10950*/  HMMA.16816.F32.BF16 R44, R80.reuse, R74, R44 ;  /* 0x0000004a502c723c */ /* 0x040fe2000004182c */
[----:B------:R-:W4:Y:S07]  /*10960*/  LDSM.16.MT88.4 R72, [R158+0x2000] ;  /* 0x002000009e48783b */ /* 0x000f2e0000004200 */
[C---:B---3--:R-:W-:Y:S08]  /*10970*/  HMMA.16816.F32.BF16 R48, R80.reuse, R68, R48 ;  /* 0x000000445030723c */ /* 0x048ff00000041830 */
[C---:B------:R-:W-:Y:S01]  /*10980*/  HMMA.16816.F32.BF16 R52, R80.reuse, R70, R52 ;  /* 0x000000465034723c */ /* 0x040fe20000041834 */
[----:B------:R-:W3:Y:S07]  /*10990*/  LDSM.16.MT88.4 R68, [R186+0xe000] ;  /* 0x00e00000ba44783b */ /* 0x000eee0000004200 */
[C---:B------:R-:W-:Y:S08]  /*109a0*/  HMMA.16816.F32.BF16 R56, R80.reuse, R84, R56 ;  /* 0x000000545038723c */ /* 0x040ff00000041838 */
[C---:B------:R-:W-:Y:S01]  /*109b0*/  HMMA.16816.F32.BF16 R60, R80.reuse, R86, R60 ;  /* 0x00000056503c723c */ /* 0x040fe2000004183c */
[----:B------:R-:W5:Y:S07]  /*109c0*/  LDSM.16.MT88.4 R84, [R157+0x2000] ;  /* 0x002000009d54783b */ /* 0x000f6e0000004200 */
[C---:B------:R-:W-:Y:S08]  /*109d0*/  HMMA.16816.F32.BF16 R24, R80.reuse, R88, R24 ;  /* 0x000000585018723c */ /* 0x040ff00000041818 */
[C---:B------:R-:W-:Y:S01]  /*109e0*/  HMMA.16816.F32.BF16 R28, R80.reuse, R90, R28 ;  /* 0x0000005a501c723c */ /* 0x040fe2000004181c */
[----:B------:R-:W1:Y:S07]  /*109f0*/  LDSM.16.MT88.4 R88, [R155+0xe000] ;  /* 0x00e000009b58783b */ /* 0x000e6e0000004200 */
[----:B--2---:R-:W-:Y:S01]  /*10a00*/  HMMA.16816.F32.BF16 R64, R80, R76, R64 ;  /* 0x0000004c5040723c */ /* 0x004fe20000041840 */
[C---:B------:R-:W-:Y:S01]  /*10a10*/  F2FP.BF16.F32.PACK_AB R76, R193.reuse, R189 ;  /* 0x000000bdc14c723e */ /* 0x040fe200000010ff */
[----:B------:R-:W-:Y:S01]  /*10a20*/  FADD.FTZ R193, R193, R182 ;  /* 0x000000b6c1c17221 */ /* 0x000fe20000010000 */
[C---:B------:R-:W-:Y:S01]  /*10a30*/  F2FP.BF16.F32.PACK_AB R77, R185.reuse, R184 ;  /* 0x000000b8b94d723e */ /* 0x040fe200000010ff */
[----:B------:R-:W-:-:S02]  /*10a40*/  FADD.FTZ R185, R185, R183 ;  /* 0x000000b7b9b97221 */ /* 0x000fc40000010000 */
[----:B------:R-:W-:Y:S02]  /*10a50*/  FADD.FTZ R193, R196, R193 ;  /* 0x000000c1c4c17221 */ /* 0x000fe40000010000 */
[----:B------:R-:W-:Y:S01]  /*10a60*/  HMMA.16816.F32.BF16 R4, R80, R78, R4 ;  /* 0x0000004e5004723c */ /* 0x000fe20000041804 */
[C---:B------:R-:W-:Y:S01]  /*10a70*/  F2FP.BF16.F32.PACK_AB R78, R195.reuse, R196 ;  /* 0x000000c4c34e723e */ /* 0x040fe200000010ff */
[----:B------:R-:W2:Y:S01]  /*10a80*/  LDSM.16.MT88.4 R80, [R155+0x12000] ;  /* 0x012000009b50783b */ /* 0x000ea20000004200 */
[----:B------:R-:W-:Y:S01]  /*10a90*/  F2FP.BF16.F32.PACK_AB R79, R194, R188 ;  /* 0x000000bcc24f723e */ /* 0x000fe200000010ff */
[----:B------:R-:W-:Y:S01]  /*10aa0*/  FADD.FTZ R185, R188, R185 ;  /* 0x000000b9bcb97221 */ /* 0x000fe20000010000 */
[----:B------:R-:W-:-:S03]  /*10ab0*/  FADD.FTZ R195, R195, R193 ;  /* 0x000000c1c3c37221 */ /* 0x000fc60000010000 */
[----:B------:R-:W-:Y:S01]  /*10ac0*/  FADD.FTZ R194, R194, R185 ;  /* 0x000000b9c2c27221 */ /* 0x000fe20000010000 */
[----:B------:R-:W-:Y:S01]  /*10ad0*/  FADD.FTZ R195, R176, R195 ;  /* 0x000000c3b0c37221 */ /* 0x000fe20000010000 */
[----:B----4-:R-:W-:Y:S02]  /*10ae0*/  HMMA.16816.F32.BF16 R24, R76, R72, R24 ;  /* 0x000000484c18723c */ /* 0x010fe40000041818 */
[----:B------:R-:W-:-:S06]  /*10af0*/  FADD.FTZ R194, R178, R194 ;  /* 0x000000c2b2c27221 */ /* 0x000fcc0000010000 */
[C---:B------:R-:W-:Y:S01]  /*10b00*/  HMMA.16816.F32.BF16 R28, R76.reuse, R74, R28 ;  /* 0x0000004a4c1c723c */ /* 0x040fe2000004181c */
[----:B------:R-:W4:Y:S07]  /*10b10*/  LDSM.16.MT88.4 R72, [R158+0x6000] ;  /* 0x006000009e48783b */ /* 0x000f2e0000004200 */
[C---:B------:R-:W-:Y:S08]  /*10b20*/  HMMA.16816.F32.BF16 R40, R76.reuse, R92, R40 ;  /* 0x0000005c4c28723c */ /* 0x040ff00000041828 */
[C---:B------:R-:W-:Y:S01]  /*10b30*/  HMMA.16816.F32.BF16 R44, R76.reuse, R94, R44 ;  /* 0x0000005e4c2c723c */ /* 0x040fe2000004182c */
[----:B------:R-:W4:Y:S07]  /*10b40*/  LDSM.16.MT88.4 R92, [R157+0x6000] ;  /* 0x006000009d5c783b */ /* 0x000f2e0000004200 */
[C---:B---3--:R-:W-:Y:S08]  /*10b50*/  HMMA.16816.F32.BF16 R8, R76.reuse, R68, R8 ;  /* 0x000000444c08723c */ /* 0x048ff00000041808 */
[C---:B------:R-:W-:Y:S01]  /*10b60*/  HMMA.16816.F32.BF16 R12, R76.reuse, R70, R12 ;  /* 0x000000464c0c723c */ /* 0x040fe2000004180c */
[----:B------:R-:W3:Y:S07]  /*10b70*/  LDSM.16.MT88.4 R68, [R158+0x2800] ;  /* 0x002800009e44783b */ /* 0x000eee0000004200 */
[C---:B-----5:R-:W-:Y:S08]  /*10b80*/  HMMA.16816.F32.BF16 R32, R76.reuse, R84, R32 ;  /* 0x000000544c20723c */ /* 0x060ff00000041820 */
[C---:B------:R-:W-:Y:S01]  /*10b90*/  HMMA.16816.F32.BF16 R36, R76.reuse, R86, R36 ;  /* 0x000000564c24723c */ /* 0x040fe20000041824 */
[----:B------:R-:W5:Y:S07]  /*10ba0*/  LDSM.16.MT88.4 R84, [R155+0xe800] ;  /* 0x00e800009b54783b */ /* 0x000f6e0000004200 */
[C---:B-1----:R-:W-:Y:S08]  /*10bb0*/  HMMA.16816.F32.BF16 R16, R76.reuse, R88, R16 ;  /* 0x000000584c10723c */ /* 0x042ff00000041810 */
[C---:B------:R-:W-:Y:S01]  /*10bc0*/  HMMA.16816.F32.BF16 R20, R76.reuse, R90, R20 ;  /* 0x0000005a4c14723c */ /* 0x040fe20000041814 */
[----:B------:R-:W-:Y:S07]  /*10bd0*/  LDSM.16.MT88.4 R88, [R186+0xe800] ;  /* 0x00e80000ba58783b */ /* 0x000fee0000004200 */
[C---:B--2---:R-:W-:Y:S08]  /*10be0*/  HMMA.16816.F32.BF16 R48, R76.reuse, R80, R48 ;  /* 0x000000504c30723c */ /* 0x044ff00000041830 */
[C---:B------:R-:W-:Y:S01]  /*10bf0*/  HMMA.16816.F32.BF16 R52, R76.reuse, R82, R52 ;  /* 0x000000524c34723c */ /* 0x040fe20000041834 */
[----:B------:R-:W-:Y:S07]  /*10c00*/  LDSM.16.MT88.4 R80, [R186+0x12800] ;  /* 0x01280000ba50783b */ /* 0x000fee0000004200 */
[C---:B----4-:R-:W-:Y:S08]  /*10c10*/  HMMA.16816.F32.BF16 R56, R76.reuse, R72, R56 ;  /* 0x000000484c38723c */ /* 0x050ff00000041838 */
[C---:B------:R-:W-:Y:S01]  /*10c20*/  HMMA.16816.F32.BF16 R60, R76.reuse, R74, R60 ;  /* 0x0000004a4c3c723c */ /* 0x040fe2000004183c */
[----:B------:R-:W1:Y:S07]  /*10c30*/  LDSM.16.MT88.4 R72, [R157+0x2800] ;  /* 0x002800009d48783b */ /* 0x000e6e0000004200 */
[C---:B------:R-:W-:Y:S08]  /*10c40*/  HMMA.16816.F32.BF16 R64, R76.reuse, R92, R64 ;  /* 0x0000005c4c40723c */ /* 0x040ff00000041840 */
        /* <DEDUP_REMOVED lines=16> */
[----:B------:R-:W2:Y:S07]  /*10d50*/  LDSM.16.MT88.4 R68, [R158+0x6800] ;  /* 0x006800009e44783b */ /* 0x000eae0000004200 */
[C---:B-----5:R-:W-:Y:S08]  /*10d60*/  HMMA.16816.F32.BF16 R16, R76.reuse, R84, R16 ;  /* 0x000000544c10723c */ /* 0x060ff00000041810 */
[C---:B------:R-:W-:Y:S01]  /*10d70*/  HMMA.16816.F32.BF16 R20, R76.reuse, R86, R20 ;  /* 0x000000564c14723c */ /* 0x040fe20000041814 */
[----:B------:R-:W3:Y:S07]  /*10d80*/  LDSM.16.MT88.4 R84, [R155+0x12800] ;  /* 0x012800009b54783b */ /* 0x000eee0000004200 */
[C---:B-1----:R-:W-:Y:S08]  /*10d90*/  HMMA.16816.F32.BF16 R32, R76.reuse, R72, R32 ;  /* 0x000000484c20723c */ /* 0x042ff00000041820 */
[C---:B------:R-:W-:Y:S01]  /*10da0*/  HMMA.16816.F32.BF16 R36, R76.reuse, R74, R36 ;  /* 0x0000004a4c24723c */ /* 0x040fe20000041824 */
[----:B------:R-:W1:Y:S07]  /*10db0*/  LDSM.16.MT88.4 R72, [R157+0x6800] ;  /* 0x006800009d48783b */ /* 0x000e6e0000004200 */
[C---:B------:R-:W-:Y:S08]  /*10dc0*/  HMMA.16816.F32.BF16 R40, R76.reuse, R80, R40 ;  /* 0x000000504c28723c */ /* 0x040ff00000041828 */
[C---:B--2---:R-:W-:Y:S08]  /*10dd0*/  HMMA.16816.F32.BF16 R56, R76.reuse, R68, R56 ;  /* 0x000000444c38723c */ /* 0x044ff00000041838 */
[C---:B------:R-:W-:Y:S01]  /*10de0*/  HMMA.16816.F32.BF16 R60, R76.reuse, R70, R60 ;  /* 0x000000464c3c723c */ /* 0x040fe2000004183c */
[----:B------:R-:W2:Y:S07]  /*10df0*/  LDSM.16.MT88.4 R68, [R157+0x3000] ;  /* 0x003000009d44783b */ /* 0x000eae0000004200 */
        /* <DEDUP_REMOVED lines=8> */
[C---:B-1----:R-:W-:Y:S08]  /*10e80*/  HMMA.16816.F32.BF16 R64, R76.reuse, R72, R64 ;  /* 0x000000484c40723c */ /* 0x042ff00000041840 */
        /* <DEDUP_REMOVED lines=22> */
[----:B----4-:R-:W-:Y:S02]  /*10ff0*/  HMMA.16816.F32.BF16 R16, R76, R80, R16 ;  /* 0x000000504c10723c */ /* 0x010fe40000041810 */
[----:B------:R-:W-:-:S06]  /*11000*/  FADD.FTZ R249, R140, R161 ;  /* 0x000000a18cf97221 */ /* 0x000fcc0000010000 */
[C---:B------:R-:W-:Y:S01]  /*11010*/  HMMA.16816.F32.BF16 R20, R76.reuse, R82, R20 ;  /* 0x000000524c14723c */ /* 0x040fe20000041814 */
[----:B------:R-:W2:Y:S07]  /*11020*/  LDSM.16.MT88.4 R80, [R155+0x13000] ;  /* 0x013000009b50783b */ /* 0x000eae0000004200 */
[C---:B---3--:R-:W-:Y:S08]  /*11030*/  HMMA.16816.F32.BF16 R24, R76.reuse, R84, R24 ;  /* 0x000000544c18723c */ /* 0x048ff00000041818 */
[C---:B------:R-:W-:Y:S01]  /*11040*/  HMMA.16816.F32.BF16 R28, R76.reuse, R86, R28 ;  /* 0x000000564c1c723c */ /* 0x040fe2000004181c */
[----:B------:R-:W3:Y:S07]  /*11050*/  LDSM.16.MT88.4 R84, [R158+0x7000] ;  /* 0x007000009e54783b */ /* 0x000eee0000004200 */
[C---:B-----5:R-:W-:Y:S08]  /*11060*/  HMMA.16816.F32.BF16 R8, R76.reuse, R88, R8 ;  /* 0x000000584c08723c */ /* 0x060ff00000041808 */
[----:B-1----:R-:W-:Y:S01]  /*11070*/  HMMA.16816.F32.BF16 R64, R76, R68, R64 ;  /* 0x000000444c40723c */ /* 0x002fe20000041840 */
[----:B------:R-:W-:-:S02]  /*11080*/  F2FP.BF16.F32.PACK_AB R68, R142, R136 ;  /* 0x000000888e44723e */ /* 0x000fc400000010ff */
[----:B------:R-:W-:-:S05]  /*11090*/  F2FP.BF16.F32.PACK_AB R69, R139, R197 ;  /* 0x000000c58b45723e */ /* 0x000fca00000010ff */
[----:B------:R-:W-:Y:S01]  /*110a0*/  HMMA.16816.F32.BF16 R4, R76, R70, R4 ;  /* 0x000000464c04723c */ /* 0x000fe20000041804 */
[----:B------:R-:W-:Y:S02]  /*110b0*/  F2FP.BF16.F32.PACK_AB R70, R140, R141 ;  /* 0x0000008d8c46723e */ /* 0x000fe400000010ff */
[----:B------:R-:W-:-:S05]  /*110c0*/  F2FP.BF16.F32.PACK_AB R71, R137, R138 ;  /* 0x0000008a8947723e */ /* 0x000fca00000010ff */
[C---:B------:R-:W-:Y:S08]  /*110d0*/  HMMA.16816.F32.BF16 R12, R76.reuse, R90, R12 ;  /* 0x0000005a4c0c723c */ /* 0x040ff0000004180c */
[C---:B------:R-:W-:Y:S08]  /*110e0*/  HMMA.16816.F32.BF16 R40, R76.reuse, R72, R40 ;  /* 0x000000484c28723c */ /* 0x040ff00000041828 */
[C---:B------:R-:W-:Y:S08]  /*110f0*/  HMMA.16816.F32.BF16 R44, R76.reuse, R74, R44 ;  /* 0x0000004a4c2c723c */ /* 0x040ff0000004182c */
[C---:B--2---:R-:W-:Y:S08]  /*11100*/  HMMA.16816.F32.BF16 R48, R76.reuse, R80, R48 ;  /* 0x000000504c30723c */ /* 0x044ff00000041830 */
[C---:B------:R-:W-:Y:S08]  /*11110*/  HMMA.16816.F32.BF16 R52, R76.reuse, R82, R52 ;  /* 0x000000524c34723c */ /* 0x040ff00000041834 */
[C---:B---3--:R-:W-:Y:S08]  /*11120*/  HMMA.16816.F32.BF16 R56, R76.reuse, R84, R56 ;  /* 0x000000544c38723c */ /* 0x048ff00000041838 */
[----:B------:R-:W-:Y:S01]  /*11130*/  HMMA.16816.F32.BF16 R60, R76, R86, R60 ;  /* 0x000000564c3c723c */ /* 0x000fe2000004183c */
[----:B------:R-:W1:Y:S04]  /*11140*/  LDSM.16.MT88.4 R84, [R155+0x13800] ;  /* 0x013800009b54783b */ /* 0x000e680000004200 */
[----:B------:R-:W2:Y:S03]  /*11150*/  LDSM.16.MT88.4 R76, [R158+0x7800] ;  /* 0x007800009e4c783b */ /* 0x000ea60000004200 */
[C---:B------:R-:W-:Y:S01]  /*11160*/  HMMA.16816.F32.BF16 R128, R68.reuse, R124, R8 ;  /* 0x0000007c4480723c */ /* 0x040fe20000041808 */
[----:B------:R-:W3:Y:S04]  /*11170*/  LDSM.16.MT88.4 R8, [R158+0x3800] ;  /* 0x003800009e08783b */ /* 0x000ee80000004200 */
[----:B------:R-:W4:Y:S03]  /*11180*/  LDSM.16.MT88.4 R156, [R157+0x7800] ;  /* 0x007800009d9c783b */ /* 0x000f260000004200 */
[C---:B------:R-:W-:Y:S08]  /*11190*/  HMMA.16816.F32.BF16 R96, R68.reuse, R92, R40 ;  /* 0x0000005c4460723c */ /* 0x040ff00000041828 */
[C---:B------:R-:W-:Y:S08]  /*111a0*/  HMMA.16816.F32.BF16 R120, R68.reuse, R116, R16 ;  /* 0x000000744478723c */ /* 0x040ff00000041810 */
[C---:B------:R-:W-:Y:S08]  /*111b0*/  HMMA.16816.F32.BF16 R104, R68.reuse, R100, R32 ;  /* 0x000000644468723c */ /* 0x040ff00000041820 */
[C---:B------:R-:W-:Y:S08]  /*111c0*/  HMMA.16816.F32.BF16 R124, R68.reuse, R126, R12 ;  /* 0x0000007e447c723c */ /* 0x040ff0000004180c */
[C---:B-1----:R-:W-:Y:S08]  /*111d0*/  HMMA.16816.F32.BF16 R88, R68.reuse, R84, R48 ;  /* 0x000000544458723c */ /* 0x042ff00000041830 */
        /* <DEDUP_REMOVED lines=8> */
[C---:B----4-:R-:W-:Y:S08]  /*11260*/  HMMA.16816.F32.BF16 R72, R68.reuse, R156, R64 ;  /* 0x0000009c4448723c */ /* 0x050ff00000041840 */
[----:B------:R-:W-:Y:S01]  /*11270*/  HMMA.16816.F32.BF16 R68, R68, R158, R4 ;  /* 0x0000009e4444723c */ /* 0x000fe20000041804 */
[----:B------:R-:W-:-:S04]  /*11280*/  NOP ;  /* 0x0000000000007918 */ /* 0x000fc80000000000 */
[----:B------:R-:W-:-:S15]  /*11290*/  @P2 BRA `(.L_x_6098) ;  /* 0x0000000000042947 */ /* 0x000fde0003800000 */
.L_x_6089:
[----:B------:R-:W-:-:S07]  /*112a0*/  IADD3 R236, PT, PT, R187, -0x1, RZ ;  /* 0xffffffffbbec7810 */ /* 0x000fce0007ffe0ff */
.L_x_6098:
[----:B------:R-:W-:Y:S05]  /*112b0*/  BSYNC B2 ;  /* 0x0000000000027941 */ /* 0x000fea0003800000 */
.L_x_6088:
        /* <DEDUP_REMOVED lines=8> */
[C---:B------:R-:W-:Y:S01]  /*11340*/  LOP3.LUT R239, R237.reuse, 0x40, R135, 0xfe, !PT ;  /* 0x00000040edef7812 */ /* 0x040fe200078efe87 */
[----:B------:R-:W-:Y:S01]  /*11350*/  VIADD R236, R236, 0x1 ;  /* 0x00000001ecec7836 */ /* 0x000fe20000000000 */
[----:B------:R-:W-:Y:S01]  /*11360*/  IADD3 R238, PT, PT, R192, -0x39, -R237 ;  /* 0xffffffc7c0ee7810 */ /* 0x000fe20007ffe8ed */
[----:B------:R-:W-:Y:S01]  /*11370*/  VIADD R237, R237, 0x80 ;  /* 0x00000080eded7836 */ /* 0x000fe20000000000 */
[----:B------:R-:W-:-:S13]  /*11380*/  ISETP.NE.AND.EX P3, PT, R247, RZ, PT, P3 ;  /* 0x000000fff700720c */ /* 0x000fda0003f65330 */
.L_x_6106:
        /* <DEDUP_REMOVED lines=18> */
[----:B------:R-:W-:Y:S03]  /*114b0*/  IABS R10, R237 ;  /* 0x000000ed000a7213 */ /* 0x000fe60000000000 */
[----:B------:R-:W-:Y:S02]  /*114c0*/  IABS R7, R6 ;  /* 0x0000000600077213 */ /* 0x000fe40000000000 */
[-C--:B--2---:R-:W-:Y:S02]  /*114d0*/  IABS R11, R8.reuse ;  /* 0x00000008000b7213 */ /* 0x084fe40000000000 */
[-C--:B------:R-:W-:Y:S02]  /*114e0*/  IABS R9, R8.reuse ;  /* 0x0000000800097213 */ /* 0x080fe40000000000 */
[----:B------:R-:W1:Y:S01]  /*114f0*/  I2F.RP R12, R11 ;  /* 0x0000000b000c7306 */ /* 0x000e620000209400 */
[-C--:B------:R-:W-:Y:S02]  /*11500*/  LOP3.LUT R6, R6, R8.reuse, RZ, 0x3c, !PT ;  /* 0x0000000806067212 */ /* 0x080fe400078e3cff */
[----:B------:R-:W-:Y:S02]  /*11510*/  IADD3 R9, PT, PT, RZ, -R9, RZ ;  /* 0x80000009ff097210 */ /* 0x000fe40007ffe0ff */
[----:B------:R-:W-:Y:S02]  /*11520*/  ISETP.GE.AND P0, PT, R6, RZ, PT ;  /* 0x000000ff0600720c */ /* 0x000fe40003f06270 */
[----:B------:R-:W-:Y:S03]  /*11530*/  LOP3.LUT R6, RZ, R8, RZ, 0x33, !PT ;  /* 0x00000008ff067212 */ /* 0x000fe600078e33ff */
[----:B-1----:R-:W1:Y:S02]  /*11540*/  MUFU.RCP R12, R12 ;  /* 0x0000000c000c7308 */ /* 0x002e640000001000 */
[----:B-1----:R-:W-:Y:S08]  /*11550*/  VIADD R12, R12, 0xffffffe ;  /* 0x0ffffffe0c0c7836 */ /* 0x002ff00000000000 */
[----:B------:R-:W1:Y:S02]  /*11560*/  F2I.FTZ.U32.TRUNC.NTZ R13, R12 ;  /* 0x0000000c000d7305 */ /* 0x000e64000021f000 */
[--C-:B-1----:R-:W-:Y:S02]  /*11570*/  IMAD.MOV R14, RZ, RZ, -R13.reuse ;  /* 0x000000ffff0e7224 */ /* 0x102fe400078e0a0d */
[----:B------:R-:W-:Y:S02]  /*11580*/  IMAD.MOV.U32 R12, RZ, RZ, RZ ;  /* 0x000000ffff0c7224 */ /* 0x000fe400078e00ff */
[----:B------:R-:W-:Y:S04]  /*11590*/  IMAD R14, R14, R11, RZ ;  /* 0x0000000b0e0e7224 */ /* 0x000fe800078e02ff */
[----:B------:R-:W-:Y:S06]  /*115a0*/  IMAD.HI.U32 R13, R13, R14, R12 ;  /* 0x0000000e0d0d7227 */ /* 0x000fec00078e000c */
        /* <DEDUP_REMOVED lines=21> */
[CC--:B------:R-:W-:Y:S01]  /*11700*/  LEA R10, P1, R7.reuse, R244.reuse, 0x2 ;  /* 0x000000f4070a7211 */ /* 0x0c0fe200078210ff */
[----:B------:R-:W2:Y:S01]  /*11710*/  LD.E.64 R12, desc[UR4][R2.64+0x40] ;  /* 0x00004004020c7980 */ /* 0x000ea2000c101b00 */
[C---:B------:R-:W-:Y:S02]  /*11720*/  LEA R14, P0, R6.reuse, R244, 0x2 ;  /* 0x000000f4060e7211 */ /* 0x040fe400078010ff */
[-C--:B------:R-:W-:Y:S02]  /*11730*/  LEA.HI.X.SX32 R11, R7, R245.reuse, 0x2, P1 ;  /* 0x000000f5070b7211 */ /* 0x080fe400008f16ff */
[C---:B------:R-:W-:Y:S01]  /*11740*/  LEA.HI.X.SX32 R15, R6.reuse, R245, 0x2, P0 ;  /* 0x000000f5060f7211 */ /* 0x040fe200000f16ff */
[----:B------:R-:W-:Y:S02]  /*11750*/  IMAD.IADD R6, R6, 0x1, -R7 ;  /* 0x0000000106067824 */ /* 0x000fe400078e0a07 */
[----:B------:R-:W3:Y:S02]  /*11760*/  LD.E R10, desc[UR4][R10.64] ;  /* 0x000000040a0a7980 */ /* 0x000ee4000c101900 */
[----:B------:R-:W-:Y:S02]  /*11770*/  IMAD R8, R8, R6, -0x80 ;  /* 0xffffff8008087424 */ /* 0x000fe400078e0206 */
[----:B------:R-:W3:Y:S03]  /*11780*/  LD.E R9, desc[UR4][R14.64] ;  /* 0x000000040e097980 */ /* 0x000ee6000c101900 */
[----:B------:R-:W-:Y:S01]  /*11790*/  SHF.R.S32.HI R7, RZ, 0x1f, R8 ;  /* 0x0000001fff077819 */ /* 0x000fe20000011408 */
[----:B------:R-:W4:Y:S01]  /*117a0*/  LD.E.64 R14, desc[UR4][R2.64+0x28] ;  /* 0x00002804020e7980 */ /* 0x000f22000c101b00 */
[-C--:B--2---:R-:W-:Y:S02]  /*117b0*/  IMAD R6, R13, R8.reuse, RZ ;  /* 0x000000080d067224 */ /* 0x084fe400078e02ff */
[C---:B------:R-:W-:Y:S04]  /*117c0*/  IMAD.WIDE.U32 R16, R12.reuse, R8, RZ ;  /* 0x000000080c107225 */ /* 0x040fe800078e00ff */
[----:B------:R-:W-:Y:S05]  /*117d0*/  IMAD R6, R12, R7, R6 ;  /* 0x000000070c067224 */ /* 0x000fea00078e0206 */
[----:B------:R-:W-:Y:S01]  /*117e0*/  IADD3 R17, PT, PT, R17, R6, RZ ;  /* 0x0000000611117210 */ /* 0x000fe20007ffe0ff */
[----:B---3--:R-:W-:Y:S05]  /*117f0*/  IMAD.IADD R9, R10, 0x1, -R9 ;  /* 0x000000010a097824 */ /* 0x008fea00078e0a09 */
[----:B------:R-:W-:Y:S01]  /*11800*/  SHF.R.S32.HI R7, RZ, 0x1f, R9 ;  /* 0x0000001fff077819 */ /* 0x000fe20000011409 */
[----:B----4-:R-:W-:Y:S02]  /*11810*/  IMAD R6, R15, R9, RZ ;  /* 0x000000090f067224 */ /* 0x010fe400078e02ff */
[----:B------:R-:W-:Y:S04]  /*11820*/  IMAD.WIDE.U32 R16, R9, R14, R16 ;  /* 0x0000000e09107225 */ /* 0x000fe800078e0010 */
[----:B------:R-:W-:Y:S01]  /*11830*/  IMAD R6, R14, R7, R6 ;  /* 0x000000070e067224 */ /* 0x000fe200078e0206 */
[C---:B------:R-:W-:Y:S03]  /*11840*/  LEA R231, P0, R16.reuse, R5, 0x1 ;  /* 0x0000000510e77211 */ /* 0x040fe600078008ff */
[----:B------:R-:W-:Y:S05]  /*11850*/  IMAD.IADD R6, R17, 0x1, R6 ;  /* 0x0000000111067824 */ /* 0x000fea00078e0206 */
[----:B------:R-:W-:Y:S02]  /*11860*/  LEA.HI.X R230, R16, R4, R6, 0x1, P0 ;  /* 0x0000000410e67211 */ /* 0x000fe400000f0c06 */
.L_x_6101:
[----:B------:R-:W-:Y:S05]  /*11870*/  BSYNC.RECONVERGENT B0 ;  /* 0x0000000000007941 */ /* 0x000fea0003800200 */
.L_x_6100:
        /* <DEDUP_REMOVED lines=14> */
[-C--:B------:R-:W-:Y:S01]  /*11960*/  @!P4 MOV R10, R231.reuse ;  /* 0x000000e7000ac202 */ /* 0x080fe20000000f00 */
[----:B-1----:R-:W-:Y:S01]  /*11970*/  ULEA UR6, UR6, UR7, 0x18 ;  /* 0x0000000706067291 */ /* 0x002fe2000f8ec0ff */
[-C--:B------:R-:W-:Y:S02]  /*11980*/  @!P4 MOV R11, R230.reuse ;  /* 0x000000e6000bc202 */ /* 0x080fe40000000f00 */
[----:B------:R-:W-:Y:S02]  /*11990*/  IADD3 R8, P0, PT, R5, R231, RZ ;  /* 0x000000e705087210 */ /* 0x000fe40007f1e0ff */
[----:B------:R-:W-:Y:S02]  /*119a0*/  SHF.L.U32 R215, R209, 0x6, RZ ;  /* 0x00000006d1d77819 */ /* 0x000fe400000006ff */
[----:B------:R-:W-:Y:S02]  /*119b0*/  MOV R212, UR6 ;  /* 0x0000000600d47c02 */ /* 0x000fe40008000f00 */
[----:B------:R-:W-:Y:S02]  /*119c0*/  IADD3.X R9, PT, PT, R6, R230, RZ, P0, !PT ;  /* 0x000000e606097210 */ /* 0x000fe400007fe4ff */
[----:B------:R-:W-:Y:S02]  /*119d0*/  LEA R243, R243, R212, 0x1 ;  /* 0x000000d4f3f37211 */ /* 0x000fe400078e08ff */
[----:B------:R-:W-:Y:S02]  /*119e0*/  IADD3 R12, P0, PT, R8, R5, RZ ;  /* 0x00000005080c7210 */ /* 0x000fe40007f1e0ff */
[----:B------:R-:W-:Y:S01]  /*119f0*/  LOP3.LUT R4, R215, 0x1c0, RZ, 0xc0, !PT ;  /* 0x000001c0d7047812 */ /* 0x000fe200078ec0ff */
[----:B------:R-:W-:Y:S01]  /*11a00*/  @!PT LDS RZ, [RZ] ;  /* 0x00000000fffff984 */ /* 0x000fe20000000800 */
[----:B------:R-:W-:Y:S01]  /*11a10*/  @!PT LDS RZ, [RZ] ;  /* 0x00000000fffff984 */ /* 0x000fe20000000800 */
[----:B------:R-:W-:Y:S01]  /*11a20*/  @!PT LDS RZ, [RZ] ;  /* 0x00000000fffff984 */ /* 0x000fe20000000800 */
[----:B------:R1:W-:Y:S01]  /*11a30*/  @!P4 LDGSTS.E.BYPASS.LTC128B.128 [R243+0xc000], desc[UR4][R10.64] ;  /* 0x0c0000000af3cfae */ /* 0x0003e2000b981a04 */
[----:B------:R-:W-:Y:S02]  /*11a40*/  IADD3.X R13, PT, PT, R9, R6, RZ, P0, !PT ;  /* 0x00000006090d7210 */ /* 0x000fe400007fe4ff */
[--C-:B------:R-:W-:Y:S03]  /*11a50*/  LOP3.LUT R4, R4, 0x8, R209.reuse, 0xf8, !PT ;  /* 0x0000000804047812 */ /* 0x100fe600078ef8d1 */
[----:B------:R-:W-:Y:S01]  /*11a60*/  @P4 STS.128 [R243+0xc000], RZ ;  /* 0x00c000fff3004388 */ /* 0x000fe20000000c00 */
[----:B------:R-:W-:Y:S02]  /*11a70*/  LOP3.LUT R182, R215, 0x400, RZ, 0xc0, !PT ;  /* 0x00000400d7b67812 */ /* 0x000fe400078ec0ff */
[----:B------:R-:W-:Y:S02]  /*11a80*/  LOP3.LUT R4, R4, R208, RZ, 0x3c, !PT ;  /* 0x000000d004047212 */ /* 0x000fe400078e3cff */
[----:B------:R-:W-:Y:S02]  /*11a90*/  SHF.R.U32.HI R210, RZ, 0x1, R209 ;  /* 0x00000001ffd27819 */ /* 0x000fe400000116d1 */
[----:B------:R-:W-:Y:S02]  /*11aa0*/  LEA R182, R4, R182, 0x1 ;  /* 0x000000b604b67211 */ /* 0x000fe400078e08ff */
[----:B------:R-:W-:Y:S02]  /*11ab0*/  SHF.L.U32 R211, R209, 0x5, RZ ;  /* 0x00000005d1d37819 */ /* 0x000fe400000006ff */
[----:B------:R-:W-:Y:S02]  /*11ac0*/  LOP3.LUT R214, R210, 0x8, RZ, 0xc0, !PT ;  /* 0x00000008d2d67812 */ /* 0x000fe400078ec0ff */
[----:B------:R-:W-:Y:S02]  /*11ad0*/  LOP3.LUT R211, R211, 0x7c00, RZ, 0xc0, !PT ;  /* 0x00007c00d3d37812 */ /* 0x000fe400078ec0ff */
[--C-:B------:R-:W-:Y:S02]  /*11ae0*/  LOP3.LUT R214, R214, 0x1c0, R215.reuse, 0xf8, !PT ;  /* 0x000001c0d6d67812 */ /* 0x100fe400078ef8d7 */
[----:B------:R-:W-:Y:S02]  /*11af0*/  LOP3.LUT R183, R211, 0x200, R215, 0xf8, !PT ;  /* 0x00000200d3b77812 */ /* 0x000fe400078ef8d7 */
[----:B------:R-:W-:Y:S02]  /*11b00*/  LOP3.LUT R214, R214, R208, RZ, 0x3c, !PT ;  /* 0x000000d0d6d67212 */ /* 0x000fe400078e3cff */
[----:B------:R-:W-:Y:S02]  /*11b10*/  IADD3 R182, PT, PT, R212, R182, RZ ;  /* 0x000000b6d4b67210 */ /* 0x000fe40007ffe0ff */
[----:B-1----:R-:W-:Y:S02]  /*11b20*/  @!P1 MOV R10, R231 ;  /* 0x000000e7000a9202 */ /* 0x002fe40000000f00 */
[----:B------:R-:W-:Y:S02]  /*11b30*/  @!P1 MOV R11, R230 ;  /* 0x000000e6000b9202 */ /* 0x000fe40000000f00 */
[----:B------:R-:W-:Y:S02]  /*11b40*/  LOP3.LUT R183, R183, R214, RZ, 0xfc, !PT ;  /* 0x000000d6b7b77212 */ /* 0x000fe400078efcff */
[----:B------:R-:W-:Y:S01]  /*11b50*/  MOV R213, 0x20 ;  /* 0x0000002000d57802 */ /* 0x000fe20000000f00 */
[----:B------:R-:W-:Y:S01]  /*11b60*/  @!PT LDS RZ, [RZ] ;  /* 0x00000000fffff984 */ /* 0x000fe20000000800 */
[----:B------:R-:W-:Y:S01]  /*11b70*/  @!PT LDS RZ, [RZ] ;  /* 0x00000000fffff984 */ /* 0x000fe20000000800 */
[----:B------:R-:W-:Y:S01]  /*11b80*/  @!PT LDS RZ, [RZ] ;  /* 0x00000000fffff984 */ /* 0x000fe20000000800 */
[----:B------:R1:W-:Y:S01]  /*11b90*/  @!P1 LDGSTS.E.BYPASS.LTC128B.128 [R243+0x10000], desc[UR4][R10.64+0x80] ;  /* 0x100000800af39fae */ /* 0x0003e2000b981a04 */
[----:B------:R-:W-:Y:S02]  /*11ba0*/  LEA R183, R183, R212, 0x1 ;  /* 0x000000d4b7b77211 */ /* 0x000fe400078e08ff */
[----:B------:R-:W-:Y:S03]  /*11bb0*/  MOV R133, 0x40 ;  /* 0x0000004000857802 */ /* 0x000fe60000000f00 */
[----:B------:R-:W-:Y:S01]  /*11bc0*/  @P1 STS.128 [R243+0x10000], RZ ;  /* 0x010000fff3001388 */ /* 0x000fe20000000c00 */
[----:B------:R-:W-:Y:S02]  /*11bd0*/  LOP3.LUT P2, RZ, R209, 0x4, RZ, 0xc0, !PT ;  /* 0x00000004d1ff7812 */ /* 0x000fe4000784c0ff */
[----:B------:R-:W-:Y:S03]  /*11be0*/  IADD3 R236, PT, PT, R236, -0x1, RZ ;  /* 0xffffffffecec7810 */ /* 0x000fe60007ffe0ff */
[----:B------:R-:W-:Y:S01]  /*11bf0*/  @!PT LDS RZ, [RZ] ;  /* 0x00000000fffff984 */ /* 0x000fe20000000800 */
[----:B------:R-:W-:Y:S01]  /*11c00*/  @!PT LDS RZ, [RZ] ;  /* 0x00000000fffff984 */ /* 0x000fe20000000800 */
[----:B------:R-:W-:Y:S01]  /*11c10*/  @!PT LDS RZ, [RZ] ;  /* 0x00000000fffff984 */ /* 0x000fe20000000800 */
[----:B------:R-:W-:Y:S01]  /*11c20*/  @!P4 LDGSTS.E.BYPASS.LTC128B.128 [R243+0xc800], desc[UR4][R8.64] ;  /* 0x0c80000008f3cfae */ /* 0x000fe2000b981a04 */
[----:B------:R-:W-:Y:S05]  /*11c30*/  SEL R133, R133, 0xffffffc0, !P2 ;  /* 0xffffffc085857807 */ /* 0x000fea0005000000 */
[----:B------:R-:W-:Y:S01]  /*11c40*/  @P4 STS.128 [R243+0xc800], RZ ;  /* 0x00c800fff3004388 */ /* 0x000fe20000000c00 */
[----:B------:R-:W-:Y:S02]  /*11c50*/  IADD3 R180, PT, PT, R183, R133, RZ ;  /* 0x00000085b7b47210 */ /* 0x000fe40007ffe0ff */
[----:B------:R-:W-:Y:S03]  /*11c60*/  IADD3 R135, PT, PT, R133, R182, RZ ;  /* 0x000000b685877210 */ /* 0x000fe60007ffe0ff */
        /* <DEDUP_REMOVED lines=21> */
[-C--:B--2---:R-:W-:Y:S05]  /*11dc0*/  IADD3 R8, P0, PT, R10, R5.reuse, RZ ;  /* 0x000000050a087210 */ /* 0x084fea0007f1e0ff */
        /* <DEDUP_REMOVED lines=17> */
[-C--:B-1----:R-:W-:Y:S04]  /*11ee0*/  IADD3 R10, P0, PT, R8, R5.reuse, RZ ;  /* 0x00000005080a7210 */ /* 0x082fe80007f1e0ff */
[-C--:B------:R-:W-:Y:S05]  /*11ef0*/  IADD3.X R11, PT, PT, R9, R6.reuse, RZ, P0, !PT ;  /* 0x00000006090b7210 */ /* 0x080fea00007fe4ff */
[----:B------:R-:W-:Y:S01]  /*11f00*/  @!PT LDS RZ, [RZ] ;  /* 0x00000000fffff984 */ /* 0x000fe20000000800 */
[----:B------:R-:W-:Y:S01]  /*11f10*/  @!PT LDS RZ, [RZ] ;  /* 0x00000000fffff984 */ /* 0x000fe20000000800 */
[----:B------:R-:W-:Y:S01]  /*11f20*/  @!PT LDS RZ, [RZ] ;  /* 0x00000000fffff984 */ /* 0x000fe20000000800 */
[----:B------:R-:W-:Y:S06]  /*11f30*/  @!P4 LDGSTS.E.BYPASS.LTC128B.128 [R243+0xe800], desc[UR4][R10.64] ;  /* 0x0e8000000af3cfae */ /* 0x000fec000b981a04 */
[----:B------:R-:W-:Y:S01]  /*11f40*/  @P4 STS.128 [R243+0xe800], RZ ;  /* 0x00e800fff3004388 */ /* 0x000fe20000000c00 */
[-C--:B--2---:R-:W-:Y:S05]  /*11f50*/  IADD3 R8, P0, PT, R10, R5.reuse, RZ ;  /* 0x000000050a087210 */ /* 0x084fea0007f1e0ff */
[----:B------:R-:W-:Y:S01]  /*11f60*/  @!PT LDS RZ, [RZ] ;  /* 0x00000000fffff984 */ /* 0x000fe20000000800 */
[----:B------:R-:W-:Y:S01]  /*11f70*/  @!PT LDS RZ, [RZ] ;  /* 0x00000000fffff984 */ /* 0x000fe20000000800 */
[----:B------:R-:W-:Y:S01]  /*11f80*/  @!PT LDS RZ, [RZ] ;  /* 0x00000000fffff984 */ /* 0x000fe20000000800 */
[----:B------:R-:W-:Y:S01]  /*11f90*/  @!P1 LDGSTS.E.BYPASS.LTC128B.128 [R243+0x12800], desc[UR4][R10.64+0x80] ;  /* 0x128000800af39fae */ /* 0x000fe2000b981a04 */
[-C--:B------:R-:W-:Y:S05]  /*11fa0*/  IADD3.X R9, PT, PT, R11, R6.reuse, RZ, P0, !PT ;  /* 0x000000060b097210 */ /* 0x080fea00007fe4ff */
[----:B------:R-:W-:Y:S01]  /*11fb0*/  @P1 STS.128 [R243+0x12800], RZ ;  /* 0x012800fff3001388 */ /* 0x000fe20000000c00 */
[----:B------:R-:W-:Y:S05]  /*11fc0*/  IADD3 R4, P0, PT, R8, R5, RZ ;  /* 0x0000000508047210 */ /* 0x000fea0007f1e0ff */
[----:B------:R-:W-:Y:S01]  /*11fd0*/  @!PT LDS RZ, [RZ] ;  /* 0x00000000fffff984 */ /* 0x000fe20000000800 */
[----:B------:R-:W-:Y:S01]  /*11fe0*/  @!PT LDS RZ, [RZ] ;  /* 0x00000000fffff984 */ /* 0x000fe20000000800 */
[----:B------:R-:W-:Y:S01]  /*11ff0*/  @!PT LDS RZ, [RZ] ;  /* 0x00000000fffff984 */ /* 0x000fe20000000800 */
[----:B------:R-:W-:Y:S01]  /*12000*/  @!P4 LDGSTS.E.BYPASS.LTC128B.128 [R243+0xf000], desc[UR4][R8.64] ;  /* 0x0f00000008f3cfae */ /* 0x000fe2000b981a04 */
[----:B------:R-:W-:Y:S02]  /*12010*/  IADD3.X R5, PT, PT, R9, R6, RZ, P0, !PT ;  /* 0x0000000609057210 */ /* 0x000fe400007fe4ff */
[----:B------:R-:W-:Y:S03]  /*12020*/  LOP3.LUT P0, RZ, R209, 0x2, RZ, 0xc0, !PT ;  /* 0x00000002d1ff7812 */ /* 0x000fe6000780c0ff */
[----:B------:R-:W-:Y:S01]  /*12030*/  @P4 STS.128 [R243+0xf000], RZ ;  /* 0x00f000fff3004388 */ /* 0x000fe20000000c00 */
[----:B------:R-:W-:Y:S05]  /*12040*/  SEL R213, R213, 0xffffffe0, !P0 ;  /* 0xffffffe0d5d57807 */ /* 0x000fea0004000000 */
[----:B------:R-:W-:Y:S01]  /*12050*/  @!PT LDS RZ, [RZ] ;  /* 0x00000000fffff984 */ /* 0x000fe20000000800 */
[----:B------:R-:W-:Y:S01]  /*12060*/  @!PT LDS RZ, [RZ] ;  /* 0x00000000fffff984 */ /* 0x000fe20000000800 */
[----:B------:R-:W-:Y:S01]  /*12070*/  @!PT LDS RZ, [RZ] ;  /* 0x00000000fffff984 */ /* 0x000fe20000000800 */
[----:B------:R1:W-:Y:S01]  /*12080*/  @!P1 LDGSTS.E.BYPASS.LTC128B.128 [R243+0x13000], desc[UR4][R8.64+0x80] ;  /* 0x1300008008f39fae */ /* 0x0003e2000b981a04 */
[----:B------:R-:W-:Y:S02]  /*12090*/  ISETP.GT.AND P0, PT, R236, R226, PT ;  /* 0x000000e2ec00720c */ /* 0x000fe40003f04270 */
[----:B------:R-:W-:Y:S03]  /*120a0*/  IADD3 R181, PT, PT, R183, R213, RZ ;  /* 0x000000d5b7b57210 */ /* 0x000fe60007ffe0ff */
[----:B------:R-:W-:Y:S01]  /*120b0*/  @P1 STS.128 [R243+0x13000], RZ ;  /* 0x013000fff3001388 */ /* 0x000fe20000000c00 */
[C---:B------:R-:W-:Y:S02]  /*120c0*/  IADD3 R134, PT, PT, R213.reuse, R182, RZ ;  /* 0x000000b6d5867210 */ /* 0x040fe40007ffe0ff */
        /* <DEDUP_REMOVED lines=10> */
[----:B------:R2:W-:Y:S06]  /*12170*/  @!P1 LDGSTS.E.BYPASS.LTC128B.128 [R243+0x13800], desc[UR4][R4.64+0x80] ;  /* 0x1380008004f39fae */ /* 0x0005ec000b981a04 */
[----:B------:R-:W-:Y:S06]  /*12180*/  @P1 STS.128 [R243+0x13800], RZ ;  /* 0x013800fff3001388 */ /* 0x000fec0000000c00 */
[----:B------:R-:W-:Y:S06]  /*12190*/  LDSM.16.M88.4 R64, [R183] ;  /* 0x00000000b740783b */ /* 0x000fec0000000200 */
[----:B-1----:R-:W2:Y:S06]  /*121a0*/  LDSM.16.M88.4 R8, [R182+0x4000] ;  /* 0x00400000b608783b */ /* 0x002eac0000000200 */
        /* <DEDUP_REMOVED lines=78> */
[C---:B--2---:R-:W-:Y:S08]  /*12690*/  HMMA.16816.F32.BF16 R36, R164.reuse, R136, R36 ;  /* 0x00000088a424723c */ /* 0x044ff00000041824 */
[C---:B------:R-:W-:Y:S01]  /*126a0*/  HMMA.16816.F32.BF16 R40, R164.reuse, R138, R40 ;  /* 0x0000008aa428723c */ /* 0x040fe20000041828 */
[----:B------:R-:W2:Y:S06]  /*126b0*/  LDSM.16.M88.4 R136, [R200] ;  /* 0x00000000c888783b */ /* 0x000eac0000000200 */
[----:B------:R-:W-:Y:S01]  /*126c0*/  LDSM.16.M88.4 R200, [R200+0x2000] ;  /* 0x00200000c8c8783b */ /* 0x000fe20000000200 */
        /* <DEDUP_REMOVED lines=30> */
[----:B------:R-:W4:Y:S07]  /*128b0*/  LDSM.16.M88.4 R140, [R182+0x9800] ;  /* 0x00980000b68c783b */ /* 0x000f2e0000000200 */
        /* <DEDUP_REMOVED lines=71> */
[-C--:B------:R-:W-:Y:S01]  /*12d30*/  FMUL.FTZ R7, R7, R229.reuse ;  /* 0x000000e507077220 */ /* 0x080fe20000410000 */
[----:B------:R-:W1:Y:S01]  /*12d40*/  MUFU.TANH R134, R4 ;  /* 0x0000000400867308 */ /* 0x000e620000002400 */
[C---:B------:R-:W-:Y:S03]  /*12d50*/  HMMA.16816.F32.BF16 R16, R200.reuse, R138, R16 ;  /* 0x0000008ac810723c */ /* 0x040fe60000041810 */
[-C--:B------:R-:W-:Y:S01]  /*12d60*/  FMUL.FTZ R8, R8, R229.reuse ;  /* 0x000000e508087220 */ /* 0x080fe20000410000 */
[-C--:B------:R-:W-:Y:S01]  /*12d70*/  FMUL.FTZ R9, R9, R229.reuse ;  /* 0x000000e509097220 */ /* 0x080fe20000410000 */
[-C--:B------:R-:W-:Y:S01]  /*12d80*/  FMUL.FTZ R10, R10, R229.reuse ;  /* 0x000000e50a0a7220 */ /* 0x080fe20000410000 */
[-C--:B------:R-:W-:Y:S03]  /*12d90*/  FMUL.FTZ R11, R11, R229.reuse ;  /* 0x000000e50b0b7220 */ /* 0x080fe60000410000 */
[----:B------:R-:W2:Y:S02]  /*12da0*/  MUFU.TANH R135, R5 ;  /* 0x0000000500877308 */ /* 0x000ea40000002400 */
[-C--:B------:R-:W-:Y:S01]  /*12db0*/  FMUL.FTZ R12, R12, R229.reuse ;  /* 0x000000e50c0c7220 */ /* 0x080fe20000410000 */
[-C--:B------:R-:W-:Y:S01]  /*12dc0*/  FMUL.FTZ R13, R13, R229.reuse ;  /* 0x000000e50d0d7220 */ /* 0x080fe20000410000 */
[-C--:B------:R-:W-:Y:S01]  /*12dd0*/  FMUL.FTZ R14, R14, R229.reuse ;  /* 0x000000e50e0e7220 */ /* 0x080fe20000410000 */
[-C--:B------:R-:W-:Y:S05]  /*12de0*/  FMUL.FTZ R15, R15, R229.reuse ;  /* 0x000000e50f0f7220 */ /* 0x080fea0000410000 */
[----:B------:R-:W3:Y:S01]  /*12df0*/  MUFU.TANH R140, R6 ;  /* 0x00000006008c7308 */ /* 0x000ee20000002400 */
[-C--:B------:R-:W-:Y:S01]  /*12e00*/  FMUL.FTZ R16, R16, R229.reuse ;  /* 0x000000e510107220 */ /* 0x080fe20000410000 */
[-C--:B------:R-:W-:Y:S01]  /*12e10*/  FMUL.FTZ R17, R17, R229.reuse ;  /* 0x000000e511117220 */ /* 0x080fe20000410000 */
[-C--:B------:R-:W-:Y:S01]  /*12e20*/  FMUL.FTZ R18, R18, R229.reuse ;  /* 0x000000e512127220 */ /* 0x080fe20000410000 */
[-C--:B------:R-:W-:Y:S06]  /*12e30*/  FMUL.FTZ R19, R19, R229.reuse ;  /* 0x000000e513137220 */ /* 0x080fec0000410000 */
[----:B------:R4:W1:Y:S10]  /*12e40*/  MUFU.TANH R141, R7 ;  /* 0x00000007008d7308 */ /* 0x0008740000002400 */
[----:B------:R-:W1:Y:S10]  /*12e50*/  MUFU.TANH R136, R8 ;  /* 0x0000000800887308 */ /* 0x000e740000002400 */
[----:B------:R-:W1:Y:S01]  /*12e60*/  MUFU.TANH R137, R9 ;  /* 0x0000000900897308 */ /* 0x000e620000002400 */
[----:B----4-:R-:W4:Y:S09]  /*12e70*/  LDSM.16.M88.4 R4, [R133+0x9000] ;  /* 0x009000008504783b */ /* 0x010f320000000200 */
[----:B------:R-:W1:Y:S10]  /*12e80*/  MUFU.TANH R142, R10 ;  /* 0x0000000a008e7308 */ /* 0x000e740000002400 */
[----:B------:R5:W1:Y:S10]  /*12e90*/  MUFU.TANH R143, R11 ;  /* 0x0000000b008f7308 */ /* 0x000a740000002400 */
[----:B------:R-:W1:Y:S10]  /*12ea0*/  MUFU.TANH R12, R12 ;  /* 0x0000000c000c7308 */ /* 0x000e740000002400 */
[----:B------:R-:W1:Y:S01]  /*12eb0*/  MUFU.TANH R13, R13 ;  /* 0x0000000d000d7308 */ /* 0x000e620000002400 */
[----:B-----5:R-:W5:Y:S09]  /*12ec0*/  LDSM.16.M88.4 R8, [R133+0x9800] ;  /* 0x009800008508783b */ /* 0x020f720000000200 */
[----:B------:R-:W1:Y:S01]  /*12ed0*/  MUFU.TANH R14, R14 ;  /* 0x0000000e000e7308 */ /* 0x000e620000002400 */
[C---:B----4-:R-:W-:Y:S09]  /*12ee0*/  HMMA.16816.F32.BF16 R20, R200.reuse, R4, R20 ;  /* 0x00000004c814723c */ /* 0x050ff20000041814 */
[----:B------:R-:W4:Y:S01]  /*12ef0*/  MUFU.TANH R15, R15 ;  /* 0x0000000f000f7308 */ /* 0x000f220000002400 */
[C---:B------:R-:W-:Y:S01]  /*12f00*/  HMMA.16816.F32.BF16 R24, R200.reuse, R6, R24 ;  /* 0x00000006c818723c */ /* 0x040fe20000041818 */
[----:B------:R-:W2:Y:S08]  /*12f10*/  LDSM.16.M88.4 R4, [R133+0xa000] ;  /* 0x00a000008504783b */ /* 0x000eb00000000200 */
        /* <DEDUP_REMOVED lines=19> */
[-C--:B------:R-:W-:Y:S04]  /*13050*/  FMUL.FTZ R30, R30, R229.reuse ;  /* 0x000000e51e1e7220 */ /* 0x080fe80000410000 */
[----:B------:R-:W2:Y:S01]  /*13060*/  MUFU.TANH R21, R21 ;  /* 0x0000001500157308 */ /* 0x000ea20000002400 */
[-C--:B------:R-:W-:Y:S01]  /*13070*/  FMUL.FTZ R31, R31, R229.reuse ;  /* 0x000000e51f1f7220 */ /* 0x080fe20000410000 */
[C---:B------:R-:W-:Y:S01]  /*13080*/  HMMA.16816.F32.BF16 R40, R200.reuse, R6, R40 ;  /* 0x00000006c828723c */ /* 0x040fe20000041828 */
[----:B------:R-:W3:Y:S02]  /*13090*/  LDSM.16.M88.4 R4, [R133+0xb000] ;  /* 0x00b000008504783b */ /* 0x000ee40000000200 */
        /* <DEDUP_REMOVED lines=14> */
[-C--:B------:R-:W-:Y:S01]  /*13180*/  FMUL.FTZ R43, R43, R229.reuse ;  /* 0x000000e52b2b7220 */ /* 0x080fe20000410000 */
[C---:B-----5:R-:W-:Y:S08]  /*13190*/  HMMA.16816.F32.BF16 R44, R200.reuse, R8, R44 ;  /* 0x00000008c82c723c */ /* 0x060ff0000004182c */
[----:B------:R-:W1:Y:S01]  /*131a0*/  MUFU.TANH R25, R25 ;  /* 0x0000001900197308 */ /* 0x000e620000002400 */
[C---:B------:R-:W-:Y:S01]  /*131b0*/  HMMA.16816.F32.BF16 R48, R200.reuse, R10, R48 ;  /* 0x0000000ac830723c */ /* 0x040fe20000041830 */
[----:B------:R-:W5:Y:S01]  /*131c0*/  LDSM.16.M88.4 R8, [R133+0xb800] ;  /* 0x00b800008508783b */ /* 0x000f620000000200 */
[----:B------:R-:W-:Y:S07]  /*131d0*/  DEPBAR.LE SB0, 0x0 ;  /* 0x000080000000791a */ /* 0x000fee0000000000 */
[----:B------:R-:W1:Y:S01]  /*131e0*/  MUFU.TANH R26, R26 ;  /* 0x0000001a001a7308 */ /* 0x000e620000002400 */
[----:B------:R-:W-:Y:S01]  /*131f0*/  BAR.SYNC.DEFER_BLOCKING 0x0 ;  /* 0x0000000000007b1d */ /* 0x000fe20000010000 */
[C---:B---3--:R-:W-:Y:S08]  /*13200*/  HMMA.16816.F32.BF16 R52, R200.reuse, R4, R52 ;  /* 0x00000004c834723c */ /* 0x048ff00000041834 */
[----:B------:R-:W3:Y:S01]  /*13210*/  MUFU.TANH R27, R27 ;  /* 0x0000001b001b7308 */ /* 0x000ee20000002400 */
[-C--:B------:R-:W-:Y:S01]  /*13220*/  FMUL.FTZ R46, R46, R229.reuse ;  /* 0x000000e52e2e7220 */ /* 0x080fe20000410000 */
[-C--:B------:R-:W-:Y:S01]  /*13230*/  FMUL.FTZ R44, R44, R229.reuse ;  /* 0x000000e52c2c7220 */ /* 0x080fe20000410000 */
[C---:B------:R-:W-:Y:S03]  /*13240*/  HMMA.16816.F32.BF16 R56, R200.reuse, R6, R56 ;  /* 0x00000006c838723c */ /* 0x040fe60000041838 */
        /* <DEDUP_REMOVED lines=14> */
[-C--:B----4-:R-:W-:Y:S01]  /*13330*/  FMUL.FTZ R46, R48, R229.reuse ;  /* 0x000000e5302e7220 */ /* 0x090fe20000410000 */
[-C--:B------:R-:W-:Y:S01]  /*13340*/  FMUL.FTZ R58, R58, R229.reuse ;  /* 0x000000e53a3a7220 */ /* 0x080fe20000410000 */
[C---:B-----5:R-:W-:Y:S03]  /*13350*/  HMMA.16816.F32.BF16 R60, R200.reuse, R8, R60 ;  /* 0x00000008c83c723c */ /* 0x060fe6000004183c */
[-C--:B------:R-:W-:Y:S04]  /*13360*/  FMUL.FTZ R59, R59, R229.reuse ;  /* 0x000000e53b3b7220 */ /* 0x080fe80000410000 */
[----:B------:R-:W4:Y:S01]  /*13370*/  MUFU.TANH R30, R30 ;  /* 0x0000001e001e7308 */ /* 0x000f220000002400 */
[----:B------:R-:W-:Y:S09]  /*13380*/  HMMA.16816.F32.BF16 R64, R200, R10, R64 ;  /* 0x0000000ac840723c */ /* 0x000ff20000041840 */
[----:B------:R-:W1:Y:S02]  /*13390*/  MUFU.TANH R31, R31 ;  /* 0x0000001f001f7308 */ /* 0x000e640000002400 */
[-C--:B------:R-:W-:Y:S01]  /*133a0*/  FMUL.FTZ R6, R60, R229.reuse ;  /* 0x000000e53c067220 */ /* 0x080fe20000410000 */
[-C--:B------:R-:W-:Y:S07]  /*133b0*/  FMUL.FTZ R61, R61, R229.reuse ;  /* 0x000000e53d3d7220 */ /* 0x080fee0000410000 */
        /* <DEDUP_REMOVED lines=39> */
[----:B------:R-:W1:Y:S10]  /*13630*/  MUFU.TANH R4, R4 ;  /* 0x0000000400047308 */ /* 0x000e740000002400 */
        /* <DEDUP_REMOVED lines=19> */
[----:B------:R-:W-:Y:S02]  /*13770*/  IABS R10, R49 ;  /* 0x00000031000a7213 */ /* 0x000fe40000000000 */
[----:B------:R-:W-:Y:S02]  /*13780*/  IABS R7, R9 ;  /* 0x0000000900077213 */ /* 0x000fe40000000000 */
[-C--:B--2---:R-:W-:Y:S02]  /*13790*/  IABS R47, R51.reuse ;  /* 0x00000033002f7213 */ /* 0x084fe40000000000 */
[-C--:B------:R-:W-:Y:S02]  /*137a0*/  IABS R11, R51.reuse ;  /* 0x00000033000b7213 */ /* 0x080fe40000000000 */
[----:B------:R-:W1:Y:S01]  /*137b0*/  I2F.RP R52, R47 ;  /* 0x0000002f00347306 */ /* 0x000e620000209400 */
[-C--:B------:R-:W-:Y:S02]  /*137c0*/  LOP3.LUT R9, R9, R51.reuse, RZ, 0x3c, !PT ;  /* 0x0000003309097212 */ /* 0x080fe400078e3cff */
[----:B------:R-:W-:Y:S01]  /*137d0*/  IMAD.MOV R11, RZ, RZ, -R11 ;  /* 0x000000ffff0b7224 */ /* 0x000fe200078e0a0b */
[----:B------:R-:W-:Y:S06]  /*137e0*/  LOP3.LUT R49, R49, R51, RZ, 0x3c, !PT ;  /* 0x0000003331317212 */ /* 0x000fec00078e3cff */
[----:B-1----:R-:W1:Y:S02]  /*137f0*/  MUFU.RCP R52, R52 ;  /* 0x0000003400347308 */ /* 0x002e640000001000 */
[----:B-1----:R-:W-:Y:S08]  /*13800*/  VIADD R52, R52, 0xffffffe ;  /* 0x0ffffffe34347836 */ /* 0x002ff00000000000 */
        /* <DEDUP_REMOVED lines=9> */
[C---:B------:R-:W-:Y:S01]  /*138a0*/  ISETP.GT.U32.AND P6, PT, R47.reuse, R10, PT ;  /* 0x0000000a2f00720c */ /* 0x040fe20003fc4070 */
        /* <DEDUP_REMOVED lines=17> */
[C---:B------:R-:W-:Y:S02]  /*139c0*/  LEA R54, P5, R48.reuse, R244, 0x2 ;  /* 0x000000f430367211 */ /* 0x040fe400078a10ff */
[----:B------:R-:W-:Y:S02]  /*139d0*/  SEL R50, R7, R50, !P6 ;  /* 0x0000003207327207 */ /* 0x000fe40007000000 */
[-C--:B------:R-:W-:Y:S02]  /*139e0*/  LEA.HI.X.SX32 R55, R48, R245.reuse, 0x2, P5 ;  /* 0x000000f530377211 */ /* 0x080fe400028f16ff */
[C---:B------:R-:W-:Y:S01]  /*139f0*/  LEA R10, P0, R50.reuse, R244, 0x2 ;  /* 0x000000f4320a7211 */ /* 0x040fe200078010ff */
[C---:B------:R-:W-:Y:S02]  /*13a00*/  IMAD.IADD R48, R50.reuse, 0x1, -R48 ;  /* 0x0000000132307824 */ /* 0x040fe400078e0a30 */
[----:B------:R-:W3:Y:S01]  /*13a10*/  LD.E R9, desc[UR4][R54.64] ;  /* 0x0000000436097980 */ /* 0x000ee2000c101900 */
[----:B------:R-:W-:Y:S01]  /*13a20*/  LEA.HI.X.SX32 R11, R50, R245, 0x2, P0 ;  /* 0x000000f5320b7211 */ /* 0x000fe200000f16ff */
[----:B------:R-:W-:Y:S04]  /*13a30*/  IMAD R51, R51, R48, -0x80 ;  /* 0xffffff8033337424 */ /* 0x000fe800078e0230 */
[----:B------:R1:W3:Y:S04]  /*13a40*/  LD.E R7, desc[UR4][R10.64] ;  /* 0x000000040a077980 */ /* 0x0002e8000c101900 */
[----:B------:R-:W4:Y:S01]  /*13a50*/  LD.E.64 R54, desc[UR4][R2.64+0x20] ;  /* 0x0000200402367980 */ /* 0x000f22000c101b00 */
[----:B-1----:R-:W-:Y:S01]  /*13a60*/  SHF.R.S32.HI R11, RZ, 0x1f, R51 ;  /* 0x0000001fff0b7819 */ /* 0x002fe20000011433 */
        /* <DEDUP_REMOVED lines=12> */
.L_x_6105:
[----:B------:R-:W-:Y:S05]  /*13b30*/  BSYNC.RECONVERGENT B0 ;  /* 0x0000000000007941 */ /* 0x000fea0003800200 */
.L_x_6104:
[----:B------:R-:W-:Y:S01]  /*13b40*/  @!P4 IMAD.MOV.U32 R229, RZ, RZ, R227 ;  /* 0x000000ffffe5c224 */ /* 0x000fe200078e00e3 */
[----:B-1----:R-:W-:Y:S02]  /*13b50*/  IADD3 R50, P0, PT, R8, R228, RZ ;  /* 0x000000e408327210 */ /* 0x002fe40007f1e0ff */
[----:B------:R-:W-:Y:S02]  /*13b60*/  SHF.L.U64.HI R7, R216, 0x5, R217 ;  /* 0x00000005d8077819 */ /* 0x000fe400000102d9 */
[----:B------:R-:W-:Y:S01]  /*13b70*/  @!PT LDS RZ, [RZ] ;  /* 0x00000000fffff984 */ /* 0x000fe20000000800 */
[----:B------:R-:W-:Y:S01]  /*13b80*/  @!PT LDS RZ, [RZ] ;  /* 0x00000000fffff984 */ /* 0x000fe20000000800 */
[----:B------:R-:W-:Y:S01]  /*13b90*/  @!PT LDS RZ, [RZ] ;  /* 0x00000000fffff984 */ /* 0x000fe20000000800 */
[----:B------:R1:W-:Y:S01]  /*13ba0*/  @!P4 LDGSTS.E.BYPASS.LTC128B.128 [R243+0x4000], desc[UR4][R228.64] ;  /* 0x04000000e4f3cfae */ /* 0x0003e2000b981a04 */
[-C--:B------:R-:W-:Y:S02]  /*13bb0*/  IADD3 R48, P5, PT, R50, R8.reuse, RZ ;  /* 0x0000000832307210 */ /* 0x080fe40007fbe0ff */
[----:B------:R-:W-:Y:S01]  /*13bc0*/  IMAD.X R51, R7, 0x1, R227, P0 ;  /* 0x0000000107337824 */ /* 0x000fe200000e06e3 */
[----:B------:R2:W-:Y:S01]  /*13bd0*/  @P4 STS.128 [R243+0x4000], RZ ;  /* 0x004000fff3004388 */ /* 0x0005e20000000c00 */
[-C--:B------:R-:W-:Y:S02]  /*13be0*/  IADD3 R10, P0, PT, R48, R8.reuse, RZ ;  /* 0x00000008300a7210 */ /* 0x080fe40007f1e0ff */
[--C-:B------:R-:W-:Y:S02]  /*13bf0*/  IMAD.X R49, R51, 0x1, R7.reuse, P5 ;  /* 0x0000000133317824 */ /* 0x100fe400028e0607 */
[-C--:B------:R-:W-:Y:S03]  /*13c00*/  IADD3 R52, P5, PT, R10, R8.reuse, RZ ;  /* 0x000000080a347210 */ /* 0x080fe60007fbe0ff */
[-C--:B------:R-:W-:Y:S05]  /*13c10*/  IADD3.X R11, PT, PT, R49, R7.reuse, RZ, P0, !PT ;  /* 0x00000007310b7210 */ /* 0x080fea00007fe4ff */
        /* <DEDUP_REMOVED lines=43> */
[-C--:B---3--:R-:W-:Y:S03]  /*13ed0*/  IADD3 R48, P5, PT, R50, R8.reuse, RZ ;  /* 0x0000000832307210 */ /* 0x088fe60007fbe0ff */
[----:B------:R2:W-:Y:S01]  /*13ee0*/  @P4 STS.128 [R243+0x6000], RZ ;  /* 0x006000fff3004388 */ /* 0x0005e20000000c00 */
[----:B------:R-:W-:Y:S03]  /*13ef0*/  IADD3.X R49, PT, PT, R51, R7, RZ, P5, !PT ;  /* 0x0000000733317210 */ /* 0x000fe60002ffe4ff */
[----:B------:R-:W-:Y:S01]  /*13f00*/  @!PT LDS RZ, [RZ] ;  /* 0x00000000fffff984 */ /* 0x000fe20000000800 */
[----:B------:R-:W-:Y:S01]  /*13f10*/  @!PT LDS RZ, [RZ] ;  /* 0x00000000fffff984 */ /* 0x000fe20000000800 */
[----:B------:R-:W-:Y:S01]  /*13f20*/  @!PT LDS RZ, [RZ] ;  /* 0x00000000fffff984 */ /* 0x000fe20000000800 */
[----:B------:R2:W-:Y:S01]  /*13f30*/  @!P1 LDGSTS.E.BYPASS.LTC128B.128 [R243+0xa000], desc[UR4][R52.64+0x80] ;  /* 0x0a00008034f39fae */ /* 0x0005e2000b981a04 */
[----:B------:R-:W-:Y:S03]  /*13f40*/  IADD3 R8, P0, PT, R48, R8, RZ ;  /* 0x0000000830087210 */ /* 0x000fe60007f1e0ff */
        /* <DEDUP_REMOVED lines=33> */
.L_x_6103:
[----:B------:R-:W-:Y:S05]  /*14160*/  BSYNC.RECONVERGENT B1 ;  /* 0x0000000000017941 */ /* 0x000fea0003800200 */
.L_x_6102:
[----:B--2---:R-:W-:Y:S01]  /*14170*/  IABS R9, R238 ;  /* 0x000000ee00097213 */ /* 0x004fe20000000000 */
[C---:B------:R-:W-:Y:S02]  /*14180*/  VIADD R7, R238.reuse, 0x40 ;  /* 0x00000040ee077836 */ /* 0x040fe40000000000 */
[C---:B------:R-:W-:Y:S01]  /*14190*/  VIADD R8, R238.reuse, 0x41 ;  /* 0x00000041ee087836 */ /* 0x040fe20000000000 */
[----:B------:R-:W-:Y:S01]  /*141a0*/  I2FP.F32.S32 R9, R9 ;  /* 0x0000000900097245 */ /* 0x000fe20000201400 */
[C---:B------:R-:W-:Y:S01]  /*141b0*/  VIADD R10, R239.reuse, 0xffffffc0 ;  /* 0xffffffc0ef0a7836 */ /* 0x040fe20000000000 */
[----:B------:R-:W-:Y:S01]  /*141c0*/  IABS R7, R7 ;  /* 0x0000000700077213 */ /* 0x000fe20000000000 */
[----:B------:R-:W-:Y:S01]  /*141d0*/  VIADD R11, R238, 0x39 ;  /* 0x00000039ee0b7836 */ /* 0x000fe20000000000 */
[----:B------:R-:W-:Y:S01]  /*141e0*/  IABS R8, R8 ;  /* 0x0000000800087213 */ /* 0x000fe20000000000 */
[CC--:B-1----:R-:W-:Y:S01]  /*141f0*/  FFMA.FTZ R39, -R240.reuse, R9.reuse, R39 ;  /* 0x00000009f0277223 */ /* 0x0c2fe20000010127 */
[----:B------:R-:W-:Y:S01]  /*14200*/  FFMA.FTZ R33, -R240, R9, R33 ;  /* 0x00000009f0217223 */ /* 0x000fe20000010121 */
[----:B------:R-:W-:Y:S01]  /*14210*/  VIADD R9, R238, 0x31 ;  /* 0x00000031ee097836 */ /* 0x000fe20000000000 */
[----:B------:R-:W-:Y:S01]  /*14220*/  I2FP.F32.S32 R7, R7 ;  /* 0x0000000700077245 */ /* 0x000fe20000201400 */
[C---:B------:R-:W-:Y:S01]  /*14230*/  VIADD R54, R239.reuse, 0x1 ;  /* 0x00000001ef367836 */ /* 0x040fe20000000000 */
[----:B------:R-:W-:Y:S01]  /*14240*/  I2FP.F32.S32 R8, R8 ;  /* 0x0000000800087245 */ /* 0x000fe20000201400 */
[C---:B------:R-:W-:Y:S01]  /*14250*/  VIADD R138, R239.reuse, 0xffffffc1 ;  /* 0xffffffc1ef8a7836 */ /* 0x040fe20000000000 */
[----:B------:R-:W-:Y:S01]  /*14260*/  IABS R9, R9 ;  /* 0x0000000900097213 */ /* 0x000fe20000000000 */
[----:B------:R-:W-:Y:S01]  /*14270*/  FFMA.FTZ R141, -R240, R7, R141 ;  /* 0x00000007f08d7223 */ /* 0x000fe2000001018d */
[----:B------:R-:W-:Y:S01]  /*14280*/  VIADD R7, R238, 0x38 ;  /* 0x00000038ee077836 */ /* 0x000fe20000000000 */
[----:B------:R-:W-:Y:S01]  /*14290*/  ISETP.GE.AND P5, PT, R10, R225, PT ;  /* 0x000000e10a00720c */ /* 0x000fe20003fa6270 */
[----:B------:R-:W-:Y:S01]  /*142a0*/  FFMA.FTZ R140, -R240, R8, R140 ;  /* 0x00000008f08c7223 */ /* 0x000fe2000001018c */
[----:B------:R-:W-:Y:S01]  /*142b0*/  I2FP.F32.S32 R9, R9 ;  /* 0x0000000900097245 */ /* 0x000fe20000201400 */
[----:B------:R-:W-:Y:S01]  /*142c0*/  VIADD R8, R238, 0x30 ;  /* 0x00000030ee087836 */ /* 0x000fe20000000000 */
[C---:B------:R-:W-:Y:S01]  /*142d0*/  ISETP.GE.AND P6, PT, R10.reuse, R224, PT ;  /* 0x000000e00a00720c */ /* 0x040fe20003fc6270 */
[C---:B------:R-:W-:Y:S01]  /*142e0*/  VIADD R63, R239.reuse, 0xffffffc8 ;  /* 0xffffffc8ef3f7836 */ /* 0x040fe20000000000 */
[----:B------:R-:W-:Y:S01]  /*142f0*/  ISETP.GE.AND P0, PT, R10, R223, PT ;  /* 0x000000df0a00720c */ /* 0x000fe20003f06270 */
[CC--:B------:R-:W-:Y:S01]  /*14300*/  FFMA.FTZ R136, -R240.reuse, R9.reuse, R136 ;  /* 0x00000009f0887223 */ /* 0x0c0fe20000010188 */
[----:B------:R-:W-:Y:S01]  /*14310*/  FFMA.FTZ R14, -R240, R9, R14 ;  /* 0x00000009f00e7223 */ /* 0x000fe2000001010e */
[----:B------:R-:W-:Y:S01]  /*14320*/  VIADD R9, R238, 0x20 ;  /* 0x00000020ee097836 */ /* 0x000fe20000000000 */
[----:B------:R-:W-:Y:S01]  /*14330*/  ISETP.GE.AND P4, PT, R10, R222, PT ;  /* 0x000000de0a00720c */ /* 0x000fe20003f86270 */
[----:B------:R-:W-:Y:S01]  /*14340*/  VIADD R10, R238, 0x29 ;  /* 0x00000029ee0a7836 */ /* 0x000fe20000000000 */
        /* <DEDUP_REMOVED lines=9> */
[C---:B------:R-:W-:Y:S01]  /*143e0*/  FFMA.FTZ R135, -R240.reuse, R7, R135 ;  /* 0x00000007f0877223 */ /* 0x040fe20000010187 */
[----:B------:R-:W-:Y:S01]  /*143f0*/  IABS R8, R8 ;  /* 0x0000000800087213 */ /* 0x000fe20000000000 */
[CC--:B------:R-:W-:Y:S01]  /*14400*/  FFMA.FTZ R17, -R240.reuse, R9.reuse, R17 ;  /* 0x00000009f0117223 */ /* 0x0c0fe20000010111 */
[----:B------:R-:W-:Y:S01]  /*14410*/  FFMA.FTZ R23, -R240, R9, R23 ;  /* 0x00000009f0177223 */ /* 0x000fe20000010117 */
[----:B------:R-:W-:Y:S01]  /*14420*/  VIADD R9, R238, 0x9 ;  /* 0x00000009ee097836 */ /* 0x000fe20000000000 */
[----:B------:R-:W-:Y:S01]  /*14430*/  IABS R11, R11 ;  /* 0x0000000b000b7213 */ /* 0x000fe20000000000 */
[----:B------:R-:W-:Y:S01]  /*14440*/  FFMA.FTZ R143, -R240, R7, R143 ;  /* 0x00000007f08f7223 */ /* 0x000fe2000001018f */
[----:B------:R-:W-:Y:S01]  /*14450*/  I2FP.F32.S32 R7, R10 ;  /* 0x0000000a00077245 */ /* 0x000fe20000201400 */
[----:B------:R-:W-:Y:S01]  /*14460*/  VIADD R10, R238, 0x18 ;  /* 0x00000018ee0a7836 */ /* 0x000fe20000000000 */
[----:B------:R-:W-:Y:S01]  /*14470*/  IABS R9, R9 ;  /* 0x0000000900097213 */ /* 0x000fe20000000000 */
[C---:B------:R-:W-:Y:S01]  /*14480*/  VIADD R55, R239.reuse, 0xffffffd9 ;  /* 0xffffffd9ef377836 */ /* 0x040fe20000000000 */
[----:B------:R-:W-:Y:S01]  /*14490*/  I2FP.F32.S32 R8, R8 ;  /* 0x0000000800087245 */ /* 0x000fe20000201400 */
[C---:B------:R-:W-:Y:S01]  /*144a0*/  FFMA.FTZ R18, -R240.reuse, R7, R18 ;  /* 0x00000007f0127223 */ /* 0x040fe20000010112 */
[----:B------:R-:W-:Y:S01]  /*144b0*/  I2FP.F32.S32 R9, R9 ;  /* 0x0000000900097245 */ /* 0x000fe20000201400 */
[C---:B------:R-:W-:Y:S01]  /*144c0*/  FFMA.FTZ R12, -R240.reuse, R7, R12 ;  /* 0x00000007f00c7223 */ /* 0x040fe2000001010c */
[----:B------:R-:W-:Y:S01]  /*144d0*/  I2FP.F32.S32 R11, R11 ;  /* 0x0000000b000b7245 */ /* 0x000fe20000201400 */
[CC--:B------:R-:W-:Y:S01]  /*144e0*/  FFMA.FTZ R137, -R240.reuse, R8.reuse, R137 ;  /* 0x00000008f0897223 */ /* 0x0c0fe20000010189 */
[C---:B------:R-:W-:Y:S01]  /*144f0*/  FFMA.FTZ R15, -R240.reuse, R8, R15 ;  /* 0x00000008f00f7223 */ /* 0x040fe2000001010f */
[CC--:B------:R-:W-:Y:S01]  /*14500*/  FFMA.FTZ R28, -R240.reuse, R9.reuse, R28 ;  /* 0x00000009f01c7223 */ /* 0x0c0fe2000001011c */
[----:B------:R-:W-:Y:S01]  /*14510*/  FFMA.FTZ R34, -R240, R9, R34 ;  /* 0x00000009f0227223 */ /* 0x000fe20000010122 */
[----:B------:R-:W-:Y:S02]  /*14520*/  VIADD R9, R238, 0xfffffff1 ;  /* 0xfffffff1ee097836 */ /* 0x000fe40000000000 */
[-C--:B------:R-:W-:Y:S01]  /*14530*/  FFMA.FTZ R134, -R240, R11.reuse, R134 ;  /* 0x0000000bf0867223 */ /* 0x080fe20000010186 */
[----:B------:R-:W-:Y:S02]  /*14540*/  VIADD R7, R238, 0x21 ;  /* 0x00000021ee077836 */ /* 0x000fe40000000000 */
[----:B------:R-:W-:Y:S01]  /*14550*/  FFMA.FTZ R142, -R240, R11, R142 ;  /* 0x0000000bf08e7223 */ /* 0x000fe2000001018e */
[C---:B------:R-:W-:Y:S01]  /*14560*/  VIADD R8, R238.reuse, 0x19 ;  /* 0x00000019ee087836 */ /* 0x040fe20000000000 */
[----:B------:R-:W-:Y:S01]  /*14570*/  IABS R9, R9 ;  /* 0x0000000900097213 */ /* 0x000fe20000000000 */
[----:B------:R-:W-:Y:S01]  /*14580*/  VIADD R11, R238, 0x28 ;  /* 0x00000028ee0b7836 */ /* 0x000fe20000000000 */
[----:B------:R-:W-:Y:S01]  /*14590*/  IABS R7, R7 ;  /* 0x0000000700077213 */ /* 0x000fe20000000000 */
[C---:B------:R-:W-:Y:S01]  /*145a0*/  VIADD R60, R239.reuse, 0xffffffd1 ;  /* 0xffffffd1ef3c7836 */ /* 0x040fe20000000000 */
[----:B------:R-:W-:Y:S01]  /*145b0*/  I2FP.F32.S32 R9, R9 ;  /* 0x0000000900097245 */ /* 0x000fe20000201400 */
[C---:B------:R-:W-:Y:S01]  /*145c0*/  VIADD R52, R239.reuse, 0xffffffe1 ;  /* 0xffffffe1ef347836 */ /* 0x040fe20000000000 */
[----:B------:R-:W-:Y:S01]  /*145d0*/  IABS R8, R8 ;  /* 0x0000000800087213 */ /* 0x000fe20000000000 */
[C---:B------:R-:W-:Y:S01]  /*145e0*/  VIADD R51, R239.reuse, 0xffffffe8 ;  /* 0xffffffe8ef337836 */ /* 0x040fe20000000000 */
[----:B------:R-:W-:Y:S01]  /*145f0*/  IABS R11, R11 ;  /* 0x0000000b000b7213 */ /* 0x000fe20000000000 */
[CC--:B------:R-:W-:Y:S01]  /*14600*/  FFMA.FTZ R40, -R240.reuse, R9.reuse, R40 ;  /* 0x00000009f0287223 */ /* 0x0c0fe20000010128 */
[----:B------:R-:W-:Y:S01]  /*14610*/  FFMA.FTZ R178, -R240, R9, R178 ;  /* 0x00000009f0b27223 */ /* 0x000fe200000101b2 */
[----:B------:R-:W-:Y:S01]  /*14620*/  VIADD R9, R238, 0xffffffe8 ;  /* 0xffffffe8ee097836 */ /* 0x000fe20000000000 */
[----:B------:R-:W-:Y:S01]  /*14630*/  I2FP.F32.S32 R7, R7 ;  /* 0x0000000700077245 */ /* 0x000fe20000201400 */
[C---:B------:R-:W-:Y:S01]  /*14640*/  VIADD R50, R239.reuse, 0xffffffe9 ;  /* 0xffffffe9ef327836 */ /* 0x040fe20000000000 */
[----:B------:R-:W-:Y:S01]  /*14650*/  I2FP.F32.S32 R8, R8 ;  /* 0x0000000800087245 */ /* 0x000fe20000201400 */
[C---:B------:R-:W-:Y:S01]  /*14660*/  VIADD R47, R239.reuse, 0xfffffff0 ;  /* 0xfffffff0ef2f7836 */ /* 0x040fe20000000000 */
        /* <DEDUP_REMOVED lines=8> */
[C---:B------:R-:W-:Y:S01]  /*146f0*/  FFMA.FTZ R13, -R240.reuse, R11, R13 ;  /* 0x0000000bf00d7223 */ /* 0x040fe2000001010d */
[C---:B------:R-:W-:Y:S01]  /*14700*/  FFMA.FTZ R179, -R240.reuse, R9, R45 ;  /* 0x00000009f0b37223 */ /* 0x040fe2000001012d */
[----:B------:R-:W-:Y:S01]  /*14710*/  I2FP.F32.S32 R7, R10 ;  /* 0x0000000a00077245 */ /* 0x000fe20000201400 */
[----:B------:R-:W-:Y:S02]  /*14720*/  VIADD R45, R239, 0xfffffff9 ;  /* 0xfffffff9ef2d7836 */ /* 0x000fe40000000000 */
[----:B------:R-:W-:Y:S01]  /*14730*/  FFMA.FTZ R19, -R240, R11, R19 ;  /* 0x0000000bf0137223 */ /* 0x000fe20000010113 */
[----:B------:R-:W-:Y:S01]  /*14740*/  VIADD R8, R238, 0x8 ;  /* 0x00000008ee087836 */ /* 0x000fe20000000000 */
[----:B------:R-:W-:Y:S01]  /*14750*/  FSEL R134, R134, -INF , P5 ;  /* 0xff80000086867808 */ /* 0x000fe20002800000 */
[----:B------:R-:W-:Y:S02]  /*14760*/  VIADD R11, R238, 0x11 ;  /* 0x00000011ee0b7836 */ /* 0x000fe40000000000 */
[CC--:B------:R-:W-:Y:S01]  /*14770*/  FFMA.FTZ R21, -R240.reuse, R7.reuse, R21 ;  /* 0x00000007f0157223 */ /* 0x0c0fe20000010115 */
[----:B------:R-:W-:Y:S01]  /*14780*/  FFMA.FTZ R27, -R240, R7, R27 ;  /* 0x00000007f01b7223 */ /* 0x000fe2000001011b */
[----:B------:R-:W-:Y:S01]  /*14790*/  ISETP.GE.AND P1, PT, R45, R225, PT ;  /* 0x000000e12d00720c */ /* 0x000fe20003f26270 */
[C---:B------:R-:W-:Y:S01]  /*147a0*/  VIADD R7, R238.reuse, 0x10 ;  /* 0x00000010ee077836 */ /* 0x040fe20000000000 */
[----:B------:R-:W-:Y:S01]  /*147b0*/  IABS R8, R8 ;  /* 0x0000000800087213 */ /* 0x000fe20000000000 */
[----:B------:R-:W-:Y:S01]  /*147c0*/  VIADD R10, R238, 0x1 ;  /* 0x00000001ee0a7836 */ /* 0x000fe20000000000 */
[----:B------:R-:W-:Y:S01]  /*147d0*/  IABS R11, R11 ;  /* 0x0000000b000b7213 */ /* 0x000fe20000000000 */
[----:B------:R-:W-:Y:S01]  /*147e0*/  FFMA.FTZ R173, -R240, R9, R173 ;  /* 0x00000009f0ad7223 */ /* 0x000fe200000101ad */
[----:B------:R-:W-:Y:S01]  /*147f0*/  FSEL R186, R33, -INF , P1 ;  /* 0xff80000021ba7808 */ /* 0x000fe20000800000 */
[----:B------:R-:W-:Y:S01]  /*14800*/  VIADD R33, R239, 0x8 ;  /* 0x00000008ef217836 */ /* 0x000fe20000000000 */
[----:B------:R-:W-:Y:S01]  /*14810*/  I2FP.F32.S32 R8, R8 ;  /* 0x0000000800087245 */ /* 0x000fe20000201400 */
[----:B------:R-:W-:Y:S01]  /*14820*/  VIADD R9, R238, 0xffffffc8 ;  /* 0xffffffc8ee097836 */ /* 0x000fe20000000000 */
[----:B------:R-:W-:Y:S01]  /*14830*/  ISETP.GE.AND P1, PT, R54, R223, PT ;  /* 0x000000df3600720c */ /* 0x000fe20003f26270 */
[----:B------:R-:W-:Y:S01]  /*14840*/  VIADD R237, R237, 0xffffff80 ;  /* 0xffffff80eded7836 */ /* 0x000fe20000000000 */
[----:B------:R-:W-:Y:S01]  /*14850*/  I2FP.F32.S32 R11, R11 ;  /* 0x0000000b000b7245 */ /* 0x000fe20000201400 */
[CC--:B------:R-:W-:Y:S01]  /*14860*/  FFMA.FTZ R29, -R240.reuse, R8.reuse, R29 ;  /* 0x00000008f01d7223 */ /* 0x0c0fe2000001011d */
[----:B------:R-:W-:Y:S01]  /*14870*/  IABS R7, R7 ;  /* 0x0000000700077213 */ /* 0x000fe20000000000 */
[C---:B------:R-:W-:Y:S01]  /*14880*/  FFMA.FTZ R35, -R240.reuse, R8, R35 ;  /* 0x00000008f0237223 */ /* 0x040fe20000010123 */
[----:B------:R-:W-:Y:S01]  /*14890*/  FSEL R193, R39, -INF , P1 ;  /* 0xff80000027c17808 */ /* 0x000fe20000800000 */
[C---:B------:R-:W-:Y:S01]  /*148a0*/  FFMA.FTZ R30, -R240.reuse, R11, R30 ;  /* 0x0000000bf01e7223 */ /* 0x040fe2000001011e */
[----:B------:R-:W-:Y:S01]  /*148b0*/  I2FP.F32.S32 R7, R7 ;  /* 0x0000000700077245 */ /* 0x000fe20000201400 */
[----:B------:R-:W-:Y:S01]  /*148c0*/  FFMA.FTZ R24, -R240, R11, R24 ;  /* 0x0000000bf0187223 */ /* 0x000fe20000010118 */
[----:B------:R-:W-:Y:S01]  /*148d0*/  ISETP.GE.AND P1, PT, R138, R225, PT ;  /* 0x000000e18a00720c */ /* 0x000fe20003f26270 */
[C---:B------:R-:W-:Y:S01]  /*148e0*/  VIADD R8, R238.reuse, 0xfffffff8 ;  /* 0xfffffff8ee087836 */ /* 0x040fe20000000000 */
[----:B------:R-:W-:Y:S01]  /*148f0*/  IABS R10, R10 ;  /* 0x0000000a000a7213 */ /* 0x000fe20000000000 */
[----:B------:R-:W-:Y:S01]  /*14900*/  VIADD R11, R238, 0xfffffff9 ;  /* 0xfffffff9ee0b7836 */ /* 0x000fe20000000000 */
[----:B------:R-:W-:Y:S01]  /*14910*/  FSEL R67, R135, -INF , P1 ;  /* 0xff80000087437808 */ /* 0x000fe20000800000 */
[CC--:B------:R-:W-:Y:S01]  /*14920*/  FFMA.FTZ R31, -R240.reuse, R7.reuse, R31 ;  /* 0x00000007f01f7223 */ /* 0x0c0fe2000001011f */
[----:B------:R-:W-:Y:S01]  /*14930*/  FFMA.FTZ R25, -R240, R7, R25 ;  /* 0x00000007f0197223 */ /* 0x000fe20000010119 */
[----:B------:R-:W-:Y:S01]  /*14940*/  I2FP.F32.S32 R7, R10 ;  /* 0x0000000a00077245 */ /* 0x000fe20000201400 */
[----:B------:R-:W2:Y:S01]  /*14950*/  LD.E R135, desc[UR4][R2.64+0xdc] ;  /* 0x0000dc0402877980 */ /* 0x000ea2000c101900 */
[----:B------:R-:W-:Y:S01]  /*14960*/  IABS R8, R8 ;  /* 0x0000000800087213 */ /* 0x000fe20000000000 */
[----:B------:R-:W-:Y:S01]  /*14970*/  VIADD R10, R238, 0xffffffc0 ;  /* 0xffffffc0ee0a7836 */ /* 0x000fe20000000000 */
[----:B------:R-:W-:Y:S01]  /*14980*/  IABS R11, R11 ;  /* 0x0000000b000b7213 */ /* 0x000fe20000000000 */
[CC--:B------:R-:W-:Y:S01]  /*14990*/  FFMA.FTZ R38, -R240.reuse, R7.reuse, R38 ;  /* 0x00000007f0267223 */ /* 0x0c0fe20000010126 */
[----:B------:R-:W-:Y:S01]  /*149a0*/  I2FP.F32.S32 R8, R8 ;  /* 0x0000000800087245 */ /* 0x000fe20000201400 */
[----:B------:R-:W-:Y:S01]  /*149b0*/  FFMA.FTZ R32, -R240, R7, R32 ;  /* 0x00000007f0207223 */ /* 0x000fe20000010120 */
[----:B------:R-:W-:Y:S01]  /*149c0*/  I2FP.F32.S32 R11, R11 ;  /* 0x0000000b000b7245 */ /* 0x000fe20000201400 */
[----:B------:R-:W-:Y:S01]  /*149d0*/  VIADD R7, R238, 0xfffffff0 ;  /* 0xfffffff0ee077836 */ /* 0x000fe20000000000 */
[----:B------:R-:W-:Y:S01]  /*149e0*/  IABS R10, R10 ;  /* 0x0000000a000a7213 */ /* 0x000fe20000000000 */
[CC--:B------:R-:W-:Y:S01]  /*149f0*/  FFMA.FTZ R37, -R240.reuse, R8.reuse, R37 ;  /* 0x00000008f0257223 */ /* 0x0c0fe20000010125 */
[C---:B------:R-:W-:Y:S01]  /*14a00*/  FFMA.FTZ R43, -R240.reuse, R8, R43 ;  /* 0x00000008f02b7223 */ /* 0x040fe2000001012b */
[CC--:B------:R-:W-:Y:S01]  /*14a10*/  FFMA.FTZ R36, -R240.reuse, R11.reuse, R36 ;  /* 0x0000000bf0247223 */ /* 0x0c0fe20000010124 */
[----:B------:R-:W-:Y:S01]  /*14a20*/  FFMA.FTZ R42, -R240, R11, R42 ;  /* 0x0000000bf02a7223 */ /* 0x000fe2000001012a */
[----:B------:R-:W-:Y:S01]  /*14a30*/  I2FP.F32.S32 R8, R10 ;  /* 0x0000000a00087245 */ /* 0x000fe20000201400 */
[C---:B------:R-:W-:Y:S01]  /*14a40*/  VIADD R11, R238.reuse, 0xffffffc1 ;  /* 0xffffffc1ee0b7836 */ /* 0x040fe20000000000 */
[----:B------:R-:W-:Y:S01]  /*14a50*/  IABS R7, R7 ;  /* 0x0000000700077213 */ /* 0x000fe20000000000 */
[----:B------:R-:W-:Y:S01]  /*14a60*/  VIADD R10, R238, 0xffffffe9 ;  /* 0xffffffe9ee0a7836 */ /* 0x000fe20000000000 */
[----:B------:R-:W-:Y:S01]  /*14a70*/  ISETP.GE.AND P5, PT, R63, R225, PT ;  /* 0x000000e13f00720c */ /* 0x000fe20003fa6270 */
[----:B------:R-:W-:Y:S01]  /*14a80*/  FFMA.FTZ R153, -R240, R8, R153 ;  /* 0x00000008f0997223 */ /* 0x000fe20000010199 */
[----:B------:R-:W-:Y:S01]  /*14a90*/  I2FP.F32.S32 R7, R7 ;  /* 0x0000000700077245 */ /* 0x000fe20000201400 */
[----:B------:R-:W-:Y:S01]  /*14aa0*/  VIADD R8, R238, 0xffffffe1 ;  /* 0xffffffe1ee087836 */ /* 0x000fe20000000000 */
[----:B------:R-:W-:Y:S01]  /*14ab0*/  IABS R11, R11 ;  /* 0x0000000b000b7213 */ /* 0x000fe20000000000 */
[----:B------:R-:W-:Y:S01]  /*14ac0*/  VIADD R39, R239, 0xfffffff8 ;  /* 0xfffffff8ef277836 */ /* 0x000fe20000000000 */
[----:B------:R-:W-:Y:S01]  /*14ad0*/  IABS R10, R10 ;  /* 0x0000000a000a7213 */ /* 0x000fe20000000000 */
[C---:B------:R-:W-:Y:S01]  /*14ae0*/  FFMA.FTZ R41, -R240.reuse, R7, R41 ;  /* 0x00000007f0297223 */ /* 0x040fe20000010129 */
[----:B------:R-:W-:Y:S01]  /*14af0*/  I2FP.F32.S32 R11, R11 ;  /* 0x0000000b000b7245 */ /* 0x000fe20000201400 */
[----:B------:R-:W-:Y:S01]  /*14b00*/  FFMA.FTZ R177, -R240, R7, R177 ;  /* 0x00000007f0b17223 */ /* 0x000fe200000101b1 */
[----:B------:R-:W-:Y:S01]  /*14b10*/  IABS R8, R8 ;  /* 0x0000000800087213 */ /* 0x000fe20000000000 */
[----:B------:R-:W-:Y:S01]  /*14b20*/  VIADD R7, R238, 0xffffffe0 ;  /* 0xffffffe0ee077836 */ /* 0x000fe20000000000 */
[----:B------:R-:W-:Y:S01]  /*14b30*/  I2FP.F32.S32 R10, R10 ;  /* 0x0000000a000a7245 */ /* 0x000fe20000201400 */
[----:B------:R-:W-:Y:S01]  /*14b40*/  FFMA.FTZ R156, -R240, R11, R156 ;  /* 0x0000000bf09c7223 */ /* 0x000fe2000001019c */
[----:B------:R-:W-:Y:S02]  /*14b50*/  I2FP.F32.S32 R8, R8 ;  /* 0x0000000800087245 */ /* 0x000fe40000201400 */
[----:B------:R-:W-:Y:S01]  /*14b60*/  FSEL R11, R136, -INF , P5 ;  /* 0xff800000880b7808 */ /* 0x000fe20002800000 */
[C---:B------:R-:W-:Y:S01]  /*14b70*/  FFMA.FTZ R44, -R240.reuse, R10, R44 ;  /* 0x0000000af02c7223 */ /* 0x040fe2000001012c */
[----:B------:R-:W-:Y:S01]  /*14b80*/  IABS R7, R7 ;  /* 0x0000000700077213 */ /* 0x000fe20000000000 */
[CC--:B------:R-:W-:Y:S01]  /*14b90*/  FFMA.FTZ R176, -R240.reuse, R8.reuse, R46 ;  /* 0x00000008f0b07223 */ /* 0x0c0fe2000001012e */
[----:B------:R-:W-:Y:S01]  /*14ba0*/  ISETP.GE.AND P5, PT, R61, R225, PT ;  /* 0x000000e13d00720c */ /* 0x000fe20003fa6270 */
[----:B------:R-:W-:Y:S01]  /*14bb0*/  FFMA.FTZ R166, -R240, R8, R166 ;  /* 0x00000008f0a67223 */ /* 0x000fe200000101a6 */
[----:B------:R-:W-:Y:S01]  /*14bc0*/  I2FP.F32.S32 R7, R7 ;  /* 0x0000000700077245 */ /* 0x000fe20000201400 */
[----:B------:R-:W-:Y:S01]  /*14bd0*/  VIADD R8, R238, 0xffffffd1 ;  /* 0xffffffd1ee087836 */ /* 0x000fe20000000000 */
[----:B------:R-:W-:Y:S01]  /*14be0*/  FSEL R66, R12, -INF , P5 ;  /* 0xff8000000c427808 */ /* 0x000fe20002800000 */
[----:B------:R-:W-:Y:S01]  /*14bf0*/  VIADD R46, R239, 0xfffffff1 ;  /* 0xfffffff1ef2e7836 */ /* 0x000fe20000000000 */
[----:B------:R-:W-:Y:S01]  /*14c00*/  ISETP.GE.AND P5, PT, R59, R225, PT ;  /* 0x000000e13b00720c */ /* 0x000fe20003fa6270 */
[CC--:B------:R-:W-:Y:S01]  /*14c10*/  FFMA.FTZ R175, -R240.reuse, R7.reuse, R5 ;  /* 0x00000007f0af7223 */ /* 0x0c0fe20000010105 */
[----:B------:R-:W-:Y:S01]  /*14c20*/  FFMA.FTZ R165, -R240, R7, R165 ;  /* 0x00000007f0a57223 */ /* 0x000fe200000101a5 */
[----:B------:R-:W-:Y:S01]  /*14c30*/  IABS R8, R8 ;  /* 0x0000000800087213 */ /* 0x000fe20000000000 */
[----:B------:R-:W-:Y:S01]  /*14c40*/  VIADD R7, R238, 0xffffffd0 ;  /* 0xffffffd0ee077836 */ /* 0x000fe20000000000 */
[----:B------:R-:W-:Y:S01]  /*14c50*/  FSEL R57, R16, -INF , P5 ;  /* 0xff80000010397808 */ /* 0x000fe20002800000 */
[----:B------:R-:W-:Y:S01]  /*14c60*/  FFMA.FTZ R174, -R240, R10, R174 ;  /* 0x0000000af0ae7223 */ /* 0x000fe200000101ae */
[----:B------:R-:W-:Y:S01]  /*14c70*/  ISETP.GE.AND P5, PT, R53, R225, PT ;  /* 0x000000e13500720c */ /* 0x000fe20003fa6270 */
[C---:B------:R-:W-:Y:S01]  /*14c80*/  VIADD R10, R238.reuse, 0xffffffd9 ;  /* 0xffffffd9ee0a7836 */ /* 0x040fe20000000000 */
[----:B------:R-:W-:Y:S01]  /*14c90*/  I2FP.F32.S32 R8, R8 ;  /* 0x0000000800087245 */ /* 0x000fe20000201400 */
[----:B------:R-:W-:Y:S01]  /*14ca0*/  VIADD R5, R238, 0xffffffd8 ;  /* 0xffffffd8ee057836 */ /* 0x000fe20000000000 */
[----:B------:R-:W-:Y:S01]  /*14cb0*/  FSEL R200, R20, -INF , P5 ;  /* 0xff80000014c87808 */ /* 0x000fe20002800000 */
[C---:B------:R-:W-:Y:S01]  /*14cc0*/  VIADD R16, R239.reuse, 0x31 ;  /* 0x00000031ef107836 */ /* 0x040fe20000000000 */
[----:B------:R-:W-:Y:S01]  /*14cd0*/  IABS R7, R7 ;  /* 0x0000000700077213 */ /* 0x000fe20000000000 */
[-C--:B------:R-:W-:Y:S01]  /*14ce0*/  FFMA.FTZ R164, -R240, R8.reuse, R164 ;  /* 0x00000008f0a47223 */ /* 0x080fe200000101a4 */
        /* <DEDUP_REMOVED lines=11> */
[----:B------:R-:W-:Y:S02]  /*14da0*/  FSEL R7, R142, -INF , P5 ;  /* 0xff8000008e077808 */ /* 0x000fe40002800000 */
[-C--:B------:R-:W-:Y:S02]  /*14db0*/  ISETP.GE.AND P5, PT, R46, R225.reuse, PT ;  /* 0x000000e12e00720c */ /* 0x080fe40003fa6270 */
[----:B------:R-:W-:Y:S02]  /*14dc0*/  I2FP.F32.S32 R10, R10 ;  /* 0x0000000a000a7245 */ /* 0x000fe40000201400 */
[----:B------:R-:W-:Y:S01]  /*14dd0*/  FSEL R182, R29, -INF , P5 ;  /* 0xff8000001db67808 */ /* 0x000fe20002800000 */
[----:B------:R-:W-:Y:S01]  /*14de0*/  VIADD R29, R239, 0x10 ;  /* 0x00000010ef1d7836 */ /* 0x000fe20000000000 */
[-C--:B------:R-:W-:Y:S01]  /*14df0*/  ISETP.GE.AND P5, PT, R39, R225.reuse, PT ;  /* 0x000000e12700720c */ /* 0x080fe20003fa6270 */
[-C--:B------:R-:W-:Y:S01]  /*14e00*/  FFMA.FTZ R168, -R240, R10.reuse, R168 ;  /* 0x0000000af0a87223 */ /* 0x080fe200000101a8 */
[----:B------:R-:W-:Y:S01]  /*14e10*/  ISETP.GE.AND P1, PT, R62, R225, PT ;  /* 0x000000e13e00720c */ /* 0x000fe20003f26270 */
[----:B------:R-:W-:Y:S01]  /*14e20*/  FFMA.FTZ R162, -R240, R10, R162 ;  /* 0x0000000af0a27223 */ /* 0x000fe200000101a2 */
        /* <DEDUP_REMOVED lines=15> */
[----:B------:R-:W-:Y:S01]  /*14f20*/  FSEL R56, R17, -INF , P1 ;  /* 0xff80000011387808 */ /* 0x000fe20000800000 */
[----:B------:R-:W-:Y:S01]  /*14f30*/  VIADD R17, R239, 0x30 ;  /* 0x00000030ef117836 */ /* 0x000fe20000000000 */
[----:B------:R-:W-:Y:S02]  /*14f40*/  ISETP.GE.AND P1, PT, R52, R225, PT ;  /* 0x000000e13400720c */ /* 0x000fe40003f26270 */
[----:B------:R-:W-:Y:S02]  /*14f50*/  IABS R5, R5 ;  /* 0x0000000500057213 */ /* 0x000fe40000000000 */
[----:B------:R-:W-:Y:S02]  /*14f60*/  FSEL R22, R22, -INF , P5 ;  /* 0xff80000016167808 */ /* 0x000fe40002800000 */
[----:B------:R-:W-:Y:S02]  /*14f70*/  ISETP.GE.AND P5, PT, R33, R225, PT ;  /* 0x000000e12100720c */ /* 0x000fe40003fa6270 */
[----:B------:R-:W-:Y:S01]  /*14f80*/  FSEL R199, R21, -INF , P1 ;  /* 0xff80000015c77808 */ /* 0x000fe20000800000 */
[----:B------:R-:W-:Y:S01]  /*14f90*/  VIADD R21, R239, 0x20 ;  /* 0x00000020ef157836 */ /* 0x000fe20000000000 */
[----:B------:R-:W-:Y:S02]  /*14fa0*/  I2FP.F32.S32 R5, R5 ;  /* 0x0000000500057245 */ /* 0x000fe40000201400 */
[C---:B------:R-:W-:Y:S02]  /*14fb0*/  ISETP.GE.AND P1, PT, R51.reuse, R225, PT ;  /* 0x000000e13300720c */ /* 0x040fe40003f26270 */
[----:B------:R-:W-:Y:S01]  /*14fc0*/  FSEL R192, R40, -INF , P5 ;  /* 0xff80000028c07808 */ /* 0x000fe20002800000 */
[C---:B------:R-:W-:Y:S01]  /*14fd0*/  FFMA.FTZ R167, -R240.reuse, R5, R167 ;  /* 0x00000005f0a77223 */ /* 0x040fe200000101a7 */
[----:B------:R-:W-:Y:S01]  /*14fe0*/  IABS R9, R9 ;  /* 0x0000000900097213 */ /* 0x000fe20000000000 */
[----:B------:R-:W-:Y:S01]  /*14ff0*/  FFMA.FTZ R161, -R240, R5, R161 ;  /* 0x00000005f0a17223 */ /* 0x000fe200000101a1 */
[-C--:B------:R-:W-:Y:S02]  /*15000*/  ISETP.GE.AND P5, PT, R51, R223.reuse, PT ;  /* 0x000000df3300720c */ /* 0x080fe40003fa6270 */
[----:B------:R-:W-:Y:S01]  /*15010*/  FSEL R197, R24, -INF , P1 ;  /* 0xff80000018c57808 */ /* 0x000fe20000800000 */
[----:B------:R-:W-:Y:S01]  /*15020*/  VIADD R24, R239, 0x19 ;  /* 0x00000019ef187836 */ /* 0x000fe20000000000 */
[----:B------:R-:W-:Y:S02]  /*15030*/  ISETP.GE.AND P1, PT, R62, R223, PT ;  /* 0x000000df3e00720c */ /* 0x000fe40003f26270 */
[----:B------:R-:W-:Y:S02]  /*15040*/  I2FP.F32.S32 R5, R9 ;  /* 0x0000000900057245 */ /* 0x000fe40000201400 */
[----:B------:R-:W-:Y:S02]  /*15050*/  FSEL R26, R26, -INF , P5 ;  /* 0xff8000001a1a7808 */ /* 0x000fe40002800000 */
[----:B------:R-:W-:Y:S01]  /*15060*/  FSEL R9, R140, -INF , P0 ;  /* 0xff8000008c097808 */ /* 0x000fe20000000000 */
[C---:B------:R-:W-:Y:S01]  /*15070*/  FFMA.FTZ R159, -R240.reuse, R5, R159 ;  /* 0x00000005f09f7223 */ /* 0x040fe2000001019f */
[----:B------:R-:W-:Y:S01]  /*15080*/  ISETP.GE.AND P5, PT, R29, R225, PT ;  /* 0x000000e11d00720c */ /* 0x000fe20003fa6270 */
[----:B------:R-:W-:Y:S01]  /*15090*/  FFMA.FTZ R133, -R240, R5, R133 ;  /* 0x00000005f0857223 */ /* 0x000fe20000010185 */
[----:B------:R-:W-:Y:S01]  /*150a0*/  ISETP.GE.AND P0, PT, R50, R225, PT ;  /* 0x000000e13200720c */ /* 0x000fe20003f06270 */
[----:B------:R-:W-:Y:S01]  /*150b0*/  VIADD R5, R239, 0x38 ;  /* 0x00000038ef057836 */ /* 0x000fe20000000000 */
[----:B------:R-:W-:Y:S02]  /*150c0*/  FSEL R143, R143, -INF , P1 ;  /* 0xff8000008f8f7808 */ /* 0x000fe40000800000 */
[-C--:B------:R-:W-:Y:S02]  /*150d0*/  ISETP.GE.AND P1, PT, R61, R223.reuse, PT ;  /* 0x000000df3d00720c */ /* 0x080fe40003f26270 */
[----:B------:R-:W-:Y:S02]  /*150e0*/  FSEL R44, R44, -INF , P5 ;  /* 0xff8000002c2c7808 */ /* 0x000fe40002800000 */
[----:B------:R-:W-:Y:S01]  /*150f0*/  FSEL R170, R25, -INF , P0 ;  /* 0xff80000019aa7808 */ /* 0x000fe20000000000 */
        /* <DEDUP_REMOVED lines=12> */
[-C--:B------:R-:W-:Y:S02]  /*151c0*/  ISETP.GE.AND P1, PT, R32, R225.reuse, PT ;  /* 0x000000e12000720c */ /* 0x080fe40003f26270 */
[----:B------:R-:W-:Y:S02]  /*151d0*/  FSEL R34, R34, -INF , P5 ;  /* 0xff80000022227808 */ /* 0x000fe40002800000 */
[----:B------:R-:W-:Y:S02]  /*151e0*/  ISETP.GE.AND P5, PT, R21, R225, PT ;  /* 0x000000e11500720c */ /* 0x000fe40003fa6270 */
[----:B------:R-:W-:Y:S01]  /*151f0*/  FSEL R180, R28, -INF , P0 ;  /* 0xff8000001cb47808 */ /* 0x000fe20000000000 */
[----:B------:R-:W-:Y:S01]  /*15200*/  VIADD R28, R239, 0x11 ;  /* 0x00000011ef1c7836 */ /* 0x000fe20000000000 */
[----:B------:R-:W-:Y:S02]  /*15210*/  FSEL R41, R41, -INF , P1 ;  /* 0xff80000029297808 */ /* 0x000fe40000800000 */
[----:B------:R-:W-:Y:S02]  /*15220*/  ISETP.GE.AND P1, PT, R50, R223, PT ;  /* 0x000000df3200720c */ /* 0x000fe40003f26270 */
[----:B------:R-:W-:Y:S02]  /*15230*/  FSEL R168, R168, -INF , P5 ;  /* 0xff800000a8a87808 */ /* 0x000fe40002800000 */
[-C--:B------:R-:W-:Y:S02]  /*15240*/  ISETP.GE.AND P5, PT, R19, R225.reuse, PT ;  /* 0x000000e11300720c */ /* 0x080fe40003fa6270 */
[----:B------:R-:W-:Y:S02]  /*15250*/  FSEL R27, R27, -INF , P1 ;  /* 0xff8000001b1b7808 */ /* 0x000fe40000800000 */
[----:B------:R-:W-:Y:S02]  /*15260*/  ISETP.GE.AND P1, PT, R28, R225, PT ;  /* 0x000000e11c00720c */ /* 0x000fe40003f26270 */
[-C--:B------:R-:W-:Y:S02]  /*15270*/  ISETP.GE.AND P0, PT, R60, R223.reuse, PT ;  /* 0x000000df3c00720c */ /* 0x080fe40003f06270 */
[----:B------:R-:W-:Y:S02]  /*15280*/  FSEL R164, R164, -INF , P5 ;  /* 0xff800000a4a47808 */ /* 0x000fe40002800000 */
[-C--:B------:R-:W-:Y:S02]  /*15290*/  ISETP.GE.AND P5, PT, R32, R223.reuse, PT ;  /* 0x000000df2000720c */ /* 0x080fe40003fa6270 */
[----:B------:R-:W-:Y:S02]  /*152a0*/  FSEL R179, R179, -INF , P1 ;  /* 0xff800000b3b37808 */ /* 0x000fe40000800000 */
[-C--:B------:R-:W-:Y:S02]  /*152b0*/  ISETP.GE.AND P1, PT, R46, R223.reuse, PT ;  /* 0x000000df2e00720c */ /* 0x080fe40003f26270 */
[----:B------:R-:W-:Y:S01]  /*152c0*/  FSEL R58, R15, -INF , P0 ;  /* 0xff8000000f3a7808 */ /* 0x000fe20000000000 */
[C---:B------:R-:W-:Y:S01]  /*152d0*/  VIADD R15, R239.reuse, 0x39 ;  /* 0x00000039ef0f7836 */ /* 0x040fe20000000000 */
        /* <DEDUP_REMOVED lines=18> */
[----:B------:R-:W-:Y:S02]  /*15400*/  IABS R12, R12 ;  /* 0x0000000c000c7213 */ /* 0x000fe40000000000 */
[----:B------:R-:W-:Y:S02]  /*15410*/  FSEL R159, R159, -INF , P0 ;  /* 0xff8000009f9f7808 */ /* 0x000fe40000000000 */
[-C--:B------:R-:W-:Y:S02]  /*15420*/  ISETP.GE.AND P0, PT, R28, R223.reuse, PT ;  /* 0x000000df1c00720c */ /* 0x080fe40003f06270 */
[----:B------:R-:W-:Y:S02]  /*15430*/  ISETP.GE.AND P6, PT, R62, R224, PT ;  /* 0x000000e03e00720c */ /* 0x000fe40003fc6270 */
[----:B------:R-:W-:Y:S02]  /*15440*/  FSEL R173, R173, -INF , P5 ;  /* 0xff800000adad7808 */ /* 0x000fe40002800000 */
[----:B------:R-:W-:Y:S02]  /*15450*/  ISETP.GE.AND P5, PT, R20, R223, PT ;  /* 0x000000df1400720c */ /* 0x000fe40003fa6270 */
[----:B------:R-:W-:Y:S02]  /*15460*/  I2FP.F32.S32 R14, R12 ;  /* 0x0000000c000e7245 */ /* 0x000fe40000201400 */
[----:B------:R-:W-:Y:S02]  /*15470*/  FSEL R167, R167, -INF , P1 ;  /* 0xff800000a7a77808 */ /* 0x000fe40000800000 */
[----:B------:R-:W-:Y:S01]  /*15480*/  ISETP.GE.AND P1, PT, R18, R225, PT ;  /* 0x000000e11200720c */ /* 0x000fe20003f26270 */
[-C--:B------:R-:W-:Y:S01]  /*15490*/  FFMA.FTZ R6, -R240, R14.reuse, R6 ;  /* 0x0000000ef0067223 */ /* 0x080fe20000010106 */
[----:B------:R-:W-:Y:S01]  /*154a0*/  FSEL R10, R10, -INF , !P6 ;  /* 0xff8000000a0a7808 */ /* 0x000fe20007000000 */
[----:B------:R-:W-:Y:S01]  /*154b0*/  FFMA.FTZ R4, -R240, R14, R4 ;  /* 0x0000000ef0047223 */ /* 0x000fe20000010104 */
        /* <DEDUP_REMOVED lines=9> */
[-C--:B------:R-:W-:Y:S02]  /*15550*/  ISETP.GE.AND P0, PT, R21, R223.reuse, PT ;  /* 0x000000df1500720c */ /* 0x080fe40003f06270 */
[-C--:B------:R-:W-:Y:S02]  /*15560*/  ISETP.GE.AND P6, PT, R52, R224.reuse, PT ;  /* 0x000000e03400720c */ /* 0x080fe40003fc6270 */
[----:B------:R-:W-:Y:S02]  /*15570*/  FSEL R158, R158, -INF , P5 ;  /* 0xff8000009e9e7808 */ /* 0x000fe40002800000 */
[-C--:B------:R-:W-:Y:S02]  /*15580*/  ISETP.GE.AND P5, PT, R138, R224.reuse, PT ;  /* 0x000000e08a00720c */ /* 0x080fe40003fa6270 */
[----:B------:R-:W-:Y:S02]  /*15590*/  FSEL R160, R6, -INF , P1 ;  /* 0xff80000006a07808 */ /* 0x000fe40000800000 */
[-C--:B------:R-:W-:Y:S02]  /*155a0*/  ISETP.GE.AND P1, PT, R29, R223.reuse, PT ;  /* 0x000000df1d00720c */ /* 0x080fe40003f26270 */
[----:B------:R-:W-:Y:S02]  /*155b0*/  FSEL R166, R166, -INF , P0 ;  /* 0xff800000a6a67808 */ /* 0x000fe40000000000 */
[----:B------:R-:W-:Y:S02]  /*155c0*/  FSEL R199, R199, -INF , !P6 ;  /* 0xff800000c7c77808 */ /* 0x000fe40007000000 */
[----:B------:R-:W-:Y:S02]  /*155d0*/  FSEL R12, R67, -INF , !P5 ;  /* 0xff800000430c7808 */ /* 0x000fe40006800000 */
[----:B------:R-:W-:Y:S02]  /*155e0*/  ISETP.GE.AND P0, PT, R18, R223, PT ;  /* 0x000000df1200720c */ /* 0x000fe40003f06270 */
[-C--:B------:R-:W-:Y:S02]  /*155f0*/  ISETP.GE.AND P6, PT, R51, R224.reuse, PT ;  /* 0x000000e03300720c */ /* 0x080fe40003fc6270 */
[----:B------:R-:W-:Y:S02]  /*15600*/  ISETP.GE.AND P5, PT, R61, R224, PT ;  /* 0x000000e03d00720c */ /* 0x000fe40003fa6270 */
[----:B------:R-:W-:Y:S02]  /*15610*/  FSEL R178, R178, -INF , P1 ;  /* 0xff800000b2b27808 */ /* 0x000fe40000800000 */
[----:B------:R-:W-:Y:S02]  /*15620*/  ISETP.GE.AND P1, PT, R5, R225, PT ;  /* 0x000000e10500720c */ /* 0x000fe40003f26270 */
[----:B------:R-:W-:Y:S02]  /*15630*/  FSEL R197, R197, -INF , !P6 ;  /* 0xff800000c5c57808 */ /* 0x000fe40007000000 */
[----:B------:R-:W-:Y:S02]  /*15640*/  FSEL R161, R161, -INF , P0 ;  /* 0xff800000a1a17808 */ /* 0x000fe40000000000 */
[----:B------:R-:W-:Y:S02]  /*15650*/  ISETP.GE.AND P6, PT, R60, R222, PT ;  /* 0x000000de3c00720c */ /* 0x000fe40003fc6270 */
[-C--:B------:R-:W-:Y:S02]  /*15660*/  ISETP.GE.AND P0, PT, R15, R223.reuse, PT ;  /* 0x000000df0f00720c */ /* 0x080fe40003f06270 */
[----:B------:R-:W-:Y:S02]  /*15670*/  FSEL R40, R66, -INF , !P5 ;  /* 0xff80000042287808 */ /* 0x000fe40006800000 */
[----:B------:R-:W-:Y:S02]  /*15680*/  ISETP.GE.AND P5, PT, R55, R224, PT ;  /* 0x000000e03700720c */ /* 0x000fe40003fa6270 */
[----:B------:R-:W-:Y:S02]  /*15690*/  FSEL R156, R156, -INF , P1 ;  /* 0xff8000009c9c7808 */ /* 0x000fe40000800000 */
[----:B------:R-:W-:Y:S02]  /*156a0*/  ISETP.GE.AND P1, PT, R54, R222, PT ;  /* 0x000000de3600720c */ /* 0x000fe40003f26270 */
[----:B------:R-:W-:Y:S02]  /*156b0*/  FSEL R136, R133, -INF , P0 ;  /* 0xff80000085887808 */ /* 0x000fe40000000000 */
[----:B------:R-:W-:Y:S02]  /*156c0*/  FSEL R58, R58, -INF , !P6 ;  /* 0xff8000003a3a7808 */ /* 0x000fe40007000000 */
[----:B------:R-:W-:Y:S02]  /*156d0*/  ISETP.GE.AND P0, PT, R63, R224, PT ;  /* 0x000000e03f00720c */ /* 0x000fe40003f06270 */
        /* <DEDUP_REMOVED lines=8> */
[----:B------:R-:W-:Y:S02]  /*15760*/  FMNMX3.FTZ R22, R0, R13, R12, !PT ;  /* 0x0000000d00167276 */ /* 0x000fe4000781000c */
[----:B------:R-:W-:Y:S02]  /*15770*/  FSEL R7, R7, -INF , !P5 ;  /* 0xff80000007077808 */ /* 0x000fe40006800000 */
[-C--:B------:R-:W-:Y:S02]  /*15780*/  ISETP.GE.AND P5, PT, R46, R224.reuse, PT ;  /* 0x000000e02e00720c */ /* 0x080fe40003fa6270 */
[----:B------:R-:W-:Y:S02]  /*15790*/  FSEL R162, R162, -INF , P1 ;  /* 0xff800000a2a27808 */ /* 0x000fe40000800000 */
[----:B------:R-:W-:Y:S02]  /*157a0*/  ISETP.GE.AND P1, PT, R16, R223, PT ;  /* 0x000000df1000720c */ /* 0x000fe40003f26270 */
[----:B------:R-:W-:Y:S02]  /*157b0*/  FSEL R49, R49, -INF , !P0 ;  /* 0xff80000031317808 */ /* 0x000fe40004000000 */
[----:B------:R-:W-:Y:S02]  /*157c0*/  FMNMX3.FTZ R22, R22, R11, R10, !PT ;  /* 0x0000000b16167276 */ /* 0x000fe4000781000a */
[----:B------:R-:W-:Y:S02]  /*157d0*/  FSEL R182, R182, -INF , !P5 ;  /* 0xff800000b6b67808 */ /* 0x000fe40006800000 */
[-C--:B------:R-:W-:Y:S02]  /*157e0*/  ISETP.GE.AND P5, PT, R39, R224.reuse, PT ;  /* 0x000000e02700720c */ /* 0x080fe40003fa6270 */
[----:B------:R-:W-:Y:S02]  /*157f0*/  ISETP.GE.AND P0, PT, R53, R224, PT ;  /* 0x000000e03500720c */ /* 0x000fe40003f06270 */
[----:B------:R-:W-:Y:S02]  /*15800*/  FMNMX3.FTZ R22, R22, R40, R49, !PT ;  /* 0x0000002816167276 */ /* 0x000fe40007810031 */
[----:B------:R-:W-:Y:S02]  /*15810*/  FSEL R157, R157, -INF , P1 ;  /* 0xff8000009d9d7808 */ /* 0x000fe40000800000 */
[-C--:B------:R-:W-:Y:S02]  /*15820*/  ISETP.GE.AND P1, PT, R138, R222.reuse, PT ;  /* 0x000000de8a00720c */ /* 0x080fe40003f26270 */
[----:B------:R-:W-:Y:S02]  /*15830*/  FSEL R9, R9, -INF , !P4 ;  /* 0xff80000009097808 */ /* 0x000fe40006000000 */
[----:B------:R-:W-:Y:S02]  /*15840*/  FSEL R183, R183, -INF , !P5 ;  /* 0xff800000b7b77808 */ /* 0x000fe40006800000 */
[----:B------:R-:W-:Y:S02]  /*15850*/  ISETP.GE.AND P5, PT, R52, R222, PT ;  /* 0x000000de3400720c */ /* 0x000fe40003fa6270 */
[----:B------:R-:W-:Y:S02]  /*15860*/  ISETP.GE.AND P4, PT, R50, R224, PT ;  /* 0x000000e03200720c */ /* 0x000fe40003f86270 */
[----:B------:R-:W-:Y:S02]  /*15870*/  FSEL R200, R200, -INF , !P0 ;  /* 0xff800000c8c87808 */ /* 0x000fe40004000000 */
[----:B------:R-:W-:Y:S02]  /*15880*/  FMNMX3.FTZ R22, R22, R57, R56, !PT ;  /* 0x0000003916167276 */ /* 0x000fe40007810038 */
[-C--:B------:R-:W-:Y:S02]  /*15890*/  ISETP.GE.AND P0, PT, R62, R222.reuse, PT ;  /* 0x000000de3e00720c */ /* 0x080fe40003f06270 */
[----:B------:R-:W-:Y:S02]  /*158a0*/  FSEL R8, R8, -INF , !P1 ;  /* 0xff80000008087808 */ /* 0x000fe40004800000 */
[----:B------:R-:W-:Y:S02]  /*158b0*/  FSEL R170, R170, -INF , !P4 ;  /* 0xff800000aaaa7808 */ /* 0x000fe40006000000 */
[----:B------:R-:W-:Y:S02]  /*158c0*/  FSEL R198, R23, -INF , !P5 ;  /* 0xff80000017c67808 */ /* 0x000fe40006800000 */
[----:B------:R-:W-:Y:S02]  /*158d0*/  ISETP.GE.AND P1, PT, R61, R222, PT ;  /* 0x000000de3d00720c */ /* 0x000fe40003f26270 */
[----:B------:R-:W-:Y:S02]  /*158e0*/  ISETP.GE.AND P4, PT, R47, R224, PT ;  /* 0x000000e02f00720c */ /* 0x000fe40003f86270 */
[----:B------:R-:W-:Y:S02]  /*158f0*/  FMNMX3.FTZ R23, R22, R200, R199, !PT ;  /* 0x000000c816177276 */ /* 0x000fe400078100c7 */
        /* <DEDUP_REMOVED lines=9> */
[-C--:B------:R-:W-:Y:S02]  /*15990*/  ISETP.GE.AND P0, PT, R239, R224.reuse, PT ;  /* 0x000000e0ef00720c */ /* 0x080fe40003f06270 */
[----:B------:R-:W-:Y:S02]  /*159a0*/  ISETP.GE.AND P6, PT, R32, R224, PT ;  /* 0x000000e02000720c */ /* 0x000fe40003fc6270 */
[----:B------:R-:W-:Y:S02]  /*159b0*/  FSEL R196, R37, -INF , !P1 ;  /* 0xff80000025c47808 */ /* 0x000fe40004800000 */
[----:B------:R-:W-:Y:S02]  /*159c0*/  FMNMX3.FTZ R22, R22, R48, R58, !PT ;  /* 0x0000003016167276 */ /* 0x000fe4000781003a */
[----:B------:R-:W-:Y:S02]  /*159d0*/  FSEL R64, R64, -INF , !P4 ;  /* 0xff80000040407808 */ /* 0x000fe40006000000 */
[----:B------:R-:W-:Y:S02]  /*159e0*/  ISETP.GE.AND P1, PT, R50, R222, PT ;  /* 0x000000de3200720c */ /* 0x000fe40003f26270 */
[----:B------:R-:W-:Y:S02]  /*159f0*/  FSEL R194, R36, -INF , !P0 ;  /* 0xff80000024c27808 */ /* 0x000fe40004000000 */
[----:B------:R-:W-:Y:S02]  /*15a00*/  FMNMX3.FTZ R23, R23, R197, R170, !PT ;  /* 0x000000c517177276 */ /* 0x000fe400078100aa */
[-C--:B------:R-:W-:Y:S02]  /*15a10*/  ISETP.GE.AND P0, PT, R33, R224.reuse, PT ;  /* 0x000000e02100720c */ /* 0x080fe40003f06270 */
[----:B------:R-:W-:Y:S02]  /*15a20*/  FSEL R191, R41, -INF , !P6 ;  /* 0xff80000029bf7808 */ /* 0x000fe40007000000 */
[----:B------:R-:W-:Y:S02]  /*15a30*/  ISETP.GE.AND P6, PT, R29, R224, PT ;  /* 0x000000e01d00720c */ /* 0x000fe40003fc6270 */
[-C--:B------:R-:W-:Y:S02]  /*15a40*/  ISETP.GE.AND P4, PT, R51, R222.reuse, PT ;  /* 0x000000de3300720c */ /* 0x080fe40003f86270 */
[----:B------:R-:W-:Y:S02]  /*15a50*/  FMNMX3.FTZ R22, R22, R65, R64, !PT ;  /* 0x0000004116167276 */ /* 0x000fe40007810040 */
[----:B------:R-:W-:Y:S02]  /*15a60*/  FSEL R172, R27, -INF , !P1 ;  /* 0xff8000001bac7808 */ /* 0x000fe40004800000 */
[----:B------:R-:W-:Y:S02]  /*15a70*/  ISETP.GE.AND P1, PT, R39, R222, PT ;  /* 0x000000de2700720c */ /* 0x000fe40003f26270 */
[----:B------:R-:W-:Y:S02]  /*15a80*/  FMNMX3.FTZ R23, R23, R180, R182, !PT ;  /* 0x000000b417177276 */ /* 0x000fe400078100b6 */
[----:B------:R-:W-:Y:S02]  /*15a90*/  FSEL R192, R192, -INF , !P0 ;  /* 0xff800000c0c07808 */ /* 0x000fe40004000000 */
[-C--:B------:R-:W-:Y:S02]  /*15aa0*/  ISETP.GE.AND P5, PT, R47, R222.reuse, PT ;  /* 0x000000de2f00720c */ /* 0x080fe40003fa6270 */
[-C--:B------:R-:W-:Y:S02]  /*15ab0*/  ISETP.GE.AND P0, PT, R46, R222.reuse, PT ;  /* 0x000000de2e00720c */ /* 0x080fe40003f06270 */
[----:B------:R-:W-:Y:S02]  /*15ac0*/  FSEL R181, R44, -INF , !P6 ;  /* 0xff8000002cb57808 */ /* 0x000fe40007000000 */
[----:B------:R-:W-:Y:S02]  /*15ad0*/  FSEL R171, R26, -INF , !P4 ;  /* 0xff8000001aab7808 */ /* 0x000fe40006000000 */
[----:B------:R-:W-:Y:S02]  /*15ae0*/  FMNMX3.FTZ R22, R22, R169, R198, !PT ;  /* 0x000000a916167276 */ /* 0x000fe400078100c6 */
[----:B------:R-:W-:Y:S02]  /*15af0*/  ISETP.GE.AND P6, PT, R45, R222, PT ;  /* 0x000000de2d00720c */ /* 0x000fe40003fc6270 */
[-C--:B------:R-:W-:Y:S02]  /*15b00*/  ISETP.GE.AND P4, PT, R28, R224.reuse, PT ;  /* 0x000000e01c00720c */ /* 0x080fe40003f86270 */
[----:B------:R-:W-:Y:S02]  /*15b10*/  FSEL R187, R34, -INF , !P1 ;  /* 0xff80000022bb7808 */ /* 0x000fe40004800000 */
[----:B------:R-:W-:Y:S02]  /*15b20*/  FMNMX3.FTZ R23, R23, R183, R186, !PT ;  /* 0x000000b717177276 */ /* 0x000fe400078100ba */
[-C--:B------:R-:W-:Y:S02]  /*15b30*/  ISETP.GE.AND P1, PT, R21, R224.reuse, PT ;  /* 0x000000e01500720c */ /* 0x080fe40003f26270 */
        /* <DEDUP_REMOVED lines=8> */
[----:B------:R-:W-:Y:S02]  /*15bc0*/  FSEL R168, R168, -INF , !P1 ;  /* 0xff800000a8a87808 */ /* 0x000fe40004800000 */
[C---:B------:R-:W-:Y:S01]  /*15bd0*/  ISETP.GE.AND P1, PT, R239.reuse, R222, PT ;  /* 0x000000deef00720c */ /* 0x040fe20003f26270 */
[----:B------:R-:W-:Y:S01]  /*15be0*/  VIADD R239, R239, 0xffffff80 ;  /* 0xffffff80efef7836 */ /* 0x000fe20000000000 */
[----:B------:R-:W-:Y:S02]  /*15bf0*/  FMNMX3.FTZ R22, R22, R185, R184, !PT ;  /* 0x000000b916167276 */ /* 0x000fe400078100b8 */
[----:B------:R-:W-:Y:S02]  /*15c00*/  ISETP.GE.AND P5, PT, R24, R224, PT ;  /* 0x000000e01800720c */ /* 0x000fe40003fa6270 */
[----:B------:R-:W-:Y:S02]  /*15c10*/  ISETP.GE.AND P0, PT, R33, R222, PT ;  /* 0x000000de2100720c */ /* 0x000fe40003f06270 */
[----:B------:R-:W-:Y:S02]  /*15c20*/  FSEL R167, R167, -INF , !P6 ;  /* 0xff800000a7a77808 */ /* 0x000fe40007000000 */
[----:B------:R-:W-:Y:S02]  /*15c30*/  FMNMX3.FTZ R23, R23, R192, R191, !PT ;  /* 0x000000c017177276 */ /* 0x000fe400078100bf */
[----:B------:R-:W-:Y:S02]  /*15c40*/  ISETP.GE.AND P6, PT, R19, R224, PT ;  /* 0x000000e01300720c */ /* 0x000fe40003fc6270 */
[----:B------:R-:W-:Y:S02]  /*15c50*/  FSEL R176, R176, -INF , !P4 ;  /* 0xff800000b0b07808 */ /* 0x000fe40006000000 */
[----:B------:R-:W-:Y:S02]  /*15c60*/  FSEL R195, R38, -INF , !P1 ;  /* 0xff80000026c37808 */ /* 0x000fe40004800000 */
[-C--:B------:R-:W-:Y:S02]  /*15c70*/  ISETP.GE.AND P4, PT, R32, R222.reuse, PT ;  /* 0x000000de2000720c */ /* 0x080fe40003f86270 */
        /* <DEDUP_REMOVED lines=8> */
[----:B------:R-:W-:Y:S02]  /*15d00*/  ISETP.GE.AND P6, PT, R28, R222, PT ;  /* 0x000000de1c00720c */ /* 0x000fe40003fc6270 */
[----:B------:R-:W-:Y:S02]  /*15d10*/  FSEL R189, R43, -INF , !P4 ;  /* 0xff8000002bbd7808 */ /* 0x000fe40006000000 */
[----:B------:R-:W-:Y:S02]  /*15d20*/  FMNMX3.FTZ R22, R22, R195, R193, !PT ;  /* 0x000000c316167276 */ /* 0x000fe400078100c1 */
[----:B------:R-:W-:Y:S02]  /*15d30*/  FSEL R178, R178, -INF , !P5 ;  /* 0xff800000b2b27808 */ /* 0x000fe40006800000 */
[----:B------:R-:W-:Y:S02]  /*15d40*/  FMNMX3.FTZ R23, R23, R176, R175, !PT ;  /* 0x000000b017177276 */ /* 0x000fe400078100af */
[-C--:B------:R-:W-:Y:S02]  /*15d50*/  ISETP.GE.AND P4, PT, R16, R224.reuse, PT ;  /* 0x000000e01000720c */ /* 0x080fe40003f86270 */
        /* <DEDUP_REMOVED lines=23> */
[----:B------:R-:W-:Y:S02]  /*15ed0*/  FMNMX3.FTZ R23, R23, R160, R159, !PT ;  /* 0x000000a017177276 */ /* 0x000fe4000781009f */
[----:B------:R-:W-:Y:S02]  /*15ee0*/  FSEL R162, R162, -INF , !P6 ;  /* 0xff800000a2a27808 */ /* 0x000fe40007000000 */
[----:B------:R-:W-:Y:S02]  /*15ef0*/  FSEL R161, R161, -INF , !P1 ;  /* 0xff800000a1a17808 */ /* 0x000fe40004800000 */
[C---:B------:R-:W-:Y:S02]  /*15f00*/  ISETP.GE.AND P6, PT, R5.reuse, R223, PT ;  /* 0x000000df0500720c */ /* 0x040fe40003fc6270 */
[----:B------:R-:W-:Y:S02]  /*15f10*/  ISETP.GE.AND P1, PT, R5, R222, PT ;  /* 0x000000de0500720c */ /* 0x000fe40003f26270 */
[----:B------:R-:W-:Y:S02]  /*15f20*/  FMNMX3.FTZ R5, R22, R166, R165, !PT ;  /* 0x000000a616057276 */ /* 0x000fe400078100a5 */
[-C--:B------:R-:W-:Y:S02]  /*15f30*/  ISETP.GE.AND P0, PT, R17, R222.reuse, PT ;  /* 0x000000de1100720c */ /* 0x080fe40003f06270 */
[-C--:B------:R-:W-:Y:S02]  /*15f40*/  ISETP.GE.AND P4, PT, R16, R222.reuse, PT ;  /* 0x000000de1000720c */ /* 0x080fe40003f86270 */
[----:B------:R-:W-:Y:S02]  /*15f50*/  ISETP.GE.AND P5, PT, R15, R222, PT ;  /* 0x000000de0f00720c */ /* 0x000fe40003fa6270 */
[----:B------:R-:W-:Y:S02]  /*15f60*/  FMNMX3.FTZ R15, R23, R156, R153, !PT ;  /* 0x0000009c170f7276 */ /* 0x000fe40007810099 */
[----:B------:R-:W-:Y:S02]  /*15f70*/  FSEL R4, R4, -INF , P6 ;  /* 0xff80000004047808 */ /* 0x000fe40003000000 */
[----:B------:R-:W-:Y:S01]  /*15f80*/  FSEL R158, R158, -INF , !P0 ;  /* 0xff8000009e9e7808 */ /* 0x000fe20004000000 */
[----:B------:R-:W1:Y:S01]  /*15f90*/  SHFL.BFLY PT, R14, R15, 0x2, 0x1f ;  /* 0x0c401f000f0e7f89 */ /* 0x000e6200000e0000 */
[----:B------:R-:W-:Y:S02]  /*15fa0*/  FSEL R157, R157, -INF , !P4 ;  /* 0xff8000009d9d7808 */ /* 0x000fe40006000000 */
[----:B------:R-:W-:Y:S02]  /*15fb0*/  FMNMX3.FTZ R5, R5, R162, R161, !PT ;  /* 0x000000a205057276 */ /* 0x000fe400078100a1 */
[----:B------:R-:W-:Y:S02]  /*15fc0*/  FSEL R136, R136, -INF , !P5 ;  /* 0xff80000088887808 */ /* 0x000fe40006800000 */
[----:B------:R-:W-:Y:S02]  /*15fd0*/  FSEL R137, R4, -INF , !P1 ;  /* 0xff80000004897808 */ /* 0x000fe40004800000 */
[----:B------:R-:W-:Y:S02]  /*15fe0*/  FMNMX3.FTZ R5, R5, R158, R157, !PT ;  /* 0x0000009e05057276 */ /* 0x000fe4000781009d */
[----:B------:R-:W-:Y:S02]  /*15ff0*/  LOP3.LUT R138, R214, 0x200, R215, 0xf8, !PT ;  /* 0x00000200d68a7812 */ /* 0x000fe400078ef8d7 */
[----:B------:R-:W-:Y:S03]  /*16000*/  FMNMX3.FTZ R5, R5, R137, R136, !PT ;  /* 0x0000008905057276 */ /* 0x000fe60007810088 */
[----:B------:R-:W-:Y:S02]  /*16010*/  IMAD R138, R138, 0x2, R212 ;  /* 0x000000028a8a7824 */ /* 0x000fe400078e02d4 */
[----:B------:R-:W3:Y:S02]  /*16020*/  SHFL.BFLY PT, R4, R5, 0x2, 0x1f ;  /* 0x0c401f0005047f89 */ /* 0x000ee400000e0000 */
[C---:B------:R-:W-:Y:S02]  /*16030*/  IMAD.IADD R144, R138.reuse, 0x1, R213 ;  /* 0x000000018a907824 */ /* 0x040fe400078e02d5 */
[----:B------:R-:W-:Y:S04]  /*16040*/  VIADD R139, R138, 0xc040 ;  /* 0x0000c0408a8b7836 */ /* 0x000fe80000000000 */
[----:B------:R-:W-:Y:S08]  /*16050*/  LDSM.16.MT88.4 R44, [R138+0x10000] ;  /* 0x010000008a2c783b */ /* 0x000ff00000004200 */
[----:B------:R-:W-:Y:S08]  /*16060*/  LDSM.16.MT88.4 R20, [R144+0xc000] ;  /* 0x00c000009014783b */ /* 0x000ff00000004200 */
[----:B------:R-:W-:Y:S01]  /*16070*/  LDSM.16.MT88.4 R52, [R144+0x10000] ;  /* 0x010000009034783b */ /* 0x000fe20000004200 */
[----:B-1----:R-:W-:Y:S02]  /*16080*/  FMNMX.FTZ R14, R15, R14, !PT ;  /* 0x0000000e0f0e7209 */ /* 0x002fe40007810000 */
[----:B---3--:R-:W-:Y:S05]  /*16090*/  FMNMX.FTZ R4, R5, R4, !PT ;  /* 0x0000000405047209 */ /* 0x008fea0007810000 */
[----:B------:R-:W1:Y:S08]  /*160a0*/  SHFL.BFLY PT, R134, R14, 0x1, 0x1f ;  /* 0x0c201f000e867f89 */ /* 0x000e7000000e0000 */
[----:B------:R-:W3:Y:S01]  /*160b0*/  SHFL.BFLY PT, R133, R4, 0x1, 0x1f ;  /* 0x0c201f0004857f89 */ /* 0x000ee200000e0000 */
[----:B-1----:R-:W-:Y:S04]  /*160c0*/  FMNMX.FTZ R134, R14, R134, !PT ;  /* 0x000000860e867209 */ /* 0x002fe80007810000 */
[----:B------:R-:W-:Y:S01]  /*160d0*/  FSETP.NEU.FTZ.AND P1, PT, R134, -INF , PT ;  /* 0xff8000008600780b */ /* 0x000fe20003f3d000 */
[----:B--2---:R-:W-:Y:S01]  /*160e0*/  FMUL.FTZ R155, R135, R134 ;  /* 0x00000086879b7220 */ /* 0x004fe20000410000 */
[----:B---3--:R-:W-:Y:S02]  /*160f0*/  FMNMX.FTZ R133, R4, R133, !PT ;  /* 0x0000008504857209 */ /* 0x008fe40007810000 */
[----:B------:R-:W-:Y:S02]  /*16100*/  FSEL R4, R134, RZ, P1 ;  /* 0x000000ff86047208 */ /* 0x000fe40000800000 */
[----:B------:R-:W-:Y:S01]  /*16110*/  FSEL R155, R155, RZ, P1 ;  /* 0x000000ff9b9b7208 */ /* 0x000fe20000800000 */
[----:B------:R-:W-:Y:S01]  /*16120*/  FMUL.FTZ R154, R135, R133 ;  /* 0x00000085879a7220 */ /* 0x000fe20000410000 */
[----:B------:R-:W-:Y:S01]  /*16130*/  FSETP.NEU.FTZ.AND P0, PT, R133, -INF , PT ;  /* 0xff8000008500780b */ /* 0x000fe20003f1d000 */
[----:B------:R-:W-:Y:S02]  /*16140*/  FADD.FTZ R4, -R4, R0 ;  /* 0x0000000004047221 */ /* 0x000fe40000010100 */
[-CC-:B------:R-:W-:Y:S01]  /*16150*/  FFMA.FTZ R147, R13, R135.reuse, -R155.reuse ;  /* 0x000000870d937223 */ /* 0x180fe2000001089b */
[-CC-:B------:R-:W-:Y:S01]  /*16160*/  FFMA.FTZ R151, R12, R135.reuse, -R155.reuse ;  /* 0x000000870c977223 */ /* 0x180fe2000001089b */
[----:B------:R-:W-:Y:S01]  /*16170*/  FSEL R0, R133, RZ, P0 ;  /* 0x000000ff85007208 */ /* 0x000fe20000000000 */
[----:B------:R-:W1:Y:S01]  /*16180*/  LDSM.16.MT88.4 R12, [R138+0xc000] ;  /* 0x00c000008a0c783b */ /* 0x000e620000004200 */
[----:B------:R-:W-:Y:S01]  /*16190*/  FSEL R154, R154, RZ, P0 ;  /* 0x000000ff9a9a7208 */ /* 0x000fe20000000000 */
[-CC-:B------:R-:W-:Y:S01]  /*161a0*/  FFMA.FTZ R146, R11, R135.reuse, -R155.reuse ;  /* 0x000000870b927223 */ /* 0x180fe2000001089b */
[-CC-:B------:R-:W-:Y:S01]  /*161b0*/  FFMA.FTZ R145, R10, R135.reuse, -R155.reuse ;  /* 0x000000870a917223 */ /* 0x180fe2000001089b */
[----:B------:R-:W-:Y:S01]  /*161c0*/  FADD.FTZ R0, -R0, R132 ;  /* 0x0000008400007221 */ /* 0x000fe20000010100 */
[----:B------:R-:W-:Y:S01]  /*161d0*/  FMUL.FTZ R4, R135, R4 ;  /* 0x0000000487047220 */ /* 0x000fe20000410000 */
[-CC-:B------:R-:W-:Y:S01]  /*161e0*/  FFMA.FTZ R150, R9, R135.reuse, -R154.reuse ;  /* 0x0000008709967223 */ /* 0x180fe2000001089a */
[-CC-:B------:R-:W-:Y:S01]  /*161f0*/  FFMA.FTZ R149, R8, R135.reuse, -R154.reuse ;  /* 0x0000008708957223 */ /* 0x180fe2000001089a */
[-CC-:B------:R-:W-:Y:S01]  /*16200*/  FFMA.FTZ R148, R7, R135.reuse, -R154.reuse ;  /* 0x0000008707947223 */ /* 0x180fe2000001089a */
[-CC-:B------:R-:W-:Y:S01]  /*16210*/  FFMA.FTZ R152, R6, R135.reuse, -R154.reuse ;  /* 0x0000008706987223 */ /* 0x180fe2000001089a */
[----:B------:R-:W-:Y:S01]  /*16220*/  FMUL.FTZ R0, R135, R0 ;  /* 0x0000000087007220 */ /* 0x000fe20000410000 */
[----:B------:R-:W2:Y:S01]  /*16230*/  MUFU.EX2 R132, R4 ;  /* 0x0000000400847308 */ /* 0x000ea20000000800 */
[----:B------:R-:W-:Y:S02]  /*16240*/  VIADD R8, R138, 0xc000 ;  /* 0x0000c0008a087836 */ /* 0x000fe40000000000 */
[-CC-:B------:R-:W-:Y:S01]  /*16250*/  FFMA.FTZ R169, R169, R135.reuse, -R154.reuse ;  /* 0x00000087a9a97223 */ /* 0x180fe2000001089a */
[-CC-:B------:R-:W-:Y:S01]  /*16260*/  FFMA.FTZ R170, R170, R135.reuse, -R155.reuse ;  /* 0x00000087aaaa7223 */ /* 0x180fe2000001089b */
[-CC-:B------:R-:W-:Y:S01]  /*16270*/  FFMA.FTZ R171, R171, R135.reuse, -R154.reuse ;  /* 0x00000087abab7223 */ /* 0x180fe2000001089a */
[----:B------:R-:W-:Y:S02]  /*16280*/  @P2 VIADD R139, R8, 0xffffffc0 ;  /* 0xffffffc0088b2836 */ /* 0x000fe40000000000 */
[-CC-:B------:R-:W-:Y:S01]  /*16290*/  FFMA.FTZ R172, R172, R135.reuse, -R154.reuse ;  /* 0x00000087acac7223 */ /* 0x180fe2000001089a */
[-C--:B------:R-:W-:Y:S01]  /*162a0*/  FFMA.FTZ R180, R180, R135.reuse, -R155 ;  /* 0x00000087b4b47223 */ /* 0x080fe2000001089b */
[----:B------:R-:W3:Y:S01]  /*162b0*/  MUFU.EX2 R0, R0 ;  /* 0x0000000000007308 */ /* 0x000ee20000000800 */
[----:B------:R-:W-:Y:S01]  /*162c0*/  IMAD.IADD R213, R213, 0x1, R139 ;  /* 0x00000001d5d57824 */ /* 0x000fe200078e028b */
[----:B------:R-:W4:Y:S01]  /*162d0*/  LDSM.16.MT88.4 R28, [R139] ;  /* 0x000000008b1c783b */ /* 0x000f220000004200 */
[-CC-:B------:R-:W-:Y:S01]  /*162e0*/  FFMA.FTZ R182, R182, R135.reuse, -R155.reuse ;  /* 0x00000087b6b67223 */ /* 0x180fe2000001089b */
[-CC-:B------:R-:W-:Y:S01]  /*162f0*/  FFMA.FTZ R185, R185, R135.reuse, -R154.reuse ;  /* 0x00000087b9b97223 */ /* 0x180fe2000001089a */
        /* <DEDUP_REMOVED lines=8> */
[----:B------:R-:W2:Y:S01]  /*16380*/  LDSM.16.MT88.4 R36, [R213] ;  /* 0x00000000d524783b */ /* 0x000ea20000004200 */
        /* <DEDUP_REMOVED lines=8> */
[----:B------:R-:W-:Y:S01]  /*16410*/  FMUL.FTZ R19, R0, R119 ;  /* 0x0000007700137220 */ /* 0x000fe20000410000 */
[----:B------:R-:W3:Y:S03]  /*16420*/  LDSM.16.MT88.4 R60, [R139+0x4000] ;  /* 0x004000008b3c783b */ /* 0x000ee60000004200 */
[----:B------:R-:W-:Y:S01]  /*16430*/  MUFU.EX2 R146, R146 ;  /* 0x0000009200927308 */ /* 0x000fe20000000800 */
[C---:B------:R-:W-:Y:S01]  /*16440*/  FMUL.FTZ R24, R132.reuse, R108 ;  /* 0x0000006c84187220 */ /* 0x040fe20000410000 */
[----:B------:R-:W-:Y:S01]  /*16450*/  FMUL.FTZ R25, R132, R109 ;  /* 0x0000006d84197220 */ /* 0x000fe20000410000 */
[C---:B------:R-:W-:Y:S01]  /*16460*/  FMUL.FTZ R26, R0.reuse, R110 ;  /* 0x0000006e001a7220 */ /* 0x040fe20000410000 */
[----:B------:R-:W-:Y:S01]  /*16470*/  FMUL.FTZ R27, R0, R111 ;  /* 0x0000006f001b7220 */ /* 0x000fe20000410000 */
[C---:B------:R-:W-:Y:S01]  /*16480*/  FMUL.FTZ R32, R132.reuse, R100 ;  /* 0x0000006484207220 */ /* 0x040fe20000410000 */
[----:B------:R-:W-:Y:S01]  /*16490*/  FMUL.FTZ R33, R132, R101 ;  /* 0x0000006584217220 */ /* 0x000fe20000410000 */
[----:B------:R-:W-:Y:S03]  /*164a0*/  LDSM.16.MT88.4 R124, [R138+0xf800] ;  /* 0x00f800008a7c783b */ /* 0x000fe60000004200 */
[----:B------:R-:W1:Y:S01]  /*164b0*/  MUFU.EX2 R145, R145 ;  /* 0x0000009100917308 */ /* 0x000e620000000800 */
[----:B-----5:R-:W-:Y:S01]  /*164c0*/  F2FP.BF16.F32.PACK_AB R140, R151, R147 ;  /* 0x00000093978c723e */ /* 0x020fe200000010ff */
[C---:B------:R-:W-:Y:S01]  /*164d0*/  FMUL.FTZ R34, R0.reuse, R102 ;  /* 0x0000006600227220 */ /* 0x040fe20000410000 */
[----:B------:R-:W-:Y:S01]  /*164e0*/  FMUL.FTZ R35, R0, R103 ;  /* 0x0000006700237220 */ /* 0x000fe20000410000 */
[----:B------:R-:W-:Y:S01]  /*164f0*/  FMUL.FTZ R41, R132, R93 ;  /* 0x0000005d84297220 */ /* 0x000fe20000410000 */
        /* <DEDUP_REMOVED lines=9> */
[-CC-:B------:R-:W-:Y:S01]  /*16590*/  FFMA.FTZ R187, R187, R135.reuse, -R154.reuse ;  /* 0x00000087bbbb7223 */ /* 0x180fe2000001089a */
[----:B------:R-:W-:Y:S03]  /*165a0*/  LDSM.16.MT88.4 R108, [R139+0x3800] ;  /* 0x003800008b6c783b */ /* 0x000fe60000004200 */
[----:B------:R-:W5:Y:S01]  /*165b0*/  MUFU.EX2 R149, R149 ;  /* 0x0000009500957308 */ /* 0x000f620000000800 */
[----:B-1----:R-:W-:Y:S01]  /*165c0*/  F2FP.BF16.F32.PACK_AB R142, R145, R146 ;  /* 0x00000092918e723e */ /* 0x002fe200000010ff */
[-CC-:B------:R-:W-:Y:S01]  /*165d0*/  FFMA.FTZ R188, R188, R135.reuse, -R154.reuse ;  /* 0x00000087bcbc7223 */ /* 0x180fe2000001089a */
[-CC-:B------:R-:W-:Y:S01]  /*165e0*/  FFMA.FTZ R194, R194, R135.reuse, -R155.reuse ;  /* 0x00000087c2c27223 */ /* 0x180fe2000001089b */
[-CC-:B------:R-:W-:Y:S01]  /*165f0*/  FFMA.FTZ R196, R196, R135.reuse, -R155.reuse ;  /* 0x00000087c4c47223 */ /* 0x180fe2000001089b */
[-CC-:B------:R-:W-:Y:S01]  /*16600*/  FFMA.FTZ R195, R195, R135.reuse, -R154.reuse ;  /* 0x00000087c3c37223 */ /* 0x180fe2000001089a */
[-CC-:B------:R-:W-:Y:S01]  /*16610*/  FFMA.FTZ R193, R193, R135.reuse, -R154.reuse ;  /* 0x00000087c1c17223 */ /* 0x180fe2000001089a */
[----:B------:R-:W-:Y:S03]  /*16620*/  LDSM.16.MT88.4 R100, [R213+0x3800] ;  /* 0x00380000d564783b */ /* 0x000fe60000004200 */
[----:B------:R-:W-:Y:S01]  /*16630*/  MUFU.EX2 R148, R148 ;  /* 0x0000009400947308 */ /* 0x000fe20000000800 */
[-CC-:B------:R-:W-:Y:S01]  /*16640*/  FFMA.FTZ R192, R192, R135.reuse, -R155.reuse ;  /* 0x00000087c0c07223 */ /* 0x180fe2000001089b */
[-CC-:B------:R-:W-:Y:S01]  /*16650*/  FFMA.FTZ R191, R191, R135.reuse, -R155.reuse ;  /* 0x00000087bfbf7223 */ /* 0x180fe2000001089b */
[-CC-:B------:R-:W-:Y:S01]  /*16660*/  FFMA.FTZ R190, R190, R135.reuse, -R154.reuse ;  /* 0x00000087bebe7223 */ /* 0x180fe2000001089a */
[-CC-:B------:R-:W-:Y:S01]  /*16670*/  FFMA.FTZ R189, R189, R135.reuse, -R154.reuse ;  /* 0x00000087bdbd7223 */ /* 0x180fe2000001089a */
[-CC-:B------:R-:W-:Y:S01]  /*16680*/  FFMA.FTZ R181, R181, R135.reuse, -R155.reuse ;  /* 0x00000087b5b57223 */ /* 0x180fe2000001089b */
[-CC-:B------:R-:W-:Y:S01]  /*16690*/  FFMA.FTZ R179, R179, R135.reuse, -R155.reuse ;  /* 0x00000087b3b37223 */ /* 0x180fe2000001089b */
[-CC-:B------:R-:W-:Y:S03]  /*166a0*/  FFMA.FTZ R178, R178, R135.reuse, -R154.reuse ;  /* 0x00000087b2b27223 */ /* 0x180fe6000001089a */
[----:B------:R-:W1:Y:S01]  /*166b0*/  MUFU.EX2 R152, R152 ;  /* 0x0000009800987308 */ /* 0x000e620000000800 */
[----:B-----5:R-:W-:Y:S01]  /*166c0*/  F2FP.BF16.F32.PACK_AB R141, R149, R150 ;  /* 0x00000096958d723e */ /* 0x020fe200000010ff */
[-CC-:B------:R-:W-:Y:S01]  /*166d0*/  FFMA.FTZ R177, R177, R135.reuse, -R154.reuse ;  /* 0x00000087b1b17223 */ /* 0x180fe2000001089a */
[-CC-:B------:R-:W-:Y:S01]  /*166e0*/  FFMA.FTZ R176, R176, R135.reuse, -R155.reuse ;  /* 0x00000087b0b07223 */ /* 0x180fe2000001089b */
[-CC-:B------:R-:W-:Y:S01]  /*166f0*/  FFMA.FTZ R175, R175, R135.reuse, -R155.reuse ;  /* 0x00000087afaf7223 */ /* 0x180fe2000001089b */
[-CC-:B------:R-:W-:Y:S01]  /*16700*/  FFMA.FTZ R174, R174, R135.reuse, -R154.reuse ;  /* 0x00000087aeae7223 */ /* 0x180fe2000001089a */
[-CC-:B------:R-:W-:Y:S01]  /*16710*/  FFMA.FTZ R173, R173, R135.reuse, -R154.reuse ;  /* 0x00000087adad7223 */ /* 0x180fe2000001089a */
[-CC-:B------:R-:W-:Y:S03]  /*16720*/  FFMA.FTZ R168, R168, R135.reuse, -R155.reuse ;  /* 0x00000087a8a87223 */ /* 0x180fe6000001089b */
        /* <DEDUP_REMOVED lines=8> */
[----:B------:R-:W-:Y:S01]  /*167b0*/  MUFU.EX2 R170, R170 ;  /* 0x000000aa00aa7308 */ /* 0x000fe20000000800 */
[----:B-1----:R-:W-:Y:S01]  /*167c0*/  F2FP.BF16.F32.PACK_AB R143, R152, R148 ;  /* 0x00000094988f723e */ /* 0x002fe200000010ff */
[-CC-:B------:R-:W-:Y:S01]  /*167d0*/  FFMA.FTZ R160, R160, R135.reuse, -R155.reuse ;  /* 0x00000087a0a07223 */ /* 0x180fe2000001089b */
[-CC-:B------:R-:W-:Y:S01]  /*167e0*/  FFMA.FTZ R159, R159, R135.reuse, -R155.reuse ;  /* 0x000000879f9f7223 */ /* 0x180fe2000001089b */
[-CC-:B------:R-:W-:Y:S01]  /*167f0*/  FFMA.FTZ R158, R158, R135.reuse, -R154.reuse ;  /* 0x000000879e9e7223 */ /* 0x180fe2000001089a */
[-CC-:B------:R-:W-:Y:S01]  /*16800*/  FFMA.FTZ R157, R157, R135.reuse, -R154.reuse ;  /* 0x000000879d9d7223 */ /* 0x180fe2000001089a */
[-C--:B------:R-:W-:Y:S01]  /*16810*/  FFMA.FTZ R156, R156, R135.reuse, -R155 ;  /* 0x000000879c9c7223 */ /* 0x080fe2000001089b */
[----:B------:R-:W-:Y:S01]  /*16820*/  FFMA.FTZ R137, R137, R135, -R154 ;  /* 0x0000008789897223 */ /* 0x000fe2000001089a */
[C---:B------:R-:W-:Y:S02]  /*16830*/  HMMA.16816.F32.BF16 R4, R140.reuse, R12, R4 ;  /* 0x0000000c8c04723c */ /* 0x040fe40000041804 */
[----:B------:R-:W-:Y:S03]  /*16840*/  MUFU.EX2 R171, R171 ;  /* 0x000000ab00ab7308 */ /* 0x000fe60000000800 */
[C---:B------:R-:W-:Y:S01]  /*16850*/  FMUL.FTZ R12, R132.reuse, R120 ;  /* 0x00000078840c7220 */ /* 0x040fe20000410000 */
[C---:B------:R-:W-:Y:S01]  /*16860*/  FMUL.FTZ R13, R132.reuse, R121 ;  /* 0x00000079840d7220 */ /* 0x040fe20000410000 */
[----:B------:R-:W-:Y:S01]  /*16870*/  FFMA.FTZ R147, R132, R249, R147 ;  /* 0x000000f984937223 */ /* 0x000fe20000010093 */
[C---:B------:R-:W-:Y:S04]  /*16880*/  HMMA.16816.F32.BF16 R8, R140.reuse, R14, R8 ;  /* 0x0000000e8c08723c */ /* 0x040fe80000041808 */
[----:B------:R-:W-:Y:S01]  /*16890*/  MUFU.EX2 R172, R172 ;  /* 0x000000ac00ac7308 */ /* 0x000fe20000000800 */
[C---:B------:R-:W-:Y:S01]  /*168a0*/  FMUL.FTZ R14, R0.reuse, R122 ;  /* 0x0000007a000e7220 */ /* 0x040fe20000410000 */
[C---:B------:R-:W-:Y:S01]  /*168b0*/  FMUL.FTZ R15, R0.reuse, R123 ;  /* 0x0000007b000f7220 */ /* 0x040fe20000410000 */
[----:B------:R-:W-:Y:S01]  /*168c0*/  FFMA.FTZ R150, R0, R248, R150 ;  /* 0x000000f800967223 */ /* 0x000fe20000010096 */
[----:B------:R-:W-:Y:S01]  /*168d0*/  ISETP.GT.AND P0, PT, R236, R226, PT ;  /* 0x000000e2ec00720c */ /* 0x000fe20003f04270 */
[----:B------:R-:W-:Y:S05]  /*168e0*/  FADD.FTZ R147, R151, R147 ;  /* 0x0000009397937221 */ /* 0x000fea0000010000 */
        /* <DEDUP_REMOVED lines=27> */
[-CC-:B------:R-:W-:Y:S01]  /*16aa0*/  FFMA.FTZ R107, R64, R135.reuse, -R154.reuse ;  /* 0x00000087406b7223 */ /* 0x180fe2000001089a */
[C---:B------:R-:W-:Y:S02]  /*16ab0*/  FMUL.FTZ R64, R132.reuse, R68 ;  /* 0x0000004484407220 */ /* 0x040fe40000410000 */
[----:B------:R-:W-:Y:S01]  /*16ac0*/  MUFU.EX2 R104, R104 ;  /* 0x0000006800687308 */ /* 0x000fe20000000800 */
[C---:B--2---:R-:W-:Y:S03]  /*16ad0*/  HMMA.16816.F32.BF16 R28, R140.reuse, R36, R28 ;  /* 0x000000248c1c723c */ /* 0x044fe6000004181c */
[----:B------:R-:W-:Y:S01]  /*16ae0*/  FMUL.FTZ R36, R132, R96 ;  /* 0x0000006084247220 */ /* 0x000fe20000410000 */
[--C-:B------:R-:W-:Y:S01]  /*16af0*/  FFMA.FTZ R96, R40, R135, -R155.reuse ;  /* 0x0000008728607223 */ /* 0x100fe2000001089b */
[C---:B------:R-:W-:Y:S01]  /*16b00*/  FMUL.FTZ R40, R132.reuse, R92 ;  /* 0x0000005c84287220 */ /* 0x040fe20000410000 */
[----:B------:R-:W-:Y:S01]  /*16b10*/  FMUL.FTZ R37, R132, R97 ;  /* 0x0000006184257220 */ /* 0x000fe20000410000 */
[----:B------:R-:W-:Y:S01]  /*16b20*/  LDSM.16.MT88.4 R92, [R144+0xd000] ;  /* 0x00d00000905c783b */ /* 0x000fe20000004200 */
[C---:B------:R-:W-:Y:S01]  /*16b30*/  HMMA.16816.F32.BF16 R32, R140.reuse, R38, R32 ;  /* 0x000000268c20723c */ /* 0x040fe20000041820 */
[----:B------:R-:W-:Y:S02]  /*16b40*/  MUFU.EX2 R105, R105 ;  /* 0x0000006900697308 */ /* 0x000fe40000000800 */
[C---:B------:R-:W-:Y:S01]  /*16b50*/  FMUL.FTZ R38, R0.reuse, R98 ;  /* 0x0000006200267220 */ /* 0x040fe20000410000 */
[----:B------:R-:W-:Y:S01]  /*16b60*/  FMUL.FTZ R39, R0, R99 ;  /* 0x0000006300277220 */ /* 0x000fe20000410000 */
[--C-:B------:R-:W-:Y:S01]  /*16b70*/  FFMA.FTZ R97, R49, R135, -R155.reuse ;  /* 0x0000008731617223 */ /* 0x100fe2000001089b */
[----:B------:R-:W-:Y:S01]  /*16b80*/  FMUL.FTZ R49, R132, R85 ;  /* 0x0000005584317220 */ /* 0x000fe20000410000 */
[-C--:B------:R-:W-:Y:S01]  /*16b90*/  FFMA.FTZ R98, R48, R135.reuse, -R154 ;  /* 0x0000008730627223 */ /* 0x080fe2000001089a */
[C---:B------:R-:W-:Y:S01]  /*16ba0*/  FMUL.FTZ R48, R132.reuse, R84 ;  /* 0x0000005484307220 */ /* 0x040fe20000410000 */
[----:B------:R-:W-:Y:S01]  /*16bb0*/  FFMA.FTZ R99, R57, R135, -R155 ;  /* 0x0000008739637223 */ /* 0x000fe2000001089b */
[----:B------:R-:W1:Y:S01]  /*16bc0*/  LDSM.16.MT88.4 R84, [R213+0x4000] ;  /* 0x00400000d554783b */ /* 0x000e620000004200 */
[C---:B------:R-:W-:Y:S01]  /*16bd0*/  HMMA.16816.F32.BF16 R36, R140.reuse, R44, R36 ;  /* 0x0000002c8c24723c */ /* 0x040fe20000041824 */
[----:B------:R-:W2:Y:S02]  /*16be0*/  MUFU.EX2 R96, R96 ;  /* 0x0000006000607308 */ /* 0x000ea40000000800 */
[C---:B------:R-:W-:Y:S01]  /*16bf0*/  FMUL.FTZ R44, R132.reuse, R88 ;  /* 0x00000058842c7220 */ /* 0x040fe20000410000 */
[C---:B------:R-:W-:Y:S01]  /*16c00*/  FMUL.FTZ R45, R132.reuse, R89 ;  /* 0x00000059842d7220 */ /* 0x040fe20000410000 */
[----:B------:R-:W-:Y:S02]  /*16c10*/  FMUL.FTZ R57, R132, R77 ;  /* 0x0000004d84397220 */ /* 0x000fe40000410000 */
[----:B------:R-:W4:Y:S01]  /*16c20*/  LDSM.16.MT88.4 R76, [R138+0xc800] ;  /* 0x00c800008a4c783b */ /* 0x000f220000004200 */
[C---:B------:R-:W-:Y:S03]  /*16c30*/  HMMA.16816.F32.BF16 R40, R140.reuse, R46, R40 ;  /* 0x0000002e8c28723c */ /* 0x040fe60000041828 */
[----:B------:R-:W5:Y:S01]  /*16c40*/  MUFU.EX2 R97, R97 ;  /* 0x0000006100617308 */ /* 0x000f620000000800 */
[C---:B------:R-:W-:Y:S01]  /*16c50*/  FMUL.FTZ R46, R0.reuse, R90 ;  /* 0x0000005a002e7220 */ /* 0x040fe20000410000 */
[----:B------:R-:W-:Y:S02]  /*16c60*/  FMUL.FTZ R47, R0, R91 ;  /* 0x0000005b002f7220 */ /* 0x000fe40000410000 */
[----:B------:R-:W-:Y:S06]  /*16c70*/  LDSM.16.MT88.4 R88, [R139+0x800] ;  /* 0x000800008b58783b */ /* 0x000fec0000004200 */
[----:B------:R-:W3:Y:S01]  /*16c80*/  MUFU.EX2 R98, R98 ;  /* 0x0000006200627308 */ /* 0x000ee20000000800 */
[----:B--2---:R-:W-:Y:S01]  /*16c90*/  FADD.FTZ R145, R96, R145 ;  /* 0x0000009160917221 */ /* 0x004fe20000010000 */
[C---:B------:R-:W-:Y:S03]  /*16ca0*/  HMMA.16816.F32.BF16 R44, R140.reuse, R52, R44 ;  /* 0x000000348c2c723c */ /* 0x040fe6000004182c */
[C---:B------:R-:W-:Y:S01]  /*16cb0*/  FMUL.FTZ R52, R132.reuse, R80 ;  /* 0x0000005084347220 */ /* 0x040fe20000410000 */
[----:B------:R-:W-:Y:S04]  /*16cc0*/  FMUL.FTZ R53, R132, R81 ;  /* 0x0000005184357220 */ /* 0x000fe80000410000 */
[----:B------:R-:W2:Y:S01]  /*16cd0*/  MUFU.EX2 R99, R99 ;  /* 0x0000006300637308 */ /* 0x000ea20000000800 */
[C---:B-----5:R-:W-:Y:S01]  /*16ce0*/  F2FP.BF16.F32.PACK_AB R68, R97.reuse, R96 ;  /* 0x000000606144723e */ /* 0x060fe200000010ff */
[C---:B------:R-:W-:Y:S03]  /*16cf0*/  HMMA.16816.F32.BF16 R48, R140.reuse, R54, R48 ;  /* 0x000000368c30723c */ /* 0x040fe60000041830 */
[C---:B------:R-:W-:Y:S01]  /*16d00*/  FMUL.FTZ R54, R0.reuse, R82 ;  /* 0x0000005200367220 */ /* 0x040fe20000410000 */
[----:B------:R-:W-:Y:S01]  /*16d10*/  FMUL.FTZ R55, R0, R83 ;  /* 0x0000005300377220 */ /* 0x000fe20000410000 */
[----:B------:R-:W-:Y:S01]  /*16d20*/  FADD.FTZ R97, R97, R145 ;  /* 0x0000009161617221 */ /* 0x000fe20000010000 */
[----:B------:R-:W5:Y:S01]  /*16d30*/  LDSM.16.MT88.4 R80, [R144+0xc800] ;  /* 0x00c800009050783b */ /* 0x000f620000004200 */
[----:B---3--:R-:W-:Y:S01]  /*16d40*/  F2FP.BF16.F32.PACK_AB R69, R104, R98 ;  /* 0x000000626845723e */ /* 0x008fe200000010ff */
[----:B------:R-:W3:Y:S01]  /*16d50*/  MUFU.EX2 R106, R106 ;  /* 0x0000006a006a7308 */ /* 0x000ee20000000800 */
[----:B------:R-:W-:Y:S02]  /*16d60*/  FADD.FTZ R152, R98, R152 ;  /* 0x0000009862987221 */ /* 0x000fe40000010000 */
[C---:B------:R-:W-:Y:S03]  /*16d70*/  HMMA.16816.F32.BF16 R52, R140.reuse, R60, R52 ;  /* 0x0000003c8c34723c */ /* 0x040fe60000041834 */
[C---:B------:R-:W-:Y:S01]  /*16d80*/  FMUL.FTZ R60, R132.reuse, R72 ;  /* 0x00000048843c7220 */ /* 0x040fe20000410000 */
[----:B------:R-:W-:Y:S01]  /*16d90*/  FMUL.FTZ R61, R132, R73 ;  /* 0x00000049843d7220 */ /* 0x000fe20000410000 */
[----:B--2---:R-:W-:Y:S02]  /*16da0*/  F2FP.BF16.F32.PACK_AB R70, R105, R99 ;  /* 0x000000636946723e */ /* 0x004fe400000010ff */
[----:B------:R-:W2:Y:S01]  /*16db0*/  MUFU.EX2 R107, R107 ;  /* 0x0000006b006b7308 */ /* 0x000ea20000000800 */
        /* <DEDUP_REMOVED lines=8> */
[----:B---3--:R-:W-:Y:S01]  /*16e40*/  FADD.FTZ R104, R106, R104 ;  /* 0x000000686a687221 */ /* 0x008fe20000010000 */
[----:B------:R-:W-:Y:S01]  /*16e50*/  FADD.FTZ R105, R105, R97 ;  /* 0x0000006169697221 */ /* 0x000fe20000010000 */
[C---:B-1----:R-:W-:Y:S03]  /*16e60*/  HMMA.16816.F32.BF16 R60, R140.reuse, R84, R60 ;  /* 0x000000548c3c723c */ /* 0x042fe6000004183c */
[----:B------:R-:W-:Y:S01]  /*16e70*/  IMAD.MOV.U32 R0, RZ, RZ, R134 ;  /* 0x000000ffff007224 */ /* 0x000fe200078e0086 */
[C---:B--2---:R-:W-:Y:S01]  /*16e80*/  F2FP.BF16.F32.PACK_AB R71, R107.reuse, R106 ;  /* 0x0000006a6b47723e */ /* 0x044fe200000010ff */
[----:B------:R-:W-:Y:S01]  /*16e90*/  MUFU.EX2 R186, R186 ;  /* 0x000000ba00ba7308 */ /* 0x000fe20000000800 */
[----:B------:R-:W-:Y:S02]  /*16ea0*/  FADD.FTZ R107, R107, R104 ;  /* 0x000000686b6b7221 */ /* 0x000fe40000010000 */
[----:B------:R-:W-:Y:S01]  /*16eb0*/  HMMA.16816.F32.BF16 R64, R140, R86, R64 ;  /* 0x000000568c40723c */ /* 0x000fe20000041840 */
[----:B------:R-:W-:Y:S02]  /*16ec0*/  LDSM.16.MT88.4 R84, [R139+0x4800] ;  /* 0x004800008b54783b */ /* 0x000fe40000004200 */
[-CC-:B------:R-:W-:Y:S01]  /*16ed0*/  FFMA.FTZ R140, R200, R135.reuse, -R155.reuse ;  /* 0x00000087c88c7223 */ /* 0x180fe2000001089b */
[-CC-:B------:R-:W-:Y:S03]  /*16ee0*/  FFMA.FTZ R141, R199, R135.reuse, -R155.reuse ;  /* 0x00000087c78d7223 */ /* 0x180fe6000001089b */
[----:B------:R-:W-:Y:S01]  /*16ef0*/  MUFU.EX2 R187, R187 ;  /* 0x000000bb00bb7308 */ /* 0x000fe20000000800 */
[-CC-:B------:R-:W-:Y:S01]  /*16f00*/  FFMA.FTZ R143, R198, R135.reuse, -R154.reuse ;  /* 0x00000087c68f7223 */ /* 0x180fe2000001089a */
[-CC-:B------:R-:W-:Y:S01]  /*16f10*/  FFMA.FTZ R142, R197, R135.reuse, -R155.reuse ;  /* 0x00000087c58e7223 */ /* 0x180fe2000001089b */
[C---:B----4-:R-:W-:Y:S07]  /*16f20*/  HMMA.16816.F32.BF16 R4, R68.reuse, R76, R4 ;  /* 0x0000004c4404723c */ /* 0x050fee0000041804 */
[----:B------:R-:W1:Y:S01]  /*16f30*/  MUFU.EX2 R140, R140 ;  /* 0x0000008c008c7308 */ /* 0x000e620000000800 */
[-C--:B------:R-:W-:Y:S01]  /*16f40*/  FFMA.FTZ R155, R153, R135.reuse, -R155 ;  /* 0x00000087999b7223 */ /* 0x080fe2000001089b */
[----:B------:R-:W-:Y:S01]  /*16f50*/  FFMA.FTZ R154, R136, R135, -R154 ;  /* 0x00000087889a7223 */ /* 0x000fe2000001089a */
[C---:B------:R-:W-:Y:S01]  /*16f60*/  HMMA.16816.F32.BF16 R8, R68.reuse, R78, R8 ;  /* 0x0000004e4408723c */ /* 0x040fe20000041808 */
[----:B------:R-:W2:Y:S02]  /*16f70*/  LDSM.16.MT88.4 R76, [R138+0x10800] ;  /* 0x010800008a4c783b */ /* 0x000ea40000004200 */
[----:B------:R-:W-:Y:S04]  /*16f80*/  FADD.FTZ R107, R169, R107 ;  /* 0x0000006ba96b7221 */ /* 0x000fe80000010000 */
[----:B------:R-:W3:Y:S01]  /*16f90*/  MUFU.EX2 R141, R141 ;  /* 0x0000008d008d7308 */ /* 0x000ee20000000800 */
[C---:B-----5:R-:W-:Y:S09]  /*16fa0*/  HMMA.16816.F32.BF16 R12, R68.reuse, R80, R12 ;  /* 0x00000050440c723c */ /* 0x060ff2000004180c */
[----:B------:R-:W4:Y:S01]  /*16fb0*/  MUFU.EX2 R143, R143 ;  /* 0x0000008f008f7308 */ /* 0x000f220000000800 */
[----:B-1----:R-:W-:Y:S01]  /*16fc0*/  FADD.FTZ R105, R140, R105 ;  /* 0x000000698c697221 */ /* 0x002fe20000010000 */
[C---:B------:R-:W-:Y:S01]  /*16fd0*/  HMMA.16816.F32.BF16 R16, R68.reuse, R82, R16 ;  /* 0x000000524410723c */ /* 0x040fe20000041810 */
[----:B------:R-:W1:Y:S07]  /*16fe0*/  LDSM.16.MT88.4 R80, [R144+0x10800] ;  /* 0x010800009050783b */ /* 0x000e6e0000004200 */
[----:B------:R-:W5:Y:S01]  /*16ff0*/  MUFU.EX2 R142, R142 ;  /* 0x0000008e008e7308 */ /* 0x000f620000000800 */
[C---:B------:R-:W-:Y:S09]  /*17000*/  HMMA.16816.F32.BF16 R20, R68.reuse, R88, R20 ;  /* 0x000000584414723c */ /* 0x040ff20000041814 */
[----:B------:R-:W5:Y:S01]  /*17010*/  MUFU.EX2 R188, R188 ;  /* 0x000000bc00bc7308 */ /* 0x000f620000000800 */
[C---:B------:R-:W-:Y:S01]  /*17020*/  HMMA.16816.F32.BF16 R24, R68.reuse, R90, R24 ;  /* 0x0000005a4418723c */ /* 0x040fe20000041818 */
[----:B------:R-:W3:Y:S08]  /*17030*/  LDSM.16.MT88.4 R88, [R213+0x4800] ;  /* 0x00480000d558783b */ /* 0x000ef00000004200 */
[----:B------:R-:W5:Y:S01]  /*17040*/  MUFU.EX2 R194, R194 ;  /* 0x000000c200c27308 */ /* 0x000f620000000800 */
[C---:B------:R-:W-:Y:S09]  /*17050*/  HMMA.16816.F32.BF16 R28, R68.reuse, R72, R28 ;  /* 0x00000048441c723c */ /* 0x040ff2000004181c */
[----:B------:R-:W-:Y:S01]  /*17060*/  MUFU.EX2 R196, R196 ;  /* 0x000000c400c47308 */ /* 0x000fe20000000800 */
[C---:B------:R-:W-:Y:S01]  /*17070*/  HMMA.16816.F32.BF16 R32, R68.reuse, R74, R32 ;  /* 0x0000004a4420723c */ /* 0x040fe20000041820 */
[----:B------:R-:W5:Y:S08]  /*17080*/  LDSM.16.MT88.4 R72, [R138+0xd000] ;  /* 0x00d000008a48783b */ /* 0x000f700000004200 */
[----:B------:R-:W5:Y:S01]  /*17090*/  MUFU.EX2 R195, R195 ;  /* 0x000000c300c37308 */ /* 0x000f620000000800 */
[C---:B--2---:R-:W-:Y:S09]  /*170a0*/  HMMA.16816.F32.BF16 R36, R68.reuse, R76, R36 ;  /* 0x0000004c4424723c */ /* 0x044ff20000041824 */
[----:B------:R-:W2:Y:S01]  /*170b0*/  MUFU.EX2 R193, R193 ;  /* 0x000000c100c17308 */ /* 0x000ea20000000800 */
[C---:B------:R-:W-:Y:S01]  /*170c0*/  HMMA.16816.F32.BF16 R40, R68.reuse, R78, R40 ;  /* 0x0000004e4428723c */ /* 0x040fe20000041828 */
[----:B------:R-:W2:Y:S08]  /*170d0*/  LDSM.16.MT88.4 R76, [R139+0x1000] ;  /* 0x001000008b4c783b */ /* 0x000eb00000004200 */
[----:B------:R-:W-:Y:S01]  /*170e0*/  MUFU.EX2 R192, R192 ;  /* 0x000000c000c07308 */ /* 0x000fe20000000800 */
[C---:B-1----:R-:W-:Y:S09]  /*170f0*/  HMMA.16816.F32.BF16 R44, R68.reuse, R80, R44 ;  /* 0x00000050442c723c */ /* 0x042ff2000004182c */
[----:B------:R-:W1:Y:S01]  /*17100*/  MUFU.EX2 R191, R191 ;  /* 0x000000bf00bf7308 */ /* 0x000e620000000800 */
[C---:B------:R-:W-:Y:S01]  /*17110*/  HMMA.16816.F32.BF16 R48, R68.reuse, R82, R48 ;  /* 0x000000524430723c */ /* 0x040fe20000041830 */
[----:B------:R-:W1:Y:S08]  /*17120*/  LDSM.16.MT88.4 R80, [R213+0x1000] ;  /* 0x00100000d550783b */ /* 0x000e700000004200 */
[----:B------:R-:W-:Y:S01]  /*17130*/  MUFU.EX2 R190, R190 ;  /* 0x000000be00be7308 */ /* 0x000fe20000000800 */
[C---:B------:R-:W-:Y:S09]  /*17140*/  HMMA.16816.F32.BF16 R52, R68.reuse, R84, R52 ;  /* 0x000000544434723c */ /* 0x040ff20000041834 */
[----:B------:R-:W1:Y:S01]  /*17150*/  MUFU.EX2 R189, R189 ;  /* 0x000000bd00bd7308 */ /* 0x000e620000000800 */
[C---:B------:R-:W-:Y:S01]  /*17160*/  HMMA.16816.F32.BF16 R56, R68.reuse, R86, R56 ;  /* 0x000000564438723c */ /* 0x040fe20000041838 */
[----:B------:R-:W-:Y:S08]  /*17170*/  LDSM.16.MT88.4 R84, [R139+0x5000] ;  /* 0x005000008b54783b */ /* 0x000ff00000004200 */
[----:B------:R-:W1:Y:S01]  /*17180*/  MUFU.EX2 R181, R181 ;  /* 0x000000b500b57308 */ /* 0x000e620000000800 */
[C---:B---3--:R-:W-:Y:S09]  /*17190*/  HMMA.16816.F32.BF16 R60, R68.reuse, R88, R60 ;  /* 0x00000058443c723c */ /* 0x048ff2000004183c */
[----:B------:R-:W-:Y:S01]  /*171a0*/  MUFU.EX2 R179, R179 ;  /* 0x000000b300b37308 */ /* 0x000fe20000000800 */
[----:B------:R-:W-:Y:S01]  /*171b0*/  HMMA.16816.F32.BF16 R64, R68, R90, R64 ;  /* 0x0000005a4440723c */ /* 0x000fe20000041840 */
[----:B------:R-:W-:Y:S02]  /*171c0*/  LDSM.16.MT88.4 R88, [R213+0x5000] ;  /* 0x00500000d558783b */ /* 0x000fe40000004200 */
[C---:B------:R-:W-:Y:S01]  /*171d0*/  F2FP.BF16.F32.PACK_AB R68, R141.reuse, R140 ;  /* 0x0000008c8d44723e */ /* 0x040fe200000010ff */
[----:B------:R-:W-:Y:S01]  /*171e0*/  FADD.FTZ R141, R141, R105 ;  /* 0x000000698d8d7221 */ /* 0x000fe20000010000 */
[C---:B----4-:R-:W-:Y:S04]  /*171f0*/  F2FP.BF16.F32.PACK_AB R69, R143.reuse, R169 ;  /* 0x000000a98f45723e */ /* 0x050fe800000010ff */
[----:B------:R-:W3:Y:S01]  /*17200*/  MUFU.EX2 R178, R178 ;  /* 0x000000b200b27308 */ /* 0x000ee20000000800 */
[----:B-----5:R-:W-:Y:S01]  /*17210*/  F2FP.BF16.F32.PACK_AB R70, R170, R142 ;  /* 0x0000008eaa46723e */ /* 0x020fe200000010ff */
[----:B------:R-:W-:Y:S01]  /*17220*/  FADD.FTZ R143, R143, R107 ;  /* 0x0000006b8f8f7221 */ /* 0x000fe20000010000 */
[----:B------:R-:W-:Y:S01]  /*17230*/  F2FP.BF16.F32.PACK_AB R71, R172, R171 ;  /* 0x000000abac47723e */ /* 0x000fe200000010ff */
[----:B------:R-:W-:Y:S02]  /*17240*/  FADD.FTZ R141, R142, R141 ;  /* 0x0000008d8e8d7221 */ /* 0x000fe40000010000 */
[----:B------:R-:W-:Y:S04]  /*17250*/  FADD.FTZ R143, R171, R143 ;  /* 0x0000008fab8f7221 */ /* 0x000fe80000010000 */
[----:B------:R-:W4:Y:S01]  /*17260*/  MUFU.EX2 R177, R177 ;  /* 0x000000b100b17308 */ /* 0x000f220000000800 */
[----:B------:R-:W-:Y:S01]  /*17270*/  FADD.FTZ R170, R170, R141 ;  /* 0x0000008daaaa7221 */ /* 0x000fe20000010000 */
[C---:B------:R-:W-:Y:S03]  /*17280*/  HMMA.16816.F32.BF16 R4, R68.reuse, R72, R4 ;  /* 0x000000484404723c */ /* 0x040fe60000041804 */
[----:B------:R-:W-:Y:S01]  /*17290*/  FADD.FTZ R172, R172, R143 ;  /* 0x0000008facac7221 */ /* 0x000fe20000010000 */
[----:B------:R-:W-:Y:S04]  /*172a0*/  FADD.FTZ R170, R180, R170 ;  /* 0x000000aab4aa7221 */ /* 0x000fe80000010000 */
[----:B------:R-:W-:Y:S01]  /*172b0*/  MUFU.EX2 R176, R176 ;  /* 0x000000b000b07308 */ /* 0x000fe20000000800 */
[----:B------:R-:W-:Y:S01]  /*172c0*/  FADD.FTZ R172, R185, R172 ;  /* 0x000000acb9ac7221 */ /* 0x000fe20000010000 */
[C---:B------:R-:W-:Y:S01]  /*172d0*/  HMMA.16816.F32.BF16 R8, R68.reuse, R74, R8 ;  /* 0x0000004a4408723c */ /* 0x040fe20000041808 */
[----:B------:R-:W5:Y:S07]  /*172e0*/  LDSM.16.MT88.4 R72, [R138+0x11000] ;  /* 0x011000008a48783b */ /* 0x000f6e0000004200 */
[----:B------:R-:W4:Y:S01]  /*172f0*/  MUFU.EX2 R175, R175 ;  /* 0x000000af00af7308 */ /* 0x000f220000000800 */
[C---:B------:R-:W-:Y:S09]  /*17300*/  HMMA.16816.F32.BF16 R12, R68.reuse, R92, R12 ;  /* 0x0000005c440c723c */ /* 0x040ff2000004180c */
[----:B------:R-:W-:Y:S01]  /*17310*/  MUFU.EX2 R174, R174 ;  /* 0x000000ae00ae7308 */ /* 0x000fe20000000800 */
[C---:B------:R-:W-:Y:S01]  /*17320*/  HMMA.16816.F32.BF16 R16, R68.reuse, R94, R16 ;  /* 0x0000005e4410723c */ /* 0x040fe20000041810 */
[----:B------:R-:W-:Y:S08]  /*17330*/  LDSM.16.MT88.4 R92, [R144+0xd800] ;  /* 0x00d80000905c783b */ /* 0x000ff00000004200 */
[----:B------:R-:W4:Y:S01]  /*17340*/  MUFU.EX2 R173, R173 ;  /* 0x000000ad00ad7308 */ /* 0x000f220000000800 */
[C---:B--2---:R-:W-:Y:S09]  /*17350*/  HMMA.16816.F32.BF16 R20, R68.reuse, R76, R20 ;  /* 0x0000004c4414723c */ /* 0x044ff20000041814 */
[----:B------:R-:W2:Y:S01]  /*17360*/  MUFU.EX2 R168, R168 ;  /* 0x000000a800a87308 */ /* 0x000ea20000000800 */
[C---:B------:R-:W-:Y:S01]  /*17370*/  HMMA.16816.F32.BF16 R24, R68.reuse, R78, R24 ;  /* 0x0000004e4418723c */ /* 0x040fe20000041818 */
[----:B------:R-:W3:Y:S08]  /*17380*/  LDSM.16.MT88.4 R76, [R144+0x11000] ;  /* 0x01100000904c783b */ /* 0x000ef00000004200 */
[----:B------:R-:W-:Y:S01]  /*17390*/  MUFU.EX2 R167, R167 ;  /* 0x000000a700a77308 */ /* 0x000fe20000000800 */
[C---:B-1----:R-:W-:Y:S09]  /*173a0*/  HMMA.16816.F32.BF16 R28, R68.reuse, R80, R28 ;  /* 0x00000050441c723c */ /* 0x042ff2000004181c */
[----:B------:R-:W1:Y:S01]  /*173b0*/  MUFU.EX2 R166, R166 ;  /* 0x000000a600a67308 */ /* 0x000e620000000800 */
        /* <DEDUP_REMOVED lines=14> */
[----:B------:R-:W1:Y:S01]  /*174a0*/  MUFU.EX2 R160, R160 ;  /* 0x000000a000a07308 */ /* 0x000e620000000800 */
[C---:B------:R-:W-:Y:S01]  /*174b0*/  HMMA.16816.F32.BF16 R56, R68.reuse, R86, R56 ;  /* 0x000000564438723c */ /* 0x040fe20000041838 */
[----:B------:R-:W-:Y:S08]  /*174c0*/  LDSM.16.MT88.4 R84, [R139+0x5800] ;  /* 0x005800008b54783b */ /* 0x000ff00000004200 */
[----:B------:R-:W-:Y:S01]  /*174d0*/  MUFU.EX2 R159, R159 ;  /* 0x0000009f009f7308 */ /* 0x000fe20000000800 */
[C---:B------:R-:W-:Y:S09]  /*174e0*/  HMMA.16816.F32.BF16 R60, R68.reuse, R88, R60 ;  /* 0x00000058443c723c */ /* 0x040ff2000004183c */
[----:B------:R-:W1:Y:S01]  /*174f0*/  MUFU.EX2 R158, R158 ;  /* 0x0000009e009e7308 */ /* 0x000e620000000800 */
[----:B------:R-:W-:Y:S01]  /*17500*/  HMMA.16816.F32.BF16 R64, R68, R90, R64 ;  /* 0x0000005a4440723c */ /* 0x000fe20000041840 */
[----:B------:R-:W-:Y:S02]  /*17510*/  LDSM.16.MT88.4 R88, [R213+0x5800] ;  /* 0x00580000d558783b */ /* 0x000fe40000004200 */
[C---:B------:R-:W-:Y:S01]  /*17520*/  F2FP.BF16.F32.PACK_AB R68, R182.reuse, R180 ;  /* 0x000000b4b644723e */ /* 0x040fe200000010ff */
[----:B------:R-:W-:Y:S01]  /*17530*/  FADD.FTZ R182, R182, R170 ;  /* 0x000000aab6b67221 */ /* 0x000fe20000010000 */
[----:B------:R-:W-:Y:S04]  /*17540*/  F2FP.BF16.F32.PACK_AB R69, R184, R185 ;  /* 0x000000b9b845723e */ /* 0x000fe800000010ff */
[----:B------:R-:W1:Y:S01]  /*17550*/  MUFU.EX2 R157, R157 ;  /* 0x0000009d009d7308 */ /* 0x000e620000000800 */
        /* <DEDUP_REMOVED lines=39> */
[C---:B------:R-:W-:Y:S01]  /*177d0*/  F2FP.BF16.F32.PACK_AB R69, R193.reuse, R195 ;  /* 0x000000c3c145723e */ /* 0x040fe200000010ff */
[----:B------:R-:W-:Y:S01]  /*177e0*/  FADD.FTZ R193, R193, R188 ;  /* 0x000000bcc1c17221 */ /* 0x000fe20000010000 */
[----:B------:R-:W-:Y:S01]  /*177f0*/  F2FP.BF16.F32.PACK_AB R70, R191, R192 ;  /* 0x000000c0bf46723e */ /* 0x000fe200000010ff */
[----:B------:R-:W-:Y:S01]  /*17800*/  FADD.FTZ R196, R192, R196 ;  /* 0x000000c4c0c47221 */ /* 0x000fe20000010000 */
[----:B------:R-:W-:Y:S01]  /*17810*/  F2FP.BF16.F32.PACK_AB R71, R189, R190 ;  /* 0x000000bebd47723e */ /* 0x000fe200000010ff */
[----:B------:R-:W-:Y:S02]  /*17820*/  FADD.FTZ R193, R190, R193 ;  /* 0x000000c1bec17221 */ /* 0x000fe40000010000 */
[----:B------:R-:W-:Y:S02]  /*17830*/  FADD.FTZ R191, R191, R196 ;  /* 0x000000c4bfbf7221 */ /* 0x000fe40000010000 */
[----:B------:R-:W-:Y:S02]  /*17840*/  FADD.FTZ R189, R189, R193 ;  /* 0x000000c1bdbd7221 */ /* 0x000fe40000010000 */
[C---:B---3--:R-:W-:Y:S03]  /*17850*/  HMMA.16816.F32.BF16 R4, R68.reuse, R76, R4 ;  /* 0x0000004c4404723c */ /* 0x048fe60000041804 */
[----:B------:R-:W-:Y:S01]  /*17860*/  FADD.FTZ R191, R181, R191 ;  /* 0x000000bfb5bf7221 */ /* 0x000fe20000010000 */
[----:B------:R-:W-:Y:S04]  /*17870*/  FADD.FTZ R189, R178, R189 ;  /* 0x000000bdb2bd7221 */ /* 0x000fe80000010000 */
[C---:B------:R-:W-:Y:S01]  /*17880*/  HMMA.16816.F32.BF16 R8, R68.reuse, R78, R8 ;  /* 0x0000004e4408723c */ /* 0x040fe20000041808 */
[----:B------:R-:W3:Y:S07]  /*17890*/  LDSM.16.MT88.4 R76, [R138+0x12000] ;  /* 0x012000008a4c783b */ /* 0x000eee0000004200 */
        /* <DEDUP_REMOVED lines=31> */
[C---:B-----5:R-:W-:Y:S03]  /*17a90*/  HMMA.16816.F32.BF16 R4, R68.reuse, R72, R4 ;  /* 0x000000484404723c */ /* 0x060fe60000041804 */
[----:B------:R-:W-:Y:S01]  /*17aa0*/  FADD.FTZ R175, R168, R175 ;  /* 0x000000afa8af7221 */ /* 0x000fe20000010000 */
[----:B-1----:R-:W-:Y:S04]  /*17ab0*/  FADD.FTZ R173, R166, R173 ;  /* 0x000000ada6ad7221 */ /* 0x002fe80000010000 */
        /* <DEDUP_REMOVED lines=33> */
[C---:B--2---:R-:W-:Y:S03]  /*17cd0*/  HMMA.16816.F32.BF16 R4, R68.reuse, R80, R4 ;  /* 0x000000504404723c */ /* 0x044fe60000041804 */
[----:B------:R-:W-:Y:S01]  /*17ce0*/  FADD.FTZ R163, R160, R163 ;  /* 0x000000a3a0a37221 */ /* 0x000fe20000010000 */
[----:B------:R-:W-:Y:S04]  /*17cf0*/  FADD.FTZ R161, R158, R161 ;  /* 0x000000a19ea17221 */ /* 0x000fe80000010000 */
        /* <DEDUP_REMOVED lines=17> */
[----:B------:R-:W1:Y:S07]  /*17e10*/  LDSM.16.MT88.4 R84, [R144+0x13800] ;  /* 0x013800009054783b */ /* 0x000e6e0000004200 */
[C---:B------:R-:W-:Y:S08]  /*17e20*/  HMMA.16816.F32.BF16 R60, R68.reuse, R88, R60 ;  /* 0x00000058443c723c */ /* 0x040ff0000004183c */
[----:B------:R-:W-:Y:S03]  /*17e30*/  HMMA.16816.F32.BF16 R64, R68, R90, R64 ;  /* 0x0000005a4440723c */ /* 0x000fe60000041840 */
[C---:B------:R-:W-:Y:S01]  /*17e40*/  F2FP.BF16.F32.PACK_AB R68, R159.reuse, R160 ;  /* 0x000000a09f44723e */ /* 0x040fe200000010ff */
[----:B------:R-:W-:Y:S01]  /*17e50*/  FADD.FTZ R159, R159, R163 ;  /* 0x000000a39f9f7221 */ /* 0x000fe20000010000 */
[C---:B------:R-:W-:Y:S01]  /*17e60*/  F2FP.BF16.F32.PACK_AB R69, R157.reuse, R158 ;  /* 0x0000009e9d45723e */ /* 0x040fe200000010ff */
[----:B------:R-:W-:Y:S01]  /*17e70*/  FADD.FTZ R157, R157, R161 ;  /* 0x000000a19d9d7221 */ /* 0x000fe20000010000 */
[----:B----4-:R-:W-:Y:S01]  /*17e80*/  F2FP.BF16.F32.PACK_AB R70, R155, R156 ;  /* 0x0000009c9b46723e */ /* 0x010fe200000010ff */
[----:B------:R-:W-:Y:S01]  /*17e90*/  FADD.FTZ R159, R156, R159 ;  /* 0x0000009f9c9f7221 */ /* 0x000fe20000010000 */
[C---:B------:R-:W-:Y:S01]  /*17ea0*/  F2FP.BF16.F32.PACK_AB R71, R154.reuse, R137 ;  /* 0x000000899a47723e */ /* 0x040fe200000010ff */
[----:B------:R-:W-:Y:S02]  /*17eb0*/  FADD.FTZ R157, R137, R157 ;  /* 0x0000009d899d7221 */ /* 0x000fe40000010000 */
[----:B------:R-:W-:Y:S02]  /*17ec0*/  FADD.FTZ R249, R155, R159 ;  /* 0x0000009f9bf97221 */ /* 0x000fe40000010000 */
[----:B------:R-:W-:Y:S02]  /*17ed0*/  FADD.FTZ R248, R154, R157 ;  /* 0x0000009d9af87221 */ /* 0x000fe40000010000 */
[C---:B------:R-:W-:Y:S01]  /*17ee0*/  HMMA.16816.F32.BF16 R128, R68.reuse, R124, R4 ;  /* 0x0000007c4480723c */ /* 0x040fe20000041804 */
[----:B------:R-:W2:Y:S07]  /*17ef0*/  LDSM.16.MT88.4 R4, [R213+0x7800] ;  /* 0x00780000d504783b */ /* 0x000eae0000004200 */
        /* <DEDUP_REMOVED lines=17> */
.L_x_6099:
[----:B------:R-:W-:Y:S01]  /*18010*/  @!UPT UIADD3 URZ, UPT, UPT, URZ, URZ, URZ ;  /* 0x000000fffffff290 */ /* 0x000fe2000fffe0ff */
        /* <DEDUP_REMOVED lines=11> */
.L_x_6122:
[----:B---34-:R-:W-:Y:S01]  /*180d0*/  FADD.FTZ R248, R248, R0 ;  /* 0x00000000f8f87221 */ /* 0x018fe20000010000 */
[----:B------:R-:W2:Y:S01]  /*180e0*/  MUFU.RCP R4, R9 ;  /* 0x0000000900047308 */ /* 0x000ea20000001000 */
[----:B------:R-:W-:Y:S02]  /*180f0*/  SHF.L.U32 R5, R209, 0x4, RZ ;  /* 0x00000004d1057819 */ /* 0x000fe400000006ff */
[----:B------:R-:W-:Y:S02]  /*18100*/  FSETP.NE.FTZ.AND P1, PT, R9, RZ, PT ;  /* 0x000000ff0900720b */ /* 0x000fe40003f35000 */
[----:B------:R-:W-:Y:S02]  /*18110*/  SHF.L.U32 R0, R209, 0x1, RZ ;  /* 0x00000001d1007819 */ /* 0x000fe400000006ff */
        /* <DEDUP_REMOVED lines=10> */
[----:B------:R-:W-:Y:S01]  /*181c0*/  FMUL.FTZ R128, R4, R128 ;  /* 0x0000008004807220 */ /* 0x000fe20000410000 */
        /* <DEDUP_REMOVED lines=53> */
[----:B------:R-:W-:Y:S01]  /*18520*/  FMUL.FTZ R105, R4, R105 ;  /* 0x0000006904697220 */ /* 0x000fe20000410000 */
        /* <DEDUP_REMOVED lines=30> */
[----:B------:R-:W-:Y:S01]  /*18710*/  F2FP.BF16.F32.PACK_AB R104, R105, R104 ;  /* 0x000000686968723e */ /* 0x000fe200000010ff */
[C---:B------:R-:W-:Y:S01]  /*18720*/  FMUL.FTZ R81, R4.reuse, R81 ;  /* 0x0000005104517220 */ /* 0x040fe20000410000 */
[----:B------:R-:W-:Y:S01]  /*18730*/  F2FP.BF16.F32.PACK_AB R106, R107, R106 ;  /* 0x0000006a6b6a723e */ /* 0x000fe200000010ff */
[----:B------:R-:W-:Y:S01]  /*18740*/  STS [R10], R120 ;  /* 0x000000780a007388 */ /* 0x000fe20000000800 */
[----:B------:R-:W-:Y:S01]  /*18750*/  F2FP.BF16.F32.PACK_AB R100, R101, R100 ;  /* 0x000000646564723e */ /* 0x000fe200000010ff */
[----:B------:R-:W-:Y:S01]  /*18760*/  FMUL.FTZ R76, R4, R76 ;  /* 0x0000004c044c7220 */ /* 0x000fe20000410000 */
[----:B------:R-:W-:Y:S01]  /*18770*/  F2FP.BF16.F32.PACK_AB R102, R103, R102 ;  /* 0x000000666766723e */ /* 0x000fe200000010ff */
[----:B------:R-:W-:Y:S01]  /*18780*/  STS [R10+0x400], R122 ;  /* 0x0004007a0a007388 */ /* 0x000fe20000000800 */
[----:B------:R-:W-:Y:S01]  /*18790*/  IADD3 R0, PT, PT, R0, R6, RZ ;  /* 0x0000000600007210 */ /* 0x000fe20007ffe0ff */
[C---:B------:R-:W-:Y:S01]  /*187a0*/  FMUL.FTZ R77, R4.reuse, R77 ;  /* 0x0000004d044d7220 */ /* 0x040fe20000410000 */
[----:B------:R-:W-:Y:S01]  /*187b0*/  F2FP.BF16.F32.PACK_AB R96, R97, R96 ;  /* 0x000000606160723e */ /* 0x000fe200000010ff */
[----:B------:R-:W-:Y:S01]  /*187c0*/  STS [R12], R116 ;  /* 0x000000740c007388 */ /* 0x000fe20000000800 */
[----:B------:R-:W-:Y:S01]  /*187d0*/  F2FP.BF16.F32.PACK_AB R98, R99, R98 ;  /* 0x000000626362723e */ /* 0x000fe200000010ff */
[C---:B------:R-:W-:Y:S01]  /*187e0*/  FMUL.FTZ R72, R4.reuse, R72 ;  /* 0x0000004804487220 */ /* 0x040fe20000410000 */
[C---:B------:R-:W-:Y:S01]  /*187f0*/  FMUL.FTZ R73, R4.reuse, R73 ;  /* 0x0000004904497220 */ /* 0x040fe20000410000 */
[----:B------:R-:W-:Y:S01]  /*18800*/  STS [R12+0x400], R118 ;  /* 0x000400760c007388 */ /* 0x000fe20000000800 */
[C---:B------:R-:W-:Y:S01]  /*18810*/  FMUL.FTZ R68, R4.reuse, R68 ;  /* 0x0000004404447220 */ /* 0x040fe20000410000 */
        /* <DEDUP_REMOVED lines=37> */
[----:B------:R2:W-:Y:S01]  /*18a70*/  STS [R0+0x2400], R70 ;  /* 0x0024004600007388 */ /* 0x0005e20000000800 */
[----:B------:R-:W-:-:S03]  /*18a80*/  ISETP.NE.AND P4, PT, R242, -0x1, PT ;  /* 0xfffffffff200780c */ /* 0x000fc60003f85270 */
[----:B------:R-:W3:Y:S04]  /*18a90*/  LD.E.64 R46, desc[UR4][R2.64+0x88] ;  /* 0x00008804022e7980 */ /* 0x000ee8000c101b00 */
[----:B------:R4:W5:Y:S06]  /*18aa0*/  LD.E.64 R42, desc[UR4][R2.64+0x90] ;  /* 0x00009004022a7980 */ /* 0x00096c000c101b00 */
[----:B------:R4:W5:Y:S04]  /*18ab0*/  @!P4 LD.E.64 R44, desc[UR4][R2.64+0x80] ;  /* 0x00008004022cc980 */ /* 0x000968000c101b00 */
[----:B--2---:R-:W2:Y:S01]  /*18ac0*/  LD.E.U8 R0, desc[UR4][R2.64+0x1c8] ;  /* 0x0001c80402007980 */ /* 0x004ea2000c101100 */
[----:B------:R-:W1:Y:S01]  /*18ad0*/  @P1 MUFU.LG2 R9, R9 ;  /* 0x0000000900091308 */ /* 0x000e620000000c00 */
[----:B--2---:R-:W-:-:S13]  /*18ae0*/  ISETP.NE.AND P2, PT, R0, RZ, PT ;  /* 0x000000ff0000720c */ /* 0x004fda0003f45270 */
[----:B------:R-:W2:Y:S04]  /*18af0*/  @!P2 LD.E R0, desc[UR4][R2.64+0x60] ;  /* 0x000060040200a980 */ /* 0x000ea8000c101900 */
[----:B------:R-:W4:Y:S01]  /*18b00*/  @!P2 LD.E R39, desc[UR4][R2.64+0xb4] ;  /* 0x0000b4040227a980 */ /* 0x000f22000c101900 */
[----:B------:R-:W3:Y:S01]  /*18b10*/  @P0 MUFU.LG2 R248, R248 ;  /* 0x000000f800f80308 */ /* 0x000ee20000000c00 */
[----:B------:R-:W-:Y:S01]  /*18b20*/  LOP3.LUT R210, R210, 0x30, RZ, 0xc0, !PT ;  /* 0x00000030d2d27812 */ /* 0x000fe200078ec0ff */
[----:B-1----:R-:W-:Y:S01]  /*18b30*/  @P1 FMUL.FTZ R9, R9, 0.69314718246459960938 ;  /* 0x3f31721809091820 */ /* 0x002fe20000410000 */
[----:B------:R-:W-:Y:S01]  /*18b40*/  SHF.R.U32.HI R4, RZ, 0x2, R209 ;  /* 0x00000002ff047819 */ /* 0x000fe200000116d1 */
[----:B------:R-:W-:Y:S01]  /*18b50*/  BSSY.RECONVERGENT B0, `(.L_x_6108) ;  /* 0x0000011000007945 */ /* 0x000fe20003800200 */
[----:B------:R-:W-:Y:S01]  /*18b60*/  MOV R37, 0x7f800000 ;  /* 0x7f80000000257802 */ /* 0x000fe20000000f00 */
[----:B-----5:R-:W-:Y:S01]  /*18b70*/  @P1 FFMA.FTZ R37, R7, R134, R9 ;  /* 0x0000008607251223 */ /* 0x020fe20000010009 */
[----:B------:R-:W-:Y:S01]  /*18b80*/  MOV R36, 0x7f800000 ;  /* 0x7f80000000247802 */ /* 0x000fe20000000f00 */
[----:B---3--:R-:W-:-:S02]  /*18b90*/  @P4 IMAD R38, R47, R242, RZ ;  /* 0x000000f22f264224 */ /* 0x008fc400078e02ff */
[----:B------:R-:W-:-:S04]  /*18ba0*/  @P4 IMAD.WIDE.U32 R48, R46, R242, RZ ;  /* 0x000000f22e304225 */ /* 0x000fc800078e00ff */
        /* <DEDUP_REMOVED lines=11> */
.L_x_6109:
[----:B------:R-:W-:Y:S05]  /*18c60*/  BSYNC.RECONVERGENT B0 ;  /* 0x0000000000007941 */ /* 0x000fea0003800200 */
.L_x_6108:
        /* <DEDUP_REMOVED lines=19> */
[----:B------:R-:W-:Y:S02]  /*18da0*/  IADD3 R40, P0, PT, R39, R0, RZ ;  /* 0x0000000027287210 */ /* 0x000fe40007f1e0ff */
[----:B------:R-:W-:Y:S02]  /*18db0*/  ISETP.GE.AND P1, PT, R41, R220, PT ;  /* 0x000000dc2900720c */ /* 0x000fe40003f26270 */
[----:B------:R-:W-:Y:S02]  /*18dc0*/  LEA.HI.X.SX32 R39, R39, RZ, 0x1, P0 ;  /* 0x000000ff27277211 */ /* 0x000fe400000f0eff */
[----:B-----5:R-:W-:-:S04]  /*18dd0*/  LEA R52, P0, R40, R52, 0x2 ;  /* 0x0000003428347211 */ /* 0x020fc800078010ff */
[----:B------:R-:W-:-:S05]  /*18de0*/  LEA.HI.X R53, R40, R53, R39, 0x2, P0 ;  /* 0x0000003528357211 */ /* 0x000fca00000f1427 */
[----:B------:R1:W-:Y:S04]  /*18df0*/  @!P2 ST.E desc[UR4][R52.64], R37 ;  /* 0x000000253400a985 */ /* 0x0003e8000c101904 */
[----:B------:R1:W-:Y:S02]  /*18e00*/  @!P1 ST.E desc[UR4][R52.64+0x20], R36 ;  /* 0x0000202434009985 */ /* 0x0003e4000c101904 */
.L_x_6111:
[----:B------:R-:W-:Y:S05]  /*18e10*/  BSYNC.RECONVERGENT B0 ;  /* 0x0000000000007941 */ /* 0x000fea0003800200 */
.L_x_6110:
[----:B------:R-:W-:Y:S01]  /*18e20*/  SHF.R.U32.HI R209, RZ, 0x3, R209 ;  /* 0x00000003ffd17819 */ /* 0x000fe200000116d1 */
[----:B-1----:R1:W5:Y:S01]  /*18e30*/  LD.E R2, desc[UR4][R2.64+0xc0] ;  /* 0x0000c00402027980 */ /* 0x002362000c101900 */
[-C--:B------:R-:W-:Y:S01]  /*18e40*/  @!P4 IMAD R0, R45, R234.reuse, RZ ;  /* 0x000000ea2d00c224 */ /* 0x080fe200078e02ff */
[----:B------:R-:W-:Y:S01]  /*18e50*/  MOV R41, RZ ;  /* 0x000000ff00297202 */ /* 0x000fe20000000f00 */
[----:B------:R-:W-:Y:S01]  /*18e60*/  @!P4 IMAD.WIDE.U32 R44, R44, R234, RZ ;  /* 0x000000ea2c2cc225 */ /* 0x000fe200078e00ff */
[C---:B------:R-:W-:Y:S01]  /*18e70*/  ISETP.GE.AND P3, PT, R209.reuse, R220, PT ;  /* 0x000000dcd100720c */ /* 0x040fe20003f66270 */
[----:B------:R-:W-:Y:S02]  /*18e80*/  BSSY.RECONVERGENT B0, `(.L_x_6112) ;  /* 0x000001e000007945 */ /* 0x000fe40003800200 */
[----:B------:R-:W-:Y:S02]  /*18e90*/  VIADD R36, R209, 0x10 ;  /* 0x00000010d1247836 */ /* 0x000fe40000000000 */
[----:B------:R-:W-:-:S02]  /*18ea0*/  IMAD.MOV.U32 R40, RZ, RZ, R208 ;  /* 0x000000ffff287224 */ /* 0x000fc400078e00d0 */
[----:B------:R-:W-:Y:S01]  /*18eb0*/  VIADD R37, R209, 0x30 ;  /* 0x00000030d1257836 */ /* 0x000fe20000000000 */
[----:B------:R-:W-:Y:S01]  /*18ec0*/  ISETP.GE.AND P2, PT, R36, R220, PT ;  /* 0x000000dc2400720c */ /* 0x000fe20003f46270 */
[----:B------:R-:W-:Y:S01]  /*18ed0*/  IMAD.WIDE.U32 R40, R235, R46, R40 ;  /* 0x0000002eeb287225 */ /* 0x000fe200078e0028 */
[----:B------:R-:W-:Y:S02]  /*18ee0*/  @!P4 MOV R36, R44 ;  /* 0x0000002c0024c202 */ /* 0x000fe40000000f00 */
[----:B------:R-:W-:Y:S01]  /*18ef0*/  @P4 MOV R36, R48 ;  /* 0x0000003000244202 */ /* 0x000fe20000000f00 */
[----:B------:R-:W-:Y:S01]  /*18f00*/  IMAD R235, R47, R235, RZ ;  /* 0x000000eb2feb7224 */ /* 0x000fe200078e02ff */
[----:B------:R-:W-:-:S04]  /*18f10*/  ISETP.GE.AND P0, PT, R37, R220, PT ;  /* 0x000000dc2500720c */ /* 0x000fc80003f06270 */
[----:B------:R-:W-:Y:S02]  /*18f20*/  IADD3 R235, PT, PT, R41, R235, RZ ;  /* 0x000000eb29eb7210 */ /* 0x000fe40007ffe0ff */
[----:B-1----:R-:W-:-:S04]  /*18f30*/  IADD3 R3, PT, PT, R209, 0x20, RZ ;  /* 0x00000020d1037810 */ /* 0x002fc80007ffe0ff */
[----:B------:R-:W-:Y:S01]  /*18f40*/  ISETP.GE.AND P1, PT, R3, R220, PT ;  /* 0x000000dc0300720c */ /* 0x000fe20003f26270 */
[----:B------:R-:W-:Y:S02]  /*18f50*/  @!P4 IMAD.IADD R3, R45, 0x1, R0 ;  /* 0x000000012d03c824 */ /* 0x000fe400078e0200 */
[-C--:B------:R-:W-:Y:S02]  /*18f60*/  IMAD R0, R43, R233.reuse, RZ ;  /* 0x000000e92b007224 */ /* 0x080fe400078e02ff */
[----:B------:R-:W-:-:S04]  /*18f70*/  IMAD.WIDE.U32 R42, R42, R233, RZ ;  /* 0x000000e92a2a7225 */ /* 0x000fc800078e00ff */
[----:B------:R-:W-:Y:S01]  /*18f80*/  @P4 IMAD.IADD R3, R49, 0x1, R38 ;  /* 0x0000000131034824 */ /* 0x000fe200078e0226 */
[----:B------:R-:W-:Y:S01]  /*18f90*/  IADD3 R36, P5, P4, R42, R40, R36 ;  /* 0x000000282a247210 */ /* 0x000fe20007cbe024 */
[----:B------:R-:W-:-:S05]  /*18fa0*/  IMAD.IADD R0, R43, 0x1, R0 ;  /* 0x000000012b007824 */ /* 0x000fca00078e0200 */
        /* <DEDUP_REMOVED lines=11> */
.L_x_6113:
[----:B------:R-:W-:Y:S05]  /*19060*/  BSYNC.RECONVERGENT B0 ;  /* 0x0000000000007941 */ /* 0x000fea0003800200 */
.L_x_6112:
[----:B------:R-:W-:Y:S04]  /*19070*/  BSSY.RECONVERGENT B0, `(.L_x_6114) ;  /* 0x0000010000007945 */ /* 0x000fe80003800200 */
[----:B------:R-:W-:Y:S05]  /*19080*/  @P2 BRA `(.L_x_6115) ;  /* 0x0000000000382947 */ /* 0x000fea0003800000 */
        /* <DEDUP_REMOVED lines=14> */
.L_x_6115:
[----:B------:R-:W-:Y:S05]  /*19170*/  BSYNC.RECONVERGENT B0 ;  /* 0x0000000000007941 */ /* 0x000fea0003800200 */
.L_x_6114:
        /* <DEDUP_REMOVED lines=16> */
.L_x_6117:
[----:B------:R-:W-:Y:S05]  /*19280*/  BSYNC.RECONVERGENT B0 ;  /* 0x0000000000007941 */ /* 0x000fea0003800200 */
.L_x_6116:
[----:B-1----:R-:W-:Y:S02]  /*19290*/  MOV R4, R232 ;  /* 0x000000e800047202 */ /* 0x002fe40000000f00 */
[----:B------:R-:W-:-:S04]  /*192a0*/  MOV R5, 0x0 ;  /* 0x0000000000057802 */ /* 0x000fc80000000f00 */
[----:B--2345:R-:W-:Y:S05]  /*192b0*/  @P0 RET.REL.NODEC R4 `(_ZN5flash24flash_fwd_splitkv_kernelI23Flash_fwd_kernel_traitsILi128ELi64ELi128ELi4ELb0ELb0EN7cutlass10bfloat16_tE19Flash_kernel_traitsILi128ELi64ELi128ELi4ES3_EELb0ELb1ELb1ELb0ELb0ELb1ELb0ELb0EEEvNS_16Flash_fwd_paramsE) ;  /* 0xfffffe6c04500950 */ /* 0x03cfea0003c3ffff */
[----:B------:R-:W-:Y:S01]  /*192c0*/  IADD3 R209, P0, PT, R209, 0x30, RZ ;  /* 0x00000030d1d17810 */ /* 0x000fe20007f1e0ff */
[----:B------:R-:W-:Y:S01]  /*192d0*/  IMAD.MOV.U32 R4, RZ, RZ, R36 ;  /* 0x000000ffff047224 */ /* 0x000fe200078e0024 */
[----:B------:R-:W-:Y:S01]  /*192e0*/  MOV R5, R37 ;  /* 0x0000002500057202 */ /* 0x000fe20000000f00 */
[----:B------:R-:W-:Y:S01]  /*192f0*/  IMAD.MOV.U32 R3, RZ, RZ, 0x0 ;  /* 0x00000000ff037424 */ /* 0x000fe200078e00ff */
[-C--:B------:R-:W-:Y:S01]  /*19300*/  ISETP.GE.AND P1, PT, R208, R2.reuse, PT ;  /* 0x00000002d000720c */ /* 0x080fe20003f26270 */
[----:B------:R-:W-:Y:S01]  /*19310*/  IMAD.X R0, RZ, RZ, RZ, P0 ;  /* 0x000000ffff007224 */ /* 0x000fe200000e06ff */
[----:B------:R-:W-:Y:S01]  /*19320*/  ISETP.GE.AND P0, PT, R221, R2, PT ;  /* 0x00000002dd00720c */ /* 0x000fe20003f06270 */
[----:B------:R-:W-:Y:S01]  /*19330*/  IMAD.WIDE.U32 R4, R46, R209, R4 ;  /* 0x000000d12e047225 */ /* 0x000fe200078e0004 */
[----:B------:R-:W-:-:S03]  /*19340*/  MOV R2, R232 ;  /* 0x000000e800027202 */ /* 0x000fc60000000f00 */
[----:B------:R-:W-:Y:S01]  /*19350*/  IMAD R0, R0, R46, RZ ;  /* 0x0000002e00007224 */ /* 0x000fe200078e02ff */
[----:B------:R-:W-:-:S03]  /*19360*/  LEA R6, P2, R4, R50, 0x1 ;  /* 0x0000003204067211 */ /* 0x000fc600078408ff */
[----:B------:R-:W-:-:S04]  /*19370*/  IMAD R0, R47, R209, R0 ;  /* 0x000000d12f007224 */ /* 0x000fc800078e0200 */
[----:B------:R-:W-:-:S05]  /*19380*/  IMAD.IADD R0, R5, 0x1, R0 ;  /* 0x0000000105007824 */ /* 0x000fca00078e0200 */
[----:B------:R-:W-:-:S05]  /*19390*/  LEA.HI.X R7, R4, R51, R0, 0x1, P2 ;  /* 0x0000003304077211 */ /* 0x000fca00010f0c00 */
[----:B------:R1:W-:Y:S02]  /*193a0*/  @!P1 ST.E.128 desc[UR4][R6.64], R16 ;  /* 0x0000001006009985 */ /* 0x0003e4000c101d04 */
[----:B-1----:R-:W-:Y:S05]  /*193b0*/  @P0 RET.REL.NODEC R2 `(_ZN5flash24flash_fwd_splitkv_kernelI23Flash_fwd_kernel_traitsILi128ELi64ELi128ELi4ELb0ELb0EN7cutlass10bfloat16_tE19Flash_kernel_traitsILi128ELi64ELi128ELi4ES3_EELb0ELb1ELb1ELb0ELb0ELb1ELb0ELb0EEEvNS_16Flash_fwd_paramsE) ;  /* 0xfffffe6c02100950 */ /* 0x002fea0003c3ffff */
[----:B------:R-:W-:Y:S01]  /*193c0*/  MOV R233, 0x0 ;  /* 0x0000000000e97802 */ /* 0x000fe20000000f00 */
[----:B------:R1:W-:Y:S03]  /*193d0*/  ST.E.128 desc[UR4][R6.64+0x80], R32 ;  /* 0x0000802006007985 */ /* 0x0003e6000c101d04 */
[----:B-1----:R-:W-:Y:S05]  /*193e0*/  RET.REL.NODEC R232 `(_ZN5flash24flash_fwd_splitkv_kernelI23Flash_fwd_kernel_traitsILi128ELi64ELi128ELi4ELb0ELb0EN7cutlass10bfloat16_tE19Flash_kernel_traitsILi128ELi64ELi128ELi4ES3_EELb0ELb1ELb1ELb0ELb0ELb1ELb0ELb0EEEvNS_16Flash_fwd_paramsE) ;  /* 0xfffffe6ce8047950 */ /* 0x002fea0003c3ffff */
.L_x_6107:
[----:B------:R-:W-:Y:S01]  /*193f0*/  MOV R0, 0x1f ;  /* 0x0000001f00007802 */ /* 0x000fe20000000f00 */
[----:B------:R-:W-:Y:S01]  /*19400*/  IMAD.MOV.U32 R4, RZ, RZ, 0x2 ;  /* 0x00000002ff047424 */ /* 0x000fe200078e00ff */
[----:B------:R-:W-:Y:S01]  /*19410*/  MOV R8, R249 ;  /* 0x000000f900087202 */ /* 0x000fe20000000f00 */
[----:B------:R-:W-:-:S07]  /*19420*/  IMAD.MOV.U32 R5, RZ, RZ, -0x1 ;  /* 0xffffffffff057424 */ /* 0x000fce00078e00ff */
[----:B-1---5:R-:W-:Y:S05]  /*19430*/  WARPSYNC.COLLECTIVE R5, `(.L_x_6118) ;  /* 0x0000000005087348 */ /* 0x022fea0003c00000 */
[----:B------:R2:W3:Y:S02]  /*19440*/  SHFL.BFLY P0, R0, R8, R4, R0 ;  /* 0x0c00000408007389 */ /* 0x0004e40000000000 */
[----:B-123-5:R-:W-:Y:S05]  /*19450*/  ENDCOLLECTIVE ;  /* 0x000000000000791b */ /* 0x02efea0003800000 */
.L_x_6118:
[----:B------:R-:W-:Y:S01]  /*19460*/  MOV R4, R0 ;  /* 0x0000000000047202 */ /* 0x000fe20000000f00 */
[----:B------:R-:W-:-:S04]  /*19470*/  IMAD.MOV.U32 R0, RZ, RZ, 0x1f ;  /* 0x0000001fff007424 */ /* 0x000fc800078e00ff */
[----:B------:R-:W-:Y:S01]  /*19480*/  FADD.FTZ R249, R4, R249 ;  /* 0x000000f904f97221 */ /* 0x000fe20000010000 */
[----:B------:R-:W-:-:S03]  /*19490*/  MOV R4, 0x1 ;  /* 0x0000000100047802 */ /* 0x000fc60000000f00 */
[----:B------:R-:W-:-:S07]  /*194a0*/  IMAD.MOV.U32 R8, RZ, RZ, R249 ;  /* 0x000000ffff087224 */ /* 0x000fce00078e00f9 */
[----:B------:R-:W-:Y:S05]  /*194b0*/  WARPSYNC.COLLECTIVE R5, `(.L_x_6119) ;  /* 0x0000000005087348 */ /* 0x000fea0003c00000 */
[----:B------:R1:W2:Y:S02]  /*194c0*/  SHFL.BFLY P0, R0, R8, R4, R0 ;  /* 0x0c00000408007389 */ /* 0x0002a40000000000 */
[----:B-12---:R-:W-:Y:S05]  /*194d0*/  ENDCOLLECTIVE ;  /* 0x000000000000791b */ /* 0x006fea0003800000 */
.L_x_6119:
[----:B------:R-:W-:Y:S01]  /*194e0*/  MOV R9, R0 ;  /* 0x0000000000097202 */ /* 0x000fe20000000f00 */
[----:B------:R-:W-:Y:S01]  /*194f0*/  IMAD.MOV.U32 R8, RZ, RZ, R248 ;  /* 0x000000ffff087224 */ /* 0x000fe200078e00f8 */
[----:B------:R-:W-:Y:S02]  /*19500*/  MOV R0, 0x1f ;  /* 0x0000001f00007802 */ /* 0x000fe40000000f00 */
[----:B------:R-:W-:Y:S01]  /*19510*/  MOV R4, 0x2 ;  /* 0x0000000200047802 */ /* 0x000fe20000000f00 */
[----:B------:R-:W-:-:S07]  /*19520*/  FADD.FTZ R9, R249, R9 ;  /* 0x00000009f9097221 */ /* 0x000fce0000010000 */
[----:B------:R-:W-:Y:S05]  /*19530*/  WARPSYNC.COLLECTIVE R5, `(.L_x_6120) ;  /* 0x0000000005087348 */ /* 0x000fea0003c00000 */
[----:B------:R1:W2:Y:S02]  /*19540*/  SHFL.BFLY P0, R0, R8, R4, R0 ;  /* 0x0c00000408007389 */ /* 0x0002a40000000000 */
[----:B-12---:R-:W-:Y:S05]  /*19550*/  ENDCOLLECTIVE ;  /* 0x000000000000791b */ /* 0x006fea0003800000 */
.L_x_6120:
[----:B------:R-:W-:Y:S01]  /*19560*/  FADD.FTZ R248, R0, R248 ;  /* 0x000000f800f87221 */ /* 0x000fe20000010000 */
[----:B------:R-:W-:Y:S02]  /*19570*/  MOV R0, 0x1f ;  /* 0x0000001f00007802 */ /* 0x000fe40000000f00 */
[----:B------:R-:W-:Y:S01]  /*19580*/  MOV R4, 0x1 ;  /* 0x0000000100047802 */ /* 0x000fe20000000f00 */
[----:B------:R-:W-:-:S07]  /*19590*/  IMAD.MOV.U32 R8, RZ, RZ, R248 ;  /* 0x000000ffff087224 */ /* 0x000fce00078e00f8 */
[----:B------:R-:W-:Y:S05]  /*195a0*/  WARPSYNC.COLLECTIVE R5, `(.L_x_6121) ;  /* 0x0000000005087348 */ /* 0x000fea0003c00000 */
[----:B------:R1:W2:Y:S02]  /*195b0*/  SHFL.BFLY P0, R0, R8, R4, R0 ;  /* 0x0c00000408007389 */ /* 0x0002a40000000000 */
[----:B-12---:R-:W-:Y:S05]  /*195c0*/  ENDCOLLECTIVE ;  /* 0x000000000000791b */ /* 0x006fea0003800000 */
.L_x_6121:
[----:B------:R-:W-:Y:S05]  /*195d0*/  BRA `(.L_x_6122) ;  /* 0xffffffe800bc7947 */ /* 0x000fea000383ffff */
.L_x_6123:
        /* <DEDUP_REMOVED lines=10> */
.L_x_14901:


//--------------------- .text._ZN5flash24flash_fwd_splitkv_kernelI23Flash_fwd_kernel_traitsILi128ELi64ELi128ELi4ELb0ELb0EN7cutlass10bfloat16_tE19Flash_kernel_traitsILi128ELi64ELi128ELi4ES3_EELb0ELb1ELb0ELb0ELb1ELb0ELb0ELb1EEEvNS_16Flash_fwd_paramsE --------------------------
	.section	.text._ZN5flash24flash_fwd_splitkv_kernelI23Flash_fwd_kernel_traitsILi128ELi64ELi128ELi4ELb0ELb0EN7cutlass10bfloat16_tE19Flash_kernel_traitsILi128ELi64ELi128ELi4ES3_EELb0ELb1ELb0ELb0ELb1ELb0ELb0ELb1EEEvNS_16Flash_fwd_paramsE,"ax",@progbits
	.align	128
        .global         _ZN5flash24flash_fwd_splitkv_kernelI23Flash_fwd_kernel_traitsILi128ELi64ELi128ELi4ELb0ELb0EN7cutlass10bfloat16_tE19Flash_kernel_traitsILi128ELi64ELi128ELi4ES3_EELb0ELb1ELb0ELb0ELb1ELb0ELb0ELb1EEEvNS_16Flash_fwd_paramsE
        .type           _ZN5flash24flash_fwd_splitkv_kernelI23Flash_fwd_kernel_traitsILi128ELi64ELi128ELi4ELb0ELb0EN7cutlass10bfloat16_tE19Flash_kernel_traitsILi128ELi64ELi128ELi4ES3_EELb0ELb1ELb0ELb0ELb1ELb0ELb0ELb1EEEvNS_16Flash_fwd_paramsE,@function
        .size           _ZN5flash24flash_fwd_splitkv_kernelI23Flash_fwd_kernel_traitsILi128ELi64ELi128ELi4ELb0ELb0EN7cutlass10bfloat16_tE19Flash_kernel_traitsILi128ELi64ELi128ELi4ES3_EELb0ELb1ELb0ELb0ELb1ELb0ELb0ELb1EEEvNS_16Flash_fwd_paramsE,(.L_x_14902 - _ZN5flash24flash_fwd_splitkv_kernelI23Flash_fwd_kernel_traitsILi128ELi64ELi128ELi4ELb0ELb0EN7cutlass10bfloat16_tE19Flash_kernel_traitsILi128ELi64ELi128ELi4ES3_EELb0ELb1ELb0ELb0ELb1ELb0ELb0ELb1EEEvNS_16Flash_fwd_paramsE)
        .other          _ZN5flash24flash_fwd_splitkv_kernelI23Flash_fwd_kernel_traitsILi128ELi64ELi128ELi4ELb0ELb0EN7cutlass10bfloat16_tE19Flash_kernel_traitsILi128ELi64ELi128ELi4ES3_EELb0ELb1ELb0ELb0ELb1ELb0ELb0ELb1EEEvNS_16Flash_fwd_paramsE,@"STO_CUDA_ENTRY STV_DEFAULT"
_ZN5flash24flash_fwd_splitkv_kernelI23Flash_fwd_kernel_traitsILi128ELi64ELi128ELi4ELb0ELb0EN7cutlass10bfloat16_tE19Flash_kernel_traitsILi128ELi64ELi128ELi4ES3_EELb0ELb1ELb0ELb0ELb1ELb0ELb0ELb1EEEvNS_16Flash_fwd_paramsE:
.text._ZN5flash24flash_fwd_splitkv_kernelI23Flash_fwd_kernel_traitsILi128ELi64ELi128ELi4ELb0ELb0EN7cutlass10bfloat16_tE19Flash_kernel_traitsILi128ELi64ELi128ELi4ES3_EELb0ELb1ELb0ELb0ELb1ELb0ELb0ELb1EEEvNS_16Flash_fwd_paramsE:
[----:B------:R-:W-:Y:S01]  /*0000*/  LDC R1, c[0x0][0x37c] ;  /* 0x0000df00ff017b82 */ /* 0x000fe20000000800 */
[----:B------:R-:W1:Y:S07]  /*0010*/  S2R R215, SR_CTAID.X ;  /* 0x0000000000d77919 */ /* 0x000e6e0000002500 */
[----:B------:R-:W2:Y:S01]  /*0020*/  LDC.64 R132, c[0x0][0x348] ;  /* 0x0000d200ff847b82 */ /* 0x000ea20000000a00 */
[----:B------:R-:W-:Y:S01]  /*0030*/  BSSY.RECONVERGENT B3, `(.L_x_6124) ;  /* 0x0000005000037945 */ /* 0x000fe20003800200 */
[----:B------:R-:W-:Y:S01]  /*0040*/  MOV R212, 0x80 ;  /* 0x0000008000d47802 */ /* 0x000fe20000000f00 */
[----:B------:R-:W3:Y:S01]  /*0050*/  S2R R214, SR_CTAID.Y ;  /* 0x0000000000d67919 */ /* 0x000ee20000002600 */
[----:B------:R-:W4:Y:S05]  /*0060*/  S2R R213, SR_CTAID.Z ;  /* 0x0000000000d57919 */ /* 0x000f2a0000002700 */
[----:B-1234-:R-:W-:Y:S05]  /*0070*/  CALL.REL.NOINC `($_ZN5flash24flash_fwd_splitkv_kernelI23Flash_fwd_kernel_traitsILi128ELi64ELi128ELi4ELb0ELb0EN7cutlass10bfloat16_tE19Flash_kernel_traitsILi128ELi64ELi128ELi4ES3_EELb0ELb1ELb0ELb0ELb1ELb0ELb0ELb1EEEvNS_16Flash_fwd_paramsE$_ZN5flash30compute_attn_1rowblock_splitkvI23Flash_fwd_kernel_traitsILi128ELi64ELi128ELi4ELb0ELb0EN7cutlass10bfloat16_tE19Flash_kernel_traitsILi128ELi64ELi128ELi4ES3_EELb0ELb1ELb0ELb0ELb1ELb0ELb0ELb1ENS_16Flash_fwd_paramsEEEvRKT8_iiiii) ;  /* 0x0000000000087944 */ /* 0x01efea0003c00000 */
[----:B------:R-:W-:Y:S05]  /*0080*/  BSYNC.RECONVERGENT B3 ;  /* 0x0000000000037941 */ /* 0x000fea0003800200 */
.L_x_6124:
[----:B------:R-:W-:Y:S05]  /*0090*/  EXIT ;  /* 0x000000000000794d */ /* 0x000fea0003800000 */
        .type           $_ZN5flash24flash_fwd_splitkv_kernelI23Flash_fwd_kernel_traitsILi128ELi64ELi128ELi4ELb0ELb0EN7cutlass10bfloat16_tE19Flash_kernel_traitsILi128ELi64ELi128ELi4ES3_EELb0ELb1ELb0ELb0ELb1ELb0ELb0ELb1EEEvNS_16Flash_fwd_paramsE$_ZN5flash30compute_attn_1rowblock_splitkvI23Flash_fwd_kernel_traitsILi128ELi64ELi128ELi4ELb0ELb0EN7cutlass10bfloat16_tE19Flash_kernel_traitsILi128ELi64ELi128ELi4ES3_EELb0ELb1ELb0ELb0ELb1ELb0ELb0ELb1ENS_16Flash_fwd_paramsEEEvRKT8_iiiii,@function
        .size           $_ZN5flash24flash_fwd_splitkv_kernelI23Flash_fwd_kernel_traitsILi128ELi64ELi128ELi4ELb0ELb0EN7cutlass10bfloat16_tE19Flash_kernel_traitsILi128ELi64ELi128ELi4ES3_EELb0ELb1ELb0ELb0ELb1ELb0ELb0ELb1EEEvNS_16Flash_fwd_paramsE$_ZN5flash30compute_attn_1rowblock_splitkvI23Flash_fwd_kernel_traitsILi128ELi64ELi128ELi4ELb0ELb0EN7cutlass10bfloat16_tE19Flash_kernel_traitsILi128ELi64ELi128ELi4ES3_EELb0ELb1ELb0ELb0ELb1ELb0ELb0ELb1ENS_16Flash_fwd_paramsEEEvRKT8_iiiii,(.L_x_14902 - $_ZN5flash24flash_fwd_splitkv_kernelI23Flash_fwd_kernel_traitsILi128ELi64ELi128ELi4ELb0ELb0EN7cutlass10bfloat16_tE19Flash_kernel_traitsILi128ELi64ELi128ELi4ES3_EELb0ELb1ELb0ELb0ELb1ELb0ELb0ELb1EEEvNS_16Flash_fwd_paramsE$_ZN5flash30compute_attn_1rowblock_splitkvI23Flash_fwd_kernel_traitsILi128ELi64ELi128ELi4ELb0ELb0EN7cutlass10bfloat16_tE19Flash_kernel_traitsILi128ELi64ELi128ELi4ES3_EELb0ELb1ELb0ELb0ELb1ELb0ELb0ELb1ENS_16Flash_fwd_paramsEEEvRKT8_iiiii)
$_ZN5flash24flash_fwd_splitkv_kernelI23Flash_fwd_kernel_traitsILi128ELi64ELi128ELi4ELb0ELb0EN7cutlass10bfloat16_tE19Flash_kernel_traitsILi128ELi64ELi128ELi4ES3_EELb0ELb1ELb0ELb0ELb1ELb0ELb0ELb1EEEvNS_16Flash_fwd_paramsE$_ZN5flash30compute_attn_1rowblock_splitkvI23Flash_fwd_kernel_traitsILi128ELi64ELi128ELi4ELb0ELb0EN7cutlass10bfloat16_tE19Flash_kernel_traitsILi128ELi64ELi128ELi4ES3_EELb0ELb1ELb0ELb0ELb1ELb0ELb0ELb1ENS_16Flash_fwd_paramsEEEvRKT8_iiiii:
        /* <DEDUP_REMOVED lines=38> */
.L_x_6126:
[----:B------:R-:W-:Y:S05]  /*0300*/  BSYNC.RECONVERGENT B0 ;  /* 0x0000000000007941 */ /* 0x000fea0003800200 */
.L_x_6125:
[----:B------:R-:W-:Y:S04]  /*0310*/  BSSY.RECONVERGENT B0, `(.L_x_6127) ;  /* 0x0000007000007945 */ /* 0x000fe80003800200 */
[----:B------:R-:W-:Y:S05]  /*0320*/  @!P4 BRA `(.L_x_6128) ;  /* 0x000000000014c947 */ /* 0x000fea0003800000 */
[----:B------:R-:W3:Y:S02]  /*0330*/  LD.E.U8 R4, desc[UR4][R132.64+0x1b2] ;  /* 0x0001b20484047980 */ /* 0x000ee4000c101100 */
[----:B---3--:R-:W-:-:S13]  /*0340*/  ISETP.NE.AND P0, PT, R4, RZ, PT ;  /* 0x000000ff0400720c */ /* 0x008fda0003f05270 */
[----:B------:R-:W3:Y:S02]  /*0350*/  @P0 LD.E R5, desc[UR4][R8.64+0x4] ;  /* 0x0000040408050980 */ /* 0x000ee4000c101900 */
[----:B---3-5:R-:W-:-:S06]  /*0360*/  @P0 IADD3 R82, PT, PT, R5, -R14, RZ ;  /* 0x8000000e05520210 */ /* 0x028fcc0007ffe0ff */
[----:B------:R3:W5:Y:S02]  /*0370*/  @!P0 LD.E R82, desc[UR4][R8.64] ;  /* 0x0000000408528980 */ /* 0x000764000c101900 */
.L_x_6128:
[----:B------:R-:W-:Y:S05]  /*0380*/  BSYNC.RECONVERGENT B0 ;  /* 0x0000000000007941 */ /* 0x000fea0003800200 */
.L_x_6127:
        /* <DEDUP_REMOVED lines=9> */
.L_x_6130:
[----:B------:R-:W4:Y:S01]  /*0420*/  LD.E.64 R4, desc[UR4][R132.64+0x108] ;  /* 0x0001080484047980 */ /* 0x000f22000c101b00 */
[----:B------:R-:W-:Y:S01]  /*0430*/  BSSY.RECONVERGENT B0, `(.L_x_6132) ;  /* 0x0000006000007945 */ /* 0x000fe20003800200 */
[----:B------:R-:W-:Y:S01]  /*0440*/  IMAD.MOV.U32 R73, RZ, RZ, RZ ;  /* 0x000000ffff497224 */ /* 0x000fe200078e00ff */
[----:B----4-:R-:W-:-:S04]  /*0450*/  ISETP.NE.U32.AND P0, PT, R4, RZ, PT ;  /* 0x000000ff0400720c */ /* 0x010fc80003f05070 */
[----:B------:R-:W-:-:S13]  /*0460*/  ISETP.NE.AND.EX P0, PT, R5, RZ, PT, P0 ;  /* 0x000000ff0500720c */ /* 0x000fda0003f05300 */
[----:B------:R-:W-:Y:S05]  /*0470*/  @!P0 BRA `(.L_x_6133) ;  /* 0x0000000000048947 */ /* 0x000fea0003800000 */
[----:B------:R4:W5:Y:S02]  /*0480*/  LD.E R73, desc[UR4][R132.64+0xbc] ;  /* 0x0000bc0484497980 */ /* 0x000964000c101900 */
.L_x_6133:
[----:B------:R-:W-:Y:S05]  /*0490*/  BSYNC.RECONVERGENT B0 ;  /* 0x0000000000007941 */ /* 0x000fea0003800200 */
.L_x_6132:
[----:B-----5:R-:W-:Y:S02]  /*04a0*/  IADD3 R73, PT, PT, R82, R73, RZ ;  /* 0x0000004952497210 */ /* 0x020fe40007ffe0ff */
.L_x_6131:
[----:B------:R-:W-:Y:S05]  /*04b0*/  BSYNC.RECONVERGENT B1 ;  /* 0x0000000000017941 */ /* 0x000fea0003800200 */
.L_x_6129:
[----:B------:R-:W-:Y:S01]  /*04c0*/  IMAD.SHL.U32 R81, R215, 0x40, RZ ;  /* 0x00000040d7517824 */ /* 0x000fe200078e00ff */
[----:B------:R-:W-:Y:S01]  /*04d0*/  MOV R4, R212 ;  /* 0x000000d400047202 */ /* 0x000fe20000000f00 */
[----:B------:R-:W-:-:S03]  /*04e0*/  IMAD.MOV.U32 R5, RZ, RZ, 0x0 ;  /* 0x00000000ff057424 */ /* 0x000fc600078e00ff */
[----:B------:R-:W-:-:S13]  /*04f0*/  ISETP.GT.AND P0, PT, R216, R81, PT ;  /* 0x00000051d800720c */ /* 0x000fda0003f04270 */
[----:B-1234-:R-:W-:Y:S05]  /*0500*/  @!P0 RET.REL.NODEC R4 `(_ZN5flash24flash_fwd_splitkv_kernelI23Flash_fwd_kernel_traitsILi128ELi64ELi128ELi4ELb0ELb0EN7cutlass10bfloat16_tE19Flash_kernel_traitsILi128ELi64ELi128ELi4ES3_EELb0ELb1ELb0ELb0ELb1ELb0ELb0ELb1EEEvNS_16Flash_fwd_paramsE) ;  /* 0xfffffff804bc8950 */ /* 0x01efea0003c3ffff */
        /* <DEDUP_REMOVED lines=28> */
[----:B------:R-:W2:Y:S04]  /*06d0*/  LD.E R3, desc[UR4][R132.64+0x60] ;  /* 0x0000600484037980 */ /* 0x000ea8000c101900 */
[----:B------:R-:W3:Y:S04]  /*06e0*/  LD.E.64 R14, desc[UR4][R132.64+0x88] ;  /* 0x00008804840e7980 */ /* 0x000ee8000c101b00 */
[----:B------:R-:W4:Y:S04]  /*06f0*/  LD.E R0, desc[UR4][R132.64+0xb4] ;  /* 0x0000b40484007980 */ /* 0x000f28000c101900 */
[----:B------:R-:W4:Y:S04]  /*0700*/  @!P0 LD.E.64 R12, desc[UR4][R132.64+0x80] ;  /* 0x00008004840c8980 */ /* 0x000f28000c101b00 */
        /* <DEDUP_REMOVED lines=8> */
[----:B--2---:R-:W-:Y:S02]  /*0790*/  IMAD R3, R3, R214, R213 ;  /* 0x000000d603037224 */ /* 0x004fe400078e02d5 */
[-C--:B---3--:R-:W-:Y:S02]  /*07a0*/  @P0 IMAD R4, R15, R217.reuse, RZ ;  /* 0x000000d90f040224 */ /* 0x088fe400078e02ff */
[----:B------:R-:W-:-:S04]  /*07b0*/  @P0 IMAD.WIDE.U32 R18, R14, R217, RZ ;  /* 0x000000d90e120225 */ /* 0x000fc800078e00ff */
[-C--:B----4-:R-:W-:Y:S02]  /*07c0*/  @!P0 IMAD R5, R13, R214.reuse, RZ ;  /* 0x000000d60d058224 */ /* 0x090fe400078e02ff */
[----:B------:R-:W-:-:S04]  /*07d0*/  @!P0 IMAD.WIDE.U32 R12, R12, R214, RZ ;  /* 0x000000d60c0c8225 */ /* 0x000fc800078e00ff */
[----:B------:R-:W-:Y:S01]  /*07e0*/  IMAD R0, R0, R3, R81 ;  /* 0x0000000300007224 */ /* 0x000fe200078e0251 */
[----:B------:R-:W-:Y:S01]  /*07f0*/  SHF.R.U32.HI R3, RZ, 0x3, R2 ;  /* 0x00000003ff037819 */ /* 0x000fe20000011602 */
[----:B------:R-:W-:Y:S02]  /*0800*/  @!P0 IMAD.IADD R5, R13, 0x1, R5 ;  /* 0x000000010d058824 */ /* 0x000fe400078e0205 */
[----:B------:R-:W-:Y:S02]  /*0810*/  @P0 IMAD.IADD R5, R19, 0x1, R4 ;  /* 0x0000000113050824 */ /* 0x000fe400078e0204 */
[----:B------:R-:W-:Y:S02]  /*0820*/  @P0 IMAD.MOV.U32 R12, RZ, RZ, R18 ;  /* 0x000000ffff0c0224 */ /* 0x000fe400078e0012 */
[----:B------:R-:W-:-:S04]  /*0830*/  IMAD.WIDE.U32 R18, R81, R14, R6 ;  /* 0x0000000e51127225 */ /* 0x000fc800078e0006 */
[----:B------:R-:W-:Y:S01]  /*0840*/  VIADD R13, R3, 0x10 ;  /* 0x00000010030d7836 */ /* 0x000fe20000000000 */
[----:B------:R-:W-:Y:S01]  /*0850*/  IADD3 R12, P1, PT, R12, R18, RZ ;  /* 0x000000120c0c7210 */ /* 0x000fe20007f3e0ff */
[----:B------:R-:W-:Y:S02]  /*0860*/  IMAD R4, R15, R81, RZ ;  /* 0x000000510f047224 */ /* 0x000fe400078e02ff */
[----:B------:R-:W-:Y:S01]  /*0870*/  VIADD R7, R3, 0x20 ;  /* 0x0000002003077836 */ /* 0x000fe20000000000 */
[-C--:B------:R-:W-:Y:S02]  /*0880*/  ISETP.GE.AND P2, PT, R13, R216.reuse, PT ;  /* 0x000000d80d00720c */ /* 0x080fe40003f46270 */
[----:B------:R-:W-:Y:S02]  /*0890*/  IADD3.X R13, PT, PT, R5, R19, R4, P1, !PT ;  /* 0x00000013050d7210 */ /* 0x000fe40000ffe404 */
[-C--:B------:R-:W-:Y:S02]  /*08a0*/  ISETP.GE.AND P4, PT, R7, R216.reuse, PT ;  /* 0x000000d80700720c */ /* 0x080fe40003f86270 */
[----:B------:R-:W-:-:S02]  /*08b0*/  ISETP.GE.AND P1, PT, R3, R216, PT ;  /* 0x000000d80300720c */ /* 0x000fc40003f26270 */
[----:B------:R-:W-:Y:S02]  /*08c0*/  IADD3 R7, P0, PT, R0, R3, RZ ;  /* 0x0000000300077210 */ /* 0x000fe40007f1e0ff */
[----:B------:R-:W-:Y:S02]  /*08d0*/  LOP3.LUT P3, R2, R2, 0x7, RZ, 0xc0, !PT ;  /* 0x0000000702027812 */ /* 0x000fe4000786c0ff */
[----:B------:R-:W-:Y:S02]  /*08e0*/  LEA.HI.X.SX32 R0, R0, RZ, 0x1, P0 ;  /* 0x000000ff00007211 */ /* 0x000fe400000f0eff */
[----:B------:R-:W-:Y:S01]  /*08f0*/  LEA R6, P0, R7, R8, 0x2 ;  /* 0x0000000807067211 */ /* 0x000fe200078010ff */
[----:B------:R-:W-:Y:S01]  /*0900*/  IMAD.WIDE.U32 R20, R10, R213, R12 ;  /* 0x000000d50a147225 */ /* 0x000fe200078e000c */
[----:B------:R-:W-:Y:S02]  /*0910*/  ISETP.GE.OR P5, PT, R3, R216, P3 ;  /* 0x000000d80300720c */ /* 0x000fe40001fa6670 */
[----:B------:R-:W-:Y:S01]  /*0920*/  LEA.HI.X R7, R7, R9, R0, 0x2, P0 ;  /* 0x0000000907077211 */ /* 0x000fe200000f1400 */
[----:B------:R-:W-:Y:S01]  /*0930*/  IMAD R0, R11, R213, RZ ;  /* 0x000000d50b007224 */ /* 0x000fe200078e02ff */
[----:B------:R-:W-:-:S02]  /*0940*/  IADD3 R5, PT, PT, R3, 0x30, RZ ;  /* 0x0000003003057810 */ /* 0x000fc40007ffe0ff */
        /* <DEDUP_REMOVED lines=14> */
.L_x_6136:
[----:B------:R-:W-:Y:S05]  /*0a30*/  BSYNC.RECONVERGENT B0 ;  /* 0x0000000000007941 */ /* 0x000fea0003800200 */
.L_x_6135:
[----:B------:R-:W-:Y:S01]  /*0a40*/  ISETP.NE.AND P0, PT, R4, RZ, PT ;  /* 0x000000ff0400720c */ /* 0x000fe20003f05270 */
[----:B------:R-:W-:Y:S01]  /*0a50*/  BSSY.RECONVERGENT B0, `(.L_x_6137) ;  /* 0x0000012000007945 */ /* 0x000fe20003800200 */
[----:B------:R-:W-:Y:S01]  /*0a60*/  ISETP.NE.OR P1, PT, R2, RZ, P3 ;  /* 0x000000ff0200720c */ /* 0x000fe20001f25670 */
[----:B------:R-:W-:Y:S01]  /*0a70*/  @!P5 IMAD.MOV.U32 R5, RZ, RZ, 0x7f800000 ;  /* 0x7f800000ff05d424 */ /* 0x000fe200078e00ff */
[----:B------:R-:W-:-:S09]  /*0a80*/  @!P6 MOV R9, 0x7f800000 ;  /* 0x7f8000000009e802 */ /* 0x000fd20000000f00 */
[----:B-1----:R-:W-:Y:S01]  /*0a90*/  @!P0 IMAD.MOV.U32 R11, RZ, RZ, 0x7f800000 ;  /* 0x7f800000ff0b8424 */ /* 0x002fe200078e00ff */
        /* <DEDUP_REMOVED lines=13> */
.L_x_6138:
[----:B------:R-:W-:Y:S05]  /*0b70*/  BSYNC.RECONVERGENT B0 ;  /* 0x0000000000007941 */ /* 0x000fea0003800200 */
.L_x_6137:
        /* <DEDUP_REMOVED lines=14> */
.L_x_6140:
[----:B------:R-:W-:Y:S05]  /*0c60*/  BSYNC.RECONVERGENT B0 ;  /* 0x0000000000007941 */ /* 0x000fea0003800200 */
.L_x_6139:
        /* <DEDUP_REMOVED lines=14> */
.L_x_6142:
[----:B------:R-:W-:Y:S05]  /*0d50*/  BSYNC.RECONVERGENT B0 ;  /* 0x0000000000007941 */ /* 0x000fea0003800200 */
.L_x_6141:
[----:B------:R-:W-:Y:S01]  /*0d60*/  ISETP.NE.AND P0, PT, R4, RZ, PT ;  /* 0x000000ff0400720c */ /* 0x000fe20003f05270 */
[----:B------:R-:W-:Y:S01]  /*0d70*/  @!P6 ST.E desc[UR4][R6.64+0x40], R9 ;  /* 0x000040090600e985 */ /* 0x000fe2000c101904 */
[----:B------:R-:W-:-:S03]  /*0d80*/  MOV R213, 0x0 ;  /* 0x0000000000d57802 */ /* 0x000fc60000000f00 */
[----:B------:R-:W-:Y:S08]  /*0d90*/  @!P5 ST.E desc[UR4][R6.64+0x80], R5 ;  /* 0x000080050600d985 */ /* 0x000ff0000c101904 */
[----:B------:R1:W-:Y:S02]  /*0da0*/  @!P0 ST.E desc[UR4][R6.64], R11 ;  /* 0x0000000b06008985 */ /* 0x0003e4000c101904 */
[----:B-123-5:R-:W-:Y:S05]  /*0db0*/  @P1 RET.REL.NODEC R212 `(_ZN5flash24flash_fwd_splitkv_kernelI23Flash_fwd_kernel_traitsILi128ELi64ELi128ELi4ELb0ELb0EN7cutlass10bfloat16_tE19Flash_kernel_traitsILi128ELi64ELi128ELi4ES3_EELb0ELb1ELb0ELb0ELb1ELb0ELb0ELb1EEEvNS_16Flash_fwd_paramsE) ;  /* 0xfffffff0d4901950 */ /* 0x02efea0003c3ffff */
[----:B------:R-:W-:Y:S02]  /*0dc0*/  MOV R3, 0x7f800000 ;  /* 0x7f80000000037802 */ /* 0x000fe40000000f00 */
[----:B------:R-:W-:-:S03]  /*0dd0*/  MOV R213, 0x0 ;  /* 0x0000000000d57802 */ /* 0x000fc60000000f00 */
[----:B------:R1:W-:Y:S02]  /*0de0*/  ST.E desc[UR4][R6.64+0xc0], R3 ;  /* 0x0000c00306007985 */ /* 0x0003e4000c101904 */
[----:B-1----:R-:W-:Y:S05]  /*0df0*/  RET.REL.NODEC R212 `(_ZN5flash24flash_fwd_splitkv_kernelI23Flash_fwd_kernel_traitsILi128ELi64ELi128ELi4ELb0ELb0EN7cutlass10bfloat16_tE19Flash_kernel_traitsILi128ELi64ELi128ELi4ES3_EELb0ELb1ELb0ELb0ELb1ELb0ELb0ELb1EEEvNS_16Flash_fwd_paramsE) ;  /* 0xfffffff0d4807950 */ /* 0x002fea0003c3ffff */
.L_x_6134:
        /* <DEDUP_REMOVED lines=38> */
[----:B------:R-:W-:Y:S02]  /*1060*/  LOP3.LUT R3, R6, R13, RZ, 0x3c, !PT ;  /* 0x0000000d06037212 */ /* 0x000fe400078e3cff */
[----:B------:R-:W-:-:S09]  /*1070*/  ISETP.NE.AND P3, PT, R13, RZ, PT ;  /* 0x000000ff0d00720c */ /* 0x000fd20003f65270 */
[----:B------:R-:W-:-:S04]  /*1080*/  @!P0 IADD3 R4, PT, PT, R4, -R5, RZ ;  /* 0x8000000504048210 */ /* 0x000fc80007ffe0ff */
[----:B------:R-:W-:Y:S02]  /*1090*/  ISETP.GE.U32.AND P1, PT, R4, R5, PT ;  /* 0x000000050400720c */ /* 0x000fe40003f26070 */
[----:B------:R-:W-:Y:S01]  /*10a0*/  ISETP.GE.AND P2, PT, R3, RZ, PT ;  /* 0x000000ff0300720c */ /* 0x000fe20003f46270 */
[----:B------:R-:W-:Y:S02]  /*10b0*/  @!P0 VIADD R11, R11, 0x1 ;  /* 0x000000010b0b8836 */ /* 0x000fe40000000000 */
[-C--:B--2---:R-:W-:Y:S02]  /*10c0*/  IMAD R3, R15, R214.reuse, RZ ;  /* 0x000000d60f037224 */ /* 0x084fe400078e02ff */
[----:B------:R-:W-:-:S04]  /*10d0*/  IMAD.WIDE.U32 R14, R14, R214, RZ ;  /* 0x000000d60e0e7225 */ /* 0x000fc800078e00ff */
[----:B------:R-:W-:Y:S01]  /*10e0*/  IMAD.IADD R3, R15, 0x1, R3 ;  /* 0x000000010f037824 */ /* 0x000fe200078e0203 */
[C---:B------:R-:W-:Y:S02]  /*10f0*/  LEA R218, P0, R14.reuse, R220, 0x2 ;  /* 0x000000dc0eda7211 */ /* 0x040fe400078010ff */
[----:B------:R-:W-:Y:S02]  /*1100*/  @P1 IADD3 R11, PT, PT, R11, 0x1, RZ ;  /* 0x000000010b0b1810 */ /* 0x000fe40007ffe0ff */
[----:B------:R-:W-:Y:S02]  /*1110*/  LEA.HI.X R219, R14, R221, R3, 0x2, P0 ;  /* 0x000000dd0edb7211 */ /* 0x000fe400000f1403 */
[----:B------:R-:W-:Y:S01]  /*1120*/  @!P2 IADD3 R11, PT, PT, -R11, RZ, RZ ;  /* 0x000000ff0b0ba210 */ /* 0x000fe20007ffe1ff */
[----:B------:R-:W2:Y:S01]  /*1130*/  LD.E.64 R14, desc[UR4][R8.64+0x28] ;  /* 0x00002804080e7980 */ /* 0x000ea2000c101b00 */
[----:B------:R-:W-:-:S05]  /*1140*/  @!P3 LOP3.LUT R11, RZ, R13, RZ, 0x33, !PT ;  /* 0x0000000dff0bb212 */ /* 0x000fca00078e33ff */
        /* <DEDUP_REMOVED lines=50> */
.L_x_6144:
        /* <DEDUP_REMOVED lines=81> */
.L_x_6145:
[----:B------:R-:W-:Y:S05]  /*1980*/  BSYNC.RECONVERGENT B0 ;  /* 0x0000000000007941 */ /* 0x000fea0003800200 */
.L_x_6143:
        /* <DEDUP_REMOVED lines=9> */
[----:B------:R1:W5:Y:S01]  /*1a20*/  @P6 LD.E R15, desc[UR4][R32.64] ;  /* 0x00000004200f6980 */ /* 0x000362000c101900 */
        /* <DEDUP_REMOVED lines=18> */
[----:B------:R-:W-:-:S04]  /*1b50*/  LOP3.LUT R22, R72, 0x38, RZ, 0xc0, !PT ;  /* 0x0000003848167812 */ /* 0x000fc800078ec0ff */
[----:B------:R-:W-:Y:S02]  /*1b60*/  ISETP.GE.U32.AND P4, PT, R19, R18, PT ;  /* 0x000000121300720c */ /* 0x000fe40003f86070 */
[----:B------:R-:W-:Y:S02]  /*1b70*/  LOP3.LUT R18, R213, R0, RZ, 0x3c, !PT ;  /* 0x00000000d5127212 */ /* 0x000fe400078e3cff */
[----:B------:R-:W-:Y:S02]  /*1b80*/  LOP3.LUT R17, R17, 0x38, R2, 0xf8, !PT ;  /* 0x0000003811117812 */ /* 0x000fe400078ef802 */
[----:B------:R-:W-:Y:S02]  /*1b90*/  ISETP.GE.AND P3, PT, R18, RZ, PT ;  /* 0x000000ff1200720c */ /* 0x000fe40003f66270 */
[----:B------:R-:W-:Y:S01]  /*1ba0*/  IADD3 R18, P2, PT, R22, R16, RZ ;  /* 0x0000001016127210 */ /* 0x000fe20007f5e0ff */
[----:B------:R-:W-:Y:S01]  /*1bb0*/  @!P1 VIADD R14, R14, 0x1 ;  /* 0x000000010e0e9836 */ /* 0x000fe20000000000 */
[----:B------:R-:W-:-:S02]  /*1bc0*/  LOP3.LUT R17, R17, 0x38, R72, 0x78, !PT ;  /* 0x0000003811117812 */ /* 0x000fc400078e7848 */
[----:B------:R-:W-:Y:S01]  /*1bd0*/  ISETP.NE.AND P1, PT, R0, RZ, PT ;  /* 0x000000ff0000720c */ /* 0x000fe20003f25270 */
[-C--:B------:R-:W-:Y:S01]  /*1be0*/  IMAD R5, R5, R136.reuse, RZ ;  /* 0x0000008805057224 */ /* 0x080fe200078e02ff */
[----:B------:R-:W-:Y:S01]  /*1bf0*/  IADD3.X R19, PT, PT, RZ, R7, RZ, P2, !PT ;  /* 0x00000007ff137210 */ /* 0x000fe200017fe4ff */
[----:B------:R-:W-:Y:S01]  /*1c00*/  @P4 VIADD R14, R14, 0x1 ;  /* 0x000000010e0e4836 */ /* 0x000fe20000000000 */
[----:B------:R-:W-:Y:S01]  /*1c10*/  LOP3.LUT R72, R17, 0x1e00, R72, 0xf8, !PT ;  /* 0x00001e0011487812 */ /* 0x000fe200078ef848 */
[C---:B------:R-:W-:Y:S02]  /*1c20*/  IMAD R5, R6.reuse, R137, R5 ;  /* 0x0000008906057224 */ /* 0x040fe400078e0205 */
        /* <DEDUP_REMOVED lines=11> */
[----:B------:R-:W1:Y:S02]  /*1ce0*/  S2UR UR6, SR_CgaCtaId ;  /* 0x00000000000679c3 */ /* 0x000e640000008800 */
[----:B------:R-:W-:Y:S01]  /*1cf0*/  IADD3 R19, PT, PT, R19, R26, RZ ;  /* 0x0000001a13137210 */ /* 0x000fe20007ffe0ff */
[----:B------:R-:W-:Y:S02]  /*1d00*/  IMAD R211, R137, R126, RZ ;  /* 0x0000007e89d37224 */ /* 0x000fe400078e02ff */
[----:B------:R-:W-:-:S05]  /*1d10*/  IMAD.WIDE.U32 R18, R126, R136, R18 ;  /* 0x000000887e127225 */ /* 0x000fca00078e0012 */
[----:B------:R-:W-:Y:S01]  /*1d20*/  IADD3 R211, PT, PT, R19, R211, RZ ;  /* 0x000000d313d37210 */ /* 0x000fe20007ffe0ff */
[----:B------:R-:W-:Y:S01]  /*1d30*/  UMOV UR7, 0x400 ;  /* 0x0000040000077882 */ /* 0x000fe20000000000 */
[----:B------:R-:W-:Y:S02]  /*1d40*/  IMAD R207, R205, R126, RZ ;  /* 0x0000007ecdcf7224 */ /* 0x000fe400078e02ff */
[----:B------:R-:W-:Y:S02]  /*1d50*/  IMAD.SHL.U32 R79, R2, 0x4, RZ ;  /* 0x00000004024f7824 */ /* 0x000fe400078e00ff */
[----:B------:R-:W-:Y:S01]  /*1d60*/  IMAD.SHL.U32 R61, R135, 0x80, RZ ;  /* 0x00000080873d7824 */ /* 0x000fe200078e00ff */
[----:B-1----:R-:W-:Y:S01]  /*1d70*/  ULEA UR6, UR6, UR7, 0x18 ;  /* 0x0000000706067291 */ /* 0x002fe2000f8ec0ff */
[----:B------:R-:W-:Y:S01]  /*1d80*/  SHF.L.U64.HI R77, R204, 0x4, R205 ;  /* 0x00000004cc4d7819 */ /* 0x000fe200000102cd */
[----:B------:R-:W-:Y:S01]  /*1d90*/  IMAD.SHL.U32 R74, R136, 0x10, RZ ;  /* 0x00000010884a7824 */ /* 0x000fe200078e00ff */
[----:B------:R-:W-:-:S03]  /*1da0*/  SHF.L.U32 R76, R204, 0x4, RZ ;  /* 0x00000004cc4c7819 */ /* 0x000fc600000006ff */
[----:B------:R-:W-:Y:S02]  /*1db0*/  LEA R72, R72, UR6, 0x1 ;  /* 0x0000000648487c11 */ /* 0x000fe4000f8e08ff */
[----:B------:R-:W-:Y:S02]  /*1dc0*/  SHF.L.U64.HI R75, R136, 0x4, R137 ;  /* 0x00000004884b7819 */ /* 0x000fe40000010289 */
[----:B------:R-:W-:Y:S02]  /*1dd0*/  LOP3.LUT R79, R79, 0x1c, RZ, 0xc0, !PT ;  /* 0x0000001c4f4f7812 */ /* 0x000fe400078ec0ff */
[----:B------:R-:W-:Y:S01]  /*1de0*/  IADD3 R80, PT, PT, R61, -0x80, RZ ;  /* 0xffffff803d507810 */ /* 0x000fe20007ffe0ff */
[----:B--2---:R-:W-:Y:S02]  /*1df0*/  @P0 IMAD R14, R139, R217, RZ ;  /* 0x000000d98b0e0224 */ /* 0x004fe400078e02ff */
[----:B---3--:R-:W-:-:S04]  /*1e00*/  @!P0 IMAD.WIDE.U32 R16, R28, R214, RZ ;  /* 0x000000d61c108225 */ /* 0x008fc800078e00ff */
[----:B------:R-:W-:Y:S02]  /*1e10*/  @!P0 IMAD R7, R29, R214, RZ ;  /* 0x000000d61d078224 */ /* 0x000fe400078e02ff */
[----:B------:R-:W-:-:S04]  /*1e20*/  @P0 IMAD.WIDE.U32 R28, R138, R217, RZ ;  /* 0x000000d98a1c0225 */ /* 0x000fc800078e00ff */
[----:B------:R-:W-:Y:S02]  /*1e30*/  @P0 IMAD.MOV.U32 R16, RZ, RZ, R28 ;  /* 0x000000ffff100224 */ /* 0x000fe400078e001c */
[----:B------:R-:W-:Y:S02]  /*1e40*/  @!P0 IMAD.IADD R7, R17, 0x1, R7 ;  /* 0x0000000111078824 */ /* 0x000fe400078e0207 */
[----:B------:R-:W-:Y:S01]  /*1e50*/  @P0 IMAD.IADD R7, R29, 0x1, R14 ;  /* 0x000000011d070824 */ /* 0x000fe200078e020e */
[----:B------:R-:W-:Y:S01]  /*1e60*/  IADD3 R16, P1, PT, R22, R16, RZ ;  /* 0x0000001016107210 */ /* 0x000fe20007f3e0ff */
[----:B------:R-:W-:-:S04]  /*1e70*/  IMAD R5, R25, R213, RZ ;  /* 0x000000d519057224 */ /* 0x000fc800078e02ff */
[----:B------:R-:W-:Y:S02]  /*1e80*/  IMAD.X R17, RZ, RZ, R7, P1 ;  /* 0x000000ffff117224 */ /* 0x000fe400008e0607 */
[----:B------:R-:W-:Y:S01]  /*1e90*/  IMAD.WIDE.U32 R16, R24, R213, R16 ;  /* 0x000000d518107225 */ /* 0x000fe200078e0010 */
[----:B------:R-:W-:-:S03]  /*1ea0*/  IADD3 R24, P0, PT, R22, R4, RZ ;  /* 0x0000000416187210 */ /* 0x000fc60007f1e0ff */
[----:B------:R-:W-:Y:S02]  /*1eb0*/  IMAD.IADD R17, R17, 0x1, R5 ;  /* 0x0000000111117824 */ /* 0x000fe400078e0205 */
[----:B------:R-:W-:Y:S01]  /*1ec0*/  IMAD.WIDE.U32 R4, R215, 0x40, R126 ;  /* 0x00000040d7047825 */ /* 0x000fe200078e007e */
[----:B------:R-:W-:-:S03]  /*1ed0*/  IADD3.X R25, PT, PT, RZ, R3, RZ, P0, !PT ;  /* 0x00000003ff197210 */ /* 0x000fc600007fe4ff */
[-C--:B------:R-:W-:Y:S02]  /*1ee0*/  IMAD R3, R5, R138.reuse, RZ ;  /* 0x0000008a05037224 */ /* 0x080fe400078e02ff */
[----:B------:R-:W-:Y:S01]  /*1ef0*/  IMAD.WIDE.U32 R16, R4, R138, R16 ;  /* 0x0000008a04107225 */ /* 0x000fe200078e0010 */
[----:B------:R-:W-:-:S03]  /*1f00*/  SHF.R.S32.HI R5, RZ, 0x1f, R82 ;  /* 0x0000001fff057819 */ /* 0x000fc60000011452 */
[----:B------:R-:W-:Y:S01]  /*1f10*/  IMAD R3, R4, R139, R3 ;  /* 0x0000008b04037224 */ /* 0x000fe200078e0203 */
[----:B----4-:R-:W-:-:S03]  /*1f20*/  LEA R124, P2, R16, R8, 0x1 ;  /* 0x00000008107c7211 */ /* 0x010fc600078408ff */
[----:B------:R-:W-:Y:S01]  /*1f30*/  IMAD.IADD R3, R17, 0x1, R3 ;  /* 0x0000000111037824 */ /* 0x000fe200078e0203 */
[----:B------:R-:W-:-:S04]  /*1f40*/  LEA.HI R4, R5, R82, RZ, 0x7 ;  /* 0x0000005205047211 */ /* 0x000fc800078f38ff */
[----:B------:R-:W-:Y:S02]  /*1f50*/  LEA.HI.X R125, R16, R9, R3, 0x1, P2 ;  /* 0x00000009107d7211 */ /* 0x000fe400010f0c03 */
[----:B------:R-:W-:Y:S02]  /*1f60*/  SHF.R.S32.HI R3, RZ, 0x7, R4 ;  /* 0x00000007ff037819 */ /* 0x000fe40000011404 */
[----:B------:R-:W-:Y:S02]  /*1f70*/  LEA R210, P0, R18, R10, 0x1 ;  /* 0x0000000a12d27211 */ /* 0x000fe400078008ff */
[----:B------:R-:W-:Y:S02]  /*1f80*/  VIMNMX R78, PT, PT, R206, R3, !PT ;  /* 0x00000003ce4e7248 */ /* 0x000fe40007fe0100 */
[----:B------:R-:W-:Y:S02]  /*1f90*/  LEA.HI.X R211, R18, R11, R211, 0x1, P0 ;  /* 0x0000000b12d37211 */ /* 0x000fe400000f0cd3 */
[----:B------:R-:W-:Y:S01]  /*1fa0*/  ISETP.GT.U32.AND P0, PT, R135, R78, PT ;  /* 0x0000004e8700720c */ /* 0x000fe20003f04070 */
[----:B------:R-:W-:-:S04]  /*1fb0*/  IMAD.WIDE.U32 R24, R126, R204, R24 ;  /* 0x000000cc7e187225 */ /* 0x000fc800078e0018 */
[----:B------:R-:W-:Y:S01]  /*1fc0*/  IMAD.IADD R207, R25, 0x1, R207 ;  /* 0x0000000119cf7824 */ /* 0x000fe200078e02cf */
[----:B------:R-:W-:Y:S02]  /*1fd0*/  LEA R208, P1, R24, R12, 0x1 ;  /* 0x0000000c18d07211 */ /* 0x000fe400078208ff */
[----:B------:R-:W-:Y:S02]  /*1fe0*/  LEA.HI R20, R20, R20, RZ, 0x1 ;  /* 0x0000001414147211 */ /* 0x000fe400078f08ff */
[----:B------:R-:W-:-:S03]  /*1ff0*/  LEA.HI.X R207, R24, R13, R207, 0x1, P1 ;  /* 0x0000000d18cf7211 */ /* 0x000fc600008f0ccf */
        /* <DEDUP_REMOVED lines=17> */
[C---:B------:R-:W-:Y:S01]  /*2110*/  SHF.L.U32 R123, R20.reuse, 0x4, RZ ;  /* 0x00000004147b7819 */ /* 0x040fe200000006ff */
[C---:B------:R-:W-:Y:S01]  /*2120*/  IMAD R114, R20.reuse, 0x30, RZ ;  /* 0x0000003014727824 */ /* 0x040fe200078e02ff */
[----:B------:R-:W-:Y:S01]  /*2130*/  SHF.L.U32 R107, R20, 0x6, RZ ;  /* 0x00000006146b7819 */ /* 0x000fe200000006ff */
[----:B------:R-:W-:Y:S01]  /*2140*/  IMAD R15, R15, R20, RZ ;  /* 0x000000140f0f7224 */ /* 0x000fe200078e02ff */
[----:B------:R-:W-:Y:S01]  /*2150*/  IADD3 R84, PT, PT, R126, 0x20, RZ ;  /* 0x000000207e547810 */ /* 0x000fe20007ffe0ff */
[----:B------:R-:W-:Y:S01]  /*2160*/  IMAD R113, R20, 0x50, RZ ;  /* 0x0000005014717824 */ /* 0x000fe200078e02ff */
[----:B------:R-:W-:Y:S01]  /*2170*/  IADD3 R121, PT, PT, R126, 0x40, RZ ;  /* 0x000000407e797810 */ /* 0x000fe20007ffe0ff */
[C---:B------:R-:W-:Y:S01]  /*2180*/  IMAD R112, R20.reuse, 0x60, RZ ;  /* 0x0000006014707824 */ /* 0x040fe200078e02ff */
[----:B------:R-:W-:Y:S01]  /*2190*/  SHF.R.S32.HI R91, RZ, 0x1f, R15 ;  /* 0x0000001fff5b7819 */ /* 0x000fe2000001140f */
[----:B------:R-:W-:Y:S01]  /*21a0*/  IMAD R111, R20, 0x70, RZ ;  /* 0x00000070146f7824 */ /* 0x000fe200078e02ff */
[----:B------:R-:W-:Y:S01]  /*21b0*/  IADD3 R117, PT, PT, R126, 0x60, RZ ;  /* 0x000000607e757810 */ /* 0x000fe20007ffe0ff */
[----:B------:R-:W-:Y:S01]  /*21c0*/  IMAD.SHL.U32 R109, R20, 0x20, RZ ;  /* 0x00000020146d7824 */ /* 0x000fe200078e00ff */
        /* <DEDUP_REMOVED lines=34> */
[----:B------:R-:W-:Y:S01]  /*23f0*/  IADD3 R9, P0, PT, -R82, R126, RZ ;  /* 0x0000007e52097210 */ /* 0x000fe20007f1e1ff */
[----:B------:R-:W-:-:S02]  /*2400*/  IMAD R8, R126, R20, R79 ;  /* 0x000000147e087224 */ /* 0x000fc400078e024f */
[----:B------:R-:W-:Y:S01]  /*2410*/  IMAD.WIDE.U32 R26, R6, R26, R10 ;  /* 0x0000001a061a7225 */ /* 0x000fe200078e000a */
[----:B------:R-:W-:-:S03]  /*2420*/  SHF.R.S32.HI R11, RZ, 0x1f, R82 ;  /* 0x0000001fff0b7819 */ /* 0x000fc60000011452 */
[----:B------:R-:W-:Y:S01]  /*2430*/  IMAD.WIDE.U32 R16, R6, R16, R24 ;  /* 0x0000001006107225 */ /* 0x000fe200078e0018 */
[-C--:B------:R-:W-:Y:S02]  /*2440*/  IADD3 R6, PT, PT, R79, R8.reuse, RZ ;  /* 0x000000084f067210 */ /* 0x080fe40007ffe0ff */
[C---:B------:R-:W-:Y:S01]  /*2450*/  IADD3 R24, P1, PT, R15.reuse, R8, RZ ;  /* 0x000000080f187210 */ /* 0x040fe20007f3e0ff */
[----:B------:R-:W-:Y:S01]  /*2460*/  IMAD.X R11, RZ, RZ, ~R11, P0 ;  /* 0x000000ffff0b7224 */ /* 0x000fe200000e0e0b */
[----:B------:R-:W-:Y:S01]  /*2470*/  IADD3 R90, P0, PT, R15, R6, RZ ;  /* 0x000000060f5a7210 */ /* 0x000fe20007f1e0ff */
[----:B------:R-:W-:Y:S01]  /*2480*/  IMAD.IADD R27, R27, 0x1, R0 ;  /* 0x000000011b1b7824 */ /* 0x000fe200078e0200 */
[----:B------:R-:W-:Y:S01]  /*2490*/  IADD3 R15, PT, PT, R17, R7, RZ ;  /* 0x00000007110f7210 */ /* 0x000fe20007ffe0ff */
[C---:B------:R-:W-:Y:S01]  /*24a0*/  IMAD R87, R11.reuse, R128, RZ ;  /* 0x000000800b577224 */ /* 0x040fe200078e02ff */
[----:B------:R-:W-:Y:S01]  /*24b0*/  MOV R14, R16 ;  /* 0x00000010000e7202 */ /* 0x000fe20000000f00 */
[----:B------:R-:W-:Y:S01]  /*24c0*/  IMAD R17, R11, R130, RZ ;  /* 0x000000820b117224 */ /* 0x000fe200078e02ff */
[----:B------:R-:W-:Y:S01]  /*24d0*/  LEA.HI.X.SX32 R7, R8, R91, 0x1, P1 ;  /* 0x0000005b08077211 */ /* 0x000fe200008f0eff */
[----:B------:R-:W-:Y:S01]  /*24e0*/  IMAD R87, R129, R9, R87 ;  /* 0x0000000981577224 */ /* 0x000fe200078e0257 */
[----:B------:R-:W-:Y:S01]  /*24f0*/  LEA.HI.X.SX32 R91, R6, R91, 0x1, P0 ;  /* 0x0000005b065b7211 */ /* 0x000fe200000f0eff */
[----:B------:R-:W-:Y:S01]  /*2500*/  IMAD.WIDE.U32 R10, R128, R9, R14 ;  /* 0x00000009800a7225 */ /* 0x000fe200078e000e */
[----:B------:R-:W-:-:S02]  /*2510*/  SHF.L.U64.HI R0, R24, 0x1, R7 ;  /* 0x0000000118007819 */ /* 0x000fc40000010207 */
[----:B------:R-:W-:Y:S01]  /*2520*/  SHF.L.U64.HI R91, R90, 0x1, R91 ;  /* 0x000000015a5b7819 */ /* 0x000fe2000001025b */
[----:B------:R-:W-:Y:S01]  /*2530*/  IMAD R17, R131, R9, R17 ;  /* 0x0000000983117224 */ /* 0x000fe200078e0211 */
[----:B------:R-:W-:Y:S01]  /*2540*/  IADD3 R87, PT, PT, R11, R87, RZ ;  /* 0x000000570b577210 */ /* 0x000fe20007ffe0ff */
[----:B------:R-:W-:Y:S01]  /*2550*/  IMAD.WIDE.U32 R8, R130, R9, R26 ;  /* 0x0000000982087225 */ /* 0x000fe200078e001a */
[----:B------:R-:W-:Y:S02]  /*2560*/  LEA R86, P1, R10, R18, 0x1 ;  /* 0x000000120a567211 */ /* 0x000fe400078208ff */
[----:B------:R-:W-:Y:S01]  /*2570*/  SHF.L.U32 R90, R90, 0x1, RZ ;  /* 0x000000015a5a7819 */ /* 0x000fe200000006ff */
[----:B------:R-:W-:Y:S01]  /*2580*/  IMAD.SHL.U32 R24, R24, 0x2, RZ ;  /* 0x0000000218187824 */ /* 0x000fe200078e00ff */
[----:B------:R-:W-:Y:S01]  /*2590*/  LEA R18, P0, R8, R12, 0x1 ;  /* 0x0000000c08127211 */ /* 0x000fe200078008ff */
[----:B------:R-:W-:Y:S01]  /*25a0*/  IMAD.IADD R17, R9, 0x1, R17 ;  /* 0x0000000109117824 */ /* 0x000fe200078e0211 */
[----:B------:R-:W-:-:S02]  /*25b0*/  LEA.HI.X R87, R10, R19, R87, 0x1, P1 ;  /* 0x000000130a577211 */ /* 0x000fc400008f0c57 */
[----:B------:R-:W-:Y:S02]  /*25c0*/  IADD3 R62, P1, PT, R4, R24, RZ ;  /* 0x00000018043e7210 */ /* 0x000fe40007f3e0ff */
[----:B------:R-:W-:Y:S02]  /*25d0*/  LEA.HI.X R17, R8, R13, R17, 0x1, P0 ;  /* 0x0000000d08117211 */ /* 0x000fe400000f0c11 */
[----:B------:R-:W-:Y:S01]  /*25e0*/  IADD3 R88, P3, PT, R4, R90, RZ ;  /* 0x0000005a04587210 */ /* 0x000fe20007f7e0ff */
[C-C-:B------:R-:W-:Y:S01]  /*25f0*/  IMAD.X R63, R5.reuse, 0x1, R0.reuse, P1 ;  /* 0x00000001053f7824 */ /* 0x140fe200008e0600 */
[C---:B------:R-:W-:Y:S02]  /*2600*/  IADD3 R24, P0, PT, R2.reuse, R24, RZ ;  /* 0x0000001802187210 */ /* 0x040fe40007f1e0ff */
[----:B------:R-:W-:Y:S02]  /*2610*/  IADD3 R90, P2, PT, R2, R90, RZ ;  /* 0x0000005a025a7210 */ /* 0x000fe40007f5e0ff */
[-C--:B------:R-:W-:Y:S01]  /*2620*/  IADD3.X R89, PT, PT, R5, R91.reuse, RZ, P3, !PT ;  /* 0x0000005b05597210 */ /* 0x080fe20001ffe4ff */
[C---:B------:R-:W-:Y:S01]  /*2630*/  IMAD.X R25, R3.reuse, 0x1, R0, P0 ;  /* 0x0000000103197824 */ /* 0x040fe200000e0600 */
[----:B------:R-:W-:-:S02]  /*2640*/  IADD3.X R91, PT, PT, R3, R91, RZ, P2, !PT ;  /* 0x0000005b035b7210 */ /* 0x000fc400017fe4ff */
[----:B------:R-:W-:-:S07]  /*2650*/  LOP3.LUT R19, R22, 0x40, RZ, 0xfc, !PT ;  /* 0x0000004016137812 */ /* 0x000fce00078efcff */
.L_x_6185:
[----:B------:R-:W-:Y:S01]  /*2660*/  VIADD R108, R108, 0x80 ;  /* 0x000000806c6c7836 */ /* 0x000fe20000000000 */
[----:B------:R-:W-:Y:S01]  /*2670*/  UMOV UR6, URZ ;  /* 0x000000ff00067c82 */ /* 0x000fe20008000000 */
[----:B------:R-:W-:Y:S01]  /*2680*/  VIADD R110, R110, 0x80 ;  /* 0x000000806e6e7836 */ /* 0x000fe20000000000 */
[----:B------:R-:W-:Y:S01]  /*2690*/  BSSY.RECONVERGENT B1, `(.L_x_6147) ;  /* 0x0000984000017945 */ /* 0x000fe20003800200 */
[----:B------:R-:W-:Y:S01]  /*26a0*/  IMAD.MOV.U32 R116, RZ, RZ, R106 ;  /* 0x000000ffff747224 */ /* 0x000fe200078e006a */
[----:B------:R-:W-:Y:S01]  /*26b0*/  ISETP.GE.AND P0, PT, R126, R108, PT ;  /* 0x0000006c7e00720c */ /* 0x000fe20003f06270 */
[----:B------:R-:W-:Y:S02]  /*26c0*/  VIADD R105, R105, 0xffffffff ;  /* 0xffffffff69697836 */ /* 0x000fe40000000000 */
[----:B------:R-:W-:Y:S01]  /*26d0*/  VIADD R106, R106, 0xffffff80 ;  /* 0xffffff806a6a7836 */ /* 0x000fe20000000000 */
[----:B------:R-:W-:Y:S02]  /*26e0*/  ISETP.GE.AND P2, PT, R126, R110, !P0 ;  /* 0x0000006e7e00720c */ /* 0x000fe40004746270 */
[C---:B------:R-:W-:Y:S04]  /*26f0*/  ISETP.GE.AND P0, PT, R85.reuse, R108, PT ;  /* 0x0000006c5500720c */ /* 0x040fe80003f06270 */
[----:B------:R-:W-:Y:S07]  /*2700*/  ISETP.LT.OR P1, PT, R85, R110, P0 ;  /* 0x0000006e5500720c */ /* 0x000fee0000721670 */
[----:B------:R-:W2:Y:S06]  /*2710*/  @P2 LD.E.128 R4, desc[UR4][R86.64] ;  /* 0x0000000456042980 */ /* 0x000eac000c101d00 */
[C---:B------:R-:W-:Y:S04]  /*2720*/  @!P1 LEA R2, P0, R128.reuse, R86, 0x5 ;  /* 0x0000005680029211 */ /* 0x040fe800078028ff */
[----:B------:R-:W-:Y:S02]  /*2730*/  @!P1 LEA.HI.X R3, R128, R87, R129, 0x5, P0 ;  /* 0x0000005780039211 */ /* 0x000fe400000f2c81 */
[C---:B----4-:R-:W-:Y:S04]  /*2740*/  @!P1 LEA R30, P0, R74.reuse, R94, 0x1 ;  /* 0x0000005e4a1e9211 */ /* 0x050fe800078008ff */
[----:B------:R-:W-:Y:S02]  /*2750*/  @!P1 LEA.HI.X R31, R74, R95, R75, 0x1, P0 ;  /* 0x0000005f4a1f9211 */ /* 0x000fe400000f0c4b */
        /* <DEDUP_REMOVED lines=8> */
[----:B------:R-:W-:Y:S02]  /*27e0*/  ISETP.GE.AND P4, PT, R83, R110, !P0 ;  /* 0x0000006e5300720c */ /* 0x000fe40004786270 */
[C---:B------:R-:W-:Y:S04]  /*27f0*/  ISETP.GE.AND P0, PT, R121.reuse, R108, PT ;  /* 0x0000006c7900720c */ /* 0x040fe80003f06270 */
[----:B------:R-:W-:Y:S04]  /*2800*/  ISETP.LT.OR P6, PT, R121, R110, P0 ;  /* 0x0000006e7900720c */ /* 0x000fe800007c1670 */
[----:B------:R-:W-:Y:S03]  /*2810*/  P2R R122, PR, RZ, 0x40 ;  /* 0x00000040ff7a7803 */ /* 0x000fe60000000000 */
[----:B------:R-:W-:Y:S01]  /*2820*/  @P4 IMAD R0, R129, 0x60, RZ ;  /* 0x0000006081004824 */ /* 0x000fe200078e02ff */
[----:B--2---:R1:W-:Y:S04]  /*2830*/  @P2 ST.E.128 desc[UR4][R94.64], R4 ;  /* 0x000000045e002985 */ /* 0x0043e8000c101d04 */
[----:B------:R-:W2:Y:S04]  /*2840*/  @P2 LD.E.128 R12, desc[UR4][R86.64+0x80] ;  /* 0x00008004560c2980 */ /* 0x000ea8000c101d00 */
[----:B--2---:R2:W-:Y:S04]  /*2850*/  @P2 ST.E.128 desc[UR4][R94.64+0x80], R12 ;  /* 0x0000800c5e002985 */ /* 0x0045e8000c101d04 */
[----:B------:R-:W3:Y:S04]  /*2860*/  @!P1 LD.E.128 R8, desc[UR4][R2.64] ;  /* 0x0000000402089980 */ /* 0x000ee8000c101d00 */
[----:B---3--:R-:W-:Y:S04]  /*2870*/  @!P1 ST.E.128 desc[UR4][R30.64], R8 ;  /* 0x000000081e009985 */ /* 0x008fe8000c101d04 */
[----:B-1----:R1:W3:Y:S02]  /*2880*/  @!P1 LD.E.128 R4, desc[UR4][R2.64+0x80] ;  /* 0x0000800402049980 */ /* 0x0022e4000c101d00 */
[----:B-1----:R-:W-:Y:S04]  /*2890*/  @P4 IMAD.WIDE.U32 R2, R128, 0x60, R86 ;  /* 0x0000006080024825 */ /* 0x002fe800078e0056 */
[----:B------:R-:W-:Y:S02]  /*28a0*/  @P4 IMAD.IADD R3, R3, 0x1, R0 ;  /* 0x0000000103034824 */ /* 0x000fe400078e0200 */
[----:B------:R-:W-:Y:S01]  /*28b0*/  @P4 IMAD R0, R137, 0x60, RZ ;  /* 0x0000006089004824 */ /* 0x000fe200078e02ff */
[----:B---3--:R1:W-:Y:S04]  /*28c0*/  @!P1 ST.E.128 desc[UR4][R30.64+0x80], R4 ;  /* 0x000080041e009985 */ /* 0x0083e8000c101d04 */
[----:B--2---:R-:W2:Y:S01]  /*28d0*/  @!P3 LD.E.128 R12, desc[UR4][R28.64] ;  /* 0x000000041c0cb980 */ /* 0x004ea2000c101d00 */
[----:B-1----:R-:W-:Y:S04]  /*28e0*/  @P4 IMAD.WIDE.U32 R30, R136, 0x60, R94 ;  /* 0x00000060881e4825 */ /* 0x002fe800078e005e */
[----:B------:R-:W-:Y:S01]  /*28f0*/  @P4 IMAD.IADD R31, R31, 0x1, R0 ;  /* 0x000000011f1f4824 */ /* 0x000fe200078e0200 */
[----:B--2---:R-:W-:Y:S04]  /*2900*/  @!P3 ST.E.128 desc[UR4][R26.64], R12 ;  /* 0x0000000c1a00b985 */ /* 0x004fe8000c101d04 */
[----:B------:R-:W2:Y:S04]  /*2910*/  @!P3 LD.E.128 R8, desc[UR4][R28.64+0x80] ;  /* 0x000080041c08b980 */ /* 0x000ea8000c101d00 */
[----:B--2---:R1:W-:Y:S04]  /*2920*/  @!P3 ST.E.128 desc[UR4][R26.64+0x80], R8 ;  /* 0x000080081a00b985 */ /* 0x0043e8000c101d04 */
[----:B------:R-:W2:Y:S01]  /*2930*/  @P4 LD.E.128 R4, desc[UR4][R2.64] ;  /* 0x0000000402044980 */ /* 0x000ea2000c101d00 */
        /* <DEDUP_REMOVED lines=8> */
[----:B--2---:R1:W-:Y:S04]  /*29c0*/  @P4 ST.E.128 desc[UR4][R30.64], R4 ;  /* 0x000000041e004985 */ /* 0x0043e8000c101d04 */
[----:B------:R2:W3:Y:S02]  /*29d0*/  @P4 LD.E.128 R12, desc[UR4][R2.64+0x80] ;  /* 0x00008004020c4980 */ /* 0x0004e4000c101d00 */
[----:B--2---:R-:W-:Y:S04]  /*29e0*/  @P5 IMAD.WIDE.U32 R2, R128, 0xa0, R86 ;  /* 0x000000a080025825 */ /* 0x004fe800078e0056 */
[----:B------:R-:W-:Y:S02]  /*29f0*/  @P5 IMAD.IADD R3, R3, 0x1, R0 ;  /* 0x0000000103035824 */ /* 0x000fe400078e0200 */
[----:B------:R-:W-:Y:S01]  /*2a00*/  @P5 IMAD R0, R137, 0xa0, RZ ;  /* 0x000000a089005824 */ /* 0x000fe200078e02ff */
[----:B---3--:R2:W-:Y:S04]  /*2a10*/  @P4 ST.E.128 desc[UR4][R30.64+0x80], R12 ;  /* 0x0000800c1e004985 */ /* 0x0085e8000c101d04 */
        /* <DEDUP_REMOVED lines=42> */
[----:B----4-:R-:W-:Y:S11]  /*2cc0*/  ISETP.NE.AND P0, PT, R21, RZ, PT ;  /* 0x000000ff1500720c */ /* 0x010ff60003f05270 */
[----:B------:R-:W-:Y:S02]  /*2cd0*/  @!UPT UIADD3 URZ, UPT, UPT, URZ, URZ, URZ ;  /* 0x000000fffffff290 */ /* 0x000fe4000fffe0ff */
[----:B---3--:R-:W-:Y:S05]  /*2ce0*/  @P0 BRA `(.L_x_6148) ;  /* 0x0000000400340947 */ /* 0x008fea0003800000 */
[----:B------:R-:W-:Y:S01]  /*2cf0*/  @P2 IMAD.MOV.U32 R16, RZ, RZ, R18 ;  /* 0x000000ffff102224 */ /* 0x000fe200078e0012 */
[----:B------:R-:W-:Y:S01]  /*2d00*/  @!P1 LEA R26, P0, R97, R18, 0x1 ;  /* 0x00000012611a9211 */ /* 0x000fe200078008ff */
[----:B------:R-:W-:Y:S03]  /*2d10*/  @P4 IMAD R0, R131, 0x60, RZ ;  /* 0x0000006083004824 */ /* 0x000fe600078e02ff */
[----:B------:R-:W2:Y:S01]  /*2d20*/  @P2 LD.E.128 R8, desc[UR4][R16.64] ;  /* 0x0000000410082980 */ /* 0x000ea2000c101d00 */
[----:B------:R-:W-:Y:S02]  /*2d30*/  @!P1 LEA.HI.X R27, R97, R17, R96, 0x1, P0 ;  /* 0x00000011611b9211 */ /* 0x000fe400000f0c60 */
[C---:B------:R-:W-:Y:S04]  /*2d40*/  @!P1 LEA R2, P0, R76.reuse, R92, 0x1 ;  /* 0x0000005c4c029211 */ /* 0x040fe800078008ff */
[----:B------:R-:W-:Y:S02]  /*2d50*/  @!P1 LEA.HI.X R3, R76, R93, R77, 0x1, P0 ;  /* 0x0000005d4c039211 */ /* 0x000fe400000f0c4d */
[C---:B------:R-:W-:Y:S04]  /*2d60*/  @!P3 LEA R36, P0, R130.reuse, R18, 0x6 ;  /* 0x000000128224b211 */ /* 0x040fe800078030ff */
[----:B------:R-:W-:Y:S02]  /*2d70*/  @!P3 LEA.HI.X R37, R130, R17, R131, 0x6, P0 ;  /* 0x000000118225b211 */ /* 0x000fe400000f3483 */
[C---:B------:R-:W-:Y:S04]  /*2d80*/  @!P3 LEA R38, P0, R204.reuse, R92, 0x6 ;  /* 0x0000005ccc26b211 */ /* 0x040fe800078030ff */
[----:B------:R-:W-:Y:S01]  /*2d90*/  @!P3 LEA.HI.X R39, R204, R93, R205, 0x6, P0 ;  /* 0x0000005dcc27b211 */ /* 0x000fe200000f34cd */
[----:B--2---:R1:W-:Y:S04]  /*2da0*/  @P2 ST.E.128 desc[UR4][R92.64], R8 ;  /* 0x000000085c002985 */ /* 0x0043e8000c101d04 */
[----:B------:R2:W3:Y:S02]  /*2db0*/  @P2 LD.E.128 R4, desc[UR4][R16.64+0x80] ;  /* 0x0000800410042980 */ /* 0x0004e4000c101d00 */
[----:B--2---:R-:W-:Y:S04]  /*2dc0*/  @P4 IMAD.MOV.U32 R16, RZ, RZ, R18 ;  /* 0x000000ffff104224 */ /* 0x004fe800078e0012 */
[----:B------:R-:W-:Y:S01]  /*2dd0*/  @P4 IMAD.WIDE.U32 R40, R130, 0x60, R16 ;  /* 0x0000006082284825 */ /* 0x000fe200078e0010 */
[----:B------:R-:W-:Y:S04]  /*2de0*/  @P5 MOV R16, R18 ;  /* 0x0000001200105202 */ /* 0x000fe80000000f00 */
[----:B------:R-:W-:Y:S01]  /*2df0*/  @P4 IADD3 R41, PT, PT, R41, R0, RZ ;  /* 0x0000000029294210 */ /* 0x000fe20007ffe0ff */
[----:B------:R-:W-:Y:S01]  /*2e00*/  @P4 IMAD R0, R205, 0x60, RZ ;  /* 0x00000060cd004824 */ /* 0x000fe200078e02ff */
[----:B---3--:R-:W-:Y:S01]  /*2e10*/  @P2 ST.E.128 desc[UR4][R92.64+0x80], R4 ;  /* 0x000080045c002985 */ /* 0x008fe2000c101d04 */
[----:B------:R-:W-:Y:S03]  /*2e20*/  ISETP.NE.AND P2, PT, R118, RZ, PT ;  /* 0x000000ff7600720c */ /* 0x000fe60003f45270 */
[----:B------:R-:W2:Y:S04]  /*2e30*/  @!P1 LD.E.128 R28, desc[UR4][R26.64] ;  /* 0x000000041a1c9980 */ /* 0x000ea8000c101d00 */
[----:B--2---:R-:W-:Y:S04]  /*2e40*/  @!P1 ST.E.128 desc[UR4][R2.64], R28 ;  /* 0x0000001c02009985 */ /* 0x004fe8000c101d04 */
[----:B------:R2:W3:Y:S02]  /*2e50*/  @!P1 LD.E.128 R12, desc[UR4][R26.64+0x80] ;  /* 0x000080041a0c9980 */ /* 0x0004e4000c101d00 */
[----:B--2---:R-:W-:Y:S04]  /*2e60*/  @P4 IMAD.WIDE.U32 R26, R204, 0x60, R92 ;  /* 0x00000060cc1a4825 */ /* 0x004fe800078e005c */
[----:B------:R-:W-:Y:S02]  /*2e70*/  @P4 IMAD.IADD R27, R27, 0x1, R0 ;  /* 0x000000011b1b4824 */ /* 0x000fe400078e0200 */
[----:B------:R-:W-:Y:S01]  /*2e80*/  @P5 IMAD R0, R131, 0xa0, RZ ;  /* 0x000000a083005824 */ /* 0x000fe200078e02ff */
[----:B---3--:R-:W-:Y:S01]  /*2e90*/  @!P1 ST.E.128 desc[UR4][R2.64+0x80], R12 ;  /* 0x0000800c02009985 */ /* 0x008fe2000c101d04 */
[----:B------:R-:W-:Y:S03]  /*2ea0*/  ISETP.NE.AND P1, PT, R122, RZ, PT ;  /* 0x000000ff7a00720c */ /* 0x000fe60003f25270 */
[----:B------:R-:W2:Y:S04]  /*2eb0*/  @!P3 LD.E.128 R32, desc[UR4][R36.64] ;  /* 0x000000042420b980 */ /* 0x000ea8000c101d00 */
[----:B--2---:R2:W-:Y:S04]  /*2ec0*/  @!P3 ST.E.128 desc[UR4][R38.64], R32 ;  /* 0x000000202600b985 */ /* 0x0045e8000c101d04 */
[----:B-1----:R-:W3:Y:S02]  /*2ed0*/  @!P3 LD.E.128 R8, desc[UR4][R36.64+0x80] ;  /* 0x000080042408b980 */ /* 0x002ee4000c101d00 */
[C---:B--2---:R-:W-:Y:S04]  /*2ee0*/  @!P1 LEA R32, P0, R130.reuse, R18, 0x7 ;  /* 0x0000001282209211 */ /* 0x044fe800078038ff */
[----:B------:R-:W-:Y:S02]  /*2ef0*/  @!P1 LEA.HI.X R33, R130, R17, R131, 0x7, P0 ;  /* 0x0000001182219211 */ /* 0x000fe400000f3c83 */
[C---:B------:R-:W-:Y:S04]  /*2f00*/  @!P1 LEA R2, P0, R204.reuse, R92, 0x7 ;  /* 0x0000005ccc029211 */ /* 0x040fe800078038ff */
[----:B------:R-:W-:Y:S01]  /*2f10*/  @!P1 LEA.HI.X R3, R204, R93, R205, 0x7, P0 ;  /* 0x0000005dcc039211 */ /* 0x000fe200000f3ccd */
[----:B---3--:R-:W-:Y:S04]  /*2f20*/  @!P3 ST.E.128 desc[UR4][R38.64+0x80], R8 ;  /* 0x000080082600b985 */ /* 0x008fe8000c101d04 */
[----:B------:R-:W2:Y:S04]  /*2f30*/  @P4 LD.E.128 R28, desc[UR4][R40.64] ;  /* 0x00000004281c4980 */ /* 0x000ea8000c101d00 */
[----:B--2---:R1:W-:Y:S04]  /*2f40*/  @P4 ST.E.128 desc[UR4][R26.64], R28 ;  /* 0x0000001c1a004985 */ /* 0x0043e8000c101d04 */
[----:B------:R-:W2:Y:S01]  /*2f50*/  @P4 LD.E.128 R4, desc[UR4][R40.64+0x80] ;  /* 0x0000800428044980 */ /* 0x000ea2000c101d00 */
[----:B-1----:R-:W-:Y:S04]  /*2f60*/  @P5 IMAD.WIDE.U32 R28, R130, 0xa0, R16 ;  /* 0x000000a0821c5825 */ /* 0x002fe800078e0010 */
[----:B------:R-:W-:Y:S02]  /*2f70*/  @P5 IMAD.IADD R29, R29, 0x1, R0 ;  /* 0x000000011d1d5824 */ /* 0x000fe400078e0200 */
[----:B------:R-:W-:Y:S02]  /*2f80*/  @P5 IMAD R0, R205, 0xa0, RZ ;  /* 0x000000a0cd005824 */ /* 0x000fe400078e02ff */
[----:B------:R-:W-:Y:S01]  /*2f90*/  @P6 IMAD.MOV.U32 R16, RZ, RZ, R18 ;  /* 0x000000ffff106224 */ /* 0x000fe200078e0012 */
[----:B--2---:R1:W-:Y:S04]  /*2fa0*/  @P4 ST.E.128 desc[UR4][R26.64+0x80], R4 ;  /* 0x000080041a004985 */ /* 0x0043e8000c101d04 */
        /* <DEDUP_REMOVED lines=33> */
.L_x_6148:
        /* <DEDUP_REMOVED lines=106> */
.L_x_6152:
[----:B------:R-:W-:Y:S05]  /*3860*/  BSYNC.RECONVERGENT B0 ;  /* 0x0000000000007941 */ /* 0x000fea0003800200 */
.L_x_6151:
        /* <DEDUP_REMOVED lines=97> */
.L_x_6154:
[----:B------:R-:W-:Y:S05]  /*3e80*/  BSYNC.RECONVERGENT B0 ;  /* 0x0000000000007941 */ /* 0x000fea0003800200 */
.L_x_6153:
[----:B------:R-:W-:Y:S04]  /*3e90*/  BSSY.RECONVERGENT B0, `(.L_x_6155) ;  /* 0x0000064000007945 */ /* 0x000fe80003800200 */
[----:B------:R-:W-:Y:S05]  /*3ea0*/  @P3 BRA `(.L_x_6156) ;  /* 0x0000000400883947 */ /* 0x000fea0003800000 */
[----:B------:R-:W-:Y:S02]  /*3eb0*/  LEA R26, P1, R20, R10, 0x5 ;  /* 0x0000000a141a7211 */ /* 0x000fe400078228ff */
[----:B------:R-:W-:Y:S02]  /*3ec0*/  ISETP.GE.AND P0, PT, R22, R21, PT ;  /* 0x000000151600720c */ /* 0x000fe40003f06270 */
[C---:B------:R-:W-:Y:S02]  /*3ed0*/  LEA.HI.X.SX32 R27, R20.reuse, R11, 0x5, P1 ;  /* 0x0000000b141b7211 */ /* 0x040fe400008f2eff */
[C---:B------:R-:W-:Y:S04]  /*3ee0*/  LEA R46, P1, R20.reuse, R44, 0x5 ;  /* 0x0000002c142e7211 */ /* 0x040fe800078228ff */
[----:B------:R-:W-:Y:S02]  /*3ef0*/  LEA.HI.X.SX32 R47, R20, R45, 0x5, P1 ;  /* 0x0000002d142f7211 */ /* 0x000fe400008f2eff */
[C---:B------:R-:W-:Y:S03]  /*3f00*/  LEA R54, P1, R130.reuse, R18, 0x6 ;  /* 0x0000001282367211 */ /* 0x040fe600078230ff */
[----:B--2---:R-:W2:Y:S01]  /*3f10*/  @!P0 LD.E.64 R42, desc[UR4][R46.64] ;  /* 0x000000042e2a8980 */ /* 0x004ea2000c101b00 */
[----:B------:R-:W-:Y:S02]  /*3f20*/  LEA.HI.X R55, R130, R17, R131, 0x6, P1 ;  /* 0x0000001182377211 */ /* 0x000fe400008f3483 */
[C---:B------:R-:W-:Y:S03]  /*3f30*/  LEA R48, P1, R204.reuse, R92, 0x6 ;  /* 0x0000005ccc307211 */ /* 0x040fe600078230ff */
[----:B-1----:R-:W3:Y:S01]  /*3f40*/  LD.E.128 R32, desc[UR4][R54.64] ;  /* 0x0000000436207980 */ /* 0x002ee2000c101d00 */
[----:B------:R-:W-:Y:S02]  /*3f50*/  LEA.HI.X R49, R204, R93, R205, 0x6, P1 ;  /* 0x0000005dcc317211 */ /* 0x000fe400008f34cd */
[----:B------:R-:W-:Y:S05]  /*3f60*/  ISETP.GE.AND P1, PT, R19, R21, PT ;  /* 0x000000151300720c */ /* 0x000fea0003f26270 */
        /* <DEDUP_REMOVED lines=10> */
[----:B------:R-:W-:Y:S01]  /*4010*/  @!P0 SHF.L.U32 R38, R34, 0x10, RZ ;  /* 0x0000001022268819 */ /* 0x000fe200000006ff */
        /* <DEDUP_REMOVED lines=30> */
[----:B------:R3:W-:Y:S08]  /*4200*/  ST.E.128 desc[UR4][R48.64], R32 ;  /* 0x0000002030007985 */ /* 0x0007f0000c101d04 */
[----:B------:R-:W2:Y:S06]  /*4210*/  @!P1 LD.E.64 R40, desc[UR4][R46.64+0x40] ;  /* 0x000040042e289980 */ /* 0x000eac000c101b00 */
[----:B------:R-:W4:Y:S08]  /*4220*/  LD.E.128 R28, desc[UR4][R54.64+0x80] ;  /* 0x00008004361c7980 */ /* 0x000f30000c101d00 */
[----:B------:R-:W5:Y:S01]  /*4230*/  @!P1 LD.E.64 R12, desc[UR4][R26.64+0x40] ;  /* 0x000040041a0c9980 */ /* 0x000f62000c101b00 */
[C---:B--2---:R-:W-:Y:S01]  /*4240*/  @!P1 SHF.L.U32 R36, R40.reuse, 0x10, RZ ;  /* 0x0000001028249819 */ /* 0x044fe200000006ff */
[C---:B------:R-:W-:Y:S01]  /*4250*/  @!P1 IMAD.U32 R38, R41.reuse, 0x10000, RZ ;  /* 0x0001000029269824 */ /* 0x040fe200078e00ff */
[----:B------:R-:W-:Y:S02]  /*4260*/  @!P1 LOP3.LUT R39, R40, 0xffff0000, RZ, 0xc0, !PT ;  /* 0xffff000028279812 */ /* 0x000fe400078ec0ff */
[----:B------:R-:W-:Y:S02]  /*4270*/  @!P1 LOP3.LUT R41, R41, 0xffff0000, RZ, 0xc0, !PT ;  /* 0xffff000029299812 */ /* 0x000fe400078ec0ff */
[C---:B----4-:R-:W-:Y:S01]  /*4280*/  @!P1 LOP3.LUT R15, R28.reuse, 0xffff0000, RZ, 0xc0, !PT ;  /* 0xffff00001c0f9812 */ /* 0x050fe200078ec0ff */
[----:B------:R-:W-:Y:S01]  /*4290*/  @!P1 IMAD.U32 R40, R31, 0x10000, RZ ;  /* 0x000100001f289824 */ /* 0x000fe200078e00ff */
[----:B------:R-:W-:Y:S02]  /*42a0*/  @!P1 SHF.L.U32 R37, R28, 0x10, RZ ;  /* 0x000000101c259819 */ /* 0x000fe400000006ff */
        /* <DEDUP_REMOVED lines=34> */
.L_x_6156:
[----:B------:R-:W-:Y:S05]  /*44d0*/  BSYNC.RECONVERGENT B0 ;  /* 0x0000000000007941 */ /* 0x000fea0003800200 */
.L_x_6155:
[----:B------:R-:W-:Y:S04]  /*44e0*/  BSSY.RECONVERGENT B0, `(.L_x_6157) ;  /* 0x0000068000007945 */ /* 0x000fe80003800200 */
[----:B------:R-:W-:Y:S05]  /*44f0*/  @!P4 BRA `(.L_x_6158) ;  /* 0x000000040098c947 */ /* 0x000fea0003800000 */
[----:B------:R-:W-:Y:S01]  /*4500*/  MOV R16, R18 ;  /* 0x0000001200107202 */ /* 0x000fe20000000f00 */
[----:B---3--:R-:W-:Y:S01]  /*4510*/  IMAD R49, R131, 0x60, RZ ;  /* 0x0000006083317824 */ /* 0x008fe200078e02ff */
        /* <DEDUP_REMOVED lines=100> */
.L_x_6158:
[----:B------:R-:W-:Y:S05]  /*4b60*/  BSYNC.RECONVERGENT B0 ;  /* 0x0000000000007941 */ /* 0x000fea0003800200 */
.L_x_6157:
        /* <DEDUP_REMOVED lines=100> */
.L_x_6160:
[----:B------:R-:W-:Y:S05]  /*51b0*/  BSYNC.RECONVERGENT B0 ;  /* 0x0000000000007941 */ /* 0x000fea0003800200 */
.L_x_6159:
        /* <DEDUP_REMOVED lines=104> */
.L_x_6162:
[----:B------:R-:W-:Y:S05]  /*5840*/  BSYNC.RECONVERGENT B0 ;  /* 0x0000000000007941 */ /* 0x000fea0003800200 */
.L_x_6161:
        /* <DEDUP_REMOVED lines=102> */
.L_x_6164:
[----:B------:R-:W-:Y:S05]  /*5eb0*/  BSYNC.RECONVERGENT B0 ;  /* 0x0000000000007941 */ /* 0x000fea0003800200 */
.L_x_6163:
        /* <DEDUP_REMOVED lines=104> */
.L_x_6166:
[----:B------:R-:W-:Y:S05]  /*6540*/  BSYNC.RECONVERGENT B0 ;  /* 0x0000000000007941 */ /* 0x000fea0003800200 */
.L_x_6165:
[----:B------:R-:W5:Y:S02]  /*6550*/  LD.E R3, desc[UR4][R132.64+0xd0] ;  /* 0x0000d00484037980 */ /* 0x000f64000c101900 */
[----:B-----5:R-:W-:Y:S05]  /*6560*/  IMAD.U32 R3, R3, -0x40, RZ ;  /* 0xffffffc003037824 */ /* 0x020fea00078e00ff */
[C---:B------:R-:W-:Y:S02]  /*6570*/  LEA R24, P1, R3.reuse, R24, 0x1 ;  /* 0x0000001803187211 */ /* 0x040fe400078208ff */
[C---:B------:R-:W-:Y:S02]  /*6580*/  LEA R62, P0, R3.reuse, R62, 0x1 ;  /* 0x0000003e033e7211 */ /* 0x040fe400078008ff */
[C---:B------:R-:W-:Y:S02]  /*6590*/  LEA.HI.X.SX32 R25, R3.reuse, R25, 0x1, P1 ;  /* 0x0000001903197211 */ /* 0x040fe400008f0eff */
[----:B------:R-:W-:Y:S01]  /*65a0*/  LEA.HI.X.SX32 R63, R3, R63, 0x1, P0 ;  /* 0x0000003f033f7211 */ /* 0x000fe200000f0eff */
[----:B------:R-:W-:Y:S05]  /*65b0*/  BRA `(.L_x_6149) ;  /* 0x0000005800447947 */ /* 0x000fea0003800000 */
.L_x_6150:
        /* <DEDUP_REMOVED lines=11> */
[----:B------:R-:W-:Y:S02]  /*6670*/  @!P0 SEL R71, R26, RZ, !P1 ;  /* 0x000000ff1a478207 */ /* 0x000fe40004800000 */
        /* <DEDUP_REMOVED lines=50> */
[----:B------:R-:W-:Y:S01]  /*69a0*/  @!P0 FMUL.FTZ R3, R41, R38 ;  /* 0x0000002629038220 */ /* 0x000fe20000410000 */
[----:B------:R-:W-:Y:S01]  /*69b0*/  @!P0 FFMA.FTZ R0, R49, R48, R0 ;  /* 0x0000003031008223 */ /* 0x000fe20000010000 */
[----:B------:R-:W-:Y:S01]  /*69c0*/  @!P0 LOP3.LUT R49, R65, 0xffff0000, RZ, 0xc0, !PT ;  /* 0xffff000041318812 */ /* 0x000fe200078ec0ff */
[----:B------:R-:W-:Y:S01]  /*69d0*/  @P2 FADD.FTZ R30, -R30, -RZ ;  /* 0x800000ff1e1e2221 */ /* 0x000fe20000010100 */
[----:B------:R-:W-:Y:S01]  /*69e0*/  @!P0 SHF.L.U32 R48, R66, 0x10, RZ ;  /* 0x0000001042308819 */ /* 0x000fe200000006ff */
[----:B------:R-:W-:Y:S01]  /*69f0*/  @P2 FADD.FTZ R28, -R28, -RZ ;  /* 0x800000ff1c1c2221 */ /* 0x000fe20000010100 */
[----:B------:R-:W-:Y:S01]  /*6a00*/  @!P0 FMUL.FTZ R4, R42, R37 ;  /* 0x000000252a048220 */ /* 0x000fe20000410000 */
[----:B------:R-:W-:Y:S01]  /*6a10*/  @!P0 FFMA.FTZ R2, R51, R50, R2 ;  /* 0x0000003233028223 */ /* 0x000fe20000010002 */
[----:B------:R-:W-:Y:S01]  /*6a20*/  @!P0 LOP3.LUT R51, R66, 0xffff0000, RZ, 0xc0, !PT ;  /* 0xffff000042338812 */ /* 0x000fe200078ec0ff */
[----:B------:R-:W-:Y:S01]  /*6a30*/  @!P0 FMUL.FTZ R5, R39, R36 ;  /* 0x0000002427058220 */ /* 0x000fe20000410000 */
[----:B------:R-:W-:Y:S01]  /*6a40*/  @!P0 FMUL.FTZ R6, R32, R31 ;  /* 0x0000001f20068220 */ /* 0x000fe20000410000 */
[----:B------:R-:W-:Y:S01]  /*6a50*/  @!P0 FFMA.FTZ R3, R52, R53, R3 ;  /* 0x0000003534038223 */ /* 0x000fe20000010003 */
[----:B------:R-:W-:Y:S01]  /*6a60*/  @!P0 LOP3.LUT R53, R67, 0xffff0000, RZ, 0xc0, !PT ;  /* 0xffff000043358812 */ /* 0x000fe200078ec0ff */
[----:B------:R-:W-:Y:S01]  /*6a70*/  @!P0 IMAD.U32 R57, R59, 0x10000, RZ ;  /* 0x000100003b398824 */ /* 0x000fe200078e00ff */
[----:B------:R-:W-:Y:S01]  /*6a80*/  @!P0 F2FP.BF16.F32.PACK_AB R68, R2, R0 ;  /* 0x000000000244823e */ /* 0x000fe200000010ff */
[----:B------:R-:W-:Y:S01]  /*6a90*/  @!P0 FMUL.FTZ R7, R33, R30 ;  /* 0x0000001e21078220 */ /* 0x000fe20000410000 */
[----:B------:R-:W-:Y:S02]  /*6aa0*/  @!P0 IMAD.U32 R50, R67, 0x10000, RZ ;  /* 0x0001000043328824 */ /* 0x000fe400078e00ff */
[----:B------:R-:W-:Y:S01]  /*6ab0*/  @!P0 FMUL.FTZ R8, R35, R28 ;  /* 0x0000001c23088220 */ /* 0x000fe20000410000 */
[----:B------:R-:W-:Y:S01]  /*6ac0*/  @!P0 MOV R64, R68 ;  /* 0x0000004400408202 */ /* 0x000fe20000000f00 */
        /* <DEDUP_REMOVED lines=93> */
.L_x_6168:
[----:B------:R-:W-:Y:S05]  /*70a0*/  BSYNC.RECONVERGENT B0 ;  /* 0x0000000000007941 */ /* 0x000fea0003800200 */
.L_x_6167:
[----:B------:R-:W-:Y:S01]  /*70b0*/  ISETP.NE.AND P0, PT, R60, RZ, PT ;  /* 0x000000ff3c00720c */ /* 0x000fe20003f05270 */
[----:B------:R-:W-:Y:S11]  /*70c0*/  BSSY.RECONVERGENT B0, `(.L_x_6169) ;  /* 0x00000b0000007945 */ /* 0x000ff60003800200 */
[----:B------:R-:W-:Y:S01]  /*70d0*/  @!UPT UIADD3 URZ, UPT, UPT, URZ, URZ, URZ ;  /* 0x000000fffffff290 */ /* 0x000fe2000fffe0ff */
        /* <DEDUP_REMOVED lines=174> */
.L_x_6170:
[----:B------:R-:W-:Y:S05]  /*7bc0*/  BSYNC.RECONVERGENT B0 ;  /* 0x0000000000007941 */ /* 0x000fea0003800200 */
.L_x_6169:
[----:B------:R-:W-:Y:S04]  /*7bd0*/  BSSY.RECONVERGENT B0, `(.L_x_6171) ;  /* 0x00000ae000007945 */ /* 0x000fe80003800200 */
[----:B------:R-:W-:Y:S05]  /*7be0*/  @P3 BRA `(.L_x_6172) ;  /* 0x0000000800b03947 */ /* 0x000fea0003800000 */
[----:B------:R-:W-:Y:S02]  /*7bf0*/  ISETP.GE.AND P0, PT, R22, R21, PT ;  /* 0x000000151600720c */ /* 0x000fe40003f06270 */
[C---:B------:R-:W-:Y:S04]  /*7c00*/  LEA R30, P1, R130.reuse, R18, 0x6 ;  /* 0x00000012821e7211 */ /* 0x040fe800078230ff */
[----:B------:R-:W-:Y:S02]  /*7c10*/  LEA.HI.X R31, R130, R17, R131, 0x6, P1 ;  /* 0x00000011821f7211 */ /* 0x000fe400008f3483 */
[C---:B------:R-:W-:Y:S03]  /*7c20*/  LEA R68, P1, R204.reuse, R92, 0x6 ;  /* 0x0000005ccc447211 */ /* 0x040fe600078230ff */
[----:B------:R-:W3:Y:S01]  /*7c30*/  LD.E.128 R56, desc[UR4][R30.64] ;  /* 0x000000041e387980 */ /* 0x000ee2000c101d00 */
[----:B------:R-:W-:Y:S02]  /*7c40*/  LEA.HI.X R69, R204, R93, R205, 0x6, P1 ;  /* 0x0000005dcc457211 */ /* 0x000fe400008f34cd */
[----:B------:R-:W-:Y:S04]  /*7c50*/  @!P0 ISETP.GT.AND P1, PT, R27, RZ, PT ;  /* 0x000000ff1b00820c */ /* 0x000fe80003f24270 */
[----:B------:R-:W-:Y:S02]  /*7c60*/  @!P0 SEL R6, R26, RZ, !P1 ;  /* 0x000000ff1a068207 */ /* 0x000fe40004800000 */
[----:B------:R-:W-:Y:S02]  /*7c70*/  @!P0 SEL R4, R120, RZ, !P1 ;  /* 0x000000ff78048207 */ /* 0x000fe40004800000 */
[----:B------:R-:W-:Y:S02]  /*7c80*/  @!P0 SEL R13, R29, R26, P1 ;  /* 0x0000001a1d0d8207 */ /* 0x000fe40000800000 */
[----:B------:R-:W-:Y:S03]  /*7c90*/  @!P0 IADD3 R7, P1, PT, R109, R6, RZ ;  /* 0x000000066d078210 */ /* 0x000fe60007f3e0ff */
[----:B------:R-:W-:Y:S01]  /*7ca0*/  @!P0 IMAD.WIDE R42, R13, 0x2, R30 ;  /* 0x000000020d2a8825 */ /* 0x000fe200078e021e */
[----:B------:R-:W-:Y:S03]  /*7cb0*/  @!P0 SHF.L.U32 R5, R7, 0x1, RZ ;  /* 0x0000000107058819 */ /* 0x000fe600000006ff */
[----:B------:R-:W-:Y:S01]  /*7cc0*/  @!P0 IMAD.X R4, R103, 0x1, R4, P1 ;  /* 0x0000000167048824 */ /* 0x000fe200008e0604 */
[----:B------:R-:W-:Y:S01]  /*7cd0*/  ISETP.GE.AND P1, PT, R19, R21, PT ;  /* 0x000000151300720c */ /* 0x000fe20003f26270 */
[----:B------:R-:W4:Y:S03]  /*7ce0*/  @!P0 LD.E.128 R12, desc[UR4][R42.64] ;  /* 0x000000042a0c8980 */ /* 0x000f26000c101d00 */
[----:B------:R-:W-:Y:S09]  /*7cf0*/  @!P0 SHF.L.U64.HI R4, R7, 0x1, R4 ;  /* 0x0000000107048819 */ /* 0x000ff20000010204 */
[----:B------:R-:W-:Y:S04]  /*7d00*/  @!P1 ISETP.GT.AND P2, PT, R27, 0x40, PT ;  /* 0x000000401b00980c */ /* 0x000fe80003f44270 */
[----:B------:R-:W-:Y:S02]  /*7d10*/  @!P1 SEL R6, R26, RZ, !P2 ;  /* 0x000000ff1a069207 */ /* 0x000fe40005000000 */
[----:B------:R-:W-:Y:S02]  /*7d20*/  @!P1 SEL R60, R120, RZ, !P2 ;  /* 0x000000ff783c9207 */ /* 0x000fe40005000000 */
[----:B------:R-:W-:Y:S04]  /*7d30*/  @!P1 IADD3 R3, P3, PT, R109, R6, RZ ;  /* 0x000000066d039210 */ /* 0x000fe80007f7e0ff */
[----:B-12---:R-:W-:Y:S01]  /*7d40*/  @!P1 SHF.L.U32 R65, R3, 0x1, RZ ;  /* 0x0000000103419819 */ /* 0x006fe200000006ff */
[----:B------:R-:W-:Y:S01]  /*7d50*/  @!P1 IMAD.X R60, R103, 0x1, R60, P3 ;  /* 0x00000001673c9824 */ /* 0x000fe200018e063c */
[----:B------:R-:W-:Y:S04]  /*7d60*/  @!P0 IADD3 R6, P3, PT, R5, R88, RZ ;  /* 0x0000005805068210 */ /* 0x000fe80007f7e0ff */
[----:B------:R-:W-:Y:S01]  /*7d70*/  @!P1 SHF.L.U64.HI R60, R3, 0x1, R60 ;  /* 0x00000001033c9819 */ /* 0x000fe2000001023c */
[C---:B------:R-:W-:Y:S01]  /*7d80*/  @!P0 IMAD.X R7, R4.reuse, 0x1, R89, P3 ;  /* 0x0000000104078824 */ /* 0x040fe200018e0659 */
[----:B------:R-:W-:Y:S05]  /*7d90*/  @!P0 IADD3 R44, P3, PT, R5, R90, RZ ;  /* 0x0000005a052c8210 */ /* 0x000fea0007f7e0ff */
[----:B------:R-:W-:Y:S01]  /*7da0*/  @!P0 IMAD.X R45, R4, 0x1, R91, P3 ;  /* 0x00000001042d8824 */ /* 0x000fe200018e065b */
[----:B------:R-:W-:Y:S01]  /*7db0*/  @!P1 IADD3 R70, P3, PT, R65, R88, RZ ;  /* 0x0000005841469210 */ /* 0x000fe20007f7e0ff */
[----:B------:R-:W2:Y:S04]  /*7dc0*/  @!P0 LD.E.128 R4, desc[UR4][R6.64] ;  /* 0x0000000406048980 */ /* 0x000ea8000c101d00 */
[----:B------:R-:W-:Y:S01]  /*7dd0*/  @!P1 IMAD.X R71, R60, 0x1, R89, P3 ;  /* 0x000000013c479824 */ /* 0x000fe200018e0659 */
[----:B------:R-:W-:Y:S03]  /*7de0*/  ISETP.GT.AND P3, PT, R27, RZ, !P0 ;  /* 0x000000ff1b00720c */ /* 0x000fe60004764270 */
[----:B------:R3:W5:Y:S02]  /*7df0*/  @!P0 LD.E.128 R52, desc[UR4][R44.64] ;  /* 0x000000042c348980 */ /* 0x000764000c101d00 */
[C---:B---3--:R-:W-:Y:S01]  /*7e00*/  @!P0 SHF.L.U32 R45, R56.reuse, 0x10, RZ ;  /* 0x00000010382d8819 */ /* 0x048fe200000006ff */
[----:B------:R-:W-:Y:S01]  /*7e10*/  @!P0 IMAD.U32 R44, R57, 0x10000, RZ ;  /* 0x00010000392c8824 */ /* 0x000fe200078e00ff */
[----:B------:R-:W-:Y:S02]  /*7e20*/  @!P0 LOP3.LUT R47, R56, 0xffff0000, RZ, 0xc0, !PT ;  /* 0xffff0000382f8812 */ /* 0x000fe400078ec0ff */
[C---:B----4-:R-:W-:Y:S01]  /*7e30*/  @!P0 SHF.L.U32 R41, R12.reuse, 0x10, RZ ;  /* 0x000000100c298819 */ /* 0x050fe200000006ff */
[C---:B------:R-:W-:Y:S01]  /*7e40*/  @!P0 IMAD.U32 R35, R13.reuse, 0x10000, RZ ;  /* 0x000100000d238824 */ /* 0x040fe200078e00ff */
[----:B------:R-:W-:Y:S01]  /*7e50*/  @!P0 LOP3.LUT R39, R12, 0xffff0000, RZ, 0xc0, !PT ;  /* 0xffff00000c278812 */ /* 0x000fe200078ec0ff */
[C---:B------:R-:W-:Y:S01]  /*7e60*/  @!P0 IMAD.U32 R33, R14.reuse, 0x10000, RZ ;  /* 0x000100000e218824 */ /* 0x040fe200078e00ff */
[----:B------:R-:W-:Y:S02]  /*7e70*/  @!P0 LOP3.LUT R37, R13, 0xffff0000, RZ, 0xc0, !PT ;  /* 0xffff00000d258812 */ /* 0x000fe400078ec0ff */
[----:B------:R-:W-:Y:S02]  /*7e80*/  @!P0 LOP3.LUT R12, R14, 0xffff0000, RZ, 0xc0, !PT ;  /* 0xffff00000e0c8812 */ /* 0x000fe400078ec0ff */
[C---:B------:R-:W-:Y:S02]  /*7e90*/  @!P0 SHF.L.U32 R13, R15.reuse, 0x10, RZ ;  /* 0x000000100f0d8819 */ /* 0x040fe400000006ff */
[----:B------:R-:W-:Y:S02]  /*7ea0*/  @!P0 LOP3.LUT R14, R15, 0xffff0000, RZ, 0xc0, !PT ;  /* 0xffff00000f0e8812 */ /* 0x000fe400078ec0ff */
[C---:B--2---:R-:W-:Y:S01]  /*7eb0*/  @!P0 LOP3.LUT R34, R4.reuse, 0xffff0000, RZ, 0xc0, !PT ;  /* 0xffff000004228812 */ /* 0x044fe200078ec0ff */
        /* <DEDUP_REMOVED lines=38> */
[----:B------:R-:W-:Y:S01]  /*8120*/  @!P0 FFMA.FTZ R4, R45, R48, R4 ;  /* 0x000000302d048223 */ /* 0x000fe20000010004 */
[----:B------:R-:W-:Y:S01]  /*8130*/  @!P0 FMUL.FTZ R8, R14, R9 ;  /* 0x000000090e088220 */ /* 0x000fe20000410000 */
[----:B------:R-:W-:Y:S01]  /*8140*/  @!P0 FFMA.FTZ R5, R38, R49, R5 ;  /* 0x0000003126058223 */ /* 0x000fe20000010005 */
[----:B------:R-:W-:Y:S01]  /*8150*/  @!P0 F2FP.BF16.F32.PACK_AB R38, R2, R0 ;  /* 0x000000000226823e */ /* 0x000fe200000010ff */
[----:B------:R-:W-:Y:S01]  /*8160*/  @!P0 FFMA.FTZ R6, R47, R50, R6 ;  /* 0x000000322f068223 */ /* 0x000fe20000010006 */
[----:B------:R-:W-:Y:S01]  /*8170*/  @!P0 F2FP.BF16.F32.PACK_AB R3, R4, R3 ;  /* 0x000000030403823e */ /* 0x000fe200000010ff */
[----:B------:R-:W-:Y:S01]  /*8180*/  @!P0 FFMA.FTZ R7, R40, R51, R7 ;  /* 0x0000003328078223 */ /* 0x000fe20000010007 */
[----:B------:R-:W-:Y:S01]  /*8190*/  @!P0 MOV R56, R38 ;  /* 0x0000002600388202 */ /* 0x000fe20000000f00 */
[----:B------:R-:W-:Y:S01]  /*81a0*/  @!P0 FFMA.FTZ R8, R53, R52, R8 ;  /* 0x0000003435088223 */ /* 0x000fe20000010008 */
[----:B------:R-:W-:Y:S01]  /*81b0*/  @!P0 F2FP.BF16.F32.PACK_AB R6, R6, R5 ;  /* 0x000000050606823e */ /* 0x000fe200000010ff */
[----:B------:R-:W-:Y:S01]  /*81c0*/  @!P0 IMAD.MOV.U32 R57, RZ, RZ, R3 ;  /* 0x000000ffff398224 */ /* 0x000fe200078e0003 */
[----:B------:R-:W-:Y:S02]  /*81d0*/  @!P1 SEL R3, R29, R26, P2 ;  /* 0x0000001a1d039207 */ /* 0x000fe40001000000 */
[----:B------:R-:W-:Y:S01]  /*81e0*/  @!P0 F2FP.BF16.F32.PACK_AB R7, R8, R7 ;  /* 0x000000070807823e */ /* 0x000fe200000010ff */
[----:B------:R-:W-:Y:S02]  /*81f0*/  @!P0 IMAD.MOV.U32 R58, RZ, RZ, R6 ;  /* 0x000000ffff3a8224 */ /* 0x000fe400078e0006 */
[----:B------:R-:W-:Y:S01]  /*8200*/  @!P1 IMAD.WIDE R4, R3, 0x2, R30 ;  /* 0x0000000203049825 */ /* 0x000fe200078e021e */
[----:B------:R-:W-:Y:S02]  /*8210*/  @!P0 MOV R59, R7 ;  /* 0x00000007003b8202 */ /* 0x000fe40000000f00 */
[----:B------:R-:W-:Y:S03]  /*8220*/  @!P1 IADD3 R44, P0, PT, R65, R90, RZ ;  /* 0x0000005a412c9210 */ /* 0x000fe60007f1e0ff */
[----:B------:R3:W-:Y:S02]  /*8230*/  ST.E.128 desc[UR4][R68.64], R56 ;  /* 0x0000003844007985 */ /* 0x0007e4000c101d04 */
[----:B------:R-:W-:Y:S01]  /*8240*/  @!P1 IMAD.X R45, R60, 0x1, R91, P0 ;  /* 0x000000013c2d9824 */ /* 0x000fe200000e065b */
[----:B------:R-:W-:Y:S05]  /*8250*/  ISETP.GT.AND P0, PT, R27, 0x40, !P1 ;  /* 0x000000401b00780c */ /* 0x000fea0004f04270 */
[----:B------:R-:W2:Y:S08]  /*8260*/  @!P1 LD.E.128 R48, desc[UR4][R70.64+0x80] ;  /* 0x0000800446309980 */ /* 0x000eb0000c101d00 */
[----:B------:R-:W4:Y:S08]  /*8270*/  @!P1 LD.E.128 R4, desc[UR4][R4.64+0x80] ;  /* 0x0000800404049980 */ /* 0x000f30000c101d00 */
[----:B------:R-:W5:Y:S08]  /*8280*/  @!P1 LD.E.128 R52, desc[UR4][R44.64+0x80] ;  /* 0x000080042c349980 */ /* 0x000f70000c101d00 */
[----:B------:R1:W3:Y:S01]  /*8290*/  LD.E.128 R64, desc[UR4][R30.64+0x80] ;  /* 0x000080041e407980 */ /* 0x0002e2000c101d00 */
        /* <DEDUP_REMOVED lines=18> */
[----:B-1----:R-:W-:Y:S01]  /*83c0*/  @!P1 LOP3.LUT R31, R6, 0xffff0000, RZ, 0xc0, !PT ;  /* 0xffff0000061f9812 */ /* 0x002fe200078ec0ff */
[----:B------:R-:W-:Y:S01]  /*83d0*/  @!P1 IMAD.U32 R49, R54, 0x10000, RZ ;  /* 0x0001000036319824 */ /* 0x000fe200078e00ff */
[----:B------:R-:W-:Y:S01]  /*83e0*/  @!P1 SHF.L.U32 R12, R7, 0x10, RZ ;  /* 0x00000010070c9819 */ /* 0x000fe200000006ff */
[----:B------:R-:W-:Y:S01]  /*83f0*/  @P0 FADD.FTZ R3, -R3, -RZ ;  /* 0x800000ff03030221 */ /* 0x000fe20000010100 */
[----:B------:R-:W-:Y:S01]  /*8400*/  @!P1 SHF.L.U32 R46, R53, 0x10, RZ ;  /* 0x00000010352e9819 */ /* 0x000fe200000006ff */
[----:B------:R-:W-:Y:S01]  /*8410*/  @P0 FADD.FTZ R13, -R13, -RZ ;  /* 0x800000ff0d0d0221 */ /* 0x000fe20000010100 */
[C---:B---3--:R-:W-:Y:S01]  /*8420*/  @!P1 LOP3.LUT R47, R64.reuse, 0xffff0000, RZ, 0xc0, !PT ;  /* 0xffff0000402f9812 */ /* 0x048fe200078ec0ff */
[----:B------:R-:W-:Y:S01]  /*8430*/  @!P1 IMAD.U32 R45, R64, 0x10000, RZ ;  /* 0x00010000402d9824 */ /* 0x000fe200078e00ff */
[----:B------:R-:W-:Y:S01]  /*8440*/  @!P1 SHF.L.U32 R44, R65, 0x10, RZ ;  /* 0x00000010412c9819 */ /* 0x000fe200000006ff */
[----:B------:R-:W-:Y:S01]  /*8450*/  @!P1 IMAD.U32 R14, R6, 0x10000, RZ ;  /* 0x00010000060e9824 */ /* 0x000fe200078e00ff */
[----:B------:R-:W-:Y:S01]  /*8460*/  @!P1 LOP3.LUT R15, R7, 0xffff0000, RZ, 0xc0, !PT ;  /* 0xffff0000070f9812 */ /* 0x000fe200078ec0ff */
[----:B------:R-:W-:Y:S01]  /*8470*/  @P0 FADD.FTZ R11, -R11, -RZ ;  /* 0x800000ff0b0b0221 */ /* 0x000fe20000010100 */
        /* <DEDUP_REMOVED lines=35> */
.L_x_6172:
[----:B------:R-:W-:Y:S05]  /*86b0*/  BSYNC.RECONVERGENT B0 ;  /* 0x0000000000007941 */ /* 0x000fea0003800200 */
.L_x_6171:
[----:B------:R-:W-:Y:S04]  /*86c0*/  BSSY.RECONVERGENT B0, `(.L_x_6173) ;  /* 0x00000b1000007945 */ /* 0x000fe80003800200 */
[----:B------:R-:W-:Y:S05]  /*86d0*/  @!P4 BRA `(.L_x_6174) ;  /* 0x0000000800bcc947 */ /* 0x000fea0003800000 */
[-C--:B------:R-:W-:Y:S01]  /*86e0*/  ISETP.GE.AND P0, PT, R22, R21.reuse, PT ;  /* 0x000000151600720c */ /* 0x080fe20003f06270 */
[----:B------:R-:W-:Y:S01]  /*86f0*/  IMAD.WIDE.U32 R54, R204, 0x60, R92 ;  /* 0x00000060cc367825 */ /* 0x000fe200078e005c */
[----:B------:R-:W-:Y:S03]  /*8700*/  ISETP.GE.AND P1, PT, R19, R21, PT ;  /* 0x000000151300720c */ /* 0x000fe60003f26270 */
        /* <DEDUP_REMOVED lines=9> */
[----:B------:R-:W-:Y:S04]  /*87a0*/  @!P1 ISETP.GT.AND P2, PT, R27, 0x40, PT ;  /* 0x000000401b00980c */ /* 0x000fe80003f44270 */
[----:B------:R-:W-:Y:S02]  /*87b0*/  @!P1 SEL R3, R26, RZ, !P2 ;  /* 0x000000ff1a039207 */ /* 0x000fe40005000000 */
[----:B------:R-:W-:Y:S02]  /*87c0*/  @!P1 SEL R9, R120, RZ, !P2 ;  /* 0x000000ff78099207 */ /* 0x000fe40005000000 */
[----:B------:R-:W-:Y:S02]  /*87d0*/  @!P1 IADD3 R3, P3, PT, R114, R3, RZ ;  /* 0x0000000372039210 */ /* 0x000fe40007f7e0ff */
[----:B------:R-:W-:Y:S02]  /*87e0*/  @!P0 SHF.L.U64.HI R0, R7, 0x1, R0 ;  /* 0x0000000107008819 */ /* 0x000fe40000010200 */
        /* <DEDUP_REMOVED lines=28> */
[----:B------:R-:W-:Y:S01]  /*89b0*/  @!P0 LOP3.LUT R34, R47, 0xffff0000, RZ, 0xc0, !PT ;  /* 0xffff00002f228812 */ /* 0x000fe200078ec0ff */
[----:B------:R-:W-:Y:S01]  /*89c0*/  @P3 FADD.FTZ R11, -R11, -RZ ;  /* 0x800000ff0b0b3221 */ /* 0x000fe20000010100 */
[----:B------:R-:W-:Y:S01]  /*89d0*/  @P3 FADD.FTZ R2, -R2, -RZ ;  /* 0x800000ff02023221 */ /* 0x000fe20000010100 */
[----:B------:R-:W-:Y:S01]  /*89e0*/  @P3 FADD.FTZ R3, -R3, -RZ ;  /* 0x800000ff03033221 */ /* 0x000fe20000010100 */
[----:B------:R-:W-:Y:S01]  /*89f0*/  @P3 FADD.FTZ R13, -R13, -RZ ;  /* 0x800000ff0d0d3221 */ /* 0x000fe20000010100 */
[----:B------:R-:W-:Y:S01]  /*8a00*/  @P3 FADD.FTZ R8, -R8, -RZ ;  /* 0x800000ff08083221 */ /* 0x000fe20000010100 */
[----:B------:R-:W-:Y:S01]  /*8a10*/  @!P0 IMAD.U32 R30, R47, 0x10000, RZ ;  /* 0x000100002f1e8824 */ /* 0x000fe200078e00ff */
[----:B------:R-:W5:Y:S02]  /*8a20*/  @!P0 LD.E.128 R4, desc[UR4][R6.64] ;  /* 0x0000000406048980 */ /* 0x000f64000c101d00 */
[----:B-----5:R-:W-:Y:S01]  /*8a30*/  @!P0 LOP3.LUT R31, R6, 0xffff0000, RZ, 0xc0, !PT ;  /* 0xffff0000061f8812 */ /* 0x020fe200078ec0ff */
[----:B------:R-:W-:Y:S01]  /*8a40*/  @!P0 IMAD.U32 R37, R4, 0x10000, RZ ;  /* 0x0001000004258824 */ /* 0x000fe200078e00ff */
[C---:B------:R-:W-:Y:S01]  /*8a50*/  @!P0 SHF.L.U32 R12, R7.reuse, 0x10, RZ ;  /* 0x00000010070c8819 */ /* 0x040fe200000006ff */
[----:B------:R-:W-:Y:S01]  /*8a60*/  @!P0 IMAD.U32 R14, R6, 0x10000, RZ ;  /* 0x00010000060e8824 */ /* 0x000fe200078e00ff */
[----:B------:R-:W-:Y:S01]  /*8a70*/  @!P0 LOP3.LUT R15, R7, 0xffff0000, RZ, 0xc0, !PT ;  /* 0xffff0000070f8812 */ /* 0x000fe200078ec0ff */
[----:B------:R-:W-:Y:S01]  /*8a80*/  @!P0 FMUL.FTZ R6, R31, R10 ;  /* 0x0000000a1f068220 */ /* 0x000fe20000410000 */
[----:B------:R-:W-:Y:S01]  /*8a90*/  @!P0 LOP3.LUT R35, R4, 0xffff0000, RZ, 0xc0, !PT ;  /* 0xffff000004238812 */ /* 0x000fe200078ec0ff */
[----:B------:R-:W-:Y:S01]  /*8aa0*/  @!P0 FMUL.FTZ R7, R12, R9 ;  /* 0x000000090c078220 */ /* 0x000fe20000410000 */
[----:B------:R-:W-:Y:S01]  /*8ab0*/  @!P0 SHF.L.U32 R4, R5, 0x10, RZ ;  /* 0x0000001005048819 */ /* 0x000fe200000006ff */
[----:B------:R-:W-:Y:S01]  /*8ac0*/  @!P0 FMUL.FTZ R0, R37, R0 ;  /* 0x0000000025008220 */ /* 0x000fe20000410000 */
[----:B------:R-:W-:Y:S01]  /*8ad0*/  @!P0 LOP3.LUT R16, R5, 0xffff0000, RZ, 0xc0, !PT ;  /* 0xffff000005108812 */ /* 0x000fe200078ec0ff */
[----:B------:R-:W-:Y:S01]  /*8ae0*/  @!P0 IMAD.U32 R10, R44, 0x10000, RZ ;  /* 0x000100002c0a8824 */ /* 0x000fe200078e00ff */
[----:B------:R-:W-:Y:S01]  /*8af0*/  @!P0 SHF.L.U32 R12, R45, 0x10, RZ ;  /* 0x000000102d0c8819 */ /* 0x000fe200000006ff */
[----:B----4-:R-:W-:Y:S01]  /*8b00*/  @!P0 IMAD.U32 R9, R40, 0x10000, RZ ;  /* 0x0001000028098824 */ /* 0x010fe200078e00ff */
[----:B------:R-:W-:Y:S01]  /*8b10*/  @!P0 LOP3.LUT R31, R42, 0xffff0000, RZ, 0xc0, !PT ;  /* 0xffff00002a1f8812 */ /* 0x000fe200078ec0ff */
[----:B------:R-:W-:Y:S01]  /*8b20*/  @!P0 FMUL.FTZ R5, R14, R11 ;  /* 0x0000000b0e058220 */ /* 0x000fe20000410000 */
[----:B------:R-:W-:Y:S01]  /*8b30*/  @!P0 LOP3.LUT R11, R44, 0xffff0000, RZ, 0xc0, !PT ;  /* 0xffff00002c0b8812 */ /* 0x000fe200078ec0ff */
[----:B------:R-:W-:Y:S01]  /*8b40*/  @!P0 FFMA.FTZ R0, R9, R10, R0 ;  /* 0x0000000a09008223 */ /* 0x000fe20000010000 */
[----:B------:R-:W-:Y:S01]  /*8b50*/  @!P0 LOP3.LUT R9, R40, 0xffff0000, RZ, 0xc0, !PT ;  /* 0xffff000028098812 */ /* 0x000fe200078ec0ff */
[----:B------:R-:W-:Y:S01]  /*8b60*/  @!P0 FMUL.FTZ R2, R35, R2 ;  /* 0x0000000223028220 */ /* 0x000fe20000410000 */
[----:B------:R-:W-:Y:S01]  /*8b70*/  @!P0 SHF.L.U32 R10, R41, 0x10, RZ ;  /* 0x00000010290a8819 */ /* 0x000fe200000006ff */
[----:B------:R-:W-:Y:S01]  /*8b80*/  @!P0 FMUL.FTZ R3, R4, R3 ;  /* 0x0000000304038220 */ /* 0x000fe20000410000 */
[----:B------:R-:W-:Y:S01]  /*8b90*/  @!P0 LOP3.LUT R14, R45, 0xffff0000, RZ, 0xc0, !PT ;  /* 0xffff00002d0e8812 */ /* 0x000fe200078ec0ff */
[----:B------:R-:W-:Y:S01]  /*8ba0*/  @!P0 FMUL.FTZ R4, R16, R13 ;  /* 0x0000000d10048220 */ /* 0x000fe20000410000 */
[----:B------:R-:W-:Y:S01]  /*8bb0*/  @!P0 LOP3.LUT R13, R41, 0xffff0000, RZ, 0xc0, !PT ;  /* 0xffff0000290d8812 */ /* 0x000fe200078ec0ff */
[----:B------:R-:W-:Y:S01]  /*8bc0*/  @!P0 FMUL.FTZ R8, R15, R8 ;  /* 0x000000080f088220 */ /* 0x000fe20000410000 */
[----:B------:R-:W-:Y:S01]  /*8bd0*/  @!P0 SHF.L.U32 R15, R46, 0x10, RZ ;  /* 0x000000102e0f8819 */ /* 0x000fe200000006ff */
[----:B------:R-:W-:Y:S01]  /*8be0*/  @!P0 FFMA.FTZ R2, R9, R11, R2 ;  /* 0x0000000b09028223 */ /* 0x000fe20000010002 */
[C---:B------:R-:W-:Y:S01]  /*8bf0*/  @!P0 LOP3.LUT R9, R43.reuse, 0xffff0000, RZ, 0xc0, !PT ;  /* 0xffff00002b098812 */ /* 0x040fe200078ec0ff */
[----:B------:R-:W-:Y:S02]  /*8c00*/  @!P0 IMAD.U32 R16, R42, 0x10000, RZ ;  /* 0x000100002a108824 */ /* 0x000fe400078e00ff */
[----:B------:R-:W-:Y:S01]  /*8c10*/  @!P0 FFMA.FTZ R3, R10, R12, R3 ;  /* 0x0000000c0a038223 */ /* 0x000fe20000010003 */
[----:B------:R-:W-:Y:S01]  /*8c20*/  @!P0 SHF.L.U32 R10, R43, 0x10, RZ ;  /* 0x000000102b0a8819 */ /* 0x000fe200000006ff */
[----:B------:R-:W-:Y:S01]  /*8c30*/  @!P0 FFMA.FTZ R4, R13, R14, R4 ;  /* 0x0000000e0d048223 */ /* 0x000fe20000010004 */
[----:B------:R-:W-:Y:S01]  /*8c40*/  @!P0 F2FP.BF16.F32.PACK_AB R0, R2, R0 ;  /* 0x000000000200823e */ /* 0x000fe200000010ff */
[----:B------:R-:W-:Y:S01]  /*8c50*/  @!P0 FFMA.FTZ R5, R16, R15, R5 ;  /* 0x0000000f10058223 */ /* 0x000fe20000010005 */
[----:B------:R-:W-:Y:S01]  /*8c60*/  @!P0 FFMA.FTZ R6, R31, R28, R6 ;  /* 0x0000001c1f068223 */ /* 0x000fe20000010006 */
[----:B------:R-:W-:Y:S01]  /*8c70*/  @!P0 FFMA.FTZ R7, R10, R30, R7 ;  /* 0x0000001e0a078223 */ /* 0x000fe20000010007 */
[----:B------:R-:W-:Y:S01]  /*8c80*/  @!P0 F2FP.BF16.F32.PACK_AB R3, R4, R3 ;  /* 0x000000030403823e */ /* 0x000fe200000010ff */
[----:B------:R-:W-:Y:S01]  /*8c90*/  @!P0 FFMA.FTZ R8, R9, R34, R8 ;  /* 0x0000002209088223 */ /* 0x000fe20000010008 */
[----:B------:R-:W-:Y:S01]  /*8ca0*/  @!P0 MOV R40, R0 ;  /* 0x0000000000288202 */ /* 0x000fe20000000f00 */
[----:B------:R-:W-:Y:S01]  /*8cb0*/  IMAD R11, R205, 0x60, RZ ;  /* 0x00000060cd0b7824 */ /* 0x000fe200078e02ff */
[----:B------:R-:W-:Y:S01]  /*8cc0*/  @!P0 F2FP.BF16.F32.PACK_AB R6, R6, R5 ;  /* 0x000000050606823e */ /* 0x000fe200000010ff */
[----:B------:R-:W-:Y:S01]  /*8cd0*/  @!P0 IMAD.MOV.U32 R41, RZ, RZ, R3 ;  /* 0x000000ffff298224 */ /* 0x000fe200078e0003 */
[----:B------:R-:W-:Y:S01]  /*8ce0*/  @!P0 F2FP.BF16.F32.PACK_AB R7, R8, R7 ;  /* 0x000000070807823e */ /* 0x000fe200000010ff */
[----:B------:R-:W-:Y:S01]  /*8cf0*/  IMAD.IADD R55, R55, 0x1, R11 ;  /* 0x0000000137377824 */ /* 0x000fe200078e020b */
[----:B------:R-:W-:Y:S02]  /*8d00*/  @!P0 MOV R42, R6 ;  /* 0x00000006002a8202 */ /* 0x000fe40000000f00 */
[----:B------:R-:W-:Y:S01]  /*8d10*/  @!P1 SEL R3, R29, R26, P2 ;  /* 0x0000001a1d039207 */ /* 0x000fe20001000000 */
[----:B------:R-:W-:Y:S01]  /*8d20*/  @!P0 IMAD.MOV.U32 R43, RZ, RZ, R7 ;  /* 0x000000ffff2b8224 */ /* 0x000fe200078e0007 */
[----:B------:R-:W-:Y:S03]  /*8d30*/  @!P1 IADD3 R14, P0, PT, R53, R90, RZ ;  /* 0x0000005a350e9210 */ /* 0x000fe60007f1e0ff */
[----:B------:R-:W-:Y:S01]  /*8d40*/  @!P1 IMAD.WIDE R4, R3, 0x2, R32 ;  /* 0x0000000203049825 */ /* 0x000fe200078e0220 */
[----:B------:R-:W-:Y:S01]  /*8d50*/  @!P1 IADD3.X R15, PT, PT, R36, R91, RZ, P0, !PT ;  /* 0x0000005b240f9210 */ /* 0x000fe200007fe4ff */
[----:B------:R4:W-:Y:S01]  /*8d60*/  ST.E.128 desc[UR4][R54.64], R40 ;  /* 0x0000002836007985 */ /* 0x0009e2000c101d04 */
[----:B------:R-:W-:Y:S07]  /*8d70*/  ISETP.GT.AND P0, PT, R27, 0x40, !P1 ;  /* 0x000000401b00780c */ /* 0x000fee0004f04270 */
        /* <DEDUP_REMOVED lines=69> */
.L_x_6174:
[----:B------:R-:W-:Y:S05]  /*91d0*/  BSYNC.RECONVERGENT B0 ;  /* 0x0000000000007941 */ /* 0x000fea0003800200 */
.L_x_6173:
[----:B------:R-:W-:Y:S01]  /*91e0*/  ISETP.NE.AND P0, PT, R122, RZ, PT ;  /* 0x000000ff7a00720c */ /* 0x000fe20003f05270 */
[----:B------:R-:W-:Y:S11]  /*91f0*/  BSSY.RECONVERGENT B0, `(.L_x_6175) ;  /* 0x00000af000007945 */ /* 0x000ff60003800200 */
[----:B------:R-:W-:Y:S01]  /*9200*/  @!UPT UIADD3 URZ, UPT, UPT, URZ, URZ, URZ ;  /* 0x000000fffffff290 */ /* 0x000fe2000fffe0ff */
[----:B------:R-:W-:Y:S05]  /*9210*/  @P0 BRA `(.L_x_6176) ;  /* 0x0000000800b00947 */ /* 0x000fea0003800000 */
[----:B------:R-:W-:Y:S02]  /*9220*/  ISETP.GE.AND P0, PT, R22, R21, PT ;  /* 0x000000151600720c */ /* 0x000fe40003f06270 */
[C---:B------:R-:W-:Y:S04]  /*9230*/  LEA R14, P2, R130.reuse, R18, 0x7 ;  /* 0x00000012820e7211 */ /* 0x040fe800078438ff */
[----:B------:R-:W-:Y:S05]  /*9240*/  LEA.HI.X R15, R130, R17, R131, 0x7, P2 ;  /* 0x00000011820f7211 */ /* 0x000fea00010f3c83 */
[----:B----4-:R-:W4:Y:S02]  /*9250*/  LD.E.128 R36, desc[UR4][R14.64] ;  /* 0x000000040e247980 */ /* 0x010f24000c101d00 */
[----:B------:R-:W-:Y:S04]  /*9260*/  @!P0 ISETP.GT.AND P1, PT, R27, RZ, PT ;  /* 0x000000ff1b00820c */ /* 0x000fe80003f24270 */
[----:B------:R-:W-:Y:S02]  /*9270*/  @!P0 SEL R2, R26, RZ, !P1 ;  /* 0x000000ff1a028207 */ /* 0x000fe40004800000 */
[----:B------:R-:W-:Y:S02]  /*9280*/  @!P0 SEL R0, R120, RZ, !P1 ;  /* 0x000000ff78008207 */ /* 0x000fe40004800000 */
[----:B------:R-:W-:Y:S02]  /*9290*/  @!P0 IADD3 R7, P2, PT, R107, R2, RZ ;  /* 0x000000026b078210 */ /* 0x000fe40007f5e0ff */
[----:B------:R-:W-:Y:S03]  /*92a0*/  @!P0 SEL R3, R29, R26, P1 ;  /* 0x0000001a1d038207 */ /* 0x000fe60000800000 */
[----:B------:R-:W-:Y:S02]  /*92b0*/  @!P0 IMAD.SHL.U32 R9, R7, 0x2, RZ ;  /* 0x0000000207098824 */ /* 0x000fe400078e00ff */
[----:B------:R-:W-:Y:S01]  /*92c0*/  @!P0 IMAD.X R0, R101, 0x1, R0, P2 ;  /* 0x0000000165008824 */ /* 0x000fe200010e0600 */
[----:B------:R-:W-:Y:S01]  /*92d0*/  ISETP.GT.AND P2, PT, R27, RZ, !P0 ;  /* 0x000000ff1b00720c */ /* 0x000fe20004744270 */
[----:B------:R-:W-:Y:S01]  /*92e0*/  @!P0 IMAD.WIDE R4, R3, 0x2, R14 ;  /* 0x0000000203048825 */ /* 0x000fe200078e020e */
[----:B------:R-:W-:Y:S02]  /*92f0*/  @!P0 IADD3 R44, P1, PT, R9, R88, RZ ;  /* 0x00000058092c8210 */ /* 0x000fe40007f3e0ff */
[----:B------:R-:W-:Y:S03]  /*9300*/  @!P0 SHF.L.U64.HI R0, R7, 0x1, R0 ;  /* 0x0000000107008819 */ /* 0x000fe60000010200 */
[----:B------:R-:W5:Y:S01]  /*9310*/  @!P0 LD.E.128 R4, desc[UR4][R4.64] ;  /* 0x0000000404048980 */ /* 0x000f62000c101d00 */
[C---:B------:R-:W-:Y:S02]  /*9320*/  @!P0 IADD3.X R45, PT, PT, R0.reuse, R89, RZ, P1, !PT ;  /* 0x00000059002d8210 */ /* 0x040fe40000ffe4ff */
[----:B------:R-:W-:Y:S05]  /*9330*/  @!P0 IADD3 R12, P1, PT, R9, R90, RZ ;  /* 0x0000005a090c8210 */ /* 0x000fea0007f3e0ff */
[----:B------:R-:W2:Y:S01]  /*9340*/  @!P0 LD.E.128 R44, desc[UR4][R44.64] ;  /* 0x000000042c2c8980 */ /* 0x000ea2000c101d00 */
[----:B------:R-:W-:Y:S01]  /*9350*/  @!P0 IMAD.X R13, R0, 0x1, R91, P1 ;  /* 0x00000001000d8824 */ /* 0x000fe200008e065b */
[----:B------:R-:W-:Y:S06]  /*9360*/  ISETP.GE.AND P1, PT, R19, R21, PT ;  /* 0x000000151300720c */ /* 0x000fec0003f26270 */
[----:B------:R2:W3:Y:S01]  /*9370*/  @!P0 LD.E.128 R40, desc[UR4][R12.64] ;  /* 0x000000040c288980 */ /* 0x0004e2000c101d00 */
[C---:B-----5:R-:W-:Y:S01]  /*9380*/  @!P0 LOP3.LUT R2, R4.reuse, 0xffff0000, RZ, 0xc0, !PT ;  /* 0xffff000004028812 */ /* 0x060fe200078ec0ff */
[----:B------:R-:W-:Y:S01]  /*9390*/  @!P0 IMAD.U32 R0, R4, 0x10000, RZ ;  /* 0x0001000004008824 */ /* 0x000fe200078e00ff */
[----:B------:R-:W-:Y:S01]  /*93a0*/  @!P0 SHF.L.U32 R3, R5, 0x10, RZ ;  /* 0x0000001005038819 */ /* 0x000fe200000006ff */
[----:B------:R-:W-:Y:S01]  /*93b0*/  @!P0 IMAD.U32 R8, R7, 0x10000, RZ ;  /* 0x0001000007088824 */ /* 0x000fe200078e00ff */
[----:B------:R-:W-:Y:S01]  /*93c0*/  @!P0 LOP3.LUT R4, R5, 0xffff0000, RZ, 0xc0, !PT ;  /* 0xffff000005048812 */ /* 0x000fe200078ec0ff */
[----:B------:R-:W-:Y:S01]  /*93d0*/  @!P0 IMAD.U32 R5, R6, 0x10000, RZ ;  /* 0x0001000006058824 */ /* 0x000fe200078e00ff */
[----:B------:R-:W-:Y:S02]  /*93e0*/  @!P0 LOP3.LUT R10, R7, 0xffff0000, RZ, 0xc0, !PT ;  /* 0xffff0000070a8812 */ /* 0x000fe400078ec0ff */
[C---:B--2---:R-:W-:Y:S01]  /*93f0*/  @!P0 LOP3.LUT R13, R45.reuse, 0xffff0000, RZ, 0xc0, !PT ;  /* 0xffff00002d0d8812 */ /* 0x044fe200078ec0ff */
[----:B------:R-:W-:Y:S01]  /*9400*/  @!P0 IMAD.U32 R16, R45, 0x10000, RZ ;  /* 0x000100002d108824 */ /* 0x000fe200078e00ff */
[C---:B------:R-:W-:Y:S01]  /*9410*/  @!P0 LOP3.LUT R11, R46.reuse, 0xffff0000, RZ, 0xc0, !PT ;  /* 0xffff00002e0b8812 */ /* 0x040fe200078ec0ff */
[----:B------:R-:W-:Y:S01]  /*9420*/  @!P0 IMAD.U32 R12, R46, 0x10000, RZ ;  /* 0x000100002e0c8824 */ /* 0x000fe200078e00ff */
[----:B------:R-:W-:Y:S01]  /*9430*/  @!P0 SHF.L.U32 R33, R44, 0x10, RZ ;  /* 0x000000102c218819 */ /* 0x000fe200000006ff */
[----:B------:R-:W-:Y:S01]  /*9440*/  @P2 FADD.FTZ R16, -R16, -RZ ;  /* 0x800000ff10102221 */ /* 0x000fe20000010100 */
[----:B------:R-:W-:Y:S01]  /*9450*/  @!P0 LOP3.LUT R31, R44, 0xffff0000, RZ, 0xc0, !PT ;  /* 0xffff00002c1f8812 */ /* 0x000fe200078ec0ff */
[----:B------:R-:W-:Y:S01]  /*9460*/  @P2 FADD.FTZ R12, -R12, -RZ ;  /* 0x800000ff0c0c2221 */ /* 0x000fe20000010100 */
[----:B------:R-:W-:Y:S01]  /*9470*/  @!P0 SHF.L.U32 R7, R47, 0x10, RZ ;  /* 0x000000102f078819 */ /* 0x000fe200000006ff */
[----:B------:R-:W-:Y:S01]  /*9480*/  @P2 FADD.FTZ R33, -R33, -RZ ;  /* 0x800000ff21212221 */ /* 0x000fe20000010100 */
[----:B------:R-:W-:Y:S01]  /*9490*/  @!P0 LOP3.LUT R6, R6, 0xffff0000, RZ, 0xc0, !PT ;  /* 0xffff000006068812 */ /* 0x000fe200078ec0ff */
[----:B------:R-:W-:Y:S01]  /*94a0*/  @!P0 FMUL.FTZ R3, R3, R16 ;  /* 0x0000001003038220 */ /* 0x000fe20000410000 */
[----:B------:R-:W-:Y:S01]  /*94b0*/  @!P0 LOP3.LUT R9, R47, 0xffff0000, RZ, 0xc0, !PT ;  /* 0xffff00002f098812 */ /* 0x000fe200078ec0ff */
[----:B------:R-:W-:Y:S01]  /*94c0*/  @P2 FADD.FTZ R13, -R13, -RZ ;  /* 0x800000ff0d0d2221 */ /* 0x000fe20000010100 */
[----:B---3--:R-:W-:Y:S01]  /*94d0*/  @!P0 LOP3.LUT R16, R40, 0xffff0000, RZ, 0xc0, !PT ;  /* 0xffff000028108812 */ /* 0x008fe200078ec0ff */
[----:B------:R-:W-:Y:S01]  /*94e0*/  @P2 FADD.FTZ R11, -R11, -RZ ;  /* 0x800000ff0b0b2221 */ /* 0x000fe20000010100 */
[----:B------:R-:W-:Y:S01]  /*94f0*/  @!P0 LOP3.LUT R28, R41, 0xffff0000, RZ, 0xc0, !PT ;  /* 0xffff0000291c8812 */ /* 0x000fe200078ec0ff */
[----:B------:R-:W-:Y:S01]  /*9500*/  @P2 FADD.FTZ R31, -R31, -RZ ;  /* 0x800000ff1f1f2221 */ /* 0x000fe20000010100 */
[----:B------:R-:W-:Y:S01]  /*9510*/  @!P0 LOP3.LUT R30, R43, 0xffff0000, RZ, 0xc0, !PT ;  /* 0xffff00002b1e8812 */ /* 0x000fe200078ec0ff */
[----:B------:R-:W-:Y:S01]  /*9520*/  @P2 FADD.FTZ R7, -R7, -RZ ;  /* 0x800000ff07072221 */ /* 0x000fe20000010100 */
[----:B------:R-:W-:Y:S01]  /*9530*/  @!P0 FMUL.FTZ R4, R4, R13 ;  /* 0x0000000d04048220 */ /* 0x000fe20000410000 */
[----:B----4-:R-:W-:Y:S01]  /*9540*/  @!P0 LOP3.LUT R13, R36, 0xffff0000, RZ, 0xc0, !PT ;  /* 0xffff0000240d8812 */ /* 0x010fe200078ec0ff */
[----:B------:R-:W-:Y:S01]  /*9550*/  @!P0 FMUL.FTZ R5, R5, R12 ;  /* 0x0000000c05058220 */ /* 0x000fe20000410000 */
[----:B------:R-:W-:Y:S01]  /*9560*/  @!P0 FMUL.FTZ R6, R6, R11 ;  /* 0x0000000b06068220 */ /* 0x000fe20000410000 */
[----:B------:R-:W-:Y:S01]  /*9570*/  @P2 FADD.FTZ R9, -R9, -RZ ;  /* 0x800000ff09092221 */ /* 0x000fe20000010100 */
[----:B------:R-:W-:Y:S01]  /*9580*/  @!P1 ISETP.GT.AND P2, PT, R27, 0x40, PT ;  /* 0x000000401b00980c */ /* 0x000fe20003f44270 */
[----:B------:R-:W-:Y:S02]  /*9590*/  @!P0 IMAD.U32 R12, R40, 0x10000, RZ ;  /* 0x00010000280c8824 */ /* 0x000fe400078e00ff */
[----:B------:R-:W-:Y:S01]  /*95a0*/  @!P0 FMUL.FTZ R0, R0, R33 ;  /* 0x0000002100008220 */ /* 0x000fe20000410000 */
[----:B------:R-:W-:Y:S01]  /*95b0*/  @!P0 IMAD.U32 R11, R36, 0x10000, RZ ;  /* 0x00010000240b8824 */ /* 0x000fe200078e00ff */
[----:B------:R-:W-:Y:S01]  /*95c0*/  @!P1 SEL R32, R120, RZ, !P2 ;  /* 0x000000ff78209207 */ /* 0x000fe20005000000 */
[----:B------:R-:W-:Y:S01]  /*95d0*/  @!P0 FMUL.FTZ R2, R2, R31 ;  /* 0x0000001f02028220 */ /* 0x000fe20000410000 */
[----:B------:R-:W-:Y:S01]  /*95e0*/  @!P0 FMUL.FTZ R7, R8, R7 ;  /* 0x0000000708078220 */ /* 0x000fe20000410000 */
        /* <DEDUP_REMOVED lines=8> */
[----:B------:R-:W-:Y:S02]  /*9670*/  @!P0 IMAD.U32 R12, R42, 0x10000, RZ ;  /* 0x000100002a0c8824 */ /* 0x000fe400078e00ff */
[----:B------:R-:W-:Y:S01]  /*9680*/  @!P0 FFMA.FTZ R3, R10, R9, R3 ;  /* 0x000000090a038223 */ /* 0x000fe20000010003 */
[----:B------:R-:W-:Y:S01]  /*9690*/  @!P0 F2FP.BF16.F32.PACK_AB R10, R2, R0 ;  /* 0x00000000020a823e */ /* 0x000fe200000010ff */
[C---:B------:R-:W-:Y:S01]  /*96a0*/  @!P0 IMAD.U32 R0, R38.reuse, 0x10000, RZ ;  /* 0x0001000026008824 */ /* 0x040fe200078e00ff */
[----:B------:R-:W-:Y:S01]  /*96b0*/  @!P0 LOP3.LUT R9, R38, 0xffff0000, RZ, 0xc0, !PT ;  /* 0xffff000026098812 */ /* 0x000fe200078ec0ff */
[----:B------:R-:W-:Y:S01]  /*96c0*/  @!P0 FFMA.FTZ R4, R11, R28, R4 ;  /* 0x0000001c0b048223 */ /* 0x000fe20000010004 */
[C---:B------:R-:W-:Y:S01]  /*96d0*/  @!P0 LOP3.LUT R11, R39.reuse, 0xffff0000, RZ, 0xc0, !PT ;  /* 0xffff0000270b8812 */ /* 0x040fe200078ec0ff */
[----:B------:R-:W-:Y:S01]  /*96e0*/  @!P0 IMAD.U32 R2, R39, 0x10000, RZ ;  /* 0x0001000027028824 */ /* 0x000fe200078e00ff */
[----:B------:R-:W-:Y:S01]  /*96f0*/  @!P1 SEL R28, R26, RZ, !P2 ;  /* 0x000000ff1a1c9207 */ /* 0x000fe20005000000 */
[----:B------:R-:W-:Y:S01]  /*9700*/  @!P0 FFMA.FTZ R5, R0, R12, R5 ;  /* 0x0000000c00058223 */ /* 0x000fe20000010005 */
[----:B------:R-:W-:Y:S01]  /*9710*/  @!P0 F2FP.BF16.F32.PACK_AB R3, R4, R3 ;  /* 0x000000030403823e */ /* 0x000fe200000010ff */
[----:B------:R-:W-:Y:S01]  /*9720*/  @!P0 FFMA.FTZ R6, R9, R13, R6 ;  /* 0x0000000d09068223 */ /* 0x000fe20000010006 */
[----:B------:R-:W-:Y:S01]  /*9730*/  @!P1 IADD3 R28, P3, PT, R107, R28, RZ ;  /* 0x0000001c6b1c9210 */ /* 0x000fe20007f7e0ff */
[----:B------:R-:W-:Y:S01]  /*9740*/  @!P0 FFMA.FTZ R7, R2, R16, R7 ;  /* 0x0000001002078223 */ /* 0x000fe20000010007 */
[----:B------:R-:W-:Y:S01]  /*9750*/  @!P0 MOV R36, R10 ;  /* 0x0000000a00248202 */ /* 0x000fe20000000f00 */
[----:B------:R-:W-:Y:S01]  /*9760*/  @!P0 FFMA.FTZ R8, R11, R30, R8 ;  /* 0x0000001e0b088223 */ /* 0x000fe20000010008 */
[----:B------:R-:W-:Y:S01]  /*9770*/  @!P1 IADD3.X R9, PT, PT, R101, R32, RZ, P3, !PT ;  /* 0x0000002065099210 */ /* 0x000fe20001ffe4ff */
[----:B------:R-:W-:Y:S01]  /*9780*/  @!P0 IMAD.MOV.U32 R37, RZ, RZ, R3 ;  /* 0x000000ffff258224 */ /* 0x000fe200078e0003 */
[----:B------:R-:W-:Y:S01]  /*9790*/  @!P0 F2FP.BF16.F32.PACK_AB R5, R6, R5 ;  /* 0x000000050605823e */ /* 0x000fe200000010ff */
[----:B------:R-:W-:Y:S01]  /*97a0*/  @!P1 IMAD.SHL.U32 R31, R28, 0x2, RZ ;  /* 0x000000021c1f9824 */ /* 0x000fe200078e00ff */
[----:B------:R-:W-:Y:S02]  /*97b0*/  LEA R48, P3, R204, R92, 0x7 ;  /* 0x0000005ccc307211 */ /* 0x000fe400078638ff */
[----:B------:R-:W-:Y:S01]  /*97c0*/  @!P0 F2FP.BF16.F32.PACK_AB R8, R8, R7 ;  /* 0x000000070808823e */ /* 0x000fe200000010ff */
[----:B------:R-:W-:Y:S01]  /*97d0*/  @!P0 IMAD.MOV.U32 R38, RZ, RZ, R5 ;  /* 0x000000ffff268224 */ /* 0x000fe200078e0005 */
[----:B------:R-:W-:Y:S02]  /*97e0*/  LEA.HI.X R49, R204, R93, R205, 0x7, P3 ;  /* 0x0000005dcc317211 */ /* 0x000fe400018f3ccd */
[----:B------:R-:W-:Y:S02]  /*97f0*/  @!P0 MOV R39, R8 ;  /* 0x0000000800278202 */ /* 0x000fe40000000f00 */
[----:B------:R-:W-:Y:S02]  /*9800*/  @!P1 SHF.L.U64.HI R0, R28, 0x1, R9 ;  /* 0x000000011c009819 */ /* 0x000fe40000010209 */
[----:B------:R-:W-:Y:S01]  /*9810*/  @!P1 IADD3 R32, P3, PT, R31, R88, RZ ;  /* 0x000000581f209210 */ /* 0x000fe20007f7e0ff */
[----:B------:R2:W-:Y:S01]  /*9820*/  ST.E.128 desc[UR4][R48.64], R36 ;  /* 0x0000002430007985 */ /* 0x0005e2000c101d04 */
[----:B------:R-:W-:Y:S02]  /*9830*/  @!P1 SEL R3, R29, R26, P2 ;  /* 0x0000001a1d039207 */ /* 0x000fe40001000000 */
[----:B------:R-:W-:Y:S01]  /*9840*/  @!P1 IADD3 R30, P0, PT, R31, R90, RZ ;  /* 0x0000005a1f1e9210 */ /* 0x000fe20007f1e0ff */
[C---:B------:R-:W-:Y:S02]  /*9850*/  @!P1 IMAD.X R33, R0.reuse, 0x1, R89, P3 ;  /* 0x0000000100219824 */ /* 0x040fe400018e0659 */
[----:B------:R-:W-:Y:S02]  /*9860*/  @!P1 IMAD.WIDE R4, R3, 0x2, R14 ;  /* 0x0000000203049825 */ /* 0x000fe400078e020e */
[----:B------:R3:W4:Y:S02]  /*9870*/  LD.E.128 R40, desc[UR4][R14.64+0x80] ;  /* 0x000080040e287980 */ /* 0x000724000c101d00 */
[----:B------:R-:W-:Y:S01]  /*9880*/  @!P1 IMAD.X R31, R0, 0x1, R91, P0 ;  /* 0x00000001001f9824 */ /* 0x000fe200000e065b */
[----:B------:R-:W-:Y:S05]  /*9890*/  ISETP.GT.AND P0, PT, R27, 0x40, !P1 ;  /* 0x000000401b00780c */ /* 0x000fea0004f04270 */
[----:B------:R-:W5:Y:S08]  /*98a0*/  @!P1 LD.E.128 R32, desc[UR4][R32.64+0x80] ;  /* 0x0000800420209980 */ /* 0x000f70000c101d00 */
[----:B------:R-:W3:Y:S08]  /*98b0*/  @!P1 LD.E.128 R4, desc[UR4][R4.64+0x80] ;  /* 0x0000800404049980 */ /* 0x000ef0000c101d00 */
[----:B------:R1:W2:Y:S01]  /*98c0*/  @!P1 LD.E.128 R44, desc[UR4][R30.64+0x80] ;  /* 0x000080041e2c9980 */ /* 0x0002a2000c101d00 */
[C---:B-----5:R-:W-:Y:S01]  /*98d0*/  @!P1 LOP3.LUT R10, R34.reuse, 0xffff0000, RZ, 0xc0, !PT ;  /* 0xffff0000220a9812 */ /* 0x060fe200078ec0ff */
[----:B------:R-:W-:Y:S01]  /*98e0*/  @!P1 IMAD.U32 R9, R35, 0x10000, RZ ;  /* 0x0001000023099824 */ /* 0x000fe200078e00ff */
[C---:B------:R-:W-:Y:S01]  /*98f0*/  @!P1 SHF.L.U32 R3, R33.reuse, 0x10, RZ ;  /* 0x0000001021039819 */ /* 0x040fe200000006ff */
[----:B------:R-:W-:Y:S01]  /*9900*/  @!P1 IMAD.U32 R11, R34, 0x10000, RZ ;  /* 0x00010000220b9824 */ /* 0x000fe200078e00ff */
[C---:B------:R-:W-:Y:S01]  /*9910*/  @!P1 LOP3.LUT R2, R32.reuse, 0xffff0000, RZ, 0xc0, !PT ;  /* 0xffff000020029812 */ /* 0x040fe200078ec0ff */
[----:B------:R-:W-:Y:S01]  /*9920*/  @!P1 IMAD.U32 R0, R32, 0x10000, RZ ;  /* 0x0001000020009824 */ /* 0x000fe200078e00ff */
[----:B------:R-:W-:Y:S01]  /*9930*/  @!P1 LOP3.LUT R13, R33, 0xffff0000, RZ, 0xc0, !PT ;  /* 0xffff0000210d9812 */ /* 0x000fe200078ec0ff */
[----:B------:R-:W-:Y:S01]  /*9940*/  @P0 FADD.FTZ R9, -R9, -RZ ;  /* 0x800000ff09090221 */ /* 0x000fe20000010100 */
[----:B------:R-:W-:Y:S01]  /*9950*/  @!P1 LOP3.LUT R8, R35, 0xffff0000, RZ, 0xc0, !PT ;  /* 0xffff000023089812 */ /* 0x000fe200078ec0ff */
[C---:B---3--:R-:W-:Y:S01]  /*9960*/  @!P1 IMAD.U32 R14, R6.reuse, 0x10000, RZ ;  /* 0x00010000060e9824 */ /* 0x048fe200078e00ff */
[----:B-1----:R-:W-:Y:S01]  /*9970*/  @!P1 LOP3.LUT R31, R6, 0xffff0000, RZ, 0xc0, !PT ;  /* 0xffff0000061f9812 */ /* 0x002fe200078ec0ff */
[----:B------:R-:W-:Y:S01]  /*9980*/  @P0 FADD.FTZ R11, -R11, -RZ ;  /* 0x800000ff0b0b0221 */ /* 0x000fe20000010100 */
[----:B------:R-:W-:Y:S01]  /*9990*/  @!P1 SHF.L.U32 R12, R7, 0x10, RZ ;  /* 0x00000010070c9819 */ /* 0x000fe200000006ff */
[----:B------:R-:W-:Y:S01]  /*99a0*/  @P0 FADD.FTZ R10, -R10, -RZ ;  /* 0x800000ff0a0a0221 */ /* 0x000fe20000010100 */
[C---:B------:R-:W-:Y:S01]  /*99b0*/  @!P1 SHF.L.U32 R35, R4.reuse, 0x10, RZ ;  /* 0x0000001004239819 */ /* 0x040fe200000006ff */
[----:B------:R-:W-:Y:S01]  /*99c0*/  @P0 FADD.FTZ R13, -R13, -RZ ;  /* 0x800000ff0d0d0221 */ /* 0x000fe20000010100 */
[----:B------:R-:W-:Y:S01]  /*99d0*/  @!P1 LOP3.LUT R33, R4, 0xffff0000, RZ, 0xc0, !PT ;  /* 0xffff000004219812 */ /* 0x000fe200078ec0ff */
        /* <DEDUP_REMOVED lines=12> */
[----:B----4-:R-:W-:Y:S02]  /*9aa0*/  @!P1 IMAD.U32 R9, R40, 0x10000, RZ ;  /* 0x0001000028099824 */ /* 0x010fe400078e00ff */
        /* <DEDUP_REMOVED lines=35> */
.L_x_6176:
[----:B------:R-:W-:Y:S05]  /*9ce0*/  BSYNC.RECONVERGENT B0 ;  /* 0x0000000000007941 */ /* 0x000fea0003800200 */
.L_x_6175:
        /* <DEDUP_REMOVED lines=177> */
.L_x_6178:
[----:B------:R-:W-:Y:S05]  /*a800*/  BSYNC.RECONVERGENT B0 ;  /* 0x0000000000007941 */ /* 0x000fea0003800200 */
.L_x_6177:
        /* <DEDUP_REMOVED lines=177> */
.L_x_6180:
[----:B------:R-:W-:Y:S05]  /*b320*/  BSYNC.RECONVERGENT B0 ;  /* 0x0000000000007941 */ /* 0x000fea0003800200 */
.L_x_6179:
        /* <DEDUP_REMOVED lines=80> */
[----:B------:R-:W-:Y:S01]  /*b830*/  @!P0 MOV R36, R14 ;  /* 0x0000000e00248202 */ /* 0x000fe20000000f00 */
[----:B------:R-:W-:Y:S01]  /*b840*/  @!P0 FFMA.FTZ R3, R16, R15, R3 ;  /* 0x0000000f10038223 */ /* 0x000fe20000010003 */
[----:B------:R-:W-:Y:S01]  /*b850*/  @!P0 FFMA.FTZ R4, R9, R28, R4 ;  /* 0x0000001c09048223 */ /* 0x000fe20000010004 */
[----:B------:R-:W-:Y:S01]  /*b860*/  @!P1 SEL R9, R120, RZ, !P2 ;  /* 0x000000ff78099207 */ /* 0x000fe20005000000 */
[----:B------:R-:W-:Y:S01]  /*b870*/  @!P0 FFMA.FTZ R5, R12, R30, R5 ;  /* 0x0000001e0c058223 */ /* 0x000fe20000010005 */
[----:B------:R-:W-:Y:S01]  /*b880*/  @!P1 IADD3 R12, P3, PT, R111, R0, RZ ;  /* 0x000000006f0c9210 */ /* 0x000fe20007f7e0ff */
[----:B------:R-:W-:Y:S01]  /*b890*/  @!P0 FFMA.FTZ R6, R13, R31, R6 ;  /* 0x0000001f0d068223 */ /* 0x000fe20000010006 */
[----:B------:R-:W-:Y:S01]  /*b8a0*/  @!P0 SHF.L.U32 R0, R39, 0x10, RZ ;  /* 0x0000001027008819 */ /* 0x000fe200000006ff */
[----:B------:R-:W-:Y:S02]  /*b8b0*/  IMAD R15, R205, 0xe0, RZ ;  /* 0x000000e0cd0f7824 */ /* 0x000fe400078e02ff */
[----:B------:R-:W-:Y:S01]  /*b8c0*/  @!P1 IMAD.X R13, R98, 0x1, R9, P3 ;  /* 0x00000001620d9824 */ /* 0x000fe200018e0609 */
[----:B------:R-:W-:Y:S01]  /*b8d0*/  @!P0 LOP3.LUT R9, R39, 0xffff0000, RZ, 0xc0, !PT ;  /* 0xffff000027098812 */ /* 0x000fe200078ec0ff */
[----:B------:R-:W-:Y:S01]  /*b8e0*/  @!P0 FFMA.FTZ R7, R0, R32, R7 ;  /* 0x0000002000078223 */ /* 0x000fe20000010007 */
[----:B------:R-:W-:Y:S02]  /*b8f0*/  @!P0 F2FP.BF16.F32.PACK_AB R6, R6, R5 ;  /* 0x000000050606823e */ /* 0x000fe400000010ff */
[----:B------:R-:W-:Y:S01]  /*b900*/  @!P1 SHF.L.U64.HI R2, R12, 0x1, R13 ;  /* 0x000000010c029819 */ /* 0x000fe2000001020d */
[----:B------:R-:W-:Y:S01]  /*b910*/  @!P0 FFMA.FTZ R8, R9, R33, R8 ;  /* 0x0000002109088223 */ /* 0x000fe20000010008 */
[----:B------:R-:W-:Y:S01]  /*b920*/  @!P0 F2FP.BF16.F32.PACK_AB R9, R4, R3 ;  /* 0x000000030409823e */ /* 0x000fe200000010ff */
[----:B------:R-:W-:Y:S01]  /*b930*/  @!P1 IMAD.SHL.U32 R13, R12, 0x2, RZ ;  /* 0x000000020c0d9824 */ /* 0x000fe200078e00ff */
[----:B------:R-:W-:Y:S02]  /*b940*/  @!P0 MOV R38, R6 ;  /* 0x0000000600268202 */ /* 0x000fe40000000f00 */
[----:B------:R-:W-:Y:S01]  /*b950*/  @!P0 F2FP.BF16.F32.PACK_AB R7, R8, R7 ;  /* 0x000000070807823e */ /* 0x000fe200000010ff */
[----:B------:R-:W-:Y:S01]  /*b960*/  @!P0 IMAD.MOV.U32 R37, RZ, RZ, R9 ;  /* 0x000000ffff258224 */ /* 0x000fe200078e0009 */
[----:B------:R-:W-:Y:S02]  /*b970*/  @!P1 IADD3 R40, P3, PT, R13, R88, RZ ;  /* 0x000000580d289210 */ /* 0x000fe40007f7e0ff */
[----:B------:R-:W-:Y:S01]  /*b980*/  @!P1 SEL R3, R29, R26, P2 ;  /* 0x0000001a1d039207 */ /* 0x000fe20001000000 */
[----:B------:R-:W-:Y:S01]  /*b990*/  @!P0 IMAD.MOV.U32 R39, RZ, RZ, R7 ;  /* 0x000000ffff278224 */ /* 0x000fe200078e0007 */
        /* <DEDUP_REMOVED lines=76> */
.L_x_6182:
[----:B------:R-:W-:Y:S05]  /*be60*/  BSYNC.RECONVERGENT B0 ;  /* 0x0000000000007941 */ /* 0x000fea0003800200 */
.L_x_6181:
[----:B------:R-:W5:Y:S02]  /*be70*/  LD.E R3, desc[UR4][R132.64+0xd0] ;  /* 0x0000d00484037980 */ /* 0x000f64000c101900 */
[----:B-----5:R-:W-:Y:S05]  /*be80*/  IMAD.U32 R3, R3, -0x40, RZ ;  /* 0xffffffc003037824 */ /* 0x020fea00078e00ff */
[C---:B------:R-:W-:Y:S02]  /*be90*/  LEA R90, P1, R3.reuse, R90, 0x1 ;  /* 0x0000005a035a7211 */ /* 0x040fe400078208ff */
[C---:B------:R-:W-:Y:S02]  /*bea0*/  LEA R88, P0, R3.reuse, R88, 0x1 ;  /* 0x0000005803587211 */ /* 0x040fe400078008ff */
[C---:B------:R-:W-:Y:S02]  /*beb0*/  LEA.HI.X.SX32 R91, R3.reuse, R91, 0x1, P1 ;  /* 0x0000005b035b7211 */ /* 0x040fe400008f0eff */
[----:B------:R-:W-:Y:S09]  /*bec0*/  LEA.HI.X.SX32 R89, R3, R89, 0x1, P0 ;  /* 0x0000005903597211 */ /* 0x000ff200000f0eff */
.L_x_6149:
[----:B------:R-:W-:Y:S05]  /*bed0*/  BSYNC.RECONVERGENT B1 ;  /* 0x0000000000017941 */ /* 0x000fea0003800200 */
.L_x_6147:
        /* <DEDUP_REMOVED lines=101> */
.L_x_6184:
[----:B------:R-:W-:Y:S05]  /*c530*/  BSYNC.RECONVERGENT B0 ;  /* 0x0000000000007941 */ /* 0x000fea0003800200 */
.L_x_6183:
[----:B------:R-:W-:Y:S11]  /*c540*/  ISETP.GT.AND P0, PT, R105, R78, PT ;  /* 0x0000004e6900720c */ /* 0x000ff60003f04270 */
[----:B------:R-:W-:Y:S02]  /*c550*/  @!UPT UIADD3 URZ, UPT, UPT, URZ, URZ, URZ ;  /* 0x000000fffffff290 */ /* 0x000fe4000fffe0ff */
[----:B------:R-:W-:Y:S05]  /*c560*/  @P0 BRA `(.L_x_6185) ;  /* 0xffffff60003c0947 */ /* 0x000fea000383ffff */
.L_x_6146:
        /* <DEDUP_REMOVED lines=34> */
.L_x_6189:
[----:B------:R-:W-:Y:S05]  /*c790*/  BSYNC.RECONVERGENT B0 ;  /* 0x0000000000007941 */ /* 0x000fea0003800200 */
.L_x_6188:
        /* <DEDUP_REMOVED lines=10> */
.L_x_6187:
        /* <DEDUP_REMOVED lines=24> */
[----:B------:R-:W-:Y:S01]  /*c9c0*/  IADD3 R17, PT, PT, -R81, R216, RZ ;  /* 0x000000d851117210 */ /* 0x000fe20007ffe1ff */
[----:B------:R-:W-:Y:S03]  /*c9d0*/  BSSY.RECONVERGENT B1, `(.L_x_6192) ;  /* 0x0000065000017945 */ /* 0x000fe60003800200 */
[----:B------:R-:W-:-:S13]  /*c9e0*/  ISETP.GE.AND P0, PT, R126, R17, PT ;  /* 0x000000117e00720c */ /* 0x000fda0003f06270 */
[----:B------:R-:W-:Y:S05]  /*c9f0*/  @P0 BRA `(.L_x_6193) ;  /* 0x0000000400880947 */ /* 0x000fea0003800000 */
[----:B------:R-:W-:Y:S01]  /*ca00*/  IMAD.MOV.U32 R30, RZ, RZ, R124 ;  /* 0x000000ffff1e7224 */ /* 0x000fe200078e007c */
[----:B------:R-:W-:Y:S01]  /*ca10*/  MOV R31, R125 ;  /* 0x0000007d001f7202 */ /* 0x000fe20000000f00 */
[----:B------:R-:W-:Y:S01]  /*ca20*/  IMAD.SHL.U32 R29, R18, 0x2, RZ ;  /* 0x00000002121d7824 */ /* 0x000fe200078e00ff */
[----:B------:R-:W-:Y:S02]  /*ca30*/  ISETP.GE.AND P2, PT, R22, R21, PT ;  /* 0x000000151600720c */ /* 0x000fe40003f46270 */
[----:B------:R-:W-:Y:S01]  /*ca40*/  SHF.L.U64.HI R5, R18, 0x1, R16 ;  /* 0x0000000112057819 */ /* 0x000fe20000010210 */
[----:B-----5:R1:W5:Y:S01]  /*ca50*/  LD.E.128 R12, desc[UR4][R30.64] ;  /* 0x000000041e0c7980 */ /* 0x020362000c101d00 */
[-C--:B------:R-:W-:Y:S01]  /*ca60*/  IADD3 R26, P1, PT, R36, R29.reuse, RZ ;  /* 0x0000001d241a7210 */ /* 0x080fe20007f3e0ff */
[----:B------:R-:W-:Y:S01]  /*ca70*/  BSSY.RECONVERGENT B0, `(.L_x_6194) ;  /* 0x000002c000007945 */ /* 0x000fe20003800200 */
[----:B------:R-:W-:-:S03]  /*ca80*/  IADD3 R28, P0, PT, R34, R29, RZ ;  /* 0x0000001d221c7210 */ /* 0x000fc60007f1e0ff */
[----:B------:R-:W-:Y:S01]  /*ca90*/  IMAD.X R27, R37, 0x1, R5, P1 ;  /* 0x00000001251b7824 */ /* 0x000fe200008e0605 */
[----:B------:R-:W-:-:S03]  /*caa0*/  IADD3.X R29, PT, PT, R35, R5, RZ, P0, !PT ;  /* 0x00000005231d7210 */ /* 0x000fc600007fe4ff */
[----:B------:R-:W-:Y:S06]  /*cab0*/  @P2 BRA `(.L_x_6195) ;  /* 0x00000000009c2947 */ /* 0x000fec0003800000 */
        /* <DEDUP_REMOVED lines=25> */
[----:B------:R-:W-:-:S03]  /*cc50*/  FMUL.FTZ R41, R25, R5 ;  /* 0x0000000519297220 */ /* 0x000fc60000410000 */
[C---:B------:R-:W-:Y:S01]  /*cc60*/  FMUL.FTZ R15, R24.reuse, R11 ;  /* 0x0000000b180f7220 */ /* 0x040fe20000410000 */
[----:B------:R-:W-:Y:S01]  /*cc70*/  FFMA.FTZ R19, R19, R10, R2 ;  /* 0x0000000a13137223 */ /* 0x000fe20000010002 */
[----:B------:R-:W-:Y:S01]  /*cc80*/  FMUL.FTZ R24, R24, R13 ;  /* 0x0000000d18187220 */ /* 0x000fe20000410000 */
[----:B------:R-:W-:Y:S01]  /*cc90*/  FMUL.FTZ R2, R25, R7 ;  /* 0x0000000719027220 */ /* 0x000fe20000410000 */
[----:B------:R-:W-:Y:S01]  /*cca0*/  FFMA.FTZ R15, R8, R13, -R15 ;  /* 0x0000000d080f7223 */ /* 0x000fe2000001080f */
[----:B------:R-:W-:Y:S01]  /*ccb0*/  FFMA.FTZ R41, R20, R7, -R41 ;  /* 0x0000000714297223 */ /* 0x000fe20000010829 */
[----:B------:R-:W-:Y:S01]  /*ccc0*/  FFMA.FTZ R24, R8, R11, R24 ;  /* 0x0000000b08187223 */ /* 0x000fe20000010018 */
[----:B------:R-:W-:Y:S01]  /*ccd0*/  FFMA.FTZ R2, R20, R5, R2 ;  /* 0x0000000514027223 */ /* 0x000fe20000010002 */
[----:B------:R-:W-:Y:S02]  /*cce0*/  F2FP.BF16.F32.PACK_AB R19, R19, R14 ;  /* 0x0000000e1313723e */ /* 0x000fe400000010ff */
[----:B------:R-:W-:-:S02]  /*ccf0*/  F2FP.BF16.F32.PACK_AB R13, R0, R9 ;  /* 0x00000009000d723e */ /* 0x000fc400000010ff */
[----:B------:R-:W-:Y:S02]  /*cd00*/  F2FP.BF16.F32.PACK_AB R12, R24, R15 ;  /* 0x0000000f180c723e */ /* 0x000fe400000010ff */
[----:B------:R-:W-:Y:S02]  /*cd10*/  F2FP.BF16.F32.PACK_AB R14, R2, R41 ;  /* 0x00000029020e723e */ /* 0x000fe400000010ff */
[----:B------:R-:W-:Y:S02]  /*cd20*/  MOV R15, R19 ;  /* 0x00000013000f7202 */ /* 0x000fe40000000f00 */
.L_x_6195:
[----:B------:R-:W-:Y:S05]  /*cd30*/  BSYNC.RECONVERGENT B0 ;  /* 0x0000000000007941 */ /* 0x000fea0003800200 */
.L_x_6194:
        /* <DEDUP_REMOVED lines=44> */
.L_x_6197:
[----:B------:R-:W-:Y:S05]  /*d000*/  BSYNC.RECONVERGENT B0 ;  /* 0x0000000000007941 */ /* 0x000fea0003800200 */
.L_x_6196:
[----:B-----5:R3:W-:Y:S02]  /*d010*/  STS.128 [R72+0x2000], R8 ;  /* 0x0020000848007388 */ /* 0x0207e40000000c00 */
.L_x_6193:
[----:B------:R-:W-:Y:S05]  /*d020*/  BSYNC.RECONVERGENT B1 ;  /* 0x0000000000017941 */ /* 0x000fea0003800200 */
.L_x_6192:
[----:B------:R-:W-:Y:S01]  /*d030*/  IADD3 R0, PT, PT, R126, 0x10, RZ ;  /* 0x000000107e007810 */ /* 0x000fe20007ffe0ff */
[----:B------:R-:W-:Y:S03]  /*d040*/  BSSY.RECONVERGENT B1, `(.L_x_6198) ;  /* 0x0000070000017945 */ /* 0x000fe60003800200 */
[----:B------:R-:W-:-:S13]  /*d050*/  ISETP.GE.AND P0, PT, R0, R17, PT ;  /* 0x000000110000720c */ /* 0x000fda0003f06270 */
[----:B------:R-:W-:Y:S05]  /*d060*/  @P0 BRA `(.L_x_6199) ;  /* 0x0000000400b40947 */ /* 0x000fea0003800000 */
[C---:B------:R-:W-:Y:S02]  /*d070*/  LEA R28, P1, R39.reuse, R124, 0x1 ;  /* 0x0000007c271c7211 */ /* 0x040fe400078208ff */
[----:B------:R-:W-:Y:S02]  /*d080*/  ISETP.GE.AND P0, PT, R22, R21, PT ;  /* 0x000000151600720c */ /* 0x000fe40003f06270 */
[----:B------:R-:W-:-:S05]  /*d090*/  LEA.HI.X R29, R39, R125, R32, 0x1, P1 ;  /* 0x0000007d271d7211 */ /* 0x000fca00008f0c20 */
[----:B--2--5:R2:W5:Y:S01]  /*d0a0*/  LD.E.128 R12, desc[UR4][R28.64] ;  /* 0x000000041c0c7980 */ /* 0x024562000c101d00 */
[----:B------:R-:W-:Y:S05]  /*d0b0*/  BSSY.RECONVERGENT B0, `(.L_x_6200) ;  /* 0x0000032000007945 */ /* 0x000fea0003800200 */
        /* <DEDUP_REMOVED lines=9> */
[----:B------:R-:W4:Y:S04]  /*d150*/  LD.E.64 R6, desc[UR4][R6.64] ;  /* 0x0000000406067980 */ /* 0x000f28000c101b00 */
[----:B------:R-:W2:Y:S01]  /*d160*/  LD.E.64 R4, desc[UR4][R4.64] ;  /* 0x0000000404047980 */ /* 0x000ea2000c101b00 */
[C---:B---3-5:R-:W-:Y:S02]  /*d170*/  SHF.L.U32 R8, R13.reuse, 0x10, RZ ;  /* 0x000000100d087819 */ /* 0x068fe400000006ff */
[----:B------:R-:W-:Y:S02]  /*d180*/  LOP3.LUT R2, R13, 0xffff0000, RZ, 0xc0, !PT ;  /* 0xffff00000d027812 */ /* 0x000fe400078ec0ff */
[C---:B------:R-:W-:Y:S02]  /*d190*/  SHF.L.U32 R25, R15.reuse, 0x10, RZ ;  /* 0x000000100f197819 */ /* 0x040fe400000006ff */
[----:B------:R-:W-:Y:S01]  /*d1a0*/  LOP3.LUT R19, R15, 0xffff0000, RZ, 0xc0, !PT ;  /* 0xffff00000f137812 */ /* 0x000fe200078ec0ff */
[C---:B------:R-:W-:Y:S01]  /*d1b0*/  IMAD.U32 R9, R12.reuse, 0x10000, RZ ;  /* 0x000100000c097824 */ /* 0x040fe200078e00ff */
[----:B------:R-:W-:Y:S01]  /*d1c0*/  LOP3.LUT R24, R12, 0xffff0000, RZ, 0xc0, !PT ;  /* 0xffff00000c187812 */ /* 0x000fe200078ec0ff */
[C---:B------:R-:W-:Y:S01]  /*d1d0*/  IMAD.U32 R20, R14.reuse, 0x10000, RZ ;  /* 0x000100000e147824 */ /* 0x040fe200078e00ff */
[----:B------:R-:W-:-:S02]  /*d1e0*/  LOP3.LUT R26, R14, 0xffff0000, RZ, 0xc0, !PT ;  /* 0xffff00000e1a7812 */ /* 0x000fc400078ec0ff */
[----:B----4-:R-:W-:Y:S02]  /*d1f0*/  LOP3.LUT R15, R6, 0xffff0000, RZ, 0xc0, !PT ;  /* 0xffff0000060f7812 */ /* 0x010fe400078ec0ff */
[----:B--2---:R-:W-:Y:S02]  /*d200*/  LOP3.LUT R13, R4, 0xffff0000, RZ, 0xc0, !PT ;  /* 0xffff0000040d7812 */ /* 0x004fe400078ec0ff */
        /* <DEDUP_REMOVED lines=28> */
.L_x_6201:
[----:B------:R-:W-:Y:S05]  /*d3d0*/  BSYNC.RECONVERGENT B0 ;  /* 0x0000000000007941 */ /* 0x000fea0003800200 */
.L_x_6200:
[----:B-----5:R4:W-:Y:S04]  /*d3e0*/  STS.128 [R72+0x800], R12 ;  /* 0x0008000c48007388 */ /* 0x0209e80000000c00 */
[----:B---3--:R4:W5:Y:S01]  /*d3f0*/  LD.E.128 R8, desc[UR4][R28.64+0x80] ;  /* 0x000080041c087980 */ /* 0x008962000c101d00 */
[----:B------:R-:W-:Y:S01]  /*d400*/  LOP3.LUT R2, R22, 0x40, RZ, 0xfc, !PT ;  /* 0x0000004016027812 */ /* 0x000fe200078efcff */
[----:B------:R-:W-:Y:S03]  /*d410*/  BSSY.RECONVERGENT B0, `(.L_x_6202) ;  /* 0x0000031000007945 */ /* 0x000fe60003800200 */
[----:B------:R-:W-:-:S13]  /*d420*/  ISETP.GE.AND P0, PT, R2, R21, PT ;  /* 0x000000150200720c */ /* 0x000fda0003f06270 */
        /* <DEDUP_REMOVED lines=9> */
[----:B------:R-:W3:Y:S04]  /*d4c0*/  LD.E.64 R4, desc[UR4][R4.64+0x40] ;  /* 0x0000400404047980 */ /* 0x000ee8000c101b00 */
[----:B------:R-:W2:Y:S01]  /*d4d0*/  LD.E.64 R6, desc[UR4][R6.64+0x40] ;  /* 0x0000400406067980 */ /* 0x000ea2000c101b00 */
[C---:B-----5:R-:W-:Y:S01]  /*d4e0*/  LOP3.LUT R2, R9.reuse, 0xffff0000, RZ, 0xc0, !PT ;  /* 0xffff000009027812 */ /* 0x060fe200078ec0ff */
[----:B------:R-:W-:Y:S01]  /*d4f0*/  IMAD.U32 R20, R10, 0x10000, RZ ;  /* 0x000100000a147824 */ /* 0x000fe200078e00ff */
[----:B----4-:R-:W-:Y:S01]  /*d500*/  SHF.L.U32 R12, R9, 0x10, RZ ;  /* 0x00000010090c7819 */ /* 0x010fe200000006ff */
[C---:B------:R-:W-:Y:S01]  /*d510*/  IMAD.U32 R9, R8.reuse, 0x10000, RZ ;  /* 0x0001000008097824 */ /* 0x040fe200078e00ff */
[----:B------:R-:W-:Y:S02]  /*d520*/  LOP3.LUT R24, R8, 0xffff0000, RZ, 0xc0, !PT ;  /* 0xffff000008187812 */ /* 0x000fe400078ec0ff */
[----:B------:R-:W-:-:S02]  /*d530*/  SHF.L.U32 R25, R11, 0x10, RZ ;  /* 0x000000100b197819 */ /* 0x000fc400000006ff */
[----:B------:R-:W-:Y:S02]  /*d540*/  LOP3.LUT R19, R11, 0xffff0000, RZ, 0xc0, !PT ;  /* 0xffff00000b137812 */ /* 0x000fe400078ec0ff */
[----:B------:R-:W-:Y:S02]  /*d550*/  LOP3.LUT R26, R10, 0xffff0000, RZ, 0xc0, !PT ;  /* 0xffff00000a1a7812 */ /* 0x000fe400078ec0ff */
[----:B---3--:R-:W-:Y:S02]  /*d560*/  LOP3.LUT R13, R4, 0xffff0000, RZ, 0xc0, !PT ;  /* 0xffff0000040d7812 */ /* 0x008fe400078ec0ff */
[----:B------:R-:W-:Y:S02]  /*d570*/  LOP3.LUT R8, R5, 0xffff0000, RZ, 0xc0, !PT ;  /* 0xffff000005087812 */ /* 0x000fe400078ec0ff */
[----:B--2---:R-:W-:Y:S01]  /*d580*/  LOP3.LUT R15, R6, 0xffff0000, RZ, 0xc0, !PT ;  /* 0xffff0000060f7812 */ /* 0x004fe200078ec0ff */
        /* <DEDUP_REMOVED lines=25> */
.L_x_6203:
[----:B------:R-:W-:Y:S05]  /*d720*/  BSYNC.RECONVERGENT B0 ;  /* 0x0000000000007941 */ /* 0x000fea0003800200 */
.L_x_6202:
[----:B-----5:R3:W-:Y:S02]  /*d730*/  STS.128 [R72+0x2800], R8 ;  /* 0x0028000848007388 */ /* 0x0207e40000000c00 */
.L_x_6199:
[----:B------:R-:W-:Y:S05]  /*d740*/  BSYNC.RECONVERGENT B1 ;  /* 0x0000000000017941 */ /* 0x000fea0003800200 */
.L_x_6198:
[----:B------:R-:W-:Y:S01]  /*d750*/  IADD3 R38, PT, PT, R126, 0x20, RZ ;  /* 0x000000207e267810 */ /* 0x000fe20007ffe0ff */
[----:B------:R-:W-:Y:S03]  /*d760*/  BSSY.RECONVERGENT B1, `(.L_x_6204) ;  /* 0x0000071000017945 */ /* 0x000fe60003800200 */
[----:B------:R-:W-:-:S13]  /*d770*/  ISETP.GE.AND P0, PT, R38, R17, PT ;  /* 0x000000112600720c */ /* 0x000fda0003f06270 */
[----:B------:R-:W-:Y:S05]  /*d780*/  @P0 BRA `(.L_x_6205) ;  /* 0x0000000400b80947 */ /* 0x000fea0003800000 */
[----:B--2-4-:R-:W-:Y:S01]  /*d790*/  LEA R28, P1, R138, R124, 0x6 ;  /* 0x0000007c8a1c7211 */ /* 0x014fe200078230ff */
[----:B------:R-:W-:Y:S01]  /*d7a0*/  IMAD.SHL.U32 R19, R3, 0x20, RZ ;  /* 0x0000002003137824 */ /* 0x000fe200078e00ff */
[----:B------:R-:W-:Y:S02]  /*d7b0*/  ISETP.GE.AND P0, PT, R22, R21, PT ;  /* 0x000000151600720c */ /* 0x000fe40003f06270 */
[----:B------:R-:W-:-:S05]  /*d7c0*/  LEA.HI.X R29, R138, R125, R139, 0x6, P1 ;  /* 0x0000007d8a1d7211 */ /* 0x000fca00008f348b */
[----:B-----5:R2:W5:Y:S01]  /*d7d0*/  LD.E.128 R12, desc[UR4][R28.64] ;  /* 0x000000041c0c7980 */ /* 0x020562000c101d00 */
        /* <DEDUP_REMOVED lines=50> */
.L_x_6207:
[----:B------:R-:W-:Y:S05]  /*db00*/  BSYNC.RECONVERGENT B0 ;  /* 0x0000000000007941 */ /* 0x000fea0003800200 */
.L_x_6206:
        /* <DEDUP_REMOVED lines=52> */
.L_x_6209:
[----:B------:R-:W-:Y:S05]  /*de50*/  BSYNC.RECONVERGENT B0 ;  /* 0x0000000000007941 */ /* 0x000fea0003800200 */
.L_x_6208:
[----:B-----5:R3:W-:Y:S02]  /*de60*/  STS.128 [R72+0x3000], R8 ;  /* 0x0030000848007388 */ /* 0x0207e40000000c00 */
.L_x_6205:
[----:B------:R-:W-:Y:S05]  /*de70*/  BSYNC.RECONVERGENT B1 ;  /* 0x0000000000017941 */ /* 0x000fea0003800200 */
.L_x_6204:
[----:B------:R-:W-:-:S04]  /*de80*/  IADD3 R24, PT, PT, R126, 0x30, RZ ;  /* 0x000000307e187810 */ /* 0x000fc80007ffe0ff */
[----:B------:R-:W-:-:S13]  /*de90*/  ISETP.GE.AND P0, PT, R24, R17, PT ;  /* 0x000000111800720c */ /* 0x000fda0003f06270 */
[----:B------:R-:W-:Y:S05]  /*dea0*/  @P0 BRA `(.L_x_6190) ;  /* 0x0000003000b80947 */ /* 0x000fea0003800000 */
[----:B--2-4-:R-:W-:Y:S01]  /*deb0*/  IMAD R28, R139, 0x60, RZ ;  /* 0x000000608b1c7824 */ /* 0x014fe200078e02ff */
[----:B------:R-:W-:Y:S01]  /*dec0*/  ISETP.GE.AND P0, PT, R22, R21, PT ;  /* 0x000000151600720c */ /* 0x000fe20003f06270 */
[----:B------:R-:W-:-:S04]  /*ded0*/  IMAD.WIDE.U32 R138, R138, 0x60, R124 ;  /* 0x000000608a8a7825 */ /* 0x000fc800078e007c */
[----:B------:R-:W-:Y:S01]  /*dee0*/  IMAD R7, R3, 0x30, RZ ;  /* 0x0000003003077824 */ /* 0x000fe200078e02ff */
[----:B------:R-:W-:Y:S02]  /*def0*/  IADD3 R29, PT, PT, R139, R28, RZ ;  /* 0x0000001c8b1d7210 */ /* 0x000fe40007ffe0ff */
[----:B------:R-:W-:-:S05]  /*df00*/  MOV R28, R138 ;  /* 0x0000008a001c7202 */ /* 0x000fca0000000f00 */
[----:B-----5:R2:W5:Y:S01]  /*df10*/  LD.E.128 R12, desc[UR4][R28.64] ;  /* 0x000000041c0c7980 */ /* 0x020562000c101d00 */
[----:B------:R-:W-:Y:S04]  /*df20*/  BSSY.RECONVERGENT B0, `(.L_x_6210) ;  /* 0x0000031000007945 */ /* 0x000fe80003800200 */
        /* <DEDUP_REMOVED lines=9> */
[----:B------:R-:W4:Y:S04]  /*dfc0*/  LD.E.64 R4, desc[UR4][R4.64] ;  /* 0x0000000404047980 */ /* 0x000f28000c101b00 */
[----:B------:R-:W2:Y:S01]  /*dfd0*/  LD.E.64 R2, desc[UR4][R2.64] ;  /* 0x0000000402027980 */ /* 0x000ea2000c101b00 */
[C---:B---3-5:R-:W-:Y:S01]  /*dfe0*/  IMAD.U32 R8, R13.reuse, 0x10000, RZ ;  /* 0x000100000d087824 */ /* 0x068fe200078e00ff */
[----:B------:R-:W-:Y:S01]  /*dff0*/  LOP3.LUT R6, R13, 0xffff0000, RZ, 0xc0, !PT ;  /* 0xffff00000d067812 */ /* 0x000fe200078ec0ff */
[C---:B------:R-:W-:Y:S01]  /*e000*/  IMAD.U32 R19, R15.reuse, 0x10000, RZ ;  /* 0x000100000f137824 */ /* 0x040fe200078e00ff */
[----:B------:R-:W-:Y:S02]  /*e010*/  LOP3.LUT R17, R15, 0xffff0000, RZ, 0xc0, !PT ;  /* 0xffff00000f117812 */ /* 0x000fe400078ec0ff */
[----:B------:R-:W-:-:S02]  /*e020*/  SHF.L.U32 R9, R12, 0x10, RZ ;  /* 0x000000100c097819 */ /* 0x000fc400000006ff */
[----:B------:R-:W-:Y:S02]  /*e030*/  LOP3.LUT R25, R12, 0xffff0000, RZ, 0xc0, !PT ;  /* 0xffff00000c197812 */ /* 0x000fe400078ec0ff */
[C---:B------:R-:W-:Y:S02]  /*e040*/  SHF.L.U32 R20, R14.reuse, 0x10, RZ ;  /* 0x000000100e147819 */ /* 0x040fe400000006ff */
[----:B------:R-:W-:Y:S02]  /*e050*/  LOP3.LUT R26, R14, 0xffff0000, RZ, 0xc0, !PT ;  /* 0xffff00000e1a7812 */ /* 0x000fe400078ec0ff */
[----:B----4-:R-:W-:Y:S02]  /*e060*/  LOP3.LUT R15, R4, 0xffff0000, RZ, 0xc0, !PT ;  /* 0xffff0000040f7812 */ /* 0x010fe400078ec0ff */
[----:B--2---:R-:W-:Y:S02]  /*e070*/  LOP3.LUT R13, R2, 0xffff0000, RZ, 0xc0, !PT ;  /* 0xffff0000020d7812 */ /* 0x004fe400078ec0ff */
[----:B------:R-:W-:-:S02]  /*e080*/  LOP3.LUT R10, R3, 0xffff0000, RZ, 0xc0, !PT ;  /* 0xffff0000030a7812 */ /* 0x000fc400078ec0ff */
[----:B------:R-:W-:Y:S01]  /*e090*/  LOP3.LUT R12, R5, 0xffff0000, RZ, 0xc0, !PT ;  /* 0xffff0000050c7812 */ /* 0x000fe200078ec0ff */
[C---:B------:R-:W-:Y:S01]  /*e0a0*/  FMUL.FTZ R11, R6.reuse, R13 ;  /* 0x0000000d060b7220 */ /* 0x040fe20000410000 */
[-C--:B------:R-:W-:Y:S01]  /*e0b0*/  FMUL.FTZ R6, R6, R15.reuse ;  /* 0x0000000f06067220 */ /* 0x080fe20000410000 */
[----:B------:R-:W-:Y:S01]  /*e0c0*/  FMUL.FTZ R14, R17, R10 ;  /* 0x0000000a110e7220 */ /* 0x000fe20000410000 */
[----:B------:R-:W-:Y:S02]  /*e0d0*/  IMAD.U32 R3, R3, 0x10000, RZ ;  /* 0x0001000003037824 */ /* 0x000fe400078e00ff */
[C---:B------:R-:W-:Y:S01]  /*e0e0*/  FFMA.FTZ R11, R8.reuse, R15, -R11 ;  /* 0x0000000f080b7223 */ /* 0x040fe2000001080b */
[----:B------:R-:W-:Y:S01]  /*e0f0*/  FFMA.FTZ R6, R8, R13, R6 ;  /* 0x0000000d08067223 */ /* 0x000fe20000010006 */
[-C--:B------:R-:W-:Y:S01]  /*e100*/  FMUL.FTZ R8, R17, R12.reuse ;  /* 0x0000000c11087220 */ /* 0x080fe20000410000 */
[----:B------:R-:W-:Y:S01]  /*e110*/  SHF.L.U32 R5, R5, 0x10, RZ ;  /* 0x0000001005057819 */ /* 0x000fe200000006ff */
[----:B------:R-:W-:Y:S01]  /*e120*/  IMAD.U32 R2, R2, 0x10000, RZ ;  /* 0x0001000002027824 */ /* 0x000fe200078e00ff */
[----:B------:R-:W-:Y:S01]  /*e130*/  SHF.L.U32 R4, R4, 0x10, RZ ;  /* 0x0000001004047819 */ /* 0x000fe200000006ff */
[C---:B------:R-:W-:Y:S01]  /*e140*/  FFMA.FTZ R14, R19.reuse, R12, -R14 ;  /* 0x0000000c130e7223 */ /* 0x040fe2000001080e */
[----:B------:R-:W-:Y:S01]  /*e150*/  FFMA.FTZ R19, R19, R10, R8 ;  /* 0x0000000a13137223 */ /* 0x000fe20000010008 */
[C---:B------:R-:W-:Y:S01]  /*e160*/  FMUL.FTZ R13, R26.reuse, R3 ;  /* 0x000000031a0d7220 */ /* 0x040fe20000410000 */
        /* <DEDUP_REMOVED lines=11> */
[----:B------:R-:W-:Y:S02]  /*e220*/  MOV R13, R6 ;  /* 0x00000006000d7202 */ /* 0x000fe40000000f00 */
.L_x_6211:
[----:B------:R-:W-:Y:S05]  /*e230*/  BSYNC.RECONVERGENT B0 ;  /* 0x0000000000007941 */ /* 0x000fea0003800200 */
.L_x_6210:
        /* <DEDUP_REMOVED lines=14> */
[----:B------:R-:W3:Y:S04]  /*e320*/  LD.E.64 R2, desc[UR4][R2.64+0x40] ;  /* 0x0000400402027980 */ /* 0x000ee8000c101b00 */
[----:B------:R-:W2:Y:S01]  /*e330*/  LD.E.64 R4, desc[UR4][R4.64+0x40] ;  /* 0x0000400404047980 */ /* 0x000ea2000c101b00 */
[C---:B----45:R-:W-:Y:S01]  /*e340*/  IMAD.U32 R12, R8.reuse, 0x10000, RZ ;  /* 0x00010000080c7824 */ /* 0x070fe200078e00ff */
[----:B------:R-:W-:Y:S01]  /*e350*/  LOP3.LUT R7, R8, 0xffff0000, RZ, 0xc0, !PT ;  /* 0xffff000008077812 */ /* 0x000fe200078ec0ff */
[----:B------:R-:W-:Y:S01]  /*e360*/  IMAD.U32 R14, R10, 0x10000, RZ ;  /* 0x000100000a0e7824 */ /* 0x000fe200078e00ff */
[C---:B------:R-:W-:Y:S02]  /*e370*/  LOP3.LUT R6, R9.reuse, 0xffff0000, RZ, 0xc0, !PT ;  /* 0xffff000009067812 */ /* 0x040fe400078ec0ff */
[----:B------:R-:W-:-:S02]  /*e380*/  SHF.L.U32 R15, R9, 0x10, RZ ;  /* 0x00000010090f7819 */ /* 0x000fc400000006ff */
[----:B------:R-:W-:Y:S02]  /*e390*/  LOP3.LUT R13, R10, 0xffff0000, RZ, 0xc0, !PT ;  /* 0xffff00000a0d7812 */ /* 0x000fe400078ec0ff */
[C---:B------:R-:W-:Y:S02]  /*e3a0*/  LOP3.LUT R10, R11.reuse, 0xffff0000, RZ, 0xc0, !PT ;  /* 0xffff00000b0a7812 */ /* 0x040fe400078ec0ff */
[----:B------:R-:W-:Y:S02]  /*e3b0*/  SHF.L.U32 R11, R11, 0x10, RZ ;  /* 0x000000100b0b7819 */ /* 0x000fe400000006ff */
[C---:B---3--:R-:W-:Y:S02]  /*e3c0*/  SHF.L.U32 R8, R2.reuse, 0x10, RZ ;  /* 0x0000001002087819 */ /* 0x048fe400000006ff */
[----:B------:R-:W-:Y:S01]  /*e3d0*/  LOP3.LUT R2, R2, 0xffff0000, RZ, 0xc0, !PT ;  /* 0xffff000002027812 */ /* 0x000fe200078ec0ff */
[C---:B--2---:R-:W-:Y:S01]  /*e3e0*/  IMAD.U32 R9, R4.reuse, 0x10000, RZ ;  /* 0x0001000004097824 */ /* 0x044fe200078e00ff */
[----:B------:R-:W-:Y:S01]  /*e3f0*/  LOP3.LUT R4, R4, 0xffff0000, RZ, 0xc0, !PT ;  /* 0xffff000004047812 */ /* 0x000fe200078ec0ff */
[----:B------:R-:W-:-:S02]  /*e400*/  FMUL.FTZ R17, R7, R8 ;  /* 0x0000000807117220 */ /* 0x000fc40000410000 */
[C---:B------:R-:W-:Y:S01]  /*e410*/  FMUL.FTZ R16, R6.reuse, R2 ;  /* 0x0000000206107220 */ /* 0x040fe20000410000 */
[-C--:B------:R-:W-:Y:S01]  /*e420*/  FMUL.FTZ R7, R7, R9.reuse ;  /* 0x0000000907077220 */ /* 0x080fe20000410000 */
[-C--:B------:R-:W-:Y:S02]  /*e430*/  FMUL.FTZ R6, R6, R4.reuse ;  /* 0x0000000406067220 */ /* 0x080fe40000410000 */
[----:B------:R-:W-:Y:S01]  /*e440*/  FFMA.FTZ R16, R15, R4, -R16 ;  /* 0x000000040f107223 */ /* 0x000fe20000010810 */
[C---:B------:R-:W-:Y:S01]  /*e450*/  FFMA.FTZ R8, R12.reuse, R8, R7 ;  /* 0x000000080c087223 */ /* 0x040fe20000010007 */
[----:B------:R-:W-:Y:S01]  /*e460*/  IMAD.U32 R4, R3, 0x10000, RZ ;  /* 0x0001000003047824 */ /* 0x000fe200078e00ff */
[----:B------:R-:W-:Y:S01]  /*e470*/  SHF.L.U32 R7, R5, 0x10, RZ ;  /* 0x0000001005077819 */ /* 0x000fe200000006ff */
[----:B------:R-:W-:Y:S01]  /*e480*/  FFMA.FTZ R17, R12, R9, -R17 ;  /* 0x000000090c117223 */ /* 0x000fe20000010811 */
[----:B------:R-:W-:Y:S01]  /*e490*/  LOP3.LUT R3, R3, 0xffff0000, RZ, 0xc0, !PT ;  /* 0xffff000003037812 */ /* 0x000fe200078ec0ff */
[----:B------:R-:W-:Y:S01]  /*e4a0*/  FFMA.FTZ R15, R15, R2, R6 ;  /* 0x000000020f0f7223 */ /* 0x000fe20000010006 */
[----:B------:R-:W-:Y:S01]  /*e4b0*/  LOP3.LUT R5, R5, 0xffff0000, RZ, 0xc0, !PT ;  /* 0xffff000005057812 */ /* 0x000fe200078ec0ff */
[C---:B------:R-:W-:Y:S01]  /*e4c0*/  FMUL.FTZ R9, R13.reuse, R4 ;  /* 0x000000040d097220 */ /* 0x040fe20000410000 */
[----:B------:R-:W-:Y:S01]  /*e4d0*/  FMUL.FTZ R13, R13, R7 ;  /* 0x000000070d0d7220 */ /* 0x000fe20000410000 */
[C---:B------:R-:W-:Y:S01]  /*e4e0*/  FMUL.FTZ R2, R10.reuse, R3 ;  /* 0x000000030a027220 */ /* 0x040fe20000410000 */
[----:B------:R-:W-:Y:S01]  /*e4f0*/  F2FP.BF16.F32.PACK_AB R15, R15, R16 ;  /* 0x000000100f0f723e */ /* 0x000fe200000010ff */
        /* <DEDUP_REMOVED lines=8> */
[----:B------:R-:W-:Y:S02]  /*e580*/  MOV R9, R15 ;  /* 0x0000000f00097202 */ /* 0x000fe40000000f00 */
.L_x_6213:
[----:B------:R-:W-:Y:S05]  /*e590*/  BSYNC.RECONVERGENT B0 ;  /* 0x0000000000007941 */ /* 0x000fea0003800200 */
.L_x_6212:
[----:B-----5:R3:W-:Y:S01]  /*e5a0*/  STS.128 [R72+0x3800], R8 ;  /* 0x0038000848007388 */ /* 0x0207e20000000c00 */
[----:B------:R-:W-:Y:S05]  /*e5b0*/  BRA `(.L_x_6190) ;  /* 0x0000002800f47947 */ /* 0x000fea0003800000 */
.L_x_6191:
        /* <DEDUP_REMOVED lines=89> */
.L_x_6217:
[----:B------:R-:W-:Y:S05]  /*eb50*/  BSYNC.RECONVERGENT B0 ;  /* 0x0000000000007941 */ /* 0x000fea0003800200 */
.L_x_6216:
        /* <DEDUP_REMOVED lines=82> */
.L_x_6219:
[----:B------:R-:W-:Y:S05]  /*f080*/  BSYNC.RECONVERGENT B0 ;  /* 0x0000000000007941 */ /* 0x000fea0003800200 */
.L_x_6218:
[----:B-----5:R3:W-:Y:S02]  /*f090*/  STS.128 [R72+0x2000], R16 ;  /* 0x0020001048007388 */ /* 0x0207e40000000c00 */
.L_x_6215:
[----:B------:R-:W-:Y:S05]  /*f0a0*/  BSYNC.RECONVERGENT B1 ;  /* 0x0000000000017941 */ /* 0x000fea0003800200 */
.L_x_6214:
[----:B------:R-:W-:Y:S01]  /*f0b0*/  IADD3 R0, PT, PT, R126, 0x10, RZ ;  /* 0x000000107e007810 */ /* 0x000fe20007ffe0ff */
[----:B------:R-:W-:Y:S03]  /*f0c0*/  BSSY.RECONVERGENT B1, `(.L_x_6220) ;  /* 0x00000ad000017945 */ /* 0x000fe60003800200 */
[----:B------:R-:W-:-:S13]  /*f0d0*/  ISETP.GE.AND P0, PT, R0, R29, PT ;  /* 0x0000001d0000720c */ /* 0x000fda0003f06270 */
[----:B------:R-:W-:Y:S05]  /*f0e0*/  @P0 BRA `(.L_x_6221) ;  /* 0x0000000800a80947 */ /* 0x000fea0003800000 */
[C---:B------:R-:W-:Y:S02]  /*f0f0*/  LEA R46, P1, R39.reuse, R124, 0x1 ;  /* 0x0000007c272e7211 */ /* 0x040fe400078208ff */
[----:B------:R-:W-:Y:S02]  /*f100*/  ISETP.GE.AND P0, PT, R22, R21, PT ;  /* 0x000000151600720c */ /* 0x000fe40003f06270 */
[----:B------:R-:W-:-:S05]  /*f110*/  LEA.HI.X R47, R39, R125, R32, 0x1, P1 ;  /* 0x0000007d272f7211 */ /* 0x000fca00008f0c20 */
[----:B--2---:R2:W5:Y:S01]  /*f120*/  LD.E.128 R24, desc[UR4][R46.64] ;  /* 0x000000042e187980 */ /* 0x004562000c101d00 */
[----:B------:R-:W-:Y:S05]  /*f130*/  BSSY.RECONVERGENT B0, `(.L_x_6222) ;  /* 0x000004f000007945 */ /* 0x000fea0003800200 */
[----:B------:R-:W-:Y:S05]  /*f140*/  @P0 BRA `(.L_x_6223) ;  /* 0x0000000400340947 */ /* 0x000fea0003800000 */
[----:B------:R-:W-:Y:S02]  /*f150*/  ISETP.GT.AND P0, PT, R31, RZ, PT ;  /* 0x000000ff1f00720c */ /* 0x000fe40003f04270 */
[--C-:B------:R-:W-:Y:S02]  /*f160*/  SHF.R.S32.HI R4, RZ, 0x1f, R33.reuse ;  /* 0x0000001fff047819 */ /* 0x100fe40000011421 */
[----:B------:R-:W-:Y:S02]  /*f170*/  SEL R9, R28, RZ, !P0 ;  /* 0x000000ff1c097207 */ /* 0x000fe40004000000 */
[----:B------:R-:W-:Y:S02]  /*f180*/  SEL R5, R30, RZ, !P0 ;  /* 0x000000ff1e057207 */ /* 0x000fe40004000000 */
[----:B------:R-:W-:Y:S02]  /*f190*/  IADD3 R9, P2, P1, R9, R20, R33 ;  /* 0x0000001409097210 */ /* 0x000fe4000795e021 */
[----:B------:R-:W-:-:S02]  /*f1a0*/  SEL R13, R3, R28, P0 ;  /* 0x0000001c030d7207 */ /* 0x000fc40000000000 */
[----:B------:R-:W-:Y:S01]  /*f1b0*/  IADD3.X R4, PT, PT, R5, R2, R4, P2, P1 ;  /* 0x0000000205047210 */ /* 0x000fe200017e2404 */
[----:B------:R-:W-:-:S03]  /*f1c0*/  IMAD.SHL.U32 R11, R9, 0x2, RZ ;  /* 0x00000002090b7824 */ /* 0x000fc600078e00ff */
[----:B------:R-:W-:Y:S02]  /*f1d0*/  SHF.L.U64.HI R9, R9, 0x1, R4 ;  /* 0x0000000109097819 */ /* 0x000fe40000010204 */
[----:B-----5:R-:W-:-:S05]  /*f1e0*/  IADD3 R4, P1, PT, R34, R11, RZ ;  /* 0x0000000b22047210 */ /* 0x020fca0007f3e0ff */
[----:B------:R-:W-:Y:S02]  /*f1f0*/  IMAD.X R5, R35, 0x1, R9, P1 ;  /* 0x0000000123057824 */ /* 0x000fe400008e0609 */
[----:B------:R-:W-:Y:S01]  /*f200*/  IMAD.WIDE R12, R13, 0x2, R46 ;  /* 0x000000020d0c7825 */ /* 0x000fe200078e022e */
[----:B------:R-:W-:-:S03]  /*f210*/  IADD3 R8, P1, PT, R36, R11, RZ ;  /* 0x0000000b24087210 */ /* 0x000fc60007f3e0ff */
[----:B------:R-:W4:Y:S01]  /*f220*/  LD.E.128 R4, desc[UR4][R4.64] ;  /* 0x0000000404047980 */ /* 0x000f22000c101d00 */
[----:B------:R-:W-:-:S03]  /*f230*/  IADD3.X R9, PT, PT, R37, R9, RZ, P1, !PT ;  /* 0x0000000925097210 */ /* 0x000fc60000ffe4ff */
[----:B------:R-:W2:Y:S04]  /*f240*/  LD.E.128 R12, desc[UR4][R12.64] ;  /* 0x000000040c0c7980 */ /* 0x000ea8000c101d00 */
[----:B------:R-:W2:Y:S01]  /*f250*/  LD.E.128 R8, desc[UR4][R8.64] ;  /* 0x0000000408087980 */ /* 0x000ea2000c101d00 */
[C---:B---3--:R-:W-:Y:S01]  /*f260*/  IMAD.U32 R18, R24.reuse, 0x10000, RZ ;  /* 0x0001000018127824 */ /* 0x048fe200078e00ff */
[----:B------:R-:W-:Y:S01]  /*f270*/  LOP3.LUT R17, R24, 0xffff0000, RZ, 0xc0, !PT ;  /* 0xffff000018117812 */ /* 0x000fe200078ec0ff */
[C---:B------:R-:W-:Y:S01]  /*f280*/  IMAD.U32 R32, R25.reuse, 0x10000, RZ ;  /* 0x0001000019207824 */ /* 0x040fe200078e00ff */
[----:B------:R-:W-:Y:S01]  /*f290*/  LOP3.LUT R16, R25, 0xffff0000, RZ, 0xc0, !PT ;  /* 0xffff000019107812 */ /* 0x000fe200078ec0ff */
[----:B------:R-:W-:Y:S01]  /*f2a0*/  IMAD.U32 R38, R27, 0x10000, RZ ;  /* 0x000100001b267824 */ /* 0x000fe200078e00ff */
[----:B------:R-:W-:-:S02]  /*f2b0*/  SHF.L.U32 R25, R26, 0x10, RZ ;  /* 0x000000101a197819 */ /* 0x000fc400000006ff */
[----:B------:R-:W-:Y:S02]  /*f2c0*/  LOP3.LUT R24, R26, 0xffff0000, RZ, 0xc0, !PT ;  /* 0xffff00001a187812 */ /* 0x000fe400078ec0ff */
[----:B------:R-:W-:Y:S01]  /*f2d0*/  LOP3.LUT R19, R27, 0xffff0000, RZ, 0xc0, !PT ;  /* 0xffff00001b137812 */ /* 0x000fe200078ec0ff */
[C---:B----4-:R-:W-:Y:S01]  /*f2e0*/  IMAD.U32 R27, R4.reuse, 0x10000, RZ ;  /* 0x00010000041b7824 */ /* 0x050fe200078e00ff */
[----:B------:R-:W-:Y:S01]  /*f2f0*/  LOP3.LUT R26, R4, 0xffff0000, RZ, 0xc0, !PT ;  /* 0xffff0000041a7812 */ /* 0x000fe200078ec0ff */
[----:B------:R-:W-:Y:S01]  /*f300*/  IMAD.U32 R39, R6, 0x10000, RZ ;  /* 0x0001000006277824 */ /* 0x000fe200078e00ff */
[C---:B------:R-:W-:Y:S01]  /*f310*/  SHF.L.U32 R4, R5.reuse, 0x10, RZ ;  /* 0x0000001005047819 */ /* 0x040fe200000006ff */
[----:B--2---:R-:W-:Y:S01]  /*f320*/  IMAD.U32 R42, R12, 0x10000, RZ ;  /* 0x000100000c2a7824 */ /* 0x004fe200078e00ff */
        /* <DEDUP_REMOVED lines=20> */
[----:B------:R-:W-:Y:S01]  /*f470*/  FMUL.FTZ R13, R13, R6 ;  /* 0x000000060d0d7220 */ /* 0x000fe20000410000 */
[----:B------:R-:W-:Y:S01]  /*f480*/  FMUL.FTZ R5, R12, R5 ;  /* 0x000000050c057220 */ /* 0x000fe20000410000 */
[C---:B------:R-:W-:Y:S01]  /*f490*/  SHF.L.U32 R4, R9.reuse, 0x10, RZ ;  /* 0x0000001009047819 */ /* 0x040fe200000006ff */
[----:B------:R-:W-:Y:S01]  /*f4a0*/  FMUL.FTZ R14, R14, R7 ;  /* 0x000000070e0e7220 */ /* 0x000fe20000410000 */
[----:B------:R-:W-:Y:S01]  /*f4b0*/  LOP3.LUT R15, R9, 0xffff0000, RZ, 0xc0, !PT ;  /* 0xffff0000090f7812 */ /* 0x000fe200078ec0ff */
[C---:B------:R-:W-:Y:S01]  /*f4c0*/  IMAD.U32 R7, R8.reuse, 0x10000, RZ ;  /* 0x0001000008077824 */ /* 0x040fe200078e00ff */
[----:B------:R-:W-:Y:S01]  /*f4d0*/  LOP3.LUT R6, R8, 0xffff0000, RZ, 0xc0, !PT ;  /* 0xffff000008067812 */ /* 0x000fe200078ec0ff */
[C---:B------:R-:W-:Y:S01]  /*f4e0*/  IMAD.U32 R12, R10.reuse, 0x10000, RZ ;  /* 0x000100000a0c7824 */ /* 0x040fe200078e00ff */
[----:B------:R-:W-:Y:S01]  /*f4f0*/  LOP3.LUT R9, R10, 0xffff0000, RZ, 0xc0, !PT ;  /* 0xffff00000a097812 */ /* 0x000fe200078ec0ff */
[----:B------:R-:W-:Y:S01]  /*f500*/  FMUL.FTZ R27, R42, R27 ;  /* 0x0000001b2a1b7220 */ /* 0x000fe20000410000 */
[----:B------:R-:W-:Y:S01]  /*f510*/  SHF.L.U32 R8, R11, 0x10, RZ ;  /* 0x000000100b087819 */ /* 0x000fe200000006ff */
[----:B------:R-:W-:Y:S01]  /*f520*/  FMUL.FTZ R26, R43, R26 ;  /* 0x0000001a2b1a7220 */ /* 0x000fe20000410000 */
[----:B------:R-:W-:Y:S01]  /*f530*/  LOP3.LUT R10, R11, 0xffff0000, RZ, 0xc0, !PT ;  /* 0xffff00000b0a7812 */ /* 0x000fe200078ec0ff */
        /* <DEDUP_REMOVED lines=14> */
.L_x_6223:
[----:B------:R-:W-:Y:S05]  /*f620*/  BSYNC.RECONVERGENT B0 ;  /* 0x0000000000007941 */ /* 0x000fea0003800200 */
.L_x_6222:
[----:B-----5:R4:W-:Y:S04]  /*f630*/  STS.128 [R72+0x800], R24 ;  /* 0x0008001848007388 */ /* 0x0209e80000000c00 */
[----:B---3--:R4:W5:Y:S01]  /*f640*/  LD.E.128 R16, desc[UR4][R46.64+0x80] ;  /* 0x000080042e107980 */ /* 0x008962000c101d00 */
[----:B------:R-:W-:Y:S01]  /*f650*/  LOP3.LUT R4, R22, 0x40, RZ, 0xfc, !PT ;  /* 0x0000004016047812 */ /* 0x000fe200078efcff */
[----:B------:R-:W-:Y:S03]  /*f660*/  BSSY.RECONVERGENT B0, `(.L_x_6224) ;  /* 0x0000051000007945 */ /* 0x000fe60003800200 */
[----:B------:R-:W-:-:S13]  /*f670*/  ISETP.GE.AND P0, PT, R4, R21, PT ;  /* 0x000000150400720c */ /* 0x000fda0003f06270 */
        /* <DEDUP_REMOVED lines=17> */
[----:B------:R-:W2:Y:S01]  /*f790*/  LD.E.128 R8, desc[UR4][R8.64+0x80] ;  /* 0x0000800408087980 */ /* 0x000ea2000c101d00 */
[C---:B----45:R-:W-:Y:S01]  /*f7a0*/  IMAD.U32 R25, R16.reuse, 0x10000, RZ ;  /* 0x0001000010197824 */ /* 0x070fe200078e00ff */
[----:B------:R-:W-:Y:S01]  /*f7b0*/  LOP3.LUT R24, R16, 0xffff0000, RZ, 0xc0, !PT ;  /* 0xffff000010187812 */ /* 0x000fe200078ec0ff */
[C---:B------:R-:W-:Y:S01]  /*f7c0*/  IMAD.U32 R27, R17.reuse, 0x10000, RZ ;  /* 0x00010000111b7824 */ /* 0x040fe200078e00ff */
[----:B------:R-:W-:Y:S01]  /*f7d0*/  LOP3.LUT R16, R17, 0xffff0000, RZ, 0xc0, !PT ;  /* 0xffff000011107812 */ /* 0x000fe200078ec0ff */
[C---:B------:R-:W-:Y:S01]  /*f7e0*/  IMAD.U32 R33, R19.reuse, 0x10000, RZ ;  /* 0x0001000013217824 */ /* 0x040fe200078e00ff */
[----:B------:R-:W-:Y:S02]  /*f7f0*/  LOP3.LUT R17, R19, 0xffff0000, RZ, 0xc0, !PT ;  /* 0xffff000013117812 */ /* 0x000fe400078ec0ff */
[C---:B------:R-:W-:Y:S02]  /*f800*/  SHF.L.U32 R26, R18.reuse, 0x10, RZ ;  /* 0x00000010121a7819 */ /* 0x040fe400000006ff */
[----:B------:R-:W-:Y:S01]  /*f810*/  LOP3.LUT R18, R18, 0xffff0000, RZ, 0xc0, !PT ;  /* 0xffff000012127812 */ /* 0x000fe200078ec0ff */
[----:B---3--:R-:W-:Y:S01]  /*f820*/  IMAD.U32 R41, R13, 0x10000, RZ ;  /* 0x000100000d297824 */ /* 0x008fe200078e00ff */
[----:B--2---:R-:W-:-:S02]  /*f830*/  SHF.L.U32 R32, R4, 0x10, RZ ;  /* 0x0000001004207819 */ /* 0x004fc400000006ff */
[----:B------:R-:W-:Y:S01]  /*f840*/  LOP3.LUT R19, R4, 0xffff0000, RZ, 0xc0, !PT ;  /* 0xffff000004137812 */ /* 0x000fe200078ec0ff */
[C---:B------:R-:W-:Y:S01]  /*f850*/  IMAD.U32 R4, R5.reuse, 0x10000, RZ ;  /* 0x0001000005047824 */ /* 0x040fe200078e00ff */
[----:B------:R-:W-:Y:S01]  /*f860*/  LOP3.LUT R39, R5, 0xffff0000, RZ, 0xc0, !PT ;  /* 0xffff000005277812 */ /* 0x000fe200078ec0ff */
[C---:B------:R-:W-:Y:S01]  /*f870*/  IMAD.U32 R5, R7.reuse, 0x10000, RZ ;  /* 0x0001000007057824 */ /* 0x040fe200078e00ff */
[C---:B------:R-:W-:Y:S02]  /*f880*/  SHF.L.U32 R38, R6.reuse, 0x10, RZ ;  /* 0x0000001006267819 */ /* 0x040fe400000006ff */
[----:B------:R-:W-:Y:S02]  /*f890*/  LOP3.LUT R6, R6, 0xffff0000, RZ, 0xc0, !PT ;  /* 0xffff000006067812 */ /* 0x000fe400078ec0ff */
[----:B------:R-:W-:Y:S02]  /*f8a0*/  LOP3.LUT R7, R7, 0xffff0000, RZ, 0xc0, !PT ;  /* 0xffff000007077812 */ /* 0x000fe400078ec0ff */
[----:B------:R-:W-:Y:S01]  /*f8b0*/  LOP3.LUT R40, R13, 0xffff0000, RZ, 0xc0, !PT ;  /* 0xffff00000d287812 */ /* 0x000fe200078ec0ff */
[----:B------:R-:W-:Y:S01]  /*f8c0*/  @P0 FADD.FTZ R5, -R5, -RZ ;  /* 0x800000ff05050221 */ /* 0x000fe20000010100 */
[----:B------:R-:W-:-:S02]  /*f8d0*/  SHF.L.U32 R43, R12, 0x10, RZ ;  /* 0x000000100c2b7819 */ /* 0x000fc400000006ff */
[C---:B------:R-:W-:Y:S02]  /*f8e0*/  SHF.L.U32 R45, R14.reuse, 0x10, RZ ;  /* 0x000000100e2d7819 */ /* 0x040fe400000006ff */
[----:B------:R-:W-:Y:S01]  /*f8f0*/  LOP3.LUT R13, R14, 0xffff0000, RZ, 0xc0, !PT ;  /* 0xffff00000e0d7812 */ /* 0x000fe200078ec0ff */
[----:B------:R-:W-:Y:S01]  /*f900*/  IMAD.U32 R14, R15, 0x10000, RZ ;  /* 0x000100000f0e7824 */ /* 0x000fe200078e00ff */
[----:B------:R-:W-:Y:S01]  /*f910*/  LOP3.LUT R12, R12, 0xffff0000, RZ, 0xc0, !PT ;  /* 0xffff00000c0c7812 */ /* 0x000fe200078ec0ff */
[----:B------:R-:W-:Y:S01]  /*f920*/  @P0 FADD.FTZ R19, -R19, -RZ ;  /* 0x800000ff13130221 */ /* 0x000fe20000010100 */
[----:B------:R-:W-:Y:S01]  /*f930*/  LOP3.LUT R42, R15, 0xffff0000, RZ, 0xc0, !PT ;  /* 0xffff00000f2a7812 */ /* 0x000fe200078ec0ff */
[----:B------:R-:W-:Y:S01]  /*f940*/  @P0 FADD.FTZ R4, -R4, -RZ ;  /* 0x800000ff04040221 */ /* 0x000fe20000010100 */
[----:B------:R-:W-:Y:S01]  /*f950*/  @P0 FADD.FTZ R39, -R39, -RZ ;  /* 0x800000ff27270221 */ /* 0x000fe20000010100 */
[----:B------:R-:W-:Y:S01]  /*f960*/  @P0 FADD.FTZ R6, -R6, -RZ ;  /* 0x800000ff06060221 */ /* 0x000fe20000010100 */
[----:B------:R-:W-:Y:S01]  /*f970*/  @P0 FADD.FTZ R7, -R7, -RZ ;  /* 0x800000ff07070221 */ /* 0x000fe20000010100 */
        /* <DEDUP_REMOVED lines=10> */
[C---:B------:R-:W-:Y:S02]  /*fa20*/  SHF.L.U32 R12, R10.reuse, 0x10, RZ ;  /* 0x000000100a0c7819 */ /* 0x040fe400000006ff */
[----:B------:R-:W-:Y:S02]  /*fa30*/  LOP3.LUT R9, R10, 0xffff0000, RZ, 0xc0, !PT ;  /* 0xffff00000a097812 */ /* 0x000fe400078ec0ff */
[C---:B------:R-:W-:Y:S02]  /*fa40*/  SHF.L.U32 R7, R8.reuse, 0x10, RZ ;  /* 0x0000001008077819 */ /* 0x040fe400000006ff */
[----:B------:R-:W-:Y:S01]  /*fa50*/  LOP3.LUT R6, R8, 0xffff0000, RZ, 0xc0, !PT ;  /* 0xffff000008067812 */ /* 0x000fe200078ec0ff */
[C---:B------:R-:W-:Y:S01]  /*fa60*/  IMAD.U32 R8, R11.reuse, 0x10000, RZ ;  /* 0x000100000b087824 */ /* 0x040fe200078e00ff */
        /* <DEDUP_REMOVED lines=16> */
.L_x_6225:
[----:B------:R-:W-:Y:S05]  /*fb70*/  BSYNC.RECONVERGENT B0 ;  /* 0x0000000000007941 */ /* 0x000fea0003800200 */
.L_x_6224:
[----:B-----5:R3:W-:Y:S02]  /*fb80*/  STS.128 [R72+0x2800], R16 ;  /* 0x0028001048007388 */ /* 0x0207e40000000c00 */
.L_x_6221:
[----:B------:R-:W-:Y:S05]  /*fb90*/  BSYNC.RECONVERGENT B1 ;  /* 0x0000000000017941 */ /* 0x000fea0003800200 */
.L_x_6220:
[----:B------:R-:W-:Y:S01]  /*fba0*/  IADD3 R38, PT, PT, R126, 0x20, RZ ;  /* 0x000000207e267810 */ /* 0x000fe20007ffe0ff */
[----:B------:R-:W-:Y:S03]  /*fbb0*/  BSSY.RECONVERGENT B1, `(.L_x_6226) ;  /* 0x00000ae000017945 */ /* 0x000fe60003800200 */
[----:B------:R-:W-:-:S13]  /*fbc0*/  ISETP.GE.AND P0, PT, R38, R29, PT ;  /* 0x0000001d2600720c */ /* 0x000fda0003f06270 */
[----:B------:R-:W-:Y:S05]  /*fbd0*/  @P0 BRA `(.L_x_6227) ;  /* 0x0000000800ac0947 */ /* 0x000fea0003800000 */
[----:B-12---:R-:W-:Y:S01]  /*fbe0*/  LEA R48, P1, R138, R124, 0x6 ;  /* 0x0000007c8a307211 */ /* 0x006fe200078230ff */
[----:B------:R-:W-:Y:S01]  /*fbf0*/  IMAD.SHL.U32 R33, R3, 0x20, RZ ;  /* 0x0000002003217824 */ /* 0x000fe200078e00ff */
[----:B------:R-:W-:Y:S02]  /*fc00*/  ISETP.GE.AND P0, PT, R22, R21, PT ;  /* 0x000000151600720c */ /* 0x000fe40003f06270 */
[----:B------:R-:W-:-:S05]  /*fc10*/  LEA.HI.X R49, R138, R125, R139, 0x6, P1 ;  /* 0x0000007d8a317211 */ /* 0x000fca00008f348b */
[----:B----4-:R1:W5:Y:S01]  /*fc20*/  LD.E.128 R24, desc[UR4][R48.64] ;  /* 0x0000000430187980 */ /* 0x010362000c101d00 */
        /* <DEDUP_REMOVED lines=15> */
[----:B------:R-:W2:Y:S01]  /*fd20*/  LD.E.128 R4, desc[UR4][R4.64] ;  /* 0x0000000404047980 */ /* 0x000ea2000c101d00 */
[----:B------:R-:W-:-:S03]  /*fd30*/  IADD3.X R9, PT, PT, R37, R9, RZ, P1, !PT ;  /* 0x0000000925097210 */ /* 0x000fc60000ffe4ff */
[----:B------:R-:W4:Y:S04]  /*fd40*/  LD.E.128 R12, desc[UR4][R12.64] ;  /* 0x000000040c0c7980 */ /* 0x000f28000c101d00 */
[----:B------:R-:W4:Y:S01]  /*fd50*/  LD.E.128 R8, desc[UR4][R8.64] ;  /* 0x0000000408087980 */ /* 0x000f22000c101d00 */
        /* <DEDUP_REMOVED lines=8> */
[C---:B--2---:R-:W-:Y:S01]  /*fde0*/  IMAD.U32 R27, R4.reuse, 0x10000, RZ ;  /* 0x00010000041b7824 */ /* 0x044fe200078e00ff */
        /* <DEDUP_REMOVED lines=51> */
.L_x_6229:
[----:B------:R-:W-:Y:S05]  /*10120*/  BSYNC.RECONVERGENT B0 ;  /* 0x0000000000007941 */ /* 0x000fea0003800200 */
.L_x_6228:
        /* <DEDUP_REMOVED lines=22> */
[----:B------:R-:W4:Y:S01]  /*10290*/  LD.E.128 R8, desc[UR4][R8.64+0x80] ;  /* 0x0000800408087980 */ /* 0x000f22000c101d00 */
[C---:B--2--5:R-:W-:Y:S01]  /*102a0*/  IMAD.U32 R25, R16.reuse, 0x10000, RZ ;  /* 0x0001000010197824 */ /* 0x064fe200078e00ff */
        /* <DEDUP_REMOVED lines=8> */
[----:B----4-:R-:W-:-:S02]  /*10330*/  SHF.L.U32 R32, R4, 0x10, RZ ;  /* 0x0000001004207819 */ /* 0x010fc400000006ff */
        /* <DEDUP_REMOVED lines=51> */
.L_x_6231:
[----:B------:R-:W-:Y:S05]  /*10670*/  BSYNC.RECONVERGENT B0 ;  /* 0x0000000000007941 */ /* 0x000fea0003800200 */
.L_x_6230:
[----:B-----5:R3:W-:Y:S02]  /*10680*/  STS.128 [R72+0x3000], R16 ;  /* 0x0030001048007388 */ /* 0x0207e40000000c00 */
.L_x_6227:
[----:B------:R-:W-:Y:S05]  /*10690*/  BSYNC.RECONVERGENT B1 ;  /* 0x0000000000017941 */ /* 0x000fea0003800200 */
.L_x_6226:
[----:B--2-4-:R-:W-:-:S04]  /*106a0*/  IADD3 R24, PT, PT, R126, 0x30, RZ ;  /* 0x000000307e187810 */ /* 0x014fc80007ffe0ff */
[----:B------:R-:W-:-:S13]  /*106b0*/  ISETP.GE.AND P0, PT, R24, R29, PT ;  /* 0x0000001d1800720c */ /* 0x000fda0003f06270 */
[----:B------:R-:W-:Y:S05]  /*106c0*/  @P0 BRA `(.L_x_6190) ;  /* 0x0000000800b00947 */ /* 0x000fea0003800000 */
[----:B-1----:R-:W-:Y:S01]  /*106d0*/  IMAD R48, R139, 0x60, RZ ;  /* 0x000000608b307824 */ /* 0x002fe200078e02ff */
[----:B------:R-:W-:Y:S01]  /*106e0*/  ISETP.GE.AND P0, PT, R22, R21, PT ;  /* 0x000000151600720c */ /* 0x000fe20003f06270 */
[----:B------:R-:W-:-:S04]  /*106f0*/  IMAD.WIDE.U32 R138, R138, 0x60, R124 ;  /* 0x000000608a8a7825 */ /* 0x000fc800078e007c */
[----:B------:R-:W-:Y:S01]  /*10700*/  IMAD R25, R3, 0x30, RZ ;  /* 0x0000003003197824 */ /* 0x000fe200078e02ff */
[----:B------:R-:W-:Y:S02]  /*10710*/  IADD3 R49, PT, PT, R139, R48, RZ ;  /* 0x000000308b317210 */ /* 0x000fe40007ffe0ff */
[----:B------:R-:W-:-:S05]  /*10720*/  MOV R48, R138 ;  /* 0x0000008a00307202 */ /* 0x000fca0000000f00 */
[----:B---3--:R1:W5:Y:S01]  /*10730*/  LD.E.128 R16, desc[UR4][R48.64] ;  /* 0x0000000430107980 */ /* 0x008362000c101d00 */
[----:B------:R-:W-:Y:S04]  /*10740*/  BSSY.RECONVERGENT B0, `(.L_x_6232) ;  /* 0x000004f000007945 */ /* 0x000fe80003800200 */
        /* <DEDUP_REMOVED lines=10> */
[----:B-----5:R-:W-:Y:S01]  /*107f0*/  IADD3 R4, P1, PT, R34, R11, RZ ;  /* 0x0000000b22047210 */ /* 0x020fe20007f3e0ff */
[----:B------:R-:W-:-:S04]  /*10800*/  IMAD.WIDE R12, R13, 0x2, R48 ;  /* 0x000000020d0c7825 */ /* 0x000fc800078e0230 */
[----:B------:R-:W-:Y:S01]  /*10810*/  IMAD.X R5, R35, 0x1, R9, P1 ;  /* 0x0000000123057824 */ /* 0x000fe200008e0609 */
[----:B------:R-:W-:Y:S01]  /*10820*/  IADD3 R8, P1, PT, R36, R11, RZ ;  /* 0x0000000b24087210 */ /* 0x000fe20007f3e0ff */
[----:B------:R-:W2:Y:S04]  /*10830*/  LD.E.128 R12, desc[UR4][R12.64] ;  /* 0x000000040c0c7980 */ /* 0x000ea8000c101d00 */
[----:B------:R-:W3:Y:S01]  /*10840*/  LD.E.128 R4, desc[UR4][R4.64] ;  /* 0x0000000404047980 */ /* 0x000ee2000c101d00 */
[----:B------:R-:W-:-:S06]  /*10850*/  IADD3.X R9, PT, PT, R37, R9, RZ, P1, !PT ;  /* 0x0000000925097210 */ /* 0x000fcc0000ffe4ff */
[----:B------:R-:W4:Y:S01]  /*10860*/  LD.E.128 R8, desc[UR4][R8.64] ;  /* 0x0000000408087980 */ /* 0x000f22000c101d00 */
[C---:B------:R-:W-:Y:S01]  /*10870*/  IMAD.U32 R27, R16.reuse, 0x10000, RZ ;  /* 0x00010000101b7824 */ /* 0x040fe200078e00ff */
[----:B------:R-:W-:Y:S01]  /*10880*/  LOP3.LUT R26, R16, 0xffff0000, RZ, 0xc0, !PT ;  /* 0xffff0000101a7812 */ /* 0x000fe200078ec0ff */
[C---:B------:R-:W-:Y:S01]  /*10890*/  IMAD.U32 R32, R17.reuse, 0x10000, RZ ;  /* 0x0001000011207824 */ /* 0x040fe200078e00ff */
[----:B------:R-:W-:Y:S01]  /*108a0*/  LOP3.LUT R16, R17, 0xffff0000, RZ, 0xc0, !PT ;  /* 0xffff000011107812 */ /* 0x000fe200078ec0ff */
[C---:B------:R-:W-:Y:S01]  /*108b0*/  IMAD.U32 R39, R19.reuse, 0x10000, RZ ;  /* 0x0001000013277824 */ /* 0x040fe200078e00ff */
[----:B------:R-:W-:Y:S02]  /*108c0*/  LOP3.LUT R17, R19, 0xffff0000, RZ, 0xc0, !PT ;  /* 0xffff000013117812 */ /* 0x000fe400078ec0ff */
[C---:B------:R-:W-:Y:S02]  /*108d0*/  SHF.L.U32 R29, R18.reuse, 0x10, RZ ;  /* 0x00000010121d7819 */ /* 0x040fe400000006ff */
[----:B------:R-:W-:-:S02]  /*108e0*/  LOP3.LUT R18, R18, 0xffff0000, RZ, 0xc0, !PT ;  /* 0xffff000012127812 */ /* 0x000fc400078ec0ff */
[----:B--2---:R-:W-:Y:S01]  /*108f0*/  SHF.L.U32 R43, R13, 0x10, RZ ;  /* 0x000000100d2b7819 */ /* 0x004fe200000006ff */
[C---:B---3--:R-:W-:Y:S01]  /*10900*/  IMAD.U32 R33, R4.reuse, 0x10000, RZ ;  /* 0x0001000004217824 */ /* 0x048fe200078e00ff */
[----:B------:R-:W-:Y:S01]  /*10910*/  LOP3.LUT R19, R4, 0xffff0000, RZ, 0xc0, !PT ;  /* 0xffff000004137812 */ /* 0x000fe200078ec0ff */
[C---:B------:R-:W-:Y:S01]  /*10920*/  IMAD.U32 R40, R6.reuse, 0x10000, RZ ;  /* 0x0001000006287824 */ /* 0x040fe200078e00ff */
[C---:B------:R-:W-:Y:S02]  /*10930*/  SHF.L.U32 R4, R5.reuse, 0x10, RZ ;  /* 0x0000001005047819 */ /* 0x040fe400000006ff */
[----:B------:R-:W-:Y:S02]  /*10940*/  LOP3.LUT R41, R5, 0xffff0000, RZ, 0xc0, !PT ;  /* 0xffff000005297812 */ /* 0x000fe400078ec0ff */
[----:B------:R-:W-:Y:S02]  /*10950*/  LOP3.LUT R6, R6, 0xffff0000, RZ, 0xc0, !PT ;  /* 0xffff000006067812 */ /* 0x000fe400078ec0ff */
[C---:B------:R-:W-:Y:S01]  /*10960*/  SHF.L.U32 R5, R7.reuse, 0x10, RZ ;  /* 0x0000001007057819 */ /* 0x040fe200000006ff */
[----:B------:R-:W-:Y:S01]  /*10970*/  IMAD.U32 R42, R12, 0x10000, RZ ;  /* 0x000100000c2a7824 */ /* 0x000fe200078e00ff */
[----:B------:R-:W-:Y:S01]  /*10980*/  LOP3.LUT R7, R7, 0xffff0000, RZ, 0xc0, !PT ;  /* 0xffff000007077812 */ /* 0x000fe200078ec0ff */
[----:B------:R-:W-:Y:S01]  /*10990*/  IMAD.U32 R45, R14, 0x10000, RZ ;  /* 0x000100000e2d7824 */ /* 0x000fe200078e00ff */
[----:B------:R-:W-:-:S02]  /*109a0*/  LOP3.LUT R44, R13, 0xffff0000, RZ, 0xc0, !PT ;  /* 0xffff00000d2c7812 */ /* 0x000fc400078ec0ff */
[----:B------:R-:W-:Y:S01]  /*109b0*/  LOP3.LUT R13, R14, 0xffff0000, RZ, 0xc0, !PT ;  /* 0xffff00000e0d7812 */ /* 0x000fe200078ec0ff */
[----:B------:R-:W-:Y:S01]  /*109c0*/  @P0 FADD.FTZ R19, -R19, -RZ ;  /* 0x800000ff13130221 */ /* 0x000fe20000010100 */
[----:B------:R-:W-:Y:S01]  /*109d0*/  LOP3.LUT R12, R12, 0xffff0000, RZ, 0xc0, !PT ;  /* 0xffff00000c0c7812 */ /* 0x000fe200078ec0ff */
[----:B------:R-:W-:Y:S01]  /*109e0*/  @P0 FADD.FTZ R4, -R4, -RZ ;  /* 0x800000ff04040221 */ /* 0x000fe20000010100 */
[----:B------:R-:W-:Y:S01]  /*109f0*/  SHF.L.U32 R14, R15, 0x10, RZ ;  /* 0x000000100f0e7819 */ /* 0x000fe200000006ff */
[----:B------:R-:W-:Y:S01]  /*10a00*/  @P0 FADD.FTZ R6, -R6, -RZ ;  /* 0x800000ff06060221 */ /* 0x000fe20000010100 */
[----:B------:R-:W-:Y:S01]  /*10a10*/  @P0 FADD.FTZ R5, -R5, -RZ ;  /* 0x800000ff05050221 */ /* 0x000fe20000010100 */
[----:B------:R-:W-:Y:S01]  /*10a20*/  LOP3.LUT R46, R15, 0xffff0000, RZ, 0xc0, !PT ;  /* 0xffff00000f2e7812 */ /* 0x000fe200078ec0ff */
[----:B------:R-:W-:Y:S01]  /*10a30*/  @P0 FADD.FTZ R7, -R7, -RZ ;  /* 0x800000ff07070221 */ /* 0x000fe20000010100 */
[----:B------:R-:W-:Y:S01]  /*10a40*/  @P0 FADD.FTZ R33, -R33, -RZ ;  /* 0x800000ff21210221 */ /* 0x000fe20000010100 */
[----:B------:R-:W-:Y:S01]  /*10a50*/  @P0 FADD.FTZ R41, -R41, -RZ ;  /* 0x800000ff29290221 */ /* 0x000fe20000010100 */
[----:B------:R-:W-:Y:S01]  /*10a60*/  FMUL.FTZ R19, R12, R19 ;  /* 0x000000130c137220 */ /* 0x000fe20000410000 */
[----:B------:R-:W-:Y:S01]  /*10a70*/  FMUL.FTZ R43, R43, R4 ;  /* 0x000000042b2b7220 */ /* 0x000fe20000410000 */
[----:B------:R-:W-:Y:S01]  /*10a80*/  @P0 FADD.FTZ R40, -R40, -RZ ;  /* 0x800000ff28280221 */ /* 0x000fe20000010100 */
[----:B------:R-:W-:Y:S01]  /*10a90*/  FMUL.FTZ R13, R13, R6 ;  /* 0x000000060d0d7220 */ /* 0x000fe20000410000 */
[----:B------:R-:W-:Y:S01]  /*10aa0*/  FMUL.FTZ R14, R14, R5 ;  /* 0x000000050e0e7220 */ /* 0x000fe20000410000 */
[C---:B----4-:R-:W-:Y:S01]  /*10ab0*/  IMAD.U32 R6, R8.reuse, 0x10000, RZ ;  /* 0x0001000008067824 */ /* 0x050fe200078e00ff */
[----:B------:R-:W-:Y:S01]  /*10ac0*/  LOP3.LUT R5, R8, 0xffff0000, RZ, 0xc0, !PT ;  /* 0xffff000008057812 */ /* 0x000fe200078ec0ff */
[----:B------:R-:W-:Y:S01]  /*10ad0*/  FMUL.FTZ R46, R46, R7 ;  /* 0x000000072e2e7220 */ /* 0x000fe20000410000 */
[----:B------:R-:W-:-:S02]  /*10ae0*/  SHF.L.U32 R4, R9, 0x10, RZ ;  /* 0x0000001009047819 */ /* 0x000fc400000006ff */
        /* <DEDUP_REMOVED lines=20> */
.L_x_6233:
[----:B------:R-:W-:Y:S05]  /*10c30*/  BSYNC.RECONVERGENT B0 ;  /* 0x0000000000007941 */ /* 0x000fea0003800200 */
.L_x_6232:
[----:B-----5:R2:W-:Y:S04]  /*10c40*/  STS.128 [R72+0x1800], R16 ;  /* 0x0018001048007388 */ /* 0x0205e80000000c00 */
[----:B------:R2:W5:Y:S01]  /*10c50*/  LD.E.128 R4, desc[UR4][R48.64+0x80] ;  /* 0x0000800430047980 */ /* 0x000562000c101d00 */
        /* <DEDUP_REMOVED lines=13> */
[----:B--2---:R-:W-:Y:S02]  /*10d30*/  SHF.L.U64.HI R17, R8, 0x1, R9 ;  /* 0x0000000108117819 */ /* 0x004fe40000010209 */
[----:B------:R-:W-:-:S03]  /*10d40*/  IADD3 R12, P1, PT, R34, R3, RZ ;  /* 0x00000003220c7210 */ /* 0x000fc60007f3e0ff */
[----:B------:R-:W2:Y:S02]  /*10d50*/  LD.E.128 R8, desc[UR4][R10.64+0x80] ;  /* 0x000080040a087980 */ /* 0x000ea4000c101d00 */
[----:B------:R-:W-:Y:S01]  /*10d60*/  IMAD.X R13, R35, 0x1, R17, P1 ;  /* 0x00000001230d7824 */ /* 0x000fe200008e0611 */
[----:B------:R-:W-:-:S05]  /*10d70*/  IADD3 R16, P1, PT, R36, R3, RZ ;  /* 0x0000000324107210 */ /* 0x000fca0007f3e0ff */
[----:B------:R-:W3:Y:S01]  /*10d80*/  LD.E.128 R12, desc[UR4][R12.64+0x80] ;  /* 0x000080040c0c7980 */ /* 0x000ee2000c101d00 */
[----:B------:R-:W-:-:S06]  /*10d90*/  IADD3.X R17, PT, PT, R37, R17, RZ, P1, !PT ;  /* 0x0000001125117210 */ /* 0x000fcc0000ffe4ff */
[----:B------:R-:W4:Y:S01]  /*10da0*/  LD.E.128 R16, desc[UR4][R16.64+0x80] ;  /* 0x0000800410107980 */ /* 0x000f22000c101d00 */
[C---:B-----5:R-:W-:Y:S01]  /*10db0*/  LOP3.LUT R2, R5.reuse, 0xffff0000, RZ, 0xc0, !PT ;  /* 0xffff000005027812 */ /* 0x060fe200078ec0ff */
[----:B------:R-:W-:Y:S01]  /*10dc0*/  IMAD.U32 R22, R5, 0x10000, RZ ;  /* 0x0001000005167824 */ /* 0x000fe200078e00ff */
[----:B------:R-:W-:Y:S01]  /*10dd0*/  SHF.L.U32 R21, R6, 0x10, RZ ;  /* 0x0000001006157819 */ /* 0x000fe200000006ff */
[----:B------:R-:W-:Y:S01]  /*10de0*/  IMAD.U32 R20, R4, 0x10000, RZ ;  /* 0x0001000004147824 */ /* 0x000fe200078e00ff */
[----:B------:R-:W-:Y:S01]  /*10df0*/  LOP3.LUT R5, R6, 0xffff0000, RZ, 0xc0, !PT ;  /* 0xffff000006057812 */ /* 0x000fe200078ec0ff */
[C---:B------:R-:W-:Y:S01]  /*10e00*/  IMAD.U32 R25, R7.reuse, 0x10000, RZ ;  /* 0x0001000007197824 */ /* 0x040fe200078e00ff */
[----:B------:R-:W-:Y:S02]  /*10e10*/  LOP3.LUT R3, R4, 0xffff0000, RZ, 0xc0, !PT ;  /* 0xffff000004037812 */ /* 0x000fe400078ec0ff */
[----:B------:R-:W-:Y:S02]  /*10e20*/  LOP3.LUT R4, R7, 0xffff0000, RZ, 0xc0, !PT ;  /* 0xffff000007047812 */ /* 0x000fe400078ec0ff */
[C---:B--2---:R-:W-:Y:S01]  /*10e30*/  SHF.L.U32 R6, R9.reuse, 0x10, RZ ;  /* 0x0000001009067819 */ /* 0x044fe200000006ff */
[----:B------:R-:W-:Y:S01]  /*10e40*/  IMAD.U32 R26, R10, 0x10000, RZ ;  /* 0x000100000a1a7824 */ /* 0x000fe200078e00ff */
[----:B------:R-:W-:Y:S01]  /*10e50*/  LOP3.LUT R27, R9, 0xffff0000, RZ, 0xc0, !PT ;  /* 0xffff0000091b7812 */ /* 0x000fe200078ec0ff */
[----:B------:R-:W-:Y:S01]  /*10e60*/  IMAD.U32 R23, R8, 0x10000, RZ ;  /* 0x0001000008177824 */ /* 0x000fe200078e00ff */
[----:B------:R-:W-:-:S02]  /*10e70*/  LOP3.LUT R9, R10, 0xffff0000, RZ, 0xc0, !PT ;  /* 0xffff00000a097812 */ /* 0x000fc400078ec0ff */
[----:B------:R-:W-:Y:S01]  /*10e80*/  LOP3.LUT R7, R8, 0xffff0000, RZ, 0xc0, !PT ;  /* 0xffff000008077812 */ /* 0x000fe200078ec0ff */
[C---:B---3--:R-:W-:Y:S01]  /*10e90*/  IMAD.U32 R28, R12.reuse, 0x10000, RZ ;  /* 0x000100000c1c7824 */ /* 0x048fe200078e00ff */
        /* <DEDUP_REMOVED lines=16> */
[----:B------:R-:W-:Y:S01]  /*10fa0*/  FMUL.FTZ R12, R9, R12 ;  /* 0x0000000c090c7220 */ /* 0x000fe20000410000 */
[----:B------:R-:W-:Y:S01]  /*10fb0*/  @P0 FADD.FTZ R14, -R14, -RZ ;  /* 0x800000ff0e0e0221 */ /* 0x000fe20000010100 */
[----:B------:R-:W-:Y:S01]  /*10fc0*/  FMUL.FTZ R11, R6, R11 ;  /* 0x0000000b060b7220 */ /* 0x000fe20000410000 */
[----:B------:R-:W-:Y:S01]  /*10fd0*/  @P0 FADD.FTZ R13, -R13, -RZ ;  /* 0x800000ff0d0d0221 */ /* 0x000fe20000010100 */
[----:B----4-:R-:W-:-:S02]  /*10fe0*/  IMAD.U32 R9, R16, 0x10000, RZ ;  /* 0x0001000010097824 */ /* 0x010fc400078e00ff */
[----:B------:R-:W-:Y:S01]  /*10ff0*/  FMUL.FTZ R29, R29, R14 ;  /* 0x0000000e1d1d7220 */ /* 0x000fe20000410000 */
[----:B------:R-:W-:Y:S01]  /*11000*/  LOP3.LUT R7, R16, 0xffff0000, RZ, 0xc0, !PT ;  /* 0xffff000010077812 */ /* 0x000fe200078ec0ff */
        /* <DEDUP_REMOVED lines=22> */
.L_x_6235:
[----:B------:R-:W-:Y:S05]  /*11170*/  BSYNC.RECONVERGENT B0 ;  /* 0x0000000000007941 */ /* 0x000fea0003800200 */
.L_x_6234:
[----:B-----5:R3:W-:Y:S02]  /*11180*/  STS.128 [R72+0x3800], R4 ;  /* 0x0038000448007388 */ /* 0x0207e40000000c00 */
.L_x_6190:
[----:B------:R-:W-:Y:S05]  /*11190*/  BSYNC.RECONVERGENT B2 ;  /* 0x0000000000027941 */ /* 0x000fea0003800200 */
.L_x_6186:
[----:B---3--:R-:W-:Y:S01]  /*111a0*/  IMAD.IADD R5, R73, 0x1, -R80 ;  /* 0x0000000149057824 */ /* 0x008fe200078e0a50 */
[----:B------:R-:W3:Y:S01]  /*111b0*/  S2R R197, SR_TID.X ;  /* 0x0000000000c57919 */ /* 0x000ee20000002100 */
[C---:B------:R-:W-:Y:S02]  /*111c0*/  VIADD R6, R126.reuse, 0x50 ;  /* 0x000000507e067836 */ /* 0x040fe40000000000 */
[----:B------:R-:W-:Y:S01]  /*111d0*/  VIADD R4, R126, 0x60 ;  /* 0x000000607e047836 */ /* 0x000fe20000000000 */
[-C--:B------:R-:W-:Y:S01]  /*111e0*/  ISETP.GE.AND P0, PT, R0, R5.reuse, PT ;  /* 0x000000050000720c */ /* 0x080fe20003f06270 */
[C---:B-12---:R-:W-:Y:S01]  /*111f0*/  VIADD R2, R126.reuse, 0x70 ;  /* 0x000000707e027836 */ /* 0x046fe20000000000 */
[CC--:B------:R-:W-:Y:S01]  /*11200*/  ISETP.GE.AND P5, PT, R126.reuse, R5.reuse, PT ;  /* 0x000000057e00720c */ /* 0x0c0fe20003fa6270 */
[----:B------:R-:W-:Y:S01]  /*11210*/  VIADD R126, R126, 0x40 ;  /* 0x000000407e7e7836 */ /* 0x000fe20000000000 */
[-C--:B------:R-:W-:Y:S02]  /*11220*/  ISETP.GE.AND P4, PT, R38, R5.reuse, PT ;  /* 0x000000052600720c */ /* 0x080fe40003f86270 */
[----:B------:R-:W-:-:S02]  /*11230*/  ISETP.GE.AND P3, PT, R24, R5, PT ;  /* 0x000000051800720c */ /* 0x000fc40003f66270 */
[----:B------:R-:W-:-:S05]  /*11240*/  ISETP.GE.AND P2, PT, R6, R5, PT ;  /* 0x000000050600720c */ /* 0x000fca0003f46270 */
[-C--:B----4-:R-:W-:Y:S02]  /*11250*/  @!P0 LEA R12, P1, R76, R208.reuse, 0x1 ;  /* 0x000000d04c0c8211 */ /* 0x090fe400078208ff */
[----:B------:R-:W-:Y:S02]  /*11260*/  @!P5 IMAD.MOV.U32 R209, RZ, RZ, R207 ;  /* 0x000000ffffd1d224 */ /* 0x000fe400078e00cf */
[----:B------:R-:W-:Y:S02]  /*11270*/  @!P4 LEA R16, P6, R204, R208, 0x6 ;  /* 0x000000d0cc10c211 */ /* 0x000fe400078c30ff */
        /* <DEDUP_REMOVED lines=9> */
[----:B------:R-:W-:Y:S01]  /*11310*/  @!P2 IMAD.MOV.U32 R14, RZ, RZ, R208 ;  /* 0x000000ffff0ea224 */ /* 0x000fe200078e00d0 */
[-C--:B------:R-:W-:Y:S01]  /*11320*/  ISETP.GE.AND P6, PT, R0, R5.reuse, PT ;  /* 0x000000050000720c */ /* 0x080fe20003fc6270 */
[----:B-----5:R-:W-:Y:S01]  /*11330*/  @!P2 IMAD.MOV.U32 R15, RZ, RZ, R207 ;  /* 0x000000ffff0fa224 */ /* 0x020fe200078e00cf */
[----:B------:R-:W-:Y:S01]  /*11340*/  @!P0 LDGSTS.E.BYPASS.LTC128B.128 [R72+0x4800], desc[UR4][R12.64] ;  /* 0x048000000c488fae */ /* 0x000fe2000b981a04 */
[C---:B---3--:R-:W-:Y:S01]  /*11350*/  IMAD.SHL.U32 R33, R197.reuse, 0x40, RZ ;  /* 0x00000040c5217824 */ /* 0x048fe200078e00ff */
[C---:B------:R-:W-:Y:S01]  /*11360*/  LOP3.LUT R0, R197.reuse, 0x8, RZ, 0xc0, !PT ;  /* 0x00000008c5007812 */ /* 0x040fe200078ec0ff */
[----:B------:R-:W-:Y:S01]  /*11370*/  @!P2 IMAD.WIDE.U32 R14, R204, 0xa0, R14 ;  /* 0x000000a0cc0ea825 */ /* 0x000fe200078e000e */
[----:B------:R2:W-:Y:S01]  /*11380*/  @!P0 LDGSTS.E.BYPASS.LTC128B.128 [R72+0x8800], desc[UR4][R12.64+0x80] ;  /* 0x088000800c488fae */ /* 0x0005e2000b981a04 */
[----:B------:R-:W-:Y:S01]  /*11390*/  ISETP.GE.AND P0, PT, R2, R5, PT ;  /* 0x000000050200720c */ /* 0x000fe20003f06270 */
[----:B------:R-:W3:Y:S01]  /*113a0*/  S2UR UR6, SR_CgaCtaId ;  /* 0x00000000000679c3 */ /* 0x000ee20000008800 */
[----:B------:R-:W-:Y:S01]  /*113b0*/  IMAD.SHL.U32 R222, R197, 0x8, RZ ;  /* 0x00000008c5de7824 */ /* 0x000fe200078e00ff */
[----:B------:R-:W-:Y:S01]  /*113c0*/  @!P4 LDGSTS.E.BYPASS.LTC128B.128 [R72+0x5000], desc[UR4][R16.64] ;  /* 0x050000001048cfae */ /* 0x000fe2000b981a04 */
[----:B------:R-:W-:-:S03]  /*113d0*/  @!P1 IMAD R7, R205, 0xc0, RZ ;  /* 0x000000c0cd079824 */ /* 0x000fc600078e02ff */
[----:B------:R4:W-:Y:S01]  /*113e0*/  @!P4 LDGSTS.E.BYPASS.LTC128B.128 [R72+0x9000], desc[UR4][R16.64+0x80] ;  /* 0x090000801048cfae */ /* 0x0009e2000b981a04 */
[----:B------:R-:W-:Y:S02]  /*113f0*/  ISETP.GE.AND P4, PT, R126, R5, PT ;  /* 0x000000057e00720c */ /* 0x000fe40003f86270 */
[----:B------:R-:W-:-:S03]  /*11400*/  LOP3.LUT R196, R222, 0x38, RZ, 0xc0, !PT ;  /* 0x00000038dec47812 */ /* 0x000fc600078ec0ff */
[----:B------:R-:W-:Y:S02]  /*11410*/  @!P0 IMAD R3, R205, 0xe0, RZ ;  /* 0x000000e0cd038824 */ /* 0x000fe400078e02ff */
[----:B-1----:R-:W-:Y:S02]  /*11420*/  @!P3 IMAD.MOV.U32 R209, RZ, RZ, R207 ;  /* 0x000000ffffd1b224 */ /* 0x002fe400078e00cf */
[----:B------:R-:W-:-:S04]  /*11430*/  @!P3 IMAD.WIDE.U32 R8, R204, 0x60, R208 ;  /* 0x00000060cc08b825 */ /* 0x000fc800078e00d0 */
[----:B------:R-:W-:Y:S02]  /*11440*/  @!P3 IMAD.IADD R11, R10, 0x1, R9 ;  /* 0x000000010a0bb824 */ /* 0x000fe400078e0209 */
[----:B------:R-:W-:Y:S02]  /*11450*/  @!P3 IMAD.MOV.U32 R10, RZ, RZ, R8 ;  /* 0x000000ffff0ab224 */ /* 0x000fe400078e0008 */
[----:B--2---:R-:W-:Y:S02]  /*11460*/  @!P1 IMAD.MOV.U32 R12, RZ, RZ, R208 ;  /* 0x000000ffff0c9224 */ /* 0x004fe400078e00d0 */
[--C-:B------:R-:W-:Y:S01]  /*11470*/  @!P1 IMAD.MOV.U32 R13, RZ, RZ, R207.reuse ;  /* 0x000000ffff0d9224 */ /* 0x100fe200078e00cf */
[----:B------:R-:W-:Y:S01]  /*11480*/  @!P3 LDGSTS.E.BYPASS.LTC128B.128 [R72+0x5800], desc[UR4][R10.64] ;  /* 0x058000000a48bfae */ /* 0x000fe2000b981a04 */
[----:B------:R-:W-:Y:S02]  /*11490*/  @!P2 IMAD R8, R205, 0xa0, RZ ;  /* 0x000000a0cd08a824 */ /* 0x000fe400078e02ff */
[----:B------:R-:W-:Y:S01]  /*114a0*/  @!P0 IMAD.MOV.U32 R209, RZ, RZ, R207 ;  /* 0x000000ffffd18224 */ /* 0x000fe200078e00cf */
[----:B------:R-:W-:Y:S01]  /*114b0*/  @!P3 LDGSTS.E.BYPASS.LTC128B.128 [R72+0x9800], desc[UR4][R10.64+0x80] ;  /* 0x098000800a48bfae */ /* 0x000fe2000b981a04 */
[C---:B------:R-:W-:Y:S01]  /*114c0*/  @!P4 LEA R18, P3, R204.reuse, R208, 0x7 ;  /* 0x000000d0cc12c211 */ /* 0x040fe200078638ff */
[----:B------:R-:W-:-:S03]  /*114d0*/  @!P1 IMAD.WIDE.U32 R12, R204, 0xc0, R12 ;  /* 0x000000c0cc0c9825 */ /* 0x000fc600078e000c */
[C---:B------:R-:W-:Y:S01]  /*114e0*/  @!P4 LEA.HI.X R19, R204.reuse, R207, R205, 0x7, P3 ;  /* 0x000000cfcc13c211 */ /* 0x040fe200018f3ccd */
[----:B----4-:R-:W-:Y:S01]  /*114f0*/  @!P0 IMAD.WIDE.U32 R16, R204, 0xe0, R208 ;  /* 0x000000e0cc108825 */ /* 0x010fe200078e00d0 */
[----:B------:R-:W-:-:S03]  /*11500*/  ISETP.GE.AND P3, PT, R24, R5, PT ;  /* 0x000000051800720c */ /* 0x000fc60003f66270 */
[----:B------:R-:W-:Y:S01]  /*11510*/  @!P2 IMAD.IADD R15, R8, 0x1, R15 ;  /* 0x00000001080fa824 */ /* 0x000fe200078e020f */
[----:B------:R-:W-:Y:S01]  /*11520*/  @!P4 LDGSTS.E.BYPASS.LTC128B.128 [R72+0x6000], desc[UR4][R18.64] ;  /* 0x060000001248cfae */ /* 0x000fe2000b981a04 */
[----:B------:R-:W-:Y:S01]  /*11530*/  @!P1 IMAD.IADD R13, R7, 0x1, R13 ;  /* 0x00000001070d9824 */ /* 0x000fe200078e020d */
[----:B------:R-:W-:Y:S01]  /*11540*/  LOP3.LUT R7, R0, 0x1c0, R33, 0xf8, !PT ;  /* 0x000001c000077812 */ /* 0x000fe200078ef821 */
[----:B------:R-:W-:Y:S01]  /*11550*/  @!P0 IMAD.IADD R9, R3, 0x1, R17 ;  /* 0x0000000103098824 */ /* 0x000fe200078e0211 */
[----:B------:R-:W-:Y:S01]  /*11560*/  @!P4 LDGSTS.E.BYPASS.LTC128B.128 [R72+0xa000], desc[UR4][R18.64+0x80] ;  /* 0x0a0000801248cfae */ /* 0x000fe2000b981a04 */
[----:B------:R-:W-:Y:S01]  /*11570*/  @!P0 IMAD.MOV.U32 R8, RZ, RZ, R16 ;  /* 0x000000ffff088224 */ /* 0x000fe200078e0010 */
[C---:B------:R-:W-:Y:S02]  /*11580*/  @!P6 LEA R16, P4, R74.reuse, R210, 0x1 ;  /* 0x000000d24a10e211 */ /* 0x040fe400078808ff */
[----:B------:R-:W-:Y:S02]  /*11590*/  @!P2 LDGSTS.E.BYPASS.LTC128B.128 [R72+0x6800], desc[UR4][R14.64] ;  /* 0x068000000e48afae */ /* 0x000fe4000b981a04 */
[----:B------:R-:W-:-:S02]  /*115a0*/  @!P6 LEA.HI.X R17, R74, R211, R75, 0x1, P4 ;  /* 0x000000d34a11e211 */ /* 0x000fc400020f0c4b */
[----:B------:R1:W-:Y:S01]  /*115b0*/  @!P2 LDGSTS.E.BYPASS.LTC128B.128 [R72+0xa800], desc[UR4][R14.64+0x80] ;  /* 0x0a8000800e48afae */ /* 0x0003e2000b981a04 */
[----:B------:R-:W-:-:S03]  /*115c0*/  ISETP.GE.AND P2, PT, R6, R5, PT ;  /* 0x000000050600720c */ /* 0x000fc60003f46270 */
[----:B------:R-:W-:Y:S04]  /*115d0*/  @!P1 LDGSTS.E.BYPASS.LTC128B.128 [R72+0x7000], desc[UR4][R12.64] ;  /* 0x070000000c489fae */ /* 0x000fe8000b981a04 */
[----:B------:R2:W-:Y:S01]  /*115e0*/  @!P1 LDGSTS.E.BYPASS.LTC128B.128 [R72+0xb000], desc[UR4][R12.64+0x80] ;  /* 0x0b0000800c489fae */ /* 0x0005e2000b981a04 */
[----:B------:R-:W-:-:S03]  /*115f0*/  ISETP.GE.AND P1, PT, R4, R5, PT ;  /* 0x000000050400720c */ /* 0x000fc60003f26270 */
[----:B------:R-:W-:Y:S04]  /*11600*/  @!P0 LDGSTS.E.BYPASS.LTC128B.128 [R72+0x7800], desc[UR4][R8.64] ;  /* 0x0780000008488fae */ /* 0x000fe8000b981a04 */
[----:B------:R4:W-:Y:S01]  /*11610*/  @!P0 LDGSTS.E.BYPASS.LTC128B.128 [R72+0xb800], desc[UR4][R8.64+0x80] ;  /* 0x0b80008008488fae */ /* 0x0009e2000b981a04 */
[----:B------:R-:W-:-:S03]  /*11620*/  ISETP.GE.AND P0, PT, R2, R5, PT ;  /* 0x000000050200720c */ /* 0x000fc60003f06270 */
[----:B------:R-:W0:Y:S04]  /*11630*/  LDGDEPBAR ;  /* 0x00000000000079af */ /* 0x000e280000000000 */
[----:B------:R-:W4:Y:S04]  /*11640*/  LD.E R32, desc[UR4][R132.64+0x184] ;  /* 0x0001840484207980 */ /* 0x000f28000c101900 */
[----:B------:R-:W4:Y:S01]  /*11650*/  LD.E R3, desc[UR4][R132.64+0x188] ;  /* 0x0001880484037980 */ /* 0x000f22000c101900 */
[----:B------:R-:W-:Y:S01]  /*11660*/  ISETP.GE.AND P4, PT, R126, R5, PT ;  /* 0x000000057e00720c */ /* 0x000fe20003f86270 */
[--C-:B------:R-:W-:Y:S01]  /*11670*/  @!P2 IMAD.MOV.U32 R4, RZ, RZ, R210.reuse ;  /* 0x000000ffff04a224 */ /* 0x100fe200078e00d2 */
[----:B------:R-:W-:Y:S01]  /*11680*/  LOP3.LUT R63, R33, 0x400, RZ, 0xc0, !PT ;  /* 0x00000400213f7812 */ /* 0x000fe200078ec0ff */
[----:B-1----:R-:W-:Y:S01]  /*11690*/  @!P3 IMAD R14, R137, 0x60, RZ ;  /* 0x00000060890eb824 */ /* 0x002fe200078e02ff */
[----:B------:R-:W-:Y:S01]  /*116a0*/  LOP3.LUT R0, R7, R196, RZ, 0x3c, !PT ;  /* 0x000000c407007212 */ /* 0x000fe200078e3cff */
[----:B------:R-:W-:Y:S01]  /*116b0*/  @!P0 IMAD R6, R137, 0xe0, RZ ;  /* 0x000000e089068824 */ /* 0x000fe200078e02ff */
[----:B------:R-:W-:Y:S01]  /*116c0*/  SHF.R.U32.HI R199, RZ, 0x1, R197 ;  /* 0x00000001ffc77819 */ /* 0x000fe200000116c5 */
[----:B--2---:R-:W-:Y:S01]  /*116d0*/  @!P3 IMAD.MOV.U32 R12, RZ, RZ, R210 ;  /* 0x000000ffff0cb224 */ /* 0x004fe200078e00d2 */
[----:B------:R-:W-:Y:S01]  /*116e0*/  UMOV UR8, 0x400 ;  /* 0x0000040000087882 */ /* 0x000fe20000000000 */
[----:B------:R-:W-:Y:S01]  /*116f0*/  @!P3 IMAD.MOV.U32 R13, RZ, RZ, R211 ;  /* 0x000000ffff0db224 */ /* 0x000fe200078e00d3 */
[----:B---3--:R-:W-:Y:S01]  /*11700*/  ULEA UR6, UR6, UR8, 0x18 ;  /* 0x0000000806067291 */ /* 0x008fe2000f8ec0ff */
[----:B------:R-:W-:Y:S01]  /*11710*/  IMAD R63, R0, 0x2, R63 ;  /* 0x00000002003f7824 */ /* 0x000fe200078e023f */
[----:B------:R-:W-:Y:S01]  /*11720*/  LOP3.LUT R0, R199, 0x8, RZ, 0xc0, !PT ;  /* 0x00000008c7007812 */ /* 0x000fe200078ec0ff */
[----:B------:R-:W-:Y:S01]  /*11730*/  @!P3 IMAD.WIDE.U32 R20, R136, 0x60, R12 ;  /* 0x000000608814b825 */ /* 0x000fe200078e000c */
[----:B------:R-:W-:Y:S01]  /*11740*/  BSSY.RECONVERGENT B1, `(.L_x_6236) ;  /* 0x00002d0000017945 */ /* 0x000fe20003800200 */
[----:B------:R-:W-:-:S04]  /*11750*/  DEPBAR.LE SB0, 0x0 ;  /* 0x000080000000791a */ /* 0x000fc80000000000 */
[----:B------:R-:W-:Y:S01]  /*11760*/  BAR.SYNC.DEFER_BLOCKING 0x0 ;  /* 0x0000000000007b1d */ /* 0x000fe20000010000 */
[----:B----4-:R-:W-:Y:S02]  /*11770*/  @!P1 IMAD R8, R137, 0xc0, RZ ;  /* 0x000000c089089824 */ /* 0x010fe400078e02ff */
[----:B------:R-:W-:-:S04]  /*11780*/  @!P1 IMAD.WIDE.U32 R12, R136, 0xc0, R210 ;  /* 0x000000c0880c9825 */ /* 0x000fc800078e00d2 */
[----:B------:R-:W-:Y:S02]  /*11790*/  @!P1 IMAD.IADD R9, R8, 0x1, R13 ;  /* 0x0000000108099824 */ /* 0x000fe400078e020d */
[----:B------:R-:W-:Y:S02]  /*117a0*/  IMAD.SHL.U32 R200, R197, 0x20, RZ ;  /* 0x00000020c5c87824 */ /* 0x000fe400078e00ff */
[----:B------:R-:W-:Y:S02]  /*117b0*/  @!P1 IMAD.MOV.U32 R8, RZ, RZ, R12 ;  /* 0x000000ffff089224 */ /* 0x000fe400078e000c */
[----:B------:R-:W-:Y:S01]  /*117c0*/  @!P3 IMAD.IADD R15, R14, 0x1, R21 ;  /* 0x000000010e0fb824 */ /* 0x000fe200078e0215 */
[----:B------:R-:W-:Y:S01]  /*117d0*/  LOP3.LUT R200, R200, 0x7c00, RZ, 0xc0, !PT ;  /* 0x00007c00c8c87812 */ /* 0x000fe200078ec0ff */
[----:B------:R-:W-:Y:S02]  /*117e0*/  @!P3 IMAD.MOV.U32 R14, RZ, RZ, R20 ;  /* 0x000000ffff0eb224 */ /* 0x000fe400078e0014 */
[----:B------:R-:W-:Y:S01]  /*117f0*/  @!P2 IMAD R10, R137, 0xa0, RZ ;  /* 0x000000a0890aa824 */ /* 0x000fe200078e02ff */
[----:B------:R-:W-:Y:S01]  /*11800*/  LOP3.LUT R75, R200, 0x200, R33, 0xf8, !PT ;  /* 0x00000200c84b7812 */ /* 0x000fe200078ef821 */
[----:B------:R-:W-:-:S02]  /*11810*/  IMAD.MOV.U32 R198, RZ, RZ, 0x20 ;  /* 0x00000020ffc67424 */ /* 0x000fc400078e00ff */
[----:B------:R-:W-:Y:S02]  /*11820*/  VIADD R45, R63, UR6 ;  /* 0x000000063f2d7c36 */ /* 0x000fe40008000000 */
[----:B------:R-:W-:Y:S01]  /*11830*/  IMAD.MOV.U32 R44, RZ, RZ, 0x40 ;  /* 0x00000040ff2c7424 */ /* 0x000fe200078e00ff */
[----:B------:R-:W-:Y:S01]  /*11840*/  @!PT LDS RZ, [RZ] ;  /* 0x00000000fffff984 */ /* 0x000fe20000000800 */
[----:B------:R-:W-:Y:S01]  /*11850*/  @!PT LDS RZ, [RZ] ;  /* 0x00000000fffff984 */ /* 0x000fe20000000800 */
[----:B------:R-:W-:Y:S01]  /*11860*/  @!PT LDS RZ, [RZ] ;  /* 0x00000000fffff984 */ /* 0x000fe20000000800 */
[----:B------:R-:W-:Y:S01]  /*11870*/  @!P5 LDGSTS.E.BYPASS.LTC128B.128 [R72+0xc000], desc[UR4][R210.64] ;  /* 0x0c000000d248dfae */ /* 0x000fe2000b981a04 */
[----:B------:R-:W-:-:S03]  /*11880*/  IMAD.SHL.U32 R60, R197, 0x2, RZ ;  /* 0x00000002c53c7824 */ /* 0x000fc600078e00ff */
[----:B------:R-:W-:Y:S02]  /*11890*/  @!P5 LDGSTS.E.BYPASS.LTC128B.128 [R72+0x10000], desc[UR4][R210.64+0x80] ;  /* 0x10000080d248dfae */ /* 0x000fe4000b981a04 */
[----:B------:R-:W-:Y:S02]  /*118a0*/  LOP3.LUT R60, R60, 0x6, RZ, 0xc0, !PT ;  /* 0x000000063c3c7812 */ /* 0x000fe400078ec0ff */
[----:B------:R-:W-:Y:S04]  /*118b0*/  @P5 STS.128 [R72+0xc000], RZ ;  /* 0x00c000ff48005388 */ /* 0x000fe80000000c00 */
[----:B------:R-:W-:Y:S01]  /*118c0*/  @P5 STS.128 [R72+0x10000], RZ ;  /* 0x010000ff48005388 */ /* 0x000fe20000000c00 */
[----:B------:R-:W-:Y:S01]  /*118d0*/  ISETP.GE.AND P5, PT, R38, R5, PT ;  /* 0x000000052600720c */ /* 0x000fe20003fa6270 */
[----:B------:R-:W-:-:S02]  /*118e0*/  @!P2 IMAD.MOV.U32 R5, RZ, RZ, R211 ;  /* 0x000000ffff05a224 */ /* 0x000fc400078e00d3 */
[----:B------:R-:W-:Y:S01]  /*118f0*/  @P6 STS.128 [R72+0xc800], RZ ;  /* 0x00c800ff48006388 */ /* 0x000fe20000000c00 */
[----:B------:R-:W-:-:S03]  /*11900*/  @!P2 IMAD.WIDE.U32 R18, R136, 0xa0, R4 ;  /* 0x000000a08812a825 */ /* 0x000fc600078e0004 */
[----:B------:R-:W-:Y:S01]  /*11910*/  @P6 STS.128 [R72+0x10800], RZ ;  /* 0x010800ff48006388 */ /* 0x000fe20000000c00 */
[----:B------:R-:W-:-:S03]  /*11920*/  @!P0 IMAD.WIDE.U32 R4, R136, 0xe0, R210 ;  /* 0x000000e088048825 */ /* 0x000fc600078e00d2 */
[----:B------:R-:W-:Y:S01]  /*11930*/  @!PT LDS RZ, [RZ] ;  /* 0x00000000fffff984 */ /* 0x000fe20000000800 */
[----:B------:R-:W-:Y:S01]  /*11940*/  @!PT LDS RZ, [RZ] ;  /* 0x00000000fffff984 */ /* 0x000fe20000000800 */
[----:B------:R-:W-:Y:S01]  /*11950*/  @!PT LDS RZ, [RZ] ;  /* 0x00000000fffff984 */ /* 0x000fe20000000800 */
[----:B------:R-:W-:Y:S01]  /*11960*/  @!P6 LDGSTS.E.BYPASS.LTC128B.128 [R72+0xc800], desc[UR4][R16.64] ;  /* 0x0c8000001048efae */ /* 0x000fe2000b981a04 */
[----:B------:R-:W-:Y:S01]  /*11970*/  @!P0 IMAD.IADD R7, R6, 0x1, R5 ;  /* 0x0000000106078824 */ /* 0x000fe200078e0205 */
[----:B------:R-:W-:Y:S02]  /*11980*/  LOP3.LUT R5, R0, 0x1c0, R33, 0xf8, !PT ;  /* 0x000001c000057812 */ /* 0x000fe400078ef821 */
[----:B------:R1:W-:Y:S01]  /*11990*/  @!P6 LDGSTS.E.BYPASS.LTC128B.128 [R72+0x10800], desc[UR4][R16.64+0x80] ;  /* 0x108000801048efae */ /* 0x0003e2000b981a04 */
[----:B------:R-:W-:Y:S02]  /*119a0*/  @!P2 IMAD.IADD R11, R10, 0x1, R19 ;  /* 0x000000010a0ba824 */ /* 0x000fe400078e0213 */
[----:B------:R-:W-:Y:S01]  /*119b0*/  @!P2 IMAD.MOV.U32 R10, RZ, RZ, R18 ;  /* 0x000000ffff0aa224 */ /* 0x000fe200078e0012 */
[----:B------:R-:W-:Y:S01]  /*119c0*/  @P5 STS.128 [R72+0xd000], RZ ;  /* 0x00d000ff48005388 */ /* 0x000fe20000000c00 */
[----:B------:R-:W-:Y:S01]  /*119d0*/  LOP3.LUT R2, R5, R196, RZ, 0x3c, !PT ;  /* 0x000000c405027212 */ /* 0x000fe200078e3cff */
[----:B------:R-:W-:-:S02]  /*119e0*/  @!P0 IMAD.MOV.U32 R6, RZ, RZ, R4 ;  /* 0x000000ffff068224 */ /* 0x000fc400078e0004 */
[----:B------:R-:W-:Y:S01]  /*119f0*/  @P5 STS.128 [R72+0x11000], RZ ;  /* 0x011000ff48005388 */ /* 0x000fe20000000c00 */
[----:B------:R-:W-:-:S04]  /*11a00*/  LOP3.LUT R75, R75, R2, RZ, 0xfc, !PT ;  /* 0x000000024b4b7212 */ /* 0x000fc800078efcff */
[----:B------:R-:W-:Y:S02]  /*11a10*/  LEA R75, R75, UR6, 0x1 ;  /* 0x000000064b4b7c11 */ /* 0x000fe4000f8e08ff */
        /* <DEDUP_REMOVED lines=8> */
[----:B------:R-:W-:Y:S01]  /*11aa0*/  @!P5 LDGSTS.E.BYPASS.LTC128B.128 [R72+0x11000], desc[UR4][R16.64+0x80] ;  /* 0x110000801048dfae */ /* 0x000fe2000b981a04 */
[----:B------:R-:W-:-:S03]  /*11ab0*/  LOP3.LUT P5, RZ, R197, 0x2, RZ, 0xc0, !PT ;  /* 0x00000002c5ff7812 */ /* 0x000fc600078ac0ff */
[----:B------:R-:W-:Y:S01]  /*11ac0*/  @P3 STS.128 [R72+0xd800], RZ ;  /* 0x00d800ff48003388 */ /* 0x000fe20000000c00 */
[----:B------:R-:W-:Y:S02]  /*11ad0*/  P2R R0, PR, RZ, 0x20 ;  /* 0x00000020ff007803 */ /* 0x000fe40000000000 */
[----:B------:R-:W-:Y:S01]  /*11ae0*/  SEL R0, R198, 0xffffffe0, !P5 ;  /* 0xffffffe0c6007807 */ /* 0x000fe20006800000 */
[----:B------:R-:W-:Y:S04]  /*11af0*/  @P3 STS.128 [R72+0x11800], RZ ;  /* 0x011800ff48003388 */ /* 0x000fe80000000c00 */
[----:B------:R-:W-:Y:S01]  /*11b00*/  @!PT LDS RZ, [RZ] ;  /* 0x00000000fffff984 */ /* 0x000fe20000000800 */
[----:B------:R-:W-:Y:S01]  /*11b10*/  @!PT LDS RZ, [RZ] ;  /* 0x00000000fffff984 */ /* 0x000fe20000000800 */
[----:B------:R-:W-:Y:S01]  /*11b20*/  @!PT LDS RZ, [RZ] ;  /* 0x00000000fffff984 */ /* 0x000fe20000000800 */
[----:B------:R-:W-:Y:S01]  /*11b30*/  @!P3 LDGSTS.E.BYPASS.LTC128B.128 [R72+0xd800], desc[UR4][R14.64] ;  /* 0x0d8000000e48bfae */ /* 0x000fe2000b981a04 */
[--C-:B------:R-:W-:Y:S02]  /*11b40*/  IMAD.IADD R46, R45, 0x1, R0.reuse ;  /* 0x000000012d2e7824 */ /* 0x100fe400078e0200 */
[----:B------:R-:W-:Y:S01]  /*11b50*/  IMAD.IADD R47, R75, 0x1, R0 ;  /* 0x000000014b2f7824 */ /* 0x000fe200078e0200 */
        /* <DEDUP_REMOVED lines=24> */
[----:B------:R-:W-:Y:S02]  /*11ce0*/  IMAD.IADD R45, R45, 0x1, R44 ;  /* 0x000000012d2d7824 */ /* 0x000fe400078e022c */
[C---:B------:R-:W-:Y:S01]  /*11cf0*/  IMAD.IADD R35, R0.reuse, 0x1, R145 ;  /* 0x0000000100237824 */ /* 0x040fe200078e0291 */
[----:B------:R-:W-:Y:S01]  /*11d00*/  @!P1 LDGSTS.E.BYPASS.LTC128B.128 [R72+0x13000], desc[UR4][R8.64+0x80] ;  /* 0x1300008008489fae */ /* 0x000fe2000b981a04 */
[----:B------:R-:W-:-:S03]  /*11d10*/  IMAD.IADD R34, R0, 0x1, R45 ;  /* 0x0000000100227824 */ /* 0x000fc600078e022d */
[----:B------:R-:W-:Y:S04]  /*11d20*/  @P0 STS.128 [R72+0xf800], RZ ;  /* 0x00f800ff48000388 */ /* 0x000fe80000000c00 */
[----:B------:R-:W-:Y:S04]  /*11d30*/  @P0 STS.128 [R72+0x13800], RZ ;  /* 0x013800ff48000388 */ /* 0x000fe80000000c00 */
[----:B------:R-:W-:Y:S01]  /*11d40*/  @!PT LDS RZ, [RZ] ;  /* 0x00000000fffff984 */ /* 0x000fe20000000800 */
[----:B------:R-:W-:Y:S01]  /*11d50*/  @!PT LDS RZ, [RZ] ;  /* 0x00000000fffff984 */ /* 0x000fe20000000800 */
[----:B------:R-:W-:Y:S01]  /*11d60*/  @!PT LDS RZ, [RZ] ;  /* 0x00000000fffff984 */ /* 0x000fe20000000800 */
[----:B------:R-:W-:Y:S04]  /*11d70*/  @!P0 LDGSTS.E.BYPASS.LTC128B.128 [R72+0xf800], desc[UR4][R6.64] ;  /* 0x0f80000006488fae */ /* 0x000fe8000b981a04 */
[----:B------:R2:W-:Y:S04]  /*11d80*/  @!P0 LDGSTS.E.BYPASS.LTC128B.128 [R72+0x13800], desc[UR4][R6.64+0x80] ;  /* 0x1380008006488fae */ /* 0x0005e8000b981a04 */
[----:B------:R-:W-:Y:S04]  /*11d90*/  LDSM.16.M88.4 R88, [R75] ;  /* 0x000000004b58783b */ /* 0x000fe80000000200 */
[----:B------:R-:W3:Y:S04]  /*11da0*/  LDSM.16.M88.4 R40, [R63+UR6+0x4000] ;  /* 0x004000063f28783b */ /* 0x000ee80008000200 */
[----:B------:R-:W4:Y:S04]  /*11db0*/  LDSM.16.M88.4 R28, [R63+UR6+0x4800] ;  /* 0x004800063f1c783b */ /* 0x000f280008000200 */
[----:B------:R-:W4:Y:S04]  /*11dc0*/  LDSM.16.M88.4 R20, [R63+UR6+0x5000] ;  /* 0x005000063f14783b */ /* 0x000f280008000200 */
[----:B-1----:R-:W1:Y:S04]  /*11dd0*/  LDSM.16.M88.4 R12, [R63+UR6+0x5800] ;  /* 0x005800063f0c783b */ /* 0x002e680008000200 */
[----:B------:R-:W1:Y:S04]  /*11de0*/  LDSM.16.M88.4 R112, [R63+UR6+0x6000] ;  /* 0x006000063f70783b */ /* 0x000e680008000200 */
[----:B------:R-:W1:Y:S04]  /*11df0*/  LDSM.16.M88.4 R104, [R63+UR6+0x6800] ;  /* 0x006800063f68783b */ /* 0x000e680008000200 */
[----:B------:R-:W1:Y:S04]  /*11e00*/  LDSM.16.M88.4 R96, [R63+UR6+0x7000] ;  /* 0x007000063f60783b */ /* 0x000e680008000200 */
[----:B--2---:R-:W2:Y:S04]  /*11e10*/  LDSM.16.M88.4 R4, [R63+UR6+0x7800] ;  /* 0x007800063f04783b */ /* 0x004ea80008000200 */
[----:B------:R-:W-:Y:S04]  /*11e20*/  LDSM.16.M88.4 R52, [R47] ;  /* 0x000000002f34783b */ /* 0x000fe80000000200 */
[----:B------:R-:W2:Y:S04]  /*11e30*/  LDSM.16.M88.4 R56, [R46+0x4000] ;  /* 0x004000002e38783b */ /* 0x000ea80000000200 */
[----:B------:R-:W2:Y:S01]  /*11e40*/  LDSM.16.M88.4 R8, [R46+0x4800] ;  /* 0x004800002e08783b */ /* 0x000ea20000000200 */
[C---:B---3--:R-:W-:Y:S03]  /*11e50*/  HMMA.16816.F32.BF16 R48, R88.reuse, R40, RZ ;  /* 0x000000285830723c */ /* 0x048fe600000418ff */
[----:B------:R-:W3:Y:S04]  /*11e60*/  LDSM.16.M88.4 R84, [R46+0x5000] ;  /* 0x005000002e54783b */ /* 0x000ee80000000200 */
        /* <DEDUP_REMOVED lines=27> */
[----:B------:R-:W-:Y:S04]  /*12020*/  LDSM.16.M88.4 R56, [R145] ;  /* 0x000000009138783b */ /* 0x000fe80000000200 */
[----:B------:R-:W-:Y:S03]  /*12030*/  LDSM.16.M88.4 R144, [R145+0x2000] ;  /* 0x002000009190783b */ /* 0x000fe60000000200 */
[C---:B------:R-:W-:Y:S08]  /*12040*/  HMMA.16816.F32.BF16 R36, R52.reuse, R8, R36 ;  /* 0x000000083424723c */ /* 0x040ff00000041824 */
[C---:B------:R-:W-:Y:S01]  /*12050*/  HMMA.16816.F32.BF16 R28, R52.reuse, R10, R28 ;  /* 0x0000000a341c723c */ /* 0x040fe2000004181c */
[----:B------:R-:W2:Y:S07]  /*12060*/  LDSM.16.M88.4 R8, [R45+0x4000] ;  /* 0x004000002d08783b */ /* 0x000eae0000000200 */
[C---:B---3--:R-:W-:Y:S08]  /*12070*/  HMMA.16816.F32.BF16 R24, R52.reuse, R84, R24 ;  /* 0x000000543418723c */ /* 0x048ff00000041818 */
[C---:B-1----:R-:W-:Y:S08]  /*12080*/  HMMA.16816.F32.BF16 R116, R52.reuse, R4, R116 ;  /* 0x000000043474723c */ /* 0x042ff00000041874 */
[C---:B------:R-:W-:Y:S01]  /*12090*/  HMMA.16816.F32.BF16 R112, R52.reuse, R6, R112 ;  /* 0x000000063470723c */ /* 0x040fe20000041870 */
[----:B------:R-:W1:Y:S07]  /*120a0*/  LDSM.16.M88.4 R4, [R45+0x4800] ;  /* 0x004800002d04783b */ /* 0x000e6e0000000200 */
        /* <DEDUP_REMOVED lines=17> */
[----:B------:R-:W2:Y:S07]  /*121c0*/  LDSM.16.M88.4 R8, [R35] ;  /* 0x000000002308783b */ /* 0x000eae0000000200 */
        /* <DEDUP_REMOVED lines=18> */
[C---:B--2---:R-:W-:Y:S08]  /*122f0*/  HMMA.16816.F32.BF16 R48, R8.reuse, R52, R48 ;  /* 0x000000340830723c */ /* 0x044ff00000041830 */
[----:B------:R-:W-:Y:S01]  /*12300*/  HMMA.16816.F32.BF16 R40, R8, R54, R40 ;  /* 0x000000360828723c */ /* 0x000fe20000041828 */
[----:B------:R-:W2:Y:S07]  /*12310*/  LDSM.16.M88.4 R52, [R34+0x7000] ;  /* 0x007000002234783b */ /* 0x000eae0000000200 */
[C---:B------:R-:W-:Y:S08]  /*12320*/  HMMA.16816.F32.BF16 R24, R56.reuse, R120, R24 ;  /* 0x000000783818723c */ /* 0x040ff00000041818 */
[----:B------:R-:W-:Y:S01]  /*12330*/  HMMA.16816.F32.BF16 R20, R56, R122, R20 ;  /* 0x0000007a3814723c */ /* 0x000fe20000041814 */
[----:B------:R-:W-:Y:S04]  /*12340*/  LDSM.16.M88.4 R56, [R75+0x2000] ;  /* 0x002000004b38783b */ /* 0x000fe80000000200 */
[----:B------:R-:W-:Y:S03]  /*12350*/  LDSM.16.M88.4 R120, [R63+UR6+0x8800] ;  /* 0x008800063f78783b */ /* 0x000fe60008000200 */
[C---:B-1----:R-:W-:Y:S08]  /*12360*/  HMMA.16816.F32.BF16 R36, R8.reuse, R4, R36 ;  /* 0x000000040824723c */ /* 0x042ff00000041824 */
[C---:B------:R-:W-:Y:S01]  /*12370*/  HMMA.16816.F32.BF16 R28, R8.reuse, R6, R28 ;  /* 0x00000006081c723c */ /* 0x040fe2000004181c */
[----:B------:R-:W1:Y:S07]  /*12380*/  LDSM.16.M88.4 R4, [R63+UR6+0x8000] ;  /* 0x008000063f04783b */ /* 0x000e6e0008000200 */
        /* <DEDUP_REMOVED lines=15> */
[C---:B------:R-:W-:Y:S08]  /*12480*/  HMMA.16816.F32.BF16 R92, R8.reuse, R64, R92 ;  /* 0x00000040085c723c */ /* 0x040ff0000004185c */
[----:B------:R-:W-:Y:S01]  /*12490*/  HMMA.16816.F32.BF16 R88, R8, R66, R88 ;  /* 0x000000420858723c */ /* 0x000fe20000041858 */
[----:B------:R-:W3:Y:S04]  /*124a0*/  LDSM.16.M88.4 R8, [R63+UR6+0xb000] ;  /* 0x00b000063f08783b */ /* 0x000ee80008000200 */
[----:B------:R-:W-:Y:S03]  /*124b0*/  LDSM.16.M88.4 R64, [R47+0x2000] ;  /* 0x002000002f40783b */ /* 0x000fe60000000200 */
[C---:B-1----:R-:W-:Y:S08]  /*124c0*/  HMMA.16816.F32.BF16 R48, R56.reuse, R4, R48 ;  /* 0x000000043830723c */ /* 0x042ff00000041830 */
[C---:B------:R-:W-:Y:S01]  /*124d0*/  HMMA.16816.F32.BF16 R40, R56.reuse, R6, R40 ;  /* 0x000000063828723c */ /* 0x040fe20000041828 */
[----:B------:R-:W1:Y:S07]  /*124e0*/  LDSM.16.M88.4 R4, [R46+0x8000] ;  /* 0x008000002e04783b */ /* 0x000e6e0000000200 */
[C---:B------:R-:W-:Y:S08]  /*124f0*/  HMMA.16816.F32.BF16 R36, R56.reuse, R120, R36 ;  /* 0x000000783824723c */ /* 0x040ff00000041824 */
[C---:B--2---:R-:W-:Y:S08]  /*12500*/  HMMA.16816.F32.BF16 R108, R56.reuse, R52, R108 ;  /* 0x00000034386c723c */ /* 0x044ff0000004186c */
[C---:B------:R-:W-:Y:S01]  /*12510*/  HMMA.16816.F32.BF16 R104, R56.reuse, R54, R104 ;  /* 0x000000363868723c */ /* 0x040fe20000041868 */
[----:B------:R-:W-:Y:S07]  /*12520*/  LDSM.16.M88.4 R52, [R46+0x8800] ;  /* 0x008800002e34783b */ /* 0x000fee0000000200 */
[C---:B---3--:R-:W-:Y:S08]  /*12530*/  HMMA.16816.F32.BF16 R100, R56.reuse, R8, R100 ;  /* 0x000000083864723c */ /* 0x048ff00000041864 */
[C---:B------:R-:W-:Y:S01]  /*12540*/  HMMA.16816.F32.BF16 R96, R56.reuse, R10, R96 ;  /* 0x0000000a3860723c */ /* 0x040fe20000041860 */
[----:B------:R-:W2:Y:S07]  /*12550*/  LDSM.16.M88.4 R8, [R46+0xa000] ;  /* 0x00a000002e08783b */ /* 0x000eae0000000200 */
[C---:B------:R-:W-:Y:S01]  /*12560*/  HMMA.16816.F32.BF16 R28, R56.reuse, R122, R28 ;  /* 0x0000007a381c723c */ /* 0x040fe2000004181c */
        /* <DEDUP_REMOVED lines=20> */
[C---:B------:R-:W-:Y:S08]  /*126b0*/  HMMA.16816.F32.BF16 R36, R64.reuse, R52, R36 ;  /* 0x000000344024723c */ /* 0x040ff00000041824 */
[C---:B------:R-:W-:Y:S01]  /*126c0*/  HMMA.16816.F32.BF16 R28, R64.reuse, R54, R28 ;  /* 0x00000036401c723c */ /* 0x040fe2000004181c */
[----:B------:R-:W2:Y:S07]  /*126d0*/  LDSM.16.M88.4 R52, [R45+0x9000] ;  /* 0x009000002d34783b */ /* 0x000eae0000000200 */
[C---:B---3--:R-:W-:Y:S08]  /*126e0*/  HMMA.16816.F32.BF16 R24, R64.reuse, R120, R24 ;  /* 0x000000784018723c */ /* 0x048ff00000041818 */
[C---:B------:R-:W-:Y:S01]  /*126f0*/  HMMA.16816.F32.BF16 R20, R64.reuse, R122, R20 ;  /* 0x0000007a4014723c */ /* 0x040fe20000041814 */
[----:B------:R3:W2:Y:S07]  /*12700*/  LDSM.16.M88.4 R120, [R45+0xb800] ;  /* 0x00b800002d78783b */ /* 0x0006ae0000000200 */
[C---:B----4-:R-:W-:Y:S08]  /*12710*/  HMMA.16816.F32.BF16 R16, R64.reuse, R84, R16 ;  /* 0x000000544010723c */ /* 0x050ff00000041810 */
[----:B------:R-:W-:Y:S01]  /*12720*/  HMMA.16816.F32.BF16 R12, R64, R86, R12 ;  /* 0x00000056400c723c */ /* 0x000fe2000004180c */
[----:B------:R-:W-:Y:S07]  /*12730*/  LDSM.16.M88.4 R84, [R34+0x8000] ;  /* 0x008000002254783b */ /* 0x000fee0000000200 */
[----:B-1----:R-:W-:Y:S01]  /*12740*/  HMMA.16816.F32.BF16 R36, R144, R4, R36 ;  /* 0x000000049024723c */ /* 0x002fe20000041824 */
[----:B---3--:R-:W-:-:S07]  /*12750*/  IADD3 R45, PT, PT, R73, -R216, -R32 ;  /* 0x800000d8492d7210 */ /* 0x008fce0007ffe820 */
[C---:B------:R-:W-:Y:S01]  /*12760*/  HMMA.16816.F32.BF16 R28, R144.reuse, R6, R28 ;  /* 0x00000006901c723c */ /* 0x040fe2000004181c */
[----:B------:R1:W3:Y:S07]  /*12770*/  LDSM.16.M88.4 R4, [R35+0x2000] ;  /* 0x002000002304783b */ /* 0x0002ee0000000200 */
[C---:B--2---:R-:W-:Y:S08]  /*12780*/  HMMA.16816.F32.BF16 R16, R144.reuse, R8, R16 ;  /* 0x000000089010723c */ /* 0x044ff00000041810 */
[----:B------:R-:W-:Y:S01]  /*12790*/  HMMA.16816.F32.BF16 R12, R144, R10, R12 ;  /* 0x0000000a900c723c */ /* 0x000fe2000004180c */
[----:B------:R-:W2:Y:S07]  /*127a0*/  LDSM.16.M88.4 R8, [R34+0xb800] ;  /* 0x00b800002208783b */ /* 0x000eae0000000200 */
[----:B------:R-:W-:Y:S01]  /*127b0*/  HMMA.16816.F32.BF16 R92, R64, R68, R92 ;  /* 0x00000044405c723c */ /* 0x000fe2000004185c */
[----:B-1----:R-:W-:-:S07]  /*127c0*/  LOP3.LUT R35, R199, 0x1f0, RZ, 0xc0, !PT ;  /* 0x000001f0c7237812 */ /* 0x002fce00078ec0ff */
[C---:B------:R-:W-:Y:S08]  /*127d0*/  HMMA.16816.F32.BF16 R108, R64.reuse, R80, R108 ;  /* 0x00000050406c723c */ /* 0x040ff0000004186c */
[C---:B------:R-:W-:Y:S01]  /*127e0*/  HMMA.16816.F32.BF16 R104, R64.reuse, R82, R104 ;  /* 0x000000524068723c */ /* 0x040fe20000041868 */
[----:B------:R-:W1:Y:S07]  /*127f0*/  LDSM.16.M88.4 R80, [R34+0x8800] ;  /* 0x008800002250783b */ /* 0x000e6e0000000200 */
[C---:B------:R-:W-:Y:S08]  /*12800*/  HMMA.16816.F32.BF16 R100, R64.reuse, R76, R100 ;  /* 0x0000004c4064723c */ /* 0x040ff00000041864 */
[C---:B------:R-:W-:Y:S01]  /*12810*/  HMMA.16816.F32.BF16 R96, R64.reuse, R78, R96 ;  /* 0x0000004e4060723c */ /* 0x040fe20000041860 */
[----:B------:R-:W4:Y:S07]  /*12820*/  LDSM.16.M88.4 R76, [R34+0x9000] ;  /* 0x00900000224c783b */ /* 0x000f2e0000000200 */
[----:B------:R-:W-:Y:S01]  /*12830*/  HMMA.16816.F32.BF16 R88, R64, R70, R88 ;  /* 0x000000464058723c */ /* 0x000fe20000041858 */
[----:B------:R-:W4:Y:S04]  /*12840*/  LDSM.16.M88.4 R64, [R34+0xa000] ;  /* 0x00a000002240783b */ /* 0x000f280000000200 */
[----:B------:R-:W4:Y:S03]  /*12850*/  LDSM.16.M88.4 R68, [R34+0x9800] ;  /* 0x009800002244783b */ /* 0x000f260000000200 */
[C---:B------:R-:W-:Y:S08]  /*12860*/  HMMA.16816.F32.BF16 R48, R144.reuse, R56, R48 ;  /* 0x000000389030723c */ /* 0x040ff00000041830 */
[C---:B------:R-:W-:Y:S01]  /*12870*/  HMMA.16816.F32.BF16 R40, R144.reuse, R58, R40 ;  /* 0x0000003a9028723c */ /* 0x040fe20000041828 */
[----:B------:R-:W4:Y:S07]  /*12880*/  LDSM.16.M88.4 R56, [R34+0xa800] ;  /* 0x00a800002238783b */ /* 0x000f2e0000000200 */
[C---:B------:R-:W-:Y:S08]  /*12890*/  HMMA.16816.F32.BF16 R24, R144.reuse, R52, R24 ;  /* 0x000000349018723c */ /* 0x040ff00000041818 */
[----:B------:R-:W-:Y:S01]  /*128a0*/  HMMA.16816.F32.BF16 R20, R144, R54, R20 ;  /* 0x000000369014723c */ /* 0x000fe20000041814 */
[----:B------:R3:W4:Y:S01]  /*128b0*/  LDSM.16.M88.4 R52, [R34+0xb000] ;  /* 0x00b000002234783b */ /* 0x0007220000000200 */
[----:B------:R-:W-:-:S06]  /*128c0*/  DEPBAR.LE SB0, 0x0 ;  /* 0x000080000000791a */ /* 0x000fcc0000000000 */
[C---:B------:R-:W-:Y:S08]  /*128d0*/  HMMA.16816.F32.BF16 R92, R144.reuse, R120, R92 ;  /* 0x00000078905c723c */ /* 0x040ff0000004185c */
[C---:B------:R-:W-:Y:S08]  /*128e0*/  HMMA.16816.F32.BF16 R88, R144.reuse, R122, R88 ;  /* 0x0000007a9058723c */ /* 0x040ff00000041858 */
[----:B------:R-:W-:Y:S01]  /*128f0*/  HMMA.16816.F32.BF16 R116, R144, R140, R116 ;  /* 0x0000008c9074723c */ /* 0x000fe20000041874 */
[----:B---3--:R-:W-:-:S04]  /*12900*/  SHF.R.U32.HI R34, RZ, 0x2, R197 ;  /* 0x00000002ff227819 */ /* 0x008fc800000116c5 */
[----:B------:R-:W-:Y:S01]  /*12910*/  LOP3.LUT R34, R35, 0x7, R34, 0xf8, !PT ;  /* 0x0000000723227812 */ /* 0x000fe200078ef822 */
[----:B------:R-:W-:Y:S02]  /*12920*/  VIADD R35, R135, 0xffffffff ;  /* 0xffffffff87237836 */ /* 0x000fe40000000000 */
[----:B------:R-:W-:Y:S02]  /*12930*/  HMMA.16816.F32.BF16 R112, R144, R142, R112 ;  /* 0x0000008e9070723c */ /* 0x000fe40000041870 */
[----:B------:R-:W-:-:S04]  /*12940*/  IMAD R34, R215, 0x40, R34 ;  /* 0x00000040d7227824 */ /* 0x000fc800078e0222 */
[----:B------:R-:W-:Y:S02]  /*12950*/  IMAD.IADD R226, R34, 0x1, R45 ;  /* 0x0000000122e27824 */ /* 0x000fe400078e022d */
[C---:B------:R-:W-:Y:S08]  /*12960*/  HMMA.16816.F32.BF16 R108, R144.reuse, R128, R108 ;  /* 0x00000080906c723c */ /* 0x040ff0000004186c */
[C---:B------:R-:W-:Y:S08]  /*12970*/  HMMA.16816.F32.BF16 R104, R144.reuse, R130, R104 ;  /* 0x000000829068723c */ /* 0x040ff00000041868 */
[C---:B------:R-:W-:Y:S08]  /*12980*/  HMMA.16816.F32.BF16 R100, R144.reuse, R124, R100 ;  /* 0x0000007c9064723c */ /* 0x040ff00000041864 */
[----:B------:R-:W-:Y:S08]  /*12990*/  HMMA.16816.F32.BF16 R96, R144, R126, R96 ;  /* 0x0000007e9060723c */ /* 0x000ff00000041860 */
[C---:B------:R-:W-:Y:S08]  /*129a0*/  HMMA.16816.F32.BF16 R48, R4.reuse, R84, R48 ;  /* 0x000000540430723c */ /* 0x040ff00000041830 */
[----:B--2---:R-:W-:Y:S01]  /*129b0*/  HMMA.16816.F32.BF16 R92, R4, R8, R92 ;  /* 0x00000008045c723c */ /* 0x004fe2000004185c */
[----:B------:R-:W-:Y:S01]  /*129c0*/  IADD3 R9, PT, PT, R3, R73, -R216 ;  /* 0x0000004903097210 */ /* 0x000fe20007ffe8d8 */
[----:B------:R-:W-:-:S04]  /*129d0*/  IMAD.SHL.U32 R3, R35, 0x80, RZ ;  /* 0x0000008023037824 */ /* 0x000fc800078e00ff */
[----:B------:R-:W-:Y:S01]  /*129e0*/  IMAD.IADD R8, R34, 0x1, R9 ;  /* 0x0000000122087824 */ /* 0x000fe200078e0209 */
[----:B------:R-:W-:Y:S01]  /*129f0*/  LOP3.LUT R74, R3, R60, RZ, 0xfc, !PT ;  /* 0x0000003c034a7212 */ /* 0x000fe200078efcff */
[C---:B-1----:R-:W-:Y:S03]  /*12a00*/  HMMA.16816.F32.BF16 R36, R4.reuse, R80, R36 ;  /* 0x000000500424723c */ /* 0x042fe60000041824 */
[----:B------:R-:W-:Y:S01]  /*12a10*/  ISETP.GT.AND P0, PT, R226, R74, PT ;  /* 0x0000004ae200720c */ /* 0x000fe20003f04270 */
[----:B------:R-:W-:Y:S01]  /*12a20*/  VIADD R34, R74, 0x29 ;  /* 0x000000294a227836 */ /* 0x000fe20000000000 */
[--C-:B------:R-:W-:Y:S01]  /*12a30*/  VIADDMNMX R225, R8, 0x1, R73.reuse, PT ;  /* 0x0000000108e17846 */ /* 0x100fe20003800149 */
[----:B------:R-:W-:Y:S01]  /*12a40*/  VIADD R80, R74, 0x9 ;  /* 0x000000094a507836 */ /* 0x000fe20000000000 */
[----:B------:R-:W-:Y:S01]  /*12a50*/  VIADDMNMX R223, R8, 0x9, R73, PT ;  /* 0x0000000908df7846 */ /* 0x000fe20003800149 */
[----:B----4-:R-:W-:Y:S01]  /*12a60*/  HMMA.16816.F32.BF16 R20, R4, R78, R20 ;  /* 0x0000004e0414723c */ /* 0x010fe20000041814 */
[----:B------:R-:W-:-:S02]  /*12a70*/  VIADD R140, R74, 0x1 ;  /* 0x000000014a8c7836 */ /* 0x000fc40000000000 */
[----:B------:R-:W-:Y:S01]  /*12a80*/  VIADD R8, R74, 0x18 ;  /* 0x000000184a087836 */ /* 0x000fe20000000000 */
[----:B------:R-:W-:Y:S01]  /*12a90*/  ISETP.GT.AND P5, PT, R226, R80, PT ;  /* 0x00000050e200720c */ /* 0x000fe20003fa4270 */
[----:B------:R-:W-:Y:S01]  /*12aa0*/  VIADD R120, R74, 0x41 ;  /* 0x000000414a787836 */ /* 0x000fe20000000000 */
[----:B------:R-:W-:Y:S01]  /*12ab0*/  ISETP.GT.AND P1, PT, R226, R140, PT ;  /* 0x0000008ce200720c */ /* 0x000fe20003f24270 */
[C---:B------:R-:W-:Y:S01]  /*12ac0*/  VIADD R130, R74.reuse, 0x28 ;  /* 0x000000284a827836 */ /* 0x040fe20000000000 */
[----:B------:R-:W-:Y:S01]  /*12ad0*/  HMMA.16816.F32.BF16 R40, R4, R86, R40 ;  /* 0x000000560428723c */ /* 0x000fe20000041828 */
[----:B------:R-:W-:Y:S01]  /*12ae0*/  VIADD R124, R74, 0x39 ;  /* 0x000000394a7c7836 */ /* 0x000fe20000000000 */
[----:B------:R-:W-:Y:S01]  /*12af0*/  ISETP.GT.AND P3, PT, R226, R8, PT ;  /* 0x00000008e200720c */ /* 0x000fe20003f64270 */
[C---:B------:R-:W-:Y:S02]  /*12b00*/  VIADD R138, R74.reuse, 0x10 ;  /* 0x000000104a8a7836 */ /* 0x040fe40000000000 */
[----:B------:R-:W-:-:S02]  /*12b10*/  VIADD R32, R74, 0x30 ;  /* 0x000000304a207836 */ /* 0x000fc40000000000 */
[C---:B------:R-:W-:Y:S01]  /*12b20*/  VIADD R122, R74.reuse, 0x40 ;  /* 0x000000404a7a7836 */ /* 0x040fe20000000000 */
[C---:B------:R-:W-:Y:S01]  /*12b30*/  HMMA.16816.F32.BF16 R88, R4.reuse, R10, R88 ;  /* 0x0000000a0458723c */ /* 0x040fe20000041858 */
[----:B------:R-:W-:Y:S01]  /*12b40*/  VIADD R10, R74, 0x11 ;  /* 0x000000114a0a7836 */ /* 0x000fe20000000000 */
[----:B------:R-:W-:Y:S01]  /*12b50*/  ISETP.GT.AND P6, PT, R226, R138, PT ;  /* 0x0000008ae200720c */ /* 0x000fe20003fc4270 */
[C---:B------:R-:W-:Y:S02]  /*12b60*/  VIADD R134, R74.reuse, 0x21 ;  /* 0x000000214a867836 */ /* 0x040fe40000000000 */
[----:B------:R-:W-:Y:S01]  /*12b70*/  VIADD R128, R74, 0x31 ;  /* 0x000000314a807836 */ /* 0x000fe20000000000 */
[----:B------:R-:W-:Y:S01]  /*12b80*/  FSEL R11, R36, -INF , !P6 ;  /* 0xff800000240b7808 */ /* 0x000fe20007000000 */
[C---:B------:R-:W-:Y:S01]  /*12b90*/  VIADD R78, R74.reuse, 0x50 ;  /* 0x000000504a4e7836 */ /* 0x040fe20000000000 */
[C---:B------:R-:W-:Y:S01]  /*12ba0*/  HMMA.16816.F32.BF16 R28, R4.reuse, R82, R28 ;  /* 0x00000052041c723c */ /* 0x040fe2000004181c */
[----:B------:R-:W-:Y:S01]  /*12bb0*/  VIADD R82, R74, 0x8 ;  /* 0x000000084a527836 */ /* 0x000fe20000000000 */
[----:B------:R-:W-:Y:S01]  /*12bc0*/  ISETP.GT.AND P6, PT, R226, R134, PT ;  /* 0x00000086e200720c */ /* 0x000fe20003fc4270 */
[C---:B------:R-:W-:Y:S01]  /*12bd0*/  VIADD R126, R74.reuse, 0x38 ;  /* 0x000000384a7e7836 */ /* 0x040fe20000000000 */
[----:B------:R-:W-:Y:S01]  /*12be0*/  FSEL R41, R41, -INF , !P5 ;  /* 0xff80000029297808 */ /* 0x000fe20006800000 */
[----:B------:R-:W-:Y:S01]  /*12bf0*/  VIADD R86, R74, 0x48 ;  /* 0x000000484a567836 */ /* 0x000fe20000000000 */
[----:B------:R-:W-:Y:S01]  /*12c00*/  ISETP.GT.AND P4, PT, R226, R82, PT ;  /* 0x00000052e200720c */ /* 0x000fe20003f84270 */
[C---:B------:R-:W-:Y:S01]  /*12c10*/  VIADD R62, R74.reuse, 0x68 ;  /* 0x000000684a3e7836 */ /* 0x040fe20000000000 */
[----:B------:R-:W-:Y:S01]  /*12c20*/  HMMA.16816.F32.BF16 R116, R4, R64, R116 ;  /* 0x000000400474723c */ /* 0x000fe20000041874 */
[----:B------:R-:W-:Y:S01]  /*12c30*/  VIADD R84, R74, 0x49 ;  /* 0x000000494a547836 */ /* 0x000fe20000000000 */
[----:B------:R-:W-:Y:S01]  /*12c40*/  FSEL R45, R40, -INF , !P4 ;  /* 0xff800000282d7808 */ /* 0x000fe20006000000 */
[----:B------:R-:W-:-:S02]  /*12c50*/  VIADD R64, R74, 0x61 ;  /* 0x000000614a407836 */ /* 0x000fc40000000000 */
[----:B------:R-:W-:-:S03]  /*12c60*/  VIADD R46, R74, 0x79 ;  /* 0x000000794a2e7836 */ /* 0x000fc60000000000 */
[----:B------:R-:W-:Y:S01]  /*12c70*/  HMMA.16816.F32.BF16 R24, R4, R76, R24 ;  /* 0x0000004c0418723c */ /* 0x000fe20000041818 */
[----:B------:R-:W-:Y:S02]  /*12c80*/  VIADD R76, R74, 0x51 ;  /* 0x000000514a4c7836 */ /* 0x000fe40000000000 */
[----:B------:R-:W-:Y:S02]  /*12c90*/  FSEL R28, R28, -INF , !P3 ;  /* 0xff8000001c1c7808 */ /* 0x000fe40005800000 */
[----:B------:R-:W-:-:S03]  /*12ca0*/  ISETP.GT.AND P3, PT, R226, R124, PT ;  /* 0x0000007ce200720c */ /* 0x000fc60003f64270 */
        /* <DEDUP_REMOVED lines=8> */
[----:B------:R-:W-:-:S07]  /*12d30*/  VIADD R66, R74, 0x60 ;  /* 0x000000604a427836 */ /* 0x000fce0000000000 */
[C---:B------:R-:W-:Y:S01]  /*12d40*/  HMMA.16816.F32.BF16 R108, R4.reuse, R56, R108 ;  /* 0x00000038046c723c */ /* 0x040fe2000004186c */
[----:B------:R-:W-:Y:S02]  /*12d50*/  VIADD R56, R74, 0x70 ;  /* 0x000000704a387836 */ /* 0x000fe40000000000 */
[----:B------:R-:W-:Y:S02]  /*12d60*/  FSEL R13, R13, -INF , !P3 ;  /* 0xff8000000d0d7808 */ /* 0x000fe40005800000 */
[----:B------:R-:W-:Y:S02]  /*12d70*/  ISETP.GT.AND P3, PT, R226, R76, PT ;  /* 0x0000004ce200720c */ /* 0x000fe40003f64270 */
[----:B------:R-:W-:Y:S01]  /*12d80*/  FSEL R236, R12, -INF , !P6 ;  /* 0xff8000000cec7808 */ /* 0x000fe20007000000 */
[----:B------:R-:W-:Y:S01]  /*12d90*/  HMMA.16816.F32.BF16 R104, R4, R58, R104 ;  /* 0x0000003a0468723c */ /* 0x000fe20000041868 */
[----:B------:R-:W-:Y:S01]  /*12da0*/  VIADD R58, R74, 0x69 ;  /* 0x000000694a3a7836 */ /* 0x000fe20000000000 */
[----:B------:R-:W-:-:S04]  /*12db0*/  ISETP.GT.AND P6, PT, R226, R84, PT ;  /* 0x00000054e200720c */ /* 0x000fc80003fc4270 */
[----:B------:R-:W-:Y:S02]  /*12dc0*/  FSEL R113, R113, -INF , !P6 ;  /* 0xff80000071717808 */ /* 0x000fe40007000000 */
[C---:B------:R-:W-:Y:S01]  /*12dd0*/  HMMA.16816.F32.BF16 R100, R4.reuse, R52, R100 ;  /* 0x000000340464723c */ /* 0x040fe20000041864 */
[----:B------:R-:W-:Y:S01]  /*12de0*/  VIADD R52, R74, 0x78 ;  /* 0x000000784a347836 */ /* 0x000fe20000000000 */
[C---:B------:R-:W-:Y:S02]  /*12df0*/  ISETP.GT.AND P6, PT, R226.reuse, R66, PT ;  /* 0x00000042e200720c */ /* 0x040fe40003fc4270 */
[----:B------:R-:W-:Y:S02]  /*12e00*/  FSEL R109, R109, -INF , !P3 ;  /* 0xff8000006d6d7808 */ /* 0x000fe40005800000 */
[----:B------:R-:W-:Y:S02]  /*12e10*/  ISETP.GT.AND P3, PT, R226, R58, PT ;  /* 0x0000003ae200720c */ /* 0x000fe40003f64270 */
[----:B------:R-:W-:Y:S01]  /*12e20*/  HMMA.16816.F32.BF16 R96, R4, R54, R96 ;  /* 0x000000360460723c */ /* 0x000fe20000041860 */
[----:B------:R-:W-:Y:S01]  /*12e30*/  FSEL R5, R48, -INF , !P0 ;  /* 0xff80000030057808 */ /* 0x000fe20004000000 */
[----:B------:R-:W-:Y:S01]  /*12e40*/  VIADD R6, R74, 0x19 ;  /* 0x000000194a067836 */ /* 0x000fe20000000000 */
[----:B------:R-:W-:Y:S01]  /*12e50*/  ISETP.GT.AND P0, PT, R226, R10, PT ;  /* 0x0000000ae200720c */ /* 0x000fe20003f04270 */
[C---:B------:R-:W-:Y:S01]  /*12e60*/  VIADD R4, R74.reuse, 0x20 ;  /* 0x000000204a047836 */ /* 0x040fe20000000000 */
[----:B------:R-:W-:Y:S01]  /*12e70*/  FSEL R48, R49, -INF , !P1 ;  /* 0xff80000031307808 */ /* 0x000fe20004800000 */
[----:B------:R-:W-:Y:S01]  /*12e80*/  VIADD R54, R74, 0x71 ;  /* 0x000000714a367836 */ /* 0x000fe20000000000 */
[----:B------:R-:W-:Y:S01]  /*12e90*/  FSEL R37, R37, -INF , !P0 ;  /* 0xff80000025257808 */ /* 0x000fe20004000000 */
[C---:B------:R-:W-:Y:S01]  /*12ea0*/  VIADD R7, R226.reuse, 0x8 ;  /* 0x00000008e2077836 */ /* 0x040fe20000000000 */
[----:B------:R-:W-:-:S02]  /*12eb0*/  ISETP.GT.AND P0, PT, R226, R34, PT ;  /* 0x00000022e200720c */ /* 0x000fc40003f04270 */
[C---:B------:R-:W-:Y:S02]  /*12ec0*/  ISETP.GT.AND P4, PT, R226.reuse, R6, PT ;  /* 0x00000006e200720c */ /* 0x040fe40003f84270 */
[----:B------:R-:W-:Y:S02]  /*12ed0*/  FSEL R21, R21, -INF , !P0 ;  /* 0xff80000015157808 */ /* 0x000fe40004000000 */
[C---:B------:R-:W-:Y:S02]  /*12ee0*/  ISETP.GT.AND P0, PT, R226.reuse, R120, PT ;  /* 0x00000078e200720c */ /* 0x040fe40003f04270 */
[C---:B------:R-:W-:Y:S02]  /*12ef0*/  ISETP.GT.AND P5, PT, R226.reuse, R4, PT ;  /* 0x00000004e200720c */ /* 0x040fe40003fa4270 */
[----:B------:R-:W-:Y:S02]  /*12f00*/  ISETP.GT.AND P1, PT, R226, R130, PT ;  /* 0x00000082e200720c */ /* 0x000fe40003f24270 */
[----:B------:R-:W-:-:S02]  /*12f10*/  FSEL R117, R117, -INF , !P0 ;  /* 0xff80000075757808 */ /* 0x000fc40004000000 */
[----:B------:R-:W-:Y:S02]  /*12f20*/  ISETP.GT.AND P0, PT, R226, R68, PT ;  /* 0x00000044e200720c */ /* 0x000fe40003f04270 */
[----:B------:R-:W-:Y:S02]  /*12f30*/  FSEL R29, R29, -INF , !P4 ;  /* 0xff8000001d1d7808 */ /* 0x000fe40006000000 */
[----:B------:R-:W-:Y:S02]  /*12f40*/  FSEL R40, R24, -INF , !P5 ;  /* 0xff80000018287808 */ /* 0x000fe40006800000 */
[----:B------:R-:W-:Y:S02]  /*12f50*/  ISETP.GT.AND P4, PT, R226, R32, PT ;  /* 0x00000020e200720c */ /* 0x000fe40003f84270 */
[----:B------:R-:W-:Y:S02]  /*12f60*/  FSEL R24, R20, -INF , !P1 ;  /* 0xff80000014187808 */ /* 0x000fe40004800000 */
[----:B------:R-:W-:-:S02]  /*12f70*/  ISETP.GT.AND P1, PT, R226, R122, PT ;  /* 0x0000007ae200720c */ /* 0x000fc40003f24270 */
[----:B------:R-:W-:Y:S02]  /*12f80*/  FSEL R105, R105, -INF , !P0 ;  /* 0xff80000069697808 */ /* 0x000fe40004000000 */
[C---:B------:R-:W-:Y:S02]  /*12f90*/  ISETP.GT.AND P0, PT, R226.reuse, R54, PT ;  /* 0x00000036e200720c */ /* 0x040fe40003f04270 */
[----:B------:R-:W-:Y:S02]  /*12fa0*/  ISETP.GT.AND P5, PT, R226, R128, PT ;  /* 0x00000080e200720c */ /* 0x000fe40003fa4270 */
[----:B------:R-:W-:Y:S02]  /*12fb0*/  FSEL R240, R16, -INF , !P4 ;  /* 0xff80000010f07808 */ /* 0x000fe40006000000 */
[----:B------:R-:W-:Y:S02]  /*12fc0*/  ISETP.GT.AND P4, PT, R226, R78, PT ;  /* 0x0000004ee200720c */ /* 0x000fe40003f84270 */
[----:B------:R-:W-:-:S02]  /*12fd0*/  FSEL R116, R116, -INF , !P1 ;  /* 0xff80000074747808 */ /* 0x000fc40004800000 */
[C---:B------:R-:W-:Y:S02]  /*12fe0*/  ISETP.GT.AND P1, PT, R226.reuse, R70, PT ;  /* 0x00000046e200720c */ /* 0x040fe40003f24270 */
[----:B------:R-:W-:Y:S02]  /*12ff0*/  FSEL R93, R93, -INF , !P0 ;  /* 0xff8000005d5d7808 */ /* 0x000fe40004000000 */
[----:B------:R-:W-:Y:S02]  /*13000*/  FSEL R17, R17, -INF , !P5 ;  /* 0xff80000011117808 */ /* 0x000fe40006800000 */
[----:B------:R-:W-:Y:S02]  /*13010*/  ISETP.GT.AND P0, PT, R7, R140, PT ;  /* 0x0000008c0700720c */ /* 0x000fe40003f04270 */
[----:B------:R-:W-:Y:S02]  /*13020*/  ISETP.GT.AND P5, PT, R226, R86, PT ;  /* 0x00000056e200720c */ /* 0x000fe40003fa4270 */
[----:B------:R-:W-:-:S02]  /*13030*/  FSEL R108, R108, -INF , !P4 ;  /* 0xff8000006c6c7808 */ /* 0x000fc40006000000 */
[----:B------:R-:W-:Y:S02]  /*13040*/  ISETP.GT.AND P4, PT, R226, R62, PT ;  /* 0x0000003ee200720c */ /* 0x000fe40003f84270 */
[----:B------:R-:W-:Y:S02]  /*13050*/  FSEL R104, R104, -INF , !P1 ;  /* 0xff80000068687808 */ /* 0x000fe40004800000 */
[----:B------:R-:W-:Y:S02]  /*13060*/  ISETP.GT.AND P1, PT, R226, R56, PT ;  /* 0x00000038e200720c */ /* 0x000fe40003f24270 */
[----:B------:R-:W-:Y:S02]  /*13070*/  FSEL R97, R97, -INF , !P3 ;  /* 0xff80000061617808 */ /* 0x000fe40005800000 */
[----:B------:R-:W-:Y:S02]  /*13080*/  FSEL R51, R51, -INF , !P0 ;  /* 0xff80000033337808 */ /* 0x000fe40004000000 */
[----:B------:R-:W-:-:S02]  /*13090*/  FSEL R112, R112, -INF , !P5 ;  /* 0xff80000070707808 */ /* 0x000fc40006800000 */
[C---:B------:R-:W-:Y:S02]  /*130a0*/  ISETP.GT.AND P3, PT, R7.reuse, R74, PT ;  /* 0x0000004a0700720c */ /* 0x040fe40003f64270 */
[----:B------:R-:W-:Y:S02]  /*130b0*/  ISETP.GT.AND P0, PT, R7, R80, PT ;  /* 0x000000500700720c */ /* 0x000fe40003f04270 */
[----:B------:R-:W-:Y:S02]  /*130c0*/  ISETP.GT.AND P5, PT, R226, R64, PT ;  /* 0x00000040e200720c */ /* 0x000fe40003fa4270 */
[----:B------:R-:W-:Y:S02]  /*130d0*/  FSEL R96, R96, -INF , !P4 ;  /* 0xff80000060607808 */ /* 0x000fe40006000000 */
[----:B------:R-:W-:Y:S02]  /*130e0*/  ISETP.GT.AND P4, PT, R226, R46, PT ;  /* 0x0000002ee200720c */ /* 0x000fe40003f84270 */
[----:B------:R-:W-:-:S02]  /*130f0*/  FSEL R92, R92, -INF , !P1 ;  /* 0xff8000005c5c7808 */ /* 0x000fc40004800000 */
[----:B------:R-:W-:Y:S02]  /*13100*/  ISETP.GE.AND P1, PT, R74, R223, PT ;  /* 0x000000df4a00720c */ /* 0x000fe40003f26270 */
[----:B------:R-:W-:Y:S02]  /*13110*/  FSEL R9, R50, -INF , !P3 ;  /* 0xff80000032097808 */ /* 0x000fe40005800000 */
[----:B------:R-:W-:Y:S02]  /*13120*/  FSEL R43, R43, -INF , !P0 ;  /* 0xff8000002b2b7808 */ /* 0x000fe40004000000 */
[----:B------:R-:W-:Y:S02]  /*13130*/  FSEL R101, R101, -INF , !P5 ;  /* 0xff80000065657808 */ /* 0x000fe40006800000 */
[----:B------:R-:W-:Y:S02]  /*13140*/  ISETP.GT.AND P0, PT, R7, R10, PT ;  /* 0x0000000a0700720c */ /* 0x000fe40003f04270 */
[----:B------:R-:W-:-:S02]  /*13150*/  ISETP.GT.AND P5, PT, R226, R52, PT ;  /* 0x00000034e200720c */ /* 0x000fc40003fa4270 */
[----:B------:R-:W-:Y:S02]  /*13160*/  FSEL R89, R89, -INF , !P4 ;  /* 0xff80000059597808 */ /* 0x000fe40006000000 */
[-C--:B------:R-:W-:Y:S02]  /*13170*/  ISETP.GE.AND P4, PT, R140, R225.reuse, PT ;  /* 0x000000e18c00720c */ /* 0x080fe40003f86270 */
[----:B------:R-:W-:Y:S02]  /*13180*/  FSEL R9, R9, -INF , !P1 ;  /* 0xff80000009097808 */ /* 0x000fe40004800000 */
[----:B------:R-:W-:Y:S02]  /*13190*/  ISETP.GT.AND P3, PT, R7, R82, PT ;  /* 0x000000520700720c */ /* 0x000fe40003f64270 */
        /* <DEDUP_REMOVED lines=8> */
[----:B------:R-:W-:Y:S02]  /*13220*/  ISETP.GE.AND P4, PT, R82, R223, PT ;  /* 0x000000df5200720c */ /* 0x000fe40003f86270 */
[----:B------:R-:W-:Y:S02]  /*13230*/  FSEL R42, R42, -INF , !P3 ;  /* 0xff8000002a2a7808 */ /* 0x000fe40005800000 */
[----:B------:R-:W-:Y:S02]  /*13240*/  FSEL R50, R45, -INF , !P1 ;  /* 0xff8000002d327808 */ /* 0x000fe40004800000 */
[----:B------:R-:W-:Y:S02]  /*13250*/  ISETP.GT.AND P1, PT, R7, R138, PT ;  /* 0x0000008a0700720c */ /* 0x000fe40003f24270 */
[----:B------:R-:W-:Y:S02]  /*13260*/  FSEL R31, R31, -INF , !P0 ;  /* 0xff8000001f1f7808 */ /* 0x000fe40004000000 */
[----:B------:R-:W-:-:S02]  /*13270*/  FSEL R5, R5, -INF , !P6 ;  /* 0xff80000005057808 */ /* 0x000fc40007000000 */
[----:B------:R-:W-:Y:S02]  /*13280*/  FSEL R82, R51, -INF , !P5 ;  /* 0xff80000033527808 */ /* 0x000fe40006800000 */
[----:B------:R-:W-:Y:S02]  /*13290*/  ISETP.GT.AND P0, PT, R7, R134, PT ;  /* 0x000000860700720c */ /* 0x000fe40003f04270 */
[C---:B------:R-:W-:Y:S02]  /*132a0*/  ISETP.GE.AND P5, PT, R80.reuse, R225, PT ;  /* 0x000000e15000720c */ /* 0x040fe40003fa6270 */
        /* <DEDUP_REMOVED lines=9> */
[----:B------:R-:W-:Y:S02]  /*13340*/  ISETP.GT.AND P0, PT, R7, R34, PT ;  /* 0x000000220700720c */ /* 0x000fe40003f04270 */
[C---:B------:R-:W-:Y:S02]  /*13350*/  ISETP.GE.AND P5, PT, R10.reuse, R225, PT ;  /* 0x000000e10a00720c */ /* 0x040fe40003fa6270 */
[----:B------:R-:W-:Y:S02]  /*13360*/  ISETP.GE.AND P6, PT, R10, R223, PT ;  /* 0x000000df0a00720c */ /* 0x000fe40003fc6270 */
        /* <DEDUP_REMOVED lines=20> */
[----:B------:R-:W-:-:S02]  /*134b0*/  ISETP.GT.AND P0, PT, R7, R124, PT ;  /* 0x0000007c0700720c */ /* 0x000fc40003f04270 */
[-C--:B------:R-:W-:Y:S02]  /*134c0*/  ISETP.GE.AND P5, PT, R134, R225.reuse, PT ;  /* 0x000000e18600720c */ /* 0x080fe40003fa6270 */
[----:B------:R-:W-:Y:S02]  /*134d0*/  FSEL R40, R40, -INF , !P3 ;  /* 0xff80000028287808 */ /* 0x000fe40005800000 */
[----:B------:R-:W-:Y:S02]  /*134e0*/  FSEL R38, R26, -INF , !P4 ;  /* 0xff8000001a267808 */ /* 0x000fe40006000000 */
[----:B------:R-:W-:Y:S02]  /*134f0*/  FSEL R4, R31, -INF , !P6 ;  /* 0xff8000001f047808 */ /* 0x000fe40007000000 */
[C---:B------:R-:W-:Y:S02]  /*13500*/  ISETP.GE.AND P3, PT, R130.reuse, R225, PT ;  /* 0x000000e18200720c */ /* 0x040fe40003f66270 */
[----:B------:R-:W-:-:S02]  /*13510*/  ISETP.GE.AND P4, PT, R130, R223, PT ;  /* 0x000000df8200720c */ /* 0x000fc40003f86270 */
[----:B------:R-:W-:Y:S02]  /*13520*/  FSEL R22, R22, -INF , !P1 ;  /* 0xff80000016167808 */ /* 0x000fe40004800000 */
[----:B------:R-:W-:Y:S02]  /*13530*/  ISETP.GE.AND P6, PT, R134, R223, PT ;  /* 0x000000df8600720c */ /* 0x000fe40003fc6270 */
        /* <DEDUP_REMOVED lines=25> */
[----:B------:R-:W-:Y:S02]  /*136d0*/  FSEL R238, R17, -INF , !P5 ;  /* 0xff80000011ee7808 */ /* 0x000fe40006800000 */
[----:B------:R-:W-:Y:S02]  /*136e0*/  ISETP.GT.AND P0, PT, R7, R76, PT ;  /* 0x0000004c0700720c */ /* 0x000fe40003f04270 */
[----:B------:R-:W-:-:S02]  /*136f0*/  ISETP.GE.AND P6, PT, R128, R223, PT ;  /* 0x000000df8000720c */ /* 0x000fc40003fc6270 */
        /* <DEDUP_REMOVED lines=54> */
[----:B------:R-:W-:Y:S02]  /*13a60*/  FSEL R95, R95, -INF , !P0 ;  /* 0xff8000005f5f7808 */ /* 0x000fe40004000000 */
[----:B------:R-:W-:Y:S02]  /*13a70*/  FSEL R192, R111, -INF , !P6 ;  /* 0xff8000006fc07808 */ /* 0x000fe40007000000 */
[----:B------:R-:W-:Y:S02]  /*13a80*/  FSEL R178, R105, -INF , !P5 ;  /* 0xff80000069b27808 */ /* 0x000fe40006800000 */
[----:B------:R-:W-:Y:S02]  /*13a90*/  ISETP.GT.AND P0, PT, R7, R46, PT ;  /* 0x0000002e0700720c */ /* 0x000fe40003f04270 */
[----:B------:R-:W-:Y:S02]  /*13aa0*/  ISETP.GE.AND P6, PT, R68, R223, PT ;  /* 0x000000df4400720c */ /* 0x000fe40003fc6270 */
[----:B------:R-:W-:-:S02]  /*13ab0*/  ISETP.GE.AND P5, PT, R64, R225, PT ;  /* 0x000000e14000720c */ /* 0x000fc40003fa6270 */
[----:B------:R-:W-:Y:S02]  /*13ac0*/  ISETP.GT.AND P1, PT, R7, R62, PT ;  /* 0x0000003e0700720c */ /* 0x000fe40003f24270 */
        /* <DEDUP_REMOVED lines=14> */
[----:B------:R-:W-:Y:S02]  /*13bb0*/  FSEL R166, R98, -INF , !P4 ;  /* 0xff80000062a67808 */ /* 0x000fe40006000000 */
[----:B------:R-:W-:Y:S02]  /*13bc0*/  FSEL R158, R97, -INF , !P5 ;  /* 0xff800000619e7808 */ /* 0x000fe40006800000 */
[----:B------:R-:W-:-:S02]  /*13bd0*/  FSEL R94, R94, -INF , !P1 ;  /* 0xff8000005e5e7808 */ /* 0x000fc40004800000 */
[----:B------:R-:W-:Y:S02]  /*13be0*/  ISETP.GE.AND P6, PT, R58, R223, PT ;  /* 0x000000df3a00720c */ /* 0x000fe40003fc6270 */
[C---:B------:R-:W-:Y:S02]  /*13bf0*/  ISETP.GE.AND P3, PT, R56.reuse, R225, PT ;  /* 0x000000e13800720c */ /* 0x040fe40003f66270 */
[----:B------:R-:W-:Y:S02]  /*13c00*/  ISETP.GE.AND P4, PT, R56, R223, PT ;  /* 0x000000df3800720c */ /* 0x000fe40003f86270 */
[----:B------:R-:W-:Y:S02]  /*13c10*/  ISETP.GE.AND P5, PT, R54, R225, PT ;  /* 0x000000e13600720c */ /* 0x000fe40003fa6270 */
[----:B------:R-:W-:Y:S02]  /*13c20*/  ISETP.GT.AND P1, PT, R7, R52, PT ;  /* 0x000000340700720c */ /* 0x000fe40003f24270 */
[----:B------:R-:W-:-:S02]  /*13c30*/  FSEL R156, R99, -INF , !P6 ;  /* 0xff800000639c7808 */ /* 0x000fc40007000000 */
[----:B------:R-:W-:Y:S02]  /*13c40*/  FSEL R146, R92, -INF , !P3 ;  /* 0xff8000005c927808 */ /* 0x000fe40005800000 */
[----:B------:R-:W-:Y:S02]  /*13c50*/  FSEL R152, R94, -INF , !P4 ;  /* 0xff8000005e987808 */ /* 0x000fe40006000000 */
[----:B------:R-:W-:Y:S02]  /*13c60*/  FSEL R144, R93, -INF , !P5 ;  /* 0xff8000005d907808 */ /* 0x000fe40006800000 */
[----:B------:R-:W-:Y:S02]  /*13c70*/  FSEL R90, R90, -INF , !P1 ;  /* 0xff8000005a5a7808 */ /* 0x000fe40004800000 */
[----:B------:R-:W-:Y:S02]  /*13c80*/  ISETP.GE.AND P6, PT, R54, R223, PT ;  /* 0x000000df3600720c */ /* 0x000fe40003fc6270 */
[----:B------:R-:W-:-:S02]  /*13c90*/  ISETP.GE.AND P3, PT, R52, R225, PT ;  /* 0x000000e13400720c */ /* 0x000fc40003f66270 */
[----:B------:R-:W-:Y:S02]  /*13ca0*/  ISETP.GE.AND P4, PT, R52, R223, PT ;  /* 0x000000df3400720c */ /* 0x000fe40003f86270 */
[C---:B------:R-:W-:Y:S02]  /*13cb0*/  ISETP.GE.AND P5, PT, R46.reuse, R225, PT ;  /* 0x000000e12e00720c */ /* 0x040fe40003fa6270 */
[----:B------:R-:W-:Y:S02]  /*13cc0*/  ISETP.GE.AND P1, PT, R46, R223, PT ;  /* 0x000000df2e00720c */ /* 0x000fe40003f26270 */
[----:B------:R-:W-:Y:S02]  /*13cd0*/  FSEL R150, R95, -INF , !P6 ;  /* 0xff8000005f967808 */ /* 0x000fe40007000000 */
[----:B------:R-:W-:Y:S02]  /*13ce0*/  FSEL R145, R88, -INF , !P3 ;  /* 0xff80000058917808 */ /* 0x000fe40005800000 */
[----:B------:R-:W-:-:S02]  /*13cf0*/  VIMNMX R226, PT, PT, RZ, R226, !PT ;  /* 0x000000e2ffe27248 */ /* 0x000fc40007fe0100 */
[----:B------:R-:W-:Y:S02]  /*13d00*/  VIMNMX R224, PT, PT, RZ, R7, !PT ;  /* 0x00000007ffe07248 */ /* 0x000fe40007fe0100 */
        /* <DEDUP_REMOVED lines=17> */
.L_x_6239:
        /* <DEDUP_REMOVED lines=9> */
[----:B------:R-:W-:Y:S01]  /*13eb0*/  IMAD.MOV R14, RZ, RZ, -R14 ;  /* 0x000000ffff0e7224 */ /* 0x000fe200078e0a0e */
[----:B------:R-:W-:-:S04]  /*13ec0*/  LOP3.LUT R3, R3, R22, RZ, 0x3c, !PT ;  /* 0x0000001603037212 */ /* 0x000fc800078e3cff */
        /* <DEDUP_REMOVED lines=20> */
[----:B------:R-:W2:Y:S01]  /*14010*/  LD.E.64 R46, desc[UR4][R132.64+0x38] ;  /* 0x00003804842e7980 */ /* 0x000ea2000c101b00 */
        /* <DEDUP_REMOVED lines=28> */
.L_x_6240:
[----:B------:R-:W-:Y:S05]  /*141e0*/  BSYNC.RECONVERGENT B0 ;  /* 0x0000000000007941 */ /* 0x000fea0003800200 */
.L_x_6238:
        /* <DEDUP_REMOVED lines=37> */
.L_x_6237:
[----:B------:R-:W-:Y:S05]  /*14440*/  BSYNC.RECONVERGENT B1 ;  /* 0x0000000000017941 */ /* 0x000fea0003800200 */
.L_x_6236:
        /* <DEDUP_REMOVED lines=33> */
[----:B------:R-:W-:Y:S02]  /*14660*/  FMNMX.FTZ R18, R139, R18, !PT ;  /* 0x000000128b127209 */ /* 0x000fe40007810000 */
[----:B------:R-:W-:Y:S01]  /*14670*/  LOP3.LUT R2, R2, 0x200, R33, 0xf8, !PT ;  /* 0x0000020002027812 */ /* 0x000fe200078ef821 */
[----:B------:R-:W1:Y:S03]  /*14680*/  SHFL.BFLY PT, R14, R11, 0x2, 0x1f ;  /* 0x0c401f000b0e7f89 */ /* 0x000e6600000e0000 */
[----:B------:R-:W-:Y:S01]  /*14690*/  LEA R57, R2, UR6, 0x1 ;  /* 0x0000000602397c11 */ /* 0x000fe2000f8e08ff */
        /* <DEDUP_REMOVED lines=11> */
[----:B-1----:R-:W-:Y:S02]  /*14750*/  FMNMX.FTZ R3, R14, R3, !PT ;  /* 0x000000030e037209 */ /* 0x002fe40007810000 */
[----:B---3--:R-:W-:Y:S02]  /*14760*/  FMNMX.FTZ R134, R7, R134, !PT ;  /* 0x0000008607867209 */ /* 0x008fe40007810000 */
[----:B------:R-:W-:Y:S01]  /*14770*/  FSETP.NEU.FTZ.AND P0, PT, R3, -INF , PT ;  /* 0xff8000000300780b */ /* 0x000fe20003f1d000 */
[----:B--2---:R-:W-:-:S02]  /*14780*/  FMUL.FTZ R67, R64, R3 ;  /* 0x0000000340437220 */ /* 0x004fc40000410000 */
        /* <DEDUP_REMOVED lines=13> */
[----:B------:R-:W-:Y:S01]  /*14860*/  FFMA.FTZ R55, R50, R64, -R147 ;  /* 0x0000004032377223 */ /* 0x000fe20000010893 */
[----:B------:R-:W-:Y:S01]  /*14870*/  IADD3 R0, PT, PT, R0, R36, RZ ;  /* 0x0000002400007210 */ /* 0x000fe20007ffe0ff */
[----:B------:R-:W1:Y:S01]  /*14880*/  LDSM.16.MT88.4 R108, [R36+0xc000] ;  /* 0x00c00000246c783b */ /* 0x000e620000004200 */
[-CC-:B------:R-:W-:Y:S01]  /*14890*/  FFMA.FTZ R45, R6, R64.reuse, -R67.reuse ;  /* 0x00000040062d7223 */ /* 0x180fe20000010843 */
[-C--:B------:R-:W-:Y:S01]  /*148a0*/  FFMA.FTZ R42, R4, R64.reuse, -R67 ;  /* 0x00000040042a7223 */ /* 0x080fe20000010843 */
[----:B------:R-:W-:Y:S01]  /*148b0*/  MUFU.EX2 R59, R59 ;  /* 0x0000003b003b7308 */ /* 0x000fe20000000800 */
[----:B------:R-:W2:Y:S01]  /*148c0*/  LDSM.16.MT88.4 R100, [R0+0xc000] ;  /* 0x00c000000064783b */ /* 0x000ea20000004200 */
[-CC-:B------:R-:W-:Y:S01]  /*148d0*/  FFMA.FTZ R51, R16, R64.reuse, -R147.reuse ;  /* 0x0000004010337223 */ /* 0x180fe20000010893 */
[-CC-:B------:R-:W-:Y:S01]  /*148e0*/  FFMA.FTZ R50, R12, R64.reuse, -R147.reuse ;  /* 0x000000400c327223 */ /* 0x180fe20000010893 */
[-CC-:B------:R-:W-:Y:S01]  /*148f0*/  FFMA.FTZ R47, R10, R64.reuse, -R147.reuse ;  /* 0x000000400a2f7223 */ /* 0x180fe20000010893 */
[----:B------:R-:W3:Y:S01]  /*14900*/  LDSM.16.MT88.4 R76, [R36+0x10000] ;  /* 0x01000000244c783b */ /* 0x000ee20000004200 */
[-C--:B------:R-:W-:Y:S01]  /*14910*/  FFMA.FTZ R46, R8, R64.reuse, -R147 ;  /* 0x00000040082e7223 */ /* 0x080fe20000010893 */
[-CC-:B------:R-:W-:Y:S01]  /*14920*/  FFMA.FTZ R48, R20, R64.reuse, -R67.reuse ;  /* 0x0000004014307223 */ /* 0x180fe20000010843 */
[----:B------:R-:W4:Y:S01]  /*14930*/  MUFU.EX2 R56, R56 ;  /* 0x0000003800387308 */ /* 0x000f220000000800 */
[----:B------:R-:W5:Y:S01]  /*14940*/  LDSM.16.MT88.4 R4, [R0+0x10000] ;  /* 0x010000000004783b */ /* 0x000f620000004200 */
[-CC-:B------:R-:W-:Y:S01]  /*14950*/  FFMA.FTZ R41, R38, R64.reuse, -R67.reuse ;  /* 0x0000004026297223 */ /* 0x180fe20000010843 */
[-CC-:B------:R-:W-:Y:S01]  /*14960*/  FFMA.FTZ R38, R30, R64.reuse, -R67.reuse ;  /* 0x000000401e267223 */ /* 0x180fe20000010843 */
[-C--:B------:R-:W-:Y:S01]  /*14970*/  FFMA.FTZ R37, R28, R64.reuse, -R67 ;  /* 0x000000401c257223 */ /* 0x080fe20000010843 */
[----:B------:R-:W5:Y:S01]  /*14980*/  LDSM.16.MT88.4 R16, [R66+0xc800] ;  /* 0x00c800004210783b */ /* 0x000f620000004200 */
[-CC-:B------:R-:W-:Y:S01]  /*14990*/  FFMA.FTZ R43, R40, R64.reuse, -R147.reuse ;  /* 0x00000040282b7223 */ /* 0x180fe20000010893 */
[-CC-:B------:R-:W-:Y:S01]  /*149a0*/  FFMA.FTZ R40, R26, R64.reuse, -R147.reuse ;  /* 0x000000401a287223 */ /* 0x180fe20000010893 */
[----:B------:R-:W-:Y:S01]  /*149b0*/  MUFU.EX2 R53, R53 ;  /* 0x0000003500357308 */ /* 0x000fe20000000800 */
[----:B------:R-:W5:Y:S01]  /*149c0*/  LDSM.16.MT88.4 R12, [R57+0xc800] ;  /* 0x00c80000390c783b */ /* 0x000f620000004200 */
[-CC-:B------:R-:W-:Y:S01]  /*149d0*/  FFMA.FTZ R39, R24, R64.reuse, -R147.reuse ;  /* 0x0000004018277223 */ /* 0x180fe20000010893 */
[-C--:B------:R-:W-:Y:S01]  /*149e0*/  FFMA.FTZ R34, R34, R64.reuse, -R147 ;  /* 0x0000004022227223 */ /* 0x080fe20000010893 */
[-CC-:B------:R-:W-:Y:S01]  /*149f0*/  FFMA.FTZ R32, R32, R64.reuse, -R67.reuse ;  /* 0x0000004020207223 */ /* 0x180fe20000010843 */
[----:B------:R-:W5:Y:S01]  /*14a00*/  LDSM.16.MT88.4 R8, [R36+0xc800] ;  /* 0x00c800002408783b */ /* 0x000f620000004200 */
[-C--:B------:R-:W-:Y:S01]  /*14a10*/  FFMA.FTZ R138, R138, R64.reuse, -R67 ;  /* 0x000000408a8a7223 */ /* 0x080fe20000010843 */
[-CC-:B------:R-:W-:Y:S01]  /*14a20*/  FFMA.FTZ R149, R236, R64.reuse, -R147.reuse ;  /* 0x00000040ec957223 */ /* 0x180fe20000010893 */
[----:B------:R-:W1:Y:S01]  /*14a30*/  MUFU.EX2 R52, R52 ;  /* 0x0000003400347308 */ /* 0x000e620000000800 */
[----:B----4-:R-:W-:Y:S01]  /*14a40*/  F2FP.BF16.F32.PACK_AB R69, R56, R59 ;  /* 0x0000003b3845723e */ /* 0x010fe200000010ff */
[----:B------:R-:W4:Y:S01]  /*14a50*/  LDSM.16.MT88.4 R20, [R66+0x10800] ;  /* 0x010800004214783b */ /* 0x000f220000004200 */
[-C--:B------:R-:W-:Y:S01]  /*14a60*/  FFMA.FTZ R154, R154, R64.reuse, -R147 ;  /* 0x000000409a9a7223 */ /* 0x080fe20000010893 */
        /* <DEDUP_REMOVED lines=29> */
[----:B--2---:R-:W-:Y:S01]  /*14c40*/  F2FP.BF16.F32.PACK_AB R68, R58, R65 ;  /* 0x000000413a44723e */ /* 0x004fe200000010ff */
[-C--:B------:R-:W-:Y:S01]  /*14c50*/  FFMA.FTZ R145, R145, R64.reuse, -R147 ;  /* 0x0000004091917223 */ /* 0x080fe20000010893 */
[----:B------:R-:W-:Y:S01]  /*14c60*/  FFMA.FTZ R233, R62, R64, -R67 ;  /* 0x000000403ee97223 */ /* 0x000fe20000010843 */
[----:B------:R-:W-:Y:S01]  /*14c70*/  FADD.FTZ R56, R59, R56 ;  /* 0x000000383b387221 */ /* 0x000fe20000010000 */
[----:B------:R-:W-:Y:S01]  /*14c80*/  FADD.FTZ R58, R65, R58 ;  /* 0x0000003a413a7221 */ /* 0x000fe20000010000 */
[----:B------:R-:W-:-:S02]  /*14c90*/  ISETP.GT.AND P0, PT, R35, R206, PT ;  /* 0x000000ce2300720c */ /* 0x000fc40003f04270 */
[----:B------:R-:W-:Y:S01]  /*14ca0*/  MUFU.EX2 R49, R49 ;  /* 0x0000003100317308 */ /* 0x000fe20000000800 */
[----:B------:R-:W-:-:S04]  /*14cb0*/  FADD.FTZ R53, R53, R56 ;  /* 0x0000003835357221 */ /* 0x000fc80000010000 */
[----:B------:R-:W-:-:S03]  /*14cc0*/  FADD.FTZ R52, R52, R53 ;  /* 0x0000003534347221 */ /* 0x000fc60000010000 */
        /* <DEDUP_REMOVED lines=23> */
[C---:B---3--:R-:W-:Y:S07]  /*14e40*/  HMMA.16816.F32.BF16 R80, R68.reuse, R76, RZ ;  /* 0x0000004c4450723c */ /* 0x048fee00000418ff */
        /* <DEDUP_REMOVED lines=40> */
[C---:B----4-:R-:W-:Y:S05]  /*150d0*/  HMMA.16816.F32.BF16 R88, R4.reuse, R20, R88 ;  /* 0x000000140458723c */ /* 0x050fea0000041858 */
        /* <DEDUP_REMOVED lines=19> */
[C---:B------:R-:W-:Y:S01]  /*15210*/  HMMA.16816.F32.BF16 R76, R4.reuse, R30, R76 ;  /* 0x0000001e044c723c */ /* 0x040fe2000004184c */
[----:B------:R-:W-:Y:S04]  /*15220*/  LDSM.16.MT88.4 R28, [R36+0x11000] ;  /* 0x01100000241c783b */ /* 0x000fe80000004200 */
[----:B------:R-:W-:Y:S03]  /*15230*/  MUFU.EX2 R142, R142 ;  /* 0x0000008e008e7308 */ /* 0x000fe60000000800 */
[C---:B--2---:R-:W-:Y:S05]  /*15240*/  HMMA.16816.F32.BF16 R72, R4.reuse, R12, R72 ;  /* 0x0000000c0448723c */ /* 0x044fea0000041848 */
[----:B------:R-:W2:Y:S03]  /*15250*/  MUFU.EX2 R143, R143 ;  /* 0x0000008f008f7308 */ /* 0x000ea60000000800 */
[----:B------:R-:W-:Y:S01]  /*15260*/  HMMA.16816.F32.BF16 R68, R4, R14, R68 ;  /* 0x0000000e0444723c */ /* 0x000fe20000041844 */
[----:B------:R-:W2:Y:S01]  /*15270*/  LDSM.16.MT88.4 R12, [R0+0xd000] ;  /* 0x00d00000000c783b */ /* 0x000ea20000004200 */
[----:B---3--:R-:W-:Y:S01]  /*15280*/  F2FP.BF16.F32.PACK_AB R4, R40, R43 ;  /* 0x0000002b2804723e */ /* 0x008fe200000010ff */
[----:B------:R-:W-:Y:S01]  /*15290*/  FADD.FTZ R43, R43, R46 ;  /* 0x0000002e2b2b7221 */ /* 0x000fe20000010000 */
[----:B------:R-:W-:Y:S01]  /*152a0*/  F2FP.BF16.F32.PACK_AB R5, R38, R41 ;  /* 0x000000292605723e */ /* 0x000fe200000010ff */
[----:B------:R-:W-:Y:S01]  /*152b0*/  MUFU.EX2 R178, R178 ;  /* 0x000000b200b27308 */ /* 0x000fe20000000800 */
[----:B------:R-:W-:Y:S01]  /*152c0*/  F2FP.BF16.F32.PACK_AB R6, R34, R39 ;  /* 0x000000272206723e */ /* 0x000fe200000010ff */
[----:B------:R-:W-:Y:S01]  /*152d0*/  FADD.FTZ R41, R41, R42 ;  /* 0x0000002a29297221 */ /* 0x000fe20000010000 */
[----:B------:R-:W-:Y:S01]  /*152e0*/  F2FP.BF16.F32.PACK_AB R7, R32, R37 ;  /* 0x000000252007723e */ /* 0x000fe200000010ff */
[----:B------:R-:W-:-:S02]  /*152f0*/  FADD.FTZ R40, R40, R43 ;  /* 0x0000002b28287221 */ /* 0x000fc40000010000 */
[----:B------:R-:W-:Y:S02]  /*15300*/  FADD.FTZ R38, R38, R41 ;  /* 0x0000002926267221 */ /* 0x000fe40000010000 */
[----:B------:R-:W-:Y:S02]  /*15310*/  MUFU.EX2 R163, R163 ;  /* 0x000000a300a37308 */ /* 0x000fe40000000800 */
[C---:B-----5:R-:W-:Y:S06]  /*15320*/  HMMA.16816.F32.BF16 R88, R4.reuse, R8, R88 ;  /* 0x000000080458723c */ /* 0x060fec0000041858 */
        /* <DEDUP_REMOVED lines=183> */
[----:B------:R-:W1:Y:S02]  /*15ea0*/  LDSM.16.MT88.4 R8, [R36+0x13800] ;  /* 0x013800002408783b */ /* 0x000e640000004200 */
[----:B------:R-:W-:-:S04]  /*15eb0*/  FADD.FTZ R159, R159, R176 ;  /* 0x000000b09f9f7221 */ /* 0x000fc80000010000 */
[----:B------:R-:W-:Y:S01]  /*15ec0*/  FADD.FTZ R182, R182, R159 ;  /* 0x0000009fb6b67221 */ /* 0x000fe20000010000 */
[----:B------:R-:W-:Y:S03]  /*15ed0*/  HMMA.16816.F32.BF16 R120, R4, R16, R120 ;  /* 0x000000100478723c */ /* 0x000fe60000041878 */
[----:B------:R-:W-:-:S04]  /*15ee0*/  FADD.FTZ R31, R31, R182 ;  /* 0x000000b61f1f7221 */ /* 0x000fc80000010000 */
[----:B------:R-:W-:Y:S01]  /*15ef0*/  FADD.FTZ R184, R184, R31 ;  /* 0x0000001fb8b87221 */ /* 0x000fe20000010000 */
[C---:B------:R-:W-:Y:S01]  /*15f00*/  HMMA.16816.F32.BF16 R116, R4.reuse, R18, R116 ;  /* 0x000000120474723c */ /* 0x040fe20000041874 */
[----:B------:R-:W3:Y:S07]  /*15f10*/  LDSM.16.MT88.4 R16, [R57+0x13800] ;  /* 0x013800003910783b */ /* 0x000eee0000004200 */
        /* <DEDUP_REMOVED lines=109> */
.L_x_6244:
        /* <DEDUP_REMOVED lines=8> */
.L_x_6245:
[----:B------:R-:W-:Y:S05]  /*16670*/  BSYNC.RECONVERGENT B0 ;  /* 0x0000000000007941 */ /* 0x000fea0003800200 */
.L_x_6243:
[----:B------:R-:W-:Y:S01]  /*16680*/  IMAD.SHL.U32 R7, R136, 0x20, RZ ;  /* 0x0000002088077824 */ /* 0x000fe200078e00ff */
[----:B------:R-:W-:Y:S01]  /*16690*/  LOP3.LUT R0, R222, 0x1c0, RZ, 0xc0, !PT ;  /* 0x000001c0de007812 */ /* 0x000fe200078ec0ff */
[----:B------:R-:W-:Y:S01]  /*166a0*/  IMAD.SHL.U32 R200, R197, 0x20, RZ ;  /* 0x00000020c5c87824 */ /* 0x000fe200078e00ff */
[----:B------:R-:W-:Y:S01]  /*166b0*/  SHF.L.U64.HI R4, R136, 0x5, R137 ;  /* 0x0000000588047819 */ /* 0x000fe20000010289 */
[----:B------:R-:W-:Y:S01]  /*166c0*/  IMAD.MOV.U32 R139, RZ, RZ, 0x20 ;  /* 0x00000020ff8b7424 */ /* 0x000fe200078e00ff */
[----:B------:R-:W-:Y:S01]  /*166d0*/  IADD3 R10, P0, PT, R7, R210, RZ ;  /* 0x000000d2070a7210 */ /* 0x000fe20007f1e0ff */
[----:B------:R-:W-:Y:S01]  /*166e0*/  VIADD R62, R63, UR6 ;  /* 0x000000063f3e7c36 */ /* 0x000fe20008000000 */
[--C-:B------:R-:W-:Y:S01]  /*166f0*/  SHF.R.U32.HI R199, RZ, 0x1, R197.reuse ;  /* 0x00000001ffc77819 */ /* 0x100fe200000116c5 */
[----:B------:R-:W-:Y:S01]  /*16700*/  BSSY.RECONVERGENT B1, `(.L_x_6246) ;  /* 0x000016f000017945 */ /* 0x000fe20003800200 */
[----:B------:R-:W-:Y:S01]  /*16710*/  LOP3.LUT R9, R0, 0x38, R197, 0xf8, !PT ;  /* 0x0000003800097812 */ /* 0x000fe200078ef8c5 */
[----:B------:R-:W-:Y:S01]  /*16720*/  IMAD.X R11, R4, 0x1, R211, P0 ;  /* 0x00000001040b7824 */ /* 0x000fe200000e06d3 */
[----:B------:R-:W-:-:S02]  /*16730*/  LOP3.LUT R0, R199, 0x8, RZ, 0xc0, !PT ;  /* 0x00000008c7007812 */ /* 0x000fc400078ec0ff */
[----:B------:R-:W-:Y:S02]  /*16740*/  LOP3.LUT R9, R9, R196, RZ, 0x3c, !PT ;  /* 0x000000c409097212 */ /* 0x000fe400078e3cff */
[-C--:B------:R-:W-:Y:S02]  /*16750*/  IADD3 R8, P0, PT, R10, R7.reuse, RZ ;  /* 0x000000070a087210 */ /* 0x080fe40007f1e0ff */
[----:B------:R-:W-:Y:S02]  /*16760*/  LOP3.LUT R5, R0, 0x1c0, R33, 0xf8, !PT ;  /* 0x000001c000057812 */ /* 0x000fe400078ef821 */
[----:B------:R-:W-:Y:S01]  /*16770*/  LOP3.LUT R0, R9, 0x1e00, R222, 0xf8, !PT ;  /* 0x00001e0009007812 */ /* 0x000fe200078ef8de */
[----:B------:R-:W-:Y:S01]  /*16780*/  IMAD.X R9, R11, 0x1, R4, P0 ;  /* 0x000000010b097824 */ /* 0x000fe200000e0604 */
[----:B------:R-:W-:Y:S02]  /*16790*/  IADD3 R12, P0, PT, R8, R7, RZ ;  /* 0x00000007080c7210 */ /* 0x000fe40007f1e0ff */
[----:B------:R-:W-:-:S02]  /*167a0*/  LEA R0, R0, UR6, 0x1 ;  /* 0x0000000600007c11 */ /* 0x000fc4000f8e08ff */
[----:B------:R-:W-:Y:S01]  /*167b0*/  LOP3.LUT R200, R200, 0x7c00, RZ, 0xc0, !PT ;  /* 0x00007c00c8c87812 */ /* 0x000fe200078ec0ff */
[--C-:B------:R-:W-:Y:S01]  /*167c0*/  IMAD.X R13, R9, 0x1, R4.reuse, P0 ;  /* 0x00000001090d7824 */ /* 0x100fe200000e0604 */
[-C--:B------:R-:W-:Y:S01]  /*167d0*/  IADD3 R18, P0, PT, R12, R7.reuse, RZ ;  /* 0x000000070c127210 */ /* 0x080fe20007f1e0ff */
[----:B------:R-:W-:Y:S01]  /*167e0*/  @!PT LDS RZ, [RZ] ;  /* 0x00000000fffff984 */ /* 0x000fe20000000800 */
[----:B------:R-:W-:Y:S01]  /*167f0*/  @!PT LDS RZ, [RZ] ;  /* 0x00000000fffff984 */ /* 0x000fe20000000800 */
[----:B------:R-:W-:Y:S01]  /*16800*/  @!PT LDS RZ, [RZ] ;  /* 0x00000000fffff984 */ /* 0x000fe20000000800 */
[----:B------:R-:W-:Y:S01]  /*16810*/  LDGSTS.E.BYPASS.LTC128B.128 [R0+0xc000], desc[UR4][R210.64] ;  /* 0x0c000000d2007fae */ /* 0x000fe2000b981a04 */
[----:B------:R-:W-:Y:S02]  /*16820*/  LOP3.LUT R33, R200, 0x200, R33, 0xf8, !PT ;  /* 0x00000200c8217812 */ /* 0x000fe400078ef821 */
[----:B------:R-:W-:Y:S01]  /*16830*/  LOP3.LUT P3, RZ, R197, 0x2, RZ, 0xc0, !PT ;  /* 0x00000002c5ff7812 */ /* 0x000fe2000786c0ff */
[----:B------:R-:W-:Y:S01]  /*16840*/  IMAD.X R19, R13, 0x1, R4, P0 ;  /* 0x000000010d137824 */ /* 0x000fe200000e0604 */
[----:B------:R-:W-:Y:S01]  /*16850*/  IADD3 R16, P0, PT, R18, R7, RZ ;  /* 0x0000000712107210 */ /* 0x000fe20007f1e0ff */
[----:B------:R-:W-:Y:S01]  /*16860*/  LDGSTS.E.BYPASS.LTC128B.128 [R0+0x10000], desc[UR4][R210.64+0x80] ;  /* 0x10000080d2007fae */ /* 0x000fe2000b981a04 */
[----:B------:R-:W-:-:S02]  /*16870*/  LOP3.LUT R5, R33, R5, R196, 0xf6, !PT ;  /* 0x0000000521057212 */ /* 0x000fc400078ef6c4 */
[-C--:B------:R-:W-:Y:S01]  /*16880*/  IADD3 R24, P1, PT, R16, R7.reuse, RZ ;  /* 0x0000000710187210 */ /* 0x080fe20007f3e0ff */
[--C-:B------:R-:W-:Y:S01]  /*16890*/  IMAD.X R17, R19, 0x1, R4.reuse, P0 ;  /* 0x0000000113117824 */ /* 0x100fe200000e0604 */
[----:B------:R-:W-:Y:S01]  /*168a0*/  LDGSTS.E.BYPASS.LTC128B.128 [R0+0xc800], desc[UR4][R10.64] ;  /* 0x0c8000000a007fae */ /* 0x000fe2000b981a04 */
[----:B------:R-:W-:Y:S02]  /*168b0*/  LEA R185, R5, UR6, 0x1 ;  /* 0x0000000605b97c11 */ /* 0x000fe4000f8e08ff */
[----:B------:R-:W-:Y:S01]  /*168c0*/  IADD3 R26, P0, PT, R24, R7, RZ ;  /* 0x00000007181a7210 */ /* 0x000fe20007f1e0ff */
[----:B------:R-:W-:Y:S01]  /*168d0*/  LDGSTS.E.BYPASS.LTC128B.128 [R0+0x10800], desc[UR4][R10.64+0x80] ;  /* 0x108000800a007fae */ /* 0x000fe2000b981a04 */
[----:B------:R-:W-:Y:S01]  /*168e0*/  IMAD.X R25, R17, 0x1, R4, P1 ;  /* 0x0000000111197824 */ /* 0x000fe200008e0604 */
[----:B------:R-:W-:Y:S01]  /*168f0*/  SEL R139, R139, 0xffffffe0, !P3 ;  /* 0xffffffe08b8b7807 */ /* 0x000fe20005800000 */
[----:B------:R-:W-:Y:S01]  /*16900*/  IMAD.IADD R236, R185, 0x1, R44 ;  /* 0x00000001b9ec7824 */ /* 0x000fe200078e022c */
[----:B------:R-:W-:Y:S01]  /*16910*/  LDGSTS.E.BYPASS.LTC128B.128 [R0+0xd000], desc[UR4][R8.64] ;  /* 0x0d00000008007fae */ /* 0x000fe2000b981a04 */
[----:B------:R-:W-:-:S02]  /*16920*/  IMAD.X R27, R25, 0x1, R4, P0 ;  /* 0x00000001191b7824 */ /* 0x000fc400000e0604 */
[--C-:B------:R-:W-:Y:S01]  /*16930*/  IMAD.IADD R202, R185, 0x1, R139.reuse ;  /* 0x00000001b9ca7824 */ /* 0x100fe200078e028b */
[----:B------:R-:W-:Y:S01]  /*16940*/  LDGSTS.E.BYPASS.LTC128B.128 [R0+0x11000], desc[UR4][R8.64+0x80] ;  /* 0x1100008008007fae */ /* 0x000fe2000b981a04 */
[C---:B------:R-:W-:Y:S02]  /*16950*/  IMAD.IADD R138, R62.reuse, 0x1, R139 ;  /* 0x000000013e8a7824 */ /* 0x040fe400078e028b */
[----:B------:R-:W-:Y:S01]  /*16960*/  IMAD.IADD R62, R62, 0x1, R44 ;  /* 0x000000013e3e7824 */ /* 0x000fe200078e022c */
[----:B------:R-:W-:Y:S01]  /*16970*/  LDGSTS.E.BYPASS.LTC128B.128 [R0+0xd800], desc[UR4][R12.64] ;  /* 0x0d8000000c007fae */ /* 0x000fe2000b981a04 */
[C---:B------:R-:W-:Y:S02]  /*16980*/  IMAD.IADD R201, R139.reuse, 0x1, R236 ;  /* 0x000000018bc97824 */ /* 0x040fe400078e02ec */
[----:B------:R-:W-:Y:S01]  /*16990*/  IMAD.IADD R139, R139, 0x1, R62 ;  /* 0x000000018b8b7824 */ /* 0x000fe200078e023e */
        /* <DEDUP_REMOVED lines=9> */
[----:B------:R-:W-:Y:S04]  /*16a30*/  LDSM.16.M88.4 R140, [R185] ;  /* 0x00000000b98c783b */ /* 0x000fe80000000200 */
[----:B------:R-:W2:Y:S04]  /*16a40*/  LDSM.16.M88.4 R20, [R63+UR6+0x4000] ;  /* 0x004000063f14783b */ /* 0x000ea80008000200 */
[----:B-1----:R-:W1:Y:S04]  /*16a50*/  LDSM.16.M88.4 R12, [R63+UR6+0x4800] ;  /* 0x004800063f0c783b */ /* 0x002e680008000200 */
[----:B------:R-:W3:Y:S04]  /*16a60*/  LDSM.16.M88.4 R4, [R63+UR6+0x5000] ;  /* 0x005000063f04783b */ /* 0x000ee80008000200 */
[----:B------:R-:W4:Y:S04]  /*16a70*/  LDSM.16.M88.4 R172, [R63+UR6+0x5800] ;  /* 0x005800063fac783b */ /* 0x000f280008000200 */
[----:B------:R-:W5:Y:S04]  /*16a80*/  LDSM.16.M88.4 R164, [R63+UR6+0x6000] ;  /* 0x006000063fa4783b */ /* 0x000f680008000200 */
[----:B------:R-:W5:Y:S04]  /*16a90*/  LDSM.16.M88.4 R156, [R63+UR6+0x6800] ;  /* 0x006800063f9c783b */ /* 0x000f680008000200 */
[----:B------:R-:W5:Y:S04]  /*16aa0*/  LDSM.16.M88.4 R148, [R63+UR6+0x7000] ;  /* 0x007000063f94783b */ /* 0x000f680008000200 */
[----:B------:R-:W5:Y:S04]  /*16ab0*/  LDSM.16.M88.4 R32, [R63+UR6+0x7800] ;  /* 0x007800063f20783b */ /* 0x000f680008000200 */
[----:B------:R-:W-:Y:S04]  /*16ac0*/  LDSM.16.M88.4 R48, [R202] ;  /* 0x00000000ca30783b */ /* 0x000fe80000000200 */
[----:B------:R-:W5:Y:S01]  /*16ad0*/  LDSM.16.M88.4 R28, [R138+0x4000] ;  /* 0x004000008a1c783b */ /* 0x000f620000000200 */
[C---:B--2---:R-:W-:Y:S03]  /*16ae0*/  HMMA.16816.F32.BF16 R24, R140.reuse, R20, RZ ;  /* 0x000000148c18723c */ /* 0x044fe600000418ff */
[----:B------:R-:W2:Y:S04]  /*16af0*/  LDSM.16.M88.4 R40, [R138+0x4800] ;  /* 0x004800008a28783b */ /* 0x000ea80000000200 */
[----:B------:R-:W2:Y:S01]  /*16b00*/  LDSM.16.M88.4 R36, [R138+0x5000] ;  /* 0x005000008a24783b */ /* 0x000ea20000000200 */
        /* <DEDUP_REMOVED lines=9> */
[C---:B----4-:R-:W-:Y:S03]  /*16ba0*/  HMMA.16816.F32.BF16 R176, R140.reuse, R172, RZ ;  /* 0x000000ac8cb0723c */ /* 0x050fe600000418ff */
[----:B------:R-:W-:Y:S04]  /*16bb0*/  LDSM.16.M88.4 R192, [R63+UR6+0xb000] ;  /* 0x00b000063fc0783b */ /* 0x000fe80008000200 */
[----:B------:R-:W-:Y:S01]  /*16bc0*/  LDSM.16.M88.4 R188, [R63+UR6+0xb800] ;  /* 0x00b800063fbc783b */ /* 0x000fe20008000200 */
[C---:B-----5:R-:W-:Y:S03]  /*16bd0*/  HMMA.16816.F32.BF16 R168, R140.reuse, R164, RZ ;  /* 0x000000a48ca8723c */ /* 0x060fe600000418ff */
        /* <DEDUP_REMOVED lines=57> */
[C---:B--2---:R-:W-:Y:S08]  /*16f70*/  HMMA.16816.F32.BF16 R152, R52.reuse, R36, R152 ;  /* 0x000000243498723c */ /* 0x044ff00000041898 */
[C---:B------:R-:W-:Y:S01]  /*16f80*/  HMMA.16816.F32.BF16 R148, R52.reuse, R38, R148 ;  /* 0x000000263494723c */ /* 0x040fe20000041894 */
[----:B------:R-:W2:Y:S07]  /*16f90*/  LDSM.16.M88.4 R36, [R139+0x6000] ;  /* 0x006000008b24783b */ /* 0x000eae0000000200 */
[C---:B------:R-:W-:Y:S08]  /*16fa0*/  HMMA.16816.F32.BF16 R144, R52.reuse, R56, R144 ;  /* 0x000000383490723c */ /* 0x040ff00000041890 */
[----:B------:R-:W-:Y:S01]  /*16fb0*/  HMMA.16816.F32.BF16 R140, R52, R58, R140 ;  /* 0x0000003a348c723c */ /* 0x000fe2000004188c */
[----:B------:R-:W2:Y:S04]  /*16fc0*/  LDSM.16.M88.4 R56, [R139+0x7800] ;  /* 0x007800008b38783b */ /* 0x000ea80000000200 */
[----:B------:R-:W-:Y:S03]  /*16fd0*/  LDSM.16.M88.4 R52, [R63+UR6+0x9000] ;  /* 0x009000063f34783b */ /* 0x000fe60008000200 */
[C---:B-1----:R-:W-:Y:S08]  /*16fe0*/  HMMA.16816.F32.BF16 R24, R40.reuse, R32, R24 ;  /* 0x000000202818723c */ /* 0x042ff00000041818 */
[C---:B------:R-:W-:Y:S01]  /*16ff0*/  HMMA.16816.F32.BF16 R20, R40.reuse, R34, R20 ;  /* 0x000000222814723c */ /* 0x040fe20000041814 */
[----:B------:R-:W1:Y:S07]  /*17000*/  LDSM.16.M88.4 R32, [R63+UR6+0x8000] ;  /* 0x008000063f20783b */ /* 0x000e6e0008000200 */
        /* <DEDUP_REMOVED lines=9> */
[C---:B--2---:R-:W-:Y:S08]  /*170a0*/  HMMA.16816.F32.BF16 R168, R40.reuse, R36, R168 ;  /* 0x0000002428a8723c */ /* 0x044ff000000418a8 */
[C---:B------:R-:W-:Y:S01]  /*170b0*/  HMMA.16816.F32.BF16 R164, R40.reuse, R38, R164 ;  /* 0x0000002628a4723c */ /* 0x040fe200000418a4 */
[----:B------:R2:W5:Y:S07]  /*170c0*/  LDSM.16.M88.4 R36, [R63+UR6+0xa800] ;  /* 0x00a800063f24783b */ /* 0x00056e0008000200 */
[C---:B------:R-:W-:Y:S08]  /*170d0*/  HMMA.16816.F32.BF16 R160, R40.reuse, R180, R160 ;  /* 0x000000b428a0723c */ /* 0x040ff000000418a0 */
[C---:B------:R-:W-:Y:S01]  /*170e0*/  HMMA.16816.F32.BF16 R156, R40.reuse, R182, R156 ;  /* 0x000000b6289c723c */ /* 0x040fe2000004189c */
[----:B------:R-:W-:Y:S07]  /*170f0*/  LDSM.16.M88.4 R180, [R138+0x8000] ;  /* 0x008000008ab4783b */ /* 0x000fee0000000200 */
[----:B------:R-:W-:Y:S01]  /*17100*/  HMMA.16816.F32.BF16 R152, R40, R64, R152 ;  /* 0x000000402898723c */ /* 0x000fe20000041898 */
[----:B--2---:R-:W-:-:S05]  /*17110*/  VIADD R63, R135, 0xfffffffe ;  /* 0xfffffffe873f7836 */ /* 0x004fca0000000000 */
[----:B------:R-:W-:Y:S02]  /*17120*/  ISETP.GT.AND P6, PT, R63, R206, PT ;  /* 0x000000ce3f00720c */ /* 0x000fe40003fc4270 */
        /* <DEDUP_REMOVED lines=21> */
[C---:B------:R-:W-:Y:S08]  /*17280*/  HMMA.16816.F32.BF16 R160, R184.reuse, R36, R160 ;  /* 0x00000024b8a0723c */ /* 0x040ff000000418a0 */
[----:B------:R-:W-:Y:S01]  /*17290*/  HMMA.16816.F32.BF16 R156, R184, R38, R156 ;  /* 0x00000026b89c723c */ /* 0x000fe2000004189c */
[----:B------:R-:W5:Y:S07]  /*172a0*/  LDSM.16.M88.4 R36, [R62+0x8000] ;  /* 0x008000003e24783b */ /* 0x000f6e0000000200 */
        /* <DEDUP_REMOVED lines=32> */
[C---:B------:R-:W-:Y:S08]  /*174b0*/  HMMA.16816.F32.BF16 R24, R236.reuse, R36, R24 ;  /* 0x00000024ec18723c */ /* 0x040ff00000041818 */
[C---:B------:R-:W-:Y:S01]  /*174c0*/  HMMA.16816.F32.BF16 R20, R236.reuse, R38, R20 ;  /* 0x00000026ec14723c */ /* 0x040fe20000041814 */
[----:B------:R-:W5:Y:S07]  /*174d0*/  LDSM.16.M88.4 R36, [R139+0xa800] ;  /* 0x00a800008b24783b */ /* 0x000f6e0000000200 */
        /* <DEDUP_REMOVED lines=29> */
[C---:B-1----:R-:W-:Y:S08]  /*176b0*/  HMMA.16816.F32.BF16 R152, R64.reuse, R32, R152 ;  /* 0x000000204098723c */ /* 0x042ff00000041898 */
[C---:B------:R-:W-:Y:S08]  /*176c0*/  HMMA.16816.F32.BF16 R148, R64.reuse, R34, R148 ;  /* 0x000000224094723c */ /* 0x040ff00000041894 */
[C---:B--2---:R-:W-:Y:S08]  /*176d0*/  HMMA.16816.F32.BF16 R144, R64.reuse, R28, R144 ;  /* 0x0000001c4090723c */ /* 0x044ff00000041890 */
[----:B------:R-:W-:Y:S01]  /*176e0*/  HMMA.16816.F32.BF16 R140, R64, R30, R140 ;  /* 0x0000001e408c723c */ /* 0x000fe2000004188c */
[----:B------:R-:W-:Y:S06]  /*176f0*/  BAR.SYNC.DEFER_BLOCKING 0x0 ;  /* 0x0000000000007b1d */ /* 0x000fec0000010000 */
[----:B------:R-:W-:-:S13]  /*17700*/  @!P6 BRA `(.L_x_6247) ;  /* 0x0000000400b8e947 */ /* 0x000fda0003800000 */
[----:B------:R-:W-:Y:S04]  /*17710*/  BSSY.RECONVERGENT B0, `(.L_x_6248) ;  /* 0x0000048000007945 */ /* 0x000fe80003800200 */
        /* <DEDUP_REMOVED lines=33> */
[----:B------:R-:W-:Y:S01]  /*17930*/  ISETP.GE.AND P0, PT, R28, RZ, PT ;  /* 0x000000ff1c00720c */ /* 0x000fe20003f06270 */
[----:B------:R-:W2:Y:S06]  /*17940*/  LD.E.64 R36, desc[UR4][R132.64+0x20] ;  /* 0x0000200484247980 */ /* 0x000eac000c101b00 */
[----:B------:R-:W-:Y:S01]  /*17950*/  @P3 VIADD R34, R34, 0x1 ;  /* 0x0000000122223836 */ /* 0x000fe20000000000 */
[----:B------:R-:W-:-:S02]  /*17960*/  ISETP.NE.AND P3, PT, R31, RZ, PT ;  /* 0x000000ff1f00720c */ /* 0x000fc40003f65270 */
        /* <DEDUP_REMOVED lines=26> */
.L_x_6249:
        /* <DEDUP_REMOVED lines=8> */
.L_x_6250:
[----:B------:R-:W-:Y:S05]  /*17b90*/  BSYNC.RECONVERGENT B0 ;  /* 0x0000000000007941 */ /* 0x000fea0003800200 */
.L_x_6248:
        /* <DEDUP_REMOVED lines=37> */
.L_x_6247:
[----:B------:R-:W-:Y:S05]  /*17df0*/  BSYNC.RECONVERGENT B1 ;  /* 0x0000000000017941 */ /* 0x000fea0003800200 */
.L_x_6246:
[----:B-1----:R-:W2:Y:S01]  /*17e00*/  LD.E R0, desc[UR4][R132.64+0xdc] ;  /* 0x0000dc0484007980 */ /* 0x002ea2000c101900 */
[----:B------:R-:W-:-:S04]  /*17e10*/  IMAD R28, R135, 0x80, R60 ;  /* 0x00000080871c7824 */ /* 0x000fc800078e023c */
[C---:B------:R-:W-:Y:S02]  /*17e20*/  VIADD R61, R28.reuse, 0xffffff00 ;  /* 0xffffff001c3d7836 */ /* 0x040fe40000000000 */
[C---:B------:R-:W-:Y:S02]  /*17e30*/  VIADD R66, R28.reuse, 0xffffff01 ;  /* 0xffffff011c427836 */ /* 0x040fe40000000000 */
[C---:B------:R-:W-:Y:S01]  /*17e40*/  VIADD R65, R28.reuse, 0xffffff08 ;  /* 0xffffff081c417836 */ /* 0x040fe20000000000 */
[CC--:B------:R-:W-:Y:S01]  /*17e50*/  ISETP.GE.AND P1, PT, R61.reuse, R226.reuse, PT ;  /* 0x000000e23d00720c */ /* 0x0c0fe20003f26270 */
[----:B------:R-:W-:Y:S01]  /*17e60*/  VIADD R59, R28, 0xffffff10 ;  /* 0xffffff101c3b7836 */ /* 0x000fe20000000000 */
[----:B------:R-:W-:Y:S02]  /*17e70*/  ISETP.GE.AND P0, PT, R66, R226, PT ;  /* 0x000000e24200720c */ /* 0x000fe40003f06270 */
[----:B------:R-:W-:Y:S02]  /*17e80*/  ISETP.GE.AND P3, PT, R61, R225, PT ;  /* 0x000000e13d00720c */ /* 0x000fe40003f66270 */
[----:B------:R-:W-:-:S02]  /*17e90*/  FSEL R48, R24, -INF , P1 ;  /* 0xff80000018307808 */ /* 0x000fc40000800000 */
[-C--:B------:R-:W-:Y:S02]  /*17ea0*/  ISETP.GE.AND P4, PT, R65, R226.reuse, PT ;  /* 0x000000e24100720c */ /* 0x080fe40003f86270 */
[----:B------:R-:W-:Y:S01]  /*17eb0*/  FSEL R24, R25, -INF , P0 ;  /* 0xff80000019187808 */ /* 0x000fe20000000000 */
[----:B------:R-:W-:Y:S01]  /*17ec0*/  VIADD R55, R28, 0xffffff18 ;  /* 0xffffff181c377836 */ /* 0x000fe20000000000 */
[----:B------:R-:W-:Y:S02]  /*17ed0*/  FSEL R25, R48, -INF , !P3 ;  /* 0xff80000030197808 */ /* 0x000fe40005800000 */
[-C--:B------:R-:W-:Y:S02]  /*17ee0*/  ISETP.GE.AND P1, PT, R65, R225.reuse, PT ;  /* 0x000000e14100720c */ /* 0x080fe40003f26270 */
[----:B------:R-:W-:Y:S02]  /*17ef0*/  FSEL R20, R20, -INF , P4 ;  /* 0xff80000014147808 */ /* 0x000fe40002000000 */
[C---:B------:R-:W-:Y:S01]  /*17f00*/  ISETP.GE.AND P3, PT, R59.reuse, R226, PT ;  /* 0x000000e23b00720c */ /* 0x040fe20003f66270 */
[----:B------:R-:W-:Y:S01]  /*17f10*/  VIADD R64, R28, 0xffffff09 ;  /* 0xffffff091c407836 */ /* 0x000fe20000000000 */
[----:B------:R-:W-:Y:S01]  /*17f20*/  FSEL R20, R20, -INF , !P1 ;  /* 0xff80000014147808 */ /* 0x000fe20004800000 */
[----:B------:R-:W-:Y:S01]  /*17f30*/  VIADD R53, R28, 0xffffff20 ;  /* 0xffffff201c357836 */ /* 0x000fe20000000000 */
[----:B------:R-:W-:-:S02]  /*17f40*/  ISETP.GE.AND P1, PT, R59, R225, PT ;  /* 0x000000e13b00720c */ /* 0x000fc40003f26270 */
[----:B------:R-:W-:Y:S02]  /*17f50*/  FSEL R50, R16, -INF , P3 ;  /* 0xff80000010327808 */ /* 0x000fe40001800000 */
[CC--:B------:R-:W-:Y:S01]  /*17f60*/  ISETP.GE.AND P3, PT, R55.reuse, R226.reuse, PT ;  /* 0x000000e23700720c */ /* 0x0c0fe20003f66270 */
[----:B------:R-:W-:Y:S01]  /*17f70*/  VIADD R57, R28, 0xffffff11 ;  /* 0xffffff111c397836 */ /* 0x000fe20000000000 */
[----:B------:R-:W-:Y:S02]  /*17f80*/  ISETP.GE.AND P0, PT, R64, R226, PT ;  /* 0x000000e24000720c */ /* 0x000fe40003f06270 */
[----:B------:R-:W-:Y:S01]  /*17f90*/  FSEL R50, R50, -INF , !P1 ;  /* 0xff80000032327808 */ /* 0x000fe20004800000 */
[----:B------:R-:W-:Y:S01]  /*17fa0*/  VIADD R51, R28, 0xffffff28 ;  /* 0xffffff281c337836 */ /* 0x000fe20000000000 */
[----:B------:R-:W-:Y:S02]  /*17fb0*/  ISETP.GE.AND P1, PT, R55, R225, PT ;  /* 0x000000e13700720c */ /* 0x000fe40003f26270 */
[----:B------:R-:W-:-:S02]  /*17fc0*/  FSEL R12, R12, -INF , P3 ;  /* 0xff8000000c0c7808 */ /* 0x000fc40001800000 */
[-C--:B------:R-:W-:Y:S01]  /*17fd0*/  ISETP.GE.AND P3, PT, R53, R226.reuse, PT ;  /* 0x000000e23500720c */ /* 0x080fe20003f66270 */
[----:B------:R-:W-:Y:S01]  /*17fe0*/  VIADD R54, R28, 0xffffff19 ;  /* 0xffffff191c367836 */ /* 0x000fe20000000000 */
[----:B------:R-:W-:Y:S02]  /*17ff0*/  FSEL R21, R21, -INF , P0 ;  /* 0xff80000015157808 */ /* 0x000fe40000000000 */
        /* <DEDUP_REMOVED lines=37> */
[----:B------:R-:W-:Y:S02]  /*18250*/  ISETP.GE.AND P4, PT, R64, R225, PT ;  /* 0x000000e14000720c */ /* 0x000fe40003f86270 */
[-C--:B------:R-:W-:Y:S01]  /*18260*/  ISETP.GE.AND P3, PT, R41, R226.reuse, PT ;  /* 0x000000e22900720c */ /* 0x080fe20003f66270 */
[----:B------:R-:W-:Y:S01]  /*18270*/  VIADD R42, R28, 0xffffff41 ;  /* 0xffffff411c2a7836 */ /* 0x000fe20000000000 */
[----:B------:R-:W-:Y:S02]  /*18280*/  FSEL R176, R177, -INF , P0 ;  /* 0xff800000b1b07808 */ /* 0x000fe40000000000 */
[----:B------:R-:W-:Y:S02]  /*18290*/  ISETP.GE.AND P0, PT, R44, R226, PT ;  /* 0x000000e22c00720c */ /* 0x000fe40003f06270 */
[----:B------:R-:W-:Y:S01]  /*182a0*/  FSEL R240, R168, -INF , !P1 ;  /* 0xff800000a8f07808 */ /* 0x000fe20004800000 */
[----:B------:R-:W-:Y:S01]  /*182b0*/  VIADD R37, R28, 0xffffff58 ;  /* 0xffffff581c257836 */ /* 0x000fe20000000000 */
[----:B------:R-:W-:-:S02]  /*182c0*/  FSEL R16, R21, -INF , !P4 ;  /* 0xff80000015107808 */ /* 0x000fc40006000000 */
[-C--:B------:R-:W-:Y:S02]  /*182d0*/  ISETP.GE.AND P1, PT, R41, R225.reuse, PT ;  /* 0x000000e12900720c */ /* 0x080fe40003f26270 */
[----:B------:R-:W-:Y:S02]  /*182e0*/  FSEL R164, R164, -INF , P3 ;  /* 0xff800000a4a47808 */ /* 0x000fe40001800000 */
[----:B------:R-:W-:Y:S02]  /*182f0*/  ISETP.GE.AND P4, PT, R57, R225, PT ;  /* 0x000000e13900720c */ /* 0x000fe40003f86270 */
[-C--:B------:R-:W-:Y:S01]  /*18300*/  ISETP.GE.AND P3, PT, R39, R226.reuse, PT ;  /* 0x000000e22700720c */ /* 0x080fe20003f66270 */
[----:B------:R-:W-:Y:S01]  /*18310*/  VIADD R40, R28, 0xffffff49 ;  /* 0xffffff491c287836 */ /* 0x000fe20000000000 */
[----:B------:R-:W-:Y:S02]  /*18320*/  FSEL R173, R173, -INF , P0 ;  /* 0xff800000adad7808 */ /* 0x000fe40000000000 */
[----:B------:R-:W-:-:S02]  /*18330*/  ISETP.GE.AND P0, PT, R42, R226, PT ;  /* 0x000000e22a00720c */ /* 0x000fc40003f06270 */
[----:B------:R-:W-:Y:S01]  /*18340*/  FSEL R236, R164, -INF , !P1 ;  /* 0xff800000a4ec7808 */ /* 0x000fe20004800000 */
[----:B------:R-:W-:Y:S01]  /*18350*/  VIADD R35, R28, 0xffffff60 ;  /* 0xffffff601c237836 */ /* 0x000fe20000000000 */
[----:B------:R-:W-:Y:S02]  /*18360*/  FSEL R48, R17, -INF , !P4 ;  /* 0xff80000011307808 */ /* 0x000fe40006000000 */
[-C--:B------:R-:W-:Y:S02]  /*18370*/  ISETP.GE.AND P1, PT, R39, R225.reuse, PT ;  /* 0x000000e12700720c */ /* 0x080fe40003f26270 */
[----:B------:R-:W-:Y:S02]  /*18380*/  FSEL R160, R160, -INF , P3 ;  /* 0xff800000a0a07808 */ /* 0x000fe40001800000 */
[----:B------:R-:W-:Y:S02]  /*18390*/  ISETP.GE.AND P4, PT, R54, R225, PT ;  /* 0x000000e13600720c */ /* 0x000fe40003f86270 */
[----:B------:R-:W-:Y:S01]  /*183a0*/  ISETP.GE.AND P3, PT, R37, R226, PT ;  /* 0x000000e22500720c */ /* 0x000fe20003f66270 */
[----:B------:R-:W-:Y:S01]  /*183b0*/  VIADD R38, R28, 0xffffff51 ;  /* 0xffffff511c267836 */ /* 0x000fe20000000000 */
[----:B------:R-:W-:-:S02]  /*183c0*/  FSEL R169, R169, -INF , P0 ;  /* 0xff800000a9a97808 */ /* 0x000fc40000000000 */
[----:B------:R-:W-:Y:S02]  /*183d0*/  ISETP.GE.AND P0, PT, R40, R226, PT ;  /* 0x000000e22800720c */ /* 0x000fe40003f06270 */
[----:B------:R-:W-:Y:S01]  /*183e0*/  FSEL R190, R160, -INF , !P1 ;  /* 0xff800000a0be7808 */ /* 0x000fe20004800000 */
[----:B------:R-:W-:Y:S01]  /*183f0*/  VIADD R33, R28, 0xffffff68 ;  /* 0xffffff681c217836 */ /* 0x000fe20000000000 */
[----:B------:R-:W-:Y:S02]  /*18400*/  FSEL R56, R13, -INF , !P4 ;  /* 0xff8000000d387808 */ /* 0x000fe40006000000 */
[-C--:B------:R-:W-:Y:S02]  /*18410*/  ISETP.GE.AND P1, PT, R37, R225.reuse, PT ;  /* 0x000000e12500720c */ /* 0x080fe40003f26270 */
[----:B------:R-:W-:Y:S02]  /*18420*/  FSEL R156, R156, -INF , P3 ;  /* 0xff8000009c9c7808 */ /* 0x000fe40001800000 */
[----:B------:R-:W-:-:S02]  /*18430*/  ISETP.GE.AND P4, PT, R52, R225, PT ;  /* 0x000000e13400720c */ /* 0x000fc40003f86270 */
[-C--:B------:R-:W-:Y:S01]  /*18440*/  ISETP.GE.AND P3, PT, R35, R226.reuse, PT ;  /* 0x000000e22300720c */ /* 0x080fe20003f66270 */
[----:B------:R-:W-:Y:S01]  /*18450*/  VIADD R36, R28, 0xffffff59 ;  /* 0xffffff591c247836 */ /* 0x000fe20000000000 */
[----:B------:R-:W-:Y:S02]  /*18460*/  FSEL R165, R165, -INF , P0 ;  /* 0xff800000a5a57808 */ /* 0x000fe40000000000 */
[----:B------:R-:W-:Y:S02]  /*18470*/  ISETP.GE.AND P0, PT, R38, R226, PT ;  /* 0x000000e22600720c */ /* 0x000fe40003f06270 */
[----:B------:R-:W-:Y:S01]  /*18480*/  FSEL R186, R156, -INF , !P1 ;  /* 0xff8000009cba7808 */ /* 0x000fe20004800000 */
[----:B------:R-:W-:Y:S01]  /*18490*/  VIADD R31, R28, 0xffffff70 ;  /* 0xffffff701c1f7836 */ /* 0x000fe20000000000 */
[----:B------:R-:W-:Y:S02]  /*184a0*/  FSEL R185, R9, -INF , !P4 ;  /* 0xff80000009b97808 */ /* 0x000fe40006000000 */
[----:B------:R-:W-:-:S02]  /*184b0*/  ISETP.GE.AND P1, PT, R35, R225, PT ;  /* 0x000000e12300720c */ /* 0x000fc40003f26270 */
[----:B------:R-:W-:Y:S02]  /*184c0*/  FSEL R152, R152, -INF , P3 ;  /* 0xff80000098987808 */ /* 0x000fe40001800000 */
[----:B------:R-:W-:Y:S02]  /*184d0*/  ISETP.GE.AND P4, PT, R49, R225, PT ;  /* 0x000000e13100720c */ /* 0x000fe40003f86270 */
[-C--:B------:R-:W-:Y:S01]  /*184e0*/  ISETP.GE.AND P3, PT, R33, R226.reuse, PT ;  /* 0x000000e22100720c */ /* 0x080fe20003f66270 */
[----:B------:R-:W-:Y:S01]  /*184f0*/  VIADD R34, R28, 0xffffff61 ;  /* 0xffffff611c227836 */ /* 0x000fe20000000000 */
[----:B------:R-:W-:Y:S02]  /*18500*/  FSEL R161, R161, -INF , P0 ;  /* 0xff800000a1a17808 */ /* 0x000fe40000000000 */
[----:B------:R-:W-:Y:S02]  /*18510*/  ISETP.GE.AND P0, PT, R36, R226, PT ;  /* 0x000000e22400720c */ /* 0x000fe40003f06270 */
[----:B------:R-:W-:-:S02]  /*18520*/  FSEL R172, R152, -INF , !P1 ;  /* 0xff80000098ac7808 */ /* 0x000fc40004800000 */
[----:B------:R-:W-:Y:S02]  /*18530*/  FSEL R181, R5, -INF , !P4 ;  /* 0xff80000005b57808 */ /* 0x000fe40006000000 */
[-C--:B------:R-:W-:Y:S02]  /*18540*/  ISETP.GE.AND P1, PT, R33, R225.reuse, PT ;  /* 0x000000e12100720c */ /* 0x080fe40003f26270 */
[----:B------:R-:W-:Y:S02]  /*18550*/  FSEL R148, R148, -INF , P3 ;  /* 0xff80000094947808 */ /* 0x000fe40001800000 */
[----:B------:R-:W-:Y:S02]  /*18560*/  ISETP.GE.AND P4, PT, R46, R225, PT ;  /* 0x000000e12e00720c */ /* 0x000fe40003f86270 */
[-C--:B------:R-:W-:Y:S01]  /*18570*/  ISETP.GE.AND P3, PT, R31, R226.reuse, PT ;  /* 0x000000e21f00720c */ /* 0x080fe20003f66270 */
[C---:B------:R-:W-:Y:S01]  /*18580*/  VIADD R32, R28.reuse, 0xffffff69 ;  /* 0xffffff691c207836 */ /* 0x040fe20000000000 */
[----:B------:R-:W-:Y:S01]  /*18590*/  FSEL R157, R157, -INF , P0 ;  /* 0xff8000009d9d7808 */ /* 0x000fe20000000000 */
[----:B------:R-:W-:Y:S01]  /*185a0*/  VIADD R30, R28, 0xffffff71 ;  /* 0xffffff711c1e7836 */ /* 0x000fe20000000000 */
[----:B------:R-:W-:Y:S01]  /*185b0*/  ISETP.GE.AND P0, PT, R34, R226, PT ;  /* 0x000000e22200720c */ /* 0x000fe20003f06270 */
[----:B------:R-:W-:Y:S01]  /*185c0*/  VIADD R29, R28, 0xffffff78 ;  /* 0xffffff781c1d7836 */ /* 0x000fe20000000000 */
[----:B------:R-:W-:Y:S01]  /*185d0*/  FSEL R168, R148, -INF , !P1 ;  /* 0xff80000094a87808 */ /* 0x000fe20004800000 */
[----:B------:R-:W-:Y:S01]  /*185e0*/  VIADD R28, R28, 0xffffff79 ;  /* 0xffffff791c1c7836 */ /* 0x000fe20000000000 */
[----:B------:R-:W-:-:S02]  /*185f0*/  FSEL R176, R176, -INF , !P4 ;  /* 0xff800000b0b07808 */ /* 0x000fc40006000000 */
[-C--:B------:R-:W-:Y:S02]  /*18600*/  ISETP.GE.AND P1, PT, R31, R225.reuse, PT ;  /* 0x000000e11f00720c */ /* 0x080fe40003f26270 */
[----:B------:R-:W-:Y:S02]  /*18610*/  FSEL R62, R144, -INF , P3 ;  /* 0xff800000903e7808 */ /* 0x000fe40001800000 */
[----:B------:R-:W-:Y:S02]  /*18620*/  ISETP.GE.AND P4, PT, R44, R225, PT ;  /* 0x000000e12c00720c */ /* 0x000fe40003f86270 */
[----:B------:R-:W-:Y:S02]  /*18630*/  FSEL R153, R153, -INF , P0 ;  /* 0xff80000099997808 */ /* 0x000fe40000000000 */
[----:B------:R-:W-:Y:S02]  /*18640*/  ISETP.GE.AND P0, PT, R32, R226, PT ;  /* 0x000000e22000720c */ /* 0x000fe40003f06270 */
[----:B------:R-:W-:-:S02]  /*18650*/  FSEL R62, R62, -INF , !P1 ;  /* 0xff8000003e3e7808 */ /* 0x000fc40004800000 */
[----:B------:R-:W-:Y:S02]  /*18660*/  FSEL R194, R173, -INF , !P4 ;  /* 0xff800000adc27808 */ /* 0x000fe40006000000 */
[-C--:B------:R-:W-:Y:S02]  /*18670*/  ISETP.GE.AND P1, PT, R28, R226.reuse, PT ;  /* 0x000000e21c00720c */ /* 0x080fe40003f26270 */
[----:B------:R-:W-:Y:S02]  /*18680*/  ISETP.GE.AND P4, PT, R42, R225, PT ;  /* 0x000000e12a00720c */ /* 0x000fe40003f86270 */
[----:B------:R-:W-:Y:S02]  /*18690*/  FSEL R149, R149, -INF , P0 ;  /* 0xff80000095957808 */ /* 0x000fe40000000000 */
[-C--:B------:R-:W-:Y:S02]  /*186a0*/  ISETP.GE.AND P0, PT, R30, R226.reuse, PT ;  /* 0x000000e21e00720c */ /* 0x080fe40003f06270 */
[----:B------:R-:W-:-:S02]  /*186b0*/  ISETP.GE.AND P3, PT, R29, R226, PT ;  /* 0x000000e21d00720c */ /* 0x000fc40003f66270 */
[----:B------:R-:W-:Y:S02]  /*186c0*/  FSEL R138, R141, -INF , P1 ;  /* 0xff8000008d8a7808 */ /* 0x000fe40000800000 */
[----:B------:R-:W-:Y:S02]  /*186d0*/  FSEL R234, R169, -INF , !P4 ;  /* 0xff800000a9ea7808 */ /* 0x000fe40006000000 */
[-C--:B------:R-:W-:Y:S02]  /*186e0*/  ISETP.GE.AND P1, PT, R28, R225.reuse, PT ;  /* 0x000000e11c00720c */ /* 0x080fe40003f26270 */
[-C--:B------:R-:W-:Y:S02]  /*186f0*/  ISETP.GE.AND P5, PT, R66, R225.reuse, PT ;  /* 0x000000e14200720c */ /* 0x080fe40003fa6270 */
[----:B------:R-:W-:Y:S02]  /*18700*/  ISETP.GE.AND P4, PT, R40, R225, PT ;  /* 0x000000e12800720c */ /* 0x000fe40003f86270 */
[----:B------:R-:W-:-:S02]  /*18710*/  FSEL R139, R145, -INF , P0 ;  /* 0xff800000918b7808 */ /* 0x000fc40000000000 */
[----:B------:R-:W-:Y:S02]  /*18720*/  ISETP.GE.AND P0, PT, R29, R225, PT ;  /* 0x000000e11d00720c */ /* 0x000fe40003f06270 */
[----:B------:R-:W-:Y:S02]  /*18730*/  FSEL R140, R140, -INF , P3 ;  /* 0xff8000008c8c7808 */ /* 0x000fe40001800000 */
[----:B------:R-:W-:Y:S02]  /*18740*/  ISETP.GE.AND P3, PT, R61, R224, PT ;  /* 0x000000e03d00720c */ /* 0x000fe40003f66270 */
[----:B------:R-:W-:Y:S02]  /*18750*/  FSEL R138, R138, -INF , !P1 ;  /* 0xff8000008a8a7808 */ /* 0x000fe40004800000 */
[----:B------:R-:W-:Y:S02]  /*18760*/  FSEL R24, R24, -INF , !P5 ;  /* 0xff80000018187808 */ /* 0x000fe40006800000 */
[----:B------:R-:W-:-:S02]  /*18770*/  FSEL R230, R165, -INF , !P4 ;  /* 0xff800000a5e67808 */ /* 0x000fc40006000000 */
[-C--:B------:R-:W-:Y:S02]  /*18780*/  ISETP.GE.AND P1, PT, R65, R224.reuse, PT ;  /* 0x000000e04100720c */ /* 0x080fe40003f26270 */
[----:B------:R-:W-:Y:S02]  /*18790*/  ISETP.GE.AND P4, PT, R38, R225, PT ;  /* 0x000000e12600720c */ /* 0x000fe40003f86270 */
[----:B------:R-:W-:Y:S02]  /*187a0*/  ISETP.GE.AND P5, PT, R61, R223, PT ;  /* 0x000000df3d00720c */ /* 0x000fe40003fa6270 */
[----:B------:R-:W-:Y:S02]  /*187b0*/  FSEL R61, R140, -INF , !P0 ;  /* 0xff8000008c3d7808 */ /* 0x000fe40004000000 */
[----:B------:R-:W-:Y:S02]  /*187c0*/  ISETP.GE.AND P0, PT, R66, R224, PT ;  /* 0x000000e04200720c */ /* 0x000fe40003f06270 */
[----:B------:R-:W-:-:S02]  /*187d0*/  FSEL R12, R26, -INF , P3 ;  /* 0xff8000001a0c7808 */ /* 0x000fc40001800000 */
[----:B------:R-:W-:Y:S02]  /*187e0*/  ISETP.GE.AND P3, PT, R65, R223, PT ;  /* 0x000000df4100720c */ /* 0x000fe40003f66270 */
[----:B------:R-:W-:Y:S02]  /*187f0*/  FSEL R8, R22, -INF , P1 ;  /* 0xff80000016087808 */ /* 0x000fe40000800000 */
[----:B------:R-:W-:Y:S02]  /*18800*/  FSEL R184, R161, -INF , !P4 ;  /* 0xff800000a1b87808 */ /* 0x000fe40006000000 */
[----:B------:R-:W-:Y:S02]  /*18810*/  ISETP.GE.AND P1, PT, R59, R224, PT ;  /* 0x000000e03b00720c */ /* 0x000fe40003f26270 */
[----:B------:R-:W-:Y:S02]  /*18820*/  ISETP.GE.AND P4, PT, R36, R225, PT ;  /* 0x000000e12400720c */ /* 0x000fe40003f86270 */
[----:B------:R-:W-:-:S02]  /*18830*/  FSEL R27, R27, -INF , P0 ;  /* 0xff8000001b1b7808 */ /* 0x000fc40000000000 */
[-C--:B------:R-:W-:Y:S02]  /*18840*/  ISETP.GE.AND P0, PT, R64, R224.reuse, PT ;  /* 0x000000e04000720c */ /* 0x080fe40003f06270 */
[----:B------:R-:W-:Y:S02]  /*18850*/  FSEL R8, R8, -INF , !P3 ;  /* 0xff80000008087808 */ /* 0x000fe40005800000 */
[----:B------:R-:W-:Y:S02]  /*18860*/  ISETP.GE.AND P3, PT, R59, R223, PT ;  /* 0x000000df3b00720c */ /* 0x000fe40003f66270 */
[----:B------:R-:W-:Y:S02]  /*18870*/  FSEL R18, R18, -INF , P1 ;  /* 0xff80000012127808 */ /* 0x000fe40000800000 */
[----:B------:R-:W-:Y:S02]  /*18880*/  FSEL R180, R157, -INF , !P4 ;  /* 0xff8000009db47808 */ /* 0x000fe40006000000 */
[----:B------:R-:W-:-:S02]  /*18890*/  ISETP.GE.AND P1, PT, R55, R224, PT ;  /* 0x000000e03700720c */ /* 0x000fc40003f26270 */
[----:B------:R-:W-:Y:S02]  /*188a0*/  ISETP.GE.AND P4, PT, R34, R225, PT ;  /* 0x000000e12200720c */ /* 0x000fe40003f86270 */
[----:B------:R-:W-:Y:S02]  /*188b0*/  FSEL R4, R23, -INF , P0 ;  /* 0xff80000017047808 */ /* 0x000fe40000000000 */
[----:B------:R-:W-:Y:S02]  /*188c0*/  ISETP.GE.AND P0, PT, R57, R224, PT ;  /* 0x000000e03900720c */ /* 0x000fe40003f06270 */
[----:B------:R-:W-:Y:S02]  /*188d0*/  FSEL R193, R18, -INF , !P3 ;  /* 0xff80000012c17808 */ /* 0x000fe40005800000 */
[----:B------:R-:W-:Y:S02]  /*188e0*/  ISETP.GE.AND P3, PT, R55, R223, PT ;  /* 0x000000df3700720c */ /* 0x000fe40003f66270 */
[----:B------:R-:W-:-:S02]  /*188f0*/  FSEL R14, R14, -INF , P1 ;  /* 0xff8000000e0e7808 */ /* 0x000fc40000800000 */
[----:B------:R-:W-:Y:S02]  /*18900*/  FSEL R164, R153, -INF , !P4 ;  /* 0xff80000099a47808 */ /* 0x000fe40006000000 */
[-C--:B------:R-:W-:Y:S02]  /*18910*/  ISETP.GE.AND P1, PT, R53, R224.reuse, PT ;  /* 0x000000e03500720c */ /* 0x080fe40003f26270 */
[----:B------:R-:W-:Y:S02]  /*18920*/  ISETP.GE.AND P4, PT, R32, R225, PT ;  /* 0x000000e12000720c */ /* 0x000fe40003f86270 */
[----:B------:R-:W-:Y:S02]  /*18930*/  FSEL R19, R19, -INF , P0 ;  /* 0xff80000013137808 */ /* 0x000fe40000000000 */
[----:B------:R-:W-:Y:S02]  /*18940*/  FMNMX3.FTZ R5, R134, R25, R24, !PT ;  /* 0x0000001986057276 */ /* 0x000fe40007810018 */
[----:B------:R-:W-:-:S02]  /*18950*/  ISETP.GE.AND P0, PT, R54, R224, PT ;  /* 0x000000e03600720c */ /* 0x000fc40003f06270 */
[----:B------:R-:W-:Y:S02]  /*18960*/  FSEL R189, R14, -INF , !P3 ;  /* 0xff8000000ebd7808 */ /* 0x000fe40005800000 */
[----:B------:R-:W-:Y:S02]  /*18970*/  ISETP.GE.AND P3, PT, R53, R223, PT ;  /* 0x000000df3500720c */ /* 0x000fe40003f66270 */
[----:B------:R-:W-:Y:S02]  /*18980*/  FSEL R10, R10, -INF , P1 ;  /* 0xff8000000a0a7808 */ /* 0x000fe40000800000 */
[----:B------:R-:W-:Y:S02]  /*18990*/  FSEL R160, R149, -INF , !P4 ;  /* 0xff80000095a07808 */ /* 0x000fe40006000000 */
[----:B------:R-:W-:Y:S02]  /*189a0*/  ISETP.GE.AND P1, PT, R51, R224, PT ;  /* 0x000000e03300720c */ /* 0x000fe40003f26270 */
[----:B------:R-:W-:-:S02]  /*189b0*/  ISETP.GE.AND P4, PT, R30, R225, PT ;  /* 0x000000e11e00720c */ /* 0x000fc40003f86270 */
[----:B------:R-:W-:Y:S02]  /*189c0*/  FSEL R12, R12, -INF , !P5 ;  /* 0xff8000000c0c7808 */ /* 0x000fe40006800000 */
[----:B------:R-:W-:Y:S02]  /*189d0*/  FMNMX3.FTZ R5, R5, R20, R16, !PT ;  /* 0x0000001405057276 */ /* 0x000fe40007810010 */
[----:B------:R-:W-:Y:S02]  /*189e0*/  ISETP.GE.AND P5, PT, R64, R223, PT ;  /* 0x000000df4000720c */ /* 0x000fe40003fa6270 */
[----:B------:R-:W-:Y:S02]  /*189f0*/  FSEL R15, R15, -INF , P0 ;  /* 0xff8000000f0f7808 */ /* 0x000fe40000000000 */
[----:B------:R-:W-:Y:S02]  /*18a00*/  ISETP.GE.AND P0, PT, R52, R224, PT ;  /* 0x000000e03400720c */ /* 0x000fe40003f06270 */
[----:B------:R-:W-:-:S02]  /*18a10*/  FSEL R173, R10, -INF , !P3 ;  /* 0xff8000000aad7808 */ /* 0x000fc40005800000 */
[-C--:B------:R-:W-:Y:S02]  /*18a20*/  ISETP.GE.AND P3, PT, R51, R223.reuse, PT ;  /* 0x000000df3300720c */ /* 0x080fe40003f66270 */
[----:B------:R-:W-:Y:S02]  /*18a30*/  FSEL R6, R6, -INF , P1 ;  /* 0xff80000006067808 */ /* 0x000fe40000800000 */
[----:B------:R-:W-:Y:S02]  /*18a40*/  FSEL R139, R139, -INF , !P4 ;  /* 0xff8000008b8b7808 */ /* 0x000fe40006000000 */
[----:B------:R-:W-:Y:S02]  /*18a50*/  FMNMX3.FTZ R5, R5, R50, R48, !PT ;  /* 0x0000003205057276 */ /* 0x000fe40007810030 */
[----:B------:R-:W-:Y:S02]  /*18a60*/  ISETP.GE.AND P4, PT, R66, R223, PT ;  /* 0x000000df4200720c */ /* 0x000fe40003f86270 */
[----:B------:R-:W-:-:S02]  /*18a70*/  FSEL R4, R4, -INF , !P5 ;  /* 0xff80000004047808 */ /* 0x000fc40006800000 */
[----:B------:R-:W-:Y:S02]  /*18a80*/  ISETP.GE.AND P5, PT, R54, R223, PT ;  /* 0x000000df3600720c */ /* 0x000fe40003fa6270 */
[----:B------:R-:W-:Y:S02]  /*18a90*/  FSEL R11, R11, -INF , P0 ;  /* 0xff8000000b0b7808 */ /* 0x000fe40000000000 */
[----:B------:R-:W-:Y:S02]  /*18aa0*/  ISETP.GE.AND P0, PT, R49, R224, PT ;  /* 0x000000e03100720c */ /* 0x000fe40003f06270 */
[----:B------:R-:W-:Y:S02]  /*18ab0*/  FSEL R161, R6, -INF , !P3 ;  /* 0xff80000006a17808 */ /* 0x000fe40005800000 */
[----:B------:R-:W-:Y:S02]  /*18ac0*/  FMNMX3.FTZ R6, R5, R58, R56, !PT ;  /* 0x0000003a05067276 */ /* 0x000fe40007810038 */
[----:B------:R-:W-:-:S02]  /*18ad0*/  FSEL R22, R27, -INF , !P4 ;  /* 0xff8000001b167808 */ /* 0x000fc40006000000 */
[----:B------:R-:W-:Y:S02]  /*18ae0*/  FSEL R177, R15, -INF , !P5 ;  /* 0xff8000000fb17808 */ /* 0x000fe40006800000 */
[----:B------:R-:W-:Y:S02]  /*18af0*/  ISETP.GE.AND P1, PT, R47, R224, PT ;  /* 0x000000e02f00720c */ /* 0x000fe40003f26270 */
[----:B------:R-:W-:Y:S02]  /*18b00*/  ISETP.GE.AND P5, PT, R49, R223, PT ;  /* 0x000000df3100720c */ /* 0x000fe40003fa6270 */
[----:B------:R-:W-:Y:S02]  /*18b10*/  FSEL R7, R7, -INF , P0 ;  /* 0xff80000007077808 */ /* 0x000fe40000000000 */
[----:B------:R-:W-:Y:S02]  /*18b20*/  FMNMX3.FTZ R6, R6, R187, R185, !PT ;  /* 0x000000bb06067276 */ /* 0x000fe400078100b9 */
[----:B------:R-:W-:-:S02]  /*18b30*/  ISETP.GE.AND P4, PT, R57, R223, PT ;  /* 0x000000df3900720c */ /* 0x000fc40003f86270 */
[----:B------:R-:W-:Y:S02]  /*18b40*/  FMNMX3.FTZ R5, R3, R12, R22, !PT ;  /* 0x0000000c03057276 */ /* 0x000fe40007810016 */
[----:B------:R-:W-:Y:S02]  /*18b50*/  FSEL R165, R178, -INF , P1 ;  /* 0xff800000b2a57808 */ /* 0x000fe40000800000 */
[----:B------:R-:W-:Y:S02]  /*18b60*/  ISETP.GE.AND P0, PT, R46, R224, PT ;  /* 0x000000e02e00720c */ /* 0x000fe40003f06270 */
[----:B------:R-:W-:Y:S02]  /*18b70*/  FSEL R178, R7, -INF , !P5 ;  /* 0xff80000007b27808 */ /* 0x000fe40006800000 */
[----:B------:R-:W-:Y:S02]  /*18b80*/  FMNMX3.FTZ R7, R6, R183, R181, !PT ;  /* 0x000000b706077276 */ /* 0x000fe400078100b5 */
[----:B------:R-:W-:-:S02]  /*18b90*/  FSEL R191, R19, -INF , !P4 ;  /* 0xff80000013bf7808 */ /* 0x000fc40006000000 */
[-C--:B------:R-:W-:Y:S02]  /*18ba0*/  ISETP.GE.AND P3, PT, R47, R223.reuse, PT ;  /* 0x000000df2f00720c */ /* 0x080fe40003f66270 */
[----:B------:R-:W-:Y:S02]  /*18bb0*/  FMNMX3.FTZ R6, R5, R8, R4, !PT ;  /* 0x0000000805067276 */ /* 0x000fe40007810004 */
[-C--:B------:R-:W-:Y:S02]  /*18bc0*/  ISETP.GE.AND P1, PT, R45, R224.reuse, PT ;  /* 0x000000e02d00720c */ /* 0x080fe40003f26270 */
[----:B------:R-:W-:Y:S02]  /*18bd0*/  FSEL R179, R179, -INF , P0 ;  /* 0xff800000b3b37808 */ /* 0x000fe40000000000 */
[----:B------:R-:W-:Y:S02]  /*18be0*/  ISETP.GE.AND P0, PT, R44, R224, PT ;  /* 0x000000e02c00720c */ /* 0x000fe40003f06270 */
[----:B------:R-:W-:-:S02]  /*18bf0*/  ISETP.GE.AND P4, PT, R52, R223, PT ;  /* 0x000000df3400720c */ /* 0x000fc40003f86270 */
[----:B------:R-:W-:Y:S02]  /*18c00*/  FSEL R165, R165, -INF , !P3 ;  /* 0xff800000a5a57808 */ /* 0x000fe40005800000 */
[----:B------:R-:W-:Y:S02]  /*18c10*/  FMNMX3.FTZ R6, R6, R193, R191, !PT ;  /* 0x000000c106067276 */ /* 0x000fe400078100bf */
[----:B------:R-:W-:Y:S02]  /*18c20*/  ISETP.GE.AND P3, PT, R45, R223, PT ;  /* 0x000000df2d00720c */ /* 0x000fe40003f66270 */
[----:B------:R-:W-:Y:S02]  /*18c30*/  FSEL R174, R174, -INF , P1 ;  /* 0xff800000aeae7808 */ /* 0x000fe40000800000 */
[----:B------:R-:W-:Y:S02]  /*18c40*/  ISETP.GE.AND P1, PT, R43, R224, PT ;  /* 0x000000e02b00720c */ /* 0x000fe40003f26270 */
[----:B------:R-:W-:-:S02]  /*18c50*/  FSEL R175, R175, -INF , P0 ;  /* 0xff800000afaf7808 */ /* 0x000fc40000000000 */
[----:B------:R-:W-:Y:S02]  /*18c60*/  FSEL R169, R11, -INF , !P4 ;  /* 0xff8000000ba97808 */ /* 0x000fe40006000000 */
[----:B------:R-:W-:Y:S02]  /*18c70*/  ISETP.GE.AND P0, PT, R42, R224, PT ;  /* 0x000000e02a00720c */ /* 0x000fe40003f06270 */
[----:B------:R-:W-:Y:S02]  /*18c80*/  FMNMX3.FTZ R6, R6, R189, R177, !PT ;  /* 0x000000bd06067276 */ /* 0x000fe400078100b1 */
[----:B------:R-:W-:Y:S02]  /*18c90*/  FSEL R246, R174, -INF , !P3 ;  /* 0xff800000aef67808 */ /* 0x000fe40005800000 */
[----:B------:R-:W-:Y:S02]  /*18ca0*/  ISETP.GE.AND P3, PT, R43, R223, PT ;  /* 0x000000df2b00720c */ /* 0x000fe40003f66270 */
[----:B------:R-:W-:-:S02]  /*18cb0*/  FSEL R170, R170, -INF , P1 ;  /* 0xff800000aaaa7808 */ /* 0x000fc40000800000 */
[----:B------:R-:W-:Y:S02]  /*18cc0*/  ISETP.GE.AND P4, PT, R46, R223, PT ;  /* 0x000000df2e00720c */ /* 0x000fe40003f86270 */
[----:B------:R-:W-:Y:S02]  /*18cd0*/  FSEL R171, R171, -INF , P0 ;  /* 0xff800000abab7808 */ /* 0x000fe40000000000 */
[----:B------:R-:W-:Y:S02]  /*18ce0*/  FMNMX3.FTZ R6, R6, R173, R169, !PT ;  /* 0x000000ad06067276 */ /* 0x000fe400078100a9 */
[----:B------:R-:W-:Y:S02]  /*18cf0*/  ISETP.GE.AND P0, PT, R41, R224, PT ;  /* 0x000000e02900720c */ /* 0x000fe40003f06270 */
[----:B------:R-:W-:Y:S02]  /*18d00*/  ISETP.GE.AND P1, PT, R42, R223, PT ;  /* 0x000000df2a00720c */ /* 0x000fe40003f26270 */
[----:B------:R-:W-:-:S02]  /*18d10*/  FSEL R244, R170, -INF , !P3 ;  /* 0xff800000aaf47808 */ /* 0x000fc40005800000 */
[----:B------:R-:W-:Y:S02]  /*18d20*/  ISETP.GE.AND P3, PT, R40, R224, PT ;  /* 0x000000e02800720c */ /* 0x000fe40003f66270 */
[----:B------:R-:W-:Y:S02]  /*18d30*/  ISETP.GE.AND P5, PT, R44, R223, PT ;  /* 0x000000df2c00720c */ /* 0x000fe40003fa6270 */
[----:B------:R-:W-:Y:S02]  /*18d40*/  FSEL R250, R179, -INF , !P4 ;  /* 0xff800000b3fa7808 */ /* 0x000fe40006000000 */
[----:B------:R-:W-:Y:S02]  /*18d50*/  FMNMX3.FTZ R6, R6, R161, R178, !PT ;  /* 0x000000a106067276 */ /* 0x000fe400078100b2 */
[----:B------:R-:W-:Y:S02]  /*18d60*/  FSEL R166, R166, -INF , P0 ;  /* 0xff800000a6a67808 */ /* 0x000fe40000000000 */
[----:B------:R-:W-:-:S02]  /*18d70*/  FSEL R242, R171, -INF , !P1 ;  /* 0xff800000abf27808 */ /* 0x000fc40004800000 */
[----:B------:R-:W-:Y:S02]  /*18d80*/  ISETP.GE.AND P0, PT, R39, R224, PT ;  /* 0x000000e02700720c */ /* 0x000fe40003f06270 */
[-C--:B------:R-:W-:Y:S02]  /*18d90*/  ISETP.GE.AND P4, PT, R41, R223.reuse, PT ;  /* 0x000000df2900720c */ /* 0x080fe40003f86270 */
[----:B------:R-:W-:Y:S02]  /*18da0*/  ISETP.GE.AND P1, PT, R40, R223, PT ;  /* 0x000000df2800720c */ /* 0x000fe40003f26270 */
[----:B------:R-:W-:Y:S02]  /*18db0*/  FSEL R167, R167, -INF , P3 ;  /* 0xff800000a7a77808 */ /* 0x000fe40001800000 */
[----:B------:R-:W-:Y:S02]  /*18dc0*/  FMNMX3.FTZ R7, R7, R252, R176, !PT ;  /* 0x000000fc07077276 */ /* 0x000fe400078100b0 */
[----:B------:R-:W-:-:S02]  /*18dd0*/  FSEL R202, R175, -INF , !P5 ;  /* 0xff800000afca7808 */ /* 0x000fc40006800000 */
[-C--:B------:R-:W-:Y:S02]  /*18de0*/  ISETP.GE.AND P3, PT, R38, R224.reuse, PT ;  /* 0x000000e02600720c */ /* 0x080fe40003f66270 */
[----:B------:R-:W-:Y:S02]  /*18df0*/  FMNMX3.FTZ R5, R6, R165, R250, !PT ;  /* 0x000000a506057276 */ /* 0x000fe400078100fa */
[----:B------:R-:W-:Y:S02]  /*18e00*/  FSEL R162, R162, -INF , P0 ;  /* 0xff800000a2a27808 */ /* 0x000fe40000000000 */
[----:B------:R-:W-:Y:S02]  /*18e10*/  FSEL R238, R166, -INF , !P4 ;  /* 0xff800000a6ee7808 */ /* 0x000fe40006000000 */
[----:B------:R-:W-:Y:S02]  /*18e20*/  FSEL R232, R167, -INF , !P1 ;  /* 0xff800000a7e87808 */ /* 0x000fe40004800000 */
[----:B------:R-:W-:-:S02]  /*18e30*/  ISETP.GE.AND P0, PT, R37, R224, PT ;  /* 0x000000e02500720c */ /* 0x000fc40003f06270 */
[----:B------:R-:W-:Y:S02]  /*18e40*/  FMNMX3.FTZ R7, R7, R248, R194, !PT ;  /* 0x000000f807077276 */ /* 0x000fe400078100c2 */
[-C--:B------:R-:W-:Y:S02]  /*18e50*/  ISETP.GE.AND P4, PT, R39, R223.reuse, PT ;  /* 0x000000df2700720c */ /* 0x080fe40003f86270 */
[----:B------:R-:W-:Y:S02]  /*18e60*/  ISETP.GE.AND P1, PT, R38, R223, PT ;  /* 0x000000df2600720c */ /* 0x000fe40003f26270 */
[----:B------:R-:W-:Y:S02]  /*18e70*/  FSEL R163, R163, -INF , P3 ;  /* 0xff800000a3a37808 */ /* 0x000fe40001800000 */
[----:B------:R-:W-:Y:S02]  /*18e80*/  FMNMX3.FTZ R5, R5, R246, R202, !PT ;  /* 0x000000f605057276 */ /* 0x000fe400078100ca */
[----:B------:R-:W-:-:S02]  /*18e90*/  ISETP.GE.AND P3, PT, R36, R224, PT ;  /* 0x000000e02400720c */ /* 0x000fc40003f66270 */
[----:B------:R-:W-:Y:S02]  /*18ea0*/  FSEL R158, R158, -INF , P0 ;  /* 0xff8000009e9e7808 */ /* 0x000fe40000000000 */
[----:B------:R-:W-:Y:S02]  /*18eb0*/  FMNMX3.FTZ R7, R7, R240, R234, !PT ;  /* 0x000000f007077276 */ /* 0x000fe400078100ea */
[----:B------:R-:W-:Y:S02]  /*18ec0*/  FSEL R228, R162, -INF , !P4 ;  /* 0xff800000a2e47808 */ /* 0x000fe40006000000 */
[----:B------:R-:W-:Y:S02]  /*18ed0*/  FSEL R192, R163, -INF , !P1 ;  /* 0xff800000a3c07808 */ /* 0x000fe40004800000 */
[----:B------:R-:W-:Y:S02]  /*18ee0*/  ISETP.GE.AND P0, PT, R35, R224, PT ;  /* 0x000000e02300720c */ /* 0x000fe40003f06270 */
[----:B------:R-:W-:-:S02]  /*18ef0*/  FMNMX3.FTZ R5, R5, R244, R242, !PT ;  /* 0x000000f405057276 */ /* 0x000fc400078100f2 */
[-C--:B------:R-:W-:Y:S02]  /*18f00*/  ISETP.GE.AND P4, PT, R37, R223.reuse, PT ;  /* 0x000000df2500720c */ /* 0x080fe40003f86270 */
[----:B------:R-:W-:Y:S02]  /*18f10*/  ISETP.GE.AND P1, PT, R36, R223, PT ;  /* 0x000000df2400720c */ /* 0x000fe40003f26270 */
[----:B------:R-:W-:Y:S02]  /*18f20*/  FSEL R159, R159, -INF , P3 ;  /* 0xff8000009f9f7808 */ /* 0x000fe40001800000 */
[----:B------:R-:W-:Y:S02]  /*18f30*/  ISETP.GE.AND P3, PT, R34, R224, PT ;  /* 0x000000e02200720c */ /* 0x000fe40003f66270 */
[----:B------:R-:W-:Y:S02]  /*18f40*/  FMNMX3.FTZ R7, R7, R236, R230, !PT ;  /* 0x000000ec07077276 */ /* 0x000fe400078100e6 */
[----:B------:R-:W-:-:S02]  /*18f50*/  FSEL R154, R154, -INF , P0 ;  /* 0xff8000009a9a7808 */ /* 0x000fc40000000000 */
[----:B------:R-:W-:Y:S02]  /*18f60*/  FMNMX3.FTZ R5, R5, R238, R232, !PT ;  /* 0x000000ee05057276 */ /* 0x000fe400078100e8 */
[----:B------:R-:W-:Y:S02]  /*18f70*/  FSEL R188, R158, -INF , !P4 ;  /* 0xff8000009ebc7808 */ /* 0x000fe40006000000 */
[----:B------:R-:W-:Y:S02]  /*18f80*/  FSEL R182, R159, -INF , !P1 ;  /* 0xff8000009fb67808 */ /* 0x000fe40004800000 */
[----:B------:R-:W-:Y:S02]  /*18f90*/  ISETP.GE.AND P0, PT, R33, R224, PT ;  /* 0x000000e02100720c */ /* 0x000fe40003f06270 */
[----:B------:R-:W-:Y:S02]  /*18fa0*/  ISETP.GE.AND P4, PT, R34, R223, PT ;  /* 0x000000df2200720c */ /* 0x000fe40003f86270 */
[----:B------:R-:W-:-:S02]  /*18fb0*/  FSEL R155, R155, -INF , P3 ;  /* 0xff8000009b9b7808 */ /* 0x000fc40001800000 */
[----:B------:R-:W-:Y:S02]  /*18fc0*/  ISETP.GE.AND P1, PT, R32, R224, PT ;  /* 0x000000e02000720c */ /* 0x000fe40003f26270 */
[----:B------:R-:W-:Y:S02]  /*18fd0*/  ISETP.GE.AND P5, PT, R35, R223, PT ;  /* 0x000000df2300720c */ /* 0x000fe40003fa6270 */
[----:B------:R-:W-:Y:S02]  /*18fe0*/  FMNMX3.FTZ R7, R7, R190, R184, !PT ;  /* 0x000000be07077276 */ /* 0x000fe400078100b8 */
[----:B------:R-:W-:Y:S02]  /*18ff0*/  FMNMX3.FTZ R9, R5, R228, R192, !PT ;  /* 0x000000e405097276 */ /* 0x000fe400078100c0 */
[----:B------:R-:W-:Y:S02]  /*19000*/  FSEL R150, R150, -INF , P0 ;  /* 0xff80000096967808 */ /* 0x000fe40000000000 */
[----:B------:R-:W-:-:S02]  /*19010*/  FSEL R170, R155, -INF , !P4 ;  /* 0xff8000009baa7808 */ /* 0x000fc40006000000 */
[----:B------:R-:W-:Y:S02]  /*19020*/  ISETP.GE.AND P0, PT, R31, R224, PT ;  /* 0x000000e01f00720c */ /* 0x000fe40003f06270 */
[----:B------:R-:W-:Y:S02]  /*19030*/  FSEL R151, R151, -INF , P1 ;  /* 0xff80000097977808 */ /* 0x000fe40000800000 */
[----:B------:R-:W-:Y:S02]  /*19040*/  FSEL R174, R154, -INF , !P5 ;  /* 0xff8000009aae7808 */ /* 0x000fe40006800000 */
[----:B------:R-:W-:Y:S02]  /*19050*/  ISETP.GE.AND P4, PT, R32, R223, PT ;  /* 0x000000df2000720c */ /* 0x000fe40003f86270 */
[----:B------:R-:W-:Y:S02]  /*19060*/  FMNMX3.FTZ R7, R7, R186, R180, !PT ;  /* 0x000000ba07077276 */ /* 0x000fe400078100b4 */
[----:B------:R-:W-:-:S02]  /*19070*/  ISETP.GE.AND P1, PT, R30, R224, PT ;  /* 0x000000e01e00720c */ /* 0x000fc40003f26270 */
[-C--:B------:R-:W-:Y:S02]  /*19080*/  ISETP.GE.AND P5, PT, R33, R223.reuse, PT ;  /* 0x000000df2100720c */ /* 0x080fe40003fa6270 */
[----:B------:R-:W-:Y:S02]  /*19090*/  FMNMX3.FTZ R9, R9, R188, R182, !PT ;  /* 0x000000bc09097276 */ /* 0x000fe400078100b6 */
[----:B------:R-:W-:Y:S02]  /*190a0*/  FSEL R146, R146, -INF , P0 ;  /* 0xff80000092927808 */ /* 0x000fe40000000000 */
[----:B------:R-:W-:Y:S02]  /*190b0*/  FMNMX3.FTZ R7, R7, R172, R164, !PT ;  /* 0x000000ac07077276 */ /* 0x000fe400078100a4 */
[----:B------:R-:W-:Y:S02]  /*190c0*/  ISETP.GE.AND P3, PT, R31, R223, PT ;  /* 0x000000df1f00720c */ /* 0x000fe40003f66270 */
[----:B------:R-:W-:-:S02]  /*190d0*/  FSEL R162, R151, -INF , !P4 ;  /* 0xff80000097a27808 */ /* 0x000fc40006000000 */
[-C--:B------:R-:W-:Y:S02]  /*190e0*/  ISETP.GE.AND P0, PT, R29, R224.reuse, PT ;  /* 0x000000e01d00720c */ /* 0x080fe40003f06270 */
[----:B------:R-:W-:Y:S02]  /*190f0*/  FSEL R147, R147, -INF , P1 ;  /* 0xff80000093937808 */ /* 0x000fe40000800000 */
[----:B------:R-:W-:Y:S02]  /*19100*/  FSEL R166, R150, -INF , !P5 ;  /* 0xff80000096a67808 */ /* 0x000fe40006800000 */
[----:B------:R-:W-:Y:S02]  /*19110*/  ISETP.GE.AND P4, PT, R30, R223, PT ;  /* 0x000000df1e00720c */ /* 0x000fe40003f86270 */
[----:B------:R-:W-:Y:S02]  /*19120*/  ISETP.GE.AND P1, PT, R28, R224, PT ;  /* 0x000000e01c00720c */ /* 0x000fe40003f26270 */
[----:B------:R-:W-:-:S02]  /*19130*/  FMNMX3.FTZ R9, R9, R174, R170, !PT ;  /* 0x000000ae09097276 */ /* 0x000fc400078100aa */
[----:B------:R-:W-:Y:S02]  /*19140*/  FMNMX3.FTZ R7, R7, R168, R160, !PT ;  /* 0x000000a807077276 */ /* 0x000fe400078100a0 */
[----:B------:R-:W-:Y:S02]  /*19150*/  FSEL R156, R146, -INF , !P3 ;  /* 0xff800000929c7808 */ /* 0x000fe40005800000 */
[----:B------:R-:W-:Y:S02]  /*19160*/  FSEL R142, R142, -INF , P0 ;  /* 0xff8000008e8e7808 */ /* 0x000fe40000000000 */
[-C--:B------:R-:W-:Y:S02]  /*19170*/  ISETP.GE.AND P3, PT, R29, R223.reuse, PT ;  /* 0x000000df1d00720c */ /* 0x080fe40003f66270 */
[----:B------:R-:W-:Y:S02]  /*19180*/  ISETP.GE.AND P0, PT, R28, R223, PT ;  /* 0x000000df1c00720c */ /* 0x000fe40003f06270 */
[----:B------:R-:W-:-:S02]  /*19190*/  FSEL R143, R143, -INF , P1 ;  /* 0xff8000008f8f7808 */ /* 0x000fc40000800000 */
[----:B------:R-:W-:Y:S02]  /*191a0*/  FSEL R154, R147, -INF , !P4 ;  /* 0xff800000939a7808 */ /* 0x000fe40006000000 */
[----:B------:R-:W-:Y:S02]  /*191b0*/  FMNMX3.FTZ R9, R9, R166, R162, !PT ;  /* 0x000000a609097276 */ /* 0x000fe400078100a2 */
[----:B------:R-:W-:Y:S02]  /*191c0*/  FMNMX3.FTZ R7, R7, R62, R139, !PT ;  /* 0x0000003e07077276 */ /* 0x000fe4000781008b */
[----:B------:R-:W-:Y:S02]  /*191d0*/  FSEL R152, R142, -INF , !P3 ;  /* 0xff8000008e987808 */ /* 0x000fe40005800000 */
[----:B------:R-:W-:Y:S02]  /*191e0*/  FSEL R150, R143, -INF , !P0 ;  /* 0xff8000008f967808 */ /* 0x000fe40004000000 */
[----:B------:R-:W-:-:S02]  /*191f0*/  FMNMX3.FTZ R9, R9, R156, R154, !PT ;  /* 0x0000009c09097276 */ /* 0x000fc4000781009a */
[----:B------:R-:W-:Y:S02]  /*19200*/  FMNMX3.FTZ R5, R7, R61, R138, !PT ;  /* 0x0000003d07057276 */ /* 0x000fe4000781008a */
[----:B------:R-:W-:-:S03]  /*19210*/  FMNMX3.FTZ R14, R9, R152, R150, !PT ;  /* 0x00000098090e7276 */ /* 0x000fc60007810096 */
[----:B------:R-:W1:Y:S04]  /*19220*/  SHFL.BFLY PT, R6, R5, 0x2, 0x1f ;  /* 0x0c401f0005067f89 */ /* 0x000e6800000e0000 */
[----:B------:R-:W3:Y:S01]  /*19230*/  SHFL.BFLY PT, R7, R14, 0x2, 0x1f ;  /* 0x0c401f000e077f89 */ /* 0x000ee200000e0000 */
[----:B------:R-:W4:Y:S01]  /*19240*/  S2UR UR6, SR_CgaCtaId ;  /* 0x00000000000679c3 */ /* 0x000f220000008800 */
[----:B-1----:R-:W-:Y:S02]  /*19250*/  FMNMX.FTZ R10, R5, R6, !PT ;  /* 0x00000006050a7209 */ /* 0x002fe40007810000 */
[----:B---3--:R-:W-:-:S03]  /*19260*/  FMNMX.FTZ R6, R14, R7, !PT ;  /* 0x000000070e067209 */ /* 0x008fc60007810000 */
[----:B------:R-:W1:Y:S04]  /*19270*/  SHFL.BFLY PT, R143, R10, 0x1, 0x1f ;  /* 0x0c201f000a8f7f89 */ /* 0x000e6800000e0000 */
[----:B------:R-:W3:Y:S01]  /*19280*/  SHFL.BFLY PT, R141, R6, 0x1, 0x1f ;  /* 0x0c201f00068d7f89 */ /* 0x000ee200000e0000 */
[----:B----4-:R-:W-:Y:S01]  /*19290*/  ULEA UR6, UR6, UR8, 0x18 ;  /* 0x0000000806067291 */ /* 0x010fe2000f8ec0ff */
[----:B------:R-:W-:-:S05]  /*192a0*/  LOP3.LUT P5, RZ, R197, 0x2, RZ, 0xc0, !PT ;  /* 0x00000002c5ff7812 */ /* 0x000fca00078ac0ff */
[----:B------:R-:W-:Y:S02]  /*192b0*/  LEA R2, R2, UR6, 0x1 ;  /* 0x0000000602027c11 */ /* 0x000fe4000f8e08ff */
[----:B-1----:R-:W-:-:S03]  /*192c0*/  FMNMX.FTZ R143, R10, R143, !PT ;  /* 0x0000008f0a8f7209 */ /* 0x002fc60007810000 */
[----:B------:R-:W1:Y:S01]  /*192d0*/  LDSM.16.MT88.4 R44, [R2+0x10000] ;  /* 0x01000000022c783b */ /* 0x000e620000004200 */
[----:B---3--:R-:W-:Y:S01]  /*192e0*/  FMNMX.FTZ R141, R6, R141, !PT ;  /* 0x0000008d068d7209 */ /* 0x008fe20007810000 */
[C---:B--2---:R-:W-:Y:S01]  /*192f0*/  FMUL.FTZ R149, R0.reuse, R143 ;  /* 0x0000008f00957220 */ /* 0x044fe20000410000 */
[----:B------:R-:W-:Y:S02]  /*19300*/  FSETP.NEU.FTZ.AND P1, PT, R143, -INF , PT ;  /* 0xff8000008f00780b */ /* 0x000fe40003f3d000 */
[----:B------:R-:W-:Y:S01]  /*19310*/  FSETP.NEU.FTZ.AND P0, PT, R141, -INF , PT ;  /* 0xff8000008d00780b */ /* 0x000fe20003f1d000 */
[----:B------:R-:W-:Y:S01]  /*19320*/  FMUL.FTZ R145, R0, R141 ;  /* 0x0000008d00917220 */ /* 0x000fe20000410000 */
[----:B------:R-:W-:Y:S02]  /*19330*/  FSEL R149, R149, RZ, P1 ;  /* 0x000000ff95957208 */ /* 0x000fe40000800000 */
[----:B------:R-:W-:Y:S02]  /*19340*/  FSEL R5, R143, RZ, P1 ;  /* 0x000000ff8f057208 */ /* 0x000fe40000800000 */
[----:B------:R-:W-:Y:S01]  /*19350*/  FSEL R145, R145, RZ, P0 ;  /* 0x000000ff91917208 */ /* 0x000fe20000000000 */
[----:B------:R-:W-:Y:S01]  /*19360*/  FFMA.FTZ R144, R16, R0, -R149 ;  /* 0x0000000010907223 */ /* 0x000fe20000010895 */
[----:B------:R-:W-:-:S02]  /*19370*/  VIADD R16, R2, 0xc000 ;  /* 0x0000c00002107836 */ /* 0x000fc40000000000 */
[----:B------:R-:W-:Y:S01]  /*19380*/  FADD.FTZ R5, R134, -R5 ;  /* 0x8000000586057221 */ /* 0x000fe20000010000 */
[-C--:B------:R-:W-:Y:S01]  /*19390*/  FFMA.FTZ R134, R4, R0.reuse, -R145 ;  /* 0x0000000004867223 */ /* 0x080fe20000010891 */
[----:B------:R-:W-:Y:S01]  /*193a0*/  FSEL R4, R141, RZ, P0 ;  /* 0x000000ff8d047208 */ /* 0x000fe20000000000 */
[----:B------:R-:W-:Y:S01]  /*193b0*/  VIADD R158, R2, 0xc040 ;  /* 0x0000c040029e7836 */ /* 0x000fe20000000000 */
[----:B------:R-:W-:Y:S01]  /*193c0*/  SEL R157, R198, 0xffffffe0, !P5 ;  /* 0xffffffe0c69d7807 */ /* 0x000fe20006800000 */
[----:B------:R-:W-:Y:S02]  /*193d0*/  @P2 VIADD R158, R16, 0xffffffc0 ;  /* 0xffffffc0109e2836 */ /* 0x000fe40000000000 */
[----:B------:R-:W-:Y:S02]  /*193e0*/  FADD.FTZ R153, R3, -R4 ;  /* 0x8000000403997221 */ /* 0x000fe40000010000 */
[----:B------:R-:W-:Y:S02]  /*193f0*/  IMAD.IADD R3, R157, 0x1, R2 ;  /* 0x000000019d037824 */ /* 0x000fe400078e0202 */
[----:B------:R-:W-:Y:S01]  /*19400*/  FFMA.FTZ R148, R25, R0, -R149 ;  /* 0x0000000019947223 */ /* 0x000fe20000010895 */
[----:B------:R-:W-:-:S02]  /*19410*/  IMAD.IADD R157, R157, 0x1, R158 ;  /* 0x000000019d9d7824 */ /* 0x000fc400078e029e */
[-CC-:B------:R-:W-:Y:S01]  /*19420*/  FFMA.FTZ R146, R24, R0.reuse, -R149.reuse ;  /* 0x0000000018927223 */ /* 0x180fe20000010895 */
[-C--:B------:R-:W-:Y:S01]  /*19430*/  FFMA.FTZ R147, R20, R0.reuse, -R149 ;  /* 0x0000000014937223 */ /* 0x080fe20000010895 */
[-CC-:B------:R-:W-:Y:S01]  /*19440*/  FFMA.FTZ R142, R12, R0.reuse, -R145.reuse ;  /* 0x000000000c8e7223 */ /* 0x180fe20000010891 */
[-CC-:B------:R-:W-:Y:S01]  /*19450*/  FFMA.FTZ R140, R22, R0.reuse, -R145.reuse ;  /* 0x00000000168c7223 */ /* 0x180fe20000010891 */
[----:B------:R-:W2:Y:S01]  /*19460*/  LDSM.16.MT88.4 R36, [R157] ;  /* 0x000000009d24783b */ /* 0x000ea20000004200 */
[----:B------:R-:W-:Y:S01]  /*19470*/  FFMA.FTZ R151, R8, R0, -R145 ;  /* 0x0000000008977223 */ /* 0x000fe20000010891 */
[C---:B------:R-:W-:Y:S01]  /*19480*/  FMUL.FTZ R155, R0.reuse, R5 ;  /* 0x00000005009b7220 */ /* 0x040fe20000410000 */
[----:B------:R-:W-:Y:S01]  /*19490*/  FMUL.FTZ R153, R0, R153 ;  /* 0x0000009900997220 */ /* 0x000fe20000410000 */
[----:B------:R-:W-:Y:S01]  /*194a0*/  MUFU.EX2 R148, R148 ;  /* 0x0000009400947308 */ /* 0x000fe20000000800 */
[----:B------:R-:W3:Y:S04]  /*194b0*/  LDSM.16.MT88.4 R64, [R158+0x4000] ;  /* 0x004000009e40783b */ /* 0x000ee80000004200 */
[----:B------:R-:W4:Y:S03]  /*194c0*/  LDSM.16.MT88.4 R12, [R2+0xc000] ;  /* 0x00c00000020c783b */ /* 0x000f260000004200 */
[----:B------:R-:W5:Y:S01]  /*194d0*/  MUFU.EX2 R146, R146 ;  /* 0x0000009200927308 */ /* 0x000f620000000800 */
[----:B------:R-:W-:Y:S04]  /*194e0*/  LDSM.16.MT88.4 R28, [R158] ;  /* 0x000000009e1c783b */ /* 0x000fe80000004200 */
[----:B------:R-:W-:Y:S03]  /*194f0*/  LDSM.16.MT88.4 R20, [R3+0xc000] ;  /* 0x00c000000314783b */ /* 0x000fe60000004200 */
[----:B------:R-:W-:Y:S01]  /*19500*/  MUFU.EX2 R147, R147 ;  /* 0x0000009300937308 */ /* 0x000fe20000000800 */
[----:B------:R-:W4:Y:S07]  /*19510*/  LDSM.16.MT88.4 R52, [R3+0x10000] ;  /* 0x010000000334783b */ /* 0x000f2e0000004200 */
        /* <DEDUP_REMOVED lines=109> */
[-CC-:B------:R-:W-:Y:S01]  /*19bf0*/  FFMA.FTZ R115, R178, R0.reuse, -R145.reuse ;  /* 0x00000000b2737223 */ /* 0x180fe20000010891 */
[-C--:B------:R-:W-:Y:S01]  /*19c00*/  FFMA.FTZ R163, R165, R0.reuse, -R145 ;  /* 0x00000000a5a37223 */ /* 0x080fe20000010891 */
[-CC-:B------:R-:W-:Y:S01]  /*19c10*/  FFMA.FTZ R159, R252, R0.reuse, -R149.reuse ;  /* 0x00000000fc9f7223 */ /* 0x180fe20000010895 */
[-C--:B------:R-:W-:Y:S01]  /*19c20*/  FFMA.FTZ R176, R176, R0.reuse, -R149 ;  /* 0x00000000b0b07223 */ /* 0x080fe20000010895 */
[C---:B------:R-:W-:Y:S01]  /*19c30*/  HMMA.16816.F32.BF16 R28, R4.reuse, R30, R108 ;  /* 0x0000001e041c723c */ /* 0x040fe2000004186c */
[-C--:B------:R-:W-:Y:S01]  /*19c40*/  FFMA.FTZ R202, R202, R0.reuse, -R145 ;  /* 0x00000000caca7223 */ /* 0x080fe20000010891 */
[-CC-:B------:R-:W-:Y:S01]  /*19c50*/  FFMA.FTZ R167, R240, R0.reuse, -R149.reuse ;  /* 0x00000000f0a77223 */ /* 0x180fe20000010895 */
        /* <DEDUP_REMOVED lines=16> */
[----:B------:R-:W-:Y:S05]  /*19d60*/  LDSM.16.MT88.4 R124, [R2+0xf800] ;  /* 0x00f80000027c783b */ /* 0x000fea0000004200 */
[C---:B------:R-:W-:Y:S01]  /*19d70*/  HMMA.16816.F32.BF16 R52, R4.reuse, R54, R84 ;  /* 0x000000360434723c */ /* 0x040fe20000041854 */
[----:B------:R-:W4:Y:S07]  /*19d80*/  LDSM.16.MT88.4 R84, [R3+0xc800] ;  /* 0x00c800000354783b */ /* 0x000f2e0000004200 */
        /* <DEDUP_REMOVED lines=15> */
[----:B------:R-:W-:Y:S01]  /*19e80*/  HMMA.16816.F32.BF16 R8, R68, R88, R8 ;  /* 0x000000584408723c */ /* 0x000fe20000041808 */
[-CC-:B------:R-:W-:Y:S01]  /*19e90*/  FFMA.FTZ R161, R194, R0.reuse, -R149.reuse ;  /* 0x00000000c2a17223 */ /* 0x180fe20000010895 */
[-C--:B------:R-:W-:Y:S01]  /*19ea0*/  FFMA.FTZ R178, R248, R0.reuse, -R149 ;  /* 0x00000000f8b27223 */ /* 0x080fe20000010895 */
[----:B------:R-:W-:-:S04]  /*19eb0*/  FFMA.FTZ R165, R246, R0, -R145 ;  /* 0x00000000f6a57223 */ /* 0x000fc80000010891 */
        /* <DEDUP_REMOVED lines=9> */
[----:B------:R-:W-:Y:S01]  /*19f50*/  HMMA.16816.F32.BF16 R16, R68, R84, R16 ;  /* 0x000000544410723c */ /* 0x000fe20000041810 */
[-C--:B------:R-:W-:Y:S01]  /*19f60*/  FFMA.FTZ R169, R230, R0.reuse, -R149 ;  /* 0x00000000e6a97223 */ /* 0x080fe20000010895 */
[----:B------:R-:W-:-:S05]  /*19f70*/  FFMA.FTZ R173, R238, R0, -R145 ;  /* 0x00000000eead7223 */ /* 0x000fca0000010891 */
[----:B------:R-:W-:Y:S01]  /*19f80*/  MUFU.EX2 R167, R167 ;  /* 0x000000a700a77308 */ /* 0x000fe20000000800 */
[C---:B------:R-:W-:Y:S01]  /*19f90*/  HMMA.16816.F32.BF16 R20, R68.reuse, R86, R20 ;  /* 0x000000564414723c */ /* 0x040fe20000041814 */
[----:B------:R-:W3:Y:S06]  /*19fa0*/  LDSM.16.MT88.4 R84, [R2+0xd000] ;  /* 0x00d000000254783b */ /* 0x000eec0000004200 */
[----:B------:R-:W-:Y:S01]  /*19fb0*/  MUFU.EX2 R234, R234 ;  /* 0x000000ea00ea7308 */ /* 0x000fe20000000800 */
[C---:B------:R-:W-:Y:S07]  /*19fc0*/  HMMA.16816.F32.BF16 R32, R68.reuse, R80, R32 ;  /* 0x000000504420723c */ /* 0x040fee0000041820 */
[----:B------:R-:W-:Y:S01]  /*19fd0*/  MUFU.EX2 R236, R236 ;  /* 0x000000ec00ec7308 */ /* 0x000fe20000000800 */
[C---:B------:R-:W-:Y:S01]  /*19fe0*/  HMMA.16816.F32.BF16 R36, R68.reuse, R82, R36 ;  /* 0x000000524424723c */ /* 0x040fe20000041824 */
[----:B------:R-:W4:Y:S06]  /*19ff0*/  LDSM.16.MT88.4 R80, [R3+0xd000] ;  /* 0x00d000000350783b */ /* 0x000f2c0000004200 */
[----:B------:R-:W-:Y:S01]  /*1a000*/  MUFU.EX2 R171, R171 ;  /* 0x000000ab00ab7308 */ /* 0x000fe20000000800 */
[C---:B-1----:R-:W-:Y:S07]  /*1a010*/  HMMA.16816.F32.BF16 R40, R68.reuse, R88, R40 ;  /* 0x000000584428723c */ /* 0x042fee0000041828 */
[----:B------:R-:W-:Y:S01]  /*1a020*/  MUFU.EX2 R232, R232 ;  /* 0x000000e800e87308 */ /* 0x000fe20000000800 */
[C---:B------:R-:W-:Y:S01]  /*1a030*/  HMMA.16816.F32.BF16 R44, R68.reuse, R90, R44 ;  /* 0x0000005a442c723c */ /* 0x040fe2000004182c */
[----:B------:R-:W1:Y:S01]  /*1a040*/  LDSM.16.MT88.4 R88, [R158+0x1000] ;  /* 0x001000009e58783b */ /* 0x000e620000004200 */
[-C--:B------:R-:W-:Y:S01]  /*1a050*/  FFMA.FTZ R180, R192, R0.reuse, -R145 ;  /* 0x00000000c0b47223 */ /* 0x080fe20000010891 */
[----:B------:R-:W-:Y:S01]  /*1a060*/  FFMA.FTZ R155, R235, R155, R148 ;  /* 0x0000009beb9b7223 */ /* 0x000fe20000010094 */
[----:B------:R-:W-:Y:S01]  /*1a070*/  FFMA.FTZ R153, R233, R153, R142 ;  /* 0x00000099e9997223 */ /* 0x000fe2000001008e */
[-CC-:B------:R-:W-:Y:S01]  /*1a080*/  FFMA.FTZ R62, R62, R0.reuse, -R149.reuse ;  /* 0x000000003e3e7223 */ /* 0x180fe20000010895 */
[-CC-:B------:R-:W-:Y:S01]  /*1a090*/  FFMA.FTZ R139, R139, R0.reuse, -R149.reuse ;  /* 0x000000008b8b7223 */ /* 0x180fe20000010895 */
[----:B------:R-:W-:Y:S01]  /*1a0a0*/  MUFU.EX2 R175, R175 ;  /* 0x000000af00af7308 */ /* 0x000fe20000000800 */
[C---:B--2---:R-:W-:Y:S01]  /*1a0b0*/  HMMA.16816.F32.BF16 R72, R68.reuse, R76, R72 ;  /* 0x0000004c4448723c */ /* 0x044fe20000041848 */
[-CC-:B------:R-:W-:Y:S01]  /*1a0c0*/  FFMA.FTZ R61, R61, R0.reuse, -R149.reuse ;  /* 0x000000003d3d7223 */ /* 0x180fe20000010895 */
[-C--:B------:R-:W-:Y:S01]  /*1a0d0*/  FFMA.FTZ R138, R138, R0.reuse, -R149 ;  /* 0x000000008a8a7223 */ /* 0x080fe20000010895 */
[-CC-:B------:R-:W-:Y:S01]  /*1a0e0*/  FFMA.FTZ R154, R154, R0.reuse, -R145.reuse ;  /* 0x000000009a9a7223 */ /* 0x180fe20000010891 */
[----:B------:R-:W-:Y:S01]  /*1a0f0*/  FFMA.FTZ R152, R152, R0, -R145 ;  /* 0x0000000098987223 */ /* 0x000fe20000010891 */
[----:B------:R-:W-:Y:S03]  /*1a100*/  LDSM.16.MT88.4 R116, [R3+0xf800] ;  /* 0x00f800000374783b */ /* 0x000fe60000004200 */
        /* <DEDUP_REMOVED lines=13> */
[----:B------:R-:W-:Y:S01]  /*1a1e0*/  FFMA.FTZ R194, R250, R0, -R145 ;  /* 0x00000000fac27223 */ /* 0x000fe20000010891 */
[----:B------:R-:W-:Y:S01]  /*1a1f0*/  F2FP.BF16.F32.PACK_AB R69, R113, R112 ;  /* 0x000000707145723e */ /* 0x000fe200000010ff */
[----:B------:R-:W-:Y:S01]  /*1a200*/  MUFU.EX2 R178, R178 ;  /* 0x000000b200b27308 */ /* 0x000fe20000000800 */
[----:B------:R-:W-:Y:S01]  /*1a210*/  F2FP.BF16.F32.PACK_AB R71, R115, R114 ;  /* 0x000000727347723e */ /* 0x000fe200000010ff */
[----:B------:R-:W-:Y:S06]  /*1a220*/  LDSM.16.MT88.4 R96, [R2+0xd800] ;  /* 0x00d800000260783b */ /* 0x000fec0000004200 */
        /* <DEDUP_REMOVED lines=13> */
[----:B------:R-:W5:Y:S08]  /*1a300*/  MUFU.EX2 R194, R194 ;  /* 0x000000c200c27308 */ /* 0x000f700000000800 */
[----:B------:R-:W5:Y:S01]  /*1a310*/  MUFU.EX2 R165, R165 ;  /* 0x000000a500a57308 */ /* 0x000f620000000800 */
        /* <DEDUP_REMOVED lines=13> */
[----:B----4-:R-:W-:-:S02]  /*1a3f0*/  F2FP.BF16.F32.PACK_AB R70, R161, R178 ;  /* 0x000000b2a146723e */ /* 0x010fc400000010ff */
[----:B-----5:R-:W-:Y:S02]  /*1a400*/  F2FP.BF16.F32.PACK_AB R69, R194, R163 ;  /* 0x000000a3c245723e */ /* 0x020fe400000010ff */
[----:B------:R-:W-:-:S07]  /*1a410*/  F2FP.BF16.F32.PACK_AB R71, R202, R165 ;  /* 0x000000a5ca47723e */ /* 0x000fce00000010ff */
[C---:B--2---:R-:W-:Y:S08]  /*1a420*/  HMMA.16816.F32.BF16 R24, R68.reuse, R76, R24 ;  /* 0x0000004c4418723c */ /* 0x044ff00000041818 */
        /* <DEDUP_REMOVED lines=11> */
[----:B------:R-:W-:-:S06]  /*1a4e0*/  FFMA.FTZ R230, R242, R0, -R145 ;  /* 0x00000000f2e67223 */ /* 0x000fcc0000010891 */
[C---:B--2---:R-:W-:Y:S08]  /*1a4f0*/  HMMA.16816.F32.BF16 R48, R68.reuse, R76, R48 ;  /* 0x0000004c4430723c */ /* 0x044ff00000041830 */
[C---:B------:R-:W-:Y:S01]  /*1a500*/  HMMA.16816.F32.BF16 R52, R68.reuse, R78, R52 ;  /* 0x0000004e4434723c */ /* 0x040fe20000041834 */
[----:B------:R-:W2:Y:S01]  /*1a510*/  LDSM.16.MT88.4 R76, [R157+0x2000] ;  /* 0x002000009d4c783b */ /* 0x000ea20000004200 */
[----:B------:R-:W5:Y:S08]  /*1a520*/  MUFU.EX2 R169, R169 ;  /* 0x000000a900a97308 */ /* 0x000f700000000800 */
[----:B------:R-:W3:Y:S08]  /*1a530*/  MUFU.EX2 R230, R230 ;  /* 0x000000e600e67308 */ /* 0x000ef00000000800 */
[----:B------:R-:W1:Y:S01]  /*1a540*/  MUFU.EX2 R173, R173 ;  /* 0x000000ad00ad7308 */ /* 0x000e620000000800 */
        /* <DEDUP_REMOVED lines=8> */
[----:B------:R-:W-:Y:S01]  /*1a5d0*/  F2FP.BF16.F32.PACK_AB R68, R234, R167 ;  /* 0x000000a7ea44723e */ /* 0x000fe200000010ff */
        /* <DEDUP_REMOVED lines=13> */
[----:B------:R-:W-:Y:S01]  /*1a6b0*/  FFMA.FTZ R181, R188, R0, -R145 ;  /* 0x00000000bcb57223 */ /* 0x000fe20000010891 */
        /* <DEDUP_REMOVED lines=24> */
[----:B--2---:R-:W-:Y:S02]  /*1a840*/  F2FP.BF16.F32.PACK_AB R69, R180, R179 ;  /* 0x000000b3b445723e */ /* 0x004fe400000010ff */
[----:B------:R-:W-:-:S07]  /*1a850*/  F2FP.BF16.F32.PACK_AB R71, R182, R181 ;  /* 0x000000b5b647723e */ /* 0x000fce00000010ff */
        /* <DEDUP_REMOVED lines=9> */
[C---:B--2---:R-:W-:Y:S08]  /*1a8f0*/  HMMA.16816.F32.BF16 R40, R68.reuse, R76, R40 ;  /* 0x0000004c4428723c */ /* 0x044ff00000041828 */
[----:B------:R-:W-:Y:S01]  /*1a900*/  HMMA.16816.F32.BF16 R44, R68, R78, R44 ;  /* 0x0000004e442c723c */ /* 0x000fe2000004182c */
[----:B------:R-:W2:Y:S01]  /*1a910*/  LDSM.16.MT88.4 R76, [R158+0x3000] ;  /* 0x003000009e4c783b */ /* 0x000ea20000004200 */
[-CC-:B------:R-:W-:Y:S01]  /*1a920*/  FFMA.FTZ R183, R164, R0.reuse, -R149.reuse ;  /* 0x00000000a4b77223 */ /* 0x180fe20000010895 */
[-C--:B------:R-:W-:Y:S01]  /*1a930*/  FFMA.FTZ R185, R168, R0.reuse, -R149 ;  /* 0x00000000a8b97223 */ /* 0x080fe20000010895 */
        /* <DEDUP_REMOVED lines=13> */
[----:B------:R-:W3:Y:S08]  /*1aa10*/  MUFU.EX2 R187, R187 ;  /* 0x000000bb00bb7308 */ /* 0x000ef00000000800 */
[----:B------:R-:W-:Y:S08]  /*1aa20*/  MUFU.EX2 R166, R166 ;  /* 0x000000a600a67308 */ /* 0x000ff00000000800 */
[----:B------:R-:W2:Y:S01]  /*1aa30*/  MUFU.EX2 R189, R189 ;  /* 0x000000bd00bd7308 */ /* 0x000ea20000000800 */
[----:B------:R-:W-:Y:S01]  /*1aa40*/  FADD.FTZ R101, R101, R144 ;  /* 0x0000009065657221 */ /* 0x000fe20000010000 */
[----:B------:R-:W-:Y:S01]  /*1aa50*/  FADD.FTZ R107, R107, R134 ;  /* 0x000000866b6b7221 */ /* 0x000fe20000010000 */
[----:B------:R-:W-:Y:S02]  /*1aa60*/  HMMA.16816.F32.BF16 R8, R68, R96, R8 ;  /* 0x000000604408723c */ /* 0x000fe40000041808 */
[----:B------:R-:W-:Y:S01]  /*1aa70*/  FADD.FTZ R100, R100, R101 ;  /* 0x0000006564647221 */ /* 0x000fe20000010000 */
[----:B------:R-:W-:-:S05]  /*1aa80*/  FADD.FTZ R106, R106, R107 ;  /* 0x0000006b6a6a7221 */ /* 0x000fca0000010000 */
[----:B------:R-:W-:Y:S01]  /*1aa90*/  HMMA.16816.F32.BF16 R12, R68, R98, R12 ;  /* 0x00000062440c723c */ /* 0x000fe2000004180c */
[----:B------:R-:W2:Y:S01]  /*1aaa0*/  LDSM.16.MT88.4 R96, [R2+0xf000] ;  /* 0x00f000000260783b */ /* 0x000ea20000004200 */
        /* <DEDUP_REMOVED lines=15> */
[----:B---3--:R-:W-:Y:S02]  /*1aba0*/  F2FP.BF16.F32.PACK_AB R69, R187, R164 ;  /* 0x000000a4bb45723e */ /* 0x008fe400000010ff */
[----:B--2---:R-:W-:Y:S01]  /*1abb0*/  F2FP.BF16.F32.PACK_AB R71, R189, R166 ;  /* 0x000000a6bd47723e */ /* 0x004fe200000010ff */
        /* <DEDUP_REMOVED lines=18> */
[----:B------:R-:W-:Y:S02]  /*1ace0*/  FFMA.FTZ R145, R150, R0, -R145 ;  /* 0x0000000096917223 */ /* 0x000fe40000010891 */
        /* <DEDUP_REMOVED lines=91> */
.L_x_6242:
[----:B------:R-:W-:-:S05]  /*1b2a0*/  IADD3 R135, PT, PT, R35, -0x1, RZ ;  /* 0xffffffff23877810 */ /* 0x000fca0007ffe0ff */
.L_x_6251:
[----:B------:R-:W-:Y:S05]  /*1b2b0*/  BSYNC B2 ;  /* 0x0000000000027941 */ /* 0x000fea0003800000 */
.L_x_6241:
[----:B------:R-:W-:-:S13]  /*1b2c0*/  ISETP.GE.AND P0, PT, R135, R206, PT ;  /* 0x000000ce8700720c */ /* 0x000fda0003f06270 */
[----:B------:R-:W-:Y:S05]  /*1b2d0*/  @!P0 BRA `(.L_x_6252) ;  /* 0x0000005000dc8947 */ /* 0x000fea0003800000 */
[----:B------:R-:W-:Y:S01]  /*1b2e0*/  ISETP.NE.U32.AND P0, PT, R220, RZ, PT ;  /* 0x000000ffdc00720c */ /* 0x000fe20003f05070 */
[----:B------:R-:W-:Y:S01]  /*1b2f0*/  IMAD.SHL.U32 R5, R135, 0x80, RZ ;  /* 0x0000008087057824 */ /* 0x000fe200078e00ff */
[----:B------:R-:W-:Y:S01]  /*1b300*/  LOP3.LUT R232, R232, 0xfffffffb, RZ, 0xc0, !PT ;  /* 0xfffffffbe8e87812 */ /* 0x000fe200078ec0ff */
[C---:B------:R-:W-:Y:S01]  /*1b310*/  IMAD.SHL.U32 R227, R136.reuse, 0x20, RZ ;  /* 0x0000002088e37824 */ /* 0x040fe200078e00ff */
[----:B------:R-:W-:Y:S01]  /*1b320*/  ISETP.NE.AND.EX P0, PT, R221, RZ, PT, P0 ;  /* 0x000000ffdd00720c */ /* 0x000fe20003f05300 */
[----:B------:R-:W-:Y:S01]  /*1b330*/  IMAD.MOV.U32 R2, RZ, RZ, R3 ;  /* 0x000000ffff027224 */ /* 0x000fe200078e0003 */
[----:B------:R-:W-:Y:S01]  /*1b340*/  SHF.L.U64.HI R228, R136, 0x5, R137 ;  /* 0x0000000588e47819 */ /* 0x000fe20000010289 */
[----:B------:R-:W-:Y:S01]  /*1b350*/  IMAD.MOV.U32 R0, RZ, RZ, R134 ;  /* 0x000000ffff007224 */ /* 0x000fe200078e0086 */
[----:B------:R-:W-:Y:S01]  /*1b360*/  LOP3.LUT R231, R5, 0x40, R60, 0xfe, !PT ;  /* 0x0000004005e77812 */ /* 0x000fe200078efe3c */
[----:B------:R-:W-:Y:S02]  /*1b370*/  VIADD R229, R135, 0x1 ;  /* 0x0000000187e57836 */ /* 0x000fe40000000000 */
[----:B------:R-:W-:-:S06]  /*1b380*/  VIADD R230, R5, 0x80 ;  /* 0x0000008005e67836 */ /* 0x000fcc0000000000 */
[----:B------:R-:W-:-:S07]  /*1b390*/  @P0 LOP3.LUT R232, R232, 0x4, RZ, 0xfc, !PT ;  /* 0x00000004e8e80812 */ /* 0x000fce00078efcff */
.L_x_6259:
[----:B------:R-:W1:Y:S01]  /*1b3a0*/  S2R R197, SR_TID.X ;  /* 0x0000000000c57919 */ /* 0x000e620000002100 */
[----:B------:R-:W-:Y:S04]  /*1b3b0*/  DEPBAR.LE SB0, 0x0 ;  /* 0x000080000000791a */ /* 0x000fe80000000000 */
[----:B------:R-:W-:Y:S05]  /*1b3c0*/  WARPSYNC.ALL ;  /* 0x0000000000007948 */ /* 0x000fea0003800000 */
[----:B------:R-:W-:Y:S01]  /*1b3d0*/  BAR.SYNC.DEFER_BLOCKING 0x0 ;  /* 0x0000000000007b1d */ /* 0x000fe20000010000 */
[----:B------:R-:W-:Y:S01]  /*1b3e0*/  LOP3.LUT P1, RZ, R232, 0x4, RZ, 0xc0, !PT ;  /* 0x00000004e8ff7812 */ /* 0x000fe2000782c0ff */
[----:B------:R-:W-:Y:S11]  /*1b3f0*/  IMAD.MOV.U32 R4, RZ, RZ, R210 ;  /* 0x000000ffff047224 */ /* 0x000ff600078e00d2 */
[----:B------:R-:W-:Y:S01]  /*1b400*/  @!UPT UIADD3 URZ, UPT, UPT, URZ, URZ, URZ ;  /* 0x000000fffffff290 */ /* 0x000fe2000fffe0ff */
[----:B------:R-:W-:Y:S05]  /*1b410*/  @!P1 IMAD.MOV.U32 R3, RZ, RZ, RZ ;  /* 0x000000ffff039224 */ /* 0x000fea00078e00ff */
[----:B------:R-:W-:Y:S01]  /*1b420*/  @!P1 IADD3 R3, P0, PT, RZ, -R3, RZ ;  /* 0x80000003ff039210 */ /* 0x000fe20007f1e0ff */
[----:B------:R-:W2:Y:S01]  /*1b430*/  @!P1 LD.E R6, desc[UR4][R132.64+0x40] ;  /* 0x0000400484069980 */ /* 0x000ea2000c101900 */
[----:B------:R-:W-:Y:S01]  /*1b440*/  BSSY.RECONVERGENT B0, `(.L_x_6253) ;  /* 0x0000046000007945 */ /* 0x000fe20003800200 */
[----:B--2---:R-:W-:Y:S04]  /*1b450*/  @!P1 IMAD.SHL.U32 R6, R6, 0x80, RZ ;  /* 0x0000008006069824 */ /* 0x004fe800078e00ff */
[----:B------:R-:W-:Y:S05]  /*1b460*/  @!P1 IMAD.X R6, RZ, RZ, ~R6, P0 ;  /* 0x000000ffff069224 */ /* 0x000fea00000e0e06 */
[----:B------:R-:W-:Y:S04]  /*1b470*/  @!P1 SHF.R.S64 R3, R3, 0x1f, R6 ;  /* 0x0000001f03039819 */ /* 0x000fe80000001006 */
[----:B------:R-:W-:Y:S01]  /*1b480*/  @!P1 IADD3 R210, P0, PT, R210, R3, RZ ;  /* 0x00000003d2d29210 */ /* 0x000fe20007f1e0ff */
[----:B------:R-:W-:Y:S03]  /*1b490*/  IMAD.MOV.U32 R3, RZ, RZ, R211 ;  /* 0x000000ffff037224 */ /* 0x000fe600078e00d3 */
        /* <DEDUP_REMOVED lines=64> */
.L_x_6254:
[----:B------:R-:W-:Y:S05]  /*1b8a0*/  BSYNC.RECONVERGENT B0 ;  /* 0x0000000000007941 */ /* 0x000fea0003800200 */
.L_x_6253:
[----:B------:R-:W1:Y:S01]  /*1b8b0*/  S2UR UR7, SR_CgaCtaId ;  /* 0x00000000000779c3 */ /* 0x000e620000008800 */
[C---:B------:R-:W-:Y:S01]  /*1b8c0*/  IMAD.SHL.U32 R222, R197.reuse, 0x8, RZ ;  /* 0x00000008c5de7824 */ /* 0x040fe200078e00ff */
[----:B------:R-:W-:Y:S01]  /*1b8d0*/  LOP3.LUT R3, R197, 0x38, RZ, 0xc0, !PT ;  /* 0x00000038c5037812 */ /* 0x000fe200078ec0ff */
[----:B------:R-:W-:Y:S01]  /*1b8e0*/  UMOV UR9, 0x400 ;  /* 0x0000040000097882 */ /* 0x000fe20000000000 */
[----:B------:R-:W-:Y:S01]  /*1b8f0*/  IADD3 R12, P0, PT, R227, R210, RZ ;  /* 0x000000d2e30c7210 */ /* 0x000fe20007f1e0ff */
[C---:B------:R-:W-:Y:S01]  /*1b900*/  IMAD.SHL.U32 R203, R197.reuse, 0x40, RZ ;  /* 0x00000040c5cb7824 */ /* 0x040fe200078e00ff */
[C---:B------:R-:W-:Y:S01]  /*1b910*/  LOP3.LUT R6, R222.reuse, 0x1c0, RZ, 0xc0, !PT ;  /* 0x000001c0de067812 */ /* 0x040fe200078ec0ff */
[----:B------:R-:W-:Y:S01]  /*1b920*/  IMAD.SHL.U32 R200, R197, 0x20, RZ ;  /* 0x00000020c5c87824 */ /* 0x000fe200078e00ff */
[----:B------:R-:W-:Y:S01]  /*1b930*/  LOP3.LUT R196, R222, 0x38, RZ, 0xc0, !PT ;  /* 0x00000038dec47812 */ /* 0x000fe200078ec0ff */
[----:B------:R-:W-:Y:S01]  /*1b940*/  IMAD.X R13, R228, 0x1, R211, P0 ;  /* 0x00000001e40d7824 */ /* 0x000fe200000e06d3 */
[----:B------:R-:W-:Y:S01]  /*1b950*/  LOP3.LUT R5, R222, 0x1e00, RZ, 0xc0, !PT ;  /* 0x00001e00de057812 */ /* 0x000fe200078ec0ff */
[----:B------:R-:W-:Y:S01]  /*1b960*/  IMAD.MOV.U32 R135, RZ, RZ, 0x40 ;  /* 0x00000040ff877424 */ /* 0x000fe200078e00ff */
[----:B------:R-:W-:Y:S01]  /*1b970*/  LOP3.LUT R6, R196, R6, R3, 0x1e, !PT ;  /* 0x00000006c4067212 */ /* 0x000fe200078e1e03 */
[----:B------:R-:W-:Y:S01]  /*1b980*/  VIADD R229, R229, 0xffffffff ;  /* 0xffffffffe5e57836 */ /* 0x000fe20000000000 */
[----:B------:R-:W-:Y:S01]  /*1b990*/  IADD3 R10, P0, PT, R12, R227, RZ ;  /* 0x000000e30c0a7210 */ /* 0x000fe20007f1e0ff */
[----:B------:R-:W-:Y:S01]  /*1b9a0*/  BSSY.RECONVERGENT B1, `(.L_x_6255) ;  /* 0x000017d000017945 */ /* 0x000fe20003800200 */
[----:B------:R-:W-:Y:S02]  /*1b9b0*/  LOP3.LUT R5, R6, R5, RZ, 0xfc, !PT ;  /* 0x0000000506057212 */ /* 0x000fe400078efcff */
[----:B------:R-:W-:Y:S01]  /*1b9c0*/  LOP3.LUT R4, R197, 0x8, RZ, 0xc0, !PT ;  /* 0x00000008c5047812 */ /* 0x000fe200078ec0ff */
[--C-:B------:R-:W-:Y:S01]  /*1b9d0*/  IMAD.X R11, R13, 0x1, R228.reuse, P0 ;  /* 0x000000010d0b7824 */ /* 0x100fe200000e06e4 */
[-C--:B------:R-:W-:Y:S02]  /*1b9e0*/  IADD3 R8, P0, PT, R10, R227.reuse, RZ ;  /* 0x000000e30a087210 */ /* 0x080fe40007f1e0ff */
[----:B------:R-:W-:Y:S01]  /*1b9f0*/  LOP3.LUT R3, R4, 0x1c0, R203, 0xf8, !PT ;  /* 0x000001c004037812 */ /* 0x000fe200078ef8cb */
[----:B-1----:R-:W-:Y:S02]  /*1ba00*/  ULEA UR6, UR7, UR9, 0x18 ;  /* 0x0000000907067291 */ /* 0x002fe4000f8ec0ff */
[--C-:B------:R-:W-:Y:S01]  /*1ba10*/  IMAD.X R9, R11, 0x1, R228.reuse, P0 ;  /* 0x000000010b097824 */ /* 0x100fe200000e06e4 */
[----:B------:R-:W-:Y:S02]  /*1ba20*/  LOP3.LUT R185, R203, 0x400, RZ, 0xc0, !PT ;  /* 0x00000400cbb97812 */ /* 0x000fe400078ec0ff */
[-C--:B------:R-:W-:Y:S02]  /*1ba30*/  LOP3.LUT R4, R3, R196.reuse, RZ, 0x3c, !PT ;  /* 0x000000c403047212 */ /* 0x080fe400078e3cff */
[----:B------:R-:W-:Y:S02]  /*1ba40*/  LEA R237, R5, UR6, 0x1 ;  /* 0x0000000605ed7c11 */ /* 0x000fe4000f8e08ff */
[----:B------:R-:W-:Y:S01]  /*1ba50*/  SHF.R.U32.HI R199, RZ, 0x1, R197 ;  /* 0x00000001ffc77819 */ /* 0x000fe200000116c5 */
[----:B------:R-:W-:Y:S01]  /*1ba60*/  IMAD R185, R4, 0x2, R185 ;  /* 0x0000000204b97824 */ /* 0x000fe200078e02b9 */
[-C--:B------:R-:W-:Y:S01]  /*1ba70*/  IADD3 R6, P0, PT, R8, R227.reuse, RZ ;  /* 0x000000e308067210 */ /* 0x080fe20007f1e0ff */
[----:B------:R-:W-:Y:S01]  /*1ba80*/  @!PT LDS RZ, [RZ] ;  /* 0x00000000fffff984 */ /* 0x000fe20000000800 */
[----:B------:R-:W-:Y:S01]  /*1ba90*/  @!PT LDS RZ, [RZ] ;  /* 0x00000000fffff984 */ /* 0x000fe20000000800 */
[----:B------:R-:W-:Y:S01]  /*1baa0*/  @!PT LDS RZ, [RZ] ;  /* 0x00000000fffff984 */ /* 0x000fe20000000800 */
[----:B------:R-:W-:Y:S01]  /*1bab0*/  LDGSTS.E.BYPASS.LTC128B.128 [R237+0xc000], desc[UR4][R210.64] ;  /* 0x0c000000d2ed7fae */ /* 0x000fe2000b981a04 */
[----:B------:R-:W-:Y:S01]  /*1bac0*/  LOP3.LUT R4, R199, 0x8, RZ, 0xc0, !PT ;  /* 0x00000008c7047812 */ /* 0x000fe200078ec0ff */
[----:B------:R-:W-:Y:S01]  /*1bad0*/  VIADD R180, R185, UR6 ;  /* 0x00000006b9b47c36 */ /* 0x000fe20008000000 */
[----:B------:R-:W-:Y:S02]  /*1bae0*/  LOP3.LUT R200, R200, 0x7c00, RZ, 0xc0, !PT ;  /* 0x00007c00c8c87812 */ /* 0x000fe400078ec0ff */
[----:B------:R-:W-:Y:S01]  /*1baf0*/  LDGSTS.E.BYPASS.LTC128B.128 [R237+0x10000], desc[UR4][R210.64+0x80] ;  /* 0x10000080d2ed7fae */ /* 0x000fe2000b981a04 */
[--C-:B------:R-:W-:Y:S01]  /*1bb00*/  IMAD.X R7, R9, 0x1, R228.reuse, P0 ;  /* 0x0000000109077824 */ /* 0x100fe200000e06e4 */
[--C-:B------:R-:W-:Y:S03]  /*1bb10*/  LOP3.LUT R5, R4, 0x1c0, R203.reuse, 0xf8, !PT ;  /* 0x000001c004057812 */ /* 0x100fe600078ef8cb */
[----:B------:R-:W-:Y:S01]  /*1bb20*/  LDGSTS.E.BYPASS.LTC128B.128 [R237+0xc800], desc[UR4][R12.64] ;  /* 0x0c8000000ced7fae */ /* 0x000fe2000b981a04 */
[-C--:B------:R-:W-:Y:S02]  /*1bb30*/  IADD3 R4, P0, PT, R6, R227.reuse, RZ ;  /* 0x000000e306047210 */ /* 0x080fe40007f1e0ff */
[----:B------:R-:W-:Y:S02]  /*1bb40*/  LOP3.LUT R202, R5, R196, RZ, 0x3c, !PT ;  /* 0x000000c405ca7212 */ /* 0x000fe400078e3cff */
[----:B------:R1:W-:Y:S01]  /*1bb50*/  LDGSTS.E.BYPASS.LTC128B.128 [R237+0x10800], desc[UR4][R12.64+0x80] ;  /* 0x108000800ced7fae */ /* 0x0003e2000b981a04 */
[----:B------:R-:W-:Y:S01]  /*1bb60*/  LOP3.LUT R3, R200, 0x200, R203, 0xf8, !PT ;  /* 0x00000200c8037812 */ /* 0x000fe200078ef8cb */
[--C-:B------:R-:W-:Y:S01]  /*1bb70*/  IMAD.X R5, R7, 0x1, R228.reuse, P0 ;  /* 0x0000000107057824 */ /* 0x100fe200000e06e4 */
[----:B------:R-:W-:Y:S02]  /*1bb80*/  LOP3.LUT P2, RZ, R197, 0x4, RZ, 0xc0, !PT ;  /* 0x00000004c5ff7812 */ /* 0x000fe4000784c0ff */
[----:B------:R-:W-:Y:S01]  /*1bb90*/  LDGSTS.E.BYPASS.LTC128B.128 [R237+0xd000], desc[UR4][R10.64] ;  /* 0x0d0000000aed7fae */ /* 0x000fe2000b981a04 */
[----:B------:R-:W-:Y:S02]  /*1bba0*/  LOP3.LUT R182, R3, R202, RZ, 0xfc, !PT ;  /* 0x000000ca03b67212 */ /* 0x000fe400078efcff */
[----:B------:R-:W-:Y:S02]  /*1bbb0*/  SEL R135, R135, 0xffffffc0, !P2 ;  /* 0xffffffc087877807 */ /* 0x000fe40005000000 */
[----:B------:R-:W-:Y:S01]  /*1bbc0*/  LDGSTS.E.BYPASS.LTC128B.128 [R237+0x11000], desc[UR4][R10.64+0x80] ;  /* 0x110000800aed7fae */ /* 0x000fe2000b981a04 */
[----:B------:R-:W-:Y:S04]  /*1bbd0*/  LEA R182, R182, UR6, 0x1 ;  /* 0x00000006b6b67c11 */ /* 0x000fe8000f8e08ff */
[----:B------:R-:W-:Y:S01]  /*1bbe0*/  LDGSTS.E.BYPASS.LTC128B.128 [R237+0xd800], desc[UR4][R8.64] ;  /* 0x0d80000008ed7fae */ /* 0x000fe2000b981a04 */
[--C-:B------:R-:W-:Y:S02]  /*1bbf0*/  IMAD.IADD R134, R180, 0x1, R135.reuse ;  /* 0x00000001b4867824 */ /* 0x100fe400078e0287 */
[----:B------:R-:W-:Y:S02]  /*1bc00*/  IMAD.IADD R184, R182, 0x1, R135 ;  /* 0x00000001b6b87824 */ /* 0x000fe400078e0287 */
[----:B------:R2:W-:Y:S05]  /*1bc10*/  LDGSTS.E.BYPASS.LTC128B.128 [R237+0x11800], desc[UR4][R8.64+0x80] ;  /* 0x1180008008ed7fae */ /* 0x0005ea000b981a04 */
[----:B------:R-:W-:Y:S05]  /*1bc20*/  LDGSTS.E.BYPASS.LTC128B.128 [R237+0xe000], desc[UR4][R6.64] ;  /* 0x0e00000006ed7fae */ /* 0x000fea000b981a04 */
[----:B------:R-:W-:Y:S01]  /*1bc30*/  LDGSTS.E.BYPASS.LTC128B.128 [R237+0x12000], desc[UR4][R6.64+0x80] ;  /* 0x1200008006ed7fae */ /* 0x000fe2000b981a04 */
[-C--:B-1----:R-:W-:Y:S04]  /*1bc40*/  IADD3 R12, P0, PT, R4, R227.reuse, RZ ;  /* 0x000000e3040c7210 */ /* 0x082fe80007f1e0ff */
[----:B------:R-:W-:Y:S01]  /*1bc50*/  LDGSTS.E.BYPASS.LTC128B.128 [R237+0xe800], desc[UR4][R4.64] ;  /* 0x0e80000004ed7fae */ /* 0x000fe2000b981a04 */
[--C-:B------:R-:W-:Y:S04]  /*1bc60*/  IMAD.X R13, R5, 0x1, R228.reuse, P0 ;  /* 0x00000001050d7824 */ /* 0x100fe800000e06e4 */
[----:B------:R1:W-:Y:S01]  /*1bc70*/  LDGSTS.E.BYPASS.LTC128B.128 [R237+0x12800], desc[UR4][R4.64+0x80] ;  /* 0x1280008004ed7fae */ /* 0x0003e2000b981a04 */
[----:B------:R-:W-:Y:S04]  /*1bc80*/  IADD3 R20, P0, PT, R12, R227, RZ ;  /* 0x000000e30c147210 */ /* 0x000fe80007f1e0ff */
[----:B------:R-:W-:Y:S01]  /*1bc90*/  LDGSTS.E.BYPASS.LTC128B.128 [R237+0xf000], desc[UR4][R12.64] ;  /* 0x0f0000000ced7fae */ /* 0x000fe2000b981a04 */
[----:B------:R-:W-:Y:S01]  /*1bca0*/  IMAD.X R21, R13, 0x1, R228, P0 ;  /* 0x000000010d157824 */ /* 0x000fe200000e06e4 */
[----:B------:R-:W-:Y:S03]  /*1bcb0*/  LOP3.LUT P0, RZ, R197, 0x2, RZ, 0xc0, !PT ;  /* 0x00000002c5ff7812 */ /* 0x000fe6000780c0ff */
[----:B------:R3:W-:Y:S01]  /*1bcc0*/  LDGSTS.E.BYPASS.LTC128B.128 [R237+0x13000], desc[UR4][R12.64+0x80] ;  /* 0x130000800ced7fae */ /* 0x0007e2000b981a04 */
[----:B------:R-:W-:Y:S04]  /*1bcd0*/  SEL R201, R198, 0xffffffe0, !P0 ;  /* 0xffffffe0c6c97807 */ /* 0x000fe80004000000 */
[----:B------:R-:W-:Y:S01]  /*1bce0*/  LDGSTS.E.BYPASS.LTC128B.128 [R237+0xf800], desc[UR4][R20.64] ;  /* 0x0f80000014ed7fae */ /* 0x000fe2000b981a04 */
[----:B------:R-:W-:Y:S04]  /*1bcf0*/  ISETP.GT.AND P0, PT, R229, R206, PT ;  /* 0x000000cee500720c */ /* 0x000fe80003f04270 */
[----:B------:R4:W-:Y:S01]  /*1bd00*/  LDGSTS.E.BYPASS.LTC128B.128 [R237+0x13800], desc[UR4][R20.64+0x80] ;  /* 0x1380008014ed7fae */ /* 0x0009e2000b981a04 */
[--C-:B------:R-:W-:Y:S02]  /*1bd10*/  IMAD.IADD R186, R182, 0x1, R201.reuse ;  /* 0x00000001b6ba7824 */ /* 0x100fe400078e02c9 */
[C-C-:B------:R-:W-:Y:S02]  /*1bd20*/  IMAD.IADD R3, R180.reuse, 0x1, R201.reuse ;  /* 0x00000001b4037824 */ /* 0x140fe400078e02c9 */
[----:B------:R-:W-:Y:S01]  /*1bd30*/  LDSM.16.M88.4 R64, [R182] ;  /* 0x00000000b640783b */ /* 0x000fe20000000200 */
[C---:B------:R-:W-:Y:S02]  /*1bd40*/  IMAD.IADD R135, R201.reuse, 0x1, R184 ;  /* 0x00000001c9877824 */ /* 0x040fe400078e02b8 */
[----:B------:R-:W-:Y:S02]  /*1bd50*/  IMAD.IADD R192, R180, 0x1, R201 ;  /* 0x00000001b4c07824 */ /* 0x000fe400078e02c9 */
[----:B--2---:R-:W1:Y:S05]  /*1bd60*/  LDSM.16.M88.4 R8, [R185+UR6+0x4000] ;  /* 0x00400006b908783b */ /* 0x004e6a0008000200 */
[----:B------:R-:W3:Y:S05]  /*1bd70*/  LDSM.16.M88.4 R16, [R185+UR6+0x4800] ;  /* 0x00480006b910783b */ /* 0x000eea0008000200 */
[----:B------:R-:W4:Y:S05]  /*1bd80*/  LDSM.16.M88.4 R24, [R185+UR6+0x5000] ;  /* 0x00500006b918783b */ /* 0x000f2a0008000200 */
[----:B------:R-:W0:Y:S05]  /*1bd90*/  LDGDEPBAR ;  /* 0x00000000000079af */ /* 0x000e2a0000000000 */
[----:B------:R-:W2:Y:S05]  /*1bda0*/  LDSM.16.M88.4 R32, [R185+UR6+0x5800] ;  /* 0x00580006b920783b */ /* 0x000eaa0008000200 */
        /* <DEDUP_REMOVED lines=12> */
[----:B------:R-:W3:Y:S05]  /*1be70*/  LDSM.16.M88.4 R156, [R3+0x5800] ;  /* 0x00580000039c783b */ /* 0x000eea0000000200 */
[----:B------:R-:W3:Y:S02]  /*1be80*/  LDSM.16.M88.4 R160, [R3+0x6000] ;  /* 0x0060000003a0783b */ /* 0x000ee40000000200 */
[C---:B----4-:R-:W-:Y:S03]  /*1be90*/  HMMA.16816.F32.BF16 R20, R64.reuse, R24, RZ ;  /* 0x000000184014723c */ /* 0x050fe600000418ff */
[----:B------:R-:W4:Y:S05]  /*1bea0*/  LDSM.16.M88.4 R164, [R3+0x6800] ;  /* 0x0068000003a4783b */ /* 0x000f2a0000000200 */
[C---:B------:R-:W-:Y:S01]  /*1beb0*/  HMMA.16816.F32.BF16 R24, R64.reuse, R26, RZ ;  /* 0x0000001a4018723c */ /* 0x040fe200000418ff */
[----:B------:R-:W4:Y:S05]  /*1bec0*/  LDSM.16.M88.4 R168, [R3+0x7000] ;  /* 0x0070000003a8783b */ /* 0x000f2a0000000200 */
[----:B------:R-:W-:Y:S02]  /*1bed0*/  LDSM.16.M88.4 R172, [R184] ;  /* 0x00000000b8ac783b */ /* 0x000fe40000000200 */
[C---:B--2---:R-:W-:Y:S03]  /*1bee0*/  HMMA.16816.F32.BF16 R28, R64.reuse, R32, RZ ;  /* 0x00000020401c723c */ /* 0x044fe600000418ff */
[----:B------:R-:W-:Y:S05]  /*1bef0*/  LDSM.16.M88.4 R176, [R134+0x4000] ;  /* 0x0040000086b0783b */ /* 0x000fea0000000200 */
[C---:B------:R-:W-:Y:S01]  /*1bf00*/  HMMA.16816.F32.BF16 R32, R64.reuse, R34, RZ ;  /* 0x000000224020723c */ /* 0x040fe200000418ff */
[----:B------:R-:W-:Y:S07]  /*1bf10*/  LDSM.16.M88.4 R188, [R134+0x8000] ;  /* 0x0080000086bc783b */ /* 0x000fee0000000200 */
        /* <DEDUP_REMOVED lines=8> */
[----:B------:R2:W5:Y:S07]  /*1bfa0*/  LDSM.16.M88.4 R136, [R3+0x7800] ;  /* 0x007800000388783b */ /* 0x00056e0000000200 */
[C---:B-1----:R-:W-:Y:S08]  /*1bfb0*/  HMMA.16816.F32.BF16 R4, R140.reuse, R144, R4 ;  /* 0x000000908c04723c */ /* 0x042ff00000041804 */
[C---:B------:R-:W-:Y:S01]  /*1bfc0*/  HMMA.16816.F32.BF16 R8, R140.reuse, R146, R8 ;  /* 0x000000928c08723c */ /* 0x040fe20000041808 */
[----:B------:R-:W1:Y:S07]  /*1bfd0*/  LDSM.16.M88.4 R144, [R134+0x4800] ;  /* 0x004800008690783b */ /* 0x000e6e0000000200 */
[C---:B------:R-:W-:Y:S03]  /*1bfe0*/  HMMA.16816.F32.BF16 R12, R140.reuse, R148, R12 ;  /* 0x000000948c0c723c */ /* 0x040fe6000004180c */
[----:B--2---:R-:W-:Y:S05]  /*1bff0*/  IMAD.IADD R3, R201, 0x1, R134 ;  /* 0x00000001c9037824 */ /* 0x004fea00078e0286 */
        /* <DEDUP_REMOVED lines=13> */
[----:B------:R-:W-:Y:S05]  /*1c0d0*/  LDSM.16.M88.4 R164, [R182+0x2000] ;  /* 0x00200000b6a4783b */ /* 0x000fea0000000200 */
[----:B------:R-:W-:Y:S02]  /*1c0e0*/  LDSM.16.M88.4 R180, [R192+0x9800] ;  /* 0x00980000c0b4783b */ /* 0x000fe40000000200 */
[C---:B------:R-:W-:Y:S08]  /*1c0f0*/  HMMA.16816.F32.BF16 R52, R140.reuse, R168, R52 ;  /* 0x000000a88c34723c */ /* 0x040ff00000041834 */
[C---:B------:R-:W-:Y:S01]  /*1c100*/  HMMA.16816.F32.BF16 R56, R140.reuse, R170, R56 ;  /* 0x000000aa8c38723c */ /* 0x040fe20000041838 */
[----:B------:R-:W-:Y:S07]  /*1c110*/  LDSM.16.M88.4 R168, [R185+UR6+0x8000] ;  /* 0x00800006b9a8783b */ /* 0x000fee0008000200 */
[C---:B-----5:R-:W-:Y:S08]  /*1c120*/  HMMA.16816.F32.BF16 R60, R140.reuse, R136, R60 ;  /* 0x000000888c3c723c */ /* 0x060ff0000004183c */
[----:B------:R-:W-:Y:S01]  /*1c130*/  HMMA.16816.F32.BF16 R64, R140, R138, R64 ;  /* 0x0000008a8c40723c */ /* 0x000fe20000041840 */
[----:B------:R-:W3:Y:S05]  /*1c140*/  LDSM.16.M88.4 R136, [R134+0x5800] ;  /* 0x005800008688783b */ /* 0x000eea0000000200 */
[----:B------:R-:W4:Y:S02]  /*1c150*/  LDSM.16.M88.4 R140, [R134+0x6000] ;  /* 0x00600000868c783b */ /* 0x000f240000000200 */
[C---:B------:R-:W-:Y:S08]  /*1c160*/  HMMA.16816.F32.BF16 R4, R172.reuse, R176, R4 ;  /* 0x000000b0ac04723c */ /* 0x040ff00000041804 */
[C---:B------:R-:W-:Y:S01]  /*1c170*/  HMMA.16816.F32.BF16 R8, R172.reuse, R178, R8 ;  /* 0x000000b2ac08723c */ /* 0x040fe20000041808 */
[----:B------:R-:W-:Y:S07]  /*1c180*/  LDSM.16.M88.4 R176, [R185+UR6+0xa800] ;  /* 0x00a80006b9b0783b */ /* 0x000fee0008000200 */
        /* <DEDUP_REMOVED lines=14> */
[----:B------:R-:W5:Y:S07]  /*1c270*/  LDSM.16.M88.4 R152, [R3+0x5800] ;  /* 0x005800000398783b */ /* 0x000f6e0000000200 */
[C---:B------:R-:W-:Y:S08]  /*1c280*/  HMMA.16816.F32.BF16 R52, R172.reuse, R156, R52 ;  /* 0x0000009cac34723c */ /* 0x040ff00000041834 */
[C---:B------:R-:W-:Y:S01]  /*1c290*/  HMMA.16816.F32.BF16 R56, R172.reuse, R158, R56 ;  /* 0x0000009eac38723c */ /* 0x040fe20000041838 */
[----:B------:R-:W-:Y:S07]  /*1c2a0*/  LDSM.16.M88.4 R156, [R3+0x6800] ;  /* 0x00680000039c783b */ /* 0x000fee0000000200 */
[C---:B-1----:R-:W-:Y:S08]  /*1c2b0*/  HMMA.16816.F32.BF16 R60, R172.reuse, R144, R60 ;  /* 0x00000090ac3c723c */ /* 0x042ff0000004183c */
[----:B------:R-:W-:Y:S01]  /*1c2c0*/  HMMA.16816.F32.BF16 R64, R172, R146, R64 ;  /* 0x00000092ac40723c */ /* 0x000fe20000041840 */
[----:B------:R-:W1:Y:S05]  /*1c2d0*/  LDSM.16.M88.4 R144, [R3+0x6000] ;  /* 0x006000000390783b */ /* 0x000e6a0000000200 */
[----:B------:R-:W-:Y:S02]  /*1c2e0*/  LDSM.16.M88.4 R172, [R185+UR6+0x8800] ;  /* 0x00880006b9ac783b */ /* 0x000fe40008000200 */
[C---:B--2---:R-:W-:Y:S08]  /*1c2f0*/  HMMA.16816.F32.BF16 R4, R148.reuse, R160, R4 ;  /* 0x000000a09404723c */ /* 0x044ff00000041804 */
[C---:B------:R-:W-:Y:S01]  /*1c300*/  HMMA.16816.F32.BF16 R8, R148.reuse, R162, R8 ;  /* 0x000000a29408723c */ /* 0x040fe20000041808 */
[----:B------:R-:W-:Y:S07]  /*1c310*/  LDSM.16.M88.4 R160, [R3+0x7800] ;  /* 0x0078000003a0783b */ /* 0x000fee0000000200 */
[C---:B---3--:R-:W-:Y:S08]  /*1c320*/  HMMA.16816.F32.BF16 R12, R148.reuse, R136, R12 ;  /* 0x00000088940c723c */ /* 0x048ff0000004180c */
[C---:B------:R-:W-:Y:S01]  /*1c330*/  HMMA.16816.F32.BF16 R16, R148.reuse, R138, R16 ;  /* 0x0000008a9410723c */ /* 0x040fe20000041810 */
[----:B------:R-:W2:Y:S07]  /*1c340*/  LDSM.16.M88.4 R136, [R3+0x7000] ;  /* 0x007000000388783b */ /* 0x000eae0000000200 */
[C---:B----4-:R-:W-:Y:S08]  /*1c350*/  HMMA.16816.F32.BF16 R20, R148.reuse, R140, R20 ;  /* 0x0000008c9414723c */ /* 0x050ff00000041814 */
[C---:B------:R-:W-:Y:S01]  /*1c360*/  HMMA.16816.F32.BF16 R24, R148.reuse, R142, R24 ;  /* 0x0000008e9418723c */ /* 0x040fe20000041818 */
[----:B------:R-:W3:Y:S07]  /*1c370*/  LDSM.16.M88.4 R140, [R185+UR6+0x9000] ;  /* 0x00900006b98c783b */ /* 0x000eee0008000200 */
[C---:B-----5:R-:W-:Y:S08]  /*1c380*/  HMMA.16816.F32.BF16 R28, R148.reuse, R152, R28 ;  /* 0x00000098941c723c */ /* 0x060ff0000004181c */
[C---:B------:R-:W-:Y:S01]  /*1c390*/  HMMA.16816.F32.BF16 R32, R148.reuse, R154, R32 ;  /* 0x0000009a9420723c */ /* 0x040fe20000041820 */
[----:B------:R-:W-:Y:S07]  /*1c3a0*/  LDSM.16.M88.4 R152, [R185+UR6+0xa000] ;  /* 0x00a00006b998783b */ /* 0x000fee0008000200 */
[C---:B-1----:R-:W-:Y:S08]  /*1c3b0*/  HMMA.16816.F32.BF16 R36, R148.reuse, R144, R36 ;  /* 0x000000909424723c */ /* 0x042ff00000041824 */
[C---:B------:R-:W-:Y:S01]  /*1c3c0*/  HMMA.16816.F32.BF16 R40, R148.reuse, R146, R40 ;  /* 0x000000929428723c */ /* 0x040fe20000041828 */
[----:B------:R-:W1:Y:S07]  /*1c3d0*/  LDSM.16.M88.4 R144, [R185+UR6+0x9800] ;  /* 0x00980006b990783b */ /* 0x000e6e0008000200 */
[C---:B------:R-:W-:Y:S08]  /*1c3e0*/  HMMA.16816.F32.BF16 R44, R148.reuse, R156, R44 ;  /* 0x0000009c942c723c */ /* 0x040ff0000004182c */
[C---:B------:R-:W-:Y:S01]  /*1c3f0*/  HMMA.16816.F32.BF16 R48, R148.reuse, R158, R48 ;  /* 0x0000009e9430723c */ /* 0x040fe20000041830 */
[----:B------:R-:W-:Y:S07]  /*1c400*/  LDSM.16.M88.4 R156, [R186+0x2000] ;  /* 0x00200000ba9c783b */ /* 0x000fee0000000200 */
[C---:B--2---:R-:W-:Y:S08]  /*1c410*/  HMMA.16816.F32.BF16 R52, R148.reuse, R136, R52 ;  /* 0x000000889434723c */ /* 0x044ff00000041834 */
[C---:B------:R-:W-:Y:S01]  /*1c420*/  HMMA.16816.F32.BF16 R56, R148.reuse, R138, R56 ;  /* 0x0000008a9438723c */ /* 0x040fe20000041838 */
[----:B------:R-:W2:Y:S07]  /*1c430*/  LDSM.16.M88.4 R136, [R185+UR6+0xb000] ;  /* 0x00b00006b988783b */ /* 0x000eae0008000200 */
[C---:B------:R-:W-:Y:S08]  /*1c440*/  HMMA.16816.F32.BF16 R60, R148.reuse, R160, R60 ;  /* 0x000000a0943c723c */ /* 0x040ff0000004183c */
[----:B------:R-:W-:Y:S01]  /*1c450*/  HMMA.16816.F32.BF16 R64, R148, R162, R64 ;  /* 0x000000a29440723c */ /* 0x000fe20000041840 */
[----:B------:R-:W4:Y:S05]  /*1c460*/  LDSM.16.M88.4 R148, [R185+UR6+0xb800] ;  /* 0x00b80006b994783b */ /* 0x000f2a0008000200 */
        /* <DEDUP_REMOVED lines=19> */
[----:B------:R-:W1:Y:S05]  /*1c5a0*/  LDSM.16.M88.4 R176, [R192+0xb800] ;  /* 0x00b80000c0b0783b */ /* 0x000e6a0000000200 */
[----:B------:R-:W-:Y:S02]  /*1c5b0*/  LDSM.16.M88.4 R192, [R3+0xb000] ;  /* 0x00b0000003c0783b */ /* 0x000fe40000000200 */
[C---:B--2---:R-:W-:Y:S08]  /*1c5c0*/  HMMA.16816.F32.BF16 R52, R164.reuse, R136, R52 ;  /* 0x00000088a434723c */ /* 0x044ff00000041834 */
[C---:B------:R-:W-:Y:S01]  /*1c5d0*/  HMMA.16816.F32.BF16 R56, R164.reuse, R138, R56 ;  /* 0x0000008aa438723c */ /* 0x040fe20000041838 */
[----:B------:R-:W2:Y:S07]  /*1c5e0*/  LDSM.16.M88.4 R136, [R134+0x8800] ;  /* 0x008800008688783b */ /* 0x000eae0000000200 */
        /* <DEDUP_REMOVED lines=27> */
[----:B------:R-:W5:Y:S05]  /*1c7a0*/  LDSM.16.M88.4 R156, [R134+0xb000] ;  /* 0x00b00000869c783b */ /* 0x000f6a0000000200 */
[----:B------:R-:W-:Y:S02]  /*1c7b0*/  LDSM.16.M88.4 R176, [R3+0x9800] ;  /* 0x0098000003b0783b */ /* 0x000fe40000000200 */
        /* <DEDUP_REMOVED lines=41> */
[----:B------:R-:W-:Y:S02]  /*1ca50*/  LOP3.LUT R232, R232, 0xfffffffb, RZ, 0xc0, !PT ;  /* 0xfffffffbe8e87812 */ /* 0x000fe400078ec0ff */
[----:B------:R-:W-:Y:S11]  /*1ca60*/  ISETP.NE.AND.EX P1, PT, R221, RZ, PT, P0 ;  /* 0x000000ffdd00720c */ /* 0x000ff60003f25300 */
[----:B------:R-:W-:Y:S02]  /*1ca70*/  @!UPT UIADD3 URZ, UPT, UPT, URZ, URZ, URZ ;  /* 0x000000fffffff290 */ /* 0x000fe4000fffe0ff */
[----:B------:R-:W-:Y:S01]  /*1ca80*/  @P1 LOP3.LUT R232, R232, 0x4, RZ, 0xfc, !PT ;  /* 0x00000004e8e81812 */ /* 0x000fe200078efcff */
        /* <DEDUP_REMOVED lines=73> */
.L_x_6258:
[----:B------:R-:W-:Y:S05]  /*1cf20*/  BSYNC.RECONVERGENT B0 ;  /* 0x0000000000007941 */ /* 0x000fea0003800200 */
.L_x_6257:
        /* <DEDUP_REMOVED lines=36> */
.L_x_6256:
[----:B------:R-:W-:Y:S05]  /*1d170*/  BSYNC.RECONVERGENT B1 ;  /* 0x0000000000017941 */ /* 0x000fea0003800200 */
.L_x_6255:
[C---:B------:R-:W-:Y:S01]  /*1d180*/  VIADD R135, R231.reuse, 0xffffffc0 ;  /* 0xffffffc0e7877836 */ /* 0x040fe20000000000 */
[----:B------:R-:W-:Y:S01]  /*1d190*/  P2R R3, PR, RZ, 0x4 ;  /* 0x00000004ff037803 */ /* 0x000fe20000000000 */
[C---:B-1----:R-:W-:Y:S01]  /*1d1a0*/  VIADD R147, R231.reuse, 0xffffffc1 ;  /* 0xffffffc1e7937836 */ /* 0x042fe20000000000 */
[----:B------:R-:W-:Y:S01]  /*1d1b0*/  LOP3.LUT R232, R232, 0xfffffffd, RZ, 0xc0, !PT ;  /* 0xfffffffde8e87812 */ /* 0x000fe200078ec0ff */
[----:B------:R-:W-:Y:S01]  /*1d1c0*/  VIADD R134, R231, 0xffffffc9 ;  /* 0xffffffc9e7867836 */ /* 0x000fe20000000000 */
[----:B------:R-:W-:Y:S01]  /*1d1d0*/  ISETP.GE.AND P4, PT, R135, R226, PT ;  /* 0x000000e28700720c */ /* 0x000fe20003f86270 */
[----:B------:R-:W-:Y:S01]  /*1d1e0*/  VIADD R136, R231, 0xffffffc8 ;  /* 0xffffffc8e7887836 */ /* 0x000fe20000000000 */
[----:B------:R-:W-:Y:S01]  /*1d1f0*/  ISETP.GE.AND P1, PT, R135, R224, PT ;  /* 0x000000e08700720c */ /* 0x000fe20003f26270 */
[----:B------:R-:W-:Y:S01]  /*1d200*/  VIADD R143, R231, 0xffffffd0 ;  /* 0xffffffd0e78f7836 */ /* 0x000fe20000000000 */
[----:B------:R-:W-:Y:S01]  /*1d210*/  ISETP.GE.AND P6, PT, R135, R225, PT ;  /* 0x000000e18700720c */ /* 0x000fe20003fc6270 */
[----:B------:R-:W-:Y:S01]  /*1d220*/  VIADD R140, R231, 0xffffffd1 ;  /* 0xffffffd1e78c7836 */ /* 0x000fe20000000000 */
[----:B------:R-:W-:Y:S01]  /*1d230*/  ISETP.GE.AND P2, PT, R135, R223, PT ;  /* 0x000000df8700720c */ /* 0x000fe20003f46270 */
[----:B------:R-:W-:Y:S01]  /*1d240*/  VIADD R142, R231, 0xffffffe0 ;  /* 0xffffffe0e78e7836 */ /* 0x000fe20000000000 */
[----:B------:R-:W2:Y:S01]  /*1d250*/  LD.E R135, desc[UR4][R132.64+0xdc] ;  /* 0x0000dc0484877980 */ /* 0x000ea2000c101900 */
[----:B------:R-:W-:Y:S01]  /*1d260*/  ISETP.GE.AND P3, PT, R147, R226, PT ;  /* 0x000000e29300720c */ /* 0x000fe20003f66270 */
[----:B------:R-:W-:Y:S01]  /*1d270*/  VIADD R139, R231, 0xffffffe1 ;  /* 0xffffffe1e78b7836 */ /* 0x000fe20000000000 */
[----:B------:R-:W-:Y:S01]  /*1d280*/  ISETP.GE.AND P0, PT, R147, R224, PT ;  /* 0x000000e09300720c */ /* 0x000fe20003f06270 */
[----:B------:R-:W-:Y:S01]  /*1d290*/  VIADD R138, R231, 0xffffffe8 ;  /* 0xffffffe8e78a7836 */ /* 0x000fe20000000000 */
[----:B------:R-:W-:Y:S01]  /*1d2a0*/  FSEL R148, R5, -INF , P3 ;  /* 0xff80000005947808 */ /* 0x000fe20001800000 */
[C---:B------:R-:W-:Y:S01]  /*1d2b0*/  VIADD R145, R231.reuse, 0xfffffff0 ;  /* 0xfffffff0e7917836 */ /* 0x040fe20000000000 */
[----:B------:R-:W-:Y:S01]  /*1d2c0*/  FSEL R137, R6, -INF , P1 ;  /* 0xff80000006897808 */ /* 0x000fe20000800000 */
[C---:B------:R-:W-:Y:S01]  /*1d2d0*/  VIADD R141, R231.reuse, 0xfffffff1 ;  /* 0xfffffff1e78d7836 */ /* 0x040fe20000000000 */
[----:B------:R-:W-:Y:S01]  /*1d2e0*/  ISETP.GE.AND P3, PT, R134, R226, PT ;  /* 0x000000e28600720c */ /* 0x000fe20003f66270 */
[C---:B------:R-:W-:Y:S01]  /*1d2f0*/  VIADD R6, R231.reuse, 0xfffffff9 ;  /* 0xfffffff9e7067836 */ /* 0x040fe20000000000 */
[----:B------:R-:W-:Y:S01]  /*1d300*/  FSEL R149, R4, -INF , P4 ;  /* 0xff80000004957808 */ /* 0x000fe20002000000 */
[C---:B------:R-:W-:Y:S01]  /*1d310*/  VIADD R4, R231.reuse, 0xffffffd9 ;  /* 0xffffffd9e7047836 */ /* 0x040fe20000000000 */
[C---:B------:R-:W-:Y:S01]  /*1d320*/  ISETP.GE.AND P1, PT, R136.reuse, R224, PT ;  /* 0x000000e08800720c */ /* 0x040fe20003f26270 */
[C---:B------:R-:W-:Y:S01]  /*1d330*/  VIADD R144, R231.reuse, 0x8 ;  /* 0x00000008e7907836 */ /* 0x040fe20000000000 */
[----:B------:R-:W-:Y:S01]  /*1d340*/  ISETP.GE.AND P4, PT, R136, R226, PT ;  /* 0x000000e28800720c */ /* 0x000fe20003f86270 */
[----:B------:R-:W-:Y:S01]  /*1d350*/  VIADD R146, R231, 0x9 ;  /* 0x00000009e7927836 */ /* 0x000fe20000000000 */
[----:B------:R-:W-:Y:S01]  /*1d360*/  FSEL R5, R7, -INF , P0 ;  /* 0xff80000007057808 */ /* 0x000fe20000000000 */
[----:B------:R-:W-:Y:S01]  /*1d370*/  VIADD R230, R230, 0xffffff80 ;  /* 0xffffff80e6e67836 */ /* 0x000fe20000000000 */
[-C--:B------:R-:W-:Y:S02]  /*1d380*/  ISETP.GE.AND P0, PT, R134, R224.reuse, PT ;  /* 0x000000e08600720c */ /* 0x080fe40003f06270 */
[----:B------:R-:W-:Y:S02]  /*1d390*/  FSEL R150, R9, -INF , P3 ;  /* 0xff80000009967808 */ /* 0x000fe40001800000 */
[----:B------:R-:W-:Y:S01]  /*1d3a0*/  FSEL R9, R10, -INF , P1 ;  /* 0xff8000000a097808 */ /* 0x000fe20000800000 */
[C---:B------:R-:W-:Y:S01]  /*1d3b0*/  VIADD R10, R231.reuse, 0xffffffd8 ;  /* 0xffffffd8e70a7836 */ /* 0x040fe20000000000 */
[----:B------:R-:W-:Y:S01]  /*1d3c0*/  FSEL R151, R8, -INF , P4 ;  /* 0xff80000008977808 */ /* 0x000fe20002000000 */
[----:B------:R-:W-:Y:S01]  /*1d3d0*/  VIADD R8, R231, 0xffffffe9 ;  /* 0xffffffe9e7087836 */ /* 0x000fe20000000000 */
[----:B------:R-:W-:Y:S02]  /*1d3e0*/  ISETP.GE.AND P1, PT, R143, R224, PT ;  /* 0x000000e08f00720c */ /* 0x000fe40003f26270 */
[----:B------:R-:W-:Y:S02]  /*1d3f0*/  FSEL R7, R11, -INF , P0 ;  /* 0xff8000000b077808 */ /* 0x000fe40000000000 */
[----:B------:R-:W-:Y:S02]  /*1d400*/  ISETP.GE.AND P4, PT, R143, R226, PT ;  /* 0x000000e28f00720c */ /* 0x000fe40003f86270 */
        /* <DEDUP_REMOVED lines=16> */
[----:B------:R-:W-:Y:S02]  /*1d510*/  ISETP.GE.AND P3, PT, R139, R226, PT ;  /* 0x000000e28b00720c */ /* 0x000fe40003f66270 */
[-C--:B------:R-:W-:Y:S02]  /*1d520*/  ISETP.GE.AND P1, PT, R138, R224.reuse, PT ;  /* 0x000000e08a00720c */ /* 0x080fe40003f26270 */
[----:B------:R-:W-:Y:S02]  /*1d530*/  FSEL R23, R23, -INF , P0 ;  /* 0xff80000017177808 */ /* 0x000fe40000000000 */
[-C--:B------:R-:W-:Y:S02]  /*1d540*/  ISETP.GE.AND P0, PT, R8, R224.reuse, PT ;  /* 0x000000e00800720c */ /* 0x080fe40003f06270 */
[----:B------:R-:W-:Y:S01]  /*1d550*/  FSEL R184, R21, -INF , P3 ;  /* 0xff80000015b87808 */ /* 0x000fe20001800000 */
[C---:B------:R-:W-:Y:S01]  /*1d560*/  VIADD R21, R231.reuse, 0xfffffff8 ;  /* 0xfffffff8e7157836 */ /* 0x040fe20000000000 */
[----:B------:R-:W-:Y:S02]  /*1d570*/  FSEL R26, R26, -INF , P1 ;  /* 0xff8000001a1a7808 */ /* 0x000fe40000800000 */
[----:B------:R-:W-:Y:S01]  /*1d580*/  FSEL R154, R16, -INF , P4 ;  /* 0xff800000109a7808 */ /* 0x000fe20002000000 */
[----:B------:R-:W-:Y:S01]  /*1d590*/  VIADD R16, R231, 0x21 ;  /* 0x00000021e7107836 */ /* 0x000fe20000000000 */
[----:B------:R-:W-:Y:S02]  /*1d5a0*/  ISETP.GE.AND P1, PT, R145, R224, PT ;  /* 0x000000e09100720c */ /* 0x000fe40003f26270 */
[-C--:B------:R-:W-:Y:S02]  /*1d5b0*/  ISETP.GE.AND P4, PT, R142, R226.reuse, PT ;  /* 0x000000e28e00720c */ /* 0x080fe40003f86270 */
[-C--:B------:R-:W-:Y:S02]  /*1d5c0*/  ISETP.GE.AND P3, PT, R8, R226.reuse, PT ;  /* 0x000000e20800720c */ /* 0x080fe40003f66270 */
[----:B------:R-:W-:Y:S02]  /*1d5d0*/  FSEL R27, R27, -INF , P0 ;  /* 0xff8000001b1b7808 */ /* 0x000fe40000000000 */
[----:B------:R-:W-:Y:S02]  /*1d5e0*/  ISETP.GE.AND P0, PT, R145, R226, PT ;  /* 0x000000e29100720c */ /* 0x000fe40003f06270 */
[----:B------:R-:W-:Y:S02]  /*1d5f0*/  FSEL R30, R30, -INF , P1 ;  /* 0xff8000001e1e7808 */ /* 0x000fe40000800000 */
[----:B------:R-:W-:Y:S01]  /*1d600*/  FSEL R186, R20, -INF , P4 ;  /* 0xff80000014ba7808 */ /* 0x000fe20002000000 */
[----:B------:R-:W-:Y:S01]  /*1d610*/  VIADD R20, R231, 0x11 ;  /* 0x00000011e7147836 */ /* 0x000fe20000000000 */
[----:B------:R-:W-:Y:S02]  /*1d620*/  FSEL R180, R25, -INF , P3 ;  /* 0xff80000019b47808 */ /* 0x000fe40001800000 */
[----:B------:R-:W-:Y:S02]  /*1d630*/  ISETP.GE.AND P1, PT, R21, R224, PT ;  /* 0x000000e01500720c */ /* 0x000fe40003f26270 */
[-C--:B------:R-:W-:Y:S02]  /*1d640*/  ISETP.GE.AND P4, PT, R138, R226.reuse, PT ;  /* 0x000000e28a00720c */ /* 0x080fe40003f86270 */
[----:B------:R-:W-:Y:S02]  /*1d650*/  ISETP.GE.AND P3, PT, R141, R226, PT ;  /* 0x000000e28d00720c */ /* 0x000fe40003f66270 */
[----:B------:R-:W-:Y:S01]  /*1d660*/  FSEL R164, R28, -INF , P0 ;  /* 0xff8000001ca47808 */ /* 0x000fe20000000000 */
[----:B------:R-:W-:Y:S01]  /*1d670*/  VIADD R28, R231, 0x20 ;  /* 0x00000020e71c7836 */ /* 0x000fe20000000000 */
[----:B------:R-:W-:Y:S02]  /*1d680*/  ISETP.GE.AND P0, PT, R141, R224, PT ;  /* 0x000000e08d00720c */ /* 0x000fe40003f06270 */
[----:B------:R-:W-:Y:S01]  /*1d690*/  FSEL R182, R24, -INF , P4 ;  /* 0xff80000018b67808 */ /* 0x000fe20002000000 */
[----:B------:R-:W-:Y:S01]  /*1d6a0*/  VIADD R24, R231, 0x1 ;  /* 0x00000001e7187836 */ /* 0x000fe20000000000 */
[----:B------:R-:W-:Y:S01]  /*1d6b0*/  FSEL R237, R29, -INF , P3 ;  /* 0xff8000001ded7808 */ /* 0x000fe20001800000 */
[C---:B------:R-:W-:Y:S01]  /*1d6c0*/  VIADD R29, R231.reuse, 0x10 ;  /* 0x00000010e71d7836 */ /* 0x040fe20000000000 */
[----:B------:R-:W-:Y:S02]  /*1d6d0*/  FSEL R34, R34, -INF , P1 ;  /* 0xff80000022227808 */ /* 0x000fe40000800000 */
[C---:B------:R-:W-:Y:S02]  /*1d6e0*/  ISETP.GE.AND P3, PT, R6.reuse, R226, PT ;  /* 0x000000e20600720c */ /* 0x040fe40003f66270 */
[-C--:B------:R-:W-:Y:S02]  /*1d6f0*/  ISETP.GE.AND P1, PT, R231, R224.reuse, PT ;  /* 0x000000e0e700720c */ /* 0x080fe40003f26270 */
[----:B------:R-:W-:Y:S02]  /*1d700*/  FSEL R31, R31, -INF , P0 ;  /* 0xff8000001f1f7808 */ /* 0x000fe40000000000 */
[----:B------:R-:W-:Y:S02]  /*1d710*/  ISETP.GE.AND P0, PT, R6, R224, PT ;  /* 0x000000e00600720c */ /* 0x000fe40003f06270 */
[----:B------:R-:W-:Y:S01]  /*1d720*/  FSEL R249, R38, -INF , P1 ;  /* 0xff80000026f97808 */ /* 0x000fe20000800000 */
[----:B------:R-:W-:Y:S01]  /*1d730*/  VIADD R38, R231, 0x30 ;  /* 0x00000030e7267836 */ /* 0x000fe20000000000 */
[----:B------:R-:W-:Y:S01]  /*1d740*/  FSEL R166, R33, -INF , P3 ;  /* 0xff80000021a67808 */ /* 0x000fe20001800000 */
[----:B------:R-:W-:Y:S01]  /*1d750*/  VIADD R33, R231, 0x28 ;  /* 0x00000028e7217836 */ /* 0x000fe20000000000 */
[----:B------:R-:W-:Y:S02]  /*1d760*/  ISETP.GE.AND P3, PT, R24, R226, PT ;  /* 0x000000e21800720c */ /* 0x000fe40003f66270 */
[-C--:B------:R-:W-:Y:S02]  /*1d770*/  ISETP.GE.AND P1, PT, R144, R224.reuse, PT ;  /* 0x000000e09000720c */ /* 0x080fe40003f26270 */
[----:B------:R-:W-:Y:S02]  /*1d780*/  FSEL R35, R35, -INF , P0 ;  /* 0xff80000023237808 */ /* 0x000fe40000000000 */
[-C--:B------:R-:W-:Y:S02]  /*1d790*/  ISETP.GE.AND P0, PT, R24, R224.reuse, PT ;  /* 0x000000e01800720c */ /* 0x080fe40003f06270 */
[----:B------:R-:W-:Y:S01]  /*1d7a0*/  FSEL R176, R37, -INF , P3 ;  /* 0xff80000025b07808 */ /* 0x000fe20001800000 */
[----:B------:R-:W-:Y:S01]  /*1d7b0*/  VIADD R37, R231, 0x18 ;  /* 0x00000018e7257836 */ /* 0x000fe20000000000 */
[----:B------:R-:W-:Y:S02]  /*1d7c0*/  FSEL R42, R42, -INF , P1 ;  /* 0xff8000002a2a7808 */ /* 0x000fe40000800000 */
[----:B------:R-:W-:Y:S02]  /*1d7d0*/  ISETP.GE.AND P1, PT, R29, R224, PT ;  /* 0x000000e01d00720c */ /* 0x000fe40003f26270 */
[----:B------:R-:W-:Y:S02]  /*1d7e0*/  FSEL R39, R39, -INF , P0 ;  /* 0xff80000027277808 */ /* 0x000fe40000000000 */
[----:B------:R-:W-:Y:S02]  /*1d7f0*/  ISETP.GE.AND P0, PT, R144, R226, PT ;  /* 0x000000e29000720c */ /* 0x000fe40003f06270 */
[----:B------:R-:W-:Y:S02]  /*1d800*/  FSEL R46, R46, -INF , P1 ;  /* 0xff8000002e2e7808 */ /* 0x000fe40000800000 */
[----:B------:R-:W-:Y:S02]  /*1d810*/  ISETP.GE.AND P1, PT, R37, R224, PT ;  /* 0x000000e02500720c */ /* 0x000fe40003f26270 */
[----:B------:R-:W-:Y:S01]  /*1d820*/  FSEL R174, R40, -INF , P0 ;  /* 0xff80000028ae7808 */ /* 0x000fe20000000000 */
[----:B------:R-:W-:Y:S01]  /*1d830*/  VIADD R40, R231, 0x29 ;  /* 0x00000029e7287836 */ /* 0x000fe20000000000 */
[----:B------:R-:W-:Y:S02]  /*1d840*/  ISETP.GE.AND P4, PT, R21, R226, PT ;  /* 0x000000e21500720c */ /* 0x000fe40003f86270 */
[-C--:B------:R-:W-:Y:S02]  /*1d850*/  ISETP.GE.AND P0, PT, R146, R224.reuse, PT ;  /* 0x000000e09200720c */ /* 0x080fe40003f06270 */
[----:B------:R-:W-:Y:S02]  /*1d860*/  FSEL R50, R50, -INF , P1 ;  /* 0xff80000032327808 */ /* 0x000fe40000800000 */
[-C--:B------:R-:W-:Y:S02]  /*1d870*/  ISETP.GE.AND P1, PT, R28, R224.reuse, PT ;  /* 0x000000e01c00720c */ /* 0x080fe40003f26270 */
[----:B------:R-:W-:Y:S02]  /*1d880*/  FSEL R43, R43, -INF , P0 ;  /* 0xff8000002b2b7808 */ /* 0x000fe40000000000 */
[----:B------:R-:W-:Y:S01]  /*1d890*/  FSEL R178, R32, -INF , P4 ;  /* 0xff80000020b27808 */ /* 0x000fe20002000000 */
[C---:B------:R-:W-:Y:S01]  /*1d8a0*/  VIADD R32, R231.reuse, 0x31 ;  /* 0x00000031e7207836 */ /* 0x040fe20000000000 */
[----:B------:R-:W-:Y:S02]  /*1d8b0*/  ISETP.GE.AND P0, PT, R20, R224, PT ;  /* 0x000000e01400720c */ /* 0x000fe40003f06270 */
[-C--:B------:R-:W-:Y:S02]  /*1d8c0*/  ISETP.GE.AND P4, PT, R231, R226.reuse, PT ;  /* 0x000000e2e700720c */ /* 0x080fe40003f86270 */
[----:B------:R-:W-:Y:S02]  /*1d8d0*/  FSEL R54, R54, -INF , P1 ;  /* 0xff80000036367808 */ /* 0x000fe40000800000 */
[-C--:B------:R-:W-:Y:S02]  /*1d8e0*/  ISETP.GE.AND P1, PT, R40, R226.reuse, PT ;  /* 0x000000e22800720c */ /* 0x080fe40003f26270 */
[----:B------:R-:W-:Y:S02]  /*1d8f0*/  FSEL R47, R47, -INF , P0 ;  /* 0xff8000002f2f7808 */ /* 0x000fe40000000000 */
[----:B------:R-:W-:Y:S01]  /*1d900*/  FSEL R172, R36, -INF , P4 ;  /* 0xff80000024ac7808 */ /* 0x000fe20002000000 */
[----:B------:R-:W-:Y:S01]  /*1d910*/  VIADD R36, R231, 0x19 ;  /* 0x00000019e7247836 */ /* 0x000fe20000000000 */
[-C--:B------:R-:W-:Y:S02]  /*1d920*/  ISETP.GE.AND P0, PT, R37, R226.reuse, PT ;  /* 0x000000e22500720c */ /* 0x080fe40003f06270 */
[----:B------:R-:W-:Y:S02]  /*1d930*/  FSEL R171, R57, -INF , P1 ;  /* 0xff80000039ab7808 */ /* 0x000fe40000800000 */
[-C--:B------:R-:W-:Y:S02]  /*1d940*/  ISETP.GE.AND P4, PT, R29, R226.reuse, PT ;  /* 0x000000e21d00720c */ /* 0x080fe40003f86270 */
[----:B------:R-:W-:Y:S02]  /*1d950*/  ISETP.GE.AND P1, PT, R38, R226, PT ;  /* 0x000000e22600720c */ /* 0x000fe40003f26270 */
[----:B------:R-:W-:Y:S02]  /*1d960*/  FSEL R193, R48, -INF , P0 ;  /* 0xff80000030c17808 */ /* 0x000fe40000000000 */
[-C--:B------:R-:W-:Y:S02]  /*1d970*/  ISETP.GE.AND P0, PT, R36, R224.reuse, PT ;  /* 0x000000e02400720c */ /* 0x080fe40003f06270 */
[----:B------:R-:W-:Y:S02]  /*1d980*/  FSEL R60, R60, -INF , P1 ;  /* 0xff8000003c3c7808 */ /* 0x000fe40000800000 */
        /* <DEDUP_REMOVED lines=19> */
[-C--:B------:R-:W-:Y:S02]  /*1dac0*/  ISETP.GE.AND P0, PT, R32, R226.reuse, PT ;  /* 0x000000e22000720c */ /* 0x080fe40003f06270 */
[----:B------:R-:W-:Y:S02]  /*1dad0*/  ISETP.GE.AND P5, PT, R147, R223, PT ;  /* 0x000000df9300720c */ /* 0x000fe40003fa6270 */
[----:B------:R-:W-:Y:S02]  /*1dae0*/  FSEL R186, R186, -INF , !P1 ;  /* 0xff800000baba7808 */ /* 0x000fe40004800000 */
[----:B------:R-:W-:Y:S02]  /*1daf0*/  ISETP.GE.AND P1, PT, R138, R225, PT ;  /* 0x000000e18a00720c */ /* 0x000fe40003f26270 */
[----:B------:R-:W-:Y:S02]  /*1db00*/  FSEL R61, R61, -INF , P0 ;  /* 0xff8000003d3d7808 */ /* 0x000fe40000000000 */
[----:B------:R-:W-:Y:S01]  /*1db10*/  FSEL R195, R45, -INF , P3 ;  /* 0xff8000002dc37808 */ /* 0x000fe20001800000 */
[----:B------:R-:W-:Y:S01]  /*1db20*/  VIADD R45, R231, 0x39 ;  /* 0x00000039e72d7836 */ /* 0x000fe20000000000 */
[----:B------:R-:W-:Y:S02]  /*1db30*/  ISETP.GE.AND P3, PT, R36, R226, PT ;  /* 0x000000e22400720c */ /* 0x000fe40003f66270 */
[----:B------:R-:W-:Y:S02]  /*1db40*/  ISETP.GE.AND P0, PT, R32, R224, PT ;  /* 0x000000e02000720c */ /* 0x000fe40003f06270 */
[-C--:B------:R-:W-:Y:S02]  /*1db50*/  ISETP.GE.AND P4, PT, R28, R226.reuse, PT ;  /* 0x000000e21c00720c */ /* 0x080fe40003f86270 */
[----:B------:R-:W-:Y:S02]  /*1db60*/  FSEL R5, R5, -INF , !P5 ;  /* 0xff80000005057808 */ /* 0x000fe40006800000 */
[----:B------:R-:W-:Y:S02]  /*1db70*/  ISETP.GE.AND P5, PT, R143, R223, PT ;  /* 0x000000df8f00720c */ /* 0x000fe40003fa6270 */
[----:B------:R-:W-:Y:S02]  /*1db80*/  FSEL R182, R182, -INF , !P1 ;  /* 0xff800000b6b67808 */ /* 0x000fe40004800000 */
[-C--:B------:R-:W-:Y:S02]  /*1db90*/  ISETP.GE.AND P1, PT, R145, R225.reuse, PT ;  /* 0x000000e19100720c */ /* 0x080fe40003f26270 */
[----:B------:R-:W-:Y:S02]  /*1dba0*/  FSEL R63, R63, -INF , P0 ;  /* 0xff8000003f3f7808 */ /* 0x000fe40000000000 */
[----:B------:R-:W-:Y:S02]  /*1dbb0*/  FSEL R191, R49, -INF , P3 ;  /* 0xff80000031bf7808 */ /* 0x000fe40001800000 */
[----:B------:R-:W-:Y:S02]  /*1dbc0*/  FSEL R52, R52, -INF , P4 ;  /* 0xff80000034347808 */ /* 0x000fe40002000000 */
[-C--:B------:R-:W-:Y:S02]  /*1dbd0*/  ISETP.GE.AND P0, PT, R45, R226.reuse, PT ;  /* 0x000000e22d00720c */ /* 0x080fe40003f06270 */
[----:B------:R-:W-:Y:S02]  /*1dbe0*/  ISETP.GE.AND P3, PT, R16, R226, PT ;  /* 0x000000e21000720c */ /* 0x000fe40003f66270 */
[-C--:B------:R-:W-:Y:S02]  /*1dbf0*/  ISETP.GE.AND P4, PT, R147, R225.reuse, PT ;  /* 0x000000e19300720c */ /* 0x080fe40003f86270 */
[----:B------:R-:W-:Y:S02]  /*1dc00*/  FSEL R164, R164, -INF , !P1 ;  /* 0xff800000a4a47808 */ /* 0x000fe40004800000 */
[-C--:B------:R-:W-:Y:S02]  /*1dc10*/  ISETP.GE.AND P1, PT, R21, R225.reuse, PT ;  /* 0x000000e11500720c */ /* 0x080fe40003f26270 */
[----:B------:R-:W-:Y:S02]  /*1dc20*/  FSEL R53, R53, -INF , P3 ;  /* 0xff80000035357808 */ /* 0x000fe40001800000 */
[----:B------:R-:W-:Y:S02]  /*1dc30*/  FSEL R156, R65, -INF , P0 ;  /* 0xff800000419c7808 */ /* 0x000fe40000000000 */
[-C--:B------:R-:W-:Y:S02]  /*1dc40*/  ISETP.GE.AND P0, PT, R45, R224.reuse, PT ;  /* 0x000000e02d00720c */ /* 0x080fe40003f06270 */
[----:B------:R-:W-:Y:S02]  /*1dc50*/  ISETP.GE.AND P3, PT, R33, R224, PT ;  /* 0x000000e02100720c */ /* 0x000fe40003f66270 */
[----:B------:R-:W-:Y:S02]  /*1dc60*/  FSEL R17, R148, -INF , !P4 ;  /* 0xff80000094117808 */ /* 0x000fe40006000000 */
[----:B------:R-:W-:Y:S02]  /*1dc70*/  ISETP.GE.AND P4, PT, R143, R225, PT ;  /* 0x000000e18f00720c */ /* 0x000fe40003f86270 */
[----:B------:R-:W-:Y:S02]  /*1dc80*/  FSEL R178, R178, -INF , !P1 ;  /* 0xff800000b2b27808 */ /* 0x000fe40004800000 */
[----:B------:R-:W-:Y:S02]  /*1dc90*/  ISETP.GE.AND P1, PT, R138, R223, PT ;  /* 0x000000df8a00720c */ /* 0x000fe40003f26270 */
[----:B------:R-:W-:Y:S02]  /*1dca0*/  FSEL R58, R58, -INF , P3 ;  /* 0xff8000003a3a7808 */ /* 0x000fe40001800000 */
[----:B------:R-:W-:Y:S02]  /*1dcb0*/  FSEL R48, R67, -INF , P0 ;  /* 0xff80000043307808 */ /* 0x000fe40000000000 */
[-C--:B------:R-:W-:Y:S02]  /*1dcc0*/  ISETP.GE.AND P0, PT, R136, R225.reuse, PT ;  /* 0x000000e18800720c */ /* 0x080fe40003f06270 */
[----:B------:R-:W-:Y:S02]  /*1dcd0*/  FSEL R41, R152, -INF , !P4 ;  /* 0xff80000098297808 */ /* 0x000fe40006000000 */
[----:B------:R-:W-:Y:S02]  /*1dce0*/  @P5 LOP3.LUT R232, R232, 0x2, RZ, 0xfc, !PT ;  /* 0x00000002e8e85812 */ /* 0x000fe400078efcff */
[-C--:B------:R-:W-:Y:S02]  /*1dcf0*/  ISETP.GE.AND P3, PT, R231, R225.reuse, PT ;  /* 0x000000e1e700720c */ /* 0x080fe40003f66270 */
[C---:B------:R-:W-:Y:S02]  /*1dd00*/  ISETP.GE.AND P4, PT, R4.reuse, R225, PT ;  /* 0x000000e10400720c */ /* 0x040fe40003f86270 */
[----:B------:R-:W-:Y:S02]  /*1dd10*/  ISETP.GE.AND P5, PT, R4, R223, PT ;  /* 0x000000df0400720c */ /* 0x000fe40003fa6270 */
[----:B------:R-:W-:Y:S02]  /*1dd20*/  P2R R4, PR, RZ, 0x2 ;  /* 0x00000002ff047803 */ /* 0x000fe40000000000 */
[----:B------:R-:W-:Y:S02]  /*1dd30*/  ISETP.GE.AND P1, PT, R144, R225, PT ;  /* 0x000000e19000720c */ /* 0x000fe40003f26270 */
[----:B------:R-:W-:Y:S02]  /*1dd40*/  FSEL R15, R151, -INF , !P0 ;  /* 0xff800000970f7808 */ /* 0x000fe40004000000 */
[----:B------:R-:W-:Y:S02]  /*1dd50*/  FSEL R172, R172, -INF , !P3 ;  /* 0xff800000acac7808 */ /* 0x000fe40005800000 */
[----:B------:R-:W-:Y:S02]  /*1dd60*/  FSEL R56, R153, -INF , !P4 ;  /* 0xff80000099387808 */ /* 0x000fe40006000000 */
[C---:B------:R-:W-:Y:S01]  /*1dd70*/  ISETP.GE.AND P3, PT, R231.reuse, R223, PT ;  /* 0x000000dfe700720c */ /* 0x040fe20003f66270 */
[----:B------:R-:W-:Y:S01]  /*1dd80*/  VIADD R231, R231, 0xffffff80 ;  /* 0xffffff80e7e77836 */ /* 0x000fe20000000000 */
[----:B------:R-:W-:Y:S02]  /*1dd90*/  ISETP.GE.AND P0, PT, R140, R225, PT ;  /* 0x000000e18c00720c */ /* 0x000fe40003f06270 */
[----:B------:R-:W-:Y:S02]  /*1dda0*/  ISETP.GE.AND P4, PT, R136, R223, PT ;  /* 0x000000df8800720c */ /* 0x000fe40003f86270 */
[----:B------:R-:W-:Y:S02]  /*1ddb0*/  FSEL R174, R174, -INF , !P1 ;  /* 0xff800000aeae7808 */ /* 0x000fe40004800000 */
[-C--:B------:R-:W-:Y:S02]  /*1ddc0*/  ISETP.GE.AND P1, PT, R29, R225.reuse, PT ;  /* 0x000000e11d00720c */ /* 0x080fe40003f26270 */
[----:B------:R-:W-:Y:S02]  /*1ddd0*/  FSEL R51, R11, -INF , !P0 ;  /* 0xff8000000b337808 */ /* 0x000fe40004000000 */
[----:B------:R-:W-:Y:S02]  /*1dde0*/  FSEL R249, R249, -INF , !P3 ;  /* 0xff800000f9f97808 */ /* 0x000fe40005800000 */
[-C--:B------:R-:W-:Y:S02]  /*1ddf0*/  ISETP.GE.AND P3, PT, R10, R225.reuse, PT ;  /* 0x000000e10a00720c */ /* 0x080fe40003f66270 */
[-C--:B------:R-:W-:Y:S02]  /*1de00*/  ISETP.GE.AND P0, PT, R139, R225.reuse, PT ;  /* 0x000000e18b00720c */ /* 0x080fe40003f06270 */
[----:B------:R-:W-:Y:S02]  /*1de10*/  FSEL R9, R9, -INF , !P4 ;  /* 0xff80000009097808 */ /* 0x000fe40006000000 */
[----:B------:R-:W-:Y:S02]  /*1de20*/  LOP3.LUT P4, RZ, R232, 0x2, RZ, 0xc0, !PT ;  /* 0x00000002e8ff7812 */ /* 0x000fe4000788c0ff */
[----:B------:R-:W-:Y:S02]  /*1de30*/  FSEL R209, R209, -INF , !P1 ;  /* 0xff800000d1d17808 */ /* 0x000fe40004800000 */
[----:B------:R-:W-:Y:S02]  /*1de40*/  ISETP.GE.AND P1, PT, R37, R225, PT ;  /* 0x000000e12500720c */ /* 0x000fe40003f26270 */
[----:B------:R-:W-:Y:S02]  /*1de50*/  FSEL R49, R154, -INF , !P3 ;  /* 0xff8000009a317808 */ /* 0x000fe40005800000 */
[----:B------:R-:W-:Y:S02]  /*1de60*/  FSEL R184, R184, -INF , !P0 ;  /* 0xff800000b8b87808 */ /* 0x000fe40004000000 */
[----:B------:R-:W-:Y:S02]  /*1de70*/  FSEL R59, R14, -INF , !P4 ;  /* 0xff8000000e3b7808 */ /* 0x000fe40006000000 */
[----:B------:R-:W-:Y:S02]  /*1de80*/  ISETP.GE.AND P3, PT, R134, R223, PT ;  /* 0x000000df8600720c */ /* 0x000fe40003f66270 */
[----:B------:R-:W-:Y:S02]  /*1de90*/  FSEL R65, R19, -INF , !P5 ;  /* 0xff80000013417808 */ /* 0x000fe40006800000 */
[----:B------:R-:W-:Y:S02]  /*1dea0*/  ISETP.GE.AND P0, PT, R8, R225, PT ;  /* 0x000000e10800720c */ /* 0x000fe40003f06270 */
[-C--:B------:R-:W-:Y:S02]  /*1deb0*/  ISETP.GE.AND P4, PT, R142, R223.reuse, PT ;  /* 0x000000df8e00720c */ /* 0x080fe40003f86270 */
[-C--:B------:R-:W-:Y:S02]  /*1dec0*/  ISETP.GE.AND P5, PT, R141, R223.reuse, PT ;  /* 0x000000df8d00720c */ /* 0x080fe40003fa6270 */
[----:B------:R-:W-:Y:S02]  /*1ded0*/  FSEL R193, R193, -INF , !P1 ;  /* 0xff800000c1c17808 */ /* 0x000fe40004800000 */
[-C--:B------:R-:W-:Y:S02]  /*1dee0*/  ISETP.GE.AND P1, PT, R144, R223.reuse, PT ;  /* 0x000000df9000720c */ /* 0x080fe40003f26270 */
[----:B------:R-:W-:Y:S02]  /*1def0*/  FSEL R7, R7, -INF , !P3 ;  /* 0xff80000007077808 */ /* 0x000fe40005800000 */
[----:B------:R-:W-:Y:S02]  /*1df00*/  FSEL R180, R180, -INF , !P0 ;  /* 0xff800000b4b47808 */ /* 0x000fe40004000000 */
[----:B------:R-:W-:Y:S02]  /*1df10*/  FSEL R160, R22, -INF , !P4 ;  /* 0xff80000016a07808 */ /* 0x000fe40006000000 */
[----:B------:R-:W-:Y:S02]  /*1df20*/  FSEL R239, R31, -INF , !P5 ;  /* 0xff8000001fef7808 */ /* 0x000fe40006800000 */
[----:B------:R-:W-:Y:S02]  /*1df30*/  ISETP.GE.AND P3, PT, R139, R223, PT ;  /* 0x000000df8b00720c */ /* 0x000fe40003f66270 */
[----:B------:R-:W-:Y:S02]  /*1df40*/  ISETP.GE.AND P0, PT, R141, R225, PT ;  /* 0x000000e18d00720c */ /* 0x000fe40003f06270 */
[----:B------:R-:W-:Y:S02]  /*1df50*/  ISETP.NE.AND P4, PT, R4, RZ, PT ;  /* 0x000000ff0400720c */ /* 0x000fe40003f85270 */
[-C--:B------:R-:W-:Y:S02]  /*1df60*/  ISETP.GE.AND P5, PT, R24, R223.reuse, PT ;  /* 0x000000df1800720c */ /* 0x080fe40003fa6270 */
[----:B------:R-:W-:Y:S02]  /*1df70*/  FSEL R25, R149, -INF , !P6 ;  /* 0xff80000095197808 */ /* 0x000fe40007000000 */
[----:B------:R-:W-:Y:S02]  /*1df80*/  P2R R4, PR, RZ, 0x2 ;  /* 0x00000002ff047803 */ /* 0x000fe40000000000 */
[----:B------:R-:W-:Y:S02]  /*1df90*/  FSEL R11, R137, -INF , !P2 ;  /* 0xff800000890b7808 */ /* 0x000fe40005000000 */
[----:B------:R-:W-:Y:S02]  /*1dfa0*/  FSEL R179, R23, -INF , !P3 ;  /* 0xff80000017b37808 */ /* 0x000fe40005800000 */
[----:B------:R-:W-:Y:S02]  /*1dfb0*/  FSEL R237, R237, -INF , !P0 ;  /* 0xff800000eded7808 */ /* 0x000fe40004000000 */
[----:B------:R-:W-:Y:S02]  /*1dfc0*/  FSEL R247, R39, -INF , !P5 ;  /* 0xff80000027f77808 */ /* 0x000fe40006800000 */
[C---:B------:R-:W-:Y:S02]  /*1dfd0*/  ISETP.GE.AND P3, PT, R6.reuse, R223, PT ;  /* 0x000000df0600720c */ /* 0x040fe40003f66270 */
[----:B------:R-:W-:Y:S02]  /*1dfe0*/  ISETP.GE.AND P0, PT, R6, R225, PT ;  /* 0x000000e10600720c */ /* 0x000fe40003f06270 */
[----:B------:R-:W-:Y:S02]  /*1dff0*/  FMNMX3.FTZ R6, R0, R25, R17, !PT ;  /* 0x0000001900067276 */ /* 0x000fe40007810011 */
[----:B------:R-:W-:Y:S02]  /*1e000*/  ISETP.NE.AND P5, PT, R4, RZ, PT ;  /* 0x000000ff0400720c */ /* 0x000fe40003fa5270 */
[----:B------:R-:W-:Y:S02]  /*1e010*/  ISETP.GE.AND P2, PT, R140, R223, PT ;  /* 0x000000df8c00720c */ /* 0x000fe40003f46270 */
[----:B------:R-:W-:Y:S02]  /*1e020*/  FMNMX3.FTZ R4, R2, R11, R5, !PT ;  /* 0x0000000b02047276 */ /* 0x000fe40007810005 */
[----:B------:R-:W-:Y:S02]  /*1e030*/  FSEL R166, R166, -INF , !P0 ;  /* 0xff800000a6a67808 */ /* 0x000fe40004000000 */
[----:B------:R-:W-:Y:S02]  /*1e040*/  FMNMX3.FTZ R6, R6, R15, R13, !PT ;  /* 0x0000000f06067276 */ /* 0x000fe4000781000d */
        /* <DEDUP_REMOVED lines=8> */
[----:B------:R-:W-:Y:S02]  /*1e0d0*/  FMNMX3.FTZ R4, R4, R59, R57, !PT ;  /* 0x0000003b04047276 */ /* 0x000fe40007810039 */
[----:B------:R-:W-:Y:S02]  /*1e0e0*/  FMNMX3.FTZ R19, R6, R49, R56, !PT ;  /* 0x0000003106137276 */ /* 0x000fe40007810038 */
[----:B------:R-:W-:Y:S02]  /*1e0f0*/  ISETP.GE.AND P2, PT, R8, R223, PT ;  /* 0x000000df0800720c */ /* 0x000fe40003f46270 */
[----:B------:R-:W-:Y:S02]  /*1e100*/  FSEL R251, R251, -INF , !P0 ;  /* 0xff800000fbfb7808 */ /* 0x000fe40004000000 */
[----:B------:R-:W-:Y:S02]  /*1e110*/  FMNMX3.FTZ R4, R4, R67, R65, !PT ;  /* 0x0000004304047276 */ /* 0x000fe40007810041 */
[----:B------:R-:W-:Y:S02]  /*1e120*/  ISETP.GE.AND P0, PT, R20, R225, PT ;  /* 0x000000e11400720c */ /* 0x000fe40003f06270 */
[----:B------:R-:W-:Y:S02]  /*1e130*/  FMNMX3.FTZ R19, R19, R186, R184, !PT ;  /* 0x000000ba13137276 */ /* 0x000fe400078100b8 */
        /* <DEDUP_REMOVED lines=9> */
[----:B------:R-:W-:Y:S02]  /*1e1d0*/  FMNMX3.FTZ R4, R4, R162, R181, !PT ;  /* 0x000000a204047276 */ /* 0x000fe400078100b5 */
[----:B------:R-:W-:Y:S02]  /*1e1e0*/  FSEL R191, R191, -INF , !P0 ;  /* 0xff800000bfbf7808 */ /* 0x000fe40004000000 */
[-C--:B------:R-:W-:Y:S02]  /*1e1f0*/  ISETP.GE.AND P0, PT, R16, R225.reuse, PT ;  /* 0x000000e11000720c */ /* 0x080fe40003f06270 */
[----:B------:R-:W-:Y:S02]  /*1e200*/  FMNMX3.FTZ R19, R6, R164, R237, !PT ;  /* 0x000000a406137276 */ /* 0x000fe400078100ed */
[----:B------:R-:W-:Y:S02]  /*1e210*/  FSEL R170, R34, -INF , !P4 ;  /* 0xff80000022aa7808 */ /* 0x000fe40006000000 */
[----:B------:R-:W-:Y:S02]  /*1e220*/  FSEL R241, R35, -INF , !P3 ;  /* 0xff80000023f17808 */ /* 0x000fe40005800000 */
[----:B------:R-:W-:Y:S02]  /*1e230*/  FMNMX3.FTZ R4, R4, R168, R239, !PT ;  /* 0x000000a804047276 */ /* 0x000fe400078100ef */
[----:B------:R-:W-:Y:S02]  /*1e240*/  ISETP.GE.AND P1, PT, R28, R225, PT ;  /* 0x000000e11c00720c */ /* 0x000fe40003f26270 */
[----:B------:R-:W-:Y:S02]  /*1e250*/  FSEL R175, R53, -INF , !P0 ;  /* 0xff80000035af7808 */ /* 0x000fe40004000000 */
[----:B------:R-:W-:Y:S02]  /*1e260*/  FMNMX3.FTZ R19, R19, R178, R166, !PT ;  /* 0x000000b213137276 */ /* 0x000fe400078100a6 */
[----:B------:R-:W-:Y:S02]  /*1e270*/  ISETP.GE.AND P6, PT, R146, R223, PT ;  /* 0x000000df9200720c */ /* 0x000fe40003fc6270 */
[-C--:B------:R-:W-:Y:S02]  /*1e280*/  ISETP.GE.AND P0, PT, R40, R225.reuse, PT ;  /* 0x000000e12800720c */ /* 0x080fe40003f06270 */
[----:B------:R-:W-:Y:S02]  /*1e290*/  FMNMX3.FTZ R4, R4, R170, R241, !PT ;  /* 0x000000aa04047276 */ /* 0x000fe400078100f1 */
[----:B------:R-:W-:Y:S02]  /*1e2a0*/  FSEL R177, R52, -INF , !P1 ;  /* 0xff80000034b17808 */ /* 0x000fe40004800000 */
[----:B------:R-:W-:Y:S02]  /*1e2b0*/  ISETP.GE.AND P1, PT, R33, R225, PT ;  /* 0x000000e12100720c */ /* 0x000fe40003f26270 */
[----:B------:R-:W-:Y:S02]  /*1e2c0*/  FMNMX3.FTZ R19, R19, R172, R176, !PT ;  /* 0x000000ac13137276 */ /* 0x000fe400078100b0 */
[-C--:B------:R-:W-:Y:S02]  /*1e2d0*/  ISETP.GE.AND P2, PT, R29, R223.reuse, PT ;  /* 0x000000df1d00720c */ /* 0x080fe40003f46270 */
[----:B------:R-:W-:Y:S02]  /*1e2e0*/  ISETP.GE.AND P3, PT, R20, R223, PT ;  /* 0x000000df1400720c */ /* 0x000fe40003f66270 */
[----:B------:R-:W-:Y:S02]  /*1e2f0*/  FSEL R245, R42, -INF , !P5 ;  /* 0xff8000002af57808 */ /* 0x000fe40006800000 */
[----:B------:R-:W-:Y:S02]  /*1e300*/  FSEL R243, R43, -INF , !P6 ;  /* 0xff8000002bf37808 */ /* 0x000fe40007000000 */
[----:B------:R-:W-:Y:S02]  /*1e310*/  FSEL R171, R171, -INF , !P0 ;  /* 0xff800000abab7808 */ /* 0x000fe40004000000 */
[----:B------:R-:W-:Y:S02]  /*1e320*/  FMNMX3.FTZ R4, R4, R249, R247, !PT ;  /* 0x000000f904047276 */ /* 0x000fe400078100f7 */
[-C--:B------:R-:W-:Y:S02]  /*1e330*/  ISETP.GE.AND P0, PT, R32, R225.reuse, PT ;  /* 0x000000e12000720c */ /* 0x080fe40003f06270 */
[----:B------:R-:W-:Y:S02]  /*1e340*/  FSEL R173, R173, -INF , !P1 ;  /* 0xff800000adad7808 */ /* 0x000fe40004800000 */
[----:B------:R-:W-:Y:S02]  /*1e350*/  ISETP.GE.AND P1, PT, R38, R225, PT ;  /* 0x000000e12600720c */ /* 0x000fe40003f26270 */
        /* <DEDUP_REMOVED lines=20> */
[----:B------:R-:W-:Y:S02]  /*1e4a0*/  ISETP.GE.AND P4, PT, R40, R223, PT ;  /* 0x000000df2800720c */ /* 0x000fe40003f86270 */
[----:B------:R-:W-:Y:S02]  /*1e4b0*/  FMNMX3.FTZ R8, R8, R185, R183, !PT ;  /* 0x000000b908087276 */ /* 0x000fe400078100b7 */
[----:B------:R-:W-:Y:S02]  /*1e4c0*/  ISETP.GE.AND P3, PT, R44, R225, PT ;  /* 0x000000e12c00720c */ /* 0x000fe40003f66270 */
[----:B------:R-:W-:Y:S02]  /*1e4d0*/  FSEL R165, R58, -INF , !P0 ;  /* 0xff8000003aa57808 */ /* 0x000fe40004000000 */
[----:B------:R-:W-:Y:S02]  /*1e4e0*/  FMNMX3.FTZ R6, R6, R177, R175, !PT ;  /* 0x000000b106067276 */ /* 0x000fe400078100af */
[-C--:B------:R-:W-:Y:S02]  /*1e4f0*/  ISETP.GE.AND P6, PT, R38, R223.reuse, PT ;  /* 0x000000df2600720c */ /* 0x080fe40003fc6270 */
[----:B------:R-:W-:Y:S02]  /*1e500*/  ISETP.GE.AND P0, PT, R44, R224, PT ;  /* 0x000000e02c00720c */ /* 0x000fe40003f06270 */
[----:B------:R-:W-:Y:S02]  /*1e510*/  ISETP.GE.AND P5, PT, R32, R223, PT ;  /* 0x000000df2000720c */ /* 0x000fe40003fa6270 */
[----:B------:R-:W-:Y:S02]  /*1e520*/  FMNMX3.FTZ R8, R8, R169, R167, !PT ;  /* 0x000000a908087276 */ /* 0x000fe400078100a7 */
[----:B------:R-:W-:Y:S02]  /*1e530*/  FSEL R163, R163, -INF , !P4 ;  /* 0xff800000a3a37808 */ /* 0x000fe40006000000 */
[----:B------:R-:W-:Y:S02]  /*1e540*/  ISETP.NE.AND P2, PT, R3, RZ, PT ;  /* 0x000000ff0300720c */ /* 0x000fe40003f45270 */
[----:B------:R-:W-:Y:S02]  /*1e550*/  FSEL R157, R64, -INF , !P3 ;  /* 0xff800000409d7808 */ /* 0x000fe40005800000 */
[----:B------:R-:W-:Y:S02]  /*1e560*/  FMNMX3.FTZ R6, R6, R173, R171, !PT ;  /* 0x000000ad06067276 */ /* 0x000fe400078100ab */
[-C--:B------:R-:W-:Y:S02]  /*1e570*/  ISETP.GE.AND P3, PT, R45, R223.reuse, PT ;  /* 0x000000df2d00720c */ /* 0x080fe40003f66270 */
[----:B------:R-:W-:Y:S02]  /*1e580*/  ISETP.GE.AND P1, PT, R44, R223, PT ;  /* 0x000000df2c00720c */ /* 0x000fe40003f26270 */
[----:B------:R-:W-:Y:S02]  /*1e590*/  FSEL R155, R62, -INF , !P6 ;  /* 0xff8000003e9b7808 */ /* 0x000fe40007000000 */
[----:B------:R-:W-:Y:S02]  /*1e5a0*/  FSEL R152, R63, -INF , !P5 ;  /* 0xff8000003f987808 */ /* 0x000fe40006800000 */
        /* <DEDUP_REMOVED lines=8> */
[----:B------:R-:W-:Y:S01]  /*1e630*/  LOP3.LUT R202, R202, 0x200, R203, 0xf8, !PT ;  /* 0x00000200caca7812 */ /* 0x000fe200078ef8cb */
[----:B------:R-:W1:Y:S03]  /*1e640*/  SHFL.BFLY PT, R19, R4, 0x2, 0x1f ;  /* 0x0c401f0004137f89 */ /* 0x000e6600000e0000 */
[----:B------:R-:W-:Y:S05]  /*1e650*/  LEA R138, R202, UR6, 0x1 ;  /* 0x00000006ca8a7c11 */ /* 0x000fea000f8e08ff */
[----:B------:R-:W3:Y:S01]  /*1e660*/  SHFL.BFLY PT, R3, R6, 0x2, 0x1f ;  /* 0x0c401f0006037f89 */ /* 0x000ee200000e0000 */
[C---:B------:R-:W-:Y:S07]  /*1e670*/  IMAD.IADD R139, R201.reuse, 0x1, R138 ;  /* 0x00000001c98b7824 */ /* 0x040fee00078e028a */
        /* <DEDUP_REMOVED lines=37> */
[-CC-:B------:R-:W-:Y:S01]  /*1e8d0*/  FFMA.FTZ R172, R172, R135.reuse, -R158.reuse ;  /* 0x00000087acac7223 */ /* 0x180fe2000001089e */
[-C--:B------:R-:W-:Y:S01]  /*1e8e0*/  FFMA.FTZ R176, R176, R135.reuse, -R158 ;  /* 0x00000087b0b07223 */ /* 0x080fe2000001089e */
[----:B------:R-:W-:Y:S01]  /*1e8f0*/  FMUL.FTZ R6, R135, R0 ;  /* 0x0000000087067220 */ /* 0x000fe20000410000 */
[-CC-:B------:R-:W-:Y:S01]  /*1e900*/  FFMA.FTZ R160, R160, R135.reuse, -R154.reuse ;  /* 0x00000087a0a07223 */ /* 0x180fe2000001089a */
[-CC-:B------:R-:W-:Y:S01]  /*1e910*/  FFMA.FTZ R179, R179, R135.reuse, -R154.reuse ;  /* 0x00000087b3b37223 */ /* 0x180fe2000001089a */
[-CC-:B------:R-:W-:Y:S01]  /*1e920*/  FFMA.FTZ R162, R162, R135.reuse, -R154.reuse ;  /* 0x00000087a2a27223 */ /* 0x180fe2000001089a */
[-C--:B------:R-:W-:Y:S03]  /*1e930*/  FFMA.FTZ R181, R181, R135.reuse, -R154 ;  /* 0x00000087b5b57223 */ /* 0x080fe6000001089a */
[----:B------:R-:W2:Y:S01]  /*1e940*/  MUFU.EX2 R2, R4 ;  /* 0x0000000400027308 */ /* 0x000ea20000000800 */
[-CC-:B------:R-:W-:Y:S01]  /*1e950*/  FFMA.FTZ R164, R164, R135.reuse, -R158.reuse ;  /* 0x00000087a4a47223 */ /* 0x180fe2000001089e */
[-CC-:B------:R-:W-:Y:S01]  /*1e960*/  FFMA.FTZ R237, R237, R135.reuse, -R158.reuse ;  /* 0x00000087eded7223 */ /* 0x180fe2000001089e */
[-CC-:B------:R-:W-:Y:S01]  /*1e970*/  FFMA.FTZ R203, R178, R135.reuse, -R158.reuse ;  /* 0x00000087b2cb7223 */ /* 0x180fe2000001089e */
[-C--:B------:R-:W-:Y:S01]  /*1e980*/  FFMA.FTZ R166, R166, R135.reuse, -R158 ;  /* 0x00000087a6a67223 */ /* 0x080fe2000001089e */
[-CC-:B------:R-:W-:Y:S01]  /*1e990*/  FFMA.FTZ R168, R168, R135.reuse, -R154.reuse ;  /* 0x00000087a8a87223 */ /* 0x180fe2000001089a */
[-CC-:B------:R-:W-:Y:S01]  /*1e9a0*/  FFMA.FTZ R239, R239, R135.reuse, -R154.reuse ;  /* 0x00000087efef7223 */ /* 0x180fe2000001089a */
[-CC-:B------:R-:W-:Y:S03]  /*1e9b0*/  FFMA.FTZ R170, R170, R135.reuse, -R154.reuse ;  /* 0x00000087aaaa7223 */ /* 0x180fe6000001089a */
[----:B------:R-:W3:Y:S01]  /*1e9c0*/  MUFU.EX2 R0, R6 ;  /* 0x0000000600007308 */ /* 0x000ee20000000800 */
[-C--:B------:R-:W-:Y:S01]  /*1e9d0*/  FFMA.FTZ R241, R241, R135.reuse, -R154 ;  /* 0x00000087f1f17223 */ /* 0x080fe2000001089a */
[-CC-:B------:R-:W-:Y:S01]  /*1e9e0*/  FFMA.FTZ R174, R174, R135.reuse, -R158.reuse ;  /* 0x00000087aeae7223 */ /* 0x180fe2000001089e */
[-C--:B------:R-:W-:Y:S01]  /*1e9f0*/  FFMA.FTZ R251, R251, R135.reuse, -R158 ;  /* 0x00000087fbfb7223 */ /* 0x080fe2000001089e */
[-CC-:B------:R-:W-:Y:S01]  /*1ea00*/  FFMA.FTZ R178, R249, R135.reuse, -R154.reuse ;  /* 0x00000087f9b27223 */ /* 0x180fe2000001089a */
[-CC-:B------:R-:W-:Y:S01]  /*1ea10*/  FFMA.FTZ R247, R247, R135.reuse, -R154.reuse ;  /* 0x00000087f7f77223 */ /* 0x180fe2000001089a */
[-C--:B------:R-:W-:Y:S01]  /*1ea20*/  FFMA.FTZ R243, R243, R135.reuse, -R154 ;  /* 0x00000087f3f37223 */ /* 0x080fe2000001089a */
        /* <DEDUP_REMOVED lines=17> */
[----:B------:R-:W3:Y:S01]  /*1eb40*/  MUFU.EX2 R145, R145 ;  /* 0x0000009100917308 */ /* 0x000ee20000000800 */
        /* <DEDUP_REMOVED lines=8> */
[----:B--2---:R-:W-:Y:S01]  /*1ebd0*/  F2FP.BF16.F32.PACK_AB R140, R150, R147 ;  /* 0x00000093968c723e */ /* 0x004fe200000010ff */
[----:B------:R-:W-:Y:S01]  /*1ebe0*/  FMUL.FTZ R35, R0, R103 ;  /* 0x0000006700237220 */ /* 0x000fe20000410000 */
[----:B------:R-:W-:Y:S01]  /*1ebf0*/  FMUL.FTZ R40, R2, R92 ;  /* 0x0000005c02287220 */ /* 0x000fe20000410000 */
[C---:B------:R-:W-:Y:S01]  /*1ec00*/  FMUL.FTZ R42, R0.reuse, R94 ;  /* 0x0000005e002a7220 */ /* 0x040fe20000410000 */
[----:B------:R-:W-:Y:S01]  /*1ec10*/  FMUL.FTZ R43, R0, R95 ;  /* 0x0000005f002b7220 */ /* 0x000fe20000410000 */
[----:B------:R-:W-:Y:S01]  /*1ec20*/  FMUL.FTZ R48, R2, R84 ;  /* 0x0000005402307220 */ /* 0x000fe20000410000 */
[----:B------:R-:W-:Y:S03]  /*1ec30*/  LDSM.16.MT88.4 R108, [R144+0x3800] ;  /* 0x00380000906c783b */ /* 0x000fe60000004200 */
[----:B------:R-:W2:Y:S01]  /*1ec40*/  MUFU.EX2 R149, R149 ;  /* 0x0000009500957308 */ /* 0x000ea20000000800 */
[----:B---3--:R-:W-:Y:S01]  /*1ec50*/  F2FP.BF16.F32.PACK_AB R142, R145, R146 ;  /* 0x00000092918e723e */ /* 0x008fe200000010ff */
        /* <DEDUP_REMOVED lines=8> */
[-CC-:B------:R-:W-:Y:S01]  /*1ece0*/  FFMA.FTZ R185, R185, R135.reuse, -R154.reuse ;  /* 0x00000087b9b97223 */ /* 0x180fe2000001089a */
[-C--:B------:R-:W-:Y:S01]  /*1ecf0*/  FFMA.FTZ R188, R183, R135.reuse, -R154 ;  /* 0x00000087b7bc7223 */ /* 0x080fe2000001089a */
[-CC-:B------:R-:W-:Y:S01]  /*1ed00*/  FFMA.FTZ R177, R177, R135.reuse, -R158.reuse ;  /* 0x00000087b1b17223 */ /* 0x180fe2000001089e */
[-CC-:B------:R-:W-:Y:S01]  /*1ed10*/  FFMA.FTZ R190, R175, R135.reuse, -R158.reuse ;  /* 0x00000087afbe7223 */ /* 0x180fe2000001089e */
[-CC-:B------:R-:W-:Y:S01]  /*1ed20*/  FFMA.FTZ R173, R173, R135.reuse, -R158.reuse ;  /* 0x00000087adad7223 */ /* 0x180fe2000001089e */
[----:B------:R-:W-:Y:S03]  /*1ed30*/  FFMA.FTZ R192, R171, R135, -R158 ;  /* 0x00000087abc07223 */ /* 0x000fe6000001089e */
[----:B------:R-:W3:Y:S01]  /*1ed40*/  MUFU.EX2 R153, R153 ;  /* 0x0000009900997308 */ /* 0x000ee20000000800 */
[----:B--2---:R-:W-:Y:S01]  /*1ed50*/  F2FP.BF16.F32.PACK_AB R141, R149, R151 ;  /* 0x00000097958d723e */ /* 0x004fe200000010ff */
[-CC-:B------:R-:W-:Y:S01]  /*1ed60*/  FFMA.FTZ R169, R169, R135.reuse, -R154.reuse ;  /* 0x00000087a9a97223 */ /* 0x180fe2000001089a */
[-CC-:B------:R-:W-:Y:S01]  /*1ed70*/  FFMA.FTZ R194, R167, R135.reuse, -R154.reuse ;  /* 0x00000087a7c27223 */ /* 0x180fe2000001089a */
[-CC-:B------:R-:W-:Y:S01]  /*1ed80*/  FFMA.FTZ R165, R165, R135.reuse, -R154.reuse ;  /* 0x00000087a5a57223 */ /* 0x180fe2000001089a */
[-C--:B------:R-:W-:Y:S01]  /*1ed90*/  FFMA.FTZ R202, R163, R135.reuse, -R154 ;  /* 0x00000087a3ca7223 */ /* 0x080fe2000001089a */
[-CC-:B------:R-:W-:Y:S01]  /*1eda0*/  FFMA.FTZ R161, R161, R135.reuse, -R158.reuse ;  /* 0x00000087a1a17223 */ /* 0x180fe2000001089e */
[-CC-:B------:R-:W-:Y:S03]  /*1edb0*/  FFMA.FTZ R234, R159, R135.reuse, -R158.reuse ;  /* 0x000000879fea7223 */ /* 0x180fe6000001089e */
[----:B------:R-:W-:Y:S01]  /*1edc0*/  MUFU.EX2 R172, R172 ;  /* 0x000000ac00ac7308 */ /* 0x000fe20000000800 */
[-C--:B------:R-:W-:Y:S01]  /*1edd0*/  FFMA.FTZ R157, R157, R135.reuse, -R158 ;  /* 0x000000879d9d7223 */ /* 0x080fe2000001089e */
[-CC-:B------:R-:W-:Y:S01]  /*1ede0*/  FFMA.FTZ R155, R155, R135.reuse, -R154.reuse ;  /* 0x000000879b9b7223 */ /* 0x180fe2000001089a */
[-CC-:B------:R-:W-:Y:S01]  /*1edf0*/  FFMA.FTZ R152, R152, R135.reuse, -R154.reuse ;  /* 0x0000008798987223 */ /* 0x180fe2000001089a */
[----:B------:R-:W-:Y:S01]  /*1ee00*/  FFMA.FTZ R137, R137, R135, -R154 ;  /* 0x0000008789897223 */ /* 0x000fe2000001089a */
[----:B------:R-:W-:Y:S01]  /*1ee10*/  FFMA.FTZ R151, R0, R233, R151 ;  /* 0x000000e900977223 */ /* 0x000fe20000010097 */
[----:B------:R-:W-:Y:S01]  /*1ee20*/  FFMA.FTZ R147, R2, R235, R147 ;  /* 0x000000eb02937223 */ /* 0x000fe20000010093 */
[----:B------:R-:W-:Y:S03]  /*1ee30*/  ISETP.GT.AND P0, PT, R229, R206, PT ;  /* 0x000000cee500720c */ /* 0x000fe60003f04270 */
        /* <DEDUP_REMOVED lines=385> */
.L_x_6252:
        /* <DEDUP_REMOVED lines=10> */
.L_x_6274:
[----:B---34-:R-:W-:Y:S01]  /*206f0*/  FADD.FTZ R8, R8, R9 ;  /* 0x0000000908087221 */ /* 0x018fe20000010000 */
[----:B------:R-:W2:Y:S01]  /*20700*/  MUFU.RCP R0, R6 ;  /* 0x0000000600007308 */ /* 0x000ea20000001000 */
[C---:B------:R-:W-:Y:S02]  /*20710*/  SHF.L.U32 R2, R197.reuse, 0x4, RZ ;  /* 0x00000004c5027819 */ /* 0x040fe400000006ff */
[----:B------:R-:W-:Y:S02]  /*20720*/  SHF.L.U32 R5, R197, 0x1, RZ ;  /* 0x00000001c5057819 */ /* 0x000fe400000006ff */
[----:B------:R-:W-:Y:S02]  /*20730*/  LOP3.LUT R2, R2, 0x1c0, RZ, 0xc0, !PT ;  /* 0x000001c002027812 */ /* 0x000fe400078ec0ff */
[----:B------:R-:W-:Y:S01]  /*20740*/  FSETP.NE.FTZ.AND P6, PT, R6, RZ, PT ;  /* 0x000000ff0600720b */ /* 0x000fe20003fd5000 */
        /* <DEDUP_REMOVED lines=42> */
[C---:B------:R-:W-:Y:S01]  /*209f0*/  FMUL.FTZ R130, R7.reuse, R130 ;  /* 0x0000008207827220 */ /* 0x040fe20000410000 */
        /* <DEDUP_REMOVED lines=32> */
[----:B------:R-:W-:Y:S01]  /*20c00*/  SEL R0, R0, 0xfffffff0, !P2 ;  /* 0xfffffff000007807 */ /* 0x000fe20005000000 */
[C---:B------:R-:W-:Y:S01]  /*20c10*/  VIADD R11, R5.reuse, 0x40 ;  /* 0x00000040050b7836 */ /* 0x040fe20000000000 */
[----:B------:R-:W-:-:S02]  /*20c20*/  @P4 IADD3 R11, PT, PT, R5, -0x40, RZ ;  /* 0xffffffc0050b4810 */ /* 0x000fc40007ffe0ff */
[-C--:B------:R-:W-:Y:S02]  /*20c30*/  IADD3 R9, PT, PT, R198, R5.reuse, RZ ;  /* 0x00000005c6097210 */ /* 0x080fe40007ffe0ff */
[----:B------:R-:W-:Y:S02]  /*20c40*/  F2FP.BF16.F32.PACK_AB R128, R129, R128 ;  /* 0x000000808180723e */ /* 0x000fe400000010ff */
[----:B------:R-:W-:Y:S02]  /*20c50*/  F2FP.BF16.F32.PACK_AB R130, R131, R130 ;  /* 0x000000828382723e */ /* 0x000fe400000010ff */
[----:B------:R-:W-:Y:S01]  /*20c60*/  F2FP.BF16.F32.PACK_AB R70, R7, R70 ;  /* 0x000000460746723e */ /* 0x000fe200000010ff */
[----:B------:R-:W-:Y:S01]  /*20c70*/  STS [R5], R128 ;  /* 0x0000008005007388 */ /* 0x000fe20000000800 */
[----:B------:R-:W-:Y:S02]  /*20c80*/  F2FP.BF16.F32.PACK_AB R124, R125, R124 ;  /* 0x0000007c7d7c723e */ /* 0x000fe400000010ff */
[----:B------:R-:W-:Y:S01]  /*20c90*/  F2FP.BF16.F32.PACK_AB R126, R127, R126 ;  /* 0x0000007e7f7e723e */ /* 0x000fe200000010ff */
[----:B------:R-:W-:Y:S01]  /*20ca0*/  STS [R5+0x400], R130 ;  /* 0x0004008205007388 */ /* 0x000fe20000000800 */
[----:B------:R-:W-:-:S02]  /*20cb0*/  IADD3 R7, PT, PT, R0, R5, RZ ;  /* 0x0000000500077210 */ /* 0x000fc40007ffe0ff */
[----:B------:R-:W-:Y:S02]  /*20cc0*/  F2FP.BF16.F32.PACK_AB R120, R121, R120 ;  /* 0x000000787978723e */ /* 0x000fe400000010ff */
[----:B------:R-:W-:Y:S01]  /*20cd0*/  F2FP.BF16.F32.PACK_AB R122, R123, R122 ;  /* 0x0000007a7b7a723e */ /* 0x000fe200000010ff */
[----:B------:R-:W-:Y:S01]  /*20ce0*/  STS [R7], R124 ;  /* 0x0000007c07007388 */ /* 0x000fe20000000800 */
[----:B------:R-:W-:Y:S02]  /*20cf0*/  IADD3 R15, PT, PT, R198, R11, RZ ;  /* 0x0000000bc60f7210 */ /* 0x000fe40007ffe0ff */
[----:B------:R-:W-:Y:S01]  /*20d00*/  F2FP.BF16.F32.PACK_AB R116, R117, R116 ;  /* 0x000000747574723e */ /* 0x000fe200000010ff */
[----:B------:R-:W-:Y:S01]  /*20d10*/  STS [R7+0x400], R126 ;  /* 0x0004007e07007388 */ /* 0x000fe20000000800 */
[----:B------:R-:W-:Y:S01]  /*20d20*/  F2FP.BF16.F32.PACK_AB R118, R119, R118 ;  /* 0x000000767776723e */ /* 0x000fe200000010ff */
[C---:B------:R-:W-:Y:S01]  /*20d30*/  IMAD.IADD R19, R0.reuse, 0x1, R15 ;  /* 0x0000000100137824 */ /* 0x040fe200078e020f */
[----:B------:R-:W-:Y:S01]  /*20d40*/  IADD3 R13, PT, PT, R0, R9, RZ ;  /* 0x00000009000d7210 */ /* 0x000fe20007ffe0ff */
[----:B------:R-:W-:Y:S01]  /*20d50*/  STS [R9], R120 ;  /* 0x0000007809007388 */ /* 0x000fe20000000800 */
[----:B------:R-:W-:-:S02]  /*20d60*/  F2FP.BF16.F32.PACK_AB R112, R113, R112 ;  /* 0x000000707170723e */ /* 0x000fc400000010ff */
[----:B------:R-:W-:Y:S01]  /*20d70*/  F2FP.BF16.F32.PACK_AB R114, R115, R114 ;  /* 0x000000727372723e */ /* 0x000fe200000010ff */
[----:B------:R-:W-:Y:S01]  /*20d80*/  STS [R9+0x400], R122 ;  /* 0x0004007a09007388 */ /* 0x000fe20000000800 */
[----:B------:R-:W-:Y:S02]  /*20d90*/  F2FP.BF16.F32.PACK_AB R108, R109, R108 ;  /* 0x0000006c6d6c723e */ /* 0x000fe400000010ff */
[----:B------:R-:W-:Y:S01]  /*20da0*/  F2FP.BF16.F32.PACK_AB R110, R111, R110 ;  /* 0x0000006e6f6e723e */ /* 0x000fe200000010ff */
[----:B------:R-:W-:Y:S01]  /*20db0*/  STS [R13], R116 ;  /* 0x000000740d007388 */ /* 0x000fe20000000800 */
[----:B------:R-:W-:Y:S02]  /*20dc0*/  IADD3 R17, PT, PT, R0, R11, RZ ;  /* 0x0000000b00117210 */ /* 0x000fe40007ffe0ff */
        /* <DEDUP_REMOVED lines=47> */
[----:B------:R-:W3:Y:S04]  /*210c0*/  LD.E.64 R22, desc[UR4][R132.64+0x90] ;  /* 0x0000900484167980 */ /* 0x000ee8000c101b00 */
[----:B--2---:R2:W5:Y:S04]  /*210d0*/  LD.E.64 R10, desc[UR4][R132.64+0xa0] ;  /* 0x0000a004840a7980 */ /* 0x004568000c101b00 */
[----:B------:R-:W2:Y:S04]  /*210e0*/  @!P0 LD.E.64 R48, desc[UR4][R132.64+0x80] ;  /* 0x0000800484308980 */ /* 0x000ea8000c101b00 */
[----:B------:R1:W5:Y:S01]  /*210f0*/  LD.E.64 R44, desc[UR4][R132.64+0x70] ;  /* 0x00007004842c7980 */ /* 0x000362000c101b00 */
[----:B----4-:R-:W-:-:S13]  /*21100*/  ISETP.NE.AND P1, PT, R0, RZ, PT ;  /* 0x000000ff0000720c */ /* 0x010fda0003f25270 */
[----:B------:R-:W4:Y:S04]  /*21110*/  @!P1 LD.E R12, desc[UR4][R132.64+0x60] ;  /* 0x00006004840c9980 */ /* 0x000f28000c101900 */
[----:B------:R-:W4:Y:S01]  /*21120*/  @!P1 LD.E R9, desc[UR4][R132.64+0xb4] ;  /* 0x0000b40484099980 */ /* 0x000f22000c101900 */
[-C--:B--2---:R-:W-:Y:S01]  /*21130*/  @!P0 IMAD R7, R49, R214.reuse, RZ ;  /* 0x000000d631078224 */ /* 0x084fe200078e02ff */
[----:B------:R2:W1:Y:S01]  /*21140*/  @P5 MUFU.LG2 R14, R8 ;  /* 0x00000008000e5308 */ /* 0x0004620000000c00 */
[----:B------:R-:W-:Y:S01]  /*21150*/  @!P0 IMAD.WIDE.U32 R48, R48, R214, RZ ;  /* 0x000000d630308225 */ /* 0x000fe200078e00ff */
[----:B------:R-:W-:Y:S02]  /*21160*/  SHF.L.U32 R5, R215, 0x6, RZ ;  /* 0x00000006d7057819 */ /* 0x000fe400000006ff */
[----:B------:R-:W-:Y:S01]  /*21170*/  MOV R16, R196 ;  /* 0x000000c400107202 */ /* 0x000fe20000000f00 */
[----:B---3--:R-:W-:-:S02]  /*21180*/  @P0 IMAD R13, R47, R217, RZ ;  /* 0x000000d92f0d0224 */ /* 0x008fc400078e02ff */
[----:B------:R-:W-:Y:S01]  /*21190*/  @P0 IMAD.WIDE.U32 R18, R46, R217, RZ ;  /* 0x000000d92e120225 */ /* 0x000fe200078e00ff */
[----:B------:R3:W3:Y:S01]  /*211a0*/  @P6 MUFU.LG2 R2, R6 ;  /* 0x0000000600026308 */ /* 0x0006e20000000c00 */
[----:B------:R-:W-:Y:S02]  /*211b0*/  SHF.R.U32.HI R0, RZ, 0x3, R197 ;  /* 0x00000003ff007819 */ /* 0x000fe400000116c5 */
[----:B------:R-:W-:Y:S01]  /*211c0*/  IMAD.MOV.U32 R17, RZ, RZ, RZ ;  /* 0x000000ffff117224 */ /* 0x000fe200078e00ff */
[----:B------:R-:W-:Y:S01]  /*211d0*/  @!P0 IADD3 R7, PT, PT, R49, R7, RZ ;  /* 0x0000000731078210 */ /* 0x000fe20007ffe0ff */
[----:B------:R-:W-:Y:S01]  /*211e0*/  IMAD R20, R23, R213, RZ ;  /* 0x000000d517147224 */ /* 0x000fe200078e02ff */
[----:B------:R-:W-:Y:S01]  /*211f0*/  @P0 IADD3 R7, PT, PT, R19, R13, RZ ;  /* 0x0000000d13070210 */ /* 0x000fe20007ffe0ff */
[C---:B------:R-:W-:Y:S01]  /*21200*/  IMAD.WIDE.U32 R16, R5.reuse, R46, R16 ;  /* 0x0000002e05107225 */ /* 0x040fe200078e0010 */
[----:B------:R-:W-:Y:S02]  /*21210*/  @P0 MOV R48, R18 ;  /* 0x0000001200300202 */ /* 0x000fe40000000f00 */
[----:B------:R-:W-:Y:S01]  /*21220*/  IADD3 R13, PT, PT, -R5, R216, RZ ;  /* 0x000000d8050d7210 */ /* 0x000fe20007ffe1ff */
[----:B------:R-:W-:Y:S01]  /*21230*/  IMAD.WIDE.U32 R22, R22, R213, RZ ;  /* 0x000000d516167225 */ /* 0x000fe200078e00ff */
[----:B------:R-:W-:-:S03]  /*21240*/  IADD3 R18, PT, PT, R0, 0x10, RZ ;  /* 0x0000001000127810 */ /* 0x000fc60007ffe0ff */
[----:B------:R-:W-:Y:S01]  /*21250*/  IMAD R15, R47, R5, RZ ;  /* 0x000000052f0f7224 */ /* 0x000fe200078e02ff */
[----:B------:R-:W-:Y:S02]  /*21260*/  IADD3 R48, P3, P2, R22, R16, R48 ;  /* 0x0000001016307210 */ /* 0x000fe40007a7e030 */
[----:B------:R-:W-:Y:S01]  /*21270*/  ISETP.GE.AND P4, PT, R18, R13, PT ;  /* 0x0000000d1200720c */ /* 0x000fe20003f86270 */
[----:B------:R-:W-:Y:S01]  /*21280*/  IMAD.IADD R20, R23, 0x1, R20 ;  /* 0x0000000117147824 */ /* 0x000fe200078e0214 */
[----:B------:R-:W-:Y:S02]  /*21290*/  IADD3 R16, PT, PT, R0, 0x20, RZ ;  /* 0x0000002000107810 */ /* 0x000fe40007ffe0ff */
[----:B------:R-:W-:Y:S02]  /*212a0*/  IADD3 R15, PT, PT, R17, R15, RZ ;  /* 0x0000000f110f7210 */ /* 0x000fe40007ffe0ff */
[----:B--2---:R-:W-:Y:S02]  /*212b0*/  P2R R8, PR, RZ, 0x10 ;  /* 0x00000010ff087803 */ /* 0x004fe40000000000 */
[----:B------:R-:W-:Y:S01]  /*212c0*/  ISETP.GE.AND P4, PT, R16, R13, PT ;  /* 0x0000000d1000720c */ /* 0x000fe20003f86270 */
[----:B-1----:R-:W-:Y:S01]  /*212d0*/  @P5 FMUL.FTZ R16, R14, 0.69314718246459960938 ;  /* 0x3f3172180e105820 */ /* 0x002fe20000410000 */
[----:B---3--:R-:W-:-:S02]  /*212e0*/  IADD3 R6, PT, PT, R0, 0x30, RZ ;  /* 0x0000003000067810 */ /* 0x008fc40007ffe0ff */
[----:B------:R-:W-:Y:S01]  /*212f0*/  IADD3.X R49, PT, PT, R20, R15, R7, P3, P2 ;  /* 0x0000000f14317210 */ /* 0x000fe20001fe4407 */
[----:B------:R-:W-:Y:S01]  /*21300*/  @P6 FMUL.FTZ R15, R2, 0.69314718246459960938 ;  /* 0x3f317218020f6820 */ /* 0x000fe20000410000 */
[----:B------:R-:W-:Y:S02]  /*21310*/  LOP3.LUT R14, R222, 0x1c0, RZ, 0xc0, !PT ;  /* 0x000001c0de0e7812 */ /* 0x000fe400078ec0ff */
[----:B------:R-:W-:Y:S01]  /*21320*/  MOV R2, 0x7f800000 ;  /* 0x7f80000000027802 */ /* 0x000fe20000000f00 */
[----:B-----5:R-:W-:Y:S01]  /*21330*/  @P5 FFMA.FTZ R2, R4, R3, R16 ;  /* 0x0000000304025223 */ /* 0x020fe20000010010 */
[-C--:B------:R-:W-:Y:S02]  /*21340*/  ISETP.GE.AND P2, PT, R6, R13.reuse, PT ;  /* 0x0000000d0600720c */ /* 0x080fe40003f46270 */
[----:B------:R-:W-:Y:S02]  /*21350*/  LOP3.LUT R3, R14, 0x38, R197, 0xf8, !PT ;  /* 0x000000380e037812 */ /* 0x000fe400078ef8c5 */
[----:B------:R-:W-:Y:S01]  /*21360*/  MOV R6, 0x7f800000 ;  /* 0x7f80000000067802 */ /* 0x000fe20000000f00 */
[----:B------:R-:W-:Y:S01]  /*21370*/  @P6 FFMA.FTZ R6, R4, R134, R15 ;  /* 0x0000008604066223 */ /* 0x000fe2000001000f */
[----:B------:R-:W-:-:S02]  /*21380*/  ISETP.GE.AND P3, PT, R0, R13, PT ;  /* 0x0000000d0000720c */ /* 0x000fc40003f66270 */
[----:B------:R-:W-:Y:S02]  /*21390*/  LOP3.LUT R199, R199, 0x30, RZ, 0xc0, !PT ;  /* 0x00000030c7c77812 */ /* 0x000fe400078ec0ff */
[----:B------:R-:W-:Y:S02]  /*213a0*/  SHF.R.U32.HI R4, RZ, 0x2, R197 ;  /* 0x00000002ff047819 */ /* 0x000fe400000116c5 */
[----:B------:R-:W-:Y:S02]  /*213b0*/  LOP3.LUT R13, R3, R196, RZ, 0x3c, !PT ;  /* 0x000000c4030d7212 */ /* 0x000fe400078e3cff */
[----:B------:R-:W-:Y:S02]  /*213c0*/  P2R R7, PR, RZ, 0x4 ;  /* 0x00000004ff077803 */ /* 0x000fe40000000000 */
[----:B------:R-:W-:Y:S02]  /*213d0*/  LOP3.LUT R3, R199, 0x7, R4, 0xf8, !PT ;  /* 0x00000007c7037812 */ /* 0x000fe400078ef804 */
[----:B------:R-:W-:-:S02]  /*213e0*/  LOP3.LUT P2, RZ, R197, 0x3, RZ, 0xc0, !PT ;  /* 0x00000003c5ff7812 */ /* 0x000fc4000784c0ff */
        /* <DEDUP_REMOVED lines=9> */
.L_x_6261:
        /* <DEDUP_REMOVED lines=13> */
[----:B------:R-:W-:Y:S02]  /*21550*/  IMAD.IADD R4, R5, 0x1, R4 ;  /* 0x0000000105047824 */ /* 0x000fe400078e0204 */
[----:B------:R-:W-:Y:S02]  /*21560*/  IMAD.IADD R216, R216, 0x1, -R5 ;  /* 0x00000001d8d87824 */ /* 0x000fe400078e0a05 */
[C---:B-1----:R-:W-:Y:S01]  /*21570*/  VIADD R9, R3.reuse, 0x8 ;  /* 0x0000000803097836 */ /* 0x042fe20000000000 */
        /* <DEDUP_REMOVED lines=8> */
.L_x_6263:
[----:B------:R-:W-:Y:S05]  /*21600*/  BSYNC.RECONVERGENT B0 ;  /* 0x0000000000007941 */ /* 0x000fea0003800200 */
.L_x_6262:
[----:B------:R-:W-:Y:S04]  /*21610*/  BSSY.RECONVERGENT B0, `(.L_x_6264) ;  /* 0x0000009000007945 */ /* 0x000fe80003800200 */
[----:B------:R-:W-:Y:S05]  /*21620*/  @P3 BRA `(.L_x_6265) ;  /* 0x00000000001c3947 */ /* 0x000fea0003800000 */
[----:B-1----:R-:W-:Y:S02]  /*21630*/  IMAD R2, R47, R0, RZ ;  /* 0x000000002f027224 */ /* 0x002fe400078e02ff */
[----:B------:R-:W-:-:S05]  /*21640*/  IMAD.WIDE.U32 R4, R0, R46, R48 ;  /* 0x0000002e00047225 */ /* 0x000fca00078e0030 */
[----:B------:R-:W-:Y:S02]  /*21650*/  IADD3 R3, PT, PT, R5, R2, RZ ;  /* 0x0000000205037210 */ /* 0x000fe40007ffe0ff */
[----:B------:R-:W-:-:S04]  /*21660*/  LEA R2, P0, R4, R44, 0x1 ;  /* 0x0000002c04027211 */ /* 0x000fc800078008ff */
[----:B------:R-:W-:-:S05]  /*21670*/  LEA.HI.X R3, R4, R45, R3, 0x1, P0 ;  /* 0x0000002d04037211 */ /* 0x000fca00000f0c03 */
[----:B--2---:R1:W-:Y:S04]  /*21680*/  ST.E.128 desc[UR4][R2.64], R40 ;  /* 0x0000002802007985 */ /* 0x0043e8000c101d04 */
[----:B------:R1:W-:Y:S02]  /*21690*/  ST.E.128 desc[UR4][R2.64+0x80], R24 ;  /* 0x0000801802007985 */ /* 0x0003e4000c101d04 */
.L_x_6265:
[----:B------:R-:W-:Y:S05]  /*216a0*/  BSYNC.RECONVERGENT B0 ;  /* 0x0000000000007941 */ /* 0x000fea0003800200 */
.L_x_6264:
[----:B------:R-:W-:Y:S01]  /*216b0*/  ISETP.NE.AND P0, PT, R8, RZ, PT ;  /* 0x000000ff0800720c */ /* 0x000fe20003f05270 */
[----:B------:R-:W-:-:S12]  /*216c0*/  BSSY.RECONVERGENT B0, `(.L_x_6266) ;  /* 0x000000e000007945 */ /* 0x000fd80003800200 */
[----:B------:R-:W-:Y:S05]  /*216d0*/  @P0 BRA `(.L_x_6267) ;  /* 0x0000000000300947 */ /* 0x000fea0003800000 */
[----:B------:R-:W-:Y:S01]  /*216e0*/  IADD3 R5, P0, PT, R0, 0x10, RZ ;  /* 0x0000001000057810 */ /* 0x000fe20007f1e0ff */
[----:B------:R-:W-:Y:S01]  /*216f0*/  IMAD.MOV.U32 R8, RZ, RZ, R48 ;  /* 0x000000ffff087224 */ /* 0x000fe200078e0030 */
[----:B-1----:R-:W-:-:S03]  /*21700*/  MOV R9, R49 ;  /* 0x0000003100097202 */ /* 0x002fc60000000f00 */
        /* <DEDUP_REMOVED lines=9> */
.L_x_6267:
[----:B------:R-:W-:Y:S05]  /*217a0*/  BSYNC.RECONVERGENT B0 ;  /* 0x0000000000007941 */ /* 0x000fea0003800200 */
.L_x_6266:
[----:B------:R-:W-:Y:S04]  /*217b0*/  BSSY.RECONVERGENT B0, `(.L_x_6268) ;  /* 0x000000e000007945 */ /* 0x000fe80003800200 */
        /* <DEDUP_REMOVED lines=13> */
.L_x_6269:
[----:B------:R-:W-:Y:S05]  /*21890*/  BSYNC.RECONVERGENT B0 ;  /* 0x0000000000007941 */ /* 0x000fea0003800200 */
.L_x_6268:
[----:B------:R-:W-:Y:S02]  /*218a0*/  ISETP.NE.AND P0, PT, R7, RZ, PT ;  /* 0x000000ff0700720c */ /* 0x000fe40003f05270 */
[----:B------:R-:W-:-:S11]  /*218b0*/  MOV R213, 0x0 ;  /* 0x0000000000d57802 */ /* 0x000fd60000000f00 */
[----:B-1234-:R-:W-:Y:S05]  /*218c0*/  @P0 RET.REL.NODEC R212 `(_ZN5flash24flash_fwd_splitkv_kernelI23Flash_fwd_kernel_traitsILi128ELi64ELi128ELi4ELb0ELb0EN7cutlass10bfloat16_tE19Flash_kernel_traitsILi128ELi64ELi128ELi4ES3_EELb0ELb1ELb0ELb0ELb1ELb0ELb0ELb1EEEvNS_16Flash_fwd_paramsE) ;  /* 0xfffffde4d4cc0950 */ /* 0x01efea0003c3ffff */
        /* <DEDUP_REMOVED lines=13> */
[----:B-1----:R-:W-:Y:S05]  /*219a0*/  RET.REL.NODEC R212 `(_ZN5flash24flash_fwd_splitkv_kernelI23Flash_fwd_kernel_traitsILi128ELi64ELi128ELi4ELb0ELb0EN7cutlass10bfloat16_tE19Flash_kernel_traitsILi128ELi64ELi128ELi4ES3_EELb0ELb1ELb0ELb0ELb1ELb0ELb0ELb1EEEvNS_16Flash_fwd_paramsE) ;  /* 0xfffffde4d4947950 */ /* 0x002fea0003c3ffff */
.L_x_6260:
[----:B------:R-:W-:Y:S01]  /*219b0*/  MOV R5, 0x2 ;  /* 0x0000000200057802 */ /* 0x000fe20000000f00 */
[----:B------:R-:W-:Y:S01]  /*219c0*/  IMAD.MOV.U32 R0, RZ, RZ, 0x1f ;  /* 0x0000001fff007424 */ /* 0x000fe200078e00ff */
[----:B------:R-:W-:-:S07]  /*219d0*/  MOV R2, 0xffffffff ;  /* 0xffffffff00027802 */ /* 0x000fce0000000f00 */
[----:B-1---5:R-:W-:Y:S05]  /*219e0*/  WARPSYNC.COLLECTIVE R2, `(.L_x_6270) ;  /* 0x0000000002087348 */ /* 0x022fea0003c00000 */
[----:B------:R2:W3:Y:S02]  /*219f0*/  SHFL.BFLY P0, R9, R235, R5, R0 ;  /* 0x0c000005eb097389 */ /* 0x0004e40000000000 */
[----:B-123-5:R-:W-:Y:S05]  /*21a00*/  ENDCOLLECTIVE ;  /* 0x000000000000791b */ /* 0x02efea0003800000 */
.L_x_6270:
[----:B------:R-:W-:Y:S02]  /*21a10*/  IMAD.MOV.U32 R6, RZ, RZ, R9 ;  /* 0x000000ffff067224 */ /* 0x000fe400078e0009 */
[----:B------:R-:W-:Y:S02]  /*21a20*/  IMAD.MOV.U32 R5, RZ, RZ, 0x1 ;  /* 0x00000001ff057424 */ /* 0x000fe400078e00ff */
[----:B------:R-:W-:-:S05]  /*21a30*/  FADD.FTZ R7, R6, R235 ;  /* 0x000000eb06077221 */ /* 0x000fca0000010000 */
[----:B------:R-:W-:-:S07]  /*21a40*/  MOV R235, R7 ;  /* 0x0000000700eb7202 */ /* 0x000fce0000000f00 */
[----:B------:R-:W-:Y:S05]  /*21a50*/  WARPSYNC.COLLECTIVE R2, `(.L_x_6271) ;  /* 0x0000000002087348 */ /* 0x000fea0003c00000 */
[----:B------:R1:W2:Y:S02]  /*21a60*/  SHFL.BFLY P0, R9, R235, R5, R0 ;  /* 0x0c000005eb097389 */ /* 0x0002a40000000000 */
[----:B-12---:R-:W-:Y:S05]  /*21a70*/  ENDCOLLECTIVE ;  /* 0x000000000000791b */ /* 0x006fea0003800000 */
.L_x_6271:
[----:B------:R-:W-:Y:S01]  /*21a80*/  MOV R235, R233 ;  /* 0x000000e900eb7202 */ /* 0x000fe20000000f00 */
[----:B------:R-:W-:Y:S01]  /*21a90*/  IMAD.MOV.U32 R5, RZ, RZ, 0x2 ;  /* 0x00000002ff057424 */ /* 0x000fe200078e00ff */
[----:B------:R-:W-:-:S07]  /*21aa0*/  MOV R6, R9 ;  /* 0x0000000900067202 */ /* 0x000fce0000000f00 */
[----:B------:R-:W-:Y:S05]  /*21ab0*/  WARPSYNC.COLLECTIVE R2, `(.L_x_6272) ;  /* 0x0000000002087348 */ /* 0x000fea0003c00000 */
[----:B------:R1:W2:Y:S02]  /*21ac0*/  SHFL.BFLY P0, R9, R235, R5, R0 ;  /* 0x0c000005eb097389 */ /* 0x0002a40000000000 */
[----:B-12---:R-:W-:Y:S05]  /*21ad0*/  ENDCOLLECTIVE ;  /* 0x000000000000791b */ /* 0x006fea0003800000 */
.L_x_6272:
[----:B------:R-:W-:Y:S01]  /*21ae0*/  FADD.FTZ R6, R7, R6 ;  /* 0x0000000607067221 */ /* 0x000fe20000010000 */
[----:B------:R-:W-:Y:S01]  /*21af0*/  FADD.FTZ R8, R9, R233 ;  /* 0x000000e909087221 */ /* 0x000fe20000010000 */
[----:B------:R-:W-:-:S04]  /*21b00*/  MOV R5, 0x1 ;  /* 0x0000000100057802 */ /* 0x000fc80000000f00 */
[----:B------:R-:W-:-:S07]  /*21b10*/  MOV R235, R8 ;  /* 0x0000000800eb7202 */ /* 0x000fce0000000f00 */
[----:B------:R-:W-:Y:S05]  /*21b20*/  WARPSYNC.COLLECTIVE R2, `(.L_x_6273) ;  /* 0x0000000002087348 */ /* 0x000fea0003c00000 */
[----:B------:R1:W2:Y:S02]  /*21b30*/  SHFL.BFLY P0, R9, R235, R5, R0 ;  /* 0x0c000005eb097389 */ /* 0x0002a40000000000 */
[----:B-12---:R-:W-:Y:S05]  /*21b40*/  ENDCOLLECTIVE ;  /* 0x000000000000791b */ /* 0x006fea0003800000 */
.L_x_6273:
[----:B------:R-:W-:Y:S05]  /*21b50*/  BRA `(.L_x_6274) ;  /* 0xffffffe800e47947 */ /* 0x000fea000383ffff */
.L_x_6275:
        /* <DEDUP_REMOVED lines=10> */
.L_x_14902:


//--------------------- .text._ZN5flash24flash_fwd_splitkv_kernelI23Flash_fwd_kernel_traitsILi128ELi64ELi128ELi4ELb0ELb0EN7cutlass10bfloat16_tE19Flash_kernel_traitsILi128ELi64ELi128ELi4ES3_EELb0ELb1ELb0ELb0ELb1ELb1ELb0ELb1EEEvNS_16Flash_fwd_paramsE --------------------------
	.section	.text._ZN5flash24flash_fwd_splitkv_kernelI23Flash_fwd_kernel_traitsILi128ELi64ELi128ELi4ELb0ELb0EN7cutlass10bfloat16_tE19Flash_kernel_traitsILi128ELi64ELi128ELi4ES3_EELb0ELb1ELb0ELb0ELb1ELb1ELb0ELb1EEEvNS_16Flash_fwd_paramsE,"ax",@progbits
	.align	128
        .global         _ZN5flash24flash_fwd_splitkv_kernelI23Flash_fwd_kernel_traitsILi128ELi64ELi128ELi4ELb0ELb0EN7cutlass10bfloat16_tE19Flash_kernel_traitsILi128ELi64ELi128ELi4ES3_EELb0ELb1ELb0ELb0ELb1ELb1ELb0ELb1EEEvNS_16Flash_fwd_paramsE
        .type           _ZN5flash24flash_fwd_splitkv_kernelI23Flash_fwd_kernel_traitsILi128ELi64ELi128ELi4ELb0ELb0EN7cutlass10bfloat16_tE19Flash_kernel_traitsILi128ELi64ELi128ELi4ES3_EELb0ELb1ELb0ELb0ELb1ELb1ELb0ELb1EEEvNS_16Flash_fwd_paramsE,@function
        .size           _ZN5flash24flash_fwd_splitkv_kernelI23Flash_fwd_kernel_traitsILi128ELi64ELi128ELi4ELb0ELb0EN7cutlass10bfloat16_tE19Flash_kernel_traitsILi128ELi64ELi128ELi4ES3_EELb0ELb1ELb0ELb0ELb1ELb1ELb0ELb1EEEvNS_16Flash_fwd_paramsE,(.L_x_14903 - _ZN5flash24flash_fwd_splitkv_kernelI23Flash_fwd_kernel_traitsILi128ELi64ELi128ELi4ELb0ELb0EN7cutlass10bfloat16_tE19Flash_kernel_traitsILi128ELi64ELi128ELi4ES3_EELb0ELb1ELb0ELb0ELb1ELb1ELb0ELb1EEEvNS_16Flash_fwd_paramsE)
        .other          _ZN5flash24flash_fwd_splitkv_kernelI23Flash_fwd_kernel_traitsILi128ELi64ELi128ELi4ELb0ELb0EN7cutlass10bfloat16_tE19Flash_kernel_traitsILi128ELi64ELi128ELi4ES3_EELb0ELb1ELb0ELb0ELb1ELb1ELb0ELb1EEEvNS_16Flash_fwd_paramsE,@"STO_CUDA_ENTRY STV_DEFAULT"
_ZN5flash24flash_fwd_splitkv_kernelI23Flash_fwd_kernel_traitsILi128ELi64ELi128ELi4ELb0ELb0EN7cutlass10bfloat16_tE19Flash_kernel_traitsILi128ELi64ELi128ELi4ES3_EELb0ELb1ELb0ELb0ELb1ELb1ELb0ELb1EEEvNS_16Flash_fwd_paramsE:
.text._ZN5flash24flash_fwd_splitkv_kernelI23Flash_fwd_kernel_traitsILi128ELi64ELi128ELi4ELb0ELb0EN7cutlass10bfloat16_tE19Flash_kernel_traitsILi128ELi64ELi128ELi4ES3_EELb0ELb1ELb0ELb0ELb1ELb1ELb0ELb1EEEvNS_16Flash_fwd_paramsE:
[----:B------:R-:W-:Y:S01]  /*0000*/  LDC R1, c[0x0][0x37c] ;  /* 0x0000df00ff017b82 */ /* 0x000fe20000000800 */
[----:B------:R-:W1:Y:S07]  /*0010*/  S2R R227, SR_CTAID.X ;  /* 0x0000000000e37919 */ /* 0x000e6e0000002500 */
[----:B------:R-:W2:Y:S01]  /*0020*/  LDC.64 R132, c[0x0][0x348] ;  /* 0x0000d200ff847b82 */ /* 0x000ea20000000a00 */
[----:B------:R-:W-:Y:S01]  /*0030*/  BSSY.RECONVERGENT B3, `(.L_x_6276) ;  /* 0x0000005000037945 */ /* 0x000fe20003800200 */
[----:B------:R-:W-:Y:S01]  /*0040*/  MOV R224, 0x80 ;  /* 0x0000008000e07802 */ /* 0x000fe20000000f00 */
[----:B------:R-:W3:Y:S01]  /*0050*/  S2R R226, SR_CTAID.Y ;  /* 0x0000000000e27919 */ /* 0x000ee20000002600 */
[----:B------:R-:W4:Y:S05]  /*0060*/  S2R R225, SR_CTAID.Z ;  /* 0x0000000000e17919 */ /* 0x000f2a0000002700 */
[----:B-1234-:R-:W-:Y:S05]  /*0070*/  CALL.REL.NOINC `($_ZN5flash24flash_fwd_splitkv_kernelI23Flash_fwd_kernel_traitsILi128ELi64ELi128ELi4ELb0ELb0EN7cutlass10bfloat16_tE19Flash_kernel_traitsILi128ELi64ELi128ELi4ES3_EELb0ELb1ELb0ELb0ELb1ELb1ELb0ELb1EEEvNS_16Flash_fwd_paramsE$_ZN5flash30compute_attn_1rowblock_splitkvI23Flash_fwd_kernel_traitsILi128ELi64ELi128ELi4ELb0ELb0EN7cutlass10bfloat16_tE19Flash_kernel_traitsILi128ELi64ELi128ELi4ES3_EELb0ELb1ELb0ELb0ELb1ELb1ELb0ELb1ENS_16Flash_fwd_paramsEEEvRKT8_iiiii) ;  /* 0x0000000000087944 */ /* 0x01efea0003c00000 */
[----:B------:R-:W-:Y:S05]  /*0080*/  BSYNC.RECONVERGENT B3 ;  /* 0x0000000000037941 */ /* 0x000fea0003800200 */
.L_x_6276:
[----:B------:R-:W-:Y:S05]  /*0090*/  EXIT ;  /* 0x000000000000794d */ /* 0x000fea0003800000 */
        .type           $_ZN5flash24flash_fwd_splitkv_kernelI23Flash_fwd_kernel_traitsILi128ELi64ELi128ELi4ELb0ELb0EN7cutlass10bfloat16_tE19Flash_kernel_traitsILi128ELi64ELi128ELi4ES3_EELb0ELb1ELb0ELb0ELb1ELb1ELb0ELb1EEEvNS_16Flash_fwd_paramsE$_ZN5flash30compute_attn_1rowblock_splitkvI23Flash_fwd_kernel_traitsILi128ELi64ELi128ELi4ELb0ELb0EN7cutlass10bfloat16_tE19Flash_kernel_traitsILi128ELi64ELi128ELi4ES3_EELb0ELb1ELb0ELb0ELb1ELb1ELb0ELb1ENS_16Flash_fwd_paramsEEEvRKT8_iiiii,@function
        .size           $_ZN5flash24flash_fwd_splitkv_kernelI23Flash_fwd_kernel_traitsILi128ELi64ELi128ELi4ELb0ELb0EN7cutlass10bfloat16_tE19Flash_kernel_traitsILi128ELi64ELi128ELi4ES3_EELb0ELb1ELb0ELb0ELb1ELb1ELb0ELb1EEEvNS_16Flash_fwd_paramsE$_ZN5flash30compute_attn_1rowblock_splitkvI23Flash_fwd_kernel_traitsILi128ELi64ELi128ELi4ELb0ELb0EN7cutlass10bfloat16_tE19Flash_kernel_traitsILi128ELi64ELi128ELi4ES3_EELb0ELb1ELb0ELb0ELb1ELb1ELb0ELb1ENS_16Flash_fwd_paramsEEEvRKT8_iiiii,(.L_x_14903 - $_ZN5flash24flash_fwd_splitkv_kernelI23Flash_fwd_kernel_traitsILi128ELi64ELi128ELi4ELb0ELb0EN7cutlass10bfloat16_tE19Flash_kernel_traitsILi128ELi64ELi128ELi4ES3_EELb0ELb1ELb0ELb0ELb1ELb1ELb0ELb1EEEvNS_16Flash_fwd_paramsE$_ZN5flash30compute_attn_1rowblock_splitkvI23Flash_fwd_kernel_traitsILi128ELi64ELi128ELi4ELb0ELb0EN7cutlass10bfloat16_tE19Flash_kernel_traitsILi128ELi64ELi128ELi4ES3_EELb0ELb1ELb0ELb0ELb1ELb1ELb0ELb1ENS_16Flash_fwd_paramsEEEvRKT8_iiiii)
$_ZN5flash24flash_fwd_splitkv_kernelI23Flash_fwd_kernel_traitsILi128ELi64ELi128ELi4ELb0ELb0EN7cutlass10bfloat16_tE19Flash_kernel_traitsILi128ELi64ELi128ELi4ES3_EELb0ELb1ELb0ELb0ELb1ELb1ELb0ELb1EEEvNS_16Flash_fwd_paramsE$_ZN5flash30compute_attn_1rowblock_splitkvI23Flash_fwd_kernel_traitsILi128ELi64ELi128ELi4ELb0ELb0EN7cutlass10bfloat16_tE19Flash_kernel_traitsILi128ELi64ELi128ELi4ES3_EELb0ELb1ELb0ELb0ELb1ELb1ELb0ELb1ENS_16Flash_fwd_paramsEEEvRKT8_iiiii:
        /* <DEDUP_REMOVED lines=38> */
.L_x_6278:
[----:B------:R-:W-:Y:S05]  /*0300*/  BSYNC.RECONVERGENT B0 ;  /* 0x0000000000007941 */ /* 0x000fea0003800200 */
.L_x_6277:
[----:B------:R-:W-:Y:S04]  /*0310*/  BSSY.RECONVERGENT B0, `(.L_x_6279) ;  /* 0x0000007000007945 */ /* 0x000fe80003800200 */
[----:B------:R-:W-:Y:S05]  /*0320*/  @!P4 BRA `(.L_x_6280) ;  /* 0x000000000014c947 */ /* 0x000fea0003800000 */
[----:B------:R-:W3:Y:S02]  /*0330*/  LD.E.U8 R4, desc[UR4][R132.64+0x1b2] ;  /* 0x0001b20484047980 */ /* 0x000ee4000c101100 */
[----:B---3--:R-:W-:-:S13]  /*0340*/  ISETP.NE.AND P0, PT, R4, RZ, PT ;  /* 0x000000ff0400720c */ /* 0x008fda0003f05270 */
[----:B------:R-:W3:Y:S02]  /*0350*/  @P0 LD.E R5, desc[UR4][R8.64+0x4] ;  /* 0x0000040408050980 */ /* 0x000ee4000c101900 */
[----:B---3-5:R-:W-:-:S06]  /*0360*/  @P0 IADD3 R82, PT, PT, R5, -R14, RZ ;  /* 0x8000000e05520210 */ /* 0x028fcc0007ffe0ff */
[----:B------:R3:W5:Y:S02]  /*0370*/  @!P0 LD.E R82, desc[UR4][R8.64] ;  /* 0x0000000408528980 */ /* 0x000764000c101900 */
.L_x_6280:
[----:B------:R-:W-:Y:S05]  /*0380*/  BSYNC.RECONVERGENT B0 ;  /* 0x0000000000007941 */ /* 0x000fea0003800200 */
.L_x_6279:
        /* <DEDUP_REMOVED lines=9> */
.L_x_6282:
[----:B------:R-:W4:Y:S01]  /*0420*/  LD.E.64 R4, desc[UR4][R132.64+0x108] ;  /* 0x0001080484047980 */ /* 0x000f22000c101b00 */
[----:B------:R-:W-:Y:S01]  /*0430*/  BSSY.RECONVERGENT B0, `(.L_x_6284) ;  /* 0x0000006000007945 */ /* 0x000fe20003800200 */
[----:B------:R-:W-:Y:S01]  /*0440*/  IMAD.MOV.U32 R73, RZ, RZ, RZ ;  /* 0x000000ffff497224 */ /* 0x000fe200078e00ff */
[----:B----4-:R-:W-:-:S04]  /*0450*/  ISETP.NE.U32.AND P0, PT, R4, RZ, PT ;  /* 0x000000ff0400720c */ /* 0x010fc80003f05070 */
[----:B------:R-:W-:-:S13]  /*0460*/  ISETP.NE.AND.EX P0, PT, R5, RZ, PT, P0 ;  /* 0x000000ff0500720c */ /* 0x000fda0003f05300 */
[----:B------:R-:W-:Y:S05]  /*0470*/  @!P0 BRA `(.L_x_6285) ;  /* 0x0000000000048947 */ /* 0x000fea0003800000 */
[----:B------:R4:W5:Y:S02]  /*0480*/  LD.E R73, desc[UR4][R132.64+0xbc] ;  /* 0x0000bc0484497980 */ /* 0x000964000c101900 */
.L_x_6285:
[----:B------:R-:W-:Y:S05]  /*0490*/  BSYNC.RECONVERGENT B0 ;  /* 0x0000000000007941 */ /* 0x000fea0003800200 */
.L_x_6284:
[----:B-----5:R-:W-:Y:S02]  /*04a0*/  IADD3 R73, PT, PT, R82, R73, RZ ;  /* 0x0000004952497210 */ /* 0x020fe40007ffe0ff */
.L_x_6283:
[----:B------:R-:W-:Y:S05]  /*04b0*/  BSYNC.RECONVERGENT B1 ;  /* 0x0000000000017941 */ /* 0x000fea0003800200 */
.L_x_6281:
[----:B------:R-:W-:Y:S01]  /*04c0*/  IMAD.SHL.U32 R81, R227, 0x40, RZ ;  /* 0x00000040e3517824 */ /* 0x000fe200078e00ff */
[----:B------:R-:W-:Y:S01]  /*04d0*/  MOV R4, R224 ;  /* 0x000000e000047202 */ /* 0x000fe20000000f00 */
[----:B------:R-:W-:-:S03]  /*04e0*/  IMAD.MOV.U32 R5, RZ, RZ, 0x0 ;  /* 0x00000000ff057424 */ /* 0x000fc600078e00ff */
[----:B------:R-:W-:-:S13]  /*04f0*/  ISETP.GT.AND P0, PT, R228, R81, PT ;  /* 0x00000051e400720c */ /* 0x000fda0003f04270 */
[----:B-1234-:R-:W-:Y:S05]  /*0500*/  @!P0 RET.REL.NODEC R4 `(_ZN5flash24flash_fwd_splitkv_kernelI23Flash_fwd_kernel_traitsILi128ELi64ELi128ELi4ELb0ELb0EN7cutlass10bfloat16_tE19Flash_kernel_traitsILi128ELi64ELi128ELi4ES3_EELb0ELb1ELb0ELb0ELb1ELb1ELb0ELb1EEEvNS_16Flash_fwd_paramsE) ;  /* 0xfffffff804bc8950 */ /* 0x01efea0003c3ffff */
        /* <DEDUP_REMOVED lines=82> */
.L_x_6288:
[----:B------:R-:W-:Y:S05]  /*0a30*/  BSYNC.RECONVERGENT B0 ;  /* 0x0000000000007941 */ /* 0x000fea0003800200 */
.L_x_6287:
        /* <DEDUP_REMOVED lines=19> */
.L_x_6290:
[----:B------:R-:W-:Y:S05]  /*0b70*/  BSYNC.RECONVERGENT B0 ;  /* 0x0000000000007941 */ /* 0x000fea0003800200 */
.L_x_6289:
        /* <DEDUP_REMOVED lines=14> */
.L_x_6292:
[----:B------:R-:W-:Y:S05]  /*0c60*/  BSYNC.RECONVERGENT B0 ;  /* 0x0000000000007941 */ /* 0x000fea0003800200 */
.L_x_6291:
        /* <DEDUP_REMOVED lines=14> */
.L_x_6294:
[----:B------:R-:W-:Y:S05]  /*0d50*/  BSYNC.RECONVERGENT B0 ;  /* 0x0000000000007941 */ /* 0x000fea0003800200 */
.L_x_6293:
[----:B------:R-:W-:Y:S01]  /*0d60*/  ISETP.NE.AND P0, PT, R4, RZ, PT ;  /* 0x000000ff0400720c */ /* 0x000fe20003f05270 */
[----:B------:R-:W-:Y:S01]  /*0d70*/  @!P6 ST.E desc[UR4][R6.64+0x40], R9 ;  /* 0x000040090600e985 */ /* 0x000fe2000c101904 */
[----:B------:R-:W-:-:S03]  /*0d80*/  MOV R225, 0x0 ;  /* 0x0000000000e17802 */ /* 0x000fc60000000f00 */
[----:B------:R-:W-:Y:S08]  /*0d90*/  @!P5 ST.E desc[UR4][R6.64+0x80], R5 ;  /* 0x000080050600d985 */ /* 0x000ff0000c101904 */
[----:B------:R1:W-:Y:S02]  /*0da0*/  @!P0 ST.E desc[UR4][R6.64], R11 ;  /* 0x0000000b06008985 */ /* 0x0003e4000c101904 */
[----:B-123-5:R-:W-:Y:S05]  /*0db0*/  @P1 RET.REL.NODEC R224 `(_ZN5flash24flash_fwd_splitkv_kernelI23Flash_fwd_kernel_traitsILi128ELi64ELi128ELi4ELb0ELb0EN7cutlass10bfloat16_tE19Flash_kernel_traitsILi128ELi64ELi128ELi4ES3_EELb0ELb1ELb0ELb0ELb1ELb1ELb0ELb1EEEvNS_16Flash_fwd_paramsE) ;  /* 0xfffffff0e0901950 */ /* 0x02efea0003c3ffff */
[----:B------:R-:W-:Y:S02]  /*0dc0*/  MOV R3, 0x7f800000 ;  /* 0x7f80000000037802 */ /* 0x000fe40000000f00 */
[----:B------:R-:W-:-:S03]  /*0dd0*/  MOV R225, 0x0 ;  /* 0x0000000000e17802 */ /* 0x000fc60000000f00 */
[----:B------:R1:W-:Y:S02]  /*0de0*/  ST.E desc[UR4][R6.64+0xc0], R3 ;  /* 0x0000c00306007985 */ /* 0x0003e4000c101904 */
[----:B-1----:R-:W-:Y:S05]  /*0df0*/  RET.REL.NODEC R224 `(_ZN5flash24flash_fwd_splitkv_kernelI23Flash_fwd_kernel_traitsILi128ELi64ELi128ELi4ELb0ELb0EN7cutlass10bfloat16_tE19Flash_kernel_traitsILi128ELi64ELi128ELi4ES3_EELb0ELb1ELb0ELb0ELb1ELb1ELb0ELb1EEEvNS_16Flash_fwd_paramsE) ;  /* 0xfffffff0e0807950 */ /* 0x002fea0003c3ffff */
.L_x_6286:
        /* <DEDUP_REMOVED lines=103> */
.L_x_6296:
        /* <DEDUP_REMOVED lines=81> */
.L_x_6297:
[----:B------:R-:W-:Y:S05]  /*1980*/  BSYNC.RECONVERGENT B0 ;  /* 0x0000000000007941 */ /* 0x000fea0003800200 */
.L_x_6295:
        /* <DEDUP_REMOVED lines=205> */
.L_x_6337:
        /* <DEDUP_REMOVED lines=9> */
[C---:B------:R-:W-:Y:S02]  /*26f0*/  ISETP.GE.AND P0, PT, R85.reuse, R108, PT ;  /* 0x0000006c5500720c */ /* 0x040fe40003f06270 */
[----:B------:R-:W-:Y:S02]  /*2700*/  P2R R0, PR, RZ, 0x4 ;  /* 0x00000004ff007803 */ /* 0x000fe40000000000 */
        /* <DEDUP_REMOVED lines=16> */
[----:B------:R-:W-:Y:S07]  /*2810*/  ISETP.LT.OR P1, PT, R121, R110, P0 ;  /* 0x0000006e7900720c */ /* 0x000fee0000721670 */
[----:B------:R-:W-:Y:S01]  /*2820*/  @P4 IMAD.WIDE.U32 R28, R128, 0x60, R86 ;  /* 0x00000060801c4825 */ /* 0x000fe200078e0056 */
[----:B--2---:R1:W-:Y:S04]  /*2830*/  @P2 ST.E.128 desc[UR4][R94.64], R4 ;  /* 0x000000045e002985 */ /* 0x0043e8000c101d04 */
[----:B------:R-:W2:Y:S04]  /*2840*/  @P2 LD.E.128 R12, desc[UR4][R86.64+0x80] ;  /* 0x00008004560c2980 */ /* 0x000ea8000c101d00 */
[----:B--2---:R2:W-:Y:S04]  /*2850*/  @P2 ST.E.128 desc[UR4][R94.64+0x80], R12 ;  /* 0x0000800c5e002985 */ /* 0x0045e8000c101d04 */
[----:B------:R-:W3:Y:S04]  /*2860*/  @!P3 LD.E.128 R8, desc[UR4][R2.64] ;  /* 0x000000040208b980 */ /* 0x000ee8000c101d00 */
[----:B---3--:R-:W-:Y:S04]  /*2870*/  @!P3 ST.E.128 desc[UR4][R32.64], R8 ;  /* 0x000000082000b985 */ /* 0x008fe8000c101d04 */
[----:B-1----:R1:W3:Y:S02]  /*2880*/  @!P3 LD.E.128 R4, desc[UR4][R2.64+0x80] ;  /* 0x000080040204b980 */ /* 0x0022e4000c101d00 */
[----:B-1----:R-:W-:Y:S04]  /*2890*/  @P4 IMAD R2, R129, 0x60, RZ ;  /* 0x0000006081024824 */ /* 0x002fe800078e02ff */
        /* <DEDUP_REMOVED lines=16> */
[C---:B------:R-:W-:Y:S04]  /*29a0*/  ISETP.GE.AND P0, PT, R117.reuse, R108, PT ;  /* 0x0000006c7500720c */ /* 0x040fe80003f06270 */
[----:B------:R-:W-:Y:S02]  /*29b0*/  ISETP.GE.AND P2, PT, R117, R110, !P0 ;  /* 0x0000006e7500720c */ /* 0x000fe40004746270 */
[C---:B------:R-:W-:Y:S02]  /*29c0*/  ISETP.GE.AND P0, PT, R115.reuse, R108, PT ;  /* 0x0000006c7300720c */ /* 0x040fe40003f06270 */
[----:B------:R-:W-:Y:S02]  /*29d0*/  P2R R120, PR, RZ, 0x4 ;  /* 0x00000004ff787803 */ /* 0x000fe40000000000 */
[----:B------:R-:W-:Y:S01]  /*29e0*/  ISETP.GE.AND P0, PT, R115, R110, !P0 ;  /* 0x0000006e7300720c */ /* 0x000fe20004706270 */
[----:B------:R-:W-:Y:S03]  /*29f0*/  @P6 IMAD R2, R129, 0xa0, RZ ;  /* 0x000000a081026824 */ /* 0x000fe600078e02ff */
[----:B------:R-:W-:Y:S01]  /*2a00*/  P2R R118, PR, RZ, 0x1 ;  /* 0x00000001ff767803 */ /* 0x000fe20000000000 */
        /* <DEDUP_REMOVED lines=10> */
[----:B------:R-:W-:Y:S02]  /*2ab0*/  @P6 IMAD.IADD R27, R27, 0x1, R2 ;  /* 0x000000011b1b6824 */ /* 0x000fe400078e0202 */
[----:B------:R-:W-:Y:S01]  /*2ac0*/  @P2 IMAD R2, R129, 0xc0, RZ ;  /* 0x000000c081022824 */ /* 0x000fe200078e02ff */
[----:B---3--:R1:W-:Y:S04]  /*2ad0*/  @!P1 ST.E.128 desc[UR4][R30.64+0x80], R4 ;  /* 0x000080041e009985 */ /* 0x0083e8000c101d04 */
[----:B--2---:R-:W2:Y:S01]  /*2ae0*/  @P6 LD.E.128 R12, desc[UR4][R28.64] ;  /* 0x000000041c0c6980 */ /* 0x004ea2000c101d00 */
        /* <DEDUP_REMOVED lines=11> */
[----:B------:R-:W-:Y:S01]  /*2ba0*/  @P0 IMAD.IADD R27, R27, 0x1, R2 ;  /* 0x000000011b1b0824 */ /* 0x000fe200078e0202 */
[----:B--2---:R1:W-:Y:S04]  /*2bb0*/  @P2 ST.E.128 desc[UR4][R28.64], R4 ;  /* 0x000000041c002985 */ /* 0x0043e8000c101d04 */
[----:B------:R2:W3:Y:S02]  /*2bc0*/  @P2 LD.E.128 R12, desc[UR4][R30.64+0x80] ;  /* 0x000080041e0c2980 */ /* 0x0004e4000c101d00 */
[----:B--2---:R-:W-:Y:S02]  /*2bd0*/  @P0 IMAD.WIDE.U32 R30, R136, 0xe0, R94 ;  /* 0x000000e0881e0825 */ /* 0x004fe400078e005e */
[----:B---3--:R2:W-:Y:S01]  /*2be0*/  @P2 ST.E.128 desc[UR4][R28.64+0x80], R12 ;  /* 0x0000800c1c002985 */ /* 0x0085e2000c101d04 */
[----:B------:R-:W-:Y:S01]  /*2bf0*/  ISETP.NE.AND P2, PT, R0, RZ, PT ;  /* 0x000000ff0000720c */ /* 0x000fe20003f45270 */
[----:B------:R-:W-:Y:S02]  /*2c00*/  @P0 IMAD R0, R137, 0xe0, RZ ;  /* 0x000000e089000824 */ /* 0x000fe400078e02ff */
[----:B------:R-:W3:Y:S02]  /*2c10*/  @P0 LD.E.128 R8, desc[UR4][R26.64] ;  /* 0x000000041a080980 */ /* 0x000ee4000c101d00 */
[----:B------:R-:W-:Y:S05]  /*2c20*/  @P0 IMAD.IADD R31, R31, 0x1, R0 ;  /* 0x000000011f1f0824 */ /* 0x000fea00078e0200 */
[----:B---3--:R2:W-:Y:S04]  /*2c30*/  @P0 ST.E.128 desc[UR4][R30.64], R8 ;  /* 0x000000081e000985 */ /* 0x0085e8000c101d04 */
[----:B-1----:R-:W3:Y:S04]  /*2c40*/  @P0 LD.E.128 R4, desc[UR4][R26.64+0x80] ;  /* 0x000080041a040980 */ /* 0x002ee8000c101d00 */
[----:B---3--:R2:W-:Y:S01]  /*2c50*/  @P0 ST.E.128 desc[UR4][R30.64+0x80], R4 ;  /* 0x000080041e000985 */ /* 0x0085e2000c101d04 */
[----:B------:R-:W-:Y:S03]  /*2c60*/  IADD3 R3, P0, PT, RZ, -UR6, RZ ;  /* 0x80000006ff037c10 */ /* 0x000fe6000ff1e0ff */
[----:B------:R-:W3:Y:S04]  /*2c70*/  LD.E R0, desc[UR4][R132.64+0x130] ;  /* 0x0001300484007980 */ /* 0x000ee8000c101900 */
[----:B------:R-:W4:Y:S01]  /*2c80*/  LD.E R21, desc[UR4][R132.64+0xd0] ;  /* 0x0000d00484157980 */ /* 0x000f22000c101900 */
[----:B---3--:R-:W-:Y:S04]  /*2c90*/  IMAD.SHL.U32 R0, R0, 0x80, RZ ;  /* 0x0000008000007824 */ /* 0x008fe800078e00ff */
[----:B------:R-:W-:Y:S05]  /*2ca0*/  IMAD.X R0, RZ, RZ, ~R0, P0 ;  /* 0x000000ffff007224 */ /* 0x000fea00000e0e00 */
[----:B------:R-:W-:Y:S04]  /*2cb0*/  SHF.R.S64 R3, R3, 0x1f, R0 ;  /* 0x0000001f03037819 */ /* 0x000fe80000001000 */
[----:B------:R-:W-:Y:S04]  /*2cc0*/  IADD3 R86, P0, PT, R86, R3, RZ ;  /* 0x0000000356567210 */ /* 0x000fe80007f1e0ff */
[----:B------:R-:W-:Y:S02]  /*2cd0*/  LEA.HI.X.SX32 R87, R0, R87, 0x1, P0 ;  /* 0x0000005700577211 */ /* 0x000fe400000f0eff */
[----:B----4-:R-:W-:Y:S11]  /*2ce0*/  ISETP.NE.AND P0, PT, R21, RZ, PT ;  /* 0x000000ff1500720c */ /* 0x010ff60003f05270 */
[----:B------:R-:W-:Y:S02]  /*2cf0*/  @!UPT UIADD3 URZ, UPT, UPT, URZ, URZ, URZ ;  /* 0x000000fffffff290 */ /* 0x000fe4000fffe0ff */
[----:B--2---:R-:W-:Y:S05]  /*2d00*/  @P0 BRA `(.L_x_6300) ;  /* 0x0000000400340947 */ /* 0x004fea0003800000 */
        /* <DEDUP_REMOVED lines=30> */
[----:B-1----:R-:W3:Y:S01]  /*2ef0*/  @!P5 LD.E.128 R8, desc[UR4][R36.64+0x80] ;  /* 0x000080042408d980 */ /* 0x002ee2000c101d00 */
        /* <DEDUP_REMOVED lines=46> */
.L_x_6300:
        /* <DEDUP_REMOVED lines=106> */
.L_x_6304:
[----:B------:R-:W-:Y:S05]  /*3880*/  BSYNC.RECONVERGENT B0 ;  /* 0x0000000000007941 */ /* 0x000fea0003800200 */
.L_x_6303:
[----:B------:R-:W-:Y:S04]  /*3890*/  BSSY.RECONVERGENT B0, `(.L_x_6305) ;  /* 0x0000061000007945 */ /* 0x000fe80003800200 */
[----:B------:R-:W-:Y:S05]  /*38a0*/  @P3 BRA `(.L_x_6306) ;  /* 0x00000004007c3947 */ /* 0x000fea0003800000 */
        /* <DEDUP_REMOVED lines=95> */
.L_x_6306:
[----:B------:R-:W-:Y:S05]  /*3ea0*/  BSYNC.RECONVERGENT B0 ;  /* 0x0000000000007941 */ /* 0x000fea0003800200 */
.L_x_6305:
        /* <DEDUP_REMOVED lines=100> */
.L_x_6308:
[----:B------:R-:W-:Y:S05]  /*44f0*/  BSYNC.RECONVERGENT B0 ;  /* 0x0000000000007941 */ /* 0x000fea0003800200 */
.L_x_6307:
        /* <DEDUP_REMOVED lines=104> */
.L_x_6310:
[----:B------:R-:W-:Y:S05]  /*4b80*/  BSYNC.RECONVERGENT B0 ;  /* 0x0000000000007941 */ /* 0x000fea0003800200 */
.L_x_6309:
[----:B------:R-:W-:Y:S01]  /*4b90*/  ISETP.NE.AND P0, PT, R134, RZ, PT ;  /* 0x000000ff8600720c */ /* 0x000fe20003f05270 */
[----:B------:R-:W-:Y:S11]  /*4ba0*/  BSSY.RECONVERGENT B0, `(.L_x_6311) ;  /* 0x0000063000007945 */ /* 0x000ff60003800200 */
[----:B------:R-:W-:Y:S01]  /*4bb0*/  @!UPT UIADD3 URZ, UPT, UPT, URZ, URZ, URZ ;  /* 0x000000fffffff290 */ /* 0x000fe2000fffe0ff */
[----:B------:R-:W-:Y:S05]  /*4bc0*/  @!P0 BRA `(.L_x_6312) ;  /* 0x0000000400808947 */ /* 0x000fea0003800000 */
        /* <DEDUP_REMOVED lines=96> */
.L_x_6312:
[----:B------:R-:W-:Y:S05]  /*51d0*/  BSYNC.RECONVERGENT B0 ;  /* 0x0000000000007941 */ /* 0x000fea0003800200 */
.L_x_6311:
        /* <DEDUP_REMOVED lines=104> */
.L_x_6314:
[----:B------:R-:W-:Y:S05]  /*5860*/  BSYNC.RECONVERGENT B0 ;  /* 0x0000000000007941 */ /* 0x000fea0003800200 */
.L_x_6313:
        /* <DEDUP_REMOVED lines=104> */
.L_x_6316:
[----:B------:R-:W-:Y:S05]  /*5ef0*/  BSYNC.RECONVERGENT B0 ;  /* 0x0000000000007941 */ /* 0x000fea0003800200 */
.L_x_6315:
        /* <DEDUP_REMOVED lines=104> */
.L_x_6318:
[----:B------:R-:W-:Y:S05]  /*6580*/  BSYNC.RECONVERGENT B0 ;  /* 0x0000000000007941 */ /* 0x000fea0003800200 */
.L_x_6317:
[----:B------:R-:W5:Y:S02]  /*6590*/  LD.E R3, desc[UR4][R132.64+0xd0] ;  /* 0x0000d00484037980 */ /* 0x000f64000c101900 */
[----:B-----5:R-:W-:Y:S05]  /*65a0*/  IMAD.U32 R3, R3, -0x40, RZ ;  /* 0xffffffc003037824 */ /* 0x020fea00078e00ff */
[C---:B------:R-:W-:Y:S02]  /*65b0*/  LEA R24, P1, R3.reuse, R24, 0x1 ;  /* 0x0000001803187211 */ /* 0x040fe400078208ff */
[C---:B------:R-:W-:Y:S02]  /*65c0*/  LEA R62, P0, R3.reuse, R62, 0x1 ;  /* 0x0000003e033e7211 */ /* 0x040fe400078008ff */
[C---:B------:R-:W-:Y:S02]  /*65d0*/  LEA.HI.X.SX32 R25, R3.reuse, R25, 0x1, P1 ;  /* 0x0000001903197211 */ /* 0x040fe400008f0eff */
[----:B------:R-:W-:Y:S01]  /*65e0*/  LEA.HI.X.SX32 R63, R3, R63, 0x1, P0 ;  /* 0x0000003f033f7211 */ /* 0x000fe200000f0eff */
[----:B------:R-:W-:Y:S05]  /*65f0*/  BRA `(.L_x_6301) ;  /* 0x0000005800447947 */ /* 0x000fea0003800000 */
.L_x_6302:
        /* <DEDUP_REMOVED lines=174> */
.L_x_6320:
[----:B------:R-:W-:Y:S05]  /*70e0*/  BSYNC.RECONVERGENT B0 ;  /* 0x0000000000007941 */ /* 0x000fea0003800200 */
.L_x_6319:
        /* <DEDUP_REMOVED lines=175> */
.L_x_6322:
[----:B------:R-:W-:Y:S05]  /*7be0*/  BSYNC.RECONVERGENT B0 ;  /* 0x0000000000007941 */ /* 0x000fea0003800200 */
.L_x_6321:
        /* <DEDUP_REMOVED lines=174> */
.L_x_6324:
[----:B------:R-:W-:Y:S05]  /*86d0*/  BSYNC.RECONVERGENT B0 ;  /* 0x0000000000007941 */ /* 0x000fea0003800200 */
.L_x_6323:
        /* <DEDUP_REMOVED lines=177> */
.L_x_6326:
[----:B------:R-:W-:Y:S05]  /*91f0*/  BSYNC.RECONVERGENT B0 ;  /* 0x0000000000007941 */ /* 0x000fea0003800200 */
.L_x_6325:
[----:B------:R-:W-:Y:S01]  /*9200*/  ISETP.NE.AND P0, PT, R134, RZ, PT ;  /* 0x000000ff8600720c */ /* 0x000fe20003f05270 */
[----:B------:R-:W-:Y:S11]  /*9210*/  BSSY.RECONVERGENT B0, `(.L_x_6327) ;  /* 0x00000af000007945 */ /* 0x000ff60003800200 */
[----:B------:R-:W-:Y:S01]  /*9220*/  @!UPT UIADD3 URZ, UPT, UPT, URZ, URZ, URZ ;  /* 0x000000fffffff290 */ /* 0x000fe2000fffe0ff */
[----:B------:R-:W-:Y:S05]  /*9230*/  @!P0 BRA `(.L_x_6328) ;  /* 0x0000000800b08947 */ /* 0x000fea0003800000 */
        /* <DEDUP_REMOVED lines=172> */
.L_x_6328:
[----:B------:R-:W-:Y:S05]  /*9d00*/  BSYNC.RECONVERGENT B0 ;  /* 0x0000000000007941 */ /* 0x000fea0003800200 */
.L_x_6327:
        /* <DEDUP_REMOVED lines=177> */
.L_x_6330:
[----:B------:R-:W-:Y:S05]  /*a820*/  BSYNC.RECONVERGENT B0 ;  /* 0x0000000000007941 */ /* 0x000fea0003800200 */
.L_x_6329:
[----:B------:R-:W-:Y:S01]  /*a830*/  ISETP.NE.AND P0, PT, R120, RZ, PT ;  /* 0x000000ff7800720c */ /* 0x000fe20003f05270 */
[----:B------:R-:W-:Y:S11]  /*a840*/  BSSY.RECONVERGENT B0, `(.L_x_6331) ;  /* 0x00000b2000007945 */ /* 0x000ff60003800200 */
[----:B------:R-:W-:Y:S01]  /*a850*/  @!UPT UIADD3 URZ, UPT, UPT, URZ, URZ, URZ ;  /* 0x000000fffffff290 */ /* 0x000fe2000fffe0ff */
        /* <DEDUP_REMOVED lines=176> */
.L_x_6332:
[----:B------:R-:W-:Y:S05]  /*b360*/  BSYNC.RECONVERGENT B0 ;  /* 0x0000000000007941 */ /* 0x000fea0003800200 */
.L_x_6331:
        /* <DEDUP_REMOVED lines=179> */
.L_x_6334:
[----:B------:R-:W-:Y:S05]  /*bea0*/  BSYNC.RECONVERGENT B0 ;  /* 0x0000000000007941 */ /* 0x000fea0003800200 */
.L_x_6333:
[----:B------:R-:W5:Y:S02]  /*beb0*/  LD.E R3, desc[UR4][R132.64+0xd0] ;  /* 0x0000d00484037980 */ /* 0x000f64000c101900 */
[----:B-----5:R-:W-:Y:S05]  /*bec0*/  IMAD.U32 R3, R3, -0x40, RZ ;  /* 0xffffffc003037824 */ /* 0x020fea00078e00ff */
[C---:B------:R-:W-:Y:S02]  /*bed0*/  LEA R90, P1, R3.reuse, R90, 0x1 ;  /* 0x0000005a035a7211 */ /* 0x040fe400078208ff */
[C---:B------:R-:W-:Y:S02]  /*bee0*/  LEA R88, P0, R3.reuse, R88, 0x1 ;  /* 0x0000005803587211 */ /* 0x040fe400078008ff */
[C---:B------:R-:W-:Y:S02]  /*bef0*/  LEA.HI.X.SX32 R91, R3.reuse, R91, 0x1, P1 ;  /* 0x0000005b035b7211 */ /* 0x040fe400008f0eff */
[----:B------:R-:W-:Y:S09]  /*bf00*/  LEA.HI.X.SX32 R89, R3, R89, 0x1, P0 ;  /* 0x0000005903597211 */ /* 0x000ff200000f0eff */
.L_x_6301:
[----:B------:R-:W-:Y:S05]  /*bf10*/  BSYNC.RECONVERGENT B1 ;  /* 0x0000000000017941 */ /* 0x000fea0003800200 */
.L_x_6299:
        /* <DEDUP_REMOVED lines=101> */
.L_x_6336:
[----:B------:R-:W-:Y:S05]  /*c570*/  BSYNC.RECONVERGENT B0 ;  /* 0x0000000000007941 */ /* 0x000fea0003800200 */
.L_x_6335:
[----:B------:R-:W-:Y:S11]  /*c580*/  ISETP.GT.AND P0, PT, R105, R78, PT ;  /* 0x0000004e6900720c */ /* 0x000ff60003f04270 */
[----:B------:R-:W-:Y:S02]  /*c590*/  @!UPT UIADD3 URZ, UPT, UPT, URZ, URZ, URZ ;  /* 0x000000fffffff290 */ /* 0x000fe4000fffe0ff */
[----:B------:R-:W-:Y:S05]  /*c5a0*/  @P0 BRA `(.L_x_6337) ;  /* 0xffffff60002c0947 */ /* 0x000fea000383ffff */
.L_x_6298:
        /* <DEDUP_REMOVED lines=34> */
.L_x_6341:
[----:B------:R-:W-:Y:S05]  /*c7d0*/  BSYNC.RECONVERGENT B0 ;  /* 0x0000000000007941 */ /* 0x000fea0003800200 */
.L_x_6340:
        /* <DEDUP_REMOVED lines=10> */
.L_x_6339:
        /* <DEDUP_REMOVED lines=79> */
.L_x_6347:
[----:B------:R-:W-:Y:S05]  /*cd70*/  BSYNC.RECONVERGENT B0 ;  /* 0x0000000000007941 */ /* 0x000fea0003800200 */
.L_x_6346:
        /* <DEDUP_REMOVED lines=44> */
.L_x_6349:
[----:B------:R-:W-:Y:S05]  /*d040*/  BSYNC.RECONVERGENT B0 ;  /* 0x0000000000007941 */ /* 0x000fea0003800200 */
.L_x_6348:
[----:B-----5:R3:W-:Y:S02]  /*d050*/  STS.128 [R72+0x2000], R8 ;  /* 0x0020000848007388 */ /* 0x0207e40000000c00 */
.L_x_6345:
[----:B------:R-:W-:Y:S05]  /*d060*/  BSYNC.RECONVERGENT B1 ;  /* 0x0000000000017941 */ /* 0x000fea0003800200 */
.L_x_6344:
        /* <DEDUP_REMOVED lines=58> */
.L_x_6353:
[----:B------:R-:W-:Y:S05]  /*d410*/  BSYNC.RECONVERGENT B0 ;  /* 0x0000000000007941 */ /* 0x000fea0003800200 */
.L_x_6352:
        /* <DEDUP_REMOVED lines=52> */
.L_x_6355:
[----:B------:R-:W-:Y:S05]  /*d760*/  BSYNC.RECONVERGENT B0 ;  /* 0x0000000000007941 */ /* 0x000fea0003800200 */
.L_x_6354:
[----:B-----5:R3:W-:Y:S02]  /*d770*/  STS.128 [R72+0x2800], R8 ;  /* 0x0028000848007388 */ /* 0x0207e40000000c00 */
.L_x_6351:
[----:B------:R-:W-:Y:S05]  /*d780*/  BSYNC.RECONVERGENT B1 ;  /* 0x0000000000017941 */ /* 0x000fea0003800200 */
.L_x_6350:
        /* <DEDUP_REMOVED lines=59> */
.L_x_6359:
[----:B------:R-:W-:Y:S05]  /*db40*/  BSYNC.RECONVERGENT B0 ;  /* 0x0000000000007941 */ /* 0x000fea0003800200 */
.L_x_6358:
        /* <DEDUP_REMOVED lines=52> */
.L_x_6361:
[----:B------:R-:W-:Y:S05]  /*de90*/  BSYNC.RECONVERGENT B0 ;  /* 0x0000000000007941 */ /* 0x000fea0003800200 */
.L_x_6360:
[----:B-----5:R3:W-:Y:S02]  /*dea0*/  STS.128 [R72+0x3000], R8 ;  /* 0x0030000848007388 */ /* 0x0207e40000000c00 */
.L_x_6357:
[----:B------:R-:W-:Y:S05]  /*deb0*/  BSYNC.RECONVERGENT B1 ;  /* 0x0000000000017941 */ /* 0x000fea0003800200 */
.L_x_6356:
        /* <DEDUP_REMOVED lines=59> */
.L_x_6363:
[----:B------:R-:W-:Y:S05]  /*e270*/  BSYNC.RECONVERGENT B0 ;  /* 0x0000000000007941 */ /* 0x000fea0003800200 */
.L_x_6362:
        /* <DEDUP_REMOVED lines=53> */
.L_x_6365:
[----:B------:R-:W-:Y:S05]  /*e5d0*/  BSYNC.RECONVERGENT B0 ;  /* 0x0000000000007941 */ /* 0x000fea0003800200 */
.L_x_6364:
[----:B-----5:R3:W-:Y:S01]  /*e5e0*/  STS.128 [R72+0x3800], R8 ;  /* 0x0038000848007388 */ /* 0x0207e20000000c00 */
[----:B------:R-:W-:Y:S05]  /*e5f0*/  BRA `(.L_x_6342) ;  /* 0x0000002800f47947 */ /* 0x000fea0003800000 */
.L_x_6343:
        /* <DEDUP_REMOVED lines=89> */
.L_x_6369:
[----:B------:R-:W-:Y:S05]  /*eb90*/  BSYNC.RECONVERGENT B0 ;  /* 0x0000000000007941 */ /* 0x000fea0003800200 */
.L_x_6368:
        /* <DEDUP_REMOVED lines=82> */
.L_x_6371:
[----:B------:R-:W-:Y:S05]  /*f0c0*/  BSYNC.RECONVERGENT B0 ;  /* 0x0000000000007941 */ /* 0x000fea0003800200 */
.L_x_6370:
[----:B-----5:R3:W-:Y:S02]  /*f0d0*/  STS.128 [R72+0x2000], R16 ;  /* 0x0020001048007388 */ /* 0x0207e40000000c00 */
.L_x_6367:
[----:B------:R-:W-:Y:S05]  /*f0e0*/  BSYNC.RECONVERGENT B1 ;  /* 0x0000000000017941 */ /* 0x000fea0003800200 */
.L_x_6366:
        /* <DEDUP_REMOVED lines=87> */
.L_x_6375:
[----:B------:R-:W-:Y:S05]  /*f660*/  BSYNC.RECONVERGENT B0 ;  /* 0x0000000000007941 */ /* 0x000fea0003800200 */
.L_x_6374:
        /* <DEDUP_REMOVED lines=84> */
.L_x_6377:
[----:B------:R-:W-:Y:S05]  /*fbb0*/  BSYNC.RECONVERGENT B0 ;  /* 0x0000000000007941 */ /* 0x000fea0003800200 */
.L_x_6376:
[----:B-----5:R3:W-:Y:S02]  /*fbc0*/  STS.128 [R72+0x2800], R16 ;  /* 0x0028001048007388 */ /* 0x0207e40000000c00 */
.L_x_6373:
[----:B------:R-:W-:Y:S05]  /*fbd0*/  BSYNC.RECONVERGENT B1 ;  /* 0x0000000000017941 */ /* 0x000fea0003800200 */
.L_x_6372:
        /* <DEDUP_REMOVED lines=88> */
.L_x_6381:
[----:B------:R-:W-:Y:S05]  /*10160*/  BSYNC.RECONVERGENT B0 ;  /* 0x0000000000007941 */ /* 0x000fea0003800200 */
.L_x_6380:
        /* <DEDUP_REMOVED lines=22> */
[----:B------:R-:W4:Y:S01]  /*102d0*/  LD.E.128 R8, desc[UR4][R8.64+0x80] ;  /* 0x0000800408087980 */ /* 0x000f22000c101d00 */
[C---:B--2--5:R-:W-:Y:S01]  /*102e0*/  IMAD.U32 R25, R16.reuse, 0x10000, RZ ;  /* 0x0001000010197824 */ /* 0x064fe200078e00ff */
        /* <DEDUP_REMOVED lines=31> */
[----:B------:R-:W-:Y:S01]  /*104e0*/  FMUL.FTZ R13, R13, R6 ;  /* 0x000000060d0d7220 */ /* 0x000fe20000410000 */
        /* <DEDUP_REMOVED lines=27> */
.L_x_6383:
[----:B------:R-:W-:Y:S05]  /*106a0*/  BSYNC.RECONVERGENT B0 ;  /* 0x0000000000007941 */ /* 0x000fea0003800200 */
.L_x_6382:
[----:B-----5:R3:W-:Y:S02]  /*106b0*/  STS.128 [R72+0x3000], R16 ;  /* 0x0030001048007388 */ /* 0x0207e40000000c00 */
.L_x_6379:
[----:B------:R-:W-:Y:S05]  /*106c0*/  BSYNC.RECONVERGENT B1 ;  /* 0x0000000000017941 */ /* 0x000fea0003800200 */
.L_x_6378:
        /* <DEDUP_REMOVED lines=36> */
[----:B------:R-:W-:Y:S01]  /*10910*/  LOP3.LUT R18, R18, 0xffff0000, RZ, 0xc0, !PT ;  /* 0xffff000012127812 */ /* 0x000fe200078ec0ff */
[----:B--2---:R-:W-:Y:S01]  /*10920*/  IMAD.U32 R43, R13, 0x10000, RZ ;  /* 0x000100000d2b7824 */ /* 0x004fe200078e00ff */
[----:B---3--:R-:W-:-:S02]  /*10930*/  SHF.L.U32 R38, R4, 0x10, RZ ;  /* 0x0000001004267819 */ /* 0x008fc400000006ff */
        /* <DEDUP_REMOVED lines=51> */
.L_x_6385:
[----:B------:R-:W-:Y:S05]  /*10c70*/  BSYNC.RECONVERGENT B0 ;  /* 0x0000000000007941 */ /* 0x000fea0003800200 */
.L_x_6384:
        /* <DEDUP_REMOVED lines=83> */
.L_x_6387:
[----:B------:R-:W-:Y:S05]  /*111b0*/  BSYNC.RECONVERGENT B0 ;  /* 0x0000000000007941 */ /* 0x000fea0003800200 */
.L_x_6386:
[----:B-----5:R3:W-:Y:S02]  /*111c0*/  STS.128 [R72+0x3800], R4 ;  /* 0x0038000448007388 */ /* 0x0207e40000000c00 */
.L_x_6342:
[----:B------:R-:W-:Y:S05]  /*111d0*/  BSYNC.RECONVERGENT B2 ;  /* 0x0000000000027941 */ /* 0x000fea0003800200 */
.L_x_6338:
[----:B-12---:R-:W-:Y:S01]  /*111e0*/  IMAD.IADD R3, R73, 0x1, -R80 ;  /* 0x0000000149037824 */ /* 0x006fe200078e0a50 */
[----:B------:R-:W1:Y:S01]  /*111f0*/  S2R R209, SR_TID.X ;  /* 0x0000000000d17919 */ /* 0x000e620000002100 */
[C---:B---3--:R-:W-:Y:S02]  /*11200*/  VIADD R6, R126.reuse, 0x50 ;  /* 0x000000507e067836 */ /* 0x048fe40000000000 */
[----:B------:R-:W-:Y:S01]  /*11210*/  VIADD R4, R126, 0x60 ;  /* 0x000000607e047836 */ /* 0x000fe20000000000 */
[-C--:B------:R-:W-:Y:S01]  /*11220*/  ISETP.GE.AND P0, PT, R0, R3.reuse, PT ;  /* 0x000000030000720c */ /* 0x080fe20003f06270 */
[C---:B------:R-:W-:Y:S01]  /*11230*/  VIADD R2, R126.reuse, 0x70 ;  /* 0x000000707e027836 */ /* 0x040fe20000000000 */
        /* <DEDUP_REMOVED lines=21> */
[C---:B-1----:R-:W-:Y:S01]  /*11390*/  IMAD.SHL.U32 R33, R209.reuse, 0x40, RZ ;  /* 0x00000040d1217824 */ /* 0x042fe200078e00ff */
[----:B------:R-:W-:Y:S01]  /*113a0*/  LOP3.LUT R0, R209, 0x8, RZ, 0xc0, !PT ;  /* 0x00000008d1007812 */ /* 0x000fe200078ec0ff */
[----:B------:R-:W-:Y:S01]  /*113b0*/  @!P2 IMAD.WIDE.U32 R14, R216, 0xa0, R14 ;  /* 0x000000a0d80ea825 */ /* 0x000fe200078e000e */
[----:B------:R1:W-:Y:S01]  /*113c0*/  @!P0 LDGSTS.E.BYPASS.LTC128B.128 [R72+0x8800], desc[UR4][R12.64+0x80] ;  /* 0x088000800c488fae */ /* 0x0003e2000b981a04 */
[----:B------:R-:W-:-:S02]  /*113d0*/  ISETP.GE.AND P0, PT, R2, R3, PT ;  /* 0x000000030200720c */ /* 0x000fc40003f06270 */
[----:B------:R-:W-:Y:S01]  /*113e0*/  IMAD.SHL.U32 R234, R209, 0x8, RZ ;  /* 0x00000008d1ea7824 */ /* 0x000fe200078e00ff */
[----:B------:R-:W-:Y:S01]  /*113f0*/  @!P4 LDGSTS.E.BYPASS.LTC128B.128 [R72+0x5000], desc[UR4][R16.64] ;  /* 0x050000001048cfae */ /* 0x000fe2000b981a04 */
[----:B------:R-:W-:-:S03]  /*11400*/  @!P1 IMAD R7, R217, 0xc0, RZ ;  /* 0x000000c0d9079824 */ /* 0x000fc600078e02ff */
[----:B------:R3:W-:Y:S01]  /*11410*/  @!P4 LDGSTS.E.BYPASS.LTC128B.128 [R72+0x9000], desc[UR4][R16.64+0x80] ;  /* 0x090000801048cfae */ /* 0x0007e2000b981a04 */
[----:B------:R-:W-:Y:S01]  /*11420*/  ISETP.GE.AND P4, PT, R126, R3, PT ;  /* 0x000000037e00720c */ /* 0x000fe20003f86270 */
[----:B------:R-:W4:Y:S01]  /*11430*/  S2UR UR6, SR_CgaCtaId ;  /* 0x00000000000679c3 */ /* 0x000f220000008800 */
[----:B------:R-:W-:-:S03]  /*11440*/  LOP3.LUT R208, R234, 0x38, RZ, 0xc0, !PT ;  /* 0x00000038ead07812 */ /* 0x000fc600078ec0ff */
[----:B------:R-:W-:Y:S02]  /*11450*/  @!P0 IMAD R5, R217, 0xe0, RZ ;  /* 0x000000e0d9058824 */ /* 0x000fe400078e02ff */
[----:B--2---:R-:W-:Y:S02]  /*11460*/  @!P3 IMAD.MOV.U32 R221, RZ, RZ, R219 ;  /* 0x000000ffffddb224 */ /* 0x004fe400078e00db */
[----:B------:R-:W-:-:S04]  /*11470*/  @!P3 IMAD.WIDE.U32 R8, R216, 0x60, R220 ;  /* 0x00000060d808b825 */ /* 0x000fc800078e00dc */
[----:B------:R-:W-:Y:S02]  /*11480*/  @!P3 IMAD.IADD R11, R10, 0x1, R9 ;  /* 0x000000010a0bb824 */ /* 0x000fe400078e0209 */
[----:B------:R-:W-:Y:S02]  /*11490*/  @!P3 IMAD.MOV.U32 R10, RZ, RZ, R8 ;  /* 0x000000ffff0ab224 */ /* 0x000fe400078e0008 */
[----:B-1----:R-:W-:Y:S02]  /*114a0*/  @!P1 IMAD.MOV.U32 R12, RZ, RZ, R220 ;  /* 0x000000ffff0c9224 */ /* 0x002fe400078e00dc */
[--C-:B------:R-:W-:Y:S01]  /*114b0*/  @!P1 IMAD.MOV.U32 R13, RZ, RZ, R219.reuse ;  /* 0x000000ffff0d9224 */ /* 0x100fe200078e00db */
[----:B------:R-:W-:Y:S01]  /*114c0*/  @!P3 LDGSTS.E.BYPASS.LTC128B.128 [R72+0x5800], desc[UR4][R10.64] ;  /* 0x058000000a48bfae */ /* 0x000fe2000b981a04 */
[----:B------:R-:W-:Y:S02]  /*114d0*/  @!P2 IMAD R8, R217, 0xa0, RZ ;  /* 0x000000a0d908a824 */ /* 0x000fe400078e02ff */
[----:B------:R-:W-:Y:S01]  /*114e0*/  @!P0 IMAD.MOV.U32 R221, RZ, RZ, R219 ;  /* 0x000000ffffdd8224 */ /* 0x000fe200078e00db */
[----:B------:R1:W-:Y:S01]  /*114f0*/  @!P3 LDGSTS.E.BYPASS.LTC128B.128 [R72+0x9800], desc[UR4][R10.64+0x80] ;  /* 0x098000800a48bfae */ /* 0x0003e2000b981a04 */
[C---:B------:R-:W-:Y:S01]  /*11500*/  @!P4 LEA R18, P3, R216.reuse, R220, 0x7 ;  /* 0x000000dcd812c211 */ /* 0x040fe200078638ff */
[----:B------:R-:W-:-:S03]  /*11510*/  @!P1 IMAD.WIDE.U32 R12, R216, 0xc0, R12 ;  /* 0x000000c0d80c9825 */ /* 0x000fc600078e000c */
[C---:B------:R-:W-:Y:S01]  /*11520*/  @!P4 LEA.HI.X R19, R216.reuse, R219, R217, 0x7, P3 ;  /* 0x000000dbd813c211 */ /* 0x040fe200018f3cd9 */
[----:B---3--:R-:W-:Y:S01]  /*11530*/  @!P0 IMAD.WIDE.U32 R16, R216, 0xe0, R220 ;  /* 0x000000e0d8108825 */ /* 0x008fe200078e00dc */
[----:B------:R-:W-:-:S03]  /*11540*/  ISETP.GE.AND P3, PT, R24, R3, PT ;  /* 0x000000031800720c */ /* 0x000fc60003f66270 */
[----:B------:R-:W-:Y:S01]  /*11550*/  @!P2 IMAD.IADD R15, R8, 0x1, R15 ;  /* 0x00000001080fa824 */ /* 0x000fe200078e020f */
[----:B------:R-:W-:Y:S01]  /*11560*/  @!P4 LDGSTS.E.BYPASS.LTC128B.128 [R72+0x6000], desc[UR4][R18.64] ;  /* 0x060000001248cfae */ /* 0x000fe2000b981a04 */
[----:B------:R-:W-:Y:S02]  /*11570*/  @!P1 IMAD.IADD R13, R7, 0x1, R13 ;  /* 0x00000001070d9824 */ /* 0x000fe400078e020d */
[----:B------:R-:W-:Y:S01]  /*11580*/  @!P0 IMAD.IADD R17, R5, 0x1, R17 ;  /* 0x0000000105118824 */ /* 0x000fe200078e0211 */
[----:B------:R-:W-:Y:S01]  /*11590*/  @!P4 LDGSTS.E.BYPASS.LTC128B.128 [R72+0xa000], desc[UR4][R18.64+0x80] ;  /* 0x0a0000801248cfae */ /* 0x000fe2000b981a04 */
[----:B------:R-:W-:-:S03]  /*115a0*/  LOP3.LUT R5, R0, 0x1c0, R33, 0xf8, !PT ;  /* 0x000001c000057812 */ /* 0x000fc600078ef821 */
[----:B------:R-:W-:Y:S04]  /*115b0*/  @!P2 LDGSTS.E.BYPASS.LTC128B.128 [R72+0x6800], desc[UR4][R14.64] ;  /* 0x068000000e48afae */ /* 0x000fe8000b981a04 */
[----:B------:R2:W-:Y:S01]  /*115c0*/  @!P2 LDGSTS.E.BYPASS.LTC128B.128 [R72+0xa800], desc[UR4][R14.64+0x80] ;  /* 0x0a8000800e48afae */ /* 0x0005e2000b981a04 */
[----:B------:R-:W-:-:S03]  /*115d0*/  ISETP.GE.AND P2, PT, R6, R3, PT ;  /* 0x000000030600720c */ /* 0x000fc60003f46270 */
[----:B------:R-:W-:Y:S01]  /*115e0*/  @!P1 LDGSTS.E.BYPASS.LTC128B.128 [R72+0x7000], desc[UR4][R12.64] ;  /* 0x070000000c489fae */ /* 0x000fe2000b981a04 */
[----:B-1----:R-:W-:-:S03]  /*115f0*/  @!P6 LEA R10, P4, R74, R222, 0x1 ;  /* 0x000000de4a0ae211 */ /* 0x002fc600078808ff */
[----:B------:R1:W-:Y:S01]  /*11600*/  @!P1 LDGSTS.E.BYPASS.LTC128B.128 [R72+0xb000], desc[UR4][R12.64+0x80] ;  /* 0x0b0000800c489fae */ /* 0x0003e2000b981a04 */
[----:B------:R-:W-:Y:S02]  /*11610*/  @!P6 LEA.HI.X R11, R74, R223, R75, 0x1, P4 ;  /* 0x000000df4a0be211 */ /* 0x000fe400020f0c4b */
[-C--:B------:R-:W-:Y:S01]  /*11620*/  ISETP.GE.AND P1, PT, R4, R3.reuse, PT ;  /* 0x000000030400720c */ /* 0x080fe20003f26270 */
[----:B------:R-:W-:Y:S04]  /*11630*/  @!P0 LDGSTS.E.BYPASS.LTC128B.128 [R72+0x7800], desc[UR4][R16.64] ;  /* 0x0780000010488fae */ /* 0x000fe8000b981a04 */
[----:B------:R3:W-:Y:S01]  /*11640*/  @!P0 LDGSTS.E.BYPASS.LTC128B.128 [R72+0xb800], desc[UR4][R16.64+0x80] ;  /* 0x0b80008010488fae */ /* 0x0007e2000b981a04 */
[----:B------:R-:W-:-:S03]  /*11650*/  ISETP.GE.AND P0, PT, R2, R3, PT ;  /* 0x000000030200720c */ /* 0x000fc60003f06270 */
[----:B------:R-:W0:Y:S04]  /*11660*/  LDGDEPBAR ;  /* 0x00000000000079af */ /* 0x000e280000000000 */
[----:B------:R-:W3:Y:S04]  /*11670*/  LD.E R60, desc[UR4][R132.64+0x184] ;  /* 0x00018404843c7980 */ /* 0x000ee8000c101900 */
[----:B------:R-:W3:Y:S01]  /*11680*/  LD.E R34, desc[UR4][R132.64+0x188] ;  /* 0x0001880484227980 */ /* 0x000ee2000c101900 */
[----:B------:R-:W-:Y:S01]  /*11690*/  ISETP.GE.AND P4, PT, R126, R3, PT ;  /* 0x000000037e00720c */ /* 0x000fe20003f86270 */
[----:B--2---:R-:W-:Y:S01]  /*116a0*/  @!P3 IMAD.MOV.U32 R14, RZ, RZ, R222 ;  /* 0x000000ffff0eb224 */ /* 0x004fe200078e00de */
[----:B------:R-:W-:Y:S01]  /*116b0*/  LOP3.LUT R2, R33, 0x400, RZ, 0xc0, !PT ;  /* 0x0000040021027812 */ /* 0x000fe200078ec0ff */
[----:B------:R-:W-:Y:S01]  /*116c0*/  @!P3 IMAD.MOV.U32 R15, RZ, RZ, R223 ;  /* 0x000000ffff0fb224 */ /* 0x000fe200078e00df */
[----:B------:R-:W-:Y:S01]  /*116d0*/  LOP3.LUT R5, R5, R208, RZ, 0x3c, !PT ;  /* 0x000000d005057212 */ /* 0x000fe200078e3cff */
[----:B------:R-:W-:Y:S01]  /*116e0*/  @!P0 IMAD R4, R137, 0xe0, RZ ;  /* 0x000000e089048824 */ /* 0x000fe200078e02ff */
[----:B------:R-:W-:Y:S01]  /*116f0*/  SHF.R.U32.HI R211, RZ, 0x1, R209 ;  /* 0x00000001ffd37819 */ /* 0x000fe200000116d1 */
[----:B------:R-:W-:Y:S01]  /*11700*/  @!P3 IMAD.WIDE.U32 R20, R136, 0x60, R14 ;  /* 0x000000608814b825 */ /* 0x000fe200078e000e */
[----:B------:R-:W-:-:S02]  /*11710*/  UMOV UR8, 0x400 ;  /* 0x0000040000087882 */ /* 0x000fc40000000000 */
[----:B------:R-:W-:Y:S01]  /*11720*/  LOP3.LUT R0, R211, 0x8, RZ, 0xc0, !PT ;  /* 0x00000008d3007812 */ /* 0x000fe200078ec0ff */
[----:B-1----:R-:W-:Y:S01]  /*11730*/  @!P3 IMAD R12, R137, 0x60, RZ ;  /* 0x00000060890cb824 */ /* 0x002fe200078e02ff */
[----:B----4-:R-:W-:Y:S01]  /*11740*/  ULEA UR6, UR6, UR8, 0x18 ;  /* 0x0000000806067291 */ /* 0x010fe2000f8ec0ff */
[----:B------:R-:W-:Y:S01]  /*11750*/  IMAD R2, R5, 0x2, R2 ;  /* 0x0000000205027824 */ /* 0x000fe200078e0202 */
[----:B------:R-:W-:-:S04]  /*11760*/  DEPBAR.LE SB0, 0x0 ;  /* 0x000080000000791a */ /* 0x000fc80000000000 */
[----:B------:R-:W-:Y:S01]  /*11770*/  BAR.SYNC.DEFER_BLOCKING 0x0 ;  /* 0x0000000000007b1d */ /* 0x000fe20000010000 */
[----:B------:R-:W-:Y:S02]  /*11780*/  IMAD.SHL.U32 R212, R209, 0x20, RZ ;  /* 0x00000020d1d47824 */ /* 0x000fe400078e00ff */
[----:B------:R-:W-:Y:S02]  /*11790*/  @!P3 IMAD.IADD R13, R12, 0x1, R21 ;  /* 0x000000010c0db824 */ /* 0x000fe400078e0215 */
[----:B------:R-:W-:Y:S01]  /*117a0*/  @!P3 IMAD.MOV.U32 R12, RZ, RZ, R20 ;  /* 0x000000ffff0cb224 */ /* 0x000fe200078e0014 */
[----:B------:R-:W-:Y:S01]  /*117b0*/  LOP3.LUT R212, R212, 0x7c00, RZ, 0xc0, !PT ;  /* 0x00007c00d4d47812 */ /* 0x000fe200078ec0ff */
[C---:B------:R-:W-:Y:S02]  /*117c0*/  @!P2 IMAD R8, R137.reuse, 0xa0, RZ ;  /* 0x000000a08908a824 */ /* 0x040fe400078e02ff */
[----:B------:R-:W-:Y:S01]  /*117d0*/  @!P1 IMAD R6, R137, 0xc0, RZ ;  /* 0x000000c089069824 */ /* 0x000fe200078e02ff */
[----:B------:R-:W-:Y:S01]  /*117e0*/  LOP3.LUT R75, R212, 0x200, R33, 0xf8, !PT ;  /* 0x00000200d44b7812 */ /* 0x000fe200078ef821 */
[----:B---3--:R-:W-:-:S04]  /*117f0*/  @!P1 IMAD.WIDE.U32 R16, R136, 0xc0, R222 ;  /* 0x000000c088109825 */ /* 0x008fc800078e00de */
[----:B------:R-:W-:Y:S02]  /*11800*/  @!P1 IMAD.IADD R7, R6, 0x1, R17 ;  /* 0x0000000106079824 */ /* 0x000fe400078e0211 */
[----:B------:R-:W-:Y:S02]  /*11810*/  @!P1 IMAD.MOV.U32 R6, RZ, RZ, R16 ;  /* 0x000000ffff069224 */ /* 0x000fe400078e0010 */
[----:B------:R-:W-:Y:S02]  /*11820*/  IMAD.MOV.U32 R210, RZ, RZ, 0x20 ;  /* 0x00000020ffd27424 */ /* 0x000fe400078e00ff */
[----:B------:R-:W-:Y:S01]  /*11830*/  VIADD R35, R2, UR6 ;  /* 0x0000000602237c36 */ /* 0x000fe20008000000 */
[----:B------:R-:W-:Y:S01]  /*11840*/  @!PT LDS RZ, [RZ] ;  /* 0x00000000fffff984 */ /* 0x000fe20000000800 */
[----:B------:R-:W-:Y:S01]  /*11850*/  @!PT LDS RZ, [RZ] ;  /* 0x00000000fffff984 */ /* 0x000fe20000000800 */
[----:B------:R-:W-:Y:S01]  /*11860*/  @!PT LDS RZ, [RZ] ;  /* 0x00000000fffff984 */ /* 0x000fe20000000800 */
[----:B------:R-:W-:Y:S04]  /*11870*/  @!P5 LDGSTS.E.BYPASS.LTC128B.128 [R72+0xc000], desc[UR4][R222.64] ;  /* 0x0c000000de48dfae */ /* 0x000fe8000b981a04 */
[----:B------:R-:W-:Y:S04]  /*11880*/  @!P5 LDGSTS.E.BYPASS.LTC128B.128 [R72+0x10000], desc[UR4][R222.64+0x80] ;  /* 0x10000080de48dfae */ /* 0x000fe8000b981a04 */
[----:B------:R-:W-:Y:S04]  /*11890*/  @P5 STS.128 [R72+0xc000], RZ ;  /* 0x00c000ff48005388 */ /* 0x000fe80000000c00 */
[----:B------:R-:W-:Y:S01]  /*118a0*/  @P5 STS.128 [R72+0x10000], RZ ;  /* 0x010000ff48005388 */ /* 0x000fe20000000c00 */
[----:B------:R-:W-:-:S02]  /*118b0*/  ISETP.GE.AND P5, PT, R32, R3, PT ;  /* 0x000000032000720c */ /* 0x000fc40003fa6270 */
[----:B------:R-:W-:Y:S01]  /*118c0*/  LOP3.LUT R3, R0, 0x1c0, R33, 0xf8, !PT ;  /* 0x000001c000037812 */ /* 0x000fe200078ef821 */
[----:B------:R-:W-:Y:S03]  /*118d0*/  @P6 STS.128 [R72+0xc800], RZ ;  /* 0x00c800ff48006388 */ /* 0x000fe60000000c00 */
        /* <DEDUP_REMOVED lines=20> */
[----:B------:R-:W-:Y:S02]  /*11a20*/  SEL R32, R210, 0xffffffe0, !P5 ;  /* 0xffffffe0d2207807 */ /* 0x000fe40006800000 */
[----:B------:R-:W-:Y:S01]  /*11a30*/  P2R R3, PR, RZ, 0x20 ;  /* 0x00000020ff037803 */ /* 0x000fe20000000000 */
[----:B------:R-:W-:Y:S02]  /*11a40*/  @P3 STS.128 [R72+0x11800], RZ ;  /* 0x011800ff48003388 */ /* 0x000fe40000000c00 */
[----:B------:R-:W-:Y:S02]  /*11a50*/  IMAD.IADD R67, R75, 0x1, R32 ;  /* 0x000000014b437824 */ /* 0x000fe400078e0220 */
[----:B-1----:R-:W-:Y:S01]  /*11a60*/  @!P2 IMAD.MOV.U32 R10, RZ, RZ, R222 ;  /* 0x000000ffff0aa224 */ /* 0x002fe200078e00de */
[----:B------:R-:W-:Y:S01]  /*11a70*/  @!PT LDS RZ, [RZ] ;  /* 0x00000000fffff984 */ /* 0x000fe20000000800 */
[----:B------:R-:W-:Y:S01]  /*11a80*/  @!PT LDS RZ, [RZ] ;  /* 0x00000000fffff984 */ /* 0x000fe20000000800 */
[----:B------:R-:W-:Y:S01]  /*11a90*/  @!PT LDS RZ, [RZ] ;  /* 0x00000000fffff984 */ /* 0x000fe20000000800 */
[----:B------:R-:W-:Y:S01]  /*11aa0*/  @!P3 LDGSTS.E.BYPASS.LTC128B.128 [R72+0xd800], desc[UR4][R12.64] ;  /* 0x0d8000000c48bfae */ /* 0x000fe2000b981a04 */
[----:B------:R-:W-:-:S02]  /*11ab0*/  @!P2 IMAD.MOV.U32 R11, RZ, RZ, R223 ;  /* 0x000000ffff0ba224 */ /* 0x000fc400078e00df */
[----:B------:R-:W-:Y:S01]  /*11ac0*/  IMAD.IADD R66, R35, 0x1, R32 ;  /* 0x0000000123427824 */ /* 0x000fe200078e0220 */
[----:B------:R-:W-:Y:S01]  /*11ad0*/  @!P3 LDGSTS.E.BYPASS.LTC128B.128 [R72+0x11800], desc[UR4][R12.64+0x80] ;  /* 0x118000800c48bfae */ /* 0x000fe2000b981a04 */
[----:B------:R-:W-:-:S03]  /*11ae0*/  @!P2 IMAD.WIDE.U32 R18, R136, 0xa0, R10 ;  /* 0x000000a08812a825 */ /* 0x000fc600078e000a */
[----:B------:R-:W-:Y:S01]  /*11af0*/  @P4 STS.128 [R72+0xe000], RZ ;  /* 0x00e000ff48004388 */ /* 0x000fe20000000c00 */
[----:B------:R-:W-:-:S03]  /*11b00*/  @!P0 IMAD.WIDE.U32 R10, R136, 0xe0, R222 ;  /* 0x000000e0880a8825 */ /* 0x000fc600078e00de */
[----:B------:R-:W-:Y:S01]  /*11b10*/  @P4 STS.128 [R72+0x12000], RZ ;  /* 0x012000ff48004388 */ /* 0x000fe20000000c00 */
[----:B------:R-:W-:Y:S02]  /*11b20*/  @!P0 IMAD.IADD R5, R4, 0x1, R11 ;  /* 0x0000000104058824 */ /* 0x000fe400078e020b */
[----:B------:R-:W-:Y:S01]  /*11b30*/  @!P0 IMAD.MOV.U32 R4, RZ, RZ, R10 ;  /* 0x000000ffff048224 */ /* 0x000fe200078e000a */
[----:B------:R-:W-:Y:S01]  /*11b40*/  @!P4 LEA R10, P6, R136, R222, 0x7 ;  /* 0x000000de880ac211 */ /* 0x000fe200078c38ff */
[----:B------:R-:W-:Y:S02]  /*11b50*/  @!P2 IMAD.IADD R9, R8, 0x1, R19 ;  /* 0x000000010809a824 */ /* 0x000fe400078e0213 */
[----:B------:R-:W-:Y:S01]  /*11b60*/  @!P2 IMAD.MOV.U32 R8, RZ, RZ, R18 ;  /* 0x000000ffff08a224 */ /* 0x000fe200078e0012 */
        /* <DEDUP_REMOVED lines=30> */
[----:B------:R-:W-:Y:S04]  /*11d50*/  LDSM.16.M88.4 R148, [R67] ;  /* 0x000000004394783b */ /* 0x000fe80000000200 */
[----:B-1----:R-:W1:Y:S04]  /*11d60*/  LDSM.16.M88.4 R8, [R66+0x4000] ;  /* 0x004000004208783b */ /* 0x002e680000000200 */
[----:B------:R-:W-:Y:S04]  /*11d70*/  LDSM.16.M88.4 R44, [R2+UR6+0x5000] ;  /* 0x00500006022c783b */ /* 0x000fe80008000200 */
[----:B--2---:R-:W2:Y:S04]  /*11d80*/  LDSM.16.M88.4 R4, [R66+0x4800] ;  /* 0x004800004204783b */ /* 0x004ea80000000200 */
[----:B------:R-:W2:Y:S04]  /*11d90*/  LDSM.16.M88.4 R36, [R2+UR6+0x5800] ;  /* 0x005800060224783b */ /* 0x000ea80008000200 */
[----:B------:R-:W2:Y:S04]  /*11da0*/  LDSM.16.M88.4 R24, [R2+UR6+0x6000] ;  /* 0x006000060218783b */ /* 0x000ea80008000200 */
[----:B------:R-:W2:Y:S04]  /*11db0*/  LDSM.16.M88.4 R16, [R2+UR6+0x6800] ;  /* 0x006800060210783b */ /* 0x000ea80008000200 */
[----:B------:R-:W2:Y:S01]  /*11dc0*/  LD.E R3, desc[UR4][R132.64+0x18c] ;  /* 0x00018c0484037980 */ /* 0x000ea2000c101900 */
[C---:B---3--:R-:W-:Y:S03]  /*11dd0*/  HMMA.16816.F32.BF16 R76, R116.reuse, R68, RZ ;  /* 0x00000044744c723c */ /* 0x048fe600000418ff */
[----:B------:R-:W3:Y:S04]  /*11de0*/  LDSM.16.M88.4 R124, [R2+UR6+0x7000] ;  /* 0x00700006027c783b */ /* 0x000ee80008000200 */
[----:B------:R-:W3:Y:S01]  /*11df0*/  LDSM.16.M88.4 R84, [R2+UR6+0x7800] ;  /* 0x007800060254783b */ /* 0x000ee20008000200 */
[C---:B----4-:R-:W-:Y:S03]  /*11e00*/  HMMA.16816.F32.BF16 R56, R116.reuse, R52, RZ ;  /* 0x000000347438723c */ /* 0x050fe600000418ff */
[----:B------:R-:W4:Y:S04]  /*11e10*/  LDSM.16.M88.4 R80, [R66+0x5000] ;  /* 0x005000004250783b */ /* 0x000f280000000200 */
[----:B------:R-:W4:Y:S01]  /*11e20*/  LDSM.16.M88.4 R12, [R66+0x5800] ;  /* 0x00580000420c783b */ /* 0x000f220000000200 */
[C---:B------:R-:W-:Y:S01]  /*11e30*/  HMMA.16816.F32.BF16 R68, R116.reuse, R70, RZ ;  /* 0x000000467444723c */ /* 0x040fe200000418ff */
[----:B------:R-:W-:Y:S01]  /*11e40*/  IMAD.MOV.U32 R64, RZ, RZ, 0x40 ;  /* 0x00000040ff407424 */ /* 0x000fe200078e00ff */
[----:B------:R-:W-:Y:S01]  /*11e50*/  LOP3.LUT P2, RZ, R209, 0x4, RZ, 0xc0, !PT ;  /* 0x00000004d1ff7812 */ /* 0x000fe2000784c0ff */
[----:B------:R-:W-:Y:S04]  /*11e60*/  LDSM.16.M88.4 R144, [R66+0x7000] ;  /* 0x007000004290783b */ /* 0x000fe80000000200 */
[----:B------:R-:W-:Y:S01]  /*11e70*/  LDSM.16.M88.4 R140, [R66+0x7800] ;  /* 0x00780000428c783b */ /* 0x000fe20000000200 */
[----:B------:R-:W-:Y:S03]  /*11e80*/  HMMA.16816.F32.BF16 R52, R116, R54, RZ ;  /* 0x000000367434723c */ /* 0x000fe600000418ff */
[----:B------:R-:W0:Y:S05]  /*11e90*/  LDGDEPBAR ;  /* 0x00000000000079af */ /* 0x000e2a0000000000 */
[C---:B-1----:R-:W-:Y:S08]  /*11ea0*/  HMMA.16816.F32.BF16 R76, R148.reuse, R8, R76 ;  /* 0x00000008944c723c */ /* 0x042ff0000004184c */
[C---:B------:R-:W-:Y:S01]  /*11eb0*/  HMMA.16816.F32.BF16 R68, R148.reuse, R10, R68 ;  /* 0x0000000a9444723c */ /* 0x040fe20000041844 */
[----:B------:R-:W1:Y:S07]  /*11ec0*/  LDSM.16.M88.4 R8, [R66+0x6000] ;  /* 0x006000004208783b */ /* 0x000e6e0000000200 */
[C---:B--2---:R-:W-:Y:S08]  /*11ed0*/  HMMA.16816.F32.BF16 R56, R148.reuse, R4, R56 ;  /* 0x000000049438723c */ /* 0x044ff00000041838 */
[----:B------:R-:W-:Y:S01]  /*11ee0*/  HMMA.16816.F32.BF16 R52, R148, R6, R52 ;  /* 0x000000069434723c */ /* 0x000fe20000041834 */
[----:B------:R-:W2:Y:S01]  /*11ef0*/  LDSM.16.M88.4 R4, [R66+0x6800] ;  /* 0x006800004204783b */ /* 0x000ea20000000200 */
[----:B------:R-:W-:-:S05]  /*11f00*/  SEL R64, R64, 0xffffffc0, !P2 ;  /* 0xffffffc040407807 */ /* 0x000fca0005000000 */
[--C-:B------:R-:W-:Y:S01]  /*11f10*/  IMAD.IADD R65, R75, 0x1, R64.reuse ;  /* 0x000000014b417824 */ /* 0x100fe200078e0240 */
[----:B------:R-:W-:Y:S01]  /*11f20*/  HMMA.16816.F32.BF16 R48, R116, R44, RZ ;  /* 0x0000002c7430723c */ /* 0x000fe200000418ff */
[----:B------:R-:W-:-:S03]  /*11f30*/  IMAD.IADD R35, R35, 0x1, R64 ;  /* 0x0000000123237824 */ /* 0x000fc600078e0240 */
[----:B------:R-:W-:Y:S04]  /*11f40*/  LDSM.16.M88.4 R112, [R65] ;  /* 0x000000004170783b */ /* 0x000fe80000000200 */
[C---:B------:R-:W-:Y:S01]  /*11f50*/  HMMA.16816.F32.BF16 R40, R116.reuse, R36, RZ ;  /* 0x000000247428723c */ /* 0x040fe200000418ff */
[----:B------:R-:W2:Y:S04]  /*11f60*/  LDSM.16.M88.4 R108, [R35+0x4000] ;  /* 0x00400000236c783b */ /* 0x000ea80000000200 */
[----:B------:R-:W2:Y:S03]  /*11f70*/  LDSM.16.M88.4 R104, [R35+0x4800] ;  /* 0x004800002368783b */ /* 0x000ea60000000200 */
[C---:B------:R-:W-:Y:S08]  /*11f80*/  HMMA.16816.F32.BF16 R28, R116.reuse, R24, RZ ;  /* 0x00000018741c723c */ /* 0x040ff000000418ff */
[C---:B------:R-:W-:Y:S08]  /*11f90*/  HMMA.16816.F32.BF16 R20, R116.reuse, R16, RZ ;  /* 0x000000107414723c */ /* 0x040ff000000418ff */
[----:B------:R-:W-:Y:S01]  /*11fa0*/  HMMA.16816.F32.BF16 R44, R116, R46, RZ ;  /* 0x0000002e742c723c */ /* 0x000fe200000418ff */
[C---:B------:R-:W-:Y:S01]  /*11fb0*/  IMAD.IADD R63, R32.reuse, 0x1, R65 ;  /* 0x00000001203f7824 */ /* 0x040fe200078e0241 */
[----:B------:R-:W2:Y:S01]  /*11fc0*/  LDSM.16.M88.4 R100, [R35+0x5000] ;  /* 0x005000002364783b */ /* 0x000ea20000000200 */
[----:B------:R-:W-:-:S03]  /*11fd0*/  IMAD.IADD R62, R32, 0x1, R35 ;  /* 0x00000001203e7824 */ /* 0x000fc600078e0223 */
[----:B------:R-:W2:Y:S02]  /*11fe0*/  LDSM.16.M88.4 R92, [R35+0x6000] ;  /* 0x00600000235c783b */ /* 0x000ea40000000200 */
[C---:B------:R-:W-:Y:S02]  /*11ff0*/  HMMA.16816.F32.BF16 R36, R116.reuse, R38, RZ ;  /* 0x000000267424723c */ /* 0x040fe400000418ff */
[----:B------:R-:W2:Y:S04]  /*12000*/  LDSM.16.M88.4 R88, [R35+0x6800] ;  /* 0x006800002358783b */ /* 0x000ea80000000200 */
[----:B------:R-:W-:Y:S02]  /*12010*/  LDSM.16.M88.4 R96, [R35+0x5800] ;  /* 0x005800002360783b */ /* 0x000fe40000000200 */
[C---:B------:R-:W-:Y:S08]  /*12020*/  HMMA.16816.F32.BF16 R24, R116.reuse, R26, RZ ;  /* 0x0000001a7418723c */ /* 0x040ff000000418ff */
[C---:B------:R-:W-:Y:S08]  /*12030*/  HMMA.16816.F32.BF16 R16, R116.reuse, R18, RZ ;  /* 0x000000127410723c */ /* 0x040ff000000418ff */
[C---:B---3--:R-:W-:Y:S08]  /*12040*/  HMMA.16816.F32.BF16 R128, R116.reuse, R124, RZ ;  /* 0x0000007c7480723c */ /* 0x048ff000000418ff */
[C---:B------:R-:W-:Y:S08]  /*12050*/  HMMA.16816.F32.BF16 R124, R116.reuse, R126, RZ ;  /* 0x0000007e747c723c */ /* 0x040ff000000418ff */
[C---:B------:R-:W-:Y:S08]  /*12060*/  HMMA.16816.F32.BF16 R120, R116.reuse, R84, RZ ;  /* 0x000000547478723c */ /* 0x040ff000000418ff */
[----:B------:R-:W-:Y:S01]  /*12070*/  HMMA.16816.F32.BF16 R116, R116, R86, RZ ;  /* 0x000000567474723c */ /* 0x000fe200000418ff */
[----:B------:R-:W3:Y:S07]  /*12080*/  LDSM.16.M88.4 R84, [R35+0x7000] ;  /* 0x007000002354783b */ /* 0x000eee0000000200 */
[C---:B----4-:R-:W-:Y:S08]  /*12090*/  HMMA.16816.F32.BF16 R48, R148.reuse, R80, R48 ;  /* 0x000000509430723c */ /* 0x050ff00000041830 */
[C---:B------:R-:W-:Y:S01]  /*120a0*/  HMMA.16816.F32.BF16 R44, R148.reuse, R82, R44 ;  /* 0x00000052942c723c */ /* 0x040fe2000004182c */
        /* <DEDUP_REMOVED lines=15> */
[C---:B------:R-:W-:Y:S08]  /*121a0*/  HMMA.16816.F32.BF16 R76, R112.reuse, R108, R76 ;  /* 0x0000006c704c723c */ /* 0x040ff0000004184c */
[C---:B------:R-:W-:Y:S01]  /*121b0*/  HMMA.16816.F32.BF16 R68, R112.reuse, R110, R68 ;  /* 0x0000006e7044723c */ /* 0x040fe20000041844 */
[----:B------:R-:W-:Y:S07]  /*121c0*/  LDSM.16.M88.4 R108, [R2+UR6+0x9000] ;  /* 0x00900006026c783b */ /* 0x000fee0008000200 */
        /* <DEDUP_REMOVED lines=14> */
[----:B------:R-:W-:Y:S07]  /*122b0*/  LDSM.16.M88.4 R84, [R2+UR6+0x8000] ;  /* 0x008000060254783b */ /* 0x000fee0008000200 */
[C---:B----4-:R-:W-:Y:S08]  /*122c0*/  HMMA.16816.F32.BF16 R120, R112.reuse, R80, R120 ;  /* 0x000000507078723c */ /* 0x050ff00000041878 */
        /* <DEDUP_REMOVED lines=9> */
[----:B------:R-:W-:Y:S01]  /*12360*/  HMMA.16816.F32.BF16 R36, R112, R98, R36 ;  /* 0x000000627024723c */ /* 0x000fe20000041824 */
[----:B------:R-:W3:Y:S04]  /*12370*/  LDSM.16.M88.4 R96, [R2+UR6+0x8800] ;  /* 0x008800060260783b */ /* 0x000ee80008000200 */
[----:B------:R-:W-:Y:S03]  /*12380*/  LDSM.16.M88.4 R112, [R2+UR6+0xb000] ;  /* 0x00b000060270783b */ /* 0x000fe60008000200 */
        /* <DEDUP_REMOVED lines=9> */
[C---:B--2---:R-:W-:Y:S08]  /*12420*/  HMMA.16816.F32.BF16 R20, R12.reuse, R4, R20 ;  /* 0x000000040c14723c */ /* 0x044ff00000041814 */
[C---:B------:R-:W-:Y:S01]  /*12430*/  HMMA.16816.F32.BF16 R16, R12.reuse, R6, R16 ;  /* 0x000000060c10723c */ /* 0x040fe20000041810 */
[----:B------:R-:W-:Y:S07]  /*12440*/  LDSM.16.M88.4 R4, [R66+0x9000] ;  /* 0x009000004204783b */ /* 0x000fee0000000200 */
[C---:B------:R-:W-:Y:S08]  /*12450*/  HMMA.16816.F32.BF16 R128, R12.reuse, R80, R128 ;  /* 0x000000500c80723c */ /* 0x040ff00000041880 */
[C---:B------:R-:W-:Y:S01]  /*12460*/  HMMA.16816.F32.BF16 R124, R12.reuse, R82, R124 ;  /* 0x000000520c7c723c */ /* 0x040fe2000004187c */
[----:B------:R-:W-:Y:S07]  /*12470*/  LDSM.16.M88.4 R80, [R66+0x8000] ;  /* 0x008000004250783b */ /* 0x000fee0000000200 */
[C---:B------:R-:W-:Y:S08]  /*12480*/  HMMA.16816.F32.BF16 R120, R12.reuse, R92, R120 ;  /* 0x0000005c0c78723c */ /* 0x040ff00000041878 */
[----:B------:R-:W-:Y:S01]  /*12490*/  HMMA.16816.F32.BF16 R116, R12, R94, R116 ;  /* 0x0000005e0c74723c */ /* 0x000fe20000041874 */
[----:B------:R-:W2:Y:S04]  /*124a0*/  LDSM.16.M88.4 R92, [R2+UR6+0xb800] ;  /* 0x00b80006025c783b */ /* 0x000ea80008000200 */
[----:B------:R-:W-:Y:S03]  /*124b0*/  LDSM.16.M88.4 R12, [R66+0x8800] ;  /* 0x00880000420c783b */ /* 0x000fe60000000200 */
        /* <DEDUP_REMOVED lines=15> */
[C---:B----4-:R-:W-:Y:S08]  /*125b0*/  HMMA.16816.F32.BF16 R56, R84.reuse, R12, R56 ;  /* 0x0000000c5438723c */ /* 0x050ff00000041838 */
[C---:B------:R-:W-:Y:S01]  /*125c0*/  HMMA.16816.F32.BF16 R52, R84.reuse, R14, R52 ;  /* 0x0000000e5434723c */ /* 0x040fe20000041834 */
[----:B------:R-:W2:Y:S07]  /*125d0*/  LDSM.16.M88.4 R12, [R35+0x9000] ;  /* 0x00900000230c783b */ /* 0x000eae0000000200 */
[C---:B------:R-:W-:Y:S08]  /*125e0*/  HMMA.16816.F32.BF16 R48, R84.reuse, R4, R48 ;  /* 0x000000045430723c */ /* 0x040ff00000041830 */
[----:B------:R-:W-:Y:S01]  /*125f0*/  HMMA.16816.F32.BF16 R44, R84, R6, R44 ;  /* 0x00000006542c723c */ /* 0x000fe2000004182c */
[----:B------:R-:W3:Y:S07]  /*12600*/  LDSM.16.M88.4 R4, [R35+0x9800] ;  /* 0x009800002304783b */ /* 0x000eee0000000200 */
[C---:B------:R-:W-:Y:S08]  /*12610*/  HMMA.16816.F32.BF16 R40, R88.reuse, R104, R40 ;  /* 0x000000685828723c */ /* 0x040ff00000041828 */
[C---:B------:R-:W-:Y:S01]  /*12620*/  HMMA.16816.F32.BF16 R36, R88.reuse, R106, R36 ;  /* 0x0000006a5824723c */ /* 0x040fe20000041824 */
[----:B------:R-:W-:Y:S07]  /*12630*/  LDSM.16.M88.4 R104, [R66+0xb800] ;  /* 0x00b800004268783b */ /* 0x000fee0000000200 */
        /* <DEDUP_REMOVED lines=32> */
[----:B-1----:R-:W-:Y:S08]  /*12840*/  HMMA.16816.F32.BF16 R120, R92, R12, R120 ;  /* 0x0000000c5c78723c */ /* 0x002ff00000041878 */
[C---:B--2---:R-:W-:Y:S08]  /*12850*/  HMMA.16816.F32.BF16 R56, R8.reuse, R4, R56 ;  /* 0x000000040838723c */ /* 0x044ff00000041838 */
[----:B------:R-:W-:Y:S01]  /*12860*/  HMMA.16816.F32.BF16 R52, R8, R6, R52 ;  /* 0x000000060834723c */ /* 0x000fe20000041834 */
[----:B------:R-:W-:Y:S07]  /*12870*/  LDSM.16.M88.4 R4, [R62+0xa800] ;  /* 0x00a800003e04783b */ /* 0x000fee0000000200 */
[C---:B------:R-:W-:Y:S01]  /*12880*/  HMMA.16816.F32.BF16 R116, R92.reuse, R14, R116 ;  /* 0x0000000e5c74723c */ /* 0x040fe20000041874 */
[----:B------:R-:W1:Y:S07]  /*12890*/  LDSM.16.M88.4 R12, [R62+0xb000] ;  /* 0x00b000003e0c783b */ /* 0x000e6e0000000200 */
[C---:B---3--:R-:W-:Y:S08]  /*128a0*/  HMMA.16816.F32.BF16 R128, R92.reuse, R84, R128 ;  /* 0x000000545c80723c */ /* 0x048ff00000041880 */
[C---:B------:R-:W-:Y:S01]  /*128b0*/  HMMA.16816.F32.BF16 R124, R92.reuse, R86, R124 ;  /* 0x000000565c7c723c */ /* 0x040fe2000004187c */
[----:B------:R-:W2:Y:S07]  /*128c0*/  LDSM.16.M88.4 R84, [R62+0x9800] ;  /* 0x009800003e54783b */ /* 0x000eae0000000200 */
[C---:B------:R-:W-:Y:S08]  /*128d0*/  HMMA.16816.F32.BF16 R76, R92.reuse, R88, R76 ;  /* 0x000000585c4c723c */ /* 0x040ff0000004184c */
[----:B------:R-:W-:Y:S01]  /*128e0*/  HMMA.16816.F32.BF16 R68, R92, R90, R68 ;  /* 0x0000005a5c44723c */ /* 0x000fe20000041844 */
[----:B------:R-:W3:Y:S07]  /*128f0*/  LDSM.16.M88.4 R88, [R62+0xa000] ;  /* 0x00a000003e58783b */ /* 0x000eee0000000200 */
[C---:B----4-:R-:W-:Y:S08]  /*12900*/  HMMA.16816.F32.BF16 R48, R8.reuse, R80, R48 ;  /* 0x000000500830723c */ /* 0x050ff00000041830 */
[----:B------:R-:W-:Y:S01]  /*12910*/  HMMA.16816.F32.BF16 R44, R8, R82, R44 ;  /* 0x00000052082c723c */ /* 0x000fe2000004182c */
[----:B------:R-:W4:Y:S07]  /*12920*/  LDSM.16.M88.4 R80, [R62+0xb800] ;  /* 0x00b800003e50783b */ /* 0x000f2e0000000200 */
[C---:B------:R-:W-:Y:S08]  /*12930*/  HMMA.16816.F32.BF16 R20, R92.reuse, R100, R20 ;  /* 0x000000645c14723c */ /* 0x040ff00000041814 */
[C---:B------:R-:W-:Y:S08]  /*12940*/  HMMA.16816.F32.BF16 R28, R92.reuse, R108, R28 ;  /* 0x0000006c5c1c723c */ /* 0x040ff0000004181c */
[----:B------:R-:W-:Y:S08]  /*12950*/  HMMA.16816.F32.BF16 R24, R92, R110, R24 ;  /* 0x0000006e5c18723c */ /* 0x000ff00000041818 */
[----:B------:R-:W-:Y:S08]  /*12960*/  HMMA.16816.F32.BF16 R76, R8, R96, R76 ;  /* 0x00000060084c723c */ /* 0x000ff0000004184c */
[----:B------:R-:W-:Y:S08]  /*12970*/  HMMA.16816.F32.BF16 R16, R92, R102, R16 ;  /* 0x000000665c10723c */ /* 0x000ff00000041810 */
[C---:B------:R-:W-:Y:S08]  /*12980*/  HMMA.16816.F32.BF16 R68, R8.reuse, R98, R68 ;  /* 0x000000620844723c */ /* 0x040ff00000041844 */
[----:B-1----:R-:W-:Y:S01]  /*12990*/  HMMA.16816.F32.BF16 R124, R8, R14, R124 ;  /* 0x0000000e087c723c */ /* 0x002fe2000004187c */
[----:B------:R-:W-:-:S07]  /*129a0*/  SHF.R.U32.HI R14, RZ, 0x2, R209 ;  /* 0x00000002ff0e7819 */ /* 0x000fce00000116d1 */
[----:B--2---:R-:W-:Y:S01]  /*129b0*/  HMMA.16816.F32.BF16 R40, R8, R84, R40 ;  /* 0x000000540828723c */ /* 0x004fe20000041828 */
[----:B------:R-:W-:-:S07]  /*129c0*/  FMUL.FTZ R57, R57, R3 ;  /* 0x0000000339397220 */ /* 0x000fce0000410000 */
[C---:B------:R-:W-:Y:S01]  /*129d0*/  HMMA.16816.F32.BF16 R36, R8.reuse, R86, R36 ;  /* 0x000000560824723c */ /* 0x040fe20000041824 */
[-C--:B------:R-:W-:Y:S01]  /*129e0*/  FMUL.FTZ R56, R56, R3.reuse ;  /* 0x0000000338387220 */ /* 0x080fe20000410000 */
[-C--:B------:R-:W-:Y:S01]  /*129f0*/  FMUL.FTZ R53, R53, R3.reuse ;  /* 0x0000000335357220 */ /* 0x080fe20000410000 */
[-C--:B------:R-:W-:Y:S01]  /*12a00*/  FMUL.FTZ R48, R48, R3.reuse ;  /* 0x0000000330307220 */ /* 0x080fe20000410000 */
[-C--:B------:R-:W-:Y:S01]  /*12a10*/  FMUL.FTZ R44, R44, R3.reuse ;  /* 0x000000032c2c7220 */ /* 0x080fe20000410000 */
[-C--:B------:R-:W-:Y:S01]  /*12a20*/  FMUL.FTZ R52, R52, R3.reuse ;  /* 0x0000000334347220 */ /* 0x080fe20000410000 */
[-C--:B------:R-:W-:Y:S02]  /*12a30*/  FMUL.FTZ R49, R49, R3.reuse ;  /* 0x0000000331317220 */ /* 0x080fe40000410000 */
[----:B------:R-:W-:Y:S01]  /*12a40*/  HMMA.16816.F32.BF16 R128, R8, R12, R128 ;  /* 0x0000000c0880723c */ /* 0x000fe20000041880 */
[-C--:B------:R-:W-:Y:S01]  /*12a50*/  FMUL.FTZ R59, R59, R3.reuse ;  /* 0x000000033b3b7220 */ /* 0x080fe20000410000 */
[----:B------:R-:W-:Y:S01]  /*12a60*/  FMUL.FTZ R47, R47, R3 ;  /* 0x000000032f2f7220 */ /* 0x000fe20000410000 */
[----:B------:R-:W-:-:S05]  /*12a70*/  DEPBAR.LE SB0, 0x0 ;  /* 0x000080000000791a */ /* 0x000fca0000000000 */
[----:B------:R-:W-:Y:S01]  /*12a80*/  HMMA.16816.F32.BF16 R20, R8, R4, R20 ;  /* 0x000000040814723c */ /* 0x000fe20000041814 */
[----:B------:R-:W-:Y:S01]  /*12a90*/  LOP3.LUT R5, R211, 0x1f0, RZ, 0xc0, !PT ;  /* 0x000001f0d3057812 */ /* 0x000fe200078ec0ff */
[----:B------:R-:W-:-:S03]  /*12aa0*/  FMUL.FTZ R63, R76, R3 ;  /* 0x000000034c3f7220 */ /* 0x000fc60000410000 */
[----:B------:R-:W-:-:S03]  /*12ab0*/  LOP3.LUT R14, R5, 0x7, R14, 0xf8, !PT ;  /* 0x00000007050e7812 */ /* 0x000fc600078ef80e */
[----:B---3--:R-:W-:Y:S01]  /*12ac0*/  HMMA.16816.F32.BF16 R28, R8, R88, R28 ;  /* 0x00000058081c723c */ /* 0x008fe2000004181c */
[----:B------:R-:W-:Y:S01]  /*12ad0*/  IADD3 R15, PT, PT, R73, -R228, -R60 ;  /* 0x800000e4490f7210 */ /* 0x000fe20007ffe83c */
[----:B------:R-:W-:Y:S01]  /*12ae0*/  IMAD R14, R227, 0x40, R14 ;  /* 0x00000040e30e7824 */ /* 0x000fe200078e020e */
[----:B------:R-:W-:Y:S01]  /*12af0*/  IADD3 R5, PT, PT, R34, R73, -R228 ;  /* 0x0000004922057210 */ /* 0x000fe20007ffe8e4 */
[----:B------:R-:W-:-:S04]  /*12b00*/  FMUL.FTZ R66, R69, R3 ;  /* 0x0000000345427220 */ /* 0x000fc80000410000 */
[----:B------:R-:W-:Y:S01]  /*12b10*/  HMMA.16816.F32.BF16 R24, R8, R90, R24 ;  /* 0x0000005a0818723c */ /* 0x000fe20000041818 */
[----:B------:R-:W-:Y:S01]  /*12b20*/  IMAD.SHL.U32 R60, R209, 0x2, RZ ;  /* 0x00000002d13c7824 */ /* 0x000fe200078e00ff */
[----:B------:R-:W1:Y:S01]  /*12b30*/  MUFU.TANH R63, R63 ;  /* 0x0000003f003f7308 */ /* 0x000e620000002400 */
[----:B------:R-:W-:-:S05]  /*12b40*/  IMAD.IADD R238, R14, 0x1, R15 ;  /* 0x000000010eee7824 */ /* 0x000fca00078e020f */
[C---:B------:R-:W-:Y:S01]  /*12b50*/  HMMA.16816.F32.BF16 R16, R8.reuse, R6, R16 ;  /* 0x000000060810723c */ /* 0x040fe20000041810 */
[----:B------:R-:W-:Y:S02]  /*12b60*/  VIADD R7, R135, 0xffffffff ;  /* 0xffffffff87077836 */ /* 0x000fe40000000000 */
[-C--:B------:R-:W-:Y:S01]  /*12b70*/  FMUL.FTZ R35, R77, R3.reuse ;  /* 0x000000034d237220 */ /* 0x080fe20000410000 */
[----:B------:R-:W-:Y:S01]  /*12b80*/  IMAD.IADD R14, R14, 0x1, R5 ;  /* 0x000000010e0e7824 */ /* 0x000fe200078e0205 */
[----:B------:R-:W-:Y:S01]  /*12b90*/  LOP3.LUT R60, R60, 0x6, RZ, 0xc0, !PT ;  /* 0x000000063c3c7812 */ /* 0x000fe200078ec0ff */
[----:B------:R-:W-:Y:S01]  /*12ba0*/  IMAD.SHL.U32 R5, R7, 0x80, RZ ;  /* 0x0000008007057824 */ /* 0x000fe200078e00ff */
[----:B------:R-:W-:Y:S01]  /*12bb0*/  MUFU.TANH R66, R66 ;  /* 0x0000004200427308 */ /* 0x000fe20000002400 */
[-C--:B------:R-:W-:Y:S01]  /*12bc0*/  FMUL.FTZ R65, R68, R3.reuse ;  /* 0x0000000344417220 */ /* 0x080fe20000410000 */
[----:B----4-:R-:W-:Y:S01]  /*12bd0*/  HMMA.16816.F32.BF16 R120, R8, R80, R120 ;  /* 0x000000500878723c */ /* 0x010fe20000041878 */
[-C--:B------:R-:W-:Y:S01]  /*12be0*/  FMUL.FTZ R6, R40, R3.reuse ;  /* 0x0000000328067220 */ /* 0x080fe20000410000 */
[----:B------:R-:W-:Y:S01]  /*12bf0*/  LOP3.LUT R114, R5, R60, RZ, 0xfc, !PT ;  /* 0x0000003c05727212 */ /* 0x000fe200078efcff */
[----:B------:R-:W-:-:S03]  /*12c00*/  FMUL.FTZ R12, R41, R3 ;  /* 0x00000003290c7220 */ /* 0x000fc60000410000 */
[----:B------:R-:W2:Y:S01]  /*12c10*/  MUFU.TANH R57, R57 ;  /* 0x0000003900397308 */ /* 0x000ea20000002400 */
[-C--:B------:R-:W-:Y:S01]  /*12c20*/  FMUL.FTZ R4, R45, R3.reuse ;  /* 0x000000032d047220 */ /* 0x080fe20000410000 */
[----:B------:R-:W-:Y:S01]  /*12c30*/  HMMA.16816.F32.BF16 R116, R8, R82, R116 ;  /* 0x000000520874723c */ /* 0x000fe20000041874 */
[-C--:B------:R-:W-:Y:S01]  /*12c40*/  FMUL.FTZ R28, R28, R3.reuse ;  /* 0x000000031c1c7220 */ /* 0x080fe20000410000 */
[----:B------:R-:W-:-:S04]  /*12c50*/  FMUL.FTZ R13, R36, R3 ;  /* 0x00000003240d7220 */ /* 0x000fc80000410000 */
[----:B------:R-:W3:Y:S01]  /*12c60*/  MUFU.TANH R35, R35 ;  /* 0x0000002300237308 */ /* 0x000ee20000002400 */
[----:B------:R-:W-:Y:S02]  /*12c70*/  VIADD R110, R114, 0x9 ;  /* 0x00000009726e7836 */ /* 0x000fe40000000000 */
[----:B------:R-:W-:Y:S01]  /*12c80*/  FMUL.FTZ R196, R24, R3 ;  /* 0x0000000318c47220 */ /* 0x000fe20000410000 */
[----:B------:R-:W-:-:S04]  /*12c90*/  VIADD R108, R114, 0x11 ;  /* 0x00000011726c7836 */ /* 0x000fc80000000000 */
[----:B------:R-:W-:Y:S01]  /*12ca0*/  MUFU.TANH R56, R56 ;  /* 0x0000003800387308 */ /* 0x000fe20000002400 */
[----:B------:R-:W-:Y:S01]  /*12cb0*/  ISETP.GT.AND P0, PT, R238, R114, PT ;  /* 0x00000072ee00720c */ /* 0x000fe20003f04270 */
[----:B------:R-:W-:-:S06]  /*12cc0*/  FMUL.FTZ R37, R37, R3 ;  /* 0x0000000325257220 */ /* 0x000fcc0000410000 */
[----:B------:R-:W4:Y:S01]  /*12cd0*/  MUFU.TANH R53, R53 ;  /* 0x0000003500357308 */ /* 0x000f220000002400 */
[----:B------:R-:W-:-:S07]  /*12ce0*/  VIADDMNMX R237, R14, 0x1, R73, PT ;  /* 0x000000010eed7846 */ /* 0x000fce0003800149 */
[----:B------:R-:W4:Y:S01]  /*12cf0*/  MUFU.TANH R48, R48 ;  /* 0x0000003000307308 */ /* 0x000f220000002400 */
[----:B------:R-:W-:Y:S01]  /*12d00*/  VIADDMNMX R235, R14, 0x9, R73, PT ;  /* 0x000000090eeb7846 */ /* 0x000fe20003800149 */
[----:B------:R-:W-:-:S06]  /*12d10*/  VIADD R68, R114, 0x1 ;  /* 0x0000000172447836 */ /* 0x000fcc0000000000 */
[----:B------:R-:W-:Y:S01]  /*12d20*/  MUFU.TANH R44, R44 ;  /* 0x0000002c002c7308 */ /* 0x000fe20000002400 */
[----:B------:R-:W-:Y:S02]  /*12d30*/  VIADD R14, R114, 0x10 ;  /* 0x00000010720e7836 */ /* 0x000fe40000000000 */
[-C--:B------:R-:W-:Y:S01]  /*12d40*/  FMUL.FTZ R20, R20, R3.reuse ;  /* 0x0000000314147220 */ /* 0x080fe20000410000 */
[----:B------:R-:W-:-:S04]  /*12d50*/  FMUL.FTZ R16, R16, R3 ;  /* 0x0000000310107220 */ /* 0x000fc80000410000 */
[----:B------:R-:W4:Y:S01]  /*12d60*/  MUFU.TANH R65, R65 ;  /* 0x0000004100417308 */ /* 0x000f220000002400 */
[----:B------:R-:W-:Y:S01]  /*12d70*/  VIADD R8, R114, 0x19 ;  /* 0x0000001972087836 */ /* 0x000fe20000000000 */
[----:B------:R-:W-:Y:S01]  /*12d80*/  ISETP.GT.AND P5, PT, R238, R110, PT ;  /* 0x0000006eee00720c */ /* 0x000fe20003fa4270 */
[----:B------:R-:W-:Y:S01]  /*12d90*/  VIADD R40, R114, 0x20 ;  /* 0x0000002072287836 */ /* 0x000fe20000000000 */
[----:B-1----:R-:W-:-:S04]  /*12da0*/  FSEL R63, R63, -INF , !P0 ;  /* 0xff8000003f3f7808 */ /* 0x002fc80004000000 */
[----:B------:R-:W1:Y:S01]  /*12db0*/  MUFU.TANH R52, R52 ;  /* 0x0000003400347308 */ /* 0x000e620000002400 */
[----:B------:R-:W-:Y:S01]  /*12dc0*/  VIADD R24, R114, 0x28 ;  /* 0x0000002872187836 */ /* 0x000fe20000000000 */
[----:B------:R-:W-:-:S06]  /*12dd0*/  ISETP.GT.AND P0, PT, R238, R108, PT ;  /* 0x0000006cee00720c */ /* 0x000fcc0003f04270 */
[----:B------:R-:W1:Y:S01]  /*12de0*/  MUFU.TANH R49, R49 ;  /* 0x0000003100317308 */ /* 0x000e620000002400 */
[----:B------:R-:W-:Y:S02]  /*12df0*/  VIADD R112, R114, 0x8 ;  /* 0x0000000872707836 */ /* 0x000fe40000000000 */
[-C--:B------:R-:W-:Y:S01]  /*12e00*/  FMUL.FTZ R25, R25, R3.reuse ;  /* 0x0000000319197220 */ /* 0x080fe20000410000 */
[----:B------:R-:W-:-:S04]  /*12e10*/  FMUL.FTZ R21, R21, R3 ;  /* 0x0000000315157220 */ /* 0x000fc80000410000 */
[----:B------:R-:W1:Y:S01]  /*12e20*/  MUFU.TANH R6, R6 ;  /* 0x0000000600067308 */ /* 0x000e620000002400 */
[----:B------:R-:W-:-:S07]  /*12e30*/  FMUL.FTZ R17, R17, R3 ;  /* 0x0000000311117220 */ /* 0x000fce0000410000 */
[----:B------:R-:W1:Y:S01]  /*12e40*/  MUFU.TANH R12, R12 ;  /* 0x0000000c000c7308 */ /* 0x000e620000002400 */
[----:B------:R-:W-:Y:S01]  /*12e50*/  VIADD R10, R114, 0x18 ;  /* 0x00000018720a7836 */ /* 0x000fe20000000000 */
[----:B------:R-:W-:-:S06]  /*12e60*/  ISETP.GT.AND P1, PT, R238, R68, PT ;  /* 0x00000044ee00720c */ /* 0x000fcc0003f24270 */
[----:B------:R3:W1:Y:S01]  /*12e70*/  MUFU.TANH R198, R28 ;  /* 0x0000001c00c67308 */ /* 0x0006620000002400 */
[----:B------:R-:W-:Y:S01]  /*12e80*/  VIADD R36, R114, 0x21 ;  /* 0x0000002172247836 */ /* 0x000fe20000000000 */
[----:B------:R-:W-:Y:S01]  /*12e90*/  ISETP.GT.AND P6, PT, R238, R14, PT ;  /* 0x0000000eee00720c */ /* 0x000fe20003fc4270 */
[----:B------:R-:W-:-:S05]  /*12ea0*/  FMUL.FTZ R125, R125, R3 ;  /* 0x000000037d7d7220 */ /* 0x000fca0000410000 */
[----:B------:R-:W1:Y:S01]  /*12eb0*/  MUFU.TANH R4, R4 ;  /* 0x0000000400047308 */ /* 0x000e620000002400 */
[----:B------:R-:W-:Y:S01]  /*12ec0*/  FMUL.FTZ R29, R29, R3 ;  /* 0x000000031d1d7220 */ /* 0x000fe20000410000 */
[----:B------:R-:W-:Y:S01]  /*12ed0*/  VIADD R34, R114, 0x30 ;  /* 0x0000003072227836 */ /* 0x000fe20000000000 */
[----:B------:R-:W-:Y:S01]  /*12ee0*/  ISETP.GT.AND P4, PT, R238, R8, PT ;  /* 0x00000008ee00720c */ /* 0x000fe20003f84270 */
[----:B------:R-:W-:-:S04]  /*12ef0*/  VIADD R106, R114, 0x31 ;  /* 0x00000031726a7836 */ /* 0x000fc80000000000 */
[----:B------:R-:W1:Y:S01]  /*12f00*/  MUFU.TANH R13, R13 ;  /* 0x0000000d000d7308 */ /* 0x000e620000002400 */
[----:B--2---:R-:W-:Y:S01]  /*12f10*/  FSEL R57, R57, -INF , !P0 ;  /* 0xff80000039397808 */ /* 0x004fe20004000000 */
[----:B------:R-:W-:Y:S01]  /*12f20*/  FMUL.FTZ R9, R78, R3 ;  /* 0x000000034e097220 */ /* 0x000fe20000410000 */
[----:B------:R-:W-:-:S05]  /*12f30*/  VIADD R100, R114, 0x40 ;  /* 0x0000004072647836 */ /* 0x000fca0000000000 */
[----:B------:R-:W2:Y:S01]  /*12f40*/  MUFU.TANH R154, R37 ;  /* 0x00000025009a7308 */ /* 0x000ea20000002400 */
[----:B------:R-:W-:Y:S01]  /*12f50*/  ISETP.GT.AND P0, PT, R238, R24, PT ;  /* 0x00000018ee00720c */ /* 0x000fe20003f04270 */
[----:B---3--:R-:W-:Y:S01]  /*12f60*/  VIADD R28, R114, 0x29 ;  /* 0x00000029721c7836 */ /* 0x008fe20000000000 */
[----:B------:R-:W-:-:S05]  /*12f70*/  ISETP.GT.AND P3, PT, R238, R112, PT ;  /* 0x00000070ee00720c */ /* 0x000fca0003f64270 */
[----:B------:R-:W3:Y:S01]  /*12f80*/  MUFU.TANH R196, R196 ;  /* 0x000000c400c47308 */ /* 0x000ee20000002400 */
[-C--:B------:R-:W-:Y:S01]  /*12f90*/  FMUL.FTZ R128, R128, R3.reuse ;  /* 0x0000000380807220 */ /* 0x080fe20000410000 */
[----:B------:R-:W-:Y:S01]  /*12fa0*/  FMUL.FTZ R120, R120, R3 ;  /* 0x0000000378787220 */ /* 0x000fe20000410000 */
[----:B------:R-:W-:-:S05]  /*12fb0*/  FSEL R35, R35, -INF , !P1 ;  /* 0xff80000023237808 */ /* 0x000fca0004800000 */
[----:B------:R1:W-:Y:S01]  /*12fc0*/  MUFU.TANH R186, R20 ;  /* 0x0000001400ba7308 */ /* 0x0003e20000002400 */
[----:B------:R-:W-:Y:S01]  /*12fd0*/  VIADD R104, R114, 0x38 ;  /* 0x0000003872687836 */ /* 0x000fe20000000000 */
[----:B------:R-:W-:-:S06]  /*12fe0*/  ISETP.GT.AND P1, PT, R238, R10, PT ;  /* 0x0000000aee00720c */ /* 0x000fcc0003f24270 */
[----:B------:R2:W3:Y:S01]  /*12ff0*/  MUFU.TANH R178, R16 ;  /* 0x0000001000b27308 */ /* 0x0004e20000002400 */
[----:B------:R-:W-:Y:S01]  /*13000*/  VIADD R102, R114, 0x39 ;  /* 0x0000003972667836 */ /* 0x000fe20000000000 */
[----:B----4-:R-:W-:Y:S01]  /*13010*/  FSEL R53, R53, -INF , !P4 ;  /* 0xff80000035357808 */ /* 0x010fe20006000000 */
[----:B------:R-:W-:Y:S01]  /*13020*/  FMUL.FTZ R121, R121, R3 ;  /* 0x0000000379797220 */ /* 0x000fe20000410000 */
[----:B-1----:R-:W-:-:S04]  /*13030*/  FSEL R20, R66, -INF , !P5 ;  /* 0xff80000042147808 */ /* 0x002fc80006800000 */
[----:B------:R-:W1:Y:S01]  /*13040*/  MUFU.TANH R184, R25 ;  /* 0x0000001900b87308 */ /* 0x000e620000002400 */
[----:B------:R-:W-:Y:S01]  /*13050*/  ISETP.GT.AND P5, PT, R238, R40, PT ;  /* 0x00000028ee00720c */ /* 0x000fe20003fa4270 */
[----:B------:R-:W-:Y:S02]  /*13060*/  VIADD R96, R114, 0x48 ;  /* 0x0000004872607836 */ /* 0x000fe40000000000 */
[----:B------:R-:W-:Y:S01]  /*13070*/  FMUL.FTZ R129, R129, R3 ;  /* 0x0000000381817220 */ /* 0x000fe20000410000 */
[----:B------:R-:W-:-:S03]  /*13080*/  ISETP.GT.AND P4, PT, R238, R34, PT ;  /* 0x00000022ee00720c */ /* 0x000fc60003f84270 */
[----:B------:R4:W1:Y:S01]  /*13090*/  MUFU.TANH R182, R21 ;  /* 0x0000001500b67308 */ /* 0x0008620000002400 */
[----:B--2---:R-:W-:Y:S02]  /*130a0*/  FSEL R16, R56, -INF , !P6 ;  /* 0xff80000038107808 */ /* 0x004fe40007000000 */
[----:B------:R-:W-:Y:S02]  /*130b0*/  ISETP.GT.AND P6, PT, R238, R36, PT ;  /* 0x00000024ee00720c */ /* 0x000fe40003fc4270 */
[----:B------:R-:W-:-:S03]  /*130c0*/  FSEL R248, R48, -INF , !P5 ;  /* 0xff80000030f87808 */ /* 0x000fc60006800000 */
[----:B------:R2:W1:Y:S01]  /*130d0*/  MUFU.TANH R176, R17 ;  /* 0x0000001100b07308 */ /* 0x0004620000002400 */
[----:B------:R-:W-:Y:S01]  /*130e0*/  ISETP.GT.AND P5, PT, R238, R106, PT ;  /* 0x0000006aee00720c */ /* 0x000fe20003fa4270 */
[----:B------:R-:W-:Y:S01]  /*130f0*/  VIADD R88, R114, 0x58 ;  /* 0x0000005872587836 */ /* 0x000fe20000000000 */
[----:B------:R-:W-:Y:S01]  /*13100*/  FSEL R65, R65, -INF , !P3 ;  /* 0xff80000041417808 */ /* 0x000fe20005800000 */
[----:B------:R-:W-:-:S04]  /*13110*/  FMUL.FTZ R124, R124, R3 ;  /* 0x000000037c7c7220 */ /* 0x000fc80000410000 */
[----:B------:R-:W1:Y:S01]  /*13120*/  MUFU.TANH R158, R125 ;  /* 0x0000007d009e7308 */ /* 0x000e620000002400 */
[----:B------:R-:W-:Y:S01]  /*13130*/  ISETP.GT.AND P3, PT, R238, R28, PT ;  /* 0x0000001cee00720c */ /* 0x000fe20003f64270 */
[----:B------:R-:W-:Y:S01]  /*13140*/  FMUL.FTZ R116, R116, R3 ;  /* 0x0000000374747220 */ /* 0x000fe20000410000 */
[----:B----4-:R-:W-:-:S05]  /*13150*/  FSEL R21, R52, -INF , !P1 ;  /* 0xff80000034157808 */ /* 0x010fca0004800000 */
[----:B------:R-:W4:Y:S01]  /*13160*/  MUFU.TANH R180, R29 ;  /* 0x0000001d00b47308 */ /* 0x000f220000002400 */
[----:B--2---:R-:W-:Y:S02]  /*13170*/  FSEL R17, R44, -INF , !P0 ;  /* 0xff8000002c117808 */ /* 0x004fe40004000000 */
[----:B------:R-:W-:Y:S01]  /*13180*/  ISETP.GT.AND P0, PT, R238, R100, PT ;  /* 0x00000064ee00720c */ /* 0x000fe20003f04270 */
[----:B------:R-:W-:Y:S01]  /*13190*/  VIADD R94, R114, 0x49 ;  /* 0x00000049725e7836 */ /* 0x000fe20000000000 */
[----:B------:R-:W-:-:S03]  /*131a0*/  FSEL R49, R49, -INF , !P6 ;  /* 0xff80000031317808 */ /* 0x000fc60007000000 */
[----:B------:R-:W2:Y:S01]  /*131b0*/  MUFU.TANH R164, R128 ;  /* 0x0000008000a47308 */ /* 0x000ea20000002400 */
[----:B------:R-:W-:Y:S01]  /*131c0*/  VIADD R90, R114, 0x51 ;  /* 0x00000051725a7836 */ /* 0x000fe20000000000 */
[C---:B------:R-:W-:Y:S01]  /*131d0*/  ISETP.GT.AND P6, PT, R238.reuse, R104, PT ;  /* 0x00000068ee00720c */ /* 0x040fe20003fc4270 */
[----:B------:R-:W-:Y:S01]  /*131e0*/  FMUL.FTZ R117, R117, R3 ;  /* 0x0000000375757220 */ /* 0x000fe20000410000 */
[----:B------:R-:W-:-:S04]  /*131f0*/  ISETP.GT.AND P1, PT, R238, R102, PT ;  /* 0x00000066ee00720c */ /* 0x000fc80003f24270 */
[----:B------:R-:W2:Y:S01]  /*13200*/  MUFU.TANH R146, R120 ;  /* 0x0000007800927308 */ /* 0x000ea20000002400 */
[----:B------:R-:W-:Y:S01]  /*13210*/  FSEL R240, R6, -INF , !P4 ;  /* 0xff80000006f07808 */ /* 0x000fe20006000000 */
[----:B------:R-:W-:Y:S01]  /*13220*/  FMUL.FTZ R79, R79, R3 ;  /* 0x000000034f4f7220 */ /* 0x000fe20000410000 */
[----:B------:R-:W-:Y:S01]  /*13230*/  FSEL R214, R12, -INF , !P5 ;  /* 0xff8000000cd67808 */ /* 0x000fe20006800000 */
[----:B------:R-:W-:Y:S01]  /*13240*/  VIADD R86, R114, 0x59 ;  /* 0x0000005972567836 */ /* 0x000fe20000000000 */
[----:B------:R-:W-:-:S03]  /*13250*/  ISETP.GT.AND P5, PT, R238, R96, PT ;  /* 0x00000060ee00720c */ /* 0x000fc60003fa4270 */
[----:B------:R-:W2:Y:S01]  /*13260*/  MUFU.TANH R9, R9 ;  /* 0x0000000900097308 */ /* 0x000ea20000002400 */
[----:B------:R-:W-:Y:S01]  /*13270*/  FSEL R198, R198, -INF , !P0 ;  /* 0xff800000c6c67808 */ /* 0x000fe20004000000 */
[----:B------:R-:W-:Y:S01]  /*13280*/  FMUL.FTZ R6, R71, R3 ;  /* 0x0000000347067220 */ /* 0x000fe20000410000 */
[----:B------:R-:W-:Y:S01]  /*13290*/  VIADD R78, R114, 0x69 ;  /* 0x00000069724e7836 */ /* 0x000fe20000000000 */
[----:B------:R-:W-:-:S04]  /*132a0*/  FSEL R15, R4, -INF , !P3 ;  /* 0xff800000040f7808 */ /* 0x000fc80005800000 */
[----:B------:R-:W2:Y:S01]  /*132b0*/  MUFU.TANH R144, R121 ;  /* 0x0000007900907308 */ /* 0x000ea20000002400 */
[----:B------:R-:W-:Y:S01]  /*132c0*/  ISETP.GT.AND P0, PT, R238, R88, PT ;  /* 0x00000058ee00720c */ /* 0x000fe20003f04270 */
[----:B------:R-:W-:Y:S02]  /*132d0*/  VIADD R98, R114, 0x41 ;  /* 0x0000004172627836 */ /* 0x000fe40000000000 */
[----:B------:R-:W-:Y:S01]  /*132e0*/  FMUL.FTZ R4, R70, R3 ;  /* 0x0000000346047220 */ /* 0x000fe20000410000 */
[----:B------:R-:W-:-:S03]  /*132f0*/  FSEL R206, R13, -INF , !P6 ;  /* 0xff8000000dce7808 */ /* 0x000fc60007000000 */
[----:B------:R-:W2:Y:S01]  /*13300*/  MUFU.TANH R162, R129 ;  /* 0x0000008100a27308 */ /* 0x000ea20000002400 */
[----:B------:R-:W-:Y:S01]  /*13310*/  FSEL R154, R154, -INF , !P1 ;  /* 0xff8000009a9a7808 */ /* 0x000fe20004800000 */
[----:B------:R-:W-:Y:S01]  /*13320*/  VIADD R92, R114, 0x50 ;  /* 0x00000050725c7836 */ /* 0x000fe20000000000 */
[----:B------:R-:W-:Y:S01]  /*13330*/  ISETP.GT.AND P6, PT, R238, R94, PT ;  /* 0x0000005eee00720c */ /* 0x000fe20003fc4270 */
[----:B------:R-:W-:Y:S01]  /*13340*/  VIADD R84, R114, 0x60 ;  /* 0x0000006072547836 */ /* 0x000fe20000000000 */
[----:B------:R-:W-:-:S03]  /*13350*/  ISETP.GT.AND P1, PT, R238, R90, PT ;  /* 0x0000005aee00720c */ /* 0x000fc60003f24270 */
[----:B------:R-:W2:Y:S01]  /*13360*/  MUFU.TANH R160, R124 ;  /* 0x0000007c00a07308 */ /* 0x000ea20000002400 */
[----:B------:R-:W-:Y:S01]  /*13370*/  VIADD R76, R114, 0x70 ;  /* 0x00000070724c7836 */ /* 0x000fe20000000000 */
[----:B---3--:R-:W-:Y:S01]  /*13380*/  FSEL R196, R196, -INF , !P5 ;  /* 0xff800000c4c47808 */ /* 0x008fe20006800000 */
[C---:B------:R-:W-:Y:S01]  /*13390*/  VIADD R13, R238.reuse, 0x8 ;  /* 0x00000008ee0d7836 */ /* 0x040fe20000000000 */
[----:B------:R-:W-:-:S04]  /*133a0*/  ISETP.GT.AND P5, PT, R238, R86, PT ;  /* 0x00000056ee00720c */ /* 0x000fc80003fa4270 */
[----:B------:R-:W3:Y:S01]  /*133b0*/  MUFU.TANH R145, R116 ;  /* 0x0000007400917308 */ /* 0x000ee20000002400 */
[----:B------:R-:W-:Y:S01]  /*133c0*/  FSEL R178, R178, -INF , !P0 ;  /* 0xff800000b2b27808 */ /* 0x000fe20004000000 */
[----:B------:R-:W-:Y:S01]  /*133d0*/  VIADD R74, R114, 0x71 ;  /* 0x00000071724a7836 */ /* 0x000fe20000000000 */
[----:B------:R-:W-:Y:S01]  /*133e0*/  ISETP.GT.AND P0, PT, R238, R78, PT ;  /* 0x0000004eee00720c */ /* 0x000fe20003f04270 */
[----:B------:R-:W-:-:S04]  /*133f0*/  VIADD R82, R114, 0x61 ;  /* 0x0000006172527836 */ /* 0x000fc80000000000 */
[----:B------:R-:W3:Y:S01]  /*13400*/  MUFU.TANH R139, R117 ;  /* 0x00000075008b7308 */ /* 0x000ee20000002400 */
[----:B------:R-:W-:Y:S01]  /*13410*/  ISETP.GT.AND P4, PT, R238, R98, PT ;  /* 0x00000062ee00720c */ /* 0x000fe20003f84270 */
[----:B------:R-:W-:Y:S01]  /*13420*/  VIADD R80, R114, 0x68 ;  /* 0x0000006872507836 */ /* 0x000fe20000000000 */
[----:B-1----:R-:W-:Y:S01]  /*13430*/  FSEL R184, R184, -INF , !P6 ;  /* 0xff800000b8b87808 */ /* 0x002fe20007000000 */
[----:B------:R-:W-:Y:S01]  /*13440*/  VIADD R62, R114, 0x78 ;  /* 0x00000078723e7836 */ /* 0x000fe20000000000 */
[----:B------:R-:W-:-:S03]  /*13450*/  FSEL R182, R182, -INF , !P1 ;  /* 0xff800000b6b67808 */ /* 0x000fc60004800000 */
[----:B------:R-:W1:Y:S01]  /*13460*/  MUFU.TANH R79, R79 ;  /* 0x0000004f004f7308 */ /* 0x000e620000002400 */
[----:B------:R-:W-:Y:S01]  /*13470*/  ISETP.GT.AND P3, PT, R238, R92, PT ;  /* 0x0000005cee00720c */ /* 0x000fe20003f64270 */
[----:B------:R-:W-:Y:S01]  /*13480*/  FMUL.FTZ R12, R58, R3 ;  /* 0x000000033a0c7220 */ /* 0x000fe20000410000 */
[----:B------:R-:W-:Y:S02]  /*13490*/  ISETP.GT.AND P6, PT, R238, R84, PT ;  /* 0x00000054ee00720c */ /* 0x000fe40003fc4270 */
[----:B------:R-:W-:-:S03]  /*134a0*/  FSEL R176, R176, -INF , !P5 ;  /* 0xff800000b0b07808 */ /* 0x000fc60006800000 */
[----:B------:R-:W1:Y:S01]  /*134b0*/  MUFU.TANH R6, R6 ;  /* 0x0000000600067308 */ /* 0x000e620000002400 */
[----:B------:R-:W-:Y:S01]  /*134c0*/  ISETP.GT.AND P1, PT, R238, R76, PT ;  /* 0x0000004cee00720c */ /* 0x000fe20003f24270 */
[----:B------:R-:W-:Y:S01]  /*134d0*/  VIADD R66, R114, 0x79 ;  /* 0x0000007972427836 */ /* 0x000fe20000000000 */
[----:B------:R-:W-:Y:S02]  /*134e0*/  ISETP.GT.AND P5, PT, R13, R114, PT ;  /* 0x000000720d00720c */ /* 0x000fe40003fa4270 */
[----:B------:R-:W-:-:S03]  /*134f0*/  FSEL R158, R158, -INF , !P0 ;  /* 0xff8000009e9e7808 */ /* 0x000fc60004000000 */
[----:B------:R-:W1:Y:S01]  /*13500*/  MUFU.TANH R4, R4 ;  /* 0x0000000400047308 */ /* 0x000e620000002400 */
[----:B----4-:R-:W-:Y:S02]  /*13510*/  FSEL R180, R180, -INF , !P4 ;  /* 0xff800000b4b47808 */ /* 0x010fe40006000000 */
[C---:B------:R-:W-:Y:S02]  /*13520*/  ISETP.GT.AND P0, PT, R238.reuse, R74, PT ;  /* 0x0000004aee00720c */ /* 0x040fe40003f04270 */
[----:B------:R-:W-:Y:S02]  /*13530*/  ISETP.GT.AND P4, PT, R238, R82, PT ;  /* 0x00000052ee00720c */ /* 0x000fe40003f84270 */
[----:B------:R-:W-:Y:S02]  /*13540*/  FSEL R186, R186, -INF , !P3 ;  /* 0xff800000baba7808 */ /* 0x000fe40005800000 */
[----:B--2---:R-:W-:Y:S02]  /*13550*/  FSEL R164, R164, -INF , !P6 ;  /* 0xff800000a4a47808 */ /* 0x004fe40007000000 */
[----:B------:R-:W-:-:S02]  /*13560*/  FSEL R146, R146, -INF , !P1 ;  /* 0xff80000092927808 */ /* 0x000fc40004800000 */
[----:B------:R-:W-:Y:S02]  /*13570*/  ISETP.GT.AND P3, PT, R238, R80, PT ;  /* 0x00000050ee00720c */ /* 0x000fe40003f64270 */
[----:B------:R-:W-:Y:S02]  /*13580*/  ISETP.GE.AND P6, PT, R114, R235, PT ;  /* 0x000000eb7200720c */ /* 0x000fe40003fc6270 */
[----:B------:R-:W-:Y:S02]  /*13590*/  ISETP.GT.AND P1, PT, R238, R62, PT ;  /* 0x0000003eee00720c */ /* 0x000fe40003f24270 */
[----:B------:R-:W-:Y:S01]  /*135a0*/  FSEL R11, R9, -INF , !P5 ;  /* 0xff800000090b7808 */ /* 0x000fe20006800000 */
[----:B------:R-:W2:Y:S01]  /*135b0*/  MUFU.TANH R12, R12 ;  /* 0x0000000c000c7308 */ /* 0x000ea20000002400 */
[----:B------:R-:W-:Y:S02]  /*135c0*/  FSEL R144, R144, -INF , !P0 ;  /* 0xff80000090907808 */ /* 0x000fe40004000000 */
[----:B------:R-:W-:-:S02]  /*135d0*/  FSEL R162, R162, -INF , !P4 ;  /* 0xff800000a2a27808 */ /* 0x000fc40006000000 */
[----:B------:R-:W-:Y:S02]  /*135e0*/  ISETP.GT.AND P0, PT, R238, R66, PT ;  /* 0x00000042ee00720c */ /* 0x000fe40003f04270 */
[----:B------:R-:W-:Y:S02]  /*135f0*/  ISETP.GE.AND P4, PT, R114, R237, PT ;  /* 0x000000ed7200720c */ /* 0x000fe40003f86270 */
[----:B------:R-:W-:Y:S02]  /*13600*/  FSEL R160, R160, -INF , !P3 ;  /* 0xff800000a0a07808 */ /* 0x000fe40005800000 */
[----:B---3--:R-:W-:Y:S02]  /*13610*/  FSEL R145, R145, -INF , !P1 ;  /* 0xff80000091917808 */ /* 0x008fe40004800000 */
[----:B------:R-:W-:Y:S02]  /*13620*/  FSEL R11, R11, -INF , !P6 ;  /* 0xff8000000b0b7808 */ /* 0x000fe40007000000 */
[----:B------:R-:W-:-:S02]  /*13630*/  ISETP.GT.AND P3, PT, R13, R68, PT ;  /* 0x000000440d00720c */ /* 0x000fc40003f64270 */
[C---:B------:R-:W-:Y:S02]  /*13640*/  ISETP.GE.AND P1, PT, R68.reuse, R237, PT ;  /* 0x000000ed4400720c */ /* 0x040fe40003f26270 */
[----:B------:R-:W-:Y:S02]  /*13650*/  ISETP.GT.AND P6, PT, R13, R110, PT ;  /* 0x0000006e0d00720c */ /* 0x000fe40003fc4270 */
[----:B------:R-:W-:Y:S02]  /*13660*/  FSEL R139, R139, -INF , !P0 ;  /* 0xff8000008b8b7808 */ /* 0x000fe40004000000 */
[----:B------:R-:W-:Y:S02]  /*13670*/  FSEL R9, R63, -INF , !P4 ;  /* 0xff8000003f097808 */ /* 0x000fe40006000000 */
[----:B------:R-:W-:Y:S02]  /*13680*/  ISETP.GT.AND P0, PT, R13, R112, PT ;  /* 0x000000700d00720c */ /* 0x000fe40003f04270 */
[----:B------:R-:W-:-:S02]  /*13690*/  ISETP.GE.AND P4, PT, R68, R235, PT ;  /* 0x000000eb4400720c */ /* 0x000fc40003f86270 */
[----:B-1----:R-:W-:Y:S02]  /*136a0*/  FSEL R56, R79, -INF , !P3 ;  /* 0xff8000004f387808 */ /* 0x002fe40005800000 */
[----:B------:R-:W-:Y:S02]  /*136b0*/  FSEL R68, R35, -INF , !P1 ;  /* 0xff80000023447808 */ /* 0x000fe40004800000 */
[----:B------:R-:W-:Y:S01]  /*136c0*/  FSEL R6, R6, -INF , !P6 ;  /* 0xff80000006067808 */ /* 0x000fe20007000000 */
[----:B------:R-:W-:Y:S01]  /*136d0*/  FMUL.FTZ R29, R54, R3 ;  /* 0x00000003361d7220 */ /* 0x000fe20000410000 */
[-C--:B------:R-:W-:Y:S02]  /*136e0*/  ISETP.GE.AND P1, PT, R110, R235.reuse, PT ;  /* 0x000000eb6e00720c */ /* 0x080fe40003f26270 */
[----:B------:R-:W-:Y:S02]  /*136f0*/  ISETP.GE.AND P3, PT, R112, R235, PT ;  /* 0x000000eb7000720c */ /* 0x000fe40003f66270 */
[----:B------:R-:W-:-:S02]  /*13700*/  FSEL R4, R4, -INF , !P0 ;  /* 0xff80000004047808 */ /* 0x000fc40004000000 */
[----:B------:R-:W-:Y:S02]  /*13710*/  FSEL R56, R56, -INF , !P4 ;  /* 0xff80000038387808 */ /* 0x000fe40006000000 */
[----:B------:R-:W-:Y:S02]  /*13720*/  ISETP.GE.AND P4, PT, R110, R237, PT ;  /* 0x000000ed6e00720c */ /* 0x000fe40003f86270 */
[----:B------:R-:W-:Y:S01]  /*13730*/  FSEL R54, R6, -INF , !P1 ;  /* 0xff80000006367808 */ /* 0x000fe20004800000 */
[----:B------:R-:W-:Y:S01]  /*13740*/  FMUL.FTZ R25, R55, R3 ;  /* 0x0000000337197220 */ /* 0x000fe20000410000 */
[----:B------:R-:W-:Y:S01]  /*13750*/  ISETP.GT.AND P0, PT, R13, R14, PT ;  /* 0x0000000e0d00720c */ /* 0x000fe20003f04270 */
[----:B------:R1:W-:Y:S01]  /*13760*/  MUFU.TANH R6, R29 ;  /* 0x0000001d00067308 */ /* 0x0003e20000002400 */
[----:B------:R-:W-:Y:S02]  /*13770*/  FSEL R52, R4, -INF , !P3 ;  /* 0xff80000004347808 */ /* 0x000fe40005800000 */
[----:B------:R-:W-:-:S02]  /*13780*/  ISETP.GE.AND P3, PT, R14, R237, PT ;  /* 0x000000ed0e00720c */ /* 0x000fc40003f66270 */
[----:B------:R-:W-:-:S03]  /*13790*/  FSEL R44, R20, -INF , !P4 ;  /* 0xff800000142c7808 */ /* 0x000fc60006000000 */
[----:B------:R-:W3:Y:S01]  /*137a0*/  MUFU.TANH R4, R59 ;  /* 0x0000003b00047308 */ /* 0x000ee20000002400 */
[----:B------:R-:W-:Y:S02]  /*137b0*/  ISETP.GE.AND P4, PT, R14, R235, PT ;  /* 0x000000eb0e00720c */ /* 0x000fe40003f86270 */
[----:B--2---:R-:W-:Y:S02]  /*137c0*/  FSEL R12, R12, -INF , !P0 ;  /* 0xff8000000c0c7808 */ /* 0x004fe40004000000 */
[----:B------:R-:W-:Y:S01]  /*137d0*/  FSEL R14, R16, -INF , !P3 ;  /* 0xff800000100e7808 */ /* 0x000fe20005800000 */
[----:B-1----:R-:W-:Y:S01]  /*137e0*/  FMUL.FTZ R29, R50, R3 ;  /* 0x00000003321d7220 */ /* 0x002fe20000410000 */
[----:B------:R-:W-:Y:S01]  /*137f0*/  ISETP.GE.AND P3, PT, R10, R237, PT ;  /* 0x000000ed0a00720c */ /* 0x000fe20003f66270 */
[----:B------:R-:W1:Y:S01]  /*13800*/  MUFU.TANH R25, R25 ;  /* 0x0000001900197308 */ /* 0x000e620000002400 */
[----:B------:R-:W-:Y:S02]  /*13810*/  FSEL R20, R12, -INF , !P4 ;  /* 0xff8000000c147808 */ /* 0x000fe40006000000 */
[----:B------:R-:W-:-:S02]  /*13820*/  ISETP.GT.AND P0, PT, R13, R10, PT ;  /* 0x0000000a0d00720c */ /* 0x000fc40003f04270 */
[----:B------:R-:W-:-:S03]  /*13830*/  ISETP.GE.AND P4, PT, R10, R235, PT ;  /* 0x000000eb0a00720c */ /* 0x000fc60003f86270 */
[----:B------:R-:W2:Y:S01]  /*13840*/  MUFU.TANH R29, R29 ;  /* 0x0000001d001d7308 */ /* 0x000ea20000002400 */
[----:B------:R-:W-:Y:S01]  /*13850*/  FSEL R10, R21, -INF , !P3 ;  /* 0xff800000150a7808 */ /* 0x000fe20005800000 */
[----:B------:R-:W-:Y:S01]  /*13860*/  FMUL.FTZ R21, R51, R3 ;  /* 0x0000000333157220 */ /* 0x000fe20000410000 */
[-C--:B------:R-:W-:Y:S02]  /*13870*/  ISETP.GE.AND P5, PT, R112, R237.reuse, PT ;  /* 0x000000ed7000720c */ /* 0x080fe40003fa6270 */
[----:B------:R-:W-:Y:S02]  /*13880*/  ISETP.GT.AND P6, PT, R13, R108, PT ;  /* 0x0000006c0d00720c */ /* 0x000fe40003fc4270 */
[----:B------:R-:W-:Y:S01]  /*13890*/  FSEL R48, R65, -INF , !P5 ;  /* 0xff80000041307808 */ /* 0x000fe20006800000 */
[----:B------:R-:W4:Y:S01]  /*138a0*/  MUFU.TANH R21, R21 ;  /* 0x0000001500157308 */ /* 0x000f220000002400 */
[C---:B------:R-:W-:Y:S02]  /*138b0*/  ISETP.GE.AND P5, PT, R108.reuse, R237, PT ;  /* 0x000000ed6c00720c */ /* 0x040fe40003fa6270 */
[----:B------:R-:W-:-:S02]  /*138c0*/  ISETP.GE.AND P1, PT, R108, R235, PT ;  /* 0x000000eb6c00720c */ /* 0x000fc40003f26270 */
[----:B---3--:R-:W-:Y:S02]  /*138d0*/  FSEL R4, R4, -INF , !P6 ;  /* 0xff80000004047808 */ /* 0x008fe40007000000 */
[----:B------:R-:W-:Y:S02]  /*138e0*/  FSEL R6, R6, -INF , !P0 ;  /* 0xff80000006067808 */ /* 0x000fe40004000000 */
[C---:B------:R-:W-:Y:S02]  /*138f0*/  ISETP.GT.AND P6, PT, R13.reuse, R8, PT ;  /* 0x000000080d00720c */ /* 0x040fe40003fc4270 */
[----:B------:R-:W-:Y:S02]  /*13900*/  ISETP.GT.AND P0, PT, R13, R40, PT ;  /* 0x000000280d00720c */ /* 0x000fe40003f04270 */
[----:B------:R-:W-:Y:S02]  /*13910*/  ISETP.GE.AND P3, PT, R40, R237, PT ;  /* 0x000000ed2800720c */ /* 0x000fe40003f66270 */
[----:B------:R-:W-:-:S02]  /*13920*/  FSEL R12, R57, -INF , !P5 ;  /* 0xff800000390c7808 */ /* 0x000fc40006800000 */
[----:B------:R-:W-:Y:S02]  /*13930*/  FSEL R16, R4, -INF , !P1 ;  /* 0xff80000004107808 */ /* 0x000fe40004800000 */
[----:B------:R-:W-:Y:S02]  /*13940*/  FSEL R6, R6, -INF , !P4 ;  /* 0xff80000006067808 */ /* 0x000fe40006000000 */
[----:B------:R-:W-:Y:S02]  /*13950*/  ISETP.GE.AND P5, PT, R8, R237, PT ;  /* 0x000000ed0800720c */ /* 0x000fe40003fa6270 */
[----:B-1----:R-:W-:Y:S01]  /*13960*/  FSEL R4, R25, -INF , !P6 ;  /* 0xff80000019047808 */ /* 0x002fe20007000000 */
[----:B------:R-:W-:Y:S01]  /*13970*/  FMUL.FTZ R25, R46, R3 ;  /* 0x000000032e197220 */ /* 0x000fe20000410000 */
[----:B------:R-:W-:Y:S02]  /*13980*/  ISETP.GE.AND P4, PT, R40, R235, PT ;  /* 0x000000eb2800720c */ /* 0x000fe40003f86270 */
[----:B--2---:R-:W-:-:S02]  /*13990*/  FSEL R29, R29, -INF , !P0 ;  /* 0xff8000001d1d7808 */ /* 0x004fc40004000000 */
[----:B------:R-:W-:Y:S02]  /*139a0*/  FSEL R248, R248, -INF , !P3 ;  /* 0xff800000f8f87808 */ /* 0x000fe40005800000 */
[----:B------:R-:W-:Y:S02]  /*139b0*/  ISETP.GE.AND P3, PT, R24, R237, PT ;  /* 0x000000ed1800720c */ /* 0x000fe40003f66270 */
[----:B------:R-:W-:Y:S02]  /*139c0*/  ISETP.GE.AND P1, PT, R8, R235, PT ;  /* 0x000000eb0800720c */ /* 0x000fe40003f26270 */
[----:B------:R-:W-:Y:S02]  /*139d0*/  FSEL R8, R53, -INF , !P5 ;  /* 0xff80000035087808 */ /* 0x000fe40006800000 */
[----:B------:R-:W-:Y:S02]  /*139e0*/  FSEL R40, R29, -INF , !P4 ;  /* 0xff8000001d287808 */ /* 0x000fe40006000000 */
[----:B------:R-:W-:-:S02]  /*139f0*/  ISETP.GE.AND P5, PT, R36, R237, PT ;  /* 0x000000ed2400720c */ /* 0x000fc40003fa6270 */
[C---:B------:R-:W-:Y:S02]  /*13a00*/  ISETP.GT.AND P0, PT, R13.reuse, R24, PT ;  /* 0x000000180d00720c */ /* 0x040fe40003f04270 */
[----:B------:R-:W-:Y:S01]  /*13a10*/  ISETP.GE.AND P4, PT, R24, R235, PT ;  /* 0x000000eb1800720c */ /* 0x000fe20003f86270 */
[----:B------:R-:W1:Y:S01]  /*13a20*/  MUFU.TANH R25, R25 ;  /* 0x0000001900197308 */ /* 0x000e620000002400 */
[----:B------:R-:W-:Y:S02]  /*13a30*/  ISETP.GT.AND P6, PT, R13, R36, PT ;  /* 0x000000240d00720c */ /* 0x000fe40003fc4270 */
[----:B------:R-:W-:Y:S01]  /*13a40*/  FSEL R24, R17, -INF , !P3 ;  /* 0xff80000011187808 */ /* 0x000fe20005800000 */
[----:B------:R-:W-:Y:S01]  /*13a50*/  FMUL.FTZ R17, R43, R3 ;  /* 0x000000032b117220 */ /* 0x000fe20000410000 */
[----:B------:R-:W-:-:S03]  /*13a60*/  FSEL R246, R49, -INF , !P5 ;  /* 0xff80000031f67808 */ /* 0x000fc60006800000 */
[----:B------:R-:W2:Y:S01]  /*13a70*/  MUFU.TANH R29, R47 ;  /* 0x0000002f001d7308 */ /* 0x000ea20000002400 */
[----:B------:R-:W-:Y:S02]  /*13a80*/  FSEL R4, R4, -INF , !P1 ;  /* 0xff80000004047808 */ /* 0x000fe40004800000 */
[----:B----4-:R-:W-:Y:S02]  /*13a90*/  FSEL R21, R21, -INF , !P6 ;  /* 0xff80000015157808 */ /* 0x010fe40007000000 */
[----:B------:R-:W-:Y:S01]  /*13aa0*/  ISETP.GE.AND P5, PT, R28, R237, PT ;  /* 0x000000ed1c00720c */ /* 0x000fe20003fa6270 */
[----:B------:R-:W-:Y:S01]  /*13ab0*/  FMUL.FTZ R35, R42, R3 ;  /* 0x000000032a237220 */ /* 0x000fe20000410000 */
[----:B------:R-:W-:Y:S01]  /*13ac0*/  ISETP.GE.AND P1, PT, R36, R235, PT ;  /* 0x000000eb2400720c */ /* 0x000fe20003f26270 */
[----:B------:R-:W3:Y:S01]  /*13ad0*/  MUFU.TANH R17, R17 ;  /* 0x0000001100117308 */ /* 0x000ee20000002400 */
[----:B------:R-:W-:Y:S01]  /*13ae0*/  FSEL R36, R15, -INF , !P5 ;  /* 0xff8000000f247808 */ /* 0x000fe20006800000 */
[----:B------:R-:W-:Y:S01]  /*13af0*/  FMUL.FTZ R15, R38, R3 ;  /* 0x00000003260f7220 */ /* 0x000fe20000410000 */
[----:B------:R-:W-:-:S05]  /*13b00*/  FSEL R42, R21, -INF , !P1 ;  /* 0xff800000152a7808 */ /* 0x000fca0004800000 */
[----:B------:R-:W4:Y:S01]  /*13b10*/  MUFU.TANH R21, R35 ;  /* 0x0000002300157308 */ /* 0x000f220000002400 */
[----:B------:R-:W-:Y:S02]  /*13b20*/  ISETP.GT.AND P6, PT, R13, R28, PT ;  /* 0x0000001c0d00720c */ /* 0x000fe40003fc4270 */
[----:B-1----:R-:W-:-:S05]  /*13b30*/  FSEL R25, R25, -INF , !P0 ;  /* 0xff80000019197808 */ /* 0x002fca0004000000 */
[----:B------:R-:W1:Y:S01]  /*13b40*/  MUFU.TANH R15, R15 ;  /* 0x0000000f000f7308 */ /* 0x000e620000002400 */
[----:B--2---:R-:W-:Y:S02]  /*13b50*/  FSEL R29, R29, -INF , !P6 ;  /* 0xff8000001d1d7808 */ /* 0x004fe40007000000 */
[----:B------:R-:W-:Y:S02]  /*13b60*/  ISETP.GE.AND P1, PT, R28, R235, PT ;  /* 0x000000eb1c00720c */ /* 0x000fe40003f26270 */
[----:B------:R-:W-:Y:S02]  /*13b70*/  ISETP.GT.AND P6, PT, R13, R106, PT ;  /* 0x0000006a0d00720c */ /* 0x000fe40003fc4270 */
[----:B------:R-:W-:Y:S02]  /*13b80*/  FSEL R28, R25, -INF , !P4 ;  /* 0xff800000191c7808 */ /* 0x000fe40006000000 */
[----:B------:R-:W-:Y:S02]  /*13b90*/  ISETP.GT.AND P0, PT, R13, R34, PT ;  /* 0x000000220d00720c */ /* 0x000fe40003f04270 */
[----:B------:R-:W-:-:S02]  /*13ba0*/  ISETP.GE.AND P3, PT, R34, R237, PT ;  /* 0x000000ed2200720c */ /* 0x000fc40003f66270 */
[----:B------:R-:W-:Y:S02]  /*13bb0*/  ISETP.GE.AND P4, PT, R34, R235, PT ;  /* 0x000000eb2200720c */ /* 0x000fe40003f86270 */
[----:B------:R-:W-:Y:S02]  /*13bc0*/  FSEL R34, R29, -INF , !P1 ;  /* 0xff8000001d227808 */ /* 0x000fe40004800000 */
[----:B---3--:R-:W-:Y:S01]  /*13bd0*/  FSEL R17, R17, -INF , !P6 ;  /* 0xff80000011117808 */ /* 0x008fe20007000000 */
[----:B------:R-:W-:Y:S01]  /*13be0*/  FMUL.FTZ R30, R30, R3 ;  /* 0x000000031e1e7220 */ /* 0x000fe20000410000 */
[----:B------:R-:W-:Y:S02]  /*13bf0*/  ISETP.GE.AND P1, PT, R106, R235, PT ;  /* 0x000000eb6a00720c */ /* 0x000fe40003f26270 */
[----:B----4-:R-:W-:Y:S01]  /*13c00*/  FSEL R21, R21, -INF , !P0 ;  /* 0xff80000015157808 */ /* 0x010fe20004000000 */
[----:B------:R-:W-:Y:S01]  /*13c10*/  FMUL.FTZ R39, R39, R3 ;  /* 0x0000000327277220 */ /* 0x000fe20000410000 */
[----:B------:R-:W-:-:S02]  /*13c20*/  ISETP.GT.AND P0, PT, R13, R104, PT ;  /* 0x000000680d00720c */ /* 0x000fc40003f04270 */
[----:B------:R-:W-:Y:S02]  /*13c30*/  FSEL R244, R17, -INF , !P1 ;  /* 0xff80000011f47808 */ /* 0x000fe40004800000 */
[----:B------:R-:W2:Y:S01]  /*13c40*/  MUFU.TANH R17, R30 ;  /* 0x0000001e00117308 */ /* 0x000ea20000002400 */
[----:B------:R-:W-:Y:S02]  /*13c50*/  FSEL R138, R21, -INF , !P4 ;  /* 0xff800000158a7808 */ /* 0x000fe40006000000 */
[----:B-1----:R-:W-:Y:S01]  /*13c60*/  FSEL R15, R15, -INF , !P0 ;  /* 0xff8000000f0f7808 */ /* 0x002fe20004000000 */
[----:B------:R-:W-:Y:S01]  /*13c70*/  FMUL.FTZ R31, R31, R3 ;  /* 0x000000031f1f7220 */ /* 0x000fe20000410000 */
[----:B------:R-:W-:-:S03]  /*13c80*/  ISETP.GE.AND P4, PT, R104, R235, PT ;  /* 0x000000eb6800720c */ /* 0x000fc60003f86270 */
[----:B------:R-:W1:Y:S01]  /*13c90*/  MUFU.TANH R21, R39 ;  /* 0x0000002700157308 */ /* 0x000e620000002400 */
[----:B------:R-:W-:Y:S02]  /*13ca0*/  FSEL R242, R15, -INF , !P4 ;  /* 0xff8000000ff27808 */ /* 0x000fe40006000000 */
[----:B------:R-:W-:-:S05]  /*13cb0*/  ISETP.GT.AND P0, PT, R13, R100, PT ;  /* 0x000000640d00720c */ /* 0x000fca0003f04270 */
[----:B------:R-:W3:Y:S01]  /*13cc0*/  MUFU.TANH R15, R31 ;  /* 0x0000001f000f7308 */ /* 0x000ee20000002400 */
[----:B------:R-:W-:Y:S02]  /*13cd0*/  ISETP.GT.AND P6, PT, R13, R102, PT ;  /* 0x000000660d00720c */ /* 0x000fe40003fc4270 */
[----:B--2---:R-:W-:Y:S01]  /*13ce0*/  FSEL R17, R17, -INF , !P0 ;  /* 0xff80000011117808 */ /* 0x004fe20004000000 */
[----:B------:R-:W-:Y:S01]  /*13cf0*/  FMUL.FTZ R27, R27, R3 ;  /* 0x000000031b1b7220 */ /* 0x000fe20000410000 */
[----:B------:R-:W-:Y:S01]  /*13d00*/  ISETP.GE.AND P4, PT, R100, R235, PT ;  /* 0x000000eb6400720c */ /* 0x000fe20003f86270 */
[----:B------:R-:W-:Y:S01]  /*13d10*/  FMUL.FTZ R26, R26, R3 ;  /* 0x000000031a1a7220 */ /* 0x000fe20000410000 */
[----:B------:R-:W-:Y:S02]  /*13d20*/  ISETP.GE.AND P1, PT, R102, R235, PT ;  /* 0x000000eb6600720c */ /* 0x000fe40003f26270 */
[----:B-1----:R-:W-:Y:S02]  /*13d30*/  FSEL R21, R21, -INF , !P6 ;  /* 0xff80000015157808 */ /* 0x002fe40007000000 */
[----:B------:R-:W-:-:S02]  /*13d40*/  ISETP.GT.AND P6, PT, R13, R98, PT ;  /* 0x000000620d00720c */ /* 0x000fc40003fc4270 */
[----:B------:R-:W-:Y:S02]  /*13d50*/  FSEL R202, R17, -INF , !P4 ;  /* 0xff80000011ca7808 */ /* 0x000fe40006000000 */
[----:B------:R-:W1:Y:S01]  /*13d60*/  MUFU.TANH R17, R27 ;  /* 0x0000001b00117308 */ /* 0x000e620000002400 */
[----:B------:R-:W-:Y:S02]  /*13d70*/  FSEL R204, R21, -INF , !P1 ;  /* 0xff80000015cc7808 */ /* 0x000fe40004800000 */
[----:B---3--:R-:W-:Y:S01]  /*13d80*/  FSEL R15, R15, -INF , !P6 ;  /* 0xff8000000f0f7808 */ /* 0x008fe20007000000 */
[----:B------:R-:W-:Y:S01]  /*13d90*/  FMUL.FTZ R22, R22, R3 ;  /* 0x0000000316167220 */ /* 0x000fe20000410000 */
[----:B------:R-:W-:-:S03]  /*13da0*/  ISETP.GE.AND P1, PT, R98, R235, PT ;  /* 0x000000eb6200720c */ /* 0x000fc60003f26270 */
[----:B------:R-:W2:Y:S01]  /*13db0*/  MUFU.TANH R21, R26 ;  /* 0x0000001a00157308 */ /* 0x000ea20000002400 */
[----:B------:R-:W-:Y:S02]  /*13dc0*/  FSEL R172, R15, -INF , !P1 ;  /* 0xff8000000fac7808 */ /* 0x000fe40004800000 */
[----:B------:R-:W-:-:S05]  /*13dd0*/  ISETP.GT.AND P6, PT, R13, R94, PT ;  /* 0x0000005e0d00720c */ /* 0x000fca0003fc4270 */
[----:B------:R-:W3:Y:S01]  /*13de0*/  MUFU.TANH R15, R22 ;  /* 0x00000016000f7308 */ /* 0x000ee20000002400 */
[----:B------:R-:W-:Y:S02]  /*13df0*/  ISETP.GT.AND P0, PT, R13, R96, PT ;  /* 0x000000600d00720c */ /* 0x000fe40003f04270 */
[----:B-1----:R-:W-:Y:S01]  /*13e00*/  FSEL R17, R17, -INF , !P6 ;  /* 0xff80000011117808 */ /* 0x002fe20007000000 */
[----:B------:R-:W-:Y:S01]  /*13e10*/  FMUL.FTZ R18, R18, R3 ;  /* 0x0000000312127220 */ /* 0x000fe20000410000 */
[----:B------:R-:W-:Y:S01]  /*13e20*/  ISETP.GE.AND P1, PT, R94, R235, PT ;  /* 0x000000eb5e00720c */ /* 0x000fe20003f26270 */
[----:B------:R-:W-:Y:S01]  /*13e30*/  FMUL.FTZ R23, R23, R3 ;  /* 0x0000000317177220 */ /* 0x000fe20000410000 */
[----:B------:R-:W-:Y:S02]  /*13e40*/  ISETP.GE.AND P4, PT, R96, R235, PT ;  /* 0x000000eb6000720c */ /* 0x000fe40003f86270 */
[----:B--2---:R-:W-:Y:S02]  /*13e50*/  FSEL R21, R21, -INF , !P0 ;  /* 0xff80000015157808 */ /* 0x004fe40004000000 */
[----:B------:R-:W-:-:S02]  /*13e60*/  ISETP.GT.AND P0, PT, R13, R92, PT ;  /* 0x0000005c0d00720c */ /* 0x000fc40003f04270 */
[----:B------:R-:W-:Y:S02]  /*13e70*/  FSEL R188, R17, -INF , !P1 ;  /* 0xff80000011bc7808 */ /* 0x000fe40004800000 */
[----:B------:R1:W2:Y:S01]  /*13e80*/  MUFU.TANH R17, R18 ;  /* 0x0000001200117308 */ /* 0x0002a20000002400 */
[----:B------:R-:W-:Y:S02]  /*13e90*/  ISETP.GE.AND P5, PT, R106, R237, PT ;  /* 0x000000ed6a00720c */ /* 0x000fe40003fa6270 */
[----:B------:R-:W-:Y:S02]  /*13ea0*/  FSEL R200, R21, -INF , !P4 ;  /* 0xff80000015c87808 */ /* 0x000fe40006000000 */
[----:B---3--:R-:W-:Y:S01]  /*13eb0*/  FSEL R15, R15, -INF , !P0 ;  /* 0xff8000000f0f7808 */ /* 0x008fe20004000000 */
[----:B------:R-:W-:Y:S01]  /*13ec0*/  FMUL.FTZ R19, R19, R3 ;  /* 0x0000000313137220 */ /* 0x000fe20000410000 */
[----:B------:R-:W-:Y:S01]  /*13ed0*/  ISETP.GE.AND P4, PT, R92, R235, PT ;  /* 0x000000eb5c00720c */ /* 0x000fe20003f86270 */
[----:B------:R-:W3:Y:S01]  /*13ee0*/  MUFU.TANH R21, R23 ;  /* 0x0000001700157308 */ /* 0x000ee20000002400 */
[----:B------:R-:W-:-:S02]  /*13ef0*/  FSEL R214, R214, -INF , !P5 ;  /* 0xff800000d6d67808 */ /* 0x000fc40006800000 */
[----:B------:R-:W-:Y:S02]  /*13f00*/  ISETP.GE.AND P5, PT, R102, R237, PT ;  /* 0x000000ed6600720c */ /* 0x000fe40003fa6270 */
[----:B------:R-:W-:-:S03]  /*13f10*/  FSEL R194, R15, -INF , !P4 ;  /* 0xff8000000fc27808 */ /* 0x000fc60006000000 */
[----:B------:R-:W4:Y:S01]  /*13f20*/  MUFU.TANH R15, R19 ;  /* 0x00000013000f7308 */ /* 0x000f220000002400 */
[----:B-1----:R-:W-:Y:S01]  /*13f30*/  FMUL.FTZ R18, R130, R3 ;  /* 0x0000000382127220 */ /* 0x002fe20000410000 */
[----:B------:R-:W-:Y:S02]  /*13f40*/  FSEL R240, R240, -INF , !P3 ;  /* 0xff800000f0f07808 */ /* 0x000fe40005800000 */
[----:B------:R-:W-:Y:S02]  /*13f50*/  FSEL R154, R154, -INF , !P5 ;  /* 0xff8000009a9a7808 */ /* 0x000fe40006800000 */
[-C--:B------:R-:W-:Y:S02]  /*13f60*/  ISETP.GE.AND P3, PT, R104, R237.reuse, PT ;  /* 0x000000ed6800720c */ /* 0x080fe40003f66270 */
[----:B------:R-:W-:Y:S01]  /*13f70*/  ISETP.GE.AND P5, PT, R98, R237, PT ;  /* 0x000000ed6200720c */ /* 0x000fe20003fa6270 */
[----:B------:R-:W1:Y:S01]  /*13f80*/  MUFU.TANH R18, R18 ;  /* 0x0000001200127308 */ /* 0x000e620000002400 */
[----:B------:R-:W-:-:S02]  /*13f90*/  ISETP.GT.AND P0, PT, R13, R88, PT ;  /* 0x000000580d00720c */ /* 0x000fc40003f04270 */
[----:B------:R-:W-:Y:S02]  /*13fa0*/  FSEL R206, R206, -INF , !P3 ;  /* 0xff800000cece7808 */ /* 0x000fe40005800000 */
[----:B------:R-:W-:Y:S02]  /*13fb0*/  FSEL R180, R180, -INF , !P5 ;  /* 0xff800000b4b47808 */ /* 0x000fe40006800000 */
[-C--:B------:R-:W-:Y:S02]  /*13fc0*/  ISETP.GE.AND P3, PT, R100, R237.reuse, PT ;  /* 0x000000ed6400720c */ /* 0x080fe40003f66270 */
[----:B------:R-:W-:Y:S02]  /*13fd0*/  ISETP.GE.AND P5, PT, R94, R237, PT ;  /* 0x000000ed5e00720c */ /* 0x000fe40003fa6270 */
[----:B------:R-:W-:Y:S02]  /*13fe0*/  ISETP.GT.AND P6, PT, R13, R90, PT ;  /* 0x0000005a0d00720c */ /* 0x000fe40003fc4270 */
[----:B--2---:R-:W-:Y:S01]  /*13ff0*/  FSEL R17, R17, -INF , !P0 ;  /* 0xff80000011117808 */ /* 0x004fe20004000000 */
[----:B------:R-:W-:Y:S01]  /*14000*/  FMUL.FTZ R131, R131, R3 ;  /* 0x0000000383837220 */ /* 0x000fe20000410000 */
[----:B------:R-:W-:-:S02]  /*14010*/  ISETP.GE.AND P4, PT, R88, R235, PT ;  /* 0x000000eb5800720c */ /* 0x000fc40003f86270 */
[----:B------:R-:W-:Y:S02]  /*14020*/  FSEL R198, R198, -INF , !P3 ;  /* 0xff800000c6c67808 */ /* 0x000fe40005800000 */
[----:B------:R-:W-:Y:S02]  /*14030*/  FSEL R184, R184, -INF , !P5 ;  /* 0xff800000b8b87808 */ /* 0x000fe40006800000 */
[----:B---3--:R-:W-:Y:S02]  /*14040*/  FSEL R21, R21, -INF , !P6 ;  /* 0xff80000015157808 */ /* 0x008fe40007000000 */
[-C--:B------:R-:W-:Y:S02]  /*14050*/  ISETP.GE.AND P3, PT, R96, R237.reuse, PT ;  /* 0x000000ed6000720c */ /* 0x080fe40003f66270 */
[----:B------:R-:W-:Y:S02]  /*14060*/  ISETP.GE.AND P5, PT, R90, R237, PT ;  /* 0x000000ed5a00720c */ /* 0x000fe40003fa6270 */
[----:B------:R-:W-:-:S02]  /*14070*/  ISETP.GT.AND P6, PT, R13, R86, PT ;  /* 0x000000560d00720c */ /* 0x000fc40003fc4270 */
[----:B------:R-:W-:Y:S02]  /*14080*/  FSEL R190, R17, -INF , !P4 ;  /* 0xff80000011be7808 */ /* 0x000fe40006000000 */
[----:B------:R-:W2:Y:S01]  /*14090*/  MUFU.TANH R17, R131 ;  /* 0x0000008300117308 */ /* 0x000ea20000002400 */
[----:B------:R-:W-:Y:S02]  /*140a0*/  FSEL R196, R196, -INF , !P3 ;  /* 0xff800000c4c47808 */ /* 0x000fe40005800000 */
[----:B------:R-:W-:Y:S02]  /*140b0*/  FSEL R182, R182, -INF , !P5 ;  /* 0xff800000b6b67808 */ /* 0x000fe40006800000 */
[----:B----4-:R-:W-:Y:S01]  /*140c0*/  FSEL R15, R15, -INF , !P6 ;  /* 0xff8000000f0f7808 */ /* 0x010fe20007000000 */
[----:B------:R-:W-:Y:S01]  /*140d0*/  FMUL.FTZ R126, R126, R3 ;  /* 0x000000037e7e7220 */ /* 0x000fe20000410000 */
[----:B------:R-:W-:Y:S02]  /*140e0*/  ISETP.GE.AND P3, PT, R92, R237, PT ;  /* 0x000000ed5c00720c */ /* 0x000fe40003f66270 */
[----:B------:R-:W-:-:S02]  /*140f0*/  ISETP.GE.AND P1, PT, R90, R235, PT ;  /* 0x000000eb5a00720c */ /* 0x000fc40003f26270 */
[----:B------:R-:W-:Y:S02]  /*14100*/  ISETP.GE.AND P0, PT, R86, R235, PT ;  /* 0x000000eb5600720c */ /* 0x000fe40003f06270 */
[----:B------:R-:W-:Y:S02]  /*14110*/  ISETP.GT.AND P5, PT, R13, R84, PT ;  /* 0x000000540d00720c */ /* 0x000fe40003fa4270 */
[----:B------:R-:W-:Y:S02]  /*14120*/  FSEL R186, R186, -INF , !P3 ;  /* 0xff800000baba7808 */ /* 0x000fe40005800000 */
[----:B------:R-:W-:Y:S02]  /*14130*/  FSEL R192, R21, -INF , !P1 ;  /* 0xff80000015c07808 */ /* 0x000fe40004800000 */
[----:B------:R-:W-:Y:S02]  /*14140*/  FSEL R174, R15, -INF , !P0 ;  /* 0xff8000000fae7808 */ /* 0x000fe40004000000 */
[----:B-1----:R-:W-:Y:S01]  /*14150*/  FSEL R18, R18, -INF , !P5 ;  /* 0xff80000012127808 */ /* 0x002fe20006800000 */
[----:B------:R-:W1:Y:S01]  /*14160*/  MUFU.TANH R15, R126 ;  /* 0x0000007e000f7308 */ /* 0x000e620000002400 */
[----:B------:R-:W-:Y:S01]  /*14170*/  ISETP.GE.AND P3, PT, R88, R237, PT ;  /* 0x000000ed5800720c */ /* 0x000fe20003f66270 */
[----:B------:R-:W-:Y:S01]  /*14180*/  FMUL.FTZ R127, R127, R3 ;  /* 0x000000037f7f7220 */ /* 0x000fe20000410000 */
[----:B------:R-:W-:-:S02]  /*14190*/  ISETP.GE.AND P1, PT, R86, R237, PT ;  /* 0x000000ed5600720c */ /* 0x000fc40003f26270 */
[----:B------:R-:W-:Y:S02]  /*141a0*/  ISETP.GE.AND P4, PT, R84, R235, PT ;  /* 0x000000eb5400720c */ /* 0x000fe40003f86270 */
[----:B------:R-:W-:Y:S02]  /*141b0*/  FSEL R178, R178, -INF , !P3 ;  /* 0xff800000b2b27808 */ /* 0x000fe40005800000 */
[----:B------:R-:W-:Y:S02]  /*141c0*/  FSEL R176, R176, -INF , !P1 ;  /* 0xff800000b0b07808 */ /* 0x000fe40004800000 */
[----:B------:R-:W-:Y:S02]  /*141d0*/  FSEL R170, R18, -INF , !P4 ;  /* 0xff80000012aa7808 */ /* 0x000fe40006000000 */
[----:B------:R-:W-:Y:S01]  /*141e0*/  ISETP.GE.AND P3, PT, R84, R237, PT ;  /* 0x000000ed5400720c */ /* 0x000fe20003f66270 */
[----:B------:R-:W3:Y:S01]  /*141f0*/  MUFU.TANH R18, R127 ;  /* 0x0000007f00127308 */ /* 0x000ee20000002400 */
[----:B------:R-:W-:-:S02]  /*14200*/  ISETP.GT.AND P1, PT, R13, R82, PT ;  /* 0x000000520d00720c */ /* 0x000fc40003f24270 */
[----:B------:R-:W-:Y:S02]  /*14210*/  FSEL R164, R164, -INF , !P3 ;  /* 0xff800000a4a47808 */ /* 0x000fe40005800000 */
[----:B--2---:R-:W-:Y:S01]  /*14220*/  FSEL R17, R17, -INF , !P1 ;  /* 0xff80000011117808 */ /* 0x004fe20004800000 */
[----:B------:R-:W-:Y:S01]  /*14230*/  FMUL.FTZ R122, R122, R3 ;  /* 0x000000037a7a7220 */ /* 0x000fe20000410000 */
[C---:B------:R-:W-:Y:S02]  /*14240*/  ISETP.GE.AND P3, PT, R82.reuse, R235, PT ;  /* 0x000000eb5200720c */ /* 0x040fe40003f66270 */
[----:B------:R-:W-:Y:S02]  /*14250*/  ISETP.GE.AND P0, PT, R82, R237, PT ;  /* 0x000000ed5200720c */ /* 0x000fe40003f06270 */
[----:B------:R-:W-:Y:S02]  /*14260*/  ISETP.GT.AND P5, PT, R13, R80, PT ;  /* 0x000000500d00720c */ /* 0x000fe40003fa4270 */
[----:B------:R-:W-:-:S02]  /*14270*/  FSEL R168, R17, -INF , !P3 ;  /* 0xff80000011a87808 */ /* 0x000fc40005800000 */
[----:B------:R-:W2:Y:S01]  /*14280*/  MUFU.TANH R17, R122 ;  /* 0x0000007a00117308 */ /* 0x000ea20000002400 */
[----:B------:R-:W-:Y:S02]  /*14290*/  FSEL R162, R162, -INF , !P0 ;  /* 0xff800000a2a27808 */ /* 0x000fe40004000000 */
[----:B-1----:R-:W-:Y:S01]  /*142a0*/  FSEL R15, R15, -INF , !P5 ;  /* 0xff8000000f0f7808 */ /* 0x002fe20006800000 */
[----:B------:R-:W-:Y:S01]  /*142b0*/  FMUL.FTZ R123, R123, R3 ;  /* 0x000000037b7b7220 */ /* 0x000fe20000410000 */
[C---:B------:R-:W-:Y:S02]  /*142c0*/  ISETP.GE.AND P4, PT, R80.reuse, R237, PT ;  /* 0x000000ed5000720c */ /* 0x040fe40003f86270 */
[----:B------:R-:W-:Y:S02]  /*142d0*/  ISETP.GE.AND P1, PT, R80, R235, PT ;  /* 0x000000eb5000720c */ /* 0x000fe40003f26270 */
[----:B------:R-:W-:Y:S02]  /*142e0*/  ISETP.GT.AND P0, PT, R13, R78, PT ;  /* 0x0000004e0d00720c */ /* 0x000fe40003f04270 */
[----:B------:R-:W-:-:S02]  /*142f0*/  FSEL R160, R160, -INF , !P4 ;  /* 0xff800000a0a07808 */ /* 0x000fc40006000000 */
[----:B------:R-:W-:Y:S02]  /*14300*/  FSEL R166, R15, -INF , !P1 ;  /* 0xff8000000fa67808 */ /* 0x000fe40004800000 */
[----:B---3--:R-:W-:Y:S01]  /*14310*/  FSEL R18, R18, -INF , !P0 ;  /* 0xff80000012127808 */ /* 0x008fe20004000000 */
[----:B------:R-:W1:Y:S01]  /*14320*/  MUFU.TANH R15, R123 ;  /* 0x0000007b000f7308 */ /* 0x000e620000002400 */
[----:B------:R-:W-:Y:S01]  /*14330*/  ISETP.GE.AND P4, PT, R78, R235, PT ;  /* 0x000000eb4e00720c */ /* 0x000fe20003f86270 */
[----:B------:R-:W-:Y:S01]  /*14340*/  FMUL.FTZ R118, R118, R3 ;  /* 0x0000000376767220 */ /* 0x000fe20000410000 */
[----:B------:R-:W-:Y:S02]  /*14350*/  ISETP.GT.AND P6, PT, R13, R76, PT ;  /* 0x0000004c0d00720c */ /* 0x000fe40003fc4270 */
[----:B------:R-:W-:-:S03]  /*14360*/  FSEL R156, R18, -INF , !P4 ;  /* 0xff800000129c7808 */ /* 0x000fc60006000000 */
[----:B------:R-:W3:Y:S01]  /*14370*/  MUFU.TANH R18, R118 ;  /* 0x0000007600127308 */ /* 0x000ee20000002400 */
[----:B------:R-:W-:Y:S02]  /*14380*/  ISETP.GE.AND P1, PT, R76, R235, PT ;  /* 0x000000eb4c00720c */ /* 0x000fe40003f26270 */
[----:B--2---:R-:W-:Y:S01]  /*14390*/  FSEL R17, R17, -INF , !P6 ;  /* 0xff80000011117808 */ /* 0x004fe20007000000 */
[----:B------:R-:W-:Y:S01]  /*143a0*/  FMUL.FTZ R3, R119, R3 ;  /* 0x0000000377037220 */ /* 0x000fe20000410000 */
[C---:B------:R-:W-:Y:S02]  /*143b0*/  ISETP.GT.AND P4, PT, R13.reuse, R62, PT ;  /* 0x0000003e0d00720c */ /* 0x040fe40003f84270 */
[----:B------:R-:W-:Y:S02]  /*143c0*/  ISETP.GT.AND P0, PT, R13, R74, PT ;  /* 0x0000004a0d00720c */ /* 0x000fe40003f04270 */
[----:B------:R-:W-:Y:S02]  /*143d0*/  FSEL R152, R17, -INF , !P1 ;  /* 0xff80000011987808 */ /* 0x000fe40004800000 */
[----:B------:R-:W-:Y:S01]  /*143e0*/  P2R R17, PR, RZ, 0x10 ;  /* 0x00000010ff117803 */ /* 0x000fe20000000000 */
[----:B------:R-:W2:Y:S01]  /*143f0*/  MUFU.TANH R3, R3 ;  /* 0x0000000300037308 */ /* 0x000ea20000002400 */
[----:B-1----:R-:W-:-:S02]  /*14400*/  FSEL R15, R15, -INF , !P0 ;  /* 0xff8000000f0f7808 */ /* 0x002fc40004000000 */
[----:B------:R-:W-:Y:S02]  /*14410*/  ISETP.NE.AND P0, PT, R17, RZ, PT ;  /* 0x000000ff1100720c */ /* 0x000fe40003f05270 */
[-C--:B------:R-:W-:Y:S02]  /*14420*/  ISETP.GE.AND P3, PT, R78, R237.reuse, PT ;  /* 0x000000ed4e00720c */ /* 0x080fe40003f66270 */
[----:B---3--:R-:W-:Y:S02]  /*14430*/  FSEL R18, R18, -INF , !P0 ;  /* 0xff80000012127808 */ /* 0x008fe40004000000 */
[----:B------:R-:W-:Y:S02]  /*14440*/  ISETP.GT.AND P0, PT, R7, R218, PT ;  /* 0x000000da0700720c */ /* 0x000fe40003f04270 */
[----:B------:R-:W-:Y:S02]  /*14450*/  ISETP.GE.AND P5, PT, R76, R237, PT ;  /* 0x000000ed4c00720c */ /* 0x000fe40003fa6270 */
[----:B------:R-:W-:-:S02]  /*14460*/  FSEL R158, R158, -INF , !P3 ;  /* 0xff8000009e9e7808 */ /* 0x000fc40005800000 */
[----:B------:R-:W-:Y:S02]  /*14470*/  FSEL R146, R146, -INF , !P5 ;  /* 0xff80000092927808 */ /* 0x000fe40006800000 */
[C---:B------:R-:W-:Y:S02]  /*14480*/  ISETP.GE.AND P3, PT, R74.reuse, R237, PT ;  /* 0x000000ed4a00720c */ /* 0x040fe40003f66270 */
[----:B------:R-:W-:Y:S02]  /*14490*/  ISETP.GE.AND P5, PT, R74, R235, PT ;  /* 0x000000eb4a00720c */ /* 0x000fe40003fa6270 */
        /* <DEDUP_REMOVED lines=8> */
[----:B--2---:R-:W-:Y:S01]  /*14520*/  FSEL R3, R3, -INF , !P1 ;  /* 0xff80000003037808 */ /* 0x004fe20004800000 */
[----:B------:R-:W-:Y:S01]  /*14530*/  IMAD.MOV.U32 R63, RZ, RZ, R7 ;  /* 0x000000ffff3f7224 */ /* 0x000fe200078e0007 */
[----:B------:R-:W-:Y:S02]  /*14540*/  FSEL R145, R145, -INF , !P6 ;  /* 0xff80000091917808 */ /* 0x000fe40007000000 */
[----:B------:R-:W-:-:S02]  /*14550*/  VIMNMX R238, PT, PT, RZ, R238, !PT ;  /* 0x000000eeffee7248 */ /* 0x000fc40007fe0100 */
[----:B------:R-:W-:Y:S02]  /*14560*/  VIMNMX R236, PT, PT, RZ, R13, !PT ;  /* 0x0000000dffec7248 */ /* 0x000fe40007fe0100 */
        /* <DEDUP_REMOVED lines=18> */
.L_x_6391:
        /* <DEDUP_REMOVED lines=60> */
.L_x_6392:
[----:B------:R-:W-:Y:S05]  /*14a50*/  BSYNC.RECONVERGENT B0 ;  /* 0x0000000000007941 */ /* 0x000fea0003800200 */
.L_x_6390:
        /* <DEDUP_REMOVED lines=37> */
.L_x_6389:
[----:B------:R-:W-:Y:S05]  /*14cb0*/  BSYNC.RECONVERGENT B1 ;  /* 0x0000000000017941 */ /* 0x000fea0003800200 */
.L_x_6388:
        /* <DEDUP_REMOVED lines=38> */
[-C--:B------:R-:W-:Y:S01]  /*14f20*/  IADD3 R67, PT, PT, R32, R55.reuse, RZ ;  /* 0x0000003720437210 */ /* 0x080fe20007ffe0ff */
[----:B------:R-:W-:Y:S01]  /*14f30*/  LDSM.16.MT88.4 R124, [R55+0xc000] ;  /* 0x00c00000377c783b */ /* 0x000fe20000004200 */
[----:B------:R-:W-:-:S03]  /*14f40*/  IADD3 R38, PT, PT, R64, R55, RZ ;  /* 0x0000003740267210 */ /* 0x000fc60007ffe0ff */
[----:B------:R-:W-:Y:S01]  /*14f50*/  LDSM.16.MT88.4 R116, [R67+0xc000] ;  /* 0x00c000004374783b */ /* 0x000fe20000004200 */
[----:B------:R-:W-:-:S03]  /*14f60*/  IADD3 R32, PT, PT, R32, R38, RZ ;  /* 0x0000002620207210 */ /* 0x000fc60007ffe0ff */
[----:B------:R-:W-:Y:S04]  /*14f70*/  LDSM.16.MT88.4 R108, [R38+0xc000] ;  /* 0x00c00000266c783b */ /* 0x000fe80000004200 */
[----:B------:R-:W-:Y:S01]  /*14f80*/  LDSM.16.MT88.4 R84, [R67+0x10000] ;  /* 0x010000004354783b */ /* 0x000fe20000004200 */
[----:B-1----:R-:W-:-:S03]  /*14f90*/  FMNMX.FTZ R18, R7, R18, !PT ;  /* 0x0000001207127209 */ /* 0x002fc60007810000 */
[----:B------:R-:W-:Y:S01]  /*14fa0*/  LDSM.16.MT88.4 R100, [R32+0xc000] ;  /* 0x00c000002064783b */ /* 0x000fe20000004200 */
[----:B---3--:R-:W-:-:S03]  /*14fb0*/  FMNMX.FTZ R5, R22, R5, !PT ;  /* 0x0000000516057209 */ /* 0x008fc60007810000 */
[----:B------:R-:W1:Y:S04]  /*14fc0*/  SHFL.BFLY PT, R3, R18, 0x1, 0x1f ;  /* 0x0c201f0012037f89 */ /* 0x000e6800000e0000 */
[----:B------:R-:W3:Y:S04]  /*14fd0*/  SHFL.BFLY PT, R134, R5, 0x1, 0x1f ;  /* 0x0c201f0005867f89 */ /* 0x000ee800000e0000 */
[----:B------:R-:W4:Y:S04]  /*14fe0*/  LDSM.16.MT88.4 R92, [R55+0x10000] ;  /* 0x01000000375c783b */ /* 0x000f280000004200 */
[----:B------:R-:W5:Y:S04]  /*14ff0*/  LDSM.16.MT88.4 R76, [R38+0x10000] ;  /* 0x01000000264c783b */ /* 0x000f680000004200 */
[----:B------:R-:W-:Y:S01]  /*15000*/  LDSM.16.MT88.4 R140, [R55+0x10800] ;  /* 0x01080000378c783b */ /* 0x000fe20000004200 */
[----:B-1----:R-:W-:-:S02]  /*15010*/  FMNMX.FTZ R3, R18, R3, !PT ;  /* 0x0000000312037209 */ /* 0x002fc40007810000 */
[----:B---3--:R-:W-:Y:S02]  /*15020*/  FMNMX.FTZ R134, R5, R134, !PT ;  /* 0x0000008605867209 */ /* 0x008fe40007810000 */
[----:B------:R-:W-:Y:S01]  /*15030*/  FSETP.NEU.FTZ.AND P0, PT, R3, -INF , PT ;  /* 0xff8000000300780b */ /* 0x000fe20003f1d000 */
[C---:B--2---:R-:W-:Y:S02]  /*15040*/  FMUL.FTZ R65, R66.reuse, R3 ;  /* 0x0000000342417220 */ /* 0x044fe40000410000 */
        /* <DEDUP_REMOVED lines=15> */
[----:B------:R-:W1:Y:S01]  /*15140*/  LDSM.16.MT88.4 R4, [R32+0x10000] ;  /* 0x010000002004783b */ /* 0x000e620000004200 */
[-C--:B------:R-:W-:Y:S01]  /*15150*/  FFMA.FTZ R47, R16, R66.reuse, -R65 ;  /* 0x00000042102f7223 */ /* 0x080fe20000010841 */
[-CC-:B------:R-:W-:Y:S01]  /*15160*/  FFMA.FTZ R50, R14, R66.reuse, -R147.reuse ;  /* 0x000000420e327223 */ /* 0x180fe20000010893 */
[-CC-:B------:R-:W-:Y:S01]  /*15170*/  FFMA.FTZ R49, R12, R66.reuse, -R147.reuse ;  /* 0x000000420c317223 */ /* 0x180fe20000010893 */
[----:B------:R-:W2:Y:S01]  /*15180*/  LDSM.16.MT88.4 R16, [R67+0xc800] ;  /* 0x00c800004310783b */ /* 0x000ea20000004200 */
[-CC-:B------:R-:W-:Y:S01]  /*15190*/  FFMA.FTZ R46, R10, R66.reuse, -R147.reuse ;  /* 0x000000420a2e7223 */ /* 0x180fe20000010893 */
[-C--:B------:R-:W-:Y:S01]  /*151a0*/  FFMA.FTZ R45, R8, R66.reuse, -R147 ;  /* 0x00000042082d7223 */ /* 0x080fe20000010893 */
[----:B------:R-:W3:Y:S01]  /*151b0*/  MUFU.EX2 R56, R56 ;  /* 0x0000003800387308 */ /* 0x000ee20000000800 */
[----:B------:R-:W2:Y:S01]  /*151c0*/  LDSM.16.MT88.4 R12, [R55+0xc800] ;  /* 0x00c80000370c783b */ /* 0x000ea20000004200 */
[-CC-:B------:R-:W-:Y:S01]  /*151d0*/  FFMA.FTZ R48, R20, R66.reuse, -R65.reuse ;  /* 0x0000004214307223 */ /* 0x180fe20000010841 */
[-CC-:B------:R-:W-:Y:S01]  /*151e0*/  FFMA.FTZ R35, R28, R66.reuse, -R65.reuse ;  /* 0x000000421c237223 */ /* 0x180fe20000010841 */
[-CC-:B------:R-:W-:Y:S01]  /*151f0*/  FFMA.FTZ R39, R42, R66.reuse, -R65.reuse ;  /* 0x000000422a277223 */ /* 0x180fe20000010841 */
[----:B------:R-:W2:Y:S01]  /*15200*/  LDSM.16.MT88.4 R8, [R38+0xc800] ;  /* 0x00c800002608783b */ /* 0x000ea20000004200 */
[-C--:B------:R-:W-:Y:S01]  /*15210*/  FFMA.FTZ R40, R40, R66.reuse, -R65 ;  /* 0x0000004228287223 */ /* 0x080fe20000010841 */
[-CC-:B------:R-:W-:Y:S01]  /*15220*/  FFMA.FTZ R42, R248, R66.reuse, -R147.reuse ;  /* 0x00000042f82a7223 */ /* 0x180fe20000010893 */
[----:B------:R-:W-:Y:S01]  /*15230*/  MUFU.EX2 R52, R52 ;  /* 0x0000003400347308 */ /* 0x000fe20000000800 */
[----:B------:R-:W2:Y:S01]  /*15240*/  LDSM.16.MT88.4 R20, [R67+0x10800] ;  /* 0x010800004314783b */ /* 0x000ea20000004200 */
[-CC-:B------:R-:W-:Y:S01]  /*15250*/  FFMA.FTZ R41, R246, R66.reuse, -R147.reuse ;  /* 0x00000042f6297223 */ /* 0x180fe20000010893 */
[-CC-:B------:R-:W-:Y:S01]  /*15260*/  FFMA.FTZ R37, R24, R66.reuse, -R147.reuse ;  /* 0x0000004218257223 */ /* 0x180fe20000010893 */
[-C--:B------:R-:W-:Y:S01]  /*15270*/  FFMA.FTZ R36, R36, R66.reuse, -R147 ;  /* 0x0000004224247223 */ /* 0x080fe20000010893 */
[----:B------:R-:W-:Y:S01]  /*15280*/  LDSM.16.MT88.4 R28, [R38+0x10800] ;  /* 0x01080000261c783b */ /* 0x000fe20000004200 */
[-CC-:B------:R-:W-:Y:S01]  /*15290*/  FFMA.FTZ R34, R34, R66.reuse, -R65.reuse ;  /* 0x0000004222227223 */ /* 0x180fe20000010841 */
[-C--:B------:R-:W-:Y:S01]  /*152a0*/  FFMA.FTZ R138, R138, R66.reuse, -R65 ;  /* 0x000000428a8a7223 */ /* 0x080fe20000010841 */
[----:B------:R-:W4:Y:S01]  /*152b0*/  MUFU.EX2 R51, R51 ;  /* 0x0000003300337308 */ /* 0x000f220000000800 */
[----:B---3--:R-:W-:Y:S01]  /*152c0*/  F2FP.BF16.F32.PACK_AB R69, R56, R57 ;  /* 0x000000393845723e */ /* 0x008fe200000010ff */
        /* <DEDUP_REMOVED lines=30> */
[----:B------:R-:W4:Y:S01]  /*154b0*/  MUFU.EX2 R53, R53 ;  /* 0x0000003500357308 */ /* 0x000f220000000800 */
[----:B---3--:R-:W-:Y:S01]  /*154c0*/  F2FP.BF16.F32.PACK_AB R68, R58, R59 ;  /* 0x0000003b3a44723e */ /* 0x008fe200000010ff */
        /* <DEDUP_REMOVED lines=30> */
[C---:B-----5:R-:W-:Y:S07]  /*156b0*/  HMMA.16816.F32.BF16 R80, R68.reuse, R76, RZ ;  /* 0x0000004c4450723c */ /* 0x060fee00000418ff */
        /* <DEDUP_REMOVED lines=9> */
[----:B-1----:R-:W-:Y:S01]  /*15750*/  HMMA.16816.F32.BF16 R72, R68, R4, RZ ;  /* 0x000000044448723c */ /* 0x002fe200000418ff */
[----:B---3--:R-:W-:Y:S01]  /*15760*/  F2FP.BF16.F32.PACK_AB R4, R49, R50 ;  /* 0x000000323104723e */ /* 0x008fe200000010ff */
        /* <DEDUP_REMOVED lines=13> */
[----:B--2---:R-:W-:Y:S01]  /*15840*/  HMMA.16816.F32.BF16 R120, R4, R16, R120 ;  /* 0x000000100478723c */ /* 0x004fe20000041878 */
        /* <DEDUP_REMOVED lines=42> */
[----:B-----5:R-:W-:-:S02]  /*15af0*/  F2FP.BF16.F32.PACK_AB R4, R41, R42 ;  /* 0x0000002a2904723e */ /* 0x020fc400000010ff */
        /* <DEDUP_REMOVED lines=184> */
[----:B-1----:R-:W-:Y:S03]  /*16680*/  HMMA.16816.F32.BF16 R128, R4, R8, R128 ;  /* 0x000000080480723c */ /* 0x002fe60000041880 */
[----:B------:R-:W-:Y:S01]  /*16690*/  FADD.FTZ R149, R149, R20 ;  /* 0x0000001495957221 */ /* 0x000fe20000010000 */
[----:B------:R-:W-:-:S03]  /*166a0*/  FADD.FTZ R20, R151, R140 ;  /* 0x0000008c97147221 */ /* 0x000fc60000010000 */
        /* <DEDUP_REMOVED lines=93> */
[----:B------:R-:W-:Y:S01]  /*16c80*/  ISETP.GE.AND P1, PT, R5, RZ, PT ;  /* 0x000000ff0500720c */ /* 0x000fe20003f26270 */
[----:B------:R-:W2:Y:S01]  /*16c90*/  LD.E.64 R8, desc[UR4][R132.64+0x40] ;  /* 0x0000400484087980 */ /* 0x000ea2000c101b00 */
[----:B------:R-:W-:-:S07]  /*16ca0*/  ISETP.GE.AND P0, PT, R4, RZ, PT ;  /* 0x000000ff0400720c */ /* 0x000fce0003f06270 */
        /* <DEDUP_REMOVED lines=28> */
.L_x_6396:
        /* <DEDUP_REMOVED lines=8> */
.L_x_6397:
[----:B------:R-:W-:Y:S05]  /*16ef0*/  BSYNC.RECONVERGENT B0 ;  /* 0x0000000000007941 */ /* 0x000fea0003800200 */
.L_x_6395:
[----:B------:R-:W-:Y:S02]  /*16f00*/  LOP3.LUT R6, R234, 0x1c0, RZ, 0xc0, !PT ;  /* 0x000001c0ea067812 */ /* 0x000fe400078ec0ff */
[C---:B------:R-:W-:Y:S02]  /*16f10*/  SHF.L.U32 R7, R136.reuse, 0x5, RZ ;  /* 0x0000000588077819 */ /* 0x040fe400000006ff */
[----:B------:R-:W-:Y:S02]  /*16f20*/  SHF.L.U64.HI R4, R136, 0x5, R137 ;  /* 0x0000000588047819 */ /* 0x000fe40000010289 */
[----:B------:R-:W-:Y:S02]  /*16f30*/  LOP3.LUT R9, R6, 0x38, R209, 0xf8, !PT ;  /* 0x0000003806097812 */ /* 0x000fe400078ef8d1 */
[----:B------:R-:W-:Y:S02]  /*16f40*/  IADD3 R10, P0, PT, R7, R222, RZ ;  /* 0x000000de070a7210 */ /* 0x000fe40007f1e0ff */
[----:B------:R-:W-:-:S02]  /*16f50*/  LOP3.LUT R9, R9, R208, RZ, 0x3c, !PT ;  /* 0x000000d009097212 */ /* 0x000fc400078e3cff */
[----:B------:R-:W-:Y:S02]  /*16f60*/  IADD3.X R11, PT, PT, R4, R223, RZ, P0, !PT ;  /* 0x000000df040b7210 */ /* 0x000fe400007fe4ff */
[-C--:B------:R-:W-:Y:S02]  /*16f70*/  IADD3 R8, P0, PT, R10, R7.reuse, RZ ;  /* 0x000000070a087210 */ /* 0x080fe40007f1e0ff */
[----:B------:R-:W-:Y:S02]  /*16f80*/  LOP3.LUT R62, R9, 0x1e00, R234, 0xf8, !PT ;  /* 0x00001e00093e7812 */ /* 0x000fe400078ef8ea */
[----:B------:R-:W-:Y:S02]  /*16f90*/  IADD3.X R9, PT, PT, R11, R4, RZ, P0, !PT ;  /* 0x000000040b097210 */ /* 0x000fe400007fe4ff */
[----:B------:R-:W-:Y:S02]  /*16fa0*/  IADD3 R12, P0, PT, R8, R7, RZ ;  /* 0x00000007080c7210 */ /* 0x000fe40007f1e0ff */
[----:B------:R-:W-:-:S02]  /*16fb0*/  SHF.R.U32.HI R211, RZ, 0x1, R209 ;  /* 0x00000001ffd37819 */ /* 0x000fc400000116d1 */
[-C--:B------:R-:W-:Y:S02]  /*16fc0*/  IADD3.X R13, PT, PT, R9, R4.reuse, RZ, P0, !PT ;  /* 0x00000004090d7210 */ /* 0x080fe400007fe4ff */
[-C--:B------:R-:W-:Y:S02]  /*16fd0*/  IADD3 R14, P0, PT, R12, R7.reuse, RZ ;  /* 0x000000070c0e7210 */ /* 0x080fe40007f1e0ff */
[----:B------:R-:W-:Y:S02]  /*16fe0*/  SHF.L.U32 R212, R209, 0x5, RZ ;  /* 0x00000005d1d47819 */ /* 0x000fe400000006ff */
[----:B------:R-:W-:Y:S02]  /*16ff0*/  LEA R62, R62, UR6, 0x1 ;  /* 0x000000063e3e7c11 */ /* 0x000fe4000f8e08ff */
[----:B------:R-:W-:Y:S02]  /*17000*/  IADD3.X R15, PT, PT, R13, R4, RZ, P0, !PT ;  /* 0x000000040d0f7210 */ /* 0x000fe400007fe4ff */
[----:B------:R-:W-:Y:S01]  /*17010*/  IADD3 R16, P0, PT, R14, R7, RZ ;  /* 0x000000070e107210 */ /* 0x000fe20007f1e0ff */
[----:B------:R-:W-:Y:S01]  /*17020*/  @!PT LDS RZ, [RZ] ;  /* 0x00000000fffff984 */ /* 0x000fe20000000800 */
[----:B------:R-:W-:Y:S01]  /*17030*/  @!PT LDS RZ, [RZ] ;  /* 0x00000000fffff984 */ /* 0x000fe20000000800 */
[----:B------:R-:W-:Y:S01]  /*17040*/  @!PT LDS RZ, [RZ] ;  /* 0x00000000fffff984 */ /* 0x000fe20000000800 */
[----:B------:R-:W-:Y:S01]  /*17050*/  LDGSTS.E.BYPASS.LTC128B.128 [R62+0xc000], desc[UR4][R222.64] ;  /* 0x0c000000de3e7fae */ /* 0x000fe2000b981a04 */
[----:B------:R-:W-:-:S02]  /*17060*/  LOP3.LUT R6, R211, 0x8, RZ, 0xc0, !PT ;  /* 0x00000008d3067812 */ /* 0x000fc400078ec0ff */
[----:B------:R-:W-:Y:S01]  /*17070*/  LOP3.LUT R212, R212, 0x7c00, RZ, 0xc0, !PT ;  /* 0x00007c00d4d47812 */ /* 0x000fe200078ec0ff */
[----:B------:R-:W-:Y:S01]  /*17080*/  LDGSTS.E.BYPASS.LTC128B.128 [R62+0x10000], desc[UR4][R222.64+0x80] ;  /* 0x10000080de3e7fae */ /* 0x000fe2000b981a04 */
[----:B------:R-:W-:Y:S02]  /*17090*/  IADD3.X R17, PT, PT, R15, R4, RZ, P0, !PT ;  /* 0x000000040f117210 */ /* 0x000fe400007fe4ff */
[-C--:B------:R-:W-:Y:S01]  /*170a0*/  IADD3 R18, P1, PT, R16, R7.reuse, RZ ;  /* 0x0000000710127210 */ /* 0x080fe20007f3e0ff */
[----:B------:R-:W-:Y:S01]  /*170b0*/  LDGSTS.E.BYPASS.LTC128B.128 [R62+0xc800], desc[UR4][R10.64] ;  /* 0x0c8000000a3e7fae */ /* 0x000fe2000b981a04 */
[--C-:B------:R-:W-:Y:S02]  /*170c0*/  LOP3.LUT R5, R6, 0x1c0, R33.reuse, 0xf8, !PT ;  /* 0x000001c006057812 */ /* 0x100fe400078ef821 */
[----:B------:R-:W-:Y:S01]  /*170d0*/  LOP3.LUT R33, R212, 0x200, R33, 0xf8, !PT ;  /* 0x00000200d4217812 */ /* 0x000fe200078ef821 */
[----:B------:R-:W-:Y:S01]  /*170e0*/  LDGSTS.E.BYPASS.LTC128B.128 [R62+0x10800], desc[UR4][R10.64+0x80] ;  /* 0x108000800a3e7fae */ /* 0x000fe2000b981a04 */
[----:B------:R-:W-:-:S02]  /*170f0*/  IADD3 R24, P0, PT, R18, R7, RZ ;  /* 0x0000000712187210 */ /* 0x000fc40007f1e0ff */
[-C--:B------:R-:W-:Y:S01]  /*17100*/  IADD3.X R19, PT, PT, R17, R4.reuse, RZ, P1, !PT ;  /* 0x0000000411137210 */ /* 0x080fe20000ffe4ff */
[----:B------:R-:W-:Y:S01]  /*17110*/  LDGSTS.E.BYPASS.LTC128B.128 [R62+0xd000], desc[UR4][R8.64] ;  /* 0x0d000000083e7fae */ /* 0x000fe2000b981a04 */
[----:B------:R-:W-:Y:S02]  /*17120*/  LOP3.LUT R5, R33, R5, R208, 0xf6, !PT ;  /* 0x0000000521057212 */ /* 0x000fe400078ef6d0 */
[----:B------:R-:W-:Y:S01]  /*17130*/  IADD3.X R25, PT, PT, R19, R4, RZ, P0, !PT ;  /* 0x0000000413197210 */ /* 0x000fe200007fe4ff */
[----:B------:R-:W-:Y:S01]  /*17140*/  LDGSTS.E.BYPASS.LTC128B.128 [R62+0x11000], desc[UR4][R8.64+0x80] ;  /* 0x11000080083e7fae */ /* 0x000fe2000b981a04 */
[----:B------:R-:W-:Y:S02]  /*17150*/  LEA R191, R5, UR6, 0x1 ;  /* 0x0000000605bf7c11 */ /* 0x000fe4000f8e08ff */
[----:B------:R-:W-:Y:S01]  /*17160*/  MOV R190, 0x20 ;  /* 0x0000002000be7802 */ /* 0x000fe20000000f00 */
[----:B------:R-:W-:Y:S01]  /*17170*/  LDGSTS.E.BYPASS.LTC128B.128 [R62+0xd800], desc[UR4][R12.64] ;  /* 0x0d8000000c3e7fae */ /* 0x000fe2000b981a04 */
[----:B------:R-:W-:-:S02]  /*17180*/  LOP3.LUT P3, RZ, R209, 0x2, RZ, 0xc0, !PT ;  /* 0x00000002d1ff7812 */ /* 0x000fc4000786c0ff */
[----:B------:R-:W-:Y:S01]  /*17190*/  IADD3 R139, PT, PT, R2, UR6, RZ ;  /* 0x00000006028b7c10 */ /* 0x000fe2000fffe0ff */
[----:B------:R-:W-:Y:S01]  /*171a0*/  LDGSTS.E.BYPASS.LTC128B.128 [R62+0x11800], desc[UR4][R12.64+0x80] ;  /* 0x118000800c3e7fae */ /* 0x000fe2000b981a04 */
[----:B------:R-:W-:-:S03]  /*171b0*/  SEL R190, R190, 0xffffffe0, !P3 ;  /* 0xffffffe0bebe7807 */ /* 0x000fc60005800000 */
[----:B------:R-:W-:Y:S01]  /*171c0*/  LDGSTS.E.BYPASS.LTC128B.128 [R62+0xe000], desc[UR4][R14.64] ;  /* 0x0e0000000e3e7fae */ /* 0x000fe2000b981a04 */
[-C--:B------:R-:W-:Y:S02]  /*171d0*/  IADD3 R63, PT, PT, R139, R190.reuse, RZ ;  /* 0x000000be8b3f7210 */ /* 0x080fe40007ffe0ff */
[C---:B------:R-:W-:Y:S01]  /*171e0*/  IADD3 R188, PT, PT, R191.reuse, R190, RZ ;  /* 0x000000bebfbc7210 */ /* 0x040fe20007ffe0ff */
[----:B------:R1:W-:Y:S04]  /*171f0*/  LDGSTS.E.BYPASS.LTC128B.128 [R62+0x12000], desc[UR4][R14.64+0x80] ;  /* 0x120000800e3e7fae */ /* 0x0003e8000b981a04 */
[----:B------:R-:W-:Y:S04]  /*17200*/  LDGSTS.E.BYPASS.LTC128B.128 [R62+0xe800], desc[UR4][R16.64] ;  /* 0x0e800000103e7fae */ /* 0x000fe8000b981a04 */
[----:B------:R-:W-:Y:S04]  /*17210*/  LDGSTS.E.BYPASS.LTC128B.128 [R62+0x12800], desc[UR4][R16.64+0x80] ;  /* 0x12800080103e7fae */ /* 0x000fe8000b981a04 */
[----:B------:R-:W-:Y:S04]  /*17220*/  LDGSTS.E.BYPASS.LTC128B.128 [R62+0xf000], desc[UR4][R18.64] ;  /* 0x0f000000123e7fae */ /* 0x000fe8000b981a04 */
[----:B------:R-:W-:Y:S04]  /*17230*/  LDGSTS.E.BYPASS.LTC128B.128 [R62+0x13000], desc[UR4][R18.64+0x80] ;  /* 0x13000080123e7fae */ /* 0x000fe8000b981a04 */
[----:B------:R-:W-:Y:S04]  /*17240*/  LDGSTS.E.BYPASS.LTC128B.128 [R62+0xf800], desc[UR4][R24.64] ;  /* 0x0f800000183e7fae */ /* 0x000fe8000b981a04 */
[----:B------:R2:W-:Y:S04]  /*17250*/  LDGSTS.E.BYPASS.LTC128B.128 [R62+0x13800], desc[UR4][R24.64+0x80] ;  /* 0x13800080183e7fae */ /* 0x0005e8000b981a04 */
[----:B------:R-:W-:Y:S04]  /*17260*/  LDSM.16.M88.4 R144, [R191] ;  /* 0x00000000bf90783b */ /* 0x000fe80000000200 */
[----:B------:R-:W3:Y:S04]  /*17270*/  LDSM.16.M88.4 R36, [R2+UR6+0x4000] ;  /* 0x004000060224783b */ /* 0x000ee80008000200 */
[----:B------:R-:W4:Y:S04]  /*17280*/  LDSM.16.M88.4 R28, [R2+UR6+0x4800] ;  /* 0x00480006021c783b */ /* 0x000f280008000200 */
[----:B------:R-:W2:Y:S04]  /*17290*/  LDSM.16.M88.4 R20, [R2+UR6+0x5000] ;  /* 0x005000060214783b */ /* 0x000ea80008000200 */
[----:B-1----:R-:W1:Y:S04]  /*172a0*/  LDSM.16.M88.4 R12, [R2+UR6+0x5800] ;  /* 0x00580006020c783b */ /* 0x002e680008000200 */
[----:B------:R-:W5:Y:S04]  /*172b0*/  LDSM.16.M88.4 R4, [R2+UR6+0x6000] ;  /* 0x006000060204783b */ /* 0x000f680008000200 */
[----:B------:R-:W5:Y:S04]  /*172c0*/  LDSM.16.M88.4 R160, [R2+UR6+0x6800] ;  /* 0x0068000602a0783b */ /* 0x000f680008000200 */
[----:B------:R-:W5:Y:S04]  /*172d0*/  LDSM.16.M88.4 R152, [R2+UR6+0x7000] ;  /* 0x007000060298783b */ /* 0x000f680008000200 */
[----:B------:R-:W5:Y:S04]  /*172e0*/  LDSM.16.M88.4 R44, [R2+UR6+0x7800] ;  /* 0x00780006022c783b */ /* 0x000f680008000200 */
[----:B------:R-:W5:Y:S04]  /*172f0*/  LD.E R138, desc[UR4][R132.64+0x18c] ;  /* 0x00018c04848a7980 */ /* 0x000f68000c101900 */
[----:B------:R-:W-:Y:S04]  /*17300*/  LDSM.16.M88.4 R180, [R188] ;  /* 0x00000000bcb4783b */ /* 0x000fe80000000200 */
[----:B------:R-:W5:Y:S01]  /*17310*/  LDSM.16.M88.4 R56, [R63+0x4000] ;  /* 0x004000003f38783b */ /* 0x000f620000000200 */
[C---:B---3--:R-:W-:Y:S03]  /*17320*/  HMMA.16816.F32.BF16 R40, R144.reuse, R36, RZ ;  /* 0x000000249028723c */ /* 0x048fe600000418ff */
[----:B------:R-:W3:Y:S04]  /*17330*/  LDSM.16.M88.4 R52, [R63+0x4800] ;  /* 0x004800003f34783b */ /* 0x000ee80000000200 */
[----:B------:R-:W3:Y:S01]  /*17340*/  LDSM.16.M88.4 R48, [R63+0x5000] ;  /* 0x005000003f30783b */ /* 0x000ee20000000200 */
[----:B------:R-:W-:Y:S01]  /*17350*/  HMMA.16816.F32.BF16 R36, R144, R38, RZ ;  /* 0x000000269024723c */ /* 0x000fe200000418ff */
[----:B------:R-:W-:-:S02]  /*17360*/  IADD3 R189, PT, PT, R191, R64, RZ ;  /* 0x00000040bfbd7210 */ /* 0x000fc40007ffe0ff */
[----:B------:R-:W-:Y:S01]  /*17370*/  IADD3 R139, PT, PT, R139, R64, RZ ;  /* 0x000000408b8b7210 */ /* 0x000fe20007ffe0ff */
[----:B------:R-:W-:Y:S04]  /*17380*/  LDSM.16.M88.4 R168, [R63+0x7800] ;  /* 0x007800003fa8783b */ /* 0x000fe80000000200 */
[C---:B----4-:R-:W-:Y:S01]  /*17390*/  HMMA.16816.F32.BF16 R32, R144.reuse, R28, RZ ;  /* 0x0000001c9020723c */ /* 0x050fe200000418ff */
[----:B------:R-:W-:Y:S04]  /*173a0*/  LDSM.16.M88.4 R140, [R189] ;  /* 0x00000000bd8c783b */ /* 0x000fe80000000200 */
[----:B------:R-:W-:Y:S03]  /*173b0*/  LDSM.16.M88.4 R64, [R139+0x4000] ;  /* 0x004000008b40783b */ /* 0x000fe60000000200 */
[C---:B--2---:R-:W-:Y:S01]  /*173c0*/  HMMA.16816.F32.BF16 R24, R144.reuse, R20, RZ ;  /* 0x000000149018723c */ /* 0x044fe200000418ff */
[----:B------:R-:W-:Y:S04]  /*173d0*/  LDSM.16.M88.4 R184, [R63+0x6000] ;  /* 0x006000003fb8783b */ /* 0x000fe80000000200 */
[----:B------:R-:W-:Y:S03]  /*173e0*/  LDSM.16.M88.4 R176, [R63+0x6800] ;  /* 0x006800003fb0783b */ /* 0x000fe60000000200 */
[C---:B-1----:R-:W-:Y:S01]  /*173f0*/  HMMA.16816.F32.BF16 R16, R144.reuse, R12, RZ ;  /* 0x0000000c9010723c */ /* 0x042fe200000418ff */
[----:B------:R-:W-:Y:S04]  /*17400*/  LDSM.16.M88.4 R172, [R63+0x7000] ;  /* 0x007000003fac783b */ /* 0x000fe80000000200 */
[----:B------:R-:W0:Y:S03]  /*17410*/  LDGDEPBAR ;  /* 0x00000000000079af */ /* 0x000e260000000000 */
        /* <DEDUP_REMOVED lines=33> */
[----:B------:R-:W-:Y:S01]  /*17630*/  HMMA.16816.F32.BF16 R8, R180, R184, R8 ;  /* 0x000000b8b408723c */ /* 0x000fe20000041808 */
[----:B------:R-:W-:-:S02]  /*17640*/  IADD3 R185, PT, PT, R190, R189, RZ ;  /* 0x000000bdbeb97210 */ /* 0x000fc40007ffe0ff */
[----:B------:R-:W-:-:S05]  /*17650*/  IADD3 R184, PT, PT, R190, R139, RZ ;  /* 0x0000008bbeb87210 */ /* 0x000fca0007ffe0ff */
[C---:B---3--:R-:W-:Y:S08]  /*17660*/  HMMA.16816.F32.BF16 R24, R140.reuse, R52, R24 ;  /* 0x000000348c18723c */ /* 0x048ff00000041818 */
[C---:B------:R-:W-:Y:S01]  /*17670*/  HMMA.16816.F32.BF16 R20, R140.reuse, R54, R20 ;  /* 0x000000368c14723c */ /* 0x040fe20000041814 */
[----:B------:R-:W-:Y:S07]  /*17680*/  LDSM.16.M88.4 R52, [R185] ;  /* 0x00000000b934783b */ /* 0x000fee0000000200 */
[C---:B----4-:R-:W-:Y:S08]  /*17690*/  HMMA.16816.F32.BF16 R16, R140.reuse, R48, R16 ;  /* 0x000000308c10723c */ /* 0x050ff00000041810 */
[----:B------:R-:W-:Y:S01]  /*176a0*/  HMMA.16816.F32.BF16 R12, R140, R50, R12 ;  /* 0x000000328c0c723c */ /* 0x000fe2000004180c */
[----:B------:R-:W3:Y:S07]  /*176b0*/  LDSM.16.M88.4 R48, [R184+0x4000] ;  /* 0x00400000b830783b */ /* 0x000eee0000000200 */
[C---:B------:R-:W-:Y:S08]  /*176c0*/  HMMA.16816.F32.BF16 R4, R180.reuse, R186, R4 ;  /* 0x000000bab404723c */ /* 0x040ff00000041804 */
[C---:B------:R-:W-:Y:S08]  /*176d0*/  HMMA.16816.F32.BF16 R164, R180.reuse, R176, R164 ;  /* 0x000000b0b4a4723c */ /* 0x040ff000000418a4 */
[C---:B------:R-:W-:Y:S08]  /*176e0*/  HMMA.16816.F32.BF16 R160, R180.reuse, R178, R160 ;  /* 0x000000b2b4a0723c */ /* 0x040ff000000418a0 */
[C---:B------:R-:W-:Y:S08]  /*176f0*/  HMMA.16816.F32.BF16 R156, R180.reuse, R172, R156 ;  /* 0x000000acb49c723c */ /* 0x040ff0000004189c */
[----:B------:R-:W-:Y:S01]  /*17700*/  HMMA.16816.F32.BF16 R152, R180, R174, R152 ;  /* 0x000000aeb498723c */ /* 0x000fe20000041898 */
[----:B------:R-:W-:Y:S07]  /*17710*/  LDSM.16.M88.4 R172, [R191+0x2000] ;  /* 0x00200000bfac783b */ /* 0x000fee0000000200 */
        /* <DEDUP_REMOVED lines=12> */
[----:B------:R-:W-:Y:S03]  /*177e0*/  LDSM.16.M88.4 R168, [R2+UR6+0x8000] ;  /* 0x0080000602a8783b */ /* 0x000fe60008000200 */
        /* <DEDUP_REMOVED lines=11> */
[C---:B---3--:R-:W-:Y:S08]  /*178a0*/  HMMA.16816.F32.BF16 R164, R52.reuse, R48, R164 ;  /* 0x0000003034a4723c */ /* 0x048ff000000418a4 */
[C---:B------:R-:W-:Y:S01]  /*178b0*/  HMMA.16816.F32.BF16 R160, R52.reuse, R50, R160 ;  /* 0x0000003234a0723c */ /* 0x040fe200000418a0 */
[----:B------:R-:W3:Y:S07]  /*178c0*/  LDSM.16.M88.4 R48, [R2+UR6+0x8800] ;  /* 0x008800060230783b */ /* 0x000eee0008000200 */
[C---:B------:R-:W-:Y:S08]  /*178d0*/  HMMA.16816.F32.BF16 R16, R52.reuse, R56, R16 ;  /* 0x000000383410723c */ /* 0x040ff00000041810 */
[C---:B------:R-:W-:Y:S01]  /*178e0*/  HMMA.16816.F32.BF16 R12, R52.reuse, R58, R12 ;  /* 0x0000003a340c723c */ /* 0x040fe2000004180c */
[----:B------:R-:W4:Y:S07]  /*178f0*/  LDSM.16.M88.4 R56, [R184+0x7800] ;  /* 0x00780000b838783b */ /* 0x000f2e0000000200 */
[----:B------:R-:W-:Y:S01]  /*17900*/  HMMA.16816.F32.BF16 R4, R52, R142, R4 ;  /* 0x0000008e3404723c */ /* 0x000fe20000041804 */
[----:B------:R-:W-:Y:S07]  /*17910*/  LDSM.16.M88.4 R140, [R189+0x2000] ;  /* 0x00200000bd8c783b */ /* 0x000fee0000000200 */
[C---:B------:R-:W-:Y:S01]  /*17920*/  HMMA.16816.F32.BF16 R180, R172.reuse, R168, R40 ;  /* 0x000000a8acb4723c */ /* 0x040fe20000041828 */
[----:B------:R-:W5:Y:S07]  /*17930*/  LDSM.16.M88.4 R40, [R139+0x8000] ;  /* 0x008000008b28783b */ /* 0x000f6e0000000200 */
[----:B------:R-:W-:Y:S01]  /*17940*/  HMMA.16816.F32.BF16 R36, R172, R170, R36 ;  /* 0x000000aaac24723c */ /* 0x000fe20000041824 */
[----:B------:R-:W5:Y:S07]  /*17950*/  LDSM.16.M88.4 R168, [R63+0x8800] ;  /* 0x008800003fa8783b */ /* 0x000f6e0000000200 */
[C---:B-1----:R-:W-:Y:S08]  /*17960*/  HMMA.16816.F32.BF16 R156, R52.reuse, R44, R156 ;  /* 0x0000002c349c723c */ /* 0x042ff0000004189c */
[----:B------:R-:W-:Y:S01]  /*17970*/  HMMA.16816.F32.BF16 R152, R52, R46, R152 ;  /* 0x0000002e3498723c */ /* 0x000fe20000041898 */
[----:B------:R-:W1:Y:S07]  /*17980*/  LDSM.16.M88.4 R44, [R2+UR6+0x9000] ;  /* 0x00900006022c783b */ /* 0x000e6e0008000200 */
[C---:B--2---:R-:W-:Y:S08]  /*17990*/  HMMA.16816.F32.BF16 R180, R64.reuse, R8, R180 ;  /* 0x0000000840b4723c */ /* 0x044ff000000418b4 */
[----:B------:R-:W-:Y:S01]  /*179a0*/  HMMA.16816.F32.BF16 R36, R64, R10, R36 ;  /* 0x0000000a4024723c */ /* 0x000fe20000041824 */
[----:B------:R-:W2:Y:S07]  /*179b0*/  LDSM.16.M88.4 R8, [R139+0x8800] ;  /* 0x008800008b08783b */ /* 0x000eae0000000200 */
[----:B---3--:R-:W-:Y:S08]  /*179c0*/  HMMA.16816.F32.BF16 R32, R172, R48, R32 ;  /* 0x00000030ac20723c */ /* 0x008ff00000041820 */
[C---:B----4-:R-:W-:Y:S08]  /*179d0*/  HMMA.16816.F32.BF16 R148, R52.reuse, R56, R148 ;  /* 0x000000383494723c */ /* 0x050ff00000041894 */
[----:B------:R-:W-:Y:S01]  /*179e0*/  HMMA.16816.F32.BF16 R144, R52, R58, R144 ;  /* 0x0000003a3490723c */ /* 0x000fe20000041890 */
[----:B------:R-:W-:Y:S04]  /*179f0*/  LDSM.16.M88.4 R56, [R185+0x2000] ;  /* 0x00200000b938783b */ /* 0x000fe80000000200 */
[----:B------:R-:W3:Y:S03]  /*17a00*/  LDSM.16.M88.4 R52, [R184+0x8000] ;  /* 0x00800000b834783b */ /* 0x000ee60000000200 */
[----:B------:R-:W-:Y:S08]  /*17a10*/  HMMA.16816.F32.BF16 R28, R172, R50, R28 ;  /* 0x00000032ac1c723c */ /* 0x000ff0000004181c */
[C---:B-----5:R-:W-:Y:S08]  /*17a20*/  HMMA.16816.F32.BF16 R180, R140.reuse, R40, R180 ;  /* 0x000000288cb4723c */ /* 0x060ff000000418b4 */
[----:B------:R-:W-:Y:S01]  /*17a30*/  HMMA.16816.F32.BF16 R36, R140, R42, R36 ;  /* 0x0000002a8c24723c */ /* 0x000fe20000041824 */
[----:B------:R-:W4:Y:S07]  /*17a40*/  LDSM.16.M88.4 R40, [R2+UR6+0x9800] ;  /* 0x009800060228783b */ /* 0x000f2e0008000200 */
[C---:B------:R-:W-:Y:S01]  /*17a50*/  HMMA.16816.F32.BF16 R48, R64.reuse, R168, R32 ;  /* 0x000000a84030723c */ /* 0x040fe20000041820 */
[----:B------:R-:W5:Y:S07]  /*17a60*/  LDSM.16.M88.4 R32, [R184+0x8800] ;  /* 0x00880000b820783b */ /* 0x000f6e0000000200 */
[----:B------:R-:W-:Y:S08]  /*17a70*/  HMMA.16816.F32.BF16 R28, R64, R170, R28 ;  /* 0x000000aa401c723c */ /* 0x000ff0000004181c */
[C---:B-1----:R-:W-:Y:S08]  /*17a80*/  HMMA.16816.F32.BF16 R24, R172.reuse, R44, R24 ;  /* 0x0000002cac18723c */ /* 0x042ff00000041818 */
[----:B------:R-:W-:Y:S01]  /*17a90*/  HMMA.16816.F32.BF16 R20, R172, R46, R20 ;  /* 0x0000002eac14723c */ /* 0x000fe20000041814 */
[----:B------:R-:W1:Y:S07]  /*17aa0*/  LDSM.16.M88.4 R44, [R63+0x9000] ;  /* 0x009000003f2c783b */ /* 0x000e6e0000000200 */
[C---:B--2---:R-:W-:Y:S08]  /*17ab0*/  HMMA.16816.F32.BF16 R48, R140.reuse, R8, R48 ;  /* 0x000000088c30723c */ /* 0x044ff00000041830 */
[----:B------:R-:W-:Y:S01]  /*17ac0*/  HMMA.16816.F32.BF16 R28, R140, R10, R28 ;  /* 0x0000000a8c1c723c */ /* 0x000fe2000004181c */
[----:B------:R-:W-:Y:S07]  /*17ad0*/  LDSM.16.M88.4 R8, [R2+UR6+0xa000] ;  /* 0x00a000060208783b */ /* 0x000fee0008000200 */
[C---:B---3--:R-:W-:Y:S08]  /*17ae0*/  HMMA.16816.F32.BF16 R180, R56.reuse, R52, R180 ;  /* 0x0000003438b4723c */ /* 0x048ff000000418b4 */
[----:B------:R-:W-:Y:S08]  /*17af0*/  HMMA.16816.F32.BF16 R36, R56, R54, R36 ;  /* 0x000000363824723c */ /* 0x000ff00000041824 */
[----:B----4-:R-:W-:Y:S01]  /*17b00*/  HMMA.16816.F32.BF16 R52, R172, R40, R16 ;  /* 0x00000028ac34723c */ /* 0x010fe20000041810 */
[----:B------:R-:W2:Y:S07]  /*17b10*/  LDSM.16.M88.4 R16, [R139+0x9000] ;  /* 0x009000008b10783b */ /* 0x000eae0000000200 */
[C---:B-----5:R-:W-:Y:S08]  /*17b20*/  HMMA.16816.F32.BF16 R48, R56.reuse, R32, R48 ;  /* 0x000000203830723c */ /* 0x060ff00000041830 */
[----:B------:R-:W-:Y:S01]  /*17b30*/  HMMA.16816.F32.BF16 R28, R56, R34, R28 ;  /* 0x00000022381c723c */ /* 0x000fe2000004181c */
[----:B------:R-:W3:Y:S07]  /*17b40*/  LDSM.16.M88.4 R32, [R63+0x9800] ;  /* 0x009800003f20783b */ /* 0x000eee0000000200 */
[C---:B-1----:R-:W-:Y:S01]  /*17b50*/  HMMA.16816.F32.BF16 R168, R64.reuse, R44, R24 ;  /* 0x0000002c40a8723c */ /* 0x042fe20000041818 */
[----:B------:R-:W1:Y:S07]  /*17b60*/  LDSM.16.M88.4 R24, [R184+0x9000] ;  /* 0x00900000b818783b */ /* 0x000e6e0000000200 */
        /* <DEDUP_REMOVED lines=9> */
[----:B------:R-:W4:Y:S01]  /*17c00*/  MUFU.TANH R182, R36 ;  /* 0x0000002400b67308 */ /* 0x000f220000002400 */
[----:B------:R-:W-:Y:S01]  /*17c10*/  HMMA.16816.F32.BF16 R12, R172, R42, R12 ;  /* 0x0000002aac0c723c */ /* 0x000fe2000004180c */
[----:B------:R-:W-:Y:S06]  /*17c20*/  LDSM.16.M88.4 R40, [R184+0x9800] ;  /* 0x00980000b828783b */ /* 0x000fec0000000200 */
[----:B------:R-:W1:Y:S01]  /*17c30*/  MUFU.TANH R190, R37 ;  /* 0x0000002500be7308 */ /* 0x000e620000002400 */
[----:B--2---:R-:W-:Y:S07]  /*17c40*/  HMMA.16816.F32.BF16 R168, R140, R16, R168 ;  /* 0x000000108ca8723c */ /* 0x004fee00000418a8 */
[----:B------:R-:W2:Y:S01]  /*17c50*/  MUFU.TANH R183, R38 ;  /* 0x0000002600b77308 */ /* 0x000ea20000002400 */
[----:B------:R-:W-:Y:S07]  /*17c60*/  HMMA.16816.F32.BF16 R176, R172, R8, R176 ;  /* 0x00000008acb0723c */ /* 0x000fee00000418b0 */
[----:B------:R5:W1:Y:S01]  /*17c70*/  MUFU.TANH R44, R39 ;  /* 0x00000027002c7308 */ /* 0x000a620000002400 */
[----:B------:R-:W-:Y:S01]  /*17c80*/  HMMA.16816.F32.BF16 R20, R140, R18, R20 ;  /* 0x000000128c14723c */ /* 0x000fe20000041814 */
[----:B------:R-:W-:Y:S07]  /*17c90*/  LDSM.16.M88.4 R16, [R2+UR6+0xa800] ;  /* 0x00a800060210783b */ /* 0x000fee0008000200 */
[----:B------:R-:W-:Y:S01]  /*17ca0*/  HMMA.16816.F32.BF16 R4, R172, R10, R4 ;  /* 0x0000000aac04723c */ /* 0x000fe20000041804 */
[----:B------:R-:W4:Y:S04]  /*17cb0*/  LDSM.16.M88.4 R8, [R63+0xa000] ;  /* 0x00a000003f08783b */ /* 0x000f280000000200 */
[----:B-----5:R-:W5:Y:S03]  /*17cc0*/  LDSM.16.M88.4 R36, [R139+0x9800] ;  /* 0x009800008b24783b */ /* 0x020f660000000200 */
[----:B---3--:R-:W-:Y:S08]  /*17cd0*/  HMMA.16816.F32.BF16 R12, R64, R34, R12 ;  /* 0x00000022400c723c */ /* 0x008ff0000004180c */
[C---:B-1----:R-:W-:Y:S08]  /*17ce0*/  HMMA.16816.F32.BF16 R168, R56.reuse, R24, R168 ;  /* 0x0000001838a8723c */ /* 0x042ff000000418a8 */
[----:B------:R-:W-:Y:S01]  /*17cf0*/  HMMA.16816.F32.BF16 R20, R56, R26, R20 ;  /* 0x0000001a3814723c */ /* 0x000fe20000041814 */
[----:B------:R-:W1:Y:S07]  /*17d00*/  LDSM.16.M88.4 R24, [R139+0xa000] ;  /* 0x00a000008b18783b */ /* 0x000e6e0000000200 */
[C---:B------:R-:W-:Y:S01]  /*17d10*/  HMMA.16816.F32.BF16 R52, R64.reuse, R32, R52 ;  /* 0x000000204034723c */ /* 0x040fe20000041834 */
[----:B------:R-:W3:Y:S07]  /*17d20*/  LDSM.16.M88.4 R32, [R184+0xa000] ;  /* 0x00a00000b820783b */ /* 0x000eee0000000200 */
[----:B----4-:R-:W-:Y:S08]  /*17d30*/  HMMA.16816.F32.BF16 R176, R64, R8, R176 ;  /* 0x0000000840b0723c */ /* 0x010ff000000418b0 */
[C---:B-----5:R-:W-:Y:S08]  /*17d40*/  HMMA.16816.F32.BF16 R12, R140.reuse, R38, R12 ;  /* 0x000000268c0c723c */ /* 0x060ff0000004180c */
[----:B------:R-:W-:Y:S08]  /*17d50*/  HMMA.16816.F32.BF16 R52, R140, R36, R52 ;  /* 0x000000248c34723c */ /* 0x000ff00000041834 */
        /* <DEDUP_REMOVED lines=8> */
[-C--:B------:R-:W-:Y:S01]  /*17de0*/  FMUL.FTZ R45, R50, R138.reuse ;  /* 0x0000008a322d7220 */ /* 0x080fe20000410000 */
[-C--:B------:R-:W-:Y:S01]  /*17df0*/  FMUL.FTZ R46, R51, R138.reuse ;  /* 0x0000008a332e7220 */ /* 0x080fe20000410000 */
[----:B------:R-:W2:Y:S05]  /*17e00*/  MUFU.TANH R50, R28 ;  /* 0x0000001c00327308 */ /* 0x000eaa0000002400 */
[----:B------:R-:W-:Y:S01]  /*17e10*/  HMMA.16816.F32.BF16 R4, R64, R10, R4 ;  /* 0x0000000a4004723c */ /* 0x000fe20000041804 */
[----:B------:R-:W-:Y:S02]  /*17e20*/  LDSM.16.M88.4 R8, [R139+0xa800] ;  /* 0x00a800008b08783b */ /* 0x000fe40000000200 */
[----:B------:R-:W2:Y:S05]  /*17e30*/  MUFU.TANH R191, R29 ;  /* 0x0000001d00bf7308 */ /* 0x000eaa0000002400 */
[----:B-1----:R-:W-:Y:S03]  /*17e40*/  HMMA.16816.F32.BF16 R176, R140, R24, R176 ;  /* 0x000000188cb0723c */ /* 0x002fe600000418b0 */
[----:B------:R-:W1:Y:S05]  /*17e50*/  MUFU.TANH R47, R30 ;  /* 0x0000001e002f7308 */ /* 0x000e6a0000002400 */
[----:B------:R-:W-:Y:S03]  /*17e60*/  HMMA.16816.F32.BF16 R52, R56, R40, R52 ;  /* 0x000000283834723c */ /* 0x000fe60000041834 */
[----:B------:R5:W1:Y:S01]  /*17e70*/  MUFU.TANH R51, R31 ;  /* 0x0000001f00337308 */ /* 0x000a620000002400 */
[-C--:B------:R-:W-:Y:S01]  /*17e80*/  FMUL.FTZ R20, R20, R138.reuse ;  /* 0x0000008a14147220 */ /* 0x080fe20000410000 */
[-C--:B------:R-:W-:Y:S01]  /*17e90*/  FMUL.FTZ R21, R21, R138.reuse ;  /* 0x0000008a15157220 */ /* 0x080fe20000410000 */
[-C--:B------:R-:W-:Y:S01]  /*17ea0*/  FMUL.FTZ R22, R22, R138.reuse ;  /* 0x0000008a16167220 */ /* 0x080fe20000410000 */
[----:B-----5:R-:W5:Y:S01]  /*17eb0*/  LDSM.16.M88.4 R28, [R2+UR6+0xb000] ;  /* 0x00b00006021c783b */ /* 0x020f620008000200 */
[-C--:B------:R-:W-:Y:S01]  /*17ec0*/  FMUL.FTZ R23, R23, R138.reuse ;  /* 0x0000008a17177220 */ /* 0x080fe20000410000 */
[-C--:B------:R-:W-:Y:S01]  /*17ed0*/  FMUL.FTZ R12, R12, R138.reuse ;  /* 0x0000008a0c0c7220 */ /* 0x080fe20000410000 */
[-C--:B------:R-:W-:Y:S01]  /*17ee0*/  FMUL.FTZ R13, R13, R138.reuse ;  /* 0x0000008a0d0d7220 */ /* 0x080fe20000410000 */
[----:B------:R-:W-:Y:S01]  /*17ef0*/  HMMA.16816.F32.BF16 R4, R140, R26, R4 ;  /* 0x0000001a8c04723c */ /* 0x000fe20000041804 */
[----:B------:R-:W-:-:S07]  /*17f00*/  FMUL.FTZ R36, R170, R138 ;  /* 0x0000008aaa247220 */ /* 0x000fce0000410000 */
[-C--:B------:R-:W-:Y:S01]  /*17f10*/  FMUL.FTZ R43, R53, R138.reuse ;  /* 0x0000008a352b7220 */ /* 0x080fe20000410000 */
[-C--:B------:R-:W-:Y:S01]  /*17f20*/  FMUL.FTZ R41, R54, R138.reuse ;  /* 0x0000008a36297220 */ /* 0x080fe20000410000 */
[----:B------:R-:W1:Y:S01]  /*17f30*/  MUFU.TANH R170, R20 ;  /* 0x0000001400aa7308 */ /* 0x000e620000002400 */
[----:B------:R-:W-:Y:S01]  /*17f40*/  LDSM.16.M88.4 R24, [R184+0xa800] ;  /* 0x00a80000b818783b */ /* 0x000fe20000000200 */
[----:B---3--:R-:W-:Y:S01]  /*17f50*/  HMMA.16816.F32.BF16 R176, R56, R32, R176 ;  /* 0x0000002038b0723c */ /* 0x008fe200000418b0 */
[-C--:B------:R-:W-:Y:S01]  /*17f60*/  FMUL.FTZ R32, R14, R138.reuse ;  /* 0x0000008a0e207220 */ /* 0x080fe20000410000 */
[----:B------:R-:W-:-:S04]  /*17f70*/  FMUL.FTZ R33, R15, R138 ;  /* 0x0000008a0f217220 */ /* 0x000fc80000410000 */
[----:B------:R-:W3:Y:S02]  /*17f80*/  MUFU.TANH R40, R21 ;  /* 0x0000001500287308 */ /* 0x000ee40000002400 */
[----:B----4-:R-:W-:Y:S06]  /*17f90*/  HMMA.16816.F32.BF16 R164, R64, R16, R164 ;  /* 0x0000001040a4723c */ /* 0x010fec00000418a4 */
[----:B------:R-:W4:Y:S08]  /*17fa0*/  MUFU.TANH R38, R22 ;  /* 0x0000001600267308 */ /* 0x000f300000002400 */
[----:B------:R2:W1:Y:S08]  /*17fb0*/  MUFU.TANH R39, R23 ;  /* 0x0000001700277308 */ /* 0x0004700000002400 */
[----:B------:R-:W1:Y:S08]  /*17fc0*/  MUFU.TANH R53, R12 ;  /* 0x0000000c00357308 */ /* 0x000e700000002400 */
[----:B------:R3:W1:Y:S01]  /*17fd0*/  MUFU.TANH R54, R13 ;  /* 0x0000000d00367308 */ /* 0x0006620000002400 */
[----:B--2---:R-:W2:Y:S04]  /*17fe0*/  LDSM.16.M88.4 R20, [R2+UR6+0xb800] ;  /* 0x00b800060214783b */ /* 0x004ea80008000200 */
[----:B---3--:R-:W3:Y:S01]  /*17ff0*/  LDSM.16.M88.4 R12, [R63+0xb000] ;  /* 0x00b000003f0c783b */ /* 0x008ee20000000200 */
[----:B------:R-:W-:Y:S08]  /*18000*/  HMMA.16816.F32.BF16 R4, R56, R34, R4 ;  /* 0x000000223804723c */ /* 0x000ff00000041804 */
[----:B-----5:R-:W-:Y:S08]  /*18010*/  HMMA.16816.F32.BF16 R156, R172, R28, R156 ;  /* 0x0000001cac9c723c */ /* 0x020ff0000004189c */
[----:B------:R-:W-:Y:S08]  /*18020*/  HMMA.16816.F32.BF16 R164, R140, R8, R164 ;  /* 0x000000088ca4723c */ /* 0x000ff000000418a4 */
[----:B------:R-:W-:Y:S01]  /*18030*/  HMMA.16816.F32.BF16 R152, R172, R30, R152 ;  /* 0x0000001eac98723c */ /* 0x000fe20000041898 */
[----:B------:R-:W5:Y:S01]  /*18040*/  LDSM.16.M88.4 R28, [R63+0xb800] ;  /* 0x00b800003f1c783b */ /* 0x000f620000000200 */
[-C--:B------:R-:W-:Y:S01]  /*18050*/  FMUL.FTZ R4, R4, R138.reuse ;  /* 0x0000008a04047220 */ /* 0x080fe20000410000 */
[----:B------:R-:W-:-:S05]  /*18060*/  FMUL.FTZ R5, R5, R138 ;  /* 0x0000008a05057220 */ /* 0x000fca0000410000 */
[----:B------:R-:W-:Y:S01]  /*18070*/  HMMA.16816.F32.BF16 R160, R64, R18, R160 ;  /* 0x0000001240a0723c */ /* 0x000fe200000418a0 */
[----:B------:R-:W4:Y:S07]  /*18080*/  LDSM.16.M88.4 R16, [R139+0xb000] ;  /* 0x00b000008b10783b */ /* 0x000f2e0000000200 */
[----:B--2---:R-:W-:Y:S01]  /*18090*/  HMMA.16816.F32.BF16 R148, R172, R20, R148 ;  /* 0x00000014ac94723c */ /* 0x004fe20000041894 */
[----:B------:R-:W2:Y:S01]  /*180a0*/  MUFU.TANH R21, R4 ;  /* 0x0000000400157308 */ /* 0x000ea20000002400 */
[----:B------:R-:W-:-:S06]  /*180b0*/  FMUL.FTZ R20, R6, R138 ;  /* 0x0000008a06147220 */ /* 0x000fcc0000410000 */
[----:B------:R-:W-:Y:S01]  /*180c0*/  HMMA.16816.F32.BF16 R164, R56, R24, R164 ;  /* 0x0000001838a4723c */ /* 0x000fe200000418a4 */
[----:B------:R1:W1:Y:S07]  /*180d0*/  MUFU.TANH R24, R5 ;  /* 0x0000000500187308 */ /* 0x00026e0000002400 */
[----:B---3--:R-:W-:Y:S01]  /*180e0*/  HMMA.16816.F32.BF16 R156, R64, R12, R156 ;  /* 0x0000000c409c723c */ /* 0x008fe2000004189c */
[----:B------:R-:W-:-:S07]  /*180f0*/  FMUL.FTZ R12, R7, R138 ;  /* 0x0000008a070c7220 */ /* 0x000fce0000410000 */
[----:B------:R-:W-:Y:S01]  /*18100*/  HMMA.16816.F32.BF16 R144, R172, R22, R144 ;  /* 0x00000016ac90723c */ /* 0x000fe20000041890 */
[----:B-1----:R-:W1:Y:S07]  /*18110*/  LDSM.16.M88.4 R4, [R139+0xb800] ;  /* 0x00b800008b04783b */ /* 0x002e6e0000000200 */
[----:B------:R-:W-:Y:S01]  /*18120*/  HMMA.16816.F32.BF16 R160, R140, R10, R160 ;  /* 0x0000000a8ca0723c */ /* 0x000fe200000418a0 */
[----:B------:R-:W3:Y:S04]  /*18130*/  LDSM.16.M88.4 R8, [R184+0xb000] ;  /* 0x00b00000b808783b */ /* 0x000ee80000000200 */
[----:B------:R-:W2:Y:S03]  /*18140*/  LDSM.16.M88.4 R184, [R184+0xb800] ;  /* 0x00b80000b8b8783b */ /* 0x000ea60000000200 */
[C---:B------:R-:W-:Y:S08]  /*18150*/  HMMA.16816.F32.BF16 R152, R64.reuse, R14, R152 ;  /* 0x0000000e4098723c */ /* 0x040ff00000041898 */
[----:B-----5:R-:W-:Y:S08]  /*18160*/  HMMA.16816.F32.BF16 R148, R64, R28, R148 ;  /* 0x0000001c4094723c */ /* 0x020ff00000041894 */
[----:B----4-:R-:W-:Y:S01]  /*18170*/  HMMA.16816.F32.BF16 R156, R140, R16, R156 ;  /* 0x000000108c9c723c */ /* 0x010fe2000004189c */
        /* <DEDUP_REMOVED lines=13> */
[----:B------:R-:W-:Y:S01]  /*18250*/  FMUL.FTZ R13, R166, R138 ;  /* 0x0000008aa60d7220 */ /* 0x000fe20000410000 */
[----:B------:R-:W4:Y:S01]  /*18260*/  MUFU.TANH R188, R188 ;  /* 0x000000bc00bc7308 */ /* 0x000f220000002400 */
[----:B------:R-:W-:Y:S01]  /*18270*/  HMMA.16816.F32.BF16 R152, R140, R18, R152 ;  /* 0x000000128c98723c */ /* 0x000fe20000041898 */
[----:B------:R-:W-:-:S07]  /*18280*/  DEPBAR.LE SB0, 0x0 ;  /* 0x000080000000791a */ /* 0x000fce0000000000 */
[C---:B-1----:R-:W-:Y:S08]  /*18290*/  HMMA.16816.F32.BF16 R148, R140.reuse, R4, R148 ;  /* 0x000000048c94723c */ /* 0x042ff00000041894 */
[----:B------:R-:W-:Y:S08]  /*182a0*/  HMMA.16816.F32.BF16 R144, R140, R6, R144 ;  /* 0x000000068c90723c */ /* 0x000ff00000041890 */
[C---:B------:R-:W-:Y:S08]  /*182b0*/  HMMA.16816.F32.BF16 R160, R56.reuse, R26, R160 ;  /* 0x0000001a38a0723c */ /* 0x040ff000000418a0 */
[C---:B---3--:R-:W-:Y:S08]  /*182c0*/  HMMA.16816.F32.BF16 R156, R56.reuse, R8, R156 ;  /* 0x00000008389c723c */ /* 0x048ff0000004189c */
        /* <DEDUP_REMOVED lines=70> */
[----:B------:R1:W1:Y:S08]  /*18730*/  MUFU.TANH R160, R144 ;  /* 0x0000009000a07308 */ /* 0x0002700000002400 */
[----:B------:R1:W1:Y:S08]  /*18740*/  MUFU.TANH R158, R145 ;  /* 0x00000091009e7308 */ /* 0x0002700000002400 */
[----:B------:R-:W1:Y:S08]  /*18750*/  MUFU.TANH R23, R23 ;  /* 0x0000001700177308 */ /* 0x000e700000002400 */
[----:B------:R-:W1:Y:S01]  /*18760*/  MUFU.TANH R29, R29 ;  /* 0x0000001d001d7308 */ /* 0x000e620000002400 */
[----:B------:R-:W-:Y:S01]  /*18770*/  BSSY.RECONVERGENT B1, `(.L_x_6398) ;  /* 0x0000071000017945 */ /* 0x000fe20003800200 */
[----:B------:R-:W-:Y:S06]  /*18780*/  BAR.SYNC.DEFER_BLOCKING 0x0 ;  /* 0x0000000000007b1d */ /* 0x000fec0000010000 */
[----:B--234-:R-:W-:Y:S05]  /*18790*/  @!P6 BRA `(.L_x_6399) ;  /* 0x0000000400b8e947 */ /* 0x01cfea0003800000 */
[----:B------:R-:W-:Y:S04]  /*187a0*/  BSSY.RECONVERGENT B0, `(.L_x_6400) ;  /* 0x0000048000007945 */ /* 0x000fe80003800200 */
[----:B------:R-:W-:Y:S05]  /*187b0*/  @!P5 BRA `(.L_x_6401) ;  /* 0x0000000000f8d947 */ /* 0x000fea0003800000 */
[----:B------:R-:W2:Y:S01]  /*187c0*/  LD.E R27, desc[UR4][R132.64+0x170] ;  /* 0x00017004841b7980 */ /* 0x000ea2000c101900 */
[C---:B------:R-:W-:Y:S01]  /*187d0*/  VIADD R58, R61.reuse, 0xfffffe80 ;  /* 0xfffffe803d3a7836 */ /* 0x040fe20000000000 */
[----:B------:R-:W-:-:S04]  /*187e0*/  IADD3 R22, PT, PT, R61, -0x100, RZ ;  /* 0xffffff003d167810 */ /* 0x000fc80007ffe0ff */
[----:B------:R-:W-:Y:S02]  /*187f0*/  IABS R31, R58 ;  /* 0x0000003a001f7213 */ /* 0x000fe40000000000 */
[----:B------:R-:W-:Y:S02]  /*18800*/  IABS R28, R22 ;  /* 0x00000016001c7213 */ /* 0x000fe40000000000 */
[-C--:B--2---:R-:W-:Y:S02]  /*18810*/  IABS R26, R27.reuse ;  /* 0x0000001b001a7213 */ /* 0x084fe40000000000 */
[-C--:B------:R-:W-:Y:S02]  /*18820*/  IABS R56, R27.reuse ;  /* 0x0000001b00387213 */ /* 0x080fe40000000000 */
[----:B------:R-:W2:Y:S01]  /*18830*/  I2F.RP R57, R26 ;  /* 0x0000001a00397306 */ /* 0x000ea20000209400 */
[----:B------:R-:W-:Y:S02]  /*18840*/  LOP3.LUT R58, R58, R27, RZ, 0x3c, !PT ;  /* 0x0000001b3a3a7212 */ /* 0x000fe400078e3cff */
[----:B------:R-:W-:-:S02]  /*18850*/  IADD3 R56, PT, PT, RZ, -R56, RZ ;  /* 0x80000038ff387210 */ /* 0x000fc40007ffe0ff */
[----:B------:R-:W-:-:S03]  /*18860*/  LOP3.LUT R22, R22, R27, RZ, 0x3c, !PT ;  /* 0x0000001b16167212 */ /* 0x000fc600078e3cff */
        /* <DEDUP_REMOVED lines=51> */
.L_x_6401:
        /* <DEDUP_REMOVED lines=8> */
.L_x_6402:
[----:B------:R-:W-:Y:S05]  /*18c20*/  BSYNC.RECONVERGENT B0 ;  /* 0x0000000000007941 */ /* 0x000fea0003800200 */
.L_x_6400:
        /* <DEDUP_REMOVED lines=22> */
[----:B-1----:R-:W-:Y:S01]  /*18d90*/  IADD3 R144, P0, PT, R26, R27, RZ ;  /* 0x0000001b1a907210 */ /* 0x002fe20007f1e0ff */
        /* <DEDUP_REMOVED lines=14> */
.L_x_6399:
[----:B------:R-:W-:Y:S05]  /*18e80*/  BSYNC.RECONVERGENT B1 ;  /* 0x0000000000017941 */ /* 0x000fea0003800200 */
.L_x_6398:
[----:B------:R-:W3:Y:S01]  /*18e90*/  LD.E R146, desc[UR4][R132.64+0xdc] ;  /* 0x0000dc0484927980 */ /* 0x000ee2000c101900 */
[----:B------:R-:W-:-:S04]  /*18ea0*/  IMAD R31, R135, 0x80, R60 ;  /* 0x00000080871f7824 */ /* 0x000fc800078e023c */
[C---:B------:R-:W-:Y:S02]  /*18eb0*/  VIADD R185, R31.reuse, 0xffffff00 ;  /* 0xffffff001fb97836 */ /* 0x040fe40000000000 */
[C---:B------:R-:W-:Y:S02]  /*18ec0*/  VIADD R184, R31.reuse, 0xffffff01 ;  /* 0xffffff011fb87836 */ /* 0x040fe40000000000 */
[----:B------:R-:W-:Y:S01]  /*18ed0*/  VIADD R179, R31, 0xffffff08 ;  /* 0xffffff081fb37836 */ /* 0x000fe20000000000 */
[-C--:B------:R-:W-:Y:S01]  /*18ee0*/  ISETP.GE.AND P1, PT, R185, R238.reuse, PT ;  /* 0x000000eeb900720c */ /* 0x080fe20003f26270 */
[C---:B------:R-:W-:Y:S01]  /*18ef0*/  VIADD R177, R31.reuse, 0xffffff09 ;  /* 0xffffff091fb17836 */ /* 0x040fe20000000000 */
[----:B------:R-:W-:Y:S01]  /*18f00*/  ISETP.GE.AND P0, PT, R184, R238, PT ;  /* 0x000000eeb800720c */ /* 0x000fe20003f06270 */
[----:B------:R-:W-:Y:S01]  /*18f10*/  VIADD R175, R31, 0xffffff10 ;  /* 0xffffff101faf7836 */ /* 0x000fe20000000000 */
[----:B------:R-:W-:Y:S02]  /*18f20*/  ISETP.GE.AND P3, PT, R185, R237, PT ;  /* 0x000000edb900720c */ /* 0x000fe40003f66270 */
[----:B--2---:R-:W-:-:S02]  /*18f30*/  FSEL R27, R188, -INF , P1 ;  /* 0xff800000bc1b7808 */ /* 0x004fc40000800000 */
[-C--:B------:R-:W-:Y:S01]  /*18f40*/  ISETP.GE.AND P4, PT, R179, R238.reuse, PT ;  /* 0x000000eeb300720c */ /* 0x080fe20003f86270 */
[----:B------:R-:W-:Y:S01]  /*18f50*/  VIADD R167, R31, 0xffffff11 ;  /* 0xffffff111fa77836 */ /* 0x000fe20000000000 */
[----:B-1----:R-:W-:Y:S01]  /*18f60*/  FSEL R28, R189, -INF , P0 ;  /* 0xff800000bd1c7808 */ /* 0x002fe20000000000 */
[----:B------:R-:W-:Y:S01]  /*18f70*/  VIADD R166, R31, 0xffffff18 ;  /* 0xffffff181fa67836 */ /* 0x000fe20000000000 */
[----:B------:R-:W-:Y:S02]  /*18f80*/  FSEL R27, R27, -INF , !P3 ;  /* 0xff8000001b1b7808 */ /* 0x000fe40005800000 */
[----:B------:R-:W-:Y:S02]  /*18f90*/  ISETP.GE.AND P0, PT, R177, R238, PT ;  /* 0x000000eeb100720c */ /* 0x000fe40003f06270 */
[----:B------:R-:W-:Y:S02]  /*18fa0*/  ISETP.GE.AND P1, PT, R179, R237, PT ;  /* 0x000000edb300720c */ /* 0x000fe40003f26270 */
[----:B------:R-:W-:-:S02]  /*18fb0*/  FSEL R26, R182, -INF , P4 ;  /* 0xff800000b61a7808 */ /* 0x000fc40002000000 */
[-C--:B------:R-:W-:Y:S01]  /*18fc0*/  ISETP.GE.AND P3, PT, R175, R238.reuse, PT ;  /* 0x000000eeaf00720c */ /* 0x080fe20003f66270 */
[----:B------:R-:W-:Y:S01]  /*18fd0*/  VIADD R164, R31, 0xffffff19 ;  /* 0xffffff191fa47836 */ /* 0x000fe20000000000 */
[----:B------:R-:W-:Y:S02]  /*18fe0*/  ISETP.GE.AND P4, PT, R177, R237, PT ;  /* 0x000000edb100720c */ /* 0x000fe40003f86270 */
[----:B------:R-:W-:Y:S01]  /*18ff0*/  FSEL R22, R190, -INF , P0 ;  /* 0xff800000be167808 */ /* 0x000fe20000000000 */
[----:B------:R-:W-:Y:S01]  /*19000*/  VIADD R163, R31, 0xffffff20 ;  /* 0xffffff201fa37836 */ /* 0x000fe20000000000 */
[----:B------:R-:W-:Y:S02]  /*19010*/  FSEL R26, R26, -INF , !P1 ;  /* 0xff8000001a1a7808 */ /* 0x000fe40004800000 */
[----:B------:R-:W-:Y:S02]  /*19020*/  ISETP.GE.AND P0, PT, R167, R238, PT ;  /* 0x000000eea700720c */ /* 0x000fe40003f06270 */
[----:B------:R-:W-:-:S02]  /*19030*/  FSEL R64, R48, -INF , P3 ;  /* 0xff80000030407808 */ /* 0x000fc40001800000 */
[-C--:B------:R-:W-:Y:S02]  /*19040*/  ISETP.GE.AND P1, PT, R175, R237.reuse, PT ;  /* 0x000000edaf00720c */ /* 0x080fe40003f26270 */
[----:B------:R-:W-:Y:S02]  /*19050*/  ISETP.GE.AND P3, PT, R166, R238, PT ;  /* 0x000000eea600720c */ /* 0x000fe40003f66270 */
[----:B------:R-:W-:Y:S01]  /*19060*/  FSEL R22, R22, -INF , !P4 ;  /* 0xff80000016167808 */ /* 0x000fe20006000000 */
[----:B------:R-:W-:Y:S01]  /*19070*/  VIADD R161, R31, 0xffffff21 ;  /* 0xffffff211fa17836 */ /* 0x000fe20000000000 */
[----:B------:R-:W-:Y:S02]  /*19080*/  ISETP.GE.AND P4, PT, R167, R237, PT ;  /* 0x000000eda700720c */ /* 0x000fe40003f86270 */
[----:B------:R-:W-:Y:S01]  /*19090*/  FSEL R48, R49, -INF , P0 ;  /* 0xff80000031307808 */ /* 0x000fe20000000000 */
[----:B------:R-:W-:Y:S01]  /*190a0*/  VIADD R154, R31, 0xffffff28 ;  /* 0xffffff281f9a7836 */ /* 0x000fe20000000000 */
[----:B------:R-:W-:-:S02]  /*190b0*/  FSEL R64, R64, -INF , !P1 ;  /* 0xff80000040407808 */ /* 0x000fc40004800000 */
[-C--:B------:R-:W-:Y:S02]  /*190c0*/  ISETP.GE.AND P0, PT, R164, R238.reuse, PT ;  /* 0x000000eea400720c */ /* 0x080fe40003f06270 */
[----:B------:R-:W-:Y:S02]  /*190d0*/  FSEL R50, R50, -INF , P3 ;  /* 0xff80000032327808 */ /* 0x000fe40001800000 */
[-C--:B------:R-:W-:Y:S02]  /*190e0*/  ISETP.GE.AND P1, PT, R166, R237.reuse, PT ;  /* 0x000000eda600720c */ /* 0x080fe40003f26270 */
[----:B------:R-:W-:Y:S02]  /*190f0*/  ISETP.GE.AND P3, PT, R163, R238, PT ;  /* 0x000000eea300720c */ /* 0x000fe40003f66270 */
[----:B------:R-:W-:Y:S01]  /*19100*/  FSEL R48, R48, -INF , !P4 ;  /* 0xff80000030307808 */ /* 0x000fe20006000000 */
[----:B------:R-:W-:Y:S01]  /*19110*/  VIADD R153, R31, 0xffffff29 ;  /* 0xffffff291f997836 */ /* 0x000fe20000000000 */
[----:B------:R-:W-:-:S02]  /*19120*/  ISETP.GE.AND P4, PT, R164, R237, PT ;  /* 0x000000eda400720c */ /* 0x000fc40003f86270 */
[----:B------:R-:W-:Y:S01]  /*19130*/  FSEL R56, R191, -INF , P0 ;  /* 0xff800000bf387808 */ /* 0x000fe20000000000 */
[----:B------:R-:W-:Y:S01]  /*19140*/  VIADD R152, R31, 0xffffff30 ;  /* 0xffffff301f987836 */ /* 0x000fe20000000000 */
[----:B------:R-:W-:Y:S02]  /*19150*/  FSEL R58, R50, -INF , !P1 ;  /* 0xff800000323a7808 */ /* 0x000fe40004800000 */
[-C--:B------:R-:W-:Y:S02]  /*19160*/  ISETP.GE.AND P0, PT, R161, R238.reuse, PT ;  /* 0x000000eea100720c */ /* 0x080fe40003f06270 */
[----:B------:R-:W-:Y:S02]  /*19170*/  FSEL R168, R168, -INF , P3 ;  /* 0xff800000a8a87808 */ /* 0x000fe40001800000 */
[----:B------:R-:W-:Y:S02]  /*19180*/  ISETP.GE.AND P1, PT, R163, R237, PT ;  /* 0x000000eda300720c */ /* 0x000fe40003f26270 */
[----:B------:R-:W-:-:S02]  /*19190*/  ISETP.GE.AND P3, PT, R154, R238, PT ;  /* 0x000000ee9a00720c */ /* 0x000fc40003f66270 */
[----:B------:R-:W-:Y:S01]  /*191a0*/  FSEL R56, R56, -INF , !P4 ;  /* 0xff80000038387808 */ /* 0x000fe20006000000 */
        /* <DEDUP_REMOVED lines=75> */
[CC--:B------:R-:W-:Y:S02]  /*19660*/  ISETP.GE.AND P0, PT, R66.reuse, R238.reuse, PT ;  /* 0x000000ee4200720c */ /* 0x0c0fe40003f06270 */
        /* <DEDUP_REMOVED lines=26> */
[----:B------:R-:W-:Y:S02]  /*19810*/  ISETP.GE.AND P0, PT, R31, R238, PT ;  /* 0x000000ee1f00720c */ /* 0x000fe40003f06270 */
[----:B------:R-:W-:Y:S02]  /*19820*/  FSEL R9, R160, -INF , P3 ;  /* 0xff800000a0097808 */ /* 0x000fe40001800000 */
[----:B------:R-:W-:Y:S02]  /*19830*/  ISETP.GE.AND P1, PT, R57, R237, PT ;  /* 0x000000ed3900720c */ /* 0x000fe40003f26270 */
[----:B------:R-:W-:Y:S02]  /*19840*/  ISETP.GE.AND P3, PT, R185, R236, PT ;  /* 0x000000ecb900720c */ /* 0x000fe40003f66270 */
[----:B------:R-:W-:Y:S02]  /*19850*/  FSEL R160, R156, -INF , !P4 ;  /* 0xff8000009ca07808 */ /* 0x000fe40006000000 */
[----:B------:R-:W-:-:S02]  /*19860*/  FSEL R156, R158, -INF , P0 ;  /* 0xff8000009e9c7808 */ /* 0x000fc40000000000 */
[----:B------:R-:W-:Y:S02]  /*19870*/  ISETP.GE.AND P4, PT, R31, R237, PT ;  /* 0x000000ed1f00720c */ /* 0x000fe40003f86270 */
[----:B------:R-:W-:Y:S02]  /*19880*/  FSEL R158, R9, -INF , !P1 ;  /* 0xff800000099e7808 */ /* 0x000fe40004800000 */
[----:B------:R-:W-:Y:S02]  /*19890*/  FSEL R40, R180, -INF , P3 ;  /* 0xff800000b4287808 */ /* 0x000fe40001800000 */
[----:B------:R-:W-:Y:S02]  /*198a0*/  ISETP.GE.AND P1, PT, R185, R235, PT ;  /* 0x000000ebb900720c */ /* 0x000fe40003f26270 */
[-C--:B------:R-:W-:Y:S02]  /*198b0*/  ISETP.GE.AND P0, PT, R184, R236.reuse, PT ;  /* 0x000000ecb800720c */ /* 0x080fe40003f06270 */
[----:B------:R-:W-:-:S02]  /*198c0*/  ISETP.GE.AND P3, PT, R179, R236, PT ;  /* 0x000000ecb300720c */ /* 0x000fc40003f66270 */
[----:B------:R-:W-:Y:S02]  /*198d0*/  FSEL R156, R156, -INF , !P4 ;  /* 0xff8000009c9c7808 */ /* 0x000fe40006000000 */
[-C--:B------:R-:W-:Y:S02]  /*198e0*/  ISETP.GE.AND P4, PT, R184, R235.reuse, PT ;  /* 0x000000ebb800720c */ /* 0x080fe40003f86270 */
[----:B------:R-:W-:Y:S02]  /*198f0*/  FSEL R30, R181, -INF , P0 ;  /* 0xff800000b51e7808 */ /* 0x000fe40000000000 */
[----:B------:R-:W-:Y:S02]  /*19900*/  FSEL R40, R40, -INF , !P1 ;  /* 0xff80000028287808 */ /* 0x000fe40004800000 */
[----:B------:R-:W-:Y:S02]  /*19910*/  FSEL R24, R183, -INF , P3 ;  /* 0xff800000b7187808 */ /* 0x000fe40001800000 */
[----:B------:R-:W-:-:S02]  /*19920*/  ISETP.GE.AND P1, PT, R179, R235, PT ;  /* 0x000000ebb300720c */ /* 0x000fc40003f26270 */
[-C--:B------:R-:W-:Y:S02]  /*19930*/  ISETP.GE.AND P0, PT, R177, R236.reuse, PT ;  /* 0x000000ecb100720c */ /* 0x080fe40003f06270 */
[----:B------:R-:W-:Y:S02]  /*19940*/  ISETP.GE.AND P3, PT, R175, R236, PT ;  /* 0x000000ecaf00720c */ /* 0x000fe40003f66270 */
[----:B------:R-:W-:Y:S02]  /*19950*/  FSEL R30, R30, -INF , !P4 ;  /* 0xff8000001e1e7808 */ /* 0x000fe40006000000 */
[----:B------:R-:W-:Y:S02]  /*19960*/  ISETP.GE.AND P4, PT, R177, R235, PT ;  /* 0x000000ebb100720c */ /* 0x000fe40003f86270 */
[----:B------:R-:W-:Y:S02]  /*19970*/  FSEL R16, R44, -INF , P0 ;  /* 0xff8000002c107808 */ /* 0x000fe40000000000 */
[----:B------:R-:W-:-:S02]  /*19980*/  FSEL R24, R24, -INF , !P1 ;  /* 0xff80000018187808 */ /* 0x000fc40004800000 */
[----:B------:R-:W-:Y:S02]  /*19990*/  FSEL R45, R45, -INF , P3 ;  /* 0xff8000002d2d7808 */ /* 0x000fe40001800000 */
[-C--:B------:R-:W-:Y:S02]  /*199a0*/  ISETP.GE.AND P1, PT, R175, R235.reuse, PT ;  /* 0x000000ebaf00720c */ /* 0x080fe40003f26270 */
[CC--:B------:R-:W-:Y:S02]  /*199b0*/  ISETP.GE.AND P0, PT, R167.reuse, R236.reuse, PT ;  /* 0x000000eca700720c */ /* 0x0c0fe40003f06270 */
[----:B------:R-:W-:Y:S02]  /*199c0*/  ISETP.GE.AND P3, PT, R166, R236, PT ;  /* 0x000000eca600720c */ /* 0x000fe40003f66270 */
[----:B------:R-:W-:Y:S02]  /*199d0*/  FSEL R16, R16, -INF , !P4 ;  /* 0xff80000010107808 */ /* 0x000fe40006000000 */
[----:B------:R-:W-:-:S02]  /*199e0*/  ISETP.GE.AND P4, PT, R167, R235, PT ;  /* 0x000000eba700720c */ /* 0x000fc40003f86270 */
[----:B------:R-:W-:Y:S02]  /*199f0*/  FSEL R46, R46, -INF , P0 ;  /* 0xff8000002e2e7808 */ /* 0x000fe40000000000 */
        /* <DEDUP_REMOVED lines=19> */
[-C--:B------:R-:W-:Y:S02]  /*19b30*/  ISETP.GE.AND P0, PT, R153, R236.reuse, PT ;  /* 0x000000ec9900720c */ /* 0x080fe40003f06270 */
        /* <DEDUP_REMOVED lines=15> */
[CC--:B------:R-:W-:Y:S02]  /*19c30*/  ISETP.GE.AND P0, PT, R149.reuse, R236.reuse, PT ;  /* 0x000000ec9500720c */ /* 0x0c0fe40003f06270 */
[----:B------:R-:W-:Y:S02]  /*19c40*/  ISETP.GE.AND P3, PT, R148, R236, PT ;  /* 0x000000ec9400720c */ /* 0x000fe40003f66270 */
[----:B------:R-:W-:Y:S02]  /*19c50*/  ISETP.GE.AND P5, PT, R184, R237, PT ;  /* 0x000000edb800720c */ /* 0x000fe40003fa6270 */
[----:B------:R-:W-:Y:S02]  /*19c60*/  FSEL R184, R42, -INF , !P4 ;  /* 0xff8000002ab87808 */ /* 0x000fe40006000000 */
[----:B------:R-:W-:Y:S02]  /*19c70*/  ISETP.GE.AND P4, PT, R149, R235, PT ;  /* 0x000000eb9500720c */ /* 0x000fe40003f86270 */
[----:B------:R-:W-:-:S02]  /*19c80*/  FSEL R33, R33, -INF , P0 ;  /* 0xff80000021217808 */ /* 0x000fc40000000000 */
[----:B------:R-:W-:Y:S02]  /*19c90*/  FSEL R250, R32, -INF , !P1 ;  /* 0xff80000020fa7808 */ /* 0x000fe40004800000 */
[----:B------:R-:W-:Y:S02]  /*19ca0*/  FSEL R2, R2, -INF , P3 ;  /* 0xff80000002027808 */ /* 0x000fe40001800000 */
[----:B------:R-:W-:Y:S02]  /*19cb0*/  ISETP.GE.AND P1, PT, R148, R235, PT ;  /* 0x000000eb9400720c */ /* 0x000fe40003f26270 */
[----:B------:R-:W-:Y:S02]  /*19cc0*/  ISETP.GE.AND P3, PT, R145, R236, PT ;  /* 0x000000ec9100720c */ /* 0x000fe40003f66270 */
[----:B------:R-:W-:Y:S02]  /*19cd0*/  FSEL R28, R28, -INF , !P5 ;  /* 0xff8000001c1c7808 */ /* 0x000fe40006800000 */
[----:B------:R-:W-:-:S02]  /*19ce0*/  FSEL R186, R33, -INF , !P4 ;  /* 0xff80000021ba7808 */ /* 0x000fc40006000000 */
[----:B------:R-:W-:Y:S02]  /*19cf0*/  FSEL R240, R2, -INF , !P1 ;  /* 0xff80000002f07808 */ /* 0x000fe40004800000 */
[----:B------:R-:W-:Y:S02]  /*19d00*/  ISETP.GE.AND P4, PT, R145, R235, PT ;  /* 0x000000eb9100720c */ /* 0x000fe40003f86270 */
[----:B------:R-:W-:Y:S02]  /*19d10*/  FSEL R20, R20, -INF , P3 ;  /* 0xff80000014147808 */ /* 0x000fe40001800000 */
[----:B------:R-:W-:Y:S02]  /*19d20*/  ISETP.GE.AND P1, PT, R144, R236, PT ;  /* 0x000000ec9000720c */ /* 0x000fe40003f26270 */
[----:B------:R-:W-:Y:S02]  /*19d30*/  FMNMX3.FTZ R9, R134, R27, R28, !PT ;  /* 0x0000001b86097276 */ /* 0x000fe4000781001c */
[----:B------:R-:W-:-:S02]  /*19d40*/  FSEL R206, R20, -INF , !P4 ;  /* 0xff80000014ce7808 */ /* 0x000fc40006000000 */
[-C--:B------:R-:W-:Y:S02]  /*19d50*/  ISETP.GE.AND P3, PT, R144, R235.reuse, PT ;  /* 0x000000eb9000720c */ /* 0x080fe40003f66270 */
[----:B------:R-:W-:Y:S02]  /*19d60*/  FSEL R12, R12, -INF , P1 ;  /* 0xff8000000c0c7808 */ /* 0x000fe40000800000 */
[----:B------:R-:W-:Y:S02]  /*19d70*/  ISETP.GE.AND P4, PT, R141, R236, PT ;  /* 0x000000ec8d00720c */ /* 0x000fe40003f86270 */
[----:B------:R-:W-:Y:S02]  /*19d80*/  FMNMX3.FTZ R9, R9, R26, R22, !PT ;  /* 0x0000001a09097276 */ /* 0x000fe40007810016 */
[----:B------:R-:W-:Y:S02]  /*19d90*/  FSEL R204, R12, -INF , !P3 ;  /* 0xff8000000ccc7808 */ /* 0x000fe40005800000 */
[----:B------:R-:W-:-:S02]  /*19da0*/  ISETP.GE.AND P1, PT, R141, R235, PT ;  /* 0x000000eb8d00720c */ /* 0x000fc40003f26270 */
[----:B------:R-:W-:Y:S02]  /*19db0*/  FSEL R14, R14, -INF , P4 ;  /* 0xff8000000e0e7808 */ /* 0x000fe40002000000 */
[----:B------:R-:W-:Y:S02]  /*19dc0*/  FMNMX3.FTZ R9, R9, R64, R48, !PT ;  /* 0x0000004009097276 */ /* 0x000fe40007810030 */
[----:B------:R-:W-:Y:S02]  /*19dd0*/  ISETP.GE.AND P3, PT, R138, R236, PT ;  /* 0x000000ec8a00720c */ /* 0x000fe40003f66270 */
[----:B------:R-:W-:Y:S02]  /*19de0*/  FSEL R192, R14, -INF , !P1 ;  /* 0xff8000000ec07808 */ /* 0x000fe40004800000 */
[----:B------:R-:W-:Y:S02]  /*19df0*/  FMNMX3.FTZ R2, R9, R58, R56, !PT ;  /* 0x0000003a09027276 */ /* 0x000fe40007810038 */
[----:B------:R-:W-:-:S02]  /*19e00*/  ISETP.GE.AND P1, PT, R138, R235, PT ;  /* 0x000000eb8a00720c */ /* 0x000fc40003f26270 */
[----:B------:R-:W-:Y:S02]  /*19e10*/  FSEL R4, R4, -INF , P3 ;  /* 0xff80000004047808 */ /* 0x000fe40001800000 */
[----:B------:R-:W-:Y:S02]  /*19e20*/  FMNMX3.FTZ R9, R3, R40, R30, !PT ;  /* 0x0000002803097276 */ /* 0x000fe4000781001e */
[----:B------:R-:W-:Y:S02]  /*19e30*/  FSEL R188, R4, -INF , !P1 ;  /* 0xff80000004bc7808 */ /* 0x000fe40004800000 */
[----:B------:R-:W-:-:S04]  /*19e40*/  FMNMX3.FTZ R4, R9, R24, R16, !PT ;  /* 0x0000001809047276 */ /* 0x000fc80007810010 */
[----:B------:R-:W-:Y:S02]  /*19e50*/  FMNMX3.FTZ R4, R4, R181, R179, !PT ;  /* 0x000000b504047276 */ /* 0x000fe400078100b3 */
[-C--:B------:R-:W-:Y:S02]  /*19e60*/  ISETP.GE.AND P3, PT, R66, R236.reuse, PT ;  /* 0x000000ec4200720c */ /* 0x080fe40003f66270 */
[----:B------:R-:W-:Y:S02]  /*19e70*/  FMNMX3.FTZ R4, R4, R177, R175, !PT ;  /* 0x000000b104047276 */ /* 0x000fe400078100af */
[----:B------:R-:W-:Y:S02]  /*19e80*/  ISETP.GE.AND P0, PT, R147, R236, PT ;  /* 0x000000ec9300720c */ /* 0x000fe40003f06270 */
[----:B------:R-:W-:Y:S02]  /*19e90*/  FMNMX3.FTZ R2, R2, R173, R171, !PT ;  /* 0x000000ad02027276 */ /* 0x000fe400078100ab */
[----:B------:R-:W-:-:S02]  /*19ea0*/  ISETP.GE.AND P4, PT, R66, R235, PT ;  /* 0x000000eb4200720c */ /* 0x000fc40003f86270 */
[----:B------:R-:W-:Y:S02]  /*19eb0*/  FSEL R5, R5, -INF , P3 ;  /* 0xff80000005057808 */ /* 0x000fe40001800000 */
[----:B------:R-:W-:Y:S02]  /*19ec0*/  FMNMX3.FTZ R4, R4, R167, R163, !PT ;  /* 0x000000a704047276 */ /* 0x000fe400078100a3 */
[----:B------:R-:W-:Y:S02]  /*19ed0*/  ISETP.GE.AND P5, PT, R147, R235, PT ;  /* 0x000000eb9300720c */ /* 0x000fe40003fa6270 */
[----:B------:R-:W-:Y:S02]  /*19ee0*/  FSEL R34, R34, -INF , P0 ;  /* 0xff80000022227808 */ /* 0x000fe40000000000 */
[----:B------:R-:W-:Y:S02]  /*19ef0*/  FMNMX3.FTZ R2, R2, R169, R165, !PT ;  /* 0x000000a902027276 */ /* 0x000fe400078100a5 */
[----:B------:R-:W-:-:S02]  /*19f00*/  FSEL R168, R5, -INF , !P4 ;  /* 0xff80000005a87808 */ /* 0x000fc40006000000 */
[----:B------:R-:W-:Y:S02]  /*19f10*/  ISETP.GE.AND P0, PT, R142, R236, PT ;  /* 0x000000ec8e00720c */ /* 0x000fe40003f06270 */
[----:B------:R-:W-:Y:S02]  /*19f20*/  FMNMX3.FTZ R5, R4, R161, R180, !PT ;  /* 0x000000a104057276 */ /* 0x000fe400078100b4 */
[----:B------:R-:W-:Y:S02]  /*19f30*/  FSEL R214, R34, -INF , !P5 ;  /* 0xff80000022d67808 */ /* 0x000fe40006800000 */
[----:B------:R-:W-:Y:S02]  /*19f40*/  FMNMX3.FTZ R2, R2, R155, R159, !PT ;  /* 0x0000009b02027276 */ /* 0x000fe4000781009f */
[----:B------:R-:W-:Y:S02]  /*19f50*/  ISETP.GE.AND P5, PT, R142, R235, PT ;  /* 0x000000eb8e00720c */ /* 0x000fe40003fa6270 */
[----:B------:R-:W-:-:S02]  /*19f60*/  FSEL R13, R13, -INF , P0 ;  /* 0xff8000000d0d7808 */ /* 0x000fc40000000000 */
[----:B------:R-:W-:Y:S02]  /*19f70*/  FMNMX3.FTZ R5, R5, R252, R184, !PT ;  /* 0x000000fc05057276 */ /* 0x000fe400078100b8 */
[----:B------:R-:W-:Y:S02]  /*19f80*/  ISETP.GE.AND P0, PT, R139, R236, PT ;  /* 0x000000ec8b00720c */ /* 0x000fe40003f06270 */
[----:B------:R-:W-:Y:S02]  /*19f90*/  FMNMX3.FTZ R9, R2, R182, R157, !PT ;  /* 0x000000b602097276 */ /* 0x000fe4000781009d */
[----:B------:R-:W-:Y:S02]  /*19fa0*/  FSEL R194, R13, -INF , !P5 ;  /* 0xff8000000dc27808 */ /* 0x000fe40006800000 */
[----:B------:R-:W-:Y:S02]  /*19fb0*/  FMNMX3.FTZ R5, R5, R250, R186, !PT ;  /* 0x000000fa05057276 */ /* 0x000fe400078100ba */
[----:B------:R-:W-:-:S02]  /*19fc0*/  ISETP.GE.AND P5, PT, R139, R235, PT ;  /* 0x000000eb8b00720c */ /* 0x000fc40003fa6270 */
[----:B------:R-:W-:Y:S02]  /*19fd0*/  FSEL R8, R8, -INF , P0 ;  /* 0xff80000008087808 */ /* 0x000fe40000000000 */
[----:B------:R-:W-:Y:S02]  /*19fe0*/  ISETP.GE.AND P0, PT, R67, R236, PT ;  /* 0x000000ec4300720c */ /* 0x000fe40003f06270 */
[----:B------:R-:W-:Y:S02]  /*19ff0*/  FMNMX3.FTZ R9, R9, R248, R244, !PT ;  /* 0x000000f809097276 */ /* 0x000fe400078100f4 */
[----:B------:R-:W-:Y:S02]  /*1a000*/  FMNMX3.FTZ R5, R5, R240, R214, !PT ;  /* 0x000000f005057276 */ /* 0x000fe400078100d6 */
[----:B------:R-:W-:Y:S02]  /*1a010*/  FSEL R190, R8, -INF , !P5 ;  /* 0xff80000008be7808 */ /* 0x000fe40006800000 */
[----:B------:R-:W-:-:S02]  /*1a020*/  ISETP.GE.AND P5, PT, R67, R235, PT ;  /* 0x000000eb4300720c */ /* 0x000fc40003fa6270 */
[----:B------:R-:W-:Y:S02]  /*1a030*/  FSEL R10, R10, -INF , P0 ;  /* 0xff8000000a0a7808 */ /* 0x000fe40000000000 */
[----:B------:R-:W-:Y:S02]  /*1a040*/  ISETP.GE.AND P0, PT, R65, R236, PT ;  /* 0x000000ec4100720c */ /* 0x000fe40003f06270 */
[----:B------:R-:W-:Y:S02]  /*1a050*/  FMNMX3.FTZ R9, R9, R246, R242, !PT ;  /* 0x000000f609097276 */ /* 0x000fe400078100f2 */
[----:B------:R-:W-:Y:S02]  /*1a060*/  FMNMX3.FTZ R5, R5, R206, R204, !PT ;  /* 0x000000ce05057276 */ /* 0x000fe400078100cc */
[----:B------:R-:W-:Y:S02]  /*1a070*/  FSEL R170, R10, -INF , !P5 ;  /* 0xff8000000aaa7808 */ /* 0x000fe40006800000 */
[----:B------:R-:W-:-:S02]  /*1a080*/  ISETP.GE.AND P1, PT, R62, R236, PT ;  /* 0x000000ec3e00720c */ /* 0x000fc40003f26270 */
[----:B------:R-:W-:Y:S02]  /*1a090*/  ISETP.GE.AND P5, PT, R65, R235, PT ;  /* 0x000000eb4100720c */ /* 0x000fe40003fa6270 */
[----:B------:R-:W-:Y:S02]  /*1a0a0*/  FMNMX3.FTZ R9, R9, R202, R200, !PT ;  /* 0x000000ca09097276 */ /* 0x000fe400078100c8 */
[----:B------:R-:W-:Y:S02]  /*1a0b0*/  FSEL R7, R7, -INF , P0 ;  /* 0xff80000007077808 */ /* 0x000fe40000000000 */
[----:B------:R-:W-:Y:S02]  /*1a0c0*/  FMNMX3.FTZ R5, R5, R194, R192, !PT ;  /* 0x000000c205057276 */ /* 0x000fe400078100c0 */
[----:B------:R-:W-:Y:S02]  /*1a0d0*/  ISETP.GE.AND P0, PT, R61, R236, PT ;  /* 0x000000ec3d00720c */ /* 0x000fe40003f06270 */
[----:B------:R-:W-:-:S02]  /*1a0e0*/  FSEL R6, R6, -INF , P1 ;  /* 0xff80000006067808 */ /* 0x000fc40000800000 */
[----:B------:R-:W-:Y:S02]  /*1a0f0*/  ISETP.GE.AND P4, PT, R62, R235, PT ;  /* 0x000000eb3e00720c */ /* 0x000fe40003f86270 */
[----:B------:R-:W-:Y:S02]  /*1a100*/  FMNMX3.FTZ R9, R9, R198, R196, !PT ;  /* 0x000000c609097276 */ /* 0x000fe400078100c4 */
[----:B------:R-:W-:Y:S02]  /*1a110*/  FSEL R166, R7, -INF , !P5 ;  /* 0xff80000007a67808 */ /* 0x000fe40006800000 */
[----:B------:R-:W-:Y:S02]  /*1a120*/  ISETP.GE.AND P1, PT, R59, R236, PT ;  /* 0x000000ec3b00720c */ /* 0x000fe40003f26270 */
[----:B------:R-:W-:Y:S02]  /*1a130*/  FMNMX3.FTZ R7, R5, R190, R188, !PT ;  /* 0x000000be05077276 */ /* 0x000fe400078100bc */
[----:B------:R-:W-:-:S02]  /*1a140*/  FSEL R19, R19, -INF , P0 ;  /* 0xff80000013137808 */ /* 0x000fc40000000000 */
[----:B------:R-:W-:Y:S02]  /*1a150*/  FMNMX3.FTZ R9, R9, R178, R176, !PT ;  /* 0x000000b209097276 */ /* 0x000fe400078100b0 */
[-C--:B------:R-:W-:Y:S02]  /*1a160*/  ISETP.GE.AND P3, PT, R61, R235.reuse, PT ;  /* 0x000000eb3d00720c */ /* 0x080fe40003f66270 */
[----:B------:R-:W-:Y:S02]  /*1a170*/  FSEL R164, R6, -INF , !P4 ;  /* 0xff80000006a47808 */ /* 0x000fe40006000000 */
[----:B------:R-:W-:Y:S02]  /*1a180*/  ISETP.GE.AND P0, PT, R57, R236, PT ;  /* 0x000000ec3900720c */ /* 0x000fe40003f06270 */
[----:B------:R-:W-:Y:S02]  /*1a190*/  FSEL R18, R18, -INF , P1 ;  /* 0xff80000012127808 */ /* 0x000fe40000800000 */
        /* <DEDUP_REMOVED lines=8> */
[----:B------:R-:W-:Y:S02]  /*1a220*/  FSEL R29, R29, -INF , P1 ;  /* 0xff8000001d1d7808 */ /* 0x000fe40000800000 */
        /* <DEDUP_REMOVED lines=15> */
[----:B----4-:R-:W-:Y:S01]  /*1a320*/  ULEA UR6, UR6, UR8, 0x18 ;  /* 0x0000000806067291 */ /* 0x010fe2000f8ec0ff */
[----:B------:R-:W-:-:S05]  /*1a330*/  LOP3.LUT P5, RZ, R209, 0x2, RZ, 0xc0, !PT ;  /* 0x00000002d1ff7812 */ /* 0x000fca00078ac0ff */
[----:B------:R-:W-:Y:S02]  /*1a340*/  LEA R0, R0, UR6, 0x1 ;  /* 0x0000000600007c11 */ /* 0x000fe4000f8e08ff */
[----:B-1----:R-:W-:Y:S02]  /*1a350*/  FMNMX.FTZ R2, R5, R2, !PT ;  /* 0x0000000205027209 */ /* 0x002fe40007810000 */
[----:B--2---:R-:W-:-:S03]  /*1a360*/  FMNMX.FTZ R61, R6, R61, !PT ;  /* 0x0000003d063d7209 */ /* 0x004fc60007810000 */
[----:B---3--:R-:W-:Y:S01]  /*1a370*/  FMUL.FTZ R139, R146, R2 ;  /* 0x00000002928b7220 */ /* 0x008fe20000410000 */
[----:B------:R-:W-:Y:S01]  /*1a380*/  FSETP.NEU.FTZ.AND P0, PT, R2, -INF , PT ;  /* 0xff8000000200780b */ /* 0x000fe20003f1d000 */
[----:B------:R-:W-:Y:S01]  /*1a390*/  VIADD R153, R0, 0xc040 ;  /* 0x0000c04000997836 */ /* 0x000fe20000000000 */
[----:B------:R-:W-:Y:S01]  /*1a3a0*/  FSETP.NEU.FTZ.AND P1, PT, R61, -INF , PT ;  /* 0xff8000003d00780b */ /* 0x000fe20003f3d000 */
[----:B------:R-:W-:Y:S01]  /*1a3b0*/  LDSM.16.MT88.4 R44, [R0+0x10000] ;  /* 0x01000000002c783b */ /* 0x000fe20000004200 */
[----:B------:R-:W-:Y:S02]  /*1a3c0*/  FSEL R139, R139, RZ, P0 ;  /* 0x000000ff8b8b7208 */ /* 0x000fe40000000000 */
[----:B------:R-:W-:Y:S01]  /*1a3d0*/  FSEL R4, R2, RZ, P0 ;  /* 0x000000ff02047208 */ /* 0x000fe20000000000 */
[----:B------:R-:W-:Y:S01]  /*1a3e0*/  LDSM.16.MT88.4 R12, [R0+0xc000] ;  /* 0x00c00000000c783b */ /* 0x000fe20000004200 */
[----:B------:R-:W-:Y:S01]  /*1a3f0*/  FSEL R5, R61, RZ, P1 ;  /* 0x000000ff3d057208 */ /* 0x000fe20000800000 */
[----:B------:R-:W-:Y:S01]  /*1a400*/  FFMA.FTZ R147, R16, R146, -R139 ;  /* 0x0000009210937223 */ /* 0x000fe2000001088b */
[----:B------:R-:W-:-:S02]  /*1a410*/  VIADD R16, R0, 0xc000 ;  /* 0x0000c00000107836 */ /* 0x000fc40000000000 */
[----:B------:R-:W-:Y:S01]  /*1a420*/  FADD.FTZ R3, R3, -R4 ;  /* 0x8000000403037221 */ /* 0x000fe20000010000 */
[----:B------:R-:W-:Y:S01]  /*1a430*/  SEL R151, R210, 0xffffffe0, !P5 ;  /* 0xffffffe0d2977807 */ /* 0x000fe20006800000 */
[----:B------:R-:W-:Y:S01]  /*1a440*/  FADD.FTZ R5, R134, -R5 ;  /* 0x8000000586057221 */ /* 0x000fe20000010000 */
[----:B------:R-:W-:Y:S02]  /*1a450*/  @P2 VIADD R153, R16, 0xffffffc0 ;  /* 0xffffffc010992836 */ /* 0x000fe40000000000 */
[C---:B------:R-:W-:Y:S01]  /*1a460*/  FMUL.FTZ R134, R146.reuse, R3 ;  /* 0x0000000392867220 */ /* 0x040fe20000410000 */
[C---:B------:R-:W-:Y:S02]  /*1a470*/  IMAD.IADD R3, R151.reuse, 0x1, R0 ;  /* 0x0000000197037824 */ /* 0x040fe400078e0200 */
[----:B------:R-:W-:Y:S02]  /*1a480*/  IMAD.IADD R151, R151, 0x1, R153 ;  /* 0x0000000197977824 */ /* 0x000fe400078e0299 */
[----:B------:R-:W-:Y:S01]  /*1a490*/  FMUL.FTZ R145, R146, R61 ;  /* 0x0000003d92917220 */ /* 0x000fe20000410000 */
[-CC-:B------:R-:W-:Y:S01]  /*1a4a0*/  FFMA.FTZ R140, R40, R146.reuse, -R139.reuse ;  /* 0x00000092288c7223 */ /* 0x180fe2000001088b */
[-CC-:B------:R-:W-:Y:S01]  /*1a4b0*/  FFMA.FTZ R138, R30, R146.reuse, -R139.reuse ;  /* 0x000000921e8a7223 */ /* 0x180fe2000001088b */
[-C--:B------:R-:W-:Y:S01]  /*1a4c0*/  FFMA.FTZ R62, R24, R146.reuse, -R139 ;  /* 0x00000092183e7223 */ /* 0x080fe2000001088b */
[----:B------:R-:W1:Y:S01]  /*1a4d0*/  LDSM.16.MT88.4 R36, [R151] ;  /* 0x000000009724783b */ /* 0x000e620000004200 */
[----:B------:R-:W-:Y:S01]  /*1a4e0*/  FSEL R145, R145, RZ, P1 ;  /* 0x000000ff91917208 */ /* 0x000fe20000800000 */
[----:B------:R-:W-:Y:S01]  /*1a4f0*/  FMUL.FTZ R149, R146, R5 ;  /* 0x0000000592957220 */ /* 0x000fe20000410000 */
[----:B------:R-:W-:Y:S01]  /*1a500*/  MUFU.EX2 R147, R147 ;  /* 0x0000009300937308 */ /* 0x000fe20000000800 */
[----:B------:R-:W-:Y:S02]  /*1a510*/  LDSM.16.MT88.4 R52, [R3+0x10000] ;  /* 0x010000000334783b */ /* 0x000fe40000004200 */
[-CC-:B------:R-:W-:Y:S01]  /*1a520*/  FFMA.FTZ R144, R27, R146.reuse, -R145.reuse ;  /* 0x000000921b907223 */ /* 0x180fe20000010891 */
[-CC-:B------:R-:W-:Y:S01]  /*1a530*/  FFMA.FTZ R143, R28, R146.reuse, -R145.reuse ;  /* 0x000000921c8f7223 */ /* 0x180fe20000010891 */
[-CC-:B------:R-:W-:Y:S01]  /*1a540*/  FFMA.FTZ R142, R26, R146.reuse, -R145.reuse ;  /* 0x000000921a8e7223 */ /* 0x180fe20000010891 */
[----:B------:R-:W-:Y:S01]  /*1a550*/  FFMA.FTZ R141, R22, R146, -R145 ;  /* 0x00000092168d7223 */ /* 0x000fe20000010891 */
[----:B------:R-:W-:Y:S01]  /*1a560*/  LDSM.16.MT88.4 R28, [R153] ;  /* 0x00000000991c783b */ /* 0x000fe20000004200 */
[----:B------:R-:W-:Y:S03]  /*1a570*/  MUFU.EX2 R140, R140 ;  /* 0x0000008c008c7308 */ /* 0x000fe60000000800 */
[----:B------:R-:W-:Y:S05]  /*1a580*/  LDSM.16.MT88.4 R20, [R3+0xc000] ;  /* 0x00c000000314783b */ /* 0x000fea0000004200 */
[----:B------:R-:W-:Y:S08]  /*1a590*/  MUFU.EX2 R144, R144 ;  /* 0x0000009000907308 */ /* 0x000ff00000000800 */
[----:B------:R-:W2:Y:S08]  /*1a5a0*/  MUFU.EX2 R143, R143 ;  /* 0x0000008f008f7308 */ /* 0x000eb00000000800 */
[----:B------:R-:W-:Y:S08]  /*1a5b0*/  MUFU.EX2 R142, R142 ;  /* 0x0000008e008e7308 */ /* 0x000ff00000000800 */
[----:B------:R-:W3:Y:S08]  /*1a5c0*/  MUFU.EX2 R141, R141 ;  /* 0x0000008d008d7308 */ /* 0x000ef00000000800 */
[----:B------:R-:W4:Y:S08]  /*1a5d0*/  MUFU.EX2 R138, R138 ;  /* 0x0000008a008a7308 */ /* 0x000f300000000800 */
[----:B------:R-:W5:Y:S08]  /*1a5e0*/  MUFU.EX2 R62, R62 ;  /* 0x0000003e003e7308 */ /* 0x000f700000000800 */
[----:B------:R-:W1:Y:S08]  /*1a5f0*/  MUFU.EX2 R149, R149 ;  /* 0x0000009500957308 */ /* 0x000e700000000800 */
[----:B------:R-:W1:Y:S01]  /*1a600*/  MUFU.EX2 R134, R134 ;  /* 0x0000008600867308 */ /* 0x000e620000000800 */
[----:B--2---:R-:W-:-:S02]  /*1a610*/  F2FP.BF16.F32.PACK_AB R4, R143, R144 ;  /* 0x000000908f04723e */ /* 0x004fc400000010ff */
[----:B---3--:R-:W-:Y:S02]  /*1a620*/  F2FP.BF16.F32.PACK_AB R6, R141, R142 ;  /* 0x0000008e8d06723e */ /* 0x008fe400000010ff */
[----:B----4-:R-:W-:Y:S02]  /*1a630*/  F2FP.BF16.F32.PACK_AB R5, R138, R140 ;  /* 0x0000008c8a05723e */ /* 0x010fe400000010ff */
[----:B-----5:R-:W-:Y:S01]  /*1a640*/  F2FP.BF16.F32.PACK_AB R7, R147, R62 ;  /* 0x0000003e9307723e */ /* 0x020fe200000010ff */
[-C--:B-1----:R-:W-:Y:S01]  /*1a650*/  FMUL.FTZ R32, R104, R149.reuse ;  /* 0x0000009568207220 */ /* 0x082fe20000410000 */
[-C--:B------:R-:W-:Y:S01]  /*1a660*/  FMUL.FTZ R33, R105, R149.reuse ;  /* 0x0000009569217220 */ /* 0x080fe20000410000 */
[-C--:B------:R-:W-:Y:S01]  /*1a670*/  FMUL.FTZ R100, R100, R149.reuse ;  /* 0x0000009564647220 */ /* 0x080fe20000410000 */
[----:B------:R-:W-:Y:S01]  /*1a680*/  FMUL.FTZ R101, R101, R149 ;  /* 0x0000009565657220 */ /* 0x000fe20000410000 */
[-C--:B------:R-:W-:Y:S01]  /*1a690*/  FMUL.FTZ R34, R106, R134.reuse ;  /* 0x000000866a227220 */ /* 0x080fe20000410000 */
[-C--:B------:R-:W-:Y:S01]  /*1a6a0*/  FMUL.FTZ R35, R107, R134.reuse ;  /* 0x000000866b237220 */ /* 0x080fe20000410000 */
[-C--:B------:R-:W-:Y:S01]  /*1a6b0*/  FMUL.FTZ R102, R102, R134.reuse ;  /* 0x0000008666667220 */ /* 0x080fe20000410000 */
[----:B------:R-:W-:-:S05]  /*1a6c0*/  FMUL.FTZ R103, R103, R134 ;  /* 0x0000008667677220 */ /* 0x000fca0000410000 */
[C---:B------:R-:W-:Y:S08]  /*1a6d0*/  HMMA.16816.F32.BF16 R32, R4.reuse, R36, R32 ;  /* 0x000000240420723c */ /* 0x040ff00000041820 */
[C---:B------:R-:W-:Y:S01]  /*1a6e0*/  HMMA.16816.F32.BF16 R36, R4.reuse, R38, R100 ;  /* 0x000000260424723c */ /* 0x040fe20000041864 */
[--C-:B------:R-:W-:Y:S02]  /*1a6f0*/  FFMA.FTZ R101, R64, R146, -R145.reuse ;  /* 0x0000009240657223 */ /* 0x100fe40000010891 */
[----:B------:R-:W1:Y:S01]  /*1a700*/  LDSM.16.MT88.4 R64, [R153+0x4000] ;  /* 0x004000009940783b */ /* 0x000e620000004200 */
        /* <DEDUP_REMOVED lines=8> */
[-CC-:B------:R-:W-:Y:S01]  /*1a790*/  FFMA.FTZ R100, R48, R146.reuse, -R145.reuse ;  /* 0x0000009230647223 */ /* 0x180fe20000010891 */
[-CC-:B------:R-:W-:Y:S01]  /*1a7a0*/  FFMA.FTZ R103, R58, R146.reuse, -R145.reuse ;  /* 0x000000923a677223 */ /* 0x180fe20000010891 */
[C---:B------:R-:W-:Y:S01]  /*1a7b0*/  HMMA.16816.F32.BF16 R40, R4.reuse, R44, R40 ;  /* 0x0000002c0428723c */ /* 0x040fe20000041828 */
[----:B------:R-:W-:Y:S01]  /*1a7c0*/  FFMA.FTZ R102, R56, R146, -R145 ;  /* 0x0000009238667223 */ /* 0x000fe20000010891 */
[-C--:B------:R-:W-:Y:S01]  /*1a7d0*/  FMUL.FTZ R49, R89, R149.reuse ;  /* 0x0000009559317220 */ /* 0x080fe20000410000 */
[-C--:B------:R-:W-:Y:S01]  /*1a7e0*/  FMUL.FTZ R50, R90, R134.reuse ;  /* 0x000000865a327220 */ /* 0x080fe20000410000 */
[-C--:B------:R-:W-:Y:S01]  /*1a7f0*/  FMUL.FTZ R51, R91, R134.reuse ;  /* 0x000000865b337220 */ /* 0x080fe20000410000 */
[-C--:B------:R-:W-:Y:S01]  /*1a800*/  FMUL.FTZ R57, R81, R149.reuse ;  /* 0x0000009551397220 */ /* 0x080fe20000410000 */
[-C--:B------:R-:W-:Y:S01]  /*1a810*/  FMUL.FTZ R59, R83, R134.reuse ;  /* 0x00000086533b7220 */ /* 0x080fe20000410000 */
[-C--:B------:R-:W-:Y:S01]  /*1a820*/  FMUL.FTZ R76, R76, R149.reuse ;  /* 0x000000954c4c7220 */ /* 0x080fe20000410000 */
[C---:B------:R-:W-:Y:S01]  /*1a830*/  HMMA.16816.F32.BF16 R44, R4.reuse, R46, R92 ;  /* 0x0000002e042c723c */ /* 0x040fe2000004185c */
[----:B------:R-:W2:Y:S01]  /*1a840*/  LDSM.16.MT88.4 R92, [R151+0x4000] ;  /* 0x00400000975c783b */ /* 0x000ea20000004200 */
[-C--:B------:R-:W-:Y:S01]  /*1a850*/  FMUL.FTZ R48, R88, R149.reuse ;  /* 0x0000009558307220 */ /* 0x080fe20000410000 */
[-C--:B------:R-:W-:Y:S01]  /*1a860*/  FMUL.FTZ R56, R80, R149.reuse ;  /* 0x0000009550387220 */ /* 0x080fe20000410000 */
        /* <DEDUP_REMOVED lines=18> */
[----:B------:R-:W-:Y:S01]  /*1a990*/  MUFU.EX2 R101, R101 ;  /* 0x0000006500657308 */ /* 0x000fe20000000800 */
        /* <DEDUP_REMOVED lines=36> */
[C---:B------:R-:W-:Y:S01]  /*1abe0*/  HMMA.16816.F32.BF16 R48, R4.reuse, R52, R48 ;  /* 0x000000340430723c */ /* 0x040fe20000041830 */
[----:B------:R-:W-:Y:S03]  /*1abf0*/  LDSM.16.MT88.4 R80, [R151+0x800] ;  /* 0x000800009750783b */ /* 0x000fe60000004200 */
[----:B------:R-:W3:Y:S01]  /*1ac00*/  MUFU.EX2 R106, R106 ;  /* 0x0000006a006a7308 */ /* 0x000ee20000000800 */
[----:B------:R-:W-:Y:S07]  /*1ac10*/  LDSM.16.MT88.4 R96, [R3+0x10800] ;  /* 0x010800000360783b */ /* 0x000fee0000004200 */
[----:B------:R-:W-:Y:S08]  /*1ac20*/  MUFU.EX2 R105, R105 ;  /* 0x0000006900697308 */ /* 0x000ff00000000800 */
[----:B------:R-:W1:Y:S01]  /*1ac30*/  MUFU.EX2 R104, R104 ;  /* 0x0000006800687308 */ /* 0x000e620000000800 */
        /* <DEDUP_REMOVED lines=30> */
[----:B------:R-:W-:Y:S01]  /*1ae20*/  FFMA.FTZ R185, R164, R146, -R139 ;  /* 0x00000092a4b97223 */ /* 0x000fe2000001088b */
[----:B------:R-:W-:Y:S01]  /*1ae30*/  FFMA.FTZ R144, R247, R149, R144 ;  /* 0x00000095f7907223 */ /* 0x000fe20000010090 */
[----:B------:R-:W-:Y:S01]  /*1ae40*/  HMMA.16816.F32.BF16 R52, R4, R54, R84 ;  /* 0x000000360434723c */ /* 0x000fe20000041854 */
[----:B------:R-:W1:Y:S01]  /*1ae50*/  LDSM.16.MT88.4 R84, [R3+0xc800] ;  /* 0x00c800000354783b */ /* 0x000e620000004200 */
        /* <DEDUP_REMOVED lines=10> */
[----:B----4-:R-:W-:Y:S01]  /*1af00*/  F2FP.BF16.F32.PACK_AB R68, R100, R101 ;  /* 0x000000656444723e */ /* 0x010fe200000010ff */
[----:B------:R-:W-:Y:S01]  /*1af10*/  LDSM.16.MT88.4 R92, [R153+0x4800] ;  /* 0x00480000995c783b */ /* 0x000fe20000004200 */
[----:B-----5:R-:W-:-:S02]  /*1af20*/  F2FP.BF16.F32.PACK_AB R70, R102, R103 ;  /* 0x000000676646723e */ /* 0x020fc400000010ff */
[----:B---3--:R-:W-:Y:S02]  /*1af30*/  F2FP.BF16.F32.PACK_AB R69, R106, R107 ;  /* 0x0000006b6a45723e */ /* 0x008fe400000010ff */
[----:B------:R-:W-:Y:S01]  /*1af40*/  MUFU.EX2 R114, R114 ;  /* 0x0000007200727308 */ /* 0x000fe20000000800 */
[----:B-1----:R-:W-:Y:S01]  /*1af50*/  F2FP.BF16.F32.PACK_AB R71, R104, R105 ;  /* 0x000000696847723e */ /* 0x002fe200000010ff */
[-C--:B------:R-:W-:Y:S01]  /*1af60*/  FFMA.FTZ R180, R159, R146.reuse, -R145 ;  /* 0x000000929fb47223 */ /* 0x080fe20000010891 */
[-C--:B------:R-:W-:Y:S01]  /*1af70*/  FFMA.FTZ R161, R250, R146.reuse, -R139 ;  /* 0x00000092faa17223 */ /* 0x080fe2000001088b */
[-C--:B------:R-:W-:Y:S01]  /*1af80*/  FFMA.FTZ R163, R248, R146.reuse, -R145 ;  /* 0x00000092f8a37223 */ /* 0x080fe20000010891 */
[-CC-:B------:R-:W-:Y:S01]  /*1af90*/  FFMA.FTZ R167, R240, R146.reuse, -R139.reuse ;  /* 0x00000092f0a77223 */ /* 0x180fe2000001088b */
[-C--:B------:R-:W-:Y:S01]  /*1afa0*/  FFMA.FTZ R189, R152, R146.reuse, -R139 ;  /* 0x0000009298bd7223 */ /* 0x080fe2000001088b */
[-CC-:B------:R-:W-:Y:S01]  /*1afb0*/  FFMA.FTZ R162, R162, R146.reuse, -R145.reuse ;  /* 0x00000092a2a27223 */ /* 0x180fe20000010891 */
[C---:B------:R-:W-:Y:S01]  /*1afc0*/  HMMA.16816.F32.BF16 R8, R68.reuse, R88, R8 ;  /* 0x000000584408723c */ /* 0x040fe20000041808 */
[----:B------:R-:W-:Y:S01]  /*1afd0*/  MUFU.EX2 R115, R115 ;  /* 0x0000007300737308 */ /* 0x000fe20000000800 */
[-CC-:B------:R-:W-:Y:S01]  /*1afe0*/  FFMA.FTZ R187, R160, R146.reuse, -R145.reuse ;  /* 0x00000092a0bb7223 */ /* 0x180fe20000010891 */
[-C--:B------:R-:W-:Y:S01]  /*1aff0*/  FFMA.FTZ R158, R158, R146.reuse, -R145 ;  /* 0x000000929e9e7223 */ /* 0x080fe20000010891 */
[----:B------:R-:W-:Y:S01]  /*1b000*/  FFMA.FTZ R154, R154, R146, -R139 ;  /* 0x000000929a9a7223 */ /* 0x000fe2000001088b */
[----:B------:R-:W-:Y:S03]  /*1b010*/  LDSM.16.MT88.4 R116, [R3+0xf800] ;  /* 0x00f800000374783b */ /* 0x000fe60000004200 */
        /* <DEDUP_REMOVED lines=198> */
[C---:B------:R-:W-:Y:S01]  /*1bc80*/  HMMA.16816.F32.BF16 R16, R68.reuse, R84, R16 ;  /* 0x000000544410723c */ /* 0x040fe20000041810 */
[----:B------:R-:W-:Y:S01]  /*1bc90*/  FADD.FTZ R108, R108, R109 ;  /* 0x0000006d6c6c7221 */ /* 0x000fe20000010000 */
[----:B------:R-:W-:Y:S01]  /*1bca0*/  FADD.FTZ R113, R113, R112 ;  /* 0x0000007071717221 */ /* 0x000fe20000010000 */
[----:B------:R-:W-:Y:S01]  /*1bcb0*/  MUFU.EX2 R162, R162 ;  /* 0x000000a200a27308 */ /* 0x000fe20000000800 */
[----:B------:R-:W-:Y:S04]  /*1bcc0*/  LDSM.16.MT88.4 R100, [R151+0x3800] ;  /* 0x003800009764783b */ /* 0x000fe80000004200 */
        /* <DEDUP_REMOVED lines=9> */
[----:B------:R-:W-:Y:S02]  /*1bd60*/  FFMA.FTZ R139, R148, R146, -R139 ;  /* 0x00000092948b7223 */ /* 0x000fe4000001088b */
        /* <DEDUP_REMOVED lines=21> */
[----:B------:R-:W-:Y:S02]  /*1bec0*/  HMMA.16816.F32.BF16 R12, R68, R98, R12 ;  /* 0x00000062440c723c */ /* 0x000fe4000004180c */
[----:B------:R-:W-:Y:S01]  /*1bed0*/  FADD.FTZ R246, R246, R163 ;  /* 0x000000a3f6f67221 */ /* 0x000fe20000010000 */
[----:B------:R-:W-:-:S05]  /*1bee0*/  FADD.FTZ R169, R169, R214 ;  /* 0x000000d6a9a97221 */ /* 0x000fca0000010000 */
[----:B-1----:R-:W-:Y:S01]  /*1bef0*/  HMMA.16816.F32.BF16 R32, R68, R80, R32 ;  /* 0x000000504420723c */ /* 0x002fe20000041820 */
[----:B------:R-:W-:Y:S01]  /*1bf00*/  FADD.FTZ R246, R165, R246 ;  /* 0x000000f6a5f67221 */ /* 0x000fe20000010000 */
[----:B------:R-:W-:-:S06]  /*1bf10*/  FADD.FTZ R204, R204, R169 ;  /* 0x000000a9cccc7221 */ /* 0x000fcc0000010000 */
[C---:B------:R-:W-:Y:S08]  /*1bf20*/  HMMA.16816.F32.BF16 R36, R68.reuse, R82, R36 ;  /* 0x000000524424723c */ /* 0x040ff00000041824 */
        /* <DEDUP_REMOVED lines=63> */
.L_x_6394:
[----:B------:R-:W-:-:S07]  /*1c320*/  IADD3 R135, PT, PT, R63, -0x1, RZ ;  /* 0xffffffff3f877810 */ /* 0x000fce0007ffe0ff */
.L_x_6403:
[----:B------:R-:W-:Y:S05]  /*1c330*/  BSYNC B2 ;  /* 0x0000000000027941 */ /* 0x000fea0003800000 */
.L_x_6393:
        /* <DEDUP_REMOVED lines=14> */
.L_x_6411:
        /* <DEDUP_REMOVED lines=80> */
.L_x_6406:
[----:B------:R-:W-:Y:S05]  /*1c920*/  BSYNC.RECONVERGENT B0 ;  /* 0x0000000000007941 */ /* 0x000fea0003800200 */
.L_x_6405:
[----:B------:R-:W1:Y:S01]  /*1c930*/  S2UR UR7, SR_CgaCtaId ;  /* 0x00000000000779c3 */ /* 0x000e620000008800 */
[C---:B------:R-:W-:Y:S01]  /*1c940*/  SHF.L.U32 R234, R209.reuse, 0x3, RZ ;  /* 0x00000003d1ea7819 */ /* 0x040fe200000006ff */
[----:B------:R-:W-:Y:S01]  /*1c950*/  UMOV UR9, 0x400 ;  /* 0x0000040000097882 */ /* 0x000fe20000000000 */
[C---:B------:R-:W-:Y:S01]  /*1c960*/  LOP3.LUT R3, R209.reuse, 0x38, RZ, 0xc0, !PT ;  /* 0x00000038d1037812 */ /* 0x040fe200078ec0ff */
[----:B------:R-:W-:Y:S01]  /*1c970*/  BSSY.RECONVERGENT B1, `(.L_x_6407) ;  /* 0x0000208000017945 */ /* 0x000fe20003800200 */
[C---:B------:R-:W-:Y:S02]  /*1c980*/  LOP3.LUT R6, R234.reuse, 0x1c0, RZ, 0xc0, !PT ;  /* 0x000001c0ea067812 */ /* 0x040fe400078ec0ff */
[C---:B------:R-:W-:Y:S02]  /*1c990*/  LOP3.LUT R208, R234.reuse, 0x38, RZ, 0xc0, !PT ;  /* 0x00000038ead07812 */ /* 0x040fe400078ec0ff */
[----:B------:R-:W-:Y:S02]  /*1c9a0*/  LOP3.LUT R5, R234, 0x1e00, RZ, 0xc0, !PT ;  /* 0x00001e00ea057812 */ /* 0x000fe400078ec0ff */
[----:B------:R-:W-:Y:S02]  /*1c9b0*/  LOP3.LUT R6, R208, R6, R3, 0x1e, !PT ;  /* 0x00000006d0067212 */ /* 0x000fe400078e1e03 */
[----:B------:R-:W-:Y:S02]  /*1c9c0*/  LOP3.LUT R4, R209, 0x8, RZ, 0xc0, !PT ;  /* 0x00000008d1047812 */ /* 0x000fe400078ec0ff */
[----:B------:R-:W-:Y:S02]  /*1c9d0*/  LOP3.LUT R5, R6, R5, RZ, 0xfc, !PT ;  /* 0x0000000506057212 */ /* 0x000fe400078efcff */
[----:B------:R-:W-:Y:S02]  /*1c9e0*/  IADD3 R6, P0, PT, R239, R222, RZ ;  /* 0x000000deef067210 */ /* 0x000fe40007f1e0ff */
[----:B------:R-:W-:Y:S02]  /*1c9f0*/  SHF.L.U32 R215, R209, 0x6, RZ ;  /* 0x00000006d1d77819 */ /* 0x000fe400000006ff */
[----:B------:R-:W-:Y:S02]  /*1ca00*/  IADD3.X R7, PT, PT, R240, R223, RZ, P0, !PT ;  /* 0x000000dff0077210 */ /* 0x000fe400007fe4ff */
[-C--:B------:R-:W-:Y:S01]  /*1ca10*/  IADD3 R12, P0, PT, R6, R239.reuse, RZ ;  /* 0x000000ef060c7210 */ /* 0x080fe20007f1e0ff */
[----:B-1----:R-:W-:Y:S01]  /*1ca20*/  ULEA UR6, UR7, UR9, 0x18 ;  /* 0x0000000907067291 */ /* 0x002fe2000f8ec0ff */
[----:B------:R-:W-:Y:S02]  /*1ca30*/  LOP3.LUT R3, R4, 0x1c0, R215, 0xf8, !PT ;  /* 0x000001c004037812 */ /* 0x000fe400078ef8d7 */
[-C--:B------:R-:W-:Y:S02]  /*1ca40*/  IADD3.X R13, PT, PT, R7, R240.reuse, RZ, P0, !PT ;  /* 0x000000f0070d7210 */ /* 0x080fe400007fe4ff */
[-C--:B------:R-:W-:Y:S02]  /*1ca50*/  IADD3 R10, P0, PT, R12, R239.reuse, RZ ;  /* 0x000000ef0c0a7210 */ /* 0x080fe40007f1e0ff */
[----:B------:R-:W-:Y:S02]  /*1ca60*/  LEA R249, R5, UR6, 0x1 ;  /* 0x0000000605f97c11 */ /* 0x000fe4000f8e08ff */
[-C--:B------:R-:W-:Y:S02]  /*1ca70*/  IADD3.X R11, PT, PT, R13, R240.reuse, RZ, P0, !PT ;  /* 0x000000f00d0b7210 */ /* 0x080fe400007fe4ff */
[----:B------:R-:W-:Y:S01]  /*1ca80*/  IADD3 R8, P0, PT, R10, R239, RZ ;  /* 0x000000ef0a087210 */ /* 0x000fe20007f1e0ff */
[----:B------:R-:W-:Y:S01]  /*1ca90*/  @!PT LDS RZ, [RZ] ;  /* 0x00000000fffff984 */ /* 0x000fe20000000800 */
[----:B------:R-:W-:Y:S01]  /*1caa0*/  @!PT LDS RZ, [RZ] ;  /* 0x00000000fffff984 */ /* 0x000fe20000000800 */
[----:B------:R-:W-:Y:S01]  /*1cab0*/  @!PT LDS RZ, [RZ] ;  /* 0x00000000fffff984 */ /* 0x000fe20000000800 */
[----:B------:R-:W-:Y:S01]  /*1cac0*/  LDGSTS.E.BYPASS.LTC128B.128 [R249+0xc000], desc[UR4][R222.64] ;  /* 0x0c000000def97fae */ /* 0x000fe2000b981a04 */
[----:B------:R-:W-:Y:S02]  /*1cad0*/  LOP3.LUT R181, R215, 0x400, RZ, 0xc0, !PT ;  /* 0x00000400d7b57812 */ /* 0x000fe400078ec0ff */
[----:B------:R-:W-:Y:S02]  /*1cae0*/  IADD3.X R9, PT, PT, R11, R240, RZ, P0, !PT ;  /* 0x000000f00b097210 */ /* 0x000fe400007fe4ff */
[-C--:B------:R-:W-:Y:S02]  /*1caf0*/  LOP3.LUT R4, R3, R208.reuse, RZ, 0x3c, !PT ;  /* 0x000000d003047212 */ /* 0x080fe400078e3cff */
[----:B------:R-:W-:Y:S01]  /*1cb00*/  SHF.R.U32.HI R211, RZ, 0x1, R209 ;  /* 0x00000001ffd37819 */ /* 0x000fe200000116d1 */
[----:B------:R-:W-:Y:S01]  /*1cb10*/  LDGSTS.E.BYPASS.LTC128B.128 [R249+0x10000], desc[UR4][R222.64+0x80] ;  /* 0x10000080def97fae */ /* 0x000fe2000b981a04 */
[----:B------:R-:W-:Y:S02]  /*1cb20*/  LEA R181, R4, R181, 0x1 ;  /* 0x000000b504b57211 */ /* 0x000fe400078e08ff */
[----:B------:R-:W-:Y:S02]  /*1cb30*/  LOP3.LUT R4, R211, 0x8, RZ, 0xc0, !PT ;  /* 0x00000008d3047812 */ /* 0x000fe400078ec0ff */
[----:B------:R-:W-:Y:S02]  /*1cb40*/  SHF.L.U32 R212, R209, 0x5, RZ ;  /* 0x00000005d1d47819 */ /* 0x000fe400000006ff */
[--C-:B------:R-:W-:Y:S01]  /*1cb50*/  LOP3.LUT R5, R4, 0x1c0, R215.reuse, 0xf8, !PT ;  /* 0x000001c004057812 */ /* 0x100fe200078ef8d7 */
[----:B------:R-:W-:Y:S01]  /*1cb60*/  LDGSTS.E.BYPASS.LTC128B.128 [R249+0xc800], desc[UR4][R6.64] ;  /* 0x0c80000006f97fae */ /* 0x000fe2000b981a04 */
[----:B------:R-:W-:Y:S02]  /*1cb70*/  LOP3.LUT R212, R212, 0x7c00, RZ, 0xc0, !PT ;  /* 0x00007c00d4d47812 */ /* 0x000fe400078ec0ff */
[----:B------:R-:W-:Y:S02]  /*1cb80*/  LOP3.LUT R214, R5, R208, RZ, 0x3c, !PT ;  /* 0x000000d005d67212 */ /* 0x000fe400078e3cff */
[----:B------:R-:W-:Y:S02]  /*1cb90*/  LOP3.LUT R3, R212, 0x200, R215, 0xf8, !PT ;  /* 0x00000200d4037812 */ /* 0x000fe400078ef8d7 */
[----:B------:R-:W-:Y:S01]  /*1cba0*/  IADD3 R180, PT, PT, R181, UR6, RZ ;  /* 0x00000006b5b47c10 */ /* 0x000fe2000fffe0ff */
[----:B------:R1:W-:Y:S01]  /*1cbb0*/  LDGSTS.E.BYPASS.LTC128B.128 [R249+0x10800], desc[UR4][R6.64+0x80] ;  /* 0x1080008006f97fae */ /* 0x0003e2000b981a04 */
[----:B------:R-:W-:Y:S02]  /*1cbc0*/  LOP3.LUT R182, R3, R214, RZ, 0xfc, !PT ;  /* 0x000000d603b67212 */ /* 0x000fe400078efcff */
[----:B------:R-:W-:Y:S02]  /*1cbd0*/  MOV R134, 0x40 ;  /* 0x0000004000867802 */ /* 0x000fe40000000f00 */
[----:B------:R-:W-:Y:S02]  /*1cbe0*/  LEA R182, R182, UR6, 0x1 ;  /* 0x00000006b6b67c11 */ /* 0x000fe4000f8e08ff */
[----:B------:R-:W-:Y:S01]  /*1cbf0*/  LOP3.LUT P2, RZ, R209, 0x4, RZ, 0xc0, !PT ;  /* 0x00000004d1ff7812 */ /* 0x000fe2000784c0ff */
[----:B------:R-:W-:Y:S01]  /*1cc00*/  LDGSTS.E.BYPASS.LTC128B.128 [R249+0xd000], desc[UR4][R12.64] ;  /* 0x0d0000000cf97fae */ /* 0x000fe2000b981a04 */
[----:B------:R-:W-:Y:S07]  /*1cc10*/  IADD3 R241, PT, PT, R241, -0x1, RZ ;  /* 0xfffffffff1f17810 */ /* 0x000fee0007ffe0ff */
[----:B------:R2:W-:Y:S08]  /*1cc20*/  LDGSTS.E.BYPASS.LTC128B.128 [R249+0x11000], desc[UR4][R12.64+0x80] ;  /* 0x110000800cf97fae */ /* 0x0005f0000b981a04 */
[----:B------:R-:W-:Y:S01]  /*1cc30*/  LDGSTS.E.BYPASS.LTC128B.128 [R249+0xd800], desc[UR4][R10.64] ;  /* 0x0d8000000af97fae */ /* 0x000fe2000b981a04 */
[-C--:B-1----:R-:W-:Y:S04]  /*1cc40*/  IADD3 R6, P0, PT, R8, R239.reuse, RZ ;  /* 0x000000ef08067210 */ /* 0x082fe80007f1e0ff */
[-C--:B------:R-:W-:Y:S03]  /*1cc50*/  IADD3.X R7, PT, PT, R9, R240.reuse, RZ, P0, !PT ;  /* 0x000000f009077210 */ /* 0x080fe600007fe4ff */
[----:B------:R-:W-:Y:S01]  /*1cc60*/  LDGSTS.E.BYPASS.LTC128B.128 [R249+0x11800], desc[UR4][R10.64+0x80] ;  /* 0x118000800af97fae */ /* 0x000fe2000b981a04 */
[-C--:B------:R-:W-:Y:S04]  /*1cc70*/  IADD3 R4, P0, PT, R6, R239.reuse, RZ ;  /* 0x000000ef06047210 */ /* 0x080fe80007f1e0ff */
[-C--:B------:R-:W-:Y:S03]  /*1cc80*/  IADD3.X R5, PT, PT, R7, R240.reuse, RZ, P0, !PT ;  /* 0x000000f007057210 */ /* 0x080fe600007fe4ff */
[----:B------:R-:W-:Y:S01]  /*1cc90*/  LDGSTS.E.BYPASS.LTC128B.128 [R249+0xe000], desc[UR4][R8.64] ;  /* 0x0e00000008f97fae */ /* 0x000fe2000b981a04 */
[----:B--2---:R-:W-:Y:S04]  /*1cca0*/  IADD3 R12, P0, PT, R4, R239, RZ ;  /* 0x000000ef040c7210 */ /* 0x004fe80007f1e0ff */
[----:B------:R-:W-:Y:S03]  /*1ccb0*/  IADD3.X R13, PT, PT, R5, R240, RZ, P0, !PT ;  /* 0x000000f0050d7210 */ /* 0x000fe600007fe4ff */
[----:B------:R1:W-:Y:S01]  /*1ccc0*/  LDGSTS.E.BYPASS.LTC128B.128 [R249+0x12000], desc[UR4][R8.64+0x80] ;  /* 0x1200008008f97fae */ /* 0x0003e2000b981a04 */
[----:B------:R-:W-:Y:S04]  /*1ccd0*/  LOP3.LUT P0, RZ, R209, 0x2, RZ, 0xc0, !PT ;  /* 0x00000002d1ff7812 */ /* 0x000fe8000780c0ff */
[----:B------:R-:W-:Y:S02]  /*1cce0*/  SEL R213, R210, 0xffffffe0, !P0 ;  /* 0xffffffe0d2d57807 */ /* 0x000fe40004000000 */
[----:B------:R-:W-:Y:S01]  /*1ccf0*/  ISETP.GT.AND P0, PT, R241, R218, PT ;  /* 0x000000daf100720c */ /* 0x000fe20003f04270 */
[----:B------:R-:W-:Y:S01]  /*1cd00*/  LDGSTS.E.BYPASS.LTC128B.128 [R249+0xe800], desc[UR4][R6.64] ;  /* 0x0e80000006f97fae */ /* 0x000fe2000b981a04 */
[-C--:B------:R-:W-:Y:S02]  /*1cd10*/  IADD3 R135, PT, PT, R182, R213.reuse, RZ ;  /* 0x000000d5b6877210 */ /* 0x080fe40007ffe0ff */
[CC--:B------:R-:W-:Y:S02]  /*1cd20*/  IADD3 R3, PT, PT, R180.reuse, R213.reuse, RZ ;  /* 0x000000d5b4037210 */ /* 0x0c0fe40007ffe0ff */
[----:B------:R-:W-:Y:S03]  /*1cd30*/  IADD3 R202, PT, PT, R180, R213, RZ ;  /* 0x000000d5b4ca7210 */ /* 0x000fe60007ffe0ff */
        /* <DEDUP_REMOVED lines=48> */
[C---:B------:R-:W-:Y:S03]  /*1d040*/  IADD3 R201, PT, PT, R213.reuse, R200, RZ ;  /* 0x000000c8d5c97210 */ /* 0x040fe60007ffe0ff */
[C---:B----4-:R-:W-:Y:S04]  /*1d050*/  HMMA.16816.F32.BF16 R20, R140.reuse, R152, R20 ;  /* 0x000000988c14723c */ /* 0x050fe80000041814 */
[----:B------:R3:W4:Y:S04]  /*1d060*/  LDSM.16.M88.4 R148, [R3+0x7800] ;  /* 0x007800000394783b */ /* 0x0007280000000200 */
[C---:B------:R-:W-:Y:S04]  /*1d070*/  HMMA.16816.F32.BF16 R24, R140.reuse, R154, R24 ;  /* 0x0000009a8c18723c */ /* 0x040fe80000041818 */
[----:B------:R-:W4:Y:S04]  /*1d080*/  LDSM.16.M88.4 R168, [R134+0x4000] ;  /* 0x0040000086a8783b */ /* 0x000f280000000200 */
[C---:B--2---:R-:W-:Y:S04]  /*1d090*/  HMMA.16816.F32.BF16 R28, R140.reuse, R136, R28 ;  /* 0x000000888c1c723c */ /* 0x044fe8000004181c */
[----:B------:R-:W2:Y:S04]  /*1d0a0*/  LDSM.16.M88.4 R172, [R134+0x4800] ;  /* 0x0048000086ac783b */ /* 0x000ea80000000200 */
[C---:B------:R-:W-:Y:S03]  /*1d0b0*/  HMMA.16816.F32.BF16 R32, R140.reuse, R138, R32 ;  /* 0x0000008a8c20723c */ /* 0x040fe60000041820 */
[----:B---3--:R-:W-:Y:S01]  /*1d0c0*/  IADD3 R3, PT, PT, R213, R134, RZ ;  /* 0x00000086d5037210 */ /* 0x008fe20007ffe0ff */
[----:B------:R-:W3:Y:S04]  /*1d0d0*/  LDSM.16.M88.4 R176, [R134+0x5000] ;  /* 0x0050000086b0783b */ /* 0x000ee80000000200 */
        /* <DEDUP_REMOVED lines=12> */
[C---:B----4-:R-:W-:Y:S04]  /*1d1a0*/  HMMA.16816.F32.BF16 R60, R140.reuse, R148, R60 ;  /* 0x000000948c3c723c */ /* 0x050fe8000004183c */
[----:B------:R-:W-:Y:S04]  /*1d1b0*/  LDSM.16.M88.4 R188, [R134+0xa000] ;  /* 0x00a0000086bc783b */ /* 0x000fe80000000200 */
[----:B------:R-:W-:Y:S04]  /*1d1c0*/  HMMA.16816.F32.BF16 R64, R140, R150, R64 ;  /* 0x000000968c40723c */ /* 0x000fe80000041840 */
[----:B------:R-:W4:Y:S04]  /*1d1d0*/  LDSM.16.M88.4 R140, [R134+0x7000] ;  /* 0x00700000868c783b */ /* 0x000f280000000200 */
[C---:B------:R-:W-:Y:S04]  /*1d1e0*/  HMMA.16816.F32.BF16 R4, R164.reuse, R168, R4 ;  /* 0x000000a8a404723c */ /* 0x040fe80000041804 */
[----:B------:R-:W4:Y:S04]  /*1d1f0*/  LDSM.16.M88.4 R148, [R134+0x7800] ;  /* 0x007800008694783b */ /* 0x000f280000000200 */
[C---:B------:R-:W-:Y:S04]  /*1d200*/  HMMA.16816.F32.BF16 R8, R164.reuse, R170, R8 ;  /* 0x000000aaa408723c */ /* 0x040fe80000041808 */
[----:B------:R-:W-:Y:S04]  /*1d210*/  LDSM.16.M88.4 R168, [R3+0x5800] ;  /* 0x0058000003a8783b */ /* 0x000fe80000000200 */
[C---:B--2---:R-:W-:Y:S04]  /*1d220*/  HMMA.16816.F32.BF16 R12, R164.reuse, R172, R12 ;  /* 0x000000aca40c723c */ /* 0x044fe8000004180c */
[----:B------:R-:W-:Y:S04]  /*1d230*/  LDSM.16.M88.4 R192, [R134+0xa800] ;  /* 0x00a8000086c0783b */ /* 0x000fe80000000200 */
[C---:B------:R-:W-:Y:S04]  /*1d240*/  HMMA.16816.F32.BF16 R16, R164.reuse, R174, R16 ;  /* 0x000000aea410723c */ /* 0x040fe80000041810 */
[----:B------:R-:W-:Y:S04]  /*1d250*/  LDSM.16.M88.4 R172, [R3+0x6000] ;  /* 0x0060000003ac783b */ /* 0x000fe80000000200 */
[C---:B---3--:R-:W-:Y:S04]  /*1d260*/  HMMA.16816.F32.BF16 R20, R164.reuse, R176, R20 ;  /* 0x000000b0a414723c */ /* 0x048fe80000041814 */
        /* <DEDUP_REMOVED lines=13> */
[C---:B----4-:R-:W-:Y:S08]  /*1d340*/  HMMA.16816.F32.BF16 R52, R164.reuse, R140, R52 ;  /* 0x0000008ca434723c */ /* 0x050ff00000041834 */
[C---:B------:R-:W-:Y:S01]  /*1d350*/  HMMA.16816.F32.BF16 R56, R164.reuse, R142, R56 ;  /* 0x0000008ea438723c */ /* 0x040fe20000041838 */
[----:B------:R-:W3:Y:S07]  /*1d360*/  LDSM.16.M88.4 R140, [R3+0x7000] ;  /* 0x00700000038c783b */ /* 0x000eee0000000200 */
[C---:B------:R-:W-:Y:S08]  /*1d370*/  HMMA.16816.F32.BF16 R60, R164.reuse, R148, R60 ;  /* 0x00000094a43c723c */ /* 0x040ff0000004183c */
        /* <DEDUP_REMOVED lines=56> */
[----:B------:R-:W5:Y:S07]  /*1d700*/  LDSM.16.M88.4 R148, [R134+0x8800] ;  /* 0x008800008694783b */ /* 0x000f6e0000000200 */
[C---:B----4-:R-:W-:Y:S01]  /*1d710*/  HMMA.16816.F32.BF16 R12, R136.reuse, R156, R12 ;  /* 0x0000009c880c723c */ /* 0x050fe2000004180c */
[----:B------:R-:W-:Y:S07]  /*1d720*/  LDSM.16.M88.4 R200, [R201+0x2000] ;  /* 0x00200000c9c8783b */ /* 0x000fee0000000200 */
        /* <DEDUP_REMOVED lines=109> */
[C---:B----4-:R-:W-:Y:S09]  /*1de00*/  HMMA.16816.F32.BF16 R52, R200.reuse, R4, R52 ;  /* 0x00000004c834723c */ /* 0x050ff20000041834 */
[----:B------:R-:W4:Y:S01]  /*1de10*/  MUFU.TANH R22, R22 ;  /* 0x0000001600167308 */ /* 0x000f220000002400 */
        /* <DEDUP_REMOVED lines=90> */
[----:B-1----:R-:W2:Y:S04]  /*1e3c0*/  LD.E R57, desc[UR4][R132.64+0x170] ;  /* 0x0001700484397980 */ /* 0x002ea8000c101900 */
        /* <DEDUP_REMOVED lines=61> */
.L_x_6410:
[----:B------:R-:W-:Y:S05]  /*1e7a0*/  BSYNC.RECONVERGENT B0 ;  /* 0x0000000000007941 */ /* 0x000fea0003800200 */
.L_x_6409:
        /* <DEDUP_REMOVED lines=8> */
[----:B-1----:R-:W-:Y:S01]  /*1e830*/  IMAD.X R65, R10, 0x1, R219, P0 ;  /* 0x000000010a417824 */ /* 0x002fe200000e06db */
        /* <DEDUP_REMOVED lines=27> */
.L_x_6408:
[----:B------:R-:W-:Y:S05]  /*1e9f0*/  BSYNC.RECONVERGENT B1 ;  /* 0x0000000000017941 */ /* 0x000fea0003800200 */
.L_x_6407:
[C---:B------:R-:W-:Y:S01]  /*1ea00*/  ISETP.GE.AND P0, PT, R243.reuse, R238, PT ;  /* 0x000000eef300720c */ /* 0x040fe20003f06270 */
[C---:B------:R-:W-:Y:S01]  /*1ea10*/  VIADD R145, R243.reuse, 0xffffffc1 ;  /* 0xffffffc1f3917836 */ /* 0x040fe20000000000 */
[----:B------:R-:W-:Y:S01]  /*1ea20*/  P2R R5, PR, RZ, 0x4 ;  /* 0x00000004ff057803 */ /* 0x000fe20000000000 */
[C---:B------:R-:W-:Y:S01]  /*1ea30*/  VIADD R11, R243.reuse, 0xffffffc9 ;  /* 0xffffffc9f30b7836 */ /* 0x040fe20000000000 */
[----:B-1----:R-:W-:Y:S01]  /*1ea40*/  FSEL R174, R174, -INF , P0 ;  /* 0xff800000aeae7808 */ /* 0x002fe20000000000 */
[C---:B--2---:R-:W-:Y:S01]  /*1ea50*/  VIADD R59, R243.reuse, 0xffffffd1 ;  /* 0xffffffd1f33b7836 */ /* 0x044fe20000000000 */
[C---:B------:R-:W-:Y:S01]  /*1ea60*/  ISETP.GE.AND P0, PT, R243.reuse, R236, PT ;  /* 0x000000ecf300720c */ /* 0x040fe20003f06270 */
[C---:B------:R-:W-:Y:S01]  /*1ea70*/  VIADD R10, R243.reuse, 0xffffffc0 ;  /* 0xffffffc0f30a7836 */ /* 0x040fe20000000000 */
[CC--:B------:R-:W-:Y:S01]  /*1ea80*/  ISETP.GE.AND P5, PT, R243.reuse, R237.reuse, PT ;  /* 0x000000edf300720c */ /* 0x0c0fe20003fa6270 */
        /* <DEDUP_REMOVED lines=22> */
[----:B------:R-:W-:Y:S01]  /*1ebf0*/  VIADD R242, R242, 0xffffff80 ;  /* 0xffffff80f2f27836 */ /* 0x000fe20000000000 */
[----:B------:R-:W-:Y:S02]  /*1ec00*/  FSEL R139, R136, -INF , P1 ;  /* 0xff800000888b7808 */ /* 0x000fe40000800000 */
[----:B------:R-:W-:Y:S02]  /*1ec10*/  FSEL R186, R19, -INF , P0 ;  /* 0xff80000013ba7808 */ /* 0x000fe40000000000 */
[-C--:B------:R-:W-:Y:S02]  /*1ec20*/  ISETP.GE.AND P0, PT, R60, R238.reuse, PT ;  /* 0x000000ee3c00720c */ /* 0x080fe40003f06270 */
        /* <DEDUP_REMOVED lines=9> */
[----:B------:R-:W-:Y:S02]  /*1ecc0*/  FSEL R56, R17, -INF , P1 ;  /* 0xff80000011387808 */ /* 0x000fe40000800000 */
[----:B------:R-:W-:Y:S02]  /*1ecd0*/  ISETP.GE.AND P1, PT, R58, R238, PT ;  /* 0x000000ee3a00720c */ /* 0x000fe40003f26270 */
[----:B------:R-:W-:Y:S01]  /*1ece0*/  FSEL R180, R25, -INF , P0 ;  /* 0xff80000019b47808 */ /* 0x000fe20000000000 */
[----:B------:R-:W-:Y:S01]  /*1ecf0*/  VIADD R25, R243, 0x10 ;  /* 0x00000010f3197836 */ /* 0x000fe20000000000 */
[----:B------:R-:W-:Y:S02]  /*1ed00*/  FSEL R182, R23, -INF , P1 ;  /* 0xff80000017b67808 */ /* 0x000fe40000800000 */
[-C--:B------:R-:W-:Y:S02]  /*1ed10*/  ISETP.GE.AND P0, PT, R11, R236.reuse, PT ;  /* 0x000000ec0b00720c */ /* 0x080fe40003f06270 */
[----:B------:R-:W-:Y:S02]  /*1ed20*/  ISETP.GE.AND P1, PT, R62, R236, PT ;  /* 0x000000ec3e00720c */ /* 0x000fe40003f26270 */
[----:B------:R-:W-:Y:S02]  /*1ed30*/  FSEL R143, R143, -INF , P0 ;  /* 0xff8000008f8f7808 */ /* 0x000fe40000000000 */
[-C--:B------:R-:W-:Y:S02]  /*1ed40*/  ISETP.GE.AND P0, PT, R52, R238.reuse, PT ;  /* 0x000000ee3400720c */ /* 0x080fe40003f06270 */
[----:B------:R-:W-:Y:S02]  /*1ed50*/  FSEL R142, R142, -INF , P1 ;  /* 0xff8000008e8e7808 */ /* 0x000fe40000800000 */
[----:B------:R-:W-:Y:S02]  /*1ed60*/  ISETP.GE.AND P1, PT, R50, R238, PT ;  /* 0x000000ee3200720c */ /* 0x000fe40003f26270 */
[----:B------:R-:W-:Y:S01]  /*1ed70*/  FSEL R201, R29, -INF , P0 ;  /* 0xff8000001dc97808 */ /* 0x000fe20000000000 */
[----:B------:R-:W-:Y:S01]  /*1ed80*/  VIADD R29, R243, 0x9 ;  /* 0x00000009f31d7836 */ /* 0x000fe20000000000 */
[----:B------:R-:W-:Y:S01]  /*1ed90*/  FSEL R164, R27, -INF , P1 ;  /* 0xff8000001ba47808 */ /* 0x000fe20000800000 */
[----:B------:R-:W-:Y:S01]  /*1eda0*/  VIADD R27, R243, 0x8 ;  /* 0x00000008f31b7836 */ /* 0x000fe20000000000 */
[-C--:B------:R-:W-:Y:S02]  /*1edb0*/  ISETP.GE.AND P0, PT, R59, R236.reuse, PT ;  /* 0x000000ec3b00720c */ /* 0x080fe40003f06270 */
[----:B------:R-:W-:Y:S02]  /*1edc0*/  ISETP.GE.AND P1, PT, R61, R236, PT ;  /* 0x000000ec3d00720c */ /* 0x000fe40003f26270 */
[----:B------:R-:W-:Y:S01]  /*1edd0*/  FSEL R63, R14, -INF , P0 ;  /* 0xff8000000e3f7808 */ /* 0x000fe20000000000 */
[----:B------:R-:W-:Y:S01]  /*1ede0*/  VIADD R14, R243, 0x21 ;  /* 0x00000021f30e7836 */ /* 0x000fe20000000000 */
[----:B------:R-:W-:Y:S02]  /*1edf0*/  FSEL R138, R138, -INF , P1 ;  /* 0xff8000008a8a7808 */ /* 0x000fe40000800000 */
[-C--:B------:R-:W-:Y:S02]  /*1ee00*/  ISETP.GE.AND P0, PT, R21, R238.reuse, PT ;  /* 0x000000ee1500720c */ /* 0x080fe40003f06270 */
[----:B------:R-:W-:Y:S02]  /*1ee10*/  ISETP.GE.AND P1, PT, R12, R238, PT ;  /* 0x000000ee0c00720c */ /* 0x000fe40003f26270 */
[----:B------:R-:W-:Y:S02]  /*1ee20*/  FSEL R32, R32, -INF , P0 ;  /* 0xff80000020207808 */ /* 0x000fe40000000000 */
[----:B------:R-:W-:Y:S01]  /*1ee30*/  FSEL R199, R31, -INF , P1 ;  /* 0xff8000001fc77808 */ /* 0x000fe20000800000 */
[----:B------:R-:W-:Y:S01]  /*1ee40*/  VIADD R31, R243, 0x39 ;  /* 0x00000039f31f7836 */ /* 0x000fe20000000000 */
[-C--:B------:R-:W-:Y:S02]  /*1ee50*/  ISETP.GE.AND P0, PT, R57, R236.reuse, PT ;  /* 0x000000ec3900720c */ /* 0x080fe40003f06270 */
[-C--:B------:R-:W-:Y:S02]  /*1ee60*/  ISETP.GE.AND P1, PT, R55, R236.reuse, PT ;  /* 0x000000ec3700720c */ /* 0x080fe40003f26270 */
[----:B------:R-:W-:Y:S01]  /*1ee70*/  FSEL R65, R18, -INF , P0 ;  /* 0xff80000012417808 */ /* 0x000fe20000000000 */
[C---:B------:R-:W-:Y:S01]  /*1ee80*/  VIADD R18, R243.reuse, 0x11 ;  /* 0x00000011f3127836 */ /* 0x040fe20000000000 */
[-C--:B------:R-:W-:Y:S02]  /*1ee90*/  ISETP.GE.AND P0, PT, R60, R236.reuse, PT ;  /* 0x000000ec3c00720c */ /* 0x080fe40003f06270 */
[----:B------:R-:W-:Y:S01]  /*1eea0*/  FSEL R67, R16, -INF , P1 ;  /* 0xff80000010437808 */ /* 0x000fe20000800000 */
[C---:B------:R-:W-:Y:S01]  /*1eeb0*/  VIADD R16, R243.reuse, 0x19 ;  /* 0x00000019f3107836 */ /* 0x040fe20000000000 */
        /* <DEDUP_REMOVED lines=22> */
[C---:B------:R-:W-:Y:S01]  /*1f020*/  VIADD R30, R243.reuse, 0x30 ;  /* 0x00000030f31e7836 */ /* 0x040fe20000000000 */
[----:B------:R-:W-:Y:S01]  /*1f030*/  FSEL R168, R28, -INF , P1 ;  /* 0xff8000001ca87808 */ /* 0x000fe20000800000 */
[C---:B------:R-:W-:Y:S01]  /*1f040*/  VIADD R28, R243.reuse, 0x31 ;  /* 0x00000031f31c7836 */ /* 0x040fe20000000000 */
[-C--:B------:R-:W-:Y:S02]  /*1f050*/  ISETP.GE.AND P0, PT, R16, R238.reuse, PT ;  /* 0x000000ee1000720c */ /* 0x080fe40003f06270 */
[----:B------:R-:W-:Y:S02]  /*1f060*/  ISETP.GE.AND P1, PT, R22, R238, PT ;  /* 0x000000ee1600720c */ /* 0x000fe40003f26270 */
[----:B------:R-:W-:Y:S02]  /*1f070*/  FSEL R46, R46, -INF , P0 ;  /* 0xff8000002e2e7808 */ /* 0x000fe40000000000 */
[C---:B------:R-:W-:Y:S02]  /*1f080*/  ISETP.GE.AND P6, PT, R10.reuse, R237, PT ;  /* 0x000000ed0a00720c */ /* 0x040fe40003fc6270 */
[C---:B------:R-:W-:Y:S02]  /*1f090*/  ISETP.GE.AND P2, PT, R10.reuse, R235, PT ;  /* 0x000000eb0a00720c */ /* 0x040fe40003f46270 */
[-C--:B------:R-:W-:Y:S01]  /*1f0a0*/  ISETP.GE.AND P4, PT, R10, R236.reuse, PT ;  /* 0x000000ec0a00720c */ /* 0x080fe20003f86270 */
[C---:B------:R-:W-:Y:S01]  /*1f0b0*/  VIADD R10, R243.reuse, 0x1 ;  /* 0x00000001f30a7836 */ /* 0x040fe20000000000 */
[----:B------:R-:W-:Y:S01]  /*1f0c0*/  FSEL R193, R4, -INF , P1 ;  /* 0xff80000004c17808 */ /* 0x000fe20000800000 */
[----:B------:R-:W-:Y:S01]  /*1f0d0*/  VIADD R4, R243, 0x28 ;  /* 0x00000028f3047836 */ /* 0x000fe20000000000 */
[-C--:B------:R-:W-:Y:S02]  /*1f0e0*/  ISETP.GE.AND P0, PT, R21, R236.reuse, PT ;  /* 0x000000ec1500720c */ /* 0x080fe40003f06270 */
[-C--:B------:R-:W-:Y:S02]  /*1f0f0*/  ISETP.GE.AND P1, PT, R12, R236.reuse, PT ;  /* 0x000000ec0c00720c */ /* 0x080fe40003f26270 */
[----:B------:R-:W-:Y:S02]  /*1f100*/  FSEL R34, R34, -INF , P0 ;  /* 0xff80000022227808 */ /* 0x000fe40000000000 */
[----:B------:R-:W-:Y:S02]  /*1f110*/  FSEL R33, R33, -INF , P1 ;  /* 0xff80000021217808 */ /* 0x000fe40000800000 */
[----:B------:R-:W-:Y:S02]  /*1f120*/  ISETP.GE.AND P0, PT, R10, R236, PT ;  /* 0x000000ec0a00720c */ /* 0x000fe40003f06270 */
        /* <DEDUP_REMOVED lines=14> */
[-C--:B------:R-:W-:Y:S02]  /*1f210*/  ISETP.GE.AND P0, PT, R18, R236.reuse, PT ;  /* 0x000000ec1200720c */ /* 0x080fe40003f06270 */
[----:B------:R-:W-:Y:S02]  /*1f220*/  FSEL R161, R161, -INF , P1 ;  /* 0xff800000a1a17808 */ /* 0x000fe40000800000 */
        /* <DEDUP_REMOVED lines=8> */
[----:B------:R-:W-:Y:S02]  /*1f2b0*/  ISETP.GE.AND P1, PT, R20, R236, PT ;  /* 0x000000ec1400720c */ /* 0x000fe40003f26270 */
        /* <DEDUP_REMOVED lines=12> */
[-C--:B------:R-:W-:Y:S02]  /*1f380*/  ISETP.GE.AND P3, PT, R20, R238.reuse, PT ;  /* 0x000000ee1400720c */ /* 0x080fe40003f66270 */
[----:B------:R-:W-:Y:S02]  /*1f390*/  FSEL R17, R139, -INF , !P0 ;  /* 0xff8000008b117808 */ /* 0x000fe40004000000 */
[----:B------:R-:W-:Y:S02]  /*1f3a0*/  FSEL R15, R137, -INF , !P1 ;  /* 0xff800000890f7808 */ /* 0x000fe40004800000 */
[-C--:B------:R-:W-:Y:S02]  /*1f3b0*/  ISETP.GE.AND P0, PT, R59, R237.reuse, PT ;  /* 0x000000ed3b00720c */ /* 0x080fe40003f06270 */
[-C--:B------:R-:W-:Y:S02]  /*1f3c0*/  ISETP.GE.AND P1, PT, R54, R237.reuse, PT ;  /* 0x000000ed3600720c */ /* 0x080fe40003f26270 */
[----:B------:R-:W-:Y:S02]  /*1f3d0*/  FSEL R13, R140, -INF , P4 ;  /* 0xff8000008c0d7808 */ /* 0x000fe40002000000 */
[----:B------:R-:W-:Y:S02]  /*1f3e0*/  FSEL R177, R7, -INF , P3 ;  /* 0xff80000007b17808 */ /* 0x000fe40001800000 */
[----:B------:R-:W-:Y:S02]  /*1f3f0*/  ISETP.GE.AND P4, PT, R24, R238, PT ;  /* 0x000000ee1800720c */ /* 0x000fe40003f86270 */
[-C--:B------:R-:W-:Y:S02]  /*1f400*/  ISETP.GE.AND P3, PT, R16, R236.reuse, PT ;  /* 0x000000ec1000720c */ /* 0x080fe40003f66270 */
[----:B------:R-:W-:Y:S02]  /*1f410*/  FSEL R51, R66, -INF , !P0 ;  /* 0xff80000042337808 */ /* 0x000fe40004000000 */
[-C--:B------:R-:W-:Y:S02]  /*1f420*/  ISETP.GE.AND P0, PT, R60, R237.reuse, PT ;  /* 0x000000ed3c00720c */ /* 0x080fe40003f06270 */
[----:B------:R-:W-:Y:S02]  /*1f430*/  FSEL R186, R186, -INF , !P1 ;  /* 0xff800000baba7808 */ /* 0x000fe40004800000 */
[----:B------:R-:W-:Y:S02]  /*1f440*/  ISETP.GE.AND P1, PT, R58, R237, PT ;  /* 0x000000ed3a00720c */ /* 0x000fe40003f26270 */
[----:B------:R-:W-:Y:S02]  /*1f450*/  FSEL R47, R47, -INF , P3 ;  /* 0xff8000002f2f7808 */ /* 0x000fe40001800000 */
[----:B------:R-:W-:Y:S02]  /*1f460*/  FSEL R157, R157, -INF , P4 ;  /* 0xff8000009d9d7808 */ /* 0x000fe40002000000 */
[-C--:B------:R-:W-:Y:S02]  /*1f470*/  ISETP.GE.AND P3, PT, R30, R236.reuse, PT ;  /* 0x000000ec1e00720c */ /* 0x080fe40003f66270 */
[C---:B------:R-:W-:Y:S01]  /*1f480*/  ISETP.GE.AND P4, PT, R243.reuse, R235, PT ;  /* 0x000000ebf300720c */ /* 0x040fe20003f86270 */
[----:B------:R-:W-:Y:S01]  /*1f490*/  VIADD R243, R243, 0xffffff80 ;  /* 0xffffff80f3f37836 */ /* 0x000fe20000000000 */
[----:B------:R-:W-:Y:S02]  /*1f4a0*/  FSEL R184, R184, -INF , !P0 ;  /* 0xff800000b8b87808 */ /* 0x000fe40004000000 */
[-C--:B------:R-:W-:Y:S02]  /*1f4b0*/  ISETP.GE.AND P0, PT, R53, R237.reuse, PT ;  /* 0x000000ed3500720c */ /* 0x080fe40003f06270 */
[----:B------:R-:W-:Y:S02]  /*1f4c0*/  FSEL R182, R182, -INF , !P1 ;  /* 0xff800000b6b67808 */ /* 0x000fe40004800000 */
[-C--:B------:R-:W-:Y:S02]  /*1f4d0*/  ISETP.GE.AND P1, PT, R50, R237.reuse, PT ;  /* 0x000000ed3200720c */ /* 0x080fe40003f26270 */
[----:B------:R-:W-:Y:S02]  /*1f4e0*/  FSEL R251, R251, -INF , !P4 ;  /* 0xff800000fbfb7808 */ /* 0x000fe40006000000 */
[----:B------:R-:W-:Y:S02]  /*1f4f0*/  FSEL R155, R155, -INF , P3 ;  /* 0xff8000009b9b7808 */ /* 0x000fe40001800000 */
[-C--:B------:R-:W-:Y:S02]  /*1f500*/  ISETP.GE.AND P4, PT, R26, R236.reuse, PT ;  /* 0x000000ec1a00720c */ /* 0x080fe40003f86270 */
[-C--:B------:R-:W-:Y:S02]  /*1f510*/  ISETP.GE.AND P3, PT, R145, R237.reuse, PT ;  /* 0x000000ed9100720c */ /* 0x080fe40003f66270 */
[----:B------:R-:W-:Y:S02]  /*1f520*/  FSEL R174, R174, -INF , !P5 ;  /* 0xff800000aeae7808 */ /* 0x000fe40006800000 */
[----:B------:R-:W-:Y:S02]  /*1f530*/  FSEL R180, R180, -INF , !P0 ;  /* 0xff800000b4b47808 */ /* 0x000fe40004000000 */
[-C--:B------:R-:W-:Y:S02]  /*1f540*/  ISETP.GE.AND P0, PT, R52, R237.reuse, PT ;  /* 0x000000ed3400720c */ /* 0x080fe40003f06270 */
[----:B------:R-:W-:Y:S02]  /*1f550*/  ISETP.GE.AND P5, PT, R4, R236, PT ;  /* 0x000000ec0400720c */ /* 0x000fe40003fa6270 */
[----:B------:R-:W-:Y:S02]  /*1f560*/  FSEL R164, R164, -INF , !P1 ;  /* 0xff800000a4a47808 */ /* 0x000fe40004800000 */
[-C--:B------:R-:W-:Y:S02]  /*1f570*/  ISETP.GE.AND P1, PT, R12, R237.reuse, PT ;  /* 0x000000ed0c00720c */ /* 0x080fe40003f26270 */
[----:B------:R-:W-:Y:S02]  /*1f580*/  FSEL R163, R9, -INF , P4 ;  /* 0xff80000009a37808 */ /* 0x000fe40002000000 */
[----:B------:R-:W-:Y:S02]  /*1f590*/  FSEL R19, R144, -INF , !P3 ;  /* 0xff80000090137808 */ /* 0x000fe40005800000 */
[-C--:B------:R-:W-:Y:S02]  /*1f5a0*/  ISETP.GE.AND P4, PT, R61, R237.reuse, PT ;  /* 0x000000ed3d00720c */ /* 0x080fe40003f86270 */
[----:B------:R-:W-:Y:S02]  /*1f5b0*/  ISETP.GE.AND P3, PT, R55, R237, PT ;  /* 0x000000ed3700720c */ /* 0x000fe40003f66270 */
[----:B------:R-:W-:Y:S02]  /*1f5c0*/  FSEL R8, R8, -INF , P5 ;  /* 0xff80000008087808 */ /* 0x000fe40002800000 */
[----:B------:R-:W-:Y:S02]  /*1f5d0*/  FSEL R201, R201, -INF , !P0 ;  /* 0xff800000c9c97808 */ /* 0x000fe40004000000 */
[----:B------:R-:W-:Y:S02]  /*1f5e0*/  ISETP.GE.AND P5, PT, R145, R235, PT ;  /* 0x000000eb9100720c */ /* 0x000fe40003fa6270 */
        /* <DEDUP_REMOVED lines=8> */
[----:B------:R-:W-:Y:S02]  /*1f670*/  FSEL R166, R32, -INF , !P0 ;  /* 0xff80000020a67808 */ /* 0x000fe40004000000 */
[----:B------:R-:W-:Y:S02]  /*1f680*/  ISETP.GE.AND P5, PT, R61, R235, PT ;  /* 0x000000eb3d00720c */ /* 0x000fe40003fa6270 */
[----:B------:R-:W-:Y:S02]  /*1f690*/  P2R R32, PR, RZ, 0x2 ;  /* 0x00000002ff207803 */ /* 0x000fe40000000000 */
[----:B------:R-:W-:Y:S02]  /*1f6a0*/  ISETP.GE.AND P1, PT, R27, R237, PT ;  /* 0x000000ed1b00720c */ /* 0x000fe40003f26270 */
[----:B------:R-:W-:Y:S02]  /*1f6b0*/  FSEL R56, R56, -INF , !P4 ;  /* 0xff80000038387808 */ /* 0x000fe40006000000 */
[----:B------:R-:W-:Y:S02]  /*1f6c0*/  ISETP.GE.AND P4, PT, R62, R235, PT ;  /* 0x000000eb3e00720c */ /* 0x000fe40003f86270 */
[----:B------:R-:W-:Y:S02]  /*1f6d0*/  P2R R7, PR, RZ, 0x20 ;  /* 0x00000020ff077803 */ /* 0x000fe40000000000 */
[----:B------:R-:W-:Y:S02]  /*1f6e0*/  FSEL R176, R37, -INF , !P1 ;  /* 0xff80000025b07808 */ /* 0x000fe40004800000 */
[----:B------:R-:W-:Y:S02]  /*1f6f0*/  ISETP.GE.AND P1, PT, R25, R237, PT ;  /* 0x000000ed1900720c */ /* 0x000fe40003f26270 */
[----:B------:R-:W-:Y:S02]  /*1f700*/  FSEL R9, R142, -INF , !P4 ;  /* 0xff8000008e097808 */ /* 0x000fe40006000000 */
[----:B------:R-:W-:Y:S02]  /*1f710*/  ISETP.NE.AND P4, PT, R7, RZ, PT ;  /* 0x000000ff0700720c */ /* 0x000fe40003f85270 */
        /* <DEDUP_REMOVED lines=12> */
[----:B------:R-:W-:Y:S02]  /*1f7e0*/  ISETP.NE.AND P4, PT, R32, RZ, PT ;  /* 0x000000ff2000720c */ /* 0x000fe40003f85270 */
[----:B------:R-:W-:Y:S02]  /*1f7f0*/  FSEL R203, R203, -INF , !P5 ;  /* 0xff800000cbcb7808 */ /* 0x000fe40006800000 */
[C---:B------:R-:W-:Y:S02]  /*1f800*/  ISETP.GE.AND P0, PT, R10.reuse, R237, PT ;  /* 0x000000ed0a00720c */ /* 0x040fe40003f06270 */
[-C--:B------:R-:W-:Y:S02]  /*1f810*/  ISETP.GE.AND P5, PT, R10, R235.reuse, PT ;  /* 0x000000eb0a00720c */ /* 0x080fe40003fa6270 */
[----:B------:R-:W-:Y:S02]  /*1f820*/  FSEL R23, R146, -INF , !P6 ;  /* 0xff80000092177808 */ /* 0x000fe40007000000 */
[----:B------:R-:W-:Y:S02]  /*1f830*/  P2R R10, PR, RZ, 0x2 ;  /* 0x00000002ff0a7803 */ /* 0x000fe40000000000 */
[----:B------:R-:W-:Y:S02]  /*1f840*/  FSEL R162, R162, -INF , !P4 ;  /* 0xff800000a2a27808 */ /* 0x000fe40006000000 */
[----:B------:R-:W-:Y:S02]  /*1f850*/  FSEL R249, R36, -INF , !P5 ;  /* 0xff80000024f97808 */ /* 0x000fe40006800000 */
[----:B------:R-:W-:Y:S02]  /*1f860*/  ISETP.GE.AND P4, PT, R12, R235, PT ;  /* 0x000000eb0c00720c */ /* 0x000fe40003f86270 */
[----:B------:R-:W-:Y:S02]  /*1f870*/  FMNMX3.FTZ R12, R0, R23, R19, !PT ;  /* 0x00000017000c7276 */ /* 0x000fe40007810013 */
[----:B------:R-:W-:Y:S02]  /*1f880*/  ISETP.NE.AND P5, PT, R10, RZ, PT ;  /* 0x000000ff0a00720c */ /* 0x000fe40003fa5270 */
[----:B------:R-:W-:Y:S02]  /*1f890*/  FMNMX3.FTZ R10, R2, R13, R11, !PT ;  /* 0x0000000d020a7276 */ /* 0x000fe4000781000b */
[----:B------:R-:W-:Y:S02]  /*1f8a0*/  FSEL R7, R143, -INF , !P3 ;  /* 0xff8000008f077808 */ /* 0x000fe40005800000 */
[----:B------:R-:W-:Y:S02]  /*1f8b0*/  FMNMX3.FTZ R12, R12, R17, R15, !PT ;  /* 0x000000110c0c7276 */ /* 0x000fe4000781000f */
[----:B------:R-:W-:Y:S02]  /*1f8c0*/  FSEL R178, R35, -INF , !P0 ;  /* 0xff80000023b27808 */ /* 0x000fe40004000000 */
[----:B------:R-:W-:Y:S02]  /*1f8d0*/  ISETP.GE.AND P6, PT, R55, R235, PT ;  /* 0x000000eb3700720c */ /* 0x000fe40003fc6270 */
[----:B------:R-:W-:Y:S02]  /*1f8e0*/  FSEL R57, R63, -INF , !P2 ;  /* 0xff8000003f397808 */ /* 0x000fe40005000000 */
[----:B------:R-:W-:Y:S02]  /*1f8f0*/  ISETP.GE.AND P0, PT, R29, R237, PT ;  /* 0x000000ed1d00720c */ /* 0x000fe40003f06270 */
[----:B------:R-:W-:Y:S02]  /*1f900*/  FMNMX3.FTZ R10, R10, R9, R7, !PT ;  /* 0x000000090a0a7276 */ /* 0x000fe40007810007 */
[----:B------:R-:W-:Y:S02]  /*1f910*/  ISETP.GE.AND P3, PT, R60, R235, PT ;  /* 0x000000eb3c00720c */ /* 0x000fe40003f66270 */
        /* <DEDUP_REMOVED lines=20> */
[----:B------:R-:W-:Y:S02]  /*1fa60*/  FMNMX3.FTZ R10, R10, R162, R181, !PT ;  /* 0x000000a20a0a7276 */ /* 0x000fe400078100b5 */
[----:B------:R-:W-:Y:S02]  /*1fa70*/  FMNMX3.FTZ R12, R12, R164, R201, !PT ;  /* 0x000000a40c0c7276 */ /* 0x000fe400078100c9 */
[----:B------:R-:W-:Y:S02]  /*1fa80*/  FSEL R175, R175, -INF , !P0 ;  /* 0xff800000afaf7808 */ /* 0x000fe40004000000 */
[----:B------:R-:W-:Y:S02]  /*1fa90*/  FSEL R170, R33, -INF , !P4 ;  /* 0xff80000021aa7808 */ /* 0x000fe40006000000 */
[----:B------:R-:W-:Y:S02]  /*1faa0*/  FSEL R205, R34, -INF , !P3 ;  /* 0xff80000022cd7808 */ /* 0x000fe40005800000 */
[-C--:B------:R-:W-:Y:S02]  /*1fab0*/  ISETP.GE.AND P0, PT, R26, R237.reuse, PT ;  /* 0x000000ed1a00720c */ /* 0x080fe40003f06270 */
[----:B------:R-:W-:Y:S02]  /*1fac0*/  FMNMX3.FTZ R10, R10, R168, R203, !PT ;  /* 0x000000a80a0a7276 */ /* 0x000fe400078100cb */
[----:B------:R-:W-:Y:S02]  /*1fad0*/  ISETP.GE.AND P1, PT, R20, R237, PT ;  /* 0x000000ed1400720c */ /* 0x000fe40003f26270 */
[----:B------:R-:W-:Y:S02]  /*1fae0*/  FMNMX3.FTZ R21, R12, R199, R166, !PT ;  /* 0x000000c70c157276 */ /* 0x000fe400078100a6 */
[----:B------:R-:W-:Y:S02]  /*1faf0*/  ISETP.GE.AND P6, PT, R29, R235, PT ;  /* 0x000000eb1d00720c */ /* 0x000fe40003fc6270 */
[----:B------:R-:W-:Y:S02]  /*1fb00*/  FSEL R171, R171, -INF , !P0 ;  /* 0xff800000abab7808 */ /* 0x000fe40004000000 */
[----:B------:R-:W-:Y:S02]  /*1fb10*/  FMNMX3.FTZ R10, R10, R170, R205, !PT ;  /* 0x000000aa0a0a7276 */ /* 0x000fe400078100cd */
[-C--:B------:R-:W-:Y:S02]  /*1fb20*/  ISETP.GE.AND P0, PT, R28, R237.reuse, PT ;  /* 0x000000ed1c00720c */ /* 0x080fe40003f06270 */
[----:B------:R-:W-:Y:S02]  /*1fb30*/  FSEL R177, R177, -INF , !P1 ;  /* 0xff800000b1b17808 */ /* 0x000fe40004800000 */
[----:B------:R-:W-:Y:S02]  /*1fb40*/  ISETP.GE.AND P1, PT, R4, R237, PT ;  /* 0x000000ed0400720c */ /* 0x000fe40003f26270 */
[----:B------:R-:W-:Y:S02]  /*1fb50*/  FMNMX3.FTZ R21, R21, R174, R178, !PT ;  /* 0x000000ae15157276 */ /* 0x000fe400078100b2 */
[----:B------:R-:W-:Y:S02]  /*1fb60*/  FSEL R221, R39, -INF , !P5 ;  /* 0xff80000027dd7808 */ /* 0x000fe40006800000 */
[-C--:B------:R-:W-:Y:S02]  /*1fb70*/  ISETP.GE.AND P2, PT, R25, R235.reuse, PT ;  /* 0x000000eb1900720c */ /* 0x080fe40003f46270 */
[----:B------:R-:W-:Y:S02]  /*1fb80*/  ISETP.GE.AND P3, PT, R18, R235, PT ;  /* 0x000000eb1200720c */ /* 0x000fe40003f66270 */
[----:B------:R-:W-:Y:S02]  /*1fb90*/  FSEL R207, R40, -INF , !P6 ;  /* 0xff80000028cf7808 */ /* 0x000fe40007000000 */
[----:B------:R-:W-:Y:S02]  /*1fba0*/  FMNMX3.FTZ R10, R10, R251, R249, !PT ;  /* 0x000000fb0a0a7276 */ /* 0x000fe400078100f9 */
[----:B------:R-:W-:Y:S02]  /*1fbb0*/  FSEL R159, R159, -INF , !P0 ;  /* 0xff8000009f9f7808 */ /* 0x000fe40004000000 */
[-C--:B------:R-:W-:Y:S02]  /*1fbc0*/  ISETP.GE.AND P0, PT, R31, R237.reuse, PT ;  /* 0x000000ed1f00720c */ /* 0x080fe40003f06270 */
[----:B------:R-:W-:Y:S02]  /*1fbd0*/  FSEL R173, R173, -INF , !P1 ;  /* 0xff800000adad7808 */ /* 0x000fe40004800000 */
[----:B------:R-:W-:Y:S02]  /*1fbe0*/  ISETP.GE.AND P1, PT, R30, R237, PT ;  /* 0x000000ed1e00720c */ /* 0x000fe40003f26270 */
[----:B------:R-:W-:Y:S02]  /*1fbf0*/  FMNMX3.FTZ R12, R21, R176, R172, !PT ;  /* 0x000000b0150c7276 */ /* 0x000fe400078100ac */
[-C--:B------:R-:W-:Y:S02]  /*1fc00*/  ISETP.GE.AND P4, PT, R22, R235.reuse, PT ;  /* 0x000000eb1600720c */ /* 0x080fe40003f86270 */
[----:B------:R-:W-:Y:S02]  /*1fc10*/  FSEL R189, R44, -INF , !P2 ;  /* 0xff8000002cbd7808 */ /* 0x000fe40005000000 */
[----:B------:R-:W-:Y:S02]  /*1fc20*/  ISETP.GE.AND P6, PT, R16, R235, PT ;  /* 0x000000eb1000720c */ /* 0x000fe40003fc6270 */
[----:B------:R-:W-:Y:S02]  /*1fc30*/  FSEL R187, R43, -INF , !P3 ;  /* 0xff8000002bbb7808 */ /* 0x000fe40005800000 */
[----:B------:R-:W-:Y:S02]  /*1fc40*/  FMNMX3.FTZ R10, R10, R221, R207, !PT ;  /* 0x000000dd0a0a7276 */ /* 0x000fe400078100cf */
[----:B------:R-:W-:Y:S02]  /*1fc50*/  FSEL R156, R156, -INF , !P0 ;  /* 0xff8000009c9c7808 */ /* 0x000fe40004000000 */
        /* <DEDUP_REMOVED lines=9> */
[----:B------:R-:W-:Y:S02]  /*1fcf0*/  FMNMX3.FTZ R12, R12, R193, R191, !PT ;  /* 0x000000c10c0c7276 */ /* 0x000fe400078100bf */
[----:B------:R-:W-:Y:S02]  /*1fd00*/  ISETP.GE.AND P4, PT, R26, R235, PT ;  /* 0x000000eb1a00720c */ /* 0x000fe40003f86270 */
[----:B------:R-:W-:Y:S02]  /*1fd10*/  FSEL R169, R6, -INF , !P5 ;  /* 0xff80000006a97808 */ /* 0x000fe40006800000 */
[----:B------:R-:W-:Y:S02]  /*1fd20*/  FSEL R167, R48, -INF , !P1 ;  /* 0xff80000030a77808 */ /* 0x000fe40004800000 */
[----:B------:R-:W-:Y:S02]  /*1fd30*/  FMNMX3.FTZ R8, R10, R185, R183, !PT ;  /* 0x000000b90a087276 */ /* 0x000fe400078100b7 */
[C---:B------:R-:W-:Y:S02]  /*1fd40*/  ISETP.GE.AND P3, PT, R24.reuse, R237, PT ;  /* 0x000000ed1800720c */ /* 0x040fe40003f66270 */
[----:B------:R-:W-:Y:S02]  /*1fd50*/  ISETP.GE.AND P0, PT, R24, R236, PT ;  /* 0x000000ec1800720c */ /* 0x000fe40003f06270 */
[----:B------:R-:W-:Y:S02]  /*1fd60*/  FMNMX3.FTZ R12, R12, R177, R175, !PT ;  /* 0x000000b10c0c7276 */ /* 0x000fe400078100af */
[-C--:B------:R-:W-:Y:S02]  /*1fd70*/  ISETP.GE.AND P6, PT, R30, R235.reuse, PT ;  /* 0x000000eb1e00720c */ /* 0x080fe40003fc6270 */
[----:B------:R-:W-:Y:S02]  /*1fd80*/  ISETP.GE.AND P5, PT, R28, R235, PT ;  /* 0x000000eb1c00720c */ /* 0x000fe40003fa6270 */
[----:B------:R-:W-:Y:S02]  /*1fd90*/  FSEL R163, R163, -INF , !P4 ;  /* 0xff800000a3a37808 */ /* 0x000fe40006000000 */
[----:B------:R-:W-:Y:S02]  /*1fda0*/  FMNMX3.FTZ R8, R8, R169, R167, !PT ;  /* 0x000000a908087276 */ /* 0x000fe400078100a7 */
[----:B------:R-:W-:Y:S02]  /*1fdb0*/  FSEL R157, R157, -INF , !P3 ;  /* 0xff8000009d9d7808 */ /* 0x000fe40005800000 */
        /* <DEDUP_REMOVED lines=13> */
[----:B------:R-:W-:Y:S02]  /*1fe90*/  ISETP.NE.AND P2, PT, R5, RZ, PT ;  /* 0x000000ff0500720c */ /* 0x000fe40003f45270 */
[----:B------:R-:W1:Y:S01]  /*1fea0*/  SHFL.BFLY PT, R5, R4, 0x2, 0x1f ;  /* 0x0c401f0004057f89 */ /* 0x000e6200000e0000 */
[----:B------:R-:W-:Y:S07]  /*1feb0*/  LOP3.LUT R214, R214, 0x200, R215, 0xf8, !PT ;  /* 0x00000200d6d67812 */ /* 0x000fee00078ef8d7 */
[----:B------:R-:W3:Y:S01]  /*1fec0*/  SHFL.BFLY PT, R3, R6, 0x2, 0x1f ;  /* 0x0c401f0006037f89 */ /* 0x000ee200000e0000 */
[----:B------:R-:W-:Y:S05]  /*1fed0*/  LEA R138, R214, UR6, 0x1 ;  /* 0x00000006d68a7c11 */ /* 0x000fea000f8e08ff */
[C---:B------:R-:W-:Y:S02]  /*1fee0*/  IMAD.IADD R139, R213.reuse, 0x1, R138 ;  /* 0x00000001d58b7824 */ /* 0x040fe400078e028a */
        /* <DEDUP_REMOVED lines=509> */
.L_x_6404:
        /* <DEDUP_REMOVED lines=10> */
.L_x_6426:
        /* <DEDUP_REMOVED lines=217> */
.L_x_6413:
        /* <DEDUP_REMOVED lines=24> */
.L_x_6415:
[----:B------:R-:W-:Y:S05]  /*22e70*/  BSYNC.RECONVERGENT B0 ;  /* 0x0000000000007941 */ /* 0x000fea0003800200 */
.L_x_6414:
        /* <DEDUP_REMOVED lines=9> */
.L_x_6417:
[----:B------:R-:W-:Y:S05]  /*22f10*/  BSYNC.RECONVERGENT B0 ;  /* 0x0000000000007941 */ /* 0x000fea0003800200 */
.L_x_6416:
        /* <DEDUP_REMOVED lines=15> */
.L_x_6419:
[----:B------:R-:W-:Y:S05]  /*23010*/  BSYNC.RECONVERGENT B0 ;  /* 0x0000000000007941 */ /* 0x000fea0003800200 */
.L_x_6418:
        /* <DEDUP_REMOVED lines=14> */
.L_x_6421:
[----:B------:R-:W-:Y:S05]  /*23100*/  BSYNC.RECONVERGENT B0 ;  /* 0x0000000000007941 */ /* 0x000fea0003800200 */
.L_x_6420:
[----:B------:R-:W-:Y:S02]  /*23110*/  ISETP.NE.AND P0, PT, R7, RZ, PT ;  /* 0x000000ff0700720c */ /* 0x000fe40003f05270 */
[----:B------:R-:W-:-:S11]  /*23120*/  MOV R225, 0x0 ;  /* 0x0000000000e17802 */ /* 0x000fd60000000f00 */
[----:B-1234-:R-:W-:Y:S05]  /*23130*/  @P0 RET.REL.NODEC R224 `(_ZN5flash24flash_fwd_splitkv_kernelI23Flash_fwd_kernel_traitsILi128ELi64ELi128ELi4ELb0ELb0EN7cutlass10bfloat16_tE19Flash_kernel_traitsILi128ELi64ELi128ELi4ES3_EELb0ELb1ELb0ELb0ELb1ELb1ELb0ELb1EEEvNS_16Flash_fwd_paramsE) ;  /* 0xfffffdcce0b00950 */ /* 0x01efea0003c3ffff */
        /* <DEDUP_REMOVED lines=13> */
[----:B-1----:R-:W-:Y:S05]  /*23210*/  RET.REL.NODEC R224 `(_ZN5flash24flash_fwd_splitkv_kernelI23Flash_fwd_kernel_traitsILi128ELi64ELi128ELi4ELb0ELb0EN7cutlass10bfloat16_tE19Flash_kernel_traitsILi128ELi64ELi128ELi4ES3_EELb0ELb1ELb0ELb0ELb1ELb1ELb0ELb1EEEvNS_16Flash_fwd_paramsE) ;  /* 0xfffffdcce0787950 */ /* 0x002fea0003c3ffff */
.L_x_6412:
[----:B------:R-:W-:Y:S01]  /*23220*/  MOV R5, 0x2 ;  /* 0x0000000200057802 */ /* 0x000fe20000000f00 */
[----:B------:R-:W-:Y:S01]  /*23230*/  IMAD.MOV.U32 R0, RZ, RZ, 0x1f ;  /* 0x0000001fff007424 */ /* 0x000fe200078e00ff */
[----:B------:R-:W-:-:S07]  /*23240*/  MOV R2, 0xffffffff ;  /* 0xffffffff00027802 */ /* 0x000fce0000000f00 */
[----:B-1---5:R-:W-:Y:S05]  /*23250*/  WARPSYNC.COLLECTIVE R2, `(.L_x_6422) ;  /* 0x0000000002087348 */ /* 0x022fea0003c00000 */
[----:B------:R2:W3:Y:S02]  /*23260*/  SHFL.BFLY P0, R9, R247, R5, R0 ;  /* 0x0c000005f7097389 */ /* 0x0004e40000000000 */
[----:B-123-5:R-:W-:Y:S05]  /*23270*/  ENDCOLLECTIVE ;  /* 0x000000000000791b */ /* 0x02efea0003800000 */
.L_x_6422:
[----:B------:R-:W-:Y:S02]  /*23280*/  IMAD.MOV.U32 R6, RZ, RZ, R9 ;  /* 0x000000ffff067224 */ /* 0x000fe400078e0009 */
[----:B------:R-:W-:Y:S02]  /*23290*/  IMAD.MOV.U32 R5, RZ, RZ, 0x1 ;  /* 0x00000001ff057424 */ /* 0x000fe400078e00ff */
[----:B------:R-:W-:-:S05]  /*232a0*/  FADD.FTZ R7, R6, R247 ;  /* 0x000000f706077221 */ /* 0x000fca0000010000 */
[----:B------:R-:W-:-:S07]  /*232b0*/  MOV R247, R7 ;  /* 0x0000000700f77202 */ /* 0x000fce0000000f00 */
[----:B------:R-:W-:Y:S05]  /*232c0*/  WARPSYNC.COLLECTIVE R2, `(.L_x_6423) ;  /* 0x0000000002087348 */ /* 0x000fea0003c00000 */
[----:B------:R1:W2:Y:S02]  /*232d0*/  SHFL.BFLY P0, R9, R247, R5, R0 ;  /* 0x0c000005f7097389 */ /* 0x0002a40000000000 */
[----:B-12---:R-:W-:Y:S05]  /*232e0*/  ENDCOLLECTIVE ;  /* 0x000000000000791b */ /* 0x006fea0003800000 */
.L_x_6423:
[----:B------:R-:W-:Y:S01]  /*232f0*/  MOV R247, R245 ;  /* 0x000000f500f77202 */ /* 0x000fe20000000f00 */
[----:B------:R-:W-:Y:S01]  /*23300*/  IMAD.MOV.U32 R5, RZ, RZ, 0x2 ;  /* 0x00000002ff057424 */ /* 0x000fe200078e00ff */
[----:B------:R-:W-:-:S07]  /*23310*/  MOV R6, R9 ;  /* 0x0000000900067202 */ /* 0x000fce0000000f00 */
[----:B------:R-:W-:Y:S05]  /*23320*/  WARPSYNC.COLLECTIVE R2, `(.L_x_6424) ;  /* 0x0000000002087348 */ /* 0x000fea0003c00000 */
[----:B------:R1:W2:Y:S02]  /*23330*/  SHFL.BFLY P0, R9, R247, R5, R0 ;  /* 0x0c000005f7097389 */ /* 0x0002a40000000000 */
[----:B-12---:R-:W-:Y:S05]  /*23340*/  ENDCOLLECTIVE ;  /* 0x000000000000791b */ /* 0x006fea0003800000 */
.L_x_6424:
[----:B------:R-:W-:Y:S01]  /*23350*/  FADD.FTZ R6, R7, R6 ;  /* 0x0000000607067221 */ /* 0x000fe20000010000 */
[----:B------:R-:W-:Y:S01]  /*23360*/  FADD.FTZ R8, R9, R245 ;  /* 0x000000f509087221 */ /* 0x000fe20000010000 */
[----:B------:R-:W-:-:S04]  /*23370*/  MOV R5, 0x1 ;  /* 0x0000000100057802 */ /* 0x000fc80000000f00 */
[----:B------:R-:W-:-:S07]  /*23380*/  MOV R247, R8 ;  /* 0x0000000800f77202 */ /* 0x000fce0000000f00 */
[----:B------:R-:W-:Y:S05]  /*23390*/  WARPSYNC.COLLECTIVE R2, `(.L_x_6425) ;  /* 0x0000000002087348 */ /* 0x000fea0003c00000 */
[----:B------:R1:W2:Y:S02]  /*233a0*/  SHFL.BFLY P0, R9, R247, R5, R0 ;  /* 0x0c000005f7097389 */ /* 0x0002a40000000000 */
[----:B-12---:R-:W-:Y:S05]  /*233b0*/  ENDCOLLECTIVE ;  /* 0x000000000000791b */ /* 0x006fea0003800000 */
.L_x_6425:
[----:B------:R-:W-:Y:S05]  /*233c0*/  BRA `(.L_x_6426) ;  /* 0xffffffe800e47947 */ /* 0x000fea000383ffff */
.L_x_6427:
        /* <DEDUP_REMOVED lines=11> */
.L_x_14903:


//--------------------- .text._ZN5flash24flash_fwd_splitkv_kernelI23Flash_fwd_kernel_traitsILi128ELi64ELi128ELi4ELb0ELb0EN7cutlass10bfloat16_tE19Flash_kernel_traitsILi128ELi64ELi128ELi4ES3_EELb0ELb1ELb1ELb0ELb0ELb0ELb0ELb1EEEvNS_16Flash_fwd_paramsE --------------------------
	.section	.text._ZN5flash24flash_fwd_splitkv_kernelI23Flash_fwd_kernel_traitsILi128ELi64ELi128ELi4ELb0ELb0EN7cutlass10bfloat16_tE19Flash_kernel_traitsILi128ELi64ELi128ELi4ES3_EELb0ELb1ELb1ELb0ELb0ELb0ELb0ELb1EEEvNS_16Flash_fwd_paramsE,"ax",@progbits
	.align	128
        .global         _ZN5flash24flash_fwd_splitkv_kernelI23Flash_fwd_kernel_traitsILi128ELi64ELi128ELi4ELb0ELb0EN7cutlass10bfloat16_tE19Flash_kernel_traitsILi128ELi64ELi128ELi4ES3_EELb0ELb1ELb1ELb0ELb0ELb0ELb0ELb1EEEvNS_16Flash_fwd_paramsE
        .type           _ZN5flash24flash_fwd_splitkv_kernelI23Flash_fwd_kernel_traitsILi128ELi64ELi128ELi4ELb0ELb0EN7cutlass10bfloat16_tE19Flash_kernel_traitsILi128ELi64ELi128ELi4ES3_EELb0ELb1ELb1ELb0ELb0ELb0ELb0ELb1EEEvNS_16Flash_fwd_paramsE,@function
        .size           _ZN5flash24flash_fwd_splitkv_kernelI23Flash_fwd_kernel_traitsILi128ELi64ELi128ELi4ELb0ELb0EN7cutlass10bfloat16_tE19Flash_kernel_traitsILi128ELi64ELi128ELi4ES3_EELb0ELb1ELb1ELb0ELb0ELb0ELb0ELb1EEEvNS_16Flash_fwd_paramsE,(.L_x_14904 - _ZN5flash24flash_fwd_splitkv_kernelI23Flash_fwd_kernel_traitsILi128ELi64ELi128ELi4ELb0ELb0EN7cutlass10bfloat16_tE19Flash_kernel_traitsILi128ELi64ELi128ELi4ES3_EELb0ELb1ELb1ELb0ELb0ELb0ELb0ELb1EEEvNS_16Flash_fwd_paramsE)
        .other          _ZN5flash24flash_fwd_splitkv_kernelI23Flash_fwd_kernel_traitsILi128ELi64ELi128ELi4ELb0ELb0EN7cutlass10bfloat16_tE19Flash_kernel_traitsILi128ELi64ELi128ELi4ES3_EELb0ELb1ELb1ELb0ELb0ELb0ELb0ELb1EEEvNS_16Flash_fwd_paramsE,@"STO_CUDA_ENTRY STV_DEFAULT"
_ZN5flash24flash_fwd_splitkv_kernelI23Flash_fwd_kernel_traitsILi128ELi64ELi128ELi4ELb0ELb0EN7cutlass10bfloat16_tE19Flash_kernel_traitsILi128ELi64ELi128ELi4ES3_EELb0ELb1ELb1ELb0ELb0ELb0ELb0ELb1EEEvNS_16Flash_fwd_paramsE:
.text._ZN5flash24flash_fwd_splitkv_kernelI23Flash_fwd_kernel_traitsILi128ELi64ELi128ELi4ELb0ELb0EN7cutlass10bfloat16_tE19Flash_kernel_traitsILi128ELi64ELi128ELi4ES3_EELb0ELb1ELb1ELb0ELb0ELb0ELb0ELb1EEEvNS_16Flash_fwd_paramsE:
[----:B------:R-:W-:Y:S01]  /*0000*/  LDC R1, c[0x0][0x37c] ;  /* 0x0000df00ff017b82 */ /* 0x000fe20000000800 */
[----:B------:R-:W1:Y:S07]  /*0010*/  S2R R217, SR_CTAID.X ;  /* 0x0000000000d97919 */ /* 0x000e6e0000002500 */
[----:B------:R-:W2:Y:S01]  /*0020*/  LDC.64 R132, c[0x0][0x348] ;  /* 0x0000d200ff847b82 */ /* 0x000ea20000000a00 */
[----:B------:R-:W-:Y:S01]  /*0030*/  BSSY.RECONVERGENT B4, `(.L_x_6428) ;  /* 0x0000005000047945 */ /* 0x000fe20003800200 */
[----:B------:R-:W-:Y:S01]  /*0040*/  MOV R214, 0x80 ;  /* 0x0000008000d67802 */ /* 0x000fe20000000f00 */
[----:B------:R-:W3:Y:S01]  /*0050*/  S2R R215, SR_CTAID.Y ;  /* 0x0000000000d77919 */ /* 0x000ee20000002600 */
[----:B------:R-:W4:Y:S05]  /*0060*/  S2R R216, SR_CTAID.Z ;  /* 0x0000000000d87919 */ /* 0x000f2a0000002700 */
[----:B-1234-:R-:W-:Y:S05]  /*0070*/  CALL.REL.NOINC `($_ZN5flash24flash_fwd_splitkv_kernelI23Flash_fwd_kernel_traitsILi128ELi64ELi128ELi4ELb0ELb0EN7cutlass10bfloat16_tE19Flash_kernel_traitsILi128ELi64ELi128ELi4ES3_EELb0ELb1ELb1ELb0ELb0ELb0ELb0ELb1EEEvNS_16Flash_fwd_paramsE$_ZN5flash30compute_attn_1rowblock_splitkvI23Flash_fwd_kernel_traitsILi128ELi64ELi128ELi4ELb0ELb0EN7cutlass10bfloat16_tE19Flash_kernel_traitsILi128ELi64ELi128ELi4ES3_EELb0ELb1ELb1ELb0ELb0ELb0ELb0ELb1ENS_16Flash_fwd_paramsEEEvRKT8_iiiii) ;  /* 0x0000000000087944 */ /* 0x01efea0003c00000 */
[----:B------:R-:W-:Y:S05]  /*0080*/  BSYNC.RECONVERGENT B4 ;  /* 0x0000000000047941 */ /* 0x000fea0003800200 */
.L_x_6428:
[----:B------:R-:W-:Y:S05]  /*0090*/  EXIT ;  /* 0x000000000000794d */ /* 0x000fea0003800000 */
        .type           $_ZN5flash24flash_fwd_splitkv_kernelI23Flash_fwd_kernel_traitsILi128ELi64ELi128ELi4ELb0ELb0EN7cutlass10bfloat16_tE19Flash_kernel_traitsILi128ELi64ELi128ELi4ES3_EELb0ELb1ELb1ELb0ELb0ELb0ELb0ELb1EEEvNS_16Flash_fwd_paramsE$_ZN5flash30compute_attn_1rowblock_splitkvI23Flash_fwd_kernel_traitsILi128ELi64ELi128ELi4ELb0ELb0EN7cutlass10bfloat16_tE19Flash_kernel_traitsILi128ELi64ELi128ELi4ES3_EELb0ELb1ELb1ELb0ELb0ELb0ELb0ELb1ENS_16Flash_fwd_paramsEEEvRKT8_iiiii,@function
        .size           $_ZN5flash24flash_fwd_splitkv_kernelI23Flash_fwd_kernel_traitsILi128ELi64ELi128ELi4ELb0ELb0EN7cutlass10bfloat16_tE19Flash_kernel_traitsILi128ELi64ELi128ELi4ES3_EELb0ELb1ELb1ELb0ELb0ELb0ELb0ELb1EEEvNS_16Flash_fwd_paramsE$_ZN5flash30compute_attn_1rowblock_splitkvI23Flash_fwd_kernel_traitsILi128ELi64ELi128ELi4ELb0ELb0EN7cutlass10bfloat16_tE19Flash_kernel_traitsILi128ELi64ELi128ELi4ES3_EELb0ELb1ELb1ELb0ELb0ELb0ELb0ELb1ENS_16Flash_fwd_paramsEEEvRKT8_iiiii,(.L_x_14904 - $_ZN5flash24flash_fwd_splitkv_kernelI23Flash_fwd_kernel_traitsILi128ELi64ELi128ELi4ELb0ELb0EN7cutlass10bfloat16_tE19Flash_kernel_traitsILi128ELi64ELi128ELi4ES3_EELb0ELb1ELb1ELb0ELb0ELb0ELb0ELb1EEEvNS_16Flash_fwd_paramsE$_ZN5flash30compute_attn_1rowblock_splitkvI23Flash_fwd_kernel_traitsILi128ELi64ELi128ELi4ELb0ELb0EN7cutlass10bfloat16_tE19Flash_kernel_traitsILi128ELi64ELi128ELi4ES3_EELb0ELb1ELb1ELb0ELb0ELb0ELb0ELb1ENS_16Flash_fwd_paramsEEEvRKT8_iiiii)
$_ZN5flash24flash_fwd_splitkv_kernelI23Flash_fwd_kernel_traitsILi128ELi64ELi128ELi4ELb0ELb0EN7cutlass10bfloat16_tE19Flash_kernel_traitsILi128ELi64ELi128ELi4ES3_EELb0ELb1ELb1ELb0ELb0ELb0ELb0ELb1EEEvNS_16Flash_fwd_paramsE$_ZN5flash30compute_attn_1rowblock_splitkvI23Flash_fwd_kernel_traitsILi128ELi64ELi128ELi4ELb0ELb0EN7cutlass10bfloat16_tE19Flash_kernel_traitsILi128ELi64ELi128ELi4ES3_EELb0ELb1ELb1ELb0ELb0ELb0ELb0ELb1ENS_16Flash_fwd_paramsEEEvRKT8_iiiii:
        /* <DEDUP_REMOVED lines=38> */
.L_x_6430:
[----:B------:R-:W-:Y:S05]  /*0300*/  BSYNC.RECONVERGENT B0 ;  /* 0x0000000000007941 */ /* 0x000fea0003800200 */
.L_x_6429:
[----:B------:R-:W-:Y:S04]  /*0310*/  BSSY.RECONVERGENT B0, `(.L_x_6431) ;  /* 0x0000007000007945 */ /* 0x000fe80003800200 */
[----:B------:R-:W-:Y:S05]  /*0320*/  @!P3 BRA `(.L_x_6432) ;  /* 0x000000000014b947 */ /* 0x000fea0003800000 */
[----:B------:R-:W3:Y:S02]  /*0330*/  LD.E.U8 R2, desc[UR6][R132.64+0x1b2] ;  /* 0x0001b20684027980 */ /* 0x000ee4000c101100 */
[----:B---3--:R-:W-:-:S13]  /*0340*/  ISETP.NE.AND P1, PT, R2, RZ, PT ;  /* 0x000000ff0200720c */ /* 0x008fda0003f25270 */
[----:B------:R-:W3:Y:S02]  /*0350*/  @P1 LD.E R9, desc[UR6][R10.64+0x4] ;  /* 0x000004060a091980 */ /* 0x000ee4000c101900 */
[----:B---3-5:R-:W-:-:S06]  /*0360*/  @P1 IADD3 R74, PT, PT, R9, -R14, RZ ;  /* 0x8000000e094a1210 */ /* 0x028fcc0007ffe0ff */
[----:B------:R3:W5:Y:S02]  /*0370*/  @!P1 LD.E R74, desc[UR6][R10.64] ;  /* 0x000000060a4a9980 */ /* 0x000764000c101900 */
.L_x_6432:
[----:B------:R-:W-:Y:S05]  /*0380*/  BSYNC.RECONVERGENT B0 ;  /* 0x0000000000007941 */ /* 0x000fea0003800200 */
.L_x_6431:
        /* <DEDUP_REMOVED lines=9> */
.L_x_6434:
[----:B------:R-:W4:Y:S01]  /*0420*/  LD.E.64 R4, desc[UR6][R132.64+0x108] ;  /* 0x0001080684047980 */ /* 0x000f22000c101b00 */
[----:B------:R-:W-:Y:S01]  /*0430*/  BSSY.RECONVERGENT B0, `(.L_x_6436) ;  /* 0x0000006000007945 */ /* 0x000fe20003800200 */
[----:B------:R-:W-:Y:S01]  /*0440*/  IMAD.MOV.U32 R67, RZ, RZ, RZ ;  /* 0x000000ffff437224 */ /* 0x000fe200078e00ff */
[----:B----4-:R-:W-:-:S04]  /*0450*/  ISETP.NE.U32.AND P0, PT, R4, RZ, PT ;  /* 0x000000ff0400720c */ /* 0x010fc80003f05070 */
[----:B------:R-:W-:-:S13]  /*0460*/  ISETP.NE.AND.EX P0, PT, R5, RZ, PT, P0 ;  /* 0x000000ff0500720c */ /* 0x000fda0003f05300 */
[----:B------:R-:W-:Y:S05]  /*0470*/  @!P0 BRA `(.L_x_6437) ;  /* 0x0000000000048947 */ /* 0x000fea0003800000 */
[----:B------:R4:W5:Y:S02]  /*0480*/  LD.E R67, desc[UR6][R132.64+0xbc] ;  /* 0x0000bc0684437980 */ /* 0x000964000c101900 */
.L_x_6437:
[----:B------:R-:W-:Y:S05]  /*0490*/  BSYNC.RECONVERGENT B0 ;  /* 0x0000000000007941 */ /* 0x000fea0003800200 */
.L_x_6436:
[----:B-----5:R-:W-:Y:S02]  /*04a0*/  IADD3 R67, PT, PT, R74, R67, RZ ;  /* 0x000000434a437210 */ /* 0x020fe40007ffe0ff */
.L_x_6435:
[----:B------:R-:W-:Y:S05]  /*04b0*/  BSYNC.RECONVERGENT B1 ;  /* 0x0000000000017941 */ /* 0x000fea0003800200 */
.L_x_6433:
[----:B------:R-:W-:Y:S01]  /*04c0*/  IMAD.SHL.U32 R77, R217, 0x40, RZ ;  /* 0x00000040d94d7824 */ /* 0x000fe200078e00ff */
[----:B------:R-:W-:Y:S01]  /*04d0*/  MOV R4, R214 ;  /* 0x000000d600047202 */ /* 0x000fe20000000f00 */
[----:B------:R-:W-:-:S03]  /*04e0*/  IMAD.MOV.U32 R5, RZ, RZ, 0x0 ;  /* 0x00000000ff057424 */ /* 0x000fc600078e00ff */
[----:B------:R-:W-:-:S13]  /*04f0*/  ISETP.GT.AND P0, PT, R218, R77, PT ;  /* 0x0000004dda00720c */ /* 0x000fda0003f04270 */
[----:B-1234-:R-:W-:Y:S05]  /*0500*/  @!P0 RET.REL.NODEC R4 `(_ZN5flash24flash_fwd_splitkv_kernelI23Flash_fwd_kernel_traitsILi128ELi64ELi128ELi4ELb0ELb0EN7cutlass10bfloat16_tE19Flash_kernel_traitsILi128ELi64ELi128ELi4ES3_EELb0ELb1ELb1ELb0ELb0ELb0ELb0ELb1EEEvNS_16Flash_fwd_paramsE) ;  /* 0xfffffff804bc8950 */ /* 0x01efea0003c3ffff */
[----:B------:R-:W2:Y:S04]  /*0510*/  LD.E R5, desc[UR6][R132.64+0x188] ;  /* 0x0001880684057980 */ /* 0x000ea8000c101900 */
[----:B------:R-:W3:Y:S04]  /*0520*/  LD.E R11, desc[UR6][R132.64+0xb8] ;  /* 0x0000b806840b7980 */ /* 0x000ee8000c101900 */
[----:B------:R-:W4:Y:S01]  /*0530*/  LD.E R9, desc[UR6][R132.64+0x184] ;  /* 0x0001840684097980 */ /* 0x000f22000c101900 */
[----:B------:R-:W-:Y:S02]  /*0540*/  VIADD R7, R67, 0x7f ;  /* 0x0000007f43077836 */ /* 0x000fe40000000000 */
[----:B------:R-:W-:-:S02]  /*0550*/  IMAD R2, R217, 0x40, -R218 ;  /* 0x00000040d9027824 */ /* 0x000fc400078e0ada */
[----:B------:R-:W-:Y:S01]  /*0560*/  IMAD.IADD R65, R77, 0x1, R67 ;  /* 0x000000014d417824 */ /* 0x000fe200078e0243 */
[----:B------:R-:W-:-:S04]  /*0570*/  SHF.R.S32.HI R6, RZ, 0x1f, R7 ;  /* 0x0000001fff067819 */ /* 0x000fc80000011407 */
[----:B------:R-:W-:-:S04]  /*0580*/  LEA.HI R6, R6, R7, RZ, 0x7 ;  /* 0x0000000706067211 */ /* 0x000fc800078f38ff */
[----:B------:R-:W-:Y:S02]  /*0590*/  SHF.R.S32.HI R6, RZ, 0x7, R6 ;  /* 0x00000007ff067819 */ /* 0x000fe40000011406 */
[----:B--2---:R-:W-:Y:S02]  /*05a0*/  IADD3 R5, PT, PT, R5, R2, R7 ;  /* 0x0000000205057210 */ /* 0x004fe40007ffe007 */
[----:B------:R-:W1:Y:S01]  /*05b0*/  S2R R2, SR_TID.X ;  /* 0x0000000000027919 */ /* 0x000e620000002100 */
[----:B---3--:R-:W-:Y:S02]  /*05c0*/  VIADD R11, R11, 0x7f ;  /* 0x0000007f0b0b7836 */ /* 0x008fe40000000000 */
[----:B------:R-:W-:Y:S01]  /*05d0*/  VIADD R5, R5, 0x40 ;  /* 0x0000004005057836 */ /* 0x000fe20000000000 */
[----:B----4-:R-:W-:Y:S02]  /*05e0*/  IADD3 R9, PT, PT, R65, -R218, -R9 ;  /* 0x800000da41097210 */ /* 0x010fe40007ffe809 */
[----:B------:R-:W-:-:S02]  /*05f0*/  SHF.R.S32.HI R10, RZ, 0x1f, R11 ;  /* 0x0000001fff0a7819 */ /* 0x000fc4000001140b */
[----:B------:R-:W-:Y:S02]  /*0600*/  SHF.R.S32.HI R8, RZ, 0x1f, R9 ;  /* 0x0000001fff087819 */ /* 0x000fe40000011409 */
[----:B------:R-:W-:Y:S02]  /*0610*/  SHF.R.S32.HI R4, RZ, 0x1f, R5 ;  /* 0x0000001fff047819 */ /* 0x000fe40000011405 */
[----:B------:R-:W-:Y:S02]  /*0620*/  LEA.HI R10, R10, R11, RZ, 0x7 ;  /* 0x0000000b0a0a7211 */ /* 0x000fe400078f38ff */
[----:B------:R-:W-:Y:S02]  /*0630*/  LEA.HI R8, R8, R9, RZ, 0x7 ;  /* 0x0000000908087211 */ /* 0x000fe400078f38ff */
[----:B------:R-:W-:Y:S02]  /*0640*/  LEA.HI R4, R4, R5, RZ, 0x7 ;  /* 0x0000000504047211 */ /* 0x000fe400078f38ff */
[----:B------:R-:W-:-:S02]  /*0650*/  SHF.R.S32.HI R5, RZ, 0x7, R10 ;  /* 0x00000007ff057819 */ /* 0x000fc4000001140a */
        /* <DEDUP_REMOVED lines=54> */
.L_x_6440:
[----:B------:R-:W-:Y:S05]  /*09c0*/  BSYNC.RECONVERGENT B0 ;  /* 0x0000000000007941 */ /* 0x000fea0003800200 */
.L_x_6439:
        /* <DEDUP_REMOVED lines=17> */
.L_x_6442:
[----:B------:R-:W-:Y:S05]  /*0ae0*/  BSYNC.RECONVERGENT B0 ;  /* 0x0000000000007941 */ /* 0x000fea0003800200 */
.L_x_6441:
        /* <DEDUP_REMOVED lines=20> */
.L_x_6444:
[----:B------:R-:W-:Y:S05]  /*0c30*/  BSYNC.RECONVERGENT B0 ;  /* 0x0000000000007941 */ /* 0x000fea0003800200 */
.L_x_6443:
        /* <DEDUP_REMOVED lines=24> */
.L_x_6446:
[----:B------:R-:W-:Y:S05]  /*0dc0*/  BSYNC.RECONVERGENT B0 ;  /* 0x0000000000007941 */ /* 0x000fea0003800200 */
.L_x_6445:
[----:B------:R-:W-:Y:S01]  /*0dd0*/  MOV R215, 0x0 ;  /* 0x0000000000d77802 */ /* 0x000fe20000000f00 */
[----:B------:R-:W-:Y:S04]  /*0de0*/  @!P5 ST.E desc[UR6][R16.64], R4 ;  /* 0x000000041000d985 */ /* 0x000fe8000c101906 */
[----:B------:R-:W-:Y:S04]  /*0df0*/  @!P4 ST.E desc[UR6][R16.64+0x40], R2 ;  /* 0x000040021000c985 */ /* 0x000fe8000c101906 */
[----:B------:R1:W-:Y:S02]  /*0e00*/  @!P3 ST.E desc[UR6][R16.64+0x80], R0 ;  /* 0x000080001000b985 */ /* 0x0003e4000c101906 */
[----:B-1----:R-:W-:Y:S05]  /*0e10*/  @P6 RET.REL.NODEC R214 `(_ZN5flash24flash_fwd_splitkv_kernelI23Flash_fwd_kernel_traitsILi128ELi64ELi128ELi4ELb0ELb0EN7cutlass10bfloat16_tE19Flash_kernel_traitsILi128ELi64ELi128ELi4ES3_EELb0ELb1ELb1ELb0ELb0ELb0ELb0ELb1EEEvNS_16Flash_fwd_paramsE) ;  /* 0xfffffff0d6786950 */ /* 0x002fea0003c3ffff */
[----:B------:R-:W-:Y:S02]  /*0e20*/  MOV R3, 0x7f800000 ;  /* 0x7f80000000037802 */ /* 0x000fe40000000f00 */
[----:B------:R-:W-:-:S03]  /*0e30*/  MOV R215, 0x0 ;  /* 0x0000000000d77802 */ /* 0x000fc60000000f00 */
[----:B------:R1:W-:Y:S02]  /*0e40*/  ST.E desc[UR6][R16.64+0xc0], R3 ;  /* 0x0000c00310007985 */ /* 0x0003e4000c101906 */
[----:B-1----:R-:W-:Y:S05]  /*0e50*/  RET.REL.NODEC R214 `(_ZN5flash24flash_fwd_splitkv_kernelI23Flash_fwd_kernel_traitsILi128ELi64ELi128ELi4ELb0ELb0EN7cutlass10bfloat16_tE19Flash_kernel_traitsILi128ELi64ELi128ELi4ES3_EELb0ELb1ELb1ELb0ELb0ELb0ELb0ELb1EEEvNS_16Flash_fwd_paramsE) ;  /* 0xfffffff0d6687950 */ /* 0x002fea0003c3ffff */
.L_x_6438:
        /* <DEDUP_REMOVED lines=16> */
[----:B-1----:R-:W4:Y:S01]  /*0f60*/  LD.E R5, desc[UR6][R8.64+0x68] ;  /* 0x0000680608057980 */ /* 0x002f22000c101900 */
[----:B------:R-:W-:-:S03]  /*0f70*/  LEA R0, R64, 0xffffff80, 0x7 ;  /* 0xffffff8040007811 */ /* 0x000fc600078e38ff */
[----:B------:R-:W4:Y:S01]  /*0f80*/  LD.E.64 R20, desc[UR6][R8.64+0x20] ;  /* 0x0000200608147980 */ /* 0x000f22000c101b00 */
[----:B------:R-:W-:-:S03]  /*0f90*/  IABS R4, R0 ;  /* 0x0000000000047213 */ /* 0x000fc60000000000 */
[----:B------:R-:W4:Y:S04]  /*0fa0*/  LD.E.64 R206, desc[UR6][R8.64+0x38] ;  /* 0x0000380608ce7980 */ /* 0x000f28000c101b00 */
[----:B------:R-:W4:Y:S04]  /*0fb0*/  LD.E.64 R18, desc[UR6][R8.64+0x50] ;  /* 0x0000500608127980 */ /* 0x000f28000c101b00 */
[----:B------:R-:W4:Y:S04]  /*0fc0*/  LD.E.64 R16, desc[UR6][R8.64+0x28] ;  /* 0x0000280608107980 */ /* 0x000f28000c101b00 */
[----:B------:R-:W5:Y:S04]  /*0fd0*/  LD.E.64 R24, desc[UR6][R8.64+0x58] ;  /* 0x0000580608187980 */ /* 0x000f68000c101b00 */
[----:B------:R-:W5:Y:S01]  /*0fe0*/  LD.E.64 R208, desc[UR6][R8.64+0x40] ;  /* 0x0000400608d07980 */ /* 0x000f62000c101b00 */
[----:B--2---:R-:W-:-:S04]  /*0ff0*/  IABS R6, R13 ;  /* 0x0000000d00067213 */ /* 0x004fc80000000000 */
[----:B-----5:R-:W1:Y:S08]  /*1000*/  I2F.RP R12, R6 ;  /* 0x00000006000c7306 */ /* 0x020e700000209400 */
[----:B-1----:R-:W1:Y:S02]  /*1010*/  MUFU.RCP R10, R12 ;  /* 0x0000000c000a7308 */ /* 0x002e640000001000 */
[----:B-1----:R-:W-:-:S06]  /*1020*/  VIADD R10, R10, 0xffffffe ;  /* 0x0ffffffe0a0a7836 */ /* 0x002fcc0000000000 */
[----:B------:R-:W1:Y:S01]  /*1030*/  F2I.FTZ.U32.TRUNC.NTZ R11, R10 ;  /* 0x0000000a000b7305 */ /* 0x000e62000021f000 */
[----:B------:R-:W-:Y:S02]  /*1040*/  IABS R3, R13 ;  /* 0x0000000d00037213 */ /* 0x000fe40000000000 */
[----:B-1----:R-:W-:Y:S01]  /*1050*/  IADD3 R7, PT, PT, RZ, -R11, RZ ;  /* 0x8000000bff077210 */ /* 0x002fe20007ffe0ff */
[----:B------:R-:W-:-:S04]  /*1060*/  IMAD.MOV.U32 R10, RZ, RZ, RZ ;  /* 0x000000ffff0a7224 */ /* 0x000fc800078e00ff */
        /* <DEDUP_REMOVED lines=21> */
[----:B------:R1:W2:Y:S01]  /*11c0*/  LD.E R3, desc[UR6][R6.64] ;  /* 0x0000000606037980 */ /* 0x0002a2000c101900 */
[----:B----4-:R-:W-:-:S04]  /*11d0*/  IABS R10, R5 ;  /* 0x00000005000a7213 */ /* 0x010fc80000000000 */
        /* <DEDUP_REMOVED lines=26> */
[----:B------:R-:W-:Y:S02]  /*1380*/  @!P0 IADD3 R13, PT, PT, -R13, RZ, RZ ;  /* 0x000000ff0d0d8210 */ /* 0x000fe40007ffe1ff */
[----:B------:R-:W-:Y:S01]  /*1390*/  @!P1 LOP3.LUT R13, RZ, R5, RZ, 0x33, !PT ;  /* 0x00000005ff0d9212 */ /* 0x000fe200078e33ff */
[----:B------:R-:W-:-:S04]  /*13a0*/  IMAD R4, R206, R7, R4 ;  /* 0x00000007ce047224 */ /* 0x000fc800078e0204 */
[----:B------:R-:W-:Y:S01]  /*13b0*/  IMAD R15, R19, R13, RZ ;  /* 0x0000000d130f7224 */ /* 0x000fe200078e02ff */
[----:B--2---:R-:W-:Y:S01]  /*13c0*/  SHF.R.S32.HI R11, RZ, 0x1f, R3 ;  /* 0x0000001fff0b7819 */ /* 0x004fe20000011403 */
[----:B------:R-:W-:-:S04]  /*13d0*/  IMAD R6, R21, R3, RZ ;  /* 0x0000000315067224 */ /* 0x000fc800078e02ff */
[C---:B------:R-:W-:Y:S02]  /*13e0*/  IMAD R6, R20.reuse, R11, R6 ;  /* 0x0000000b14067224 */ /* 0x040fe400078e0206 */
[----:B------:R-:W-:-:S05]  /*13f0*/  IMAD.WIDE.U32 R20, R20, R3, RZ ;  /* 0x0000000314147225 */ /* 0x000fca00078e00ff */
[----:B------:R-:W-:Y:S02]  /*1400*/  IADD3 R21, PT, PT, R21, R6, RZ ;  /* 0x0000000615157210 */ /* 0x000fe40007ffe0ff */
[----:B------:R-:W-:Y:S01]  /*1410*/  SHF.R.S32.HI R6, RZ, 0x1f, R13 ;  /* 0x0000001fff067819 */ /* 0x000fe2000001140d */
[----:B------:R-:W-:-:S04]  /*1420*/  IMAD.WIDE.U32 R20, R0, R206, R20 ;  /* 0x000000ce00147225 */ /* 0x000fc800078e0014 */
[----:B------:R-:W-:Y:S02]  /*1430*/  IMAD.IADD R21, R21, 0x1, R4 ;  /* 0x0000000115157824 */ /* 0x000fe400078e0204 */
[----:B------:R-:W-:Y:S02]  /*1440*/  IMAD R4, R17, R3, RZ ;  /* 0x0000000311047224 */ /* 0x000fe400078e02ff */
        /* <DEDUP_REMOVED lines=9> */
.L_x_6448:
        /* <DEDUP_REMOVED lines=19> */
[----:B------:R-:W-:Y:S01]  /*1610*/  IMAD R11, R0, R3, RZ ;  /* 0x00000003000b7224 */ /* 0x000fe200078e02ff */
[----:B------:R-:W-:-:S03]  /*1620*/  IABS R0, R216 ;  /* 0x000000d800007213 */ /* 0x000fc60000000000 */
[----:B------:R-:W-:-:S04]  /*1630*/  IMAD.HI.U32 R11, R23, R11, R22 ;  /* 0x0000000b170b7227 */ /* 0x000fc800078e0016 */
[----:B------:R-:W-:Y:S02]  /*1640*/  IMAD.MOV R4, RZ, RZ, -R4 ;  /* 0x000000ffff047224 */ /* 0x000fe400078e0a04 */
        /* <DEDUP_REMOVED lines=8> */
[----:B----4-:R-:W-:-:S04]  /*16d0*/  @!P2 IMAD R7, R21, R12, RZ ;  /* 0x0000000c1507a224 */ /* 0x010fc800078e02ff */
[----:B------:R-:W-:Y:S01]  /*16e0*/  @!P1 IMAD.IADD R4, R4, 0x1, -R3 ;  /* 0x0000000104049824 */ /* 0x000fe200078e0a03 */
[----:B------:R-:W-:Y:S02]  /*16f0*/  @!P2 IADD3 R23, PT, PT, R23, R0, RZ ;  /* 0x000000001717a210 */ /* 0x000fe40007ffe0ff */
[----:B------:R-:W-:Y:S02]  /*1700*/  @P2 IADD3 R0, PT, PT, R13, R14, RZ ;  /* 0x0000000e0d002210 */ /* 0x000fe40007ffe0ff */
[----:B------:R-:W-:Y:S01]  /*1710*/  ISETP.GE.U32.AND P3, PT, R4, R3, PT ;  /* 0x000000030400720c */ /* 0x000fe20003f66070 */
[----:B------:R-:W-:Y:S01]  /*1720*/  @!P2 IMAD R7, R20, R6, R7 ;  /* 0x000000061407a224 */ /* 0x000fe200078e0207 */
[----:B------:R-:W-:Y:S01]  /*1730*/  LOP3.LUT R4, R216, R5, RZ, 0x3c, !PT ;  /* 0x00000005d8047212 */ /* 0x000fe200078e3cff */
[----:B------:R-:W-:Y:S01]  /*1740*/  @!P2 IMAD.WIDE.U32 R22, R20, R12, R22 ;  /* 0x0000000c1416a225 */ /* 0x000fe200078e0016 */
[----:B------:R-:W-:Y:S02]  /*1750*/  @!P1 IADD3 R11, PT, PT, R11, 0x1, RZ ;  /* 0x000000010b0b9810 */ /* 0x000fe40007ffe0ff */
[----:B------:R-:W-:Y:S01]  /*1760*/  ISETP.GE.AND P0, PT, R4, RZ, PT ;  /* 0x000000ff0400720c */ /* 0x000fe20003f06270 */
[----:B------:R-:W-:-:S02]  /*1770*/  @P2 IMAD R3, R207, R0, RZ ;  /* 0x00000000cf032224 */ /* 0x000fc400078e02ff */
[----:B------:R-:W-:Y:S01]  /*1780*/  @P2 IMAD.WIDE.U32 R20, R206, R0, RZ ;  /* 0x00000000ce142225 */ /* 0x000fe200078e00ff */
[----:B------:R-:W-:Y:S02]  /*1790*/  ISETP.NE.AND P1, PT, R5, RZ, PT ;  /* 0x000000ff0500720c */ /* 0x000fe40003f25270 */
[----:B------:R-:W-:Y:S01]  /*17a0*/  @!P2 IADD3 R7, PT, PT, R23, R7, RZ ;  /* 0x000000071707a210 */ /* 0x000fe20007ffe0ff */
[----:B------:R-:W-:Y:S01]  /*17b0*/  @P2 IMAD.IADD R7, R21, 0x1, R3 ;  /* 0x0000000115072824 */ /* 0x000fe200078e0203 */
[----:B------:R-:W-:Y:S02]  /*17c0*/  @!P2 MOV R10, R22 ;  /* 0x00000016000aa202 */ /* 0x000fe40000000f00 */
[----:B------:R-:W-:Y:S01]  /*17d0*/  @P2 MOV R10, R20 ;  /* 0x00000014000a2202 */ /* 0x000fe20000000f00 */
[----:B------:R-:W-:Y:S01]  /*17e0*/  @!P2 IMAD R4, R209, R13, RZ ;  /* 0x0000000dd104a224 */ /* 0x000fe200078e02ff */
[----:B------:R-:W-:Y:S02]  /*17f0*/  @!P2 SHF.R.S32.HI R3, RZ, 0x1f, R13 ;  /* 0x0000001fff03a819 */ /* 0x000fe4000001140d */
[----:B------:R-:W-:Y:S01]  /*1800*/  LEA R0, R64, 0xffffff80, 0x7 ;  /* 0xffffff8040007811 */ /* 0x000fe200078e38ff */
[----:B------:R-:W-:Y:S01]  /*1810*/  IMAD.MOV.U32 R20, RZ, RZ, R10 ;  /* 0x000000ffff147224 */ /* 0x000fe200078e000a */
[----:B------:R-:W-:-:S02]  /*1820*/  MOV R21, R7 ;  /* 0x0000000700157202 */ /* 0x000fc40000000f00 */
[----:B------:R-:W-:Y:S01]  /*1830*/  @P3 IADD3 R11, PT, PT, R11, 0x1, RZ ;  /* 0x000000010b0b3810 */ /* 0x000fe20007ffe0ff */
[----:B------:R-:W-:Y:S02]  /*1840*/  @!P2 IMAD R3, R3, R208, R4 ;  /* 0x000000d00303a224 */ /* 0x000fe400078e0204 */
[----:B------:R-:W-:Y:S01]  /*1850*/  @!P2 IMAD.WIDE.U32 R22, R208, R13, RZ ;  /* 0x0000000dd016a225 */ /* 0x000fe200078e00ff */
[----:B------:R-:W-:Y:S02]  /*1860*/  @!P0 IADD3 R11, PT, PT, -R11, RZ, RZ ;  /* 0x000000ff0b0b8210 */ /* 0x000fe40007ffe1ff */
[----:B------:R-:W-:Y:S01]  /*1870*/  @!P1 LOP3.LUT R11, RZ, R5, RZ, 0x33, !PT ;  /* 0x00000005ff0b9212 */ /* 0x000fe200078e33ff */
[-C--:B------:R-:W-:Y:S02]  /*1880*/  IMAD R6, R207, R0.reuse, RZ ;  /* 0x00000000cf067224 */ /* 0x080fe400078e02ff */
[----:B------:R-:W-:Y:S01]  /*1890*/  IMAD.WIDE.U32 R20, R206, R0, R20 ;  /* 0x00000000ce147225 */ /* 0x000fe200078e0014 */
[----:B------:R-:W-:-:S03]  /*18a0*/  @P2 IADD3 R13, PT, PT, R13, R14, RZ ;  /* 0x0000000e0d0d2210 */ /* 0x000fc60007ffe0ff */
[----:B------:R-:W-:Y:S01]  /*18b0*/  @!P2 IMAD.IADD R23, R23, 0x1, R3 ;  /* 0x000000011717a824 */ /* 0x000fe200078e0203 */
[----:B------:R-:W-:Y:S01]  /*18c0*/  @!P2 SHF.R.S32.HI R3, RZ, 0x1f, R12 ;  /* 0x0000001fff03a819 */ /* 0x000fe2000001140c */
[----:B------:R-:W-:Y:S01]  /*18d0*/  IMAD.IADD R15, R21, 0x1, R6 ;  /* 0x00000001150f7824 */ /* 0x000fe200078e0206 */
[----:B------:R-:W-:Y:S01]  /*18e0*/  MOV R14, R20 ;  /* 0x00000014000e7202 */ /* 0x000fe20000000f00 */
[-C--:B------:R-:W-:Y:S01]  /*18f0*/  @!P2 IMAD R4, R19, R12.reuse, RZ ;  /* 0x0000000c1304a224 */ /* 0x080fe200078e02ff */
[----:B------:R-:W-:Y:S01]  /*1900*/  SHF.R.S32.HI R6, RZ, 0x1f, R11 ;  /* 0x0000001fff067819 */ /* 0x000fe2000001140b */
        /* <DEDUP_REMOVED lines=13> */
[----:B-1----:R-:W-:Y:S02]  /*19e0*/  MOV R7, RZ ;  /* 0x000000ff00077202 */ /* 0x002fe40000000f00 */
.L_x_6449:
[----:B------:R-:W-:Y:S05]  /*19f0*/  BSYNC.RECONVERGENT B0 ;  /* 0x0000000000007941 */ /* 0x000fea0003800200 */
.L_x_6447:
        /* <DEDUP_REMOVED lines=26> */
[----:B------:R1:W5:Y:S01]  /*1ba0*/  @P4 LD.E R17, desc[UR6][R32.64] ;  /* 0x0000000620114980 */ /* 0x000362000c101900 */
[----:B------:R-:W-:-:S05]  /*1bb0*/  LOP3.LUT R21, R68, 0x1c0, RZ, 0xc0, !PT ;  /* 0x000001c044157812 */ /* 0x000fca00078ec0ff */
[----:B------:R-:W-:-:S04]  /*1bc0*/  @!P3 IADD3 R15, PT, PT, R15, -R14, RZ ;  /* 0x8000000e0f0fb210 */ /* 0x000fc80007ffe0ff */
[----:B------:R-:W-:Y:S02]  /*1bd0*/  ISETP.GE.U32.AND P4, PT, R15, R14, PT ;  /* 0x0000000e0f00720c */ /* 0x000fe40003f86070 */
[----:B------:R-:W-:Y:S02]  /*1be0*/  LOP3.LUT R21, R21, 0x38, R2, 0xf8, !PT ;  /* 0x0000003815157812 */ /* 0x000fe400078ef802 */
[----:B------:R-:W-:Y:S01]  /*1bf0*/  LOP3.LUT R14, R68, 0x38, RZ, 0xc0, !PT ;  /* 0x00000038440e7812 */ /* 0x000fe200078ec0ff */
[----:B------:R-:W-:Y:S01]  /*1c00*/  @!P3 VIADD R13, R13, 0x1 ;  /* 0x000000010d0db836 */ /* 0x000fe20000000000 */
[----:B------:R-:W-:Y:S02]  /*1c10*/  LOP3.LUT R21, R21, 0x38, R68, 0x78, !PT ;  /* 0x0000003815157812 */ /* 0x000fe400078e7844 */
[----:B------:R-:W-:Y:S02]  /*1c20*/  IADD3 R20, P1, PT, R14, R16, RZ ;  /* 0x000000100e147210 */ /* 0x000fe40007f3e0ff */
[----:B------:R-:W-:-:S02]  /*1c30*/  LOP3.LUT R15, R216, R5, RZ, 0x3c, !PT ;  /* 0x00000005d80f7212 */ /* 0x000fc400078e3cff */
[----:B------:R-:W-:Y:S01]  /*1c40*/  LOP3.LUT R68, R21, 0x1e00, R68, 0xf8, !PT ;  /* 0x00001e0015447812 */ /* 0x000fe200078ef844 */
[----:B------:R-:W-:Y:S01]  /*1c50*/  IMAD.X R21, RZ, RZ, R6, P1 ;  /* 0x000000ffff157224 */ /* 0x000fe200008e0606 */
[----:B------:R-:W-:Y:S02]  /*1c60*/  ISETP.GE.AND P2, PT, R15, RZ, PT ;  /* 0x000000ff0f00720c */ /* 0x000fe40003f46270 */
[----:B------:R-:W-:Y:S02]  /*1c70*/  ISETP.NE.AND P1, PT, R5, RZ, PT ;  /* 0x000000ff0500720c */ /* 0x000fe40003f25270 */
[----:B------:R-:W-:Y:S01]  /*1c80*/  @P4 IADD3 R13, PT, PT, R13, 0x1, RZ ;  /* 0x000000010d0d4810 */ /* 0x000fe20007ffe0ff */
[----:B------:R-:W-:-:S04]  /*1c90*/  IMAD R7, R7, R208, RZ ;  /* 0x000000d007077224 */ /* 0x000fc800078e02ff */
[----:B------:R-:W-:Y:S02]  /*1ca0*/  IMAD.MOV.U32 R6, RZ, RZ, R13 ;  /* 0x000000ffff067224 */ /* 0x000fe400078e000d */
[C---:B------:R-:W-:Y:S02]  /*1cb0*/  IMAD R7, R0.reuse, R209, R7 ;  /* 0x000000d100077224 */ /* 0x040fe400078e0207 */
[----:B------:R-:W-:Y:S01]  /*1cc0*/  IMAD.WIDE.U32 R20, R0, R208, R20 ;  /* 0x000000d000147225 */ /* 0x000fe200078e0014 */
[----:B------:R-:W-:Y:S02]  /*1cd0*/  @!P2 IADD3 R6, PT, PT, -R6, RZ, RZ ;  /* 0x000000ff0606a210 */ /* 0x000fe40007ffe1ff */
[----:B------:R-:W-:Y:S02]  /*1ce0*/  @!P1 LOP3.LUT R6, RZ, R5, RZ, 0x33, !PT ;  /* 0x00000005ff069212 */ /* 0x000fe400078e33ff */
[----:B------:R-:W-:-:S03]  /*1cf0*/  IADD3 R21, PT, PT, R21, R7, RZ ;  /* 0x0000000715157210 */ /* 0x000fc60007ffe0ff */
[----:B------:R-:W-:Y:S02]  /*1d00*/  IMAD R5, R25, R6, RZ ;  /* 0x0000000619057224 */ /* 0x000fe400078e02ff */
[----:B------:R-:W-:Y:S01]  /*1d10*/  IMAD.WIDE.U32 R20, R6, R24, R20 ;  /* 0x0000001806147225 */ /* 0x000fe200078e0014 */
[----:B------:R-:W-:-:S03]  /*1d20*/  SHF.R.U32.HI R122, RZ, 0x3, R2 ;  /* 0x00000003ff7a7819 */ /* 0x000fc60000011602 */
        /* <DEDUP_REMOVED lines=23> */
[----:B------:R-:W-:Y:S02]  /*1ea0*/  IADD3 R26, P1, PT, R14, R16, RZ ;  /* 0x000000100e1a7210 */ /* 0x000fe40007f3e0ff */
[----:B------:R-:W-:-:S03]  /*1eb0*/  SHF.R.S32.HI R0, RZ, 0x1f, R6 ;  /* 0x0000001fff007819 */ /* 0x000fc60000011406 */
[----:B------:R-:W-:Y:S02]  /*1ec0*/  IMAD.X R27, RZ, RZ, R13, P1 ;  /* 0x000000ffff1b7224 */ /* 0x000fe400008e060d */
[----:B------:R-:W-:Y:S02]  /*1ed0*/  IMAD R24, R0, R24, R5 ;  /* 0x0000001800187224 */ /* 0x000fe400078e0205 */
[-C--:B------:R-:W-:Y:S02]  /*1ee0*/  IMAD R5, R23, R216.reuse, RZ ;  /* 0x000000d817057224 */ /* 0x080fe400078e02ff */
[----:B------:R-:W-:Y:S01]  /*1ef0*/  IMAD.WIDE.U32 R26, R22, R216, R26 ;  /* 0x000000d8161a7225 */ /* 0x000fe200078e001a */
[----:B------:R-:W-:Y:S02]  /*1f00*/  IADD3 R23, PT, PT, R21, R24, RZ ;  /* 0x0000001815177210 */ /* 0x000fe40007ffe0ff */
[----:B------:R-:W-:Y:S01]  /*1f10*/  IADD3 R24, P0, PT, R14, R4, RZ ;  /* 0x000000040e187210 */ /* 0x000fe20007f1e0ff */
[----:B------:R-:W-:-:S02]  /*1f20*/  IMAD.IADD R27, R27, 0x1, R5 ;  /* 0x000000011b1b7824 */ /* 0x000fc400078e0205 */
[----:B------:R-:W-:Y:S01]  /*1f30*/  IMAD.WIDE.U32 R4, R217, 0x40, R122 ;  /* 0x00000040d9047825 */ /* 0x000fe200078e007a */
[----:B------:R-:W-:-:S03]  /*1f40*/  MOV R22, R20 ;  /* 0x0000001400167202 */ /* 0x000fc60000000f00 */
[----:B------:R-:W-:Y:S02]  /*1f50*/  IMAD.X R25, RZ, RZ, R3, P0 ;  /* 0x000000ffff197224 */ /* 0x000fe400000e0603 */
[----:B------:R-:W-:Y:S01]  /*1f60*/  IMAD R3, R5, R128, RZ ;  /* 0x0000008005037224 */ /* 0x000fe200078e02ff */
[----:B------:R-:W-:Y:S01]  /*1f70*/  SHF.R.S32.HI R5, RZ, 0x1f, R74 ;  /* 0x0000001fff057819 */ /* 0x000fe2000001144a */
[----:B------:R-:W-:-:S03]  /*1f80*/  IMAD.WIDE.U32 R22, R122, R208, R22 ;  /* 0x000000d07a167225 */ /* 0x000fc600078e0016 */
[----:B------:R-:W-:Y:S01]  /*1f90*/  LEA.HI R5, R5, R74, RZ, 0x7 ;  /* 0x0000004a05057211 */ /* 0x000fe200078f38ff */
[C---:B------:R-:W-:Y:S02]  /*1fa0*/  IMAD R3, R4.reuse, R129, R3 ;  /* 0x0000008104037224 */ /* 0x040fe400078e0203 */
[----:B------:R-:W-:Y:S01]  /*1fb0*/  IMAD.WIDE.U32 R20, R4, R128, R26 ;  /* 0x0000008004147225 */ /* 0x000fe200078e001a */
[----:B------:R-:W-:Y:S02]  /*1fc0*/  SHF.R.S32.HI R4, RZ, 0x7, R5 ;  /* 0x00000007ff047819 */ /* 0x000fe40000011405 */
[----:B----4-:R-:W-:Y:S01]  /*1fd0*/  LEA R212, P0, R22, R10, 0x1 ;  /* 0x0000000a16d47211 */ /* 0x010fe200078008ff */
[----:B------:R-:W-:Y:S01]  /*1fe0*/  IMAD.IADD R213, R23, 0x1, R213 ;  /* 0x0000000117d57824 */ /* 0x000fe200078e02d5 */
[----:B------:R-:W-:-:S04]  /*1ff0*/  VIMNMX R73, PT, PT, R205, R4, !PT ;  /* 0x00000004cd497248 */ /* 0x000fc80007fe0100 */
[----:B------:R-:W-:Y:S02]  /*2000*/  LEA.HI.X R213, R22, R11, R213, 0x1, P0 ;  /* 0x0000000b16d57211 */ /* 0x000fe400000f0cd5 */
[----:B------:R-:W-:Y:S01]  /*2010*/  ISETP.GT.U32.AND P0, PT, R64, R73, PT ;  /* 0x000000494000720c */ /* 0x000fe20003f04070 */
[----:B------:R-:W-:Y:S01]  /*2020*/  IMAD.WIDE.U32 R24, R122, R206, R24 ;  /* 0x000000ce7a187225 */ /* 0x000fe200078e0018 */
[----:B------:R-:W-:Y:S02]  /*2030*/  IADD3 R3, PT, PT, R21, R3, RZ ;  /* 0x0000000315037210 */ /* 0x000fe40007ffe0ff */
[----:B------:R-:W-:Y:S01]  /*2040*/  LEA R120, P2, R20, R8, 0x1 ;  /* 0x0000000814787211 */ /* 0x000fe200078408ff */
[----:B------:R-:W-:Y:S01]  /*2050*/  IMAD.IADD R211, R25, 0x1, R211 ;  /* 0x0000000119d37824 */ /* 0x000fe200078e02d3 */
[----:B------:R-:W-:Y:S02]  /*2060*/  LEA R210, P1, R24, R18, 0x1 ;  /* 0x0000001218d27211 */ /* 0x000fe400078208ff */
        /* <DEDUP_REMOVED lines=16> */
[----:B-----5:R-:W-:Y:S01]  /*2170*/  IMAD.IADD R17, R72, 0x1, R17 ;  /* 0x0000000148117824 */ /* 0x020fe200078e0211 */
[----:B------:R-:W-:Y:S01]  /*2180*/  SHF.R.S32.HI R12, RZ, 0x1, R12 ;  /* 0x00000001ff0c7819 */ /* 0x000fe2000001140c */
[----:B------:R-:W-:Y:S01]  /*2190*/  VIADD R79, R122, 0x10 ;  /* 0x000000107a4f7836 */ /* 0x000fe20000000000 */
[----:B------:R-:W-:Y:S01]  /*21a0*/  IADD3 R13, P0, PT, -R74, R122, RZ ;  /* 0x0000007a4a0d7210 */ /* 0x000fe20007f1e1ff */
[----:B------:R-:W-:Y:S01]  /*21b0*/  VIADD R76, R122, 0x30 ;  /* 0x000000307a4c7836 */ /* 0x000fe20000000000 */
        /* <DEDUP_REMOVED lines=9> */
[----:B------:R-:W-:Y:S01]  /*2250*/  IMAD R105, R12, 0x70, RZ ;  /* 0x000000700c697824 */ /* 0x000fe200078e02ff */
[----:B------:R-:W-:Y:S01]  /*2260*/  IADD3 R112, PT, PT, R122, 0x60, RZ ;  /* 0x000000607a707810 */ /* 0x000fe20007ffe0ff */
[----:B------:R-:W-:Y:S01]  /*2270*/  IMAD.SHL.U32 R104, R12, 0x20, RZ ;  /* 0x000000200c687824 */ /* 0x000fe200078e00ff */
[----:B------:R-:W-:Y:S01]  /*2280*/  IADD3 R101, PT, PT, R74, -R53, RZ ;  /* 0x800000354a657210 */ /* 0x000fe20007ffe0ff */
[C---:B------:R-:W-:Y:S01]  /*2290*/  VIADD R114, R122.reuse, 0x50 ;  /* 0x000000507a727836 */ /* 0x040fe20000000000 */
[----:B------:R-:W-:Y:S01]  /*22a0*/  MOV R102, R72 ;  /* 0x0000004800667202 */ /* 0x000fe20000000f00 */
[----:B------:R-:W-:Y:S01]  /*22b0*/  VIADD R110, R122, 0x70 ;  /* 0x000000707a6e7836 */ /* 0x000fe20000000000 */
[----:B------:R-:W-:Y:S01]  /*22c0*/  MOV R86, R210 ;  /* 0x000000d200567202 */ /* 0x000fe20000000f00 */
[----:B------:R-:W-:Y:S01]  /*22d0*/  IMAD.IADD R99, R67, 0x1, -R53 ;  /* 0x0000000143637824 */ /* 0x000fe200078e0a35 */
        /* <DEDUP_REMOVED lines=13> */
[----:B---3--:R-:W-:Y:S01]  /*23b0*/  IMAD.WIDE.U32 R26, R215, R10, R14 ;  /* 0x0000000ad71a7225 */ /* 0x008fe200078e000e */
[----:B------:R-:W-:-:S03]  /*23c0*/  IADD3 R29, PT, PT, R29, R7, RZ ;  /* 0x000000071d1d7210 */ /* 0x000fc60007ffe0ff */
[----:B------:R-:W-:Y:S02]  /*23d0*/  IMAD R7, R11, R215, RZ ;  /* 0x000000d70b077224 */ /* 0x000fe400078e02ff */
[----:B----4-:R-:W-:Y:S01]  /*23e0*/  IMAD R8, R125, R72, RZ ;  /* 0x000000487d087224 */ /* 0x010fe200078e02ff */
[----:B------:R-:W-:Y:S01]  /*23f0*/  SHF.L.U64.HI R90, R126, 0x4, R127 ;  /* 0x000000047e5a7819 */ /* 0x000fe2000001027f */
[----:B------:R-:W-:-:S04]  /*2400*/  IMAD.WIDE.U32 R28, R72, R124, R28 ;  /* 0x0000007c481c7225 */ /* 0x000fc800078e001c */
[----:B------:R-:W-:Y:S01]  /*2410*/  IMAD.IADD R27, R27, 0x1, R7 ;  /* 0x000000011b1b7824 */ /* 0x000fe200078e0207 */
[----:B------:R-:W-:Y:S01]  /*2420*/  IADD3 R29, PT, PT, R29, R8, RZ ;  /* 0x000000081d1d7210 */ /* 0x000fe20007ffe0ff */
[----:B------:R-:W-:Y:S02]  /*2430*/  IMAD R8, R127, R72, RZ ;  /* 0x000000487f087224 */ /* 0x000fe400078e02ff */
[----:B------:R-:W-:-:S04]  /*2440*/  IMAD.WIDE.U32 R26, R72, R126, R26 ;  /* 0x0000007e481a7225 */ /* 0x000fc800078e001a */
[----:B------:R-:W-:Y:S01]  /*2450*/  IMAD R7, R23, R6, RZ ;  /* 0x0000000617077224 */ /* 0x000fe200078e02ff */
[----:B------:R-:W-:Y:S01]  /*2460*/  IADD3 R27, PT, PT, R27, R8, RZ ;  /* 0x000000081b1b7210 */ /* 0x000fe20007ffe0ff */
[----:B------:R-:W-:Y:S02]  /*2470*/  IMAD R11, R25, R6, RZ ;  /* 0x00000006190b7224 */ /* 0x000fe400078e02ff */
[-C--:B------:R-:W-:Y:S02]  /*2480*/  IMAD R7, R22, R0.reuse, R7 ;  /* 0x0000000016077224 */ /* 0x080fe400078e0207 */
[----:B------:R-:W-:Y:S01]  /*2490*/  IMAD R0, R24, R0, R11 ;  /* 0x0000000018007224 */ /* 0x000fe200078e020b */
[----:B------:R-:W-:Y:S01]  /*24a0*/  SHF.R.S32.HI R11, RZ, 0x1f, R74 ;  /* 0x0000001fff0b7819 */ /* 0x000fe2000001144a */
[----:B------:R-:W-:Y:S02]  /*24b0*/  IMAD R8, R122, R12, R75 ;  /* 0x0000000c7a087224 */ /* 0x000fe400078e024b */
[----:B------:R-:W-:Y:S01]  /*24c0*/  IMAD.WIDE.U32 R24, R6, R24, R26 ;  /* 0x0000001806187225 */ /* 0x000fe200078e001a */
[----:B------:R-:W-:-:S02]  /*24d0*/  IADD3.X R11, PT, PT, RZ, ~R11, RZ, P0, !PT ;  /* 0x8000000bff0b7210 */ /* 0x000fc400007fe4ff */
[----:B------:R-:W-:Y:S01]  /*24e0*/  IADD3 R16, P1, PT, R17, R8, RZ ;  /* 0x0000000811107210 */ /* 0x000fe20007f3e0ff */
[----:B------:R-:W-:Y:S01]  /*24f0*/  IMAD.WIDE.U32 R22, R6, R22, R28 ;  /* 0x0000001606167225 */ /* 0x000fe200078e001c */
[----:B------:R-:W-:-:S03]  /*2500*/  IADD3 R25, PT, PT, R25, R0, RZ ;  /* 0x0000000019197210 */ /* 0x000fc60007ffe0ff */
[----:B------:R-:W-:Y:S02]  /*2510*/  IMAD.IADD R6, R75, 0x1, R8 ;  /* 0x000000014b067824 */ /* 0x000fe400078e0208 */
[----:B------:R-:W-:Y:S01]  /*2520*/  IMAD.IADD R23, R23, 0x1, R7 ;  /* 0x0000000117177824 */ /* 0x000fe200078e0207 */
[----:B------:R-:W-:Y:S01]  /*2530*/  LEA.HI.X.SX32 R7, R8, R85, 0x1, P1 ;  /* 0x0000005508077211 */ /* 0x000fe200008f0eff */
[----:B------:R-:W-:Y:S01]  /*2540*/  IMAD R81, R11, R124, RZ ;  /* 0x0000007c0b517224 */ /* 0x000fe200078e02ff */
[----:B------:R-:W-:Y:S01]  /*2550*/  IADD3 R84, P0, PT, R17, R6, RZ ;  /* 0x0000000611547210 */ /* 0x000fe20007f1e0ff */
[----:B------:R-:W-:Y:S01]  /*2560*/  IMAD R11, R11, R126, RZ ;  /* 0x0000007e0b0b7224 */ /* 0x000fe200078e02ff */
[----:B------:R-:W-:Y:S01]  /*2570*/  SHF.L.U64.HI R0, R16, 0x1, R7 ;  /* 0x0000000110007819 */ /* 0x000fe20000010207 */
[----:B------:R-:W-:Y:S01]  /*2580*/  IMAD R81, R125, R13, R81 ;  /* 0x0000000d7d517224 */ /* 0x000fe200078e0251 */
[----:B------:R-:W-:Y:S01]  /*2590*/  LEA.HI.X.SX32 R85, R6, R85, 0x1, P0 ;  /* 0x0000005506557211 */ /* 0x000fe200000f0eff */
[----:B------:R-:W-:-:S03]  /*25a0*/  IMAD.WIDE.U32 R22, R124, R13, R22 ;  /* 0x0000000d7c167225 */ /* 0x000fc600078e0016 */
        /* <DEDUP_REMOVED lines=9> */
[----:B------:R-:W-:Y:S01]  /*2640*/  LEA.HI.X R81, R22, R21, R81, 0x1, P1 ;  /* 0x0000001516517211 */ /* 0x000fe200008f0c51 */
[----:B------:R-:W-:Y:S01]  /*2650*/  IMAD.SHL.U32 R91, R126, 0x10, RZ ;  /* 0x000000107e5b7824 */ /* 0x000fe200078e00ff */
[----:B------:R-:W-:-:S02]  /*2660*/  IADD3 R54, P1, PT, R4, R16, RZ ;  /* 0x0000001004367210 */ /* 0x000fc40007f3e0ff */
[----:B------:R-:W-:Y:S02]  /*2670*/  LEA.HI.X R11, R24, R19, R11, 0x1, P0 ;  /* 0x00000013180b7211 */ /* 0x000fe400000f0c0b */
[----:B------:R-:W-:Y:S01]  /*2680*/  IADD3 R82, P3, PT, R4, R84, RZ ;  /* 0x0000005404527210 */ /* 0x000fe20007f7e0ff */
[C-C-:B------:R-:W-:Y:S01]  /*2690*/  IMAD.X R55, R5.reuse, 0x1, R0.reuse, P1 ;  /* 0x0000000105377824 */ /* 0x140fe200008e0600 */
[C---:B------:R-:W-:Y:S02]  /*26a0*/  IADD3 R16, P0, PT, R2.reuse, R16, RZ ;  /* 0x0000001002107210 */ /* 0x040fe40007f1e0ff */
[----:B------:R-:W-:Y:S02]  /*26b0*/  IADD3 R84, P2, PT, R2, R84, RZ ;  /* 0x0000005402547210 */ /* 0x000fe40007f5e0ff */
[-C--:B------:R-:W-:Y:S01]  /*26c0*/  IADD3.X R83, PT, PT, R5, R85.reuse, RZ, P3, !PT ;  /* 0x0000005505537210 */ /* 0x080fe20001ffe4ff */
[C---:B------:R-:W-:Y:S01]  /*26d0*/  IMAD.X R17, R3.reuse, 0x1, R0, P0 ;  /* 0x0000000103117824 */ /* 0x040fe200000e0600 */
[----:B------:R-:W-:-:S09]  /*26e0*/  IADD3.X R85, PT, PT, R3, R85, RZ, P2, !PT ;  /* 0x0000005503557210 */ /* 0x000fd200017fe4ff */
.L_x_6551:
[----:B------:R-:W-:Y:S01]  /*26f0*/  VIADD R99, R99, 0x80 ;  /* 0x0000008063637836 */ /* 0x000fe20000000000 */
[----:B------:R-:W-:Y:S01]  /*2700*/  BSSY.RECONVERGENT B0, `(.L_x_6451) ;  /* 0x0000012000007945 */ /* 0x000fe20003800200 */
[----:B------:R-:W-:Y:S03]  /*2710*/  VIADD R101, R101, 0x80 ;  /* 0x0000008065657836 */ /* 0x000fe60000000000 */
[CC--:B------:R-:W-:Y:S02]  /*2720*/  ISETP.GE.AND P0, PT, R122.reuse, R99.reuse, PT ;  /* 0x000000637a00720c */ /* 0x0c0fe40003f06270 */
[C---:B------:R-:W-:Y:S02]  /*2730*/  ISETP.GE.AND P2, PT, R79.reuse, R99, PT ;  /* 0x000000634f00720c */ /* 0x040fe40003f46270 */
[----:B------:R-:W-:Y:S02]  /*2740*/  ISETP.GE.AND P0, PT, R122, R101, !P0 ;  /* 0x000000657a00720c */ /* 0x000fe40004706270 */
[C---:B------:R-:W-:Y:S02]  /*2750*/  ISETP.GE.AND P1, PT, R78.reuse, R99, PT ;  /* 0x000000634e00720c */ /* 0x040fe40003f26270 */
        /* <DEDUP_REMOVED lines=12> */
.L_x_6452:
[----:B------:R-:W-:Y:S05]  /*2820*/  BSYNC.RECONVERGENT B0 ;  /* 0x0000000000007941 */ /* 0x000fea0003800200 */
.L_x_6451:
        /* <DEDUP_REMOVED lines=12> */
.L_x_6454:
[----:B------:R-:W-:Y:S05]  /*28f0*/  BSYNC.RECONVERGENT B0 ;  /* 0x0000000000007941 */ /* 0x000fea0003800200 */
.L_x_6453:
        /* <DEDUP_REMOVED lines=12> */
.L_x_6456:
[----:B------:R-:W-:Y:S05]  /*29c0*/  BSYNC.RECONVERGENT B0 ;  /* 0x0000000000007941 */ /* 0x000fea0003800200 */
.L_x_6455:
        /* <DEDUP_REMOVED lines=17> */
.L_x_6458:
[----:B------:R-:W-:Y:S05]  /*2ae0*/  BSYNC.RECONVERGENT B0 ;  /* 0x0000000000007941 */ /* 0x000fea0003800200 */
.L_x_6457:
        /* <DEDUP_REMOVED lines=12> */
.L_x_6460:
[----:B------:R-:W-:Y:S05]  /*2bb0*/  BSYNC.RECONVERGENT B0 ;  /* 0x0000000000007941 */ /* 0x000fea0003800200 */
.L_x_6459:
        /* <DEDUP_REMOVED lines=18> */
.L_x_6462:
[----:B------:R-:W-:Y:S05]  /*2ce0*/  BSYNC.RECONVERGENT B0 ;  /* 0x0000000000007941 */ /* 0x000fea0003800200 */
.L_x_6461:
        /* <DEDUP_REMOVED lines=18> */
.L_x_6464:
[----:B------:R-:W-:Y:S05]  /*2e10*/  BSYNC.RECONVERGENT B0 ;  /* 0x0000000000007941 */ /* 0x000fea0003800200 */
.L_x_6463:
        /* <DEDUP_REMOVED lines=18> */
.L_x_6466:
[----:B------:R-:W-:Y:S05]  /*2f40*/  BSYNC.RECONVERGENT B0 ;  /* 0x0000000000007941 */ /* 0x000fea0003800200 */
.L_x_6465:
        /* <DEDUP_REMOVED lines=26> */
.L_x_6470:
[----:B------:R-:W-:Y:S05]  /*30f0*/  BSYNC.RECONVERGENT B0 ;  /* 0x0000000000007941 */ /* 0x000fea0003800200 */
.L_x_6469:
        /* <DEDUP_REMOVED lines=16> */
.L_x_6472:
[----:B------:R-:W-:Y:S05]  /*3200*/  BSYNC.RECONVERGENT B0 ;  /* 0x0000000000007941 */ /* 0x000fea0003800200 */
.L_x_6471:
        /* <DEDUP_REMOVED lines=14> */
.L_x_6474:
[----:B------:R-:W-:Y:S05]  /*32f0*/  BSYNC.RECONVERGENT B0 ;  /* 0x0000000000007941 */ /* 0x000fea0003800200 */
.L_x_6473:
        /* <DEDUP_REMOVED lines=14> */
.L_x_6476:
[----:B------:R-:W-:Y:S05]  /*33e0*/  BSYNC.RECONVERGENT B0 ;  /* 0x0000000000007941 */ /* 0x000fea0003800200 */
.L_x_6475:
        /* <DEDUP_REMOVED lines=12> */
.L_x_6478:
[----:B------:R-:W-:Y:S05]  /*34b0*/  BSYNC.RECONVERGENT B0 ;  /* 0x0000000000007941 */ /* 0x000fea0003800200 */
.L_x_6477:
        /* <DEDUP_REMOVED lines=14> */
.L_x_6480:
[----:B------:R-:W-:Y:S05]  /*35a0*/  BSYNC.RECONVERGENT B0 ;  /* 0x0000000000007941 */ /* 0x000fea0003800200 */
.L_x_6479:
        /* <DEDUP_REMOVED lines=14> */
.L_x_6482:
[----:B------:R-:W-:Y:S05]  /*3690*/  BSYNC.RECONVERGENT B0 ;  /* 0x0000000000007941 */ /* 0x000fea0003800200 */
.L_x_6481:
        /* <DEDUP_REMOVED lines=16> */
.L_x_6468:
        /* <DEDUP_REMOVED lines=59> */
.L_x_6488:
[----:B------:R-:W-:Y:S05]  /*3b50*/  BSYNC.RECONVERGENT B0 ;  /* 0x0000000000007941 */ /* 0x000fea0003800200 */
.L_x_6487:
        /* <DEDUP_REMOVED lines=49> */
.L_x_6486:
[----:B------:R-:W-:Y:S05]  /*3e70*/  BSYNC.RECONVERGENT B1 ;  /* 0x0000000000017941 */ /* 0x000fea0003800200 */
.L_x_6485:
        /* <DEDUP_REMOVED lines=63> */
.L_x_6492:
[----:B------:R-:W-:Y:S05]  /*4270*/  BSYNC.RECONVERGENT B0 ;  /* 0x0000000000007941 */ /* 0x000fea0003800200 */
.L_x_6491:
        /* <DEDUP_REMOVED lines=49> */
.L_x_6490:
[----:B------:R-:W-:Y:S05]  /*4590*/  BSYNC.RECONVERGENT B1 ;  /* 0x0000000000017941 */ /* 0x000fea0003800200 */
.L_x_6489:
        /* <DEDUP_REMOVED lines=62> */
.L_x_6496:
[----:B------:R-:W-:Y:S05]  /*4980*/  BSYNC.RECONVERGENT B0 ;  /* 0x0000000000007941 */ /* 0x000fea0003800200 */
.L_x_6495:
        /* <DEDUP_REMOVED lines=47> */
.L_x_6494:
[----:B------:R-:W-:Y:S05]  /*4c80*/  BSYNC.RECONVERGENT B1 ;  /* 0x0000000000017941 */ /* 0x000fea0003800200 */
.L_x_6493:
        /* <DEDUP_REMOVED lines=62> */
.L_x_6500:
[----:B------:R-:W-:Y:S05]  /*5070*/  BSYNC.RECONVERGENT B0 ;  /* 0x0000000000007941 */ /* 0x000fea0003800200 */
.L_x_6499:
        /* <DEDUP_REMOVED lines=47> */
.L_x_6498:
[----:B------:R-:W-:Y:S05]  /*5370*/  BSYNC.RECONVERGENT B1 ;  /* 0x0000000000017941 */ /* 0x000fea0003800200 */
.L_x_6497:
        /* <DEDUP_REMOVED lines=58> */
.L_x_6504:
[----:B------:R-:W-:Y:S05]  /*5720*/  BSYNC.RECONVERGENT B0 ;  /* 0x0000000000007941 */ /* 0x000fea0003800200 */
.L_x_6503:
        /* <DEDUP_REMOVED lines=47> */
.L_x_6502:
[----:B------:R-:W-:Y:S05]  /*5a20*/  BSYNC.RECONVERGENT B1 ;  /* 0x0000000000017941 */ /* 0x000fea0003800200 */
.L_x_6501:
        /* <DEDUP_REMOVED lines=62> */
.L_x_6508:
[----:B------:R-:W-:Y:S05]  /*5e10*/  BSYNC.RECONVERGENT B0 ;  /* 0x0000000000007941 */ /* 0x000fea0003800200 */
.L_x_6507:
        /* <DEDUP_REMOVED lines=47> */
.L_x_6506:
[----:B------:R-:W-:Y:S05]  /*6110*/  BSYNC.RECONVERGENT B1 ;  /* 0x0000000000017941 */ /* 0x000fea0003800200 */
.L_x_6505:
        /* <DEDUP_REMOVED lines=60> */
.L_x_6512:
[----:B------:R-:W-:Y:S05]  /*64e0*/  BSYNC.RECONVERGENT B0 ;  /* 0x0000000000007941 */ /* 0x000fea0003800200 */
.L_x_6511:
        /* <DEDUP_REMOVED lines=47> */
.L_x_6510:
[----:B------:R-:W-:Y:S05]  /*67e0*/  BSYNC.RECONVERGENT B1 ;  /* 0x0000000000017941 */ /* 0x000fea0003800200 */
.L_x_6509:
        /* <DEDUP_REMOVED lines=60> */
.L_x_6516:
[----:B------:R-:W-:Y:S05]  /*6bb0*/  BSYNC.RECONVERGENT B0 ;  /* 0x0000000000007941 */ /* 0x000fea0003800200 */
.L_x_6515:
        /* <DEDUP_REMOVED lines=47> */
.L_x_6514:
[----:B------:R-:W-:Y:S05]  /*6eb0*/  BSYNC.RECONVERGENT B1 ;  /* 0x0000000000017941 */ /* 0x000fea0003800200 */
.L_x_6513:
[----:B------:R-:W3:Y:S02]  /*6ec0*/  LD.E R3, desc[UR6][R132.64+0xd0] ;  /* 0x0000d00684037980 */ /* 0x000ee4000c101900 */
[----:B---3--:R-:W-:Y:S05]  /*6ed0*/  IMAD.U32 R3, R3, -0x40, RZ ;  /* 0xffffffc003037824 */ /* 0x008fea00078e00ff */
[C---:B------:R-:W-:Y:S02]  /*6ee0*/  LEA R16, P1, R3.reuse, R16, 0x1 ;  /* 0x0000001003107211 */ /* 0x040fe400078208ff */
[C---:B------:R-:W-:Y:S02]  /*6ef0*/  LEA R54, P0, R3.reuse, R54, 0x1 ;  /* 0x0000003603367211 */ /* 0x040fe400078008ff */
[C---:B------:R-:W-:Y:S02]  /*6f00*/  LEA.HI.X.SX32 R17, R3.reuse, R17, 0x1, P1 ;  /* 0x0000001103117211 */ /* 0x040fe400008f0eff */
[----:B------:R-:W-:Y:S01]  /*6f10*/  LEA.HI.X.SX32 R55, R3, R55, 0x1, P0 ;  /* 0x0000003703377211 */ /* 0x000fe200000f0eff */
[----:B------:R-:W-:Y:S05]  /*6f20*/  BRA `(.L_x_6483) ;  /* 0x0000005c00487947 */ /* 0x000fea0003800000 */
.L_x_6484:
        /* <DEDUP_REMOVED lines=95> */
.L_x_6520:
[----:B------:R-:W-:Y:S05]  /*7520*/  BSYNC.RECONVERGENT B0 ;  /* 0x0000000000007941 */ /* 0x000fea0003800200 */
.L_x_6519:
        /* <DEDUP_REMOVED lines=88> */
.L_x_6518:
[----:B------:R-:W-:Y:S05]  /*7ab0*/  BSYNC.RECONVERGENT B1 ;  /* 0x0000000000017941 */ /* 0x000fea0003800200 */
.L_x_6517:
        /* <DEDUP_REMOVED lines=97> */
.L_x_6524:
[----:B------:R-:W-:Y:S05]  /*80d0*/  BSYNC.RECONVERGENT B0 ;  /* 0x0000000000007941 */ /* 0x000fea0003800200 */
.L_x_6523:
        /* <DEDUP_REMOVED lines=88> */
.L_x_6522:
[----:B------:R-:W-:Y:S05]  /*8660*/  BSYNC.RECONVERGENT B1 ;  /* 0x0000000000017941 */ /* 0x000fea0003800200 */
.L_x_6521:
        /* <DEDUP_REMOVED lines=96> */
.L_x_6528:
[----:B------:R-:W-:Y:S05]  /*8c70*/  BSYNC.RECONVERGENT B0 ;  /* 0x0000000000007941 */ /* 0x000fea0003800200 */
.L_x_6527:
        /* <DEDUP_REMOVED lines=89> */
.L_x_6526:
[----:B------:R-:W-:Y:S05]  /*9210*/  BSYNC.RECONVERGENT B1 ;  /* 0x0000000000017941 */ /* 0x000fea0003800200 */
.L_x_6525:
        /* <DEDUP_REMOVED lines=96> */
.L_x_6532:
[----:B------:R-:W-:Y:S05]  /*9820*/  BSYNC.RECONVERGENT B0 ;  /* 0x0000000000007941 */ /* 0x000fea0003800200 */
.L_x_6531:
        /* <DEDUP_REMOVED lines=88> */
.L_x_6530:
[----:B------:R-:W-:Y:S05]  /*9db0*/  BSYNC.RECONVERGENT B1 ;  /* 0x0000000000017941 */ /* 0x000fea0003800200 */
.L_x_6529:
        /* <DEDUP_REMOVED lines=94> */
.L_x_6536:
[----:B------:R-:W-:Y:S05]  /*a3a0*/  BSYNC.RECONVERGENT B0 ;  /* 0x0000000000007941 */ /* 0x000fea0003800200 */
.L_x_6535:
        /* <DEDUP_REMOVED lines=88> */
.L_x_6534:
[----:B------:R-:W-:Y:S05]  /*a930*/  BSYNC.RECONVERGENT B1 ;  /* 0x0000000000017941 */ /* 0x000fea0003800200 */
.L_x_6533:
        /* <DEDUP_REMOVED lines=97> */
.L_x_6540:
[----:B------:R-:W-:Y:S05]  /*af50*/  BSYNC.RECONVERGENT B0 ;  /* 0x0000000000007941 */ /* 0x000fea0003800200 */
.L_x_6539:
        /* <DEDUP_REMOVED lines=86> */
.L_x_6538:
[----:B------:R-:W-:Y:S05]  /*b4c0*/  BSYNC.RECONVERGENT B1 ;  /* 0x0000000000017941 */ /* 0x000fea0003800200 */
.L_x_6537:
        /* <DEDUP_REMOVED lines=97> */
.L_x_6544:
[----:B------:R-:W-:Y:S05]  /*bae0*/  BSYNC.RECONVERGENT B0 ;  /* 0x0000000000007941 */ /* 0x000fea0003800200 */
.L_x_6543:
        /* <DEDUP_REMOVED lines=86> */
.L_x_6542:
[----:B------:R-:W-:Y:S05]  /*c050*/  BSYNC.RECONVERGENT B1 ;  /* 0x0000000000017941 */ /* 0x000fea0003800200 */
.L_x_6541:
        /* <DEDUP_REMOVED lines=97> */
.L_x_6548:
[----:B------:R-:W-:Y:S05]  /*c670*/  BSYNC.RECONVERGENT B0 ;  /* 0x0000000000007941 */ /* 0x000fea0003800200 */
.L_x_6547:
        /* <DEDUP_REMOVED lines=86> */
.L_x_6546:
[----:B------:R-:W-:Y:S05]  /*cbe0*/  BSYNC.RECONVERGENT B1 ;  /* 0x0000000000017941 */ /* 0x000fea0003800200 */
.L_x_6545:
[----:B------:R-:W3:Y:S02]  /*cbf0*/  LD.E R3, desc[UR6][R132.64+0xd0] ;  /* 0x0000d00684037980 */ /* 0x000ee4000c101900 */
[----:B---3--:R-:W-:Y:S05]  /*cc00*/  IMAD.U32 R3, R3, -0x40, RZ ;  /* 0xffffffc003037824 */ /* 0x008fea00078e00ff */
[C---:B------:R-:W-:Y:S02]  /*cc10*/  LEA R84, P1, R3.reuse, R84, 0x1 ;  /* 0x0000005403547211 */ /* 0x040fe400078208ff */
[C---:B------:R-:W-:Y:S02]  /*cc20*/  LEA R82, P0, R3.reuse, R82, 0x1 ;  /* 0x0000005203527211 */ /* 0x040fe400078008ff */
[C---:B------:R-:W-:Y:S02]  /*cc30*/  LEA.HI.X.SX32 R85, R3.reuse, R85, 0x1, P1 ;  /* 0x0000005503557211 */ /* 0x040fe400008f0eff */
[----:B------:R-:W-:Y:S09]  /*cc40*/  LEA.HI.X.SX32 R83, R3, R83, 0x1, P0 ;  /* 0x0000005303537211 */ /* 0x000ff200000f0eff */
.L_x_6483:
[----:B------:R-:W-:Y:S05]  /*cc50*/  BSYNC.RECONVERGENT B2 ;  /* 0x0000000000027941 */ /* 0x000fea0003800200 */
.L_x_6467:
        /* <DEDUP_REMOVED lines=101> */
.L_x_6550:
[----:B------:R-:W-:Y:S05]  /*d2b0*/  BSYNC.RECONVERGENT B0 ;  /* 0x0000000000007941 */ /* 0x000fea0003800200 */
.L_x_6549:
[----:B------:R-:W-:Y:S11]  /*d2c0*/  ISETP.GT.AND P0, PT, R100, R73, PT ;  /* 0x000000496400720c */ /* 0x000ff60003f04270 */
[----:B------:R-:W-:Y:S02]  /*d2d0*/  @!UPT UIADD3 URZ, UPT, UPT, URZ, URZ, URZ ;  /* 0x000000fffffff290 */ /* 0x000fe4000fffe0ff */
[----:B------:R-:W-:Y:S05]  /*d2e0*/  @P0 BRA `(.L_x_6551) ;  /* 0xffffff5400000947 */ /* 0x000fea000383ffff */
.L_x_6450:
        /* <DEDUP_REMOVED lines=34> */
.L_x_6555:
[----:B------:R-:W-:Y:S05]  /*d510*/  BSYNC.RECONVERGENT B0 ;  /* 0x0000000000007941 */ /* 0x000fea0003800200 */
.L_x_6554:
        /* <DEDUP_REMOVED lines=14> */
.L_x_6557:
[----:B------:R-:W-:Y:S05]  /*d600*/  BSYNC.RECONVERGENT B0 ;  /* 0x0000000000007941 */ /* 0x000fea0003800200 */
.L_x_6556:
        /* <DEDUP_REMOVED lines=16> */
.L_x_6559:
[----:B------:R-:W-:Y:S05]  /*d710*/  BSYNC.RECONVERGENT B0 ;  /* 0x0000000000007941 */ /* 0x000fea0003800200 */
.L_x_6558:
        /* <DEDUP_REMOVED lines=16> */
.L_x_6553:
        /* <DEDUP_REMOVED lines=48> */
[C---:B-----5:R-:W-:Y:S01]  /*db20*/  SHF.L.U32 R24, R19.reuse, 0x10, RZ ;  /* 0x0000001013187819 */ /* 0x060fe200000006ff */
[----:B------:R-:W-:Y:S01]  /*db30*/  IMAD.U32 R25, R18, 0x10000, RZ ;  /* 0x0001000012197824 */ /* 0x000fe200078e00ff */
[----:B------:R-:W-:Y:S02]  /*db40*/  LOP3.LUT R22, R19, 0xffff0000, RZ, 0xc0, !PT ;  /* 0xffff000013167812 */ /* 0x000fe400078ec0ff */
[C---:B------:R-:W-:Y:S02]  /*db50*/  LOP3.LUT R2, R17.reuse, 0xffff0000, RZ, 0xc0, !PT ;  /* 0xffff000011027812 */ /* 0x040fe400078ec0ff */
[----:B------:R-:W-:-:S02]  /*db60*/  SHF.L.U32 R12, R17, 0x10, RZ ;  /* 0x00000010110c7819 */ /* 0x000fc400000006ff */
[C---:B------:R-:W-:Y:S02]  /*db70*/  SHF.L.U32 R13, R16.reuse, 0x10, RZ ;  /* 0x00000010100d7819 */ /* 0x040fe400000006ff */
[----:B------:R-:W-:Y:S02]  /*db80*/  LOP3.LUT R26, R16, 0xffff0000, RZ, 0xc0, !PT ;  /* 0xffff0000101a7812 */ /* 0x000fe400078ec0ff */
[----:B------:R-:W-:Y:S02]  /*db90*/  LOP3.LUT R18, R18, 0xffff0000, RZ, 0xc0, !PT ;  /* 0xffff000012127812 */ /* 0x000fe400078ec0ff */
[----:B--2---:R-:W-:Y:S02]  /*dba0*/  LOP3.LUT R19, R4, 0xffff0000, RZ, 0xc0, !PT ;  /* 0xffff000004137812 */ /* 0x004fe400078ec0ff */
[C---:B------:R-:W-:Y:S01]  /*dbb0*/  LOP3.LUT R16, R5.reuse, 0xffff0000, RZ, 0xc0, !PT ;  /* 0xffff000005107812 */ /* 0x040fe200078ec0ff */
[----:B------:R-:W-:Y:S01]  /*dbc0*/  IMAD.U32 R5, R5, 0x10000, RZ ;  /* 0x0001000005057824 */ /* 0x000fe200078e00ff */
[----:B---3--:R-:W-:Y:S01]  /*dbd0*/  LOP3.LUT R23, R6, 0xffff0000, RZ, 0xc0, !PT ;  /* 0xffff000006177812 */ /* 0x008fe200078ec0ff */
[----:B------:R-:W-:Y:S01]  /*dbe0*/  FMUL.FTZ R17, R2, R19 ;  /* 0x0000001302117220 */ /* 0x000fe20000410000 */
[C---:B------:R-:W-:Y:S01]  /*dbf0*/  LOP3.LUT R21, R7.reuse, 0xffff0000, RZ, 0xc0, !PT ;  /* 0xffff000007157812 */ /* 0x040fe200078ec0ff */
[----:B------:R-:W-:Y:S01]  /*dc00*/  FMUL.FTZ R27, R22, R16 ;  /* 0x00000010161b7220 */ /* 0x000fe20000410000 */
[----:B------:R-:W-:Y:S01]  /*dc10*/  SHF.L.U32 R4, R4, 0x10, RZ ;  /* 0x0000001004047819 */ /* 0x000fe200000006ff */
[-C--:B------:R-:W-:Y:S01]  /*dc20*/  FMUL.FTZ R2, R2, R23.reuse ;  /* 0x0000001702027220 */ /* 0x080fe20000410000 */
[----:B------:R-:W-:Y:S01]  /*dc30*/  SHF.L.U32 R6, R6, 0x10, RZ ;  /* 0x0000001006067819 */ /* 0x000fe200000006ff */
[C---:B------:R-:W-:Y:S01]  /*dc40*/  FFMA.FTZ R17, R12.reuse, R23, -R17 ;  /* 0x000000170c117223 */ /* 0x040fe20000010811 */
[----:B------:R-:W-:Y:S01]  /*dc50*/  SHF.L.U32 R7, R7, 0x10, RZ ;  /* 0x0000001007077819 */ /* 0x000fe200000006ff */
[----:B------:R-:W-:Y:S01]  /*dc60*/  FFMA.FTZ R2, R12, R19, R2 ;  /* 0x000000130c027223 */ /* 0x000fe20000010002 */
[----:B------:R-:W-:Y:S01]  /*dc70*/  FMUL.FTZ R19, R22, R21 ;  /* 0x0000001516137220 */ /* 0x000fe20000410000 */
[----:B------:R-:W-:Y:S01]  /*dc80*/  FMUL.FTZ R12, R26, R4 ;  /* 0x000000041a0c7220 */ /* 0x000fe20000410000 */
[----:B------:R-:W-:Y:S01]  /*dc90*/  FMUL.FTZ R22, R18, R5 ;  /* 0x0000000512167220 */ /* 0x000fe20000410000 */
[C---:B------:R-:W-:Y:S01]  /*dca0*/  FFMA.FTZ R27, R24.reuse, R21, -R27 ;  /* 0x00000015181b7223 */ /* 0x040fe2000001081b */
        /* <DEDUP_REMOVED lines=12> */
.L_x_6567:
[----:B------:R-:W-:Y:S05]  /*dd70*/  BSYNC.RECONVERGENT B0 ;  /* 0x0000000000007941 */ /* 0x000fea0003800200 */
.L_x_6566:
[----:B-----5:R-:W-:Y:S01]  /*dd80*/  IMAD.MOV.U32 R6, RZ, RZ, R18 ;  /* 0x000000ffff067224 */ /* 0x020fe200078e0012 */
[----:B------:R-:W-:Y:S01]  /*dd90*/  MOV R4, R16 ;  /* 0x0000001000047202 */ /* 0x000fe20000000f00 */
[----:B------:R-:W-:Y:S01]  /*dda0*/  IMAD.MOV.U32 R7, RZ, RZ, R19 ;  /* 0x000000ffff077224 */ /* 0x000fe200078e0013 */
[----:B------:R-:W-:Y:S02]  /*ddb0*/  MOV R5, R17 ;  /* 0x0000001100057202 */ /* 0x000fe40000000f00 */
.L_x_6565:
[----:B------:R-:W-:Y:S05]  /*ddc0*/  BSYNC.RECONVERGENT B1 ;  /* 0x0000000000017941 */ /* 0x000fea0003800200 */
.L_x_6564:
        /* <DEDUP_REMOVED lines=49> */
.L_x_6569:
[----:B------:R-:W-:Y:S05]  /*e0e0*/  BSYNC.RECONVERGENT B0 ;  /* 0x0000000000007941 */ /* 0x000fea0003800200 */
.L_x_6568:
[----:B-----5:R3:W-:Y:S02]  /*e0f0*/  STS.128 [R68+0x2000], R16 ;  /* 0x0020001044007388 */ /* 0x0207e40000000c00 */
.L_x_6563:
[----:B------:R-:W-:Y:S05]  /*e100*/  BSYNC.RECONVERGENT B2 ;  /* 0x0000000000027941 */ /* 0x000fea0003800200 */
.L_x_6562:
        /* <DEDUP_REMOVED lines=29> */
[----:B------:R-:W-:Y:S02]  /*e2e0*/  LOP3.LUT R24, R19, 0xffff0000, RZ, 0xc0, !PT ;  /* 0xffff000013187812 */ /* 0x000fe400078ec0ff */
[C---:B------:R-:W-:Y:S01]  /*e2f0*/  LOP3.LUT R28, R18.reuse, 0xffff0000, RZ, 0xc0, !PT ;  /* 0xffff0000121c7812 */ /* 0x040fe200078ec0ff */
[----:B------:R-:W-:Y:S01]  /*e300*/  IMAD.U32 R26, R18, 0x10000, RZ ;  /* 0x00010000121a7824 */ /* 0x000fe200078e00ff */
[----:B--2---:R-:W-:Y:S02]  /*e310*/  LOP3.LUT R23, R6, 0xffff0000, RZ, 0xc0, !PT ;  /* 0xffff000006177812 */ /* 0x004fe400078ec0ff */
[----:B----4-:R-:W-:Y:S02]  /*e320*/  LOP3.LUT R21, R4, 0xffff0000, RZ, 0xc0, !PT ;  /* 0xffff000004157812 */ /* 0x010fe400078ec0ff */
[----:B------:R-:W-:Y:S02]  /*e330*/  LOP3.LUT R19, R5, 0xffff0000, RZ, 0xc0, !PT ;  /* 0xffff000005137812 */ /* 0x000fe400078ec0ff */
[----:B------:R-:W-:Y:S01]  /*e340*/  LOP3.LUT R22, R7, 0xffff0000, RZ, 0xc0, !PT ;  /* 0xffff000007167812 */ /* 0x000fe200078ec0ff */
[C---:B------:R-:W-:Y:S01]  /*e350*/  FMUL.FTZ R16, R2.reuse, R21 ;  /* 0x0000001502107220 */ /* 0x040fe20000410000 */
[----:B------:R-:W-:Y:S01]  /*e360*/  FMUL.FTZ R2, R2, R23 ;  /* 0x0000001702027220 */ /* 0x000fe20000410000 */
[----:B------:R-:W-:-:S02]  /*e370*/  SHF.L.U32 R4, R4, 0x10, RZ ;  /* 0x0000001004047819 */ /* 0x000fc400000006ff */
[----:B------:R-:W-:Y:S01]  /*e380*/  SHF.L.U32 R5, R5, 0x10, RZ ;  /* 0x0000001005057819 */ /* 0x000fe200000006ff */
[----:B------:R-:W-:Y:S02]  /*e390*/  IMAD.U32 R6, R6, 0x10000, RZ ;  /* 0x0001000006067824 */ /* 0x000fe400078e00ff */
[----:B------:R-:W-:Y:S01]  /*e3a0*/  FFMA.FTZ R16, R13, R23, -R16 ;  /* 0x000000170d107223 */ /* 0x000fe20000010810 */
[----:B------:R-:W-:Y:S02]  /*e3b0*/  IMAD.U32 R7, R7, 0x10000, RZ ;  /* 0x0001000007077824 */ /* 0x000fe400078e00ff */
[C---:B------:R-:W-:Y:S01]  /*e3c0*/  FMUL.FTZ R18, R24.reuse, R19 ;  /* 0x0000001318127220 */ /* 0x040fe20000410000 */
[----:B------:R-:W-:Y:S01]  /*e3d0*/  FFMA.FTZ R13, R13, R21, R2 ;  /* 0x000000150d0d7223 */ /* 0x000fe20000010002 */
[----:B------:R-:W-:Y:S01]  /*e3e0*/  FMUL.FTZ R24, R24, R22 ;  /* 0x0000001618187220 */ /* 0x000fe20000410000 */
[C---:B------:R-:W-:Y:S01]  /*e3f0*/  FMUL.FTZ R2, R27.reuse, R4 ;  /* 0x000000041b027220 */ /* 0x040fe20000410000 */
[C---:B------:R-:W-:Y:S01]  /*e400*/  FMUL.FTZ R21, R28.reuse, R5 ;  /* 0x000000051c157220 */ /* 0x040fe20000410000 */
[----:B------:R-:W-:Y:S01]  /*e410*/  FMUL.FTZ R27, R27, R6 ;  /* 0x000000061b1b7220 */ /* 0x000fe20000410000 */
[----:B------:R-:W-:Y:S01]  /*e420*/  FMUL.FTZ R28, R28, R7 ;  /* 0x000000071c1c7220 */ /* 0x000fe20000410000 */
[C---:B------:R-:W-:Y:S01]  /*e430*/  FFMA.FTZ R18, R25.reuse, R22, -R18 ;  /* 0x0000001619127223 */ /* 0x040fe20000010812 */
[----:B------:R-:W-:Y:S01]  /*e440*/  FFMA.FTZ R19, R25, R19, R24 ;  /* 0x0000001319137223 */ /* 0x000fe20000010018 */
        /* <DEDUP_REMOVED lines=8> */
.L_x_6575:
[----:B------:R-:W-:Y:S05]  /*e4d0*/  BSYNC.RECONVERGENT B0 ;  /* 0x0000000000007941 */ /* 0x000fea0003800200 */
.L_x_6574:
[----:B-----5:R1:W-:Y:S02]  /*e4e0*/  STS.128 [R68+0x800], R16 ;  /* 0x0008001044007388 */ /* 0x0203e40000000c00 */
.L_x_6573:
[----:B------:R-:W-:Y:S05]  /*e4f0*/  BSYNC.RECONVERGENT B1 ;  /* 0x0000000000017941 */ /* 0x000fea0003800200 */
.L_x_6572:
        /* <DEDUP_REMOVED lines=28> */
[----:B------:R-:W-:Y:S01]  /*e6c0*/  FMUL.FTZ R16, R2, R21 ;  /* 0x0000001502107220 */ /* 0x000fe20000410000 */
[----:B------:R-:W-:Y:S01]  /*e6d0*/  LOP3.LUT R22, R7, 0xffff0000, RZ, 0xc0, !PT ;  /* 0xffff000007167812 */ /* 0x000fe200078ec0ff */
[----:B------:R-:W-:Y:S01]  /*e6e0*/  IMAD.U32 R6, R6, 0x10000, RZ ;  /* 0x0001000006067824 */ /* 0x000fe200078e00ff */
[----:B------:R-:W-:Y:S01]  /*e6f0*/  SHF.L.U32 R4, R4, 0x10, RZ ;  /* 0x0000001004047819 */ /* 0x000fe200000006ff */
[----:B------:R-:W-:Y:S01]  /*e700*/  FMUL.FTZ R2, R2, R23 ;  /* 0x0000001702027220 */ /* 0x000fe20000410000 */
[----:B------:R-:W-:Y:S01]  /*e710*/  SHF.L.U32 R5, R5, 0x10, RZ ;  /* 0x0000001005057819 */ /* 0x000fe200000006ff */
[----:B------:R-:W-:-:S02]  /*e720*/  IMAD.U32 R7, R7, 0x10000, RZ ;  /* 0x0001000007077824 */ /* 0x000fc400078e00ff */
[C---:B------:R-:W-:Y:S01]  /*e730*/  FFMA.FTZ R16, R13.reuse, R23, -R16 ;  /* 0x000000170d107223 */ /* 0x040fe20000010810 */
        /* <DEDUP_REMOVED lines=17> */
.L_x_6577:
[----:B------:R-:W-:Y:S05]  /*e850*/  BSYNC.RECONVERGENT B0 ;  /* 0x0000000000007941 */ /* 0x000fea0003800200 */
.L_x_6576:
[----:B-----5:R3:W-:Y:S02]  /*e860*/  STS.128 [R68+0x2800], R16 ;  /* 0x0028001044007388 */ /* 0x0207e40000000c00 */
.L_x_6571:
[----:B------:R-:W-:Y:S05]  /*e870*/  BSYNC.RECONVERGENT B2 ;  /* 0x0000000000027941 */ /* 0x000fea0003800200 */
.L_x_6570:
        /* <DEDUP_REMOVED lines=24> */
[----:B------:R-:W4:Y:S01]  /*ea00*/  LD.E.64 R4, desc[UR6][R4.64] ;  /* 0x0000000604047980 */ /* 0x000f22000c101b00 */
[C---:B-----5:R-:W-:Y:S01]  /*ea10*/  LOP3.LUT R2, R17.reuse, 0xffff0000, RZ, 0xc0, !PT ;  /* 0xffff000011027812 */ /* 0x060fe200078ec0ff */
[----:B------:R-:W-:Y:S01]  /*ea20*/  IMAD.U32 R21, R17, 0x10000, RZ ;  /* 0x0001000011157824 */ /* 0x000fe200078e00ff */
[C---:B------:R-:W-:Y:S01]  /*ea30*/  LOP3.LUT R24, R19.reuse, 0xffff0000, RZ, 0xc0, !PT ;  /* 0xffff000013187812 */ /* 0x040fe200078ec0ff */
[----:B------:R-:W-:Y:S01]  /*ea40*/  IMAD.U32 R26, R19, 0x10000, RZ ;  /* 0x00010000131a7824 */ /* 0x000fe200078e00ff */
[C---:B------:R-:W-:Y:S02]  /*ea50*/  SHF.L.U32 R17, R16.reuse, 0x10, RZ ;  /* 0x0000001010117819 */ /* 0x040fe400000006ff */
[----:B------:R-:W-:-:S02]  /*ea60*/  LOP3.LUT R28, R16, 0xffff0000, RZ, 0xc0, !PT ;  /* 0xffff0000101c7812 */ /* 0x000fc400078ec0ff */
[C---:B------:R-:W-:Y:S02]  /*ea70*/  SHF.L.U32 R27, R18.reuse, 0x10, RZ ;  /* 0x00000010121b7819 */ /* 0x040fe400000006ff */
[----:B------:R-:W-:Y:S02]  /*ea80*/  LOP3.LUT R18, R18, 0xffff0000, RZ, 0xc0, !PT ;  /* 0xffff000012127812 */ /* 0x000fe400078ec0ff */
[----:B--2---:R-:W-:Y:S02]  /*ea90*/  LOP3.LUT R25, R6, 0xffff0000, RZ, 0xc0, !PT ;  /* 0xffff000006197812 */ /* 0x004fe400078ec0ff */
[----:B----4-:R-:W-:-:S03]  /*eaa0*/  LOP3.LUT R22, R4, 0xffff0000, RZ, 0xc0, !PT ;  /* 0xffff000004167812 */ /* 0x010fc600078ec0ff */
[C---:B------:R-:W-:Y:S01]  /*eab0*/  FMUL.FTZ R29, R2.reuse, R25 ;  /* 0x00000019021d7220 */ /* 0x040fe20000410000 */
[----:B------:R-:W-:Y:S02]  /*eac0*/  LOP3.LUT R19, R5, 0xffff0000, RZ, 0xc0, !PT ;  /* 0xffff000005137812 */ /* 0x000fe400078ec0ff */
[----:B------:R-:W-:Y:S01]  /*ead0*/  LOP3.LUT R23, R7, 0xffff0000, RZ, 0xc0, !PT ;  /* 0xffff000007177812 */ /* 0x000fe200078ec0ff */
[-C--:B------:R-:W-:Y:S01]  /*eae0*/  FMUL.FTZ R16, R2, R22.reuse ;  /* 0x0000001602107220 */ /* 0x080fe20000410000 */
[C---:B------:R-:W-:Y:S01]  /*eaf0*/  FFMA.FTZ R29, R21.reuse, R22, R29 ;  /* 0x00000016151d7223 */ /* 0x040fe2000001001d */
[----:B------:R-:W-:Y:S01]  /*eb00*/  FMUL.FTZ R31, R24, R19 ;  /* 0x00000013181f7220 */ /* 0x000fe20000410000 */
[----:B------:R-:W-:Y:S01]  /*eb10*/  SHF.L.U32 R6, R6, 0x10, RZ ;  /* 0x0000001006067819 */ /* 0x000fe200000006ff */
[----:B------:R-:W-:Y:S01]  /*eb20*/  FFMA.FTZ R16, R21, R25, -R16 ;  /* 0x0000001915107223 */ /* 0x000fe20000010810 */
[----:B------:R-:W-:Y:S01]  /*eb30*/  FMUL.FTZ R21, R24, R23 ;  /* 0x0000001718157220 */ /* 0x000fe20000410000 */
[----:B------:R-:W-:Y:S01]  /*eb40*/  IMAD.U32 R4, R4, 0x10000, RZ ;  /* 0x0001000004047824 */ /* 0x000fe200078e00ff */
[----:B------:R-:W-:Y:S01]  /*eb50*/  SHF.L.U32 R7, R7, 0x10, RZ ;  /* 0x0000001007077819 */ /* 0x000fe200000006ff */
[----:B------:R-:W-:-:S02]  /*eb60*/  IMAD.U32 R5, R5, 0x10000, RZ ;  /* 0x0001000005057824 */ /* 0x000fc400078e00ff */
        /* <DEDUP_REMOVED lines=15> */
.L_x_6583:
[----:B------:R-:W-:Y:S05]  /*ec60*/  BSYNC.RECONVERGENT B0 ;  /* 0x0000000000007941 */ /* 0x000fea0003800200 */
.L_x_6582:
[----:B-----5:R1:W-:Y:S02]  /*ec70*/  STS.128 [R68+0x1000], R16 ;  /* 0x0010001044007388 */ /* 0x0203e40000000c00 */
.L_x_6581:
[----:B------:R-:W-:Y:S05]  /*ec80*/  BSYNC.RECONVERGENT B1 ;  /* 0x0000000000017941 */ /* 0x000fea0003800200 */
.L_x_6580:
        /* <DEDUP_REMOVED lines=53> */
.L_x_6585:
[----:B------:R-:W-:Y:S05]  /*efe0*/  BSYNC.RECONVERGENT B0 ;  /* 0x0000000000007941 */ /* 0x000fea0003800200 */
.L_x_6584:
[----:B-----5:R1:W-:Y:S02]  /*eff0*/  STS.128 [R68+0x3000], R16 ;  /* 0x0030001044007388 */ /* 0x0203e40000000c00 */
.L_x_6579:
[----:B------:R-:W-:Y:S05]  /*f000*/  BSYNC.RECONVERGENT B2 ;  /* 0x0000000000027941 */ /* 0x000fea0003800200 */
.L_x_6578:
[----:B-1-3--:R-:W-:-:S04]  /*f010*/  IADD3 R38, PT, PT, R122, 0x30, RZ ;  /* 0x000000307a267810 */ /* 0x00afc80007ffe0ff */
        /* <DEDUP_REMOVED lines=11> */
[----:B------:R2:W5:Y:S01]  /*f0d0*/  LD.E.128 R16, desc[UR6][R28.64] ;  /* 0x000000061c107980 */ /* 0x000562000c101d00 */
        /* <DEDUP_REMOVED lines=12> */
[----:B------:R-:W4:Y:S01]  /*f1a0*/  LD.E.64 R2, desc[UR6][R2.64] ;  /* 0x0000000602027980 */ /* 0x000f22000c101b00 */
[C---:B-----5:R-:W-:Y:S01]  /*f1b0*/  IMAD.U32 R24, R19.reuse, 0x10000, RZ ;  /* 0x0001000013187824 */ /* 0x060fe200078e00ff */
[----:B------:R-:W-:Y:S02]  /*f1c0*/  LOP3.LUT R22, R19, 0xffff0000, RZ, 0xc0, !PT ;  /* 0xffff000013167812 */ /* 0x000fe400078ec0ff */
[C---:B------:R-:W-:Y:S01]  /*f1d0*/  LOP3.LUT R6, R17.reuse, 0xffff0000, RZ, 0xc0, !PT ;  /* 0xffff000011067812 */ /* 0x040fe200078ec0ff */
[----:B------:R-:W-:Y:S01]  /*f1e0*/  IMAD.U32 R11, R17, 0x10000, RZ ;  /* 0x00010000110b7824 */ /* 0x000fe200078e00ff */
[----:B------:R-:W-:-:S02]  /*f1f0*/  SHF.L.U32 R13, R16, 0x10, RZ ;  /* 0x00000010100d7819 */ /* 0x000fc400000006ff */
[----:B------:R-:W-:Y:S02]  /*f200*/  LOP3.LUT R26, R16, 0xffff0000, RZ, 0xc0, !PT ;  /* 0xffff0000101a7812 */ /* 0x000fe400078ec0ff */
[C---:B------:R-:W-:Y:S02]  /*f210*/  SHF.L.U32 R25, R18.reuse, 0x10, RZ ;  /* 0x0000001012197819 */ /* 0x040fe400000006ff */
[----:B------:R-:W-:Y:S02]  /*f220*/  LOP3.LUT R18, R18, 0xffff0000, RZ, 0xc0, !PT ;  /* 0xffff000012127812 */ /* 0x000fe400078ec0ff */
[----:B---3--:R-:W-:Y:S02]  /*f230*/  LOP3.LUT R23, R4, 0xffff0000, RZ, 0xc0, !PT ;  /* 0xffff000004177812 */ /* 0x008fe400078ec0ff */
[----:B----4-:R-:W-:Y:S02]  /*f240*/  LOP3.LUT R19, R2, 0xffff0000, RZ, 0xc0, !PT ;  /* 0xffff000002137812 */ /* 0x010fe400078ec0ff */
[----:B------:R-:W-:-:S02]  /*f250*/  LOP3.LUT R17, R3, 0xffff0000, RZ, 0xc0, !PT ;  /* 0xffff000003117812 */ /* 0x000fc400078ec0ff */
[----:B------:R-:W-:Y:S01]  /*f260*/  LOP3.LUT R21, R5, 0xffff0000, RZ, 0xc0, !PT ;  /* 0xffff000005157812 */ /* 0x000fe200078ec0ff */
[C---:B------:R-:W-:Y:S01]  /*f270*/  FMUL.FTZ R16, R6.reuse, R19 ;  /* 0x0000001306107220 */ /* 0x040fe20000410000 */
[----:B------:R-:W-:Y:S01]  /*f280*/  FMUL.FTZ R6, R6, R23 ;  /* 0x0000001706067220 */ /* 0x000fe20000410000 */
[C---:B------:R-:W-:Y:S02]  /*f290*/  FMUL.FTZ R27, R22.reuse, R17 ;  /* 0x00000011161b7220 */ /* 0x040fe40000410000 */
[C---:B------:R-:W-:Y:S01]  /*f2a0*/  FFMA.FTZ R16, R11.reuse, R23, -R16 ;  /* 0x000000170b107223 */ /* 0x040fe20000010810 */
[----:B------:R-:W-:Y:S01]  /*f2b0*/  FFMA.FTZ R11, R11, R19, R6 ;  /* 0x000000130b0b7223 */ /* 0x000fe20000010006 */
[----:B------:R-:W-:Y:S01]  /*f2c0*/  FMUL.FTZ R19, R22, R21 ;  /* 0x0000001516137220 */ /* 0x000fe20000410000 */
[----:B------:R-:W-:Y:S01]  /*f2d0*/  SHF.L.U32 R4, R4, 0x10, RZ ;  /* 0x0000001004047819 */ /* 0x000fe200000006ff */
        /* <DEDUP_REMOVED lines=18> */
.L_x_6589:
[----:B------:R-:W-:Y:S05]  /*f400*/  BSYNC.RECONVERGENT B0 ;  /* 0x0000000000007941 */ /* 0x000fea0003800200 */
.L_x_6588:
[----:B-----5:R3:W-:Y:S02]  /*f410*/  STS.128 [R68+0x1800], R16 ;  /* 0x0018001044007388 */ /* 0x0207e40000000c00 */
.L_x_6587:
[----:B------:R-:W-:Y:S05]  /*f420*/  BSYNC.RECONVERGENT B1 ;  /* 0x0000000000017941 */ /* 0x000fea0003800200 */
.L_x_6586:
[----:B------:R-:W-:-:S13]  /*f430*/  ISETP.GE.AND P0, PT, R9, R8, PT ;  /* 0x000000080900720c */ /* 0x000fda0003f06270 */
[----:B------:R1:W-:Y:S01]  /*f440*/  @P0 STS.128 [R68+0x3800], RZ ;  /* 0x003800ff44000388 */ /* 0x0003e20000000c00 */
[----:B------:R-:W-:Y:S05]  /*f450*/  @P0 BRA `(.L_x_6560) ;  /* 0x0000003000640947 */ /* 0x000fea0003800000 */
[----:B---3--:R3:W5:Y:S01]  /*f460*/  LD.E.128 R16, desc[UR6][R28.64+0x80] ;  /* 0x000080061c107980 */ /* 0x008762000c101d00 */
        /* <DEDUP_REMOVED lines=13> */
[C---:B-----5:R-:W-:Y:S02]  /*f540*/  LOP3.LUT R6, R16.reuse, 0xffff0000, RZ, 0xc0, !PT ;  /* 0xffff000010067812 */ /* 0x060fe400078ec0ff */
[C---:B------:R-:W-:Y:S01]  /*f550*/  LOP3.LUT R0, R17.reuse, 0xffff0000, RZ, 0xc0, !PT ;  /* 0xffff000011007812 */ /* 0x040fe200078ec0ff */
[----:B------:R-:W-:Y:S01]  /*f560*/  IMAD.U32 R17, R17, 0x10000, RZ ;  /* 0x0001000011117824 */ /* 0x000fe200078e00ff */
[----:B------:R-:W-:Y:S02]  /*f570*/  SHF.L.U32 R7, R16, 0x10, RZ ;  /* 0x0000001010077819 */ /* 0x000fe400000006ff */
[----:B------:R-:W-:-:S02]  /*f580*/  SHF.L.U32 R16, R18, 0x10, RZ ;  /* 0x0000001012107819 */ /* 0x000fc400000006ff */
[----:B------:R-:W-:Y:S02]  /*f590*/  LOP3.LUT R13, R18, 0xffff0000, RZ, 0xc0, !PT ;  /* 0xffff0000120d7812 */ /* 0x000fe400078ec0ff */
[C---:B------:R-:W-:Y:S01]  /*f5a0*/  LOP3.LUT R11, R19.reuse, 0xffff0000, RZ, 0xc0, !PT ;  /* 0xffff0000130b7812 */ /* 0x040fe200078ec0ff */
[----:B------:R-:W-:Y:S02]  /*f5b0*/  IMAD.U32 R19, R19, 0x10000, RZ ;  /* 0x0001000013137824 */ /* 0x000fe400078e00ff */
[C---:B--2---:R-:W-:Y:S01]  /*f5c0*/  IMAD.U32 R8, R2.reuse, 0x10000, RZ ;  /* 0x0001000002087824 */ /* 0x044fe200078e00ff */
[----:B------:R-:W-:Y:S02]  /*f5d0*/  LOP3.LUT R2, R2, 0xffff0000, RZ, 0xc0, !PT ;  /* 0xffff000002027812 */ /* 0x000fe400078ec0ff */
[C---:B----4-:R-:W-:Y:S02]  /*f5e0*/  SHF.L.U32 R10, R4.reuse, 0x10, RZ ;  /* 0x00000010040a7819 */ /* 0x050fe400000006ff */
[----:B------:R-:W-:Y:S01]  /*f5f0*/  LOP3.LUT R18, R4, 0xffff0000, RZ, 0xc0, !PT ;  /* 0xffff000004127812 */ /* 0x000fe200078ec0ff */
[----:B------:R-:W-:-:S02]  /*f600*/  FMUL.FTZ R4, R6, R8 ;  /* 0x0000000806047220 */ /* 0x000fc40000410000 */
[----:B------:R-:W-:Y:S01]  /*f610*/  FMUL.FTZ R21, R6, R10 ;  /* 0x0000000a06157220 */ /* 0x000fe20000410000 */
[C---:B------:R-:W-:Y:S01]  /*f620*/  FMUL.FTZ R6, R0.reuse, R2 ;  /* 0x0000000200067220 */ /* 0x040fe20000410000 */
[C---:B------:R-:W-:Y:S01]  /*f630*/  FFMA.FTZ R4, R7.reuse, R10, -R4 ;  /* 0x0000000a07047223 */ /* 0x040fe20000010804 */
[----:B------:R-:W-:Y:S01]  /*f640*/  FMUL.FTZ R0, R0, R18 ;  /* 0x0000001200007220 */ /* 0x000fe20000410000 */
[----:B------:R-:W-:Y:S01]  /*f650*/  FFMA.FTZ R21, R7, R8, R21 ;  /* 0x0000000807157223 */ /* 0x000fe20000010015 */
[----:B------:R-:W-:Y:S01]  /*f660*/  FFMA.FTZ R6, R17, R18, -R6 ;  /* 0x0000001211067223 */ /* 0x000fe20000010806 */
[----:B------:R-:W-:Y:S01]  /*f670*/  LOP3.LUT R10, R3, 0xffff0000, RZ, 0xc0, !PT ;  /* 0xffff0000030a7812 */ /* 0x000fe200078ec0ff */
[----:B------:R-:W-:Y:S01]  /*f680*/  IMAD.U32 R8, R5, 0x10000, RZ ;  /* 0x0001000005087824 */ /* 0x000fe200078e00ff */
[----:B------:R-:W-:Y:S01]  /*f690*/  SHF.L.U32 R7, R3, 0x10, RZ ;  /* 0x0000001003077819 */ /* 0x000fe200000006ff */
[----:B------:R-:W-:Y:S01]  /*f6a0*/  FFMA.FTZ R17, R17, R2, R0 ;  /* 0x0000000211117223 */ /* 0x000fe20000010000 */
[----:B------:R-:W-:Y:S01]  /*f6b0*/  LOP3.LUT R18, R5, 0xffff0000, RZ, 0xc0, !PT ;  /* 0xffff000005127812 */ /* 0x000fe200078ec0ff */
[----:B------:R-:W-:Y:S01]  /*f6c0*/  FMUL.FTZ R0, R11, R10 ;  /* 0x0000000a0b007220 */ /* 0x000fe20000410000 */
[C---:B------:R-:W-:Y:S01]  /*f6d0*/  FMUL.FTZ R2, R13.reuse, R8 ;  /* 0x000000080d027220 */ /* 0x040fe20000410000 */
[-C--:B------:R-:W-:Y:S01]  /*f6e0*/  FMUL.FTZ R3, R13, R7.reuse ;  /* 0x000000070d037220 */ /* 0x080fe20000410000 */
[----:B------:R-:W-:Y:S01]  /*f6f0*/  F2FP.BF16.F32.PACK_AB R17, R17, R6 ;  /* 0x000000061111723e */ /* 0x000fe200000010ff */
[----:B------:R-:W-:Y:S01]  /*f700*/  FMUL.FTZ R11, R11, R18 ;  /* 0x000000120b0b7220 */ /* 0x000fe20000410000 */
[C---:B------:R-:W-:Y:S01]  /*f710*/  FFMA.FTZ R2, R16.reuse, R7, R2 ;  /* 0x0000000710027223 */ /* 0x040fe20000010002 */
[----:B------:R-:W-:Y:S01]  /*f720*/  FFMA.FTZ R3, R16, R8, -R3 ;  /* 0x0000000810037223 */ /* 0x000fe20000010803 */
[C---:B------:R-:W-:Y:S01]  /*f730*/  FFMA.FTZ R0, R19.reuse, R18, -R0 ;  /* 0x0000001213007223 */ /* 0x040fe20000010800 */
[----:B------:R-:W-:Y:S01]  /*f740*/  FFMA.FTZ R11, R19, R10, R11 ;  /* 0x0000000a130b7223 */ /* 0x000fe2000001000b */
[----:B------:R-:W-:-:S02]  /*f750*/  F2FP.BF16.F32.PACK_AB R16, R21, R4 ;  /* 0x000000041510723e */ /* 0x000fc400000010ff */
[----:B------:R-:W-:Y:S02]  /*f760*/  F2FP.BF16.F32.PACK_AB R18, R2, R3 ;  /* 0x000000030212723e */ /* 0x000fe400000010ff */
[----:B------:R-:W-:Y:S02]  /*f770*/  F2FP.BF16.F32.PACK_AB R19, R11, R0 ;  /* 0x000000000b13723e */ /* 0x000fe400000010ff */
.L_x_6591:
[----:B------:R-:W-:Y:S05]  /*f780*/  BSYNC.RECONVERGENT B0 ;  /* 0x0000000000007941 */ /* 0x000fea0003800200 */
.L_x_6590:
[----:B-----5:R1:W-:Y:S01]  /*f790*/  STS.128 [R68+0x3800], R16 ;  /* 0x0038001044007388 */ /* 0x0203e20000000c00 */
[----:B------:R-:W-:Y:S05]  /*f7a0*/  BRA `(.L_x_6560) ;  /* 0x0000002c00907947 */ /* 0x000fea0003800000 */
.L_x_6561:
        /* <DEDUP_REMOVED lines=22> */
[----:B------:R-:W-:-:S05]  /*f910*/  IADD3 R12, P0, PT, R17, R8, RZ ;  /* 0x00000008110c7210 */ /* 0x000fca0007f1e0ff */
[----:B------:R-:W-:Y:S02]  /*f920*/  IMAD.X R21, R21, 0x1, R2, P0 ;  /* 0x0000000115157824 */ /* 0x000fe400000e0602 */
[----:B------:R-:W-:-:S03]  /*f930*/  IMAD.SHL.U32 R23, R12, 0x2, RZ ;  /* 0x000000020c177824 */ /* 0x000fc600078e00ff */
[----:B------:R-:W-:Y:S02]  /*f940*/  SHF.L.U64.HI R21, R12, 0x1, R21 ;  /* 0x000000010c157819 */ /* 0x000fe40000010215 */
[----:B------:R-:W-:Y:S02]  /*f950*/  IADD3 R16, P0, PT, R32, R23, RZ ;  /* 0x0000001720107210 */ /* 0x000fe40007f1e0ff */
[----:B------:R-:W-:Y:S02]  /*f960*/  SEL R12, R3, R28, P1 ;  /* 0x0000001c030c7207 */ /* 0x000fe40000800000 */
[----:B------:R-:W-:-:S03]  /*f970*/  IADD3.X R17, PT, PT, R33, R21, RZ, P0, !PT ;  /* 0x0000001521117210 */ /* 0x000fc600007fe4ff */
[----:B--2---:R-:W-:Y:S01]  /*f980*/  IMAD.WIDE R24, R12, 0x2, R24 ;  /* 0x000000020c187825 */ /* 0x004fe200078e0218 */
[----:B------:R-:W-:Y:S02]  /*f990*/  IADD3 R20, P0, PT, R34, R23, RZ ;  /* 0x0000001722147210 */ /* 0x000fe40007f1e0ff */
[----:B------:R-:W2:Y:S03]  /*f9a0*/  LD.E.128 R16, desc[UR6][R16.64] ;  /* 0x0000000610107980 */ /* 0x000ea6000c101d00 */
[----:B------:R-:W-:Y:S01]  /*f9b0*/  IMAD.X R21, R35, 0x1, R21, P0 ;  /* 0x0000000123157824 */ /* 0x000fe200000e0615 */
[----:B------:R-:W3:Y:S05]  /*f9c0*/  LD.E.128 R24, desc[UR6][R24.64] ;  /* 0x0000000618187980 */ /* 0x000eea000c101d00 */
[----:B------:R-:W4:Y:S01]  /*f9d0*/  LD.E.128 R20, desc[UR6][R20.64] ;  /* 0x0000000614147980 */ /* 0x000f22000c101d00 */
[C---:B-----5:R-:W-:Y:S01]  /*f9e0*/  SHF.L.U32 R36, R4.reuse, 0x10, RZ ;  /* 0x0000001004247819 */ /* 0x060fe200000006ff */
[----:B------:R-:W-:Y:S01]  /*f9f0*/  IMAD.U32 R39, R5, 0x10000, RZ ;  /* 0x0001000005277824 */ /* 0x000fe200078e00ff */
[----:B------:R-:W-:Y:S01]  /*fa00*/  LOP3.LUT R12, R4, 0xffff0000, RZ, 0xc0, !PT ;  /* 0xffff0000040c7812 */ /* 0x000fe200078ec0ff */
[----:B------:R-:W-:Y:S01]  /*fa10*/  IMAD.U32 R41, R7, 0x10000, RZ ;  /* 0x0001000007297824 */ /* 0x000fe200078e00ff */
[----:B------:R-:W-:-:S02]  /*fa20*/  LOP3.LUT R4, R5, 0xffff0000, RZ, 0xc0, !PT ;  /* 0xffff000005047812 */ /* 0x000fc400078ec0ff */
[----:B------:R-:W-:Y:S02]  /*fa30*/  LOP3.LUT R5, R7, 0xffff0000, RZ, 0xc0, !PT ;  /* 0xffff000007057812 */ /* 0x000fe400078ec0ff */
[C---:B------:R-:W-:Y:S02]  /*fa40*/  SHF.L.U32 R38, R6.reuse, 0x10, RZ ;  /* 0x0000001006267819 */ /* 0x040fe400000006ff */
[----:B------:R-:W-:Y:S02]  /*fa50*/  LOP3.LUT R6, R6, 0xffff0000, RZ, 0xc0, !PT ;  /* 0xffff000006067812 */ /* 0x000fe400078ec0ff */
[C---:B--2---:R-:W-:Y:S01]  /*fa60*/  SHF.L.U32 R40, R16.reuse, 0x10, RZ ;  /* 0x0000001010287819 */ /* 0x044fe200000006ff */
[C---:B------:R-:W-:Y:S01]  /*fa70*/  IMAD.U32 R7, R17.reuse, 0x10000, RZ ;  /* 0x0001000011077824 */ /* 0x040fe200078e00ff */
        /* <DEDUP_REMOVED lines=8> */
[C---:B---3--:R-:W-:Y:S01]  /*fb00*/  SHF.L.U32 R47, R24.reuse, 0x10, RZ ;  /* 0x00000010182f7819 */ /* 0x048fe200000006ff */
[----:B------:R-:W-:Y:S01]  /*fb10*/  @P1 FADD.FTZ R19, -R19, -RZ ;  /* 0x800000ff13131221 */ /* 0x000fe20000010100 */
[----:B------:R-:W-:Y:S01]  /*fb20*/  LOP3.LUT R45, R24, 0xffff0000, RZ, 0xc0, !PT ;  /* 0xffff0000182d7812 */ /* 0x000fe200078ec0ff */
        /* <DEDUP_REMOVED lines=8> */
[C---:B------:R-:W-:Y:S01]  /*fbb0*/  IMAD.U32 R26, R27.reuse, 0x10000, RZ ;  /* 0x000100001b1a7824 */ /* 0x040fe200078e00ff */
[----:B------:R-:W-:Y:S01]  /*fbc0*/  LOP3.LUT R46, R27, 0xffff0000, RZ, 0xc0, !PT ;  /* 0xffff00001b2e7812 */ /* 0x000fe200078ec0ff */
[----:B------:R-:W-:Y:S01]  /*fbd0*/  @P1 FADD.FTZ R18, -R18, -RZ ;  /* 0x800000ff12121221 */ /* 0x000fe20000010100 */
[----:B------:R-:W-:Y:S01]  /*fbe0*/  FMUL.FTZ R45, R45, R16 ;  /* 0x000000102d2d7220 */ /* 0x000fe20000410000 */
[----:B------:R-:W-:Y:S01]  /*fbf0*/  FMUL.FTZ R26, R26, R17 ;  /* 0x000000111a1a7220 */ /* 0x000fe20000410000 */
[----:B----4-:R-:W-:-:S02]  /*fc00*/  IMAD.U32 R7, R21, 0x10000, RZ ;  /* 0x0001000015077824 */ /* 0x010fc400078e00ff */
[----:B------:R-:W-:Y:S01]  /*fc10*/  FMUL.FTZ R46, R46, R19 ;  /* 0x000000132e2e7220 */ /* 0x000fe20000410000 */
[----:B------:R-:W-:Y:S01]  /*fc20*/  SHF.L.U32 R17, R20, 0x10, RZ ;  /* 0x0000001014117819 */ /* 0x000fe200000006ff */
[----:B------:R-:W-:Y:S01]  /*fc30*/  FMUL.FTZ R43, R44, R43 ;  /* 0x0000002b2c2b7220 */ /* 0x000fe20000410000 */
[----:B------:R-:W-:Y:S01]  /*fc40*/  LOP3.LUT R16, R20, 0xffff0000, RZ, 0xc0, !PT ;  /* 0xffff000014107812 */ /* 0x000fe200078ec0ff */
        /* <DEDUP_REMOVED lines=8> */
[----:B------:R-:W-:Y:S01]  /*fcd0*/  FFMA.FTZ R7, R39, R7, R24 ;  /* 0x0000000727077223 */ /* 0x000fe20000010018 */
[----:B------:R-:W-:Y:S01]  /*fce0*/  FFMA.FTZ R4, R4, R21, R43 ;  /* 0x0000001504047223 */ /* 0x000fe2000001002b */
        /* <DEDUP_REMOVED lines=8> */
[----:B------:R-:W-:-:S02]  /*fd70*/  F2FP.BF16.F32.PACK_AB R12, R12, R17 ;  /* 0x000000110c0c723e */ /* 0x000fc400000010ff */
[----:B------:R-:W-:Y:S01]  /*fd80*/  F2FP.BF16.F32.PACK_AB R17, R5, R18 ;  /* 0x000000120511723e */ /* 0x000fe200000010ff */
[----:B------:R-:W-:Y:S01]  /*fd90*/  IMAD.MOV.U32 R5, RZ, RZ, R7 ;  /* 0x000000ffff057224 */ /* 0x000fe200078e0007 */
[----:B------:R-:W-:Y:S02]  /*fda0*/  F2FP.BF16.F32.PACK_AB R6, R19, R20 ;  /* 0x000000141306723e */ /* 0x000fe400000010ff */
[----:B------:R-:W-:Y:S02]  /*fdb0*/  MOV R4, R12 ;  /* 0x0000000c00047202 */ /* 0x000fe40000000f00 */
[----:B------:R-:W-:Y:S02]  /*fdc0*/  MOV R7, R17 ;  /* 0x0000001100077202 */ /* 0x000fe40000000f00 */
.L_x_6596:
[----:B------:R-:W-:Y:S05]  /*fdd0*/  BSYNC.RECONVERGENT B0 ;  /* 0x0000000000007941 */ /* 0x000fea0003800200 */
.L_x_6595:
[----:B------:R-:W-:Y:S05]  /*fde0*/  BSYNC.RECONVERGENT B1 ;  /* 0x0000000000017941 */ /* 0x000fea0003800200 */
.L_x_6594:
        /* <DEDUP_REMOVED lines=87> */
.L_x_6598:
[----:B------:R-:W-:Y:S05]  /*10360*/  BSYNC.RECONVERGENT B0 ;  /* 0x0000000000007941 */ /* 0x000fea0003800200 */
.L_x_6597:
[----:B-----5:R4:W-:Y:S02]  /*10370*/  STS.128 [R68+0x2000], R24 ;  /* 0x0020001844007388 */ /* 0x0209e40000000c00 */
.L_x_6593:
[----:B------:R-:W-:Y:S05]  /*10380*/  BSYNC.RECONVERGENT B2 ;  /* 0x0000000000027941 */ /* 0x000fea0003800200 */
.L_x_6592:
        /* <DEDUP_REMOVED lines=63> */
[----:B------:R-:W-:Y:S01]  /*10780*/  @P0 FADD.FTZ R41, -R41, -RZ ;  /* 0x800000ff29290221 */ /* 0x000fe20000010100 */
[----:B------:R-:W-:Y:S01]  /*10790*/  FMUL.FTZ R5, R22, R5 ;  /* 0x0000000516057220 */ /* 0x000fe20000410000 */
[----:B------:R-:W-:Y:S01]  /*107a0*/  FMUL.FTZ R27, R20, R27 ;  /* 0x0000001b141b7220 */ /* 0x000fe20000410000 */
[----:B------:R-:W-:Y:S01]  /*107b0*/  FMUL.FTZ R21, R21, R6 ;  /* 0x0000000615157220 */ /* 0x000fe20000410000 */
[----:B------:R-:W-:Y:S01]  /*107c0*/  FMUL.FTZ R50, R50, R7 ;  /* 0x0000000732327220 */ /* 0x000fe20000410000 */
[C---:B--2---:R-:W-:Y:S01]  /*107d0*/  SHF.L.U32 R4, R17.reuse, 0x10, RZ ;  /* 0x0000001011047819 */ /* 0x044fe200000006ff */
[----:B------:R-:W-:Y:S01]  /*107e0*/  IMAD.U32 R7, R16, 0x10000, RZ ;  /* 0x0001000010077824 */ /* 0x000fe200078e00ff */
[----:B------:R-:W-:Y:S01]  /*107f0*/  LOP3.LUT R22, R17, 0xffff0000, RZ, 0xc0, !PT ;  /* 0xffff000011167812 */ /* 0x000fe200078ec0ff */
[----:B------:R-:W-:Y:S01]  /*10800*/  IMAD.U32 R20, R18, 0x10000, RZ ;  /* 0x0001000012147824 */ /* 0x000fe200078e00ff */
[----:B------:R-:W-:-:S02]  /*10810*/  LOP3.LUT R6, R16, 0xffff0000, RZ, 0xc0, !PT ;  /* 0xffff000010067812 */ /* 0x000fc400078ec0ff */
        /* <DEDUP_REMOVED lines=18> */
.L_x_6604:
[----:B------:R-:W-:Y:S05]  /*10940*/  BSYNC.RECONVERGENT B0 ;  /* 0x0000000000007941 */ /* 0x000fea0003800200 */
.L_x_6603:
[----:B-----5:R4:W-:Y:S02]  /*10950*/  STS.128 [R68+0x800], R24 ;  /* 0x0008001844007388 */ /* 0x0209e40000000c00 */
.L_x_6602:
[----:B------:R-:W-:Y:S05]  /*10960*/  BSYNC.RECONVERGENT B1 ;  /* 0x0000000000017941 */ /* 0x000fea0003800200 */
.L_x_6601:
        /* <DEDUP_REMOVED lines=55> */
[----:B--2---:R-:W-:Y:S01]  /*10ce0*/  LOP3.LUT R23, R17, 0xffff0000, RZ, 0xc0, !PT ;  /* 0xffff000011177812 */ /* 0x004fe200078ec0ff */
        /* <DEDUP_REMOVED lines=29> */
.L_x_6606:
[----:B------:R-:W-:Y:S05]  /*10ec0*/  BSYNC.RECONVERGENT B0 ;  /* 0x0000000000007941 */ /* 0x000fea0003800200 */
.L_x_6605:
[----:B-----5:R4:W-:Y:S02]  /*10ed0*/  STS.128 [R68+0x2800], R24 ;  /* 0x0028001844007388 */ /* 0x0209e40000000c00 */
.L_x_6600:
[----:B------:R-:W-:Y:S05]  /*10ee0*/  BSYNC.RECONVERGENT B2 ;  /* 0x0000000000027941 */ /* 0x000fea0003800200 */
.L_x_6599:
        /* <DEDUP_REMOVED lines=93> */
.L_x_6612:
[----:B------:R-:W-:Y:S05]  /*114c0*/  BSYNC.RECONVERGENT B0 ;  /* 0x0000000000007941 */ /* 0x000fea0003800200 */
.L_x_6611:
[----:B-----5:R4:W-:Y:S02]  /*114d0*/  STS.128 [R68+0x1000], R24 ;  /* 0x0010001844007388 */ /* 0x0209e40000000c00 */
.L_x_6610:
[----:B------:R-:W-:Y:S05]  /*114e0*/  BSYNC.RECONVERGENT B1 ;  /* 0x0000000000017941 */ /* 0x000fea0003800200 */
.L_x_6609:
        /* <DEDUP_REMOVED lines=84> */
.L_x_6614:
[----:B------:R-:W-:Y:S05]  /*11a30*/  BSYNC.RECONVERGENT B0 ;  /* 0x0000000000007941 */ /* 0x000fea0003800200 */
.L_x_6613:
[----:B-----5:R4:W-:Y:S02]  /*11a40*/  STS.128 [R68+0x3000], R24 ;  /* 0x0030001844007388 */ /* 0x0209e40000000c00 */
.L_x_6608:
[----:B------:R-:W-:Y:S05]  /*11a50*/  BSYNC.RECONVERGENT B2 ;  /* 0x0000000000027941 */ /* 0x000fea0003800200 */
.L_x_6607:
        /* <DEDUP_REMOVED lines=94> */
.L_x_6618:
[----:B------:R-:W-:Y:S05]  /*12040*/  BSYNC.RECONVERGENT B0 ;  /* 0x0000000000007941 */ /* 0x000fea0003800200 */
.L_x_6617:
[----:B-----5:R1:W-:Y:S02]  /*12050*/  STS.128 [R68+0x1800], R24 ;  /* 0x0018001844007388 */ /* 0x0203e40000000c00 */
.L_x_6616:
[----:B------:R-:W-:Y:S05]  /*12060*/  BSYNC.RECONVERGENT B1 ;  /* 0x0000000000017941 */ /* 0x000fea0003800200 */
.L_x_6615:
        /* <DEDUP_REMOVED lines=38> */
[C---:B----4-:R-:W-:Y:S01]  /*122d0*/  IMAD.U32 R30, R20.reuse, 0x10000, RZ ;  /* 0x00010000141e7824 */ /* 0x050fe200078e00ff */
[----:B------:R-:W-:Y:S01]  /*122e0*/  LOP3.LUT R18, R20, 0xffff0000, RZ, 0xc0, !PT ;  /* 0xffff000014127812 */ /* 0x000fe200078ec0ff */
[----:B------:R-:W-:Y:S01]  /*122f0*/  IMAD.U32 R33, R22, 0x10000, RZ ;  /* 0x0001000016217824 */ /* 0x000fe200078e00ff */
[C---:B------:R-:W-:Y:S01]  /*12300*/  SHF.L.U32 R16, R19.reuse, 0x10, RZ ;  /* 0x0000001013107819 */ /* 0x040fe200000006ff */
[----:B------:R-:W-:Y:S01]  /*12310*/  @P0 FADD.FTZ R30, -R30, -RZ ;  /* 0x800000ff1e1e0221 */ /* 0x000fe20000010100 */
[----:B------:R-:W-:Y:S01]  /*12320*/  LOP3.LUT R31, R19, 0xffff0000, RZ, 0xc0, !PT ;  /* 0xffff0000131f7812 */ /* 0x000fe200078ec0ff */
[----:B------:R-:W-:Y:S01]  /*12330*/  @P0 FADD.FTZ R18, -R18, -RZ ;  /* 0x800000ff12120221 */ /* 0x000fe20000010100 */
[----:B------:R-:W-:Y:S01]  /*12340*/  LOP3.LUT R20, R22, 0xffff0000, RZ, 0xc0, !PT ;  /* 0xffff000016147812 */ /* 0x000fe200078ec0ff */
[----:B------:R-:W-:Y:S01]  /*12350*/  FMUL.FTZ R30, R11, R30 ;  /* 0x0000001e0b1e7220 */ /* 0x000fe20000410000 */
[----:B------:R-:W-:Y:S01]  /*12360*/  SHF.L.U32 R19, R21, 0x10, RZ ;  /* 0x0000001015137819 */ /* 0x000fe200000006ff */
[----:B------:R-:W-:Y:S01]  /*12370*/  FMUL.FTZ R7, R7, R18 ;  /* 0x0000001207077220 */ /* 0x000fe20000410000 */
        /* <DEDUP_REMOVED lines=10> */
[C---:B---3--:R-:W-:Y:S01]  /*12420*/  IMAD.U32 R17, R24.reuse, 0x10000, RZ ;  /* 0x0001000018117824 */ /* 0x048fe200078e00ff */
[----:B------:R-:W-:Y:S01]  /*12430*/  LOP3.LUT R11, R24, 0xffff0000, RZ, 0xc0, !PT ;  /* 0xffff0000180b7812 */ /* 0x000fe200078ec0ff */
[----:B------:R-:W-:Y:S01]  /*12440*/  @P0 FADD.FTZ R33, -R33, -RZ ;  /* 0x800000ff21210221 */ /* 0x000fe20000010100 */
[----:B------:R-:W-:Y:S01]  /*12450*/  SHF.L.U32 R6, R25, 0x10, RZ ;  /* 0x0000001019067819 */ /* 0x000fe200000006ff */
[----:B------:R-:W-:Y:S01]  /*12460*/  FMUL.FTZ R29, R29, R32 ;  /* 0x000000201d1d7220 */ /* 0x000fe20000410000 */
[----:B------:R-:W-:Y:S01]  /*12470*/  LOP3.LUT R24, R25, 0xffff0000, RZ, 0xc0, !PT ;  /* 0xffff000019187812 */ /* 0x000fe200078ec0ff */
[----:B------:R-:W-:Y:S01]  /*12480*/  FMUL.FTZ R16, R16, R21 ;  /* 0x0000001510107220 */ /* 0x000fe20000410000 */
[----:B------:R-:W-:Y:S01]  /*12490*/  FMUL.FTZ R31, R31, R22 ;  /* 0x000000161f1f7220 */ /* 0x000fe20000410000 */
[C---:B------:R-:W-:Y:S01]  /*124a0*/  IMAD.U32 R22, R26.reuse, 0x10000, RZ ;  /* 0x000100001a167824 */ /* 0x040fe200078e00ff */
[----:B------:R-:W-:Y:S01]  /*124b0*/  LOP3.LUT R21, R26, 0xffff0000, RZ, 0xc0, !PT ;  /* 0xffff00001a157812 */ /* 0x000fe200078ec0ff */
[----:B------:R-:W-:Y:S01]  /*124c0*/  FMUL.FTZ R33, R28, R33 ;  /* 0x000000211c217220 */ /* 0x000fe20000410000 */
[----:B------:R-:W-:Y:S01]  /*124d0*/  SHF.L.U32 R18, R27, 0x10, RZ ;  /* 0x000000101b127819 */ /* 0x000fe200000006ff */
        /* <DEDUP_REMOVED lines=12> */
[----:B------:R-:W-:Y:S01]  /*125a0*/  F2FP.BF16.F32.PACK_AB R7, R4, R13 ;  /* 0x0000000d0407723e */ /* 0x000fe200000010ff */
[----:B------:R-:W-:Y:S01]  /*125b0*/  IMAD.MOV.U32 R4, RZ, RZ, R2 ;  /* 0x000000ffff047224 */ /* 0x000fe200078e0002 */
[----:B------:R-:W-:Y:S02]  /*125c0*/  MOV R5, R3 ;  /* 0x0000000300057202 */ /* 0x000fe40000000f00 */
.L_x_6620:
[----:B------:R-:W-:Y:S05]  /*125d0*/  BSYNC.RECONVERGENT B0 ;  /* 0x0000000000007941 */ /* 0x000fea0003800200 */
.L_x_6619:
[----:B-----5:R1:W-:Y:S02]  /*125e0*/  STS.128 [R68+0x3800], R4 ;  /* 0x0038000444007388 */ /* 0x0203e40000000c00 */
.L_x_6560:
[----:B------:R-:W-:Y:S05]  /*125f0*/  BSYNC.RECONVERGENT B3 ;  /* 0x0000000000037941 */ /* 0x000fea0003800200 */
.L_x_6552:
        /* <DEDUP_REMOVED lines=24> */
.L_x_6622:
[----:B------:R-:W-:Y:S05]  /*12780*/  BSYNC.RECONVERGENT B0 ;  /* 0x0000000000007941 */ /* 0x000fea0003800200 */
.L_x_6621:
        /* <DEDUP_REMOVED lines=18> */
.L_x_6624:
[----:B------:R-:W-:Y:S05]  /*128b0*/  BSYNC.RECONVERGENT B0 ;  /* 0x0000000000007941 */ /* 0x000fea0003800200 */
.L_x_6623:
        /* <DEDUP_REMOVED lines=16> */
.L_x_6626:
[----:B------:R-:W-:Y:S05]  /*129c0*/  BSYNC.RECONVERGENT B0 ;  /* 0x0000000000007941 */ /* 0x000fea0003800200 */
.L_x_6625:
        /* <DEDUP_REMOVED lines=18> */
.L_x_6628:
[----:B------:R-:W-:Y:S05]  /*12af0*/  BSYNC.RECONVERGENT B0 ;  /* 0x0000000000007941 */ /* 0x000fea0003800200 */
.L_x_6627:
        /* <DEDUP_REMOVED lines=20> */
.L_x_6630:
[----:B------:R-:W-:Y:S05]  /*12c40*/  BSYNC.RECONVERGENT B0 ;  /* 0x0000000000007941 */ /* 0x000fea0003800200 */
.L_x_6629:
        /* <DEDUP_REMOVED lines=16> */
.L_x_6632:
[----:B------:R-:W-:Y:S05]  /*12d50*/  BSYNC.RECONVERGENT B0 ;  /* 0x0000000000007941 */ /* 0x000fea0003800200 */
.L_x_6631:
        /* <DEDUP_REMOVED lines=19> */
.L_x_6634:
[----:B------:R-:W-:Y:S05]  /*12e90*/  BSYNC.RECONVERGENT B0 ;  /* 0x0000000000007941 */ /* 0x000fea0003800200 */
.L_x_6633:
        /* <DEDUP_REMOVED lines=17> */
.L_x_6636:
[----:B------:R-:W-:Y:S05]  /*12fb0*/  BSYNC.RECONVERGENT B0 ;  /* 0x0000000000007941 */ /* 0x000fea0003800200 */
.L_x_6635:
[----:B------:R-:W2:Y:S04]  /*12fc0*/  LD.E.64 R18, desc[UR6][R132.64+0x1c0] ;  /* 0x0001c00684127980 */ /* 0x000ea8000c101b00 */
[----:B-----5:R-:W2:Y:S02]  /*12fd0*/  LD.E.64 R16, desc[UR6][R132.64+0x1b8] ;  /* 0x0001b80684107980 */ /* 0x020ea4000c101b00 */
[----:B--234-:R-:W-:Y:S02]  /*12fe0*/  MOV R10, R216 ;  /* 0x000000d8000a7202 */ /* 0x01cfe40000000f00 */
[----:B------:R-:W-:Y:S01]  /*12ff0*/  MOV R11, RZ ;  /* 0x000000ff000b7202 */ /* 0x000fe20000000f00 */
[----:B-1----:R-:W2:Y:S04]  /*13000*/  LD.E R7, desc[UR6][R132.64+0xd8] ;  /* 0x0000d80684077980 */ /* 0x002ea8000c101900 */
[----:B------:R-:W0:Y:S04]  /*13010*/  LDGDEPBAR ;  /* 0x00000000000079af */ /* 0x000e280000000000 */
[----:B------:R1:W5:Y:S01]  /*13020*/  LD.E R54, desc[UR6][R132.64+0x184] ;  /* 0x0001840684367980 */ /* 0x000362000c101900 */
[----:B------:R-:W-:-:S04]  /*13030*/  IMAD.WIDE.U32 R10, R215, R18, R10 ;  /* 0x00000012d70a7225 */ /* 0x000fc800078e000a */
[----:B------:R-:W-:Y:S01]  /*13040*/  IMAD R3, R19, R215, RZ ;  /* 0x000000d713037224 */ /* 0x000fe200078e02ff */
[----:B------:R-:W-:-:S04]  /*13050*/  LEA R16, P0, R10, R16, 0x2 ;  /* 0x000000100a107211 */ /* 0x000fc800078010ff */
[----:B------:R-:W-:-:S04]  /*13060*/  IADD3 R3, PT, PT, R11, R3, RZ ;  /* 0x000000030b037210 */ /* 0x000fc80007ffe0ff */
[----:B------:R-:W-:Y:S01]  /*13070*/  LEA.HI.X R17, R10, R17, R3, 0x2, P0 ;  /* 0x000000110a117211 */ /* 0x000fe200000f1403 */
[----:B--2---:R-:W2:Y:S01]  /*13080*/  MUFU.RCP R221, R7 ;  /* 0x0000000700dd7308 */ /* 0x004ea20000001000 */
[----:B------:R1:W5:Y:S04]  /*13090*/  LD.E R3, desc[UR6][R132.64+0x188] ;  /* 0x0001880684037980 */ /* 0x000368000c101900 */
[----:B------:R-:W2:Y:S01]  /*130a0*/  LD.E R6, desc[UR6][R16.64] ;  /* 0x0000000610067980 */ /* 0x000ea2000c101900 */
[----:B------:R-:W-:-:S04]  /*130b0*/  DEPBAR.LE SB0, 0x0 ;  /* 0x000080000000791a */ /* 0x000fc80000000000 */
[----:B------:R-:W-:Y:S01]  /*130c0*/  BSSY.RECONVERGENT B0, `(.L_x_6637) ;  /* 0x0000015000007945 */ /* 0x000fe20003800200 */
[----:B------:R-:W-:Y:S01]  /*130d0*/  BAR.SYNC.DEFER_BLOCKING 0x0 ;  /* 0x0000000000007b1d */ /* 0x000fe20000010000 */
[----:B--2---:R-:W-:-:S05]  /*130e0*/  FMUL.FTZ R221, R6, R221 ;  /* 0x000000dd06dd7220 */ /* 0x004fca0000410000 */
[----:B-1----:R-:W-:Y:S05]  /*130f0*/  @P6 BRA `(.L_x_6638) ;  /* 0x00000000003c6947 */ /* 0x002fea0003800000 */
        /* <DEDUP_REMOVED lines=15> */
.L_x_6638:
[----:B------:R1:W-:Y:S04]  /*131f0*/  STS.128 [R68+0xc000], RZ ;  /* 0x00c000ff44007388 */ /* 0x0003e80000000c00 */
[----:B------:R1:W-:Y:S02]  /*13200*/  STS.128 [R68+0x10000], RZ ;  /* 0x010000ff44007388 */ /* 0x0003e40000000c00 */
.L_x_6639:
[----:B------:R-:W-:Y:S05]  /*13210*/  BSYNC.RECONVERGENT B0 ;  /* 0x0000000000007941 */ /* 0x000fea0003800200 */
.L_x_6637:
[-C--:B------:R-:W-:Y:S01]  /*13220*/  ISETP.GE.AND P2, PT, R12, R5.reuse, PT ;  /* 0x000000050c00720c */ /* 0x080fe20003f46270 */
[----:B------:R-:W3:Y:S01]  /*13230*/  S2R R196, SR_TID.X ;  /* 0x0000000000c47919 */ /* 0x000ee20000002100 */
[----:B--2---:R-:W-:Y:S01]  /*13240*/  LEA R6, P1, R66, R212, 0x1 ;  /* 0x000000d442067211 */ /* 0x004fe200078208ff */
        /* <DEDUP_REMOVED lines=22> */
.L_x_6641:
[----:B------:R-:W-:Y:S05]  /*133b0*/  BSYNC.RECONVERGENT B0 ;  /* 0x0000000000007941 */ /* 0x000fea0003800200 */
.L_x_6640:
        /* <DEDUP_REMOVED lines=18> */
.L_x_6643:
[----:B------:R-:W-:Y:S05]  /*134e0*/  BSYNC.RECONVERGENT B0 ;  /* 0x0000000000007941 */ /* 0x000fea0003800200 */
.L_x_6642:
        /* <DEDUP_REMOVED lines=19> */
.L_x_6645:
[----:B------:R-:W-:Y:S05]  /*13620*/  BSYNC.RECONVERGENT B0 ;  /* 0x0000000000007941 */ /* 0x000fea0003800200 */
.L_x_6644:
        /* <DEDUP_REMOVED lines=21> */
.L_x_6647:
[----:B------:R-:W-:Y:S05]  /*13780*/  BSYNC.RECONVERGENT B0 ;  /* 0x0000000000007941 */ /* 0x000fea0003800200 */
.L_x_6646:
        /* <DEDUP_REMOVED lines=18> */
.L_x_6649:
[----:B------:R-:W-:Y:S05]  /*138b0*/  BSYNC.RECONVERGENT B0 ;  /* 0x0000000000007941 */ /* 0x000fea0003800200 */
.L_x_6648:
        /* <DEDUP_REMOVED lines=21> */
.L_x_6651:
[----:B------:R-:W-:Y:S05]  /*13a10*/  BSYNC.RECONVERGENT B0 ;  /* 0x0000000000007941 */ /* 0x000fea0003800200 */
.L_x_6650:
        /* <DEDUP_REMOVED lines=19> */
.L_x_6653:
[----:B------:R-:W-:Y:S05]  /*13b50*/  BSYNC.RECONVERGENT B0 ;  /* 0x0000000000007941 */ /* 0x000fea0003800200 */
.L_x_6652:
[----:B------:R-:W2:Y:S01]  /*13b60*/  S2UR UR8, SR_CgaCtaId ;  /* 0x00000000000879c3 */ /* 0x000ea20000008800 */
[----:B---3--:R-:W-:Y:S01]  /*13b70*/  SHF.R.U32.HI R197, RZ, 0x1, R196 ;  /* 0x00000001ffc57819 */ /* 0x008fe200000116c4 */
[C---:B------:R-:W-:Y:S01]  /*13b80*/  IMAD.SHL.U32 R147, R196.reuse, 0x40, RZ ;  /* 0x00000040c4937824 */ /* 0x040fe200078e00ff */
[C---:B------:R-:W-:Y:S01]  /*13b90*/  LOP3.LUT R0, R196.reuse, 0x8, RZ, 0xc0, !PT ;  /* 0x00000008c4007812 */ /* 0x040fe200078ec0ff */
[C---:B------:R-:W-:Y:S01]  /*13ba0*/  IMAD.SHL.U32 R199, R196.reuse, 0x20, RZ ;  /* 0x00000020c4c77824 */ /* 0x040fe200078e00ff */
[----:B------:R-:W-:Y:S01]  /*13bb0*/  LOP3.LUT R2, R197, 0x8, RZ, 0xc0, !PT ;  /* 0x00000008c5027812 */ /* 0x000fe200078ec0ff */
[----:B------:R-:W-:Y:S01]  /*13bc0*/  IMAD.SHL.U32 R55, R196, 0x8, RZ ;  /* 0x00000008c4377824 */ /* 0x000fe200078e00ff */
[--C-:B----4-:R-:W-:Y:S01]  /*13bd0*/  LOP3.LUT R7, R0, 0x1c0, R147.reuse, 0xf8, !PT ;  /* 0x000001c000077812 */ /* 0x110fe200078ef893 */
[----:B------:R-:W-:Y:S01]  /*13be0*/  UMOV UR4, 0x400 ;  /* 0x0000040000047882 */ /* 0x000fe20000000000 */
[----:B------:R-:W-:Y:S01]  /*13bf0*/  LOP3.LUT R199, R199, 0x7c00, RZ, 0xc0, !PT ;  /* 0x00007c00c7c77812 */ /* 0x000fe200078ec0ff */
[----:B------:R-:W-:Y:S01]  /*13c00*/  IMAD.MOV.U32 R201, RZ, RZ, 0x20 ;  /* 0x00000020ffc97424 */ /* 0x000fe200078e00ff */
[----:B------:R-:W-:Y:S01]  /*13c10*/  LOP3.LUT R198, R55, 0x38, RZ, 0xc0, !PT ;  /* 0x0000003837c67812 */ /* 0x000fe200078ec0ff */
[----:B------:R-:W-:Y:S01]  /*13c20*/  IMAD.MOV.U32 R145, RZ, RZ, 0x40 ;  /* 0x00000040ff917424 */ /* 0x000fe200078e00ff */
[--C-:B------:R-:W-:Y:S01]  /*13c30*/  LOP3.LUT R9, R2, 0x1c0, R147.reuse, 0xf8, !PT ;  /* 0x000001c002097812 */ /* 0x100fe200078ef893 */
[----:B------:R-:W-:Y:S01]  /*13c40*/  IMAD.SHL.U32 R135, R196, 0x2, RZ ;  /* 0x00000002c4877824 */ /* 0x000fe200078e00ff */
[----:B-1----:R-:W-:Y:S01]  /*13c50*/  LOP3.LUT R5, R199, 0x200, R147, 0xf8, !PT ;  /* 0x00000200c7057812 */ /* 0x002fe200078ef893 */
[----:B------:R-:W0:Y:S01]  /*13c60*/  LDGDEPBAR ;  /* 0x00000000000079af */ /* 0x000e220000000000 */
[----:B------:R-:W-:Y:S01]  /*13c70*/  LOP3.LUT R52, R9, R198, RZ, 0x3c, !PT ;  /* 0x000000c609347212 */ /* 0x000fe200078e3cff */
[----:B------:R-:W-:Y:S01]  /*13c80*/  BSSY.RECONVERGENT B1, `(.L_x_6654) ;  /* 0x00003cd000017945 */ /* 0x000fe20003800200 */
[----:B------:R-:W-:-:S02]  /*13c90*/  LOP3.LUT R61, R147, 0x400, RZ, 0xc0, !PT ;  /* 0x00000400933d7812 */ /* 0x000fc400078ec0ff */
[----:B------:R-:W-:Y:S02]  /*13ca0*/  LOP3.LUT R0, R7, R198, RZ, 0x3c, !PT ;  /* 0x000000c607007212 */ /* 0x000fe400078e3cff */
[----:B------:R-:W-:Y:S01]  /*13cb0*/  LOP3.LUT R236, R5, R52, RZ, 0xfc, !PT ;  /* 0x0000003405ec7212 */ /* 0x000fe200078efcff */
[----:B--2---:R-:W-:Y:S01]  /*13cc0*/  ULEA UR8, UR8, UR4, 0x18 ;  /* 0x0000000408087291 */ /* 0x004fe2000f8ec0ff */
[----:B------:R-:W-:Y:S01]  /*13cd0*/  LOP3.LUT P0, RZ, R196, 0x2, RZ, 0xc0, !PT ;  /* 0x00000002c4ff7812 */ /* 0x000fe2000780c0ff */
[----:B------:R-:W-:Y:S01]  /*13ce0*/  IMAD R61, R0, 0x2, R61 ;  /* 0x00000002003d7824 */ /* 0x000fe200078e023d */
[----:B------:R-:W-:Y:S02]  /*13cf0*/  SHF.R.U32.HI R203, RZ, 0x2, R196 ;  /* 0x00000002ffcb7819 */ /* 0x000fe400000116c4 */
[----:B------:R-:W-:Y:S01]  /*13d00*/  SEL R201, R201, 0xffffffe0, !P0 ;  /* 0xffffffe0c9c97807 */ /* 0x000fe20004000000 */
[----:B------:R-:W-:Y:S01]  /*13d10*/  VIADD R234, R61, UR8 ;  /* 0x000000083dea7c36 */ /* 0x000fe20008000000 */
[----:B------:R-:W-:-:S02]  /*13d20*/  LEA R236, R236, UR8, 0x1 ;  /* 0x00000008ecec7c11 */ /* 0x000fc4000f8e08ff */
[----:B------:R-:W-:Y:S01]  /*13d30*/  LDSM.16.M88.4 R8, [R61+UR8+0x4000] ;  /* 0x004000083d08783b */ /* 0x000fe20008000200 */
[--C-:B------:R-:W-:Y:S01]  /*13d40*/  IMAD.IADD R164, R234, 0x1, R201.reuse ;  /* 0x00000001eaa47824 */ /* 0x100fe200078e02c9 */
[----:B------:R-:W-:Y:S01]  /*13d50*/  LOP3.LUT P0, R66, R196, 0x4, RZ, 0xc0, !PT ;  /* 0x00000004c4427812 */ /* 0x000fe2000780c0ff */
[C---:B------:R-:W-:Y:S01]  /*13d60*/  IMAD.IADD R60, R236.reuse, 0x1, R201 ;  /* 0x00000001ec3c7824 */ /* 0x040fe200078e02c9 */
[----:B------:R-:W1:Y:S01]  /*13d70*/  LDSM.16.M88.4 R40, [R236] ;  /* 0x00000000ec28783b */ /* 0x000e620000000200 */
[----:B------:R-:W-:Y:S02]  /*13d80*/  LOP3.LUT R203, R203, 0x7, RZ, 0xc0, !PT ;  /* 0x00000007cbcb7812 */ /* 0x000fe400078ec0ff */
[----:B------:R-:W-:Y:S01]  /*13d90*/  SEL R145, R145, 0xffffffc0, !P0 ;  /* 0xffffffc091917807 */ /* 0x000fe20004000000 */
[----:B------:R-:W2:Y:S01]  /*13da0*/  LDSM.16.M88.4 R100, [R61+UR8+0x4800] ;  /* 0x004800083d64783b */ /* 0x000ea20008000200 */
[----:B------:R-:W-:Y:S02]  /*13db0*/  LOP3.LUT R200, R197, 0x1f0, RZ, 0xc0, !PT ;  /* 0x000001f0c5c87812 */ /* 0x000fe400078ec0ff */
[----:B------:R-:W-:Y:S01]  /*13dc0*/  LOP3.LUT R135, R135, 0x6, RZ, 0xc0, !PT ;  /* 0x0000000687877812 */ /* 0x000fe200078ec0ff */
[----:B------:R-:W3:Y:S01]  /*13dd0*/  LDSM.16.M88.4 R92, [R61+UR8+0x5000] ;  /* 0x005000083d5c783b */ /* 0x000ee20008000200 */
        /* <DEDUP_REMOVED lines=10> */
[----:B------:R-:W-:Y:S04]  /*13e80*/  LDSM.16.M88.4 R24, [R60] ;  /* 0x000000003c18783b */ /* 0x000fe80000000200 */
[----:B------:R-:W4:Y:S04]  /*13e90*/  LDSM.16.M88.4 R28, [R164+0x4000] ;  /* 0x00400000a41c783b */ /* 0x000f280000000200 */
[----:B------:R-:W4:Y:S01]  /*13ea0*/  LDSM.16.M88.4 R20, [R164+0x4800] ;  /* 0x00480000a414783b */ /* 0x000f220000000200 */
[C---:B-1----:R-:W-:Y:S03]  /*13eb0*/  HMMA.16816.F32.BF16 R12, R40.reuse, R8, RZ ;  /* 0x00000008280c723c */ /* 0x042fe600000418ff */
[----:B------:R-:W1:Y:S04]  /*13ec0*/  LDSM.16.M88.4 R16, [R164+0x5000] ;  /* 0x00500000a410783b */ /* 0x000e680000000200 */
[----:B------:R-:W1:Y:S01]  /*13ed0*/  LDSM.16.M88.4 R4, [R164+0x5800] ;  /* 0x00580000a404783b */ /* 0x000e620000000200 */
[C---:B--2---:R-:W-:Y:S03]  /*13ee0*/  HMMA.16816.F32.BF16 R104, R40.reuse, R100, RZ ;  /* 0x000000642868723c */ /* 0x044fe600000418ff */
[----:B------:R-:W2:Y:S04]  /*13ef0*/  LDSM.16.M88.4 R108, [R164+0x6000] ;  /* 0x00600000a46c783b */ /* 0x000ea80000000200 */
[----:B------:R-:W2:Y:S01]  /*13f00*/  LDSM.16.M88.4 R36, [R164+0x6800] ;  /* 0x00680000a424783b */ /* 0x000ea20000000200 */
[C---:B---3--:R-:W-:Y:S03]  /*13f10*/  HMMA.16816.F32.BF16 R96, R40.reuse, R92, RZ ;  /* 0x0000005c2860723c */ /* 0x048fe600000418ff */
        /* <DEDUP_REMOVED lines=45> */
[----:B------:R-:W-:Y:S03]  /*141f0*/  LDSM.16.M88.4 R28, [R0+0x4800] ;  /* 0x00480000001c783b */ /* 0x000fe60000000200 */
[C---:B-1----:R-:W-:Y:S08]  /*14200*/  HMMA.16816.F32.BF16 R12, R20.reuse, R16, R12 ;  /* 0x00000010140c723c */ /* 0x042ff0000004180c */
[C---:B------:R-:W-:Y:S01]  /*14210*/  HMMA.16816.F32.BF16 R8, R20.reuse, R18, R8 ;  /* 0x000000121408723c */ /* 0x040fe20000041808 */
[----:B------:R-:W-:Y:S07]  /*14220*/  LDSM.16.M88.4 R16, [R0+0x4000] ;  /* 0x004000000010783b */ /* 0x000fee0000000200 */
[C---:B------:R-:W-:Y:S08]  /*14230*/  HMMA.16816.F32.BF16 R104, R20.reuse, R4, R104 ;  /* 0x000000041468723c */ /* 0x040ff00000041868 */
[C---:B------:R-:W-:Y:S01]  /*14240*/  HMMA.16816.F32.BF16 R100, R20.reuse, R6, R100 ;  /* 0x000000061464723c */ /* 0x040fe20000041864 */
[----:B------:R-:W1:Y:S07]  /*14250*/  LDSM.16.M88.4 R4, [R204] ;  /* 0x00000000cc04783b */ /* 0x000e6e0000000200 */
        /* <DEDUP_REMOVED lines=11> */
[----:B------:R-:W-:Y:S07]  /*14310*/  LDSM.16.M88.4 R36, [R61+UR8+0x8800] ;  /* 0x008800083d24783b */ /* 0x000fee0008000200 */
[C---:B---3--:R-:W-:Y:S08]  /*14320*/  HMMA.16816.F32.BF16 R56, R20.reuse, R24, R56 ;  /* 0x000000181438723c */ /* 0x048ff00000041838 */
[C---:B------:R-:W-:Y:S01]  /*14330*/  HMMA.16816.F32.BF16 R48, R20.reuse, R26, R48 ;  /* 0x0000001a1430723c */ /* 0x040fe20000041830 */
[----:B------:R-:W2:Y:S07]  /*14340*/  LDSM.16.M88.4 R24, [R0+0x5000] ;  /* 0x005000000018783b */ /* 0x000eae0000000200 */
[C---:B------:R-:W-:Y:S08]  /*14350*/  HMMA.16816.F32.BF16 R44, R20.reuse, R32, R44 ;  /* 0x00000020142c723c */ /* 0x040ff0000004182c */
[----:B------:R-:W-:Y:S01]  /*14360*/  HMMA.16816.F32.BF16 R40, R20, R34, R40 ;  /* 0x000000221428723c */ /* 0x000fe20000041828 */
[----:B------:R-:W3:Y:S04]  /*14370*/  LDSM.16.M88.4 R20, [R0+0x7000] ;  /* 0x007000000014783b */ /* 0x000ee80000000200 */
[----:B------:R-:W-:Y:S03]  /*14380*/  LDSM.16.M88.4 R32, [R61+UR8+0x9000] ;  /* 0x009000083d20783b */ /* 0x000fe60008000200 */
[C---:B-1----:R-:W-:Y:S08]  /*14390*/  HMMA.16816.F32.BF16 R12, R4.reuse, R16, R12 ;  /* 0x00000010040c723c */ /* 0x042ff0000004180c */
[C---:B------:R-:W-:Y:S01]  /*143a0*/  HMMA.16816.F32.BF16 R8, R4.reuse, R18, R8 ;  /* 0x000000120408723c */ /* 0x040fe20000041808 */
[----:B------:R-:W1:Y:S07]  /*143b0*/  LDSM.16.M88.4 R16, [R0+0x7800] ;  /* 0x007800000010783b */ /* 0x000e6e0000000200 */
[C---:B------:R-:W-:Y:S08]  /*143c0*/  HMMA.16816.F32.BF16 R104, R4.reuse, R28, R104 ;  /* 0x0000001c0468723c */ /* 0x040ff00000041868 */
[C---:B------:R-:W-:Y:S01]  /*143d0*/  HMMA.16816.F32.BF16 R100, R4.reuse, R30, R100 ;  /* 0x0000001e0464723c */ /* 0x040fe20000041864 */
[----:B------:R-:W4:Y:S07]  /*143e0*/  LDSM.16.M88.4 R28, [R61+UR8+0x9800] ;  /* 0x009800083d1c783b */ /* 0x000f2e0008000200 */
        /* <DEDUP_REMOVED lines=31> */
[C---:B--2---:R-:W-:Y:S08]  /*145e0*/  HMMA.16816.F32.BF16 R80, R112.reuse, R24, R80 ;  /* 0x000000187050723c */ /* 0x044ff00000041850 */
[----:B------:R-:W-:Y:S01]  /*145f0*/  HMMA.16816.F32.BF16 R76, R112, R26, R76 ;  /* 0x0000001a704c723c */ /* 0x000fe2000004184c */
        /* <DEDUP_REMOVED lines=29> */
[C---:B--2---:R-:W-:Y:S08]  /*147d0*/  HMMA.16816.F32.BF16 R56, R4.reuse, R24, R56 ;  /* 0x000000180438723c */ /* 0x044ff00000041838 */
[C---:B------:R-:W-:Y:S01]  /*147e0*/  HMMA.16816.F32.BF16 R48, R4.reuse, R26, R48 ;  /* 0x0000001a0430723c */ /* 0x040fe20000041830 */
[----:B------:R-:W-:Y:S07]  /*147f0*/  LDSM.16.M88.4 R24, [R0+0x9800] ;  /* 0x009800000018783b */ /* 0x000fee0000000200 */
[C---:B-1----:R-:W-:Y:S08]  /*14800*/  HMMA.16816.F32.BF16 R44, R4.reuse, R20, R44 ;  /* 0x00000014042c723c */ /* 0x042ff0000004182c */
[----:B------:R-:W-:Y:S01]  /*14810*/  HMMA.16816.F32.BF16 R40, R4, R22, R40 ;  /* 0x000000160428723c */ /* 0x000fe20000041828 */
[----:B------:R-:W-:Y:S04]  /*14820*/  LDSM.16.M88.4 R4, [R204+0x2000] ;  /* 0x00200000cc04783b */ /* 0x000fe80000000200 */
[----:B------:R-:W1:Y:S03]  /*14830*/  LDSM.16.M88.4 R20, [R0+0xa000] ;  /* 0x00a000000014783b */ /* 0x000e660000000200 */
[C---:B---3--:R-:W-:Y:S08]  /*14840*/  HMMA.16816.F32.BF16 R12, R140.reuse, R16, R12 ;  /* 0x000000108c0c723c */ /* 0x048ff0000004180c */
[C---:B------:R-:W-:Y:S01]  /*14850*/  HMMA.16816.F32.BF16 R8, R140.reuse, R18, R8 ;  /* 0x000000128c08723c */ /* 0x040fe20000041808 */
[----:B------:R-:W2:Y:S07]  /*14860*/  LDSM.16.M88.4 R16, [R0+0xa800] ;  /* 0x00a800000010783b */ /* 0x000eae0000000200 */
[C---:B------:R-:W-:Y:S08]  /*14870*/  HMMA.16816.F32.BF16 R80, R140.reuse, R120, R80 ;  /* 0x000000788c50723c */ /* 0x040ff00000041850 */
[C---:B------:R-:W-:Y:S08]  /*14880*/  HMMA.16816.F32.BF16 R76, R140.reuse, R122, R76 ;  /* 0x0000007a8c4c723c */ /* 0x040ff0000004184c */
[C---:B------:R-:W-:Y:S01]  /*14890*/  HMMA.16816.F32.BF16 R120, R140.reuse, R116, R72 ;  /* 0x000000748c78723c */ /* 0x040fe20000041848 */
[----:B------:R-:W3:Y:S07]  /*148a0*/  LDSM.16.M88.4 R72, [R0+0xb000] ;  /* 0x00b000000048783b */ /* 0x000eee0000000200 */
[----:B------:R-:W-:Y:S08]  /*148b0*/  HMMA.16816.F32.BF16 R68, R140, R118, R68 ;  /* 0x000000768c44723c */ /* 0x000ff00000041844 */
[----:B-1----:R-:W-:Y:S01]  /*148c0*/  HMMA.16816.F32.BF16 R76, R4, R22, R76 ;  /* 0x00000016044c723c */ /* 0x002fe2000004184c */
[----:B------:R-:W-:-:S05]  /*148d0*/  LOP3.LUT R22, R203, R200, RZ, 0xfc, !PT ;  /* 0x000000c8cb167212 */ /* 0x000fca00078efcff */
[--C-:B------:R-:W-:Y:S02]  /*148e0*/  IMAD R154, R217, 0x40, R22.reuse ;  /* 0x00000040d99a7824 */ /* 0x100fe400078e0216 */
[----:B--2---:R-:W-:Y:S01]  /*148f0*/  HMMA.16816.F32.BF16 R120, R4, R16, R120 ;  /* 0x000000100478723c */ /* 0x004fe20000041878 */
[----:B------:R-:W-:Y:S01]  /*14900*/  LOP3.LUT R16, R196, 0x38, RZ, 0xc0, !PT ;  /* 0x00000038c4107812 */ /* 0x000fe200078ec0ff */
[----:B------:R-:W-:-:S03]  /*14910*/  IMAD.IADD R22, R65, 0x1, R22 ;  /* 0x0000000141167824 */ /* 0x000fc600078e0216 */
[--C-:B------:R-:W-:Y:S01]  /*14920*/  LOP3.LUT R17, R16, 0x1c0, R55.reuse, 0xf8, !PT ;  /* 0x000001c010117812 */ /* 0x100fe200078ef837 */
[----:B------:R-:W-:Y:S02]  /*14930*/  VIADD R156, R22, 0x8 ;  /* 0x00000008169c7836 */ /* 0x000fe40000000000 */
[----:B------:R-:W-:Y:S01]  /*14940*/  HMMA.16816.F32.BF16 R68, R4, R18, R68 ;  /* 0x000000120444723c */ /* 0x000fe20000041844 */
[----:B------:R-:W-:Y:S02]  /*14950*/  LOP3.LUT R16, R17, R198, RZ, 0x3c, !PT ;  /* 0x000000c611107212 */ /* 0x000fe400078e3cff */
[----:B-----5:R-:W-:Y:S02]  /*14960*/  IADD3 R19, PT, PT, R67, -R218, -R54 ;  /* 0x800000da43137210 */ /* 0x020fe40007ffe836 */
[----:B------:R-:W-:Y:S02]  /*14970*/  IADD3 R17, PT, PT, R3, R67, -R218 ;  /* 0x0000004303117210 */ /* 0x000fe40007ffe8da */
[----:B------:R-:W-:Y:S01]  /*14980*/  LOP3.LUT R55, R16, 0x1e00, R55, 0xf8, !PT ;  /* 0x00001e0010377812 */ /* 0x000fe200078ef837 */
[C---:B------:R-:W-:Y:S01]  /*14990*/  IMAD.IADD R230, R154.reuse, 0x1, R19 ;  /* 0x000000019ae67824 */ /* 0x040fe200078e0213 */
[----:B------:R-:W-:Y:S01]  /*149a0*/  HMMA.16816.F32.BF16 R96, R140, R128, R96 ;  /* 0x000000808c60723c */ /* 0x000fe20000041860 */
[----:B------:R-:W-:Y:S01]  /*149b0*/  IMAD.IADD R154, R154, 0x1, R17 ;  /* 0x000000019a9a7824 */ /* 0x000fe200078e0211 */
[----:B------:R-:W-:Y:S01]  /*149c0*/  LEA R235, R55, UR8, 0x1 ;  /* 0x0000000837eb7c11 */ /* 0x000fe2000f8e08ff */
[----:B------:R-:W1:Y:S01]  /*149d0*/  LDSM.16.M88.4 R16, [R0+0xb800] ;  /* 0x00b800000010783b */ /* 0x000e620000000200 */
[----:B------:R-:W-:Y:S01]  /*149e0*/  VIADD R228, R230, 0x8 ;  /* 0x00000008e6e47836 */ /* 0x000fe20000000000 */
[----:B------:R-:W-:-:S04]  /*149f0*/  DEPBAR.LE SB0, 0x0 ;  /* 0x000080000000791a */ /* 0x000fc80000000000 */
[----:B------:R-:W-:Y:S01]  /*14a00*/  HMMA.16816.F32.BF16 R100, R140, R138, R100 ;  /* 0x0000008a8c64723c */ /* 0x000fe20000041864 */
[C-C-:B------:R-:W-:Y:S02]  /*14a10*/  VIADDMNMX R229, R154.reuse, 0x1, R67.reuse, PT ;  /* 0x000000019ae57846 */ /* 0x140fe40003800143 */
[----:B------:R-:W-:-:S05]  /*14a20*/  VIADDMNMX R227, R154, 0x9, R67, PT ;  /* 0x000000099ae37846 */ /* 0x000fca0003800143 */
[----:B------:R-:W-:Y:S01]  /*14a30*/  HMMA.16816.F32.BF16 R104, R140, R136, R104 ;  /* 0x000000888c68723c */ /* 0x000fe20000041868 */
[----:B------:R-:W-:-:S07]  /*14a40*/  VIADD R136, R64, 0xffffffff ;  /* 0xffffffff40887836 */ /* 0x000fce0000000000 */
[----:B------:R-:W-:Y:S01]  /*14a50*/  HMMA.16816.F32.BF16 R80, R4, R20, R80 ;  /* 0x000000140450723c */ /* 0x000fe20000041850 */
[----:B------:R-:W-:-:S07]  /*14a60*/  IMAD.SHL.U32 R20, R136, 0x80, RZ ;  /* 0x0000008088147824 */ /* 0x000fce00078e00ff */
[C---:B------:R-:W-:Y:S08]  /*14a70*/  HMMA.16816.F32.BF16 R92, R140.reuse, R130, R92 ;  /* 0x000000828c5c723c */ /* 0x040ff0000004185c */
[C---:B------:R-:W-:Y:S08]  /*14a80*/  HMMA.16816.F32.BF16 R88, R140.reuse, R124, R88 ;  /* 0x0000007c8c58723c */ /* 0x040ff00000041858 */
[C---:B------:R-:W-:Y:S08]  /*14a90*/  HMMA.16816.F32.BF16 R84, R140.reuse, R126, R84 ;  /* 0x0000007e8c54723c */ /* 0x040ff00000041854 */
[C---:B------:R-:W-:Y:S08]  /*14aa0*/  HMMA.16816.F32.BF16 R56, R140.reuse, R112, R56 ;  /* 0x000000708c38723c */ /* 0x040ff00000041838 */
[C---:B------:R-:W-:Y:S08]  /*14ab0*/  HMMA.16816.F32.BF16 R48, R140.reuse, R114, R48 ;  /* 0x000000728c30723c */ /* 0x040ff00000041830 */
[----:B------:R-:W-:Y:S01]  /*14ac0*/  HMMA.16816.F32.BF16 R44, R140, R108, R44 ;  /* 0x0000006c8c2c723c */ /* 0x000fe2000004182c */
[----:B------:R-:W-:-:S04]  /*14ad0*/  LOP3.LUT R109, R20, R135, RZ, 0xfc, !PT ;  /* 0x00000087146d7212 */ /* 0x000fc800078efcff */
[----:B------:R-:W-:Y:S01]  /*14ae0*/  ISETP.GT.AND P3, PT, R230, R109, PT ;  /* 0x0000006de600720c */ /* 0x000fe20003f64270 */
[C---:B------:R-:W-:Y:S01]  /*14af0*/  IMAD.IADD R3, R109.reuse, 0x1, R218 ;  /* 0x000000016d037824 */ /* 0x040fe200078e02da */
[C---:B------:R-:W-:Y:S01]  /*14b00*/  ISETP.GE.AND P0, PT, R109.reuse, R229, PT ;  /* 0x000000e56d00720c */ /* 0x040fe20003f06270 */
[----:B------:R-:W-:Y:S01]  /*14b10*/  HMMA.16816.F32.BF16 R40, R140, R110, R40 ;  /* 0x0000006e8c28723c */ /* 0x000fe20000041828 */
[----:B------:R-:W-:Y:S02]  /*14b20*/  VIADD R67, R109, 0x1 ;  /* 0x000000016d437836 */ /* 0x000fe40000000000 */
[C-C-:B------:R-:W-:Y:S01]  /*14b30*/  IADD3 R112, PT, PT, R22.reuse, -0x20, -R3.reuse ;  /* 0xffffffe016707810 */ /* 0x140fe20007ffe803 */
[C-C-:B------:R-:W-:Y:S01]  /*14b40*/  IMAD.IADD R111, R22.reuse, 0x1, -R3.reuse ;  /* 0x00000001166f7824 */ /* 0x140fe200078e0a03 */
[--C-:B------:R-:W-:Y:S01]  /*14b50*/  IADD3 R114, PT, PT, R22, -0x18, -R3.reuse ;  /* 0xffffffe816727810 */ /* 0x100fe20007ffe803 */
[--C-:B------:R-:W-:Y:S01]  /*14b60*/  IMAD.IADD R118, R156, 0x1, -R3.reuse ;  /* 0x000000019c767824 */ /* 0x100fe200078e0a03 */
[----:B------:R-:W-:Y:S01]  /*14b70*/  IABS R112, R112 ;  /* 0x0000007000707213 */ /* 0x000fe20000000000 */
[----:B------:R-:W-:Y:S01]  /*14b80*/  HMMA.16816.F32.BF16 R96, R4, R28, R96 ;  /* 0x0000001c0460723c */ /* 0x000fe20000041860 */
[----:B------:R-:W-:-:S02]  /*14b90*/  IADD3 R137, PT, PT, R22, -0x58, -R3 ;  /* 0xffffffa816897810 */ /* 0x000fc40007ffe803 */
[C-C-:B------:R-:W-:Y:S02]  /*14ba0*/  IADD3 R116, PT, PT, R22.reuse, -0x11, -R3.reuse ;  /* 0xffffffef16747810 */ /* 0x140fe40007ffe803 */
[C-C-:B------:R-:W-:Y:S02]  /*14bb0*/  IADD3 R117, PT, PT, R22.reuse, -0x10, -R3.reuse ;  /* 0xfffffff016757810 */ /* 0x140fe40007ffe803 */
[----:B------:R-:W-:Y:S01]  /*14bc0*/  IADD3 R113, PT, PT, R22, -0x19, -R3 ;  /* 0xffffffe716717810 */ /* 0x000fe20007ffe803 */
[----:B------:R-:W-:Y:S01]  /*14bd0*/  HMMA.16816.F32.BF16 R100, R4, R34, R100 ;  /* 0x000000220464723c */ /* 0x000fe20000041864 */
[----:B------:R-:W-:Y:S02]  /*14be0*/  IABS R114, R114 ;  /* 0x0000007200727213 */ /* 0x000fe40000000000 */
[----:B------:R-:W-:Y:S02]  /*14bf0*/  IABS R137, R137 ;  /* 0x0000008900897213 */ /* 0x000fe40000000000 */
[----:B------:R-:W-:-:S02]  /*14c00*/  IABS R116, R116 ;  /* 0x0000007400747213 */ /* 0x000fc40000000000 */
[----:B------:R-:W-:Y:S01]  /*14c10*/  IABS R117, R117 ;  /* 0x0000007500757213 */ /* 0x000fe20000000000 */
[C---:B------:R-:W-:Y:S01]  /*14c20*/  HMMA.16816.F32.BF16 R104, R4.reuse, R32, R104 ;  /* 0x000000200468723c */ /* 0x040fe20000041868 */
[----:B------:R-:W-:Y:S02]  /*14c30*/  IABS R113, R113 ;  /* 0x0000007100717213 */ /* 0x000fe40000000000 */
[C-C-:B------:R-:W-:Y:S02]  /*14c40*/  IADD3 R119, PT, PT, R22.reuse, -0x1, -R3.reuse ;  /* 0xffffffff16777810 */ /* 0x140fe40007ffe803 */
[----:B------:R-:W-:Y:S02]  /*14c50*/  I2FP.F32.S32 R137, R137 ;  /* 0x0000008900897245 */ /* 0x000fe40000201400 */
[----:B------:R-:W-:Y:S01]  /*14c60*/  I2FP.F32.S32 R117, R117 ;  /* 0x0000007500757245 */ /* 0x000fe20000201400 */
[----:B------:R-:W-:Y:S01]  /*14c70*/  HMMA.16816.F32.BF16 R12, R4, R36, R12 ;  /* 0x00000024040c723c */ /* 0x000fe2000004180c */
[----:B------:R-:W-:Y:S01]  /*14c80*/  IADD3 R115, PT, PT, R22, -0x9, -R3 ;  /* 0xfffffff716737810 */ /* 0x000fe20007ffe803 */
[----:B------:R-:W-:Y:S01]  /*14c90*/  FFMA.FTZ R184, -R221, R137, R68 ;  /* 0x00000089ddb87223 */ /* 0x000fe20000010144 */
[----:B------:R-:W-:-:S02]  /*14ca0*/  IABS R119, R119 ;  /* 0x0000007700777213 */ /* 0x000fc40000000000 */
[C-C-:B------:R-:W-:Y:S02]  /*14cb0*/  IADD3 R124, PT, PT, R22.reuse, -0x79, -R3.reuse ;  /* 0xffffff87167c7810 */ /* 0x140fe40007ffe803 */
[C-C-:B------:R-:W-:Y:S01]  /*14cc0*/  IADD3 R129, PT, PT, R22.reuse, -0x68, -R3.reuse ;  /* 0xffffff9816817810 */ /* 0x140fe20007ffe803 */
[C---:B------:R-:W-:Y:S01]  /*14cd0*/  HMMA.16816.F32.BF16 R8, R4.reuse, R38, R8 ;  /* 0x000000260408723c */ /* 0x040fe20000041808 */
[----:B------:R-:W-:Y:S02]  /*14ce0*/  IABS R68, R111 ;  /* 0x0000006f00447213 */ /* 0x000fe40000000000 */
[C-C-:B------:R-:W-:Y:S02]  /*14cf0*/  IADD3 R131, PT, PT, R22.reuse, -0x60, -R3.reuse ;  /* 0xffffffa016837810 */ /* 0x140fe40007ffe803 */
[----:B------:R-:W-:Y:S02]  /*14d00*/  IABS R115, R115 ;  /* 0x0000007300737213 */ /* 0x000fe40000000000 */
[----:B------:R-:W-:Y:S01]  /*14d10*/  I2FP.F32.S32 R154, R119 ;  /* 0x00000077009a7245 */ /* 0x000fe20000201400 */
[----:B------:R-:W-:Y:S01]  /*14d20*/  HMMA.16816.F32.BF16 R92, R4, R30, R92 ;  /* 0x0000001e045c723c */ /* 0x000fe2000004185c */
[----:B------:R-:W-:-:S02]  /*14d30*/  IADD3 R152, PT, PT, R22, -0x21, -R3 ;  /* 0xffffffdf16987810 */ /* 0x000fc40007ffe803 */
[----:B------:R-:W-:Y:S01]  /*14d40*/  IABS R129, R129 ;  /* 0x0000008100817213 */ /* 0x000fe20000000000 */
[C---:B------:R-:W-:Y:S01]  /*14d50*/  FFMA.FTZ R119, -R221.reuse, R154, R13 ;  /* 0x0000009add777223 */ /* 0x040fe2000001010d */
[----:B------:R-:W-:Y:S02]  /*14d60*/  I2FP.F32.S32 R68, R68 ;  /* 0x0000004400447245 */ /* 0x000fe40000201400 */
[C-C-:B------:R-:W-:Y:S01]  /*14d70*/  IADD3 R125, PT, PT, R22.reuse, -0x78, -R3.reuse ;  /* 0xffffff88167d7810 */ /* 0x140fe20007ffe803 */
[----:B------:R-:W-:Y:S01]  /*14d80*/  HMMA.16816.F32.BF16 R88, R4, R24, R88 ;  /* 0x000000180458723c */ /* 0x000fe20000041858 */
[----:B------:R-:W-:Y:S02]  /*14d90*/  IABS R131, R131 ;  /* 0x0000008300837213 */ /* 0x000fe40000000000 */
[C-C-:B------:R-:W-:Y:S01]  /*14da0*/  IADD3 R151, PT, PT, R22.reuse, -0x28, -R3.reuse ;  /* 0xffffffd816977810 */ /* 0x140fe20007ffe803 */
[----:B------:R-:W-:Y:S01]  /*14db0*/  FFMA.FTZ R10, -R221, R68, R10 ;  /* 0x00000044dd0a7223 */ /* 0x000fe2000001010a */
[----:B------:R-:W-:-:S02]  /*14dc0*/  IADD3 R150, PT, PT, R22, -0x29, -R3 ;  /* 0xffffffd716967810 */ /* 0x000fc40007ffe803 */
[----:B------:R-:W-:Y:S01]  /*14dd0*/  ISETP.GT.AND P6, PT, R230, R67, PT ;  /* 0x00000043e600720c */ /* 0x000fe20003fc4270 */
[C---:B------:R-:W-:Y:S01]  /*14de0*/  HMMA.16816.F32.BF16 R84, R4.reuse, R26, R84 ;  /* 0x0000001a0454723c */ /* 0x040fe20000041854 */
[----:B------:R-:W-:Y:S02]  /*14df0*/  IABS R152, R152 ;  /* 0x0000009800987213 */ /* 0x000fe40000000000 */
[----:B------:R-:W-:Y:S02]  /*14e00*/  I2FP.F32.S32 R129, R129 ;  /* 0x0000008100817245 */ /* 0x000fe40000201400 */
[C-C-:B------:R-:W-:Y:S02]  /*14e10*/  IADD3 R149, PT, PT, R22.reuse, -0x30, -R3.reuse ;  /* 0xffffffd016957810 */ /* 0x140fe40007ffe803 */
[----:B------:R-:W-:Y:S01]  /*14e20*/  IADD3 R148, PT, PT, R22, -0x31, -R3 ;  /* 0xffffffcf16947810 */ /* 0x000fe20007ffe803 */
[----:B---3--:R-:W-:Y:S01]  /*14e30*/  HMMA.16816.F32.BF16 R56, R4, R72, R56 ;  /* 0x000000480438723c */ /* 0x008fe20000041838 */
[----:B------:R-:W-:-:S02]  /*14e40*/  I2FP.F32.S32 R131, R131 ;  /* 0x0000008300837245 */ /* 0x000fc40000201400 */
[----:B------:R-:W-:Y:S02]  /*14e50*/  IABS R13, R125 ;  /* 0x0000007d000d7213 */ /* 0x000fe40000000000 */
[----:B------:R-:W-:Y:S02]  /*14e60*/  IABS R151, R151 ;  /* 0x0000009700977213 */ /* 0x000fe40000000000 */
[----:B------:R-:W-:Y:S01]  /*14e70*/  IABS R150, R150 ;  /* 0x0000009600967213 */ /* 0x000fe20000000000 */
[----:B------:R-:W-:Y:S01]  /*14e80*/  HMMA.16816.F32.BF16 R48, R4, R74, R48 ;  /* 0x0000004a0430723c */ /* 0x000fe20000041830 */
[----:B------:R-:W-:Y:S02]  /*14e90*/  I2FP.F32.S32 R152, R152 ;  /* 0x0000009800987245 */ /* 0x000fe40000201400 */
[----:B------:R-:W-:Y:S02]  /*14ea0*/  FSEL R119, R119, -INF , !P6 ;  /* 0xff80000077777808 */ /* 0x000fe40007000000 */
[----:B------:R-:W-:-:S02]  /*14eb0*/  IADD3 R146, PT, PT, R22, -0x38, -R3 ;  /* 0xffffffc816927810 */ /* 0x000fc40007ffe803 */
[C---:B------:R-:W-:Y:S01]  /*14ec0*/  IADD3 R144, PT, PT, R22.reuse, -0x39, -R3 ;  /* 0xffffffc716907810 */ /* 0x040fe20007ffe803 */
[C---:B-1----:R-:W-:Y:S01]  /*14ed0*/  HMMA.16816.F32.BF16 R44, R4.reuse, R16, R44 ;  /* 0x00000010042c723c */ /* 0x042fe2000004182c */
[----:B------:R-:W-:Y:S01]  /*14ee0*/  I2FP.F32.S32 R16, R115 ;  /* 0x0000007300107245 */ /* 0x000fe20000201400 */
[C---:B------:R-:W-:Y:S01]  /*14ef0*/  FFMA.FTZ R17, -R221.reuse, R152, R97 ;  /* 0x00000098dd117223 */ /* 0x040fe20000010161 */
[----:B------:R-:W-:Y:S01]  /*14f00*/  IABS R149, R149 ;  /* 0x0000009500957213 */ /* 0x000fe20000000000 */
[C---:B------:R-:W-:Y:S01]  /*14f10*/  FFMA.FTZ R168, -R221.reuse, R131, R56 ;  /* 0x00000083dda87223 */ /* 0x040fe20000010138 */
[----:B------:R-:W-:Y:S01]  /*14f20*/  IABS R148, R148 ;  /* 0x0000009400947213 */ /* 0x000fe20000000000 */
[----:B------:R-:W-:Y:S01]  /*14f30*/  FFMA.FTZ R115, -R221, R16, R9 ;  /* 0x00000010dd737223 */ /* 0x000fe20000010109 */
[----:B------:R-:W-:Y:S01]  /*14f40*/  IADD3 R143, PT, PT, R22, -0x40, -R3 ;  /* 0xffffffc0168f7810 */ /* 0x000fe20007ffe803 */
[----:B------:R-:W-:Y:S01]  /*14f50*/  HMMA.16816.F32.BF16 R40, R4, R18, R40 ;  /* 0x000000120428723c */ /* 0x000fe20000041828 */
[----:B------:R-:W-:Y:S01]  /*14f60*/  I2FP.F32.S32 R5, R112 ;  /* 0x0000007000057245 */ /* 0x000fe20000201400 */
[----:B------:R-:W-:Y:S01]  /*14f70*/  VIADD R18, R109, 0x18 ;  /* 0x000000186d127836 */ /* 0x000fe20000000000 */
[----:B------:R-:W-:Y:S01]  /*14f80*/  I2FP.F32.S32 R7, R114 ;  /* 0x0000007200077245 */ /* 0x000fe20000201400 */
[C---:B------:R-:W-:Y:S01]  /*14f90*/  FFMA.FTZ R114, -R221.reuse, R117, R104 ;  /* 0x00000075dd727223 */ /* 0x040fe20000010168 */
[----:B------:R-:W-:Y:S01]  /*14fa0*/  I2FP.F32.S32 R4, R116 ;  /* 0x0000007400047245 */ /* 0x000fe20000201400 */
[----:B------:R-:W-:Y:S01]  /*14fb0*/  FFMA.FTZ R112, -R221, R5, R96 ;  /* 0x00000005dd707223 */ /* 0x000fe20000010160 */
[----:B------:R-:W-:Y:S01]  /*14fc0*/  VIADD R5, R111, 0xfffffff8 ;  /* 0xfffffff86f057836 */ /* 0x000fe20000000000 */
[----:B------:R-:W-:Y:S01]  /*14fd0*/  I2FP.F32.S32 R116, R113 ;  /* 0x0000007100747245 */ /* 0x000fe20000201400 */
[C---:B------:R-:W-:Y:S01]  /*14fe0*/  FFMA.FTZ R113, -R221.reuse, R7, R100 ;  /* 0x00000007dd717223 */ /* 0x040fe20000010164 */
[----:B------:R-:W-:Y:S01]  /*14ff0*/  IABS R7, R118 ;  /* 0x0000007600077213 */ /* 0x000fe20000000000 */
[----:B------:R-:W-:Y:S01]  /*15000*/  FFMA.FTZ R117, -R221, R4, R105 ;  /* 0x00000004dd757223 */ /* 0x000fe20000010169 */
[----:B------:R-:W-:Y:S01]  /*15010*/  IABS R5, R5 ;  /* 0x0000000500057213 */ /* 0x000fe20000000000 */
[----:B------:R-:W-:Y:S01]  /*15020*/  VIADD R118, R109, 0x8 ;  /* 0x000000086d767836 */ /* 0x000fe20000000000 */
[----:B------:R-:W-:Y:S01]  /*15030*/  I2FP.F32.S32 R7, R7 ;  /* 0x0000000700077245 */ /* 0x000fe20000201400 */
[----:B------:R-:W-:Y:S01]  /*15040*/  FFMA.FTZ R162, -R221, R129, R48 ;  /* 0x00000081dda27223 */ /* 0x000fe20000010130 */
[----:B------:R-:W-:Y:S01]  /*15050*/  IABS R4, R124 ;  /* 0x0000007c00047213 */ /* 0x000fe20000000000 */
[----:B------:R-:W-:Y:S01]  /*15060*/  VIADD R48, R109, 0x10 ;  /* 0x000000106d307836 */ /* 0x000fe20000000000 */
[----:B------:R-:W-:Y:S01]  /*15070*/  I2FP.F32.S32 R5, R5 ;  /* 0x0000000500057245 */ /* 0x000fe20000201400 */
[----:B------:R-:W-:Y:S01]  /*15080*/  FFMA.FTZ R7, -R221, R7, R14 ;  /* 0x00000007dd077223 */ /* 0x000fe2000001010e */
[----:B------:R-:W-:Y:S01]  /*15090*/  I2FP.F32.S32 R4, R4 ;  /* 0x0000000400047245 */ /* 0x000fe20000201400 */
[----:B------:R-:W-:Y:S01]  /*150a0*/  VIADD R14, R109, 0x11 ;  /* 0x000000116d0e7836 */ /* 0x000fe20000000000 */
[C---:B------:R-:W-:Y:S01]  /*150b0*/  ISETP.GT.AND P4, PT, R230.reuse, R118, PT ;  /* 0x00000076e600720c */ /* 0x040fe20003f84270 */
[C---:B------:R-:W-:Y:S01]  /*150c0*/  FFMA.FTZ R8, -R221.reuse, R5, R8 ;  /* 0x00000005dd087223 */ /* 0x040fe20000010108 */
[C---:B------:R-:W-:Y:S01]  /*150d0*/  FFMA.FTZ R5, -R221.reuse, R68, R12 ;  /* 0x00000044dd057223 */ /* 0x040fe2000001010c */
[----:B------:R-:W-:Y:S01]  /*150e0*/  FFMA.FTZ R9, -R221, R4, R41 ;  /* 0x00000004dd097223 */ /* 0x000fe20000010129 */
[C---:B------:R-:W-:Y:S01]  /*150f0*/  VIADD R4, R109.reuse, 0x21 ;  /* 0x000000216d047836 */ /* 0x040fe20000000000 */
[----:B------:R-:W-:Y:S01]  /*15100*/  ISETP.GT.AND P6, PT, R230, R14, PT ;  /* 0x0000000ee600720c */ /* 0x000fe20003fc4270 */
[C---:B------:R-:W-:Y:S01]  /*15110*/  VIADD R105, R109.reuse, 0x28 ;  /* 0x000000286d697836 */ /* 0x040fe20000000000 */
[----:B------:R-:W-:Y:S01]  /*15120*/  IADD3 R142, PT, PT, R22, -0x41, -R3 ;  /* 0xffffffbf168e7810 */ /* 0x000fe20007ffe803 */
[C---:B------:R-:W-:Y:S01]  /*15130*/  VIADD R96, R109.reuse, 0x31 ;  /* 0x000000316d607836 */ /* 0x040fe20000000000 */
[----:B------:R-:W-:Y:S01]  /*15140*/  I2FP.F32.S32 R13, R13 ;  /* 0x0000000d000d7245 */ /* 0x000fe20000201400 */
[----:B------:R-:W-:Y:S01]  /*15150*/  VIADD R6, R109, 0x20 ;  /* 0x000000206d067836 */ /* 0x000fe20000000000 */
[----:B------:R-:W-:Y:S01]  /*15160*/  FSEL R5, R5, -INF , !P3 ;  /* 0xff80000005057808 */ /* 0x000fe20005800000 */
[----:B------:R-:W-:Y:S01]  /*15170*/  VIADD R97, R109, 0x30 ;  /* 0x000000306d617836 */ /* 0x000fe20000000000 */
[----:B------:R-:W-:Y:S01]  /*15180*/  I2FP.F32.S32 R151, R151 ;  /* 0x0000009700977245 */ /* 0x000fe20000201400 */
[----:B------:R-:W-:Y:S01]  /*15190*/  FFMA.FTZ R13, -R221, R13, R40 ;  /* 0x0000000ddd0d7223 */ /* 0x000fe20000010128 */
[----:B------:R-:W-:Y:S01]  /*151a0*/  I2FP.F32.S32 R100, R150 ;  /* 0x0000009600647245 */ /* 0x000fe20000201400 */
[----:B------:R-:W-:Y:S01]  /*151b0*/  VIADD R40, R109, 0x9 ;  /* 0x000000096d287836 */ /* 0x000fe20000000000 */
[----:B------:R-:W-:Y:S01]  /*151c0*/  FSEL R56, R8, -INF , !P4 ;  /* 0xff80000008387808 */ /* 0x000fe20006000000 */
[C---:B------:R-:W-:Y:S01]  /*151d0*/  FFMA.FTZ R104, -R221.reuse, R151, R92 ;  /* 0x00000097dd687223 */ /* 0x040fe2000001015c */
[----:B------:R-:W-:Y:S01]  /*151e0*/  I2FP.F32.S32 R149, R149 ;  /* 0x0000009500957245 */ /* 0x000fe20000201400 */
[----:B------:R-:W-:Y:S01]  /*151f0*/  FFMA.FTZ R100, -R221, R100, R93 ;  /* 0x00000064dd647223 */ /* 0x000fe2000001015d */
[----:B------:R-:W-:Y:S01]  /*15200*/  I2FP.F32.S32 R148, R148 ;  /* 0x0000009400947245 */ /* 0x000fe20000201400 */
[----:B------:R-:W-:Y:S01]  /*15210*/  VIADD R93, R109, 0x38 ;  /* 0x000000386d5d7836 */ /* 0x000fe20000000000 */
[----:B------:R-:W-:Y:S01]  /*15220*/  IABS R146, R146 ;  /* 0x0000009200927213 */ /* 0x000fe20000000000 */
[C---:B------:R-:W-:Y:S01]  /*15230*/  FFMA.FTZ R149, -R221.reuse, R149, R88 ;  /* 0x00000095dd957223 */ /* 0x040fe20000010158 */
[----:B------:R-:W-:Y:S01]  /*15240*/  IABS R144, R144 ;  /* 0x0000009000907213 */ /* 0x000fe20000000000 */
[----:B------:R-:W-:Y:S01]  /*15250*/  FFMA.FTZ R252, -R221, R148, R89 ;  /* 0x00000094ddfc7223 */ /* 0x000fe20000010159 */
[----:B------:R-:W-:Y:S01]  /*15260*/  ISETP.GT.AND P4, PT, R230, R18, PT ;  /* 0x00000012e600720c */ /* 0x000fe20003f84270 */
[----:B------:R-:W-:Y:S01]  /*15270*/  VIADD R88, R109, 0x41 ;  /* 0x000000416d587836 */ /* 0x000fe20000000000 */
[----:B------:R-:W-:Y:S01]  /*15280*/  FSEL R12, R117, -INF , !P6 ;  /* 0xff800000750c7808 */ /* 0x000fe20007000000 */
[----:B------:R-:W-:Y:S01]  /*15290*/  VIADD R16, R109, 0x19 ;  /* 0x000000196d107836 */ /* 0x000fe20000000000 */
[C---:B------:R-:W-:Y:S01]  /*152a0*/  IADD3 R141, PT, PT, R22.reuse, -0x48, -R3 ;  /* 0xffffffb8168d7810 */ /* 0x040fe20007ffe803 */
[----:B------:R-:W-:Y:S01]  /*152b0*/  FFMA.FTZ R116, -R221, R116, R101 ;  /* 0x00000074dd747223 */ /* 0x000fe20000010165 */
[--C-:B------:R-:W-:Y:S01]  /*152c0*/  IADD3 R140, PT, PT, R22, -0x49, -R3.reuse ;  /* 0xffffffb7168c7810 */ /* 0x100fe20007ffe803 */
[C---:B------:R-:W-:Y:S01]  /*152d0*/  VIADD R89, R109.reuse, 0x40 ;  /* 0x000000406d597836 */ /* 0x040fe20000000000 */
[----:B------:R-:W-:Y:S01]  /*152e0*/  IABS R143, R143 ;  /* 0x0000008f008f7213 */ /* 0x000fe20000000000 */
[C---:B------:R-:W-:Y:S01]  /*152f0*/  VIADD R101, R109.reuse, 0x29 ;  /* 0x000000296d657836 */ /* 0x040fe20000000000 */
[----:B------:R-:W-:Y:S01]  /*15300*/  IABS R142, R142 ;  /* 0x0000008e008e7213 */ /* 0x000fe20000000000 */
[----:B------:R-:W-:Y:S01]  /*15310*/  VIADD R92, R109, 0x39 ;  /* 0x000000396d5c7836 */ /* 0x000fe20000000000 */
[----:B------:R-:W-:Y:S01]  /*15320*/  FSEL R5, R5, -INF , !P0 ;  /* 0xff80000005057808 */ /* 0x000fe20004000000 */
[C---:B------:R-:W-:Y:S01]  /*15330*/  VIADD R41, R109.reuse, 0x71 ;  /* 0x000000716d297836 */ /* 0x040fe20000000000 */
[----:B------:R-:W-:Y:S01]  /*15340*/  ISETP.GT.AND P6, PT, R230, R4, PT ;  /* 0x00000004e600720c */ /* 0x000fe20003fc4270 */
[----:B------:R-:W-:Y:S01]  /*15350*/  VIADD R19, R109, 0x78 ;  /* 0x000000786d137836 */ /* 0x000fe20000000000 */
[----:B------:R-:W-:-:S02]  /*15360*/  IADD3 R138, PT, PT, R22, -0x51, -R3 ;  /* 0xffffffaf168a7810 */ /* 0x000fc40007ffe803 */
[----:B------:R-:W-:Y:S02]  /*15370*/  ISETP.GT.AND P0, PT, R230, R48, PT ;  /* 0x00000030e600720c */ /* 0x000fe40003f04270 */
[----:B------:R-:W-:Y:S02]  /*15380*/  I2FP.F32.S32 R146, R146 ;  /* 0x0000009200927245 */ /* 0x000fe40000201400 */
[----:B------:R-:W-:Y:S02]  /*15390*/  I2FP.F32.S32 R144, R144 ;  /* 0x0000009000907245 */ /* 0x000fe40000201400 */
[----:B------:R-:W-:Y:S01]  /*153a0*/  FSEL R113, R113, -INF , !P4 ;  /* 0xff80000071717808 */ /* 0x000fe20006000000 */
[----:B------:R-:W-:Y:S01]  /*153b0*/  FFMA.FTZ R250, -R221, R146, R84 ;  /* 0x00000092ddfa7223 */ /* 0x000fe20000010154 */
[----:B------:R-:W-:Y:S01]  /*153c0*/  IABS R141, R141 ;  /* 0x0000008d008d7213 */ /* 0x000fe20000000000 */
[----:B------:R-:W-:Y:S01]  /*153d0*/  VIADD R84, R109, 0x49 ;  /* 0x000000496d547836 */ /* 0x000fe20000000000 */
[----:B------:R-:W-:-:S02]  /*153e0*/  I2FP.F32.S32 R143, R143 ;  /* 0x0000008f008f7245 */ /* 0x000fc40000201400 */
[----:B------:R-:W-:Y:S02]  /*153f0*/  I2FP.F32.S32 R142, R142 ;  /* 0x0000008e008e7245 */ /* 0x000fe40000201400 */
[----:B------:R-:W-:Y:S01]  /*15400*/  IABS R140, R140 ;  /* 0x0000008c008c7213 */ /* 0x000fe20000000000 */
[C---:B------:R-:W-:Y:S01]  /*15410*/  FFMA.FTZ R244, -R221.reuse, R143, R80 ;  /* 0x0000008fddf47223 */ /* 0x040fe20000010150 */
[----:B------:R-:W-:Y:S01]  /*15420*/  ISETP.GT.AND P4, PT, R230, R105, PT ;  /* 0x00000069e600720c */ /* 0x000fe20003f84270 */
[----:B------:R-:W-:Y:S01]  /*15430*/  FFMA.FTZ R180, -R221, R142, R81 ;  /* 0x0000008eddb47223 */ /* 0x000fe20000010151 */
[----:B------:R-:W-:Y:S01]  /*15440*/  FSEL R111, R17, -INF , !P6 ;  /* 0xff800000116f7808 */ /* 0x000fe20007000000 */
        /* <DEDUP_REMOVED lines=8> */
[----:B------:R-:W-:Y:S02]  /*154d0*/  IADD3 R126, PT, PT, R22, -0x71, -R3 ;  /* 0xffffff8f167e7810 */ /* 0x000fe40007ffe803 */
[----:B------:R-:W-:Y:S02]  /*154e0*/  IABS R138, R138 ;  /* 0x0000008a008a7213 */ /* 0x000fe40000000000 */
[----:B------:R-:W-:Y:S02]  /*154f0*/  FSEL R114, R114, -INF , !P0 ;  /* 0xff80000072727808 */ /* 0x000fe40004000000 */
[----:B------:R-:W-:-:S02]  /*15500*/  ISETP.GT.AND P6, PT, R230, R96, PT ;  /* 0x00000060e600720c */ /* 0x000fc40003fc4270 */
        /* <DEDUP_REMOVED lines=28> */
[----:B------:R-:W-:Y:S02]  /*156d0*/  IADD3 R21, PT, PT, R156, -0x78, -R3 ;  /* 0xffffff889c157810 */ /* 0x000fe40007ffe803 */
[----:B------:R-:W-:-:S02]  /*156e0*/  ISETP.GT.AND P0, PT, R230, R6, PT ;  /* 0x00000006e600720c */ /* 0x000fc40003f04270 */
[----:B------:R-:W-:Y:S01]  /*156f0*/  IADD3 R3, PT, PT, R156, -0x79, -R3 ;  /* 0xffffff879c037810 */ /* 0x000fe20007ffe803 */
[----:B------:R-:W-:Y:S01]  /*15700*/  FFMA.FTZ R156, -R221, R144, R85 ;  /* 0x00000090dd9c7223 */ /* 0x000fe20000010155 */
[----:B------:R-:W-:Y:S01]  /*15710*/  ISETP.GT.AND P3, PT, R230, R40, PT ;  /* 0x00000028e600720c */ /* 0x000fe20003f64270 */
[----:B------:R-:W-:Y:S01]  /*15720*/  VIADD R85, R109, 0x48 ;  /* 0x000000486d557836 */ /* 0x000fe20000000000 */
[----:B------:R-:W-:Y:S02]  /*15730*/  I2FP.F32.S32 R141, R141 ;  /* 0x0000008d008d7245 */ /* 0x000fe40000201400 */
[----:B------:R-:W-:Y:S02]  /*15740*/  I2FP.F32.S32 R140, R140 ;  /* 0x0000008c008c7245 */ /* 0x000fe40000201400 */
[----:B------:R-:W-:Y:S01]  /*15750*/  FSEL R104, R104, -INF , !P4 ;  /* 0xff80000068687808 */ /* 0x000fe20006000000 */
[C---:B------:R-:W-:Y:S01]  /*15760*/  FFMA.FTZ R242, -R221.reuse, R141, R76 ;  /* 0x0000008dddf27223 */ /* 0x040fe2000001014c */
[----:B------:R-:W-:Y:S01]  /*15770*/  I2FP.F32.S32 R138, R138 ;  /* 0x0000008a008a7245 */ /* 0x000fe20000201400 */
[----:B------:R-:W-:Y:S01]  /*15780*/  FFMA.FTZ R188, -R221, R140, R77 ;  /* 0x0000008cddbc7223 */ /* 0x000fe2000001014d */
[----:B------:R-:W-:Y:S01]  /*15790*/  IABS R130, R130 ;  /* 0x0000008200827213 */ /* 0x000fe20000000000 */
[----:B------:R-:W-:Y:S01]  /*157a0*/  VIADD R77, R109, 0x58 ;  /* 0x000000586d4d7836 */ /* 0x000fe20000000000 */
[----:B------:R-:W-:Y:S01]  /*157b0*/  ISETP.GT.AND P4, PT, R230, R93, PT ;  /* 0x0000005de600720c */ /* 0x000fe20003f84270 */
[----:B------:R-:W-:Y:S01]  /*157c0*/  FFMA.FTZ R121, -R221, R138, R121 ;  /* 0x0000008add797223 */ /* 0x000fe20000010179 */
[----:B------:R-:W-:Y:S01]  /*157d0*/  FSEL R252, R252, -INF , !P6 ;  /* 0xff800000fcfc7808 */ /* 0x000fe20007000000 */
[----:B------:R-:W-:Y:S01]  /*157e0*/  VIADD R76, R109, 0x59 ;  /* 0x000000596d4c7836 */ /* 0x000fe20000000000 */
[----:B------:R-:W-:-:S02]  /*157f0*/  IABS R128, R128 ;  /* 0x0000008000807213 */ /* 0x000fc40000000000 */
[----:B------:R-:W-:Y:S02]  /*15800*/  FSEL R112, R112, -INF , !P0 ;  /* 0xff80000070707808 */ /* 0x000fe40004000000 */
[C---:B------:R-:W-:Y:S02]  /*15810*/  ISETP.GT.AND P6, PT, R230.reuse, R88, PT ;  /* 0x00000058e600720c */ /* 0x040fe40003fc4270 */
[----:B------:R-:W-:Y:S02]  /*15820*/  IABS R139, R139 ;  /* 0x0000008b008b7213 */ /* 0x000fe40000000000 */
[----:B------:R-:W-:Y:S02]  /*15830*/  IABS R134, R134 ;  /* 0x0000008600867213 */ /* 0x000fe40000000000 */
[----:B------:R-:W-:Y:S02]  /*15840*/  FSEL R115, R115, -INF , !P3 ;  /* 0xff80000073737808 */ /* 0x000fe40005800000 */
[----:B------:R-:W-:-:S02]  /*15850*/  ISETP.GT.AND P0, PT, R230, R97, PT ;  /* 0x00000061e600720c */ /* 0x000fc40003f04270 */
[----:B------:R-:W-:Y:S02]  /*15860*/  ISETP.GT.AND P3, PT, R230, R16, PT ;  /* 0x00000010e600720c */ /* 0x000fe40003f64270 */
[----:B------:R-:W-:Y:S02]  /*15870*/  I2FP.F32.S32 R130, R130 ;  /* 0x0000008200827245 */ /* 0x000fe40000201400 */
[----:B------:R-:W-:Y:S02]  /*15880*/  FSEL R250, R250, -INF , !P4 ;  /* 0xff800000fafa7808 */ /* 0x000fe40006000000 */
[----:B------:R-:W-:Y:S01]  /*15890*/  ISETP.GE.AND P5, PT, R67, R229, PT ;  /* 0x000000e54300720c */ /* 0x000fe20003fa6270 */
[----:B------:R-:W-:Y:S01]  /*158a0*/  FFMA.FTZ R166, -R221, R130, R57 ;  /* 0x00000082dda67223 */ /* 0x000fe20000010139 */
[----:B------:R-:W-:Y:S01]  /*158b0*/  ISETP.GE.AND P2, PT, R67, R227, PT ;  /* 0x000000e34300720c */ /* 0x000fe20003f46270 */
[C---:B------:R-:W-:Y:S01]  /*158c0*/  VIADD R57, R109.reuse, 0x68 ;  /* 0x000000686d397836 */ /* 0x040fe20000000000 */
[----:B------:R-:W-:Y:S01]  /*158d0*/  ISETP.GT.AND P1, PT, R228, R67, PT ;  /* 0x00000043e400720c */ /* 0x000fe20003f24270 */
[----:B------:R-:W-:Y:S01]  /*158e0*/  VIADD R67, R109, 0x61 ;  /* 0x000000616d437836 */ /* 0x000fe20000000000 */
[----:B------:R-:W-:-:S02]  /*158f0*/  I2FP.F32.S32 R128, R128 ;  /* 0x0000008000807245 */ /* 0x000fc40000201400 */
[----:B------:R-:W-:Y:S02]  /*15900*/  IABS R144, R126 ;  /* 0x0000007e00907213 */ /* 0x000fe40000000000 */
[----:B------:R-:W-:Y:S01]  /*15910*/  ISETP.GT.AND P4, PT, R230, R85, PT ;  /* 0x00000055e600720c */ /* 0x000fe20003f84270 */
[----:B------:R-:W-:Y:S01]  /*15920*/  FFMA.FTZ R158, -R221, R128, R49 ;  /* 0x00000080dd9e7223 */ /* 0x000fe20000010131 */
[----:B------:R-:W-:Y:S01]  /*15930*/  FSEL R180, R180, -INF , !P6 ;  /* 0xff800000b4b47808 */ /* 0x000fe20007000000 */
[----:B------:R-:W-:Y:S01]  /*15940*/  VIADD R49, R109, 0x69 ;  /* 0x000000696d317836 */ /* 0x000fe20000000000 */
[----:B------:R-:W-:Y:S02]  /*15950*/  I2FP.F32.S32 R139, R139 ;  /* 0x0000008b008b7245 */ /* 0x000fe40000201400 */
[----:B------:R-:W-:Y:S02]  /*15960*/  I2FP.F32.S32 R134, R134 ;  /* 0x0000008600867245 */ /* 0x000fe40000201400 */
[----:B------:R-:W-:Y:S01]  /*15970*/  FSEL R149, R149, -INF , !P0 ;  /* 0xff80000095957808 */ /* 0x000fe20004000000 */
[C---:B------:R-:W-:Y:S01]  /*15980*/  FFMA.FTZ R120, -R221.reuse, R139, R120 ;  /* 0x0000008bdd787223 */ /* 0x040fe20000010178 */
[----:B------:R-:W-:Y:S01]  /*15990*/  ISETP.GT.AND P6, PT, R230, R80, PT ;  /* 0x00000050e600720c */ /* 0x000fe20003fc4270 */
[----:B------:R-:W-:Y:S01]  /*159a0*/  FFMA.FTZ R182, -R221, R134, R69 ;  /* 0x00000086ddb67223 */ /* 0x000fe20000010145 */
[----:B------:R-:W-:Y:S01]  /*159b0*/  FSEL R8, R116, -INF , !P3 ;  /* 0xff80000074087808 */ /* 0x000fe20005800000 */
[----:B------:R-:W-:Y:S01]  /*159c0*/  VIADD R69, R109, 0x60 ;  /* 0x000000606d457836 */ /* 0x000fe20000000000 */
[----:B------:R-:W-:-:S02]  /*159d0*/  ISETP.GT.AND P0, PT, R230, R89, PT ;  /* 0x00000059e600720c */ /* 0x000fc40003f04270 */
[----:B------:R-:W-:Y:S02]  /*159e0*/  ISETP.GT.AND P3, PT, R230, R101, PT ;  /* 0x00000065e600720c */ /* 0x000fe40003f64270 */
[----:B------:R-:W-:Y:S02]  /*159f0*/  I2FP.F32.S32 R144, R144 ;  /* 0x0000009000907245 */ /* 0x000fe40000201400 */
[----:B------:R-:W-:Y:S02]  /*15a00*/  FSEL R242, R242, -INF , !P4 ;  /* 0xff800000f2f27808 */ /* 0x000fe40006000000 */
[----:B------:R-:W-:Y:S01]  /*15a10*/  IABS R127, R127 ;  /* 0x0000007f007f7213 */ /* 0x000fe20000000000 */
[----:B------:R-:W-:Y:S01]  /*15a20*/  FFMA.FTZ R144, -R221, R144, R45 ;  /* 0x00000090dd907223 */ /* 0x000fe2000001012d */
[----:B------:R-:W-:Y:S01]  /*15a30*/  ISETP.GT.AND P4, PT, R230, R77, PT ;  /* 0x0000004de600720c */ /* 0x000fe20003f84270 */
[----:B------:R-:W-:Y:S01]  /*15a40*/  VIADD R45, R109, 0x70 ;  /* 0x000000706d2d7836 */ /* 0x000fe20000000000 */
[----:B------:R-:W-:-:S02]  /*15a50*/  FSEL R186, R121, -INF , !P6 ;  /* 0xff80000079ba7808 */ /* 0x000fc40007000000 */
[----:B------:R-:W-:Y:S02]  /*15a60*/  FSEL R244, R244, -INF , !P0 ;  /* 0xff800000f4f47808 */ /* 0x000fe40004000000 */
[----:B------:R-:W-:Y:S02]  /*15a70*/  ISETP.GT.AND P6, PT, R230, R67, PT ;  /* 0x00000043e600720c */ /* 0x000fe40003fc4270 */
[----:B------:R-:W-:Y:S02]  /*15a80*/  FSEL R100, R100, -INF , !P3 ;  /* 0xff80000064647808 */ /* 0x000fe40005800000 */
[C---:B------:R-:W-:Y:S02]  /*15a90*/  ISETP.GT.AND P0, PT, R230.reuse, R81, PT ;  /* 0x00000051e600720c */ /* 0x040fe40003f04270 */
[----:B------:R-:W-:Y:S02]  /*15aa0*/  ISETP.GT.AND P3, PT, R230, R92, PT ;  /* 0x0000005ce600720c */ /* 0x000fe40003f64270 */
[----:B------:R-:W-:-:S02]  /*15ab0*/  IABS R110, R110 ;  /* 0x0000006e006e7213 */ /* 0x000fc40000000000 */
[----:B------:R-:W-:Y:S02]  /*15ac0*/  I2FP.F32.S32 R127, R127 ;  /* 0x0000007f007f7245 */ /* 0x000fe40000201400 */
[----:B------:R-:W-:Y:S02]  /*15ad0*/  FSEL R184, R184, -INF , !P4 ;  /* 0xff800000b8b87808 */ /* 0x000fe40006000000 */
[----:B------:R-:W-:Y:S01]  /*15ae0*/  ISETP.GT.AND P4, PT, R230, R57, PT ;  /* 0x00000039e600720c */ /* 0x000fe20003f84270 */
[----:B------:R-:W-:Y:S01]  /*15af0*/  FFMA.FTZ R44, -R221, R127, R44 ;  /* 0x0000007fdd2c7223 */ /* 0x000fe2000001012c */
[----:B------:R-:W-:Y:S02]  /*15b00*/  FSEL R166, R166, -INF , !P6 ;  /* 0xff800000a6a67808 */ /* 0x000fe40007000000 */
[----:B------:R-:W-:Y:S02]  /*15b10*/  FSEL R190, R120, -INF , !P0 ;  /* 0xff80000078be7808 */ /* 0x000fe40004000000 */
[----:B------:R-:W-:-:S02]  /*15b20*/  ISETP.GT.AND P6, PT, R230, R49, PT ;  /* 0x00000031e600720c */ /* 0x000fc40003fc4270 */
[----:B------:R-:W-:Y:S02]  /*15b30*/  FSEL R156, R156, -INF , !P3 ;  /* 0xff8000009c9c7808 */ /* 0x000fe40005800000 */
[C---:B------:R-:W-:Y:S02]  /*15b40*/  ISETP.GT.AND P0, PT, R230.reuse, R69, PT ;  /* 0x00000045e600720c */ /* 0x040fe40003f04270 */
[----:B------:R-:W-:Y:S02]  /*15b50*/  I2FP.F32.S32 R110, R110 ;  /* 0x0000006e006e7245 */ /* 0x000fe40000201400 */
[----:B------:R-:W-:Y:S02]  /*15b60*/  ISETP.GT.AND P3, PT, R230, R84, PT ;  /* 0x00000054e600720c */ /* 0x000fe40003f64270 */
[----:B------:R-:W-:Y:S01]  /*15b70*/  FSEL R162, R162, -INF , !P4 ;  /* 0xff800000a2a27808 */ /* 0x000fe20006000000 */
[----:B------:R-:W-:Y:S01]  /*15b80*/  FFMA.FTZ R15, -R221, R110, R15 ;  /* 0x0000006edd0f7223 */ /* 0x000fe2000001010f */
[----:B------:R-:W-:-:S02]  /*15b90*/  ISETP.GT.AND P4, PT, R230, R45, PT ;  /* 0x0000002de600720c */ /* 0x000fc40003f84270 */
[----:B------:R-:W-:Y:S02]  /*15ba0*/  FSEL R158, R158, -INF , !P6 ;  /* 0xff8000009e9e7808 */ /* 0x000fe40007000000 */
[----:B------:R-:W-:Y:S02]  /*15bb0*/  FSEL R168, R168, -INF , !P0 ;  /* 0xff800000a8a87808 */ /* 0x000fe40004000000 */
[----:B------:R-:W-:Y:S02]  /*15bc0*/  ISETP.GT.AND P6, PT, R230, R41, PT ;  /* 0x00000029e600720c */ /* 0x000fe40003fc4270 */
[----:B------:R-:W-:Y:S02]  /*15bd0*/  FSEL R188, R188, -INF , !P3 ;  /* 0xff800000bcbc7808 */ /* 0x000fe40005800000 */
[----:B------:R-:W-:Y:S02]  /*15be0*/  ISETP.GT.AND P0, PT, R228, R109, PT ;  /* 0x0000006de400720c */ /* 0x000fe40003f04270 */
[----:B------:R-:W-:-:S02]  /*15bf0*/  ISETP.GT.AND P3, PT, R230, R76, PT ;  /* 0x0000004ce600720c */ /* 0x000fc40003f64270 */
[----:B------:R-:W-:Y:S02]  /*15c00*/  FSEL R146, R44, -INF , !P4 ;  /* 0xff8000002c927808 */ /* 0x000fe40006000000 */
[----:B------:R-:W-:Y:S02]  /*15c10*/  ISETP.GT.AND P4, PT, R230, R19, PT ;  /* 0x00000013e600720c */ /* 0x000fe40003f84270 */
[----:B------:R-:W-:Y:S02]  /*15c20*/  FSEL R144, R144, -INF , !P6 ;  /* 0xff80000090907808 */ /* 0x000fe40007000000 */
[----:B------:R-:W-:Y:S02]  /*15c30*/  IABS R108, R108 ;  /* 0x0000006c006c7213 */ /* 0x000fe40000000000 */
[----:B------:R-:W-:Y:S02]  /*15c40*/  ISETP.GT.AND P6, PT, R230, R17, PT ;  /* 0x00000011e600720c */ /* 0x000fe40003fc4270 */
[----:B------:R-:W-:-:S02]  /*15c50*/  FSEL R7, R7, -INF , !P0 ;  /* 0xff80000007077808 */ /* 0x000fc40004000000 */
[----:B------:R-:W-:Y:S02]  /*15c60*/  FSEL R182, R182, -INF , !P3 ;  /* 0xff800000b6b67808 */ /* 0x000fe40005800000 */
[----:B------:R-:W-:Y:S02]  /*15c70*/  ISETP.GT.AND P0, PT, R228, R118, PT ;  /* 0x00000076e400720c */ /* 0x000fe40003f04270 */
[----:B------:R-:W-:Y:S02]  /*15c80*/  FSEL R15, R15, -INF , !P1 ;  /* 0xff8000000f0f7808 */ /* 0x000fe40004800000 */
[----:B------:R-:W-:Y:S02]  /*15c90*/  ISETP.GE.AND P3, PT, R109, R227, PT ;  /* 0x000000e36d00720c */ /* 0x000fe40003f66270 */
[----:B------:R-:W-:Y:S02]  /*15ca0*/  FSEL R13, R13, -INF , !P4 ;  /* 0xff8000000d0d7808 */ /* 0x000fe40006000000 */
[----:B------:R-:W-:-:S02]  /*15cb0*/  I2FP.F32.S32 R108, R108 ;  /* 0x0000006c006c7245 */ /* 0x000fc40000201400 */
[C---:B------:R-:W-:Y:S02]  /*15cc0*/  ISETP.GE.AND P4, PT, R118.reuse, R229, PT ;  /* 0x000000e57600720c */ /* 0x040fe40003f86270 */
[----:B------:R-:W-:Y:S01]  /*15cd0*/  FSEL R9, R9, -INF , !P6 ;  /* 0xff80000009097808 */ /* 0x000fe20007000000 */
[----:B------:R-:W-:Y:S01]  /*15ce0*/  FFMA.FTZ R11, -R221, R108, R11 ;  /* 0x0000006cdd0b7223 */ /* 0x000fe2000001010b */
[----:B------:R-:W-:Y:S02]  /*15cf0*/  IABS R75, R75 ;  /* 0x0000004b004b7213 */ /* 0x000fe40000000000 */
[----:B------:R-:W-:Y:S02]  /*15d00*/  ISETP.GE.AND P6, PT, R118, R227, PT ;  /* 0x000000e37600720c */ /* 0x000fe40003fc6270 */
[----:B------:R-:W-:Y:S02]  /*15d10*/  FSEL R68, R15, -INF , !P2 ;  /* 0xff8000000f447808 */ /* 0x000fe40005000000 */
[----:B------:R-:W-:-:S02]  /*15d20*/  FSEL R10, R10, -INF , !P0 ;  /* 0xff8000000a0a7808 */ /* 0x000fc40004000000 */
[----:B------:R-:W-:Y:S02]  /*15d30*/  FSEL R7, R7, -INF , !P3 ;  /* 0xff80000007077808 */ /* 0x000fe40005800000 */
[----:B------:R-:W-:Y:S02]  /*15d40*/  FSEL R44, R119, -INF , !P5 ;  /* 0xff800000772c7808 */ /* 0x000fe40006800000 */
[----:B------:R-:W-:Y:S02]  /*15d50*/  IABS R15, R38 ;  /* 0x00000026000f7213 */ /* 0x000fe40000000000 */
[C---:B------:R-:W-:Y:S02]  /*15d60*/  ISETP.GE.AND P3, PT, R40.reuse, R229, PT ;  /* 0x000000e52800720c */ /* 0x040fe40003f66270 */
[----:B------:R-:W-:Y:S02]  /*15d70*/  ISETP.GE.AND P5, PT, R40, R227, PT ;  /* 0x000000e32800720c */ /* 0x000fe40003fa6270 */
[----:B------:R-:W-:-:S02]  /*15d80*/  ISETP.GT.AND P1, PT, R228, R40, PT ;  /* 0x00000028e400720c */ /* 0x000fc40003f24270 */
[----:B------:R-:W-:Y:S02]  /*15d90*/  FSEL R40, R56, -INF , !P4 ;  /* 0xff80000038287808 */ /* 0x000fe40006000000 */
[----:B------:R-:W-:Y:S02]  /*15da0*/  I2FP.F32.S32 R75, R75 ;  /* 0x0000004b004b7245 */ /* 0x000fe40000201400 */
[----:B------:R-:W-:Y:S02]  /*15db0*/  FSEL R56, R10, -INF , !P6 ;  /* 0xff8000000a387808 */ /* 0x000fe40007000000 */
[----:B------:R-:W-:Y:S01]  /*15dc0*/  IABS R74, R74 ;  /* 0x0000004a004a7213 */ /* 0x000fe20000000000 */
[----:B------:R-:W-:Y:S01]  /*15dd0*/  FFMA.FTZ R75, -R221, R75, R106 ;  /* 0x0000004bdd4b7223 */ /* 0x000fe2000001016a */
[----:B------:R-:W-:Y:S02]  /*15de0*/  I2FP.F32.S32 R10, R15 ;  /* 0x0000000f000a7245 */ /* 0x000fe40000201400 */
[----:B------:R-:W-:-:S02]  /*15df0*/  FSEL R11, R11, -INF , !P1 ;  /* 0xff8000000b0b7808 */ /* 0x000fc40004800000 */
[----:B------:R-:W-:Y:S01]  /*15e00*/  I2FP.F32.S32 R74, R74 ;  /* 0x0000004a004a7245 */ /* 0x000fe20000201400 */
[C---:B------:R-:W-:Y:S01]  /*15e10*/  FFMA.FTZ R10, -R221.reuse, R10, R107 ;  /* 0x0000000add0a7223 */ /* 0x040fe2000001016b */
[----:B------:R-:W-:Y:S02]  /*15e20*/  ISETP.GT.AND P0, PT, R228, R48, PT ;  /* 0x00000030e400720c */ /* 0x000fe40003f04270 */
[----:B------:R-:W-:Y:S01]  /*15e30*/  IABS R36, R36 ;  /* 0x0000002400247213 */ /* 0x000fe20000000000 */
[----:B------:R-:W-:Y:S01]  /*15e40*/  FFMA.FTZ R74, -R221, R74, R102 ;  /* 0x0000004add4a7223 */ /* 0x000fe20000010166 */
[C---:B------:R-:W-:Y:S02]  /*15e50*/  ISETP.GE.AND P2, PT, R48.reuse, R229, PT ;  /* 0x000000e53000720c */ /* 0x040fe40003f46270 */
[----:B------:R-:W-:Y:S02]  /*15e60*/  ISETP.GE.AND P4, PT, R48, R227, PT ;  /* 0x000000e33000720c */ /* 0x000fe40003f86270 */
[----:B------:R-:W-:-:S02]  /*15e70*/  ISETP.GT.AND P1, PT, R228, R14, PT ;  /* 0x0000000ee400720c */ /* 0x000fc40003f24270 */
[----:B------:R-:W-:Y:S02]  /*15e80*/  FSEL R48, R11, -INF , !P5 ;  /* 0xff8000000b307808 */ /* 0x000fe40006800000 */
[----:B------:R-:W-:Y:S02]  /*15e90*/  ISETP.GE.AND P6, PT, R14, R229, PT ;  /* 0x000000e50e00720c */ /* 0x000fe40003fc6270 */
[----:B------:R-:W-:Y:S02]  /*15ea0*/  FSEL R38, R115, -INF , !P3 ;  /* 0xff80000073267808 */ /* 0x000fe40005800000 */
[----:B------:R-:W-:Y:S02]  /*15eb0*/  FSEL R75, R75, -INF , !P0 ;  /* 0xff8000004b4b7808 */ /* 0x000fe40004000000 */
[----:B------:R-:W-:Y:S02]  /*15ec0*/  I2FP.F32.S32 R36, R36 ;  /* 0x0000002400247245 */ /* 0x000fe40000201400 */
[----:B------:R-:W-:-:S02]  /*15ed0*/  IABS R11, R26 ;  /* 0x0000001a000b7213 */ /* 0x000fc40000000000 */
[----:B------:R-:W-:Y:S01]  /*15ee0*/  ISETP.GE.AND P3, PT, R14, R227, PT ;  /* 0x000000e30e00720c */ /* 0x000fe20003f66270 */
[----:B------:R-:W-:Y:S01]  /*15ef0*/  FFMA.FTZ R36, -R221, R36, R103 ;  /* 0x00000024dd247223 */ /* 0x000fe20000010167 */
[----:B------:R-:W-:Y:S01]  /*15f00*/  ISETP.GT.AND P0, PT, R228, R18, PT ;  /* 0x00000012e400720c */ /* 0x000fe20003f04270 */
[----:B------:R-:W-:Y:S01]  /*15f10*/  IMAD.MOV.U32 R15, RZ, RZ, R11 ;  /* 0x000000ffff0f7224 */ /* 0x000fe200078e000b */
[----:B------:R-:W-:Y:S02]  /*15f20*/  IABS R34, R34 ;  /* 0x0000002200227213 */ /* 0x000fe40000000000 */
[----:B------:R-:W-:Y:S02]  /*15f30*/  FSEL R14, R114, -INF , !P2 ;  /* 0xff800000720e7808 */ /* 0x000fe40005000000 */
[----:B------:R-:W-:Y:S02]  /*15f40*/  FSEL R10, R10, -INF , !P1 ;  /* 0xff8000000a0a7808 */ /* 0x000fe40004800000 */
[----:B------:R-:W-:-:S02]  /*15f50*/  ISETP.GE.AND P5, PT, R18, R229, PT ;  /* 0x000000e51200720c */ /* 0x000fc40003fa6270 */
[----:B------:R-:W-:Y:S02]  /*15f60*/  ISETP.GE.AND P2, PT, R18, R227, PT ;  /* 0x000000e31200720c */ /* 0x000fe40003f46270 */
[----:B------:R-:W-:Y:S02]  /*15f70*/  FSEL R18, R75, -INF , !P4 ;  /* 0xff8000004b127808 */ /* 0x000fe40006000000 */
[----:B------:R-:W-:Y:S02]  /*15f80*/  FSEL R12, R12, -INF , !P6 ;  /* 0xff8000000c0c7808 */ /* 0x000fe40007000000 */
[C---:B------:R-:W-:Y:S02]  /*15f90*/  ISETP.GE.AND P4, PT, R16.reuse, R229, PT ;  /* 0x000000e51000720c */ /* 0x040fe40003f86270 */
[----:B------:R-:W-:Y:S02]  /*15fa0*/  ISETP.GE.AND P6, PT, R16, R227, PT ;  /* 0x000000e31000720c */ /* 0x000fe40003fc6270 */
[----:B------:R-:W-:-:S02]  /*15fb0*/  ISETP.GT.AND P1, PT, R228, R16, PT ;  /* 0x00000010e400720c */ /* 0x000fc40003f24270 */
[----:B------:R-:W-:Y:S02]  /*15fc0*/  FSEL R74, R74, -INF , !P0 ;  /* 0xff8000004a4a7808 */ /* 0x000fe40004000000 */
[----:B------:R-:W-:Y:S02]  /*15fd0*/  I2FP.F32.S32 R34, R34 ;  /* 0x0000002200227245 */ /* 0x000fe40000201400 */
[----:B------:R-:W-:Y:S02]  /*15fe0*/  FSEL R16, R10, -INF , !P3 ;  /* 0xff8000000a107808 */ /* 0x000fe40005800000 */
[----:B------:R-:W-:Y:S01]  /*15ff0*/  FSEL R10, R113, -INF , !P5 ;  /* 0xff800000710a7808 */ /* 0x000fe20006800000 */
[----:B------:R-:W-:Y:S01]  /*16000*/  FFMA.FTZ R99, -R221, R34, R99 ;  /* 0x00000022dd637223 */ /* 0x000fe20000010163 */
[C---:B------:R-:W-:Y:S02]  /*16010*/  ISETP.GE.AND P3, PT, R6.reuse, R229, PT ;  /* 0x000000e50600720c */ /* 0x040fe40003f66270 */
[----:B------:R-:W-:-:S02]  /*16020*/  ISETP.GE.AND P5, PT, R6, R227, PT ;  /* 0x000000e30600720c */ /* 0x000fc40003fa6270 */
[----:B------:R-:W-:Y:S02]  /*16030*/  ISETP.GT.AND P0, PT, R228, R6, PT ;  /* 0x00000006e400720c */ /* 0x000fe40003f04270 */
[----:B------:R-:W-:Y:S02]  /*16040*/  FSEL R6, R74, -INF , !P2 ;  /* 0xff8000004a067808 */ /* 0x000fe40005000000 */
[----:B------:R-:W-:Y:S02]  /*16050*/  IABS R11, R24 ;  /* 0x00000018000b7213 */ /* 0x000fe40000000000 */
[----:B------:R-:W-:Y:S02]  /*16060*/  FSEL R36, R36, -INF , !P1 ;  /* 0xff80000024247808 */ /* 0x000fe40004800000 */
[----:B------:R-:W-:Y:S01]  /*16070*/  I2FP.F32.S32 R74, R15 ;  /* 0x0000000f004a7245 */ /* 0x000fe20000201400 */
[----:B------:R-:W-:Y:S01]  /*16080*/  IMAD.MOV.U32 R15, RZ, RZ, R11 ;  /* 0x000000ffff0f7224 */ /* 0x000fe200078e000b */
[----:B------:R-:W-:-:S02]  /*16090*/  IABS R35, R35 ;  /* 0x0000002300237213 */ /* 0x000fc40000000000 */
[----:B------:R-:W-:Y:S01]  /*160a0*/  ISETP.GT.AND P1, PT, R228, R4, PT ;  /* 0x00000004e400720c */ /* 0x000fe20003f24270 */
[----:B------:R-:W-:Y:S01]  /*160b0*/  FFMA.FTZ R74, -R221, R74, R95 ;  /* 0x0000004add4a7223 */ /* 0x000fe2000001015f */
[----:B------:R-:W-:Y:S02]  /*160c0*/  ISETP.GE.AND P2, PT, R4, R229, PT ;  /* 0x000000e50400720c */ /* 0x000fe40003f46270 */
[----:B------:R-:W-:Y:S02]  /*160d0*/  I2FP.F32.S32 R35, R35 ;  /* 0x0000002300237245 */ /* 0x000fe40000201400 */
[----:B------:R-:W-:Y:S02]  /*160e0*/  FSEL R99, R99, -INF , !P1 ;  /* 0xff80000063637808 */ /* 0x000fe40004800000 */
[----:B------:R-:W-:Y:S01]  /*160f0*/  IABS R11, R28 ;  /* 0x0000001c000b7213 */ /* 0x000fe20000000000 */
[----:B------:R-:W-:Y:S01]  /*16100*/  FFMA.FTZ R35, -R221, R35, R98 ;  /* 0x00000023dd237223 */ /* 0x000fe20000010162 */
[----:B------:R-:W-:-:S02]  /*16110*/  ISETP.GT.AND P1, PT, R228, R101, PT ;  /* 0x00000065e400720c */ /* 0x000fc40003f24270 */
[----:B------:R-:W-:Y:S01]  /*16120*/  FSEL R26, R111, -INF , !P2 ;  /* 0xff8000006f1a7808 */ /* 0x000fe20005000000 */
[----:B------:R-:W-:Y:S01]  /*16130*/  IMAD.MOV.U32 R75, RZ, RZ, R11 ;  /* 0x000000ffff4b7224 */ /* 0x000fe200078e000b */
[----:B------:R-:W-:Y:S02]  /*16140*/  ISETP.GE.AND P2, PT, R101, R227, PT ;  /* 0x000000e36500720c */ /* 0x000fe40003f46270 */
[----:B------:R-:W-:Y:S02]  /*16150*/  FSEL R74, R74, -INF , !P1 ;  /* 0xff8000004a4a7808 */ /* 0x000fe40004800000 */
[----:B------:R-:W-:Y:S02]  /*16160*/  IABS R11, R33 ;  /* 0x00000021000b7213 */ /* 0x000fe40000000000 */
[----:B------:R-:W-:Y:S02]  /*16170*/  FSEL R33, R74, -INF , !P2 ;  /* 0xff8000004a217808 */ /* 0x000fe40005000000 */
[----:B------:R-:W-:-:S02]  /*16180*/  FSEL R35, R35, -INF , !P0 ;  /* 0xff80000023237808 */ /* 0x000fc40004000000 */
[----:B------:R-:W-:Y:S02]  /*16190*/  I2FP.F32.S32 R74, R75 ;  /* 0x0000004b004a7245 */ /* 0x000fe40000201400 */
[----:B------:R-:W-:Y:S02]  /*161a0*/  IABS R30, R30 ;  /* 0x0000001e001e7213 */ /* 0x000fe40000000000 */
[----:B------:R-:W-:Y:S01]  /*161b0*/  FSEL R34, R35, -INF , !P5 ;  /* 0xff80000023227808 */ /* 0x000fe20006800000 */
[----:B------:R-:W-:Y:S01]  /*161c0*/  FFMA.FTZ R74, -R221, R74, R91 ;  /* 0x0000004add4a7223 */ /* 0x000fe2000001015b */
[----:B------:R-:W-:Y:S02]  /*161d0*/  ISETP.GE.AND P5, PT, R101, R229, PT ;  /* 0x000000e56500720c */ /* 0x000fe40003fa6270 */
[----:B------:R-:W-:Y:S02]  /*161e0*/  I2FP.F32.S32 R30, R30 ;  /* 0x0000001e001e7245 */ /* 0x000fe40000201400 */
[----:B------:R-:W-:-:S02]  /*161f0*/  ISETP.GT.AND P1, PT, R228, R96, PT ;  /* 0x00000060e400720c */ /* 0x000fc40003f24270 */
[----:B------:R-:W-:Y:S01]  /*16200*/  FSEL R35, R100, -INF , !P5 ;  /* 0xff80000064237808 */ /* 0x000fe20006800000 */
[C---:B------:R-:W-:Y:S01]  /*16210*/  FFMA.FTZ R94, -R221.reuse, R30, R94 ;  /* 0x0000001edd5e7223 */ /* 0x040fe2000001015e */
[----:B------:R-:W-:Y:S02]  /*16220*/  I2FP.F32.S32 R15, R15 ;  /* 0x0000000f000f7245 */ /* 0x000fe40000201400 */
[----:B------:R-:W-:Y:S02]  /*16230*/  ISETP.GE.AND P5, PT, R96, R227, PT ;  /* 0x000000e36000720c */ /* 0x000fe40003fa6270 */
[----:B------:R-:W-:Y:S01]  /*16240*/  FSEL R74, R74, -INF , !P1 ;  /* 0xff8000004a4a7808 */ /* 0x000fe20004800000 */
[----:B------:R-:W-:Y:S01]  /*16250*/  FFMA.FTZ R15, -R221, R15, R90 ;  /* 0x0000000fdd0f7223 */ /* 0x000fe2000001015a */
[----:B------:R-:W-:Y:S02]  /*16260*/  FSEL R8, R8, -INF , !P4 ;  /* 0xff80000008087808 */ /* 0x000fe40006000000 */
[----:B------:R-:W-:-:S02]  /*16270*/  ISETP.GT.AND P0, PT, R228, R105, PT ;  /* 0x00000069e400720c */ /* 0x000fc40003f04270 */
[----:B------:R-:W-:Y:S02]  /*16280*/  IABS R73, R73 ;  /* 0x0000004900497213 */ /* 0x000fe40000000000 */
[-C--:B------:R-:W-:Y:S02]  /*16290*/  ISETP.GE.AND P4, PT, R4, R227.reuse, PT ;  /* 0x000000e30400720c */ /* 0x080fe40003f86270 */
[----:B------:R-:W-:Y:S02]  /*162a0*/  FSEL R4, R36, -INF , !P6 ;  /* 0xff80000024047808 */ /* 0x000fe40007000000 */
[----:B------:R-:W-:Y:S02]  /*162b0*/  FSEL R36, R112, -INF , !P3 ;  /* 0xff80000070247808 */ /* 0x000fe40005800000 */
[----:B------:R-:W-:Y:S02]  /*162c0*/  FSEL R153, R74, -INF , !P5 ;  /* 0xff8000004a997808 */ /* 0x000fe40006800000 */
[----:B------:R-:W-:-:S02]  /*162d0*/  ISETP.GE.AND P3, PT, R105, R227, PT ;  /* 0x000000e36900720c */ /* 0x000fc40003f66270 */
[----:B------:R-:W-:Y:S02]  /*162e0*/  FSEL R94, R94, -INF , !P0 ;  /* 0xff8000005e5e7808 */ /* 0x000fe40004000000 */
[----:B------:R-:W-:Y:S02]  /*162f0*/  I2FP.F32.S32 R11, R11 ;  /* 0x0000000b000b7245 */ /* 0x000fe40000201400 */
[----:B------:R-:W-:Y:S02]  /*16300*/  I2FP.F32.S32 R74, R73 ;  /* 0x00000049004a7245 */ /* 0x000fe40000201400 */
[----:B------:R-:W-:Y:S01]  /*16310*/  ISETP.GT.AND P0, PT, R228, R97, PT ;  /* 0x00000061e400720c */ /* 0x000fe20003f04270 */
[C---:B------:R-:W-:Y:S01]  /*16320*/  FFMA.FTZ R11, -R221.reuse, R11, R86 ;  /* 0x0000000bdd0b7223 */ /* 0x040fe20000010156 */
[----:B------:R-:W-:Y:S01]  /*16330*/  IABS R72, R72 ;  /* 0x0000004800487213 */ /* 0x000fe20000000000 */
[----:B------:R-:W-:Y:S01]  /*16340*/  FFMA.FTZ R74, -R221, R74, R87 ;  /* 0x0000004add4a7223 */ /* 0x000fe20000010157 */
[----:B------:R-:W-:-:S02]  /*16350*/  FSEL R28, R94, -INF , !P3 ;  /* 0xff8000005e1c7808 */ /* 0x000fc40005800000 */
[----:B------:R-:W-:Y:S02]  /*16360*/  ISETP.GE.AND P3, PT, R96, R229, PT ;  /* 0x000000e56000720c */ /* 0x000fe40003f66270 */
[----:B------:R-:W-:Y:S02]  /*16370*/  FSEL R15, R15, -INF , !P0 ;  /* 0xff8000000f0f7808 */ /* 0x000fe40004000000 */
[----:B------:R-:W-:Y:S02]  /*16380*/  I2FP.F32.S32 R72, R72 ;  /* 0x0000004800487245 */ /* 0x000fe40000201400 */
[C---:B------:R-:W-:Y:S02]  /*16390*/  ISETP.GT.AND P0, PT, R228.reuse, R93, PT ;  /* 0x0000005de400720c */ /* 0x040fe40003f04270 */
[----:B------:R-:W-:Y:S01]  /*163a0*/  ISETP.GT.AND P1, PT, R228, R92, PT ;  /* 0x0000005ce400720c */ /* 0x000fe20003f24270 */
[----:B------:R-:W-:Y:S01]  /*163b0*/  FFMA.FTZ R72, -R221, R72, R82 ;  /* 0x00000048dd487223 */ /* 0x000fe20000010152 */
[----:B------:R-:W-:-:S02]  /*163c0*/  IABS R62, R62 ;  /* 0x0000003e003e7213 */ /* 0x000fc40000000000 */
[----:B------:R-:W-:Y:S02]  /*163d0*/  FSEL R252, R252, -INF , !P3 ;  /* 0xff800000fcfc7808 */ /* 0x000fe40005800000 */
[----:B------:R-:W-:Y:S02]  /*163e0*/  ISETP.GE.AND P2, PT, R93, R229, PT ;  /* 0x000000e55d00720c */ /* 0x000fe40003f46270 */
[----:B------:R-:W-:Y:S02]  /*163f0*/  ISETP.GE.AND P3, PT, R92, R227, PT ;  /* 0x000000e35c00720c */ /* 0x000fe40003f66270 */
[----:B------:R-:W-:Y:S02]  /*16400*/  FSEL R11, R11, -INF , !P0 ;  /* 0xff8000000b0b7808 */ /* 0x000fe40004000000 */
[----:B------:R-:W-:Y:S02]  /*16410*/  FSEL R74, R74, -INF , !P1 ;  /* 0xff8000004a4a7808 */ /* 0x000fe40004800000 */
[----:B------:R-:W-:-:S02]  /*16420*/  I2FP.F32.S32 R62, R62 ;  /* 0x0000003e003e7245 */ /* 0x000fc40000201400 */
[----:B------:R-:W-:Y:S02]  /*16430*/  ISETP.GT.AND P0, PT, R228, R89, PT ;  /* 0x00000059e400720c */ /* 0x000fe40003f04270 */
[----:B------:R-:W-:Y:S01]  /*16440*/  IABS R63, R63 ;  /* 0x0000003f003f7213 */ /* 0x000fe20000000000 */
[----:B------:R-:W-:Y:S01]  /*16450*/  FFMA.FTZ R62, -R221, R62, R78 ;  /* 0x0000003edd3e7223 */ /* 0x000fe2000001014e */
[----:B------:R-:W-:Y:S02]  /*16460*/  FSEL R250, R250, -INF , !P2 ;  /* 0xff800000fafa7808 */ /* 0x000fe40005000000 */
[----:B------:R-:W-:Y:S02]  /*16470*/  FSEL R160, R74, -INF , !P3 ;  /* 0xff8000004aa07808 */ /* 0x000fe40005800000 */
[C---:B------:R-:W-:Y:S02]  /*16480*/  ISETP.GE.AND P5, PT, R89.reuse, R229, PT ;  /* 0x000000e55900720c */ /* 0x040fe40003fa6270 */
[----:B------:R-:W-:-:S02]  /*16490*/  ISETP.GE.AND P2, PT, R89, R227, PT ;  /* 0x000000e35900720c */ /* 0x000fc40003f46270 */
[----:B------:R-:W-:Y:S02]  /*164a0*/  I2FP.F32.S32 R74, R63 ;  /* 0x0000003f004a7245 */ /* 0x000fe40000201400 */
[----:B------:R-:W-:Y:S02]  /*164b0*/  FSEL R72, R72, -INF , !P0 ;  /* 0xff80000048487808 */ /* 0x000fe40004000000 */
[----:B------:R-:W-:Y:S01]  /*164c0*/  ISETP.GT.AND P0, PT, R228, R85, PT ;  /* 0x00000055e400720c */ /* 0x000fe20003f04270 */
[----:B------:R-:W-:Y:S01]  /*164d0*/  FFMA.FTZ R74, -R221, R74, R83 ;  /* 0x0000004add4a7223 */ /* 0x000fe20000010153 */
[----:B------:R-:W-:Y:S02]  /*164e0*/  IABS R61, R61 ;  /* 0x0000003d003d7213 */ /* 0x000fe40000000000 */
[----:B------:R-:W-:Y:S02]  /*164f0*/  FSEL R244, R244, -INF , !P5 ;  /* 0xff800000f4f47808 */ /* 0x000fe40006800000 */
[----:B------:R-:W-:-:S02]  /*16500*/  FSEL R248, R72, -INF , !P2 ;  /* 0xff80000048f87808 */ /* 0x000fc40005000000 */
[----:B------:R-:W-:Y:S02]  /*16510*/  ISETP.GE.AND P5, PT, R85, R227, PT ;  /* 0x000000e35500720c */ /* 0x000fe40003fa6270 */
[----:B------:R-:W-:Y:S02]  /*16520*/  I2FP.F32.S32 R72, R61 ;  /* 0x0000003d00487245 */ /* 0x000fe40000201400 */
[----:B------:R-:W-:Y:S02]  /*16530*/  FSEL R62, R62, -INF , !P0 ;  /* 0xff8000003e3e7808 */ /* 0x000fe40004000000 */
[----:B------:R-:W-:Y:S01]  /*16540*/  ISETP.GT.AND P1, PT, R228, R88, PT ;  /* 0x00000058e400720c */ /* 0x000fe20003f24270 */
[----:B------:R-:W-:Y:S01]  /*16550*/  FFMA.FTZ R72, -R221, R72, R79 ;  /* 0x00000048dd487223 */ /* 0x000fe2000001014f */
[----:B------:R-:W-:Y:S02]  /*16560*/  IABS R39, R39 ;  /* 0x0000002700277213 */ /* 0x000fe40000000000 */
[----:B------:R-:W-:-:S02]  /*16570*/  FSEL R246, R62, -INF , !P5 ;  /* 0xff8000003ef67808 */ /* 0x000fc40006800000 */
[----:B------:R-:W-:Y:S02]  /*16580*/  FSEL R74, R74, -INF , !P1 ;  /* 0xff8000004a4a7808 */ /* 0x000fe40004800000 */
[----:B------:R-:W-:Y:S02]  /*16590*/  I2FP.F32.S32 R62, R39 ;  /* 0x00000027003e7245 */ /* 0x000fe40000201400 */
[----:B------:R-:W-:Y:S02]  /*165a0*/  ISETP.GT.AND P1, PT, R228, R84, PT ;  /* 0x00000054e400720c */ /* 0x000fe40003f24270 */
[----:B------:R-:W-:Y:S01]  /*165b0*/  IABS R32, R32 ;  /* 0x0000002000207213 */ /* 0x000fe20000000000 */
[----:B------:R-:W-:Y:S01]  /*165c0*/  FFMA.FTZ R62, -R221, R62, R123 ;  /* 0x0000003edd3e7223 */ /* 0x000fe2000001017b */
[----:B------:R-:W-:Y:S02]  /*165d0*/  FSEL R72, R72, -INF , !P1 ;  /* 0xff80000048487808 */ /* 0x000fe40004800000 */
[----:B------:R-:W-:-:S02]  /*165e0*/  I2FP.F32.S32 R32, R32 ;  /* 0x0000002000207245 */ /* 0x000fc40000201400 */
[----:B------:R-:W-:Y:S02]  /*165f0*/  IABS R54, R54 ;  /* 0x0000003600367213 */ /* 0x000fe40000000000 */
[----:B------:R-:W-:Y:S01]  /*16600*/  ISETP.GT.AND P1, PT, R228, R80, PT ;  /* 0x00000050e400720c */ /* 0x000fe20003f24270 */
[----:B------:R-:W-:Y:S01]  /*16610*/  FFMA.FTZ R32, -R221, R32, R71 ;  /* 0x00000020dd207223 */ /* 0x000fe20000010147 */
[-C--:B------:R-:W-:Y:S02]  /*16620*/  ISETP.GE.AND P6, PT, R105, R229.reuse, PT ;  /* 0x000000e56900720c */ /* 0x080fe40003fc6270 */
[----:B------:R-:W-:Y:S02]  /*16630*/  ISETP.GE.AND P5, PT, R80, R229, PT ;  /* 0x000000e55000720c */ /* 0x000fe40003fa6270 */
[----:B------:R-:W-:Y:S02]  /*16640*/  I2FP.F32.S32 R54, R54 ;  /* 0x0000003600367245 */ /* 0x000fe40000201400 */
[----:B------:R-:W-:-:S02]  /*16650*/  FSEL R62, R62, -INF , !P1 ;  /* 0xff8000003e3e7808 */ /* 0x000fc40004800000 */
[----:B------:R-:W-:Y:S01]  /*16660*/  ISETP.GT.AND P1, PT, R228, R76, PT ;  /* 0x0000004ce400720c */ /* 0x000fe20003f24270 */
[----:B------:R-:W-:Y:S01]  /*16670*/  FFMA.FTZ R54, -R221, R54, R122 ;  /* 0x00000036dd367223 */ /* 0x000fe2000001017a */
[----:B------:R-:W-:Y:S02]  /*16680*/  FSEL R24, R104, -INF , !P6 ;  /* 0xff80000068187808 */ /* 0x000fe40007000000 */
[----:B------:R-:W-:Y:S02]  /*16690*/  IABS R37, R37 ;  /* 0x0000002500257213 */ /* 0x000fe40000000000 */
[----:B------:R-:W-:Y:S02]  /*166a0*/  FSEL R186, R186, -INF , !P5 ;  /* 0xff800000baba7808 */ /* 0x000fe40006800000 */
[----:B------:R-:W-:Y:S02]  /*166b0*/  ISETP.GE.AND P6, PT, R97, R227, PT ;  /* 0x000000e36100720c */ /* 0x000fe40003fc6270 */
[----:B------:R-:W-:-:S02]  /*166c0*/  ISETP.GE.AND P3, PT, R85, R229, PT ;  /* 0x000000e55500720c */ /* 0x000fc40003f66270 */
[----:B------:R-:W-:Y:S02]  /*166d0*/  ISETP.GE.AND P5, PT, R76, R227, PT ;  /* 0x000000e34c00720c */ /* 0x000fe40003fa6270 */
[----:B------:R-:W-:Y:S02]  /*166e0*/  FSEL R32, R32, -INF , !P1 ;  /* 0xff80000020207808 */ /* 0x000fe40004800000 */
[----:B------:R-:W-:Y:S02]  /*166f0*/  ISETP.GT.AND P0, PT, R228, R81, PT ;  /* 0x00000051e400720c */ /* 0x000fe40003f04270 */
[----:B------:R-:W-:Y:S02]  /*16700*/  IABS R29, R29 ;  /* 0x0000001d001d7213 */ /* 0x000fe40000000000 */
[----:B------:R-:W-:Y:S02]  /*16710*/  I2FP.F32.S32 R37, R37 ;  /* 0x0000002500257245 */ /* 0x000fe40000201400 */
[----:B------:R-:W-:-:S02]  /*16720*/  FSEL R139, R15, -INF , !P6 ;  /* 0xff8000000f8b7808 */ /* 0x000fc40007000000 */
[----:B------:R-:W-:Y:S01]  /*16730*/  FSEL R242, R242, -INF , !P3 ;  /* 0xff800000f2f27808 */ /* 0x000fe20005800000 */
[----:B------:R-:W-:Y:S01]  /*16740*/  FFMA.FTZ R37, -R221, R37, R70 ;  /* 0x00000025dd257223 */ /* 0x000fe20000010146 */
[----:B------:R-:W-:Y:S02]  /*16750*/  IABS R31, R31 ;  /* 0x0000001f001f7213 */ /* 0x000fe40000000000 */
[----:B------:R-:W-:Y:S02]  /*16760*/  FSEL R178, R32, -INF , !P5 ;  /* 0xff80000020b27808 */ /* 0x000fe40006800000 */
[----:B------:R-:W-:Y:S02]  /*16770*/  ISETP.GE.AND P6, PT, R92, R229, PT ;  /* 0x000000e55c00720c */ /* 0x000fe40003fc6270 */
[----:B------:R-:W-:Y:S02]  /*16780*/  ISETP.GE.AND P3, PT, R81, R227, PT ;  /* 0x000000e35100720c */ /* 0x000fe40003f66270 */
[----:B------:R-:W-:-:S02]  /*16790*/  FSEL R54, R54, -INF , !P0 ;  /* 0xff80000036367808 */ /* 0x000fc40004000000 */
[----:B------:R-:W-:Y:S02]  /*167a0*/  I2FP.F32.S32 R32, R29 ;  /* 0x0000001d00207245 */ /* 0x000fe40000201400 */
[----:B------:R-:W-:Y:S02]  /*167b0*/  I2FP.F32.S32 R31, R31 ;  /* 0x0000001f001f7245 */ /* 0x000fe40000201400 */
[----:B------:R-:W-:Y:S01]  /*167c0*/  FSEL R30, R99, -INF , !P4 ;  /* 0xff800000631e7808 */ /* 0x000fe20006000000 */
[C---:B------:R-:W-:Y:S01]  /*167d0*/  FFMA.FTZ R32, -R221.reuse, R32, R59 ;  /* 0x00000020dd207223 */ /* 0x040fe2000001013b */
[----:B------:R-:W-:Y:S01]  /*167e0*/  FSEL R156, R156, -INF , !P6 ;  /* 0xff8000009c9c7808 */ /* 0x000fe20007000000 */
[----:B------:R-:W-:Y:S01]  /*167f0*/  FFMA.FTZ R31, -R221, R31, R58 ;  /* 0x0000001fdd1f7223 */ /* 0x000fe2000001013a */
[----:B------:R-:W-:Y:S02]  /*16800*/  ISETP.GT.AND P0, PT, R228, R77, PT ;  /* 0x0000004de400720c */ /* 0x000fe40003f04270 */
[----:B------:R-:W-:-:S02]  /*16810*/  FSEL R240, R54, -INF , !P3 ;  /* 0xff80000036f07808 */ /* 0x000fc40005800000 */
[----:B------:R-:W-:Y:S02]  /*16820*/  IABS R27, R27 ;  /* 0x0000001b001b7213 */ /* 0x000fe40000000000 */
[----:B------:R-:W-:Y:S02]  /*16830*/  ISETP.GE.AND P4, PT, R97, R229, PT ;  /* 0x000000e56100720c */ /* 0x000fe40003f86270 */
[----:B------:R-:W-:Y:S02]  /*16840*/  ISETP.GE.AND P6, PT, R88, R227, PT ;  /* 0x000000e35800720c */ /* 0x000fe40003fc6270 */
[----:B------:R-:W-:Y:S02]  /*16850*/  ISETP.GE.AND P3, PT, R76, R229, PT ;  /* 0x000000e54c00720c */ /* 0x000fe40003f66270 */
[----:B------:R-:W-:Y:S02]  /*16860*/  ISETP.GT.AND P1, PT, R228, R67, PT ;  /* 0x00000043e400720c */ /* 0x000fe40003f24270 */
[----:B------:R-:W-:-:S02]  /*16870*/  FSEL R37, R37, -INF , !P0 ;  /* 0xff80000025257808 */ /* 0x000fc40004000000 */
[----:B------:R-:W-:Y:S02]  /*16880*/  I2FP.F32.S32 R27, R27 ;  /* 0x0000001b001b7245 */ /* 0x000fe40000201400 */
[----:B------:R-:W-:Y:S02]  /*16890*/  FSEL R149, R149, -INF , !P4 ;  /* 0xff80000095957808 */ /* 0x000fe40006000000 */
[----:B------:R-:W-:Y:S01]  /*168a0*/  FSEL R176, R74, -INF , !P6 ;  /* 0xff8000004ab07808 */ /* 0x000fe20007000000 */
[----:B------:R-:W-:Y:S01]  /*168b0*/  FFMA.FTZ R27, -R221, R27, R50 ;  /* 0x0000001bdd1b7223 */ /* 0x000fe20000010132 */
[----:B------:R-:W-:Y:S02]  /*168c0*/  ISETP.GT.AND P0, PT, R228, R69, PT ;  /* 0x00000045e400720c */ /* 0x000fe40003f04270 */
[----:B------:R-:W-:Y:S02]  /*168d0*/  FSEL R182, R182, -INF , !P3 ;  /* 0xff800000b6b67808 */ /* 0x000fe40005800000 */
[----:B------:R-:W-:-:S02]  /*168e0*/  IABS R23, R23 ;  /* 0x0000001700177213 */ /* 0x000fc40000000000 */
[----:B------:R-:W-:Y:S02]  /*168f0*/  ISETP.GE.AND P4, PT, R93, R227, PT ;  /* 0x000000e35d00720c */ /* 0x000fe40003f86270 */
[----:B------:R-:W-:Y:S02]  /*16900*/  ISETP.GE.AND P6, PT, R81, R229, PT ;  /* 0x000000e55100720c */ /* 0x000fe40003fc6270 */
[----:B------:R-:W-:Y:S02]  /*16910*/  ISETP.GE.AND P3, PT, R67, R227, PT ;  /* 0x000000e34300720c */ /* 0x000fe40003f66270 */
[----:B------:R-:W-:Y:S02]  /*16920*/  FSEL R32, R32, -INF , !P1 ;  /* 0xff80000020207808 */ /* 0x000fe40004800000 */
[----:B------:R-:W-:Y:S02]  /*16930*/  IABS R25, R25 ;  /* 0x0000001900197213 */ /* 0x000fe40000000000 */
        /* <DEDUP_REMOVED lines=8> */
[-C--:B------:R-:W-:Y:S02]  /*169c0*/  ISETP.GE.AND P4, PT, R88, R229.reuse, PT ;  /* 0x000000e55800720c */ /* 0x080fe40003f86270 */
[----:B------:R-:W-:Y:S02]  /*169d0*/  ISETP.GE.AND P2, PT, R84, R229, PT ;  /* 0x000000e55400720c */ /* 0x000fe40003f46270 */
[----:B------:R-:W-:Y:S02]  /*169e0*/  ISETP.GE.AND P6, PT, R77, R227, PT ;  /* 0x000000e34d00720c */ /* 0x000fe40003fc6270 */
[----:B------:R-:W-:Y:S02]  /*169f0*/  I2FP.F32.S32 R32, R25 ;  /* 0x0000001900207245 */ /* 0x000fe40000201400 */
[----:B------:R-:W-:Y:S02]  /*16a00*/  FSEL R27, R27, -INF , !P0 ;  /* 0xff8000001b1b7808 */ /* 0x000fe40004000000 */
[----:B------:R-:W-:Y:S01]  /*16a10*/  I2FP.F32.S32 R21, R21 ;  /* 0x0000001500157245 */ /* 0x000fe20000201400 */
[----:B------:R-:W-:Y:S01]  /*16a20*/  FFMA.FTZ R32, -R221, R32, R51 ;  /* 0x00000020dd207223 */ /* 0x000fe20000010133 */
[----:B------:R-:W-:-:S02]  /*16a30*/  FSEL R180, R180, -INF , !P4 ;  /* 0xff800000b4b47808 */ /* 0x000fc40006000000 */
[----:B------:R-:W-:Y:S01]  /*16a40*/  FSEL R188, R188, -INF , !P2 ;  /* 0xff800000bcbc7808 */ /* 0x000fe20005000000 */
[----:B------:R-:W-:Y:S01]  /*16a50*/  FFMA.FTZ R21, -R221, R21, R42 ;  /* 0x00000015dd157223 */ /* 0x000fe2000001012a */
[----:B------:R-:W-:Y:S02]  /*16a60*/  FSEL R194, R37, -INF , !P6 ;  /* 0xff80000025c27808 */ /* 0x000fe40007000000 */
[----:B------:R-:W-:Y:S02]  /*16a70*/  ISETP.GT.AND P0, PT, R228, R45, PT ;  /* 0x0000002de400720c */ /* 0x000fe40003f04270 */
[-C--:B------:R-:W-:Y:S02]  /*16a80*/  ISETP.GE.AND P4, PT, R84, R227.reuse, PT ;  /* 0x000000e35400720c */ /* 0x080fe40003f86270 */
[----:B------:R-:W-:Y:S02]  /*16a90*/  ISETP.GE.AND P2, PT, R80, R227, PT ;  /* 0x000000e35000720c */ /* 0x000fe40003f46270 */
[----:B------:R-:W-:-:S02]  /*16aa0*/  ISETP.GE.AND P6, PT, R67, R229, PT ;  /* 0x000000e54300720c */ /* 0x000fc40003fc6270 */
[----:B------:R-:W-:Y:S02]  /*16ab0*/  ISETP.GT.AND P1, PT, R228, R49, PT ;  /* 0x00000031e400720c */ /* 0x000fe40003f24270 */
[----:B------:R-:W-:Y:S02]  /*16ac0*/  IABS R22, R22 ;  /* 0x0000001600167213 */ /* 0x000fe40000000000 */
[----:B------:R-:W-:Y:S02]  /*16ad0*/  FSEL R23, R23, -INF , !P0 ;  /* 0xff80000017177808 */ /* 0x000fe40004000000 */
[----:B------:R-:W-:Y:S02]  /*16ae0*/  FSEL R192, R72, -INF , !P4 ;  /* 0xff80000048c07808 */ /* 0x000fe40006000000 */
[----:B------:R-:W-:Y:S02]  /*16af0*/  FSEL R238, R62, -INF , !P2 ;  /* 0xff8000003eee7808 */ /* 0x000fe40005000000 */
[----:B------:R-:W-:-:S02]  /*16b00*/  FSEL R166, R166, -INF , !P6 ;  /* 0xff800000a6a67808 */ /* 0x000fc40007000000 */
[----:B------:R-:W-:Y:S02]  /*16b10*/  ISETP.GT.AND P0, PT, R228, R19, PT ;  /* 0x00000013e400720c */ /* 0x000fe40003f04270 */
[-C--:B------:R-:W-:Y:S02]  /*16b20*/  ISETP.GE.AND P4, PT, R77, R229.reuse, PT ;  /* 0x000000e54d00720c */ /* 0x080fe40003f86270 */
[----:B------:R-:W-:Y:S02]  /*16b30*/  ISETP.GE.AND P2, PT, R69, R229, PT ;  /* 0x000000e54500720c */ /* 0x000fe40003f46270 */
[----:B------:R-:W-:Y:S02]  /*16b40*/  ISETP.GE.AND P6, PT, R49, R227, PT ;  /* 0x000000e33100720c */ /* 0x000fe40003fc6270 */
[----:B------:R-:W-:Y:S02]  /*16b50*/  FSEL R32, R32, -INF , !P1 ;  /* 0xff80000020207808 */ /* 0x000fe40004800000 */
[----:B------:R-:W-:-:S02]  /*16b60*/  I2FP.F32.S32 R22, R22 ;  /* 0x0000001600167245 */ /* 0x000fc40000201400 */
[----:B------:R-:W-:Y:S02]  /*16b70*/  IABS R3, R3 ;  /* 0x0000000300037213 */ /* 0x000fe40000000000 */
[----:B------:R-:W-:Y:S01]  /*16b80*/  FSEL R148, R21, -INF , !P0 ;  /* 0xff80000015947808 */ /* 0x000fe20004000000 */
[----:B------:R-:W-:Y:S01]  /*16b90*/  FFMA.FTZ R22, -R221, R22, R47 ;  /* 0x00000016dd167223 */ /* 0x000fe2000001012f */
[----:B------:R-:W-:Y:S02]  /*16ba0*/  FSEL R184, R184, -INF , !P4 ;  /* 0xff800000b8b87808 */ /* 0x000fe40006000000 */
[----:B------:R-:W-:Y:S02]  /*16bb0*/  FSEL R168, R168, -INF , !P2 ;  /* 0xff800000a8a87808 */ /* 0x000fe40005000000 */
[----:B------:R-:W-:Y:S02]  /*16bc0*/  FSEL R154, R32, -INF , !P6 ;  /* 0xff800000209a7808 */ /* 0x000fe40007000000 */
[----:B------:R-:W-:-:S02]  /*16bd0*/  ISETP.GT.AND P0, PT, R136, R205, PT ;  /* 0x000000cd8800720c */ /* 0x000fc40003f04270 */
[----:B------:R-:W-:Y:S02]  /*16be0*/  ISETP.GE.AND P4, PT, R69, R227, PT ;  /* 0x000000e34500720c */ /* 0x000fe40003f86270 */
[C---:B------:R-:W-:Y:S02]  /*16bf0*/  ISETP.GE.AND P5, PT, R57.reuse, R229, PT ;  /* 0x000000e53900720c */ /* 0x040fe40003fa6270 */
[----:B------:R-:W-:Y:S02]  /*16c00*/  ISETP.GE.AND P2, PT, R57, R227, PT ;  /* 0x000000e33900720c */ /* 0x000fe40003f46270 */
[----:B------:R-:W-:Y:S02]  /*16c10*/  I2FP.F32.S32 R32, R3 ;  /* 0x0000000300207245 */ /* 0x000fe40000201400 */
[----:B------:R-:W-:Y:S02]  /*16c20*/  ISETP.GT.AND P1, PT, R228, R41, PT ;  /* 0x00000029e400720c */ /* 0x000fe40003f24270 */
[----:B------:R-:W-:Y:S01]  /*16c30*/  FSEL R174, R31, -INF , !P4 ;  /* 0xff8000001fae7808 */ /* 0x000fe20006000000 */
[----:B------:R-:W-:Y:S01]  /*16c40*/  FFMA.FTZ R43, -R221, R32, R43 ;  /* 0x00000020dd2b7223 */ /* 0x000fe2000001012b */
[----:B------:R-:W-:-:S02]  /*16c50*/  FSEL R162, R162, -INF , !P5 ;  /* 0xff800000a2a27808 */ /* 0x000fc40006800000 */
[----:B------:R-:W-:Y:S01]  /*16c60*/  FSEL R170, R27, -INF , !P2 ;  /* 0xff8000001baa7808 */ /* 0x000fe20005000000 */
[----:B------:R-:W-:Y:S01]  /*16c70*/  BAR.SYNC.DEFER_BLOCKING 0x0 ;  /* 0x0000000000007b1d */ /* 0x000fe20000010000 */
[-C--:B------:R-:W-:Y:S02]  /*16c80*/  ISETP.GE.AND P4, PT, R49, R229.reuse, PT ;  /* 0x000000e53100720c */ /* 0x080fe40003f86270 */
[C---:B------:R-:W-:Y:S02]  /*16c90*/  ISETP.GE.AND P3, PT, R45.reuse, R229, PT ;  /* 0x000000e52d00720c */ /* 0x040fe40003f66270 */
[----:B------:R-:W-:Y:S02]  /*16ca0*/  ISETP.GE.AND P5, PT, R45, R227, PT ;  /* 0x000000e32d00720c */ /* 0x000fe40003fa6270 */
[----:B------:R-:W-:Y:S02]  /*16cb0*/  ISETP.GE.AND P2, PT, R41, R229, PT ;  /* 0x000000e52900720c */ /* 0x000fe40003f46270 */
[----:B------:R-:W-:-:S02]  /*16cc0*/  FSEL R150, R22, -INF , !P1 ;  /* 0xff80000016967808 */ /* 0x000fc40004800000 */
[----:B------:R-:W-:Y:S02]  /*16cd0*/  ISETP.GT.AND P1, PT, R228, R17, PT ;  /* 0x00000011e400720c */ /* 0x000fe40003f24270 */
[----:B------:R-:W-:Y:S02]  /*16ce0*/  FSEL R158, R158, -INF , !P4 ;  /* 0xff8000009e9e7808 */ /* 0x000fe40006000000 */
[----:B------:R-:W-:Y:S02]  /*16cf0*/  FSEL R146, R146, -INF , !P3 ;  /* 0xff80000092927808 */ /* 0x000fe40005800000 */
[----:B------:R-:W-:Y:S02]  /*16d00*/  FSEL R152, R23, -INF , !P5 ;  /* 0xff80000017987808 */ /* 0x000fe40006800000 */
[----:B------:R-:W-:Y:S02]  /*16d10*/  FSEL R144, R144, -INF , !P2 ;  /* 0xff80000090907808 */ /* 0x000fe40005000000 */
[----:B------:R-:W-:-:S02]  /*16d20*/  ISETP.GE.AND P4, PT, R41, R227, PT ;  /* 0x000000e32900720c */ /* 0x000fc40003f86270 */
[C---:B------:R-:W-:Y:S02]  /*16d30*/  ISETP.GE.AND P6, PT, R19.reuse, R229, PT ;  /* 0x000000e51300720c */ /* 0x040fe40003fc6270 */
[----:B------:R-:W-:Y:S02]  /*16d40*/  ISETP.GE.AND P3, PT, R19, R227, PT ;  /* 0x000000e31300720c */ /* 0x000fe40003f66270 */
[C---:B------:R-:W-:Y:S02]  /*16d50*/  ISETP.GE.AND P5, PT, R17.reuse, R229, PT ;  /* 0x000000e51100720c */ /* 0x040fe40003fa6270 */
[----:B------:R-:W-:Y:S02]  /*16d60*/  ISETP.GE.AND P2, PT, R17, R227, PT ;  /* 0x000000e31100720c */ /* 0x000fe40003f46270 */
[----:B------:R-:W-:Y:S02]  /*16d70*/  FSEL R43, R43, -INF , !P1 ;  /* 0xff8000002b2b7808 */ /* 0x000fe40004800000 */
[----:B------:R-:W-:-:S02]  /*16d80*/  VIMNMX R230, PT, PT, RZ, R230, !PT ;  /* 0x000000e6ffe67248 */ /* 0x000fc40007fe0100 */
[----:B------:R-:W-:Y:S02]  /*16d90*/  VIMNMX R228, PT, PT, RZ, R228, !PT ;  /* 0x000000e4ffe47248 */ /* 0x000fe40007fe0100 */
        /* <DEDUP_REMOVED lines=19> */
.L_x_6657:
        /* <DEDUP_REMOVED lines=10> */
[-C--:B------:R-:W-:Y:S02]  /*16f70*/  LOP3.LUT R20, R20, R19.reuse, RZ, 0x3c, !PT ;  /* 0x0000001314147212 */ /* 0x080fe400078e3cff */
[----:B------:R-:W-:Y:S02]  /*16f80*/  ISETP.GE.AND P0, PT, R15, RZ, PT ;  /* 0x000000ff0f00720c */ /* 0x000fe40003f06270 */
        /* <DEDUP_REMOVED lines=22> */
[----:B------:R-:W-:-:S09]  /*170f0*/  ISETP.GE.U32.AND P5, PT, R22, R11, PT ;  /* 0x0000000b1600720c */ /* 0x000fd20003fa6070 */
[----:B------:R-:W-:-:S04]  /*17100*/  @P4 VIADD R13, R13, 0x1 ;  /* 0x000000010d0d4836 */ /* 0x000fc80000000000 */
[----:B------:R-:W-:Y:S01]  /*17110*/  @P5 IADD3 R17, PT, PT, R17, 0x1, RZ ;  /* 0x0000000111115810 */ /* 0x000fe20007ffe0ff */
[----:B------:R-:W-:-:S03]  /*17120*/  @!P0 IMAD.MOV R13, RZ, RZ, -R13 ;  /* 0x000000ffff0d8224 */ /* 0x000fc600078e0a0d */
[----:B------:R-:W-:Y:S02]  /*17130*/  @!P2 IADD3 R17, PT, PT, -R17, RZ, RZ ;  /* 0x000000ff1111a210 */ /* 0x000fe40007ffe1ff */
        /* <DEDUP_REMOVED lines=21> */
.L_x_6658:
[----:B------:R-:W-:Y:S05]  /*17290*/  BSYNC.RECONVERGENT B0 ;  /* 0x0000000000007941 */ /* 0x000fea0003800200 */
.L_x_6656:
        /* <DEDUP_REMOVED lines=107> */
.L_x_6655:
[----:B------:R-:W-:Y:S05]  /*17950*/  BSYNC.RECONVERGENT B1 ;  /* 0x0000000000017941 */ /* 0x000fea0003800200 */
.L_x_6654:
[----:B------:R-:W2:Y:S01]  /*17960*/  LD.E R62, desc[UR6][R132.64+0xdc] ;  /* 0x0000dc06843e7980 */ /* 0x000ea2000c101900 */
[----:B------:R-:W-:Y:S01]  /*17970*/  FMNMX3.FTZ R3, R7, R68, R56, !PT ;  /* 0x0000004407037276 */ /* 0x000fe20007810038 */
[----:B------:R-:W-:Y:S01]  /*17980*/  BSSY B2, `(.L_x_6659) ;  /* 0x0000861000027945 */ /* 0x000fe20003800000 */
[----:B------:R-:W-:Y:S02]  /*17990*/  LOP3.LUT R202, R52, 0x200, R147, 0xf8, !PT ;  /* 0x0000020034ca7812 */ /* 0x000fe400078ef893 */
[----:B------:R-:W-:Y:S02]  /*179a0*/  FMNMX3.FTZ R3, R3, R48, R18, !PT ;  /* 0x0000003003037276 */ /* 0x000fe40007810012 */
[----:B------:R-:W-:Y:S02]  /*179b0*/  LEA R202, R202, UR8, 0x1 ;  /* 0x00000008caca7c11 */ /* 0x000fe4000f8e08ff */
        /* <DEDUP_REMOVED lines=35> */
[----:B------:R-:W-:Y:S01]  /*17bf0*/  IADD3 R32, PT, PT, R201, R138, RZ ;  /* 0x0000008ac9207210 */ /* 0x000fe20007ffe0ff */
[----:B------:R-:W1:Y:S01]  /*17c00*/  SHFL.BFLY PT, R20, R11, 0x2, 0x1f ;  /* 0x0c401f000b147f89 */ /* 0x000e6200000e0000 */
[----:B------:R-:W-:-:S03]  /*17c10*/  FMNMX3.FTZ R3, R3, R166, R162, !PT ;  /* 0x000000a603037276 */ /* 0x000fc600078100a2 */
[----:B------:R-:W-:Y:S01]  /*17c20*/  LDSM.16.MT88.4 R100, [R32+0xc000] ;  /* 0x00c000002064783b */ /* 0x000fe20000004200 */
        /* <DEDUP_REMOVED lines=8> */
[----:B-1----:R-:W-:-:S03]  /*17cb0*/  FMNMX.FTZ R3, R20, R3, !PT ;  /* 0x0000000314037209 */ /* 0x002fc60007810000 */
[----:B------:R-:W-:Y:S01]  /*17cc0*/  LDSM.16.MT88.4 R20, [R67+0xc800] ;  /* 0x00c800004314783b */ /* 0x000fe20000004200 */
        /* <DEDUP_REMOVED lines=18> */
[----:B------:R-:W1:Y:S01]  /*17df0*/  LDSM.16.MT88.4 R4, [R32+0x10000] ;  /* 0x010000002004783b */ /* 0x000e620000004200 */
[-CC-:B------:R-:W-:Y:S01]  /*17e00*/  FFMA.FTZ R44, R10, R62.reuse, -R137.reuse ;  /* 0x0000003e0a2c7223 */ /* 0x180fe20000010889 */
[-C--:B------:R-:W-:Y:S01]  /*17e10*/  FFMA.FTZ R43, R8, R62.reuse, -R137 ;  /* 0x0000003e082b7223 */ /* 0x080fe20000010889 */
[-CC-:B------:R-:W-:Y:S01]  /*17e20*/  FFMA.FTZ R46, R18, R62.reuse, -R59.reuse ;  /* 0x0000003e122e7223 */ /* 0x180fe2000001083b */
[----:B------:R-:W2:Y:S01]  /*17e30*/  LDSM.16.MT88.4 R8, [R138+0xc800] ;  /* 0x00c800008a08783b */ /* 0x000ea20000004200 */
[-C--:B------:R-:W-:Y:S01]  /*17e40*/  FFMA.FTZ R45, R16, R62.reuse, -R59 ;  /* 0x0000003e102d7223 */ /* 0x080fe2000001083b */
[-CC-:B------:R-:W-:Y:S01]  /*17e50*/  FFMA.FTZ R48, R14, R62.reuse, -R137.reuse ;  /* 0x0000003e0e307223 */ /* 0x180fe20000010889 */
[----:B------:R-:W3:Y:S01]  /*17e60*/  MUFU.EX2 R54, R54 ;  /* 0x0000003600367308 */ /* 0x000ee20000000800 */
[-C--:B------:R-:W-:Y:S01]  /*17e70*/  FFMA.FTZ R47, R12, R62.reuse, -R137 ;  /* 0x0000003e0c2f7223 */ /* 0x080fe20000010889 */
[----:B------:R-:W4:Y:S01]  /*17e80*/  LDSM.16.MT88.4 R16, [R202+0xc800] ;  /* 0x00c80000ca10783b */ /* 0x000f220000004200 */
[-CC-:B------:R-:W-:Y:S01]  /*17e90*/  FFMA.FTZ R38, R34, R62.reuse, -R59.reuse ;  /* 0x0000003e22267223 */ /* 0x180fe2000001083b */
[-CC-:B------:R-:W-:Y:S01]  /*17ea0*/  FFMA.FTZ R37, R30, R62.reuse, -R59.reuse ;  /* 0x0000003e1e257223 */ /* 0x180fe2000001083b */
[-C--:B------:R-:W-:Y:S01]  /*17eb0*/  FFMA.FTZ R34, R28, R62.reuse, -R59 ;  /* 0x0000003e1c227223 */ /* 0x080fe2000001083b */
[----:B------:R-:W5:Y:S01]  /*17ec0*/  LDSM.16.MT88.4 R12, [R32+0xc800] ;  /* 0x00c80000200c783b */ /* 0x000f620000004200 */
[-CC-:B------:R-:W-:Y:S01]  /*17ed0*/  FFMA.FTZ R40, R36, R62.reuse, -R137.reuse ;  /* 0x0000003e24287223 */ /* 0x180fe20000010889 */
[----:B------:R-:W-:Y:S01]  /*17ee0*/  MUFU.EX2 R50, R50 ;  /* 0x0000003200327308 */ /* 0x000fe20000000800 */
[-CC-:B------:R-:W-:Y:S01]  /*17ef0*/  FFMA.FTZ R39, R26, R62.reuse, -R137.reuse ;  /* 0x0000003e1a277223 */ /* 0x180fe20000010889 */
[----:B------:R-:W-:Y:S01]  /*17f00*/  LDSM.16.MT88.4 R28, [R138+0x10800] ;  /* 0x010800008a1c783b */ /* 0x000fe20000004200 */
[-CC-:B------:R-:W-:Y:S01]  /*17f10*/  FFMA.FTZ R36, R24, R62.reuse, -R137.reuse ;  /* 0x0000003e18247223 */ /* 0x180fe20000010889 */
[-C--:B------:R-:W-:Y:S01]  /*17f20*/  FFMA.FTZ R35, R35, R62.reuse, -R137 ;  /* 0x0000003e23237223 */ /* 0x080fe20000010889 */
[-CC-:B------:R-:W-:Y:S01]  /*17f30*/  FFMA.FTZ R33, R33, R62.reuse, -R59.reuse ;  /* 0x0000003e21217223 */ /* 0x180fe2000001083b */
[----:B------:R-:W-:Y:S01]  /*17f40*/  LDSM.16.MT88.4 R24, [R202+0xd000] ;  /* 0x00d00000ca18783b */ /* 0x000fe20000004200 */
[-C--:B------:R-:W-:Y:S01]  /*17f50*/  FFMA.FTZ R139, R139, R62.reuse, -R59 ;  /* 0x0000003e8b8b7223 */ /* 0x080fe2000001083b */
[----:B------:R-:W1:Y:S01]  /*17f60*/  MUFU.EX2 R49, R49 ;  /* 0x0000003100317308 */ /* 0x000e620000000800 */
[----:B---3--:R-:W-:Y:S01]  /*17f70*/  F2FP.BF16.F32.PACK_AB R69, R54, R55 ;  /* 0x000000373645723e */ /* 0x008fe200000010ff */
[-CC-:B------:R-:W-:Y:S01]  /*17f80*/  FFMA.FTZ R145, R250, R62.reuse, -R137.reuse ;  /* 0x0000003efa917223 */ /* 0x180fe20000010889 */
[-C--:B------:R-:W-:Y:S01]  /*17f90*/  FFMA.FTZ R156, R156, R62.reuse, -R137 ;  /* 0x0000003e9c9c7223 */ /* 0x080fe20000010889 */
[-CC-:B------:R-:W-:Y:S01]  /*17fa0*/  FFMA.FTZ R160, R160, R62.reuse, -R59.reuse ;  /* 0x0000003ea0a07223 */ /* 0x180fe2000001083b */
[-CC-:B------:R-:W-:Y:S01]  /*17fb0*/  FFMA.FTZ R147, R248, R62.reuse, -R59.reuse ;  /* 0x0000003ef8937223 */ /* 0x180fe2000001083b */
[-C--:B------:R-:W-:Y:S01]  /*17fc0*/  FFMA.FTZ R176, R176, R62.reuse, -R59 ;  /* 0x0000003eb0b07223 */ /* 0x080fe2000001083b */
        /* <DEDUP_REMOVED lines=23> */
[----:B------:R-:W-:-:S02]  /*18140*/  ISETP.GT.AND P0, PT, R136, R205, PT ;  /* 0x000000cd8800720c */ /* 0x000fc40003f04270 */
[----:B------:R-:W1:Y:S01]  /*18150*/  MUFU.EX2 R51, R51 ;  /* 0x0000003300337308 */ /* 0x000e620000000800 */
[----:B---3--:R-:W-:Y:S01]  /*18160*/  F2FP.BF16.F32.PACK_AB R68, R56, R57 ;  /* 0x000000393844723e */ /* 0x008fe200000010ff */
[----:B------:R-:W-:Y:S01]  /*18170*/  FADD.FTZ R57, R57, R56 ;  /* 0x0000003839397221 */ /* 0x000fe20000010000 */
[----:B------:R-:W-:-:S04]  /*18180*/  FADD.FTZ R50, R50, R55 ;  /* 0x0000003732327221 */ /* 0x000fc80000010000 */
[----:B------:R-:W-:Y:S01]  /*18190*/  FADD.FTZ R49, R49, R50 ;  /* 0x0000003231317221 */ /* 0x000fe20000010000 */
[----:B------:R-:W-:Y:S08]  /*181a0*/  MUFU.EX2 R46, R46 ;  /* 0x0000002e002e7308 */ /* 0x000ff00000000800 */
        /* <DEDUP_REMOVED lines=59> */
[C---:B-----5:R-:W-:Y:S05]  /*18560*/  HMMA.16816.F32.BF16 R104, R4.reuse, R12, R104 ;  /* 0x0000000c0468723c */ /* 0x060fea0000041868 */
        /* <DEDUP_REMOVED lines=19> */
[C---:B------:R-:W-:Y:S01]  /*186a0*/  HMMA.16816.F32.BF16 R88, R4.reuse, R140, R88 ;  /* 0x0000008c0458723c */ /* 0x040fe20000041858 */
[-CC-:B------:R-:W-:Y:S01]  /*186b0*/  FFMA.FTZ R140, R153, R62.reuse, -R59.reuse ;  /* 0x0000003e998c7223 */ /* 0x180fe2000001083b */
[-C--:B------:R-:W-:Y:S01]  /*186c0*/  FFMA.FTZ R141, R151, R62.reuse, -R59 ;  /* 0x0000003e978d7223 */ /* 0x080fe2000001083b */
[-CC-:B------:R-:W-:Y:S01]  /*186d0*/  FFMA.FTZ R151, R244, R62.reuse, -R137.reuse ;  /* 0x0000003ef4977223 */ /* 0x180fe20000010889 */
[-CC-:B------:R-:W-:Y:S01]  /*186e0*/  FFMA.FTZ R153, R242, R62.reuse, -R137.reuse ;  /* 0x0000003ef2997223 */ /* 0x180fe20000010889 */
[----:B------:R-:W-:Y:S03]  /*186f0*/  MUFU.EX2 R161, R161 ;  /* 0x000000a100a17308 */ /* 0x000fe60000000800 */
[----:B------:R-:W-:Y:S01]  /*18700*/  HMMA.16816.F32.BF16 R84, R4, R142, R84 ;  /* 0x0000008e0454723c */ /* 0x000fe20000041854 */
[-CC-:B------:R-:W-:Y:S01]  /*18710*/  FFMA.FTZ R142, R149, R62.reuse, -R137.reuse ;  /* 0x0000003e958e7223 */ /* 0x180fe20000010889 */
[-C--:B------:R-:W-:Y:S01]  /*18720*/  FFMA.FTZ R143, R252, R62.reuse, -R137 ;  /* 0x0000003efc8f7223 */ /* 0x080fe20000010889 */
[----:B------:R-:W-:-:S02]  /*18730*/  FFMA.FTZ R149, R246, R62, -R59 ;  /* 0x0000003ef6957223 */ /* 0x000fc4000001083b */
        /* <DEDUP_REMOVED lines=13> */
[----:B------:R-:W-:Y:S02]  /*18810*/  FADD.FTZ R39, R39, R40 ;  /* 0x0000002827277221 */ /* 0x000fe40000010000 */
[----:B---3--:R-:W-:Y:S01]  /*18820*/  HMMA.16816.F32.BF16 R120, R4, R12, R120 ;  /* 0x0000000c0478723c */ /* 0x008fe20000041878 */
[----:B------:R-:W3:Y:S01]  /*18830*/  MUFU.EX2 R143, R143 ;  /* 0x0000008f008f7308 */ /* 0x000ee20000000800 */
[----:B------:R-:W-:-:S04]  /*18840*/  FADD.FTZ R36, R36, R39 ;  /* 0x0000002724247221 */ /* 0x000fc80000010000 */
[----:B------:R-:W-:Y:S02]  /*18850*/  FADD.FTZ R35, R35, R36 ;  /* 0x0000002423237221 */ /* 0x000fe40000010000 */
[C---:B------:R-:W-:Y:S01]  /*18860*/  HMMA.16816.F32.BF16 R116, R4.reuse, R14, R116 ;  /* 0x0000000e0474723c */ /* 0x040fe20000041874 */
[----:B------:R-:W5:Y:S01]  /*18870*/  LDSM.16.MT88.4 R12, [R67+0x11000] ;  /* 0x01100000430c783b */ /* 0x000f620000004200 */
[----:B------:R-:W-:Y:S06]  /*18880*/  MUFU.EX2 R149, R149 ;  /* 0x0000009500957308 */ /* 0x000fec0000000800 */
[C---:B----4-:R-:W-:Y:S02]  /*18890*/  HMMA.16816.F32.BF16 R112, R4.reuse, R20, R112 ;  /* 0x000000140470723c */ /* 0x050fe40000041870 */
[----:B------:R-:W4:Y:S06]  /*188a0*/  MUFU.EX2 R151, R151 ;  /* 0x0000009700977308 */ /* 0x000f2c0000000800 */
[C---:B------:R-:W-:Y:S01]  /*188b0*/  HMMA.16816.F32.BF16 R108, R4.reuse, R22, R108 ;  /* 0x00000016046c723c */ /* 0x040fe2000004186c */
[----:B------:R-:W3:Y:S01]  /*188c0*/  LDSM.16.MT88.4 R20, [R32+0x11000] ;  /* 0x011000002014783b */ /* 0x000ee20000004200 */
[----:B------:R-:W4:Y:S06]  /*188d0*/  MUFU.EX2 R153, R153 ;  /* 0x0000009900997308 */ /* 0x000f2c0000000800 */
        /* <DEDUP_REMOVED lines=179> */
[----:B------:R-:W2:Y:S02]  /*19410*/  LDSM.16.MT88.4 R12, [R202+0x13800] ;  /* 0x01380000ca0c783b */ /* 0x000ea40000004200 */
[----:B------:R-:W-:-:S04]  /*19420*/  FADD.FTZ R186, R186, R31 ;  /* 0x0000001fbaba7221 */ /* 0x000fc80000010000 */
[----:B------:R-:W-:Y:S01]  /*19430*/  FADD.FTZ R155, R155, R186 ;  /* 0x000000ba9b9b7221 */ /* 0x000fe20000010000 */
[----:B------:R-:W-:Y:S03]  /*19440*/  HMMA.16816.F32.BF16 R80, R4, R16, R80 ;  /* 0x000000100450723c */ /* 0x000fe60000041850 */
[----:B------:R-:W-:-:S05]  /*19450*/  FADD.FTZ R182, R182, R155 ;  /* 0x0000009bb6b67221 */ /* 0x000fca0000010000 */
        /* <DEDUP_REMOVED lines=13> */
[C---:B------:R-:W-:Y:S08]  /*19530*/  HMMA.16816.F32.BF16 R100, R4.reuse, R18, R100 ;  /* 0x000000120464723c */ /* 0x040ff00000041864 */
        /* <DEDUP_REMOVED lines=20> */
[----:B------:R-:W-:-:S04]  /*19680*/  FADD.FTZ R26, R26, R25 ;  /* 0x000000191a1a7221 */ /* 0x000fc80000010000 */
[----:B------:R-:W-:Y:S01]  /*19690*/  FADD.FTZ R237, R237, R26 ;  /* 0x0000001aeded7221 */ /* 0x000fe20000010000 */
[----:B------:R-:W-:Y:S05]  /*196a0*/  @!P0 BRA `(.L_x_6660) ;  /* 0x0000006800348947 */ /* 0x000fea0003800000 */
        /* <DEDUP_REMOVED lines=69> */
.L_x_6662:
        /* <DEDUP_REMOVED lines=8> */
.L_x_6663:
[----:B------:R-:W-:Y:S05]  /*19b80*/  BSYNC.RECONVERGENT B0 ;  /* 0x0000000000007941 */ /* 0x000fea0003800200 */
.L_x_6661:
[----:B------:R-:W-:Y:S01]  /*19b90*/  IMAD.SHL.U32 R5, R208, 0x20, RZ ;  /* 0x00000020d0057824 */ /* 0x000fe200078e00ff */
[-C--:B------:R-:W-:Y:S01]  /*19ba0*/  ISETP.GE.AND P1, PT, R198, R219.reuse, PT ;  /* 0x000000dbc600720c */ /* 0x080fe20003f26270 */
[----:B------:R-:W-:Y:S01]  /*19bb0*/  IMAD.IADD R231, R234, 0x1, R201 ;  /* 0x00000001eae77824 */ /* 0x000fe200078e02c9 */
[----:B------:R-:W-:Y:S01]  /*19bc0*/  SHF.L.U64.HI R4, R208, 0x5, R209 ;  /* 0x00000005d0047819 */ /* 0x000fe200000102d1 */
[----:B------:R-:W1:Y:S01]  /*19bd0*/  LDCU.64 UR10, c[0x0][0x358] ;  /* 0x00006b00ff0a77ac */ /* 0x000e620008000a00 */
[----:B------:R-:W-:Y:S01]  /*19be0*/  IADD3 R6, P3, PT, R5, R212, RZ ;  /* 0x000000d405067210 */ /* 0x000fe20007f7e0ff */
[----:B------:R-:W-:Y:S01]  /*19bf0*/  BSSY.RECONVERGENT B1, `(.L_x_6664) ;  /* 0x0000414000017945 */ /* 0x000fe20003800200 */
        /* <DEDUP_REMOVED lines=53> */
[----:B--2---:R-:W-:Y:S02]  /*19f50*/  @!P0 IMAD.MOV.U32 R6, RZ, RZ, R14 ;  /* 0x000000ffff068224 */ /* 0x004fe400078e000e */
        /* <DEDUP_REMOVED lines=20> */
[----:B--2---:R-:W-:-:S03]  /*1a0a0*/  @!P0 IMAD.MOV.U32 R6, RZ, RZ, R10 ;  /* 0x000000ffff068224 */ /* 0x004fc600078e000a */
        /* <DEDUP_REMOVED lines=28> */
[----:B------:R-:W1:Y:S04]  /*1a270*/  LDSM.16.M88.4 R52, [R234+0x4000] ;  /* 0x00400000ea34783b */ /* 0x000e680000000200 */
[----:B------:R-:W5:Y:S04]  /*1a280*/  LDSM.16.M88.4 R44, [R234+0x4800] ;  /* 0x00480000ea2c783b */ /* 0x000f680000000200 */
[----:B------:R-:W5:Y:S04]  /*1a290*/  LDSM.16.M88.4 R36, [R234+0x5000] ;  /* 0x00500000ea24783b */ /* 0x000f680000000200 */
[----:B------:R-:W5:Y:S04]  /*1a2a0*/  LDSM.16.M88.4 R28, [R234+0x5800] ;  /* 0x00580000ea1c783b */ /* 0x000f680000000200 */
[----:B------:R-:W5:Y:S04]  /*1a2b0*/  LDSM.16.M88.4 R20, [R234+0x6000] ;  /* 0x00600000ea14783b */ /* 0x000f680000000200 */
[----:B---3--:R-:W3:Y:S04]  /*1a2c0*/  LDSM.16.M88.4 R12, [R234+0x6800] ;  /* 0x00680000ea0c783b */ /* 0x008ee80000000200 */
[----:B------:R-:W3:Y:S04]  /*1a2d0*/  LDSM.16.M88.4 R176, [R234+0x7000] ;  /* 0x00700000eab0783b */ /* 0x000ee80000000200 */
[----:B--2---:R-:W2:Y:S04]  /*1a2e0*/  LDSM.16.M88.4 R8, [R234+0x7800] ;  /* 0x00780000ea08783b */ /* 0x004ea80000000200 */
[----:B----4-:R-:W-:Y:S04]  /*1a2f0*/  LDSM.16.M88.4 R4, [R60] ;  /* 0x000000003c04783b */ /* 0x010fe80000000200 */
        /* <DEDUP_REMOVED lines=8> */
[----:B------:R-:W-:Y:S04]  /*1a380*/  LDSM.16.M88.4 R152, [R164+0x6800] ;  /* 0x00680000a498783b */ /* 0x000fe80000000200 */
[----:B------:R-:W-:Y:S01]  /*1a390*/  LDSM.16.M88.4 R144, [R164+0x7800] ;  /* 0x00780000a490783b */ /* 0x000fe20000000200 */
[C---:B------:R-:W-:Y:S03]  /*1a3a0*/  HMMA.16816.F32.BF16 R32, R168.reuse, R28, RZ ;  /* 0x0000001ca820723c */ /* 0x040fe600000418ff */
[----:B------:R-:W-:Y:S04]  /*1a3b0*/  LDSM.16.M88.4 R148, [R232] ;  /* 0x00000000e894783b */ /* 0x000fe80000000200 */
[----:B------:R-:W-:Y:S01]  /*1a3c0*/  LDSM.16.M88.4 R192, [R204] ;  /* 0x00000000ccc0783b */ /* 0x000fe20000000200 */
[C---:B------:R-:W-:Y:S03]  /*1a3d0*/  HMMA.16816.F32.BF16 R24, R168.reuse, R20, RZ ;  /* 0x00000014a818723c */ /* 0x040fe600000418ff */
[----:B------:R-:W-:Y:S04]  /*1a3e0*/  LDSM.16.M88.4 R184, [R0+0x7800] ;  /* 0x0078000000b8783b */ /* 0x000fe80000000200 */
[----:B------:R-:W-:Y:S01]  /*1a3f0*/  LDSM.16.M88.4 R188, [R0+0x7000] ;  /* 0x0070000000bc783b */ /* 0x000fe20000000200 */
[C---:B---3--:R-:W-:Y:S03]  /*1a400*/  HMMA.16816.F32.BF16 R16, R168.reuse, R12, RZ ;  /* 0x0000000ca810723c */ /* 0x048fe600000418ff */
        /* <DEDUP_REMOVED lines=11> */
[----:B------:R-:W2:Y:S04]  /*1a4c0*/  LDSM.16.M88.4 R8, [R164+0x7000] ;  /* 0x00700000a408783b */ /* 0x000ea80000000200 */
[----:B------:R-:W-:Y:S03]  /*1a4d0*/  LDSM.16.M88.4 R164, [R236+0x2000] ;  /* 0x00200000eca4783b */ /* 0x000fe60000000200 */
[C---:B----4-:R-:W-:Y:S08]  /*1a4e0*/  HMMA.16816.F32.BF16 R40, R4.reuse, R60, R40 ;  /* 0x0000003c0428723c */ /* 0x050ff00000041828 */
[C---:B------:R-:W-:Y:S01]  /*1a4f0*/  HMMA.16816.F32.BF16 R36, R4.reuse, R62, R36 ;  /* 0x0000003e0424723c */ /* 0x040fe20000041824 */
[----:B------:R-:W3:Y:S07]  /*1a500*/  LDSM.16.M88.4 R60, [R2+0x5000] ;  /* 0x00500000023c783b */ /* 0x000eee0000000200 */
[C---:B-1----:R-:W-:Y:S08]  /*1a510*/  HMMA.16816.F32.BF16 R56, R4.reuse, R140, R56 ;  /* 0x0000008c0438723c */ /* 0x042ff00000041838 */
[C---:B------:R-:W-:Y:S01]  /*1a520*/  HMMA.16816.F32.BF16 R52, R4.reuse, R142, R52 ;  /* 0x0000008e0434723c */ /* 0x040fe20000041834 */
[----:B------:R-:W-:Y:S07]  /*1a530*/  LDSM.16.M88.4 R140, [R2+0x4000] ;  /* 0x00400000028c783b */ /* 0x000fee0000000200 */
[C---:B------:R-:W-:Y:S08]  /*1a540*/  HMMA.16816.F32.BF16 R48, R4.reuse, R136, R48 ;  /* 0x000000880430723c */ /* 0x040ff00000041830 */
[C---:B--2---:R-:W-:Y:S08]  /*1a550*/  HMMA.16816.F32.BF16 R180, R4.reuse, R8, R180 ;  /* 0x0000000804b4723c */ /* 0x044ff000000418b4 */
[C---:B------:R-:W-:Y:S01]  /*1a560*/  HMMA.16816.F32.BF16 R176, R4.reuse, R10, R176 ;  /* 0x0000000a04b0723c */ /* 0x040fe200000418b0 */
[----:B------:R-:W1:Y:S07]  /*1a570*/  LDSM.16.M88.4 R8, [R2+0x5800] ;  /* 0x005800000208783b */ /* 0x000e6e0000000200 */
        /* <DEDUP_REMOVED lines=22> */
[C---:B----4-:R-:W-:Y:S08]  /*1a6e0*/  HMMA.16816.F32.BF16 R24, R148.reuse, R4, R24 ;  /* 0x000000049418723c */ /* 0x050ff00000041818 */
[C---:B------:R-:W-:Y:S01]  /*1a6f0*/  HMMA.16816.F32.BF16 R20, R148.reuse, R6, R20 ;  /* 0x000000069414723c */ /* 0x040fe20000041814 */
[----:B------:R-:W2:Y:S07]  /*1a700*/  LDSM.16.M88.4 R4, [R0+0x6800] ;  /* 0x006800000004783b */ /* 0x000eae0000000200 */
[C---:B------:R-:W-:Y:S01]  /*1a710*/  HMMA.16816.F32.BF16 R44, R148.reuse, R138, R44 ;  /* 0x0000008a942c723c */ /* 0x040fe2000004182c */
[----:B------:R-:W4:Y:S07]  /*1a720*/  LDSM.16.M88.4 R136, [R0+0x5000] ;  /* 0x005000000088783b */ /* 0x000f2e0000000200 */
[C---:B------:R-:W-:Y:S08]  /*1a730*/  HMMA.16816.F32.BF16 R56, R148.reuse, R140, R56 ;  /* 0x0000008c9438723c */ /* 0x040ff00000041838 */
[C---:B------:R-:W-:Y:S01]  /*1a740*/  HMMA.16816.F32.BF16 R52, R148.reuse, R142, R52 ;  /* 0x0000008e9434723c */ /* 0x040fe20000041834 */
[----:B------:R-:W5:Y:S07]  /*1a750*/  LDSM.16.M88.4 R140, [R0+0x4800] ;  /* 0x00480000008c783b */ /* 0x000f6e0000000200 */
[C---:B------:R-:W-:Y:S08]  /*1a760*/  HMMA.16816.F32.BF16 R16, R148.reuse, R160, R16 ;  /* 0x000000a09410723c */ /* 0x040ff00000041810 */
[----:B------:R-:W-:Y:S01]  /*1a770*/  HMMA.16816.F32.BF16 R12, R148, R162, R12 ;  /* 0x000000a2940c723c */ /* 0x000fe2000004180c */
[----:B------:R-:W5:Y:S07]  /*1a780*/  LDSM.16.M88.4 R160, [R234+0x8000] ;  /* 0x00800000eaa0783b */ /* 0x000f6e0000000200 */
[C---:B---3--:R-:W-:Y:S08]  /*1a790*/  HMMA.16816.F32.BF16 R32, R192.reuse, R60, R32 ;  /* 0x0000003cc020723c */ /* 0x048ff00000041820 */
[----:B------:R-:W-:Y:S01]  /*1a7a0*/  HMMA.16816.F32.BF16 R28, R192, R62, R28 ;  /* 0x0000003ec01c723c */ /* 0x000fe2000004181c */
[----:B------:R-:W3:Y:S07]  /*1a7b0*/  LDSM.16.M88.4 R60, [R234+0xb800] ;  /* 0x00b80000ea3c783b */ /* 0x000eee0000000200 */
[C---:B------:R-:W-:Y:S08]  /*1a7c0*/  HMMA.16816.F32.BF16 R172, R148.reuse, R152, R172 ;  /* 0x0000009894ac723c */ /* 0x040ff000000418ac */
[----:B------:R-:W-:Y:S01]  /*1a7d0*/  HMMA.16816.F32.BF16 R168, R148, R154, R168 ;  /* 0x0000009a94a8723c */ /* 0x000fe200000418a8 */
[----:B------:R-:W-:Y:S07]  /*1a7e0*/  LDSM.16.M88.4 R152, [R234+0x9000] ;  /* 0x00900000ea98783b */ /* 0x000fee0000000200 */
[----:B-1----:R-:W-:Y:S01]  /*1a7f0*/  HMMA.16816.F32.BF16 R24, R192, R8, R24 ;  /* 0x00000008c018723c */ /* 0x002fe20000041818 */
[----:B------:R-:W-:-:S07]  /*1a800*/  IMAD.IADD R8, R236, 0x1, R201 ;  /* 0x00000001ec087824 */ /* 0x000fce00078e02c9 */
        /* <DEDUP_REMOVED lines=12> */
[C---:B------:R-:W-:Y:S08]  /*1a8d0*/  HMMA.16816.F32.BF16 R172, R192.reuse, R184, R172 ;  /* 0x000000b8c0ac723c */ /* 0x040ff000000418ac */
[C---:B------:R-:W-:Y:S01]  /*1a8e0*/  HMMA.16816.F32.BF16 R168, R192.reuse, R186, R168 ;  /* 0x000000bac0a8723c */ /* 0x040fe200000418a8 */
[----:B------:R-:W-:Y:S07]  /*1a8f0*/  LDSM.16.M88.4 R184, [R231+0x9800] ;  /* 0x00980000e7b8783b */ /* 0x000fee0000000200 */
[C---:B----4-:R-:W-:Y:S08]  /*1a900*/  HMMA.16816.F32.BF16 R40, R192.reuse, R136, R40 ;  /* 0x00000088c028723c */ /* 0x050ff00000041828 */
[C---:B------:R-:W-:Y:S01]  /*1a910*/  HMMA.16816.F32.BF16 R36, R192.reuse, R138, R36 ;  /* 0x0000008ac024723c */ /* 0x040fe20000041824 */
[----:B------:R-:W4:Y:S07]  /*1a920*/  LDSM.16.M88.4 R136, [R234+0xb000] ;  /* 0x00b00000ea88783b */ /* 0x000f2e0000000200 */
[C---:B-----5:R-:W-:Y:S08]  /*1a930*/  HMMA.16816.F32.BF16 R48, R192.reuse, R140, R48 ;  /* 0x0000008cc030723c */ /* 0x060ff00000041830 */
[----:B------:R-:W-:Y:S01]  /*1a940*/  HMMA.16816.F32.BF16 R44, R192, R142, R44 ;  /* 0x0000008ec02c723c */ /* 0x000fe2000004182c */
[----:B------:R-:W5:Y:S07]  /*1a950*/  LDSM.16.M88.4 R140, [R234+0xa800] ;  /* 0x00a80000ea8c783b */ /* 0x000f6e0000000200 */
[C---:B------:R-:W-:Y:S08]  /*1a960*/  HMMA.16816.F32.BF16 R56, R164.reuse, R160, R56 ;  /* 0x000000a0a438723c */ /* 0x040ff00000041838 */
[C---:B------:R-:W-:Y:S01]  /*1a970*/  HMMA.16816.F32.BF16 R52, R164.reuse, R162, R52 ;  /* 0x000000a2a434723c */ /* 0x040fe20000041834 */
[----:B------:R-:W-:Y:S07]  /*1a980*/  LDSM.16.M88.4 R160, [R231+0x8800] ;  /* 0x00880000e7a0783b */ /* 0x000fee0000000200 */
[C---:B---3--:R-:W-:Y:S08]  /*1a990*/  HMMA.16816.F32.BF16 R172, R164.reuse, R60, R172 ;  /* 0x0000003ca4ac723c */ /* 0x048ff000000418ac */
[----:B------:R-:W-:Y:S01]  /*1a9a0*/  HMMA.16816.F32.BF16 R168, R164, R62, R168 ;  /* 0x0000003ea4a8723c */ /* 0x000fe200000418a8 */
[----:B------:R-:W3:Y:S07]  /*1a9b0*/  LDSM.16.M88.4 R60, [R231+0xa000] ;  /* 0x00a00000e73c783b */ /* 0x000eee0000000200 */
[C---:B------:R-:W-:Y:S08]  /*1a9c0*/  HMMA.16816.F32.BF16 R180, R192.reuse, R188, R180 ;  /* 0x000000bcc0b4723c */ /* 0x040ff000000418b4 */
[----:B------:R-:W-:Y:S08]  /*1a9d0*/  HMMA.16816.F32.BF16 R176, R192, R190, R176 ;  /* 0x000000bec0b0723c */ /* 0x000ff000000418b0 */
[C---:B-1----:R-:W-:Y:S08]  /*1a9e0*/  HMMA.16816.F32.BF16 R56, R8.reuse, R4, R56 ;  /* 0x000000040838723c */ /* 0x042ff00000041838 */
[----:B------:R-:W-:Y:S01]  /*1a9f0*/  HMMA.16816.F32.BF16 R52, R8, R6, R52 ;  /* 0x000000060834723c */ /* 0x000fe20000041834 */
[----:B------:R-:W1:Y:S07]  /*1aa00*/  LDSM.16.M88.4 R4, [R231+0xa800] ;  /* 0x00a80000e704783b */ /* 0x000e6e0000000200 */
[C---:B--2---:R-:W-:Y:S08]  /*1aa10*/  HMMA.16816.F32.BF16 R48, R164.reuse, R156, R48 ;  /* 0x0000009ca430723c */ /* 0x044ff00000041830 */
[C---:B------:R-:W-:Y:S01]  /*1aa20*/  HMMA.16816.F32.BF16 R44, R164.reuse, R158, R44 ;  /* 0x0000009ea42c723c */ /* 0x040fe2000004182c */
[----:B------:R-:W2:Y:S07]  /*1aa30*/  LDSM.16.M88.4 R156, [R231+0x9000] ;  /* 0x00900000e79c783b */ /* 0x000eae0000000200 */
        /* <DEDUP_REMOVED lines=20> */
[C---:B------:R-:W-:Y:S08]  /*1ab80*/  HMMA.16816.F32.BF16 R44, R8.reuse, R162, R44 ;  /* 0x000000a2082c723c */ /* 0x040ff0000004182c */
[C---:B-1----:R-:W-:Y:S08]  /*1ab90*/  HMMA.16816.F32.BF16 R16, R8.reuse, R4, R16 ;  /* 0x000000040810723c */ /* 0x042ff00000041810 */
[C---:B------:R-:W-:Y:S01]  /*1aba0*/  HMMA.16816.F32.BF16 R160, R8.reuse, R6, R12 ;  /* 0x0000000608a0723c */ /* 0x040fe2000004180c */
[----:B------:R-:W-:Y:S04]  /*1abb0*/  LDSM.16.M88.4 R12, [R204+0x2000] ;  /* 0x00200000cc0c783b */ /* 0x000fe80000000200 */
[----:B------:R-:W1:Y:S03]  /*1abc0*/  LDSM.16.M88.4 R4, [R0+0x8000] ;  /* 0x008000000004783b */ /* 0x000e660000000200 */
[C---:B--2---:R-:W-:Y:S08]  /*1abd0*/  HMMA.16816.F32.BF16 R40, R8.reuse, R156, R40 ;  /* 0x0000009c0828723c */ /* 0x044ff00000041828 */
[C---:B------:R-:W-:Y:S01]  /*1abe0*/  HMMA.16816.F32.BF16 R36, R8.reuse, R158, R36 ;  /* 0x0000009e0824723c */ /* 0x040fe20000041824 */
[----:B------:R-:W2:Y:S07]  /*1abf0*/  LDSM.16.M88.4 R156, [R2+0x9800] ;  /* 0x00980000029c783b */ /* 0x000eae0000000200 */
[C---:B------:R-:W-:Y:S08]  /*1ac00*/  HMMA.16816.F32.BF16 R32, R8.reuse, R184, R32 ;  /* 0x000000b80820723c */ /* 0x040ff00000041820 */
[C---:B------:R-:W-:Y:S08]  /*1ac10*/  HMMA.16816.F32.BF16 R28, R8.reuse, R186, R28 ;  /* 0x000000ba081c723c */ /* 0x040ff0000004181c */
[C---:B----4-:R-:W-:Y:S01]  /*1ac20*/  HMMA.16816.F32.BF16 R184, R8.reuse, R136, R180 ;  /* 0x0000008808b8723c */ /* 0x050fe200000418b4 */
[----:B------:R-:W-:Y:S07]  /*1ac30*/  LDSM.16.M88.4 R180, [R0+0x8800] ;  /* 0x0088000000b4783b */ /* 0x000fee0000000200 */
[----:B------:R-:W-:Y:S01]  /*1ac40*/  HMMA.16816.F32.BF16 R176, R8, R138, R176 ;  /* 0x0000008a08b0723c */ /* 0x000fe200000418b0 */
[----:B------:R-:W4:Y:S07]  /*1ac50*/  LDSM.16.M88.4 R136, [R0+0x9000] ;  /* 0x009000000088783b */ /* 0x000f2e0000000200 */
[C---:B-----5:R-:W-:Y:S08]  /*1ac60*/  HMMA.16816.F32.BF16 R56, R144.reuse, R140, R56 ;  /* 0x0000008c9038723c */ /* 0x060ff00000041838 */
[C---:B---3--:R-:W-:Y:S08]  /*1ac70*/  HMMA.16816.F32.BF16 R40, R144.reuse, R60, R40 ;  /* 0x0000003c9028723c */ /* 0x048ff00000041828 */
[C---:B------:R-:W-:Y:S01]  /*1ac80*/  HMMA.16816.F32.BF16 R36, R144.reuse, R62, R36 ;  /* 0x0000003e9024723c */ /* 0x040fe20000041824 */
[----:B------:R-:W3:Y:S07]  /*1ac90*/  LDSM.16.M88.4 R60, [R0+0x9800] ;  /* 0x00980000003c783b */ /* 0x000eee0000000200 */
[----:B------:R-:W-:Y:S08]  /*1aca0*/  HMMA.16816.F32.BF16 R52, R144, R142, R52 ;  /* 0x0000008e9034723c */ /* 0x000ff00000041834 */
[----:B------:R-:W-:Y:S01]  /*1acb0*/  HMMA.16816.F32.BF16 R172, R8, R148, R172 ;  /* 0x0000009408ac723c */ /* 0x000fe200000418ac */
[----:B------:R-:W-:-:S05]  /*1acc0*/  IMAD.SHL.U32 R148, R64, 0x80, RZ ;  /* 0x0000008040947824 */ /* 0x000fca00078e00ff */
[----:B------:R-:W-:Y:S02]  /*1acd0*/  LOP3.LUT R143, R148, R135, RZ, 0xfc, !PT ;  /* 0x00000087948f7212 */ /* 0x000fe400078efcff */
[----:B-1----:R-:W-:Y:S01]  /*1ace0*/  HMMA.16816.F32.BF16 R56, R12, R4, R56 ;  /* 0x000000040c38723c */ /* 0x002fe20000041838 */
[----:B------:R-:W-:-:S05]  /*1acf0*/  LOP3.LUT R4, R203, R200, RZ, 0xfc, !PT ;  /* 0x000000c8cb047212 */ /* 0x000fca00078efcff */
[----:B------:R-:W-:Y:S02]  /*1ad00*/  IMAD.IADD R5, R65, 0x1, R4 ;  /* 0x0000000141057824 */ /* 0x000fe400078e0204 */
[----:B------:R-:W-:Y:S01]  /*1ad10*/  HMMA.16816.F32.BF16 R48, R144, R152, R48 ;  /* 0x000000989030723c */ /* 0x000fe20000041830 */
[----:B------:R-:W-:-:S05]  /*1ad20*/  IMAD.IADD R4, R143, 0x1, R218 ;  /* 0x000000018f047824 */ /* 0x000fca00078e02da */
[C-C-:B------:R-:W-:Y:S02]  /*1ad30*/  IADD3 R152, PT, PT, R5.reuse, 0xff, -R4.reuse ;  /* 0x000000ff05987810 */ /* 0x140fe40007ffe804 */
[----:B--2---:R-:W-:Y:S01]  /*1ad40*/  HMMA.16816.F32.BF16 R32, R144, R156, R32 ;  /* 0x0000009c9020723c */ /* 0x004fe20000041820 */
[C-C-:B------:R-:W-:Y:S02]  /*1ad50*/  IADD3 R241, PT, PT, R5.reuse, 0xe8, -R4.reuse ;  /* 0x000000e805f17810 */ /* 0x140fe40007ffe804 */
[----:B------:R-:W-:Y:S02]  /*1ad60*/  IABS R152, R152 ;  /* 0x0000009800987213 */ /* 0x000fe40000000000 */
[C-C-:B------:R-:W-:Y:S02]  /*1ad70*/  IADD3 R233, PT, PT, R5.reuse, 0xe7, -R4.reuse ;  /* 0x000000e705e97810 */ /* 0x140fe40007ffe804 */
[----:B------:R-:W-:Y:S01]  /*1ad80*/  I2FP.F32.S32 R152, R152 ;  /* 0x0000009800987245 */ /* 0x000fe20000201400 */
[----:B------:R-:W-:Y:S01]  /*1ad90*/  HMMA.16816.F32.BF16 R52, R12, R6, R52 ;  /* 0x000000060c34723c */ /* 0x000fe20000041834 */
[----:B------:R-:W-:-:S02]  /*1ada0*/  IADD3 R6, PT, PT, R5, 0x100, -R4 ;  /* 0x0000010005067810 */ /* 0x000fc40007ffe804 */
[--C-:B------:R-:W-:Y:S01]  /*1adb0*/  IADD3 R7, PT, PT, R5, 0xf0, -R4.reuse ;  /* 0x000000f005077810 */ /* 0x100fe20007ffe804 */
[----:B------:R-:W-:Y:S01]  /*1adc0*/  FFMA.FTZ R152, -R221, R152, R57 ;  /* 0x00000098dd987223 */ /* 0x000fe20000010139 */
[----:B------:R-:W-:Y:S01]  /*1add0*/  IABS R6, R6 ;  /* 0x0000000600067213 */ /* 0x000fe20000000000 */
[C---:B------:R-:W-:Y:S01]  /*1ade0*/  VIADD R57, R5.reuse, 0x8 ;  /* 0x0000000805397836 */ /* 0x040fe20000000000 */
[----:B------:R-:W-:Y:S01]  /*1adf0*/  IABS R7, R7 ;  /* 0x0000000700077213 */ /* 0x000fe20000000000 */
[C---:B----4-:R-:W-:Y:S01]  /*1ae00*/  HMMA.16816.F32.BF16 R36, R12.reuse, R138, R36 ;  /* 0x0000008a0c24723c */ /* 0x050fe20000041824 */
[----:B------:R-:W-:Y:S02]  /*1ae10*/  I2FP.F32.S32 R138, R6 ;  /* 0x00000006008a7245 */ /* 0x000fe40000201400 */
[----:B------:R-:W-:Y:S02]  /*1ae20*/  IADD3 R6, PT, PT, R5, 0xef, -R4 ;  /* 0x000000ef05067810 */ /* 0x000fe40007ffe804 */
[----:B------:R-:W-:Y:S01]  /*1ae30*/  I2FP.F32.S32 R7, R7 ;  /* 0x0000000700077245 */ /* 0x000fe20000201400 */
[----:B------:R-:W-:Y:S01]  /*1ae40*/  FFMA.FTZ R138, -R221, R138, R56 ;  /* 0x0000008add8a7223 */ /* 0x000fe20000010138 */
[----:B------:R-:W-:Y:S01]  /*1ae50*/  IADD3 R56, PT, PT, R5, 0xf7, -R4 ;  /* 0x000000f705387810 */ /* 0x000fe20007ffe804 */
[----:B------:R-:W-:Y:S01]  /*1ae60*/  HMMA.16816.F32.BF16 R48, R12, R180, R48 ;  /* 0x000000b40c30723c */ /* 0x000fe20000041830 */
[----:B------:R-:W-:-:S02]  /*1ae70*/  IABS R6, R6 ;  /* 0x0000000600067213 */ /* 0x000fc40000000000 */
[----:B------:R-:W-:Y:S02]  /*1ae80*/  IABS R56, R56 ;  /* 0x0000003800387213 */ /* 0x000fe40000000000 */
[----:B------:R-:W-:Y:S02]  /*1ae90*/  I2FP.F32.S32 R6, R6 ;  /* 0x0000000600067245 */ /* 0x000fe40000201400 */
[----:B------:R-:W-:Y:S01]  /*1aea0*/  I2FP.F32.S32 R56, R56 ;  /* 0x0000003800387245 */ /* 0x000fe20000201400 */
[----:B---3--:R-:W-:Y:S01]  /*1aeb0*/  HMMA.16816.F32.BF16 R32, R12, R60, R32 ;  /* 0x0000003c0c20723c */ /* 0x008fe20000041820 */
[--C-:B------:R-:W-:Y:S02]  /*1aec0*/  IADD3 R60, PT, PT, R5, 0xf8, -R4.reuse ;  /* 0x000000f8053c7810 */ /* 0x100fe40007ffe804 */
[----:B------:R-:W-:Y:S02]  /*1aed0*/  IADD3 R61, PT, PT, R57, 0xf8, -R4 ;  /* 0x000000f8393d7810 */ /* 0x000fe40007ffe804 */
[----:B------:R-:W-:-:S02]  /*1aee0*/  IABS R60, R60 ;  /* 0x0000003c003c7213 */ /* 0x000fc40000000000 */
[----:B------:R-:W-:Y:S01]  /*1aef0*/  IABS R61, R61 ;  /* 0x0000003d003d7213 */ /* 0x000fe20000000000 */
[C---:B------:R-:W-:Y:S01]  /*1af00*/  HMMA.16816.F32.BF16 R44, R144.reuse, R154, R44 ;  /* 0x0000009a902c723c */ /* 0x040fe2000004182c */
[----:B------:R-:W-:Y:S02]  /*1af10*/  I2FP.F32.S32 R60, R60 ;  /* 0x0000003c003c7245 */ /* 0x000fe40000201400 */
[----:B------:R-:W-:Y:S02]  /*1af20*/  I2FP.F32.S32 R61, R61 ;  /* 0x0000003d003d7245 */ /* 0x000fe40000201400 */
[----:B------:R-:W-:Y:S01]  /*1af30*/  IADD3 R246, PT, PT, R57, 0xf7, -R4 ;  /* 0x000000f739f67810 */ /* 0x000fe20007ffe804 */
[C---:B------:R-:W-:Y:S01]  /*1af40*/  FFMA.FTZ R60, -R221.reuse, R60, R52 ;  /* 0x0000003cdd3c7223 */ /* 0x040fe20000010134 */
[C---:B------:R-:W-:Y:S01]  /*1af50*/  FFMA.FTZ R52, -R221.reuse, R56, R53 ;  /* 0x00000038dd347223 */ /* 0x040fe20000010135 */
[C---:B------:R-:W-:Y:S01]  /*1af60*/  FFMA.FTZ R56, -R221.reuse, R7, R48 ;  /* 0x00000007dd387223 */ /* 0x040fe20000010130 */
[----:B------:R-:W-:Y:S01]  /*1af70*/  FFMA.FTZ R48, -R221, R6, R49 ;  /* 0x00000006dd307223 */ /* 0x000fe20000010131 */
[C-C-:B------:R-:W-:Y:S01]  /*1af80*/  IADD3 R49, PT, PT, R57.reuse, 0x100, -R4.reuse ;  /* 0x0000010039317810 */ /* 0x140fe20007ffe804 */
[----:B------:R-:W-:Y:S01]  /*1af90*/  HMMA.16816.F32.BF16 R28, R144, R158, R28 ;  /* 0x0000009e901c723c */ /* 0x000fe2000004181c */
[----:B------:R-:W-:Y:S01]  /*1afa0*/  IADD3 R7, PT, PT, R57, 0xf0, -R4 ;  /* 0x000000f039077810 */ /* 0x000fe20007ffe804 */
[----:B------:R-:W-:Y:S01]  /*1afb0*/  FFMA.FTZ R54, -R221, R61, R54 ;  /* 0x0000003ddd367223 */ /* 0x000fe20000010136 */
[----:B------:R-:W-:-:S02]  /*1afc0*/  IADD3 R6, PT, PT, R57, 0xff, -R4 ;  /* 0x000000ff39067810 */ /* 0x000fc40007ffe804 */
[----:B------:R-:W-:Y:S02]  /*1afd0*/  IABS R49, R49 ;  /* 0x0000003100317213 */ /* 0x000fe40000000000 */
[----:B------:R-:W-:Y:S01]  /*1afe0*/  IABS R7, R7 ;  /* 0x0000000700077213 */ /* 0x000fe20000000000 */
[----:B------:R-:W-:Y:S01]  /*1aff0*/  HMMA.16816.F32.BF16 R24, R144, R164, R24 ;  /* 0x000000a49018723c */ /* 0x000fe20000041818 */
[----:B------:R-:W-:Y:S02]  /*1b000*/  IABS R6, R6 ;  /* 0x0000000600067213 */ /* 0x000fe40000000000 */
[----:B------:R-:W-:Y:S02]  /*1b010*/  I2FP.F32.S32 R49, R49 ;  /* 0x0000003100317245 */ /* 0x000fe40000201400 */
[----:B------:R-:W-:Y:S02]  /*1b020*/  I2FP.F32.S32 R7, R7 ;  /* 0x0000000700077245 */ /* 0x000fe40000201400 */
[----:B------:R-:W-:Y:S01]  /*1b030*/  I2FP.F32.S32 R6, R6 ;  /* 0x0000000600067245 */ /* 0x000fe20000201400 */
[C---:B------:R-:W-:Y:S01]  /*1b040*/  FFMA.FTZ R49, -R221.reuse, R49, R58 ;  /* 0x00000031dd317223 */ /* 0x040fe2000001013a */
[----:B------:R-:W-:Y:S01]  /*1b050*/  HMMA.16816.F32.BF16 R44, R12, R182, R44 ;  /* 0x000000b60c2c723c */ /* 0x000fe2000004182c */
[----:B------:R-:W-:Y:S01]  /*1b060*/  FFMA.FTZ R58, -R221, R7, R50 ;  /* 0x00000007dd3a7223 */ /* 0x000fe20000010132 */
[--C-:B------:R-:W-:Y:S01]  /*1b070*/  IADD3 R195, PT, PT, R5, 0xe0, -R4.reuse ;  /* 0x000000e005c37810 */ /* 0x100fe20007ffe804 */
[----:B------:R-:W-:Y:S01]  /*1b080*/  FFMA.FTZ R53, -R221, R6, R59 ;  /* 0x00000006dd357223 */ /* 0x000fe2000001013b */
[----:B------:R-:W-:-:S02]  /*1b090*/  IADD3 R191, PT, PT, R5, 0xdf, -R4 ;  /* 0x000000df05bf7810 */ /* 0x000fc40007ffe804 */
[C-C-:B------:R-:W-:Y:S02]  /*1b0a0*/  IADD3 R158, PT, PT, R5.reuse, 0xd8, -R4.reuse ;  /* 0x000000d8059e7810 */ /* 0x140fe40007ffe804 */
        /* <DEDUP_REMOVED lines=24> */
[--C-:B------:R-:W-:Y:S02]  /*1b230*/  IADD3 R61, PT, PT, R5, 0x87, -R4.reuse ;  /* 0x00000087053d7810 */ /* 0x100fe40007ffe804 */
        /* <DEDUP_REMOVED lines=26> */
[----:B------:R-:W-:Y:S02]  /*1b3e0*/  IABS R246, R246 ;  /* 0x000000f600f67213 */ /* 0x000fe40000000000 */
[----:B------:R-:W-:Y:S01]  /*1b3f0*/  IADD3 R57, PT, PT, R57, 0x87, -R4 ;  /* 0x0000008739397810 */ /* 0x000fe20007ffe804 */
[----:B------:R-:W-:Y:S01]  /*1b400*/  VIADD R4, R143, 0xffffff00 ;  /* 0xffffff008f047836 */ /* 0x000fe20000000000 */
[----:B------:R-:W-:Y:S02]  /*1b410*/  I2FP.F32.S32 R246, R246 ;  /* 0x000000f600f67245 */ /* 0x000fe40000201400 */
[----:B------:R-:W-:Y:S02]  /*1b420*/  IABS R241, R241 ;  /* 0x000000f100f17213 */ /* 0x000fe40000000000 */
[C---:B------:R-:W-:Y:S01]  /*1b430*/  ISETP.GE.AND P3, PT, R4.reuse, R230, PT ;  /* 0x000000e60400720c */ /* 0x040fe20003f66270 */
[----:B------:R-:W-:Y:S01]  /*1b440*/  FFMA.FTZ R246, -R221, R246, R55 ;  /* 0x000000f6ddf67223 */ /* 0x000fe20000010137 */
[----:B------:R-:W-:-:S02]  /*1b450*/  ISETP.GE.AND P5, PT, R4, R228, PT ;  /* 0x000000e40400720c */ /* 0x000fc40003fa6270 */
[C---:B------:R-:W-:Y:S02]  /*1b460*/  ISETP.GE.AND P6, PT, R4.reuse, R229, PT ;  /* 0x000000e50400720c */ /* 0x040fe40003fc6270 */
[----:B------:R-:W-:Y:S01]  /*1b470*/  ISETP.GE.AND P4, PT, R4, R227, PT ;  /* 0x000000e30400720c */ /* 0x000fe20003f86270 */
[----:B------:R-:W-:Y:S01]  /*1b480*/  VIADD R4, R143, 0xffffff01 ;  /* 0xffffff018f047836 */ /* 0x000fe20000000000 */
[----:B------:R-:W-:Y:S02]  /*1b490*/  FSEL R55, R138, -INF , P3 ;  /* 0xff8000008a377808 */ /* 0x000fe40001800000 */
[----:B------:R-:W-:Y:S02]  /*1b4a0*/  FSEL R138, R49, -INF , P5 ;  /* 0xff800000318a7808 */ /* 0x000fe40002800000 */
[----:B------:R-:W-:Y:S02]  /*1b4b0*/  FSEL R49, R55, -INF , !P6 ;  /* 0xff80000037317808 */ /* 0x000fe40007000000 */
[----:B------:R-:W-:-:S02]  /*1b4c0*/  FSEL R138, R138, -INF , !P4 ;  /* 0xff8000008a8a7808 */ /* 0x000fc40006000000 */
        /* <DEDUP_REMOVED lines=8> */
[C---:B------:R-:W-:Y:S02]  /*1b550*/  ISETP.GE.AND P5, PT, R4.reuse, R228, PT ;  /* 0x000000e40400720c */ /* 0x040fe40003fa6270 */
[----:B------:R-:W-:Y:S02]  /*1b560*/  ISETP.GE.AND P3, PT, R4, R230, PT ;  /* 0x000000e60400720c */ /* 0x000fe40003f66270 */
        /* <DEDUP_REMOVED lines=13> */
[----:B------:R-:W-:Y:S02]  /*1b640*/  FSEL R152, R246, -INF , P4 ;  /* 0xff800000f6987808 */ /* 0x000fe40002000000 */
[----:B------:R-:W-:Y:S02]  /*1b650*/  FSEL R52, R52, -INF , P3 ;  /* 0xff80000034347808 */ /* 0x000fe40001800000 */
[----:B------:R-:W-:Y:S02]  /*1b660*/  ISETP.GE.AND P3, PT, R4, R230, PT ;  /* 0x000000e60400720c */ /* 0x000fe40003f66270 */
[----:B------:R-:W-:Y:S02]  /*1b670*/  IABS R60, R243 ;  /* 0x000000f3003c7213 */ /* 0x000fe40000000000 */
[----:B------:R-:W-:-:S02]  /*1b680*/  FSEL R152, R152, -INF , !P5 ;  /* 0xff80000098987808 */ /* 0x000fc40006800000 */
[----:B------:R-:W-:Y:S02]  /*1b690*/  ISETP.GE.AND P5, PT, R4, R228, PT ;  /* 0x000000e40400720c */ /* 0x000fe40003fa6270 */
[----:B------:R-:W-:Y:S02]  /*1b6a0*/  FSEL R52, R52, -INF , !P6 ;  /* 0xff80000034347808 */ /* 0x000fe40007000000 */
[----:B------:R-:W-:Y:S02]  /*1b6b0*/  FSEL R243, R56, -INF , P3 ;  /* 0xff80000038f37808 */ /* 0x000fe40001800000 */
[C---:B------:R-:W-:Y:S02]  /*1b6c0*/  ISETP.GE.AND P6, PT, R4.reuse, R229, PT ;  /* 0x000000e50400720c */ /* 0x040fe40003fc6270 */
[----:B------:R-:W-:Y:S01]  /*1b6d0*/  ISETP.GE.AND P4, PT, R4, R227, PT ;  /* 0x000000e30400720c */ /* 0x000fe20003f86270 */
[----:B------:R-:W-:Y:S01]  /*1b6e0*/  VIADD R4, R143, 0xffffff11 ;  /* 0xffffff118f047836 */ /* 0x000fe20000000000 */
[----:B------:R-:W-:-:S02]  /*1b6f0*/  I2FP.F32.S32 R56, R60 ;  /* 0x0000003c00387245 */ /* 0x000fc40000201400 */
[----:B------:R-:W-:Y:S02]  /*1b700*/  FSEL R60, R58, -INF , P5 ;  /* 0xff8000003a3c7808 */ /* 0x000fe40002800000 */
        /* <DEDUP_REMOVED lines=14> */
[----:B------:R-:W-:Y:S01]  /*1b7f0*/  FSEL R51, R51, -INF , P4 ;  /* 0xff80000033337808 */ /* 0x000fe20002000000 */
[----:B------:R-:W-:Y:S01]  /*1b800*/  FFMA.FTZ R46, -R221, R243, R46 ;  /* 0x000000f3dd2e7223 */ /* 0x000fe2000001012e */
[----:B------:R-:W-:Y:S02]  /*1b810*/  FSEL R56, R48, -INF , !P6 ;  /* 0xff80000030387808 */ /* 0x000fe40007000000 */
[----:B------:R-:W-:Y:S02]  /*1b820*/  ISETP.GE.AND P6, PT, R4, R229, PT ;  /* 0x000000e50400720c */ /* 0x000fe40003fc6270 */
[----:B------:R-:W-:Y:S01]  /*1b830*/  FSEL R50, R51, -INF , !P5 ;  /* 0xff80000033327808 */ /* 0x000fe20006800000 */
[----:B------:R-:W-:Y:S01]  /*1b840*/  IMAD.MOV.U32 R51, RZ, RZ, R252 ;  /* 0x000000ffff337224 */ /* 0x000fe200078e00fc */
[----:B------:R-:W-:Y:S02]  /*1b850*/  FSEL R44, R44, -INF , P3 ;  /* 0xff8000002c2c7808 */ /* 0x000fe40001800000 */
[----:B------:R-:W-:-:S02]  /*1b860*/  ISETP.GE.AND P5, PT, R4, R228, PT ;  /* 0x000000e40400720c */ /* 0x000fc40003fa6270 */
[----:B------:R-:W-:Y:S02]  /*1b870*/  IABS R233, R233 ;  /* 0x000000e900e97213 */ /* 0x000fe40000000000 */
[----:B------:R-:W-:Y:S01]  /*1b880*/  ISETP.GE.AND P4, PT, R4, R227, PT ;  /* 0x000000e30400720c */ /* 0x000fe20003f86270 */
[----:B------:R-:W-:Y:S01]  /*1b890*/  VIADD R4, R143, 0xffffff19 ;  /* 0xffffff198f047836 */ /* 0x000fe20000000000 */
[----:B------:R-:W-:Y:S02]  /*1b8a0*/  FSEL R243, R44, -INF , !P6 ;  /* 0xff8000002cf37808 */ /* 0x000fe40007000000 */
[----:B------:R-:W-:Y:S02]  /*1b8b0*/  FSEL R46, R46, -INF , P5 ;  /* 0xff8000002e2e7808 */ /* 0x000fe40002800000 */
[----:B------:R-:W-:Y:S02]  /*1b8c0*/  I2FP.F32.S32 R44, R233 ;  /* 0x000000e9002c7245 */ /* 0x000fe40000201400 */
[----:B------:R-:W-:-:S02]  /*1b8d0*/  IABS R195, R195 ;  /* 0x000000c300c37213 */ /* 0x000fc40000000000 */
[----:B------:R-:W-:Y:S01]  /*1b8e0*/  IABS R231, R231 ;  /* 0x000000e700e77213 */ /* 0x000fe20000000000 */
[----:B------:R-:W-:Y:S01]  /*1b8f0*/  FFMA.FTZ R44, -R221, R44, R45 ;  /* 0x0000002cdd2c7223 */ /* 0x000fe2000001012d */
[----:B------:R-:W-:Y:S02]  /*1b900*/  FSEL R48, R46, -INF , !P4 ;  /* 0xff8000002e307808 */ /* 0x000fe40006000000 */
[C---:B------:R-:W-:Y:S02]  /*1b910*/  ISETP.GE.AND P3, PT, R4.reuse, R230, PT ;  /* 0x000000e60400720c */ /* 0x040fe40003f66270 */
[C---:B------:R-:W-:Y:S02]  /*1b920*/  ISETP.GE.AND P6, PT, R4.reuse, R229, PT ;  /* 0x000000e50400720c */ /* 0x040fe40003fc6270 */
[C---:B------:R-:W-:Y:S02]  /*1b930*/  ISETP.GE.AND P5, PT, R4.reuse, R227, PT ;  /* 0x000000e30400720c */ /* 0x040fe40003fa6270 */
[----:B------:R-:W-:Y:S01]  /*1b940*/  ISETP.GE.AND P4, PT, R4, R228, PT ;  /* 0x000000e40400720c */ /* 0x000fe20003f86270 */
[----:B------:R-:W-:Y:S01]  /*1b950*/  VIADD R4, R143, 0xffffff20 ;  /* 0xffffff208f047836 */ /* 0x000fe20000000000 */
[----:B------:R-:W-:-:S02]  /*1b960*/  I2FP.F32.S32 R195, R195 ;  /* 0x000000c300c37245 */ /* 0x000fc40000201400 */
[----:B------:R-:W-:Y:S02]  /*1b970*/  I2FP.F32.S32 R246, R231 ;  /* 0x000000e700f67245 */ /* 0x000fe40000201400 */
[----:B------:R-:W-:Y:S01]  /*1b980*/  FSEL R44, R44, -INF , P3 ;  /* 0xff8000002c2c7808 */ /* 0x000fe20001800000 */
[C---:B------:R-:W-:Y:S01]  /*1b990*/  FFMA.FTZ R40, -R221.reuse, R195, R40 ;  /* 0x000000c3dd287223 */ /* 0x040fe20000010128 */
[----:B------:R-:W-:Y:S01]  /*1b9a0*/  ISETP.GE.AND P3, PT, R4, R230, PT ;  /* 0x000000e60400720c */ /* 0x000fe20003f66270 */
[----:B------:R-:W-:Y:S01]  /*1b9b0*/  FFMA.FTZ R47, -R221, R246, R47 ;  /* 0x000000f6dd2f7223 */ /* 0x000fe2000001012f */
[----:B------:R-:W-:Y:S02]  /*1b9c0*/  IABS R191, R191 ;  /* 0x000000bf00bf7213 */ /* 0x000fe40000000000 */
[----:B------:R-:W-:Y:S02]  /*1b9d0*/  IABS R193, R193 ;  /* 0x000000c100c17213 */ /* 0x000fe40000000000 */
[----:B------:R-:W-:-:S02]  /*1b9e0*/  FSEL R241, R44, -INF , !P6 ;  /* 0xff8000002cf17808 */ /* 0x000fc40007000000 */
[----:B------:R-:W-:Y:S01]  /*1b9f0*/  FSEL R44, R40, -INF , P3 ;  /* 0xff800000282c7808 */ /* 0x000fe20001800000 */
[----:B------:R-:W-:Y:S01]  /*1ba00*/  IMAD.MOV.U32 R40, RZ, RZ, R191 ;  /* 0x000000ffff287224 */ /* 0x000fe200078e00bf */
[----:B------:R-:W-:Y:S02]  /*1ba10*/  FSEL R47, R47, -INF , P4 ;  /* 0xff8000002f2f7808 */ /* 0x000fe40002000000 */
[----:B------:R-:W-:Y:S02]  /*1ba20*/  I2FP.F32.S32 R193, R193 ;  /* 0x000000c100c17245 */ /* 0x000fe40000201400 */
[----:B------:R-:W-:Y:S02]  /*1ba30*/  FSEL R233, R47, -INF , !P5 ;  /* 0xff8000002fe97808 */ /* 0x000fe40006800000 */
[C---:B------:R-:W-:Y:S01]  /*1ba40*/  ISETP.GE.AND P6, PT, R4.reuse, R229, PT ;  /* 0x000000e50400720c */ /* 0x040fe20003fc6270 */
[----:B------:R-:W-:Y:S01]  /*1ba50*/  FFMA.FTZ R42, -R221, R193, R42 ;  /* 0x000000c1dd2a7223 */ /* 0x000fe2000001012a */
[----:B------:R-:W-:-:S02]  /*1ba60*/  ISETP.GE.AND P4, PT, R4, R227, PT ;  /* 0x000000e30400720c */ /* 0x000fc40003f86270 */
[----:B------:R-:W-:Y:S01]  /*1ba70*/  ISETP.GE.AND P5, PT, R4, R228, PT ;  /* 0x000000e40400720c */ /* 0x000fe20003fa6270 */
[----:B------:R-:W-:Y:S01]  /*1ba80*/  VIADD R4, R143, 0xffffff21 ;  /* 0xffffff218f047836 */ /* 0x000fe20000000000 */
[----:B------:R-:W-:Y:S02]  /*1ba90*/  I2FP.F32.S32 R40, R40 ;  /* 0x0000002800287245 */ /* 0x000fe40000201400 */
[----:B------:R-:W-:Y:S02]  /*1baa0*/  IABS R189, R189 ;  /* 0x000000bd00bd7213 */ /* 0x000fe40000000000 */
[----:B------:R-:W-:Y:S01]  /*1bab0*/  FSEL R191, R44, -INF , !P6 ;  /* 0xff8000002cbf7808 */ /* 0x000fe20007000000 */
[----:B------:R-:W-:Y:S01]  /*1bac0*/  FFMA.FTZ R40, -R221, R40, R41 ;  /* 0x00000028dd287223 */ /* 0x000fe20000010129 */
[----:B------:R-:W-:Y:S02]  /*1bad0*/  I2FP.F32.S32 R44, R189 ;  /* 0x000000bd002c7245 */ /* 0x000fe40000201400 */
[----:B------:R-:W-:-:S02]  /*1bae0*/  ISETP.GE.AND P3, PT, R4, R230, PT ;  /* 0x000000e60400720c */ /* 0x000fc40003f66270 */
[----:B------:R-:W-:Y:S01]  /*1baf0*/  FSEL R42, R42, -INF , P5 ;  /* 0xff8000002a2a7808 */ /* 0x000fe20002800000 */
[----:B------:R-:W-:Y:S01]  /*1bb00*/  FFMA.FTZ R43, -R221, R44, R43 ;  /* 0x0000002cdd2b7223 */ /* 0x000fe2000001012b */
[----:B------:R-:W-:Y:S02]  /*1bb10*/  FSEL R41, R40, -INF , P3 ;  /* 0xff80000028297808 */ /* 0x000fe40001800000 */
[----:B------:R-:W-:Y:S02]  /*1bb20*/  FSEL R231, R42, -INF , !P4 ;  /* 0xff8000002ae77808 */ /* 0x000fe40006000000 */
[----:B------:R-:W-:Y:S02]  /*1bb30*/  ISETP.GE.AND P4, PT, R4, R228, PT ;  /* 0x000000e40400720c */ /* 0x000fe40003f86270 */
[----:B------:R-:W-:Y:S02]  /*1bb40*/  IABS R40, R158 ;  /* 0x0000009e00287213 */ /* 0x000fe40000000000 */
[----:B------:R-:W-:-:S02]  /*1bb50*/  IABS R159, R159 ;  /* 0x0000009f009f7213 */ /* 0x000fc40000000000 */
[C---:B------:R-:W-:Y:S02]  /*1bb60*/  ISETP.GE.AND P6, PT, R4.reuse, R229, PT ;  /* 0x000000e50400720c */ /* 0x040fe40003fc6270 */
[----:B------:R-:W-:Y:S01]  /*1bb70*/  ISETP.GE.AND P5, PT, R4, R227, PT ;  /* 0x000000e30400720c */ /* 0x000fe20003fa6270 */
[----:B------:R-:W-:Y:S01]  /*1bb80*/  VIADD R4, R143, 0xffffff28 ;  /* 0xffffff288f047836 */ /* 0x000fe20000000000 */
[----:B------:R-:W-:Y:S02]  /*1bb90*/  FSEL R43, R43, -INF , P4 ;  /* 0xff8000002b2b7808 */ /* 0x000fe40002000000 */
[----:B------:R-:W-:Y:S02]  /*1bba0*/  I2FP.F32.S32 R40, R40 ;  /* 0x0000002800287245 */ /* 0x000fe40000201400 */
[----:B------:R-:W-:Y:S02]  /*1bbb0*/  IABS R183, R183 ;  /* 0x000000b700b77213 */ /* 0x000fe40000000000 */
[----:B------:R-:W-:Y:S01]  /*1bbc0*/  I2FP.F32.S32 R159, R159 ;  /* 0x0000009f009f7245 */ /* 0x000fe20000201400 */
[----:B------:R-:W-:Y:S01]  /*1bbd0*/  FFMA.FTZ R36, -R221, R40, R36 ;  /* 0x00000028dd247223 */ /* 0x000fe20000010124 */
[----:B------:R-:W-:-:S02]  /*1bbe0*/  FSEL R158, R41, -INF , !P6 ;  /* 0xff800000299e7808 */ /* 0x000fc40007000000 */
[----:B------:R-:W-:Y:S01]  /*1bbf0*/  FSEL R195, R43, -INF , !P5 ;  /* 0xff8000002bc37808 */ /* 0x000fe20006800000 */
[----:B------:R-:W-:Y:S01]  /*1bc00*/  FFMA.FTZ R38, -R221, R159, R38 ;  /* 0x0000009fdd267223 */ /* 0x000fe20000010126 */
[C---:B------:R-:W-:Y:S02]  /*1bc10*/  ISETP.GE.AND P3, PT, R4.reuse, R230, PT ;  /* 0x000000e60400720c */ /* 0x040fe40003f66270 */
[C---:B------:R-:W-:Y:S02]  /*1bc20*/  ISETP.GE.AND P6, PT, R4.reuse, R229, PT ;  /* 0x000000e50400720c */ /* 0x040fe40003fc6270 */
[C---:B------:R-:W-:Y:S02]  /*1bc30*/  ISETP.GE.AND P4, PT, R4.reuse, R227, PT ;  /* 0x000000e30400720c */ /* 0x040fe40003f86270 */
[----:B------:R-:W-:Y:S02]  /*1bc40*/  ISETP.GE.AND P5, PT, R4, R228, PT ;  /* 0x000000e40400720c */ /* 0x000fe40003fa6270 */
[----:B------:R-:W-:-:S02]  /*1bc50*/  I2FP.F32.S32 R4, R183 ;  /* 0x000000b700047245 */ /* 0x000fc40000201400 */
[----:B------:R-:W-:Y:S02]  /*1bc60*/  IABS R40, R157 ;  /* 0x0000009d00287213 */ /* 0x000fe40000000000 */
[----:B------:R-:W-:Y:S01]  /*1bc70*/  FSEL R157, R36, -INF , P3 ;  /* 0xff800000249d7808 */ /* 0x000fe20001800000 */
[----:B------:R-:W-:Y:S01]  /*1bc80*/  FFMA.FTZ R37, -R221, R4, R37 ;  /* 0x00000004dd257223 */ /* 0x000fe20000010125 */
[----:B------:R-:W-:Y:S01]  /*1bc90*/  I2FP.F32.S32 R36, R40 ;  /* 0x0000002800247245 */ /* 0x000fe20000201400 */
[----:B------:R-:W-:Y:S01]  /*1bca0*/  VIADD R4, R143, 0xffffff29 ;  /* 0xffffff298f047836 */ /* 0x000fe20000000000 */
[----:B------:R-:W-:Y:S02]  /*1bcb0*/  FSEL R38, R38, -INF , P5 ;  /* 0xff80000026267808 */ /* 0x000fe40002800000 */
[----:B------:R-:W-:Y:S01]  /*1bcc0*/  FSEL R157, R157, -INF , !P6 ;  /* 0xff8000009d9d7808 */ /* 0x000fe20007000000 */
[----:B------:R-:W-:Y:S01]  /*1bcd0*/  FFMA.FTZ R36, -R221, R36, R39 ;  /* 0x00000024dd247223 */ /* 0x000fe20000010127 */
        /* <DEDUP_REMOVED lines=8> */
[----:B------:R-:W-:Y:S02]  /*1bd60*/  IABS R7, R7 ;  /* 0x0000000700077213 */ /* 0x000fe40000000000 */
[----:B------:R-:W-:Y:S02]  /*1bd70*/  IABS R181, R181 ;  /* 0x000000b500b57213 */ /* 0x000fe40000000000 */
[----:B------:R-:W-:Y:S02]  /*1bd80*/  IABS R6, R6 ;  /* 0x0000000600067213 */ /* 0x000fe40000000000 */
[----:B------:R-:W-:Y:S02]  /*1bd90*/  FSEL R189, R37, -INF , !P6 ;  /* 0xff80000025bd7808 */ /* 0x000fe40007000000 */
[----:B------:R-:W-:Y:S02]  /*1bda0*/  FSEL R159, R159, -INF , !P5 ;  /* 0xff8000009f9f7808 */ /* 0x000fe40006800000 */
[----:B------:R-:W-:-:S02]  /*1bdb0*/  ISETP.GE.AND P3, PT, R4, R230, PT ;  /* 0x000000e60400720c */ /* 0x000fc40003f66270 */
[C---:B------:R-:W-:Y:S02]  /*1bdc0*/  ISETP.GE.AND P6, PT, R4.reuse, R229, PT ;  /* 0x000000e50400720c */ /* 0x040fe40003fc6270 */
[C---:B------:R-:W-:Y:S02]  /*1bdd0*/  ISETP.GE.AND P4, PT, R4.reuse, R227, PT ;  /* 0x000000e30400720c */ /* 0x040fe40003f86270 */
[----:B------:R-:W-:Y:S02]  /*1bde0*/  ISETP.GE.AND P5, PT, R4, R228, PT ;  /* 0x000000e40400720c */ /* 0x000fe40003fa6270 */
[----:B------:R-:W-:Y:S02]  /*1bdf0*/  I2FP.F32.S32 R4, R7 ;  /* 0x0000000700047245 */ /* 0x000fe40000201400 */
[----:B------:R-:W-:Y:S02]  /*1be00*/  I2FP.F32.S32 R181, R181 ;  /* 0x000000b500b57245 */ /* 0x000fe40000201400 */
[----:B------:R-:W-:Y:S01]  /*1be10*/  I2FP.F32.S32 R7, R6 ;  /* 0x0000000600077245 */ /* 0x000fe20000201400 */
[C---:B------:R-:W-:Y:S01]  /*1be20*/  FFMA.FTZ R33, -R221.reuse, R4, R33 ;  /* 0x00000004dd217223 */ /* 0x040fe20000010121 */
[----:B------:R-:W-:Y:S01]  /*1be30*/  IABS R6, R5 ;  /* 0x0000000500067213 */ /* 0x000fe20000000000 */
[----:B------:R-:W-:Y:S01]  /*1be40*/  FFMA.FTZ R32, -R221, R181, R32 ;  /* 0x000000b5dd207223 */ /* 0x000fe20000010120 */
[----:B------:R-:W-:-:S02]  /*1be50*/  VIADD R4, R143, 0xffffff31 ;  /* 0xffffff318f047836 */ /* 0x000fc40000000000 */
[----:B------:R-:W-:Y:S01]  /*1be60*/  FFMA.FTZ R7, -R221, R7, R34 ;  /* 0x00000007dd077223 */ /* 0x000fe20000010122 */
[----:B------:R-:W-:Y:S02]  /*1be70*/  I2FP.F32.S32 R6, R6 ;  /* 0x0000000600067245 */ /* 0x000fe40000201400 */
[----:B------:R-:W-:Y:S02]  /*1be80*/  FSEL R32, R32, -INF , P3 ;  /* 0xff80000020207808 */ /* 0x000fe40001800000 */
[----:B------:R-:W-:Y:S01]  /*1be90*/  FSEL R183, R7, -INF , P5 ;  /* 0xff80000007b77808 */ /* 0x000fe20002800000 */
[----:B------:R-:W-:Y:S01]  /*1bea0*/  FFMA.FTZ R35, -R221, R6, R35 ;  /* 0x00000006dd237223 */ /* 0x000fe20000010123 */
[----:B------:R-:W-:Y:S01]  /*1beb0*/  FSEL R246, R32, -INF , !P6 ;  /* 0xff80000020f67808 */ /* 0x000fe20007000000 */
[----:B------:R-:W-:Y:S01]  /*1bec0*/  VIADD R32, R143, 0xffffff38 ;  /* 0xffffff388f207836 */ /* 0x000fe20000000000 */
[----:B------:R-:W-:Y:S02]  /*1bed0*/  FSEL R183, R183, -INF , !P4 ;  /* 0xff800000b7b77808 */ /* 0x000fe40006000000 */
[----:B------:R-:W-:-:S02]  /*1bee0*/  ISETP.GE.AND P3, PT, R4, R230, PT ;  /* 0x000000e60400720c */ /* 0x000fc40003f66270 */
[C---:B------:R-:W-:Y:S02]  /*1bef0*/  ISETP.GE.AND P6, PT, R4.reuse, R229, PT ;  /* 0x000000e50400720c */ /* 0x040fe40003fc6270 */
[C---:B------:R-:W-:Y:S02]  /*1bf00*/  ISETP.GE.AND P5, PT, R4.reuse, R227, PT ;  /* 0x000000e30400720c */ /* 0x040fe40003fa6270 */
[----:B------:R-:W-:Y:S02]  /*1bf10*/  ISETP.GE.AND P4, PT, R4, R228, PT ;  /* 0x000000e40400720c */ /* 0x000fe40003f86270 */
[----:B------:R-:W1:Y:S01]  /*1bf20*/  LDSM.16.M88.4 R4, [R0+0xa000] ;  /* 0x00a000000004783b */ /* 0x000e620000000200 */
[----:B------:R-:W-:Y:S02]  /*1bf30*/  FSEL R33, R33, -INF , P3 ;  /* 0xff80000021217808 */ /* 0x000fe40001800000 */
[----:B------:R-:W-:Y:S02]  /*1bf40*/  FSEL R35, R35, -INF , P4 ;  /* 0xff80000023237808 */ /* 0x000fe40002000000 */
[----:B------:R-:W-:-:S02]  /*1bf50*/  FSEL R252, R33, -INF , !P6 ;  /* 0xff80000021fc7808 */ /* 0x000fc40007000000 */
[----:B------:R-:W-:Y:S02]  /*1bf60*/  FSEL R181, R35, -INF , !P5 ;  /* 0xff80000023b57808 */ /* 0x000fe40006800000 */
[C---:B------:R-:W-:Y:S02]  /*1bf70*/  ISETP.GE.AND P3, PT, R32.reuse, R230, PT ;  /* 0x000000e62000720c */ /* 0x040fe40003f66270 */
[C---:B------:R-:W-:Y:S02]  /*1bf80*/  ISETP.GE.AND P6, PT, R32.reuse, R229, PT ;  /* 0x000000e52000720c */ /* 0x040fe40003fc6270 */
[C---:B------:R-:W-:Y:S02]  /*1bf90*/  ISETP.GE.AND P4, PT, R32.reuse, R227, PT ;  /* 0x000000e32000720c */ /* 0x040fe40003f86270 */
[----:B------:R-:W-:Y:S02]  /*1bfa0*/  ISETP.GE.AND P5, PT, R32, R228, PT ;  /* 0x000000e42000720c */ /* 0x000fe40003fa6270 */
[----:B------:R-:W-:-:S02]  /*1bfb0*/  IABS R32, R250 ;  /* 0x000000fa00207213 */ /* 0x000fc40000000000 */
[----:B------:R-:W-:Y:S02]  /*1bfc0*/  IABS R34, R51 ;  /* 0x0000003300227213 */ /* 0x000fe40000000000 */
[----:B------:R-:W-:Y:S02]  /*1bfd0*/  I2FP.F32.S32 R37, R32 ;  /* 0x0000002000257245 */ /* 0x000fe40000201400 */
[----:B------:R-:W-:Y:S02]  /*1bfe0*/  IABS R33, R251 ;  /* 0x000000fb00217213 */ /* 0x000fe40000000000 */
[----:B------:R-:W-:Y:S01]  /*1bff0*/  I2FP.F32.S32 R36, R34 ;  /* 0x0000002200247245 */ /* 0x000fe20000201400 */
[C---:B------:R-:W-:Y:S01]  /*1c000*/  FFMA.FTZ R37, -R221.reuse, R37, R30 ;  /* 0x00000025dd257223 */ /* 0x040fe2000001011e */
[----:B------:R-:W-:Y:S02]  /*1c010*/  I2FP.F32.S32 R38, R33 ;  /* 0x0000002100267245 */ /* 0x000fe40000201400 */
[----:B------:R-:W-:Y:S01]  /*1c020*/  IABS R30, R249 ;  /* 0x000000f9001e7213 */ /* 0x000fe20000000000 */
[----:B------:R-:W-:Y:S01]  /*1c030*/  FFMA.FTZ R28, -R221, R36, R28 ;  /* 0x00000024dd1c7223 */ /* 0x000fe2000001011c */
[----:B------:R-:W2:Y:S01]  /*1c040*/  LDSM.16.M88.4 R32, [R2+0xa800] ;  /* 0x00a800000220783b */ /* 0x000ea20000000200 */
[----:B------:R-:W-:Y:S01]  /*1c050*/  VIADD R36, R143, 0xffffff39 ;  /* 0xffffff398f247836 */ /* 0x000fe20000000000 */
[----:B------:R-:W-:Y:S01]  /*1c060*/  I2FP.F32.S32 R30, R30 ;  /* 0x0000001e001e7245 */ /* 0x000fe20000201400 */
[----:B------:R-:W-:Y:S01]  /*1c070*/  FFMA.FTZ R29, -R221, R38, R29 ;  /* 0x00000026dd1d7223 */ /* 0x000fe2000001011d */
[----:B------:R-:W-:-:S02]  /*1c080*/  FSEL R28, R28, -INF , P3 ;  /* 0xff8000001c1c7808 */ /* 0x000fc40001800000 */
[----:B------:R-:W-:Y:S01]  /*1c090*/  FSEL R167, R37, -INF , P5 ;  /* 0xff80000025a77808 */ /* 0x000fe20002800000 */
[----:B------:R-:W-:Y:S01]  /*1c0a0*/  FFMA.FTZ R30, -R221, R30, R31 ;  /* 0x0000001edd1e7223 */ /* 0x000fe2000001011f */
[C---:B------:R-:W-:Y:S01]  /*1c0b0*/  ISETP.GE.AND P3, PT, R36.reuse, R230, PT ;  /* 0x000000e62400720c */ /* 0x040fe20003f66270 */
[C---:B-1----:R-:W-:Y:S01]  /*1c0c0*/  HMMA.16816.F32.BF16 R24, R12.reuse, R4, R24 ;  /* 0x000000040c18723c */ /* 0x042fe20000041818 */
[----:B------:R-:W-:Y:S02]  /*1c0d0*/  FSEL R167, R167, -INF , !P4 ;  /* 0xff800000a7a77808 */ /* 0x000fe40006000000 */
[----:B------:R-:W-:Y:S02]  /*1c0e0*/  ISETP.GE.AND P4, PT, R36, R228, PT ;  /* 0x000000e42400720c */ /* 0x000fe40003f86270 */
[----:B------:R-:W-:Y:S02]  /*1c0f0*/  FSEL R4, R29, -INF , P3 ;  /* 0xff8000001d047808 */ /* 0x000fe40001800000 */
[----:B------:R-:W-:Y:S01]  /*1c100*/  IABS R29, R165 ;  /* 0x000000a5001d7213 */ /* 0x000fe20000000000 */
[----:B------:R-:W-:Y:S01]  /*1c110*/  HMMA.16816.F32.BF16 R20, R12, R6, R20 ;  /* 0x000000060c14723c */ /* 0x000fe20000041814 */
[----:B------:R-:W-:Y:S01]  /*1c120*/  FSEL R250, R28, -INF , !P6 ;  /* 0xff8000001cfa7808 */ /* 0x000fe20007000000 */
[----:B------:R-:W-:Y:S01]  /*1c130*/  VIADD R28, R143, 0xffffff40 ;  /* 0xffffff408f1c7836 */ /* 0x000fe20000000000 */
[----:B------:R-:W-:-:S02]  /*1c140*/  ISETP.GE.AND P6, PT, R36, R229, PT ;  /* 0x000000e52400720c */ /* 0x000fc40003fc6270 */
[----:B------:R-:W-:Y:S02]  /*1c150*/  IABS R5, R248 ;  /* 0x000000f800057213 */ /* 0x000fe40000000000 */
[----:B------:R-:W-:Y:S02]  /*1c160*/  FSEL R248, R30, -INF , P4 ;  /* 0xff8000001ef87808 */ /* 0x000fe40002000000 */
[----:B------:R-:W-:Y:S02]  /*1c170*/  ISETP.GE.AND P5, PT, R36, R227, PT ;  /* 0x000000e32400720c */ /* 0x000fe40003fa6270 */
[----:B------:R-:W-:Y:S02]  /*1c180*/  I2FP.F32.S32 R30, R29 ;  /* 0x0000001d001e7245 */ /* 0x000fe40000201400 */
[----:B------:R-:W-:Y:S02]  /*1c190*/  FSEL R165, R4, -INF , !P6 ;  /* 0xff80000004a57808 */ /* 0x000fe40007000000 */
[----:B------:R-:W-:Y:S01]  /*1c1a0*/  IABS R4, R240 ;  /* 0x000000f000047213 */ /* 0x000fe20000000000 */
[----:B------:R-:W-:Y:S01]  /*1c1b0*/  FFMA.FTZ R25, -R221, R30, R25 ;  /* 0x0000001edd197223 */ /* 0x000fe20000010119 */
[----:B------:R-:W-:-:S02]  /*1c1c0*/  FSEL R248, R248, -INF , !P5 ;  /* 0xff800000f8f87808 */ /* 0x000fc40006800000 */
[C---:B------:R-:W-:Y:S02]  /*1c1d0*/  ISETP.GE.AND P3, PT, R28.reuse, R230, PT ;  /* 0x000000e61c00720c */ /* 0x040fe40003f66270 */
[C---:B------:R-:W-:Y:S02]  /*1c1e0*/  ISETP.GE.AND P6, PT, R28.reuse, R229, PT ;  /* 0x000000e51c00720c */ /* 0x040fe40003fc6270 */
[C---:B------:R-:W-:Y:S01]  /*1c1f0*/  ISETP.GE.AND P4, PT, R28.reuse, R227, PT ;  /* 0x000000e31c00720c */ /* 0x040fe20003f86270 */
[----:B--2---:R-:W-:Y:S01]  /*1c200*/  HMMA.16816.F32.BF16 R16, R144, R32, R16 ;  /* 0x000000209010723c */ /* 0x004fe20000041810 */
[----:B------:R-:W-:Y:S02]  /*1c210*/  ISETP.GE.AND P5, PT, R28, R228, PT ;  /* 0x000000e41c00720c */ /* 0x000fe40003fa6270 */
[----:B------:R-:W1:Y:S01]  /*1c220*/  LDSM.16.M88.4 R28, [R0+0xa800] ;  /* 0x00a80000001c783b */ /* 0x000e620000000200 */
[----:B------:R-:W-:Y:S02]  /*1c230*/  I2FP.F32.S32 R4, R4 ;  /* 0x0000000400047245 */ /* 0x000fe40000201400 */
[----:B------:R-:W-:-:S02]  /*1c240*/  IABS R232, R232 ;  /* 0x000000e800e87213 */ /* 0x000fc40000000000 */
[----:B------:R-:W-:Y:S01]  /*1c250*/  I2FP.F32.S32 R5, R5 ;  /* 0x0000000500057245 */ /* 0x000fe20000201400 */
[C---:B------:R-:W-:Y:S01]  /*1c260*/  FFMA.FTZ R26, -R221.reuse, R4, R26 ;  /* 0x00000004dd1a7223 */ /* 0x040fe2000001011a */
[----:B------:R-:W-:Y:S01]  /*1c270*/  IABS R238, R238 ;  /* 0x000000ee00ee7213 */ /* 0x000fe20000000000 */
[----:B------:R-:W-:Y:S01]  /*1c280*/  IMAD.MOV.U32 R4, RZ, RZ, R232 ;  /* 0x000000ffff047224 */ /* 0x000fe200078e00e8 */
[----:B------:R-:W-:Y:S01]  /*1c290*/  IABS R188, R188 ;  /* 0x000000bc00bc7213 */ /* 0x000fe20000000000 */
[----:B------:R-:W-:Y:S01]  /*1c2a0*/  FFMA.FTZ R24, -R221, R5, R24 ;  /* 0x00000005dd187223 */ /* 0x000fe20000010118 */
[----:B------:R-:W-:Y:S01]  /*1c2b0*/  VIADD R5, R143, 0xffffff41 ;  /* 0xffffff418f057836 */ /* 0x000fe20000000000 */
[----:B------:R-:W-:Y:S01]  /*1c2c0*/  FSEL R240, R26, -INF , P5 ;  /* 0xff8000001af07808 */ /* 0x000fe20002800000 */
[----:B------:R-:W-:Y:S01]  /*1c2d0*/  HMMA.16816.F32.BF16 R160, R144, R34, R160 ;  /* 0x0000002290a0723c */ /* 0x000fe200000418a0 */
[----:B------:R-:W-:Y:S02]  /*1c2e0*/  I2FP.F32.S32 R4, R4 ;  /* 0x0000000400047245 */ /* 0x000fe40000201400 */
[----:B------:R-:W-:-:S02]  /*1c2f0*/  FSEL R24, R24, -INF , P3 ;  /* 0xff80000018187808 */ /* 0x000fc40001800000 */
[----:B------:R-:W-:Y:S01]  /*1c300*/  ISETP.GE.AND P3, PT, R5, R230, PT ;  /* 0x000000e60500720c */ /* 0x000fe20003f66270 */
[----:B------:R-:W-:Y:S01]  /*1c310*/  FFMA.FTZ R4, -R221, R4, R27 ;  /* 0x00000004dd047223 */ /* 0x000fe2000001011b */
[----:B------:R-:W-:Y:S02]  /*1c320*/  FSEL R240, R240, -INF , !P4 ;  /* 0xff800000f0f07808 */ /* 0x000fe40006000000 */
[----:B------:R-:W-:Y:S01]  /*1c330*/  FSEL R232, R24, -INF , !P6 ;  /* 0xff80000018e87808 */ /* 0x000fe20007000000 */
[----:B------:R-:W-:Y:S01]  /*1c340*/  VIADD R24, R143, 0xffffff48 ;  /* 0xffffff488f187836 */ /* 0x000fe20000000000 */
[C---:B------:R-:W-:Y:S02]  /*1c350*/  ISETP.GE.AND P4, PT, R5.reuse, R228, PT ;  /* 0x000000e40500720c */ /* 0x040fe40003f86270 */
[----:B------:R-:W-:Y:S02]  /*1c360*/  ISETP.GE.AND P6, PT, R5, R229, PT ;  /* 0x000000e50500720c */ /* 0x000fe40003fc6270 */
[----:B------:R-:W-:-:S02]  /*1c370*/  FSEL R25, R25, -INF , P3 ;  /* 0xff80000019197808 */ /* 0x000fc40001800000 */
[----:B------:R-:W-:Y:S02]  /*1c380*/  ISETP.GE.AND P5, PT, R5, R227, PT ;  /* 0x000000e30500720c */ /* 0x000fe40003fa6270 */
[----:B------:R-:W-:Y:S02]  /*1c390*/  IABS R5, R234 ;  /* 0x000000ea00057213 */ /* 0x000fe40000000000 */
[----:B------:R-:W-:Y:S02]  /*1c3a0*/  IABS R27, R242 ;  /* 0x000000f2001b7213 */ /* 0x000fe40000000000 */
[----:B------:R-:W-:Y:S02]  /*1c3b0*/  FSEL R242, R4, -INF , P4 ;  /* 0xff80000004f27808 */ /* 0x000fe40002000000 */
[----:B------:R-:W-:Y:S02]  /*1c3c0*/  FSEL R234, R25, -INF , !P6 ;  /* 0xff80000019ea7808 */ /* 0x000fe40007000000 */
[----:B------:R-:W-:Y:S01]  /*1c3d0*/  IABS R25, R244 ;  /* 0x000000f400197213 */ /* 0x000fe20000000000 */
[----:B-1----:R-:W-:Y:S01]  /*1c3e0*/  HMMA.16816.F32.BF16 R160, R12, R30, R160 ;  /* 0x0000001e0ca0723c */ /* 0x002fe200000418a0 */
[----:B------:R-:W-:-:S02]  /*1c3f0*/  I2FP.F32.S32 R26, R5 ;  /* 0x00000005001a7245 */ /* 0x000fc40000201400 */
[----:B------:R-:W-:Y:S01]  /*1c400*/  FSEL R242, R242, -INF , !P5 ;  /* 0xff800000f2f27808 */ /* 0x000fe20006800000 */
[----:B------:R-:W1:Y:S01]  /*1c410*/  LDSM.16.M88.4 R4, [R2+0xb000] ;  /* 0x00b000000204783b */ /* 0x000e620000000200 */
[C---:B------:R-:W-:Y:S01]  /*1c420*/  ISETP.GE.AND P3, PT, R24.reuse, R230, PT ;  /* 0x000000e61800720c */ /* 0x040fe20003f66270 */
[----:B------:R-:W-:Y:S01]  /*1c430*/  FFMA.FTZ R26, -R221, R26, R20 ;  /* 0x0000001add1a7223 */ /* 0x000fe20000010114 */
[C---:B------:R-:W-:Y:S01]  /*1c440*/  ISETP.GE.AND P6, PT, R24.reuse, R229, PT ;  /* 0x000000e51800720c */ /* 0x040fe20003fc6270 */
[----:B------:R-:W-:Y:S01]  /*1c450*/  VIADD R20, R143, 0xffffff49 ;  /* 0xffffff498f147836 */ /* 0x000fe20000000000 */
[C---:B------:R-:W-:Y:S02]  /*1c460*/  ISETP.GE.AND P4, PT, R24.reuse, R227, PT ;  /* 0x000000e31800720c */ /* 0x040fe40003f86270 */
[----:B------:R-:W-:Y:S02]  /*1c470*/  ISETP.GE.AND P5, PT, R24, R228, PT ;  /* 0x000000e41800720c */ /* 0x000fe40003fa6270 */
[----:B------:R-:W-:-:S02]  /*1c480*/  I2FP.F32.S32 R27, R27 ;  /* 0x0000001b001b7245 */ /* 0x000fc40000201400 */
[----:B------:R-:W-:Y:S02]  /*1c490*/  I2FP.F32.S32 R24, R25 ;  /* 0x0000001900187245 */ /* 0x000fe40000201400 */
[----:B------:R-:W-:Y:S01]  /*1c4a0*/  FSEL R26, R26, -INF , P3 ;  /* 0xff8000001a1a7808 */ /* 0x000fe20001800000 */
[C---:B------:R-:W-:Y:S01]  /*1c4b0*/  FFMA.FTZ R22, -R221.reuse, R27, R22 ;  /* 0x0000001bdd167223 */ /* 0x040fe20000010116 */
[----:B------:R-:W-:Y:S01]  /*1c4c0*/  ISETP.GE.AND P3, PT, R20, R230, PT ;  /* 0x000000e61400720c */ /* 0x000fe20003f66270 */
[----:B------:R-:W-:Y:S01]  /*1c4d0*/  FFMA.FTZ R21, -R221, R24, R21 ;  /* 0x00000018dd157223 */ /* 0x000fe20000010115 */
[----:B------:R-:W-:Y:S01]  /*1c4e0*/  IMAD.MOV.U32 R24, RZ, RZ, R238 ;  /* 0x000000ffff187224 */ /* 0x000fe200078e00ee */
[----:B------:R-:W-:Y:S02]  /*1c4f0*/  FSEL R238, R26, -INF , !P6 ;  /* 0xff8000001aee7808 */ /* 0x000fe40007000000 */
[----:B------:R-:W-:Y:S02]  /*1c500*/  FSEL R244, R22, -INF , P5 ;  /* 0xff80000016f47808 */ /* 0x000fe40002800000 */
[----:B------:R-:W-:-:S02]  /*1c510*/  I2FP.F32.S32 R22, R24 ;  /* 0x0000001800167245 */ /* 0x000fc40000201400 */
[----:B------:R-:W-:Y:S01]  /*1c520*/  HMMA.16816.F32.BF16 R24, R12, R28, R16 ;  /* 0x0000001c0c18723c */ /* 0x000fe20000041810 */
[----:B------:R-:W-:Y:S02]  /*1c530*/  IABS R17, R236 ;  /* 0x000000ec00117213 */ /* 0x000fe40000000000 */
[----:B------:R-:W-:Y:S01]  /*1c540*/  FSEL R244, R244, -INF , !P4 ;  /* 0xff800000f4f47808 */ /* 0x000fe20006000000 */
[----:B------:R-:W-:Y:S01]  /*1c550*/  FFMA.FTZ R22, -R221, R22, R23 ;  /* 0x00000016dd167223 */ /* 0x000fe20000010117 */
[C---:B------:R-:W-:Y:S02]  /*1c560*/  ISETP.GE.AND P6, PT, R20.reuse, R229, PT ;  /* 0x000000e51400720c */ /* 0x040fe40003fc6270 */
[C---:B------:R-:W-:Y:S02]  /*1c570*/  ISETP.GE.AND P5, PT, R20.reuse, R227, PT ;  /* 0x000000e31400720c */ /* 0x040fe40003fa6270 */
[----:B------:R-:W-:Y:S01]  /*1c580*/  ISETP.GE.AND P4, PT, R20, R228, PT ;  /* 0x000000e41400720c */ /* 0x000fe20003f86270 */
[----:B------:R-:W-:Y:S01]  /*1c590*/  VIADD R20, R143, 0xffffff50 ;  /* 0xffffff508f147836 */ /* 0x000fe20000000000 */
[----:B------:R-:W-:-:S02]  /*1c5a0*/  I2FP.F32.S32 R17, R17 ;  /* 0x0000001100117245 */ /* 0x000fc40000201400 */
[----:B------:R-:W-:Y:S02]  /*1c5b0*/  IABS R16, R192 ;  /* 0x000000c000107213 */ /* 0x000fe40000000000 */
[----:B------:R-:W-:Y:S02]  /*1c5c0*/  FSEL R21, R21, -INF , P3 ;  /* 0xff80000015157808 */ /* 0x000fe40001800000 */
[----:B------:R-:W-:Y:S02]  /*1c5d0*/  I2FP.F32.S32 R16, R16 ;  /* 0x0000001000107245 */ /* 0x000fe40000201400 */
[C---:B------:R-:W-:Y:S01]  /*1c5e0*/  FFMA.FTZ R17, -R221.reuse, R17, R24 ;  /* 0x00000011dd117223 */ /* 0x040fe20000010118 */
[----:B------:R-:W-:Y:S01]  /*1c5f0*/  ISETP.GE.AND P3, PT, R20, R230, PT ;  /* 0x000000e61400720c */ /* 0x000fe20003f66270 */
[----:B------:R-:W-:Y:S01]  /*1c600*/  IMAD.MOV.U32 R24, RZ, RZ, R188 ;  /* 0x000000ffff187224 */ /* 0x000fe200078e00bc */
[----:B------:R-:W-:Y:S01]  /*1c610*/  IABS R18, R204 ;  /* 0x000000cc00127213 */ /* 0x000fe20000000000 */
[----:B------:R-:W-:Y:S01]  /*1c620*/  FFMA.FTZ R16, -R221, R16, R26 ;  /* 0x00000010dd107223 */ /* 0x000fe2000001011a */
[----:B------:R-:W-:-:S02]  /*1c630*/  FSEL R22, R22, -INF , P4 ;  /* 0xff80000016167808 */ /* 0x000fc40002000000 */
[----:B------:R-:W-:Y:S02]  /*1c640*/  FSEL R236, R21, -INF , !P6 ;  /* 0xff80000015ec7808 */ /* 0x000fe40007000000 */
[----:B------:R-:W-:Y:S02]  /*1c650*/  I2FP.F32.S32 R18, R18 ;  /* 0x0000001200127245 */ /* 0x000fe40000201400 */
[----:B------:R-:W-:Y:S02]  /*1c660*/  FSEL R204, R22, -INF , !P5 ;  /* 0xff80000016cc7808 */ /* 0x000fe40006800000 */
[----:B------:R-:W-:Y:S01]  /*1c670*/  FSEL R17, R17, -INF , P3 ;  /* 0xff80000011117808 */ /* 0x000fe20001800000 */
[----:B------:R-:W-:Y:S01]  /*1c680*/  FFMA.FTZ R25, -R221, R18, R25 ;  /* 0x00000012dd197223 */ /* 0x000fe20000010119 */
[C---:B------:R-:W-:Y:S02]  /*1c690*/  ISETP.GE.AND P6, PT, R20.reuse, R229, PT ;  /* 0x000000e51400720c */ /* 0x040fe40003fc6270 */
[----:B------:R-:W-:-:S02]  /*1c6a0*/  ISETP.GE.AND P5, PT, R20, R228, PT ;  /* 0x000000e41400720c */ /* 0x000fc40003fa6270 */
[----:B------:R-:W-:Y:S02]  /*1c6b0*/  FSEL R188, R17, -INF , !P6 ;  /* 0xff80000011bc7808 */ /* 0x000fe40007000000 */
[----:B------:R-:W-:Y:S02]  /*1c6c0*/  FSEL R192, R16, -INF , P5 ;  /* 0xff80000010c07808 */ /* 0x000fe40002800000 */
[----:B------:R-:W2:Y:S01]  /*1c6d0*/  LDSM.16.M88.4 R16, [R0+0xb000] ;  /* 0x00b000000010783b */ /* 0x000ea20000000200 */
[----:B------:R-:W-:Y:S02]  /*1c6e0*/  ISETP.GE.AND P4, PT, R20, R227, PT ;  /* 0x000000e31400720c */ /* 0x000fe40003f86270 */
[----:B-1----:R-:W-:Y:S01]  /*1c6f0*/  HMMA.16816.F32.BF16 R20, R144, R4, R184 ;  /* 0x000000049014723c */ /* 0x002fe200000418b8 */
[----:B------:R-:W-:Y:S01]  /*1c700*/  VIADD R4, R143, 0xffffff51 ;  /* 0xffffff518f047836 */ /* 0x000fe20000000000 */
[----:B------:R-:W-:Y:S02]  /*1c710*/  I2FP.F32.S32 R24, R24 ;  /* 0x0000001800187245 */ /* 0x000fe40000201400 */
[----:B------:R-:W-:-:S02]  /*1c720*/  FSEL R192, R192, -INF , !P4 ;  /* 0xff800000c0c07808 */ /* 0x000fc40006000000 */
[C---:B------:R-:W-:Y:S01]  /*1c730*/  ISETP.GE.AND P3, PT, R4.reuse, R230, PT ;  /* 0x000000e60400720c */ /* 0x040fe20003f66270 */
[----:B------:R-:W-:Y:S01]  /*1c740*/  FFMA.FTZ R24, -R221, R24, R27 ;  /* 0x00000018dd187223 */ /* 0x000fe2000001011b */
[C---:B------:R-:W-:Y:S02]  /*1c750*/  ISETP.GE.AND P6, PT, R4.reuse, R229, PT ;  /* 0x000000e50400720c */ /* 0x040fe40003fc6270 */
[----:B------:R-:W-:Y:S02]  /*1c760*/  FSEL R25, R25, -INF , P3 ;  /* 0xff80000019197808 */ /* 0x000fe40001800000 */
[----:B------:R-:W-:Y:S02]  /*1c770*/  ISETP.GE.AND P4, PT, R4, R228, PT ;  /* 0x000000e40400720c */ /* 0x000fe40003f86270 */
[----:B------:R-:W-:Y:S02]  /*1c780*/  IABS R31, R190 ;  /* 0x000000be001f7213 */ /* 0x000fe40000000000 */
[----:B------:R-:W-:-:S02]  /*1c790*/  FSEL R186, R25, -INF , !P6 ;  /* 0xff80000019ba7808 */ /* 0x000fc40007000000 */
[----:B------:R-:W-:Y:S02]  /*1c7a0*/  FSEL R190, R24, -INF , P4 ;  /* 0xff80000018be7808 */ /* 0x000fe40002000000 */
[----:B------:R1:W3:Y:S01]  /*1c7b0*/  LDSM.16.M88.4 R24, [R2+0xb800] ;  /* 0x00b800000218783b */ /* 0x0002e20000000200 */
[----:B------:R-:W-:Y:S02]  /*1c7c0*/  IABS R32, R180 ;  /* 0x000000b400207213 */ /* 0x000fe40000000000 */
[----:B------:R-:W-:Y:S01]  /*1c7d0*/  ISETP.GE.AND P5, PT, R4, R227, PT ;  /* 0x000000e30400720c */ /* 0x000fe20003fa6270 */
[----:B------:R-:W-:Y:S01]  /*1c7e0*/  VIADD R4, R143, 0xffffff58 ;  /* 0xffffff588f047836 */ /* 0x000fe20000000000 */
[----:B------:R-:W-:Y:S02]  /*1c7f0*/  IABS R28, R245 ;  /* 0x000000f5001c7213 */ /* 0x000fe40000000000 */
[----:B------:R-:W-:Y:S02]  /*1c800*/  IABS R247, R247 ;  /* 0x000000f700f77213 */ /* 0x000fe40000000000 */
[----:B------:R-:W-:-:S02]  /*1c810*/  I2FP.F32.S32 R31, R31 ;  /* 0x0000001f001f7245 */ /* 0x000fc40000201400 */
[----:B------:R-:W-:Y:S02]  /*1c820*/  I2FP.F32.S32 R32, R32 ;  /* 0x0000002000207245 */ /* 0x000fe40000201400 */
[----:B------:R-:W-:Y:S01]  /*1c830*/  I2FP.F32.S32 R28, R28 ;  /* 0x0000001c001c7245 */ /* 0x000fe20000201400 */
[C---:B------:R-:W-:Y:S01]  /*1c840*/  FFMA.FTZ R31, -R221.reuse, R31, R162 ;  /* 0x0000001fdd1f7223 */ /* 0x040fe200000101a2 */
[----:B------:R-:W-:Y:S01]  /*1c850*/  I2FP.F32.S32 R29, R247 ;  /* 0x000000f7001d7245 */ /* 0x000fe20000201400 */
[----:B--2---:R-:W-:Y:S01]  /*1c860*/  HMMA.16816.F32.BF16 R20, R12, R16, R20 ;  /* 0x000000100c14723c */ /* 0x004fe20000041814 */
[----:B------:R-:W-:Y:S01]  /*1c870*/  FSEL R190, R190, -INF , !P5 ;  /* 0xff800000bebe7808 */ /* 0x000fe20006800000 */
[C---:B------:R-:W-:Y:S01]  /*1c880*/  FFMA.FTZ R161, -R221.reuse, R28, R161 ;  /* 0x0000001cdda17223 */ /* 0x040fe200000101a1 */
[C---:B------:R-:W-:Y:S01]  /*1c890*/  ISETP.GE.AND P3, PT, R4.reuse, R230, PT ;  /* 0x000000e60400720c */ /* 0x040fe20003f66270 */
[----:B------:R-:W-:Y:S01]  /*1c8a0*/  FFMA.FTZ R160, -R221, R29, R160 ;  /* 0x0000001ddda07223 */ /* 0x000fe200000101a0 */
[C---:B------:R-:W-:Y:S01]  /*1c8b0*/  ISETP.GE.AND P6, PT, R4.reuse, R229, PT ;  /* 0x000000e50400720c */ /* 0x040fe20003fc6270 */
[C---:B------:R-:W-:Y:S01]  /*1c8c0*/  VIADD R29, R143.reuse, 0xffffff59 ;  /* 0xffffff598f1d7836 */ /* 0x040fe20000000000 */
[C---:B------:R-:W-:Y:S01]  /*1c8d0*/  ISETP.GE.AND P4, PT, R4.reuse, R227, PT ;  /* 0x000000e30400720c */ /* 0x040fe20003f86270 */
[----:B-1----:R-:W-:Y:S01]  /*1c8e0*/  VIADD R2, R143, 0xffffff60 ;  /* 0xffffff608f027836 */ /* 0x002fe20000000000 */
[----:B------:R-:W-:-:S02]  /*1c8f0*/  ISETP.GE.AND P5, PT, R4, R228, PT ;  /* 0x000000e40400720c */ /* 0x000fc40003fa6270 */
[----:B------:R-:W-:Y:S01]  /*1c900*/  IABS R194, R194 ;  /* 0x000000c200c27213 */ /* 0x000fe20000000000 */
[C---:B------:R-:W-:Y:S01]  /*1c910*/  HMMA.16816.F32.BF16 R4, R144.reuse, R6, R176 ;  /* 0x000000069004723c */ /* 0x040fe200000418b0 */
[----:B------:R-:W-:Y:S02]  /*1c920*/  FSEL R31, R31, -INF , P5 ;  /* 0xff8000001f1f7808 */ /* 0x000fe40002800000 */
[----:B------:R-:W-:Y:S02]  /*1c930*/  I2FP.F32.S32 R28, R194 ;  /* 0x000000c2001c7245 */ /* 0x000fe40000201400 */
[----:B------:R-:W-:Y:S02]  /*1c940*/  FSEL R194, R31, -INF , !P4 ;  /* 0xff8000001fc27808 */ /* 0x000fe40006000000 */
[C---:B------:R-:W-:Y:S01]  /*1c950*/  FFMA.FTZ R21, -R221.reuse, R32, R21 ;  /* 0x00000020dd157223 */ /* 0x040fe20000010115 */
[----:B------:R-:W-:Y:S01]  /*1c960*/  FFMA.FTZ R28, -R221, R28, R163 ;  /* 0x0000001cdd1c7223 */ /* 0x000fe200000101a3 */
[----:B------:R-:W1:Y:S01]  /*1c970*/  LDSM.16.M88.4 R32, [R0+0xb800] ;  /* 0x00b800000020783b */ /* 0x000e620000000200 */
[----:B------:R-:W-:Y:S01]  /*1c980*/  IABS R16, R164 ;  /* 0x000000a400107213 */ /* 0x000fe20000000000 */
[----:B---3--:R-:W-:Y:S01]  /*1c990*/  HMMA.16816.F32.BF16 R8, R144, R26, R8 ;  /* 0x0000001a9008723c */ /* 0x008fe20000041808 */
[----:B------:R-:W-:Y:S01]  /*1c9a0*/  ISETP.GE.AND P4, PT, R29, R228, PT ;  /* 0x000000e41d00720c */ /* 0x000fe20003f86270 */
[----:B------:R-:W-:-:S04]  /*1c9b0*/  DEPBAR.LE SB0, 0x0 ;  /* 0x000080000000791a */ /* 0x000fc80000000000 */
[----:B------:R-:W-:Y:S02]  /*1c9c0*/  I2FP.F32.S32 R16, R16 ;  /* 0x0000001000107245 */ /* 0x000fe40000201400 */
[----:B------:R-:W-:Y:S01]  /*1c9d0*/  FSEL R160, R160, -INF , P3 ;  /* 0xff800000a0a07808 */ /* 0x000fe20001800000 */
[----:B------:R-:W-:Y:S01]  /*1c9e0*/  HMMA.16816.F32.BF16 R4, R12, R18, R4 ;  /* 0x000000120c04723c */ /* 0x000fe20000041804 */
[----:B------:R-:W-:Y:S01]  /*1c9f0*/  ISETP.GE.AND P5, PT, R29, R227, PT ;  /* 0x000000e31d00720c */ /* 0x000fe20003fa6270 */
[----:B------:R-:W-:Y:S01]  /*1ca00*/  FFMA.FTZ R16, -R221, R16, R22 ;  /* 0x00000010dd107223 */ /* 0x000fe20000010116 */
[----:B------:R-:W-:Y:S02]  /*1ca10*/  IABS R17, R182 ;  /* 0x000000b600117213 */ /* 0x000fe40000000000 */
[----:B------:R-:W-:Y:S02]  /*1ca20*/  FSEL R28, R28, -INF , P4 ;  /* 0xff8000001c1c7808 */ /* 0x000fe40002000000 */
[----:B------:R-:W-:-:S02]  /*1ca30*/  ISETP.GE.AND P3, PT, R29, R230, PT ;  /* 0x000000e61d00720c */ /* 0x000fc40003f66270 */
[----:B------:R-:W-:Y:S02]  /*1ca40*/  FSEL R184, R160, -INF , !P6 ;  /* 0xff800000a0b87808 */ /* 0x000fe40007000000 */
[----:B------:R-:W-:Y:S02]  /*1ca50*/  I2FP.F32.S32 R17, R17 ;  /* 0x0000001100117245 */ /* 0x000fe40000201400 */
[----:B------:R-:W-:Y:S02]  /*1ca60*/  FSEL R180, R28, -INF , !P5 ;  /* 0xff8000001cb47808 */ /* 0x000fe40006800000 */
[----:B------:R-:W-:Y:S01]  /*1ca70*/  ISETP.GE.AND P6, PT, R29, R229, PT ;  /* 0x000000e51d00720c */ /* 0x000fe20003fc6270 */
[----:B------:R-:W-:Y:S01]  /*1ca80*/  FFMA.FTZ R17, -R221, R17, R20 ;  /* 0x00000011dd117223 */ /* 0x000fe20000010114 */
[----:B------:R-:W-:Y:S01]  /*1ca90*/  FSEL R161, R161, -INF , P3 ;  /* 0xff800000a1a17808 */ /* 0x000fe20001800000 */
[----:B------:R-:W-:Y:S01]  /*1caa0*/  HMMA.16816.F32.BF16 R28, R144, R24, R172 ;  /* 0x00000018901c723c */ /* 0x000fe200000418ac */
[----:B------:R-:W-:-:S02]  /*1cab0*/  ISETP.GE.AND P5, PT, R2, R228, PT ;  /* 0x000000e40200720c */ /* 0x000fc40003fa6270 */
[----:B------:R-:W-:Y:S02]  /*1cac0*/  IABS R155, R155 ;  /* 0x0000009b009b7213 */ /* 0x000fe40000000000 */
[----:B------:R-:W-:Y:S02]  /*1cad0*/  FSEL R182, R161, -INF , !P6 ;  /* 0xff800000a1b67808 */ /* 0x000fe40007000000 */
[----:B------:R-:W-:Y:S02]  /*1cae0*/  FSEL R176, R16, -INF , P5 ;  /* 0xff80000010b07808 */ /* 0x000fe40002800000 */
[C---:B------:R-:W-:Y:S02]  /*1caf0*/  ISETP.GE.AND P3, PT, R2.reuse, R230, PT ;  /* 0x000000e60200720c */ /* 0x040fe40003f66270 */
[C---:B------:R-:W-:Y:S01]  /*1cb00*/  ISETP.GE.AND P6, PT, R2.reuse, R229, PT ;  /* 0x000000e50200720c */ /* 0x040fe20003fc6270 */
[----:B-1----:R-:W-:Y:S01]  /*1cb10*/  HMMA.16816.F32.BF16 R8, R12, R34, R8 ;  /* 0x000000220c08723c */ /* 0x002fe20000041808 */
[----:B------:R-:W-:Y:S01]  /*1cb20*/  ISETP.GE.AND P4, PT, R2, R227, PT ;  /* 0x000000e30200720c */ /* 0x000fe20003f86270 */
[----:B------:R-:W-:Y:S01]  /*1cb30*/  VIADD R2, R143, 0xffffff61 ;  /* 0xffffff618f027836 */ /* 0x000fe20000000000 */
[----:B------:R-:W-:-:S02]  /*1cb40*/  I2FP.F32.S32 R16, R155 ;  /* 0x0000009b00107245 */ /* 0x000fc40000201400 */
[----:B------:R-:W-:Y:S02]  /*1cb50*/  FSEL R17, R17, -INF , P3 ;  /* 0xff80000011117808 */ /* 0x000fe40001800000 */
[----:B------:R-:W-:Y:S01]  /*1cb60*/  FSEL R176, R176, -INF , !P4 ;  /* 0xff800000b0b07808 */ /* 0x000fe20006000000 */
[----:B------:R-:W-:Y:S01]  /*1cb70*/  FFMA.FTZ R16, -R221, R16, R23 ;  /* 0x00000010dd107223 */ /* 0x000fe20000010117 */
[----:B------:R-:W-:Y:S01]  /*1cb80*/  ISETP.GE.AND P4, PT, R2, R228, PT ;  /* 0x000000e40200720c */ /* 0x000fe20003f86270 */
[----:B------:R-:W-:Y:S01]  /*1cb90*/  HMMA.16816.F32.BF16 R28, R12, R32, R28 ;  /* 0x000000200c1c723c */ /* 0x000fe2000004181c */
[----:B------:R-:W-:Y:S02]  /*1cba0*/  IABS R18, R154 ;  /* 0x0000009a00127213 */ /* 0x000fe40000000000 */
[----:B------:R-:W-:Y:S02]  /*1cbb0*/  FSEL R172, R17, -INF , !P6 ;  /* 0xff80000011ac7808 */ /* 0x000fe40007000000 */
[----:B------:R-:W-:-:S02]  /*1cbc0*/  IABS R17, R153 ;  /* 0x0000009900117213 */ /* 0x000fc40000000000 */
[----:B------:R-:W-:Y:S02]  /*1cbd0*/  FSEL R174, R16, -INF , P4 ;  /* 0xff80000010ae7808 */ /* 0x000fe40002000000 */
[C---:B------:R-:W-:Y:S02]  /*1cbe0*/  ISETP.GE.AND P3, PT, R2.reuse, R230, PT ;  /* 0x000000e60200720c */ /* 0x040fe40003f66270 */
[C---:B------:R-:W-:Y:S02]  /*1cbf0*/  ISETP.GE.AND P6, PT, R2.reuse, R229, PT ;  /* 0x000000e50200720c */ /* 0x040fe40003fc6270 */
[----:B------:R-:W-:Y:S01]  /*1cc00*/  ISETP.GE.AND P5, PT, R2, R227, PT ;  /* 0x000000e30200720c */ /* 0x000fe20003fa6270 */
[----:B------:R-:W-:Y:S01]  /*1cc10*/  VIADD R2, R143, 0xffffff68 ;  /* 0xffffff688f027836 */ /* 0x000fe20000000000 */
[----:B------:R-:W-:Y:S02]  /*1cc20*/  I2FP.F32.S32 R16, R18 ;  /* 0x0000001200107245 */ /* 0x000fe40000201400 */
[----:B------:R-:W-:-:S02]  /*1cc30*/  IABS R0, R149 ;  /* 0x0000009500007213 */ /* 0x000fc40000000000 */
[----:B------:R-:W-:Y:S01]  /*1cc40*/  I2FP.F32.S32 R17, R17 ;  /* 0x0000001100117245 */ /* 0x000fe20000201400 */
[----:B------:R-:W-:Y:S01]  /*1cc50*/  FFMA.FTZ R16, -R221, R16, R4 ;  /* 0x00000010dd107223 */ /* 0x000fe20000010104 */
[----:B------:R-:W-:Y:S01]  /*1cc60*/  FSEL R21, R21, -INF , P3 ;  /* 0xff80000015157808 */ /* 0x000fe20001800000 */
[----:B------:R-:W-:Y:S01]  /*1cc70*/  VIADD R4, R143, 0xffffff69 ;  /* 0xffffff698f047836 */ /* 0x000fe20000000000 */
[----:B------:R-:W-:Y:S01]  /*1cc80*/  I2FP.F32.S32 R0, R0 ;  /* 0x0000000000007245 */ /* 0x000fe20000201400 */
[C---:B------:R-:W-:Y:S01]  /*1cc90*/  FFMA.FTZ R6, -R221.reuse, R17, R6 ;  /* 0x00000011dd067223 */ /* 0x040fe20000010106 */
[----:B------:R-:W-:Y:S02]  /*1cca0*/  ISETP.GE.AND P3, PT, R2, R230, PT ;  /* 0x000000e60200720c */ /* 0x000fe40003f66270 */
[----:B------:R-:W-:Y:S01]  /*1ccb0*/  FSEL R174, R174, -INF , !P5 ;  /* 0xff800000aeae7808 */ /* 0x000fe20006800000 */
[----:B------:R-:W-:Y:S01]  /*1ccc0*/  FFMA.FTZ R5, -R221, R0, R5 ;  /* 0x00000000dd057223 */ /* 0x000fe20000010105 */
[----:B------:R-:W-:Y:S01]  /*1ccd0*/  IABS R142, R142 ;  /* 0x0000008e008e7213 */ /* 0x000fe20000000000 */
[----:B------:R-:W-:Y:S01]  /*1cce0*/  VIADD R0, R143, 0xffffff70 ;  /* 0xffffff708f007836 */ /* 0x000fe20000000000 */
[----:B------:R-:W-:-:S02]  /*1ccf0*/  ISETP.GE.AND P5, PT, R2, R228, PT ;  /* 0x000000e40200720c */ /* 0x000fc40003fa6270 */
[----:B------:R-:W-:Y:S02]  /*1cd00*/  FSEL R166, R21, -INF , !P6 ;  /* 0xff80000015a67808 */ /* 0x000fe40007000000 */
[C---:B------:R-:W-:Y:S02]  /*1cd10*/  ISETP.GE.AND P6, PT, R2.reuse, R229, PT ;  /* 0x000000e50200720c */ /* 0x040fe40003fc6270 */
[----:B------:R-:W-:Y:S02]  /*1cd20*/  ISETP.GE.AND P4, PT, R2, R227, PT ;  /* 0x000000e30200720c */ /* 0x000fe40003f86270 */
[----:B------:R-:W-:Y:S02]  /*1cd30*/  FSEL R16, R16, -INF , P3 ;  /* 0xff80000010107808 */ /* 0x000fe40001800000 */
[----:B------:R-:W-:Y:S02]  /*1cd40*/  ISETP.GE.AND P3, PT, R4, R230, PT ;  /* 0x000000e60400720c */ /* 0x000fe40003f66270 */
[----:B------:R-:W-:-:S02]  /*1cd50*/  I2FP.F32.S32 R2, R142 ;  /* 0x0000008e00027245 */ /* 0x000fc40000201400 */
[----:B------:R-:W-:Y:S02]  /*1cd60*/  FSEL R6, R6, -INF , P5 ;  /* 0xff80000006067808 */ /* 0x000fe40002800000 */
[----:B------:R-:W-:Y:S01]  /*1cd70*/  FSEL R164, R5, -INF , P3 ;  /* 0xff80000005a47808 */ /* 0x000fe20001800000 */
[----:B------:R-:W-:Y:S01]  /*1cd80*/  FFMA.FTZ R2, -R221, R2, R7 ;  /* 0x00000002dd027223 */ /* 0x000fe20000010107 */
[----:B------:R-:W-:Y:S02]  /*1cd90*/  FSEL R170, R6, -INF , !P4 ;  /* 0xff80000006aa7808 */ /* 0x000fe40006000000 */
[----:B------:R-:W-:Y:S02]  /*1cda0*/  IABS R5, R140 ;  /* 0x0000008c00057213 */ /* 0x000fe40000000000 */
[----:B------:R-:W-:Y:S02]  /*1cdb0*/  FSEL R168, R16, -INF , !P6 ;  /* 0xff80000010a87808 */ /* 0x000fe40007000000 */
[----:B------:R-:W-:-:S02]  /*1cdc0*/  ISETP.GE.AND P4, PT, R4, R228, PT ;  /* 0x000000e40400720c */ /* 0x000fc40003f86270 */
[----:B------:R-:W-:Y:S02]  /*1cdd0*/  IABS R139, R139 ;  /* 0x0000008b008b7213 */ /* 0x000fe40000000000 */
[C---:B------:R-:W-:Y:S02]  /*1cde0*/  ISETP.GE.AND P6, PT, R4.reuse, R229, PT ;  /* 0x000000e50400720c */ /* 0x040fe40003fc6270 */
[----:B------:R-:W-:Y:S02]  /*1cdf0*/  ISETP.GE.AND P5, PT, R4, R227, PT ;  /* 0x000000e30400720c */ /* 0x000fe40003fa6270 */
[----:B------:R-:W-:Y:S02]  /*1ce00*/  IABS R4, R141 ;  /* 0x0000008d00047213 */ /* 0x000fe40000000000 */
[----:B------:R-:W-:Y:S02]  /*1ce10*/  I2FP.F32.S32 R5, R5 ;  /* 0x0000000500057245 */ /* 0x000fe40000201400 */
[----:B------:R-:W-:Y:S01]  /*1ce20*/  FSEL R162, R2, -INF , P4 ;  /* 0xff80000002a27808 */ /* 0x000fe20002000000 */
[----:B------:R-:W-:Y:S01]  /*1ce30*/  IMAD.MOV.U32 R2, RZ, RZ, R139 ;  /* 0x000000ffff027224 */ /* 0x000fe200078e008b */
[----:B------:R-:W-:Y:S01]  /*1ce40*/  I2FP.F32.S32 R4, R4 ;  /* 0x0000000400047245 */ /* 0x000fe20000201400 */
[----:B------:R-:W-:Y:S01]  /*1ce50*/  FFMA.FTZ R5, -R221, R5, R30 ;  /* 0x00000005dd057223 */ /* 0x000fe2000001011e */
[----:B------:R-:W-:-:S02]  /*1ce60*/  FSEL R162, R162, -INF , !P5 ;  /* 0xff800000a2a27808 */ /* 0x000fc40006800000 */
[----:B------:R-:W-:Y:S01]  /*1ce70*/  IABS R137, R137 ;  /* 0x0000008900897213 */ /* 0x000fe20000000000 */
[----:B------:R-:W-:Y:S01]  /*1ce80*/  FFMA.FTZ R28, -R221, R4, R28 ;  /* 0x00000004dd1c7223 */ /* 0x000fe2000001011c */
[----:B------:R-:W-:Y:S01]  /*1ce90*/  ISETP.GE.AND P5, PT, R0, R228, PT ;  /* 0x000000e40000720c */ /* 0x000fe20003fa6270 */
[----:B------:R-:W-:Y:S01]  /*1cea0*/  VIADD R4, R143, 0xffffff71 ;  /* 0xffffff718f047836 */ /* 0x000fe20000000000 */
[----:B------:R-:W-:Y:S02]  /*1ceb0*/  I2FP.F32.S32 R2, R2 ;  /* 0x0000000200027245 */ /* 0x000fe40000201400 */
[----:B------:R-:W-:Y:S02]  /*1cec0*/  FSEL R164, R164, -INF , !P6 ;  /* 0xff800000a4a47808 */ /* 0x000fe40007000000 */
[C---:B------:R-:W-:Y:S01]  /*1ced0*/  ISETP.GE.AND P3, PT, R0.reuse, R230, PT ;  /* 0x000000e60000720c */ /* 0x040fe20003f66270 */
[----:B------:R-:W-:Y:S01]  /*1cee0*/  FFMA.FTZ R29, -R221, R2, R29 ;  /* 0x00000002dd1d7223 */ /* 0x000fe2000001011d */
[C---:B------:R-:W-:Y:S01]  /*1cef0*/  ISETP.GE.AND P6, PT, R0.reuse, R229, PT ;  /* 0x000000e50000720c */ /* 0x040fe20003fc6270 */
[----:B------:R-:W-:Y:S01]  /*1cf00*/  BAR.SYNC.DEFER_BLOCKING 0x0 ;  /* 0x0000000000007b1d */ /* 0x000fe20000010000 */
[----:B------:R-:W-:-:S02]  /*1cf10*/  ISETP.GE.AND P4, PT, R0, R227, PT ;  /* 0x000000e30000720c */ /* 0x000fc40003f86270 */
[----:B------:R-:W-:Y:S02]  /*1cf20*/  I2FP.F32.S32 R6, R137 ;  /* 0x0000008900067245 */ /* 0x000fe40000201400 */
[----:B------:R-:W-:Y:S02]  /*1cf30*/  FSEL R0, R5, -INF , P5 ;  /* 0xff80000005007808 */ /* 0x000fe40002800000 */
[----:B------:R-:W-:Y:S01]  /*1cf40*/  FSEL R2, R28, -INF , P3 ;  /* 0xff8000001c027808 */ /* 0x000fe20001800000 */
[----:B------:R-:W-:Y:S01]  /*1cf50*/  FFMA.FTZ R31, -R221, R6, R31 ;  /* 0x00000006dd1f7223 */ /* 0x000fe2000001011f */
[----:B------:R-:W-:Y:S02]  /*1cf60*/  FSEL R0, R0, -INF , !P4 ;  /* 0xff80000000007808 */ /* 0x000fe40006000000 */
[C---:B------:R-:W-:Y:S02]  /*1cf70*/  ISETP.GE.AND P3, PT, R4.reuse, R230, PT ;  /* 0x000000e60400720c */ /* 0x040fe40003f66270 */
[----:B------:R-:W-:-:S02]  /*1cf80*/  ISETP.GE.AND P4, PT, R4, R228, PT ;  /* 0x000000e40400720c */ /* 0x000fc40003f86270 */
[----:B------:R-:W-:Y:S02]  /*1cf90*/  IABS R136, R136 ;  /* 0x0000008800887213 */ /* 0x000fe40000000000 */
[----:B------:R-:W-:Y:S02]  /*1cfa0*/  FSEL R2, R2, -INF , !P6 ;  /* 0xff80000002027808 */ /* 0x000fe40007000000 */
[C---:B------:R-:W-:Y:S02]  /*1cfb0*/  ISETP.GE.AND P6, PT, R4.reuse, R229, PT ;  /* 0x000000e50400720c */ /* 0x040fe40003fc6270 */
[----:B------:R-:W-:Y:S01]  /*1cfc0*/  ISETP.GE.AND P5, PT, R4, R227, PT ;  /* 0x000000e30400720c */ /* 0x000fe20003fa6270 */
[----:B------:R-:W-:Y:S01]  /*1cfd0*/  VIADD R4, R143, 0xffffff78 ;  /* 0xffffff788f047836 */ /* 0x000fe20000000000 */
[----:B------:R-:W-:Y:S02]  /*1cfe0*/  FSEL R145, R29, -INF , P3 ;  /* 0xff8000001d917808 */ /* 0x000fe40001800000 */
[----:B------:R-:W-:-:S02]  /*1cff0*/  FSEL R31, R31, -INF , P4 ;  /* 0xff8000001f1f7808 */ /* 0x000fc40002000000 */
[----:B------:R-:W-:Y:S02]  /*1d000*/  I2FP.F32.S32 R136, R136 ;  /* 0x0000008800887245 */ /* 0x000fe40000201400 */
[----:B------:R-:W-:Y:S02]  /*1d010*/  IABS R61, R61 ;  /* 0x0000003d003d7213 */ /* 0x000fe40000000000 */
[----:B------:R-:W-:Y:S01]  /*1d020*/  FSEL R145, R145, -INF , !P6 ;  /* 0xff80000091917808 */ /* 0x000fe20007000000 */
[----:B------:R-:W-:Y:S01]  /*1d030*/  FFMA.FTZ R8, -R221, R136, R8 ;  /* 0x00000088dd087223 */ /* 0x000fe20000010108 */
[----:B------:R-:W-:Y:S01]  /*1d040*/  IABS R59, R59 ;  /* 0x0000003b003b7213 */ /* 0x000fe20000000000 */
[----:B------:R-:W-:Y:S01]  /*1d050*/  VIADD R136, R64, 0xfffffffe ;  /* 0xfffffffe40887836 */ /* 0x000fe20000000000 */
[----:B------:R-:W-:Y:S02]  /*1d060*/  FSEL R141, R31, -INF , !P5 ;  /* 0xff8000001f8d7808 */ /* 0x000fe40006800000 */
[----:B------:R-:W-:-:S02]  /*1d070*/  ISETP.GE.AND P3, PT, R4, R230, PT ;  /* 0x000000e60400720c */ /* 0x000fc40003f66270 */
[C---:B------:R-:W-:Y:S02]  /*1d080*/  ISETP.GE.AND P6, PT, R4.reuse, R229, PT ;  /* 0x000000e50400720c */ /* 0x040fe40003fc6270 */
[C---:B------:R-:W-:Y:S02]  /*1d090*/  ISETP.GE.AND P4, PT, R4.reuse, R227, PT ;  /* 0x000000e30400720c */ /* 0x040fe40003f86270 */
[----:B------:R-:W-:Y:S02]  /*1d0a0*/  I2FP.F32.S32 R6, R61 ;  /* 0x0000003d00067245 */ /* 0x000fe40000201400 */
[----:B------:R-:W-:Y:S01]  /*1d0b0*/  ISETP.GE.AND P5, PT, R4, R228, PT ;  /* 0x000000e40400720c */ /* 0x000fe20003fa6270 */
[----:B------:R-:W-:Y:S01]  /*1d0c0*/  VIADD R4, R143, 0xffffff79 ;  /* 0xffffff798f047836 */ /* 0x000fe20000000000 */
[----:B------:R-:W-:Y:S01]  /*1d0d0*/  I2FP.F32.S32 R59, R59 ;  /* 0x0000003b003b7245 */ /* 0x000fe20000201400 */
[----:B------:R-:W-:Y:S01]  /*1d0e0*/  FFMA.FTZ R6, -R221, R6, R9 ;  /* 0x00000006dd067223 */ /* 0x000fe20000010109 */
[----:B------:R-:W-:-:S02]  /*1d0f0*/  FSEL R8, R8, -INF , P3 ;  /* 0xff80000008087808 */ /* 0x000fc40001800000 */
[----:B------:R-:W-:Y:S01]  /*1d100*/  ISETP.GE.AND P3, PT, R4, R230, PT ;  /* 0x000000e60400720c */ /* 0x000fe20003f66270 */
[----:B------:R-:W-:Y:S01]  /*1d110*/  FFMA.FTZ R10, -R221, R59, R10 ;  /* 0x0000003bdd0a7223 */ /* 0x000fe2000001010a */
[----:B------:R-:W-:Y:S02]  /*1d120*/  IABS R57, R57 ;  /* 0x0000003900397213 */ /* 0x000fe40000000000 */
[----:B------:R-:W-:Y:S02]  /*1d130*/  FSEL R6, R6, -INF , P3 ;  /* 0xff80000006067808 */ /* 0x000fe40001800000 */
[----:B------:R-:W-:Y:S02]  /*1d140*/  ISETP.GT.AND P3, PT, R136, R205, PT ;  /* 0x000000cd8800720c */ /* 0x000fe40003f64270 */
[----:B------:R-:W-:Y:S02]  /*1d150*/  I2FP.F32.S32 R12, R57 ;  /* 0x00000039000c7245 */ /* 0x000fe40000201400 */
[----:B------:R-:W-:-:S02]  /*1d160*/  FSEL R10, R10, -INF , P5 ;  /* 0xff8000000a0a7808 */ /* 0x000fc40002800000 */
[----:B------:R-:W-:Y:S01]  /*1d170*/  FSEL R143, R8, -INF , !P6 ;  /* 0xff800000088f7808 */ /* 0x000fe20007000000 */
[----:B------:R-:W-:Y:S01]  /*1d180*/  FFMA.FTZ R11, -R221, R12, R11 ;  /* 0x0000000cdd0b7223 */ /* 0x000fe2000001010b */
[----:B------:R-:W-:Y:S02]  /*1d190*/  FSEL R140, R10, -INF , !P4 ;  /* 0xff8000000a8c7808 */ /* 0x000fe40006000000 */
[C---:B------:R-:W-:Y:S02]  /*1d1a0*/  ISETP.GE.AND P4, PT, R4.reuse, R228, PT ;  /* 0x000000e40400720c */ /* 0x040fe40003f86270 */
[C---:B------:R-:W-:Y:S02]  /*1d1b0*/  ISETP.GE.AND P6, PT, R4.reuse, R229, PT ;  /* 0x000000e50400720c */ /* 0x040fe40003fc6270 */
[----:B------:R-:W-:Y:S02]  /*1d1c0*/  ISETP.GE.AND P5, PT, R4, R227, PT ;  /* 0x000000e30400720c */ /* 0x000fe40003fa6270 */
[----:B------:R-:W-:-:S02]  /*1d1d0*/  FSEL R11, R11, -INF , P4 ;  /* 0xff8000000b0b7808 */ /* 0x000fc40002000000 */
[----:B------:R-:W-:Y:S02]  /*1d1e0*/  FSEL R142, R6, -INF , !P6 ;  /* 0xff800000068e7808 */ /* 0x000fe40007000000 */
[----:B------:R-:W-:Y:S01]  /*1d1f0*/  FSEL R139, R11, -INF , !P5 ;  /* 0xff8000000b8b7808 */ /* 0x000fe20006800000 */
[----:B------:R-:W-:Y:S05]  /*1d200*/  @!P3 BRA `(.L_x_6665) ;  /* 0x0000000800c8b947 */ /* 0x000fea0003800000 */
[----:B------:R-:W-:Y:S04]  /*1d210*/  BSSY.RECONVERGENT B0, `(.L_x_6666) ;  /* 0x0000048000007945 */ /* 0x000fe80003800200 */
[----:B------:R-:W-:Y:S05]  /*1d220*/  @!P2 BRA `(.L_x_6667) ;  /* 0x0000000000f8a947 */ /* 0x000fea0003800000 */
        /* <DEDUP_REMOVED lines=62> */
.L_x_6667:
        /* <DEDUP_REMOVED lines=8> */
.L_x_6668:
[----:B------:R-:W-:Y:S05]  /*1d690*/  BSYNC.RECONVERGENT B0 ;  /* 0x0000000000007941 */ /* 0x000fea0003800200 */
.L_x_6666:
        /* <DEDUP_REMOVED lines=105> */
.L_x_6665:
[----:B------:R-:W-:Y:S05]  /*1dd30*/  BSYNC.RECONVERGENT B1 ;  /* 0x0000000000017941 */ /* 0x000fea0003800200 */
.L_x_6664:
[----:B------:R-:W2:Y:S01]  /*1dd40*/  LD.E R154, desc[UR10][R132.64+0xdc] ;  /* 0x0000dc0a849a7980 */ /* 0x000ea2000c101900 */
[----:B-1----:R-:W-:Y:S02]  /*1dd50*/  FMNMX3.FTZ R5, R3, R138, R55, !PT ;  /* 0x0000008a03057276 */ /* 0x002fe40007810037 */
[----:B------:R-:W-:Y:S01]  /*1dd60*/  IADD3 R16, PT, PT, R202, 0xc000, RZ ;  /* 0x0000c000ca107810 */ /* 0x000fe20007ffe0ff */
[----:B------:R-:W-:Y:S01]  /*1dd70*/  LDSM.16.MT88.4 R12, [R202+0xc000] ;  /* 0x00c00000ca0c783b */ /* 0x000fe20000004200 */
[----:B------:R-:W-:-:S03]  /*1dd80*/  FMNMX3.FTZ R5, R5, R53, R152, !PT ;  /* 0x0000003505057276 */ /* 0x000fc60007810098 */
[----:B------:R-:W-:Y:S01]  /*1dd90*/  LDSM.16.MT88.4 R20, [R67+0xc000] ;  /* 0x00c000004314783b */ /* 0x000fe20000004200 */
[----:B------:R-:W-:Y:S02]  /*1dda0*/  FMNMX3.FTZ R4, R5, R60, R50, !PT ;  /* 0x0000003c05047276 */ /* 0x000fe40007810032 */
[----:B------:R-:W-:Y:S01]  /*1ddb0*/  FMNMX3.FTZ R5, R134, R49, R156, !PT ;  /* 0x0000003186057276 */ /* 0x000fe2000781009c */
[----:B------:R-:W-:Y:S01]  /*1ddc0*/  LDSM.16.MT88.4 R44, [R202+0x10000] ;  /* 0x01000000ca2c783b */ /* 0x000fe20000004200 */
[----:B------:R-:W-:Y:S02]  /*1ddd0*/  FMNMX3.FTZ R4, R4, R48, R233, !PT ;  /* 0x0000003004047276 */ /* 0x000fe400078100e9 */
[----:B------:R-:W-:Y:S02]  /*1dde0*/  FMNMX3.FTZ R5, R5, R54, R52, !PT ;  /* 0x0000003605057276 */ /* 0x000fe40007810034 */
[----:B------:R-:W-:-:S04]  /*1ddf0*/  FMNMX3.FTZ R4, R4, R231, R195, !PT ;  /* 0x000000e704047276 */ /* 0x000fc800078100c3 */
        /* <DEDUP_REMOVED lines=21> */
[----:B------:R-:W1:Y:S01]  /*1df50*/  SHFL.BFLY PT, R6, R7, 0x2, 0x1f ;  /* 0x0c401f0007067f89 */ /* 0x000e6200000e0000 */
[----:B------:R-:W-:-:S04]  /*1df60*/  FMNMX3.FTZ R5, R5, R172, R166, !PT ;  /* 0x000000ac05057276 */ /* 0x000fc800078100a6 */
[----:B------:R-:W-:-:S04]  /*1df70*/  FMNMX3.FTZ R8, R5, R168, R164, !PT ;  /* 0x000000a805087276 */ /* 0x000fc800078100a4 */
[----:B------:R-:W-:-:S04]  /*1df80*/  FMNMX3.FTZ R8, R8, R2, R145, !PT ;  /* 0x0000000208087276 */ /* 0x000fc80007810091 */
[----:B------:R-:W-:-:S05]  /*1df90*/  FMNMX3.FTZ R8, R8, R143, R142, !PT ;  /* 0x0000008f08087276 */ /* 0x000fca000781008e */
[----:B------:R-:W3:Y:S01]  /*1dfa0*/  SHFL.BFLY PT, R5, R8, 0x2, 0x1f ;  /* 0x0c401f0008057f89 */ /* 0x000ee200000e0000 */
[----:B-1----:R-:W-:-:S05]  /*1dfb0*/  FMNMX.FTZ R6, R7, R6, !PT ;  /* 0x0000000607067209 */ /* 0x002fca0007810000 */
[----:B------:R-:W1:Y:S01]  /*1dfc0*/  SHFL.BFLY PT, R137, R6, 0x1, 0x1f ;  /* 0x0c201f0006897f89 */ /* 0x000e6200000e0000 */
[----:B---3--:R-:W-:-:S05]  /*1dfd0*/  FMNMX.FTZ R5, R8, R5, !PT ;  /* 0x0000000508057209 */ /* 0x008fca0007810000 */
[----:B------:R-:W3:Y:S01]  /*1dfe0*/  SHFL.BFLY PT, R4, R5, 0x1, 0x1f ;  /* 0x0c201f0005047f89 */ /* 0x000ee200000e0000 */
[----:B-1----:R-:W-:-:S04]  /*1dff0*/  FMNMX.FTZ R137, R6, R137, !PT ;  /* 0x0000008906897209 */ /* 0x002fc80007810000 */
[----:B------:R-:W-:Y:S01]  /*1e000*/  FSETP.NEU.FTZ.AND P0, PT, R137, -INF , PT ;  /* 0xff8000008900780b */ /* 0x000fe20003f1d000 */
[----:B--2---:R-:W-:-:S05]  /*1e010*/  FMUL.FTZ R149, R154, R137 ;  /* 0x000000899a957220 */ /* 0x004fca0000410000 */
[----:B------:R-:W-:-:S05]  /*1e020*/  FSEL R149, R149, RZ, P0 ;  /* 0x000000ff95957208 */ /* 0x000fca0000000000 */
[--C-:B------:R-:W-:Y:S01]  /*1e030*/  FFMA.FTZ R148, R138, R154, -R149.reuse ;  /* 0x0000009a8a947223 */ /* 0x100fe20000010895 */
[----:B---3--:R-:W-:Y:S01]  /*1e040*/  FMNMX.FTZ R138, R5, R4, !PT ;  /* 0x00000004058a7209 */ /* 0x008fe20007810000 */
[-CC-:B------:R-:W-:Y:S01]  /*1e050*/  FFMA.FTZ R146, R55, R154.reuse, -R149.reuse ;  /* 0x0000009a37927223 */ /* 0x180fe20000010895 */
[----:B------:R-:W-:Y:S01]  /*1e060*/  FSEL R4, R137, RZ, P0 ;  /* 0x000000ff89047208 */ /* 0x000fe20000000000 */
[--C-:B------:R-:W-:Y:S01]  /*1e070*/  FFMA.FTZ R147, R53, R154, -R149.reuse ;  /* 0x0000009a35937223 */ /* 0x100fe20000010895 */
[----:B------:R-:W-:Y:S01]  /*1e080*/  FSETP.NEU.FTZ.AND P1, PT, R138, -INF , PT ;  /* 0xff8000008a00780b */ /* 0x000fe20003f3d000 */
[----:B------:R-:W-:Y:S01]  /*1e090*/  FMUL.FTZ R153, R154, R138 ;  /* 0x0000008a9a997220 */ /* 0x000fe20000410000 */
[----:B------:R-:W-:Y:S01]  /*1e0a0*/  ISETP.NE.AND P0, PT, R66, RZ, PT ;  /* 0x000000ff4200720c */ /* 0x000fe20003f05270 */
[----:B------:R-:W-:Y:S01]  /*1e0b0*/  FADD.FTZ R5, R3, -R4 ;  /* 0x8000000403057221 */ /* 0x000fe20000010000 */
[----:B------:R-:W-:Y:S01]  /*1e0c0*/  FSEL R7, R138, RZ, P1 ;  /* 0x000000ff8a077208 */ /* 0x000fe20000800000 */
[-C--:B------:R-:W-:Y:S01]  /*1e0d0*/  FFMA.FTZ R144, R152, R154.reuse, -R149 ;  /* 0x0000009a98907223 */ /* 0x080fe20000010895 */
[----:B------:R-:W-:Y:S01]  /*1e0e0*/  IADD3 R66, PT, PT, R202, 0xc040, RZ ;  /* 0x0000c040ca427810 */ /* 0x000fe20007ffe0ff */
[----:B------:R-:W-:Y:S01]  /*1e0f0*/  FMUL.FTZ R8, R154, R5 ;  /* 0x000000059a087220 */ /* 0x000fe20000410000 */
[----:B------:R-:W-:Y:S01]  /*1e100*/  FSEL R153, R153, RZ, P1 ;  /* 0x000000ff99997208 */ /* 0x000fe20000800000 */
[----:B------:R-:W-:Y:S01]  /*1e110*/  FADD.FTZ R7, R134, -R7 ;  /* 0x8000000786077221 */ /* 0x000fe20000010000 */
[----:B------:R-:W-:Y:S01]  /*1e120*/  MUFU.EX2 R148, R148 ;  /* 0x0000009400947308 */ /* 0x000fe20000000800 */
[-CC-:B------:R-:W-:Y:S01]  /*1e130*/  FFMA.FTZ R159, R159, R154.reuse, -R149.reuse ;  /* 0x0000009a9f9f7223 */ /* 0x180fe20000010895 */
[-C--:B------:R-:W-:Y:S01]  /*1e140*/  FFMA.FTZ R161, R183, R154.reuse, -R149 ;  /* 0x0000009ab7a17223 */ /* 0x080fe20000010895 */
[-CC-:B------:R-:W-:Y:S01]  /*1e150*/  FFMA.FTZ R150, R54, R154.reuse, -R153.reuse ;  /* 0x0000009a36967223 */ /* 0x180fe20000010899 */
[-CC-:B------:R-:W-:Y:S01]  /*1e160*/  FFMA.FTZ R3, R52, R154.reuse, -R153.reuse ;  /* 0x0000009a34037223 */ /* 0x180fe20000010899 */
[----:B------:R-:W-:Y:S01]  /*1e170*/  @P0 IADD3 R66, PT, PT, R16, -0x40, RZ ;  /* 0xffffffc010420810 */ /* 0x000fe20007ffe0ff */
[-CC-:B------:R-:W-:Y:S01]  /*1e180*/  FFMA.FTZ R152, R49, R154.reuse, -R153.reuse ;  /* 0x0000009a31987223 */ /* 0x180fe20000010899 */
[--C-:B------:R-:W-:Y:S01]  /*1e190*/  FFMA.FTZ R151, R156, R154, -R153.reuse ;  /* 0x0000009a9c977223 */ /* 0x100fe20000010899 */
[----:B------:R-:W1:Y:S01]  /*1e1a0*/  MUFU.EX2 R134, R8 ;  /* 0x0000000800867308 */ /* 0x000e620000000800 */
[----:B------:R-:W-:Y:S01]  /*1e1b0*/  FMUL.FTZ R155, R154, R7 ;  /* 0x000000079a9b7220 */ /* 0x000fe20000410000 */
[----:B------:R-:W2:Y:S01]  /*1e1c0*/  LDSM.16.MT88.4 R28, [R66] ;  /* 0x00000000421c783b */ /* 0x000ea20000004200 */
[----:B------:R-:W-:Y:S01]  /*1e1d0*/  IADD3 R156, PT, PT, R201, R66, RZ ;  /* 0x00000042c99c7210 */ /* 0x000fe20007ffe0ff */
[-CC-:B------:R-:W-:Y:S01]  /*1e1e0*/  FFMA.FTZ R158, R158, R154.reuse, -R153.reuse ;  /* 0x0000009a9e9e7223 */ /* 0x180fe20000010899 */
[-CC-:B------:R-:W-:Y:S01]  /*1e1f0*/  FFMA.FTZ R157, R157, R154.reuse, -R153.reuse ;  /* 0x0000009a9d9d7223 */ /* 0x180fe20000010899 */
[----:B------:R-:W3:Y:S01]  /*1e200*/  LDSM.16.MT88.4 R52, [R67+0x10000] ;  /* 0x010000004334783b */ /* 0x000ee20000004200 */
[-C--:B------:R-:W-:Y:S01]  /*1e210*/  FFMA.FTZ R160, R189, R154.reuse, -R153 ;  /* 0x0000009abda07223 */ /* 0x080fe20000010899 */
[----:B------:R-:W4:Y:S01]  /*1e220*/  MUFU.EX2 R146, R146 ;  /* 0x0000009200927308 */ /* 0x000f220000000800 */
[-CC-:B------:R-:W-:Y:S01]  /*1e230*/  FFMA.FTZ R178, R181, R154.reuse, -R149.reuse ;  /* 0x0000009ab5b27223 */ /* 0x180fe20000010895 */
[----:B------:R-:W-:Y:S01]  /*1e240*/  LDSM.16.MT88.4 R36, [R156] ;  /* 0x000000009c24783b */ /* 0x000fe20000004200 */
[-C--:B------:R-:W-:Y:S01]  /*1e250*/  FFMA.FTZ R163, R248, R154.reuse, -R149 ;  /* 0x0000009af8a37223 */ /* 0x080fe20000010895 */
[-CC-:B------:R-:W-:Y:S01]  /*1e260*/  FFMA.FTZ R169, R232, R154.reuse, -R153.reuse ;  /* 0x0000009ae8a97223 */ /* 0x180fe20000010899 */
[-CC-:B------:R-:W-:Y:S01]  /*1e270*/  FFMA.FTZ R232, R234, R154.reuse, -R153.reuse ;  /* 0x0000009aeae87223 */ /* 0x180fe20000010899 */
[-CC-:B------:R-:W-:Y:S01]  /*1e280*/  FFMA.FTZ R171, R238, R154.reuse, -R153.reuse ;  /* 0x0000009aeeab7223 */ /* 0x180fe20000010899 */
[----:B------:R-:W-:Y:S01]  /*1e290*/  FFMA.FTZ R234, R236, R154, -R153 ;  /* 0x0000009aecea7223 */ /* 0x000fe20000010899 */
[----:B------:R-:W-:Y:S01]  /*1e2a0*/  MUFU.EX2 R147, R147 ;  /* 0x0000009300937308 */ /* 0x000fe20000000800 */
[----:B-1----:R-:W-:Y:S01]  /*1e2b0*/  FMUL.FTZ R34, R106, R134 ;  /* 0x000000866a227220 */ /* 0x002fe20000410000 */
[----:B------:R-:W-:Y:S01]  /*1e2c0*/  FFMA.FTZ R106, R60, R154, -R149 ;  /* 0x0000009a3c6a7223 */ /* 0x000fe20000010895 */
[-C--:B------:R-:W-:Y:S01]  /*1e2d0*/  FMUL.FTZ R26, R114, R134.reuse ;  /* 0x00000086721a7220 */ /* 0x080fe20000410000 */
[----:B------:R-:W1:Y:S01]  /*1e2e0*/  LDSM.16.MT88.4 R60, [R66+0x4000] ;  /* 0x00400000423c783b */ /* 0x000e620000004200 */
[-C--:B------:R-:W-:Y:S01]  /*1e2f0*/  FMUL.FTZ R27, R115, R134.reuse ;  /* 0x00000086731b7220 */ /* 0x080fe20000410000 */
[-C--:B------:R-:W-:Y:S01]  /*1e300*/  FMUL.FTZ R110, R110, R134.reuse ;  /* 0x000000866e6e7220 */ /* 0x080fe20000410000 */
[----:B------:R-:W-:Y:S01]  /*1e310*/  FMUL.FTZ R111, R111, R134 ;  /* 0x000000866f6f7220 */ /* 0x000fe20000410000 */
[----:B------:R-:W5:Y:S01]  /*1e320*/  MUFU.EX2 R144, R144 ;  /* 0x0000009000907308 */ /* 0x000f620000000800 */
[----:B----4-:R-:W-:Y:S01]  /*1e330*/  F2FP.BF16.F32.PACK_AB R5, R146, R148 ;  /* 0x000000949205723e */ /* 0x010fe200000010ff */
[-C--:B------:R-:W-:Y:S01]  /*1e340*/  FMUL.FTZ R35, R107, R134.reuse ;  /* 0x000000866b237220 */ /* 0x080fe20000410000 */
[----:B------:R-:W-:Y:S01]  /*1e350*/  FMUL.FTZ R51, R91, R134 ;  /* 0x000000865b337220 */ /* 0x000fe20000410000 */
[----:B------:R-:W-:Y:S01]  /*1e360*/  FFMA.FTZ R107, R58, R154, -R153 ;  /* 0x0000009a3a6b7223 */ /* 0x000fe20000010899 */
        /* <DEDUP_REMOVED lines=11> */
[----:B------:R-:W4:Y:S01]  /*1e420*/  MUFU.EX2 R151, R151 ;  /* 0x0000009700977308 */ /* 0x000f220000000800 */
[----:B-----5:R-:W-:Y:S01]  /*1e430*/  F2FP.BF16.F32.PACK_AB R7, R144, R147 ;  /* 0x000000939007723e */ /* 0x020fe200000010ff */
        /* <DEDUP_REMOVED lines=14> */
[----:B------:R-:W5:Y:S01]  /*1e520*/  MUFU.EX2 R3, R3 ;  /* 0x0000000300037308 */ /* 0x000f620000000800 */
[----:B----4-:R-:W-:Y:S01]  /*1e530*/  F2FP.BF16.F32.PACK_AB R4, R151, R152 ;  /* 0x000000989704723e */ /* 0x010fe200000010ff */
[----:B------:R-:W-:Y:S01]  /*1e540*/  FMUL.FTZ R71, R71, R134 ;  /* 0x0000008647477220 */ /* 0x000fe20000410000 */
[-C--:B------:R-:W-:Y:S01]  /*1e550*/  FFMA.FTZ R114, R193, R154.reuse, -R149 ;  /* 0x0000009ac1727223 */ /* 0x080fe20000010895 */
        /* <DEDUP_REMOVED lines=8> */
[-CC-:B------:R-:W-:Y:S01]  /*1e5e0*/  FFMA.FTZ R179, R184, R154.reuse, -R153.reuse ;  /* 0x0000009ab8b37223 */ /* 0x180fe20000010899 */
[-C--:B------:R-:W-:Y:S01]  /*1e5f0*/  FFMA.FTZ R182, R182, R154.reuse, -R153 ;  /* 0x0000009ab6b67223 */ /* 0x080fe20000010899 */
[-C--:B------:R-:W-:Y:S01]  /*1e600*/  FFMA.FTZ R180, R180, R154.reuse, -R149 ;  /* 0x0000009ab4b47223 */ /* 0x080fe20000010895 */
[----:B------:R-:W-:Y:S01]  /*1e610*/  FFMA.FTZ R183, R166, R154, -R153 ;  /* 0x0000009aa6b77223 */ /* 0x000fe20000010899 */
[----:B------:R-:W-:Y:S01]  /*1e620*/  MUFU.EX2 R106, R106 ;  /* 0x0000006a006a7308 */ /* 0x000fe20000000800 */
[----:B-----5:R-:W-:Y:S01]  /*1e630*/  F2FP.BF16.F32.PACK_AB R6, R3, R150 ;  /* 0x000000960306723e */ /* 0x020fe200000010ff */
[-CC-:B------:R-:W-:Y:S01]  /*1e640*/  FFMA.FTZ R176, R176, R154.reuse, -R149.reuse ;  /* 0x0000009ab0b07223 */ /* 0x180fe20000010895 */
[-CC-:B------:R-:W-:Y:S01]  /*1e650*/  FFMA.FTZ R181, R174, R154.reuse, -R149.reuse ;  /* 0x0000009aaeb57223 */ /* 0x180fe20000010895 */
[-C--:B------:R-:W-:Y:S01]  /*1e660*/  FFMA.FTZ R170, R170, R154.reuse, -R149 ;  /* 0x0000009aaaaa7223 */ /* 0x080fe20000010895 */
[-CC-:B------:R-:W-:Y:S01]  /*1e670*/  FFMA.FTZ R172, R172, R154.reuse, -R153.reuse ;  /* 0x0000009aacac7223 */ /* 0x180fe20000010899 */
[-CC-:B------:R-:W-:Y:S01]  /*1e680*/  FFMA.FTZ R166, R168, R154.reuse, -R153.reuse ;  /* 0x0000009aa8a67223 */ /* 0x180fe20000010899 */
[-C--:B------:R-:W-:Y:S01]  /*1e690*/  FFMA.FTZ R185, R164, R154.reuse, -R153 ;  /* 0x0000009aa4b97223 */ /* 0x080fe20000010899 */
[----:B------:R-:W-:Y:S01]  /*1e6a0*/  MUFU.EX2 R107, R107 ;  /* 0x0000006b006b7308 */ /* 0x000fe20000000800 */
[-C--:B----4-:R-:W-:Y:S01]  /*1e6b0*/  FMUL.FTZ R24, R112, R155.reuse ;  /* 0x0000009b70187220 */ /* 0x090fe20000410000 */
[-C--:B------:R-:W-:Y:S01]  /*1e6c0*/  FMUL.FTZ R25, R113, R155.reuse ;  /* 0x0000009b71197220 */ /* 0x080fe20000410000 */
[-C--:B------:R-:W-:Y:S01]  /*1e6d0*/  FMUL.FTZ R108, R108, R155.reuse ;  /* 0x0000009b6c6c7220 */ /* 0x080fe20000410000 */
[-C--:B------:R-:W-:Y:S01]  /*1e6e0*/  FMUL.FTZ R109, R109, R155.reuse ;  /* 0x0000009b6d6d7220 */ /* 0x080fe20000410000 */
[-C--:B------:R-:W-:Y:S01]  /*1e6f0*/  FMUL.FTZ R32, R104, R155.reuse ;  /* 0x0000009b68207220 */ /* 0x080fe20000410000 */
[-C--:B------:R-:W-:Y:S01]  /*1e700*/  FMUL.FTZ R33, R105, R155.reuse ;  /* 0x0000009b69217220 */ /* 0x080fe20000410000 */
[-CC-:B------:R-:W-:Y:S01]  /*1e710*/  FFMA.FTZ R105, R50, R154.reuse, -R149.reuse ;  /* 0x0000009a32697223 */ /* 0x180fe20000010895 */
[----:B------:R-:W-:Y:S01]  /*1e720*/  FFMA.FTZ R104, R48, R154, -R149 ;  /* 0x0000009a30687223 */ /* 0x000fe20000010895 */
[C---:B--2---:R-:W-:Y:S01]  /*1e730*/  HMMA.16816.F32.BF16 R24, R4.reuse, R28, R24 ;  /* 0x0000001c0418723c */ /* 0x044fe20000041818 */
[----:B------:R-:W-:Y:S01]  /*1e740*/  FMUL.FTZ R50, R90, R134 ;  /* 0x000000865a327220 */ /* 0x000fe20000410000 */
[-C--:B------:R-:W-:Y:S01]  /*1e750*/  FMUL.FTZ R48, R88, R155.reuse ;  /* 0x0000009b58307220 */ /* 0x080fe20000410000 */
[-C--:B------:R-:W-:Y:S01]  /*1e760*/  FMUL.FTZ R49, R89, R155.reuse ;  /* 0x0000009b59317220 */ /* 0x080fe20000410000 */
[-C--:B------:R-:W-:Y:S01]  /*1e770*/  FMUL.FTZ R57, R81, R155.reuse ;  /* 0x0000009b51397220 */ /* 0x080fe20000410000 */
[----:B------:R-:W2:Y:S01]  /*1e780*/  LDSM.16.MT88.4 R88, [R156+0x4000] ;  /* 0x004000009c58783b */ /* 0x000ea20000004200 */
[-C--:B------:R-:W-:Y:S01]  /*1e790*/  FMUL.FTZ R84, R84, R155.reuse ;  /* 0x0000009b54547220 */ /* 0x080fe20000410000 */
[-C--:B------:R-:W-:Y:S01]  /*1e7a0*/  FMUL.FTZ R85, R85, R155.reuse ;  /* 0x0000009b55557220 */ /* 0x080fe20000410000 */
[C---:B------:R-:W-:Y:S01]  /*1e7b0*/  HMMA.16816.F32.BF16 R28, R4.reuse, R30, R108 ;  /* 0x0000001e041c723c */ /* 0x040fe2000004186c */
[-CC-:B------:R-:W-:Y:S01]  /*1e7c0*/  FFMA.FTZ R110, R56, R154.reuse, -R153.reuse ;  /* 0x0000009a386e7223 */ /* 0x180fe20000010899 */
[-C--:B------:R-:W-:Y:S01]  /*1e7d0*/  FMUL.FTZ R56, R80, R155.reuse ;  /* 0x0000009b50387220 */ /* 0x080fe20000410000 */
[-C--:B------:R-:W-:Y:S01]  /*1e7e0*/  FMUL.FTZ R80, R76, R155.reuse ;  /* 0x0000009b4c507220 */ /* 0x080fe20000410000 */
[-C--:B------:R-:W-:Y:S01]  /*1e7f0*/  FMUL.FTZ R81, R77, R155.reuse ;  /* 0x0000009b4d517220 */ /* 0x080fe20000410000 */
[-CC-:B------:R-:W-:Y:S01]  /*1e800*/  FFMA.FTZ R108, R243, R154.reuse, -R153.reuse ;  /* 0x0000009af36c7223 */ /* 0x180fe20000010899 */
[----:B------:R-:W-:Y:S01]  /*1e810*/  LDSM.16.MT88.4 R76, [R67+0xc800] ;  /* 0x00c80000434c783b */ /* 0x000fe20000004200 */
[-C--:B------:R-:W-:Y:S01]  /*1e820*/  FFMA.FTZ R109, R241, R154.reuse, -R153 ;  /* 0x0000009af16d7223 */ /* 0x080fe20000010899 */
[C---:B---3--:R-:W-:Y:S01]  /*1e830*/  HMMA.16816.F32.BF16 R48, R4.reuse, R52, R48 ;  /* 0x000000340430723c */ /* 0x048fe20000041830 */
[-CC-:B------:R-:W-:Y:S01]  /*1e840*/  FFMA.FTZ R111, R233, R154.reuse, -R149.reuse ;  /* 0x0000009ae96f7223 */ /* 0x180fe20000010895 */
        /* <DEDUP_REMOVED lines=9> */
[----:B------:R-:W-:Y:S01]  /*1e8e0*/  MUFU.EX2 R105, R105 ;  /* 0x0000006900697308 */ /* 0x000fe20000000800 */
[-C--:B------:R-:W-:Y:S01]  /*1e8f0*/  FMUL.FTZ R40, R96, R155.reuse ;  /* 0x0000009b60287220 */ /* 0x080fe20000410000 */
[-C--:B------:R-:W-:Y:S01]  /*1e900*/  FMUL.FTZ R41, R97, R155.reuse ;  /* 0x0000009b61297220 */ /* 0x080fe20000410000 */
[-C--:B------:R-:W-:Y:S01]  /*1e910*/  FMUL.FTZ R100, R100, R155.reuse ;  /* 0x0000009b64647220 */ /* 0x080fe20000410000 */
[-C--:B------:R-:W-:Y:S01]  /*1e920*/  FMUL.FTZ R101, R101, R155.reuse ;  /* 0x0000009b65657220 */ /* 0x080fe20000410000 */
[C---:B------:R-:W-:Y:S01]  /*1e930*/  HMMA.16816.F32.BF16 R52, R4.reuse, R54, R84 ;  /* 0x000000360434723c */ /* 0x040fe20000041854 */
[----:B------:R-:W1:Y:S01]  /*1e940*/  LDSM.16.MT88.4 R84, [R202+0xc800] ;  /* 0x00c80000ca54783b */ /* 0x000e620000004200 */
[-C--:B------:R-:W-:Y:S01]  /*1e950*/  FMUL.FTZ R92, R92, R155.reuse ;  /* 0x0000009b5c5c7220 */ /* 0x080fe20000410000 */
[----:B------:R-:W-:Y:S01]  /*1e960*/  MUFU.EX2 R104, R104 ;  /* 0x0000006800687308 */ /* 0x000fe20000000800 */
[-C--:B------:R-:W-:Y:S01]  /*1e970*/  FMUL.FTZ R93, R93, R155.reuse ;  /* 0x0000009b5d5d7220 */ /* 0x080fe20000410000 */
[-C--:B------:R-:W-:Y:S01]  /*1e980*/  FMUL.FTZ R72, R72, R155.reuse ;  /* 0x0000009b48487220 */ /* 0x080fe20000410000 */
[-C--:B------:R-:W-:Y:S01]  /*1e990*/  FMUL.FTZ R73, R73, R155.reuse ;  /* 0x0000009b49497220 */ /* 0x080fe20000410000 */
[-C--:B------:R-:W-:Y:S01]  /*1e9a0*/  FMUL.FTZ R68, R68, R155.reuse ;  /* 0x0000009b44447220 */ /* 0x080fe20000410000 */
[C---:B------:R-:W-:Y:S01]  /*1e9b0*/  HMMA.16816.F32.BF16 R60, R4.reuse, R62, R80 ;  /* 0x0000003e043c723c */ /* 0x040fe20000041850 */
[----:B------:R-:W3:Y:S01]  /*1e9c0*/  LDSM.16.MT88.4 R80, [R66+0x800] ;  /* 0x000800004250783b */ /* 0x000ee20000004200 */
[-C--:B------:R-:W-:Y:S01]  /*1e9d0*/  FMUL.FTZ R69, R69, R155.reuse ;  /* 0x0000009b45457220 */ /* 0x080fe20000410000 */
[----:B------:R-:W4:Y:S01]  /*1e9e0*/  MUFU.EX2 R110, R110 ;  /* 0x0000006e006e7308 */ /* 0x000f220000000800 */
[-CC-:B------:R-:W-:Y:S01]  /*1e9f0*/  FFMA.FTZ R112, R231, R154.reuse, -R149.reuse ;  /* 0x0000009ae7707223 */ /* 0x180fe20000010895 */
[-CC-:B------:R-:W-:Y:S01]  /*1ea00*/  FFMA.FTZ R113, R195, R154.reuse, -R149.reuse ;  /* 0x0000009ac3717223 */ /* 0x180fe20000010895 */
[----:B------:R-:W-:Y:S01]  /*1ea10*/  LDSM.16.MT88.4 R96, [R202+0xd000] ;  /* 0x00d00000ca60783b */ /* 0x000fe20000004200 */
[-CC-:B------:R-:W-:Y:S01]  /*1ea20*/  FFMA.FTZ R187, R162, R154.reuse, -R149.reuse ;  /* 0x0000009aa2bb7223 */ /* 0x180fe20000010895 */
[C---:B------:R-:W-:Y:S01]  /*1ea30*/  HMMA.16816.F32.BF16 R8, R4.reuse, R12, R8 ;  /* 0x0000000c0408723c */ /* 0x040fe20000041808 */
[-CC-:B------:R-:W-:Y:S01]  /*1ea40*/  FFMA.FTZ R0, R0, R154.reuse, -R149.reuse ;  /* 0x0000009a00007223 */ /* 0x180fe20000010895 */
[-CC-:B------:R-:W-:Y:S01]  /*1ea50*/  FFMA.FTZ R141, R141, R154.reuse, -R149.reuse ;  /* 0x0000009a8d8d7223 */ /* 0x180fe20000010895 */
[----:B------:R-:W-:Y:S01]  /*1ea60*/  MUFU.EX2 R108, R108 ;  /* 0x0000006c006c7308 */ /* 0x000fe20000000800 */
[-C--:B------:R-:W-:Y:S01]  /*1ea70*/  FFMA.FTZ R140, R140, R154.reuse, -R149 ;  /* 0x0000009a8c8c7223 */ /* 0x080fe20000010895 */
[-CC-:B------:R-:W-:Y:S01]  /*1ea80*/  FFMA.FTZ R2, R2, R154.reuse, -R153.reuse ;  /* 0x0000009a02027223 */ /* 0x180fe20000010899 */
[-CC-:B------:R-:W-:Y:S01]  /*1ea90*/  FFMA.FTZ R145, R145, R154.reuse, -R153.reuse ;  /* 0x0000009a91917223 */ /* 0x180fe20000010899 */
[-CC-:B------:R-:W-:Y:S01]  /*1eaa0*/  FFMA.FTZ R143, R143, R154.reuse, -R153.reuse ;  /* 0x0000009a8f8f7223 */ /* 0x180fe20000010899 */
[----:B------:R-:W-:Y:S01]  /*1eab0*/  HMMA.16816.F32.BF16 R16, R4, R20, R16 ;  /* 0x000000140410723c */ /* 0x000fe20000041810 */
[-C--:B------:R-:W-:Y:S01]  /*1eac0*/  FFMA.FTZ R142, R142, R154.reuse, -R153 ;  /* 0x0000009a8e8e7223 */ /* 0x080fe20000010899 */
[----:B------:R-:W-:Y:S01]  /*1ead0*/  FFMA.FTZ R139, R139, R154, -R149 ;  /* 0x0000009a8b8b7223 */ /* 0x000fe20000010895 */
[----:B------:R-:W5:Y:S01]  /*1eae0*/  MUFU.EX2 R109, R109 ;  /* 0x0000006d006d7308 */ /* 0x000f620000000800 */
[----:B------:R-:W-:Y:S01]  /*1eaf0*/  FFMA.FTZ R237, R237, R134, R148 ;  /* 0x00000086eded7223 */ /* 0x000fe20000010094 */
[----:B------:R-:W-:Y:S01]  /*1eb00*/  FFMA.FTZ R152, R239, R155, R152 ;  /* 0x0000009bef987223 */ /* 0x000fe20000010098 */
[----:B------:R-:W-:-:S02]  /*1eb10*/  ISETP.GT.AND P0, PT, R136, R205, PT ;  /* 0x000000cd8800720c */ /* 0x000fc40003f04270 */
[----:B------:R-:W-:Y:S01]  /*1eb20*/  HMMA.16816.F32.BF16 R12, R4, R14, R124 ;  /* 0x0000000e040c723c */ /* 0x000fe2000004187c */
[----:B------:R-:W-:Y:S01]  /*1eb30*/  LDSM.16.MT88.4 R124, [R202+0xf800] ;  /* 0x00f80000ca7c783b */ /* 0x000fe20000004200 */
[----:B------:R-:W-:Y:S01]  /*1eb40*/  FADD.FTZ R146, R146, R237 ;  /* 0x000000ed92927221 */ /* 0x000fe20000010000 */
[----:B------:R-:W1:Y:S01]  /*1eb50*/  MUFU.EX2 R111, R111 ;  /* 0x0000006f006f7308 */ /* 0x000e620000000800 */
[----:B------:R-:W-:Y:S01]  /*1eb60*/  FADD.FTZ R151, R151, R152 ;  /* 0x0000009897977221 */ /* 0x000fe20000010000 */
[----:B------:R-:W-:-:S03]  /*1eb70*/  MOV R134, R138 ;  /* 0x0000008a00867202 */ /* 0x000fc60000000f00 */
[C---:B------:R-:W-:Y:S01]  /*1eb80*/  HMMA.16816.F32.BF16 R20, R4.reuse, R22, R116 ;  /* 0x000000160414723c */ /* 0x040fe20000041874 */
[----:B------:R-:W-:Y:S02]  /*1eb90*/  LDSM.16.MT88.4 R116, [R67+0xf800] ;  /* 0x00f800004374783b */ /* 0x000fe40000004200 */
[----:B------:R-:W-:Y:S01]  /*1eba0*/  MUFU.EX2 R112, R112 ;  /* 0x0000007000707308 */ /* 0x000fe20000000800 */
[----:B------:R-:W-:Y:S02]  /*1ebb0*/  @P0 MOV R134, R138 ;  /* 0x0000008a00860202 */ /* 0x000fe40000000f00 */
[----:B------:R-:W-:Y:S02]  /*1ebc0*/  @P0 IADD3 R64, PT, PT, R64, -0x3, RZ ;  /* 0xfffffffd40400810 */ /* 0x000fe40007ffe0ff */
[C---:B------:R-:W-:Y:S03]  /*1ebd0*/  HMMA.16816.F32.BF16 R32, R4.reuse, R36, R32 ;  /* 0x000000240420723c */ /* 0x040fe60000041820 */
[----:B------:R-:W-:Y:S05]  /*1ebe0*/  MUFU.EX2 R113, R113 ;  /* 0x0000007100717308 */ /* 0x000fea0000000800 */
[C---:B------:R-:W-:Y:S03]  /*1ebf0*/  HMMA.16816.F32.BF16 R40, R4.reuse, R44, R40 ;  /* 0x0000002c0428723c */ /* 0x040fe60000041828 */
[----:B------:R-:W-:Y:S05]  /*1ec00*/  MUFU.EX2 R114, R114 ;  /* 0x0000007200727308 */ /* 0x000fea0000000800 */
[C---:B------:R-:W-:Y:S01]  /*1ec10*/  HMMA.16816.F32.BF16 R36, R4.reuse, R38, R100 ;  /* 0x000000260424723c */ /* 0x040fe20000041864 */
[----:B------:R-:W-:Y:S02]  /*1ec20*/  LDSM.16.MT88.4 R100, [R202+0x10800] ;  /* 0x01080000ca64783b */ /* 0x000fe40000004200 */
[----:B------:R-:W-:Y:S05]  /*1ec30*/  MUFU.EX2 R115, R115 ;  /* 0x0000007300737308 */ /* 0x000fea0000000800 */
[C---:B------:R-:W-:Y:S01]  /*1ec40*/  HMMA.16816.F32.BF16 R44, R4.reuse, R46, R92 ;  /* 0x0000002e042c723c */ /* 0x040fe2000004185c */
[----:B------:R-:W-:Y:S02]  /*1ec50*/  LDSM.16.MT88.4 R92, [R67+0xd000] ;  /* 0x00d00000435c783b */ /* 0x000fe40000004200 */
[----:B------:R-:W3:Y:S05]  /*1ec60*/  MUFU.EX2 R158, R158 ;  /* 0x0000009e009e7308 */ /* 0x000eea0000000800 */
[C---:B--2---:R-:W-:Y:S03]  /*1ec70*/  HMMA.16816.F32.BF16 R72, R4.reuse, R88, R72 ;  /* 0x000000580448723c */ /* 0x044fe60000041848 */
[----:B------:R-:W-:Y:S05]  /*1ec80*/  MUFU.EX2 R157, R157 ;  /* 0x0000009d009d7308 */ /* 0x000fea0000000800 */
[----:B------:R-:W-:Y:S01]  /*1ec90*/  HMMA.16816.F32.BF16 R4, R4, R90, R68 ;  /* 0x0000005a0404723c */ /* 0x000fe20000041844 */
[----:B------:R-:W2:Y:S01]  /*1eca0*/  LDSM.16.MT88.4 R88, [R156+0x800] ;  /* 0x000800009c58783b */ /* 0x000ea20000004200 */
[----:B----4-:R-:W-:Y:S01]  /*1ecb0*/  F2FP.BF16.F32.PACK_AB R68, R110, R107 ;  /* 0x0000006b6e44723e */ /* 0x010fe200000010ff */
[----:B------:R-:W4:Y:S01]  /*1ecc0*/  MUFU.EX2 R160, R160 ;  /* 0x000000a000a07308 */ /* 0x000f220000000800 */
[----:B------:R-:W-:-:S02]  /*1ecd0*/  F2FP.BF16.F32.PACK_AB R69, R105, R106 ;  /* 0x0000006a6945723e */ /* 0x000fc400000010ff */
[----:B-----5:R-:W-:Y:S02]  /*1ece0*/  F2FP.BF16.F32.PACK_AB R70, R109, R108 ;  /* 0x0000006c6d46723e */ /* 0x020fe400000010ff */
[----:B-1----:R-:W-:-:S03]  /*1ecf0*/  F2FP.BF16.F32.PACK_AB R71, R111, R104 ;  /* 0x000000686f47723e */ /* 0x002fc600000010ff */
[----:B------:R-:W1:Y:S04]  /*1ed00*/  MUFU.EX2 R159, R159 ;  /* 0x0000009f009f7308 */ /* 0x000e680000000800 */
[C---:B------:R-:W-:Y:S04]  /*1ed10*/  HMMA.16816.F32.BF16 R8, R68.reuse, R84, R8 ;  /* 0x000000544408723c */ /* 0x040fe80000041808 */
[----:B------:R-:W-:Y:S04]  /*1ed20*/  MUFU.EX2 R161, R161 ;  /* 0x000000a100a17308 */ /* 0x000fe80000000800 */
[C---:B------:R-:W-:Y:S01]  /*1ed30*/  HMMA.16816.F32.BF16 R12, R68.reuse, R86, R12 ;  /* 0x00000056440c723c */ /* 0x040fe2000004180c */
[----:B------:R-:W-:Y:S03]  /*1ed40*/  LDSM.16.MT88.4 R84, [R66+0x4800] ;  /* 0x004800004254783b */ /* 0x000fe60000004200 */
[----:B------:R-:W-:Y:S04]  /*1ed50*/  MUFU.EX2 R178, R178 ;  /* 0x000000b200b27308 */ /* 0x000fe80000000800 */
[C---:B------:R-:W-:Y:S04]  /*1ed60*/  HMMA.16816.F32.BF16 R16, R68.reuse, R76, R16 ;  /* 0x0000004c4410723c */ /* 0x040fe80000041810 */
[----:B------:R-:W-:Y:S04]  /*1ed70*/  MUFU.EX2 R163, R163 ;  /* 0x000000a300a37308 */ /* 0x000fe80000000800 */
[C---:B------:R-:W-:Y:S01]  /*1ed80*/  HMMA.16816.F32.BF16 R20, R68.reuse, R78, R20 ;  /* 0x0000004e4414723c */ /* 0x040fe20000041814 */
[----:B------:R-:W5:Y:S03]  /*1ed90*/  LDSM.16.MT88.4 R76, [R67+0x10800] ;  /* 0x01080000434c783b */ /* 0x000f660000004200 */
[----:B------:R-:W-:Y:S04]  /*1eda0*/  MUFU.EX2 R169, R169 ;  /* 0x000000a900a97308 */ /* 0x000fe80000000800 */
[C---:B---3--:R-:W-:Y:S04]  /*1edb0*/  HMMA.16816.F32.BF16 R24, R68.reuse, R80, R24 ;  /* 0x000000504418723c */ /* 0x048fe80000041818 */
[----:B------:R-:W-:Y:S04]  /*1edc0*/  MUFU.EX2 R232, R232 ;  /* 0x000000e800e87308 */ /* 0x000fe80000000800 */
[C---:B------:R-:W-:Y:S01]  /*1edd0*/  HMMA.16816.F32.BF16 R28, R68.reuse, R82, R28 ;  /* 0x00000052441c723c */ /* 0x040fe2000004181c */
[----:B------:R-:W3:Y:S03]  /*1ede0*/  LDSM.16.MT88.4 R80, [R156+0x4800] ;  /* 0x004800009c50783b */ /* 0x000ee60000004200 */
[----:B------:R-:W-:Y:S04]  /*1edf0*/  MUFU.EX2 R171, R171 ;  /* 0x000000ab00ab7308 */ /* 0x000fe80000000800 */
[C---:B--2---:R-:W-:Y:S04]  /*1ee00*/  HMMA.16816.F32.BF16 R32, R68.reuse, R88, R32 ;  /* 0x000000584420723c */ /* 0x044fe80000041820 */
[----:B------:R-:W-:Y:S04]  /*1ee10*/  MUFU.EX2 R234, R234 ;  /* 0x000000ea00ea7308 */ /* 0x000fe80000000800 */
[C---:B------:R-:W-:Y:S01]  /*1ee20*/  HMMA.16816.F32.BF16 R36, R68.reuse, R90, R36 ;  /* 0x0000005a4424723c */ /* 0x040fe20000041824 */
[----:B------:R-:W2:Y:S03]  /*1ee30*/  LDSM.16.MT88.4 R88, [R66+0x1000] ;  /* 0x001000004258783b */ /* 0x000ea60000004200 */
[----:B------:R-:W-:Y:S04]  /*1ee40*/  MUFU.EX2 R204, R204 ;  /* 0x000000cc00cc7308 */ /* 0x000fe80000000800 */
[C---:B------:R-:W-:Y:S04]  /*1ee50*/  HMMA.16816.F32.BF16 R40, R68.reuse, R100, R40 ;  /* 0x000000644428723c */ /* 0x040fe80000041828 */
[----:B------:R-:W-:Y:S04]  /*1ee60*/  MUFU.EX2 R173, R173 ;  /* 0x000000ad00ad7308 */ /* 0x000fe80000000800 */
[C---:B------:R-:W-:Y:S01]  /*1ee70*/  HMMA.16816.F32.BF16 R44, R68.reuse, R102, R44 ;  /* 0x00000066442c723c */ /* 0x040fe2000004182c */
[----:B------:R-:W2:Y:S03]  /*1ee80*/  LDSM.16.MT88.4 R100, [R156+0x1000] ;  /* 0x001000009c64783b */ /* 0x000ea60000004200 */
[----:B------:R-:W-:Y:S04]  /*1ee90*/  MUFU.EX2 R190, R190 ;  /* 0x000000be00be7308 */ /* 0x000fe80000000800 */
[----:B-----5:R-:W-:Y:S01]  /*1eea0*/  HMMA.16816.F32.BF16 R48, R68, R76, R48 ;  /* 0x0000004c4430723c */ /* 0x020fe20000041830 */
[----:B------:R-:W-:-:S02]  /*1eeb0*/  F2FP.BF16.F32.PACK_AB R76, R158, R115 ;  /* 0x000000739e4c723e */ /* 0x000fc400000010ff */
[----:B------:R-:W-:Y:S01]  /*1eec0*/  F2FP.BF16.F32.PACK_AB R77, R113, R112 ;  /* 0x00000070714d723e */ /* 0x000fe200000010ff */
[----:B------:R-:W-:Y:S04]  /*1eed0*/  MUFU.EX2 R175, R175 ;  /* 0x000000af00af7308 */ /* 0x000fe80000000800 */
[C---:B------:R-:W-:Y:S01]  /*1eee0*/  HMMA.16816.F32.BF16 R52, R68.reuse, R78, R52 ;  /* 0x0000004e4434723c */ /* 0x040fe20000041834 */
[----:B----4-:R-:W-:Y:S02]  /*1eef0*/  F2FP.BF16.F32.PACK_AB R78, R160, R157 ;  /* 0x0000009da04e723e */ /* 0x010fe400000010ff */
[----:B-1----:R-:W-:Y:S01]  /*1ef00*/  F2FP.BF16.F32.PACK_AB R79, R159, R114 ;  /* 0x000000729f4f723e */ /* 0x002fe200000010ff */
[----:B------:R-:W-:Y:S04]  /*1ef10*/  MUFU.EX2 R177, R177 ;  /* 0x000000b100b17308 */ /* 0x000fe80000000800 */
[C---:B------:R-:W-:Y:S04]  /*1ef20*/  HMMA.16816.F32.BF16 R56, R68.reuse, R84, R56 ;  /* 0x000000544438723c */ /* 0x040fe80000041838 */
[----:B------:R-:W-:Y:S04]  /*1ef30*/  MUFU.EX2 R186, R186 ;  /* 0x000000ba00ba7308 */ /* 0x000fe80000000800 */
[C---:B------:R-:W-:Y:S01]  /*1ef40*/  HMMA.16816.F32.BF16 R60, R68.reuse, R86, R60 ;  /* 0x00000056443c723c */ /* 0x040fe2000004183c */
[----:B------:R-:W-:Y:S03]  /*1ef50*/  LDSM.16.MT88.4 R84, [R156+0x5000] ;  /* 0x005000009c54783b */ /* 0x000fe60000004200 */
[----:B------:R-:W-:Y:S04]  /*1ef60*/  MUFU.EX2 R179, R179 ;  /* 0x000000b300b37308 */ /* 0x000fe80000000800 */
[C---:B---3--:R-:W-:Y:S04]  /*1ef70*/  HMMA.16816.F32.BF16 R72, R68.reuse, R80, R72 ;  /* 0x000000504448723c */ /* 0x048fe80000041848 */
[----:B------:R-:W-:Y:S04]  /*1ef80*/  MUFU.EX2 R182, R182 ;  /* 0x000000b600b67308 */ /* 0x000fe80000000800 */
[----:B------:R-:W-:Y:S01]  /*1ef90*/  HMMA.16816.F32.BF16 R4, R68, R82, R4 ;  /* 0x000000524404723c */ /* 0x000fe20000041804 */
[----:B------:R-:W1:Y:S03]  /*1efa0*/  LDSM.16.MT88.4 R68, [R202+0x11000] ;  /* 0x01100000ca44783b */ /* 0x000e660000004200 */
[----:B------:R-:W-:Y:S01]  /*1efb0*/  MUFU.EX2 R180, R180 ;  /* 0x000000b400b47308 */ /* 0x000fe20000000800 */
[----:B------:R-:W3:Y:S03]  /*1efc0*/  LDSM.16.MT88.4 R80, [R67+0x11000] ;  /* 0x011000004350783b */ /* 0x000ee60000004200 */
[C---:B--2---:R-:W-:Y:S04]  /*1efd0*/  HMMA.16816.F32.BF16 R24, R76.reuse, R88, R24 ;  /* 0x000000584c18723c */ /* 0x044fe80000041818 */
[----:B------:R-:W-:Y:S04]  /*1efe0*/  MUFU.EX2 R176, R176 ;  /* 0x000000b000b07308 */ /* 0x000fe80000000800 */
[C---:B------:R-:W-:Y:S01]  /*1eff0*/  HMMA.16816.F32.BF16 R28, R76.reuse, R90, R28 ;  /* 0x0000005a4c1c723c */ /* 0x040fe2000004181c */
[----:B------:R-:W2:Y:S03]  /*1f000*/  LDSM.16.MT88.4 R88, [R66+0x5000] ;  /* 0x005000004258783b */ /* 0x000ea60000004200 */
[----:B------:R-:W-:Y:S04]  /*1f010*/  MUFU.EX2 R181, R181 ;  /* 0x000000b500b57308 */ /* 0x000fe80000000800 */
[C---:B------:R-:W-:Y:S01]  /*1f020*/  HMMA.16816.F32.BF16 R32, R76.reuse, R100, R32 ;  /* 0x000000644c20723c */ /* 0x040fe20000041820 */
[-C--:B------:R-:W-:Y:S01]  /*1f030*/  FFMA.FTZ R101, R246, R154.reuse, -R153 ;  /* 0x0000009af6657223 */ /* 0x080fe20000010899 */
[-C--:B------:R-:W-:Y:S01]  /*1f040*/  FFMA.FTZ R100, R167, R154.reuse, -R149 ;  /* 0x0000009aa7647223 */ /* 0x080fe20000010895 */
[-C--:B------:R-:W-:Y:S01]  /*1f050*/  FFMA.FTZ R246, R165, R154.reuse, -R153 ;  /* 0x0000009aa5f67223 */ /* 0x080fe20000010899 */
[-CC-:B------:R-:W-:Y:S01]  /*1f060*/  FFMA.FTZ R165, R240, R154.reuse, -R149.reuse ;  /* 0x0000009af0a57223 */ /* 0x180fe20000010895 */
[-CC-:B------:R-:W-:Y:S01]  /*1f070*/  FFMA.FTZ R240, R242, R154.reuse, -R149.reuse ;  /* 0x0000009af2f07223 */ /* 0x180fe20000010895 */
[-C--:B------:R-:W-:Y:S01]  /*1f080*/  FFMA.FTZ R167, R244, R154.reuse, -R149 ;  /* 0x0000009af4a77223 */ /* 0x080fe20000010895 */
[----:B------:R-:W-:Y:S01]  /*1f090*/  MUFU.EX2 R101, R101 ;  /* 0x0000006500657308 */ /* 0x000fe20000000800 */
[----:B------:R-:W-:Y:S01]  /*1f0a0*/  HMMA.16816.F32.BF16 R36, R76, R102, R36 ;  /* 0x000000664c24723c */ /* 0x000fe20000041824 */
[-CC-:B------:R-:W-:Y:S01]  /*1f0b0*/  FFMA.FTZ R102, R252, R154.reuse, -R153.reuse ;  /* 0x0000009afc667223 */ /* 0x180fe20000010899 */
[----:B------:R-:W-:-:S05]  /*1f0c0*/  FFMA.FTZ R103, R250, R154, -R153 ;  /* 0x0000009afa677223 */ /* 0x000fca0000010899 */
[----:B------:R-:W-:Y:S01]  /*1f0d0*/  MUFU.EX2 R100, R100 ;  /* 0x0000006400647308 */ /* 0x000fe20000000800 */
[C---:B------:R-:W-:Y:S07]  /*1f0e0*/  HMMA.16816.F32.BF16 R8, R76.reuse, R96, R8 ;  /* 0x000000604c08723c */ /* 0x040fee0000041808 */
[----:B------:R-:W4:Y:S01]  /*1f0f0*/  MUFU.EX2 R102, R102 ;  /* 0x0000006600667308 */ /* 0x000f220000000800 */
[C---:B-1----:R-:W-:Y:S07]  /*1f100*/  HMMA.16816.F32.BF16 R40, R76.reuse, R68, R40 ;  /* 0x000000444c28723c */ /* 0x042fee0000041828 */
[----:B------:R-:W-:Y:S01]  /*1f110*/  MUFU.EX2 R103, R103 ;  /* 0x0000006700677308 */ /* 0x000fe20000000800 */
[C---:B------:R-:W-:Y:S01]  /*1f120*/  HMMA.16816.F32.BF16 R44, R76.reuse, R70, R44 ;  /* 0x000000464c2c723c */ /* 0x040fe2000004182c */
[----:B------:R-:W1:Y:S06]  /*1f130*/  LDSM.16.MT88.4 R68, [R202+0xd800] ;  /* 0x00d80000ca44783b */ /* 0x000e6c0000004200 */
[----:B------:R-:W5:Y:S01]  /*1f140*/  MUFU.EX2 R246, R246 ;  /* 0x000000f600f67308 */ /* 0x000f620000000800 */
[C---:B------:R-:W-:Y:S01]  /*1f150*/  HMMA.16816.F32.BF16 R12, R76.reuse, R98, R12 ;  /* 0x000000624c0c723c */ /* 0x040fe2000004180c */
[----:B------:R-:W-:Y:S06]  /*1f160*/  LDSM.16.MT88.4 R96, [R67+0xd800] ;  /* 0x00d800004360783b */ /* 0x000fec0000004200 */
[----:B------:R-:W-:Y:S01]  /*1f170*/  MUFU.EX2 R165, R165 ;  /* 0x000000a500a57308 */ /* 0x000fe20000000800 */
[C---:B---3--:R-:W-:Y:S07]  /*1f180*/  HMMA.16816.F32.BF16 R48, R76.reuse, R80, R48 ;  /* 0x000000504c30723c */ /* 0x048fee0000041830 */
[----:B------:R-:W3:Y:S01]  /*1f190*/  MUFU.EX2 R240, R240 ;  /* 0x000000f000f07308 */ /* 0x000ee20000000800 */
[C---:B------:R-:W-:Y:S01]  /*1f1a0*/  HMMA.16816.F32.BF16 R52, R76.reuse, R82, R52 ;  /* 0x000000524c34723c */ /* 0x040fe20000041834 */
[----:B------:R-:W3:Y:S06]  /*1f1b0*/  LDSM.16.MT88.4 R80, [R156+0x1800] ;  /* 0x001800009c50783b */ /* 0x000eec0000004200 */
[----:B------:R-:W3:Y:S01]  /*1f1c0*/  MUFU.EX2 R167, R167 ;  /* 0x000000a700a77308 */ /* 0x000ee20000000800 */
[C---:B------:R-:W-:Y:S07]  /*1f1d0*/  HMMA.16816.F32.BF16 R16, R76.reuse, R92, R16 ;  /* 0x0000005c4c10723c */ /* 0x040fee0000041810 */
[----:B------:R-:W-:Y:S01]  /*1f1e0*/  MUFU.EX2 R170, R170 ;  /* 0x000000aa00aa7308 */ /* 0x000fe20000000800 */
[C---:B------:R-:W-:Y:S01]  /*1f1f0*/  HMMA.16816.F32.BF16 R20, R76.reuse, R94, R20 ;  /* 0x0000005e4c14723c */ /* 0x040fe20000041814 */
[----:B------:R-:W-:Y:S06]  /*1f200*/  LDSM.16.MT88.4 R92, [R66+0x1800] ;  /* 0x00180000425c783b */ /* 0x000fec0000004200 */
[----:B------:R-:W-:Y:S01]  /*1f210*/  MUFU.EX2 R172, R172 ;  /* 0x000000ac00ac7308 */ /* 0x000fe20000000800 */
[C---:B--2---:R-:W-:Y:S07]  /*1f220*/  HMMA.16816.F32.BF16 R56, R76.reuse, R88, R56 ;  /* 0x000000584c38723c */ /* 0x044fee0000041838 */
[----:B------:R-:W2:Y:S01]  /*1f230*/  MUFU.EX2 R183, R183 ;  /* 0x000000b700b77308 */ /* 0x000ea20000000800 */
[C---:B------:R-:W-:Y:S01]  /*1f240*/  HMMA.16816.F32.BF16 R60, R76.reuse, R90, R60 ;  /* 0x0000005a4c3c723c */ /* 0x040fe2000004183c */
[----:B------:R-:W-:Y:S06]  /*1f250*/  LDSM.16.MT88.4 R88, [R66+0x5800] ;  /* 0x005800004258783b */ /* 0x000fec0000004200 */
[----:B------:R-:W-:Y:S01]  /*1f260*/  MUFU.EX2 R166, R166 ;  /* 0x000000a600a67308 */ /* 0x000fe20000000800 */
[----:B------:R-:W-:Y:S01]  /*1f270*/  HMMA.16816.F32.BF16 R72, R76, R84, R72 ;  /* 0x000000544c48723c */ /* 0x000fe20000041848 */
[----:B----4-:R-:W-:-:S02]  /*1f280*/  F2FP.BF16.F32.PACK_AB R84, R102, R101 ;  /* 0x000000656654723e */ /* 0x010fc400000010ff */
[----:B------:R-:W-:-:S04]  /*1f290*/  F2FP.BF16.F32.PACK_AB R85, R178, R161 ;  /* 0x000000a1b255723e */ /* 0x000fc800000010ff */
[----:B------:R-:W4:Y:S01]  /*1f2a0*/  MUFU.EX2 R185, R185 ;  /* 0x000000b900b97308 */ /* 0x000f220000000800 */
[----:B------:R-:W-:Y:S01]  /*1f2b0*/  HMMA.16816.F32.BF16 R4, R76, R86, R4 ;  /* 0x000000564c04723c */ /* 0x000fe20000041804 */
[----:B------:R-:W2:Y:S01]  /*1f2c0*/  LDSM.16.MT88.4 R76, [R202+0x11800] ;  /* 0x01180000ca4c783b */ /* 0x000ea20000004200 */
[----:B-----5:R-:W-:Y:S02]  /*1f2d0*/  F2FP.BF16.F32.PACK_AB R86, R246, R103 ;  /* 0x00000067f656723e */ /* 0x020fe400000010ff */
[----:B------:R-:W-:-:S03]  /*1f2e0*/  F2FP.BF16.F32.PACK_AB R87, R163, R100 ;  /* 0x00000064a357723e */ /* 0x000fc600000010ff */
[----:B------:R-:W5:Y:S04]  /*1f2f0*/  MUFU.EX2 R187, R187 ;  /* 0x000000bb00bb7308 */ /* 0x000f680000000800 */
[C---:B-1----:R-:W-:Y:S04]  /*1f300*/  HMMA.16816.F32.BF16 R8, R84.reuse, R68, R8 ;  /* 0x000000445408723c */ /* 0x042fe80000041808 */
[----:B------:R-:W-:Y:S04]  /*1f310*/  MUFU.EX2 R0, R0 ;  /* 0x0000000000007308 */ /* 0x000fe80000000800 */
[C---:B------:R-:W-:Y:S01]  /*1f320*/  HMMA.16816.F32.BF16 R12, R84.reuse, R70, R12 ;  /* 0x00000046540c723c */ /* 0x040fe2000004180c */
[----:B------:R-:W1:Y:S03]  /*1f330*/  LDSM.16.MT88.4 R68, [R67+0x11800] ;  /* 0x011800004344783b */ /* 0x000e660000004200 */
[----:B------:R-:W-:Y:S04]  /*1f340*/  MUFU.EX2 R141, R141 ;  /* 0x0000008d008d7308 */ /* 0x000fe80000000800 */
[C---:B---3--:R-:W-:Y:S04]  /*1f350*/  HMMA.16816.F32.BF16 R32, R84.reuse, R80, R32 ;  /* 0x000000505420723c */ /* 0x048fe80000041820 */
[----:B------:R-:W-:Y:S04]  /*1f360*/  MUFU.EX2 R140, R140 ;  /* 0x0000008c008c7308 */ /* 0x000fe80000000800 */
[C---:B------:R-:W-:Y:S01]  /*1f370*/  HMMA.16816.F32.BF16 R36, R84.reuse, R82, R36 ;  /* 0x000000525424723c */ /* 0x040fe20000041824 */
[----:B------:R-:W3:Y:S03]  /*1f380*/  LDSM.16.MT88.4 R80, [R156+0x5800] ;  /* 0x005800009c50783b */ /* 0x000ee60000004200 */
[----:B------:R-:W-:Y:S04]  /*1f390*/  MUFU.EX2 R2, R2 ;  /* 0x0000000200027308 */ /* 0x000fe80000000800 */
[C---:B------:R-:W-:Y:S04]  /*1f3a0*/  HMMA.16816.F32.BF16 R16, R84.reuse, R96, R16 ;  /* 0x000000605410723c */ /* 0x040fe80000041810 */
[----:B------:R-:W5:Y:S04]  /*1f3b0*/  MUFU.EX2 R145, R145 ;  /* 0x0000009100917308 */ /* 0x000f680000000800 */
[C---:B------:R-:W-:Y:S01]  /*1f3c0*/  HMMA.16816.F32.BF16 R20, R84.reuse, R98, R20 ;  /* 0x000000625414723c */ /* 0x040fe20000041814 */
[----:B------:R-:W-:Y:S03]  /*1f3d0*/  LDSM.16.MT88.4 R96, [R202+0x12000] ;  /* 0x01200000ca60783b */ /* 0x000fe60000004200 */
[----:B------:R-:W-:Y:S04]  /*1f3e0*/  MUFU.EX2 R143, R143 ;  /* 0x0000008f008f7308 */ /* 0x000fe80000000800 */
[C---:B--2---:R-:W-:Y:S04]  /*1f3f0*/  HMMA.16816.F32.BF16 R40, R84.reuse, R76, R40 ;  /* 0x0000004c5428723c */ /* 0x044fe80000041828 */
[----:B------:R-:W2:Y:S04]  /*1f400*/  MUFU.EX2 R142, R142 ;  /* 0x0000008e008e7308 */ /* 0x000ea80000000800 */
[C---:B------:R-:W-:Y:S01]  /*1f410*/  HMMA.16816.F32.BF16 R44, R84.reuse, R78, R44 ;  /* 0x0000004e542c723c */ /* 0x040fe2000004182c */
[----:B------:R-:W4:Y:S03]  /*1f420*/  LDSM.16.MT88.4 R76, [R66+0x2000] ;  /* 0x00200000424c783b */ /* 0x000f260000004200 */
[----:B------:R-:W2:Y:S04]  /*1f430*/  MUFU.EX2 R139, R139 ;  /* 0x0000008b008b7308 */ /* 0x000ea80000000800 */
[C---:B-1----:R-:W-:Y:S08]  /*1f440*/  HMMA.16816.F32.BF16 R48, R84.reuse, R68, R48 ;  /* 0x000000445430723c */ /* 0x042ff00000041830 */
[C---:B------:R-:W-:Y:S01]  /*1f450*/  HMMA.16816.F32.BF16 R52, R84.reuse, R70, R52 ;  /* 0x000000465434723c */ /* 0x040fe20000041834 */
[----:B------:R-:W1:Y:S07]  /*1f460*/  LDSM.16.MT88.4 R68, [R202+0xe000] ;  /* 0x00e00000ca44783b */ /* 0x000e6e0000004200 */
[C---:B------:R-:W-:Y:S08]  /*1f470*/  HMMA.16816.F32.BF16 R24, R84.reuse, R92, R24 ;  /* 0x0000005c5418723c */ /* 0x040ff00000041818 */
[C---:B------:R-:W-:Y:S01]  /*1f480*/  HMMA.16816.F32.BF16 R28, R84.reuse, R94, R28 ;  /* 0x0000005e541c723c */ /* 0x040fe2000004181c */
[----:B------:R-:W5:Y:S07]  /*1f490*/  LDSM.16.MT88.4 R92, [R67+0xe000] ;  /* 0x00e00000435c783b */ /* 0x000f6e0000004200 */
[----:B---3--:R-:W-:Y:S01]  /*1f4a0*/  HMMA.16816.F32.BF16 R72, R84, R80, R72 ;  /* 0x000000505448723c */ /* 0x008fe20000041848 */
[----:B------:R-:W-:-:S02]  /*1f4b0*/  F2FP.BF16.F32.PACK_AB R80, R232, R169 ;  /* 0x000000a9e850723e */ /* 0x000fc400000010ff */
[----:B------:R-:W-:-:S05]  /*1f4c0*/  F2FP.BF16.F32.PACK_AB R81, R240, R165 ;  /* 0x000000a5f051723e */ /* 0x000fca00000010ff */
[----:B------:R-:W-:Y:S01]  /*1f4d0*/  HMMA.16816.F32.BF16 R4, R84, R82, R4 ;  /* 0x000000525404723c */ /* 0x000fe20000041804 */
[----:B------:R-:W-:Y:S02]  /*1f4e0*/  F2FP.BF16.F32.PACK_AB R82, R234, R171 ;  /* 0x000000abea52723e */ /* 0x000fe400000010ff */
[----:B------:R-:W-:-:S05]  /*1f4f0*/  F2FP.BF16.F32.PACK_AB R83, R204, R167 ;  /* 0x000000a7cc53723e */ /* 0x000fca00000010ff */
[C---:B------:R-:W-:Y:S08]  /*1f500*/  HMMA.16816.F32.BF16 R56, R84.reuse, R88, R56 ;  /* 0x000000585438723c */ /* 0x040ff00000041838 */
[----:B------:R-:W-:Y:S01]  /*1f510*/  HMMA.16816.F32.BF16 R60, R84, R90, R60 ;  /* 0x0000005a543c723c */ /* 0x000fe2000004183c */
[----:B------:R-:W3:Y:S04]  /*1f520*/  LDSM.16.MT88.4 R88, [R156+0x2000] ;  /* 0x002000009c58783b */ /* 0x000ee80000004200 */
[----:B------:R-:W2:Y:S03]  /*1f530*/  LDSM.16.MT88.4 R84, [R67+0x12000] ;  /* 0x012000004354783b */ /* 0x000ea60000004200 */
[C---:B----4-:R-:W-:Y:S08]  /*1f540*/  HMMA.16816.F32.BF16 R24, R80.reuse, R76, R24 ;  /* 0x0000004c5018723c */ /* 0x050ff00000041818 */
[C---:B------:R-:W-:Y:S01]  /*1f550*/  HMMA.16816.F32.BF16 R28, R80.reuse, R78, R28 ;  /* 0x0000004e501c723c */ /* 0x040fe2000004181c */
[----:B------:R-:W4:Y:S07]  /*1f560*/  LDSM.16.MT88.4 R76, [R66+0x6000] ;  /* 0x00600000424c783b */ /* 0x000f2e0000004200 */
[C---:B------:R-:W-:Y:S08]  /*1f570*/  HMMA.16816.F32.BF16 R40, R80.reuse, R96, R40 ;  /* 0x000000605028723c */ /* 0x040ff00000041828 */
[C---:B------:R-:W-:Y:S01]  /*1f580*/  HMMA.16816.F32.BF16 R44, R80.reuse, R98, R44 ;  /* 0x00000062502c723c */ /* 0x040fe2000004182c */
[----:B------:R-:W4:Y:S07]  /*1f590*/  LDSM.16.MT88.4 R96, [R156+0x6000] ;  /* 0x006000009c60783b */ /* 0x000f2e0000004200 */
[C---:B-1----:R-:W-:Y:S08]  /*1f5a0*/  HMMA.16816.F32.BF16 R8, R80.reuse, R68, R8 ;  /* 0x000000445008723c */ /* 0x042ff00000041808 */
[C---:B------:R-:W-:Y:S01]  /*1f5b0*/  HMMA.16816.F32.BF16 R12, R80.reuse, R70, R12 ;  /* 0x00000046500c723c */ /* 0x040fe2000004180c */
[----:B------:R-:W1:Y:S07]  /*1f5c0*/  LDSM.16.MT88.4 R68, [R66+0x2800] ;  /* 0x002800004244783b */ /* 0x000e6e0000004200 */
[C---:B-----5:R-:W-:Y:S08]  /*1f5d0*/  HMMA.16816.F32.BF16 R16, R80.reuse, R92, R16 ;  /* 0x0000005c5010723c */ /* 0x060ff00000041810 */
[C---:B------:R-:W-:Y:S01]  /*1f5e0*/  HMMA.16816.F32.BF16 R20, R80.reuse, R94, R20 ;  /* 0x0000005e5014723c */ /* 0x040fe20000041814 */
[----:B------:R-:W-:Y:S07]  /*1f5f0*/  LDSM.16.MT88.4 R92, [R202+0xe800] ;  /* 0x00e80000ca5c783b */ /* 0x000fee0000004200 */
[C---:B---3--:R-:W-:Y:S08]  /*1f600*/  HMMA.16816.F32.BF16 R32, R80.reuse, R88, R32 ;  /* 0x000000585020723c */ /* 0x048ff00000041820 */
[C---:B------:R-:W-:Y:S01]  /*1f610*/  HMMA.16816.F32.BF16 R36, R80.reuse, R90, R36 ;  /* 0x0000005a5024723c */ /* 0x040fe20000041824 */
[----:B------:R-:W3:Y:S07]  /*1f620*/  LDSM.16.MT88.4 R88, [R67+0xe800] ;  /* 0x00e800004358783b */ /* 0x000eee0000004200 */
[C---:B--2---:R-:W-:Y:S08]  /*1f630*/  HMMA.16816.F32.BF16 R48, R80.reuse, R84, R48 ;  /* 0x000000545030723c */ /* 0x044ff00000041830 */
[C---:B------:R-:W-:Y:S01]  /*1f640*/  HMMA.16816.F32.BF16 R52, R80.reuse, R86, R52 ;  /* 0x000000565034723c */ /* 0x040fe20000041834 */
[----:B------:R-:W-:Y:S07]  /*1f650*/  LDSM.16.MT88.4 R84, [R202+0x12800] ;  /* 0x01280000ca54783b */ /* 0x000fee0000004200 */
[C---:B----4-:R-:W-:Y:S08]  /*1f660*/  HMMA.16816.F32.BF16 R56, R80.reuse, R76, R56 ;  /* 0x0000004c5038723c */ /* 0x050ff00000041838 */
[C---:B------:R-:W-:Y:S01]  /*1f670*/  HMMA.16816.F32.BF16 R60, R80.reuse, R78, R60 ;  /* 0x0000004e503c723c */ /* 0x040fe2000004183c */
[----:B------:R-:W2:Y:S07]  /*1f680*/  LDSM.16.MT88.4 R76, [R156+0x2800] ;  /* 0x002800009c4c783b */ /* 0x000eae0000004200 */
[C---:B------:R-:W-:Y:S08]  /*1f690*/  HMMA.16816.F32.BF16 R72, R80.reuse, R96, R72 ;  /* 0x000000605048723c */ /* 0x040ff00000041848 */
[----:B------:R-:W-:Y:S01]  /*1f6a0*/  HMMA.16816.F32.BF16 R4, R80, R98, R4 ;  /* 0x000000625004723c */ /* 0x000fe20000041804 */
        /* <DEDUP_REMOVED lines=37> */
[----:B------:R-:W-:Y:S07]  /*1f900*/  LDSM.16.MT88.4 R92, [R202+0x13800] ;  /* 0x01380000ca5c783b */ /* 0x000fee0000004200 */
[C---:B-----5:R-:W-:Y:S08]  /*1f910*/  HMMA.16816.F32.BF16 R16, R80.reuse, R84, R16 ;  /* 0x000000545010723c */ /* 0x060ff00000041810 */
[C---:B---3--:R-:W-:Y:S08]  /*1f920*/  HMMA.16816.F32.BF16 R24, R80.reuse, R88, R24 ;  /* 0x000000585018723c */ /* 0x048ff00000041818 */
[C---:B------:R-:W-:Y:S01]  /*1f930*/  HMMA.16816.F32.BF16 R20, R80.reuse, R86, R20 ;  /* 0x000000565014723c */ /* 0x040fe20000041814 */
[----:B------:R-:W2:Y:S07]  /*1f940*/  LDSM.16.MT88.4 R84, [R67+0x13000] ;  /* 0x013000004354783b */ /* 0x000eae0000004200 */
[----:B-1----:R-:W-:Y:S01]  /*1f950*/  HMMA.16816.F32.BF16 R72, R80, R68, R72 ;  /* 0x000000445048723c */ /* 0x002fe20000041848 */
[----:B------:R-:W-:-:S02]  /*1f960*/  F2FP.BF16.F32.PACK_AB R68, R145, R2 ;  /* 0x000000029144723e */ /* 0x000fc400000010ff */
[----:B------:R-:W-:-:S05]  /*1f970*/  F2FP.BF16.F32.PACK_AB R69, R141, R0 ;  /* 0x000000008d45723e */ /* 0x000fca00000010ff */
[----:B------:R-:W-:Y:S01]  /*1f980*/  HMMA.16816.F32.BF16 R4, R80, R70, R4 ;  /* 0x000000465004723c */ /* 0x000fe20000041804 */
[----:B------:R-:W-:Y:S02]  /*1f990*/  F2FP.BF16.F32.PACK_AB R70, R142, R143 ;  /* 0x0000008f8e46723e */ /* 0x000fe400000010ff */
[----:B------:R-:W-:-:S05]  /*1f9a0*/  F2FP.BF16.F32.PACK_AB R71, R139, R140 ;  /* 0x0000008c8b47723e */ /* 0x000fca00000010ff */
[----:B------:R-:W-:Y:S01]  /*1f9b0*/  HMMA.16816.F32.BF16 R28, R80, R90, R28 ;  /* 0x0000005a501c723c */ /* 0x000fe2000004181c */
[----:B------:R-:W-:Y:S07]  /*1f9c0*/  LDSM.16.MT88.4 R88, [R66+0x7000] ;  /* 0x007000004258783b */ /* 0x000fee0000004200 */
[C---:B------:R-:W-:Y:S01]  /*1f9d0*/  HMMA.16816.F32.BF16 R128, R68.reuse, R124, R8 ;  /* 0x0000007c4480723c */ /* 0x040fe20000041808 */
        /* <DEDUP_REMOVED lines=19> */
[----:B------:R-:W3:Y:S02]  /*1fb10*/  LDSM.16.MT88.4 R76, [R66+0x7800] ;  /* 0x00780000424c783b */ /* 0x000ee40000004200 */
[----:B------:R-:W-:Y:S01]  /*1fb20*/  FADD.FTZ R113, R113, R112 ;  /* 0x0000007071717221 */ /* 0x000fe20000010000 */
[----:B------:R-:W-:Y:S01]  /*1fb30*/  FADD.FTZ R158, R158, R115 ;  /* 0x000000739e9e7221 */ /* 0x000fe20000010000 */
[----:B------:R-:W-:Y:S01]  /*1fb40*/  LDSM.16.MT88.4 R12, [R156+0x3800] ;  /* 0x003800009c0c783b */ /* 0x000fe20000004200 */
[----:B--2---:R-:W-:Y:S01]  /*1fb50*/  HMMA.16816.F32.BF16 R48, R80, R84, R48 ;  /* 0x000000545030723c */ /* 0x004fe20000041830 */
[----:B------:R-:W-:Y:S01]  /*1fb60*/  FADD.FTZ R16, R114, R113 ;  /* 0x0000007172107221 */ /* 0x000fe20000010000 */
[----:B------:R-:W-:-:S03]  /*1fb70*/  FADD.FTZ R157, R157, R158 ;  /* 0x0000009e9d9d7221 */ /* 0x000fc60000010000 */
[----:B------:R-:W-:Y:S01]  /*1fb80*/  FADD.FTZ R16, R159, R16 ;  /* 0x000000109f107221 */ /* 0x000fe20000010000 */
[----:B------:R-:W-:Y:S02]  /*1fb90*/  FADD.FTZ R160, R160, R157 ;  /* 0x0000009da0a07221 */ /* 0x000fe40000010000 */
[----:B-1----:R-:W-:Y:S01]  /*1fba0*/  HMMA.16816.F32.BF16 R112, R68, R8, R24 ;  /* 0x000000084470723c */ /* 0x002fe20000041818 */
[----:B------:R-:W-:Y:S01]  /*1fbb0*/  FADD.FTZ R3, R161, R16 ;  /* 0x00000010a1037221 */ /* 0x000fe20000010000 */
[----:B------:R-:W-:Y:S01]  /*1fbc0*/  FADD.FTZ R101, R101, R160 ;  /* 0x000000a065657221 */ /* 0x000fe20000010000 */
[----:B------:R-:W-:Y:S02]  /*1fbd0*/  LDSM.16.MT88.4 R156, [R156+0x7800] ;  /* 0x007800009c9c783b */ /* 0x000fe40000004200 */
[----:B------:R-:W-:Y:S01]  /*1fbe0*/  FADD.FTZ R3, R178, R3 ;  /* 0x00000003b2037221 */ /* 0x000fe20000010000 */
[----:B------:R-:W-:Y:S02]  /*1fbf0*/  FADD.FTZ R102, R102, R101 ;  /* 0x0000006566667221 */ /* 0x000fe40000010000 */
[----:B------:R-:W-:Y:S01]  /*1fc00*/  HMMA.16816.F32.BF16 R52, R80, R86, R52 ;  /* 0x000000565034723c */ /* 0x000fe20000041834 */
[----:B------:R-:W-:Y:S01]  /*1fc10*/  FADD.FTZ R8, R100, R3 ;  /* 0x0000000364087221 */ /* 0x000fe20000010000 */
[----:B------:R-:W-:Y:S01]  /*1fc20*/  FADD.FTZ R103, R103, R102 ;  /* 0x0000006667677221 */ /* 0x000fe20000010000 */
[----:B------:R-:W1:Y:S02]  /*1fc30*/  LDSM.16.MT88.4 R84, [R67+0x13800] ;  /* 0x013800004354783b */ /* 0x000e640000004200 */
[----:B------:R-:W-:Y:S01]  /*1fc40*/  FADD.FTZ R8, R163, R8 ;  /* 0x00000008a3087221 */ /* 0x000fe20000010000 */
[----:B------:R-:W-:-:S02]  /*1fc50*/  FADD.FTZ R246, R246, R103 ;  /* 0x00000067f6f67221 */ /* 0x000fc40000010000 */
        /* <DEDUP_REMOVED lines=20> */
[C---:B------:R-:W-:Y:S01]  /*1fda0*/  HMMA.16816.F32.BF16 R92, R68.reuse, R94, R44 ;  /* 0x0000005e445c723c */ /* 0x040fe2000004182c */
[----:B------:R-:W-:Y:S01]  /*1fdb0*/  FADD.FTZ R176, R176, R3 ;  /* 0x00000003b0b07221 */ /* 0x000fe20000010000 */
[----:B------:R-:W-:Y:S01]  /*1fdc0*/  FADD.FTZ R172, R172, R9 ;  /* 0x00000009acac7221 */ /* 0x000fe20000010000 */
[-C--:B------:R-:W-:Y:S02]  /*1fdd0*/  MOV R3, R137.reuse ;  /* 0x0000008900037202 */ /* 0x080fe40000000f00 */
[----:B------:R-:W-:Y:S01]  /*1fde0*/  FADD.FTZ R181, R181, R176 ;  /* 0x000000b0b5b57221 */ /* 0x000fe20000010000 */
[----:B------:R-:W-:Y:S01]  /*1fdf0*/  FADD.FTZ R183, R183, R172 ;  /* 0x000000acb7b77221 */ /* 0x000fe20000010000 */
[----:B------:R-:W-:Y:S01]  /*1fe00*/  @P0 MOV R3, R137 ;  /* 0x0000008900030202 */ /* 0x000fe20000000f00 */
        /* <DEDUP_REMOVED lines=19> */
[C---:B------:R-:W-:Y:S08]  /*1ff40*/  HMMA.16816.F32.BF16 R72, R68.reuse, R156, R72 ;  /* 0x0000009c4448723c */ /* 0x040ff00000041848 */
[----:B------:R-:W-:Y:S01]  /*1ff50*/  HMMA.16816.F32.BF16 R68, R68, R158, R4 ;  /* 0x0000009e4444723c */ /* 0x000fe20000041804 */
[----:B------:R-:W-:-:S04]  /*1ff60*/  NOP ;  /* 0x0000000000007918 */ /* 0x000fc80000000000 */
[----:B------:R-:W-:-:S15]  /*1ff70*/  @P0 BRA `(.L_x_6669) ;  /* 0x0000000000040947 */ /* 0x000fde0003800000 */
.L_x_6660:
[----:B------:R-:W-:-:S05]  /*1ff80*/  IADD3 R64, PT, PT, R136, -0x1, RZ ;  /* 0xffffffff88407810 */ /* 0x000fca0007ffe0ff */
.L_x_6669:
[----:B------:R-:W-:Y:S05]  /*1ff90*/  BSYNC B2 ;  /* 0x0000000000027941 */ /* 0x000fea0003800000 */
.L_x_6659:
        /* <DEDUP_REMOVED lines=13> */
.L_x_6677:
        /* <DEDUP_REMOVED lines=9> */
[----:B------:R-:W-:Y:S11]  /*20100*/  @!P3 R2UR UR5, R135 ;  /* 0x000000008705b2ca */ /* 0x000ff600000e0000 */
[----:B------:R-:W-:Y:S02]  /*20110*/  @!UPT UIADD3 URZ, UPT, UPT, URZ, URZ, URZ ;  /* 0x000000fffffff290 */ /* 0x000fe4000fffe0ff */
        /* <DEDUP_REMOVED lines=79> */
.L_x_6672:
[----:B------:R-:W-:Y:S05]  /*20610*/  BSYNC.RECONVERGENT B0 ;  /* 0x0000000000007941 */ /* 0x000fea0003800200 */
.L_x_6671:
[----:B------:R-:W1:Y:S01]  /*20620*/  S2UR UR4, SR_CgaCtaId ;  /* 0x00000000000479c3 */ /* 0x000e620000008800 */
[C---:B------:R-:W-:Y:S01]  /*20630*/  IMAD.SHL.U32 R4, R196.reuse, 0x8, RZ ;  /* 0x00000008c4047824 */ /* 0x040fe200078e00ff */
[C---:B------:R-:W-:Y:S01]  /*20640*/  LOP3.LUT R5, R196.reuse, 0x38, RZ, 0xc0, !PT ;  /* 0x00000038c4057812 */ /* 0x040fe200078ec0ff */
[----:B------:R-:W-:Y:S01]  /*20650*/  IMAD.SHL.U32 R202, R196, 0x40, RZ ;  /* 0x00000040c4ca7824 */ /* 0x000fe200078e00ff */
[----:B------:R-:W-:Y:S01]  /*20660*/  UMOV UR5, 0x400 ;  /* 0x0000040000057882 */ /* 0x000fe20000000000 */
[----:B------:R-:W-:Y:S01]  /*20670*/  SHF.L.U64.HI R6, R208, 0x5, R209 ;  /* 0x00000005d0067819 */ /* 0x000fe200000102d1 */
[----:B------:R-:W-:Y:S01]  /*20680*/  IMAD.SHL.U32 R199, R196, 0x20, RZ ;  /* 0x00000020c4c77824 */ /* 0x000fe200078e00ff */
[----:B------:R-:W-:Y:S01]  /*20690*/  LOP3.LUT R198, R4, 0x38, RZ, 0xc0, !PT ;  /* 0x0000003804c67812 */ /* 0x000fe200078ec0ff */
[----:B------:R-:W-:Y:S01]  /*206a0*/  IMAD.MOV.U32 R176, RZ, RZ, 0x40 ;  /* 0x00000040ffb07424 */ /* 0x000fe200078e00ff */
[--C-:B------:R-:W-:Y:S01]  /*206b0*/  LOP3.LUT R5, R5, 0x1c0, R4.reuse, 0xf8, !PT ;  /* 0x000001c005057812 */ /* 0x100fe200078ef804 */
[----:B------:R-:W-:Y:S01]  /*206c0*/  IMAD.MOV.U32 R200, RZ, RZ, 0x20 ;  /* 0x00000020ffc87424 */ /* 0x000fe200078e00ff */
[-C--:B------:R-:W-:Y:S01]  /*206d0*/  ISETP.GE.AND P4, PT, R198, R219.reuse, PT ;  /* 0x000000dbc600720c */ /* 0x080fe20003f86270 */
[----:B------:R-:W-:Y:S01]  /*206e0*/  VIADD R232, R232, 0xffffffff ;  /* 0xffffffffe8e87836 */ /* 0x000fe20000000000 */
[----:B------:R-:W-:Y:S01]  /*206f0*/  LOP3.LUT R226, R198, 0x40, RZ, 0xfc, !PT ;  /* 0x00000040c6e27812 */ /* 0x000fe200078efcff */
[----:B------:R-:W-:Y:S01]  /*20700*/  BSSY.RECONVERGENT B1, `(.L_x_6673) ;  /* 0x0000242000017945 */ /* 0x000fe20003800200 */
[-C--:B------:R-:W-:Y:S02]  /*20710*/  LOP3.LUT R5, R5, R198.reuse, RZ, 0x3c, !PT ;  /* 0x000000c605057212 */ /* 0x080fe400078e3cff */
[----:B------:R-:W-:Y:S02]  /*20720*/  ISETP.GE.AND P1, PT, R226, R219, PT ;  /* 0x000000dbe200720c */ /* 0x000fe40003f26270 */
[----:B------:R-:W-:Y:S02]  /*20730*/  LOP3.LUT R3, R202, 0x1c0, RZ, 0xc0, !PT ;  /* 0x000001c0ca037812 */ /* 0x000fe400078ec0ff */
[----:B------:R-:W-:Y:S02]  /*20740*/  LOP3.LUT R4, R5, 0x1e00, R4, 0xf8, !PT ;  /* 0x00001e0005047812 */ /* 0x000fe400078ef804 */
[----:B------:R-:W-:Y:S01]  /*20750*/  LOP3.LUT R3, R3, 0x8, R196, 0xf8, !PT ;  /* 0x0000000803037812 */ /* 0x000fe200078ef8c4 */
[----:B-1----:R-:W-:Y:S01]  /*20760*/  ULEA UR8, UR4, UR5, 0x18 ;  /* 0x0000000504087291 */ /* 0x002fe2000f8ec0ff */
[----:B------:R-:W-:Y:S02]  /*20770*/  @!P4 R2UR UR12, R134 ;  /* 0x00000000860cc2ca */ /* 0x000fe400000e0000 */
[C---:B------:R-:W-:Y:S02]  /*20780*/  @!P4 R2UR UR13, R135.reuse ;  /* 0x00000000870dc2ca */ /* 0x040fe400000e0000 */
[----:B------:R-:W-:Y:S02]  /*20790*/  LOP3.LUT R180, R202, 0x400, RZ, 0xc0, !PT ;  /* 0x00000400cab47812 */ /* 0x000fe400078ec0ff */
[----:B------:R-:W-:Y:S02]  /*207a0*/  LEA R235, R4, UR8, 0x1 ;  /* 0x0000000804eb7c11 */ /* 0x000fe4000f8e08ff */
[C---:B------:R-:W-:Y:S02]  /*207b0*/  @!P1 R2UR UR10, R134.reuse ;  /* 0x00000000860a92ca */ /* 0x040fe400000e0000 */
[----:B------:R-:W-:Y:S02]  /*207c0*/  @!P1 R2UR UR11, R135 ;  /* 0x00000000870b92ca */ /* 0x000fe400000e0000 */
[----:B------:R-:W-:Y:S02]  /*207d0*/  LOP3.LUT R3, R3, R198, RZ, 0x3c, !PT ;  /* 0x000000c603037212 */ /* 0x000fe400078e3cff */
[C---:B------:R-:W-:Y:S01]  /*207e0*/  @!P4 R2UR UR4, R134.reuse ;  /* 0x000000008604c2ca */ /* 0x040fe200000e0000 */
[----:B------:R-:W-:Y:S01]  /*207f0*/  @!PT LDS RZ, [RZ] ;  /* 0x00000000fffff984 */ /* 0x000fe20000000800 */
[----:B------:R-:W-:Y:S01]  /*20800*/  @!PT LDS RZ, [RZ] ;  /* 0x00000000fffff984 */ /* 0x000fe20000000800 */
[----:B------:R-:W-:Y:S01]  /*20810*/  @!PT LDS RZ, [RZ] ;  /* 0x00000000fffff984 */ /* 0x000fe20000000800 */
[----:B------:R-:W-:Y:S01]  /*20820*/  @!P4 LDGSTS.E.BYPASS.LTC128B.128 [R235+0xc000], desc[UR12][R212.64] ;  /* 0x0c000000d4ebcfae */ /* 0x000fe2000b981a0c */
[----:B------:R-:W-:Y:S01]  /*20830*/  @!P4 R2UR UR5, R135 ;  /* 0x000000008705c2ca */ /* 0x000fe200000e0000 */
[----:B------:R-:W-:Y:S01]  /*20840*/  IMAD R180, R3, 0x2, R180 ;  /* 0x0000000203b47824 */ /* 0x000fe200078e02b4 */
[----:B------:R-:W-:Y:S01]  /*20850*/  @!P1 R2UR UR12, R134 ;  /* 0x00000000860c92ca */ /* 0x000fe200000e0000 */
[----:B------:R-:W-:Y:S01]  /*20860*/  IMAD.SHL.U32 R3, R208, 0x20, RZ ;  /* 0x00000020d0037824 */ /* 0x000fe200078e00ff */
[----:B------:R-:W-:Y:S01]  /*20870*/  @P4 STS.128 [R235+0xc000], RZ ;  /* 0x00c000ffeb004388 */ /* 0x000fe20000000c00 */
[----:B------:R-:W-:Y:S01]  /*20880*/  @!P1 R2UR UR13, R135 ;  /* 0x00000000870d92ca */ /* 0x000fe200000e0000 */
[----:B------:R-:W-:Y:S01]  /*20890*/  VIADD R183, R180, UR8 ;  /* 0x00000008b4b77c36 */ /* 0x000fe20008000000 */
[C---:B------:R-:W-:Y:S02]  /*208a0*/  @!P4 R2UR UR14, R134.reuse ;  /* 0x00000000860ec2ca */ /* 0x040fe400000e0000 */
        /* <DEDUP_REMOVED lines=10> */
[----:B------:R-:W-:Y:S02]  /*20950*/  @!P4 R2UR UR15, R135 ;  /* 0x00000000870fc2ca */ /* 0x000fe400000e0000 */
[----:B------:R-:W-:Y:S01]  /*20960*/  @!PT LDS RZ, [RZ] ;  /* 0x00000000fffff984 */ /* 0x000fe20000000800 */
[----:B------:R-:W-:Y:S01]  /*20970*/  @!PT LDS RZ, [RZ] ;  /* 0x00000000fffff984 */ /* 0x000fe20000000800 */
[----:B------:R-:W-:Y:S01]  /*20980*/  @!PT LDS RZ, [RZ] ;  /* 0x00000000fffff984 */ /* 0x000fe20000000800 */
[----:B------:R-:W-:Y:S01]  /*20990*/  @!P4 LDGSTS.E.BYPASS.LTC128B.128 [R235+0xc800], desc[UR4][R4.64] ;  /* 0x0c80000004ebcfae */ /* 0x000fe2000b981a04 */
[--C-:B------:R-:W-:Y:S01]  /*209a0*/  IMAD.X R11, R5, 0x1, R6.reuse, P0 ;  /* 0x00000001050b7824 */ /* 0x100fe200000e0606 */
[----:B------:R-:W-:Y:S03]  /*209b0*/  @!P1 R2UR UR4, R134 ;  /* 0x00000000860492ca */ /* 0x000fe600000e0000 */
[----:B------:R-:W-:Y:S01]  /*209c0*/  @P4 STS.128 [R235+0xc800], RZ ;  /* 0x00c800ffeb004388 */ /* 0x000fe20000000c00 */
[C---:B------:R-:W-:Y:S02]  /*209d0*/  @!P1 R2UR UR5, R135.reuse ;  /* 0x00000000870592ca */ /* 0x040fe400000e0000 */
[-C--:B------:R-:W-:Y:S02]  /*209e0*/  IADD3 R8, P0, PT, R10, R3.reuse, RZ ;  /* 0x000000030a087210 */ /* 0x080fe40007f1e0ff */
[----:B------:R-:W-:Y:S01]  /*209f0*/  @!PT LDS RZ, [RZ] ;  /* 0x00000000fffff984 */ /* 0x000fe20000000800 */
[----:B------:R-:W-:Y:S01]  /*20a00*/  @!PT LDS RZ, [RZ] ;  /* 0x00000000fffff984 */ /* 0x000fe20000000800 */
[----:B------:R-:W-:Y:S01]  /*20a10*/  @!PT LDS RZ, [RZ] ;  /* 0x00000000fffff984 */ /* 0x000fe20000000800 */
[----:B------:R1:W-:Y:S01]  /*20a20*/  @!P1 LDGSTS.E.BYPASS.LTC128B.128 [R235+0x10800], desc[UR12][R4.64+0x80] ;  /* 0x1080008004eb9fae */ /* 0x0003e2000b981a0c */
[C---:B------:R-:W-:Y:S02]  /*20a30*/  @!P4 R2UR UR12, R134.reuse ;  /* 0x00000000860cc2ca */ /* 0x040fe400000e0000 */
[----:B------:R-:W-:Y:S02]  /*20a40*/  @!P4 R2UR UR13, R135 ;  /* 0x00000000870dc2ca */ /* 0x000fe400000e0000 */
[----:B------:R-:W-:Y:S01]  /*20a50*/  @P1 STS.128 [R235+0x10800], RZ ;  /* 0x010800ffeb001388 */ /* 0x000fe20000000c00 */
[----:B------:R-:W-:Y:S01]  /*20a60*/  IMAD.X R9, R11, 0x1, R6, P0 ;  /* 0x000000010b097824 */ /* 0x000fe200000e0606 */
[----:B------:R-:W-:Y:S03]  /*20a70*/  SHF.R.U32.HI R197, RZ, 0x1, R196 ;  /* 0x00000001ffc57819 */ /* 0x000fe600000116c4 */
[----:B------:R-:W-:Y:S01]  /*20a80*/  @!PT LDS RZ, [RZ] ;  /* 0x00000000fffff984 */ /* 0x000fe20000000800 */
[----:B------:R-:W-:Y:S01]  /*20a90*/  @!PT LDS RZ, [RZ] ;  /* 0x00000000fffff984 */ /* 0x000fe20000000800 */
[----:B------:R-:W-:Y:S01]  /*20aa0*/  @!PT LDS RZ, [RZ] ;  /* 0x00000000fffff984 */ /* 0x000fe20000000800 */
[----:B------:R-:W-:Y:S01]  /*20ab0*/  @!P4 LDGSTS.E.BYPASS.LTC128B.128 [R235+0xd000], desc[UR10][R10.64] ;  /* 0x0d0000000aebcfae */ /* 0x000fe2000b981a0a */
[C---:B------:R-:W-:Y:S02]  /*20ac0*/  @!P1 R2UR UR10, R134.reuse ;  /* 0x00000000860a92ca */ /* 0x040fe400000e0000 */
[----:B------:R-:W-:Y:S02]  /*20ad0*/  @!P1 R2UR UR11, R135 ;  /* 0x00000000870b92ca */ /* 0x000fe400000e0000 */
[----:B------:R-:W-:Y:S01]  /*20ae0*/  @P4 STS.128 [R235+0xd000], RZ ;  /* 0x00d000ffeb004388 */ /* 0x000fe20000000c00 */
[----:B------:R-:W-:Y:S02]  /*20af0*/  LOP3.LUT R201, R197, 0x8, RZ, 0xc0, !PT ;  /* 0x00000008c5c97812 */ /* 0x000fe400078ec0ff */
[----:B------:R-:W-:Y:S02]  /*20b00*/  LOP3.LUT R199, R199, 0x7c00, RZ, 0xc0, !PT ;  /* 0x00007c00c7c77812 */ /* 0x000fe400078ec0ff */
[----:B------:R-:W-:Y:S01]  /*20b10*/  @!PT LDS RZ, [RZ] ;  /* 0x00000000fffff984 */ /* 0x000fe20000000800 */
[----:B------:R-:W-:Y:S01]  /*20b20*/  @!PT LDS RZ, [RZ] ;  /* 0x00000000fffff984 */ /* 0x000fe20000000800 */
[----:B------:R-:W-:Y:S01]  /*20b30*/  @!PT LDS RZ, [RZ] ;  /* 0x00000000fffff984 */ /* 0x000fe20000000800 */
[----:B------:R2:W-:Y:S01]  /*20b40*/  @!P1 LDGSTS.E.BYPASS.LTC128B.128 [R235+0x11000], desc[UR4][R10.64+0x80] ;  /* 0x110000800aeb9fae */ /* 0x0005e2000b981a04 */
[----:B------:R-:W-:Y:S02]  /*20b50*/  @!P4 R2UR UR4, R134 ;  /* 0x000000008604c2ca */ /* 0x000fe400000e0000 */
[----:B------:R-:W-:Y:S02]  /*20b60*/  @!P4 R2UR UR5, R135 ;  /* 0x000000008705c2ca */ /* 0x000fe400000e0000 */
[----:B------:R-:W-:Y:S01]  /*20b70*/  @P1 STS.128 [R235+0x11000], RZ ;  /* 0x011000ffeb001388 */ /* 0x000fe20000000c00 */
[----:B------:R-:W-:Y:S02]  /*20b80*/  LOP3.LUT R201, R201, 0x1c0, R202, 0xf8, !PT ;  /* 0x000001c0c9c97812 */ /* 0x000fe400078ef8ca */
[----:B------:R-:W-:Y:S02]  /*20b90*/  LOP3.LUT P2, RZ, R196, 0x4, RZ, 0xc0, !PT ;  /* 0x00000004c4ff7812 */ /* 0x000fe4000784c0ff */
[----:B------:R-:W-:Y:S01]  /*20ba0*/  @!PT LDS RZ, [RZ] ;  /* 0x00000000fffff984 */ /* 0x000fe20000000800 */
[----:B------:R-:W-:Y:S01]  /*20bb0*/  @!PT LDS RZ, [RZ] ;  /* 0x00000000fffff984 */ /* 0x000fe20000000800 */
[----:B------:R-:W-:Y:S01]  /*20bc0*/  @!PT LDS RZ, [RZ] ;  /* 0x00000000fffff984 */ /* 0x000fe20000000800 */
[----:B------:R-:W-:Y:S01]  /*20bd0*/  @!P4 LDGSTS.E.BYPASS.LTC128B.128 [R235+0xd800], desc[UR12][R8.64] ;  /* 0x0d80000008ebcfae */ /* 0x000fe2000b981a0c */
[----:B------:R-:W-:Y:S02]  /*20be0*/  @!P1 R2UR UR12, R134 ;  /* 0x00000000860c92ca */ /* 0x000fe400000e0000 */
[-C--:B-1----:R-:W-:Y:S02]  /*20bf0*/  IADD3 R4, P0, PT, R8, R3.reuse, RZ ;  /* 0x0000000308047210 */ /* 0x082fe40007f1e0ff */
[----:B------:R-:W-:Y:S01]  /*20c00*/  @P4 STS.128 [R235+0xd800], RZ ;  /* 0x00d800ffeb004388 */ /* 0x000fe20000000c00 */
[----:B------:R-:W-:Y:S02]  /*20c10*/  @!P1 R2UR UR13, R135 ;  /* 0x00000000870d92ca */ /* 0x000fe400000e0000 */
[----:B------:R-:W-:Y:S02]  /*20c20*/  LOP3.LUT R201, R201, R198, RZ, 0x3c, !PT ;  /* 0x000000c6c9c97212 */ /* 0x000fe400078e3cff */
[----:B------:R-:W-:Y:S01]  /*20c30*/  @!PT LDS RZ, [RZ] ;  /* 0x00000000fffff984 */ /* 0x000fe20000000800 */
[----:B------:R-:W-:Y:S01]  /*20c40*/  @!PT LDS RZ, [RZ] ;  /* 0x00000000fffff984 */ /* 0x000fe20000000800 */
[----:B------:R-:W-:Y:S01]  /*20c50*/  @!PT LDS RZ, [RZ] ;  /* 0x00000000fffff984 */ /* 0x000fe20000000800 */
[----:B------:R1:W-:Y:S01]  /*20c60*/  @!P1 LDGSTS.E.BYPASS.LTC128B.128 [R235+0x11800], desc[UR10][R8.64+0x80] ;  /* 0x1180008008eb9fae */ /* 0x0003e2000b981a0a */
[--C-:B------:R-:W-:Y:S01]  /*20c70*/  IMAD.X R5, R9, 0x1, R6.reuse, P0 ;  /* 0x0000000109057824 */ /* 0x100fe200000e0606 */
[----:B------:R-:W-:Y:S03]  /*20c80*/  @!P4 R2UR UR10, R134 ;  /* 0x00000000860ac2ca */ /* 0x000fe600000e0000 */
[----:B------:R-:W-:Y:S01]  /*20c90*/  @P1 STS.128 [R235+0x11800], RZ ;  /* 0x011800ffeb001388 */ /* 0x000fe20000000c00 */
[C---:B------:R-:W-:Y:S02]  /*20ca0*/  @!P4 R2UR UR11, R135.reuse ;  /* 0x00000000870bc2ca */ /* 0x040fe400000e0000 */
[----:B------:R-:W-:Y:S02]  /*20cb0*/  SEL R176, R176, 0xffffffc0, !P2 ;  /* 0xffffffc0b0b07807 */ /* 0x000fe40005000000 */
[----:B------:R-:W-:Y:S01]  /*20cc0*/  @!PT LDS RZ, [RZ] ;  /* 0x00000000fffff984 */ /* 0x000fe20000000800 */
[----:B------:R-:W-:Y:S01]  /*20cd0*/  @!PT LDS RZ, [RZ] ;  /* 0x00000000fffff984 */ /* 0x000fe20000000800 */
[----:B------:R-:W-:Y:S01]  /*20ce0*/  @!PT LDS RZ, [RZ] ;  /* 0x00000000fffff984 */ /* 0x000fe20000000800 */
[----:B------:R-:W-:Y:S01]  /*20cf0*/  @!P4 LDGSTS.E.BYPASS.LTC128B.128 [R235+0xe000], desc[UR4][R4.64] ;  /* 0x0e00000004ebcfae */ /* 0x000fe2000b981a04 */
[----:B------:R-:W-:Y:S02]  /*20d00*/  @!P1 R2UR UR4, R134 ;  /* 0x00000000860492ca */ /* 0x000fe400000e0000 */
[-C--:B--2---:R-:W-:Y:S02]  /*20d10*/  IADD3 R10, P0, PT, R4, R3.reuse, RZ ;  /* 0x00000003040a7210 */ /* 0x084fe40007f1e0ff */
[----:B------:R-:W-:Y:S01]  /*20d20*/  @P4 STS.128 [R235+0xe000], RZ ;  /* 0x00e000ffeb004388 */ /* 0x000fe20000000c00 */
[----:B------:R-:W-:Y:S04]  /*20d30*/  @!P1 R2UR UR5, R135 ;  /* 0x00000000870592ca */ /* 0x000fe800000e0000 */
[----:B------:R-:W-:Y:S01]  /*20d40*/  @!PT LDS RZ, [RZ] ;  /* 0x00000000fffff984 */ /* 0x000fe20000000800 */
[----:B------:R-:W-:Y:S01]  /*20d50*/  @!PT LDS RZ, [RZ] ;  /* 0x00000000fffff984 */ /* 0x000fe20000000800 */
[----:B------:R-:W-:Y:S01]  /*20d60*/  @!PT LDS RZ, [RZ] ;  /* 0x00000000fffff984 */ /* 0x000fe20000000800 */
[----:B------:R2:W-:Y:S01]  /*20d70*/  @!P1 LDGSTS.E.BYPASS.LTC128B.128 [R235+0x12000], desc[UR12][R4.64+0x80] ;  /* 0x1200008004eb9fae */ /* 0x0005e2000b981a0c */
[--C-:B------:R-:W-:Y:S04]  /*20d80*/  IMAD.X R11, R5, 0x1, R6.reuse, P0 ;  /* 0x00000001050b7824 */ /* 0x100fe800000e0606 */
[----:B------:R-:W-:Y:S05]  /*20d90*/  @P1 STS.128 [R235+0x12000], RZ ;  /* 0x012000ffeb001388 */ /* 0x000fea0000000c00 */
[----:B------:R-:W-:Y:S01]  /*20da0*/  @!PT LDS RZ, [RZ] ;  /* 0x00000000fffff984 */ /* 0x000fe20000000800 */
[----:B------:R-:W-:Y:S01]  /*20db0*/  @!PT LDS RZ, [RZ] ;  /* 0x00000000fffff984 */ /* 0x000fe20000000800 */
[----:B------:R-:W-:Y:S01]  /*20dc0*/  @!PT LDS RZ, [RZ] ;  /* 0x00000000fffff984 */ /* 0x000fe20000000800 */
[----:B------:R-:W-:Y:S01]  /*20dd0*/  @!P4 LDGSTS.E.BYPASS.LTC128B.128 [R235+0xe800], desc[UR10][R10.64] ;  /* 0x0e8000000aebcfae */ /* 0x000fe2000b981a0a */
[-C--:B-1----:R-:W-:Y:S04]  /*20de0*/  IADD3 R8, P0, PT, R10, R3.reuse, RZ ;  /* 0x000000030a087210 */ /* 0x082fe80007f1e0ff */
[----:B------:R-:W-:Y:S05]  /*20df0*/  @P4 STS.128 [R235+0xe800], RZ ;  /* 0x00e800ffeb004388 */ /* 0x000fea0000000c00 */
[----:B------:R-:W-:Y:S01]  /*20e00*/  @!PT LDS RZ, [RZ] ;  /* 0x00000000fffff984 */ /* 0x000fe20000000800 */
[----:B------:R-:W-:Y:S01]  /*20e10*/  @!PT LDS RZ, [RZ] ;  /* 0x00000000fffff984 */ /* 0x000fe20000000800 */
[----:B------:R-:W-:Y:S01]  /*20e20*/  @!PT LDS RZ, [RZ] ;  /* 0x00000000fffff984 */ /* 0x000fe20000000800 */
[----:B------:R-:W-:Y:S01]  /*20e30*/  @!P1 LDGSTS.E.BYPASS.LTC128B.128 [R235+0x12800], desc[UR4][R10.64+0x80] ;  /* 0x128000800aeb9fae */ /* 0x000fe2000b981a04 */
[----:B------:R-:W-:Y:S01]  /*20e40*/  IMAD.X R9, R11, 0x1, R6, P0 ;  /* 0x000000010b097824 */ /* 0x000fe200000e0606 */
[----:B------:R-:W-:Y:S01]  /*20e50*/  IADD3 R12, P0, PT, R8, R3, RZ ;  /* 0x00000003080c7210 */ /* 0x000fe20007f1e0ff */
[----:B------:R-:W-:Y:S02]  /*20e60*/  IMAD.IADD R3, R183, 0x1, R176 ;  /* 0x00000001b7037824 */ /* 0x000fe400078e02b0 */
[----:B------:R-:W-:Y:S02]  /*20e70*/  @P1 STS.128 [R235+0x12800], RZ ;  /* 0x012800ffeb001388 */ /* 0x000fe40000000c00 */
[----:B------:R-:W-:Y:S03]  /*20e80*/  IMAD.X R13, R9, 0x1, R6, P0 ;  /* 0x00000001090d7824 */ /* 0x000fe600000e0606 */
[----:B------:R-:W-:Y:S01]  /*20e90*/  @!PT LDS RZ, [RZ] ;  /* 0x00000000fffff984 */ /* 0x000fe20000000800 */
[----:B------:R-:W-:Y:S01]  /*20ea0*/  @!PT LDS RZ, [RZ] ;  /* 0x00000000fffff984 */ /* 0x000fe20000000800 */
[----:B------:R-:W-:Y:S01]  /*20eb0*/  @!PT LDS RZ, [RZ] ;  /* 0x00000000fffff984 */ /* 0x000fe20000000800 */
[----:B------:R-:W-:Y:S01]  /*20ec0*/  @!P4 LDGSTS.E.BYPASS.LTC128B.128 [R235+0xf000], desc[UR14][R8.64] ;  /* 0x0f00000008ebcfae */ /* 0x000fe2000b981a0e */
[----:B------:R-:W-:Y:S02]  /*20ed0*/  LOP3.LUT P0, RZ, R196, 0x2, RZ, 0xc0, !PT ;  /* 0x00000002c4ff7812 */ /* 0x000fe4000780c0ff */
[----:B--2---:R-:W-:Y:S02]  /*20ee0*/  LOP3.LUT R4, R199, 0x200, R202, 0xf8, !PT ;  /* 0x00000200c7047812 */ /* 0x004fe400078ef8ca */
[----:B------:R-:W-:Y:S01]  /*20ef0*/  @P4 STS.128 [R235+0xf000], RZ ;  /* 0x00f000ffeb004388 */ /* 0x000fe20000000c00 */
[----:B------:R-:W-:Y:S02]  /*20f00*/  SEL R200, R200, 0xffffffe0, !P0 ;  /* 0xffffffe0c8c87807 */ /* 0x000fe40004000000 */
[----:B------:R-:W-:Y:S02]  /*20f10*/  LOP3.LUT R181, R4, R201, RZ, 0xfc, !PT ;  /* 0x000000c904b57212 */ /* 0x000fe400078efcff */
[----:B------:R-:W-:Y:S01]  /*20f20*/  @!PT LDS RZ, [RZ] ;  /* 0x00000000fffff984 */ /* 0x000fe20000000800 */
[----:B------:R-:W-:Y:S01]  /*20f30*/  @!PT LDS RZ, [RZ] ;  /* 0x00000000fffff984 */ /* 0x000fe20000000800 */
[----:B------:R-:W-:Y:S01]  /*20f40*/  @!PT LDS RZ, [RZ] ;  /* 0x00000000fffff984 */ /* 0x000fe20000000800 */
[----:B------:R1:W-:Y:S01]  /*20f50*/  @!P1 LDGSTS.E.BYPASS.LTC128B.128 [R235+0x13000], desc[UR12][R8.64+0x80] ;  /* 0x1300008008eb9fae */ /* 0x0003e2000b981a0c */
[----:B------:R-:W-:Y:S01]  /*20f60*/  ISETP.GT.AND P0, PT, R232, R205, PT ;  /* 0x000000cde800720c */ /* 0x000fe20003f04270 */
[--C-:B------:R-:W-:Y:S01]  /*20f70*/  IMAD.IADD R182, R183, 0x1, R200.reuse ;  /* 0x00000001b7b67824 */ /* 0x100fe200078e02c8 */
[----:B------:R-:W-:Y:S02]  /*20f80*/  LEA R181, R181, UR8, 0x1 ;  /* 0x00000008b5b57c11 */ /* 0x000fe4000f8e08ff */
[----:B------:R-:W-:Y:S01]  /*20f90*/  @P1 STS.128 [R235+0x13000], RZ ;  /* 0x013000ffeb001388 */ /* 0x000fe20000000c00 */
[C---:B------:R-:W-:Y:S02]  /*20fa0*/  IMAD.IADD R203, R200.reuse, 0x1, R3 ;  /* 0x00000001c8cb7824 */ /* 0x040fe400078e0203 */
[--C-:B------:R-:W-:Y:S02]  /*20fb0*/  IMAD.IADD R192, R183, 0x1, R200.reuse ;  /* 0x00000001b7c07824 */ /* 0x100fe400078e02c8 */
[----:B------:R-:W-:Y:S01]  /*20fc0*/  @!PT LDS RZ, [RZ] ;  /* 0x00000000fffff984 */ /* 0x000fe20000000800 */
[----:B------:R-:W-:Y:S01]  /*20fd0*/  @!PT LDS RZ, [RZ] ;  /* 0x00000000fffff984 */ /* 0x000fe20000000800 */
[----:B------:R-:W-:Y:S01]  /*20fe0*/  @!PT LDS RZ, [RZ] ;  /* 0x00000000fffff984 */ /* 0x000fe20000000800 */
[----:B------:R-:W-:Y:S01]  /*20ff0*/  @!P4 LDGSTS.E.BYPASS.LTC128B.128 [R235+0xf800], desc[UR10][R12.64] ;  /* 0x0f8000000cebcfae */ /* 0x000fe2000b981a0a */
[C---:B------:R-:W-:Y:S02]  /*21000*/  IMAD.IADD R140, R181.reuse, 0x1, R200 ;  /* 0x00000001b58c7824 */ /* 0x040fe400078e02c8 */
[C---:B------:R-:W-:Y:S02]  /*21010*/  IMAD.IADD R185, R181.reuse, 0x1, R176 ;  /* 0x00000001b5b97824 */ /* 0x040fe400078e02b0 */
[----:B------:R-:W-:Y:S02]  /*21020*/  @P4 STS.128 [R235+0xf800], RZ ;  /* 0x00f800ffeb004388 */ /* 0x000fe40000000c00 */
[----:B------:R-:W-:Y:S03]  /*21030*/  IMAD.IADD R204, R200, 0x1, R185 ;  /* 0x00000001c8cc7824 */ /* 0x000fe600078e02b9 */
[----:B------:R-:W-:Y:S01]  /*21040*/  @!PT LDS RZ, [RZ] ;  /* 0x00000000fffff984 */ /* 0x000fe20000000800 */
[----:B------:R-:W-:Y:S01]  /*21050*/  @!PT LDS RZ, [RZ] ;  /* 0x00000000fffff984 */ /* 0x000fe20000000800 */
[----:B------:R-:W-:Y:S01]  /*21060*/  @!PT LDS RZ, [RZ] ;  /* 0x00000000fffff984 */ /* 0x000fe20000000800 */
[----:B------:R2:W-:Y:S05]  /*21070*/  @!P1 LDGSTS.E.BYPASS.LTC128B.128 [R235+0x13800], desc[UR4][R12.64+0x80] ;  /* 0x138000800ceb9fae */ /* 0x0005ea000b981a04 */
[----:B------:R-:W-:Y:S05]  /*21080*/  @P1 STS.128 [R235+0x13800], RZ ;  /* 0x013800ffeb001388 */ /* 0x000fea0000000c00 */
[----:B------:R-:W-:Y:S05]  /*21090*/  LDSM.16.M88.4 R64, [R181] ;  /* 0x00000000b540783b */ /* 0x000fea0000000200 */
[----:B-1----:R-:W1:Y:S05]  /*210a0*/  LDSM.16.M88.4 R8, [R180+UR8+0x4000] ;  /* 0x00400008b408783b */ /* 0x002e6a0008000200 */
[----:B------:R-:W2:Y:S05]  /*210b0*/  LDSM.16.M88.4 R16, [R180+UR8+0x4800] ;  /* 0x00480008b410783b */ /* 0x000eaa0008000200 */
[----:B------:R-:W3:Y:S05]  /*210c0*/  LDSM.16.M88.4 R24, [R180+UR8+0x5000] ;  /* 0x00500008b418783b */ /* 0x000eea0008000200 */
        /* <DEDUP_REMOVED lines=11> */
[C---:B--2---:R-:W-:Y:S03]  /*21180*/  HMMA.16816.F32.BF16 R12, R64.reuse, R16, RZ ;  /* 0x00000010400c723c */ /* 0x044fe600000418ff */
[----:B------:R-:W2:Y:S05]  /*21190*/  LDSM.16.M88.4 R152, [R182+0x5000] ;  /* 0x00500000b698783b */ /* 0x000eaa0000000200 */
[C---:B------:R-:W-:Y:S01]  /*211a0*/  HMMA.16816.F32.BF16 R16, R64.reuse, R18, RZ ;  /* 0x000000124010723c */ /* 0x040fe200000418ff */
[----:B------:R-:W2:Y:S05]  /*211b0*/  LDSM.16.M88.4 R156, [R182+0x5800] ;  /* 0x00580000b69c783b */ /* 0x000eaa0000000200 */
[----:B------:R-:W2:Y:S02]  /*211c0*/  LDSM.16.M88.4 R160, [R182+0x6000] ;  /* 0x00600000b6a0783b */ /* 0x000ea40000000200 */
[C---:B---3--:R-:W-:Y:S03]  /*211d0*/  HMMA.16816.F32.BF16 R20, R64.reuse, R24, RZ ;  /* 0x000000184014723c */ /* 0x048fe600000418ff */
[----:B------:R-:W3:Y:S05]  /*211e0*/  LDSM.16.M88.4 R164, [R182+0x6800] ;  /* 0x00680000b6a4783b */ /* 0x000eea0000000200 */
[C---:B------:R-:W-:Y:S01]  /*211f0*/  HMMA.16816.F32.BF16 R24, R64.reuse, R26, RZ ;  /* 0x0000001a4018723c */ /* 0x040fe200000418ff */
[----:B------:R-:W3:Y:S05]  /*21200*/  LDSM.16.M88.4 R168, [R182+0x7000] ;  /* 0x00700000b6a8783b */ /* 0x000eea0000000200 */
[----:B------:R-:W3:Y:S02]  /*21210*/  LDSM.16.M88.4 R172, [R182+0x7800] ;  /* 0x00780000b6ac783b */ /* 0x000ee40000000200 */
[C---:B----4-:R-:W-:Y:S03]  /*21220*/  HMMA.16816.F32.BF16 R28, R64.reuse, R32, RZ ;  /* 0x00000020401c723c */ /* 0x050fe600000418ff */
        /* <DEDUP_REMOVED lines=11> */
[----:B------:R-:W4:Y:S07]  /*212e0*/  LDSM.16.M88.4 R136, [R185] ;  /* 0x00000000b988783b */ /* 0x000f2e0000000200 */
        /* <DEDUP_REMOVED lines=20> */
[----:B------:R-:W-:Y:S07]  /*21430*/  LDSM.16.M88.4 R168, [R204] ;  /* 0x00000000cca8783b */ /* 0x000fee0000000200 */
[C---:B------:R-:W-:Y:S08]  /*21440*/  HMMA.16816.F32.BF16 R60, R140.reuse, R172, R60 ;  /* 0x000000ac8c3c723c */ /* 0x040ff0000004183c */
[----:B------:R-:W-:Y:S01]  /*21450*/  HMMA.16816.F32.BF16 R64, R140, R174, R64 ;  /* 0x000000ae8c40723c */ /* 0x000fe20000041840 */
[----:B------:R-:W2:Y:S05]  /*21460*/  LDSM.16.M88.4 R140, [R3+0x5800] ;  /* 0x00580000038c783b */ /* 0x000eaa0000000200 */
[----:B------:R-:W3:Y:S02]  /*21470*/  LDSM.16.M88.4 R172, [R203+0x4000] ;  /* 0x00400000cbac783b */ /* 0x000ee40000000200 */
[C---:B----4-:R-:W-:Y:S08]  /*21480*/  HMMA.16816.F32.BF16 R4, R136.reuse, R176, R4 ;  /* 0x000000b08804723c */ /* 0x050ff00000041804 */
[C---:B------:R-:W-:Y:S01]  /*21490*/  HMMA.16816.F32.BF16 R8, R136.reuse, R178, R8 ;  /* 0x000000b28808723c */ /* 0x040fe20000041808 */
[----:B------:R-:W-:Y:S07]  /*214a0*/  LDSM.16.M88.4 R176, [R180+UR8+0x9000] ;  /* 0x00900008b4b0783b */ /* 0x000fee0008000200 */
        /* <DEDUP_REMOVED lines=20> */
[----:B------:R-:W5:Y:S05]  /*215f0*/  LDSM.16.M88.4 R136, [R203+0x6000] ;  /* 0x00600000cb88783b */ /* 0x000f6a0000000200 */
[----:B------:R-:W-:Y:S02]  /*21600*/  LDSM.16.M88.4 R164, [R180+UR8+0x8000] ;  /* 0x00800008b4a4783b */ /* 0x000fe40008000200 */
[C---:B---3--:R-:W-:Y:S08]  /*21610*/  HMMA.16816.F32.BF16 R4, R168.reuse, R172, R4 ;  /* 0x000000aca804723c */ /* 0x048ff00000041804 */
[C---:B------:R-:W-:Y:S01]  /*21620*/  HMMA.16816.F32.BF16 R8, R168.reuse, R174, R8 ;  /* 0x000000aea808723c */ /* 0x040fe20000041808 */
[----:B------:R-:W-:Y:S07]  /*21630*/  LDSM.16.M88.4 R172, [R180+UR8+0x8800] ;  /* 0x00880008b4ac783b */ /* 0x000fee0008000200 */
[C---:B-1----:R-:W-:Y:S08]  /*21640*/  HMMA.16816.F32.BF16 R12, R168.reuse, R144, R12 ;  /* 0x00000090a80c723c */ /* 0x042ff0000004180c */
[C---:B------:R-:W-:Y:S01]  /*21650*/  HMMA.16816.F32.BF16 R16, R168.reuse, R146, R16 ;  /* 0x00000092a810723c */ /* 0x040fe20000041810 */
[----:B------:R-:W1:Y:S07]  /*21660*/  LDSM.16.M88.4 R144, [R203+0x7800] ;  /* 0x00780000cb90783b */ /* 0x000e6e0000000200 */
[C---:B----4-:R-:W-:Y:S08]  /*21670*/  HMMA.16816.F32.BF16 R20, R168.reuse, R148, R20 ;  /* 0x00000094a814723c */ /* 0x050ff00000041814 */
[C---:B------:R-:W-:Y:S01]  /*21680*/  HMMA.16816.F32.BF16 R24, R168.reuse, R150, R24 ;  /* 0x00000096a818723c */ /* 0x040fe20000041818 */
[----:B------:R-:W3:Y:S07]  /*21690*/  LDSM.16.M88.4 R148, [R180+UR8+0x9800] ;  /* 0x00980008b494783b */ /* 0x000eee0008000200 */
[C---:B--2---:R-:W-:Y:S08]  /*216a0*/  HMMA.16816.F32.BF16 R28, R168.reuse, R140, R28 ;  /* 0x0000008ca81c723c */ /* 0x044ff0000004181c */
[C---:B------:R-:W-:Y:S01]  /*216b0*/  HMMA.16816.F32.BF16 R32, R168.reuse, R142, R32 ;  /* 0x0000008ea820723c */ /* 0x040fe20000041820 */
[----:B------:R-:W2:Y:S07]  /*216c0*/  LDSM.16.M88.4 R140, [R180+UR8+0xa000] ;  /* 0x00a00008b48c783b */ /* 0x000eae0008000200 */
[C---:B-----5:R-:W-:Y:S08]  /*216d0*/  HMMA.16816.F32.BF16 R36, R168.reuse, R136, R36 ;  /* 0x00000088a824723c */ /* 0x060ff00000041824 */
[C---:B------:R-:W-:Y:S01]  /*216e0*/  HMMA.16816.F32.BF16 R40, R168.reuse, R138, R40 ;  /* 0x0000008aa828723c */ /* 0x040fe20000041828 */
[----:B------:R-:W4:Y:S07]  /*216f0*/  LDSM.16.M88.4 R136, [R180+UR8+0xa800] ;  /* 0x00a80008b488783b */ /* 0x000f2e0008000200 */
[C---:B------:R-:W-:Y:S03]  /*21700*/  HMMA.16816.F32.BF16 R44, R168.reuse, R152, R44 ;  /* 0x00000098a82c723c */ /* 0x040fe6000004182c */
[C---:B------:R-:W-:Y:S05]  /*21710*/  IMAD.IADD R152, R181.reuse, 0x1, R200 ;  /* 0x00000001b5987824 */ /* 0x040fea00078e02c8 */
[C---:B------:R-:W-:Y:S01]  /*21720*/  HMMA.16816.F32.BF16 R48, R168.reuse, R154, R48 ;  /* 0x0000009aa830723c */ /* 0x040fe20000041830 */
[----:B------:R-:W-:Y:S07]  /*21730*/  LDSM.16.M88.4 R152, [R152+0x2000] ;  /* 0x002000009898783b */ /* 0x000fee0000000200 */
[C---:B------:R-:W-:Y:S08]  /*21740*/  HMMA.16816.F32.BF16 R52, R168.reuse, R156, R52 ;  /* 0x0000009ca834723c */ /* 0x040ff00000041834 */
[C---:B------:R-:W-:Y:S01]  /*21750*/  HMMA.16816.F32.BF16 R56, R168.reuse, R158, R56 ;  /* 0x0000009ea838723c */ /* 0x040fe20000041838 */
[----:B------:R-:W-:Y:S07]  /*21760*/  LDSM.16.M88.4 R156, [R192+0x8000] ;  /* 0x00800000c09c783b */ /* 0x000fee0000000200 */
[C---:B-1----:R-:W-:Y:S08]  /*21770*/  HMMA.16816.F32.BF16 R60, R168.reuse, R144, R60 ;  /* 0x00000090a83c723c */ /* 0x042ff0000004183c */
[----:B------:R-:W-:Y:S01]  /*21780*/  HMMA.16816.F32.BF16 R64, R168, R146, R64 ;  /* 0x00000092a840723c */ /* 0x000fe20000041840 */
[----:B------:R-:W1:Y:S05]  /*21790*/  LDSM.16.M88.4 R144, [R180+UR8+0xb000] ;  /* 0x00b00008b490783b */ /* 0x000e6a0008000200 */
        /* <DEDUP_REMOVED lines=12> */
[----:B------:R-:W3:Y:S07]  /*21860*/  LDSM.16.M88.4 R148, [R180+UR8+0xb800] ;  /* 0x00b80008b494783b */ /* 0x000eee0008000200 */
[C---:B--2---:R-:W-:Y:S01]  /*21870*/  HMMA.16816.F32.BF16 R36, R160.reuse, R140, R36 ;  /* 0x0000008ca024723c */ /* 0x044fe20000041824 */
[----:B------:R-:W-:Y:S07]  /*21880*/  IMAD.MOV.U32 R140, RZ, RZ, 0x40 ;  /* 0x00000040ff8c7424 */ /* 0x000fee00078e00ff */
[C---:B------:R-:W-:Y:S08]  /*21890*/  HMMA.16816.F32.BF16 R40, R160.reuse, R142, R40 ;  /* 0x0000008ea028723c */ /* 0x040ff00000041828 */
[C---:B----4-:R-:W-:Y:S03]  /*218a0*/  HMMA.16816.F32.BF16 R44, R160.reuse, R136, R44 ;  /* 0x00000088a02c723c */ /* 0x050fe6000004182c */
[----:B------:R-:W-:Y:S02]  /*218b0*/  SEL R136, R140, 0xffffffc0, !P2 ;  /* 0xffffffc08c887807 */ /* 0x000fe40005000000 */
[----:B------:R-:W2:Y:S03]  /*218c0*/  LDSM.16.M88.4 R140, [R192+0xa000] ;  /* 0x00a00000c08c783b */ /* 0x000ea60000000200 */
[C---:B------:R-:W-:Y:S03]  /*218d0*/  HMMA.16816.F32.BF16 R48, R160.reuse, R138, R48 ;  /* 0x0000008aa030723c */ /* 0x040fe60000041830 */
[----:B------:R-:W-:Y:S02]  /*218e0*/  IMAD.IADD R184, R181, 0x1, R136 ;  /* 0x00000001b5b87824 */ /* 0x000fe400078e0288 */
[----:B------:R-:W4:Y:S03]  /*218f0*/  LDSM.16.M88.4 R180, [R192+0xb000] ;  /* 0x00b00000c0b4783b */ /* 0x000f260000000200 */
[C---:B-1----:R-:W-:Y:S02]  /*21900*/  HMMA.16816.F32.BF16 R52, R160.reuse, R144, R52 ;  /* 0x00000090a034723c */ /* 0x042fe40000041834 */
[----:B------:R-:W1:Y:S05]  /*21910*/  LDSM.16.M88.4 R136, [R192+0xb800] ;  /* 0x00b80000c088783b */ /* 0x000e6a0000000200 */
[----:B------:R-:W5:Y:S01]  /*21920*/  LDSM.16.M88.4 R184, [R184+0x2000] ;  /* 0x00200000b8b8783b */ /* 0x000f620000000200 */
[C---:B------:R-:W-:Y:S04]  /*21930*/  HMMA.16816.F32.BF16 R56, R160.reuse, R146, R56 ;  /* 0x00000092a038723c */ /* 0x040fe80000041838 */
[----:B------:R-:W5:Y:S04]  /*21940*/  LDSM.16.M88.4 R144, [R3+0x8800] ;  /* 0x008800000390783b */ /* 0x000f680000000200 */
[C---:B---3--:R-:W-:Y:S01]  /*21950*/  HMMA.16816.F32.BF16 R60, R160.reuse, R148, R60 ;  /* 0x00000094a03c723c */ /* 0x048fe2000004183c */
[----:B------:R-:W-:Y:S07]  /*21960*/  LDSM.16.M88.4 R192, [R203+0xb000] ;  /* 0x00b00000cbc0783b */ /* 0x000fee0000000200 */
[----:B------:R-:W-:Y:S01]  /*21970*/  HMMA.16816.F32.BF16 R64, R160, R150, R64 ;  /* 0x00000096a040723c */ /* 0x000fe20000041840 */
[----:B------:R-:W3:Y:S05]  /*21980*/  LDSM.16.M88.4 R148, [R3+0x9000] ;  /* 0x009000000394783b */ /* 0x000eea0000000200 */
        /* <DEDUP_REMOVED lines=23> */
[----:B------:R-:W-:Y:S01]  /*21b00*/  HMMA.16816.F32.BF16 R64, R152, R138, R64 ;  /* 0x0000008a9840723c */ /* 0x000fe20000041840 */
[----:B------:R-:W1:Y:S05]  /*21b10*/  LDSM.16.M88.4 R136, [R3+0x9800] ;  /* 0x009800000388783b */ /* 0x000e6a0000000200 */
[----:B------:R-:W2:Y:S02]  /*21b20*/  LDSM.16.M88.4 R152, [R3+0xa800] ;  /* 0x00a800000398783b */ /* 0x000ea40000000200 */
[C---:B-----5:R-:W-:Y:S08]  /*21b30*/  HMMA.16816.F32.BF16 R4, R184.reuse, R188, R4 ;  /* 0x000000bcb804723c */ /* 0x060ff00000041804 */
[C---:B------:R-:W-:Y:S01]  /*21b40*/  HMMA.16816.F32.BF16 R8, R184.reuse, R190, R8 ;  /* 0x000000beb808723c */ /* 0x040fe20000041808 */
[----:B------:R-:W-:Y:S07]  /*21b50*/  LDSM.16.M88.4 R188, [R203+0xa800] ;  /* 0x00a80000cbbc783b */ /* 0x000fee0000000200 */
[C---:B------:R-:W-:Y:S08]  /*21b60*/  HMMA.16816.F32.BF16 R12, R184.reuse, R144, R12 ;  /* 0x00000090b80c723c */ /* 0x040ff0000004180c */
[C---:B------:R-:W-:Y:S01]  /*21b70*/  HMMA.16816.F32.BF16 R16, R184.reuse, R146, R16 ;  /* 0x00000092b810723c */ /* 0x040fe20000041810 */
[----:B------:R-:W4:Y:S07]  /*21b80*/  LDSM.16.M88.4 R144, [R203+0x8800] ;  /* 0x00880000cb90783b */ /* 0x000f2e0000000200 */
[C---:B---3--:R-:W-:Y:S08]  /*21b90*/  HMMA.16816.F32.BF16 R20, R184.reuse, R148, R20 ;  /* 0x00000094b814723c */ /* 0x048ff00000041814 */
[C---:B------:R-:W-:Y:S01]  /*21ba0*/  HMMA.16816.F32.BF16 R24, R184.reuse, R150, R24 ;  /* 0x00000096b818723c */ /* 0x040fe20000041818 */
[----:B------:R-:W3:Y:S01]  /*21bb0*/  LDSM.16.M88.4 R148, [R203+0xb800] ;  /* 0x00b80000cb94783b */ /* 0x000ee20000000200 */
        /* <DEDUP_REMOVED lines=28> */
[----:B------:R-:W-:Y:S08]  /*21d80*/  @!UPT UIADD3 URZ, UPT, UPT, URZ, URZ, URZ ;  /* 0x000000fffffff290 */ /* 0x000ff0000fffe0ff */
[----:B------:R-:W-:Y:S11]  /*21d90*/  @!P0 BRA `(.L_x_6674) ;  /* 0x0000000c00608947 */ /* 0x000ff60003800000 */
[----:B------:R-:W-:Y:S01]  /*21da0*/  ISETP.NE.U32.AND P3, PT, R224, RZ, PT ;  /* 0x000000ffe000720c */ /* 0x000fe20003f65070 */
[----:B------:R-:W-:Y:S03]  /*21db0*/  BSSY.RECONVERGENT B0, `(.L_x_6675) ;  /* 0x0000055000007945 */ /* 0x000fe60003800200 */
[----:B------:R-:W-:Y:S11]  /*21dc0*/  ISETP.NE.AND.EX P3, PT, R225, RZ, PT, P3 ;  /* 0x000000ffe100720c */ /* 0x000ff60003f65330 */
[----:B------:R-:W-:Y:S02]  /*21dd0*/  @!UPT UIADD3 URZ, UPT, UPT, URZ, URZ, URZ ;  /* 0x000000fffffff290 */ /* 0x000fe4000fffe0ff */
[----:B------:R-:W-:Y:S01]  /*21de0*/  @!P3 R2UR UR4, R134 ;  /* 0x000000008604b2ca */ /* 0x000fe200000e0000 */
[----:B------:R-:W-:Y:S01]  /*21df0*/  @!P3 IMAD.MOV.U32 R3, RZ, RZ, RZ ;  /* 0x000000ffff03b224 */ /* 0x000fe200078e00ff */
[----:B------:R-:W-:Y:S04]  /*21e00*/  @!P3 R2UR UR5, R135 ;  /* 0x000000008705b2ca */ /* 0x000fe800000e0000 */
[----:B------:R-:W-:Y:S09]  /*21e10*/  @!P3 IADD3 R3, P0, PT, RZ, -R3, RZ ;  /* 0x80000003ff03b210 */ /* 0x000ff20007f1e0ff */
[----:B------:R-:W2:Y:S02]  /*21e20*/  @!P3 LD.E R136, desc[UR4][R132.64+0x38] ;  /* 0x000038048488b980 */ /* 0x000ea4000c101900 */
[----:B--2---:R-:W-:Y:S04]  /*21e30*/  @!P3 IMAD.SHL.U32 R136, R136, 0x80, RZ ;  /* 0x000000808888b824 */ /* 0x004fe800078e00ff */
[----:B------:R-:W-:Y:S05]  /*21e40*/  @!P3 IMAD.X R136, RZ, RZ, ~R136, P0 ;  /* 0x000000ffff88b224 */ /* 0x000fea00000e0e88 */
[----:B------:R-:W-:Y:S04]  /*21e50*/  @!P3 SHF.R.S64 R3, R3, 0x1f, R136 ;  /* 0x0000001f0303b819 */ /* 0x000fe80000001088 */
[----:B------:R-:W-:Y:S04]  /*21e60*/  @!P3 IADD3 R210, P0, PT, R3, R210, RZ ;  /* 0x000000d203d2b210 */ /* 0x000fe80007f1e0ff */
[----:B------:R-:W-:Y:S01]  /*21e70*/  @!P3 LEA.HI.X.SX32 R211, R136, R211, 0x1, P0 ;  /* 0x000000d388d3b211 */ /* 0x000fe200000f0eff */
[----:B------:R-:W-:Y:S08]  /*21e80*/  @!P3 BRA `(.L_x_6676) ;  /* 0x00000004001cb947 */ /* 0x000ff00003800000 */
[----:B------:R-:W-:Y:S01]  /*21e90*/  VIADD R141, R231, 0xffffff00 ;  /* 0xffffff00e78d7836 */ /* 0x000fe20000000000 */
[C---:B------:R-:W-:Y:S02]  /*21ea0*/  R2UR UR4, R134.reuse ;  /* 0x00000000860472ca */ /* 0x040fe400000e0000 */
[C---:B------:R-:W-:Y:S02]  /*21eb0*/  R2UR UR5, R135.reuse ;  /* 0x00000000870572ca */ /* 0x040fe400000e0000 */
[----:B------:R-:W-:Y:S02]  /*21ec0*/  IABS R137, R141 ;  /* 0x0000008d00897213 */ /* 0x000fe40000000000 */
[C---:B------:R-:W-:Y:S02]  /*21ed0*/  R2UR UR14, R134.reuse ;  /* 0x00000000860e72ca */ /* 0x040fe400000e0000 */
[C---:B------:R-:W-:Y:S02]  /*21ee0*/  R2UR UR15, R135.reuse ;  /* 0x00000000870f72ca */ /* 0x040fe400000e0000 */
[C---:B------:R-:W-:Y:S02]  /*21ef0*/  R2UR UR12, R134.reuse ;  /* 0x00000000860c72ca */ /* 0x040fe400000e0000 */
[C---:B------:R-:W-:Y:S02]  /*21f00*/  R2UR UR13, R135.reuse ;  /* 0x00000000870d72ca */ /* 0x040fe400000e0000 */
[----:B------:R-:W-:Y:S01]  /*21f10*/  R2UR UR10, R134 ;  /* 0x00000000860a72ca */ /* 0x000fe200000e0000 */
[----:B------:R-:W2:Y:S01]  /*21f20*/  LD.E R143, desc[UR4][R132.64+0x170] ;  /* 0x00017004848f7980 */ /* 0x000ea2000c101900 */
[----:B------:R-:W-:Y:S02]  /*21f30*/  R2UR UR11, R135 ;  /* 0x00000000870b72ca */ /* 0x000fe400000e0000 */
        /* <DEDUP_REMOVED lines=22> */
[--C-:B------:R-:W-:Y:S02]  /*220a0*/  @!P6 IMAD.IADD R137, R137, 0x1, -R140.reuse ;  /* 0x000000018989e824 */ /* 0x100fe400078e0a8c */
[----:B------:R-:W-:Y:S03]  /*220b0*/  @!P6 VIADD R139, R139, 0x1 ;  /* 0x000000018b8be836 */ /* 0x000fe60000000000 */
[-C--:B------:R-:W-:Y:S01]  /*220c0*/  ISETP.GE.U32.AND P5, PT, R137, R140.reuse, PT ;  /* 0x0000008c8900720c */ /* 0x080fe20003fa6070 */
[----:B------:R-:W-:Y:S01]  /*220d0*/  @!P0 IMAD.IADD R3, R3, 0x1, -R140 ;  /* 0x0000000103038824 */ /* 0x000fe200078e0a8c */
[----:B------:R-:W-:Y:S01]  /*220e0*/  LOP3.LUT R137, RZ, R143, RZ, 0x33, !PT ;  /* 0x0000008fff897212 */ /* 0x000fe200078e33ff */
[----:B------:R-:W-:Y:S01]  /*220f0*/  @!P0 VIADD R142, R142, 0x1 ;  /* 0x000000018e8e8836 */ /* 0x000fe20000000000 */
[----:B------:R-:W-:Y:S02]  /*22100*/  ISETP.GE.AND P0, PT, R141, RZ, PT ;  /* 0x000000ff8d00720c */ /* 0x000fe40003f06270 */
[----:B------:R-:W-:Y:S02]  /*22110*/  ISETP.GE.U32.AND P6, PT, R3, R140, PT ;  /* 0x0000008c0300720c */ /* 0x000fe40003fc6070 */
[----:B------:R-:W3:Y:S05]  /*22120*/  LD.E.64 R140, desc[UR4][R132.64+0x38] ;  /* 0x00003804848c7980 */ /* 0x000eea000c101b00 */
[----:B------:R-:W-:Y:S01]  /*22130*/  @P5 VIADD R139, R139, 0x1 ;  /* 0x000000018b8b5836 */ /* 0x000fe20000000000 */
[----:B------:R-:W-:Y:S03]  /*22140*/  ISETP.GE.AND P5, PT, R136, RZ, PT ;  /* 0x000000ff8800720c */ /* 0x000fe60003fa6270 */
[----:B------:R-:W-:Y:S02]  /*22150*/  @!P0 IMAD.MOV R139, RZ, RZ, -R139 ;  /* 0x000000ffff8b8224 */ /* 0x000fe400078e0a8b */
[----:B------:R-:W-:Y:S01]  /*22160*/  @P6 VIADD R142, R142, 0x1 ;  /* 0x000000018e8e6836 */ /* 0x000fe20000000000 */
[----:B------:R-:W-:Y:S04]  /*22170*/  ISETP.NE.AND P6, PT, R143, RZ, PT ;  /* 0x000000ff8f00720c */ /* 0x000fe80003fc5270 */
[----:B------:R-:W-:Y:S03]  /*22180*/  SEL R139, R137, R139, !P6 ;  /* 0x0000008b898b7207 */ /* 0x000fe60007000000 */
[----:B------:R-:W-:Y:S01]  /*22190*/  @!P5 IMAD.MOV R142, RZ, RZ, -R142 ;  /* 0x000000ffff8ed224 */ /* 0x000fe200078e0a8e */
[----:B------:R-:W-:Y:S04]  /*221a0*/  LEA R148, P5, R139, R222, 0x2 ;  /* 0x000000de8b947211 */ /* 0x000fe800078a10ff */
        /* <DEDUP_REMOVED lines=11> */
[----:B------:R-:W-:Y:S04]  /*22260*/  IMAD R137, R140, R138, R137 ;  /* 0x0000008a8c897224 */ /* 0x000fe800078e0289 */
[----:B------:R-:W-:Y:S02]  /*22270*/  IMAD.IADD R143, R143, 0x1, R137 ;  /* 0x000000018f8f7824 */ /* 0x000fe400078e0289 */
        /* <DEDUP_REMOVED lines=8> */
.L_x_6676:
[----:B------:R-:W-:Y:S05]  /*22300*/  BSYNC.RECONVERGENT B0 ;  /* 0x0000000000007941 */ /* 0x000fea0003800200 */
.L_x_6675:
[----:B------:R-:W-:Y:S01]  /*22310*/  @!P4 R2UR UR10, R134 ;  /* 0x00000000860ac2ca */ /* 0x000fe200000e0000 */
[----:B------:R-:W-:Y:S01]  /*22320*/  IMAD.SHL.U32 R3, R206, 0x20, RZ ;  /* 0x00000020ce037824 */ /* 0x000fe200078e00ff */
[C---:B------:R-:W-:Y:S02]  /*22330*/  @!P4 R2UR UR11, R135.reuse ;  /* 0x00000000870bc2ca */ /* 0x040fe400000e0000 */
[C---:B------:R-:W-:Y:S02]  /*22340*/  @!P1 R2UR UR4, R134.reuse ;  /* 0x00000000860492ca */ /* 0x040fe400000e0000 */
[C---:B------:R-:W-:Y:S02]  /*22350*/  @!P1 R2UR UR5, R135.reuse ;  /* 0x00000000870592ca */ /* 0x040fe400000e0000 */
[C---:B------:R-:W-:Y:S02]  /*22360*/  @!P4 R2UR UR12, R134.reuse ;  /* 0x00000000860cc2ca */ /* 0x040fe400000e0000 */
[----:B------:R-:W-:Y:S02]  /*22370*/  @!P4 R2UR UR13, R135 ;  /* 0x00000000870dc2ca */ /* 0x000fe400000e0000 */
[----:B------:R-:W-:Y:S02]  /*22380*/  IADD3 R142, P0, PT, R3, R210, RZ ;  /* 0x000000d2038e7210 */ /* 0x000fe40007f1e0ff */
[C---:B------:R-:W-:Y:S01]  /*22390*/  @!P1 R2UR UR16, R134.reuse ;  /* 0x00000000861092ca */ /* 0x040fe200000e0000 */
[----:B------:R-:W-:Y:S01]  /*223a0*/  @!PT LDS RZ, [RZ] ;  /* 0x00000000fffff984 */ /* 0x000fe20000000800 */
[----:B------:R-:W-:Y:S01]  /*223b0*/  @!PT LDS RZ, [RZ] ;  /* 0x00000000fffff984 */ /* 0x000fe20000000800 */
[----:B------:R-:W-:Y:S01]  /*223c0*/  @!PT LDS RZ, [RZ] ;  /* 0x00000000fffff984 */ /* 0x000fe20000000800 */
[----:B------:R-:W-:Y:S01]  /*223d0*/  @!P4 LDGSTS.E.BYPASS.LTC128B.128 [R235+0x4000], desc[UR10][R210.64] ;  /* 0x04000000d2ebcfae */ /* 0x000fe2000b981a0a */
[----:B------:R-:W-:Y:S02]  /*223e0*/  @!P1 R2UR UR10, R134 ;  /* 0x00000000860a92ca */ /* 0x000fe400000e0000 */
[C---:B------:R-:W-:Y:S01]  /*223f0*/  @!P1 R2UR UR11, R135.reuse ;  /* 0x00000000870b92ca */ /* 0x040fe200000e0000 */
[----:B------:R1:W-:Y:S01]  /*22400*/  @P4 STS.128 [R235+0x4000], RZ ;  /* 0x004000ffeb004388 */ /* 0x0003e20000000c00 */
[----:B------:R-:W-:Y:S02]  /*22410*/  SHF.L.U64.HI R136, R206, 0x5, R207 ;  /* 0x00000005ce887819 */ /* 0x000fe400000102cf */
[C---:B------:R-:W-:Y:S01]  /*22420*/  @!P1 R2UR UR17, R135.reuse ;  /* 0x00000000871192ca */ /* 0x040fe200000e0000 */
[----:B------:R-:W-:Y:S01]  /*22430*/  @!PT LDS RZ, [RZ] ;  /* 0x00000000fffff984 */ /* 0x000fe20000000800 */
[----:B------:R-:W-:Y:S01]  /*22440*/  @!PT LDS RZ, [RZ] ;  /* 0x00000000fffff984 */ /* 0x000fe20000000800 */
[----:B------:R-:W-:Y:S01]  /*22450*/  @!PT LDS RZ, [RZ] ;  /* 0x00000000fffff984 */ /* 0x000fe20000000800 */
[----:B------:R-:W-:Y:S01]  /*22460*/  @!P1 LDGSTS.E.BYPASS.LTC128B.128 [R235+0x8000], desc[UR4][R210.64+0x80] ;  /* 0x08000080d2eb9fae */ /* 0x000fe2000b981a04 */
[----:B------:R-:W-:Y:S01]  /*22470*/  @!P4 R2UR UR4, R134 ;  /* 0x000000008604c2ca */ /* 0x000fe200000e0000 */
[----:B------:R-:W-:Y:S01]  /*22480*/  IMAD.X R143, R136, 0x1, R211, P0 ;  /* 0x00000001888f7824 */ /* 0x000fe200000e06d3 */
[----:B------:R-:W-:Y:S01]  /*22490*/  @!P4 R2UR UR5, R135 ;  /* 0x000000008705c2ca */ /* 0x000fe200000e0000 */
[----:B------:R1:W-:Y:S01]  /*224a0*/  @P1 STS.128 [R235+0x8000], RZ ;  /* 0x008000ffeb001388 */ /* 0x0003e20000000c00 */
[-C--:B------:R-:W-:Y:S02]  /*224b0*/  IADD3 R140, P0, PT, R142, R3.reuse, RZ ;  /* 0x000000038e8c7210 */ /* 0x080fe40007f1e0ff */
[C---:B------:R-:W-:Y:S01]  /*224c0*/  @!P4 R2UR UR14, R134.reuse ;  /* 0x00000000860ec2ca */ /* 0x040fe200000e0000 */
[----:B------:R-:W-:Y:S01]  /*224d0*/  @!PT LDS RZ, [RZ] ;  /* 0x00000000fffff984 */ /* 0x000fe20000000800 */
[----:B------:R-:W-:Y:S01]  /*224e0*/  @!PT LDS RZ, [RZ] ;  /* 0x00000000fffff984 */ /* 0x000fe20000000800 */
[----:B------:R-:W-:Y:S01]  /*224f0*/  @!PT LDS RZ, [RZ] ;  /* 0x00000000fffff984 */ /* 0x000fe20000000800 */
[----:B------:R-:W-:Y:S01]  /*22500*/  @!P4 LDGSTS.E.BYPASS.LTC128B.128 [R235+0x4800], desc[UR12][R142.64] ;  /* 0x048000008eebcfae */ /* 0x000fe2000b981a0c */
[----:B------:R-:W-:Y:S01]  /*22510*/  @!P1 R2UR UR12, R134 ;  /* 0x00000000860c92ca */ /* 0x000fe200000e0000 */
[--C-:B------:R-:W-:Y:S01]  /*22520*/  IMAD.X R141, R143, 0x1, R136.reuse, P0 ;  /* 0x000000018f8d7824 */ /* 0x100fe200000e0688 */
[C---:B------:R-:W-:Y:S01]  /*22530*/  @!P1 R2UR UR13, R135.reuse ;  /* 0x00000000870d92ca */ /* 0x040fe200000e0000 */
[----:B------:R1:W-:Y:S01]  /*22540*/  @P4 STS.128 [R235+0x4800], RZ ;  /* 0x004800ffeb004388 */ /* 0x0003e20000000c00 */
[-C--:B------:R-:W-:Y:S02]  /*22550*/  IADD3 R138, P0, PT, R140, R3.reuse, RZ ;  /* 0x000000038c8a7210 */ /* 0x080fe40007f1e0ff */
[----:B------:R-:W-:Y:S01]  /*22560*/  @!P4 R2UR UR15, R135 ;  /* 0x00000000870fc2ca */ /* 0x000fe200000e0000 */
[----:B------:R-:W-:Y:S01]  /*22570*/  @!PT LDS RZ, [RZ] ;  /* 0x00000000fffff984 */ /* 0x000fe20000000800 */
[----:B------:R-:W-:Y:S01]  /*22580*/  @!PT LDS RZ, [RZ] ;  /* 0x00000000fffff984 */ /* 0x000fe20000000800 */
[----:B------:R-:W-:Y:S01]  /*22590*/  @!PT LDS RZ, [RZ] ;  /* 0x00000000fffff984 */ /* 0x000fe20000000800 */
[----:B------:R-:W-:Y:S01]  /*225a0*/  @!P1 LDGSTS.E.BYPASS.LTC128B.128 [R235+0x8800], desc[UR10][R142.64+0x80] ;  /* 0x088000808eeb9fae */ /* 0x000fe2000b981a0a */
[----:B------:R-:W-:Y:S01]  /*225b0*/  @!P4 R2UR UR10, R134 ;  /* 0x00000000860ac2ca */ /* 0x000fe200000e0000 */
[--C-:B------:R-:W-:Y:S01]  /*225c0*/  IMAD.X R139, R141, 0x1, R136.reuse, P0 ;  /* 0x000000018d8b7824 */ /* 0x100fe200000e0688 */
[----:B------:R-:W-:Y:S01]  /*225d0*/  @!P4 R2UR UR11, R135 ;  /* 0x00000000870bc2ca */ /* 0x000fe200000e0000 */
[----:B------:R1:W-:Y:S01]  /*225e0*/  @P1 STS.128 [R235+0x8800], RZ ;  /* 0x008800ffeb001388 */ /* 0x0003e20000000c00 */
[-C--:B------:R-:W-:Y:S03]  /*225f0*/  IADD3 R144, P0, PT, R138, R3.reuse, RZ ;  /* 0x000000038a907210 */ /* 0x080fe60007f1e0ff */
[----:B------:R-:W-:Y:S01]  /*22600*/  @!PT LDS RZ, [RZ] ;  /* 0x00000000fffff984 */ /* 0x000fe20000000800 */
[----:B------:R-:W-:Y:S01]  /*22610*/  @!PT LDS RZ, [RZ] ;  /* 0x00000000fffff984 */ /* 0x000fe20000000800 */
[----:B------:R-:W-:Y:S01]  /*22620*/  @!PT LDS RZ, [RZ] ;  /* 0x00000000fffff984 */ /* 0x000fe20000000800 */
[----:B------:R-:W-:Y:S01]  /*22630*/  @!P4 LDGSTS.E.BYPASS.LTC128B.128 [R235+0x5000], desc[UR4][R140.64] ;  /* 0x050000008cebcfae */ /* 0x000fe2000b981a04 */
[C---:B------:R-:W-:Y:S01]  /*22640*/  @!P1 R2UR UR4, R134.reuse ;  /* 0x00000000860492ca */ /* 0x040fe200000e0000 */
[--C-:B------:R-:W-:Y:S01]  /*22650*/  IMAD.X R145, R139, 0x1, R136.reuse, P0 ;  /* 0x000000018b917824 */ /* 0x100fe200000e0688 */
[C---:B------:R-:W-:Y:S01]  /*22660*/  @!P1 R2UR UR5, R135.reuse ;  /* 0x00000000870592ca */ /* 0x040fe200000e0000 */
[----:B------:R1:W-:Y:S04]  /*22670*/  @P4 STS.128 [R235+0x5000], RZ ;  /* 0x005000ffeb004388 */ /* 0x0003e80000000c00 */
[----:B------:R-:W-:Y:S01]  /*22680*/  @!PT LDS RZ, [RZ] ;  /* 0x00000000fffff984 */ /* 0x000fe20000000800 */
[----:B------:R-:W-:Y:S01]  /*22690*/  @!PT LDS RZ, [RZ] ;  /* 0x00000000fffff984 */ /* 0x000fe20000000800 */
[----:B------:R-:W-:Y:S01]  /*226a0*/  @!PT LDS RZ, [RZ] ;  /* 0x00000000fffff984 */ /* 0x000fe20000000800 */
[----:B------:R2:W-:Y:S01]  /*226b0*/  @!P1 LDGSTS.E.BYPASS.LTC128B.128 [R235+0x9000], desc[UR12][R140.64+0x80] ;  /* 0x090000808ceb9fae */ /* 0x0005e2000b981a0c */
[C---:B------:R-:W-:Y:S02]  /*226c0*/  @!P4 R2UR UR12, R134.reuse ;  /* 0x00000000860cc2ca */ /* 0x040fe400000e0000 */
[C---:B------:R-:W-:Y:S01]  /*226d0*/  @!P4 R2UR UR13, R135.reuse ;  /* 0x00000000870dc2ca */ /* 0x040fe200000e0000 */
[----:B------:R1:W-:Y:S04]  /*226e0*/  @P1 STS.128 [R235+0x9000], RZ ;  /* 0x009000ffeb001388 */ /* 0x0003e80000000c00 */
[----:B------:R-:W-:Y:S01]  /*226f0*/  @!PT LDS RZ, [RZ] ;  /* 0x00000000fffff984 */ /* 0x000fe20000000800 */
[----:B------:R-:W-:Y:S01]  /*22700*/  @!PT LDS RZ, [RZ] ;  /* 0x00000000fffff984 */ /* 0x000fe20000000800 */
[----:B------:R-:W-:Y:S01]  /*22710*/  @!PT LDS RZ, [RZ] ;  /* 0x00000000fffff984 */ /* 0x000fe20000000800 */
[----:B------:R-:W-:Y:S01]  /*22720*/  @!P4 LDGSTS.E.BYPASS.LTC128B.128 [R235+0x5800], desc[UR10][R138.64] ;  /* 0x058000008aebcfae */ /* 0x000fe2000b981a0a */
[C---:B------:R-:W-:Y:S02]  /*22730*/  @!P1 R2UR UR10, R134.reuse ;  /* 0x00000000860a92ca */ /* 0x040fe400000e0000 */
        /* <DEDUP_REMOVED lines=12> */
[----:B------:R1:W-:Y:S01]  /*22800*/  @!P4 LDGSTS.E.BYPASS.LTC128B.128 [R235+0x6000], desc[UR12][R144.64] ;  /* 0x0600000090ebcfae */ /* 0x0003e2000b981a0c */
[----:B------:R-:W-:Y:S02]  /*22810*/  @!P1 R2UR UR12, R134 ;  /* 0x00000000860c92ca */ /* 0x000fe400000e0000 */
[-C--:B--2---:R-:W-:Y:S01]  /*22820*/  IADD3 R140, P0, PT, R144, R3.reuse, RZ ;  /* 0x00000003908c7210 */ /* 0x084fe20007f1e0ff */
[----:B------:R1:W-:Y:S01]  /*22830*/  @P4 STS.128 [R235+0x6000], RZ ;  /* 0x006000ffeb004388 */ /* 0x0003e20000000c00 */
[----:B------:R-:W-:Y:S03]  /*22840*/  @!P1 R2UR UR13, R135 ;  /* 0x00000000870d92ca */ /* 0x000fe600000e0000 */
[----:B------:R-:W-:Y:S01]  /*22850*/  @!PT LDS RZ, [RZ] ;  /* 0x00000000fffff984 */ /* 0x000fe20000000800 */
[----:B------:R-:W-:Y:S01]  /*22860*/  @!PT LDS RZ, [RZ] ;  /* 0x00000000fffff984 */ /* 0x000fe20000000800 */
[----:B------:R-:W-:Y:S01]  /*22870*/  @!PT LDS RZ, [RZ] ;  /* 0x00000000fffff984 */ /* 0x000fe20000000800 */
[----:B------:R1:W-:Y:S01]  /*22880*/  @!P1 LDGSTS.E.BYPASS.LTC128B.128 [R235+0xa000], desc[UR10][R144.64+0x80] ;  /* 0x0a00008090eb9fae */ /* 0x0003e2000b981a0a */
[--C-:B------:R-:W-:Y:S01]  /*22890*/  IMAD.X R141, R145, 0x1, R136.reuse, P0 ;  /* 0x00000001918d7824 */ /* 0x100fe200000e0688 */
[C---:B------:R-:W-:Y:S02]  /*228a0*/  @!P4 R2UR UR10, R134.reuse ;  /* 0x00000000860ac2ca */ /* 0x040fe400000e0000 */
[----:B------:R1:W-:Y:S01]  /*228b0*/  @P1 STS.128 [R235+0xa000], RZ ;  /* 0x00a000ffeb001388 */ /* 0x0003e20000000c00 */
[C---:B------:R-:W-:Y:S03]  /*228c0*/  @!P4 R2UR UR11, R135.reuse ;  /* 0x00000000870bc2ca */ /* 0x040fe600000e0000 */
[----:B------:R-:W-:Y:S01]  /*228d0*/  @!PT LDS RZ, [RZ] ;  /* 0x00000000fffff984 */ /* 0x000fe20000000800 */
[----:B------:R-:W-:Y:S01]  /*228e0*/  @!PT LDS RZ, [RZ] ;  /* 0x00000000fffff984 */ /* 0x000fe20000000800 */
[----:B------:R-:W-:Y:S01]  /*228f0*/  @!PT LDS RZ, [RZ] ;  /* 0x00000000fffff984 */ /* 0x000fe20000000800 */
[----:B------:R1:W-:Y:S01]  /*22900*/  @!P4 LDGSTS.E.BYPASS.LTC128B.128 [R235+0x6800], desc[UR4][R140.64] ;  /* 0x068000008cebcfae */ /* 0x0003e2000b981a04 */
[----:B------:R-:W-:Y:S02]  /*22910*/  @!P1 R2UR UR4, R134 ;  /* 0x00000000860492ca */ /* 0x000fe400000e0000 */
[-C--:B---3--:R-:W-:Y:S01]  /*22920*/  IADD3 R138, P5, PT, R140, R3.reuse, RZ ;  /* 0x000000038c8a7210 */ /* 0x088fe20007fbe0ff */
[----:B------:R1:W-:Y:S01]  /*22930*/  @P4 STS.128 [R235+0x6800], RZ ;  /* 0x006800ffeb004388 */ /* 0x0003e20000000c00 */
[----:B------:R-:W-:Y:S02]  /*22940*/  @!P1 R2UR UR5, R135 ;  /* 0x00000000870592ca */ /* 0x000fe400000e0000 */
[----:B------:R-:W-:Y:S01]  /*22950*/  IADD3 R142, P0, PT, R138, R3, RZ ;  /* 0x000000038a8e7210 */ /* 0x000fe20007f1e0ff */
        /* <DEDUP_REMOVED lines=28> */
.L_x_6674:
[----:B------:R-:W-:Y:S05]  /*22b20*/  BSYNC.RECONVERGENT B1 ;  /* 0x0000000000017941 */ /* 0x000fea0003800200 */
.L_x_6673:
[----:B------:R-:W-:Y:S01]  /*22b30*/  VIADD R3, R234, 0xffffffc0 ;  /* 0xffffffc0ea037836 */ /* 0x000fe20000000000 */
[----:B------:R-:W-:Y:S01]  /*22b40*/  R2UR UR5, R135 ;  /* 0x00000000870572ca */ /* 0x000fe200000e0000 */
[C---:B------:R-:W-:Y:S01]  /*22b50*/  VIADD R135, R233.reuse, 0x41 ;  /* 0x00000041e9877836 */ /* 0x040fe20000000000 */
[----:B------:R-:W-:Y:S01]  /*22b60*/  R2UR UR4, R134 ;  /* 0x00000000860472ca */ /* 0x000fe200000e0000 */
[----:B------:R-:W-:Y:S01]  /*22b70*/  VIADD R136, R233, 0x40 ;  /* 0x00000040e9887836 */ /* 0x000fe20000000000 */
[----:B------:R-:W-:Y:S01]  /*22b80*/  ISETP.GE.AND P0, PT, R3, R230, PT ;  /* 0x000000e60300720c */ /* 0x000fe20003f06270 */
[----:B------:R-:W-:Y:S01]  /*22b90*/  VIADD R134, R233, 0x38 ;  /* 0x00000038e9867836 */ /* 0x000fe20000000000 */
[----:B------:R-:W-:Y:S01]  /*22ba0*/  ISETP.GE.AND P5, PT, R3, R228, PT ;  /* 0x000000e40300720c */ /* 0x000fe20003fa6270 */
[----:B------:R-:W-:Y:S01]  /*22bb0*/  VIADD R137, R233, 0x30 ;  /* 0x00000030e9897836 */ /* 0x000fe20000000000 */
[C---:B------:R-:W-:Y:S01]  /*22bc0*/  ISETP.GE.AND P6, PT, R3.reuse, R229, PT ;  /* 0x000000e50300720c */ /* 0x040fe20003fc6270 */
[C---:B------:R-:W-:Y:S01]  /*22bd0*/  VIADD R153, R234.reuse, 0xffffffc8 ;  /* 0xffffffc8ea997836 */ /* 0x040fe20000000000 */
[----:B------:R-:W-:Y:S01]  /*22be0*/  ISETP.GE.AND P4, PT, R3, R227, PT ;  /* 0x000000e30300720c */ /* 0x000fe20003f86270 */
[----:B------:R-:W-:Y:S01]  /*22bf0*/  VIADD R3, R233, 0x39 ;  /* 0x00000039e9037836 */ /* 0x000fe20000000000 */
[----:B------:R-:W-:Y:S01]  /*22c00*/  IABS R135, R135 ;  /* 0x0000008700877213 */ /* 0x000fe20000000000 */
[C---:B-1----:R-:W-:Y:S01]  /*22c10*/  VIADD R144, R234.reuse, 0x1 ;  /* 0x00000001ea907836 */ /* 0x042fe20000000000 */
        /* <DEDUP_REMOVED lines=8> */
[----:B------:R-:W-:Y:S01]  /*22ca0*/  I2FP.F32.S32 R136, R136 ;  /* 0x0000008800887245 */ /* 0x000fe20000201400 */
[----:B------:R-:W-:Y:S01]  /*22cb0*/  FFMA.FTZ R6, -R221, R135, R6 ;  /* 0x00000087dd067223 */ /* 0x000fe20000010106 */
[----:B------:R-:W-:Y:S02]  /*22cc0*/  VIADD R135, R233, 0x31 ;  /* 0x00000031e9877836 */ /* 0x000fe40000000000 */
[CC--:B------:R-:W-:Y:S01]  /*22cd0*/  FFMA.FTZ R4, -R221.reuse, R3.reuse, R4 ;  /* 0x00000003dd047223 */ /* 0x0c0fe20000010104 */
[----:B------:R-:W-:Y:S01]  /*22ce0*/  FFMA.FTZ R10, -R221, R3, R10 ;  /* 0x00000003dd0a7223 */ /* 0x000fe2000001010a */
[----:B------:R-:W-:Y:S01]  /*22cf0*/  IABS R134, R134 ;  /* 0x0000008600867213 */ /* 0x000fe20000000000 */
        /* <DEDUP_REMOVED lines=8> */
[CC--:B------:R-:W-:Y:S01]  /*22d80*/  FFMA.FTZ R11, -R221.reuse, R134.reuse, R11 ;  /* 0x00000086dd0b7223 */ /* 0x0c0fe2000001010b */
[----:B------:R-:W-:Y:S01]  /*22d90*/  IABS R137, R137 ;  /* 0x0000008900897213 */ /* 0x000fe20000000000 */
[C---:B------:R-:W-:Y:S01]  /*22da0*/  FFMA.FTZ R5, -R221.reuse, R134, R5 ;  /* 0x00000086dd057223 */ /* 0x040fe20000010105 */
[----:B------:R-:W-:Y:S01]  /*22db0*/  I2FP.F32.S32 R3, R3 ;  /* 0x0000000300037245 */ /* 0x000fe20000201400 */
[C---:B------:R-:W-:Y:S01]  /*22dc0*/  FFMA.FTZ R14, -R221.reuse, R135, R14 ;  /* 0x00000087dd0e7223 */ /* 0x040fe2000001010e */
[----:B------:R-:W-:Y:S01]  /*22dd0*/  I2FP.F32.S32 R134, R137 ;  /* 0x0000008900867245 */ /* 0x000fe20000201400 */
[----:B------:R-:W-:Y:S01]  /*22de0*/  FFMA.FTZ R8, -R221, R135, R8 ;  /* 0x00000087dd087223 */ /* 0x000fe20000010108 */
[----:B------:R-:W-:Y:S01]  /*22df0*/  IABS R136, R136 ;  /* 0x0000008800887213 */ /* 0x000fe20000000000 */
[----:B------:R-:W-:Y:S02]  /*22e00*/  VIADD R137, R233, 0x20 ;  /* 0x00000020e9897836 */ /* 0x000fe40000000000 */
[-C--:B------:R-:W-:Y:S01]  /*22e10*/  FFMA.FTZ R12, -R221, R3.reuse, R12 ;  /* 0x00000003dd0c7223 */ /* 0x080fe2000001010c */
[----:B------:R-:W-:Y:S01]  /*22e20*/  VIADD R135, R233, 0x21 ;  /* 0x00000021e9877836 */ /* 0x000fe20000000000 */
[----:B------:R-:W-:Y:S01]  /*22e30*/  I2FP.F32.S32 R136, R136 ;  /* 0x0000008800887245 */ /* 0x000fe20000201400 */
[----:B------:R-:W-:Y:S01]  /*22e40*/  FFMA.FTZ R18, -R221, R3, R18 ;  /* 0x00000003dd127223 */ /* 0x000fe20000010112 */
[----:B------:R-:W-:Y:S01]  /*22e50*/  VIADD R3, R233, 0x19 ;  /* 0x00000019e9037836 */ /* 0x000fe20000000000 */
[----:B------:R-:W-:Y:S01]  /*22e60*/  IABS R137, R137 ;  /* 0x0000008900897213 */ /* 0x000fe20000000000 */
[C---:B------:R-:W-:Y:S01]  /*22e70*/  FFMA.FTZ R15, -R221.reuse, R134, R15 ;  /* 0x00000086dd0f7223 */ /* 0x040fe2000001010f */
[----:B------:R-:W-:Y:S01]  /*22e80*/  IABS R135, R135 ;  /* 0x0000008700877213 */ /* 0x000fe20000000000 */
[CC--:B------:R-:W-:Y:S01]  /*22e90*/  FFMA.FTZ R13, -R221.reuse, R136.reuse, R13 ;  /* 0x00000088dd0d7223 */ /* 0x0c0fe2000001010d */
[C---:B------:R-:W-:Y:S01]  /*22ea0*/  FFMA.FTZ R19, -R221.reuse, R136, R19 ;  /* 0x00000088dd137223 */ /* 0x040fe20000010113 */
[----:B------:R-:W-:Y:S01]  /*22eb0*/  IABS R3, R3 ;  /* 0x0000000300037213 */ /* 0x000fe20000000000 */
[----:B------:R-:W-:Y:S01]  /*22ec0*/  FFMA.FTZ R9, -R221, R134, R9 ;  /* 0x00000086dd097223 */ /* 0x000fe20000010109 */
[----:B------:R-:W-:Y:S01]  /*22ed0*/  I2FP.F32.S32 R136, R137 ;  /* 0x0000008900887245 */ /* 0x000fe20000201400 */
[C---:B------:R-:W-:Y:S01]  /*22ee0*/  VIADD R137, R233.reuse, 0x11 ;  /* 0x00000011e9897836 */ /* 0x040fe20000000000 */
[----:B------:R-:W-:Y:S01]  /*22ef0*/  I2FP.F32.S32 R135, R135 ;  /* 0x0000008700877245 */ /* 0x000fe20000201400 */
[----:B------:R-:W-:Y:S01]  /*22f00*/  VIADD R134, R233, 0x18 ;  /* 0x00000018e9867836 */ /* 0x000fe20000000000 */
[----:B------:R-:W-:Y:S01]  /*22f10*/  I2FP.F32.S32 R3, R3 ;  /* 0x0000000300037245 */ /* 0x000fe20000201400 */
[CC--:B------:R-:W-:Y:S01]  /*22f20*/  FFMA.FTZ R17, -R221.reuse, R136.reuse, R17 ;  /* 0x00000088dd117223 */ /* 0x0c0fe20000010111 */
[----:B------:R-:W-:Y:S01]  /*22f30*/  IABS R137, R137 ;  /* 0x0000008900897213 */ /* 0x000fe20000000000 */
[CC--:B------:R-:W-:Y:S01]  /*22f40*/  FFMA.FTZ R16, -R221.reuse, R135.reuse, R16 ;  /* 0x00000087dd107223 */ /* 0x0c0fe20000010110 */
[----:B------:R-:W-:Y:S01]  /*22f50*/  FFMA.FTZ R22, -R221, R135, R22 ;  /* 0x00000087dd167223 */ /* 0x000fe20000010116 */
[----:B------:R-:W-:Y:S02]  /*22f60*/  VIADD R135, R233, 0x9 ;  /* 0x00000009e9877836 */ /* 0x000fe40000000000 */
[CC--:B------:R-:W-:Y:S01]  /*22f70*/  FFMA.FTZ R20, -R221.reuse, R3.reuse, R20 ;  /* 0x00000003dd147223 */ /* 0x0c0fe20000010114 */
[----:B------:R-:W-:Y:S01]  /*22f80*/  FFMA.FTZ R26, -R221, R3, R26 ;  /* 0x00000003dd1a7223 */ /* 0x000fe2000001011a */
[----:B------:R-:W-:Y:S01]  /*22f90*/  I2FP.F32.S32 R137, R137 ;  /* 0x0000008900897245 */ /* 0x000fe20000201400 */
[----:B------:R-:W-:Y:S01]  /*22fa0*/  VIADD R3, R233, 0x1 ;  /* 0x00000001e9037836 */ /* 0x000fe20000000000 */
        /* <DEDUP_REMOVED lines=8> */
[----:B------:R-:W-:Y:S01]  /*23030*/  VIADD R136, R233, 0x10 ;  /* 0x00000010e9887836 */ /* 0x000fe20000000000 */
[----:B------:R-:W-:Y:S01]  /*23040*/  I2FP.F32.S32 R3, R3 ;  /* 0x0000000300037245 */ /* 0x000fe20000201400 */
[C---:B------:R-:W-:Y:S01]  /*23050*/  VIADD R146, R234.reuse, 0xffffffd9 ;  /* 0xffffffd9ea927836 */ /* 0x040fe20000000000 */
        /* <DEDUP_REMOVED lines=9> */
[C---:B------:R-:W-:Y:S01]  /*230f0*/  VIADD R141, R234.reuse, 0xffffffe1 ;  /* 0xffffffe1ea8d7836 */ /* 0x040fe20000000000 */
[----:B------:R-:W-:Y:S01]  /*23100*/  I2FP.F32.S32 R134, R134 ;  /* 0x0000008600867245 */ /* 0x000fe20000201400 */
[CC--:B------:R-:W-:Y:S01]  /*23110*/  FFMA.FTZ R46, -R221.reuse, R3.reuse, R46 ;  /* 0x00000003dd2e7223 */ /* 0x0c0fe2000001012e */
        /* <DEDUP_REMOVED lines=17> */
[----:B------:R-:W-:Y:S01]  /*23230*/  IABS R134, R134 ;  /* 0x0000008600867213 */ /* 0x000fe20000000000 */
[----:B------:R-:W-:Y:S02]  /*23240*/  VIADD R136, R233, 0xfffffff8 ;  /* 0xfffffff8e9887836 */ /* 0x000fe40000000000 */
[CC--:B------:R-:W-:Y:S01]  /*23250*/  FFMA.FTZ R44, -R221.reuse, R3.reuse, R44 ;  /* 0x00000003dd2c7223 */ /* 0x0c0fe2000001012c */
[----:B------:R-:W-:Y:S01]  /*23260*/  FFMA.FTZ R50, -R221, R3, R50 ;  /* 0x00000003dd327223 */ /* 0x000fe20000010132 */
[----:B------:R-:W-:Y:S01]  /*23270*/  I2FP.F32.S32 R135, R135 ;  /* 0x0000008700877245 */ /* 0x000fe20000201400 */
[----:B------:R-:W-:Y:S01]  /*23280*/  VIADD R3, R233, 0xffffffd9 ;  /* 0xffffffd9e9037836 */ /* 0x000fe20000000000 */
[----:B------:R-:W-:Y:S01]  /*23290*/  I2FP.F32.S32 R134, R134 ;  /* 0x0000008600867245 */ /* 0x000fe20000201400 */
[----:B------:R-:W-:Y:S01]  /*232a0*/  VIADD R231, R231, 0xffffff80 ;  /* 0xffffff80e7e77836 */ /* 0x000fe20000000000 */
[----:B------:R-:W-:Y:S01]  /*232b0*/  IABS R136, R136 ;  /* 0x0000008800887213 */ /* 0x000fe20000000000 */
[----:B------:R-:W-:Y:S01]  /*232c0*/  FFMA.FTZ R64, -R221, R135, R64 ;  /* 0x00000087dd407223 */ /* 0x000fe20000010140 */
[----:B------:R-:W-:Y:S01]  /*232d0*/  IABS R3, R3 ;  /* 0x0000000300037213 */ /* 0x000fe20000000000 */
[----:B------:R-:W-:Y:S02]  /*232e0*/  VIADD R135, R233, 0xffffffe1 ;  /* 0xffffffe1e9877836 */ /* 0x000fe40000000000 */
[CC--:B------:R-:W-:Y:S01]  /*232f0*/  FFMA.FTZ R29, -R221.reuse, R134.reuse, R29 ;  /* 0x00000086dd1d7223 */ /* 0x0c0fe2000001011d */
[----:B------:R-:W-:Y:S01]  /*23300*/  FFMA.FTZ R35, -R221, R134, R35 ;  /* 0x00000086dd237223 */ /* 0x000fe20000010123 */
[----:B------:R-:W-:Y:S01]  /*23310*/  I2FP.F32.S32 R136, R136 ;  /* 0x0000008800887245 */ /* 0x000fe20000201400 */
[----:B------:R-:W-:Y:S01]  /*23320*/  VIADD R134, R233, 0xfffffff0 ;  /* 0xfffffff0e9867836 */ /* 0x000fe20000000000 */
[----:B------:R-:W-:Y:S02]  /*23330*/  I2FP.F32.S32 R3, R3 ;  /* 0x0000000300037245 */ /* 0x000fe40000201400 */
        /* <DEDUP_REMOVED lines=22> */
[----:B------:R-:W-:Y:S01]  /*234a0*/  IABS R135, R135 ;  /* 0x0000008700877213 */ /* 0x000fe20000000000 */
[C---:B------:R-:W-:Y:S01]  /*234b0*/  FFMA.FTZ R51, -R221.reuse, R136, R51 ;  /* 0x00000088dd337223 */ /* 0x040fe20000010133 */
[----:B------:R-:W-:Y:S01]  /*234c0*/  I2FP.F32.S32 R136, R137 ;  /* 0x0000008900887245 */ /* 0x000fe20000201400 */
[CC--:B------:R-:W-:Y:S01]  /*234d0*/  FFMA.FTZ R56, -R221.reuse, R3.reuse, R56 ;  /* 0x00000003dd387223 */ /* 0x0c0fe20000010138 */
[----:B------:R-:W-:Y:S01]  /*234e0*/  IABS R134, R134 ;  /* 0x0000008600867213 */ /* 0x000fe20000000000 */
[----:B------:R-:W-:Y:S01]  /*234f0*/  FFMA.FTZ R62, -R221, R3, R62 ;  /* 0x00000003dd3e7223 */ /* 0x000fe2000001013e */
[----:B------:R-:W-:Y:S01]  /*23500*/  VIADD R137, R233, 0xffffffc8 ;  /* 0xffffffc8e9897836 */ /* 0x000fe20000000000 */
[----:B------:R-:W-:Y:S01]  /*23510*/  I2FP.F32.S32 R3, R135 ;  /* 0x0000008700037245 */ /* 0x000fe20000201400 */
[C---:B------:R-:W-:Y:S01]  /*23520*/  FFMA.FTZ R55, -R221.reuse, R136, R55 ;  /* 0x00000088dd377223 */ /* 0x040fe20000010137 */
[----:B------:R-:W2:Y:S01]  /*23530*/  LD.E R135, desc[UR4][R132.64+0xdc] ;  /* 0x0000dc0484877980 */ /* 0x000ea2000c101900 */
[----:B------:R-:W-:Y:S01]  /*23540*/  I2FP.F32.S32 R134, R134 ;  /* 0x0000008600867245 */ /* 0x000fe20000201400 */
[----:B------:R-:W-:Y:S01]  /*23550*/  FFMA.FTZ R49, -R221, R136, R49 ;  /* 0x00000088dd317223 */ /* 0x000fe20000010131 */
[----:B------:R-:W-:Y:S01]  /*23560*/  IABS R137, R137 ;  /* 0x0000008900897213 */ /* 0x000fe20000000000 */
[----:B------:R-:W-:Y:S01]  /*23570*/  VIADD R136, R233, 0xffffffd0 ;  /* 0xffffffd0e9887836 */ /* 0x000fe20000000000 */
[----:B------:R-:W-:Y:S01]  /*23580*/  IABS R138, R233 ;  /* 0x000000e9008a7213 */ /* 0x000fe20000000000 */
[CC--:B------:R-:W-:Y:S01]  /*23590*/  FFMA.FTZ R53, -R221.reuse, R134.reuse, R53 ;  /* 0x00000086dd357223 */ /* 0x0c0fe20000010135 */
        /* <DEDUP_REMOVED lines=8> */
[----:B------:R-:W-:Y:S02]  /*23620*/  VIADD R134, R234, 0xfffffff9 ;  /* 0xfffffff9ea867836 */ /* 0x000fe40000000000 */
[CC--:B------:R-:W-:Y:S01]  /*23630*/  FFMA.FTZ R39, -R221.reuse, R138.reuse, R39 ;  /* 0x0000008add277223 */ /* 0x0c0fe20000010127 */
[----:B------:R-:W-:Y:S01]  /*23640*/  FFMA.FTZ R33, -R221, R138, R33 ;  /* 0x0000008add217223 */ /* 0x000fe20000010121 */
[----:B------:R-:W-:Y:S01]  /*23650*/  I2FP.F32.S32 R136, R136 ;  /* 0x0000008800887245 */ /* 0x000fe20000201400 */
[----:B------:R-:W-:Y:S01]  /*23660*/  VIADD R138, R233, 0xffffffc0 ;  /* 0xffffffc0e98a7836 */ /* 0x000fe20000000000 */
[----:B------:R-:W-:Y:S01]  /*23670*/  ISETP.GE.AND P1, PT, R134, R230, PT ;  /* 0x000000e68600720c */ /* 0x000fe20003f26270 */
[C---:B------:R-:W-:Y:S01]  /*23680*/  FFMA.FTZ R66, -R221.reuse, R3, R66 ;  /* 0x00000003dd427223 */ /* 0x040fe20000010142 */
[----:B------:R-:W-:Y:S01]  /*23690*/  FSEL R161, R4, -INF , P0 ;  /* 0xff80000004a17808 */ /* 0x000fe20000000000 */
[----:B------:R-:W-:Y:S01]  /*236a0*/  FFMA.FTZ R63, -R221, R136, R63 ;  /* 0x00000088dd3f7223 */ /* 0x000fe2000001013f */
[----:B------:R-:W-:Y:S01]  /*236b0*/  ISETP.GE.AND P0, PT, R153, R230, PT ;  /* 0x000000e69900720c */ /* 0x000fe20003f06270 */
[----:B------:R-:W-:Y:S01]  /*236c0*/  FFMA.FTZ R57, -R221, R136, R57 ;  /* 0x00000088dd397223 */ /* 0x000fe20000010139 */
[----:B------:R-:W-:Y:S01]  /*236d0*/  FSEL R245, R33, -INF , P1 ;  /* 0xff80000021f57808 */ /* 0x000fe20000800000 */
[C---:B------:R-:W-:Y:S01]  /*236e0*/  VIADD R136, R234.reuse, 0xffffffc1 ;  /* 0xffffffc1ea887836 */ /* 0x040fe20000000000 */
[----:B------:R-:W-:Y:S01]  /*236f0*/  IABS R138, R138 ;  /* 0x0000008a008a7213 */ /* 0x000fe20000000000 */
[----:B------:R-:W-:Y:S01]  /*23700*/  VIADD R33, R234, 0xfffffff8 ;  /* 0xfffffff8ea217836 */ /* 0x000fe20000000000 */
[----:B------:R-:W-:Y:S01]  /*23710*/  ISETP.GE.AND P1, PT, R144, R228, PT ;  /* 0x000000e49000720c */ /* 0x000fe20003f26270 */
[----:B------:R-:W-:Y:S01]  /*23720*/  VIADD R4, R234, 0x38 ;  /* 0x00000038ea047836 */ /* 0x000fe20000000000 */
[----:B------:R-:W-:Y:S01]  /*23730*/  FSEL R159, R8, -INF , P0 ;  /* 0xff800000089f7808 */ /* 0x000fe20000000000 */
[----:B------:R-:W-:Y:S01]  /*23740*/  VIADD R8, R234, 0x31 ;  /* 0x00000031ea087836 */ /* 0x000fe20000000000 */
[----:B------:R-:W-:Y:S01]  /*23750*/  I2FP.F32.S32 R138, R138 ;  /* 0x0000008a008a7245 */ /* 0x000fe20000201400 */
[----:B------:R-:W-:Y:S01]  /*23760*/  VIADD R233, R233, 0x80 ;  /* 0x00000080e9e97836 */ /* 0x000fe20000000000 */
[----:B------:R-:W-:Y:S02]  /*23770*/  ISETP.GE.AND P0, PT, R149, R230, PT ;  /* 0x000000e69500720c */ /* 0x000fe40003f06270 */
[----:B------:R-:W-:Y:S01]  /*23780*/  FSEL R174, R39, -INF , P1 ;  /* 0xff80000027ae7808 */ /* 0x000fe20000800000 */
[----:B------:R-:W-:Y:S01]  /*23790*/  FFMA.FTZ R65, -R221, R138, R65 ;  /* 0x0000008add417223 */ /* 0x000fe20000010141 */
[-C--:B------:R-:W-:Y:S01]  /*237a0*/  ISETP.GE.AND P1, PT, R136, R230.reuse, PT ;  /* 0x000000e68800720c */ /* 0x080fe20003f26270 */
[----:B------:R-:W-:Y:S01]  /*237b0*/  VIADD R138, R234, 0xffffffe9 ;  /* 0xffffffe9ea8a7836 */ /* 0x000fe20000000000 */
[----:B------:R-:W-:Y:S01]  /*237c0*/  FSEL R157, R12, -INF , P0 ;  /* 0xff8000000c9d7808 */ /* 0x000fe20000000000 */
[C---:B------:R-:W-:Y:S01]  /*237d0*/  VIADD R39, R234.reuse, 0xfffffff1 ;  /* 0xfffffff1ea277836 */ /* 0x040fe20000000000 */
[-C--:B------:R-:W-:Y:S01]  /*237e0*/  ISETP.GE.AND P0, PT, R147, R230.reuse, PT ;  /* 0x000000e69300720c */ /* 0x080fe20003f06270 */
[----:B------:R-:W-:Y:S01]  /*237f0*/  VIADD R12, R234, 0x29 ;  /* 0x00000029ea0c7836 */ /* 0x000fe20000000000 */
[----:B------:R-:W-:Y:S02]  /*23800*/  FSEL R160, R5, -INF , P1 ;  /* 0xff80000005a07808 */ /* 0x000fe40000800000 */
        /* <DEDUP_REMOVED lines=37> */
[----:B------:R-:W-:Y:S01]  /*23a60*/  FSEL R184, R24, -INF , P1 ;  /* 0xff80000018b87808 */ /* 0x000fe20000800000 */
[----:B------:R-:W-:Y:S01]  /*23a70*/  VIADD R24, R234, 0x11 ;  /* 0x00000011ea187836 */ /* 0x000fe20000000000 */
[-C--:B------:R-:W-:Y:S02]  /*23a80*/  ISETP.GE.AND P5, PT, R146, R228.reuse, PT ;  /* 0x000000e49200720c */ /* 0x080fe40003fa6270 */
[----:B------:R-:W-:Y:S02]  /*23a90*/  ISETP.GE.AND P1, PT, R151, R228, PT ;  /* 0x000000e49700720c */ /* 0x000fe40003f26270 */
[----:B------:R-:W-:Y:S02]  /*23aa0*/  FSEL R164, R32, -INF , P0 ;  /* 0xff80000020a47808 */ /* 0x000fe40000000000 */
[----:B------:R-:W-:Y:S02]  /*23ab0*/  FSEL R32, R19, -INF , P5 ;  /* 0xff80000013207808 */ /* 0x000fe40002800000 */
[----:B------:R-:W-:Y:S02]  /*23ac0*/  ISETP.GE.AND P5, PT, R144, R230, PT ;  /* 0x000000e69000720c */ /* 0x000fe40003fa6270 */
[----:B------:R-:W-:Y:S02]  /*23ad0*/  FSEL R7, R11, -INF , P1 ;  /* 0xff8000000b077808 */ /* 0x000fe40000800000 */
[-C--:B------:R-:W-:Y:S02]  /*23ae0*/  ISETP.GE.AND P1, PT, R149, R228.reuse, PT ;  /* 0x000000e49500720c */ /* 0x080fe40003f26270 */
        /* <DEDUP_REMOVED lines=10> */
[----:B------:R-:W-:Y:S02]  /*23b90*/  FSEL R23, R23, -INF , P1 ;  /* 0xff80000017177808 */ /* 0x000fe40000800000 */
[----:B------:R-:W-:Y:S02]  /*23ba0*/  ISETP.GE.AND P5, PT, R139, R228, PT ;  /* 0x000000e48b00720c */ /* 0x000fe40003fa6270 */
[-C--:B------:R-:W-:Y:S02]  /*23bb0*/  ISETP.GE.AND P1, PT, R28, R230.reuse, PT ;  /* 0x000000e61c00720c */ /* 0x080fe40003f26270 */
[----:B------:R-:W-:Y:S02]  /*23bc0*/  FSEL R26, R26, -INF , P5 ;  /* 0xff8000001a1a7808 */ /* 0x000fe40002800000 */
        /* <DEDUP_REMOVED lines=36> */
[----:B------:R-:W-:Y:S02]  /*23e10*/  FSEL R245, R245, -INF , !P5 ;  /* 0xff800000f5f57808 */ /* 0x000fe40006800000 */
[----:B------:R-:W-:Y:S02]  /*23e20*/  FSEL R60, R60, -INF , P1 ;  /* 0xff8000003c3c7808 */ /* 0x000fe40000800000 */
[----:B------:R-:W-:Y:S02]  /*23e30*/  ISETP.GE.AND P5, PT, R6, R230, PT ;  /* 0x000000e60600720c */ /* 0x000fe40003fa6270 */
[----:B------:R-:W-:Y:S02]  /*23e40*/  FSEL R61, R61, -INF , P0 ;  /* 0xff8000003d3d7808 */ /* 0x000fe40000000000 */
[-C--:B------:R-:W-:Y:S02]  /*23e50*/  ISETP.GE.AND P1, PT, R25, R228.reuse, PT ;  /* 0x000000e41900720c */ /* 0x080fe40003f26270 */
[-C--:B------:R-:W-:Y:S02]  /*23e60*/  ISETP.GE.AND P0, PT, R24, R228.reuse, PT ;  /* 0x000000e41800720c */ /* 0x080fe40003f06270 */
[----:B------:R-:W-:Y:S02]  /*23e70*/  FSEL R152, R65, -INF , P5 ;  /* 0xff80000041987808 */ /* 0x000fe40002800000 */
[----:B------:R-:W-:Y:S02]  /*23e80*/  FSEL R46, R46, -INF , P1 ;  /* 0xff8000002e2e7808 */ /* 0x000fe40000800000 */
[----:B------:R-:W-:Y:S02]  /*23e90*/  ISETP.GE.AND P5, PT, R20, R228, PT ;  /* 0x000000e41400720c */ /* 0x000fe40003fa6270 */
        /* <DEDUP_REMOVED lines=9> */
[----:B------:R-:W-:Y:S02]  /*23f30*/  FSEL R19, R161, -INF , !P6 ;  /* 0xff800000a1137808 */ /* 0x000fe40007000000 */
[-C--:B------:R-:W-:Y:S02]  /*23f40*/  ISETP.GE.AND P6, PT, R151, R229.reuse, PT ;  /* 0x000000e59700720c */ /* 0x080fe40003fc6270 */
[----:B------:R-:W-:Y:S02]  /*23f50*/  FSEL R55, R55, -INF , P5 ;  /* 0xff80000037377808 */ /* 0x000fe40002800000 */
[----:B------:R-:W-:Y:S02]  /*23f60*/  FSEL R174, R174, -INF , !P1 ;  /* 0xff800000aeae7808 */ /* 0x000fe40004800000 */
[-C--:B------:R-:W-:Y:S02]  /*23f70*/  ISETP.GE.AND P5, PT, R10, R228.reuse, PT ;  /* 0x000000e40a00720c */ /* 0x080fe40003fa6270 */
[-C--:B------:R-:W-:Y:S02]  /*23f80*/  ISETP.GE.AND P1, PT, R14, R228.reuse, PT ;  /* 0x000000e40e00720c */ /* 0x080fe40003f26270 */
[----:B------:R-:W-:Y:S02]  /*23f90*/  FSEL R54, R54, -INF , P0 ;  /* 0xff80000036367808 */ /* 0x000fe40000000000 */
[-C--:B------:R-:W-:Y:S02]  /*23fa0*/  ISETP.GE.AND P0, PT, R12, R228.reuse, PT ;  /* 0x000000e40c00720c */ /* 0x080fe40003f06270 */
[----:B------:R-:W-:Y:S02]  /*23fb0*/  FSEL R13, R158, -INF , !P6 ;  /* 0xff8000009e0d7808 */ /* 0x000fe40007000000 */
[-C--:B------:R-:W-:Y:S02]  /*23fc0*/  ISETP.GE.AND P6, PT, R147, R229.reuse, PT ;  /* 0x000000e59300720c */ /* 0x080fe40003fc6270 */
[----:B------:R-:W-:Y:S02]  /*23fd0*/  FSEL R62, R62, -INF , P5 ;  /* 0xff8000003e3e7808 */ /* 0x000fe40002800000 */
[----:B------:R-:W-:Y:S02]  /*23fe0*/  FSEL R58, R58, -INF , P1 ;  /* 0xff8000003a3a7808 */ /* 0x000fe40000800000 */
[-C--:B------:R-:W-:Y:S02]  /*23ff0*/  ISETP.GE.AND P5, PT, R136, R229.reuse, PT ;  /* 0x000000e58800720c */ /* 0x080fe40003fa6270 */
[-C--:B------:R-:W-:Y:S02]  /*24000*/  ISETP.GE.AND P1, PT, R8, R228.reuse, PT ;  /* 0x000000e40800720c */ /* 0x080fe40003f26270 */
[----:B------:R-:W-:Y:S02]  /*24010*/  FSEL R165, R59, -INF , P0 ;  /* 0xff8000003ba57808 */ /* 0x000fe40000000000 */
[----:B------:R-:W-:Y:S02]  /*24020*/  FSEL R59, R155, -INF , !P6 ;  /* 0xff8000009b3b7808 */ /* 0x000fe40007000000 */
[-C--:B------:R-:W-:Y:S02]  /*24030*/  ISETP.GE.AND P6, PT, R141, R229.reuse, PT ;  /* 0x000000e58d00720c */ /* 0x080fe40003fc6270 */
[----:B------:R-:W-:Y:S02]  /*24040*/  FSEL R17, R160, -INF , !P5 ;  /* 0xff800000a0117808 */ /* 0x000fe40006800000 */
[----:B------:R-:W-:Y:S02]  /*24050*/  FSEL R63, R63, -INF , P1 ;  /* 0xff8000003f3f7808 */ /* 0x000fe40000800000 */
[----:B------:R-:W-:Y:S02]  /*24060*/  ISETP.GE.AND P5, PT, R149, R229, PT ;  /* 0x000000e59500720c */ /* 0x000fe40003fa6270 */
[----:B------:R-:W-:Y:S02]  /*24070*/  ISETP.GE.AND P1, PT, R136, R227, PT ;  /* 0x000000e38800720c */ /* 0x000fe40003f26270 */
[----:B------:R-:W-:Y:S02]  /*24080*/  ISETP.GE.AND P0, PT, R6, R228, PT ;  /* 0x000000e40600720c */ /* 0x000fe40003f06270 */
[----:B------:R-:W-:Y:S02]  /*24090*/  FSEL R188, R188, -INF , !P6 ;  /* 0xff800000bcbc7808 */ /* 0x000fe40007000000 */
[-C--:B------:R-:W-:Y:S02]  /*240a0*/  ISETP.GE.AND P6, PT, R139, R229.reuse, PT ;  /* 0x000000e58b00720c */ /* 0x080fe40003fc6270 */
[----:B------:R-:W-:Y:S02]  /*240b0*/  FSEL R41, R157, -INF , !P5 ;  /* 0xff8000009d297808 */ /* 0x000fe40006800000 */
[----:B------:R-:W-:Y:S02]  /*240c0*/  ISETP.GE.AND P5, PT, R146, R229, PT ;  /* 0x000000e59200720c */ /* 0x000fe40003fa6270 */
[----:B------:R-:W-:Y:S02]  /*240d0*/  FSEL R5, R5, -INF , !P1 ;  /* 0xff80000005057808 */ /* 0x000fe40004800000 */
[----:B------:R-:W-:Y:S02]  /*240e0*/  FSEL R136, R67, -INF , P0 ;  /* 0xff80000043887808 */ /* 0x000fe40000000000 */
[----:B------:R-:W-:Y:S02]  /*240f0*/  ISETP.GE.AND P1, PT, R149, R227, PT ;  /* 0x000000e39500720c */ /* 0x000fe40003f26270 */
[C---:B------:R-:W-:Y:S02]  /*24100*/  ISETP.GE.AND P0, PT, R153.reuse, R229, PT ;  /* 0x000000e59900720c */ /* 0x040fe40003f06270 */
[----:B------:R-:W-:Y:S02]  /*24110*/  FSEL R184, R184, -INF , !P6 ;  /* 0xff800000b8b87808 */ /* 0x000fe40007000000 */
[-C--:B------:R-:W-:Y:S02]  /*24120*/  ISETP.GE.AND P6, PT, R148, R227.reuse, PT ;  /* 0x000000e39400720c */ /* 0x080fe40003fc6270 */
        /* <DEDUP_REMOVED lines=9> */
[-C--:B------:R-:W-:Y:S02]  /*241c0*/  ISETP.GE.AND P5, PT, R39, R229.reuse, PT ;  /* 0x000000e52700720c */ /* 0x080fe40003fa6270 */
[----:B------:R-:W-:Y:S02]  /*241d0*/  FSEL R180, R37, -INF , !P1 ;  /* 0xff80000025b47808 */ /* 0x000fe40004800000 */
[----:B------:R-:W-:Y:S02]  /*241e0*/  FSEL R11, R150, -INF , !P4 ;  /* 0xff800000960b7808 */ /* 0x000fe40006000000 */
[----:B------:R-:W-:Y:S02]  /*241f0*/  FSEL R51, R156, -INF , !P0 ;  /* 0xff8000009c337808 */ /* 0x000fe40004000000 */
[C---:B------:R-:W-:Y:S02]  /*24200*/  ISETP.GE.AND P4, PT, R138.reuse, R229, PT ;  /* 0x000000e58a00720c */ /* 0x040fe40003f86270 */
[----:B------:R-:W-:Y:S02]  /*24210*/  ISETP.GE.AND P1, PT, R138, R227, PT ;  /* 0x000000e38a00720c */ /* 0x000fe40003f26270 */
[----:B------:R-:W-:Y:S02]  /*24220*/  FSEL R158, R22, -INF , !P6 ;  /* 0xff800000169e7808 */ /* 0x000fe40007000000 */
[----:B------:R-:W-:Y:S02]  /*24230*/  ISETP.GE.AND P0, PT, R142, R229, PT ;  /* 0x000000e58e00720c */ /* 0x000fe40003f06270 */
[----:B------:R-:W-:Y:S02]  /*24240*/  FMNMX3.FTZ R22, R0, R19, R17, !PT ;  /* 0x0000001300167276 */ /* 0x000fe40007810011 */
[----:B------:R-:W-:Y:S02]  /*24250*/  FSEL R182, R182, -INF , !P5 ;  /* 0xff800000b6b67808 */ /* 0x000fe40006800000 */
[----:B------:R-:W-:Y:S02]  /*24260*/  ISETP.GE.AND P5, PT, R33, R229, PT ;  /* 0x000000e52100720c */ /* 0x000fe40003fa6270 */
[----:B------:R-:W-:Y:S02]  /*24270*/  FSEL R183, R27, -INF , !P1 ;  /* 0xff8000001bb77808 */ /* 0x000fe40004800000 */
[----:B------:R-:W-:Y:S02]  /*24280*/  FSEL R181, R181, -INF , !P4 ;  /* 0xff800000b5b57808 */ /* 0x000fe40006000000 */
[----:B------:R-:W-:Y:S02]  /*24290*/  ISETP.GE.AND P1, PT, R33, R227, PT ;  /* 0x000000e32100720c */ /* 0x000fe40003f26270 */
[----:B------:R-:W-:Y:S02]  /*242a0*/  FSEL R190, R190, -INF , !P0 ;  /* 0xff800000bebe7808 */ /* 0x000fe40004000000 */
[----:B------:R-:W-:Y:S02]  /*242b0*/  ISETP.GE.AND P4, PT, R137, R229, PT ;  /* 0x000000e58900720c */ /* 0x000fe40003f86270 */
[----:B------:R-:W-:Y:S02]  /*242c0*/  FMNMX3.FTZ R22, R22, R15, R13, !PT ;  /* 0x0000000f16167276 */ /* 0x000fe4000781000d */
[-C--:B------:R-:W-:Y:S02]  /*242d0*/  ISETP.GE.AND P0, PT, R151, R227.reuse, PT ;  /* 0x000000e39700720c */ /* 0x080fe40003f06270 */
[----:B------:R-:W-:Y:S02]  /*242e0*/  FSEL R164, R164, -INF , !P5 ;  /* 0xff800000a4a47808 */ /* 0x000fe40006800000 */
[----:B------:R-:W-:Y:S02]  /*242f0*/  FSEL R168, R34, -INF , !P1 ;  /* 0xff80000022a87808 */ /* 0x000fe40004800000 */
[----:B------:R-:W-:Y:S02]  /*24300*/  ISETP.GE.AND P5, PT, R141, R227, PT ;  /* 0x000000e38d00720c */ /* 0x000fe40003fa6270 */
[----:B------:R-:W-:Y:S02]  /*24310*/  FSEL R162, R162, -INF , !P4 ;  /* 0xff800000a2a27808 */ /* 0x000fe40006000000 */
[----:B------:R-:W-:Y:S02]  /*24320*/  ISETP.GE.AND P1, PT, R18, R229, PT ;  /* 0x000000e51200720c */ /* 0x000fe40003f26270 */
[----:B------:R-:W-:Y:S02]  /*24330*/  FMNMX3.FTZ R22, R22, R41, R51, !PT ;  /* 0x0000002916167276 */ /* 0x000fe40007810033 */
[----:B------:R-:W-:Y:S02]  /*24340*/  FSEL R7, R7, -INF , !P0 ;  /* 0xff80000007077808 */ /* 0x000fe40004000000 */
[-C--:B------:R-:W-:Y:S02]  /*24350*/  ISETP.GE.AND P4, PT, R146, R227.reuse, PT ;  /* 0x000000e39200720c */ /* 0x080fe40003f86270 */
[----:B------:R-:W-:Y:S02]  /*24360*/  ISETP.GE.AND P0, PT, R147, R227, PT ;  /* 0x000000e39300720c */ /* 0x000fe40003f06270 */
[----:B------:R-:W-:Y:S02]  /*24370*/  FSEL R186, R23, -INF , !P5 ;  /* 0xff80000017ba7808 */ /* 0x000fe40006800000 */
[----:B------:R-:W-:Y:S02]  /*24380*/  FSEL R179, R52, -INF , !P1 ;  /* 0xff80000034b37808 */ /* 0x000fe40004800000 */
[----:B------:R-:W-:Y:S02]  /*24390*/  FSEL R65, R32, -INF , !P4 ;  /* 0xff80000020417808 */ /* 0x000fe40006000000 */
[----:B------:R-:W-:Y:S02]  /*243a0*/  FMNMX3.FTZ R23, R22, R59, R57, !PT ;  /* 0x0000003b16177276 */ /* 0x000fe40007810039 */
[----:B------:R-:W-:Y:S02]  /*243b0*/  FSEL R67, R140, -INF , !P0 ;  /* 0xff8000008c437808 */ /* 0x000fe40004000000 */
[-C--:B------:R-:W-:Y:S02]  /*243c0*/  ISETP.GE.AND P4, PT, R139, R227.reuse, PT ;  /* 0x000000e38b00720c */ /* 0x080fe40003f86270 */
[----:B------:R-:W-:Y:S02]  /*243d0*/  ISETP.GE.AND P1, PT, R234, R227, PT ;  /* 0x000000e3ea00720c */ /* 0x000fe40003f26270 */
[----:B------:R-:W-:Y:S02]  /*243e0*/  FMNMX3.FTZ R22, R2, R11, R5, !PT ;  /* 0x0000000b02167276 */ /* 0x000fe40007810005 */
[C---:B------:R-:W-:Y:S01]  /*243f0*/  ISETP.GE.AND P0, PT, R234.reuse, R229, PT ;  /* 0x000000e5ea00720c */ /* 0x040fe20003f06270 */
[----:B------:R-:W-:Y:S01]  /*24400*/  VIADD R234, R234, 0xffffff80 ;  /* 0xffffff80eaea7836 */ /* 0x000fe20000000000 */
[----:B------:R-:W-:Y:S02]  /*24410*/  FSEL R178, R38, -INF , !P1 ;  /* 0xff80000026b27808 */ /* 0x000fe40004800000 */
[----:B------:R-:W-:Y:S02]  /*24420*/  FSEL R160, R26, -INF , !P4 ;  /* 0xff8000001aa07808 */ /* 0x000fe40006000000 */
[----:B------:R-:W-:Y:S02]  /*24430*/  FMNMX3.FTZ R22, R22, R9, R7, !PT ;  /* 0x0000000916167276 */ /* 0x000fe40007810007 */
[----:B------:R-:W-:Y:S02]  /*24440*/  FSEL R176, R36, -INF , !P0 ;  /* 0xff80000024b07808 */ /* 0x000fe40004000000 */
[-C--:B------:R-:W-:Y:S02]  /*24450*/  ISETP.GE.AND P1, PT, R12, R229.reuse, PT ;  /* 0x000000e50c00720c */ /* 0x080fe40003f26270 */
[-C--:B------:R-:W-:Y:S02]  /*24460*/  ISETP.GE.AND P4, PT, R24, R229.reuse, PT ;  /* 0x000000e51800720c */ /* 0x080fe40003f86270 */
[-C--:B------:R-:W-:Y:S02]  /*24470*/  ISETP.GE.AND P0, PT, R29, R229.reuse, PT ;  /* 0x000000e51d00720c */ /* 0x080fe40003f06270 */
[----:B------:R-:W-:Y:S02]  /*24480*/  ISETP.GE.AND P6, PT, R28, R229, PT ;  /* 0x000000e51c00720c */ /* 0x000fe40003fc6270 */
[----:B------:R-:W-:Y:S02]  /*24490*/  FMNMX3.FTZ R22, R22, R49, R56, !PT ;  /* 0x0000003116167276 */ /* 0x000fe40007810038 */
[----:B------:R-:W-:Y:S02]  /*244a0*/  FSEL R203, R45, -INF , !P4 ;  /* 0xff8000002dcb7808 */ /* 0x000fe40006000000 */
[----:B------:R-:W-:Y:S02]  /*244b0*/  FSEL R169, R169, -INF , !P1 ;  /* 0xff800000a9a97808 */ /* 0x000fe40004800000 */
[----:B------:R-:W-:Y:S02]  /*244c0*/  FSEL R172, R40, -INF , !P0 ;  /* 0xff80000028ac7808 */ /* 0x000fe40004000000 */
[C---:B------:R-:W-:Y:S02]  /*244d0*/  ISETP.GE.AND P4, PT, R21.reuse, R229, PT ;  /* 0x000000e51500720c */ /* 0x040fe40003f86270 */
[-C--:B------:R-:W-:Y:S02]  /*244e0*/  ISETP.GE.AND P1, PT, R21, R227.reuse, PT ;  /* 0x000000e31500720c */ /* 0x080fe40003f26270 */
[----:B------:R-:W-:Y:S02]  /*244f0*/  ISETP.GE.AND P0, PT, R39, R227, PT ;  /* 0x000000e32700720c */ /* 0x000fe40003f06270 */
[----:B------:R-:W-:Y:S02]  /*24500*/  FMNMX3.FTZ R21, R23, R190, R188, !PT ;  /* 0x000000be17157276 */ /* 0x000fe400078100bc */
[----:B------:R-:W-:Y:S02]  /*24510*/  FSEL R170, R170, -INF , !P6 ;  /* 0xff800000aaaa7808 */ /* 0x000fe40007000000 */
[----:B------:R-:W-:Y:S02]  /*24520*/  FMNMX3.FTZ R23, R22, R67, R65, !PT ;  /* 0x0000004316177276 */ /* 0x000fe40007810041 */
[----:B------:R-:W-:Y:S02]  /*24530*/  ISETP.GE.AND P6, PT, R25, R229, PT ;  /* 0x000000e51900720c */ /* 0x000fe40003fc6270 */
[----:B------:R-:W-:Y:S02]  /*24540*/  FSEL R166, R31, -INF , !P0 ;  /* 0xff8000001fa67808 */ /* 0x000fe40004000000 */
[----:B------:R-:W-:Y:S02]  /*24550*/  FSEL R241, R44, -INF , !P6 ;  /* 0xff8000002cf17808 */ /* 0x000fe40007000000 */
[-C--:B------:R-:W-:Y:S02]  /*24560*/  ISETP.GE.AND P0, PT, R29, R227.reuse, PT ;  /* 0x000000e31d00720c */ /* 0x080fe40003f06270 */
[-C--:B------:R-:W-:Y:S02]  /*24570*/  ISETP.GE.AND P5, PT, R137, R227.reuse, PT ;  /* 0x000000e38900720c */ /* 0x080fe40003fa6270 */
[----:B------:R-:W-:Y:S02]  /*24580*/  FMNMX3.FTZ R23, R23, R158, R186, !PT ;  /* 0x0000009e17177276 */ /* 0x000fe400078100ba */
        /* <DEDUP_REMOVED lines=9> */
[----:B------:R-:W-:Y:S02]  /*24620*/  ISETP.GE.AND P5, PT, R20, R229, PT ;  /* 0x000000e51400720c */ /* 0x000fe40003fa6270 */
[----:B------:R-:W-:Y:S02]  /*24630*/  FSEL R163, R60, -INF , !P0 ;  /* 0xff8000003ca37808 */ /* 0x000fe40004000000 */
[----:B------:R-:W-:Y:S02]  /*24640*/  FSEL R177, R53, -INF , !P6 ;  /* 0xff80000035b17808 */ /* 0x000fe40007000000 */
[-C--:B------:R-:W-:Y:S02]  /*24650*/  ISETP.GE.AND P0, PT, R20, R227.reuse, PT ;  /* 0x000000e31400720c */ /* 0x080fe40003f06270 */
[----:B------:R-:W-:Y:S02]  /*24660*/  FSEL R191, R48, -INF , !P4 ;  /* 0xff80000030bf7808 */ /* 0x000fe40006000000 */
[----:B------:R-:W-:Y:S02]  /*24670*/  FMNMX3.FTZ R21, R21, R162, R182, !PT ;  /* 0x000000a215157276 */ /* 0x000fe400078100b6 */
[----:B------:R-:W-:Y:S02]  /*24680*/  ISETP.GE.AND P4, PT, R28, R227, PT ;  /* 0x000000e31c00720c */ /* 0x000fe40003f86270 */
[----:B------:R-:W-:Y:S02]  /*24690*/  ISETP.GE.AND P6, PT, R14, R229, PT ;  /* 0x000000e50e00720c */ /* 0x000fe40003fc6270 */
[----:B------:R-:W-:Y:S02]  /*246a0*/  FMNMX3.FTZ R23, R23, R168, R247, !PT ;  /* 0x000000a817177276 */ /* 0x000fe400078100f7 */
[----:B------:R-:W-:Y:S02]  /*246b0*/  FSEL R189, R189, -INF , !P5 ;  /* 0xff800000bdbd7808 */ /* 0x000fe40006800000 */
[-C--:B------:R-:W-:Y:S02]  /*246c0*/  ISETP.GE.AND P5, PT, R25, R227.reuse, PT ;  /* 0x000000e31900720c */ /* 0x080fe40003fa6270 */
[----:B------:R-:W-:Y:S02]  /*246d0*/  FSEL R185, R185, -INF , !P0 ;  /* 0xff800000b9b97808 */ /* 0x000fe40004000000 */
[----:B------:R-:W-:Y:S02]  /*246e0*/  FMNMX3.FTZ R21, R21, R164, R245, !PT ;  /* 0x000000a415157276 */ /* 0x000fe400078100f5 */
[----:B------:R-:W-:Y:S02]  /*246f0*/  FSEL R249, R43, -INF , !P4 ;  /* 0xff8000002bf97808 */ /* 0x000fe40006000000 */
[-C--:B------:R-:W-:Y:S02]  /*24700*/  ISETP.GE.AND P0, PT, R10, R227.reuse, PT ;  /* 0x000000e30a00720c */ /* 0x080fe40003f06270 */
[----:B------:R-:W-:Y:S02]  /*24710*/  FSEL R171, R171, -INF , !P6 ;  /* 0xff800000abab7808 */ /* 0x000fe40007000000 */
[----:B------:R-:W-:Y:S02]  /*24720*/  FMNMX3.FTZ R10, R23, R178, R174, !PT ;  /* 0x000000b2170a7276 */ /* 0x000fe400078100ae */
[----:B------:R-:W-:Y:S02]  /*24730*/  ISETP.GE.AND P6, PT, R24, R227, PT ;  /* 0x000000e31800720c */ /* 0x000fe40003fc6270 */
[-C--:B------:R-:W-:Y:S02]  /*24740*/  ISETP.GE.AND P4, PT, R8, R229.reuse, PT ;  /* 0x000000e50800720c */ /* 0x080fe40003f86270 */
[----:B------:R-:W-:Y:S02]  /*24750*/  FSEL R195, R46, -INF , !P5 ;  /* 0xff8000002ec37808 */ /* 0x000fe40006800000 */
[----:B------:R-:W-:Y:S02]  /*24760*/  FMNMX3.FTZ R21, R21, R176, R180, !PT ;  /* 0x000000b015157276 */ /* 0x000fe400078100b4 */
[----:B------:R-:W-:Y:S02]  /*24770*/  ISETP.GE.AND P5, PT, R6, R229, PT ;  /* 0x000000e50600720c */ /* 0x000fe40003fa6270 */
[----:B------:R-:W-:Y:S02]  /*24780*/  FSEL R159, R61, -INF , !P4 ;  /* 0xff8000003d9f7808 */ /* 0x000fe40006000000 */
[----:B------:R-:W-:Y:S02]  /*24790*/  FSEL R193, R47, -INF , !P6 ;  /* 0xff8000002fc17808 */ /* 0x000fe40007000000 */
[----:B------:R-:W-:Y:S02]  /*247a0*/  FMNMX3.FTZ R10, R10, R251, R249, !PT ;  /* 0x000000fb0a0a7276 */ /* 0x000fe400078100f9 */
[----:B------:R-:W-:Y:S02]  /*247b0*/  ISETP.GE.AND P4, PT, R18, R227, PT ;  /* 0x000000e31200720c */ /* 0x000fe40003f86270 */
        /* <DEDUP_REMOVED lines=24> */
[----:B------:R-:W-:Y:S02]  /*24940*/  FSEL R66, R66, -INF , P6 ;  /* 0xff80000042427808 */ /* 0x000fe40003000000 */
[----:B------:R-:W-:Y:S02]  /*24950*/  ISETP.GE.AND P5, PT, R6, R227, PT ;  /* 0x000000e30600720c */ /* 0x000fe40003fa6270 */
        /* <DEDUP_REMOVED lines=11> */
[----:B------:R-:W-:Y:S07]  /*24a10*/  IMAD.IADD R138, R200, 0x1, R139 ;  /* 0x00000001c88a7824 */ /* 0x000fee00078e028b */
[----:B------:R-:W-:Y:S01]  /*24a20*/  LDSM.16.MT88.4 R44, [R139+0x10000] ;  /* 0x010000008b2c783b */ /* 0x000fe20000004200 */
[C---:B------:R-:W-:Y:S07]  /*24a30*/  VIADD R145, R139.reuse, 0xc040 ;  /* 0x0000c0408b917836 */ /* 0x040fee0000000000 */
[----:B------:R-:W-:Y:S01]  /*24a40*/  LDSM.16.MT88.4 R52, [R138+0x10000] ;  /* 0x010000008a34783b */ /* 0x000fe20000004200 */
[----:B-1----:R-:W-:Y:S02]  /*24a50*/  FMNMX.FTZ R4, R6, R3, !PT ;  /* 0x0000000306047209 */ /* 0x002fe40007810000 */
[----:B---3--:R-:W-:Y:S05]  /*24a60*/  FMNMX.FTZ R21, R8, R21, !PT ;  /* 0x0000001508157209 */ /* 0x008fea0007810000 */
[----:B------:R-:W1:Y:S01]  /*24a70*/  SHFL.BFLY PT, R3, R4, 0x1, 0x1f ;  /* 0x0c201f0004037f89 */ /* 0x000e6200000e0000 */
[----:B------:R-:W-:Y:S07]  /*24a80*/  VIADD R8, R139, 0xc000 ;  /* 0x0000c0008b087836 */ /* 0x000fee0000000000 */
[----:B------:R-:W3:Y:S01]  /*24a90*/  SHFL.BFLY PT, R134, R21, 0x1, 0x1f ;  /* 0x0c201f0015867f89 */ /* 0x000ee200000e0000 */
[----:B------:R-:W-:Y:S04]  /*24aa0*/  @P2 VIADD R145, R8, 0xffffffc0 ;  /* 0xffffffc008912836 */ /* 0x000fe80000000000 */
[----:B------:R-:W-:Y:S03]  /*24ab0*/  IMAD.IADD R200, R200, 0x1, R145 ;  /* 0x00000001c8c87824 */ /* 0x000fe600078e0291 */
        /* <DEDUP_REMOVED lines=9> */
[----:B------:R-:W-:Y:S01]  /*24b50*/  FSEL R154, R154, RZ, P0 ;  /* 0x000000ff9a9a7208 */ /* 0x000fe20000000000 */
[----:B------:R-:W-:Y:S03]  /*24b60*/  LDSM.16.MT88.4 R20, [R138+0xc000] ;  /* 0x00c000008a14783b */ /* 0x000fe60000004200 */
        /* <DEDUP_REMOVED lines=17> */
[-CC-:B------:R-:W-:Y:S01]  /*24c80*/  FFMA.FTZ R168, R168, R135.reuse, -R154.reuse ;  /* 0x00000087a8a87223 */ /* 0x180fe2000001089a */
[----:B------:R-:W-:Y:S01]  /*24c90*/  FMUL.FTZ R6, R135, R0 ;  /* 0x0000000087067220 */ /* 0x000fe20000410000 */
[-C--:B------:R-:W-:Y:S01]  /*24ca0*/  FFMA.FTZ R158, R158, R135.reuse, -R154 ;  /* 0x000000879e9e7223 */ /* 0x080fe2000001089a */
[-C--:B------:R-:W-:Y:S01]  /*24cb0*/  FFMA.FTZ R181, R181, R135.reuse, -R156 ;  /* 0x00000087b5b57223 */ /* 0x080fe2000001089c */
[-CC-:B------:R-:W-:Y:S01]  /*24cc0*/  FFMA.FTZ R160, R160, R135.reuse, -R154.reuse ;  /* 0x00000087a0a07223 */ /* 0x180fe2000001089a */
[-C--:B------:R-:W-:Y:S03]  /*24cd0*/  FFMA.FTZ R183, R183, R135.reuse, -R154 ;  /* 0x00000087b7b77223 */ /* 0x080fe6000001089a */
[----:B------:R-:W2:Y:S01]  /*24ce0*/  MUFU.EX2 R2, R4 ;  /* 0x0000000400027308 */ /* 0x000ea20000000800 */
[-CC-:B------:R-:W-:Y:S01]  /*24cf0*/  FFMA.FTZ R162, R162, R135.reuse, -R156.reuse ;  /* 0x00000087a2a27223 */ /* 0x180fe2000001089c */
[-C--:B------:R-:W-:Y:S01]  /*24d00*/  FFMA.FTZ R201, R182, R135.reuse, -R156 ;  /* 0x00000087b6c97223 */ /* 0x080fe2000001089c */
[-C--:B------:R-:W-:Y:S01]  /*24d10*/  FFMA.FTZ R243, R243, R135.reuse, -R154 ;  /* 0x00000087f3f37223 */ /* 0x080fe2000001089a */
[-CC-:B------:R-:W-:Y:S01]  /*24d20*/  FFMA.FTZ R164, R164, R135.reuse, -R156.reuse ;  /* 0x00000087a4a47223 */ /* 0x180fe2000001089c */
[-C--:B------:R-:W-:Y:S01]  /*24d30*/  FFMA.FTZ R245, R245, R135.reuse, -R156 ;  /* 0x00000087f5f57223 */ /* 0x080fe2000001089c */
[-C--:B------:R-:W-:Y:S01]  /*24d40*/  FFMA.FTZ R247, R247, R135.reuse, -R154 ;  /* 0x00000087f7f77223 */ /* 0x080fe2000001089a */
[-CC-:B------:R-:W-:Y:S03]  /*24d50*/  FFMA.FTZ R176, R176, R135.reuse, -R156.reuse ;  /* 0x00000087b0b07223 */ /* 0x180fe6000001089c */
[----:B------:R-:W3:Y:S01]  /*24d60*/  MUFU.EX2 R0, R6 ;  /* 0x0000000600007308 */ /* 0x000ee20000000800 */
[-C--:B------:R-:W-:Y:S01]  /*24d70*/  FFMA.FTZ R180, R180, R135.reuse, -R156 ;  /* 0x00000087b4b47223 */ /* 0x080fe2000001089c */
[-CC-:B------:R-:W-:Y:S01]  /*24d80*/  FFMA.FTZ R178, R178, R135.reuse, -R154.reuse ;  /* 0x00000087b2b27223 */ /* 0x180fe2000001089a */
[-C--:B------:R-:W-:Y:S01]  /*24d90*/  FFMA.FTZ R174, R174, R135.reuse, -R154 ;  /* 0x00000087aeae7223 */ /* 0x080fe2000001089a */
[-CC-:B------:R-:W-:Y:S01]  /*24da0*/  FFMA.FTZ R172, R172, R135.reuse, -R156.reuse ;  /* 0x00000087acac7223 */ /* 0x180fe2000001089c */
[-C--:B------:R-:W-:Y:S01]  /*24db0*/  FFMA.FTZ R170, R170, R135.reuse, -R156 ;  /* 0x00000087aaaa7223 */ /* 0x080fe2000001089c */
        /* <DEDUP_REMOVED lines=43> */
[-C--:B------:R-:W-:Y:S01]  /*25070*/  FFMA.FTZ R193, R193, R135.reuse, -R154 ;  /* 0x00000087c1c17223 */ /* 0x080fe2000001089a */
[-C--:B------:R-:W-:Y:S01]  /*25080*/  FFMA.FTZ R189, R189, R135.reuse, -R156 ;  /* 0x00000087bdbd7223 */ /* 0x080fe2000001089c */
        /* <DEDUP_REMOVED lines=16> */
[-C--:B------:R-:W-:Y:S01]  /*25190*/  FFMA.FTZ R155, R155, R135.reuse, -R156 ;  /* 0x000000879b9b7223 */ /* 0x080fe2000001089c */
[----:B------:R-:W-:Y:S01]  /*251a0*/  FFMA.FTZ R137, R137, R135, -R154 ;  /* 0x0000008789897223 */ /* 0x000fe2000001089a */
[----:B------:R-:W-:Y:S01]  /*251b0*/  FFMA.FTZ R151, R0, R237, R151 ;  /* 0x000000ed00977223 */ /* 0x000fe20000010097 */
[----:B------:R-:W-:Y:S01]  /*251c0*/  FFMA.FTZ R149, R2, R239, R149 ;  /* 0x000000ef02957223 */ /* 0x000fe20000010095 */
[----:B------:R-:W-:Y:S03]  /*251d0*/  ISETP.GT.AND P0, PT, R232, R205, PT ;  /* 0x000000cde800720c */ /* 0x000fe60003f04270 */
[----:B------:R-:W-:Y:S01]  /*251e0*/  MUFU.EX2 R168, R168 ;  /* 0x000000a800a87308 */ /* 0x000fe20000000800 */
[C---:B---3--:R-:W-:Y:S01]  /*251f0*/  F2FP.BF16.F32.PACK_AB R143, R153.reuse, R146 ;  /* 0x00000092998f723e */ /* 0x048fe200000010ff */
[----:B------:R-:W-:Y:S01]  /*25200*/  FADD.FTZ R150, R150, R149 ;  /* 0x0000009596967221 */ /* 0x000fe20000010000 */
[----:B------:R-:W-:Y:S04]  /*25210*/  FADD.FTZ R151, R148, R151 ;  /* 0x0000009794977221 */ /* 0x000fe80000010000 */
        /* <DEDUP_REMOVED lines=84> */
[----:B------:R-:W-:Y:S01]  /*25760*/  IMAD.MOV.U32 R2, RZ, RZ, R3 ;  /* 0x000000ffff027224 */ /* 0x000fe200078e0003 */
[----:B------:R-:W5:Y:S02]  /*25770*/  LDSM.16.MT88.4 R72, [R200+0x800] ;  /* 0x00080000c848783b */ /* 0x000f640000004200 */
[----:B------:R-:W-:Y:S03]  /*25780*/  MUFU.EX2 R243, R243 ;  /* 0x000000f300f37308 */ /* 0x000fe60000000800 */
[C---:B-1----:R-:W-:Y:S03]  /*25790*/  HMMA.16816.F32.BF16 R60, R140.reuse, R84, R60 ;  /* 0x000000548c3c723c */ /* 0x042fe6000004183c */
[----:B----4-:R-:W-:Y:S04]  /*257a0*/  F2FP.BF16.F32.PACK_AB R71, R107, R106 ;  /* 0x0000006a6b47723e */ /* 0x010fe800000010ff */
        /* <DEDUP_REMOVED lines=8> */
[-CC-:B------:R-:W-:Y:S01]  /*25830*/  FFMA.FTZ R142, R184, R135.reuse, -R156.reuse ;  /* 0x00000087b88e7223 */ /* 0x180fe2000001089c */
[C---:B--2---:R-:W-:Y:S07]  /*25840*/  HMMA.16816.F32.BF16 R4, R68.reuse, R76, R4 ;  /* 0x0000004c4404723c */ /* 0x044fee0000041804 */
        /* <DEDUP_REMOVED lines=281> */
.L_x_6670:
        /* <DEDUP_REMOVED lines=14> */
.L_x_6693:
        /* <DEDUP_REMOVED lines=8> */
[C---:B------:R-:W-:Y:S02]  /*26b40*/  LOP3.LUT P0, RZ, R196.reuse, 0x4, RZ, 0xc0, !PT ;  /* 0x00000004c4ff7812 */ /* 0x040fe4000780c0ff */
[--C-:B------:R-:W-:Y:S02]  /*26b50*/  LOP3.LUT R199, R199, 0x6, R0.reuse, 0xf8, !PT ;  /* 0x00000006c7c77812 */ /* 0x100fe400078ef800 */
[----:B------:R-:W-:Y:S02]  /*26b60*/  LOP3.LUT R0, R5, 0x38, R0, 0xf8, !PT ;  /* 0x0000003805007812 */ /* 0x000fe400078ef800 */
[----:B------:R-:W-:Y:S02]  /*26b70*/  R2P PR, R196, 0x18 ;  /* 0x00000018c4007804 */ /* 0x000fe40000000000 */
[----:B--2---:R-:W-:Y:S02]  /*26b80*/  FSEL R2, R2, 1, P2 ;  /* 0x3f80000002027808 */ /* 0x004fe40001000000 */
[----:B------:R-:W-:-:S02]  /*26b90*/  LOP3.LUT R0, R199, R0, RZ, 0xfc, !PT ;  /* 0x00000000c7007212 */ /* 0x000fc400078efcff */
[----:B------:R-:W-:Y:S01]  /*26ba0*/  SEL R4, R4, 0xffffffe0, !P3 ;  /* 0xffffffe004047807 */ /* 0x000fe20005800000 */
        /* <DEDUP_REMOVED lines=177> */
.L_x_6680:
[----:B------:R-:W-:Y:S05]  /*276c0*/  BSYNC.RECONVERGENT B0 ;  /* 0x0000000000007941 */ /* 0x000fea0003800200 */
.L_x_6679:
[----:B------:R-:W-:Y:S01]  /*276d0*/  R2UR UR10, R10 ;  /* 0x000000000a0a72ca */ /* 0x000fe200000e0000 */
[----:B------:R-:W-:Y:S01]  /*276e0*/  @P2 FMUL.FTZ R7, R7, 0.69314718246459960938 ;  /* 0x3f31721807072820 */ /* 0x000fe20000410000 */
[C---:B------:R-:W-:Y:S01]  /*276f0*/  R2UR UR11, R11.reuse ;  /* 0x000000000b0b72ca */ /* 0x040fe200000e0000 */
[----:B------:R-:W-:Y:S01]  /*27700*/  @P1 FMUL.FTZ R4, R4, 0.69314718246459960938 ;  /* 0x3f31721804041820 */ /* 0x000fe20000410000 */
[----:B------:R-:W-:Y:S01]  /*27710*/  R2UR UR4, R10 ;  /* 0x000000000a0472ca */ /* 0x000fe200000e0000 */
[----:B------:R-:W-:Y:S01]  /*27720*/  IMAD.MOV.U32 R40, RZ, RZ, 0x7f800000 ;  /* 0x7f800000ff287424 */ /* 0x000fe200078e00ff */
[----:B------:R-:W-:Y:S01]  /*27730*/  R2UR UR5, R11 ;  /* 0x000000000b0572ca */ /* 0x000fe200000e0000 */
[----:B------:R-:W-:Y:S02]  /*27740*/  IMAD.MOV.U32 R9, RZ, RZ, 0x7f800000 ;  /* 0x7f800000ff097424 */ /* 0x000fe400078e00ff */
[C---:B-----5:R-:W-:Y:S01]  /*27750*/  @P2 FFMA.FTZ R40, R6.reuse, R134, R7 ;  /* 0x0000008606282223 */ /* 0x060fe20000010007 */
[----:B------:R-:W-:Y:S01]  /*27760*/  @P1 FFMA.FTZ R9, R6, R3, R4 ;  /* 0x0000000306091223 */ /* 0x000fe20000010004 */
[----:B------:R-:W-:Y:S01]  /*27770*/  LOP3.LUT P1, RZ, R196, 0x3, RZ, 0xc0, !PT ;  /* 0x00000003c4ff7812 */ /* 0x000fe2000782c0ff */
[----:B------:R-:W-:Y:S01]  /*27780*/  IMAD.SHL.U32 R217, R217, 0x40, RZ ;  /* 0x00000040d9d97824 */ /* 0x000fe200078e00ff */
[----:B------:R-:W-:-:S02]  /*27790*/  LOP3.LUT R197, R197, 0x30, RZ, 0xc0, !PT ;  /* 0x00000030c5c57812 */ /* 0x000fc400078ec0ff */
[----:B------:R-:W-:Y:S01]  /*277a0*/  SHF.R.U32.HI R8, RZ, 0x2, R196 ;  /* 0x00000002ff087819 */ /* 0x000fe200000116c4 */
[----:B------:R1:W5:Y:S03]  /*277b0*/  LD.E.64 R50, desc[UR10][R132.64+0x70] ;  /* 0x0000700a84327980 */ /* 0x000366000c101b00 */
[----:B------:R-:W-:Y:S01]  /*277c0*/  LOP3.LUT R8, R197, 0x7, R8, 0xf8, !PT ;  /* 0x00000007c5087812 */ /* 0x000fe200078ef808 */
[----:B------:R1:W5:Y:S01]  /*277d0*/  LD.E.64 R54, desc[UR4][R132.64+0xa0] ;  /* 0x0000a00484367980 */ /* 0x000362000c101b00 */
[----:B------:R-:W-:Y:S05]  /*277e0*/  WARPSYNC.ALL ;  /* 0x0000000000007948 */ /* 0x000fea0003800000 */
[----:B------:R-:W-:Y:S06]  /*277f0*/  BAR.SYNC.DEFER_BLOCKING 0x0 ;  /* 0x0000000000007b1d */ /* 0x000fec0000010000 */
        /* <DEDUP_REMOVED lines=10> */
[----:B------:R-:W-:Y:S02]  /*278a0*/  IMAD.IADD R3, R218, 0x1, -R217 ;  /* 0x00000001da037824 */ /* 0x000fe400078e0ad9 */
        /* <DEDUP_REMOVED lines=14> */
.L_x_6682:
[----:B------:R-:W-:Y:S05]  /*27990*/  BSYNC.RECONVERGENT B0 ;  /* 0x0000000000007941 */ /* 0x000fea0003800200 */
.L_x_6681:
        /* <DEDUP_REMOVED lines=42> */
.L_x_6684:
[----:B------:R-:W-:Y:S05]  /*27c40*/  BSYNC.RECONVERGENT B0 ;  /* 0x0000000000007941 */ /* 0x000fea0003800200 */
.L_x_6683:
        /* <DEDUP_REMOVED lines=20> */
.L_x_6686:
[----:B------:R-:W-:Y:S05]  /*27d90*/  BSYNC.RECONVERGENT B0 ;  /* 0x0000000000007941 */ /* 0x000fea0003800200 */
.L_x_6685:
        /* <DEDUP_REMOVED lines=20> */
.L_x_6688:
[----:B------:R-:W-:Y:S05]  /*27ee0*/  BSYNC.RECONVERGENT B0 ;  /* 0x0000000000007941 */ /* 0x000fea0003800200 */
.L_x_6687:
[----:B------:R-:W-:-:S04]  /*27ef0*/  MOV R215, 0x0 ;  /* 0x0000000000d77802 */ /* 0x000fc80000000f00 */
[----:B-12345:R-:W-:Y:S05]  /*27f00*/  @P1 RET.REL.NODEC R214 `(_ZN5flash24flash_fwd_splitkv_kernelI23Flash_fwd_kernel_traitsILi128ELi64ELi128ELi4ELb0ELb0EN7cutlass10bfloat16_tE19Flash_kernel_traitsILi128ELi64ELi128ELi4ES3_EELb0ELb1ELb1ELb0ELb0ELb0ELb0ELb1EEEvNS_16Flash_fwd_paramsE) ;  /* 0xfffffd80d63c1950 */ /* 0x03efea0003c3ffff */
        /* <DEDUP_REMOVED lines=16> */
[----:B-1----:R-:W-:Y:S05]  /*28010*/  @P0 RET.REL.NODEC R214 `(_ZN5flash24flash_fwd_splitkv_kernelI23Flash_fwd_kernel_traitsILi128ELi64ELi128ELi4ELb0ELb0EN7cutlass10bfloat16_tE19Flash_kernel_traitsILi128ELi64ELi128ELi4ES3_EELb0ELb1ELb1ELb0ELb0ELb0ELb0ELb1EEEvNS_16Flash_fwd_paramsE) ;  /* 0xfffffd7cd6f80950 */ /* 0x002fea0003c3ffff */
[----:B------:R-:W-:Y:S01]  /*28020*/  R2UR UR4, R10 ;  /* 0x000000000a0472ca */ /* 0x000fe200000e0000 */
[----:B------:R-:W-:Y:S01]  /*28030*/  IMAD.MOV.U32 R215, RZ, RZ, 0x0 ;  /* 0x00000000ffd77424 */ /* 0x000fe200078e00ff */
[----:B------:R-:W-:-:S13]  /*28040*/  R2UR UR5, R11 ;  /* 0x000000000b0572ca */ /* 0x000fda00000e0000 */
[----:B------:R1:W-:Y:S02]  /*28050*/  ST.E.128 desc[UR4][R2.64+0x80], R36 ;  /* 0x0000802402007985 */ /* 0x0003e4000c101d04 */
[----:B-1----:R-:W-:Y:S05]  /*28060*/  RET.REL.NODEC R214 `(_ZN5flash24flash_fwd_splitkv_kernelI23Flash_fwd_kernel_traitsILi128ELi64ELi128ELi4ELb0ELb0EN7cutlass10bfloat16_tE19Flash_kernel_traitsILi128ELi64ELi128ELi4ES3_EELb0ELb1ELb1ELb0ELb0ELb0ELb0ELb1EEEvNS_16Flash_fwd_paramsE) ;  /* 0xfffffd7cd6e47950 */ /* 0x002fea0003c3ffff */
.L_x_6678:
[----:B------:R-:W-:Y:S01]  /*28070*/  MOV R5, 0x2 ;  /* 0x0000000200057802 */ /* 0x000fe20000000f00 */
[----:B------:R-:W-:Y:S01]  /*28080*/  IMAD.MOV.U32 R0, RZ, RZ, 0x1f ;  /* 0x0000001fff007424 */ /* 0x000fe200078e00ff */
[----:B------:R-:W-:-:S07]  /*28090*/  MOV R2, 0xffffffff ;  /* 0xffffffff00027802 */ /* 0x000fce0000000f00 */
[----:B-1---5:R-:W-:Y:S05]  /*280a0*/  WARPSYNC.COLLECTIVE R2, `(.L_x_6689) ;  /* 0x0000000002087348 */ /* 0x022fea0003c00000 */
[----:B------:R2:W3:Y:S02]  /*280b0*/  SHFL.BFLY P0, R12, R239, R5, R0 ;  /* 0x0c000005ef0c7389 */ /* 0x0004e40000000000 */
[----:B-123-5:R-:W-:Y:S05]  /*280c0*/  ENDCOLLECTIVE ;  /* 0x000000000000791b */ /* 0x02efea0003800000 */
.L_x_6689:
[----:B------:R-:W-:Y:S02]  /*280d0*/  IMAD.MOV.U32 R8, RZ, RZ, R12 ;  /* 0x000000ffff087224 */ /* 0x000fe400078e000c */
[----:B------:R-:W-:Y:S02]  /*280e0*/  IMAD.MOV.U32 R5, RZ, RZ, 0x1 ;  /* 0x00000001ff057424 */ /* 0x000fe400078e00ff */
[----:B------:R-:W-:-:S05]  /*280f0*/  FADD.FTZ R8, R8, R239 ;  /* 0x000000ef08087221 */ /* 0x000fca0000010000 */
[----:B------:R-:W-:-:S07]  /*28100*/  MOV R239, R8 ;  /* 0x0000000800ef7202 */ /* 0x000fce0000000f00 */
[----:B------:R-:W-:Y:S05]  /*28110*/  WARPSYNC.COLLECTIVE R2, `(.L_x_6690) ;  /* 0x0000000002087348 */ /* 0x000fea0003c00000 */
[----:B------:R1:W2:Y:S02]  /*28120*/  SHFL.BFLY P0, R12, R239, R5, R0 ;  /* 0x0c000005ef0c7389 */ /* 0x0002a40000000000 */
[----:B-12---:R-:W-:Y:S05]  /*28130*/  ENDCOLLECTIVE ;  /* 0x000000000000791b */ /* 0x006fea0003800000 */
.L_x_6690:
[----:B------:R-:W-:Y:S01]  /*28140*/  MOV R239, R237 ;  /* 0x000000ed00ef7202 */ /* 0x000fe20000000f00 */
[----:B------:R-:W-:Y:S01]  /*28150*/  IMAD.MOV.U32 R5, RZ, RZ, 0x2 ;  /* 0x00000002ff057424 */ /* 0x000fe200078e00ff */
[----:B------:R-:W-:-:S07]  /*28160*/  MOV R7, R12 ;  /* 0x0000000c00077202 */ /* 0x000fce0000000f00 */
[----:B------:R-:W-:Y:S05]  /*28170*/  WARPSYNC.COLLECTIVE R2, `(.L_x_6691) ;  /* 0x0000000002087348 */ /* 0x000fea0003c00000 */
[----:B------:R1:W2:Y:S02]  /*28180*/  SHFL.BFLY P0, R12, R239, R5, R0 ;  /* 0x0c000005ef0c7389 */ /* 0x0002a40000000000 */
[----:B-12---:R-:W-:Y:S05]  /*28190*/  ENDCOLLECTIVE ;  /* 0x000000000000791b */ /* 0x006fea0003800000 */
.L_x_6691:
[----:B------:R-:W-:Y:S01]  /*281a0*/  FADD.FTZ R7, R8, R7 ;  /* 0x0000000708077221 */ /* 0x000fe20000010000 */
[----:B------:R-:W-:Y:S01]  /*281b0*/  FADD.FTZ R9, R12, R237 ;  /* 0x000000ed0c097221 */ /* 0x000fe20000010000 */
[----:B------:R-:W-:-:S04]  /*281c0*/  MOV R5, 0x1 ;  /* 0x0000000100057802 */ /* 0x000fc80000000f00 */
[----:B------:R-:W-:-:S07]  /*281d0*/  MOV R239, R9 ;  /* 0x0000000900ef7202 */ /* 0x000fce0000000f00 */
[----:B------:R-:W-:Y:S05]  /*281e0*/  WARPSYNC.COLLECTIVE R2, `(.L_x_6692) ;  /* 0x0000000002087348 */ /* 0x000fea0003c00000 */
[----:B------:R1:W2:Y:S02]  /*281f0*/  SHFL.BFLY P0, R12, R239, R5, R0 ;  /* 0x0c000005ef0c7389 */ /* 0x0002a40000000000 */
[----:B-12---:R-:W-:Y:S05]  /*28200*/  ENDCOLLECTIVE ;  /* 0x000000000000791b */ /* 0x006fea0003800000 */
.L_x_6692:
[----:B------:R-:W-:Y:S05]  /*28210*/  BRA `(.L_x_6693) ;  /* 0xffffffe800287947 */ /* 0x000fea000383ffff */
.L_x_6694:
        /* <DEDUP_REMOVED lines=14> */
.L_x_14904:


//--------------------- .text._ZN5flash24flash_fwd_splitkv_kernelI23Flash_fwd_kernel_traitsILi128ELi64ELi128ELi4ELb0ELb0EN7cutlass10bfloat16_tE19Flash_kernel_traitsILi128ELi64ELi128ELi4ES3_EELb0ELb1ELb1ELb0ELb0ELb1ELb0ELb1EEEvNS_16Flash_fwd_paramsE --------------------------
	.section	.text._ZN5flash24flash_fwd_splitkv_kernelI23Flash_fwd_kernel_traitsILi128ELi64ELi128ELi4ELb0ELb0EN7cutlass10bfloat16_tE19Flash_kernel_traitsILi128ELi64ELi128ELi4ES3_EELb0ELb1ELb1ELb0ELb0ELb1ELb0ELb1EEEvNS_16Flash_fwd_paramsE,"ax",@progbits
	.align	128
        .global         _ZN5flash24flash_fwd_splitkv_kernelI23Flash_fwd_kernel_traitsILi128ELi64ELi128ELi4ELb0ELb0EN7cutlass10bfloat16_tE19Flash_kernel_traitsILi128ELi64ELi128ELi4ES3_EELb0ELb1ELb1ELb0ELb0ELb1ELb0ELb1EEEvNS_16Flash_fwd_paramsE
        .type           _ZN5flash24flash_fwd_splitkv_kernelI23Flash_fwd_kernel_traitsILi128ELi64ELi128ELi4ELb0ELb0EN7cutlass10bfloat16_tE19Flash_kernel_traitsILi128ELi64ELi128ELi4ES3_EELb0ELb1ELb1ELb0ELb0ELb1ELb0ELb1EEEvNS_16Flash_fwd_paramsE,@function
        .size           _ZN5flash24flash_fwd_splitkv_kernelI23Flash_fwd_kernel_traitsILi128ELi64ELi128ELi4ELb0ELb0EN7cutlass10bfloat16_tE19Flash_kernel_traitsILi128ELi64ELi128ELi4ES3_EELb0ELb1ELb1ELb0ELb0ELb1ELb0ELb1EEEvNS_16Flash_fwd_paramsE,(.L_x_14905 - _ZN5flash24flash_fwd_splitkv_kernelI23Flash_fwd_kernel_traitsILi128ELi64ELi128ELi4ELb0ELb0EN7cutlass10bfloat16_tE19Flash_kernel_traitsILi128ELi64ELi128ELi4ES3_EELb0ELb1ELb1ELb0ELb0ELb1ELb0ELb1EEEvNS_16Flash_fwd_paramsE)
        .other          _ZN5flash24flash_fwd_splitkv_kernelI23Flash_fwd_kernel_traitsILi128ELi64ELi128ELi4ELb0ELb0EN7cutlass10bfloat16_tE19Flash_kernel_traitsILi128ELi64ELi128ELi4ES3_EELb0ELb1ELb1ELb0ELb0ELb1ELb0ELb1EEEvNS_16Flash_fwd_paramsE,@"STO_CUDA_ENTRY STV_DEFAULT"
_ZN5flash24flash_fwd_splitkv_kernelI23Flash_fwd_kernel_traitsILi128ELi64ELi128ELi4ELb0ELb0EN7cutlass10bfloat16_tE19Flash_kernel_traitsILi128ELi64ELi128ELi4ES3_EELb0ELb1ELb1ELb0ELb0ELb1ELb0ELb1EEEvNS_16Flash_fwd_paramsE:
.text._ZN5flash24flash_fwd_splitkv_kernelI23Flash_fwd_kernel_traitsILi128ELi64ELi128ELi4ELb0ELb0EN7cutlass10bfloat16_tE19Flash_kernel_traitsILi128ELi64ELi128ELi4ES3_EELb0ELb1ELb1ELb0ELb0ELb1ELb0ELb1EEEvNS_16Flash_fwd_paramsE:
[----:B------:R-:W-:Y:S01]  /*0000*/  LDC R1, c[0x0][0x37c] ;  /* 0x0000df00ff017b82 */ /* 0x000fe20000000800 */
[----:B------:R-:W1:Y:S07]  /*0010*/  S2R R227, SR_CTAID.X ;  /* 0x0000000000e37919 */ /* 0x000e6e0000002500 */
[----:B------:R-:W2:Y:S01]  /*0020*/  LDC.64 R132, c[0x0][0x348] ;  /* 0x0000d200ff847b82 */ /* 0x000ea20000000a00 */
[----:B------:R-:W-:Y:S01]  /*0030*/  BSSY.RECONVERGENT B4, `(.L_x_6695) ;  /* 0x0000005000047945 */ /* 0x000fe20003800200 */
[----:B------:R-:W-:Y:S01]  /*0040*/  MOV R224, 0x80 ;  /* 0x0000008000e07802 */ /* 0x000fe20000000f00 */
[----:B------:R-:W3:Y:S01]  /*0050*/  S2R R226, SR_CTAID.Y ;  /* 0x0000000000e27919 */ /* 0x000ee20000002600 */
[----:B------:R-:W4:Y:S05]  /*0060*/  S2R R225, SR_CTAID.Z ;  /* 0x0000000000e17919 */ /* 0x000f2a0000002700 */
[----:B-1234-:R-:W-:Y:S05]  /*0070*/  CALL.REL.NOINC `($_ZN5flash24flash_fwd_splitkv_kernelI23Flash_fwd_kernel_traitsILi128ELi64ELi128ELi4ELb0ELb0EN7cutlass10bfloat16_tE19Flash_kernel_traitsILi128ELi64ELi128ELi4ES3_EELb0ELb1ELb1ELb0ELb0ELb1ELb0ELb1EEEvNS_16Flash_fwd_paramsE$_ZN5flash30compute_attn_1rowblock_splitkvI23Flash_fwd_kernel_traitsILi128ELi64ELi128ELi4ELb0ELb0EN7cutlass10bfloat16_tE19Flash_kernel_traitsILi128ELi64ELi128ELi4ES3_EELb0ELb1ELb1ELb0ELb0ELb1ELb0ELb1ENS_16Flash_fwd_paramsEEEvRKT8_iiiii) ;  /* 0x0000000000087944 */ /* 0x01efea0003c00000 */
[----:B------:R-:W-:Y:S05]  /*0080*/  BSYNC.RECONVERGENT B4 ;  /* 0x0000000000047941 */ /* 0x000fea0003800200 */
.L_x_6695:
[----:B------:R-:W-:Y:S05]  /*0090*/  EXIT ;  /* 0x000000000000794d */ /* 0x000fea0003800000 */
        .type           $_ZN5flash24flash_fwd_splitkv_kernelI23Flash_fwd_kernel_traitsILi128ELi64ELi128ELi4ELb0ELb0EN7cutlass10bfloat16_tE19Flash_kernel_traitsILi128ELi64ELi128ELi4ES3_EELb0ELb1ELb1ELb0ELb0ELb1ELb0ELb1EEEvNS_16Flash_fwd_paramsE$_ZN5flash30compute_attn_1rowblock_splitkvI23Flash_fwd_kernel_traitsILi128ELi64ELi128ELi4ELb0ELb0EN7cutlass10bfloat16_tE19Flash_kernel_traitsILi128ELi64ELi128ELi4ES3_EELb0ELb1ELb1ELb0ELb0ELb1ELb0ELb1ENS_16Flash_fwd_paramsEEEvRKT8_iiiii,@function
        .size           $_ZN5flash24flash_fwd_splitkv_kernelI23Flash_fwd_kernel_traitsILi128ELi64ELi128ELi4ELb0ELb0EN7cutlass10bfloat16_tE19Flash_kernel_traitsILi128ELi64ELi128ELi4ES3_EELb0ELb1ELb1ELb0ELb0ELb1ELb0ELb1EEEvNS_16Flash_fwd_paramsE$_ZN5flash30compute_attn_1rowblock_splitkvI23Flash_fwd_kernel_traitsILi128ELi64ELi128ELi4ELb0ELb0EN7cutlass10bfloat16_tE19Flash_kernel_traitsILi128ELi64ELi128ELi4ES3_EELb0ELb1ELb1ELb0ELb0ELb1ELb0ELb1ENS_16Flash_fwd_paramsEEEvRKT8_iiiii,(.L_x_14905 - $_ZN5flash24flash_fwd_splitkv_kernelI23Flash_fwd_kernel_traitsILi128ELi64ELi128ELi4ELb0ELb0EN7cutlass10bfloat16_tE19Flash_kernel_traitsILi128ELi64ELi128ELi4ES3_EELb0ELb1ELb1ELb0ELb0ELb1ELb0ELb1EEEvNS_16Flash_fwd_paramsE$_ZN5flash30compute_attn_1rowblock_splitkvI23Flash_fwd_kernel_traitsILi128ELi64ELi128ELi4ELb0ELb0EN7cutlass10bfloat16_tE19Flash_kernel_traitsILi128ELi64ELi128ELi4ES3_EELb0ELb1ELb1ELb0ELb0ELb1ELb0ELb1ENS_16Flash_fwd_paramsEEEvRKT8_iiiii)
$_ZN5flash24flash_fwd_splitkv_kernelI23Flash_fwd_kernel_traitsILi128ELi64ELi128ELi4ELb0ELb0EN7cutlass10bfloat16_tE19Flash_kernel_traitsILi128ELi64ELi128ELi4ES3_EELb0ELb1ELb1ELb0ELb0ELb1ELb0ELb1EEEvNS_16Flash_fwd_paramsE$_ZN5flash30compute_attn_1rowblock_splitkvI23Flash_fwd_kernel_traitsILi128ELi64ELi128ELi4ELb0ELb0EN7cutlass10bfloat16_tE19Flash_kernel_traitsILi128ELi64ELi128ELi4ES3_EELb0ELb1ELb1ELb0ELb0ELb1ELb0ELb1ENS_16Flash_fwd_paramsEEEvRKT8_iiiii:
        /* <DEDUP_REMOVED lines=19> */
[----:B------:R-:W5:Y:S02]  /*01d0*/  @!P5 LD.E R229, desc[UR6][R132.64+0xb4] ;  /* 0x0000b40684e5d980 */ /* 0x000f64000c101900 */
[----:B------:R-:W-:-:S02]  /*01e0*/  IMAD.X R19, R11, 0x1, R2, P0 ;  /* 0x000000010b137824 */ /* 0x000fc400000e0602 */
[----:B------:R-:W5:Y:S04]  /*01f0*/  @!P3 LD.E R55, desc[UR6][R132.64+0xb8] ;  /* 0x0000b8068437b980 */ /* 0x000f68000c101900 */
[----:B------:R-:W5:Y:S01]  /*0200*/  @P4 LD.E R13, desc[UR6][R18.64] ;  /* 0x00000006120d4980 */ /* 0x000f62000c101900 */
[----:B------:R-:W-:-:S03]  /*0210*/  ISETP.NE.U32.AND P2, PT, R4, RZ, PT ;  /* 0x000000ff0400720c */ /* 0x000fc60003f45070 */
[----:B------:R-:W5:Y:S01]  /*0220*/  @P1 LD.E R230, desc[UR6][R8.64] ;  /* 0x0000000608e61980 */ /* 0x000f62000c101900 */
[----:B------:R-:W-:-:S03]  /*0230*/  ISETP.NE.AND.EX P2, PT, R5, RZ, PT, P2 ;  /* 0x000000ff0500720c */ /* 0x000fc60003f45320 */
[----:B------:R1:W5:Y:S01]  /*0240*/  @P5 LD.E R0, desc[UR6][R8.64+0x4] ;  /* 0x0000040608005980 */ /* 0x000362000c101900 */
[----:B------:R-:W-:Y:S01]  /*0250*/  ISETP.NE.U32.AND P0, PT, R6, RZ, PT ;  /* 0x000000ff0600720c */ /* 0x000fe20003f05070 */
[----:B------:R-:W-:Y:S01]  /*0260*/  BSSY.RECONVERGENT B0, `(.L_x_6696) ;  /* 0x000000a000007945 */ /* 0x000fe20003800200 */
[----:B------:R-:W-:Y:S02]  /*0270*/  IMAD.MOV.U32 R14, RZ, RZ, -0x1 ;  /* 0xffffffffff0e7424 */ /* 0x000fe400078e00ff */
[----:B------:R-:W-:Y:S02]  /*0280*/  ISETP.NE.AND.EX P0, PT, R7, RZ, PT, P0 ;  /* 0x000000ff0700720c */ /* 0x000fe40003f05300 */
[----:B-1----:R-:W-:-:S05]  /*0290*/  IADD3 R8, P1, PT, R4, R3, RZ ;  /* 0x0000000304087210 */ /* 0x002fca0007f3e0ff */
[----:B------:R-:W-:Y:S01]  /*02a0*/  IMAD.X R9, R5, 0x1, R2, P1 ;  /* 0x0000000105097824 */ /* 0x000fe200008e0602 */
[----:B------:R-:W-:Y:S07]  /*02b0*/  @!P2 BRA `(.L_x_6697) ;  /* 0x000000000010a947 */ /* 0x000fee0003800000 */
[----:B------:R-:W2:Y:S02]  /*02c0*/  LD.E.U8 R4, desc[UR6][R132.64+0x1b2] ;  /* 0x0001b20684047980 */ /* 0x000ea4000c101100 */
[----:B--2---:R-:W-:-:S13]  /*02d0*/  ISETP.NE.AND P1, PT, R4, RZ, PT ;  /* 0x000000ff0400720c */ /* 0x004fda0003f25270 */
[----:B------:R-:W-:Y:S05]  /*02e0*/  @!P1 BRA `(.L_x_6697) ;  /* 0x0000000000049947 */ /* 0x000fea0003800000 */
[----:B------:R1:W5:Y:S02]  /*02f0*/  LD.E R14, desc[UR6][R8.64] ;  /* 0x00000006080e7980 */ /* 0x000364000c101900 */
.L_x_6697:
[----:B------:R-:W-:Y:S05]  /*0300*/  BSYNC.RECONVERGENT B0 ;  /* 0x0000000000007941 */ /* 0x000fea0003800200 */
.L_x_6696:
[----:B------:R-:W-:Y:S04]  /*0310*/  BSSY.RECONVERGENT B0, `(.L_x_6698) ;  /* 0x0000007000007945 */ /* 0x000fe80003800200 */
[----:B------:R-:W-:Y:S05]  /*0320*/  @!P3 BRA `(.L_x_6699) ;  /* 0x000000000014b947 */ /* 0x000fea0003800000 */
[----:B------:R-:W2:Y:S02]  /*0330*/  LD.E.U8 R4, desc[UR6][R132.64+0x1b2] ;  /* 0x0001b20684047980 */ /* 0x000ea4000c101100 */
[----:B--2---:R-:W-:-:S13]  /*0340*/  ISETP.NE.AND P1, PT, R4, RZ, PT ;  /* 0x000000ff0400720c */ /* 0x004fda0003f25270 */
[----:B-----5:R-:W2:Y:S02]  /*0350*/  @P1 LD.E R55, desc[UR6][R8.64+0x4] ;  /* 0x0000040608371980 */ /* 0x020ea4000c101900 */
[----:B--2---:R-:W-:-:S06]  /*0360*/  @P1 IADD3 R55, PT, PT, R55, -R14, RZ ;  /* 0x8000000e37371210 */ /* 0x004fcc0007ffe0ff */
[----:B------:R2:W5:Y:S02]  /*0370*/  @!P1 LD.E R55, desc[UR6][R8.64] ;  /* 0x0000000608379980 */ /* 0x000564000c101900 */
.L_x_6699:
[----:B------:R-:W-:Y:S05]  /*0380*/  BSYNC.RECONVERGENT B0 ;  /* 0x0000000000007941 */ /* 0x000fea0003800200 */
.L_x_6698:
[----:B------:R-:W-:Y:S01]  /*0390*/  BSSY.RECONVERGENT B1, `(.L_x_6700) ;  /* 0x0000012000017945 */ /* 0x000fe20003800200 */
[----:B-----5:R-:W-:Y:S02]  /*03a0*/  @P5 IADD3 R229, PT, PT, -R230, R0, RZ ;  /* 0x00000000e6e55210 */ /* 0x020fe40007ffe1ff */
[----:B------:R-:W-:Y:S01]  /*03b0*/  IADD3 R55, PT, PT, R55, -R13, RZ ;  /* 0x8000000d37377210 */ /* 0x000fe20007ffe0ff */
[----:B------:R-:W-:Y:S05]  /*03c0*/  @!P0 BRA `(.L_x_6701) ;  /* 0x0000000000148947 */ /* 0x000fea0003800000 */
[----:B------:R-:W-:-:S05]  /*03d0*/  IADD3 R4, P0, PT, R6, R3, RZ ;  /* 0x0000000306047210 */ /* 0x000fca0007f1e0ff */
[----:B------:R-:W-:-:S05]  /*03e0*/  IMAD.X R5, R7, 0x1, R2, P0 ;  /* 0x0000000107057824 */ /* 0x000fca00000e0602 */
[----:B------:R-:W3:Y:S02]  /*03f0*/  LD.E R47, desc[UR6][R4.64] ;  /* 0x00000006042f7980 */ /* 0x000ee4000c101900 */
[----:B---3--:R-:W-:Y:S01]  /*0400*/  IADD3 R47, PT, PT, R47, -R13, RZ ;  /* 0x8000000d2f2f7210 */ /* 0x008fe20007ffe0ff */
[----:B------:R-:W-:Y:S05]  /*0410*/  BRA `(.L_x_6702) ;  /* 0x0000000000247947 */ /* 0x000fea0003800000 */
.L_x_6701:
[----:B------:R-:W3:Y:S01]  /*0420*/  LD.E.64 R4, desc[UR6][R132.64+0x108] ;  /* 0x0001080684047980 */ /* 0x000ee2000c101b00 */
[----:B------:R-:W-:Y:S01]  /*0430*/  BSSY.RECONVERGENT B0, `(.L_x_6703) ;  /* 0x0000006000007945 */ /* 0x000fe20003800200 */
[----:B------:R-:W-:Y:S01]  /*0440*/  IMAD.MOV.U32 R47, RZ, RZ, RZ ;  /* 0x000000ffff2f7224 */ /* 0x000fe200078e00ff */
[----:B---3--:R-:W-:-:S04]  /*0450*/  ISETP.NE.U32.AND P0, PT, R4, RZ, PT ;  /* 0x000000ff0400720c */ /* 0x008fc80003f05070 */
[----:B------:R-:W-:-:S13]  /*0460*/  ISETP.NE.AND.EX P0, PT, R5, RZ, PT, P0 ;  /* 0x000000ff0500720c */ /* 0x000fda0003f05300 */
[----:B------:R-:W-:Y:S05]  /*0470*/  @!P0 BRA `(.L_x_6704) ;  /* 0x0000000000048947 */ /* 0x000fea0003800000 */
[----:B------:R3:W5:Y:S02]  /*0480*/  LD.E R47, desc[UR6][R132.64+0xbc] ;  /* 0x0000bc06842f7980 */ /* 0x000764000c101900 */
.L_x_6704:
[----:B------:R-:W-:Y:S05]  /*0490*/  BSYNC.RECONVERGENT B0 ;  /* 0x0000000000007941 */ /* 0x000fea0003800200 */
.L_x_6703:
[----:B-----5:R-:W-:Y:S02]  /*04a0*/  IADD3 R47, PT, PT, R55, R47, RZ ;  /* 0x0000002f372f7210 */ /* 0x020fe40007ffe0ff */
.L_x_6702:
[----:B------:R-:W-:Y:S05]  /*04b0*/  BSYNC.RECONVERGENT B1 ;  /* 0x0000000000017941 */ /* 0x000fea0003800200 */
.L_x_6700:
[----:B------:R-:W-:Y:S01]  /*04c0*/  IMAD.SHL.U32 R57, R227, 0x40, RZ ;  /* 0x00000040e3397824 */ /* 0x000fe200078e00ff */
[----:B------:R-:W-:Y:S01]  /*04d0*/  MOV R4, R224 ;  /* 0x000000e000047202 */ /* 0x000fe20000000f00 */
[----:B------:R-:W-:-:S03]  /*04e0*/  IMAD.MOV.U32 R5, RZ, RZ, 0x0 ;  /* 0x00000000ff057424 */ /* 0x000fc600078e00ff */
[----:B------:R-:W-:-:S13]  /*04f0*/  ISETP.GT.AND P0, PT, R229, R57, PT ;  /* 0x00000039e500720c */ /* 0x000fda0003f04270 */
[----:B-123--:R-:W-:Y:S05]  /*0500*/  @!P0 RET.REL.NODEC R4 `(_ZN5flash24flash_fwd_splitkv_kernelI23Flash_fwd_kernel_traitsILi128ELi64ELi128ELi4ELb0ELb0EN7cutlass10bfloat16_tE19Flash_kernel_traitsILi128ELi64ELi128ELi4ES3_EELb0ELb1ELb1ELb0ELb0ELb1ELb0ELb1EEEvNS_16Flash_fwd_paramsE) ;  /* 0xfffffff804bc8950 */ /* 0x00efea0003c3ffff */
        /* <DEDUP_REMOVED lines=35> */
[----:B------:R-:W5:Y:S01]  /*0740*/  LD.E.64 R132, desc[UR6][R132.64+0x70] ;  /* 0x0000700684847980 */ /* 0x000f62000c101b00 */
[----:B------:R-:W-:-:S02]  /*0750*/  IMAD.SHL.U32 R10, R0, 0x8, RZ ;  /* 0x00000008000a7824 */ /* 0x000fc400078e00ff */
[----:B------:R-:W-:-:S03]  /*0760*/  IMAD.MOV.U32 R11, RZ, RZ, RZ ;  /* 0x000000ffff0b7224 */ /* 0x000fc600078e00ff */
[----:B------:R-:W-:Y:S02]  /*0770*/  LOP3.LUT R10, R10, 0x38, RZ, 0xc0, !PT ;  /* 0x000000380a0a7812 */ /* 0x000fe400078ec0ff */
[----:B------:R-:W-:Y:S02]  /*0780*/  SHF.R.U32.HI R0, RZ, 0x3, R0 ;  /* 0x00000003ff007819 */ /* 0x000fe40000011600 */
[----:B------:R-:W-:-:S04]  /*0790*/  IADD3 R229, PT, PT, -R57, R229, RZ ;  /* 0x000000e539e57210 */ /* 0x000fc80007ffe1ff */
[----:B------:R-:W-:Y:S02]  /*07a0*/  ISETP.GE.AND P2, PT, R0, R229, PT ;  /* 0x000000e50000720c */ /* 0x000fe40003f46270 */
[----:B------:R-:W-:Y:S01]  /*07b0*/  ISETP.NE.AND P6, PT, R10, RZ, PT ;  /* 0x000000ff0a00720c */ /* 0x000fe20003fc5270 */
[----:B------:R-:W-:Y:S01]  /*07c0*/  BSSY.RECONVERGENT B0, `(.L_x_6706) ;  /* 0x0000021000007945 */ /* 0x000fe20003800200 */
[----:B----4-:R-:W-:-:S04]  /*07d0*/  @!P0 IMAD.WIDE.U32 R16, R12, R226, RZ ;  /* 0x000000e20c108225 */ /* 0x010fc800078e00ff */
[----:B------:R-:W-:Y:S02]  /*07e0*/  @!P0 IMAD R5, R13, R226, RZ ;  /* 0x000000e20d058224 */ /* 0x000fe400078e02ff */
[-C--:B--2---:R-:W-:Y:S02]  /*07f0*/  @P0 IMAD R12, R9, R230.reuse, RZ ;  /* 0x000000e6090c0224 */ /* 0x084fe400078e02ff */
[----:B------:R-:W-:Y:S01]  /*0800*/  @P0 IMAD.WIDE.U32 R230, R8, R230, RZ ;  /* 0x000000e608e60225 */ /* 0x000fe200078e00ff */
[----:B------:R-:W-:-:S03]  /*0810*/  @!P0 IADD3 R5, PT, PT, R17, R5, RZ ;  /* 0x0000000511058210 */ /* 0x000fc60007ffe0ff */
[----:B------:R-:W-:Y:S01]  /*0820*/  @!P0 IMAD.MOV.U32 R13, RZ, RZ, R16 ;  /* 0x000000ffff0d8224 */ /* 0x000fe200078e0010 */
[----:B------:R-:W-:Y:S01]  /*0830*/  @P0 MOV R13, R230 ;  /* 0x000000e6000d0202 */ /* 0x000fe20000000f00 */
[----:B------:R-:W-:-:S04]  /*0840*/  IMAD.WIDE.U32 R16, R57, R8, R10 ;  /* 0x0000000839107225 */ /* 0x000fc800078e000a */
[----:B------:R-:W-:Y:S01]  /*0850*/  @P0 IMAD.IADD R5, R231, 0x1, R12 ;  /* 0x00000001e7050824 */ /* 0x000fe200078e020c */
[----:B------:R-:W-:Y:S01]  /*0860*/  IADD3 R18, P0, PT, R13, R16, RZ ;  /* 0x000000100d127210 */ /* 0x000fe20007f1e0ff */
[----:B------:R-:W-:Y:S02]  /*0870*/  IMAD R12, R9, R57, RZ ;  /* 0x00000039090c7224 */ /* 0x000fe400078e02ff */
        /* <DEDUP_REMOVED lines=10> */
[----:B-1----:R-:W-:Y:S10]  /*0920*/  @P2 BRA `(.L_x_6707) ;  /* 0x0000000000282947 */ /* 0x002ff40003800000 */
        /* <DEDUP_REMOVED lines=10> */
.L_x_6707:
[----:B------:R-:W-:Y:S05]  /*09d0*/  BSYNC.RECONVERGENT B0 ;  /* 0x0000000000007941 */ /* 0x000fea0003800200 */
.L_x_6706:
        /* <DEDUP_REMOVED lines=17> */
.L_x_6709:
[----:B------:R-:W-:Y:S05]  /*0af0*/  BSYNC.RECONVERGENT B0 ;  /* 0x0000000000007941 */ /* 0x000fea0003800200 */
.L_x_6708:
[----:B-----5:R-:W-:Y:S01]  /*0b00*/  IMAD R4, R4, R226, R225 ;  /* 0x000000e204047224 */ /* 0x020fe200078e02e1 */
[----:B------:R-:W-:Y:S01]  /*0b10*/  BSSY.RECONVERGENT B0, `(.L_x_6710) ;  /* 0x0000013000007945 */ /* 0x000fe20003800200 */
[----:B------:R-:W-:Y:S02]  /*0b20*/  ISETP.GE.OR P5, PT, R0, R229, P6 ;  /* 0x000000e50000720c */ /* 0x000fe400037a6670 */
        /* <DEDUP_REMOVED lines=17> */
.L_x_6711:
[----:B------:R-:W-:Y:S05]  /*0c40*/  BSYNC.RECONVERGENT B0 ;  /* 0x0000000000007941 */ /* 0x000fea0003800200 */
.L_x_6710:
[-C--:B------:R-:W-:Y:S01]  /*0c50*/  ISETP.GE.AND P1, PT, R5, R229.reuse, PT ;  /* 0x000000e50500720c */ /* 0x080fe20003f26270 */
[----:B------:R-:W-:Y:S01]  /*0c60*/  BSSY.RECONVERGENT B0, `(.L_x_6712) ;  /* 0x0000017000007945 */ /* 0x000fe20003800200 */
[----:B------:R-:W-:Y:S01]  /*0c70*/  IADD3 R2, P0, PT, R57, R0, RZ ;  /* 0x0000000039027210 */ /* 0x000fe20007f1e0ff */
        /* <DEDUP_REMOVED lines=14> */
[----:B------:R-:W-:-:S04]  /*0d60*/  IMAD R0, R0, R8, RZ ;  /* 0x0000000800007224 */ /* 0x000fc800078e02ff */
[----:B------:R-:W-:Y:S01]  /*0d70*/  IMAD R0, R9, R6, R0 ;  /* 0x0000000609007224 */ /* 0x000fe200078e0200 */
[----:B------:R-:W-:-:S03]  /*0d80*/  LEA R6, P2, R14, R132, 0x1 ;  /* 0x000000840e067211 */ /* 0x000fc600078408ff */
[----:B------:R-:W-:-:S05]  /*0d90*/  IMAD.IADD R0, R15, 0x1, R0 ;  /* 0x000000010f007824 */ /* 0x000fca00078e0200 */
[----:B------:R-:W-:-:S05]  /*0da0*/  LEA.HI.X R7, R14, R133, R0, 0x1, P2 ;  /* 0x000000850e077211 */ /* 0x000fca00010f0c00 */
[----:B------:R4:W-:Y:S04]  /*0db0*/  @!P1 ST.E.128 desc[UR6][R6.64], RZ ;  /* 0x000000ff06009985 */ /* 0x0009e8000c101d06 */
[----:B------:R4:W-:Y:S02]  /*0dc0*/  @!P0 ST.E.128 desc[UR6][R6.64+0x80], RZ ;  /* 0x000080ff06008985 */ /* 0x0009e4000c101d06 */
.L_x_6713:
[----:B------:R-:W-:Y:S05]  /*0dd0*/  BSYNC.RECONVERGENT B0 ;  /* 0x0000000000007941 */ /* 0x000fea0003800200 */
.L_x_6712:
[----:B------:R5:W-:Y:S01]  /*0de0*/  @!P3 ST.E desc[UR6][R18.64+0x80], R2 ;  /* 0x000080021200b985 */ /* 0x000be2000c101906 */
[----:B------:R-:W-:-:S03]  /*0df0*/  MOV R3, 0x0 ;  /* 0x0000000000037802 */ /* 0x000fc60000000f00 */
[----:B------:R-:W-:Y:S04]  /*0e00*/  @!P5 ST.E desc[UR6][R18.64], R5 ;  /* 0x000000051200d985 */ /* 0x000fe8000c101906 */
[----:B------:R1:W-:Y:S01]  /*0e10*/  @!P4 ST.E desc[UR6][R18.64+0x40], R4 ;  /* 0x000040041200c985 */ /* 0x0003e2000c101906 */
[----:B-----5:R-:W-:-:S04]  /*0e20*/  MOV R2, R224 ;  /* 0x000000e000027202 */ /* 0x020fc80000000f00 */
[----:B-1234-:R-:W-:Y:S05]  /*0e30*/  @P6 RET.REL.NODEC R2 `(_ZN5flash24flash_fwd_splitkv_kernelI23Flash_fwd_kernel_traitsILi128ELi64ELi128ELi4ELb0ELb0EN7cutlass10bfloat16_tE19Flash_kernel_traitsILi128ELi64ELi128ELi4ES3_EELb0ELb1ELb1ELb0ELb0ELb1ELb0ELb1EEEvNS_16Flash_fwd_paramsE) ;  /* 0xfffffff002706950 */ /* 0x01efea0003c3ffff */
[----:B------:R-:W-:Y:S02]  /*0e40*/  MOV R0, 0x7f800000 ;  /* 0x7f80000000007802 */ /* 0x000fe40000000f00 */
[----:B------:R-:W-:-:S03]  /*0e50*/  MOV R225, 0x0 ;  /* 0x0000000000e17802 */ /* 0x000fc60000000f00 */
[----:B------:R1:W-:Y:S02]  /*0e60*/  ST.E desc[UR6][R18.64+0xc0], R0 ;  /* 0x0000c00012007985 */ /* 0x0003e4000c101906 */
[----:B-1----:R-:W-:Y:S05]  /*0e70*/  RET.REL.NODEC R224 `(_ZN5flash24flash_fwd_splitkv_kernelI23Flash_fwd_kernel_traitsILi128ELi64ELi128ELi4ELb0ELb0EN7cutlass10bfloat16_tE19Flash_kernel_traitsILi128ELi64ELi128ELi4ES3_EELb0ELb1ELb1ELb0ELb0ELb1ELb0ELb1EEEvNS_16Flash_fwd_paramsE) ;  /* 0xfffffff0e0607950 */ /* 0x002fea0003c3ffff */
.L_x_6705:
        /* <DEDUP_REMOVED lines=14> */
[----:B-1----:R-:W-:Y:S02]  /*0f60*/  IMAD.MOV.U32 R4, RZ, RZ, R132 ;  /* 0x000000ffff047224 */ /* 0x002fe400078e0084 */
[----:B------:R-:W-:-:S05]  /*0f70*/  IMAD.MOV.U32 R5, RZ, RZ, R133 ;  /* 0x000000ffff057224 */ /* 0x000fca00078e0085 */
[----:B------:R-:W4:Y:S01]  /*0f80*/  LD.E R7, desc[UR6][R4.64+0x68] ;  /* 0x0000680604077980 */ /* 0x000f22000c101900 */
[----:B------:R-:W-:-:S03]  /*0f90*/  LEA R8, R45, 0xffffff80, 0x7 ;  /* 0xffffff802d087811 */ /* 0x000fc600078e38ff */
[----:B------:R-:W4:Y:S01]  /*0fa0*/  LD.E.64 R20, desc[UR6][R4.64+0x20] ;  /* 0x0000200604147980 */ /* 0x000f22000c101b00 */
[----:B------:R-:W-:-:S03]  /*0fb0*/  IABS R3, R8 ;  /* 0x0000000800037213 */ /* 0x000fc60000000000 */
        /* <DEDUP_REMOVED lines=12> */
[----:B------:R-:W-:-:S04]  /*1080*/  IMAD R9, R9, R6, RZ ;  /* 0x0000000609097224 */ /* 0x000fc800078e02ff */
        /* <DEDUP_REMOVED lines=11> */
[----:B---3--:R-:W-:Y:S01]  /*1140*/  IMAD.WIDE.U32 R232, R10, R226, RZ ;  /* 0x000000e20ae87225 */ /* 0x008fe200078e00ff */
        /* <DEDUP_REMOVED lines=12> */
[----:B------:R1:W3:Y:S01]  /*1210*/  LD.E R2, desc[UR6][R2.64] ;  /* 0x0000000602027980 */ /* 0x0002e2000c101900 */
[----:B----4-:R-:W-:-:S04]  /*1220*/  IABS R10, R7 ;  /* 0x00000007000a7213 */ /* 0x010fc80000000000 */
        /* <DEDUP_REMOVED lines=18> */
[----:B------:R-:W-:Y:S01]  /*1350*/  @!P1 IADD3 R3, PT, PT, R3, 0x1, RZ ;  /* 0x0000000103039810 */ /* 0x000fe20007ffe0ff */
[----:B------:R-:W-:Y:S01]  /*1360*/  IMAD R8, R12, R11, R8 ;  /* 0x0000000b0c087224 */ /* 0x000fe200078e0208 */
[----:B------:R-:W-:Y:S02]  /*1370*/  ISETP.GE.AND P0, PT, R10, RZ, PT ;  /* 0x000000ff0a00720c */ /* 0x000fe40003f06270 */
[----:B------:R-:W-:-:S05]  /*1380*/  ISETP.NE.AND P1, PT, R7, RZ, PT ;  /* 0x000000ff0700720c */ /* 0x000fca0003f25270 */
        /* <DEDUP_REMOVED lines=9> */
[----:B------:R-:W-:-:S05]  /*1420*/  IMAD R6, R20, R9, R6 ;  /* 0x0000000914067224 */ /* 0x000fca00078e0206 */
[----:B------:R-:W-:Y:S02]  /*1430*/  IADD3 R13, PT, PT, R13, R6, RZ ;  /* 0x000000060d0d7210 */ /* 0x000fe40007ffe0ff */
[----:B------:R-:W-:Y:S01]  /*1440*/  SHF.R.S32.HI R6, RZ, 0x1f, R8 ;  /* 0x0000001fff067819 */ /* 0x000fe20000011408 */
[----:B------:R-:W-:-:S04]  /*1450*/  IMAD.WIDE.U32 R12, R8, R216, R12 ;  /* 0x000000d8080c7225 */ /* 0x000fc800078e000c */
[----:B------:R-:W-:-:S04]  /*1460*/  IMAD R3, R216, R6, R3 ;  /* 0x00000006d8037224 */ /* 0x000fc800078e0203 */
[----:B------:R-:W-:Y:S01]  /*1470*/  IMAD.IADD R13, R13, 0x1, R3 ;  /* 0x000000010d0d7824 */ /* 0x000fe200078e0203 */
[----:B------:R-:W-:-:S05]  /*1480*/  SHF.R.S32.HI R3, RZ, 0x1f, R11 ;  /* 0x0000001fff037819 */ /* 0x000fca000001140b */
[----:B------:R-:W-:Y:S02]  /*1490*/  IMAD R10, R16, R3, R10 ;  /* 0x00000003100a7224 */ /* 0x000fe400078e020a */
[----:B--2---:R-:W-:Y:S02]  /*14a0*/  IMAD R3, R15, R2, RZ ;  /* 0x000000020f037224 */ /* 0x004fe400078e02ff */
        /* <DEDUP_REMOVED lines=8> */
.L_x_6715:
[----:B------:R-:W2:Y:S01]  /*1530*/  LD.E R7, desc[UR6][R132.64+0x68] ;  /* 0x0000680684077980 */ /* 0x000ea2000c101900 */
[----:B------:R-:W-:-:S03]  /*1540*/  ISETP.NE.AND P2, PT, R14, -0x1, PT ;  /* 0xffffffff0e00780c */ /* 0x000fc60003f45270 */
[----:B------:R-:W3:Y:S01]  /*1550*/  LD.E.64 R216, desc[UR6][R132.64+0x38] ;  /* 0x0000380684d87980 */ /* 0x000ee2000c101b00 */
[----:B-1----:R-:W-:Y:S01]  /*1560*/  MOV R4, R132 ;  /* 0x0000008400047202 */ /* 0x002fe20000000f00 */
        /* <DEDUP_REMOVED lines=45> */
[----:B------:R-:W-:Y:S02]  /*1840*/  LEA R8, R45, 0xffffff80, 0x7 ;  /* 0xffffff802d087811 */ /* 0x000fe400078e38ff */
[----:B------:R-:W-:Y:S01]  /*1850*/  @!P2 SHF.R.S32.HI R2, RZ, 0x1f, R13 ;  /* 0x0000001fff02a819 */ /* 0x000fe2000001140d */
[----:B------:R-:W-:Y:S01]  /*1860*/  IMAD.MOV.U32 R22, RZ, RZ, R10 ;  /* 0x000000ffff167224 */ /* 0x000fe200078e000a */
[----:B------:R-:W-:Y:S02]  /*1870*/  MOV R23, R9 ;  /* 0x0000000900177202 */ /* 0x000fe40000000f00 */
[----:B------:R-:W-:Y:S01]  /*1880*/  @P3 IADD3 R11, PT, PT, R11, 0x1, RZ ;  /* 0x000000010b0b3810 */ /* 0x000fe20007ffe0ff */
[----:B------:R-:W-:-:S02]  /*1890*/  @!P2 IMAD R2, R2, R218, R3 ;  /* 0x000000da0202a224 */ /* 0x000fc400078e0203 */
[----:B------:R-:W-:Y:S01]  /*18a0*/  IMAD.WIDE.U32 R22, R216, R8, R22 ;  /* 0x00000008d8167225 */ /* 0x000fe200078e0016 */
[----:B------:R-:W-:-:S03]  /*18b0*/  @!P0 IADD3 R11, PT, PT, -R11, RZ, RZ ;  /* 0x000000ff0b0b8210 */ /* 0x000fc60007ffe1ff */
[----:B------:R-:W-:Y:S01]  /*18c0*/  @!P2 IMAD.WIDE.U32 R26, R218, R13, RZ ;  /* 0x0000000dda1aa225 */ /* 0x000fe200078e00ff */
[----:B------:R-:W-:-:S03]  /*18d0*/  @!P1 LOP3.LUT R11, RZ, R7, RZ, 0x33, !PT ;  /* 0x00000007ff0b9212 */ /* 0x000fc600078e33ff */
[----:B------:R-:W-:Y:S01]  /*18e0*/  IMAD R6, R217, R8, RZ ;  /* 0x00000008d9067224 */ /* 0x000fe200078e02ff */
[----:B------:R-:W-:Y:S01]  /*18f0*/  @P2 IADD3 R13, PT, PT, R13, R14, RZ ;  /* 0x0000000e0d0d2210 */ /* 0x000fe20007ffe0ff */
[----:B------:R-:W-:Y:S01]  /*1900*/  @!P2 IMAD.IADD R27, R27, 0x1, R2 ;  /* 0x000000011b1ba824 */ /* 0x000fe200078e0202 */
[----:B------:R-:W-:Y:S01]  /*1910*/  MOV R14, R22 ;  /* 0x00000016000e7202 */ /* 0x000fe20000000f00 */
[----:B------:R-:W-:Y:S01]  /*1920*/  IMAD.IADD R15, R23, 0x1, R6 ;  /* 0x00000001170f7824 */ /* 0x000fe200078e0206 */
[----:B------:R-:W-:Y:S01]  /*1930*/  @!P2 SHF.R.S32.HI R2, RZ, 0x1f, R12 ;  /* 0x0000001fff02a819 */ /* 0x000fe2000001140c */
[----:B------:R-:W-:Y:S01]  /*1940*/  @!P2 IMAD R3, R21, R12, RZ ;  /* 0x0000000c1503a224 */ /* 0x000fe200078e02ff */
[----:B------:R-:W-:Y:S01]  /*1950*/  SHF.R.S32.HI R9, RZ, 0x1f, R11 ;  /* 0x0000001fff097819 */ /* 0x000fe2000001140b */
[----:B------:R-:W-:Y:S02]  /*1960*/  IMAD R6, R17, R11, RZ ;  /* 0x0000000b11067224 */ /* 0x000fe400078e02ff */
[----:B------:R-:W-:-:S02]  /*1970*/  @!P2 IMAD R2, R20, R2, R3 ;  /* 0x000000021402a224 */ /* 0x000fc400078e0203 */
        /* <DEDUP_REMOVED lines=12> */
.L_x_6716:
[----:B------:R-:W-:Y:S05]  /*1a40*/  BSYNC.RECONVERGENT B0 ;  /* 0x0000000000007941 */ /* 0x000fea0003800200 */
.L_x_6714:
        /* <DEDUP_REMOVED lines=8> */
[----:B------:R-:W5:Y:S01]  /*1ad0*/  LD.E R228, desc[UR6][R132.64+0xc0] ;  /* 0x0000c00684e47980 */ /* 0x000f62000c101900 */
[----:B------:R-:W-:-:S04]  /*1ae0*/  IABS R14, R7 ;  /* 0x00000007000e7213 */ /* 0x000fc80000000000 */
[----:B------:R-:W1:Y:S08]  /*1af0*/  I2F.RP R13, R14 ;  /* 0x0000000e000d7306 */ /* 0x000e700000209400 */
[----:B-1----:R-:W1:Y:S02]  /*1b00*/  MUFU.RCP R13, R13 ;  /* 0x0000000d000d7308 */ /* 0x002e640000001000 */
[----:B-1----:R-:W-:-:S06]  /*1b10*/  VIADD R13, R13, 0xffffffe ;  /* 0x0ffffffe0d0d7836 */ /* 0x002fcc0000000000 */
[----:B------:R-:W1:Y:S01]  /*1b20*/  F2I.FTZ.U32.TRUNC.NTZ R29, R13 ;  /* 0x0000000d001d7305 */ /* 0x000e62000021f000 */
[----:B------:R-:W-:Y:S01]  /*1b30*/  IMAD.MOV.U32 R67, RZ, RZ, RZ ;  /* 0x000000ffff437224 */ /* 0x000fe200078e00ff */
[----:B------:R-:W-:-:S05]  /*1b40*/  MOV R28, RZ ;  /* 0x000000ff001c7202 */ /* 0x000fca0000000f00 */
[----:B------:R1:W5:Y:S02]  /*1b50*/  @P4 LD.E R67, desc[UR6][R18.64] ;  /* 0x0000000612434980 */ /* 0x000364000c101900 */
[----:B-1----:R-:W-:-:S04]  /*1b60*/  IMAD.MOV R13, RZ, RZ, -R29 ;  /* 0x000000ffff0d7224 */ /* 0x002fc800078e0a1d */
[----:B------:R-:W-:-:S04]  /*1b70*/  IMAD R13, R13, R14, RZ ;  /* 0x0000000e0d0d7224 */ /* 0x000fc800078e02ff */
[----:B------:R-:W-:Y:S01]  /*1b80*/  IMAD.HI.U32 R13, R29, R13, R28 ;  /* 0x0000000d1d0d7227 */ /* 0x000fe200078e001c */
[----:B------:R-:W-:Y:S02]  /*1b90*/  IABS R19, R225 ;  /* 0x000000e100137213 */ /* 0x000fe40000000000 */
[----:B------:R-:W-:-:S03]  /*1ba0*/  IABS R18, R7 ;  /* 0x0000000700127213 */ /* 0x000fc60000000000 */
[----:B------:R-:W-:-:S04]  /*1bb0*/  IMAD.HI.U32 R13, R13, R19, RZ ;  /* 0x000000130d0d7227 */ /* 0x000fc800078e00ff */
[----:B------:R-:W-:-:S04]  /*1bc0*/  IMAD.MOV R18, RZ, RZ, -R18 ;  /* 0x000000ffff127224 */ /* 0x000fc800078e0a12 */
[----:B------:R-:W-:-:S05]  /*1bd0*/  IMAD R19, R13, R18, R19 ;  /* 0x000000120d137224 */ /* 0x000fca00078e0213 */
[----:B------:R-:W-:Y:S01]  /*1be0*/  ISETP.GT.U32.AND P3, PT, R14, R19, PT ;  /* 0x000000130e00720c */ /* 0x000fe20003f64070 */
[----:B------:R-:W-:-:S12]  /*1bf0*/  IMAD.SHL.U32 R50, R0, 0x8, RZ ;  /* 0x0000000800327824 */ /* 0x000fd800078e00ff */
[----:B------:R-:W-:-:S05]  /*1c00*/  @!P3 IMAD.IADD R19, R19, 0x1, -R14 ;  /* 0x000000011313b824 */ /* 0x000fca00078e0a0e */
[----:B------:R-:W-:Y:S02]  /*1c10*/  ISETP.GE.U32.AND P4, PT, R19, R14, PT ;  /* 0x0000000e1300720c */ /* 0x000fe40003f86070 */
[C---:B------:R-:W-:Y:S02]  /*1c20*/  LOP3.LUT R14, R50.reuse, 0x38, RZ, 0xc0, !PT ;  /* 0x00000038320e7812 */ /* 0x040fe400078ec0ff */
[----:B------:R-:W-:Y:S02]  /*1c30*/  LOP3.LUT R18, R50, 0x1c0, RZ, 0xc0, !PT ;  /* 0x000001c032127812 */ /* 0x000fe400078ec0ff */
[----:B------:R-:W-:Y:S02]  /*1c40*/  IADD3 R28, P1, PT, R14, R15, RZ ;  /* 0x0000000f0e1c7210 */ /* 0x000fe40007f3e0ff */
[----:B------:R-:W-:Y:S02]  /*1c50*/  LOP3.LUT R19, R225, R7, RZ, 0x3c, !PT ;  /* 0x00000007e1137212 */ /* 0x000fe400078e3cff */
[----:B------:R-:W-:-:S02]  /*1c60*/  @!P3 IADD3 R13, PT, PT, R13, 0x1, RZ ;  /* 0x000000010d0db810 */ /* 0x000fc40007ffe0ff */
[----:B------:R-:W-:Y:S01]  /*1c70*/  LOP3.LUT R18, R18, 0x38, R0, 0xf8, !PT ;  /* 0x0000003812127812 */ /* 0x000fe200078ef800 */
[----:B------:R-:W-:Y:S01]  /*1c80*/  IMAD.X R29, RZ, RZ, R9, P1 ;  /* 0x000000ffff1d7224 */ /* 0x000fe200008e0609 */
[----:B------:R-:W-:Y:S01]  /*1c90*/  ISETP.GE.AND P2, PT, R19, RZ, PT ;  /* 0x000000ff1300720c */ /* 0x000fe20003f46270 */
[-C--:B-----5:R-:W-:Y:S01]  /*1ca0*/  IMAD R6, R6, R218.reuse, RZ ;  /* 0x000000da06067224 */ /* 0x0a0fe200078e02ff */
[----:B------:R-:W-:Y:S01]  /*1cb0*/  ISETP.NE.AND P1, PT, R7, RZ, PT ;  /* 0x000000ff0700720c */ /* 0x000fe20003f25270 */
[----:B------:R-:W-:Y:S01]  /*1cc0*/  @P4 VIADD R13, R13, 0x1 ;  /* 0x000000010d0d4836 */ /* 0x000fe20000000000 */
[----:B------:R-:W-:Y:S01]  /*1cd0*/  LOP3.LUT R18, R18, 0x38, R50, 0x78, !PT ;  /* 0x0000003812127812 */ /* 0x000fe200078e7832 */
[----:B------:R-:W-:Y:S02]  /*1ce0*/  IMAD R9, R8, R219, R6 ;  /* 0x000000db08097224 */ /* 0x000fe400078e0206 */
[----:B------:R-:W-:Y:S01]  /*1cf0*/  IMAD.MOV.U32 R6, RZ, RZ, R13 ;  /* 0x000000ffff067224 */ /* 0x000fe200078e000d */
[----:B------:R-:W-:Y:S01]  /*1d00*/  LOP3.LUT R50, R18, 0x1e00, R50, 0xf8, !PT ;  /* 0x00001e0012327812 */ /* 0x000fe200078ef832 */
[----:B------:R-:W-:-:S04]  /*1d10*/  IMAD.WIDE.U32 R28, R8, R218, R28 ;  /* 0x000000da081c7225 */ /* 0x000fc800078e001c */
[----:B------:R-:W-:Y:S02]  /*1d20*/  @!P2 IADD3 R6, PT, PT, -R6, RZ, RZ ;  /* 0x000000ff0606a210 */ /* 0x000fe40007ffe1ff */
[----:B------:R-:W-:Y:S02]  /*1d30*/  @!P1 LOP3.LUT R6, RZ, R7, RZ, 0x33, !PT ;  /* 0x00000007ff069212 */ /* 0x000fe400078e33ff */
[----:B------:R-:W-:-:S03]  /*1d40*/  IADD3 R29, PT, PT, R29, R9, RZ ;  /* 0x000000091d1d7210 */ /* 0x000fc60007ffe0ff */
[----:B------:R-:W-:Y:S01]  /*1d50*/  IMAD R7, R25, R6, RZ ;  /* 0x0000000619077224 */ /* 0x000fe200078e02ff */
[----:B------:R-:W1:Y:S01]  /*1d60*/  S2UR UR4, SR_CgaCtaId ;  /* 0x00000000000479c3 */ /* 0x000e620000008800 */
[----:B------:R-:W-:Y:S01]  /*1d70*/  IMAD.WIDE.U32 R28, R6, R24, R28 ;  /* 0x00000018061c7225 */ /* 0x000fe200078e001c */
[----:B------:R-:W-:Y:S02]  /*1d80*/  SHF.R.U32.HI R100, RZ, 0x3, R0 ;  /* 0x00000003ff647819 */ /* 0x000fe40000011600 */
[----:B------:R-:W-:-:S03]  /*1d90*/  MOV R101, RZ ;  /* 0x000000ff00657202 */ /* 0x000fc60000000f00 */
[-C--:B------:R-:W-:Y:S01]  /*1da0*/  IMAD R222, R219, R100.reuse, RZ ;  /* 0x00000064dbde7224 */ /* 0x080fe200078e02ff */
[----:B------:R-:W-:Y:S01]  /*1db0*/  UMOV UR5, 0x400 ;  /* 0x0000040000057882 */ /* 0x000fe20000000000 */
[----:B------:R-:W-:Y:S01]  /*1dc0*/  IMAD R220, R217, R100, RZ ;  /* 0x00000064d9dc7224 */ /* 0x000fe200078e02ff */
[-C--:B------:R-:W-:Y:S01]  /*1dd0*/  LOP3.LUT R233, R233, R232.reuse, RZ, 0x3c, !PT ;  /* 0x000000e8e9e97212 */ /* 0x080fe200078e3cff */
[----:B------:R-:W-:Y:S01]  /*1de0*/  IMAD.SHL.U32 R44, R45, 0x80, RZ ;  /* 0x000000802d2c7824 */ /* 0x000fe200078e00ff */
[----:B------:R-:W-:Y:S02]  /*1df0*/  SHF.L.U32 R56, R0, 0x2, RZ ;  /* 0x0000000200387819 */ /* 0x000fe400000006ff */
[----:B------:R-:W-:Y:S01]  /*1e00*/  LOP3.LUT R232, R233, R232, RZ, 0x3c, !PT ;  /* 0x000000e8e9e87212 */ /* 0x000fe200078e3cff */
[C---:B------:R-:W-:Y:S01]  /*1e10*/  IMAD.SHL.U32 R51, R216.reuse, 0x10, RZ ;  /* 0x00000010d8337824 */ /* 0x040fe200078e00ff */
[----:B-1----:R-:W-:Y:S01]  /*1e20*/  ULEA UR4, UR4, UR5, 0x18 ;  /* 0x0000000504047291 */ /* 0x002fe2000f8ec0ff */
[----:B------:R-:W-:Y:S01]  /*1e30*/  SHF.L.U64.HI R52, R216, 0x4, R217 ;  /* 0x00000004d8347819 */ /* 0x000fe200000102d9 */
[----:B------:R-:W-:Y:S01]  /*1e40*/  VIADD R54, R44, 0xffffff80 ;  /* 0xffffff802c367836 */ /* 0x000fe20000000000 */
[----:B------:R-:W-:-:S03]  /*1e50*/  SHF.L.U64.HI R49, R218, 0x4, R219 ;  /* 0x00000004da317819 */ /* 0x000fc600000102db */
[----:B------:R-:W-:Y:S02]  /*1e60*/  LEA R50, R50, UR4, 0x1 ;  /* 0x0000000432327c11 */ /* 0x000fe4000f8e08ff */
[----:B------:R-:W-:Y:S02]  /*1e70*/  SHF.L.U32 R48, R218, 0x4, RZ ;  /* 0x00000004da307819 */ /* 0x000fe400000006ff */
[----:B------:R-:W-:Y:S02]  /*1e80*/  LOP3.LUT R56, R56, 0x1c, RZ, 0xc0, !PT ;  /* 0x0000001c38387812 */ /* 0x000fe400078ec0ff */
[----:B------:R-:W-:Y:S02]  /*1e90*/  LOP3.LUT R9, R14, 0x40, RZ, 0xfc, !PT ;  /* 0x000000400e097812 */ /* 0x000fe400078efcff */
[----:B------:R-:W-:Y:S01]  /*1ea0*/  LOP3.LUT R233, R233, R232, RZ, 0x3c, !PT ;  /* 0x000000e8e9e97212 */ /* 0x000fe200078e3cff */
[----:B--2---:R-:W-:Y:S02]  /*1eb0*/  @P0 IMAD R8, R23, R230, RZ ;  /* 0x000000e617080224 */ /* 0x004fe400078e02ff */
[----:B---3--:R-:W-:-:S04]  /*1ec0*/  @!P0 IMAD.WIDE.U32 R18, R26, R226, RZ ;  /* 0x000000e21a128225 */ /* 0x008fc800078e00ff */
[----:B------:R-:W-:Y:S02]  /*1ed0*/  @!P0 IMAD R13, R27, R226, RZ ;  /* 0x000000e21b0d8224 */ /* 0x000fe400078e02ff */
[----:B------:R-:W-:-:S04]  /*1ee0*/  @P0 IMAD.WIDE.U32 R26, R22, R230, RZ ;  /* 0x000000e6161a0225 */ /* 0x000fc800078e00ff */
[----:B------:R-:W-:Y:S02]  /*1ef0*/  @P0 IMAD.MOV.U32 R18, RZ, RZ, R26 ;  /* 0x000000ffff120224 */ /* 0x000fe400078e001a */
[----:B------:R-:W-:Y:S02]  /*1f00*/  @!P0 IMAD.IADD R13, R19, 0x1, R13 ;  /* 0x00000001130d8824 */ /* 0x000fe400078e020d */
[----:B------:R-:W-:Y:S01]  /*1f10*/  @P0 IMAD.IADD R13, R27, 0x1, R8 ;  /* 0x000000011b0d0824 */ /* 0x000fe200078e0208 */
[----:B------:R-:W-:Y:S02]  /*1f20*/  IADD3 R18, P1, PT, R14, R18, RZ ;  /* 0x000000120e127210 */ /* 0x000fe40007f3e0ff */
[----:B------:R-:W-:Y:S01]  /*1f30*/  SHF.R.S32.HI R8, RZ, 0x1f, R6 ;  /* 0x0000001fff087819 */ /* 0x000fe20000011406 */
[----:B------:R-:W-:Y:S01]  /*1f40*/  @!P0 IMAD.MOV.U32 R107, RZ, RZ, R23 ;  /* 0x000000ffff6b8224 */ /* 0x000fe200078e0017 */
[----:B------:R-:W-:Y:S01]  /*1f50*/  @!P0 MOV R106, R22 ;  /* 0x00000016006a8202 */ /* 0x000fe20000000f00 */
[----:B------:R-:W-:Y:S01]  /*1f60*/  IMAD.X R19, RZ, RZ, R13, P1 ;  /* 0x000000ffff137224 */ /* 0x000fe200008e060d */
[----:B------:R-:W-:Y:S01]  /*1f70*/  @P0 MOV R107, R23 ;  /* 0x00000017006b0202 */ /* 0x000fe20000000f00 */
[----:B------:R-:W-:-:S02]  /*1f80*/  IMAD R24, R8, R24, R7 ;  /* 0x0000001808187224 */ /* 0x000fc400078e0207 */
[----:B------:R-:W-:Y:S01]  /*1f90*/  @P0 IMAD.MOV.U32 R106, RZ, RZ, R22 ;  /* 0x000000ffff6a0224 */ /* 0x000fe200078e0016 */
[----:B------:R-:W-:Y:S01]  /*1fa0*/  IADD3 R22, P0, PT, R14, R3, RZ ;  /* 0x000000030e167210 */ /* 0x000fe20007f1e0ff */
[-C--:B------:R-:W-:Y:S01]  /*1fb0*/  IMAD R7, R21, R225.reuse, RZ ;  /* 0x000000e115077224 */ /* 0x080fe200078e02ff */
[----:B------:R-:W-:Y:S01]  /*1fc0*/  SHF.R.S32.HI R3, RZ, 0x1f, R55 ;  /* 0x0000001fff037819 */ /* 0x000fe20000011437 */
[----:B------:R-:W-:-:S04]  /*1fd0*/  IMAD.WIDE.U32 R18, R20, R225, R18 ;  /* 0x000000e114127225 */ /* 0x000fc800078e0012 */
[----:B------:R-:W-:Y:S02]  /*1fe0*/  IMAD.IADD R21, R29, 0x1, R24 ;  /* 0x000000011d157824 */ /* 0x000fe400078e0218 */
[----:B------:R-:W-:Y:S01]  /*1ff0*/  IMAD.MOV.U32 R20, RZ, RZ, R28 ;  /* 0x000000ffff147224 */ /* 0x000fe200078e001c */
[----:B------:R-:W-:-:S03]  /*2000*/  LEA.HI R3, R3, R55, RZ, 0x7 ;  /* 0x0000003703037211 */ /* 0x000fc600078f38ff */
[----:B------:R-:W-:Y:S01]  /*2010*/  IMAD.WIDE.U32 R20, R100, R218, R20 ;  /* 0x000000da64147225 */ /* 0x000fe200078e0014 */
[----:B------:R-:W-:-:S03]  /*2020*/  SHF.R.S32.HI R3, RZ, 0x7, R3 ;  /* 0x00000007ff037819 */ /* 0x000fc60000011403 */
[----:B------:R-:W-:Y:S01]  /*2030*/  IMAD.X R23, RZ, RZ, R2, P0 ;  /* 0x000000ffff177224 */ /* 0x000fe200000e0602 */
[----:B----4-:R-:W-:Y:S01]  /*2040*/  LEA R223, P0, R20, R10, 0x1 ;  /* 0x0000000a14df7211 */ /* 0x010fe200078008ff */
[----:B------:R-:W-:Y:S01]  /*2050*/  IMAD.IADD R222, R21, 0x1, R222 ;  /* 0x0000000115de7824 */ /* 0x000fe200078e02de */
[----:B------:R-:W-:Y:S01]  /*2060*/  VIMNMX R53, PT, PT, R215, R3, !PT ;  /* 0x00000003d7357248 */ /* 0x000fe20007fe0100 */
[----:B------:R-:W-:-:S03]  /*2070*/  IMAD.WIDE.U32 R24, R227, 0x40, R100 ;  /* 0x00000040e3187825 */ /* 0x000fc600078e0064 */
[----:B------:R-:W-:Y:S02]  /*2080*/  LEA.HI.X R222, R20, R11, R222, 0x1, P0 ;  /* 0x0000000b14de7211 */ /* 0x000fe400000f0cde */
[----:B------:R-:W-:Y:S01]  /*2090*/  ISETP.GT.U32.AND P0, PT, R45, R53, PT ;  /* 0x000000352d00720c */ /* 0x000fe20003f04070 */
[----:B------:R-:W-:Y:S02]  /*20a0*/  IMAD.IADD R19, R19, 0x1, R7 ;  /* 0x0000000113137824 */ /* 0x000fe400078e0207 */
[----:B------:R-:W-:Y:S02]  /*20b0*/  IMAD R2, R25, R106, RZ ;  /* 0x0000006a19027224 */ /* 0x000fe400078e02ff */
[----:B------:R-:W-:-:S04]  /*20c0*/  IMAD.WIDE.U32 R22, R100, R216, R22 ;  /* 0x000000d864167225 */ /* 0x000fc800078e0016 */
[C---:B------:R-:W-:Y:S02]  /*20d0*/  IMAD R2, R24.reuse, R107, R2 ;  /* 0x0000006b18027224 */ /* 0x040fe400078e0202 */
[----:B------:R-:W-:Y:S01]  /*20e0*/  IMAD.WIDE.U32 R18, R24, R106, R18 ;  /* 0x0000006a18127225 */ /* 0x000fe200078e0012 */
[----:B------:R-:W-:Y:S02]  /*20f0*/  IADD3 R220, PT, PT, R23, R220, RZ ;  /* 0x000000dc17dc7210 */ /* 0x000fe40007ffe0ff */
[----:B------:R-:W-:Y:S01]  /*2100*/  LEA R221, P1, R22, R16, 0x1 ;  /* 0x0000001016dd7211 */ /* 0x000fe200078208ff */
[----:B------:R-:W-:Y:S01]  /*2110*/  IMAD.IADD R2, R19, 0x1, R2 ;  /* 0x0000000113027824 */ /* 0x000fe200078e0202 */
[----:B------:R-:W-:Y:S02]  /*2120*/  LEA R98, P2, R18, R4, 0x1 ;  /* 0x0000000412627211 */ /* 0x000fe400078408ff */
[----:B------:R-:W-:Y:S02]  /*2130*/  LEA.HI.X R220, R22, R17, R220, 0x1, P1 ;  /* 0x0000001116dc7211 */ /* 0x000fe400008f0cdc */
[----:B------:R-:W-:-:S02]  /*2140*/  LEA.HI.X R99, R18, R5, R2, 0x1, P2 ;  /* 0x0000000512637211 */ /* 0x000fc400010f0c02 */
[----:B------:R-:W-:Y:S01]  /*2150*/  LEA.HI R12, R12, R12, RZ, 0x1 ;  /* 0x0000000c0c0c7211 */ /* 0x000fe200078f08ff */
        /* <DEDUP_REMOVED lines=15> */
[----:B------:R-:W-:Y:S01]  /*2250*/  IADD3 R67, PT, PT, R54, R67, RZ ;  /* 0x0000004336437210 */ /* 0x000fe20007ffe0ff */
        /* <DEDUP_REMOVED lines=14> */
[C---:B------:R-:W-:Y:S01]  /*2340*/  IMAD R83, R45.reuse, -0x80, R55 ;  /* 0xffffff802d537824 */ /* 0x040fe200078e0237 */
[----:B------:R-:W-:Y:S01]  /*2350*/  MOV R95, R45 ;  /* 0x0000002d005f7202 */ /* 0x000fe20000000f00 */
[----:B------:R-:W-:Y:S01]  /*2360*/  IMAD R82, R45, -0x80, R47 ;  /* 0xffffff802d527824 */ /* 0x000fe200078e022f */
[----:B------:R-:W-:Y:S01]  /*2370*/  MOV R68, R220 ;  /* 0x000000dc00447202 */ /* 0x000fe20000000f00 */
[----:B------:R-:W-:Y:S01]  /*2380*/  IMAD.MOV.U32 R81, RZ, RZ, R54 ;  /* 0x000000ffff517224 */ /* 0x000fe200078e0036 */
        /* <DEDUP_REMOVED lines=15> */
[C---:B-----5:R-:W-:Y:S01]  /*2480*/  SHF.L.U64.HI R72, R104.reuse, 0x4, R105 ;  /* 0x0000000468487819 */ /* 0x060fe20000010269 */
[----:B----4-:R-:W-:Y:S01]  /*2490*/  IMAD R7, R103, R54, RZ ;  /* 0x0000003667077224 */ /* 0x010fe200078e02ff */
[----:B------:R-:W-:Y:S01]  /*24a0*/  SHF.L.U32 R73, R104, 0x4, RZ ;  /* 0x0000000468497819 */ /* 0x000fe200000006ff */
[----:B------:R-:W-:Y:S01]  /*24b0*/  IMAD.WIDE.U32 R10, R54, R102, R10 ;  /* 0x00000066360a7225 */ /* 0x000fe200078e000a */
[----:B------:R-:W-:-:S03]  /*24c0*/  IADD3 R17, PT, PT, R17, R0, RZ ;  /* 0x0000000011117210 */ /* 0x000fc60007ffe0ff */
[----:B------:R-:W-:Y:S02]  /*24d0*/  IMAD.IADD R11, R11, 0x1, R7 ;  /* 0x000000010b0b7824 */ /* 0x000fe400078e0207 */
[----:B------:R-:W-:Y:S02]  /*24e0*/  IMAD R7, R105, R54, RZ ;  /* 0x0000003669077224 */ /* 0x000fe400078e02ff */
[----:B------:R-:W-:-:S04]  /*24f0*/  IMAD.WIDE.U32 R16, R54, R104, R16 ;  /* 0x0000006836107225 */ /* 0x000fc800078e0010 */
[-C--:B------:R-:W-:Y:S02]  /*2500*/  IMAD R0, R23, R6.reuse, RZ ;  /* 0x0000000617007224 */ /* 0x080fe400078e02ff */
[----:B------:R-:W-:Y:S02]  /*2510*/  IMAD.IADD R17, R17, 0x1, R7 ;  /* 0x0000000111117824 */ /* 0x000fe400078e0207 */
[----:B------:R-:W-:Y:S02]  /*2520*/  IMAD R7, R25, R6, RZ ;  /* 0x0000000619077224 */ /* 0x000fe400078e02ff */
[----:B------:R-:W-:Y:S02]  /*2530*/  IMAD R0, R22, R8, R0 ;  /* 0x0000000816007224 */ /* 0x000fe400078e0200 */
[----:B------:R-:W-:-:S04]  /*2540*/  IMAD.WIDE.U32 R22, R6, R22, R10 ;  /* 0x0000001606167225 */ /* 0x000fc800078e000a */
[----:B------:R-:W-:Y:S01]  /*2550*/  IMAD R11, R100, R12, R56 ;  /* 0x0000000c640b7224 */ /* 0x000fe200078e0238 */
[----:B------:R-:W-:Y:S01]  /*2560*/  IADD3 R23, PT, PT, R23, R0, RZ ;  /* 0x0000000017177210 */ /* 0x000fe20007ffe0ff */
[----:B------:R-:W-:Y:S01]  /*2570*/  IMAD R8, R24, R8, R7 ;  /* 0x0000000818087224 */ /* 0x000fe200078e0207 */
[----:B------:R-:W-:Y:S01]  /*2580*/  SHF.R.S32.HI R7, RZ, 0x1f, R55 ;  /* 0x0000001fff077819 */ /* 0x000fe20000011437 */
[----:B------:R-:W-:Y:S01]  /*2590*/  IMAD.WIDE.U32 R24, R6, R24, R16 ;  /* 0x0000001806187225 */ /* 0x000fe200078e0010 */
[----:B------:R-:W-:Y:S02]  /*25a0*/  IADD3 R6, P0, PT, -R55, R100, RZ ;  /* 0x0000006437067210 */ /* 0x000fe40007f1e1ff */
[-C--:B------:R-:W-:Y:S01]  /*25b0*/  IADD3 R10, PT, PT, R56, R11.reuse, RZ ;  /* 0x0000000b380a7210 */ /* 0x080fe20007ffe0ff */
[----:B------:R-:W-:Y:S01]  /*25c0*/  IMAD.IADD R25, R25, 0x1, R8 ;  /* 0x0000000119197824 */ /* 0x000fe200078e0208 */
[C---:B------:R-:W-:Y:S01]  /*25d0*/  IADD3 R16, P1, PT, R67.reuse, R11, RZ ;  /* 0x0000000b43107210 */ /* 0x040fe20007f3e0ff */
[----:B------:R-:W-:Y:S01]  /*25e0*/  IMAD.X R7, RZ, RZ, ~R7, P0 ;  /* 0x000000ffff077224 */ /* 0x000fe200000e0e07 */
[----:B------:R-:W-:Y:S01]  /*25f0*/  IADD3 R67, P0, PT, R67, R10, RZ ;  /* 0x0000000a43437210 */ /* 0x000fe20007f1e0ff */
[----:B------:R-:W-:Y:S01]  /*2600*/  IMAD.WIDE.U32 R22, R102, R6, R22 ;  /* 0x0000000666167225 */ /* 0x000fe200078e0016 */
[----:B------:R-:W-:-:S02]  /*2610*/  LEA.HI.X.SX32 R0, R11, R66, 0x1, P1 ;  /* 0x000000420b007211 */ /* 0x000fc400008f0eff */
[----:B------:R-:W-:Y:S01]  /*2620*/  LEA.HI.X.SX32 R66, R10, R66, 0x1, P0 ;  /* 0x000000420a427211 */ /* 0x000fe200000f0eff */
[C---:B------:R-:W-:Y:S01]  /*2630*/  IMAD R61, R7.reuse, R102, RZ ;  /* 0x00000066073d7224 */ /* 0x040fe200078e02ff */
[----:B------:R-:W-:Y:S01]  /*2640*/  SHF.L.U64.HI R0, R16, 0x1, R0 ;  /* 0x0000000110007819 */ /* 0x000fe20000010200 */
[----:B------:R-:W-:Y:S01]  /*2650*/  IMAD R10, R7, R104, RZ ;  /* 0x00000068070a7224 */ /* 0x000fe200078e02ff */
[----:B------:R-:W-:Y:S01]  /*2660*/  SHF.L.U64.HI R66, R67, 0x1, R66 ;  /* 0x0000000143427819 */ /* 0x000fe20000010242 */
[----:B------:R-:W-:Y:S01]  /*2670*/  IMAD R61, R103, R6, R61 ;  /* 0x00000006673d7224 */ /* 0x000fe200078e023d */
[----:B------:R-:W-:Y:S01]  /*2680*/  LEA R62, P1, R22, R20, 0x1 ;  /* 0x00000014163e7211 */ /* 0x000fe200078208ff */
[-C--:B------:R-:W-:Y:S01]  /*2690*/  IMAD R10, R105, R6.reuse, R10 ;  /* 0x00000006690a7224 */ /* 0x080fe200078e020a */
[----:B------:R-:W-:Y:S01]  /*26a0*/  SHF.L.U32 R16, R16, 0x1, RZ ;  /* 0x0000000110107819 */ /* 0x000fe200000006ff */
        /* <DEDUP_REMOVED lines=15> */
.L_x_6818:
[----:B------:R-:W-:Y:S01]  /*27a0*/  VIADD R82, R82, 0x80 ;  /* 0x0000008052527836 */ /* 0x000fe20000000000 */
[----:B------:R-:W-:Y:S01]  /*27b0*/  BSSY.RECONVERGENT B0, `(.L_x_6718) ;  /* 0x0000018000007945 */ /* 0x000fe20003800200 */
[----:B------:R-:W-:Y:S03]  /*27c0*/  VIADD R83, R83, 0x80 ;  /* 0x0000008053537836 */ /* 0x000fe60000000000 */
[-C--:B------:R-:W-:Y:S02]  /*27d0*/  ISETP.GE.AND P0, PT, R100, R82.reuse, PT ;  /* 0x000000526400720c */ /* 0x080fe40003f06270 */
[-C--:B------:R-:W-:Y:S02]  /*27e0*/  ISETP.GE.AND P2, PT, R60, R82.reuse, PT ;  /* 0x000000523c00720c */ /* 0x080fe40003f46270 */
[-C--:B------:R-:W-:Y:S02]  /*27f0*/  ISETP.GE.AND P0, PT, R100, R83.reuse, !P0 ;  /* 0x000000536400720c */ /* 0x080fe40004706270 */
[CC--:B------:R-:W-:Y:S02]  /*2800*/  ISETP.GE.AND P1, PT, R59.reuse, R82.reuse, PT ;  /* 0x000000523b00720c */ /* 0x0c0fe40003f26270 */
        /* <DEDUP_REMOVED lines=8> */
[----:B------:R-:W-:Y:S01]  /*2890*/  @!P2 IMAD.MOV.U32 R63, RZ, RZ, R61 ;  /* 0x000000ffff3fa224 */ /* 0x000fe200078e003d */
[----:B------:R-:W-:Y:S01]  /*28a0*/  @!P2 MOV R3, R70 ;  /* 0x000000460003a202 */ /* 0x000fe20000000f00 */
[----:B------:R-:W-:Y:S03]  /*28b0*/  @!P2 IMAD.MOV.U32 R2, RZ, RZ, R71 ;  /* 0x000000ffff02a224 */ /* 0x000fe600078e0047 */
[----:B------:R1:W2:Y:S02]  /*28c0*/  @!P2 LD.E.128 R4, desc[UR6][R62.64] ;  /* 0x000000063e04a980 */ /* 0x0002a4000c101d00 */
[----:B-1----:R-:W-:Y:S02]  /*28d0*/  @!P1 IMAD.MOV.U32 R63, RZ, RZ, R61 ;  /* 0x000000ffff3f9224 */ /* 0x002fe400078e003d */
[----:B--2---:R1:W-:Y:S04]  /*28e0*/  @!P2 ST.E.128 desc[UR6][R2.64], R4 ;  /* 0x000000040200a985 */ /* 0x0043e8000c101d06 */
[----:B-1----:R-:W2:Y:S01]  /*28f0*/  @!P1 LD.E.128 R4, desc[UR6][R62.64+0x80] ;  /* 0x000080063e049980 */ /* 0x002ea2000c101d00 */
[----:B------:R-:W-:Y:S01]  /*2900*/  @!P1 MOV R2, R71 ;  /* 0x0000004700029202 */ /* 0x000fe20000000f00 */
[----:B------:R-:W-:Y:S05]  /*2910*/  @!P1 IMAD.MOV.U32 R3, RZ, RZ, R70 ;  /* 0x000000ffff039224 */ /* 0x000fea00078e0046 */
[----:B--2---:R1:W-:Y:S02]  /*2920*/  @!P1 ST.E.128 desc[UR6][R2.64+0x80], R4 ;  /* 0x0000800402009985 */ /* 0x0043e4000c101d06 */
.L_x_6719:
[----:B------:R-:W-:Y:S05]  /*2930*/  BSYNC.RECONVERGENT B0 ;  /* 0x0000000000007941 */ /* 0x000fea0003800200 */
.L_x_6718:
[----:B------:R-:W-:Y:S04]  /*2940*/  BSSY.RECONVERGENT B0, `(.L_x_6720) ;  /* 0x000000c000007945 */ /* 0x000fe80003800200 */
[----:B------:R-:W-:Y:S05]  /*2950*/  @!P3 BRA `(.L_x_6721) ;  /* 0x000000000028b947 */ /* 0x000fea0003800000 */
[----:B------:R-:W-:Y:S02]  /*2960*/  ISETP.GE.AND P2, PT, R14, R228, PT ;  /* 0x000000e40e00720c */ /* 0x000fe40003f46270 */
[----:B------:R-:W-:Y:S02]  /*2970*/  LEA R18, P1, R102, R62, 0x5 ;  /* 0x0000003e66127211 */ /* 0x000fe400078228ff */
[----:B-1----:R-:W-:Y:S02]  /*2980*/  LEA R2, P3, R48, R71, 0x1 ;  /* 0x0000004730027211 */ /* 0x002fe400078608ff */
[----:B------:R-:W-:Y:S02]  /*2990*/  LEA.HI.X R19, R102, R61, R103, 0x5, P1 ;  /* 0x0000003d66137211 */ /* 0x000fe400008f2c67 */
[----:B------:R-:W-:Y:S02]  /*29a0*/  ISETP.GE.AND P1, PT, R9, R228, PT ;  /* 0x000000e40900720c */ /* 0x000fe40003f26270 */
[----:B------:R-:W-:Y:S03]  /*29b0*/  LEA.HI.X R3, R48, R70, R49, 0x1, P3 ;  /* 0x0000004630037211 */ /* 0x000fe600018f0c31 */
[----:B------:R-:W2:Y:S04]  /*29c0*/  @!P2 LD.E.128 R4, desc[UR6][R18.64] ;  /* 0x000000061204a980 */ /* 0x000ea8000c101d00 */
[----:B--2---:R1:W-:Y:S04]  /*29d0*/  @!P2 ST.E.128 desc[UR6][R2.64], R4 ;  /* 0x000000040200a985 */ /* 0x0043e8000c101d06 */
[----:B-1----:R-:W2:Y:S04]  /*29e0*/  @!P1 LD.E.128 R4, desc[UR6][R18.64+0x80] ;  /* 0x0000800612049980 */ /* 0x002ea8000c101d00 */
[----:B--2---:R2:W-:Y:S02]  /*29f0*/  @!P1 ST.E.128 desc[UR6][R2.64+0x80], R4 ;  /* 0x0000800402009985 */ /* 0x0045e4000c101d06 */
.L_x_6721:
[----:B------:R-:W-:Y:S05]  /*2a00*/  BSYNC.RECONVERGENT B0 ;  /* 0x0000000000007941 */ /* 0x000fea0003800200 */
.L_x_6720:
[----:B------:R-:W-:Y:S04]  /*2a10*/  BSSY.RECONVERGENT B0, `(.L_x_6722) ;  /* 0x000000c000007945 */ /* 0x000fe80003800200 */
[----:B------:R-:W-:Y:S05]  /*2a20*/  @P4 BRA `(.L_x_6723) ;  /* 0x0000000000284947 */ /* 0x000fea0003800000 */
[----:B------:R-:W-:Y:S02]  /*2a30*/  ISETP.GE.AND P2, PT, R14, R228, PT ;  /* 0x000000e40e00720c */ /* 0x000fe40003f46270 */
[----:B------:R-:W-:Y:S02]  /*2a40*/  LEA R18, P1, R102, R62, 0x6 ;  /* 0x0000003e66127211 */ /* 0x000fe400078230ff */
[----:B-12---:R-:W-:Y:S02]  /*2a50*/  LEA R2, P3, R218, R71, 0x6 ;  /* 0x00000047da027211 */ /* 0x006fe400078630ff */
[----:B------:R-:W-:Y:S02]  /*2a60*/  LEA.HI.X R19, R102, R61, R103, 0x6, P1 ;  /* 0x0000003d66137211 */ /* 0x000fe400008f3467 */
[----:B------:R-:W-:Y:S02]  /*2a70*/  ISETP.GE.AND P1, PT, R9, R228, PT ;  /* 0x000000e40900720c */ /* 0x000fe40003f26270 */
[----:B------:R-:W-:Y:S03]  /*2a80*/  LEA.HI.X R3, R218, R70, R219, 0x6, P3 ;  /* 0x00000046da037211 */ /* 0x000fe600018f34db */
[----:B------:R-:W2:Y:S04]  /*2a90*/  @!P2 LD.E.128 R4, desc[UR6][R18.64] ;  /* 0x000000061204a980 */ /* 0x000ea8000c101d00 */
[----:B--2---:R1:W-:Y:S04]  /*2aa0*/  @!P2 ST.E.128 desc[UR6][R2.64], R4 ;  /* 0x000000040200a985 */ /* 0x0043e8000c101d06 */
[----:B-1----:R-:W2:Y:S04]  /*2ab0*/  @!P1 LD.E.128 R4, desc[UR6][R18.64+0x80] ;  /* 0x0000800612049980 */ /* 0x002ea8000c101d00 */
[----:B--2---:R3:W-:Y:S02]  /*2ac0*/  @!P1 ST.E.128 desc[UR6][R2.64+0x80], R4 ;  /* 0x0000800402009985 */ /* 0x0047e4000c101d06 */
.L_x_6723:
[----:B------:R-:W-:Y:S05]  /*2ad0*/  BSYNC.RECONVERGENT B0 ;  /* 0x0000000000007941 */ /* 0x000fea0003800200 */
.L_x_6722:
[-C--:B------:R-:W-:Y:S01]  /*2ae0*/  ISETP.LT.OR P6, PT, R58, R83.reuse, P6 ;  /* 0x000000533a00720c */ /* 0x080fe200037c1670 */
[----:B------:R-:W-:Y:S01]  /*2af0*/  BSSY.RECONVERGENT B0, `(.L_x_6724) ;  /* 0x0000013000007945 */ /* 0x000fe20003800200 */
[C---:B------:R-:W-:Y:S04]  /*2b00*/  ISETP.GE.AND P5, PT, R93.reuse, R82, PT ;  /* 0x000000525d00720c */ /* 0x040fe80003fa6270 */
[----:B------:R-:W-:Y:S07]  /*2b10*/  ISETP.LT.OR P5, PT, R93, R83, P5 ;  /* 0x000000535d00720c */ /* 0x000fee0002fa1670 */
[----:B------:R-:W-:Y:S05]  /*2b20*/  @P6 BRA `(.L_x_6725) ;  /* 0x00000000003c6947 */ /* 0x000fea0003800000 */
[----:B------:R-:W-:Y:S01]  /*2b30*/  MOV R63, R61 ;  /* 0x0000003d003f7202 */ /* 0x000fe20000000f00 */
[----:B------:R-:W-:Y:S01]  /*2b40*/  IMAD R0, R103, 0x60, RZ ;  /* 0x0000006067007824 */ /* 0x000fe200078e02ff */
[----:B------:R-:W-:Y:S02]  /*2b50*/  ISETP.GE.AND P2, PT, R14, R228, PT ;  /* 0x000000e40e00720c */ /* 0x000fe40003f46270 */
[----:B-123--:R-:W-:Y:S01]  /*2b60*/  MOV R2, R71 ;  /* 0x0000004700027202 */ /* 0x00efe20000000f00 */
[----:B------:R-:W-:Y:S01]  /*2b70*/  IMAD.WIDE.U32 R18, R102, 0x60, R62 ;  /* 0x0000006066127825 */ /* 0x000fe200078e003e */
[----:B------:R-:W-:Y:S02]  /*2b80*/  MOV R3, R70 ;  /* 0x0000004600037202 */ /* 0x000fe40000000f00 */
[----:B------:R-:W-:Y:S02]  /*2b90*/  ISETP.GE.AND P1, PT, R9, R228, PT ;  /* 0x000000e40900720c */ /* 0x000fe40003f26270 */
[----:B------:R-:W-:Y:S01]  /*2ba0*/  IADD3 R19, PT, PT, R19, R0, RZ ;  /* 0x0000000013137210 */ /* 0x000fe20007ffe0ff */
[----:B------:R-:W-:Y:S04]  /*2bb0*/  IMAD.WIDE.U32 R2, R218, 0x60, R2 ;  /* 0x00000060da027825 */ /* 0x000fe800078e0002 */
[----:B------:R-:W2:Y:S01]  /*2bc0*/  @!P2 LD.E.128 R4, desc[UR6][R18.64] ;  /* 0x000000061204a980 */ /* 0x000ea2000c101d00 */
[----:B------:R-:W-:Y:S05]  /*2bd0*/  IMAD R0, R219, 0x60, RZ ;  /* 0x00000060db007824 */ /* 0x000fea00078e02ff */
[----:B------:R-:W-:Y:S05]  /*2be0*/  IADD3 R3, PT, PT, R3, R0, RZ ;  /* 0x0000000003037210 */ /* 0x000fea0007ffe0ff */
[----:B--2---:R1:W-:Y:S04]  /*2bf0*/  @!P2 ST.E.128 desc[UR6][R2.64], R4 ;  /* 0x000000040200a985 */ /* 0x0043e8000c101d06 */
[----:B-1----:R-:W2:Y:S04]  /*2c00*/  @!P1 LD.E.128 R4, desc[UR6][R18.64+0x80] ;  /* 0x0000800612049980 */ /* 0x002ea8000c101d00 */
[----:B--2---:R4:W-:Y:S02]  /*2c10*/  @!P1 ST.E.128 desc[UR6][R2.64+0x80], R4 ;  /* 0x0000800402009985 */ /* 0x0049e4000c101d06 */
.L_x_6725:
[----:B------:R-:W-:Y:S05]  /*2c20*/  BSYNC.RECONVERGENT B0 ;  /* 0x0000000000007941 */ /* 0x000fea0003800200 */
.L_x_6724:
[----:B------:R-:W-:Y:S04]  /*2c30*/  BSSY.RECONVERGENT B0, `(.L_x_6726) ;  /* 0x000000c000007945 */ /* 0x000fe80003800200 */
[----:B------:R-:W-:Y:S05]  /*2c40*/  @P5 BRA `(.L_x_6727) ;  /* 0x0000000000285947 */ /* 0x000fea0003800000 */
[----:B------:R-:W-:Y:S02]  /*2c50*/  ISETP.GE.AND P2, PT, R14, R228, PT ;  /* 0x000000e40e00720c */ /* 0x000fe40003f46270 */
[C---:B------:R-:W-:Y:S04]  /*2c60*/  LEA R18, P1, R102.reuse, R62, 0x7 ;  /* 0x0000003e66127211 */ /* 0x040fe800078238ff */
[----:B------:R-:W-:Y:S02]  /*2c70*/  LEA.HI.X R19, R102, R61, R103, 0x7, P1 ;  /* 0x0000003d66137211 */ /* 0x000fe400008f3c67 */
[C---:B-1234-:R-:W-:Y:S04]  /*2c80*/  LEA R2, P1, R218.reuse, R71, 0x7 ;  /* 0x00000047da027211 */ /* 0x05efe800078238ff */
[----:B------:R-:W-:Y:S01]  /*2c90*/  LEA.HI.X R3, R218, R70, R219, 0x7, P1 ;  /* 0x00000046da037211 */ /* 0x000fe200008f3cdb */
[----:B------:R-:W2:Y:S01]  /*2ca0*/  @!P2 LD.E.128 R4, desc[UR6][R18.64] ;  /* 0x000000061204a980 */ /* 0x000ea2000c101d00 */
[----:B------:R-:W-:Y:S03]  /*2cb0*/  ISETP.GE.AND P1, PT, R9, R228, PT ;  /* 0x000000e40900720c */ /* 0x000fe60003f26270 */
[----:B--2---:R1:W-:Y:S10]  /*2cc0*/  @!P2 ST.E.128 desc[UR6][R2.64], R4 ;  /* 0x000000040200a985 */ /* 0x0043f4000c101d06 */
[----:B-1----:R-:W2:Y:S04]  /*2cd0*/  @!P1 LD.E.128 R4, desc[UR6][R18.64+0x80] ;  /* 0x0000800612049980 */ /* 0x002ea8000c101d00 */
[----:B--2---:R1:W-:Y:S02]  /*2ce0*/  @!P1 ST.E.128 desc[UR6][R2.64+0x80], R4 ;  /* 0x0000800402009985 */ /* 0x0043e4000c101d06 */
.L_x_6727:
[----:B------:R-:W-:Y:S05]  /*2cf0*/  BSYNC.RECONVERGENT B0 ;  /* 0x0000000000007941 */ /* 0x000fea0003800200 */
.L_x_6726:
[C---:B------:R-:W-:Y:S01]  /*2d00*/  ISETP.GE.AND P4, PT, R92.reuse, R82, PT ;  /* 0x000000525c00720c */ /* 0x040fe20003f86270 */
[----:B------:R-:W-:Y:S03]  /*2d10*/  BSSY.RECONVERGENT B0, `(.L_x_6728) ;  /* 0x0000014000007945 */ /* 0x000fe60003800200 */
[----:B------:R-:W-:Y:S11]  /*2d20*/  ISETP.GE.AND P4, PT, R92, R83, !P4 ;  /* 0x000000535c00720c */ /* 0x000ff60006786270 */
[----:B------:R-:W-:Y:S02]  /*2d30*/  @!UPT UIADD3 URZ, UPT, UPT, URZ, URZ, URZ ;  /* 0x000000fffffff290 */ /* 0x000fe4000fffe0ff */
[----:B------:R-:W-:Y:S05]  /*2d40*/  @!P4 BRA `(.L_x_6729) ;  /* 0x000000000040c947 */ /* 0x000fea0003800000 */
[----:B------:R-:W-:Y:S01]  /*2d50*/  MOV R63, R61 ;  /* 0x0000003d003f7202 */ /* 0x000fe20000000f00 */
[----:B------:R-:W-:Y:S01]  /*2d60*/  IMAD R0, R103, 0xa0, RZ ;  /* 0x000000a067007824 */ /* 0x000fe200078e02ff */
[----:B------:R-:W-:Y:S02]  /*2d70*/  ISETP.GE.AND P1, PT, R14, R228, PT ;  /* 0x000000e40e00720c */ /* 0x000fe40003f26270 */
[----:B-1234-:R-:W-:Y:S01]  /*2d80*/  MOV R2, R71 ;  /* 0x0000004700027202 */ /* 0x01efe20000000f00 */
[----:B------:R-:W-:Y:S01]  /*2d90*/  IMAD.WIDE.U32 R18, R102, 0xa0, R62 ;  /* 0x000000a066127825 */ /* 0x000fe200078e003e */
[----:B------:R-:W-:Y:S04]  /*2da0*/  MOV R3, R70 ;  /* 0x0000004600037202 */ /* 0x000fe80000000f00 */
[----:B------:R-:W-:Y:S01]  /*2db0*/  IADD3 R19, PT, PT, R19, R0, RZ ;  /* 0x0000000013137210 */ /* 0x000fe20007ffe0ff */
[----:B------:R-:W-:Y:S04]  /*2dc0*/  IMAD.WIDE.U32 R2, R218, 0xa0, R2 ;  /* 0x000000a0da027825 */ /* 0x000fe800078e0002 */
[----:B------:R-:W2:Y:S01]  /*2dd0*/  @!P1 LD.E.128 R4, desc[UR6][R18.64] ;  /* 0x0000000612049980 */ /* 0x000ea2000c101d00 */
[----:B------:R-:W-:Y:S05]  /*2de0*/  IMAD R0, R219, 0xa0, RZ ;  /* 0x000000a0db007824 */ /* 0x000fea00078e02ff */
[----:B------:R-:W-:Y:S05]  /*2df0*/  IADD3 R3, PT, PT, R3, R0, RZ ;  /* 0x0000000003037210 */ /* 0x000fea0007ffe0ff */
[----:B--2---:R1:W-:Y:S01]  /*2e00*/  @!P1 ST.E.128 desc[UR6][R2.64], R4 ;  /* 0x0000000402009985 */ /* 0x0043e2000c101d06 */
[----:B------:R-:W-:Y:S11]  /*2e10*/  ISETP.GE.AND P1, PT, R9, R228, PT ;  /* 0x000000e40900720c */ /* 0x000ff60003f26270 */
[----:B------:R-:W-:Y:S02]  /*2e20*/  @!UPT UIADD3 URZ, UPT, UPT, URZ, URZ, URZ ;  /* 0x000000fffffff290 */ /* 0x000fe4000fffe0ff */
[----:B-1----:R-:W2:Y:S04]  /*2e30*/  @!P1 LD.E.128 R4, desc[UR6][R18.64+0x80] ;  /* 0x0000800612049980 */ /* 0x002ea8000c101d00 */
[----:B--2---:R1:W-:Y:S02]  /*2e40*/  @!P1 ST.E.128 desc[UR6][R2.64+0x80], R4 ;  /* 0x0000800402009985 */ /* 0x0043e4000c101d06 */
.L_x_6729:
[----:B------:R-:W-:Y:S05]  /*2e50*/  BSYNC.RECONVERGENT B0 ;  /* 0x0000000000007941 */ /* 0x000fea0003800200 */
.L_x_6728:
        /* <DEDUP_REMOVED lines=21> */
.L_x_6731:
[----:B------:R-:W-:Y:S05]  /*2fb0*/  BSYNC.RECONVERGENT B0 ;  /* 0x0000000000007941 */ /* 0x000fea0003800200 */
.L_x_6730:
        /* <DEDUP_REMOVED lines=21> */
.L_x_6733:
[----:B------:R-:W-:Y:S05]  /*3110*/  BSYNC.RECONVERGENT B0 ;  /* 0x0000000000007941 */ /* 0x000fea0003800200 */
.L_x_6732:
[----:B------:R-:W-:Y:S01]  /*3120*/  MOV R96, R81 ;  /* 0x0000005100607202 */ /* 0x000fe20000000f00 */
[----:B------:R-:W5:Y:S01]  /*3130*/  LD.E R0, desc[UR6][R132.64+0x130] ;  /* 0x0001300684007980 */ /* 0x000f62000c101900 */
[----:B------:R-:W-:Y:S01]  /*3140*/  UMOV UR4, URZ ;  /* 0x000000ff00047c82 */ /* 0x000fe20008000000 */
[----:B------:R-:W-:Y:S01]  /*3150*/  VIADD R63, R95, 0xffffffff ;  /* 0xffffffff5f3f7836 */ /* 0x000fe20000000000 */
[----:B-1234-:R-:W-:Y:S01]  /*3160*/  IADD3 R2, P1, PT, RZ, -UR4, RZ ;  /* 0x80000004ff027c10 */ /* 0x01efe2000ff3e0ff */
[----:B------:R-:W2:Y:S01]  /*3170*/  LD.E R13, desc[UR6][R132.64+0xd0] ;  /* 0x0000d006840d7980 */ /* 0x000ea2000c101900 */
[----:B------:R-:W-:Y:S01]  /*3180*/  BSSY.RECONVERGENT B2, `(.L_x_6734) ;  /* 0x0000a15000027945 */ /* 0x000fe20003800200 */
[----:B------:R-:W-:Y:S01]  /*3190*/  VIADD R81, R81, 0xffffff80 ;  /* 0xffffff8051517836 */ /* 0x000fe20000000000 */
[----:B------:R-:W-:Y:S01]  /*31a0*/  MOV R95, R63 ;  /* 0x0000003f005f7202 */ /* 0x000fe20000000f00 */
        /* <DEDUP_REMOVED lines=12> */
[----:B------:R-:W-:Y:S02]  /*3270*/  @!P0 IMAD.MOV.U32 R2, RZ, RZ, R11 ;  /* 0x000000ffff028224 */ /* 0x000fe400078e000b */
[----:B------:R-:W-:Y:S05]  /*3280*/  @!P0 IMAD.MOV.U32 R3, RZ, RZ, R10 ;  /* 0x000000ffff038224 */ /* 0x000fea00078e000a */
[----:B------:R1:W2:Y:S02]  /*3290*/  @!P0 LD.E.128 R4, desc[UR6][R2.64] ;  /* 0x0000000602048980 */ /* 0x0002a4000c101d00 */
[----:B-1----:R-:W-:Y:S01]  /*32a0*/  @!P0 MOV R2, R69 ;  /* 0x0000004500028202 */ /* 0x002fe20000000f00 */
[----:B------:R-:W-:Y:S05]  /*32b0*/  @!P0 IMAD.MOV.U32 R3, RZ, RZ, R68 ;  /* 0x000000ffff038224 */ /* 0x000fea00078e0044 */
[----:B--2---:R1:W-:Y:S01]  /*32c0*/  @!P0 ST.E.128 desc[UR6][R2.64], R4 ;  /* 0x0000000402008985 */ /* 0x0043e2000c101d06 */
[----:B------:R-:W-:Y:S11]  /*32d0*/  ISETP.GE.AND P0, PT, R9, R228, PT ;  /* 0x000000e40900720c */ /* 0x000ff60003f06270 */
[----:B------:R-:W-:Y:S02]  /*32e0*/  @!UPT UIADD3 URZ, UPT, UPT, URZ, URZ, URZ ;  /* 0x000000fffffff290 */ /* 0x000fe4000fffe0ff */
[----:B-1----:R-:W-:Y:S01]  /*32f0*/  @!P0 MOV R2, R11 ;  /* 0x0000000b00028202 */ /* 0x002fe20000000f00 */
[----:B------:R-:W-:Y:S05]  /*3300*/  @!P0 IMAD.MOV.U32 R3, RZ, RZ, R10 ;  /* 0x000000ffff038224 */ /* 0x000fea00078e000a */
[----:B------:R1:W2:Y:S02]  /*3310*/  @!P0 LD.E.128 R4, desc[UR6][R2.64+0x80] ;  /* 0x0000800602048980 */ /* 0x0002a4000c101d00 */
[----:B-1----:R-:W-:Y:S01]  /*3320*/  @!P0 MOV R2, R69 ;  /* 0x0000004500028202 */ /* 0x002fe20000000f00 */
[----:B------:R-:W-:Y:S05]  /*3330*/  @!P0 IMAD.MOV.U32 R3, RZ, RZ, R68 ;  /* 0x000000ffff038224 */ /* 0x000fea00078e0044 */
[----:B--2---:R1:W-:Y:S02]  /*3340*/  @!P0 ST.E.128 desc[UR6][R2.64+0x80], R4 ;  /* 0x0000800402008985 */ /* 0x0043e4000c101d06 */
.L_x_6737:
[----:B------:R-:W-:Y:S05]  /*3350*/  BSYNC.RECONVERGENT B0 ;  /* 0x0000000000007941 */ /* 0x000fea0003800200 */
.L_x_6736:
[----:B------:R-:W-:Y:S01]  /*3360*/  ISETP.NE.AND P0, PT, R32, RZ, PT ;  /* 0x000000ff2000720c */ /* 0x000fe20003f05270 */
[----:B------:R-:W-:Y:S11]  /*3370*/  BSSY.RECONVERGENT B0, `(.L_x_6738) ;  /* 0x000000f000007945 */ /* 0x000ff60003800200 */
[----:B------:R-:W-:Y:S01]  /*3380*/  @!UPT UIADD3 URZ, UPT, UPT, URZ, URZ, URZ ;  /* 0x000000fffffff290 */ /* 0x000fe2000fffe0ff */
[----:B------:R-:W-:Y:S05]  /*3390*/  @!P0 BRA `(.L_x_6739) ;  /* 0x0000000000308947 */ /* 0x000fea0003800000 */
[C---:B------:R-:W-:Y:S04]  /*33a0*/  LEA R18, P0, R73.reuse, R11, 0x1 ;  /* 0x0000000b49127211 */ /* 0x040fe800078008ff */
[----:B------:R-:W-:Y:S02]  /*33b0*/  LEA.HI.X R19, R73, R10, R72, 0x1, P0 ;  /* 0x0000000a49137211 */ /* 0x000fe400000f0c48 */
[C---:B-1----:R-:W-:Y:S04]  /*33c0*/  LEA R2, P0, R51.reuse, R69, 0x1 ;  /* 0x0000004533027211 */ /* 0x042fe800078008ff */
[----:B------:R-:W-:Y:S02]  /*33d0*/  LEA.HI.X R3, R51, R68, R52, 0x1, P0 ;  /* 0x0000004433037211 */ /* 0x000fe400000f0c34 */
[-C--:B------:R-:W-:Y:S11]  /*33e0*/  ISETP.GE.AND P0, PT, R14, R228.reuse, PT ;  /* 0x000000e40e00720c */ /* 0x080ff60003f06270 */
[----:B------:R-:W-:Y:S02]  /*33f0*/  @!UPT UIADD3 URZ, UPT, UPT, URZ, URZ, URZ ;  /* 0x000000fffffff290 */ /* 0x000fe4000fffe0ff */
[----:B------:R-:W2:Y:S04]  /*3400*/  @!P0 LD.E.128 R4, desc[UR6][R18.64] ;  /* 0x0000000612048980 */ /* 0x000ea8000c101d00 */
[----:B--2---:R1:W-:Y:S01]  /*3410*/  @!P0 ST.E.128 desc[UR6][R2.64], R4 ;  /* 0x0000000402008985 */ /* 0x0043e2000c101d06 */
[----:B------:R-:W-:Y:S11]  /*3420*/  ISETP.GE.AND P0, PT, R9, R228, PT ;  /* 0x000000e40900720c */ /* 0x000ff60003f06270 */
[----:B------:R-:W-:Y:S02]  /*3430*/  @!UPT UIADD3 URZ, UPT, UPT, URZ, URZ, URZ ;  /* 0x000000fffffff290 */ /* 0x000fe4000fffe0ff */
[----:B-1----:R-:W2:Y:S04]  /*3440*/  @!P0 LD.E.128 R4, desc[UR6][R18.64+0x80] ;  /* 0x0000800612048980 */ /* 0x002ea8000c101d00 */
[----:B--2---:R2:W-:Y:S02]  /*3450*/  @!P0 ST.E.128 desc[UR6][R2.64+0x80], R4 ;  /* 0x0000800402008985 */ /* 0x0045e4000c101d06 */
.L_x_6739:
[----:B------:R-:W-:Y:S05]  /*3460*/  BSYNC.RECONVERGENT B0 ;  /* 0x0000000000007941 */ /* 0x000fea0003800200 */
.L_x_6738:
[----:B------:R-:W-:Y:S01]  /*3470*/  ISETP.NE.AND P0, PT, R109, RZ, PT ;  /* 0x000000ff6d00720c */ /* 0x000fe20003f05270 */
[----:B------:R-:W-:Y:S11]  /*3480*/  BSSY.RECONVERGENT B0, `(.L_x_6740) ;  /* 0x000000d000007945 */ /* 0x000ff60003800200 */
[----:B------:R-:W-:Y:S01]  /*3490*/  @!UPT UIADD3 URZ, UPT, UPT, URZ, URZ, URZ ;  /* 0x000000fffffff290 */ /* 0x000fe2000fffe0ff */
[----:B------:R-:W-:Y:S05]  /*34a0*/  @P0 BRA `(.L_x_6741) ;  /* 0x0000000000280947 */ /* 0x000fea0003800000 */
[----:B------:R-:W-:Y:S02]  /*34b0*/  ISETP.GE.AND P1, PT, R14, R228, PT ;  /* 0x000000e40e00720c */ /* 0x000fe40003f26270 */
[C---:B------:R-:W-:Y:S04]  /*34c0*/  LEA R18, P0, R104.reuse, R11, 0x6 ;  /* 0x0000000b68127211 */ /* 0x040fe800078030ff */
[----:B------:R-:W-:Y:S02]  /*34d0*/  LEA.HI.X R19, R104, R10, R105, 0x6, P0 ;  /* 0x0000000a68137211 */ /* 0x000fe400000f3469 */
[C---:B-12---:R-:W-:Y:S04]  /*34e0*/  LEA R2, P0, R216.reuse, R69, 0x6 ;  /* 0x00000045d8027211 */ /* 0x046fe800078030ff */
[----:B------:R-:W-:Y:S01]  /*34f0*/  LEA.HI.X R3, R216, R68, R217, 0x6, P0 ;  /* 0x00000044d8037211 */ /* 0x000fe200000f34d9 */
[----:B------:R-:W2:Y:S01]  /*3500*/  @!P1 LD.E.128 R4, desc[UR6][R18.64] ;  /* 0x0000000612049980 */ /* 0x000ea2000c101d00 */
[----:B------:R-:W-:Y:S03]  /*3510*/  ISETP.GE.AND P0, PT, R9, R228, PT ;  /* 0x000000e40900720c */ /* 0x000fe60003f06270 */
[----:B--2---:R1:W-:Y:S10]  /*3520*/  @!P1 ST.E.128 desc[UR6][R2.64], R4 ;  /* 0x0000000402009985 */ /* 0x0043f4000c101d06 */
[----:B-1----:R-:W2:Y:S04]  /*3530*/  @!P0 LD.E.128 R4, desc[UR6][R18.64+0x80] ;  /* 0x0000800612048980 */ /* 0x002ea8000c101d00 */
[----:B--2---:R3:W-:Y:S02]  /*3540*/  @!P0 ST.E.128 desc[UR6][R2.64+0x80], R4 ;  /* 0x0000800402008985 */ /* 0x0047e4000c101d06 */
.L_x_6741:
[----:B------:R-:W-:Y:S05]  /*3550*/  BSYNC.RECONVERGENT B0 ;  /* 0x0000000000007941 */ /* 0x000fea0003800200 */
.L_x_6740:
[----:B------:R-:W-:Y:S04]  /*3560*/  BSSY.RECONVERGENT B0, `(.L_x_6742) ;  /* 0x0000012000007945 */ /* 0x000fe80003800200 */
[----:B------:R-:W-:Y:S05]  /*3570*/  @P6 BRA `(.L_x_6743) ;  /* 0x0000000000406947 */ /* 0x000fea0003800000 */
[----:B------:R-:W-:Y:S01]  /*3580*/  MOV R18, R11 ;  /* 0x0000000b00127202 */ /* 0x000fe20000000f00 */
[----:B------:R-:W-:Y:S01]  /*3590*/  IMAD R0, R105, 0x60, RZ ;  /* 0x0000006069007824 */ /* 0x000fe200078e02ff */
[----:B------:R-:W-:Y:S01]  /*35a0*/  MOV R19, R10 ;  /* 0x0000000a00137202 */ /* 0x000fe20000000f00 */
[----:B-123--:R-:W-:Y:S01]  /*35b0*/  IMAD.MOV.U32 R2, RZ, RZ, R69 ;  /* 0x000000ffff027224 */ /* 0x00efe200078e0045 */
[----:B------:R-:W-:Y:S02]  /*35c0*/  ISETP.GE.AND P1, PT, R14, R228, PT ;  /* 0x000000e40e00720c */ /* 0x000fe40003f26270 */
[----:B------:R-:W-:Y:S01]  /*35d0*/  MOV R3, R68 ;  /* 0x0000004400037202 */ /* 0x000fe20000000f00 */
[----:B------:R-:W-:Y:S01]  /*35e0*/  IMAD.WIDE.U32 R18, R104, 0x60, R18 ;  /* 0x0000006068127825 */ /* 0x000fe200078e0012 */
[----:B------:R-:W-:Y:S03]  /*35f0*/  ISETP.GE.AND P0, PT, R9, R228, PT ;  /* 0x000000e40900720c */ /* 0x000fe60003f06270 */
[----:B------:R-:W-:Y:S01]  /*3600*/  IMAD.WIDE.U32 R2, R216, 0x60, R2 ;  /* 0x00000060d8027825 */ /* 0x000fe200078e0002 */
[----:B------:R-:W-:Y:S03]  /*3610*/  IADD3 R19, PT, PT, R19, R0, RZ ;  /* 0x0000000013137210 */ /* 0x000fe60007ffe0ff */
[----:B------:R-:W-:Y:S02]  /*3620*/  IMAD R0, R217, 0x60, RZ ;  /* 0x00000060d9007824 */ /* 0x000fe400078e02ff */
[----:B------:R-:W2:Y:S02]  /*3630*/  @!P1 LD.E.128 R4, desc[UR6][R18.64] ;  /* 0x0000000612049980 */ /* 0x000ea4000c101d00 */
[----:B------:R-:W-:Y:S05]  /*3640*/  IMAD.IADD R3, R3, 0x1, R0 ;  /* 0x0000000103037824 */ /* 0x000fea00078e0200 */
[----:B--2---:R1:W-:Y:S04]  /*3650*/  @!P1 ST.E.128 desc[UR6][R2.64], R4 ;  /* 0x0000000402009985 */ /* 0x0043e8000c101d06 */
[----:B-1----:R-:W2:Y:S04]  /*3660*/  @!P0 LD.E.128 R4, desc[UR6][R18.64+0x80] ;  /* 0x0000800612048980 */ /* 0x002ea8000c101d00 */
[----:B--2---:R4:W-:Y:S02]  /*3670*/  @!P0 ST.E.128 desc[UR6][R2.64+0x80], R4 ;  /* 0x0000800402008985 */ /* 0x0049e4000c101d06 */
.L_x_6743:
[----:B------:R-:W-:Y:S05]  /*3680*/  BSYNC.RECONVERGENT B0 ;  /* 0x0000000000007941 */ /* 0x000fea0003800200 */
.L_x_6742:
[----:B------:R-:W-:Y:S04]  /*3690*/  BSSY.RECONVERGENT B0, `(.L_x_6744) ;  /* 0x000000c000007945 */ /* 0x000fe80003800200 */
[----:B------:R-:W-:Y:S05]  /*36a0*/  @P5 BRA `(.L_x_6745) ;  /* 0x0000000000285947 */ /* 0x000fea0003800000 */
[----:B------:R-:W-:Y:S02]  /*36b0*/  ISETP.GE.AND P1, PT, R14, R228, PT ;  /* 0x000000e40e00720c */ /* 0x000fe40003f26270 */
[----:B------:R-:W-:Y:S02]  /*36c0*/  LEA R18, P0, R104, R11, 0x7 ;  /* 0x0000000b68127211 */ /* 0x000fe400078038ff */
[----:B-1234-:R-:W-:Y:S02]  /*36d0*/  LEA R2, P5, R216, R69, 0x7 ;  /* 0x00000045d8027211 */ /* 0x01efe400078a38ff */
[----:B------:R-:W-:Y:S02]  /*36e0*/  LEA.HI.X R19, R104, R10, R105, 0x7, P0 ;  /* 0x0000000a68137211 */ /* 0x000fe400000f3c69 */
[----:B------:R-:W-:Y:S02]  /*36f0*/  ISETP.GE.AND P0, PT, R9, R228, PT ;  /* 0x000000e40900720c */ /* 0x000fe40003f06270 */
[----:B------:R-:W-:Y:S03]  /*3700*/  LEA.HI.X R3, R216, R68, R217, 0x7, P5 ;  /* 0x00000044d8037211 */ /* 0x000fe600028f3cd9 */
[----:B------:R-:W2:Y:S04]  /*3710*/  @!P1 LD.E.128 R4, desc[UR6][R18.64] ;  /* 0x0000000612049980 */ /* 0x000ea8000c101d00 */
[----:B--2---:R1:W-:Y:S04]  /*3720*/  @!P1 ST.E.128 desc[UR6][R2.64], R4 ;  /* 0x0000000402009985 */ /* 0x0043e8000c101d06 */
[----:B-1----:R-:W2:Y:S04]  /*3730*/  @!P0 LD.E.128 R4, desc[UR6][R18.64+0x80] ;  /* 0x0000800612048980 */ /* 0x002ea8000c101d00 */
[----:B--2---:R1:W-:Y:S02]  /*3740*/  @!P0 ST.E.128 desc[UR6][R2.64+0x80], R4 ;  /* 0x0000800402008985 */ /* 0x0043e4000c101d06 */
.L_x_6745:
[----:B------:R-:W-:Y:S05]  /*3750*/  BSYNC.RECONVERGENT B0 ;  /* 0x0000000000007941 */ /* 0x000fea0003800200 */
.L_x_6744:
[----:B------:R-:W-:Y:S04]  /*3760*/  BSSY.RECONVERGENT B0, `(.L_x_6746) ;  /* 0x0000012000007945 */ /* 0x000fe80003800200 */
[----:B------:R-:W-:Y:S05]  /*3770*/  @!P4 BRA `(.L_x_6747) ;  /* 0x000000000040c947 */ /* 0x000fea0003800000 */
[----:B------:R-:W-:Y:S01]  /*3780*/  MOV R18, R11 ;  /* 0x0000000b00127202 */ /* 0x000fe20000000f00 */
[----:B------:R-:W-:Y:S01]  /*3790*/  IMAD R0, R105, 0xa0, RZ ;  /* 0x000000a069007824 */ /* 0x000fe200078e02ff */
[----:B------:R-:W-:Y:S01]  /*37a0*/  MOV R19, R10 ;  /* 0x0000000a00137202 */ /* 0x000fe20000000f00 */
[----:B-1234-:R-:W-:Y:S01]  /*37b0*/  IMAD.MOV.U32 R2, RZ, RZ, R69 ;  /* 0x000000ffff027224 */ /* 0x01efe200078e0045 */
        /* <DEDUP_REMOVED lines=12> */
.L_x_6747:
[----:B------:R-:W-:Y:S05]  /*3880*/  BSYNC.RECONVERGENT B0 ;  /* 0x0000000000007941 */ /* 0x000fea0003800200 */
.L_x_6746:
        /* <DEDUP_REMOVED lines=18> */
.L_x_6749:
[----:B------:R-:W-:Y:S05]  /*39b0*/  BSYNC.RECONVERGENT B0 ;  /* 0x0000000000007941 */ /* 0x000fea0003800200 */
.L_x_6748:
[----:B------:R-:W-:Y:S05]  /*39c0*/  @!P2 BRA `(.L_x_6750) ;  /* 0x000000980040a947 */ /* 0x000fea0003800000 */
[----:B------:R-:W-:Y:S01]  /*39d0*/  IMAD R0, R105, 0xe0, RZ ;  /* 0x000000e069007824 */ /* 0x000fe200078e02ff */
[----:B------:R-:W-:Y:S01]  /*39e0*/  MOV R18, R11 ;  /* 0x0000000b00127202 */ /* 0x000fe20000000f00 */
[----:B-1234-:R-:W-:Y:S01]  /*39f0*/  IMAD.MOV.U32 R2, RZ, RZ, R69 ;  /* 0x000000ffff027224 */ /* 0x01efe200078e0045 */
[----:B------:R-:W-:Y:S02]  /*3a00*/  MOV R19, R10 ;  /* 0x0000000a00137202 */ /* 0x000fe40000000f00 */
[----:B------:R-:W-:Y:S02]  /*3a10*/  ISETP.GE.AND P0, PT, R14, R228, PT ;  /* 0x000000e40e00720c */ /* 0x000fe40003f06270 */
[----:B------:R-:W-:Y:S01]  /*3a20*/  MOV R3, R68 ;  /* 0x0000004400037202 */ /* 0x000fe20000000f00 */
[----:B------:R-:W-:Y:S04]  /*3a30*/  IMAD.WIDE.U32 R18, R104, 0xe0, R18 ;  /* 0x000000e068127825 */ /* 0x000fe800078e0012 */
[----:B------:R-:W-:Y:S01]  /*3a40*/  IMAD.WIDE.U32 R2, R216, 0xe0, R2 ;  /* 0x000000e0d8027825 */ /* 0x000fe200078e0002 */
[----:B------:R-:W-:Y:S03]  /*3a50*/  IADD3 R19, PT, PT, R19, R0, RZ ;  /* 0x0000000013137210 */ /* 0x000fe60007ffe0ff */
[----:B------:R-:W-:Y:S02]  /*3a60*/  IMAD R0, R217, 0xe0, RZ ;  /* 0x000000e0d9007824 */ /* 0x000fe400078e02ff */
[----:B------:R-:W2:Y:S02]  /*3a70*/  @!P0 LD.E.128 R4, desc[UR6][R18.64] ;  /* 0x0000000612048980 */ /* 0x000ea4000c101d00 */
[----:B------:R-:W-:Y:S05]  /*3a80*/  IMAD.IADD R3, R3, 0x1, R0 ;  /* 0x0000000103037824 */ /* 0x000fea00078e0200 */
[----:B--2---:R1:W-:Y:S01]  /*3a90*/  @!P0 ST.E.128 desc[UR6][R2.64], R4 ;  /* 0x0000000402008985 */ /* 0x0043e2000c101d06 */
[----:B------:R-:W-:Y:S11]  /*3aa0*/  ISETP.GE.AND P0, PT, R9, R228, PT ;  /* 0x000000e40900720c */ /* 0x000ff60003f06270 */
[----:B------:R-:W-:Y:S02]  /*3ab0*/  @!UPT UIADD3 URZ, UPT, UPT, URZ, URZ, URZ ;  /* 0x000000fffffff290 */ /* 0x000fe4000fffe0ff */
[----:B------:R-:W-:Y:S05]  /*3ac0*/  @P0 BRA `(.L_x_6750) ;  /* 0x0000009800000947 */ /* 0x000fea0003800000 */
[----:B-1----:R-:W2:Y:S04]  /*3ad0*/  LD.E.128 R4, desc[UR6][R18.64+0x80] ;  /* 0x0000800612047980 */ /* 0x002ea8000c101d00 */
[----:B--2---:R1:W-:Y:S01]  /*3ae0*/  ST.E.128 desc[UR6][R2.64+0x80], R4 ;  /* 0x0000800402007985 */ /* 0x0043e2000c101d06 */
[----:B------:R-:W-:Y:S05]  /*3af0*/  BRA `(.L_x_6750) ;  /* 0x0000009400f47947 */ /* 0x000fea0003800000 */
.L_x_6735:
        /* <DEDUP_REMOVED lines=14> */
[----:B------:R-:W-:Y:S01]  /*3be0*/  IMAD.MOV.U32 R5, RZ, RZ, R10 ;  /* 0x000000ffff057224 */ /* 0x000fe200078e000a */
[----:B------:R-:W-:Y:S05]  /*3bf0*/  MOV R4, R11 ;  /* 0x0000000b00047202 */ /* 0x000fea0000000f00 */
[----:B------:R-:W2:Y:S08]  /*3c00*/  LD.E.128 R20, desc[UR6][R4.64] ;  /* 0x0000000604147980 */ /* 0x000eb0000c101d00 */
[----:B------:R-:W3:Y:S06]  /*3c10*/  @!P0 LD.E.64 R24, desc[UR6][R34.64] ;  /* 0x0000000622188980 */ /* 0x000eec000c101b00 */
[----:B------:R-:W4:Y:S01]  /*3c20*/  @!P0 LD.E.64 R2, desc[UR6][R16.64] ;  /* 0x0000000610028980 */ /* 0x000f22000c101b00 */
[----:B--2---:R-:W-:Y:S02]  /*3c30*/  @!P0 LOP3.LUT R0, R20, 0xffff0000, RZ, 0xc0, !PT ;  /* 0xffff000014008812 */ /* 0x004fe400078ec0ff */
[C---:B---3--:R-:W-:Y:S01]  /*3c40*/  @!P0 SHF.L.U32 R8, R24.reuse, 0x10, RZ ;  /* 0x0000001018088819 */ /* 0x048fe200000006ff */
[C---:B------:R-:W-:Y:S01]  /*3c50*/  @!P0 IMAD.U32 R19, R25.reuse, 0x10000, RZ ;  /* 0x0001000019138824 */ /* 0x040fe200078e00ff */
[----:B------:R-:W-:Y:S02]  /*3c60*/  @!P0 LOP3.LUT R18, R24, 0xffff0000, RZ, 0xc0, !PT ;  /* 0xffff000018128812 */ /* 0x000fe400078ec0ff */
[----:B------:R-:W-:Y:S01]  /*3c70*/  @!P0 LOP3.LUT R24, R25, 0xffff0000, RZ, 0xc0, !PT ;  /* 0xffff000019188812 */ /* 0x000fe200078ec0ff */
[----:B------:R-:W-:Y:S01]  /*3c80*/  @!P0 FMUL.FTZ R26, R0, R8 ;  /* 0x00000008001a8220 */ /* 0x000fe20000410000 */
[C---:B----4-:R-:W-:Y:S01]  /*3c90*/  @!P0 SHF.L.U32 R7, R2.reuse, 0x10, RZ ;  /* 0x0000001002078819 */ /* 0x050fe200000006ff */
[C---:B------:R-:W-:Y:S01]  /*3ca0*/  @!P0 IMAD.U32 R4, R3.reuse, 0x10000, RZ ;  /* 0x0001000003048824 */ /* 0x040fe200078e00ff */
[----:B------:R-:W-:Y:S02]  /*3cb0*/  @!P0 LOP3.LUT R5, R3, 0xffff0000, RZ, 0xc0, !PT ;  /* 0xffff000003058812 */ /* 0x000fe400078ec0ff */
[----:B------:R-:W-:Y:S01]  /*3cc0*/  @!P0 LOP3.LUT R6, R2, 0xffff0000, RZ, 0xc0, !PT ;  /* 0xffff000002068812 */ /* 0x000fe200078ec0ff */
[----:B------:R-:W-:Y:S01]  /*3cd0*/  @!P0 FMUL.FTZ R0, R0, R7 ;  /* 0x0000000700008220 */ /* 0x000fe20000410000 */
[----:B------:R-:W-:Y:S02]  /*3ce0*/  @!P0 SHF.L.U32 R3, R20, 0x10, RZ ;  /* 0x0000001014038819 */ /* 0x000fe400000006ff */
[----:B------:R-:W-:Y:S02]  /*3cf0*/  @!P0 LOP3.LUT R2, R21, 0xffff0000, RZ, 0xc0, !PT ;  /* 0xffff000015028812 */ /* 0x000fe400078ec0ff */
[----:B------:R-:W-:Y:S01]  /*3d00*/  @!P0 SHF.L.U32 R25, R23, 0x10, RZ ;  /* 0x0000001017198819 */ /* 0x000fe200000006ff */
[----:B------:R-:W-:Y:S01]  /*3d10*/  @!P0 FFMA.FTZ R0, R8, R3, R0 ;  /* 0x0000000308008223 */ /* 0x000fe20000010000 */
[----:B------:R-:W-:Y:S02]  /*3d20*/  @!P0 IMAD.U32 R8, R21, 0x10000, RZ ;  /* 0x0001000015088824 */ /* 0x000fe400078e00ff */
[----:B------:R-:W-:Y:S01]  /*3d30*/  @!P0 FFMA.FTZ R26, R3, R7, -R26 ;  /* 0x00000007031a8223 */ /* 0x000fe2000001081a */
[----:B------:R-:W-:Y:S01]  /*3d40*/  @!P0 LOP3.LUT R3, R22, 0xffff0000, RZ, 0xc0, !PT ;  /* 0xffff000016038812 */ /* 0x000fe200078ec0ff */
[C---:B------:R-:W-:Y:S01]  /*3d50*/  @!P0 FMUL.FTZ R27, R2.reuse, R18 ;  /* 0x00000012021b8220 */ /* 0x040fe20000410000 */
[----:B------:R-:W-:Y:S01]  /*3d60*/  @!P0 LOP3.LUT R7, R23, 0xffff0000, RZ, 0xc0, !PT ;  /* 0xffff000017078812 */ /* 0x000fe200078ec0ff */
[----:B------:R-:W-:Y:S01]  /*3d70*/  @!P0 FMUL.FTZ R2, R2, R6 ;  /* 0x0000000602028220 */ /* 0x000fe20000410000 */
[----:B------:R-:W-:Y:S01]  /*3d80*/  @!P0 F2FP.BF16.F32.PACK_AB R0, R0, R26 ;  /* 0x0000001a0000823e */ /* 0x000fe200000010ff */
[----:B------:R-:W-:Y:S01]  /*3d90*/  @!P0 FFMA.FTZ R27, R8, R6, -R27 ;  /* 0x00000006081b8223 */ /* 0x000fe2000001081b */
[----:B------:R-:W-:Y:S01]  /*3da0*/  @!P0 SHF.L.U32 R6, R22, 0x10, RZ ;  /* 0x0000001016068819 */ /* 0x000fe200000006ff */
[C---:B------:R-:W-:Y:S01]  /*3db0*/  @!P0 FMUL.FTZ R28, R3.reuse, R19 ;  /* 0x00000013031c8220 */ /* 0x040fe20000410000 */
[----:B------:R-:W-:Y:S01]  /*3dc0*/  @!P0 FMUL.FTZ R3, R3, R4 ;  /* 0x0000000403038220 */ /* 0x000fe20000410000 */
[C---:B------:R-:W-:Y:S01]  /*3dd0*/  @!P0 FMUL.FTZ R29, R7.reuse, R24 ;  /* 0x00000018071d8220 */ /* 0x040fe20000410000 */
[----:B------:R-:W-:Y:S01]  /*3de0*/  @!P0 FFMA.FTZ R2, R18, R8, R2 ;  /* 0x0000000812028223 */ /* 0x000fe20000010002 */
[----:B------:R-:W-:Y:S01]  /*3df0*/  @!P0 FFMA.FTZ R28, R6, R4, -R28 ;  /* 0x00000004061c8223 */ /* 0x000fe2000001081c */
[-C--:B------:R-:W-:Y:S01]  /*3e00*/  @!P0 FMUL.FTZ R4, R7, R5.reuse ;  /* 0x0000000507048220 */ /* 0x080fe20000410000 */
[----:B------:R-:W-:Y:S01]  /*3e10*/  @!P0 FFMA.FTZ R3, R19, R6, R3 ;  /* 0x0000000613038223 */ /* 0x000fe20000010003 */
[----:B------:R-:W-:Y:S01]  /*3e20*/  @!P0 FFMA.FTZ R29, R25, R5, -R29 ;  /* 0x00000005191d8223 */ /* 0x000fe2000001081d */
[----:B------:R-:W-:Y:S01]  /*3e30*/  @!P0 F2FP.BF16.F32.PACK_AB R2, R2, R27 ;  /* 0x0000001b0202823e */ /* 0x000fe200000010ff */
[----:B------:R-:W-:Y:S01]  /*3e40*/  @!P0 FFMA.FTZ R4, R24, R25, R4 ;  /* 0x0000001918048223 */ /* 0x000fe20000010004 */
[----:B------:R-:W-:Y:S01]  /*3e50*/  @!P0 IMAD.MOV.U32 R20, RZ, RZ, R0 ;  /* 0x000000ffff148224 */ /* 0x000fe200078e0000 */
[----:B------:R-:W-:Y:S02]  /*3e60*/  @!P0 F2FP.BF16.F32.PACK_AB R3, R3, R28 ;  /* 0x0000001c0303823e */ /* 0x000fe400000010ff */
[----:B------:R-:W-:Y:S02]  /*3e70*/  @!P0 MOV R21, R2 ;  /* 0x0000000200158202 */ /* 0x000fe40000000f00 */
[----:B------:R-:W-:Y:S02]  /*3e80*/  @!P0 F2FP.BF16.F32.PACK_AB R4, R4, R29 ;  /* 0x0000001d0404823e */ /* 0x000fe400000010ff */
[----:B------:R-:W-:Y:S02]  /*3e90*/  @!P0 MOV R22, R3 ;  /* 0x0000000300168202 */ /* 0x000fe40000000f00 */
[----:B------:R-:W-:Y:S01]  /*3ea0*/  MOV R2, R69 ;  /* 0x0000004500027202 */ /* 0x000fe20000000f00 */
[----:B------:R-:W-:Y:S01]  /*3eb0*/  @!P0 IMAD.MOV.U32 R23, RZ, RZ, R4 ;  /* 0x000000ffff178224 */ /* 0x000fe200078e0004 */
[----:B------:R-:W-:Y:S05]  /*3ec0*/  MOV R3, R68 ;  /* 0x0000004400037202 */ /* 0x000fea0000000f00 */
[----:B------:R2:W-:Y:S02]  /*3ed0*/  ST.E.128 desc[UR6][R2.64], R20 ;  /* 0x0000001402007985 */ /* 0x0005e4000c101d06 */
.L_x_6755:
[----:B------:R-:W-:Y:S05]  /*3ee0*/  BSYNC.RECONVERGENT B0 ;  /* 0x0000000000007941 */ /* 0x000fea0003800200 */
.L_x_6754:
[----:B------:R-:W-:Y:S11]  /*3ef0*/  ISETP.GE.AND P0, PT, R9, R36, PT ;  /* 0x000000240900720c */ /* 0x000ff60003f06270 */
[----:B------:R-:W-:Y:S02]  /*3f00*/  @!UPT UIADD3 URZ, UPT, UPT, URZ, URZ, URZ ;  /* 0x000000fffffff290 */ /* 0x000fe4000fffe0ff */
[----:B------:R-:W-:Y:S05]  /*3f10*/  @P0 BRA `(.L_x_6753) ;  /* 0x0000000000c40947 */ /* 0x000fea0003800000 */
[----:B------:R-:W-:Y:S01]  /*3f20*/  ISETP.GE.AND P0, PT, R9, R13, PT ;  /* 0x0000000d0900720c */ /* 0x000fe20003f06270 */
[----:B------:R-:W-:Y:S01]  /*3f30*/  IMAD.MOV.U32 R5, RZ, RZ, R10 ;  /* 0x000000ffff057224 */ /* 0x000fe200078e000a */
[----:B------:R-:W-:Y:S05]  /*3f40*/  MOV R4, R11 ;  /* 0x0000000b00047202 */ /* 0x000fea0000000f00 */
[----:B--2---:R-:W2:Y:S08]  /*3f50*/  LD.E.128 R20, desc[UR6][R4.64+0x80] ;  /* 0x0000800604147980 */ /* 0x004eb0000c101d00 */
        /* <DEDUP_REMOVED lines=45> */
.L_x_6753:
[----:B------:R-:W-:Y:S05]  /*4230*/  BSYNC.RECONVERGENT B1 ;  /* 0x0000000000017941 */ /* 0x000fea0003800200 */
.L_x_6752:
        /* <DEDUP_REMOVED lines=22> */
[----:B--2---:R-:W-:Y:S02]  /*43a0*/  @!P0 LOP3.LUT R0, R20, 0xffff0000, RZ, 0xc0, !PT ;  /* 0xffff000014008812 */ /* 0x004fe400078ec0ff */
[----:B---3--:R-:W-:Y:S02]  /*43b0*/  @!P0 SHF.L.U32 R18, R2, 0x10, RZ ;  /* 0x0000001002128819 */ /* 0x008fe400000006ff */
[C---:B------:R-:W-:Y:S02]  /*43c0*/  @!P0 SHF.L.U32 R4, R3.reuse, 0x10, RZ ;  /* 0x0000001003048819 */ /* 0x040fe400000006ff */
[----:B------:R-:W-:Y:S02]  /*43d0*/  @!P0 LOP3.LUT R5, R3, 0xffff0000, RZ, 0xc0, !PT ;  /* 0xffff000003058812 */ /* 0x000fe400078ec0ff */
[----:B------:R-:W-:Y:S01]  /*43e0*/  @!P0 SHF.L.U32 R3, R20, 0x10, RZ ;  /* 0x0000001014038819 */ /* 0x000fe200000006ff */
[----:B----4-:R-:W-:Y:S01]  /*43f0*/  @!P0 IMAD.U32 R19, R26, 0x10000, RZ ;  /* 0x000100001a138824 */ /* 0x010fe200078e00ff */
[----:B------:R-:W-:Y:S01]  /*4400*/  @!P0 LOP3.LUT R8, R2, 0xffff0000, RZ, 0xc0, !PT ;  /* 0xffff000002088812 */ /* 0x000fe200078ec0ff */
[----:B------:R-:W-:Y:S01]  /*4410*/  @!P0 IMAD.U32 R25, R27, 0x10000, RZ ;  /* 0x000100001b198824 */ /* 0x000fe200078e00ff */
        /* <DEDUP_REMOVED lines=10> */
[----:B------:R-:W-:Y:S01]  /*44c0*/  @!P0 LOP3.LUT R3, R22, 0xffff0000, RZ, 0xc0, !PT ;  /* 0xffff000016038812 */ /* 0x000fe200078ec0ff */
[-C--:B------:R-:W-:Y:S01]  /*44d0*/  @!P0 FMUL.FTZ R2, R2, R8.reuse ;  /* 0x0000000802028220 */ /* 0x080fe20000410000 */
[----:B------:R-:W-:Y:S01]  /*44e0*/  @!P0 SHF.L.U32 R27, R23, 0x10, RZ ;  /* 0x00000010171b8819 */ /* 0x000fe200000006ff */
[----:B------:R-:W-:Y:S01]  /*44f0*/  @!P0 FFMA.FTZ R33, R19, R8, -R33 ;  /* 0x0000000813218223 */ /* 0x000fe20000010821 */
[----:B------:R-:W-:Y:S01]  /*4500*/  @!P0 F2FP.BF16.F32.PACK_AB R0, R0, R32 ;  /* 0x000000200000823e */ /* 0x000fe200000010ff */
[----:B------:R-:W-:Y:S02]  /*4510*/  @!P0 IMAD.U32 R8, R22, 0x10000, RZ ;  /* 0x0001000016088824 */ /* 0x000fe400078e00ff */
[C---:B------:R-:W-:Y:S01]  /*4520*/  @!P0 FMUL.FTZ R37, R3.reuse, R25 ;  /* 0x0000001903258220 */ /* 0x040fe20000410000 */
[----:B------:R-:W-:Y:S01]  /*4530*/  @!P0 FMUL.FTZ R3, R3, R4 ;  /* 0x0000000403038220 */ /* 0x000fe20000410000 */
[----:B------:R-:W-:Y:S01]  /*4540*/  @!P0 MOV R20, R0 ;  /* 0x0000000000148202 */ /* 0x000fe20000000f00 */
[----:B------:R-:W-:Y:S01]  /*4550*/  @!P0 FMUL.FTZ R38, R18, R26 ;  /* 0x0000001a12268220 */ /* 0x000fe20000410000 */
[----:B------:R-:W-:Y:S01]  /*4560*/  @!P0 FFMA.FTZ R37, R8, R4, -R37 ;  /* 0x0000000408258223 */ /* 0x000fe20000010825 */
[----:B------:R-:W-:Y:S01]  /*4570*/  @!P0 FMUL.FTZ R4, R18, R5 ;  /* 0x0000000512048220 */ /* 0x000fe20000410000 */
[----:B------:R-:W-:Y:S01]  /*4580*/  @!P0 FFMA.FTZ R2, R24, R19, R2 ;  /* 0x0000001318028223 */ /* 0x000fe20000010002 */
        /* <DEDUP_REMOVED lines=10> */
.L_x_6759:
[----:B------:R-:W-:Y:S05]  /*4630*/  BSYNC.RECONVERGENT B0 ;  /* 0x0000000000007941 */ /* 0x000fea0003800200 */
.L_x_6758:
        /* <DEDUP_REMOVED lines=49> */
.L_x_6757:
[----:B------:R-:W-:Y:S05]  /*4950*/  BSYNC.RECONVERGENT B1 ;  /* 0x0000000000017941 */ /* 0x000fea0003800200 */
.L_x_6756:
        /* <DEDUP_REMOVED lines=62> */
.L_x_6763:
[----:B------:R-:W-:Y:S05]  /*4d40*/  BSYNC.RECONVERGENT B0 ;  /* 0x0000000000007941 */ /* 0x000fea0003800200 */
.L_x_6762:
        /* <DEDUP_REMOVED lines=47> */
.L_x_6761:
[----:B------:R-:W-:Y:S05]  /*5040*/  BSYNC.RECONVERGENT B1 ;  /* 0x0000000000017941 */ /* 0x000fea0003800200 */
.L_x_6760:
[----:B------:R-:W-:Y:S04]  /*5050*/  BSSY.RECONVERGENT B1, `(.L_x_6764) ;  /* 0x0000072000017945 */ /* 0x000fe80003800200 */
[----:B------:R-:W-:Y:S05]  /*5060*/  @P6 BRA `(.L_x_6765) ;  /* 0x0000000400c06947 */ /* 0x000fea0003800000 */
[----:B------:R-:W-:Y:S01]  /*5070*/  IMAD.MOV.U32 R108, RZ, RZ, R11 ;  /* 0x000000ffff6c7224 */ /* 0x000fe200078e000b */
[----:B-----5:R-:W-:Y:S01]  /*5080*/  ISETP.GE.AND P6, PT, R14, R36, PT ;  /* 0x000000240e00720c */ /* 0x020fe20003fc6270 */
[----:B------:R-:W-:Y:S01]  /*5090*/  IMAD.MOV.U32 R109, RZ, RZ, R10 ;  /* 0x000000ffff6d7224 */ /* 0x000fe200078e000a */
[C---:B------:R-:W-:Y:S01]  /*50a0*/  LEA R24, P0, R12.reuse, R6, 0x6 ;  /* 0x000000060c187211 */ /* 0x040fe200078030ff */
[----:B--2---:R-:W-:Y:S01]  /*50b0*/  IMAD.MOV.U32 R39, RZ, RZ, R68 ;  /* 0x000000ffff277224 */ /* 0x004fe200078e0044 */
[----:B------:R-:W-:Y:S01]  /*50c0*/  MOV R38, R69 ;  /* 0x0000004500267202 */ /* 0x000fe20000000f00 */
[----:B---3--:R-:W-:Y:S01]  /*50d0*/  IMAD R2, R105, 0x60, RZ ;  /* 0x0000006069027824 */ /* 0x008fe200078e02ff */
[----:B------:R-:W-:Y:S01]  /*50e0*/  LEA.HI.X.SX32 R25, R12, R7, 0x6, P0 ;  /* 0x000000070c197211 */ /* 0x000fe200000f36ff */
[----:B------:R-:W-:Y:S01]  /*50f0*/  IMAD.WIDE.U32 R108, R104, 0x60, R108 ;  /* 0x00000060686c7825 */ /* 0x000fe200078e006c */
[----:B------:R-:W-:Y:S01]  /*5100*/  LEA R32, P0, R12, R30, 0x6 ;  /* 0x0000001e0c207211 */ /* 0x000fe200078030ff */
[----:B------:R-:W-:Y:S01]  /*5110*/  BSSY.RECONVERGENT B0, `(.L_x_6766) ;  /* 0x0000036000007945 */ /* 0x000fe20003800200 */
[----:B------:R-:W-:Y:S01]  /*5120*/  ISETP.GE.AND P1, PT, R9, R36, PT ;  /* 0x000000240900720c */ /* 0x000fe20003f26270 */
[----:B------:R-:W-:Y:S01]  /*5130*/  IMAD R0, R217, 0x60, RZ ;  /* 0x00000060d9007824 */ /* 0x000fe200078e02ff */
[----:B------:R-:W-:Y:S01]  /*5140*/  IADD3 R109, PT, PT, R109, R2, RZ ;  /* 0x000000026d6d7210 */ /* 0x000fe20007ffe0ff */
[----:B------:R-:W-:Y:S01]  /*5150*/  IMAD.WIDE.U32 R38, R216, 0x60, R38 ;  /* 0x00000060d8267825 */ /* 0x000fe200078e0026 */
[----:B------:R-:W-:Y:S03]  /*5160*/  LEA.HI.X.SX32 R33, R12, R31, 0x6, P0 ;  /* 0x0000001f0c217211 */ /* 0x000fe600000f36ff */
[----:B------:R-:W-:Y:S01]  /*5170*/  IMAD.IADD R39, R39, 0x1, R0 ;  /* 0x0000000127277824 */ /* 0x000fe200078e0200 */
[----:B------:R-:W-:Y:S06]  /*5180*/  @P6 BRA `(.L_x_6767) ;  /* 0x0000000000b86947 */ /* 0x000fec0003800000 */
[----:B------:R-:W-:Y:S01]  /*5190*/  ISETP.GE.AND P0, PT, R14, R13, PT ;  /* 0x0000000d0e00720c */ /* 0x000fe20003f06270 */
[----:B----4-:R-:W2:Y:S11]  /*51a0*/  LD.E.128 R20, desc[UR6][R108.64] ;  /* 0x000000066c147980 */ /* 0x010eb6000c101d00 */
        /* <DEDUP_REMOVED lines=44> */
.L_x_6767:
[----:B------:R-:W-:Y:S05]  /*5470*/  BSYNC.RECONVERGENT B0 ;  /* 0x0000000000007941 */ /* 0x000fea0003800200 */
.L_x_6766:
[----:B------:R-:W-:Y:S05]  /*5480*/  @P1 BRA `(.L_x_6765) ;  /* 0x0000000000b81947 */ /* 0x000fea0003800000 */
[----:B------:R-:W-:Y:S01]  /*5490*/  ISETP.GE.AND P0, PT, R9, R13, PT ;  /* 0x0000000d0900720c */ /* 0x000fe20003f06270 */
[----:B--2-4-:R-:W2:Y:S11]  /*54a0*/  LD.E.128 R20, desc[UR6][R108.64+0x80] ;  /* 0x000080066c147980 */ /* 0x014eb6000c101d00 */
        /* <DEDUP_REMOVED lines=44> */
.L_x_6765:
[----:B------:R-:W-:Y:S05]  /*5770*/  BSYNC.RECONVERGENT B1 ;  /* 0x0000000000017941 */ /* 0x000fea0003800200 */
.L_x_6764:
[----:B------:R-:W-:Y:S04]  /*5780*/  BSSY.RECONVERGENT B1, `(.L_x_6768) ;  /* 0x000006a000017945 */ /* 0x000fe80003800200 */
[----:B------:R-:W-:Y:S05]  /*5790*/  @!P5 BRA `(.L_x_6769) ;  /* 0x0000000400a0d947 */ /* 0x000fea0003800000 */
[-C--:B-----5:R-:W-:Y:S01]  /*57a0*/  ISETP.GE.AND P6, PT, R14, R36.reuse, PT ;  /* 0x000000240e00720c */ /* 0x0a0fe20003fc6270 */
        /* <DEDUP_REMOVED lines=55> */
.L_x_6771:
[----:B------:R-:W-:Y:S05]  /*5b20*/  BSYNC.RECONVERGENT B0 ;  /* 0x0000000000007941 */ /* 0x000fea0003800200 */
.L_x_6770:
        /* <DEDUP_REMOVED lines=47> */
.L_x_6769:
[----:B------:R-:W-:Y:S05]  /*5e20*/  BSYNC.RECONVERGENT B1 ;  /* 0x0000000000017941 */ /* 0x000fea0003800200 */
.L_x_6768:
[----:B------:R-:W-:Y:S04]  /*5e30*/  BSSY.RECONVERGENT B1, `(.L_x_6772) ;  /* 0x0000072000017945 */ /* 0x000fe80003800200 */
[----:B------:R-:W-:Y:S05]  /*5e40*/  @!P4 BRA `(.L_x_6773) ;  /* 0x0000000400c0c947 */ /* 0x000fea0003800000 */
[----:B------:R-:W-:Y:S01]  /*5e50*/  IMAD.MOV.U32 R108, RZ, RZ, R11 ;  /* 0x000000ffff6c7224 */ /* 0x000fe200078e000b */
[----:B-----5:R-:W-:Y:S01]  /*5e60*/  ISETP.GE.AND P5, PT, R14, R36, PT ;  /* 0x000000240e00720c */ /* 0x020fe20003fa6270 */
[----:B------:R-:W-:Y:S01]  /*5e70*/  IMAD.MOV.U32 R109, RZ, RZ, R10 ;  /* 0x000000ffff6d7224 */ /* 0x000fe200078e000a */
[----:B--2---:R-:W-:Y:S01]  /*5e80*/  MOV R38, R69 ;  /* 0x0000004500267202 */ /* 0x004fe20000000f00 */
[----:B------:R-:W-:Y:S01]  /*5e90*/  IMAD.MOV.U32 R39, RZ, RZ, R68 ;  /* 0x000000ffff277224 */ /* 0x000fe200078e0044 */
[C---:B------:R-:W-:Y:S01]  /*5ea0*/  LEA R24, P4, R12.reuse, R6, 0x7 ;  /* 0x000000060c187211 */ /* 0x040fe200078838ff */
[----:B---3--:R-:W-:Y:S01]  /*5eb0*/  IMAD R2, R105, 0xa0, RZ ;  /* 0x000000a069027824 */ /* 0x008fe200078e02ff */
[----:B------:R-:W-:Y:S01]  /*5ec0*/  LEA R32, P0, R12, R30, 0x7 ;  /* 0x0000001e0c207211 */ /* 0x000fe200078038ff */
[----:B------:R-:W-:Y:S01]  /*5ed0*/  IMAD.WIDE.U32 R108, R104, 0xa0, R108 ;  /* 0x000000a0686c7825 */ /* 0x000fe200078e006c */
[----:B------:R-:W-:Y:S01]  /*5ee0*/  ISETP.GE.AND P1, PT, R9, R36, PT ;  /* 0x000000240900720c */ /* 0x000fe20003f26270 */
[----:B------:R-:W-:Y:S01]  /*5ef0*/  BSSY.RECONVERGENT B0, `(.L_x_6774) ;  /* 0x0000036000007945 */ /* 0x000fe20003800200 */
[----:B------:R-:W-:Y:S01]  /*5f00*/  LEA.HI.X.SX32 R25, R12, R7, 0x7, P4 ;  /* 0x000000070c197211 */ /* 0x000fe200020f3eff */
        /* <DEDUP_REMOVED lines=52> */
.L_x_6775:
[----:B------:R-:W-:Y:S05]  /*6250*/  BSYNC.RECONVERGENT B0 ;  /* 0x0000000000007941 */ /* 0x000fea0003800200 */
.L_x_6774:
        /* <DEDUP_REMOVED lines=47> */
.L_x_6773:
[----:B------:R-:W-:Y:S05]  /*6550*/  BSYNC.RECONVERGENT B1 ;  /* 0x0000000000017941 */ /* 0x000fea0003800200 */
.L_x_6772:
[----:B------:R-:W-:Y:S04]  /*6560*/  BSSY.RECONVERGENT B1, `(.L_x_6776) ;  /* 0x0000070000017945 */ /* 0x000fe80003800200 */
[----:B------:R-:W-:Y:S05]  /*6570*/  @!P3 BRA `(.L_x_6777) ;  /* 0x0000000400b8b947 */ /* 0x000fea0003800000 */
[----:B--23--:R-:W-:Y:S01]  /*6580*/  IMAD R2, R105, 0xc0, RZ ;  /* 0x000000c069027824 */ /* 0x00cfe200078e02ff */
[----:B-----5:R-:W-:Y:S01]  /*6590*/  ISETP.GE.AND P0, PT, R14, R36, PT ;  /* 0x000000240e00720c */ /* 0x020fe20003f06270 */
[----:B------:R-:W-:Y:S01]  /*65a0*/  IMAD R0, R217, 0xc0, RZ ;  /* 0x000000c0d9007824 */ /* 0x000fe200078e02ff */
[----:B------:R-:W-:Y:S01]  /*65b0*/  MOV R108, R11 ;  /* 0x0000000b006c7202 */ /* 0x000fe20000000f00 */
[C---:B------:R-:W-:Y:S01]  /*65c0*/  IMAD.WIDE R24, R12.reuse, 0xa0, R6 ;  /* 0x000000a00c187825 */ /* 0x040fe200078e0206 */
[----:B------:R-:W-:Y:S01]  /*65d0*/  MOV R109, R10 ;  /* 0x0000000a006d7202 */ /* 0x000fe20000000f00 */
[----:B------:R-:W-:Y:S01]  /*65e0*/  BSSY.RECONVERGENT B0, `(.L_x_6778) ;  /* 0x0000038000007945 */ /* 0x000fe20003800200 */
[----:B------:R-:W-:Y:S01]  /*65f0*/  MOV R38, R69 ;  /* 0x0000004500267202 */ /* 0x000fe20000000f00 */
[----:B------:R-:W-:Y:S01]  /*6600*/  IMAD.WIDE R32, R12, 0xa0, R30 ;  /* 0x000000a00c207825 */ /* 0x000fe200078e021e */
[----:B------:R-:W-:Y:S02]  /*6610*/  MOV R39, R68 ;  /* 0x0000004400277202 */ /* 0x000fe40000000f00 */
[----:B------:R-:W-:Y:S01]  /*6620*/  ISETP.GE.AND P1, PT, R9, R36, PT ;  /* 0x000000240900720c */ /* 0x000fe20003f26270 */
[----:B------:R-:W-:Y:S04]  /*6630*/  IMAD.WIDE.U32 R108, R104, 0xc0, R108 ;  /* 0x000000c0686c7825 */ /* 0x000fe800078e006c */
[----:B------:R-:W-:Y:S01]  /*6640*/  IMAD.WIDE.U32 R38, R216, 0xc0, R38 ;  /* 0x000000c0d8267825 */ /* 0x000fe200078e0026 */
[----:B------:R-:W-:Y:S04]  /*6650*/  IADD3 R109, PT, PT, R109, R2, RZ ;  /* 0x000000026d6d7210 */ /* 0x000fe80007ffe0ff */
[----:B------:R-:W-:Y:S01]  /*6660*/  IADD3 R39, PT, PT, R39, R0, RZ ;  /* 0x0000000027277210 */ /* 0x000fe20007ffe0ff */
        /* <DEDUP_REMOVED lines=47> */
.L_x_6779:
[----:B------:R-:W-:Y:S05]  /*6960*/  BSYNC.RECONVERGENT B0 ;  /* 0x0000000000007941 */ /* 0x000fea0003800200 */
.L_x_6778:
        /* <DEDUP_REMOVED lines=47> */
.L_x_6777:
[----:B------:R-:W-:Y:S05]  /*6c60*/  BSYNC.RECONVERGENT B1 ;  /* 0x0000000000017941 */ /* 0x000fea0003800200 */
.L_x_6776:
        /* <DEDUP_REMOVED lines=9> */
[----:B----4-:R-:W-:Y:S01]  /*6d00*/  MOV R28, R69 ;  /* 0x00000045001c7202 */ /* 0x010fe20000000f00 */
        /* <DEDUP_REMOVED lines=9> */
[----:B------:R-:W2:Y:S11]  /*6da0*/  LD.E.128 R20, desc[UR6][R38.64] ;  /* 0x0000000626147980 */ /* 0x000eb6000c101d00 */
        /* <DEDUP_REMOVED lines=44> */
.L_x_6783:
[----:B------:R-:W-:Y:S05]  /*7070*/  BSYNC.RECONVERGENT B0 ;  /* 0x0000000000007941 */ /* 0x000fea0003800200 */
.L_x_6782:
[----:B------:R-:W-:Y:S05]  /*7080*/  @P1 BRA `(.L_x_6781) ;  /* 0x0000000000b81947 */ /* 0x000fea0003800000 */
[----:B------:R-:W-:Y:S01]  /*7090*/  ISETP.GE.AND P0, PT, R9, R13, PT ;  /* 0x0000000d0900720c */ /* 0x000fe20003f06270 */
[----:B--2---:R-:W2:Y:S11]  /*70a0*/  LD.E.128 R20, desc[UR6][R38.64+0x80] ;  /* 0x0000800626147980 */ /* 0x004eb6000c101d00 */
[----:B------:R-:W-:Y:S01]  /*70b0*/  @!UPT UIADD3 URZ, UPT, UPT, URZ, URZ, URZ ;  /* 0x000000fffffff290 */ /* 0x000fe2000fffe0ff */
[----:B------:R-:W3:Y:S06]  /*70c0*/  @!P0 LD.E.64 R2, desc[UR6][R6.64+0x40] ;  /* 0x0000400606028980 */ /* 0x000eec000c101b00 */
[----:B------:R-:W4:Y:S01]  /*70d0*/  @!P0 LD.E.64 R30, desc[UR6][R30.64+0x40] ;  /* 0x000040061e1e8980 */ /* 0x000f22000c101b00 */
[----:B--2---:R-:W-:Y:S02]  /*70e0*/  @!P0 LOP3.LUT R0, R20, 0xffff0000, RZ, 0xc0, !PT ;  /* 0xffff000014008812 */ /* 0x004fe400078ec0ff */
[----:B------:R-:W-:Y:S02]  /*70f0*/  @!P0 SHF.L.U32 R24, R23, 0x10, RZ ;  /* 0x0000001017188819 */ /* 0x000fe400000006ff */
        /* <DEDUP_REMOVED lines=19> */
[----:B------:R-:W-:Y:S01]  /*7230*/  @!P0 F2FP.BF16.F32.PACK_AB R0, R0, R25 ;  /* 0x000000190000823e */ /* 0x000fe200000010ff */
[----:B------:R-:W-:Y:S01]  /*7240*/  @!P0 FFMA.FTZ R26, R8, R6, -R26 ;  /* 0x00000006081a8223 */ /* 0x000fe2000001081a */
[----:B------:R-:W-:Y:S02]  /*7250*/  @!P0 IMAD.U32 R6, R22, 0x10000, RZ ;  /* 0x0001000016068824 */ /* 0x000fe400078e00ff */
[C---:B------:R-:W-:Y:S01]  /*7260*/  @!P0 FMUL.FTZ R27, R3.reuse, R18 ;  /* 0x00000012031b8220 */ /* 0x040fe20000410000 */
[----:B------:R-:W-:Y:S01]  /*7270*/  @!P0 MOV R20, R0 ;  /* 0x0000000000148202 */ /* 0x000fe20000000f00 */
[-C--:B------:R-:W-:Y:S01]  /*7280*/  @!P0 FMUL.FTZ R3, R3, R4.reuse ;  /* 0x0000000403038220 */ /* 0x080fe20000410000 */
[C---:B------:R-:W-:Y:S01]  /*7290*/  @!P0 FMUL.FTZ R30, R7.reuse, R19 ;  /* 0x00000013071e8220 */ /* 0x040fe20000410000 */
[----:B------:R-:W-:Y:S01]  /*72a0*/  @!P0 FFMA.FTZ R27, R6, R4, -R27 ;  /* 0x00000004061b8223 */ /* 0x000fe2000001081b */
[-C--:B------:R-:W-:Y:S01]  /*72b0*/  @!P0 FMUL.FTZ R4, R7, R5.reuse ;  /* 0x0000000507048220 */ /* 0x080fe20000410000 */
        /* <DEDUP_REMOVED lines=11> */
.L_x_6781:
[----:B------:R-:W-:Y:S05]  /*7370*/  BSYNC.RECONVERGENT B1 ;  /* 0x0000000000017941 */ /* 0x000fea0003800200 */
.L_x_6780:
[----:B------:R-:W3:Y:S02]  /*7380*/  LD.E R0, desc[UR6][R132.64+0xd0] ;  /* 0x0000d00684007980 */ /* 0x000ee4000c101900 */
[----:B---3--:R-:W-:Y:S05]  /*7390*/  IMAD.U32 R0, R0, -0x40, RZ ;  /* 0xffffffc000007824 */ /* 0x008fea00078e00ff */
[C---:B------:R-:W-:Y:S02]  /*73a0*/  LEA R16, P1, R0.reuse, R16, 0x1 ;  /* 0x0000001000107211 */ /* 0x040fe400078208ff */
[C---:B------:R-:W-:Y:S02]  /*73b0*/  LEA R34, P0, R0.reuse, R34, 0x1 ;  /* 0x0000002200227211 */ /* 0x040fe400078008ff */
[C---:B------:R-:W-:Y:S02]  /*73c0*/  LEA.HI.X.SX32 R17, R0.reuse, R17, 0x1, P1 ;  /* 0x0000001100117211 */ /* 0x040fe400008f0eff */
[----:B------:R-:W-:Y:S01]  /*73d0*/  LEA.HI.X.SX32 R35, R0, R35, 0x1, P0 ;  /* 0x0000002300237211 */ /* 0x000fe200000f0eff */
[----:B------:R-:W-:Y:S05]  /*73e0*/  BRA `(.L_x_6750) ;  /* 0x0000005c00b87947 */ /* 0x000fea0003800000 */
.L_x_6751:
        /* <DEDUP_REMOVED lines=12> */
[----:B------:R-:W-:Y:S11]  /*74b0*/  ISETP.GE.AND P0, PT, R14, R13, PT ;  /* 0x0000000d0e00720c */ /* 0x000ff60003f06270 */
[----:B------:R-:W-:Y:S02]  /*74c0*/  @!UPT UIADD3 URZ, UPT, UPT, URZ, URZ, URZ ;  /* 0x000000fffffff290 */ /* 0x000fe4000fffe0ff */
[----:B------:R-:W-:Y:S04]  /*74d0*/  @!P0 ISETP.GT.AND P1, PT, R19, RZ, PT ;  /* 0x000000ff1300820c */ /* 0x000fe80003f24270 */
[----:B------:R-:W-:Y:S02]  /*74e0*/  @!P0 SEL R2, R18, RZ, !P1 ;  /* 0x000000ff12028207 */ /* 0x000fe40004800000 */
[----:B------:R-:W-:Y:S02]  /*74f0*/  @!P0 SEL R0, R97, RZ, !P1 ;  /* 0x000000ff61008207 */ /* 0x000fe40004800000 */
[----:B------:R-:W-:Y:S01]  /*7500*/  @!P0 SEL R4, R20, R18, P1 ;  /* 0x0000001214048207 */ /* 0x000fe20000800000 */
[C---:B------:R-:W-:Y:S01]  /*7510*/  @!P0 IMAD.SHL.U32 R28, R2.reuse, 0x2, RZ ;  /* 0x00000002021c8824 */ /* 0x040fe200078e00ff */
[----:B------:R-:W-:Y:S04]  /*7520*/  @!P0 SHF.L.U64.HI R0, R2, 0x1, R0 ;  /* 0x0000000102008819 */ /* 0x000fe80000010200 */
[----:B------:R-:W-:Y:S05]  /*7530*/  @!P0 IADD3 R24, P1, PT, R28, R65, RZ ;  /* 0x000000411c188210 */ /* 0x000fea0007f3e0ff */
[----:B------:R-:W-:Y:S01]  /*7540*/  @!P0 IMAD.X R25, R0, 0x1, R64, P1 ;  /* 0x0000000100198824 */ /* 0x000fe200008e0640 */
[----:B------:R-:W-:Y:S04]  /*7550*/  @!P0 IADD3 R28, P1, PT, R28, R67, RZ ;  /* 0x000000431c1c8210 */ /* 0x000fe80007f3e0ff */
[----:B------:R-:W-:Y:S01]  /*7560*/  @!P0 IADD3.X R29, PT, PT, R0, R66, RZ, P1, !PT ;  /* 0x00000042001d8210 */ /* 0x000fe20000ffe4ff */
[----:B------:R-:W2:Y:S01]  /*7570*/  @!P0 LD.E.128 R24, desc[UR6][R24.64] ;  /* 0x0000000618188980 */ /* 0x000ea2000c101d00 */
[----:B------:R-:W-:Y:S07]  /*7580*/  ISETP.GT.AND P1, PT, R19, RZ, !P0 ;  /* 0x000000ff1300720c */ /* 0x000fee0004724270 */
[----:B------:R-:W3:Y:S01]  /*7590*/  @!P0 LD.E.128 R40, desc[UR6][R28.64] ;  /* 0x000000061c288980 */ /* 0x000ee2000c101d00 */
[C---:B--2---:R-:W-:Y:S01]  /*75a0*/  @!P0 SHF.L.U32 R21, R27.reuse, 0x10, RZ ;  /* 0x000000101b158819 */ /* 0x044fe200000006ff */
[----:B------:R-:W-:Y:S01]  /*75b0*/  @!P0 IMAD.U32 R23, R26, 0x10000, RZ ;  /* 0x000100001a178824 */ /* 0x000fe200078e00ff */
[----:B------:R-:W-:Y:S01]  /*75c0*/  @!P0 LOP3.LUT R8, R27, 0xffff0000, RZ, 0xc0, !PT ;  /* 0xffff00001b088812 */ /* 0x000fe200078ec0ff */
[----:B------:R-:W-:Y:S01]  /*75d0*/  @!P0 IMAD.U32 R0, R24, 0x10000, RZ ;  /* 0x0001000018008824 */ /* 0x000fe200078e00ff */
[----:B------:R-:W-:Y:S01]  /*75e0*/  @!P0 LOP3.LUT R22, R26, 0xffff0000, RZ, 0xc0, !PT ;  /* 0xffff00001a168812 */ /* 0x000fe200078ec0ff */
[----:B------:R-:W-:Y:S01]  /*75f0*/  IMAD.MOV.U32 R26, RZ, RZ, R11 ;  /* 0x000000ffff1a7224 */ /* 0x000fe200078e000b */
[----:B------:R-:W-:Y:S01]  /*7600*/  MOV R27, R10 ;  /* 0x0000000a001b7202 */ /* 0x000fe20000000f00 */
[----:B------:R-:W-:Y:S01]  /*7610*/  @P1 FADD.FTZ R21, -R21, -RZ ;  /* 0x800000ff15151221 */ /* 0x000fe20000010100 */
[----:B------:R-:W-:Y:S01]  /*7620*/  @!P0 SHF.L.U32 R3, R25, 0x10, RZ ;  /* 0x0000001019038819 */ /* 0x000fe200000006ff */
[----:B------:R-:W-:Y:S01]  /*7630*/  @P1 FADD.FTZ R23, -R23, -RZ ;  /* 0x800000ff17171221 */ /* 0x000fe20000010100 */
[----:B------:R-:W-:Y:S01]  /*7640*/  @!P0 LOP3.LUT R2, R24, 0xffff0000, RZ, 0xc0, !PT ;  /* 0xffff000018028812 */ /* 0x000fe200078ec0ff */
[----:B------:R-:W-:Y:S01]  /*7650*/  @!P0 IMAD.WIDE R4, R4, 0x2, R26 ;  /* 0x0000000204048825 */ /* 0x000fe200078e021a */
[----:B------:R-:W-:Y:S01]  /*7660*/  @!P0 LOP3.LUT R25, R25, 0xffff0000, RZ, 0xc0, !PT ;  /* 0xffff000019198812 */ /* 0x000fe200078ec0ff */
[----:B------:R2:W4:Y:S01]  /*7670*/  LD.E.128 R36, desc[UR6][R26.64] ;  /* 0x000000061a247980 */ /* 0x000522000c101d00 */
[C---:B---3--:R-:W-:Y:S01]  /*7680*/  @!P0 SHF.L.U32 R30, R43.reuse, 0x10, RZ ;  /* 0x000000102b1e8819 */ /* 0x048fe200000006ff */
[----:B------:R-:W-:Y:S01]  /*7690*/  @P1 FADD.FTZ R22, -R22, -RZ ;  /* 0x800000ff16161221 */ /* 0x000fe20000010100 */
[----:B------:R-:W-:Y:S01]  /*76a0*/  @!P0 LOP3.LUT R31, R43, 0xffff0000, RZ, 0xc0, !PT ;  /* 0xffff00002b1f8812 */ /* 0x000fe200078ec0ff */
[----:B------:R-:W-:Y:S01]  /*76b0*/  @P1 FADD.FTZ R0, -R0, -RZ ;  /* 0x800000ff00001221 */ /* 0x000fe20000010100 */
[----:B------:R-:W-:Y:S01]  /*76c0*/  @P1 FADD.FTZ R3, -R3, -RZ ;  /* 0x800000ff03031221 */ /* 0x000fe20000010100 */
[----:B------:R-:W-:Y:S01]  /*76d0*/  @P1 FADD.FTZ R25, -R25, -RZ ;  /* 0x800000ff19191221 */ /* 0x000fe20000010100 */
[----:B------:R-:W-:Y:S01]  /*76e0*/  @P1 FADD.FTZ R2, -R2, -RZ ;  /* 0x800000ff02021221 */ /* 0x000fe20000010100 */
[----:B------:R-:W3:Y:S01]  /*76f0*/  @!P0 LD.E.128 R4, desc[UR6][R4.64] ;  /* 0x0000000604048980 */ /* 0x000ee2000c101d00 */
[----:B------:R-:W-:Y:S01]  /*7700*/  @P1 FADD.FTZ R8, -R8, -RZ ;  /* 0x800000ff08081221 */ /* 0x000fe20000010100 */
[C---:B---3--:R-:W-:Y:S01]  /*7710*/  @!P0 LOP3.LUT R28, R4.reuse, 0xffff0000, RZ, 0xc0, !PT ;  /* 0xffff0000041c8812 */ /* 0x048fe200078ec0ff */
[----:B------:R-:W-:Y:S01]  /*7720*/  @!P0 IMAD.U32 R29, R4, 0x10000, RZ ;  /* 0x00010000041d8824 */ /* 0x000fe200078e00ff */
[C---:B------:R-:W-:Y:S02]  /*7730*/  @!P0 SHF.L.U32 R4, R5.reuse, 0x10, RZ ;  /* 0x0000001005048819 */ /* 0x040fe400000006ff */
[----:B--2---:R-:W-:Y:S01]  /*7740*/  @!P0 LOP3.LUT R27, R5, 0xffff0000, RZ, 0xc0, !PT ;  /* 0xffff0000051b8812 */ /* 0x004fe200078ec0ff */
[C---:B------:R-:W-:Y:S01]  /*7750*/  @!P0 IMAD.U32 R5, R6.reuse, 0x10000, RZ ;  /* 0x0001000006058824 */ /* 0x040fe200078e00ff */
[----:B------:R-:W-:Y:S01]  /*7760*/  @!P0 LOP3.LUT R6, R6, 0xffff0000, RZ, 0xc0, !PT ;  /* 0xffff000006068812 */ /* 0x000fe200078ec0ff */
[----:B------:R-:W-:Y:S01]  /*7770*/  @!P0 FMUL.FTZ R2, R28, R2 ;  /* 0x000000021c028220 */ /* 0x000fe20000410000 */
[----:B------:R-:W-:Y:S01]  /*7780*/  @!P0 SHF.L.U32 R24, R7, 0x10, RZ ;  /* 0x0000001007188819 */ /* 0x000fe200000006ff */
[----:B------:R-:W-:Y:S01]  /*7790*/  @!P0 FMUL.FTZ R5, R5, R23 ;  /* 0x0000001705058220 */ /* 0x000fe20000410000 */
[----:B------:R-:W-:Y:S01]  /*77a0*/  @!P0 LOP3.LUT R26, R7, 0xffff0000, RZ, 0xc0, !PT ;  /* 0xffff0000071a8812 */ /* 0x000fe200078ec0ff */
[----:B------:R-:W-:Y:S01]  /*77b0*/  @!P0 FMUL.FTZ R6, R6, R22 ;  /* 0x0000001606068220 */ /* 0x000fe20000410000 */
[----:B----4-:R-:W-:Y:S01]  /*77c0*/  @!P0 LOP3.LUT R23, R36, 0xffff0000, RZ, 0xc0, !PT ;  /* 0xffff000024178812 */ /* 0x010fe200078ec0ff */
[----:B------:R-:W-:Y:S01]  /*77d0*/  @!P0 FMUL.FTZ R7, R24, R21 ;  /* 0x0000001518078220 */ /* 0x000fe20000410000 */
[----:B------:R-:W-:Y:S01]  /*77e0*/  @!P0 LOP3.LUT R24, R40, 0xffff0000, RZ, 0xc0, !PT ;  /* 0xffff000028188812 */ /* 0x000fe200078ec0ff */
[----:B------:R-:W-:Y:S02]  /*77f0*/  @!P0 IMAD.U32 R21, R36, 0x10000, RZ ;  /* 0x0001000024158824 */ /* 0x000fe400078e00ff */
        /* <DEDUP_REMOVED lines=11> */
[----:B------:R-:W-:Y:S01]  /*78b0*/  @!P0 LOP3.LUT R21, R37, 0xffff0000, RZ, 0xc0, !PT ;  /* 0xffff000025158812 */ /* 0x000fe200078ec0ff */
[C---:B------:R-:W-:Y:S01]  /*78c0*/  @!P0 IMAD.U32 R22, R38.reuse, 0x10000, RZ ;  /* 0x0001000026168824 */ /* 0x040fe200078e00ff */
[----:B------:R-:W-:Y:S01]  /*78d0*/  @!P0 LOP3.LUT R23, R38, 0xffff0000, RZ, 0xc0, !PT ;  /* 0xffff000026178812 */ /* 0x000fe200078ec0ff */
[----:B------:R-:W-:Y:S01]  /*78e0*/  @!P0 IMAD.U32 R28, R42, 0x10000, RZ ;  /* 0x000100002a1c8824 */ /* 0x000fe200078e00ff */
[----:B------:R-:W-:Y:S01]  /*78f0*/  @!P0 SHF.L.U32 R24, R39, 0x10, RZ ;  /* 0x0000001027188819 */ /* 0x000fe200000006ff */
        /* <DEDUP_REMOVED lines=10> */
[----:B------:R-:W-:Y:S01]  /*79a0*/  @!P0 F2FP.BF16.F32.PACK_AB R5, R6, R5 ;  /* 0x000000050605823e */ /* 0x000fe200000010ff */
[----:B------:R-:W-:Y:S01]  /*79b0*/  IMAD.MOV.U32 R2, RZ, RZ, R69 ;  /* 0x000000ffff027224 */ /* 0x000fe200078e0045 */
[----:B------:R-:W-:Y:S02]  /*79c0*/  @!P0 MOV R37, R3 ;  /* 0x0000000300258202 */ /* 0x000fe40000000f00 */
[----:B------:R-:W-:Y:S01]  /*79d0*/  @!P0 F2FP.BF16.F32.PACK_AB R7, R8, R7 ;  /* 0x000000070807823e */ /* 0x000fe200000010ff */
[----:B------:R-:W-:Y:S01]  /*79e0*/  @!P0 IMAD.MOV.U32 R38, RZ, RZ, R5 ;  /* 0x000000ffff268224 */ /* 0x000fe200078e0005 */
[----:B------:R-:W-:Y:S02]  /*79f0*/  MOV R3, R68 ;  /* 0x0000004400037202 */ /* 0x000fe40000000f00 */
[----:B------:R-:W-:Y:S05]  /*7a00*/  @!P0 MOV R39, R7 ;  /* 0x0000000700278202 */ /* 0x000fea0000000f00 */
[----:B------:R2:W-:Y:S02]  /*7a10*/  ST.E.128 desc[UR6][R2.64], R36 ;  /* 0x0000002402007985 */ /* 0x0005e4000c101d06 */
.L_x_6787:
[----:B------:R-:W-:Y:S05]  /*7a20*/  BSYNC.RECONVERGENT B0 ;  /* 0x0000000000007941 */ /* 0x000fea0003800200 */
.L_x_6786:
[----:B------:R-:W-:Y:S11]  /*7a30*/  ISETP.GE.AND P0, PT, R9, R108, PT ;  /* 0x0000006c0900720c */ /* 0x000ff60003f06270 */
[----:B------:R-:W-:Y:S02]  /*7a40*/  @!UPT UIADD3 URZ, UPT, UPT, URZ, URZ, URZ ;  /* 0x000000fffffff290 */ /* 0x000fe4000fffe0ff */
[----:B------:R-:W-:Y:S05]  /*7a50*/  @P0 BRA `(.L_x_6785) ;  /* 0x0000000400640947 */ /* 0x000fea0003800000 */
[----:B------:R-:W-:Y:S11]  /*7a60*/  ISETP.GE.AND P0, PT, R9, R13, PT ;  /* 0x0000000d0900720c */ /* 0x000ff60003f06270 */
[----:B------:R-:W-:Y:S02]  /*7a70*/  @!UPT UIADD3 URZ, UPT, UPT, URZ, URZ, URZ ;  /* 0x000000fffffff290 */ /* 0x000fe4000fffe0ff */
[----:B--2---:R-:W-:Y:S05]  /*7a80*/  @!P0 IADD3 R2, P1, PT, R18, 0x40, RZ ;  /* 0x0000004012028810 */ /* 0x004fea0007f3e0ff */
[----:B------:R-:W-:Y:S01]  /*7a90*/  @!P0 IMAD.X R0, RZ, RZ, R97, P1 ;  /* 0x000000ffff008224 */ /* 0x000fe200008e0661 */
[C---:B------:R-:W-:Y:S04]  /*7aa0*/  @!P0 ISETP.GT.AND P1, PT, R19.reuse, 0x40, PT ;  /* 0x000000401300880c */ /* 0x040fe80003f24270 */
[----:B------:R-:W-:Y:S02]  /*7ab0*/  @!P0 SEL R2, R2, 0x40, !P1 ;  /* 0x0000004002028807 */ /* 0x000fe40004800000 */
[----:B------:R-:W-:Y:S02]  /*7ac0*/  @!P0 SEL R0, R0, RZ, !P1 ;  /* 0x000000ff00008207 */ /* 0x000fe40004800000 */
[----:B------:R-:W-:Y:S01]  /*7ad0*/  @!P0 SEL R4, R20, R18, P1 ;  /* 0x0000001214048207 */ /* 0x000fe20000800000 */
[C---:B------:R-:W-:Y:S01]  /*7ae0*/  @!P0 IMAD.SHL.U32 R28, R2.reuse, 0x2, RZ ;  /* 0x00000002021c8824 */ /* 0x040fe200078e00ff */
[----:B------:R-:W-:Y:S04]  /*7af0*/  @!P0 SHF.L.U64.HI R0, R2, 0x1, R0 ;  /* 0x0000000102008819 */ /* 0x000fe80000010200 */
[----:B------:R-:W-:Y:S04]  /*7b00*/  @!P0 IADD3 R24, P1, PT, R28, R65, RZ ;  /* 0x000000411c188210 */ /* 0x000fe80007f3e0ff */
[----:B------:R-:W-:Y:S02]  /*7b10*/  @!P0 IADD3.X R25, PT, PT, R0, R64, RZ, P1, !PT ;  /* 0x0000004000198210 */ /* 0x000fe40000ffe4ff */
[----:B------:R-:W-:Y:S04]  /*7b20*/  @!P0 IADD3 R28, P1, PT, R28, R67, RZ ;  /* 0x000000431c1c8210 */ /* 0x000fe80007f3e0ff */
[----:B------:R-:W2:Y:S01]  /*7b30*/  @!P0 LD.E.128 R24, desc[UR6][R24.64] ;  /* 0x0000000618188980 */ /* 0x000ea2000c101d00 */
[----:B------:R-:W-:Y:S01]  /*7b40*/  @!P0 IMAD.X R29, R0, 0x1, R66, P1 ;  /* 0x00000001001d8824 */ /* 0x000fe200008e0642 */
[----:B------:R-:W-:Y:S06]  /*7b50*/  ISETP.GT.AND P1, PT, R19, 0x40, !P0 ;  /* 0x000000401300780c */ /* 0x000fec0004724270 */
        /* <DEDUP_REMOVED lines=73> */
.L_x_6785:
[----:B------:R-:W-:Y:S05]  /*7ff0*/  BSYNC.RECONVERGENT B1 ;  /* 0x0000000000017941 */ /* 0x000fea0003800200 */
.L_x_6784:
        /* <DEDUP_REMOVED lines=12> */
[----:B------:R-:W-:Y:S11]  /*80c0*/  ISETP.GE.AND P0, PT, R14, R13, PT ;  /* 0x0000000d0e00720c */ /* 0x000ff60003f06270 */
[----:B------:R-:W-:Y:S02]  /*80d0*/  @!UPT UIADD3 URZ, UPT, UPT, URZ, URZ, URZ ;  /* 0x000000fffffff290 */ /* 0x000fe4000fffe0ff */
[----:B------:R-:W-:Y:S04]  /*80e0*/  @!P0 ISETP.GT.AND P1, PT, R19, RZ, PT ;  /* 0x000000ff1300820c */ /* 0x000fe80003f24270 */
[----:B--23--:R-:W-:Y:S02]  /*80f0*/  @!P0 SEL R2, R18, RZ, !P1 ;  /* 0x000000ff12028207 */ /* 0x00cfe40004800000 */
[----:B------:R-:W-:Y:S02]  /*8100*/  @!P0 SEL R0, R97, RZ, !P1 ;  /* 0x000000ff61008207 */ /* 0x000fe40004800000 */
[----:B------:R-:W-:Y:S02]  /*8110*/  @!P0 SEL R4, R20, R18, P1 ;  /* 0x0000001214048207 */ /* 0x000fe40000800000 */
[----:B------:R-:W-:Y:S03]  /*8120*/  @!P0 IADD3 R2, P1, PT, R94, R2, RZ ;  /* 0x000000025e028210 */ /* 0x000fe60007f3e0ff */
[----:B------:R-:W-:Y:S04]  /*8130*/  @!P0 IMAD.WIDE R4, R4, 0x2, R28 ;  /* 0x0000000204048825 */ /* 0x000fe800078e021c */
[----:B------:R-:W-:Y:S02]  /*8140*/  @!P0 IMAD.X R0, R80, 0x1, R0, P1 ;  /* 0x0000000150008824 */ /* 0x000fe400008e0600 */
[C---:B------:R-:W-:Y:S01]  /*8150*/  @!P0 IMAD.SHL.U32 R26, R2.reuse, 0x2, RZ ;  /* 0x00000002021a8824 */ /* 0x040fe200078e00ff */
[----:B------:R-:W2:Y:S02]  /*8160*/  @!P0 LD.E.128 R4, desc[UR6][R4.64] ;  /* 0x0000000604048980 */ /* 0x000ea4000c101d00 */
[----:B------:R-:W-:Y:S02]  /*8170*/  @!P0 SHF.L.U64.HI R0, R2, 0x1, R0 ;  /* 0x0000000102008819 */ /* 0x000fe40000010200 */
[----:B------:R-:W-:Y:S04]  /*8180*/  @!P0 IADD3 R36, P1, PT, R26, R65, RZ ;  /* 0x000000411a248210 */ /* 0x000fe80007f3e0ff */
[----:B------:R-:W-:Y:S02]  /*8190*/  @!P0 IADD3.X R37, PT, PT, R0, R64, RZ, P1, !PT ;  /* 0x0000004000258210 */ /* 0x000fe40000ffe4ff */
[----:B------:R-:W-:Y:S04]  /*81a0*/  @!P0 IADD3 R26, P1, PT, R26, R67, RZ ;  /* 0x000000431a1a8210 */ /* 0x000fe80007f3e0ff */
[----:B------:R-:W3:Y:S01]  /*81b0*/  @!P0 LD.E.128 R36, desc[UR6][R36.64] ;  /* 0x0000000624248980 */ /* 0x000ee2000c101d00 */
[----:B------:R-:W-:Y:S01]  /*81c0*/  @!P0 IMAD.X R27, R0, 0x1, R66, P1 ;  /* 0x00000001001b8824 */ /* 0x000fe200008e0642 */
[----:B------:R-:W-:Y:S06]  /*81d0*/  ISETP.GT.AND P1, PT, R19, RZ, !P0 ;  /* 0x000000ff1300720c */ /* 0x000fec0004724270 */
[----:B------:R4:W5:Y:S01]  /*81e0*/  @!P0 LD.E.128 R40, desc[UR6][R26.64] ;  /* 0x000000061a288980 */ /* 0x000962000c101d00 */
[C---:B--2---:R-:W-:Y:S01]  /*81f0*/  @!P0 LOP3.LUT R30, R4.reuse, 0xffff0000, RZ, 0xc0, !PT ;  /* 0xffff0000041e8812 */ /* 0x044fe200078ec0ff */
[----:B------:R-:W-:Y:S01]  /*8200*/  @!P0 IMAD.U32 R31, R4, 0x10000, RZ ;  /* 0x00010000041f8824 */ /* 0x000fe200078e00ff */
[C---:B------:R-:W-:Y:S02]  /*8210*/  @!P0 SHF.L.U32 R4, R5.reuse, 0x10, RZ ;  /* 0x0000001005048819 */ /* 0x040fe400000006ff */
[----:B----4-:R-:W-:Y:S01]  /*8220*/  @!P0 LOP3.LUT R27, R5, 0xffff0000, RZ, 0xc0, !PT ;  /* 0xffff0000051b8812 */ /* 0x010fe200078ec0ff */
[C---:B------:R-:W-:Y:S01]  /*8230*/  @!P0 IMAD.U32 R5, R6.reuse, 0x10000, RZ ;  /* 0x0001000006058824 */ /* 0x040fe200078e00ff */
[----:B------:R-:W-:Y:S02]  /*8240*/  @!P0 LOP3.LUT R6, R6, 0xffff0000, RZ, 0xc0, !PT ;  /* 0xffff000006068812 */ /* 0x000fe400078ec0ff */
[C---:B------:R-:W-:Y:S02]  /*8250*/  @!P0 SHF.L.U32 R24, R7.reuse, 0x10, RZ ;  /* 0x0000001007188819 */ /* 0x040fe400000006ff */
        /* <DEDUP_REMOVED lines=9> */
[----:B------:R-:W-:Y:S01]  /*82f0*/  @!P0 SHF.L.U32 R21, R39, 0x10, RZ ;  /* 0x0000001027158819 */ /* 0x000fe200000006ff */
[----:B------:R-:W-:Y:S01]  /*8300*/  @P1 FADD.FTZ R25, -R25, -RZ ;  /* 0x800000ff19191221 */ /* 0x000fe20000010100 */
[----:B------:R-:W-:Y:S01]  /*8310*/  @!P0 LOP3.LUT R8, R39, 0xffff0000, RZ, 0xc0, !PT ;  /* 0xffff000027088812 */ /* 0x000fe200078ec0ff */
[----:B------:R-:W-:Y:S01]  /*8320*/  @P1 FADD.FTZ R22, -R22, -RZ ;  /* 0x800000ff16161221 */ /* 0x000fe20000010100 */
[C---:B-----5:R-:W-:Y:S01]  /*8330*/  @!P0 SHF.L.U32 R32, R43.reuse, 0x10, RZ ;  /* 0x000000102b208819 */ /* 0x060fe200000006ff */
[----:B------:R-:W2:Y:S01]  /*8340*/  LD.E.128 R36, desc[UR6][R28.64] ;  /* 0x000000061c247980 */ /* 0x000ea2000c101d00 */
[----:B------:R-:W-:Y:S01]  /*8350*/  @!P0 LOP3.LUT R33, R43, 0xffff0000, RZ, 0xc0, !PT ;  /* 0xffff00002b218812 */ /* 0x000fe200078ec0ff */
[----:B------:R-:W-:Y:S01]  /*8360*/  @P1 FADD.FTZ R21, -R21, -RZ ;  /* 0x800000ff15151221 */ /* 0x000fe20000010100 */
[----:B------:R-:W-:Y:S01]  /*8370*/  @P1 FADD.FTZ R3, -R3, -RZ ;  /* 0x800000ff03031221 */ /* 0x000fe20000010100 */
[----:B------:R-:W-:Y:S01]  /*8380*/  @P1 FADD.FTZ R2, -R2, -RZ ;  /* 0x800000ff02021221 */ /* 0x000fe20000010100 */
[----:B------:R-:W-:Y:S01]  /*8390*/  @P1 FADD.FTZ R8, -R8, -RZ ;  /* 0x800000ff08081221 */ /* 0x000fe20000010100 */
[----:B------:R-:W-:Y:S01]  /*83a0*/  @!P0 FMUL.FTZ R7, R24, R21 ;  /* 0x0000001518078220 */ /* 0x000fe20000410000 */
[----:B------:R-:W-:Y:S01]  /*83b0*/  @!P0 LOP3.LUT R24, R40, 0xffff0000, RZ, 0xc0, !PT ;  /* 0xffff000028188812 */ /* 0x000fe200078ec0ff */
[----:B------:R-:W-:Y:S01]  /*83c0*/  @!P0 FMUL.FTZ R6, R6, R22 ;  /* 0x0000001606068220 */ /* 0x000fe20000410000 */
[----:B------:R-:W-:Y:S01]  /*83d0*/  @!P0 FMUL.FTZ R5, R5, R23 ;  /* 0x0000001705058220 */ /* 0x000fe20000410000 */
[----:B------:R-:W-:Y:S02]  /*83e0*/  @!P0 IMAD.U32 R22, R40, 0x10000, RZ ;  /* 0x0001000028168824 */ /* 0x000fe400078e00ff */
[----:B------:R-:W-:Y:S01]  /*83f0*/  @!P0 FMUL.FTZ R0, R31, R0 ;  /* 0x000000001f008220 */ /* 0x000fe20000410000 */
[----:B------:R-:W-:Y:S01]  /*8400*/  @!P0 LOP3.LUT R31, R42, 0xffff0000, RZ, 0xc0, !PT ;  /* 0xffff00002a1f8812 */ /* 0x000fe200078ec0ff */
[----:B------:R-:W-:Y:S01]  /*8410*/  @!P0 FMUL.FTZ R3, R4, R3 ;  /* 0x0000000304038220 */ /* 0x000fe20000410000 */
[----:B------:R-:W-:Y:S01]  /*8420*/  @!P0 FMUL.FTZ R4, R27, R25 ;  /* 0x000000191b048220 */ /* 0x000fe20000410000 */
[C---:B------:R-:W-:Y:S01]  /*8430*/  @!P0 LOP3.LUT R27, R41.reuse, 0xffff0000, RZ, 0xc0, !PT ;  /* 0xffff0000291b8812 */ /* 0x040fe200078ec0ff */
[----:B------:R-:W-:Y:S01]  /*8440*/  @!P0 FMUL.FTZ R2, R30, R2 ;  /* 0x000000021e028220 */ /* 0x000fe20000410000 */
[----:B------:R-:W-:Y:S01]  /*8450*/  @!P0 FMUL.FTZ R8, R26, R8 ;  /* 0x000000081a088220 */ /* 0x000fe20000410000 */
[----:B------:R-:W-:Y:S01]  /*8460*/  @!P0 SHF.L.U32 R26, R41, 0x10, RZ ;  /* 0x00000010291a8819 */ /* 0x000fe200000006ff */
[----:B------:R-:W-:Y:S01]  /*8470*/  @!P0 IMAD.U32 R30, R42, 0x10000, RZ ;  /* 0x000100002a1e8824 */ /* 0x000fe200078e00ff */
[C---:B--2---:R-:W-:Y:S01]  /*8480*/  @!P0 LOP3.LUT R23, R36.reuse, 0xffff0000, RZ, 0xc0, !PT ;  /* 0xffff000024178812 */ /* 0x044fe200078ec0ff */
[----:B------:R-:W-:Y:S01]  /*8490*/  @!P0 IMAD.U32 R21, R36, 0x10000, RZ ;  /* 0x0001000024158824 */ /* 0x000fe200078e00ff */
[----:B------:R-:W-:Y:S03]  /*84a0*/  @!P0 SHF.L.U32 R25, R37, 0x10, RZ ;  /* 0x0000001025198819 */ /* 0x000fe600000006ff */
[----:B------:R-:W-:Y:S01]  /*84b0*/  @!P0 FFMA.FTZ R0, R21, R22, R0 ;  /* 0x0000001615008223 */ /* 0x000fe20000010000 */
[----:B------:R-:W-:Y:S01]  /*84c0*/  @!P0 LOP3.LUT R21, R37, 0xffff0000, RZ, 0xc0, !PT ;  /* 0xffff000025158812 */ /* 0x000fe200078ec0ff */
[----:B------:R-:W-:Y:S01]  /*84d0*/  @!P0 FFMA.FTZ R2, R23, R24, R2 ;  /* 0x0000001817028223 */ /* 0x000fe20000010002 */
[C---:B------:R-:W-:Y:S01]  /*84e0*/  @!P0 LOP3.LUT R23, R38.reuse, 0xffff0000, RZ, 0xc0, !PT ;  /* 0xffff000026178812 */ /* 0x040fe200078ec0ff */
        /* <DEDUP_REMOVED lines=18> */
.L_x_6791:
[----:B------:R-:W-:Y:S05]  /*8610*/  BSYNC.RECONVERGENT B0 ;  /* 0x0000000000007941 */ /* 0x000fea0003800200 */
.L_x_6790:
[----:B------:R-:W-:Y:S11]  /*8620*/  ISETP.GE.AND P0, PT, R9, R108, PT ;  /* 0x0000006c0900720c */ /* 0x000ff60003f06270 */
[----:B------:R-:W-:Y:S02]  /*8630*/  @!UPT UIADD3 URZ, UPT, UPT, URZ, URZ, URZ ;  /* 0x000000fffffff290 */ /* 0x000fe4000fffe0ff */
[----:B------:R-:W-:Y:S05]  /*8640*/  @P0 BRA `(.L_x_6789) ;  /* 0x0000000400540947 */ /* 0x000fea0003800000 */
[----:B------:R-:W-:Y:S11]  /*8650*/  ISETP.GE.AND P0, PT, R9, R13, PT ;  /* 0x0000000d0900720c */ /* 0x000ff60003f06270 */
[----:B------:R-:W-:Y:S02]  /*8660*/  @!UPT UIADD3 URZ, UPT, UPT, URZ, URZ, URZ ;  /* 0x000000fffffff290 */ /* 0x000fe4000fffe0ff */
[----:B------:R-:W-:Y:S04]  /*8670*/  @!P0 ISETP.GT.AND P1, PT, R19, 0x40, PT ;  /* 0x000000401300880c */ /* 0x000fe80003f24270 */
        /* <DEDUP_REMOVED lines=9> */
[----:B----4-:R-:W-:Y:S04]  /*8710*/  @!P0 IADD3 R36, P1, PT, R26, R65, RZ ;  /* 0x000000411a248210 */ /* 0x010fe80007f3e0ff */
[----:B------:R-:W-:Y:S02]  /*8720*/  @!P0 IADD3.X R37, PT, PT, R0, R64, RZ, P1, !PT ;  /* 0x0000004000258210 */ /* 0x000fe40000ffe4ff */
[----:B------:R-:W-:Y:S04]  /*8730*/  @!P0 IADD3 R26, P1, PT, R26, R67, RZ ;  /* 0x000000431a1a8210 */ /* 0x000fe80007f3e0ff */
[----:B------:R-:W3:Y:S01]  /*8740*/  @!P0 LD.E.128 R36, desc[UR6][R36.64+0x80] ;  /* 0x0000800624248980 */ /* 0x000ee2000c101d00 */
[----:B------:R-:W-:Y:S01]  /*8750*/  @!P0 IMAD.X R27, R0, 0x1, R66, P1 ;  /* 0x00000001001b8824 */ /* 0x000fe200008e0642 */
[----:B------:R-:W-:Y:S06]  /*8760*/  ISETP.GT.AND P1, PT, R19, 0x40, !P0 ;  /* 0x000000401300780c */ /* 0x000fec0004724270 */
[----:B------:R2:W4:Y:S02]  /*8770*/  @!P0 LD.E.128 R40, desc[UR6][R26.64+0x80] ;  /* 0x000080061a288980 */ /* 0x000524000c101d00 */
[----:B--2---:R-:W-:Y:S02]  /*8780*/  @!P0 LOP3.LUT R27, R5, 0xffff0000, RZ, 0xc0, !PT ;  /* 0xffff0000051b8812 */ /* 0x004fe400078ec0ff */
        /* <DEDUP_REMOVED lines=11> */
[----:B------:R-:W-:Y:S01]  /*8840*/  @P1 FADD.FTZ R24, -R24, -RZ ;  /* 0x800000ff18181221 */ /* 0x000fe20000010100 */
[----:B------:R-:W-:Y:S01]  /*8850*/  @!P0 LOP3.LUT R8, R39, 0xffff0000, RZ, 0xc0, !PT ;  /* 0xffff000027088812 */ /* 0x000fe200078ec0ff */
[----:B------:R-:W-:Y:S01]  /*8860*/  @P1 FADD.FTZ R22, -R22, -RZ ;  /* 0x800000ff16161221 */ /* 0x000fe20000010100 */
[C---:B----4-:R-:W-:Y:S01]  /*8870*/  @!P0 SHF.L.U32 R30, R43.reuse, 0x10, RZ ;  /* 0x000000102b1e8819 */ /* 0x050fe200000006ff */
[----:B------:R2:W3:Y:S01]  /*8880*/  LD.E.128 R36, desc[UR6][R28.64+0x80] ;  /* 0x000080061c247980 */ /* 0x0004e2000c101d00 */
[----:B------:R-:W-:Y:S01]  /*8890*/  @!P0 LOP3.LUT R31, R43, 0xffff0000, RZ, 0xc0, !PT ;  /* 0xffff00002b1f8812 */ /* 0x000fe200078ec0ff */
[----:B------:R-:W-:Y:S01]  /*88a0*/  @P1 FADD.FTZ R21, -R21, -RZ ;  /* 0x800000ff15151221 */ /* 0x000fe20000010100 */
[----:B------:R-:W-:Y:S01]  /*88b0*/  @P1 FADD.FTZ R3, -R3, -RZ ;  /* 0x800000ff03031221 */ /* 0x000fe20000010100 */
[----:B------:R-:W-:Y:S01]  /*88c0*/  @P1 FADD.FTZ R2, -R2, -RZ ;  /* 0x800000ff02021221 */ /* 0x000fe20000010100 */
[----:B------:R-:W-:Y:S01]  /*88d0*/  @P1 FADD.FTZ R8, -R8, -RZ ;  /* 0x800000ff08081221 */ /* 0x000fe20000010100 */
[----:B------:R-:W-:Y:S03]  /*88e0*/  @!P0 FMUL.FTZ R7, R25, R21 ;  /* 0x0000001519078220 */ /* 0x000fe60000410000 */
[----:B------:R-:W-:Y:S01]  /*88f0*/  @!P0 FMUL.FTZ R8, R26, R8 ;  /* 0x000000081a088220 */ /* 0x000fe20000410000 */
[----:B------:R-:W-:Y:S02]  /*8900*/  @!P0 SHF.L.U32 R26, R41, 0x10, RZ ;  /* 0x00000010291a8819 */ /* 0x000fe400000006ff */
[C---:B--2---:R-:W-:Y:S01]  /*8910*/  @!P0 LOP3.LUT R28, R4.reuse, 0xffff0000, RZ, 0xc0, !PT ;  /* 0xffff0000041c8812 */ /* 0x044fe200078ec0ff */
[----:B------:R-:W-:Y:S01]  /*8920*/  @!P0 IMAD.U32 R29, R4, 0x10000, RZ ;  /* 0x00010000041d8824 */ /* 0x000fe200078e00ff */
[----:B------:R-:W-:Y:S01]  /*8930*/  @!P0 SHF.L.U32 R4, R5, 0x10, RZ ;  /* 0x0000001005048819 */ /* 0x000fe200000006ff */
[C---:B------:R-:W-:Y:S01]  /*8940*/  @!P0 IMAD.U32 R5, R6.reuse, 0x10000, RZ ;  /* 0x0001000006058824 */ /* 0x040fe200078e00ff */
[----:B------:R-:W-:Y:S01]  /*8950*/  @!P0 LOP3.LUT R6, R6, 0xffff0000, RZ, 0xc0, !PT ;  /* 0xffff000006068812 */ /* 0x000fe200078ec0ff */
[----:B------:R-:W-:Y:S01]  /*8960*/  @!P0 FMUL.FTZ R0, R29, R0 ;  /* 0x000000001d008220 */ /* 0x000fe20000410000 */
[----:B------:R-:W-:Y:S01]  /*8970*/  @!P0 LOP3.LUT R29, R42, 0xffff0000, RZ, 0xc0, !PT ;  /* 0xffff00002a1d8812 */ /* 0x000fe200078ec0ff */
[----:B------:R-:W-:Y:S01]  /*8980*/  @!P0 FMUL.FTZ R3, R4, R3 ;  /* 0x0000000304038220 */ /* 0x000fe20000410000 */
[----:B------:R-:W-:Y:S01]  /*8990*/  @!P0 FMUL.FTZ R5, R5, R23 ;  /* 0x0000001705058220 */ /* 0x000fe20000410000 */
[----:B------:R-:W-:Y:S01]  /*89a0*/  @!P0 FMUL.FTZ R6, R6, R22 ;  /* 0x0000001606068220 */ /* 0x000fe20000410000 */
[C---:B------:R-:W-:Y:S02]  /*89b0*/  @!P0 IMAD.U32 R22, R40.reuse, 0x10000, RZ ;  /* 0x0001000028168824 */ /* 0x040fe400078e00ff */
[----:B------:R-:W-:Y:S01]  /*89c0*/  @!P0 FMUL.FTZ R4, R27, R24 ;  /* 0x000000181b048220 */ /* 0x000fe20000410000 */
[----:B------:R-:W-:Y:S01]  /*89d0*/  @!P0 LOP3.LUT R24, R40, 0xffff0000, RZ, 0xc0, !PT ;  /* 0xffff000028188812 */ /* 0x000fe200078ec0ff */
[----:B------:R-:W-:Y:S01]  /*89e0*/  @!P0 FMUL.FTZ R2, R28, R2 ;  /* 0x000000021c028220 */ /* 0x000fe20000410000 */
[----:B------:R-:W-:Y:S01]  /*89f0*/  @!P0 LOP3.LUT R27, R41, 0xffff0000, RZ, 0xc0, !PT ;  /* 0xffff0000291b8812 */ /* 0x000fe200078ec0ff */
[----:B------:R-:W-:Y:S01]  /*8a00*/  @!P0 IMAD.U32 R28, R42, 0x10000, RZ ;  /* 0x000100002a1c8824 */ /* 0x000fe200078e00ff */
[C---:B---3--:R-:W-:Y:S01]  /*8a10*/  @!P0 LOP3.LUT R23, R36.reuse, 0xffff0000, RZ, 0xc0, !PT ;  /* 0xffff000024178812 */ /* 0x048fe200078ec0ff */
        /* <DEDUP_REMOVED lines=24> */
.L_x_6789:
[----:B------:R-:W-:Y:S05]  /*8ba0*/  BSYNC.RECONVERGENT B1 ;  /* 0x0000000000017941 */ /* 0x000fea0003800200 */
.L_x_6788:
        /* <DEDUP_REMOVED lines=24> */
[----:B------:R-:W-:Y:S04]  /*8d30*/  @!P0 IADD3 R112, P1, PT, R2, R65, RZ ;  /* 0x0000004102708210 */ /* 0x000fe80007f3e0ff */
[----:B------:R-:W-:Y:S02]  /*8d40*/  @!P0 IADD3.X R113, PT, PT, R0, R64, RZ, P1, !PT ;  /* 0x0000004000718210 */ /* 0x000fe40000ffe4ff */
[----:B------:R-:W-:Y:S04]  /*8d50*/  @!P0 IADD3 R2, P1, PT, R2, R67, RZ ;  /* 0x0000004302028210 */ /* 0x000fe80007f3e0ff */
[----:B------:R-:W4:Y:S01]  /*8d60*/  @!P0 LD.E.128 R112, desc[UR6][R112.64] ;  /* 0x0000000670708980 */ /* 0x000f22000c101d00 */
[----:B------:R-:W-:Y:S01]  /*8d70*/  @!P0 IMAD.X R3, R0, 0x1, R66, P1 ;  /* 0x0000000100038824 */ /* 0x000fe200008e0642 */
[----:B------:R-:W-:Y:S06]  /*8d80*/  ISETP.GT.AND P1, PT, R19, RZ, !P0 ;  /* 0x000000ff1300720c */ /* 0x000fec0004724270 */
[----:B------:R5:W2:Y:S01]  /*8d90*/  @!P0 LD.E.128 R40, desc[UR6][R2.64] ;  /* 0x0000000602288980 */ /* 0x000aa2000c101d00 */
[C---:B---3--:R-:W-:Y:S01]  /*8da0*/  @!P0 SHF.L.U32 R8, R7.reuse, 0x10, RZ ;  /* 0x0000001007088819 */ /* 0x048fe200000006ff */
[C---:B------:R-:W-:Y:S01]  /*8db0*/  @!P0 IMAD.U32 R0, R4.reuse, 0x10000, RZ ;  /* 0x0001000004008824 */ /* 0x040fe200078e00ff */
[----:B------:R-:W-:Y:S02]  /*8dc0*/  @!P0 LOP3.LUT R24, R7, 0xffff0000, RZ, 0xc0, !PT ;  /* 0xffff000007188812 */ /* 0x000fe400078ec0ff */
[----:B-----5:R-:W-:Y:S02]  /*8dd0*/  @!P0 LOP3.LUT R2, R4, 0xffff0000, RZ, 0xc0, !PT ;  /* 0xffff000004028812 */ /* 0x020fe400078ec0ff */
[C---:B------:R-:W-:Y:S02]  /*8de0*/  @!P0 SHF.L.U32 R3, R5.reuse, 0x10, RZ ;  /* 0x0000001005038819 */ /* 0x040fe400000006ff */
[----:B------:R-:W-:Y:S01]  /*8df0*/  @!P0 LOP3.LUT R4, R5, 0xffff0000, RZ, 0xc0, !PT ;  /* 0xffff000005048812 */ /* 0x000fe200078ec0ff */
[C---:B------:R-:W-:Y:S01]  /*8e00*/  @!P0 IMAD.U32 R5, R6.reuse, 0x10000, RZ ;  /* 0x0001000006058824 */ /* 0x040fe200078e00ff */
[----:B------:R-:W-:Y:S02]  /*8e10*/  @!P0 LOP3.LUT R6, R6, 0xffff0000, RZ, 0xc0, !PT ;  /* 0xffff000006068812 */ /* 0x000fe400078ec0ff */
[C---:B----4-:R-:W-:Y:S01]  /*8e20*/  @!P0 SHF.L.U32 R7, R115.reuse, 0x10, RZ ;  /* 0x0000001073078819 */ /* 0x050fe200000006ff */
[----:B------:R-:W-:Y:S01]  /*8e30*/  @!P0 IMAD.U32 R26, R114, 0x10000, RZ ;  /* 0x00010000721a8824 */ /* 0x000fe200078e00ff */
[----:B------:R-:W-:Y:S01]  /*8e40*/  @!P0 LOP3.LUT R21, R115, 0xffff0000, RZ, 0xc0, !PT ;  /* 0xffff000073158812 */ /* 0x000fe200078ec0ff */
        /* <DEDUP_REMOVED lines=9> */
[----:B--2---:R-:W-:Y:S01]  /*8ee0*/  @!P0 LOP3.LUT R31, R42, 0xffff0000, RZ, 0xc0, !PT ;  /* 0xffff00002a1f8812 */ /* 0x004fe200078ec0ff */
[----:B------:R-:W-:Y:S01]  /*8ef0*/  @P1 FADD.FTZ R30, -R30, -RZ ;  /* 0x800000ff1e1e1221 */ /* 0x000fe20000010100 */
[----:B------:R-:W-:Y:S01]  /*8f00*/  @!P0 SHF.L.U32 R32, R43, 0x10, RZ ;  /* 0x000000102b208819 */ /* 0x000fe200000006ff */
[----:B------:R-:W-:Y:S01]  /*8f10*/  @P1 FADD.FTZ R27, -R27, -RZ ;  /* 0x800000ff1b1b1221 */ /* 0x000fe20000010100 */
[----:B------:R-:W-:Y:S01]  /*8f20*/  @!P0 LOP3.LUT R33, R43, 0xffff0000, RZ, 0xc0, !PT ;  /* 0xffff00002b218812 */ /* 0x000fe200078ec0ff */
[----:B------:R-:W-:Y:S01]  /*8f30*/  @!P0 FMUL.FTZ R7, R8, R7 ;  /* 0x0000000708078220 */ /* 0x000fe20000410000 */
[----:B------:R-:W-:Y:S01]  /*8f40*/  @P1 FADD.FTZ R29, -R29, -RZ ;  /* 0x800000ff1d1d1221 */ /* 0x000fe20000010100 */
[----:B------:R-:W-:Y:S01]  /*8f50*/  @P1 FADD.FTZ R28, -R28, -RZ ;  /* 0x800000ff1c1c1221 */ /* 0x000fe20000010100 */
[----:B------:R-:W-:Y:S01]  /*8f60*/  @!P0 FMUL.FTZ R8, R24, R21 ;  /* 0x0000001518088220 */ /* 0x000fe20000410000 */
[----:B------:R-:W-:Y:S02]  /*8f70*/  @!P0 IMAD.U32 R21, R36, 0x10000, RZ ;  /* 0x0001000024158824 */ /* 0x000fe400078e00ff */
[----:B------:R-:W-:Y:S01]  /*8f80*/  @!P0 FMUL.FTZ R6, R6, R25 ;  /* 0x0000001906068220 */ /* 0x000fe20000410000 */
[----:B------:R-:W-:Y:S01]  /*8f90*/  @!P0 LOP3.LUT R25, R36, 0xffff0000, RZ, 0xc0, !PT ;  /* 0xffff000024198812 */ /* 0x000fe200078ec0ff */
[----:B------:R-:W-:Y:S02]  /*8fa0*/  @!P0 IMAD.U32 R24, R40, 0x10000, RZ ;  /* 0x0001000028188824 */ /* 0x000fe400078e00ff */
[----:B------:R-:W-:Y:S01]  /*8fb0*/  @!P0 FMUL.FTZ R0, R0, R30 ;  /* 0x0000001e00008220 */ /* 0x000fe20000410000 */
[----:B------:R-:W-:Y:S01]  /*8fc0*/  @!P0 FMUL.FTZ R5, R5, R26 ;  /* 0x0000001a05058220 */ /* 0x000fe20000410000 */
[----:B------:R-:W-:Y:S01]  /*8fd0*/  @!P0 LOP3.LUT R26, R40, 0xffff0000, RZ, 0xc0, !PT ;  /* 0xffff0000281a8812 */ /* 0x000fe200078ec0ff */
[----:B------:R-:W-:Y:S01]  /*8fe0*/  @!P0 FMUL.FTZ R4, R4, R27 ;  /* 0x0000001b04048220 */ /* 0x000fe20000410000 */
[----:B------:R-:W-:Y:S01]  /*8ff0*/  @!P0 SHF.L.U32 R27, R37, 0x10, RZ ;  /* 0x00000010251b8819 */ /* 0x000fe200000006ff */
[----:B------:R-:W-:Y:S01]  /*9000*/  @!P0 FMUL.FTZ R2, R2, R29 ;  /* 0x0000001d02028220 */ /* 0x000fe20000410000 */
[----:B------:R-:W-:Y:S01]  /*9010*/  @!P0 LOP3.LUT R29, R41, 0xffff0000, RZ, 0xc0, !PT ;  /* 0xffff0000291d8812 */ /* 0x000fe200078ec0ff */
        /* <DEDUP_REMOVED lines=25> */
.L_x_6795:
[----:B------:R-:W-:Y:S05]  /*91b0*/  BSYNC.RECONVERGENT B0 ;  /* 0x0000000000007941 */ /* 0x000fea0003800200 */
.L_x_6794:
        /* <DEDUP_REMOVED lines=9> */
[----:B------:R-:W-:Y:S05]  /*9250*/  @!P0 IADD3 R2, P2, PT, R85, R2, RZ ;  /* 0x0000000255028210 */ /* 0x000fea0007f5e0ff */
[----:B------:R-:W-:Y:S02]  /*9260*/  @!P0 IMAD.X R8, R79, 0x1, R8, P2 ;  /* 0x000000014f088824 */ /* 0x000fe400010e0608 */
[C---:B------:R-:W-:Y:S03]  /*9270*/  @!P0 IMAD.SHL.U32 R21, R2.reuse, 0x2, RZ ;  /* 0x0000000202158824 */ /* 0x040fe600078e00ff */
[----:B------:R-:W-:Y:S02]  /*9280*/  @!P0 SHF.L.U64.HI R8, R2, 0x1, R8 ;  /* 0x0000000102088819 */ /* 0x000fe40000010208 */
[C---:B------:R-:W-:Y:S04]  /*9290*/  @!P0 IADD3 R26, P2, PT, R21.reuse, R65, RZ ;  /* 0x00000041151a8210 */ /* 0x040fe80007f5e0ff */
[----:B------:R-:W-:Y:S02]  /*92a0*/  @!P0 IADD3.X R27, PT, PT, R8, R64, RZ, P2, !PT ;  /* 0x00000040081b8210 */ /* 0x000fe400017fe4ff */
[----:B------:R-:W-:Y:S02]  /*92b0*/  ISETP.NE.AND P2, PT, R0, RZ, PT ;  /* 0x000000ff0000720c */ /* 0x000fe40003f45270 */
[----:B------:R-:W-:Y:S02]  /*92c0*/  @!P0 SEL R0, R20, R18, P1 ;  /* 0x0000001214008207 */ /* 0x000fe40000800000 */
[----:B------:R-:W3:Y:S03]  /*92d0*/  @!P0 LD.E.128 R24, desc[UR6][R26.64+0x80] ;  /* 0x000080061a188980 */ /* 0x000ee6000c101d00 */
[----:B------:R-:W-:Y:S05]  /*92e0*/  @!P0 IMAD.WIDE R2, R0, 0x2, R22 ;  /* 0x0000000200028825 */ /* 0x000fea00078e0216 */
[----:B------:R4:W5:Y:S02]  /*92f0*/  @!P0 LD.E.128 R4, desc[UR6][R2.64+0x80] ;  /* 0x0000800602048980 */ /* 0x000964000c101d00 */
[----:B----4-:R-:W-:Y:S05]  /*9300*/  @!P0 IADD3 R2, P1, PT, R21, R67, RZ ;  /* 0x0000004315028210 */ /* 0x010fea0007f3e0ff */
[----:B------:R-:W-:Y:S01]  /*9310*/  @!P0 IMAD.X R3, R8, 0x1, R66, P1 ;  /* 0x0000000108038824 */ /* 0x000fe200008e0642 */
[----:B------:R-:W-:Y:S04]  /*9320*/  ISETP.GT.AND P1, PT, R19, 0x40, !P0 ;  /* 0x000000401300780c */ /* 0x000fe80004724270 */
[----:B------:R4:W2:Y:S01]  /*9330*/  @!P0 LD.E.128 R40, desc[UR6][R2.64+0x80] ;  /* 0x0000800602288980 */ /* 0x0008a2000c101d00 */
[C---:B---3--:R-:W-:Y:S01]  /*9340*/  @!P0 LOP3.LUT R22, R26.reuse, 0xffff0000, RZ, 0xc0, !PT ;  /* 0xffff00001a168812 */ /* 0x048fe200078ec0ff */
[C---:B------:R-:W-:Y:S01]  /*9350*/  @!P0 IMAD.U32 R21, R27.reuse, 0x10000, RZ ;  /* 0x000100001b158824 */ /* 0x040fe200078e00ff */
[----:B------:R-:W-:Y:S01]  /*9360*/  @!P0 LOP3.LUT R8, R27, 0xffff0000, RZ, 0xc0, !PT ;  /* 0xffff00001b088812 */ /* 0x000fe200078ec0ff */
[----:B------:R-:W-:Y:S01]  /*9370*/  @!P0 IMAD.U32 R23, R26, 0x10000, RZ ;  /* 0x000100001a178824 */ /* 0x000fe200078e00ff */
[----:B----4-:R-:W-:Y:S04]  /*9380*/  @!P0 SHF.L.U32 R3, R25, 0x10, RZ ;  /* 0x0000001019038819 */ /* 0x010fe800000006ff */
[----:B------:R-:W-:Y:S01]  /*9390*/  @P1 FADD.FTZ R21, -R21, -RZ ;  /* 0x800000ff15151221 */ /* 0x000fe20000010100 */
[----:B------:R-:W-:Y:S01]  /*93a0*/  @!P0 LOP3.LUT R2, R24, 0xffff0000, RZ, 0xc0, !PT ;  /* 0xffff000018028812 */ /* 0x000fe200078ec0ff */
[----:B------:R-:W-:Y:S01]  /*93b0*/  @P1 FADD.FTZ R23, -R23, -RZ ;  /* 0x800000ff17171221 */ /* 0x000fe20000010100 */
[----:B-----5:R-:W-:Y:S01]  /*93c0*/  @!P0 SHF.L.U32 R29, R4, 0x10, RZ ;  /* 0x00000010041d8819 */ /* 0x020fe200000006ff */
[----:B------:R-:W-:Y:S01]  /*93d0*/  @P1 FADD.FTZ R22, -R22, -RZ ;  /* 0x800000ff16161221 */ /* 0x000fe20000010100 */
[----:B------:R-:W-:Y:S01]  /*93e0*/  @!P0 LOP3.LUT R28, R4, 0xffff0000, RZ, 0xc0, !PT ;  /* 0xffff0000041c8812 */ /* 0x000fe200078ec0ff */
[C---:B------:R-:W-:Y:S01]  /*93f0*/  @!P0 IMAD.U32 R4, R5.reuse, 0x10000, RZ ;  /* 0x0001000005048824 */ /* 0x040fe200078e00ff */
[----:B------:R-:W-:Y:S01]  /*9400*/  @!P0 LOP3.LUT R27, R5, 0xffff0000, RZ, 0xc0, !PT ;  /* 0xffff0000051b8812 */ /* 0x000fe200078ec0ff */
[----:B------:R-:W-:Y:S01]  /*9410*/  @!P0 IMAD.U32 R0, R24, 0x10000, RZ ;  /* 0x0001000018008824 */ /* 0x000fe200078e00ff */
[----:B------:R-:W-:Y:S01]  /*9420*/  @!P0 LOP3.LUT R25, R25, 0xffff0000, RZ, 0xc0, !PT ;  /* 0xffff000019198812 */ /* 0x000fe200078ec0ff */
[C---:B------:R-:W-:Y:S01]  /*9430*/  @!P0 IMAD.U32 R5, R6.reuse, 0x10000, RZ ;  /* 0x0001000006058824 */ /* 0x040fe200078e00ff */
[----:B------:R-:W-:Y:S01]  /*9440*/  @!P0 LOP3.LUT R6, R6, 0xffff0000, RZ, 0xc0, !PT ;  /* 0xffff000006068812 */ /* 0x000fe200078ec0ff */
[----:B------:R-:W-:Y:S01]  /*9450*/  @P1 FADD.FTZ R0, -R0, -RZ ;  /* 0x800000ff00001221 */ /* 0x000fe20000010100 */
[----:B------:R-:W-:Y:S01]  /*9460*/  @!P0 SHF.L.U32 R24, R7, 0x10, RZ ;  /* 0x0000001007188819 */ /* 0x000fe200000006ff */
[----:B------:R-:W-:Y:S01]  /*9470*/  @P1 FADD.FTZ R25, -R25, -RZ ;  /* 0x800000ff19191221 */ /* 0x000fe20000010100 */
[----:B------:R-:W-:Y:S01]  /*9480*/  @!P0 LOP3.LUT R26, R7, 0xffff0000, RZ, 0xc0, !PT ;  /* 0xffff0000071a8812 */ /* 0x000fe200078ec0ff */
[----:B------:R-:W-:Y:S01]  /*9490*/  @P1 FADD.FTZ R3, -R3, -RZ ;  /* 0x800000ff03031221 */ /* 0x000fe20000010100 */
[----:B------:R-:W-:Y:S01]  /*94a0*/  @P1 FADD.FTZ R2, -R2, -RZ ;  /* 0x800000ff02021221 */ /* 0x000fe20000010100 */
[----:B------:R-:W-:Y:S01]  /*94b0*/  @P1 FADD.FTZ R8, -R8, -RZ ;  /* 0x800000ff08081221 */ /* 0x000fe20000010100 */
[----:B------:R-:W-:Y:S01]  /*94c0*/  @!P0 FMUL.FTZ R7, R24, R21 ;  /* 0x0000001518078220 */ /* 0x000fe20000410000 */
[----:B------:R-:W-:Y:S01]  /*94d0*/  @!P0 FMUL.FTZ R6, R6, R22 ;  /* 0x0000001606068220 */ /* 0x000fe20000410000 */
[C---:B--2---:R-:W-:Y:S02]  /*94e0*/  @!P0 IMAD.U32 R21, R36.reuse, 0x10000, RZ ;  /* 0x0001000024158824 */ /* 0x044fe400078e00ff */
[----:B------:R-:W-:Y:S01]  /*94f0*/  @!P0 FMUL.FTZ R5, R5, R23 ;  /* 0x0000001705058220 */ /* 0x000fe20000410000 */
[----:B------:R-:W-:Y:S01]  /*9500*/  @!P0 LOP3.LUT R23, R36, 0xffff0000, RZ, 0xc0, !PT ;  /* 0xffff000024178812 */ /* 0x000fe200078ec0ff */
[----:B------:R-:W-:Y:S01]  /*9510*/  @!P0 FMUL.FTZ R0, R29, R0 ;  /* 0x000000001d008220 */ /* 0x000fe20000410000 */
[----:B------:R-:W-:Y:S01]  /*9520*/  @!P0 FMUL.FTZ R3, R4, R3 ;  /* 0x0000000304038220 */ /* 0x000fe20000410000 */
[----:B------:R-:W-:Y:S01]  /*9530*/  @!P0 FMUL.FTZ R4, R27, R25 ;  /* 0x000000191b048220 */ /* 0x000fe20000410000 */
[----:B------:R-:W-:Y:S01]  /*9540*/  @!P0 SHF.L.U32 R25, R37, 0x10, RZ ;  /* 0x0000001025198819 */ /* 0x000fe200000006ff */
[----:B------:R-:W-:Y:S01]  /*9550*/  @!P0 FMUL.FTZ R2, R28, R2 ;  /* 0x000000021c028220 */ /* 0x000fe20000410000 */
[----:B------:R-:W-:Y:S01]  /*9560*/  @!P0 FMUL.FTZ R8, R26, R8 ;  /* 0x000000081a088220 */ /* 0x000fe20000410000 */
[C---:B------:R-:W-:Y:S01]  /*9570*/  @!P0 LOP3.LUT R24, R40.reuse, 0xffff0000, RZ, 0xc0, !PT ;  /* 0xffff000028188812 */ /* 0x040fe200078ec0ff */
[----:B------:R-:W-:Y:S01]  /*9580*/  @!P0 IMAD.U32 R22, R40, 0x10000, RZ ;  /* 0x0001000028168824 */ /* 0x000fe200078e00ff */
[C---:B------:R-:W-:Y:S01]  /*9590*/  @!P0 SHF.L.U32 R26, R41.reuse, 0x10, RZ ;  /* 0x00000010291a8819 */ /* 0x040fe200000006ff */
[C---:B------:R-:W-:Y:S01]  /*95a0*/  @!P0 IMAD.U32 R28, R42.reuse, 0x10000, RZ ;  /* 0x000100002a1c8824 */ /* 0x040fe200078e00ff */
[----:B------:R-:W-:Y:S01]  /*95b0*/  @!P0 LOP3.LUT R27, R41, 0xffff0000, RZ, 0xc0, !PT ;  /* 0xffff0000291b8812 */ /* 0x000fe200078ec0ff */
[----:B------:R-:W-:Y:S01]  /*95c0*/  @!P0 FFMA.FTZ R0, R21, R22, R0 ;  /* 0x0000001615008223 */ /* 0x000fe20000010000 */
[----:B------:R-:W-:Y:S01]  /*95d0*/  @!P0 LOP3.LUT R21, R37, 0xffff0000, RZ, 0xc0, !PT ;  /* 0xffff000025158812 */ /* 0x000fe200078ec0ff */
[----:B------:R-:W-:Y:S01]  /*95e0*/  @!P0 FFMA.FTZ R2, R23, R24, R2 ;  /* 0x0000001817028223 */ /* 0x000fe20000010002 */
[----:B------:R-:W-:Y:S01]  /*95f0*/  @!P0 LOP3.LUT R29, R42, 0xffff0000, RZ, 0xc0, !PT ;  /* 0xffff00002a1d8812 */ /* 0x000fe200078ec0ff */
[C---:B------:R-:W-:Y:S01]  /*9600*/  @!P0 IMAD.U32 R22, R38.reuse, 0x10000, RZ ;  /* 0x0001000026168824 */ /* 0x040fe200078e00ff */
[----:B------:R-:W-:Y:S01]  /*9610*/  @!P0 LOP3.LUT R23, R38, 0xffff0000, RZ, 0xc0, !PT ;  /* 0xffff000026178812 */ /* 0x000fe200078ec0ff */
[----:B------:R-:W-:Y:S01]  /*9620*/  @!P0 FFMA.FTZ R3, R25, R26, R3 ;  /* 0x0000001a19038223 */ /* 0x000fe20000010003 */
[----:B------:R-:W-:Y:S01]  /*9630*/  @!P0 SHF.L.U32 R30, R43, 0x10, RZ ;  /* 0x000000102b1e8819 */ /* 0x000fe200000006ff */
[----:B------:R-:W-:Y:S01]  /*9640*/  @!P0 FFMA.FTZ R4, R21, R27, R4 ;  /* 0x0000001b15048223 */ /* 0x000fe20000010004 */
[----:B------:R-:W-:Y:S01]  /*9650*/  @!P0 SHF.L.U32 R24, R39, 0x10, RZ ;  /* 0x0000001027188819 */ /* 0x000fe200000006ff */
[----:B------:R-:W-:Y:S01]  /*9660*/  @!P0 FFMA.FTZ R5, R22, R28, R5 ;  /* 0x0000001c16058223 */ /* 0x000fe20000010005 */
[----:B------:R-:W-:Y:S01]  /*9670*/  @!P0 LOP3.LUT R31, R43, 0xffff0000, RZ, 0xc0, !PT ;  /* 0xffff00002b1f8812 */ /* 0x000fe200078ec0ff */
[----:B------:R-:W-:Y:S01]  /*9680*/  @!P0 FFMA.FTZ R6, R23, R29, R6 ;  /* 0x0000001d17068223 */ /* 0x000fe20000010006 */
[----:B------:R-:W-:Y:S01]  /*9690*/  @!P0 LOP3.LUT R25, R39, 0xffff0000, RZ, 0xc0, !PT ;  /* 0xffff000027198812 */ /* 0x000fe200078ec0ff */
[----:B------:R-:W-:Y:S01]  /*96a0*/  @!P0 FFMA.FTZ R7, R24, R30, R7 ;  /* 0x0000001e18078223 */ /* 0x000fe20000010007 */
[----:B------:R-:W-:Y:S02]  /*96b0*/  @!P0 F2FP.BF16.F32.PACK_AB R0, R2, R0 ;  /* 0x000000000200823e */ /* 0x000fe400000010ff */
[----:B------:R-:W-:Y:S01]  /*96c0*/  @!P0 F2FP.BF16.F32.PACK_AB R5, R6, R5 ;  /* 0x000000050605823e */ /* 0x000fe200000010ff */
[----:B------:R-:W-:Y:S01]  /*96d0*/  @!P0 FFMA.FTZ R8, R25, R31, R8 ;  /* 0x0000001f19088223 */ /* 0x000fe20000010008 */
[----:B------:R-:W-:Y:S01]  /*96e0*/  @!P0 F2FP.BF16.F32.PACK_AB R3, R4, R3 ;  /* 0x000000030403823e */ /* 0x000fe200000010ff */
[----:B------:R-:W-:Y:S02]  /*96f0*/  @!P0 IMAD.MOV.U32 R36, RZ, RZ, R0 ;  /* 0x000000ffff248224 */ /* 0x000fe400078e0000 */
[----:B------:R-:W-:Y:S01]  /*9700*/  @!P0 IMAD.MOV.U32 R38, RZ, RZ, R5 ;  /* 0x000000ffff268224 */ /* 0x000fe200078e0005 */
[----:B------:R-:W-:Y:S02]  /*9710*/  @!P0 F2FP.BF16.F32.PACK_AB R7, R8, R7 ;  /* 0x000000070807823e */ /* 0x000fe400000010ff */
[----:B------:R-:W-:Y:S02]  /*9720*/  @!P0 MOV R37, R3 ;  /* 0x0000000300258202 */ /* 0x000fe40000000f00 */
[----:B------:R-:W-:Y:S05]  /*9730*/  @!P0 MOV R39, R7 ;  /* 0x0000000700278202 */ /* 0x000fea0000000f00 */
[----:B------:R2:W-:Y:S02]  /*9740*/  ST.E.128 desc[UR6][R110.64+0x80], R36 ;  /* 0x000080246e007985 */ /* 0x0005e4000c101d06 */
.L_x_6793:
[----:B------:R-:W-:Y:S05]  /*9750*/  BSYNC.RECONVERGENT B1 ;  /* 0x0000000000017941 */ /* 0x000fea0003800200 */
.L_x_6792:
[----:B------:R-:W-:Y:S04]  /*9760*/  BSSY.RECONVERGENT B1, `(.L_x_6796) ;  /* 0x00000bd000017945 */ /* 0x000fe80003800200 */
[----:B------:R-:W-:Y:S05]  /*9770*/  @P6 BRA `(.L_x_6797) ;  /* 0x0000000800ec6947 */ /* 0x000fea0003800000 */
[----:B-----5:R-:W-:Y:S01]  /*9780*/  ISETP.GE.AND P0, PT, R14, R108, PT ;  /* 0x0000006c0e00720c */ /* 0x020fe20003f06270 */
[----:B--23--:R-:W-:Y:S01]  /*9790*/  IMAD R2, R105, 0x60, RZ ;  /* 0x0000006069027824 */ /* 0x00cfe200078e02ff */
[----:B------:R-:W-:Y:S01]  /*97a0*/  MOV R22, R11 ;  /* 0x0000000b00167202 */ /* 0x000fe20000000f00 */
[----:B------:R-:W-:Y:S01]  /*97b0*/  IMAD R0, R217, 0x60, RZ ;  /* 0x00000060d9007824 */ /* 0x000fe200078e02ff */
[----:B------:R-:W-:Y:S01]  /*97c0*/  MOV R23, R10 ;  /* 0x0000000a00177202 */ /* 0x000fe20000000f00 */
[----:B------:R-:W-:Y:S01]  /*97d0*/  BSSY.RECONVERGENT B0, `(.L_x_6798) ;  /* 0x000005d000007945 */ /* 0x000fe20003800200 */
[----:B----4-:R-:W-:Y:S02]  /*97e0*/  MOV R110, R69 ;  /* 0x00000045006e7202 */ /* 0x010fe40000000f00 */
[----:B------:R-:W-:Y:S01]  /*97f0*/  MOV R111, R68 ;  /* 0x00000044006f7202 */ /* 0x000fe20000000f00 */
        /* <DEDUP_REMOVED lines=90> */
.L_x_6799:
[----:B------:R-:W-:Y:S05]  /*9da0*/  BSYNC.RECONVERGENT B0 ;  /* 0x0000000000007941 */ /* 0x000fea0003800200 */
.L_x_6798:
[----:B------:R-:W-:Y:S11]  /*9db0*/  ISETP.GE.AND P0, PT, R9, R108, PT ;  /* 0x0000006c0900720c */ /* 0x000ff60003f06270 */
[----:B------:R-:W-:Y:S02]  /*9dc0*/  @!UPT UIADD3 URZ, UPT, UPT, URZ, URZ, URZ ;  /* 0x000000fffffff290 */ /* 0x000fe4000fffe0ff */
[----:B------:R-:W-:Y:S05]  /*9dd0*/  @P0 BRA `(.L_x_6797) ;  /* 0x0000000400540947 */ /* 0x000fea0003800000 */
[----:B------:R-:W-:Y:S01]  /*9de0*/  ISETP.GE.AND P0, PT, R9, R13, PT ;  /* 0x0000000d0900720c */ /* 0x000fe20003f06270 */
[----:B--2---:R-:W2:Y:S11]  /*9df0*/  LD.E.128 R36, desc[UR6][R22.64+0x80] ;  /* 0x0000800616247980 */ /* 0x004eb6000c101d00 */
[----:B------:R-:W-:Y:S01]  /*9e00*/  @!UPT UIADD3 URZ, UPT, UPT, URZ, URZ, URZ ;  /* 0x000000fffffff290 */ /* 0x000fe2000fffe0ff */
[----:B------:R-:W-:Y:S04]  /*9e10*/  @!P0 ISETP.GT.AND P1, PT, R19, 0x40, PT ;  /* 0x000000401300880c */ /* 0x000fe80003f24270 */
[----:B------:R-:W-:Y:S02]  /*9e20*/  @!P0 SEL R0, R18, RZ, !P1 ;  /* 0x000000ff12008207 */ /* 0x000fe40004800000 */
[----:B------:R-:W-:Y:S02]  /*9e30*/  @!P0 SEL R8, R97, RZ, !P1 ;  /* 0x000000ff61088207 */ /* 0x000fe40004800000 */
[----:B------:R-:W-:Y:S05]  /*9e40*/  @!P0 IADD3 R0, P6, PT, R89, R0, RZ ;  /* 0x0000000059008210 */ /* 0x000fea0007fde0ff */
[----:B------:R-:W-:Y:S02]  /*9e50*/  @!P0 IMAD.X R8, R78, 0x1, R8, P6 ;  /* 0x000000014e088824 */ /* 0x000fe400030e0608 */
[C---:B------:R-:W-:Y:S03]  /*9e60*/  @!P0 IMAD.SHL.U32 R21, R0.reuse, 0x2, RZ ;  /* 0x0000000200158824 */ /* 0x040fe600078e00ff */
[----:B------:R-:W-:Y:S02]  /*9e70*/  @!P0 SHF.L.U64.HI R8, R0, 0x1, R8 ;  /* 0x0000000100088819 */ /* 0x000fe40000010208 */
[----:B------:R-:W-:Y:S02]  /*9e80*/  @!P0 SEL R0, R20, R18, P1 ;  /* 0x0000001214008207 */ /* 0x000fe40000800000 */
[C---:B------:R-:W-:Y:S03]  /*9e90*/  @!P0 IADD3 R24, P6, PT, R21.reuse, R65, RZ ;  /* 0x0000004115188210 */ /* 0x040fe60007fde0ff */
[----:B------:R-:W-:Y:S01]  /*9ea0*/  @!P0 IMAD.WIDE R2, R0, 0x2, R22 ;  /* 0x0000000200028825 */ /* 0x000fe200078e0216 */
[C---:B------:R-:W-:Y:S04]  /*9eb0*/  @!P0 IADD3.X R25, PT, PT, R8.reuse, R64, RZ, P6, !PT ;  /* 0x0000004008198210 */ /* 0x040fe800037fe4ff */
[----:B------:R3:W4:Y:S08]  /*9ec0*/  @!P0 LD.E.128 R4, desc[UR6][R2.64+0x80] ;  /* 0x0000800602048980 */ /* 0x000730000c101d00 */
[----:B------:R-:W5:Y:S01]  /*9ed0*/  @!P0 LD.E.128 R24, desc[UR6][R24.64+0x80] ;  /* 0x0000800618188980 */ /* 0x000f62000c101d00 */
[----:B---3--:R-:W-:Y:S05]  /*9ee0*/  @!P0 IADD3 R2, P1, PT, R21, R67, RZ ;  /* 0x0000004315028210 */ /* 0x008fea0007f3e0ff */
[----:B------:R-:W-:Y:S01]  /*9ef0*/  @!P0 IMAD.X R3, R8, 0x1, R66, P1 ;  /* 0x0000000108038824 */ /* 0x000fe200008e0642 */
[----:B------:R-:W-:Y:S04]  /*9f00*/  ISETP.GT.AND P1, PT, R19, 0x40, !P0 ;  /* 0x000000401300780c */ /* 0x000fe80004724270 */
[----:B------:R3:W2:Y:S01]  /*9f10*/  @!P0 LD.E.128 R40, desc[UR6][R2.64+0x80] ;  /* 0x0000800602288980 */ /* 0x0006a2000c101d00 */
[C---:B----4-:R-:W-:Y:S01]  /*9f20*/  @!P0 LOP3.LUT R28, R4.reuse, 0xffff0000, RZ, 0xc0, !PT ;  /* 0xffff0000041c8812 */ /* 0x050fe200078ec0ff */
[----:B------:R-:W-:Y:S01]  /*9f30*/  @!P0 IMAD.U32 R29, R4, 0x10000, RZ ;  /* 0x00010000041d8824 */ /* 0x000fe200078e00ff */
[----:B------:R-:W-:Y:S02]  /*9f40*/  @!P0 SHF.L.U32 R4, R5, 0x10, RZ ;  /* 0x0000001005048819 */ /* 0x000fe400000006ff */
[C---:B-----5:R-:W-:Y:S01]  /*9f50*/  @!P0 LOP3.LUT R22, R26.reuse, 0xffff0000, RZ, 0xc0, !PT ;  /* 0xffff00001a168812 */ /* 0x060fe200078ec0ff */
[----:B------:R-:W-:Y:S01]  /*9f60*/  @!P0 IMAD.U32 R23, R26, 0x10000, RZ ;  /* 0x000100001a178824 */ /* 0x000fe200078e00ff */
[C---:B------:R-:W-:Y:S01]  /*9f70*/  @!P0 SHF.L.U32 R21, R27.reuse, 0x10, RZ ;  /* 0x000000101b158819 */ /* 0x040fe200000006ff */
[----:B------:R-:W-:Y:S01]  /*9f80*/  @!P0 IMAD.U32 R0, R24, 0x10000, RZ ;  /* 0x0001000018008824 */ /* 0x000fe200078e00ff */
[----:B------:R-:W-:Y:S01]  /*9f90*/  @!P0 LOP3.LUT R8, R27, 0xffff0000, RZ, 0xc0, !PT ;  /* 0xffff00001b088812 */ /* 0x000fe200078ec0ff */
[----:B------:R-:W-:Y:S01]  /*9fa0*/  @P1 FADD.FTZ R23, -R23, -RZ ;  /* 0x800000ff17171221 */ /* 0x000fe20000010100 */
[----:B---3--:R-:W-:Y:S01]  /*9fb0*/  @!P0 SHF.L.U32 R3, R25, 0x10, RZ ;  /* 0x0000001019038819 */ /* 0x008fe200000006ff */
[----:B------:R-:W-:Y:S01]  /*9fc0*/  @P1 FADD.FTZ R21, -R21, -RZ ;  /* 0x800000ff15151221 */ /* 0x000fe20000010100 */
[----:B------:R-:W-:Y:S01]  /*9fd0*/  @!P0 LOP3.LUT R27, R5, 0xffff0000, RZ, 0xc0, !PT ;  /* 0xffff0000051b8812 */ /* 0x000fe200078ec0ff */
[----:B------:R-:W-:Y:S01]  /*9fe0*/  @!P0 IMAD.U32 R5, R6, 0x10000, RZ ;  /* 0x0001000006058824 */ /* 0x000fe200078e00ff */
[----:B------:R-:W-:Y:S01]  /*9ff0*/  @!P0 LOP3.LUT R2, R24, 0xffff0000, RZ, 0xc0, !PT ;  /* 0xffff000018028812 */ /* 0x000fe200078ec0ff */
[----:B------:R-:W-:Y:S01]  /*a000*/  @P1 FADD.FTZ R22, -R22, -RZ ;  /* 0x800000ff16161221 */ /* 0x000fe20000010100 */
[----:B------:R-:W-:Y:S01]  /*a010*/  @!P0 LOP3.LUT R25, R25, 0xffff0000, RZ, 0xc0, !PT ;  /* 0xffff000019198812 */ /* 0x000fe200078ec0ff */
[----:B------:R-:W-:Y:S01]  /*a020*/  @!P0 FMUL.FTZ R5, R5, R23 ;  /* 0x0000001705058220 */ /* 0x000fe20000410000 */
        /* <DEDUP_REMOVED lines=8> */
[----:B------:R-:W-:Y:S01]  /*a0b0*/  @P1 FADD.FTZ R8, -R8, -RZ ;  /* 0x800000ff08081221 */ /* 0x000fe20000010100 */
[----:B------:R-:W-:Y:S01]  /*a0c0*/  @!P0 FMUL.FTZ R7, R24, R21 ;  /* 0x0000001518078220 */ /* 0x000fe20000410000 */
[----:B------:R-:W-:Y:S01]  /*a0d0*/  @!P0 FMUL.FTZ R6, R6, R22 ;  /* 0x0000001606068220 */ /* 0x000fe20000410000 */
[----:B------:R-:W-:Y:S02]  /*a0e0*/  @!P0 IMAD.U32 R21, R36, 0x10000, RZ ;  /* 0x0001000024158824 */ /* 0x000fe400078e00ff */
[----:B------:R-:W-:Y:S01]  /*a0f0*/  @!P0 FMUL.FTZ R0, R29, R0 ;  /* 0x000000001d008220 */ /* 0x000fe20000410000 */
[C---:B------:R-:W-:Y:S01]  /*a100*/  @!P0 LOP3.LUT R24, R40.reuse, 0xffff0000, RZ, 0xc0, !PT ;  /* 0xffff000028188812 */ /* 0x040fe200078ec0ff */
[----:B------:R-:W-:Y:S01]  /*a110*/  @!P0 IMAD.U32 R22, R40, 0x10000, RZ ;  /* 0x0001000028168824 */ /* 0x000fe200078e00ff */
[----:B------:R-:W-:Y:S01]  /*a120*/  @!P0 LOP3.LUT R29, R42, 0xffff0000, RZ, 0xc0, !PT ;  /* 0xffff00002a1d8812 */ /* 0x000fe200078ec0ff */
[----:B------:R-:W-:Y:S01]  /*a130*/  @!P0 FMUL.FTZ R3, R4, R3 ;  /* 0x0000000304038220 */ /* 0x000fe20000410000 */
[----:B------:R-:W-:Y:S01]  /*a140*/  @!P0 SHF.L.U32 R30, R43, 0x10, RZ ;  /* 0x000000102b1e8819 */ /* 0x000fe200000006ff */
        /* <DEDUP_REMOVED lines=30> */
.L_x_6797:
[----:B------:R-:W-:Y:S05]  /*a330*/  BSYNC.RECONVERGENT B1 ;  /* 0x0000000000017941 */ /* 0x000fea0003800200 */
.L_x_6796:
        /* <DEDUP_REMOVED lines=94> */
.L_x_6803:
[----:B------:R-:W-:Y:S05]  /*a920*/  BSYNC.RECONVERGENT B0 ;  /* 0x0000000000007941 */ /* 0x000fea0003800200 */
.L_x_6802:
        /* <DEDUP_REMOVED lines=88> */
.L_x_6801:
[----:B------:R-:W-:Y:S05]  /*aeb0*/  BSYNC.RECONVERGENT B1 ;  /* 0x0000000000017941 */ /* 0x000fea0003800200 */
.L_x_6800:
[----:B------:R-:W-:Y:S04]  /*aec0*/  BSSY.RECONVERGENT B1, `(.L_x_6804) ;  /* 0x00000bc000017945 */ /* 0x000fe80003800200 */
[----:B------:R-:W-:Y:S05]  /*aed0*/  @!P4 BRA `(.L_x_6805) ;  /* 0x0000000800e8c947 */ /* 0x000fea0003800000 */
[----:B--2-4-:R-:W-:Y:S01]  /*aee0*/  IMAD.MOV.U32 R111, RZ, RZ, R68 ;  /* 0x000000ffff6f7224 */ /* 0x014fe200078e0044 */
[----:B-----5:R-:W-:Y:S01]  /*aef0*/  ISETP.GE.AND P0, PT, R14, R108, PT ;  /* 0x0000006c0e00720c */ /* 0x020fe20003f06270 */
[----:B---3--:R-:W-:Y:S01]  /*af00*/  IMAD R2, R105, 0xa0, RZ ;  /* 0x000000a069027824 */ /* 0x008fe200078e02ff */
[----:B------:R-:W-:Y:S01]  /*af10*/  MOV R22, R11 ;  /* 0x0000000b00167202 */ /* 0x000fe20000000f00 */
[----:B------:R-:W-:Y:S01]  /*af20*/  IMAD R0, R217, 0xa0, RZ ;  /* 0x000000a0d9007824 */ /* 0x000fe200078e02ff */
[----:B------:R-:W-:Y:S01]  /*af30*/  MOV R23, R10 ;  /* 0x0000000a00177202 */ /* 0x000fe20000000f00 */
[----:B------:R-:W-:Y:S01]  /*af40*/  BSSY.RECONVERGENT B0, `(.L_x_6806) ;  /* 0x000005d000007945 */ /* 0x000fe20003800200 */
[----:B------:R-:W-:Y:S02]  /*af50*/  MOV R110, R69 ;  /* 0x00000045006e7202 */ /* 0x000fe40000000f00 */
[----:B------:R-:W-:Y:S01]  /*af60*/  ISETP.GE.AND P4, PT, R9, R108, PT ;  /* 0x0000006c0900720c */ /* 0x000fe20003f86270 */
[----:B------:R-:W-:Y:S04]  /*af70*/  IMAD.WIDE.U32 R22, R104, 0xa0, R22 ;  /* 0x000000a068167825 */ /* 0x000fe800078e0016 */
[----:B------:R-:W-:Y:S01]  /*af80*/  IMAD.WIDE.U32 R110, R216, 0xa0, R110 ;  /* 0x000000a0d86e7825 */ /* 0x000fe200078e006e */
[----:B------:R-:W-:Y:S03]  /*af90*/  IADD3 R23, PT, PT, R23, R2, RZ ;  /* 0x0000000217177210 */ /* 0x000fe60007ffe0ff */
[----:B------:R-:W-:Y:S01]  /*afa0*/  IMAD.IADD R111, R111, 0x1, R0 ;  /* 0x000000016f6f7824 */ /* 0x000fe200078e0200 */
        /* <DEDUP_REMOVED lines=86> */
.L_x_6807:
[----:B------:R-:W-:Y:S05]  /*b510*/  BSYNC.RECONVERGENT B0 ;  /* 0x0000000000007941 */ /* 0x000fea0003800200 */
.L_x_6806:
        /* <DEDUP_REMOVED lines=86> */
.L_x_6805:
[----:B------:R-:W-:Y:S05]  /*ba80*/  BSYNC.RECONVERGENT B1 ;  /* 0x0000000000017941 */ /* 0x000fea0003800200 */
.L_x_6804:
        /* <DEDUP_REMOVED lines=101> */
.L_x_6811:
[----:B------:R-:W-:Y:S05]  /*c0e0*/  BSYNC.RECONVERGENT B0 ;  /* 0x0000000000007941 */ /* 0x000fea0003800200 */
.L_x_6810:
        /* <DEDUP_REMOVED lines=86> */
.L_x_6809:
[----:B------:R-:W-:Y:S05]  /*c650*/  BSYNC.RECONVERGENT B1 ;  /* 0x0000000000017941 */ /* 0x000fea0003800200 */
.L_x_6808:
[----:B------:R-:W-:Y:S04]  /*c660*/  BSSY.RECONVERGENT B1, `(.L_x_6812) ;  /* 0x00000bc000017945 */ /* 0x000fe80003800200 */
[----:B------:R-:W-:Y:S05]  /*c670*/  @!P2 BRA `(.L_x_6813) ;  /* 0x0000000800e8a947 */ /* 0x000fea0003800000 */
[----:B------:R-:W-:Y:S01]  /*c680*/  IMAD.MOV.U32 R113, RZ, RZ, R68 ;  /* 0x000000ffff717224 */ /* 0x000fe200078e0044 */
[----:B-----5:R-:W-:Y:S01]  /*c690*/  ISETP.GE.AND P0, PT, R14, R108, PT ;  /* 0x0000006c0e00720c */ /* 0x020fe20003f06270 */
[----:B--23--:R-:W-:Y:S01]  /*c6a0*/  IMAD R2, R105, 0xe0, RZ ;  /* 0x000000e069027824 */ /* 0x00cfe200078e02ff */
        /* <DEDUP_REMOVED lines=12> */
[----:B----4-:R-:W2:Y:S11]  /*c770*/  LD.E.128 R36, desc[UR6][R24.64] ;  /* 0x0000000618247980 */ /* 0x010eb6000c101d00 */
        /* <DEDUP_REMOVED lines=83> */
.L_x_6815:
[----:B------:R-:W-:Y:S05]  /*ccb0*/  BSYNC.RECONVERGENT B0 ;  /* 0x0000000000007941 */ /* 0x000fea0003800200 */
.L_x_6814:
[----:B------:R-:W-:Y:S05]  /*ccc0*/  @P2 BRA `(.L_x_6813) ;  /* 0x0000000400542947 */ /* 0x000fea0003800000 */
[----:B------:R-:W-:Y:S01]  /*ccd0*/  ISETP.GE.AND P0, PT, R9, R13, PT ;  /* 0x0000000d0900720c */ /* 0x000fe20003f06270 */
[----:B------:R-:W3:Y:S11]  /*cce0*/  LD.E.128 R28, desc[UR6][R24.64+0x80] ;  /* 0x00008006181c7980 */ /* 0x000ef6000c101d00 */
        /* <DEDUP_REMOVED lines=10> */
[----:B------:R-:W-:Y:S03]  /*cd90*/  @!P0 IADD3 R40, P1, PT, R2, R65, RZ ;  /* 0x0000004102288210 */ /* 0x000fe60007f3e0ff */
[----:B------:R-:W5:Y:S01]  /*cda0*/  @!P0 LD.E.128 R4, desc[UR6][R4.64+0x80] ;  /* 0x0000800604048980 */ /* 0x000f62000c101d00 */
[----:B------:R-:W-:Y:S02]  /*cdb0*/  @!P0 IADD3.X R41, PT, PT, R0, R64, RZ, P1, !PT ;  /* 0x0000004000298210 */ /* 0x000fe40000ffe4ff */
[----:B------:R-:W-:Y:S05]  /*cdc0*/  @!P0 IADD3 R2, P1, PT, R2, R67, RZ ;  /* 0x0000004302028210 */ /* 0x000fea0007f3e0ff */
[----:B------:R-:W3:Y:S01]  /*cdd0*/  @!P0 LD.E.128 R40, desc[UR6][R40.64+0x80] ;  /* 0x0000800628288980 */ /* 0x000ee2000c101d00 */
[----:B------:R-:W-:Y:S01]  /*cde0*/  @!P0 IMAD.X R3, R0, 0x1, R66, P1 ;  /* 0x0000000100038824 */ /* 0x000fe200008e0642 */
[----:B------:R-:W-:Y:S06]  /*cdf0*/  ISETP.GT.AND P1, PT, R19, 0x40, !P0 ;  /* 0x000000401300780c */ /* 0x000fec0004724270 */
[----:B--2-4-:R2:W4:Y:S01]  /*ce00*/  @!P0 LD.E.128 R36, desc[UR6][R2.64+0x80] ;  /* 0x0000800602248980 */ /* 0x014522000c101d00 */
[C---:B-----5:R-:W-:Y:S01]  /*ce10*/  @!P0 SHF.L.U32 R8, R7.reuse, 0x10, RZ ;  /* 0x0000001007088819 */ /* 0x060fe200000006ff */
[C---:B------:R-:W-:Y:S01]  /*ce20*/  @!P0 IMAD.U32 R0, R4.reuse, 0x10000, RZ ;  /* 0x0001000004008824 */ /* 0x040fe200078e00ff */
[----:B------:R-:W-:Y:S02]  /*ce30*/  @!P0 LOP3.LUT R18, R7, 0xffff0000, RZ, 0xc0, !PT ;  /* 0xffff000007128812 */ /* 0x000fe400078ec0ff */
[----:B--2---:R-:W-:Y:S02]  /*ce40*/  @!P0 LOP3.LUT R2, R4, 0xffff0000, RZ, 0xc0, !PT ;  /* 0xffff000004028812 */ /* 0x004fe400078ec0ff */
[----:B------:R-:W-:Y:S02]  /*ce50*/  @!P0 SHF.L.U32 R3, R5, 0x10, RZ ;  /* 0x0000001005038819 */ /* 0x000fe400000006ff */
[C---:B---3--:R-:W-:Y:S01]  /*ce60*/  @!P0 SHF.L.U32 R7, R43.reuse, 0x10, RZ ;  /* 0x000000102b078819 */ /* 0x048fe200000006ff */
[----:B------:R-:W-:Y:S01]  /*ce70*/  @!P0 IMAD.U32 R20, R42, 0x10000, RZ ;  /* 0x000100002a148824 */ /* 0x000fe200078e00ff */
[----:B------:R-:W-:Y:S01]  /*ce80*/  @!P0 LOP3.LUT R13, R43, 0xffff0000, RZ, 0xc0, !PT ;  /* 0xffff00002b0d8812 */ /* 0x000fe200078ec0ff */
[----:B------:R-:W-:Y:S01]  /*ce90*/  @!P0 IMAD.U32 R24, R40, 0x10000, RZ ;  /* 0x0001000028188824 */ /* 0x000fe200078e00ff */
[----:B------:R-:W-:Y:S01]  /*cea0*/  @!P0 LOP3.LUT R19, R42, 0xffff0000, RZ, 0xc0, !PT ;  /* 0xffff00002a138812 */ /* 0x000fe200078ec0ff */
[----:B------:R-:W-:Y:S01]  /*ceb0*/  @P1 FADD.FTZ R20, -R20, -RZ ;  /* 0x800000ff14141221 */ /* 0x000fe20000010100 */
[----:B------:R-:W-:Y:S01]  /*cec0*/  @!P0 LOP3.LUT R4, R5, 0xffff0000, RZ, 0xc0, !PT ;  /* 0xffff000005048812 */ /* 0x000fe200078ec0ff */
[----:B------:R-:W-:Y:S01]  /*ced0*/  @P1 FADD.FTZ R13, -R13, -RZ ;  /* 0x800000ff0d0d1221 */ /* 0x000fe20000010100 */
[----:B------:R-:W-:Y:S01]  /*cee0*/  @!P0 LOP3.LUT R23, R40, 0xffff0000, RZ, 0xc0, !PT ;  /* 0xffff000028178812 */ /* 0x000fe200078ec0ff */
[----:B------:R-:W-:Y:S01]  /*cef0*/  @P1 FADD.FTZ R19, -R19, -RZ ;  /* 0x800000ff13131221 */ /* 0x000fe20000010100 */
[C---:B------:R-:W-:Y:S01]  /*cf00*/  @!P0 SHF.L.U32 R22, R41.reuse, 0x10, RZ ;  /* 0x0000001029168819 */ /* 0x040fe200000006ff */
[C---:B------:R-:W-:Y:S01]  /*cf10*/  @!P0 IMAD.U32 R5, R6.reuse, 0x10000, RZ ;  /* 0x0001000006058824 */ /* 0x040fe200078e00ff */
[----:B------:R-:W-:Y:S01]  /*cf20*/  @!P0 LOP3.LUT R21, R41, 0xffff0000, RZ, 0xc0, !PT ;  /* 0xffff000029158812 */ /* 0x000fe200078ec0ff */
[----:B------:R-:W-:Y:S01]  /*cf30*/  @P1 FADD.FTZ R7, -R7, -RZ ;  /* 0x800000ff07071221 */ /* 0x000fe20000010100 */
[----:B------:R-:W-:Y:S01]  /*cf40*/  @!P0 LOP3.LUT R6, R6, 0xffff0000, RZ, 0xc0, !PT ;  /* 0xffff000006068812 */ /* 0x000fe200078ec0ff */
[----:B------:R-:W-:Y:S01]  /*cf50*/  @P1 FADD.FTZ R24, -R24, -RZ ;  /* 0x800000ff18181221 */ /* 0x000fe20000010100 */
[----:B----4-:R-:W-:Y:S01]  /*cf60*/  @!P0 LOP3.LUT R25, R38, 0xffff0000, RZ, 0xc0, !PT ;  /* 0xffff000026198812 */ /* 0x010fe200078ec0ff */
[----:B------:R-:W-:Y:S01]  /*cf70*/  @P1 FADD.FTZ R21, -R21, -RZ ;  /* 0x800000ff15151221 */ /* 0x000fe20000010100 */
[C---:B------:R-:W-:Y:S01]  /*cf80*/  @!P0 SHF.L.U32 R26, R39.reuse, 0x10, RZ ;  /* 0x00000010271a8819 */ /* 0x040fe200000006ff */
[----:B------:R-:W-:Y:S01]  /*cf90*/  @!P0 FMUL.FTZ R7, R8, R7 ;  /* 0x0000000708078220 */ /* 0x000fe20000410000 */
[----:B------:R-:W-:Y:S01]  /*cfa0*/  @!P0 LOP3.LUT R27, R39, 0xffff0000, RZ, 0xc0, !PT ;  /* 0xffff0000271b8812 */ /* 0x000fe200078ec0ff */
        /* <DEDUP_REMOVED lines=39> */
.L_x_6813:
[----:B------:R-:W-:Y:S05]  /*d220*/  BSYNC.RECONVERGENT B1 ;  /* 0x0000000000017941 */ /* 0x000fea0003800200 */
.L_x_6812:
[----:B------:R-:W-:Y:S01]  /*d230*/  MOV R5, R66 ;  /* 0x0000004200057202 */ /* 0x000fe20000000f00 */
[----:B------:R-:W4:Y:S01]  /*d240*/  LD.E R0, desc[UR6][R132.64+0xd0] ;  /* 0x0000d00684007980 */ /* 0x000f22000c101900 */
[----:B--23--:R-:W-:Y:S01]  /*d250*/  MOV R3, R64 ;  /* 0x0000004000037202 */ /* 0x00cfe20000000f00 */
[----:B------:R-:W-:Y:S02]  /*d260*/  IMAD.MOV.U32 R4, RZ, RZ, R67 ;  /* 0x000000ffff047224 */ /* 0x000fe400078e0043 */
[----:B------:R-:W-:Y:S02]  /*d270*/  IMAD.MOV.U32 R2, RZ, RZ, R65 ;  /* 0x000000ffff027224 */ /* 0x000fe400078e0041 */
[----:B----4-:R-:W-:Y:S05]  /*d280*/  IMAD.U32 R0, R0, -0x40, RZ ;  /* 0xffffffc000007824 */ /* 0x010fea00078e00ff */
[C---:B------:R-:W-:Y:S02]  /*d290*/  LEA R67, P1, R0.reuse, R4, 0x1 ;  /* 0x0000000400437211 */ /* 0x040fe400078208ff */
[C---:B------:R-:W-:Y:S02]  /*d2a0*/  LEA R65, P0, R0.reuse, R2, 0x1 ;  /* 0x0000000200417211 */ /* 0x040fe400078008ff */
[C---:B------:R-:W-:Y:S02]  /*d2b0*/  LEA.HI.X.SX32 R66, R0.reuse, R5, 0x1, P1 ;  /* 0x0000000500427211 */ /* 0x040fe400008f0eff */
[----:B------:R-:W-:Y:S09]  /*d2c0*/  LEA.HI.X.SX32 R64, R0, R3, 0x1, P0 ;  /* 0x0000000300407211 */ /* 0x000ff200000f0eff */
.L_x_6750:
[----:B------:R-:W-:Y:S05]  /*d2d0*/  BSYNC.RECONVERGENT B2 ;  /* 0x0000000000027941 */ /* 0x000fea0003800200 */
.L_x_6734:
        /* <DEDUP_REMOVED lines=30> */
[----:B------:R-:W3:Y:S01]  /*d4c0*/  LD.E.64 R24, desc[UR6][R132.64+0x40] ;  /* 0x0000400684187980 */ /* 0x000ee2000c101b00 */
[----:B------:R-:W-:Y:S05]  /*d4d0*/  IABS R6, R96 ;  /* 0x0000006000067213 */ /* 0x000fea0000000000 */
[----:B------:R-:W4:Y:S06]  /*d4e0*/  LD.E.64 R22, desc[UR6][R132.64+0x20] ;  /* 0x0000200684167980 */ /* 0x000f2c000c101b00 */
[----:B------:R-:W4:Y:S01]  /*d4f0*/  LD.E.64 R20, desc[UR6][R132.64+0x28] ;  /* 0x0000280684147980 */ /* 0x000f22000c101b00 */
[-C--:B--2---:R-:W-:Y:S02]  /*d500*/  IABS R7, R2.reuse ;  /* 0x0000000200077213 */ /* 0x084fe40000000000 */
[----:B------:R-:W-:Y:S02]  /*d510*/  IABS R5, R2 ;  /* 0x0000000200057213 */ /* 0x000fe40000000000 */
[----:B------:R-:W1:Y:S03]  /*d520*/  I2F.RP R0, R7 ;  /* 0x0000000700007306 */ /* 0x000e660000209400 */
[----:B------:R-:W-:Y:S07]  /*d530*/  IMAD.MOV R5, RZ, RZ, -R5 ;  /* 0x000000ffff057224 */ /* 0x000fee00078e0a05 */
[----:B-1----:R-:W1:Y:S02]  /*d540*/  MUFU.RCP R0, R0 ;  /* 0x0000000000007308 */ /* 0x002e640000001000 */
[----:B-1----:R-:W-:Y:S08]  /*d550*/  VIADD R0, R0, 0xffffffe ;  /* 0x0ffffffe00007836 */ /* 0x002ff00000000000 */
[----:B------:R-:W1:Y:S02]  /*d560*/  F2I.FTZ.U32.TRUNC.NTZ R19, R0 ;  /* 0x0000000000137305 */ /* 0x000e64000021f000 */
[--C-:B-1----:R-:W-:Y:S04]  /*d570*/  IMAD.MOV R4, RZ, RZ, -R19.reuse ;  /* 0x000000ffff047224 */ /* 0x102fe800078e0a13 */
[----:B------:R-:W-:Y:S04]  /*d580*/  IMAD R4, R4, R7, RZ ;  /* 0x0000000704047224 */ /* 0x000fe800078e02ff */
[----:B------:R-:W-:Y:S02]  /*d590*/  IMAD.HI.U32 R4, R19, R4, R18 ;  /* 0x0000000413047227 */ /* 0x000fe400078e0012 */
[----:B------:R-:W2:Y:S04]  /*d5a0*/  LD.E.64 R18, desc[UR6][R132.64+0x38] ;  /* 0x0000380684127980 */ /* 0x000ea8000c101b00 */
[----:B------:R-:W-:Y:S04]  /*d5b0*/  IMAD.HI.U32 R0, R4, R3, RZ ;  /* 0x0000000304007227 */ /* 0x000fe800078e00ff */
[----:B------:R-:W-:Y:S02]  /*d5c0*/  IMAD R3, R0, R5, R3 ;  /* 0x0000000500037224 */ /* 0x000fe400078e0203 */
[----:B------:R-:W-:Y:S03]  /*d5d0*/  IMAD.HI.U32 R4, R4, R6, RZ ;  /* 0x0000000604047227 */ /* 0x000fe600078e00ff */
[C---:B------:R-:W-:Y:S01]  /*d5e0*/  ISETP.GT.U32.AND P0, PT, R7.reuse, R3, PT ;  /* 0x000000030700720c */ /* 0x040fe20003f04070 */
[----:B------:R-:W-:Y:S01]  /*d5f0*/  IMAD R6, R4, R5, R6 ;  /* 0x0000000504067224 */ /* 0x000fe200078e0206 */
[----:B------:R-:W-:Y:S04]  /*d600*/  LOP3.LUT R5, R96, R2, RZ, 0x3c, !PT ;  /* 0x0000000260057212 */ /* 0x000fe800078e3cff */
[----:B------:R-:W-:Y:S02]  /*d610*/  ISETP.GT.U32.AND P3, PT, R7, R6, PT ;  /* 0x000000060700720c */ /* 0x000fe40003f64070 */
[----:B------:R-:W-:Y:S05]  /*d620*/  ISETP.GE.AND P2, PT, R5, RZ, PT ;  /* 0x000000ff0500720c */ /* 0x000fea0003f46270 */
[----:B------:R-:W-:Y:S02]  /*d630*/  @!P0 IMAD.IADD R3, R3, 0x1, -R7 ;  /* 0x0000000103038824 */ /* 0x000fe400078e0a07 */
[----:B------:R-:W-:Y:S01]  /*d640*/  @!P0 VIADD R0, R0, 0x1 ;  /* 0x0000000100008836 */ /* 0x000fe20000000000 */
[----:B------:R-:W-:Y:S02]  /*d650*/  ISETP.NE.AND P0, PT, R2, RZ, PT ;  /* 0x000000ff0200720c */ /* 0x000fe40003f05270 */
[-C--:B------:R-:W-:Y:S01]  /*d660*/  ISETP.GE.U32.AND P4, PT, R3, R7.reuse, PT ;  /* 0x000000070300720c */ /* 0x080fe20003f86070 */
[----:B------:R-:W-:Y:S01]  /*d670*/  @!P3 VIADD R4, R4, 0x1 ;  /* 0x000000010404b836 */ /* 0x000fe20000000000 */
[-C--:B------:R-:W-:Y:S02]  /*d680*/  @!P3 IADD3 R6, PT, PT, R6, -R7.reuse, RZ ;  /* 0x800000070606b210 */ /* 0x080fe40007ffe0ff */
[-C--:B------:R-:W-:Y:S02]  /*d690*/  LOP3.LUT R3, R81, R2.reuse, RZ, 0x3c, !PT ;  /* 0x0000000251037212 */ /* 0x080fe400078e3cff */
[----:B------:R-:W-:Y:S02]  /*d6a0*/  ISETP.GE.U32.AND P5, PT, R6, R7, PT ;  /* 0x000000070600720c */ /* 0x000fe40003fa6070 */
[----:B------:R-:W-:Y:S02]  /*d6b0*/  ISETP.GE.AND P1, PT, R3, RZ, PT ;  /* 0x000000ff0300720c */ /* 0x000fe40003f26270 */
[----:B------:R-:W-:Y:S03]  /*d6c0*/  LOP3.LUT R3, RZ, R2, RZ, 0x33, !PT ;  /* 0x00000002ff037212 */ /* 0x000fe600078e33ff */
[----:B------:R-:W-:Y:S06]  /*d6d0*/  @P4 IADD3 R0, PT, PT, R0, 0x1, RZ ;  /* 0x0000000100004810 */ /* 0x000fec0007ffe0ff */
        /* <DEDUP_REMOVED lines=12> */
[-C--:B---3--:R-:W-:Y:S01]  /*d7a0*/  IMAD R3, R25, R0.reuse, RZ ;  /* 0x0000000019037224 */ /* 0x088fe200078e02ff */
[----:B------:R-:W-:Y:S01]  /*d7b0*/  SHF.R.S32.HI R2, RZ, 0x1f, R0 ;  /* 0x0000001fff027819 */ /* 0x000fe20000011400 */
[C---:B------:R-:W-:Y:S01]  /*d7c0*/  IMAD.WIDE.U32 R26, R24.reuse, R0, RZ ;  /* 0x00000000181a7225 */ /* 0x040fe200078e00ff */
[----:B------:R-:W4:Y:S03]  /*d7d0*/  LD.E R4, desc[UR6][R6.64] ;  /* 0x0000000606047980 */ /* 0x000f26000c101900 */
[----:B----4-:R-:W-:Y:S02]  /*d7e0*/  IMAD.IADD R6, R5, 0x1, -R4 ;  /* 0x0000000105067824 */ /* 0x010fe400078e0a04 */
[----:B------:R-:W-:Y:S02]  /*d7f0*/  IMAD R4, R24, R2, R3 ;  /* 0x0000000218047224 */ /* 0x000fe400078e0203 */
[-C--:B------:R-:W-:Y:S01]  /*d800*/  IMAD R3, R23, R6.reuse, RZ ;  /* 0x0000000617037224 */ /* 0x080fe200078e02ff */
[----:B------:R-:W-:Y:S01]  /*d810*/  SHF.R.S32.HI R5, RZ, 0x1f, R6 ;  /* 0x0000001fff057819 */ /* 0x000fe20000011406 */
[C---:B------:R-:W-:Y:S01]  /*d820*/  IMAD.WIDE.U32 R24, R22.reuse, R6, RZ ;  /* 0x0000000616187225 */ /* 0x040fe200078e00ff */
[----:B------:R-:W-:Y:S03]  /*d830*/  IADD3 R23, PT, PT, R27, R4, RZ ;  /* 0x000000041b177210 */ /* 0x000fe60007ffe0ff */
[----:B------:R-:W-:Y:S01]  /*d840*/  IMAD R3, R22, R5, R3 ;  /* 0x0000000516037224 */ /* 0x000fe200078e0203 */
[----:B------:R-:W-:Y:S03]  /*d850*/  MOV R22, R26 ;  /* 0x0000001a00167202 */ /* 0x000fe60000000f00 */
[----:B------:R-:W-:Y:S02]  /*d860*/  IMAD.IADD R25, R25, 0x1, R3 ;  /* 0x0000000119197824 */ /* 0x000fe400078e0203 */
[----:B------:R-:W-:Y:S04]  /*d870*/  IMAD.WIDE.U32 R22, R6, R20, R22 ;  /* 0x0000001406167225 */ /* 0x000fe800078e0016 */
[----:B------:R-:W-:Y:S01]  /*d880*/  IMAD R6, R21, R6, RZ ;  /* 0x0000000615067224 */ /* 0x000fe200078e02ff */
[----:B------:R-:W-:Y:S01]  /*d890*/  LEA R71, P1, R22, R71, 0x1 ;  /* 0x0000004716477211 */ /* 0x000fe200078208ff */
[----:B--2---:R-:W-:Y:S02]  /*d8a0*/  IMAD R3, R19, R0, RZ ;  /* 0x0000000013037224 */ /* 0x004fe400078e02ff */
        /* <DEDUP_REMOVED lines=8> */
.L_x_6817:
[----:B------:R-:W-:Y:S05]  /*d930*/  BSYNC.RECONVERGENT B0 ;  /* 0x0000000000007941 */ /* 0x000fea0003800200 */
.L_x_6816:
[----:B------:R-:W-:Y:S11]  /*d940*/  ISETP.GT.AND P0, PT, R63, R53, PT ;  /* 0x000000353f00720c */ /* 0x000ff60003f04270 */
[----:B------:R-:W-:Y:S02]  /*d950*/  @!UPT UIADD3 URZ, UPT, UPT, URZ, URZ, URZ ;  /* 0x000000fffffff290 */ /* 0x000fe4000fffe0ff */
[----:B------:R-:W-:Y:S05]  /*d960*/  @P0 BRA `(.L_x_6818) ;  /* 0xffffff4c008c0947 */ /* 0x000fea000383ffff */
.L_x_6717:
[----:B------:R-:W-:Y:S05]  /*d970*/  WARPSYNC.ALL ;  /* 0x0000000000007948 */ /* 0x000fea0003800000 */
[----:B------:R-:W-:Y:S06]  /*d980*/  BAR.SYNC.DEFER_BLOCKING 0x0 ;  /* 0x0000000000007b1d */ /* 0x000fec0000010000 */
[----:B------:R-:W2:Y:S01]  /*d990*/  LD.E R2, desc[UR6][R132.64+0xd0] ;  /* 0x0000d00684027980 */ /* 0x000ea2000c101900 */
[----:B------:R-:W-:Y:S01]  /*d9a0*/  BSSY.RECONVERGENT B3, `(.L_x_6819) ;  /* 0x0000562000037945 */ /* 0x000fe20003800200 */
[C---:B-----5:R-:W-:Y:S01]  /*d9b0*/  SHF.L.U64.HI R36, R106.reuse, 0x4, R107 ;  /* 0x000000046a247819 */ /* 0x060fe2000001026b */
        /* <DEDUP_REMOVED lines=29> */
.L_x_6822:
[----:B------:R-:W-:Y:S05]  /*db90*/  BSYNC.RECONVERGENT B0 ;  /* 0x0000000000007941 */ /* 0x000fea0003800200 */
.L_x_6821:
        /* <DEDUP_REMOVED lines=14> */
.L_x_6824:
[----:B------:R-:W-:Y:S05]  /*dc80*/  BSYNC.RECONVERGENT B0 ;  /* 0x0000000000007941 */ /* 0x000fea0003800200 */
.L_x_6823:
        /* <DEDUP_REMOVED lines=16> */
.L_x_6826:
[----:B------:R-:W-:Y:S05]  /*dd90*/  BSYNC.RECONVERGENT B0 ;  /* 0x0000000000007941 */ /* 0x000fea0003800200 */
.L_x_6825:
        /* <DEDUP_REMOVED lines=16> */
.L_x_6820:
        /* <DEDUP_REMOVED lines=49> */
[C---:B------:R-:W-:Y:S01]  /*e1b0*/  IMAD.U32 R25, R18.reuse, 0x10000, RZ ;  /* 0x0001000012197824 */ /* 0x040fe200078e00ff */
[----:B------:R-:W-:Y:S02]  /*e1c0*/  LOP3.LUT R23, R19, 0xffff0000, RZ, 0xc0, !PT ;  /* 0xffff000013177812 */ /* 0x000fe400078ec0ff */
[----:B------:R-:W-:Y:S02]  /*e1d0*/  LOP3.LUT R27, R18, 0xffff0000, RZ, 0xc0, !PT ;  /* 0xffff0000121b7812 */ /* 0x000fe400078ec0ff */
[----:B------:R-:W-:-:S02]  /*e1e0*/  LOP3.LUT R12, R17, 0xffff0000, RZ, 0xc0, !PT ;  /* 0xffff0000110c7812 */ /* 0x000fc400078ec0ff */
[----:B------:R-:W-:Y:S01]  /*e1f0*/  SHF.L.U32 R13, R17, 0x10, RZ ;  /* 0x00000010110d7819 */ /* 0x000fe200000006ff */
[C---:B------:R-:W-:Y:S01]  /*e200*/  IMAD.U32 R17, R16.reuse, 0x10000, RZ ;  /* 0x0001000010117824 */ /* 0x040fe200078e00ff */
[----:B------:R-:W-:Y:S02]  /*e210*/  LOP3.LUT R26, R16, 0xffff0000, RZ, 0xc0, !PT ;  /* 0xffff0000101a7812 */ /* 0x000fe400078ec0ff */
[C---:B--2---:R-:W-:Y:S02]  /*e220*/  LOP3.LUT R19, R5.reuse, 0xffff0000, RZ, 0xc0, !PT ;  /* 0xffff000005137812 */ /* 0x044fe400078ec0ff */
[----:B------:R-:W-:Y:S02]  /*e230*/  SHF.L.U32 R5, R5, 0x10, RZ ;  /* 0x0000001005057819 */ /* 0x000fe400000006ff */
[----:B---3--:R-:W-:Y:S01]  /*e240*/  LOP3.LUT R21, R7, 0xffff0000, RZ, 0xc0, !PT ;  /* 0xffff000007157812 */ /* 0x008fe200078ec0ff */
[----:B------:R-:W-:Y:S01]  /*e250*/  FMUL.FTZ R18, R23, R19 ;  /* 0x0000001317127220 */ /* 0x000fe20000410000 */
[----:B------:R-:W-:Y:S01]  /*e260*/  LOP3.LUT R20, R4, 0xffff0000, RZ, 0xc0, !PT ;  /* 0xffff000004147812 */ /* 0x000fe200078ec0ff */
[----:B------:R-:W-:Y:S01]  /*e270*/  IMAD.U32 R7, R7, 0x10000, RZ ;  /* 0x0001000007077824 */ /* 0x000fe200078e00ff */
[----:B------:R-:W-:Y:S01]  /*e280*/  LOP3.LUT R22, R6, 0xffff0000, RZ, 0xc0, !PT ;  /* 0xffff000006167812 */ /* 0x000fe200078ec0ff */
[-C--:B------:R-:W-:Y:S01]  /*e290*/  FMUL.FTZ R23, R23, R21.reuse ;  /* 0x0000001517177220 */ /* 0x080fe20000410000 */
[----:B------:R-:W-:Y:S01]  /*e2a0*/  SHF.L.U32 R4, R4, 0x10, RZ ;  /* 0x0000001004047819 */ /* 0x000fe200000006ff */
[----:B------:R-:W-:Y:S01]  /*e2b0*/  FMUL.FTZ R16, R12, R20 ;  /* 0x000000140c107220 */ /* 0x000fe20000410000 */
[C---:B------:R-:W-:Y:S01]  /*e2c0*/  FFMA.FTZ R18, R24.reuse, R21, -R18 ;  /* 0x0000001518127223 */ /* 0x040fe20000010812 */
[----:B------:R-:W-:Y:S01]  /*e2d0*/  FFMA.FTZ R23, R24, R19, R23 ;  /* 0x0000001318177223 */ /* 0x000fe20000010017 */
[C---:B------:R-:W-:Y:S01]  /*e2e0*/  FMUL.FTZ R19, R27.reuse, R5 ;  /* 0x000000051b137220 */ /* 0x040fe20000410000 */
[----:B------:R-:W-:Y:S01]  /*e2f0*/  FMUL.FTZ R27, R27, R7 ;  /* 0x000000071b1b7220 */ /* 0x000fe20000410000 */
[----:B------:R-:W-:Y:S01]  /*e300*/  FMUL.FTZ R12, R12, R22 ;  /* 0x000000160c0c7220 */ /* 0x000fe20000410000 */
[----:B------:R-:W-:-:S02]  /*e310*/  IMAD.U32 R6, R6, 0x10000, RZ ;  /* 0x0001000006067824 */ /* 0x000fc400078e00ff */
[C---:B------:R-:W-:Y:S01]  /*e320*/  FFMA.FTZ R19, R25.reuse, R7, -R19 ;  /* 0x0000000719137223 */ /* 0x040fe20000010813 */
[----:B------:R-:W-:Y:S01]  /*e330*/  FFMA.FTZ R27, R25, R5, R27 ;  /* 0x00000005191b7223 */ /* 0x000fe2000001001b */
[C---:B------:R-:W-:Y:S01]  /*e340*/  FFMA.FTZ R16, R13.reuse, R22, -R16 ;  /* 0x000000160d107223 */ /* 0x040fe20000010810 */
[----:B------:R-:W-:Y:S01]  /*e350*/  FFMA.FTZ R12, R13, R20, R12 ;  /* 0x000000140d0c7223 */ /* 0x000fe2000001000c */
[C---:B------:R-:W-:Y:S01]  /*e360*/  FMUL.FTZ R13, R26.reuse, R4 ;  /* 0x000000041a0d7220 */ /* 0x040fe20000410000 */
[----:B------:R-:W-:Y:S01]  /*e370*/  FMUL.FTZ R26, R26, R6 ;  /* 0x000000061a1a7220 */ /* 0x000fe20000410000 */
[----:B------:R-:W-:Y:S02]  /*e380*/  F2FP.BF16.F32.PACK_AB R18, R23, R18 ;  /* 0x000000121712723e */ /* 0x000fe400000010ff */
[----:B------:R-:W-:Y:S01]  /*e390*/  F2FP.BF16.F32.PACK_AB R19, R27, R19 ;  /* 0x000000131b13723e */ /* 0x000fe200000010ff */
[C---:B------:R-:W-:Y:S01]  /*e3a0*/  FFMA.FTZ R13, R17.reuse, R6, -R13 ;  /* 0x00000006110d7223 */ /* 0x040fe2000001080d */
[----:B------:R-:W-:Y:S01]  /*e3b0*/  FFMA.FTZ R26, R17, R4, R26 ;  /* 0x00000004111a7223 */ /* 0x000fe2000001001a */
[----:B------:R-:W-:-:S02]  /*e3c0*/  F2FP.BF16.F32.PACK_AB R16, R12, R16 ;  /* 0x000000100c10723e */ /* 0x000fc400000010ff */
[-C--:B------:R-:W-:Y:S02]  /*e3d0*/  LOP3.LUT R19, R19, R18.reuse, RZ, 0x3c, !PT ;  /* 0x0000001213137212 */ /* 0x080fe400078e3cff */
[----:B------:R-:W-:Y:S02]  /*e3e0*/  F2FP.BF16.F32.PACK_AB R13, R26, R13 ;  /* 0x0000000d1a0d723e */ /* 0x000fe400000010ff */
[C---:B------:R-:W-:Y:S02]  /*e3f0*/  LOP3.LUT R18, R19.reuse, R18, RZ, 0x3c, !PT ;  /* 0x0000001213127212 */ /* 0x040fe400078e3cff */
[----:B------:R-:W-:Y:S02]  /*e400*/  MOV R17, R16 ;  /* 0x0000001000117202 */ /* 0x000fe40000000f00 */
[----:B------:R-:W-:Y:S02]  /*e410*/  MOV R16, R13 ;  /* 0x0000000d00107202 */ /* 0x000fe40000000f00 */
[----:B------:R-:W-:-:S02]  /*e420*/  LOP3.LUT R19, R19, R18, RZ, 0x3c, !PT ;  /* 0x0000001213137212 */ /* 0x000fc400078e3cff */
.L_x_6834:
[----:B------:R-:W-:Y:S05]  /*e430*/  BSYNC.RECONVERGENT B0 ;  /* 0x0000000000007941 */ /* 0x000fea0003800200 */
.L_x_6833:
[----:B-----5:R-:W-:Y:S01]  /*e440*/  IMAD.MOV.U32 R6, RZ, RZ, R18 ;  /* 0x000000ffff067224 */ /* 0x020fe200078e0012 */
[----:B------:R-:W-:Y:S01]  /*e450*/  MOV R4, R16 ;  /* 0x0000001000047202 */ /* 0x000fe20000000f00 */
[----:B------:R-:W-:Y:S01]  /*e460*/  IMAD.MOV.U32 R7, RZ, RZ, R19 ;  /* 0x000000ffff077224 */ /* 0x000fe200078e0013 */
[----:B------:R-:W-:Y:S02]  /*e470*/  MOV R5, R17 ;  /* 0x0000001100057202 */ /* 0x000fe40000000f00 */
.L_x_6832:
[----:B------:R-:W-:Y:S05]  /*e480*/  BSYNC.RECONVERGENT B1 ;  /* 0x0000000000017941 */ /* 0x000fea0003800200 */
.L_x_6831:
        /* <DEDUP_REMOVED lines=53> */
.L_x_6836:
[----:B------:R-:W-:Y:S05]  /*e7e0*/  BSYNC.RECONVERGENT B0 ;  /* 0x0000000000007941 */ /* 0x000fea0003800200 */
.L_x_6835:
[----:B-----5:R3:W-:Y:S02]  /*e7f0*/  STS.128 [R50+0x2000], R16 ;  /* 0x0020001032007388 */ /* 0x0207e40000000c00 */
.L_x_6830:
[----:B------:R-:W-:Y:S05]  /*e800*/  BSYNC.RECONVERGENT B2 ;  /* 0x0000000000027941 */ /* 0x000fea0003800200 */
.L_x_6829:
        /* <DEDUP_REMOVED lines=21> */
[----:B------:R-:W-:-:S05]  /*e960*/  IMAD.X R7, R33, 0x1, R4, P0 ;  /* 0x0000000121077824 */ /* 0x000fca00000e0604 */
[----:B------:R-:W2:Y:S04]  /*e970*/  LD.E.64 R4, desc[UR6][R6.64] ;  /* 0x0000000606047980 */ /* 0x000ea8000c101b00 */
[----:B------:R1:W4:Y:S01]  /*e980*/  LD.E.64 R6, desc[UR6][R20.64] ;  /* 0x0000000614067980 */ /* 0x000322000c101b00 */
[C---:B-----5:R-:W-:Y:S01]  /*e990*/  SHF.L.U32 R25, R19.reuse, 0x10, RZ ;  /* 0x0000001013197819 */ /* 0x060fe200000006ff */
[C---:B------:R-:W-:Y:S01]  /*e9a0*/  IMAD.U32 R26, R18.reuse, 0x10000, RZ ;  /* 0x00010000121a7824 */ /* 0x040fe200078e00ff */
[----:B------:R-:W-:Y:S02]  /*e9b0*/  LOP3.LUT R24, R19, 0xffff0000, RZ, 0xc0, !PT ;  /* 0xffff000013187812 */ /* 0x000fe400078ec0ff */
[----:B------:R-:W-:Y:S02]  /*e9c0*/  LOP3.LUT R13, R17, 0xffff0000, RZ, 0xc0, !PT ;  /* 0xffff0000110d7812 */ /* 0x000fe400078ec0ff */
[----:B------:R-:W-:-:S02]  /*e9d0*/  LOP3.LUT R28, R18, 0xffff0000, RZ, 0xc0, !PT ;  /* 0xffff0000121c7812 */ /* 0x000fc400078ec0ff */
[C---:B------:R-:W-:Y:S02]  /*e9e0*/  LOP3.LUT R27, R16.reuse, 0xffff0000, RZ, 0xc0, !PT ;  /* 0xffff0000101b7812 */ /* 0x040fe400078ec0ff */
[----:B-1----:R-:W-:Y:S01]  /*e9f0*/  SHF.L.U32 R20, R17, 0x10, RZ ;  /* 0x0000001011147819 */ /* 0x002fe200000006ff */
[----:B------:R-:W-:Y:S01]  /*ea00*/  IMAD.U32 R17, R16, 0x10000, RZ ;  /* 0x0001000010117824 */ /* 0x000fe200078e00ff */
[C---:B--2---:R-:W-:Y:S02]  /*ea10*/  LOP3.LUT R19, R5.reuse, 0xffff0000, RZ, 0xc0, !PT ;  /* 0xffff000005137812 */ /* 0x044fe400078ec0ff */
[C---:B------:R-:W-:Y:S02]  /*ea20*/  LOP3.LUT R21, R4.reuse, 0xffff0000, RZ, 0xc0, !PT ;  /* 0xffff000004157812 */ /* 0x040fe400078ec0ff */
[----:B------:R-:W-:Y:S01]  /*ea30*/  SHF.L.U32 R4, R4, 0x10, RZ ;  /* 0x0000001004047819 */ /* 0x000fe200000006ff */
[----:B------:R-:W-:Y:S01]  /*ea40*/  FMUL.FTZ R18, R24, R19 ;  /* 0x0000001318127220 */ /* 0x000fe20000410000 */
[----:B------:R-:W-:Y:S01]  /*ea50*/  SHF.L.U32 R5, R5, 0x10, RZ ;  /* 0x0000001005057819 */ /* 0x000fe200000006ff */
[----:B------:R-:W-:Y:S01]  /*ea60*/  FMUL.FTZ R16, R13, R21 ;  /* 0x000000150d107220 */ /* 0x000fe20000410000 */
[C---:B----4-:R-:W-:Y:S01]  /*ea70*/  LOP3.LUT R22, R7.reuse, 0xffff0000, RZ, 0xc0, !PT ;  /* 0xffff000007167812 */ /* 0x050fe200078ec0ff */
[----:B------:R-:W-:Y:S01]  /*ea80*/  IMAD.U32 R7, R7, 0x10000, RZ ;  /* 0x0001000007077824 */ /* 0x000fe200078e00ff */
[C---:B------:R-:W-:Y:S01]  /*ea90*/  LOP3.LUT R23, R6.reuse, 0xffff0000, RZ, 0xc0, !PT ;  /* 0xffff000006177812 */ /* 0x040fe200078ec0ff */
[----:B------:R-:W-:-:S02]  /*eaa0*/  IMAD.U32 R6, R6, 0x10000, RZ ;  /* 0x0001000006067824 */ /* 0x000fc400078e00ff */
[-C--:B------:R-:W-:Y:S01]  /*eab0*/  FMUL.FTZ R24, R24, R22.reuse ;  /* 0x0000001618187220 */ /* 0x080fe20000410000 */
[----:B------:R-:W-:Y:S01]  /*eac0*/  FFMA.FTZ R18, R25, R22, -R18 ;  /* 0x0000001619127223 */ /* 0x000fe20000010812 */
[-C--:B------:R-:W-:Y:S01]  /*ead0*/  FMUL.FTZ R13, R13, R23.reuse ;  /* 0x000000170d0d7220 */ /* 0x080fe20000410000 */
[C---:B------:R-:W-:Y:S01]  /*eae0*/  FFMA.FTZ R16, R20.reuse, R23, -R16 ;  /* 0x0000001714107223 */ /* 0x040fe20000010810 */
[----:B------:R-:W-:Y:S01]  /*eaf0*/  FFMA.FTZ R24, R25, R19, R24 ;  /* 0x0000001319187223 */ /* 0x000fe20000010018 */
[C---:B------:R-:W-:Y:S01]  /*eb00*/  FMUL.FTZ R19, R27.reuse, R4 ;  /* 0x000000041b137220 */ /* 0x040fe20000410000 */
[----:B------:R-:W-:Y:S01]  /*eb10*/  FFMA.FTZ R13, R20, R21, R13 ;  /* 0x00000015140d7223 */ /* 0x000fe2000001000d */
        /* <DEDUP_REMOVED lines=11> */
[----:B------:R-:W-:Y:S01]  /*ebd0*/  MOV R17, R16 ;  /* 0x0000001000117202 */ /* 0x000fe20000000f00 */
[----:B------:R-:W-:Y:S01]  /*ebe0*/  IMAD.MOV.U32 R16, RZ, RZ, R19 ;  /* 0x000000ffff107224 */ /* 0x000fe200078e0013 */
[----:B------:R-:W-:Y:S01]  /*ebf0*/  MOV R19, R18 ;  /* 0x0000001200137202 */ /* 0x000fe20000000f00 */
[----:B------:R-:W-:Y:S02]  /*ec00*/  IMAD.MOV.U32 R18, RZ, RZ, R20 ;  /* 0x000000ffff127224 */ /* 0x000fe400078e0014 */
.L_x_6842:
[----:B------:R-:W-:Y:S05]  /*ec10*/  BSYNC.RECONVERGENT B0 ;  /* 0x0000000000007941 */ /* 0x000fea0003800200 */
.L_x_6841:
[----:B-----5:R1:W-:Y:S02]  /*ec20*/  STS.128 [R50+0x800], R16 ;  /* 0x0008001032007388 */ /* 0x0203e40000000c00 */
.L_x_6840:
[----:B------:R-:W-:Y:S05]  /*ec30*/  BSYNC.RECONVERGENT B1 ;  /* 0x0000000000017941 */ /* 0x000fea0003800200 */
.L_x_6839:
[----:B------:R-:W-:-:S13]  /*ec40*/  ISETP.GE.AND P0, PT, R9, R3, PT ;  /* 0x000000030900720c */ /* 0x000fda0003f06270 */
[----:B------:R1:W-:Y:S01]  /*ec50*/  @P0 STS.128 [R50+0x2800], RZ ;  /* 0x002800ff32000388 */ /* 0x0003e20000000c00 */
[----:B------:R-:W-:Y:S05]  /*ec60*/  @P0 BRA `(.L_x_6838) ;  /* 0x0000000000e00947 */ /* 0x000fea0003800000 */
[----:B-1-3--:R1:W5:Y:S01]  /*ec70*/  LD.E.128 R16, desc[UR6][R38.64+0x80] ;  /* 0x0000800626107980 */ /* 0x00a362000c101d00 */
        /* <DEDUP_REMOVED lines=28> */
[----:B------:R-:W-:Y:S01]  /*ee40*/  FMUL.FTZ R24, R24, R22 ;  /* 0x0000001618187220 */ /* 0x000fe20000410000 */
[----:B------:R-:W-:-:S02]  /*ee50*/  IMAD.U32 R6, R6, 0x10000, RZ ;  /* 0x0001000006067824 */ /* 0x000fc400078e00ff */
[----:B------:R-:W-:Y:S01]  /*ee60*/  FMUL.FTZ R13, R13, R23 ;  /* 0x000000170d0d7220 */ /* 0x000fe20000410000 */
[----:B------:R-:W-:Y:S01]  /*ee70*/  SHF.L.U32 R5, R5, 0x10, RZ ;  /* 0x0000001005057819 */ /* 0x000fe200000006ff */
[----:B------:R-:W-:Y:S02]  /*ee80*/  IMAD.U32 R7, R7, 0x10000, RZ ;  /* 0x0001000007077824 */ /* 0x000fe400078e00ff */
[----:B------:R-:W-:Y:S01]  /*ee90*/  FFMA.FTZ R24, R25, R19, R24 ;  /* 0x0000001319187223 */ /* 0x000fe20000010018 */
[C---:B------:R-:W-:Y:S01]  /*eea0*/  FMUL.FTZ R19, R27.reuse, R4 ;  /* 0x000000041b137220 */ /* 0x040fe20000410000 */
[C---:B------:R-:W-:Y:S01]  /*eeb0*/  FFMA.FTZ R16, R20.reuse, R23, -R16 ;  /* 0x0000001714107223 */ /* 0x040fe20000010810 */
[----:B------:R-:W-:Y:S01]  /*eec0*/  FFMA.FTZ R13, R20, R21, R13 ;  /* 0x00000015140d7223 */ /* 0x000fe2000001000d */
[-C--:B------:R-:W-:Y:S01]  /*eed0*/  FMUL.FTZ R27, R27, R6.reuse ;  /* 0x000000061b1b7220 */ /* 0x080fe20000410000 */
[C---:B------:R-:W-:Y:S01]  /*eee0*/  FMUL.FTZ R20, R28.reuse, R5 ;  /* 0x000000051c147220 */ /* 0x040fe20000410000 */
[-C--:B------:R-:W-:Y:S01]  /*eef0*/  FMUL.FTZ R28, R28, R7.reuse ;  /* 0x000000071c1c7220 */ /* 0x080fe20000410000 */
[C---:B------:R-:W-:Y:S01]  /*ef00*/  FFMA.FTZ R19, R17.reuse, R6, -R19 ;  /* 0x0000000611137223 */ /* 0x040fe20000010813 */
[----:B------:R-:W-:Y:S01]  /*ef10*/  FFMA.FTZ R27, R17, R4, R27 ;  /* 0x00000004111b7223 */ /* 0x000fe2000001001b */
[----:B------:R-:W-:Y:S01]  /*ef20*/  FFMA.FTZ R18, R25, R22, -R18 ;  /* 0x0000001619127223 */ /* 0x000fe20000010812 */
        /* <DEDUP_REMOVED lines=10> */
.L_x_6844:
[----:B------:R-:W-:Y:S05]  /*efd0*/  BSYNC.RECONVERGENT B0 ;  /* 0x0000000000007941 */ /* 0x000fea0003800200 */
.L_x_6843:
[----:B-----5:R3:W-:Y:S02]  /*efe0*/  STS.128 [R50+0x2800], R16 ;  /* 0x0028001032007388 */ /* 0x0207e40000000c00 */
.L_x_6838:
[----:B------:R-:W-:Y:S05]  /*eff0*/  BSYNC.RECONVERGENT B2 ;  /* 0x0000000000027941 */ /* 0x000fea0003800200 */
.L_x_6837:
        /* <DEDUP_REMOVED lines=30> */
[C---:B---3--:R-:W-:Y:S01]  /*f1e0*/  SHF.L.U32 R20, R17.reuse, 0x10, RZ ;  /* 0x0000001011147819 */ /* 0x048fe200000006ff */
[----:B------:R-:W-:Y:S01]  /*f1f0*/  IMAD.U32 R21, R16, 0x10000, RZ ;  /* 0x0001000010157824 */ /* 0x000fe200078e00ff */
[----:B------:R-:W-:Y:S02]  /*f200*/  LOP3.LUT R17, R17, 0xffff0000, RZ, 0xc0, !PT ;  /* 0xffff000011117812 */ /* 0x000fe400078ec0ff */
[----:B--2---:R-:W-:Y:S02]  /*f210*/  LOP3.LUT R19, R5, 0xffff0000, RZ, 0xc0, !PT ;  /* 0xffff000005137812 */ /* 0x004fe400078ec0ff */
        /* <DEDUP_REMOVED lines=12> */
[----:B------:R-:W-:Y:S01]  /*f2e0*/  FFMA.FTZ R16, R20, R24, -R16 ;  /* 0x0000001814107223 */ /* 0x000fe20000010810 */
[----:B------:R-:W-:Y:S01]  /*f2f0*/  FFMA.FTZ R25, R26, R19, R25 ;  /* 0x000000131a197223 */ /* 0x000fe20000010019 */
[----:B------:R-:W-:Y:S01]  /*f300*/  FMUL.FTZ R19, R28, R4 ;  /* 0x000000041c137220 */ /* 0x000fe20000410000 */
        /* <DEDUP_REMOVED lines=16> */
.L_x_6850:
[----:B------:R-:W-:Y:S05]  /*f410*/  BSYNC.RECONVERGENT B0 ;  /* 0x0000000000007941 */ /* 0x000fea0003800200 */
.L_x_6849:
[----:B-----5:R3:W-:Y:S02]  /*f420*/  STS.128 [R50+0x1000], R16 ;  /* 0x0010001032007388 */ /* 0x0207e40000000c00 */
.L_x_6848:
[----:B------:R-:W-:Y:S05]  /*f430*/  BSYNC.RECONVERGENT B1 ;  /* 0x0000000000017941 */ /* 0x000fea0003800200 */
.L_x_6847:
        /* <DEDUP_REMOVED lines=57> */
.L_x_6852:
[----:B------:R-:W-:Y:S05]  /*f7d0*/  BSYNC.RECONVERGENT B0 ;  /* 0x0000000000007941 */ /* 0x000fea0003800200 */
.L_x_6851:
[----:B-----5:R3:W-:Y:S02]  /*f7e0*/  STS.128 [R50+0x3000], R16 ;  /* 0x0030001032007388 */ /* 0x0207e40000000c00 */
.L_x_6846:
[----:B------:R-:W-:Y:S05]  /*f7f0*/  BSYNC.RECONVERGENT B2 ;  /* 0x0000000000027941 */ /* 0x000fea0003800200 */
.L_x_6845:
[----:B-1----:R-:W-:-:S04]  /*f800*/  IADD3 R37, PT, PT, R100, 0x30, RZ ;  /* 0x0000003064257810 */ /* 0x002fc80007ffe0ff */
[----:B------:R-:W-:-:S13]  /*f810*/  ISETP.GE.AND P0, PT, R37, R8, PT ;  /* 0x000000082500720c */ /* 0x000fda0003f06270 */
[----:B------:R-:W-:Y:S05]  /*f820*/  @P0 BRA `(.L_x_6827) ;  /* 0x0000003400e40947 */ /* 0x000fea0003800000 */
[----:B-----5:R-:W-:Y:S01]  /*f830*/  ISETP.GE.AND P0, PT, R14, R3, PT ;  /* 0x000000030e00720c */ /* 0x020fe20003f06270 */
[----:B------:R-:W-:Y:S01]  /*f840*/  IMAD R28, R107, 0x60, RZ ;  /* 0x000000606b1c7824 */ /* 0x000fe200078e02ff */
[----:B------:R-:W-:Y:S01]  /*f850*/  BSSY.RECONVERGENT B1, `(.L_x_6853) ;  /* 0x0000040000017945 */ /* 0x000fe20003800200 */
[----:B------:R-:W-:-:S04]  /*f860*/  IMAD.WIDE.U32 R98, R106, 0x60, R98 ;  /* 0x000000606a627825 */ /* 0x000fc800078e0062 */
[----:B------:R-:W-:Y:S01]  /*f870*/  IMAD R0, R0, 0x30, RZ ;  /* 0x0000003000007824 */ /* 0x000fe200078e02ff */
[----:B------:R-:W-:Y:S02]  /*f880*/  IADD3 R29, PT, PT, R99, R28, RZ ;  /* 0x0000001c631d7210 */ /* 0x000fe40007ffe0ff */
[----:B------:R-:W-:-:S03]  /*f890*/  MOV R28, R98 ;  /* 0x00000062001c7202 */ /* 0x000fc60000000f00 */
        /* <DEDUP_REMOVED lines=15> */
[----:B------:R1:W4:Y:S01]  /*f990*/  LD.E.64 R6, desc[UR6][R20.64] ;  /* 0x0000000614067980 */ /* 0x000322000c101b00 */
[C---:B-----5:R-:W-:Y:S01]  /*f9a0*/  IMAD.U32 R24, R19.reuse, 0x10000, RZ ;  /* 0x0001000013187824 */ /* 0x060fe200078e00ff */
[----:B------:R-:W-:Y:S01]  /*f9b0*/  LOP3.LUT R23, R19, 0xffff0000, RZ, 0xc0, !PT ;  /* 0xffff000013177812 */ /* 0x000fe200078ec0ff */
[----:B------:R-:W-:Y:S01]  /*f9c0*/  IMAD.U32 R13, R17, 0x10000, RZ ;  /* 0x00010000110d7824 */ /* 0x000fe200078e00ff */
[C---:B------:R-:W-:Y:S02]  /*f9d0*/  SHF.L.U32 R25, R18.reuse, 0x10, RZ ;  /* 0x0000001012197819 */ /* 0x040fe400000006ff */
[----:B------:R-:W-:-:S02]  /*f9e0*/  LOP3.LUT R27, R18, 0xffff0000, RZ, 0xc0, !PT ;  /* 0xffff0000121b7812 */ /* 0x000fc400078ec0ff */
[----:B------:R-:W-:Y:S02]  /*f9f0*/  LOP3.LUT R8, R17, 0xffff0000, RZ, 0xc0, !PT ;  /* 0xffff000011087812 */ /* 0x000fe400078ec0ff */
[C---:B------:R-:W-:Y:S02]  /*fa00*/  SHF.L.U32 R17, R16.reuse, 0x10, RZ ;  /* 0x0000001010117819 */ /* 0x040fe400000006ff */
[----:B------:R-:W-:Y:S02]  /*fa10*/  LOP3.LUT R26, R16, 0xffff0000, RZ, 0xc0, !PT ;  /* 0xffff0000101a7812 */ /* 0x000fe400078ec0ff */
[C---:B--2---:R-:W-:Y:S01]  /*fa20*/  LOP3.LUT R19, R5.reuse, 0xffff0000, RZ, 0xc0, !PT ;  /* 0xffff000005137812 */ /* 0x044fe200078ec0ff */
[----:B------:R-:W-:Y:S01]  /*fa30*/  IMAD.U32 R5, R5, 0x10000, RZ ;  /* 0x0001000005057824 */ /* 0x000fe200078e00ff */
[C---:B-1----:R-:W-:Y:S01]  /*fa40*/  LOP3.LUT R20, R4.reuse, 0xffff0000, RZ, 0xc0, !PT ;  /* 0xffff000004147812 */ /* 0x042fe200078ec0ff */
[----:B------:R-:W-:Y:S02]  /*fa50*/  IMAD.U32 R4, R4, 0x10000, RZ ;  /* 0x0001000004047824 */ /* 0x000fe400078e00ff */
[----:B------:R-:W-:-:S02]  /*fa60*/  FMUL.FTZ R18, R23, R19 ;  /* 0x0000001317127220 */ /* 0x000fc40000410000 */
[----:B------:R-:W-:Y:S01]  /*fa70*/  FMUL.FTZ R16, R8, R20 ;  /* 0x0000001408107220 */ /* 0x000fe20000410000 */
[C---:B----4-:R-:W-:Y:S02]  /*fa80*/  LOP3.LUT R21, R7.reuse, 0xffff0000, RZ, 0xc0, !PT ;  /* 0xffff000007157812 */ /* 0x050fe400078ec0ff */
[----:B------:R-:W-:Y:S02]  /*fa90*/  SHF.L.U32 R7, R7, 0x10, RZ ;  /* 0x0000001007077819 */ /* 0x000fe400000006ff */
[C---:B------:R-:W-:Y:S01]  /*faa0*/  LOP3.LUT R22, R6.reuse, 0xffff0000, RZ, 0xc0, !PT ;  /* 0xffff000006167812 */ /* 0x040fe200078ec0ff */
[-C--:B------:R-:W-:Y:S01]  /*fab0*/  FMUL.FTZ R23, R23, R21.reuse ;  /* 0x0000001517177220 */ /* 0x080fe20000410000 */
[----:B------:R-:W-:Y:S01]  /*fac0*/  SHF.L.U32 R6, R6, 0x10, RZ ;  /* 0x0000001006067819 */ /* 0x000fe200000006ff */
[C---:B------:R-:W-:Y:S02]  /*fad0*/  FFMA.FTZ R18, R24.reuse, R21, -R18 ;  /* 0x0000001518127223 */ /* 0x040fe40000010812 */
        /* <DEDUP_REMOVED lines=8> */
[C---:B------:R-:W-:Y:S01]  /*fb60*/  FMUL.FTZ R13, R26.reuse, R4 ;  /* 0x000000041a0d7220 */ /* 0x040fe20000410000 */
[----:B------:R-:W-:Y:S01]  /*fb70*/  FMUL.FTZ R26, R26, R6 ;  /* 0x000000061a1a7220 */ /* 0x000fe20000410000 */
[----:B------:R-:W-:-:S02]  /*fb80*/  F2FP.BF16.F32.PACK_AB R18, R23, R18 ;  /* 0x000000121712723e */ /* 0x000fc400000010ff */
[----:B------:R-:W-:Y:S01]  /*fb90*/  F2FP.BF16.F32.PACK_AB R19, R27, R19 ;  /* 0x000000131b13723e */ /* 0x000fe200000010ff */
[C---:B------:R-:W-:Y:S01]  /*fba0*/  FFMA.FTZ R13, R17.reuse, R6, -R13 ;  /* 0x00000006110d7223 */ /* 0x040fe2000001080d */
[----:B------:R-:W-:Y:S01]  /*fbb0*/  FFMA.FTZ R26, R17, R4, R26 ;  /* 0x00000004111a7223 */ /* 0x000fe2000001001a */
[----:B------:R-:W-:Y:S02]  /*fbc0*/  F2FP.BF16.F32.PACK_AB R16, R8, R16 ;  /* 0x000000100810723e */ /* 0x000fe400000010ff */
[-C--:B------:R-:W-:Y:S02]  /*fbd0*/  LOP3.LUT R19, R19, R18.reuse, RZ, 0x3c, !PT ;  /* 0x0000001213137212 */ /* 0x080fe400078e3cff */
[----:B------:R-:W-:Y:S01]  /*fbe0*/  F2FP.BF16.F32.PACK_AB R13, R26, R13 ;  /* 0x0000000d1a0d723e */ /* 0x000fe200000010ff */
[----:B------:R-:W-:Y:S01]  /*fbf0*/  IMAD.MOV.U32 R17, RZ, RZ, R16 ;  /* 0x000000ffff117224 */ /* 0x000fe200078e0010 */
[----:B------:R-:W-:Y:S02]  /*fc00*/  LOP3.LUT R18, R19, R18, RZ, 0x3c, !PT ;  /* 0x0000001213127212 */ /* 0x000fe400078e3cff */
[----:B------:R-:W-:-:S02]  /*fc10*/  MOV R16, R13 ;  /* 0x0000000d00107202 */ /* 0x000fc40000000f00 */
[----:B------:R-:W-:Y:S02]  /*fc20*/  LOP3.LUT R19, R19, R18, RZ, 0x3c, !PT ;  /* 0x0000001213137212 */ /* 0x000fe400078e3cff */
.L_x_6856:
[----:B------:R-:W-:Y:S05]  /*fc30*/  BSYNC.RECONVERGENT B0 ;  /* 0x0000000000007941 */ /* 0x000fea0003800200 */
.L_x_6855:
[----:B-----5:R1:W-:Y:S02]  /*fc40*/  STS.128 [R50+0x1800], R16 ;  /* 0x0018001032007388 */ /* 0x0203e40000000c00 */
.L_x_6854:
[----:B------:R-:W-:Y:S05]  /*fc50*/  BSYNC.RECONVERGENT B1 ;  /* 0x0000000000017941 */ /* 0x000fea0003800200 */
.L_x_6853:
        /* <DEDUP_REMOVED lines=12> */
[----:B--2---:R-:W-:-:S03]  /*fd20*/  IADD3 R4, P1, PT, R34, R0, RZ ;  /* 0x0000000022047210 */ /* 0x004fc60007f3e0ff */
[----:B------:R-:W-:Y:S01]  /*fd30*/  IMAD.X R3, R33, 0x1, R10, P0 ;  /* 0x0000000121037824 */ /* 0x000fe200000e060a */
[----:B------:R-:W-:-:S05]  /*fd40*/  IADD3.X R5, PT, PT, R35, R10, RZ, P1, !PT ;  /* 0x0000000a23057210 */ /* 0x000fca0000ffe4ff */
[----:B------:R-:W2:Y:S04]  /*fd50*/  LD.E.64 R2, desc[UR6][R2.64+0x40] ;  /* 0x0000400602027980 */ /* 0x000ea8000c101b00 */
[----:B------:R-:W3:Y:S01]  /*fd60*/  LD.E.64 R4, desc[UR6][R4.64+0x40] ;  /* 0x0000400604047980 */ /* 0x000ee2000c101b00 */
[C---:B-----5:R-:W-:Y:S01]  /*fd70*/  LOP3.LUT R6, R16.reuse, 0xffff0000, RZ, 0xc0, !PT ;  /* 0xffff000010067812 */ /* 0x060fe200078ec0ff */
[----:B------:R-:W-:Y:S01]  /*fd80*/  IMAD.U32 R20, R19, 0x10000, RZ ;  /* 0x0001000013147824 */ /* 0x000fe200078e00ff */
[----:B------:R-:W-:Y:S02]  /*fd90*/  SHF.L.U32 R7, R16, 0x10, RZ ;  /* 0x0000001010077819 */ /* 0x000fe400000006ff */
[C---:B------:R-:W-:Y:S02]  /*fda0*/  SHF.L.U32 R16, R18.reuse, 0x10, RZ ;  /* 0x0000001012107819 */ /* 0x040fe400000006ff */
[----:B------:R-:W-:-:S02]  /*fdb0*/  LOP3.LUT R13, R18, 0xffff0000, RZ, 0xc0, !PT ;  /* 0xffff0000120d7812 */ /* 0x000fc400078ec0ff */
[C---:B------:R-:W-:Y:S01]  /*fdc0*/  LOP3.LUT R0, R17.reuse, 0xffff0000, RZ, 0xc0, !PT ;  /* 0xffff000011007812 */ /* 0x040fe200078ec0ff */
[----:B------:R-:W-:Y:S01]  /*fdd0*/  IMAD.U32 R17, R17, 0x10000, RZ ;  /* 0x0001000011117824 */ /* 0x000fe200078e00ff */
[----:B------:R-:W-:Y:S01]  /*fde0*/  LOP3.LUT R11, R19, 0xffff0000, RZ, 0xc0, !PT ;  /* 0xffff0000130b7812 */ /* 0x000fe200078ec0ff */
[C---:B--2---:R-:W-:Y:S01]  /*fdf0*/  IMAD.U32 R8, R2.reuse, 0x10000, RZ ;  /* 0x0001000002087824 */ /* 0x044fe200078e00ff */
[----:B------:R-:W-:Y:S02]  /*fe00*/  LOP3.LUT R2, R2, 0xffff0000, RZ, 0xc0, !PT ;  /* 0xffff000002027812 */ /* 0x000fe400078ec0ff */
[C---:B---3--:R-:W-:Y:S02]  /*fe10*/  SHF.L.U32 R10, R4.reuse, 0x10, RZ ;  /* 0x00000010040a7819 */ /* 0x048fe400000006ff */
[----:B------:R-:W-:Y:S01]  /*fe20*/  LOP3.LUT R18, R4, 0xffff0000, RZ, 0xc0, !PT ;  /* 0xffff000004127812 */ /* 0x000fe200078ec0ff */
[----:B------:R-:W-:Y:S01]  /*fe30*/  FMUL.FTZ R4, R6, R8 ;  /* 0x0000000806047220 */ /* 0x000fe20000410000 */
[----:B------:R-:W-:Y:S01]  /*fe40*/  FMUL.FTZ R19, R0, R2 ;  /* 0x0000000200137220 */ /* 0x000fe20000410000 */
[----:B------:R-:W-:-:S02]  /*fe50*/  FMUL.FTZ R6, R6, R10 ;  /* 0x0000000a06067220 */ /* 0x000fc40000410000 */
[C---:B------:R-:W-:Y:S01]  /*fe60*/  FFMA.FTZ R4, R7.reuse, R10, -R4 ;  /* 0x0000000a07047223 */ /* 0x040fe20000010804 */
[----:B------:R-:W-:Y:S01]  /*fe70*/  FMUL.FTZ R0, R0, R18 ;  /* 0x0000001200007220 */ /* 0x000fe20000410000 */
[----:B------:R-:W-:Y:S01]  /*fe80*/  FFMA.FTZ R6, R7, R8, R6 ;  /* 0x0000000807067223 */ /* 0x000fe20000010006 */
[----:B------:R-:W-:Y:S01]  /*fe90*/  SHF.L.U32 R7, R3, 0x10, RZ ;  /* 0x0000001003077819 */ /* 0x000fe200000006ff */
[----:B------:R-:W-:Y:S01]  /*fea0*/  IMAD.U32 R8, R5, 0x10000, RZ ;  /* 0x0001000005087824 */ /* 0x000fe200078e00ff */
[----:B------:R-:W-:Y:S01]  /*feb0*/  LOP3.LUT R3, R3, 0xffff0000, RZ, 0xc0, !PT ;  /* 0xffff000003037812 */ /* 0x000fe200078ec0ff */
[----:B------:R-:W-:Y:S01]  /*fec0*/  FFMA.FTZ R2, R17, R2, R0 ;  /* 0x0000000211027223 */ /* 0x000fe20000010000 */
[----:B------:R-:W-:Y:S01]  /*fed0*/  LOP3.LUT R5, R5, 0xffff0000, RZ, 0xc0, !PT ;  /* 0xffff000005057812 */ /* 0x000fe200078ec0ff */
[C---:B------:R-:W-:Y:S01]  /*fee0*/  FMUL.FTZ R0, R13.reuse, R7 ;  /* 0x000000070d007220 */ /* 0x040fe20000410000 */
[----:B------:R-:W-:Y:S01]  /*fef0*/  FMUL.FTZ R13, R13, R8 ;  /* 0x000000080d0d7220 */ /* 0x000fe20000410000 */
[----:B------:R-:W-:Y:S01]  /*ff00*/  FMUL.FTZ R10, R11, R3 ;  /* 0x000000030b0a7220 */ /* 0x000fe20000410000 */
[----:B------:R-:W-:Y:S01]  /*ff10*/  FFMA.FTZ R19, R17, R18, -R19 ;  /* 0x0000001211137223 */ /* 0x000fe20000010813 */
[-C--:B------:R-:W-:Y:S01]  /*ff20*/  FMUL.FTZ R11, R11, R5.reuse ;  /* 0x000000050b0b7220 */ /* 0x080fe20000410000 */
[----:B------:R-:W-:Y:S01]  /*ff30*/  FFMA.FTZ R0, R16, R8, -R0 ;  /* 0x0000000810007223 */ /* 0x000fe20000010800 */
[----:B------:R-:W-:Y:S01]  /*ff40*/  FFMA.FTZ R10, R20, R5, -R10 ;  /* 0x00000005140a7223 */ /* 0x000fe2000001080a */
[----:B------:R-:W-:Y:S01]  /*ff50*/  FFMA.FTZ R13, R16, R7, R13 ;  /* 0x00000007100d7223 */ /* 0x000fe2000001000d */
[----:B------:R-:W-:Y:S01]  /*ff60*/  FFMA.FTZ R11, R20, R3, R11 ;  /* 0x00000003140b7223 */ /* 0x000fe2000001000b */
[----:B------:R-:W-:-:S02]  /*ff70*/  F2FP.BF16.F32.PACK_AB R2, R2, R19 ;  /* 0x000000130202723e */ /* 0x000fc400000010ff */
[----:B------:R-:W-:Y:S02]  /*ff80*/  F2FP.BF16.F32.PACK_AB R4, R6, R4 ;  /* 0x000000040604723e */ /* 0x000fe400000010ff */
[----:B------:R-:W-:Y:S01]  /*ff90*/  F2FP.BF16.F32.PACK_AB R10, R11, R10 ;  /* 0x0000000a0b0a723e */ /* 0x000fe200000010ff */
[----:B------:R-:W-:Y:S01]  /*ffa0*/  IMAD.MOV.U32 R17, RZ, RZ, R2 ;  /* 0x000000ffff117224 */ /* 0x000fe200078e0002 */
[----:B------:R-:W-:Y:S02]  /*ffb0*/  F2FP.BF16.F32.PACK_AB R0, R13, R0 ;  /* 0x000000000d00723e */ /* 0x000fe400000010ff */
[----:B------:R-:W-:Y:S01]  /*ffc0*/  MOV R16, R4 ;  /* 0x0000000400107202 */ /* 0x000fe20000000f00 */
[----:B------:R-:W-:Y:S01]  /*ffd0*/  IMAD.MOV.U32 R19, RZ, RZ, R10 ;  /* 0x000000ffff137224 */ /* 0x000fe200078e000a */
[----:B------:R-:W-:Y:S02]  /*ffe0*/  MOV R18, R0 ;  /* 0x0000000000127202 */ /* 0x000fe40000000f00 */
.L_x_6858:
[----:B------:R-:W-:Y:S05]  /*fff0*/  BSYNC.RECONVERGENT B0 ;  /* 0x0000000000007941 */ /* 0x000fea0003800200 */
.L_x_6857:
[----:B-----5:R3:W-:Y:S01]  /*10000*/  STS.128 [R50+0x3800], R16 ;  /* 0x0038001032007388 */ /* 0x0207e20000000c00 */
[----:B------:R-:W-:Y:S05]  /*10010*/  BRA `(.L_x_6827) ;  /* 0x0000002c00e87947 */ /* 0x000fea0003800000 */
.L_x_6828:
        /* <DEDUP_REMOVED lines=28> */
[----:B------:R-:W-:-:S03]  /*101e0*/  IMAD.WIDE R24, R21, 0x2, R22 ;  /* 0x0000000215187825 */ /* 0x000fc600078e0216 */
[----:B------:R-:W-:Y:S02]  /*101f0*/  IADD3.X R17, PT, PT, R33, R12, RZ, P0, !PT ;  /* 0x0000000c21117210 */ /* 0x000fe400007fe4ff */
[----:B------:R-:W-:Y:S01]  /*10200*/  IADD3 R20, P0, PT, R34, R20, RZ ;  /* 0x0000001422147210 */ /* 0x000fe20007f1e0ff */
[----:B------:R-:W3:Y:S04]  /*10210*/  LD.E.128 R24, desc[UR6][R24.64] ;  /* 0x0000000618187980 */ /* 0x000ee8000c101d00 */
[----:B------:R-:W4:Y:S01]  /*10220*/  LD.E.128 R16, desc[UR6][R16.64] ;  /* 0x0000000610107980 */ /* 0x000f22000c101d00 */
[----:B------:R-:W-:-:S06]  /*10230*/  IMAD.X R21, R35, 0x1, R12, P0 ;  /* 0x0000000123157824 */ /* 0x000fcc00000e060c */
[----:B--2---:R-:W2:Y:S01]  /*10240*/  LD.E.128 R20, desc[UR6][R20.64] ;  /* 0x0000000614147980 */ /* 0x004ea2000c101d00 */
        /* <DEDUP_REMOVED lines=8> */
[----:B---3--:R-:W-:Y:S02]  /*102d0*/  SHF.L.U32 R55, R24, 0x10, RZ ;  /* 0x0000001018377819 */ /* 0x008fe400000006ff */
[C---:B----4-:R-:W-:Y:S01]  /*102e0*/  SHF.L.U32 R40, R16.reuse, 0x10, RZ ;  /* 0x0000001010287819 */ /* 0x050fe200000006ff */
[C---:B------:R-:W-:Y:S01]  /*102f0*/  IMAD.U32 R7, R17.reuse, 0x10000, RZ ;  /* 0x0001000011077824 */ /* 0x040fe200078e00ff */
[----:B------:R-:W-:Y:S01]  /*10300*/  LOP3.LUT R43, R17, 0xffff0000, RZ, 0xc0, !PT ;  /* 0xffff0000112b7812 */ /* 0x000fe200078ec0ff */
[C---:B------:R-:W-:Y:S01]  /*10310*/  IMAD.U32 R17, R19.reuse, 0x10000, RZ ;  /* 0x0001000013117824 */ /* 0x040fe200078e00ff */
[----:B------:R-:W-:Y:S02]  /*10320*/  LOP3.LUT R16, R16, 0xffff0000, RZ, 0xc0, !PT ;  /* 0xffff000010107812 */ /* 0x000fe400078ec0ff */
[----:B------:R-:W-:Y:S02]  /*10330*/  LOP3.LUT R19, R19, 0xffff0000, RZ, 0xc0, !PT ;  /* 0xffff000013137812 */ /* 0x000fe400078ec0ff */
[----:B------:R-:W-:-:S02]  /*10340*/  SHF.L.U32 R42, R18, 0x10, RZ ;  /* 0x00000010122a7819 */ /* 0x000fc400000006ff */
[----:B------:R-:W-:Y:S01]  /*10350*/  LOP3.LUT R53, R24, 0xffff0000, RZ, 0xc0, !PT ;  /* 0xffff000018357812 */ /* 0x000fe200078ec0ff */
[C---:B------:R-:W-:Y:S01]  /*10360*/  IMAD.U32 R24, R25.reuse, 0x10000, RZ ;  /* 0x0001000019187824 */ /* 0x040fe200078e00ff */
[----:B------:R-:W-:Y:S02]  /*10370*/  LOP3.LUT R18, R18, 0xffff0000, RZ, 0xc0, !PT ;  /* 0xffff000012127812 */ /* 0x000fe400078ec0ff */
[----:B------:R-:W-:Y:S01]  /*10380*/  LOP3.LUT R57, R25, 0xffff0000, RZ, 0xc0, !PT ;  /* 0xffff000019397812 */ /* 0x000fe200078ec0ff */
[C---:B------:R-:W-:Y:S01]  /*10390*/  IMAD.U32 R25, R27.reuse, 0x10000, RZ ;  /* 0x000100001b197824 */ /* 0x040fe200078e00ff */
[----:B------:R-:W-:Y:S01]  /*103a0*/  LOP3.LUT R27, R27, 0xffff0000, RZ, 0xc0, !PT ;  /* 0xffff00001b1b7812 */ /* 0x000fe200078ec0ff */
[----:B------:R-:W-:Y:S01]  /*103b0*/  @P1 FADD.FTZ R16, -R16, -RZ ;  /* 0x800000ff10101221 */ /* 0x000fe20000010100 */
[----:B------:R-:W-:Y:S01]  /*103c0*/  @P1 FADD.FTZ R7, -R7, -RZ ;  /* 0x800000ff07071221 */ /* 0x000fe20000010100 */
        /* <DEDUP_REMOVED lines=20> */
[----:B------:R-:W-:Y:S01]  /*10510*/  @P1 FADD.FTZ R42, -R42, -RZ ;  /* 0x800000ff2a2a1221 */ /* 0x000fe20000010100 */
[C---:B------:R-:W-:Y:S01]  /*10520*/  LOP3.LUT R22, R23.reuse, 0xffff0000, RZ, 0xc0, !PT ;  /* 0xffff000017167812 */ /* 0x040fe200078ec0ff */
[----:B------:R-:W-:-:S02]  /*10530*/  IMAD.U32 R18, R23, 0x10000, RZ ;  /* 0x0001000017127824 */ /* 0x000fc400078e00ff */
[----:B------:R-:W-:Y:S01]  /*10540*/  FFMA.FTZ R17, R37, R17, R55 ;  /* 0x0000001125117223 */ /* 0x000fe20000010037 */
[----:B------:R-:W-:Y:S01]  /*10550*/  FFMA.FTZ R12, R12, R16, R53 ;  /* 0x000000100c0c7223 */ /* 0x000fe20000010035 */
[----:B------:R-:W-:Y:S01]  /*10560*/  FFMA.FTZ R7, R39, R7, R24 ;  /* 0x0000000727077223 */ /* 0x000fe20000010018 */
[----:B------:R-:W-:Y:S01]  /*10570*/  FFMA.FTZ R4, R4, R21, R57 ;  /* 0x0000001504047223 */ /* 0x000fe20000010039 */
[----:B------:R-:W-:Y:S01]  /*10580*/  FMUL.FTZ R56, R56, R42 ;  /* 0x0000002a38387220 */ /* 0x000fe20000410000 */
[----:B------:R-:W-:Y:S01]  /*10590*/  FFMA.FTZ R18, R41, R18, R25 ;  /* 0x0000001229127223 */ /* 0x000fe20000010019 */
[----:B------:R-:W-:Y:S01]  /*105a0*/  FFMA.FTZ R5, R5, R22, R27 ;  /* 0x0000001605057223 */ /* 0x000fe2000001001b */
[----:B------:R-:W-:Y:S01]  /*105b0*/  FFMA.FTZ R6, R6, R19, R26 ;  /* 0x0000001306067223 */ /* 0x000fe2000001001a */
[----:B------:R-:W-:Y:S01]  /*105c0*/  FFMA.FTZ R20, R38, R20, R56 ;  /* 0x0000001426147223 */ /* 0x000fe20000010038 */
[----:B------:R-:W-:Y:S02]  /*105d0*/  F2FP.BF16.F32.PACK_AB R12, R12, R17 ;  /* 0x000000110c0c723e */ /* 0x000fe400000010ff */
[----:B------:R-:W-:-:S02]  /*105e0*/  F2FP.BF16.F32.PACK_AB R4, R4, R7 ;  /* 0x000000070404723e */ /* 0x000fc400000010ff */
[----:B------:R-:W-:Y:S02]  /*105f0*/  F2FP.BF16.F32.PACK_AB R18, R5, R18 ;  /* 0x000000120512723e */ /* 0x000fe400000010ff */
[----:B------:R-:W-:Y:S01]  /*10600*/  MOV R5, R4 ;  /* 0x0000000400057202 */ /* 0x000fe20000000f00 */
[----:B------:R-:W-:Y:S01]  /*10610*/  IMAD.MOV.U32 R4, RZ, RZ, R12 ;  /* 0x000000ffff047224 */ /* 0x000fe200078e000c */
[----:B------:R-:W-:Y:S02]  /*10620*/  F2FP.BF16.F32.PACK_AB R6, R6, R20 ;  /* 0x000000140606723e */ /* 0x000fe400000010ff */
[----:B------:R-:W-:Y:S02]  /*10630*/  MOV R7, R18 ;  /* 0x0000001200077202 */ /* 0x000fe40000000f00 */
.L_x_6863:
[----:B------:R-:W-:Y:S05]  /*10640*/  BSYNC.RECONVERGENT B0 ;  /* 0x0000000000007941 */ /* 0x000fea0003800200 */
.L_x_6862:
[----:B------:R-:W-:Y:S05]  /*10650*/  BSYNC.RECONVERGENT B1 ;  /* 0x0000000000017941 */ /* 0x000fea0003800200 */
.L_x_6861:
[----:B------:R-:W-:Y:S01]  /*10660*/  ISETP.GE.AND P0, PT, R9, R10, PT ;  /* 0x0000000a0900720c */ /* 0x000fe20003f06270 */
[----:B-----5:R3:W-:-:S12]  /*10670*/  STS.128 [R50], R4 ;  /* 0x0000000432007388 */ /* 0x0207d80000000c00 */
[----:B------:R3:W-:Y:S01]  /*10680*/  @P0 STS.128 [R50+0x2000], RZ ;  /* 0x002000ff32000388 */ /* 0x0007e20000000c00 */
[----:B------:R-:W-:Y:S05]  /*10690*/  @P0 BRA `(.L_x_6860) ;  /* 0x0000000400600947 */ /* 0x000fea0003800000 */
[----:B------:R-:W-:Y:S01]  /*106a0*/  IMAD.MOV.U32 R18, RZ, RZ, R98 ;  /* 0x000000ffff127224 */ /* 0x000fe200078e0062 */
[----:B------:R-:W-:-:S05]  /*106b0*/  MOV R19, R99 ;  /* 0x0000006300137202 */ /* 0x000fca0000000f00 */
[----:B------:R4:W5:Y:S01]  /*106c0*/  LD.E.128 R24, desc[UR6][R18.64+0x80] ;  /* 0x0000800612187980 */ /* 0x000962000c101d00 */
        /* <DEDUP_REMOVED lines=17> */
[----:B--2---:R-:W2:Y:S04]  /*107e0*/  LD.E.128 R20, desc[UR6][R20.64+0x80] ;  /* 0x0000800614147980 */ /* 0x004ea8000c101d00 */
[----:B----4-:R-:W4:Y:S01]  /*107f0*/  LD.E.128 R16, desc[UR6][R16.64+0x80] ;  /* 0x0000800610107980 */ /* 0x010f22000c101d00 */
        /* <DEDUP_REMOVED lines=11> */
[----:B------:R-:W-:Y:S01]  /*108b0*/  SHF.L.U32 R42, R6, 0x10, RZ ;  /* 0x00000010062a7819 */ /* 0x000fe200000006ff */
[----:B------:R-:W-:Y:S01]  /*108c0*/  @P1 FADD.FTZ R40, -R40, -RZ ;  /* 0x800000ff28281221 */ /* 0x000fe20000010100 */
[----:B------:R-:W-:Y:S01]  /*108d0*/  LOP3.LUT R43, R5, 0xffff0000, RZ, 0xc0, !PT ;  /* 0xffff0000052b7812 */ /* 0x000fe200078ec0ff */
[----:B------:R-:W-:Y:S01]  /*108e0*/  IMAD.U32 R5, R7, 0x10000, RZ ;  /* 0x0001000007057824 */ /* 0x000fe200078e00ff */
[----:B------:R-:W-:Y:S01]  /*108f0*/  LOP3.LUT R6, R6, 0xffff0000, RZ, 0xc0, !PT ;  /* 0xffff000006067812 */ /* 0x000fe200078ec0ff */
[----:B------:R-:W-:Y:S01]  /*10900*/  @P1 FADD.FTZ R27, -R27, -RZ ;  /* 0x800000ff1b1b1221 */ /* 0x000fe20000010100 */
[----:B------:R-:W-:Y:S01]  /*10910*/  LOP3.LUT R7, R7, 0xffff0000, RZ, 0xc0, !PT ;  /* 0xffff000007077812 */ /* 0x000fe200078ec0ff */
[----:B------:R-:W-:Y:S01]  /*10920*/  @P1 FADD.FTZ R4, -R4, -RZ ;  /* 0x800000ff04041221 */ /* 0x000fe20000010100 */
[----:B--2---:R-:W-:Y:S01]  /*10930*/  SHF.L.U32 R55, R20, 0x10, RZ ;  /* 0x0000001014377819 */ /* 0x004fe200000006ff */
[----:B------:R-:W-:Y:S01]  /*10940*/  @P1 FADD.FTZ R6, -R6, -RZ ;  /* 0x800000ff06061221 */ /* 0x000fe20000010100 */
[----:B------:R-:W-:Y:S01]  /*10950*/  LOP3.LUT R53, R20, 0xffff0000, RZ, 0xc0, !PT ;  /* 0xffff000014357812 */ /* 0x000fe200078ec0ff */
[----:B------:R-:W-:Y:S01]  /*10960*/  IMAD.U32 R20, R21, 0x10000, RZ ;  /* 0x0001000015147824 */ /* 0x000fe200078e00ff */
        /* <DEDUP_REMOVED lines=9> */
[----:B------:R-:W-:Y:S01]  /*10a00*/  FMUL.FTZ R20, R20, R4 ;  /* 0x0000000414147220 */ /* 0x000fe20000410000 */
[----:B------:R-:W-:Y:S01]  /*10a10*/  FMUL.FTZ R22, R22, R6 ;  /* 0x0000000616167220 */ /* 0x000fe20000410000 */
[----:B------:R-:W-:Y:S01]  /*10a20*/  FMUL.FTZ R21, R21, R5 ;  /* 0x0000000515157220 */ /* 0x000fe20000410000 */
[----:B------:R-:W-:Y:S01]  /*10a30*/  @P1 FADD.FTZ R42, -R42, -RZ ;  /* 0x800000ff2a2a1221 */ /* 0x000fe20000010100 */
[C---:B----4-:R-:W-:Y:S01]  /*10a40*/  SHF.L.U32 R6, R16.reuse, 0x10, RZ ;  /* 0x0000001010067819 */ /* 0x050fe200000006ff */
[----:B------:R-:W-:Y:S01]  /*10a50*/  IMAD.U32 R4, R17, 0x10000, RZ ;  /* 0x0001000011047824 */ /* 0x000fe200078e00ff */
[----:B------:R-:W-:Y:S01]  /*10a60*/  LOP3.LUT R5, R16, 0xffff0000, RZ, 0xc0, !PT ;  /* 0xffff000010057812 */ /* 0x000fe200078ec0ff */
[----:B------:R-:W-:Y:S01]  /*10a70*/  FMUL.FTZ R23, R23, R7 ;  /* 0x0000000717177220 */ /* 0x000fe20000410000 */
[----:B------:R-:W-:Y:S01]  /*10a80*/  LOP3.LUT R27, R17, 0xffff0000, RZ, 0xc0, !PT ;  /* 0xffff0000111b7812 */ /* 0x000fe200078ec0ff */
[----:B------:R-:W-:Y:S01]  /*10a90*/  FMUL.FTZ R57, R57, R43 ;  /* 0x0000002b39397220 */ /* 0x000fe20000410000 */
[C---:B------:R-:W-:Y:S01]  /*10aa0*/  SHF.L.U32 R17, R18.reuse, 0x10, RZ ;  /* 0x0000001012117819 */ /* 0x040fe200000006ff */
[----:B------:R-:W-:Y:S01]  /*10ab0*/  IMAD.U32 R7, R19, 0x10000, RZ ;  /* 0x0001000013077824 */ /* 0x000fe200078e00ff */
[----:B------:R-:W-:Y:S01]  /*10ac0*/  LOP3.LUT R16, R18, 0xffff0000, RZ, 0xc0, !PT ;  /* 0xffff000012107812 */ /* 0x000fe200078ec0ff */
        /* <DEDUP_REMOVED lines=13> */
[----:B------:R-:W-:Y:S01]  /*10ba0*/  F2FP.BF16.F32.PACK_AB R5, R5, R6 ;  /* 0x000000060505723e */ /* 0x000fe200000010ff */
[----:B------:R-:W-:Y:S01]  /*10bb0*/  IMAD.MOV.U32 R25, RZ, RZ, R4 ;  /* 0x000000ffff197224 */ /* 0x000fe200078e0004 */
[----:B------:R-:W-:Y:S01]  /*10bc0*/  F2FP.BF16.F32.PACK_AB R16, R16, R17 ;  /* 0x000000111010723e */ /* 0x000fe200000010ff */
[----:B------:R-:W-:Y:S01]  /*10bd0*/  IMAD.MOV.U32 R27, RZ, RZ, R7 ;  /* 0x000000ffff1b7224 */ /* 0x000fe200078e0007 */
[----:B------:R-:W-:Y:S02]  /*10be0*/  MOV R24, R5 ;  /* 0x0000000500187202 */ /* 0x000fe40000000f00 */
[----:B------:R-:W-:Y:S02]  /*10bf0*/  MOV R26, R16 ;  /* 0x00000010001a7202 */ /* 0x000fe40000000f00 */
.L_x_6865:
[----:B------:R-:W-:Y:S05]  /*10c00*/  BSYNC.RECONVERGENT B0 ;  /* 0x0000000000007941 */ /* 0x000fea0003800200 */
.L_x_6864:
[----:B-----5:R1:W-:Y:S02]  /*10c10*/  STS.128 [R50+0x2000], R24 ;  /* 0x0020001832007388 */ /* 0x0203e40000000c00 */
.L_x_6860:
[----:B------:R-:W-:Y:S05]  /*10c20*/  BSYNC.RECONVERGENT B2 ;  /* 0x0000000000027941 */ /* 0x000fea0003800200 */
.L_x_6859:
        /* <DEDUP_REMOVED lines=10> */
[----:B-1----:R1:W5:Y:S01]  /*10cd0*/  LD.E.128 R24, desc[UR6][R58.64] ;  /* 0x000000063a187980 */ /* 0x002362000c101d00 */
        /* <DEDUP_REMOVED lines=8> */
[----:B----4-:R-:W-:-:S02]  /*10d60*/  SEL R18, R0, R13, P0 ;  /* 0x0000000d00127207 */ /* 0x010fc40000000000 */
[----:B------:R-:W-:Y:S01]  /*10d70*/  IADD3.X R4, PT, PT, R4, R3, R5, P2, P1 ;  /* 0x0000000304047210 */ /* 0x000fe200017e2405 */
[----:B------:R-:W-:-:S03]  /*10d80*/  IMAD.SHL.U32 R17, R16, 0x2, RZ ;  /* 0x0000000210117824 */ /* 0x000fc600078e00ff */
[----:B------:R-:W-:Y:S02]  /*10d90*/  SHF.L.U64.HI R16, R16, 0x1, R4 ;  /* 0x0000000110107819 */ /* 0x000fe40000010204 */
[----:B------:R-:W-:Y:S01]  /*10da0*/  IADD3 R4, P1, PT, R32, R17, RZ ;  /* 0x0000001120047210 */ /* 0x000fe20007f3e0ff */
[----:B------:R-:W-:-:S04]  /*10db0*/  IMAD.WIDE R18, R18, 0x2, R58 ;  /* 0x0000000212127825 */ /* 0x000fc800078e023a */
[----:B------:R-:W-:Y:S01]  /*10dc0*/  IMAD.X R5, R33, 0x1, R16, P1 ;  /* 0x0000000121057824 */ /* 0x000fe200008e0610 */
[----:B--2---:R2:W3:Y:S05]  /*10dd0*/  LD.E.128 R20, desc[UR6][R18.64] ;  /* 0x0000000612147980 */ /* 0x0044ea000c101d00 */
[----:B------:R-:W4:Y:S01]  /*10de0*/  LD.E.128 R4, desc[UR6][R4.64] ;  /* 0x0000000604047980 */ /* 0x000f22000c101d00 */
[----:B--2---:R-:W-:-:S04]  /*10df0*/  IADD3 R18, P1, PT, R34, R17, RZ ;  /* 0x0000001122127210 */ /* 0x004fc80007f3e0ff */
        /* <DEDUP_REMOVED lines=10> */
[C---:B---3--:R-:W-:Y:S01]  /*10ea0*/  IMAD.U32 R53, R20.reuse, 0x10000, RZ ;  /* 0x0001000014357824 */ /* 0x048fe200078e00ff */
[----:B------:R-:W-:Y:S01]  /*10eb0*/  LOP3.LUT R43, R20, 0xffff0000, RZ, 0xc0, !PT ;  /* 0xffff0000142b7812 */ /* 0x000fe200078ec0ff */
[C---:B----4-:R-:W-:Y:S01]  /*10ec0*/  IMAD.U32 R39, R4.reuse, 0x10000, RZ ;  /* 0x0001000004277824 */ /* 0x050fe200078e00ff */
[----:B------:R-:W-:Y:S01]  /*10ed0*/  LOP3.LUT R27, R4, 0xffff0000, RZ, 0xc0, !PT ;  /* 0xffff0000041b7812 */ /* 0x000fe200078ec0ff */
[----:B------:R-:W-:Y:S01]  /*10ee0*/  IMAD.U32 R41, R6, 0x10000, RZ ;  /* 0x0001000006297824 */ /* 0x000fe200078e00ff */
[----:B------:R-:W-:-:S02]  /*10ef0*/  SHF.L.U32 R4, R5, 0x10, RZ ;  /* 0x0000001005047819 */ /* 0x000fc400000006ff */
[----:B------:R-:W-:Y:S02]  /*10f00*/  LOP3.LUT R42, R5, 0xffff0000, RZ, 0xc0, !PT ;  /* 0xffff0000052a7812 */ /* 0x000fe400078ec0ff */
[----:B------:R-:W-:Y:S02]  /*10f10*/  LOP3.LUT R6, R6, 0xffff0000, RZ, 0xc0, !PT ;  /* 0xffff000006067812 */ /* 0x000fe400078ec0ff */
[C---:B------:R-:W-:Y:S01]  /*10f20*/  SHF.L.U32 R5, R7.reuse, 0x10, RZ ;  /* 0x0000001007057819 */ /* 0x040fe200000006ff */
[C---:B------:R-:W-:Y:S01]  /*10f30*/  IMAD.U32 R55, R22.reuse, 0x10000, RZ ;  /* 0x0001000016377824 */ /* 0x040fe200078e00ff */
[----:B------:R-:W-:Y:S02]  /*10f40*/  LOP3.LUT R7, R7, 0xffff0000, RZ, 0xc0, !PT ;  /* 0xffff000007077812 */ /* 0x000fe400078ec0ff */
[C---:B------:R-:W-:Y:S02]  /*10f50*/  SHF.L.U32 R20, R21.reuse, 0x10, RZ ;  /* 0x0000001015147819 */ /* 0x040fe400000006ff */
        /* <DEDUP_REMOVED lines=11> */
[----:B------:R-:W-:Y:S01]  /*11010*/  @P0 FADD.FTZ R39, -R39, -RZ ;  /* 0x800000ff27270221 */ /* 0x000fe20000010100 */
[----:B------:R-:W-:Y:S01]  /*11020*/  FMUL.FTZ R43, R43, R27 ;  /* 0x0000001b2b2b7220 */ /* 0x000fe20000410000 */
[----:B------:R-:W-:Y:S01]  /*11030*/  FMUL.FTZ R20, R20, R4 ;  /* 0x0000000414147220 */ /* 0x000fe20000410000 */
[----:B------:R-:W-:Y:S01]  /*11040*/  FMUL.FTZ R22, R22, R6 ;  /* 0x0000000616167220 */ /* 0x000fe20000410000 */
[----:B------:R-:W-:Y:S01]  /*11050*/  FMUL.FTZ R21, R21, R5 ;  /* 0x0000000515157220 */ /* 0x000fe20000410000 */
[C---:B--2---:R-:W-:Y:S01]  /*11060*/  IMAD.U32 R6, R16.reuse, 0x10000, RZ ;  /* 0x0001000010067824 */ /* 0x044fe200078e00ff */
[----:B------:R-:W-:Y:S01]  /*11070*/  LOP3.LUT R5, R16, 0xffff0000, RZ, 0xc0, !PT ;  /* 0xffff000010057812 */ /* 0x000fe200078ec0ff */
[----:B------:R-:W-:Y:S01]  /*11080*/  FMUL.FTZ R56, R56, R42 ;  /* 0x0000002a38387220 */ /* 0x000fe20000410000 */
[----:B------:R-:W-:Y:S01]  /*11090*/  SHF.L.U32 R4, R17, 0x10, RZ ;  /* 0x0000001011047819 */ /* 0x000fe200000006ff */
[----:B------:R-:W-:Y:S01]  /*110a0*/  FMUL.FTZ R23, R23, R7 ;  /* 0x0000000717177220 */ /* 0x000fe20000410000 */
[----:B------:R-:W-:Y:S01]  /*110b0*/  LOP3.LUT R27, R17, 0xffff0000, RZ, 0xc0, !PT ;  /* 0xffff0000111b7812 */ /* 0x000fe200078ec0ff */
[C---:B------:R-:W-:Y:S01]  /*110c0*/  IMAD.U32 R17, R18.reuse, 0x10000, RZ ;  /* 0x0001000012117824 */ /* 0x040fe200078e00ff */
[----:B------:R-:W-:Y:S01]  /*110d0*/  LOP3.LUT R16, R18, 0xffff0000, RZ, 0xc0, !PT ;  /* 0xffff000012107812 */ /* 0x000fe200078ec0ff */
[----:B------:R-:W-:Y:S01]  /*110e0*/  FMUL.FTZ R55, R55, R41 ;  /* 0x0000002937377220 */ /* 0x000fe20000410000 */
[----:B------:R-:W-:Y:S01]  /*110f0*/  SHF.L.U32 R7, R19, 0x10, RZ ;  /* 0x0000001013077819 */ /* 0x000fe200000006ff */
        /* <DEDUP_REMOVED lines=15> */
[----:B------:R-:W-:Y:S01]  /*111f0*/  MOV R24, R5 ;  /* 0x0000000500187202 */ /* 0x000fe20000000f00 */
[----:B------:R-:W-:Y:S01]  /*11200*/  IMAD.MOV.U32 R26, RZ, RZ, R16 ;  /* 0x000000ffff1a7224 */ /* 0x000fe200078e0010 */
[----:B------:R-:W-:Y:S02]  /*11210*/  MOV R27, R7 ;  /* 0x00000007001b7202 */ /* 0x000fe40000000f00 */
.L_x_6871:
[----:B------:R-:W-:Y:S05]  /*11220*/  BSYNC.RECONVERGENT B0 ;  /* 0x0000000000007941 */ /* 0x000fea0003800200 */
.L_x_6870:
[----:B-----5:R1:W-:Y:S02]  /*11230*/  STS.128 [R50+0x800], R24 ;  /* 0x0008001832007388 */ /* 0x0203e40000000c00 */
.L_x_6869:
[----:B------:R-:W-:Y:S05]  /*11240*/  BSYNC.RECONVERGENT B1 ;  /* 0x0000000000017941 */ /* 0x000fea0003800200 */
.L_x_6868:
[----:B------:R-:W-:-:S13]  /*11250*/  ISETP.GE.AND P0, PT, R9, R10, PT ;  /* 0x0000000a0900720c */ /* 0x000fda0003f06270 */
[----:B------:R1:W-:Y:S01]  /*11260*/  @P0 STS.128 [R50+0x2800], RZ ;  /* 0x002800ff32000388 */ /* 0x0003e20000000c00 */
[----:B------:R-:W-:Y:S05]  /*11270*/  @P0 BRA `(.L_x_6867) ;  /* 0x00000004005c0947 */ /* 0x000fea0003800000 */
[----:B-1----:R1:W5:Y:S01]  /*11280*/  LD.E.128 R24, desc[UR6][R58.64+0x80] ;  /* 0x000080063a187980 */ /* 0x002362000c101d00 */
        /* <DEDUP_REMOVED lines=84> */
.L_x_6873:
[----:B------:R-:W-:Y:S05]  /*117d0*/  BSYNC.RECONVERGENT B0 ;  /* 0x0000000000007941 */ /* 0x000fea0003800200 */
.L_x_6872:
[----:B-----5:R1:W-:Y:S02]  /*117e0*/  STS.128 [R50+0x2800], R24 ;  /* 0x0028001832007388 */ /* 0x0203e40000000c00 */
.L_x_6867:
[----:B------:R-:W-:Y:S05]  /*117f0*/  BSYNC.RECONVERGENT B2 ;  /* 0x0000000000027941 */ /* 0x000fea0003800200 */
.L_x_6866:
[----:B------:R-:W-:Y:S01]  /*11800*/  IADD3 R30, PT, PT, R100, 0x20, RZ ;  /* 0x00000020641e7810 */ /* 0x000fe20007ffe0ff */
[----:B------:R-:W-:Y:S03]  /*11810*/  BSSY.RECONVERGENT B2, `(.L_x_6874) ;  /* 0x00000bc000027945 */ /* 0x000fe60003800200 */
[----:B------:R-:W-:-:S13]  /*11820*/  ISETP.GE.AND P0, PT, R30, R11, PT ;  /* 0x0000000b1e00720c */ /* 0x000fda0003f06270 */
[----:B------:R-:W-:Y:S05]  /*11830*/  @P0 BRA `(.L_x_6875) ;  /* 0x0000000800e40947 */ /* 0x000fea0003800000 */
[----:B-----5:R-:W-:Y:S01]  /*11840*/  ISETP.GE.AND P1, PT, R14, R10, PT ;  /* 0x0000000a0e00720c */ /* 0x020fe20003f26270 */
[----:B------:R-:W-:Y:S01]  /*11850*/  BSSY.RECONVERGENT B1, `(.L_x_6876) ;  /* 0x000005d000017945 */ /* 0x000fe20003800200 */
[----:B-1----:R-:W-:Y:S01]  /*11860*/  LEA R58, P0, R106, R98, 0x6 ;  /* 0x000000626a3a7211 */ /* 0x002fe200078030ff */
        /* <DEDUP_REMOVED lines=89> */
.L_x_6879:
[----:B------:R-:W-:Y:S05]  /*11e00*/  BSYNC.RECONVERGENT B0 ;  /* 0x0000000000007941 */ /* 0x000fea0003800200 */
.L_x_6878:
[----:B-----5:R1:W-:Y:S02]  /*11e10*/  STS.128 [R50+0x1000], R24 ;  /* 0x0010001832007388 */ /* 0x0203e40000000c00 */
.L_x_6877:
[----:B------:R-:W-:Y:S05]  /*11e20*/  BSYNC.RECONVERGENT B1 ;  /* 0x0000000000017941 */ /* 0x000fea0003800200 */
.L_x_6876:
        /* <DEDUP_REMOVED lines=88> */
.L_x_6881:
[----:B------:R-:W-:Y:S05]  /*123b0*/  BSYNC.RECONVERGENT B0 ;  /* 0x0000000000007941 */ /* 0x000fea0003800200 */
.L_x_6880:
[----:B-----5:R1:W-:Y:S02]  /*123c0*/  STS.128 [R50+0x3000], R24 ;  /* 0x0030001832007388 */ /* 0x0203e40000000c00 */
.L_x_6875:
[----:B------:R-:W-:Y:S05]  /*123d0*/  BSYNC.RECONVERGENT B2 ;  /* 0x0000000000027941 */ /* 0x000fea0003800200 */
.L_x_6874:
[----:B------:R-:W-:-:S04]  /*123e0*/  IADD3 R37, PT, PT, R100, 0x30, RZ ;  /* 0x0000003064257810 */ /* 0x000fc80007ffe0ff */
[----:B------:R-:W-:-:S13]  /*123f0*/  ISETP.GE.AND P0, PT, R37, R11, PT ;  /* 0x0000000b2500720c */ /* 0x000fda0003f06270 */
[----:B------:R-:W-:Y:S05]  /*12400*/  @P0 BRA `(.L_x_6827) ;  /* 0x0000000800ec0947 */ /* 0x000fea0003800000 */
[----:B-----5:R-:W-:Y:S01]  /*12410*/  ISETP.GE.AND P0, PT, R14, R10, PT ;  /* 0x0000000a0e00720c */ /* 0x020fe20003f06270 */
[----:B-1----:R-:W-:Y:S01]  /*12420*/  IMAD R58, R107, 0x60, RZ ;  /* 0x000000606b3a7824 */ /* 0x002fe200078e02ff */
[----:B------:R-:W-:Y:S01]  /*12430*/  BSSY.RECONVERGENT B1, `(.L_x_6882) ;  /* 0x000005e000017945 */ /* 0x000fe20003800200 */
[----:B------:R-:W-:-:S04]  /*12440*/  IMAD.WIDE.U32 R106, R106, 0x60, R98 ;  /* 0x000000606a6a7825 */ /* 0x000fc800078e0062 */
[----:B------:R-:W-:Y:S01]  /*12450*/  IMAD R11, R0, 0x30, RZ ;  /* 0x00000030000b7824 */ /* 0x000fe200078e02ff */
        /* <DEDUP_REMOVED lines=89> */
.L_x_6885:
[----:B------:R-:W-:Y:S05]  /*129f0*/  BSYNC.RECONVERGENT B0 ;  /* 0x0000000000007941 */ /* 0x000fea0003800200 */
.L_x_6884:
[----:B-----5:R1:W-:Y:S02]  /*12a00*/  STS.128 [R50+0x1800], R24 ;  /* 0x0018001832007388 */ /* 0x0203e40000000c00 */
.L_x_6883:
[----:B------:R-:W-:Y:S05]  /*12a10*/  BSYNC.RECONVERGENT B1 ;  /* 0x0000000000017941 */ /* 0x000fea0003800200 */
.L_x_6882:
        /* <DEDUP_REMOVED lines=18> */
[----:B----4-:R-:W4:Y:S02]  /*12b40*/  LD.E.128 R16, desc[UR6][R16.64+0x80] ;  /* 0x0000800610107980 */ /* 0x010f24000c101d00 */
[----:B------:R-:W-:Y:S01]  /*12b50*/  IMAD.X R21, R33, 0x1, R2, P1 ;  /* 0x0000000121157824 */ /* 0x000fe200008e0602 */
[----:B-1----:R-:W-:-:S05]  /*12b60*/  IADD3 R24, P1, PT, R34, R0, RZ ;  /* 0x0000000022187210 */ /* 0x002fca0007f3e0ff */
[----:B--2---:R-:W2:Y:S01]  /*12b70*/  LD.E.128 R20, desc[UR6][R20.64+0x80] ;  /* 0x0000800614147980 */ /* 0x004ea2000c101d00 */
[----:B------:R-:W-:-:S06]  /*12b80*/  IADD3.X R25, PT, PT, R35, R2, RZ, P1, !PT ;  /* 0x0000000223197210 */ /* 0x000fcc0000ffe4ff */
[----:B------:R-:W3:Y:S01]  /*12b90*/  LD.E.128 R24, desc[UR6][R24.64+0x80] ;  /* 0x0000800618187980 */ /* 0x000ee2000c101d00 */
[C---:B-----5:R-:W-:Y:S01]  /*12ba0*/  LOP3.LUT R0, R5.reuse, 0xffff0000, RZ, 0xc0, !PT ;  /* 0xffff000005007812 */ /* 0x060fe200078ec0ff */
[----:B------:R-:W-:Y:S01]  /*12bb0*/  IMAD.U32 R10, R5, 0x10000, RZ ;  /* 0x00010000050a7824 */ /* 0x000fe200078e00ff */
[C---:B------:R-:W-:Y:S01]  /*12bc0*/  LOP3.LUT R2, R4.reuse, 0xffff0000, RZ, 0xc0, !PT ;  /* 0xffff000004027812 */ /* 0x040fe200078ec0ff */
[----:B------:R-:W-:Y:S01]  /*12bd0*/  IMAD.U32 R3, R4, 0x10000, RZ ;  /* 0x0001000004037824 */ /* 0x000fe200078e00ff */
[C---:B------:R-:W-:Y:S01]  /*12be0*/  SHF.L.U32 R8, R6.reuse, 0x10, RZ ;  /* 0x0000001006087819 */ /* 0x040fe200000006ff */
[C---:B------:R-:W-:Y:S01]  /*12bf0*/  IMAD.U32 R13, R7.reuse, 0x10000, RZ ;  /* 0x00010000070d7824 */ /* 0x040fe200078e00ff */
[----:B------:R-:W-:Y:S02]  /*12c00*/  LOP3.LUT R5, R6, 0xffff0000, RZ, 0xc0, !PT ;  /* 0xffff000006057812 */ /* 0x000fe400078ec0ff */
[----:B------:R-:W-:Y:S02]  /*12c10*/  LOP3.LUT R4, R7, 0xffff0000, RZ, 0xc0, !PT ;  /* 0xffff000007047812 */ /* 0x000fe400078ec0ff */
[C---:B----4-:R-:W-:Y:S01]  /*12c20*/  SHF.L.U32 R6, R17.reuse, 0x10, RZ ;  /* 0x0000001011067819 */ /* 0x050fe200000006ff */
[----:B------:R-:W-:Y:S01]  /*12c30*/  IMAD.U32 R11, R16, 0x10000, RZ ;  /* 0x00010000100b7824 */ /* 0x000fe200078e00ff */
[----:B------:R-:W-:Y:S01]  /*12c40*/  LOP3.LUT R29, R17, 0xffff0000, RZ, 0xc0, !PT ;  /* 0xffff0000111d7812 */ /* 0x000fe200078ec0ff */
[----:B------:R-:W-:Y:S01]  /*12c50*/  IMAD.U32 R28, R18, 0x10000, RZ ;  /* 0x00010000121c7824 */ /* 0x000fe200078e00ff */
[----:B------:R-:W-:-:S02]  /*12c60*/  LOP3.LUT R7, R16, 0xffff0000, RZ, 0xc0, !PT ;  /* 0xffff000010077812 */ /* 0x000fc400078ec0ff */
[----:B------:R-:W-:Y:S02]  /*12c70*/  LOP3.LUT R17, R18, 0xffff0000, RZ, 0xc0, !PT ;  /* 0xffff000012117812 */ /* 0x000fe400078ec0ff */
        /* <DEDUP_REMOVED lines=25> */
[C---:B------:R-:W-:Y:S01]  /*12e10*/  IMAD.U32 R23, R26.reuse, 0x10000, RZ ;  /* 0x000100001a177824 */ /* 0x040fe200078e00ff */
[----:B------:R-:W-:Y:S01]  /*12e20*/  LOP3.LUT R22, R26, 0xffff0000, RZ, 0xc0, !PT ;  /* 0xffff00001a167812 */ /* 0x000fe200078ec0ff */
[----:B------:R-:W-:Y:S01]  /*12e30*/  FMUL.FTZ R11, R11, R31 ;  /* 0x0000001f0b0b7220 */ /* 0x000fe20000410000 */
[----:B------:R-:W-:Y:S01]  /*12e40*/  FMUL.FTZ R28, R28, R33 ;  /* 0x000000211c1c7220 */ /* 0x000fe20000410000 */
[----:B------:R-:W-:Y:S01]  /*12e50*/  SHF.L.U32 R18, R25, 0x10, RZ ;  /* 0x0000001019127819 */ /* 0x000fe200000006ff */
        /* <DEDUP_REMOVED lines=20> */
.L_x_6887:
[----:B------:R-:W-:Y:S05]  /*12fa0*/  BSYNC.RECONVERGENT B0 ;  /* 0x0000000000007941 */ /* 0x000fea0003800200 */
.L_x_6886:
[----:B-----5:R1:W-:Y:S02]  /*12fb0*/  STS.128 [R50+0x3800], R4 ;  /* 0x0038000432007388 */ /* 0x0203e40000000c00 */
.L_x_6827:
[----:B------:R-:W-:Y:S05]  /*12fc0*/  BSYNC.RECONVERGENT B3 ;  /* 0x0000000000037941 */ /* 0x000fea0003800200 */
.L_x_6819:
[----:B------:R-:W-:Y:S01]  /*12fd0*/  IMAD.IADD R54, R47, 0x1, -R54 ;  /* 0x000000012f367824 */ /* 0x000fe200078e0a36 */
[----:B------:R-:W-:Y:S01]  /*12fe0*/  BSSY.RECONVERGENT B0, `(.L_x_6888) ;  /* 0x0000019000007945 */ /* 0x000fe20003800200 */
[C---:B--2-45:R-:W-:Y:S02]  /*12ff0*/  VIADD R3, R100.reuse, 0x40 ;  /* 0x0000004064037836 */ /* 0x074fe40000000000 */
        /* <DEDUP_REMOVED lines=23> */
.L_x_6889:
[----:B------:R-:W-:Y:S05]  /*13170*/  BSYNC.RECONVERGENT B0 ;  /* 0x0000000000007941 */ /* 0x000fea0003800200 */
.L_x_6888:
[C---:B-123--:R-:W-:Y:S01]  /*13180*/  LEA R6, P1, R51.reuse, R221, 0x1 ;  /* 0x000000dd33067211 */ /* 0x04efe200078208ff */
        /* <DEDUP_REMOVED lines=19> */
.L_x_6891:
[----:B------:R-:W-:Y:S05]  /*132c0*/  BSYNC.RECONVERGENT B0 ;  /* 0x0000000000007941 */ /* 0x000fea0003800200 */
.L_x_6890:
        /* <DEDUP_REMOVED lines=16> */
.L_x_6893:
[----:B------:R-:W-:Y:S05]  /*133d0*/  BSYNC.RECONVERGENT B0 ;  /* 0x0000000000007941 */ /* 0x000fea0003800200 */
.L_x_6892:
[----:B------:R-:W-:Y:S01]  /*133e0*/  BSSY.RECONVERGENT B0, `(.L_x_6894) ;  /* 0x0000012000007945 */ /* 0x000fe20003800200 */
[----:B------:R-:W-:Y:S02]  /*133f0*/  ISETP.GE.AND P0, PT, R0, R54, PT ;  /* 0x000000360000720c */ /* 0x000fe40003f06270 */
[----:B------:R-:W-:Y:S01]  /*13400*/  IADD3 R100, PT, PT, R100, 0x70, RZ ;  /* 0x0000007064647810 */ /* 0x000fe20007ffe0ff */
        /* <DEDUP_REMOVED lines=15> */
.L_x_6895:
[----:B------:R-:W-:Y:S05]  /*13500*/  BSYNC.RECONVERGENT B0 ;  /* 0x0000000000007941 */ /* 0x000fea0003800200 */
.L_x_6894:
[----:B------:R-:W-:Y:S01]  /*13510*/  BSSY.RECONVERGENT B0, `(.L_x_6896) ;  /* 0x0000015000007945 */ /* 0x000fe20003800200 */
[----:B------:R-:W-:-:S03]  /*13520*/  ISETP.GE.AND P1, PT, R100, R54, PT ;  /* 0x000000366400720c */ /* 0x000fc60003f26270 */
[----:B------:R-:W-:Y:S10]  /*13530*/  @P3 BRA `(.L_x_6897) ;  /* 0x0000000000483947 */ /* 0x000ff40003800000 */
[----:B------:R-:W-:Y:S01]  /*13540*/  IMAD.MOV.U32 R10, RZ, RZ, R6 ;  /* 0x000000ffff0a7224 */ /* 0x000fe200078e0006 */
[-C--:B------:R-:W-:Y:S01]  /*13550*/  ISETP.GE.AND P4, PT, R14, R228.reuse, PT ;  /* 0x000000e40e00720c */ /* 0x080fe20003f86270 */
[----:B------:R-:W-:Y:S01]  /*13560*/  IMAD.MOV.U32 R11, RZ, RZ, R7 ;  /* 0x000000ffff0b7224 */ /* 0x000fe200078e0007 */
[----:B------:R-:W-:Y:S01]  /*13570*/  ISETP.GE.AND P3, PT, R9, R228, PT ;  /* 0x000000e40900720c */ /* 0x000fe20003f66270 */
[----:B-123--:R-:W-:Y:S02]  /*13580*/  IMAD R4, R217, 0x60, RZ ;  /* 0x00000060d9047824 */ /* 0x00efe400078e02ff */
        /* <DEDUP_REMOVED lines=13> */
.L_x_6897:
[----:B------:R-:W-:Y:S05]  /*13660*/  BSYNC.RECONVERGENT B0 ;  /* 0x0000000000007941 */ /* 0x000fea0003800200 */
.L_x_6896:
        /* <DEDUP_REMOVED lines=16> */
.L_x_6899:
[----:B------:R-:W-:Y:S05]  /*13770*/  BSYNC.RECONVERGENT B0 ;  /* 0x0000000000007941 */ /* 0x000fea0003800200 */
.L_x_6898:
[----:B------:R-:W-:Y:S04]  /*13780*/  BSSY.RECONVERGENT B0, `(.L_x_6900) ;  /* 0x0000014000007945 */ /* 0x000fe80003800200 */
[----:B------:R-:W-:Y:S05]  /*13790*/  @P0 BRA `(.L_x_6901) ;  /* 0x0000000000480947 */ /* 0x000fea0003800000 */
[----:B------:R-:W-:Y:S01]  /*137a0*/  IMAD.MOV.U32 R10, RZ, RZ, R6 ;  /* 0x000000ffff0a7224 */ /* 0x000fe200078e0006 */
[-C--:B------:R-:W-:Y:S01]  /*137b0*/  ISETP.GE.AND P2, PT, R14, R228.reuse, PT ;  /* 0x000000e40e00720c */ /* 0x080fe20003f46270 */
[----:B------:R-:W-:Y:S01]  /*137c0*/  IMAD.MOV.U32 R11, RZ, RZ, R7 ;  /* 0x000000ffff0b7224 */ /* 0x000fe200078e0007 */
[----:B------:R-:W-:Y:S01]  /*137d0*/  ISETP.GE.AND P0, PT, R9, R228, PT ;  /* 0x000000e40900720c */ /* 0x000fe20003f06270 */
[----:B-1234-:R-:W-:Y:S02]  /*137e0*/  IMAD R4, R217, 0xa0, RZ ;  /* 0x000000a0d9047824 */ /* 0x01efe400078e02ff */
        /* <DEDUP_REMOVED lines=13> */
.L_x_6901:
[----:B------:R-:W-:Y:S05]  /*138c0*/  BSYNC.RECONVERGENT B0 ;  /* 0x0000000000007941 */ /* 0x000fea0003800200 */
.L_x_6900:
[----:B------:R-:W-:Y:S04]  /*138d0*/  BSSY.RECONVERGENT B0, `(.L_x_6902) ;  /* 0x0000012000007945 */ /* 0x000fe80003800200 */
[----:B------:R-:W-:Y:S05]  /*138e0*/  @P1 BRA `(.L_x_6903) ;  /* 0x0000000000401947 */ /* 0x000fea0003800000 */
[-C--:B------:R-:W-:Y:S01]  /*138f0*/  ISETP.GE.AND P1, PT, R14, R228.reuse, PT ;  /* 0x000000e40e00720c */ /* 0x080fe20003f26270 */
[----:B-1234-:R-:W-:Y:S01]  /*13900*/  IMAD R4, R217, 0xc0, RZ ;  /* 0x000000c0d9047824 */ /* 0x01efe200078e02ff */
        /* <DEDUP_REMOVED lines=14> */
.L_x_6903:
[----:B------:R-:W-:Y:S05]  /*139f0*/  BSYNC.RECONVERGENT B0 ;  /* 0x0000000000007941 */ /* 0x000fea0003800200 */
.L_x_6902:
[----:B-1234-:R-:W2:Y:S04]  /*13a00*/  LD.E.64 R4, desc[UR6][R132.64+0x1c0] ;  /* 0x0001c00684047980 */ /* 0x01eea8000c101b00 */
[----:B------:R-:W3:Y:S01]  /*13a10*/  LD.E.64 R10, desc[UR6][R132.64+0x1b8] ;  /* 0x0001b806840a7980 */ /* 0x000ee2000c101b00 */
[----:B------:R-:W-:Y:S02]  /*13a20*/  MOV R6, R225 ;  /* 0x000000e100067202 */ /* 0x000fe40000000f00 */
[----:B------:R-:W-:Y:S01]  /*13a30*/  MOV R7, RZ ;  /* 0x000000ff00077202 */ /* 0x000fe20000000f00 */
[----:B------:R-:W4:Y:S04]  /*13a40*/  LD.E R231, desc[UR6][R132.64+0xd8] ;  /* 0x0000d80684e77980 */ /* 0x000f28000c101900 */
        /* <DEDUP_REMOVED lines=8> */
[----:B------:R-:W2:Y:S01]  /*13ad0*/  LD.E R4, desc[UR6][R10.64] ;  /* 0x000000060a047980 */ /* 0x000ea2000c101900 */
[----:B----4-:R-:W2:Y:S01]  /*13ae0*/  MUFU.RCP R231, R231 ;  /* 0x000000e700e77308 */ /* 0x010ea20000001000 */
        /* <DEDUP_REMOVED lines=22> */
.L_x_6905:
[----:B------:R1:W-:Y:S04]  /*13c50*/  STS.128 [R50+0xc000], RZ ;  /* 0x00c000ff32007388 */ /* 0x0003e80000000c00 */
[----:B------:R1:W-:Y:S02]  /*13c60*/  STS.128 [R50+0x10000], RZ ;  /* 0x010000ff32007388 */ /* 0x0003e40000000c00 */
.L_x_6906:
[----:B------:R-:W-:Y:S05]  /*13c70*/  BSYNC.RECONVERGENT B0 ;  /* 0x0000000000007941 */ /* 0x000fea0003800200 */
.L_x_6904:
        /* <DEDUP_REMOVED lines=25> */
.L_x_6908:
[----:B------:R-:W-:Y:S05]  /*13e10*/  BSYNC.RECONVERGENT B0 ;  /* 0x0000000000007941 */ /* 0x000fea0003800200 */
.L_x_6907:
        /* <DEDUP_REMOVED lines=18> */
.L_x_6910:
[----:B------:R-:W-:Y:S05]  /*13f40*/  BSYNC.RECONVERGENT B0 ;  /* 0x0000000000007941 */ /* 0x000fea0003800200 */
.L_x_6909:
[----:B------:R1:W-:Y:S01]  /*13f50*/  @P0 STS.128 [R50+0xd800], RZ ;  /* 0x00d800ff32000388 */ /* 0x0003e20000000c00 */
[----:B------:R-:W-:Y:S01]  /*13f60*/  BSSY.RECONVERGENT B0, `(.L_x_6911) ;  /* 0x0000012000007945 */ /* 0x000fe20003800200 */
[----:B------:R-:W-:Y:S02]  /*13f70*/  ISETP.GE.AND P3, PT, R100, R54, PT ;  /* 0x000000366400720c */ /* 0x000fe40003f66270 */
        /* <DEDUP_REMOVED lines=16> */
.L_x_6912:
[----:B------:R-:W-:Y:S05]  /*14080*/  BSYNC.RECONVERGENT B0 ;  /* 0x0000000000007941 */ /* 0x000fea0003800200 */
.L_x_6911:
[----:B------:R1:W-:Y:S01]  /*14090*/  @P6 STS.128 [R50+0xe000], RZ ;  /* 0x00e000ff32006388 */ /* 0x0003e20000000c00 */
[----:B------:R-:W-:Y:S03]  /*140a0*/  BSSY.RECONVERGENT B0, `(.L_x_6913) ;  /* 0x0000014000007945 */ /* 0x000fe60003800200 */
[----:B------:R1:W-:Y:S01]  /*140b0*/  @P6 STS.128 [R50+0x12000], RZ ;  /* 0x012000ff32006388 */ /* 0x0003e20000000c00 */
[----:B------:R-:W-:Y:S05]  /*140c0*/  @P6 BRA `(.L_x_6914) ;  /* 0x0000000000446947 */ /* 0x000fea0003800000 */
        /* <DEDUP_REMOVED lines=17> */
.L_x_6914:
[----:B------:R-:W-:Y:S05]  /*141e0*/  BSYNC.RECONVERGENT B0 ;  /* 0x0000000000007941 */ /* 0x000fea0003800200 */
.L_x_6913:
        /* <DEDUP_REMOVED lines=18> */
.L_x_6916:
[----:B------:R-:W-:Y:S05]  /*14310*/  BSYNC.RECONVERGENT B0 ;  /* 0x0000000000007941 */ /* 0x000fea0003800200 */
.L_x_6915:
        /* <DEDUP_REMOVED lines=21> */
.L_x_6918:
[----:B------:R-:W-:Y:S05]  /*14470*/  BSYNC.RECONVERGENT B0 ;  /* 0x0000000000007941 */ /* 0x000fea0003800200 */
.L_x_6917:
        /* <DEDUP_REMOVED lines=19> */
.L_x_6920:
[----:B------:R-:W-:Y:S05]  /*145b0*/  BSYNC.RECONVERGENT B0 ;  /* 0x0000000000007941 */ /* 0x000fea0003800200 */
.L_x_6919:
[----:B------:R-:W4:Y:S01]  /*145c0*/  S2UR UR8, SR_CgaCtaId ;  /* 0x00000000000879c3 */ /* 0x000f220000008800 */
[----:B---3--:R-:W-:Y:S01]  /*145d0*/  SHF.R.U32.HI R210, RZ, 0x1, R208 ;  /* 0x00000001ffd27819 */ /* 0x008fe200000116d0 */
[C---:B------:R-:W-:Y:S01]  /*145e0*/  IMAD.SHL.U32 R39, R208.reuse, 0x40, RZ ;  /* 0x00000040d0277824 */ /* 0x040fe200078e00ff */
[C---:B------:R-:W-:Y:S01]  /*145f0*/  LOP3.LUT R0, R208.reuse, 0x8, RZ, 0xc0, !PT ;  /* 0x00000008d0007812 */ /* 0x040fe200078ec0ff */
[----:B------:R-:W-:Y:S01]  /*14600*/  IMAD.SHL.U32 R211, R208, 0x20, RZ ;  /* 0x00000020d0d37824 */ /* 0x000fe200078e00ff */
        /* <DEDUP_REMOVED lines=9> */
[----:B-1----:R-:W3:Y:S01]  /*146a0*/  LD.E R3, desc[UR6][R132.64+0x18c] ;  /* 0x00018c0684037980 */ /* 0x002ee2000c101900 */
[----:B------:R-:W-:-:S02]  /*146b0*/  LOP3.LUT R204, R211, 0x200, R39, 0xf8, !PT ;  /* 0x00000200d3cc7812 */ /* 0x000fc400078ef827 */
[-C--:B------:R-:W-:Y:S01]  /*146c0*/  LOP3.LUT R38, R38, R209.reuse, RZ, 0x3c, !PT ;  /* 0x000000d126267212 */ /* 0x080fe200078e3cff */
[----:B------:R-:W0:Y:S01]  /*146d0*/  LDGDEPBAR ;  /* 0x00000000000079af */ /* 0x000e220000000000 */
[----:B------:R-:W-:Y:S02]  /*146e0*/  LOP3.LUT R124, R39, 0x400, RZ, 0xc0, !PT ;  /* 0x00000400277c7812 */ /* 0x000fe400078ec0ff */
[----:B------:R-:W-:Y:S02]  /*146f0*/  LOP3.LUT R0, R0, R209, RZ, 0x3c, !PT ;  /* 0x000000d100007212 */ /* 0x000fe400078e3cff */
[----:B------:R-:W-:Y:S01]  /*14700*/  LOP3.LUT R204, R204, R38, RZ, 0xfc, !PT ;  /* 0x00000026cccc7212 */ /* 0x000fe200078efcff */
[----:B----4-:R-:W-:Y:S01]  /*14710*/  ULEA UR8, UR8, UR4, 0x18 ;  /* 0x0000000408087291 */ /* 0x010fe2000f8ec0ff */
[----:B------:R-:W-:Y:S01]  /*14720*/  LOP3.LUT P0, RZ, R208, 0x2, RZ, 0xc0, !PT ;  /* 0x00000002d0ff7812 */ /* 0x000fe2000780c0ff */
[----:B------:R-:W-:-:S03]  /*14730*/  IMAD R124, R0, 0x2, R124 ;  /* 0x00000002007c7824 */ /* 0x000fc600078e027c */
[----:B------:R-:W-:Y:S01]  /*14740*/  SEL R197, R197, 0xffffffe0, !P0 ;  /* 0xffffffe0c5c57807 */ /* 0x000fe20004000000 */
[----:B------:R-:W-:Y:S01]  /*14750*/  VIADD R203, R124, UR8 ;  /* 0x000000087ccb7c36 */ /* 0x000fe20008000000 */
[----:B------:R-:W-:Y:S02]  /*14760*/  LEA R204, R204, UR8, 0x1 ;  /* 0x00000008cccc7c11 */ /* 0x000fe4000f8e08ff */
[----:B------:R-:W-:Y:S01]  /*14770*/  LDSM.16.M88.4 R88, [R124+UR8+0x5000] ;  /* 0x005000087c58783b */ /* 0x000fe20008000200 */
[--C-:B------:R-:W-:Y:S01]  /*14780*/  IMAD.IADD R172, R203, 0x1, R197.reuse ;  /* 0x00000001cbac7824 */ /* 0x100fe200078e02c5 */
[----:B------:R-:W-:Y:S01]  /*14790*/  LOP3.LUT P0, R196, R208, 0x4, RZ, 0xc0, !PT ;  /* 0x00000004d0c47812 */ /* 0x000fe2000780c0ff */
[----:B------:R-:W-:Y:S01]  /*147a0*/  IMAD.IADD R36, R204, 0x1, R197 ;  /* 0x00000001cc247824 */ /* 0x000fe200078e02c5 */
[----:B--2---:R-:W1:Y:S02]  /*147b0*/  LDSM.16.M88.4 R48, [R204] ;  /* 0x00000000cc30783b */ /* 0x004e640000000200 */
[----:B------:R-:W-:-:S02]  /*147c0*/  SEL R37, R37, 0xffffffc0, !P0 ;  /* 0xffffffc025257807 */ /* 0x000fc40004000000 */
[----:B------:R-:W-:Y:S03]  /*147d0*/  LDSM.16.M88.4 R24, [R36] ;  /* 0x000000002418783b */ /* 0x000fe60000000200 */
[--C-:B------:R-:W-:Y:S01]  /*147e0*/  IMAD.IADD R202, R204, 0x1, R37.reuse ;  /* 0x00000001ccca7824 */ /* 0x100fe200078e0225 */
[----:B------:R-:W-:Y:S01]  /*147f0*/  LDSM.16.M88.4 R4, [R172+0x5000] ;  /* 0x00500000ac04783b */ /* 0x000fe20000000200 */
[----:B------:R-:W-:-:S03]  /*14800*/  IMAD.IADD R2, R203, 0x1, R37 ;  /* 0x00000001cb027824 */ /* 0x000fc600078e0225 */
[----:B------:R-:W2:Y:S04]  /*14810*/  LDSM.16.M88.4 R8, [R124+UR8+0x4000] ;  /* 0x004000087c08783b */ /* 0x000ea80008000200 */
[----:B------:R-:W4:Y:S04]  /*14820*/  LDSM.16.M88.4 R96, [R124+UR8+0x4800] ;  /* 0x004800087c60783b */ /* 0x000f280008000200 */
[----:B------:R-:W4:Y:S04]  /*14830*/  LDSM.16.M88.4 R80, [R124+UR8+0x5800] ;  /* 0x005800087c50783b */ /* 0x000f280008000200 */
[----:B------:R-:W4:Y:S04]  /*14840*/  LDSM.16.M88.4 R72, [R124+UR8+0x6000] ;  /* 0x006000087c48783b */ /* 0x000f280008000200 */
[----:B------:R-:W4:Y:S04]  /*14850*/  LDSM.16.M88.4 R64, [R124+UR8+0x6800] ;  /* 0x006800087c40783b */ /* 0x000f280008000200 */
[----:B------:R-:W4:Y:S04]  /*14860*/  LDSM.16.M88.4 R32, [R172+0x4000] ;  /* 0x00400000ac20783b */ /* 0x000f280000000200 */
[----:B------:R-:W4:Y:S01]  /*14870*/  LDSM.16.M88.4 R28, [R172+0x4800] ;  /* 0x00480000ac1c783b */ /* 0x000f220000000200 */
[C---:B-1----:R-:W-:Y:S03]  /*14880*/  HMMA.16816.F32.BF16 R92, R48.reuse, R88, RZ ;  /* 0x00000058305c723c */ /* 0x042fe600000418ff */
[----:B------:R-:W1:Y:S04]  /*14890*/  LDSM.16.M88.4 R20, [R172+0x5800] ;  /* 0x00580000ac14783b */ /* 0x000e680000000200 */
[----:B------:R-:W1:Y:S01]  /*148a0*/  LDSM.16.M88.4 R16, [R172+0x6000] ;  /* 0x00600000ac10783b */ /* 0x000e620000000200 */
[C---:B------:R-:W-:Y:S03]  /*148b0*/  HMMA.16816.F32.BF16 R88, R48.reuse, R90, RZ ;  /* 0x0000005a3058723c */ /* 0x040fe600000418ff */
[----:B------:R-:W-:Y:S04]  /*148c0*/  LDSM.16.M88.4 R56, [R124+UR8+0x7000] ;  /* 0x007000087c38783b */ /* 0x000fe80008000200 */
[----:B------:R-:W-:Y:S01]  /*148d0*/  LDSM.16.M88.4 R40, [R124+UR8+0x7800] ;  /* 0x007800087c28783b */ /* 0x000fe20008000200 */
[----:B--2---:R-:W-:Y:S01]  /*148e0*/  HMMA.16816.F32.BF16 R12, R48, R8, RZ ;  /* 0x00000008300c723c */ /* 0x004fe200000418ff */
[----:B------:R-:W-:-:S02]  /*148f0*/  IMAD.IADD R201, R197, 0x1, R202 ;  /* 0x00000001c5c97824 */ /* 0x000fc400078e02ca */
[----:B------:R-:W-:Y:S01]  /*14900*/  LDSM.16.M88.4 R112, [R2+0x5000] ;  /* 0x005000000270783b */ /* 0x000fe20000000200 */
[----:B------:R-:W-:-:S03]  /*14910*/  IMAD.IADD R0, R197, 0x1, R2 ;  /* 0x00000001c5007824 */ /* 0x000fc600078e0202 */
[----:B------:R-:W-:Y:S01]  /*14920*/  LDSM.16.M88.4 R108, [R2+0x5800] ;  /* 0x00580000026c783b */ /* 0x000fe20000000200 */
[C---:B------:R-:W-:Y:S03]  /*14930*/  HMMA.16816.F32.BF16 R92, R24.reuse, R4, R92 ;  /* 0x00000004185c723c */ /* 0x040fe6000004185c */
[----:B------:R-:W-:Y:S04]  /*14940*/  LDSM.16.M88.4 R104, [R2+0x6000] ;  /* 0x006000000268783b */ /* 0x000fe80000000200 */
[----:B------:R-:W-:Y:S01]  /*14950*/  LDSM.16.M88.4 R120, [R0+0x5800] ;  /* 0x005800000078783b */ /* 0x000fe20000000200 */
[----:B------:R-:W-:Y:S03]  /*14960*/  HMMA.16816.F32.BF16 R88, R24, R6, R88 ;  /* 0x000000061858723c */ /* 0x000fe60000041858 */
[----:B------:R-:W2:Y:S04]  /*14970*/  LDSM.16.M88.4 R4, [R172+0x6800] ;  /* 0x00680000ac04783b */ /* 0x000ea80000000200 */
[----:B------:R-:W-:Y:S01]  /*14980*/  LDSM.16.M88.4 R116, [R0+0x6000] ;  /* 0x006000000074783b */ /* 0x000fe20000000200 */
[C---:B----4-:R-:W-:Y:S03]  /*14990*/  HMMA.16816.F32.BF16 R100, R48.reuse, R96, RZ ;  /* 0x000000603064723c */ /* 0x050fe600000418ff */
[----:B------:R-:W-:Y:S04]  /*149a0*/  LDSM.16.M88.4 R136, [R202+0x2000] ;  /* 0x00200000ca88783b */ /* 0x000fe80000000200 */
        /* <DEDUP_REMOVED lines=8> */
[----:B------:R-:W-:Y:S08]  /*14a30*/  HMMA.16816.F32.BF16 R64, R48, R66, RZ ;  /* 0x000000423040723c */ /* 0x000ff000000418ff */
[C---:B------:R-:W-:Y:S08]  /*14a40*/  HMMA.16816.F32.BF16 R12, R24.reuse, R32, R12 ;  /* 0x00000020180c723c */ /* 0x040ff0000004180c */
[C---:B------:R-:W-:Y:S01]  /*14a50*/  HMMA.16816.F32.BF16 R8, R24.reuse, R34, R8 ;  /* 0x000000221808723c */ /* 0x040fe20000041808 */
[----:B------:R-:W4:Y:S07]  /*14a60*/  LDSM.16.M88.4 R32, [R172+0x7000] ;  /* 0x00700000ac20783b */ /* 0x000f2e0000000200 */
[C---:B------:R-:W-:Y:S08]  /*14a70*/  HMMA.16816.F32.BF16 R100, R24.reuse, R28, R100 ;  /* 0x0000001c1864723c */ /* 0x040ff00000041864 */
[C---:B------:R-:W-:Y:S01]  /*14a80*/  HMMA.16816.F32.BF16 R96, R24.reuse, R30, R96 ;  /* 0x0000001e1860723c */ /* 0x040fe20000041860 */
[----:B------:R-:W4:Y:S07]  /*14a90*/  LDSM.16.M88.4 R28, [R172+0x7800] ;  /* 0x00780000ac1c783b */ /* 0x000f2e0000000200 */
[C---:B-1----:R-:W-:Y:S08]  /*14aa0*/  HMMA.16816.F32.BF16 R84, R24.reuse, R20, R84 ;  /* 0x000000141854723c */ /* 0x042ff00000041854 */
[C---:B------:R-:W-:Y:S01]  /*14ab0*/  HMMA.16816.F32.BF16 R80, R24.reuse, R22, R80 ;  /* 0x000000161850723c */ /* 0x040fe20000041850 */
[----:B------:R-:W-:Y:S07]  /*14ac0*/  LDSM.16.M88.4 R20, [R202] ;  /* 0x00000000ca14783b */ /* 0x000fee0000000200 */
        /* <DEDUP_REMOVED lines=21> */
[C---:B--2---:R-:W-:Y:S08]  /*14c20*/  HMMA.16816.F32.BF16 R100, R20.reuse, R4, R100 ;  /* 0x000000041464723c */ /* 0x044ff00000041864 */
        /* <DEDUP_REMOVED lines=38> */
[----:B------:R-:W-:Y:S04]  /*14e90*/  LDSM.16.M88.4 R112, [R124+UR8+0xb800] ;  /* 0x00b800087c70783b */ /* 0x000fe80008000200 */
[----:B------:R-:W-:Y:S03]  /*14ea0*/  LDSM.16.M88.4 R124, [R2+0x9000] ;  /* 0x00900000027c783b */ /* 0x000fe60000000200 */
        /* <DEDUP_REMOVED lines=56> */
[----:B------:R-:W-:Y:S03]  /*15230*/  LDSM.16.M88.4 R20, [R0+0xa000] ;  /* 0x00a000000014783b */ /* 0x000fe60000000200 */
[C---:B---3--:R-:W-:Y:S08]  /*15240*/  HMMA.16816.F32.BF16 R12, R136.reuse, R16, R12 ;  /* 0x00000010880c723c */ /* 0x048ff0000004180c */
[C---:B------:R-:W-:Y:S01]  /*15250*/  HMMA.16816.F32.BF16 R8, R136.reuse, R18, R8 ;  /* 0x000000128808723c */ /* 0x040fe20000041808 */
[----:B------:R-:W1:Y:S07]  /*15260*/  LDSM.16.M88.4 R16, [R0+0xa800] ;  /* 0x00a800000010783b */ /* 0x000e6e0000000200 */
[C---:B------:R-:W-:Y:S08]  /*15270*/  HMMA.16816.F32.BF16 R76, R136.reuse, R116, R76 ;  /* 0x00000074884c723c */ /* 0x040ff0000004184c */
[C---:B------:R-:W-:Y:S08]  /*15280*/  HMMA.16816.F32.BF16 R72, R136.reuse, R118, R72 ;  /* 0x000000768848723c */ /* 0x040ff00000041848 */
[C---:B------:R-:W-:Y:S01]  /*15290*/  HMMA.16816.F32.BF16 R116, R136.reuse, R112, R68 ;  /* 0x000000708874723c */ /* 0x040fe20000041844 */
[----:B------:R-:W-:Y:S07]  /*152a0*/  LDSM.16.M88.4 R68, [R0+0xb000] ;  /* 0x00b000000044783b */ /* 0x000fee0000000200 */
[----:B------:R-:W-:-:S12]  /*152b0*/  HMMA.16816.F32.BF16 R64, R136, R114, R64 ;  /* 0x000000728840723c */ /* 0x000fd80000041840 */
[----:B-1----:R-:W-:Y:S01]  /*152c0*/  HMMA.16816.F32.BF16 R116, R4, R16, R116 ;  /* 0x000000100474723c */ /* 0x002fe20000041874 */
[----:B------:R-:W-:-:S04]  /*152d0*/  LOP3.LUT R16, R208, 0x38, RZ, 0xc0, !PT ;  /* 0x00000038d0107812 */ /* 0x000fc800078ec0ff */
[----:B------:R-:W-:-:S03]  /*152e0*/  LOP3.LUT R16, R16, 0x1c0, R135, 0xf8, !PT ;  /* 0x000001c010107812 */ /* 0x000fc600078ef887 */
[----:B------:R-:W-:Y:S01]  /*152f0*/  HMMA.16816.F32.BF16 R100, R136, R128, R100 ;  /* 0x000000808864723c */ /* 0x000fe20000041864 */
[----:B------:R-:W-:Y:S01]  /*15300*/  LOP3.LUT R245, R16, R209, RZ, 0x3c, !PT ;  /* 0x000000d110f57212 */ /* 0x000fe200078e3cff */
[----:B------:R-:W-:-:S03]  /*15310*/  IMAD.SHL.U32 R16, R208, 0x2, RZ ;  /* 0x00000002d0107824 */ /* 0x000fc600078e00ff */
[----:B------:R-:W-:Y:S02]  /*15320*/  LOP3.LUT R245, R245, 0x1e00, R135, 0xf8, !PT ;  /* 0x00001e00f5f57812 */ /* 0x000fe400078ef887 */
[----:B------:R-:W-:Y:S01]  /*15330*/  LOP3.LUT R135, R16, 0x6, RZ, 0xc0, !PT ;  /* 0x0000000610877812 */ /* 0x000fe200078ec0ff */
[----:B------:R-:W-:Y:S01]  /*15340*/  HMMA.16816.F32.BF16 R64, R4, R18, R64 ;  /* 0x000000120440723c */ /* 0x000fe20000041840 */
[----:B------:R-:W1:Y:S01]  /*15350*/  LDSM.16.M88.4 R16, [R0+0xb800] ;  /* 0x00b800000010783b */ /* 0x000e620000000200 */
[----:B------:R-:W-:-:S06]  /*15360*/  SHF.R.U32.HI R199, RZ, 0x2, R208 ;  /* 0x00000002ffc77819 */ /* 0x000fcc00000116d0 */
[C---:B------:R-:W-:Y:S08]  /*15370*/  HMMA.16816.F32.BF16 R96, R136.reuse, R130, R96 ;  /* 0x000000828860723c */ /* 0x040ff00000041860 */
[----:B------:R-:W-:Y:S01]  /*15380*/  HMMA.16816.F32.BF16 R84, R136, R120, R84 ;  /* 0x000000788854723c */ /* 0x000fe20000041854 */
[----:B------:R-:W-:-:S07]  /*15390*/  LOP3.LUT R199, R199, 0x7, RZ, 0xc0, !PT ;  /* 0x00000007c7c77812 */ /* 0x000fce00078ec0ff */
[----:B------:R-:W-:Y:S01]  /*153a0*/  HMMA.16816.F32.BF16 R80, R136, R122, R80 ;  /* 0x0000007a8850723c */ /* 0x000fe20000041850 */
[----:B------:R-:W-:-:S07]  /*153b0*/  LOP3.LUT R198, R210, 0x1f0, RZ, 0xc0, !PT ;  /* 0x000001f0d2c67812 */ /* 0x000fce00078ec0ff */
[----:B------:R-:W-:Y:S08]  /*153c0*/  HMMA.16816.F32.BF16 R12, R4, R40, R12 ;  /* 0x00000028040c723c */ /* 0x000ff0000004180c */
[C---:B------:R-:W-:Y:S08]  /*153d0*/  HMMA.16816.F32.BF16 R92, R136.reuse, R124, R92 ;  /* 0x0000007c885c723c */ /* 0x040ff0000004185c */
[C---:B------:R-:W-:Y:S08]  /*153e0*/  HMMA.16816.F32.BF16 R88, R136.reuse, R126, R88 ;  /* 0x0000007e8858723c */ /* 0x040ff00000041858 */
[C---:B------:R-:W-:Y:S08]  /*153f0*/  HMMA.16816.F32.BF16 R60, R136.reuse, R108, R60 ;  /* 0x0000006c883c723c */ /* 0x040ff0000004183c */
[C---:B------:R-:W-:Y:S08]  /*15400*/  HMMA.16816.F32.BF16 R56, R136.reuse, R110, R56 ;  /* 0x0000006e8838723c */ /* 0x040ff00000041838 */
[C---:B------:R-:W-:Y:S08]  /*15410*/  HMMA.16816.F32.BF16 R52, R136.reuse, R104, R52 ;  /* 0x000000688834723c */ /* 0x040ff00000041834 */
[----:B------:R-:W-:Y:S01]  /*15420*/  HMMA.16816.F32.BF16 R48, R136, R106, R48 ;  /* 0x0000006a8830723c */ /* 0x000fe20000041830 */
[----:B------:R-:W-:-:S07]  /*15430*/  VIADD R136, R45, 0xffffffff ;  /* 0xffffffff2d887836 */ /* 0x000fce0000000000 */
[----:B------:R-:W-:Y:S01]  /*15440*/  HMMA.16816.F32.BF16 R100, R4, R32, R100 ;  /* 0x000000200464723c */ /* 0x000fe20000041864 */
[----:B------:R-:W-:-:S07]  /*15450*/  LOP3.LUT R105, R199, R198, RZ, 0xfc, !PT ;  /* 0x000000c6c7697212 */ /* 0x000fce00078efcff */
[----:B------:R-:W-:Y:S01]  /*15460*/  HMMA.16816.F32.BF16 R76, R4, R20, R76 ;  /* 0x00000014044c723c */ /* 0x000fe2000004184c */
[----:B------:R-:W-:Y:S01]  /*15470*/  IMAD.SHL.U32 R20, R136, 0x80, RZ ;  /* 0x0000008088147824 */ /* 0x000fe200078e00ff */
[----:B-----5:R-:W-:Y:S01]  /*15480*/  IADD3 R140, PT, PT, R47, -R229, -R140 ;  /* 0x800000e52f8c7210 */ /* 0x020fe20007ffe88c */
[----:B------:R-:W-:-:S05]  /*15490*/  IMAD R237, R227, 0x40, R105 ;  /* 0x00000040e3ed7824 */ /* 0x000fca00078e0269 */
[----:B------:R-:W-:Y:S01]  /*154a0*/  HMMA.16816.F32.BF16 R8, R4, R42, R8 ;  /* 0x0000002a0408723c */ /* 0x000fe20000041808 */
[----:B------:R-:W-:-:S07]  /*154b0*/  IMAD.IADD R105, R46, 0x1, R105 ;  /* 0x000000012e697824 */ /* 0x000fce00078e0269 */
[C---:B------:R-:W-:Y:S01]  /*154c0*/  HMMA.16816.F32.BF16 R72, R4.reuse, R22, R72 ;  /* 0x000000160448723c */ /* 0x040fe20000041848 */
[----:B------:R-:W-:Y:S01]  /*154d0*/  IADD3 R134, PT, PT, R134, R47, -R229 ;  /* 0x0000002f86867210 */ /* 0x000fe20007ffe8e5 */
[-C--:B------:R-:W-:Y:S01]  /*154e0*/  FMUL.FTZ R170, R116, R3.reuse ;  /* 0x0000000374aa7220 */ /* 0x080fe20000410000 */
[-C--:B------:R-:W-:Y:S01]  /*154f0*/  FMUL.FTZ R117, R117, R3.reuse ;  /* 0x0000000375757220 */ /* 0x080fe20000410000 */
[-C--:B------:R-:W-:Y:S01]  /*15500*/  FMUL.FTZ R64, R64, R3.reuse ;  /* 0x0000000340407220 */ /* 0x080fe20000410000 */
[-C--:B------:R-:W-:Y:S01]  /*15510*/  FMUL.FTZ R65, R65, R3.reuse ;  /* 0x0000000341417220 */ /* 0x080fe20000410000 */
[-C--:B------:R-:W-:Y:S01]  /*15520*/  FMUL.FTZ R118, R118, R3.reuse ;  /* 0x0000000376767220 */ /* 0x080fe20000410000 */
[----:B------:R-:W-:Y:S01]  /*15530*/  FMUL.FTZ R66, R66, R3 ;  /* 0x0000000342427220 */ /* 0x000fe20000410000 */
[----:B------:R-:W-:Y:S01]  /*15540*/  HMMA.16816.F32.BF16 R96, R4, R34, R96 ;  /* 0x000000220460723c */ /* 0x000fe20000041860 */
[----:B------:R-:W-:Y:S01]  /*15550*/  LOP3.LUT R35, R20, R135, RZ, 0xfc, !PT ;  /* 0x0000008714237212 */ /* 0x000fe200078efcff */
[-C--:B------:R-:W-:Y:S01]  /*15560*/  FMUL.FTZ R119, R119, R3.reuse ;  /* 0x0000000377777220 */ /* 0x080fe20000410000 */
[----:B------:R-:W-:Y:S01]  /*15570*/  FMUL.FTZ R67, R67, R3 ;  /* 0x0000000343437220 */ /* 0x000fe20000410000 */
[----:B------:R-:W-:-:S04]  /*15580*/  DEPBAR.LE SB0, 0x0 ;  /* 0x000080000000791a */ /* 0x000fc80000000000 */
[C---:B------:R-:W-:Y:S01]  /*15590*/  HMMA.16816.F32.BF16 R84, R4.reuse, R24, R84 ;  /* 0x000000180454723c */ /* 0x040fe20000041854 */
[----:B------:R-:W-:Y:S02]  /*155a0*/  IMAD.IADD R153, R35, 0x1, R229 ;  /* 0x0000000123997824 */ /* 0x000fe400078e02e5 */
[-C--:B------:R-:W-:Y:S01]  /*155b0*/  FMUL.FTZ R13, R13, R3.reuse ;  /* 0x000000030d0d7220 */ /* 0x080fe20000410000 */
[-C--:B------:R-:W-:Y:S02]  /*155c0*/  FMUL.FTZ R100, R100, R3.reuse ;  /* 0x0000000364647220 */ /* 0x080fe40000410000 */
[C-C-:B------:R-:W-:Y:S02]  /*155d0*/  IADD3 R152, PT, PT, R105.reuse, -0x1, -R153.reuse ;  /* 0xffffffff69987810 */ /* 0x140fe40007ffe899 */
[----:B------:R-:W-:Y:S01]  /*155e0*/  HMMA.16816.F32.BF16 R80, R4, R26, R80 ;  /* 0x0000001a0450723c */ /* 0x000fe20000041850 */
[----:B------:R-:W-:Y:S01]  /*155f0*/  IADD3 R150, PT, PT, R105, -0x10, -R153 ;  /* 0xfffffff069967810 */ /* 0x000fe20007ffe899 */
[----:B------:R-:W2:Y:S01]  /*15600*/  MUFU.TANH R112, R13 ;  /* 0x0000000d00707308 */ /* 0x000ea20000002400 */
[----:B------:R-:W-:Y:S01]  /*15610*/  IABS R152, R152 ;  /* 0x0000009800987213 */ /* 0x000fe20000000000 */
[----:B------:R-:W-:Y:S01]  /*15620*/  FMUL.FTZ R101, R101, R3 ;  /* 0x0000000365657220 */ /* 0x000fe20000410000 */
[----:B------:R-:W-:-:S05]  /*15630*/  IABS R150, R150 ;  /* 0x0000009600967213 */ /* 0x000fca0000000000 */
[----:B------:R-:W3:Y:S01]  /*15640*/  MUFU.TANH R148, R100 ;  /* 0x0000006400947308 */ /* 0x000ee20000002400 */
[----:B-1----:R-:W-:Y:S01]  /*15650*/  HMMA.16816.F32.BF16 R52, R4, R16, R52 ;  /* 0x000000100434723c */ /* 0x002fe20000041834 */
[-C--:B------:R-:W-:Y:S01]  /*15660*/  FMUL.FTZ R85, R85, R3.reuse ;  /* 0x0000000355557220 */ /* 0x080fe20000410000 */
[----:B------:R-:W-:Y:S02]  /*15670*/  IMAD.MOV.U32 R16, RZ, RZ, R152 ;  /* 0x000000ffff107224 */ /* 0x000fe400078e0098 */
[----:B------:R-:W-:-:S03]  /*15680*/  FMUL.FTZ R84, R84, R3 ;  /* 0x0000000354547220 */ /* 0x000fc60000410000 */
[----:B------:R-:W1:Y:S01]  /*15690*/  MUFU.TANH R147, R101 ;  /* 0x0000006500937308 */ /* 0x000e620000002400 */
[----:B------:R-:W-:Y:S01]  /*156a0*/  HMMA.16816.F32.BF16 R48, R4, R18, R48 ;  /* 0x000000120430723c */ /* 0x000fe20000041830 */
[----:B------:R-:W-:Y:S02]  /*156b0*/  IADD3 R110, PT, PT, R105, -0x11, -R153 ;  /* 0xffffffef696e7810 */ /* 0x000fe40007ffe899 */
[----:B------:R-:W-:-:S05]  /*156c0*/  I2FP.F32.S32 R16, R16 ;  /* 0x0000001000107245 */ /* 0x000fca0000201400 */
[C---:B------:R-:W-:Y:S01]  /*156d0*/  HMMA.16816.F32.BF16 R92, R4.reuse, R28, R92 ;  /* 0x0000001c045c723c */ /* 0x040fe2000004185c */
[----:B------:R-:W-:Y:S07]  /*156e0*/  MUFU.TANH R176, R84 ;  /* 0x0000005400b07308 */ /* 0x000fee0000002400 */
[----:B------:R-:W-:Y:S01]  /*156f0*/  HMMA.16816.F32.BF16 R88, R4, R30, R88 ;  /* 0x0000001e0458723c */ /* 0x000fe20000041858 */
[----:B------:R-:W-:-:S07]  /*15700*/  IMAD.IADD R240, R237, 0x1, R140 ;  /* 0x00000001edf07824 */ /* 0x000fce00078e028c */
[----:B------:R-:W-:Y:S01]  /*15710*/  HMMA.16816.F32.BF16 R60, R4, R68, R60 ;  /* 0x00000044043c723c */ /* 0x000fe2000004183c */
[----:B------:R-:W-:-:S07]  /*15720*/  IADD3 R109, PT, PT, R105, -0x18, -R153 ;  /* 0xffffffe8696d7810 */ /* 0x000fce0007ffe899 */
[----:B------:R-:W-:Y:S01]  /*15730*/  HMMA.16816.F32.BF16 R56, R4, R70, R56 ;  /* 0x000000460438723c */ /* 0x000fe20000041838 */
[----:B------:R-:W-:Y:S01]  /*15740*/  IMAD.MOV.U32 R6, RZ, RZ, R150 ;  /* 0x000000ffff067224 */ /* 0x000fe200078e0096 */
[----:B------:R-:W4:Y:S01]  /*15750*/  MUFU.TANH R4, R85 ;  /* 0x0000005500047308 */ /* 0x000f220000002400 */
[----:B------:R-:W-:-:S03]  /*15760*/  IADD3 R111, PT, PT, R105, -0x20, -R153 ;  /* 0xffffffe0696f7810 */ /* 0x000fc60007ffe899 */
[----:B------:R-:W-:Y:S01]  /*15770*/  I2FP.F32.S32 R6, R6 ;  /* 0x0000000600067245 */ /* 0x000fe20000201400 */
[-C--:B------:R-:W-:Y:S01]  /*15780*/  FMUL.FTZ R5, R80, R3.reuse ;  /* 0x0000000350057220 */ /* 0x080fe20000410000 */
[C-C-:B------:R-:W-:Y:S02]  /*15790*/  IADD3 R140, PT, PT, R105.reuse, -0x31, -R153.reuse ;  /* 0xffffffcf698c7810 */ /* 0x140fe40007ffe899 */
[----:B------:R-:W-:Y:S01]  /*157a0*/  IABS R110, R110 ;  /* 0x0000006e006e7213 */ /* 0x000fe20000000000 */
[----:B------:R-:W-:Y:S01]  /*157b0*/  FMUL.FTZ R17, R12, R3 ;  /* 0x000000030c117220 */ /* 0x000fe20000410000 */
[----:B------:R-:W-:Y:S01]  /*157c0*/  IADD3 R107, PT, PT, R105, -0x30, -R153 ;  /* 0xffffffd0696b7810 */ /* 0x000fe20007ffe899 */
[C---:B--2---:R-:W-:Y:S01]  /*157d0*/  FFMA.FTZ R16, -R231.reuse, R16, R112 ;  /* 0x00000010e7107223 */ /* 0x044fe20000010170 */
[----:B---3--:R-:W-:Y:S01]  /*157e0*/  FFMA.FTZ R112, -R231, R6, R148 ;  /* 0x00000006e7707223 */ /* 0x008fe20000010194 */
[----:B------:R-:W-:Y:S02]  /*157f0*/  IABS R109, R109 ;  /* 0x0000006d006d7213 */ /* 0x000fe40000000000 */
[----:B------:R-:W-:-:S02]  /*15800*/  IABS R111, R111 ;  /* 0x0000006f006f7213 */ /* 0x000fc40000000000 */
[----:B------:R-:W-:Y:S02]  /*15810*/  I2FP.F32.S32 R6, R110 ;  /* 0x0000006e00067245 */ /* 0x000fe40000201400 */
[----:B------:R-:W-:Y:S01]  /*15820*/  IABS R140, R140 ;  /* 0x0000008c008c7213 */ /* 0x000fe20000000000 */
[----:B------:R-:W-:Y:S01]  /*15830*/  VIADD R13, R105, 0x8 ;  /* 0x00000008690d7836 */ /* 0x000fe20000000000 */
[----:B------:R-:W-:Y:S01]  /*15840*/  IABS R107, R107 ;  /* 0x0000006b006b7213 */ /* 0x000fe20000000000 */
[----:B------:R-:W2:Y:S01]  /*15850*/  MUFU.TANH R5, R5 ;  /* 0x0000000500057308 */ /* 0x000ea20000002400 */
[----:B------:R-:W-:Y:S01]  /*15860*/  I2FP.F32.S32 R110, R109 ;  /* 0x0000006d006e7245 */ /* 0x000fe20000201400 */
[----:B------:R-:W-:Y:S01]  /*15870*/  IMAD.IADD R237, R237, 0x1, R134 ;  /* 0x00000001eded7824 */ /* 0x000fe200078e0286 */
[----:B------:R-:W-:Y:S01]  /*15880*/  I2FP.F32.S32 R109, R111 ;  /* 0x0000006f006d7245 */ /* 0x000fe20000201400 */
[----:B-1----:R-:W-:Y:S01]  /*15890*/  FFMA.FTZ R111, -R231, R6, R147 ;  /* 0x00000006e76f7223 */ /* 0x002fe20000010193 */
[----:B------:R-:W-:Y:S01]  /*158a0*/  I2FP.F32.S32 R140, R140 ;  /* 0x0000008c008c7245 */ /* 0x000fe20000201400 */
[----:B------:R-:W-:-:S02]  /*158b0*/  IMAD.IADD R114, R13, 0x1, -R153 ;  /* 0x000000010d727824 */ /* 0x000fc400078e0a99 */
[----:B------:R-:W1:Y:S01]  /*158c0*/  MUFU.TANH R17, R17 ;  /* 0x0000001100117308 */ /* 0x000e620000002400 */
[C-C-:B------:R-:W-:Y:S01]  /*158d0*/  IADD3 R151, PT, PT, R105.reuse, -0x9, -R153.reuse ;  /* 0xfffffff769977810 */ /* 0x140fe20007ffe899 */
[----:B------:R-:W-:Y:S01]  /*158e0*/  FMUL.FTZ R48, R48, R3 ;  /* 0x0000000330307220 */ /* 0x000fe20000410000 */
        /* <DEDUP_REMOVED lines=21> */
[C-C-:B------:R-:W-:Y:S01]  /*15a40*/  IADD3 R115, PT, PT, R105.reuse, -0x79, -R153.reuse ;  /* 0xffffff8769737810 */ /* 0x140fe20007ffe899 */
[----:B------:R-:W-:Y:S01]  /*15a50*/  IMAD.IADD R105, R105, 0x1, -R153 ;  /* 0x0000000169697824 */ /* 0x000fe200078e0a99 */
[----:B------:R-:W-:Y:S01]  /*15a60*/  I2FP.F32.S32 R6, R107 ;  /* 0x0000006b00067245 */ /* 0x000fe20000201400 */
[C---:B----4-:R-:W-:Y:S01]  /*15a70*/  FFMA.FTZ R147, -R231.reuse, R140, R4 ;  /* 0x0000008ce7937223 */ /* 0x050fe20000010104 */
[----:B------:R-:W-:Y:S01]  /*15a80*/  FMUL.FTZ R8, R8, R3 ;  /* 0x0000000308087220 */ /* 0x000fe20000410000 */
[----:B------:R3:W4:Y:S01]  /*15a90*/  MUFU.TANH R140, R48 ;  /* 0x00000030008c7308 */ /* 0x0007220000002400 */
[----:B------:R-:W-:Y:S01]  /*15aa0*/  IABS R139, R139 ;  /* 0x0000008b008b7213 */ /* 0x000fe20000000000 */
[----:B------:R-:W-:Y:S01]  /*15ab0*/  FFMA.FTZ R176, -R231, R6, R176 ;  /* 0x00000006e7b07223 */ /* 0x000fe200000101b0 */
[----:B------:R-:W-:Y:S01]  /*15ac0*/  FMUL.FTZ R93, R93, R3 ;  /* 0x000000035d5d7220 */ /* 0x000fe20000410000 */
[----:B------:R-:W-:Y:S01]  /*15ad0*/  IABS R6, R113 ;  /* 0x0000007100067213 */ /* 0x000fe20000000000 */
[----:B------:R-:W-:Y:S01]  /*15ae0*/  FMUL.FTZ R92, R92, R3 ;  /* 0x000000035c5c7220 */ /* 0x000fe20000410000 */
[----:B------:R-:W-:-:S02]  /*15af0*/  I2FP.F32.S32 R139, R139 ;  /* 0x0000008b008b7245 */ /* 0x000fc40000201400 */
[----:B------:R-:W4:Y:S01]  /*15b00*/  MUFU.TANH R113, R8 ;  /* 0x0000000800717308 */ /* 0x000f220000002400 */
[-C--:B------:R-:W-:Y:S01]  /*15b10*/  FMUL.FTZ R9, R9, R3.reuse ;  /* 0x0000000309097220 */ /* 0x080fe20000410000 */
[----:B------:R-:W-:Y:S01]  /*15b20*/  FMUL.FTZ R89, R89, R3 ;  /* 0x0000000359597220 */ /* 0x000fe20000410000 */
[----:B------:R-:W-:Y:S01]  /*15b30*/  IABS R142, R142 ;  /* 0x0000008e008e7213 */ /* 0x000fe20000000000 */
[----:B------:R-:W-:Y:S01]  /*15b40*/  VIADD R4, R105, 0xfffffff8 ;  /* 0xfffffff869047836 */ /* 0x000fe20000000000 */
[----:B---3--:R-:W-:Y:S02]  /*15b50*/  IABS R48, R114 ;  /* 0x0000007200307213 */ /* 0x008fe40000000000 */
[----:B------:R-:W-:Y:S01]  /*15b60*/  IABS R114, R105 ;  /* 0x0000006900727213 */ /* 0x000fe20000000000 */
[----:B------:R-:W3:Y:S01]  /*15b70*/  MUFU.TANH R144, R92 ;  /* 0x0000005c00907308 */ /* 0x000ee20000002400 */
[----:B------:R-:W-:Y:S02]  /*15b80*/  FMUL.FTZ R53, R53, R3 ;  /* 0x0000000335357220 */ /* 0x000fe40000410000 */
[----:B------:R-:W-:Y:S01]  /*15b90*/  I2FP.F32.S32 R114, R114 ;  /* 0x0000007200727245 */ /* 0x000fe20000201400 */
[----:B--2---:R-:W-:Y:S01]  /*15ba0*/  FFMA.FTZ R148, -R231, R139, R5 ;  /* 0x0000008be7947223 */ /* 0x004fe20000010105 */
[----:B------:R-:W-:-:S03]  /*15bb0*/  FMUL.FTZ R96, R96, R3 ;  /* 0x0000000360607220 */ /* 0x000fc60000410000 */
[----:B------:R-:W2:Y:S01]  /*15bc0*/  MUFU.TANH R93, R93 ;  /* 0x0000005d005d7308 */ /* 0x000ea20000002400 */
[-C--:B------:R-:W-:Y:S01]  /*15bd0*/  FMUL.FTZ R145, R97, R3.reuse ;  /* 0x0000000361917220 */ /* 0x080fe20000410000 */
[----:B------:R-:W-:Y:S01]  /*15be0*/  I2FP.F32.S32 R116, R142 ;  /* 0x0000008e00747245 */ /* 0x000fe20000201400 */
[----:B-1----:R-:W-:Y:S01]  /*15bf0*/  FFMA.FTZ R17, -R231, R114, R17 ;  /* 0x00000072e7117223 */ /* 0x002fe20000010111 */
[----:B------:R-:W-:Y:S02]  /*15c00*/  IABS R5, R108 ;  /* 0x0000006c00057213 */ /* 0x000fe40000000000 */
[----:B------:R-:W-:Y:S02]  /*15c10*/  IABS R4, R4 ;  /* 0x0000000400047213 */ /* 0x000fe40000000000 */
[----:B------:R-:W1:Y:S01]  /*15c20*/  MUFU.TANH R149, R9 ;  /* 0x0000000900957308 */ /* 0x000e620000002400 */
[----:B------:R-:W-:Y:S01]  /*15c30*/  VIADDMNMX R239, R237, 0x1, R47, PT ;  /* 0x00000001edef7846 */ /* 0x000fe2000380012f */
[----:B------:R-:W-:Y:S01]  /*15c40*/  FMUL.FTZ R14, R14, R3 ;  /* 0x000000030e0e7220 */ /* 0x000fe20000410000 */
[----:B------:R-:W-:-:S02]  /*15c50*/  IABS R151, R151 ;  /* 0x0000009700977213 */ /* 0x000fc40000000000 */
[----:B------:R-:W-:-:S03]  /*15c60*/  ISETP.GT.AND P4, PT, R240, R35, PT ;  /* 0x00000023f000720c */ /* 0x000fc60003f84270 */
[----:B------:R4:W-:Y:S01]  /*15c70*/  MUFU.TANH R92, R89 ;  /* 0x00000059005c7308 */ /* 0x0009e20000002400 */
[-C--:B------:R-:W-:Y:S01]  /*15c80*/  FMUL.FTZ R88, R88, R3.reuse ;  /* 0x0000000358587220 */ /* 0x080fe20000410000 */
[-C--:B------:R-:W-:Y:S01]  /*15c90*/  FMUL.FTZ R76, R76, R3.reuse ;  /* 0x000000034c4c7220 */ /* 0x080fe20000410000 */
[----:B------:R-:W-:Y:S01]  /*15ca0*/  FMUL.FTZ R77, R77, R3 ;  /* 0x000000034d4d7220 */ /* 0x000fe20000410000 */
[----:B------:R-:W-:-:S04]  /*15cb0*/  I2FP.F32.S32 R5, R5 ;  /* 0x0000000500057245 */ /* 0x000fc80000201400 */
[----:B------:R-:W1:Y:S01]  /*15cc0*/  MUFU.TANH R142, R53 ;  /* 0x00000035008e7308 */ /* 0x000e620000002400 */
[----:B------:R-:W-:Y:S01]  /*15cd0*/  I2FP.F32.S32 R4, R4 ;  /* 0x0000000400047245 */ /* 0x000fe20000201400 */
[C---:B------:R-:W-:Y:S01]  /*15ce0*/  VIADD R19, R35.reuse, 0x10 ;  /* 0x0000001023137836 */ /* 0x040fe20000000000 */
[----:B------:R-:W-:Y:S01]  /*15cf0*/  IABS R143, R143 ;  /* 0x0000008f008f7213 */ /* 0x000fe20000000000 */
[C---:B------:R-:W-:Y:S02]  /*15d00*/  VIADD R18, R35.reuse, 0x11 ;  /* 0x0000001123127836 */ /* 0x040fe40000000000 */
[C---:B----4-:R-:W-:Y:S02]  /*15d10*/  VIADD R89, R35.reuse, 0x1 ;  /* 0x0000000123597836 */ /* 0x050fe40000000000 */
[----:B------:R-:W4:Y:S01]  /*15d20*/  MUFU.TANH R146, R96 ;  /* 0x0000006000927308 */ /* 0x000f220000002400 */
[----:B------:R-:W-:Y:S01]  /*15d30*/  ISETP.GE.AND P3, PT, R35, R239, PT ;  /* 0x000000ef2300720c */ /* 0x000fe20003f66270 */
[----:B------:R-:W-:Y:S01]  /*15d40*/  IMAD.MOV.U32 R7, RZ, RZ, R151 ;  /* 0x000000ffff077224 */ /* 0x000fe200078e0097 */
[----:B------:R-:W-:-:S02]  /*15d50*/  FSEL R17, R17, -INF , !P4 ;  /* 0xff80000011117808 */ /* 0x000fc40006000000 */
[C---:B------:R-:W-:Y:S02]  /*15d60*/  ISETP.GT.AND P0, PT, R240.reuse, R89, PT ;  /* 0x00000059f000720c */ /* 0x040fe40003f04270 */
[----:B------:R-:W-:Y:S01]  /*15d70*/  IABS R115, R115 ;  /* 0x0000007300737213 */ /* 0x000fe20000000000 */
[----:B------:R-:W-:Y:S01]  /*15d80*/  MUFU.TANH R106, R14 ;  /* 0x0000000e006a7308 */ /* 0x000fe20000002400 */
[----:B------:R-:W-:Y:S01]  /*15d90*/  VIADD R238, R240, 0x8 ;  /* 0x00000008f0ee7836 */ /* 0x000fe20000000000 */
[----:B------:R-:W-:Y:S01]  /*15da0*/  I2FP.F32.S32 R143, R143 ;  /* 0x0000008f008f7245 */ /* 0x000fe20000201400 */
[C---:B------:R-:W-:Y:S01]  /*15db0*/  FFMA.FTZ R140, -R231.reuse, R5, R140 ;  /* 0x00000005e78c7223 */ /* 0x040fe2000001018c */
[----:B------:R-:W-:Y:S01]  /*15dc0*/  FFMA.FTZ R113, -R231, R4, R113 ;  /* 0x00000004e7717223 */ /* 0x000fe20000010171 */
[----:B------:R-:W-:-:S03]  /*15dd0*/  FSEL R17, R17, -INF , !P3 ;  /* 0xff80000011117808 */ /* 0x000fc60005800000 */
[----:B------:R-:W4:Y:S01]  /*15de0*/  MUFU.TANH R145, R145 ;  /* 0x0000009100917308 */ /* 0x000f220000002400 */
[----:B------:R-:W-:Y:S01]  /*15df0*/  FSEL R16, R16, -INF , !P0 ;  /* 0xff80000010107808 */ /* 0x000fe20004000000 */
[----:B------:R-:W-:Y:S01]  /*15e00*/  VIADD R5, R35, 0x20 ;  /* 0x0000002023057836 */ /* 0x000fe20000000000 */
[----:B------:R-:W-:Y:S01]  /*15e10*/  VIADDMNMX R237, R237, 0x9, R47, PT ;  /* 0x00000009eded7846 */ /* 0x000fe2000380012f */
[----:B------:R-:W-:Y:S01]  /*15e20*/  VIADD R4, R35, 0x21 ;  /* 0x0000002123047836 */ /* 0x000fe20000000000 */
[----:B------:R-:W-:-:S03]  /*15e30*/  ISETP.GT.AND P3, PT, R240, R19, PT ;  /* 0x00000013f000720c */ /* 0x000fc60003f64270 */
[----:B------:R-:W4:Y:S01]  /*15e40*/  MUFU.TANH R163, R76 ;  /* 0x0000004c00a37308 */ /* 0x000f220000002400 */
[----:B------:R-:W-:Y:S01]  /*15e50*/  ISETP.GT.AND P0, PT, R240, R18, PT ;  /* 0x00000012f000720c */ /* 0x000fe20003f04270 */
[----:B------:R-:W-:Y:S01]  /*15e60*/  IMAD.MOV.U32 R139, RZ, RZ, R115 ;  /* 0x000000ffff8b7224 */ /* 0x000fe200078e0073 */
[----:B------:R-:W-:-:S05]  /*15e70*/  I2FP.F32.S32 R7, R7 ;  /* 0x0000000700077245 */ /* 0x000fca0000201400 */
[----:B------:R-:W4:Y:S01]  /*15e80*/  MUFU.TANH R166, R77 ;  /* 0x0000004d00a67308 */ /* 0x000f220000002400 */
[-C--:B------:R-:W-:Y:S01]  /*15e90*/  FMUL.FTZ R81, R81, R3.reuse ;  /* 0x0000000351517220 */ /* 0x080fe20000410000 */
[----:B------:R-:W-:Y:S02]  /*15ea0*/  VIADD R115, R35, 0x8 ;  /* 0x0000000823737836 */ /* 0x000fe40000000000 */
[-C--:B------:R-:W-:Y:S01]  /*15eb0*/  FMUL.FTZ R60, R60, R3.reuse ;  /* 0x000000033c3c7220 */ /* 0x080fe20000410000 */
[----:B------:R-:W-:-:S03]  /*15ec0*/  FMUL.FTZ R61, R61, R3 ;  /* 0x000000033d3d7220 */ /* 0x000fc60000410000 */
[----:B------:R-:W4:Y:S01]  /*15ed0*/  MUFU.TANH R88, R88 ;  /* 0x0000005800587308 */ /* 0x000f220000002400 */
[----:B------:R-:W-:Y:S01]  /*15ee0*/  I2FP.F32.S32 R6, R6 ;  /* 0x0000000600067245 */ /* 0x000fe20000201400 */
[----:B---3--:R-:W-:Y:S01]  /*15ef0*/  FFMA.FTZ R109, -R231, R109, R144 ;  /* 0x0000006de76d7223 */ /* 0x008fe20000010190 */
[----:B------:R-:W-:Y:S01]  /*15f00*/  ISETP.GE.AND P5, PT, R89, R239, PT ;  /* 0x000000ef5900720c */ /* 0x000fe20003fa6270 */
[----:B--2---:R-:W-:Y:S01]  /*15f10*/  FFMA.FTZ R107, -R231, R143, R93 ;  /* 0x0000008fe76b7223 */ /* 0x004fe2000001015d */
[----:B------:R-:W-:Y:S01]  /*15f20*/  ISETP.GE.AND P2, PT, R89, R237, PT ;  /* 0x000000ed5900720c */ /* 0x000fe20003f46270 */
[C---:B------:R-:W-:Y:S02]  /*15f30*/  VIADD R47, R35.reuse, 0x9 ;  /* 0x00000009232f7836 */ /* 0x040fe40000000000 */
[----:B------:R-:W2:Y:S01]  /*15f40*/  MUFU.TANH R170, R170 ;  /* 0x000000aa00aa7308 */ /* 0x000ea20000002400 */
[----:B------:R-:W-:Y:S01]  /*15f50*/  ISETP.GT.AND P1, PT, R238, R89, PT ;  /* 0x00000059ee00720c */ /* 0x000fe20003f24270 */
[----:B------:R-:W-:Y:S01]  /*15f60*/  FMUL.FTZ R72, R72, R3 ;  /* 0x0000000348487220 */ /* 0x000fe20000410000 */
[----:B------:R-:W-:Y:S01]  /*15f70*/  IABS R120, R120 ;  /* 0x0000007800787213 */ /* 0x000fe20000000000 */
[----:B------:R-:W-:Y:S01]  /*15f80*/  VIADD R93, R35, 0x30 ;  /* 0x00000030235d7836 */ /* 0x000fe20000000000 */
[----:B------:R-:W-:-:S03]  /*15f90*/  FSEL R112, R112, -INF , !P3 ;  /* 0xff80000070707808 */ /* 0x000fc60005800000 */
[----:B------:R-:W3:Y:S01]  /*15fa0*/  MUFU.TANH R168, R117 ;  /* 0x0000007500a87308 */ /* 0x000ee20000002400 */
[----:B------:R-:W-:Y:S01]  /*15fb0*/  FSEL R111, R111, -INF , !P0 ;  /* 0xff8000006f6f7808 */ /* 0x000fe20004000000 */
[----:B------:R-:W-:Y:S01]  /*15fc0*/  VIADD R89, R35, 0x31 ;  /* 0x0000003123597836 */ /* 0x000fe20000000000 */
[----:B------:R-:W-:Y:S01]  /*15fd0*/  IABS R137, R137 ;  /* 0x0000008900897213 */ /* 0x000fe20000000000 */
[----:B-1----:R-:W-:Y:S01]  /*15fe0*/  FFMA.FTZ R12, -R231, R7, R149 ;  /* 0x00000007e70c7223 */ /* 0x002fe20000010195 */
[----:B------:R-:W-:Y:S01]  /*15ff0*/  IABS R130, R130 ;  /* 0x0000008200827213 */ /* 0x000fe20000000000 */
[----:B------:R-:W-:Y:S01]  /*16000*/  FMUL.FTZ R56, R56, R3 ;  /* 0x0000000338387220 */ /* 0x000fe20000410000 */
[C---:B------:R-:W-:Y:S01]  /*16010*/  ISETP.GT.AND P3, PT, R240.reuse, R5, PT ;  /* 0x00000005f000720c */ /* 0x040fe20003f64270 */
[----:B------:R1:W3:Y:S01]  /*16020*/  MUFU.TANH R150, R81 ;  /* 0x0000005100967308 */ /* 0x0002e20000002400 */
[C---:B------:R-:W-:Y:S01]  /*16030*/  ISETP.GT.AND P0, PT, R240.reuse, R4, PT ;  /* 0x00000004f000720c */ /* 0x040fe20003f04270 */
[-C--:B------:R-:W-:Y:S01]  /*16040*/  FMUL.FTZ R49, R49, R3.reuse ;  /* 0x0000000331317220 */ /* 0x080fe20000410000 */
[----:B------:R-:W-:Y:S01]  /*16050*/  FMUL.FTZ R73, R73, R3 ;  /* 0x0000000349497220 */ /* 0x000fe20000410000 */
[----:B------:R-:W-:Y:S01]  /*16060*/  VIADD R7, R35, 0x18 ;  /* 0x0000001823077836 */ /* 0x000fe20000000000 */
[----:B------:R-:W-:Y:S01]  /*16070*/  ISETP.GT.AND P4, PT, R240, R115, PT ;  /* 0x00000073f000720c */ /* 0x000fe20003f84270 */
[----:B------:R-:W-:Y:S01]  /*16080*/  FFMA.FTZ R142, -R231, R6, R142 ;  /* 0x00000006e78e7223 */ /* 0x000fe2000001018e */
[----:B------:R-:W-:Y:S01]  /*16090*/  I2FP.F32.S32 R120, R120 ;  /* 0x0000007800787245 */ /* 0x000fe20000201400 */
[----:B------:R-:W3:Y:S01]  /*160a0*/  MUFU.TANH R155, R60 ;  /* 0x0000003c009b7308 */ /* 0x000ee20000002400 */
[----:B------:R-:W-:Y:S01]  /*160b0*/  I2FP.F32.S32 R48, R48 ;  /* 0x0000003000307245 */ /* 0x000fe20000201400 */
[C---:B------:R-:W-:Y:S01]  /*160c0*/  VIADD R6, R35.reuse, 0x19 ;  /* 0x0000001923067836 */ /* 0x040fe20000000000 */
[----:B------:R-:W-:Y:S01]  /*160d0*/  IABS R141, R141 ;  /* 0x0000008d008d7213 */ /* 0x000fe20000000000 */
[----:B------:R-:W-:Y:S01]  /*160e0*/  VIADD R84, R35, 0x40 ;  /* 0x0000004023547836 */ /* 0x000fe20000000000 */
[----:B------:R-:W-:-:S03]  /*160f0*/  I2FP.F32.S32 R137, R137 ;  /* 0x0000008900897245 */ /* 0x000fc60000201400 */
[----:B------:R-:W3:Y:S01]  /*16100*/  MUFU.TANH R154, R61 ;  /* 0x0000003d009a7308 */ /* 0x000ee20000002400 */
[----:B------:R-:W-:Y:S01]  /*16110*/  I2FP.F32.S32 R130, R130 ;  /* 0x0000008200827245 */ /* 0x000fe20000201400 */
[----:B-1----:R-:W-:Y:S01]  /*16120*/  VIADD R81, R35, 0x41 ;  /* 0x0000004123517836 */ /* 0x002fe20000000000 */
[----:B------:R-:W-:Y:S02]  /*16130*/  ISETP.GT.AND P6, PT, R240, R47, PT ;  /* 0x0000002ff000720c */ /* 0x000fe40003fc4270 */
[----:B------:R-:W-:Y:S02]  /*16140*/  FSEL R109, R109, -INF , !P3 ;  /* 0xff8000006d6d7808 */ /* 0x000fe40005800000 */
[----:B------:R-:W-:Y:S01]  /*16150*/  FSEL R107, R107, -INF , !P0 ;  /* 0xff8000006b6b7808 */ /* 0x000fe20004000000 */
[----:B------:R-:W1:Y:S01]  /*16160*/  MUFU.TANH R167, R72 ;  /* 0x0000004800a77308 */ /* 0x000e620000002400 */
[----:B------:R-:W-:Y:S01]  /*16170*/  IABS R131, R131 ;  /* 0x0000008300837213 */ /* 0x000fe20000000000 */
[----:B----4-:R-:W-:Y:S01]  /*16180*/  FFMA.FTZ R110, -R231, R110, R146 ;  /* 0x0000006ee76e7223 */ /* 0x010fe20000010192 */
[----:B------:R-:W-:-:S02]  /*16190*/  IABS R128, R128 ;  /* 0x0000008000807213 */ /* 0x000fc40000000000 */
[C---:B------:R-:W-:Y:S02]  /*161a0*/  ISETP.GT.AND P3, PT, R240.reuse, R93, PT ;  /* 0x0000005df000720c */ /* 0x040fe40003f64270 */
[C---:B------:R-:W-:Y:S01]  /*161b0*/  ISETP.GT.AND P0, PT, R240.reuse, R89, PT ;  /* 0x00000059f000720c */ /* 0x040fe20003f04270 */
[----:B------:R4:W1:Y:S01]  /*161c0*/  MUFU.TANH R169, R73 ;  /* 0x0000004900a97308 */ /* 0x0008620000002400 */
[----:B------:R-:W-:Y:S01]  /*161d0*/  FSEL R113, R113, -INF , !P4 ;  /* 0xff80000071717808 */ /* 0x000fe20006000000 */
[----:B------:R-:W-:Y:S01]  /*161e0*/  VIADD R108, R35, 0x28 ;  /* 0x00000028236c7836 */ /* 0x000fe20000000000 */
[----:B------:R-:W-:Y:S01]  /*161f0*/  ISETP.GT.AND P4, PT, R240, R7, PT ;  /* 0x00000007f000720c */ /* 0x000fe20003f84270 */
[C---:B------:R-:W-:Y:S01]  /*16200*/  FFMA.FTZ R120, -R231.reuse, R120, R145 ;  /* 0x00000078e7787223 */ /* 0x040fe20000010191 */
[----:B------:R-:W-:Y:S01]  /*16210*/  I2FP.F32.S32 R141, R141 ;  /* 0x0000008d008d7245 */ /* 0x000fe20000201400 */
[C---:B------:R-:W-:Y:S01]  /*16220*/  FFMA.FTZ R48, -R231.reuse, R48, R106 ;  /* 0x00000030e7307223 */ /* 0x040fe2000001016a */
[----:B------:R-:W-:Y:S01]  /*16230*/  FSEL R12, R12, -INF , !P6 ;  /* 0xff8000000c0c7808 */ /* 0x000fe20007000000 */
[----:B------:R-:W-:Y:S01]  /*16240*/  MUFU.TANH R56, R56 ;  /* 0x0000003800387308 */ /* 0x000fe20000002400 */
[----:B------:R-:W-:Y:S01]  /*16250*/  IABS R138, R138 ;  /* 0x0000008a008a7213 */ /* 0x000fe20000000000 */
[C---:B------:R-:W-:Y:S01]  /*16260*/  FFMA.FTZ R163, -R231.reuse, R137, R163 ;  /* 0x00000089e7a37223 */ /* 0x040fe200000101a3 */
[----:B------:R-:W-:Y:S01]  /*16270*/  I2FP.F32.S32 R131, R131 ;  /* 0x0000008300837245 */ /* 0x000fe20000201400 */
[----:B------:R-:W-:Y:S01]  /*16280*/  FFMA.FTZ R166, -R231, R130, R166 ;  /* 0x00000082e7a67223 */ /* 0x000fe200000101a6 */
[----:B------:R-:W-:Y:S01]  /*16290*/  I2FP.F32.S32 R128, R128 ;  /* 0x0000008000807245 */ /* 0x000fe20000201400 */
[----:B------:R-:W-:-:S02]  /*162a0*/  VIADD R106, R35, 0x29 ;  /* 0x00000029236a7836 */ /* 0x000fc40000000000 */
[----:B------:R-:W1:Y:S01]  /*162b0*/  MUFU.TANH R49, R49 ;  /* 0x0000003100317308 */ /* 0x000e620000002400 */
[----:B------:R-:W-:Y:S01]  /*162c0*/  ISETP.GT.AND P6, PT, R240, R6, PT ;  /* 0x00000006f000720c */ /* 0x000fe20003fc4270 */
[C---:B------:R-:W-:Y:S01]  /*162d0*/  VIADD R76, R35.reuse, 0x50 ;  /* 0x00000050234c7836 */ /* 0x040fe20000000000 */
[----:B------:R-:W-:Y:S01]  /*162e0*/  FSEL R176, R176, -INF , !P3 ;  /* 0xff800000b0b07808 */ /* 0x000fe20005800000 */
[----:B----4-:R-:W-:Y:S01]  /*162f0*/  VIADD R73, R35, 0x51 ;  /* 0x0000005123497836 */ /* 0x010fe20000000000 */
[----:B------:R-:W-:Y:S01]  /*16300*/  FSEL R147, R147, -INF , !P0 ;  /* 0xff80000093937808 */ /* 0x000fe20004000000 */
[----:B------:R-:W-:Y:S01]  /*16310*/  FFMA.FTZ R116, -R231, R116, R88 ;  /* 0x00000074e7747223 */ /* 0x000fe20000010158 */
[----:B------:R-:W-:Y:S01]  /*16320*/  IABS R125, R125 ;  /* 0x0000007d007d7213 */ /* 0x000fe20000000000 */
[----:B------:R4:W1:Y:S01]  /*16330*/  MUFU.TANH R165, R64 ;  /* 0x0000004000a57308 */ /* 0x0008620000002400 */
[----:B------:R-:W-:Y:S02]  /*16340*/  IABS R124, R124 ;  /* 0x0000007c007c7213 */ /* 0x000fe40000000000 */
[----:B------:R-:W-:-:S02]  /*16350*/  ISETP.GT.AND P3, PT, R240, R84, PT ;  /* 0x00000054f000720c */ /* 0x000fc40003f64270 */
[----:B------:R-:W-:Y:S01]  /*16360*/  ISETP.GT.AND P0, PT, R240, R81, PT ;  /* 0x00000051f000720c */ /* 0x000fe20003f04270 */
[----:B------:R-:W-:Y:S01]  /*16370*/  FMUL.FTZ R57, R57, R3 ;  /* 0x0000000339397220 */ /* 0x000fe20000410000 */
[----:B------:R-:W-:Y:S01]  /*16380*/  FSEL R110, R110, -INF , !P4 ;  /* 0xff8000006e6e7808 */ /* 0x000fe20006000000 */
[----:B------:R1:W1:Y:S01]  /*16390*/  MUFU.TANH R164, R65 ;  /* 0x0000004100a47308 */ /* 0x0002620000002400 */
[----:B------:R-:W-:Y:S01]  /*163a0*/  IABS R129, R129 ;  /* 0x0000008100817213 */ /* 0x000fe20000000000 */
[----:B------:R-:W-:Y:S01]  /*163b0*/  VIADD R88, R35, 0x38 ;  /* 0x0000003823587836 */ /* 0x000fe20000000000 */
[----:B------:R-:W-:Y:S01]  /*163c0*/  ISETP.GT.AND P4, PT, R240, R108, PT ;  /* 0x0000006cf000720c */ /* 0x000fe20003f84270 */
[C---:B------:R-:W-:Y:S01]  /*163d0*/  FFMA.FTZ R92, -R231.reuse, R141, R92 ;  /* 0x0000008de75c7223 */ /* 0x040fe2000001015c */
[----:B------:R-:W-:Y:S01]  /*163e0*/  I2FP.F32.S32 R138, R138 ;  /* 0x0000008a008a7245 */ /* 0x000fe20000201400 */
[C---:B--2---:R-:W-:Y:S01]  /*163f0*/  FFMA.FTZ R170, -R231.reuse, R131, R170 ;  /* 0x00000083e7aa7223 */ /* 0x044fe200000101aa */
[----:B------:R-:W-:Y:S01]  /*16400*/  FSEL R8, R120, -INF , !P6 ;  /* 0xff80000078087808 */ /* 0x000fe20007000000 */
[----:B---3--:R-:W-:Y:S01]  /*16410*/  FFMA.FTZ R168, -R231, R128, R168 ;  /* 0x00000080e7a87223 */ /* 0x008fe200000101a8 */
[----:B------:R-:W-:Y:S01]  /*16420*/  IABS R134, R134 ;  /* 0x0000008600867213 */ /* 0x000fe20000000000 */
[C---:B------:R-:W-:Y:S01]  /*16430*/  VIADD R85, R35.reuse, 0x39 ;  /* 0x0000003923557836 */ /* 0x040fe20000000000 */
[----:B------:R-:W-:Y:S01]  /*16440*/  I2FP.F32.S32 R125, R125 ;  /* 0x0000007d007d7245 */ /* 0x000fe20000201400 */
[----:B------:R-:W-:Y:S01]  /*16450*/  FMUL.FTZ R52, R52, R3 ;  /* 0x0000000334347220 */ /* 0x000fe20000410000 */
[----:B------:R-:W-:Y:S01]  /*16460*/  I2FP.F32.S32 R124, R124 ;  /* 0x0000007c007c7245 */ /* 0x000fe20000201400 */
[C---:B----4-:R-:W-:Y:S01]  /*16470*/  VIADD R64, R35.reuse, 0x60 ;  /* 0x0000006023407836 */ /* 0x050fe20000000000 */
[----:B------:R-:W-:Y:S01]  /*16480*/  ISETP.GT.AND P6, PT, R240, R106, PT ;  /* 0x0000006af000720c */ /* 0x000fe20003fc4270 */
[----:B------:R-:W-:Y:S01]  /*16490*/  VIADD R61, R35, 0x61 ;  /* 0x00000061233d7836 */ /* 0x000fe20000000000 */
[----:B------:R-:W-:-:S02]  /*164a0*/  FSEL R163, R163, -INF , !P3 ;  /* 0xff800000a3a37808 */ /* 0x000fc40005800000 */
[----:B------:R-:W-:Y:S01]  /*164b0*/  FSEL R166, R166, -INF , !P0 ;  /* 0xff800000a6a67808 */ /* 0x000fe20004000000 */
[----:B------:R2:W3:Y:S01]  /*164c0*/  MUFU.TANH R151, R57 ;  /* 0x0000003900977308 */ /* 0x0004e20000002400 */
[----:B------:R-:W-:Y:S02]  /*164d0*/  IABS R123, R123 ;  /* 0x0000007b007b7213 */ /* 0x000fe40000000000 */
[C---:B------:R-:W-:Y:S02]  /*164e0*/  ISETP.GT.AND P3, PT, R240.reuse, R76, PT ;  /* 0x0000004cf000720c */ /* 0x040fe40003f64270 */
[----:B------:R-:W-:Y:S01]  /*164f0*/  ISETP.GT.AND P0, PT, R240, R73, PT ;  /* 0x00000049f000720c */ /* 0x000fe20003f04270 */
[----:B------:R-:W-:Y:S01]  /*16500*/  VIADD R80, R35, 0x48 ;  /* 0x0000004823507836 */ /* 0x000fe20000000000 */
[----:B------:R-:W-:Y:S02]  /*16510*/  I2FP.F32.S32 R129, R129 ;  /* 0x0000008100817245 */ /* 0x000fe40000201400 */
[----:B------:R-:W-:Y:S01]  /*16520*/  FSEL R105, R116, -INF , !P4 ;  /* 0xff80000074697808 */ /* 0x000fe20006000000 */
[----:B------:R-:W-:Y:S01]  /*16530*/  FMUL.FTZ R15, R15, R3 ;  /* 0x000000030f0f7220 */ /* 0x000fe20000410000 */
[----:B------:R-:W-:Y:S01]  /*16540*/  IABS R127, R127 ;  /* 0x0000007f007f7213 */ /* 0x000fe20000000000 */
[C---:B------:R-:W-:Y:S01]  /*16550*/  FFMA.FTZ R150, -R231.reuse, R138, R150 ;  /* 0x0000008ae7967223 */ /* 0x040fe20000010196 */
[----:B------:R-:W-:Y:S01]  /*16560*/  ISETP.GT.AND P4, PT, R240, R88, PT ;  /* 0x00000058f000720c */ /* 0x000fe20003f84270 */
[----:B------:R4:W3:Y:S01]  /*16570*/  MUFU.TANH R143, R52 ;  /* 0x00000034008f7308 */ /* 0x0008e20000002400 */
[----:B------:R-:W-:Y:S01]  /*16580*/  I2FP.F32.S32 R134, R134 ;  /* 0x0000008600867245 */ /* 0x000fe20000201400 */
[C---:B------:R-:W-:Y:S01]  /*16590*/  FFMA.FTZ R155, -R231.reuse, R125, R155 ;  /* 0x0000007de79b7223 */ /* 0x040fe2000001019b */
[----:B------:R-:W-:Y:S01]  /*165a0*/  FSEL R92, R92, -INF , !P6 ;  /* 0xff8000005c5c7808 */ /* 0x000fe20007000000 */
[----:B------:R-:W-:Y:S01]  /*165b0*/  FFMA.FTZ R154, -R231, R124, R154 ;  /* 0x0000007ce79a7223 */ /* 0x000fe2000001019a */
[----:B------:R-:W-:Y:S01]  /*165c0*/  IABS R126, R126 ;  /* 0x0000007e007e7213 */ /* 0x000fe20000000000 */
[----:B------:R-:W-:Y:S01]  /*165d0*/  VIADD R77, R35, 0x49 ;  /* 0x00000049234d7836 */ /* 0x000fe20000000000 */
[----:B------:R-:W-:-:S02]  /*165e0*/  I2FP.F32.S32 R123, R123 ;  /* 0x0000007b007b7245 */ /* 0x000fc40000201400 */
[----:B------:R-:W-:Y:S02]  /*165f0*/  I2FP.F32.S32 R139, R139 ;  /* 0x0000008b008b7245 */ /* 0x000fe40000201400 */
[----:B------:R-:W-:Y:S02]  /*16600*/  ISETP.GT.AND P6, PT, R240, R85, PT ;  /* 0x00000055f000720c */ /* 0x000fe40003fc4270 */
[----:B------:R-:W-:Y:S02]  /*16610*/  FSEL R170, R170, -INF , !P3 ;  /* 0xff800000aaaa7808 */ /* 0x000fe40005800000 */
[----:B------:R-:W-:Y:S01]  /*16620*/  FSEL R168, R168, -INF , !P0 ;  /* 0xff800000a8a87808 */ /* 0x000fe20004000000 */
[----:B-1----:R-:W-:Y:S01]  /*16630*/  FFMA.FTZ R167, -R231, R129, R167 ;  /* 0x00000081e7a77223 */ /* 0x002fe200000101a7 */
[----:B------:R-:W-:Y:S01]  /*16640*/  ISETP.GT.AND P3, PT, R240, R64, PT ;  /* 0x00000040f000720c */ /* 0x000fe20003f64270 */
[----:B------:R-:W-:Y:S01]  /*16650*/  FMUL.FTZ R10, R10, R3 ;  /* 0x000000030a0a7220 */ /* 0x000fe20000410000 */
[----:B------:R-:W-:Y:S01]  /*16660*/  ISETP.GT.AND P0, PT, R240, R61, PT ;  /* 0x0000003df000720c */ /* 0x000fe20003f04270 */
[----:B------:R-:W-:Y:S01]  /*16670*/  VIADD R72, R35, 0x58 ;  /* 0x0000005823487836 */ /* 0x000fe20000000000 */
[----:B------:R-:W-:-:S02]  /*16680*/  I2FP.F32.S32 R127, R127 ;  /* 0x0000007f007f7245 */ /* 0x000fc40000201400 */
[----:B------:R-:W-:Y:S01]  /*16690*/  FSEL R148, R148, -INF , !P4 ;  /* 0xff80000094947808 */ /* 0x000fe20006000000 */
[----:B------:R-:W-:Y:S01]  /*166a0*/  FFMA.FTZ R169, -R231, R134, R169 ;  /* 0x00000086e7a97223 */ /* 0x000fe200000101a9 */
[--C-:B------:R-:W-:Y:S01]  /*166b0*/  IADD3 R104, PT, PT, R13, -0x1, -R153.reuse ;  /* 0xffffffff0d687810 */ /* 0x100fe20007ffe899 */
[----:B------:R-:W-:Y:S01]  /*166c0*/  FMUL.FTZ R11, R11, R3 ;  /* 0x000000030b0b7220 */ /* 0x000fe20000410000 */
        /* <DEDUP_REMOVED lines=28> */
[----:B------:R-:W-:Y:S01]  /*16890*/  ISETP.GT.AND P4, PT, R240, R80, PT ;  /* 0x00000050f000720c */ /* 0x000fe20003f84270 */
[----:B------:R-:W-:Y:S01]  /*168a0*/  FFMA.FTZ R139, -R231, R139, R49 ;  /* 0x0000008be78b7223 */ /* 0x000fe20000010131 */
[----:B------:R-:W-:Y:S01]  /*168b0*/  IADD3 R13, PT, PT, R13, -0x79, -R153 ;  /* 0xffffff870d0d7810 */ /* 0x000fe20007ffe899 */
[----:B------:R-:W-:Y:S01]  /*168c0*/  FFMA.FTZ R153, -R231, R123, R56 ;  /* 0x0000007be7997223 */ /* 0x000fe20000010138 */
[----:B------:R-:W-:Y:S01]  /*168d0*/  I2FP.F32.S32 R126, R126 ;  /* 0x0000007e007e7245 */ /* 0x000fe20000201400 */
[C---:B------:R-:W-:Y:S01]  /*168e0*/  VIADD R65, R35.reuse, 0x59 ;  /* 0x0000005923417836 */ /* 0x040fe20000000000 */
[----:B------:R-:W-:Y:S01]  /*168f0*/  FSEL R150, R150, -INF , !P6 ;  /* 0xff80000096967808 */ /* 0x000fe20007000000 */
[----:B------:R-:W1:Y:S01]  /*16900*/  MUFU.TANH R15, R15 ;  /* 0x0000000f000f7308 */ /* 0x000e620000002400 */
[----:B------:R-:W-:Y:S01]  /*16910*/  IABS R122, R122 ;  /* 0x0000007a007a7213 */ /* 0x000fe20000000000 */
[C---:B------:R-:W-:Y:S01]  /*16920*/  VIADD R60, R35.reuse, 0x68 ;  /* 0x00000068233c7836 */ /* 0x040fe20000000000 */
[----:B------:R-:W-:Y:S01]  /*16930*/  ISETP.GT.AND P6, PT, R240, R77, PT ;  /* 0x0000004df000720c */ /* 0x000fe20003fc4270 */
[----:B--2---:R-:W-:Y:S01]  /*16940*/  VIADD R57, R35, 0x69 ;  /* 0x0000006923397836 */ /* 0x004fe20000000000 */
[----:B------:R-:W-:Y:S01]  /*16950*/  FSEL R155, R155, -INF , !P3 ;  /* 0xff8000009b9b7808 */ /* 0x000fe20005800000 */
[C---:B------:R-:W-:Y:S01]  /*16960*/  VIADD R56, R35.reuse, 0x70 ;  /* 0x0000007023387836 */ /* 0x040fe20000000000 */
[----:B------:R-:W-:Y:S01]  /*16970*/  FSEL R154, R154, -INF , !P0 ;  /* 0xff8000009a9a7808 */ /* 0x000fe20004000000 */
[C---:B------:R-:W-:Y:S01]  /*16980*/  VIADD R53, R35.reuse, 0x71 ;  /* 0x0000007123357836 */ /* 0x040fe20000000000 */
[C---:B------:R-:W-:Y:S01]  /*16990*/  ISETP.GE.AND P3, PT, R35.reuse, R237, PT ;  /* 0x000000ed2300720c */ /* 0x040fe20003f66270 */
[C---:B----4-:R-:W-:Y:S01]  /*169a0*/  VIADD R52, R35.reuse, 0x78 ;  /* 0x0000007823347836 */ /* 0x050fe20000000000 */
[----:B------:R-:W-:Y:S01]  /*169b0*/  ISETP.GT.AND P0, PT, R238, R35, PT ;  /* 0x00000023ee00720c */ /* 0x000fe20003f04270 */
[----:B------:R-:W-:-:S02]  /*169c0*/  VIADD R49, R35, 0x79 ;  /* 0x0000007923317836 */ /* 0x000fc40000000000 */
[----:B------:R-:W-:Y:S01]  /*169d0*/  FFMA.FTZ R165, -R231, R127, R165 ;  /* 0x0000007fe7a57223 */ /* 0x000fe200000101a5 */
[----:B------:R-:W-:Y:S01]  /*169e0*/  FSEL R167, R167, -INF , !P4 ;  /* 0xff800000a7a77808 */ /* 0x000fe20006000000 */
[----:B------:R-:W-:Y:S01]  /*169f0*/  FMUL.FTZ R35, R102, R3 ;  /* 0x0000000366237220 */ /* 0x000fe20000410000 */
[----:B------:R-:W-:Y:S01]  /*16a00*/  IABS R121, R121 ;  /* 0x0000007900797213 */ /* 0x000fe20000000000 */
[----:B------:R-:W2:Y:S01]  /*16a10*/  MUFU.TANH R10, R10 ;  /* 0x0000000a000a7308 */ /* 0x000ea20000002400 */
[C---:B------:R-:W-:Y:S01]  /*16a20*/  ISETP.GT.AND P4, PT, R240.reuse, R72, PT ;  /* 0x00000048f000720c */ /* 0x040fe20003f84270 */
[----:B------:R-:W-:Y:S01]  /*16a30*/  FFMA.FTZ R164, -R231, R126, R164 ;  /* 0x0000007ee7a47223 */ /* 0x000fe200000101a4 */
[----:B------:R-:W-:Y:S02]  /*16a40*/  I2FP.F32.S32 R122, R122 ;  /* 0x0000007a007a7245 */ /* 0x000fe40000201400 */
[----:B------:R-:W-:Y:S02]  /*16a50*/  FSEL R169, R169, -INF , !P6 ;  /* 0xff800000a9a97808 */ /* 0x000fe40007000000 */
[----:B------:R-:W-:Y:S01]  /*16a60*/  ISETP.GT.AND P6, PT, R240, R65, PT ;  /* 0x00000041f000720c */ /* 0x000fe20003fc4270 */
[----:B------:R-:W4:Y:S01]  /*16a70*/  MUFU.TANH R11, R11 ;  /* 0x0000000b000b7308 */ /* 0x000f220000002400 */
[----:B------:R-:W-:-:S02]  /*16a80*/  I2FP.F32.S32 R121, R121 ;  /* 0x0000007900797245 */ /* 0x000fc40000201400 */
[----:B------:R-:W-:Y:S01]  /*16a90*/  FSEL R165, R165, -INF , !P4 ;  /* 0xff800000a5a57808 */ /* 0x000fe20006000000 */
[C---:B---3--:R-:W-:Y:S01]  /*16aa0*/  FFMA.FTZ R151, -R231.reuse, R122, R151 ;  /* 0x0000007ae7977223 */ /* 0x048fe20000010197 */
[----:B------:R-:W-:Y:S02]  /*16ab0*/  ISETP.GT.AND P4, PT, R240, R60, PT ;  /* 0x0000003cf000720c */ /* 0x000fe40003f84270 */
[----:B------:R-:W-:Y:S01]  /*16ac0*/  IABS R104, R104 ;  /* 0x0000006800687213 */ /* 0x000fe20000000000 */
[----:B------:R-:W3:Y:S01]  /*16ad0*/  MUFU.TANH R35, R35 ;  /* 0x0000002300237308 */ /* 0x000ee20000002400 */
[----:B------:R-:W-:Y:S02]  /*16ae0*/  FSEL R164, R164, -INF , !P6 ;  /* 0xff800000a4a47808 */ /* 0x000fe40007000000 */
[----:B------:R-:W-:Y:S01]  /*16af0*/  ISETP.GT.AND P6, PT, R240, R57, PT ;  /* 0x00000039f000720c */ /* 0x000fe20003fc4270 */
[----:B------:R-:W-:Y:S01]  /*16b00*/  FFMA.FTZ R143, -R231, R121, R143 ;  /* 0x00000079e78f7223 */ /* 0x000fe2000001018f */
[----:B------:R-:W-:-:S02]  /*16b10*/  FSEL R153, R153, -INF , !P4 ;  /* 0xff80000099997808 */ /* 0x000fc40006000000 */
[----:B------:R-:W-:Y:S02]  /*16b20*/  I2FP.F32.S32 R104, R104 ;  /* 0x0000006800687245 */ /* 0x000fe40000201400 */
[C---:B------:R-:W-:Y:S02]  /*16b30*/  ISETP.GT.AND P4, PT, R240.reuse, R56, PT ;  /* 0x00000038f000720c */ /* 0x040fe40003f84270 */
[----:B------:R-:W-:Y:S02]  /*16b40*/  IABS R101, R101 ;  /* 0x0000006500657213 */ /* 0x000fe40000000000 */
[----:B------:R-:W-:Y:S02]  /*16b50*/  FSEL R151, R151, -INF , !P6 ;  /* 0xff80000097977808 */ /* 0x000fe40007000000 */
[----:B------:R-:W-:Y:S01]  /*16b60*/  ISETP.GT.AND P6, PT, R240, R53, PT ;  /* 0x00000035f000720c */ /* 0x000fe20003fc4270 */
[----:B-1----:R-:W-:Y:S01]  /*16b70*/  FFMA.FTZ R15, -R231, R104, R15 ;  /* 0x00000068e70f7223 */ /* 0x002fe2000001010f */
[----:B------:R-:W-:-:S02]  /*16b80*/  IABS R100, R100 ;  /* 0x0000006400647213 */ /* 0x000fc40000000000 */
[----:B------:R-:W-:Y:S02]  /*16b90*/  FSEL R143, R143, -INF , !P4 ;  /* 0xff8000008f8f7808 */ /* 0x000fe40006000000 */
[----:B------:R-:W-:Y:S02]  /*16ba0*/  I2FP.F32.S32 R101, R101 ;  /* 0x0000006500657245 */ /* 0x000fe40000201400 */
[----:B------:R-:W-:Y:S01]  /*16bb0*/  ISETP.GT.AND P4, PT, R240, R52, PT ;  /* 0x00000034f000720c */ /* 0x000fe20003f84270 */
[----:B--2---:R-:W-:Y:S01]  /*16bc0*/  FFMA.FTZ R10, -R231, R114, R10 ;  /* 0x00000072e70a7223 */ /* 0x004fe2000001010a */
[----:B------:R-:W-:Y:S02]  /*16bd0*/  FSEL R142, R142, -INF , !P6 ;  /* 0xff8000008e8e7808 */ /* 0x000fe40007000000 */
[----:B------:R-:W-:Y:S02]  /*16be0*/  ISETP.GT.AND P6, PT, R240, R49, PT ;  /* 0x00000031f000720c */ /* 0x000fe40003fc4270 */
[----:B------:R-:W-:-:S02]  /*16bf0*/  FSEL R48, R48, -INF , !P0 ;  /* 0xff80000030307808 */ /* 0x000fc40004000000 */
[----:B------:R-:W-:Y:S01]  /*16c00*/  I2FP.F32.S32 R100, R100 ;  /* 0x0000006400647245 */ /* 0x000fe20000201400 */
[----:B----4-:R-:W-:Y:S01]  /*16c10*/  FFMA.FTZ R11, -R231, R101, R11 ;  /* 0x00000065e70b7223 */ /* 0x010fe2000001010b */
[----:B------:R-:W-:Y:S02]  /*16c20*/  ISETP.GT.AND P0, PT, R238, R115, PT ;  /* 0x00000073ee00720c */ /* 0x000fe40003f04270 */
[----:B------:R-:W-:Y:S02]  /*16c30*/  FSEL R140, R140, -INF , !P4 ;  /* 0xff8000008c8c7808 */ /* 0x000fe40006000000 */
[----:B------:R-:W-:Y:S02]  /*16c40*/  FSEL R15, R15, -INF , !P1 ;  /* 0xff8000000f0f7808 */ /* 0x000fe40004800000 */
[----:B------:R-:W-:Y:S02]  /*16c50*/  ISETP.GE.AND P4, PT, R115, R239, PT ;  /* 0x000000ef7300720c */ /* 0x000fe40003f86270 */
[----:B------:R-:W-:Y:S01]  /*16c60*/  ISETP.GT.AND P1, PT, R238, R47, PT ;  /* 0x0000002fee00720c */ /* 0x000fe20003f24270 */
[----:B---3--:R-:W-:Y:S01]  /*16c70*/  FFMA.FTZ R35, -R231, R100, R35 ;  /* 0x00000064e7237223 */ /* 0x008fe20000010123 */
[----:B------:R-:W-:-:S02]  /*16c80*/  FSEL R139, R139, -INF , !P6 ;  /* 0xff8000008b8b7808 */ /* 0x000fc40007000000 */
[----:B------:R-:W-:Y:S02]  /*16c90*/  FSEL R48, R48, -INF , !P3 ;  /* 0xff80000030307808 */ /* 0x000fe40005800000 */
[----:B------:R-:W-:Y:S02]  /*16ca0*/  FSEL R16, R16, -INF , !P5 ;  /* 0xff80000010107808 */ /* 0x000fe40006800000 */
[----:B------:R-:W-:Y:S02]  /*16cb0*/  ISETP.GE.AND P6, PT, R115, R237, PT ;  /* 0x000000ed7300720c */ /* 0x000fe40003fc6270 */
[C---:B------:R-:W-:Y:S02]  /*16cc0*/  ISETP.GE.AND P3, PT, R47.reuse, R239, PT ;  /* 0x000000ef2f00720c */ /* 0x040fe40003f66270 */
[----:B------:R-:W-:Y:S02]  /*16cd0*/  ISETP.GE.AND P5, PT, R47, R237, PT ;  /* 0x000000ed2f00720c */ /* 0x000fe40003fa6270 */
[----:B------:R-:W-:-:S02]  /*16ce0*/  FSEL R10, R10, -INF , !P0 ;  /* 0xff8000000a0a7808 */ /* 0x000fc40004000000 */
[----:B------:R-:W-:Y:S02]  /*16cf0*/  FSEL R47, R15, -INF , !P2 ;  /* 0xff8000000f2f7808 */ /* 0x000fe40005000000 */
[----:B------:R-:W-:Y:S02]  /*16d00*/  ISETP.GT.AND P0, PT, R238, R19, PT ;  /* 0x00000013ee00720c */ /* 0x000fe40003f04270 */
[----:B------:R-:W-:Y:S02]  /*16d10*/  FSEL R15, R113, -INF , !P4 ;  /* 0xff800000710f7808 */ /* 0x000fe40006000000 */
[----:B------:R-:W-:Y:S02]  /*16d20*/  FSEL R11, R11, -INF , !P1 ;  /* 0xff8000000b0b7808 */ /* 0x000fe40004800000 */
[C---:B------:R-:W-:Y:S02]  /*16d30*/  ISETP.GE.AND P2, PT, R19.reuse, R239, PT ;  /* 0x000000ef1300720c */ /* 0x040fe40003f46270 */
[----:B------:R-:W-:-:S02]  /*16d40*/  ISETP.GE.AND P4, PT, R19, R237, PT ;  /* 0x000000ed1300720c */ /* 0x000fc40003f86270 */
[----:B------:R-:W-:Y:S02]  /*16d50*/  FSEL R19, R10, -INF , !P6 ;  /* 0xff8000000a137808 */ /* 0x000fe40007000000 */
[----:B------:R-:W-:Y:S02]  /*16d60*/  FSEL R12, R12, -INF , !P3 ;  /* 0xff8000000c0c7808 */ /* 0x000fe40005800000 */
[C---:B------:R-:W-:Y:S02]  /*16d70*/  ISETP.GE.AND P6, PT, R18.reuse, R239, PT ;  /* 0x000000ef1200720c */ /* 0x040fe40003fc6270 */
[----:B------:R-:W-:Y:S02]  /*16d80*/  ISETP.GE.AND P3, PT, R18, R237, PT ;  /* 0x000000ed1200720c */ /* 0x000fe40003f66270 */
[----:B------:R-:W-:Y:S02]  /*16d90*/  ISETP.GT.AND P1, PT, R238, R18, PT ;  /* 0x00000012ee00720c */ /* 0x000fe40003f24270 */
[----:B------:R-:W-:Y:S01]  /*16da0*/  FSEL R35, R35, -INF , !P0 ;  /* 0xff80000023237808 */ /* 0x000fe20004000000 */
[----:B------:R-:W-:Y:S01]  /*16db0*/  FMUL.FTZ R103, R103, R3 ;  /* 0x0000000367677220 */ /* 0x000fe20000410000 */
[----:B------:R-:W-:-:S02]  /*16dc0*/  FSEL R18, R11, -INF , !P5 ;  /* 0xff8000000b127808 */ /* 0x000fc40006800000 */
[----:B------:R-:W-:Y:S02]  /*16dd0*/  FSEL R11, R112, -INF , !P2 ;  /* 0xff800000700b7808 */ /* 0x000fe40005000000 */
[C---:B------:R-:W-:Y:S02]  /*16de0*/  ISETP.GE.AND P5, PT, R7.reuse, R239, PT ;  /* 0x000000ef0700720c */ /* 0x040fe40003fa6270 */
[----:B------:R-:W-:Y:S02]  /*16df0*/  ISETP.GE.AND P2, PT, R7, R237, PT ;  /* 0x000000ed0700720c */ /* 0x000fe40003f46270 */
[----:B------:R-:W-:Y:S02]  /*16e00*/  ISETP.GT.AND P0, PT, R238, R7, PT ;  /* 0x00000007ee00720c */ /* 0x000fe40003f04270 */
[----:B------:R-:W-:Y:S02]  /*16e10*/  IABS R29, R29 ;  /* 0x0000001d001d7213 */ /* 0x000fe40000000000 */
[----:B------:R-:W-:-:S02]  /*16e20*/  FSEL R7, R35, -INF , !P4 ;  /* 0xff80000023077808 */ /* 0x000fc40006000000 */
[----:B------:R-:W-:Y:S02]  /*16e30*/  IABS R97, R97 ;  /* 0x0000006100617213 */ /* 0x000fe40000000000 */
[----:B------:R-:W-:Y:S01]  /*16e40*/  IABS R35, R9 ;  /* 0x0000000900237213 */ /* 0x000fe20000000000 */
[-C--:B------:R-:W-:Y:S01]  /*16e50*/  FMUL.FTZ R9, R94, R3.reuse ;  /* 0x000000035e097220 */ /* 0x080fe20000410000 */
[-C--:B------:R-:W-:Y:S01]  /*16e60*/  FMUL.FTZ R98, R98, R3.reuse ;  /* 0x0000000362627220 */ /* 0x080fe20000410000 */
[----:B------:R-:W-:Y:S01]  /*16e70*/  FMUL.FTZ R99, R99, R3 ;  /* 0x0000000363637220 */ /* 0x000fe20000410000 */
[----:B------:R-:W1:Y:S01]  /*16e80*/  MUFU.TANH R103, R103 ;  /* 0x0000006700677308 */ /* 0x000e620000002400 */
[----:B------:R-:W-:Y:S02]  /*16e90*/  I2FP.F32.S32 R94, R29 ;  /* 0x0000001d005e7245 */ /* 0x000fe40000201400 */
[----:B------:R-:W-:-:S05]  /*16ea0*/  I2FP.F32.S32 R10, R97 ;  /* 0x00000061000a7245 */ /* 0x000fca0000201400 */
[----:B------:R-:W2:Y:S08]  /*16eb0*/  MUFU.TANH R29, R9 ;  /* 0x00000009001d7308 */ /* 0x000eb00000002400 */
[----:B------:R-:W3:Y:S01]  /*16ec0*/  MUFU.TANH R97, R98 ;  /* 0x0000006200617308 */ /* 0x000ee20000002400 */
[----:B------:R-:W-:Y:S01]  /*16ed0*/  IABS R96, R96 ;  /* 0x0000006000607213 */ /* 0x000fe20000000000 */
[----:B------:R-:W-:-:S06]  /*16ee0*/  FMUL.FTZ R95, R95, R3 ;  /* 0x000000035f5f7220 */ /* 0x000fcc0000410000 */
[----:B------:R-:W4:Y:S01]  /*16ef0*/  MUFU.TANH R99, R99 ;  /* 0x0000006300637308 */ /* 0x000f220000002400 */
[----:B------:R-:W-:Y:S02]  /*16f00*/  I2FP.F32.S32 R35, R35 ;  /* 0x0000002300237245 */ /* 0x000fe40000201400 */
[----:B------:R-:W-:Y:S01]  /*16f10*/  I2FP.F32.S32 R96, R96 ;  /* 0x0000006000607245 */ /* 0x000fe20000201400 */
[C---:B-1----:R-:W-:Y:S01]  /*16f20*/  FFMA.FTZ R103, -R231.reuse, R10, R103 ;  /* 0x0000000ae7677223 */ /* 0x042fe20000010167 */
[----:B------:R-:W-:Y:S01]  /*16f30*/  IABS R28, R28 ;  /* 0x0000001c001c7213 */ /* 0x000fe20000000000 */
[C---:B--2---:R-:W-:Y:S02]  /*16f40*/  FFMA.FTZ R29, -R231.reuse, R35, R29 ;  /* 0x00000023e71d7223 */ /* 0x044fe4000001011d */
[----:B------:R-:W1:Y:S01]  /*16f50*/  MUFU.TANH R95, R95 ;  /* 0x0000005f005f7308 */ /* 0x000e620000002400 */
[----:B---3--:R-:W-:Y:S01]  /*16f60*/  FFMA.FTZ R96, -R231, R96, R97 ;  /* 0x00000060e7607223 */ /* 0x008fe20000010161 */
[----:B------:R-:W-:Y:S01]  /*16f70*/  IABS R35, R26 ;  /* 0x0000001a00237213 */ /* 0x000fe20000000000 */
[----:B------:R-:W-:Y:S01]  /*16f80*/  FMUL.FTZ R26, R90, R3 ;  /* 0x000000035a1a7220 */ /* 0x000fe20000410000 */
[----:B------:R-:W-:-:S02]  /*16f90*/  FSEL R103, R103, -INF , !P1 ;  /* 0xff80000067677808 */ /* 0x000fc40004800000 */
[----:B------:R-:W-:Y:S01]  /*16fa0*/  ISETP.GT.AND P1, PT, R238, R6, PT ;  /* 0x00000006ee00720c */ /* 0x000fe20003f24270 */
[----:B----4-:R-:W-:Y:S01]  /*16fb0*/  FFMA.FTZ R94, -R231, R94, R99 ;  /* 0x0000005ee75e7223 */ /* 0x010fe20000010163 */
[----:B------:R-:W-:Y:S01]  /*16fc0*/  I2FP.F32.S32 R90, R28 ;  /* 0x0000001c005a7245 */ /* 0x000fe20000201400 */
[----:B------:R-:W-:Y:S01]  /*16fd0*/  FMUL.FTZ R91, R91, R3 ;  /* 0x000000035b5b7220 */ /* 0x000fe20000410000 */
[----:B------:R-:W-:Y:S01]  /*16fe0*/  ISETP.GE.AND P4, PT, R6, R239, PT ;  /* 0x000000ef0600720c */ /* 0x000fe20003f86270 */
[----:B------:R-:W2:Y:S01]  /*16ff0*/  MUFU.TANH R28, R26 ;  /* 0x0000001a001c7308 */ /* 0x000ea20000002400 */
[----:B------:R-:W-:Y:S01]  /*17000*/  FSEL R10, R111, -INF , !P6 ;  /* 0xff8000006f0a7808 */ /* 0x000fe20007000000 */
[----:B------:R-:W-:Y:S01]  /*17010*/  FMUL.FTZ R86, R86, R3 ;  /* 0x0000000356567220 */ /* 0x000fe20000410000 */
[----:B------:R-:W-:Y:S02]  /*17020*/  FSEL R96, R96, -INF , !P0 ;  /* 0xff80000060607808 */ /* 0x000fe40004000000 */
[----:B------:R-:W-:-:S02]  /*17030*/  ISETP.GE.AND P6, PT, R6, R237, PT ;  /* 0x000000ed0600720c */ /* 0x000fc40003fc6270 */
[----:B------:R-:W-:Y:S02]  /*17040*/  FSEL R6, R103, -INF , !P3 ;  /* 0xff80000067067808 */ /* 0x000fe40005800000 */
[----:B------:R-:W-:Y:S02]  /*17050*/  FSEL R9, R110, -INF , !P5 ;  /* 0xff8000006e097808 */ /* 0x000fe40006800000 */
[----:B------:R-:W-:Y:S02]  /*17060*/  FSEL R94, R94, -INF , !P1 ;  /* 0xff8000005e5e7808 */ /* 0x000fe40004800000 */
[C---:B------:R-:W-:Y:S02]  /*17070*/  ISETP.GE.AND P3, PT, R5.reuse, R239, PT ;  /* 0x000000ef0500720c */ /* 0x040fe40003f66270 */
[----:B------:R-:W-:Y:S02]  /*17080*/  ISETP.GE.AND P5, PT, R5, R237, PT ;  /* 0x000000ed0500720c */ /* 0x000fe40003fa6270 */
[----:B------:R-:W-:Y:S01]  /*17090*/  ISETP.GT.AND P0, PT, R238, R5, PT ;  /* 0x00000005ee00720c */ /* 0x000fe20003f04270 */
[----:B------:R-:W-:Y:S01]  /*170a0*/  FMUL.FTZ R87, R87, R3 ;  /* 0x0000000357577220 */ /* 0x000fe20000410000 */
[----:B------:R-:W-:-:S02]  /*170b0*/  FSEL R5, R96, -INF , !P2 ;  /* 0xff80000060057808 */ /* 0x000fc40005000000 */
[----:B------:R-:W-:Y:S01]  /*170c0*/  FSEL R8, R8, -INF , !P4 ;  /* 0xff80000008087808 */ /* 0x000fe20006000000 */
[----:B------:R-:W3:Y:S01]  /*170d0*/  MUFU.TANH R91, R91 ;  /* 0x0000005b005b7308 */ /* 0x000ee20000002400 */
[C---:B------:R-:W-:Y:S02]  /*170e0*/  ISETP.GE.AND P2, PT, R4.reuse, R239, PT ;  /* 0x000000ef0400720c */ /* 0x040fe40003f46270 */
[----:B------:R-:W-:Y:S02]  /*170f0*/  ISETP.GE.AND P4, PT, R4, R237, PT ;  /* 0x000000ed0400720c */ /* 0x000fe40003f86270 */
[----:B------:R-:W-:Y:S02]  /*17100*/  ISETP.GT.AND P1, PT, R238, R4, PT ;  /* 0x00000004ee00720c */ /* 0x000fe40003f24270 */
[----:B------:R-:W-:Y:S01]  /*17110*/  FSEL R4, R94, -INF , !P6 ;  /* 0xff8000005e047808 */ /* 0x000fe20007000000 */
[----:B------:R-:W-:Y:S01]  /*17120*/  IMAD.MOV.U32 R94, RZ, RZ, R35 ;  /* 0x000000ffff5e7224 */ /* 0x000fe200078e0023 */
[----:B------:R-:W4:Y:S01]  /*17130*/  MUFU.TANH R86, R86 ;  /* 0x0000005600567308 */ /* 0x000f220000002400 */
[----:B-1----:R-:W-:Y:S01]  /*17140*/  FFMA.FTZ R90, -R231, R90, R95 ;  /* 0x0000005ae75a7223 */ /* 0x002fe2000001015f */
[----:B------:R-:W-:-:S02]  /*17150*/  IABS R35, R25 ;  /* 0x0000001900237213 */ /* 0x000fc40000000000 */
[----:B------:R-:W-:-:S04]  /*17160*/  I2FP.F32.S32 R94, R94 ;  /* 0x0000005e005e7245 */ /* 0x000fc80000201400 */
[----:B------:R-:W1:Y:S01]  /*17170*/  MUFU.TANH R87, R87 ;  /* 0x0000005700577308 */ /* 0x000e620000002400 */
[----:B------:R-:W-:Y:S02]  /*17180*/  FSEL R90, R90, -INF , !P1 ;  /* 0xff8000005a5a7808 */ /* 0x000fe40004800000 */
[----:B------:R-:W-:Y:S01]  /*17190*/  IABS R95, R24 ;  /* 0x00000018005f7213 */ /* 0x000fe20000000000 */
[----:B--2---:R-:W-:Y:S01]  /*171a0*/  FFMA.FTZ R94, -R231, R94, R28 ;  /* 0x0000005ee75e7223 */ /* 0x004fe2000001011c */
[----:B------:R-:W-:Y:S02]  /*171b0*/  FSEL R28, R90, -INF , !P4 ;  /* 0xff8000005a1c7808 */ /* 0x000fe40006000000 */
[----:B------:R-:W-:Y:S02]  /*171c0*/  I2FP.F32.S32 R35, R35 ;  /* 0x0000002300237245 */ /* 0x000fe40000201400 */
[----:B------:R-:W-:Y:S02]  /*171d0*/  FSEL R29, R29, -INF , !P0 ;  /* 0xff8000001d1d7808 */ /* 0x000fe40004000000 */
[----:B------:R-:W-:-:S02]  /*171e0*/  IABS R90, R27 ;  /* 0x0000001b005a7213 */ /* 0x000fc40000000000 */
[----:B------:R-:W-:Y:S02]  /*171f0*/  I2FP.F32.S32 R95, R95 ;  /* 0x0000005f005f7245 */ /* 0x000fe40000201400 */
[----:B------:R-:W-:Y:S01]  /*17200*/  ISETP.GT.AND P0, PT, R238, R108, PT ;  /* 0x0000006cee00720c */ /* 0x000fe20003f04270 */
[----:B---3--:R-:W-:Y:S01]  /*17210*/  FFMA.FTZ R91, -R231, R35, R91 ;  /* 0x00000023e75b7223 */ /* 0x008fe2000001015b */
[----:B------:R-:W-:Y:S01]  /*17220*/  FSEL R26, R109, -INF , !P3 ;  /* 0xff8000006d1a7808 */ /* 0x000fe20005800000 */
[----:B----4-:R-:W-:Y:S01]  /*17230*/  FFMA.FTZ R86, -R231, R95, R86 ;  /* 0x0000005fe7567223 */ /* 0x010fe20000010156 */
[----:B------:R-:W-:Y:S02]  /*17240*/  I2FP.F32.S32 R90, R90 ;  /* 0x0000005a005a7245 */ /* 0x000fe40000201400 */
[C---:B------:R-:W-:Y:S02]  /*17250*/  ISETP.GE.AND P6, PT, R108.reuse, R239, PT ;  /* 0x000000ef6c00720c */ /* 0x040fe40003fc6270 */
[----:B------:R-:W-:-:S02]  /*17260*/  ISETP.GE.AND P3, PT, R108, R237, PT ;  /* 0x000000ed6c00720c */ /* 0x000fc40003f66270 */
[----:B------:R-:W-:Y:S02]  /*17270*/  ISETP.GT.AND P1, PT, R238, R106, PT ;  /* 0x0000006aee00720c */ /* 0x000fe40003f24270 */
[----:B------:R-:W-:Y:S02]  /*17280*/  FSEL R94, R94, -INF , !P0 ;  /* 0xff8000005e5e7808 */ /* 0x000fe40004000000 */
[----:B------:R-:W-:Y:S01]  /*17290*/  ISETP.GT.AND P0, PT, R238, R93, PT ;  /* 0x0000005dee00720c */ /* 0x000fe20003f04270 */
[----:B-1----:R-:W-:Y:S01]  /*172a0*/  FFMA.FTZ R87, -R231, R90, R87 ;  /* 0x0000005ae7577223 */ /* 0x002fe20000010157 */
[----:B------:R-:W-:Y:S02]  /*172b0*/  FSEL R24, R105, -INF , !P6 ;  /* 0xff80000069187808 */ /* 0x000fe40007000000 */
[----:B------:R-:W-:Y:S02]  /*172c0*/  FSEL R27, R94, -INF , !P3 ;  /* 0xff8000005e1b7808 */ /* 0x000fe40005800000 */
[----:B------:R-:W-:-:S02]  /*172d0*/  FSEL R91, R91, -INF , !P1 ;  /* 0xff8000005b5b7808 */ /* 0x000fc40004800000 */
[----:B------:R-:W-:Y:S02]  /*172e0*/  ISETP.GE.AND P6, PT, R93, R237, PT ;  /* 0x000000ed5d00720c */ /* 0x000fe40003fc6270 */
[----:B------:R-:W-:Y:S02]  /*172f0*/  ISETP.GE.AND P3, PT, R89, R239, PT ;  /* 0x000000ef5900720c */ /* 0x000fe40003f66270 */
[----:B------:R-:W-:Y:S02]  /*17300*/  ISETP.GT.AND P1, PT, R238, R89, PT ;  /* 0x00000059ee00720c */ /* 0x000fe40003f24270 */
[----:B------:R-:W-:Y:S02]  /*17310*/  FSEL R86, R86, -INF , !P0 ;  /* 0xff80000056567808 */ /* 0x000fe40004000000 */
[----:B------:R-:W-:Y:S02]  /*17320*/  IABS R71, R71 ;  /* 0x0000004700477213 */ /* 0x000fe40000000000 */
[----:B------:R-:W-:-:S02]  /*17330*/  FSEL R179, R86, -INF , !P6 ;  /* 0xff80000056b37808 */ /* 0x000fc40007000000 */
[----:B------:R-:W-:Y:S02]  /*17340*/  FSEL R147, R147, -INF , !P3 ;  /* 0xff80000093937808 */ /* 0x000fe40005800000 */
[----:B------:R-:W-:Y:S02]  /*17350*/  FSEL R87, R87, -INF , !P1 ;  /* 0xff80000057577808 */ /* 0x000fe40004800000 */
[C---:B------:R-:W-:Y:S02]  /*17360*/  ISETP.GE.AND P6, PT, R85.reuse, R239, PT ;  /* 0x000000ef5500720c */ /* 0x040fe40003fc6270 */
[----:B------:R-:W-:Y:S02]  /*17370*/  ISETP.GE.AND P3, PT, R85, R237, PT ;  /* 0x000000ed5500720c */ /* 0x000fe40003f66270 */
[----:B------:R-:W-:Y:S01]  /*17380*/  ISETP.GT.AND P1, PT, R238, R85, PT ;  /* 0x00000055ee00720c */ /* 0x000fe20003f24270 */
[----:B------:R-:W-:Y:S01]  /*17390*/  FMUL.FTZ R85, R78, R3 ;  /* 0x000000034e557220 */ /* 0x000fe20000410000 */
[----:B------:R-:W-:-:S03]  /*173a0*/  I2FP.F32.S32 R78, R71 ;  /* 0x00000047004e7245 */ /* 0x000fc60000201400 */
[----:B------:R-:W1:Y:S01]  /*173b0*/  MUFU.TANH R71, R85 ;  /* 0x0000005500477308 */ /* 0x000e620000002400 */
[----:B------:R-:W-:Y:S02]  /*173c0*/  IABS R70, R70 ;  /* 0x0000004600467213 */ /* 0x000fe40000000000 */
[----:B------:R-:W-:Y:S02]  /*173d0*/  IABS R69, R69 ;  /* 0x0000004500457213 */ /* 0x000fe40000000000 */
[----:B------:R-:W-:Y:S01]  /*173e0*/  I2FP.F32.S32 R70, R70 ;  /* 0x0000004600467245 */ /* 0x000fe20000201400 */
[----:B------:R-:W-:Y:S01]  /*173f0*/  FMUL.FTZ R74, R74, R3 ;  /* 0x000000034a4a7220 */ /* 0x000fe20000410000 */
[----:B------:R-:W-:-:S03]  /*17400*/  IABS R68, R68 ;  /* 0x0000004400447213 */ /* 0x000fc60000000000 */
[C---:B-1----:R-:W-:Y:S01]  /*17410*/  FFMA.FTZ R70, -R231.reuse, R70, R71 ;  /* 0x00000046e7467223 */ /* 0x042fe20000010147 */
[----:B------:R-:W-:Y:S02]  /*17420*/  I2FP.F32.S32 R71, R69 ;  /* 0x0000004500477245 */ /* 0x000fe40000201400 */
[----:B------:R-:W1:Y:S01]  /*17430*/  MUFU.TANH R69, R74 ;  /* 0x0000004a00457308 */ /* 0x000e620000002400 */
[----:B------:R-:W-:Y:S02]  /*17440*/  I2FP.F32.S32 R68, R68 ;  /* 0x0000004400447245 */ /* 0x000fe40000201400 */
[----:B------:R-:W-:Y:S02]  /*17450*/  IABS R43, R43 ;  /* 0x0000002b002b7213 */ /* 0x000fe40000000000 */
[----:B------:R-:W-:Y:S01]  /*17460*/  IABS R42, R42 ;  /* 0x0000002a002a7213 */ /* 0x000fe20000000000 */
[----:B-1----:R-:W-:Y:S01]  /*17470*/  FFMA.FTZ R68, -R231, R68, R69 ;  /* 0x00000044e7447223 */ /* 0x002fe20000010145 */
[----:B------:R-:W-:-:S02]  /*17480*/  I2FP.F32.S32 R69, R43 ;  /* 0x0000002b00457245 */ /* 0x000fc40000201400 */
[----:B------:R-:W1:Y:S01]  /*17490*/  MUFU.TANH R43, R118 ;  /* 0x00000076002b7308 */ /* 0x000e620000002400 */
[----:B------:R-:W-:Y:S02]  /*174a0*/  I2FP.F32.S32 R42, R42 ;  /* 0x0000002a002a7245 */ /* 0x000fe40000201400 */
[----:B------:R-:W-:Y:S02]  /*174b0*/  IABS R41, R41 ;  /* 0x0000002900297213 */ /* 0x000fe40000000000 */
[----:B------:R-:W-:Y:S01]  /*174c0*/  IABS R40, R40 ;  /* 0x0000002800287213 */ /* 0x000fe20000000000 */
[----:B-1----:R-:W-:Y:S01]  /*174d0*/  FFMA.FTZ R42, -R231, R42, R43 ;  /* 0x0000002ae72a7223 */ /* 0x002fe2000001012b */
[----:B------:R-:W-:Y:S02]  /*174e0*/  I2FP.F32.S32 R43, R41 ;  /* 0x00000029002b7245 */ /* 0x000fe40000201400 */
[----:B------:R-:W1:Y:S01]  /*174f0*/  MUFU.TANH R41, R66 ;  /* 0x0000004200297308 */ /* 0x000e620000002400 */
[----:B------:R-:W-:-:S02]  /*17500*/  I2FP.F32.S32 R40, R40 ;  /* 0x0000002800287245 */ /* 0x000fc40000201400 */
[----:B------:R-:W-:Y:S01]  /*17510*/  IABS R34, R34 ;  /* 0x0000002200227213 */ /* 0x000fe20000000000 */
[-C--:B------:R-:W-:Y:S01]  /*17520*/  FMUL.FTZ R62, R62, R3.reuse ;  /* 0x000000033e3e7220 */ /* 0x080fe20000410000 */
[----:B------:R-:W-:Y:S01]  /*17530*/  FMUL.FTZ R82, R82, R3 ;  /* 0x0000000352527220 */ /* 0x000fe20000410000 */
[----:B------:R-:W-:Y:S02]  /*17540*/  FSEL R29, R29, -INF , !P5 ;  /* 0xff8000001d1d7808 */ /* 0x000fe40006800000 */
[----:B------:R-:W-:-:S03]  /*17550*/  ISETP.GE.AND P5, PT, R106, R239, PT ;  /* 0x000000ef6a00720c */ /* 0x000fc60003fa6270 */
[----:B------:R-:W-:Y:S01]  /*17560*/  MUFU.TANH R82, R82 ;  /* 0x0000005200527308 */ /* 0x000fe20000002400 */
[----:B-1----:R-:W-:Y:S01]  /*17570*/  FFMA.FTZ R40, -R231, R40, R41 ;  /* 0x00000028e7287223 */ /* 0x002fe20000010129 */
[----:B------:R-:W-:-:S06]  /*17580*/  I2FP.F32.S32 R41, R34 ;  /* 0x0000002200297245 */ /* 0x000fcc0000201400 */
[----:B------:R-:W1:Y:S01]  /*17590*/  MUFU.TANH R34, R62 ;  /* 0x0000003e00227308 */ /* 0x000e620000002400 */
[----:B------:R-:W-:Y:S01]  /*175a0*/  IABS R32, R32 ;  /* 0x0000002000207213 */ /* 0x000fe20000000000 */
[----:B------:R-:W-:Y:S01]  /*175b0*/  FMUL.FTZ R83, R83, R3 ;  /* 0x0000000353537220 */ /* 0x000fe20000410000 */
[----:B------:R-:W-:Y:S02]  /*175c0*/  FSEL R35, R92, -INF , !P5 ;  /* 0xff8000005c237808 */ /* 0x000fe40006800000 */
[----:B------:R-:W-:Y:S02]  /*175d0*/  ISETP.GE.AND P5, PT, R89, R237, PT ;  /* 0x000000ed5900720c */ /* 0x000fe40003fa6270 */
[----:B------:R-:W-:Y:S02]  /*175e0*/  IABS R89, R33 ;  /* 0x0000002100597213 */ /* 0x000fe40000000000 */
[----:B------:R-:W-:Y:S01]  /*175f0*/  I2FP.F32.S32 R32, R32 ;  /* 0x0000002000207245 */ /* 0x000fe20000201400 */
[----:B------:R-:W-:Y:S01]  /*17600*/  FMUL.FTZ R79, R79, R3 ;  /* 0x000000034f4f7220 */ /* 0x000fe20000410000 */
[----:B------:R-:W-:Y:S01]  /*17610*/  IABS R31, R31 ;  /* 0x0000001f001f7213 */ /* 0x000fe20000000000 */
[----:B------:R-:W2:Y:S01]  /*17620*/  MUFU.TANH R83, R83 ;  /* 0x0000005300537308 */ /* 0x000ea20000002400 */
[----:B------:R-:W-:Y:S01]  /*17630*/  I2FP.F32.S32 R89, R89 ;  /* 0x0000005900597245 */ /* 0x000fe20000201400 */
[-C--:B------:R-:W-:Y:S01]  /*17640*/  FMUL.FTZ R58, R58, R3.reuse ;  /* 0x000000033a3a7220 */ /* 0x080fe20000410000 */
[----:B------:R-:W-:Y:S01]  /*17650*/  FMUL.FTZ R75, R75, R3 ;  /* 0x000000034b4b7220 */ /* 0x000fe20000410000 */
[C---:B-1----:R-:W-:Y:S01]  /*17660*/  FFMA.FTZ R32, -R231.reuse, R32, R34 ;  /* 0x00000020e7207223 */ /* 0x042fe20000010122 */
[----:B------:R-:W-:Y:S01]  /*17670*/  I2FP.F32.S32 R34, R31 ;  /* 0x0000001f00227245 */ /* 0x000fe20000201400 */
[----:B------:R-:W-:-:S02]  /*17680*/  FFMA.FTZ R82, -R231, R89, R82 ;  /* 0x00000059e7527223 */ /* 0x000fc40000010152 */
[----:B------:R-:W1:Y:S01]  /*17690*/  MUFU.TANH R31, R58 ;  /* 0x0000003a001f7308 */ /* 0x000e620000002400 */
[----:B------:R-:W-:-:S07]  /*176a0*/  ISETP.GT.AND P0, PT, R238, R88, PT ;  /* 0x00000058ee00720c */ /* 0x000fce0003f04270 */
[----:B------:R-:W3:Y:S01]  /*176b0*/  MUFU.TANH R79, R79 ;  /* 0x0000004f004f7308 */ /* 0x000ee20000002400 */
[----:B------:R-:W-:Y:S02]  /*176c0*/  FSEL R82, R82, -INF , !P0 ;  /* 0xff80000052527808 */ /* 0x000fe40004000000 */
[----:B------:R-:W-:Y:S02]  /*176d0*/  ISETP.GT.AND P0, PT, R238, R84, PT ;  /* 0x00000054ee00720c */ /* 0x000fe40003f04270 */
[----:B------:R-:W-:-:S03]  /*176e0*/  IABS R30, R30 ;  /* 0x0000001e001e7213 */ /* 0x000fc60000000000 */
[----:B------:R-:W4:Y:S01]  /*176f0*/  MUFU.TANH R75, R75 ;  /* 0x0000004b004b7308 */ /* 0x000f220000002400 */
[----:B------:R-:W-:Y:S01]  /*17700*/  FSEL R70, R70, -INF , !P0 ;  /* 0xff80000046467808 */ /* 0x000fe20004000000 */
[----:B--2---:R-:W-:Y:S01]  /*17710*/  FFMA.FTZ R78, -R231, R78, R83 ;  /* 0x0000004ee74e7223 */ /* 0x004fe20000010153 */
[----:B------:R-:W-:Y:S02]  /*17720*/  ISETP.GT.AND P0, PT, R238, R80, PT ;  /* 0x00000050ee00720c */ /* 0x000fe40003f04270 */
[----:B------:R-:W-:-:S03]  /*17730*/  I2FP.F32.S32 R30, R30 ;  /* 0x0000001e001e7245 */ /* 0x000fc60000201400 */
[----:B------:R-:W2:Y:S01]  /*17740*/  MUFU.TANH R119, R119 ;  /* 0x0000007700777308 */ /* 0x000ea20000002400 */
[----:B------:R-:W-:Y:S01]  /*17750*/  IABS R23, R23 ;  /* 0x0000001700177213 */ /* 0x000fe20000000000 */
[-C--:B------:R-:W-:Y:S01]  /*17760*/  FMUL.FTZ R63, R63, R3.reuse ;  /* 0x000000033f3f7220 */ /* 0x080fe20000410000 */
[----:B------:R-:W-:Y:S01]  /*17770*/  FMUL.FTZ R54, R54, R3 ;  /* 0x0000000336367220 */ /* 0x000fe20000410000 */
[----:B------:R-:W-:Y:S01]  /*17780*/  FSEL R68, R68, -INF , !P0 ;  /* 0xff80000044447808 */ /* 0x000fe20004000000 */
[----:B-1----:R-:W-:Y:S01]  /*17790*/  FFMA.FTZ R30, -R231, R30, R31 ;  /* 0x0000001ee71e7223 */ /* 0x002fe2000001011f */
[----:B------:R-:W-:Y:S02]  /*177a0*/  FSEL R25, R107, -INF , !P2 ;  /* 0xff8000006b197808 */ /* 0x000fe40005000000 */
[----:B------:R-:W1:Y:S01]  /*177b0*/  MUFU.TANH R67, R67 ;  /* 0x0000004300437308 */ /* 0x000e620000002400 */
[----:B------:R-:W-:Y:S01]  /*177c0*/  ISETP.GT.AND P0, PT, R238, R76, PT ;  /* 0x0000004cee00720c */ /* 0x000fe20003f04270 */
[----:B---3--:R-:W-:Y:S01]  /*177d0*/  FFMA.FTZ R71, -R231, R71, R79 ;  /* 0x00000047e7477223 */ /* 0x008fe2000001014f */
[----:B------:R-:W-:Y:S01]  /*177e0*/  ISETP.GE.AND P2, PT, R106, R237, PT ;  /* 0x000000ed6a00720c */ /* 0x000fe20003f46270 */
[----:B------:R-:W-:Y:S01]  /*177f0*/  FMUL.FTZ R50, R50, R3 ;  /* 0x0000000332327220 */ /* 0x000fe20000410000 */
[----:B------:R-:W-:-:S02]  /*17800*/  FSEL R78, R78, -INF , !P1 ;  /* 0xff8000004e4e7808 */ /* 0x000fc40004800000 */
[----:B------:R-:W-:Y:S01]  /*17810*/  I2FP.F32.S32 R31, R23 ;  /* 0x00000017001f7245 */ /* 0x000fe20000201400 */
[----:B------:R-:W-:Y:S01]  /*17820*/  FMUL.FTZ R59, R59, R3 ;  /* 0x000000033b3b7220 */ /* 0x000fe20000410000 */
[----:B------:R-:W-:Y:S01]  /*17830*/  ISETP.GT.AND P1, PT, R238, R81, PT ;  /* 0x00000051ee00720c */ /* 0x000fe20003f24270 */
[----:B------:R-:W3:Y:S01]  /*17840*/  MUFU.TANH R23, R54 ;  /* 0x0000003600177308 */ /* 0x000ee20000002400 */
[----:B------:R-:W-:Y:S01]  /*17850*/  FSEL R42, R42, -INF , !P0 ;  /* 0xff8000002a2a7808 */ /* 0x000fe20004000000 */
[----:B----4-:R-:W-:Y:S01]  /*17860*/  FFMA.FTZ R69, -R231, R69, R75 ;  /* 0x00000045e7457223 */ /* 0x010fe2000001014b */
[----:B------:R-:W-:Y:S02]  /*17870*/  FSEL R33, R91, -INF , !P2 ;  /* 0xff8000005b217808 */ /* 0x000fe40005000000 */
[----:B------:R-:W-:-:S03]  /*17880*/  ISETP.GT.AND P0, PT, R238, R72, PT ;  /* 0x00000048ee00720c */ /* 0x000fc60003f04270 */
[----:B------:R-:W4:Y:S01]  /*17890*/  MUFU.TANH R63, R63 ;  /* 0x0000003f003f7308 */ /* 0x000f220000002400 */
[-C--:B------:R-:W-:Y:S02]  /*178a0*/  ISETP.GE.AND P4, PT, R93, R239.reuse, PT ;  /* 0x000000ef5d00720c */ /* 0x080fe40003f86270 */
[----:B------:R-:W-:Y:S02]  /*178b0*/  ISETP.GE.AND P2, PT, R88, R239, PT ;  /* 0x000000ef5800720c */ /* 0x000fe40003f46270 */
[----:B------:R-:W-:Y:S01]  /*178c0*/  FSEL R71, R71, -INF , !P1 ;  /* 0xff80000047477808 */ /* 0x000fe20004800000 */
[----:B------:R-:W-:Y:S01]  /*178d0*/  FMUL.FTZ R55, R55, R3 ;  /* 0x0000000337377220 */ /* 0x000fe20000410000 */
[----:B------:R-:W-:Y:S01]  /*178e0*/  ISETP.GT.AND P1, PT, R238, R77, PT ;  /* 0x0000004dee00720c */ /* 0x000fe20003f24270 */
[----:B------:R-:W4:Y:S01]  /*178f0*/  MUFU.TANH R50, R50 ;  /* 0x0000003200327308 */ /* 0x000f220000002400 */
[----:B------:R-:W-:Y:S01]  /*17900*/  FSEL R40, R40, -INF , !P0 ;  /* 0xff80000028287808 */ /* 0x000fe20004000000 */
[----:B--2---:R-:W-:Y:S01]  /*17910*/  FFMA.FTZ R43, -R231, R43, R119 ;  /* 0x0000002be72b7223 */ /* 0x004fe20000010177 */
[----:B------:R-:W-:-:S02]  /*17920*/  FSEL R176, R176, -INF , !P4 ;  /* 0xff800000b0b07808 */ /* 0x000fc40006000000 */
[----:B------:R-:W-:Y:S02]  /*17930*/  FSEL R178, R87, -INF , !P5 ;  /* 0xff80000057b27808 */ /* 0x000fe40006800000 */
[----:B------:R-:W-:Y:S01]  /*17940*/  FSEL R148, R148, -INF , !P2 ;  /* 0xff80000094947808 */ /* 0x000fe20005000000 */
[----:B------:R-:W2:Y:S01]  /*17950*/  MUFU.TANH R59, R59 ;  /* 0x0000003b003b7308 */ /* 0x000ea20000002400 */
[----:B------:R-:W-:Y:S02]  /*17960*/  ISETP.GT.AND P0, PT, R238, R64, PT ;  /* 0x00000040ee00720c */ /* 0x000fe40003f04270 */
[----:B------:R-:W-:Y:S02]  /*17970*/  IABS R22, R22 ;  /* 0x0000001600167213 */ /* 0x000fe40000000000 */
[----:B------:R-:W-:Y:S02]  /*17980*/  ISETP.GE.AND P4, PT, R88, R237, PT ;  /* 0x000000ed5800720c */ /* 0x000fe40003f86270 */
[----:B------:R-:W-:-:S02]  /*17990*/  ISETP.GE.AND P5, PT, R84, R239, PT ;  /* 0x000000ef5400720c */ /* 0x000fc40003fa6270 */
[----:B------:R-:W-:Y:S02]  /*179a0*/  ISETP.GE.AND P2, PT, R84, R237, PT ;  /* 0x000000ed5400720c */ /* 0x000fe40003f46270 */
[----:B------:R-:W-:Y:S01]  /*179b0*/  FSEL R69, R69, -INF , !P1 ;  /* 0xff80000045457808 */ /* 0x000fe20004800000 */
[----:B------:R-:W-:Y:S01]  /*179c0*/  FMUL.FTZ R51, R51, R3 ;  /* 0x0000000333337220 */ /* 0x000fe20000410000 */
[----:B------:R-:W-:Y:S01]  /*179d0*/  ISETP.GT.AND P1, PT, R238, R73, PT ;  /* 0x00000049ee00720c */ /* 0x000fe20003f24270 */
[----:B------:R-:W2:Y:S01]  /*179e0*/  MUFU.TANH R55, R55 ;  /* 0x0000003700377308 */ /* 0x000ea20000002400 */
[----:B------:R-:W-:Y:S02]  /*179f0*/  FSEL R32, R32, -INF , !P0 ;  /* 0xff80000020207808 */ /* 0x000fe40004000000 */
[----:B------:R-:W-:Y:S01]  /*17a00*/  I2FP.F32.S32 R22, R22 ;  /* 0x0000001600167245 */ /* 0x000fe20000201400 */
[----:B-1----:R-:W-:Y:S01]  /*17a10*/  FFMA.FTZ R41, -R231, R41, R67 ;  /* 0x00000029e7297223 */ /* 0x002fe20000010143 */
[----:B------:R-:W-:-:S02]  /*17a20*/  FSEL R177, R82, -INF , !P4 ;  /* 0xff80000052b17808 */ /* 0x000fc40006000000 */
[----:B------:R-:W-:Y:S02]  /*17a30*/  FSEL R150, R150, -INF , !P6 ;  /* 0xff80000096967808 */ /* 0x000fe40007000000 */
[----:B------:R-:W-:Y:S02]  /*17a40*/  FSEL R152, R78, -INF , !P3 ;  /* 0xff8000004e987808 */ /* 0x000fe40005800000 */
[----:B------:R-:W-:Y:S02]  /*17a50*/  FSEL R163, R163, -INF , !P5 ;  /* 0xff800000a3a37808 */ /* 0x000fe40006800000 */
[----:B------:R-:W-:Y:S02]  /*17a60*/  FSEL R159, R70, -INF , !P2 ;  /* 0xff800000469f7808 */ /* 0x000fe40005000000 */
[----:B------:R-:W-:Y:S02]  /*17a70*/  ISETP.GT.AND P0, PT, R238, R60, PT ;  /* 0x0000003cee00720c */ /* 0x000fe40003f04270 */
[----:B------:R-:W-:-:S02]  /*17a80*/  IABS R14, R14 ;  /* 0x0000000e000e7213 */ /* 0x000fc40000000000 */
[C---:B------:R-:W-:Y:S02]  /*17a90*/  ISETP.GE.AND P4, PT, R81.reuse, R239, PT ;  /* 0x000000ef5100720c */ /* 0x040fe40003f86270 */
[----:B------:R-:W-:Y:S02]  /*17aa0*/  ISETP.GE.AND P6, PT, R81, R237, PT ;  /* 0x000000ed5100720c */ /* 0x000fe40003fc6270 */
[C---:B------:R-:W-:Y:S02]  /*17ab0*/  ISETP.GE.AND P3, PT, R80.reuse, R239, PT ;  /* 0x000000ef5000720c */ /* 0x040fe40003f66270 */
[----:B------:R-:W-:Y:S02]  /*17ac0*/  ISETP.GE.AND P5, PT, R80, R237, PT ;  /* 0x000000ed5000720c */ /* 0x000fe40003fa6270 */
[----:B------:R-:W-:Y:S02]  /*17ad0*/  ISETP.GE.AND P2, PT, R77, R239, PT ;  /* 0x000000ef4d00720c */ /* 0x000fe40003f46270 */
[----:B------:R-:W-:-:S02]  /*17ae0*/  FSEL R43, R43, -INF , !P1 ;  /* 0xff8000002b2b7808 */ /* 0x000fc40004800000 */
[----:B------:R-:W-:Y:S01]  /*17af0*/  ISETP.GT.AND P1, PT, R238, R65, PT ;  /* 0x00000041ee00720c */ /* 0x000fe20003f24270 */
[C---:B---3--:R-:W-:Y:S01]  /*17b00*/  FFMA.FTZ R22, -R231.reuse, R22, R23 ;  /* 0x00000016e7167223 */ /* 0x048fe20000010117 */
[----:B------:R-:W-:Y:S01]  /*17b10*/  FSEL R30, R30, -INF , !P0 ;  /* 0xff8000001e1e7808 */ /* 0x000fe20004000000 */
[----:B------:R-:W1:Y:S01]  /*17b20*/  MUFU.TANH R51, R51 ;  /* 0x0000003300337308 */ /* 0x000e620000002400 */
[----:B------:R-:W-:Y:S01]  /*17b30*/  I2FP.F32.S32 R14, R14 ;  /* 0x0000000e000e7245 */ /* 0x000fe20000201400 */
[----:B----4-:R-:W-:Y:S01]  /*17b40*/  FFMA.FTZ R34, -R231, R34, R63 ;  /* 0x00000022e7227223 */ /* 0x010fe2000001013f */
[----:B------:R-:W-:Y:S02]  /*17b50*/  FSEL R166, R166, -INF , !P4 ;  /* 0xff800000a6a67808 */ /* 0x000fe40006000000 */
[----:B------:R-:W-:Y:S02]  /*17b60*/  FSEL R160, R71, -INF , !P6 ;  /* 0xff80000047a07808 */ /* 0x000fe40007000000 */
[----:B------:R-:W-:-:S02]  /*17b70*/  FSEL R167, R167, -INF , !P3 ;  /* 0xff800000a7a77808 */ /* 0x000fc40005800000 */
[----:B------:R-:W-:Y:S02]  /*17b80*/  FSEL R161, R68, -INF , !P5 ;  /* 0xff80000044a17808 */ /* 0x000fe40006800000 */
[----:B------:R-:W-:Y:S02]  /*17b90*/  FSEL R169, R169, -INF , !P2 ;  /* 0xff800000a9a97808 */ /* 0x000fe40005000000 */
[----:B------:R-:W-:Y:S02]  /*17ba0*/  ISETP.GT.AND P0, PT, R238, R56, PT ;  /* 0x00000038ee00720c */ /* 0x000fe40003f04270 */
[----:B------:R-:W-:Y:S02]  /*17bb0*/  ISETP.GE.AND P4, PT, R77, R237, PT ;  /* 0x000000ed4d00720c */ /* 0x000fe40003f86270 */
[C---:B------:R-:W-:Y:S02]  /*17bc0*/  ISETP.GE.AND P6, PT, R76.reuse, R239, PT ;  /* 0x000000ef4c00720c */ /* 0x040fe40003fc6270 */
[----:B------:R-:W-:-:S02]  /*17bd0*/  ISETP.GE.AND P3, PT, R76, R237, PT ;  /* 0x000000ed4c00720c */ /* 0x000fc40003f66270 */
[C---:B------:R-:W-:Y:S02]  /*17be0*/  ISETP.GE.AND P5, PT, R73.reuse, R239, PT ;  /* 0x000000ef4900720c */ /* 0x040fe40003fa6270 */
[----:B------:R-:W-:Y:S02]  /*17bf0*/  ISETP.GE.AND P2, PT, R73, R237, PT ;  /* 0x000000ed4900720c */ /* 0x000fe40003f46270 */
[----:B------:R-:W-:Y:S02]  /*17c00*/  FSEL R41, R41, -INF , !P1 ;  /* 0xff80000029297808 */ /* 0x000fe40004800000 */
[----:B------:R-:W-:Y:S02]  /*17c10*/  ISETP.GT.AND P1, PT, R238, R61, PT ;  /* 0x0000003dee00720c */ /* 0x000fe40003f24270 */
[----:B------:R-:W-:Y:S01]  /*17c20*/  IABS R21, R21 ;  /* 0x0000001500157213 */ /* 0x000fe20000000000 */
[C---:B------:R-:W-:Y:S01]  /*17c30*/  FFMA.FTZ R14, -R231.reuse, R14, R50 ;  /* 0x0000000ee70e7223 */ /* 0x040fe20000010132 */
[----:B------:R-:W-:Y:S01]  /*17c40*/  FSEL R22, R22, -INF , !P0 ;  /* 0xff80000016167808 */ /* 0x000fe20004000000 */
[----:B--2---:R-:W-:Y:S01]  /*17c50*/  FFMA.FTZ R31, -R231, R31, R59 ;  /* 0x0000001fe71f7223 */ /* 0x004fe2000001013b */
[----:B------:R-:W-:-:S02]  /*17c60*/  FSEL R171, R69, -INF , !P4 ;  /* 0xff80000045ab7808 */ /* 0x000fc40006000000 */
[----:B------:R-:W-:Y:S02]  /*17c70*/  FSEL R170, R170, -INF , !P6 ;  /* 0xff800000aaaa7808 */ /* 0x000fe40007000000 */
[----:B------:R-:W-:Y:S02]  /*17c80*/  FSEL R175, R42, -INF , !P3 ;  /* 0xff8000002aaf7808 */ /* 0x000fe40005800000 */
[----:B------:R-:W-:Y:S02]  /*17c90*/  FSEL R168, R168, -INF , !P5 ;  /* 0xff800000a8a87808 */ /* 0x000fe40006800000 */
[----:B------:R-:W-:Y:S02]  /*17ca0*/  FSEL R174, R43, -INF , !P2 ;  /* 0xff8000002bae7808 */ /* 0x000fe40005000000 */
[----:B------:R-:W-:Y:S02]  /*17cb0*/  ISETP.GT.AND P0, PT, R238, R52, PT ;  /* 0x00000034ee00720c */ /* 0x000fe40003f04270 */
[----:B------:R-:W-:-:S02]  /*17cc0*/  ISETP.GE.AND P4, PT, R72, R239, PT ;  /* 0x000000ef4800720c */ /* 0x000fc40003f86270 */
[----:B------:R-:W-:Y:S02]  /*17cd0*/  ISETP.GE.AND P6, PT, R72, R237, PT ;  /* 0x000000ed4800720c */ /* 0x000fe40003fc6270 */
[C---:B------:R-:W-:Y:S02]  /*17ce0*/  ISETP.GE.AND P3, PT, R65.reuse, R239, PT ;  /* 0x000000ef4100720c */ /* 0x040fe40003f66270 */
[----:B------:R-:W-:Y:S02]  /*17cf0*/  ISETP.GE.AND P5, PT, R65, R237, PT ;  /* 0x000000ed4100720c */ /* 0x000fe40003fa6270 */
[----:B------:R-:W-:Y:S02]  /*17d00*/  ISETP.GE.AND P2, PT, R64, R239, PT ;  /* 0x000000ef4000720c */ /* 0x000fe40003f46270 */
[----:B------:R-:W-:Y:S02]  /*17d10*/  FSEL R34, R34, -INF , !P1 ;  /* 0xff80000022227808 */ /* 0x000fe40004800000 */
[----:B------:R-:W-:-:S02]  /*17d20*/  I2FP.F32.S32 R21, R21 ;  /* 0x0000001500157245 */ /* 0x000fc40000201400 */
[----:B------:R-:W-:Y:S02]  /*17d30*/  ISETP.GT.AND P1, PT, R238, R57, PT ;  /* 0x00000039ee00720c */ /* 0x000fe40003f24270 */
[----:B------:R-:W-:Y:S02]  /*17d40*/  IABS R13, R13 ;  /* 0x0000000d000d7213 */ /* 0x000fe40000000000 */
[----:B------:R-:W-:Y:S01]  /*17d50*/  FSEL R144, R14, -INF , !P0 ;  /* 0xff8000000e907808 */ /* 0x000fe20004000000 */
[----:B------:R-:W-:Y:S01]  /*17d60*/  FFMA.FTZ R21, -R231, R21, R55 ;  /* 0x00000015e7157223 */ /* 0x000fe20000010137 */
        /* <DEDUP_REMOVED lines=12> */
[----:B------:R-:W-:Y:S02]  /*17e30*/  I2FP.F32.S32 R13, R13 ;  /* 0x0000000d000d7245 */ /* 0x000fe40000201400 */
[----:B------:R-:W-:Y:S02]  /*17e40*/  ISETP.GT.AND P1, PT, R238, R53, PT ;  /* 0x00000035ee00720c */ /* 0x000fe40003f24270 */
[----:B------:R-:W-:Y:S01]  /*17e50*/  FSEL R158, R32, -INF , !P4 ;  /* 0xff800000209e7808 */ /* 0x000fe20006000000 */
[----:B-1----:R-:W-:Y:S01]  /*17e60*/  FFMA.FTZ R51, -R231, R13, R51 ;  /* 0x0000000de7337223 */ /* 0x002fe20000010133 */
[----:B------:R-:W-:-:S02]  /*17e70*/  FSEL R154, R154, -INF , !P6 ;  /* 0xff8000009a9a7808 */ /* 0x000fc40007000000 */
[----:B------:R-:W-:Y:S02]  /*17e80*/  FSEL R157, R34, -INF , !P3 ;  /* 0xff800000229d7808 */ /* 0x000fe40005800000 */
[----:B------:R-:W-:Y:S02]  /*17e90*/  FSEL R153, R153, -INF , !P5 ;  /* 0xff80000099997808 */ /* 0x000fe40006800000 */
[----:B------:R-:W-:Y:S02]  /*17ea0*/  FSEL R156, R30, -INF , !P2 ;  /* 0xff8000001e9c7808 */ /* 0x000fe40005000000 */
[C---:B------:R-:W-:Y:S02]  /*17eb0*/  ISETP.GE.AND P4, PT, R57.reuse, R239, PT ;  /* 0x000000ef3900720c */ /* 0x040fe40003f86270 */
[----:B------:R-:W-:Y:S02]  /*17ec0*/  ISETP.GE.AND P6, PT, R57, R237, PT ;  /* 0x000000ed3900720c */ /* 0x000fe40003fc6270 */
[----:B------:R-:W-:-:S02]  /*17ed0*/  ISETP.GE.AND P3, PT, R56, R239, PT ;  /* 0x000000ef3800720c */ /* 0x000fc40003f66270 */
[----:B------:R-:W-:Y:S02]  /*17ee0*/  ISETP.GE.AND P5, PT, R56, R237, PT ;  /* 0x000000ed3800720c */ /* 0x000fe40003fa6270 */
[----:B------:R-:W-:Y:S02]  /*17ef0*/  ISETP.GE.AND P2, PT, R53, R239, PT ;  /* 0x000000ef3500720c */ /* 0x000fe40003f46270 */
[----:B------:R-:W-:Y:S02]  /*17f00*/  FSEL R145, R21, -INF , !P1 ;  /* 0xff80000015917808 */ /* 0x000fe40004800000 */
[----:B------:R-:W-:Y:S02]  /*17f10*/  ISETP.GT.AND P1, PT, R238, R49, PT ;  /* 0x00000031ee00720c */ /* 0x000fe40003f24270 */
[----:B------:R-:W-:Y:S02]  /*17f20*/  FSEL R151, R151, -INF , !P4 ;  /* 0xff80000097977808 */ /* 0x000fe40006000000 */
[----:B------:R-:W-:-:S02]  /*17f30*/  FSEL R149, R31, -INF , !P6 ;  /* 0xff8000001f957808 */ /* 0x000fc40007000000 */
[----:B------:R-:W-:Y:S02]  /*17f40*/  FSEL R143, R143, -INF , !P3 ;  /* 0xff8000008f8f7808 */ /* 0x000fe40005800000 */
[----:B------:R-:W-:Y:S02]  /*17f50*/  FSEL R146, R22, -INF , !P5 ;  /* 0xff80000016927808 */ /* 0x000fe40006800000 */
[----:B------:R-:W-:Y:S01]  /*17f60*/  FSEL R142, R142, -INF , !P2 ;  /* 0xff8000008e8e7808 */ /* 0x000fe20005000000 */
[----:B------:R-:W-:Y:S01]  /*17f70*/  BSSY.RECONVERGENT B1, `(.L_x_6921) ;  /* 0x00000cb000017945 */ /* 0x000fe20003800200 */
[----:B------:R-:W-:Y:S02]  /*17f80*/  ISETP.GE.AND P4, PT, R53, R237, PT ;  /* 0x000000ed3500720c */ /* 0x000fe40003f86270 */
[C---:B------:R-:W-:Y:S02]  /*17f90*/  ISETP.GE.AND P6, PT, R52.reuse, R239, PT ;  /* 0x000000ef3400720c */ /* 0x040fe40003fc6270 */
[----:B------:R-:W-:-:S02]  /*17fa0*/  ISETP.GE.AND P3, PT, R52, R237, PT ;  /* 0x000000ed3400720c */ /* 0x000fc40003f66270 */
[C---:B------:R-:W-:Y:S02]  /*17fb0*/  ISETP.GE.AND P5, PT, R49.reuse, R239, PT ;  /* 0x000000ef3100720c */ /* 0x040fe40003fa6270 */
[----:B------:R-:W-:Y:S02]  /*17fc0*/  ISETP.GE.AND P2, PT, R49, R237, PT ;  /* 0x000000ed3100720c */ /* 0x000fe40003f46270 */
[----:B------:R-:W-:Y:S02]  /*17fd0*/  FSEL R51, R51, -INF , !P1 ;  /* 0xff80000033337808 */ /* 0x000fe40004800000 */
[----:B------:R-:W-:Y:S02]  /*17fe0*/  LOP3.LUT R236, R209, 0x40, RZ, 0xfc, !PT ;  /* 0x00000040d1ec7812 */ /* 0x000fe400078efcff */
[----:B------:R-:W-:Y:S02]  /*17ff0*/  VIMNMX R240, PT, PT, RZ, R240, !PT ;  /* 0x000000f0fff07248 */ /* 0x000fe40007fe0100 */
[----:B------:R-:W-:-:S02]  /*18000*/  VIMNMX R238, PT, PT, RZ, R238, !PT ;  /* 0x000000eeffee7248 */ /* 0x000fc40007fe0100 */
[----:B------:R-:W-:Y:S02]  /*18010*/  LEA R245, R245, UR8, 0x1 ;  /* 0x00000008f5f57c11 */ /* 0x000fe4000f8e08ff */
        /* <DEDUP_REMOVED lines=20> */
.L_x_6924:
        /* <DEDUP_REMOVED lines=62> */
.L_x_6925:
[----:B------:R-:W-:Y:S05]  /*18540*/  BSYNC.RECONVERGENT B0 ;  /* 0x0000000000007941 */ /* 0x000fea0003800200 */
.L_x_6923:
[-C--:B------:R-:W-:Y:S01]  /*18550*/  ISETP.GE.AND P1, PT, R209, R228.reuse, PT ;  /* 0x000000e4d100720c */ /* 0x080fe20003f26270 */
[----:B------:R-:W-:Y:S01]  /*18560*/  IMAD.SHL.U32 R3, R216, 0x20, RZ ;  /* 0x00000020d8037824 */ /* 0x000fe200078e00ff */
[----:B------:R-:W-:Y:S02]  /*18570*/  ISETP.GE.AND P0, PT, R236, R228, PT ;  /* 0x000000e4ec00720c */ /* 0x000fe40003f06270 */
[----:B------:R-:W-:Y:S02]  /*18580*/  SHF.L.U64.HI R13, R216, 0x5, R217 ;  /* 0x00000005d80d7819 */ /* 0x000fe400000102d9 */
[----:B------:R-:W-:-:S04]  /*18590*/  IADD3 R40, P2, PT, R3, R221, RZ ;  /* 0x000000dd03287210 */ /* 0x000fc80007f5e0ff */
[----:B------:R-:W-:Y:S02]  /*185a0*/  IADD3.X R41, PT, PT, R13, R220, RZ, P2, !PT ;  /* 0x000000dc0d297210 */ /* 0x000fe400017fe4ff */
        /* <DEDUP_REMOVED lines=79> */
[----:B------:R2:W-:Y:S01]  /*18aa0*/  @!P0 LDGSTS.E.BYPASS.LTC128B.128 [R245+0xa800], desc[UR6][R30.64+0x80] ;  /* 0x0a8000801ef58fae */ /* 0x0005e2000b981a06 */
        /* <DEDUP_REMOVED lines=23> */
.L_x_6922:
[----:B------:R-:W-:Y:S05]  /*18c20*/  BSYNC.RECONVERGENT B1 ;  /* 0x0000000000017941 */ /* 0x000fea0003800200 */
.L_x_6921:
[----:B------:R-:W3:Y:S01]  /*18c30*/  LD.E R137, desc[UR6][R132.64+0xdc] ;  /* 0x0000dc0684897980 */ /* 0x000ee2000c101900 */
[----:B------:R-:W-:Y:S01]  /*18c40*/  FMNMX3.FTZ R3, R48, R47, R19, !PT ;  /* 0x0000002f30037276 */ /* 0x000fe20007810013 */
[----:B------:R-:W-:Y:S01]  /*18c50*/  BSSY B2, `(.L_x_6926) ;  /* 0x00008f3000027945 */ /* 0x000fe20003800000 */
[----:B--2---:R-:W-:Y:S02]  /*18c60*/  FMNMX3.FTZ R20, R17, R16, R15, !PT ;  /* 0x0000001011147276 */ /* 0x004fe4000781000f */
        /* <DEDUP_REMOVED lines=32> */
[----:B------:R-:W-:Y:S01]  /*18e70*/  LEA R200, R200, UR8, 0x1 ;  /* 0x00000008c8c87c11 */ /* 0x000fe2000f8e08ff */
[----:B------:R-:W2:Y:S03]  /*18e80*/  SHFL.BFLY PT, R13, R20, 0x2, 0x1f ;  /* 0x0c401f00140d7f89 */ /* 0x000ea600000e0000 */
[----:B------:R-:W-:Y:S01]  /*18e90*/  IADD3 R138, PT, PT, R37, R200, RZ ;  /* 0x000000c8258a7210 */ /* 0x000fe20007ffe0ff */
[----:B------:R-:W-:Y:S03]  /*18ea0*/  LDSM.16.MT88.4 R124, [R200+0xc000] ;  /* 0x00c00000c87c783b */ /* 0x000fe60000004200 */
        /* <DEDUP_REMOVED lines=9> */
[----:B-1----:R-:W-:Y:S02]  /*18f40*/  FMNMX.FTZ R3, R14, R3, !PT ;  /* 0x000000030e037209 */ /* 0x002fe40007810000 */
[----:B--2---:R-:W-:Y:S02]  /*18f50*/  FMNMX.FTZ R134, R13, R134, !PT ;  /* 0x000000860d867209 */ /* 0x004fe40007810000 */
[----:B------:R-:W-:Y:S01]  /*18f60*/  FSETP.NEU.FTZ.AND P0, PT, R3, -INF , PT ;  /* 0xff8000000300780b */ /* 0x000fe20003f1d000 */
[----:B---3--:R-:W-:-:S02]  /*18f70*/  FMUL.FTZ R63, R137, R3 ;  /* 0x00000003893f7220 */ /* 0x008fc40000410000 */
[----:B------:R-:W-:-:S03]  /*18f80*/  FMUL.FTZ R141, R137, R134 ;  /* 0x00000086898d7220 */ /* 0x000fc60000410000 */
[----:B------:R-:W-:Y:S02]  /*18f90*/  FSEL R63, R63, RZ, P0 ;  /* 0x000000ff3f3f7208 */ /* 0x000fe40000000000 */
[----:B------:R-:W-:-:S03]  /*18fa0*/  FSETP.NEU.FTZ.AND P0, PT, R134, -INF , PT ;  /* 0xff8000008600780b */ /* 0x000fc60003f1d000 */
[-CC-:B------:R-:W-:Y:S01]  /*18fb0*/  FFMA.FTZ R58, R47, R137.reuse, -R63.reuse ;  /* 0x000000892f3a7223 */ /* 0x180fe2000001083f */
[----:B------:R-:W-:Y:S01]  /*18fc0*/  FSEL R141, R141, RZ, P0 ;  /* 0x000000ff8d8d7208 */ /* 0x000fe20000000000 */
[-CC-:B------:R-:W-:Y:S01]  /*18fd0*/  FFMA.FTZ R59, R48, R137.reuse, -R63.reuse ;  /* 0x00000089303b7223 */ /* 0x180fe2000001083f */
[----:B------:R-:W-:Y:S01]  /*18fe0*/  IADD3 R47, PT, PT, R197, R200, RZ ;  /* 0x000000c8c52f7210 */ /* 0x000fe20007ffe0ff */
[-CC-:B------:R-:W-:Y:S01]  /*18ff0*/  FFMA.FTZ R55, R19, R137.reuse, -R63.reuse ;  /* 0x0000008913377223 */ /* 0x180fe2000001083f */
[-C--:B------:R-:W-:Y:S01]  /*19000*/  FFMA.FTZ R54, R18, R137.reuse, -R63 ;  /* 0x0000008912367223 */ /* 0x080fe2000001083f */
[-CC-:B------:R-:W-:Y:S01]  /*19010*/  FFMA.FTZ R61, R17, R137.reuse, -R141.reuse ;  /* 0x00000089113d7223 */ /* 0x180fe2000001088d */
[-CC-:B------:R-:W-:Y:S01]  /*19020*/  FFMA.FTZ R60, R16, R137.reuse, -R141.reuse ;  /* 0x00000089103c7223 */ /* 0x180fe2000001088d */
[-CC-:B------:R-:W-:Y:S01]  /*19030*/  FFMA.FTZ R57, R15, R137.reuse, -R141.reuse ;  /* 0x000000890f397223 */ /* 0x180fe2000001088d */
[-C--:B------:R-:W-:Y:S01]  /*19040*/  FFMA.FTZ R56, R12, R137.reuse, -R141 ;  /* 0x000000890c387223 */ /* 0x080fe2000001088d */
[----:B------:R-:W1:Y:S01]  /*19050*/  LDSM.16.MT88.4 R116, [R47+0xc000] ;  /* 0x00c000002f74783b */ /* 0x000e620000004200 */
[-CC-:B------:R-:W-:Y:S01]  /*19060*/  FFMA.FTZ R51, R7, R137.reuse, -R63.reuse ;  /* 0x0000008907337223 */ /* 0x180fe2000001083f */
[-CC-:B------:R-:W-:Y:S01]  /*19070*/  FFMA.FTZ R50, R6, R137.reuse, -R63.reuse ;  /* 0x0000008906327223 */ /* 0x180fe2000001083f */
[-CC-:B------:R-:W-:Y:S01]  /*19080*/  FFMA.FTZ R43, R5, R137.reuse, -R63.reuse ;  /* 0x00000089052b7223 */ /* 0x180fe2000001083f */
[----:B------:R-:W2:Y:S01]  /*19090*/  LDSM.16.MT88.4 R84, [R47+0x10000] ;  /* 0x010000002f54783b */ /* 0x000ea20000004200 */
[-C--:B------:R-:W-:Y:S01]  /*190a0*/  FFMA.FTZ R42, R4, R137.reuse, -R63 ;  /* 0x00000089042a7223 */ /* 0x080fe2000001083f */
[----:B------:R-:W-:Y:S01]  /*190b0*/  MUFU.EX2 R59, R59 ;  /* 0x0000003b003b7308 */ /* 0x000fe20000000800 */
[-CC-:B------:R-:W-:Y:S01]  /*190c0*/  FFMA.FTZ R53, R11, R137.reuse, -R141.reuse ;  /* 0x000000890b357223 */ /* 0x180fe2000001088d */
[----:B------:R-:W3:Y:S01]  /*190d0*/  LDSM.16.MT88.4 R4, [R32+0x10000] ;  /* 0x010000002004783b */ /* 0x000ee20000004200 */
[-CC-:B------:R-:W-:Y:S01]  /*190e0*/  FFMA.FTZ R52, R10, R137.reuse, -R141.reuse ;  /* 0x000000890a347223 */ /* 0x180fe2000001088d */
[-CC-:B------:R-:W-:Y:S01]  /*190f0*/  FFMA.FTZ R49, R9, R137.reuse, -R141.reuse ;  /* 0x0000008909317223 */ /* 0x180fe2000001088d */
[-C--:B------:R-:W-:Y:S01]  /*19100*/  FFMA.FTZ R48, R8, R137.reuse, -R141 ;  /* 0x0000008908307223 */ /* 0x080fe2000001088d */
[----:B------:R-:W-:Y:S01]  /*19110*/  LDSM.16.MT88.4 R16, [R200+0xc800] ;  /* 0x00c80000c810783b */ /* 0x000fe20000004200 */
[-CC-:B------:R-:W-:Y:S01]  /*19120*/  FFMA.FTZ R39, R29, R137.reuse, -R63.reuse ;  /* 0x000000891d277223 */ /* 0x180fe2000001083f */
[----:B------:R-:W4:Y:S01]  /*19130*/  MUFU.EX2 R58, R58 ;  /* 0x0000003a003a7308 */ /* 0x000f220000000800 */
[-CC-:B------:R-:W-:Y:S01]  /*19140*/  FFMA.FTZ R38, R28, R137.reuse, -R63.reuse ;  /* 0x000000891c267223 */ /* 0x180fe2000001083f */
[----:B------:R-:W5:Y:S01]  /*19150*/  LDSM.16.MT88.4 R8, [R138+0xc800] ;  /* 0x00c800008a08783b */ /* 0x000f620000004200 */
[-C--:B------:R-:W-:Y:S01]  /*19160*/  FFMA.FTZ R34, R27, R137.reuse, -R63 ;  /* 0x000000891b227223 */ /* 0x080fe2000001083f */
[-CC-:B------:R-:W-:Y:S01]  /*19170*/  FFMA.FTZ R41, R26, R137.reuse, -R141.reuse ;  /* 0x000000891a297223 */ /* 0x180fe2000001088d */
[-CC-:B------:R-:W-:Y:S01]  /*19180*/  FFMA.FTZ R40, R25, R137.reuse, -R141.reuse ;  /* 0x0000008919287223 */ /* 0x180fe2000001088d */
[----:B------:R-:W5:Y:S01]  /*19190*/  LDSM.16.MT88.4 R20, [R47+0xc800] ;  /* 0x00c800002f14783b */ /* 0x000f620000004200 */
[-CC-:B------:R-:W-:Y:S01]  /*191a0*/  FFMA.FTZ R37, R24, R137.reuse, -R141.reuse ;  /* 0x0000008918257223 */ /* 0x180fe2000001088d */
[----:B------:R-:W-:Y:S01]  /*191b0*/  MUFU.EX2 R55, R55 ;  /* 0x0000003700377308 */ /* 0x000fe20000000800 */
[-C--:B------:R-:W-:Y:S01]  /*191c0*/  FFMA.FTZ R35, R35, R137.reuse, -R141 ;  /* 0x0000008923237223 */ /* 0x080fe2000001088d */
[----:B------:R-:W5:Y:S01]  /*191d0*/  LDSM.16.MT88.4 R12, [R32+0xc800] ;  /* 0x00c80000200c783b */ /* 0x000f620000004200 */
[-C--:B------:R-:W-:Y:S01]  /*191e0*/  FFMA.FTZ R33, R33, R137.reuse, -R63 ;  /* 0x0000008921217223 */ /* 0x080fe2000001083f */
[-CC-:B------:R-:W-:Y:S01]  /*191f0*/  FFMA.FTZ R147, R147, R137.reuse, -R141.reuse ;  /* 0x0000008993937223 */ /* 0x180fe2000001088d */
[-CC-:B------:R-:W-:Y:S01]  /*19200*/  FFMA.FTZ R148, R148, R137.reuse, -R141.reuse ;  /* 0x0000008994947223 */ /* 0x180fe2000001088d */
[----:B------:R-:W-:Y:S01]  /*19210*/  LDSM.16.MT88.4 R64, [R47+0x10800] ;  /* 0x010800002f40783b */ /* 0x000fe20000004200 */
[----:B------:R-:W-:Y:S01]  /*19220*/  FFMA.FTZ R150, R150, R137, -R141 ;  /* 0x0000008996967223 */ /* 0x000fe2000001088d */
[----:B------:R-:W1:Y:S01]  /*19230*/  MUFU.EX2 R54, R54 ;  /* 0x0000003600367308 */ /* 0x000e620000000800 */
[----:B----4-:R-:W-:Y:S01]  /*19240*/  F2FP.BF16.F32.PACK_AB R69, R58, R59 ;  /* 0x0000003b3a45723e */ /* 0x010fe200000010ff */
[----:B------:R-:W-:Y:S01]  /*19250*/  LDSM.16.MT88.4 R28, [R138+0x10800] ;  /* 0x010800008a1c783b */ /* 0x000fe20000004200 */
[-CC-:B------:R-:W-:Y:S01]  /*19260*/  FFMA.FTZ R152, R152, R137.reuse, -R63.reuse ;  /* 0x0000008998987223 */ /* 0x180fe2000001083f */
[-CC-:B------:R-:W-:Y:S01]  /*19270*/  FFMA.FTZ R159, R159, R137.reuse, -R63.reuse ;  /* 0x000000899f9f7223 */ /* 0x180fe2000001083f */
[-CC-:B------:R-:W-:Y:S01]  /*19280*/  FFMA.FTZ R160, R160, R137.reuse, -R63.reuse ;  /* 0x00000089a0a07223 */ /* 0x180fe2000001083f */
[----:B------:R-:W-:Y:S01]  /*19290*/  LDSM.16.MT88.4 R24, [R200+0xd000] ;  /* 0x00d00000c818783b */ /* 0x000fe20000004200 */
        /* <DEDUP_REMOVED lines=10> */
[----:B-1----:R-:W-:Y:S01]  /*19340*/  F2FP.BF16.F32.PACK_AB R71, R54, R55 ;  /* 0x000000373647723e */ /* 0x002fe200000010ff */
[-C--:B------:R-:W-:Y:S01]  /*19350*/  FFMA.FTZ R164, R164, R137.reuse, -R141 ;  /* 0x00000089a4a47223 */ /* 0x080fe2000001088d */
[-CC-:B------:R-:W-:Y:S01]  /*19360*/  FFMA.FTZ R162, R162, R137.reuse, -R63.reuse ;  /* 0x00000089a2a27223 */ /* 0x180fe2000001083f */
[-CC-:B------:R-:W-:Y:S01]  /*19370*/  FFMA.FTZ R158, R158, R137.reuse, -R63.reuse ;  /* 0x000000899e9e7223 */ /* 0x180fe2000001083f */
[-CC-:B------:R-:W-:Y:S01]  /*19380*/  FFMA.FTZ R157, R157, R137.reuse, -R63.reuse ;  /* 0x000000899d9d7223 */ /* 0x180fe2000001083f */
[-C--:B------:R-:W-:Y:S01]  /*19390*/  FFMA.FTZ R156, R156, R137.reuse, -R63 ;  /* 0x000000899c9c7223 */ /* 0x080fe2000001083f */
[-CC-:B------:R-:W-:Y:S01]  /*193a0*/  FFMA.FTZ R155, R155, R137.reuse, -R141.reuse ;  /* 0x000000899b9b7223 */ /* 0x180fe2000001088d */
[----:B------:R-:W1:Y:S01]  /*193b0*/  MUFU.EX2 R57, R57 ;  /* 0x0000003900397308 */ /* 0x000e620000000800 */
[-CC-:B------:R-:W-:Y:S01]  /*193c0*/  FFMA.FTZ R154, R154, R137.reuse, -R141.reuse ;  /* 0x000000899a9a7223 */ /* 0x180fe2000001088d */
[-CC-:B------:R-:W-:Y:S01]  /*193d0*/  FFMA.FTZ R153, R153, R137.reuse, -R141.reuse ;  /* 0x0000008999997223 */ /* 0x180fe2000001088d */
[-C--:B------:R-:W-:Y:S01]  /*193e0*/  FFMA.FTZ R151, R151, R137.reuse, -R141 ;  /* 0x0000008997977223 */ /* 0x080fe2000001088d */
[-C--:B------:R-:W-:Y:S01]  /*193f0*/  FFMA.FTZ R149, R149, R137.reuse, -R63 ;  /* 0x0000008995957223 */ /* 0x080fe2000001083f */
[----:B------:R-:W-:Y:S01]  /*19400*/  FADD.FTZ R58, R59, R58 ;  /* 0x0000003a3b3a7221 */ /* 0x000fe20000010000 */
[-CC-:B------:R-:W-:Y:S01]  /*19410*/  FFMA.FTZ R142, R142, R137.reuse, -R141.reuse ;  /* 0x000000898e8e7223 */ /* 0x180fe2000001088d */
[--C-:B------:R-:W-:Y:S01]  /*19420*/  FFMA.FTZ R140, R140, R137, -R141.reuse ;  /* 0x000000898c8c7223 */ /* 0x100fe2000001088d */
[----:B------:R-:W2:Y:S01]  /*19430*/  MUFU.EX2 R56, R56 ;  /* 0x0000003800387308 */ /* 0x000ea20000000800 */
[----:B----4-:R-:W-:Y:S01]  /*19440*/  F2FP.BF16.F32.PACK_AB R68, R60, R61 ;  /* 0x0000003d3c44723e */ /* 0x010fe200000010ff */
[----:B------:R-:W-:Y:S01]  /*19450*/  FADD.FTZ R60, R61, R60 ;  /* 0x0000003c3d3c7221 */ /* 0x000fe20000010000 */
[----:B------:R-:W-:Y:S01]  /*19460*/  FADD.FTZ R58, R55, R58 ;  /* 0x0000003a373a7221 */ /* 0x000fe20000010000 */
[-C--:B------:R-:W-:Y:S01]  /*19470*/  FFMA.FTZ R247, R139, R137.reuse, -R141 ;  /* 0x000000898bf77223 */ /* 0x080fe2000001088d */
[----:B------:R-:W-:Y:S01]  /*19480*/  FFMA.FTZ R246, R62, R137, -R63 ;  /* 0x000000893ef67223 */ /* 0x000fe2000001083f */
[----:B------:R-:W-:Y:S01]  /*19490*/  ISETP.GT.AND P0, PT, R136, R215, PT ;  /* 0x000000d78800720c */ /* 0x000fe20003f04270 */
[----:B------:R-:W-:Y:S01]  /*194a0*/  FADD.FTZ R54, R54, R58 ;  /* 0x0000003a36367221 */ /* 0x000fe20000010000 */
[----:B------:R-:W4:Y:S01]  /*194b0*/  MUFU.EX2 R51, R51 ;  /* 0x0000003300337308 */ /* 0x000f220000000800 */
[----:B-1----:R-:W-:-:S07]  /*194c0*/  FADD.FTZ R60, R57, R60 ;  /* 0x0000003c393c7221 */ /* 0x002fce0000010000 */
[----:B------:R-:W-:Y:S01]  /*194d0*/  MUFU.EX2 R50, R50 ;  /* 0x0000003200327308 */ /* 0x000fe20000000800 */
[C---:B--2---:R-:W-:Y:S01]  /*194e0*/  F2FP.BF16.F32.PACK_AB R70, R56.reuse, R57 ;  /* 0x000000393846723e */ /* 0x044fe200000010ff */
[----:B------:R-:W-:-:S06]  /*194f0*/  FADD.FTZ R56, R56, R60 ;  /* 0x0000003c38387221 */ /* 0x000fcc0000010000 */
[----:B------:R-:W-:Y:S01]  /*19500*/  MUFU.EX2 R43, R43 ;  /* 0x0000002b002b7308 */ /* 0x000fe20000000800 */
[----:B------:R-:W-:Y:S01]  /*19510*/  HMMA.16816.F32.BF16 R112, R68, R108, RZ ;  /* 0x0000006c4470723c */ /* 0x000fe200000418ff */
[----:B----4-:R-:W-:-:S06]  /*19520*/  FADD.FTZ R54, R51, R54 ;  /* 0x0000003633367221 */ /* 0x010fcc0000010000 */
[----:B------:R-:W-:Y:S01]  /*19530*/  MUFU.EX2 R42, R42 ;  /* 0x0000002a002a7308 */ /* 0x000fe20000000800 */
[C---:B------:R-:W-:Y:S07]  /*19540*/  HMMA.16816.F32.BF16 R108, R68.reuse, R110, RZ ;  /* 0x0000006e446c723c */ /* 0x040fee00000418ff */
[----:B------:R-:W1:Y:S01]  /*19550*/  MUFU.EX2 R53, R53 ;  /* 0x0000003500357308 */ /* 0x000e620000000800 */
[C---:B------:R-:W-:Y:S07]  /*19560*/  HMMA.16816.F32.BF16 R128, R68.reuse, R124, RZ ;  /* 0x0000007c4480723c */ /* 0x040fee00000418ff */
[----:B------:R-:W2:Y:S01]  /*19570*/  MUFU.EX2 R52, R52 ;  /* 0x0000003400347308 */ /* 0x000ea20000000800 */
[C---:B------:R-:W-:Y:S07]  /*19580*/  HMMA.16816.F32.BF16 R120, R68.reuse, R116, RZ ;  /* 0x000000744478723c */ /* 0x040fee00000418ff */
[----:B------:R-:W4:Y:S01]  /*19590*/  MUFU.EX2 R49, R49 ;  /* 0x0000003100317308 */ /* 0x000f220000000800 */
        /* <DEDUP_REMOVED lines=21> */
[----:B---3--:R-:W-:Y:S01]  /*196f0*/  HMMA.16816.F32.BF16 R72, R68, R4, RZ ;  /* 0x000000044448723c */ /* 0x008fe200000418ff */
[C---:B--2---:R-:W-:Y:S01]  /*19700*/  F2FP.BF16.F32.PACK_AB R4, R52.reuse, R53 ;  /* 0x000000353404723e */ /* 0x044fe200000010ff */
[----:B------:R-:W-:Y:S01]  /*19710*/  FADD.FTZ R52, R52, R56 ;  /* 0x0000003834347221 */ /* 0x000fe20000010000 */
[C---:B------:R-:W-:Y:S01]  /*19720*/  F2FP.BF16.F32.PACK_AB R5, R50.reuse, R51 ;  /* 0x000000333205723e */ /* 0x040fe200000010ff */
[----:B------:R-:W-:-:S02]  /*19730*/  FADD.FTZ R50, R50, R54 ;  /* 0x0000003632327221 */ /* 0x000fc40000010000 */
[----:B----4-:R-:W-:Y:S01]  /*19740*/  FADD.FTZ R52, R49, R52 ;  /* 0x0000003431347221 */ /* 0x010fe20000010000 */
        /* <DEDUP_REMOVED lines=8> */
[----:B-----5:R-:W-:-:S02]  /*197d0*/  FADD.FTZ R48, R41, R48 ;  /* 0x0000003029307221 */ /* 0x020fc40000010000 */
        /* <DEDUP_REMOVED lines=170> */
[C---:B-----5:R-:W-:Y:S01]  /*1a280*/  F2FP.BF16.F32.PACK_AB R5, R29.reuse, R28 ;  /* 0x0000001c1d05723e */ /* 0x060fe200000010ff */
        /* <DEDUP_REMOVED lines=70> */
[----:B------:R-:W1:Y:S01]  /*1a6f0*/  LDSM.16.MT88.4 R16, [R138+0x13800] ;  /* 0x013800008a10783b */ /* 0x000e620000004200 */
        /* <DEDUP_REMOVED lines=21> */
[C---:B------:R-:W-:Y:S08]  /*1a850*/  HMMA.16816.F32.BF16 R80, R4.reuse, R16, R80 ;  /* 0x000000100450723c */ /* 0x040ff00000041850 */
[C---:B------:R-:W-:Y:S01]  /*1a860*/  HMMA.16816.F32.BF16 R76, R4.reuse, R18, R76 ;  /* 0x00000012044c723c */ /* 0x040fe2000004184c */
[----:B------:R-:W2:Y:S04]  /*1a870*/  LDSM.16.MT88.4 R16, [R32+0xf800] ;  /* 0x00f800002010783b */ /* 0x000ea80000004200 */
[----:B------:R-:W-:Y:S03]  /*1a880*/  LDSM.16.MT88.4 R32, [R32+0x13800] ;  /* 0x013800002020783b */ /* 0x000fe60000004200 */
[C---:B---3--:R-:W-:Y:S08]  /*1a890*/  HMMA.16816.F32.BF16 R128, R4.reuse, R12, R128 ;  /* 0x0000000c0480723c */ /* 0x048ff00000041880 */
        /* <DEDUP_REMOVED lines=23> */
[C---:B------:R-:W-:Y:S01]  /*1aa10*/  IADD3 R4, PT, PT, R44.reuse, -0x80, RZ ;  /* 0xffffff802c047810 */ /* 0x040fe20007ffe0ff */
[----:B------:R-:W-:-:S03]  /*1aa20*/  VIADD R44, R44, 0xffffff00 ;  /* 0xffffff002c2c7836 */ /* 0x000fc60000000000 */
        /* <DEDUP_REMOVED lines=23> */
[--C-:B------:R-:W-:Y:S01]  /*1aba0*/  @!P1 IMAD.IADD R7, R7, 0x1, -R5.reuse ;  /* 0x0000000107079824 */ /* 0x100fe200078e0a05 */
[----:B------:R-:W-:Y:S02]  /*1abb0*/  @!P1 IADD3 R10, PT, PT, R10, 0x1, RZ ;  /* 0x000000010a0a9810 */ /* 0x000fe40007ffe0ff */
[----:B------:R-:W-:Y:S02]  /*1abc0*/  ISETP.NE.AND P1, PT, R6, RZ, PT ;  /* 0x000000ff0600720c */ /* 0x000fe40003f25270 */
[----:B------:R-:W-:Y:S01]  /*1abd0*/  ISETP.GE.U32.AND P5, PT, R7, R5, PT ;  /* 0x000000050700720c */ /* 0x000fe20003fa6070 */
[----:B------:R-:W-:Y:S01]  /*1abe0*/  @!P4 IMAD.IADD R8, R8, 0x1, -R5 ;  /* 0x000000010808c824 */ /* 0x000fe200078e0a05 */
[----:B------:R-:W-:Y:S01]  /*1abf0*/  LOP3.LUT R7, RZ, R6, RZ, 0x33, !PT ;  /* 0x00000006ff077212 */ /* 0x000fe200078e33ff */
[----:B------:R-:W-:-:S03]  /*1ac00*/  @!P4 VIADD R11, R11, 0x1 ;  /* 0x000000010b0bc836 */ /* 0x000fc60000000000 */
[----:B------:R-:W-:-:S07]  /*1ac10*/  ISETP.GE.U32.AND P6, PT, R8, R5, PT ;  /* 0x000000050800720c */ /* 0x000fce0003fc6070 */
[----:B------:R-:W-:-:S04]  /*1ac20*/  @P5 IADD3 R10, PT, PT, R10, 0x1, RZ ;  /* 0x000000010a0a5810 */ /* 0x000fc80007ffe0ff */
[----:B------:R-:W-:Y:S02]  /*1ac30*/  MOV R8, R10 ;  /* 0x0000000a00087202 */ /* 0x000fe40000000f00 */
[----:B------:R-:W-:-:S03]  /*1ac40*/  @P6 VIADD R11, R11, 0x1 ;  /* 0x000000010b0b6836 */ /* 0x000fc60000000000 */
[----:B------:R-:W-:Y:S02]  /*1ac50*/  @!P0 IMAD.MOV R8, RZ, RZ, -R8 ;  /* 0x000000ffff088224 */ /* 0x000fe400078e0a08 */
[----:B------:R-:W-:-:S03]  /*1ac60*/  @!P3 IADD3 R11, PT, PT, -R11, RZ, RZ ;  /* 0x000000ff0b0bb210 */ /* 0x000fc60007ffe1ff */
[C---:B------:R-:W-:Y:S02]  /*1ac70*/  SEL R8, R7.reuse, R8, !P1 ;  /* 0x0000000807087207 */ /* 0x040fe40004800000 */
[----:B------:R-:W-:Y:S02]  /*1ac80*/  SEL R7, R7, R11, !P1 ;  /* 0x0000000b07077207 */ /* 0x000fe40004800000 */
[----:B------:R-:W2:Y:S01]  /*1ac90*/  LD.E.64 R10, desc[UR6][R132.64+0x40] ;  /* 0x00004006840a7980 */ /* 0x000ea2000c101b00 */
[----:B------:R-:W-:-:S04]  /*1aca0*/  IMAD.WIDE R4, R8, 0x4, R232 ;  /* 0x0000000408047825 */ /* 0x000fc800078e02e8 */
[C---:B------:R-:W-:Y:S02]  /*1acb0*/  IMAD.WIDE R12, R7.reuse, 0x4, R232 ;  /* 0x00000004070c7825 */ /* 0x040fe400078e02e8 */
[----:B------:R-:W3:Y:S04]  /*1acc0*/  LD.E R5, desc[UR6][R4.64] ;  /* 0x0000000604057980 */ /* 0x000ee8000c101900 */
[----:B------:R-:W3:Y:S04]  /*1acd0*/  LD.E R4, desc[UR6][R12.64] ;  /* 0x000000060c047980 */ /* 0x000ee8000c101900 */
[----:B------:R-:W4:Y:S01]  /*1ace0*/  LD.E.64 R12, desc[UR6][R132.64+0x28] ;  /* 0x00002806840c7980 */ /* 0x000f22000c101b00 */
[----:B------:R-:W-:-:S04]  /*1acf0*/  IMAD.IADD R8, R7, 0x1, -R8 ;  /* 0x0000000107087824 */ /* 0x000fc800078e0a08 */
[----:B------:R-:W-:-:S05]  /*1ad00*/  IMAD R8, R6, R8, -0x80 ;  /* 0xffffff8006087424 */ /* 0x000fca00078e0208 */
[----:B------:R-:W-:Y:S01]  /*1ad10*/  SHF.R.S32.HI R7, RZ, 0x1f, R8 ;  /* 0x0000001fff077819 */ /* 0x000fe20000011408 */
[-C--:B--2---:R-:W-:Y:S02]  /*1ad20*/  IMAD R6, R11, R8.reuse, RZ ;  /* 0x000000080b067224 */ /* 0x084fe400078e02ff */
[----:B------:R-:W-:-:S04]  /*1ad30*/  IMAD.WIDE.U32 R8, R10, R8, RZ ;  /* 0x000000080a087225 */ /* 0x000fc800078e00ff */
[----:B------:R-:W-:-:S04]  /*1ad40*/  IMAD R6, R10, R7, R6 ;  /* 0x000000070a067224 */ /* 0x000fc800078e0206 */
[----:B------:R-:W-:Y:S01]  /*1ad50*/  IMAD.IADD R9, R9, 0x1, R6 ;  /* 0x0000000109097824 */ /* 0x000fe200078e0206 */
[----:B---3--:R-:W-:-:S04]  /*1ad60*/  IADD3 R4, PT, PT, R5, -R4, RZ ;  /* 0x8000000405047210 */ /* 0x008fc80007ffe0ff */
        /* <DEDUP_REMOVED lines=8> */
.L_x_6929:
        /* <DEDUP_REMOVED lines=8> */
.L_x_6930:
[----:B------:R-:W-:Y:S05]  /*1ae70*/  BSYNC.RECONVERGENT B0 ;  /* 0x0000000000007941 */ /* 0x000fea0003800200 */
.L_x_6928:
[-C--:B------:R-:W-:Y:S01]  /*1ae80*/  ISETP.GE.AND P1, PT, R209, R228.reuse, PT ;  /* 0x000000e4d100720c */ /* 0x080fe20003f26270 */
[----:B------:R-:W-:Y:S01]  /*1ae90*/  IMAD.SHL.U32 R4, R218, 0x20, RZ ;  /* 0x00000020da047824 */ /* 0x000fe200078e00ff */
[----:B------:R-:W-:Y:S01]  /*1aea0*/  ISETP.GE.AND P0, PT, R236, R228, PT ;  /* 0x000000e4ec00720c */ /* 0x000fe20003f06270 */
[----:B------:R-:W1:Y:S01]  /*1aeb0*/  LDCU.64 UR10, c[0x0][0x358] ;  /* 0x00006b00ff0a77ac */ /* 0x000e620008000a00 */
        /* <DEDUP_REMOVED lines=14> */
[----:B--2---:R-:W-:-:S02]  /*1afa0*/  @!P0 IMAD.MOV.U32 R6, RZ, RZ, R223 ;  /* 0x000000ffff068224 */ /* 0x004fc400078e00df */
        /* <DEDUP_REMOVED lines=25> */
[----:B--2---:R-:W-:Y:S02]  /*1b140*/  @!P0 IMAD.MOV.U32 R6, RZ, RZ, R10 ;  /* 0x000000ffff068224 */ /* 0x004fe400078e000a */
        /* <DEDUP_REMOVED lines=51> */
[----:B--2---:R-:W-:-:S02]  /*1b480*/  @!P0 IMAD.MOV.U32 R6, RZ, RZ, R8 ;  /* 0x000000ffff068224 */ /* 0x004fc400078e0008 */
        /* <DEDUP_REMOVED lines=19> */
[----:B------:R-:W-:Y:S04]  /*1b5c0*/  LDSM.16.M88.4 R136, [R203+0x5800] ;  /* 0x00580000cb88783b */ /* 0x000fe80000000200 */
[----:B-1----:R-:W5:Y:S04]  /*1b5d0*/  LD.E R44, desc[UR10][R132.64+0x18c] ;  /* 0x00018c0a842c7980 */ /* 0x002f68000c101900 */
[----:B--2---:R-:W1:Y:S04]  /*1b5e0*/  LDSM.16.M88.4 R4, [R203+0x4000] ;  /* 0x00400000cb04783b */ /* 0x004e680000000200 */
[----:B------:R-:W2:Y:S04]  /*1b5f0*/  LDSM.16.M88.4 R60, [R203+0x6000] ;  /* 0x00600000cb3c783b */ /* 0x000ea80000000200 */
[----:B------:R-:W2:Y:S04]  /*1b600*/  LDSM.16.M88.4 R52, [R203+0x6800] ;  /* 0x00680000cb34783b */ /* 0x000ea80000000200 */
[----:B------:R-:W2:Y:S04]  /*1b610*/  LDSM.16.M88.4 R40, [R203+0x7000] ;  /* 0x00700000cb28783b */ /* 0x000ea80000000200 */
[----:B------:R-:W2:Y:S04]  /*1b620*/  LDSM.16.M88.4 R28, [R203+0x7800] ;  /* 0x00780000cb1c783b */ /* 0x000ea80000000200 */
[----:B------:R2:W-:Y:S04]  /*1b630*/  LDSM.16.M88.4 R24, [R36] ;  /* 0x000000002418783b */ /* 0x0005e80000000200 */
[----:B------:R-:W2:Y:S01]  /*1b640*/  LDSM.16.M88.4 R160, [R172+0x4000] ;  /* 0x00400000aca0783b */ /* 0x000ea20000000200 */
[C---:B---3--:R-:W-:Y:S03]  /*1b650*/  HMMA.16816.F32.BF16 R156, R32.reuse, R152, RZ ;  /* 0x00000098209c723c */ /* 0x048fe600000418ff */
[----:B------:R-:W3:Y:S04]  /*1b660*/  LDSM.16.M88.4 R20, [R172+0x4800] ;  /* 0x00480000ac14783b */ /* 0x000ee80000000200 */
[----:B------:R-:W3:Y:S01]  /*1b670*/  LDSM.16.M88.4 R12, [R172+0x5000] ;  /* 0x00500000ac0c783b */ /* 0x000ee20000000200 */
[C---:B----4-:R-:W-:Y:S03]  /*1b680*/  HMMA.16816.F32.BF16 R148, R32.reuse, R144, RZ ;  /* 0x000000902094723c */ /* 0x050fe600000418ff */
[----:B------:R-:W4:Y:S04]  /*1b690*/  LDSM.16.M88.4 R16, [R172+0x5800] ;  /* 0x00580000ac10783b */ /* 0x000f280000000200 */
[----:B------:R-:W-:Y:S01]  /*1b6a0*/  LDSM.16.M88.4 R168, [R172+0x6000] ;  /* 0x00600000aca8783b */ /* 0x000fe20000000200 */
[C---:B-1----:R-:W-:Y:S03]  /*1b6b0*/  HMMA.16816.F32.BF16 R8, R32.reuse, R4, RZ ;  /* 0x000000042008723c */ /* 0x042fe600000418ff */
        /* <DEDUP_REMOVED lines=23> */
[----:B------:R-:W2:Y:S04]  /*1b830*/  LDSM.16.M88.4 R160, [R172+0x7800] ;  /* 0x00780000aca0783b */ /* 0x000ea80000000200 */
[----:B------:R-:W-:Y:S03]  /*1b840*/  LDSM.16.M88.4 R172, [R202] ;  /* 0x00000000caac783b */ /* 0x000fe60000000200 */
        /* <DEDUP_REMOVED lines=20> */
[----:B------:R-:W2:Y:S04]  /*1b990*/  LDSM.16.M88.4 R24, [R2+0x6000] ;  /* 0x006000000218783b */ /* 0x000ea80000000200 */
[----:B------:R-:W-:Y:S03]  /*1b9a0*/  LDSM.16.M88.4 R160, [R0+0x5800] ;  /* 0x0058000000a0783b */ /* 0x000fe60000000200 */
[C---:B---3--:R-:W-:Y:S08]  /*1b9b0*/  HMMA.16816.F32.BF16 R8, R172.reuse, R20, R8 ;  /* 0x00000014ac08723c */ /* 0x048ff00000041808 */
[C---:B------:R-:W-:Y:S01]  /*1b9c0*/  HMMA.16816.F32.BF16 R4, R172.reuse, R22, R4 ;  /* 0x00000016ac04723c */ /* 0x040fe20000041804 */
[----:B------:R-:W3:Y:S07]  /*1b9d0*/  LDSM.16.M88.4 R20, [R2+0x6800] ;  /* 0x006800000214783b */ /* 0x000eee0000000200 */
[C---:B------:R-:W-:Y:S08]  /*1b9e0*/  HMMA.16816.F32.BF16 R156, R172.reuse, R12, R156 ;  /* 0x0000000cac9c723c */ /* 0x040ff0000004189c */
[C---:B------:R-:W-:Y:S01]  /*1b9f0*/  HMMA.16816.F32.BF16 R152, R172.reuse, R14, R152 ;  /* 0x0000000eac98723c */ /* 0x040fe20000041898 */
[----:B------:R-:W-:Y:S07]  /*1ba00*/  LDSM.16.M88.4 R12, [R201] ;  /* 0x00000000c90c783b */ /* 0x000fee0000000200 */
        /* <DEDUP_REMOVED lines=24> */
[----:B------:R-:W5:Y:S07]  /*1bb90*/  LDSM.16.M88.4 R168, [R203+0xa800] ;  /* 0x00a80000cba8783b */ /* 0x000f6e0000000200 */
[----:B-1----:R-:W-:Y:S01]  /*1bba0*/  HMMA.16816.F32.BF16 R64, R12, R28, R64 ;  /* 0x0000001c0c40723c */ /* 0x002fe20000041840 */
[----:B------:R-:W-:-:S02]  /*1bbb0*/  IMAD.IADD R28, R204, 0x1, R197 ;  /* 0x00000001cc1c7824 */ /* 0x000fc400078e02c5 */
[----:B------:R-:W-:-:S05]  /*1bbc0*/  IMAD.IADD R204, R203, 0x1, R197 ;  /* 0x00000001cbcc7824 */ /* 0x000fca00078e02c5 */
        /* <DEDUP_REMOVED lines=8> */
[C---:B--2---:R-:W-:Y:S08]  /*1bc50*/  HMMA.16816.F32.BF16 R56, R12.reuse, R24, R56 ;  /* 0x000000180c38723c */ /* 0x044ff00000041838 */
[C---:B------:R-:W-:Y:S01]  /*1bc60*/  HMMA.16816.F32.BF16 R52, R12.reuse, R26, R52 ;  /* 0x0000001a0c34723c */ /* 0x040fe20000041834 */
[----:B------:R-:W-:Y:S07]  /*1bc70*/  LDSM.16.M88.4 R24, [R204+0x8000] ;  /* 0x00800000cc18783b */ /* 0x000fee0000000200 */
[C---:B---3--:R-:W-:Y:S08]  /*1bc80*/  HMMA.16816.F32.BF16 R48, R12.reuse, R20, R48 ;  /* 0x000000140c30723c */ /* 0x048ff00000041830 */
[C---:B------:R-:W-:Y:S01]  /*1bc90*/  HMMA.16816.F32.BF16 R40, R12.reuse, R22, R40 ;  /* 0x000000160c28723c */ /* 0x040fe20000041828 */
[----:B------:R-:W-:Y:S07]  /*1bca0*/  LDSM.16.M88.4 R20, [R204+0x8800] ;  /* 0x00880000cc14783b */ /* 0x000fee0000000200 */
[C---:B----4-:R-:W-:Y:S08]  /*1bcb0*/  HMMA.16816.F32.BF16 R36, R12.reuse, R16, R36 ;  /* 0x000000100c24723c */ /* 0x050ff00000041824 */
[----:B------:R-:W-:Y:S01]  /*1bcc0*/  HMMA.16816.F32.BF16 R32, R12, R18, R32 ;  /* 0x000000120c20723c */ /* 0x000fe20000041820 */
[----:B------:R-:W1:Y:S04]  /*1bcd0*/  LDSM.16.M88.4 R12, [R204+0x9800] ;  /* 0x00980000cc0c783b */ /* 0x000e680000000200 */
[----:B------:R-:W2:Y:S03]  /*1bce0*/  LDSM.16.M88.4 R16, [R204+0x9000] ;  /* 0x00900000cc10783b */ /* 0x000ea60000000200 */
[C---:B-----5:R-:W-:Y:S08]  /*1bcf0*/  HMMA.16816.F32.BF16 R140, R188.reuse, R176, R140 ;  /* 0x000000b0bc8c723c */ /* 0x060ff0000004188c */
[C---:B------:R-:W-:Y:S01]  /*1bd00*/  HMMA.16816.F32.BF16 R136, R188.reuse, R178, R136 ;  /* 0x000000b2bc88723c */ /* 0x040fe20000041888 */
[----:B------:R-:W-:Y:S07]  /*1bd10*/  LDSM.16.M88.4 R176, [R2+0x9800] ;  /* 0x0098000002b0783b */ /* 0x000fee0000000200 */
[C---:B------:R-:W-:Y:S08]  /*1bd20*/  HMMA.16816.F32.BF16 R56, R188.reuse, R168, R56 ;  /* 0x000000a8bc38723c */ /* 0x040ff00000041838 */
[C---:B------:R-:W-:Y:S01]  /*1bd30*/  HMMA.16816.F32.BF16 R52, R188.reuse, R170, R52 ;  /* 0x000000aabc34723c */ /* 0x040fe20000041834 */
[----:B------:R-:W3:Y:S07]  /*1bd40*/  LDSM.16.M88.4 R168, [R204+0xa800] ;  /* 0x00a80000cca8783b */ /* 0x000eee0000000200 */
        /* <DEDUP_REMOVED lines=20> */
[----:B------:R-:W5:Y:S07]  /*1be90*/  LDSM.16.M88.4 R24, [R204+0xb000] ;  /* 0x00b00000cc18783b */ /* 0x000f6e0000000200 */
[C---:B------:R-:W-:Y:S08]  /*1bea0*/  HMMA.16816.F32.BF16 R48, R188.reuse, R164, R48 ;  /* 0x000000a4bc30723c */ /* 0x040ff00000041830 */
[C---:B------:R-:W-:Y:S08]  /*1beb0*/  HMMA.16816.F32.BF16 R40, R188.reuse, R166, R40 ;  /* 0x000000a6bc28723c */ /* 0x040ff00000041828 */
[C---:B------:R-:W-:Y:S08]  /*1bec0*/  HMMA.16816.F32.BF16 R36, R188.reuse, R160, R36 ;  /* 0x000000a0bc24723c */ /* 0x040ff00000041824 */
[----:B------:R-:W-:Y:S01]  /*1bed0*/  HMMA.16816.F32.BF16 R32, R188, R162, R32 ;  /* 0x000000a2bc20723c */ /* 0x000fe20000041820 */
[----:B------:R-:W-:Y:S07]  /*1bee0*/  LDSM.16.M88.4 R160, [R201+0x2000] ;  /* 0x00200000c9a0783b */ /* 0x000fee0000000200 */
[C---:B---3--:R-:W-:Y:S01]  /*1bef0*/  HMMA.16816.F32.BF16 R164, R28.reuse, R168, R56 ;  /* 0x000000a81ca4723c */ /* 0x048fe20000041838 */
[----:B------:R-:W3:Y:S07]  /*1bf00*/  LDSM.16.M88.4 R56, [R0+0x8000] ;  /* 0x008000000038783b */ /* 0x000eee0000000200 */
[C---:B------:R-:W-:Y:S01]  /*1bf10*/  HMMA.16816.F32.BF16 R52, R28.reuse, R170, R52 ;  /* 0x000000aa1c34723c */ /* 0x040fe20000041834 */
[----:B------:R-:W3:Y:S07]  /*1bf20*/  LDSM.16.M88.4 R168, [R2+0x9000] ;  /* 0x0090000002a8783b */ /* 0x000eee0000000200 */
[C---:B----4-:R-:W-:Y:S08]  /*1bf30*/  HMMA.16816.F32.BF16 R64, R28.reuse, R172, R64 ;  /* 0x000000ac1c40723c */ /* 0x050ff00000041840 */
[C---:B------:R-:W-:Y:S01]  /*1bf40*/  HMMA.16816.F32.BF16 R60, R28.reuse, R174, R60 ;  /* 0x000000ae1c3c723c */ /* 0x040fe2000004183c */
[----:B------:R-:W4:Y:S07]  /*1bf50*/  LDSM.16.M88.4 R172, [R2+0x8800] ;  /* 0x0088000002ac783b */ /* 0x000f2e0000000200 */
[----:B-1----:R-:W-:Y:S01]  /*1bf60*/  HMMA.16816.F32.BF16 R180, R28, R12, R36 ;  /* 0x0000000c1cb4723c */ /* 0x002fe20000041824 */
[----:B------:R-:W1:Y:S07]  /*1bf70*/  LDSM.16.M88.4 R36, [R0+0x9000] ;  /* 0x009000000024783b */ /* 0x000e6e0000000200 */
[----:B--2---:R-:W-:Y:S08]  /*1bf80*/  HMMA.16816.F32.BF16 R8, R20, R16, R8 ;  /* 0x000000101408723c */ /* 0x004ff00000041808 */
[C---:B-----5:R-:W-:Y:S08]  /*1bf90*/  HMMA.16816.F32.BF16 R48, R28.reuse, R24, R48 ;  /* 0x000000181c30723c */ /* 0x060ff00000041830 */
[----:B------:R-:W-:Y:S01]  /*1bfa0*/  HMMA.16816.F32.BF16 R40, R28, R26, R40 ;  /* 0x0000001a1c28723c */ /* 0x000fe20000041828 */
[----:B------:R-:W2:Y:S07]  /*1bfb0*/  LDSM.16.M88.4 R24, [R0+0x8800] ;  /* 0x008800000018783b */ /* 0x000eae0000000200 */
[----:B------:R-:W-:Y:S08]  /*1bfc0*/  HMMA.16816.F32.BF16 R4, R20, R18, R4 ;  /* 0x000000121404723c */ /* 0x000ff00000041804 */
[----:B---3--:R-:W-:Y:S08]  /*1bfd0*/  HMMA.16816.F32.BF16 R8, R160, R56, R8 ;  /* 0x00000038a008723c */ /* 0x008ff00000041808 */
[C---:B------:R-:W-:Y:S08]  /*1bfe0*/  HMMA.16816.F32.BF16 R144, R20.reuse, R170, R144 ;  /* 0x000000aa1490723c */ /* 0x040ff00000041890 */
[----:B----4-:R-:W-:Y:S08]  /*1bff0*/  HMMA.16816.F32.BF16 R156, R20, R172, R156 ;  /* 0x000000ac149c723c */ /* 0x010ff0000004189c */
[----:B------:R-:W-:Y:S08]  /*1c000*/  HMMA.16816.F32.BF16 R4, R160, R58, R4 ;  /* 0x0000003aa004723c */ /* 0x000ff00000041804 */
[----:B------:R-:W-:Y:S01]  /*1c010*/  HMMA.16816.F32.BF16 R32, R28, R14, R32 ;  /* 0x0000000e1c20723c */ /* 0x000fe20000041820 */
[----:B------:R-:W3:Y:S07]  /*1c020*/  LDSM.16.M88.4 R12, [R0+0x9800] ;  /* 0x00980000000c783b */ /* 0x000eee0000000200 */
[C---:B------:R-:W-:Y:S08]  /*1c030*/  HMMA.16816.F32.BF16 R148, R20.reuse, R168, R148 ;  /* 0x000000a81494723c */ /* 0x040ff00000041894 */
[----:B------:R-:W-:Y:S01]  /*1c040*/  HMMA.16816.F32.BF16 R152, R20, R174, R152 ;  /* 0x000000ae1498723c */ /* 0x000fe20000041898 */
[----:B------:R-:W-:Y:S01]  /*1c050*/  FMUL.FTZ R9, R9, R44 ;  /* 0x0000002c09097220 */ /* 0x000fe20000410000 */
[----:B------:R-:W-:-:S06]  /*1c060*/  IMAD.SHL.U32 R31, R45, 0x80, RZ ;  /* 0x000000802d1f7824 */ /* 0x000fcc00078e00ff */
[----:B-1----:R-:W-:Y:S01]  /*1c070*/  HMMA.16816.F32.BF16 R144, R160, R38, R144 ;  /* 0x00000026a090723c */ /* 0x002fe20000041890 */
[----:B------:R-:W-:Y:S02]  /*1c080*/  LOP3.LUT R39, R199, R198, RZ, 0xfc, !PT ;  /* 0x000000c6c7277212 */ /* 0x000fe400078efcff */
[----:B------:R-:W-:-:S05]  /*1c090*/  LOP3.LUT R31, R31, R135, RZ, 0xfc, !PT ;  /* 0x000000871f1f7212 */ /* 0x000fca00078efcff */
[----:B--2---:R-:W-:Y:S01]  /*1c0a0*/  HMMA.16816.F32.BF16 R156, R160, R24, R156 ;  /* 0x00000018a09c723c */ /* 0x004fe2000004189c */
[----:B------:R1:W2:Y:S01]  /*1c0b0*/  MUFU.TANH R25, R9 ;  /* 0x0000000900197308 */ /* 0x0002a20000002400 */
[----:B------:R-:W-:Y:S02]  /*1c0c0*/  IMAD.IADD R39, R46, 0x1, R39 ;  /* 0x000000012e277824 */ /* 0x000fe400078e0227 */
[-C--:B------:R-:W-:Y:S01]  /*1c0d0*/  FMUL.FTZ R8, R8, R44.reuse ;  /* 0x0000002c08087220 */ /* 0x080fe20000410000 */
[----:B------:R-:W-:-:S03]  /*1c0e0*/  FMUL.FTZ R10, R10, R44 ;  /* 0x0000002c0a0a7220 */ /* 0x000fc60000410000 */
[----:B------:R-:W-:Y:S01]  /*1c0f0*/  HMMA.16816.F32.BF16 R140, R20, R176, R140 ;  /* 0x000000b0148c723c */ /* 0x000fe2000004188c */
[----:B------:R-:W-:Y:S02]  /*1c100*/  VIADD R30, R39, 0x8 ;  /* 0x00000008271e7836 */ /* 0x000fe40000000000 */
[-C--:B-1----:R-:W-:Y:S01]  /*1c110*/  FMUL.FTZ R9, R4, R44.reuse ;  /* 0x0000002c04097220 */ /* 0x082fe20000410000 */
[----:B------:R-:W-:-:S04]  /*1c120*/  FMUL.FTZ R4, R11, R44 ;  /* 0x0000002c0b047220 */ /* 0x000fc80000410000 */
[C---:B------:R-:W-:Y:S01]  /*1c130*/  HMMA.16816.F32.BF16 R148, R160.reuse, R36, R148 ;  /* 0x00000024a094723c */ /* 0x040fe20000041894 */
[----:B------:R-:W-:Y:S01]  /*1c140*/  IMAD.IADD R37, R31, 0x1, R229 ;  /* 0x000000011f257824 */ /* 0x000fe200078e02e5 */
[----:B------:R1:W-:Y:S06]  /*1c150*/  MUFU.TANH R36, R10 ;  /* 0x0000000a00247308 */ /* 0x0003ec0000002400 */
[----:B------:R-:W-:Y:S02]  /*1c160*/  HMMA.16816.F32.BF16 R152, R160, R26, R152 ;  /* 0x0000001aa098723c */ /* 0x000fe40000041898 */
[----:B------:R-:W4:Y:S01]  /*1c170*/  MUFU.TANH R9, R9 ;  /* 0x0000000900097308 */ /* 0x000f220000002400 */
[----:B------:R-:W-:-:S02]  /*1c180*/  IADD3 R26, PT, PT, R39, 0xf8, -R37 ;  /* 0x000000f8271a7810 */ /* 0x000fc40007ffe825 */
[----:B------:R-:W-:-:S05]  /*1c190*/  IADD3 R11, PT, PT, R39, 0x100, -R37 ;  /* 0x00000100270b7810 */ /* 0x000fca0007ffe825 */
[----:B------:R5:W4:Y:S01]  /*1c1a0*/  MUFU.TANH R27, R8 ;  /* 0x00000008001b7308 */ /* 0x000b220000002400 */
[--C-:B-1----:R-:W-:Y:S02]  /*1c1b0*/  IADD3 R10, PT, PT, R39, 0xff, -R37.reuse ;  /* 0x000000ff270a7810 */ /* 0x102fe40007ffe825 */
[----:B------:R-:W-:-:S05]  /*1c1c0*/  IADD3 R28, PT, PT, R30, 0xff, -R37 ;  /* 0x000000ff1e1c7810 */ /* 0x000fca0007ffe825 */
[----:B------:R-:W1:Y:S01]  /*1c1d0*/  MUFU.TANH R4, R4 ;  /* 0x0000000400047308 */ /* 0x000e620000002400 */
[----:B------:R-:W-:Y:S02]  /*1c1e0*/  IABS R10, R10 ;  /* 0x0000000a000a7213 */ /* 0x000fe40000000000 */
[----:B------:R-:W-:Y:S02]  /*1c1f0*/  IABS R26, R26 ;  /* 0x0000001a001a7213 */ /* 0x000fe40000000000 */
[----:B------:R-:W-:Y:S02]  /*1c200*/  IABS R11, R11 ;  /* 0x0000000b000b7213 */ /* 0x000fe40000000000 */
[----:B-----5:R-:W-:Y:S02]  /*1c210*/  IADD3 R8, PT, PT, R30, 0x100, -R37 ;  /* 0x000001001e087810 */ /* 0x020fe40007ffe825 */
[----:B------:R-:W-:Y:S02]  /*1c220*/  IABS R28, R28 ;  /* 0x0000001c001c7213 */ /* 0x000fe40000000000 */
[----:B------:R-:W-:-:S02]  /*1c230*/  IABS R8, R8 ;  /* 0x0000000800087213 */ /* 0x000fc40000000000 */
[----:B------:R-:W-:Y:S02]  /*1c240*/  I2FP.F32.S32 R10, R10 ;  /* 0x0000000a000a7245 */ /* 0x000fe40000201400 */
[----:B------:R-:W-:Y:S02]  /*1c250*/  I2FP.F32.S32 R26, R26 ;  /* 0x0000001a001a7245 */ /* 0x000fe40000201400 */
[----:B------:R-:W-:Y:S02]  /*1c260*/  I2FP.F32.S32 R11, R11 ;  /* 0x0000000b000b7245 */ /* 0x000fe40000201400 */
[----:B------:R-:W-:Y:S02]  /*1c270*/  I2FP.F32.S32 R8, R8 ;  /* 0x0000000800087245 */ /* 0x000fe40000201400 */
[----:B------:R-:W-:Y:S01]  /*1c280*/  I2FP.F32.S32 R28, R28 ;  /* 0x0000001c001c7245 */ /* 0x000fe20000201400 */
[----:B---3--:R-:W-:Y:S01]  /*1c290*/  HMMA.16816.F32.BF16 R140, R160, R12, R140 ;  /* 0x0000000ca08c723c */ /* 0x008fe2000004188c */
[C---:B--2---:R-:W-:Y:S01]  /*1c2a0*/  FFMA.FTZ R25, -R231.reuse, R10, R25 ;  /* 0x0000000ae7197223 */ /* 0x044fe20000010119 */
[C---:B----4-:R-:W-:Y:S01]  /*1c2b0*/  FFMA.FTZ R26, -R231.reuse, R26, R9 ;  /* 0x0000001ae71a7223 */ /* 0x050fe20000010109 */
[C---:B------:R-:W-:Y:S01]  /*1c2c0*/  FFMA.FTZ R27, -R231.reuse, R11, R27 ;  /* 0x0000000be71b7223 */ /* 0x040fe2000001011b */
[C---:B------:R-:W-:Y:S01]  /*1c2d0*/  FFMA.FTZ R36, -R231.reuse, R8, R36 ;  /* 0x00000008e7247223 */ /* 0x040fe20000010124 */
[----:B-1----:R-:W-:Y:S01]  /*1c2e0*/  FFMA.FTZ R28, -R231, R28, R4 ;  /* 0x0000001ce71c7223 */ /* 0x002fe20000010104 */
        /* <DEDUP_REMOVED lines=58> */
[----:B------:R-:W-:Y:S01]  /*1c690*/  IADD3 R37, PT, PT, R30, 0x87, -R37 ;  /* 0x000000871e257810 */ /* 0x000fe20007ffe825 */
[----:B------:R-:W-:Y:S02]  /*1c6a0*/  VIADD R30, R31, 0xffffff00 ;  /* 0xffffff001f1e7836 */ /* 0x000fe40000000000 */
[----:B------:R-:W-:Y:S01]  /*1c6b0*/  FMUL.FTZ R242, R6, R44 ;  /* 0x0000002c06f27220 */ /* 0x000fe20000410000 */
[----:B------:R-:W-:-:S02]  /*1c6c0*/  IABS R6, R241 ;  /* 0x000000f100067213 */ /* 0x000fc40000000000 */
[C---:B------:R-:W-:Y:S01]  /*1c6d0*/  ISETP.GE.AND P5, PT, R30.reuse, R238, PT ;  /* 0x000000ee1e00720c */ /* 0x040fe20003fa6270 */
[----:B------:R-:W1:Y:S01]  /*1c6e0*/  MUFU.TANH R241, R242 ;  /* 0x000000f200f17308 */ /* 0x000e620000002400 */
        /* <DEDUP_REMOVED lines=8> */
[----:B------:R-:W-:Y:S02]  /*1c770*/  FSEL R27, R27, -INF , !P6 ;  /* 0xff8000001b1b7808 */ /* 0x000fe40007000000 */
[C---:B------:R-:W-:Y:S02]  /*1c780*/  ISETP.GE.AND P3, PT, R30.reuse, R240, PT ;  /* 0x000000f01e00720c */ /* 0x040fe40003f66270 */
[C---:B------:R-:W-:Y:S02]  /*1c790*/  ISETP.GE.AND P6, PT, R30.reuse, R239, PT ;  /* 0x000000ef1e00720c */ /* 0x040fe40003fc6270 */
[----:B------:R-:W-:Y:S01]  /*1c7a0*/  ISETP.GE.AND P5, PT, R30, R237, PT ;  /* 0x000000ed1e00720c */ /* 0x000fe20003fa6270 */
[----:B------:R-:W-:Y:S01]  /*1c7b0*/  VIADD R30, R31, 0xffffff08 ;  /* 0xffffff081f1e7836 */ /* 0x000fe20000000000 */
[----:B------:R-:W-:-:S02]  /*1c7c0*/  I2FP.F32.S32 R6, R6 ;  /* 0x0000000600067245 */ /* 0x000fc40000201400 */
[----:B------:R-:W-:Y:S02]  /*1c7d0*/  FSEL R28, R28, -INF , P4 ;  /* 0xff8000001c1c7808 */ /* 0x000fe40002000000 */
[----:B------:R-:W-:Y:S01]  /*1c7e0*/  FSEL R25, R25, -INF , P3 ;  /* 0xff80000019197808 */ /* 0x000fe20001800000 */
[----:B-1----:R-:W-:Y:S01]  /*1c7f0*/  FFMA.FTZ R6, -R231, R6, R241 ;  /* 0x00000006e7067223 */ /* 0x002fe200000101f1 */
[----:B------:R-:W-:Y:S02]  /*1c800*/  FSEL R28, R28, -INF , !P5 ;  /* 0xff8000001c1c7808 */ /* 0x000fe40006800000 */
[C---:B------:R-:W-:Y:S02]  /*1c810*/  ISETP.GE.AND P3, PT, R30.reuse, R240, PT ;  /* 0x000000f01e00720c */ /* 0x040fe40003f66270 */
[C---:B------:R-:W-:Y:S01]  /*1c820*/  ISETP.GE.AND P5, PT, R30.reuse, R238, PT ;  /* 0x000000ee1e00720c */ /* 0x040fe20003fa6270 */
[----:B------:R-:W-:Y:S01]  /*1c830*/  FMUL.FTZ R241, R5, R44 ;  /* 0x0000002c05f17220 */ /* 0x000fe20000410000 */
        /* <DEDUP_REMOVED lines=12> */
[----:B------:R-:W-:Y:S01]  /*1c900*/  ISETP.GE.AND P4, PT, R5, R238, PT ;  /* 0x000000ee0500720c */ /* 0x000fe20003f86270 */
[----:B------:R-:W-:Y:S01]  /*1c910*/  FMUL.FTZ R5, R156, R44 ;  /* 0x0000002c9c057220 */ /* 0x000fe20000410000 */
[----:B------:R-:W1:Y:S01]  /*1c920*/  MUFU.TANH R241, R241 ;  /* 0x000000f100f17308 */ /* 0x000e620000002400 */
[----:B------:R-:W-:-:S07]  /*1c930*/  IABS R214, R214 ;  /* 0x000000d600d67213 */ /* 0x000fce0000000000 */
[----:B------:R-:W2:Y:S01]  /*1c940*/  MUFU.TANH R7, R7 ;  /* 0x0000000700077308 */ /* 0x000ea20000002400 */
[----:B------:R-:W-:-:S07]  /*1c950*/  IABS R29, R29 ;  /* 0x0000001d001d7213 */ /* 0x000fce0000000000 */
[----:B------:R-:W3:Y:S01]  /*1c960*/  MUFU.TANH R5, R5 ;  /* 0x0000000500057308 */ /* 0x000ee20000002400 */
[----:B------:R-:W-:Y:S01]  /*1c970*/  I2FP.F32.S32 R214, R214 ;  /* 0x000000d600d67245 */ /* 0x000fe20000201400 */
[----:B------:R-:W-:Y:S01]  /*1c980*/  FMUL.FTZ R156, R158, R44 ;  /* 0x0000002c9e9c7220 */ /* 0x000fe20000410000 */
[----:B------:R-:W-:Y:S02]  /*1c990*/  IABS R213, R213 ;  /* 0x000000d500d57213 */ /* 0x000fe40000000000 */
[----:B------:R-:W-:Y:S01]  /*1c9a0*/  I2FP.F32.S32 R29, R29 ;  /* 0x0000001d001d7245 */ /* 0x000fe20000201400 */
[----:B-1----:R-:W-:Y:S01]  /*1c9b0*/  FFMA.FTZ R214, -R231, R214, R241 ;  /* 0x000000d6e7d67223 */ /* 0x002fe200000101f1 */
[----:B------:R-:W-:Y:S01]  /*1c9c0*/  I2FP.F32.S32 R213, R213 ;  /* 0x000000d500d57245 */ /* 0x000fe20000201400 */
[----:B------:R-:W1:Y:S01]  /*1c9d0*/  MUFU.TANH R156, R156 ;  /* 0x0000009c009c7308 */ /* 0x000e620000002400 */
[----:B------:R-:W-:Y:S01]  /*1c9e0*/  VIADD R6, R31, 0xffffff10 ;  /* 0xffffff101f067836 */ /* 0x000fe20000000000 */
[----:B------:R-:W-:Y:S01]  /*1c9f0*/  IABS R24, R24 ;  /* 0x0000001800187213 */ /* 0x000fe20000000000 */
[----:B--2---:R-:W-:Y:S01]  /*1ca00*/  FFMA.FTZ R7, -R231, R29, R7 ;  /* 0x0000001de7077223 */ /* 0x004fe20000010107 */
[-C--:B------:R-:W-:Y:S01]  /*1ca10*/  FMUL.FTZ R159, R159, R44.reuse ;  /* 0x0000002c9f9f7220 */ /* 0x080fe20000410000 */
[----:B------:R-:W-:Y:S01]  /*1ca20*/  FSEL R214, R214, -INF , P3 ;  /* 0xff800000d6d67808 */ /* 0x000fe20001800000 */
[----:B------:R-:W-:Y:S01]  /*1ca30*/  FMUL.FTZ R157, R157, R44 ;  /* 0x0000002c9d9d7220 */ /* 0x000fe20000410000 */
[----:B------:R-:W-:Y:S01]  /*1ca40*/  ISETP.GE.AND P3, PT, R6, R240, PT ;  /* 0x000000f00600720c */ /* 0x000fe20003f66270 */
[----:B------:R-:W-:-:S02]  /*1ca50*/  IMAD.MOV.U32 R29, RZ, RZ, R24 ;  /* 0x000000ffff1d7224 */ /* 0x000fc400078e0018 */
[----:B---3--:R-:W-:Y:S01]  /*1ca60*/  FFMA.FTZ R5, -R231, R213, R5 ;  /* 0x000000d5e7057223 */ /* 0x008fe20000010105 */
[----:B------:R-:W-:Y:S01]  /*1ca70*/  FSEL R7, R7, -INF , P4 ;  /* 0xff80000007077808 */ /* 0x000fe20002000000 */
[----:B------:R-:W2:Y:S01]  /*1ca80*/  MUFU.TANH R159, R159 ;  /* 0x0000009f009f7308 */ /* 0x000ea20000002400 */
[----:B------:R-:W-:Y:S02]  /*1ca90*/  I2FP.F32.S32 R158, R29 ;  /* 0x0000001d009e7245 */ /* 0x000fe40000201400 */
[----:B------:R-:W-:Y:S02]  /*1caa0*/  FSEL R242, R5, -INF , P3 ;  /* 0xff80000005f27808 */ /* 0x000fe40001800000 */
[----:B------:R-:W-:-:S03]  /*1cab0*/  FSEL R29, R7, -INF , !P5 ;  /* 0xff800000071d7808 */ /* 0x000fc60006800000 */
[----:B------:R-:W3:Y:S01]  /*1cac0*/  MUFU.TANH R5, R157 ;  /* 0x0000009d00057308 */ /* 0x000ee20000002400 */
[----:B------:R-:W-:Y:S01]  /*1cad0*/  FMUL.FTZ R7, R154, R44 ;  /* 0x0000002c9a077220 */ /* 0x000fe20000410000 */
[----:B-1----:R-:W-:Y:S01]  /*1cae0*/  FFMA.FTZ R156, -R231, R158, R156 ;  /* 0x0000009ee79c7223 */ /* 0x002fe2000001019c */
[----:B------:R-:W-:Y:S02]  /*1caf0*/  IABS R206, R206 ;  /* 0x000000ce00ce7213 */ /* 0x000fe40000000000 */
[----:B------:R-:W-:Y:S02]  /*1cb00*/  ISETP.GE.AND P5, PT, R6, R238, PT ;  /* 0x000000ee0600720c */ /* 0x000fe40003fa6270 */
[----:B------:R-:W-:Y:S01]  /*1cb10*/  IABS R212, R212 ;  /* 0x000000d400d47213 */ /* 0x000fe20000000000 */
[----:B------:R-:W1:Y:S01]  /*1cb20*/  MUFU.TANH R7, R7 ;  /* 0x0000000700077308 */ /* 0x000e620000002400 */
[----:B------:R-:W-:Y:S02]  /*1cb30*/  FSEL R24, R214, -INF , !P6 ;  /* 0xff800000d6187808 */ /* 0x000fe40007000000 */
[----:B------:R-:W-:-:S02]  /*1cb40*/  ISETP.GE.AND P6, PT, R6, R239, PT ;  /* 0x000000ef0600720c */ /* 0x000fc40003fc6270 */
[----:B------:R-:W-:Y:S01]  /*1cb50*/  ISETP.GE.AND P4, PT, R6, R237, PT ;  /* 0x000000ed0600720c */ /* 0x000fe20003f86270 */
[----:B------:R-:W-:Y:S01]  /*1cb60*/  VIADD R6, R31, 0xffffff11 ;  /* 0xffffff111f067836 */ /* 0x000fe20000000000 */
[----:B------:R-:W-:Y:S02]  /*1cb70*/  I2FP.F32.S32 R206, R206 ;  /* 0x000000ce00ce7245 */ /* 0x000fe40000201400 */
[----:B------:R-:W-:Y:S02]  /*1cb80*/  FSEL R156, R156, -INF , P5 ;  /* 0xff8000009c9c7808 */ /* 0x000fe40002800000 */
[----:B------:R-:W-:Y:S01]  /*1cb90*/  I2FP.F32.S32 R212, R212 ;  /* 0x000000d400d47245 */ /* 0x000fe20000201400 */
[----:B------:R-:W-:Y:S01]  /*1cba0*/  FMUL.FTZ R152, R152, R44 ;  /* 0x0000002c98987220 */ /* 0x000fe20000410000 */
[----:B------:R-:W-:Y:S01]  /*1cbb0*/  FSEL R248, R156, -INF , !P4 ;  /* 0xff8000009cf87808 */ /* 0x000fe20006000000 */
[C---:B--2---:R-:W-:Y:S01]  /*1cbc0*/  FFMA.FTZ R159, -R231.reuse, R206, R159 ;  /* 0x000000cee79f7223 */ /* 0x044fe2000001019f */
[----:B------:R-:W-:Y:S01]  /*1cbd0*/  IABS R205, R205 ;  /* 0x000000cd00cd7213 */ /* 0x000fe20000000000 */
[----:B---3--:R-:W-:Y:S01]  /*1cbe0*/  FFMA.FTZ R212, -R231, R212, R5 ;  /* 0x000000d4e7d47223 */ /* 0x008fe20000010105 */
[----:B------:R-:W-:Y:S01]  /*1cbf0*/  ISETP.GE.AND P4, PT, R6, R238, PT ;  /* 0x000000ee0600720c */ /* 0x000fe20003f86270 */
[----:B------:R2:W3:Y:S01]  /*1cc00*/  MUFU.TANH R5, R152 ;  /* 0x0000009800057308 */ /* 0x0004e20000002400 */
[----:B------:R-:W-:-:S02]  /*1cc10*/  FSEL R242, R242, -INF , !P6 ;  /* 0xff800000f2f27808 */ /* 0x000fc40007000000 */
[C---:B------:R-:W-:Y:S02]  /*1cc20*/  ISETP.GE.AND P3, PT, R6.reuse, R240, PT ;  /* 0x000000f00600720c */ /* 0x040fe40003f66270 */
[C---:B------:R-:W-:Y:S02]  /*1cc30*/  ISETP.GE.AND P6, PT, R6.reuse, R239, PT ;  /* 0x000000ef0600720c */ /* 0x040fe40003fc6270 */
[----:B------:R-:W-:Y:S01]  /*1cc40*/  ISETP.GE.AND P5, PT, R6, R237, PT ;  /* 0x000000ed0600720c */ /* 0x000fe20003fa6270 */
[----:B------:R-:W-:Y:S01]  /*1cc50*/  VIADD R6, R31, 0xffffff18 ;  /* 0xffffff181f067836 */ /* 0x000fe20000000000 */
[----:B------:R-:W-:Y:S02]  /*1cc60*/  I2FP.F32.S32 R205, R205 ;  /* 0x000000cd00cd7245 */ /* 0x000fe40000201400 */
[----:B------:R-:W-:Y:S01]  /*1cc70*/  FSEL R159, R159, -INF , P4 ;  /* 0xff8000009f9f7808 */ /* 0x000fe20002000000 */
[----:B------:R-:W-:Y:S01]  /*1cc80*/  IMAD.MOV.U32 R156, RZ, RZ, R244 ;  /* 0x000000ffff9c7224 */ /* 0x000fe200078e00f4 */
[----:B------:R-:W-:Y:S01]  /*1cc90*/  IABS R207, R207 ;  /* 0x000000cf00cf7213 */ /* 0x000fe20000000000 */
[----:B-1----:R-:W-:Y:S01]  /*1cca0*/  FFMA.FTZ R7, -R231, R205, R7 ;  /* 0x000000cde7077223 */ /* 0x002fe20000010107 */
[----:B------:R-:W-:-:S02]  /*1ccb0*/  FSEL R244, R159, -INF , !P5 ;  /* 0xff8000009ff47808 */ /* 0x000fc40006800000 */
[C---:B------:R-:W-:Y:S02]  /*1ccc0*/  ISETP.GE.AND P5, PT, R6.reuse, R238, PT ;  /* 0x000000ee0600720c */ /* 0x040fe40003fa6270 */
[----:B------:R-:W-:Y:S02]  /*1ccd0*/  I2FP.F32.S32 R207, R207 ;  /* 0x000000cf00cf7245 */ /* 0x000fe40000201400 */
[----:B------:R-:W-:Y:S02]  /*1cce0*/  ISETP.GE.AND P4, PT, R6, R237, PT ;  /* 0x000000ed0600720c */ /* 0x000fe40003f86270 */
[----:B------:R-:W-:Y:S01]  /*1ccf0*/  FSEL R7, R7, -INF , P5 ;  /* 0xff80000007077808 */ /* 0x000fe20002800000 */
[----:B--2---:R-:W-:Y:S01]  /*1cd00*/  IMAD.MOV.U32 R152, RZ, RZ, R243 ;  /* 0x000000ffff987224 */ /* 0x004fe200078e00f3 */
[----:B------:R-:W-:Y:S01]  /*1cd10*/  FSEL R212, R212, -INF , P3 ;  /* 0xff800000d4d47808 */ /* 0x000fe20001800000 */
[----:B---3--:R-:W-:Y:S01]  /*1cd20*/  FFMA.FTZ R5, -R231, R207, R5 ;  /* 0x000000cfe7057223 */ /* 0x008fe20000010105 */
[----:B------:R-:W-:Y:S01]  /*1cd30*/  FSEL R243, R7, -INF , !P4 ;  /* 0xff80000007f37808 */ /* 0x000fe20006000000 */
[----:B------:R-:W-:Y:S01]  /*1cd40*/  FMUL.FTZ R7, R150, R44 ;  /* 0x0000002c96077220 */ /* 0x000fe20000410000 */
[----:B------:R-:W-:Y:S01]  /*1cd50*/  ISETP.GE.AND P3, PT, R6, R240, PT ;  /* 0x000000f00600720c */ /* 0x000fe20003f66270 */
[-C--:B------:R-:W-:Y:S01]  /*1cd60*/  FMUL.FTZ R153, R153, R44.reuse ;  /* 0x0000002c99997220 */ /* 0x080fe20000410000 */
[----:B------:R-:W-:-:S02]  /*1cd70*/  FMUL.FTZ R155, R155, R44 ;  /* 0x0000002c9b9b7220 */ /* 0x000fc40000410000 */
[----:B------:R-:W-:Y:S01]  /*1cd80*/  FSEL R214, R5, -INF , P3 ;  /* 0xff80000005d67808 */ /* 0x000fe20001800000 */
[----:B------:R-:W1:Y:S08]  /*1cd90*/  MUFU.TANH R7, R7 ;  /* 0x0000000700077308 */ /* 0x000e700000002400 */
[----:B------:R-:W2:Y:S01]  /*1cda0*/  MUFU.TANH R5, R153 ;  /* 0x0000009900057308 */ /* 0x000ea20000002400 */
[----:B------:R-:W-:-:S02]  /*1cdb0*/  IABS R204, R204 ;  /* 0x000000cc00cc7213 */ /* 0x000fc40000000000 */
[----:B------:R-:W-:-:S05]  /*1cdc0*/  IABS R13, R13 ;  /* 0x0000000d000d7213 */ /* 0x000fca0000000000 */
[----:B------:R-:W3:Y:S01]  /*1cdd0*/  MUFU.TANH R155, R155 ;  /* 0x0000009b009b7308 */ /* 0x000ee20000002400 */
[----:B------:R-:W-:Y:S02]  /*1cde0*/  I2FP.F32.S32 R204, R204 ;  /* 0x000000cc00cc7245 */ /* 0x000fe40000201400 */
[----:B------:R-:W-:Y:S01]  /*1cdf0*/  I2FP.F32.S32 R13, R13 ;  /* 0x0000000d000d7245 */ /* 0x000fe20000201400 */
[----:B------:R-:W-:Y:S01]  /*1ce00*/  FMUL.FTZ R148, R148, R44 ;  /* 0x0000002c94947220 */ /* 0x000fe20000410000 */
[----:B------:R-:W-:Y:S01]  /*1ce10*/  IABS R202, R202 ;  /* 0x000000ca00ca7213 */ /* 0x000fe20000000000 */
[----:B------:R-:W-:Y:S01]  /*1ce20*/  FMUL.FTZ R151, R151, R44 ;  /* 0x0000002c97977220 */ /* 0x000fe20000410000 */
[----:B------:R-:W-:Y:S01]  /*1ce30*/  FSEL R241, R212, -INF , !P6 ;  /* 0xff800000d4f17808 */ /* 0x000fe20007000000 */
[C---:B-1----:R-:W-:Y:S01]  /*1ce40*/  FFMA.FTZ R7, -R231.reuse, R13, R7 ;  /* 0x0000000de7077223 */ /* 0x042fe20000010107 */
[----:B--2---:R-:W-:Y:S01]  /*1ce50*/  FFMA.FTZ R204, -R231, R204, R5 ;  /* 0x000000cce7cc7223 */ /* 0x004fe20000010105 */
[----:B------:R-:W-:Y:S01]  /*1ce60*/  ISETP.GE.AND P6, PT, R6, R239, PT ;  /* 0x000000ef0600720c */ /* 0x000fe20003fc6270 */
[----:B------:R-:W1:Y:S01]  /*1ce70*/  MUFU.TANH R5, R148 ;  /* 0x0000009400057308 */ /* 0x000e620000002400 */
[----:B------:R-:W-:Y:S01]  /*1ce80*/  I2FP.F32.S32 R202, R202 ;  /* 0x000000ca00ca7245 */ /* 0x000fe20000201400 */
[----:B------:R-:W-:Y:S01]  /*1ce90*/  FMUL.FTZ R13, R149, R44 ;  /* 0x0000002c950d7220 */ /* 0x000fe20000410000 */
[----:B------:R-:W-:-:S03]  /*1cea0*/  VIADD R6, R31, 0xffffff19 ;  /* 0xffffff191f067836 */ /* 0x000fc60000000000 */
[----:B---3--:R-:W-:Y:S02]  /*1ceb0*/  FFMA.FTZ R155, -R231, R202, R155 ;  /* 0x000000cae79b7223 */ /* 0x008fe4000001019b */
[----:B------:R-:W-:Y:S01]  /*1cec0*/  ISETP.GE.AND P4, PT, R6, R238, PT ;  /* 0x000000ee0600720c */ /* 0x000fe20003f86270 */
[----:B------:R-:W2:Y:S01]  /*1ced0*/  MUFU.TANH R13, R13 ;  /* 0x0000000d000d7308 */ /* 0x000ea20000002400 */
[----:B------:R-:W-:Y:S02]  /*1cee0*/  FSEL R214, R214, -INF , !P6 ;  /* 0xff800000d6d67808 */ /* 0x000fe40007000000 */
[----:B------:R-:W-:Y:S02]  /*1cef0*/  IABS R203, R203 ;  /* 0x000000cb00cb7213 */ /* 0x000fe40000000000 */
[----:B------:R-:W-:-:S03]  /*1cf00*/  ISETP.GE.AND P3, PT, R6, R240, PT ;  /* 0x000000f00600720c */ /* 0x000fc60003f66270 */
[----:B------:R-:W3:Y:S01]  /*1cf10*/  MUFU.TANH R151, R151 ;  /* 0x0000009700977308 */ /* 0x000ee20000002400 */
[C---:B------:R-:W-:Y:S02]  /*1cf20*/  ISETP.GE.AND P6, PT, R6.reuse, R239, PT ;  /* 0x000000ef0600720c */ /* 0x040fe40003fc6270 */
[----:B------:R-:W-:Y:S01]  /*1cf30*/  ISETP.GE.AND P5, PT, R6, R237, PT ;  /* 0x000000ed0600720c */ /* 0x000fe20003fa6270 */
[----:B------:R-:W-:Y:S01]  /*1cf40*/  VIADD R6, R31, 0xffffff20 ;  /* 0xffffff201f067836 */ /* 0x000fe20000000000 */
[----:B------:R-:W-:Y:S02]  /*1cf50*/  FSEL R155, R155, -INF , P4 ;  /* 0xff8000009b9b7808 */ /* 0x000fe40002000000 */
[----:B------:R-:W-:Y:S02]  /*1cf60*/  I2FP.F32.S32 R203, R203 ;  /* 0x000000cb00cb7245 */ /* 0x000fe40000201400 */
[----:B------:R-:W-:Y:S02]  /*1cf70*/  FSEL R204, R204, -INF , P3 ;  /* 0xff800000cccc7808 */ /* 0x000fe40001800000 */
[----:B------:R-:W-:-:S02]  /*1cf80*/  FSEL R212, R155, -INF , !P5 ;  /* 0xff8000009bd47808 */ /* 0x000fc40006800000 */
[----:B------:R-:W-:Y:S02]  /*1cf90*/  IABS R12, R12 ;  /* 0x0000000c000c7213 */ /* 0x000fe40000000000 */
[----:B------:R-:W-:Y:S02]  /*1cfa0*/  IABS R11, R11 ;  /* 0x0000000b000b7213 */ /* 0x000fe40000000000 */
[----:B------:R-:W-:Y:S01]  /*1cfb0*/  ISETP.GE.AND P5, PT, R6, R238, PT ;  /* 0x000000ee0600720c */ /* 0x000fe20003fa6270 */
[----:B-1----:R-:W-:Y:S01]  /*1cfc0*/  FFMA.FTZ R5, -R231, R203, R5 ;  /* 0x000000cbe7057223 */ /* 0x002fe20000010105 */
[----:B------:R-:W-:Y:S02]  /*1cfd0*/  FSEL R213, R204, -INF , !P6 ;  /* 0xff800000ccd57808 */ /* 0x000fe40007000000 */
[C---:B------:R-:W-:Y:S02]  /*1cfe0*/  ISETP.GE.AND P3, PT, R6.reuse, R240, PT ;  /* 0x000000f00600720c */ /* 0x040fe40003f66270 */
[----:B------:R-:W-:-:S02]  /*1cff0*/  ISETP.GE.AND P6, PT, R6, R239, PT ;  /* 0x000000ef0600720c */ /* 0x000fc40003fc6270 */
[----:B------:R-:W-:Y:S01]  /*1d000*/  ISETP.GE.AND P4, PT, R6, R237, PT ;  /* 0x000000ed0600720c */ /* 0x000fe20003f86270 */
[----:B------:R-:W-:Y:S01]  /*1d010*/  VIADD R6, R31, 0xffffff21 ;  /* 0xffffff211f067836 */ /* 0x000fe20000000000 */
[----:B------:R-:W-:Y:S02]  /*1d020*/  I2FP.F32.S32 R12, R12 ;  /* 0x0000000c000c7245 */ /* 0x000fe40000201400 */
[----:B------:R-:W-:Y:S02]  /*1d030*/  I2FP.F32.S32 R11, R11 ;  /* 0x0000000b000b7245 */ /* 0x000fe40000201400 */
[----:B------:R-:W-:Y:S01]  /*1d040*/  FSEL R7, R7, -INF , P5 ;  /* 0xff80000007077808 */ /* 0x000fe20002800000 */
[----:B--2---:R-:W-:Y:S01]  /*1d050*/  FFMA.FTZ R12, -R231, R12, R13 ;  /* 0x0000000ce70c7223 */ /* 0x004fe2000001010d */
[----:B------:R-:W-:Y:S01]  /*1d060*/  FSEL R5, R5, -INF , P3 ;  /* 0xff80000005057808 */ /* 0x000fe20001800000 */
[----:B---3--:R-:W-:Y:S01]  /*1d070*/  FFMA.FTZ R151, -R231, R11, R151 ;  /* 0x0000000be7977223 */ /* 0x008fe20000010197 */
[----:B------:R-:W-:-:S02]  /*1d080*/  FSEL R207, R7, -INF , !P4 ;  /* 0xff80000007cf7808 */ /* 0x000fc40006000000 */
[C---:B------:R-:W-:Y:S02]  /*1d090*/  ISETP.GE.AND P3, PT, R6.reuse, R240, PT ;  /* 0x000000f00600720c */ /* 0x040fe40003f66270 */
[----:B------:R-:W-:Y:S01]  /*1d0a0*/  ISETP.GE.AND P4, PT, R6, R238, PT ;  /* 0x000000ee0600720c */ /* 0x000fe20003f86270 */
[-C--:B------:R-:W-:Y:S01]  /*1d0b0*/  FMUL.FTZ R11, R146, R44.reuse ;  /* 0x0000002c920b7220 */ /* 0x080fe20000410000 */
[----:B------:R-:W-:Y:S01]  /*1d0c0*/  FSEL R204, R5, -INF , !P6 ;  /* 0xff80000005cc7808 */ /* 0x000fe20007000000 */
[-C--:B------:R-:W-:Y:S01]  /*1d0d0*/  FMUL.FTZ R5, R144, R44.reuse ;  /* 0x0000002c90057220 */ /* 0x080fe20000410000 */
[C---:B------:R-:W-:Y:S01]  /*1d0e0*/  ISETP.GE.AND P6, PT, R6.reuse, R239, PT ;  /* 0x000000ef0600720c */ /* 0x040fe20003fc6270 */
[----:B------:R-:W-:Y:S01]  /*1d0f0*/  VIADD R7, R31, 0xffffff28 ;  /* 0xffffff281f077836 */ /* 0x000fe20000000000 */
[----:B------:R-:W-:Y:S01]  /*1d100*/  ISETP.GE.AND P5, PT, R6, R237, PT ;  /* 0x000000ed0600720c */ /* 0x000fe20003fa6270 */
[----:B------:R-:W-:Y:S01]  /*1d110*/  FMUL.FTZ R6, R145, R44 ;  /* 0x0000002c91067220 */ /* 0x000fe20000410000 */
[----:B------:R-:W-:-:S02]  /*1d120*/  FSEL R12, R12, -INF , P3 ;  /* 0xff8000000c0c7808 */ /* 0x000fc40001800000 */
[----:B------:R-:W-:Y:S01]  /*1d130*/  FSEL R151, R151, -INF , P4 ;  /* 0xff80000097977808 */ /* 0x000fe20002000000 */
[----:B------:R-:W-:Y:S01]  /*1d140*/  FMUL.FTZ R147, R147, R44 ;  /* 0x0000002c93937220 */ /* 0x000fe20000410000 */
[----:B------:R-:W-:Y:S01]  /*1d150*/  FSEL R157, R12, -INF , !P6 ;  /* 0xff8000000c9d7808 */ /* 0x000fe20007000000 */
[----:B------:R-:W1:Y:S01]  /*1d160*/  MUFU.TANH R11, R11 ;  /* 0x0000000b000b7308 */ /* 0x000e620000002400 */
[----:B------:R-:W-:Y:S02]  /*1d170*/  FSEL R206, R151, -INF , !P5 ;  /* 0xff80000097ce7808 */ /* 0x000fe40006800000 */
[C---:B------:R-:W-:Y:S02]  /*1d180*/  ISETP.GE.AND P3, PT, R7.reuse, R240, PT ;  /* 0x000000f00700720c */ /* 0x040fe40003f66270 */
[C---:B------:R-:W-:Y:S02]  /*1d190*/  ISETP.GE.AND P6, PT, R7.reuse, R239, PT ;  /* 0x000000ef0700720c */ /* 0x040fe40003fc6270 */
[C---:B------:R-:W-:Y:S01]  /*1d1a0*/  ISETP.GE.AND P4, PT, R7.reuse, R237, PT ;  /* 0x000000ed0700720c */ /* 0x040fe20003f86270 */
[----:B------:R-:W2:Y:S01]  /*1d1b0*/  MUFU.TANH R5, R5 ;  /* 0x0000000500057308 */ /* 0x000ea20000002400 */
[----:B------:R-:W-:-:S07]  /*1d1c0*/  ISETP.GE.AND P5, PT, R7, R238, PT ;  /* 0x000000ee0700720c */ /* 0x000fce0003fa6270 */
[----:B------:R-:W3:Y:S01]  /*1d1d0*/  MUFU.TANH R6, R6 ;  /* 0x0000000600067308 */ /* 0x000ee20000002400 */
[----:B------:R-:W-:-:S07]  /*1d1e0*/  IABS R8, R8 ;  /* 0x0000000800087213 */ /* 0x000fce0000000000 */
[----:B------:R-:W4:Y:S01]  /*1d1f0*/  MUFU.TANH R7, R147 ;  /* 0x0000009300077308 */ /* 0x000f220000002400 */
[----:B------:R-:W-:Y:S02]  /*1d200*/  IABS R10, R10 ;  /* 0x0000000a000a7213 */ /* 0x000fe40000000000 */
[----:B------:R-:W-:Y:S02]  /*1d210*/  IABS R9, R9 ;  /* 0x0000000900097213 */ /* 0x000fe40000000000 */
[----:B------:R-:W-:Y:S02]  /*1d220*/  IABS R4, R4 ;  /* 0x0000000400047213 */ /* 0x000fe40000000000 */
[----:B------:R-:W-:Y:S02]  /*1d230*/  I2FP.F32.S32 R8, R8 ;  /* 0x0000000800087245 */ /* 0x000fe40000201400 */
[----:B------:R-:W-:Y:S02]  /*1d240*/  I2FP.F32.S32 R10, R10 ;  /* 0x0000000a000a7245 */ /* 0x000fe40000201400 */
[----:B------:R-:W-:-:S02]  /*1d250*/  I2FP.F32.S32 R9, R9 ;  /* 0x0000000900097245 */ /* 0x000fc40000201400 */
[----:B------:R-:W-:Y:S01]  /*1d260*/  I2FP.F32.S32 R4, R4 ;  /* 0x0000000400047245 */ /* 0x000fe20000201400 */
[C---:B-1----:R-:W-:Y:S01]  /*1d270*/  FFMA.FTZ R12, -R231.reuse, R8, R11 ;  /* 0x00000008e70c7223 */ /* 0x042fe2000001010b */
[C---:B--2---:R-:W-:Y:S01]  /*1d280*/  FFMA.FTZ R10, -R231.reuse, R10, R5 ;  /* 0x0000000ae70a7223 */ /* 0x044fe20000010105 */
[C---:B---3--:R-:W-:Y:S02]  /*1d290*/  FFMA.FTZ R9, -R231.reuse, R9, R6 ;  /* 0x00000009e7097223 */ /* 0x048fe40000010106 */
[----:B----4-:R-:W-:Y:S02]  /*1d2a0*/  FFMA.FTZ R11, -R231, R4, R7 ;  /* 0x00000004e70b7223 */ /* 0x010fe40000010107 */
[----:B------:R-:W1:Y:S01]  /*1d2b0*/  LDSM.16.M88.4 R4, [R2+0xa000] ;  /* 0x00a000000204783b */ /* 0x000e620000000200 */
[----:B------:R-:W-:Y:S01]  /*1d2c0*/  HMMA.16816.F32.BF16 R136, R20, R178, R136 ;  /* 0x000000b21488723c */ /* 0x000fe20000041888 */
[----:B------:R-:W-:Y:S01]  /*1d2d0*/  VIADD R13, R31, 0xffffff29 ;  /* 0xffffff291f0d7836 */ /* 0x000fe20000000000 */
[----:B------:R-:W-:-:S02]  /*1d2e0*/  FSEL R12, R12, -INF , P5 ;  /* 0xff8000000c0c7808 */ /* 0x000fc40002800000 */
[----:B------:R-:W-:Y:S02]  /*1d2f0*/  FSEL R10, R10, -INF , P3 ;  /* 0xff8000000a0a7808 */ /* 0x000fe40001800000 */
[----:B------:R-:W-:Y:S02]  /*1d300*/  FSEL R205, R12, -INF , !P4 ;  /* 0xff8000000ccd7808 */ /* 0x000fe40006000000 */
[C---:B------:R-:W-:Y:S02]  /*1d310*/  ISETP.GE.AND P3, PT, R13.reuse, R240, PT ;  /* 0x000000f00d00720c */ /* 0x040fe40003f66270 */
[----:B------:R-:W-:Y:S01]  /*1d320*/  ISETP.GE.AND P4, PT, R13, R238, PT ;  /* 0x000000ee0d00720c */ /* 0x000fe20003f86270 */
[----:B------:R-:W-:Y:S01]  /*1d330*/  VIADD R8, R31, 0xffffff30 ;  /* 0xffffff301f087836 */ /* 0x000fe20000000000 */
[----:B------:R-:W-:Y:S02]  /*1d340*/  FSEL R158, R10, -INF , !P6 ;  /* 0xff8000000a9e7808 */ /* 0x000fe40007000000 */
[----:B------:R-:W-:-:S02]  /*1d350*/  ISETP.GE.AND P6, PT, R13, R239, PT ;  /* 0x000000ef0d00720c */ /* 0x000fc40003fc6270 */
[----:B------:R-:W-:Y:S02]  /*1d360*/  ISETP.GE.AND P5, PT, R13, R237, PT ;  /* 0x000000ed0d00720c */ /* 0x000fe40003fa6270 */
[----:B------:R-:W-:Y:S02]  /*1d370*/  FSEL R9, R9, -INF , P3 ;  /* 0xff80000009097808 */ /* 0x000fe40001800000 */
[----:B------:R-:W-:Y:S01]  /*1d380*/  FSEL R11, R11, -INF , P4 ;  /* 0xff8000000b0b7808 */ /* 0x000fe20002000000 */
[----:B------:R-:W-:Y:S01]  /*1d390*/  HMMA.16816.F32.BF16 R12, R160, R14, R136 ;  /* 0x0000000ea00c723c */ /* 0x000fe20000041888 */
[----:B------:R-:W-:Y:S01]  /*1d3a0*/  FSEL R159, R9, -INF , !P6 ;  /* 0xff800000099f7808 */ /* 0x000fe20007000000 */
[-C--:B------:R-:W-:Y:S01]  /*1d3b0*/  FMUL.FTZ R140, R140, R44.reuse ;  /* 0x0000002c8c8c7220 */ /* 0x080fe20000410000 */
[----:B------:R-:W-:Y:S01]  /*1d3c0*/  FSEL R203, R11, -INF , !P5 ;  /* 0xff8000000bcb7808 */ /* 0x000fe20006800000 */
[----:B------:R-:W-:Y:S01]  /*1d3d0*/  FMUL.FTZ R136, R142, R44 ;  /* 0x0000002c8e887220 */ /* 0x000fe20000410000 */
[----:B------:R-:W-:-:S02]  /*1d3e0*/  ISETP.GE.AND P3, PT, R8, R240, PT ;  /* 0x000000f00800720c */ /* 0x000fc40003f66270 */
[C---:B------:R-:W-:Y:S02]  /*1d3f0*/  ISETP.GE.AND P6, PT, R8.reuse, R239, PT ;  /* 0x000000ef0800720c */ /* 0x040fe40003fc6270 */
[C---:B------:R-:W-:Y:S02]  /*1d400*/  ISETP.GE.AND P4, PT, R8.reuse, R237, PT ;  /* 0x000000ed0800720c */ /* 0x040fe40003f86270 */
[----:B------:R-:W-:Y:S02]  /*1d410*/  ISETP.GE.AND P5, PT, R8, R238, PT ;  /* 0x000000ee0800720c */ /* 0x000fe40003fa6270 */
[----:B------:R-:W2:Y:S01]  /*1d420*/  LDSM.16.M88.4 R8, [R0+0xa000] ;  /* 0x00a000000008783b */ /* 0x000ea20000000200 */
[----:B------:R-:W3:Y:S01]  /*1d430*/  MUFU.TANH R140, R140 ;  /* 0x0000008c008c7308 */ /* 0x000ee20000002400 */
[----:B-1----:R-:W-:Y:S07]  /*1d440*/  HMMA.16816.F32.BF16 R64, R20, R4, R64 ;  /* 0x000000041440723c */ /* 0x002fee0000041840 */
[----:B------:R-:W1:Y:S01]  /*1d450*/  MUFU.TANH R136, R136 ;  /* 0x0000008800887308 */ /* 0x000e620000002400 */
[----:B------:R-:W-:Y:S01]  /*1d460*/  FMUL.FTZ R5, R143, R44 ;  /* 0x0000002c8f057220 */ /* 0x000fe20000410000 */
[----:B------:R-:W-:-:S02]  /*1d470*/  IABS R139, R201 ;  /* 0x000000c9008b7213 */ /* 0x000fc40000000000 */
[----:B------:R-:W-:Y:S02]  /*1d480*/  IABS R138, R195 ;  /* 0x000000c3008a7213 */ /* 0x000fe40000000000 */
[----:B------:R-:W-:Y:S02]  /*1d490*/  I2FP.F32.S32 R139, R139 ;  /* 0x0000008b008b7245 */ /* 0x000fe40000201400 */
[----:B------:R-:W4:Y:S01]  /*1d4a0*/  MUFU.TANH R5, R5 ;  /* 0x0000000500057308 */ /* 0x000f220000002400 */
[----:B------:R-:W-:Y:S01]  /*1d4b0*/  I2FP.F32.S32 R138, R138 ;  /* 0x0000008a008a7245 */ /* 0x000fe20000201400 */
[----:B------:R-:W-:Y:S01]  /*1d4c0*/  FMUL.FTZ R137, R141, R44 ;  /* 0x0000002c8d897220 */ /* 0x000fe20000410000 */
[C---:B---3--:R-:W-:Y:S01]  /*1d4d0*/  FFMA.FTZ R140, -R231.reuse, R139, R140 ;  /* 0x0000008be78c7223 */ /* 0x048fe2000001018c */
[----:B------:R-:W-:Y:S02]  /*1d4e0*/  IABS R139, R193 ;  /* 0x000000c1008b7213 */ /* 0x000fe40000000000 */
[----:B-1----:R-:W-:Y:S01]  /*1d4f0*/  FFMA.FTZ R136, -R231, R138, R136 ;  /* 0x0000008ae7887223 */ /* 0x002fe20000010188 */
[----:B------:R-:W-:Y:S01]  /*1d500*/  FMUL.FTZ R138, R12, R44 ;  /* 0x0000002c0c8a7220 */ /* 0x000fe20000410000 */
[----:B------:R-:W1:Y:S01]  /*1d510*/  MUFU.TANH R137, R137 ;  /* 0x0000008900897308 */ /* 0x000e620000002400 */
[----:B------:R-:W-:Y:S01]  /*1d520*/  VIADD R4, R31, 0xffffff31 ;  /* 0xffffff311f047836 */ /* 0x000fe20000000000 */
[----:B------:R-:W-:-:S02]  /*1d530*/  FSEL R140, R140, -INF , P3 ;  /* 0xff8000008c8c7808 */ /* 0x000fc40001800000 */
[----:B------:R-:W-:Y:S02]  /*1d540*/  FSEL R201, R136, -INF , P5 ;  /* 0xff80000088c97808 */ /* 0x000fe40002800000 */
[----:B------:R-:W-:Y:S02]  /*1d550*/  I2FP.F32.S32 R12, R139 ;  /* 0x0000008b000c7245 */ /* 0x000fe40000201400 */
[----:B------:R-:W-:Y:S02]  /*1d560*/  FSEL R179, R140, -INF , !P6 ;  /* 0xff8000008cb37808 */ /* 0x000fe40007000000 */
[----:B------:R-:W-:Y:S01]  /*1d570*/  FSEL R201, R201, -INF , !P4 ;  /* 0xff800000c9c97808 */ /* 0x000fe20006000000 */
[----:B----4-:R-:W-:Y:S01]  /*1d580*/  FFMA.FTZ R12, -R231, R12, R5 ;  /* 0x0000000ce70c7223 */ /* 0x010fe20000010105 */
[----:B------:R-:W-:Y:S01]  /*1d590*/  ISETP.GE.AND P3, PT, R4, R240, PT ;  /* 0x000000f00400720c */ /* 0x000fe20003f66270 */
[----:B------:R-:W-:Y:S01]  /*1d5a0*/  FMUL.FTZ R5, R14, R44 ;  /* 0x0000002c0e057220 */ /* 0x000fe20000410000 */
[----:B------:R-:W-:-:S02]  /*1d5b0*/  ISETP.GE.AND P6, PT, R4, R239, PT ;  /* 0x000000ef0400720c */ /* 0x000fc40003fc6270 */
[C---:B------:R-:W-:Y:S02]  /*1d5c0*/  ISETP.GE.AND P5, PT, R4.reuse, R237, PT ;  /* 0x000000ed0400720c */ /* 0x040fe40003fa6270 */
[----:B------:R-:W-:Y:S02]  /*1d5d0*/  ISETP.GE.AND P4, PT, R4, R238, PT ;  /* 0x000000ee0400720c */ /* 0x000fe40003f86270 */
[----:B------:R-:W3:Y:S01]  /*1d5e0*/  MUFU.TANH R4, R138 ;  /* 0x0000008a00047308 */ /* 0x000ee20000002400 */
[----:B------:R-:W-:Y:S01]  /*1d5f0*/  IABS R194, R194 ;  /* 0x000000c200c27213 */ /* 0x000fe20000000000 */
[----:B--2---:R-:W-:Y:S01]  /*1d600*/  HMMA.16816.F32.BF16 R64, R160, R8, R64 ;  /* 0x00000008a040723c */ /* 0x004fe20000041840 */
[----:B------:R-:W-:Y:S02]  /*1d610*/  IABS R9, R192 ;  /* 0x000000c000097213 */ /* 0x000fe40000000000 */
[----:B------:R-:W-:-:S03]  /*1d620*/  I2FP.F32.S32 R136, R194 ;  /* 0x000000c200887245 */ /* 0x000fc60000201400 */
[----:B------:R-:W2:Y:S01]  /*1d630*/  MUFU.TANH R5, R5 ;  /* 0x0000000500057308 */ /* 0x000ea20000002400 */
[----:B------:R-:W-:Y:S01]  /*1d640*/  IABS R14, R170 ;  /* 0x000000aa000e7213 */ /* 0x000fe20000000000 */
[----:B-1----:R-:W-:Y:S01]  /*1d650*/  FFMA.FTZ R137, -R231, R136, R137 ;  /* 0x00000088e7897223 */ /* 0x002fe20000010189 */
[----:B------:R-:W-:Y:S02]  /*1d660*/  FSEL R170, R12, -INF , P4 ;  /* 0xff8000000caa7808 */ /* 0x000fe40002000000 */
[----:B------:R-:W-:Y:S01]  /*1d670*/  I2FP.F32.S32 R9, R9 ;  /* 0x0000000900097245 */ /* 0x000fe20000201400 */
[----:B------:R-:W-:Y:S01]  /*1d680*/  IMAD.MOV.U32 R12, RZ, RZ, R14 ;  /* 0x000000ffff0c7224 */ /* 0x000fe200078e000e */
[----:B------:R-:W-:Y:S01]  /*1d690*/  FSEL R137, R137, -INF , P3 ;  /* 0xff80000089897808 */ /* 0x000fe20001800000 */
[----:B------:R-:W-:Y:S02]  /*1d6a0*/  VIADD R8, R31, 0xffffff38 ;  /* 0xffffff381f087836 */ /* 0x000fe40000000000 */
[----:B------:R-:W-:Y:S01]  /*1d6b0*/  FMUL.FTZ R13, R13, R44 ;  /* 0x0000002c0d0d7220 */ /* 0x000fe20000410000 */
[----:B---3--:R-:W-:Y:S01]  /*1d6c0*/  FFMA.FTZ R9, -R231, R9, R4 ;  /* 0x00000009e7097223 */ /* 0x008fe20000010104 */
[----:B------:R-:W-:-:S02]  /*1d6d0*/  I2FP.F32.S32 R4, R12 ;  /* 0x0000000c00047245 */ /* 0x000fc40000201400 */
[----:B------:R-:W-:Y:S02]  /*1d6e0*/  FSEL R194, R137, -INF , !P6 ;  /* 0xff80000089c27808 */ /* 0x000fe40007000000 */
[----:B------:R-:W-:Y:S02]  /*1d6f0*/  FSEL R170, R170, -INF , !P5 ;  /* 0xff800000aaaa7808 */ /* 0x000fe40006800000 */
[C---:B------:R-:W-:Y:S02]  /*1d700*/  ISETP.GE.AND P3, PT, R8.reuse, R240, PT ;  /* 0x000000f00800720c */ /* 0x040fe40003f66270 */
[C---:B------:R-:W-:Y:S02]  /*1d710*/  ISETP.GE.AND P6, PT, R8.reuse, R239, PT ;  /* 0x000000ef0800720c */ /* 0x040fe40003fc6270 */
[C---:B------:R-:W-:Y:S02]  /*1d720*/  ISETP.GE.AND P4, PT, R8.reuse, R237, PT ;  /* 0x000000ed0800720c */ /* 0x040fe40003f86270 */
[----:B------:R-:W-:Y:S01]  /*1d730*/  ISETP.GE.AND P5, PT, R8, R238, PT ;  /* 0x000000ee0800720c */ /* 0x000fe20003fa6270 */
[----:B------:R-:W-:Y:S01]  /*1d740*/  HMMA.16816.F32.BF16 R60, R20, R6, R60 ;  /* 0x00000006143c723c */ /* 0x000fe2000004183c */
[----:B------:R2:W1:Y:S01]  /*1d750*/  MUFU.TANH R8, R13 ;  /* 0x0000000d00087308 */ /* 0x0004620000002400 */
[----:B------:R-:W-:Y:S01]  /*1d760*/  FMUL.FTZ R15, R15, R44 ;  /* 0x0000002c0f0f7220 */ /* 0x000fe20000410000 */
[----:B------:R-:W-:Y:S01]  /*1d770*/  FSEL R193, R9, -INF , P3 ;  /* 0xff80000009c17808 */ /* 0x000fe20001800000 */
[----:B--2---:R-:W-:-:S02]  /*1d780*/  FFMA.FTZ R13, -R231, R4, R5 ;  /* 0x00000004e70d7223 */ /* 0x004fc40000010105 */
[----:B------:R-:W2:Y:S03]  /*1d790*/  LDSM.16.M88.4 R4, [R2+0xa800] ;  /* 0x00a800000204783b */ /* 0x000ea60000000200 */
[----:B------:R3:W4:Y:S01]  /*1d7a0*/  MUFU.TANH R9, R15 ;  /* 0x0000000f00097308 */ /* 0x0007220000002400 */
[----:B------:R-:W-:Y:S01]  /*1d7b0*/  FMUL.FTZ R64, R64, R44 ;  /* 0x0000002c40407220 */ /* 0x000fe20000410000 */
[----:B------:R-:W-:Y:S01]  /*1d7c0*/  IABS R19, R19 ;  /* 0x0000001300137213 */ /* 0x000fe20000000000 */
[----:B------:R-:W-:Y:S01]  /*1d7d0*/  VIADD R12, R31, 0xffffff39 ;  /* 0xffffff391f0c7836 */ /* 0x000fe20000000000 */
[----:B------:R-:W-:Y:S02]  /*1d7e0*/  IABS R18, R18 ;  /* 0x0000001200127213 */ /* 0x000fe40000000000 */
[----:B------:R-:W-:Y:S02]  /*1d7f0*/  FSEL R13, R13, -INF , P5 ;  /* 0xff8000000d0d7808 */ /* 0x000fe40002800000 */
[----:B------:R-:W5:Y:S01]  /*1d800*/  MUFU.TANH R64, R64 ;  /* 0x0000004000407308 */ /* 0x000f620000002400 */
[----:B------:R-:W-:-:S02]  /*1d810*/  I2FP.F32.S32 R19, R19 ;  /* 0x0000001300137245 */ /* 0x000fc40000201400 */
[----:B------:R-:W-:Y:S02]  /*1d820*/  I2FP.F32.S32 R18, R18 ;  /* 0x0000001200127245 */ /* 0x000fe40000201400 */
[----:B------:R-:W-:Y:S02]  /*1d830*/  FSEL R193, R193, -INF , !P6 ;  /* 0xff800000c1c17808 */ /* 0x000fe40007000000 */
[----:B------:R-:W-:Y:S02]  /*1d840*/  FSEL R202, R13, -INF , !P4 ;  /* 0xff8000000dca7808 */ /* 0x000fe40006000000 */
[C---:B------:R-:W-:Y:S02]  /*1d850*/  ISETP.GE.AND P3, PT, R12.reuse, R240, PT ;  /* 0x000000f00c00720c */ /* 0x040fe40003f66270 */
[C---:B------:R-:W-:Y:S02]  /*1d860*/  ISETP.GE.AND P6, PT, R12.reuse, R239, PT ;  /* 0x000000ef0c00720c */ /* 0x040fe40003fc6270 */
[----:B------:R-:W-:-:S02]  /*1d870*/  ISETP.GE.AND P5, PT, R12, R237, PT ;  /* 0x000000ed0c00720c */ /* 0x000fc40003fa6270 */
[----:B------:R-:W-:Y:S02]  /*1d880*/  ISETP.GE.AND P4, PT, R12, R238, PT ;  /* 0x000000ee0c00720c */ /* 0x000fe40003f86270 */
[----:B---3--:R-:W-:Y:S01]  /*1d890*/  HMMA.16816.F32.BF16 R12, R160, R10, R60 ;  /* 0x0000000aa00c723c */ /* 0x008fe2000004183c */
[----:B------:R-:W-:Y:S01]  /*1d8a0*/  FMUL.FTZ R60, R66, R44 ;  /* 0x0000002c423c7220 */ /* 0x000fe20000410000 */
[C---:B-1----:R-:W-:Y:S01]  /*1d8b0*/  FFMA.FTZ R19, -R231.reuse, R19, R8 ;  /* 0x00000013e7137223 */ /* 0x042fe20000010108 */
[----:B----4-:R-:W-:Y:S01]  /*1d8c0*/  FFMA.FTZ R61, -R231, R18, R9 ;  /* 0x00000012e73d7223 */ /* 0x010fe20000010109 */
[----:B------:R-:W-:Y:S01]  /*1d8d0*/  IABS R17, R17 ;  /* 0x0000001100117213 */ /* 0x000fe20000000000 */
[----:B------:R-:W1:Y:S01]  /*1d8e0*/  LDSM.16.M88.4 R8, [R0+0xa800] ;  /* 0x00a800000008783b */ /* 0x000e620000000200 */
[----:B------:R-:W-:Y:S01]  /*1d8f0*/  IABS R62, R16 ;  /* 0x00000010003e7213 */ /* 0x000fe20000000000 */
[----:B------:R-:W-:Y:S01]  /*1d900*/  VIADD R18, R31, 0xffffff40 ;  /* 0xffffff401f127836 */ /* 0x000fe20000000000 */
[----:B------:R-:W-:Y:S01]  /*1d910*/  FSEL R19, R19, -INF , P3 ;  /* 0xff80000013137808 */ /* 0x000fe20001800000 */
[----:B------:R-:W3:Y:S01]  /*1d920*/  MUFU.TANH R60, R60 ;  /* 0x0000003c003c7308 */ /* 0x000ee20000002400 */
[----:B------:R-:W-:-:S02]  /*1d930*/  FSEL R192, R61, -INF , P4 ;  /* 0xff8000003dc07808 */ /* 0x000fc40002000000 */
[----:B------:R-:W-:Y:S02]  /*1d940*/  I2FP.F32.S32 R16, R17 ;  /* 0x0000001100107245 */ /* 0x000fe40000201400 */
[----:B------:R-:W-:Y:S02]  /*1d950*/  FSEL R195, R19, -INF , !P6 ;  /* 0xff80000013c37808 */ /* 0x000fe40007000000 */
[----:B------:R-:W-:Y:S01]  /*1d960*/  FSEL R192, R192, -INF , !P5 ;  /* 0xff800000c0c07808 */ /* 0x000fe20006800000 */
[----:B-----5:R-:W-:Y:S01]  /*1d970*/  FFMA.FTZ R64, -R231, R16, R64 ;  /* 0x00000010e7407223 */ /* 0x020fe20000010140 */
[C---:B------:R-:W-:Y:S02]  /*1d980*/  ISETP.GE.AND P3, PT, R18.reuse, R240, PT ;  /* 0x000000f01200720c */ /* 0x040fe40003f66270 */
[C---:B------:R-:W-:Y:S02]  /*1d990*/  ISETP.GE.AND P6, PT, R18.reuse, R239, PT ;  /* 0x000000ef1200720c */ /* 0x040fe40003fc6270 */
[----:B------:R-:W-:-:S02]  /*1d9a0*/  ISETP.GE.AND P4, PT, R18, R237, PT ;  /* 0x000000ed1200720c */ /* 0x000fc40003f86270 */
[----:B------:R-:W-:Y:S02]  /*1d9b0*/  ISETP.GE.AND P5, PT, R18, R238, PT ;  /* 0x000000ee1200720c */ /* 0x000fe40003fa6270 */
[----:B--2---:R-:W-:Y:S01]  /*1d9c0*/  HMMA.16816.F32.BF16 R16, R20, R4, R164 ;  /* 0x000000041410723c */ /* 0x004fe200000418a4 */
[----:B------:R-:W-:Y:S01]  /*1d9d0*/  FMUL.FTZ R5, R67, R44 ;  /* 0x0000002c43057220 */ /* 0x000fe20000410000 */
[----:B------:R-:W-:-:S05]  /*1d9e0*/  I2FP.F32.S32 R62, R62 ;  /* 0x0000003e003e7245 */ /* 0x000fca0000201400 */
[----:B------:R-:W2:Y:S01]  /*1d9f0*/  MUFU.TANH R5, R5 ;  /* 0x0000000500057308 */ /* 0x000ea20000002400 */
[----:B---3--:R-:W-:Y:S01]  /*1da00*/  FFMA.FTZ R60, -R231, R62, R60 ;  /* 0x0000003ee73c7223 */ /* 0x008fe2000001013c */
[----:B------:R-:W-:Y:S01]  /*1da10*/  FMUL.FTZ R61, R65, R44 ;  /* 0x0000002c413d7220 */ /* 0x000fe20000410000 */
[----:B------:R-:W-:Y:S02]  /*1da20*/  IABS R62, R188 ;  /* 0x000000bc003e7213 */ /* 0x000fe40000000000 */
[----:B------:R-:W-:Y:S02]  /*1da30*/  IABS R63, R191 ;  /* 0x000000bf003f7213 */ /* 0x000fe40000000000 */
[----:B------:R-:W-:Y:S02]  /*1da40*/  FSEL R191, R60, -INF , P5 ;  /* 0xff8000003cbf7808 */ /* 0x000fe40002800000 */
[----:B------:R-:W-:Y:S01]  /*1da50*/  I2FP.F32.S32 R60, R62 ;  /* 0x0000003e003c7245 */ /* 0x000fe20000201400 */
[----:B------:R-:W-:Y:S01]  /*1da60*/  FMUL.FTZ R62, R12, R44 ;  /* 0x0000002c0c3e7220 */ /* 0x000fe20000410000 */
[----:B------:R-:W3:Y:S01]  /*1da70*/  MUFU.TANH R61, R61 ;  /* 0x0000003d003d7308 */ /* 0x000ee20000002400 */
[----:B------:R-:W-:Y:S01]  /*1da80*/  VIADD R4, R31, 0xffffff41 ;  /* 0xffffff411f047836 */ /* 0x000fe20000000000 */
[----:B------:R-:W-:-:S02]  /*1da90*/  FSEL R64, R64, -INF , P3 ;  /* 0xff80000040407808 */ /* 0x000fc40001800000 */
[----:B------:R-:W-:Y:S02]  /*1daa0*/  I2FP.F32.S32 R12, R63 ;  /* 0x0000003f000c7245 */ /* 0x000fe40000201400 */
[----:B------:R-:W-:Y:S02]  /*1dab0*/  FSEL R188, R64, -INF , !P6 ;  /* 0xff80000040bc7808 */ /* 0x000fe40007000000 */
[----:B------:R-:W-:Y:S01]  /*1dac0*/  FSEL R191, R191, -INF , !P4 ;  /* 0xff800000bfbf7808 */ /* 0x000fe20006000000 */
[----:B--2---:R-:W-:Y:S01]  /*1dad0*/  FFMA.FTZ R12, -R231, R12, R5 ;  /* 0x0000000ce70c7223 */ /* 0x004fe20000010105 */
[----:B------:R-:W-:Y:S01]  /*1dae0*/  ISETP.GE.AND P3, PT, R4, R240, PT ;  /* 0x000000f00400720c */ /* 0x000fe20003f66270 */
[----:B------:R-:W-:Y:S01]  /*1daf0*/  FMUL.FTZ R5, R14, R44 ;  /* 0x0000002c0e057220 */ /* 0x000fe20000410000 */
[C---:B------:R-:W-:Y:S02]  /*1db00*/  ISETP.GE.AND P6, PT, R4.reuse, R239, PT ;  /* 0x000000ef0400720c */ /* 0x040fe40003fc6270 */
[----:B------:R-:W-:-:S02]  /*1db10*/  ISETP.GE.AND P5, PT, R4, R237, PT ;  /* 0x000000ed0400720c */ /* 0x000fc40003fa6270 */
[----:B------:R-:W-:Y:S02]  /*1db20*/  ISETP.GE.AND P4, PT, R4, R238, PT ;  /* 0x000000ee0400720c */ /* 0x000fe40003f86270 */
[----:B------:R-:W2:Y:S01]  /*1db30*/  MUFU.TANH R4, R62 ;  /* 0x0000003e00047308 */ /* 0x000ea20000002400 */
[----:B-1----:R-:W-:Y:S01]  /*1db40*/  HMMA.16816.F32.BF16 R16, R160, R8, R16 ;  /* 0x00000008a010723c */ /* 0x002fe20000041810 */
[----:B------:R-:W-:Y:S02]  /*1db50*/  IABS R9, R187 ;  /* 0x000000bb00097213 */ /* 0x000fe40000000000 */
[----:B------:R-:W-:-:S04]  /*1db60*/  IABS R14, R190 ;  /* 0x000000be000e7213 */ /* 0x000fc80000000000 */
[----:B------:R-:W1:Y:S01]  /*1db70*/  MUFU.TANH R5, R5 ;  /* 0x0000000500057308 */ /* 0x000e620000002400 */
[----:B---3--:R-:W-:Y:S01]  /*1db80*/  FFMA.FTZ R61, -R231, R60, R61 ;  /* 0x0000003ce73d7223 */ /* 0x008fe2000001013d */
[----:B------:R-:W-:Y:S01]  /*1db90*/  FSEL R190, R12, -INF , P4 ;  /* 0xff8000000cbe7808 */ /* 0x000fe20002000000 */
[----:B------:R-:W-:Y:S01]  /*1dba0*/  IMAD.MOV.U32 R12, RZ, RZ, R14 ;  /* 0x000000ffff0c7224 */ /* 0x000fe200078e000e */
[----:B------:R-:W-:Y:S01]  /*1dbb0*/  I2FP.F32.S32 R9, R9 ;  /* 0x0000000900097245 */ /* 0x000fe20000201400 */
[----:B------:R-:W-:Y:S01]  /*1dbc0*/  VIADD R8, R31, 0xffffff48 ;  /* 0xffffff481f087836 */ /* 0x000fe20000000000 */
[----:B------:R-:W-:Y:S01]  /*1dbd0*/  FSEL R61, R61, -INF , P3 ;  /* 0xff8000003d3d7808 */ /* 0x000fe20001800000 */
[----:B------:R-:W-:Y:S02]  /*1dbe0*/  FMUL.FTZ R13, R13, R44 ;  /* 0x0000002c0d0d7220 */ /* 0x000fe40000410000 */
[----:B--2---:R-:W-:Y:S01]  /*1dbf0*/  FFMA.FTZ R9, -R231, R9, R4 ;  /* 0x00000009e7097223 */ /* 0x004fe20000010104 */
        /* <DEDUP_REMOVED lines=8> */
[----:B------:R1:W-:Y:S01]  /*1dc80*/  MUFU.TANH R8, R13 ;  /* 0x0000000d00087308 */ /* 0x0003e20000002400 */
[----:B------:R-:W-:Y:S01]  /*1dc90*/  FMUL.FTZ R15, R15, R44 ;  /* 0x0000002c0f0f7220 */ /* 0x000fe20000410000 */
[----:B------:R-:W-:Y:S01]  /*1dca0*/  IABS R189, R189 ;  /* 0x000000bd00bd7213 */ /* 0x000fe20000000000 */
[----:B-1----:R-:W-:-:S02]  /*1dcb0*/  FFMA.FTZ R13, -R231, R4, R5 ;  /* 0x00000004e70d7223 */ /* 0x002fc40000010105 */
[----:B------:R-:W1:Y:S01]  /*1dcc0*/  LDSM.16.M88.4 R4, [R2+0xb000] ;  /* 0x00b000000204783b */ /* 0x000e620000000200 */
[----:B------:R-:W-:Y:S01]  /*1dcd0*/  FSEL R14, R9, -INF , P3 ;  /* 0xff800000090e7808 */ /* 0x000fe20001800000 */
[----:B------:R-:W-:Y:S01]  /*1dce0*/  VIADD R12, R31, 0xffffff49 ;  /* 0xffffff491f0c7836 */ /* 0x000fe20000000000 */
[----:B------:R2:W3:Y:S01]  /*1dcf0*/  MUFU.TANH R9, R15 ;  /* 0x0000000f00097308 */ /* 0x0004e20000002400 */
[----:B------:R-:W-:Y:S01]  /*1dd00*/  FSEL R13, R13, -INF , P5 ;  /* 0xff8000000d0d7808 */ /* 0x000fe20002800000 */
[----:B------:R-:W-:Y:S02]  /*1dd10*/  IMAD.MOV.U32 R61, RZ, RZ, R189 ;  /* 0x000000ffff3d7224 */ /* 0x000fe400078e00bd */
[----:B------:R-:W-:Y:S01]  /*1dd20*/  FMUL.FTZ R16, R16, R44 ;  /* 0x0000002c10107220 */ /* 0x000fe20000410000 */
[----:B------:R-:W-:Y:S02]  /*1dd30*/  ISETP.GE.AND P3, PT, R12, R240, PT ;  /* 0x000000f00c00720c */ /* 0x000fe40003f66270 */
[----:B------:R-:W-:-:S02]  /*1dd40*/  FSEL R189, R13, -INF , !P4 ;  /* 0xff8000000dbd7808 */ /* 0x000fc40006000000 */
[C---:B------:R-:W-:Y:S02]  /*1dd50*/  ISETP.GE.AND P5, PT, R12.reuse, R237, PT ;  /* 0x000000ed0c00720c */ /* 0x040fe40003fa6270 */
[----:B------:R-:W-:Y:S02]  /*1dd60*/  ISETP.GE.AND P4, PT, R12, R238, PT ;  /* 0x000000ee0c00720c */ /* 0x000fe40003f86270 */
[----:B--2---:R-:W-:Y:S02]  /*1dd70*/  IABS R15, R186 ;  /* 0x000000ba000f7213 */ /* 0x004fe40000000000 */
[----:B------:R-:W-:Y:S02]  /*1dd80*/  FSEL R186, R14, -INF , !P6 ;  /* 0xff8000000eba7808 */ /* 0x000fe40007000000 */
[----:B------:R-:W-:Y:S02]  /*1dd90*/  ISETP.GE.AND P6, PT, R12, R239, PT ;  /* 0x000000ef0c00720c */ /* 0x000fe40003fc6270 */
[----:B------:R-:W-:-:S02]  /*1dda0*/  I2FP.F32.S32 R60, R15 ;  /* 0x0000000f003c7245 */ /* 0x000fc40000201400 */
[----:B------:R-:W-:Y:S01]  /*1ddb0*/  HMMA.16816.F32.BF16 R12, R160, R10, R52 ;  /* 0x0000000aa00c723c */ /* 0x000fe20000041834 */
[----:B------:R2:W4:Y:S01]  /*1ddc0*/  MUFU.TANH R52, R16 ;  /* 0x0000001000347308 */ /* 0x0005220000002400 */
[----:B------:R-:W-:Y:S01]  /*1ddd0*/  I2FP.F32.S32 R61, R61 ;  /* 0x0000003d003d7245 */ /* 0x000fe20000201400 */
[----:B---3--:R-:W-:Y:S01]  /*1dde0*/  FFMA.FTZ R60, -R231, R60, R9 ;  /* 0x0000003ce73c7223 */ /* 0x008fe20000010109 */
[----:B------:R-:W-:-:S03]  /*1ddf0*/  IABS R54, R185 ;  /* 0x000000b900367213 */ /* 0x000fc60000000000 */
[----:B------:R-:W-:Y:S02]  /*1de00*/  FFMA.FTZ R61, -R231, R61, R8 ;  /* 0x0000003de73d7223 */ /* 0x000fe40000010108 */
[----:B------:R-:W3:Y:S01]  /*1de10*/  LDSM.16.M88.4 R8, [R0+0xb000] ;  /* 0x00b000000008783b */ /* 0x000ee20000000200 */
[----:B--2---:R-:W-:-:S06]  /*1de20*/  FMUL.FTZ R16, R18, R44 ;  /* 0x0000002c12107220 */ /* 0x004fcc0000410000 */
[----:B------:R-:W2:Y:S01]  /*1de30*/  MUFU.TANH R16, R16 ;  /* 0x0000001000107308 */ /* 0x000ea20000002400 */
[----:B------:R-:W-:Y:S01]  /*1de40*/  IABS R18, R184 ;  /* 0x000000b800127213 */ /* 0x000fe20000000000 */
[----:B------:R-:W-:Y:S01]  /*1de50*/  VIADD R53, R31, 0xffffff50 ;  /* 0xffffff501f357836 */ /* 0x000fe20000000000 */
[----:B------:R-:W-:Y:S01]  /*1de60*/  I2FP.F32.S32 R54, R54 ;  /* 0x0000003600367245 */ /* 0x000fe20000201400 */
[----:B-1----:R-:W-:Y:S01]  /*1de70*/  HMMA.16816.F32.BF16 R48, R20, R4, R48 ;  /* 0x000000041430723c */ /* 0x002fe20000041830 */
[----:B------:R-:W-:Y:S01]  /*1de80*/  FMUL.FTZ R5, R19, R44 ;  /* 0x0000002c13057220 */ /* 0x000fe20000410000 */
[----:B------:R-:W-:Y:S02]  /*1de90*/  I2FP.F32.S32 R18, R18 ;  /* 0x0000001200127245 */ /* 0x000fe40000201400 */
[----:B------:R-:W-:Y:S01]  /*1dea0*/  FSEL R61, R61, -INF , P3 ;  /* 0xff8000003d3d7808 */ /* 0x000fe20001800000 */
[----:B----4-:R-:W-:Y:S01]  /*1deb0*/  FFMA.FTZ R52, -R231, R54, R52 ;  /* 0x00000036e7347223 */ /* 0x010fe20000010134 */
[----:B------:R-:W-:Y:S01]  /*1dec0*/  ISETP.GE.AND P3, PT, R53, R240, PT ;  /* 0x000000f03500720c */ /* 0x000fe20003f66270 */
[----:B------:R-:W1:Y:S01]  /*1ded0*/  MUFU.TANH R5, R5 ;  /* 0x0000000500057308 */ /* 0x000e620000002400 */
[----:B------:R-:W-:-:S02]  /*1dee0*/  FSEL R185, R61, -INF , !P6 ;  /* 0xff8000003db97808 */ /* 0x000fc40007000000 */
[----:B------:R-:W-:Y:S02]  /*1def0*/  ISETP.GE.AND P6, PT, R53, R239, PT ;  /* 0x000000ef3500720c */ /* 0x000fe40003fc6270 */
[----:B------:R-:W-:Y:S01]  /*1df00*/  FSEL R60, R60, -INF , P4 ;  /* 0xff8000003c3c7808 */ /* 0x000fe20002000000 */
[----:B--2---:R-:W-:Y:S01]  /*1df10*/  FFMA.FTZ R16, -R231, R18, R16 ;  /* 0x00000012e7107223 */ /* 0x004fe20000010110 */
[----:B------:R-:W-:Y:S02]  /*1df20*/  FSEL R52, R52, -INF , P3 ;  /* 0xff80000034347808 */ /* 0x000fe40001800000 */
[----:B------:R-:W-:Y:S01]  /*1df30*/  IABS R18, R175 ;  /* 0x000000af00127213 */ /* 0x000fe20000000000 */
[----:B------:R-:W-:Y:S01]  /*1df40*/  FMUL.FTZ R17, R17, R44 ;  /* 0x0000002c11117220 */ /* 0x000fe20000410000 */
[----:B------:R-:W-:Y:S02]  /*1df50*/  IABS R19, R177 ;  /* 0x000000b100137213 */ /* 0x000fe40000000000 */
[----:B------:R-:W-:-:S02]  /*1df60*/  FSEL R184, R60, -INF , !P5 ;  /* 0xff8000003cb87808 */ /* 0x000fc40006800000 */
[----:B------:R-:W-:Y:S01]  /*1df70*/  FSEL R175, R52, -INF , !P6 ;  /* 0xff80000034af7808 */ /* 0x000fe20007000000 */
[----:B------:R-:W-:Y:S01]  /*1df80*/  IMAD.MOV.U32 R52, RZ, RZ, R18 ;  /* 0x000000ffff347224 */ /* 0x000fe200078e0012 */
[C---:B------:R-:W-:Y:S01]  /*1df90*/  ISETP.GE.AND P5, PT, R53.reuse, R238, PT ;  /* 0x000000ee3500720c */ /* 0x040fe20003fa6270 */
[----:B------:R-:W-:Y:S01]  /*1dfa0*/  IMAD.MOV.U32 R18, RZ, RZ, R19 ;  /* 0x000000ffff127224 */ /* 0x000fe200078e0013 */
[----:B------:R-:W2:Y:S02]  /*1dfb0*/  MUFU.TANH R17, R17 ;  /* 0x0000001100117308 */ /* 0x000ea40000002400 */
[----:B------:R-:W-:Y:S01]  /*1dfc0*/  FSEL R177, R16, -INF , P5 ;  /* 0xff80000010b17808 */ /* 0x000fe20002800000 */
[----:B------:R-:W-:Y:S01]  /*1dfd0*/  FMUL.FTZ R16, R12, R44 ;  /* 0x0000002c0c107220 */ /* 0x000fe20000410000 */
[----:B------:R-:W-:Y:S01]  /*1dfe0*/  ISETP.GE.AND P4, PT, R53, R237, PT ;  /* 0x000000ed3500720c */ /* 0x000fe20003f86270 */
[----:B------:R-:W-:Y:S01]  /*1dff0*/  VIADD R4, R31, 0xffffff51 ;  /* 0xffffff511f047836 */ /* 0x000fe20000000000 */
[----:B------:R-:W-:-:S02]  /*1e000*/  I2FP.F32.S32 R12, R18 ;  /* 0x00000012000c7245 */ /* 0x000fc40000201400 */
[----:B------:R-:W-:Y:S02]  /*1e010*/  FSEL R177, R177, -INF , !P4 ;  /* 0xff800000b1b17808 */ /* 0x000fe40006000000 */
[C---:B------:R-:W-:Y:S01]  /*1e020*/  ISETP.GE.AND P3, PT, R4.reuse, R240, PT ;  /* 0x000000f00400720c */ /* 0x040fe20003f66270 */
[----:B-1----:R-:W-:Y:S01]  /*1e030*/  FFMA.FTZ R12, -R231, R12, R5 ;  /* 0x0000000ce70c7223 */ /* 0x002fe20000010105 */
[----:B------:R-:W-:Y:S01]  /*1e040*/  ISETP.GE.AND P6, PT, R4, R239, PT ;  /* 0x000000ef0400720c */ /* 0x000fe20003fc6270 */
[----:B------:R-:W-:Y:S01]  /*1e050*/  FMUL.FTZ R5, R14, R44 ;  /* 0x0000002c0e057220 */ /* 0x000fe20000410000 */
[C---:B------:R-:W-:Y:S02]  /*1e060*/  ISETP.GE.AND P5, PT, R4.reuse, R237, PT ;  /* 0x000000ed0400720c */ /* 0x040fe40003fa6270 */
[----:B------:R-:W-:Y:S02]  /*1e070*/  ISETP.GE.AND P4, PT, R4, R238, PT ;  /* 0x000000ee0400720c */ /* 0x000fe40003f86270 */
[----:B------:R3:W1:Y:S01]  /*1e080*/  MUFU.TANH R4, R16 ;  /* 0x0000001000047308 */ /* 0x0006620000002400 */
[----:B------:R-:W-:-:S02]  /*1e090*/  I2FP.F32.S32 R52, R52 ;  /* 0x0000003400347245 */ /* 0x000fc40000201400 */
[----:B------:R-:W-:-:S03]  /*1e0a0*/  IABS R14, R174 ;  /* 0x000000ae000e7213 */ /* 0x000fc60000000000 */
[----:B--2---:R-:W-:Y:S02]  /*1e0b0*/  FFMA.FTZ R52, -R231, R52, R17 ;  /* 0x00000034e7347223 */ /* 0x004fe40000010111 */
[----:B------:R-:W2:Y:S01]  /*1e0c0*/  MUFU.TANH R5, R5 ;  /* 0x0000000500057308 */ /* 0x000ea20000002400 */
[----:B---3--:R-:W-:Y:S01]  /*1e0d0*/  HMMA.16816.F32.BF16 R16, R160, R8, R48 ;  /* 0x00000008a010723c */ /* 0x008fe20000041830 */
[----:B------:R-:W-:Y:S02]  /*1e0e0*/  IABS R9, R176 ;  /* 0x000000b000097213 */ /* 0x000fe40000000000 */
[----:B------:R-:W-:Y:S02]  /*1e0f0*/  FSEL R176, R12, -INF , P4 ;  /* 0xff8000000cb07808 */ /* 0x000fe40002000000 */
[----:B------:R-:W-:Y:S01]  /*1e100*/  I2FP.F32.S32 R12, R14 ;  /* 0x0000000e000c7245 */ /* 0x000fe20000201400 */
[----:B------:R-:W-:Y:S01]  /*1e110*/  VIADD R8, R31, 0xffffff58 ;  /* 0xffffff581f087836 */ /* 0x000fe20000000000 */
[----:B------:R-:W-:Y:S01]  /*1e120*/  FSEL R52, R52, -INF , P3 ;  /* 0xff80000034347808 */ /* 0x000fe20001800000 */
[----:B------:R-:W-:-:S02]  /*1e130*/  FMUL.FTZ R13, R13, R44 ;  /* 0x0000002c0d0d7220 */ /* 0x000fc40000410000 */
[----:B-1----:R-:W-:Y:S01]  /*1e140*/  FFMA.FTZ R12, -R231, R12, R4 ;  /* 0x0000000ce70c7223 */ /* 0x002fe20000010104 */
[----:B------:R-:W-:Y:S01]  /*1e150*/  I2FP.F32.S32 R4, R9 ;  /* 0x0000000900047245 */ /* 0x000fe20000201400 */
[----:B------:R-:W-:Y:S01]  /*1e160*/  HMMA.16816.F32.BF16 R40, R20, R6, R40 ;  /* 0x000000061428723c */ /* 0x000fe20000041828 */
[----:B------:R-:W-:Y:S02]  /*1e170*/  FSEL R174, R52, -INF , !P6 ;  /* 0xff80000034ae7808 */ /* 0x000fe40007000000 */
[----:B------:R-:W-:Y:S02]  /*1e180*/  FSEL R176, R176, -INF , !P5 ;  /* 0xff800000b0b07808 */ /* 0x000fe40006800000 */
[C---:B------:R-:W-:Y:S02]  /*1e190*/  ISETP.GE.AND P3, PT, R8.reuse, R240, PT ;  /* 0x000000f00800720c */ /* 0x040fe40003f66270 */
[C---:B------:R-:W-:Y:S02]  /*1e1a0*/  ISETP.GE.AND P6, PT, R8.reuse, R239, PT ;  /* 0x000000ef0800720c */ /* 0x040fe40003fc6270 */
[----:B------:R-:W-:-:S02]  /*1e1b0*/  ISETP.GE.AND P4, PT, R8, R237, PT ;  /* 0x000000ed0800720c */ /* 0x000fc40003f86270 */
[----:B------:R-:W-:Y:S02]  /*1e1c0*/  ISETP.GE.AND P5, PT, R8, R238, PT ;  /* 0x000000ee0800720c */ /* 0x000fe40003fa6270 */
[----:B------:R2:W1:Y:S01]  /*1e1d0*/  MUFU.TANH R8, R13 ;  /* 0x0000000d00087308 */ /* 0x0004620000002400 */
[----:B------:R-:W-:Y:S01]  /*1e1e0*/  FMUL.FTZ R15, R15, R44 ;  /* 0x0000002c0f0f7220 */ /* 0x000fe20000410000 */
[----:B------:R-:W-:Y:S01]  /*1e1f0*/  IABS R14, R152 ;  /* 0x00000098000e7213 */ /* 0x000fe20000000000 */
[----:B------:R-:W-:Y:S01]  /*1e200*/  VIADD R9, R31, 0xffffff59 ;  /* 0xffffff591f097836 */ /* 0x000fe20000000000 */
[----:B------:R-:W-:Y:S01]  /*1e210*/  FSEL R12, R12, -INF , P3 ;  /* 0xff8000000c0c7808 */ /* 0x000fe20001800000 */
[----:B--2---:R-:W-:Y:S02]  /*1e220*/  FFMA.FTZ R13, -R231, R4, R5 ;  /* 0x00000004e70d7223 */ /* 0x004fe40000010105 */
[----:B------:R2:W3:Y:S01]  /*1e230*/  LDSM.16.M88.4 R4, [R2+0xb800] ;  /* 0x00b800000204783b */ /* 0x0004e20000000200 */
[----:B------:R-:W-:Y:S01]  /*1e240*/  I2FP.F32.S32 R49, R14 ;  /* 0x0000000e00317245 */ /* 0x000fe20000201400 */
[----:B------:R-:W-:Y:S01]  /*1e250*/  FMUL.FTZ R16, R16, R44 ;  /* 0x0000002c10107220 */ /* 0x000fe20000410000 */
[----:B------:R-:W-:-:S02]  /*1e260*/  FSEL R13, R13, -INF , P5 ;  /* 0xff8000000d0d7808 */ /* 0x000fc40002800000 */
[----:B------:R-:W-:Y:S01]  /*1e270*/  ISETP.GE.AND P3, PT, R9, R240, PT ;  /* 0x000000f00900720c */ /* 0x000fe20003f66270 */
[----:B-1----:R-:W-:Y:S01]  /*1e280*/  FFMA.FTZ R49, -R231, R49, R8 ;  /* 0x00000031e7317223 */ /* 0x002fe20000010108 */
[----:B------:R-:W-:Y:S02]  /*1e290*/  FSEL R178, R13, -INF , !P4 ;  /* 0xff8000000db27808 */ /* 0x000fe40006000000 */
[C---:B------:R-:W-:Y:S02]  /*1e2a0*/  ISETP.GE.AND P5, PT, R9.reuse, R237, PT ;  /* 0x000000ed0900720c */ /* 0x040fe40003fa6270 */
[----:B------:R-:W-:Y:S01]  /*1e2b0*/  ISETP.GE.AND P4, PT, R9, R238, PT ;  /* 0x000000ee0900720c */ /* 0x000fe20003f86270 */
[----:B--2---:R1:W2:Y:S08]  /*1e2c0*/  MUFU.TANH R2, R15 ;  /* 0x0000000f00027308 */ /* 0x0042b00000002400 */
[----:B------:R-:W4:Y:S01]  /*1e2d0*/  MUFU.TANH R16, R16 ;  /* 0x0000001000107308 */ /* 0x000f220000002400 */
[----:B-1----:R-:W-:-:S02]  /*1e2e0*/  IABS R15, R172 ;  /* 0x000000ac000f7213 */ /* 0x002fc40000000000 */
[----:B------:R-:W-:Y:S02]  /*1e2f0*/  FSEL R172, R12, -INF , !P6 ;  /* 0xff8000000cac7808 */ /* 0x000fe40007000000 */
[----:B------:R-:W-:Y:S02]  /*1e300*/  I2FP.F32.S32 R48, R15 ;  /* 0x0000000f00307245 */ /* 0x000fe40000201400 */
[----:B------:R-:W-:Y:S01]  /*1e310*/  ISETP.GE.AND P6, PT, R9, R239, PT ;  /* 0x000000ef0900720c */ /* 0x000fe20003fc6270 */
[----:B------:R-:W-:Y:S01]  /*1e320*/  HMMA.16816.F32.BF16 R12, R160, R10, R40 ;  /* 0x0000000aa00c723c */ /* 0x000fe20000041828 */
[----:B------:R1:W5:Y:S01]  /*1e330*/  LDSM.16.M88.4 R8, [R0+0xb800] ;  /* 0x00b800000008783b */ /* 0x0003620000000200 */
[----:B--2---:R-:W-:Y:S01]  /*1e340*/  FFMA.FTZ R48, -R231, R48, R2 ;  /* 0x00000030e7307223 */ /* 0x004fe20000010102 */
[----:B------:R-:W-:Y:S01]  /*1e350*/  IABS R41, R173 ;  /* 0x000000ad00297213 */ /* 0x000fe20000000000 */
[----:B------:R-:W-:Y:S01]  /*1e360*/  VIADD R2, R31, 0xffffff60 ;  /* 0xffffff601f027836 */ /* 0x000fe20000000000 */
[----:B------:R-:W-:Y:S01]  /*1e370*/  FSEL R49, R49, -INF , P3 ;  /* 0xff80000031317808 */ /* 0x000fe20001800000 */
[----:B------:R-:W-:Y:S01]  /*1e380*/  FMUL.FTZ R40, R17, R44 ;  /* 0x0000002c11287220 */ /* 0x000fe20000410000 */
[----:B------:R-:W-:Y:S01]  /*1e390*/  FSEL R48, R48, -INF , P4 ;  /* 0xff80000030307808 */ /* 0x000fe20002000000 */
[----:B---3--:R-:W-:Y:S01]  /*1e3a0*/  HMMA.16816.F32.BF16 R180, R20, R4, R180 ;  /* 0x0000000414b4723c */ /* 0x008fe200000418b4 */
[----:B------:R-:W-:-:S02]  /*1e3b0*/  I2FP.F32.S32 R41, R41 ;  /* 0x0000002900297245 */ /* 0x000fc40000201400 */
[----:B------:R-:W-:Y:S02]  /*1e3c0*/  IABS R169, R169 ;  /* 0x000000a900a97213 */ /* 0x000fe40000000000 */
[----:B------:R-:W-:Y:S02]  /*1e3d0*/  IABS R252, R252 ;  /* 0x000000fc00fc7213 */ /* 0x000fe40000000000 */
[----:B------:R-:W-:Y:S01]  /*1e3e0*/  IABS R168, R168 ;  /* 0x000000a800a87213 */ /* 0x000fe20000000000 */
[----:B------:R-:W-:Y:S01]  /*1e3f0*/  HMMA.16816.F32.BF16 R32, R20, R6, R32 ;  /* 0x000000061420723c */ /* 0x000fe20000041820 */
[-C--:B-1----:R-:W-:Y:S02]  /*1e400*/  FMUL.FTZ R0, R18, R44.reuse ;  /* 0x0000002c12007220 */ /* 0x082fe40000410000 */
[-C--:B------:R-:W-:Y:S01]  /*1e410*/  FMUL.FTZ R12, R12, R44.reuse ;  /* 0x0000002c0c0c7220 */ /* 0x080fe20000410000 */
[-C--:B------:R-:W-:Y:S01]  /*1e420*/  FMUL.FTZ R14, R14, R44.reuse ;  /* 0x0000002c0e0e7220 */ /* 0x080fe20000410000 */
[-C--:B------:R-:W-:Y:S01]  /*1e430*/  FMUL.FTZ R13, R13, R44.reuse ;  /* 0x0000002c0d0d7220 */ /* 0x080fe20000410000 */
[----:B------:R-:W-:Y:S01]  /*1e440*/  FMUL.FTZ R15, R15, R44 ;  /* 0x0000002c0f0f7220 */ /* 0x000fe20000410000 */
[----:B------:R-:W-:Y:S01]  /*1e450*/  IABS R249, R249 ;  /* 0x000000f900f97213 */ /* 0x000fe20000000000 */
[----:B------:R-:W1:Y:S01]  /*1e460*/  MUFU.TANH R0, R0 ;  /* 0x0000000000007308 */ /* 0x000e620000002400 */
[----:B------:R-:W-:-:S02]  /*1e470*/  IABS R18, R171 ;  /* 0x000000ab00127213 */ /* 0x000fc40000000000 */
[----:B------:R-:W-:Y:S02]  /*1e480*/  IABS R59, R59 ;  /* 0x0000003b003b7213 */ /* 0x000fe40000000000 */
[----:B------:R-:W-:Y:S02]  /*1e490*/  IABS R58, R58 ;  /* 0x0000003a003a7213 */ /* 0x000fe40000000000 */
[----:B------:R-:W-:Y:S02]  /*1e4a0*/  IABS R57, R57 ;  /* 0x0000003900397213 */ /* 0x000fe40000000000 */
[----:B------:R-:W-:Y:S02]  /*1e4b0*/  IABS R56, R56 ;  /* 0x0000003800387213 */ /* 0x000fe40000000000 */
[----:B------:R-:W-:Y:S02]  /*1e4c0*/  IABS R39, R39 ;  /* 0x0000002700277213 */ /* 0x000fe40000000000 */
[----:B------:R-:W-:Y:S01]  /*1e4d0*/  IABS R38, R38 ;  /* 0x0000002600267213 */ /* 0x000fe20000000000 */
[----:B------:R-:W-:Y:S01]  /*1e4e0*/  VIADD R136, R45, 0xfffffffe ;  /* 0xfffffffe2d887836 */ /* 0x000fe20000000000 */
[----:B------:R-:W-:Y:S01]  /*1e4f0*/  FSEL R173, R49, -INF , !P6 ;  /* 0xff80000031ad7808 */ /* 0x000fe20007000000 */
[----:B------:R-:W-:-:S04]  /*1e500*/  DEPBAR.LE SB0, 0x0 ;  /* 0x000080000000791a */ /* 0x000fc80000000000 */
[----:B------:R-:W-:Y:S02]  /*1e510*/  FSEL R171, R48, -INF , !P5 ;  /* 0xff80000030ab7808 */ /* 0x000fe40006800000 */
[C---:B------:R-:W-:Y:S02]  /*1e520*/  ISETP.GE.AND P3, PT, R2.reuse, R240, PT ;  /* 0x000000f00200720c */ /* 0x040fe40003f66270 */
[C---:B------:R-:W-:Y:S02]  /*1e530*/  ISETP.GE.AND P6, PT, R2.reuse, R239, PT ;  /* 0x000000ef0200720c */ /* 0x040fe40003fc6270 */
[C---:B------:R-:W-:Y:S02]  /*1e540*/  ISETP.GE.AND P4, PT, R2.reuse, R237, PT ;  /* 0x000000ed0200720c */ /* 0x040fe40003f86270 */
[----:B------:R-:W-:Y:S01]  /*1e550*/  ISETP.GE.AND P5, PT, R2, R238, PT ;  /* 0x000000ee0200720c */ /* 0x000fe20003fa6270 */
[----:B----4-:R-:W-:Y:S01]  /*1e560*/  FFMA.FTZ R17, -R231, R41, R16 ;  /* 0x00000029e7117223 */ /* 0x010fe20000010110 */
[----:B------:R-:W2:Y:S01]  /*1e570*/  MUFU.TANH R2, R40 ;  /* 0x0000002800027308 */ /* 0x000ea20000002400 */
[----:B------:R-:W-:Y:S01]  /*1e580*/  I2FP.F32.S32 R16, R18 ;  /* 0x0000001200107245 */ /* 0x000fe20000201400 */
[----:B------:R-:W-:-:S04]  /*1e590*/  FMUL.FTZ R5, R19, R44 ;  /* 0x0000002c13057220 */ /* 0x000fc80000410000 */
[----:B-1----:R-:W-:Y:S01]  /*1e5a0*/  FFMA.FTZ R0, -R231, R16, R0 ;  /* 0x00000010e7007223 */ /* 0x002fe20000010100 */
[----:B------:R-:W-:Y:S01]  /*1e5b0*/  IABS R16, R156 ;  /* 0x0000009c00107213 */ /* 0x000fe20000000000 */
[----:B------:R-:W1:Y:S01]  /*1e5c0*/  MUFU.TANH R5, R5 ;  /* 0x0000000500057308 */ /* 0x000e620000002400 */
[----:B------:R-:W-:Y:S01]  /*1e5d0*/  FSEL R17, R17, -INF , P3 ;  /* 0xff80000011117808 */ /* 0x000fe20001800000 */
[----:B------:R-:W-:Y:S01]  /*1e5e0*/  VIADD R4, R31, 0xffffff61 ;  /* 0xffffff611f047836 */ /* 0x000fe20000000000 */
[----:B------:R-:W-:Y:S02]  /*1e5f0*/  I2FP.F32.S32 R16, R16 ;  /* 0x0000001000107245 */ /* 0x000fe40000201400 */
[----:B------:R-:W-:Y:S02]  /*1e600*/  FSEL R166, R17, -INF , !P6 ;  /* 0xff80000011a67808 */ /* 0x000fe40007000000 */
[----:B------:R-:W-:Y:S01]  /*1e610*/  FSEL R17, R0, -INF , P5 ;  /* 0xff80000000117808 */ /* 0x000fe20002800000 */
[----:B------:R-:W-:-:S02]  /*1e620*/  IMAD.MOV.U32 R0, RZ, RZ, R169 ;  /* 0x000000ffff007224 */ /* 0x000fc400078e00a9 */
[----:B--2---:R-:W-:Y:S01]  /*1e630*/  FFMA.FTZ R2, -R231, R16, R2 ;  /* 0x00000010e7027223 */ /* 0x004fe20000010102 */
[C---:B------:R-:W-:Y:S02]  /*1e640*/  ISETP.GE.AND P3, PT, R4.reuse, R240, PT ;  /* 0x000000f00400720c */ /* 0x040fe40003f66270 */
[----:B------:R-:W-:Y:S02]  /*1e650*/  FSEL R169, R17, -INF , !P4 ;  /* 0xff80000011a97808 */ /* 0x000fe40006000000 */
[C---:B------:R-:W-:Y:S02]  /*1e660*/  ISETP.GE.AND P6, PT, R4.reuse, R239, PT ;  /* 0x000000ef0400720c */ /* 0x040fe40003fc6270 */
[C---:B------:R-:W-:Y:S02]  /*1e670*/  ISETP.GE.AND P5, PT, R4.reuse, R237, PT ;  /* 0x000000ed0400720c */ /* 0x040fe40003fa6270 */
[----:B------:R-:W-:Y:S02]  /*1e680*/  ISETP.GE.AND P4, PT, R4, R238, PT ;  /* 0x000000ee0400720c */ /* 0x000fe40003f86270 */
[----:B------:R-:W-:-:S02]  /*1e690*/  I2FP.F32.S32 R4, R0 ;  /* 0x0000000000047245 */ /* 0x000fc40000201400 */
[----:B------:R-:W-:Y:S01]  /*1e6a0*/  FSEL R164, R2, -INF , P3 ;  /* 0xff80000002a47808 */ /* 0x000fe20001800000 */
[----:B------:R-:W2:Y:S02]  /*1e6b0*/  MUFU.TANH R0, R12 ;  /* 0x0000000c00007308 */ /* 0x000ea40000002400 */
[----:B-1----:R-:W-:-:S06]  /*1e6c0*/  FFMA.FTZ R4, -R231, R4, R5 ;  /* 0x00000004e7047223 */ /* 0x002fcc0000010105 */
[----:B------:R-:W1:Y:S01]  /*1e6d0*/  MUFU.TANH R2, R14 ;  /* 0x0000000e00027308 */ /* 0x000e620000002400 */
[----:B------:R-:W-:Y:S01]  /*1e6e0*/  IMAD.MOV.U32 R5, RZ, RZ, R252 ;  /* 0x000000ffff057224 */ /* 0x000fe200078e00fc */
[----:B-----5:R-:W-:Y:S01]  /*1e6f0*/  HMMA.16816.F32.BF16 R180, R160, R8, R180 ;  /* 0x00000008a0b4723c */ /* 0x020fe200000418b4 */
[----:B------:R-:W-:Y:S01]  /*1e700*/  FSEL R167, R4, -INF , P4 ;  /* 0xff80000004a77808 */ /* 0x000fe20002000000 */
[----:B------:R-:W-:Y:S01]  /*1e710*/  VIADD R8, R31, 0xffffff68 ;  /* 0xffffff681f087836 */ /* 0x000fe20000000000 */
[----:B------:R-:W-:Y:S02]  /*1e720*/  I2FP.F32.S32 R4, R168 ;  /* 0x000000a800047245 */ /* 0x000fe40000201400 */
[----:B------:R-:W-:Y:S02]  /*1e730*/  I2FP.F32.S32 R5, R5 ;  /* 0x0000000500057245 */ /* 0x000fe40000201400 */
[----:B------:R-:W-:Y:S02]  /*1e740*/  FSEL R167, R167, -INF , !P5 ;  /* 0xff800000a7a77808 */ /* 0x000fe40006800000 */
[C---:B------:R-:W-:Y:S01]  /*1e750*/  ISETP.GE.AND P3, PT, R8.reuse, R240, PT ;  /* 0x000000f00800720c */ /* 0x040fe20003f66270 */
[C---:B--2---:R-:W-:Y:S01]  /*1e760*/  FFMA.FTZ R0, -R231.reuse, R5, R0 ;  /* 0x00000005e7007223 */ /* 0x044fe20000010100 */
[----:B------:R-:W-:Y:S01]  /*1e770*/  ISETP.GE.AND P5, PT, R8, R238, PT ;  /* 0x000000ee0800720c */ /* 0x000fe20003fa6270 */
[----:B-1----:R-:W-:Y:S01]  /*1e780*/  FFMA.FTZ R4, -R231, R4, R2 ;  /* 0x00000004e7047223 */ /* 0x002fe20000010102 */
[----:B------:R-:W-:Y:S01]  /*1e790*/  FSEL R164, R164, -INF , !P6 ;  /* 0xff800000a4a47808 */ /* 0x000fe20007000000 */
[----:B------:R-:W-:Y:S01]  /*1e7a0*/  VIADD R2, R31, 0xffffff69 ;  /* 0xffffff691f027836 */ /* 0x000fe20000000000 */
[----:B------:R-:W-:-:S02]  /*1e7b0*/  ISETP.GE.AND P6, PT, R8, R239, PT ;  /* 0x000000ef0800720c */ /* 0x000fc40003fc6270 */
[----:B------:R-:W-:Y:S02]  /*1e7c0*/  ISETP.GE.AND P4, PT, R8, R237, PT ;  /* 0x000000ed0800720c */ /* 0x000fe40003f86270 */
[----:B------:R-:W-:Y:S02]  /*1e7d0*/  FSEL R165, R0, -INF , P3 ;  /* 0xff80000000a57808 */ /* 0x000fe40001800000 */
[----:B------:R-:W-:Y:S02]  /*1e7e0*/  FSEL R4, R4, -INF , P5 ;  /* 0xff80000004047808 */ /* 0x000fe40002800000 */
[----:B------:R-:W-:Y:S02]  /*1e7f0*/  FSEL R165, R165, -INF , !P6 ;  /* 0xff800000a5a57808 */ /* 0x000fe40007000000 */
[----:B------:R-:W-:Y:S01]  /*1e800*/  FSEL R168, R4, -INF , !P4 ;  /* 0xff80000004a87808 */ /* 0x000fe20006000000 */
[----:B------:R-:W1:Y:S01]  /*1e810*/  MUFU.TANH R13, R13 ;  /* 0x0000000d000d7308 */ /* 0x000e620000002400 */
[----:B------:R-:W-:Y:S01]  /*1e820*/  ISETP.GE.AND P3, PT, R2, R240, PT ;  /* 0x000000f00200720c */ /* 0x000fe20003f66270 */
[----:B------:R-:W-:Y:S01]  /*1e830*/  FMUL.FTZ R180, R180, R44 ;  /* 0x0000002cb4b47220 */ /* 0x000fe20000410000 */
[----:B------:R-:W-:-:S02]  /*1e840*/  ISETP.GE.AND P6, PT, R2, R239, PT ;  /* 0x000000ef0200720c */ /* 0x000fc40003fc6270 */
[C---:B------:R-:W-:Y:S02]  /*1e850*/  ISETP.GE.AND P5, PT, R2.reuse, R237, PT ;  /* 0x000000ed0200720c */ /* 0x040fe40003fa6270 */
[----:B------:R-:W-:Y:S02]  /*1e860*/  ISETP.GE.AND P4, PT, R2, R238, PT ;  /* 0x000000ee0200720c */ /* 0x000fe40003f86270 */
[----:B------:R-:W2:Y:S01]  /*1e870*/  MUFU.TANH R2, R15 ;  /* 0x0000000f00027308 */ /* 0x000ea20000002400 */
[----:B------:R-:W-:Y:S01]  /*1e880*/  IABS R5, R251 ;  /* 0x000000fb00057213 */ /* 0x000fe20000000000 */
[----:B------:R-:W-:Y:S06]  /*1e890*/  HMMA.16816.F32.BF16 R32, R160, R10, R32 ;  /* 0x0000000aa020723c */ /* 0x000fec0000041820 */
[----:B------:R-:W3:Y:S01]  /*1e8a0*/  MUFU.TANH R0, R180 ;  /* 0x000000b400007308 */ /* 0x000ee20000002400 */
[----:B------:R-:W-:Y:S01]  /*1e8b0*/  IABS R4, R250 ;  /* 0x000000fa00047213 */ /* 0x000fe20000000000 */
[----:B------:R-:W-:Y:S01]  /*1e8c0*/  FMUL.FTZ R182, R182, R44 ;  /* 0x0000002cb6b67220 */ /* 0x000fe20000410000 */
[----:B------:R-:W-:-:S02]  /*1e8d0*/  I2FP.F32.S32 R5, R5 ;  /* 0x0000000500057245 */ /* 0x000fc40000201400 */
[----:B------:R-:W-:Y:S02]  /*1e8e0*/  I2FP.F32.S32 R249, R249 ;  /* 0x000000f900f97245 */ /* 0x000fe40000201400 */
[----:B------:R-:W-:Y:S01]  /*1e8f0*/  I2FP.F32.S32 R4, R4 ;  /* 0x0000000400047245 */ /* 0x000fe20000201400 */
[C---:B-1----:R-:W-:Y:S02]  /*1e900*/  FFMA.FTZ R5, -R231.reuse, R5, R13 ;  /* 0x00000005e7057223 */ /* 0x042fe4000001010d */
[----:B--2---:R-:W-:Y:S01]  /*1e910*/  FFMA.FTZ R2, -R231, R249, R2 ;  /* 0x000000f9e7027223 */ /* 0x004fe20000010102 */
[----:B------:R-:W1:Y:S01]  /*1e920*/  MUFU.TANH R182, R182 ;  /* 0x000000b600b67308 */ /* 0x000e620000002400 */
[----:B------:R-:W-:Y:S01]  /*1e930*/  FMUL.FTZ R181, R181, R44 ;  /* 0x0000002cb5b57220 */ /* 0x000fe20000410000 */
[----:B------:R-:W-:Y:S02]  /*1e940*/  FSEL R5, R5, -INF , P3 ;  /* 0xff80000005057808 */ /* 0x000fe40001800000 */
[----:B------:R-:W-:Y:S01]  /*1e950*/  FSEL R2, R2, -INF , P4 ;  /* 0xff80000002027808 */ /* 0x000fe20002000000 */
[----:B---3--:R-:W-:Y:S01]  /*1e960*/  FFMA.FTZ R0, -R231, R4, R0 ;  /* 0x00000004e7007223 */ /* 0x008fe20000010100 */
[----:B------:R-:W-:Y:S01]  /*1e970*/  VIADD R4, R31, 0xffffff70 ;  /* 0xffffff701f047836 */ /* 0x000fe20000000000 */
[----:B------:R-:W-:Y:S01]  /*1e980*/  FSEL R162, R5, -INF , !P6 ;  /* 0xff80000005a27808 */ /* 0x000fe20007000000 */
[----:B------:R-:W-:Y:S01]  /*1e990*/  FMUL.FTZ R183, R183, R44 ;  /* 0x0000002cb7b77220 */ /* 0x000fe20000410000 */
[----:B------:R-:W-:-:S02]  /*1e9a0*/  FSEL R161, R2, -INF , !P5 ;  /* 0xff80000002a17808 */ /* 0x000fc40006800000 */
[C---:B------:R-:W-:Y:S02]  /*1e9b0*/  ISETP.GE.AND P3, PT, R4.reuse, R240, PT ;  /* 0x000000f00400720c */ /* 0x040fe40003f66270 */
[C---:B------:R-:W-:Y:S02]  /*1e9c0*/  ISETP.GE.AND P6, PT, R4.reuse, R239, PT ;  /* 0x000000ef0400720c */ /* 0x040fe40003fc6270 */
[C---:B------:R-:W-:Y:S02]  /*1e9d0*/  ISETP.GE.AND P4, PT, R4.reuse, R237, PT ;  /* 0x000000ed0400720c */ /* 0x040fe40003f86270 */
[----:B------:R-:W-:Y:S01]  /*1e9e0*/  ISETP.GE.AND P5, PT, R4, R238, PT ;  /* 0x000000ee0400720c */ /* 0x000fe20003fa6270 */
[-C--:B------:R-:W-:Y:S01]  /*1e9f0*/  FMUL.FTZ R4, R32, R44.reuse ;  /* 0x0000002c20047220 */ /* 0x080fe20000410000 */
[----:B------:R-:W2:Y:S01]  /*1ea00*/  MUFU.TANH R181, R181 ;  /* 0x000000b500b57308 */ /* 0x000ea20000002400 */
[----:B------:R-:W-:Y:S01]  /*1ea10*/  I2FP.F32.S32 R59, R59 ;  /* 0x0000003b003b7245 */ /* 0x000fe20000201400 */
[-C--:B------:R-:W-:Y:S01]  /*1ea20*/  FMUL.FTZ R33, R33, R44.reuse ;  /* 0x0000002c21217220 */ /* 0x080fe20000410000 */
[----:B------:R-:W-:-:S05]  /*1ea30*/  FMUL.FTZ R34, R34, R44 ;  /* 0x0000002c22227220 */ /* 0x000fca0000410000 */
[----:B------:R-:W3:Y:S01]  /*1ea40*/  MUFU.TANH R183, R183 ;  /* 0x000000b700b77308 */ /* 0x000ee20000002400 */
[----:B-1----:R-:W-:-:S07]  /*1ea50*/  FFMA.FTZ R59, -R231, R59, R182 ;  /* 0x0000003be73b7223 */ /* 0x002fce00000101b6 */
[----:B------:R-:W1:Y:S01]  /*1ea60*/  MUFU.TANH R4, R4 ;  /* 0x0000000400047308 */ /* 0x000e620000002400 */
[----:B------:R-:W-:Y:S01]  /*1ea70*/  VIADD R2, R31, 0xffffff71 ;  /* 0xffffff711f027836 */ /* 0x000fe20000000000 */
[----:B------:R-:W-:Y:S02]  /*1ea80*/  FSEL R0, R0, -INF , P3 ;  /* 0xff80000000007808 */ /* 0x000fe40001800000 */
[----:B------:R-:W-:Y:S02]  /*1ea90*/  FSEL R59, R59, -INF , P5 ;  /* 0xff8000003b3b7808 */ /* 0x000fe40002800000 */
[----:B------:R-:W-:Y:S02]  /*1eaa0*/  I2FP.F32.S32 R58, R58 ;  /* 0x0000003a003a7245 */ /* 0x000fe40000201400 */
[----:B------:R-:W4:Y:S01]  /*1eab0*/  MUFU.TANH R33, R33 ;  /* 0x0000002100217308 */ /* 0x000f220000002400 */
[----:B------:R-:W-:Y:S01]  /*1eac0*/  FSEL R0, R0, -INF , !P6 ;  /* 0xff80000000007808 */ /* 0x000fe20007000000 */
[----:B------:R-:W-:Y:S01]  /*1ead0*/  FMUL.FTZ R35, R35, R44 ;  /* 0x0000002c23237220 */ /* 0x000fe20000410000 */
[----:B------:R-:W-:Y:S01]  /*1eae0*/  FSEL R156, R59, -INF , !P4 ;  /* 0xff8000003b9c7808 */ /* 0x000fe20006000000 */
[----:B--2---:R-:W-:Y:S01]  /*1eaf0*/  FFMA.FTZ R58, -R231, R58, R181 ;  /* 0x0000003ae73a7223 */ /* 0x004fe200000101b5 */
[----:B------:R-:W-:-:S03]  /*1eb00*/  I2FP.F32.S32 R57, R57 ;  /* 0x0000003900397245 */ /* 0x000fc60000201400 */
[----:B------:R-:W2:Y:S01]  /*1eb10*/  MUFU.TANH R34, R34 ;  /* 0x0000002200227308 */ /* 0x000ea20000002400 */
[C---:B------:R-:W-:Y:S02]  /*1eb20*/  ISETP.GE.AND P3, PT, R2.reuse, R240, PT ;  /* 0x000000f00200720c */ /* 0x040fe40003f66270 */
[C---:B------:R-:W-:Y:S02]  /*1eb30*/  ISETP.GE.AND P6, PT, R2.reuse, R239, PT ;  /* 0x000000ef0200720c */ /* 0x040fe40003fc6270 */
[C---:B------:R-:W-:Y:S02]  /*1eb40*/  ISETP.GE.AND P5, PT, R2.reuse, R237, PT ;  /* 0x000000ed0200720c */ /* 0x040fe40003fa6270 */
[----:B------:R-:W-:Y:S01]  /*1eb50*/  ISETP.GE.AND P4, PT, R2, R238, PT ;  /* 0x000000ee0200720c */ /* 0x000fe20003f86270 */
[----:B------:R-:W-:Y:S01]  /*1eb60*/  VIADD R2, R31, 0xffffff78 ;  /* 0xffffff781f027836 */ /* 0x000fe20000000000 */
[----:B------:R-:W-:Y:S01]  /*1eb70*/  I2FP.F32.S32 R56, R56 ;  /* 0x0000003800387245 */ /* 0x000fe20000201400 */
[C---:B---3--:R-:W-:Y:S01]  /*1eb80*/  FFMA.FTZ R57, -R231.reuse, R57, R183 ;  /* 0x00000039e7397223 */ /* 0x048fe200000101b7 */
[----:B------:R-:W-:Y:S01]  /*1eb90*/  FSEL R58, R58, -INF , P3 ;  /* 0xff8000003a3a7808 */ /* 0x000fe20001800000 */
[----:B------:R-:W3:Y:S01]  /*1eba0*/  MUFU.TANH R35, R35 ;  /* 0x0000002300237308 */ /* 0x000ee20000002400 */
[----:B------:R-:W-:Y:S01]  /*1ebb0*/  I2FP.F32.S32 R39, R39 ;  /* 0x0000002700277245 */ /* 0x000fe20000201400 */
[----:B-1----:R-:W-:Y:S01]  /*1ebc0*/  FFMA.FTZ R4, -R231, R56, R4 ;  /* 0x00000038e7047223 */ /* 0x002fe20000010104 */
[----:B------:R-:W-:Y:S01]  /*1ebd0*/  ISETP.GE.AND P3, PT, R2, R240, PT ;  /* 0x000000f00200720c */ /* 0x000fe20003f66270 */
[----:B------:R-:W-:Y:S01]  /*1ebe0*/  VIADD R31, R31, 0xffffff79 ;  /* 0xffffff791f1f7836 */ /* 0x000fe20000000000 */
[----:B------:R-:W-:Y:S01]  /*1ebf0*/  I2FP.F32.S32 R38, R38 ;  /* 0x0000002600267245 */ /* 0x000fe20000201400 */
[----:B----4-:R-:W-:Y:S01]  /*1ec00*/  FFMA.FTZ R33, -R231, R39, R33 ;  /* 0x00000027e7217223 */ /* 0x010fe20000010121 */
[----:B------:R-:W-:-:S02]  /*1ec10*/  FSEL R57, R57, -INF , P4 ;  /* 0xff80000039397808 */ /* 0x000fc40002000000 */
[----:B------:R-:W-:Y:S01]  /*1ec20*/  FSEL R4, R4, -INF , P3 ;  /* 0xff80000004047808 */ /* 0x000fe20001800000 */
[----:B------:R-:W-:Y:S01]  /*1ec30*/  BAR.SYNC.DEFER_BLOCKING 0x0 ;  /* 0x0000000000007b1d */ /* 0x000fe20000010000 */
[----:B------:R-:W-:Y:S01]  /*1ec40*/  ISETP.GE.AND P3, PT, R31, R240, PT ;  /* 0x000000f01f00720c */ /* 0x000fe20003f66270 */
[----:B--2---:R-:W-:Y:S01]  /*1ec50*/  FFMA.FTZ R34, -R231, R38, R34 ;  /* 0x00000026e7227223 */ /* 0x004fe20000010122 */
[----:B------:R-:W-:Y:S02]  /*1ec60*/  IABS R37, R37 ;  /* 0x0000002500257213 */ /* 0x000fe40000000000 */
[----:B------:R-:W-:Y:S02]  /*1ec70*/  FSEL R139, R57, -INF , !P5 ;  /* 0xff800000398b7808 */ /* 0x000fe40006800000 */
[----:B------:R-:W-:Y:S02]  /*1ec80*/  ISETP.GE.AND P5, PT, R2, R238, PT ;  /* 0x000000ee0200720c */ /* 0x000fe40003fa6270 */
[----:B------:R-:W-:-:S02]  /*1ec90*/  FSEL R33, R33, -INF , P3 ;  /* 0xff80000021217808 */ /* 0x000fc40001800000 */
[----:B------:R-:W-:Y:S02]  /*1eca0*/  ISETP.GT.AND P3, PT, R136, R215, PT ;  /* 0x000000d78800720c */ /* 0x000fe40003f64270 */
[----:B------:R-:W-:Y:S02]  /*1ecb0*/  I2FP.F32.S32 R37, R37 ;  /* 0x0000002500257245 */ /* 0x000fe40000201400 */
[----:B------:R-:W-:Y:S02]  /*1ecc0*/  ISETP.GE.AND P4, PT, R2, R237, PT ;  /* 0x000000ed0200720c */ /* 0x000fe40003f86270 */
[----:B------:R-:W-:Y:S01]  /*1ecd0*/  FSEL R34, R34, -INF , P5 ;  /* 0xff80000022227808 */ /* 0x000fe20002800000 */
[----:B---3--:R-:W-:Y:S01]  /*1ece0*/  FFMA.FTZ R35, -R231, R37, R35 ;  /* 0x00000025e7237223 */ /* 0x008fe20000010123 */
[----:B------:R-:W-:Y:S02]  /*1ecf0*/  FSEL R142, R58, -INF , !P6 ;  /* 0xff8000003a8e7808 */ /* 0x000fe40007000000 */
[----:B------:R-:W-:-:S02]  /*1ed00*/  ISETP.GE.AND P6, PT, R2, R239, PT ;  /* 0x000000ef0200720c */ /* 0x000fc40003fc6270 */
[----:B------:R-:W-:Y:S02]  /*1ed10*/  FSEL R138, R34, -INF , !P4 ;  /* 0xff800000228a7808 */ /* 0x000fe40006000000 */
[C---:B------:R-:W-:Y:S02]  /*1ed20*/  ISETP.GE.AND P4, PT, R31.reuse, R238, PT ;  /* 0x000000ee1f00720c */ /* 0x040fe40003f86270 */
[----:B------:R-:W-:Y:S01]  /*1ed30*/  FSEL R141, R4, -INF , !P6 ;  /* 0xff800000048d7808 */ /* 0x000fe20007000000 */
[----:B------:R-:W-:Y:S01]  /*1ed40*/  BSSY.RECONVERGENT B1, `(.L_x_6931) ;  /* 0x00000be000017945 */ /* 0x000fe20003800200 */
        /* <DEDUP_REMOVED lines=9> */
[----:B------:R-:W-:Y:S01]  /*1ede0*/  IMAD.SHL.U32 R8, R45, 0x80, RZ ;  /* 0x000000802d087824 */ /* 0x000fe200078e00ff */
[----:B------:R-:W-:-:S03]  /*1edf0*/  SHF.L.U32 R10, R136, 0x7, RZ ;  /* 0x00000007880a7819 */ /* 0x000fc600000006ff */
[----:B------:R-:W-:Y:S01]  /*1ee00*/  VIADD R8, R8, 0xfffffe80 ;  /* 0xfffffe8008087836 */ /* 0x000fe20000000000 */
[----:B------:R-:W-:-:S04]  /*1ee10*/  IABS R5, R10 ;  /* 0x0000000a00057213 */ /* 0x000fc80000000000 */
[----:B------:R-:W-:Y:S02]  /*1ee20*/  IABS R2, R8 ;  /* 0x0000000800027213 */ /* 0x000fe40000000000 */
[-C--:B--2---:R-:W-:Y:S02]  /*1ee30*/  IABS R6, R11.reuse ;  /* 0x0000000b00067213 */ /* 0x084fe40000000000 */
[-C--:B------:R-:W-:Y:S02]  /*1ee40*/  IABS R4, R11.reuse ;  /* 0x0000000b00047213 */ /* 0x080fe40000000000 */
[----:B------:R-:W1:Y:S01]  /*1ee50*/  I2F.RP R12, R6 ;  /* 0x00000006000c7306 */ /* 0x000e620000209400 */
[-C--:B------:R-:W-:Y:S02]  /*1ee60*/  LOP3.LUT R10, R10, R11.reuse, RZ, 0x3c, !PT ;  /* 0x0000000b0a0a7212 */ /* 0x080fe400078e3cff */
[----:B------:R-:W-:Y:S01]  /*1ee70*/  IMAD.MOV R4, RZ, RZ, -R4 ;  /* 0x000000ffff047224 */ /* 0x000fe200078e0a04 */
[----:B------:R-:W-:-:S02]  /*1ee80*/  LOP3.LUT R8, R8, R11, RZ, 0x3c, !PT ;  /* 0x0000000b08087212 */ /* 0x000fc400078e3cff */
[----:B------:R-:W-:Y:S02]  /*1ee90*/  ISETP.GE.AND P4, PT, R10, RZ, PT ;  /* 0x000000ff0a00720c */ /* 0x000fe40003f86270 */
[----:B-1----:R-:W1:Y:S02]  /*1eea0*/  MUFU.RCP R12, R12 ;  /* 0x0000000c000c7308 */ /* 0x002e640000001000 */
[----:B-1----:R-:W-:-:S06]  /*1eeb0*/  VIADD R12, R12, 0xffffffe ;  /* 0x0ffffffe0c0c7836 */ /* 0x002fcc0000000000 */
[----:B------:R-:W1:Y:S02]  /*1eec0*/  F2I.FTZ.U32.TRUNC.NTZ R13, R12 ;  /* 0x0000000c000d7305 */ /* 0x000e64000021f000 */
[----:B-1----:R-:W-:Y:S01]  /*1eed0*/  IMAD.MOV R9, RZ, RZ, -R13 ;  /* 0x000000ffff097224 */ /* 0x002fe200078e0a0d */
[----:B------:R-:W-:-:S03]  /*1eee0*/  MOV R12, RZ ;  /* 0x000000ff000c7202 */ /* 0x000fc60000000f00 */
[----:B------:R-:W-:-:S04]  /*1eef0*/  IMAD R9, R9, R6, RZ ;  /* 0x0000000609097224 */ /* 0x000fc800078e02ff */
        /* <DEDUP_REMOVED lines=8> */
[----:B------:R-:W-:Y:S01]  /*1ef80*/  @!P3 IMAD.IADD R2, R2, 0x1, -R6 ;  /* 0x000000010202b824 */ /* 0x000fe200078e0a06 */
[----:B------:R-:W-:Y:S02]  /*1ef90*/  @!P3 IADD3 R7, PT, PT, R7, 0x1, RZ ;  /* 0x000000010707b810 */ /* 0x000fe40007ffe0ff */
[----:B------:R-:W-:Y:S02]  /*1efa0*/  ISETP.NE.AND P3, PT, R11, RZ, PT ;  /* 0x000000ff0b00720c */ /* 0x000fe40003f65270 */
[-C--:B------:R-:W-:Y:S01]  /*1efb0*/  ISETP.GE.U32.AND P5, PT, R2, R6.reuse, PT ;  /* 0x000000060200720c */ /* 0x080fe20003fa6070 */
[----:B------:R-:W-:Y:S01]  /*1efc0*/  @!P2 VIADD R9, R9, 0x1 ;  /* 0x000000010909a836 */ /* 0x000fe20000000000 */
[-C--:B------:R-:W-:Y:S02]  /*1efd0*/  @!P2 IADD3 R4, PT, PT, R4, -R6.reuse, RZ ;  /* 0x800000060404a210 */ /* 0x080fe40007ffe0ff */
[----:B------:R-:W-:Y:S02]  /*1efe0*/  ISETP.GE.AND P2, PT, R8, RZ, PT ;  /* 0x000000ff0800720c */ /* 0x000fe40003f46270 */
[----:B------:R-:W-:-:S07]  /*1eff0*/  ISETP.GE.U32.AND P6, PT, R4, R6, PT ;  /* 0x000000060400720c */ /* 0x000fce0003fc6070 */
[----:B------:R-:W-:-:S04]  /*1f000*/  @P5 VIADD R7, R7, 0x1 ;  /* 0x0000000107075836 */ /* 0x000fc80000000000 */
[----:B------:R-:W-:Y:S02]  /*1f010*/  IMAD.MOV.U32 R6, RZ, RZ, R7 ;  /* 0x000000ffff067224 */ /* 0x000fe400078e0007 */
[----:B------:R-:W-:-:S03]  /*1f020*/  @P6 IADD3 R9, PT, PT, R9, 0x1, RZ ;  /* 0x0000000109096810 */ /* 0x000fc60007ffe0ff */
[----:B------:R-:W-:Y:S02]  /*1f030*/  @!P2 IADD3 R6, PT, PT, -R6, RZ, RZ ;  /* 0x000000ff0606a210 */ /* 0x000fe40007ffe1ff */
[----:B------:R-:W-:Y:S02]  /*1f040*/  @!P4 IMAD.MOV R9, RZ, RZ, -R9 ;  /* 0x000000ffff09c224 */ /* 0x000fe400078e0a09 */
[----:B------:R-:W-:-:S03]  /*1f050*/  SEL R6, R5, R6, !P3 ;  /* 0x0000000605067207 */ /* 0x000fc60005800000 */
[----:B------:R-:W-:Y:S02]  /*1f060*/  SEL R5, R5, R9, !P3 ;  /* 0x0000000905057207 */ /* 0x000fe40005800000 */
[----:B------:R-:W2:Y:S01]  /*1f070*/  LD.E.64 R8, desc[UR10][R132.64+0x38] ;  /* 0x0000380a84087980 */ /* 0x000ea2000c101b00 */
        /* <DEDUP_REMOVED lines=11> */
[----:B------:R-:W-:Y:S02]  /*1f130*/  IMAD.MOV.U32 R6, RZ, RZ, R10 ;  /* 0x000000ffff067224 */ /* 0x000fe400078e000a */
[----:B---3--:R-:W-:Y:S01]  /*1f140*/  IMAD.IADD R2, R4, 0x1, -R2 ;  /* 0x0000000104027824 */ /* 0x008fe200078e0a02 */
[----:B------:R-:W-:-:S04]  /*1f150*/  IADD3 R7, PT, PT, R11, R5, RZ ;  /* 0x000000050b077210 */ /* 0x000fc80007ffe0ff */
        /* <DEDUP_REMOVED lines=8> */
.L_x_6934:
        /* <DEDUP_REMOVED lines=8> */
.L_x_6935:
[----:B------:R-:W-:Y:S05]  /*1f260*/  BSYNC.RECONVERGENT B0 ;  /* 0x0000000000007941 */ /* 0x000fea0003800200 */
.L_x_6933:
[C---:B------:R-:W-:Y:S01]  /*1f270*/  IMAD.SHL.U32 R2, R216.reuse, 0x20, RZ ;  /* 0x00000020d8027824 */ /* 0x040fe200078e00ff */
[----:B------:R-:W-:Y:S01]  /*1f280*/  SHF.L.U64.HI R4, R216, 0x5, R217 ;  /* 0x00000005d8047819 */ /* 0x000fe200000102d9 */
[----:B------:R-:W-:Y:S02]  /*1f290*/  @!P1 IMAD.MOV.U32 R8, RZ, RZ, R221 ;  /* 0x000000ffff089224 */ /* 0x000fe400078e00dd */
[----:B------:R-:W-:Y:S01]  /*1f2a0*/  @!P1 IMAD.MOV.U32 R9, RZ, RZ, R220 ;  /* 0x000000ffff099224 */ /* 0x000fe200078e00dc */
[----:B------:R-:W-:-:S04]  /*1f2b0*/  IADD3 R6, P2, PT, R2, R221, RZ ;  /* 0x000000dd02067210 */ /* 0x000fc80007f5e0ff */
[----:B------:R-:W-:Y:S01]  /*1f2c0*/  @!PT LDS RZ, [RZ] ;  /* 0x00000000fffff984 */ /* 0x000fe20000000800 */
[----:B------:R-:W-:Y:S01]  /*1f2d0*/  @!PT LDS RZ, [RZ] ;  /* 0x00000000fffff984 */ /* 0x000fe20000000800 */
[----:B------:R-:W-:Y:S01]  /*1f2e0*/  @!PT LDS RZ, [RZ] ;  /* 0x00000000fffff984 */ /* 0x000fe20000000800 */
[----:B------:R1:W-:Y:S01]  /*1f2f0*/  @!P1 LDGSTS.E.BYPASS.LTC128B.128 [R245+0x4000], desc[UR10][R8.64] ;  /* 0x0400000008f59fae */ /* 0x0003e2000b981a0a */
[----:B------:R-:W-:Y:S02]  /*1f300*/  IADD3.X R7, PT, PT, R4, R220, RZ, P2, !PT ;  /* 0x000000dc04077210 */ /* 0x000fe400017fe4ff */
[----:B------:R-:W-:Y:S01]  /*1f310*/  IADD3 R10, P2, PT, R6, R2, RZ ;  /* 0x00000002060a7210 */ /* 0x000fe20007f5e0ff */
[----:B------:R2:W-:Y:S03]  /*1f320*/  @P1 STS.128 [R245+0x4000], RZ ;  /* 0x004000fff5001388 */ /* 0x0005e60000000c00 */
[----:B------:R-:W-:Y:S01]  /*1f330*/  IADD3.X R11, PT, PT, R7, R4, RZ, P2, !PT ;  /* 0x00000004070b7210 */ /* 0x000fe200017fe4ff */
        /* <DEDUP_REMOVED lines=25> */
[----:B------:R-:W-:Y:S02]  /*1f4d0*/  IMAD.X R13, R9, 0x1, R4, P2 ;  /* 0x00000001090d7824 */ /* 0x000fe400010e0604 */
[----:B---3--:R-:W-:Y:S01]  /*1f4e0*/  @!P0 IMAD.MOV.U32 R6, RZ, RZ, R10 ;  /* 0x000000ffff068224 */ /* 0x008fe200078e000a */
[----:B------:R-:W-:-:S05]  /*1f4f0*/  @!P0 MOV R7, R11 ;  /* 0x0000000b00078202 */ /* 0x000fca0000000f00 */
        /* <DEDUP_REMOVED lines=26> */
[----:B------:R-:W-:-:S03]  /*1f6a0*/  @!P0 MOV R5, R9 ;  /* 0x0000000900058202 */ /* 0x000fc60000000f00 */
        /* <DEDUP_REMOVED lines=10> */
[----:B------:R2:W-:Y:S01]  /*1f750*/  @P1 STS.128 [R245+0x6800], RZ ;  /* 0x006800fff5001388 */ /* 0x0005e20000000c00 */
[----:B------:R-:W-:Y:S01]  /*1f760*/  IADD3.X R7, PT, PT, R9, R4, RZ, P2, !PT ;  /* 0x0000000409077210 */ /* 0x000fe200017fe4ff */
[----:B------:R-:W-:Y:S02]  /*1f770*/  @!P0 IMAD.MOV.U32 R4, RZ, RZ, R8 ;  /* 0x000000ffff048224 */ /* 0x000fe400078e0008 */
        /* <DEDUP_REMOVED lines=26> */
.L_x_6932:
[----:B------:R-:W-:Y:S05]  /*1f920*/  BSYNC.RECONVERGENT B1 ;  /* 0x0000000000017941 */ /* 0x000fea0003800200 */
.L_x_6931:
[----:B------:R-:W3:Y:S01]  /*1f930*/  LD.E R152, desc[UR10][R132.64+0xdc] ;  /* 0x0000dc0a84987980 */ /* 0x000ee2000c101900 */
[----:B------:R-:W-:Y:S02]  /*1f940*/  FMNMX3.FTZ R2, R3, R36, R28, !PT ;  /* 0x0000002403027276 */ /* 0x000fe4000781001c */
[----:B--2---:R-:W-:Y:S01]  /*1f950*/  FMNMX3.FTZ R6, R134, R27, R25, !PT ;  /* 0x0000001b86067276 */ /* 0x004fe20007810019 */
        /* <DEDUP_REMOVED lines=34> */
[C---:B------:R-:W-:Y:S01]  /*1fb80*/  IADD3 R16, PT, PT, R200.reuse, 0xc000, RZ ;  /* 0x0000c000c8107810 */ /* 0x040fe20007ffe0ff */
[----:B------:R-:W1:Y:S01]  /*1fb90*/  SHFL.BFLY PT, R5, R2, 0x2, 0x1f ;  /* 0x0c401f0002057f89 */ /* 0x000e6200000e0000 */
[----:B------:R-:W-:-:S03]  /*1fba0*/  IADD3 R154, PT, PT, R200, 0xc040, RZ ;  /* 0x0000c040c89a7810 */ /* 0x000fc60007ffe0ff */
[----:B------:R-:W2:Y:S01]  /*1fbb0*/  SHFL.BFLY PT, R4, R6, 0x2, 0x1f ;  /* 0x0c401f0006047f89 */ /* 0x000ea200000e0000 */
[----:B-1----:R-:W-:Y:S02]  /*1fbc0*/  FMNMX.FTZ R5, R2, R5, !PT ;  /* 0x0000000502057209 */ /* 0x002fe40007810000 */
[----:B--2---:R-:W-:-:S03]  /*1fbd0*/  FMNMX.FTZ R4, R6, R4, !PT ;  /* 0x0000000406047209 */ /* 0x004fc60007810000 */
[----:B------:R-:W1:Y:S04]  /*1fbe0*/  SHFL.BFLY PT, R2, R5, 0x1, 0x1f ;  /* 0x0c201f0005027f89 */ /* 0x000e6800000e0000 */
[----:B------:R-:W2:Y:S01]  /*1fbf0*/  SHFL.BFLY PT, R44, R4, 0x1, 0x1f ;  /* 0x0c201f00042c7f89 */ /* 0x000ea200000e0000 */
[----:B-1----:R-:W-:-:S04]  /*1fc00*/  FMNMX.FTZ R2, R5, R2, !PT ;  /* 0x0000000205027209 */ /* 0x002fc80007810000 */
[----:B------:R-:W-:Y:S02]  /*1fc10*/  FSETP.NEU.FTZ.AND P0, PT, R2, -INF , PT ;  /* 0xff8000000200780b */ /* 0x000fe40003f1d000 */
        /* <DEDUP_REMOVED lines=24> */
[----:B------:R-:W-:Y:S01]  /*1fda0*/  @P0 IADD3 R154, PT, PT, R16, -0x40, RZ ;  /* 0xffffffc0109a0810 */ /* 0x000fe20007ffe0ff */
[-CC-:B------:R-:W-:Y:S01]  /*1fdb0*/  FFMA.FTZ R158, R158, R152.reuse, -R151.reuse ;  /* 0x000000989e9e7223 */ /* 0x180fe20000010897 */
[----:B------:R-:W-:Y:S01]  /*1fdc0*/  FFMA.FTZ R159, R159, R152, -R151 ;  /* 0x000000989f9f7223 */ /* 0x000fe20000010897 */
[----:B-1----:R-:W-:Y:S01]  /*1fdd0*/  FMUL.FTZ R54, R90, R134 ;  /* 0x000000865a367220 */ /* 0x002fe20000410000 */
[----:B------:R-:W-:Y:S01]  /*1fde0*/  IADD3 R155, PT, PT, R197, R154, RZ ;  /* 0x0000009ac59b7210 */ /* 0x000fe20007ffe0ff */
[----:B------:R-:W1:Y:S01]  /*1fdf0*/  LDSM.16.MT88.4 R64, [R154+0x4000] ;  /* 0x004000009a40783b */ /* 0x000e620000004200 */
[----:B------:R-:W-:Y:S01]  /*1fe00*/  MUFU.EX2 R146, R146 ;  /* 0x0000009200927308 */ /* 0x000fe20000000800 */
[-C--:B------:R-:W-:Y:S01]  /*1fe10*/  FMUL.FTZ R55, R91, R134.reuse ;  /* 0x000000865b377220 */ /* 0x080fe20000410000 */
[-C--:B------:R-:W-:Y:S01]  /*1fe20*/  FMUL.FTZ R62, R82, R134.reuse ;  /* 0x00000086523e7220 */ /* 0x080fe20000410000 */
[----:B------:R-:W3:Y:S01]  /*1fe30*/  LDSM.16.MT88.4 R28, [R154] ;  /* 0x000000009a1c783b */ /* 0x000ee20000004200 */
[-C--:B------:R-:W-:Y:S01]  /*1fe40*/  FMUL.FTZ R63, R83, R134.reuse ;  /* 0x00000086533f7220 */ /* 0x080fe20000410000 */
[-C--:B------:R-:W-:Y:S01]  /*1fe50*/  FMUL.FTZ R86, R86, R134.reuse ;  /* 0x0000008656567220 */ /* 0x080fe20000410000 */
[-C--:B------:R-:W-:Y:S01]  /*1fe60*/  FMUL.FTZ R87, R87, R134.reuse ;  /* 0x0000008657577220 */ /* 0x080fe20000410000 */
[----:B------:R-:W4:Y:S01]  /*1fe70*/  LDSM.16.MT88.4 R36, [R155] ;  /* 0x000000009b24783b */ /* 0x000f220000004200 */
[----:B------:R-:W5:Y:S01]  /*1fe80*/  MUFU.EX2 R145, R145 ;  /* 0x0000009100917308 */ /* 0x000f620000000800 */
[-C--:B--2---:R-:W-:Y:S01]  /*1fe90*/  FMUL.FTZ R52, R88, R153.reuse ;  /* 0x0000009958347220 */ /* 0x084fe20000410000 */
[-C--:B------:R-:W-:Y:S01]  /*1fea0*/  FMUL.FTZ R53, R89, R153.reuse ;  /* 0x0000009959357220 */ /* 0x080fe20000410000 */
[-C--:B------:R-:W-:Y:S01]  /*1feb0*/  FMUL.FTZ R60, R80, R153.reuse ;  /* 0x00000099503c7220 */ /* 0x080fe20000410000 */
[----:B------:R-:W2:Y:S01]  /*1fec0*/  LDSM.16.MT88.4 R88, [R155+0x4000] ;  /* 0x004000009b58783b */ /* 0x000ea20000004200 */
        /* <DEDUP_REMOVED lines=9> */
[----:B------:R-:W-:Y:S01]  /*1ff60*/  LDSM.16.MT88.4 R76, [R47+0xc800] ;  /* 0x00c800002f4c783b */ /* 0x000fe20000004200 */
[----:B------:R-:W-:Y:S01]  /*1ff70*/  FMUL.FTZ R27, R115, R134 ;  /* 0x00000086731b7220 */ /* 0x000fe20000410000 */
[----:B------:R-:W1:Y:S01]  /*1ff80*/  MUFU.EX2 R143, R143 ;  /* 0x0000008f008f7308 */ /* 0x000e620000000800 */
        /* <DEDUP_REMOVED lines=12> */
[-CC-:B------:R-:W-:Y:S01]  /*20050*/  FFMA.FTZ R106, R248, R152.reuse, -R147.reuse ;  /* 0x00000098f86a7223 */ /* 0x180fe20000010893 */
[-CC-:B------:R-:W-:Y:S01]  /*20060*/  FFMA.FTZ R105, R244, R152.reuse, -R147.reuse ;  /* 0x00000098f4697223 */ /* 0x180fe20000010893 */
[----:B------:R-:W-:Y:S01]  /*20070*/  FFMA.FTZ R104, R243, R152, -R147 ;  /* 0x00000098f3687223 */ /* 0x000fe20000010893 */
[----:B------:R-:W5:Y:S01]  /*20080*/  MUFU.EX2 R149, R149 ;  /* 0x0000009500957308 */ /* 0x000f620000000800 */
[----:B-1----:R-:W-:Y:S01]  /*20090*/  F2FP.BF16.F32.PACK_AB R7, R143, R144 ;  /* 0x000000908f07723e */ /* 0x002fe200000010ff */
[----:B------:R-:W-:Y:S01]  /*200a0*/  FFMA.FTZ R107, R242, R152, -R151 ;  /* 0x00000098f26b7223 */ /* 0x000fe20000010897 */
        /* <DEDUP_REMOVED lines=21> */
[----:B------:R-:W5:Y:S01]  /*20200*/  MUFU.EX2 R106, R106 ;  /* 0x0000006a006a7308 */ /* 0x000f620000000800 */
[-C--:B------:R-:W-:Y:S01]  /*20210*/  FMUL.FTZ R40, R96, R153.reuse ;  /* 0x0000009960287220 */ /* 0x080fe20000410000 */
[-C--:B------:R-:W-:Y:S01]  /*20220*/  FMUL.FTZ R41, R97, R153.reuse ;  /* 0x0000009961297220 */ /* 0x080fe20000410000 */
[-C--:B------:R-:W-:Y:S01]  /*20230*/  FMUL.FTZ R102, R102, R134.reuse ;  /* 0x0000008666667220 */ /* 0x080fe20000410000 */
[-C--:B------:R-:W-:Y:S01]  /*20240*/  FMUL.FTZ R103, R103, R134.reuse ;  /* 0x0000008667677220 */ /* 0x080fe20000410000 */
[-C--:B------:R-:W-:Y:S01]  /*20250*/  FMUL.FTZ R100, R100, R153.reuse ;  /* 0x0000009964647220 */ /* 0x080fe20000410000 */
[-C--:B------:R-:W-:Y:S01]  /*20260*/  FMUL.FTZ R101, R101, R153.reuse ;  /* 0x0000009965657220 */ /* 0x080fe20000410000 */
[----:B------:R-:W-:Y:S01]  /*20270*/  FMUL.FTZ R94, R94, R134 ;  /* 0x000000865e5e7220 */ /* 0x000fe20000410000 */
[----:B------:R-:W-:Y:S01]  /*20280*/  MUFU.EX2 R105, R105 ;  /* 0x0000006900697308 */ /* 0x000fe20000000800 */
[----:B-1----:R-:W-:Y:S01]  /*20290*/  F2FP.BF16.F32.PACK_AB R6, R3, R148 ;  /* 0x000000940306723e */ /* 0x002fe200000010ff */
[-C--:B------:R-:W-:Y:S01]  /*202a0*/  FMUL.FTZ R95, R95, R134.reuse ;  /* 0x000000865f5f7220 */ /* 0x080fe20000410000 */
[-C--:B------:R-:W-:Y:S01]  /*202b0*/  FMUL.FTZ R92, R92, R153.reuse ;  /* 0x000000995c5c7220 */ /* 0x080fe20000410000 */
[-C--:B------:R-:W-:Y:S01]  /*202c0*/  FMUL.FTZ R93, R93, R153.reuse ;  /* 0x000000995d5d7220 */ /* 0x080fe20000410000 */
[-C--:B------:R-:W-:Y:S01]  /*202d0*/  FMUL.FTZ R74, R74, R134.reuse ;  /* 0x000000864a4a7220 */ /* 0x080fe20000410000 */
[-C--:B------:R-:W-:Y:S01]  /*202e0*/  FMUL.FTZ R75, R75, R134.reuse ;  /* 0x000000864b4b7220 */ /* 0x080fe20000410000 */
[-C--:B------:R-:W-:Y:S01]  /*202f0*/  FMUL.FTZ R72, R72, R153.reuse ;  /* 0x0000009948487220 */ /* 0x080fe20000410000 */
[C---:B------:R-:W-:Y:S01]  /*20300*/  HMMA.16816.F32.BF16 R52, R4.reuse, R56, R52 ;  /* 0x000000380434723c */ /* 0x040fe20000041834 */
[----:B------:R-:W-:Y:S01]  /*20310*/  MUFU.EX2 R104, R104 ;  /* 0x0000006800687308 */ /* 0x000fe20000000800 */
[-C--:B------:R-:W-:Y:S01]  /*20320*/  FMUL.FTZ R73, R73, R153.reuse ;  /* 0x0000009949497220 */ /* 0x080fe20000410000 */
[-C--:B------:R-:W-:Y:S01]  /*20330*/  FMUL.FTZ R70, R70, R134.reuse ;  /* 0x0000008646467220 */ /* 0x080fe20000410000 */
[----:B------:R-:W-:Y:S01]  /*20340*/  FMUL.FTZ R71, R71, R134 ;  /* 0x0000008647477220 */ /* 0x000fe20000410000 */
[-C--:B------:R-:W-:Y:S01]  /*20350*/  FMUL.FTZ R68, R68, R153.reuse ;  /* 0x0000009944447220 */ /* 0x080fe20000410000 */
[-C--:B------:R-:W-:Y:S01]  /*20360*/  FMUL.FTZ R69, R69, R153.reuse ;  /* 0x0000009945457220 */ /* 0x080fe20000410000 */
[-CC-:B------:R-:W-:Y:S01]  /*20370*/  FFMA.FTZ R112, R207, R152.reuse, -R147.reuse ;  /* 0x00000098cf707223 */ /* 0x180fe20000010893 */
[C---:B------:R-:W-:Y:S01]  /*20380*/  HMMA.16816.F32.BF16 R60, R4.reuse, R64, R60 ;  /* 0x00000040043c723c */ /* 0x040fe2000004183c */
[----:B------:R-:W1:Y:S01]  /*20390*/  MUFU.EX2 R107, R107 ;  /* 0x0000006b006b7308 */ /* 0x000e620000000800 */
[-CC-:B------:R-:W-:Y:S01]  /*203a0*/  FFMA.FTZ R113, R206, R152.reuse, -R147.reuse ;  /* 0x00000098ce717223 */ /* 0x180fe20000010893 */
[-C--:B------:R-:W-:Y:S01]  /*203b0*/  FFMA.FTZ R114, R205, R152.reuse, -R147 ;  /* 0x00000098cd727223 */ /* 0x080fe20000010893 */
[-C--:B------:R-:W-:Y:S01]  /*203c0*/  FFMA.FTZ R115, R204, R152.reuse, -R151 ;  /* 0x00000098cc737223 */ /* 0x080fe20000010897 */
[-CC-:B------:R-:W-:Y:S01]  /*203d0*/  FFMA.FTZ R160, R203, R152.reuse, -R147.reuse ;  /* 0x00000098cba07223 */ /* 0x180fe20000010893 */
[----:B------:R-:W-:Y:S01]  /*203e0*/  LDSM.16.MT88.4 R96, [R200+0xd000] ;  /* 0x00d00000c860783b */ /* 0x000fe20000004200 */
[-CC-:B------:R-:W-:Y:S01]  /*203f0*/  FFMA.FTZ R163, R201, R152.reuse, -R147.reuse ;  /* 0x00000098c9a37223 */ /* 0x180fe20000010893 */
[C---:B------:R-:W-:Y:S01]  /*20400*/  HMMA.16816.F32.BF16 R56, R4.reuse, R58, R84 ;  /* 0x0000003a0438723c */ /* 0x040fe20000041854 */
[----:B------:R-:W-:Y:S01]  /*20410*/  MUFU.EX2 R112, R112 ;  /* 0x0000007000707308 */ /* 0x000fe20000000800 */
[----:B------:R-:W2:Y:S01]  /*20420*/  LDSM.16.MT88.4 R84, [R200+0xc800] ;  /* 0x00c80000c854783b */ /* 0x000ea20000004200 */
[-CC-:B------:R-:W-:Y:S01]  /*20430*/  FFMA.FTZ R170, R170, R152.reuse, -R147.reuse ;  /* 0x00000098aaaa7223 */ /* 0x180fe20000010893 */
[-CC-:B------:R-:W-:Y:S01]  /*20440*/  FFMA.FTZ R180, R192, R152.reuse, -R147.reuse ;  /* 0x00000098c0b47223 */ /* 0x180fe20000010893 */
[-CC-:B------:R-:W-:Y:S01]  /*20450*/  FFMA.FTZ R181, R191, R152.reuse, -R147.reuse ;  /* 0x00000098bfb57223 */ /* 0x180fe20000010893 */
[-CC-:B------:R-:W-:Y:S01]  /*20460*/  FFMA.FTZ R182, R190, R152.reuse, -R147.reuse ;  /* 0x00000098beb67223 */ /* 0x180fe20000010893 */
[-C--:B------:R-:W-:Y:S01]  /*20470*/  FFMA.FTZ R183, R189, R152.reuse, -R147 ;  /* 0x00000098bdb77223 */ /* 0x080fe20000010893 */
[C---:B------:R-:W-:Y:S01]  /*20480*/  HMMA.16816.F32.BF16 R64, R4.reuse, R66, R80 ;  /* 0x000000420440723c */ /* 0x040fe20000041850 */
[----:B------:R-:W2:Y:S01]  /*20490*/  LDSM.16.MT88.4 R80, [R154+0x800] ;  /* 0x000800009a50783b */ /* 0x000ea20000004200 */
[----:B------:R-:W-:Y:S01]  /*204a0*/  MUFU.EX2 R113, R113 ;  /* 0x0000007100717308 */ /* 0x000fe20000000800 */
[-CC-:B------:R-:W-:Y:S01]  /*204b0*/  FFMA.FTZ R188, R188, R152.reuse, -R151.reuse ;  /* 0x00000098bcbc7223 */ /* 0x180fe20000010897 */
[-CC-:B------:R-:W-:Y:S01]  /*204c0*/  FFMA.FTZ R187, R187, R152.reuse, -R151.reuse ;  /* 0x00000098bbbb7223 */ /* 0x180fe20000010897 */
[-CC-:B------:R-:W-:Y:S01]  /*204d0*/  FFMA.FTZ R186, R186, R152.reuse, -R151.reuse ;  /* 0x00000098baba7223 */ /* 0x180fe20000010897 */
[-C--:B------:R-:W-:Y:S01]  /*204e0*/  FFMA.FTZ R185, R185, R152.reuse, -R151 ;  /* 0x00000098b9b97223 */ /* 0x080fe20000010897 */
[-CC-:B------:R-:W-:Y:S01]  /*204f0*/  FFMA.FTZ R184, R184, R152.reuse, -R147.reuse ;  /* 0x00000098b8b87223 */ /* 0x180fe20000010893 */
[C---:B---3--:R-:W-:Y:S01]  /*20500*/  HMMA.16816.F32.BF16 R24, R4.reuse, R28, R24 ;  /* 0x0000001c0418723c */ /* 0x048fe20000041818 */
[-CC-:B------:R-:W-:Y:S01]  /*20510*/  FFMA.FTZ R177, R177, R152.reuse, -R147.reuse ;  /* 0x00000098b1b17223 */ /* 0x180fe20000010893 */
[----:B------:R-:W-:Y:S01]  /*20520*/  MUFU.EX2 R114, R114 ;  /* 0x0000007200727308 */ /* 0x000fe20000000800 */
[-CC-:B------:R-:W-:Y:S01]  /*20530*/  FFMA.FTZ R176, R176, R152.reuse, -R147.reuse ;  /* 0x00000098b0b07223 */ /* 0x180fe20000010893 */
[-C--:B------:R-:W-:Y:S01]  /*20540*/  FFMA.FTZ R178, R178, R152.reuse, -R147 ;  /* 0x00000098b2b27223 */ /* 0x080fe20000010893 */
[-CC-:B------:R-:W-:Y:S01]  /*20550*/  FFMA.FTZ R175, R175, R152.reuse, -R151.reuse ;  /* 0x00000098afaf7223 */ /* 0x180fe20000010897 */
[-CC-:B------:R-:W-:Y:S01]  /*20560*/  FFMA.FTZ R174, R174, R152.reuse, -R151.reuse ;  /* 0x00000098aeae7223 */ /* 0x180fe20000010897 */
[-CC-:B------:R-:W-:Y:S01]  /*20570*/  FFMA.FTZ R172, R172, R152.reuse, -R151.reuse ;  /* 0x00000098acac7223 */ /* 0x180fe20000010897 */
[C---:B------:R-:W-:Y:S01]  /*20580*/  HMMA.16816.F32.BF16 R28, R4.reuse, R30, R108 ;  /* 0x0000001e041c723c */ /* 0x040fe2000004186c */
[-CC-:B------:R-:W-:Y:S01]  /*20590*/  FFMA.FTZ R109, R241, R152.reuse, -R151.reuse ;  /* 0x00000098f16d7223 */ /* 0x180fe20000010897 */
[-CC-:B------:R-:W-:Y:S01]  /*205a0*/  FFMA.FTZ R108, R214, R152.reuse, -R151.reuse ;  /* 0x00000098d66c7223 */ /* 0x180fe20000010897 */
[-C--:B------:R-:W-:Y:S01]  /*205b0*/  FFMA.FTZ R110, R213, R152.reuse, -R151 ;  /* 0x00000098d56e7223 */ /* 0x080fe20000010897 */
[-C--:B------:R-:W-:Y:S01]  /*205c0*/  FFMA.FTZ R111, R212, R152.reuse, -R147 ;  /* 0x00000098d46f7223 */ /* 0x080fe20000010893 */
[----:B------:R-:W-:Y:S01]  /*205d0*/  MUFU.EX2 R115, R115 ;  /* 0x0000007300737308 */ /* 0x000fe20000000800 */
[-C--:B------:R-:W-:Y:S01]  /*205e0*/  FFMA.FTZ R173, R173, R152.reuse, -R151 ;  /* 0x00000098adad7223 */ /* 0x080fe20000010897 */
[-CC-:B------:R-:W-:Y:S01]  /*205f0*/  FFMA.FTZ R171, R171, R152.reuse, -R147.reuse ;  /* 0x00000098abab7223 */ /* 0x180fe20000010893 */
[C---:B------:R-:W-:Y:S01]  /*20600*/  HMMA.16816.F32.BF16 R8, R4.reuse, R12, R8 ;  /* 0x0000000c0408723c */ /* 0x040fe20000041808 */
[-CC-:B------:R-:W-:Y:S01]  /*20610*/  FFMA.FTZ R169, R169, R152.reuse, -R147.reuse ;  /* 0x00000098a9a97223 */ /* 0x180fe20000010893 */
[-CC-:B------:R-:W-:Y:S01]  /*20620*/  FFMA.FTZ R167, R167, R152.reuse, -R147.reuse ;  /* 0x00000098a7a77223 */ /* 0x180fe20000010893 */
[-C--:B------:R-:W-:Y:S01]  /*20630*/  FFMA.FTZ R168, R168, R152.reuse, -R147 ;  /* 0x00000098a8a87223 */ /* 0x080fe20000010893 */
[-CC-:B------:R-:W-:Y:S01]  /*20640*/  FFMA.FTZ R166, R166, R152.reuse, -R151.reuse ;  /* 0x00000098a6a67223 */ /* 0x180fe20000010897 */
[----:B------:R-:W3:Y:S01]  /*20650*/  MUFU.EX2 R109, R109 ;  /* 0x0000006d006d7308 */ /* 0x000ee20000000800 */
[-CC-:B------:R-:W-:Y:S01]  /*20660*/  FFMA.FTZ R164, R164, R152.reuse, -R151.reuse ;  /* 0x00000098a4a47223 */ /* 0x180fe20000010897 */
[-CC-:B------:R-:W-:Y:S01]  /*20670*/  FFMA.FTZ R165, R165, R152.reuse, -R151.reuse ;  /* 0x00000098a5a57223 */ /* 0x180fe20000010897 */
[C---:B------:R-:W-:Y:S01]  /*20680*/  HMMA.16816.F32.BF16 R16, R4.reuse, R20, R16 ;  /* 0x000000140410723c */ /* 0x040fe20000041810 */
[-C--:B------:R-:W-:Y:S01]  /*20690*/  FFMA.FTZ R162, R162, R152.reuse, -R151 ;  /* 0x00000098a2a27223 */ /* 0x080fe20000010897 */
[--C-:B------:R-:W-:Y:S01]  /*206a0*/  FFMA.FTZ R161, R161, R152, -R147.reuse ;  /* 0x00000098a1a17223 */ /* 0x100fe20000010893 */
[----:B------:R-:W-:Y:S01]  /*206b0*/  FFMA.FTZ R134, R246, R134, R146 ;  /* 0x00000086f6867223 */ /* 0x000fe20000010092 */
[----:B------:R-:W-:Y:S01]  /*206c0*/  FFMA.FTZ R150, R247, R153, R150 ;  /* 0x00000099f7967223 */ /* 0x000fe20000010096 */
[----:B------:R-:W-:Y:S01]  /*206d0*/  MUFU.EX2 R108, R108 ;  /* 0x0000006c006c7308 */ /* 0x000fe20000000800 */
[-C--:B------:R-:W-:Y:S01]  /*206e0*/  FFMA.FTZ R156, R156, R152.reuse, -R147 ;  /* 0x000000989c9c7223 */ /* 0x080fe20000010893 */
[----:B------:R-:W-:Y:S01]  /*206f0*/  FADD.FTZ R145, R145, R134 ;  /* 0x0000008691917221 */ /* 0x000fe20000010000 */
[C---:B------:R-:W-:Y:S01]  /*20700*/  HMMA.16816.F32.BF16 R12, R4.reuse, R14, R124 ;  /* 0x0000000e040c723c */ /* 0x040fe2000004187c */
[----:B------:R-:W-:Y:S01]  /*20710*/  FADD.FTZ R149, R149, R150 ;  /* 0x0000009695957221 */ /* 0x000fe20000010000 */
[----:B------:R-:W-:Y:S01]  /*20720*/  LDSM.16.MT88.4 R124, [R200+0xf800] ;  /* 0x00f80000c87c783b */ /* 0x000fe20000004200 */
[----:B------:R-:W-:Y:S01]  /*20730*/  FADD.FTZ R145, R144, R145 ;  /* 0x0000009190917221 */ /* 0x000fe20000010000 */
[-C--:B------:R-:W-:Y:S01]  /*20740*/  FFMA.FTZ R139, R139, R152.reuse, -R147 ;  /* 0x000000988b8b7223 */ /* 0x080fe20000010893 */
[----:B------:R-:W3:Y:S01]  /*20750*/  MUFU.EX2 R110, R110 ;  /* 0x0000006e006e7308 */ /* 0x000ee20000000800 */
[----:B------:R-:W-:Y:S01]  /*20760*/  FADD.FTZ R149, R148, R149 ;  /* 0x0000009594957221 */ /* 0x000fe20000010000 */
[----:B------:R-:W-:Y:S01]  /*20770*/  FADD.FTZ R143, R143, R145 ;  /* 0x000000918f8f7221 */ /* 0x000fe20000010000 */
[C---:B------:R-:W-:Y:S01]  /*20780*/  HMMA.16816.F32.BF16 R20, R4.reuse, R22, R116 ;  /* 0x000000160414723c */ /* 0x040fe20000041874 */
[-C--:B------:R-:W-:Y:S01]  /*20790*/  FFMA.FTZ R138, R138, R152.reuse, -R147 ;  /* 0x000000988a8a7223 */ /* 0x080fe20000010893 */
[----:B------:R-:W-:Y:S01]  /*207a0*/  FADD.FTZ R3, R3, R149 ;  /* 0x0000009503037221 */ /* 0x000fe20000010000 */
[----:B-----5:R-:W-:Y:S01]  /*207b0*/  FADD.FTZ R143, R106, R143 ;  /* 0x0000008f6a8f7221 */ /* 0x020fe20000010000 */
[-C--:B------:R-:W-:Y:S01]  /*207c0*/  FFMA.FTZ R0, R0, R152.reuse, -R151 ;  /* 0x0000009800007223 */ /* 0x080fe20000010897 */
[----:B------:R-:W5:Y:S01]  /*207d0*/  MUFU.EX2 R111, R111 ;  /* 0x0000006f006f7308 */ /* 0x000f620000000800 */
[----:B-1----:R-:W-:Y:S01]  /*207e0*/  FADD.FTZ R3, R107, R3 ;  /* 0x000000036b037221 */ /* 0x002fe20000010000 */
[-CC-:B------:R-:W-:Y:S01]  /*207f0*/  FFMA.FTZ R142, R142, R152.reuse, -R151.reuse ;  /* 0x000000988e8e7223 */ /* 0x180fe20000010897 */
[----:B----4-:R-:W-:Y:S01]  /*20800*/  HMMA.16816.F32.BF16 R32, R4, R36, R32 ;  /* 0x000000240420723c */ /* 0x010fe20000041820 */
[-CC-:B------:R-:W-:Y:S01]  /*20810*/  FFMA.FTZ R141, R141, R152.reuse, -R151.reuse ;  /* 0x000000988d8d7223 */ /* 0x180fe20000010897 */
[-C--:B------:R-:W-:Y:S01]  /*20820*/  FFMA.FTZ R140, R140, R152.reuse, -R151 ;  /* 0x000000988c8c7223 */ /* 0x080fe20000010897 */
[----:B------:R-:W-:Y:S01]  /*20830*/  FFMA.FTZ R137, R137, R152, -R147 ;  /* 0x0000009889897223 */ /* 0x000fe20000010893 */
[----:B------:R-:W-:Y:S01]  /*20840*/  LDSM.16.MT88.4 R116, [R47+0xf800] ;  /* 0x00f800002f74783b */ /* 0x000fe20000004200 */
[----:B------:R-:W1:Y:S01]  /*20850*/  MUFU.EX2 R157, R157 ;  /* 0x0000009d009d7308 */ /* 0x000e620000000800 */
[----:B------:R-:W-:-:S02]  /*20860*/  ISETP.GT.AND P0, PT, R136, R215, PT ;  /* 0x000000d78800720c */ /* 0x000fc40003f04270 */
[----:B------:R-:W-:Y:S01]  /*20870*/  HMMA.16816.F32.BF16 R40, R4, R48, R40 ;  /* 0x000000300428723c */ /* 0x000fe20000041828 */
[----:B------:R-:W-:-:S04]  /*20880*/  MOV R134, R44 ;  /* 0x0000002c00867202 */ /* 0x000fc80000000f00 */
[----:B------:R-:W4:Y:S03]  /*20890*/  MUFU.EX2 R158, R158 ;  /* 0x0000009e009e7308 */ /* 0x000f260000000800 */
[C---:B------:R-:W-:Y:S01]  /*208a0*/  HMMA.16816.F32.BF16 R36, R4.reuse, R38, R100 ;  /* 0x000000260424723c */ /* 0x040fe20000041864 */
[----:B------:R-:W-:Y:S02]  /*208b0*/  LDSM.16.MT88.4 R100, [R200+0x10800] ;  /* 0x01080000c864783b */ /* 0x000fe40000004200 */
[----:B------:R-:W-:Y:S02]  /*208c0*/  @P0 MOV R134, R44 ;  /* 0x0000002c00860202 */ /* 0x000fe40000000f00 */
[----:B------:R-:W4:Y:S01]  /*208d0*/  MUFU.EX2 R159, R159 ;  /* 0x0000009f009f7308 */ /* 0x000f220000000800 */
[----:B------:R-:W-:Y:S02]  /*208e0*/  @P0 IADD3 R45, PT, PT, R45, -0x3, RZ ;  /* 0xfffffffd2d2d0810 */ /* 0x000fe40007ffe0ff */
[C---:B------:R-:W-:Y:S01]  /*208f0*/  HMMA.16816.F32.BF16 R48, R4.reuse, R50, R92 ;  /* 0x000000320430723c */ /* 0x040fe2000004185c */
[----:B------:R-:W-:Y:S04]  /*20900*/  LDSM.16.MT88.4 R92, [R47+0xd000] ;  /* 0x00d000002f5c783b */ /* 0x000fe80000004200 */
[----:B------:R-:W4:Y:S03]  /*20910*/  MUFU.EX2 R160, R160 ;  /* 0x000000a000a07308 */ /* 0x000f260000000800 */
[C---:B--2---:R-:W-:Y:S05]  /*20920*/  HMMA.16816.F32.BF16 R72, R4.reuse, R88, R72 ;  /* 0x000000580448723c */ /* 0x044fea0000041848 */
[----:B------:R-:W2:Y:S03]  /*20930*/  MUFU.EX2 R163, R163 ;  /* 0x000000a300a37308 */ /* 0x000ea60000000800 */
[----:B------:R-:W-:Y:S01]  /*20940*/  HMMA.16816.F32.BF16 R4, R4, R90, R68 ;  /* 0x0000005a0404723c */ /* 0x000fe20000041844 */
[----:B------:R-:W1:Y:S01]  /*20950*/  LDSM.16.MT88.4 R88, [R155+0x800] ;  /* 0x000800009b58783b */ /* 0x000e620000004200 */
[C---:B---3--:R-:W-:Y:S01]  /*20960*/  F2FP.BF16.F32.PACK_AB R68, R109.reuse, R107 ;  /* 0x0000006b6d44723e */ /* 0x048fe200000010ff */
[----:B------:R-:W-:Y:S01]  /*20970*/  FADD.FTZ R109, R109, R3 ;  /* 0x000000036d6d7221 */ /* 0x000fe20000010000 */
[C---:B------:R-:W-:Y:S01]  /*20980*/  F2FP.BF16.F32.PACK_AB R69, R105.reuse, R106 ;  /* 0x0000006a6945723e */ /* 0x040fe200000010ff */
[----:B------:R-:W-:Y:S01]  /*20990*/  MUFU.EX2 R170, R170 ;  /* 0x000000aa00aa7308 */ /* 0x000fe20000000800 */
[----:B------:R-:W-:Y:S01]  /*209a0*/  F2FP.BF16.F32.PACK_AB R70, R110, R108 ;  /* 0x0000006c6e46723e */ /* 0x000fe200000010ff */
[----:B------:R-:W-:Y:S01]  /*209b0*/  FADD.FTZ R105, R105, R143 ;  /* 0x0000008f69697221 */ /* 0x000fe20000010000 */
[C---:B-----5:R-:W-:Y:S01]  /*209c0*/  F2FP.BF16.F32.PACK_AB R71, R111.reuse, R104 ;  /* 0x000000686f47723e */ /* 0x060fe200000010ff */
[----:B------:R-:W-:Y:S01]  /*209d0*/  FADD.FTZ R109, R108, R109 ;  /* 0x0000006d6c6d7221 */ /* 0x000fe20000010000 */
[-C--:B------:R-:W-:Y:S01]  /*209e0*/  MOV R3, R2.reuse ;  /* 0x0000000200037202 */ /* 0x080fe20000000f00 */
[----:B------:R-:W-:Y:S01]  /*209f0*/  FADD.FTZ R105, R104, R105 ;  /* 0x0000006968697221 */ /* 0x000fe20000010000 */
[----:B------:R-:W-:Y:S01]  /*20a00*/  @P0 MOV R3, R2 ;  /* 0x0000000200030202 */ /* 0x000fe20000000f00 */
[----:B------:R-:W-:Y:S01]  /*20a10*/  MUFU.EX2 R180, R180 ;  /* 0x000000b400b47308 */ /* 0x000fe20000000800 */
[----:B------:R-:W-:Y:S01]  /*20a20*/  FADD.FTZ R110, R110, R109 ;  /* 0x0000006d6e6e7221 */ /* 0x000fe20000010000 */
[----:B------:R-:W-:Y:S01]  /*20a30*/  HMMA.16816.F32.BF16 R8, R68, R84, R8 ;  /* 0x000000544408723c */ /* 0x000fe20000041808 */
[----:B------:R-:W-:-:S02]  /*20a40*/  FADD.FTZ R111, R111, R105 ;  /* 0x000000696f6f7221 */ /* 0x000fc40000010000 */
[----:B------:R-:W-:Y:S02]  /*20a50*/  FADD.FTZ R110, R115, R110 ;  /* 0x0000006e736e7221 */ /* 0x000fe40000010000 */
[----:B------:R-:W-:Y:S01]  /*20a60*/  FADD.FTZ R111, R112, R111 ;  /* 0x0000006f706f7221 */ /* 0x000fe20000010000 */
[----:B------:R-:W-:Y:S02]  /*20a70*/  MUFU.EX2 R181, R181 ;  /* 0x000000b500b57308 */ /* 0x000fe40000000800 */
[C---:B------:R-:W-:Y:S01]  /*20a80*/  HMMA.16816.F32.BF16 R12, R68.reuse, R86, R12 ;  /* 0x00000056440c723c */ /* 0x040fe2000004180c */
[----:B------:R-:W-:Y:S05]  /*20a90*/  LDSM.16.MT88.4 R84, [R154+0x4800] ;  /* 0x004800009a54783b */ /* 0x000fea0000004200 */
        /* <DEDUP_REMOVED lines=19> */
[----:B------:R-:W1:Y:S05]  /*20bd0*/  LDSM.16.MT88.4 R100, [R155+0x1000] ;  /* 0x001000009b64783b */ /* 0x000e6a0000004200 */
[----:B------:R-:W-:Y:S02]  /*20be0*/  MUFU.EX2 R176, R176 ;  /* 0x000000b000b07308 */ /* 0x000fe40000000800 */
[----:B---3--:R-:W-:Y:S01]  /*20bf0*/  HMMA.16816.F32.BF16 R52, R68, R76, R52 ;  /* 0x0000004c4434723c */ /* 0x008fe20000041834 */
[C---:B------:R-:W-:Y:S01]  /*20c00*/  F2FP.BF16.F32.PACK_AB R76, R157.reuse, R115 ;  /* 0x000000739d4c723e */ /* 0x040fe200000010ff */
[----:B------:R-:W-:Y:S01]  /*20c10*/  FADD.FTZ R157, R157, R110 ;  /* 0x0000006e9d9d7221 */ /* 0x000fe20000010000 */
[C---:B------:R-:W-:Y:S01]  /*20c20*/  F2FP.BF16.F32.PACK_AB R77, R113.reuse, R112 ;  /* 0x00000070714d723e */ /* 0x040fe200000010ff */
[----:B------:R-:W-:-:S02]  /*20c30*/  FADD.FTZ R113, R113, R111 ;  /* 0x0000006f71717221 */ /* 0x000fc40000010000 */
[----:B------:R-:W-:Y:S01]  /*20c40*/  MUFU.EX2 R178, R178 ;  /* 0x000000b200b27308 */ /* 0x000fe20000000800 */
[----:B----4-:R-:W-:Y:S01]  /*20c50*/  FADD.FTZ R157, R158, R157 ;  /* 0x0000009d9e9d7221 */ /* 0x010fe20000010000 */
[C---:B------:R-:W-:Y:S01]  /*20c60*/  HMMA.16816.F32.BF16 R56, R68.reuse, R78, R56 ;  /* 0x0000004e4438723c */ /* 0x040fe20000041838 */
[C---:B------:R-:W-:Y:S01]  /*20c70*/  F2FP.BF16.F32.PACK_AB R78, R159.reuse, R158 ;  /* 0x0000009e9f4e723e */ /* 0x040fe200000010ff */
[----:B------:R-:W-:Y:S01]  /*20c80*/  FADD.FTZ R113, R114, R113 ;  /* 0x0000007172717221 */ /* 0x000fe20000010000 */
[C---:B------:R-:W-:Y:S01]  /*20c90*/  F2FP.BF16.F32.PACK_AB R79, R160.reuse, R114 ;  /* 0x00000072a04f723e */ /* 0x040fe200000010ff */
[----:B------:R-:W-:Y:S02]  /*20ca0*/  FADD.FTZ R159, R159, R157 ;  /* 0x0000009d9f9f7221 */ /* 0x000fe40000010000 */
[----:B------:R-:W-:Y:S01]  /*20cb0*/  MUFU.EX2 R175, R175 ;  /* 0x000000af00af7308 */ /* 0x000fe20000000800 */
[----:B------:R-:W-:Y:S01]  /*20cc0*/  FADD.FTZ R160, R160, R113 ;  /* 0x00000071a0a07221 */ /* 0x000fe20000010000 */
[----:B------:R-:W-:Y:S03]  /*20cd0*/  HMMA.16816.F32.BF16 R60, R68, R84, R60 ;  /* 0x00000054443c723c */ /* 0x000fe6000004183c */
[----:B--2---:R-:W-:-:S03]  /*20ce0*/  FADD.FTZ R160, R163, R160 ;  /* 0x000000a0a3a07221 */ /* 0x004fc60000010000 */
[----:B------:R-:W-:Y:S02]  /*20cf0*/  MUFU.EX2 R174, R174 ;  /* 0x000000ae00ae7308 */ /* 0x000fe40000000800 */
[C---:B------:R-:W-:Y:S01]  /*20d00*/  HMMA.16816.F32.BF16 R64, R68.reuse, R86, R64 ;  /* 0x000000564440723c */ /* 0x040fe20000041840 */
[----:B------:R-:W-:Y:S05]  /*20d10*/  LDSM.16.MT88.4 R84, [R155+0x5000] ;  /* 0x005000009b54783b */ /* 0x000fea0000004200 */
[----:B------:R-:W-:Y:S02]  /*20d20*/  MUFU.EX2 R172, R172 ;  /* 0x000000ac00ac7308 */ /* 0x000fe40000000800 */
[C---:B-----5:R-:W-:Y:S06]  /*20d30*/  HMMA.16816.F32.BF16 R72, R68.reuse, R80, R72 ;  /* 0x000000504448723c */ /* 0x060fec0000041848 */
[----:B------:R-:W-:Y:S02]  /*20d40*/  MUFU.EX2 R173, R173 ;  /* 0x000000ad00ad7308 */ /* 0x000fe40000000800 */
[----:B------:R-:W-:Y:S01]  /*20d50*/  HMMA.16816.F32.BF16 R4, R68, R82, R4 ;  /* 0x000000524404723c */ /* 0x000fe20000041804 */
[----:B------:R-:W2:Y:S04]  /*20d60*/  LDSM.16.MT88.4 R68, [R200+0x11000] ;  /* 0x01100000c844783b */ /* 0x000ea80000004200 */
[----:B------:R-:W3:Y:S01]  /*20d70*/  LDSM.16.MT88.4 R80, [R47+0x11000] ;  /* 0x011000002f50783b */ /* 0x000ee20000004200 */
[----:B------:R-:W-:Y:S02]  /*20d80*/  MUFU.EX2 R171, R171 ;  /* 0x000000ab00ab7308 */ /* 0x000fe40000000800 */
[C---:B-1----:R-:W-:Y:S06]  /*20d90*/  HMMA.16816.F32.BF16 R24, R76.reuse, R88, R24 ;  /* 0x000000584c18723c */ /* 0x042fec0000041818 */
[----:B------:R-:W-:Y:S02]  /*20da0*/  MUFU.EX2 R169, R169 ;  /* 0x000000a900a97308 */ /* 0x000fe40000000800 */
[C---:B------:R-:W-:Y:S01]  /*20db0*/  HMMA.16816.F32.BF16 R28, R76.reuse, R90, R28 ;  /* 0x0000005a4c1c723c */ /* 0x040fe2000004181c */
[----:B------:R-:W1:Y:S05]  /*20dc0*/  LDSM.16.MT88.4 R88, [R154+0x5000] ;  /* 0x005000009a58783b */ /* 0x000e6a0000004200 */
[----:B------:R-:W-:Y:S02]  /*20dd0*/  MUFU.EX2 R167, R167 ;  /* 0x000000a700a77308 */ /* 0x000fe40000000800 */
[----:B------:R-:W-:Y:S01]  /*20de0*/  HMMA.16816.F32.BF16 R32, R76, R100, R32 ;  /* 0x000000644c20723c */ /* 0x000fe20000041820 */
[-C--:B------:R-:W-:Y:S01]  /*20df0*/  FFMA.FTZ R101, R179, R152.reuse, -R151 ;  /* 0x00000098b3657223 */ /* 0x080fe20000010897 */
[-C--:B------:R-:W-:Y:S01]  /*20e00*/  FFMA.FTZ R100, R202, R152.reuse, -R147 ;  /* 0x00000098ca647223 */ /* 0x080fe20000010893 */
[----:B------:R-:W-:-:S03]  /*20e10*/  FFMA.FTZ R179, R195, R152, -R151 ;  /* 0x00000098c3b37223 */ /* 0x000fc60000010897 */
[----:B------:R-:W-:Y:S02]  /*20e20*/  MUFU.EX2 R168, R168 ;  /* 0x000000a800a87308 */ /* 0x000fe40000000800 */
[----:B------:R-:W-:Y:S01]  /*20e30*/  HMMA.16816.F32.BF16 R36, R76, R102, R36 ;  /* 0x000000664c24723c */ /* 0x000fe20000041824 */
[-CC-:B------:R-:W-:Y:S01]  /*20e40*/  FFMA.FTZ R102, R194, R152.reuse, -R151.reuse ;  /* 0x00000098c2667223 */ /* 0x180fe20000010897 */
[----:B------:R-:W-:-:S04]  /*20e50*/  FFMA.FTZ R103, R193, R152, -R151 ;  /* 0x00000098c1677223 */ /* 0x000fc80000010897 */
[----:B------:R-:W-:Y:S02]  /*20e60*/  MUFU.EX2 R100, R100 ;  /* 0x0000006400647308 */ /* 0x000fe40000000800 */
[C---:B------:R-:W-:Y:S06]  /*20e70*/  HMMA.16816.F32.BF16 R8, R76.reuse, R96, R8 ;  /* 0x000000604c08723c */ /* 0x040fec0000041808 */
[----:B------:R-:W4:Y:S02]  /*20e80*/  MUFU.EX2 R101, R101 ;  /* 0x0000006500657308 */ /* 0x000f240000000800 */
[C---:B--2---:R-:W-:Y:S06]  /*20e90*/  HMMA.16816.F32.BF16 R40, R76.reuse, R68, R40 ;  /* 0x000000444c28723c */ /* 0x044fec0000041828 */
[----:B------:R-:W2:Y:S02]  /*20ea0*/  MUFU.EX2 R102, R102 ;  /* 0x0000006600667308 */ /* 0x000ea40000000800 */
[C---:B------:R-:W-:Y:S01]  /*20eb0*/  HMMA.16816.F32.BF16 R48, R76.reuse, R70, R48 ;  /* 0x000000464c30723c */ /* 0x040fe20000041830 */
[----:B------:R-:W5:Y:S05]  /*20ec0*/  LDSM.16.MT88.4 R68, [R200+0xd800] ;  /* 0x00d80000c844783b */ /* 0x000f6a0000004200 */
[----:B------:R-:W2:Y:S01]  /*20ed0*/  MUFU.EX2 R103, R103 ;  /* 0x0000006700677308 */ /* 0x000ea20000000800 */
[----:B----4-:R-:W-:Y:S01]  /*20ee0*/  FADD.FTZ R159, R101, R159 ;  /* 0x0000009f659f7221 */ /* 0x010fe20000010000 */
[C---:B------:R-:W-:Y:S01]  /*20ef0*/  HMMA.16816.F32.BF16 R12, R76.reuse, R98, R12 ;  /* 0x000000624c0c723c */ /* 0x040fe2000004180c */
[----:B------:R-:W-:Y:S05]  /*20f00*/  LDSM.16.MT88.4 R96, [R47+0xd800] ;  /* 0x00d800002f60783b */ /* 0x000fea0000004200 */
[----:B------:R-:W4:Y:S02]  /*20f10*/  MUFU.EX2 R179, R179 ;  /* 0x000000b300b37308 */ /* 0x000f240000000800 */
[C---:B---3--:R-:W-:Y:S06]  /*20f20*/  HMMA.16816.F32.BF16 R52, R76.reuse, R80, R52 ;  /* 0x000000504c34723c */ /* 0x048fec0000041834 */
[----:B------:R-:W3:Y:S02]  /*20f30*/  MUFU.EX2 R166, R166 ;  /* 0x000000a600a67308 */ /* 0x000ee40000000800 */
[C---:B------:R-:W-:Y:S01]  /*20f40*/  HMMA.16816.F32.BF16 R56, R76.reuse, R82, R56 ;  /* 0x000000524c38723c */ /* 0x040fe20000041838 */
[----:B------:R-:W3:Y:S05]  /*20f50*/  LDSM.16.MT88.4 R80, [R155+0x1800] ;  /* 0x001800009b50783b */ /* 0x000eea0000004200 */
[----:B------:R-:W3:Y:S02]  /*20f60*/  MUFU.EX2 R164, R164 ;  /* 0x000000a400a47308 */ /* 0x000ee40000000800 */
[C---:B------:R-:W-:Y:S06]  /*20f70*/  HMMA.16816.F32.BF16 R16, R76.reuse, R92, R16 ;  /* 0x0000005c4c10723c */ /* 0x040fec0000041810 */
[----:B------:R-:W-:Y:S02]  /*20f80*/  MUFU.EX2 R165, R165 ;  /* 0x000000a500a57308 */ /* 0x000fe40000000800 */
[C---:B------:R-:W-:Y:S01]  /*20f90*/  HMMA.16816.F32.BF16 R20, R76.reuse, R94, R20 ;  /* 0x0000005e4c14723c */ /* 0x040fe20000041814 */
[----:B------:R-:W-:Y:S05]  /*20fa0*/  LDSM.16.MT88.4 R92, [R154+0x1800] ;  /* 0x001800009a5c783b */ /* 0x000fea0000004200 */
[----:B------:R-:W3:Y:S02]  /*20fb0*/  MUFU.EX2 R162, R162 ;  /* 0x000000a200a27308 */ /* 0x000ee40000000800 */
[C---:B-1----:R-:W-:Y:S06]  /*20fc0*/  HMMA.16816.F32.BF16 R60, R76.reuse, R88, R60 ;  /* 0x000000584c3c723c */ /* 0x042fec000004183c */
[----:B------:R-:W1:Y:S02]  /*20fd0*/  MUFU.EX2 R161, R161 ;  /* 0x000000a100a17308 */ /* 0x000e640000000800 */
[C---:B------:R-:W-:Y:S01]  /*20fe0*/  HMMA.16816.F32.BF16 R64, R76.reuse, R90, R64 ;  /* 0x0000005a4c40723c */ /* 0x040fe20000041840 */
[----:B------:R-:W-:Y:S05]  /*20ff0*/  LDSM.16.MT88.4 R88, [R154+0x5800] ;  /* 0x005800009a58783b */ /* 0x000fea0000004200 */
[----:B------:R-:W1:Y:S02]  /*21000*/  MUFU.EX2 R156, R156 ;  /* 0x0000009c009c7308 */ /* 0x000e640000000800 */
[----:B------:R-:W-:Y:S01]  /*21010*/  HMMA.16816.F32.BF16 R72, R76, R84, R72 ;  /* 0x000000544c48723c */ /* 0x000fe20000041848 */
[C---:B--2---:R-:W-:Y:S01]  /*21020*/  F2FP.BF16.F32.PACK_AB R84, R102.reuse, R101 ;  /* 0x000000656654723e */ /* 0x044fe200000010ff */
[----:B------:R-:W-:Y:S01]  /*21030*/  FADD.FTZ R102, R102, R159 ;  /* 0x0000009f66667221 */ /* 0x000fe20000010000 */
[C---:B------:R-:W-:Y:S01]  /*21040*/  F2FP.BF16.F32.PACK_AB R85, R170.reuse, R163 ;  /* 0x000000a3aa55723e */ /* 0x040fe200000010ff */
[----:B------:R-:W-:-:S02]  /*21050*/  FADD.FTZ R170, R170, R160 ;  /* 0x000000a0aaaa7221 */ /* 0x000fc40000010000 */
[----:B------:R-:W-:Y:S01]  /*21060*/  MUFU.EX2 R139, R139 ;  /* 0x0000008b008b7308 */ /* 0x000fe20000000800 */
[----:B------:R-:W-:Y:S01]  /*21070*/  FADD.FTZ R102, R103, R102 ;  /* 0x0000006667667221 */ /* 0x000fe20000010000 */
[----:B------:R-:W-:Y:S01]  /*21080*/  HMMA.16816.F32.BF16 R4, R76, R86, R4 ;  /* 0x000000564c04723c */ /* 0x000fe20000041804 */
[----:B------:R-:W2:Y:S01]  /*21090*/  LDSM.16.MT88.4 R76, [R200+0x11800] ;  /* 0x01180000c84c783b */ /* 0x000ea20000004200 */
[C---:B----4-:R-:W-:Y:S01]  /*210a0*/  F2FP.BF16.F32.PACK_AB R86, R179.reuse, R103 ;  /* 0x00000067b356723e */ /* 0x050fe200000010ff */
[----:B------:R-:W-:Y:S01]  /*210b0*/  FADD.FTZ R170, R100, R170 ;  /* 0x000000aa64aa7221 */ /* 0x000fe20000010000 */
[C---:B------:R-:W-:Y:S01]  /*210c0*/  F2FP.BF16.F32.PACK_AB R87, R180.reuse, R100 ;  /* 0x00000064b457723e */ /* 0x040fe200000010ff */
[----:B------:R-:W-:Y:S01]  /*210d0*/  FADD.FTZ R179, R179, R102 ;  /* 0x00000066b3b37221 */ /* 0x000fe20000010000 */
[----:B------:R-:W-:Y:S01]  /*210e0*/  MUFU.EX2 R138, R138 ;  /* 0x0000008a008a7308 */ /* 0x000fe20000000800 */
[----:B------:R-:W-:Y:S02]  /*210f0*/  FADD.FTZ R180, R180, R170 ;  /* 0x000000aab4b47221 */ /* 0x000fe40000010000 */
[----:B------:R-:W-:-:S02]  /*21100*/  FADD.FTZ R179, R188, R179 ;  /* 0x000000b3bcb37221 */ /* 0x000fc40000010000 */
[C---:B-----5:R-:W-:Y:S01]  /*21110*/  HMMA.16816.F32.BF16 R8, R84.reuse, R68, R8 ;  /* 0x000000445408723c */ /* 0x060fe20000041808 */
[----:B------:R-:W-:Y:S02]  /*21120*/  FADD.FTZ R180, R181, R180 ;  /* 0x000000b4b5b47221 */ /* 0x000fe40000010000 */
[----:B------:R-:W4:Y:S05]  /*21130*/  MUFU.EX2 R0, R0 ;  /* 0x0000000000007308 */ /* 0x000f2a0000000800 */
[C---:B------:R-:W-:Y:S01]  /*21140*/  HMMA.16816.F32.BF16 R12, R84.reuse, R70, R12 ;  /* 0x00000046540c723c */ /* 0x040fe2000004180c */
[----:B------:R-:W5:Y:S02]  /*21150*/  LDSM.16.MT88.4 R68, [R47+0x11800] ;  /* 0x011800002f44783b */ /* 0x000f640000004200 */
[----:B------:R-:W4:Y:S05]  /*21160*/  MUFU.EX2 R142, R142 ;  /* 0x0000008e008e7308 */ /* 0x000f2a0000000800 */
[C---:B---3--:R-:W-:Y:S03]  /*21170*/  HMMA.16816.F32.BF16 R32, R84.reuse, R80, R32 ;  /* 0x000000505420723c */ /* 0x048fe60000041820 */
[----:B------:R-:W3:Y:S05]  /*21180*/  MUFU.EX2 R141, R141 ;  /* 0x0000008d008d7308 */ /* 0x000eea0000000800 */
[C---:B------:R-:W-:Y:S01]  /*21190*/  HMMA.16816.F32.BF16 R36, R84.reuse, R82, R36 ;  /* 0x000000525424723c */ /* 0x040fe20000041824 */
[----:B------:R-:W1:Y:S02]  /*211a0*/  LDSM.16.MT88.4 R80, [R155+0x5800] ;  /* 0x005800009b50783b */ /* 0x000e640000004200 */
[----:B------:R-:W-:Y:S05]  /*211b0*/  MUFU.EX2 R140, R140 ;  /* 0x0000008c008c7308 */ /* 0x000fea0000000800 */
[C---:B------:R-:W-:Y:S03]  /*211c0*/  HMMA.16816.F32.BF16 R16, R84.reuse, R96, R16 ;  /* 0x000000605410723c */ /* 0x040fe60000041810 */
[----:B------:R-:W3:Y:S05]  /*211d0*/  MUFU.EX2 R137, R137 ;  /* 0x0000008900897308 */ /* 0x000eea0000000800 */
        /* <DEDUP_REMOVED lines=11> */
[----:B-1----:R-:W-:Y:S01]  /*21290*/  HMMA.16816.F32.BF16 R72, R84, R80, R72 ;  /* 0x000000505448723c */ /* 0x002fe20000041848 */
[C---:B------:R-:W-:Y:S01]  /*212a0*/  F2FP.BF16.F32.PACK_AB R80, R187.reuse, R188 ;  /* 0x000000bcbb50723e */ /* 0x040fe200000010ff */
[----:B------:R-:W-:Y:S01]  /*212b0*/  FADD.FTZ R187, R187, R179 ;  /* 0x000000b3bbbb7221 */ /* 0x000fe20000010000 */
[C---:B------:R-:W-:Y:S01]  /*212c0*/  F2FP.BF16.F32.PACK_AB R81, R182.reuse, R181 ;  /* 0x000000b5b651723e */ /* 0x040fe200000010ff */
[----:B------:R-:W-:-:S02]  /*212d0*/  FADD.FTZ R182, R182, R180 ;  /* 0x000000b4b6b67221 */ /* 0x000fc40000010000 */
[----:B------:R-:W-:Y:S02]  /*212e0*/  FADD.FTZ R187, R186, R187 ;  /* 0x000000bbbabb7221 */ /* 0x000fe40000010000 */
[C---:B------:R-:W-:Y:S01]  /*212f0*/  HMMA.16816.F32.BF16 R4, R84.reuse, R82, R4 ;  /* 0x000000525404723c */ /* 0x040fe20000041804 */
[----:B------:R-:W-:Y:S01]  /*21300*/  F2FP.BF16.F32.PACK_AB R82, R185, R186 ;  /* 0x000000bab952723e */ /* 0x000fe200000010ff */
[----:B------:R-:W-:Y:S01]  /*21310*/  FADD.FTZ R182, R183, R182 ;  /* 0x000000b6b7b67221 */ /* 0x000fe20000010000 */
[C---:B------:R-:W-:Y:S01]  /*21320*/  F2FP.BF16.F32.PACK_AB R83, R184.reuse, R183 ;  /* 0x000000b7b853723e */ /* 0x040fe200000010ff */
[----:B------:R-:W-:Y:S02]  /*21330*/  FADD.FTZ R185, R185, R187 ;  /* 0x000000bbb9b97221 */ /* 0x000fe40000010000 */
[----:B------:R-:W-:Y:S02]  /*21340*/  FADD.FTZ R184, R184, R182 ;  /* 0x000000b6b8b87221 */ /* 0x000fe40000010000 */
[----:B------:R-:W-:Y:S01]  /*21350*/  HMMA.16816.F32.BF16 R60, R84, R88, R60 ;  /* 0x00000058543c723c */ /* 0x000fe2000004183c */
[----:B------:R-:W-:Y:S01]  /*21360*/  FADD.FTZ R185, R175, R185 ;  /* 0x000000b9afb97221 */ /* 0x000fe20000010000 */
[----:B------:R-:W-:-:S06]  /*21370*/  FADD.FTZ R184, R177, R184 ;  /* 0x000000b8b1b87221 */ /* 0x000fcc0000010000 */
[----:B------:R-:W-:Y:S01]  /*21380*/  HMMA.16816.F32.BF16 R64, R84, R90, R64 ;  /* 0x0000005a5440723c */ /* 0x000fe20000041840 */
[----:B------:R-:W1:Y:S04]  /*21390*/  LDSM.16.MT88.4 R88, [R155+0x2000] ;  /* 0x002000009b58783b */ /* 0x000e680000004200 */
[----:B------:R-:W4:Y:S03]  /*213a0*/  LDSM.16.MT88.4 R84, [R47+0x12000] ;  /* 0x012000002f54783b */ /* 0x000f260000004200 */
[C---:B--2---:R-:W-:Y:S08]  /*213b0*/  HMMA.16816.F32.BF16 R24, R80.reuse, R76, R24 ;  /* 0x0000004c5018723c */ /* 0x044ff00000041818 */
[C---:B------:R-:W-:Y:S01]  /*213c0*/  HMMA.16816.F32.BF16 R28, R80.reuse, R78, R28 ;  /* 0x0000004e501c723c */ /* 0x040fe2000004181c */
[----:B------:R-:W2:Y:S07]  /*213d0*/  LDSM.16.MT88.4 R76, [R154+0x6000] ;  /* 0x006000009a4c783b */ /* 0x000eae0000004200 */
[C---:B------:R-:W-:Y:S08]  /*213e0*/  HMMA.16816.F32.BF16 R40, R80.reuse, R96, R40 ;  /* 0x000000605028723c */ /* 0x040ff00000041828 */
[C---:B------:R-:W-:Y:S01]  /*213f0*/  HMMA.16816.F32.BF16 R48, R80.reuse, R98, R48 ;  /* 0x000000625030723c */ /* 0x040fe20000041830 */
[----:B------:R-:W3:Y:S07]  /*21400*/  LDSM.16.MT88.4 R96, [R155+0x6000] ;  /* 0x006000009b60783b */ /* 0x000eee0000004200 */
        /* <DEDUP_REMOVED lines=9> */
[C---:B----4-:R-:W-:Y:S08]  /*214a0*/  HMMA.16816.F32.BF16 R52, R80.reuse, R84, R52 ;  /* 0x000000545034723c */ /* 0x050ff00000041834 */
[C---:B------:R-:W-:Y:S01]  /*214b0*/  HMMA.16816.F32.BF16 R56, R80.reuse, R86, R56 ;  /* 0x000000565038723c */ /* 0x040fe20000041838 */
[----:B------:R-:W-:Y:S07]  /*214c0*/  LDSM.16.MT88.4 R84, [R200+0x12800] ;  /* 0x01280000c854783b */ /* 0x000fee0000004200 */
[C---:B--2---:R-:W-:Y:S08]  /*214d0*/  HMMA.16816.F32.BF16 R60, R80.reuse, R76, R60 ;  /* 0x0000004c503c723c */ /* 0x044ff0000004183c */
[C---:B------:R-:W-:Y:S01]  /*214e0*/  HMMA.16816.F32.BF16 R64, R80.reuse, R78, R64 ;  /* 0x0000004e5040723c */ /* 0x040fe20000041840 */
[----:B------:R-:W2:Y:S07]  /*214f0*/  LDSM.16.MT88.4 R76, [R155+0x2800] ;  /* 0x002800009b4c783b */ /* 0x000eae0000004200 */
[C---:B---3--:R-:W-:Y:S08]  /*21500*/  HMMA.16816.F32.BF16 R72, R80.reuse, R96, R72 ;  /* 0x000000605048723c */ /* 0x048ff00000041848 */
[----:B------:R-:W-:Y:S01]  /*21510*/  HMMA.16816.F32.BF16 R4, R80, R98, R4 ;  /* 0x000000625004723c */ /* 0x000fe20000041804 */
        /* <DEDUP_REMOVED lines=10> */
[----:B-----5:R-:W-:Y:S01]  /*215c0*/  HMMA.16816.F32.BF16 R24, R80, R68, R24 ;  /* 0x000000445018723c */ /* 0x020fe20000041818 */
[----:B------:R-:W-:Y:S01]  /*215d0*/  FADD.FTZ R173, R166, R173 ;  /* 0x000000ada6ad7221 */ /* 0x000fe20000010000 */
[----:B------:R-:W-:-:S06]  /*215e0*/  FADD.FTZ R171, R169, R171 ;  /* 0x000000aba9ab7221 */ /* 0x000fcc0000010000 */
        /* <DEDUP_REMOVED lines=35> */
[----:B------:R-:W-:Y:S01]  /*21820*/  FADD.FTZ R162, R0, R162 ;  /* 0x000000a200a27221 */ /* 0x000fe20000010000 */
[----:B------:R-:W-:Y:S02]  /*21830*/  FADD.FTZ R161, R139, R161 ;  /* 0x000000a18ba17221 */ /* 0x000fe40000010000 */
[----:B------:R-:W-:Y:S01]  /*21840*/  HMMA.16816.F32.BF16 R36, R80, R70, R36 ;  /* 0x000000465024723c */ /* 0x000fe20000041824 */
[----:B------:R-:W2:Y:S01]  /*21850*/  LDSM.16.MT88.4 R68, [R155+0x7000] ;  /* 0x007000009b44783b */ /* 0x000ea20000004200 */
[----:B------:R-:W-:Y:S01]  /*21860*/  FADD.FTZ R162, R142, R162 ;  /* 0x000000a28ea27221 */ /* 0x000fe20000010000 */
[----:B------:R-:W-:-:S03]  /*21870*/  FADD.FTZ R161, R138, R161 ;  /* 0x000000a18aa17221 */ /* 0x000fc60000010000 */
[----:B------:R-:W-:Y:S01]  /*21880*/  FADD.FTZ R162, R141, R162 ;  /* 0x000000a28da27221 */ /* 0x000fe20000010000 */
[----:B------:R-:W-:Y:S01]  /*21890*/  FADD.FTZ R246, R137, R161 ;  /* 0x000000a189f67221 */ /* 0x000fe20000010000 */
[----:B----4-:R-:W-:Y:S02]  /*218a0*/  HMMA.16816.F32.BF16 R16, R80, R84, R16 ;  /* 0x000000545010723c */ /* 0x010fe40000041810 */
[----:B------:R-:W-:-:S06]  /*218b0*/  FADD.FTZ R247, R140, R162 ;  /* 0x000000a28cf77221 */ /* 0x000fcc0000010000 */
[C---:B------:R-:W-:Y:S01]  /*218c0*/  HMMA.16816.F32.BF16 R20, R80.reuse, R86, R20 ;  /* 0x000000565014723c */ /* 0x040fe20000041814 */
[----:B------:R-:W3:Y:S07]  /*218d0*/  LDSM.16.MT88.4 R84, [R47+0x13000] ;  /* 0x013000002f54783b */ /* 0x000eee0000004200 */
[C---:B-----5:R-:W-:Y:S08]  /*218e0*/  HMMA.16816.F32.BF16 R8, R80.reuse, R92, R8 ;  /* 0x0000005c5008723c */ /* 0x060ff00000041808 */
[C---:B------:R-:W-:Y:S01]  /*218f0*/  HMMA.16816.F32.BF16 R12, R80.reuse, R94, R12 ;  /* 0x0000005e500c723c */ /* 0x040fe2000004180c */
[----:B------:R-:W-:Y:S07]  /*21900*/  LDSM.16.MT88.4 R92, [R200+0x13800] ;  /* 0x01380000c85c783b */ /* 0x000fee0000004200 */
[C---:B-1----:R-:W-:Y:S08]  /*21910*/  HMMA.16816.F32.BF16 R24, R80.reuse, R88, R24 ;  /* 0x000000585018723c */ /* 0x042ff00000041818 */
[C---:B------:R-:W-:Y:S01]  /*21920*/  HMMA.16816.F32.BF16 R28, R80.reuse, R90, R28 ;  /* 0x0000005a501c723c */ /* 0x040fe2000004181c */
[----:B------:R-:W1:Y:S07]  /*21930*/  LDSM.16.MT88.4 R88, [R154+0x7000] ;  /* 0x007000009a58783b */ /* 0x000e6e0000004200 */
[----:B--2---:R-:W-:Y:S01]  /*21940*/  HMMA.16816.F32.BF16 R72, R80, R68, R72 ;  /* 0x000000445048723c */ /* 0x004fe20000041848 */
[----:B------:R-:W-:-:S02]  /*21950*/  F2FP.BF16.F32.PACK_AB R68, R142, R0 ;  /* 0x000000008e44723e */ /* 0x000fc400000010ff */
[----:B------:R-:W-:-:S05]  /*21960*/  F2FP.BF16.F32.PACK_AB R69, R139, R156 ;  /* 0x0000009c8b45723e */ /* 0x000fca00000010ff */
[----:B------:R-:W-:Y:S01]  /*21970*/  HMMA.16816.F32.BF16 R4, R80, R70, R4 ;  /* 0x000000465004723c */ /* 0x000fe20000041804 */
[----:B------:R-:W-:Y:S02]  /*21980*/  F2FP.BF16.F32.PACK_AB R70, R140, R141 ;  /* 0x0000008d8c46723e */ /* 0x000fe400000010ff */
[----:B------:R-:W-:-:S05]  /*21990*/  F2FP.BF16.F32.PACK_AB R71, R137, R138 ;  /* 0x0000008a8947723e */ /* 0x000fca00000010ff */
[----:B------:R-:W-:Y:S08]  /*219a0*/  HMMA.16816.F32.BF16 R40, R80, R76, R40 ;  /* 0x0000004c5028723c */ /* 0x000ff00000041828 */
[----:B------:R-:W-:Y:S01]  /*219b0*/  HMMA.16816.F32.BF16 R128, R68, R124, R8 ;  /* 0x0000007c4480723c */ /* 0x000fe20000041808 */
[----:B------:R-:W-:Y:S07]  /*219c0*/  LDSM.16.MT88.4 R8, [R154+0x3800] ;  /* 0x003800009a08783b */ /* 0x000fee0000004200 */
[C---:B------:R-:W-:Y:S01]  /*219d0*/  HMMA.16816.F32.BF16 R48, R80.reuse, R78, R48 ;  /* 0x0000004e5030723c */ /* 0x040fe20000041830 */
[----:B------:R-:W-:Y:S07]  /*219e0*/  LDSM.16.MT88.4 R76, [R154+0x7800] ;  /* 0x007800009a4c783b */ /* 0x000fee0000004200 */
[C---:B---3--:R-:W-:Y:S08]  /*219f0*/  HMMA.16816.F32.BF16 R52, R80.reuse, R84, R52 ;  /* 0x000000545034723c */ /* 0x048ff00000041834 */
[----:B------:R-:W-:Y:S01]  /*21a00*/  HMMA.16816.F32.BF16 R56, R80, R86, R56 ;  /* 0x000000565038723c */ /* 0x000fe20000041838 */
[----:B------:R-:W2:Y:S07]  /*21a10*/  LDSM.16.MT88.4 R84, [R47+0x13800] ;  /* 0x013800002f54783b */ /* 0x000eae0000004200 */
[----:B------:R-:W-:Y:S01]  /*21a20*/  HMMA.16816.F32.BF16 R124, R68, R126, R12 ;  /* 0x0000007e447c723c */ /* 0x000fe2000004180c */
[----:B------:R-:W3:Y:S04]  /*21a30*/  LDSM.16.MT88.4 R12, [R155+0x3800] ;  /* 0x003800009b0c783b */ /* 0x000ee80000004200 */
[----:B------:R-:W4:Y:S03]  /*21a40*/  LDSM.16.MT88.4 R152, [R155+0x7800] ;  /* 0x007800009b98783b */ /* 0x000f260000004200 */
[C---:B-1----:R-:W-:Y:S08]  /*21a50*/  HMMA.16816.F32.BF16 R60, R80.reuse, R88, R60 ;  /* 0x00000058503c723c */ /* 0x042ff0000004183c */
        /* <DEDUP_REMOVED lines=15> */
[----:B------:R-:W-:-:S04]  /*21b50*/  NOP ;  /* 0x0000000000007918 */ /* 0x000fc80000000000 */
[----:B------:R-:W-:-:S15]  /*21b60*/  @P0 BRA `(.L_x_6936) ;  /* 0x0000000000040947 */ /* 0x000fde0003800000 */
.L_x_6927:
[----:B------:R-:W-:-:S07]  /*21b70*/  IADD3 R45, PT, PT, R136, -0x1, RZ ;  /* 0xffffffff882d7810 */ /* 0x000fce0007ffe0ff */
.L_x_6936:
[----:B------:R-:W-:Y:S05]  /*21b80*/  BSYNC B2 ;  /* 0x0000000000027941 */ /* 0x000fea0003800000 */
.L_x_6926:
        /* <DEDUP_REMOVED lines=13> */
.L_x_6944:
        /* <DEDUP_REMOVED lines=30> */
[----:B------:R-:W-:Y:S03]  /*21e40*/  R2UR UR11, R135 ;  /* 0x00000000870b72ca */ /* 0x000fe600000e0000 */
[----:B------:R-:W3:Y:S10]  /*21e50*/  LD.E.64 R14, desc[UR4][R132.64+0x40] ;  /* 0x00004004840e7980 */ /* 0x000ef4000c101b00 */
[----:B------:R-:W4:Y:S01]  /*21e60*/  LD.E.64 R16, desc[UR10][R132.64+0x28] ;  /* 0x0000280a84107980 */ /* 0x000f22000c101b00 */
[-C--:B--2---:R-:W-:Y:S02]  /*21e70*/  IABS R9, R12.reuse ;  /* 0x0000000c00097213 */ /* 0x084fe40000000000 */
[-C--:B------:R-:W-:Y:S02]  /*21e80*/  IABS R7, R12.reuse ;  /* 0x0000000c00077213 */ /* 0x080fe40000000000 */
[----:B------:R-:W1:Y:S01]  /*21e90*/  I2F.RP R10, R9 ;  /* 0x00000009000a7306 */ /* 0x000e620000209400 */
[-C--:B------:R-:W-:Y:S02]  /*21ea0*/  LOP3.LUT R5, R5, R12.reuse, RZ, 0x3c, !PT ;  /* 0x0000000c05057212 */ /* 0x080fe400078e3cff */
[----:B------:R-:W-:Y:S02]  /*21eb0*/  IMAD.MOV R7, RZ, RZ, -R7 ;  /* 0x000000ffff077224 */ /* 0x000fe400078e0a07 */
        /* <DEDUP_REMOVED lines=8> */
[----:B------:R-:W-:Y:S01]  /*21f40*/  IMAD.HI.U32 R11, R11, R8, R10 ;  /* 0x000000080b0b7227 */ /* 0x000fe200078e000a */
[----:B------:R-:W-:Y:S05]  /*21f50*/  IABS R8, R242 ;  /* 0x000000f200087213 */ /* 0x000fea0000000000 */
        /* <DEDUP_REMOVED lines=11> */
[----:B------:R-:W-:Y:S02]  /*22010*/  ISETP.GE.U32.AND P5, PT, R8, R9, PT ;  /* 0x000000090800720c */ /* 0x000fe40003fa6070 */
[----:B------:R-:W-:Y:S02]  /*22020*/  LOP3.LUT R6, R242, R12, RZ, 0x3c, !PT ;  /* 0x0000000cf2067212 */ /* 0x000fe400078e3cff */
[----:B------:R-:W-:Y:S02]  /*22030*/  ISETP.NE.AND P2, PT, R12, RZ, PT ;  /* 0x000000ff0c00720c */ /* 0x000fe40003f45270 */
[----:B------:R-:W-:Y:S05]  /*22040*/  ISETP.GE.AND P1, PT, R6, RZ, PT ;  /* 0x000000ff0600720c */ /* 0x000fea0003f26270 */
[----:B------:R-:W-:Y:S02]  /*22050*/  @P4 VIADD R10, R10, 0x1 ;  /* 0x000000010a0a4836 */ /* 0x000fe40000000000 */
[----:B------:R-:W-:Y:S02]  /*22060*/  @P5 VIADD R11, R11, 0x1 ;  /* 0x000000010b0b5836 */ /* 0x000fe40000000000 */
[----:B------:R-:W-:Y:S04]  /*22070*/  @!P0 IMAD.MOV R10, RZ, RZ, -R10 ;  /* 0x000000ffff0a8224 */ /* 0x000fe800078e0a0a */
[----:B------:R-:W-:Y:S01]  /*22080*/  @!P1 IMAD.MOV R11, RZ, RZ, -R11 ;  /* 0x000000ffff0b9224 */ /* 0x000fe200078e0a0b */
[C---:B------:R-:W-:Y:S04]  /*22090*/  SEL R10, R5.reuse, R10, !P2 ;  /* 0x0000000a050a7207 */ /* 0x040fe80005000000 */
[----:B------:R-:W-:Y:S02]  /*220a0*/  SEL R11, R5, R11, !P2 ;  /* 0x0000000b050b7207 */ /* 0x000fe40005000000 */
[CC--:B------:R-:W-:Y:S02]  /*220b0*/  LEA R6, P1, R10.reuse, R232.reuse, 0x2 ;  /* 0x000000e80a067211 */ /* 0x0c0fe400078210ff */
[C---:B------:R-:W-:Y:S02]  /*220c0*/  LEA R8, P0, R11.reuse, R232, 0x2 ;  /* 0x000000e80b087211 */ /* 0x040fe400078010ff */
[-C--:B------:R-:W-:Y:S01]  /*220d0*/  LEA.HI.X.SX32 R7, R10, R233.reuse, 0x2, P1 ;  /* 0x000000e90a077211 */ /* 0x080fe200008f16ff */
[C---:B------:R-:W-:Y:S01]  /*220e0*/  IMAD.IADD R10, R11.reuse, 0x1, -R10 ;  /* 0x000000010b0a7824 */ /* 0x040fe200078e0a0a */
[----:B------:R-:W-:Y:S03]  /*220f0*/  LEA.HI.X.SX32 R9, R11, R233, 0x2, P0 ;  /* 0x000000e90b097211 */ /* 0x000fe600000f16ff */
[----:B------:R-:W-:Y:S01]  /*22100*/  IMAD R12, R12, R10, -0x80 ;  /* 0xffffff800c0c7424 */ /* 0x000fe200078e020a */
[----:B------:R3:W2:Y:S04]  /*22110*/  LD.E R6, desc[UR14][R6.64] ;  /* 0x0000000e06067980 */ /* 0x0006a8000c101900 */
[----:B------:R1:W2:Y:S01]  /*22120*/  LD.E R5, desc[UR12][R8.64] ;  /* 0x0000000c08057980 */ /* 0x0002a2000c101900 */
[-C--:B---3--:R-:W-:Y:S01]  /*22130*/  IMAD R7, R15, R12.reuse, RZ ;  /* 0x0000000c0f077224 */ /* 0x088fe200078e02ff */
[----:B-1----:R-:W-:Y:S01]  /*22140*/  SHF.R.S32.HI R8, RZ, 0x1f, R12 ;  /* 0x0000001fff087819 */ /* 0x002fe2000001140c */
        /* <DEDUP_REMOVED lines=11> */
.L_x_6939:
[----:B------:R-:W-:Y:S05]  /*22200*/  BSYNC.RECONVERGENT B0 ;  /* 0x0000000000007941 */ /* 0x000fea0003800200 */
.L_x_6938:
[----:B------:R-:W1:Y:S01]  /*22210*/  S2UR UR4, SR_CgaCtaId ;  /* 0x00000000000479c3 */ /* 0x000e620000008800 */
[C---:B------:R-:W-:Y:S01]  /*22220*/  SHF.L.U32 R245, R208.reuse, 0x3, RZ ;  /* 0x00000003d0f57819 */ /* 0x040fe200000006ff */
[----:B------:R-:W-:Y:S01]  /*22230*/  UMOV UR5, 0x400 ;  /* 0x0000040000057882 */ /* 0x000fe20000000000 */
[C---:B------:R-:W-:Y:S01]  /*22240*/  LOP3.LUT R4, R208.reuse, 0x38, RZ, 0xc0, !PT ;  /* 0x00000038d0047812 */ /* 0x040fe200078ec0ff */
[C---:B------:R-:W-:Y:S01]  /*22250*/  IMAD.SHL.U32 R214, R208.reuse, 0x40, RZ ;  /* 0x00000040d0d67824 */ /* 0x040fe200078e00ff */
[----:B------:R-:W-:Y:S01]  /*22260*/  LOP3.LUT R209, R245, 0x38, RZ, 0xc0, !PT ;  /* 0x00000038f5d17812 */ /* 0x000fe200078ec0ff */
[----:B------:R-:W-:Y:S01]  /*22270*/  IMAD.SHL.U32 R211, R208, 0x20, RZ ;  /* 0x00000020d0d37824 */ /* 0x000fe200078e00ff */
[--C-:B------:R-:W-:Y:S01]  /*22280*/  LOP3.LUT R4, R4, 0x1c0, R245.reuse, 0xf8, !PT ;  /* 0x000001c004047812 */ /* 0x100fe200078ef8f5 */
[----:B------:R-:W-:Y:S01]  /*22290*/  BSSY.RECONVERGENT B1, `(.L_x_6940) ;  /* 0x00002d2000017945 */ /* 0x000fe20003800200 */
[CC--:B------:R-:W-:Y:S02]  /*222a0*/  ISETP.GE.AND P4, PT, R209.reuse, R228.reuse, PT ;  /* 0x000000e4d100720c */ /* 0x0c0fe40003f86270 */
[----:B------:R-:W-:Y:S02]  /*222b0*/  LOP3.LUT R4, R4, R209, RZ, 0x3c, !PT ;  /* 0x000000d104047212 */ /* 0x000fe400078e3cff */
[----:B------:R-:W-:Y:S02]  /*222c0*/  LOP3.LUT R236, R209, 0x40, RZ, 0xfc, !PT ;  /* 0x00000040d1ec7812 */ /* 0x000fe400078efcff */
[----:B------:R-:W-:Y:S01]  /*222d0*/  LOP3.LUT R245, R4, 0x1e00, R245, 0xf8, !PT ;  /* 0x00001e0004f57812 */ /* 0x000fe200078ef8f5 */
[----:B------:R-:W-:Y:S01]  /*222e0*/  IMAD.SHL.U32 R4, R218, 0x20, RZ ;  /* 0x00000020da047824 */ /* 0x000fe200078e00ff */
[----:B------:R-:W-:Y:S02]  /*222f0*/  ISETP.GE.AND P1, PT, R236, R228, PT ;  /* 0x000000e4ec00720c */ /* 0x000fe40003f26270 */
[C---:B------:R-:W-:Y:S02]  /*22300*/  LOP3.LUT R3, R214.reuse, 0x1c0, RZ, 0xc0, !PT ;  /* 0x000001c0d6037812 */ /* 0x040fe400078ec0ff */
[----:B------:R-:W-:Y:S01]  /*22310*/  LOP3.LUT R185, R214, 0x400, RZ, 0xc0, !PT ;  /* 0x00000400d6b97812 */ /* 0x000fe200078ec0ff */
[----:B------:R-:W-:Y:S01]  /*22320*/  @!P4 IMAD.MOV.U32 R9, RZ, RZ, R222 ;  /* 0x000000ffff09c224 */ /* 0x000fe200078e00de */
[C---:B------:R-:W-:Y:S01]  /*22330*/  @!P4 R2UR UR12, R134.reuse ;  /* 0x00000000860cc2ca */ /* 0x040fe200000e0000 */
[----:B-1----:R-:W-:Y:S01]  /*22340*/  ULEA UR8, UR4, UR5, 0x18 ;  /* 0x0000000504087291 */ /* 0x002fe2000f8ec0ff */
[----:B------:R-:W-:Y:S02]  /*22350*/  @!P4 R2UR UR13, R135 ;  /* 0x00000000870dc2ca */ /* 0x000fe400000e0000 */
[----:B------:R-:W-:Y:S02]  /*22360*/  @!P4 MOV R8, R223 ;  /* 0x000000df0008c202 */ /* 0x000fe40000000f00 */
[--C-:B------:R-:W-:Y:S02]  /*22370*/  LOP3.LUT R3, R3, 0x8, R208.reuse, 0xf8, !PT ;  /* 0x0000000803037812 */ /* 0x100fe400078ef8d0 */
[----:B------:R-:W-:Y:S02]  /*22380*/  LEA R245, R245, UR8, 0x1 ;  /* 0x00000008f5f57c11 */ /* 0x000fe4000f8e08ff */
[C---:B------:R-:W-:Y:S02]  /*22390*/  @!P1 R2UR UR10, R134.reuse ;  /* 0x00000000860a92ca */ /* 0x040fe400000e0000 */
[----:B------:R-:W-:Y:S02]  /*223a0*/  @!P1 R2UR UR11, R135 ;  /* 0x00000000870b92ca */ /* 0x000fe400000e0000 */
[----:B------:R-:W-:Y:S01]  /*223b0*/  LOP3.LUT R3, R3, R209, RZ, 0x3c, !PT ;  /* 0x000000d103037212 */ /* 0x000fe200078e3cff */
[----:B------:R-:W-:Y:S01]  /*223c0*/  @!PT LDS RZ, [RZ] ;  /* 0x00000000fffff984 */ /* 0x000fe20000000800 */
[----:B------:R-:W-:Y:S01]  /*223d0*/  @!PT LDS RZ, [RZ] ;  /* 0x00000000fffff984 */ /* 0x000fe20000000800 */
[----:B------:R-:W-:Y:S01]  /*223e0*/  @!PT LDS RZ, [RZ] ;  /* 0x00000000fffff984 */ /* 0x000fe20000000800 */
[----:B------:R1:W-:Y:S01]  /*223f0*/  @!P4 LDGSTS.E.BYPASS.LTC128B.128 [R245+0xc000], desc[UR12][R8.64] ;  /* 0x0c00000008f5cfae */ /* 0x0003e2000b981a0c */
[----:B------:R-:W-:Y:S02]  /*22400*/  @!P4 R2UR UR4, R134 ;  /* 0x000000008604c2ca */ /* 0x000fe400000e0000 */
[----:B------:R-:W-:Y:S03]  /*22410*/  @!P4 R2UR UR5, R135 ;  /* 0x000000008705c2ca */ /* 0x000fe600000e0000 */
[----:B------:R-:W-:Y:S01]  /*22420*/  @P4 STS.128 [R245+0xc000], RZ ;  /* 0x00c000fff5004388 */ /* 0x000fe20000000c00 */
[----:B------:R-:W-:Y:S02]  /*22430*/  LEA R185, R3, R185, 0x1 ;  /* 0x000000b903b97211 */ /* 0x000fe400078e08ff */
[-C--:B------:R-:W-:Y:S02]  /*22440*/  IADD3 R6, P0, PT, R4, R223.reuse, RZ ;  /* 0x000000df04067210 */ /* 0x080fe40007f1e0ff */
[----:B------:R-:W-:Y:S01]  /*22450*/  SHF.L.U64.HI R3, R218, 0x5, R219 ;  /* 0x00000005da037819 */ /* 0x000fe200000102db */
[----:B------:R-:W-:Y:S01]  /*22460*/  VIADD R186, R185, UR8 ;  /* 0x00000008b9ba7c36 */ /* 0x000fe20008000000 */
[C---:B------:R-:W-:Y:S02]  /*22470*/  @!P1 R2UR UR12, R134.reuse ;  /* 0x00000000860c92ca */ /* 0x040fe400000e0000 */
[----:B------:R-:W-:Y:S02]  /*22480*/  IADD3.X R7, PT, PT, R3, R222, RZ, P0, !PT ;  /* 0x000000de03077210 */ /* 0x000fe400007fe4ff */
[C---:B------:R-:W-:Y:S02]  /*22490*/  @!P1 R2UR UR13, R135.reuse ;  /* 0x00000000870d92ca */ /* 0x040fe400000e0000 */
[----:B------:R-:W-:Y:S02]  /*224a0*/  @!P4 R2UR UR14, R134 ;  /* 0x00000000860ec2ca */ /* 0x000fe400000e0000 */
[----:B------:R-:W-:Y:S02]  /*224b0*/  @!P4 R2UR UR15, R135 ;  /* 0x00000000870fc2ca */ /* 0x000fe400000e0000 */
[----:B------:R-:W-:Y:S02]  /*224c0*/  SHF.R.U32.HI R210, RZ, 0x1, R208 ;  /* 0x00000001ffd27819 */ /* 0x000fe400000116d0 */
[----:B------:R-:W-:Y:S02]  /*224d0*/  LOP3.LUT R211, R211, 0x7c00, RZ, 0xc0, !PT ;  /* 0x00007c00d3d37812 */ /* 0x000fe400078ec0ff */
[----:B------:R-:W-:Y:S02]  /*224e0*/  LOP3.LUT R213, R210, 0x8, RZ, 0xc0, !PT ;  /* 0x00000008d2d57812 */ /* 0x000fe400078ec0ff */
[----:B-1----:R-:W-:Y:S01]  /*224f0*/  @!P1 MOV R8, R223 ;  /* 0x000000df00089202 */ /* 0x002fe20000000f00 */
[----:B------:R-:W-:Y:S01]  /*22500*/  @!P1 IMAD.MOV.U32 R9, RZ, RZ, R222 ;  /* 0x000000ffff099224 */ /* 0x000fe200078e00de */
[--C-:B------:R-:W-:Y:S02]  /*22510*/  LOP3.LUT R213, R213, 0x1c0, R214.reuse, 0xf8, !PT ;  /* 0x000001c0d5d57812 */ /* 0x100fe400078ef8d6 */
[----:B------:R-:W-:Y:S02]  /*22520*/  LOP3.LUT R184, R211, 0x200, R214, 0xf8, !PT ;  /* 0x00000200d3b87812 */ /* 0x000fe400078ef8d6 */
[----:B------:R-:W-:Y:S01]  /*22530*/  @!PT LDS RZ, [RZ] ;  /* 0x00000000fffff984 */ /* 0x000fe20000000800 */
[----:B------:R-:W-:Y:S01]  /*22540*/  @!PT LDS RZ, [RZ] ;  /* 0x00000000fffff984 */ /* 0x000fe20000000800 */
[----:B------:R-:W-:Y:S01]  /*22550*/  @!PT LDS RZ, [RZ] ;  /* 0x00000000fffff984 */ /* 0x000fe20000000800 */
[----:B------:R1:W-:Y:S01]  /*22560*/  @!P1 LDGSTS.E.BYPASS.LTC128B.128 [R245+0x10000], desc[UR10][R8.64+0x80] ;  /* 0x1000008008f59fae */ /* 0x0003e2000b981a0a */
[C---:B------:R-:W-:Y:S02]  /*22570*/  @!P4 R2UR UR10, R134.reuse ;  /* 0x00000000860ac2ca */ /* 0x040fe400000e0000 */
[----:B------:R-:W-:Y:S03]  /*22580*/  @!P4 R2UR UR11, R135 ;  /* 0x00000000870bc2ca */ /* 0x000fe600000e0000 */
[----:B------:R-:W-:Y:S01]  /*22590*/  @P1 STS.128 [R245+0x10000], RZ ;  /* 0x010000fff5001388 */ /* 0x000fe20000000c00 */
[----:B------:R-:W-:Y:S02]  /*225a0*/  LOP3.LUT R213, R213, R209, RZ, 0x3c, !PT ;  /* 0x000000d1d5d57212 */ /* 0x000fe400078e3cff */
[----:B------:R-:W-:Y:S03]  /*225b0*/  MOV R212, 0x20 ;  /* 0x0000002000d47802 */ /* 0x000fe60000000f00 */
[----:B------:R-:W-:Y:S01]  /*225c0*/  @!PT LDS RZ, [RZ] ;  /* 0x00000000fffff984 */ /* 0x000fe20000000800 */
[----:B------:R-:W-:Y:S01]  /*225d0*/  @!PT LDS RZ, [RZ] ;  /* 0x00000000fffff984 */ /* 0x000fe20000000800 */
[----:B------:R-:W-:Y:S01]  /*225e0*/  @!PT LDS RZ, [RZ] ;  /* 0x00000000fffff984 */ /* 0x000fe20000000800 */
[----:B------:R-:W-:Y:S01]  /*225f0*/  @!P4 LDGSTS.E.BYPASS.LTC128B.128 [R245+0xc800], desc[UR4][R6.64] ;  /* 0x0c80000006f5cfae */ /* 0x000fe2000b981a04 */
[----:B------:R-:W-:Y:S02]  /*22600*/  @!P1 R2UR UR4, R134 ;  /* 0x00000000860492ca */ /* 0x000fe400000e0000 */
[C---:B------:R-:W-:Y:S03]  /*22610*/  @!P1 R2UR UR5, R135.reuse ;  /* 0x00000000870592ca */ /* 0x040fe600000e0000 */
[----:B------:R-:W-:Y:S01]  /*22620*/  @P4 STS.128 [R245+0xc800], RZ ;  /* 0x00c800fff5004388 */ /* 0x000fe20000000c00 */
[----:B------:R-:W-:Y:S02]  /*22630*/  LOP3.LUT R184, R184, R213, RZ, 0xfc, !PT ;  /* 0x000000d5b8b87212 */ /* 0x000fe400078efcff */
[----:B------:R-:W-:Y:S03]  /*22640*/  LOP3.LUT P2, RZ, R208, 0x4, RZ, 0xc0, !PT ;  /* 0x00000004d0ff7812 */ /* 0x000fe6000784c0ff */
[----:B------:R-:W-:Y:S01]  /*22650*/  @!PT LDS RZ, [RZ] ;  /* 0x00000000fffff984 */ /* 0x000fe20000000800 */
[----:B------:R-:W-:Y:S01]  /*22660*/  @!PT LDS RZ, [RZ] ;  /* 0x00000000fffff984 */ /* 0x000fe20000000800 */
[----:B------:R-:W-:Y:S01]  /*22670*/  @!PT LDS RZ, [RZ] ;  /* 0x00000000fffff984 */ /* 0x000fe20000000800 */
[----:B------:R2:W-:Y:S01]  /*22680*/  @!P1 LDGSTS.E.BYPASS.LTC128B.128 [R245+0x10800], desc[UR12][R6.64+0x80] ;  /* 0x1080008006f59fae */ /* 0x0005e2000b981a0c */
[----:B------:R-:W-:Y:S02]  /*22690*/  @!P4 R2UR UR12, R134 ;  /* 0x00000000860cc2ca */ /* 0x000fe400000e0000 */
[----:B------:R-:W-:Y:S03]  /*226a0*/  @!P4 R2UR UR13, R135 ;  /* 0x00000000870dc2ca */ /* 0x000fe600000e0000 */
[----:B------:R-:W-:Y:S01]  /*226b0*/  @P1 STS.128 [R245+0x10800], RZ ;  /* 0x010800fff5001388 */ /* 0x000fe20000000c00 */
[----:B------:R-:W-:Y:S02]  /*226c0*/  LEA R184, R184, UR8, 0x1 ;  /* 0x00000008b8b87c11 */ /* 0x000fe4000f8e08ff */
[----:B------:R-:W-:Y:S02]  /*226d0*/  MOV R200, 0x40 ;  /* 0x0000004000c87802 */ /* 0x000fe40000000f00 */
[----:B------:R-:W-:Y:S02]  /*226e0*/  IADD3 R241, PT, PT, R241, -0x1, RZ ;  /* 0xfffffffff1f17810 */ /* 0x000fe40007ffe0ff */
[----:B-1----:R-:W-:Y:S02]  /*226f0*/  IADD3 R8, P0, PT, R6, R4, RZ ;  /* 0x0000000406087210 */ /* 0x002fe40007f1e0ff */
[----:B------:R-:W-:Y:S03]  /*22700*/  SEL R200, R200, 0xffffffc0, !P2 ;  /* 0xffffffc0c8c87807 */ /* 0x000fe60005000000 */
[--C-:B------:R-:W-:Y:S02]  /*22710*/  IMAD.X R9, R7, 0x1, R3.reuse, P0 ;  /* 0x0000000107097824 */ /* 0x100fe400000e0603 */
[----:B------:R-:W-:Y:S01]  /*22720*/  IMAD.IADD R201, R184, 0x1, R200 ;  /* 0x00000001b8c97824 */ /* 0x000fe200078e02c8 */
[----:B------:R-:W-:Y:S02]  /*22730*/  IADD3 R200, PT, PT, R186, R200, RZ ;  /* 0x000000c8bac87210 */ /* 0x000fe40007ffe0ff */
[----:B------:R-:W-:Y:S01]  /*22740*/  @!PT LDS RZ, [RZ] ;  /* 0x00000000fffff984 */ /* 0x000fe20000000800 */
[----:B------:R-:W-:Y:S01]  /*22750*/  @!PT LDS RZ, [RZ] ;  /* 0x00000000fffff984 */ /* 0x000fe20000000800 */
[----:B------:R-:W-:Y:S01]  /*22760*/  @!PT LDS RZ, [RZ] ;  /* 0x00000000fffff984 */ /* 0x000fe20000000800 */
[----:B------:R-:W-:Y:S01]  /*22770*/  @!P4 LDGSTS.E.BYPASS.LTC128B.128 [R245+0xd000], desc[UR10][R8.64] ;  /* 0x0d00000008f5cfae */ /* 0x000fe2000b981a0a */
[----:B------:R-:W-:Y:S02]  /*22780*/  @!P1 R2UR UR10, R134 ;  /* 0x00000000860a92ca */ /* 0x000fe400000e0000 */
[----:B------:R-:W-:Y:S03]  /*22790*/  @!P1 R2UR UR11, R135 ;  /* 0x00000000870b92ca */ /* 0x000fe600000e0000 */
[----:B------:R-:W-:Y:S01]  /*227a0*/  @P4 STS.128 [R245+0xd000], RZ ;  /* 0x00d000fff5004388 */ /* 0x000fe20000000c00 */
[-C--:B--2---:R-:W-:Y:S05]  /*227b0*/  IADD3 R6, P0, PT, R8, R4.reuse, RZ ;  /* 0x0000000408067210 */ /* 0x084fea0007f1e0ff */
[----:B------:R-:W-:Y:S01]  /*227c0*/  @!PT LDS RZ, [RZ] ;  /* 0x00000000fffff984 */ /* 0x000fe20000000800 */
[----:B------:R-:W-:Y:S01]  /*227d0*/  @!PT LDS RZ, [RZ] ;  /* 0x00000000fffff984 */ /* 0x000fe20000000800 */
[----:B------:R-:W-:Y:S01]  /*227e0*/  @!PT LDS RZ, [RZ] ;  /* 0x00000000fffff984 */ /* 0x000fe20000000800 */
[----:B------:R1:W-:Y:S01]  /*227f0*/  @!P1 LDGSTS.E.BYPASS.LTC128B.128 [R245+0x11000], desc[UR4][R8.64+0x80] ;  /* 0x1100008008f59fae */ /* 0x0003e2000b981a04 */
[C---:B------:R-:W-:Y:S02]  /*22800*/  @!P4 R2UR UR4, R134.reuse ;  /* 0x000000008604c2ca */ /* 0x040fe400000e0000 */
[-C--:B------:R-:W-:Y:S03]  /*22810*/  IADD3.X R7, PT, PT, R9, R3.reuse, RZ, P0, !PT ;  /* 0x0000000309077210 */ /* 0x080fe600007fe4ff */
[----:B------:R-:W-:Y:S01]  /*22820*/  @P1 STS.128 [R245+0x11000], RZ ;  /* 0x011000fff5001388 */ /* 0x000fe20000000c00 */
[C---:B------:R-:W-:Y:S05]  /*22830*/  @!P4 R2UR UR5, R135.reuse ;  /* 0x000000008705c2ca */ /* 0x040fea00000e0000 */
[----:B------:R-:W-:Y:S01]  /*22840*/  @!PT LDS RZ, [RZ] ;  /* 0x00000000fffff984 */ /* 0x000fe20000000800 */
[----:B------:R-:W-:Y:S01]  /*22850*/  @!PT LDS RZ, [RZ] ;  /* 0x00000000fffff984 */ /* 0x000fe20000000800 */
[----:B------:R-:W-:Y:S01]  /*22860*/  @!PT LDS RZ, [RZ] ;  /* 0x00000000fffff984 */ /* 0x000fe20000000800 */
[----:B------:R-:W-:Y:S01]  /*22870*/  @!P4 LDGSTS.E.BYPASS.LTC128B.128 [R245+0xd800], desc[UR12][R6.64] ;  /* 0x0d80000006f5cfae */ /* 0x000fe2000b981a0c */
[C---:B------:R-:W-:Y:S02]  /*22880*/  @!P1 R2UR UR12, R134.reuse ;  /* 0x00000000860c92ca */ /* 0x040fe400000e0000 */
[C---:B------:R-:W-:Y:S03]  /*22890*/  @!P1 R2UR UR13, R135.reuse ;  /* 0x00000000870d92ca */ /* 0x040fe600000e0000 */
[----:B------:R-:W-:Y:S06]  /*228a0*/  @P4 STS.128 [R245+0xd800], RZ ;  /* 0x00d800fff5004388 */ /* 0x000fec0000000c00 */
[----:B------:R-:W-:Y:S01]  /*228b0*/  @!PT LDS RZ, [RZ] ;  /* 0x00000000fffff984 */ /* 0x000fe20000000800 */
[----:B------:R-:W-:Y:S01]  /*228c0*/  @!PT LDS RZ, [RZ] ;  /* 0x00000000fffff984 */ /* 0x000fe20000000800 */
[----:B------:R-:W-:Y:S01]  /*228d0*/  @!PT LDS RZ, [RZ] ;  /* 0x00000000fffff984 */ /* 0x000fe20000000800 */
[----:B------:R2:W-:Y:S01]  /*228e0*/  @!P1 LDGSTS.E.BYPASS.LTC128B.128 [R245+0x11800], desc[UR10][R6.64+0x80] ;  /* 0x1180008006f59fae */ /* 0x0005e2000b981a0a */
[----:B------:R-:W-:Y:S02]  /*228f0*/  @!P4 R2UR UR10, R134 ;  /* 0x00000000860ac2ca */ /* 0x000fe400000e0000 */
[----:B------:R-:W-:Y:S03]  /*22900*/  @!P4 R2UR UR11, R135 ;  /* 0x00000000870bc2ca */ /* 0x000fe600000e0000 */
[----:B------:R-:W-:Y:S01]  /*22910*/  @P1 STS.128 [R245+0x11800], RZ ;  /* 0x011800fff5001388 */ /* 0x000fe20000000c00 */
[-C--:B-1----:R-:W-:Y:S05]  /*22920*/  IADD3 R8, P0, PT, R6, R4.reuse, RZ ;  /* 0x0000000406087210 */ /* 0x082fea0007f1e0ff */
[--C-:B------:R-:W-:Y:S05]  /*22930*/  IMAD.X R9, R7, 0x1, R3.reuse, P0 ;  /* 0x0000000107097824 */ /* 0x100fea00000e0603 */
        /* <DEDUP_REMOVED lines=11> */
[----:B------:R-:W-:Y:S01]  /*229f0*/  @!P1 LDGSTS.E.BYPASS.LTC128B.128 [R245+0x12000], desc[UR12][R8.64+0x80] ;  /* 0x1200008008f59fae */ /* 0x000fe2000b981a0c */
[-C--:B------:R-:W-:Y:S05]  /*22a00*/  IADD3.X R7, PT, PT, R9, R3.reuse, RZ, P0, !PT ;  /* 0x0000000309077210 */ /* 0x080fea00007fe4ff */
        /* <DEDUP_REMOVED lines=12> */
[----:B------:R-:W-:Y:S02]  /*22ad0*/  IADD3.X R7, PT, PT, R7, R3, RZ, P0, !PT ;  /* 0x0000000307077210 */ /* 0x000fe400007fe4ff */
[----:B------:R-:W-:Y:S03]  /*22ae0*/  IADD3 R4, P0, PT, R6, R4, RZ ;  /* 0x0000000406047210 */ /* 0x000fe60007f1e0ff */
[----:B------:R-:W-:Y:S01]  /*22af0*/  @!PT LDS RZ, [RZ] ;  /* 0x00000000fffff984 */ /* 0x000fe20000000800 */
[----:B------:R-:W-:Y:S01]  /*22b00*/  @!PT LDS RZ, [RZ] ;  /* 0x00000000fffff984 */ /* 0x000fe20000000800 */
[----:B------:R-:W-:Y:S01]  /*22b10*/  @!PT LDS RZ, [RZ] ;  /* 0x00000000fffff984 */ /* 0x000fe20000000800 */
[----:B------:R-:W-:Y:S02]  /*22b20*/  @!P4 LDGSTS.E.BYPASS.LTC128B.128 [R245+0xf000], desc[UR14][R6.64] ;  /* 0x0f00000006f5cfae */ /* 0x000fe4000b981a0e */
[----:B------:R-:W-:Y:S01]  /*22b30*/  IMAD.X R5, R7, 0x1, R3, P0 ;  /* 0x0000000107057824 */ /* 0x000fe200000e0603 */
[----:B------:R-:W-:Y:S03]  /*22b40*/  LOP3.LUT P0, RZ, R208, 0x2, RZ, 0xc0, !PT ;  /* 0x00000002d0ff7812 */ /* 0x000fe6000780c0ff */
[----:B------:R-:W-:Y:S01]  /*22b50*/  @P4 STS.128 [R245+0xf000], RZ ;  /* 0x00f000fff5004388 */ /* 0x000fe20000000c00 */
[----:B------:R-:W-:Y:S05]  /*22b60*/  SEL R212, R212, 0xffffffe0, !P0 ;  /* 0xffffffe0d4d47807 */ /* 0x000fea0004000000 */
[----:B------:R-:W-:Y:S01]  /*22b70*/  @!PT LDS RZ, [RZ] ;  /* 0x00000000fffff984 */ /* 0x000fe20000000800 */
[----:B------:R-:W-:Y:S01]  /*22b80*/  @!PT LDS RZ, [RZ] ;  /* 0x00000000fffff984 */ /* 0x000fe20000000800 */
[----:B------:R-:W-:Y:S01]  /*22b90*/  @!PT LDS RZ, [RZ] ;  /* 0x00000000fffff984 */ /* 0x000fe20000000800 */
[----:B------:R-:W-:Y:S01]  /*22ba0*/  @!P1 LDGSTS.E.BYPASS.LTC128B.128 [R245+0x13000], desc[UR12][R6.64+0x80] ;  /* 0x1300008006f59fae */ /* 0x000fe2000b981a0c */
[----:B------:R-:W-:Y:S02]  /*22bb0*/  ISETP.GT.AND P0, PT, R241, R215, PT ;  /* 0x000000d7f100720c */ /* 0x000fe40003f04270 */
[----:B------:R-:W-:Y:S03]  /*22bc0*/  IADD3 R140, PT, PT, R184, R212, RZ ;  /* 0x000000d4b88c7210 */ /* 0x000fe60007ffe0ff */
[----:B------:R-:W-:Y:S01]  /*22bd0*/  @P1 STS.128 [R245+0x13000], RZ ;  /* 0x013000fff5001388 */ /* 0x000fe20000000c00 */
[--C-:B------:R-:W-:Y:S01]  /*22be0*/  IMAD.IADD R172, R186, 0x1, R212.reuse ;  /* 0x00000001baac7824 */ /* 0x100fe200078e02d4 */
[----:B------:R-:W-:Y:S04]  /*22bf0*/  IADD3 R3, PT, PT, R212, R200, RZ ;  /* 0x000000c8d4037210 */ /* 0x000fe80007ffe0ff */
        /* <DEDUP_REMOVED lines=9> */
[----:B------:R1:W-:Y:S01]  /*22c90*/  @!P1 LDGSTS.E.BYPASS.LTC128B.128 [R245+0x13800], desc[UR4][R4.64+0x80] ;  /* 0x1380008004f59fae */ /* 0x0003e2000b981a04 */
[----:B------:R-:W-:Y:S02]  /*22ca0*/  R2UR UR4, R134 ;  /* 0x00000000860472ca */ /* 0x000fe400000e0000 */
[----:B------:R-:W-:Y:S03]  /*22cb0*/  R2UR UR5, R135 ;  /* 0x00000000870572ca */ /* 0x000fe600000e0000 */
[----:B------:R-:W-:Y:S06]  /*22cc0*/  @P1 STS.128 [R245+0x13800], RZ ;  /* 0x013800fff5001388 */ /* 0x000fec0000000c00 */
[----:B------:R-:W-:Y:S06]  /*22cd0*/  LDSM.16.M88.4 R64, [R184] ;  /* 0x00000000b840783b */ /* 0x000fec0000000200 */
[----:B------:R-:W1:Y:S06]  /*22ce0*/  LDSM.16.M88.4 R8, [R185+UR8+0x4000] ;  /* 0x00400008b908783b */ /* 0x000e6c0008000200 */
        /* <DEDUP_REMOVED lines=17> */
[----:B------:R-:W3:Y:S03]  /*22e00*/  LDSM.16.M88.4 R156, [R172+0x5800] ;  /* 0x00580000ac9c783b */ /* 0x000ee60000000200 */
[C---:B------:R-:W-:Y:S03]  /*22e10*/  HMMA.16816.F32.BF16 R24, R64.reuse, R26, RZ ;  /* 0x0000001a4018723c */ /* 0x040fe600000418ff */
[----:B------:R-:W3:Y:S05]  /*22e20*/  LDSM.16.M88.4 R160, [R172+0x6000] ;  /* 0x00600000aca0783b */ /* 0x000eea0000000200 */
[C---:B----4-:R-:W-:Y:S01]  /*22e30*/  HMMA.16816.F32.BF16 R28, R64.reuse, R32, RZ ;  /* 0x00000020401c723c */ /* 0x050fe200000418ff */
[----:B------:R-:W4:Y:S06]  /*22e40*/  LDSM.16.M88.4 R164, [R172+0x6800] ;  /* 0x00680000aca4783b */ /* 0x000f2c0000000200 */
[----:B------:R-:W4:Y:S01]  /*22e50*/  LDSM.16.M88.4 R168, [R172+0x7000] ;  /* 0x00700000aca8783b */ /* 0x000f220000000200 */
[C---:B------:R-:W-:Y:S05]  /*22e60*/  HMMA.16816.F32.BF16 R32, R64.reuse, R34, RZ ;  /* 0x000000224020723c */ /* 0x040fea00000418ff */
[----:B------:R-:W4:Y:S03]  /*22e70*/  LDSM.16.M88.4 R172, [R172+0x7800] ;  /* 0x00780000acac783b */ /* 0x000f260000000200 */
[C---:B-----5:R-:W-:Y:S03]  /*22e80*/  HMMA.16816.F32.BF16 R36, R64.reuse, R40, RZ ;  /* 0x000000284024723c */ /* 0x060fe600000418ff */
[----:B------:R5:W-:Y:S05]  /*22e90*/  LDSM.16.M88.4 R176, [R201] ;  /* 0x00000000c9b0783b */ /* 0x000bea0000000200 */
[C---:B------:R-:W-:Y:S01]  /*22ea0*/  HMMA.16816.F32.BF16 R40, R64.reuse, R42, RZ ;  /* 0x0000002a4028723c */ /* 0x040fe200000418ff */
[----:B------:R-:W4:Y:S06]  /*22eb0*/  LDSM.16.M88.4 R180, [R200+0x4000] ;  /* 0x00400000c8b4783b */ /* 0x000f2c0000000200 */
[----:B------:R-:W4:Y:S01]  /*22ec0*/  LD.E R248, desc[UR4][R132.64+0x18c] ;  /* 0x00018c0484f87980 */ /* 0x000f22000c101900 */
[C---:B------:R-:W-:Y:S05]  /*22ed0*/  HMMA.16816.F32.BF16 R44, R64.reuse, R48, RZ ;  /* 0x00000030402c723c */ /* 0x040fea00000418ff */
[----:B------:R-:W-:Y:S03]  /*22ee0*/  LDSM.16.M88.4 R188, [R200+0xa000] ;  /* 0x00a00000c8bc783b */ /* 0x000fe60000000200 */
[C---:B------:R-:W-:Y:S03]  /*22ef0*/  HMMA.16816.F32.BF16 R48, R64.reuse, R50, RZ ;  /* 0x000000324030723c */ /* 0x040fe600000418ff */
[----:B------:R-:W-:Y:S01]  /*22f00*/  LDSM.16.M88.4 R192, [R200+0xa800] ;  /* 0x00a80000c8c0783b */ /* 0x000fe20000000200 */
[----:B-----5:R-:W-:Y:S05]  /*22f10*/  IMAD.IADD R201, R212, 0x1, R201 ;  /* 0x00000001d4c97824 */ /* 0x020fea00078e02c9 */
[----:B------:R-:W-:Y:S01]  /*22f20*/  LDSM.16.M88.4 R196, [R200+0xb000] ;  /* 0x00b00000c8c4783b */ /* 0x000fe20000000200 */
[C---:B-1----:R-:W-:Y:S05]  /*22f30*/  HMMA.16816.F32.BF16 R52, R64.reuse, R56, RZ ;  /* 0x000000384034723c */ /* 0x042fea00000418ff */
[----:B------:R-:W-:Y:S03]  /*22f40*/  LDSM.16.M88.4 R204, [R3+0x8000] ;  /* 0x0080000003cc783b */ /* 0x000fe60000000200 */
        /* <DEDUP_REMOVED lines=19> */
[C---:B----4-:R-:W-:Y:S08]  /*23080*/  HMMA.16816.F32.BF16 R44, R140.reuse, R164, R44 ;  /* 0x000000a48c2c723c */ /* 0x050ff0000004182c */
[C---:B------:R-:W-:Y:S01]  /*23090*/  HMMA.16816.F32.BF16 R48, R140.reuse, R166, R48 ;  /* 0x000000a68c30723c */ /* 0x040fe20000041830 */
[----:B------:R-:W-:Y:S07]  /*230a0*/  LDSM.16.M88.4 R164, [R3+0x4000] ;  /* 0x0040000003a4783b */ /* 0x000fee0000000200 */
[C---:B------:R-:W-:Y:S08]  /*230b0*/  HMMA.16816.F32.BF16 R52, R140.reuse, R168, R52 ;  /* 0x000000a88c34723c */ /* 0x040ff00000041834 */
[C---:B------:R-:W-:Y:S01]  /*230c0*/  HMMA.16816.F32.BF16 R56, R140.reuse, R170, R56 ;  /* 0x000000aa8c38723c */ /* 0x040fe20000041838 */
[----:B------:R-:W-:Y:S07]  /*230d0*/  LDSM.16.M88.4 R168, [R185+UR8+0x8000] ;  /* 0x00800008b9a8783b */ /* 0x000fee0008000200 */
[C---:B------:R-:W-:Y:S08]  /*230e0*/  HMMA.16816.F32.BF16 R60, R140.reuse, R172, R60 ;  /* 0x000000ac8c3c723c */ /* 0x040ff0000004183c */
[----:B------:R-:W-:Y:S01]  /*230f0*/  HMMA.16816.F32.BF16 R64, R140, R174, R64 ;  /* 0x000000ae8c40723c */ /* 0x000fe20000041840 */
[----:B------:R-:W3:Y:S06]  /*23100*/  LDSM.16.M88.4 R140, [R200+0x5800] ;  /* 0x00580000c88c783b */ /* 0x000eec0000000200 */
[----:B------:R-:W-:Y:S01]  /*23110*/  LDSM.16.M88.4 R172, [R186+0x8000] ;  /* 0x00800000baac783b */ /* 0x000fe20000000200 */
        /* <DEDUP_REMOVED lines=21> */
[C---:B-1----:R-:W-:Y:S08]  /*23270*/  HMMA.16816.F32.BF16 R60, R176.reuse, R136, R60 ;  /* 0x00000088b03c723c */ /* 0x042ff0000004183c */
[----:B------:R-:W-:Y:S01]  /*23280*/  HMMA.16816.F32.BF16 R64, R176, R138, R64 ;  /* 0x0000008ab040723c */ /* 0x000fe20000041840 */
[----:B------:R-:W1:Y:S06]  /*23290*/  LDSM.16.M88.4 R136, [R3+0x7000] ;  /* 0x007000000388783b */ /* 0x000e6c0000000200 */
[----:B------:R-:W-:Y:S01]  /*232a0*/  LDSM.16.M88.4 R176, [R200+0x8000] ;  /* 0x00800000c8b0783b */ /* 0x000fe20000000200 */
[C---:B------:R-:W-:Y:S08]  /*232b0*/  HMMA.16816.F32.BF16 R4, R160.reuse, R164, R4 ;  /* 0x000000a4a004723c */ /* 0x040ff00000041804 */
[C---:B------:R-:W-:Y:S01]  /*232c0*/  HMMA.16816.F32.BF16 R8, R160.reuse, R166, R8 ;  /* 0x000000a6a008723c */ /* 0x040fe20000041808 */
[----:B------:R-:W1:Y:S07]  /*232d0*/  LDSM.16.M88.4 R164, [R3+0x7800] ;  /* 0x0078000003a4783b */ /* 0x000e6e0000000200 */
[C---:B--2---:R-:W-:Y:S08]  /*232e0*/  HMMA.16816.F32.BF16 R12, R160.reuse, R144, R12 ;  /* 0x00000090a00c723c */ /* 0x044ff0000004180c */
[C---:B------:R-:W-:Y:S01]  /*232f0*/  HMMA.16816.F32.BF16 R16, R160.reuse, R146, R16 ;  /* 0x00000092a010723c */ /* 0x040fe20000041810 */
[----:B------:R-:W2:Y:S07]  /*23300*/  LDSM.16.M88.4 R144, [R184+0x2000] ;  /* 0x00200000b890783b */ /* 0x000eae0000000200 */
        /* <DEDUP_REMOVED lines=15> */
[C---:B------:R-:W-:Y:S08]  /*23400*/  HMMA.16816.F32.BF16 R60, R160.reuse, R164, R60 ;  /* 0x000000a4a03c723c */ /* 0x040ff0000004183c */
[----:B------:R-:W-:Y:S01]  /*23410*/  HMMA.16816.F32.BF16 R64, R160, R166, R64 ;  /* 0x000000a6a040723c */ /* 0x000fe20000041840 */
[----:B------:R-:W5:Y:S06]  /*23420*/  LDSM.16.M88.4 R160, [R185+UR8+0xb000] ;  /* 0x00b00008b9a0783b */ /* 0x000f6c0008000200 */
[----:B------:R-:W5:Y:S01]  /*23430*/  LDSM.16.M88.4 R164, [R185+UR8+0xb800] ;  /* 0x00b80008b9a4783b */ /* 0x000f620008000200 */
[C---:B--2---:R-:W-:Y:S05]  /*23440*/  HMMA.16816.F32.BF16 R4, R144.reuse, R168, R4 ;  /* 0x000000a89004723c */ /* 0x044fea0000041804 */
[----:B------:R-:W-:Y:S03]  /*23450*/  IMAD.IADD R168, R184, 0x1, R212 ;  /* 0x00000001b8a87824 */ /* 0x000fe600078e02d4 */
[C---:B------:R-:W-:Y:S03]  /*23460*/  HMMA.16816.F32.BF16 R8, R144.reuse, R170, R8 ;  /* 0x000000aa9008723c */ /* 0x040fe60000041808 */
[----:B------:R-:W2:Y:S05]  /*23470*/  LDSM.16.M88.4 R168, [R168+0x2000] ;  /* 0x00200000a8a8783b */ /* 0x000eaa0000000200 */
[C---:B---3--:R-:W-:Y:S08]  /*23480*/  HMMA.16816.F32.BF16 R12, R144.reuse, R140, R12 ;  /* 0x0000008c900c723c */ /* 0x048ff0000004180c */
[C---:B------:R-:W-:Y:S01]  /*23490*/  HMMA.16816.F32.BF16 R16, R144.reuse, R142, R16 ;  /* 0x0000008e9010723c */ /* 0x040fe20000041810 */
[----:B------:R-:W3:Y:S07]  /*234a0*/  LDSM.16.M88.4 R140, [R186+0x8800] ;  /* 0x00880000ba8c783b */ /* 0x000eee0000000200 */
[C---:B----4-:R-:W-:Y:S01]  /*234b0*/  HMMA.16816.F32.BF16 R20, R144.reuse, R148, R20 ;  /* 0x000000949014723c */ /* 0x050fe20000041814 */
[----:B------:R-:W-:Y:S07]  /*234c0*/  IMAD.MOV.U32 R148, RZ, RZ, 0x40 ;  /* 0x00000040ff947424 */ /* 0x000fee00078e00ff */
[C---:B------:R-:W-:Y:S08]  /*234d0*/  HMMA.16816.F32.BF16 R24, R144.reuse, R150, R24 ;  /* 0x000000969018723c */ /* 0x040ff00000041818 */
        /* <DEDUP_REMOVED lines=12> */
[C---:B------:R-:W-:Y:S03]  /*235a0*/  HMMA.16816.F32.BF16 R60, R144.reuse, R164, R60 ;  /* 0x000000a4903c723c */ /* 0x040fe6000004183c */
[----:B------:R-:W-:Y:S02]  /*235b0*/  SEL R164, R148, 0xffffffc0, !P2 ;  /* 0xffffffc094a47807 */ /* 0x000fe40005000000 */
[----:B------:R-:W-:Y:S02]  /*235c0*/  LDSM.16.M88.4 R148, [R186+0xa000] ;  /* 0x00a00000ba94783b */ /* 0x000fe40000000200 */
[----:B------:R-:W-:Y:S01]  /*235d0*/  IADD3 R164, PT, PT, R184, R164, RZ ;  /* 0x000000a4b8a47210 */ /* 0x000fe20007ffe0ff */
[----:B------:R-:W-:Y:S03]  /*235e0*/  HMMA.16816.F32.BF16 R64, R144, R166, R64 ;  /* 0x000000a69040723c */ /* 0x000fe60000041840 */
[----:B------:R-:W4:Y:S05]  /*235f0*/  LDSM.16.M88.4 R144, [R186+0x9800] ;  /* 0x00980000ba90783b */ /* 0x000f2a0000000200 */
[C---:B--2---:R-:W-:Y:S01]  /*23600*/  HMMA.16816.F32.BF16 R4, R168.reuse, R172, R4 ;  /* 0x000000aca804723c */ /* 0x044fe20000041804 */
[----:B------:R-:W2:Y:S06]  /*23610*/  LDSM.16.M88.4 R164, [R164+0x2000] ;  /* 0x00200000a4a4783b */ /* 0x000eac0000000200 */
[----:B------:R-:W-:Y:S01]  /*23620*/  LDSM.16.M88.4 R184, [R200+0x9800] ;  /* 0x00980000c8b8783b */ /* 0x000fe20000000200 */
[C---:B------:R-:W-:Y:S05]  /*23630*/  HMMA.16816.F32.BF16 R8, R168.reuse, R174, R8 ;  /* 0x000000aea808723c */ /* 0x040fea0000041808 */
[----:B------:R-:W5:Y:S03]  /*23640*/  LDSM.16.M88.4 R172, [R200+0x8800] ;  /* 0x00880000c8ac783b */ /* 0x000f660000000200 */
[C---:B---3--:R-:W-:Y:S08]  /*23650*/  HMMA.16816.F32.BF16 R12, R168.reuse, R140, R12 ;  /* 0x0000008ca80c723c */ /* 0x048ff0000004180c */
[C---:B------:R-:W-:Y:S01]  /*23660*/  HMMA.16816.F32.BF16 R16, R168.reuse, R142, R16 ;  /* 0x0000008ea810723c */ /* 0x040fe20000041810 */
[----:B------:R-:W3:Y:S06]  /*23670*/  LDSM.16.M88.4 R140, [R200+0xb800] ;  /* 0x00b80000c88c783b */ /* 0x000eec0000000200 */
[----:B------:R-:W3:Y:S01]  /*23680*/  LDSM.16.M88.4 R200, [R201+0x2000] ;  /* 0x00200000c9c8783b */ /* 0x000ee20000000200 */
[C---:B-1----:R-:W-:Y:S08]  /*23690*/  HMMA.16816.F32.BF16 R20, R168.reuse, R136, R20 ;  /* 0x00000088a814723c */ /* 0x042ff00000041814 */
[C---:B------:R-:W-:Y:S01]  /*236a0*/  HMMA.16816.F32.BF16 R24, R168.reuse, R138, R24 ;  /* 0x0000008aa818723c */ /* 0x040fe20000041818 */
[----:B------:R-:W1:Y:S07]  /*236b0*/  LDSM.16.M88.4 R136, [R3+0x8800] ;  /* 0x008800000388783b */ /* 0x000e6e0000000200 */
        /* <DEDUP_REMOVED lines=203> */
[----:B-1----:R-:W2:Y:S01]  /*24370*/  LD.E R51, desc[UR4][R132.64+0x170] ;  /* 0x0001700484337980 */ /* 0x002ea2000c101900 */
[----:B------:R-:W-:Y:S03]  /*24380*/  R2UR UR11, R135 ;  /* 0x00000000870b72ca */ /* 0x000fe600000e0000 */
[----:B------:R-:W3:Y:S10]  /*24390*/  LD.E.64 R52, desc[UR4][R132.64+0x38] ;  /* 0x0000380484347980 */ /* 0x000ef4000c101b00 */
[----:B------:R-:W4:Y:S01]  /*243a0*/  LD.E.64 R54, desc[UR10][R132.64+0x20] ;  /* 0x0000200a84367980 */ /* 0x000f22000c101b00 */
[-C--:B--2---:R-:W-:Y:S02]  /*243b0*/  IABS R47, R51.reuse ;  /* 0x00000033002f7213 */ /* 0x084fe40000000000 */
[-C--:B------:R-:W-:Y:S02]  /*243c0*/  IABS R11, R51.reuse ;  /* 0x00000033000b7213 */ /* 0x080fe40000000000 */
[----:B------:R-:W1:Y:S01]  /*243d0*/  I2F.RP R8, R47 ;  /* 0x0000002f00087306 */ /* 0x000e620000209400 */
[----:B------:R-:W-:Y:S02]  /*243e0*/  LOP3.LUT R49, R49, R51, RZ, 0x3c, !PT ;  /* 0x0000003331317212 */ /* 0x000fe400078e3cff */
[----:B------:R-:W-:Y:S07]  /*243f0*/  IMAD.MOV R11, RZ, RZ, -R11 ;  /* 0x000000ffff0b7224 */ /* 0x000fee00078e0a0b */
[----:B-1----:R-:W1:Y:S02]  /*24400*/  MUFU.RCP R8, R8 ;  /* 0x0000000800087308 */ /* 0x002e640000001000 */
[----:B-1----:R-:W-:Y:S08]  /*24410*/  VIADD R8, R8, 0xffffffe ;  /* 0x0ffffffe08087836 */ /* 0x002ff00000000000 */
[----:B------:R-:W1:Y:S02]  /*24420*/  F2I.FTZ.U32.TRUNC.NTZ R9, R8 ;  /* 0x0000000800097305 */ /* 0x000e64000021f000 */
[--C-:B-1----:R-:W-:Y:S02]  /*24430*/  IMAD.MOV R50, RZ, RZ, -R9.reuse ;  /* 0x000000ffff327224 */ /* 0x102fe400078e0a09 */
[----:B------:R-:W-:Y:S02]  /*24440*/  IMAD.MOV.U32 R8, RZ, RZ, RZ ;  /* 0x000000ffff087224 */ /* 0x000fe400078e00ff */
[----:B------:R-:W-:Y:S04]  /*24450*/  IMAD R50, R50, R47, RZ ;  /* 0x0000002f32327224 */ /* 0x000fe800078e02ff */
[----:B------:R-:W-:Y:S04]  /*24460*/  IMAD.HI.U32 R50, R9, R50, R8 ;  /* 0x0000003209327227 */ /* 0x000fe800078e0008 */
[----:B------:R-:W-:Y:S02]  /*24470*/  VIADD R9, R242, 0xffffff80 ;  /* 0xffffff80f2097836 */ /* 0x000fe40000000000 */
[----:B------:R-:W-:Y:S03]  /*24480*/  IMAD.HI.U32 R48, R50, R10, RZ ;  /* 0x0000000a32307227 */ /* 0x000fe600078e00ff */
[----:B------:R-:W-:Y:S01]  /*24490*/  IABS R8, R9 ;  /* 0x0000000900087213 */ /* 0x000fe20000000000 */
[----:B------:R-:W-:Y:S01]  /*244a0*/  IMAD R10, R48, R11, R10 ;  /* 0x0000000b300a7224 */ /* 0x000fe200078e020a */
[----:B------:R-:W-:Y:S03]  /*244b0*/  LOP3.LUT R9, R9, R51, RZ, 0x3c, !PT ;  /* 0x0000003309097212 */ /* 0x000fe600078e3cff */
[----:B------:R-:W-:Y:S01]  /*244c0*/  IMAD.HI.U32 R50, R50, R8, RZ ;  /* 0x0000000832327227 */ /* 0x000fe200078e00ff */
[C---:B------:R-:W-:Y:S03]  /*244d0*/  ISETP.GT.U32.AND P6, PT, R47.reuse, R10, PT ;  /* 0x0000000a2f00720c */ /* 0x040fe60003fc4070 */
[----:B------:R-:W-:Y:S05]  /*244e0*/  IMAD R8, R50, R11, R8 ;  /* 0x0000000b32087224 */ /* 0x000fea00078e0208 */
[----:B------:R-:W-:Y:S05]  /*244f0*/  ISETP.GT.U32.AND P0, PT, R47, R8, PT ;  /* 0x000000082f00720c */ /* 0x000fea0003f04070 */
[--C-:B------:R-:W-:Y:S02]  /*24500*/  @!P6 IMAD.IADD R10, R10, 0x1, -R47.reuse ;  /* 0x000000010a0ae824 */ /* 0x100fe400078e0a2f */
[----:B------:R-:W-:Y:S03]  /*24510*/  @!P6 VIADD R48, R48, 0x1 ;  /* 0x000000013030e836 */ /* 0x000fe60000000000 */
[-C--:B------:R-:W-:Y:S03]  /*24520*/  ISETP.GE.U32.AND P5, PT, R10, R47.reuse, PT ;  /* 0x0000002f0a00720c */ /* 0x080fe60003fa6070 */
[----:B------:R-:W-:Y:S02]  /*24530*/  @!P0 IMAD.IADD R8, R8, 0x1, -R47 ;  /* 0x0000000108088824 */ /* 0x000fe400078e0a2f */
[----:B------:R-:W-:Y:S01]  /*24540*/  @!P0 VIADD R50, R50, 0x1 ;  /* 0x0000000132328836 */ /* 0x000fe20000000000 */
[----:B------:R-:W-:Y:S02]  /*24550*/  ISETP.GE.AND P0, PT, R49, RZ, PT ;  /* 0x000000ff3100720c */ /* 0x000fe40003f06270 */
[----:B------:R-:W-:Y:S02]  /*24560*/  ISETP.GE.U32.AND P6, PT, R8, R47, PT ;  /* 0x0000002f0800720c */ /* 0x000fe40003fc6070 */
[----:B------:R-:W-:Y:S03]  /*24570*/  LOP3.LUT R8, RZ, R51, RZ, 0x33, !PT ;  /* 0x00000033ff087212 */ /* 0x000fe600078e33ff */
[----:B------:R-:W-:Y:S01]  /*24580*/  @P5 VIADD R48, R48, 0x1 ;  /* 0x0000000130305836 */ /* 0x000fe20000000000 */
[----:B------:R-:W-:Y:S05]  /*24590*/  ISETP.GE.AND P5, PT, R9, RZ, PT ;  /* 0x000000ff0900720c */ /* 0x000fea0003fa6270 */
[----:B------:R-:W-:Y:S02]  /*245a0*/  @!P0 IMAD.MOV R48, RZ, RZ, -R48 ;  /* 0x000000ffff308224 */ /* 0x000fe400078e0a30 */
[----:B------:R-:W-:Y:S01]  /*245b0*/  @P6 VIADD R50, R50, 0x1 ;  /* 0x0000000132326836 */ /* 0x000fe20000000000 */
[C---:B------:R-:W-:Y:S04]  /*245c0*/  ISETP.NE.AND P6, PT, R51.reuse, RZ, PT ;  /* 0x000000ff3300720c */ /* 0x040fe80003fc5270 */
[C---:B------:R-:W-:Y:S01]  /*245d0*/  SEL R48, R8.reuse, R48, !P6 ;  /* 0x0000003008307207 */ /* 0x040fe20007000000 */
[----:B------:R-:W-:Y:S05]  /*245e0*/  @!P5 IMAD.MOV R50, RZ, RZ, -R50 ;  /* 0x000000ffff32d224 */ /* 0x000fea00078e0a32 */
        /* <DEDUP_REMOVED lines=8> */
[CC--:B---3--:R-:W-:Y:S01]  /*24670*/  IMAD.WIDE.U32 R48, R52.reuse, R51.reuse, RZ ;  /* 0x0000003334307225 */ /* 0x0c8fe200078e00ff */
[----:B------:R1:W2:Y:S03]  /*24680*/  LD.E R8, desc[UR12][R10.64] ;  /* 0x0000000c0a087980 */ /* 0x0002a6000c101900 */
[----:B-1----:R-:W-:Y:S01]  /*24690*/  IMAD R10, R53, R51, RZ ;  /* 0x00000033350a7224 */ /* 0x002fe200078e02ff */
[----:B------:R-:W-:Y:S05]  /*246a0*/  SHF.R.S32.HI R11, RZ, 0x1f, R51 ;  /* 0x0000001fff0b7819 */ /* 0x000fea0000011433 */
        /* <DEDUP_REMOVED lines=10> */
.L_x_6943:
[----:B------:R-:W-:Y:S05]  /*24750*/  BSYNC.RECONVERGENT B0 ;  /* 0x0000000000007941 */ /* 0x000fea0003800200 */
.L_x_6942:
[C---:B------:R-:W-:Y:S01]  /*24760*/  @!P4 R2UR UR10, R134.reuse ;  /* 0x00000000860ac2ca */ /* 0x040fe200000e0000 */
[----:B------:R-:W-:Y:S01]  /*24770*/  @!P4 IMAD.MOV.U32 R10, RZ, RZ, R221 ;  /* 0x000000ffff0ac224 */ /* 0x000fe200078e00dd */
[C---:B------:R-:W-:Y:S01]  /*24780*/  @!P4 R2UR UR11, R135.reuse ;  /* 0x00000000870bc2ca */ /* 0x040fe200000e0000 */
[--C-:B------:R-:W-:Y:S01]  /*24790*/  @!P4 IMAD.MOV.U32 R11, RZ, RZ, R220.reuse ;  /* 0x000000ffff0bc224 */ /* 0x100fe200078e00dc */
[----:B------:R-:W-:Y:S01]  /*247a0*/  @!P1 R2UR UR4, R134 ;  /* 0x00000000860492ca */ /* 0x000fe200000e0000 */
[----:B------:R-:W-:Y:S01]  /*247b0*/  IMAD.SHL.U32 R8, R216, 0x20, RZ ;  /* 0x00000020d8087824 */ /* 0x000fe200078e00ff */
[C---:B------:R-:W-:Y:S02]  /*247c0*/  @!P1 R2UR UR5, R135.reuse ;  /* 0x00000000870592ca */ /* 0x040fe400000e0000 */
[----:B------:R-:W-:Y:S02]  /*247d0*/  @!P4 R2UR UR12, R134 ;  /* 0x00000000860cc2ca */ /* 0x000fe400000e0000 */
[C---:B------:R-:W-:Y:S02]  /*247e0*/  @!P4 R2UR UR13, R135.reuse ;  /* 0x00000000870dc2ca */ /* 0x040fe400000e0000 */
[----:B------:R-:W-:Y:S02]  /*247f0*/  IADD3 R48, P0, PT, R8, R221, RZ ;  /* 0x000000dd08307210 */ /* 0x000fe40007f1e0ff */
[C---:B------:R-:W-:Y:S01]  /*24800*/  @!P1 R2UR UR16, R134.reuse ;  /* 0x00000000861092ca */ /* 0x040fe200000e0000 */
[----:B------:R-:W-:Y:S01]  /*24810*/  @!PT LDS RZ, [RZ] ;  /* 0x00000000fffff984 */ /* 0x000fe20000000800 */
[----:B------:R-:W-:Y:S01]  /*24820*/  @!PT LDS RZ, [RZ] ;  /* 0x00000000fffff984 */ /* 0x000fe20000000800 */
[----:B------:R-:W-:Y:S01]  /*24830*/  @!PT LDS RZ, [RZ] ;  /* 0x00000000fffff984 */ /* 0x000fe20000000800 */
[----:B------:R2:W-:Y:S01]  /*24840*/  @!P4 LDGSTS.E.BYPASS.LTC128B.128 [R245+0x4000], desc[UR10][R10.64] ;  /* 0x040000000af5cfae */ /* 0x0005e2000b981a0a */
[----:B------:R-:W-:Y:S02]  /*24850*/  @!P1 R2UR UR10, R134 ;  /* 0x00000000860a92ca */ /* 0x000fe400000e0000 */
[C---:B------:R-:W-:Y:S01]  /*24860*/  @!P1 R2UR UR11, R135.reuse ;  /* 0x00000000870b92ca */ /* 0x040fe200000e0000 */
[----:B------:R3:W-:Y:S01]  /*24870*/  @P4 STS.128 [R245+0x4000], RZ ;  /* 0x004000fff5004388 */ /* 0x0007e20000000c00 */
[----:B------:R-:W-:Y:S02]  /*24880*/  SHF.L.U64.HI R9, R216, 0x5, R217 ;  /* 0x00000005d8097819 */ /* 0x000fe400000102d9 */
[----:B------:R-:W-:Y:S02]  /*24890*/  @!P1 R2UR UR17, R135 ;  /* 0x00000000871192ca */ /* 0x000fe400000e0000 */
[C---:B------:R-:W-:Y:S01]  /*248a0*/  @!P4 R2UR UR14, R134.reuse ;  /* 0x00000000860ec2ca */ /* 0x040fe200000e0000 */
[--C-:B------:R-:W-:Y:S01]  /*248b0*/  IMAD.X R49, R9, 0x1, R220.reuse, P0 ;  /* 0x0000000109317824 */ /* 0x100fe200000e06dc */
[C---:B------:R-:W-:Y:S01]  /*248c0*/  @!P4 R2UR UR15, R135.reuse ;  /* 0x00000000870fc2ca */ /* 0x040fe200000e0000 */
[----:B--2---:R-:W-:Y:S02]  /*248d0*/  @!P1 IMAD.MOV.U32 R10, RZ, RZ, R221 ;  /* 0x000000ffff0a9224 */ /* 0x004fe400078e00dd */
[----:B------:R-:W-:Y:S05]  /*248e0*/  @!P1 IMAD.MOV.U32 R11, RZ, RZ, R220 ;  /* 0x000000ffff0b9224 */ /* 0x000fea00078e00dc */
        /* <DEDUP_REMOVED lines=19> */
[----:B------:R-:W-:Y:S01]  /*24a20*/  @!P4 R2UR UR11, R135 ;  /* 0x00000000870bc2ca */ /* 0x000fe200000e0000 */
[----:B------:R3:W-:Y:S01]  /*24a30*/  @P1 STS.128 [R245+0x8800], RZ ;  /* 0x008800fff5001388 */ /* 0x0007e20000000c00 */
[-C--:B--2---:R-:W-:Y:S05]  /*24a40*/  IADD3 R10, P0, PT, R48, R8.reuse, RZ ;  /* 0x00000008300a7210 */ /* 0x084fea0007f1e0ff */
[--C-:B------:R-:W-:Y:S05]  /*24a50*/  IMAD.X R11, R49, 0x1, R9.reuse, P0 ;  /* 0x00000001310b7824 */ /* 0x100fea00000e0609 */
[----:B------:R-:W-:Y:S01]  /*24a60*/  @!PT LDS RZ, [RZ] ;  /* 0x00000000fffff984 */ /* 0x000fe20000000800 */
[----:B------:R-:W-:Y:S01]  /*24a70*/  @!PT LDS RZ, [RZ] ;  /* 0x00000000fffff984 */ /* 0x000fe20000000800 */
[----:B------:R-:W-:Y:S01]  /*24a80*/  @!PT LDS RZ, [RZ] ;  /* 0x00000000fffff984 */ /* 0x000fe20000000800 */
[----:B------:R-:W-:Y:S01]  /*24a90*/  @!P4 LDGSTS.E.BYPASS.LTC128B.128 [R245+0x5000], desc[UR4][R10.64] ;  /* 0x050000000af5cfae */ /* 0x000fe2000b981a04 */
[----:B------:R-:W-:Y:S02]  /*24aa0*/  @!P1 R2UR UR4, R134 ;  /* 0x00000000860492ca */ /* 0x000fe400000e0000 */
[----:B------:R-:W-:Y:S01]  /*24ab0*/  @!P1 R2UR UR5, R135 ;  /* 0x00000000870592ca */ /* 0x000fe200000e0000 */
[----:B------:R3:W-:Y:S01]  /*24ac0*/  @P4 STS.128 [R245+0x5000], RZ ;  /* 0x005000fff5004388 */ /* 0x0007e20000000c00 */
[-C--:B----4-:R-:W-:Y:S03]  /*24ad0*/  IADD3 R48, P0, PT, R10, R8.reuse, RZ ;  /* 0x000000080a307210 */ /* 0x090fe60007f1e0ff */
[----:B------:R-:W-:Y:S01]  /*24ae0*/  @!PT LDS RZ, [RZ] ;  /* 0x00000000fffff984 */ /* 0x000fe20000000800 */
[----:B------:R-:W-:Y:S01]  /*24af0*/  @!PT LDS RZ, [RZ] ;  /* 0x00000000fffff984 */ /* 0x000fe20000000800 */
[----:B------:R-:W-:Y:S01]  /*24b00*/  @!PT LDS RZ, [RZ] ;  /* 0x00000000fffff984 */ /* 0x000fe20000000800 */
[----:B------:R2:W-:Y:S01]  /*24b10*/  @!P1 LDGSTS.E.BYPASS.LTC128B.128 [R245+0x9000], desc[UR12][R10.64+0x80] ;  /* 0x090000800af59fae */ /* 0x0005e2000b981a0c */
[C---:B------:R-:W-:Y:S01]  /*24b20*/  @!P4 R2UR UR12, R134.reuse ;  /* 0x00000000860cc2ca */ /* 0x040fe200000e0000 */
[--C-:B------:R-:W-:Y:S02]  /*24b30*/  IMAD.X R49, R11, 0x1, R9.reuse, P0 ;  /* 0x000000010b317824 */ /* 0x100fe400000e0609 */
[----:B------:R3:W-:Y:S01]  /*24b40*/  @P1 STS.128 [R245+0x9000], RZ ;  /* 0x009000fff5001388 */ /* 0x0007e20000000c00 */
[C---:B------:R-:W-:Y:S03]  /*24b50*/  @!P4 R2UR UR13, R135.reuse ;  /* 0x00000000870dc2ca */ /* 0x040fe600000e0000 */
        /* <DEDUP_REMOVED lines=35> */
[----:B------:R3:W-:Y:S01]  /*24d90*/  @!P4 LDGSTS.E.BYPASS.LTC128B.128 [R245+0x6800], desc[UR4][R48.64] ;  /* 0x0680000030f5cfae */ /* 0x0007e2000b981a04 */
[----:B------:R-:W-:Y:S02]  /*24da0*/  @!P1 R2UR UR4, R134 ;  /* 0x00000000860492ca */ /* 0x000fe400000e0000 */
[----:B------:R-:W-:Y:S01]  /*24db0*/  @!P1 R2UR UR5, R135 ;  /* 0x00000000870592ca */ /* 0x000fe200000e0000 */
[----:B------:R3:W-:Y:S04]  /*24dc0*/  @P4 STS.128 [R245+0x6800], RZ ;  /* 0x006800fff5004388 */ /* 0x0007e80000000c00 */
[----:B------:R-:W-:Y:S01]  /*24dd0*/  @!PT LDS RZ, [RZ] ;  /* 0x00000000fffff984 */ /* 0x000fe20000000800 */
[----:B------:R-:W-:Y:S01]  /*24de0*/  @!PT LDS RZ, [RZ] ;  /* 0x00000000fffff984 */ /* 0x000fe20000000800 */
[----:B------:R-:W-:Y:S01]  /*24df0*/  @!PT LDS RZ, [RZ] ;  /* 0x00000000fffff984 */ /* 0x000fe20000000800 */
[----:B------:R3:W-:Y:S04]  /*24e00*/  @!P1 LDGSTS.E.BYPASS.LTC128B.128 [R245+0xa800], desc[UR16][R48.64+0x80] ;  /* 0x0a80008030f59fae */ /* 0x0007e8000b981a10 */
[----:B------:R3:W-:Y:S01]  /*24e10*/  @P1 STS.128 [R245+0xa800], RZ ;  /* 0x00a800fff5001388 */ /* 0x0007e20000000c00 */
[-C--:B--2---:R-:W-:Y:S04]  /*24e20*/  IADD3 R10, P5, PT, R48, R8.reuse, RZ ;  /* 0x00000008300a7210 */ /* 0x084fe80007fbe0ff */
[----:B------:R-:W-:Y:S01]  /*24e30*/  IADD3 R8, P0, PT, R10, R8, RZ ;  /* 0x000000080a087210 */ /* 0x000fe20007f1e0ff */
[--C-:B------:R-:W-:Y:S04]  /*24e40*/  IMAD.X R11, R49, 0x1, R9.reuse, P5 ;  /* 0x00000001310b7824 */ /* 0x100fe800028e0609 */
[----:B------:R-:W-:Y:S01]  /*24e50*/  IMAD.X R9, R11, 0x1, R9, P0 ;  /* 0x000000010b097824 */ /* 0x000fe200000e0609 */
        /* <DEDUP_REMOVED lines=21> */
.L_x_6941:
[----:B------:R-:W-:Y:S05]  /*24fb0*/  BSYNC.RECONVERGENT B1 ;  /* 0x0000000000017941 */ /* 0x000fea0003800200 */
.L_x_6940:
[C---:B---3--:R-:W-:Y:S01]  /*24fc0*/  VIADD R8, R243.reuse, 0x40 ;  /* 0x00000040f3087836 */ /* 0x048fe20000000000 */
[----:B------:R-:W-:Y:S01]  /*24fd0*/  IABS R10, R243 ;  /* 0x000000f3000a7213 */ /* 0x000fe20000000000 */
[C---:B------:R-:W-:Y:S01]  /*24fe0*/  VIADD R9, R243.reuse, 0x41 ;  /* 0x00000041f3097836 */ /* 0x040fe20000000000 */
[----:B------:R-:W-:Y:S01]  /*24ff0*/  R2UR UR4, R134 ;  /* 0x00000000860472ca */ /* 0x000fe200000e0000 */
[C---:B------:R-:W-:Y:S01]  /*25000*/  VIADD R11, R244.reuse, 0xffffffc0 ;  /* 0xffffffc0f40b7836 */ /* 0x040fe20000000000 */
[----:B------:R-:W-:Y:S01]  /*25010*/  IABS R8, R8 ;  /* 0x0000000800087213 */ /* 0x000fe20000000000 */
[----:B-1----:R-:W-:Y:S01]  /*25020*/  VIADD R47, R243, 0x39 ;  /* 0x00000039f32f7836 */ /* 0x002fe20000000000 */
[----:B------:R-:W-:Y:S01]  /*25030*/  IABS R9, R9 ;  /* 0x0000000900097213 */ /* 0x000fe20000000000 */
[C---:B------:R-:W-:Y:S01]  /*25040*/  VIADD R63, R244.reuse, 0xffffffc8 ;  /* 0xffffffc8f43f7836 */ /* 0x040fe20000000000 */
[----:B------:R-:W-:Y:S01]  /*25050*/  I2FP.F32.S32 R8, R8 ;  /* 0x0000000800087245 */ /* 0x000fe20000201400 */
[C---:B------:R-:W-:Y:S01]  /*25060*/  VIADD R61, R244.reuse, 0xffffffd0 ;  /* 0xffffffd0f43d7836 */ /* 0x040fe20000000000 */
[----:B------:R-:W-:Y:S01]  /*25070*/  I2FP.F32.S32 R9, R9 ;  /* 0x0000000900097245 */ /* 0x000fe20000201400 */
[C---:B------:R-:W-:Y:S01]  /*25080*/  VIADD R59, R244.reuse, 0xffffffd8 ;  /* 0xffffffd8f43b7836 */ /* 0x040fe20000000000 */
[----:B------:R-:W-:Y:S01]  /*25090*/  ISETP.GE.AND P5, PT, R11, R240, PT ;  /* 0x000000f00b00720c */ /* 0x000fe20003fa6270 */
[----:B------:R-:W-:Y:S01]  /*250a0*/  FFMA.FTZ R143, -R231, R8, R143 ;  /* 0x00000008e78f7223 */ /* 0x000fe2000001018f */
[----:B------:R-:W-:Y:S01]  /*250b0*/  VIADD R8, R243, 0x38 ;  /* 0x00000038f3087836 */ /* 0x000fe20000000000 */
[----:B------:R-:W-:Y:S01]  /*250c0*/  ISETP.GE.AND P6, PT, R11, R239, PT ;  /* 0x000000ef0b00720c */ /* 0x000fe20003fc6270 */
[----:B------:R-:W-:Y:S01]  /*250d0*/  FFMA.FTZ R142, -R231, R9, R142 ;  /* 0x00000009e78e7223 */ /* 0x000fe2000001018e */
[----:B------:R-:W-:Y:S01]  /*250e0*/  ISETP.GE.AND P0, PT, R11, R238, PT ;  /* 0x000000ee0b00720c */ /* 0x000fe20003f06270 */
[----:B------:R-:W-:Y:S01]  /*250f0*/  VIADD R9, R243, 0x30 ;  /* 0x00000030f3097836 */ /* 0x000fe20000000000 */
[----:B------:R-:W-:Y:S01]  /*25100*/  ISETP.GE.AND P4, PT, R11, R237, PT ;  /* 0x000000ed0b00720c */ /* 0x000fe20003f86270 */
[----:B------:R-:W-:Y:S01]  /*25110*/  VIADD R11, R243, 0x29 ;  /* 0x00000029f30b7836 */ /* 0x000fe20000000000 */
[----:B------:R-:W-:Y:S01]  /*25120*/  IABS R8, R8 ;  /* 0x0000000800087213 */ /* 0x000fe20000000000 */
[C---:B------:R-:W-:Y:S01]  /*25130*/  VIADD R53, R244.reuse, 0xffffffe0 ;  /* 0xffffffe0f4357836 */ /* 0x040fe20000000000 */
[----:B------:R-:W-:Y:S01]  /*25140*/  I2FP.F32.S32 R10, R10 ;  /* 0x0000000a000a7245 */ /* 0x000fe20000201400 */
[C---:B------:R-:W-:Y:S01]  /*25150*/  VIADD R54, R244.reuse, 0x1 ;  /* 0x00000001f4367836 */ /* 0x040fe20000000000 */
[----:B------:R-:W-:Y:S01]  /*25160*/  I2FP.F32.S32 R8, R8 ;  /* 0x0000000800087245 */ /* 0x000fe20000201400 */
[C---:B------:R-:W-:Y:S01]  /*25170*/  VIADD R134, R244.reuse, 0xffffffc1 ;  /* 0xffffffc1f4867836 */ /* 0x040fe20000000000 */
[----:B------:R-:W-:Y:S01]  /*25180*/  IABS R11, R11 ;  /* 0x0000000b000b7213 */ /* 0x000fe20000000000 */
[CC--:B------:R-:W-:Y:S01]  /*25190*/  FFMA.FTZ R39, -R231.reuse, R10.reuse, R39 ;  /* 0x0000000ae7277223 */ /* 0x0c0fe20000010127 */
[----:B------:R-:W-:Y:S01]  /*251a0*/  IABS R9, R9 ;  /* 0x0000000900097213 */ /* 0x000fe20000000000 */
[C---:B------:R-:W-:Y:S01]  /*251b0*/  FFMA.FTZ R33, -R231.reuse, R10, R33 ;  /* 0x0000000ae7217223 */ /* 0x040fe20000010121 */
[CC--:B------:R-:W-:Y:S01]  /*251c0*/  FFMA.FTZ R141, -R231.reuse, R8.reuse, R141 ;  /* 0x00000008e78d7223 */ /* 0x0c0fe2000001018d */
[----:B------:R-:W-:Y:S01]  /*251d0*/  FFMA.FTZ R145, -R231, R8, R145 ;  /* 0x00000008e7917223 */ /* 0x000fe20000010191 */
[C---:B------:R-:W-:Y:S01]  /*251e0*/  VIADD R10, R243.reuse, 0x31 ;  /* 0x00000031f30a7836 */ /* 0x040fe20000000000 */
[----:B------:R-:W-:Y:S01]  /*251f0*/  I2FP.F32.S32 R8, R11 ;  /* 0x0000000b00087245 */ /* 0x000fe20000201400 */
[----:B------:R-:W-:Y:S01]  /*25200*/  VIADD R11, R243, 0x18 ;  /* 0x00000018f30b7836 */ /* 0x000fe20000000000 */
[----:B------:R-:W-:Y:S01]  /*25210*/  I2FP.F32.S32 R9, R9 ;  /* 0x0000000900097245 */ /* 0x000fe20000201400 */
[C---:B------:R-:W-:Y:S01]  /*25220*/  VIADD R62, R244.reuse, 0xffffffc9 ;  /* 0xffffffc9f43e7836 */ /* 0x040fe20000000000 */
[----:B------:R-:W-:Y:S01]  /*25230*/  IABS R10, R10 ;  /* 0x0000000a000a7213 */ /* 0x000fe20000000000 */
[CC--:B------:R-:W-:Y:S01]  /*25240*/  FFMA.FTZ R18, -R231.reuse, R8.reuse, R18 ;  /* 0x00000008e7127223 */ /* 0x0c0fe20000010112 */
[C---:B------:R-:W-:Y:S01]  /*25250*/  FFMA.FTZ R12, -R231.reuse, R8, R12 ;  /* 0x00000008e70c7223 */ /* 0x040fe2000001010c */
[CC--:B------:R-:W-:Y:S01]  /*25260*/  FFMA.FTZ R15, -R231.reuse, R9.reuse, R15 ;  /* 0x00000009e70f7223 */ /* 0x0c0fe2000001010f */
[----:B------:R-:W-:Y:S01]  /*25270*/  FFMA.FTZ R137, -R231, R9, R137 ;  /* 0x00000009e7897223 */ /* 0x000fe20000010189 */
[C---:B------:R-:W-:Y:S01]  /*25280*/  VIADD R8, R243.reuse, 0x21 ;  /* 0x00000021f3087836 */ /* 0x040fe20000000000 */
[----:B------:R-:W-:Y:S01]  /*25290*/  I2FP.F32.S32 R10, R10 ;  /* 0x0000000a000a7245 */ /* 0x000fe20000201400 */
[----:B------:R-:W-:Y:S01]  /*252a0*/  VIADD R9, R243, 0x19 ;  /* 0x00000019f3097836 */ /* 0x000fe20000000000 */
[----:B------:R-:W-:Y:S01]  /*252b0*/  IABS R11, R11 ;  /* 0x0000000b000b7213 */ /* 0x000fe20000000000 */
[C---:B------:R-:W-:Y:S01]  /*252c0*/  VIADD R55, R244.reuse, 0xffffffd9 ;  /* 0xffffffd9f4377836 */ /* 0x040fe20000000000 */
[----:B------:R-:W-:Y:S01]  /*252d0*/  IABS R8, R8 ;  /* 0x0000000800087213 */ /* 0x000fe20000000000 */
[CC--:B------:R-:W-:Y:S01]  /*252e0*/  FFMA.FTZ R136, -R231.reuse, R10.reuse, R136 ;  /* 0x0000000ae7887223 */ /* 0x0c0fe20000010188 */
[----:B------:R-:W-:Y:S01]  /*252f0*/  IABS R9, R9 ;  /* 0x0000000900097213 */ /* 0x000fe20000000000 */
[----:B------:R-:W-:Y:S01]  /*25300*/  FFMA.FTZ R14, -R231, R10, R14 ;  /* 0x0000000ae70e7223 */ /* 0x000fe2000001010e */
[----:B------:R-:W-:Y:S01]  /*25310*/  VIADD R10, R243, 0x20 ;  /* 0x00000020f30a7836 */ /* 0x000fe20000000000 */
[----:B------:R-:W-:Y:S01]  /*25320*/  I2FP.F32.S32 R8, R8 ;  /* 0x0000000800087245 */ /* 0x000fe20000201400 */
[C---:B------:R-:W-:Y:S01]  /*25330*/  VIADD R60, R244.reuse, 0xffffffd1 ;  /* 0xffffffd1f43c7836 */ /* 0x040fe20000000000 */
[----:B------:R-:W-:Y:S01]  /*25340*/  I2FP.F32.S32 R9, R9 ;  /* 0x0000000900097245 */ /* 0x000fe20000201400 */
[C---:B------:R-:W-:Y:S01]  /*25350*/  VIADD R50, R244.reuse, 0xffffffe9 ;  /* 0xffffffe9f4327836 */ /* 0x040fe20000000000 */
[----:B------:R-:W-:Y:S01]  /*25360*/  IABS R10, R10 ;  /* 0x0000000a000a7213 */ /* 0x000fe20000000000 */
[CC--:B------:R-:W-:Y:S01]  /*25370*/  FFMA.FTZ R16, -R231.reuse, R8.reuse, R16 ;  /* 0x00000008e7107223 */ /* 0x0c0fe20000010110 */
[C---:B------:R-:W-:Y:S01]  /*25380*/  FFMA.FTZ R22, -R231.reuse, R8, R22 ;  /* 0x00000008e7167223 */ /* 0x040fe20000010116 */
[C---:B------:R-:W-:Y:S01]  /*25390*/  FFMA.FTZ R20, -R231.reuse, R9, R20 ;  /* 0x00000009e7147223 */ /* 0x040fe20000010114 */
[----:B------:R-:W-:Y:S01]  /*253a0*/  I2FP.F32.S32 R8, R11 ;  /* 0x0000000b00087245 */ /* 0x000fe20000201400 */
[----:B------:R-:W-:Y:S01]  /*253b0*/  FFMA.FTZ R26, -R231, R9, R26 ;  /* 0x00000009e71a7223 */ /* 0x000fe2000001011a */
[C---:B------:R-:W-:Y:S01]  /*253c0*/  VIADD R9, R243.reuse, 0x8 ;  /* 0x00000008f3097836 */ /* 0x040fe20000000000 */
[----:B------:R-:W-:Y:S01]  /*253d0*/  I2FP.F32.S32 R10, R10 ;  /* 0x0000000a000a7245 */ /* 0x000fe20000201400 */
[----:B------:R-:W-:Y:S02]  /*253e0*/  VIADD R11, R243, 0x1 ;  /* 0x00000001f30b7836 */ /* 0x000fe40000000000 */
[CC--:B------:R-:W-:Y:S01]  /*253f0*/  FFMA.FTZ R21, -R231.reuse, R8.reuse, R21 ;  /* 0x00000008e7157223 */ /* 0x0c0fe20000010115 */
[----:B------:R-:W-:Y:S01]  /*25400*/  FFMA.FTZ R27, -R231, R8, R27 ;  /* 0x00000008e71b7223 */ /* 0x000fe2000001011b */
[----:B------:R-:W-:Y:S01]  /*25410*/  IABS R9, R9 ;  /* 0x0000000900097213 */ /* 0x000fe20000000000 */
[----:B------:R-:W-:Y:S02]  /*25420*/  VIADD R8, R243, 0x10 ;  /* 0x00000010f3087836 */ /* 0x000fe40000000000 */
[CC--:B------:R-:W-:Y:S01]  /*25430*/  FFMA.FTZ R17, -R231.reuse, R10.reuse, R17 ;  /* 0x0000000ae7117223 */ /* 0x0c0fe20000010111 */
[----:B------:R-:W-:Y:S01]  /*25440*/  FFMA.FTZ R23, -R231, R10, R23 ;  /* 0x0000000ae7177223 */ /* 0x000fe20000010117 */
[----:B------:R-:W-:Y:S01]  /*25450*/  VIADD R10, R243, 0x9 ;  /* 0x00000009f30a7836 */ /* 0x000fe20000000000 */
[----:B------:R-:W-:Y:S01]  /*25460*/  I2FP.F32.S32 R9, R9 ;  /* 0x0000000900097245 */ /* 0x000fe20000201400 */
[C---:B------:R-:W-:Y:S01]  /*25470*/  VIADD R52, R244.reuse, 0xffffffe1 ;  /* 0xffffffe1f4347836 */ /* 0x040fe20000000000 */
[----:B------:R-:W-:Y:S01]  /*25480*/  IABS R8, R8 ;  /* 0x0000000800087213 */ /* 0x000fe20000000000 */
[----:B------:R-:W-:Y:S01]  /*25490*/  VIADD R51, R244, 0xffffffe8 ;  /* 0xffffffe8f4337836 */ /* 0x000fe20000000000 */
[----:B------:R-:W-:Y:S01]  /*254a0*/  IABS R10, R10 ;  /* 0x0000000a000a7213 */ /* 0x000fe20000000000 */
[CC--:B------:R-:W-:Y:S01]  /*254b0*/  FFMA.FTZ R29, -R231.reuse, R9.reuse, R29 ;  /* 0x00000009e71d7223 */ /* 0x0c0fe2000001011d */
[----:B------:R-:W-:Y:S01]  /*254c0*/  I2FP.F32.S32 R8, R8 ;  /* 0x0000000800087245 */ /* 0x000fe20000201400 */
[----:B------:R-:W-:Y:S01]  /*254d0*/  FFMA.FTZ R35, -R231, R9, R35 ;  /* 0x00000009e7237223 */ /* 0x000fe20000010123 */
[----:B------:R-:W-:Y:S01]  /*254e0*/  VIADD R9, R243, 0xfffffff8 ;  /* 0xfffffff8f3097836 */ /* 0x000fe20000000000 */
[----:B------:R-:W-:Y:S01]  /*254f0*/  I2FP.F32.S32 R10, R10 ;  /* 0x0000000a000a7245 */ /* 0x000fe20000201400 */
[----:B------:R-:W-:Y:S01]  /*25500*/  VIADD R242, R242, 0xffffff80 ;  /* 0xffffff80f2f27836 */ /* 0x000fe20000000000 */
[----:B------:R-:W-:Y:S01]  /*25510*/  IABS R11, R11 ;  /* 0x0000000b000b7213 */ /* 0x000fe20000000000 */
[CC--:B------:R-:W-:Y:S01]  /*25520*/  FFMA.FTZ R31, -R231.reuse, R8.reuse, R31 ;  /* 0x00000008e71f7223 */ /* 0x0c0fe2000001011f */
[C---:B------:R-:W-:Y:S01]  /*25530*/  FFMA.FTZ R25, -R231.reuse, R8, R25 ;  /* 0x00000008e7197223 */ /* 0x040fe20000010119 */
[----:B------:R-:W-:Y:S01]  /*25540*/  IABS R9, R9 ;  /* 0x0000000900097213 */ /* 0x000fe20000000000 */
[CC--:B------:R-:W-:Y:S01]  /*25550*/  FFMA.FTZ R28, -R231.reuse, R10.reuse, R28 ;  /* 0x0000000ae71c7223 */ /* 0x0c0fe2000001011c */
[----:B------:R-:W-:Y:S01]  /*25560*/  I2FP.F32.S32 R8, R11 ;  /* 0x0000000b00087245 */ /* 0x000fe20000201400 */
[----:B------:R-:W-:Y:S01]  /*25570*/  FFMA.FTZ R34, -R231, R10, R34 ;  /* 0x0000000ae7227223 */ /* 0x000fe20000010122 */
[----:B------:R-:W-:Y:S01]  /*25580*/  VIADD R11, R243, 0xffffffc0 ;  /* 0xffffffc0f30b7836 */ /* 0x000fe20000000000 */
[----:B------:R-:W-:Y:S01]  /*25590*/  R2UR UR5, R135 ;  /* 0x00000000870572ca */ /* 0x000fe200000e0000 */
[----:B------:R-:W-:Y:S01]  /*255a0*/  VIADD R10, R243, 0xfffffff1 ;  /* 0xfffffff1f30a7836 */ /* 0x000fe20000000000 */
[----:B------:R-:W-:Y:S01]  /*255b0*/  I2FP.F32.S32 R9, R9 ;  /* 0x0000000900097245 */ /* 0x000fe20000201400 */
[CC--:B------:R-:W-:Y:S01]  /*255c0*/  FFMA.FTZ R38, -R231.reuse, R8.reuse, R38 ;  /* 0x00000008e7267223 */ /* 0x0c0fe20000010126 */
[----:B------:R-:W-:Y:S01]  /*255d0*/  IABS R11, R11 ;  /* 0x0000000b000b7213 */ /* 0x000fe20000000000 */
[C---:B------:R-:W-:Y:S01]  /*255e0*/  FFMA.FTZ R32, -R231.reuse, R8, R32 ;  /* 0x00000008e7207223 */ /* 0x040fe20000010120 */
[----:B------:R-:W-:Y:S01]  /*255f0*/  IABS R10, R10 ;  /* 0x0000000a000a7213 */ /* 0x000fe20000000000 */
[CC--:B------:R-:W-:Y:S01]  /*25600*/  FFMA.FTZ R37, -R231.reuse, R9.reuse, R37 ;  /* 0x00000009e7257223 */ /* 0x0c0fe20000010125 */
[----:B------:R-:W-:Y:S01]  /*25610*/  FFMA.FTZ R43, -R231, R9, R43 ;  /* 0x00000009e72b7223 */ /* 0x000fe2000001012b */
[----:B------:R-:W-:Y:S01]  /*25620*/  I2FP.F32.S32 R9, R11 ;  /* 0x0000000b00097245 */ /* 0x000fe20000201400 */
[C---:B------:R-:W-:Y:S01]  /*25630*/  VIADD R11, R243.reuse, 0xffffffe9 ;  /* 0xffffffe9f30b7836 */ /* 0x040fe20000000000 */
[----:B------:R-:W-:Y:S01]  /*25640*/  I2FP.F32.S32 R10, R10 ;  /* 0x0000000a000a7245 */ /* 0x000fe20000201400 */
[----:B------:R-:W-:Y:S01]  /*25650*/  VIADD R8, R243, 0xfffffff0 ;  /* 0xfffffff0f3087836 */ /* 0x000fe20000000000 */
[----:B------:R-:W2:Y:S01]  /*25660*/  LD.E R135, desc[UR4][R132.64+0xdc] ;  /* 0x0000dc0484877980 */ /* 0x000ea2000c101900 */
[----:B------:R-:W-:Y:S01]  /*25670*/  IABS R47, R47 ;  /* 0x0000002f002f7213 */ /* 0x000fe20000000000 */
[C---:B------:R-:W-:Y:S01]  /*25680*/  FFMA.FTZ R153, -R231.reuse, R9, R153 ;  /* 0x00000009e7997223 */ /* 0x040fe20000010199 */
[CC--:B------:R-:W-:Y:S01]  /*25690*/  FFMA.FTZ R40, -R231.reuse, R10.reuse, R40 ;  /* 0x0000000ae7287223 */ /* 0x0c0fe20000010128 */
[----:B------:R-:W-:Y:S01]  /*256a0*/  FFMA.FTZ R178, -R231, R10, R178 ;  /* 0x0000000ae7b27223 */ /* 0x000fe200000101b2 */
[----:B------:R-:W-:Y:S01]  /*256b0*/  IABS R11, R11 ;  /* 0x0000000b000b7213 */ /* 0x000fe20000000000 */
[C---:B------:R-:W-:Y:S01]  /*256c0*/  VIADD R10, R243.reuse, 0xffffffe8 ;  /* 0xffffffe8f30a7836 */ /* 0x040fe20000000000 */
[----:B------:R-:W-:Y:S01]  /*256d0*/  I2FP.F32.S32 R47, R47 ;  /* 0x0000002f002f7245 */ /* 0x000fe20000201400 */
[----:B------:R-:W-:Y:S01]  /*256e0*/  VIADD R9, R243, 0xffffffe1 ;  /* 0xffffffe1f3097836 */ /* 0x000fe20000000000 */
[----:B------:R-:W-:Y:S02]  /*256f0*/  I2FP.F32.S32 R11, R11 ;  /* 0x0000000b000b7245 */ /* 0x000fe40000201400 */
[----:B------:R-:W-:Y:S01]  /*25700*/  IABS R10, R10 ;  /* 0x0000000a000a7213 */ /* 0x000fe20000000000 */
[C---:B------:R-:W-:Y:S01]  /*25710*/  FFMA.FTZ R144, -R231.reuse, R47, R144 ;  /* 0x0000002fe7907223 */ /* 0x040fe20000010190 */
[----:B------:R-:W-:Y:S01]  /*25720*/  IABS R8, R8 ;  /* 0x0000000800087213 */ /* 0x000fe20000000000 */
[CC--:B------:R-:W-:Y:S01]  /*25730*/  FFMA.FTZ R44, -R231.reuse, R11.reuse, R44 ;  /* 0x0000000be72c7223 */ /* 0x0c0fe2000001012c */
[----:B------:R-:W-:Y:S01]  /*25740*/  FFMA.FTZ R174, -R231, R11, R174 ;  /* 0x0000000be7ae7223 */ /* 0x000fe200000101ae */
[----:B------:R-:W-:Y:S01]  /*25750*/  I2FP.F32.S32 R10, R10 ;  /* 0x0000000a000a7245 */ /* 0x000fe20000201400 */
[----:B------:R-:W-:Y:S01]  /*25760*/  VIADD R11, R243, 0xffffffd9 ;  /* 0xffffffd9f30b7836 */ /* 0x000fe20000000000 */
[----:B------:R-:W-:Y:S01]  /*25770*/  I2FP.F32.S32 R8, R8 ;  /* 0x0000000800087245 */ /* 0x000fe20000201400 */
[----:B------:R-:W-:Y:S01]  /*25780*/  FFMA.FTZ R140, -R231, R47, R140 ;  /* 0x0000002fe78c7223 */ /* 0x000fe2000001018c */
[----:B------:R-:W-:Y:S02]  /*25790*/  VIADD R47, R243, 0x28 ;  /* 0x00000028f32f7836 */ /* 0x000fe40000000000 */
        /* <DEDUP_REMOVED lines=8> */
[----:B------:R-:W-:Y:S02]  /*25820*/  FSEL R140, R140, -INF , P5 ;  /* 0xff8000008c8c7808 */ /* 0x000fe40002800000 */
[----:B------:R-:W-:Y:S01]  /*25830*/  IABS R10, R10 ;  /* 0x0000000a000a7213 */ /* 0x000fe20000000000 */
[-C--:B------:R-:W-:Y:S01]  /*25840*/  FFMA.FTZ R168, -R231, R11.reuse, R7 ;  /* 0x0000000be7a87223 */ /* 0x080fe20000010107 */
[----:B------:R-:W-:Y:S01]  /*25850*/  ISETP.GE.AND P5, PT, R63, R240, PT ;  /* 0x000000f03f00720c */ /* 0x000fe20003fa6270 */
[C---:B------:R-:W-:Y:S01]  /*25860*/  FFMA.FTZ R162, -R231.reuse, R11, R162 ;  /* 0x0000000be7a27223 */ /* 0x040fe200000101a2 */
[----:B------:R-:W-:Y:S02]  /*25870*/  IABS R9, R9 ;  /* 0x0000000900097213 */ /* 0x000fe40000000000 */
[----:B------:R-:W-:Y:S02]  /*25880*/  IABS R47, R47 ;  /* 0x0000002f002f7213 */ /* 0x000fe40000000000 */
[----:B------:R-:W-:Y:S02]  /*25890*/  I2FP.F32.S32 R7, R10 ;  /* 0x0000000a00077245 */ /* 0x000fe40000201400 */
[----:B------:R-:W-:Y:S02]  /*258a0*/  FSEL R10, R136, -INF , P5 ;  /* 0xff800000880a7808 */ /* 0x000fe40002800000 */
[----:B------:R-:W-:Y:S01]  /*258b0*/  I2FP.F32.S32 R9, R9 ;  /* 0x0000000900097245 */ /* 0x000fe20000201400 */
[C---:B------:R-:W-:Y:S01]  /*258c0*/  FFMA.FTZ R163, -R231.reuse, R7, R163 ;  /* 0x00000007e7a37223 */ /* 0x040fe200000101a3 */
[----:B------:R-:W-:Y:S01]  /*258d0*/  I2FP.F32.S32 R47, R47 ;  /* 0x0000002f002f7245 */ /* 0x000fe20000201400 */
[C---:B------:R-:W-:Y:S01]  /*258e0*/  FFMA.FTZ R157, -R231.reuse, R7, R157 ;  /* 0x00000007e79d7223 */ /* 0x040fe2000001019d */
[----:B------:R-:W-:Y:S01]  /*258f0*/  IABS R8, R8 ;  /* 0x0000000800087213 */ /* 0x000fe20000000000 */
[----:B------:R-:W-:Y:S01]  /*25900*/  FFMA.FTZ R176, -R231, R9, R46 ;  /* 0x00000009e7b07223 */ /* 0x000fe2000001012e */
[----:B------:R-:W-:Y:S01]  /*25910*/  ISETP.GE.AND P5, PT, R61, R240, PT ;  /* 0x000000f03d00720c */ /* 0x000fe20003fa6270 */
[CC--:B------:R-:W-:Y:S01]  /*25920*/  FFMA.FTZ R13, -R231.reuse, R47.reuse, R13 ;  /* 0x0000002fe70d7223 */ /* 0x0c0fe2000001010d */
[----:B------:R-:W-:Y:S01]  /*25930*/  I2FP.F32.S32 R8, R8 ;  /* 0x0000000800087245 */ /* 0x000fe20000201400 */
[----:B------:R-:W-:Y:S01]  /*25940*/  FFMA.FTZ R19, -R231, R47, R19 ;  /* 0x0000002fe7137223 */ /* 0x000fe20000010113 */
[----:B------:R-:W-:Y:S01]  /*25950*/  FSEL R66, R12, -INF , P5 ;  /* 0xff8000000c427808 */ /* 0x000fe20002800000 */
[----:B------:R-:W-:Y:S01]  /*25960*/  VIADD R46, R244, 0xfffffff9 ;  /* 0xfffffff9f42e7836 */ /* 0x000fe20000000000 */
[----:B------:R-:W-:Y:S01]  /*25970*/  ISETP.GE.AND P5, PT, R59, R240, PT ;  /* 0x000000f03b00720c */ /* 0x000fe20003fa6270 */
[----:B------:R-:W-:Y:S02]  /*25980*/  VIADD R47, R243, 0x11 ;  /* 0x00000011f32f7836 */ /* 0x000fe40000000000 */
[----:B------:R-:W-:Y:S01]  /*25990*/  FFMA.FTZ R175, -R231, R8, R4 ;  /* 0x00000008e7af7223 */ /* 0x000fe20000010104 */
[----:B------:R-:W-:Y:S01]  /*259a0*/  VIADD R4, R243, 0xffffffd8 ;  /* 0xffffffd8f3047836 */ /* 0x000fe20000000000 */
[----:B------:R-:W-:Y:S01]  /*259b0*/  FSEL R57, R16, -INF , P5 ;  /* 0xff80000010397808 */ /* 0x000fe20002800000 */
[----:B------:R-:W-:Y:S01]  /*259c0*/  FFMA.FTZ R166, -R231, R9, R166 ;  /* 0x00000009e7a67223 */ /* 0x000fe200000101a6 */
[-C--:B------:R-:W-:Y:S01]  /*259d0*/  ISETP.GE.AND P1, PT, R46, R240.reuse, PT ;  /* 0x000000f02e00720c */ /* 0x080fe20003f26270 */
[----:B------:R-:W-:Y:S01]  /*259e0*/  VIADD R9, R243, 0xffffffc8 ;  /* 0xffffffc8f3097836 */ /* 0x000fe20000000000 */
[----:B------:R-:W-:Y:S01]  /*259f0*/  ISETP.GE.AND P5, PT, R53, R240, PT ;  /* 0x000000f03500720c */ /* 0x000fe20003fa6270 */
[----:B------:R-:W-:Y:S01]  /*25a00*/  FFMA.FTZ R165, -R231, R8, R165 ;  /* 0x00000008e7a57223 */ /* 0x000fe200000101a5 */
[----:B------:R-:W-:Y:S01]  /*25a10*/  IABS R47, R47 ;  /* 0x0000002f002f7213 */ /* 0x000fe20000000000 */
[----:B------:R-:W-:Y:S01]  /*25a20*/  VIADD R8, R243, 0xffffffd1 ;  /* 0xffffffd1f3087836 */ /* 0x000fe20000000000 */
[----:B------:R-:W-:Y:S01]  /*25a30*/  FSEL R186, R33, -INF , P1 ;  /* 0xff80000021ba7808 */ /* 0x000fe20000800000 */
[----:B------:R-:W-:Y:S01]  /*25a40*/  VIADD R33, R244, 0xfffffff8 ;  /* 0xfffffff8f4217836 */ /* 0x000fe20000000000 */
[----:B------:R-:W-:Y:S01]  /*25a50*/  FSEL R200, R20, -INF , P5 ;  /* 0xff80000014c87808 */ /* 0x000fe20002800000 */
[C---:B------:R-:W-:Y:S01]  /*25a60*/  VIADD R20, R244.reuse, 0x20 ;  /* 0x00000020f4147836 */ /* 0x040fe20000000000 */
[----:B------:R-:W-:Y:S01]  /*25a70*/  I2FP.F32.S32 R47, R47 ;  /* 0x0000002f002f7245 */ /* 0x000fe20000201400 */
[----:B------:R-:W-:Y:S01]  /*25a80*/  VIADD R12, R243, 0xffffffc9 ;  /* 0xffffffc9f30c7836 */ /* 0x000fe20000000000 */
[----:B------:R-:W-:Y:S01]  /*25a90*/  IABS R4, R4 ;  /* 0x0000000400047213 */ /* 0x000fe20000000000 */
[----:B------:R-:W-:Y:S01]  /*25aa0*/  VIADD R16, R244, 0x30 ;  /* 0x00000030f4107836 */ /* 0x000fe20000000000 */
[-C--:B------:R-:W-:Y:S01]  /*25ab0*/  ISETP.GE.AND P1, PT, R54, R238.reuse, PT ;  /* 0x000000ee3600720c */ /* 0x080fe20003f26270 */
[CC--:B------:R-:W-:Y:S01]  /*25ac0*/  FFMA.FTZ R30, -R231.reuse, R47.reuse, R30 ;  /* 0x0000002fe71e7223 */ /* 0x0c0fe2000001011e */
[----:B------:R-:W-:Y:S01]  /*25ad0*/  ISETP.GE.AND P5, PT, R134, R238, PT ;  /* 0x000000ee8600720c */ /* 0x000fe20003fa6270 */
[----:B------:R-:W-:Y:S01]  /*25ae0*/  FFMA.FTZ R24, -R231, R47, R24 ;  /* 0x0000002fe7187223 */ /* 0x000fe20000010118 */
[----:B------:R-:W-:Y:S01]  /*25af0*/  I2FP.F32.S32 R4, R4 ;  /* 0x0000000400047245 */ /* 0x000fe20000201400 */
[----:B------:R-:W-:Y:S01]  /*25b00*/  VIADD R47, R243, 0xfffffff9 ;  /* 0xfffffff9f32f7836 */ /* 0x000fe20000000000 */
[----:B------:R-:W-:Y:S01]  /*25b10*/  FSEL R193, R39, -INF , P1 ;  /* 0xff80000027c17808 */ /* 0x000fe20000800000 */
[----:B------:R-:W-:Y:S01]  /*25b20*/  VIADD R39, R244, 0xfffffff1 ;  /* 0xfffffff1f4277836 */ /* 0x000fe20000000000 */
[----:B------:R-:W-:Y:S01]  /*25b30*/  FSEL R7, R143, -INF , P5 ;  /* 0xff8000008f077808 */ /* 0x000fe20002800000 */
[----:B------:R-:W-:Y:S01]  /*25b40*/  FFMA.FTZ R167, -R231, R4, R6 ;  /* 0x00000004e7a77223 */ /* 0x000fe20000010106 */
[----:B------:R-:W-:Y:S01]  /*25b50*/  ISETP.GE.AND P5, PT, R63, R238, PT ;  /* 0x000000ee3f00720c */ /* 0x000fe20003fa6270 */
[----:B------:R-:W-:Y:S01]  /*25b60*/  FFMA.FTZ R161, -R231, R4, R161 ;  /* 0x00000004e7a17223 */ /* 0x000fe200000101a1 */
[----:B------:R-:W-:Y:S02]  /*25b70*/  IABS R47, R47 ;  /* 0x0000002f002f7213 */ /* 0x000fe40000000000 */
[----:B------:R-:W-:Y:S02]  /*25b80*/  FSEL R6, R144, -INF , P5 ;  /* 0xff80000090067808 */ /* 0x000fe40002800000 */
[-C--:B------:R-:W-:Y:S02]  /*25b90*/  ISETP.GE.AND P5, PT, R39, R240.reuse, PT ;  /* 0x000000f02700720c */ /* 0x080fe40003fa6270 */
[----:B------:R-:W-:Y:S02]  /*25ba0*/  I2FP.F32.S32 R47, R47 ;  /* 0x0000002f002f7245 */ /* 0x000fe40000201400 */
[----:B------:R-:W-:Y:S01]  /*25bb0*/  FSEL R182, R29, -INF , P5 ;  /* 0xff8000001db67808 */ /* 0x000fe20002800000 */
[----:B------:R-:W-:Y:S01]  /*25bc0*/  VIADD R29, R244, 0x9 ;  /* 0x00000009f41d7836 */ /* 0x000fe20000000000 */
[-C--:B------:R-:W-:Y:S01]  /*25bd0*/  ISETP.GE.AND P5, PT, R33, R240.reuse, PT ;  /* 0x000000f02100720c */ /* 0x080fe20003fa6270 */
[CC--:B------:R-:W-:Y:S01]  /*25be0*/  FFMA.FTZ R36, -R231.reuse, R47.reuse, R36 ;  /* 0x0000002fe7247223 */ /* 0x0c0fe20000010124 */
[----:B------:R-:W-:Y:S01]  /*25bf0*/  ISETP.GE.AND P1, PT, R134, R240, PT ;  /* 0x000000f08600720c */ /* 0x000fe20003f26270 */
[----:B------:R-:W-:Y:S01]  /*25c00*/  FFMA.FTZ R42, -R231, R47, R42 ;  /* 0x0000002fe72a7223 */ /* 0x000fe2000001012a */
[----:B------:R-:W-:Y:S01]  /*25c10*/  FSEL R183, R32, -INF , P5 ;  /* 0xff80000020b77808 */ /* 0x000fe20002800000 */
[----:B------:R-:W-:Y:S01]  /*25c20*/  VIADD R47, R243, 0xffffffc1 ;  /* 0xffffffc1f32f7836 */ /* 0x000fe20000000000 */
[----:B------:R-:W-:Y:S01]  /*25c30*/  ISETP.GE.AND P5, PT, R59, R238, PT ;  /* 0x000000ee3b00720c */ /* 0x000fe20003fa6270 */
[----:B------:R-:W-:Y:S01]  /*25c40*/  VIADD R32, R244, 0x8 ;  /* 0x00000008f4207836 */ /* 0x000fe20000000000 */
[----:B------:R-:W-:Y:S01]  /*25c50*/  FSEL R11, R141, -INF , P1 ;  /* 0xff8000008d0b7808 */ /* 0x000fe20000800000 */
[----:B------:R-:W-:Y:S01]  /*25c60*/  VIADD R243, R243, 0x80 ;  /* 0x00000080f3f37836 */ /* 0x000fe20000000000 */
[----:B------:R-:W-:Y:S02]  /*25c70*/  IABS R9, R9 ;  /* 0x0000000900097213 */ /* 0x000fe40000000000 */
[----:B------:R-:W-:Y:S02]  /*25c80*/  ISETP.GE.AND P1, PT, R62, R240, PT ;  /* 0x000000f03e00720c */ /* 0x000fe40003f26270 */
[----:B------:R-:W-:Y:S01]  /*25c90*/  FSEL R65, R18, -INF , P5 ;  /* 0xff80000012417808 */ /* 0x000fe20002800000 */
[----:B------:R-:W-:Y:S01]  /*25ca0*/  VIADD R18, R244, 0x28 ;  /* 0x00000028f4127836 */ /* 0x000fe20000000000 */
[----:B------:R-:W-:Y:S02]  /*25cb0*/  IABS R8, R8 ;  /* 0x0000000800087213 */ /* 0x000fe40000000000 */
[----:B------:R-:W-:Y:S02]  /*25cc0*/  ISETP.GE.AND P5, PT, R55, R238, PT ;  /* 0x000000ee3700720c */ /* 0x000fe40003fa6270 */
[----:B------:R-:W-:Y:S02]  /*25cd0*/  IABS R47, R47 ;  /* 0x0000002f002f7213 */ /* 0x000fe40000000000 */
[----:B------:R-:W-:Y:S02]  /*25ce0*/  I2FP.F32.S32 R4, R9 ;  /* 0x0000000900047245 */ /* 0x000fe40000201400 */
[----:B------:R-:W-:Y:S02]  /*25cf0*/  FSEL R9, R137, -INF , P1 ;  /* 0xff80000089097808 */ /* 0x000fe40000800000 */
[----:B------:R-:W-:Y:S01]  /*25d00*/  ISETP.GE.AND P1, PT, R60, R240, PT ;  /* 0x000000f03c00720c */ /* 0x000fe20003f26270 */
[C---:B------:R-:W-:Y:S01]  /*25d10*/  FFMA.FTZ R159, -R231.reuse, R4, R159 ;  /* 0x00000004e79f7223 */ /* 0x040fe2000001019f */
[----:B------:R-:W-:Y:S01]  /*25d20*/  I2FP.F32.S32 R8, R8 ;  /* 0x0000000800087245 */ /* 0x000fe20000201400 */
[----:B------:R-:W-:Y:S01]  /*25d30*/  FFMA.FTZ R67, -R231, R4, R67 ;  /* 0x00000004e7437223 */ /* 0x000fe20000010143 */
[----:B------:R-:W-:Y:S01]  /*25d40*/  I2FP.F32.S32 R47, R47 ;  /* 0x0000002f002f7245 */ /* 0x000fe20000201400 */
[----:B------:R-:W-:Y:S01]  /*25d50*/  VIADD R4, R244, 0x38 ;  /* 0x00000038f4047836 */ /* 0x000fe20000000000 */
[----:B------:R-:W-:Y:S01]  /*25d60*/  FSEL R64, R19, -INF , P5 ;  /* 0xff80000013407808 */ /* 0x000fe20002800000 */
[C---:B------:R-:W-:Y:S01]  /*25d70*/  FFMA.FTZ R164, -R231.reuse, R8, R164 ;  /* 0x00000008e7a47223 */ /* 0x040fe200000101a4 */
[----:B------:R-:W-:Y:S01]  /*25d80*/  ISETP.GE.AND P5, PT, R54, R240, PT ;  /* 0x000000f03600720c */ /* 0x000fe20003fa6270 */
[----:B------:R-:W-:Y:S01]  /*25d90*/  FFMA.FTZ R158, -R231, R8, R158 ;  /* 0x00000008e79e7223 */ /* 0x000fe2000001019e */
[----:B------:R-:W-:Y:S01]  /*25da0*/  FSEL R49, R13, -INF , P1 ;  /* 0xff8000000d317808 */ /* 0x000fe20000800000 */
[----:B------:R-:W-:Y:S01]  /*25db0*/  FFMA.FTZ R156, -R231, R47, R156 ;  /* 0x0000002fe79c7223 */ /* 0x000fe2000001019c */
[----:B------:R-:W-:Y:S01]  /*25dc0*/  ISETP.GE.AND P1, PT, R55, R240, PT ;  /* 0x000000f03700720c */ /* 0x000fe20003f26270 */
[C---:B------:R-:W-:Y:S01]  /*25dd0*/  VIADD R47, R244.reuse, 0xfffffff0 ;  /* 0xfffffff0f42f7836 */ /* 0x040fe20000000000 */
[----:B------:R-:W-:Y:S01]  /*25de0*/  FSEL R37, R37, -INF , P5 ;  /* 0xff80000025257808 */ /* 0x000fe20002800000 */
[----:B------:R-:W-:Y:S01]  /*25df0*/  VIADD R19, R244, 0x21 ;  /* 0x00000021f4137836 */ /* 0x000fe20000000000 */
[----:B------:R-:W-:Y:S02]  /*25e00*/  FSEL R8, R142, -INF , P0 ;  /* 0xff8000008e087808 */ /* 0x000fe40000000000 */
[----:B------:R-:W-:Y:S02]  /*25e10*/  ISETP.GE.AND P5, PT, R53, R238, PT ;  /* 0x000000ee3500720c */ /* 0x000fe40003fa6270 */
        /* <DEDUP_REMOVED lines=9> */
[----:B------:R-:W-:Y:S01]  /*25eb0*/  FSEL R199, R21, -INF , P1 ;  /* 0xff80000015c77808 */ /* 0x000fe20000800000 */
[----:B------:R-:W-:Y:S01]  /*25ec0*/  VIADD R21, R244, 0x19 ;  /* 0x00000019f4157836 */ /* 0x000fe20000000000 */
[C---:B------:R-:W-:Y:S02]  /*25ed0*/  ISETP.GE.AND P1, PT, R51.reuse, R240, PT ;  /* 0x000000f03300720c */ /* 0x040fe40003f26270 */
[----:B------:R-:W-:Y:S01]  /*25ee0*/  FSEL R180, R28, -INF , P0 ;  /* 0xff8000001cb47808 */ /* 0x000fe20000000000 */
[----:B------:R-:W-:Y:S01]  /*25ef0*/  VIADD R28, R244, 0x10 ;  /* 0x00000010f41c7836 */ /* 0x000fe20000000000 */
[----:B------:R-:W-:Y:S02]  /*25f00*/  FSEL R192, R40, -INF , P5 ;  /* 0xff80000028c07808 */ /* 0x000fe40002800000 */
[-C--:B------:R-:W-:Y:S02]  /*25f10*/  ISETP.GE.AND P5, PT, R51, R238.reuse, PT ;  /* 0x000000ee3300720c */ /* 0x080fe40003fa6270 */
[----:B------:R-:W-:Y:S01]  /*25f20*/  FSEL R197, R24, -INF , P1 ;  /* 0xff80000018c57808 */ /* 0x000fe20000800000 */
[----:B------:R-:W-:Y:S01]  /*25f30*/  VIADD R24, R244, 0x18 ;  /* 0x00000018f4187836 */ /* 0x000fe20000000000 */
[----:B------:R-:W-:Y:S02]  /*25f40*/  ISETP.GE.AND P1, PT, R62, R238, PT ;  /* 0x000000ee3e00720c */ /* 0x000fe40003f26270 */
[----:B------:R-:W-:Y:S02]  /*25f50*/  FSEL R26, R26, -INF , P5 ;  /* 0xff8000001a1a7808 */ /* 0x000fe40002800000 */
        /* <DEDUP_REMOVED lines=41> */
[----:B------:R-:W-:Y:S02]  /*261f0*/  ISETP.GE.AND P1, PT, R46, R238, PT ;  /* 0x000000ee2e00720c */ /* 0x000fe40003f26270 */
[----:B------:R-:W-:Y:S02]  /*26200*/  IABS R12, R12 ;  /* 0x0000000c000c7213 */ /* 0x000fe40000000000 */
[----:B------:R-:W-:Y:S02]  /*26210*/  FSEL R42, R42, -INF , P0 ;  /* 0xff8000002a2a7808 */ /* 0x000fe40000000000 */
[----:B------:R-:W-:Y:S02]  /*26220*/  ISETP.GE.AND P0, PT, R15, R240, PT ;  /* 0x000000f00f00720c */ /* 0x000fe40003f06270 */
[----:B------:R-:W-:Y:S02]  /*26230*/  FSEL R153, R153, -INF , P5 ;  /* 0xff80000099997808 */ /* 0x000fe40002800000 */
[----:B------:R-:W-:Y:S02]  /*26240*/  ISETP.GE.AND P5, PT, R21, R238, PT ;  /* 0x000000ee1500720c */ /* 0x000fe40003fa6270 */
[----:B------:R-:W-:Y:S02]  /*26250*/  FSEL R35, R35, -INF , P1 ;  /* 0xff80000023237808 */ /* 0x000fe40000800000 */
[----:B------:R-:W-:Y:S02]  /*26260*/  I2FP.F32.S32 R13, R12 ;  /* 0x0000000c000d7245 */ /* 0x000fe40000201400 */
[----:B------:R-:W-:Y:S02]  /*26270*/  FSEL R12, R140, -INF , !P6 ;  /* 0xff8000008c0c7808 */ /* 0x000fe40007000000 */
[----:B------:R-:W-:Y:S01]  /*26280*/  ISETP.GE.AND P1, PT, R19, R240, PT ;  /* 0x000000f01300720c */ /* 0x000fe20003f26270 */
[-C--:B------:R-:W-:Y:S01]  /*26290*/  FFMA.FTZ R5, -R231, R13.reuse, R5 ;  /* 0x0000000de7057223 */ /* 0x080fe20000010105 */
[----:B------:R-:W-:Y:S01]  /*262a0*/  FSEL R159, R159, -INF , P0 ;  /* 0xff8000009f9f7808 */ /* 0x000fe20000000000 */
[----:B------:R-:W-:Y:S01]  /*262b0*/  FFMA.FTZ R3, -R231, R13, R3 ;  /* 0x0000000de7037223 */ /* 0x000fe20000010103 */
[-C--:B------:R-:W-:Y:S02]  /*262c0*/  ISETP.GE.AND P6, PT, R62, R239.reuse, PT ;  /* 0x000000ef3e00720c */ /* 0x080fe40003fc6270 */
        /* <DEDUP_REMOVED lines=10> */
[C---:B------:R-:W-:Y:S02]  /*26370*/  ISETP.GE.AND P5, PT, R16.reuse, R238, PT ;  /* 0x000000ee1000720c */ /* 0x040fe40003fa6270 */
        /* <DEDUP_REMOVED lines=12> */
[----:B------:R-:W-:Y:S02]  /*26440*/  ISETP.GE.AND P0, PT, R17, R238, PT ;  /* 0x000000ee1100720c */ /* 0x000fe40003f06270 */
[----:B------:R-:W-:Y:S02]  /*26450*/  FSEL R11, R11, -INF , !P5 ;  /* 0xff8000000b0b7808 */ /* 0x000fe40006800000 */
        /* <DEDUP_REMOVED lines=70> */
[----:B------:R-:W-:Y:S02]  /*268c0*/  FMNMX3.FTZ R22, R22, R65, R64, !PT ;  /* 0x0000004116167276 */ /* 0x000fe40007810040 */
[----:B------:R-:W-:Y:S02]  /*268d0*/  FSEL R172, R27, -INF , !P1 ;  /* 0xff8000001bac7808 */ /* 0x000fe40004800000 */
[-C--:B------:R-:W-:Y:S02]  /*268e0*/  ISETP.GE.AND P1, PT, R33, R237.reuse, PT ;  /* 0x000000ed2100720c */ /* 0x080fe40003f26270 */
[----:B------:R-:W-:Y:S02]  /*268f0*/  FMNMX3.FTZ R23, R23, R180, R182, !PT ;  /* 0x000000b417177276 */ /* 0x000fe400078100b6 */
[----:B------:R-:W-:Y:S02]  /*26900*/  FSEL R192, R192, -INF , !P0 ;  /* 0xff800000c0c07808 */ /* 0x000fe40004000000 */
[-C--:B------:R-:W-:Y:S02]  /*26910*/  ISETP.GE.AND P5, PT, R47, R237.reuse, PT ;  /* 0x000000ed2f00720c */ /* 0x080fe40003fa6270 */
[----:B------:R-:W-:Y:S02]  /*26920*/  ISETP.GE.AND P0, PT, R39, R237, PT ;  /* 0x000000ed2700720c */ /* 0x000fe40003f06270 */
[----:B------:R-:W-:Y:S02]  /*26930*/  FSEL R181, R44, -INF , !P6 ;  /* 0xff8000002cb57808 */ /* 0x000fe40007000000 */
[----:B------:R-:W-:Y:S02]  /*26940*/  FSEL R171, R26, -INF , !P4 ;  /* 0xff8000001aab7808 */ /* 0x000fe40006000000 */
        /* <DEDUP_REMOVED lines=8> */
[----:B------:R-:W-:Y:S02]  /*269d0*/  FMNMX3.FTZ R22, R22, R171, R172, !PT ;  /* 0x000000ab16167276 */ /* 0x000fe400078100ac */
[----:B------:R-:W-:Y:S02]  /*269e0*/  FSEL R188, R35, -INF , !P6 ;  /* 0xff80000023bc7808 */ /* 0x000fe40007000000 */
[----:B------:R-:W-:Y:S02]  /*269f0*/  FSEL R179, R45, -INF , !P4 ;  /* 0xff8000002db37808 */ /* 0x000fe40006000000 */
[-C--:B------:R-:W-:Y:S02]  /*26a00*/  ISETP.GE.AND P6, PT, R19, R239.reuse, PT ;  /* 0x000000ef1300720c */ /* 0x080fe40003fc6270 */
        /* <DEDUP_REMOVED lines=10> */
[----:B------:R-:W-:Y:S02]  /*26ab0*/  FSEL R176, R176, -INF , !P4 ;  /* 0xff800000b0b07808 */ /* 0x000fe40006000000 */
[----:B------:R-:W-:Y:S02]  /*26ac0*/  ISETP.GE.AND P6, PT, R18, R239, PT ;  /* 0x000000ef1200720c */ /* 0x000fe40003fc6270 */
        /* <DEDUP_REMOVED lines=28> */
[-C--:B------:R-:W-:Y:S02]  /*26c90*/  ISETP.GE.AND P5, PT, R19, R237.reuse, PT ;  /* 0x000000ed1300720c */ /* 0x080fe40003fa6270 */
[----:B------:R-:W-:Y:S02]  /*26ca0*/  FSEL R174, R174, -INF , !P1 ;  /* 0xff800000aeae7808 */ /* 0x000fe40004800000 */
[----:B------:R-:W-:Y:S02]  /*26cb0*/  FSEL R173, R173, -INF , !P0 ;  /* 0xff800000adad7808 */ /* 0x000fe40004000000 */
[----:B------:R-:W-:Y:S02]  /*26cc0*/  FMNMX3.FTZ R22, R22, R178, R177, !PT ;  /* 0x000000b216167276 */ /* 0x000fe400078100b1 */
[----:B------:R-:W-:Y:S02]  /*26cd0*/  FSEL R156, R156, -INF , !P6 ;  /* 0xff8000009c9c7808 */ /* 0x000fe40007000000 */
[-C--:B------:R-:W-:Y:S02]  /*26ce0*/  ISETP.GE.AND P6, PT, R18, R237.reuse, PT ;  /* 0x000000ed1200720c */ /* 0x080fe40003fc6270 */
[-C--:B------:R-:W-:Y:S02]  /*26cf0*/  ISETP.GE.AND P1, PT, R17, R237.reuse, PT ;  /* 0x000000ed1100720c */ /* 0x080fe40003f26270 */
        /* <DEDUP_REMOVED lines=8> */
[-C--:B------:R-:W-:Y:S02]  /*26d80*/  ISETP.GE.AND P1, PT, R4, R237.reuse, PT ;  /* 0x000000ed0400720c */ /* 0x080fe40003f26270 */
[-C--:B------:R-:W-:Y:S02]  /*26d90*/  ISETP.GE.AND P4, PT, R15, R237.reuse, PT ;  /* 0x000000ed0f00720c */ /* 0x080fe40003f86270 */
[----:B------:R-:W-:Y:S02]  /*26da0*/  FMNMX3.FTZ R4, R22, R166, R165, !PT ;  /* 0x000000a616047276 */ /* 0x000fe400078100a5 */
        /* <DEDUP_REMOVED lines=12> */
[----:B------:R-:W-:Y:S02]  /*26e70*/  FMNMX3.FTZ R3, R3, R137, R136, !PT ;  /* 0x0000008903037276 */ /* 0x000fe40007810088 */
[----:B------:R-:W-:Y:S03]  /*26e80*/  LEA R138, R138, UR8, 0x1 ;  /* 0x000000088a8a7c11 */ /* 0x000fe6000f8e08ff */
[----:B------:R-:W3:Y:S02]  /*26e90*/  SHFL.BFLY PT, R4, R3, 0x2, 0x1f ;  /* 0x0c401f0003047f89 */ /* 0x000ee400000e0000 */
[----:B------:R-:W-:Y:S02]  /*26ea0*/  IMAD.IADD R144, R212, 0x1, R138 ;  /* 0x00000001d4907824 */ /* 0x000fe400078e028a */
        /* <DEDUP_REMOVED lines=15> */
[C---:B------:R-:W-:Y:S01]  /*26fa0*/  FSETP.NEU.FTZ.AND P0, PT, R3.reuse, -INF , PT ;  /* 0xff8000000300780b */ /* 0x040fe20003f1d000 */
[----:B------:R-:W-:Y:S02]  /*26fb0*/  FADD.FTZ R4, -R4, R0 ;  /* 0x0000000004047221 */ /* 0x000fe40000010100 */
[-CC-:B------:R-:W-:Y:S01]  /*26fc0*/  FFMA.FTZ R147, R12, R135.reuse, -R155.reuse ;  /* 0x000000870c937223 */ /* 0x180fe2000001089b */
[----:B------:R-:W-:Y:S01]  /*26fd0*/  FSEL R0, R3, RZ, P0 ;  /* 0x000000ff03007208 */ /* 0x000fe20000000000 */
[----:B------:R-:W1:Y:S01]  /*26fe0*/  LDSM.16.MT88.4 R12, [R138+0xc000] ;  /* 0x00c000008a0c783b */ /* 0x000e620000004200 */
[----:B------:R-:W-:Y:S01]  /*26ff0*/  FSEL R154, R154, RZ, P0 ;  /* 0x000000ff9a9a7208 */ /* 0x000fe20000000000 */
[-CC-:B------:R-:W-:Y:S01]  /*27000*/  FFMA.FTZ R151, R11, R135.reuse, -R155.reuse ;  /* 0x000000870b977223 */ /* 0x180fe2000001089b */
[-CC-:B------:R-:W-:Y:S01]  /*27010*/  FFMA.FTZ R146, R10, R135.reuse, -R155.reuse ;  /* 0x000000870a927223 */ /* 0x180fe2000001089b */
[----:B------:R-:W-:Y:S01]  /*27020*/  FADD.FTZ R0, -R0, R2 ;  /* 0x0000000200007221 */ /* 0x000fe20000010100 */
[-CC-:B------:R-:W-:Y:S01]  /*27030*/  FFMA.FTZ R145, R9, R135.reuse, -R155.reuse ;  /* 0x0000008709917223 */ /* 0x180fe2000001089b */
[-CC-:B------:R-:W-:Y:S01]  /*27040*/  FFMA.FTZ R150, R8, R135.reuse, -R154.reuse ;  /* 0x0000008708967223 */ /* 0x180fe2000001089a */
[-CC-:B------:R-:W-:Y:S01]  /*27050*/  FFMA.FTZ R149, R7, R135.reuse, -R154.reuse ;  /* 0x0000008707957223 */ /* 0x180fe2000001089a */
[-CC-:B------:R-:W-:Y:S01]  /*27060*/  FFMA.FTZ R148, R6, R135.reuse, -R154.reuse ;  /* 0x0000008706947223 */ /* 0x180fe2000001089a */
[-CC-:B------:R-:W-:Y:S01]  /*27070*/  FFMA.FTZ R152, R5, R135.reuse, -R154.reuse ;  /* 0x0000008705987223 */ /* 0x180fe2000001089a */
[C---:B------:R-:W-:Y:S01]  /*27080*/  FMUL.FTZ R0, R135.reuse, R0 ;  /* 0x0000000087007220 */ /* 0x040fe20000410000 */
[----:B------:R-:W-:Y:S01]  /*27090*/  FMUL.FTZ R4, R135, R4 ;  /* 0x0000000487047220 */ /* 0x000fe20000410000 */
[----:B------:R-:W-:Y:S01]  /*270a0*/  MUFU.EX2 R147, R147 ;  /* 0x0000009300937308 */ /* 0x000fe20000000800 */
[----:B------:R-:W-:Y:S02]  /*270b0*/  VIADD R8, R138, 0xc000 ;  /* 0x0000c0008a087836 */ /* 0x000fe40000000000 */
[-CC-:B------:R-:W-:Y:S01]  /*270c0*/  FFMA.FTZ R169, R169, R135.reuse, -R154.reuse ;  /* 0x00000087a9a97223 */ /* 0x180fe2000001089a */
[-CC-:B------:R-:W-:Y:S01]  /*270d0*/  FFMA.FTZ R170, R170, R135.reuse, -R155.reuse ;  /* 0x00000087aaaa7223 */ /* 0x180fe2000001089b */
[-CC-:B------:R-:W-:Y:S01]  /*270e0*/  FFMA.FTZ R171, R171, R135.reuse, -R154.reuse ;  /* 0x00000087abab7223 */ /* 0x180fe2000001089a */
[----:B------:R-:W-:Y:S02]  /*270f0*/  @P2 VIADD R139, R8, 0xffffffc0 ;  /* 0xffffffc0088b2836 */ /* 0x000fe40000000000 */
[-CC-:B------:R-:W-:Y:S01]  /*27100*/  FFMA.FTZ R172, R172, R135.reuse, -R154.reuse ;  /* 0x00000087acac7223 */ /* 0x180fe2000001089a */
[-C--:B------:R-:W-:Y:S01]  /*27110*/  FFMA.FTZ R180, R180, R135.reuse, -R155 ;  /* 0x00000087b4b47223 */ /* 0x080fe2000001089b */
[----:B------:R-:W2:Y:S01]  /*27120*/  MUFU.EX2 R2, R4 ;  /* 0x0000000400027308 */ /* 0x000ea20000000800 */
[----:B------:R-:W-:Y:S01]  /*27130*/  IMAD.IADD R212, R212, 0x1, R139 ;  /* 0x00000001d4d47824 */ /* 0x000fe200078e028b */
[----:B------:R-:W3:Y:S01]  /*27140*/  LDSM.16.MT88.4 R28, [R139] ;  /* 0x000000008b1c783b */ /* 0x000ee20000004200 */
[-CC-:B------:R-:W-:Y:S01]  /*27150*/  FFMA.FTZ R182, R182, R135.reuse, -R155.reuse ;  /* 0x00000087b6b67223 */ /* 0x180fe2000001089b */
[-CC-:B------:R-:W-:Y:S01]  /*27160*/  FFMA.FTZ R185, R185, R135.reuse, -R154.reuse ;  /* 0x00000087b9b97223 */ /* 0x180fe2000001089a */
[-CC-:B------:R-:W-:Y:S01]  /*27170*/  FFMA.FTZ R184, R184, R135.reuse, -R154.reuse ;  /* 0x00000087b8b87223 */ /* 0x180fe2000001089a */
[-CC-:B------:R-:W-:Y:S01]  /*27180*/  FFMA.FTZ R183, R183, R135.reuse, -R155.reuse ;  /* 0x00000087b7b77223 */ /* 0x180fe2000001089b */
[-CC-:B------:R-:W-:Y:S03]  /*27190*/  FFMA.FTZ R186, R186, R135.reuse, -R155.reuse ;  /* 0x00000087baba7223 */ /* 0x180fe6000001089b */
[----:B------:R-:W4:Y:S01]  /*271a0*/  MUFU.EX2 R0, R0 ;  /* 0x0000000000007308 */ /* 0x000f220000000800 */
[-CC-:B------:R-:W-:Y:S01]  /*271b0*/  FFMA.FTZ R187, R187, R135.reuse, -R154.reuse ;  /* 0x00000087bbbb7223 */ /* 0x180fe2000001089a */
[----:B------:R-:W5:Y:S01]  /*271c0*/  LDSM.16.MT88.4 R36, [R212] ;  /* 0x00000000d424783b */ /* 0x000f620000004200 */
[-CC-:B------:R-:W-:Y:S01]  /*271d0*/  FFMA.FTZ R188, R188, R135.reuse, -R154.reuse ;  /* 0x00000087bcbc7223 */ /* 0x180fe2000001089a */
[-CC-:B------:R-:W-:Y:S01]  /*271e0*/  FFMA.FTZ R194, R194, R135.reuse, -R155.reuse ;  /* 0x00000087c2c27223 */ /* 0x180fe2000001089b */
[-CC-:B------:R-:W-:Y:S01]  /*271f0*/  FFMA.FTZ R196, R196, R135.reuse, -R155.reuse ;  /* 0x00000087c4c47223 */ /* 0x180fe2000001089b */
[-CC-:B------:R-:W-:Y:S01]  /*27200*/  FFMA.FTZ R195, R195, R135.reuse, -R154.reuse ;  /* 0x00000087c3c37223 */ /* 0x180fe2000001089a */
[--C-:B------:R-:W-:Y:S03]  /*27210*/  FFMA.FTZ R193, R193, R135, -R154.reuse ;  /* 0x00000087c1c17223 */ /* 0x100fe6000001089a */
[----:B------:R-:W1:Y:S01]  /*27220*/  MUFU.EX2 R151, R151 ;  /* 0x0000009700977308 */ /* 0x000e620000000800 */
[C---:B--2---:R-:W-:Y:S01]  /*27230*/  FMUL.FTZ R4, R2.reuse, R128 ;  /* 0x0000008002047220 */ /* 0x044fe20000410000 */
[C---:B------:R-:W-:Y:S01]  /*27240*/  FMUL.FTZ R5, R2.reuse, R129 ;  /* 0x0000008102057220 */ /* 0x040fe20000410000 */
[C---:B------:R-:W-:Y:S01]  /*27250*/  FMUL.FTZ R8, R2.reuse, R124 ;  /* 0x0000007c02087220 */ /* 0x040fe20000410000 */
[C---:B------:R-:W-:Y:S01]  /*27260*/  FMUL.FTZ R9, R2.reuse, R125 ;  /* 0x0000007d02097220 */ /* 0x040fe20000410000 */
[C---:B------:R-:W-:Y:S01]  /*27270*/  FMUL.FTZ R16, R2.reuse, R116 ;  /* 0x0000007402107220 */ /* 0x040fe20000410000 */
[----:B------:R-:W-:Y:S01]  /*27280*/  FMUL.FTZ R17, R2, R117 ;  /* 0x0000007502117220 */ /* 0x000fe20000410000 */
[----:B------:R-:W2:Y:S03]  /*27290*/  LDSM.16.MT88.4 R60, [R139+0x4000] ;  /* 0x004000008b3c783b */ /* 0x000ea60000004200 */
[----:B------:R-:W-:Y:S01]  /*272a0*/  MUFU.EX2 R146, R146 ;  /* 0x0000009200927308 */ /* 0x000fe20000000800 */
        /* <DEDUP_REMOVED lines=8> */
[----:B-1----:R-:W-:Y:S01]  /*27330*/  F2FP.BF16.F32.PACK_AB R140, R151, R147 ;  /* 0x00000093978c723e */ /* 0x002fe200000010ff */
        /* <DEDUP_REMOVED lines=10> */
[----:B------:R-:W-:Y:S01]  /*273e0*/  FMUL.FTZ R41, R2, R93 ;  /* 0x0000005d02297220 */ /* 0x000fe20000410000 */
[C---:B------:R-:W-:Y:S01]  /*273f0*/  FMUL.FTZ R42, R0.reuse, R94 ;  /* 0x0000005e002a7220 */ /* 0x040fe20000410000 */
[C---:B------:R-:W-:Y:S01]  /*27400*/  FMUL.FTZ R43, R0.reuse, R95 ;  /* 0x0000005f002b7220 */ /* 0x040fe20000410000 */
[----:B------:R-:W-:Y:S03]  /*27410*/  LDSM.16.MT88.4 R108, [R139+0x3800] ;  /* 0x003800008b6c783b */ /* 0x000fe60000004200 */
[----:B------:R-:W1:Y:S01]  /*27420*/  MUFU.EX2 R149, R149 ;  /* 0x0000009500957308 */ /* 0x000e620000000800 */
[----:B----4-:R-:W-:Y:S01]  /*27430*/  F2FP.BF16.F32.PACK_AB R142, R145, R146 ;  /* 0x00000092918e723e */ /* 0x010fe200000010ff */
[C---:B------:R-:W-:Y:S01]  /*27440*/  FMUL.FTZ R50, R0.reuse, R86 ;  /* 0x0000005600327220 */ /* 0x040fe20000410000 */
[C---:B------:R-:W-:Y:S01]  /*27450*/  FMUL.FTZ R51, R0.reuse, R87 ;  /* 0x0000005700337220 */ /* 0x040fe20000410000 */
[C---:B------:R-:W-:Y:S01]  /*27460*/  FMUL.FTZ R59, R0.reuse, R79 ;  /* 0x0000004f003b7220 */ /* 0x040fe20000410000 */
[C---:B------:R-:W-:Y:S01]  /*27470*/  FMUL.FTZ R66, R0.reuse, R70 ;  /* 0x0000004600427220 */ /* 0x040fe20000410000 */
[----:B------:R-:W-:Y:S01]  /*27480*/  FMUL.FTZ R67, R0, R71 ;  /* 0x0000004700437220 */ /* 0x000fe20000410000 */
        /* <DEDUP_REMOVED lines=9> */
[----:B------:R-:W4:Y:S01]  /*27520*/  MUFU.EX2 R152, R152 ;  /* 0x0000009800987308 */ /* 0x000f220000000800 */
[----:B-1----:R-:W-:Y:S01]  /*27530*/  F2FP.BF16.F32.PACK_AB R141, R149, R150 ;  /* 0x00000096958d723e */ /* 0x002fe200000010ff */
        /* <DEDUP_REMOVED lines=15> */
[----:B----4-:R-:W-:Y:S01]  /*27630*/  F2FP.BF16.F32.PACK_AB R143, R152, R148 ;  /* 0x00000094988f723e */ /* 0x010fe200000010ff */
        /* <DEDUP_REMOVED lines=32> */
[C---:B---3--:R-:W-:Y:S03]  /*27840*/  HMMA.16816.F32.BF16 R20, R140.reuse, R28, R20 ;  /* 0x0000001c8c14723c */ /* 0x048fe60000041814 */
        /* <DEDUP_REMOVED lines=15> */
[C---:B-----5:R-:W-:Y:S03]  /*27940*/  HMMA.16816.F32.BF16 R28, R140.reuse, R36, R28 ;  /* 0x000000248c1c723c */ /* 0x060fe6000004181c */
        /* <DEDUP_REMOVED lines=16> */
[----:B------:R-:W3:Y:S02]  /*27a50*/  MUFU.EX2 R96, R96 ;  /* 0x0000006000607308 */ /* 0x000ee40000000800 */
        /* <DEDUP_REMOVED lines=9> */
[----:B------:R-:W2:Y:S01]  /*27af0*/  MUFU.EX2 R98, R98 ;  /* 0x0000006200627308 */ /* 0x000ea20000000800 */
[----:B---3--:R-:W-:Y:S01]  /*27b00*/  FADD.FTZ R145, R96, R145 ;  /* 0x0000009160917221 */ /* 0x008fe20000010000 */
[C---:B------:R-:W-:Y:S03]  /*27b10*/  HMMA.16816.F32.BF16 R44, R140.reuse, R52, R44 ;  /* 0x000000348c2c723c */ /* 0x040fe6000004182c */
[C---:B------:R-:W-:Y:S01]  /*27b20*/  FMUL.FTZ R52, R2.reuse, R80 ;  /* 0x0000005002347220 */ /* 0x040fe20000410000 */
[----:B------:R-:W-:Y:S04]  /*27b30*/  FMUL.FTZ R53, R2, R81 ;  /* 0x0000005102357220 */ /* 0x000fe80000410000 */
[----:B------:R-:W3:Y:S01]  /*27b40*/  MUFU.EX2 R99, R99 ;  /* 0x0000006300637308 */ /* 0x000ee20000000800 */
[C---:B-----5:R-:W-:Y:S01]  /*27b50*/  F2FP.BF16.F32.PACK_AB R68, R97.reuse, R96 ;  /* 0x000000606144723e */ /* 0x060fe200000010ff */
[C---:B------:R-:W-:Y:S03]  /*27b60*/  HMMA.16816.F32.BF16 R48, R140.reuse, R54, R48 ;  /* 0x000000368c30723c */ /* 0x040fe60000041830 */
[C---:B------:R-:W-:Y:S01]  /*27b70*/  FMUL.FTZ R54, R0.reuse, R82 ;  /* 0x0000005200367220 */ /* 0x040fe20000410000 */
[----:B------:R-:W-:Y:S01]  /*27b80*/  FMUL.FTZ R55, R0, R83 ;  /* 0x0000005300377220 */ /* 0x000fe20000410000 */
[----:B------:R-:W-:Y:S01]  /*27b90*/  FADD.FTZ R97, R97, R145 ;  /* 0x0000009161617221 */ /* 0x000fe20000010000 */
[----:B------:R-:W5:Y:S01]  /*27ba0*/  LDSM.16.MT88.4 R80, [R144+0xc800] ;  /* 0x00c800009050783b */ /* 0x000f620000004200 */
[----:B--2---:R-:W-:Y:S01]  /*27bb0*/  F2FP.BF16.F32.PACK_AB R69, R104, R98 ;  /* 0x000000626845723e */ /* 0x004fe200000010ff */
[----:B------:R-:W2:Y:S01]  /*27bc0*/  MUFU.EX2 R106, R106 ;  /* 0x0000006a006a7308 */ /* 0x000ea20000000800 */
[----:B------:R-:W-:Y:S02]  /*27bd0*/  FADD.FTZ R152, R98, R152 ;  /* 0x0000009862987221 */ /* 0x000fe40000010000 */
[C---:B------:R-:W-:Y:S03]  /*27be0*/  HMMA.16816.F32.BF16 R52, R140.reuse, R60, R52 ;  /* 0x0000003c8c34723c */ /* 0x040fe60000041834 */
[C---:B------:R-:W-:Y:S01]  /*27bf0*/  FMUL.FTZ R60, R2.reuse, R72 ;  /* 0x00000048023c7220 */ /* 0x040fe20000410000 */
[----:B------:R-:W-:Y:S01]  /*27c00*/  FMUL.FTZ R61, R2, R73 ;  /* 0x00000049023d7220 */ /* 0x000fe20000410000 */
[----:B---3--:R-:W-:Y:S02]  /*27c10*/  F2FP.BF16.F32.PACK_AB R70, R105, R99 ;  /* 0x000000636946723e */ /* 0x008fe400000010ff */
[----:B------:R-:W3:Y:S01]  /*27c20*/  MUFU.EX2 R107, R107 ;  /* 0x0000006b006b7308 */ /* 0x000ee20000000800 */
        /* <DEDUP_REMOVED lines=8> */
[----:B--2---:R-:W-:Y:S01]  /*27cb0*/  FADD.FTZ R104, R106, R104 ;  /* 0x000000686a687221 */ /* 0x004fe20000010000 */
[----:B------:R-:W-:Y:S01]  /*27cc0*/  FADD.FTZ R105, R105, R97 ;  /* 0x0000006169697221 */ /* 0x000fe20000010000 */
[C---:B-1----:R-:W-:Y:S03]  /*27cd0*/  HMMA.16816.F32.BF16 R60, R140.reuse, R84, R60 ;  /* 0x000000548c3c723c */ /* 0x042fe6000004183c */
[----:B------:R-:W-:Y:S01]  /*27ce0*/  IMAD.MOV.U32 R0, RZ, RZ, R134 ;  /* 0x000000ffff007224 */ /* 0x000fe200078e0086 */
[C---:B---3--:R-:W-:Y:S01]  /*27cf0*/  F2FP.BF16.F32.PACK_AB R71, R107.reuse, R106 ;  /* 0x0000006a6b47723e */ /* 0x048fe200000010ff */
        /* <DEDUP_REMOVED lines=280> */
.L_x_6937:
        /* <DEDUP_REMOVED lines=14> */
.L_x_6960:
        /* <DEDUP_REMOVED lines=17> */
[----:B------:R-:W-:Y:S01]  /*29070*/  FMUL.FTZ R129, R2, R129 ;  /* 0x0000008102817220 */ /* 0x000fe20000410000 */
[----:B------:R-:W-:Y:S01]  /*29080*/  LEA R4, R4, UR8, 0x1 ;  /* 0x0000000804047c11 */ /* 0x000fe2000f8e08ff */
        /* <DEDUP_REMOVED lines=94> */
[----:B------:R-:W-:Y:S01]  /*29670*/  FMUL.FTZ R72, R2, R72 ;  /* 0x0000004802487220 */ /* 0x000fe20000410000 */
[----:B------:R-:W-:Y:S01]  /*29680*/  R2UR UR4, R10 ;  /* 0x000000000a0472ca */ /* 0x000fe200000e0000 */
[----:B------:R-:W-:Y:S01]  /*29690*/  STS [R13+0x400], R118 ;  /* 0x000400760d007388 */ /* 0x000fe20000000800 */
[----:B------:R-:W-:Y:S01]  /*296a0*/  R2UR UR5, R11 ;  /* 0x000000000b0572ca */ /* 0x000fe200000e0000 */
[C---:B------:R-:W-:Y:S01]  /*296b0*/  FMUL.FTZ R73, R2.reuse, R73 ;  /* 0x0000004902497220 */ /* 0x040fe20000410000 */
[C---:B------:R-:W-:Y:S01]  /*296c0*/  FMUL.FTZ R68, R2.reuse, R68 ;  /* 0x0000004402447220 */ /* 0x040fe20000410000 */
[----:B------:R-:W-:Y:S01]  /*296d0*/  F2FP.BF16.F32.PACK_AB R92, R93, R92 ;  /* 0x0000005c5d5c723e */ /* 0x000fe200000010ff */
[----:B------:R-:W-:Y:S01]  /*296e0*/  STS [R12], R112 ;  /* 0x000000700c007388 */ /* 0x000fe20000000800 */
[----:B------:R-:W-:Y:S01]  /*296f0*/  F2FP.BF16.F32.PACK_AB R94, R95, R94 ;  /* 0x0000005e5f5e723e */ /* 0x000fe200000010ff */
[----:B------:R-:W-:Y:S01]  /*29700*/  FMUL.FTZ R2, R2, R69 ;  /* 0x0000004502027220 */ /* 0x000fe20000410000 */
        /* <DEDUP_REMOVED lines=34> */
[----:B--2---:R-:W2:Y:S01]  /*29930*/  LD.E.U8 R0, desc[UR4][R132.64+0x1c8] ;  /* 0x0001c80484007980 */ /* 0x004ea2000c101100 */
[----:B------:R-:W-:-:S02]  /*29940*/  R2UR UR12, R10 ;  /* 0x000000000a0c72ca */ /* 0x000fc400000e0000 */
[----:B------:R-:W-:-:S13]  /*29950*/  R2UR UR13, R11 ;  /* 0x000000000b0d72ca */ /* 0x000fda00000e0000 */
[----:B------:R-:W3:Y:S01]  /*29960*/  LD.E.64 R42, desc[UR12][R132.64+0x88] ;  /* 0x0000880c842a7980 */ /* 0x000ee2000c101b00 */
[----:B--2---:R-:W-:-:S13]  /*29970*/  ISETP.NE.AND P3, PT, R0, RZ, PT ;  /* 0x000000ff0000720c */ /* 0x004fda0003f65270 */
[C---:B------:R-:W-:Y:S02]  /*29980*/  @!P3 R2UR UR10, R10.reuse ;  /* 0x000000000a0ab2ca */ /* 0x040fe400000e0000 */
[C---:B------:R-:W-:Y:S02]  /*29990*/  @!P3 R2UR UR11, R11.reuse ;  /* 0x000000000b0bb2ca */ /* 0x040fe400000e0000 */
[----:B------:R-:W-:Y:S02]  /*299a0*/  @!P3 R2UR UR4, R10 ;  /* 0x000000000a04b2ca */ /* 0x000fe400000e0000 */
[----:B------:R-:W-:-:S09]  /*299b0*/  @!P3 R2UR UR5, R11 ;  /* 0x000000000b05b2ca */ /* 0x000fd200000e0000 */
[----:B------:R-:W2:Y:S04]  /*299c0*/  @!P3 LD.E R0, desc[UR10][R132.64+0x60] ;  /* 0x0000600a8400b980 */ /* 0x000ea8000c101900 */
[----:B------:R-:W4:Y:S01]  /*299d0*/  @!P3 LD.E R2, desc[UR4][R132.64+0xb4] ;  /* 0x0000b4048402b980 */ /* 0x000f22000c101900 */
[----:B------:R-:W-:Y:S02]  /*299e0*/  ISETP.NE.AND P0, PT, R230, -0x1, PT ;  /* 0xffffffffe600780c */ /* 0x000fe40003f05270 */
[C---:B------:R-:W-:Y:S02]  /*299f0*/  R2UR UR4, R10.reuse ;  /* 0x000000000a0472ca */ /* 0x040fe400000e0000 */
[----:B------:R-:W-:Y:S01]  /*29a00*/  R2UR UR5, R11 ;  /* 0x000000000b0572ca */ /* 0x000fe200000e0000 */
[----:B------:R-:W1:Y:S08]  /*29a10*/  @P2 MUFU.LG2 R8, R8 ;  /* 0x0000000800082308 */ /* 0x000e700000000c00 */
[----:B------:R-:W-:-:S02]  /*29a20*/  @!P0 R2UR UR10, R10 ;  /* 0x000000000a0a82ca */ /* 0x000fc400000e0000 */
[----:B------:R-:W-:Y:S01]  /*29a30*/  @!P0 R2UR UR11, R11 ;  /* 0x000000000b0b82ca */ /* 0x000fe200000e0000 */
[----:B------:R-:W1:Y:S01]  /*29a40*/  @P1 MUFU.LG2 R246, R246 ;  /* 0x000000f600f61308 */ /* 0x000e620000000c00 */
[----:B------:R1:W5:Y:S01]  /*29a50*/  LD.E.64 R46, desc[UR4][R132.64+0x90] ;  /* 0x00009004842e7980 */ /* 0x000362000c101b00 */
[----:B------:R-:W-:Y:S01]  /*29a60*/  BSSY.RECONVERGENT B0, `(.L_x_6946) ;  /* 0x0000010000007945 */ /* 0x000fe20003800200 */
[----:B---3--:R-:W-:-:S09]  /*29a70*/  @P0 IMAD.WIDE.U32 R44, R42, R230, RZ ;  /* 0x000000e62a2c0225 */ /* 0x008fd200078e00ff */
[----:B------:R3:W5:Y:S01]  /*29a80*/  @!P0 LD.E.64 R50, desc[UR10][R132.64+0x80] ;  /* 0x0000800a84328980 */ /* 0x000762000c101b00 */
[----:B--2---:R-:W-:-:S04]  /*29a90*/  @!P3 IMAD R0, R0, R226, R225 ;  /* 0x000000e20000b224 */ /* 0x004fc800078e02e1 */
[----:B----4-:R-:W-:Y:S02]  /*29aa0*/  @!P3 IMAD R2, R0, R2, RZ ;  /* 0x000000020002b224 */ /* 0x010fe400078e02ff */
[----:B------:R-:W-:Y:S01]  /*29ab0*/  @P0 IMAD R0, R43, R230, RZ ;  /* 0x000000e62b000224 */ /* 0x000fe200078e02ff */
[----:B-1-3--:R-:W-:Y:S06]  /*29ac0*/  @!P3 BRA `(.L_x_6947) ;  /* 0x000000000024b947 */ /* 0x00afec0003800000 */
        /* <DEDUP_REMOVED lines=9> */
.L_x_6947:
[----:B------:R-:W-:Y:S05]  /*29b60*/  BSYNC.RECONVERGENT B0 ;  /* 0x0000000000007941 */ /* 0x000fea0003800200 */
.L_x_6946:
[----:B------:R-:W-:Y:S01]  /*29b70*/  R2UR UR10, R10 ;  /* 0x000000000a0a72ca */ /* 0x000fe200000e0000 */
[----:B------:R-:W-:Y:S01]  /*29b80*/  @P2 FMUL.FTZ R5, R8, 0.69314718246459960938 ;  /* 0x3f31721808052820 */ /* 0x000fe20000410000 */
[C---:B------:R-:W-:Y:S01]  /*29b90*/  R2UR UR11, R11.reuse ;  /* 0x000000000b0b72ca */ /* 0x040fe200000e0000 */
[----:B------:R-:W-:Y:S01]  /*29ba0*/  @P1 FMUL.FTZ R246, R246, 0.69314718246459960938 ;  /* 0x3f317218f6f61820 */ /* 0x000fe20000410000 */
[----:B------:R-:W-:Y:S01]  /*29bb0*/  R2UR UR4, R10 ;  /* 0x000000000a0472ca */ /* 0x000fe200000e0000 */
[----:B------:R-:W-:Y:S01]  /*29bc0*/  IMAD.MOV.U32 R40, RZ, RZ, 0x7f800000 ;  /* 0x7f800000ff287424 */ /* 0x000fe200078e00ff */
[----:B------:R-:W-:Y:S01]  /*29bd0*/  R2UR UR5, R11 ;  /* 0x000000000b0572ca */ /* 0x000fe200000e0000 */
[----:B------:R-:W-:Y:S01]  /*29be0*/  IMAD.MOV.U32 R9, RZ, RZ, 0x7f800000 ;  /* 0x7f800000ff097424 */ /* 0x000fe200078e00ff */
[----:B------:R-:W-:Y:S01]  /*29bf0*/  SHF.R.U32.HI R4, RZ, 0x2, R208 ;  /* 0x00000002ff047819 */ /* 0x000fe200000116d0 */
[----:B-----5:R-:W-:Y:S01]  /*29c00*/  @P2 FFMA.FTZ R40, R6, R134, R5 ;  /* 0x0000008606282223 */ /* 0x020fe20000010005 */
[----:B------:R-:W-:Y:S01]  /*29c10*/  LOP3.LUT R210, R210, 0x30, RZ, 0xc0, !PT ;  /* 0x00000030d2d27812 */ /* 0x000fe200078ec0ff */
[----:B------:R-:W-:Y:S01]  /*29c20*/  @P1 FFMA.FTZ R9, R6, R3, R246 ;  /* 0x0000000306091223 */ /* 0x000fe200000100f6 */
[----:B------:R-:W-:Y:S01]  /*29c30*/  LOP3.LUT P1, RZ, R208, 0x3, RZ, 0xc0, !PT ;  /* 0x00000003d0ff7812 */ /* 0x000fe2000782c0ff */
[----:B------:R-:W-:Y:S01]  /*29c40*/  IMAD.SHL.U32 R227, R227, 0x40, RZ ;  /* 0x00000040e3e37824 */ /* 0x000fe200078e00ff */
[----:B------:R-:W-:Y:S01]  /*29c50*/  LOP3.LUT R8, R210, 0x7, R4, 0xf8, !PT ;  /* 0x00000007d2087812 */ /* 0x000fe200078ef804 */
[----:B------:R1:W5:Y:S04]  /*29c60*/  LD.E.64 R48, desc[UR10][R132.64+0x70] ;  /* 0x0000700a84307980 */ /* 0x000368000c101b00 */
[----:B------:R1:W5:Y:S01]  /*29c70*/  LD.E.64 R52, desc[UR4][R132.64+0xa0] ;  /* 0x0000a00484347980 */ /* 0x000362000c101b00 */
[----:B------:R-:W-:Y:S05]  /*29c80*/  WARPSYNC.ALL ;  /* 0x0000000000007948 */ /* 0x000fea0003800000 */
[----:B------:R-:W-:Y:S06]  /*29c90*/  BAR.SYNC.DEFER_BLOCKING 0x0 ;  /* 0x0000000000007b1d */ /* 0x000fec0000010000 */
        /* <DEDUP_REMOVED lines=10> */
[----:B------:R-:W-:Y:S02]  /*29d40*/  IMAD.IADD R3, R229, 0x1, -R227 ;  /* 0x00000001e5037824 */ /* 0x000fe400078e0ae3 */
[C---:B------:R-:W-:Y:S02]  /*29d50*/  VIADD R41, R8.reuse, 0x8 ;  /* 0x0000000808297836 */ /* 0x040fe40000000000 */
[----:B------:R-:W-:Y:S01]  /*29d60*/  IMAD.IADD R2, R227, 0x1, R2 ;  /* 0x00000001e3027824 */ /* 0x000fe200078e0202 */
[CC--:B------:R-:W-:Y:S02]  /*29d70*/  ISETP.GE.AND P3, PT, R8.reuse, R3.reuse, PT ;  /* 0x000000030800720c */ /* 0x0c0fe40003f66270 */
[----:B------:R-:W-:Y:S02]  /*29d80*/  ISETP.GE.AND P2, PT, R41, R3, PT ;  /* 0x000000032900720c */ /* 0x000fe40003f46270 */
[----:B------:R-:W-:-:S04]  /*29d90*/  IADD3 R8, P1, PT, R8, R2, RZ ;  /* 0x0000000208087210 */ /* 0x000fc80007f3e0ff */
[----:B------:R-:W-:Y:S02]  /*29da0*/  LEA.HI.X.SX32 R2, R2, RZ, 0x1, P1 ;  /* 0x000000ff02027211 */ /* 0x000fe400008f0eff */
[----:B-----5:R-:W-:-:S03]  /*29db0*/  LEA R52, P1, R8, R52, 0x2 ;  /* 0x0000003408347211 */ /* 0x020fc600078210ff */
[C---:B------:R-:W-:Y:S02]  /*29dc0*/  @!P3 R2UR UR10, R10.reuse ;  /* 0x000000000a0ab2ca */ /* 0x040fe400000e0000 */
[C---:B------:R-:W-:Y:S02]  /*29dd0*/  @!P3 R2UR UR11, R11.reuse ;  /* 0x000000000b0bb2ca */ /* 0x040fe400000e0000 */
[----:B------:R-:W-:Y:S02]  /*29de0*/  @!P2 R2UR UR4, R10 ;  /* 0x000000000a04a2ca */ /* 0x000fe400000e0000 */
[----:B------:R-:W-:Y:S02]  /*29df0*/  @!P2 R2UR UR5, R11 ;  /* 0x000000000b05a2ca */ /* 0x000fe400000e0000 */
[----:B------:R-:W-:-:S07]  /*29e00*/  LEA.HI.X R53, R8, R53, R2, 0x2, P1 ;  /* 0x0000003508357211 */ /* 0x000fce00008f1402 */
[----:B------:R1:W-:Y:S04]  /*29e10*/  @!P3 ST.E desc[UR10][R52.64], R40 ;  /* 0x000000283400b985 */ /* 0x0003e8000c10190a */
[----:B------:R1:W-:Y:S02]  /*29e20*/  @!P2 ST.E desc[UR4][R52.64+0x20], R9 ;  /* 0x000020093400a985 */ /* 0x0003e4000c101904 */
.L_x_6949:
[----:B------:R-:W-:Y:S05]  /*29e30*/  BSYNC.RECONVERGENT B0 ;  /* 0x0000000000007941 */ /* 0x000fea0003800200 */
.L_x_6948:
[----:B------:R-:W-:Y:S01]  /*29e40*/  SHF.R.U32.HI R208, RZ, 0x3, R208 ;  /* 0x00000003ffd07819 */ /* 0x000fe200000116d0 */
[----:B------:R-:W-:Y:S01]  /*29e50*/  IMAD.IADD R229, R229, 0x1, -R227 ;  /* 0x00000001e5e57824 */ /* 0x000fe200078e0ae3 */
[----:B------:R-:W-:Y:S02]  /*29e60*/  R2UR UR4, R10 ;  /* 0x000000000a0472ca */ /* 0x000fe400000e0000 */
[C---:B------:R-:W-:Y:S01]  /*29e70*/  IADD3 R8, PT, PT, R208.reuse, 0x20, RZ ;  /* 0x00000020d0087810 */ /* 0x040fe20007ffe0ff */
[----:B-1----:R-:W-:Y:S01]  /*29e80*/  VIADD R9, R208, 0x10 ;  /* 0x00000010d0097836 */ /* 0x002fe20000000000 */
[----:B------:R-:W-:Y:S02]  /*29e90*/  R2UR UR5, R11 ;  /* 0x000000000b0572ca */ /* 0x000fe400000e0000 */
[-C--:B------:R-:W-:Y:S01]  /*29ea0*/  ISETP.GE.AND P2, PT, R8, R229.reuse, PT ;  /* 0x000000e50800720c */ /* 0x080fe20003f46270 */
[C---:B------:R-:W-:Y:S01]  /*29eb0*/  VIADD R3, R208.reuse, 0x30 ;  /* 0x00000030d0037836 */ /* 0x040fe20000000000 */
[----:B------:R-:W-:Y:S01]  /*29ec0*/  ISETP.GE.AND P3, PT, R9, R229, PT ;  /* 0x000000e50900720c */ /* 0x000fe20003f66270 */
[----:B------:R-:W-:Y:S01]  /*29ed0*/  IMAD.MOV.U32 R9, RZ, RZ, RZ ;  /* 0x000000ffff097224 */ /* 0x000fe200078e00ff */
[----:B------:R-:W-:Y:S01]  /*29ee0*/  MOV R8, R209 ;  /* 0x000000d100087202 */ /* 0x000fe20000000f00 */
[-C--:B------:R-:W-:Y:S01]  /*29ef0*/  @!P0 IMAD R2, R51, R226.reuse, RZ ;  /* 0x000000e233028224 */ /* 0x080fe200078e02ff */
[-C--:B------:R-:W-:Y:S01]  /*29f00*/  ISETP.GE.AND P5, PT, R208, R229.reuse, PT ;  /* 0x000000e5d000720c */ /* 0x080fe20003fa6270 */
[----:B------:R-:W-:Y:S01]  /*29f10*/  @!P0 IMAD.WIDE.U32 R50, R50, R226, RZ ;  /* 0x000000e232328225 */ /* 0x000fe200078e00ff */
[----:B------:R-:W-:-:S03]  /*29f20*/  ISETP.GE.AND P1, PT, R3, R229, PT ;  /* 0x000000e50300720c */ /* 0x000fc60003f26270 */
[----:B------:R-:W-:Y:S01]  /*29f30*/  IMAD.WIDE.U32 R40, R227, R42, R8 ;  /* 0x0000002ae3287225 */ /* 0x000fe200078e0008 */
[----:B------:R1:W5:Y:S01]  /*29f40*/  LD.E R132, desc[UR4][R132.64+0xc0] ;  /* 0x0000c00484847980 */ /* 0x000362000c101900 */
[----:B------:R-:W-:Y:S01]  /*29f50*/  @!P0 IADD3 R2, PT, PT, R51, R2, RZ ;  /* 0x0000000233028210 */ /* 0x000fe20007ffe0ff */
[----:B------:R-:W-:Y:S01]  /*29f60*/  BSSY.RECONVERGENT B0, `(.L_x_6950) ;  /* 0x0000019000007945 */ /* 0x000fe20003800200 */
[----:B------:R-:W-:Y:S02]  /*29f70*/  IMAD R8, R47, R225, RZ ;  /* 0x000000e12f087224 */ /* 0x000fe400078e02ff */
[----:B------:R-:W-:Y:S01]  /*29f80*/  @!P0 IMAD.MOV.U32 R3, RZ, RZ, R50 ;  /* 0x000000ffff038224 */ /* 0x000fe200078e0032 */
[----:B------:R-:W-:Y:S01]  /*29f90*/  @P0 MOV R3, R44 ;  /* 0x0000002c00030202 */ /* 0x000fe20000000f00 */
[----:B------:R-:W-:Y:S02]  /*29fa0*/  IMAD R227, R43, R227, RZ ;  /* 0x000000e32be37224 */ /* 0x000fe400078e02ff */
[----:B------:R-:W-:-:S03]  /*29fb0*/  IMAD.WIDE.U32 R46, R46, R225, RZ ;  /* 0x000000e12e2e7225 */ /* 0x000fc600078e00ff */
[----:B------:R-:W-:Y:S01]  /*29fc0*/  IADD3 R227, PT, PT, R41, R227, RZ ;  /* 0x000000e329e37210 */ /* 0x000fe20007ffe0ff */
[----:B------:R-:W-:Y:S01]  /*29fd0*/  @P0 IMAD.IADD R2, R45, 0x1, R0 ;  /* 0x000000012d020824 */ /* 0x000fe200078e0200 */
[----:B------:R-:W-:Y:S01]  /*29fe0*/  IADD3 R40, P4, P0, R46, R40, R3 ;  /* 0x000000282e287210 */ /* 0x000fe2000789e003 */
[----:B------:R-:W-:-:S05]  /*29ff0*/  IMAD.IADD R8, R47, 0x1, R8 ;  /* 0x000000012f087824 */ /* 0x000fca00078e0208 */
[----:B------:R-:W-:Y:S01]  /*2a000*/  IADD3.X R41, PT, PT, R8, R227, R2, P4, P0 ;  /* 0x000000e308297210 */ /* 0x000fe200027e0402 */
[----:B------:R-:W-:Y:S06]  /*2a010*/  @P5 BRA `(.L_x_6951) ;  /* 0x0000000000345947 */ /* 0x000fec0003800000 */
        /* <DEDUP_REMOVED lines=13> */
.L_x_6951:
[----:B------:R-:W-:Y:S05]  /*2a0f0*/  BSYNC.RECONVERGENT B0 ;  /* 0x0000000000007941 */ /* 0x000fea0003800200 */
.L_x_6950:
[----:B------:R-:W-:Y:S04]  /*2a100*/  BSSY.RECONVERGENT B0, `(.L_x_6952) ;  /* 0x0000014000007945 */ /* 0x000fe80003800200 */
[----:B------:R-:W-:Y:S05]  /*2a110*/  @P3 BRA `(.L_x_6953) ;  /* 0x0000000000483947 */ /* 0x000fea0003800000 */
[----:B------:R-:W-:Y:S01]  /*2a120*/  IADD3 R2, P3, PT, R208, 0x10, RZ ;  /* 0x00000010d0027810 */ /* 0x000fe20007f7e0ff */
[----:B--2---:R-:W-:Y:S01]  /*2a130*/  IMAD.MOV.U32 R8, RZ, RZ, R40 ;  /* 0x000000ffff087224 */ /* 0x004fe200078e0028 */
[-C--:B-----5:R-:W-:Y:S01]  /*2a140*/  ISETP.GE.AND P4, PT, R209, R132.reuse, PT ;  /* 0x00000084d100720c */ /* 0x0a0fe20003f86270 */
[----:B------:R-:W-:Y:S01]  /*2a150*/  IMAD.MOV.U32 R9, RZ, RZ, R41 ;  /* 0x000000ffff097224 */ /* 0x000fe200078e0029 */
[----:B------:R-:W-:Y:S01]  /*2a160*/  ISETP.GE.AND P0, PT, R236, R132, PT ;  /* 0x00000084ec00720c */ /* 0x000fe20003f06270 */
[----:B------:R-:W-:Y:S02]  /*2a170*/  IMAD.X R0, RZ, RZ, RZ, P3 ;  /* 0x000000ffff007224 */ /* 0x000fe400018e06ff */
[----:B------:R-:W-:-:S04]  /*2a180*/  IMAD.WIDE.U32 R8, R42, R2, R8 ;  /* 0x000000022a087225 */ /* 0x000fc800078e0008 */
[----:B------:R-:W-:-:S04]  /*2a190*/  IMAD R0, R0, R42, RZ ;  /* 0x0000002a00007224 */ /* 0x000fc800078e02ff */
[----:B------:R-:W-:Y:S01]  /*2a1a0*/  IMAD R0, R43, R2, R0 ;  /* 0x000000022b007224 */ /* 0x000fe200078e0200 */
[C---:B------:R-:W-:Y:S02]  /*2a1b0*/  @!P4 R2UR UR8, R10.reuse ;  /* 0x000000000a08c2ca */ /* 0x040fe400000e0000 */
[----:B------:R-:W-:Y:S01]  /*2a1c0*/  @!P4 R2UR UR9, R11 ;  /* 0x000000000b09c2ca */ /* 0x000fe200000e0000 */
[----:B------:R-:W-:Y:S01]  /*2a1d0*/  IMAD.IADD R0, R9, 0x1, R0 ;  /* 0x0000000109007824 */ /* 0x000fe200078e0200 */
[----:B------:R-:W-:Y:S02]  /*2a1e0*/  @!P0 R2UR UR4, R10 ;  /* 0x000000000a0482ca */ /* 0x000fe400000e0000 */
[----:B------:R-:W-:Y:S02]  /*2a1f0*/  @!P0 R2UR UR5, R11 ;  /* 0x000000000b0582ca */ /* 0x000fe400000e0000 */
[----:B------:R-:W-:-:S04]  /*2a200*/  LEA R2, P3, R8, R48, 0x1 ;  /* 0x0000003008027211 */ /* 0x000fc800078608ff */
[----:B------:R-:W-:-:S05]  /*2a210*/  LEA.HI.X R3, R8, R49, R0, 0x1, P3 ;  /* 0x0000003108037211 */ /* 0x000fca00018f0c00 */
[----:B---3--:R2:W-:Y:S04]  /*2a220*/  @!P4 ST.E.128 desc[UR8][R2.64], R28 ;  /* 0x0000001c0200c985 */ /* 0x0085e8000c101d08 */
[----:B------:R2:W-:Y:S02]  /*2a230*/  @!P0 ST.E.128 desc[UR4][R2.64+0x80], R12 ;  /* 0x0000800c02008985 */ /* 0x0005e4000c101d04 */
.L_x_6953:
[----:B------:R-:W-:Y:S05]  /*2a240*/  BSYNC.RECONVERGENT B0 ;  /* 0x0000000000007941 */ /* 0x000fea0003800200 */
.L_x_6952:
        /* <DEDUP_REMOVED lines=18> */
[----:B----4-:R2:W-:Y:S04]  /*2a370*/  @!P3 ST.E.128 desc[UR8][R2.64], R24 ;  /* 0x000000180200b985 */ /* 0x0105e8000c101d08 */
[----:B------:R2:W-:Y:S02]  /*2a380*/  @!P0 ST.E.128 desc[UR4][R2.64+0x80], R4 ;  /* 0x0000800402008985 */ /* 0x0005e4000c101d04 */
.L_x_6955:
[----:B------:R-:W-:Y:S05]  /*2a390*/  BSYNC.RECONVERGENT B0 ;  /* 0x0000000000007941 */ /* 0x000fea0003800200 */
.L_x_6954:
[----:B--2---:R-:W-:Y:S02]  /*2a3a0*/  MOV R2, R224 ;  /* 0x000000e000027202 */ /* 0x004fe40000000f00 */
[----:B------:R-:W-:-:S04]  /*2a3b0*/  MOV R3, 0x0 ;  /* 0x0000000000037802 */ /* 0x000fc80000000f00 */
[----:B-1-345:R-:W-:Y:S05]  /*2a3c0*/  @P1 RET.REL.NODEC R2 `(_ZN5flash24flash_fwd_splitkv_kernelI23Flash_fwd_kernel_traitsILi128ELi64ELi128ELi4ELb0ELb0EN7cutlass10bfloat16_tE19Flash_kernel_traitsILi128ELi64ELi128ELi4ES3_EELb0ELb1ELb1ELb0ELb0ELb1ELb0ELb1EEEvNS_16Flash_fwd_paramsE) ;  /* 0xfffffd5c020c1950 */ /* 0x03afea0003c3ffff */
[----:B------:R-:W-:Y:S01]  /*2a3d0*/  IADD3 R208, P0, PT, R208, 0x30, RZ ;  /* 0x00000030d0d07810 */ /* 0x000fe20007f1e0ff */
[----:B------:R-:W-:Y:S01]  /*2a3e0*/  IMAD.MOV.U32 R2, RZ, RZ, R40 ;  /* 0x000000ffff027224 */ /* 0x000fe200078e0028 */
[-C--:B------:R-:W-:Y:S01]  /*2a3f0*/  ISETP.GE.AND P1, PT, R209, R132.reuse, PT ;  /* 0x00000084d100720c */ /* 0x080fe20003f26270 */
[----:B------:R-:W-:Y:S02]  /*2a400*/  IMAD.MOV.U32 R3, RZ, RZ, R41 ;  /* 0x000000ffff037224 */ /* 0x000fe400078e0029 */
[----:B------:R-:W-:Y:S01]  /*2a410*/  IMAD.X R0, RZ, RZ, RZ, P0 ;  /* 0x000000ffff007224 */ /* 0x000fe200000e06ff */
[----:B------:R-:W-:Y:S01]  /*2a420*/  ISETP.GE.AND P0, PT, R236, R132, PT ;  /* 0x00000084ec00720c */ /* 0x000fe20003f06270 */
[----:B------:R-:W-:-:S04]  /*2a430*/  IMAD.WIDE.U32 R2, R42, R208, R2 ;  /* 0x000000d02a027225 */ /* 0x000fc800078e0002 */
[----:B------:R-:W-:Y:S01]  /*2a440*/  IMAD R0, R0, R42, RZ ;  /* 0x0000002a00007224 */ /* 0x000fe200078e02ff */
[----:B------:R-:W-:-:S03]  /*2a450*/  LEA R4, P2, R2, R48, 0x1 ;  /* 0x0000003002047211 */ /* 0x000fc600078408ff */
[----:B------:R-:W-:Y:S01]  /*2a460*/  IMAD R0, R43, R208, R0 ;  /* 0x000000d02b007224 */ /* 0x000fe200078e0200 */
[----:B------:R-:W-:Y:S02]  /*2a470*/  @!P1 R2UR UR4, R10 ;  /* 0x000000000a0492ca */ /* 0x000fe400000e0000 */
[----:B------:R-:W-:Y:S02]  /*2a480*/  @!P1 R2UR UR5, R11 ;  /* 0x000000000b0592ca */ /* 0x000fe400000e0000 */
[----:B------:R-:W-:Y:S02]  /*2a490*/  IADD3 R0, PT, PT, R3, R0, RZ ;  /* 0x0000000003007210 */ /* 0x000fe40007ffe0ff */
[----:B------:R-:W-:Y:S02]  /*2a4a0*/  MOV R3, 0x0 ;  /* 0x0000000000037802 */ /* 0x000fe40000000f00 */
[----:B------:R-:W-:Y:S01]  /*2a4b0*/  LEA.HI.X R5, R2, R49, R0, 0x1, P2 ;  /* 0x0000003102057211 */ /* 0x000fe200010f0c00 */
[----:B------:R-:W-:-:S06]  /*2a4c0*/  IMAD.MOV.U32 R2, RZ, RZ, R224 ;  /* 0x000000ffff027224 */ /* 0x000fcc00078e00e0 */
[----:B------:R1:W-:Y:S02]  /*2a4d0*/  @!P1 ST.E.128 desc[UR4][R4.64], R20 ;  /* 0x0000001404009985 */ /* 0x0003e4000c101d04 */
[----:B-1----:R-:W-:Y:S05]  /*2a4e0*/  @P0 RET.REL.NODEC R2 `(_ZN5flash24flash_fwd_splitkv_kernelI23Flash_fwd_kernel_traitsILi128ELi64ELi128ELi4ELb0ELb0EN7cutlass10bfloat16_tE19Flash_kernel_traitsILi128ELi64ELi128ELi4ES3_EELb0ELb1ELb1ELb0ELb0ELb1ELb0ELb1EEEvNS_16Flash_fwd_paramsE) ;  /* 0xfffffd5802c40950 */ /* 0x002fea0003c3ffff */
[----:B------:R-:W-:Y:S01]  /*2a4f0*/  R2UR UR4, R10 ;  /* 0x000000000a0472ca */ /* 0x000fe200000e0000 */
[----:B------:R-:W-:Y:S01]  /*2a500*/  IMAD.MOV.U32 R225, RZ, RZ, 0x0 ;  /* 0x00000000ffe17424 */ /* 0x000fe200078e00ff */
[----:B------:R-:W-:-:S13]  /*2a510*/  R2UR UR5, R11 ;  /* 0x000000000b0572ca */ /* 0x000fda00000e0000 */
[----:B------:R1:W-:Y:S02]  /*2a520*/  ST.E.128 desc[UR4][R4.64+0x80], R36 ;  /* 0x0000802404007985 */ /* 0x0003e4000c101d04 */
[----:B-1----:R-:W-:Y:S05]  /*2a530*/  RET.REL.NODEC R224 `(_ZN5flash24flash_fwd_splitkv_kernelI23Flash_fwd_kernel_traitsILi128ELi64ELi128ELi4ELb0ELb0EN7cutlass10bfloat16_tE19Flash_kernel_traitsILi128ELi64ELi128ELi4ES3_EELb0ELb1ELb1ELb0ELb0ELb1ELb0ELb1EEEvNS_16Flash_fwd_paramsE) ;  /* 0xfffffd58e0b07950 */ /* 0x002fea0003c3ffff */
.L_x_6945:
[----:B------:R-:W-:Y:S01]  /*2a540*/  MOV R0, 0x1f ;  /* 0x0000001f00007802 */ /* 0x000fe20000000f00 */
[----:B------:R-:W-:Y:S01]  /*2a550*/  IMAD.MOV.U32 R2, RZ, RZ, 0x2 ;  /* 0x00000002ff027424 */ /* 0x000fe200078e00ff */
[----:B------:R-:W-:Y:S01]  /*2a560*/  MOV R7, R247 ;  /* 0x000000f700077202 */ /* 0x000fe20000000f00 */
[----:B------:R-:W-:-:S07]  /*2a570*/  IMAD.MOV.U32 R4, RZ, RZ, -0x1 ;  /* 0xffffffffff047424 */ /* 0x000fce00078e00ff */
[----:B-1---5:R-:W-:Y:S05]  /*2a580*/  WARPSYNC.COLLECTIVE R4, `(.L_x_6956) ;  /* 0x0000000004087348 */ /* 0x022fea0003c00000 */
[----:B------:R2:W3:Y:S02]  /*2a590*/  SHFL.BFLY P0, R0, R7, R2, R0 ;  /* 0x0c00000207007389 */ /* 0x0004e40000000000 */
[----:B-123-5:R-:W-:Y:S05]  /*2a5a0*/  ENDCOLLECTIVE ;  /* 0x000000000000791b */ /* 0x02efea0003800000 */
.L_x_6956:
        /* <DEDUP_REMOVED lines=8> */
.L_x_6957:
        /* <DEDUP_REMOVED lines=8> */
.L_x_6958:
[----:B------:R-:W-:Y:S01]  /*2a6b0*/  FADD.FTZ R246, R0, R246 ;  /* 0x000000f600f67221 */ /* 0x000fe20000010000 */
[----:B------:R-:W-:Y:S02]  /*2a6c0*/  MOV R0, 0x1f ;  /* 0x0000001f00007802 */ /* 0x000fe40000000f00 */
[----:B------:R-:W-:Y:S01]  /*2a6d0*/  MOV R2, 0x1 ;  /* 0x0000000100027802 */ /* 0x000fe20000000f00 */
[----:B------:R-:W-:-:S07]  /*2a6e0*/  IMAD.MOV.U32 R7, RZ, RZ, R246 ;  /* 0x000000ffff077224 */ /* 0x000fce00078e00f6 */
[----:B------:R-:W-:Y:S05]  /*2a6f0*/  WARPSYNC.COLLECTIVE R4, `(.L_x_6959) ;  /* 0x0000000004087348 */ /* 0x000fea0003c00000 */
[----:B------:R1:W2:Y:S02]  /*2a700*/  SHFL.BFLY P0, R0, R7, R2, R0 ;  /* 0x0c00000207007389 */ /* 0x0002a40000000000 */
[----:B-12---:R-:W-:Y:S05]  /*2a710*/  ENDCOLLECTIVE ;  /* 0x000000000000791b */ /* 0x006fea0003800000 */
.L_x_6959:
[----:B------:R-:W-:Y:S05]  /*2a720*/  BRA `(.L_x_6960) ;  /* 0xffffffe8000c7947 */ /* 0x000fea000383ffff */
.L_x_6961:
        /* <DEDUP_REMOVED lines=13> */
.L_x_14905:


//--------------------- .text._ZN5flash24flash_fwd_splitkv_kernelI23Flash_fwd_kernel_traitsILi128ELi64ELi128ELi4ELb0ELb0EN7cutlass10bfloat16_tE19Flash_kernel_traitsILi128ELi64ELi128ELi4ES3_EELb0ELb1ELb0ELb0ELb1ELb0ELb1ELb0EEEvNS_16Flash_fwd_paramsE --------------------------
	.section	.text._ZN5flash24flash_fwd_splitkv_kernelI23Flash_fwd_kernel_traitsILi128ELi64ELi128ELi4ELb0ELb0EN7cutlass10bfloat16_tE19Flash_kernel_traitsILi128ELi64ELi128ELi4ES3_EELb0ELb1ELb0ELb0ELb1ELb0ELb1ELb0EEEvNS_16Flash_fwd_paramsE,"ax",@progbits
	.align	128
        .global         _ZN5flash24flash_fwd_splitkv_kernelI23Flash_fwd_kernel_traitsILi128ELi64ELi128ELi4ELb0ELb0EN7cutlass10bfloat16_tE19Flash_kernel_traitsILi128ELi64ELi128ELi4ES3_EELb0ELb1ELb0ELb0ELb1ELb0ELb1ELb0EEEvNS_16Flash_fwd_paramsE
        .type           _ZN5flash24flash_fwd_splitkv_kernelI23Flash_fwd_kernel_traitsILi128ELi64ELi128ELi4ELb0ELb0EN7cutlass10bfloat16_tE19Flash_kernel_traitsILi128ELi64ELi128ELi4ES3_EELb0ELb1ELb0ELb0ELb1ELb0ELb1ELb0EEEvNS_16Flash_fwd_paramsE,@function
        .size           _ZN5flash24flash_fwd_splitkv_kernelI23Flash_fwd_kernel_traitsILi128ELi64ELi128ELi4ELb0ELb0EN7cutlass10bfloat16_tE19Flash_kernel_traitsILi128ELi64ELi128ELi4ES3_EELb0ELb1ELb0ELb0ELb1ELb0ELb1ELb0EEEvNS_16Flash_fwd_paramsE,(.L_x_14906 - _ZN5flash24flash_fwd_splitkv_kernelI23Flash_fwd_kernel_traitsILi128ELi64ELi128ELi4ELb0ELb0EN7cutlass10bfloat16_tE19Flash_kernel_traitsILi128ELi64ELi128ELi4ES3_EELb0ELb1ELb0ELb0ELb1ELb0ELb1ELb0EEEvNS_16Flash_fwd_paramsE)
        .other          _ZN5flash24flash_fwd_splitkv_kernelI23Flash_fwd_kernel_traitsILi128ELi64ELi128ELi4ELb0ELb0EN7cutlass10bfloat16_tE19Flash_kernel_traitsILi128ELi64ELi128ELi4ES3_EELb0ELb1ELb0ELb0ELb1ELb0ELb1ELb0EEEvNS_16Flash_fwd_paramsE,@"STO_CUDA_ENTRY STV_DEFAULT"
_ZN5flash24flash_fwd_splitkv_kernelI23Flash_fwd_kernel_traitsILi128ELi64ELi128ELi4ELb0ELb0EN7cutlass10bfloat16_tE19Flash_kernel_traitsILi128ELi64ELi128ELi4ES3_EELb0ELb1ELb0ELb0ELb1ELb0ELb1ELb0EEEvNS_16Flash_fwd_paramsE:
.text._ZN5flash24flash_fwd_splitkv_kernelI23Flash_fwd_kernel_traitsILi128ELi64ELi128ELi4ELb0ELb0EN7cutlass10bfloat16_tE19Flash_kernel_traitsILi128ELi64ELi128ELi4ES3_EELb0ELb1ELb0ELb0ELb1ELb0ELb1ELb0EEEvNS_16Flash_fwd_paramsE:
        /* <DEDUP_REMOVED lines=29> */
[----:B------:R-:W-:Y:S05]  /*01d0*/  CALL.REL.NOINC `($_ZN5flash24flash_fwd_splitkv_kernelI23Flash_fwd_kernel_traitsILi128ELi64ELi128ELi4ELb0ELb0EN7cutlass10bfloat16_tE19Flash_kernel_traitsILi128ELi64ELi128ELi4ES3_EELb0ELb1ELb0ELb0ELb1ELb0ELb1ELb0EEEvNS_16Flash_fwd_paramsE$_ZN5flash30compute_attn_1rowblock_splitkvI23Flash_fwd_kernel_traitsILi128ELi64ELi128ELi4ELb0ELb0EN7cutlass10bfloat16_tE19Flash_kernel_traitsILi128ELi64ELi128ELi4ES3_EELb0ELb1ELb0ELb0ELb1ELb0ELb1ELb0ENS_16Flash_fwd_paramsEEEvRKT8_iiiii) ;  /* 0x0000000000087944 */ /* 0x000fea0003c00000 */
[----:B------:R-:W-:Y:S05]  /*01e0*/  BSYNC.RECONVERGENT B3 ;  /* 0x0000000000037941 */ /* 0x000fea0003800200 */
.L_x_6962:
[----:B------:R-:W-:Y:S05]  /*01f0*/  EXIT ;  /* 0x000000000000794d */ /* 0x000fea0003800000 */
        .type           $_ZN5flash24flash_fwd_splitkv_kernelI23Flash_fwd_kernel_traitsILi128ELi64ELi128ELi4ELb0ELb0EN7cutlass10bfloat16_tE19Flash_kernel_traitsILi128ELi64ELi128ELi4ES3_EELb0ELb1ELb0ELb0ELb1ELb0ELb1ELb0EEEvNS_16Flash_fwd_paramsE$_ZN5flash30compute_attn_1rowblock_splitkvI23Flash_fwd_kernel_traitsILi128ELi64ELi128ELi4ELb0ELb0EN7cutlass10bfloat16_tE19Flash_kernel_traitsILi128ELi64ELi128ELi4ES3_EELb0ELb1ELb0ELb0ELb1ELb0ELb1ELb0ENS_16Flash_fwd_paramsEEEvRKT8_iiiii,@function
        .size           $_ZN5flash24flash_fwd_splitkv_kernelI23Flash_fwd_kernel_traitsILi128ELi64ELi128ELi4ELb0ELb0EN7cutlass10bfloat16_tE19Flash_kernel_traitsILi128ELi64ELi128ELi4ES3_EELb0ELb1ELb0ELb0ELb1ELb0ELb1ELb0EEEvNS_16Flash_fwd_paramsE$_ZN5flash30compute_attn_1rowblock_splitkvI23Flash_fwd_kernel_traitsILi128ELi64ELi128ELi4ELb0ELb0EN7cutlass10bfloat16_tE19Flash_kernel_traitsILi128ELi64ELi128ELi4ES3_EELb0ELb1ELb0ELb0ELb1ELb0ELb1ELb0ENS_16Flash_fwd_paramsEEEvRKT8_iiiii,(.L_x_14906 - $_ZN5flash24flash_fwd_splitkv_kernelI23Flash_fwd_kernel_traitsILi128ELi64ELi128ELi4ELb0ELb0EN7cutlass10bfloat16_tE19Flash_kernel_traitsILi128ELi64ELi128ELi4ES3_EELb0ELb1ELb0ELb0ELb1ELb0ELb1ELb0EEEvNS_16Flash_fwd_paramsE$_ZN5flash30compute_attn_1rowblock_splitkvI23Flash_fwd_kernel_traitsILi128ELi64ELi128ELi4ELb0ELb0EN7cutlass10bfloat16_tE19Flash_kernel_traitsILi128ELi64ELi128ELi4ES3_EELb0ELb1ELb0ELb0ELb1ELb0ELb1ELb0ENS_16Flash_fwd_paramsEEEvRKT8_iiiii)
$_ZN5flash24flash_fwd_splitkv_kernelI23Flash_fwd_kernel_traitsILi128ELi64ELi128ELi4ELb0ELb0EN7cutlass10bfloat16_tE19Flash_kernel_traitsILi128ELi64ELi128ELi4ES3_EELb0ELb1ELb0ELb0ELb1ELb0ELb1ELb0EEEvNS_16Flash_fwd_paramsE$_ZN5flash30compute_attn_1rowblock_splitkvI23Flash_fwd_kernel_traitsILi128ELi64ELi128ELi4ELb0ELb0EN7cutlass10bfloat16_tE19Flash_kernel_traitsILi128ELi64ELi128ELi4ES3_EELb0ELb1ELb0ELb0ELb1ELb0ELb1ELb0ENS_16Flash_fwd_paramsEEEvRKT8_iiiii:
        /* <DEDUP_REMOVED lines=39> */
.L_x_6964:
[----:B------:R-:W-:Y:S05]  /*0470*/  BSYNC.RECONVERGENT B0 ;  /* 0x0000000000007941 */ /* 0x000fea0003800200 */
.L_x_6963:
[----:B------:R-:W-:Y:S04]  /*0480*/  BSSY.RECONVERGENT B0, `(.L_x_6965) ;  /* 0x0000007000007945 */ /* 0x000fe80003800200 */
[----:B------:R-:W-:Y:S05]  /*0490*/  @!P3 BRA `(.L_x_6966) ;  /* 0x000000000014b947 */ /* 0x000fea0003800000 */
[----:B------:R-:W4:Y:S02]  /*04a0*/  LD.E.U8 R0, desc[UR4][R2.64+0x1b2] ;  /* 0x0001b20402007980 */ /* 0x000f24000c101100 */
[----:B----4-:R-:W-:-:S13]  /*04b0*/  ISETP.NE.AND P1, PT, R0, RZ, PT ;  /* 0x000000ff0000720c */ /* 0x010fda0003f25270 */
[----:B------:R-:W4:Y:S02]  /*04c0*/  @P1 LD.E R0, desc[UR4][R16.64+0x4] ;  /* 0x0000040410001980 */ /* 0x000f24000c101900 */
[----:B----45:R-:W-:-:S06]  /*04d0*/  @P1 IADD3 R7, PT, PT, R0, -R15, RZ ;  /* 0x8000000f00071210 */ /* 0x030fcc0007ffe0ff */
[----:B------:R4:W5:Y:S02]  /*04e0*/  @!P1 LD.E R7, desc[UR4][R16.64] ;  /* 0x0000000410079980 */ /* 0x000964000c101900 */
.L_x_6966:
[----:B------:R-:W-:Y:S05]  /*04f0*/  BSYNC.RECONVERGENT B0 ;  /* 0x0000000000007941 */ /* 0x000fea0003800200 */
.L_x_6965:
        /* <DEDUP_REMOVED lines=8> */
.L_x_6968:
[----:B------:R-:W5:Y:S01]  /*0580*/  LD.E.64 R8, desc[UR4][R2.64+0x108] ;  /* 0x0001080402087980 */ /* 0x000f62000c101b00 */
[----:B------:R-:W-:Y:S01]  /*0590*/  BSSY.RECONVERGENT B0, `(.L_x_6970) ;  /* 0x0000006000007945 */ /* 0x000fe20003800200 */
[----:B------:R-:W-:Y:S01]  /*05a0*/  IMAD.MOV.U32 R46, RZ, RZ, RZ ;  /* 0x000000ffff2e7224 */ /* 0x000fe200078e00ff */
[----:B-----5:R-:W-:-:S04]  /*05b0*/  ISETP.NE.U32.AND P0, PT, R8, RZ, PT ;  /* 0x000000ff0800720c */ /* 0x020fc80003f05070 */
[----:B------:R-:W-:-:S13]  /*05c0*/  ISETP.NE.AND.EX P0, PT, R9, RZ, PT, P0 ;  /* 0x000000ff0900720c */ /* 0x000fda0003f05300 */
[----:B------:R-:W-:Y:S05]  /*05d0*/  @!P0 BRA `(.L_x_6971) ;  /* 0x0000000000048947 */ /* 0x000fea0003800000 */
[----:B------:R1:W5:Y:S02]  /*05e0*/  LD.E R46, desc[UR4][R2.64+0xbc] ;  /* 0x0000bc04022e7980 */ /* 0x000364000c101900 */
.L_x_6971:
[----:B------:R-:W-:Y:S05]  /*05f0*/  BSYNC.RECONVERGENT B0 ;  /* 0x0000000000007941 */ /* 0x000fea0003800200 */
.L_x_6970:
[----:B-----5:R-:W-:Y:S02]  /*0600*/  IADD3 R46, PT, PT, R46, R7, -R14 ;  /* 0x000000072e2e7210 */ /* 0x020fe40007ffe80e */
.L_x_6969:
[----:B------:R-:W-:Y:S05]  /*0610*/  BSYNC.RECONVERGENT B1 ;  /* 0x0000000000017941 */ /* 0x000fea0003800200 */
.L_x_6967:
[----:B------:R-:W-:Y:S01]  /*0620*/  IMAD.SHL.U32 R8, R217, 0x40, RZ ;  /* 0x00000040d9087824 */ /* 0x000fe200078e00ff */
[----:B------:R-:W-:Y:S01]  /*0630*/  MOV R12, R216 ;  /* 0x000000d8000c7202 */ /* 0x000fe20000000f00 */
[----:B------:R-:W-:-:S03]  /*0640*/  IMAD.MOV.U32 R13, RZ, RZ, 0x0 ;  /* 0x00000000ff0d7424 */ /* 0x000fc600078e00ff */
[----:B------:R-:W-:-:S13]  /*0650*/  ISETP.GT.AND P0, PT, R45, R8, PT ;  /* 0x000000082d00720c */ /* 0x000fda0003f04270 */
[----:B-1234-:R-:W-:Y:S05]  /*0660*/  @!P0 RET.REL.NODEC R12 `(_ZN5flash24flash_fwd_splitkv_kernelI23Flash_fwd_kernel_traitsILi128ELi64ELi128ELi4ELb0ELb0EN7cutlass10bfloat16_tE19Flash_kernel_traitsILi128ELi64ELi128ELi4ES3_EELb0ELb1ELb0ELb0ELb1ELb0ELb1ELb0EEEvNS_16Flash_fwd_paramsE) ;  /* 0xfffffff80c648950 */ /* 0x01efea0003c3ffff */
[----:B------:R-:W2:Y:S04]  /*0670*/  LD.E R0, desc[UR4][R2.64+0xb8] ;  /* 0x0000b80402007980 */ /* 0x000ea8000c101900 */
[----:B------:R-:W3:Y:S04]  /*0680*/  LD.E R11, desc[UR4][R2.64+0x188] ;  /* 0x00018804020b7980 */ /* 0x000ee8000c101900 */
[----:B------:R-:W4:Y:S01]  /*0690*/  LD.E R12, desc[UR4][R2.64+0x184] ;  /* 0x00018404020c7980 */ /* 0x000f22000c101900 */
[----:B------:R-:W-:-:S04]  /*06a0*/  IABS R9, R10 ;  /* 0x0000000a00097213 */ /* 0x000fc80000000000 */
[----:B------:R-:W1:Y:S08]  /*06b0*/  I2F.RP R7, R9 ;  /* 0x0000000900077306 */ /* 0x000e700000209400 */
[----:B-1----:R-:W1:Y:S02]  /*06c0*/  MUFU.RCP R18, R7 ;  /* 0x0000000700127308 */ /* 0x002e640000001000 */
[----:B-1----:R-:W-:-:S06]  /*06d0*/  VIADD R18, R18, 0xffffffe ;  /* 0x0ffffffe12127836 */ /* 0x002fcc0000000000 */
[----:B------:R1:W5:Y:S02]  /*06e0*/  F2I.FTZ.U32.TRUNC.NTZ R19, R18 ;  /* 0x0000001200137305 */ /* 0x000364000021f000 */
[----:B-1----:R-:W-:Y:S02]  /*06f0*/  IMAD.MOV.U32 R18, RZ, RZ, RZ ;  /* 0x000000ffff127224 */ /* 0x002fe400078e00ff */
[----:B--2---:R-:W-:-:S05]  /*0700*/  VIADD R0, R0, 0x7f ;  /* 0x0000007f00007836 */ /* 0x004fca0000000000 */
[----:B------:R-:W-:-:S04]  /*0710*/  SHF.R.S32.HI R17, RZ, 0x1f, R0 ;  /* 0x0000001fff117819 */ /* 0x000fc80000011400 */
[----:B------:R-:W-:Y:S01]  /*0720*/  LEA.HI R17, R17, R0, RZ, 0x7 ;  /* 0x0000000011117211 */ /* 0x000fe200078f38ff */
[----:B-----5:R-:W-:-:S03]  /*0730*/  IMAD.MOV R0, RZ, RZ, -R19 ;  /* 0x000000ffff007224 */ /* 0x020fc600078e0a13 */
[----:B------:R-:W-:Y:S01]  /*0740*/  LEA.HI.SX32 R17, R17, R10, 0x19 ;  /* 0x0000000a11117211 */ /* 0x000fe200078fcaff */
[----:B------:R-:W-:-:S04]  /*0750*/  IMAD R13, R0, R9, RZ ;  /* 0x00000009000d7224 */ /* 0x000fc800078e02ff */
[----:B------:R-:W-:Y:S01]  /*0760*/  VIADD R17, R17, 0xffffffff ;  /* 0xffffffff11117836 */ /* 0x000fe20000000000 */
[----:B------:R-:W-:Y:S01]  /*0770*/  IABS R0, R10 ;  /* 0x0000000a00007213 */ /* 0x000fe20000000000 */
[----:B------:R-:W-:-:S03]  /*0780*/  IMAD.HI.U32 R13, R19, R13, R18 ;  /* 0x0000000d130d7227 */ /* 0x000fc600078e0012 */
[----:B------:R-:W-:Y:S01]  /*0790*/  IABS R7, R17 ;  /* 0x0000001100077213 */ /* 0x000fe20000000000 */
[----:B------:R-:W-:-:S04]  /*07a0*/  IMAD.MOV R0, RZ, RZ, -R0 ;  /* 0x000000ffff007224 */ /* 0x000fc800078e0a00 */
[----:B------:R-:W-:-:S04]  /*07b0*/  IMAD.HI.U32 R13, R13, R7, RZ ;  /* 0x000000070d0d7227 */ /* 0x000fc800078e00ff */
[----:B------:R-:W-:-:S05]  /*07c0*/  IMAD R0, R13, R0, R7 ;  /* 0x000000000d007224 */ /* 0x000fca00078e0207 */
[----:B------:R-:W-:Y:S02]  /*07d0*/  ISETP.GT.U32.AND P1, PT, R9, R0, PT ;  /* 0x000000000900720c */ /* 0x000fe40003f24070 */
[----:B------:R-:W-:-:S11]  /*07e0*/  LOP3.LUT R17, R17, R10, RZ, 0x3c, !PT ;  /* 0x0000000a11117212 */ /* 0x000fd600078e3cff */
[----:B------:R-:W-:Y:S01]  /*07f0*/  @!P1 IMAD.IADD R0, R0, 0x1, -R9 ;  /* 0x0000000100009824 */ /* 0x000fe200078e0a09 */
[----:B------:R-:W-:-:S04]  /*0800*/  ISETP.GE.AND P0, PT, R17, RZ, PT ;  /* 0x000000ff1100720c */ /* 0x000fc80003f06270 */
[----:B------:R-:W-:Y:S01]  /*0810*/  ISETP.GE.U32.AND P2, PT, R0, R9, PT ;  /* 0x000000090000720c */ /* 0x000fe20003f46070 */
[----:B------:R-:W-:Y:S01]  /*0820*/  @!P1 VIADD R13, R13, 0x1 ;  /* 0x000000010d0d9836 */ /* 0x000fe20000000000 */
[----:B------:R-:W-:Y:S01]  /*0830*/  ISETP.NE.AND P1, PT, R10, RZ, PT ;  /* 0x000000ff0a00720c */ /* 0x000fe20003f25270 */
[----:B------:R-:W-:Y:S02]  /*0840*/  VIADD R7, R46, 0x7f ;  /* 0x0000007f2e077836 */ /* 0x000fe40000000000 */
[--C-:B------:R-:W-:Y:S02]  /*0850*/  IMAD R0, R217, 0x40, -R45.reuse ;  /* 0x00000040d9007824 */ /* 0x100fe400078e0a2d */
[----:B----4-:R-:W-:-:S03]  /*0860*/  IMAD.IADD R9, R12, 0x1, R45 ;  /* 0x000000010c097824 */ /* 0x010fc600078e022d */
[----:B---3--:R-:W-:-:S03]  /*0870*/  IADD3 R0, PT, PT, R11, R0, R7 ;  /* 0x000000000b007210 */ /* 0x008fc60007ffe007 */
[----:B------:R-:W-:Y:S01]  /*0880*/  @P2 VIADD R13, R13, 0x1 ;  /* 0x000000010d0d2836 */ /* 0x000fe20000000000 */
[----:B------:R-:W-:Y:S01]  /*0890*/  IADD3 R9, PT, PT, -R9, R8, R46 ;  /* 0x0000000809097210 */ /* 0x000fe20007ffe12e */
[----:B------:R-:W-:Y:S02]  /*08a0*/  VIADD R0, R0, 0x40 ;  /* 0x0000004000007836 */ /* 0x000fe40000000000 */
[----:B------:R-:W-:Y:S01]  /*08b0*/  @!P0 IMAD.MOV R13, RZ, RZ, -R13 ;  /* 0x000000ffff0d8224 */ /* 0x000fe200078e0a0d */
[----:B------:R-:W-:Y:S02]  /*08c0*/  @!P1 LOP3.LUT R13, RZ, R10, RZ, 0x33, !PT ;  /* 0x0000000aff0d9212 */ /* 0x000fe400078e33ff */
[----:B------:R-:W-:Y:S02]  /*08d0*/  SHF.R.S32.HI R10, RZ, 0x1f, R7 ;  /* 0x0000001fff0a7819 */ /* 0x000fe40000011407 */
[----:B------:R-:W-:Y:S02]  /*08e0*/  SHF.R.S32.HI R12, RZ, 0x1f, R9 ;  /* 0x0000001fff0c7819 */ /* 0x000fe40000011409 */
[----:B------:R-:W-:-:S02]  /*08f0*/  SHF.R.S32.HI R11, RZ, 0x1f, R0 ;  /* 0x0000001fff0b7819 */ /* 0x000fc40000011400 */
[----:B------:R-:W-:Y:S01]  /*0900*/  LEA.HI R10, R10, R7, RZ, 0x7 ;  /* 0x000000070a0a7211 */ /* 0x000fe200078f38ff */
[----:B------:R-:W-:Y:S01]  /*0910*/  IMAD R210, R13, UR8, RZ ;  /* 0x000000080dd27c24 */ /* 0x000fe2000f8e02ff */
[----:B------:R-:W-:Y:S02]  /*0920*/  LEA.HI R12, R12, R9, RZ, 0x7 ;  /* 0x000000090c0c7211 */ /* 0x000fe400078f38ff */
[----:B------:R-:W-:Y:S02]  /*0930*/  LEA.HI R11, R11, R0, RZ, 0x7 ;  /* 0x000000000b0b7211 */ /* 0x000fe400078f38ff */
[----:B------:R-:W-:Y:S02]  /*0940*/  SHF.R.S32.HI R10, RZ, 0x7, R10 ;  /* 0x00000007ff0a7819 */ /* 0x000fe4000001140a */
[----:B------:R-:W-:Y:S02]  /*0950*/  SHF.R.S32.HI R7, RZ, 0x7, R12 ;  /* 0x00000007ff077819 */ /* 0x000fe4000001140c */
[----:B------:R-:W-:-:S02]  /*0960*/  SHF.R.S32.HI R0, RZ, 0x7, R11 ;  /* 0x00000007ff007819 */ /* 0x000fc4000001140b */
[C---:B------:R-:W-:Y:S02]  /*0970*/  VIADDMNMX R13, R210.reuse, R13, R10, PT ;  /* 0x0000000dd20d7246 */ /* 0x040fe4000380010a */
[----:B------:R-:W-:Y:S02]  /*0980*/  VIMNMX R210, PT, PT, R210, R7, !PT ;  /* 0x00000007d2d27248 */ /* 0x000fe40007fe0100 */
[----:B------:R-:W-:-:S04]  /*0990*/  VIMNMX R0, PT, PT, R13, R0, PT ;  /* 0x000000000d007248 */ /* 0x000fc80003fe0100 */
        /* <DEDUP_REMOVED lines=9> */
[----:B------:R-:W-:Y:S01]  /*0a30*/  IMAD.MOV.U32 R217, RZ, RZ, 0x0 ;  /* 0x00000000ffd97424 */ /* 0x000fe200078e00ff */
[----:B------:R-:W-:Y:S01]  /*0a40*/  LOP3.LUT R6, R6, 0x1f80, RZ, 0xc0, !PT ;  /* 0x00001f8006067812 */ /* 0x000fe200078ec0ff */
[----:B--2---:R-:W-:-:S04]  /*0a50*/  IMAD R4, R4, UR8, R219 ;  /* 0x0000000804047c24 */ /* 0x004fc8000f8e02db */
[----:B---3--:R-:W-:Y:S02]  /*0a60*/  IMAD R4, R4, R7, R218 ;  /* 0x0000000704047224 */ /* 0x008fe400078e02da */
[----:B------:R-:W-:Y:S02]  /*0a70*/  IMAD.SHL.U32 R7, R200, 0x4, RZ ;  /* 0x00000004c8077824 */ /* 0x000fe400078e00ff */
[----:B------:R-:W-:Y:S01]  /*0a80*/  IMAD R5, R5, R4, R8 ;  /* 0x0000000405057224 */ /* 0x000fe200078e0208 */
[----:B------:R-:W-:Y:S02]  /*0a90*/  SHF.R.U32.HI R4, RZ, 0x4, R200 ;  /* 0x00000004ff047819 */ /* 0x000fe400000116c8 */
[----:B------:R-:W-:Y:S01]  /*0aa0*/  LOP3.LUT R8, R6, 0x3c, R7, 0xf8, !PT ;  /* 0x0000003c06087812 */ /* 0x000fe200078ef807 */
[C---:B----4-:R-:W-:Y:S01]  /*0ab0*/  IMAD R3, R5.reuse, R0, RZ ;  /* 0x0000000005037224 */ /* 0x050fe200078e02ff */
[C---:B------:R-:W-:Y:S01]  /*0ac0*/  IADD3 R7, P0, PT, R5.reuse, R4, RZ ;  /* 0x0000000405077210 */ /* 0x040fe20007f1e0ff */
[----:B------:R-:W-:Y:S01]  /*0ad0*/  VIADD R2, R4, 0x10 ;  /* 0x0000001004027836 */ /* 0x000fe20000000000 */
[----:B------:R-:W-:Y:S01]  /*0ae0*/  LOP3.LUT P3, R200, R200, 0xf, RZ, 0xc0, !PT ;  /* 0x0000000fc8c87812 */ /* 0x000fe2000786c0ff */
[C---:B------:R-:W-:Y:S01]  /*0af0*/  VIADD R6, R4.reuse, 0x8 ;  /* 0x0000000804067836 */ /* 0x040fe20000000000 */
[----:B------:R-:W-:Y:S01]  /*0b00*/  LEA.HI.X.SX32 R5, R5, RZ, 0x1, P0 ;  /* 0x000000ff05057211 */ /* 0x000fe200000f0eff */
[----:B------:R-:W-:Y:S01]  /*0b10*/  VIADD R0, R4, 0x18 ;  /* 0x0000001804007836 */ /* 0x000fe20000000000 */
[----:B-----5:R-:W-:-:S02]  /*0b20*/  LEA R10, P1, R7, R10, 0x2 ;  /* 0x0000000a070a7211 */ /* 0x020fc400078210ff */
[----:B------:R-:W-:Y:S01]  /*0b30*/  IADD3 R9, P2, PT, R3, R8, RZ ;  /* 0x0000000803097210 */ /* 0x000fe20007f5e0ff */
[C---:B------:R-:W-:Y:S01]  /*0b40*/  VIADD R8, R4.reuse, 0x28 ;  /* 0x0000002804087836 */ /* 0x040fe20000000000 */
[----:B------:R-:W-:Y:S02]  /*0b50*/  LEA.HI.X R11, R7, R11, R5, 0x2, P1 ;  /* 0x0000000b070b7211 */ /* 0x000fe400008f1405 */
[-C--:B------:R-:W-:Y:S02]  /*0b60*/  ISETP.GE.AND P1, PT, R4, R45.reuse, PT ;  /* 0x0000002d0400720c */ /* 0x080fe40003f26270 */
[-C--:B------:R-:W-:Y:S01]  /*0b70*/  ISETP.GE.AND P5, PT, R2, R45.reuse, PT ;  /* 0x0000002d0200720c */ /* 0x080fe20003fa6270 */
[----:B------:R-:W-:Y:S01]  /*0b80*/  VIADD R2, R4, 0x20 ;  /* 0x0000002004027836 */ /* 0x000fe20000000000 */
[----:B------:R-:W-:Y:S02]  /*0b90*/  ISETP.GE.AND P0, PT, R6, R45, PT ;  /* 0x0000002d0600720c */ /* 0x000fe40003f06270 */
[----:B------:R-:W-:-:S02]  /*0ba0*/  LEA.HI.X.SX32 R3, R3, RZ, 0x1, P2 ;  /* 0x000000ff03037211 */ /* 0x000fc400010f0eff */
[C---:B------:R-:W-:Y:S02]  /*0bb0*/  LEA R6, P2, R9.reuse, R12, 0x2 ;  /* 0x0000000c09067211 */ /* 0x040fe400078410ff */
[----:B------:R-:W-:Y:S02]  /*0bc0*/  ISETP.GE.AND P4, PT, R0, R45, PT ;  /* 0x0000002d0000720c */ /* 0x000fe40003f86270 */
[----:B------:R-:W-:Y:S02]  /*0bd0*/  P2R R0, PR, RZ, 0x8 ;  /* 0x00000008ff007803 */ /* 0x000fe40000000000 */
[----:B------:R-:W-:Y:S02]  /*0be0*/  LEA.HI.X R7, R9, R13, R3, 0x2, P2 ;  /* 0x0000000d09077211 */ /* 0x000fe400010f1403 */
[-C--:B------:R-:W-:Y:S01]  /*0bf0*/  ISETP.GE.AND P3, PT, R2, R45.reuse, PT ;  /* 0x0000002d0200720c */ /* 0x080fe20003f66270 */
[----:B------:R-:W-:Y:S01]  /*0c00*/  VIADD R2, R4, 0x30 ;  /* 0x0000003004027836 */ /* 0x000fe20000000000 */
[----:B------:R-:W-:Y:S01]  /*0c10*/  ISETP.NE.OR P6, PT, R200, RZ, P0 ;  /* 0x000000ffc800720c */ /* 0x000fe200007c5670 */
[----:B------:R-:W-:Y:S01]  /*0c20*/  @!P1 ST.E.128 desc[UR4][R6.64], RZ ;  /* 0x000000ff06009985 */ /* 0x000fe2000c101d04 */
[----:B------:R-:W-:-:S03]  /*0c30*/  ISETP.GE.AND P2, PT, R8, R45, PT ;  /* 0x0000002d0800720c */ /* 0x000fc60003f46270 */
[----:B------:R-:W-:Y:S01]  /*0c40*/  @!P1 ST.E.128 desc[UR4][R6.64+0x100], RZ ;  /* 0x000100ff06009985 */ /* 0x000fe2000c101d04 */
[-C--:B------:R-:W-:Y:S01]  /*0c50*/  ISETP.GE.AND P1, PT, R2, R45.reuse, PT ;  /* 0x0000002d0200720c */ /* 0x080fe20003f26270 */
[----:B------:R-:W-:Y:S02]  /*0c60*/  VIADD R2, R4, 0x38 ;  /* 0x0000003804027836 */ /* 0x000fe40000000000 */
[----:B------:R-:W-:Y:S04]  /*0c70*/  @!P0 ST.E.128 desc[UR4][R6.64+0x1000], RZ ;  /* 0x001000ff06008985 */ /* 0x000fe8000c101d04 */
[----:B------:R-:W-:Y:S01]  /*0c80*/  @!P0 ST.E.128 desc[UR4][R6.64+0x1100], RZ ;  /* 0x001100ff06008985 */ /* 0x000fe2000c101d04 */
[----:B------:R-:W-:Y:S01]  /*0c90*/  ISETP.GE.AND P0, PT, R2, R45, PT ;  /* 0x0000002d0200720c */ /* 0x000fe20003f06270 */
[----:B------:R-:W-:-:S02]  /*0ca0*/  @!P6 IMAD.MOV.U32 R3, RZ, RZ, -0x800000 ;  /* 0xff800000ff03e424 */ /* 0x000fc400078e00ff */
        /* <DEDUP_REMOVED lines=33> */
[----:B-1----:R-:W-:Y:S05]  /*0ec0*/  @P0 RET.REL.NODEC R216 `(_ZN5flash24flash_fwd_splitkv_kernelI23Flash_fwd_kernel_traitsILi128ELi64ELi128ELi4ELb0ELb0EN7cutlass10bfloat16_tE19Flash_kernel_traitsILi128ELi64ELi128ELi4ES3_EELb0ELb1ELb0ELb0ELb1ELb0ELb1ELb0EEEvNS_16Flash_fwd_paramsE) ;  /* 0xfffffff0d84c0950 */ /* 0x002fea0003c3ffff */
[----:B------:R-:W-:Y:S02]  /*0ed0*/  MOV R3, 0xff800000 ;  /* 0xff80000000037802 */ /* 0x000fe40000000f00 */
[----:B------:R-:W-:-:S03]  /*0ee0*/  MOV R217, 0x0 ;  /* 0x0000000000d97802 */ /* 0x000fc60000000f00 */
[----:B------:R1:W-:Y:S02]  /*0ef0*/  ST.E desc[UR4][R10.64+0xe0], R3 ;  /* 0x0000e0030a007985 */ /* 0x0003e4000c101904 */
[----:B-1----:R-:W-:Y:S05]  /*0f00*/  RET.REL.NODEC R216 `(_ZN5flash24flash_fwd_splitkv_kernelI23Flash_fwd_kernel_traitsILi128ELi64ELi128ELi4ELb0ELb0EN7cutlass10bfloat16_tE19Flash_kernel_traitsILi128ELi64ELi128ELi4ES3_EELb0ELb1ELb0ELb0ELb1ELb0ELb1ELb0EEEvNS_16Flash_fwd_paramsE) ;  /* 0xfffffff0d83c7950 */ /* 0x002fea0003c3ffff */
.L_x_6972:
        /* <DEDUP_REMOVED lines=13> */
[----:B------:R-:W3:Y:S04]  /*0fe0*/  LD.E.64 R14, desc[UR4][R2.64+0x168] ;  /* 0x00016804020e7980 */ /* 0x000ee8000c101b00 */
        /* <DEDUP_REMOVED lines=66> */
[----:B------:R-:W-:Y:S02]  /*1410*/  @!P2 LOP3.LUT R11, RZ, R25, RZ, 0x33, !PT ;  /* 0x00000019ff0ba212 */ /* 0x000fe400078e33ff */
[----:B---3--:R-:W-:Y:S01]  /*1420*/  SHF.R.S32.HI R7, RZ, 0x1f, R4 ;  /* 0x0000001fff077819 */ /* 0x008fe20000011404 */
[-C--:B------:R-:W-:Y:S02]  /*1430*/  IMAD R9, R21, R4.reuse, RZ ;  /* 0x0000000415097224 */ /* 0x080fe400078e02ff */
[----:B------:R-:W-:Y:S01]  /*1440*/  IMAD.WIDE.U32 R14, R20, R4, RZ ;  /* 0x00000004140e7225 */ /* 0x000fe200078e00ff */
[----:B------:R-:W-:-:S03]  /*1450*/  SHF.R.S32.HI R21, RZ, 0x1f, R12 ;  /* 0x0000001fff157819 */ /* 0x000fc6000001140c */
[----:B------:R-:W-:-:S04]  /*1460*/  IMAD R9, R20, R7, R9 ;  /* 0x0000000714097224 */ /* 0x000fc800078e0209 */
[----:B------:R-:W-:Y:S02]  /*1470*/  IMAD.IADD R15, R15, 0x1, R9 ;  /* 0x000000010f0f7824 */ /* 0x000fe400078e0209 */
[----:B------:R-:W-:Y:S02]  /*1480*/  IMAD R5, R208, R21, R5 ;  /* 0x00000015d0057224 */ /* 0x000fe400078e0205 */
[----:B------:R-:W-:-:S05]  /*1490*/  IMAD.WIDE.U32 R14, R12, R208, R14 ;  /* 0x000000d00c0e7225 */ /* 0x000fca00078e000e */
[----:B------:R-:W-:Y:S01]  /*14a0*/  IADD3 R15, PT, PT, R15, R5, RZ ;  /* 0x000000050f0f7210 */ /* 0x000fe20007ffe0ff */
[----:B------:R-:W-:Y:S01]  /*14b0*/  IMAD R9, R19, R11, RZ ;  /* 0x0000000b13097224 */ /* 0x000fe200078e02ff */
[----:B------:R-:W-:-:S05]  /*14c0*/  SHF.R.S32.HI R5, RZ, 0x1f, R11 ;  /* 0x0000001fff057819 */ /* 0x000fca000001140b */
[----:B------:R-:W-:Y:S02]  /*14d0*/  IMAD R9, R18, R5, R9 ;  /* 0x0000000512097224 */ /* 0x000fe400078e0209 */
[----:B--2---:R-:W-:Y:S02]  /*14e0*/  IMAD R5, R17, R4, RZ ;  /* 0x0000000411057224 */ /* 0x004fe400078e02ff */
[----:B------:R-:W-:-:S04]  /*14f0*/  IMAD.WIDE.U32 R10, R11, R18, R14 ;  /* 0x000000120b0a7225 */ /* 0x000fc800078e000e */
[----:B------:R-:W-:-:S04]  /*1500*/  IMAD.WIDE.U32 R14, R16, R4, RZ ;  /* 0x00000004100e7225 */ /* 0x000fc800078e00ff */
[----:B------:R-:W-:Y:S01]  /*1510*/  IMAD R5, R16, R7, R5 ;  /* 0x0000000710057224 */ /* 0x000fe200078e0205 */
[----:B------:R-:W-:Y:S01]  /*1520*/  MOV R16, R14 ;  /* 0x0000000e00107202 */ /* 0x000fe20000000f00 */
[----:B------:R-:W-:-:S03]  /*1530*/  IMAD.IADD R4, R11, 0x1, R9 ;  /* 0x000000010b047824 */ /* 0x000fc600078e0209 */
[----:B------:R-:W-:Y:S01]  /*1540*/  IADD3 R14, PT, PT, R15, R5, RZ ;  /* 0x000000050f0e7210 */ /* 0x000fe20007ffe0ff */
[----:B------:R-:W-:Y:S05]  /*1550*/  BRA `(.L_x_6975) ;  /* 0x0000000400387947 */ /* 0x000fea0003800000 */
.L_x_6974:
        /* <DEDUP_REMOVED lines=12> */
[----:B-1----:R-:W1:Y:S08]  /*1620*/  I2F.RP R10, R5 ;  /* 0x00000005000a7306 */ /* 0x002e700000209400 */
        /* <DEDUP_REMOVED lines=15> */
[----:B------:R-:W-:Y:S01]  /*1720*/  @P3 IADD3 R7, PT, PT, R14, R15, RZ ;  /* 0x0000000f0e073210 */ /* 0x000fe20007ffe0ff */
[-C--:B----45:R-:W-:Y:S02]  /*1730*/  @!P3 IMAD R9, R21, R13.reuse, RZ ;  /* 0x0000000d1509b224 */ /* 0x0b0fe400078e02ff */
[----:B------:R-:W-:Y:S02]  /*1740*/  @!P3 IMAD.IADD R23, R23, 0x1, R4 ;  /* 0x000000011717b824 */ /* 0x000fe400078e0204 */
[----:B------:R-:W-:Y:S01]  /*1750*/  @!P2 IMAD.IADD R12, R12, 0x1, -R5 ;  /* 0x000000010c0ca824 */ /* 0x000fe200078e0a05 */
[----:B------:R-:W-:Y:S01]  /*1760*/  @!P3 SHF.R.S32.HI R4, RZ, 0x1f, R13 ;  /* 0x0000001fff04b819 */ /* 0x000fe2000001140d */
[----:B------:R-:W-:-:S03]  /*1770*/  @!P3 IMAD.WIDE.U32 R22, R20, R13, R22 ;  /* 0x0000000d1416b225 */ /* 0x000fc600078e0016 */
[----:B------:R-:W-:Y:S01]  /*1780*/  ISETP.GE.U32.AND P5, PT, R12, R5, PT ;  /* 0x000000050c00720c */ /* 0x000fe20003fa6070 */
[----:B------:R-:W-:Y:S01]  /*1790*/  @!P3 IMAD R9, R20, R4, R9 ;  /* 0x000000041409b224 */ /* 0x000fe200078e0209 */
[----:B------:R-:W-:Y:S01]  /*17a0*/  LOP3.LUT R5, R218, R25, RZ, 0x3c, !PT ;  /* 0x00000019da057212 */ /* 0x000fe200078e3cff */
[-C--:B------:R-:W-:Y:S02]  /*17b0*/  @P3 IMAD R4, R209, R7.reuse, RZ ;  /* 0x00000007d1043224 */ /* 0x080fe400078e02ff */
[----:B------:R-:W-:Y:S01]  /*17c0*/  @P3 IMAD.WIDE.U32 R20, R208, R7, RZ ;  /* 0x00000007d0143225 */ /* 0x000fe200078e00ff */
[----:B------:R-:W-:Y:S02]  /*17d0*/  ISETP.GE.AND P1, PT, R5, RZ, PT ;  /* 0x000000ff0500720c */ /* 0x000fe40003f26270 */
[----:B------:R-:W-:Y:S02]  /*17e0*/  ISETP.NE.AND P4, PT, R25, RZ, PT ;  /* 0x000000ff1900720c */ /* 0x000fe40003f85270 */
[----:B------:R-:W-:Y:S01]  /*17f0*/  @!P3 IADD3 R9, PT, PT, R23, R9, RZ ;  /* 0x000000091709b210 */ /* 0x000fe20007ffe0ff */
[----:B------:R-:W-:Y:S01]  /*1800*/  @P3 IMAD.IADD R9, R21, 0x1, R4 ;  /* 0x0000000115093824 */ /* 0x000fe200078e0204 */
[----:B------:R-:W-:-:S02]  /*1810*/  @!P3 MOV R10, R22 ;  /* 0x00000016000ab202 */ /* 0x000fc40000000f00 */
[----:B------:R-:W-:Y:S02]  /*1820*/  LEA R12, R0, 0xffffff80, 0x7 ;  /* 0xffffff80000c7811 */ /* 0x000fe400078e38ff */
[----:B------:R-:W-:Y:S02]  /*1830*/  @P3 MOV R10, R20 ;  /* 0x00000014000a3202 */ /* 0x000fe40000000f00 */
[----:B------:R-:W-:Y:S01]  /*1840*/  @!P2 IADD3 R11, PT, PT, R11, 0x1, RZ ;  /* 0x000000010b0ba810 */ /* 0x000fe20007ffe0ff */
[----:B------:R-:W-:Y:S01]  /*1850*/  @!P3 IMAD R4, R205, R14, RZ ;  /* 0x0000000ecd04b224 */ /* 0x000fe200078e02ff */
[----:B------:R-:W-:Y:S01]  /*1860*/  @!P3 SHF.R.S32.HI R5, RZ, 0x1f, R14 ;  /* 0x0000001fff05b819 */ /* 0x000fe2000001140e */
[----:B------:R-:W-:Y:S01]  /*1870*/  IMAD R7, R209, R12, RZ ;  /* 0x0000000cd1077224 */ /* 0x000fe200078e02ff */
[----:B------:R-:W-:Y:S01]  /*1880*/  SHF.R.S32.HI R21, RZ, 0x1f, R12 ;  /* 0x0000001fff157819 */ /* 0x000fe2000001140c */
[----:B------:R-:W-:Y:S01]  /*1890*/  IMAD.MOV.U32 R22, RZ, RZ, R10 ;  /* 0x000000ffff167224 */ /* 0x000fe200078e000a */
[----:B------:R-:W-:-:S02]  /*18a0*/  MOV R23, R9 ;  /* 0x0000000900177202 */ /* 0x000fc40000000f00 */
[----:B------:R-:W-:Y:S01]  /*18b0*/  @P5 IADD3 R11, PT, PT, R11, 0x1, RZ ;  /* 0x000000010b0b5810 */ /* 0x000fe20007ffe0ff */
[----:B------:R-:W-:Y:S02]  /*18c0*/  @!P3 IMAD R4, R5, R204, R4 ;  /* 0x000000cc0504b224 */ /* 0x000fe400078e0204 */
[----:B------:R-:W-:Y:S01]  /*18d0*/  @!P3 IMAD.WIDE.U32 R28, R204, R14, RZ ;  /* 0x0000000ecc1cb225 */ /* 0x000fe200078e00ff */
[----:B------:R-:W-:Y:S02]  /*18e0*/  @!P1 IADD3 R11, PT, PT, -R11, RZ, RZ ;  /* 0x000000ff0b0b9210 */ /* 0x000fe40007ffe1ff */
[----:B------:R-:W-:Y:S01]  /*18f0*/  @!P4 LOP3.LUT R11, RZ, R25, RZ, 0x33, !PT ;  /* 0x00000019ff0bc212 */ /* 0x000fe200078e33ff */
[----:B------:R-:W-:Y:S02]  /*1900*/  IMAD R7, R21, R208, R7 ;  /* 0x000000d015077224 */ /* 0x000fe400078e0207 */
[----:B------:R-:W-:Y:S01]  /*1910*/  IMAD.WIDE.U32 R22, R208, R12, R22 ;  /* 0x0000000cd0167225 */ /* 0x000fe200078e0016 */
[----:B------:R-:W-:-:S03]  /*1920*/  @!P3 SHF.R.S32.HI R5, RZ, 0x1f, R13 ;  /* 0x0000001fff05b819 */ /* 0x000fc6000001140d */
[----:B------:R-:W-:Y:S01]  /*1930*/  @!P3 IMAD.IADD R29, R29, 0x1, R4 ;  /* 0x000000011d1db824 */ /* 0x000fe200078e0204 */
[----:B------:R-:W-:Y:S01]  /*1940*/  @P3 IADD3 R14, PT, PT, R14, R15, RZ ;  /* 0x0000000f0e0e3210 */ /* 0x000fe20007ffe0ff */
[----:B------:R-:W-:Y:S01]  /*1950*/  @!P3 IMAD R4, R19, R13, RZ ;  /* 0x0000000d1304b224 */ /* 0x000fe200078e02ff */
[----:B------:R-:W-:Y:S01]  /*1960*/  SHF.R.S32.HI R9, RZ, 0x1f, R11 ;  /* 0x0000001fff097819 */ /* 0x000fe2000001140b */
[----:B------:R-:W-:Y:S02]  /*1970*/  IMAD.IADD R23, R23, 0x1, R7 ;  /* 0x0000000117177824 */ /* 0x000fe400078e0207 */
[----:B------:R-:W-:Y:S02]  /*1980*/  IMAD R7, R17, R11, RZ ;  /* 0x0000000b11077224 */ /* 0x000fe400078e02ff */
[C---:B------:R-:W-:Y:S02]  /*1990*/  @!P3 IMAD R4, R18.reuse, R5, R4 ;  /* 0x000000051204b224 */ /* 0x040fe400078e0204 */
[----:B------:R-:W-:-:S04]  /*19a0*/  @!P3 IMAD.WIDE.U32 R18, R18, R13, R28 ;  /* 0x0000000d1212b225 */ /* 0x000fc800078e001c */
[----:B------:R-:W-:-:S04]  /*19b0*/  IMAD.WIDE.U32 R10, R16, R11, R22 ;  /* 0x0000000b100a7225 */ /* 0x000fc800078e0016 */
[-C--:B------:R-:W-:Y:S02]  /*19c0*/  @P3 IMAD R5, R205, R14.reuse, RZ ;  /* 0x0000000ecd053224 */ /* 0x080fe400078e02ff */
[----:B------:R-:W-:Y:S01]  /*19d0*/  @P3 IMAD.WIDE.U32 R22, R204, R14, RZ ;  /* 0x0000000ecc163225 */ /* 0x000fe200078e00ff */
[----:B------:R-:W-:-:S03]  /*19e0*/  @!P3 IADD3 R14, PT, PT, R19, R4, RZ ;  /* 0x00000004130eb210 */ /* 0x000fc60007ffe0ff */
[----:B------:R-:W-:Y:S01]  /*19f0*/  IMAD R7, R16, R9, R7 ;  /* 0x0000000910077224 */ /* 0x000fe200078e0207 */
[----:B------:R-:W-:Y:S02]  /*1a00*/  @!P3 MOV R16, R18 ;  /* 0x000000120010b202 */ /* 0x000fe40000000f00 */
[----:B------:R-:W-:Y:S01]  /*1a10*/  @P3 IADD3 R14, PT, PT, R23, R5, RZ ;  /* 0x00000005170e3210 */ /* 0x000fe20007ffe0ff */
[----:B------:R-:W-:Y:S01]  /*1a20*/  IMAD.IADD R4, R11, 0x1, R7 ;  /* 0x000000010b047824 */ /* 0x000fe200078e0207 */
[----:B------:R-:W-:Y:S02]  /*1a30*/  @P3 MOV R16, R22 ;  /* 0x0000001600103202 */ /* 0x000fe40000000f00 */
.L_x_6975:
[----:B------:R-:W-:Y:S05]  /*1a40*/  BSYNC.RECONVERGENT B0 ;  /* 0x0000000000007941 */ /* 0x000fea0003800200 */
.L_x_6973:
        /* <DEDUP_REMOVED lines=12> */
[C---:B------:R-:W-:Y:S01]  /*1b10*/  IMAD.WIDE.U32 R10, R22.reuse, R208, R10 ;  /* 0x000000d0160a7225 */ /* 0x040fe200078e000a */
[----:B------:R-:W-:-:S03]  /*1b20*/  IADD3 R17, PT, PT, R22, 0x10, RZ ;  /* 0x0000001016117810 */ /* 0x000fc60007ffe0ff */
[----:B------:R-:W-:Y:S01]  /*1b30*/  IMAD.IADD R207, R45, 0x1, -R8 ;  /* 0x000000012dcf7824 */ /* 0x000fe200078e0a08 */
[----:B------:R-:W-:Y:S02]  /*1b40*/  IADD3 R211, PT, PT, R11, R211, RZ ;  /* 0x000000d30bd37210 */ /* 0x000fe40007ffe0ff */
[----:B------:R-:W-:Y:S01]  /*1b50*/  SHF.R.S32.HI R7, RZ, 0x1f, R218 ;  /* 0x0000001fff077819 */ /* 0x000fe200000114da */
[C---:B------:R-:W-:Y:S01]  /*1b60*/  VIADD R15, R22.reuse, 0x20 ;  /* 0x00000020160f7836 */ /* 0x040fe20000000000 */
[-C--:B------:R-:W-:Y:S01]  /*1b70*/  ISETP.GE.AND P6, PT, R17, R207.reuse, PT ;  /* 0x000000cf1100720c */ /* 0x080fe20003fc6270 */
[C---:B------:R-:W-:Y:S01]  /*1b80*/  VIADD R13, R22.reuse, 0x30 ;  /* 0x00000030160d7836 */ /* 0x040fe20000000000 */
[----:B------:R-:W1:Y:S01]  /*1b90*/  S2UR UR6, SR_CgaCtaId ;  /* 0x00000000000679c3 */ /* 0x000e620000008800 */
[----:B------:R-:W-:Y:S01]  /*1ba0*/  IMAD.MOV.U32 R23, RZ, RZ, RZ ;  /* 0x000000ffff177224 */ /* 0x000fe200078e00ff */
[-C--:B------:R-:W-:Y:S02]  /*1bb0*/  ISETP.GE.AND P5, PT, R15, R207.reuse, PT ;  /* 0x000000cf0f00720c */ /* 0x080fe40003fa6270 */
[----:B------:R-:W-:Y:S01]  /*1bc0*/  ISETP.GE.AND P4, PT, R22, R207, PT ;  /* 0x000000cf1600720c */ /* 0x000fe20003f86270 */
[----:B------:R-:W-:Y:S01]  /*1bd0*/  IMAD.WIDE.U32 R48, R217, 0x40, R22 ;  /* 0x00000040d9307825 */ /* 0x000fe200078e0016 */
[----:B------:R-:W-:-:S09]  /*1be0*/  UMOV UR7, 0x400 ;  /* 0x0000040000077882 */ /* 0x000fd20000000000 */
[----:B------:R-:W-:-:S05]  /*1bf0*/  @!P5 IADD3 R11, P3, PT, R48, 0x20, RZ ;  /* 0x00000020300bd810 */ /* 0x000fca0007f7e0ff */
[----:B------:R-:W-:Y:S01]  /*1c00*/  @!P5 IMAD.X R23, RZ, RZ, R49, P3 ;  /* 0x000000ffff17d224 */ /* 0x000fe200018e0631 */
[----:B-1----:R-:W-:-:S06]  /*1c10*/  ULEA UR6, UR6, UR7, 0x18 ;  /* 0x0000000706067291 */ /* 0x002fcc000f8ec0ff */
[----:B------:R-:W-:Y:S01]  /*1c20*/  MOV R202, UR6 ;  /* 0x0000000600ca7c02 */ /* 0x000fe20008000f00 */
[----:B--2---:R-:W-:-:S04]  /*1c30*/  @P2 IMAD.WIDE.U32 R28, R40, R6, RZ ;  /* 0x00000006281c2225 */ /* 0x004fc800078e00ff */
[----:B------:R-:W-:Y:S01]  /*1c40*/  @P2 IMAD R4, R41, R6, RZ ;  /* 0x0000000629042224 */ /* 0x000fe200078e02ff */
[----:B---3--:R-:W-:Y:S01]  /*1c50*/  LEA R212, P1, R10, R32, 0x1 ;  /* 0x000000200ad47211 */ /* 0x008fe200078208ff */
[-C--:B----4-:R-:W-:Y:S02]  /*1c60*/  @!P2 IMAD R5, R35, R219.reuse, RZ ;  /* 0x000000db2305a224 */ /* 0x090fe400078e02ff */
[----:B------:R-:W-:-:S04]  /*1c70*/  @!P2 IMAD.WIDE.U32 R34, R34, R219, RZ ;  /* 0x000000db2222a225 */ /* 0x000fc800078e00ff */
[----:B------:R-:W-:Y:S02]  /*1c80*/  @!P2 IMAD.MOV.U32 R6, RZ, RZ, R34 ;  /* 0x000000ffff06a224 */ /* 0x000fe400078e0022 */
[----:B------:R-:W-:Y:S02]  /*1c90*/  @P2 IMAD.MOV.U32 R6, RZ, RZ, R28 ;  /* 0x000000ffff062224 */ /* 0x000fe400078e001c */
[----:B------:R-:W-:Y:S01]  /*1ca0*/  @!P2 IMAD.IADD R5, R35, 0x1, R5 ;  /* 0x000000012305a824 */ /* 0x000fe200078e0205 */
[----:B------:R-:W-:Y:S01]  /*1cb0*/  @P2 IADD3 R5, PT, PT, R29, R4, RZ ;  /* 0x000000041d052210 */ /* 0x000fe20007ffe0ff */
[----:B------:R-:W-:Y:S01]  /*1cc0*/  IMAD R4, R19, R218, RZ ;  /* 0x000000da13047224 */ /* 0x000fe200078e02ff */
[----:B------:R-:W-:Y:S02]  /*1cd0*/  LEA.HI.X R211, R10, R33, R211, 0x1, P1 ;  /* 0x000000210ad37211 */ /* 0x000fe400008f0cd3 */
[----:B------:R-:W-:Y:S01]  /*1ce0*/  IADD3 R6, P1, PT, R37, R6, RZ ;  /* 0x0000000625067210 */ /* 0x000fe20007f3e0ff */
[----:B------:R-:W-:-:S03]  /*1cf0*/  IMAD R4, R18, R7, R4 ;  /* 0x0000000712047224 */ /* 0x000fc600078e0204 */
[----:B------:R-:W-:Y:S02]  /*1d00*/  IADD3.X R7, PT, PT, RZ, R5, RZ, P1, !PT ;  /* 0x00000005ff077210 */ /* 0x000fe40000ffe4ff */
[----:B------:R-:W-:Y:S02]  /*1d10*/  ISETP.GE.AND P1, PT, R13, R207, PT ;  /* 0x000000cf0d00720c */ /* 0x000fe40003f26270 */
[----:B------:R-:W-:Y:S01]  /*1d20*/  @!P6 IADD3 R33, P2, PT, R48, 0x10, RZ ;  /* 0x000000103021e810 */ /* 0x000fe20007f5e0ff */
[----:B------:R-:W-:Y:S01]  /*1d30*/  IMAD.WIDE.U32 R18, R218, R18, R6 ;  /* 0x00000012da127225 */ /* 0x000fe200078e0006 */
[----:B------:R-:W-:-:S03]  /*1d40*/  LOP3.LUT R7, R196, 0x1c0, RZ, 0xc0, !PT ;  /* 0x000001c0c4077812 */ /* 0x000fc600078ec0ff */
[----:B------:R-:W-:Y:S01]  /*1d50*/  @!P6 IMAD.X R9, RZ, RZ, R49, P2 ;  /* 0x000000ffff09e224 */ /* 0x000fe200010e0631 */
[----:B------:R-:W-:Y:S01]  /*1d60*/  LOP3.LUT R6, R7, 0x38, R200, 0xf8, !PT ;  /* 0x0000003807067812 */ /* 0x000fe200078ef8c8 */
[----:B------:R-:W-:Y:S01]  /*1d70*/  @!P4 IMAD R29, R49, R40, RZ ;  /* 0x00000028311dc224 */ /* 0x000fe200078e02ff */
[----:B------:R-:W-:-:S03]  /*1d80*/  IADD3 R19, PT, PT, R19, R4, RZ ;  /* 0x0000000413137210 */ /* 0x000fc60007ffe0ff */
[C---:B------:R-:W-:Y:S01]  /*1d90*/  @!P1 IADD3 R7, P2, PT, R48.reuse, 0x30, RZ ;  /* 0x0000003030079810 */ /* 0x040fe20007f5e0ff */
[----:B------:R-:W-:Y:S01]  /*1da0*/  @!P4 IMAD R29, R48, R41, R29 ;  /* 0x00000029301dc224 */ /* 0x000fe200078e021d */
[----:B------:R-:W-:-:S03]  /*1db0*/  LOP3.LUT R5, R196, 0x1e00, RZ, 0xc0, !PT ;  /* 0x00001e00c4057812 */ /* 0x000fc600078ec0ff */
[----:B------:R-:W-:Y:S02]  /*1dc0*/  @!P1 IMAD.X R8, RZ, RZ, R49, P2 ;  /* 0x000000ffff089224 */ /* 0x000fe400010e0631 */
[----:B------:R-:W-:Y:S01]  /*1dd0*/  @!P4 IMAD.WIDE.U32 R48, R48, R40, R18 ;  /* 0x000000283030c225 */ /* 0x000fe200078e0012 */
[----:B------:R-:W-:-:S03]  /*1de0*/  @!P5 MOV R39, R19 ;  /* 0x000000130027d202 */ /* 0x000fc60000000f00 */
[----:B------:R-:W-:Y:S01]  /*1df0*/  @!P4 IMAD.IADD R29, R49, 0x1, R29 ;  /* 0x00000001311dc824 */ /* 0x000fe200078e021d */
[C---:B------:R-:W-:Y:S01]  /*1e00*/  @!P4 LEA R28, P2, R48.reuse, R30, 0x1 ;  /* 0x0000001e301cc211 */ /* 0x040fe200078408ff */
[----:B------:R-:W-:Y:S01]  /*1e10*/  @!P5 IMAD.MOV.U32 R38, RZ, RZ, R18 ;  /* 0x000000ffff26d224 */ /* 0x000fe200078e0012 */
[----:B------:R-:W-:Y:S01]  /*1e20*/  LOP3.LUT R5, R5, R6, R37, 0xf6, !PT ;  /* 0x0000000605057212 */ /* 0x000fe200078ef625 */
[----:B------:R-:W-:Y:S01]  /*1e30*/  @!P6 IMAD R9, R9, R40, RZ ;  /* 0x000000280909e224 */ /* 0x000fe200078e02ff */
[----:B------:R-:W-:Y:S01]  /*1e40*/  @!P6 MOV R42, R18 ;  /* 0x00000012002ae202 */ /* 0x000fe20000000f00 */
[----:B------:R-:W-:Y:S01]  /*1e50*/  @!P6 IMAD.MOV.U32 R43, RZ, RZ, R19 ;  /* 0x000000ffff2be224 */ /* 0x000fe200078e0013 */
[----:B------:R-:W-:Y:S01]  /*1e60*/  @!P4 LEA.HI.X R29, R48, R31, R29, 0x1, P2 ;  /* 0x0000001f301dc211 */ /* 0x000fe200010f0c1d */
[-C--:B------:R-:W-:Y:S02]  /*1e70*/  @!P5 IMAD R6, R23, R40.reuse, RZ ;  /* 0x000000281706d224 */ /* 0x080fe400078e02ff */
[----:B------:R-:W-:-:S02]  /*1e80*/  @!P1 IMAD R8, R8, R40, RZ ;  /* 0x0000002808089224 */ /* 0x000fc400078e02ff */
[----:B------:R-:W-:-:S04]  /*1e90*/  @!P5 IMAD.WIDE.U32 R48, R40, R11, R38 ;  /* 0x0000000b2830d225 */ /* 0x000fc800078e0026 */
[----:B------:R-:W-:Y:S02]  /*1ea0*/  IMAD R38, R5, 0x2, R202 ;  /* 0x0000000205267824 */ /* 0x000fe400078e02ca */
[-C--:B------:R-:W-:Y:S02]  /*1eb0*/  @!P6 IMAD R9, R41, R33.reuse, R9 ;  /* 0x000000212909e224 */ /* 0x080fe400078e0209 */
[----:B------:R-:W-:-:S04]  /*1ec0*/  @!P6 IMAD.WIDE.U32 R42, R40, R33, R42 ;  /* 0x00000021282ae225 */ /* 0x000fc800078e002a */
[C---:B------:R-:W-:Y:S02]  /*1ed0*/  @!P5 IMAD R6, R41.reuse, R11, R6 ;  /* 0x0000000b2906d224 */ /* 0x040fe400078e0206 */
[-C--:B------:R-:W-:Y:S02]  /*1ee0*/  @!P1 IMAD R5, R41, R7.reuse, R8 ;  /* 0x0000000729059224 */ /* 0x080fe400078e0208 */
[----:B------:R-:W-:Y:S02]  /*1ef0*/  @!P1 IMAD.WIDE.U32 R40, R40, R7, R18 ;  /* 0x0000000728289225 */ /* 0x000fe400078e0012 */
[----:B------:R-:W5:Y:S02]  /*1f00*/  LD.E.64 R18, desc[UR4][R2.64+0x10] ;  /* 0x0000100402127980 */ /* 0x000f64000c101b00 */
[----:B------:R-:W-:Y:S01]  /*1f10*/  IMAD.SHL.U32 R34, R0, 0x80, RZ ;  /* 0x0000008000227824 */ /* 0x000fe200078e00ff */
[----:B------:R-:W-:Y:S01]  /*1f20*/  @!P6 LEA R10, P2, R42, R30, 0x1 ;  /* 0x0000001e2a0ae211 */ /* 0x000fe200078408ff */
[----:B------:R-:W-:Y:S01]  /*1f30*/  @!P6 IMAD.IADD R9, R43, 0x1, R9 ;  /* 0x000000012b09e824 */ /* 0x000fe200078e0209 */
[----:B------:R-:W-:Y:S01]  /*1f40*/  @!PT LDS RZ, [RZ] ;  /* 0x00000000fffff984 */ /* 0x000fe20000000800 */
[----:B------:R-:W-:Y:S01]  /*1f50*/  @!PT LDS RZ, [RZ] ;  /* 0x00000000fffff984 */ /* 0x000fe20000000800 */
[----:B------:R-:W-:Y:S01]  /*1f60*/  @!PT LDS RZ, [RZ] ;  /* 0x00000000fffff984 */ /* 0x000fe20000000800 */
[----:B------:R-:W-:Y:S01]  /*1f70*/  @!P4 LDGSTS.E.BYPASS.LTC128B.128 [R38], desc[UR4][R28.64] ;  /* 0x000000001c26cfae */ /* 0x000fe2000b981a04 */
[----:B------:R-:W-:Y:S01]  /*1f80*/  @!P5 IMAD.IADD R6, R49, 0x1, R6 ;  /* 0x000000013106d824 */ /* 0x000fe200078e0206 */
[----:B------:R-:W-:-:S02]  /*1f90*/  IADD3 R33, PT, PT, R34, -0x80, RZ ;  /* 0xffffff8022217810 */ /* 0x000fc40007ffe0ff */
[-C--:B------:R-:W-:Y:S01]  /*1fa0*/  @!P6 LEA.HI.X R11, R42, R31.reuse, R9, 0x1, P2 ;  /* 0x0000001f2a0be211 */ /* 0x080fe200010f0c09 */
[----:B------:R-:W-:Y:S01]  /*1fb0*/  @!P1 IMAD.IADD R7, R41, 0x1, R5 ;  /* 0x0000000129079824 */ /* 0x000fe200078e0205 */
[-C--:B------:R-:W-:Y:S01]  /*1fc0*/  @!P5 LEA R42, P3, R48, R30.reuse, 0x1 ;  /* 0x0000001e302ad211 */ /* 0x080fe200078608ff */
[----:B------:R-:W-:Y:S01]  /*1fd0*/  IMAD.IADD R4, R46, 0x1, -R33 ;  /* 0x000000012e047824 */ /* 0x000fe200078e0a21 */
[----:B------:R-:W-:Y:S02]  /*1fe0*/  @!P4 LDGSTS.E.BYPASS.LTC128B.128 [R38+0x2000], desc[UR4][R28.64+0x80] ;  /* 0x020000801c26cfae */ /* 0x000fe4000b981a04 */
[----:B------:R-:W-:Y:S02]  /*1ff0*/  @!P5 LEA.HI.X R43, R48, R31, R6, 0x1, P3 ;  /* 0x0000001f302bd211 */ /* 0x000fe400018f0c06 */
[----:B------:R-:W-:Y:S01]  /*2000*/  @!P1 LEA R48, P3, R40, R30, 0x1 ;  /* 0x0000001e28309211 */ /* 0x000fe200078608ff */
[----:B------:R-:W-:Y:S01]  /*2010*/  @!P6 LDGSTS.E.BYPASS.LTC128B.128 [R38+0x800], desc[UR4][R10.64] ;  /* 0x008000000a26efae */ /* 0x000fe2000b981a04 */
[----:B------:R-:W-:-:S02]  /*2020*/  ISETP.GE.AND P2, PT, R17, R4, PT ;  /* 0x000000041100720c */ /* 0x000fc40003f46270 */
[----:B------:R-:W-:Y:S01]  /*2030*/  @!P1 LEA.HI.X R49, R40, R31, R7, 0x1, P3 ;  /* 0x0000001f28319211 */ /* 0x000fe200018f0c07 */
[----:B------:R1:W-:Y:S01]  /*2040*/  @!P6 LDGSTS.E.BYPASS.LTC128B.128 [R38+0x2800], desc[UR4][R10.64+0x80] ;  /* 0x028000800a26efae */ /* 0x0003e2000b981a04 */
[C---:B------:R-:W-:Y:S02]  /*2050*/  ISETP.GE.AND P3, PT, R22.reuse, R4, PT ;  /* 0x000000041600720c */ /* 0x040fe40003f66270 */
[----:B------:R-:W-:Y:S01]  /*2060*/  IADD3 R9, PT, PT, R22, 0x50, RZ ;  /* 0x0000005016097810 */ /* 0x000fe20007ffe0ff */
[----:B------:R-:W-:Y:S01]  /*2070*/  @!P5 LDGSTS.E.BYPASS.LTC128B.128 [R38+0x1000], desc[UR4][R42.64] ;  /* 0x010000002a26dfae */ /* 0x000fe2000b981a04 */
[----:B------:R-:W-:-:S03]  /*2080*/  SHF.L.U32 R6, R208, 0x4, RZ ;  /* 0x00000004d0067819 */ /* 0x000fc600000006ff */
[----:B------:R-:W-:Y:S01]  /*2090*/  @!P5 LDGSTS.E.BYPASS.LTC128B.128 [R38+0x3000], desc[UR4][R42.64+0x80] ;  /* 0x030000802a26dfae */ /* 0x000fe2000b981a04 */
[----:B------:R-:W-:Y:S02]  /*20a0*/  ISETP.GE.AND P5, PT, R9, R4, PT ;  /* 0x000000040900720c */ /* 0x000fe40003fa6270 */
[----:B------:R-:W-:Y:S01]  /*20b0*/  SHF.L.U64.HI R5, R208, 0x4, R209 ;  /* 0x00000004d0057819 */ /* 0x000fe200000102d1 */
[----:B------:R-:W-:Y:S01]  /*20c0*/  @!P1 LDGSTS.E.BYPASS.LTC128B.128 [R38+0x1800], desc[UR4][R48.64] ;  /* 0x0180000030269fae */ /* 0x000fe2000b981a04 */
[C---:B------:R-:W-:Y:S01]  /*20d0*/  @!P2 LEA R30, P4, R6.reuse, R212, 0x1 ;  /* 0x000000d4061ea211 */ /* 0x040fe200078808ff */
[----:B------:R-:W-:Y:S02]  /*20e0*/  @!P3 IMAD.MOV.U32 R213, RZ, RZ, R211 ;  /* 0x000000ffffd5b224 */ /* 0x000fe400078e00d3 */
[----:B------:R-:W-:Y:S01]  /*20f0*/  @!P1 LDGSTS.E.BYPASS.LTC128B.128 [R38+0x3800], desc[UR4][R48.64+0x80] ;  /* 0x0380008030269fae */ /* 0x000fe2000b981a04 */
[----:B------:R-:W-:Y:S02]  /*2100*/  @!P2 LEA.HI.X R31, R6, R211, R5, 0x1, P4 ;  /* 0x000000d3061fa211 */ /* 0x000fe400020f0c05 */
[----:B------:R-:W-:Y:S01]  /*2110*/  ISETP.GE.AND P1, PT, R13, R4, PT ;  /* 0x000000040d00720c */ /* 0x000fe20003f26270 */
[----:B------:R-:W-:Y:S01]  /*2120*/  @!P3 LDGSTS.E.BYPASS.LTC128B.128 [R38+0x4000], desc[UR4][R212.64] ;  /* 0x04000000d426bfae */ /* 0x000fe2000b981a04 */
[----:B------:R-:W-:-:S03]  /*2130*/  VIADD R7, R22, 0x60 ;  /* 0x0000006016077836 */ /* 0x000fc60000000000 */
[----:B------:R2:W-:Y:S04]  /*2140*/  @!P3 LDGSTS.E.BYPASS.LTC128B.128 [R38+0x8000], desc[UR4][R212.64+0x80] ;  /* 0x08000080d426bfae */ /* 0x0005e8000b981a04 */
[----:B------:R-:W-:Y:S04]  /*2150*/  @!P2 LDGSTS.E.BYPASS.LTC128B.128 [R38+0x4800], desc[UR4][R30.64] ;  /* 0x048000001e26afae */ /* 0x000fe8000b981a04 */
[----:B------:R3:W-:Y:S01]  /*2160*/  @!P2 LDGSTS.E.BYPASS.LTC128B.128 [R38+0x8800], desc[UR4][R30.64+0x80] ;  /* 0x088000801e26afae */ /* 0x0007e2000b981a04 */
[----:B-1----:R-:W-:Y:S01]  /*2170*/  @!P5 IMAD R10, R209, 0xa0, RZ ;  /* 0x000000a0d10ad824 */ /* 0x002fe200078e02ff */
[----:B------:R-:W-:Y:S01]  /*2180*/  ISETP.GE.AND P4, PT, R7, R4, PT ;  /* 0x000000040700720c */ /* 0x000fe20003f86270 */
[----:B------:R-:W-:Y:S01]  /*2190*/  @!P1 IMAD R40, R209, 0x60, RZ ;  /* 0x00000060d1289824 */ /* 0x000fe200078e02ff */
[----:B--2---:R-:W-:Y:S01]  /*21a0*/  @!P1 MOV R213, R211 ;  /* 0x000000d300d59202 */ /* 0x004fe20000000f00 */
[----:B---3--:R-:W-:-:S02]  /*21b0*/  @!P5 IMAD.MOV.U32 R30, RZ, RZ, R212 ;  /* 0x000000ffff1ed224 */ /* 0x008fc400078e00d4 */
[----:B------:R-:W-:Y:S02]  /*21c0*/  @!P5 IMAD.MOV.U32 R31, RZ, RZ, R211 ;  /* 0x000000ffff1fd224 */ /* 0x000fe400078e00d3 */
[----:B------:R-:W-:-:S05]  /*21d0*/  @!P5 IMAD.WIDE.U32 R30, R208, 0xa0, R30 ;  /* 0x000000a0d01ed825 */ /* 0x000fca00078e001e */
[----:B------:R-:W-:Y:S02]  /*21e0*/  @!P5 IADD3 R31, PT, PT, R31, R10, RZ ;  /* 0x0000000a1f1fd210 */ /* 0x000fe40007ffe0ff */
[----:B------:R-:W-:Y:S01]  /*21f0*/  IABS R10, R25 ;  /* 0x00000019000a7213 */ /* 0x000fe20000000000 */
[----:B------:R-:W-:-:S03]  /*2200*/  @!P1 IMAD.WIDE.U32 R28, R208, 0x60, R212 ;  /* 0x00000060d01c9825 */ /* 0x000fc600078e00d4 */
[----:B------:R-:W1:Y:S01]  /*2210*/  I2F.RP R20, R10 ;  /* 0x0000000a00147306 */ /* 0x000e620000209400 */
[----:B------:R-:W-:Y:S01]  /*2220*/  @!P1 IMAD.IADD R41, R29, 0x1, R40 ;  /* 0x000000011d299824 */ /* 0x000fe200078e0228 */
[----:B------:R-:W-:Y:S01]  /*2230*/  @!P1 MOV R40, R28 ;  /* 0x0000001c00289202 */ /* 0x000fe20000000f00 */
[----:B------:R-:W-:Y:S01]  /*2240*/  @!P4 IMAD.MOV.U32 R29, RZ, RZ, R211 ;  /* 0x000000ffff1dc224 */ /* 0x000fe200078e00d3 */
[----:B------:R-:W-:Y:S02]  /*2250*/  @!P4 MOV R28, R212 ;  /* 0x000000d4001cc202 */ /* 0x000fe40000000f00 */
[----:B------:R-:W-:-:S03]  /*2260*/  ISETP.GE.AND P6, PT, R15, R4, PT ;  /* 0x000000040f00720c */ /* 0x000fc60003fc6270 */
[----:B------:R-:W-:-:S03]  /*2270*/  @!P4 IMAD.WIDE.U32 R28, R208, 0xc0, R28 ;  /* 0x000000c0d01cc825 */ /* 0x000fc600078e001c */
[----:B------:R-:W-:-:S03]  /*2280*/  @!P4 MOV R50, R28 ;  /* 0x0000001c0032c202 */ /* 0x000fc60000000f00 */
[----:B-1----:R-:W1:Y:S01]  /*2290*/  MUFU.RCP R28, R20 ;  /* 0x00000014001c7308 */ /* 0x002e620000001000 */
[----:B------:R-:W-:-:S03]  /*22a0*/  VIADD R5, R22, 0x70 ;  /* 0x0000007016057836 */ /* 0x000fc60000000000 */
[----:B------:R-:W-:Y:S01]  /*22b0*/  @!P6 LEA R42, P2, R208, R212, 0x6 ;  /* 0x000000d4d02ae211 */ /* 0x000fe200078430ff */
[----:B------:R-:W-:-:S03]  /*22c0*/  @!P4 IMAD R8, R209, 0xc0, RZ ;  /* 0x000000c0d108c824 */ /* 0x000fc600078e02ff */
[----:B------:R-:W-:Y:S02]  /*22d0*/  @!P6 LEA.HI.X R43, R208, R211, R209, 0x6, P2 ;  /* 0x000000d3d02be211 */ /* 0x000fe400010f34d1 */
[----:B------:R-:W-:Y:S01]  /*22e0*/  ISETP.GE.AND P2, PT, R5, R4, PT ;  /* 0x000000040500720c */ /* 0x000fe20003f46270 */
[----:B------:R-:W-:Y:S02]  /*22f0*/  @!P4 IMAD.IADD R51, R29, 0x1, R8 ;  /* 0x000000011d33c824 */ /* 0x000fe400078e0208 */
[----:B------:R-:W-:Y:S01]  /*2300*/  VIADD R11, R22, 0x40 ;  /* 0x00000040160b7836 */ /* 0x000fe20000000000 */
[----:B------:R-:W-:Y:S01]  /*2310*/  @!P6 LDGSTS.E.BYPASS.LTC128B.128 [R38+0x5000], desc[UR4][R42.64] ;  /* 0x050000002a26efae */ /* 0x000fe2000b981a04 */
[----:B-1----:R-:W-:-:S03]  /*2320*/  VIADD R28, R28, 0xffffffe ;  /* 0x0ffffffe1c1c7836 */ /* 0x002fc60000000000 */
[----:B------:R1:W-:Y:S01]  /*2330*/  @!P6 LDGSTS.E.BYPASS.LTC128B.128 [R38+0x9000], desc[UR4][R42.64+0x80] ;  /* 0x090000802a26efae */ /* 0x0003e2000b981a04 */
[----:B------:R2:W3:Y:S04]  /*2340*/  F2I.FTZ.U32.TRUNC.NTZ R29, R28 ;  /* 0x0000001c001d7305 */ /* 0x0004e8000021f000 */
[----:B------:R-:W-:Y:S01]  /*2350*/  @!P2 IMAD.MOV.U32 R213, RZ, RZ, R211 ;  /* 0x000000ffffd5a224 */ /* 0x000fe200078e00d3 */
[----:B------:R-:W-:Y:S01]  /*2360*/  ISETP.GE.AND P6, PT, R11, R4, PT ;  /* 0x000000040b00720c */ /* 0x000fe20003fc6270 */
[----:B------:R-:W-:Y:S01]  /*2370*/  @!P2 IMAD R6, R209, 0xe0, RZ ;  /* 0x000000e0d106a824 */ /* 0x000fe200078e02ff */
[----:B------:R4:W-:Y:S04]  /*2380*/  @!P1 LDGSTS.E.BYPASS.LTC128B.128 [R38+0x5800], desc[UR4][R40.64] ;  /* 0x0580000028269fae */ /* 0x0009e8000b981a04 */
[----:B------:R4:W-:Y:S01]  /*2390*/  @!P1 LDGSTS.E.BYPASS.LTC128B.128 [R38+0x9800], desc[UR4][R40.64+0x80] ;  /* 0x0980008028269fae */ /* 0x0009e2000b981a04 */
[----:B------:R-:W-:-:S02]  /*23a0*/  IABS R8, R218 ;  /* 0x000000da00087213 */ /* 0x000fc40000000000 */
[----:B--2---:R-:W-:Y:S01]  /*23b0*/  MOV R28, RZ ;  /* 0x000000ff001c7202 */ /* 0x004fe20000000f00 */
[----:B-1----:R-:W-:-:S04]  /*23c0*/  @!P2 IMAD.WIDE.U32 R42, R208, 0xe0, R212 ;  /* 0x000000e0d02aa825 */ /* 0x002fc800078e00d4 */
[----:B------:R-:W-:Y:S02]  /*23d0*/  @!P2 IMAD.IADD R43, R43, 0x1, R6 ;  /* 0x000000012b2ba824 */ /* 0x000fe400078e0206 */
[----:B---3--:R-:W-:Y:S01]  /*23e0*/  IMAD.MOV R6, RZ, RZ, -R29 ;  /* 0x000000ffff067224 */ /* 0x008fe200078e0a1d */
[----:B------:R-:W-:-:S03]  /*23f0*/  @!P6 LEA R48, P1, R208, R212, 0x7 ;  /* 0x000000d4d030e211 */ /* 0x000fc600078238ff */
[----:B------:R-:W-:Y:S01]  /*2400*/  IMAD R23, R6, R10, RZ ;  /* 0x0000000a06177224 */ /* 0x000fe200078e02ff */
[----:B------:R-:W-:-:S03]  /*2410*/  IABS R6, R25 ;  /* 0x0000001900067213 */ /* 0x000fc60000000000 */
[----:B------:R-:W-:Y:S01]  /*2420*/  IMAD.HI.U32 R23, R29, R23, R28 ;  /* 0x000000171d177227 */ /* 0x000fe200078e001c */
[----:B------:R-:W-:-:S03]  /*2430*/  @!P6 LEA.HI.X R49, R208, R211, R209, 0x7, P1 ;  /* 0x000000d3d031e211 */ /* 0x000fc600008f3cd1 */
[----:B------:R-:W-:Y:S02]  /*2440*/  IMAD.MOV R6, RZ, RZ, -R6 ;  /* 0x000000ffff067224 */ /* 0x000fe400078e0a06 */
[----:B------:R-:W-:Y:S01]  /*2450*/  IMAD.HI.U32 R23, R23, R8, RZ ;  /* 0x0000000817177227 */ /* 0x000fe200078e00ff */
[----:B------:R4:W-:Y:S04]  /*2460*/  @!P6 LDGSTS.E.BYPASS.LTC128B.128 [R38+0x6000], desc[UR4][R48.64] ;  /* 0x060000003026efae */ /* 0x0009e8000b981a04 */
[----:B------:R4:W-:Y:S01]  /*2470*/  @!P6 LDGSTS.E.BYPASS.LTC128B.128 [R38+0xa000], desc[UR4][R48.64+0x80] ;  /* 0x0a0000803026efae */ /* 0x0009e2000b981a04 */
[----:B------:R-:W-:-:S03]  /*2480*/  IMAD R29, R23, R6, R8 ;  /* 0x00000006171d7224 */ /* 0x000fc600078e0208 */
[----:B------:R4:W-:Y:S04]  /*2490*/  @!P5 LDGSTS.E.BYPASS.LTC128B.128 [R38+0x6800], desc[UR4][R30.64] ;  /* 0x068000001e26dfae */ /* 0x0009e8000b981a04 */
[----:B------:R4:W-:Y:S04]  /*24a0*/  @!P5 LDGSTS.E.BYPASS.LTC128B.128 [R38+0xa800], desc[UR4][R30.64+0x80] ;  /* 0x0a8000801e26dfae */ /* 0x0009e8000b981a04 */
[----:B------:R4:W-:Y:S04]  /*24b0*/  @!P4 LDGSTS.E.BYPASS.LTC128B.128 [R38+0x7000], desc[UR4][R50.64] ;  /* 0x070000003226cfae */ /* 0x0009e8000b981a04 */
[----:B------:R4:W-:Y:S04]  /*24c0*/  @!P4 LDGSTS.E.BYPASS.LTC128B.128 [R38+0xb000], desc[UR4][R50.64+0x80] ;  /* 0x0b0000803226cfae */ /* 0x0009e8000b981a04 */
[----:B------:R4:W-:Y:S04]  /*24d0*/  @!P2 LDGSTS.E.BYPASS.LTC128B.128 [R38+0x7800], desc[UR4][R42.64] ;  /* 0x078000002a26afae */ /* 0x0009e8000b981a04 */
[----:B------:R4:W-:Y:S01]  /*24e0*/  @!P2 LDGSTS.E.BYPASS.LTC128B.128 [R38+0xb800], desc[UR4][R42.64+0x80] ;  /* 0x0b8000802a26afae */ /* 0x0009e2000b981a04 */
[----:B------:R-:W-:-:S02]  /*24f0*/  ISETP.GT.U32.AND P2, PT, R10, R29, PT ;  /* 0x0000001d0a00720c */ /* 0x000fc40003f44070 */
[----:B------:R-:W-:Y:S01]  /*2500*/  LOP3.LUT R6, R218, R25, RZ, 0x3c, !PT ;  /* 0x00000019da067212 */ /* 0x000fe200078e3cff */
[----:B------:R-:W0:Y:S01]  /*2510*/  LDGDEPBAR ;  /* 0x00000000000079af */ /* 0x000e220000000000 */
[----:B-----5:R-:W-:Y:S01]  /*2520*/  IMAD R215, R205, R22, RZ ;  /* 0x00000016cdd77224 */ /* 0x020fe200078e02ff */
[C---:B------:R-:W-:Y:S02]  /*2530*/  SHF.L.U32 R199, R200.reuse, 0x5, RZ ;  /* 0x00000005c8c77819 */ /* 0x040fe400000006ff */
[----:B------:R-:W-:Y:S01]  /*2540*/  SHF.R.U32.HI R203, RZ, 0x1, R200 ;  /* 0x00000001ffcb7819 */ /* 0x000fe200000116c8 */
[----:B------:R4:W5:Y:S01]  /*2550*/  LD.E R39, desc[UR4][R2.64+0x184] ;  /* 0x0001840402277980 */ /* 0x000962000c101900 */
[----:B------:R-:W-:-:S03]  /*2560*/  SHF.L.U32 R36, R200, 0x6, RZ ;  /* 0x00000006c8247819 */ /* 0x000fc600000006ff */
[----:B------:R4:W5:Y:S01]  /*2570*/  LD.E R47, desc[UR4][R2.64+0x188] ;  /* 0x00018804022f7980 */ /* 0x000962000c101900 */
[----:B------:R-:W-:-:S05]  /*2580*/  @!P2 IMAD.IADD R29, R29, 0x1, -R10 ;  /* 0x000000011d1da824 */ /* 0x000fca00078e0a0a */
[----:B------:R-:W-:Y:S02]  /*2590*/  ISETP.GE.U32.AND P4, PT, R29, R10, PT ;  /* 0x0000000a1d00720c */ /* 0x000fe40003f86070 */
[----:B------:R-:W-:Y:S02]  /*25a0*/  ISETP.GE.AND P1, PT, R6, RZ, PT ;  /* 0x000000ff0600720c */ /* 0x000fe40003f26270 */
[----:B------:R-:W-:Y:S02]  /*25b0*/  @!P2 IADD3 R23, PT, PT, R23, 0x1, RZ ;  /* 0x000000011717a810 */ /* 0x000fe40007ffe0ff */
[----:B------:R-:W-:Y:S01]  /*25c0*/  ISETP.NE.AND P2, PT, R25, RZ, PT ;  /* 0x000000ff1900720c */ /* 0x000fe20003f45270 */
[----:B------:R-:W-:Y:S01]  /*25d0*/  IMAD R6, R21, R204, RZ ;  /* 0x000000cc15067224 */ /* 0x000fe200078e02ff */
[----:B------:R-:W-:Y:S01]  /*25e0*/  LOP3.LUT R35, R203, 0x8, RZ, 0xc0, !PT ;  /* 0x00000008cb237812 */ /* 0x000fe200078ec0ff */
[----:B------:R-:W-:-:S04]  /*25f0*/  DEPBAR.LE SB0, 0x0 ;  /* 0x000080000000791a */ /* 0x000fc80000000000 */
        /* <DEDUP_REMOVED lines=15> */
[----:B------:R-:W-:Y:S01]  /*26f0*/  IMAD.WIDE.U32 R20, R22, R204, R20 ;  /* 0x000000cc16147225 */ /* 0x000fe200078e0014 */
[----:B------:R-:W-:-:S03]  /*2700*/  LOP3.LUT R199, R199, 0x7c00, RZ, 0xc0, !PT ;  /* 0x00007c00c7c77812 */ /* 0x000fc600078ec0ff */
[----:B----4-:R-:W-:-:S07]  /*2710*/  IMAD.IADD R215, R21, 0x1, R215 ;  /* 0x0000000115d77824 */ /* 0x010fce00078e02d7 */
[----:B------:R-:W-:Y:S05]  /*2720*/  WARPSYNC.ALL ;  /* 0x0000000000007948 */ /* 0x000fea0003800000 */
[--C-:B------:R-:W-:Y:S02]  /*2730*/  LOP3.LUT R6, R35, 0x1c0, R36.reuse, 0xf8, !PT ;  /* 0x000001c023067812 */ /* 0x100fe400078ef824 */
[----:B------:R-:W-:Y:S02]  /*2740*/  LOP3.LUT R32, R199, 0x200, R36, 0xf8, !PT ;  /* 0x00000200c7207812 */ /* 0x000fe400078ef824 */
[----:B------:R-:W-:-:S04]  /*2750*/  LEA R214, P1, R20, R18, 0x1 ;  /* 0x0000001214d67211 */ /* 0x000fc800078208ff */
[----:B------:R-:W-:Y:S02]  /*2760*/  LEA.HI.X R215, R20, R19, R215, 0x1, P1 ;  /* 0x0000001314d77211 */ /* 0x000fe400008f0cd7 */
[----:B------:R-:W-:Y:S01]  /*2770*/  LOP3.LUT R19, R36, 0x1c0, RZ, 0xc0, !PT ;  /* 0x000001c024137812 */ /* 0x000fe200078ec0ff */
[----:B------:R-:W-:Y:S01]  /*2780*/  BAR.SYNC.DEFER_BLOCKING 0x0 ;  /* 0x0000000000007b1d */ /* 0x000fe20000010000 */
[-C--:B------:R-:W-:Y:S01]  /*2790*/  ISETP.GE.AND P5, PT, R17, R4.reuse, PT ;  /* 0x000000041100720c */ /* 0x080fe20003fa6270 */
[C---:B------:R-:W-:Y:S01]  /*27a0*/  IMAD.SHL.U32 R8, R204.reuse, 0x10, RZ ;  /* 0x00000010cc087824 */ /* 0x040fe200078e00ff */
[-C--:B------:R-:W-:Y:S01]  /*27b0*/  ISETP.GE.AND P1, PT, R15, R4.reuse, PT ;  /* 0x000000040f00720c */ /* 0x080fe20003f26270 */
[----:B------:R-:W-:Y:S01]  /*27c0*/  IMAD.MOV.U32 R198, RZ, RZ, 0x20 ;  /* 0x00000020ffc67424 */ /* 0x000fe200078e00ff */
[-C--:B------:R-:W-:Y:S01]  /*27d0*/  ISETP.GE.AND P4, PT, R9, R4.reuse, PT ;  /* 0x000000040900720c */ /* 0x080fe20003f86270 */
[----:B------:R-:W-:Y:S01]  /*27e0*/  IMAD.MOV.U32 R197, RZ, RZ, 0x40 ;  /* 0x00000040ffc57424 */ /* 0x000fe200078e00ff */
[----:B------:R-:W-:Y:S01]  /*27f0*/  SHF.L.U64.HI R9, R204, 0x4, R205 ;  /* 0x00000004cc097819 */ /* 0x000fe200000102cd */
[----:B------:R-:W-:Y:S01]  /*2800*/  VIADD R137, R0, 0xffffffff ;  /* 0xffffffff00897836 */ /* 0x000fe20000000000 */
[----:B------:R-:W-:Y:S01]  /*2810*/  ISETP.GE.AND P6, PT, R13, R4, PT ;  /* 0x000000040d00720c */ /* 0x000fe20003fc6270 */
[----:B------:R-:W-:Y:S01]  /*2820*/  BSSY.RECONVERGENT B1, `(.L_x_6976) ;  /* 0x00001ae000017945 */ /* 0x000fe20003800200 */
[----:B------:R-:W-:-:S02]  /*2830*/  LOP3.LUT R201, R36, 0x400, RZ, 0xc0, !PT ;  /* 0x0000040024c97812 */ /* 0x000fc400078ec0ff */
[----:B-----5:R-:W-:Y:S02]  /*2840*/  IADD3 R39, PT, PT, R46, -R45, -R39 ;  /* 0x8000002d2e277210 */ /* 0x020fe40007ffe827 */
[C---:B------:R-:W-:Y:S02]  /*2850*/  @!P5 LEA R14, P2, R8.reuse, R214, 0x1 ;  /* 0x000000d6080ed211 */ /* 0x040fe400078408ff */
[----:B------:R-:W-:Y:S02]  /*2860*/  IADD3 R47, PT, PT, R47, R46, -R45 ;  /* 0x0000002e2f2f7210 */ /* 0x000fe40007ffe82d */
[----:B------:R-:W-:Y:S01]  /*2870*/  @!P5 LEA.HI.X R15, R8, R215, R9, 0x1, P2 ;  /* 0x000000d7080fd211 */ /* 0x000fe200010f0c09 */
[----:B------:R-:W-:Y:S01]  /*2880*/  @!P4 IMAD.MOV.U32 R9, RZ, RZ, R215 ;  /* 0x000000ffff09c224 */ /* 0x000fe200078e00d7 */
[----:B------:R-:W-:Y:S02]  /*2890*/  LOP3.LUT R8, R19, 0x8, R200, 0x78, !PT ;  /* 0x0000000813087812 */ /* 0x000fe400078e78c8 */
[----:B------:R-:W-:Y:S01]  /*28a0*/  ISETP.GE.AND P2, PT, R5, R4, PT ;  /* 0x000000040500720c */ /* 0x000fe20003f46270 */
[----:B------:R-:W-:Y:S01]  /*28b0*/  @!PT LDS RZ, [RZ] ;  /* 0x00000000fffff984 */ /* 0x000fe20000000800 */
[----:B------:R-:W-:Y:S01]  /*28c0*/  @!PT LDS RZ, [RZ] ;  /* 0x00000000fffff984 */ /* 0x000fe20000000800 */
[----:B------:R-:W-:Y:S01]  /*28d0*/  @!PT LDS RZ, [RZ] ;  /* 0x00000000fffff984 */ /* 0x000fe20000000800 */
[----:B------:R-:W-:Y:S01]  /*28e0*/  @!P3 LDGSTS.E.BYPASS.LTC128B.128 [R38+0xc000], desc[UR4][R214.64] ;  /* 0x0c000000d626bfae */ /* 0x000fe2000b981a04 */
[----:B------:R-:W-:-:S02]  /*28f0*/  LOP3.LUT R8, R8, R37, RZ, 0x3c, !PT ;  /* 0x0000002508087212 */ /* 0x000fc400078e3cff */
[----:B------:R-:W-:Y:S01]  /*2900*/  LOP3.LUT R37, R6, R37, RZ, 0x3c, !PT ;  /* 0x0000002506257212 */ /* 0x000fe200078e3cff */
[----:B------:R-:W-:Y:S01]  /*2910*/  @!P3 LDGSTS.E.BYPASS.LTC128B.128 [R38+0x10000], desc[UR4][R214.64+0x80] ;  /* 0x10000080d626bfae */ /* 0x000fe2000b981a04 */
[----:B------:R-:W-:Y:S02]  /*2920*/  @!P4 IMAD R6, R205, 0xa0, RZ ;  /* 0x000000a0cd06c824 */ /* 0x000fe400078e02ff */
[----:B------:R-:W-:Y:S01]  /*2930*/  IMAD R201, R8, 0x2, R201 ;  /* 0x0000000208c97824 */ /* 0x000fe200078e02c9 */
[----:B------:R-:W-:Y:S01]  /*2940*/  @P3 STS.128 [R38+0xc000], RZ ;  /* 0x00c000ff26003388 */ /* 0x000fe20000000c00 */
[----:B------:R-:W-:Y:S02]  /*2950*/  @!P4 IMAD.MOV.U32 R8, RZ, RZ, R214 ;  /* 0x000000ffff08c224 */ /* 0x000fe400078e00d6 */
[----:B------:R-:W-:Y:S01]  /*2960*/  IMAD.IADD R119, R32, 0x1, R37 ;  /* 0x0000000120777824 */ /* 0x000fe200078e0225 */
[----:B------:R-:W-:Y:S01]  /*2970*/  @P3 STS.128 [R38+0x10000], RZ ;  /* 0x010000ff26003388 */ /* 0x000fe20000000c00 */
[----:B------:R-:W-:Y:S01]  /*2980*/  ISETP.GE.AND P3, PT, R7, R4, PT ;  /* 0x000000040700720c */ /* 0x000fe20003f66270 */
[----:B------:R-:W-:-:S02]  /*2990*/  @!P4 IMAD.WIDE.U32 R8, R204, 0xa0, R8 ;  /* 0x000000a0cc08c825 */ /* 0x000fc400078e0008 */
[----:B------:R-:W-:Y:S02]  /*29a0*/  @P5 STS.128 [R38+0xc800], RZ ;  /* 0x00c800ff26005388 */ /* 0x000fe40000000c00 */
[----:B------:R-:W-:Y:S02]  /*29b0*/  @!P6 IMAD R7, R205, 0x60, RZ ;  /* 0x00000060cd07e824 */ /* 0x000fe400078e02ff */
[----:B------:R-:W-:Y:S01]  /*29c0*/  @P5 STS.128 [R38+0x10800], RZ ;  /* 0x010800ff26005388 */ /* 0x000fe20000000c00 */
[----:B------:R-:W-:Y:S02]  /*29d0*/  @!P4 IMAD.IADD R9, R9, 0x1, R6 ;  /* 0x000000010909c824 */ /* 0x000fe400078e0206 */
[----:B------:R-:W-:Y:S01]  /*29e0*/  IMAD R119, R119, 0x2, R202 ;  /* 0x0000000277777824 */ /* 0x000fe200078e02ca */
[----:B------:R-:W-:Y:S01]  /*29f0*/  @!PT LDS RZ, [RZ] ;  /* 0x00000000fffff984 */ /* 0x000fe20000000800 */
[----:B------:R-:W-:Y:S01]  /*2a00*/  @!PT LDS RZ, [RZ] ;  /* 0x00000000fffff984 */ /* 0x000fe20000000800 */
[----:B------:R-:W-:Y:S01]  /*2a10*/  @!PT LDS RZ, [RZ] ;  /* 0x00000000fffff984 */ /* 0x000fe20000000800 */
[----:B------:R-:W-:Y:S01]  /*2a20*/  @!P5 LDGSTS.E.BYPASS.LTC128B.128 [R38+0xc800], desc[UR4][R14.64] ;  /* 0x0c8000000e26dfae */ /* 0x000fe2000b981a04 */
[----:B------:R-:W-:Y:S02]  /*2a30*/  IMAD.IADD R201, R202, 0x1, R201 ;  /* 0x00000001cac97824 */ /* 0x000fe400078e02c9 */
[----:B------:R-:W-:Y:S01]  /*2a40*/  @!P3 IMAD R5, R205, 0xc0, RZ ;  /* 0x000000c0cd05b824 */ /* 0x000fe200078e02ff */
[----:B------:R1:W-:Y:S01]  /*2a50*/  @!P5 LDGSTS.E.BYPASS.LTC128B.128 [R38+0x10800], desc[UR4][R14.64+0x80] ;  /* 0x108000800e26dfae */ /* 0x0003e2000b981a04 */
[C---:B------:R-:W-:Y:S01]  /*2a60*/  @!P1 LEA R12, P5, R204.reuse, R214, 0x6 ;  /* 0x000000d6cc0c9211 */ /* 0x040fe200078a30ff */
[----:B------:R-:W-:-:S02]  /*2a70*/  @!P3 IMAD.WIDE.U32 R16, R204, 0xc0, R214 ;  /* 0x000000c0cc10b825 */ /* 0x000fc400078e00d6 */
[----:B------:R-:W-:Y:S01]  /*2a80*/  @P1 STS.128 [R38+0xd000], RZ ;  /* 0x00d000ff26001388 */ /* 0x000fe20000000c00 */
[C---:B------:R-:W-:Y:S01]  /*2a90*/  @!P1 LEA.HI.X R13, R204.reuse, R215, R205, 0x6, P5 ;  /* 0x000000d7cc0d9211 */ /* 0x040fe200028f34cd */
[----:B------:R-:W-:Y:S01]  /*2aa0*/  @!P3 IMAD.IADD R5, R17, 0x1, R5 ;  /* 0x000000011105b824 */ /* 0x000fe200078e0205 */
[----:B------:R-:W-:Y:S01]  /*2ab0*/  ISETP.GE.AND P5, PT, R11, R4, PT ;  /* 0x000000040b00720c */ /* 0x000fe20003fa6270 */
[----:B------:R-:W-:Y:S01]  /*2ac0*/  @!P6 IMAD.WIDE.U32 R10, R204, 0x60, R214 ;  /* 0x00000060cc0ae825 */ /* 0x000fe200078e00d6 */
[----:B------:R-:W-:Y:S03]  /*2ad0*/  @P1 STS.128 [R38+0x11000], RZ ;  /* 0x011000ff26001388 */ /* 0x000fe60000000c00 */
[----:B------:R-:W-:Y:S01]  /*2ae0*/  @!P6 IMAD.IADD R11, R11, 0x1, R7 ;  /* 0x000000010b0be824 */ /* 0x000fe200078e0207 */
[----:B------:R-:W-:Y:S01]  /*2af0*/  @!PT LDS RZ, [RZ] ;  /* 0x00000000fffff984 */ /* 0x000fe20000000800 */
[----:B------:R-:W-:Y:S01]  /*2b00*/  @!PT LDS RZ, [RZ] ;  /* 0x00000000fffff984 */ /* 0x000fe20000000800 */
[----:B------:R-:W-:Y:S01]  /*2b10*/  @!PT LDS RZ, [RZ] ;  /* 0x00000000fffff984 */ /* 0x000fe20000000800 */
[----:B------:R-:W-:Y:S01]  /*2b20*/  @!P1 LDGSTS.E.BYPASS.LTC128B.128 [R38+0xd000], desc[UR4][R12.64] ;  /* 0x0d0000000c269fae */ /* 0x000fe2000b981a04 */
[----:B------:R-:W-:-:S03]  /*2b30*/  @!P2 IMAD R4, R205, 0xe0, RZ ;  /* 0x000000e0cd04a824 */ /* 0x000fc600078e02ff */
[----:B------:R2:W-:Y:S03]  /*2b40*/  @!P1 LDGSTS.E.BYPASS.LTC128B.128 [R38+0x11000], desc[UR4][R12.64+0x80] ;  /* 0x110000800c269fae */ /* 0x0005e6000b981a04 */
[C---:B------:R-:W-:Y:S01]  /*2b50*/  @!P5 LEA R6, P1, R204.reuse, R214, 0x7 ;  /* 0x000000d6cc06d211 */ /* 0x040fe200078238ff */
[----:B------:R-:W-:Y:S03]  /*2b60*/  @P6 STS.128 [R38+0xd800], RZ ;  /* 0x00d800ff26006388 */ /* 0x000fe60000000c00 */
[----:B------:R-:W-:Y:S01]  /*2b70*/  @!P5 LEA.HI.X R7, R204, R215, R205, 0x7, P1 ;  /* 0x000000d7cc07d211 */ /* 0x000fe200008f3ccd */
[----:B------:R-:W-:Y:S01]  /*2b80*/  @P6 STS.128 [R38+0x11800], RZ ;  /* 0x011800ff26006388 */ /* 0x000fe20000000c00 */
[----:B------:R-:W-:Y:S01]  /*2b90*/  ISETP.GT.AND P1, PT, R137, R210, PT ;  /* 0x000000d28900720c */ /* 0x000fe20003f24270 */
[----:B-1----:R-:W-:-:S02]  /*2ba0*/  @!P2 IMAD.MOV.U32 R14, RZ, RZ, R214 ;  /* 0x000000ffff0ea224 */ /* 0x002fc400078e00d6 */
[----:B------:R-:W-:Y:S01]  /*2bb0*/  @!P2 IMAD.MOV.U32 R15, RZ, RZ, R215 ;  /* 0x000000ffff0fa224 */ /* 0x000fe200078e00d7 */
[----:B------:R-:W-:Y:S01]  /*2bc0*/  @!PT LDS RZ, [RZ] ;  /* 0x00000000fffff984 */ /* 0x000fe20000000800 */
[----:B------:R-:W-:Y:S01]  /*2bd0*/  @!PT LDS RZ, [RZ] ;  /* 0x00000000fffff984 */ /* 0x000fe20000000800 */
[----:B------:R-:W-:Y:S01]  /*2be0*/  @!PT LDS RZ, [RZ] ;  /* 0x00000000fffff984 */ /* 0x000fe20000000800 */
[----:B------:R-:W-:Y:S01]  /*2bf0*/  @!P6 LDGSTS.E.BYPASS.LTC128B.128 [R38+0xd800], desc[UR4][R10.64] ;  /* 0x0d8000000a26efae */ /* 0x000fe2000b981a04 */
[----:B------:R-:W-:-:S03]  /*2c00*/  @!P2 IMAD.WIDE.U32 R14, R204, 0xe0, R14 ;  /* 0x000000e0cc0ea825 */ /* 0x000fc600078e000e */
[----:B------:R-:W-:Y:S04]  /*2c10*/  @!P6 LDGSTS.E.BYPASS.LTC128B.128 [R38+0x11800], desc[UR4][R10.64+0x80] ;  /* 0x118000800a26efae */ /* 0x000fe8000b981a04 */
[----:B------:R-:W-:Y:S01]  /*2c20*/  @P5 STS.128 [R38+0xe000], RZ ;  /* 0x00e000ff26005388 */ /* 0x000fe20000000c00 */
[----:B------:R-:W-:Y:S01]  /*2c30*/  @!P2 IADD3 R17, PT, PT, R15, R4, RZ ;  /* 0x000000040f11a210 */ /* 0x000fe20007ffe0ff */
[----:B------:R-:W-:Y:S02]  /*2c40*/  @!P3 IMAD.MOV.U32 R4, RZ, RZ, R16 ;  /* 0x000000ffff04b224 */ /* 0x000fe400078e0010 */
[----:B------:R-:W-:Y:S01]  /*2c50*/  @P5 STS.128 [R38+0x12000], RZ ;  /* 0x012000ff26005388 */ /* 0x000fe20000000c00 */
[----:B------:R-:W-:-:S03]  /*2c60*/  @!P2 IMAD.MOV.U32 R16, RZ, RZ, R14 ;  /* 0x000000ffff10a224 */ /* 0x000fc600078e000e */
        /* <DEDUP_REMOVED lines=23> */
[----:B------:R-:W-:Y:S01]  /*2de0*/  IADD3 R118, PT, PT, R119, R176, RZ ;  /* 0x000000b077767210 */ /* 0x000fe20007ffe0ff */
[----:B------:R-:W-:Y:S02]  /*2df0*/  IMAD.IADD R116, R201, 0x1, R176 ;  /* 0x00000001c9747824 */ /* 0x000fe400078e02b0 */
[----:B------:R-:W-:Y:S01]  /*2e00*/  @!PT LDS RZ, [RZ] ;  /* 0x00000000fffff984 */ /* 0x000fe20000000800 */
[----:B------:R-:W-:Y:S01]  /*2e10*/  @!PT LDS RZ, [RZ] ;  /* 0x00000000fffff984 */ /* 0x000fe20000000800 */
[----:B------:R-:W-:Y:S01]  /*2e20*/  @!PT LDS RZ, [RZ] ;  /* 0x00000000fffff984 */ /* 0x000fe20000000800 */
[----:B------:R-:W-:Y:S04]  /*2e30*/  @!P2 LDGSTS.E.BYPASS.LTC128B.128 [R38+0xf800], desc[UR4][R16.64] ;  /* 0x0f8000001026afae */ /* 0x000fe8000b981a04 */
[----:B------:R3:W-:Y:S01]  /*2e40*/  @!P2 LDGSTS.E.BYPASS.LTC128B.128 [R38+0x13800], desc[UR4][R16.64+0x80] ;  /* 0x138000801026afae */ /* 0x0007e2000b981a04 */
[----:B------:R-:W-:-:S03]  /*2e50*/  LOP3.LUT P2, RZ, R200, 0x4, RZ, 0xc0, !PT ;  /* 0x00000004c8ff7812 */ /* 0x000fc6000784c0ff */
[----:B------:R-:W-:Y:S01]  /*2e60*/  LDSM.16.M88.4 R92, [R119] ;  /* 0x00000000775c783b */ /* 0x000fe20000000200 */
[----:B------:R-:W-:-:S03]  /*2e70*/  SEL R44, R197, 0xffffffc0, !P2 ;  /* 0xffffffc0c52c7807 */ /* 0x000fc60005000000 */
[----:B------:R-:W4:Y:S02]  /*2e80*/  LDSM.16.M88.4 R48, [R201+0x4000] ;  /* 0x00400000c930783b */ /* 0x000f240000000200 */
[--C-:B------:R-:W-:Y:S02]  /*2e90*/  IMAD.IADD R117, R119, 0x1, R44.reuse ;  /* 0x0000000177757824 */ /* 0x100fe400078e022c */
[----:B------:R-:W3:Y:S01]  /*2ea0*/  LDSM.16.M88.4 R28, [R201+0x4800] ;  /* 0x00480000c91c783b */ /* 0x000ee20000000200 */
[----:B------:R-:W-:-:S03]  /*2eb0*/  IMAD.IADD R220, R201, 0x1, R44 ;  /* 0x00000001c9dc7824 */ /* 0x000fc600078e022c */
[----:B------:R-:W3:Y:S02]  /*2ec0*/  LDSM.16.M88.4 R20, [R201+0x5000] ;  /* 0x00500000c914783b */ /* 0x000ee40000000200 */
[C---:B------:R-:W-:Y:S02]  /*2ed0*/  IADD3 R206, PT, PT, R176.reuse, R220, RZ ;  /* 0x000000dcb0ce7210 */ /* 0x040fe40007ffe0ff */
[----:B--2---:R-:W2:Y:S04]  /*2ee0*/  LDSM.16.M88.4 R12, [R201+0x5800] ;  /* 0x00580000c90c783b */ /* 0x004ea80000000200 */
[----:B-1----:R-:W1:Y:S04]  /*2ef0*/  LDSM.16.M88.4 R4, [R201+0x6000] ;  /* 0x00600000c904783b */ /* 0x002e680000000200 */
[----:B------:R-:W1:Y:S04]  /*2f00*/  LDSM.16.M88.4 R108, [R201+0x6800] ;  /* 0x00680000c96c783b */ /* 0x000e680000000200 */
[----:B------:R-:W1:Y:S04]  /*2f10*/  LDSM.16.M88.4 R100, [R201+0x7000] ;  /* 0x00700000c964783b */ /* 0x000e680000000200 */
        /* <DEDUP_REMOVED lines=9> */
[C---:B---3--:R-:W-:Y:S03]  /*2fb0*/  HMMA.16816.F32.BF16 R40, R92.reuse, R28, RZ ;  /* 0x0000001c5c28723c */ /* 0x048fe600000418ff */
[----:B------:R-:W-:Y:S04]  /*2fc0*/  LDSM.16.M88.4 R84, [R116+0x7000] ;  /* 0x007000007454783b */ /* 0x000fe80000000200 */
[----:B------:R-:W-:Y:S01]  /*2fd0*/  LDSM.16.M88.4 R80, [R116+0x7800] ;  /* 0x007800007450783b */ /* 0x000fe20000000200 */
[C---:B------:R-:W-:Y:S03]  /*2fe0*/  HMMA.16816.F32.BF16 R24, R92.reuse, R20, RZ ;  /* 0x000000145c18723c */ /* 0x040fe600000418ff */
[----:B------:R-:W-:Y:S04]  /*2ff0*/  LDSM.16.M88.4 R128, [R117+0x2000] ;  /* 0x002000007580783b */ /* 0x000fe80000000200 */
[----:B------:R-:W-:Y:S01]  /*3000*/  LDSM.16.M88.4 R120, [R220+0xb000] ;  /* 0x00b00000dc78783b */ /* 0x000fe20000000200 */
[C---:B--2---:R-:W-:Y:S03]  /*3010*/  HMMA.16816.F32.BF16 R16, R92.reuse, R12, RZ ;  /* 0x0000000c5c10723c */ /* 0x044fe600000418ff */
[----:B------:R-:W-:Y:S04]  /*3020*/  LDSM.16.M88.4 R132, [R220+0xa000] ;  /* 0x00a00000dc84783b */ /* 0x000fe80000000200 */
[----:B------:R-:W-:Y:S01]  /*3030*/  LDSM.16.M88.4 R124, [R220+0xa800] ;  /* 0x00a80000dc7c783b */ /* 0x000fe20000000200 */
[C---:B-1----:R-:W-:Y:S03]  /*3040*/  HMMA.16816.F32.BF16 R8, R92.reuse, R4, RZ ;  /* 0x000000045c08723c */ /* 0x042fe600000418ff */
        /* <DEDUP_REMOVED lines=17> */
[----:B------:R-:W-:Y:S07]  /*3160*/  LDSM.16.M88.4 R68, [R220+0x4000] ;  /* 0x00400000dc44783b */ /* 0x000fee0000000200 */
[C---:B------:R-:W-:Y:S08]  /*3170*/  HMMA.16816.F32.BF16 R24, R72.reuse, R64, R24 ;  /* 0x000000404818723c */ /* 0x040ff00000041818 */
[C---:B-1----:R-:W-:Y:S08]  /*3180*/  HMMA.16816.F32.BF16 R16, R72.reuse, R60, R16 ;  /* 0x0000003c4810723c */ /* 0x042ff00000041810 */
[C---:B------:R-:W-:Y:S01]  /*3190*/  HMMA.16816.F32.BF16 R12, R72.reuse, R62, R12 ;  /* 0x0000003e480c723c */ /* 0x040fe2000004180c */
[----:B------:R-:W1:Y:S07]  /*31a0*/  LDSM.16.M88.4 R60, [R220+0x5000] ;  /* 0x00500000dc3c783b */ /* 0x000e6e0000000200 */
[C---:B--2---:R-:W-:Y:S08]  /*31b0*/  HMMA.16816.F32.BF16 R8, R72.reuse, R56, R8 ;  /* 0x000000384808723c */ /* 0x044ff00000041808 */
[C---:B------:R-:W-:Y:S01]  /*31c0*/  HMMA.16816.F32.BF16 R4, R72.reuse, R58, R4 ;  /* 0x0000003a4804723c */ /* 0x040fe20000041804 */
[----:B------:R-:W2:Y:S07]  /*31d0*/  LDSM.16.M88.4 R56, [R220+0x5800] ;  /* 0x00580000dc38783b */ /* 0x000eae0000000200 */
[C---:B------:R-:W-:Y:S01]  /*31e0*/  HMMA.16816.F32.BF16 R20, R72.reuse, R66, R20 ;  /* 0x000000424814723c */ /* 0x040fe20000041814 */
[----:B------:R-:W3:Y:S07]  /*31f0*/  LDSM.16.M88.4 R64, [R220+0x4800] ;  /* 0x00480000dc40783b */ /* 0x000eee0000000200 */
[----:B------:R-:W-:Y:S01]  /*3200*/  HMMA.16816.F32.BF16 R112, R72, R88, R112 ;  /* 0x000000584870723c */ /* 0x000fe20000041870 */
[----:B------:R-:W-:-:S07]  /*3210*/  IMAD.IADD R88, R176, 0x1, R117 ;  /* 0x00000001b0587824 */ /* 0x000fce00078e0275 */
[----:B------:R-:W-:Y:S08]  /*3220*/  HMMA.16816.F32.BF16 R108, R72, R90, R108 ;  /* 0x0000005a486c723c */ /* 0x000ff0000004186c */
        /* <DEDUP_REMOVED lines=8> */
[----:B------:R-:W-:Y:S04]  /*32b0*/  LDSM.16.M88.4 R72, [R88] ;  /* 0x000000005848783b */ /* 0x000fe80000000200 */
[----:B------:R-:W-:Y:S03]  /*32c0*/  LDSM.16.M88.4 R80, [R220+0x7800] ;  /* 0x00780000dc50783b */ /* 0x000fe60000000200 */
[C---:B--2---:R-:W-:Y:S01]  /*32d0*/  HMMA.16816.F32.BF16 R16, R76.reuse, R56, R16 ;  /* 0x000000384c10723c */ /* 0x044fe20000041810 */
[----:B------:R-:W-:Y:S07]  /*32e0*/  LDSM.16.M88.4 R88, [R88+0x2000] ;  /* 0x002000005858783b */ /* 0x000fee0000000200 */
[C---:B------:R-:W-:Y:S01]  /*32f0*/  HMMA.16816.F32.BF16 R12, R76.reuse, R58, R12 ;  /* 0x0000003a4c0c723c */ /* 0x040fe2000004180c */
[----:B------:R-:W2:Y:S07]  /*3300*/  LDSM.16.M88.4 R56, [R206+0x4000] ;  /* 0x00400000ce38783b */ /* 0x000eae0000000200 */
[C---:B------:R-:W-:Y:S08]  /*3310*/  HMMA.16816.F32.BF16 R52, R76.reuse, R68, R52 ;  /* 0x000000444c34723c */ /* 0x040ff00000041834 */
[C---:B------:R-:W-:Y:S01]  /*3320*/  HMMA.16816.F32.BF16 R48, R76.reuse, R70, R48 ;  /* 0x000000464c30723c */ /* 0x040fe20000041830 */
[----:B------:R-:W4:Y:S07]  /*3330*/  LDSM.16.M88.4 R68, [R220+0x6000] ;  /* 0x00600000dc44783b */ /* 0x000f2e0000000200 */
        /* <DEDUP_REMOVED lines=8> */
[----:B------:R-:W2:Y:S07]  /*33c0*/  LDSM.16.M88.4 R56, [R206+0x6000] ;  /* 0x00600000ce38783b */ /* 0x000eae0000000200 */
[C---:B----4-:R-:W-:Y:S08]  /*33d0*/  HMMA.16816.F32.BF16 R8, R76.reuse, R68, R8 ;  /* 0x000000444c08723c */ /* 0x050ff00000041808 */
[C---:B------:R-:W-:Y:S01]  /*33e0*/  HMMA.16816.F32.BF16 R4, R76.reuse, R70, R4 ;  /* 0x000000464c04723c */ /* 0x040fe20000041804 */
[----:B------:R-:W4:Y:S07]  /*33f0*/  LDSM.16.M88.4 R68, [R206+0x4800] ;  /* 0x00480000ce44783b */ /* 0x000f2e0000000200 */
[C---:B---3--:R-:W-:Y:S08]  /*3400*/  HMMA.16816.F32.BF16 R112, R76.reuse, R64, R112 ;  /* 0x000000404c70723c */ /* 0x048ff00000041870 */
        /* <DEDUP_REMOVED lines=66> */
[----:B------:R-:W2:Y:S04]  /*3830*/  LDSM.16.M88.4 R76, [R116+0xb800] ;  /* 0x00b80000744c783b */ /* 0x000ea80000000200 */
[----:B------:R-:W-:Y:S03]  /*3840*/  LDSM.16.M88.4 R116, [R220+0xb800] ;  /* 0x00b80000dc74783b */ /* 0x000fe60000000200 */
[C---:B----4-:R-:W-:Y:S01]  /*3850*/  HMMA.16816.F32.BF16 R16, R72.reuse, R68, R16 ;  /* 0x000000444810723c */ /* 0x050fe20000041810 */
[----:B------:R-:W-:Y:S07]  /*3860*/  LDSM.16.M88.4 R80, [R206+0x8800] ;  /* 0x00880000ce50783b */ /* 0x000fee0000000200 */
        /* <DEDUP_REMOVED lines=19> */
[----:B------:R-:W-:Y:S01]  /*39a0*/  HMMA.16816.F32.BF16 R28, R128, R66, R28 ;  /* 0x00000042801c723c */ /* 0x000fe2000004181c */
[----:B------:R-:W3:Y:S01]  /*39b0*/  LDSM.16.M88.4 R64, [R206+0xa800] ;  /* 0x00a80000ce40783b */ /* 0x000ee20000000200 */
[----:B------:R-:W-:-:S06]  /*39c0*/  DEPBAR.LE SB0, 0x0 ;  /* 0x000080000000791a */ /* 0x000fcc0000000000 */
[C---:B------:R-:W-:Y:S08]  /*39d0*/  HMMA.16816.F32.BF16 R104, R128.reuse, R120, R104 ;  /* 0x000000788068723c */ /* 0x040ff00000041868 */
[C---:B------:R-:W-:Y:S08]  /*39e0*/  HMMA.16816.F32.BF16 R96, R128.reuse, R116, R96 ;  /* 0x000000748060723c */ /* 0x040ff00000041860 */
[----:B------:R-:W-:Y:S08]  /*39f0*/  HMMA.16816.F32.BF16 R8, R128, R132, R8 ;  /* 0x000000848008723c */ /* 0x000ff00000041808 */
[----:B-1----:R-:W-:Y:S01]  /*3a00*/  HMMA.16816.F32.BF16 R104, R88, R60, R104 ;  /* 0x0000003c5868723c */ /* 0x002fe20000041868 */
[----:B------:R-:W-:-:S07]  /*3a10*/  SHF.R.U32.HI R60, RZ, 0x2, R200 ;  /* 0x00000002ff3c7819 */ /* 0x000fce00000116c8 */
[C---:B------:R-:W-:Y:S08]  /*3a20*/  HMMA.16816.F32.BF16 R4, R128.reuse, R134, R4 ;  /* 0x000000868004723c */ /* 0x040ff00000041804 */
[C---:B------:R-:W-:Y:S08]  /*3a30*/  HMMA.16816.F32.BF16 R112, R128.reuse, R124, R112 ;  /* 0x0000007c8070723c */ /* 0x040ff00000041870 */
[C---:B------:R-:W-:Y:S08]  /*3a40*/  HMMA.16816.F32.BF16 R108, R128.reuse, R126, R108 ;  /* 0x0000007e806c723c */ /* 0x040ff0000004186c */
[C---:B------:R-:W-:Y:S08]  /*3a50*/  HMMA.16816.F32.BF16 R100, R128.reuse, R122, R100 ;  /* 0x0000007a8064723c */ /* 0x040ff00000041864 */
[----:B------:R-:W-:Y:S08]  /*3a60*/  HMMA.16816.F32.BF16 R92, R128, R118, R92 ;  /* 0x00000076805c723c */ /* 0x000ff0000004185c */
[----:B--2---:R-:W-:Y:S01]  /*3a70*/  HMMA.16816.F32.BF16 R96, R88, R56, R96 ;  /* 0x000000385860723c */ /* 0x004fe20000041860 */
[----:B------:R-:W-:-:S04]  /*3a80*/  LOP3.LUT R56, R60, 0x7, RZ, 0xc0, !PT ;  /* 0x000000073c387812 */ /* 0x000fc800078ec0ff */
[----:B------:R-:W-:-:S03]  /*3a90*/  LOP3.LUT R56, R56, 0x1f0, R203, 0xf8, !PT ;  /* 0x000001f038387812 */ /* 0x000fc600078ef8cb */
[----:B------:R-:W-:Y:S02]  /*3aa0*/  HMMA.16816.F32.BF16 R52, R88, R84, R52 ;  /* 0x000000545834723c */ /* 0x000fe40000041834 */
[----:B------:R-:W-:-:S04]  /*3ab0*/  IMAD R56, R217, 0x40, R56 ;  /* 0x00000040d9387824 */ /* 0x000fc800078e0238 */
[C---:B------:R-:W-:Y:S02]  /*3ac0*/  IMAD.IADD R223, R56.reuse, 0x1, R39 ;  /* 0x0000000138df7824 */ /* 0x040fe400078e0227 */
[----:B------:R-:W-:Y:S01]  /*3ad0*/  IMAD.IADD R47, R56, 0x1, R47 ;  /* 0x00000001382f7824 */ /* 0x000fe200078e022f */
[C---:B------:R-:W-:Y:S02]  /*3ae0*/  HMMA.16816.F32.BF16 R48, R88.reuse, R86, R48 ;  /* 0x000000565830723c */ /* 0x040fe40000041830 */
[----:B------:R-:W-:Y:S02]  /*3af0*/  VIMNMX R225, PT, PT, RZ, R223, !PT ;  /* 0x000000dfffe17248 */ /* 0x000fe40007fe0100 */
[C-C-:B------:R-:W-:Y:S02]  /*3b00*/  VIADDMNMX R224, R47.reuse, 0x1, R46.reuse, PT ;  /* 0x000000012fe07846 */ /* 0x140fe4000380012e */
[----:B------:R-:W-:Y:S02]  /*3b10*/  VIADDMNMX R222, R47, 0x9, R46, PT ;  /* 0x000000092fde7846 */ /* 0x000fe4000380012e */
[----:B------:R-:W-:Y:S01]  /*3b20*/  HMMA.16816.F32.BF16 R40, R88, R80, R40 ;  /* 0x000000505828723c */ /* 0x000fe20000041828 */
[----:B------:R-:W-:-:S07]  /*3b30*/  VIADDMNMX R223, R223, 0x8, RZ, !PT ;  /* 0x00000008dfdf7846 */ /* 0x000fce00078001ff */
[C---:B------:R-:W-:Y:S08]  /*3b40*/  HMMA.16816.F32.BF16 R28, R88.reuse, R82, R28 ;  /* 0x00000052581c723c */ /* 0x040ff0000004181c */
[C---:B------:R-:W-:Y:S08]  /*3b50*/  HMMA.16816.F32.BF16 R24, R88.reuse, R76, R24 ;  /* 0x0000004c5818723c */ /* 0x040ff00000041818 */
[C---:B------:R-:W-:Y:S08]  /*3b60*/  HMMA.16816.F32.BF16 R20, R88.reuse, R78, R20 ;  /* 0x0000004e5814723c */ /* 0x040ff00000041814 */
[C---:B------:R-:W-:Y:S08]  /*3b70*/  HMMA.16816.F32.BF16 R16, R88.reuse, R72, R16 ;  /* 0x000000485810723c */ /* 0x040ff00000041810 */
[C---:B------:R-:W-:Y:S08]  /*3b80*/  HMMA.16816.F32.BF16 R12, R88.reuse, R74, R12 ;  /* 0x0000004a580c723c */ /* 0x040ff0000004180c */
[C---:B----4-:R-:W-:Y:S08]  /*3b90*/  HMMA.16816.F32.BF16 R8, R88.reuse, R68, R8 ;  /* 0x000000445808723c */ /* 0x050ff00000041808 */
[C---:B------:R-:W-:Y:S08]  /*3ba0*/  HMMA.16816.F32.BF16 R4, R88.reuse, R70, R4 ;  /* 0x000000465804723c */ /* 0x040ff00000041804 */
[C---:B---3--:R-:W-:Y:S08]  /*3bb0*/  HMMA.16816.F32.BF16 R112, R88.reuse, R64, R112 ;  /* 0x000000405870723c */ /* 0x048ff00000041870 */
[C---:B------:R-:W-:Y:S08]  /*3bc0*/  HMMA.16816.F32.BF16 R108, R88.reuse, R66, R108 ;  /* 0x00000042586c723c */ /* 0x040ff0000004186c */
        /* <DEDUP_REMOVED lines=17> */
.L_x_6979:
        /* <DEDUP_REMOVED lines=60> */
.L_x_6980:
[----:B------:R-:W-:Y:S05]  /*40a0*/  BSYNC.RECONVERGENT B0 ;  /* 0x0000000000007941 */ /* 0x000fea0003800200 */
.L_x_6978:
        /* <DEDUP_REMOVED lines=37> */
.L_x_6977:
[----:B------:R-:W-:Y:S05]  /*4300*/  BSYNC.RECONVERGENT B1 ;  /* 0x0000000000017941 */ /* 0x000fea0003800200 */
.L_x_6976:
[----:B------:R-:W-:Y:S01]  /*4310*/  IMAD.SHL.U32 R135, R200, 0x2, RZ ;  /* 0x00000002c8877824 */ /* 0x000fe200078e00ff */
[----:B-1----:R-:W2:Y:S04]  /*4320*/  LD.E R67, desc[UR4][R2.64+0xdc] ;  /* 0x0000dc0402437980 */ /* 0x002ea8000c101900 */
[----:B------:R-:W-:-:S05]  /*4330*/  LOP3.LUT R135, R135, 0x6, RZ, 0xc0, !PT ;  /* 0x0000000687877812 */ /* 0x000fca00078ec0ff */
[----:B------:R-:W-:-:S04]  /*4340*/  IMAD R81, R137, 0x80, R135 ;  /* 0x0000008089517824 */ /* 0x000fc800078e0287 */
[C---:B------:R-:W-:Y:S01]  /*4350*/  VIADD R80, R81.reuse, 0x1 ;  /* 0x0000000151507836 */ /* 0x040fe20000000000 */
[C---:B------:R-:W-:Y:S01]  /*4360*/  ISETP.GE.AND P1, PT, R81.reuse, R225, PT ;  /* 0x000000e15100720c */ /* 0x040fe20003f26270 */
[----:B------:R-:W-:-:S03]  /*4370*/  VIADD R79, R81, 0x8 ;  /* 0x00000008514f7836 */ /* 0x000fc60000000000 */
[-C--:B------:R-:W-:Y:S01]  /*4380*/  ISETP.GE.AND P5, PT, R80, R225.reuse, PT ;  /* 0x000000e15000720c */ /* 0x080fe20003fa6270 */
[----:B------:R-:W-:Y:S01]  /*4390*/  VIADD R78, R81, 0x9 ;  /* 0x00000009514e7836 */ /* 0x000fe20000000000 */
[----:B------:R-:W-:Y:S02]  /*43a0*/  FSEL R46, R52, -INF , P1 ;  /* 0xff800000342e7808 */ /* 0x000fe40000800000 */
        /* <DEDUP_REMOVED lines=36> */
[----:B------:R-:W-:Y:S01]  /*45f0*/  ISETP.GE.AND P1, PT, R39, R225, PT ;  /* 0x000000e12700720c */ /* 0x000fe20003f26270 */
        /* <DEDUP_REMOVED lines=11> */
[----:B------:R-:W-:Y:S01]  /*46b0*/  VIADD R62, R81, 0x38 ;  /* 0x00000038513e7836 */ /* 0x000fe20000000000 */
        /* <DEDUP_REMOVED lines=34> */
[C---:B------:R-:W-:Y:S01]  /*48e0*/  VIADD R40, R81.reuse, 0x50 ;  /* 0x0000005051287836 */ /* 0x040fe20000000000 */
        /* <DEDUP_REMOVED lines=28> */
[C---:B------:R-:W-:Y:S01]  /*4ab0*/  VIADD R12, R81.reuse, 0x61 ;  /* 0x00000061510c7836 */ /* 0x040fe20000000000 */
        /* <DEDUP_REMOVED lines=17> */
[-C--:B------:R-:W-:Y:S02]  /*4bd0*/  ISETP.GE.AND P1, PT, R65, R225.reuse, PT ;  /* 0x000000e14100720c */ /* 0x080fe40003f26270 */
[----:B------:R-:W-:Y:S01]  /*4be0*/  FSEL R173, R100, -INF , !P5 ;  /* 0xff80000064ad7808 */ /* 0x000fe20006800000 */
[C---:B------:R-:W-:Y:S01]  /*4bf0*/  VIADD R69, R81.reuse, 0x71 ;  /* 0x0000007151457836 */ /* 0x040fe20000000000 */
[----:B------:R-:W-:Y:S01]  /*4c00*/  ISETP.GE.AND P5, PT, R68, R225, PT ;  /* 0x000000e14400720c */ /* 0x000fe20003fa6270 */
[----:B------:R-:W-:Y:S01]  /*4c10*/  VIADD R72, R81, 0x78 ;  /* 0x0000007851487836 */ /* 0x000fe20000000000 */
[----:B------:R-:W-:-:S02]  /*4c20*/  ISETP.GE.AND P6, PT, R65, R224, PT ;  /* 0x000000e04100720c */ /* 0x000fc40003fc6270 */
[----:B------:R-:W-:Y:S02]  /*4c30*/  FSEL R101, R101, -INF , P1 ;  /* 0xff80000065657808 */ /* 0x000fe40000800000 */
[----:B------:R-:W-:Y:S02]  /*4c40*/  FSEL R96, R96, -INF , P5 ;  /* 0xff80000060607808 */ /* 0x000fe40002800000 */
[----:B------:R-:W-:Y:S02]  /*4c50*/  ISETP.GE.AND P5, PT, R77, R225, PT ;  /* 0x000000e14d00720c */ /* 0x000fe40003fa6270 */
[----:B------:R-:W-:Y:S02]  /*4c60*/  ISETP.GE.AND P4, PT, R81, R223, PT ;  /* 0x000000df5100720c */ /* 0x000fe40003f86270 */
[----:B------:R-:W-:Y:S02]  /*4c70*/  ISETP.GE.AND P1, PT, R69, R225, PT ;  /* 0x000000e14500720c */ /* 0x000fe40003f26270 */
[----:B------:R-:W-:-:S02]  /*4c80*/  FSEL R171, R101, -INF , !P6 ;  /* 0xff80000065ab7808 */ /* 0x000fc40007000000 */
[----:B------:R-:W-:Y:S02]  /*4c90*/  ISETP.GE.AND P6, PT, R72, R225, PT ;  /* 0x000000e14800720c */ /* 0x000fe40003fc6270 */
[----:B------:R-:W-:Y:S02]  /*4ca0*/  FSEL R93, R93, -INF , P5 ;  /* 0xff8000005d5d7808 */ /* 0x000fe40002800000 */
[----:B------:R-:W-:Y:S02]  /*4cb0*/  FSEL R97, R97, -INF , P1 ;  /* 0xff80000061617808 */ /* 0x000fe40000800000 */
[----:B------:R-:W-:Y:S02]  /*4cc0*/  ISETP.GE.AND P5, PT, R69, R224, PT ;  /* 0x000000e04500720c */ /* 0x000fe40003fa6270 */
[----:B------:R-:W-:Y:S02]  /*4cd0*/  FSEL R4, R54, -INF , P4 ;  /* 0xff80000036047808 */ /* 0x000fe40002000000 */
[----:B------:R-:W-:-:S02]  /*4ce0*/  ISETP.GE.AND P4, PT, R80, R223, PT ;  /* 0x000000df5000720c */ /* 0x000fc40003f86270 */
[----:B------:R-:W-:Y:S02]  /*4cf0*/  FSEL R92, R92, -INF , P6 ;  /* 0xff8000005c5c7808 */ /* 0x000fe40003000000 */
[-C--:B------:R-:W-:Y:S02]  /*4d00*/  ISETP.GE.AND P6, PT, R68, R224.reuse, PT ;  /* 0x000000e04400720c */ /* 0x080fe40003fc6270 */
[----:B------:R-:W-:Y:S02]  /*4d10*/  FSEL R155, R97, -INF , !P5 ;  /* 0xff800000619b7808 */ /* 0x000fe40006800000 */
[----:B------:R-:W-:Y:S02]  /*4d20*/  ISETP.GE.AND P5, PT, R72, R224, PT ;  /* 0x000000e04800720c */ /* 0x000fe40003fa6270 */
[----:B------:R-:W-:Y:S02]  /*4d30*/  FSEL R55, R55, -INF , P4 ;  /* 0xff80000037377808 */ /* 0x000fe40002000000 */
[----:B------:R-:W-:-:S02]  /*4d40*/  ISETP.GE.AND P4, PT, R78, R223, PT ;  /* 0x000000df4e00720c */ /* 0x000fc40003f86270 */
[----:B------:R-:W-:Y:S02]  /*4d50*/  FSEL R157, R96, -INF , !P6 ;  /* 0xff800000609d7808 */ /* 0x000fe40007000000 */
[-C--:B------:R-:W-:Y:S02]  /*4d60*/  ISETP.GE.AND P6, PT, R80, R222.reuse, PT ;  /* 0x000000de5000720c */ /* 0x080fe40003fc6270 */
[----:B------:R-:W-:Y:S02]  /*4d70*/  FSEL R153, R92, -INF , !P5 ;  /* 0xff8000005c997808 */ /* 0x000fe40006800000 */
[----:B------:R-:W-:Y:S02]  /*4d80*/  ISETP.GE.AND P1, PT, R81, R222, PT ;  /* 0x000000de5100720c */ /* 0x000fe40003f26270 */
[----:B------:R-:W-:Y:S02]  /*4d90*/  ISETP.GE.AND P5, PT, R79, R223, PT ;  /* 0x000000df4f00720c */ /* 0x000fe40003fa6270 */
[----:B------:R-:W-:-:S02]  /*4da0*/  FSEL R9, R51, -INF , P4 ;  /* 0xff80000033097808 */ /* 0x000fc40002000000 */
[-C--:B------:R-:W-:Y:S02]  /*4db0*/  ISETP.GE.AND P4, PT, R74, R223.reuse, PT ;  /* 0x000000df4a00720c */ /* 0x080fe40003f86270 */
[----:B------:R-:W-:Y:S02]  /*4dc0*/  FSEL R51, R55, -INF , !P6 ;  /* 0xff80000037337808 */ /* 0x000fe40007000000 */
[----:B------:R-:W-:Y:S02]  /*4dd0*/  ISETP.GE.AND P6, PT, R76, R223, PT ;  /* 0x000000df4c00720c */ /* 0x000fe40003fc6270 */
[----:B------:R-:W-:Y:S02]  /*4de0*/  FSEL R4, R4, -INF , !P1 ;  /* 0xff80000004047808 */ /* 0x000fe40004800000 */
[----:B------:R-:W-:Y:S02]  /*4df0*/  FSEL R5, R50, -INF , P5 ;  /* 0xff80000032057808 */ /* 0x000fe40002800000 */
[----:B------:R-:W-:-:S02]  /*4e00*/  ISETP.GE.AND P1, PT, R77, R224, PT ;  /* 0x000000e04d00720c */ /* 0x000fc40003f26270 */
[-C--:B------:R-:W-:Y:S02]  /*4e10*/  ISETP.GE.AND P5, PT, R78, R222.reuse, PT ;  /* 0x000000de4e00720c */ /* 0x080fe40003fa6270 */
[----:B------:R-:W-:Y:S02]  /*4e20*/  FSEL R17, R43, -INF , P4 ;  /* 0xff8000002b117808 */ /* 0x000fe40002000000 */
[----:B------:R-:W-:Y:S02]  /*4e30*/  ISETP.GE.AND P4, PT, R70, R223, PT ;  /* 0x000000df4600720c */ /* 0x000fe40003f86270 */
[----:B------:R-:W-:Y:S02]  /*4e40*/  FSEL R21, R42, -INF , P6 ;  /* 0xff8000002a157808 */ /* 0x000fe40003000000 */
[----:B------:R-:W-:Y:S02]  /*4e50*/  ISETP.GE.AND P6, PT, R74, R222, PT ;  /* 0x000000de4a00720c */ /* 0x000fe40003fc6270 */
[----:B------:R-:W-:-:S02]  /*4e60*/  FSEL R151, R93, -INF , !P1 ;  /* 0xff8000005d977808 */ /* 0x000fc40004800000 */
[----:B------:R-:W-:Y:S02]  /*4e70*/  FSEL R43, R9, -INF , !P5 ;  /* 0xff800000092b7808 */ /* 0x000fe40006800000 */
[----:B------:R-:W-:Y:S02]  /*4e80*/  ISETP.GE.AND P1, PT, R79, R222, PT ;  /* 0x000000de4f00720c */ /* 0x000fe40003f26270 */
[-C--:B------:R-:W-:Y:S02]  /*4e90*/  ISETP.GE.AND P5, PT, R71, R223.reuse, PT ;  /* 0x000000df4700720c */ /* 0x080fe40003fa6270 */
[----:B------:R-:W-:Y:S02]  /*4ea0*/  FSEL R9, R31, -INF , P4 ;  /* 0xff8000001f097808 */ /* 0x000fe40002000000 */
[----:B------:R-:W-:Y:S02]  /*4eb0*/  ISETP.GE.AND P4, PT, R45, R223, PT ;  /* 0x000000df2d00720c */ /* 0x000fe40003f86270 */
[----:B------:R-:W-:-:S02]  /*4ec0*/  FSEL R17, R17, -INF , !P6 ;  /* 0xff80000011117808 */ /* 0x000fc40007000000 */
[----:B------:R-:W-:Y:S02]  /*4ed0*/  ISETP.GE.AND P6, PT, R66, R223, PT ;  /* 0x000000df4200720c */ /* 0x000fe40003fc6270 */
[----:B------:R-:W-:Y:S02]  /*4ee0*/  FSEL R5, R5, -INF , !P1 ;  /* 0xff80000005057808 */ /* 0x000fe40004800000 */
[----:B------:R-:W-:Y:S02]  /*4ef0*/  FSEL R13, R30, -INF , P5 ;  /* 0xff8000001e0d7808 */ /* 0x000fe40002800000 */
[-C--:B------:R-:W-:Y:S02]  /*4f00*/  ISETP.GE.AND P1, PT, R76, R222.reuse, PT ;  /* 0x000000de4c00720c */ /* 0x080fe40003f26270 */
[----:B------:R-:W-:Y:S02]  /*4f10*/  ISETP.GE.AND P5, PT, R70, R222, PT ;  /* 0x000000de4600720c */ /* 0x000fe40003fa6270 */
[----:B------:R-:W-:-:S02]  /*4f20*/  FSEL R27, R27, -INF , P4 ;  /* 0xff8000001b1b7808 */ /* 0x000fc40002000000 */
[----:B------:R-:W-:Y:S02]  /*4f30*/  ISETP.GE.AND P4, PT, R39, R223, PT ;  /* 0x000000df2700720c */ /* 0x000fe40003f86270 */
[----:B------:R-:W-:Y:S02]  /*4f40*/  FSEL R26, R26, -INF , P6 ;  /* 0xff8000001a1a7808 */ /* 0x000fe40003000000 */
[-C--:B------:R-:W-:Y:S02]  /*4f50*/  ISETP.GE.AND P6, PT, R45, R222.reuse, PT ;  /* 0x000000de2d00720c */ /* 0x080fe40003fc6270 */
[----:B------:R-:W-:Y:S02]  /*4f60*/  FSEL R21, R21, -INF , !P1 ;  /* 0xff80000015157808 */ /* 0x000fe40004800000 */
[----:B------:R-:W-:Y:S02]  /*4f70*/  FSEL R9, R9, -INF , !P5 ;  /* 0xff80000009097808 */ /* 0x000fe40006800000 */
[----:B------:R-:W-:-:S02]  /*4f80*/  ISETP.GE.AND P1, PT, R71, R222, PT ;  /* 0x000000de4700720c */ /* 0x000fc40003f26270 */
[-C--:B------:R-:W-:Y:S02]  /*4f90*/  ISETP.GE.AND P5, PT, R64, R223.reuse, PT ;  /* 0x000000df4000720c */ /* 0x080fe40003fa6270 */
[----:B------:R-:W-:Y:S02]  /*4fa0*/  FSEL R23, R23, -INF , P4 ;  /* 0xff80000017177808 */ /* 0x000fe40002000000 */
[-C--:B------:R-:W-:Y:S02]  /*4fb0*/  ISETP.GE.AND P4, PT, R38, R223.reuse, PT ;  /* 0x000000df2600720c */ /* 0x080fe40003f86270 */
[----:B------:R-:W-:Y:S02]  /*4fc0*/  FSEL R27, R27, -INF , !P6 ;  /* 0xff8000001b1b7808 */ /* 0x000fe40007000000 */
[----:B------:R-:W-:Y:S02]  /*4fd0*/  ISETP.GE.AND P6, PT, R63, R223, PT ;  /* 0x000000df3f00720c */ /* 0x000fe40003fc6270 */
[----:B------:R-:W-:-:S02]  /*4fe0*/  FSEL R13, R13, -INF , !P1 ;  /* 0xff8000000d0d7808 */ /* 0x000fc40004800000 */
[----:B------:R-:W-:Y:S02]  /*4ff0*/  FSEL R22, R22, -INF , P5 ;  /* 0xff80000016167808 */ /* 0x000fe40002800000 */
[-C--:B------:R-:W-:Y:S02]  /*5000*/  ISETP.GE.AND P1, PT, R66, R222.reuse, PT ;  /* 0x000000de4200720c */ /* 0x080fe40003f26270 */
[----:B------:R-:W-:Y:S02]  /*5010*/  ISETP.GE.AND P5, PT, R39, R222, PT ;  /* 0x000000de2700720c */ /* 0x000fe40003fa6270 */
[----:B------:R-:W-:Y:S02]  /*5020*/  FSEL R19, R19, -INF , P4 ;  /* 0xff80000013137808 */ /* 0x000fe40002000000 */
[----:B------:R-:W-:Y:S02]  /*5030*/  ISETP.GE.AND P4, PT, R60, R223, PT ;  /* 0x000000df3c00720c */ /* 0x000fe40003f86270 */
[----:B------:R-:W-:-:S02]  /*5040*/  FSEL R18, R18, -INF , P6 ;  /* 0xff80000012127808 */ /* 0x000fc40003000000 */
[-C--:B------:R-:W-:Y:S02]  /*5050*/  ISETP.GE.AND P6, PT, R38, R222.reuse, PT ;  /* 0x000000de2600720c */ /* 0x080fe40003fc6270 */
[----:B------:R-:W-:Y:S02]  /*5060*/  FSEL R45, R26, -INF , !P1 ;  /* 0xff8000001a2d7808 */ /* 0x000fe40004800000 */
[----:B------:R-:W-:Y:S02]  /*5070*/  FSEL R38, R23, -INF , !P5 ;  /* 0xff80000017267808 */ /* 0x000fe40006800000 */
[----:B------:R-:W-:Y:S02]  /*5080*/  ISETP.GE.AND P1, PT, R64, R222, PT ;  /* 0x000000de4000720c */ /* 0x000fe40003f26270 */
[----:B------:R-:W-:Y:S02]  /*5090*/  ISETP.GE.AND P5, PT, R62, R223, PT ;  /* 0x000000df3e00720c */ /* 0x000fe40003fa6270 */
[----:B------:R-:W-:-:S02]  /*50a0*/  FSEL R15, R15, -INF , P4 ;  /* 0xff8000000f0f7808 */ /* 0x000fc40002000000 */
[----:B------:R-:W-:Y:S02]  /*50b0*/  ISETP.GE.AND P4, PT, R56, R223, PT ;  /* 0x000000df3800720c */ /* 0x000fe40003f86270 */
[----:B------:R-:W-:Y:S02]  /*50c0*/  FSEL R39, R22, -INF , !P1 ;  /* 0xff80000016277808 */ /* 0x000fe40004800000 */
[----:B------:R-:W-:Y:S02]  /*50d0*/  FSEL R14, R14, -INF , P5 ;  /* 0xff8000000e0e7808 */ /* 0x000fe40002800000 */
[-C--:B------:R-:W-:Y:S02]  /*50e0*/  ISETP.GE.AND P1, PT, R63, R222.reuse, PT ;  /* 0x000000de3f00720c */ /* 0x080fe40003f26270 */
[----:B------:R-:W-:Y:S02]  /*50f0*/  ISETP.GE.AND P5, PT, R60, R222, PT ;  /* 0x000000de3c00720c */ /* 0x000fe40003fa6270 */
[----:B------:R-:W-:-:S02]  /*5100*/  FSEL R11, R11, -INF , P4 ;  /* 0xff8000000b0b7808 */ /* 0x000fc40002000000 */
[----:B------:R-:W-:Y:S02]  /*5110*/  ISETP.GE.AND P4, PT, R52, R223, PT ;  /* 0x000000df3400720c */ /* 0x000fe40003f86270 */
[----:B------:R-:W-:Y:S02]  /*5120*/  FSEL R251, R18, -INF , !P1 ;  /* 0xff80000012fb7808 */ /* 0x000fe40004800000 */
[----:B------:R-:W-:Y:S02]  /*5130*/  FSEL R165, R15, -INF , !P5 ;  /* 0xff8000000fa57808 */ /* 0x000fe40006800000 */
[-C--:B------:R-:W-:Y:S02]  /*5140*/  ISETP.GE.AND P1, PT, R62, R222.reuse, PT ;  /* 0x000000de3e00720c */ /* 0x080fe40003f26270 */
[----:B------:R-:W-:Y:S02]  /*5150*/  FSEL R249, R19, -INF , !P6 ;  /* 0xff80000013f97808 */ /* 0x000fe40007000000 */
[----:B------:R-:W-:-:S02]  /*5160*/  ISETP.GE.AND P5, PT, R52, R222, PT ;  /* 0x000000de3400720c */ /* 0x000fc40003fa6270 */
[----:B------:R-:W-:Y:S02]  /*5170*/  FSEL R6, R6, -INF , P4 ;  /* 0xff80000006067808 */ /* 0x000fe40002000000 */
[----:B------:R-:W-:Y:S02]  /*5180*/  ISETP.GE.AND P6, PT, R58, R223, PT ;  /* 0x000000df3a00720c */ /* 0x000fe40003fc6270 */
[----:B------:R-:W-:Y:S02]  /*5190*/  FSEL R247, R14, -INF , !P1 ;  /* 0xff8000000ef77808 */ /* 0x000fe40004800000 */
[----:B------:R-:W-:Y:S02]  /*51a0*/  FSEL R235, R6, -INF , !P5 ;  /* 0xff80000006eb7808 */ /* 0x000fe40006800000 */
[----:B------:R-:W-:Y:S02]  /*51b0*/  ISETP.GE.AND P1, PT, R58, R222, PT ;  /* 0x000000de3a00720c */ /* 0x000fe40003f26270 */
[----:B------:R-:W-:-:S02]  /*51c0*/  FSEL R10, R10, -INF , P6 ;  /* 0xff8000000a0a7808 */ /* 0x000fc40003000000 */
[----:B------:R-:W-:Y:S02]  /*51d0*/  FMNMX3.FTZ R6, R46, R61, R59, !PT ;  /* 0x0000003d2e067276 */ /* 0x000fe4000781003b */
[----:B------:R-:W-:Y:S02]  /*51e0*/  FSEL R241, R10, -INF , !P1 ;  /* 0xff8000000af17808 */ /* 0x000fe40004800000 */
        /* <DEDUP_REMOVED lines=10> */
[----:B------:R-:W-:Y:S02]  /*5290*/  ISETP.GE.AND P6, PT, R56, R222, PT ;  /* 0x000000de3800720c */ /* 0x000fe40003fc6270 */
[-C--:B------:R-:W-:Y:S02]  /*52a0*/  ISETP.GE.AND P1, PT, R48, R223.reuse, PT ;  /* 0x000000df3000720c */ /* 0x080fe40003f26270 */
[----:B------:R-:W-:Y:S02]  /*52b0*/  ISETP.GE.AND P4, PT, R40, R223, PT ;  /* 0x000000df2800720c */ /* 0x000fe40003f86270 */
[----:B------:R-:W-:Y:S02]  /*52c0*/  FMNMX3.FTZ R6, R6, R245, R243, !PT ;  /* 0x000000f506067276 */ /* 0x000fe400078100f3 */
[----:B------:R-:W-:Y:S02]  /*52d0*/  FMNMX3.FTZ R10, R10, R38, R251, !PT ;  /* 0x000000260a0a7276 */ /* 0x000fe400078100fb */
[----:B------:R-:W-:-:S02]  /*52e0*/  FSEL R239, R11, -INF , !P6 ;  /* 0xff8000000bef7808 */ /* 0x000fc40007000000 */
[----:B------:R-:W-:Y:S02]  /*52f0*/  FSEL R7, R7, -INF , P1 ;  /* 0xff80000007077808 */ /* 0x000fe40000800000 */
        /* <DEDUP_REMOVED lines=8> */
[----:B------:R-:W-:Y:S02]  /*5380*/  FSEL R191, R114, -INF , !P5 ;  /* 0xff80000072bf7808 */ /* 0x000fe40006800000 */
[----:B------:R-:W-:Y:S02]  /*5390*/  FSEL R115, R115, -INF , P1 ;  /* 0xff80000073737808 */ /* 0x000fe40000800000 */
[----:B------:R-:W-:-:S02]  /*53a0*/  FMNMX3.FTZ R6, R6, R179, R189, !PT ;  /* 0x000000b306067276 */ /* 0x000fc400078100bd */
[-C--:B------:R-:W-:Y:S02]  /*53b0*/  ISETP.GE.AND P6, PT, R28, R222.reuse, PT ;  /* 0x000000de1c00720c */ /* 0x080fe40003fc6270 */
[----:B------:R-:W-:Y:S02]  /*53c0*/  ISETP.GE.AND P5, PT, R24, R222, PT ;  /* 0x000000de1800720c */ /* 0x000fe40003fa6270 */
[----:B------:R-:W-:Y:S02]  /*53d0*/  ISETP.GE.AND P1, PT, R20, R223, PT ;  /* 0x000000df1400720c */ /* 0x000fe40003f26270 */
[----:B------:R-:W-:Y:S02]  /*53e0*/  FSEL R110, R110, -INF , P4 ;  /* 0xff8000006e6e7808 */ /* 0x000fe40002000000 */
[----:B------:R-:W-:Y:S02]  /*53f0*/  FMNMX3.FTZ R10, R10, R165, R241, !PT ;  /* 0x000000a50a0a7276 */ /* 0x000fe400078100f1 */
[----:B------:R-:W-:-:S02]  /*5400*/  ISETP.GE.AND P4, PT, R16, R223, PT ;  /* 0x000000df1000720c */ /* 0x000fc40003f86270 */
[----:B------:R-:W-:Y:S02]  /*5410*/  FMNMX3.FTZ R6, R6, R181, R229, !PT ;  /* 0x000000b506067276 */ /* 0x000fe400078100e5 */
[----:B------:R-:W-:Y:S02]  /*5420*/  FSEL R187, R115, -INF , !P6 ;  /* 0xff80000073bb7808 */ /* 0x000fe40007000000 */
[----:B------:R-:W-:Y:S02]  /*5430*/  FSEL R185, R110, -INF , !P5 ;  /* 0xff8000006eb97808 */ /* 0x000fe40006800000 */
[----:B------:R-:W-:Y:S02]  /*5440*/  FSEL R111, R111, -INF , P1 ;  /* 0xff8000006f6f7808 */ /* 0x000fe40000800000 */
[----:B------:R-:W-:Y:S02]  /*5450*/  FMNMX3.FTZ R10, R10, R239, R235, !PT ;  /* 0x000000ef0a0a7276 */ /* 0x000fe400078100eb */
[----:B------:R-:W-:-:S02]  /*5460*/  ISETP.GE.AND P6, PT, R20, R222, PT ;  /* 0x000000de1400720c */ /* 0x000fc40003fc6270 */
[----:B------:R-:W-:Y:S02]  /*5470*/  ISETP.GE.AND P5, PT, R16, R222, PT ;  /* 0x000000de1000720c */ /* 0x000fe40003fa6270 */
[-C--:B------:R-:W-:Y:S02]  /*5480*/  ISETP.GE.AND P1, PT, R12, R223.reuse, PT ;  /* 0x000000df0c00720c */ /* 0x080fe40003f26270 */
[----:B------:R-:W-:Y:S02]  /*5490*/  FSEL R106, R106, -INF , P4 ;  /* 0xff8000006a6a7808 */ /* 0x000fe40002000000 */
[----:B------:R-:W-:Y:S02]  /*54a0*/  ISETP.GE.AND P4, PT, R8, R223, PT ;  /* 0x000000df0800720c */ /* 0x000fe40003f86270 */
[----:B------:R-:W-:Y:S02]  /*54b0*/  FMNMX3.FTZ R6, R6, R227, R221, !PT ;  /* 0x000000e306067276 */ /* 0x000fe400078100dd */
        /* <DEDUP_REMOVED lines=10> */
[----:B------:R-:W-:Y:S02]  /*5560*/  FMNMX3.FTZ R10, R10, R187, R185, !PT ;  /* 0x000000bb0a0a7276 */ /* 0x000fe400078100b9 */
[----:B------:R-:W-:Y:S02]  /*5570*/  FSEL R167, R107, -INF , !P6 ;  /* 0xff8000006ba77808 */ /* 0x000fe40007000000 */
[----:B------:R-:W-:-:S02]  /*5580*/  FSEL R163, R102, -INF , !P5 ;  /* 0xff80000066a37808 */ /* 0x000fc40006800000 */
[----:B------:R-:W-:Y:S02]  /*5590*/  FSEL R103, R103, -INF , P1 ;  /* 0xff80000067677808 */ /* 0x000fe40000800000 */
[-C--:B------:R-:W-:Y:S02]  /*55a0*/  ISETP.GE.AND P6, PT, R65, R222.reuse, PT ;  /* 0x000000de4100720c */ /* 0x080fe40003fc6270 */
[----:B------:R-:W-:Y:S02]  /*55b0*/  FMNMX3.FTZ R6, R6, R175, R173, !PT ;  /* 0x000000af06067276 */ /* 0x000fe400078100ad */
[----:B------:R-:W-:Y:S02]  /*55c0*/  ISETP.GE.AND P5, PT, R68, R222, PT ;  /* 0x000000de4400720c */ /* 0x000fe40003fa6270 */
[----:B------:R-:W-:Y:S02]  /*55d0*/  ISETP.GE.AND P1, PT, R69, R223, PT ;  /* 0x000000df4500720c */ /* 0x000fe40003f26270 */
[----:B------:R-:W-:-:S02]  /*55e0*/  FSEL R98, R98, -INF , P4 ;  /* 0xff80000062627808 */ /* 0x000fc40002000000 */
[----:B------:R-:W-:Y:S02]  /*55f0*/  ISETP.GE.AND P4, PT, R72, R223, PT ;  /* 0x000000df4800720c */ /* 0x000fe40003f86270 */
[----:B------:R-:W-:Y:S02]  /*5600*/  FMNMX3.FTZ R8, R10, R183, R169, !PT ;  /* 0x000000b70a087276 */ /* 0x000fe400078100a9 */
[----:B------:R-:W-:Y:S02]  /*5610*/  FMNMX3.FTZ R6, R6, R171, R157, !PT ;  /* 0x000000ab06067276 */ /* 0x000fe4000781009d */
[----:B------:R-:W-:Y:S02]  /*5620*/  FSEL R161, R103, -INF , !P6 ;  /* 0xff80000067a17808 */ /* 0x000fe40007000000 */
[----:B------:R-:W-:Y:S02]  /*5630*/  FSEL R149, R98, -INF , !P5 ;  /* 0xff80000062957808 */ /* 0x000fe40006800000 */
[----:B------:R-:W-:-:S02]  /*5640*/  FSEL R99, R99, -INF , P1 ;  /* 0xff80000063637808 */ /* 0x000fc40000800000 */
[-C--:B------:R-:W-:Y:S02]  /*5650*/  ISETP.GE.AND P6, PT, R69, R222.reuse, PT ;  /* 0x000000de4500720c */ /* 0x080fe40003fc6270 */
[----:B------:R-:W-:Y:S02]  /*5660*/  ISETP.GE.AND P5, PT, R72, R222, PT ;  /* 0x000000de4800720c */ /* 0x000fe40003fa6270 */
[----:B------:R-:W-:Y:S02]  /*5670*/  ISETP.GE.AND P1, PT, R77, R223, PT ;  /* 0x000000df4d00720c */ /* 0x000fe40003f26270 */
[----:B------:R-:W-:Y:S02]  /*5680*/  FSEL R94, R94, -INF , P4 ;  /* 0xff8000005e5e7808 */ /* 0x000fe40002000000 */
[----:B------:R-:W-:Y:S02]  /*5690*/  FMNMX3.FTZ R8, R8, R167, R163, !PT ;  /* 0x000000a708087276 */ /* 0x000fe400078100a3 */
[----:B------:R-:W-:-:S02]  /*56a0*/  FMNMX3.FTZ R6, R6, R155, R153, !PT ;  /* 0x0000009b06067276 */ /* 0x000fc40007810099 */
[----:B------:R-:W-:Y:S02]  /*56b0*/  ISETP.GE.AND P4, PT, R77, R222, PT ;  /* 0x000000de4d00720c */ /* 0x000fe40003f86270 */
[----:B------:R-:W-:Y:S02]  /*56c0*/  FSEL R95, R95, -INF , P1 ;  /* 0xff8000005f5f7808 */ /* 0x000fe40000800000 */
[----:B------:R-:W-:Y:S02]  /*56d0*/  FSEL R147, R99, -INF , !P6 ;  /* 0xff80000063937808 */ /* 0x000fe40007000000 */
[----:B------:R-:W-:Y:S02]  /*56e0*/  FSEL R145, R94, -INF , !P5 ;  /* 0xff8000005e917808 */ /* 0x000fe40006800000 */
[----:B------:R-:W-:Y:S02]  /*56f0*/  FMNMX3.FTZ R8, R8, R161, R149, !PT ;  /* 0x000000a108087276 */ /* 0x000fe40007810095 */
[----:B------:R-:W-:-:S02]  /*5700*/  FMNMX.FTZ R6, R151, R6, !PT ;  /* 0x0000000697067209 */ /* 0x000fc40007810000 */
        /* <DEDUP_REMOVED lines=19> */
[-C--:B------:R-:W-:Y:S01]  /*5840*/  FFMA.FTZ R62, R61, R67.reuse, -R136 ;  /* 0x000000433d3e7223 */ /* 0x080fe20000010888 */
[----:B------:R-:W1:Y:S03]  /*5850*/  LDSM.16.MT88.4 R124, [R65+0xc000] ;  /* 0x00c00000417c783b */ /* 0x000e660000004200 */
[-CC-:B------:R-:W-:Y:S01]  /*5860*/  FFMA.FTZ R61, R4, R67.reuse, -R64.reuse ;  /* 0x00000043043d7223 */ /* 0x180fe20000010840 */
[----:B------:R-:W-:Y:S02]  /*5870*/  VIADD R4, R65, 0xc000 ;  /* 0x0000c00041047836 */ /* 0x000fe40000000000 */
[-C--:B------:R-:W-:Y:S01]  /*5880*/  FFMA.FTZ R56, R43, R67.reuse, -R64 ;  /* 0x000000432b387223 */ /* 0x080fe20000010840 */
[----:B------:R-:W-:Y:S02]  /*5890*/  VIADD R43, R65, 0xc040 ;  /* 0x0000c040412b7836 */ /* 0x000fe40000000000 */
[----:B------:R-:W-:Y:S01]  /*58a0*/  FFMA.FTZ R58, R57, R67, -R136 ;  /* 0x00000043393a7223 */ /* 0x000fe20000010888 */
[----:B------:R-:W-:-:S02]  /*58b0*/  @P2 VIADD R43, R4, 0xffffffc0 ;  /* 0xffffffc0042b2836 */ /* 0x000fc40000000000 */
[-CC-:B------:R-:W-:Y:S01]  /*58c0*/  FFMA.FTZ R63, R46, R67.reuse, -R136.reuse ;  /* 0x000000432e3f7223 */ /* 0x180fe20000010888 */
[C---:B------:R-:W-:Y:S02]  /*58d0*/  IMAD.IADD R66, R176.reuse, 0x1, R65 ;  /* 0x00000001b0427824 */ /* 0x040fe400078e0241 */
[-C--:B------:R-:W-:Y:S01]  /*58e0*/  FFMA.FTZ R59, R59, R67.reuse, -R136 ;  /* 0x000000433b3b7223 */ /* 0x080fe20000010888 */
[----:B------:R-:W-:Y:S02]  /*58f0*/  IMAD.IADD R37, R176, 0x1, R43 ;  /* 0x00000001b0257824 */ /* 0x000fe400078e022b */
[-CC-:B------:R-:W-:Y:S01]  /*5900*/  FFMA.FTZ R60, R51, R67.reuse, -R64.reuse ;  /* 0x00000043333c7223 */ /* 0x180fe20000010840 */
[-CC-:B------:R-:W-:Y:S01]  /*5910*/  FFMA.FTZ R57, R5, R67.reuse, -R64.reuse ;  /* 0x0000004305397223 */ /* 0x180fe20000010840 */
[----:B------:R-:W2:Y:S04]  /*5920*/  LDSM.16.MT88.4 R116, [R66+0xc000] ;  /* 0x00c000004274783b */ /* 0x000ea80000004200 */
[----:B------:R-:W3:Y:S04]  /*5930*/  LDSM.16.MT88.4 R84, [R66+0x10000] ;  /* 0x010000004254783b */ /* 0x000ee80000004200 */
[----:B------:R-:W4:Y:S04]  /*5940*/  LDSM.16.MT88.4 R108, [R43] ;  /* 0x000000002b6c783b */ /* 0x000f280000004200 */
[----:B------:R-:W5:Y:S04]  /*5950*/  LDSM.16.MT88.4 R100, [R37] ;  /* 0x000000002564783b */ /* 0x000f680000004200 */
[----:B------:R-:W5:Y:S04]  /*5960*/  LDSM.16.MT88.4 R92, [R65+0x10000] ;  /* 0x01000000415c783b */ /* 0x000f680000004200 */
[----:B------:R-:W5:Y:S04]  /*5970*/  LDSM.16.MT88.4 R76, [R43+0x4000] ;  /* 0x004000002b4c783b */ /* 0x000f680000004200 */
[----:B------:R-:W5:Y:S01]  /*5980*/  LDSM.16.MT88.4 R4, [R37+0x4000] ;  /* 0x004000002504783b */ /* 0x000f620000004200 */
[----:B------:R-:W-:Y:S01]  /*5990*/  MUFU.EX2 R63, R63 ;  /* 0x0000003f003f7308 */ /* 0x000fe20000000800 */
[----:B------:R-:W-:-:S02]  /*59a0*/  FFMA.FTZ R48, R9, R67, -R64 ;  /* 0x0000004309307223 */ /* 0x000fc40000010840 */
[----:B------:R-:W5:Y:S01]  /*59b0*/  LDSM.16.MT88.4 R8, [R65+0xc800] ;  /* 0x00c800004108783b */ /* 0x000f620000004200 */
[-CC-:B------:R-:W-:Y:S01]  /*59c0*/  FFMA.FTZ R50, R49, R67.reuse, -R136.reuse ;  /* 0x0000004331327223 */ /* 0x180fe20000010888 */
[-CC-:B------:R-:W-:Y:S01]  /*59d0*/  FFMA.FTZ R55, R75, R67.reuse, -R136.reuse ;  /* 0x000000434b377223 */ /* 0x180fe20000010888 */
[-CC-:B------:R-:W-:Y:S01]  /*59e0*/  FFMA.FTZ R54, R73, R67.reuse, -R136.reuse ;  /* 0x0000004349367223 */ /* 0x180fe20000010888 */
[----:B------:R-:W-:Y:S01]  /*59f0*/  LDSM.16.MT88.4 R140, [R65+0x10800] ;  /* 0x01080000418c783b */ /* 0x000fe20000004200 */
        /* <DEDUP_REMOVED lines=49> */
[----:B------:R-:W-:-:S06]  /*5d10*/  FFMA.FTZ R46, R41, R67, -R136 ;  /* 0x00000043292e7223 */ /* 0x000fcc0000010888 */
[C---:B------:R-:W-:Y:S01]  /*5d20*/  HMMA.16816.F32.BF16 R120, R4.reuse, R16, R120 ;  /* 0x000000100478723c */ /* 0x040fe20000041878 */
[-CC-:B------:R-:W-:Y:S02]  /*5d30*/  FFMA.FTZ R41, R29, R67.reuse, -R136.reuse ;  /* 0x000000431d297223 */ /* 0x180fe40000010888 */
[----:B------:R-:W-:Y:S05]  /*5d40*/  LDSM.16.MT88.4 R28, [R43+0x4800] ;  /* 0x004800002b1c783b */ /* 0x000fea0000004200 */
        /* <DEDUP_REMOVED lines=8> */
[-CC-:B------:R-:W-:Y:S01]  /*5dd0*/  FFMA.FTZ R47, R47, R67.reuse, -R136.reuse ;  /* 0x000000432f2f7223 */ /* 0x180fe20000010888 */
[-C--:B------:R-:W-:Y:S01]  /*5de0*/  FFMA.FTZ R40, R25, R67.reuse, -R136 ;  /* 0x0000004319287223 */ /* 0x080fe20000010888 */
[-CC-:B------:R-:W-:Y:S01]  /*5df0*/  FFMA.FTZ R45, R45, R67.reuse, -R64.reuse ;  /* 0x000000432d2d7223 */ /* 0x180fe20000010840 */
[----:B------:R-:W-:-:S03]  /*5e00*/  FFMA.FTZ R42, R27, R67, -R64 ;  /* 0x000000431b2a7223 */ /* 0x000fc60000010840 */
[----:B-1----:R-:W-:Y:S01]  /*5e10*/  HMMA.16816.F32.BF16 R72, R4, R8, R72 ;  /* 0x000000080448723c */ /* 0x002fe20000041848 */
[-CC-:B------:R-:W-:Y:S01]  /*5e20*/  FFMA.FTZ R39, R39, R67.reuse, -R64.reuse ;  /* 0x0000004327277223 */ /* 0x180fe20000010840 */
[----:B------:R-:W-:-:S06]  /*5e30*/  FFMA.FTZ R38, R38, R67, -R64 ;  /* 0x0000004326267223 */ /* 0x000fcc0000010840 */
        /* <DEDUP_REMOVED lines=98> */
[C---:B------:R-:W-:Y:S08]  /*6460*/  HMMA.16816.F32.BF16 R88, R4.reuse, R24, R88 ;  /* 0x000000180458723c */ /* 0x040ff00000041858 */
[C---:B------:R-:W-:Y:S01]  /*6470*/  HMMA.16816.F32.BF16 R84, R4.reuse, R26, R84 ;  /* 0x0000001a0454723c */ /* 0x040fe20000041854 */
[----:B------:R-:W-:Y:S07]  /*6480*/  LDSM.16.MT88.4 R24, [R66+0x12000] ;  /* 0x012000004218783b */ /* 0x000fee0000004200 */
[C---:B------:R-:W-:Y:S08]  /*6490*/  HMMA.16816.F32.BF16 R104, R4.reuse, R20, R104 ;  /* 0x000000140468723c */ /* 0x040ff00000041868 */
[C---:B------:R-:W-:Y:S01]  /*64a0*/  HMMA.16816.F32.BF16 R100, R4.reuse, R22, R100 ;  /* 0x000000160464723c */ /* 0x040fe20000041864 */
[----:B------:R-:W4:Y:S07]  /*64b0*/  LDSM.16.MT88.4 R20, [R65+0xe000] ;  /* 0x00e000004114783b */ /* 0x000f2e0000004200 */
[C---:B-1----:R-:W-:Y:S08]  /*64c0*/  HMMA.16816.F32.BF16 R72, R4.reuse, R12, R72 ;  /* 0x0000000c0448723c */ /* 0x042ff00000041848 */
[----:B------:R-:W-:Y:S01]  /*64d0*/  HMMA.16816.F32.BF16 R68, R4, R14, R68 ;  /* 0x0000000e0444723c */ /* 0x000fe20000041844 */
[----:B---3--:R-:W-:Y:S01]  /*64e0*/  F2FP.BF16.F32.PACK_AB R4, R179, R144 ;  /* 0x00000090b304723e */ /* 0x008fe200000010ff */
[----:B------:R-:W1:Y:S01]  /*64f0*/  LDSM.16.MT88.4 R12, [R65+0x12000] ;  /* 0x01200000410c783b */ /* 0x000e620000004200 */
[----:B-----5:R-:W-:-:S02]  /*6500*/  F2FP.BF16.F32.PACK_AB R6, R181, R146 ;  /* 0x00000092b506723e */ /* 0x020fc400000010ff */
        /* <DEDUP_REMOVED lines=40> */
[----:B------:R-:W3:Y:S01]  /*6790*/  LDSM.16.MT88.4 R16, [R37+0x2800] ;  /* 0x002800002510783b */ /* 0x000ee20000004200 */
[----:B----4-:R-:W-:-:S02]  /*67a0*/  F2FP.BF16.F32.PACK_AB R4, R29, R28 ;  /* 0x0000001c1d04723e */ /* 0x010fc400000010ff */
[----:B-----5:R-:W-:Y:S02]  /*67b0*/  F2FP.BF16.F32.PACK_AB R6, R31, R30 ;  /* 0x0000001e1f06723e */ /* 0x020fe400000010ff */
        /* <DEDUP_REMOVED lines=13> */
[----:B------:R-:W3:Y:S01]  /*6890*/  LDSM.16.MT88.4 R16, [R66+0x13000] ;  /* 0x013000004210783b */ /* 0x000ee20000004200 */
        /* <DEDUP_REMOVED lines=8> */
[C---:B-1----:R-:W-:Y:S01]  /*6920*/  HMMA.16816.F32.BF16 R96, R4.reuse, R12, R96 ;  /* 0x0000000c0460723c */ /* 0x042fe20000041860 */
[----:B------:R-:W-:Y:S07]  /*6930*/  MUFU.EX2 R156, R156 ;  /* 0x0000009c009c7308 */ /* 0x000fee0000000800 */
[C---:B------:R-:W-:Y:S01]  /*6940*/  HMMA.16816.F32.BF16 R92, R4.reuse, R14, R92 ;  /* 0x0000000e045c723c */ /* 0x040fe2000004185c */
[----:B------:R-:W1:Y:S01]  /*6950*/  LDSM.16.MT88.4 R12, [R65+0xf000] ;  /* 0x00f00000410c783b */ /* 0x000e620000004200 */
[----:B------:R-:W5:Y:S06]  /*6960*/  MUFU.EX2 R175, R175 ;  /* 0x000000af00af7308 */ /* 0x000f6c0000000800 */
[C---:B--2---:R-:W-:Y:S02]  /*6970*/  HMMA.16816.F32.BF16 R80, R4.reuse, R20, R80 ;  /* 0x000000140450723c */ /* 0x044fe40000041850 */
[----:B------:R-:W-:Y:S06]  /*6980*/  MUFU.EX2 R158, R158 ;  /* 0x0000009e009e7308 */ /* 0x000fec0000000800 */
[C---:B------:R-:W-:Y:S01]  /*6990*/  HMMA.16816.F32.BF16 R76, R4.reuse, R22, R76 ;  /* 0x00000016044c723c */ /* 0x040fe2000004184c */
[----:B------:R-:W2:Y:S01]  /*69a0*/  LDSM.16.MT88.4 R20, [R43+0x3000] ;  /* 0x003000002b14783b */ /* 0x000ea20000004200 */
[----:B------:R-:W3:Y:S08]  /*69b0*/  MUFU.EX2 R171, R171 ;  /* 0x000000ab00ab7308 */ /* 0x000ef00000000800 */
[----:B------:R-:W-:Y:S01]  /*69c0*/  MUFU.EX2 R160, R160 ;  /* 0x000000a000a07308 */ /* 0x000fe20000000800 */
[C---:B----4-:R-:W-:Y:S07]  /*69d0*/  HMMA.16816.F32.BF16 R72, R4.reuse, R8, R72 ;  /* 0x000000080448723c */ /* 0x050fee0000041848 */
[----:B------:R-:W4:Y:S01]  /*69e0*/  MUFU.EX2 R167, R167 ;  /* 0x000000a700a77308 */ /* 0x000f220000000800 */
[C---:B------:R-:W-:Y:S01]  /*69f0*/  HMMA.16816.F32.BF16 R68, R4.reuse, R10, R68 ;  /* 0x0000000a0444723c */ /* 0x040fe20000041844 */
[----:B------:R-:W2:Y:S06]  /*6a00*/  LDSM.16.MT88.4 R8, [R37+0x3000] ;  /* 0x003000002508783b */ /* 0x000eac0000004200 */
[----:B------:R-:W-:Y:S08]  /*6a10*/  MUFU.EX2 R162, R162 ;  /* 0x000000a200a27308 */ /* 0x000ff00000000800 */
[----:B------:R-:W1:Y:S01]  /*6a20*/  MUFU.EX2 R161, R161 ;  /* 0x000000a100a17308 */ /* 0x000e620000000800 */
[C---:B------:R-:W-:Y:S08]  /*6a30*/  HMMA.16816.F32.BF16 R120, R4.reuse, R24, R120 ;  /* 0x000000180478723c */ /* 0x040ff00000041878 */
[----:B------:R-:W-:Y:S01]  /*6a40*/  HMMA.16816.F32.BF16 R116, R4, R26, R116 ;  /* 0x0000001a0474723c */ /* 0x000fe20000041874 */
[----:B------:R-:W2:Y:S01]  /*6a50*/  LDSM.16.MT88.4 R24, [R66+0xf000] ;  /* 0x00f000004218783b */ /* 0x000ea20000004200 */
[----:B-----5:R-:W-:-:S02]  /*6a60*/  F2FP.BF16.F32.PACK_AB R4, R175, R156 ;  /* 0x0000009caf04723e */ /* 0x020fc400000010ff */
[----:B---3--:R-:W-:Y:S02]  /*6a70*/  F2FP.BF16.F32.PACK_AB R6, R171, R158 ;  /* 0x0000009eab06723e */ /* 0x008fe400000010ff */
[----:B----4-:R-:W-:Y:S02]  /*6a80*/  F2FP.BF16.F32.PACK_AB R5, R167, R160 ;  /* 0x000000a0a705723e */ /* 0x010fe400000010ff */
        /* <DEDUP_REMOVED lines=23> */
[----:B------:R-:W-:Y:S03]  /*6c00*/  MUFU.EX2 R24, R24 ;  /* 0x0000001800187308 */ /* 0x000fe60000000800 */
[C---:B-1----:R-:W-:Y:S05]  /*6c10*/  HMMA.16816.F32.BF16 R96, R4.reuse, R16, R96 ;  /* 0x000000100460723c */ /* 0x042fea0000041860 */
[----:B------:R-:W1:Y:S03]  /*6c20*/  MUFU.EX2 R25, R25 ;  /* 0x0000001900197308 */ /* 0x000e660000000800 */
[----:B------:R-:W-:Y:S01]  /*6c30*/  HMMA.16816.F32.BF16 R92, R4, R18, R92 ;  /* 0x00000012045c723c */ /* 0x000fe2000004185c */
[----:B------:R-:W5:Y:S04]  /*6c40*/  LDSM.16.MT88.4 R16, [R66+0x13800] ;  /* 0x013800004210783b */ /* 0x000f680000004200 */
[----:B------:R-:W-:Y:S01]  /*6c50*/  MUFU.EX2 R26, R26 ;  /* 0x0000001a001a7308 */ /* 0x000fe20000000800 */
[----:B------:R-:W-:-:S07]  /*6c60*/  FADD.FTZ R62, R63, R62 ;  /* 0x0000003e3f3e7221 */ /* 0x000fce0000010000 */
[----:B------:R-:W4:Y:S01]  /*6c70*/  MUFU.EX2 R235, R235 ;  /* 0x000000eb00eb7308 */ /* 0x000f220000000800 */
[----:B------:R-:W-:-:S07]  /*6c80*/  FADD.FTZ R60, R61, R60 ;  /* 0x0000003c3d3c7221 */ /* 0x000fce0000010000 */
[----:B------:R-:W-:Y:S08]  /*6c90*/  MUFU.EX2 R27, R27 ;  /* 0x0000001b001b7308 */ /* 0x000ff00000000800 */
[----:B------:R-:W5:Y:S08]  /*6ca0*/  MUFU.EX2 R136, R136 ;  /* 0x0000008800887308 */ /* 0x000f700000000800 */
[----:B------:R-:W-:Y:S08]  /*6cb0*/  MUFU.EX2 R145, R145 ;  /* 0x0000009100917308 */ /* 0x000ff00000000800 */
[----:B------:R-:W5:Y:S01]  /*6cc0*/  MUFU.EX2 R64, R64 ;  /* 0x0000004000407308 */ /* 0x000f620000000800 */
[----:B------:R-:W-:Y:S01]  /*6cd0*/  FADD.FTZ R59, R59, R62 ;  /* 0x0000003e3b3b7221 */ /* 0x000fe20000010000 */
[----:B------:R-:W-:Y:S01]  /*6ce0*/  FADD.FTZ R57, R57, R60 ;  /* 0x0000003c39397221 */ /* 0x000fe20000010000 */
[----:B---3--:R-:W-:Y:S02]  /*6cf0*/  HMMA.16816.F32.BF16 R80, R4, R12, R80 ;  /* 0x0000000c0450723c */ /* 0x008fe40000041850 */
[----:B------:R-:W-:Y:S01]  /*6d00*/  FADD.FTZ R58, R58, R59 ;  /* 0x0000003b3a3a7221 */ /* 0x000fe20000010000 */
[----:B------:R-:W-:-:S05]  /*6d10*/  FADD.FTZ R56, R56, R57 ;  /* 0x0000003938387221 */ /* 0x000fca0000010000 */
[C---:B------:R-:W-:Y:S01]  /*6d20*/  HMMA.16816.F32.BF16 R76, R4.reuse, R14, R76 ;  /* 0x0000000e044c723c */ /* 0x040fe2000004184c */
[----:B------:R-:W-:Y:S01]  /*6d30*/  FADD.FTZ R55, R55, R58 ;  /* 0x0000003a37377221 */ /* 0x000fe20000010000 */
[----:B------:R-:W-:Y:S01]  /*6d40*/  FADD.FTZ R53, R53, R56 ;  /* 0x0000003835357221 */ /* 0x000fe20000010000 */
[----:B------:R-:W-:Y:S05]  /*6d50*/  LDSM.16.MT88.4 R12, [R65+0xf800] ;  /* 0x00f80000410c783b */ /* 0x000fea0000004200 */
[----:B--2---:R-:W-:Y:S01]  /*6d60*/  HMMA.16816.F32.BF16 R72, R4, R20, R72 ;  /* 0x000000140448723c */ /* 0x004fe20000041848 */
[----:B------:R-:W-:-:S07]  /*6d70*/  FADD.FTZ R54, R54, R55 ;  /* 0x0000003736367221 */ /* 0x000fce0000010000 */
[----:B------:R-:W-:Y:S01]  /*6d80*/  HMMA.16816.F32.BF16 R68, R4, R22, R68 ;  /* 0x000000160444723c */ /* 0x000fe20000041844 */
[----:B-1----:R-:W-:Y:S02]  /*6d90*/  F2FP.BF16.F32.PACK_AB R4, R25, R24 ;  /* 0x000000181904723e */ /* 0x002fe400000010ff */
[----:B----4-:R-:W-:Y:S02]  /*6da0*/  F2FP.BF16.F32.PACK_AB R6, R235, R26 ;  /* 0x0000001aeb06723e */ /* 0x010fe400000010ff */
[----:B-----5:R-:W-:Y:S02]  /*6db0*/  F2FP.BF16.F32.PACK_AB R5, R136, R27 ;  /* 0x0000001b8805723e */ /* 0x020fe400000010ff */
        /* <DEDUP_REMOVED lines=86> */
[----:B------:R-:W-:Y:S02]  /*7320*/  IABS R5, R33 ;  /* 0x0000002100057213 */ /* 0x000fe40000000000 */
[----:B------:R-:W-:Y:S02]  /*7330*/  IABS R8, R7 ;  /* 0x0000000700087213 */ /* 0x000fe40000000000 */
[-C--:B--2---:R-:W-:Y:S02]  /*7340*/  IABS R4, R6.reuse ;  /* 0x0000000600047213 */ /* 0x084fe40000000000 */
[-C--:B------:R-:W-:Y:S02]  /*7350*/  LOP3.LUT R7, R7, R6.reuse, RZ, 0x3c, !PT ;  /* 0x0000000607077212 */ /* 0x080fe400078e3cff */
[----:B------:R-:W1:Y:S01]  /*7360*/  I2F.RP R13, R4 ;  /* 0x00000004000d7306 */ /* 0x000e620000209400 */
[----:B------:R-:W-:-:S07]  /*7370*/  LOP3.LUT R33, R33, R6, RZ, 0x3c, !PT ;  /* 0x0000000621217212 */ /* 0x000fce00078e3cff */
[----:B-1----:R-:W1:Y:S02]  /*7380*/  MUFU.RCP R10, R13 ;  /* 0x0000000d000a7308 */ /* 0x002e640000001000 */
[----:B-1----:R-:W-:-:S06]  /*7390*/  VIADD R10, R10, 0xffffffe ;  /* 0x0ffffffe0a0a7836 */ /* 0x002fcc0000000000 */
[----:B------:R-:W1:Y:S02]  /*73a0*/  F2I.FTZ.U32.TRUNC.NTZ R11, R10 ;  /* 0x0000000a000b7305 */ /* 0x000e64000021f000 */
[----:B-1----:R-:W-:Y:S02]  /*73b0*/  IMAD.MOV R9, RZ, RZ, -R11 ;  /* 0x000000ffff097224 */ /* 0x002fe400078e0a0b */
[----:B------:R-:W-:Y:S02]  /*73c0*/  IMAD.MOV.U32 R10, RZ, RZ, RZ ;  /* 0x000000ffff0a7224 */ /* 0x000fe400078e00ff */
[----:B------:R-:W-:Y:S01]  /*73d0*/  IMAD R12, R9, R4, RZ ;  /* 0x00000004090c7224 */ /* 0x000fe200078e02ff */
[----:B------:R-:W-:-:S03]  /*73e0*/  IABS R9, R6 ;  /* 0x0000000600097213 */ /* 0x000fc60000000000 */
[----:B------:R-:W-:-:S04]  /*73f0*/  IMAD.HI.U32 R12, R11, R12, R10 ;  /* 0x0000000c0b0c7227 */ /* 0x000fc800078e000a */
[----:B------:R-:W-:Y:S02]  /*7400*/  IMAD.MOV R9, RZ, RZ, -R9 ;  /* 0x000000ffff097224 */ /* 0x000fe400078e0a09 */
        /* <DEDUP_REMOVED lines=44> */
.L_x_6984:
        /* <DEDUP_REMOVED lines=8> */
.L_x_6985:
[----:B------:R-:W-:Y:S05]  /*7750*/  BSYNC.RECONVERGENT B0 ;  /* 0x0000000000007941 */ /* 0x000fea0003800200 */
.L_x_6983:
[----:B------:R-:W1:Y:S01]  /*7760*/  S2UR UR6, SR_CgaCtaId ;  /* 0x00000000000679c3 */ /* 0x000e620000008800 */
[C---:B------:R-:W-:Y:S01]  /*7770*/  IMAD.SHL.U32 R7, R204.reuse, 0x20, RZ ;  /* 0x00000020cc077824 */ /* 0x040fe200078e00ff */
[----:B------:R-:W-:Y:S01]  /*7780*/  SHF.L.U64.HI R4, R204, 0x5, R205 ;  /* 0x00000005cc047819 */ /* 0x000fe200000102cd */
[----:B------:R-:W-:Y:S01]  /*7790*/  IMAD.SHL.U32 R196, R200, 0x8, RZ ;  /* 0x00000008c8c47824 */ /* 0x000fe200078e00ff */
[----:B------:R-:W-:Y:S01]  /*77a0*/  UMOV UR7, 0x400 ;  /* 0x0000040000077882 */ /* 0x000fe20000000000 */
[----:B------:R-:W-:Y:S01]  /*77b0*/  LOP3.LUT R35, R35, 0x1c0, R36, 0xf8, !PT ;  /* 0x000001c023237812 */ /* 0x000fe200078ef824 */
[----:B------:R-:W-:Y:S01]  /*77c0*/  IMAD.IADD R188, R201, 0x1, R176 ;  /* 0x00000001c9bc7824 */ /* 0x000fe200078e02b0 */
[----:B------:R-:W-:Y:S01]  /*77d0*/  IADD3 R10, P1, PT, R7, R214, RZ ;  /* 0x000000d6070a7210 */ /* 0x000fe20007f3e0ff */
[----:B------:R-:W-:Y:S01]  /*77e0*/  BSSY.RECONVERGENT B1, `(.L_x_6986) ;  /* 0x000016b000017945 */ /* 0x000fe20003800200 */
[C---:B------:R-:W-:Y:S02]  /*77f0*/  LOP3.LUT R9, R196.reuse, 0x1c0, RZ, 0xc0, !PT ;  /* 0x000001c0c4097812 */ /* 0x040fe400078ec0ff */
[----:B------:R-:W-:Y:S01]  /*7800*/  LOP3.LUT R5, R196, 0x38, RZ, 0xc0, !PT ;  /* 0x00000038c4057812 */ /* 0x000fe200078ec0ff */
[----:B------:R-:W-:Y:S01]  /*7810*/  IMAD.X R11, R4, 0x1, R215, P1 ;  /* 0x00000001040b7824 */ /* 0x000fe200008e06d7 */
[----:B------:R-:W-:-:S02]  /*7820*/  IADD3 R12, P1, PT, R10, R7, RZ ;  /* 0x000000070a0c7210 */ /* 0x000fc40007f3e0ff */
[----:B------:R-:W-:Y:S02]  /*7830*/  LOP3.LUT R6, R196, 0x1e00, RZ, 0xc0, !PT ;  /* 0x00001e00c4067812 */ /* 0x000fe400078ec0ff */
[----:B------:R-:W-:Y:S01]  /*7840*/  LOP3.LUT R8, R9, 0x38, R200, 0xf8, !PT ;  /* 0x0000003809087812 */ /* 0x000fe200078ef8c8 */
[----:B------:R-:W-:Y:S01]  /*7850*/  IMAD.X R13, R11, 0x1, R4, P1 ;  /* 0x000000010b0d7824 */ /* 0x000fe200008e0604 */
[--C-:B------:R-:W-:Y:S02]  /*7860*/  LOP3.LUT R35, R32, R35, R5.reuse, 0xf6, !PT ;  /* 0x0000002320237212 */ /* 0x100fe400078ef605 */
[----:B------:R-:W-:Y:S02]  /*7870*/  LOP3.LUT R6, R6, R8, R5, 0xf6, !PT ;  /* 0x0000000806067212 */ /* 0x000fe400078ef605 */
[----:B------:R-:W-:Y:S01]  /*7880*/  IADD3 R8, P1, PT, R12, R7, RZ ;  /* 0x000000070c087210 */ /* 0x000fe20007f3e0ff */
[----:B-1----:R-:W-:-:S04]  /*7890*/  ULEA UR6, UR6, UR7, 0x18 ;  /* 0x0000000706067291 */ /* 0x002fc8000f8ec0ff */
[--C-:B------:R-:W-:Y:S01]  /*78a0*/  IMAD.X R9, R13, 0x1, R4.reuse, P1 ;  /* 0x000000010d097824 */ /* 0x100fe200008e0604 */
[-C--:B------:R-:W-:Y:S02]  /*78b0*/  IADD3 R18, P1, PT, R8, R7.reuse, RZ ;  /* 0x0000000708127210 */ /* 0x080fe40007f3e0ff */
[----:B------:R-:W-:Y:S02]  /*78c0*/  LEA R132, R6, UR6, 0x1 ;  /* 0x0000000606847c11 */ /* 0x000fe4000f8e08ff */
[----:B------:R-:W-:Y:S01]  /*78d0*/  LEA R177, R35, UR6, 0x1 ;  /* 0x0000000623b17c11 */ /* 0x000fe2000f8e08ff */
[--C-:B------:R-:W-:Y:S01]  /*78e0*/  IMAD.X R19, R9, 0x1, R4.reuse, P1 ;  /* 0x0000000109137824 */ /* 0x100fe200008e0604 */
[-C--:B------:R-:W-:Y:S01]  /*78f0*/  IADD3 R16, P1, PT, R18, R7.reuse, RZ ;  /* 0x0000000712107210 */ /* 0x080fe20007f3e0ff */
[----:B------:R-:W-:Y:S01]  /*7900*/  @!PT LDS RZ, [RZ] ;  /* 0x00000000fffff984 */ /* 0x000fe20000000800 */
[----:B------:R-:W-:Y:S01]  /*7910*/  @!PT LDS RZ, [RZ] ;  /* 0x00000000fffff984 */ /* 0x000fe20000000800 */
[----:B------:R-:W-:Y:S01]  /*7920*/  @!PT LDS RZ, [RZ] ;  /* 0x00000000fffff984 */ /* 0x000fe20000000800 */
[----:B------:R-:W-:Y:S02]  /*7930*/  LDGSTS.E.BYPASS.LTC128B.128 [R132+0xc000], desc[UR4][R214.64] ;  /* 0x0c000000d6847fae */ /* 0x000fe4000b981a04 */
[----:B------:R-:W-:Y:S01]  /*7940*/  IMAD.IADD R189, R176, 0x1, R177 ;  /* 0x00000001b0bd7824 */ /* 0x000fe200078e02b1 */
[----:B------:R-:W-:Y:S01]  /*7950*/  IADD3 R24, P4, PT, R16, R7, RZ ;  /* 0x0000000710187210 */ /* 0x000fe20007f9e0ff */
[----:B------:R-:W-:Y:S01]  /*7960*/  LDGSTS.E.BYPASS.LTC128B.128 [R132+0x10000], desc[UR4][R214.64+0x80] ;  /* 0x10000080d6847fae */ /* 0x000fe2000b981a04 */
[----:B------:R-:W-:-:S02]  /*7970*/  IMAD.X R17, R19, 0x1, R4, P1 ;  /* 0x0000000113117824 */ /* 0x000fc400008e0604 */
[----:B------:R-:W-:Y:S01]  /*7980*/  IADD3 R26, P1, PT, R24, R7, RZ ;  /* 0x00000007181a7210 */ /* 0x000fe20007f3e0ff */
[----:B------:R-:W-:Y:S01]  /*7990*/  LDGSTS.E.BYPASS.LTC128B.128 [R132+0xc800], desc[UR4][R10.64] ;  /* 0x0c8000000a847fae */ /* 0x000fe2000b981a04 */
[--C-:B------:R-:W-:Y:S02]  /*79a0*/  IMAD.X R25, R17, 0x1, R4.reuse, P4 ;  /* 0x0000000111197824 */ /* 0x100fe400020e0604 */
[----:B------:R-:W-:Y:S01]  /*79b0*/  IMAD.IADD R193, R44, 0x1, R177 ;  /* 0x000000012cc17824 */ /* 0x000fe200078e02b1 */
[----:B------:R-:W-:Y:S01]  /*79c0*/  LDGSTS.E.BYPASS.LTC128B.128 [R132+0x10800], desc[UR4][R10.64+0x80] ;  /* 0x108000800a847fae */ /* 0x000fe2000b981a04 */
[----:B------:R-:W-:Y:S02]  /*79d0*/  IMAD.X R27, R25, 0x1, R4, P1 ;  /* 0x00000001191b7824 */ /* 0x000fe400008e0604 */
[----:B------:R-:W-:Y:S01]  /*79e0*/  IMAD.IADD R202, R176, 0x1, R193 ;  /* 0x00000001b0ca7824 */ /* 0x000fe200078e02c1 */
        /* <DEDUP_REMOVED lines=13> */
[----:B------:R-:W2:Y:S04]  /*7ac0*/  LDSM.16.M88.4 R20, [R201+0x4000] ;  /* 0x00400000c914783b */ /* 0x000ea80000000200 */
[----:B-1----:R-:W1:Y:S04]  /*7ad0*/  LDSM.16.M88.4 R12, [R201+0x4800] ;  /* 0x00480000c90c783b */ /* 0x002e680000000200 */
[----:B------:R-:W3:Y:S04]  /*7ae0*/  LDSM.16.M88.4 R4, [R201+0x5000] ;  /* 0x00500000c904783b */ /* 0x000ee80000000200 */
[----:B------:R-:W4:Y:S04]  /*7af0*/  LDSM.16.M88.4 R164, [R201+0x5800] ;  /* 0x00580000c9a4783b */ /* 0x000f280000000200 */
[----:B------:R-:W5:Y:S04]  /*7b00*/  LDSM.16.M88.4 R156, [R201+0x6000] ;  /* 0x00600000c99c783b */ /* 0x000f680000000200 */
[----:B------:R-:W5:Y:S04]  /*7b10*/  LDSM.16.M88.4 R148, [R201+0x6800] ;  /* 0x00680000c994783b */ /* 0x000f680000000200 */
[----:B------:R-:W5:Y:S04]  /*7b20*/  LDSM.16.M88.4 R140, [R201+0x7000] ;  /* 0x00700000c98c783b */ /* 0x000f680000000200 */
[----:B------:R-:W5:Y:S04]  /*7b30*/  LDSM.16.M88.4 R32, [R201+0x7800] ;  /* 0x00780000c920783b */ /* 0x000f680000000200 */
        /* <DEDUP_REMOVED lines=15> */
[----:B------:R-:W-:Y:S04]  /*7c30*/  LDSM.16.M88.4 R184, [R201+0xb000] ;  /* 0x00b00000c9b8783b */ /* 0x000fe80000000200 */
[----:B------:R-:W-:Y:S01]  /*7c40*/  LDSM.16.M88.4 R180, [R201+0xb800] ;  /* 0x00b80000c9b4783b */ /* 0x000fe20000000200 */
[C---:B-----5:R-:W-:Y:S03]  /*7c50*/  HMMA.16816.F32.BF16 R160, R64.reuse, R156, RZ ;  /* 0x0000009c40a0723c */ /* 0x060fe600000418ff */
        /* <DEDUP_REMOVED lines=62> */
[----:B------:R-:W-:Y:S03]  /*8040*/  LDSM.16.M88.4 R52, [R201+0x9000] ;  /* 0x00900000c934783b */ /* 0x000fe60000000200 */
        /* <DEDUP_REMOVED lines=33> */
[----:B------:R-:W-:Y:S07]  /*8260*/  LDSM.16.M88.4 R52, [R188+0xa800] ;  /* 0x00a80000bc34783b */ /* 0x000fee0000000200 */
        /* <DEDUP_REMOVED lines=29> */
[C---:B-1----:R-:W-:Y:S08]  /*8440*/  HMMA.16816.F32.BF16 R16, R192.reuse, R32, R16 ;  /* 0x00000020c010723c */ /* 0x042ff00000041810 */
[----:B------:R-:W-:Y:S01]  /*8450*/  HMMA.16816.F32.BF16 R12, R192, R34, R12 ;  /* 0x00000022c00c723c */ /* 0x000fe2000004180c */
[----:B------:R-:W1:Y:S07]  /*8460*/  LDSM.16.M88.4 R32, [R206+0xb000] ;  /* 0x00b00000ce20783b */ /* 0x000e6e0000000200 */
[C---:B------:R-:W-:Y:S08]  /*8470*/  HMMA.16816.F32.BF16 R144, R40.reuse, R48, R144 ;  /* 0x000000302890723c */ /* 0x040ff00000041890 */
[----:B------:R-:W-:Y:S01]  /*8480*/  HMMA.16816.F32.BF16 R140, R40, R50, R140 ;  /* 0x00000032288c723c */ /* 0x000fe2000004188c */
[----:B------:R-:W-:Y:S07]  /*8490*/  LDSM.16.M88.4 R48, [R206+0x9000] ;  /* 0x00900000ce30783b */ /* 0x000fee0000000200 */
[C---:B--2---:R-:W-:Y:S08]  /*84a0*/  HMMA.16816.F32.BF16 R8, R192.reuse, R28, R8 ;  /* 0x0000001cc008723c */ /* 0x044ff00000041808 */
[----:B------:R-:W-:Y:S01]  /*84b0*/  HMMA.16816.F32.BF16 R4, R192, R30, R4 ;  /* 0x0000001ec004723c */ /* 0x000fe20000041804 */
[----:B------:R-:W2:Y:S07]  /*84c0*/  LDSM.16.M88.4 R28, [R206+0xb800] ;  /* 0x00b80000ce1c783b */ /* 0x000eae0000000200 */
        /* <DEDUP_REMOVED lines=26> */
[----:B--2---:R-:W-:Y:S01]  /*8670*/  HMMA.16816.F32.BF16 R32, R60, R28, R136 ;  /* 0x0000001c3c20723c */ /* 0x004fe20000041888 */
        /* <DEDUP_REMOVED lines=21> */
[C---:B------:R-:W-:Y:S02]  /*87d0*/  VIADD R29, R38.reuse, 0xffffff00 ;  /* 0xffffff00261d7836 */ /* 0x040fe40000000000 */
[----:B------:R-:W-:-:S03]  /*87e0*/  VIADD R38, R38, 0xfffffe80 ;  /* 0xfffffe8026267836 */ /* 0x000fc60000000000 */
[----:B------:R-:W-:Y:S02]  /*87f0*/  IABS R28, R29 ;  /* 0x0000001d001c7213 */ /* 0x000fe40000000000 */
[-C--:B--2---:R-:W-:Y:S02]  /*8800*/  IABS R36, R40.reuse ;  /* 0x0000002800247213 */ /* 0x084fe40000000000 */
[-C--:B------:R-:W-:Y:S02]  /*8810*/  IABS R31, R40.reuse ;  /* 0x00000028001f7213 */ /* 0x080fe40000000000 */
[----:B------:R-:W1:Y:S01]  /*8820*/  I2F.RP R30, R36 ;  /* 0x00000024001e7306 */ /* 0x000e620000209400 */
[----:B------:R-:W-:Y:S02]  /*8830*/  LOP3.LUT R29, R29, R40, RZ, 0x3c, !PT ;  /* 0x000000281d1d7212 */ /* 0x000fe400078e3cff */
[----:B------:R-:W-:-:S05]  /*8840*/  IMAD.MOV R31, RZ, RZ, -R31 ;  /* 0x000000ffff1f7224 */ /* 0x000fca00078e0a1f */
[----:B-1----:R-:W1:Y:S02]  /*8850*/  MUFU.RCP R42, R30 ;  /* 0x0000001e002a7308 */ /* 0x002e640000001000 */
[----:B-1----:R-:W-:Y:S01]  /*8860*/  VIADD R42, R42, 0xffffffe ;  /* 0x0ffffffe2a2a7836 */ /* 0x002fe20000000000 */
[----:B------:R-:W-:Y:S02]  /*8870*/  IABS R30, R38 ;  /* 0x00000026001e7213 */ /* 0x000fe40000000000 */
[----:B------:R-:W-:-:S03]  /*8880*/  LOP3.LUT R38, R38, R40, RZ, 0x3c, !PT ;  /* 0x0000002826267212 */ /* 0x000fc600078e3cff */
[----:B------:R-:W1:Y:S02]  /*8890*/  F2I.FTZ.U32.TRUNC.NTZ R43, R42 ;  /* 0x0000002a002b7305 */ /* 0x000e64000021f000 */
[----:B-1----:R-:W-:Y:S01]  /*88a0*/  IMAD.MOV R39, RZ, RZ, -R43 ;  /* 0x000000ffff277224 */ /* 0x002fe200078e0a2b */
[----:B------:R-:W-:-:S03]  /*88b0*/  MOV R42, RZ ;  /* 0x000000ff002a7202 */ /* 0x000fc60000000f00 */
        /* <DEDUP_REMOVED lines=16> */
[----:B------:R-:W-:-:S07]  /*89c0*/  ISETP.GE.AND P4, PT, R29, RZ, PT ;  /* 0x000000ff1d00720c */ /* 0x000fce0003f86270 */
        /* <DEDUP_REMOVED lines=29> */
.L_x_6989:
        /* <DEDUP_REMOVED lines=8> */
.L_x_6990:
[----:B------:R-:W-:Y:S05]  /*8c20*/  BSYNC.RECONVERGENT B0 ;  /* 0x0000000000007941 */ /* 0x000fea0003800200 */
.L_x_6988:
[C---:B------:R-:W-:Y:S01]  /*8c30*/  IMAD.SHL.U32 R29, R208.reuse, 0x20, RZ ;  /* 0x00000020d01d7824 */ /* 0x040fe200078e00ff */
[----:B------:R-:W-:Y:S01]  /*8c40*/  SHF.L.U64.HI R28, R208, 0x5, R209 ;  /* 0x00000005d01c7819 */ /* 0x000fe200000102d1 */
[----:B------:R-:W-:Y:S02]  /*8c50*/  IMAD.MOV.U32 R46, RZ, RZ, R212 ;  /* 0x000000ffff2e7224 */ /* 0x000fe400078e00d4 */
[----:B------:R-:W-:Y:S01]  /*8c60*/  IMAD.MOV.U32 R47, RZ, RZ, R211 ;  /* 0x000000ffff2f7224 */ /* 0x000fe200078e00d3 */
[----:B------:R-:W-:-:S04]  /*8c70*/  IADD3 R44, P0, PT, R29, R212, RZ ;  /* 0x000000d41d2c7210 */ /* 0x000fc80007f1e0ff */
[-C--:B------:R-:W-:Y:S01]  /*8c80*/  IADD3 R42, P4, PT, R44, R29.reuse, RZ ;  /* 0x0000001d2c2a7210 */ /* 0x080fe20007f9e0ff */
[----:B------:R-:W-:Y:S01]  /*8c90*/  IMAD.X R45, R28, 0x1, R211, P0 ;  /* 0x000000011c2d7824 */ /* 0x000fe200000e06d3 */
[----:B------:R-:W-:Y:S01]  /*8ca0*/  @!PT LDS RZ, [RZ] ;  /* 0x00000000fffff984 */ /* 0x000fe20000000800 */
[----:B------:R-:W-:Y:S01]  /*8cb0*/  @!PT LDS RZ, [RZ] ;  /* 0x00000000fffff984 */ /* 0x000fe20000000800 */
[----:B------:R-:W-:Y:S01]  /*8cc0*/  @!PT LDS RZ, [RZ] ;  /* 0x00000000fffff984 */ /* 0x000fe20000000800 */
[----:B------:R-:W-:Y:S02]  /*8cd0*/  LDGSTS.E.BYPASS.LTC128B.128 [R132+0x4000], desc[UR4][R46.64] ;  /* 0x040000002e847fae */ /* 0x000fe4000b981a04 */
[-C--:B------:R-:W-:Y:S01]  /*8ce0*/  IADD3 R40, P0, PT, R42, R29.reuse, RZ ;  /* 0x0000001d2a287210 */ /* 0x080fe20007f1e0ff */
[----:B------:R-:W-:Y:S01]  /*8cf0*/  IMAD.X R43, R45, 0x1, R28, P4 ;  /* 0x000000012d2b7824 */ /* 0x000fe200020e061c */
[----:B------:R1:W-:Y:S02]  /*8d00*/  LDGSTS.E.BYPASS.LTC128B.128 [R132+0x8000], desc[UR4][R46.64+0x80] ;  /* 0x080000802e847fae */ /* 0x0003e4000b981a04 */
[-C--:B------:R-:W-:Y:S02]  /*8d10*/  IADD3 R38, P4, PT, R40, R29.reuse, RZ ;  /* 0x0000001d28267210 */ /* 0x080fe40007f9e0ff */
[----:B------:R-:W-:Y:S01]  /*8d20*/  IADD3.X R41, PT, PT, R43, R28, RZ, P0, !PT ;  /* 0x0000001c2b297210 */ /* 0x000fe200007fe4ff */
[----:B------:R2:W-:Y:S01]  /*8d30*/  LDGSTS.E.BYPASS.LTC128B.128 [R132+0x4800], desc[UR4][R44.64] ;  /* 0x048000002c847fae */ /* 0x0005e2000b981a04 */
[----:B------:R-:W-:-:S03]  /*8d40*/  IADD3 R36, P0, PT, R38, R29, RZ ;  /* 0x0000001d26247210 */ /* 0x000fc60007f1e0ff */
[--C-:B------:R-:W-:Y:S01]  /*8d50*/  IMAD.X R39, R41, 0x1, R28.reuse, P4 ;  /* 0x0000000129277824 */ /* 0x100fe200020e061c */
[-C--:B------:R-:W-:Y:S01]  /*8d60*/  IADD3 R30, P4, PT, R36, R29.reuse, RZ ;  /* 0x0000001d241e7210 */ /* 0x080fe20007f9e0ff */
[----:B------:R2:W-:Y:S02]  /*8d70*/  LDGSTS.E.BYPASS.LTC128B.128 [R132+0x8800], desc[UR4][R44.64+0x80] ;  /* 0x088000802c847fae */ /* 0x0005e4000b981a04 */
[----:B------:R-:W-:Y:S02]  /*8d80*/  IMAD.X R37, R39, 0x1, R28, P0 ;  /* 0x0000000127257824 */ /* 0x000fe400000e061c */
[----:B------:R2:W-:Y:S03]  /*8d90*/  LDGSTS.E.BYPASS.LTC128B.128 [R132+0x5000], desc[UR4][R42.64] ;  /* 0x050000002a847fae */ /* 0x0005e6000b981a04 */
[----:B------:R-:W-:Y:S01]  /*8da0*/  IADD3.X R31, PT, PT, R37, R28, RZ, P4, !PT ;  /* 0x0000001c251f7210 */ /* 0x000fe200027fe4ff */
[----:B------:R2:W-:Y:S04]  /*8db0*/  LDGSTS.E.BYPASS.LTC128B.128 [R132+0x9000], desc[UR4][R42.64+0x80] ;  /* 0x090000802a847fae */ /* 0x0005e8000b981a04 */
[----:B------:R2:W-:Y:S01]  /*8dc0*/  LDGSTS.E.BYPASS.LTC128B.128 [R132+0x5800], desc[UR4][R40.64] ;  /* 0x0580000028847fae */ /* 0x0005e2000b981a04 */
[----:B-1----:R-:W-:-:S03]  /*8dd0*/  IADD3 R46, P0, PT, R30, R29, RZ ;  /* 0x0000001d1e2e7210 */ /* 0x002fc60007f1e0ff */
        /* <DEDUP_REMOVED lines=11> */
.L_x_6987:
[----:B------:R-:W-:Y:S05]  /*8e90*/  BSYNC.RECONVERGENT B1 ;  /* 0x0000000000017941 */ /* 0x000fea0003800200 */
.L_x_6986:
[----:B------:R-:W-:Y:S01]  /*8ea0*/  IMAD R29, R0, 0x80, R135 ;  /* 0x00000080001d7824 */ /* 0x000fe200078e0287 */
[----:B--2---:R-:W2:Y:S03]  /*8eb0*/  LD.E R132, desc[UR4][R2.64+0xdc] ;  /* 0x0000dc0402847980 */ /* 0x004ea6000c101900 */
[C---:B------:R-:W-:Y:S02]  /*8ec0*/  VIADD R30, R29.reuse, 0xffffff00 ;  /* 0xffffff001d1e7836 */ /* 0x040fe40000000000 */
[----:B------:R-:W-:-:S03]  /*8ed0*/  VIADD R28, R29, 0xffffff01 ;  /* 0xffffff011d1c7836 */ /* 0x000fc60000000000 */
[C---:B------:R-:W-:Y:S02]  /*8ee0*/  ISETP.GE.AND P4, PT, R30.reuse, R225, PT ;  /* 0x000000e11e00720c */ /* 0x040fe40003f86270 */
[----:B------:R-:W-:Y:S02]  /*8ef0*/  ISETP.GE.AND P0, PT, R30, R224, PT ;  /* 0x000000e01e00720c */ /* 0x000fe40003f06270 */
[----:B------:R-:W-:Y:S02]  /*8f00*/  FSEL R24, R24, -INF , P4 ;  /* 0xff80000018187808 */ /* 0x000fe40002000000 */
[----:B------:R-:W-:Y:S02]  /*8f10*/  ISETP.GE.AND P6, PT, R30, R223, PT ;  /* 0x000000df1e00720c */ /* 0x000fe40003fc6270 */
[----:B------:R-:W-:Y:S02]  /*8f20*/  ISETP.GE.AND P4, PT, R28, R225, PT ;  /* 0x000000e11c00720c */ /* 0x000fe40003f86270 */
[----:B------:R-:W-:-:S02]  /*8f30*/  ISETP.GE.AND P5, PT, R30, R222, PT ;  /* 0x000000de1e00720c */ /* 0x000fc40003fa6270 */
[----:B------:R-:W-:Y:S02]  /*8f40*/  FSEL R24, R24, -INF , !P0 ;  /* 0xff80000018187808 */ /* 0x000fe40004000000 */
[----:B------:R-:W-:Y:S02]  /*8f50*/  FSEL R30, R26, -INF , P6 ;  /* 0xff8000001a1e7808 */ /* 0x000fe40003000000 */
[----:B------:R-:W-:Y:S02]  /*8f60*/  FSEL R25, R25, -INF , P4 ;  /* 0xff80000019197808 */ /* 0x000fe40002000000 */
[C---:B------:R-:W-:Y:S02]  /*8f70*/  ISETP.GE.AND P0, PT, R28.reuse, R223, PT ;  /* 0x000000df1c00720c */ /* 0x040fe40003f06270 */
[C---:B------:R-:W-:Y:S02]  /*8f80*/  ISETP.GE.AND P6, PT, R28.reuse, R224, PT ;  /* 0x000000e01c00720c */ /* 0x040fe40003fc6270 */
[----:B------:R-:W-:Y:S01]  /*8f90*/  ISETP.GE.AND P4, PT, R28, R222, PT ;  /* 0x000000de1c00720c */ /* 0x000fe20003f86270 */
[----:B------:R-:W-:Y:S01]  /*8fa0*/  VIADD R28, R29, 0xffffff08 ;  /* 0xffffff081d1c7836 */ /* 0x000fe20000000000 */
[----:B------:R-:W-:Y:S01]  /*8fb0*/  FSEL R26, R27, -INF , P0 ;  /* 0xff8000001b1a7808 */ /* 0x000fe20000000000 */
[----:B------:R-:W-:Y:S01]  /*8fc0*/  VIADD R27, R29, 0xffffff09 ;  /* 0xffffff091d1b7836 */ /* 0x000fe20000000000 */
[----:B------:R-:W-:-:S02]  /*8fd0*/  FSEL R30, R30, -INF , !P5 ;  /* 0xff8000001e1e7808 */ /* 0x000fc40006800000 */
[C---:B------:R-:W-:Y:S02]  /*8fe0*/  ISETP.GE.AND P5, PT, R28.reuse, R225, PT ;  /* 0x000000e11c00720c */ /* 0x040fe40003fa6270 */
[C---:B------:R-:W-:Y:S02]  /*8ff0*/  ISETP.GE.AND P0, PT, R28.reuse, R223, PT ;  /* 0x000000df1c00720c */ /* 0x040fe40003f06270 */
[----:B------:R-:W-:Y:S02]  /*9000*/  FSEL R25, R25, -INF , !P6 ;  /* 0xff80000019197808 */ /* 0x000fe40007000000 */
[----:B------:R-:W-:Y:S02]  /*9010*/  ISETP.GE.AND P6, PT, R28, R224, PT ;  /* 0x000000e01c00720c */ /* 0x000fe40003fc6270 */
[----:B------:R-:W-:Y:S02]  /*9020*/  FSEL R20, R20, -INF , P5 ;  /* 0xff80000014147808 */ /* 0x000fe40002800000 */
[----:B------:R-:W-:-:S02]  /*9030*/  ISETP.GE.AND P5, PT, R27, R225, PT ;  /* 0x000000e11b00720c */ /* 0x000fc40003fa6270 */
[----:B------:R-:W-:Y:S02]  /*9040*/  FSEL R36, R22, -INF , P0 ;  /* 0xff80000016247808 */ /* 0x000fe40000000000 */
[----:B------:R-:W-:Y:S02]  /*9050*/  FSEL R22, R20, -INF , !P6 ;  /* 0xff80000014167808 */ /* 0x000fe40007000000 */
[----:B------:R-:W-:Y:S01]  /*9060*/  FSEL R20, R21, -INF , P5 ;  /* 0xff80000015147808 */ /* 0x000fe20002800000 */
[----:B------:R-:W-:Y:S01]  /*9070*/  VIADD R21, R29, 0xffffff11 ;  /* 0xffffff111d157836 */ /* 0x000fe20000000000 */
        /* <DEDUP_REMOVED lines=8> */
[C---:B------:R-:W-:Y:S02]  /*9100*/  ISETP.GE.AND P4, PT, R27.reuse, R225, PT ;  /* 0x000000e11b00720c */ /* 0x040fe40003f86270 */
[----:B------:R-:W-:-:S02]  /*9110*/  ISETP.GE.AND P0, PT, R27, R223, PT ;  /* 0x000000df1b00720c */ /* 0x000fc40003f06270 */
[----:B------:R-:W-:Y:S02]  /*9120*/  FSEL R16, R16, -INF , P4 ;  /* 0xff80000010107808 */ /* 0x000fe40002000000 */
[----:B------:R-:W-:Y:S02]  /*9130*/  ISETP.GE.AND P4, PT, R21, R225, PT ;  /* 0x000000e11500720c */ /* 0x000fe40003f86270 */
[----:B------:R-:W-:Y:S02]  /*9140*/  FSEL R20, R20, -INF , !P6 ;  /* 0xff80000014147808 */ /* 0x000fe40007000000 */
[----:B------:R-:W-:Y:S02]  /*9150*/  FSEL R28, R23, -INF , !P5 ;  /* 0xff800000171c7808 */ /* 0x000fe40006800000 */
[----:B------:R-:W-:Y:S01]  /*9160*/  FSEL R195, R17, -INF , P4 ;  /* 0xff80000011c37808 */ /* 0x000fe20002000000 */
[----:B------:R-:W-:Y:S01]  /*9170*/  VIADD R17, R29, 0xffffff18 ;  /* 0xffffff181d117836 */ /* 0x000fe20000000000 */
[----:B------:R-:W-:-:S02]  /*9180*/  ISETP.GE.AND P6, PT, R27, R224, PT ;  /* 0x000000e01b00720c */ /* 0x000fc40003fc6270 */
[----:B------:R-:W-:Y:S02]  /*9190*/  ISETP.GE.AND P5, PT, R27, R222, PT ;  /* 0x000000de1b00720c */ /* 0x000fe40003fa6270 */
[----:B------:R-:W-:Y:S02]  /*91a0*/  FSEL R18, R18, -INF , P0 ;  /* 0xff80000012127808 */ /* 0x000fe40000000000 */
[----:B------:R-:W-:Y:S01]  /*91b0*/  FSEL R56, R16, -INF , !P6 ;  /* 0xff80000010387808 */ /* 0x000fe20007000000 */
[----:B------:R-:W-:Y:S01]  /*91c0*/  VIADD R16, R29, 0xffffff19 ;  /* 0xffffff191d107836 */ /* 0x000fe20000000000 */
[----:B------:R-:W-:Y:S02]  /*91d0*/  FSEL R50, R18, -INF , !P5 ;  /* 0xff80000012327808 */ /* 0x000fe40006800000 */
[----:B------:R-:W-:Y:S02]  /*91e0*/  ISETP.GE.AND P5, PT, R17, R225, PT ;  /* 0x000000e11100720c */ /* 0x000fe40003fa6270 */
[----:B------:R-:W-:-:S02]  /*91f0*/  ISETP.GE.AND P0, PT, R21, R223, PT ;  /* 0x000000df1500720c */ /* 0x000fc40003f06270 */
[----:B------:R-:W-:Y:S02]  /*9200*/  FSEL R12, R12, -INF , P5 ;  /* 0xff8000000c0c7808 */ /* 0x000fe40002800000 */
[C---:B------:R-:W-:Y:S02]  /*9210*/  ISETP.GE.AND P6, PT, R21.reuse, R224, PT ;  /* 0x000000e01500720c */ /* 0x040fe40003fc6270 */
[----:B------:R-:W-:Y:S02]  /*9220*/  ISETP.GE.AND P4, PT, R21, R222, PT ;  /* 0x000000de1500720c */ /* 0x000fe40003f86270 */
[----:B------:R-:W-:Y:S02]  /*9230*/  FSEL R19, R19, -INF , P0 ;  /* 0xff80000013137808 */ /* 0x000fe40000000000 */
[----:B------:R-:W-:Y:S02]  /*9240*/  ISETP.GE.AND P5, PT, R16, R225, PT ;  /* 0x000000e11000720c */ /* 0x000fe40003fa6270 */
[----:B------:R-:W-:-:S02]  /*9250*/  ISETP.GE.AND P0, PT, R17, R223, PT ;  /* 0x000000df1100720c */ /* 0x000fc40003f06270 */
[----:B------:R-:W-:Y:S02]  /*9260*/  FSEL R195, R195, -INF , !P6 ;  /* 0xff800000c3c37808 */ /* 0x000fe40007000000 */
[----:B------:R-:W-:Y:S02]  /*9270*/  FSEL R48, R19, -INF , !P4 ;  /* 0xff80000013307808 */ /* 0x000fe40006000000 */
[----:B------:R-:W-:Y:S01]  /*9280*/  FSEL R191, R13, -INF , P5 ;  /* 0xff8000000dbf7808 */ /* 0x000fe20002800000 */
[----:B------:R-:W-:Y:S01]  /*9290*/  VIADD R13, R29, 0xffffff20 ;  /* 0xffffff201d0d7836 */ /* 0x000fe20000000000 */
[C---:B------:R-:W-:Y:S02]  /*92a0*/  ISETP.GE.AND P6, PT, R17.reuse, R224, PT ;  /* 0x000000e01100720c */ /* 0x040fe40003fc6270 */
[----:B------:R-:W-:Y:S02]  /*92b0*/  ISETP.GE.AND P4, PT, R17, R222, PT ;  /* 0x000000de1100720c */ /* 0x000fe40003f86270 */
[----:B------:R-:W-:-:S02]  /*92c0*/  FSEL R14, R14, -INF , P0 ;  /* 0xff8000000e0e7808 */ /* 0x000fc40000000000 */
[----:B------:R-:W-:Y:S01]  /*92d0*/  FSEL R193, R12, -INF , !P6 ;  /* 0xff8000000cc17808 */ /* 0x000fe20007000000 */
[----:B------:R-:W-:Y:S01]  /*92e0*/  VIADD R12, R29, 0xffffff21 ;  /* 0xffffff211d0c7836 */ /* 0x000fe20000000000 */
[----:B------:R-:W-:Y:S02]  /*92f0*/  FSEL R58, R14, -INF , !P4 ;  /* 0xff8000000e3a7808 */ /* 0x000fe40006000000 */
[----:B------:R-:W-:Y:S02]  /*9300*/  ISETP.GE.AND P4, PT, R13, R225, PT ;  /* 0x000000e10d00720c */ /* 0x000fe40003f86270 */
[----:B------:R-:W-:Y:S02]  /*9310*/  ISETP.GE.AND P0, PT, R16, R223, PT ;  /* 0x000000df1000720c */ /* 0x000fe40003f06270 */
[----:B------:R-:W-:Y:S02]  /*9320*/  FSEL R8, R8, -INF , P4 ;  /* 0xff80000008087808 */ /* 0x000fe40002000000 */
[----:B------:R-:W-:-:S02]  /*9330*/  ISETP.GE.AND P6, PT, R16, R224, PT ;  /* 0x000000e01000720c */ /* 0x000fc40003fc6270 */
[----:B------:R-:W-:Y:S02]  /*9340*/  ISETP.GE.AND P5, PT, R16, R222, PT ;  /* 0x000000de1000720c */ /* 0x000fe40003fa6270 */
[----:B------:R-:W-:Y:S02]  /*9350*/  FSEL R15, R15, -INF , P0 ;  /* 0xff8000000f0f7808 */ /* 0x000fe40000000000 */
[----:B------:R-:W-:Y:S02]  /*9360*/  ISETP.GE.AND P4, PT, R12, R225, PT ;  /* 0x000000e10c00720c */ /* 0x000fe40003f86270 */
[----:B------:R-:W-:Y:S02]  /*9370*/  ISETP.GE.AND P0, PT, R13, R223, PT ;  /* 0x000000df0d00720c */ /* 0x000fe40003f06270 */
[----:B------:R-:W-:Y:S02]  /*9380*/  FSEL R191, R191, -INF , !P6 ;  /* 0xff800000bfbf7808 */ /* 0x000fe40007000000 */
[----:B------:R-:W-:-:S02]  /*9390*/  FSEL R189, R15, -INF , !P5 ;  /* 0xff8000000fbd7808 */ /* 0x000fc40006800000 */
[----:B------:R-:W-:Y:S01]  /*93a0*/  FSEL R179, R9, -INF , P4 ;  /* 0xff80000009b37808 */ /* 0x000fe20002000000 */
[----:B------:R-:W-:Y:S01]  /*93b0*/  VIADD R9, R29, 0xffffff28 ;  /* 0xffffff281d097836 */ /* 0x000fe20000000000 */
[C---:B------:R-:W-:Y:S02]  /*93c0*/  ISETP.GE.AND P6, PT, R13.reuse, R224, PT ;  /* 0x000000e00d00720c */ /* 0x040fe40003fc6270 */
[----:B------:R-:W-:Y:S02]  /*93d0*/  ISETP.GE.AND P5, PT, R13, R222, PT ;  /* 0x000000de0d00720c */ /* 0x000fe40003fa6270 */
[----:B------:R-:W-:Y:S02]  /*93e0*/  FSEL R10, R10, -INF , P0 ;  /* 0xff8000000a0a7808 */ /* 0x000fe40000000000 */
[----:B------:R-:W-:Y:S01]  /*93f0*/  FSEL R181, R8, -INF , !P6 ;  /* 0xff80000008b57808 */ /* 0x000fe20007000000 */
[----:B------:R-:W-:Y:S01]  /*9400*/  VIADD R8, R29, 0xffffff29 ;  /* 0xffffff291d087836 */ /* 0x000fe20000000000 */
[----:B------:R-:W-:-:S02]  /*9410*/  FSEL R187, R10, -INF , !P5 ;  /* 0xff8000000abb7808 */ /* 0x000fc40006800000 */
[----:B------:R-:W-:Y:S02]  /*9420*/  ISETP.GE.AND P5, PT, R9, R225, PT ;  /* 0x000000e10900720c */ /* 0x000fe40003fa6270 */
[----:B------:R-:W-:Y:S02]  /*9430*/  ISETP.GE.AND P0, PT, R12, R223, PT ;  /* 0x000000df0c00720c */ /* 0x000fe40003f06270 */
[----:B------:R-:W-:Y:S02]  /*9440*/  FSEL R4, R4, -INF , P5 ;  /* 0xff80000004047808 */ /* 0x000fe40002800000 */
[C---:B------:R-:W-:Y:S02]  /*9450*/  ISETP.GE.AND P6, PT, R12.reuse, R224, PT ;  /* 0x000000e00c00720c */ /* 0x040fe40003fc6270 */
[----:B------:R-:W-:Y:S02]  /*9460*/  ISETP.GE.AND P4, PT, R12, R222, PT ;  /* 0x000000de0c00720c */ /* 0x000fe40003f86270 */
[----:B------:R-:W-:-:S02]  /*9470*/  FSEL R11, R11, -INF , P0 ;  /* 0xff8000000b0b7808 */ /* 0x000fc40000000000 */
[----:B------:R-:W-:Y:S02]  /*9480*/  ISETP.GE.AND P5, PT, R8, R225, PT ;  /* 0x000000e10800720c */ /* 0x000fe40003fa6270 */
        /* <DEDUP_REMOVED lines=8> */
[----:B------:R-:W-:Y:S02]  /*9510*/  ISETP.GE.AND P0, PT, R8, R223, PT ;  /* 0x000000df0800720c */ /* 0x000fe40003f06270 */
[----:B------:R-:W-:Y:S01]  /*9520*/  FSEL R177, R4, -INF , !P6 ;  /* 0xff80000004b17808 */ /* 0x000fe20007000000 */
[----:B------:R-:W-:Y:S01]  /*9530*/  VIADD R4, R29, 0xffffff31 ;  /* 0xffffff311d047836 */ /* 0x000fe20000000000 */
[----:B------:R-:W-:Y:S02]  /*9540*/  FSEL R185, R6, -INF , !P4 ;  /* 0xff80000006b97808 */ /* 0x000fe40006000000 */
[----:B------:R-:W-:-:S02]  /*9550*/  ISETP.GE.AND P6, PT, R8, R224, PT ;  /* 0x000000e00800720c */ /* 0x000fc40003fc6270 */
[----:B------:R-:W-:Y:S02]  /*9560*/  ISETP.GE.AND P5, PT, R8, R222, PT ;  /* 0x000000de0800720c */ /* 0x000fe40003fa6270 */
[----:B------:R-:W-:Y:S02]  /*9570*/  FSEL R7, R7, -INF , P0 ;  /* 0xff80000007077808 */ /* 0x000fe40000000000 */
[C---:B------:R-:W-:Y:S02]  /*9580*/  ISETP.GE.AND P4, PT, R5.reuse, R225, PT ;  /* 0x000000e10500720c */ /* 0x040fe40003f86270 */
[----:B------:R-:W-:Y:S02]  /*9590*/  ISETP.GE.AND P0, PT, R5, R223, PT ;  /* 0x000000df0500720c */ /* 0x000fe40003f06270 */
[----:B------:R-:W-:Y:S02]  /*95a0*/  FSEL R175, R175, -INF , !P6 ;  /* 0xff800000afaf7808 */ /* 0x000fe40007000000 */
[----:B------:R-:W-:-:S02]  /*95b0*/  FSEL R173, R7, -INF , !P5 ;  /* 0xff80000007ad7808 */ /* 0x000fc40006800000 */
[----:B------:R-:W-:Y:S02]  /*95c0*/  FSEL R168, R168, -INF , P4 ;  /* 0xff800000a8a87808 */ /* 0x000fe40002000000 */
[C---:B------:R-:W-:Y:S02]  /*95d0*/  ISETP.GE.AND P6, PT, R5.reuse, R224, PT ;  /* 0x000000e00500720c */ /* 0x040fe40003fc6270 */
[----:B------:R-:W-:Y:S01]  /*95e0*/  ISETP.GE.AND P5, PT, R5, R222, PT ;  /* 0x000000de0500720c */ /* 0x000fe20003fa6270 */
[----:B------:R-:W-:Y:S01]  /*95f0*/  VIADD R5, R29, 0xffffff38 ;  /* 0xffffff381d057836 */ /* 0x000fe20000000000 */
[----:B------:R-:W-:Y:S02]  /*9600*/  ISETP.GE.AND P4, PT, R4, R225, PT ;  /* 0x000000e10400720c */ /* 0x000fe40003f86270 */
[----:B------:R-:W-:Y:S02]  /*9610*/  FSEL R170, R170, -INF , P0 ;  /* 0xff800000aaaa7808 */ /* 0x000fe40000000000 */
[----:B------:R-:W-:-:S02]  /*9620*/  ISETP.GE.AND P0, PT, R4, R223, PT ;  /* 0x000000df0400720c */ /* 0x000fc40003f06270 */
[----:B------:R-:W-:Y:S02]  /*9630*/  FSEL R252, R168, -INF , !P6 ;  /* 0xff800000a8fc7808 */ /* 0x000fe40007000000 */
[----:B------:R-:W-:Y:S02]  /*9640*/  FSEL R182, R169, -INF , P4 ;  /* 0xff800000a9b67808 */ /* 0x000fe40002000000 */
[C---:B------:R-:W-:Y:S02]  /*9650*/  ISETP.GE.AND P6, PT, R4.reuse, R224, PT ;  /* 0x000000e00400720c */ /* 0x040fe40003fc6270 */
[----:B------:R-:W-:Y:S01]  /*9660*/  ISETP.GE.AND P4, PT, R4, R222, PT ;  /* 0x000000de0400720c */ /* 0x000fe20003f86270 */
[----:B------:R-:W-:Y:S01]  /*9670*/  VIADD R4, R29, 0xffffff39 ;  /* 0xffffff391d047836 */ /* 0x000fe20000000000 */
[----:B------:R-:W-:Y:S02]  /*9680*/  FSEL R169, R170, -INF , !P5 ;  /* 0xff800000aaa97808 */ /* 0x000fe40006800000 */
[----:B------:R-:W-:-:S02]  /*9690*/  FSEL R171, R171, -INF , P0 ;  /* 0xff800000abab7808 */ /* 0x000fc40000000000 */
[C---:B------:R-:W-:Y:S02]  /*96a0*/  ISETP.GE.AND P5, PT, R5.reuse, R225, PT ;  /* 0x000000e10500720c */ /* 0x040fe40003fa6270 */
[----:B------:R-:W-:Y:S02]  /*96b0*/  ISETP.GE.AND P0, PT, R5, R223, PT ;  /* 0x000000df0500720c */ /* 0x000fe40003f06270 */
[----:B------:R-:W-:Y:S02]  /*96c0*/  FSEL R182, R182, -INF , !P6 ;  /* 0xff800000b6b67808 */ /* 0x000fe40007000000 */
[----:B------:R-:W-:Y:S02]  /*96d0*/  FSEL R180, R171, -INF , !P4 ;  /* 0xff800000abb47808 */ /* 0x000fe40006000000 */
[----:B------:R-:W-:Y:S02]  /*96e0*/  FSEL R164, R164, -INF , P5 ;  /* 0xff800000a4a47808 */ /* 0x000fe40002800000 */
[----:B------:R-:W-:-:S02]  /*96f0*/  ISETP.GE.AND P6, PT, R5, R224, PT ;  /* 0x000000e00500720c */ /* 0x000fc40003fc6270 */
[----:B------:R-:W-:Y:S01]  /*9700*/  ISETP.GE.AND P4, PT, R5, R222, PT ;  /* 0x000000de0500720c */ /* 0x000fe20003f86270 */
[----:B------:R-:W-:Y:S01]  /*9710*/  VIADD R5, R29, 0xffffff40 ;  /* 0xffffff401d057836 */ /* 0x000fe20000000000 */
[----:B------:R-:W-:Y:S02]  /*9720*/  ISETP.GE.AND P5, PT, R4, R225, PT ;  /* 0x000000e10400720c */ /* 0x000fe40003fa6270 */
[----:B------:R-:W-:Y:S02]  /*9730*/  FSEL R166, R166, -INF , P0 ;  /* 0xff800000a6a67808 */ /* 0x000fe40000000000 */
[----:B------:R-:W-:Y:S02]  /*9740*/  ISETP.GE.AND P0, PT, R4, R223, PT ;  /* 0x000000df0400720c */ /* 0x000fe40003f06270 */
[----:B------:R-:W-:Y:S02]  /*9750*/  FSEL R250, R164, -INF , !P6 ;  /* 0xff800000a4fa7808 */ /* 0x000fe40007000000 */
[----:B------:R-:W-:-:S02]  /*9760*/  FSEL R186, R165, -INF , P5 ;  /* 0xff800000a5ba7808 */ /* 0x000fc40002800000 */
[C---:B------:R-:W-:Y:S02]  /*9770*/  ISETP.GE.AND P6, PT, R4.reuse, R224, PT ;  /* 0x000000e00400720c */ /* 0x040fe40003fc6270 */
[----:B------:R-:W-:Y:S01]  /*9780*/  ISETP.GE.AND P5, PT, R4, R222, PT ;  /* 0x000000de0400720c */ /* 0x000fe20003fa6270 */
[----:B------:R-:W-:Y:S01]  /*9790*/  VIADD R4, R29, 0xffffff41 ;  /* 0xffffff411d047836 */ /* 0x000fe20000000000 */
[----:B------:R-:W-:Y:S02]  /*97a0*/  FSEL R165, R166, -INF , !P4 ;  /* 0xff800000a6a57808 */ /* 0x000fe40006000000 */
[----:B------:R-:W-:Y:S02]  /*97b0*/  FSEL R167, R167, -INF , P0 ;  /* 0xff800000a7a77808 */ /* 0x000fe40000000000 */
[C---:B------:R-:W-:Y:S02]  /*97c0*/  ISETP.GE.AND P4, PT, R5.reuse, R225, PT ;  /* 0x000000e10500720c */ /* 0x040fe40003f86270 */
[----:B------:R-:W-:-:S02]  /*97d0*/  ISETP.GE.AND P0, PT, R5, R223, PT ;  /* 0x000000df0500720c */ /* 0x000fc40003f06270 */
[----:B------:R-:W-:Y:S02]  /*97e0*/  FSEL R186, R186, -INF , !P6 ;  /* 0xff800000baba7808 */ /* 0x000fe40007000000 */
[----:B------:R-:W-:Y:S02]  /*97f0*/  FSEL R206, R167, -INF , !P5 ;  /* 0xff800000a7ce7808 */ /* 0x000fe40006800000 */
[----:B------:R-:W-:Y:S02]  /*9800*/  FSEL R160, R160, -INF , P4 ;  /* 0xff800000a0a07808 */ /* 0x000fe40002000000 */
[C---:B------:R-:W-:Y:S02]  /*9810*/  ISETP.GE.AND P6, PT, R5.reuse, R224, PT ;  /* 0x000000e00500720c */ /* 0x040fe40003fc6270 */
[----:B------:R-:W-:Y:S01]  /*9820*/  ISETP.GE.AND P5, PT, R5, R222, PT ;  /* 0x000000de0500720c */ /* 0x000fe20003fa6270 */
[----:B------:R-:W-:Y:S01]  /*9830*/  VIADD R5, R29, 0xffffff48 ;  /* 0xffffff481d057836 */ /* 0x000fe20000000000 */
[----:B------:R-:W-:-:S02]  /*9840*/  ISETP.GE.AND P4, PT, R4, R225, PT ;  /* 0x000000e10400720c */ /* 0x000fc40003f86270 */
[----:B------:R-:W-:Y:S02]  /*9850*/  FSEL R162, R162, -INF , P0 ;  /* 0xff800000a2a27808 */ /* 0x000fe40000000000 */
[----:B------:R-:W-:Y:S02]  /*9860*/  ISETP.GE.AND P0, PT, R4, R223, PT ;  /* 0x000000df0400720c */ /* 0x000fe40003f06270 */
[----:B------:R-:W-:Y:S02]  /*9870*/  FSEL R242, R160, -INF , !P6 ;  /* 0xff800000a0f27808 */ /* 0x000fe40007000000 */
[----:B------:R-:W-:Y:S02]  /*9880*/  FSEL R161, R161, -INF , P4 ;  /* 0xff800000a1a17808 */ /* 0x000fe40002000000 */
[C---:B------:R-:W-:Y:S02]  /*9890*/  ISETP.GE.AND P6, PT, R4.reuse, R224, PT ;  /* 0x000000e00400720c */ /* 0x040fe40003fc6270 */
[----:B------:R-:W-:Y:S01]  /*98a0*/  ISETP.GE.AND P4, PT, R4, R222, PT ;  /* 0x000000de0400720c */ /* 0x000fe20003f86270 */
[----:B------:R-:W-:Y:S01]  /*98b0*/  VIADD R4, R29, 0xffffff49 ;  /* 0xffffff491d047836 */ /* 0x000fe20000000000 */
[----:B------:R-:W-:-:S02]  /*98c0*/  FSEL R248, R162, -INF , !P5 ;  /* 0xff800000a2f87808 */ /* 0x000fc40006800000 */
[----:B------:R-:W-:Y:S02]  /*98d0*/  FSEL R163, R163, -INF , P0 ;  /* 0xff800000a3a37808 */ /* 0x000fe40000000000 */
[C---:B------:R-:W-:Y:S02]  /*98e0*/  ISETP.GE.AND P5, PT, R5.reuse, R225, PT ;  /* 0x000000e10500720c */ /* 0x040fe40003fa6270 */
[----:B------:R-:W-:Y:S02]  /*98f0*/  ISETP.GE.AND P0, PT, R5, R223, PT ;  /* 0x000000df0500720c */ /* 0x000fe40003f06270 */
        /* <DEDUP_REMOVED lines=8> */
[----:B------:R-:W-:Y:S02]  /*9980*/  ISETP.GE.AND P0, PT, R4, R223, PT ;  /* 0x000000df0400720c */ /* 0x000fe40003f06270 */
[----:B------:R-:W-:-:S02]  /*9990*/  FSEL R238, R156, -INF , !P6 ;  /* 0xff8000009cee7808 */ /* 0x000fc40007000000 */
[----:B------:R-:W-:Y:S02]  /*99a0*/  FSEL R157, R157, -INF , P5 ;  /* 0xff8000009d9d7808 */ /* 0x000fe40002800000 */
[C---:B------:R-:W-:Y:S02]  /*99b0*/  ISETP.GE.AND P6, PT, R4.reuse, R224, PT ;  /* 0x000000e00400720c */ /* 0x040fe40003fc6270 */
[----:B------:R-:W-:Y:S01]  /*99c0*/  ISETP.GE.AND P5, PT, R4, R222, PT ;  /* 0x000000de0400720c */ /* 0x000fe20003fa6270 */
[----:B------:R-:W-:Y:S01]  /*99d0*/  VIADD R4, R29, 0xffffff51 ;  /* 0xffffff511d047836 */ /* 0x000fe20000000000 */
[----:B------:R-:W-:Y:S02]  /*99e0*/  FSEL R246, R158, -INF , !P4 ;  /* 0xff8000009ef67808 */ /* 0x000fe40006000000 */
[----:B------:R-:W-:Y:S02]  /*99f0*/  FSEL R159, R159, -INF , P0 ;  /* 0xff8000009f9f7808 */ /* 0x000fe40000000000 */
        /* <DEDUP_REMOVED lines=39> */
[----:B------:R-:W-:Y:S02]  /*9c70*/  FSEL R144, R144, -INF , P4 ;  /* 0xff80000090907808 */ /* 0x000fe40002000000 */
[----:B------:R-:W-:Y:S02]  /*9c80*/  ISETP.GE.AND P6, PT, R5, R224, PT ;  /* 0x000000e00500720c */ /* 0x000fe40003fc6270 */
[----:B------:R-:W-:Y:S02]  /*9c90*/  ISETP.GE.AND P4, PT, R4, R225, PT ;  /* 0x000000e10400720c */ /* 0x000fe40003f86270 */
[----:B------:R-:W-:-:S02]  /*9ca0*/  FSEL R146, R146, -INF , P0 ;  /* 0xff80000092927808 */ /* 0x000fc40000000000 */
[----:B------:R-:W-:Y:S02]  /*9cb0*/  ISETP.GE.AND P0, PT, R4, R223, PT ;  /* 0x000000df0400720c */ /* 0x000fe40003f06270 */
[----:B------:R-:W-:Y:S02]  /*9cc0*/  FSEL R184, R151, -INF , !P5 ;  /* 0xff80000097b87808 */ /* 0x000fe40006800000 */
[----:B------:R-:W-:Y:S01]  /*9cd0*/  ISETP.GE.AND P5, PT, R5, R222, PT ;  /* 0x000000de0500720c */ /* 0x000fe20003fa6270 */
[----:B------:R-:W-:Y:S01]  /*9ce0*/  VIADD R5, R29, 0xffffff68 ;  /* 0xffffff681d057836 */ /* 0x000fe20000000000 */
[----:B------:R-:W-:Y:S02]  /*9cf0*/  FSEL R172, R144, -INF , !P6 ;  /* 0xff80000090ac7808 */ /* 0x000fe40007000000 */
[----:B------:R-:W-:Y:S02]  /*9d00*/  FSEL R145, R145, -INF , P4 ;  /* 0xff80000091917808 */ /* 0x000fe40002000000 */
        /* <DEDUP_REMOVED lines=10> */
[----:B------:R-:W-:Y:S02]  /*9db0*/  FMNMX3.FTZ R5, R133, R30, R26, !PT ;  /* 0x0000001e85057276 */ /* 0x000fe4000781001a */
[----:B------:R-:W-:Y:S02]  /*9dc0*/  FMNMX3.FTZ R7, R134, R24, R25, !PT ;  /* 0x0000001886077276 */ /* 0x000fe40007810019 */
[----:B------:R-:W-:Y:S01]  /*9dd0*/  FMNMX3.FTZ R5, R5, R36, R28, !PT ;  /* 0x0000002405057276 */ /* 0x000fe2000781001c */
[----:B------:R-:W-:Y:S01]  /*9de0*/  VIADD R4, R29, 0xffffff69 ;  /* 0xffffff691d047836 */ /* 0x000fe20000000000 */
[----:B------:R-:W-:-:S02]  /*9df0*/  FMNMX3.FTZ R7, R7, R22, R20, !PT ;  /* 0x0000001607077276 */ /* 0x000fc40007810014 */
[----:B------:R-:W-:Y:S02]  /*9e00*/  FMNMX3.FTZ R5, R5, R50, R48, !PT ;  /* 0x0000003205057276 */ /* 0x000fe40007810030 */
[----:B------:R-:W-:Y:S02]  /*9e10*/  FMNMX3.FTZ R8, R7, R56, R195, !PT ;  /* 0x0000003807087276 */ /* 0x000fe400078100c3 */
[----:B------:R-:W-:Y:S02]  /*9e20*/  FMNMX3.FTZ R6, R5, R58, R189, !PT ;  /* 0x0000003a05067276 */ /* 0x000fe400078100bd */
[----:B------:R-:W-:Y:S02]  /*9e30*/  FSEL R140, R140, -INF , P5 ;  /* 0xff8000008c8c7808 */ /* 0x000fe40002800000 */
[----:B------:R-:W-:Y:S02]  /*9e40*/  ISETP.GE.AND P5, PT, R4, R225, PT ;  /* 0x000000e10400720c */ /* 0x000fe40003fa6270 */
[----:B------:R-:W-:-:S02]  /*9e50*/  FMNMX3.FTZ R6, R6, R187, R183, !PT ;  /* 0x000000bb06067276 */ /* 0x000fc400078100b7 */
[----:B------:R-:W-:Y:S02]  /*9e60*/  FMNMX3.FTZ R8, R8, R193, R191, !PT ;  /* 0x000000c108087276 */ /* 0x000fe400078100bf */
[----:B------:R-:W-:Y:S02]  /*9e70*/  FSEL R142, R142, -INF , P0 ;  /* 0xff8000008e8e7808 */ /* 0x000fe40000000000 */
[----:B------:R-:W-:Y:S02]  /*9e80*/  FSEL R166, R140, -INF , !P6 ;  /* 0xff8000008ca67808 */ /* 0x000fe40007000000 */
[----:B------:R-:W-:Y:S02]  /*9e90*/  FSEL R141, R141, -INF , P5 ;  /* 0xff8000008d8d7808 */ /* 0x000fe40002800000 */
[C---:B------:R-:W-:Y:S02]  /*9ea0*/  ISETP.GE.AND P0, PT, R4.reuse, R223, PT ;  /* 0x000000df0400720c */ /* 0x040fe40003f06270 */
[----:B------:R-:W-:-:S02]  /*9eb0*/  ISETP.GE.AND P6, PT, R4, R224, PT ;  /* 0x000000e00400720c */ /* 0x000fc40003fc6270 */
[----:B------:R-:W-:Y:S01]  /*9ec0*/  ISETP.GE.AND P5, PT, R4, R222, PT ;  /* 0x000000de0400720c */ /* 0x000fe20003fa6270 */
[----:B------:R-:W-:Y:S01]  /*9ed0*/  VIADD R4, R29, 0xffffff70 ;  /* 0xffffff701d047836 */ /* 0x000fe20000000000 */
[----:B------:R-:W-:Y:S02]  /*9ee0*/  FMNMX3.FTZ R6, R6, R185, R173, !PT ;  /* 0x000000b906067276 */ /* 0x000fe400078100ad */
[----:B------:R-:W-:Y:S02]  /*9ef0*/  FMNMX3.FTZ R8, R8, R181, R179, !PT ;  /* 0x000000b508087276 */ /* 0x000fe400078100b3 */
[----:B------:R-:W-:Y:S02]  /*9f00*/  FMNMX3.FTZ R6, R6, R169, R180, !PT ;  /* 0x000000a906067276 */ /* 0x000fe400078100b4 */
[----:B------:R-:W-:Y:S02]  /*9f10*/  FSEL R176, R142, -INF , !P4 ;  /* 0xff8000008eb07808 */ /* 0x000fe40006000000 */
[----:B------:R-:W-:-:S02]  /*9f20*/  FMNMX3.FTZ R9, R8, R177, R175, !PT ;  /* 0x000000b108097276 */ /* 0x000fc400078100af */
[----:B------:R-:W-:Y:S02]  /*9f30*/  FSEL R143, R143, -INF , P0 ;  /* 0xff8000008f8f7808 */ /* 0x000fe40000000000 */
[C---:B------:R-:W-:Y:S01]  /*9f40*/  ISETP.GE.AND P4, PT, R4.reuse, R225, PT ;  /* 0x000000e10400720c */ /* 0x040fe20003f86270 */
[----:B------:R-:W-:Y:S01]  /*9f50*/  VIADD R5, R29, 0xffffff71 ;  /* 0xffffff711d057836 */ /* 0x000fe20000000000 */
[----:B------:R-:W-:Y:S02]  /*9f60*/  ISETP.GE.AND P0, PT, R4, R223, PT ;  /* 0x000000df0400720c */ /* 0x000fe40003f06270 */
[----:B------:R-:W-:Y:S02]  /*9f70*/  FMNMX3.FTZ R7, R6, R165, R206, !PT ;  /* 0x000000a506077276 */ /* 0x000fe400078100ce */
[----:B------:R-:W-:Y:S02]  /*9f80*/  FMNMX3.FTZ R9, R9, R252, R182, !PT ;  /* 0x000000fc09097276 */ /* 0x000fe400078100b6 */
[----:B------:R-:W-:-:S02]  /*9f90*/  FSEL R164, R143, -INF , !P5 ;  /* 0xff8000008fa47808 */ /* 0x000fc40006800000 */
[----:B------:R-:W-:Y:S02]  /*9fa0*/  FSEL R32, R32, -INF , P4 ;  /* 0xff80000020207808 */ /* 0x000fe40002000000 */
[C---:B------:R-:W-:Y:S02]  /*9fb0*/  ISETP.GE.AND P5, PT, R4.reuse, R224, PT ;  /* 0x000000e00400720c */ /* 0x040fe40003fa6270 */
[----:B------:R-:W-:Y:S01]  /*9fc0*/  ISETP.GE.AND P4, PT, R4, R222, PT ;  /* 0x000000de0400720c */ /* 0x000fe20003f86270 */
[C---:B------:R-:W-:Y:S01]  /*9fd0*/  VIADD R4, R29.reuse, 0xffffff78 ;  /* 0xffffff781d047836 */ /* 0x040fe20000000000 */
[----:B------:R-:W-:Y:S01]  /*9fe0*/  FSEL R34, R34, -INF , P0 ;  /* 0xff80000022227808 */ /* 0x000fe20000000000 */
[----:B------:R-:W-:Y:S01]  /*9ff0*/  VIADD R29, R29, 0xffffff79 ;  /* 0xffffff791d1d7836 */ /* 0x000fe20000000000 */
[----:B------:R-:W-:Y:S02]  /*a000*/  FMNMX3.FTZ R7, R7, R248, R244, !PT ;  /* 0x000000f807077276 */ /* 0x000fe400078100f4 */
[----:B------:R-:W-:-:S02]  /*a010*/  ISETP.GE.AND P0, PT, R5, R223, PT ;  /* 0x000000df0500720c */ /* 0x000fc40003f06270 */
[----:B------:R-:W-:Y:S02]  /*a020*/  FMNMX3.FTZ R9, R9, R250, R186, !PT ;  /* 0x000000fa09097276 */ /* 0x000fe400078100ba */
[----:B------:R-:W-:Y:S02]  /*a030*/  FSEL R162, R34, -INF , !P4 ;  /* 0xff80000022a27808 */ /* 0x000fe40006000000 */
[----:B------:R-:W-:Y:S02]  /*a040*/  FMNMX3.FTZ R7, R7, R246, R234, !PT ;  /* 0x000000f607077276 */ /* 0x000fe400078100ea */
[----:B------:R-:W-:Y:S02]  /*a050*/  ISETP.GE.AND P4, PT, R5, R222, PT ;  /* 0x000000de0500720c */ /* 0x000fe40003f86270 */
[----:B------:R-:W-:Y:S02]  /*a060*/  FSEL R35, R35, -INF , P0 ;  /* 0xff80000023237808 */ /* 0x000fe40000000000 */
[----:B------:R-:W-:-:S02]  /*a070*/  FMNMX3.FTZ R9, R9, R242, R240, !PT ;  /* 0x000000f209097276 */ /* 0x000fc400078100f0 */
[----:B------:R-:W-:Y:S02]  /*a080*/  ISETP.GE.AND P0, PT, R29, R223, PT ;  /* 0x000000df1d00720c */ /* 0x000fe40003f06270 */
[----:B------:R-:W-:Y:S02]  /*a090*/  FMNMX3.FTZ R7, R7, R228, R220, !PT ;  /* 0x000000e407077276 */ /* 0x000fe400078100dc */
[----:B------:R-:W-:Y:S02]  /*a0a0*/  FSEL R160, R35, -INF , !P4 ;  /* 0xff80000023a07808 */ /* 0x000fe40006000000 */
[----:B------:R-:W-:Y:S02]  /*a0b0*/  FMNMX3.FTZ R9, R9, R238, R236, !PT ;  /* 0x000000ee09097276 */ /* 0x000fe400078100ec */
[----:B------:R-:W-:Y:S02]  /*a0c0*/  ISETP.GE.AND P4, PT, R29, R222, PT ;  /* 0x000000de1d00720c */ /* 0x000fe40003f86270 */
[----:B------:R-:W-:-:S02]  /*a0d0*/  FSEL R67, R67, -INF , P0 ;  /* 0xff80000043437808 */ /* 0x000fc40000000000 */
[C---:B------:R-:W-:Y:S02]  /*a0e0*/  ISETP.GE.AND P0, PT, R4.reuse, R223, PT ;  /* 0x000000df0400720c */ /* 0x040fe40003f06270 */
[----:B------:R-:W-:Y:S02]  /*a0f0*/  FMNMX3.FTZ R7, R7, R226, R184, !PT ;  /* 0x000000e207077276 */ /* 0x000fe400078100b8 */
[----:B------:R-:W-:Y:S02]  /*a100*/  FMNMX3.FTZ R9, R9, R194, R192, !PT ;  /* 0x000000c209097276 */ /* 0x000fe400078100c0 */
[----:B------:R-:W-:Y:S02]  /*a110*/  FSEL R146, R67, -INF , !P4 ;  /* 0xff80000043927808 */ /* 0x000fe40006000000 */
[----:B------:R-:W-:Y:S02]  /*a120*/  ISETP.GE.AND P4, PT, R4, R222, PT ;  /* 0x000000de0400720c */ /* 0x000fe40003f86270 */
[----:B------:R-:W-:-:S02]  /*a130*/  FSEL R66, R66, -INF , P0 ;  /* 0xff80000042427808 */ /* 0x000fc40000000000 */
[----:B------:R-:W-:Y:S02]  /*a140*/  FMNMX3.FTZ R7, R7, R178, R174, !PT ;  /* 0x000000b207077276 */ /* 0x000fe400078100ae */
[----:B------:R-:W-:Y:S02]  /*a150*/  ISETP.GE.AND P0, PT, R5, R225, PT ;  /* 0x000000e10500720c */ /* 0x000fe40003f06270 */
[----:B------:R-:W-:Y:S02]  /*a160*/  FMNMX3.FTZ R9, R9, R190, R188, !PT ;  /* 0x000000be09097276 */ /* 0x000fe400078100bc */
[----:B------:R-:W-:Y:S02]  /*a170*/  FSEL R148, R66, -INF , !P4 ;  /* 0xff80000042947808 */ /* 0x000fe40006000000 */
[----:B------:R-:W-:Y:S02]  /*a180*/  FMNMX3.FTZ R7, R7, R176, R164, !PT ;  /* 0x000000b007077276 */ /* 0x000fe400078100a4 */
[----:B------:R-:W-:-:S02]  /*a190*/  FSEL R168, R141, -INF , !P6 ;  /* 0xff8000008da87808 */ /* 0x000fc40007000000 */
[-C--:B------:R-:W-:Y:S02]  /*a1a0*/  ISETP.GE.AND P4, PT, R29, R225.reuse, PT ;  /* 0x000000e11d00720c */ /* 0x080fe40003f86270 */
[----:B------:R-:W-:Y:S02]  /*a1b0*/  FSEL R33, R33, -INF , P0 ;  /* 0xff80000021217808 */ /* 0x000fe40000000000 */
[----:B------:R-:W-:Y:S02]  /*a1c0*/  ISETP.GE.AND P6, PT, R5, R224, PT ;  /* 0x000000e00500720c */ /* 0x000fe40003fc6270 */
[----:B------:R-:W-:Y:S02]  /*a1d0*/  ISETP.GE.AND P0, PT, R4, R225, PT ;  /* 0x000000e10400720c */ /* 0x000fe40003f06270 */
[----:B------:R-:W-:Y:S02]  /*a1e0*/  FMNMX3.FTZ R9, R9, R172, R170, !PT ;  /* 0x000000ac09097276 */ /* 0x000fe400078100aa */
[----:B------:R-:W-:-:S02]  /*a1f0*/  FMNMX3.FTZ R7, R7, R162, R160, !PT ;  /* 0x000000a207077276 */ /* 0x000fc400078100a0 */
[----:B------:R-:W-:Y:S02]  /*a200*/  FSEL R156, R32, -INF , !P5 ;  /* 0xff800000209c7808 */ /* 0x000fe40006800000 */
[----:B------:R-:W-:Y:S02]  /*a210*/  FSEL R65, R65, -INF , P4 ;  /* 0xff80000041417808 */ /* 0x000fe40002000000 */
[-C--:B------:R-:W-:Y:S02]  /*a220*/  ISETP.GE.AND P5, PT, R29, R224.reuse, PT ;  /* 0x000000e01d00720c */ /* 0x080fe40003fa6270 */
[----:B------:R-:W-:Y:S02]  /*a230*/  ISETP.GE.AND P4, PT, R4, R224, PT ;  /* 0x000000e00400720c */ /* 0x000fe40003f86270 */
[----:B------:R-:W-:Y:S02]  /*a240*/  FSEL R64, R64, -INF , P0 ;  /* 0xff80000040407808 */ /* 0x000fe40000000000 */
[----:B------:R-:W-:-:S02]  /*a250*/  FSEL R154, R33, -INF , !P6 ;  /* 0xff800000219a7808 */ /* 0x000fc40007000000 */
[----:B------:R-:W-:Y:S02]  /*a260*/  FMNMX3.FTZ R9, R9, R166, R168, !PT ;  /* 0x000000a609097276 */ /* 0x000fe400078100a8 */
[----:B------:R-:W-:Y:S02]  /*a270*/  FMNMX3.FTZ R5, R7, R148, R146, !PT ;  /* 0x0000009407057276 */ /* 0x000fe40007810092 */
[----:B------:R-:W-:Y:S02]  /*a280*/  FSEL R150, R65, -INF , !P5 ;  /* 0xff80000041967808 */ /* 0x000fe40006800000 */
[----:B------:R-:W-:Y:S02]  /*a290*/  FSEL R152, R64, -INF , !P4 ;  /* 0xff80000040987808 */ /* 0x000fe40006000000 */
[----:B------:R-:W-:-:S04]  /*a2a0*/  FMNMX3.FTZ R7, R9, R156, R154, !PT ;  /* 0x0000009c09077276 */ /* 0x000fc8000781009a */
[----:B------:R-:W-:-:S05]  /*a2b0*/  FMNMX3.FTZ R7, R7, R152, R150, !PT ;  /* 0x0000009807077276 */ /* 0x000fca0007810096 */
[----:B------:R-:W1:Y:S04]  /*a2c0*/  SHFL.BFLY PT, R4, R7, 0x2, 0x1f ;  /* 0x0c401f0007047f89 */ /* 0x000e6800000e0000 */
[----:B------:R-:W3:Y:S01]  /*a2d0*/  SHFL.BFLY PT, R6, R5, 0x2, 0x1f ;  /* 0x0c401f0005067f89 */ /* 0x000ee200000e0000 */
[----:B------:R-:W4:Y:S01]  /*a2e0*/  S2UR UR7, SR_CgaCtaId ;  /* 0x00000000000779c3 */ /* 0x000f220000008800 */
[----:B-1----:R-:W-:-:S05]  /*a2f0*/  FMNMX.FTZ R4, R7, R4, !PT ;  /* 0x0000000407047209 */ /* 0x002fca0007810000 */
[----:B------:R-:W1:Y:S01]  /*a300*/  SHFL.BFLY PT, R141, R4, 0x1, 0x1f ;  /* 0x0c201f00048d7f89 */ /* 0x000e6200000e0000 */
[----:B---3--:R-:W-:-:S05]  /*a310*/  FMNMX.FTZ R6, R5, R6, !PT ;  /* 0x0000000605067209 */ /* 0x008fca0007810000 */
[----:B------:R-:W3:Y:S01]  /*a320*/  SHFL.BFLY PT, R139, R6, 0x1, 0x1f ;  /* 0x0c201f00068b7f89 */ /* 0x000ee200000e0000 */
[----:B------:R-:W-:Y:S02]  /*a330*/  UMOV UR6, 0x400 ;  /* 0x0000040000067882 */ /* 0x000fe40000000000 */
[----:B----4-:R-:W-:-:S06]  /*a340*/  ULEA UR6, UR7, UR6, 0x18 ;  /* 0x0000000607067291 */ /* 0x010fcc000f8ec0ff */
[----:B------:R-:W-:Y:S01]  /*a350*/  IMAD.U32 R202, RZ, RZ, UR6 ;  /* 0x00000006ffca7e24 */ /* 0x000fe2000f8e00ff */
[----:B-1----:R-:W-:-:S03]  /*a360*/  FMNMX.FTZ R141, R4, R141, !PT ;  /* 0x0000008d048d7209 */ /* 0x002fc60007810000 */
[----:B------:R-:W-:Y:S01]  /*a370*/  IMAD R149, R213, 0x2, R202 ;  /* 0x00000002d5957824 */ /* 0x000fe200078e02ca */
[----:B------:R-:W-:Y:S01]  /*a380*/  FSETP.NEU.FTZ.AND P4, PT, R141, -INF , PT ;  /* 0xff8000008d00780b */ /* 0x000fe20003f9d000 */
[----:B--2---:R-:W-:Y:S01]  /*a390*/  FMUL.FTZ R147, R132, R141 ;  /* 0x0000008d84937220 */ /* 0x004fe20000410000 */
[----:B---3--:R-:W-:Y:S01]  /*a3a0*/  FMNMX.FTZ R139, R6, R139, !PT ;  /* 0x0000008b068b7209 */ /* 0x008fe20007810000 */
[----:B------:R-:W-:Y:S01]  /*a3b0*/  VIADD R16, R149, 0xc000 ;  /* 0x0000c00095107836 */ /* 0x000fe20000000000 */
[----:B------:R-:W-:Y:S02]  /*a3c0*/  LDSM.16.MT88.4 R44, [R149+0x10000] ;  /* 0x01000000952c783b */ /* 0x000fe40000004200 */
[----:B------:R-:W-:Y:S01]  /*a3d0*/  FSEL R147, R147, RZ, P4 ;  /* 0x000000ff93937208 */ /* 0x000fe20002000000 */
[----:B------:R-:W-:Y:S01]  /*a3e0*/  FMUL.FTZ R145, R132, R139 ;  /* 0x0000008b84917220 */ /* 0x000fe20000410000 */
[----:B------:R-:W-:Y:S01]  /*a3f0*/  FSETP.NEU.FTZ.AND P0, PT, R139, -INF , PT ;  /* 0xff8000008b00780b */ /* 0x000fe20003f1d000 */
[----:B------:R-:W-:Y:S01]  /*a400*/  VIADD R157, R149, 0xc040 ;  /* 0x0000c040959d7836 */ /* 0x000fe20000000000 */
[----:B------:R-:W-:Y:S01]  /*a410*/  LDSM.16.MT88.4 R12, [R149+0xc000] ;  /* 0x00c00000950c783b */ /* 0x000fe20000004200 */
[----:B------:R-:W-:Y:S01]  /*a420*/  FFMA.FTZ R144, R24, R132, -R147 ;  /* 0x0000008418907223 */ /* 0x000fe20000010893 */
[----:B------:R-:W-:Y:S01]  /*a430*/  SEL R24, R198, 0xffffffe0, !P3 ;  /* 0xffffffe0c6187807 */ /* 0x000fe20005800000 */
[----:B------:R-:W-:Y:S01]  /*a440*/  @P2 VIADD R157, R16, 0xffffffc0 ;  /* 0xffffffc0109d2836 */ /* 0x000fe20000000000 */
[----:B------:R-:W-:-:S03]  /*a450*/  FSEL R145, R145, RZ, P0 ;  /* 0x000000ff91917208 */ /* 0x000fc60000000000 */
[----:B------:R-:W-:Y:S01]  /*a460*/  IMAD.IADD R155, R24, 0x1, R157 ;  /* 0x00000001189b7824 */ /* 0x000fe200078e029d */
[----:B------:R-:W-:Y:S01]  /*a470*/  FSEL R4, R139, RZ, P0 ;  /* 0x000000ff8b047208 */ /* 0x000fe20000000000 */
[-C--:B------:R-:W-:Y:S01]  /*a480*/  FFMA.FTZ R143, R36, R132.reuse, -R145 ;  /* 0x00000084248f7223 */ /* 0x080fe20000010891 */
[----:B------:R-:W-:Y:S01]  /*a490*/  FSEL R7, R141, RZ, P4 ;  /* 0x000000ff8d077208 */ /* 0x000fe20002000000 */
[-C--:B------:R-:W-:Y:S01]  /*a4a0*/  FFMA.FTZ R142, R25, R132.reuse, -R147 ;  /* 0x00000084198e7223 */ /* 0x080fe20000010893 */
[----:B------:R-:W1:Y:S01]  /*a4b0*/  LDSM.16.MT88.4 R36, [R155] ;  /* 0x000000009b24783b */ /* 0x000e620000004200 */
[----:B------:R-:W-:Y:S01]  /*a4c0*/  FADD.FTZ R5, R133, -R4 ;  /* 0x8000000485057221 */ /* 0x000fe20000010000 */
[----:B------:R-:W-:Y:S02]  /*a4d0*/  IMAD.IADD R133, R24, 0x1, R149 ;  /* 0x0000000118857824 */ /* 0x000fe400078e0295 */
[----:B------:R-:W-:Y:S01]  /*a4e0*/  FADD.FTZ R7, R134, -R7 ;  /* 0x8000000786077221 */ /* 0x000fe20000010000 */
[-CC-:B------:R-:W-:Y:S01]  /*a4f0*/  FFMA.FTZ R140, R30, R132.reuse, -R145.reuse ;  /* 0x000000841e8c7223 */ /* 0x180fe20000010891 */
[-CC-:B------:R-:W-:Y:S01]  /*a500*/  FFMA.FTZ R138, R26, R132.reuse, -R145.reuse ;  /* 0x000000841a8a7223 */ /* 0x180fe20000010891 */
[-C--:B------:R-:W-:Y:S01]  /*a510*/  FFMA.FTZ R136, R28, R132.reuse, -R145 ;  /* 0x000000841c887223 */ /* 0x080fe20000010891 */
        /* <DEDUP_REMOVED lines=8> */
[----:B------:R-:W-:Y:S02]  /*a5a0*/  MUFU.EX2 R138, R138 ;  /* 0x0000008a008a7308 */ /* 0x000fe40000000800 */
[----:B------:R-:W5:Y:S06]  /*a5b0*/  LDSM.16.MT88.4 R60, [R157+0x4000] ;  /* 0x004000009d3c783b */ /* 0x000f6c0000004200 */
[----:B------:R-:W-:Y:S08]  /*a5c0*/  MUFU.EX2 R143, R143 ;  /* 0x0000008f008f7308 */ /* 0x000ff00000000800 */
[----:B------:R-:W-:Y:S08]  /*a5d0*/  MUFU.EX2 R136, R136 ;  /* 0x0000008800887308 */ /* 0x000ff00000000800 */
[----:B------:R-:W-:Y:S08]  /*a5e0*/  MUFU.EX2 R144, R144 ;  /* 0x0000009000907308 */ /* 0x000ff00000000800 */
[----:B------:R-:W1:Y:S08]  /*a5f0*/  MUFU.EX2 R142, R142 ;  /* 0x0000008e008e7308 */ /* 0x000e700000000800 */
[----:B------:R-:W-:Y:S08]  /*a600*/  MUFU.EX2 R151, R151 ;  /* 0x0000009700977308 */ /* 0x000ff00000000800 */
[----:B------:R-:W2:Y:S08]  /*a610*/  MUFU.EX2 R158, R158 ;  /* 0x0000009e009e7308 */ /* 0x000eb00000000800 */
[----:B------:R-:W3:Y:S08]  /*a620*/  MUFU.EX2 R134, R8 ;  /* 0x0000000800867308 */ /* 0x000ef00000000800 */
[----:B------:R-:W4:Y:S01]  /*a630*/  MUFU.EX2 R153, R153 ;  /* 0x0000009900997308 */ /* 0x000f220000000800 */
[----:B-1----:R-:W-:-:S02]  /*a640*/  F2FP.BF16.F32.PACK_AB R4, R142, R144 ;  /* 0x000000908e04723e */ /* 0x002fc400000010ff */
[----:B------:R-:W-:Y:S02]  /*a650*/  F2FP.BF16.F32.PACK_AB R5, R138, R140 ;  /* 0x0000008c8a05723e */ /* 0x000fe400000010ff */
[----:B--2---:R-:W-:Y:S02]  /*a660*/  F2FP.BF16.F32.PACK_AB R6, R158, R151 ;  /* 0x000000979e06723e */ /* 0x004fe400000010ff */
[----:B------:R-:W-:Y:S01]  /*a670*/  F2FP.BF16.F32.PACK_AB R7, R136, R143 ;  /* 0x0000008f8807723e */ /* 0x000fe200000010ff */
[-C--:B---3--:R-:W-:Y:S01]  /*a680*/  FMUL.FTZ R34, R106, R134.reuse ;  /* 0x000000866a227220 */ /* 0x088fe20000410000 */
[-C--:B------:R-:W-:Y:S01]  /*a690*/  FMUL.FTZ R35, R107, R134.reuse ;  /* 0x000000866b237220 */ /* 0x080fe20000410000 */
[-C--:B------:R-:W-:Y:S01]  /*a6a0*/  FMUL.FTZ R102, R102, R134.reuse ;  /* 0x0000008666667220 */ /* 0x080fe20000410000 */
[-C--:B------:R-:W-:Y:S01]  /*a6b0*/  FMUL.FTZ R103, R103, R134.reuse ;  /* 0x0000008667677220 */ /* 0x080fe20000410000 */
[-C--:B------:R-:W-:Y:S01]  /*a6c0*/  FMUL.FTZ R42, R98, R134.reuse ;  /* 0x00000086622a7220 */ /* 0x080fe20000410000 */
[-C--:B------:R-:W-:Y:S01]  /*a6d0*/  FMUL.FTZ R43, R99, R134.reuse ;  /* 0x00000086632b7220 */ /* 0x080fe20000410000 */
[-C--:B------:R-:W-:Y:S01]  /*a6e0*/  FMUL.FTZ R94, R94, R134.reuse ;  /* 0x000000865e5e7220 */ /* 0x080fe20000410000 */
        /* <DEDUP_REMOVED lines=22> */
[-C--:B------:R-:W-:Y:S01]  /*a850*/  FFMA.FTZ R102, R58, R132.reuse, -R145 ;  /* 0x000000843a667223 */ /* 0x080fe20000010891 */
[-CC-:B------:R-:W-:Y:S01]  /*a860*/  FFMA.FTZ R105, R56, R132.reuse, -R147.reuse ;  /* 0x0000008438697223 */ /* 0x180fe20000010893 */
[-CC-:B------:R-:W-:Y:S01]  /*a870*/  FFMA.FTZ R104, R195, R132.reuse, -R147.reuse ;  /* 0x00000084c3687223 */ /* 0x180fe20000010893 */
[-CC-:B------:R-:W-:Y:S01]  /*a880*/  FFMA.FTZ R106, R193, R132.reuse, -R147.reuse ;  /* 0x00000084c16a7223 */ /* 0x180fe20000010893 */
[-C--:B------:R-:W-:Y:S01]  /*a890*/  FFMA.FTZ R103, R191, R132.reuse, -R147 ;  /* 0x00000084bf677223 */ /* 0x080fe20000010893 */
        /* <DEDUP_REMOVED lines=49> */
[----:B------:R-:W-:Y:S01]  /*abb0*/  FMUL.FTZ R71, R71, R134 ;  /* 0x0000008647477220 */ /* 0x000fe20000410000 */
[-C--:B------:R-:W-:Y:S01]  /*abc0*/  FMUL.FTZ R68, R68, R153.reuse ;  /* 0x0000009944447220 */ /* 0x080fe20000410000 */
[-C--:B------:R-:W-:Y:S01]  /*abd0*/  FMUL.FTZ R69, R69, R153.reuse ;  /* 0x0000009945457220 */ /* 0x080fe20000410000 */
[----:B------:R-:W-:Y:S01]  /*abe0*/  MUFU.EX2 R106, R106 ;  /* 0x0000006a006a7308 */ /* 0x000fe20000000800 */
[----:B------:R-:W-:Y:S01]  /*abf0*/  FMUL.FTZ R56, R80, R153 ;  /* 0x0000009950387220 */ /* 0x000fe20000410000 */
[----:B------:R-:W4:Y:S06]  /*ac00*/  LDSM.16.MT88.4 R88, [R149+0xc800] ;  /* 0x00c800009558783b */ /* 0x000f2c0000004200 */
[----:B------:R-:W2:Y:S08]  /*ac10*/  MUFU.EX2 R103, R103 ;  /* 0x0000006700677308 */ /* 0x000eb00000000800 */
[----:B------:R-:W2:Y:S01]  /*ac20*/  MUFU.EX2 R107, R107 ;  /* 0x0000006b006b7308 */ /* 0x000ea20000000800 */
[C---:B------:R-:W-:Y:S01]  /*ac30*/  HMMA.16816.F32.BF16 R8, R4.reuse, R12, R8 ;  /* 0x0000000c0408723c */ /* 0x040fe20000041808 */
[----:B------:R-:W4:Y:S04]  /*ac40*/  LDSM.16.MT88.4 R80, [R157+0x800] ;  /* 0x000800009d50783b */ /* 0x000f280000004200 */
[----:B------:R-:W-:Y:S03]  /*ac50*/  LDSM.16.MT88.4 R72, [R155+0x4800] ;  /* 0x004800009b48783b */ /* 0x000fe60000004200 */
        /* <DEDUP_REMOVED lines=8> */
[C---:B-----5:R-:W-:Y:S01]  /*ace0*/  HMMA.16816.F32.BF16 R56, R4.reuse, R60, R56 ;  /* 0x0000003c0438723c */ /* 0x060fe20000041838 */
[-CC-:B------:R-:W-:Y:S01]  /*acf0*/  FFMA.FTZ R163, R252, R132.reuse, -R147.reuse ;  /* 0x00000084fca37223 */ /* 0x180fe20000010893 */
[-CC-:B------:R-:W-:Y:S01]  /*ad00*/  FFMA.FTZ R182, R182, R132.reuse, -R147.reuse ;  /* 0x00000084b6b67223 */ /* 0x180fe20000010893 */
[-C--:B------:R-:W-:Y:S01]  /*ad10*/  FFMA.FTZ R186, R186, R132.reuse, -R147 ;  /* 0x00000084baba7223 */ /* 0x080fe20000010893 */
[-CC-:B------:R-:W-:Y:S01]  /*ad20*/  FFMA.FTZ R206, R206, R132.reuse, -R145.reuse ;  /* 0x00000084cece7223 */ /* 0x180fe20000010891 */
[-CC-:B------:R-:W-:Y:S01]  /*ad30*/  FFMA.FTZ R167, R248, R132.reuse, -R145.reuse ;  /* 0x00000084f8a77223 */ /* 0x180fe20000010891 */
[-C--:B------:R-:W-:Y:S01]  /*ad40*/  FFMA.FTZ R244, R244, R132.reuse, -R145 ;  /* 0x00000084f4f47223 */ /* 0x080fe20000010891 */
[-CC-:B------:R-:W-:Y:S01]  /*ad50*/  FFMA.FTZ R171, R242, R132.reuse, -R147.reuse ;  /* 0x00000084f2ab7223 */ /* 0x180fe20000010893 */
        /* <DEDUP_REMOVED lines=11> */
[-C--:B------:R-:W-:Y:S01]  /*ae10*/  FFMA.FTZ R166, R166, R132.reuse, -R147 ;  /* 0x00000084a6a67223 */ /* 0x080fe20000010893 */
[--C-:B------:R-:W-:Y:S01]  /*ae20*/  FFMA.FTZ R189, R164, R132, -R145.reuse ;  /* 0x00000084a4bd7223 */ /* 0x100fe20000010891 */
[----:B------:R-:W-:Y:S01]  /*ae30*/  FFMA.FTZ R229, R229, R134, R140 ;  /* 0x00000086e5e57223 */ /* 0x000fe2000001008c */
        /* <DEDUP_REMOVED lines=14> */
[----:B------:R-:W-:-:S02]  /*af20*/  F2FP.BF16.F32.PACK_AB R69, R100, R101 ;  /* 0x000000656445723e */ /* 0x000fc400000010ff */
[----:B--2---:R-:W-:Y:S02]  /*af30*/  F2FP.BF16.F32.PACK_AB R70, R103, R106 ;  /* 0x0000006a6746723e */ /* 0x004fe400000010ff */
[----:B------:R-:W-:Y:S01]  /*af40*/  MUFU.EX2 R114, R114 ;  /* 0x0000007200727308 */ /* 0x000fe20000000800 */
[----:B------:R-:W-:-:S07]  /*af50*/  F2FP.BF16.F32.PACK_AB R71, R107, R102 ;  /* 0x000000666b47723e */ /* 0x000fce00000010ff */
[----:B------:R-:W-:Y:S01]  /*af60*/  MUFU.EX2 R115, R115 ;  /* 0x0000007300737308 */ /* 0x000fe20000000800 */
[----:B------:R-:W-:Y:S01]  /*af70*/  HMMA.16816.F32.BF16 R16, R68, R84, R16 ;  /* 0x000000544410723c */ /* 0x000fe20000041810 */
[----:B------:R-:W-:-:S06]  /*af80*/  FFMA.FTZ R165, R250, R132, -R147 ;  /* 0x00000084faa57223 */ /* 0x000fcc0000010893 */
[----:B------:R-:W-:Y:S01]  /*af90*/  MUFU.EX2 R161, R161 ;  /* 0x000000a100a17308 */ /* 0x000fe20000000800 */
[C---:B------:R-:W-:Y:S01]  /*afa0*/  HMMA.16816.F32.BF16 R20, R68.reuse, R86, R20 ;  /* 0x000000564414723c */ /* 0x040fe20000041814 */
[----:B------:R-:W1:Y:S01]  /*afb0*/  LDSM.16.MT88.4 R84, [R149+0x10800] ;  /* 0x010800009554783b */ /* 0x000e620000004200 */
[-C--:B------:R-:W-:Y:S01]  /*afc0*/  FFMA.FTZ R169, R246, R132.reuse, -R145 ;  /* 0x00000084f6a97223 */ /* 0x080fe20000010891 */
[-C--:B------:R-:W-:Y:S01]  /*afd0*/  FFMA.FTZ R173, R238, R132.reuse, -R147 ;  /* 0x00000084eead7223 */ /* 0x080fe20000010893 */
[-CC-:B------:R-:W-:Y:S01]  /*afe0*/  FFMA.FTZ R175, R228, R132.reuse, -R145.reuse ;  /* 0x00000084e4af7223 */ /* 0x180fe20000010891 */
[-C--:B------:R-:W-:Y:S01]  /*aff0*/  FFMA.FTZ R177, R226, R132.reuse, -R145 ;  /* 0x00000084e2b17223 */ /* 0x080fe20000010891 */
[-C--:B------:R-:W-:Y:S01]  /*b000*/  FFMA.FTZ R179, R194, R132.reuse, -R147 ;  /* 0x00000084c2b37223 */ /* 0x080fe20000010893 */
[----:B------:R-:W-:Y:S01]  /*b010*/  MUFU.EX2 R159, R159 ;  /* 0x0000009f009f7308 */ /* 0x000fe20000000800 */
[C---:B----4-:R-:W-:Y:S01]  /*b020*/  HMMA.16816.F32.BF16 R8, R68.reuse, R88, R8 ;  /* 0x000000584408723c */ /* 0x050fe20000041808 */
[----:B------:R-:W-:Y:S01]  /*b030*/  FFMA.FTZ R153, R235, R153, R144 ;  /* 0x00000099eb997223 */ /* 0x000fe20000010090 */
[----:B------:R-:W-:Y:S06]  /*b040*/  LDSM.16.MT88.4 R124, [R149+0xf800] ;  /* 0x00f80000957c783b */ /* 0x000fec0000004200 */
[C---:B------:R-:W-:Y:S01]  /*b050*/  HMMA.16816.F32.BF16 R12, R68.reuse, R90, R12 ;  /* 0x0000005a440c723c */ /* 0x040fe2000004180c */
[----:B------:R-:W2:Y:S07]  /*b060*/  LDSM.16.MT88.4 R88, [R157+0x4800] ;  /* 0x004800009d58783b */ /* 0x000eae0000004200 */
[C---:B------:R-:W-:Y:S08]  /*b070*/  HMMA.16816.F32.BF16 R24, R68.reuse, R80, R24 ;  /* 0x000000504418723c */ /* 0x040ff00000041818 */
[C---:B------:R-:W-:Y:S01]  /*b080*/  HMMA.16816.F32.BF16 R28, R68.reuse, R82, R28 ;  /* 0x00000052441c723c */ /* 0x040fe2000004181c */
[----:B------:R-:W3:Y:S07]  /*b090*/  LDSM.16.MT88.4 R80, [R149+0xd000] ;  /* 0x00d000009550783b */ /* 0x000eee0000004200 */
[C---:B-----5:R-:W-:Y:S08]  /*b0a0*/  HMMA.16816.F32.BF16 R32, R68.reuse, R76, R32 ;  /* 0x0000004c4420723c */ /* 0x060ff00000041820 */
[C---:B------:R-:W-:Y:S01]  /*b0b0*/  HMMA.16816.F32.BF16 R36, R68.reuse, R78, R36 ;  /* 0x0000004e4424723c */ /* 0x040fe20000041824 */
[----:B------:R-:W4:Y:S07]  /*b0c0*/  LDSM.16.MT88.4 R76, [R133+0xd000] ;  /* 0x00d00000854c783b */ /* 0x000f2e0000004200 */
[C---:B-1----:R-:W-:Y:S08]  /*b0d0*/  HMMA.16816.F32.BF16 R40, R68.reuse, R84, R40 ;  /* 0x000000544428723c */ /* 0x042ff00000041828 */
[----:B------:R-:W-:Y:S01]  /*b0e0*/  HMMA.16816.F32.BF16 R44, R68, R86, R44 ;  /* 0x00000056442c723c */ /* 0x000fe2000004182c */
[----:B------:R-:W1:Y:S01]  /*b0f0*/  LDSM.16.MT88.4 R84, [R157+0x1000] ;  /* 0x001000009d54783b */ /* 0x000e620000004200 */
[-CC-:B------:R-:W-:Y:S01]  /*b100*/  FFMA.FTZ R109, R187, R132.reuse, -R145.reuse ;  /* 0x00000084bb6d7223 */ /* 0x180fe20000010891 */
[-CC-:B------:R-:W-:Y:S01]  /*b110*/  FFMA.FTZ R108, R183, R132.reuse, -R145.reuse ;  /* 0x00000084b76c7223 */ /* 0x180fe20000010891 */
[-C--:B------:R-:W-:Y:S01]  /*b120*/  FFMA.FTZ R110, R185, R132.reuse, -R145 ;  /* 0x00000084b96e7223 */ /* 0x080fe20000010891 */
[----:B------:R-:W-:-:S03]  /*b130*/  FFMA.FTZ R111, R181, R132, -R147 ;  /* 0x00000084b56f7223 */ /* 0x000fc60000010893 */
[C---:B------:R-:W-:Y:S08]  /*b140*/  HMMA.16816.F32.BF16 R64, R68.reuse, R72, R64 ;  /* 0x000000484440723c */ /* 0x040ff00000041840 */
[C---:B------:R-:W-:Y:S01]  /*b150*/  HMMA.16816.F32.BF16 R4, R68.reuse, R74, R4 ;  /* 0x0000004a4404723c */ /* 0x040fe20000041804 */
[----:B------:R-:W5:Y:S01]  /*b160*/  LDSM.16.MT88.4 R72, [R149+0x11000] ;  /* 0x011000009548783b */ /* 0x000f620000004200 */
[----:B------:R-:W-:Y:S08]  /*b170*/  MUFU.EX2 R109, R109 ;  /* 0x0000006d006d7308 */ /* 0x000ff00000000800 */
[----:B------:R-:W-:Y:S08]  /*b180*/  MUFU.EX2 R108, R108 ;  /* 0x0000006c006c7308 */ /* 0x000ff00000000800 */
[----:B------:R-:W-:Y:S08]  /*b190*/  MUFU.EX2 R110, R110 ;  /* 0x0000006e006e7308 */ /* 0x000ff00000000800 */
[----:B------:R-:W3:Y:S01]  /*b1a0*/  MUFU.EX2 R111, R111 ;  /* 0x0000006f006f7308 */ /* 0x000ee20000000800 */
        /* <DEDUP_REMOVED lines=8> */
[----:B------:R-:W-:Y:S02]  /*b230*/  F2FP.BF16.F32.PACK_AB R69, R108, R109 ;  /* 0x0000006d6c45723e */ /* 0x000fe400000010ff */
        /* <DEDUP_REMOVED lines=30> */
[----:B-----5:R-:W-:Y:S01]  /*b420*/  F2FP.BF16.F32.PACK_AB R68, R182, R163 ;  /* 0x000000a3b644723e */ /* 0x020fe200000010ff */
[----:B------:R-:W1:Y:S01]  /*b430*/  LDSM.16.MT88.4 R80, [R149+0x11800] ;  /* 0x011800009550783b */ /* 0x000e620000004200 */
[----:B------:R-:W-:-:S02]  /*b440*/  F2FP.BF16.F32.PACK_AB R69, R180, R159 ;  /* 0x0000009fb445723e */ /* 0x000fc400000010ff */
        /* <DEDUP_REMOVED lines=18> */
[----:B------:R-:W-:Y:S08]  /*b570*/  MUFU.EX2 R244, R244 ;  /* 0x000000f400f47308 */ /* 0x000ff00000000800 */
[----:B------:R-:W-:Y:S08]  /*b580*/  MUFU.EX2 R169, R169 ;  /* 0x000000a900a97308 */ /* 0x000ff00000000800 */
[----:B------:R-:W-:Y:S08]  /*b590*/  MUFU.EX2 R171, R171 ;  /* 0x000000ab00ab7308 */ /* 0x000ff00000000800 */
[----:B------:R-:W5:Y:S08]  /*b5a0*/  MUFU.EX2 R240, R240 ;  /* 0x000000f000f07308 */ /* 0x000f700000000800 */
[----:B------:R-:W-:Y:S08]  /*b5b0*/  MUFU.EX2 R173, R173 ;  /* 0x000000ad00ad7308 */ /* 0x000ff00000000800 */
[----:B------:R-:W3:Y:S08]  /*b5c0*/  MUFU.EX2 R236, R236 ;  /* 0x000000ec00ec7308 */ /* 0x000ef00000000800 */
[----:B------:R-:W1:Y:S01]  /*b5d0*/  MUFU.EX2 R234, R234 ;  /* 0x000000ea00ea7308 */ /* 0x000e620000000800 */
        /* <DEDUP_REMOVED lines=10> */
[----:B------:R-:W-:-:S02]  /*b680*/  F2FP.BF16.F32.PACK_AB R69, R244, R167 ;  /* 0x000000a7f445723e */ /* 0x000fc400000010ff */
[----:B---3--:R-:W-:Y:S02]  /*b690*/  F2FP.BF16.F32.PACK_AB R70, R236, R173 ;  /* 0x000000adec46723e */ /* 0x008fe400000010ff */
[----:B-1----:R-:W-:-:S07]  /*b6a0*/  F2FP.BF16.F32.PACK_AB R71, R234, R169 ;  /* 0x000000a9ea47723e */ /* 0x002fce00000010ff */
[C---:B------:R-:W-:Y:S08]  /*b6b0*/  HMMA.16816.F32.BF16 R16, R68.reuse, R76, R16 ;  /* 0x0000004c4410723c */ /* 0x040ff00000041810 */
[C---:B------:R-:W-:Y:S01]  /*b6c0*/  HMMA.16816.F32.BF16 R20, R68.reuse, R78, R20 ;  /* 0x0000004e4414723c */ /* 0x040fe20000041814 */
[----:B------:R-:W1:Y:S07]  /*b6d0*/  LDSM.16.MT88.4 R76, [R149+0x12000] ;  /* 0x01200000954c783b */ /* 0x000e6e0000004200 */
[C---:B------:R-:W-:Y:S08]  /*b6e0*/  HMMA.16816.F32.BF16 R24, R68.reuse, R80, R24 ;  /* 0x000000504418723c */ /* 0x040ff00000041818 */
[C---:B------:R-:W-:Y:S01]  /*b6f0*/  HMMA.16816.F32.BF16 R28, R68.reuse, R82, R28 ;  /* 0x00000052441c723c */ /* 0x040fe2000004181c */
[----:B------:R-:W2:Y:S07]  /*b700*/  LDSM.16.MT88.4 R80, [R133+0x12000] ;  /* 0x012000008550783b */ /* 0x000eae0000004200 */
[C---:B----4-:R-:W-:Y:S08]  /*b710*/  HMMA.16816.F32.BF16 R32, R68.reuse, R72, R32 ;  /* 0x000000484420723c */ /* 0x050ff00000041820 */
[C---:B------:R-:W-:Y:S01]  /*b720*/  HMMA.16816.F32.BF16 R36, R68.reuse, R74, R36 ;  /* 0x0000004a4424723c */ /* 0x040fe20000041824 */
[----:B------:R-:W3:Y:S01]  /*b730*/  LDSM.16.MT88.4 R72, [R133+0xe800] ;  /* 0x00e800008548783b */ /* 0x000ee20000004200 */
[----:B------:R-:W-:Y:S01]  /*b740*/  FFMA.FTZ R181, R190, R132, -R147 ;  /* 0x00000084beb57223 */ /* 0x000fe20000010893 */
[----:B------:R-:W-:Y:S08]  /*b750*/  MUFU.EX2 R175, R175 ;  /* 0x000000af00af7308 */ /* 0x000ff00000000800 */
[----:B------:R-:W-:Y:S08]  /*b760*/  MUFU.EX2 R220, R220 ;  /* 0x000000dc00dc7308 */ /* 0x000ff00000000800 */
[----:B------:R-:W-:Y:S08]  /*b770*/  MUFU.EX2 R177, R177 ;  /* 0x000000b100b17308 */ /* 0x000ff00000000800 */
[----:B------:R-:W-:Y:S08]  /*b780*/  MUFU.EX2 R179, R179 ;  /* 0x000000b300b37308 */ /* 0x000ff00000000800 */
[----:B------:R-:W4:Y:S08]  /*b790*/  MUFU.EX2 R192, R192 ;  /* 0x000000c000c07308 */ /* 0x000f300000000800 */
[----:B------:R-:W-:Y:S08]  /*b7a0*/  MUFU.EX2 R181, R181 ;  /* 0x000000b500b57308 */ /* 0x000ff00000000800 */
[----:B------:R-:W5:Y:S08]  /*b7b0*/  MUFU.EX2 R188, R188 ;  /* 0x000000bc00bc7308 */ /* 0x000f700000000800 */
        /* <DEDUP_REMOVED lines=17> */
[----:B------:R-:W-:-:S02]  /*b8d0*/  F2FP.BF16.F32.PACK_AB R69, R220, R175 ;  /* 0x000000afdc45723e */ /* 0x000fc400000010ff */
[----:B-----5:R-:W-:Y:S02]  /*b8e0*/  F2FP.BF16.F32.PACK_AB R70, R188, R181 ;  /* 0x000000b5bc46723e */ /* 0x020fe400000010ff */
[----:B---3--:R-:W-:-:S07]  /*b8f0*/  F2FP.BF16.F32.PACK_AB R71, R184, R177 ;  /* 0x000000b1b847723e */ /* 0x008fce00000010ff */
        /* <DEDUP_REMOVED lines=21> */
[----:B------:R-:W-:Y:S01]  /*ba50*/  MUFU.EX2 R183, R183 ;  /* 0x000000b700b77308 */ /* 0x000fe20000000800 */
[----:B------:R-:W-:Y:S01]  /*ba60*/  FADD.FTZ R136, R136, R143 ;  /* 0x0000008f88887221 */ /* 0x000fe20000010000 */
[----:B------:R-:W-:-:S06]  /*ba70*/  FADD.FTZ R158, R158, R151 ;  /* 0x000000979e9e7221 */ /* 0x000fcc0000010000 */
[----:B------:R-:W-:Y:S08]  /*ba80*/  MUFU.EX2 R174, R174 ;  /* 0x000000ae00ae7308 */ /* 0x000ff00000000800 */
[----:B------:R-:W-:Y:S08]  /*ba90*/  MUFU.EX2 R172, R172 ;  /* 0x000000ac00ac7308 */ /* 0x000ff00000000800 */
[----:B------:R-:W4:Y:S08]  /*baa0*/  MUFU.EX2 R185, R185 ;  /* 0x000000b900b97308 */ /* 0x000f300000000800 */
[----:B------:R-:W-:Y:S08]  /*bab0*/  MUFU.EX2 R166, R166 ;  /* 0x000000a600a67308 */ /* 0x000ff00000000800 */
[----:B------:R-:W5:Y:S08]  /*bac0*/  MUFU.EX2 R187, R187 ;  /* 0x000000bb00bb7308 */ /* 0x000f700000000800 */
[----:B------:R-:W2:Y:S01]  /*bad0*/  MUFU.EX2 R189, R189 ;  /* 0x000000bd00bd7308 */ /* 0x000ea20000000800 */
        /* <DEDUP_REMOVED lines=21> */
[----:B------:R-:W-:-:S02]  /*bc30*/  F2FP.BF16.F32.PACK_AB R69, R183, R178 ;  /* 0x000000b2b745723e */ /* 0x000fc400000010ff */
[----:B-----5:R-:W-:Y:S02]  /*bc40*/  F2FP.BF16.F32.PACK_AB R70, R187, R166 ;  /* 0x000000a6bb46723e */ /* 0x020fe400000010ff */
[----:B--2---:R-:W-:Y:S01]  /*bc50*/  F2FP.BF16.F32.PACK_AB R71, R189, R174 ;  /* 0x000000aebd47723e */ /* 0x004fe200000010ff */
        /* <DEDUP_REMOVED lines=11> */
[C---:B---3--:R-:W-:Y:S08]  /*bd10*/  HMMA.16816.F32.BF16 R24, R68.reuse, R72, R24 ;  /* 0x000000484418723c */ /* 0x048ff00000041818 */
[C---:B------:R-:W-:Y:S01]  /*bd20*/  HMMA.16816.F32.BF16 R28, R68.reuse, R74, R28 ;  /* 0x0000004a441c723c */ /* 0x040fe2000004181c */
[----:B------:R-:W3:Y:S01]  /*bd30*/  LDSM.16.MT88.4 R72, [R155+0x7000] ;  /* 0x007000009b48783b */ /* 0x000ee20000004200 */
[----:B------:R-:W-:Y:S01]  /*bd40*/  FADD.FTZ R110, R110, R109 ;  /* 0x0000006d6e6e7221 */ /* 0x000fe20000010000 */
[----:B------:R-:W-:Y:S01]  /*bd50*/  FADD.FTZ R113, R113, R112 ;  /* 0x0000007071717221 */ /* 0x000fe20000010000 */
[----:B------:R-:W-:Y:S01]  /*bd60*/  FFMA.FTZ R147, R150, R132, -R147 ;  /* 0x0000008496937223 */ /* 0x000fe20000010893 */
[----:B------:R-:W-:Y:S01]  /*bd70*/  MUFU.EX2 R191, R191 ;  /* 0x000000bf00bf7308 */ /* 0x000fe20000000800 */
[----:B------:R-:W-:Y:S01]  /*bd80*/  FADD.FTZ R110, R115, R110 ;  /* 0x0000006e736e7221 */ /* 0x000fe20000010000 */
[----:B------:R-:W-:Y:S01]  /*bd90*/  FADD.FTZ R114, R114, R113 ;  /* 0x0000007172727221 */ /* 0x000fe20000010000 */
[----:B------:R-:W-:Y:S01]  /*bda0*/  HMMA.16816.F32.BF16 R8, R68, R92, R8 ;  /* 0x0000005c4408723c */ /* 0x000fe20000041808 */
[----:B------:R-:W-:Y:S01]  /*bdb0*/  LDSM.16.MT88.4 R152, [R155+0x7800] ;  /* 0x007800009b98783b */ /* 0x000fe20000004200 */
[----:B------:R-:W-:Y:S01]  /*bdc0*/  FADD.FTZ R159, R159, R110 ;  /* 0x0000006e9f9f7221 */ /* 0x000fe20000010000 */
[----:B------:R-:W-:-:S03]  /*bdd0*/  FADD.FTZ R163, R163, R114 ;  /* 0x00000072a3a37221 */ /* 0x000fc60000010000 */
        /* <DEDUP_REMOVED lines=8> */
[----:B------:R-:W5:Y:S08]  /*be60*/  MUFU.EX2 R193, R193 ;  /* 0x000000c100c17308 */ /* 0x000f700000000800 */
[----:B------:R-:W-:Y:S08]  /*be70*/  MUFU.EX2 R160, R160 ;  /* 0x000000a000a07308 */ /* 0x000ff00000000800 */
[----:B------:R-:W5:Y:S08]  /*be80*/  MUFU.EX2 R147, R147 ;  /* 0x0000009300937308 */ /* 0x000f700000000800 */
        /* <DEDUP_REMOVED lines=75> */
.L_x_6982:
[----:B------:R-:W-:-:S07]  /*c340*/  IADD3 R227, PT, PT, R137, -0x1, RZ ;  /* 0xffffffff89e37810 */ /* 0x000fce0007ffe0ff */
.L_x_6991:
[----:B------:R-:W-:Y:S05]  /*c350*/  BSYNC B2 ;  /* 0x0000000000027941 */ /* 0x000fea0003800000 */
.L_x_6981:
[----:B------:R-:W-:-:S13]  /*c360*/  ISETP.GE.AND P0, PT, R227, R210, PT ;  /* 0x000000d2e300720c */ /* 0x000fda0003f06270 */
[----:B------:R-:W-:Y:S05]  /*c370*/  @!P0 BRA `(.L_x_6992) ;  /* 0x0000005000848947 */ /* 0x000fea0003800000 */
[C---:B------:R-:W-:Y:S01]  /*c380*/  IMAD.SHL.U32 R226, R227.reuse, 0x80, RZ ;  /* 0x00000080e3e27824 */ /* 0x040fe200078e00ff */
[----:B------:R-:W-:Y:S01]  /*c390*/  ISETP.NE.U32.AND P3, PT, R232, RZ, PT ;  /* 0x000000ffe800720c */ /* 0x000fe20003f65070 */
[C---:B------:R-:W-:Y:S01]  /*c3a0*/  IMAD.SHL.U32 R221, R204.reuse, 0x20, RZ ;  /* 0x00000020ccdd7824 */ /* 0x040fe200078e00ff */
[----:B------:R-:W-:Y:S01]  /*c3b0*/  SHF.L.U64.HI R220, R204, 0x5, R205 ;  /* 0x00000005ccdc7819 */ /* 0x000fe200000102cd */
[----:B------:R-:W-:Y:S01]  /*c3c0*/  IMAD.MOV.U32 R132, RZ, RZ, R133 ;  /* 0x000000ffff847224 */ /* 0x000fe200078e0085 */
[C---:B------:R-:W-:Y:S01]  /*c3d0*/  LOP3.LUT R228, R226.reuse, 0x40, R135, 0xfe, !PT ;  /* 0x00000040e2e47812 */ /* 0x040fe200078efe87 */
[----:B------:R-:W-:Y:S01]  /*c3e0*/  VIADD R227, R227, 0x1 ;  /* 0x00000001e3e37836 */ /* 0x000fe20000000000 */
[----:B------:R-:W-:Y:S02]  /*c3f0*/  ISETP.NE.AND.EX P3, PT, R233, RZ, PT, P3 ;  /* 0x000000ffe900720c */ /* 0x000fe40003f65330 */
[----:B------:R-:W-:Y:S02]  /*c400*/  MOV R0, R134 ;  /* 0x0000008600007202 */ /* 0x000fe40000000f00 */
[----:B------:R-:W-:-:S09]  /*c410*/  IADD3 R226, PT, PT, R226, 0x80, RZ ;  /* 0x00000080e2e27810 */ /* 0x000fd20007ffe0ff */
.L_x_6999:
        /* <DEDUP_REMOVED lines=78> */
.L_x_6994:
[----:B------:R-:W-:Y:S05]  /*c900*/  BSYNC.RECONVERGENT B0 ;  /* 0x0000000000007941 */ /* 0x000fea0003800200 */
.L_x_6993:
[----:B------:R-:W1:Y:S01]  /*c910*/  S2UR UR6, SR_CgaCtaId ;  /* 0x00000000000679c3 */ /* 0x000e620000008800 */
[C---:B------:R-:W-:Y:S01]  /*c920*/  IMAD.SHL.U32 R196, R200.reuse, 0x8, RZ ;  /* 0x00000008c8c47824 */ /* 0x040fe200078e00ff */
[C---:B------:R-:W-:Y:S01]  /*c930*/  LOP3.LUT R53, R200.reuse, 0x38, RZ, 0xc0, !PT ;  /* 0x00000038c8357812 */ /* 0x040fe200078ec0ff */
[----:B------:R-:W-:Y:S01]  /*c940*/  UMOV UR7, 0x400 ;  /* 0x0000040000077882 */ /* 0x000fe20000000000 */
[----:B------:R-:W-:Y:S01]  /*c950*/  IADD3 R56, P0, PT, R221, R214, RZ ;  /* 0x000000d6dd387210 */ /* 0x000fe20007f1e0ff */
[----:B------:R-:W-:Y:S01]  /*c960*/  IMAD.SHL.U32 R206, R200, 0x40, RZ ;  /* 0x00000040c8ce7824 */ /* 0x000fe200078e00ff */
[C---:B------:R-:W-:Y:S01]  /*c970*/  LOP3.LUT R134, R196.reuse, 0x38, RZ, 0xc0, !PT ;  /* 0x00000038c4867812 */ /* 0x040fe200078ec0ff */
[----:B------:R-:W-:Y:S01]  /*c980*/  VIADD R227, R227, 0xffffffff ;  /* 0xffffffffe3e37836 */ /* 0x000fe20000000000 */
[----:B------:R-:W-:Y:S01]  /*c990*/  LOP3.LUT R52, R196, 0x1c0, RZ, 0xc0, !PT ;  /* 0x000001c0c4347812 */ /* 0x000fe200078ec0ff */
[----:B------:R-:W-:Y:S01]  /*c9a0*/  IMAD.X R57, R220, 0x1, R215, P0 ;  /* 0x00000001dc397824 */ /* 0x000fe200000e06d7 */
[-C--:B------:R-:W-:Y:S01]  /*c9b0*/  IADD3 R54, P0, PT, R56, R221.reuse, RZ ;  /* 0x000000dd38367210 */ /* 0x080fe20007f1e0ff */
[----:B------:R-:W-:Y:S01]  /*c9c0*/  BSSY.RECONVERGENT B1, `(.L_x_6995) ;  /* 0x0000179000017945 */ /* 0x000fe20003800200 */
[----:B------:R-:W-:Y:S02]  /*c9d0*/  LOP3.LUT R52, R134, R52, R53, 0x1e, !PT ;  /* 0x0000003486347212 */ /* 0x000fe400078e1e35 */
[----:B------:R-:W-:Y:S01]  /*c9e0*/  LOP3.LUT R53, R196, 0x1e00, RZ, 0xc0, !PT ;  /* 0x00001e00c4357812 */ /* 0x000fe200078ec0ff */
[----:B------:R-:W-:Y:S01]  /*c9f0*/  IMAD.X R55, R57, 0x1, R220, P0 ;  /* 0x0000000139377824 */ /* 0x000fe200000e06dc */
[----:B------:R-:W-:Y:S02]  /*ca00*/  IADD3 R60, P0, PT, R54, R221, RZ ;  /* 0x000000dd363c7210 */ /* 0x000fe40007f1e0ff */
[----:B------:R-:W-:Y:S01]  /*ca10*/  LOP3.LUT R53, R52, R53, RZ, 0xfc, !PT ;  /* 0x0000003534357212 */ /* 0x000fe200078efcff */
[----:B------:R-:W-:Y:S01]  /*ca20*/  IMAD.SHL.U32 R52, R200, 0x20, RZ ;  /* 0x00000020c8347824 */ /* 0x000fe200078e00ff */
[----:B------:R-:W-:Y:S01]  /*ca30*/  SHF.R.U32.HI R203, RZ, 0x1, R200 ;  /* 0x00000001ffcb7819 */ /* 0x000fe200000116c8 */
[--C-:B------:R-:W-:Y:S01]  /*ca40*/  IMAD.X R61, R55, 0x1, R220.reuse, P0 ;  /* 0x00000001373d7824 */ /* 0x100fe200000e06dc */
[-C--:B------:R-:W-:Y:S01]  /*ca50*/  IADD3 R58, P0, PT, R60, R221.reuse, RZ ;  /* 0x000000dd3c3a7210 */ /* 0x080fe20007f1e0ff */
[----:B-1----:R-:W-:Y:S01]  /*ca60*/  ULEA UR6, UR6, UR7, 0x18 ;  /* 0x0000000706067291 */ /* 0x002fe2000f8ec0ff */
[----:B------:R-:W-:Y:S03]  /*ca70*/  LOP3.LUT R199, R52, 0x7c00, RZ, 0xc0, !PT ;  /* 0x00007c0034c77812 */ /* 0x000fe600078ec0ff */
[----:B------:R-:W-:Y:S01]  /*ca80*/  IMAD.X R59, R61, 0x1, R220, P0 ;  /* 0x000000013d3b7824 */ /* 0x000fe200000e06dc */
[-C--:B------:R-:W-:Y:S01]  /*ca90*/  IADD3 R52, P0, PT, R58, R221.reuse, RZ ;  /* 0x000000dd3a347210 */ /* 0x080fe20007f1e0ff */
[----:B------:R-:W-:Y:S01]  /*caa0*/  IMAD.U32 R202, RZ, RZ, UR6 ;  /* 0x00000006ffca7e24 */ /* 0x000fe2000f8e00ff */
[----:B------:R-:W-:Y:S02]  /*cab0*/  LOP3.LUT R205, R203, 0x8, RZ, 0xc0, !PT ;  /* 0x00000008cbcd7812 */ /* 0x000fe400078ec0ff */
[----:B------:R-:W-:Y:S01]  /*cac0*/  LOP3.LUT P2, RZ, R200, 0x4, RZ, 0xc0, !PT ;  /* 0x00000004c8ff7812 */ /* 0x000fe2000784c0ff */
[----:B------:R-:W-:Y:S01]  /*cad0*/  IMAD R237, R53, 0x2, R202 ;  /* 0x0000000235ed7824 */ /* 0x000fe200078e02ca */
[----:B------:R-:W-:Y:S01]  /*cae0*/  LOP3.LUT R205, R205, 0x1c0, R206, 0xf8, !PT ;  /* 0x000001c0cdcd7812 */ /* 0x000fe200078ef8ce */
[--C-:B------:R-:W-:Y:S01]  /*caf0*/  IMAD.X R53, R59, 0x1, R220.reuse, P0 ;  /* 0x000000013b357824 */ /* 0x100fe200000e06dc */
[-C--:B------:R-:W-:Y:S02]  /*cb00*/  IADD3 R62, P0, PT, R52, R221.reuse, RZ ;  /* 0x000000dd343e7210 */ /* 0x080fe40007f1e0ff */
[----:B------:R-:W-:Y:S01]  /*cb10*/  @!PT LDS RZ, [RZ] ;  /* 0x00000000fffff984 */ /* 0x000fe20000000800 */
[----:B------:R-:W-:Y:S01]  /*cb20*/  @!PT LDS RZ, [RZ] ;  /* 0x00000000fffff984 */ /* 0x000fe20000000800 */
[----:B------:R-:W-:Y:S01]  /*cb30*/  @!PT LDS RZ, [RZ] ;  /* 0x00000000fffff984 */ /* 0x000fe20000000800 */
[----:B------:R-:W-:Y:S01]  /*cb40*/  LDGSTS.E.BYPASS.LTC128B.128 [R237+0xc000], desc[UR4][R214.64] ;  /* 0x0c000000d6ed7fae */ /* 0x000fe2000b981a04 */
[----:B------:R-:W-:Y:S02]  /*cb50*/  LOP3.LUT R205, R205, R134, RZ, 0x3c, !PT ;  /* 0x00000086cdcd7212 */ /* 0x000fe400078e3cff */
[----:B------:R-:W-:Y:S02]  /*cb60*/  IMAD.X R63, R53, 0x1, R220, P0 ;  /* 0x00000001353f7824 */ /* 0x000fe400000e06dc */
[----:B------:R-:W-:Y:S01]  /*cb70*/  LDGSTS.E.BYPASS.LTC128B.128 [R237+0x10000], desc[UR4][R214.64+0x80] ;  /* 0x10000080d6ed7fae */ /* 0x000fe2000b981a04 */
[----:B------:R-:W-:Y:S02]  /*cb80*/  IADD3 R64, P0, PT, R62, R221, RZ ;  /* 0x000000dd3e407210 */ /* 0x000fe40007f1e0ff */
[----:B------:R-:W-:Y:S02]  /*cb90*/  LOP3.LUT R134, R199, 0x200, R206, 0xf8, !PT ;  /* 0x00000200c7867812 */ /* 0x000fe400078ef8ce */
[----:B------:R-:W-:Y:S01]  /*cba0*/  LDGSTS.E.BYPASS.LTC128B.128 [R237+0xc800], desc[UR4][R56.64] ;  /* 0x0c80000038ed7fae */ /* 0x000fe2000b981a04 */
[----:B------:R-:W-:Y:S01]  /*cbb0*/  IMAD.X R65, R63, 0x1, R220, P0 ;  /* 0x000000013f417824 */ /* 0x000fe200000e06dc */
[----:B------:R-:W-:Y:S03]  /*cbc0*/  LOP3.LUT R181, R134, R205, RZ, 0xfc, !PT ;  /* 0x000000cd86b57212 */ /* 0x000fe600078efcff */
[----:B------:R-:W-:Y:S01]  /*cbd0*/  LDGSTS.E.BYPASS.LTC128B.128 [R237+0x10800], desc[UR4][R56.64+0x80] ;  /* 0x1080008038ed7fae */ /* 0x000fe2000b981a04 */
[----:B------:R-:W-:Y:S04]  /*cbe0*/  LOP3.LUT P0, RZ, R200, 0x2, RZ, 0xc0, !PT ;  /* 0x00000002c8ff7812 */ /* 0x000fe8000780c0ff */
[----:B------:R-:W-:Y:S01]  /*cbf0*/  LDGSTS.E.BYPASS.LTC128B.128 [R237+0xd000], desc[UR4][R54.64] ;  /* 0x0d00000036ed7fae */ /* 0x000fe2000b981a04 */
[----:B------:R-:W-:Y:S01]  /*cc00*/  IMAD R181, R181, 0x2, R202 ;  /* 0x00000002b5b57824 */ /* 0x000fe200078e02ca */
[----:B------:R-:W-:Y:S03]  /*cc10*/  SEL R204, R198, 0xffffffe0, !P0 ;  /* 0xffffffe0c6cc7807 */ /* 0x000fe60004000000 */
[----:B------:R-:W-:Y:S01]  /*cc20*/  LDGSTS.E.BYPASS.LTC128B.128 [R237+0x11000], desc[UR4][R54.64+0x80] ;  /* 0x1100008036ed7fae */ /* 0x000fe2000b981a04 */
[----:B------:R-:W-:Y:S01]  /*cc30*/  ISETP.GT.AND P0, PT, R227, R210, PT ;  /* 0x000000d2e300720c */ /* 0x000fe20003f04270 */
[--C-:B------:R-:W-:Y:S03]  /*cc40*/  IMAD.IADD R184, R204, 0x1, R181.reuse ;  /* 0x00000001ccb87824 */ /* 0x100fe600078e02b5 */
[----:B------:R-:W-:Y:S01]  /*cc50*/  LDGSTS.E.BYPASS.LTC128B.128 [R237+0xd800], desc[UR4][R60.64] ;  /* 0x0d8000003ced7fae */ /* 0x000fe2000b981a04 */
[C-C-:B------:R-:W-:Y:S02]  /*cc60*/  IMAD.IADD R134, R201.reuse, 0x1, R204.reuse ;  /* 0x00000001c9867824 */ /* 0x140fe400078e02cc */
        /* <DEDUP_REMOVED lines=14> */
[----:B------:R-:W0:Y:S01]  /*cd50*/  LDGDEPBAR ;  /* 0x00000000000079af */ /* 0x000e220000000000 */
[----:B-1----:R-:W-:Y:S04]  /*cd60*/  SEL R64, R197, 0xffffffc0, !P2 ;  /* 0xffffffc0c5407807 */ /* 0x002fe80005000000 */
[----:B------:R-:W1:Y:S01]  /*cd70*/  LDSM.16.M88.4 R152, [R201+0x5800] ;  /* 0x00580000c998783b */ /* 0x000e620000000200 */
[----:B------:R-:W-:Y:S04]  /*cd80*/  IMAD.IADD R185, R64, 0x1, R181 ;  /* 0x0000000140b97824 */ /* 0x000fe800078e02b5 */
[----:B------:R-:W5:Y:S01]  /*cd90*/  LDSM.16.M88.4 R156, [R201+0x6000] ;  /* 0x00600000c99c783b */ /* 0x000f620000000200 */
[----:B------:R-:W-:Y:S02]  /*cda0*/  IMAD.IADD R133, R201, 0x1, R64 ;  /* 0x00000001c9857824 */ /* 0x000fe400078e0240 */
[C---:B------:R-:W-:Y:S02]  /*cdb0*/  IMAD.IADD R135, R204.reuse, 0x1, R185 ;  /* 0x00000001cc877824 */ /* 0x040fe400078e02b9 */
[----:B------:R-:W-:Y:S05]  /*cdc0*/  LDSM.16.M88.4 R160, [R134+0x4000] ;  /* 0x0040000086a0783b */ /* 0x000fea0000000200 */
[----:B------:R-:W-:Y:S05]  /*cdd0*/  LDSM.16.M88.4 R164, [R134+0x6000] ;  /* 0x0060000086a4783b */ /* 0x000fea0000000200 */
[----:B------:R-:W-:Y:S01]  /*cde0*/  LDSM.16.M88.4 R168, [R134+0x6800] ;  /* 0x0068000086a8783b */ /* 0x000fe20000000200 */
[C---:B--2---:R-:W-:Y:S04]  /*cdf0*/  HMMA.16816.F32.BF16 R4, R136.reuse, R140, RZ ;  /* 0x0000008c8804723c */ /* 0x044fe800000418ff */
[----:B------:R-:W-:Y:S04]  /*ce00*/  LDSM.16.M88.4 R172, [R134+0x7000] ;  /* 0x0070000086ac783b */ /* 0x000fe80000000200 */
[C---:B------:R-:W-:Y:S01]  /*ce10*/  HMMA.16816.F32.BF16 R8, R136.reuse, R142, RZ ;  /* 0x0000008e8808723c */ /* 0x040fe200000418ff */
[----:B------:R-:W2:Y:S05]  /*ce20*/  LDSM.16.M88.4 R140, [R201+0x6800] ;  /* 0x00680000c98c783b */ /* 0x000eaa0000000200 */
[----:B------:R-:W-:Y:S02]  /*ce30*/  LDSM.16.M88.4 R176, [R133+0x4000] ;  /* 0x0040000085b0783b */ /* 0x000fe40000000200 */
[C---:B---3--:R-:W-:Y:S03]  /*ce40*/  HMMA.16816.F32.BF16 R12, R136.reuse, R144, RZ ;  /* 0x00000090880c723c */ /* 0x048fe600000418ff */
[----:B------:R-:W-:Y:S05]  /*ce50*/  LDSM.16.M88.4 R188, [R133+0x8000] ;  /* 0x0080000085bc783b */ /* 0x000fea0000000200 */
[C---:B------:R-:W-:Y:S01]  /*ce60*/  HMMA.16816.F32.BF16 R16, R136.reuse, R146, RZ ;  /* 0x000000928810723c */ /* 0x040fe200000418ff */
[----:B------:R-:W3:Y:S07]  /*ce70*/  LDSM.16.M88.4 R144, [R201+0x7000] ;  /* 0x00700000c990783b */ /* 0x000eee0000000200 */
[C---:B----4-:R-:W-:Y:S08]  /*ce80*/  HMMA.16816.F32.BF16 R20, R136.reuse, R148, RZ ;  /* 0x000000948814723c */ /* 0x050ff000000418ff */
[C---:B------:R-:W-:Y:S01]  /*ce90*/  HMMA.16816.F32.BF16 R24, R136.reuse, R150, RZ ;  /* 0x000000968818723c */ /* 0x040fe200000418ff */
[----:B------:R-:W4:Y:S07]  /*cea0*/  LDSM.16.M88.4 R148, [R201+0x7800] ;  /* 0x00780000c994783b */ /* 0x000f2e0000000200 */
[C---:B-1----:R-:W-:Y:S08]  /*ceb0*/  HMMA.16816.F32.BF16 R28, R136.reuse, R152, RZ ;  /* 0x00000098881c723c */ /* 0x042ff000000418ff */
[C---:B------:R-:W-:Y:S01]  /*cec0*/  HMMA.16816.F32.BF16 R32, R136.reuse, R154, RZ ;  /* 0x0000009a8820723c */ /* 0x040fe200000418ff */
[----:B------:R-:W1:Y:S07]  /*ced0*/  LDSM.16.M88.4 R152, [R184] ;  /* 0x00000000b898783b */ /* 0x000e6e0000000200 */
[C---:B-----5:R-:W-:Y:S08]  /*cee0*/  HMMA.16816.F32.BF16 R36, R136.reuse, R156, RZ ;  /* 0x0000009c8824723c */ /* 0x060ff000000418ff */
[C---:B------:R-:W-:Y:S01]  /*cef0*/  HMMA.16816.F32.BF16 R40, R136.reuse, R158, RZ ;  /* 0x0000009e8828723c */ /* 0x040fe200000418ff */
[----:B------:R-:W5:Y:S07]  /*cf00*/  LDSM.16.M88.4 R156, [R134+0x4800] ;  /* 0x00480000869c783b */ /* 0x000f6e0000000200 */
        /* <DEDUP_REMOVED lines=8> */
[----:B------:R4:W3:Y:S05]  /*cf90*/  LDSM.16.M88.4 R136, [R134+0x7800] ;  /* 0x007800008688783b */ /* 0x0008ea0000000200 */
[----:B------:R-:W3:Y:S02]  /*cfa0*/  LDSM.16.M88.4 R148, [R185] ;  /* 0x00000000b994783b */ /* 0x000ee40000000200 */
[C---:B-1----:R-:W-:Y:S08]  /*cfb0*/  HMMA.16816.F32.BF16 R4, R152.reuse, R160, R4 ;  /* 0x000000a09804723c */ /* 0x042ff00000041804 */
[C---:B------:R-:W-:Y:S01]  /*cfc0*/  HMMA.16816.F32.BF16 R8, R152.reuse, R162, R8 ;  /* 0x000000a29808723c */ /* 0x040fe20000041808 */
[----:B------:R-:W-:Y:S07]  /*cfd0*/  LDSM.16.M88.4 R160, [R133+0x7000] ;  /* 0x0070000085a0783b */ /* 0x000fee0000000200 */
[C---:B-----5:R-:W-:Y:S03]  /*cfe0*/  HMMA.16816.F32.BF16 R12, R152.reuse, R156, R12 ;  /* 0x0000009c980c723c */ /* 0x060fe6000004180c */
        /* <DEDUP_REMOVED lines=45> */
[----:B------:R-:W1:Y:S05]  /*d2c0*/  LDSM.16.M88.4 R148, [R134+0x6000] ;  /* 0x006000008694783b */ /* 0x000e6a0000000200 */
[----:B------:R-:W1:Y:S02]  /*d2d0*/  LDSM.16.M88.4 R156, [R134+0x6800] ;  /* 0x00680000869c783b */ /* 0x000e640000000200 */
[C---:B--2---:R-:W-:Y:S08]  /*d2e0*/  HMMA.16816.F32.BF16 R4, R140.reuse, R164, R4 ;  /* 0x000000a48c04723c */ /* 0x044ff00000041804 */
[C---:B------:R-:W-:Y:S01]  /*d2f0*/  HMMA.16816.F32.BF16 R8, R140.reuse, R166, R8 ;  /* 0x000000a68c08723c */ /* 0x040fe20000041808 */
[----:B------:R-:W-:Y:S05]  /*d300*/  LDSM.16.M88.4 R164, [R181+0x2000] ;  /* 0x00200000b5a4783b */ /* 0x000fea0000000200 */
[----:B------:R-:W-:Y:S02]  /*d310*/  LDSM.16.M88.4 R180, [R192+0x9800] ;  /* 0x00980000c0b4783b */ /* 0x000fe40000000200 */
        /* <DEDUP_REMOVED lines=14> */
[----:B------:R-:W-:Y:S05]  /*d400*/  LDSM.16.M88.4 R156, [R184+0x2000] ;  /* 0x00200000b89c783b */ /* 0x000fea0000000200 */
[----:B------:R-:W-:Y:S02]  /*d410*/  LDSM.16.M88.4 R184, [R185+0x2000] ;  /* 0x00200000b9b8783b */ /* 0x000fe40000000200 */
[C---:B--2---:R-:W-:Y:S08]  /*d420*/  HMMA.16816.F32.BF16 R52, R140.reuse, R136, R52 ;  /* 0x000000888c34723c */ /* 0x044ff00000041834 */
[C---:B------:R-:W-:Y:S01]  /*d430*/  HMMA.16816.F32.BF16 R56, R140.reuse, R138, R56 ;  /* 0x0000008a8c38723c */ /* 0x040fe20000041838 */
[----:B------:R-:W2:Y:S07]  /*d440*/  LDSM.16.M88.4 R136, [R201+0xb000] ;  /* 0x00b00000c988783b */ /* 0x000eae0000000200 */
[C---:B------:R-:W-:Y:S08]  /*d450*/  HMMA.16816.F32.BF16 R60, R140.reuse, R160, R60 ;  /* 0x000000a08c3c723c */ /* 0x040ff0000004183c */
        /* <DEDUP_REMOVED lines=170> */
.L_x_6998:
[----:B------:R-:W-:Y:S05]  /*df00*/  BSYNC.RECONVERGENT B0 ;  /* 0x0000000000007941 */ /* 0x000fea0003800200 */
.L_x_6997:
        /* <DEDUP_REMOVED lines=36> */
.L_x_6996:
[----:B------:R-:W-:Y:S05]  /*e150*/  BSYNC.RECONVERGENT B1 ;  /* 0x0000000000017941 */ /* 0x000fea0003800200 */
.L_x_6995:
[C---:B-1----:R-:W-:Y:S01]  /*e160*/  VIADD R147, R228.reuse, 0xffffffc1 ;  /* 0xffffffc1e4937836 */ /* 0x042fe20000000000 */
[----:B------:R-:W-:Y:S01]  /*e170*/  LOP3.LUT R205, R205, 0x200, R206, 0xf8, !PT ;  /* 0x00000200cdcd7812 */ /* 0x000fe200078ef8ce */
[C---:B------:R-:W-:Y:S02]  /*e180*/  VIADD R135, R228.reuse, 0xffffffc0 ;  /* 0xffffffc0e4877836 */ /* 0x040fe40000000000 */
        /* <DEDUP_REMOVED lines=105> */
[----:B------:R-:W-:Y:S02]  /*e820*/  ISETP.GE.AND P5, PT, R21, R223, PT ;  /* 0x000000df1500720c */ /* 0x000fe40003fa6270 */
[----:B------:R-:W-:Y:S02]  /*e830*/  FSEL R52, R52, -INF , P0 ;  /* 0xff80000034347808 */ /* 0x000fe40000000000 */
[----:B------:R-:W-:Y:S01]  /*e840*/  FSEL R249, R38, -INF , P1 ;  /* 0xff80000026f97808 */ /* 0x000fe20000800000 */
[----:B------:R-:W-:Y:S01]  /*e850*/  VIADD R38, R228, 0x30 ;  /* 0x00000030e4267836 */ /* 0x000fe20000000000 */
[----:B------:R-:W-:Y:S02]  /*e860*/  FSEL R34, R34, -INF , P5 ;  /* 0xff80000022227808 */ /* 0x000fe40002800000 */
[----:B------:R-:W-:Y:S02]  /*e870*/  ISETP.GE.AND P1, PT, R144, R225, PT ;  /* 0x000000e19000720c */ /* 0x000fe40003f26270 */
[----:B------:R-:W-:Y:S02]  /*e880*/  ISETP.GE.AND P0, PT, R16, R223, PT ;  /* 0x000000df1000720c */ /* 0x000fe40003f06270 */
        /* <DEDUP_REMOVED lines=110> */
[-C--:B------:R-:W-:Y:S01]  /*ef70*/  ISETP.GE.AND P5, PT, R139, R222.reuse, PT ;  /* 0x000000de8b00720c */ /* 0x080fe20003fa6270 */
[----:B------:R-:W-:Y:S01]  /*ef80*/  IMAD R139, R205, 0x2, R202 ;  /* 0x00000002cd8b7824 */ /* 0x000fe200078e02ca */
[----:B------:R-:W-:Y:S02]  /*ef90*/  FSEL R67, R18, -INF , !P0 ;  /* 0xff80000012437808 */ /* 0x000fe40004000000 */
[----:B------:R-:W-:Y:S02]  /*efa0*/  FSEL R65, R10, -INF , !P4 ;  /* 0xff8000000a417808 */ /* 0x000fe40006000000 */
[----:B------:R-:W-:Y:S02]  /*efb0*/  FMNMX3.FTZ R4, R4, R59, R57, !PT ;  /* 0x0000003b04047276 */ /* 0x000fe40007810039 */
[----:B------:R-:W-:Y:S02]  /*efc0*/  FSEL R176, R176, -INF , !P1 ;  /* 0xff800000b0b07808 */ /* 0x000fe40004800000 */
[----:B------:R-:W-:Y:S01]  /*efd0*/  ISETP.GE.AND P0, PT, R138, R222, PT ;  /* 0x000000de8a00720c */ /* 0x000fe20003f06270 */
[----:B------:R-:W-:Y:S01]  /*efe0*/  IMAD.IADD R138, R204, 0x1, R139 ;  /* 0x00000001cc8a7824 */ /* 0x000fe200078e028b */
[----:B------:R-:W-:Y:S02]  /*eff0*/  ISETP.GE.AND P1, PT, R144, R224, PT ;  /* 0x000000e09000720c */ /* 0x000fe40003f26270 */
[----:B------:R-:W-:Y:S02]  /*f000*/  FSEL R179, R23, -INF , !P5 ;  /* 0xff80000017b37808 */ /* 0x000fe40006800000 */
[----:B------:R-:W-:Y:S02]  /*f010*/  ISETP.GE.AND P4, PT, R6, R222, PT ;  /* 0x000000de0600720c */ /* 0x000fe40003f86270 */
[----:B------:R-:W-:Y:S02]  /*f020*/  FMNMX3.FTZ R4, R4, R67, R65, !PT ;  /* 0x0000004304047276 */ /* 0x000fe40007810041 */
[----:B------:R-:W-:Y:S02]  /*f030*/  FSEL R162, R26, -INF , !P0 ;  /* 0xff8000001aa27808 */ /* 0x000fe40004000000 */
[----:B------:R-:W-:Y:S02]  /*f040*/  FSEL R174, R174, -INF , !P1 ;  /* 0xff800000aeae7808 */ /* 0x000fe40004800000 */
[----:B------:R-:W-:Y:S02]  /*f050*/  FMNMX3.FTZ R5, R5, R186, R184, !PT ;  /* 0x000000ba05057276 */ /* 0x000fe400078100b8 */
[----:B------:R-:W-:Y:S02]  /*f060*/  ISETP.GE.AND P0, PT, R20, R224, PT ;  /* 0x000000e01400720c */ /* 0x000fe40003f06270 */
[-C--:B------:R-:W-:Y:S01]  /*f070*/  ISETP.GE.AND P5, PT, R145, R222.reuse, PT ;  /* 0x000000de9100720c */ /* 0x080fe20003fa6270 */
[----:B------:R-:W-:Y:S01]  /*f080*/  VIADD R145, R139, 0xc040 ;  /* 0x0000c0408b917836 */ /* 0x000fe20000000000 */
        /* <DEDUP_REMOVED lines=175> */
[----:B------:R-:W-:Y:S01]  /*fb80*/  FFMA.FTZ R251, R251, R135, -R158 ;  /* 0x00000087fbfb7223 */ /* 0x000fe2000001089e */
        /* <DEDUP_REMOVED lines=416> */
.L_x_6992:
        /* <DEDUP_REMOVED lines=10> */
.L_x_7007:
        /* <DEDUP_REMOVED lines=197> */
.L_x_7002:
[----:B------:R-:W-:Y:S05]  /*12280*/  BSYNC.RECONVERGENT B0 ;  /* 0x0000000000007941 */ /* 0x000fea0003800200 */
.L_x_7001:
        /* <DEDUP_REMOVED lines=19> */
[----:B--2-4-:R-:W-:Y:S05]  /*123c0*/  @P1 RET.REL.NODEC R216 `(_ZN5flash24flash_fwd_splitkv_kernelI23Flash_fwd_kernel_traitsILi128ELi64ELi128ELi4ELb0ELb0EN7cutlass10bfloat16_tE19Flash_kernel_traitsILi128ELi64ELi128ELi4ES3_EELb0ELb1ELb0ELb0ELb1ELb0ELb1ELb0EEEvNS_16Flash_fwd_paramsE) ;  /* 0xfffffedcd80c1950 */ /* 0x014fea0003c3ffff */
[----:B------:R-:W-:Y:S01]  /*123d0*/  MOV R217, 0x0 ;  /* 0x0000000000d97802 */ /* 0x000fe20000000f00 */
[----:B------:R-:W-:Y:S04]  /*123e0*/  ST.E.128 desc[UR4][R70.64+0x7000], R64 ;  /* 0x0070004046007985 */ /* 0x000fe8000c101d04 */
[----:B------:R1:W-:Y:S02]  /*123f0*/  ST.E.128 desc[UR4][R70.64+0x7100], R60 ;  /* 0x0071003c46007985 */ /* 0x0003e4000c101d04 */
[----:B-1----:R-:W-:Y:S05]  /*12400*/  RET.REL.NODEC R216 `(_ZN5flash24flash_fwd_splitkv_kernelI23Flash_fwd_kernel_traitsILi128ELi64ELi128ELi4ELb0ELb0EN7cutlass10bfloat16_tE19Flash_kernel_traitsILi128ELi64ELi128ELi4ES3_EELb0ELb1ELb0ELb0ELb1ELb0ELb1ELb0EEEvNS_16Flash_fwd_paramsE) ;  /* 0xfffffed8d8fc7950 */ /* 0x002fea0003c3ffff */
.L_x_7000:
[----:B------:R-:W-:Y:S01]  /*12410*/  MOV R7, 0x2 ;  /* 0x0000000200077802 */ /* 0x000fe20000000f00 */
[----:B------:R-:W-:Y:S01]  /*12420*/  IMAD.MOV.U32 R4, RZ, RZ, 0x1f ;  /* 0x0000001fff047424 */ /* 0x000fe200078e00ff */
[----:B------:R-:W-:-:S07]  /*12430*/  MOV R6, 0xffffffff ;  /* 0xffffffff00067802 */ /* 0x000fce0000000f00 */
[----:B-1---5:R-:W-:Y:S05]  /*12440*/  WARPSYNC.COLLECTIVE R6, `(.L_x_7003) ;  /* 0x0000000006087348 */ /* 0x022fea0003c00000 */
[----:B------:R2:W3:Y:S02]  /*12450*/  SHFL.BFLY P0, R10, R235, R7, R4 ;  /* 0x0c000007eb0a7389 */ /* 0x0004e40000000004 */
[----:B-123-5:R-:W-:Y:S05]  /*12460*/  ENDCOLLECTIVE ;  /* 0x000000000000791b */ /* 0x02efea0003800000 */
.L_x_7003:
[----:B------:R-:W-:Y:S02]  /*12470*/  IMAD.MOV.U32 R8, RZ, RZ, R10 ;  /* 0x000000ffff087224 */ /* 0x000fe400078e000a */
[----:B------:R-:W-:Y:S02]  /*12480*/  IMAD.MOV.U32 R7, RZ, RZ, 0x1 ;  /* 0x00000001ff077424 */ /* 0x000fe400078e00ff */
[----:B------:R-:W-:-:S05]  /*12490*/  FADD.FTZ R8, R8, R235 ;  /* 0x000000eb08087221 */ /* 0x000fca0000010000 */
[----:B------:R-:W-:-:S07]  /*124a0*/  MOV R235, R8 ;  /* 0x0000000800eb7202 */ /* 0x000fce0000000f00 */
[----:B------:R-:W-:Y:S05]  /*124b0*/  WARPSYNC.COLLECTIVE R6, `(.L_x_7004) ;  /* 0x0000000006087348 */ /* 0x000fea0003c00000 */
[----:B------:R1:W2:Y:S02]  /*124c0*/  SHFL.BFLY P0, R10, R235, R7, R4 ;  /* 0x0c000007eb0a7389 */ /* 0x0002a40000000004 */
[----:B-12---:R-:W-:Y:S05]  /*124d0*/  ENDCOLLECTIVE ;  /* 0x000000000000791b */ /* 0x006fea0003800000 */
.L_x_7004:
[----:B------:R-:W-:Y:S01]  /*124e0*/  MOV R235, R229 ;  /* 0x000000e500eb7202 */ /* 0x000fe20000000f00 */
[----:B------:R-:W-:Y:S01]  /*124f0*/  IMAD.MOV.U32 R7, RZ, RZ, 0x2 ;  /* 0x00000002ff077424 */ /* 0x000fe200078e00ff */
[----:B------:R-:W-:-:S07]  /*12500*/  MOV R5, R10 ;  /* 0x0000000a00057202 */ /* 0x000fce0000000f00 */
[----:B------:R-:W-:Y:S05]  /*12510*/  WARPSYNC.COLLECTIVE R6, `(.L_x_7005) ;  /* 0x0000000006087348 */ /* 0x000fea0003c00000 */
[----:B------:R1:W2:Y:S02]  /*12520*/  SHFL.BFLY P0, R10, R235, R7, R4 ;  /* 0x0c000007eb0a7389 */ /* 0x0002a40000000004 */
[----:B-12---:R-:W-:Y:S05]  /*12530*/  ENDCOLLECTIVE ;  /* 0x000000000000791b */ /* 0x006fea0003800000 */
.L_x_7005:
[----:B------:R-:W-:Y:S01]  /*12540*/  FADD.FTZ R5, R8, R5 ;  /* 0x0000000508057221 */ /* 0x000fe20000010000 */
[----:B------:R-:W-:Y:S01]  /*12550*/  FADD.FTZ R9, R10, R229 ;  /* 0x000000e50a097221 */ /* 0x000fe20000010000 */
[----:B------:R-:W-:-:S04]  /*12560*/  MOV R7, 0x1 ;  /* 0x0000000100077802 */ /* 0x000fc80000000f00 */
[----:B------:R-:W-:-:S07]  /*12570*/  MOV R235, R9 ;  /* 0x0000000900eb7202 */ /* 0x000fce0000000f00 */
[----:B------:R-:W-:Y:S05]  /*12580*/  WARPSYNC.COLLECTIVE R6, `(.L_x_7006) ;  /* 0x0000000006087348 */ /* 0x000fea0003c00000 */
[----:B------:R1:W2:Y:S02]  /*12590*/  SHFL.BFLY P0, R10, R235, R7, R4 ;  /* 0x0c000007eb0a7389 */ /* 0x0002a40000000004 */
[----:B-12---:R-:W-:Y:S05]  /*125a0*/  ENDCOLLECTIVE ;  /* 0x000000000000791b */ /* 0x006fea0003800000 */
.L_x_7006:
[----:B------:R-:W-:Y:S05]  /*125b0*/  BRA `(.L_x_7007) ;  /* 0xfffffff0001c7947 */ /* 0x000fea000383ffff */
.L_x_7008:
        /* <DEDUP_REMOVED lines=12> */
.L_x_14906:


//--------------------- .text._ZN5flash24flash_fwd_splitkv_kernelI23Flash_fwd_kernel_traitsILi128ELi64ELi128ELi4ELb0ELb0EN7cutlass10bfloat16_tE19Flash_kernel_traitsILi128ELi64ELi128ELi4ES3_EELb0ELb1ELb0ELb0ELb1ELb1ELb1ELb0EEEvNS_16Flash_fwd_paramsE --------------------------
	.section	.text._ZN5flash24flash_fwd_splitkv_kernelI23Flash_fwd_kernel_traitsILi128ELi64ELi128ELi4ELb0ELb0EN7cutlass10bfloat16_tE19Flash_kernel_traitsILi128ELi64ELi128ELi4ES3_EELb0ELb1ELb0ELb0ELb1ELb1ELb1ELb0EEEvNS_16Flash_fwd_paramsE,"ax",@progbits
	.align	128
        .global         _ZN5flash24flash_fwd_splitkv_kernelI23Flash_fwd_kernel_traitsILi128ELi64ELi128ELi4ELb0ELb0EN7cutlass10bfloat16_tE19Flash_kernel_traitsILi128ELi64ELi128ELi4ES3_EELb0ELb1ELb0ELb0ELb1ELb1ELb1ELb0EEEvNS_16Flash_fwd_paramsE
        .type           _ZN5flash24flash_fwd_splitkv_kernelI23Flash_fwd_kernel_traitsILi128ELi64ELi128ELi4ELb0ELb0EN7cutlass10bfloat16_tE19Flash_kernel_traitsILi128ELi64ELi128ELi4ES3_EELb0ELb1ELb0ELb0ELb1ELb1ELb1ELb0EEEvNS_16Flash_fwd_paramsE,@function
        .size           _ZN5flash24flash_fwd_splitkv_kernelI23Flash_fwd_kernel_traitsILi128ELi64ELi128ELi4ELb0ELb0EN7cutlass10bfloat16_tE19Flash_kernel_traitsILi128ELi64ELi128ELi4ES3_EELb0ELb1ELb0ELb0ELb1ELb1ELb1ELb0EEEvNS_16Flash_fwd_paramsE,(.L_x_14907 - _ZN5flash24flash_fwd_splitkv_kernelI23Flash_fwd_kernel_traitsILi128ELi64ELi128ELi4ELb0ELb0EN7cutlass10bfloat16_tE19Flash_kernel_traitsILi128ELi64ELi128ELi4ES3_EELb0ELb1ELb0ELb0ELb1ELb1ELb1ELb0EEEvNS_16Flash_fwd_paramsE)
        .other          _ZN5flash24flash_fwd_splitkv_kernelI23Flash_fwd_kernel_traitsILi128ELi64ELi128ELi4ELb0ELb0EN7cutlass10bfloat16_tE19Flash_kernel_traitsILi128ELi64ELi128ELi4ES3_EELb0ELb1ELb0ELb0ELb1ELb1ELb1ELb0EEEvNS_16Flash_fwd_paramsE,@"STO_CUDA_ENTRY STV_DEFAULT"
_ZN5flash24flash_fwd_splitkv_kernelI23Flash_fwd_kernel_traitsILi128ELi64ELi128ELi4ELb0ELb0EN7cutlass10bfloat16_tE19Flash_kernel_traitsILi128ELi64ELi128ELi4ES3_EELb0ELb1ELb0ELb0ELb1ELb1ELb1ELb0EEEvNS_16Flash_fwd_paramsE:
.text._ZN5flash24flash_fwd_splitkv_kernelI23Flash_fwd_kernel_traitsILi128ELi64ELi128ELi4ELb0ELb0EN7cutlass10bfloat16_tE19Flash_kernel_traitsILi128ELi64ELi128ELi4ES3_EELb0ELb1ELb0ELb0ELb1ELb1ELb1ELb0EEEvNS_16Flash_fwd_paramsE:
        /* <DEDUP_REMOVED lines=29> */
[----:B------:R-:W-:Y:S05]  /*01d0*/  CALL.REL.NOINC `($_ZN5flash24flash_fwd_splitkv_kernelI23Flash_fwd_kernel_traitsILi128ELi64ELi128ELi4ELb0ELb0EN7cutlass10bfloat16_tE19Flash_kernel_traitsILi128ELi64ELi128ELi4ES3_EELb0ELb1ELb0ELb0ELb1ELb1ELb1ELb0EEEvNS_16Flash_fwd_paramsE$_ZN5flash30compute_attn_1rowblock_splitkvI23Flash_fwd_kernel_traitsILi128ELi64ELi128ELi4ELb0ELb0EN7cutlass10bfloat16_tE19Flash_kernel_traitsILi128ELi64ELi128ELi4ES3_EELb0ELb1ELb0ELb0ELb1ELb1ELb1ELb0ENS_16Flash_fwd_paramsEEEvRKT8_iiiii) ;  /* 0x0000000000087944 */ /* 0x000fea0003c00000 */
[----:B------:R-:W-:Y:S05]  /*01e0*/  BSYNC.RECONVERGENT B3 ;  /* 0x0000000000037941 */ /* 0x000fea0003800200 */
.L_x_7009:
[----:B------:R-:W-:Y:S05]  /*01f0*/  EXIT ;  /* 0x000000000000794d */ /* 0x000fea0003800000 */
        .type           $_ZN5flash24flash_fwd_splitkv_kernelI23Flash_fwd_kernel_traitsILi128ELi64ELi128ELi4ELb0ELb0EN7cutlass10bfloat16_tE19Flash_kernel_traitsILi128ELi64ELi128ELi4ES3_EELb0ELb1ELb0ELb0ELb1ELb1ELb1ELb0EEEvNS_16Flash_fwd_paramsE$_ZN5flash30compute_attn_1rowblock_splitkvI23Flash_fwd_kernel_traitsILi128ELi64ELi128ELi4ELb0ELb0EN7cutlass10bfloat16_tE19Flash_kernel_traitsILi128ELi64ELi128ELi4ES3_EELb0ELb1ELb0ELb0ELb1ELb1ELb1ELb0ENS_16Flash_fwd_paramsEEEvRKT8_iiiii,@function
        .size           $_ZN5flash24flash_fwd_splitkv_kernelI23Flash_fwd_kernel_traitsILi128ELi64ELi128ELi4ELb0ELb0EN7cutlass10bfloat16_tE19Flash_kernel_traitsILi128ELi64ELi128ELi4ES3_EELb0ELb1ELb0ELb0ELb1ELb1ELb1ELb0EEEvNS_16Flash_fwd_paramsE$_ZN5flash30compute_attn_1rowblock_splitkvI23Flash_fwd_kernel_traitsILi128ELi64ELi128ELi4ELb0ELb0EN7cutlass10bfloat16_tE19Flash_kernel_traitsILi128ELi64ELi128ELi4ES3_EELb0ELb1ELb0ELb0ELb1ELb1ELb1ELb0ENS_16Flash_fwd_paramsEEEvRKT8_iiiii,(.L_x_14907 - $_ZN5flash24flash_fwd_splitkv_kernelI23Flash_fwd_kernel_traitsILi128ELi64ELi128ELi4ELb0ELb0EN7cutlass10bfloat16_tE19Flash_kernel_traitsILi128ELi64ELi128ELi4ES3_EELb0ELb1ELb0ELb0ELb1ELb1ELb1ELb0EEEvNS_16Flash_fwd_paramsE$_ZN5flash30compute_attn_1rowblock_splitkvI23Flash_fwd_kernel_traitsILi128ELi64ELi128ELi4ELb0ELb0EN7cutlass10bfloat16_tE19Flash_kernel_traitsILi128ELi64ELi128ELi4ES3_EELb0ELb1ELb0ELb0ELb1ELb1ELb1ELb0ENS_16Flash_fwd_paramsEEEvRKT8_iiiii)
$_ZN5flash24flash_fwd_splitkv_kernelI23Flash_fwd_kernel_traitsILi128ELi64ELi128ELi4ELb0ELb0EN7cutlass10bfloat16_tE19Flash_kernel_traitsILi128ELi64ELi128ELi4ES3_EELb0ELb1ELb0ELb0ELb1ELb1ELb1ELb0EEEvNS_16Flash_fwd_paramsE$_ZN5flash30compute_attn_1rowblock_splitkvI23Flash_fwd_kernel_traitsILi128ELi64ELi128ELi4ELb0ELb0EN7cutlass10bfloat16_tE19Flash_kernel_traitsILi128ELi64ELi128ELi4ES3_EELb0ELb1ELb0ELb0ELb1ELb1ELb1ELb0ENS_16Flash_fwd_paramsEEEvRKT8_iiiii:
        /* <DEDUP_REMOVED lines=39> */
.L_x_7011:
[----:B------:R-:W-:Y:S05]  /*0470*/  BSYNC.RECONVERGENT B0 ;  /* 0x0000000000007941 */ /* 0x000fea0003800200 */
.L_x_7010:
[----:B------:R-:W-:Y:S04]  /*0480*/  BSSY.RECONVERGENT B0, `(.L_x_7012) ;  /* 0x0000007000007945 */ /* 0x000fe80003800200 */
[----:B------:R-:W-:Y:S05]  /*0490*/  @!P3 BRA `(.L_x_7013) ;  /* 0x000000000014b947 */ /* 0x000fea0003800000 */
[----:B------:R-:W4:Y:S02]  /*04a0*/  LD.E.U8 R0, desc[UR4][R2.64+0x1b2] ;  /* 0x0001b20402007980 */ /* 0x000f24000c101100 */
[----:B----4-:R-:W-:-:S13]  /*04b0*/  ISETP.NE.AND P1, PT, R0, RZ, PT ;  /* 0x000000ff0000720c */ /* 0x010fda0003f25270 */
[----:B------:R-:W4:Y:S02]  /*04c0*/  @P1 LD.E R0, desc[UR4][R16.64+0x4] ;  /* 0x0000040410001980 */ /* 0x000f24000c101900 */
[----:B----45:R-:W-:-:S06]  /*04d0*/  @P1 IADD3 R7, PT, PT, R0, -R15, RZ ;  /* 0x8000000f00071210 */ /* 0x030fcc0007ffe0ff */
[----:B------:R4:W5:Y:S02]  /*04e0*/  @!P1 LD.E R7, desc[UR4][R16.64] ;  /* 0x0000000410079980 */ /* 0x000964000c101900 */
.L_x_7013:
[----:B------:R-:W-:Y:S05]  /*04f0*/  BSYNC.RECONVERGENT B0 ;  /* 0x0000000000007941 */ /* 0x000fea0003800200 */
.L_x_7012:
        /* <DEDUP_REMOVED lines=8> */
.L_x_7015:
[----:B------:R-:W5:Y:S01]  /*0580*/  LD.E.64 R8, desc[UR4][R2.64+0x108] ;  /* 0x0001080402087980 */ /* 0x000f62000c101b00 */
[----:B------:R-:W-:Y:S01]  /*0590*/  BSSY.RECONVERGENT B0, `(.L_x_7017) ;  /* 0x0000006000007945 */ /* 0x000fe20003800200 */
[----:B------:R-:W-:Y:S01]  /*05a0*/  IMAD.MOV.U32 R62, RZ, RZ, RZ ;  /* 0x000000ffff3e7224 */ /* 0x000fe200078e00ff */
[----:B-----5:R-:W-:-:S04]  /*05b0*/  ISETP.NE.U32.AND P0, PT, R8, RZ, PT ;  /* 0x000000ff0800720c */ /* 0x020fc80003f05070 */
[----:B------:R-:W-:-:S13]  /*05c0*/  ISETP.NE.AND.EX P0, PT, R9, RZ, PT, P0 ;  /* 0x000000ff0900720c */ /* 0x000fda0003f05300 */
[----:B------:R-:W-:Y:S05]  /*05d0*/  @!P0 BRA `(.L_x_7018) ;  /* 0x0000000000048947 */ /* 0x000fea0003800000 */
[----:B------:R1:W5:Y:S02]  /*05e0*/  LD.E R62, desc[UR4][R2.64+0xbc] ;  /* 0x0000bc04023e7980 */ /* 0x000364000c101900 */
.L_x_7018:
[----:B------:R-:W-:Y:S05]  /*05f0*/  BSYNC.RECONVERGENT B0 ;  /* 0x0000000000007941 */ /* 0x000fea0003800200 */
.L_x_7017:
[----:B-----5:R-:W-:Y:S02]  /*0600*/  IADD3 R62, PT, PT, R62, R7, -R14 ;  /* 0x000000073e3e7210 */ /* 0x020fe40007ffe80e */
.L_x_7016:
[----:B------:R-:W-:Y:S05]  /*0610*/  BSYNC.RECONVERGENT B1 ;  /* 0x0000000000017941 */ /* 0x000fea0003800200 */
.L_x_7014:
[----:B------:R-:W-:Y:S01]  /*0620*/  IMAD.SHL.U32 R8, R229, 0x40, RZ ;  /* 0x00000040e5087824 */ /* 0x000fe200078e00ff */
[----:B------:R-:W-:Y:S01]  /*0630*/  MOV R12, R228 ;  /* 0x000000e4000c7202 */ /* 0x000fe20000000f00 */
[----:B------:R-:W-:-:S03]  /*0640*/  IMAD.MOV.U32 R13, RZ, RZ, 0x0 ;  /* 0x00000000ff0d7424 */ /* 0x000fc600078e00ff */
[----:B------:R-:W-:-:S13]  /*0650*/  ISETP.GT.AND P0, PT, R61, R8, PT ;  /* 0x000000083d00720c */ /* 0x000fda0003f04270 */
[----:B-1234-:R-:W-:Y:S05]  /*0660*/  @!P0 RET.REL.NODEC R12 `(_ZN5flash24flash_fwd_splitkv_kernelI23Flash_fwd_kernel_traitsILi128ELi64ELi128ELi4ELb0ELb0EN7cutlass10bfloat16_tE19Flash_kernel_traitsILi128ELi64ELi128ELi4ES3_EELb0ELb1ELb0ELb0ELb1ELb1ELb1ELb0EEEvNS_16Flash_fwd_paramsE) ;  /* 0xfffffff80c648950 */ /* 0x01efea0003c3ffff */
        /* <DEDUP_REMOVED lines=133> */
[----:B-1----:R-:W-:Y:S05]  /*0ec0*/  @P0 RET.REL.NODEC R228 `(_ZN5flash24flash_fwd_splitkv_kernelI23Flash_fwd_kernel_traitsILi128ELi64ELi128ELi4ELb0ELb0EN7cutlass10bfloat16_tE19Flash_kernel_traitsILi128ELi64ELi128ELi4ES3_EELb0ELb1ELb0ELb0ELb1ELb1ELb1ELb0EEEvNS_16Flash_fwd_paramsE) ;  /* 0xfffffff0e44c0950 */ /* 0x002fea0003c3ffff */
[----:B------:R-:W-:Y:S02]  /*0ed0*/  MOV R3, 0xff800000 ;  /* 0xff80000000037802 */ /* 0x000fe40000000f00 */
[----:B------:R-:W-:-:S03]  /*0ee0*/  MOV R229, 0x0 ;  /* 0x0000000000e57802 */ /* 0x000fc60000000f00 */
[----:B------:R1:W-:Y:S02]  /*0ef0*/  ST.E desc[UR4][R10.64+0xe0], R3 ;  /* 0x0000e0030a007985 */ /* 0x0003e4000c101904 */
[----:B-1----:R-:W-:Y:S05]  /*0f00*/  RET.REL.NODEC R228 `(_ZN5flash24flash_fwd_splitkv_kernelI23Flash_fwd_kernel_traitsILi128ELi64ELi128ELi4ELb0ELb0EN7cutlass10bfloat16_tE19Flash_kernel_traitsILi128ELi64ELi128ELi4ES3_EELb0ELb1ELb0ELb0ELb1ELb1ELb1ELb0EEEvNS_16Flash_fwd_paramsE) ;  /* 0xfffffff0e43c7950 */ /* 0x002fea0003c3ffff */
.L_x_7019:
        /* <DEDUP_REMOVED lines=101> */
.L_x_7021:
        /* <DEDUP_REMOVED lines=78> */
.L_x_7022:
[----:B------:R-:W-:Y:S05]  /*1a40*/  BSYNC.RECONVERGENT B0 ;  /* 0x0000000000007941 */ /* 0x000fea0003800200 */
.L_x_7020:
        /* <DEDUP_REMOVED lines=212> */
[-C--:B------:R-:W-:Y:S02]  /*2790*/  ISETP.GE.AND P5, PT, R17, R4.reuse, PT ;  /* 0x000000041100720c */ /* 0x080fe40003fa6270 */
[----:B------:R-:W-:Y:S02]  /*27a0*/  SHF.L.U32 R8, R180, 0x4, RZ ;  /* 0x00000004b4087819 */ /* 0x000fe400000006ff */
[-C--:B------:R-:W-:Y:S02]  /*27b0*/  ISETP.GE.AND P1, PT, R15, R4.reuse, PT ;  /* 0x000000040f00720c */ /* 0x080fe40003f26270 */
[----:B------:R-:W-:-:S02]  /*27c0*/  ISETP.GE.AND P4, PT, R9, R4, PT ;  /* 0x000000040900720c */ /* 0x000fc40003f86270 */
[----:B------:R-:W-:Y:S02]  /*27d0*/  SHF.L.U64.HI R9, R180, 0x4, R181 ;  /* 0x00000004b4097819 */ /* 0x000fe400000102b5 */
[----:B------:R-:W-:Y:S02]  /*27e0*/  ISETP.GE.AND P6, PT, R13, R4, PT ;  /* 0x000000040d00720c */ /* 0x000fe40003fc6270 */
[----:B------:R-:W-:Y:S02]  /*27f0*/  LOP3.LUT R213, R36, 0x400, RZ, 0xc0, !PT ;  /* 0x0000040024d57812 */ /* 0x000fe400078ec0ff */
[C---:B------:R-:W-:Y:S02]  /*2800*/  @!P5 LEA R14, P2, R8.reuse, R226, 0x1 ;  /* 0x000000e2080ed211 */ /* 0x040fe400078408ff */
[----:B------:R-:W-:Y:S02]  /*2810*/  MOV R210, 0x20 ;  /* 0x0000002000d27802 */ /* 0x000fe40000000f00 */
[----:B------:R-:W-:-:S02]  /*2820*/  @!P5 LEA.HI.X R15, R8, R227, R9, 0x1, P2 ;  /* 0x000000e3080fd211 */ /* 0x000fc400010f0c09 */
[----:B------:R-:W-:Y:S02]  /*2830*/  ISETP.GE.AND P2, PT, R5, R4, PT ;  /* 0x000000040500720c */ /* 0x000fe40003f46270 */
[----:B------:R-:W-:Y:S01]  /*2840*/  LOP3.LUT R8, R19, 0x8, R212, 0x78, !PT ;  /* 0x0000000813087812 */ /* 0x000fe200078e78d4 */
[----:B------:R-:W-:Y:S01]  /*2850*/  @!PT LDS RZ, [RZ] ;  /* 0x00000000fffff984 */ /* 0x000fe20000000800 */
[----:B------:R-:W-:Y:S01]  /*2860*/  @!PT LDS RZ, [RZ] ;  /* 0x00000000fffff984 */ /* 0x000fe20000000800 */
[----:B------:R-:W-:Y:S01]  /*2870*/  @!PT LDS RZ, [RZ] ;  /* 0x00000000fffff984 */ /* 0x000fe20000000800 */
[----:B------:R-:W-:Y:S01]  /*2880*/  @!P3 LDGSTS.E.BYPASS.LTC128B.128 [R38+0xc000], desc[UR4][R226.64] ;  /* 0x0c000000e226bfae */ /* 0x000fe2000b981a04 */
[----:B------:R-:W-:Y:S02]  /*2890*/  @!P4 MOV R9, R227 ;  /* 0x000000e30009c202 */ /* 0x000fe40000000f00 */
[-C--:B------:R-:W-:Y:S01]  /*28a0*/  LOP3.LUT R8, R8, R37.reuse, RZ, 0x3c, !PT ;  /* 0x0000002508087212 */ /* 0x080fe200078e3cff */
[----:B------:R-:W-:Y:S01]  /*28b0*/  @!P3 LDGSTS.E.BYPASS.LTC128B.128 [R38+0x10000], desc[UR4][R226.64+0x80] ;  /* 0x10000080e226bfae */ /* 0x000fe2000b981a04 */
[----:B------:R-:W-:Y:S01]  /*28c0*/  LOP3.LUT R37, R6, R37, RZ, 0x3c, !PT ;  /* 0x0000002506257212 */ /* 0x000fe200078e3cff */
[----:B------:R-:W-:Y:S01]  /*28d0*/  @!P4 IMAD R6, R181, 0xa0, RZ ;  /* 0x000000a0b506c824 */ /* 0x000fe200078e02ff */
[----:B------:R-:W-:Y:S01]  /*28e0*/  LEA R213, R8, R213, 0x1 ;  /* 0x000000d508d57211 */ /* 0x000fe200078e08ff */
[----:B------:R-:W-:Y:S01]  /*28f0*/  @P3 STS.128 [R38+0xc000], RZ ;  /* 0x00c000ff26003388 */ /* 0x000fe20000000c00 */
[----:B------:R-:W-:-:S02]  /*2900*/  @!P4 MOV R8, R226 ;  /* 0x000000e20008c202 */ /* 0x000fc40000000f00 */
[----:B------:R-:W-:Y:S01]  /*2910*/  IADD3 R123, PT, PT, R32, R37, RZ ;  /* 0x00000025207b7210 */ /* 0x000fe20007ffe0ff */
[----:B------:R-:W-:Y:S01]  /*2920*/  @P3 STS.128 [R38+0x10000], RZ ;  /* 0x010000ff26003388 */ /* 0x000fe20000000c00 */
[----:B------:R-:W-:Y:S01]  /*2930*/  ISETP.GE.AND P3, PT, R7, R4, PT ;  /* 0x000000040700720c */ /* 0x000fe20003f66270 */
[----:B------:R-:W-:Y:S01]  /*2940*/  @!P6 IMAD R7, R181, 0x60, RZ ;  /* 0x00000060b507e824 */ /* 0x000fe200078e02ff */
[----:B------:R-:W-:Y:S01]  /*2950*/  LEA R123, R123, R214, 0x1 ;  /* 0x000000d67b7b7211 */ /* 0x000fe200078e08ff */
[----:B------:R-:W-:Y:S01]  /*2960*/  @P5 STS.128 [R38+0xc800], RZ ;  /* 0x00c800ff26005388 */ /* 0x000fe20000000c00 */
[----:B------:R-:W-:Y:S01]  /*2970*/  @!P4 IMAD.WIDE.U32 R8, R180, 0xa0, R8 ;  /* 0x000000a0b408c825 */ /* 0x000fe200078e0008 */
[----:B------:R-:W-:Y:S02]  /*2980*/  IADD3 R213, PT, PT, R214, R213, RZ ;  /* 0x000000d5d6d57210 */ /* 0x000fe40007ffe0ff */
[----:B------:R-:W-:Y:S02]  /*2990*/  @P5 STS.128 [R38+0x10800], RZ ;  /* 0x010800ff26005388 */ /* 0x000fe40000000c00 */
[----:B------:R-:W-:-:S02]  /*29a0*/  @!P4 IADD3 R9, PT, PT, R9, R6, RZ ;  /* 0x000000060909c210 */ /* 0x000fc40007ffe0ff */
[----:B------:R-:W-:Y:S01]  /*29b0*/  @!PT LDS RZ, [RZ] ;  /* 0x00000000fffff984 */ /* 0x000fe20000000800 */
[----:B------:R-:W-:Y:S01]  /*29c0*/  @!PT LDS RZ, [RZ] ;  /* 0x00000000fffff984 */ /* 0x000fe20000000800 */
[----:B------:R-:W-:Y:S01]  /*29d0*/  @!PT LDS RZ, [RZ] ;  /* 0x00000000fffff984 */ /* 0x000fe20000000800 */
[----:B------:R-:W-:Y:S02]  /*29e0*/  @!P5 LDGSTS.E.BYPASS.LTC128B.128 [R38+0xc800], desc[UR4][R14.64] ;  /* 0x0c8000000e26dfae */ /* 0x000fe4000b981a04 */
[----:B------:R-:W-:Y:S02]  /*29f0*/  @!P3 IMAD R5, R181, 0xc0, RZ ;  /* 0x000000c0b505b824 */ /* 0x000fe400078e02ff */
[----:B------:R1:W-:Y:S01]  /*2a00*/  @!P5 LDGSTS.E.BYPASS.LTC128B.128 [R38+0x10800], desc[UR4][R14.64+0x80] ;  /* 0x108000800e26dfae */ /* 0x0003e2000b981a04 */
[C---:B------:R-:W-:Y:S01]  /*2a10*/  @!P1 LEA R12, P5, R180.reuse, R226, 0x6 ;  /* 0x000000e2b40c9211 */ /* 0x040fe200078a30ff */
[C---:B------:R-:W-:Y:S02]  /*2a20*/  @!P3 IMAD.WIDE.U32 R16, R180.reuse, 0xc0, R226 ;  /* 0x000000c0b410b825 */ /* 0x040fe400078e00e2 */
[----:B------:R-:W-:Y:S01]  /*2a30*/  @P1 STS.128 [R38+0xd000], RZ ;  /* 0x00d000ff26001388 */ /* 0x000fe20000000c00 */
[C---:B------:R-:W-:Y:S02]  /*2a40*/  @!P1 LEA.HI.X R13, R180.reuse, R227, R181, 0x6, P5 ;  /* 0x000000e3b40d9211 */ /* 0x040fe400028f34b5 */
[----:B------:R-:W-:Y:S01]  /*2a50*/  ISETP.GE.AND P5, PT, R11, R4, PT ;  /* 0x000000040b00720c */ /* 0x000fe20003fa6270 */
[----:B------:R-:W-:Y:S01]  /*2a60*/  @!P2 IMAD R4, R181, 0xe0, RZ ;  /* 0x000000e0b504a824 */ /* 0x000fe200078e02ff */
[----:B------:R-:W-:Y:S01]  /*2a70*/  @P1 STS.128 [R38+0x11000], RZ ;  /* 0x011000ff26001388 */ /* 0x000fe20000000c00 */
[----:B------:R-:W-:Y:S01]  /*2a80*/  @!P6 IMAD.WIDE.U32 R10, R180, 0x60, R226 ;  /* 0x00000060b40ae825 */ /* 0x000fe200078e00e2 */
[----:B------:R-:W-:-:S02]  /*2a90*/  @!P3 IADD3 R17, PT, PT, R17, R5, RZ ;  /* 0x000000051111b210 */ /* 0x000fc40007ffe0ff */
[----:B------:R-:W-:Y:S01]  /*2aa0*/  @!PT LDS RZ, [RZ] ;  /* 0x00000000fffff984 */ /* 0x000fe20000000800 */
[----:B------:R-:W-:Y:S01]  /*2ab0*/  @!PT LDS RZ, [RZ] ;  /* 0x00000000fffff984 */ /* 0x000fe20000000800 */
[----:B------:R-:W-:Y:S01]  /*2ac0*/  @!PT LDS RZ, [RZ] ;  /* 0x00000000fffff984 */ /* 0x000fe20000000800 */
[----:B------:R-:W-:Y:S02]  /*2ad0*/  @!P1 LDGSTS.E.BYPASS.LTC128B.128 [R38+0xd000], desc[UR4][R12.64] ;  /* 0x0d0000000c269fae */ /* 0x000fe4000b981a04 */
[----:B------:R-:W-:Y:S02]  /*2ae0*/  @!P6 IADD3 R11, PT, PT, R11, R7, RZ ;  /* 0x000000070b0be210 */ /* 0x000fe40007ffe0ff */
[----:B------:R-:W-:Y:S04]  /*2af0*/  @!P1 LDGSTS.E.BYPASS.LTC128B.128 [R38+0x11000], desc[UR4][R12.64+0x80] ;  /* 0x110000800c269fae */ /* 0x000fe8000b981a04 */
[----:B------:R-:W-:Y:S04]  /*2b00*/  @P6 STS.128 [R38+0xd800], RZ ;  /* 0x00d800ff26006388 */ /* 0x000fe80000000c00 */
[----:B------:R-:W-:Y:S01]  /*2b10*/  @P6 STS.128 [R38+0x11800], RZ ;  /* 0x011800ff26006388 */ /* 0x000fe20000000c00 */
[----:B-1----:R-:W-:-:S02]  /*2b20*/  @!P2 MOV R14, R226 ;  /* 0x000000e2000ea202 */ /* 0x002fc40000000f00 */
[----:B------:R-:W-:Y:S01]  /*2b30*/  @!P2 MOV R15, R227 ;  /* 0x000000e3000fa202 */ /* 0x000fe20000000f00 */
[----:B------:R-:W-:Y:S01]  /*2b40*/  @!PT LDS RZ, [RZ] ;  /* 0x00000000fffff984 */ /* 0x000fe20000000800 */
[----:B------:R-:W-:Y:S01]  /*2b50*/  @!PT LDS RZ, [RZ] ;  /* 0x00000000fffff984 */ /* 0x000fe20000000800 */
[----:B------:R-:W-:Y:S01]  /*2b60*/  @!PT LDS RZ, [RZ] ;  /* 0x00000000fffff984 */ /* 0x000fe20000000800 */
[----:B------:R-:W-:Y:S02]  /*2b70*/  @!P6 LDGSTS.E.BYPASS.LTC128B.128 [R38+0xd800], desc[UR4][R10.64] ;  /* 0x0d8000000a26efae */ /* 0x000fe4000b981a04 */
[C---:B------:R-:W-:Y:S02]  /*2b80*/  @!P2 IMAD.WIDE.U32 R14, R180.reuse, 0xe0, R14 ;  /* 0x000000e0b40ea825 */ /* 0x040fe400078e000e */
[----:B------:R-:W-:Y:S03]  /*2b90*/  @!P6 LDGSTS.E.BYPASS.LTC128B.128 [R38+0x11800], desc[UR4][R10.64+0x80] ;  /* 0x118000800a26efae */ /* 0x000fe6000b981a04 */
[----:B------:R-:W-:Y:S01]  /*2ba0*/  @!P2 IADD3 R15, PT, PT, R15, R4, RZ ;  /* 0x000000040f0fa210 */ /* 0x000fe20007ffe0ff */
[----:B------:R-:W-:Y:S01]  /*2bb0*/  @P5 STS.128 [R38+0xe000], RZ ;  /* 0x00e000ff26005388 */ /* 0x000fe20000000c00 */
[----:B------:R-:W-:-:S03]  /*2bc0*/  @!P5 LEA R4, P1, R180, R226, 0x7 ;  /* 0x000000e2b404d211 */ /* 0x000fc600078238ff */
[----:B------:R-:W-:Y:S01]  /*2bd0*/  @P5 STS.128 [R38+0x12000], RZ ;  /* 0x012000ff26005388 */ /* 0x000fe20000000c00 */
        /* <DEDUP_REMOVED lines=32> */
[----:B------:R-:W2:Y:S04]  /*2de0*/  LDSM.16.M88.4 R24, [R213+0x4000] ;  /* 0x00400000d518783b */ /* 0x000ea80000000200 */
[----:B------:R-:W3:Y:S04]  /*2df0*/  LDSM.16.M88.4 R92, [R213+0x4800] ;  /* 0x00480000d55c783b */ /* 0x000ee80000000200 */
[----:B------:R-:W4:Y:S04]  /*2e00*/  LDSM.16.M88.4 R84, [R213+0x5000] ;  /* 0x00500000d554783b */ /* 0x000f280000000200 */
[----:B------:R-:W4:Y:S04]  /*2e10*/  LDSM.16.M88.4 R76, [R213+0x5800] ;  /* 0x00580000d54c783b */ /* 0x000f280000000200 */
[----:B------:R-:W4:Y:S04]  /*2e20*/  LDSM.16.M88.4 R68, [R213+0x6000] ;  /* 0x00600000d544783b */ /* 0x000f280000000200 */
[----:B------:R-:W4:Y:S04]  /*2e30*/  LDSM.16.M88.4 R56, [R213+0x6800] ;  /* 0x00680000d538783b */ /* 0x000f280000000200 */
[----:B------:R-:W4:Y:S04]  /*2e40*/  LDSM.16.M88.4 R48, [R213+0x7000] ;  /* 0x00700000d530783b */ /* 0x000f280000000200 */
[----:B-1----:R-:W1:Y:S04]  /*2e50*/  LDSM.16.M88.4 R16, [R213+0x7800] ;  /* 0x00780000d510783b */ /* 0x002e680000000200 */
[----:B------:R-:W-:Y:S04]  /*2e60*/  LDSM.16.M88.4 R100, [R122] ;  /* 0x000000007a64783b */ /* 0x000fe80000000200 */
[----:B------:R-:W1:Y:S04]  /*2e70*/  LDSM.16.M88.4 R4, [R120+0x4000] ;  /* 0x004000007804783b */ /* 0x000e680000000200 */
[----:B------:R-:W4:Y:S01]  /*2e80*/  LD.E R121, desc[UR4][R2.64+0x18c] ;  /* 0x00018c0402797980 */ /* 0x000f22000c101900 */
[C---:B--2---:R-:W-:Y:S03]  /*2e90*/  HMMA.16816.F32.BF16 R12, R40.reuse, R24, RZ ;  /* 0x00000018280c723c */ /* 0x044fe600000418ff */
[----:B------:R-:W2:Y:S04]  /*2ea0*/  LDSM.16.M88.4 R8, [R120+0x5000] ;  /* 0x005000007808783b */ /* 0x000ea80000000200 */
[----:B------:R-:W-:Y:S01]  /*2eb0*/  LDSM.16.M88.4 R20, [R120+0x4800] ;  /* 0x004800007814783b */ /* 0x000fe20000000200 */
[C---:B---3--:R-:W-:Y:S03]  /*2ec0*/  HMMA.16816.F32.BF16 R96, R40.reuse, R92, RZ ;  /* 0x0000005c2860723c */ /* 0x048fe600000418ff */
[----:B------:R-:W-:Y:S04]  /*2ed0*/  LDSM.16.M88.4 R112, [R120+0x6800] ;  /* 0x006800007870783b */ /* 0x000fe80000000200 */
[----:B------:R-:W-:Y:S01]  /*2ee0*/  LDSM.16.M88.4 R108, [R120+0x7000] ;  /* 0x00700000786c783b */ /* 0x000fe20000000200 */
[----:B----4-:R-:W-:Y:S03]  /*2ef0*/  HMMA.16816.F32.BF16 R88, R40, R84, RZ ;  /* 0x000000542858723c */ /* 0x010fe600000418ff */
[----:B------:R-:W-:Y:S01]  /*2f00*/  LDSM.16.M88.4 R104, [R120+0x7800] ;  /* 0x007800007868783b */ /* 0x000fe20000000200 */
[----:B------:R-:W-:-:S02]  /*2f10*/  LOP3.LUT P2, RZ, R212, 0x4, RZ, 0xc0, !PT ;  /* 0x00000004d4ff7812 */ /* 0x000fc4000784c0ff */
[----:B------:R-:W-:Y:S01]  /*2f20*/  MOV R209, 0x40 ;  /* 0x0000004000d17802 */ /* 0x000fe20000000f00 */
        /* <DEDUP_REMOVED lines=17> */
[----:B------:R-:W-:Y:S01]  /*3040*/  HMMA.16816.F32.BF16 R24, R100, R6, R24 ;  /* 0x000000066418723c */ /* 0x000fe20000041818 */
[----:B------:R-:W3:Y:S01]  /*3050*/  LDSM.16.M88.4 R4, [R120+0x6000] ;  /* 0x006000007804783b */ /* 0x000ee20000000200 */
[----:B------:R-:W-:-:S04]  /*3060*/  SEL R60, R209, 0xffffffc0, !P2 ;  /* 0xffffffc0d13c7807 */ /* 0x000fc80005000000 */
[-C--:B------:R-:W-:Y:S02]  /*3070*/  IADD3 R125, PT, PT, R123, R60.reuse, RZ ;  /* 0x0000003c7b7d7210 */ /* 0x080fe40007ffe0ff */
[----:B------:R-:W-:Y:S01]  /*3080*/  IADD3 R184, PT, PT, R213, R60, RZ ;  /* 0x0000003cd5b87210 */ /* 0x000fe20007ffe0ff */
[C---:B--2---:R-:W-:Y:S04]  /*3090*/  HMMA.16816.F32.BF16 R88, R100.reuse, R8, R88 ;  /* 0x000000086458723c */ /* 0x044fe80000041858 */
[----:B------:R-:W-:Y:S04]  /*30a0*/  LDSM.16.M88.4 R28, [R184+0x4000] ;  /* 0x00400000b81c783b */ /* 0x000fe80000000200 */
[C---:B------:R-:W-:Y:S01]  /*30b0*/  HMMA.16816.F32.BF16 R84, R100.reuse, R10, R84 ;  /* 0x0000000a6454723c */ /* 0x040fe20000041854 */
[----:B------:R-:W-:Y:S07]  /*30c0*/  LDSM.16.M88.4 R8, [R125] ;  /* 0x000000007d08783b */ /* 0x000fee0000000200 */
[C---:B-1----:R-:W-:Y:S08]  /*30d0*/  HMMA.16816.F32.BF16 R80, R100.reuse, R16, R80 ;  /* 0x000000106450723c */ /* 0x042ff00000041850 */
[C---:B------:R-:W-:Y:S01]  /*30e0*/  HMMA.16816.F32.BF16 R76, R100.reuse, R18, R76 ;  /* 0x00000012644c723c */ /* 0x040fe2000004184c */
[----:B------:R-:W1:Y:S07]  /*30f0*/  LDSM.16.M88.4 R16, [R184+0x4800] ;  /* 0x00480000b810783b */ /* 0x000e6e0000000200 */
[C---:B------:R-:W-:Y:S08]  /*3100*/  HMMA.16816.F32.BF16 R96, R100.reuse, R20, R96 ;  /* 0x000000146460723c */ /* 0x040ff00000041860 */
[C---:B------:R-:W-:Y:S01]  /*3110*/  HMMA.16816.F32.BF16 R92, R100.reuse, R22, R92 ;  /* 0x00000016645c723c */ /* 0x040fe2000004185c */
[----:B------:R-:W-:Y:S07]  /*3120*/  LDSM.16.M88.4 R20, [R184+0x5000] ;  /* 0x00500000b814783b */ /* 0x000fee0000000200 */
[C---:B---3--:R-:W-:Y:S08]  /*3130*/  HMMA.16816.F32.BF16 R72, R100.reuse, R4, R72 ;  /* 0x000000046448723c */ /* 0x048ff00000041848 */
[C---:B------:R-:W-:Y:S01]  /*3140*/  HMMA.16816.F32.BF16 R68, R100.reuse, R6, R68 ;  /* 0x000000066444723c */ /* 0x040fe20000041844 */
[----:B------:R-:W2:Y:S07]  /*3150*/  LDSM.16.M88.4 R4, [R184+0x5800] ;  /* 0x00580000b804783b */ /* 0x000eae0000000200 */
[C---:B------:R-:W-:Y:S08]  /*3160*/  HMMA.16816.F32.BF16 R64, R100.reuse, R112, R64 ;  /* 0x000000706440723c */ /* 0x040ff00000041840 */
[C---:B------:R-:W-:Y:S08]  /*3170*/  HMMA.16816.F32.BF16 R56, R100.reuse, R114, R56 ;  /* 0x000000726438723c */ /* 0x040ff00000041838 */
[C---:B------:R-:W-:Y:S08]  /*3180*/  HMMA.16816.F32.BF16 R52, R100.reuse, R108, R52 ;  /* 0x0000006c6434723c */ /* 0x040ff00000041834 */
[C---:B------:R-:W-:Y:S08]  /*3190*/  HMMA.16816.F32.BF16 R48, R100.reuse, R110, R48 ;  /* 0x0000006e6430723c */ /* 0x040ff00000041830 */
[C---:B------:R-:W-:Y:S08]  /*31a0*/  HMMA.16816.F32.BF16 R44, R100.reuse, R104, R44 ;  /* 0x00000068642c723c */ /* 0x040ff0000004182c */
[----:B------:R-:W-:Y:S01]  /*31b0*/  HMMA.16816.F32.BF16 R40, R100, R106, R40 ;  /* 0x0000006a6428723c */ /* 0x000fe20000041828 */
[----:B------:R-:W3:Y:S01]  /*31c0*/  LDSM.16.M88.4 R100, [R184+0x6000] ;  /* 0x00600000b864783b */ /* 0x000ee20000000200 */
[----:B------:R-:W-:-:S02]  /*31d0*/  IADD3 R124, PT, PT, R188, R125, RZ ;  /* 0x0000007dbc7c7210 */ /* 0x000fc40007ffe0ff */
[----:B------:R-:W-:Y:S01]  /*31e0*/  IADD3 R182, PT, PT, R188, R184, RZ ;  /* 0x000000b8bcb67210 */ /* 0x000fe20007ffe0ff */
[----:B------:R-:W-:Y:S03]  /*31f0*/  LDSM.16.M88.4 R104, [R184+0x7800] ;  /* 0x00780000b868783b */ /* 0x000fe60000000200 */
[C---:B-1----:R-:W-:Y:S01]  /*3200*/  HMMA.16816.F32.BF16 R96, R8.reuse, R16, R96 ;  /* 0x000000100860723c */ /* 0x042fe20000041860 */
[----:B------:R-:W-:Y:S04]  /*3210*/  LDSM.16.M88.4 R112, [R123+0x2000] ;  /* 0x002000007b70783b */ /* 0x000fe80000000200 */
[----:B------:R-:W-:Y:S03]  /*3220*/  LDSM.16.M88.4 R108, [R213+0x8800] ;  /* 0x00880000d56c783b */ /* 0x000fe60000000200 */
[C---:B------:R-:W-:Y:S01]  /*3230*/  HMMA.16816.F32.BF16 R92, R8.reuse, R18, R92 ;  /* 0x00000012085c723c */ /* 0x040fe2000004185c */
[----:B------:R-:W1:Y:S07]  /*3240*/  LDSM.16.M88.4 R16, [R184+0x6800] ;  /* 0x00680000b810783b */ /* 0x000e6e0000000200 */
[C---:B------:R-:W-:Y:S08]  /*3250*/  HMMA.16816.F32.BF16 R12, R8.reuse, R28, R12 ;  /* 0x0000001c080c723c */ /* 0x040ff0000004180c */
[C---:B------:R-:W-:Y:S01]  /*3260*/  HMMA.16816.F32.BF16 R24, R8.reuse, R30, R24 ;  /* 0x0000001e0818723c */ /* 0x040fe20000041818 */
[----:B------:R-:W4:Y:S07]  /*3270*/  LDSM.16.M88.4 R28, [R184+0x7000] ;  /* 0x00700000b81c783b */ /* 0x000f2e0000000200 */
[C---:B--2---:R-:W-:Y:S08]  /*3280*/  HMMA.16816.F32.BF16 R80, R8.reuse, R4, R80 ;  /* 0x000000040850723c */ /* 0x044ff00000041850 */
[C---:B------:R-:W-:Y:S01]  /*3290*/  HMMA.16816.F32.BF16 R76, R8.reuse, R6, R76 ;  /* 0x00000006084c723c */ /* 0x040fe2000004184c */
[----:B------:R-:W-:Y:S07]  /*32a0*/  LDSM.16.M88.4 R4, [R124] ;  /* 0x000000007c04783b */ /* 0x000fee0000000200 */
[C---:B---3--:R-:W-:Y:S08]  /*32b0*/  HMMA.16816.F32.BF16 R72, R8.reuse, R100, R72 ;  /* 0x000000640848723c */ /* 0x048ff00000041848 */
[C---:B------:R-:W-:Y:S01]  /*32c0*/  HMMA.16816.F32.BF16 R68, R8.reuse, R102, R68 ;  /* 0x000000660844723c */ /* 0x040fe20000041844 */
[----:B------:R-:W2:Y:S07]  /*32d0*/  LDSM.16.M88.4 R100, [R182+0x4800] ;  /* 0x00480000b664783b */ /* 0x000eae0000000200 */
[C---:B------:R-:W-:Y:S08]  /*32e0*/  HMMA.16816.F32.BF16 R88, R8.reuse, R20, R88 ;  /* 0x000000140858723c */ /* 0x040ff00000041858 */
        /* <DEDUP_REMOVED lines=26> */
[----:B------:R-:W4:Y:S07]  /*3490*/  LDSM.16.M88.4 R28, [R122+0x2000] ;  /* 0x002000007a1c783b */ /* 0x000f2e0000000200 */
[C---:B--2---:R-:W-:Y:S08]  /*34a0*/  HMMA.16816.F32.BF16 R12, R112.reuse, R100, R12 ;  /* 0x00000064700c723c */ /* 0x044ff0000004180c */
[----:B------:R-:W-:Y:S01]  /*34b0*/  HMMA.16816.F32.BF16 R24, R112, R102, R24 ;  /* 0x000000667018723c */ /* 0x000fe20000041818 */
[----:B------:R-:W2:Y:S07]  /*34c0*/  LDSM.16.M88.4 R100, [R213+0x9800] ;  /* 0x00980000d564783b */ /* 0x000eae0000000200 */
[C---:B---3--:R-:W-:Y:S08]  /*34d0*/  HMMA.16816.F32.BF16 R64, R4.reuse, R20, R64 ;  /* 0x000000140440723c */ /* 0x048ff00000041840 */
[C---:B------:R-:W-:Y:S01]  /*34e0*/  HMMA.16816.F32.BF16 R56, R4.reuse, R22, R56 ;  /* 0x000000160438723c */ /* 0x040fe20000041838 */
[----:B------:R-:W-:Y:S07]  /*34f0*/  LDSM.16.M88.4 R20, [R125+0x2000] ;  /* 0x002000007d14783b */ /* 0x000fee0000000200 */
[C---:B-1----:R-:W-:Y:S08]  /*3500*/  HMMA.16816.F32.BF16 R52, R4.reuse, R16, R52 ;  /* 0x000000100434723c */ /* 0x042ff00000041834 */
[----:B------:R-:W-:Y:S01]  /*3510*/  HMMA.16816.F32.BF16 R48, R4, R18, R48 ;  /* 0x000000120430723c */ /* 0x000fe20000041830 */
[----:B------:R-:W1:Y:S07]  /*3520*/  LDSM.16.M88.4 R16, [R184+0x8000] ;  /* 0x00800000b810783b */ /* 0x000e6e0000000200 */
[C---:B------:R-:W-:Y:S08]  /*3530*/  HMMA.16816.F32.BF16 R96, R112.reuse, R108, R96 ;  /* 0x0000006c7060723c */ /* 0x040ff00000041860 */
[----:B------:R-:W-:Y:S01]  /*3540*/  HMMA.16816.F32.BF16 R92, R112, R110, R92 ;  /* 0x0000006e705c723c */ /* 0x000fe2000004185c */
[----:B------:R-:W3:Y:S07]  /*3550*/  LDSM.16.M88.4 R108, [R120+0x8800] ;  /* 0x00880000786c783b */ /* 0x000eee0000000200 */
[C---:B----4-:R-:W-:Y:S08]  /*3560*/  HMMA.16816.F32.BF16 R44, R4.reuse, R8, R44 ;  /* 0x00000008042c723c */ /* 0x050ff0000004182c */
[----:B------:R-:W-:Y:S01]  /*3570*/  HMMA.16816.F32.BF16 R40, R4, R10, R40 ;  /* 0x0000000a0428723c */ /* 0x000fe20000041828 */
[----:B------:R-:W-:Y:S04]  /*3580*/  LDSM.16.M88.4 R8, [R124+0x2000] ;  /* 0x002000007c08783b */ /* 0x000fe80000000200 */
[----:B------:R-:W4:Y:S03]  /*3590*/  LDSM.16.M88.4 R4, [R182+0x8000] ;  /* 0x00800000b604783b */ /* 0x000f260000000200 */
[----:B------:R-:W-:Y:S08]  /*35a0*/  HMMA.16816.F32.BF16 R12, R28, R116, R12 ;  /* 0x000000741c0c723c */ /* 0x000ff0000004180c */
[C---:B------:R-:W-:Y:S08]  /*35b0*/  HMMA.16816.F32.BF16 R88, R112.reuse, R104, R88 ;  /* 0x000000687058723c */ /* 0x040ff00000041858 */
[----:B------:R-:W-:Y:S08]  /*35c0*/  HMMA.16816.F32.BF16 R84, R112, R106, R84 ;  /* 0x0000006a7054723c */ /* 0x000ff00000041854 */
[----:B------:R-:W-:Y:S08]  /*35d0*/  HMMA.16816.F32.BF16 R24, R28, R118, R24 ;  /* 0x000000761c18723c */ /* 0x000ff00000041818 */
[----:B--2---:R-:W-:Y:S01]  /*35e0*/  HMMA.16816.F32.BF16 R104, R112, R100, R80 ;  /* 0x000000647068723c */ /* 0x004fe20000041850 */
[----:B------:R-:W2:Y:S07]  /*35f0*/  LDSM.16.M88.4 R80, [R184+0x8800] ;  /* 0x00880000b850783b */ /* 0x000eae0000000200 */
[C---:B-1----:R-:W-:Y:S08]  /*3600*/  HMMA.16816.F32.BF16 R12, R20.reuse, R16, R12 ;  /* 0x00000010140c723c */ /* 0x042ff0000004180c */
[----:B------:R-:W-:Y:S01]  /*3610*/  HMMA.16816.F32.BF16 R24, R20, R18, R24 ;  /* 0x000000121418723c */ /* 0x000fe20000041818 */
[----:B------:R-:W1:Y:S07]  /*3620*/  LDSM.16.M88.4 R16, [R213+0xa000] ;  /* 0x00a00000d510783b */ /* 0x000e6e0000000200 */
[C---:B---3--:R-:W-:Y:S01]  /*3630*/  HMMA.16816.F32.BF16 R116, R28.reuse, R108, R96 ;  /* 0x0000006c1c74723c */ /* 0x048fe20000041860 */
[----:B------:R-:W-:Y:S07]  /*3640*/  LDSM.16.M88.4 R96, [R182+0x8800] ;  /* 0x00880000b660783b */ /* 0x000fee0000000200 */
[----:B------:R-:W-:Y:S08]  /*3650*/  HMMA.16816.F32.BF16 R92, R28, R110, R92 ;  /* 0x0000006e1c5c723c */ /* 0x000ff0000004185c */
[C---:B----4-:R-:W-:Y:S08]  /*3660*/  HMMA.16816.F32.BF16 R12, R8.reuse, R4, R12 ;  /* 0x00000004080c723c */ /* 0x050ff0000004180c */
        /* <DEDUP_REMOVED lines=9> */
[----:B------:R4:W2:Y:S02]  /*3700*/  MUFU.TANH R109, R12 ;  /* 0x0000000c006d7308 */ /* 0x0008a40000002400 */
[C---:B-1----:R-:W-:Y:S08]  /*3710*/  HMMA.16816.F32.BF16 R72, R112.reuse, R16, R72 ;  /* 0x000000107048723c */ /* 0x042ff00000041848 */
[C---:B------:R-:W-:Y:S01]  /*3720*/  HMMA.16816.F32.BF16 R68, R112.reuse, R18, R68 ;  /* 0x000000127044723c */ /* 0x040fe20000041844 */
[----:B------:R-:W-:Y:S04]  /*3730*/  LDSM.16.M88.4 R16, [R120+0x9800] ;  /* 0x009800007810783b */ /* 0x000fe80000000200 */
[----:B----4-:R-:W1:Y:S03]  /*3740*/  LDSM.16.M88.4 R12, [R184+0x9000] ;  /* 0x00900000b80c783b */ /* 0x010e660000000200 */
[----:B------:R-:W-:Y:S08]  /*3750*/  HMMA.16816.F32.BF16 R76, R112, R102, R76 ;  /* 0x00000066704c723c */ /* 0x000ff0000004184c */
[C---:B---3--:R-:W-:Y:S01]  /*3760*/  HMMA.16816.F32.BF16 R100, R28.reuse, R4, R88 ;  /* 0x000000041c64723c */ /* 0x048fe20000041858 */
[----:B------:R-:W3:Y:S07]  /*3770*/  LDSM.16.M88.4 R88, [R182+0x9000] ;  /* 0x00900000b658783b */ /* 0x000eee0000000200 */
[----:B------:R-:W-:Y:S01]  /*3780*/  HMMA.16816.F32.BF16 R84, R28, R6, R84 ;  /* 0x000000061c54723c */ /* 0x000fe20000041854 */
[----:B------:R-:W4:Y:S07]  /*3790*/  LDSM.16.M88.4 R4, [R184+0x9800] ;  /* 0x00980000b804783b */ /* 0x000f2e0000000200 */
        /* <DEDUP_REMOVED lines=8> */
[----:B------:R-:W1:Y:S07]  /*3820*/  LDSM.16.M88.4 R16, [R184+0xa000] ;  /* 0x00a00000b810783b */ /* 0x000e6e0000000200 */
[C---:B---3--:R-:W-:Y:S08]  /*3830*/  HMMA.16816.F32.BF16 R100, R8.reuse, R88, R100 ;  /* 0x000000580864723c */ /* 0x048ff00000041864 */
[----:B------:R-:W-:Y:S08]  /*3840*/  HMMA.16816.F32.BF16 R84, R8, R90, R84 ;  /* 0x0000005a0854723c */ /* 0x000ff00000041854 */
[C---:B----4-:R-:W-:Y:S08]  /*3850*/  HMMA.16816.F32.BF16 R104, R20.reuse, R4, R104 ;  /* 0x000000041468723c */ /* 0x050ff00000041868 */
[----:B------:R-:W-:Y:S01]  /*3860*/  HMMA.16816.F32.BF16 R76, R20, R6, R76 ;  /* 0x00000006144c723c */ /* 0x000fe2000004184c */
[----:B------:R-:W3:Y:S07]  /*3870*/  LDSM.16.M88.4 R4, [R120+0xa800] ;  /* 0x00a800007804783b */ /* 0x000eee0000000200 */
[C---:B--2---:R-:W-:Y:S01]  /*3880*/  HMMA.16816.F32.BF16 R88, R28.reuse, R80, R72 ;  /* 0x000000501c58723c */ /* 0x044fe20000041848 */
[----:B------:R-:W2:Y:S07]  /*3890*/  LDSM.16.M88.4 R72, [R182+0xa000] ;  /* 0x00a00000b648783b */ /* 0x000eae0000000200 */
[----:B------:R-:W-:Y:S01]  /*38a0*/  HMMA.16816.F32.BF16 R68, R28, R82, R68 ;  /* 0x000000521c44723c */ /* 0x000fe20000041844 */
[-C--:B------:R-:W-:Y:S01]  /*38b0*/  FMUL.FTZ R24, R24, R121.reuse ;  /* 0x0000007918187220 */ /* 0x080fe20000410000 */
[-C--:B------:R-:W-:Y:S01]  /*38c0*/  FMUL.FTZ R25, R25, R121.reuse ;  /* 0x0000007919197220 */ /* 0x080fe20000410000 */
[-C--:B------:R-:W-:Y:S01]  /*38d0*/  FMUL.FTZ R26, R26, R121.reuse ;  /* 0x000000791a1a7220 */ /* 0x080fe20000410000 */
[-C--:B------:R-:W-:Y:S01]  /*38e0*/  FMUL.FTZ R27, R27, R121.reuse ;  /* 0x000000791b1b7220 */ /* 0x080fe20000410000 */
[----:B------:R-:W4:Y:S01]  /*38f0*/  MUFU.TANH R111, R24 ;  /* 0x00000018006f7308 */ /* 0x000f220000002400 */
[----:B------:R-:W-:Y:S02]  /*3900*/  LDSM.16.M88.4 R80, [R120+0xb000] ;  /* 0x00b000007850783b */ /* 0x000fe40000000200 */
[----:B------:R-:W-:Y:S05]  /*3910*/  HMMA.16816.F32.BF16 R116, R8, R96, R116 ;  /* 0x000000600874723c */ /* 0x000fea0000041874 */
[----:B------:R-:W2:Y:S03]  /*3920*/  MUFU.TANH R123, R25 ;  /* 0x00000019007b7308 */ /* 0x000ea60000002400 */
[C---:B-1----:R-:W-:Y:S05]  /*3930*/  HMMA.16816.F32.BF16 R52, R112.reuse, R12, R52 ;  /* 0x0000000c7034723c */ /* 0x042fea0000041834 */
[----:B------:R-:W1:Y:S03]  /*3940*/  MUFU.TANH R96, R26 ;  /* 0x0000001a00607308 */ /* 0x000e660000002400 */
[----:B------:R-:W-:Y:S01]  /*3950*/  HMMA.16816.F32.BF16 R48, R112, R14, R48 ;  /* 0x0000000e7030723c */ /* 0x000fe20000041830 */
[----:B------:R-:W-:Y:S04]  /*3960*/  LDSM.16.M88.4 R12, [R213+0xb800] ;  /* 0x00b80000d50c783b */ /* 0x000fe80000000200 */
[----:B------:R4:W1:Y:S03]  /*3970*/  MUFU.TANH R97, R27 ;  /* 0x0000001b00617308 */ /* 0x0008660000002400 */
[C---:B------:R-:W-:Y:S08]  /*3980*/  HMMA.16816.F32.BF16 R88, R20.reuse, R16, R88 ;  /* 0x000000101458723c */ /* 0x040ff00000041858 */
[----:B------:R-:W-:Y:S01]  /*3990*/  HMMA.16816.F32.BF16 R68, R20, R18, R68 ;  /* 0x000000121444723c */ /* 0x000fe20000041844 */
[----:B------:R-:W-:Y:S04]  /*39a0*/  LDSM.16.M88.4 R16, [R182+0xa800] ;  /* 0x00a80000b610783b */ /* 0x000fe80000000200 */
[----:B----4-:R-:W4:Y:S03]  /*39b0*/  LDSM.16.M88.4 R24, [R182+0x9800] ;  /* 0x00980000b618783b */ /* 0x010f260000000200 */
[C---:B---3--:R-:W-:Y:S08]  /*39c0*/  HMMA.16816.F32.BF16 R64, R28.reuse, R4, R64 ;  /* 0x000000041c40723c */ /* 0x048ff00000041840 */
[----:B------:R-:W-:Y:S01]  /*39d0*/  HMMA.16816.F32.BF16 R56, R28, R6, R56 ;  /* 0x000000061c38723c */ /* 0x000fe20000041838 */
[----:B------:R-:W3:Y:S07]  /*39e0*/  LDSM.16.M88.4 R4, [R184+0xb000] ;  /* 0x00b00000b804783b */ /* 0x000eee0000000200 */
[C---:B--2---:R-:W-:Y:S08]  /*39f0*/  HMMA.16816.F32.BF16 R88, R8.reuse, R72, R88 ;  /* 0x000000480858723c */ /* 0x044ff00000041858 */
[C---:B------:R-:W-:Y:S01]  /*3a00*/  HMMA.16816.F32.BF16 R68, R8.reuse, R74, R68 ;  /* 0x0000004a0844723c */ /* 0x040fe20000041844 */
[----:B------:R-:W2:Y:S07]  /*3a10*/  LDSM.16.M88.4 R72, [R120+0xb800] ;  /* 0x00b800007848783b */ /* 0x000eae0000000200 */
[C---:B------:R-:W-:Y:S08]  /*3a20*/  HMMA.16816.F32.BF16 R92, R8.reuse, R98, R92 ;  /* 0x00000062085c723c */ /* 0x040ff0000004185c */
[C---:B----4-:R-:W-:Y:S08]  /*3a30*/  HMMA.16816.F32.BF16 R76, R8.reuse, R26, R76 ;  /* 0x0000001a084c723c */ /* 0x050ff0000004184c */
[----:B------:R-:W-:Y:S01]  /*3a40*/  HMMA.16816.F32.BF16 R104, R8, R24, R104 ;  /* 0x000000180868723c */ /* 0x000fe20000041868 */
[----:B------:R-:W4:Y:S07]  /*3a50*/  LDSM.16.M88.4 R24, [R184+0xa800] ;  /* 0x00a80000b818783b */ /* 0x000f2e0000000200 */
[----:B------:R-:W-:Y:S08]  /*3a60*/  HMMA.16816.F32.BF16 R44, R112, R12, R44 ;  /* 0x0000000c702c723c */ /* 0x000ff0000004182c */
[----:B------:R-:W-:Y:S08]  /*3a70*/  HMMA.16816.F32.BF16 R52, R28, R80, R52 ;  /* 0x000000501c34723c */ /* 0x000ff00000041834 */
[----:B------:R-:W-:Y:S01]  /*3a80*/  HMMA.16816.F32.BF16 R40, R112, R14, R40 ;  /* 0x0000000e7028723c */ /* 0x000fe20000041828 */
        /* <DEDUP_REMOVED lines=22> */
[C---:B---3--:R-:W-:Y:S07]  /*3bf0*/  HMMA.16816.F32.BF16 R52, R20.reuse, R4, R52 ;  /* 0x000000041434723c */ /* 0x048fee0000041834 */
[----:B------:R-:W3:Y:S01]  /*3c00*/  MUFU.TANH R125, R77 ;  /* 0x0000004d007d7308 */ /* 0x000ee20000002400 */
[----:B------:R-:W-:Y:S01]  /*3c10*/  HMMA.16816.F32.BF16 R48, R20, R6, R48 ;  /* 0x000000061430723c */ /* 0x000fe20000041830 */
[----:B------:R-:W-:Y:S06]  /*3c20*/  LDSM.16.M88.4 R4, [R182+0xb800] ;  /* 0x00b80000b604783b */ /* 0x000fec0000000200 */
[----:B------:R-:W1:Y:S01]  /*3c30*/  MUFU.TANH R106, R78 ;  /* 0x0000004e006a7308 */ /* 0x000e620000002400 */
[C---:B--2---:R-:W-:Y:S07]  /*3c40*/  HMMA.16816.F32.BF16 R44, R28.reuse, R72, R44 ;  /* 0x000000481c2c723c */ /* 0x044fee000004182c */
[----:B------:R2:W1:Y:S01]  /*3c50*/  MUFU.TANH R107, R79 ;  /* 0x0000004f006b7308 */ /* 0x0004620000002400 */
[----:B------:R-:W-:Y:S01]  /*3c60*/  HMMA.16816.F32.BF16 R40, R28, R74, R40 ;  /* 0x0000004a1c28723c */ /* 0x000fe20000041828 */
[----:B--2---:R-:W2:Y:S07]  /*3c70*/  LDSM.16.M88.4 R76, [R182+0xb000] ;  /* 0x00b00000b64c783b */ /* 0x004eae0000000200 */
[C---:B----4-:R-:W-:Y:S08]  /*3c80*/  HMMA.16816.F32.BF16 R64, R20.reuse, R24, R64 ;  /* 0x000000181440723c */ /* 0x050ff00000041840 */
[C---:B------:R-:W-:Y:S01]  /*3c90*/  HMMA.16816.F32.BF16 R56, R20.reuse, R26, R56 ;  /* 0x0000001a1438723c */ /* 0x040fe20000041838 */
[-C--:B------:R-:W-:Y:S01]  /*3ca0*/  FMUL.FTZ R81, R68, R121.reuse ;  /* 0x0000007944517220 */ /* 0x080fe20000410000 */
[----:B------:R-:W-:Y:S01]  /*3cb0*/  IADD3 R147, PT, PT, R0, -0x1, RZ ;  /* 0xffffffff00937810 */ /* 0x000fe20007ffe0ff */
[-C--:B------:R-:W-:Y:S01]  /*3cc0*/  FMUL.FTZ R116, R116, R121.reuse ;  /* 0x0000007974747220 */ /* 0x080fe20000410000 */
[-C--:B------:R-:W-:Y:S01]  /*3cd0*/  FMUL.FTZ R117, R117, R121.reuse ;  /* 0x0000007975757220 */ /* 0x080fe20000410000 */
[-C--:B------:R-:W-:Y:S01]  /*3ce0*/  FMUL.FTZ R101, R101, R121.reuse ;  /* 0x0000007965657220 */ /* 0x080fe20000410000 */
[-C--:B------:R-:W-:Y:S01]  /*3cf0*/  FMUL.FTZ R104, R104, R121.reuse ;  /* 0x0000007968687220 */ /* 0x080fe20000410000 */
[-C--:B------:R-:W-:Y:S01]  /*3d00*/  FMUL.FTZ R105, R105, R121.reuse ;  /* 0x0000007969697220 */ /* 0x080fe20000410000 */
[----:B-1----:R-:W-:Y:S01]  /*3d10*/  HMMA.16816.F32.BF16 R44, R20, R12, R44 ;  /* 0x0000000c142c723c */ /* 0x002fe2000004182c */
[-C--:B------:R-:W-:Y:S01]  /*3d20*/  FMUL.FTZ R88, R88, R121.reuse ;  /* 0x0000007958587220 */ /* 0x080fe20000410000 */
[-C--:B------:R-:W-:Y:S01]  /*3d30*/  FMUL.FTZ R89, R89, R121.reuse ;  /* 0x0000007959597220 */ /* 0x080fe20000410000 */
[----:B------:R-:W-:Y:S01]  /*3d40*/  FMUL.FTZ R80, R91, R121 ;  /* 0x000000795b507220 */ /* 0x000fe20000410000 */
[----:B------:R-:W1:Y:S01]  /*3d50*/  MUFU.TANH R122, R122 ;  /* 0x0000007a007a7308 */ /* 0x000e620000002400 */
[----:B-----5:R-:W-:Y:S01]  /*3d60*/  IADD3 R63, PT, PT, R63, R62, -R61 ;  /* 0x0000003e3f3f7210 */ /* 0x020fe20007ffe83d */
[----:B------:R-:W-:-:S04]  /*3d70*/  DEPBAR.LE SB0, 0x0 ;  /* 0x000080000000791a */ /* 0x000fc80000000000 */
[----:B------:R-:W-:Y:S08]  /*3d80*/  HMMA.16816.F32.BF16 R40, R20, R14, R40 ;  /* 0x0000000e1428723c */ /* 0x000ff00000041828 */
[C---:B------:R-:W-:Y:S08]  /*3d90*/  HMMA.16816.F32.BF16 R64, R8.reuse, R16, R64 ;  /* 0x000000100840723c */ /* 0x040ff00000041840 */
[C---:B------:R-:W-:Y:S08]  /*3da0*/  HMMA.16816.F32.BF16 R56, R8.reuse, R18, R56 ;  /* 0x000000120838723c */ /* 0x040ff00000041838 */
[C---:B--2---:R-:W-:Y:S08]  /*3db0*/  HMMA.16816.F32.BF16 R52, R8.reuse, R76, R52 ;  /* 0x0000004c0834723c */ /* 0x044ff00000041834 */
[C---:B------:R-:W-:Y:S08]  /*3dc0*/  HMMA.16816.F32.BF16 R48, R8.reuse, R78, R48 ;  /* 0x0000004e0830723c */ /* 0x040ff00000041830 */
[C---:B------:R-:W-:Y:S08]  /*3dd0*/  HMMA.16816.F32.BF16 R44, R8.reuse, R4, R44 ;  /* 0x00000004082c723c */ /* 0x040ff0000004182c */
[----:B------:R-:W-:Y:S01]  /*3de0*/  HMMA.16816.F32.BF16 R40, R8, R6, R40 ;  /* 0x000000060828723c */ /* 0x000fe20000041828 */
[----:B------:R-:W-:Y:S01]  /*3df0*/  SHF.R.U32.HI R22, RZ, 0x2, R212 ;  /* 0x00000002ff167819 */ /* 0x000fe200000116d4 */
[----:B------:R-:W-:-:S03]  /*3e00*/  FMUL.FTZ R26, R64, R121 ;  /* 0x00000079401a7220 */ /* 0x000fc60000410000 */
        /* <DEDUP_REMOVED lines=27> */
[-C--:B------:R-:W-:Y:S01]  /*3fc0*/  FMUL.FTZ R41, R41, R121.reuse ;  /* 0x0000007929297220 */ /* 0x080fe20000410000 */
[----:B------:R-:W-:Y:S01]  /*3fd0*/  FMUL.FTZ R43, R43, R121 ;  /* 0x000000792b2b7220 */ /* 0x000fe20000410000 */
[----:B------:R-:W-:Y:S01]  /*3fe0*/  ISETP.GT.AND P1, PT, R147, R222, PT ;  /* 0x000000de9300720c */ /* 0x000fe20003f24270 */
[----:B------:R2:W4:Y:S01]  /*3ff0*/  MUFU.TANH R51, R40 ;  /* 0x0000002800337308 */ /* 0x0005220000002400 */
[----:B------:R-:W-:-:S07]  /*4000*/  IADD3 R39, PT, PT, R62, -R61, -R39 ;  /* 0x8000003d3e277210 */ /* 0x000fce0007ffe827 */
[----:B------:R-:W1:Y:S08]  /*4010*/  MUFU.TANH R108, R108 ;  /* 0x0000006c006c7308 */ /* 0x000e700000002400 */
[----:B------:R-:W1:Y:S01]  /*4020*/  MUFU.TANH R110, R110 ;  /* 0x0000006e006e7308 */ /* 0x000e620000002400 */
[----:B--2---:R-:W-:-:S07]  /*4030*/  LEA R40, R229, R22, 0x6 ;  /* 0x00000016e5287211 */ /* 0x004fce00078e30ff */
[----:B------:R-:W2:Y:S01]  /*4040*/  MUFU.TANH R116, R116 ;  /* 0x0000007400747308 */ /* 0x000ea20000002400 */
        /* <DEDUP_REMOVED lines=50> */
[----:B------:R1:W1:Y:S01]  /*4370*/  MUFU.TANH R22, R43 ;  /* 0x0000002b00167308 */ /* 0x0002620000002400 */
[----:B------:R-:W-:Y:S01]  /*4380*/  IADD3 R40, PT, PT, R40, R39, RZ ;  /* 0x0000002728287210 */ /* 0x000fe20007ffe0ff */
[----:B------:R-:W-:Y:S01]  /*4390*/  BSSY.RECONVERGENT B1, `(.L_x_7023) ;  /* 0x0000076000017945 */ /* 0x000fe20003800200 */
[----:B------:R-:W-:-:S02]  /*43a0*/  VIADDMNMX R236, R63, 0x1, R62, PT ;  /* 0x000000013fec7846 */ /* 0x000fc4000380013e */
[----:B------:R-:W-:Y:S02]  /*43b0*/  VIADDMNMX R234, R63, 0x9, R62, PT ;  /* 0x000000093fea7846 */ /* 0x000fe4000380013e */
[----:B------:R-:W-:Y:S02]  /*43c0*/  VIMNMX R237, PT, PT, RZ, R40, !PT ;  /* 0x00000028ffed7248 */ /* 0x000fe40007fe0100 */
        /* <DEDUP_REMOVED lines=16> */
.L_x_7026:
[----:B------:R-:W2:Y:S01]  /*44d0*/  LD.E R40, desc[UR4][R2.64+0x170] ;  /* 0x0001700402287980 */ /* 0x000ea2000c101900 */
[----:B------:R-:W-:Y:S02]  /*44e0*/  IADD3 R25, PT, PT, R34, -0x100, RZ ;  /* 0xffffff0022197810 */ /* 0x000fe40007ffe0ff */
[----:B------:R-:W-:Y:S02]  /*44f0*/  IABS R7, R33 ;  /* 0x0000002100077213 */ /* 0x000fe40000000000 */
[----:B------:R-:W-:Y:S02]  /*4500*/  IABS R5, R25 ;  /* 0x0000001900057213 */ /* 0x000fe40000000000 */
[-C--:B--2---:R-:W-:Y:S02]  /*4510*/  IABS R21, R40.reuse ;  /* 0x0000002800157213 */ /* 0x084fe40000000000 */
[-C--:B------:R-:W-:Y:S02]  /*4520*/  IABS R42, R40.reuse ;  /* 0x00000028002a7213 */ /* 0x080fe40000000000 */
[----:B------:R-:W2:Y:S01]  /*4530*/  I2F.RP R23, R21 ;  /* 0x0000001500177306 */ /* 0x000ea20000209400 */
[----:B------:R-:W-:-:S02]  /*4540*/  LOP3.LUT R25, R25, R40, RZ, 0x3c, !PT ;  /* 0x0000002819197212 */ /* 0x000fc400078e3cff */
[----:B------:R-:W-:-:S05]  /*4550*/  IMAD.MOV R42, RZ, RZ, -R42 ;  /* 0x000000ffff2a7224 */ /* 0x000fca00078e0a2a */
[----:B--2---:R-:W2:Y:S02]  /*4560*/  MUFU.RCP R46, R23 ;  /* 0x00000017002e7308 */ /* 0x004ea40000001000 */
[----:B--2---:R-:W-:-:S06]  /*4570*/  VIADD R46, R46, 0xffffffe ;  /* 0x0ffffffe2e2e7836 */ /* 0x004fcc0000000000 */
        /* <DEDUP_REMOVED lines=49> */
.L_x_7027:
[----:B------:R-:W-:Y:S05]  /*4890*/  BSYNC.RECONVERGENT B0 ;  /* 0x0000000000007941 */ /* 0x000fea0003800200 */
.L_x_7025:
        /* <DEDUP_REMOVED lines=17> */
[----:B-1----:R-:W-:-:S03]  /*49b0*/  IADD3 R44, P1, PT, R46, R5, RZ ;  /* 0x000000052e2c7210 */ /* 0x002fc60007f3e0ff */
        /* <DEDUP_REMOVED lines=19> */
.L_x_7024:
[----:B------:R-:W-:Y:S05]  /*4af0*/  BSYNC.RECONVERGENT B1 ;  /* 0x0000000000017941 */ /* 0x000fea0003800200 */
.L_x_7023:
[----:B------:R-:W-:Y:S01]  /*4b00*/  IMAD.SHL.U32 R135, R212, 0x2, RZ ;  /* 0x00000002d4877824 */ /* 0x000fe200078e00ff */
[----:B--2---:R-:W2:Y:S04]  /*4b10*/  LD.E R67, desc[UR4][R2.64+0xdc] ;  /* 0x0000dc0402437980 */ /* 0x004ea8000c101900 */
[----:B------:R-:W-:-:S05]  /*4b20*/  LOP3.LUT R135, R135, 0x6, RZ, 0xc0, !PT ;  /* 0x0000000687877812 */ /* 0x000fca00078ec0ff */
[----:B------:R-:W-:-:S05]  /*4b30*/  IMAD R79, R147, 0x80, R135 ;  /* 0x00000080934f7824 */ /* 0x000fca00078e0287 */
[CC--:B------:R-:W-:Y:S01]  /*4b40*/  ISETP.GE.AND P4, PT, R79.reuse, R237.reuse, PT ;  /* 0x000000ed4f00720c */ /* 0x0c0fe20003f86270 */
[C---:B------:R-:W-:Y:S01]  /*4b50*/  VIADD R78, R79.reuse, 0x1 ;  /* 0x000000014f4e7836 */ /* 0x040fe20000000000 */
[CC--:B------:R-:W-:Y:S01]  /*4b60*/  ISETP.GE.AND P5, PT, R79.reuse, R236.reuse, PT ;  /* 0x000000ec4f00720c */ /* 0x0c0fe20003fa6270 */
[----:B------:R-:W-:Y:S01]  /*4b70*/  VIADD R55, R79, 0x8 ;  /* 0x000000084f377836 */ /* 0x000fe20000000000 */
[----:B------:R-:W-:Y:S02]  /*4b80*/  FSEL R49, R109, -INF , P4 ;  /* 0xff8000006d317808 */ /* 0x000fe40002000000 */
[-C--:B------:R-:W-:Y:S02]  /*4b90*/  ISETP.GE.AND P4, PT, R78, R237.reuse, PT ;  /* 0x000000ed4e00720c */ /* 0x080fe40003f86270 */
[----:B------:R-:W-:Y:S02]  /*4ba0*/  FSEL R49, R49, -INF , !P5 ;  /* 0xff80000031317808 */ /* 0x000fe40006800000 */
[----:B------:R-:W-:Y:S01]  /*4bb0*/  ISETP.GE.AND P5, PT, R55, R237, PT ;  /* 0x000000ed3700720c */ /* 0x000fe20003fa6270 */
[C---:B------:R-:W-:Y:S01]  /*4bc0*/  VIADD R77, R79.reuse, 0x9 ;  /* 0x000000094f4d7836 */ /* 0x040fe20000000000 */
[----:B-1----:R-:W-:Y:S01]  /*4bd0*/  FSEL R40, R122, -INF , P4 ;  /* 0xff8000007a287808 */ /* 0x002fe20002000000 */
[----:B------:R-:W-:Y:S01]  /*4be0*/  VIADD R76, R79, 0x10 ;  /* 0x000000104f4c7836 */ /* 0x000fe20000000000 */
[----:B------:R-:W-:-:S02]  /*4bf0*/  ISETP.GE.AND P4, PT, R55, R236, PT ;  /* 0x000000ec3700720c */ /* 0x000fc40003f86270 */
[----:B------:R-:W-:Y:S02]  /*4c00*/  FSEL R47, R111, -INF , P5 ;  /* 0xff8000006f2f7808 */ /* 0x000fe40002800000 */
[-C--:B------:R-:W-:Y:S02]  /*4c10*/  ISETP.GE.AND P5, PT, R77, R237.reuse, PT ;  /* 0x000000ed4d00720c */ /* 0x080fe40003fa6270 */
[----:B------:R-:W-:Y:S02]  /*4c20*/  FSEL R47, R47, -INF , !P4 ;  /* 0xff8000002f2f7808 */ /* 0x000fe40006000000 */
[C---:B------:R-:W-:Y:S01]  /*4c30*/  ISETP.GE.AND P4, PT, R76.reuse, R237, PT ;  /* 0x000000ed4c00720c */ /* 0x040fe20003f86270 */
[----:B------:R-:W-:Y:S01]  /*4c40*/  VIADD R75, R79, 0x11 ;  /* 0x000000114f4b7836 */ /* 0x000fe20000000000 */
[----:B------:R-:W-:Y:S01]  /*4c50*/  FSEL R43, R123, -INF , P5 ;  /* 0xff8000007b2b7808 */ /* 0x000fe20002800000 */
        /* <DEDUP_REMOVED lines=48> */
[C---:B------:R-:W-:Y:S01]  /*4f60*/  ISETP.GE.AND P4, PT, R46.reuse, R237, PT ;  /* 0x000000ed2e00720c */ /* 0x040fe20003f86270 */
[----:B------:R-:W-:Y:S01]  /*4f70*/  VIADD R44, R79, 0x41 ;  /* 0x000000414f2c7836 */ /* 0x000fe20000000000 */
        /* <DEDUP_REMOVED lines=11> */
[----:B------:R-:W-:Y:S01]  /*5030*/  VIADD R50, R79, 0x49 ;  /* 0x000000494f327836 */ /* 0x000fe20000000000 */
        /* <DEDUP_REMOVED lines=11> */
[C---:B------:R-:W-:Y:S01]  /*50f0*/  VIADD R59, R79.reuse, 0x51 ;  /* 0x000000514f3b7836 */ /* 0x040fe20000000000 */
        /* <DEDUP_REMOVED lines=21> */
[----:B------:R-:W-:Y:S01]  /*5250*/  VIADD R69, R79, 0x61 ;  /* 0x000000614f457836 */ /* 0x000fe20000000000 */
        /* <DEDUP_REMOVED lines=26> */
[----:B------:R-:W-:Y:S01]  /*5400*/  FSEL R175, R175, -INF , !P6 ;  /* 0xff800000afaf7808 */ /* 0x000fe20007000000 */
[----:B------:R-:W-:Y:S01]  /*5410*/  VIADD R30, R79, 0x78 ;  /* 0x000000784f1e7836 */ /* 0x000fe20000000000 */
[----:B------:R-:W-:Y:S02]  /*5420*/  ISETP.GE.AND P5, PT, R73, R236, PT ;  /* 0x000000ec4900720c */ /* 0x000fe40003fa6270 */
[----:B------:R-:W-:-:S02]  /*5430*/  FSEL R11, R11, -INF , P4 ;  /* 0xff8000000b0b7808 */ /* 0x000fc40002000000 */
[----:B------:R-:W-:Y:S02]  /*5440*/  ISETP.GE.AND P6, PT, R68, R236, PT ;  /* 0x000000ec4400720c */ /* 0x000fe40003fc6270 */
[----:B------:R-:W-:Y:S02]  /*5450*/  FSEL R157, R11, -INF , !P5 ;  /* 0xff8000000b9d7808 */ /* 0x000fe40006800000 */
[----:B------:R-:W-:Y:S02]  /*5460*/  FSEL R171, R15, -INF , !P6 ;  /* 0xff8000000fab7808 */ /* 0x000fe40007000000 */
[-C--:B------:R-:W-:Y:S02]  /*5470*/  ISETP.GE.AND P5, PT, R48, R237.reuse, PT ;  /* 0x000000ed3000720c */ /* 0x080fe40003fa6270 */
[-C--:B------:R-:W-:Y:S02]  /*5480*/  ISETP.GE.AND P4, PT, R57, R237.reuse, PT ;  /* 0x000000ed3900720c */ /* 0x080fe40003f86270 */
[----:B------:R-:W-:-:S02]  /*5490*/  ISETP.GE.AND P6, PT, R30, R237, PT ;  /* 0x000000ed1e00720c */ /* 0x000fc40003fc6270 */
[----:B------:R-:W-:Y:S02]  /*54a0*/  ISETP.GE.AND P1, PT, R79, R235, PT ;  /* 0x000000eb4f00720c */ /* 0x000fe40003f26270 */
[----:B------:R-:W-:Y:S02]  /*54b0*/  FSEL R53, R53, -INF , P5 ;  /* 0xff80000035357808 */ /* 0x000fe40002800000 */
[----:B------:R-:W-:Y:S02]  /*54c0*/  FSEL R9, R9, -INF , P4 ;  /* 0xff80000009097808 */ /* 0x000fe40002000000 */
[----:B------:R-:W-:Y:S02]  /*54d0*/  FSEL R51, R51, -INF , P6 ;  /* 0xff80000033337808 */ /* 0x000fe40003000000 */
[----:B------:R-:W-:Y:S02]  /*54e0*/  ISETP.GE.AND P5, PT, R30, R236, PT ;  /* 0x000000ec1e00720c */ /* 0x000fe40003fa6270 */
[----:B------:R-:W-:-:S02]  /*54f0*/  ISETP.GE.AND P4, PT, R79, R234, PT ;  /* 0x000000ea4f00720c */ /* 0x000fc40003f86270 */
[----:B------:R-:W-:Y:S02]  /*5500*/  FSEL R26, R108, -INF , P1 ;  /* 0xff8000006c1a7808 */ /* 0x000fe40000800000 */
[-C--:B------:R-:W-:Y:S02]  /*5510*/  ISETP.GE.AND P6, PT, R57, R236.reuse, PT ;  /* 0x000000ec3900720c */ /* 0x080fe40003fc6270 */
[----:B------:R-:W-:Y:S02]  /*5520*/  ISETP.GE.AND P1, PT, R78, R235, PT ;  /* 0x000000eb4e00720c */ /* 0x000fe40003f26270 */
[----:B------:R-:W-:Y:S02]  /*5530*/  FSEL R153, R51, -INF , !P5 ;  /* 0xff80000033997808 */ /* 0x000fe40006800000 */
[----:B------:R-:W-:Y:S02]  /*5540*/  ISETP.GE.AND P5, PT, R48, R236, PT ;  /* 0x000000ec3000720c */ /* 0x000fe40003fa6270 */
[----:B------:R-:W-:-:S02]  /*5550*/  FSEL R26, R26, -INF , !P4 ;  /* 0xff8000001a1a7808 */ /* 0x000fc40006000000 */
[-C--:B------:R-:W-:Y:S02]  /*5560*/  ISETP.GE.AND P4, PT, R55, R235.reuse, PT ;  /* 0x000000eb3700720c */ /* 0x080fe40003f86270 */
[----:B------:R-:W-:Y:S02]  /*5570*/  FSEL R155, R9, -INF , !P6 ;  /* 0xff800000099b7808 */ /* 0x000fe40007000000 */
[----:B------:R-:W-:Y:S02]  /*5580*/  ISETP.GE.AND P6, PT, R78, R234, PT ;  /* 0x000000ea4e00720c */ /* 0x000fe40003fc6270 */
[----:B------:R-:W-:Y:S02]  /*5590*/  FSEL R110, R110, -INF , P1 ;  /* 0xff8000006e6e7808 */ /* 0x000fe40000800000 */
[----:B------:R-:W-:Y:S02]  /*55a0*/  FSEL R151, R53, -INF , !P5 ;  /* 0xff80000035977808 */ /* 0x000fe40006800000 */
[----:B------:R-:W-:-:S02]  /*55b0*/  ISETP.GE.AND P1, PT, R77, R235, PT ;  /* 0x000000eb4d00720c */ /* 0x000fc40003f26270 */
[-C--:B------:R-:W-:Y:S02]  /*55c0*/  ISETP.GE.AND P5, PT, R55, R234.reuse, PT ;  /* 0x000000ea3700720c */ /* 0x080fe40003fa6270 */
        /* <DEDUP_REMOVED lines=9> */
[----:B------:R-:W-:Y:S02]  /*5660*/  ISETP.GE.AND P4, PT, R74, R235, PT ;  /* 0x000000eb4a00720c */ /* 0x000fe40003f86270 */
[----:B------:R-:W-:-:S02]  /*5670*/  FSEL R51, R51, -INF , !P6 ;  /* 0xff80000033337808 */ /* 0x000fc40007000000 */
[-C--:B------:R-:W-:Y:S02]  /*5680*/  ISETP.GE.AND P6, PT, R75, R234.reuse, PT ;  /* 0x000000ea4b00720c */ /* 0x080fe40003fc6270 */
        /* <DEDUP_REMOVED lines=18> */
[----:B------:R-:W-:Y:S02]  /*57b0*/  ISETP.GE.AND P5, PT, R66, R234, PT ;  /* 0x000000ea4200720c */ /* 0x000fe40003fa6270 */
[----:B------:R-:W-:Y:S02]  /*57c0*/  FSEL R84, R84, -INF , P4 ;  /* 0xff80000054547808 */ /* 0x000fe40002000000 */
[-C--:B------:R-:W-:Y:S02]  /*57d0*/  ISETP.GE.AND P4, PT, R38, R235.reuse, PT ;  /* 0x000000eb2600720c */ /* 0x080fe40003f86270 */
[----:B------:R-:W-:Y:S02]  /*57e0*/  FSEL R27, R27, -INF , !P6 ;  /* 0xff8000001b1b7808 */ /* 0x000fe40007000000 */
[----:B------:R-:W-:-:S02]  /*57f0*/  ISETP.GE.AND P1, PT, R39, R235, PT ;  /* 0x000000eb2700720c */ /* 0x000fc40003f26270 */
[-C--:B------:R-:W-:Y:S02]  /*5800*/  ISETP.GE.AND P6, PT, R39, R234.reuse, PT ;  /* 0x000000ea2700720c */ /* 0x080fe40003fc6270 */
[----:B------:R-:W-:Y:S02]  /*5810*/  FSEL R39, R84, -INF , !P5 ;  /* 0xff80000054277808 */ /* 0x000fe40006800000 */
[----:B------:R-:W-:Y:S02]  /*5820*/  ISETP.GE.AND P5, PT, R38, R234, PT ;  /* 0x000000ea2600720c */ /* 0x000fe40003fa6270 */
[----:B------:R-:W-:Y:S02]  /*5830*/  FSEL R86, R86, -INF , P4 ;  /* 0xff80000056567808 */ /* 0x000fe40002000000 */
[----:B------:R-:W-:Y:S02]  /*5840*/  ISETP.GE.AND P4, PT, R58, R235, PT ;  /* 0x000000eb3a00720c */ /* 0x000fe40003f86270 */
[----:B------:R-:W-:-:S02]  /*5850*/  FSEL R241, R86, -INF , !P5 ;  /* 0xff80000056f17808 */ /* 0x000fc40006800000 */
[-C--:B------:R-:W-:Y:S02]  /*5860*/  ISETP.GE.AND P5, PT, R58, R234.reuse, PT ;  /* 0x000000ea3a00720c */ /* 0x080fe40003fa6270 */
[----:B------:R-:W-:Y:S02]  /*5870*/  FSEL R106, R106, -INF , P4 ;  /* 0xff8000006a6a7808 */ /* 0x000fe40002000000 */
[----:B------:R-:W-:Y:S02]  /*5880*/  ISETP.GE.AND P4, PT, R46, R235, PT ;  /* 0x000000eb2e00720c */ /* 0x000fe40003f86270 */
[----:B------:R-:W-:Y:S02]  /*5890*/  FSEL R239, R106, -INF , !P5 ;  /* 0xff8000006aef7808 */ /* 0x000fe40006800000 */
[----:B------:R-:W-:Y:S02]  /*58a0*/  ISETP.GE.AND P5, PT, R46, R234, PT ;  /* 0x000000ea2e00720c */ /* 0x000fe40003fa6270 */
[----:B------:R-:W-:-:S02]  /*58b0*/  FSEL R24, R24, -INF , P4 ;  /* 0xff80000018187808 */ /* 0x000fc40002000000 */
[-C--:B------:R-:W-:Y:S02]  /*58c0*/  ISETP.GE.AND P4, PT, R42, R235.reuse, PT ;  /* 0x000000eb2a00720c */ /* 0x080fe40003f86270 */
[----:B------:R-:W-:Y:S02]  /*58d0*/  FSEL R217, R24, -INF , !P5 ;  /* 0xff80000018d97808 */ /* 0x000fe40006800000 */
[----:B------:R-:W-:Y:S02]  /*58e0*/  ISETP.GE.AND P5, PT, R42, R234, PT ;  /* 0x000000ea2a00720c */ /* 0x000fe40003fa6270 */
[----:B------:R-:W-:Y:S02]  /*58f0*/  FSEL R16, R16, -INF , P4 ;  /* 0xff80000010107808 */ /* 0x000fe40002000000 */
[----:B------:R-:W-:Y:S02]  /*5900*/  ISETP.GE.AND P4, PT, R54, R235, PT ;  /* 0x000000eb3600720c */ /* 0x000fe40003f86270 */
[----:B------:R-:W-:-:S02]  /*5910*/  FSEL R207, R16, -INF , !P5 ;  /* 0xff80000010cf7808 */ /* 0x000fc40006800000 */
[----:B------:R-:W-:Y:S02]  /*5920*/  FMNMX3.FTZ R16, R49, R40, R47, !PT ;  /* 0x0000002831107276 */ /* 0x000fe4000781002f */
[----:B------:R-:W-:Y:S02]  /*5930*/  ISETP.GE.AND P5, PT, R54, R234, PT ;  /* 0x000000ea3600720c */ /* 0x000fe40003fa6270 */
[----:B------:R-:W-:Y:S02]  /*5940*/  FMNMX3.FTZ R16, R16, R43, R23, !PT ;  /* 0x0000002b10107276 */ /* 0x000fe40007810017 */
[----:B------:R-:W-:Y:S02]  /*5950*/  FSEL R18, R18, -INF , P4 ;  /* 0xff80000012127808 */ /* 0x000fe40002000000 */
[----:B------:R-:W-:Y:S02]  /*5960*/  FMNMX3.FTZ R16, R16, R21, R7, !PT ;  /* 0x0000001510107276 */ /* 0x000fe40007810007 */
[----:B------:R-:W-:-:S02]  /*5970*/  FSEL R195, R18, -INF , !P5 ;  /* 0xff80000012c37808 */ /* 0x000fc40006800000 */
[----:B------:R-:W-:Y:S02]  /*5980*/  FMNMX3.FTZ R18, R26, R55, R53, !PT ;  /* 0x000000371a127276 */ /* 0x000fe40007810035 */
[----:B------:R-:W-:Y:S02]  /*5990*/  FSEL R85, R85, -INF , P1 ;  /* 0xff80000055557808 */ /* 0x000fe40000800000 */
[----:B------:R-:W-:Y:S02]  /*59a0*/  FMNMX3.FTZ R16, R16, R5, R41, !PT ;  /* 0x0000000510107276 */ /* 0x000fe40007810029 */
[----:B------:R-:W-:Y:S02]  /*59b0*/  ISETP.GE.AND P1, PT, R61, R235, PT ;  /* 0x000000eb3d00720c */ /* 0x000fe40003f26270 */
[----:B------:R-:W-:Y:S02]  /*59c0*/  FMNMX3.FTZ R18, R18, R51, R15, !PT ;  /* 0x0000003312127276 */ /* 0x000fe4000781000f */
[----:B------:R-:W-:-:S02]  /*59d0*/  FMNMX3.FTZ R16, R16, R31, R29, !PT ;  /* 0x0000001f10107276 */ /* 0x000fc4000781001d */
[----:B------:R-:W-:Y:S02]  /*59e0*/  FSEL R38, R85, -INF , !P6 ;  /* 0xff80000055267808 */ /* 0x000fe40007000000 */
[----:B------:R-:W-:Y:S02]  /*59f0*/  FSEL R87, R87, -INF , P1 ;  /* 0xff80000057577808 */ /* 0x000fe40000800000 */
[----:B------:R-:W-:Y:S02]  /*5a00*/  ISETP.GE.AND P6, PT, R61, R234, PT ;  /* 0x000000ea3d00720c */ /* 0x000fe40003fc6270 */
[----:B------:R-:W-:Y:S02]  /*5a10*/  ISETP.GE.AND P1, PT, R52, R235, PT ;  /* 0x000000eb3400720c */ /* 0x000fe40003f26270 */
[----:B------:R-:W-:Y:S02]  /*5a20*/  FMNMX3.FTZ R18, R18, R13, R11, !PT ;  /* 0x0000000d12127276 */ /* 0x000fe4000781000b */
[----:B------:R-:W-:-:S02]  /*5a30*/  FMNMX3.FTZ R16, R16, R25, R132, !PT ;  /* 0x0000001910107276 */ /* 0x000fc40007810084 */
[----:B------:R-:W-:Y:S02]  /*5a40*/  FSEL R159, R87, -INF , !P6 ;  /* 0xff800000579f7808 */ /* 0x000fe40007000000 */
[----:B------:R-:W-:Y:S02]  /*5a50*/  FSEL R107, R107, -INF , P1 ;  /* 0xff8000006b6b7808 */ /* 0x000fe40000800000 */
[----:B------:R-:W-:Y:S02]  /*5a60*/  FMNMX3.FTZ R18, R18, R9, R45, !PT ;  /* 0x0000000912127276 */ /* 0x000fe4000781002d */
[----:B------:R-:W-:Y:S02]  /*5a70*/  ISETP.GE.AND P6, PT, R52, R234, PT ;  /* 0x000000ea3400720c */ /* 0x000fe40003fc6270 */
[----:B------:R-:W-:Y:S02]  /*5a80*/  ISETP.GE.AND P1, PT, R44, R235, PT ;  /* 0x000000eb2c00720c */ /* 0x000fe40003f26270 */
[----:B------:R-:W-:-:S02]  /*5a90*/  FMNMX3.FTZ R16, R16, R251, R249, !PT ;  /* 0x000000fb10107276 */ /* 0x000fc400078100f9 */
[----:B------:R-:W-:Y:S02]  /*5aa0*/  FMNMX3.FTZ R18, R18, R27, R39, !PT ;  /* 0x0000001b12127276 */ /* 0x000fe40007810027 */
[----:B------:R-:W-:Y:S02]  /*5ab0*/  FSEL R165, R107, -INF , !P6 ;  /* 0xff8000006ba57808 */ /* 0x000fe40007000000 */
[----:B------:R-:W-:Y:S02]  /*5ac0*/  FSEL R80, R80, -INF , P1 ;  /* 0xff80000050507808 */ /* 0x000fe40000800000 */
[----:B------:R-:W-:Y:S02]  /*5ad0*/  ISETP.GE.AND P6, PT, R44, R234, PT ;  /* 0x000000ea2c00720c */ /* 0x000fe40003fc6270 */
[----:B------:R-:W-:Y:S02]  /*5ae0*/  ISETP.GE.AND P1, PT, R50, R235, PT ;  /* 0x000000eb3200720c */ /* 0x000fe40003f26270 */
[----:B------:R-:W-:-:S02]  /*5af0*/  FMNMX3.FTZ R16, R16, R247, R233, !PT ;  /* 0x000000f710107276 */ /* 0x000fc400078100e9 */
[----:B------:R-:W-:Y:S02]  /*5b00*/  ISETP.GE.AND P4, PT, R62, R235, PT ;  /* 0x000000eb3e00720c */ /* 0x000fe40003f86270 */
[----:B------:R-:W-:Y:S02]  /*5b10*/  FMNMX3.FTZ R18, R18, R38, R241, !PT ;  /* 0x0000002612127276 */ /* 0x000fe400078100f1 */
[----:B------:R-:W-:Y:S02]  /*5b20*/  FSEL R193, R80, -INF , !P6 ;  /* 0xff80000050c17808 */ /* 0x000fe40007000000 */
[----:B------:R-:W-:Y:S02]  /*5b30*/  FSEL R17, R17, -INF , P1 ;  /* 0xff80000011117808 */ /* 0x000fe40000800000 */
[----:B------:R-:W-:Y:S02]  /*5b40*/  FMNMX3.FTZ R16, R16, R179, R225, !PT ;  /* 0x000000b310107276 */ /* 0x000fe400078100e1 */
[----:B------:R-:W-:-:S02]  /*5b50*/  ISETP.GE.AND P6, PT, R50, R234, PT ;  /* 0x000000ea3200720c */ /* 0x000fc40003fc6270 */
[----:B------:R-:W-:Y:S02]  /*5b60*/  ISETP.GE.AND P1, PT, R59, R235, PT ;  /* 0x000000eb3b00720c */ /* 0x000fe40003f26270 */
[----:B------:R-:W-:Y:S02]  /*5b70*/  ISETP.GE.AND P5, PT, R62, R234, PT ;  /* 0x000000ea3e00720c */ /* 0x000fe40003fa6270 */
[----:B------:R-:W-:Y:S02]  /*5b80*/  FSEL R56, R56, -INF , P4 ;  /* 0xff80000038387808 */ /* 0x000fe40002000000 */
[----:B------:R-:W-:Y:S02]  /*5b90*/  FMNMX3.FTZ R18, R18, R159, R239, !PT ;  /* 0x0000009f12127276 */ /* 0x000fe400078100ef */
[----:B------:R-:W-:Y:S02]  /*5ba0*/  ISETP.GE.AND P4, PT, R65, R235, PT ;  /* 0x000000eb4100720c */ /* 0x000fe40003f86270 */
[----:B------:R-:W-:-:S02]  /*5bb0*/  FMNMX3.FTZ R16, R16, R185, R205, !PT ;  /* 0x000000b910107276 */ /* 0x000fc400078100cd */
[----:B------:R-:W-:Y:S02]  /*5bc0*/  FSEL R197, R17, -INF , !P6 ;  /* 0xff80000011c57808 */ /* 0x000fe40007000000 */
[----:B------:R-:W-:Y:S02]  /*5bd0*/  FSEL R19, R19, -INF , P1 ;  /* 0xff80000013137808 */ /* 0x000fe40000800000 */
[----:B------:R-:W-:Y:S02]  /*5be0*/  ISETP.GE.AND P6, PT, R59, R234, PT ;  /* 0x000000ea3b00720c */ /* 0x000fe40003fc6270 */
[----:B------:R-:W-:Y:S02]  /*5bf0*/  ISETP.GE.AND P1, PT, R63, R235, PT ;  /* 0x000000eb3f00720c */ /* 0x000fe40003f26270 */
[----:B------:R-:W-:Y:S02]  /*5c00*/  FSEL R189, R56, -INF , !P5 ;  /* 0xff80000038bd7808 */ /* 0x000fe40006800000 */
[----:B------:R-:W-:-:S02]  /*5c10*/  FMNMX3.FTZ R18, R18, R165, R217, !PT ;  /* 0x000000a512127276 */ /* 0x000fc400078100d9 */
[----:B------:R-:W-:Y:S02]  /*5c20*/  ISETP.GE.AND P5, PT, R65, R234, PT ;  /* 0x000000ea4100720c */ /* 0x000fe40003fa6270 */
[----:B------:R-:W-:Y:S02]  /*5c30*/  FSEL R12, R12, -INF , P4 ;  /* 0xff8000000c0c7808 */ /* 0x000fe40002000000 */
[----:B------:R-:W-:Y:S02]  /*5c40*/  ISETP.GE.AND P4, PT, R70, R235, PT ;  /* 0x000000eb4600720c */ /* 0x000fe40003f86270 */
[----:B------:R-:W-:Y:S02]  /*5c50*/  FMNMX3.FTZ R16, R16, R203, R201, !PT ;  /* 0x000000cb10107276 */ /* 0x000fe400078100c9 */
[----:B------:R-:W-:Y:S02]  /*5c60*/  FSEL R191, R19, -INF , !P6 ;  /* 0xff80000013bf7808 */ /* 0x000fe40007000000 */
[----:B------:R-:W-:-:S02]  /*5c70*/  FSEL R28, R28, -INF , P1 ;  /* 0xff8000001c1c7808 */ /* 0x000fc40000800000 */
[----:B------:R-:W-:Y:S02]  /*5c80*/  FMNMX3.FTZ R18, R18, R193, R207, !PT ;  /* 0x000000c112127276 */ /* 0x000fe400078100cf */
[-C--:B------:R-:W-:Y:S02]  /*5c90*/  ISETP.GE.AND P6, PT, R63, R234.reuse, PT ;  /* 0x000000ea3f00720c */ /* 0x080fe40003fc6270 */
[----:B------:R-:W-:Y:S02]  /*5ca0*/  ISETP.GE.AND P1, PT, R69, R235, PT ;  /* 0x000000eb4500720c */ /* 0x000fe40003f26270 */
[----:B------:R-:W-:Y:S02]  /*5cb0*/  FSEL R169, R12, -INF , !P5 ;  /* 0xff8000000ca97808 */ /* 0x000fe40006800000 */
[----:B------:R-:W-:Y:S02]  /*5cc0*/  ISETP.GE.AND P5, PT, R70, R234, PT ;  /* 0x000000ea4600720c */ /* 0x000fe40003fa6270 */
[----:B------:R-:W-:-:S02]  /*5cd0*/  FMNMX3.FTZ R16, R16, R199, R177, !PT ;  /* 0x000000c710107276 */ /* 0x000fc400078100b1 */
[----:B------:R-:W-:Y:S02]  /*5ce0*/  FSEL R20, R20, -INF , P4 ;  /* 0xff80000014147808 */ /* 0x000fe40002000000 */
[----:B------:R-:W-:Y:S02]  /*5cf0*/  ISETP.GE.AND P4, PT, R73, R235, PT ;  /* 0x000000eb4900720c */ /* 0x000fe40003f86270 */
[----:B------:R-:W-:Y:S02]  /*5d00*/  FMNMX3.FTZ R18, R18, R197, R195, !PT ;  /* 0x000000c512127276 */ /* 0x000fe400078100c3 */
[----:B------:R-:W-:Y:S02]  /*5d10*/  FSEL R187, R28, -INF , !P6 ;  /* 0xff8000001cbb7808 */ /* 0x000fe40007000000 */
[----:B------:R-:W-:Y:S02]  /*5d20*/  FSEL R14, R14, -INF , P1 ;  /* 0xff8000000e0e7808 */ /* 0x000fe40000800000 */
[----:B------:R-:W-:-:S02]  /*5d30*/  ISETP.GE.AND P6, PT, R69, R234, PT ;  /* 0x000000ea4500720c */ /* 0x000fc40003fc6270 */
[----:B------:R-:W-:Y:S02]  /*5d40*/  ISETP.GE.AND P1, PT, R68, R235, PT ;  /* 0x000000eb4400720c */ /* 0x000fe40003f26270 */
[----:B------:R-:W-:Y:S02]  /*5d50*/  FMNMX3.FTZ R16, R16, R175, R173, !PT ;  /* 0x000000af10107276 */ /* 0x000fe400078100ad */
[----:B------:R-:W-:Y:S02]  /*5d60*/  FSEL R163, R20, -INF , !P5 ;  /* 0xff80000014a37808 */ /* 0x000fe40006800000 */
[----:B------:R-:W-:Y:S02]  /*5d70*/  ISETP.GE.AND P5, PT, R73, R234, PT ;  /* 0x000000ea4900720c */ /* 0x000fe40003fa6270 */
[----:B------:R-:W-:Y:S02]  /*5d80*/  FSEL R8, R8, -INF , P4 ;  /* 0xff80000008087808 */ /* 0x000fe40002000000 */
[----:B------:R-:W-:-:S02]  /*5d90*/  FMNMX3.FTZ R18, R18, R191, R189, !PT ;  /* 0x000000bf12127276 */ /* 0x000fc400078100bd */
[----:B------:R-:W-:Y:S02]  /*5da0*/  FSEL R167, R14, -INF , !P6 ;  /* 0xff8000000ea77808 */ /* 0x000fe40007000000 */
[----:B------:R-:W-:Y:S02]  /*5db0*/  FMNMX3.FTZ R16, R16, R171, R157, !PT ;  /* 0x000000ab10107276 */ /* 0x000fe4000781009d */
[----:B------:R-:W-:Y:S02]  /*5dc0*/  FSEL R4, R4, -INF , P1 ;  /* 0xff80000004047808 */ /* 0x000fe40000800000 */
[----:B------:R-:W-:Y:S02]  /*5dd0*/  ISETP.GE.AND P6, PT, R68, R234, PT ;  /* 0x000000ea4400720c */ /* 0x000fe40003fc6270 */
[----:B------:R-:W-:Y:S02]  /*5de0*/  ISETP.GE.AND P1, PT, R57, R235, PT ;  /* 0x000000eb3900720c */ /* 0x000fe40003f26270 */
[----:B------:R-:W-:-:S02]  /*5df0*/  FSEL R149, R8, -INF , !P5 ;  /* 0xff80000008957808 */ /* 0x000fc40006800000 */
[----:B------:R-:W-:Y:S02]  /*5e00*/  ISETP.GE.AND P4, PT, R30, R235, PT ;  /* 0x000000eb1e00720c */ /* 0x000fe40003f86270 */
[----:B------:R-:W-:Y:S02]  /*5e10*/  FMNMX3.FTZ R8, R18, R187, R169, !PT ;  /* 0x000000bb12087276 */ /* 0x000fe400078100a9 */
[----:B------:R-:W-:Y:S02]  /*5e20*/  FMNMX3.FTZ R16, R16, R155, R153, !PT ;  /* 0x0000009b10107276 */ /* 0x000fe40007810099 */
[----:B------:R-:W-:Y:S02]  /*5e30*/  FSEL R161, R4, -INF , !P6 ;  /* 0xff80000004a17808 */ /* 0x000fe40007000000 */
[----:B------:R-:W-:Y:S02]  /*5e40*/  FSEL R6, R6, -INF , P1 ;  /* 0xff80000006067808 */ /* 0x000fe40000800000 */
[----:B------:R-:W-:-:S02]  /*5e50*/  ISETP.GE.AND P6, PT, R57, R234, PT ;  /* 0x000000ea3900720c */ /* 0x000fc40003fc6270 */
[----:B------:R-:W-:Y:S02]  /*5e60*/  ISETP.GE.AND P5, PT, R30, R234, PT ;  /* 0x000000ea1e00720c */ /* 0x000fe40003fa6270 */
[----:B------:R-:W-:Y:S02]  /*5e70*/  ISETP.GE.AND P1, PT, R48, R235, PT ;  /* 0x000000eb3000720c */ /* 0x000fe40003f26270 */
[----:B------:R-:W-:Y:S02]  /*5e80*/  FSEL R10, R10, -INF , P4 ;  /* 0xff8000000a0a7808 */ /* 0x000fe40002000000 */
[----:B------:R-:W-:Y:S02]  /*5e90*/  FMNMX3.FTZ R8, R8, R167, R163, !PT ;  /* 0x000000a708087276 */ /* 0x000fe400078100a3 */
[----:B------:R-:W-:Y:S02]  /*5ea0*/  FMNMX.FTZ R4, R151, R16, !PT ;  /* 0x0000001097047209 */ /* 0x000fe40007810000 */
[----:B------:R-:W-:-:S02]  /*5eb0*/  ISETP.GE.AND P4, PT, R48, R234, PT ;  /* 0x000000ea3000720c */ /* 0x000fc40003f86270 */
[----:B------:R-:W-:Y:S02]  /*5ec0*/  FSEL R22, R22, -INF , P1 ;  /* 0xff80000016167808 */ /* 0x000fe40000800000 */
[----:B------:R-:W-:Y:S02]  /*5ed0*/  FSEL R145, R6, -INF , !P6 ;  /* 0xff80000006917808 */ /* 0x000fe40007000000 */
[----:B------:R-:W-:Y:S02]  /*5ee0*/  FSEL R143, R10, -INF , !P5 ;  /* 0xff8000000a8f7808 */ /* 0x000fe40006800000 */
[----:B------:R-:W-:Y:S01]  /*5ef0*/  FMNMX3.FTZ R8, R8, R161, R149, !PT ;  /* 0x000000a108087276 */ /* 0x000fe20007810095 */
[----:B------:R-:W1:Y:S01]  /*5f00*/  SHFL.BFLY PT, R17, R4, 0x2, 0x1f ;  /* 0x0c401f0004117f89 */ /* 0x000e6200000e0000 */
[----:B------:R-:W-:Y:S02]  /*5f10*/  FSEL R141, R22, -INF , !P4 ;  /* 0xff800000168d7808 */ /* 0x000fe40006000000 */
[----:B------:R-:W-:-:S04]  /*5f20*/  FMNMX3.FTZ R6, R8, R145, R143, !PT ;  /* 0x0000009108067276 */ /* 0x000fc8000781008f */
[----:B------:R-:W-:-:S05]  /*5f30*/  FMNMX.FTZ R6, R141, R6, !PT ;  /* 0x000000068d067209 */ /* 0x000fca0007810000 */
[----:B------:R-:W3:Y:S01]  /*5f40*/  SHFL.BFLY PT, R19, R6, 0x2, 0x1f ;  /* 0x0c401f0006137f89 */ /* 0x000ee200000e0000 */
[----:B-1----:R-:W-:-:S05]  /*5f50*/  FMNMX.FTZ R17, R4, R17, !PT ;  /* 0x0000001104117209 */ /* 0x002fca0007810000 */
[----:B------:R-:W1:Y:S01]  /*5f60*/  SHFL.BFLY PT, R134, R17, 0x1, 0x1f ;  /* 0x0c201f0011867f89 */ /* 0x000e6200000e0000 */
[----:B---3--:R-:W-:-:S05]  /*5f70*/  FMNMX.FTZ R4, R6, R19, !PT ;  /* 0x0000001306047209 */ /* 0x008fca0007810000 */
[----:B------:R-:W3:Y:S01]  /*5f80*/  SHFL.BFLY PT, R133, R4, 0x1, 0x1f ;  /* 0x0c201f0004857f89 */ /* 0x000ee200000e0000 */
[----:B------:R-:W-:Y:S02]  /*5f90*/  LOP3.LUT R183, R37, 0x200, R36, 0xf8, !PT ;  /* 0x0000020025b77812 */ /* 0x000fe400078ef824 */
[----:B-1----:R-:W-:-:S03]  /*5fa0*/  FMNMX.FTZ R134, R17, R134, !PT ;  /* 0x0000008611867209 */ /* 0x002fc60007810000 */
[----:B------:R-:W-:Y:S01]  /*5fb0*/  IMAD R65, R183, 0x2, R214 ;  /* 0x00000002b7417824 */ /* 0x000fe200078e02d6 */
[----:B------:R-:W-:Y:S01]  /*5fc0*/  FSETP.NEU.FTZ.AND P1, PT, R134, -INF , PT ;  /* 0xff8000008600780b */ /* 0x000fe20003f3d000 */
[----:B--2---:R-:W-:-:S03]  /*5fd0*/  FMUL.FTZ R140, R67, R134 ;  /* 0x00000086438c7220 */ /* 0x004fc60000410000 */
[----:B------:R-:W1:Y:S02]  /*5fe0*/  LDSM.16.MT88.4 R124, [R65+0xc000] ;  /* 0x00c00000417c783b */ /* 0x000e640000004200 */
[----:B------:R-:W-:Y:S02]  /*5ff0*/  FSEL R140, R140, RZ, P1 ;  /* 0x000000ff8c8c7208 */ /* 0x000fe40000800000 */
[----:B------:R-:W-:Y:S01]  /*6000*/  LDSM.16.MT88.4 R92, [R65+0x10000] ;  /* 0x01000000415c783b */ /* 0x000fe20000004200 */
[----:B---3--:R-:W-:Y:S01]  /*6010*/  FMNMX.FTZ R133, R4, R133, !PT ;  /* 0x0000008504857209 */ /* 0x008fe20007810000 */
[----:B------:R-:W-:Y:S02]  /*6020*/  VIADD R4, R65, 0xc000 ;  /* 0x0000c00041047836 */ /* 0x000fe40000000000 */
[----:B------:R-:W-:Y:S01]  /*6030*/  FFMA.FTZ R56, R43, R67, -R140 ;  /* 0x000000432b387223 */ /* 0x000fe2000001088c */
[----:B------:R-:W-:Y:S01]  /*6040*/  FSETP.NEU.FTZ.AND P1, PT, R133, -INF , PT ;  /* 0xff8000008500780b */ /* 0x000fe20003f3d000 */
[----:B------:R-:W-:Y:S01]  /*6050*/  FMUL.FTZ R64, R67, R133 ;  /* 0x0000008543407220 */ /* 0x000fe20000410000 */
[----:B------:R-:W-:Y:S01]  /*6060*/  VIADD R43, R65, 0xc040 ;  /* 0x0000c040412b7836 */ /* 0x000fe20000000000 */
[----:B------:R-:W-:Y:S01]  /*6070*/  LDSM.16.MT88.4 R136, [R65+0x10800] ;  /* 0x010800004188783b */ /* 0x000fe20000004200 */
[----:B------:R-:W-:-:S02]  /*6080*/  @P2 VIADD R43, R4, 0xffffffc0 ;  /* 0xffffffc0042b2836 */ /* 0x000fc40000000000 */
[----:B------:R-:W-:Y:S01]  /*6090*/  FSEL R64, R64, RZ, P1 ;  /* 0x000000ff40407208 */ /* 0x000fe20000800000 */
[C---:B------:R-:W-:Y:S02]  /*60a0*/  IMAD.IADD R66, R188.reuse, 0x1, R65 ;  /* 0x00000001bc427824 */ /* 0x040fe400078e0241 */
[----:B------:R-:W-:Y:S02]  /*60b0*/  IMAD.IADD R37, R188, 0x1, R43 ;  /* 0x00000001bc257824 */ /* 0x000fe400078e022b */
        /* <DEDUP_REMOVED lines=18> */
[----:B------:R-:W-:Y:S01]  /*61e0*/  MUFU.EX2 R56, R56 ;  /* 0x0000003800387308 */ /* 0x000fe20000000800 */
[----:B------:R-:W5:Y:S01]  /*61f0*/  LDSM.16.MT88.4 R8, [R65+0xc800] ;  /* 0x00c800004108783b */ /* 0x000f620000004200 */
[-C--:B------:R-:W-:Y:S01]  /*6200*/  FFMA.FTZ R52, R21, R67.reuse, -R140 ;  /* 0x0000004315347223 */ /* 0x080fe2000001088c */
[-C--:B------:R-:W-:Y:S02]  /*6210*/  FFMA.FTZ R50, R13, R67.reuse, -R64 ;  /* 0x000000430d327223 */ /* 0x080fe40000010840 */
[----:B------:R-:W5:Y:S03]  /*6220*/  LDSM.16.MT88.4 R16, [R66+0xc800] ;  /* 0x00c800004210783b */ /* 0x000f660000004200 */
[----:B------:R-:W1:Y:S08]  /*6230*/  MUFU.EX2 R62, R62 ;  /* 0x0000003e003e7308 */ /* 0x000e700000000800 */
[----:B------:R-:W2:Y:S08]  /*6240*/  MUFU.EX2 R59, R59 ;  /* 0x0000003b003b7308 */ /* 0x000eb00000000800 */
[----:B------:R-:W-:Y:S08]  /*6250*/  MUFU.EX2 R61, R61 ;  /* 0x0000003d003d7308 */ /* 0x000ff00000000800 */
[----:B------:R-:W3:Y:S08]  /*6260*/  MUFU.EX2 R58, R58 ;  /* 0x0000003a003a7308 */ /* 0x000ef00000000800 */
[----:B------:R-:W-:Y:S08]  /*6270*/  MUFU.EX2 R57, R57 ;  /* 0x0000003900397308 */ /* 0x000ff00000000800 */
[----:B------:R-:W4:Y:S01]  /*6280*/  MUFU.EX2 R54, R54 ;  /* 0x0000003600367308 */ /* 0x000f220000000800 */
[-C--:B------:R-:W-:Y:S01]  /*6290*/  FFMA.FTZ R55, R23, R67.reuse, -R140 ;  /* 0x0000004317377223 */ /* 0x080fe2000001088c */
[----:B------:R-:W-:Y:S01]  /*62a0*/  FFMA.FTZ R53, R15, R67, -R64 ;  /* 0x000000430f357223 */ /* 0x000fe20000010840 */
[----:B-1----:R-:W-:Y:S01]  /*62b0*/  F2FP.BF16.F32.PACK_AB R68, R62, R63 ;  /* 0x0000003f3e44723e */ /* 0x002fe200000010ff */
[----:B------:R-:W1:Y:S01]  /*62c0*/  LDSM.16.MT88.4 R20, [R66+0x10800] ;  /* 0x010800004214783b */ /* 0x000e620000004200 */
[----:B--2---:R-:W-:-:S02]  /*62d0*/  F2FP.BF16.F32.PACK_AB R70, R56, R59 ;  /* 0x0000003b3846723e */ /* 0x004fc400000010ff */
[----:B---3--:R-:W-:Y:S01]  /*62e0*/  F2FP.BF16.F32.PACK_AB R69, R58, R61 ;  /* 0x0000003d3a45723e */ /* 0x008fe200000010ff */
[----:B------:R-:W-:Y:S01]  /*62f0*/  MUFU.EX2 R55, R55 ;  /* 0x0000003700377308 */ /* 0x000fe20000000800 */
[----:B------:R-:W2:Y:S01]  /*6300*/  LDSM.16.MT88.4 R12, [R43+0x800] ;  /* 0x000800002b0c783b */ /* 0x000ea20000004200 */
[----:B----4-:R-:W-:-:S06]  /*6310*/  F2FP.BF16.F32.PACK_AB R71, R54, R57 ;  /* 0x000000393647723e */ /* 0x010fcc00000010ff */
        /* <DEDUP_REMOVED lines=30> */
[----:B------:R-:W-:-:S06]  /*6500*/  FFMA.FTZ R47, R41, R67, -R140 ;  /* 0x00000043292f7223 */ /* 0x000fcc000001088c */
[----:B------:R-:W-:Y:S01]  /*6510*/  HMMA.16816.F32.BF16 R120, R4, R16, R120 ;  /* 0x000000100478723c */ /* 0x000fe20000041878 */
[----:B------:R-:W-:-:S07]  /*6520*/  FFMA.FTZ R44, R31, R67, -R140 ;  /* 0x000000431f2c7223 */ /* 0x000fce000001088c */
[----:B------:R-:W-:Y:S01]  /*6530*/  HMMA.16816.F32.BF16 R116, R4, R18, R116 ;  /* 0x000000120474723c */ /* 0x000fe20000041874 */
[----:B------:R-:W3:Y:S01]  /*6540*/  LDSM.16.MT88.4 R16, [R37+0x800] ;  /* 0x000800002510783b */ /* 0x000ee20000004200 */
[----:B------:R-:W-:-:S03]  /*6550*/  FFMA.FTZ R41, R29, R67, -R140 ;  /* 0x000000431d297223 */ /* 0x000fc6000001088c */
[----:B------:R-:W4:Y:S03]  /*6560*/  LDSM.16.MT88.4 R28, [R43+0x4800] ;  /* 0x004800002b1c783b */ /* 0x000f260000004200 */
        /* <DEDUP_REMOVED lines=16> */
[----:B------:R-:W5:Y:S08]  /*6670*/  MUFU.EX2 R44, R44 ;  /* 0x0000002c002c7308 */ /* 0x000f700000000800 */
[----:B------:R-:W-:Y:S08]  /*6680*/  MUFU.EX2 R41, R41 ;  /* 0x0000002900297308 */ /* 0x000ff00000000800 */
[----:B------:R-:W2:Y:S08]  /*6690*/  MUFU.EX2 R40, R40 ;  /* 0x0000002800287308 */ /* 0x000eb00000000800 */
[----:B------:R-:W-:Y:S08]  /*66a0*/  MUFU.EX2 R45, R45 ;  /* 0x0000002d002d7308 */ /* 0x000ff00000000800 */
[----:B------:R-:W1:Y:S08]  /*66b0*/  MUFU.EX2 R42, R42 ;  /* 0x0000002a002a7308 */ /* 0x000e700000000800 */
[----:B------:R-:W-:Y:S08]  /*66c0*/  MUFU.EX2 R39, R39 ;  /* 0x0000002700277308 */ /* 0x000ff00000000800 */
[----:B------:R-:W1:Y:S01]  /*66d0*/  MUFU.EX2 R38, R38 ;  /* 0x0000002600267308 */ /* 0x000e620000000800 */
[C---:B---3--:R-:W-:Y:S08]  /*66e0*/  HMMA.16816.F32.BF16 R104, R4.reuse, R16, R104 ;  /* 0x000000100468723c */ /* 0x048ff00000041868 */
[C---:B------:R-:W-:Y:S01]  /*66f0*/  HMMA.16816.F32.BF16 R100, R4.reuse, R18, R100 ;  /* 0x000000120464723c */ /* 0x040fe20000041864 */
[----:B------:R-:W3:Y:S07]  /*6700*/  LDSM.16.MT88.4 R16, [R43+0x1000] ;  /* 0x001000002b10783b */ /* 0x000eee0000004200 */
[C---:B------:R-:W-:Y:S08]  /*6710*/  HMMA.16816.F32.BF16 R96, R4.reuse, R136, R96 ;  /* 0x000000880460723c */ /* 0x040ff00000041860 */
[C---:B------:R-:W-:Y:S08]  /*6720*/  HMMA.16816.F32.BF16 R92, R4.reuse, R138, R92 ;  /* 0x0000008a045c723c */ /* 0x040ff0000004185c */
[C---:B----4-:R-:W-:Y:S08]  /*6730*/  HMMA.16816.F32.BF16 R80, R4.reuse, R28, R80 ;  /* 0x0000001c0450723c */ /* 0x050ff00000041850 */
[----:B------:R-:W-:Y:S01]  /*6740*/  HMMA.16816.F32.BF16 R76, R4, R30, R76 ;  /* 0x0000001e044c723c */ /* 0x000fe2000004184c */
[----:B-----5:R-:W-:Y:S01]  /*6750*/  F2FP.BF16.F32.PACK_AB R4, R44, R47 ;  /* 0x0000002f2c04723e */ /* 0x020fe200000010ff */
[----:B------:R-:W-:Y:S01]  /*6760*/  LDSM.16.MT88.4 R28, [R43+0x5000] ;  /* 0x005000002b1c783b */ /* 0x000fe20000004200 */
[----:B--2---:R-:W-:-:S02]  /*6770*/  F2FP.BF16.F32.PACK_AB R6, R40, R41 ;  /* 0x000000292806723e */ /* 0x004fc400000010ff */
[----:B-1----:R-:W-:Y:S02]  /*6780*/  F2FP.BF16.F32.PACK_AB R5, R42, R45 ;  /* 0x0000002d2a05723e */ /* 0x002fe400000010ff */
        /* <DEDUP_REMOVED lines=371> */
.L_x_7031:
        /* <DEDUP_REMOVED lines=8> */
.L_x_7032:
[----:B------:R-:W-:Y:S05]  /*7f40*/  BSYNC.RECONVERGENT B0 ;  /* 0x0000000000007941 */ /* 0x000fea0003800200 */
.L_x_7030:
[----:B------:R-:W1:Y:S01]  /*7f50*/  S2UR UR6, SR_CgaCtaId ;  /* 0x00000000000679c3 */ /* 0x000e620000008800 */
[----:B------:R-:W-:Y:S01]  /*7f60*/  SHF.L.U32 R7, R180, 0x5, RZ ;  /* 0x00000005b4077819 */ /* 0x000fe200000006ff */
[----:B------:R-:W-:Y:S01]  /*7f70*/  UMOV UR7, 0x400 ;  /* 0x0000040000077882 */ /* 0x000fe20000000000 */
[----:B------:R-:W-:Y:S02]  /*7f80*/  SHF.L.U32 R208, R212, 0x3, RZ ;  /* 0x00000003d4d07819 */ /* 0x000fe400000006ff */
[----:B------:R-:W-:Y:S02]  /*7f90*/  SHF.L.U64.HI R4, R180, 0x5, R181 ;  /* 0x00000005b4047819 */ /* 0x000fe400000102b5 */
[----:B------:R-:W-:Y:S02]  /*7fa0*/  IADD3 R10, P1, PT, R7, R226, RZ ;  /* 0x000000e2070a7210 */ /* 0x000fe40007f3e0ff */
[----:B------:R-:W-:Y:S02]  /*7fb0*/  LOP3.LUT R9, R208, 0x1c0, RZ, 0xc0, !PT ;  /* 0x000001c0d0097812 */ /* 0x000fe400078ec0ff */
[----:B------:R-:W-:-:S02]  /*7fc0*/  IADD3.X R11, PT, PT, R4, R227, RZ, P1, !PT ;  /* 0x000000e3040b7210 */ /* 0x000fc40000ffe4ff */
[C---:B------:R-:W-:Y:S02]  /*7fd0*/  LOP3.LUT R5, R208.reuse, 0x38, RZ, 0xc0, !PT ;  /* 0x00000038d0057812 */ /* 0x040fe400078ec0ff */
[----:B------:R-:W-:Y:S02]  /*7fe0*/  LOP3.LUT R6, R208, 0x1e00, RZ, 0xc0, !PT ;  /* 0x00001e00d0067812 */ /* 0x000fe400078ec0ff */
[----:B------:R-:W-:Y:S02]  /*7ff0*/  LOP3.LUT R8, R9, 0x38, R212, 0xf8, !PT ;  /* 0x0000003809087812 */ /* 0x000fe400078ef8d4 */
[-C--:B------:R-:W-:Y:S02]  /*8000*/  IADD3 R12, P1, PT, R10, R7.reuse, RZ ;  /* 0x000000070a0c7210 */ /* 0x080fe40007f3e0ff */
[----:B------:R-:W-:Y:S02]  /*8010*/  LOP3.LUT R6, R6, R8, R5, 0xf6, !PT ;  /* 0x0000000806067212 */ /* 0x000fe400078ef605 */
[----:B------:R-:W-:Y:S01]  /*8020*/  IADD3.X R13, PT, PT, R11, R4, RZ, P1, !PT ;  /* 0x000000040b0d7210 */ /* 0x000fe20000ffe4ff */
[----:B-1----:R-:W-:Y:S01]  /*8030*/  ULEA UR6, UR6, UR7, 0x18 ;  /* 0x0000000706067291 */ /* 0x002fe2000f8ec0ff */
[----:B------:R-:W-:-:S02]  /*8040*/  IADD3 R8, P1, PT, R12, R7, RZ ;  /* 0x000000070c087210 */ /* 0x000fc40007f3e0ff */
[----:B------:R-:W-:Y:S02]  /*8050*/  LOP3.LUT R35, R35, 0x1c0, R36, 0xf8, !PT ;  /* 0x000001c023237812 */ /* 0x000fe400078ef824 */
[-C--:B------:R-:W-:Y:S02]  /*8060*/  IADD3.X R9, PT, PT, R13, R4.reuse, RZ, P1, !PT ;  /* 0x000000040d097210 */ /* 0x080fe40000ffe4ff */
[-C--:B------:R-:W-:Y:S02]  /*8070*/  IADD3 R14, P1, PT, R8, R7.reuse, RZ ;  /* 0x00000007080e7210 */ /* 0x080fe40007f3e0ff */
[----:B------:R-:W-:Y:S02]  /*8080*/  LEA R132, R6, UR6, 0x1 ;  /* 0x0000000606847c11 */ /* 0x000fe4000f8e08ff */
[----:B------:R-:W-:Y:S02]  /*8090*/  IADD3.X R15, PT, PT, R9, R4, RZ, P1, !PT ;  /* 0x00000004090f7210 */ /* 0x000fe40000ffe4ff */
[----:B------:R-:W-:Y:S01]  /*80a0*/  IADD3 R16, P1, PT, R14, R7, RZ ;  /* 0x000000070e107210 */ /* 0x000fe20007f3e0ff */
[----:B------:R-:W-:Y:S01]  /*80b0*/  @!PT LDS RZ, [RZ] ;  /* 0x00000000fffff984 */ /* 0x000fe20000000800 */
[----:B------:R-:W-:Y:S01]  /*80c0*/  @!PT LDS RZ, [RZ] ;  /* 0x00000000fffff984 */ /* 0x000fe20000000800 */
[----:B------:R-:W-:Y:S01]  /*80d0*/  @!PT LDS RZ, [RZ] ;  /* 0x00000000fffff984 */ /* 0x000fe20000000800 */
[----:B------:R-:W-:Y:S01]  /*80e0*/  LDGSTS.E.BYPASS.LTC128B.128 [R132+0xc000], desc[UR4][R226.64] ;  /* 0x0c000000e2847fae */ /* 0x000fe2000b981a04 */
[----:B------:R-:W-:-:S02]  /*80f0*/  LOP3.LUT R35, R32, R35, R5, 0xf6, !PT ;  /* 0x0000002320237212 */ /* 0x000fc400078ef605 */
[-C--:B------:R-:W-:Y:S01]  /*8100*/  IADD3.X R17, PT, PT, R15, R4.reuse, RZ, P1, !PT ;  /* 0x000000040f117210 */ /* 0x080fe20000ffe4ff */
[----:B------:R-:W-:Y:S01]  /*8110*/  LDGSTS.E.BYPASS.LTC128B.128 [R132+0x10000], desc[UR4][R226.64+0x80] ;  /* 0x10000080e2847fae */ /* 0x000fe2000b981a04 */
[-C--:B------:R-:W-:Y:S02]  /*8120*/  IADD3 R18, P4, PT, R16, R7.reuse, RZ ;  /* 0x0000000710127210 */ /* 0x080fe40007f9e0ff */
[----:B------:R-:W-:Y:S01]  /*8130*/  LEA R191, R35, UR6, 0x1 ;  /* 0x0000000623bf7c11 */ /* 0x000fe2000f8e08ff */
[----:B------:R-:W-:Y:S01]  /*8140*/  LDGSTS.E.BYPASS.LTC128B.128 [R132+0xc800], desc[UR4][R10.64] ;  /* 0x0c8000000a847fae */ /* 0x000fe2000b981a04 */
[----:B------:R-:W-:Y:S02]  /*8150*/  IADD3 R24, P1, PT, R18, R7, RZ ;  /* 0x0000000712187210 */ /* 0x000fe40007f3e0ff */
[----:B------:R-:W-:Y:S01]  /*8160*/  IADD3.X R19, PT, PT, R17, R4, RZ, P4, !PT ;  /* 0x0000000411137210 */ /* 0x000fe200027fe4ff */
[----:B------:R-:W-:Y:S01]  /*8170*/  LDGSTS.E.BYPASS.LTC128B.128 [R132+0x10800], desc[UR4][R10.64+0x80] ;  /* 0x108000800a847fae */ /* 0x000fe2000b981a04 */
[----:B------:R-:W-:-:S02]  /*8180*/  IADD3 R185, PT, PT, R213, R188, RZ ;  /* 0x000000bcd5b97210 */ /* 0x000fc40007ffe0ff */
[----:B------:R-:W-:Y:S01]  /*8190*/  IADD3.X R25, PT, PT, R19, R4, RZ, P1, !PT ;  /* 0x0000000413197210 */ /* 0x000fe20000ffe4ff */
[----:B------:R-:W-:Y:S01]  /*81a0*/  LDGSTS.E.BYPASS.LTC128B.128 [R132+0xd000], desc[UR4][R12.64] ;  /* 0x0d0000000c847fae */ /* 0x000fe2000b981a04 */
[----:B------:R-:W-:-:S03]  /*81b0*/  IADD3 R187, PT, PT, R188, R191, RZ ;  /* 0x000000bfbcbb7210 */ /* 0x000fc60007ffe0ff */
[----:B------:R-:W-:Y:S04]  /*81c0*/  LDGSTS.E.BYPASS.LTC128B.128 [R132+0x11000], desc[UR4][R12.64+0x80] ;  /* 0x110000800c847fae */ /* 0x000fe8000b981a04 */
        /* <DEDUP_REMOVED lines=11> */
[----:B------:R-:W3:Y:S04]  /*8280*/  LDSM.16.M88.4 R36, [R213+0x4000] ;  /* 0x00400000d524783b */ /* 0x000ee80000000200 */
[----:B------:R-:W4:Y:S04]  /*8290*/  LDSM.16.M88.4 R28, [R213+0x4800] ;  /* 0x00480000d51c783b */ /* 0x000f280000000200 */
[----:B------:R-:W2:Y:S04]  /*82a0*/  LDSM.16.M88.4 R20, [R213+0x5000] ;  /* 0x00500000d514783b */ /* 0x000ea80000000200 */
[----:B-1----:R-:W1:Y:S04]  /*82b0*/  LDSM.16.M88.4 R12, [R213+0x5800] ;  /* 0x00580000d50c783b */ /* 0x002e680000000200 */
[----:B------:R-:W5:Y:S04]  /*82c0*/  LDSM.16.M88.4 R4, [R213+0x6000] ;  /* 0x00600000d504783b */ /* 0x000f680000000200 */
[----:B------:R-:W5:Y:S04]  /*82d0*/  LDSM.16.M88.4 R152, [R213+0x6800] ;  /* 0x00680000d598783b */ /* 0x000f680000000200 */
[----:B------:R-:W5:Y:S04]  /*82e0*/  LDSM.16.M88.4 R144, [R213+0x7000] ;  /* 0x00700000d590783b */ /* 0x000f680000000200 */
[----:B------:R-:W5:Y:S04]  /*82f0*/  LDSM.16.M88.4 R44, [R213+0x7800] ;  /* 0x00780000d52c783b */ /* 0x000f680000000200 */
[----:B------:R-:W-:Y:S04]  /*8300*/  LDSM.16.M88.4 R172, [R187] ;  /* 0x00000000bbac783b */ /* 0x000fe80000000200 */
[----:B------:R-:W5:Y:S04]  /*8310*/  LDSM.16.M88.4 R56, [R185+0x4000] ;  /* 0x00400000b938783b */ /* 0x000f680000000200 */
[----:B------:R-:W5:Y:S01]  /*8320*/  LD.E R186, desc[UR4][R2.64+0x18c] ;  /* 0x00018c0402ba7980 */ /* 0x000f62000c101900 */
[----:B---3--:R-:W-:Y:S03]  /*8330*/  HMMA.16816.F32.BF16 R40, R136, R36, RZ ;  /* 0x000000248828723c */ /* 0x008fe600000418ff */
[----:B------:R-:W3:Y:S01]  /*8340*/  LDSM.16.M88.4 R52, [R185+0x4800] ;  /* 0x00480000b934783b */ /* 0x000ee20000000200 */
[----:B------:R-:W-:-:S03]  /*8350*/  IADD3 R189, PT, PT, R60, R191, RZ ;  /* 0x000000bf3cbd7210 */ /* 0x000fc60007ffe0ff */
[----:B------:R-:W3:Y:S01]  /*8360*/  LDSM.16.M88.4 R48, [R185+0x5000] ;  /* 0x00500000b930783b */ /* 0x000ee20000000200 */
[C---:B------:R-:W-:Y:S03]  /*8370*/  HMMA.16816.F32.BF16 R36, R136.reuse, R38, RZ ;  /* 0x000000268824723c */ /* 0x040fe600000418ff */
[----:B------:R-:W-:Y:S04]  /*8380*/  LDSM.16.M88.4 R160, [R185+0x7800] ;  /* 0x00780000b9a0783b */ /* 0x000fe80000000200 */
[----:B------:R-:W-:Y:S01]  /*8390*/  LDSM.16.M88.4 R64, [R189] ;  /* 0x00000000bd40783b */ /* 0x000fe20000000200 */
[C---:B----4-:R-:W-:Y:S03]  /*83a0*/  HMMA.16816.F32.BF16 R32, R136.reuse, R28, RZ ;  /* 0x0000001c8820723c */ /* 0x050fe600000418ff */
[----:B------:R-:W-:Y:S04]  /*83b0*/  LDSM.16.M88.4 R60, [R184+0x4000] ;  /* 0x00400000b83c783b */ /* 0x000fe80000000200 */
[----:B------:R-:W-:Y:S01]  /*83c0*/  LDSM.16.M88.4 R176, [R185+0x6000] ;  /* 0x00600000b9b0783b */ /* 0x000fe20000000200 */
[C---:B--2---:R-:W-:Y:S03]  /*83d0*/  HMMA.16816.F32.BF16 R24, R136.reuse, R20, RZ ;  /* 0x000000148818723c */ /* 0x044fe600000418ff */
[----:B------:R-:W-:Y:S04]  /*83e0*/  LDSM.16.M88.4 R168, [R185+0x6800] ;  /* 0x00680000b9a8783b */ /* 0x000fe80000000200 */
[----:B------:R-:W-:Y:S01]  /*83f0*/  LDSM.16.M88.4 R164, [R185+0x7000] ;  /* 0x00700000b9a4783b */ /* 0x000fe20000000200 */
[C---:B-1----:R-:W-:Y:S03]  /*8400*/  HMMA.16816.F32.BF16 R16, R136.reuse, R12, RZ ;  /* 0x0000000c8810723c */ /* 0x042fe600000418ff */
[----:B------:R-:W0:Y:S05]  /*8410*/  LDGDEPBAR ;  /* 0x00000000000079af */ /* 0x000e2a0000000000 */
        /* <DEDUP_REMOVED lines=39> */
[----:B------:R-:W-:Y:S01]  /*8690*/  IADD3 R188, PT, PT, R188, R189, RZ ;  /* 0x000000bdbcbc7210 */ /* 0x000fe20007ffe0ff */
[----:B------:R-:W-:Y:S06]  /*86a0*/  LDSM.16.M88.4 R164, [R191+0x2000] ;  /* 0x00200000bfa4783b */ /* 0x000fec0000000200 */
        /* <DEDUP_REMOVED lines=71> */
[----:B------:R-:W-:Y:S07]  /*8b20*/  LDSM.16.M88.4 R24, [R182+0x9000] ;  /* 0x00900000b618783b */ /* 0x000fee0000000200 */
[----:B------:R-:W-:Y:S08]  /*8b30*/  HMMA.16816.F32.BF16 R20, R60, R46, R20 ;  /* 0x0000002e3c14723c */ /* 0x000ff00000041814 */
[C---:B---3--:R-:W-:Y:S08]  /*8b40*/  HMMA.16816.F32.BF16 R48, R56.reuse, R32, R48 ;  /* 0x000000203830723c */ /* 0x048ff00000041830 */
        /* <DEDUP_REMOVED lines=9> */
[----:B------:R-:W3:Y:S02]  /*8be0*/  MUFU.TANH R176, R36 ;  /* 0x0000002400b07308 */ /* 0x000ee40000002400 */
        /* <DEDUP_REMOVED lines=19> */
[----:B------:R-:W-:Y:S02]  /*8d20*/  LDSM.16.M88.4 R32, [R182+0xa000] ;  /* 0x00a00000b620783b */ /* 0x000fe40000000200 */
[C---:B--2---:R-:W-:Y:S08]  /*8d30*/  HMMA.16816.F32.BF16 R156, R164.reuse, R16, R156 ;  /* 0x00000010a49c723c */ /* 0x044ff0000004189c */
[----:B------:R-:W-:Y:S01]  /*8d40*/  HMMA.16816.F32.BF16 R152, R164, R18, R152 ;  /* 0x00000012a498723c */ /* 0x000fe20000041898 */
[----:B------:R-:W2:Y:S01]  /*8d50*/  LDSM.16.M88.4 R16, [R185+0xa800] ;  /* 0x00a80000b910783b */ /* 0x000ea20000000200 */
[-C--:B------:R-:W-:Y:S01]  /*8d60*/  FMUL.FTZ R48, R49, R186.reuse ;  /* 0x000000ba31307220 */ /* 0x080fe20000410000 */
[-C--:B------:R-:W-:Y:S01]  /*8d70*/  FMUL.FTZ R49, R50, R186.reuse ;  /* 0x000000ba32317220 */ /* 0x080fe20000410000 */
[----:B------:R-:W-:-:S04]  /*8d80*/  FMUL.FTZ R46, R51, R186 ;  /* 0x000000ba332e7220 */ /* 0x000fc80000410000 */
[----:B-----5:R-:W-:Y:S01]  /*8d90*/  HMMA.16816.F32.BF16 R12, R64, R38, R12 ;  /* 0x00000026400c723c */ /* 0x020fe2000004180c */
[----:B------:R-:W1:Y:S07]  /*8da0*/  MUFU.TANH R47, R28 ;  /* 0x0000001c002f7308 */ /* 0x000e6e0000002400 */
[----:B------:R-:W-:Y:S01]  /*8db0*/  HMMA.16816.F32.BF16 R4, R60, R10, R4 ;  /* 0x0000000a3c04723c */ /* 0x000fe20000041804 */
[----:B------:R-:W1:Y:S07]  /*8dc0*/  MUFU.TANH R50, R29 ;  /* 0x0000001d00327308 */ /* 0x000e6e0000002400 */
[----:B------:R-:W-:Y:S01]  /*8dd0*/  HMMA.16816.F32.BF16 R52, R64, R36, R52 ;  /* 0x000000244034723c */ /* 0x000fe20000041834 */
[----:B------:R-:W1:Y:S07]  /*8de0*/  MUFU.TANH R51, R30 ;  /* 0x0000001e00337308 */ /* 0x000e6e0000002400 */
[----:B------:R-:W-:Y:S01]  /*8df0*/  HMMA.16816.F32.BF16 R168, R60, R8, R168 ;  /* 0x000000083ca8723c */ /* 0x000fe200000418a8 */
[----:B------:R5:W1:Y:S01]  /*8e00*/  MUFU.TANH R179, R31 ;  /* 0x0000001f00b37308 */ /* 0x000a620000002400 */
[----:B------:R-:W3:Y:S01]  /*8e10*/  LDSM.16.M88.4 R8, [R184+0xa800] ;  /* 0x00a80000b808783b */ /* 0x000ee20000000200 */
[-C--:B------:R-:W-:Y:S01]  /*8e20*/  FMUL.FTZ R20, R20, R186.reuse ;  /* 0x000000ba14147220 */ /* 0x080fe20000410000 */
[-C--:B------:R-:W-:Y:S01]  /*8e30*/  FMUL.FTZ R21, R21, R186.reuse ;  /* 0x000000ba15157220 */ /* 0x080fe20000410000 */
[-C--:B------:R-:W-:Y:S01]  /*8e40*/  FMUL.FTZ R22, R22, R186.reuse ;  /* 0x000000ba16167220 */ /* 0x080fe20000410000 */
[----:B-----5:R-:W5:Y:S01]  /*8e50*/  LDSM.16.M88.4 R28, [R213+0xb000] ;  /* 0x00b00000d51c783b */ /* 0x020f620000000200 */
        /* <DEDUP_REMOVED lines=11> */
[----:B--2---:R-:W-:Y:S01]  /*8f10*/  HMMA.16816.F32.BF16 R156, R60, R16, R156 ;  /* 0x000000103c9c723c */ /* 0x004fe2000004189c */
[----:B----4-:R-:W2:Y:S01]  /*8f20*/  LDSM.16.M88.4 R20, [R213+0xb800] ;  /* 0x00b80000d514783b */ /* 0x010ea20000000200 */
[-C--:B------:R-:W-:Y:S01]  /*8f30*/  FMUL.FTZ R12, R12, R186.reuse ;  /* 0x000000ba0c0c7220 */ /* 0x080fe20000410000 */
[----:B------:R-:W-:-:S05]  /*8f40*/  FMUL.FTZ R13, R13, R186 ;  /* 0x000000ba0d0d7220 */ /* 0x000fca0000410000 */
[----:B------:R-:W-:Y:S01]  /*8f50*/  HMMA.16816.F32.BF16 R4, R56, R34, R4 ;  /* 0x000000223804723c */ /* 0x000fe20000041804 */
[-C--:B------:R-:W-:Y:S01]  /*8f60*/  FMUL.FTZ R42, R53, R186.reuse ;  /* 0x000000ba352a7220 */ /* 0x080fe20000410000 */
[-C--:B------:R-:W-:Y:S01]  /*8f70*/  FMUL.FTZ R43, R54, R186.reuse ;  /* 0x000000ba362b7220 */ /* 0x080fe20000410000 */
[----:B------:R-:W4:Y:S01]  /*8f80*/  MUFU.TANH R53, R12 ;  /* 0x0000000c00357308 */ /* 0x000f220000002400 */
[----:B------:R-:W-:-:S04]  /*8f90*/  FMUL.FTZ R54, R15, R186 ;  /* 0x000000ba0f367220 */ /* 0x000fc80000410000 */
[----:B------:R-:W-:Y:S01]  /*8fa0*/  HMMA.16816.F32.BF16 R168, R56, R32, R168 ;  /* 0x0000002038a8723c */ /* 0x000fe200000418a8 */
[-C--:B------:R-:W-:Y:S02]  /*8fb0*/  FMUL.FTZ R33, R14, R186.reuse ;  /* 0x000000ba0e217220 */ /* 0x080fe40000410000 */
[----:B------:R1:W1:Y:S05]  /*8fc0*/  MUFU.TANH R32, R13 ;  /* 0x0000000d00207308 */ /* 0x00026a0000002400 */
[----:B---3--:R-:W-:Y:S08]  /*8fd0*/  HMMA.16816.F32.BF16 R156, R64, R8, R156 ;  /* 0x00000008409c723c */ /* 0x008ff0000004189c */
[C---:B-----5:R-:W-:Y:S01]  /*8fe0*/  HMMA.16816.F32.BF16 R148, R164.reuse, R28, R148 ;  /* 0x0000001ca494723c */ /* 0x060fe20000041894 */
[----:B-1----:R-:W1:Y:S07]  /*8ff0*/  LDSM.16.M88.4 R12, [R185+0xb000] ;  /* 0x00b00000b90c783b */ /* 0x002e6e0000000200 */
[----:B------:R-:W-:Y:S01]  /*9000*/  HMMA.16816.F32.BF16 R144, R164, R30, R144 ;  /* 0x0000001ea490723c */ /* 0x000fe20000041890 */
[----:B------:R-:W3:Y:S01]  /*9010*/  LDSM.16.M88.4 R28, [R185+0xb800] ;  /* 0x00b80000b91c783b */ /* 0x000ee20000000200 */
[-C--:B------:R-:W-:Y:S01]  /*9020*/  FMUL.FTZ R4, R4, R186.reuse ;  /* 0x000000ba04047220 */ /* 0x080fe20000410000 */
[----:B------:R-:W-:-:S05]  /*9030*/  FMUL.FTZ R5, R5, R186 ;  /* 0x000000ba05057220 */ /* 0x000fca0000410000 */
[----:B------:R-:W-:Y:S01]  /*9040*/  HMMA.16816.F32.BF16 R152, R60, R18, R152 ;  /* 0x000000123c98723c */ /* 0x000fe20000041898 */
[----:B------:R-:W5:Y:S07]  /*9050*/  LDSM.16.M88.4 R16, [R184+0xb000] ;  /* 0x00b00000b810783b */ /* 0x000f6e0000000200 */
[----:B--2---:R-:W-:Y:S01]  /*9060*/  HMMA.16816.F32.BF16 R140, R164, R20, R140 ;  /* 0x00000014a48c723c */ /* 0x004fe2000004188c */
[----:B------:R-:W2:Y:S07]  /*9070*/  MUFU.TANH R20, R4 ;  /* 0x0000000400147308 */ /* 0x000eae0000002400 */
[----:B------:R-:W-:Y:S01]  /*9080*/  HMMA.16816.F32.BF16 R156, R56, R24, R156 ;  /* 0x00000018389c723c */ /* 0x000fe2000004189c */
[----:B------:R4:W1:Y:S01]  /*9090*/  MUFU.TANH R21, R5 ;  /* 0x0000000500157308 */ /* 0x0008620000002400 */
[-C--:B------:R-:W-:Y:S01]  /*90a0*/  FMUL.FTZ R24, R6, R186.reuse ;  /* 0x000000ba06187220 */ /* 0x080fe20000410000 */
[----:B------:R-:W-:-:S05]  /*90b0*/  FMUL.FTZ R25, R7, R186 ;  /* 0x000000ba07197220 */ /* 0x000fca0000410000 */
[----:B------:R-:W-:Y:S01]  /*90c0*/  HMMA.16816.F32.BF16 R136, R164, R22, R136 ;  /* 0x00000016a488723c */ /* 0x000fe20000041888 */
[----:B----4-:R-:W4:Y:S07]  /*90d0*/  LDSM.16.M88.4 R4, [R184+0xb800] ;  /* 0x00b80000b804783b */ /* 0x010f2e0000000200 */
[----:B------:R-:W-:Y:S01]  /*90e0*/  HMMA.16816.F32.BF16 R152, R64, R10, R152 ;  /* 0x0000000a4098723c */ /* 0x000fe20000041898 */
[----:B------:R-:W2:Y:S07]  /*90f0*/  LDSM.16.M88.4 R8, [R182+0xb000] ;  /* 0x00b00000b608783b */ /* 0x000eae0000000200 */
[C---:B-1----:R-:W-:Y:S08]  /*9100*/  HMMA.16816.F32.BF16 R144, R60.reuse, R14, R144 ;  /* 0x0000000e3c90723c */ /* 0x042ff00000041890 */
[C---:B------:R-:W-:Y:S01]  /*9110*/  HMMA.16816.F32.BF16 R148, R60.reuse, R12, R148 ;  /* 0x0000000c3c94723c */ /* 0x040fe20000041894 */
[----:B------:R-:W1:Y:S07]  /*9120*/  LDSM.16.M88.4 R12, [R182+0xb800] ;  /* 0x00b80000b60c783b */ /* 0x000e6e0000000200 */
[C---:B---3--:R-:W-:Y:S01]  /*9130*/  HMMA.16816.F32.BF16 R140, R60.reuse, R28, R140 ;  /* 0x0000001c3c8c723c */ /* 0x048fe2000004188c */
        /* <DEDUP_REMOVED lines=12> */
[----:B------:R-:W3:Y:S01]  /*9200*/  MUFU.TANH R45, R45 ;  /* 0x0000002d002d7308 */ /* 0x000ee20000002400 */
[----:B------:R-:W-:-:S04]  /*9210*/  DEPBAR.LE SB0, 0x0 ;  /* 0x000080000000791a */ /* 0x000fc80000000000 */
[C---:B-----5:R-:W-:Y:S08]  /*9220*/  HMMA.16816.F32.BF16 R144, R64.reuse, R18, R144 ;  /* 0x000000124090723c */ /* 0x060ff00000041890 */
[C---:B------:R-:W-:Y:S08]  /*9230*/  HMMA.16816.F32.BF16 R148, R64.reuse, R16, R148 ;  /* 0x000000104094723c */ /* 0x040ff00000041894 */
[C---:B----4-:R-:W-:Y:S08]  /*9240*/  HMMA.16816.F32.BF16 R140, R64.reuse, R4, R140 ;  /* 0x00000004408c723c */ /* 0x050ff0000004188c */
[----:B------:R-:W-:Y:S08]  /*9250*/  HMMA.16816.F32.BF16 R136, R64, R6, R136 ;  /* 0x000000064088723c */ /* 0x000ff00000041888 */
[C---:B--2---:R-:W-:Y:S08]  /*9260*/  HMMA.16816.F32.BF16 R144, R56.reuse, R10, R144 ;  /* 0x0000000a3890723c */ /* 0x044ff00000041890 */
[C---:B------:R-:W-:Y:S08]  /*9270*/  HMMA.16816.F32.BF16 R152, R56.reuse, R26, R152 ;  /* 0x0000001a3898723c */ /* 0x040ff00000041898 */
[C---:B------:R-:W-:Y:S08]  /*9280*/  HMMA.16816.F32.BF16 R148, R56.reuse, R8, R148 ;  /* 0x000000083894723c */ /* 0x040ff00000041894 */
[C---:B-1----:R-:W-:Y:S08]  /*9290*/  HMMA.16816.F32.BF16 R140, R56.reuse, R12, R140 ;  /* 0x0000000c388c723c */ /* 0x042ff0000004188c */
[----:B------:R-:W-:Y:S01]  /*92a0*/  HMMA.16816.F32.BF16 R136, R56, R14, R136 ;  /* 0x0000000e3888723c */ /* 0x000fe20000041888 */
        /* <DEDUP_REMOVED lines=87> */
[----:B------:R-:W2:Y:S01]  /*9820*/  I2F.RP R22, R28 ;  /* 0x0000001c00167306 */ /* 0x000ea20000209400 */
[----:B------:R-:W-:Y:S02]  /*9830*/  LOP3.LUT R15, R15, R62, RZ, 0x3c, !PT ;  /* 0x0000003e0f0f7212 */ /* 0x000fe400078e3cff */
[----:B------:R-:W-:-:S05]  /*9840*/  IMAD.MOV R63, RZ, RZ, -R63 ;  /* 0x000000ffff3f7224 */ /* 0x000fca00078e0a3f */
[----:B--2---:R-:W2:Y:S02]  /*9850*/  MUFU.RCP R66, R22 ;  /* 0x0000001600427308 */ /* 0x004ea40000001000 */
[----:B--2---:R-:W-:Y:S01]  /*9860*/  VIADD R66, R66, 0xffffffe ;  /* 0x0ffffffe42427836 */ /* 0x004fe20000000000 */
[----:B------:R-:W-:Y:S02]  /*9870*/  IABS R22, R58 ;  /* 0x0000003a00167213 */ /* 0x000fe40000000000 */
[----:B------:R-:W-:-:S03]  /*9880*/  LOP3.LUT R58, R58, R62, RZ, 0x3c, !PT ;  /* 0x0000003e3a3a7212 */ /* 0x000fc600078e3cff */
        /* <DEDUP_REMOVED lines=49> */
.L_x_7036:
        /* <DEDUP_REMOVED lines=8> */
.L_x_7037:
[----:B------:R-:W-:Y:S05]  /*9c20*/  BSYNC.RECONVERGENT B0 ;  /* 0x0000000000007941 */ /* 0x000fea0003800200 */
.L_x_7035:
        /* <DEDUP_REMOVED lines=37> */
.L_x_7034:
[----:B------:R-:W-:Y:S05]  /*9e80*/  BSYNC.RECONVERGENT B1 ;  /* 0x0000000000017941 */ /* 0x000fea0003800200 */
.L_x_7033:
[----:B------:R-:W3:Y:S01]  /*9e90*/  LD.E R148, desc[UR4][R2.64+0xdc] ;  /* 0x0000dc0402947980 */ /* 0x000ee2000c101900 */
[----:B--2---:R-:W-:-:S04]  /*9ea0*/  IMAD R63, R0, 0x80, R135 ;  /* 0x00000080003f7824 */ /* 0x004fc800078e0287 */
[C---:B------:R-:W-:Y:S02]  /*9eb0*/  VIADD R14, R63.reuse, 0xffffff00 ;  /* 0xffffff003f0e7836 */ /* 0x040fe40000000000 */
[C---:B------:R-:W-:Y:S02]  /*9ec0*/  VIADD R15, R63.reuse, 0xffffff01 ;  /* 0xffffff013f0f7836 */ /* 0x040fe40000000000 */
[C---:B------:R-:W-:Y:S01]  /*9ed0*/  VIADD R28, R63.reuse, 0xffffff08 ;  /* 0xffffff083f1c7836 */ /* 0x040fe20000000000 */
[C---:B------:R-:W-:Y:S01]  /*9ee0*/  ISETP.GE.AND P5, PT, R14.reuse, R237, PT ;  /* 0x000000ed0e00720c */ /* 0x040fe20003fa6270 */
[C---:B------:R-:W-:Y:S01]  /*9ef0*/  VIADD R22, R63.reuse, 0xffffff09 ;  /* 0xffffff093f167836 */ /* 0x040fe20000000000 */
[C---:B------:R-:W-:Y:S01]  /*9f00*/  ISETP.GE.AND P0, PT, R14.reuse, R235, PT ;  /* 0x000000eb0e00720c */ /* 0x040fe20003f06270 */
[C---:B------:R-:W-:Y:S01]  /*9f10*/  VIADD R56, R63.reuse, 0xffffff10 ;  /* 0xffffff103f387836 */ /* 0x040fe20000000000 */
[C---:B------:R-:W-:Y:S01]  /*9f20*/  ISETP.GE.AND P6, PT, R14.reuse, R236, PT ;  /* 0x000000ec0e00720c */ /* 0x040fe20003fc6270 */
[C---:B------:R-:W-:Y:S01]  /*9f30*/  VIADD R64, R63.reuse, 0xffffff11 ;  /* 0xffffff113f407836 */ /* 0x040fe20000000000 */
[----:B------:R-:W-:Y:S01]  /*9f40*/  ISETP.GE.AND P4, PT, R14, R234, PT ;  /* 0x000000ea0e00720c */ /* 0x000fe20003f86270 */
[----:B------:R-:W-:Y:S01]  /*9f50*/  VIADD R58, R63, 0xffffff18 ;  /* 0xffffff183f3a7836 */ /* 0x000fe20000000000 */
[----:B-1----:R-:W-:-:S02]  /*9f60*/  FSEL R14, R172, -INF , P5 ;  /* 0xff800000ac0e7808 */ /* 0x002fc40002800000 */
[----:B------:R-:W-:Y:S02]  /*9f70*/  FSEL R132, R174, -INF , P0 ;  /* 0xff800000ae847808 */ /* 0x000fe40000000000 */
[C---:B------:R-:W-:Y:S02]  /*9f80*/  ISETP.GE.AND P5, PT, R15.reuse, R237, PT ;  /* 0x000000ed0f00720c */ /* 0x040fe40003fa6270 */
[C---:B------:R-:W-:Y:S02]  /*9f90*/  ISETP.GE.AND P0, PT, R15.reuse, R235, PT ;  /* 0x000000eb0f00720c */ /* 0x040fe40003f06270 */
[----:B------:R-:W-:Y:S02]  /*9fa0*/  FSEL R14, R14, -INF , !P6 ;  /* 0xff8000000e0e7808 */ /* 0x000fe40007000000 */
[----:B------:R-:W-:Y:S02]  /*9fb0*/  FSEL R132, R132, -INF , !P4 ;  /* 0xff80000084847808 */ /* 0x000fe40006000000 */
[----:B------:R-:W-:-:S02]  /*9fc0*/  ISETP.GE.AND P6, PT, R15, R236, PT ;  /* 0x000000ec0f00720c */ /* 0x000fc40003fc6270 */
[----:B------:R-:W-:Y:S02]  /*9fd0*/  ISETP.GE.AND P4, PT, R15, R234, PT ;  /* 0x000000ea0f00720c */ /* 0x000fe40003f86270 */
[----:B------:R-:W-:Y:S02]  /*9fe0*/  FSEL R15, R173, -INF , P5 ;  /* 0xff800000ad0f7808 */ /* 0x000fe40002800000 */
[----:B------:R-:W-:Y:S02]  /*9ff0*/  FSEL R62, R175, -INF , P0 ;  /* 0xff800000af3e7808 */ /* 0x000fe40000000000 */
[C---:B------:R-:W-:Y:S02]  /*a000*/  ISETP.GE.AND P5, PT, R28.reuse, R237, PT ;  /* 0x000000ed1c00720c */ /* 0x040fe40003fa6270 */
[----:B------:R-:W-:Y:S02]  /*a010*/  ISETP.GE.AND P0, PT, R28, R235, PT ;  /* 0x000000eb1c00720c */ /* 0x000fe40003f06270 */
[----:B------:R-:W-:-:S02]  /*a020*/  FSEL R15, R15, -INF , !P6 ;  /* 0xff8000000f0f7808 */ /* 0x000fc40007000000 */
[----:B------:R-:W-:Y:S02]  /*a030*/  FSEL R62, R62, -INF , !P4 ;  /* 0xff8000003e3e7808 */ /* 0x000fe40006000000 */
[C---:B------:R-:W-:Y:S02]  /*a040*/  ISETP.GE.AND P6, PT, R28.reuse, R236, PT ;  /* 0x000000ec1c00720c */ /* 0x040fe40003fc6270 */
[----:B------:R-:W-:Y:S02]  /*a050*/  ISETP.GE.AND P4, PT, R28, R234, PT ;  /* 0x000000ea1c00720c */ /* 0x000fe40003f86270 */
[----:B------:R-:W-:Y:S02]  /*a060*/  FSEL R28, R176, -INF , P5 ;  /* 0xff800000b01c7808 */ /* 0x000fe40002800000 */
[----:B------:R-:W-:Y:S02]  /*a070*/  FSEL R138, R178, -INF , P0 ;  /* 0xff800000b28a7808 */ /* 0x000fe40000000000 */
[----:B------:R-:W-:-:S02]  /*a080*/  ISETP.GE.AND P5, PT, R22, R237, PT ;  /* 0x000000ed1600720c */ /* 0x000fc40003fa6270 */
[----:B------:R-:W-:Y:S02]  /*a090*/  ISETP.GE.AND P0, PT, R22, R235, PT ;  /* 0x000000eb1600720c */ /* 0x000fe40003f06270 */
[----:B------:R-:W-:Y:S02]  /*a0a0*/  FSEL R28, R28, -INF , !P6 ;  /* 0xff8000001c1c7808 */ /* 0x000fe40007000000 */
[----:B------:R-:W-:Y:S02]  /*a0b0*/  FSEL R138, R138, -INF , !P4 ;  /* 0xff8000008a8a7808 */ /* 0x000fe40006000000 */
[C---:B------:R-:W-:Y:S02]  /*a0c0*/  ISETP.GE.AND P6, PT, R22.reuse, R236, PT ;  /* 0x000000ec1600720c */ /* 0x040fe40003fc6270 */
[----:B------:R-:W-:Y:S02]  /*a0d0*/  ISETP.GE.AND P4, PT, R22, R234, PT ;  /* 0x000000ea1600720c */ /* 0x000fe40003f86270 */
[----:B------:R-:W-:-:S02]  /*a0e0*/  FSEL R22, R177, -INF , P5 ;  /* 0xff800000b1167808 */ /* 0x000fc40002800000 */
[----:B------:R-:W-:Y:S02]  /*a0f0*/  ISETP.GE.AND P5, PT, R56, R237, PT ;  /* 0x000000ed3800720c */ /* 0x000fe40003fa6270 */
[----:B------:R-:W-:Y:S02]  /*a100*/  FSEL R44, R44, -INF , P0 ;  /* 0xff8000002c2c7808 */ /* 0x000fe40000000000 */
[----:B------:R-:W-:Y:S02]  /*a110*/  ISETP.GE.AND P0, PT, R56, R235, PT ;  /* 0x000000eb3800720c */ /* 0x000fe40003f06270 */
[----:B------:R-:W-:Y:S02]  /*a120*/  FSEL R22, R22, -INF , !P6 ;  /* 0xff80000016167808 */ /* 0x000fe40007000000 */
[----:B------:R-:W-:Y:S02]  /*a130*/  ISETP.GE.AND P6, PT, R56, R236, PT ;  /* 0x000000ec3800720c */ /* 0x000fe40003fc6270 */
[----:B------:R-:W-:-:S02]  /*a140*/  FSEL R44, R44, -INF , !P4 ;  /* 0xff8000002c2c7808 */ /* 0x000fc40006000000 */
[----:B------:R-:W-:Y:S02]  /*a150*/  FSEL R45, R45, -INF , P5 ;  /* 0xff8000002d2d7808 */ /* 0x000fe40002800000 */
[----:B------:R-:W-:Y:S02]  /*a160*/  ISETP.GE.AND P4, PT, R56, R234, PT ;  /* 0x000000ea3800720c */ /* 0x000fe40003f86270 */
[C---:B------:R-:W-:Y:S02]  /*a170*/  ISETP.GE.AND P5, PT, R64.reuse, R237, PT ;  /* 0x000000ed4000720c */ /* 0x040fe40003fa6270 */
[----:B------:R-:W-:Y:S02]  /*a180*/  FSEL R49, R49, -INF , P0 ;  /* 0xff80000031317808 */ /* 0x000fe40000000000 */
[C---:B------:R-:W-:Y:S02]  /*a190*/  ISETP.GE.AND P0, PT, R64.reuse, R235, PT ;  /* 0x000000eb4000720c */ /* 0x040fe40003f06270 */
[----:B------:R-:W-:Y:S01]  /*a1a0*/  FSEL R56, R45, -INF , !P6 ;  /* 0xff8000002d387808 */ /* 0x000fe20007000000 */
[----:B------:R-:W-:Y:S01]  /*a1b0*/  VIADD R45, R63, 0xffffff19 ;  /* 0xffffff193f2d7836 */ /* 0x000fe20000000000 */
[----:B------:R-:W-:-:S02]  /*a1c0*/  ISETP.GE.AND P6, PT, R64, R236, PT ;  /* 0x000000ec4000720c */ /* 0x000fc40003fc6270 */
[----:B------:R-:W-:Y:S02]  /*a1d0*/  FSEL R60, R49, -INF , !P4 ;  /* 0xff800000313c7808 */ /* 0x000fe40006000000 */
[----:B------:R-:W-:Y:S02]  /*a1e0*/  FSEL R48, R48, -INF , P5 ;  /* 0xff80000030307808 */ /* 0x000fe40002800000 */
[----:B------:R-:W-:Y:S02]  /*a1f0*/  ISETP.GE.AND P4, PT, R64, R234, PT ;  /* 0x000000ea4000720c */ /* 0x000fe40003f86270 */
[----:B------:R-:W-:Y:S02]  /*a200*/  FSEL R46, R46, -INF , P0 ;  /* 0xff8000002e2e7808 */ /* 0x000fe40000000000 */
[C---:B------:R-:W-:Y:S02]  /*a210*/  ISETP.GE.AND P5, PT, R58.reuse, R237, PT ;  /* 0x000000ed3a00720c */ /* 0x040fe40003fa6270 */
[----:B------:R-:W-:-:S02]  /*a220*/  ISETP.GE.AND P0, PT, R58, R235, PT ;  /* 0x000000eb3a00720c */ /* 0x000fc40003f06270 */
[----:B------:R-:W-:Y:S02]  /*a230*/  FSEL R65, R48, -INF , !P6 ;  /* 0xff80000030417808 */ /* 0x000fe40007000000 */
[----:B------:R-:W-:Y:S01]  /*a240*/  FSEL R48, R46, -INF , !P4 ;  /* 0xff8000002e307808 */ /* 0x000fe20006000000 */
[----:B------:R-:W-:Y:S01]  /*a250*/  VIADD R46, R63, 0xffffff20 ;  /* 0xffffff203f2e7836 */ /* 0x000fe20000000000 */
[C---:B------:R-:W-:Y:S02]  /*a260*/  ISETP.GE.AND P6, PT, R58.reuse, R236, PT ;  /* 0x000000ec3a00720c */ /* 0x040fe40003fc6270 */
[----:B------:R-:W-:Y:S02]  /*a270*/  ISETP.GE.AND P4, PT, R58, R234, PT ;  /* 0x000000ea3a00720c */ /* 0x000fe40003f86270 */
[----:B------:R-:W-:Y:S02]  /*a280*/  FSEL R47, R47, -INF , P5 ;  /* 0xff8000002f2f7808 */ /* 0x000fe40002800000 */
[----:B------:R-:W-:-:S02]  /*a290*/  FSEL R51, R51, -INF , P0 ;  /* 0xff80000033337808 */ /* 0x000fc40000000000 */
[C---:B------:R-:W-:Y:S02]  /*a2a0*/  ISETP.GE.AND P5, PT, R45.reuse, R237, PT ;  /* 0x000000ed2d00720c */ /* 0x040fe40003fa6270 */
[----:B------:R-:W-:Y:S02]  /*a2b0*/  ISETP.GE.AND P0, PT, R45, R235, PT ;  /* 0x000000eb2d00720c */ /* 0x000fe40003f06270 */
[----:B------:R-:W-:Y:S02]  /*a2c0*/  FSEL R66, R47, -INF , !P6 ;  /* 0xff8000002f427808 */ /* 0x000fe40007000000 */
[----:B------:R-:W-:Y:S02]  /*a2d0*/  FSEL R58, R51, -INF , !P4 ;  /* 0xff800000333a7808 */ /* 0x000fe40006000000 */
[C---:B------:R-:W-:Y:S02]  /*a2e0*/  ISETP.GE.AND P6, PT, R45.reuse, R236, PT ;  /* 0x000000ec2d00720c */ /* 0x040fe40003fc6270 */
[----:B------:R-:W-:Y:S01]  /*a2f0*/  ISETP.GE.AND P4, PT, R45, R234, PT ;  /* 0x000000ea2d00720c */ /* 0x000fe20003f86270 */
[----:B------:R-:W-:Y:S01]  /*a300*/  VIADD R45, R63, 0xffffff21 ;  /* 0xffffff213f2d7836 */ /* 0x000fe20000000000 */
[----:B------:R-:W-:-:S02]  /*a310*/  FSEL R50, R50, -INF , P5 ;  /* 0xff80000032327808 */ /* 0x000fc40002800000 */
[----:B------:R-:W-:Y:S02]  /*a320*/  FSEL R179, R179, -INF , P0 ;  /* 0xff800000b3b37808 */ /* 0x000fe40000000000 */
[C---:B------:R-:W-:Y:S02]  /*a330*/  ISETP.GE.AND P5, PT, R46.reuse, R237, PT ;  /* 0x000000ed2e00720c */ /* 0x040fe40003fa6270 */
        /* <DEDUP_REMOVED lines=18> */
[C---:B------:R-:W-:Y:S02]  /*a460*/  ISETP.GE.AND P0, PT, R46.reuse, R235, PT ;  /* 0x000000eb2e00720c */ /* 0x040fe40003f06270 */
[----:B------:R-:W-:Y:S02]  /*a470*/  FSEL R169, R161, -INF , !P6 ;  /* 0xff800000a1a97808 */ /* 0x000fe40007000000 */
[----:B------:R-:W-:Y:S01]  /*a480*/  FSEL R175, R37, -INF , !P4 ;  /* 0xff80000025af7808 */ /* 0x000fe20006000000 */
[----:B------:R-:W-:Y:S01]  /*a490*/  VIADD R36, R63, 0xffffff30 ;  /* 0xffffff303f247836 */ /* 0x000fe20000000000 */
[C---:B------:R-:W-:Y:S02]  /*a4a0*/  ISETP.GE.AND P6, PT, R46.reuse, R236, PT ;  /* 0x000000ec2e00720c */ /* 0x040fe40003fc6270 */
[----:B------:R-:W-:Y:S02]  /*a4b0*/  ISETP.GE.AND P4, PT, R46, R234, PT ;  /* 0x000000ea2e00720c */ /* 0x000fe40003f86270 */
[----:B------:R-:W-:-:S02]  /*a4c0*/  FSEL R162, R162, -INF , P5 ;  /* 0xff800000a2a27808 */ /* 0x000fc40002800000 */
[----:B------:R-:W-:Y:S02]  /*a4d0*/  FSEL R38, R38, -INF , P0 ;  /* 0xff80000026267808 */ /* 0x000fe40000000000 */
[C---:B------:R-:W-:Y:S02]  /*a4e0*/  ISETP.GE.AND P5, PT, R45.reuse, R237, PT ;  /* 0x000000ed2d00720c */ /* 0x040fe40003fa6270 */
[----:B------:R-:W-:Y:S02]  /*a4f0*/  ISETP.GE.AND P0, PT, R45, R235, PT ;  /* 0x000000eb2d00720c */ /* 0x000fe40003f06270 */
[----:B------:R-:W-:Y:S02]  /*a500*/  FSEL R167, R162, -INF , !P6 ;  /* 0xff800000a2a77808 */ /* 0x000fe40007000000 */
[----:B------:R-:W-:Y:S01]  /*a510*/  FSEL R173, R38, -INF , !P4 ;  /* 0xff80000026ad7808 */ /* 0x000fe20006000000 */
[----:B------:R-:W-:Y:S01]  /*a520*/  VIADD R37, R63, 0xffffff31 ;  /* 0xffffff313f257836 */ /* 0x000fe20000000000 */
        /* <DEDUP_REMOVED lines=34> */
[----:B------:R-:W-:Y:S01]  /*a750*/  FSEL R159, R33, -INF , !P4 ;  /* 0xff800000219f7808 */ /* 0x000fe20006000000 */
[----:B------:R-:W-:Y:S01]  /*a760*/  VIADD R33, R63, 0xffffff41 ;  /* 0xffffff413f217836 */ /* 0x000fe20000000000 */
[C---:B------:R-:W-:Y:S02]  /*a770*/  ISETP.GE.AND P6, PT, R37.reuse, R236, PT ;  /* 0x000000ec2500720c */ /* 0x040fe40003fc6270 */
[----:B------:R-:W-:Y:S02]  /*a780*/  ISETP.GE.AND P4, PT, R37, R234, PT ;  /* 0x000000ea2500720c */ /* 0x000fe40003f86270 */
[----:B------:R-:W-:Y:S02]  /*a790*/  FSEL R32, R32, -INF , P5 ;  /* 0xff80000020207808 */ /* 0x000fe40002800000 */
[----:B------:R-:W-:Y:S02]  /*a7a0*/  FSEL R54, R54, -INF , P0 ;  /* 0xff80000036367808 */ /* 0x000fe40000000000 */
[----:B------:R-:W-:-:S02]  /*a7b0*/  ISETP.GE.AND P5, PT, R36, R237, PT ;  /* 0x000000ed2400720c */ /* 0x000fc40003fa6270 */
[----:B------:R-:W-:Y:S02]  /*a7c0*/  ISETP.GE.AND P0, PT, R36, R235, PT ;  /* 0x000000eb2400720c */ /* 0x000fe40003f06270 */
        /* <DEDUP_REMOVED lines=35> */
[C---:B------:R-:W-:Y:S02]  /*aa00*/  ISETP.GE.AND P0, PT, R32.reuse, R235, PT ;  /* 0x000000eb2000720c */ /* 0x040fe40003f06270 */
[----:B------:R-:W-:Y:S02]  /*aa10*/  FSEL R218, R21, -INF , !P6 ;  /* 0xff80000015da7808 */ /* 0x000fe40007000000 */
[----:B------:R-:W-:Y:S01]  /*aa20*/  FSEL R216, R25, -INF , !P4 ;  /* 0xff80000019d87808 */ /* 0x000fe20006000000 */
[----:B------:R-:W-:Y:S01]  /*aa30*/  VIADD R21, R63, 0xffffff58 ;  /* 0xffffff583f157836 */ /* 0x000fe20000000000 */
[----:B------:R-:W-:-:S02]  /*aa40*/  ISETP.GE.AND P6, PT, R32, R236, PT ;  /* 0x000000ec2000720c */ /* 0x000fc40003fc6270 */
[----:B------:R-:W-:Y:S02]  /*aa50*/  ISETP.GE.AND P4, PT, R32, R234, PT ;  /* 0x000000ea2000720c */ /* 0x000fe40003f86270 */
[----:B------:R-:W-:Y:S02]  /*aa60*/  FSEL R156, R156, -INF , P5 ;  /* 0xff8000009c9c7808 */ /* 0x000fe40002800000 */
[----:B------:R-:W-:Y:S02]  /*aa70*/  FSEL R16, R16, -INF , P0 ;  /* 0xff80000010107808 */ /* 0x000fe40000000000 */
[----:B------:R-:W-:Y:S02]  /*aa80*/  ISETP.GE.AND P5, PT, R20, R237, PT ;  /* 0x000000ed1400720c */ /* 0x000fe40003fa6270 */
[----:B------:R-:W-:Y:S02]  /*aa90*/  FSEL R200, R156, -INF , !P6 ;  /* 0xff8000009cc87808 */ /* 0x000fe40007000000 */
[----:B------:R-:W-:-:S02]  /*aaa0*/  FSEL R206, R16, -INF , !P4 ;  /* 0xff80000010ce7808 */ /* 0x000fc40006000000 */
[C---:B------:R-:W-:Y:S02]  /*aab0*/  ISETP.GE.AND P0, PT, R20.reuse, R235, PT ;  /* 0x000000eb1400720c */ /* 0x040fe40003f06270 */
[C---:B------:R-:W-:Y:S02]  /*aac0*/  ISETP.GE.AND P6, PT, R20.reuse, R236, PT ;  /* 0x000000ec1400720c */ /* 0x040fe40003fc6270 */
[----:B------:R-:W-:Y:S01]  /*aad0*/  ISETP.GE.AND P4, PT, R20, R234, PT ;  /* 0x000000ea1400720c */ /* 0x000fe20003f86270 */
[----:B------:R-:W-:Y:S01]  /*aae0*/  VIADD R20, R63, 0xffffff59 ;  /* 0xffffff593f147836 */ /* 0x000fe20000000000 */
[----:B------:R-:W-:Y:S02]  /*aaf0*/  FSEL R26, R26, -INF , P5 ;  /* 0xff8000001a1a7808 */ /* 0x000fe40002800000 */
[----:B------:R-:W-:Y:S02]  /*ab00*/  ISETP.GE.AND P5, PT, R21, R237, PT ;  /* 0x000000ed1500720c */ /* 0x000fe40003fa6270 */
[----:B------:R-:W-:Y:S01]  /*ab10*/  FSEL R198, R26, -INF , !P6 ;  /* 0xff8000001ac67808 */ /* 0x000fe20007000000 */
[----:B------:R-:W-:Y:S01]  /*ab20*/  VIADD R16, R63, 0xffffff60 ;  /* 0xffffff603f107836 */ /* 0x000fe20000000000 */
[----:B------:R-:W-:-:S02]  /*ab30*/  ISETP.GE.AND P6, PT, R21, R236, PT ;  /* 0x000000ec1500720c */ /* 0x000fc40003fc6270 */
[----:B------:R-:W-:Y:S02]  /*ab40*/  FSEL R18, R18, -INF , P5 ;  /* 0xff80000012127808 */ /* 0x000fe40002800000 */
[----:B------:R-:W-:Y:S02]  /*ab50*/  FSEL R17, R17, -INF , P0 ;  /* 0xff80000011117808 */ /* 0x000fe40000000000 */
[----:B------:R-:W-:Y:S02]  /*ab60*/  ISETP.GE.AND P5, PT, R20, R237, PT ;  /* 0x000000ed1400720c */ /* 0x000fe40003fa6270 */
[----:B------:R-:W-:Y:S02]  /*ab70*/  ISETP.GE.AND P0, PT, R21, R235, PT ;  /* 0x000000eb1500720c */ /* 0x000fe40003f06270 */
[----:B------:R-:W-:Y:S02]  /*ab80*/  FSEL R196, R18, -INF , !P6 ;  /* 0xff80000012c47808 */ /* 0x000fe40007000000 */
[----:B------:R-:W-:-:S02]  /*ab90*/  FSEL R204, R17, -INF , !P4 ;  /* 0xff80000011cc7808 */ /* 0x000fc40006000000 */
[----:B------:R-:W-:Y:S02]  /*aba0*/  ISETP.GE.AND P6, PT, R20, R236, PT ;  /* 0x000000ec1400720c */ /* 0x000fe40003fc6270 */
[----:B------:R-:W-:Y:S02]  /*abb0*/  FSEL R8, R8, -INF , P5 ;  /* 0xff80000008087808 */ /* 0x000fe40002800000 */
[----:B------:R-:W-:Y:S02]  /*abc0*/  ISETP.GE.AND P4, PT, R21, R234, PT ;  /* 0x000000ea1500720c */ /* 0x000fe40003f86270 */
[----:B------:R-:W-:Y:S02]  /*abd0*/  FSEL R9, R9, -INF , P0 ;  /* 0xff80000009097808 */ /* 0x000fe40000000000 */
[----:B------:R-:W-:Y:S02]  /*abe0*/  ISETP.GE.AND P5, PT, R16, R237, PT ;  /* 0x000000ed1000720c */ /* 0x000fe40003fa6270 */
[----:B------:R-:W-:-:S02]  /*abf0*/  ISETP.GE.AND P0, PT, R20, R235, PT ;  /* 0x000000eb1400720c */ /* 0x000fc40003f06270 */
[----:B------:R-:W-:Y:S02]  /*ac00*/  FSEL R194, R8, -INF , !P6 ;  /* 0xff80000008c27808 */ /* 0x000fe40007000000 */
[----:B------:R-:W-:Y:S02]  /*ac10*/  FSEL R202, R9, -INF , !P4 ;  /* 0xff80000009ca7808 */ /* 0x000fe40006000000 */
[----:B------:R-:W-:Y:S02]  /*ac20*/  ISETP.GE.AND P6, PT, R16, R236, PT ;  /* 0x000000ec1000720c */ /* 0x000fe40003fc6270 */
[----:B------:R-:W-:Y:S01]  /*ac30*/  FSEL R5, R5, -INF , P5 ;  /* 0xff80000005057808 */ /* 0x000fe20002800000 */
[----:B------:R-:W-:Y:S01]  /*ac40*/  VIADD R9, R63, 0xffffff61 ;  /* 0xffffff613f097836 */ /* 0x000fe20000000000 */
[----:B------:R-:W-:Y:S02]  /*ac50*/  ISETP.GE.AND P4, PT, R20, R234, PT ;  /* 0x000000ea1400720c */ /* 0x000fe40003f86270 */
[----:B------:R-:W-:-:S02]  /*ac60*/  FSEL R4, R4, -INF , P0 ;  /* 0xff80000004047808 */ /* 0x000fc40000000000 */
[----:B------:R-:W-:Y:S02]  /*ac70*/  ISETP.GE.AND P0, PT, R16, R235, PT ;  /* 0x000000eb1000720c */ /* 0x000fe40003f06270 */
[----:B------:R-:W-:Y:S02]  /*ac80*/  FSEL R174, R5, -INF , !P6 ;  /* 0xff80000005ae7808 */ /* 0x000fe40007000000 */
[----:B------:R-:W-:Y:S02]  /*ac90*/  FSEL R192, R4, -INF , !P4 ;  /* 0xff80000004c07808 */ /* 0x000fe40006000000 */
[----:B------:R-:W-:Y:S02]  /*aca0*/  FMNMX3.FTZ R5, R133, R132, R62, !PT ;  /* 0x0000008485057276 */ /* 0x000fe4000781003e */
[----:B------:R-:W-:Y:S02]  /*acb0*/  ISETP.GE.AND P4, PT, R16, R234, PT ;  /* 0x000000ea1000720c */ /* 0x000fe40003f86270 */
[----:B------:R-:W-:-:S02]  /*acc0*/  FSEL R19, R19, -INF , P0 ;  /* 0xff80000013137808 */ /* 0x000fc40000000000 */
[C---:B------:R-:W-:Y:S02]  /*acd0*/  ISETP.GE.AND P5, PT, R9.reuse, R237, PT ;  /* 0x000000ed0900720c */ /* 0x040fe40003fa6270 */
[----:B------:R-:W-:Y:S02]  /*ace0*/  ISETP.GE.AND P0, PT, R9, R235, PT ;  /* 0x000000eb0900720c */ /* 0x000fe40003f06270 */
[----:B------:R-:W-:Y:S01]  /*acf0*/  FMNMX3.FTZ R5, R5, R138, R44, !PT ;  /* 0x0000008a05057276 */ /* 0x000fe2000781002c */
[----:B------:R-:W-:Y:S01]  /*ad00*/  VIADD R8, R63, 0xffffff68 ;  /* 0xffffff683f087836 */ /* 0x000fe20000000000 */
[----:B------:R-:W-:Y:S02]  /*ad10*/  FSEL R182, R19, -INF , !P4 ;  /* 0xff80000013b67808 */ /* 0x000fe40006000000 */
[C---:B------:R-:W-:Y:S02]  /*ad20*/  ISETP.GE.AND P6, PT, R9.reuse, R236, PT ;  /* 0x000000ec0900720c */ /* 0x040fe40003fc6270 */
[----:B------:R-:W-:-:S02]  /*ad30*/  ISETP.GE.AND P4, PT, R9, R234, PT ;  /* 0x000000ea0900720c */ /* 0x000fc40003f86270 */
[----:B------:R-:W-:Y:S02]  /*ad40*/  FSEL R10, R10, -INF , P5 ;  /* 0xff8000000a0a7808 */ /* 0x000fe40002800000 */
[----:B------:R-:W-:Y:S02]  /*ad50*/  FSEL R11, R11, -INF , P0 ;  /* 0xff8000000b0b7808 */ /* 0x000fe40000000000 */
[----:B------:R-:W-:Y:S02]  /*ad60*/  FMNMX3.FTZ R5, R5, R60, R48, !PT ;  /* 0x0000003c05057276 */ /* 0x000fe40007810030 */
        /* <DEDUP_REMOVED lines=16> */
[----:B------:R-:W-:-:S02]  /*ae70*/  FSEL R23, R23, -INF , P0 ;  /* 0xff80000017177808 */ /* 0x000fc40000000000 */
[----:B------:R-:W-:Y:S02]  /*ae80*/  FSEL R170, R12, -INF , !P6 ;  /* 0xff8000000caa7808 */ /* 0x000fe40007000000 */
[----:B------:R-:W-:Y:S02]  /*ae90*/  FSEL R6, R6, -INF , P5 ;  /* 0xff80000006067808 */ /* 0x000fe40002800000 */
[----:B------:R-:W-:Y:S02]  /*aea0*/  FMNMX3.FTZ R11, R8, R159, R190, !PT ;  /* 0x0000009f080b7276 */ /* 0x000fe400078100be */
[C---:B------:R-:W-:Y:S02]  /*aeb0*/  ISETP.GE.AND P0, PT, R4.reuse, R235, PT ;  /* 0x000000eb0400720c */ /* 0x040fe40003f06270 */
[C---:B------:R-:W-:Y:S02]  /*aec0*/  ISETP.GE.AND P6, PT, R4.reuse, R236, PT ;  /* 0x000000ec0400720c */ /* 0x040fe40003fc6270 */
[----:B------:R-:W-:Y:S01]  /*aed0*/  ISETP.GE.AND P5, PT, R4, R234, PT ;  /* 0x000000ea0400720c */ /* 0x000fe20003fa6270 */
[----:B------:R-:W-:Y:S01]  /*aee0*/  VIADD R4, R63, 0xffffff70 ;  /* 0xffffff703f047836 */ /* 0x000fe20000000000 */
[----:B------:R-:W-:-:S02]  /*aef0*/  FMNMX3.FTZ R8, R9, R66, R64, !PT ;  /* 0x0000004209087276 */ /* 0x000fc40007810040 */
[----:B------:R-:W-:Y:S02]  /*af00*/  FSEL R176, R23, -INF , !P4 ;  /* 0xff80000017b07808 */ /* 0x000fe40006000000 */
[----:B------:R-:W-:Y:S02]  /*af10*/  FMNMX3.FTZ R8, R8, R171, R169, !PT ;  /* 0x000000ab08087276 */ /* 0x000fe400078100a9 */
[----:B------:R-:W-:Y:S02]  /*af20*/  FSEL R13, R13, -INF , P0 ;  /* 0xff8000000d0d7808 */ /* 0x000fe40000000000 */
[C---:B------:R-:W-:Y:S01]  /*af30*/  ISETP.GE.AND P4, PT, R4.reuse, R237, PT ;  /* 0x000000ed0400720c */ /* 0x040fe20003f86270 */
[----:B------:R-:W-:Y:S01]  /*af40*/  VIADD R5, R63, 0xffffff71 ;  /* 0xffffff713f057836 */ /* 0x000fe20000000000 */
[----:B------:R-:W-:Y:S02]  /*af50*/  FMNMX3.FTZ R11, R11, R250, R240, !PT ;  /* 0x000000fa0b0b7276 */ /* 0x000fe400078100f0 */
[----:B------:R-:W-:-:S02]  /*af60*/  ISETP.GE.AND P0, PT, R4, R235, PT ;  /* 0x000000eb0400720c */ /* 0x000fc40003f06270 */
[----:B------:R-:W-:Y:S02]  /*af70*/  FMNMX3.FTZ R8, R8, R167, R165, !PT ;  /* 0x000000a708087276 */ /* 0x000fe400078100a5 */
[----:B------:R-:W-:Y:S02]  /*af80*/  FSEL R166, R13, -INF , !P5 ;  /* 0xff8000000da67808 */ /* 0x000fe40006800000 */
[----:B------:R-:W-:Y:S02]  /*af90*/  FSEL R7, R7, -INF , P4 ;  /* 0xff80000007077808 */ /* 0x000fe40002000000 */
        /* <DEDUP_REMOVED lines=19> */
[C---:B------:R-:W-:Y:S02]  /*b0d0*/  ISETP.GE.AND P0, PT, R4.reuse, R235, PT ;  /* 0x000000eb0400720c */ /* 0x040fe40003f06270 */
[----:B------:R-:W-:Y:S02]  /*b0e0*/  FMNMX3.FTZ R11, R11, R182, R178, !PT ;  /* 0x000000b60b0b7276 */ /* 0x000fe400078100b2 */
[----:B------:R-:W-:Y:S02]  /*b0f0*/  FMNMX3.FTZ R9, R9, R232, R218, !PT ;  /* 0x000000e809097276 */ /* 0x000fe400078100da */
[----:B------:R-:W-:Y:S02]  /*b100*/  FSEL R150, R61, -INF , !P4 ;  /* 0xff8000003d967808 */ /* 0x000fe40006000000 */
[----:B------:R-:W-:-:S02]  /*b110*/  ISETP.GE.AND P4, PT, R4, R234, PT ;  /* 0x000000ea0400720c */ /* 0x000fc40003f86270 */
[----:B------:R-:W-:Y:S02]  /*b120*/  FSEL R59, R59, -INF , P0 ;  /* 0xff8000003b3b7808 */ /* 0x000fe40000000000 */
[----:B------:R-:W-:Y:S02]  /*b130*/  FMNMX3.FTZ R11, R11, R176, R166, !PT ;  /* 0x000000b00b0b7276 */ /* 0x000fe400078100a6 */
[----:B------:R-:W-:Y:S02]  /*b140*/  FMNMX3.FTZ R9, R9, R200, R198, !PT ;  /* 0x000000c809097276 */ /* 0x000fe400078100c6 */
[----:B------:R-:W-:Y:S02]  /*b150*/  ISETP.GE.AND P0, PT, R5, R237, PT ;  /* 0x000000ed0500720c */ /* 0x000fe40003f06270 */
[----:B------:R-:W-:Y:S02]  /*b160*/  FSEL R160, R59, -INF , !P4 ;  /* 0xff8000003ba07808 */ /* 0x000fe40006000000 */
[----:B------:R-:W-:-:S02]  /*b170*/  FMNMX3.FTZ R11, R11, R164, R162, !PT ;  /* 0x000000a40b0b7276 */ /* 0x000fc400078100a2 */
[----:B------:R-:W-:Y:S02]  /*b180*/  FMNMX3.FTZ R9, R9, R196, R194, !PT ;  /* 0x000000c409097276 */ /* 0x000fe400078100c2 */
[----:B------:R-:W-:Y:S02]  /*b190*/  FSEL R168, R6, -INF , !P6 ;  /* 0xff80000006a87808 */ /* 0x000fe40007000000 */
[----:B------:R-:W-:Y:S02]  /*b1a0*/  ISETP.GE.AND P6, PT, R5, R236, PT ;  /* 0x000000ec0500720c */ /* 0x000fe40003fc6270 */
[----:B------:R-:W-:Y:S02]  /*b1b0*/  FMNMX3.FTZ R5, R11, R160, R150, !PT ;  /* 0x000000a00b057276 */ /* 0x000fe40007810096 */
[----:B------:R-:W-:Y:S02]  /*b1c0*/  ISETP.GE.AND P4, PT, R63, R237, PT ;  /* 0x000000ed3f00720c */ /* 0x000fe40003f86270 */
[----:B------:R-:W-:-:S02]  /*b1d0*/  FSEL R27, R27, -INF , P0 ;  /* 0xff8000001b1b7808 */ /* 0x000fc40000000000 */
[----:B------:R-:W-:Y:S02]  /*b1e0*/  ISETP.GE.AND P0, PT, R4, R237, PT ;  /* 0x000000ed0400720c */ /* 0x000fe40003f06270 */
[----:B------:R-:W-:Y:S01]  /*b1f0*/  FMNMX3.FTZ R9, R9, R174, R172, !PT ;  /* 0x000000ae09097276 */ /* 0x000fe200078100ac */
[----:B------:R-:W1:Y:S01]  /*b200*/  SHFL.BFLY PT, R6, R5, 0x2, 0x1f ;  /* 0x0c401f0005067f89 */ /* 0x000e6200000e0000 */
[----:B------:R-:W-:Y:S02]  /*b210*/  FSEL R158, R7, -INF , !P5 ;  /* 0xff800000079e7808 */ /* 0x000fe40006800000 */
[----:B------:R-:W-:Y:S02]  /*b220*/  FSEL R30, R30, -INF , P4 ;  /* 0xff8000001e1e7808 */ /* 0x000fe40002000000 */
[-C--:B------:R-:W-:Y:S02]  /*b230*/  ISETP.GE.AND P5, PT, R63, R236.reuse, PT ;  /* 0x000000ec3f00720c */ /* 0x080fe40003fa6270 */
[----:B------:R-:W-:-:S02]  /*b240*/  ISETP.GE.AND P4, PT, R4, R236, PT ;  /* 0x000000ec0400720c */ /* 0x000fc40003f86270 */
[----:B------:R-:W-:Y:S02]  /*b250*/  FSEL R29, R29, -INF , P0 ;  /* 0xff8000001d1d7808 */ /* 0x000fe40000000000 */
[----:B------:R-:W-:Y:S02]  /*b260*/  FSEL R156, R27, -INF , !P6 ;  /* 0xff8000001b9c7808 */ /* 0x000fe40007000000 */
[----:B------:R-:W-:Y:S02]  /*b270*/  FMNMX3.FTZ R9, R9, R170, R168, !PT ;  /* 0x000000aa09097276 */ /* 0x000fe400078100a8 */
[----:B------:R-:W-:Y:S02]  /*b280*/  FSEL R152, R30, -INF , !P5 ;  /* 0xff8000001e987808 */ /* 0x000fe40006800000 */
[----:B------:R-:W-:Y:S02]  /*b290*/  FSEL R154, R29, -INF , !P4 ;  /* 0xff8000001d9a7808 */ /* 0x000fe40006000000 */
[----:B------:R-:W-:-:S04]  /*b2a0*/  FMNMX3.FTZ R7, R9, R158, R156, !PT ;  /* 0x0000009e09077276 */ /* 0x000fc8000781009c */
[----:B------:R-:W-:-:S05]  /*b2b0*/  FMNMX3.FTZ R7, R7, R154, R152, !PT ;  /* 0x0000009a07077276 */ /* 0x000fca0007810098 */
[----:B------:R-:W2:Y:S01]  /*b2c0*/  SHFL.BFLY PT, R4, R7, 0x2, 0x1f ;  /* 0x0c401f0007047f89 */ /* 0x000ea200000e0000 */
[----:B-1----:R-:W-:-:S05]  /*b2d0*/  FMNMX.FTZ R5, R5, R6, !PT ;  /* 0x0000000605057209 */ /* 0x002fca0007810000 */
[----:B------:R-:W1:Y:S01]  /*b2e0*/  SHFL.BFLY PT, R136, R5, 0x1, 0x1f ;  /* 0x0c201f0005887f89 */ /* 0x000e6200000e0000 */
[----:B------:R-:W4:Y:S01]  /*b2f0*/  S2UR UR7, SR_CgaCtaId ;  /* 0x00000000000779c3 */ /* 0x000f220000008800 */
[----:B--2---:R-:W-:-:S05]  /*b300*/  FMNMX.FTZ R4, R7, R4, !PT ;  /* 0x0000000407047209 */ /* 0x004fca0007810000 */
[----:B------:R-:W2:Y:S01]  /*b310*/  SHFL.BFLY PT, R137, R4, 0x1, 0x1f ;  /* 0x0c201f0004897f89 */ /* 0x000ea200000e0000 */
[----:B-1----:R-:W-:Y:S01]  /*b320*/  FMNMX.FTZ R136, R5, R136, !PT ;  /* 0x0000008805887209 */ /* 0x002fe20007810000 */
[----:B------:R-:W-:Y:S02]  /*b330*/  UMOV UR6, 0x400 ;  /* 0x0000040000067882 */ /* 0x000fe40000000000 */
[----:B----4-:R-:W-:Y:S01]  /*b340*/  ULEA UR6, UR7, UR6, 0x18 ;  /* 0x0000000607067291 */ /* 0x010fe2000f8ec0ff */
[----:B------:R-:W-:Y:S01]  /*b350*/  FSETP.NEU.FTZ.AND P0, PT, R136, -INF , PT ;  /* 0xff8000008800780b */ /* 0x000fe20003f1d000 */
[----:B---3--:R-:W-:-:S05]  /*b360*/  FMUL.FTZ R141, R148, R136 ;  /* 0x00000088948d7220 */ /* 0x008fca0000410000 */
[----:B------:R-:W-:Y:S01]  /*b370*/  FSEL R141, R141, RZ, P0 ;  /* 0x000000ff8d8d7208 */ /* 0x000fe20000000000 */
[----:B------:R-:W-:-:S04]  /*b380*/  IMAD.U32 R214, RZ, RZ, UR6 ;  /* 0x00000006ffd67e24 */ /* 0x000fc8000f8e00ff */
[----:B------:R-:W-:Y:S01]  /*b390*/  FFMA.FTZ R142, R132, R148, -R141 ;  /* 0x00000094848e7223 */ /* 0x000fe2000001088d */
[----:B------:R-:W-:Y:S01]  /*b3a0*/  IMAD R132, R183, 0x2, R214 ;  /* 0x00000002b7847824 */ /* 0x000fe200078e02d6 */
[----:B--2---:R-:W-:-:S03]  /*b3b0*/  FMNMX.FTZ R137, R4, R137, !PT ;  /* 0x0000008904897209 */ /* 0x004fc60007810000 */
[C---:B------:R-:W-:Y:S01]  /*b3c0*/  VIADD R16, R132.reuse, 0xc000 ;  /* 0x0000c00084107836 */ /* 0x040fe20000000000 */
[C---:B------:R-:W-:Y:S01]  /*b3d0*/  FSETP.NEU.FTZ.AND P4, PT, R137.reuse, -INF , PT ;  /* 0xff8000008900780b */ /* 0x040fe20003f9d000 */
[----:B------:R-:W-:Y:S01]  /*b3e0*/  VIADD R155, R132, 0xc040 ;  /* 0x0000c040849b7836 */ /* 0x000fe20000000000 */
[----:B------:R-:W-:Y:S02]  /*b3f0*/  SEL R153, R210, 0xffffffe0, !P3 ;  /* 0xffffffe0d2997807 */ /* 0x000fe40005800000 */
[----:B------:R-:W-:Y:S01]  /*b400*/  FSEL R7, R137, RZ, P4 ;  /* 0x000000ff89077208 */ /* 0x000fe20002000000 */
[----:B------:R-:W-:-:S04]  /*b410*/  @P2 VIADD R155, R16, 0xffffffc0 ;  /* 0xffffffc0109b2836 */ /* 0x000fc80000000000 */
[----:B------:R-:W-:Y:S01]  /*b420*/  FADD.FTZ R7, R134, -R7 ;  /* 0x8000000786077221 */ /* 0x000fe20000010000 */
[C---:B------:R-:W-:Y:S02]  /*b430*/  IMAD.IADD R134, R153.reuse, 0x1, R132 ;  /* 0x0000000199867824 */ /* 0x040fe400078e0284 */
[----:B------:R-:W-:Y:S02]  /*b440*/  IMAD.IADD R153, R153, 0x1, R155 ;  /* 0x0000000199997824 */ /* 0x000fe400078e029b */
[----:B------:R-:W-:Y:S01]  /*b450*/  FMUL.FTZ R145, R148, R137 ;  /* 0x0000008994917220 */ /* 0x000fe20000410000 */
[-CC-:B------:R-:W-:Y:S01]  /*b460*/  FFMA.FTZ R139, R138, R148.reuse, -R141.reuse ;  /* 0x000000948a8b7223 */ /* 0x180fe2000001088d */
[----:B------:R-:W-:Y:S01]  /*b470*/  FFMA.FTZ R138, R44, R148, -R141 ;  /* 0x000000942c8a7223 */ /* 0x000fe2000001088d */
[----:B------:R-:W-:Y:S01]  /*b480*/  FSEL R4, R136, RZ, P0 ;  /* 0x000000ff88047208 */ /* 0x000fe20000000000 */
[----:B------:R-:W1:Y:S01]  /*b490*/  LDSM.16.MT88.4 R36, [R153] ;  /* 0x000000009924783b */ /* 0x000e620000004200 */
[----:B------:R-:W-:-:S03]  /*b4a0*/  FSEL R145, R145, RZ, P4 ;  /* 0x000000ff91917208 */ /* 0x000fc60002000000 */
[----:B------:R-:W2:Y:S01]  /*b4b0*/  LDSM.16.MT88.4 R44, [R132+0x10000] ;  /* 0x01000000842c783b */ /* 0x000ea20000004200 */
[----:B------:R-:W-:Y:S01]  /*b4c0*/  FADD.FTZ R5, R133, -R4 ;  /* 0x8000000485057221 */ /* 0x000fe20000010000 */
[-C--:B------:R-:W-:Y:S01]  /*b4d0*/  FFMA.FTZ R140, R62, R148.reuse, -R141 ;  /* 0x000000943e8c7223 */ /* 0x080fe2000001088d */
[-CC-:B------:R-:W-:Y:S01]  /*b4e0*/  FFMA.FTZ R146, R14, R148.reuse, -R145.reuse ;  /* 0x000000940e927223 */ /* 0x180fe20000010891 */
[-CC-:B------:R-:W-:Y:S01]  /*b4f0*/  FFMA.FTZ R143, R15, R148.reuse, -R145.reuse ;  /* 0x000000940f8f7223 */ /* 0x180fe20000010891 */
[-CC-:B------:R-:W-:Y:S01]  /*b500*/  FFMA.FTZ R144, R28, R148.reuse, -R145.reuse ;  /* 0x000000941c907223 */ /* 0x180fe20000010891 */
[----:B------:R-:W-:Y:S01]  /*b510*/  FFMA.FTZ R133, R22, R148, -R145 ;  /* 0x0000009416857223 */ /* 0x000fe20000010891 */
[C---:B------:R-:W-:Y:S01]  /*b520*/  FMUL.FTZ R149, R148.reuse, R5 ;  /* 0x0000000594957220 */ /* 0x040fe20000410000 */
[----:B------:R-:W-:Y:S01]  /*b530*/  FMUL.FTZ R151, R148, R7 ;  /* 0x0000000794977220 */ /* 0x000fe20000410000 */
[----:B------:R-:W3:Y:S01]  /*b540*/  LDSM.16.MT88.4 R52, [R134+0x10000] ;  /* 0x010000008634783b */ /* 0x000ee20000004200 */
[----:B------:R-:W-:Y:S03]  /*b550*/  MUFU.EX2 R142, R142 ;  /* 0x0000008e008e7308 */ /* 0x000fe60000000800 */
[----:B------:R-:W4:Y:S04]  /*b560*/  LDSM.16.MT88.4 R20, [R134+0xc000] ;  /* 0x00c000008614783b */ /* 0x000f280000004200 */
[----:B------:R-:W5:Y:S01]  /*b570*/  LDSM.16.MT88.4 R12, [R132+0xc000] ;  /* 0x00c00000840c783b */ /* 0x000f620000004200 */
[----:B------:R-:W-:Y:S03]  /*b580*/  MUFU.EX2 R140, R140 ;  /* 0x0000008c008c7308 */ /* 0x000fe60000000800 */
[----:B------:R-:W5:Y:S05]  /*b590*/  LDSM.16.MT88.4 R28, [R155] ;  /* 0x000000009b1c783b */ /* 0x000f6a0000004200 */
        /* <DEDUP_REMOVED lines=28> */
[----:B------:R-:W-:Y:S01]  /*b760*/  HMMA.16816.F32.BF16 R32, R4, R36, R32 ;  /* 0x000000240420723c */ /* 0x000fe20000041820 */
[-C--:B------:R-:W-:Y:S01]  /*b770*/  FMUL.FTZ R50, R90, R149.reuse ;  /* 0x000000955a327220 */ /* 0x080fe20000410000 */
[----:B------:R-:W-:Y:S01]  /*b780*/  FMUL.FTZ R51, R91, R149 ;  /* 0x000000955b337220 */ /* 0x000fe20000410000 */
[----:B------:R-:W-:Y:S01]  /*b790*/  FMUL.FTZ R49, R89, R151 ;  /* 0x0000009759317220 */ /* 0x000fe20000410000 */
[----:B------:R-:W-:-:S04]  /*b7a0*/  FMUL.FTZ R86, R86, R149 ;  /* 0x0000009556567220 */ /* 0x000fc80000410000 */
[----:B------:R-:W-:Y:S01]  /*b7b0*/  HMMA.16816.F32.BF16 R36, R4, R38, R100 ;  /* 0x000000260424723c */ /* 0x000fe20000041864 */
[-CC-:B------:R-:W-:Y:S01]  /*b7c0*/  FFMA.FTZ R101, R60, R148.reuse, -R141.reuse ;  /* 0x000000943c657223 */ /* 0x180fe2000001088d */
[----:B------:R-:W-:Y:S01]  /*b7d0*/  FFMA.FTZ R100, R48, R148, -R141 ;  /* 0x0000009430647223 */ /* 0x000fe2000001088d */
[----:B------:R-:W1:Y:S01]  /*b7e0*/  LDSM.16.MT88.4 R60, [R155+0x4000] ;  /* 0x004000009b3c783b */ /* 0x000e620000004200 */
[----:B------:R-:W-:Y:S01]  /*b7f0*/  FMUL.FTZ R48, R88, R151 ;  /* 0x0000009758307220 */ /* 0x000fe20000410000 */
[----:B------:R-:W-:-:S03]  /*b800*/  FMUL.FTZ R87, R87, R149 ;  /* 0x0000009557577220 */ /* 0x000fc60000410000 */
[C---:B------:R-:W-:Y:S01]  /*b810*/  HMMA.16816.F32.BF16 R40, R4.reuse, R44, R40 ;  /* 0x0000002c0428723c */ /* 0x040fe20000041828 */
[-C--:B------:R-:W-:Y:S01]  /*b820*/  FMUL.FTZ R84, R84, R151.reuse ;  /* 0x0000009754547220 */ /* 0x080fe20000410000 */
[----:B------:R-:W-:Y:S01]  /*b830*/  FMUL.FTZ R85, R85, R151 ;  /* 0x0000009755557220 */ /* 0x000fe20000410000 */
[-C--:B------:R-:W-:Y:S01]  /*b840*/  FFMA.FTZ R102, R58, R148.reuse, -R141 ;  /* 0x000000943a667223 */ /* 0x080fe2000001088d */
[-CC-:B------:R-:W-:Y:S01]  /*b850*/  FFMA.FTZ R105, R56, R148.reuse, -R145.reuse ;  /* 0x0000009438697223 */ /* 0x180fe20000010891 */
[-CC-:B------:R-:W-:Y:S01]  /*b860*/  FFMA.FTZ R104, R65, R148.reuse, -R145.reuse ;  /* 0x0000009441687223 */ /* 0x180fe20000010891 */
[-CC-:B------:R-:W-:Y:S01]  /*b870*/  FFMA.FTZ R106, R66, R148.reuse, -R145.reuse ;  /* 0x00000094426a7223 */ /* 0x180fe20000010891 */
[-C--:B------:R-:W-:Y:S01]  /*b880*/  FFMA.FTZ R103, R64, R148.reuse, -R145 ;  /* 0x0000009440677223 */ /* 0x080fe20000010891 */
[C---:B------:R-:W-:Y:S01]  /*b890*/  HMMA.16816.F32.BF16 R44, R4.reuse, R46, R92 ;  /* 0x0000002e042c723c */ /* 0x040fe2000004185c */
[----:B------:R-:W2:Y:S01]  /*b8a0*/  LDSM.16.MT88.4 R92, [R153+0x4000] ;  /* 0x00400000995c783b */ /* 0x000ea20000004200 */
[-C--:B------:R-:W-:Y:S01]  /*b8b0*/  FFMA.FTZ R107, R179, R148.reuse, -R141 ;  /* 0x00000094b36b7223 */ /* 0x080fe2000001088d */
        /* <DEDUP_REMOVED lines=14> */
[----:B------:R-:W3:Y:S03]  /*b9a0*/  LDSM.16.MT88.4 R84, [R134+0xc800] ;  /* 0x00c800008654783b */ /* 0x000ee60000004200 */
        /* <DEDUP_REMOVED lines=10> */
[----:B------:R-:W-:Y:S01]  /*ba50*/  FMUL.FTZ R57, R81, R151 ;  /* 0x0000009751397220 */ /* 0x000fe20000410000 */
[-C--:B------:R-:W-:Y:S01]  /*ba60*/  FMUL.FTZ R126, R126, R149.reuse ;  /* 0x000000957e7e7220 */ /* 0x080fe20000410000 */
[C---:B------:R-:W-:Y:S01]  /*ba70*/  HMMA.16816.F32.BF16 R20, R4.reuse, R22, R116 ;  /* 0x000000160414723c */ /* 0x040fe20000041874 */
[----:B------:R-:W-:Y:S01]  /*ba80*/  FMUL.FTZ R127, R127, R149 ;  /* 0x000000957f7f7220 */ /* 0x000fe20000410000 */
[-C--:B------:R-:W-:Y:S01]  /*ba90*/  FMUL.FTZ R124, R124, R151.reuse ;  /* 0x000000977c7c7220 */ /* 0x080fe20000410000 */
[-C--:B------:R-:W-:Y:S01]  /*baa0*/  FMUL.FTZ R125, R125, R151.reuse ;  /* 0x000000977d7d7220 */ /* 0x080fe20000410000 */
[----:B------:R-:W-:Y:S01]  /*bab0*/  MUFU.EX2 R105, R105 ;  /* 0x0000006900697308 */ /* 0x000fe20000000800 */
[----:B------:R-:W-:Y:S01]  /*bac0*/  FMUL.FTZ R56, R80, R151 ;  /* 0x0000009750387220 */ /* 0x000fe20000410000 */
[-C--:B------:R-:W-:Y:S01]  /*bad0*/  FMUL.FTZ R110, R110, R149.reuse ;  /* 0x000000956e6e7220 */ /* 0x080fe20000410000 */
[----:B------:R-:W-:Y:S01]  /*bae0*/  FMUL.FTZ R111, R111, R149 ;  /* 0x000000956f6f7220 */ /* 0x000fe20000410000 */
[-C--:B------:R-:W-:Y:S01]  /*baf0*/  FMUL.FTZ R108, R108, R151.reuse ;  /* 0x000000976c6c7220 */ /* 0x080fe20000410000 */
[----:B------:R-:W-:Y:S01]  /*bb00*/  FMUL.FTZ R109, R109, R151 ;  /* 0x000000976d6d7220 */ /* 0x000fe20000410000 */
[-C--:B------:R-:W-:Y:S01]  /*bb10*/  FMUL.FTZ R78, R78, R149.reuse ;  /* 0x000000954e4e7220 */ /* 0x080fe20000410000 */
[----:B------:R-:W-:Y:S01]  /*bb20*/  FMUL.FTZ R79, R79, R149 ;  /* 0x000000954f4f7220 */ /* 0x000fe20000410000 */
[----:B------:R-:W4:Y:S01]  /*bb30*/  MUFU.EX2 R104, R104 ;  /* 0x0000006800687308 */ /* 0x000f220000000800 */
[-C--:B------:R-:W-:Y:S01]  /*bb40*/  FMUL.FTZ R76, R76, R151.reuse ;  /* 0x000000974c4c7220 */ /* 0x080fe20000410000 */
[----:B------:R-:W-:Y:S01]  /*bb50*/  FMUL.FTZ R77, R77, R151 ;  /* 0x000000974d4d7220 */ /* 0x000fe20000410000 */
[-C--:B------:R-:W-:Y:S01]  /*bb60*/  FMUL.FTZ R67, R75, R149.reuse ;  /* 0x000000954b437220 */ /* 0x080fe20000410000 */
[-C--:B------:R-:W-:Y:S01]  /*bb70*/  FMUL.FTZ R70, R70, R149.reuse ;  /* 0x0000009546467220 */ /* 0x080fe20000410000 */
[----:B------:R-:W-:Y:S01]  /*bb80*/  FMUL.FTZ R71, R71, R149 ;  /* 0x0000009547477220 */ /* 0x000fe20000410000 */
[-C--:B------:R-:W-:Y:S01]  /*bb90*/  FMUL.FTZ R68, R68, R151.reuse ;  /* 0x0000009744447220 */ /* 0x080fe20000410000 */
[----:B------:R-:W-:Y:S01]  /*bba0*/  FMUL.FTZ R69, R69, R151 ;  /* 0x0000009745457220 */ /* 0x000fe20000410000 */
[----:B------:R-:W-:Y:S01]  /*bbb0*/  MUFU.EX2 R106, R106 ;  /* 0x0000006a006a7308 */ /* 0x000fe20000000800 */
[----:B------:R-:W3:Y:S07]  /*bbc0*/  LDSM.16.MT88.4 R88, [R132+0xc800] ;  /* 0x00c800008458783b */ /* 0x000eee0000004200 */
[----:B------:R-:W4:Y:S08]  /*bbd0*/  MUFU.EX2 R103, R103 ;  /* 0x0000006700677308 */ /* 0x000f300000000800 */
[----:B------:R-:W4:Y:S01]  /*bbe0*/  MUFU.EX2 R107, R107 ;  /* 0x0000006b006b7308 */ /* 0x000f220000000800 */
[----:B------:R-:W-:Y:S01]  /*bbf0*/  FMUL.FTZ R66, R74, R149 ;  /* 0x000000954a427220 */ /* 0x000fe20000410000 */
[-C--:B------:R-:W-:Y:S01]  /*bc00*/  FMUL.FTZ R64, R72, R151.reuse ;  /* 0x0000009748407220 */ /* 0x080fe20000410000 */
[-C--:B------:R-:W-:Y:S01]  /*bc10*/  FMUL.FTZ R65, R73, R151.reuse ;  /* 0x0000009749417220 */ /* 0x080fe20000410000 */
[C---:B-----5:R-:W-:Y:S01]  /*bc20*/  HMMA.16816.F32.BF16 R8, R4.reuse, R12, R8 ;  /* 0x0000000c0408723c */ /* 0x060fe20000041808 */
[----:B------:R-:W5:Y:S04]  /*bc30*/  LDSM.16.MT88.4 R80, [R155+0x800] ;  /* 0x000800009b50783b */ /* 0x000f680000004200 */
        /* <DEDUP_REMOVED lines=9> */
[C---:B-1----:R-:W-:Y:S01]  /*bcd0*/  HMMA.16816.F32.BF16 R56, R4.reuse, R60, R56 ;  /* 0x0000003c0438723c */ /* 0x042fe20000041838 */
        /* <DEDUP_REMOVED lines=22> */
[-C--:B------:R-:W-:Y:S01]  /*be40*/  FFMA.FTZ R189, R166, R148.reuse, -R141 ;  /* 0x00000094a6bd7223 */ /* 0x080fe2000001088d */
[C---:B------:R-:W-:Y:S01]  /*be50*/  HMMA.16816.F32.BF16 R60, R4.reuse, R62, R76 ;  /* 0x0000003e043c723c */ /* 0x040fe2000004184c */
[----:B------:R-:W1:Y:S01]  /*be60*/  LDSM.16.MT88.4 R76, [R153+0x800] ;  /* 0x00080000994c783b */ /* 0x000e620000004200 */
[----:B------:R-:W-:Y:S01]  /*be70*/  FFMA.FTZ R146, R247, R151, R146 ;  /* 0x00000097f7927223 */ /* 0x000fe20000010092 */
[-C--:B------:R-:W-:Y:S01]  /*be80*/  FFMA.FTZ R193, R156, R148.reuse, -R145 ;  /* 0x000000949cc17223 */ /* 0x080fe20000010891 */
[-CC-:B------:R-:W-:Y:S01]  /*be90*/  FFMA.FTZ R164, R164, R148.reuse, -R141.reuse ;  /* 0x00000094a4a47223 */ /* 0x180fe2000001088d */
[-CC-:B------:R-:W-:Y:S01]  /*bea0*/  FFMA.FTZ R191, R162, R148.reuse, -R141.reuse ;  /* 0x00000094a2bf7223 */ /* 0x180fe2000001088d */
[-C--:B------:R-:W-:Y:S01]  /*beb0*/  FFMA.FTZ R160, R160, R148.reuse, -R141 ;  /* 0x00000094a0a07223 */ /* 0x080fe2000001088d */
[----:B------:R-:W-:Y:S01]  /*bec0*/  FFMA.FTZ R158, R158, R148, -R145 ;  /* 0x000000949e9e7223 */ /* 0x000fe20000010891 */
[C---:B--2---:R-:W-:Y:S01]  /*bed0*/  HMMA.16816.F32.BF16 R64, R4.reuse, R92, R64 ;  /* 0x0000005c0440723c */ /* 0x044fe20000041840 */
[----:B------:R-:W-:Y:S01]  /*bee0*/  MUFU.EX2 R112, R112 ;  /* 0x0000007000707308 */ /* 0x000fe20000000800 */
[----:B------:R-:W-:Y:S07]  /*bef0*/  LDSM.16.MT88.4 R116, [R134+0xf800] ;  /* 0x00f800008674783b */ /* 0x000fee0000004200 */
[----:B------:R-:W-:Y:S01]  /*bf00*/  MUFU.EX2 R113, R113 ;  /* 0x0000007100717308 */ /* 0x000fe20000000800 */
[----:B------:R-:W-:Y:S01]  /*bf10*/  HMMA.16816.F32.BF16 R4, R4, R94, R68 ;  /* 0x0000005e0404723c */ /* 0x000fe20000041844 */
[----:B----4-:R-:W-:Y:S01]  /*bf20*/  F2FP.BF16.F32.PACK_AB R68, R104, R105 ;  /* 0x000000696844723e */ /* 0x010fe200000010ff */
[----:B------:R-:W-:Y:S01]  /*bf30*/  LDSM.16.MT88.4 R92, [R134+0x10800] ;  /* 0x01080000865c783b */ /* 0x000fe20000004200 */
[----:B------:R-:W-:-:S02]  /*bf40*/  F2FP.BF16.F32.PACK_AB R69, R100, R101 ;  /* 0x000000656445723e */ /* 0x000fc400000010ff */
[----:B------:R-:W-:Y:S02]  /*bf50*/  F2FP.BF16.F32.PACK_AB R70, R103, R106 ;  /* 0x0000006a6746723e */ /* 0x000fe400000010ff */
[----:B------:R-:W-:Y:S01]  /*bf60*/  MUFU.EX2 R114, R114 ;  /* 0x0000007200727308 */ /* 0x000fe20000000800 */
[----:B------:R-:W-:Y:S01]  /*bf70*/  F2FP.BF16.F32.PACK_AB R71, R107, R102 ;  /* 0x000000666b47723e */ /* 0x000fe200000010ff */
[-C--:B------:R-:W-:Y:S01]  /*bf80*/  FFMA.FTZ R163, R252, R148.reuse, -R145 ;  /* 0x00000094fca37223 */ /* 0x080fe20000010891 */
[-CC-:B------:R-:W-:Y:S01]  /*bf90*/  FFMA.FTZ R165, R250, R148.reuse, -R141.reuse ;  /* 0x00000094faa57223 */ /* 0x180fe2000001088d */
[-C--:B------:R-:W-:Y:S01]  /*bfa0*/  FFMA.FTZ R167, R248, R148.reuse, -R141 ;  /* 0x00000094f8a77223 */ /* 0x080fe2000001088d */
[-C--:B------:R-:W-:Y:S01]  /*bfb0*/  FFMA.FTZ R169, R246, R148.reuse, -R145 ;  /* 0x00000094f6a97223 */ /* 0x080fe20000010891 */
[----:B------:R-:W-:Y:S01]  /*bfc0*/  FFMA.FTZ R149, R241, R149, R142 ;  /* 0x00000095f1957223 */ /* 0x000fe2000001008e */
[----:B------:R-:W-:Y:S01]  /*bfd0*/  LDSM.16.MT88.4 R124, [R132+0xf800] ;  /* 0x00f80000847c783b */ /* 0x000fe20000004200 */
[C---:B---3--:R-:W-:Y:S08]  /*bfe0*/  HMMA.16816.F32.BF16 R16, R68.reuse, R84, R16 ;  /* 0x000000544410723c */ /* 0x048ff00000041810 */
        /* <DEDUP_REMOVED lines=24> */
[----:B------:R-:W4:Y:S08]  /*c170*/  MUFU.EX2 R111, R111 ;  /* 0x0000006f006f7308 */ /* 0x000f300000000800 */
[----:B------:R-:W1:Y:S01]  /*c180*/  MUFU.EX2 R115, R115 ;  /* 0x0000007300737308 */ /* 0x000e620000000800 */
[C---:B------:R-:W-:Y:S08]  /*c190*/  HMMA.16816.F32.BF16 R48, R68.reuse, R92, R48 ;  /* 0x0000005c4430723c */ /* 0x040ff00000041830 */
[C---:B------:R-:W-:Y:S01]  /*c1a0*/  HMMA.16816.F32.BF16 R52, R68.reuse, R94, R52 ;  /* 0x0000005e4434723c */ /* 0x040fe20000041834 */
[----:B------:R-:W-:Y:S01]  /*c1b0*/  MUFU.EX2 R157, R157 ;  /* 0x0000009d009d7308 */ /* 0x000fe20000000800 */
[----:B------:R-:W-:Y:S06]  /*c1c0*/  LDSM.16.MT88.4 R92, [R132+0xd800] ;  /* 0x00d80000845c783b */ /* 0x000fec0000004200 */
[C---:B---3--:R-:W-:Y:S08]  /*c1d0*/  HMMA.16816.F32.BF16 R56, R68.reuse, R88, R56 ;  /* 0x000000584438723c */ /* 0x048ff00000041838 */
[----:B------:R-:W-:Y:S01]  /*c1e0*/  HMMA.16816.F32.BF16 R60, R68, R90, R60 ;  /* 0x0000005a443c723c */ /* 0x000fe2000004183c */
[----:B------:R-:W3:Y:S01]  /*c1f0*/  LDSM.16.MT88.4 R88, [R153+0x1000] ;  /* 0x001000009958783b */ /* 0x000ee20000004200 */
[----:B----4-:R-:W-:-:S02]  /*c200*/  F2FP.BF16.F32.PACK_AB R68, R112, R111 ;  /* 0x0000006f7044723e */ /* 0x010fc400000010ff */
[----:B------:R-:W-:Y:S02]  /*c210*/  F2FP.BF16.F32.PACK_AB R69, R108, R109 ;  /* 0x0000006d6c45723e */ /* 0x000fe400000010ff */
[----:B------:R-:W-:Y:S02]  /*c220*/  F2FP.BF16.F32.PACK_AB R70, R114, R113 ;  /* 0x000000717246723e */ /* 0x000fe400000010ff */
[----:B-1----:R-:W-:-:S07]  /*c230*/  F2FP.BF16.F32.PACK_AB R71, R115, R110 ;  /* 0x0000006e7347723e */ /* 0x002fce00000010ff */
[C---:B------:R-:W-:Y:S08]  /*c240*/  HMMA.16816.F32.BF16 R8, R68.reuse, R80, R8 ;  /* 0x000000504408723c */ /* 0x040ff00000041808 */
[C---:B------:R-:W-:Y:S01]  /*c250*/  HMMA.16816.F32.BF16 R12, R68.reuse, R82, R12 ;  /* 0x00000052440c723c */ /* 0x040fe2000004180c */
[----:B------:R-:W-:Y:S07]  /*c260*/  LDSM.16.MT88.4 R80, [R153+0x5000] ;  /* 0x005000009950783b */ /* 0x000fee0000004200 */
[C---:B------:R-:W-:Y:S08]  /*c270*/  HMMA.16816.F32.BF16 R16, R68.reuse, R76, R16 ;  /* 0x0000004c4410723c */ /* 0x040ff00000041810 */
[C---:B------:R-:W-:Y:S01]  /*c280*/  HMMA.16816.F32.BF16 R20, R68.reuse, R78, R20 ;  /* 0x0000004e4414723c */ /* 0x040fe20000041814 */
[----:B------:R-:W1:Y:S07]  /*c290*/  LDSM.16.MT88.4 R76, [R134+0x11000] ;  /* 0x01100000864c783b */ /* 0x000e6e0000004200 */
[C---:B--2---:R-:W-:Y:S08]  /*c2a0*/  HMMA.16816.F32.BF16 R24, R68.reuse, R84, R24 ;  /* 0x000000544418723c */ /* 0x044ff00000041818 */
[C---:B------:R-:W-:Y:S01]  /*c2b0*/  HMMA.16816.F32.BF16 R28, R68.reuse, R86, R28 ;  /* 0x00000056441c723c */ /* 0x040fe2000004181c */
[----:B------:R-:W2:Y:S07]  /*c2c0*/  LDSM.16.MT88.4 R84, [R155+0x5000] ;  /* 0x005000009b54783b */ /* 0x000eae0000004200 */
[C---:B-----5:R-:W-:Y:S08]  /*c2d0*/  HMMA.16816.F32.BF16 R40, R68.reuse, R72, R40 ;  /* 0x000000484428723c */ /* 0x060ff00000041828 */
[C---:B------:R-:W-:Y:S01]  /*c2e0*/  HMMA.16816.F32.BF16 R44, R68.reuse, R74, R44 ;  /* 0x0000004a442c723c */ /* 0x040fe2000004182c */
[----:B------:R-:W4:Y:S01]  /*c2f0*/  LDSM.16.MT88.4 R72, [R155+0x1800] ;  /* 0x001800009b48783b */ /* 0x000f220000004200 */
[----:B------:R-:W-:Y:S08]  /*c300*/  MUFU.EX2 R184, R184 ;  /* 0x000000b800b87308 */ /* 0x000ff00000000800 */
[----:B------:R-:W-:Y:S08]  /*c310*/  MUFU.EX2 R159, R159 ;  /* 0x0000009f009f7308 */ /* 0x000ff00000000800 */
[----:B------:R-:W-:Y:S08]  /*c320*/  MUFU.EX2 R161, R161 ;  /* 0x000000a100a17308 */ /* 0x000ff00000000800 */
[----:B------:R-:W5:Y:S08]  /*c330*/  MUFU.EX2 R186, R186 ;  /* 0x000000ba00ba7308 */ /* 0x000f700000000800 */
[----:B------:R-:W-:Y:S08]  /*c340*/  MUFU.EX2 R163, R163 ;  /* 0x000000a300a37308 */ /* 0x000ff00000000800 */
[----:B------:R-:W4:Y:S08]  /*c350*/  MUFU.EX2 R188, R188 ;  /* 0x000000bc00bc7308 */ /* 0x000f300000000800 */
[----:B------:R-:W4:Y:S01]  /*c360*/  MUFU.EX2 R190, R190 ;  /* 0x000000be00be7308 */ /* 0x000f220000000800 */
        /* <DEDUP_REMOVED lines=8> */
[----:B------:R-:W-:Y:S07]  /*c3f0*/  LDSM.16.MT88.4 R84, [R153+0x5800] ;  /* 0x005800009954783b */ /* 0x000fee0000004200 */
[C---:B------:R-:W-:Y:S08]  /*c400*/  HMMA.16816.F32.BF16 R64, R68.reuse, R80, R64 ;  /* 0x000000504440723c */ /* 0x040ff00000041840 */
[----:B------:R-:W-:Y:S01]  /*c410*/  HMMA.16816.F32.BF16 R4, R68, R82, R4 ;  /* 0x000000524404723c */ /* 0x000fe20000041804 */
[----:B-----5:R-:W-:Y:S01]  /*c420*/  F2FP.BF16.F32.PACK_AB R68, R186, R161 ;  /* 0x000000a1ba44723e */ /* 0x020fe200000010ff */
[----:B------:R-:W2:Y:S01]  /*c430*/  LDSM.16.MT88.4 R80, [R132+0x11800] ;  /* 0x011800008450783b */ /* 0x000ea20000004200 */
[----:B------:R-:W-:-:S02]  /*c440*/  F2FP.BF16.F32.PACK_AB R69, R184, R157 ;  /* 0x0000009db845723e */ /* 0x000fc400000010ff */
[----:B----4-:R-:W-:Y:S02]  /*c450*/  F2FP.BF16.F32.PACK_AB R70, R188, R163 ;  /* 0x000000a3bc46723e */ /* 0x010fe400000010ff */
[----:B------:R-:W-:-:S07]  /*c460*/  F2FP.BF16.F32.PACK_AB R71, R190, R159 ;  /* 0x0000009fbe47723e */ /* 0x000fce00000010ff */
        /* <DEDUP_REMOVED lines=22> */
[----:B------:R-:W1:Y:S08]  /*c5d0*/  MUFU.EX2 R218, R218 ;  /* 0x000000da00da7308 */ /* 0x000e700000000800 */
[----:B------:R-:W2:Y:S01]  /*c5e0*/  MUFU.EX2 R216, R216 ;  /* 0x000000d800d87308 */ /* 0x000ea20000000800 */
[C---:B------:R-:W-:Y:S08]  /*c5f0*/  HMMA.16816.F32.BF16 R8, R68.reuse, R92, R8 ;  /* 0x0000005c4408723c */ /* 0x040ff00000041808 */
[C---:B------:R-:W-:Y:S01]  /*c600*/  HMMA.16816.F32.BF16 R12, R68.reuse, R94, R12 ;  /* 0x0000005e440c723c */ /* 0x040fe2000004180c */
[----:B------:R-:W4:Y:S07]  /*c610*/  LDSM.16.MT88.4 R92, [R132+0xe000] ;  /* 0x00e00000845c783b */ /* 0x000f2e0000004200 */
[C---:B---3--:R-:W-:Y:S08]  /*c620*/  HMMA.16816.F32.BF16 R56, R68.reuse, R88, R56 ;  /* 0x000000584438723c */ /* 0x048ff00000041838 */
[C---:B------:R-:W-:Y:S01]  /*c630*/  HMMA.16816.F32.BF16 R60, R68.reuse, R90, R60 ;  /* 0x0000005a443c723c */ /* 0x040fe2000004183c */
[----:B------:R-:W-:Y:S07]  /*c640*/  LDSM.16.MT88.4 R88, [R155+0x6000] ;  /* 0x006000009b58783b */ /* 0x000fee0000004200 */
[C---:B------:R-:W-:Y:S08]  /*c650*/  HMMA.16816.F32.BF16 R64, R68.reuse, R84, R64 ;  /* 0x000000544440723c */ /* 0x040ff00000041840 */
[----:B------:R-:W-:Y:S01]  /*c660*/  HMMA.16816.F32.BF16 R4, R68, R86, R4 ;  /* 0x000000564404723c */ /* 0x000fe20000041804 */
[----:B-----5:R-:W-:Y:S01]  /*c670*/  F2FP.BF16.F32.PACK_AB R68, R238, R169 ;  /* 0x000000a9ee44723e */ /* 0x020fe200000010ff */
[----:B------:R-:W-:Y:S01]  /*c680*/  LDSM.16.MT88.4 R84, [R153+0x6000] ;  /* 0x006000009954783b */ /* 0x000fe20000004200 */
[----:B------:R-:W-:-:S02]  /*c690*/  F2FP.BF16.F32.PACK_AB R69, R240, R165 ;  /* 0x000000a5f045723e */ /* 0x000fc400000010ff */
        /* <DEDUP_REMOVED lines=11> */
[-CC-:B------:R-:W-:Y:S01]  /*c750*/  FFMA.FTZ R173, R206, R148.reuse, -R141.reuse ;  /* 0x00000094cead7223 */ /* 0x180fe2000001088d */
[-C--:B------:R-:W-:Y:S01]  /*c760*/  FFMA.FTZ R175, R202, R148.reuse, -R141 ;  /* 0x00000094caaf7223 */ /* 0x080fe2000001088d */
        /* <DEDUP_REMOVED lines=45> */
[----:B------:R-:W-:Y:S01]  /*ca40*/  MUFU.EX2 R183, R183 ;  /* 0x000000b700b77308 */ /* 0x000fe20000000800 */
[----:B------:R-:W-:-:S07]  /*ca50*/  FADD.FTZ R138, R138, R139 ;  /* 0x0000008b8a8a7221 */ /* 0x000fce0000010000 */
[----:B------:R-:W-:Y:S01]  /*ca60*/  MUFU.EX2 R176, R176 ;  /* 0x000000b000b07308 */ /* 0x000fe20000000800 */
[----:B------:R-:W-:-:S07]  /*ca70*/  FADD.FTZ R144, R133, R144 ;  /* 0x0000009085907221 */ /* 0x000fce0000010000 */
        /* <DEDUP_REMOVED lines=37> */
[----:B---3--:R-:W-:Y:S01]  /*ccd0*/  HMMA.16816.F32.BF16 R24, R68, R72, R24 ;  /* 0x000000484418723c */ /* 0x008fe20000041818 */
        /* <DEDUP_REMOVED lines=17> */
[----:B------:R-:W-:Y:S01]  /*cdf0*/  MUFU.EX2 R160, R160 ;  /* 0x000000a000a07308 */ /* 0x000fe20000000800 */
[----:B------:R-:W-:Y:S01]  /*ce00*/  FADD.FTZ R163, R163, R186 ;  /* 0x000000baa3a37221 */ /* 0x000fe20000010000 */
[----:B------:R-:W-:-:S06]  /*ce10*/  FADD.FTZ R190, R190, R159 ;  /* 0x0000009fbebe7221 */ /* 0x000fcc0000010000 */
[----:B------:R-:W-:Y:S01]  /*ce20*/  MUFU.EX2 R158, R158 ;  /* 0x0000009e009e7308 */ /* 0x000fe20000000800 */
[----:B------:R-:W-:-:S07]  /*ce30*/  FADD.FTZ R188, R188, R163 ;  /* 0x000000a3bcbc7221 */ /* 0x000fce0000010000 */
[----:B------:R-:W5:Y:S08]  /*ce40*/  MUFU.EX2 R193, R193 ;  /* 0x000000c100c17308 */ /* 0x000f700000000800 */
[----:B------:R-:W-:Y:S08]  /*ce50*/  MUFU.EX2 R156, R156 ;  /* 0x0000009c009c7308 */ /* 0x000ff00000000800 */
[----:B------:R-:W5:Y:S08]  /*ce60*/  MUFU.EX2 R145, R145 ;  /* 0x0000009100917308 */ /* 0x000f700000000800 */
        /* <DEDUP_REMOVED lines=76> */
.L_x_7029:
[----:B------:R-:W-:-:S07]  /*d330*/  IADD3 R239, PT, PT, R147, -0x1, RZ ;  /* 0xffffffff93ef7810 */ /* 0x000fce0007ffe0ff */
.L_x_7038:
[----:B------:R-:W-:Y:S05]  /*d340*/  BSYNC B2 ;  /* 0x0000000000027941 */ /* 0x000fea0003800000 */
.L_x_7028:
        /* <DEDUP_REMOVED lines=12> */
.L_x_7046:
        /* <DEDUP_REMOVED lines=78> */
.L_x_7041:
[----:B------:R-:W-:Y:S05]  /*d8f0*/  BSYNC.RECONVERGENT B0 ;  /* 0x0000000000007941 */ /* 0x000fea0003800200 */
.L_x_7040:
[----:B------:R-:W1:Y:S01]  /*d900*/  S2UR UR6, SR_CgaCtaId ;  /* 0x00000000000679c3 */ /* 0x000e620000008800 */
[C---:B------:R-:W-:Y:S01]  /*d910*/  SHF.L.U32 R208, R212.reuse, 0x3, RZ ;  /* 0x00000003d4d07819 */ /* 0x040fe200000006ff */
[----:B------:R-:W-:Y:S01]  /*d920*/  UMOV UR7, 0x400 ;  /* 0x0000040000077882 */ /* 0x000fe20000000000 */
[----:B------:R-:W-:Y:S01]  /*d930*/  LOP3.LUT R21, R212, 0x38, RZ, 0xc0, !PT ;  /* 0x00000038d4157812 */ /* 0x000fe200078ec0ff */
[----:B------:R-:W-:Y:S01]  /*d940*/  BSSY.RECONVERGENT B1, `(.L_x_7042) ;  /* 0x0000200000017945 */ /* 0x000fe20003800200 */
[C---:B------:R-:W-:Y:S02]  /*d950*/  LOP3.LUT R134, R208.reuse, 0x38, RZ, 0xc0, !PT ;  /* 0x00000038d0867812 */ /* 0x040fe400078ec0ff */
[----:B------:R-:W-:Y:S02]  /*d960*/  LOP3.LUT R20, R208, 0x1c0, RZ, 0xc0, !PT ;  /* 0x000001c0d0147812 */ /* 0x000fe400078ec0ff */
        /* <DEDUP_REMOVED lines=41> */
[----:B------:R-:W-:Y:S02]  /*dc00*/  IADD3 R202, PT, PT, R213, R216, RZ ;  /* 0x000000d8d5ca7210 */ /* 0x000fe40007ffe0ff */
[-C--:B------:R-:W-:Y:S02]  /*dc10*/  IADD3 R134, PT, PT, R216, R185.reuse, RZ ;  /* 0x000000b9d8867210 */ /* 0x080fe40007ffe0ff */
[----:B------:R-:W-:Y:S02]  /*dc20*/  LOP3.LUT P2, RZ, R212, 0x4, RZ, 0xc0, !PT ;  /* 0x00000004d4ff7812 */ /* 0x000fe4000784c0ff */
[----:B------:R-:W-:Y:S01]  /*dc30*/  IADD3 R239, PT, PT, R239, -0x1, RZ ;  /* 0xffffffffefef7810 */ /* 0x000fe20007ffe0ff */
[----:B------:R-:W-:Y:S03]  /*dc40*/  LDGSTS.E.BYPASS.LTC128B.128 [R249+0x11000], desc[UR4][R22.64+0x80] ;  /* 0x1100008016f97fae */ /* 0x000fe6000b981a04 */
[----:B------:R-:W-:Y:S05]  /*dc50*/  ISETP.GT.AND P0, PT, R239, R222, PT ;  /* 0x000000deef00720c */ /* 0x000fea0003f04270 */
        /* <DEDUP_REMOVED lines=31> */
[C---:B---3--:R-:W-:Y:S07]  /*de50*/  HMMA.16816.F32.BF16 R32, R136.reuse, R154, RZ ;  /* 0x0000009a8820723c */ /* 0x048fee00000418ff */
[----:B------:R-:W-:Y:S01]  /*de60*/  LDSM.16.M88.4 R144, [R133+0x6000] ;  /* 0x006000008590783b */ /* 0x000fe20000000200 */
[C---:B------:R-:W-:Y:S01]  /*de70*/  HMMA.16816.F32.BF16 R36, R136.reuse, R156, RZ ;  /* 0x0000009c8824723c */ /* 0x040fe200000418ff */
[----:B------:R-:W-:Y:S06]  /*de80*/  SEL R156, R209, 0xffffffc0, !P2 ;  /* 0xffffffc0d19c7807 */ /* 0x000fec0005000000 */
[----:B------:R-:W-:Y:S01]  /*de90*/  LDSM.16.M88.4 R148, [R133+0x6800] ;  /* 0x006800008594783b */ /* 0x000fe20000000200 */
[----:B------:R-:W-:Y:S02]  /*dea0*/  IADD3 R201, PT, PT, R156, R185, RZ ;  /* 0x000000b99cc97210 */ /* 0x000fe40007ffe0ff */
[----:B------:R-:W-:Y:S01]  /*deb0*/  IADD3 R135, PT, PT, R213, R156, RZ ;  /* 0x0000009cd5877210 */ /* 0x000fe20007ffe0ff */
[C---:B------:R-:W-:Y:S01]  /*dec0*/  HMMA.16816.F32.BF16 R40, R136.reuse, R158, RZ ;  /* 0x0000009e8828723c */ /* 0x040fe200000418ff */
[C---:B------:R-:W-:Y:S03]  /*ded0*/  IADD3 R200, PT, PT, R216.reuse, R201, RZ ;  /* 0x000000c9d8c87210 */ /* 0x040fe60007ffe0ff */
[----:B------:R-:W-:Y:S04]  /*dee0*/  LDSM.16.M88.4 R152, [R133+0x7000] ;  /* 0x007000008598783b */ /* 0x000fe80000000200 */
[C---:B----4-:R-:W-:Y:S04]  /*def0*/  HMMA.16816.F32.BF16 R44, R136.reuse, R160, RZ ;  /* 0x000000a0882c723c */ /* 0x050fe800000418ff */
[----:B------:R-:W-:Y:S04]  /*df00*/  LDSM.16.M88.4 R156, [R133+0x7800] ;  /* 0x00780000859c783b */ /* 0x000fe80000000200 */
[C---:B------:R-:W-:Y:S04]  /*df10*/  HMMA.16816.F32.BF16 R48, R136.reuse, R162, RZ ;  /* 0x000000a28830723c */ /* 0x040fe800000418ff */
[----:B------:R-:W-:Y:S04]  /*df20*/  LDSM.16.M88.4 R160, [R201] ;  /* 0x00000000c9a0783b */ /* 0x000fe80000000200 */
[C---:B------:R-:W-:Y:S04]  /*df30*/  HMMA.16816.F32.BF16 R52, R136.reuse, R164, RZ ;  /* 0x000000a48834723c */ /* 0x040fe800000418ff */
[----:B------:R-:W3:Y:S04]  /*df40*/  LD.E R225, desc[UR4][R2.64+0x18c] ;  /* 0x00018c0402e17980 */ /* 0x000ee8000c101900 */
[C---:B------:R-:W-:Y:S01]  /*df50*/  HMMA.16816.F32.BF16 R56, R136.reuse, R166, RZ ;  /* 0x000000a68838723c */ /* 0x040fe200000418ff */
[----:B------:R-:W-:Y:S07]  /*df60*/  LDSM.16.M88.4 R164, [R135+0x4000] ;  /* 0x0040000087a4783b */ /* 0x000fee0000000200 */
[C---:B-----5:R-:W-:Y:S01]  /*df70*/  HMMA.16816.F32.BF16 R60, R136.reuse, R168, RZ ;  /* 0x000000a8883c723c */ /* 0x060fe200000418ff */
[----:B------:R-:W-:Y:S07]  /*df80*/  LDSM.16.M88.4 R188, [R135+0xa000] ;  /* 0x00a0000087bc783b */ /* 0x000fee0000000200 */
[----:B------:R-:W-:Y:S01]  /*df90*/  HMMA.16816.F32.BF16 R64, R136, R170, RZ ;  /* 0x000000aa8840723c */ /* 0x000fe200000418ff */
[----:B------:R4:W5:Y:S07]  /*dfa0*/  LDSM.16.M88.4 R136, [R133+0x5800] ;  /* 0x005800008588783b */ /* 0x00096e0000000200 */
[C---:B-1----:R-:W-:Y:S01]  /*dfb0*/  HMMA.16816.F32.BF16 R4, R172.reuse, R176, R4 ;  /* 0x000000b0ac04723c */ /* 0x042fe20000041804 */
[----:B------:R-:W1:Y:S07]  /*dfc0*/  LDSM.16.M88.4 R168, [R135+0x4800] ;  /* 0x0048000087a8783b */ /* 0x000e6e0000000200 */
[C---:B------:R-:W-:Y:S01]  /*dfd0*/  HMMA.16816.F32.BF16 R8, R172.reuse, R178, R8 ;  /* 0x000000b2ac08723c */ /* 0x040fe20000041808 */
[----:B------:R-:W1:Y:S07]  /*dfe0*/  LDSM.16.M88.4 R176, [R135+0x5000] ;  /* 0x0050000087b0783b */ /* 0x000e6e0000000200 */
[C---:B------:R-:W-:Y:S01]  /*dff0*/  HMMA.16816.F32.BF16 R12, R172.reuse, R180, R12 ;  /* 0x000000b4ac0c723c */ /* 0x040fe2000004180c */
[----:B------:R-:W-:Y:S02]  /*e000*/  LDSM.16.M88.4 R192, [R135+0xa800] ;  /* 0x00a8000087c0783b */ /* 0x000fe40000000200 */
[----:B----4-:R-:W-:Y:S05]  /*e010*/  IADD3 R133, PT, PT, R216, R135, RZ ;  /* 0x00000087d8857210 */ /* 0x010fea0007ffe0ff */
[C---:B------:R-:W-:Y:S01]  /*e020*/  HMMA.16816.F32.BF16 R16, R172.reuse, R182, R16 ;  /* 0x000000b6ac10723c */ /* 0x040fe20000041810 */
[----:B------:R-:W-:Y:S07]  /*e030*/  LDSM.16.M88.4 R180, [R135+0x9000] ;  /* 0x0090000087b4783b */ /* 0x000fee0000000200 */
[C---:B--2---:R-:W-:Y:S01]  /*e040*/  HMMA.16816.F32.BF16 R20, R172.reuse, R140, R20 ;  /* 0x0000008cac14723c */ /* 0x044fe20000041814 */
[----:B------:R-:W-:Y:S07]  /*e050*/  LDSM.16.M88.4 R196, [R135+0xb000] ;  /* 0x00b0000087c4783b */ /* 0x000fee0000000200 */
[C---:B------:R-:W-:Y:S01]  /*e060*/  HMMA.16816.F32.BF16 R24, R172.reuse, R142, R24 ;  /* 0x0000008eac18723c */ /* 0x040fe20000041818 */
[----:B------:R-:W2:Y:S07]  /*e070*/  LDSM.16.M88.4 R140, [R135+0x5800] ;  /* 0x00580000878c783b */ /* 0x000eae0000000200 */
[C---:B-----5:R-:W-:Y:S01]  /*e080*/  HMMA.16816.F32.BF16 R28, R172.reuse, R136, R28 ;  /* 0x00000088ac1c723c */ /* 0x060fe2000004181c */
        /* <DEDUP_REMOVED lines=44> */
[C---:B------:R-:W-:Y:S01]  /*e350*/  HMMA.16816.F32.BF16 R12, R136.reuse, R156, R12 ;  /* 0x0000009c880c723c */ /* 0x040fe2000004180c */
[----:B------:R-:W-:Y:S07]  /*e360*/  LDSM.16.M88.4 R184, [R135+0x9800] ;  /* 0x0098000087b8783b */ /* 0x000fee0000000200 */
        /* <DEDUP_REMOVED lines=113> */
[-C--:B------:R-:W-:Y:S02]  /*ea80*/  FMUL.FTZ R207, R23, R225.reuse ;  /* 0x000000e117cf7220 */ /* 0x080fe40000410000 */
[----:B------:R-:W5:Y:S04]  /*ea90*/  LDSM.16.M88.4 R20, [R133+0xa000] ;  /* 0x00a000008514783b */ /* 0x000f680000000200 */
        /* <DEDUP_REMOVED lines=8> */
[C---:B------:R-:W-:Y:S09]  /*eb20*/  HMMA.16816.F32.BF16 R32, R200.reuse, R138, R32 ;  /* 0x0000008ac820723c */ /* 0x040ff20000041820 */
        /* <DEDUP_REMOVED lines=9> */
[C---:B-----5:R-:W-:Y:S06]  /*ebc0*/  HMMA.16816.F32.BF16 R36, R200.reuse, R20, R36 ;  /* 0x00000014c824723c */ /* 0x060fec0000041824 */
[----:B------:R-:W1:Y:S01]  /*ebd0*/  MUFU.TANH R190, R190 ;  /* 0x000000be00be7308 */ /* 0x000e620000002400 */
[----:B--2---:R-:W2:Y:S01]  /*ebe0*/  LDSM.16.M88.4 R24, [R133+0xa800] ;  /* 0x00a800008518783b */ /* 0x004ea20000000200 */
[-C--:B------:R-:W-:Y:S01]  /*ebf0*/  FMUL.FTZ R34, R35, R225.reuse ;  /* 0x000000e123227220 */ /* 0x080fe20000410000 */
[C---:B------:R-:W-:Y:S07]  /*ec00*/  HMMA.16816.F32.BF16 R40, R200.reuse, R22, R40 ;  /* 0x00000016c828723c */ /* 0x040fee0000041828 */
[----:B------:R-:W1:Y:S01]  /*ec10*/  MUFU.TANH R191, R191 ;  /* 0x000000bf00bf7308 */ /* 0x000e620000002400 */
[----:B------:R-:W5:Y:S09]  /*ec20*/  LDSM.16.M88.4 R20, [R133+0xb000] ;  /* 0x00b000008514783b */ /* 0x000f720000000200 */
        /* <DEDUP_REMOVED lines=12> */
[C---:B--2---:R-:W-:Y:S09]  /*ecf0*/  HMMA.16816.F32.BF16 R44, R200.reuse, R24, R44 ;  /* 0x00000018c82c723c */ /* 0x044ff2000004182c */
[----:B------:R-:W2:Y:S01]  /*ed00*/  MUFU.TANH R196, R196 ;  /* 0x000000c400c47308 */ /* 0x000ea20000002400 */
[C---:B------:R-:W-:Y:S01]  /*ed10*/  HMMA.16816.F32.BF16 R48, R200.reuse, R26, R48 ;  /* 0x0000001ac830723c */ /* 0x040fe20000041830 */
[----:B------:R-:W4:Y:S01]  /*ed20*/  LDSM.16.M88.4 R24, [R133+0xb800] ;  /* 0x00b800008518783b */ /* 0x000f220000000200 */
[----:B------:R-:W-:Y:S07]  /*ed30*/  DEPBAR.LE SB0, 0x0 ;  /* 0x000080000000791a */ /* 0x000fee0000000000 */
[----:B------:R-:W1:Y:S01]  /*ed40*/  MUFU.TANH R198, R198 ;  /* 0x000000c600c67308 */ /* 0x000e620000002400 */
[C---:B-----5:R-:W-:Y:S01]  /*ed50*/  HMMA.16816.F32.BF16 R52, R200.reuse, R20, R52 ;  /* 0x00000014c834723c */ /* 0x060fe20000041834 */
[----:B------:R-:W-:Y:S04]  /*ed60*/  BAR.SYNC.DEFER_BLOCKING 0x0 ;  /* 0x0000000000007b1d */ /* 0x000fe80000010000 */
        /* <DEDUP_REMOVED lines=17> */
[-C--:B------:R-:W-:Y:S08]  /*ee80*/  FMUL.FTZ R57, R57, R225.reuse ;  /* 0x000000e139397220 */ /* 0x080ff00000410000 */
[----:B------:R5:W1:Y:S01]  /*ee90*/  MUFU.TANH R173, R20 ;  /* 0x0000001400ad7308 */ /* 0x000a620000002400 */
[C---:B----4-:R-:W-:Y:S03]  /*eea0*/  HMMA.16816.F32.BF16 R60, R200.reuse, R24, R60 ;  /* 0x00000018c83c723c */ /* 0x050fe6000004183c */
[-C--:B------:R-:W-:Y:S01]  /*eeb0*/  FMUL.FTZ R24, R58, R225.reuse ;  /* 0x000000e13a187220 */ /* 0x080fe20000410000 */
[-C--:B------:R-:W-:Y:S05]  /*eec0*/  FMUL.FTZ R25, R59, R225.reuse ;  /* 0x000000e13b197220 */ /* 0x080fea0000410000 */
[----:B------:R-:W4:Y:S01]  /*eed0*/  MUFU.TANH R206, R206 ;  /* 0x000000ce00ce7308 */ /* 0x000f220000002400 */
[----:B------:R-:W-:Y:S09]  /*eee0*/  HMMA.16816.F32.BF16 R64, R200, R26, R64 ;  /* 0x0000001ac840723c */ /* 0x000ff20000041840 */
[----:B------:R-:W1:Y:S01]  /*eef0*/  MUFU.TANH R205, R205 ;  /* 0x000000cd00cd7308 */ /* 0x000e620000002400 */
[-C--:B------:R-:W-:Y:S01]  /*ef00*/  FMUL.FTZ R58, R60, R225.reuse ;  /* 0x000000e13c3a7220 */ /* 0x080fe20000410000 */
[-C--:B------:R-:W-:Y:S01]  /*ef10*/  FMUL.FTZ R56, R62, R225.reuse ;  /* 0x000000e13e387220 */ /* 0x080fe20000410000 */
[-C--:B------:R-:W-:Y:S07]  /*ef20*/  FMUL.FTZ R51, R63, R225.reuse ;  /* 0x000000e13f337220 */ /* 0x080fee0000410000 */
[----:B------:R-:W1:Y:S01]  /*ef30*/  MUFU.TANH R207, R207 ;  /* 0x000000cf00cf7308 */ /* 0x000e620000002400 */
[-C--:B------:R-:W-:Y:S01]  /*ef40*/  FMUL.FTZ R61, R61, R225.reuse ;  /* 0x000000e13d3d7220 */ /* 0x080fe20000410000 */
[-C--:B------:R-:W-:Y:S01]  /*ef50*/  FMUL.FTZ R200, R64, R225.reuse ;  /* 0x000000e140c87220 */ /* 0x080fe20000410000 */
[-C--:B-----5:R-:W-:Y:S01]  /*ef60*/  FMUL.FTZ R20, R66, R225.reuse ;  /* 0x000000e142147220 */ /* 0x0a0fe20000410000 */
        /* <DEDUP_REMOVED lines=99> */
[-C--:B-1----:R-:W-:Y:S02]  /*f5a0*/  LEA R52, P1, R11, R242.reuse, 0x2 ;  /* 0x000000f20b347211 */ /* 0x082fe400078210ff */
        /* <DEDUP_REMOVED lines=20> */
.L_x_7045:
[----:B------:R-:W-:Y:S05]  /*f6f0*/  BSYNC.RECONVERGENT B0 ;  /* 0x0000000000007941 */ /* 0x000fea0003800200 */
.L_x_7044:
        /* <DEDUP_REMOVED lines=36> */
.L_x_7043:
[----:B------:R-:W-:Y:S05]  /*f940*/  BSYNC.RECONVERGENT B1 ;  /* 0x0000000000017941 */ /* 0x000fea0003800200 */
.L_x_7042:
[C---:B------:R-:W-:Y:S01]  /*f950*/  VIADD R4, R240.reuse, 0xffffffc0 ;  /* 0xffffffc0f0047836 */ /* 0x040fe20000000000 */
[CC--:B------:R-:W-:Y:S01]  /*f960*/  ISETP.GE.AND P1, PT, R240.reuse, R237.reuse, PT ;  /* 0x000000edf000720c */ /* 0x0c0fe20003f26270 */
[C---:B--2---:R-:W-:Y:S01]  /*f970*/  VIADD R13, R240.reuse, 0xffffffc8 ;  /* 0xffffffc8f00d7836 */ /* 0x044fe20000000000 */
[----:B------:R-:W-:Y:S01]  /*f980*/  LOP3.LUT R217, R217, 0x200, R218, 0xf8, !PT ;  /* 0x00000200d9d97812 */ /* 0x000fe200078ef8da */
[----:B------:R-:W-:Y:S01]  /*f990*/  VIADD R9, R240, 0xffffffd0 ;  /* 0xffffffd0f0097836 */ /* 0x000fe20000000000 */
[-C--:B------:R-:W-:Y:S01]  /*f9a0*/  ISETP.GE.AND P0, PT, R4, R237.reuse, PT ;  /* 0x000000ed0400720c */ /* 0x080fe20003f06270 */
[----:B------:R-:W-:Y:S01]  /*f9b0*/  VIADD R53, R240, 0xffffffd8 ;  /* 0xffffffd8f0357836 */ /* 0x000fe20000000000 */
[----:B-1----:R-:W-:Y:S01]  /*f9c0*/  FSEL R174, R174, -INF , P1 ;  /* 0xff800000aeae7808 */ /* 0x002fe20000800000 */
[C---:B------:R-:W-:Y:S01]  /*f9d0*/  VIADD R52, R240.reuse, 0xffffffe0 ;  /* 0xffffffe0f0347836 */ /* 0x040fe20000000000 */
[----:B------:R-:W-:Y:S01]  /*f9e0*/  FSEL R64, R135, -INF , P0 ;  /* 0xff80000087407808 */ /* 0x000fe20000000000 */
[C---:B------:R-:W-:Y:S01]  /*f9f0*/  VIADD R63, R240.reuse, 0xffffffc1 ;  /* 0xffffffc1f03f7836 */ /* 0x040fe20000000000 */
[----:B------:R-:W-:Y:S01]  /*fa00*/  ISETP.GE.AND P0, PT, R13, R237, PT ;  /* 0x000000ed0d00720c */ /* 0x000fe20003f06270 */
[C---:B------:R-:W-:Y:S01]  /*fa10*/  VIADD R55, R240.reuse, 0xffffffe1 ;  /* 0xffffffe1f0377836 */ /* 0x040fe20000000000 */
[----:B------:R-:W-:Y:S01]  /*fa20*/  ISETP.GE.AND P1, PT, R240, R235, PT ;  /* 0x000000ebf000720c */ /* 0x000fe20003f26270 */
[----:B------:R-:W2:Y:S01]  /*fa30*/  LD.E R135, desc[UR4][R2.64+0xdc] ;  /* 0x0000dc0402877980 */ /* 0x000ea2000c101900 */
[----:B------:R-:W-:Y:S01]  /*fa40*/  FSEL R17, R188, -INF , P0 ;  /* 0xff800000bc117808 */ /* 0x000fe20000000000 */
        /* <DEDUP_REMOVED lines=23> */
[----:B------:R-:W-:Y:S01]  /*fbc0*/  FSEL R184, R206, -INF , P0 ;  /* 0xff800000ceb87808 */ /* 0x000fe20000000000 */
[C---:B------:R-:W-:Y:S01]  /*fbd0*/  VIADD R14, R240.reuse, 0x19 ;  /* 0x00000019f00e7836 */ /* 0x040fe20000000000 */
[----:B------:R-:W-:Y:S01]  /*fbe0*/  ISETP.GE.AND P0, PT, R63, R235, PT ;  /* 0x000000eb3f00720c */ /* 0x000fe20003f06270 */
[----:B------:R-:W-:Y:S01]  /*fbf0*/  VIADD R12, R240, 0x21 ;  /* 0x00000021f00c7836 */ /* 0x000fe20000000000 */
[----:B------:R-:W-:Y:S01]  /*fc00*/  FSEL R60, R186, -INF , P5 ;  /* 0xff800000ba3c7808 */ /* 0x000fe20002800000 */
[----:B------:R-:W-:Y:S01]  /*fc10*/  VIADD R18, R240, 0x28 ;  /* 0x00000028f0127836 */ /* 0x000fe20000000000 */
[----:B------:R-:W-:Y:S01]  /*fc20*/  FSEL R187, R187, -INF , P0 ;  /* 0xff800000bbbb7808 */ /* 0x000fe20000000000 */
[----:B------:R-:W-:Y:S01]  /*fc30*/  IMAD R139, R217, 0x2, R214 ;  /* 0x00000002d98b7824 */ /* 0x000fe200078e02d6 */
[-C--:B------:R-:W-:Y:S01]  /*fc40*/  ISETP.GE.AND P0, PT, R50, R237.reuse, PT ;  /* 0x000000ed3200720c */ /* 0x080fe20003f06270 */
[----:B------:R-:W-:Y:S01]  /*fc50*/  VIADD R238, R238, 0xffffff80 ;  /* 0xffffff80eeee7836 */ /* 0x000fe20000000000 */
[----:B------:R-:W-:Y:S01]  /*fc60*/  ISETP.GE.AND P5, PT, R54, R237, PT ;  /* 0x000000ed3600720c */ /* 0x000fe20003fa6270 */
[----:B------:R-:W-:Y:S01]  /*fc70*/  IMAD.IADD R138, R216, 0x1, R139 ;  /* 0x00000001d88a7824 */ /* 0x000fe200078e028b */
[----:B------:R-:W-:Y:S01]  /*fc80*/  FSEL R180, R250, -INF , P0 ;  /* 0xff800000fab47808 */ /* 0x000fe20000000000 */
[----:B------:R-:W-:Y:S01]  /*fc90*/  VIADD R145, R139, 0xc040 ;  /* 0x0000c0408b917836 */ /* 0x000fe20000000000 */
        /* <DEDUP_REMOVED lines=20> */
[----:B------:R-:W-:Y:S01]  /*fde0*/  VIADD R31, R240, 0x8 ;  /* 0x00000008f01f7836 */ /* 0x000fe20000000000 */
[----:B------:R-:W-:Y:S02]  /*fdf0*/  FSEL R65, R199, -INF , P0 ;  /* 0xff800000c7417808 */ /* 0x000fe40000000000 */
[----:B------:R-:W-:Y:S02]  /*fe00*/  ISETP.GE.AND P0, PT, R52, R235, PT ;  /* 0x000000eb3400720c */ /* 0x000fe40003f06270 */
[C---:B------:R-:W-:Y:S02]  /*fe10*/  ISETP.GE.AND P6, PT, R4.reuse, R236, PT ;  /* 0x000000ec0400720c */ /* 0x040fe40003fc6270 */
[----:B------:R-:W-:Y:S02]  /*fe20*/  FSEL R160, R205, -INF , P0 ;  /* 0xff800000cda07808 */ /* 0x000fe40000000000 */
[----:B------:R-:W-:Y:S02]  /*fe30*/  ISETP.GE.AND P0, PT, R31, R237, PT ;  /* 0x000000ed1f00720c */ /* 0x000fe40003f06270 */
[----:B------:R-:W-:Y:S01]  /*fe40*/  ISETP.GE.AND P4, PT, R4, R234, PT ;  /* 0x000000ea0400720c */ /* 0x000fe20003f86270 */
[----:B------:R-:W-:Y:S01]  /*fe50*/  VIADD R4, R240, 0x1 ;  /* 0x00000001f0047836 */ /* 0x000fe20000000000 */
[----:B------:R-:W-:Y:S02]  /*fe60*/  FSEL R37, R37, -INF , P0 ;  /* 0xff80000025257808 */ /* 0x000fe40000000000 */
[-C--:B------:R-:W-:Y:S02]  /*fe70*/  ISETP.GE.AND P0, PT, R54, R235.reuse, PT ;  /* 0x000000eb3600720c */ /* 0x080fe40003f06270 */
[----:B------:R-:W-:Y:S02]  /*fe80*/  ISETP.GE.AND P5, PT, R53, R235, PT ;  /* 0x000000eb3500720c */ /* 0x000fe40003fa6270 */
[----:B------:R-:W-:Y:S02]  /*fe90*/  FSEL R162, R248, -INF , P0 ;  /* 0xff800000f8a27808 */ /* 0x000fe40000000000 */
[-C--:B------:R-:W-:Y:S02]  /*fea0*/  ISETP.GE.AND P0, PT, R28, R237.reuse, PT ;  /* 0x000000ed1c00720c */ /* 0x080fe40003f06270 */
[----:B------:R-:W-:Y:S02]  /*feb0*/  FSEL R67, R197, -INF , P5 ;  /* 0xff800000c5437808 */ /* 0x000fe40002800000 */
[-C--:B------:R-:W-:Y:S02]  /*fec0*/  ISETP.GE.AND P5, PT, R4, R237.reuse, PT ;  /* 0x000000ed0400720c */ /* 0x080fe40003fa6270 */
[----:B------:R-:W-:Y:S02]  /*fed0*/  ISETP.GE.AND P1, PT, R11, R237, PT ;  /* 0x000000ed0b00720c */ /* 0x000fe40003f26270 */
[----:B------:R-:W-:Y:S02]  /*fee0*/  FSEL R197, R41, -INF , P0 ;  /* 0xff80000029c57808 */ /* 0x000fe40000000000 */
[-C--:B------:R-:W-:Y:S02]  /*fef0*/  ISETP.GE.AND P0, PT, R6, R235.reuse, PT ;  /* 0x000000eb0600720c */ /* 0x080fe40003f06270 */
[----:B------:R-:W-:Y:S02]  /*ff00*/  FSEL R35, R35, -INF , P5 ;  /* 0xff80000023237808 */ /* 0x000fe40002800000 */
[----:B------:R-:W-:Y:S02]  /*ff10*/  ISETP.GE.AND P5, PT, R55, R235, PT ;  /* 0x000000eb3700720c */ /* 0x000fe40003fa6270 */
[----:B------:R-:W-:Y:S02]  /*ff20*/  FSEL R15, R189, -INF , P1 ;  /* 0xff800000bd0f7808 */ /* 0x000fe40000800000 */
[-C--:B------:R-:W-:Y:S02]  /*ff30*/  ISETP.GE.AND P1, PT, R7, R237.reuse, PT ;  /* 0x000000ed0700720c */ /* 0x080fe40003f26270 */
        /* <DEDUP_REMOVED lines=49> */
[----:B------:R-:W-:Y:S02]  /*10250*/  FSEL R174, R174, -INF , !P1 ;  /* 0xff800000aeae7808 */ /* 0x000fe40004800000 */
[----:B------:R-:W-:Y:S02]  /*10260*/  ISETP.GE.AND P1, PT, R23, R237, PT ;  /* 0x000000ed1700720c */ /* 0x000fe40003f26270 */
[----:B------:R-:W-:Y:S02]  /*10270*/  FSEL R22, R22, -INF , P0 ;  /* 0xff80000016167808 */ /* 0x000fe40000000000 */
[-C--:B------:R-:W-:Y:S02]  /*10280*/  ISETP.GE.AND P0, PT, R29, R235.reuse, PT ;  /* 0x000000eb1d00720c */ /* 0x080fe40003f06270 */
[----:B------:R-:W-:Y:S02]  /*10290*/  FSEL R161, R58, -INF , P5 ;  /* 0xff8000003aa17808 */ /* 0x000fe40002800000 */
[-C--:B------:R-:W-:Y:S02]  /*102a0*/  ISETP.GE.AND P5, PT, R28, R235.reuse, PT ;  /* 0x000000eb1c00720c */ /* 0x080fe40003fa6270 */
[----:B------:R-:W-:Y:S02]  /*102b0*/  FSEL R157, R200, -INF , P1 ;  /* 0xff800000c89d7808 */ /* 0x000fe40000800000 */
[----:B------:R-:W-:Y:S02]  /*102c0*/  FSEL R25, R25, -INF , P0 ;  /* 0xff80000019197808 */ /* 0x000fe40000000000 */
[C---:B------:R-:W-:Y:S01]  /*102d0*/  ISETP.GE.AND P1, PT, R240.reuse, R234, PT ;  /* 0x000000eaf000720c */ /* 0x040fe20003f26270 */
[----:B------:R-:W-:Y:S01]  /*102e0*/  VIADD R240, R240, 0xffffff80 ;  /* 0xffffff80f0f07836 */ /* 0x000fe20000000000 */
[----:B------:R-:W-:Y:S02]  /*102f0*/  ISETP.GE.AND P0, PT, R34, R235, PT ;  /* 0x000000eb2200720c */ /* 0x000fe40003f06270 */
[----:B------:R-:W-:Y:S02]  /*10300*/  FSEL R44, R44, -INF , P5 ;  /* 0xff8000002c2c7808 */ /* 0x000fe40002800000 */
[----:B------:R-:W-:Y:S02]  /*10310*/  ISETP.GE.AND P5, PT, R34, R237, PT ;  /* 0x000000ed2200720c */ /* 0x000fe40003fa6270 */
[----:B------:R-:W-:Y:S02]  /*10320*/  FSEL R251, R66, -INF , !P1 ;  /* 0xff80000042fb7808 */ /* 0x000fe40004800000 */
        /* <DEDUP_REMOVED lines=11> */
[----:B------:R-:W-:Y:S02]  /*103e0*/  FSEL R152, R51, -INF , P1 ;  /* 0xff80000033987808 */ /* 0x000fe40000800000 */
[----:B------:R-:W-:Y:S02]  /*103f0*/  FSEL R51, R62, -INF , !P0 ;  /* 0xff8000003e337808 */ /* 0x000fe40004000000 */
[----:B------:R-:W-:Y:S02]  /*10400*/  ISETP.GE.AND P0, PT, R52, R236, PT ;  /* 0x000000ec3400720c */ /* 0x000fe40003f06270 */
[----:B------:R-:W-:Y:S02]  /*10410*/  FSEL R48, R48, -INF , P5 ;  /* 0xff80000030307808 */ /* 0x000fe40002800000 */
[----:B------:R-:W-:Y:S02]  /*10420*/  ISETP.GE.AND P1, PT, R63, R234, PT ;  /* 0x000000ea3f00720c */ /* 0x000fe40003f26270 */
[----:B------:R-:W-:Y:S02]  /*10430*/  ISETP.GE.AND P5, PT, R33, R235, PT ;  /* 0x000000eb2100720c */ /* 0x000fe40003fa6270 */
[----:B------:R-:W-:Y:S02]  /*10440*/  FSEL R21, R64, -INF , !P6 ;  /* 0xff80000040157808 */ /* 0x000fe40007000000 */
[----:B------:R-:W-:Y:S02]  /*10450*/  FSEL R186, R204, -INF , !P0 ;  /* 0xff800000ccba7808 */ /* 0x000fe40004000000 */
[C---:B------:R-:W-:Y:S02]  /*10460*/  ISETP.GE.AND P6, PT, R11.reuse, R236, PT ;  /* 0x000000ec0b00720c */ /* 0x040fe40003fc6270 */
[----:B------:R-:W-:Y:S02]  /*10470*/  ISETP.GE.AND P0, PT, R11, R234, PT ;  /* 0x000000ea0b00720c */ /* 0x000fe40003f06270 */
[----:B------:R-:W-:Y:S02]  /*10480*/  FSEL R155, R56, -INF , P5 ;  /* 0xff800000389b7808 */ /* 0x000fe40002800000 */
[----:B------:R-:W-:Y:S02]  /*10490*/  FSEL R11, R187, -INF , !P1 ;  /* 0xff800000bb0b7808 */ /* 0x000fe40004800000 */
[----:B------:R-:W-:Y:S02]  /*104a0*/  ISETP.GE.AND P5, PT, R63, R236, PT ;  /* 0x000000ec3f00720c */ /* 0x000fe40003fa6270 */
[----:B------:R-:W-:Y:S02]  /*104b0*/  ISETP.GE.AND P1, PT, R9, R234, PT ;  /* 0x000000ea0900720c */ /* 0x000fe40003f26270 */
        /* <DEDUP_REMOVED lines=55> */
[----:B------:R-:W-:Y:S01]  /*10830*/  FSEL R172, R38, -INF , !P6 ;  /* 0xff80000026ac7808 */ /* 0x000fe20007000000 */
[----:B------:R-:W-:Y:S01]  /*10840*/  LDSM.16.MT88.4 R52, [R138+0x10000] ;  /* 0x010000008a34783b */ /* 0x000fe20000004200 */
        /* <DEDUP_REMOVED lines=57> */
[----:B------:R-:W-:Y:S02]  /*10be0*/  FSEL R183, R47, -INF , !P0 ;  /* 0xff8000002fb77808 */ /* 0x000fe40004000000 */
[-C--:B------:R-:W-:Y:S01]  /*10bf0*/  ISETP.GE.AND P5, PT, R26, R234.reuse, PT ;  /* 0x000000ea1a00720c */ /* 0x080fe20003fa6270 */
[----:B------:R-:W-:Y:S01]  /*10c00*/  LDSM.16.MT88.4 R44, [R139+0x10000] ;  /* 0x010000008b2c783b */ /* 0x000fe20000004200 */
        /* <DEDUP_REMOVED lines=17> */
[----:B------:R-:W-:Y:S02]  /*10d20*/  FSEL R20, R20, -INF , P6 ;  /* 0xff80000014147808 */ /* 0x000fe40003000000 */
[----:B------:R-:W-:Y:S02]  /*10d30*/  ISETP.GE.AND P4, PT, R34, R234, PT ;  /* 0x000000ea2200720c */ /* 0x000fe40003f86270 */
[----:B------:R-:W-:Y:S01]  /*10d40*/  FMNMX3.FTZ R5, R8, R165, R163, !PT ;  /* 0x000000a508057276 */ /* 0x000fe200078100a3 */
[----:B------:R-:W-:Y:S01]  /*10d50*/  VIADD R8, R139, 0xc000 ;  /* 0x0000c0008b087836 */ /* 0x000fe20000000000 */
[----:B------:R-:W-:Y:S02]  /*10d60*/  FSEL R155, R155, -INF , !P0 ;  /* 0xff8000009b9b7808 */ /* 0x000fe40004000000 */
[----:B------:R-:W-:Y:S01]  /*10d70*/  FSEL R152, R152, -INF , !P5 ;  /* 0xff80000098987808 */ /* 0x000fe20006800000 */
[----:B------:R-:W-:Y:S01]  /*10d80*/  @P2 VIADD R145, R8, 0xffffffc0 ;  /* 0xffffffc008912836 */ /* 0x000fe20000000000 */
[----:B------:R-:W-:Y:S02]  /*10d90*/  FMNMX3.FTZ R6, R6, R161, R159, !PT ;  /* 0x000000a106067276 */ /* 0x000fe4000781009f */
[----:B------:R-:W-:Y:S01]  /*10da0*/  FSEL R137, R20, -INF , !P1 ;  /* 0xff80000014897808 */ /* 0x000fe20004800000 */
[----:B------:R-:W-:Y:S01]  /*10db0*/  IMAD.IADD R216, R216, 0x1, R145 ;  /* 0x00000001d8d87824 */ /* 0x000fe200078e0291 */
[----:B------:R-:W-:Y:S01]  /*10dc0*/  FSEL R136, R136, -INF , !P4 ;  /* 0xff80000088887808 */ /* 0x000fe20006000000 */
[----:B------:R-:W-:Y:S01]  /*10dd0*/  LDSM.16.MT88.4 R28, [R145] ;  /* 0x00000000911c783b */ /* 0x000fe20000004200 */
[----:B------:R-:W-:Y:S02]  /*10de0*/  FMNMX3.FTZ R5, R5, R155, R152, !PT ;  /* 0x0000009b05057276 */ /* 0x000fe40007810098 */
[----:B------:R-:W-:Y:S02]  /*10df0*/  FMNMX3.FTZ R4, R6, R157, R156, !PT ;  /* 0x0000009d06047276 */ /* 0x000fe4000781009c */
[----:B------:R-:W-:Y:S03]  /*10e00*/  FMNMX3.FTZ R6, R5, R137, R136, !PT ;  /* 0x0000008905067276 */ /* 0x000fe60007810088 */
        /* <DEDUP_REMOVED lines=120> */
[C---:B----4-:R-:W-:Y:S01]  /*11590*/  F2FP.BF16.F32.PACK_AB R143, R153.reuse, R146 ;  /* 0x00000092998f723e */ /* 0x050fe200000010ff */
        /* <DEDUP_REMOVED lines=382> */
.L_x_7039:
        /* <DEDUP_REMOVED lines=10> */
.L_x_7054:
        /* <DEDUP_REMOVED lines=197> */
.L_x_7049:
[----:B------:R-:W-:Y:S05]  /*13a70*/  BSYNC.RECONVERGENT B0 ;  /* 0x0000000000007941 */ /* 0x000fea0003800200 */
.L_x_7048:
        /* <DEDUP_REMOVED lines=19> */
[----:B--2-4-:R-:W-:Y:S05]  /*13bb0*/  @P1 RET.REL.NODEC R228 `(_ZN5flash24flash_fwd_splitkv_kernelI23Flash_fwd_kernel_traitsILi128ELi64ELi128ELi4ELb0ELb0EN7cutlass10bfloat16_tE19Flash_kernel_traitsILi128ELi64ELi128ELi4ES3_EELb0ELb1ELb0ELb0ELb1ELb1ELb1ELb0EEEvNS_16Flash_fwd_paramsE) ;  /* 0xfffffec4e4101950 */ /* 0x014fea0003c3ffff */
[----:B------:R-:W-:Y:S01]  /*13bc0*/  MOV R229, 0x0 ;  /* 0x0000000000e57802 */ /* 0x000fe20000000f00 */
[----:B------:R-:W-:Y:S04]  /*13bd0*/  ST.E.128 desc[UR4][R70.64+0x7000], R64 ;  /* 0x0070004046007985 */ /* 0x000fe8000c101d04 */
[----:B------:R1:W-:Y:S02]  /*13be0*/  ST.E.128 desc[UR4][R70.64+0x7100], R60 ;  /* 0x0071003c46007985 */ /* 0x0003e4000c101d04 */
[----:B-1----:R-:W-:Y:S05]  /*13bf0*/  RET.REL.NODEC R228 `(_ZN5flash24flash_fwd_splitkv_kernelI23Flash_fwd_kernel_traitsILi128ELi64ELi128ELi4ELb0ELb0EN7cutlass10bfloat16_tE19Flash_kernel_traitsILi128ELi64ELi128ELi4ES3_EELb0ELb1ELb0ELb0ELb1ELb1ELb1ELb0EEEvNS_16Flash_fwd_paramsE) ;  /* 0xfffffec4e4007950 */ /* 0x002fea0003c3ffff */
.L_x_7047:
[----:B------:R-:W-:Y:S01]  /*13c00*/  MOV R7, 0x2 ;  /* 0x0000000200077802 */ /* 0x000fe20000000f00 */
[----:B------:R-:W-:Y:S01]  /*13c10*/  IMAD.MOV.U32 R4, RZ, RZ, 0x1f ;  /* 0x0000001fff047424 */ /* 0x000fe200078e00ff */
[----:B------:R-:W-:-:S07]  /*13c20*/  MOV R6, 0xffffffff ;  /* 0xffffffff00067802 */ /* 0x000fce0000000f00 */
[----:B-1---5:R-:W-:Y:S05]  /*13c30*/  WARPSYNC.COLLECTIVE R6, `(.L_x_7050) ;  /* 0x0000000006087348 */ /* 0x022fea0003c00000 */
[----:B------:R2:W3:Y:S02]  /*13c40*/  SHFL.BFLY P0, R10, R247, R7, R4 ;  /* 0x0c000007f70a7389 */ /* 0x0004e40000000004 */
[----:B-123-5:R-:W-:Y:S05]  /*13c50*/  ENDCOLLECTIVE ;  /* 0x000000000000791b */ /* 0x02efea0003800000 */
.L_x_7050:
[----:B------:R-:W-:Y:S02]  /*13c60*/  IMAD.MOV.U32 R8, RZ, RZ, R10 ;  /* 0x000000ffff087224 */ /* 0x000fe400078e000a */
[----:B------:R-:W-:Y:S02]  /*13c70*/  IMAD.MOV.U32 R7, RZ, RZ, 0x1 ;  /* 0x00000001ff077424 */ /* 0x000fe400078e00ff */
[----:B------:R-:W-:-:S05]  /*13c80*/  FADD.FTZ R8, R8, R247 ;  /* 0x000000f708087221 */ /* 0x000fca0000010000 */
[----:B------:R-:W-:-:S07]  /*13c90*/  MOV R247, R8 ;  /* 0x0000000800f77202 */ /* 0x000fce0000000f00 */
[----:B------:R-:W-:Y:S05]  /*13ca0*/  WARPSYNC.COLLECTIVE R6, `(.L_x_7051) ;  /* 0x0000000006087348 */ /* 0x000fea0003c00000 */
[----:B------:R1:W2:Y:S02]  /*13cb0*/  SHFL.BFLY P0, R10, R247, R7, R4 ;  /* 0x0c000007f70a7389 */ /* 0x0002a40000000004 */
[----:B-12---:R-:W-:Y:S05]  /*13cc0*/  ENDCOLLECTIVE ;  /* 0x000000000000791b */ /* 0x006fea0003800000 */
.L_x_7051:
[----:B------:R-:W-:Y:S01]  /*13cd0*/  MOV R247, R241 ;  /* 0x000000f100f77202 */ /* 0x000fe20000000f00 */
[----:B------:R-:W-:Y:S01]  /*13ce0*/  IMAD.MOV.U32 R7, RZ, RZ, 0x2 ;  /* 0x00000002ff077424 */ /* 0x000fe200078e00ff */
[----:B------:R-:W-:-:S07]  /*13cf0*/  MOV R5, R10 ;  /* 0x0000000a00057202 */ /* 0x000fce0000000f00 */
[----:B------:R-:W-:Y:S05]  /*13d00*/  WARPSYNC.COLLECTIVE R6, `(.L_x_7052) ;  /* 0x0000000006087348 */ /* 0x000fea0003c00000 */
[----:B------:R1:W2:Y:S02]  /*13d10*/  SHFL.BFLY P0, R10, R247, R7, R4 ;  /* 0x0c000007f70a7389 */ /* 0x0002a40000000004 */
[----:B-12---:R-:W-:Y:S05]  /*13d20*/  ENDCOLLECTIVE ;  /* 0x000000000000791b */ /* 0x006fea0003800000 */
.L_x_7052:
[----:B------:R-:W-:Y:S01]  /*13d30*/  FADD.FTZ R5, R8, R5 ;  /* 0x0000000508057221 */ /* 0x000fe20000010000 */
[----:B------:R-:W-:Y:S01]  /*13d40*/  FADD.FTZ R9, R10, R241 ;  /* 0x000000f10a097221 */ /* 0x000fe20000010000 */
[----:B------:R-:W-:-:S04]  /*13d50*/  MOV R7, 0x1 ;  /* 0x0000000100077802 */ /* 0x000fc80000000f00 */
[----:B------:R-:W-:-:S07]  /*13d60*/  MOV R247, R9 ;  /* 0x0000000900f77202 */ /* 0x000fce0000000f00 */
[----:B------:R-:W-:Y:S05]  /*13d70*/  WARPSYNC.COLLECTIVE R6, `(.L_x_7053) ;  /* 0x0000000006087348 */ /* 0x000fea0003c00000 */
[----:B------:R1:W2:Y:S02]  /*13d80*/  SHFL.BFLY P0, R10, R247, R7, R4 ;  /* 0x0c000007f70a7389 */ /* 0x0002a40000000004 */
[----:B-12---:R-:W-:Y:S05]  /*13d90*/  ENDCOLLECTIVE ;  /* 0x000000000000791b */ /* 0x006fea0003800000 */
.L_x_7053:
[----:B------:R-:W-:Y:S05]  /*13da0*/  BRA `(.L_x_7054) ;  /* 0xfffffff0001c7947 */ /* 0x000fea000383ffff */
.L_x_7055:
        /* <DEDUP_REMOVED lines=13> */
.L_x_14907:


//--------------------- .text._ZN5flash24flash_fwd_splitkv_kernelI23Flash_fwd_kernel_traitsILi128ELi64ELi128ELi4ELb0ELb0EN7cutlass10bfloat16_tE19Flash_kernel_traitsILi128ELi64ELi128ELi4ES3_EELb0ELb1ELb1ELb0ELb0ELb0ELb1ELb0EEEvNS_16Flash_fwd_paramsE --------------------------
	.section	.text._ZN5flash24flash_fwd_splitkv_kernelI23Flash_fwd_kernel_traitsILi128ELi64ELi128ELi4ELb0ELb0EN7cutlass10bfloat16_tE19Flash_kernel_traitsILi128ELi64ELi128ELi4ES3_EELb0ELb1ELb1ELb0ELb0ELb0ELb1ELb0EEEvNS_16Flash_fwd_paramsE,"ax",@progbits
	.align	128
        .global         _ZN5flash24flash_fwd_splitkv_kernelI23Flash_fwd_kernel_traitsILi128ELi64ELi128ELi4ELb0ELb0EN7cutlass10bfloat16_tE19Flash_kernel_traitsILi128ELi64ELi128ELi4ES3_EELb0ELb1ELb1ELb0ELb0ELb0ELb1ELb0EEEvNS_16Flash_fwd_paramsE
        .type           _ZN5flash24flash_fwd_splitkv_kernelI23Flash_fwd_kernel_traitsILi128ELi64ELi128ELi4ELb0ELb0EN7cutlass10bfloat16_tE19Flash_kernel_traitsILi128ELi64ELi128ELi4ES3_EELb0ELb1ELb1ELb0ELb0ELb0ELb1ELb0EEEvNS_16Flash_fwd_paramsE,@function
        .size           _ZN5flash24flash_fwd_splitkv_kernelI23Flash_fwd_kernel_traitsILi128ELi64ELi128ELi4ELb0ELb0EN7cutlass10bfloat16_tE19Flash_kernel_traitsILi128ELi64ELi128ELi4ES3_EELb0ELb1ELb1ELb0ELb0ELb0ELb1ELb0EEEvNS_16Flash_fwd_paramsE,(.L_x_14908 - _ZN5flash24flash_fwd_splitkv_kernelI23Flash_fwd_kernel_traitsILi128ELi64ELi128ELi4ELb0ELb0EN7cutlass10bfloat16_tE19Flash_kernel_traitsILi128ELi64ELi128ELi4ES3_EELb0ELb1ELb1ELb0ELb0ELb0ELb1ELb0EEEvNS_16Flash_fwd_paramsE)
        .other          _ZN5flash24flash_fwd_splitkv_kernelI23Flash_fwd_kernel_traitsILi128ELi64ELi128ELi4ELb0ELb0EN7cutlass10bfloat16_tE19Flash_kernel_traitsILi128ELi64ELi128ELi4ES3_EELb0ELb1ELb1ELb0ELb0ELb0ELb1ELb0EEEvNS_16Flash_fwd_paramsE,@"STO_CUDA_ENTRY STV_DEFAULT"
_ZN5flash24flash_fwd_splitkv_kernelI23Flash_fwd_kernel_traitsILi128ELi64ELi128ELi4ELb0ELb0EN7cutlass10bfloat16_tE19Flash_kernel_traitsILi128ELi64ELi128ELi4ES3_EELb0ELb1ELb1ELb0ELb0ELb0ELb1ELb0EEEvNS_16Flash_fwd_paramsE:
.text._ZN5flash24flash_fwd_splitkv_kernelI23Flash_fwd_kernel_traitsILi128ELi64ELi128ELi4ELb0ELb0EN7cutlass10bfloat16_tE19Flash_kernel_traitsILi128ELi64ELi128ELi4ES3_EELb0ELb1ELb1ELb0ELb0ELb0ELb1ELb0EEEvNS_16Flash_fwd_paramsE:
        /* <DEDUP_REMOVED lines=29> */
[----:B------:R-:W-:Y:S05]  /*01d0*/  CALL.REL.NOINC `($_ZN5flash24flash_fwd_splitkv_kernelI23Flash_fwd_kernel_traitsILi128ELi64ELi128ELi4ELb0ELb0EN7cutlass10bfloat16_tE19Flash_kernel_traitsILi128ELi64ELi128ELi4ES3_EELb0ELb1ELb1ELb0ELb0ELb0ELb1ELb0EEEvNS_16Flash_fwd_paramsE$_ZN5flash30compute_attn_1rowblock_splitkvI23Flash_fwd_kernel_traitsILi128ELi64ELi128ELi4ELb0ELb0EN7cutlass10bfloat16_tE19Flash_kernel_traitsILi128ELi64ELi128ELi4ES3_EELb0ELb1ELb1ELb0ELb0ELb0ELb1ELb0ENS_16Flash_fwd_paramsEEEvRKT8_iiiii) ;  /* 0x0000000000087944 */ /* 0x000fea0003c00000 */
[----:B------:R-:W-:Y:S05]  /*01e0*/  BSYNC.RECONVERGENT B3 ;  /* 0x0000000000037941 */ /* 0x000fea0003800200 */
.L_x_7056:
[----:B------:R-:W-:Y:S05]  /*01f0*/  EXIT ;  /* 0x000000000000794d */ /* 0x000fea0003800000 */
        .type           $_ZN5flash24flash_fwd_splitkv_kernelI23Flash_fwd_kernel_traitsILi128ELi64ELi128ELi4ELb0ELb0EN7cutlass10bfloat16_tE19Flash_kernel_traitsILi128ELi64ELi128ELi4ES3_EELb0ELb1ELb1ELb0ELb0ELb0ELb1ELb0EEEvNS_16Flash_fwd_paramsE$_ZN5flash30compute_attn_1rowblock_splitkvI23Flash_fwd_kernel_traitsILi128ELi64ELi128ELi4ELb0ELb0EN7cutlass10bfloat16_tE19Flash_kernel_traitsILi128ELi64ELi128ELi4ES3_EELb0ELb1ELb1ELb0ELb0ELb0ELb1ELb0ENS_16Flash_fwd_paramsEEEvRKT8_iiiii,@function
        .size           $_ZN5flash24flash_fwd_splitkv_kernelI23Flash_fwd_kernel_traitsILi128ELi64ELi128ELi4ELb0ELb0EN7cutlass10bfloat16_tE19Flash_kernel_traitsILi128ELi64ELi128ELi4ES3_EELb0ELb1ELb1ELb0ELb0ELb0ELb1ELb0EEEvNS_16Flash_fwd_paramsE$_ZN5flash30compute_attn_1rowblock_splitkvI23Flash_fwd_kernel_traitsILi128ELi64ELi128ELi4ELb0ELb0EN7cutlass10bfloat16_tE19Flash_kernel_traitsILi128ELi64ELi128ELi4ES3_EELb0ELb1ELb1ELb0ELb0ELb0ELb1ELb0ENS_16Flash_fwd_paramsEEEvRKT8_iiiii,(.L_x_14908 - $_ZN5flash24flash_fwd_splitkv_kernelI23Flash_fwd_kernel_traitsILi128ELi64ELi128ELi4ELb0ELb0EN7cutlass10bfloat16_tE19Flash_kernel_traitsILi128ELi64ELi128ELi4ES3_EELb0ELb1ELb1ELb0ELb0ELb0ELb1ELb0EEEvNS_16Flash_fwd_paramsE$_ZN5flash30compute_attn_1rowblock_splitkvI23Flash_fwd_kernel_traitsILi128ELi64ELi128ELi4ELb0ELb0EN7cutlass10bfloat16_tE19Flash_kernel_traitsILi128ELi64ELi128ELi4ES3_EELb0ELb1ELb1ELb0ELb0ELb0ELb1ELb0ENS_16Flash_fwd_paramsEEEvRKT8_iiiii)
$_ZN5flash24flash_fwd_splitkv_kernelI23Flash_fwd_kernel_traitsILi128ELi64ELi128ELi4ELb0ELb0EN7cutlass10bfloat16_tE19Flash_kernel_traitsILi128ELi64ELi128ELi4ES3_EELb0ELb1ELb1ELb0ELb0ELb0ELb1ELb0EEEvNS_16Flash_fwd_paramsE$_ZN5flash30compute_attn_1rowblock_splitkvI23Flash_fwd_kernel_traitsILi128ELi64ELi128ELi4ELb0ELb0EN7cutlass10bfloat16_tE19Flash_kernel_traitsILi128ELi64ELi128ELi4ES3_EELb0ELb1ELb1ELb0ELb0ELb0ELb1ELb0ENS_16Flash_fwd_paramsEEEvRKT8_iiiii:
        /* <DEDUP_REMOVED lines=38> */
.L_x_7058:
[----:B------:R-:W-:Y:S05]  /*0460*/  BSYNC.RECONVERGENT B0 ;  /* 0x0000000000007941 */ /* 0x000fea0003800200 */
.L_x_7057:
[----:B------:R-:W-:Y:S04]  /*0470*/  BSSY.RECONVERGENT B0, `(.L_x_7059) ;  /* 0x0000007000007945 */ /* 0x000fe80003800200 */
[----:B------:R-:W-:Y:S05]  /*0480*/  @!P3 BRA `(.L_x_7060) ;  /* 0x000000000014b947 */ /* 0x000fea0003800000 */
[----:B-----5:R-:W3:Y:S02]  /*0490*/  LD.E.U8 R0, desc[UR4][R2.64+0x1b2] ;  /* 0x0001b20402007980 */ /* 0x020ee4000c101100 */
[----:B---3--:R-:W-:-:S13]  /*04a0*/  ISETP.NE.AND P1, PT, R0, RZ, PT ;  /* 0x000000ff0000720c */ /* 0x008fda0003f25270 */
[----:B------:R-:W3:Y:S02]  /*04b0*/  @P1 LD.E R7, desc[UR4][R16.64+0x4] ;  /* 0x0000040410071980 */ /* 0x000ee4000c101900 */
[----:B---3--:R-:W-:-:S06]  /*04c0*/  @P1 IADD3 R0, PT, PT, R7, -R14, RZ ;  /* 0x8000000e07001210 */ /* 0x008fcc0007ffe0ff */
[----:B------:R3:W5:Y:S02]  /*04d0*/  @!P1 LD.E R0, desc[UR4][R16.64] ;  /* 0x0000000410009980 */ /* 0x000764000c101900 */
.L_x_7060:
[----:B------:R-:W-:Y:S05]  /*04e0*/  BSYNC.RECONVERGENT B0 ;  /* 0x0000000000007941 */ /* 0x000fea0003800200 */
.L_x_7059:
        /* <DEDUP_REMOVED lines=8> */
.L_x_7062:
[----:B------:R-:W4:Y:S01]  /*0570*/  LD.E.64 R10, desc[UR4][R2.64+0x108] ;  /* 0x00010804020a7980 */ /* 0x000f22000c101b00 */
[----:B------:R-:W-:Y:S01]  /*0580*/  BSSY.RECONVERGENT B0, `(.L_x_7064) ;  /* 0x0000006000007945 */ /* 0x000fe20003800200 */
[----:B------:R-:W-:Y:S01]  /*0590*/  IMAD.MOV.U32 R129, RZ, RZ, RZ ;  /* 0x000000ffff817224 */ /* 0x000fe200078e00ff */
[----:B----4-:R-:W-:-:S04]  /*05a0*/  ISETP.NE.U32.AND P0, PT, R10, RZ, PT ;  /* 0x000000ff0a00720c */ /* 0x010fc80003f05070 */
[----:B------:R-:W-:-:S13]  /*05b0*/  ISETP.NE.AND.EX P0, PT, R11, RZ, PT, P0 ;  /* 0x000000ff0b00720c */ /* 0x000fda0003f05300 */
[----:B------:R-:W-:Y:S05]  /*05c0*/  @!P0 BRA `(.L_x_7065) ;  /* 0x0000000000048947 */ /* 0x000fea0003800000 */
[----:B------:R4:W5:Y:S02]  /*05d0*/  LD.E R129, desc[UR4][R2.64+0xbc] ;  /* 0x0000bc0402817980 */ /* 0x000964000c101900 */
.L_x_7065:
[----:B------:R-:W-:Y:S05]  /*05e0*/  BSYNC.RECONVERGENT B0 ;  /* 0x0000000000007941 */ /* 0x000fea0003800200 */
.L_x_7064:
[----:B-----5:R-:W-:Y:S02]  /*05f0*/  IADD3 R129, PT, PT, R129, R0, -R13 ;  /* 0x0000000081817210 */ /* 0x020fe40007ffe80d */
.L_x_7063:
[----:B------:R-:W-:Y:S05]  /*0600*/  BSYNC.RECONVERGENT B1 ;  /* 0x0000000000017941 */ /* 0x000fea0003800200 */
.L_x_7061:
[----:B------:R-:W-:Y:S01]  /*0610*/  IMAD.SHL.U32 R205, R221, 0x40, RZ ;  /* 0x00000040ddcd7824 */ /* 0x000fe200078e00ff */
[----:B------:R-:W-:Y:S01]  /*0620*/  MOV R10, R220 ;  /* 0x000000dc000a7202 */ /* 0x000fe20000000f00 */
[----:B------:R-:W-:-:S03]  /*0630*/  IMAD.MOV.U32 R11, RZ, RZ, 0x0 ;  /* 0x00000000ff0b7424 */ /* 0x000fc600078e00ff */
[----:B------:R-:W-:-:S13]  /*0640*/  ISETP.GT.AND P0, PT, R204, R205, PT ;  /* 0x000000cdcc00720c */ /* 0x000fda0003f04270 */
[----:B-1234-:R-:W-:Y:S05]  /*0650*/  @!P0 RET.REL.NODEC R10 `(_ZN5flash24flash_fwd_splitkv_kernelI23Flash_fwd_kernel_traitsILi128ELi64ELi128ELi4ELb0ELb0EN7cutlass10bfloat16_tE19Flash_kernel_traitsILi128ELi64ELi128ELi4ES3_EELb0ELb1ELb1ELb0ELb0ELb0ELb1ELb0EEEvNS_16Flash_fwd_paramsE) ;  /* 0xfffffff80a688950 */ /* 0x01efea0003c3ffff */
[----:B------:R-:W2:Y:S04]  /*0660*/  LD.E R0, desc[UR4][R2.64+0xb8] ;  /* 0x0000b80402007980 */ /* 0x000ea8000c101900 */
[----:B------:R-:W3:Y:S04]  /*0670*/  LD.E R7, desc[UR4][R2.64+0x188] ;  /* 0x0001880402077980 */ /* 0x000ee8000c101900 */
[----:B------:R-:W4:Y:S01]  /*0680*/  LD.E R11, desc[UR4][R2.64+0x184] ;  /* 0x00018404020b7980 */ /* 0x000f22000c101900 */
[----:B------:R-:W-:Y:S01]  /*0690*/  IABS R10, R6 ;  /* 0x00000006000a7213 */ /* 0x000fe20000000000 */
[----:B------:R-:W1:Y:S03]  /*06a0*/  S2R R197, SR_TID.X ;  /* 0x0000000000c57919 */ /* 0x000e660000002100 */
[----:B------:R-:W5:Y:S08]  /*06b0*/  I2F.RP R8, R10 ;  /* 0x0000000a00087306 */ /* 0x000f700000209400 */
[----:B-----5:R-:W5:Y:S02]  /*06c0*/  MUFU.RCP R16, R8 ;  /* 0x0000000800107308 */ /* 0x020f640000001000 */
[----:B-----5:R-:W-:-:S06]  /*06d0*/  VIADD R16, R16, 0xffffffe ;  /* 0x0ffffffe10107836 */ /* 0x020fcc0000000000 */
[----:B------:R-:W5:Y:S02]  /*06e0*/  F2I.FTZ.U32.TRUNC.NTZ R17, R16 ;  /* 0x0000001000117305 */ /* 0x000f64000021f000 */
[----:B-----5:R-:W-:Y:S02]  /*06f0*/  IMAD.MOV R19, RZ, RZ, -R17 ;  /* 0x000000ffff137224 */ /* 0x020fe400078e0a11 */
        /* <DEDUP_REMOVED lines=15> */
[----:B------:R-:W-:Y:S02]  /*07f0*/  VIADD R8, R129, 0x7f ;  /* 0x0000007f81087836 */ /* 0x000fe40000000000 */
[----:B------:R-:W-:Y:S01]  /*0800*/  IMAD.IADD R0, R205, 0x1, R129 ;  /* 0x00000001cd007824 */ /* 0x000fe200078e0281 */
[----:B------:R-:W-:Y:S02]  /*0810*/  ISETP.GT.U32.AND P1, PT, R10, R17, PT ;  /* 0x000000110a00720c */ /* 0x000fe40003f24070 */
[----:B------:R-:W-:Y:S02]  /*0820*/  SHF.R.S32.HI R15, RZ, 0x1f, R8 ;  /* 0x0000001fff0f7819 */ /* 0x000fe40000011408 */
[----:B----4-:R-:W-:-:S09]  /*0830*/  IADD3 R11, PT, PT, R0, -R204, -R11 ;  /* 0x800000cc000b7210 */ /* 0x010fd20007ffe80b */
[----:B------:R-:W-:Y:S02]  /*0840*/  @!P1 IMAD.IADD R17, R17, 0x1, -R10 ;  /* 0x0000000111119824 */ /* 0x000fe400078e0a0a */
[----:B------:R-:W-:Y:S01]  /*0850*/  @!P1 VIADD R12, R12, 0x1 ;  /* 0x000000010c0c9836 */ /* 0x000fe20000000000 */
[----:B------:R-:W-:Y:S02]  /*0860*/  ISETP.NE.AND P1, PT, R6, RZ, PT ;  /* 0x000000ff0600720c */ /* 0x000fe40003f25270 */
[----:B------:R-:W-:Y:S01]  /*0870*/  ISETP.GE.U32.AND P2, PT, R17, R10, PT ;  /* 0x0000000a1100720c */ /* 0x000fe20003f46070 */
[----:B------:R-:W-:-:S05]  /*0880*/  IMAD R10, R221, 0x40, -R204 ;  /* 0x00000040dd0a7824 */ /* 0x000fca00078e0acc */
[----:B---3--:R-:W-:Y:S02]  /*0890*/  IADD3 R7, PT, PT, R7, R10, R8 ;  /* 0x0000000a07077210 */ /* 0x008fe40007ffe008 */
[----:B------:R-:W-:Y:S02]  /*08a0*/  LEA.HI R8, R15, R8, RZ, 0x7 ;  /* 0x000000080f087211 */ /* 0x000fe400078f38ff */
[----:B------:R-:W-:Y:S01]  /*08b0*/  SHF.R.S32.HI R10, RZ, 0x1f, R11 ;  /* 0x0000001fff0a7819 */ /* 0x000fe2000001140b */
[----:B------:R-:W-:Y:S01]  /*08c0*/  VIADD R7, R7, 0x40 ;  /* 0x0000004007077836 */ /* 0x000fe20000000000 */
[----:B------:R-:W-:Y:S01]  /*08d0*/  SHF.R.S32.HI R8, RZ, 0x7, R8 ;  /* 0x00000007ff087819 */ /* 0x000fe20000011408 */
[----:B------:R-:W-:Y:S01]  /*08e0*/  @P2 VIADD R12, R12, 0x1 ;  /* 0x000000010c0c2836 */ /* 0x000fe20000000000 */
[----:B------:R-:W-:-:S03]  /*08f0*/  LEA.HI R10, R10, R11, RZ, 0x7 ;  /* 0x0000000b0a0a7211 */ /* 0x000fc600078f38ff */
[----:B------:R-:W-:Y:S01]  /*0900*/  @!P0 IMAD.MOV R12, RZ, RZ, -R12 ;  /* 0x000000ffff0c8224 */ /* 0x000fe200078e0a0c */
[----:B------:R-:W-:Y:S02]  /*0910*/  @!P1 LOP3.LUT R12, RZ, R6, RZ, 0x33, !PT ;  /* 0x00000006ff0c9212 */ /* 0x000fe400078e33ff */
[----:B------:R-:W-:Y:S02]  /*0920*/  SHF.R.S32.HI R6, RZ, 0x1f, R7 ;  /* 0x0000001fff067819 */ /* 0x000fe40000011407 */
[----:B------:R-:W-:Y:S01]  /*0930*/  SHF.R.S32.HI R10, RZ, 0x7, R10 ;  /* 0x00000007ff0a7819 */ /* 0x000fe2000001140a */
[----:B------:R-:W-:Y:S01]  /*0940*/  IMAD R15, R12, UR8, RZ ;  /* 0x000000080c0f7c24 */ /* 0x000fe2000f8e02ff */
[----:B------:R-:W-:-:S04]  /*0950*/  LEA.HI R6, R6, R7, RZ, 0x7 ;  /* 0x0000000706067211 */ /* 0x000fc800078f38ff */
[C---:B------:R-:W-:Y:S02]  /*0960*/  VIADDMNMX R8, R15.reuse, R12, R8, PT ;  /* 0x0000000c0f087246 */ /* 0x040fe40003800108 */
        /* <DEDUP_REMOVED lines=40> */
.L_x_7068:
[----:B------:R-:W-:Y:S05]  /*0bf0*/  BSYNC.RECONVERGENT B0 ;  /* 0x0000000000007941 */ /* 0x000fea0003800200 */
.L_x_7067:
        /* <DEDUP_REMOVED lines=12> */
.L_x_7070:
[----:B------:R-:W-:Y:S05]  /*0cc0*/  BSYNC.RECONVERGENT B0 ;  /* 0x0000000000007941 */ /* 0x000fea0003800200 */
.L_x_7069:
        /* <DEDUP_REMOVED lines=12> */
.L_x_7072:
[----:B------:R-:W-:Y:S05]  /*0d90*/  BSYNC.RECONVERGENT B0 ;  /* 0x0000000000007941 */ /* 0x000fea0003800200 */
.L_x_7071:
        /* <DEDUP_REMOVED lines=12> */
.L_x_7074:
[----:B------:R-:W-:Y:S05]  /*0e60*/  BSYNC.RECONVERGENT B0 ;  /* 0x0000000000007941 */ /* 0x000fea0003800200 */
.L_x_7073:
        /* <DEDUP_REMOVED lines=11> */
.L_x_7076:
[----:B------:R-:W-:Y:S05]  /*0f20*/  BSYNC.RECONVERGENT B0 ;  /* 0x0000000000007941 */ /* 0x000fea0003800200 */
.L_x_7075:
        /* <DEDUP_REMOVED lines=11> */
.L_x_7078:
[----:B------:R-:W-:Y:S05]  /*0fe0*/  BSYNC.RECONVERGENT B0 ;  /* 0x0000000000007941 */ /* 0x000fea0003800200 */
.L_x_7077:
        /* <DEDUP_REMOVED lines=12> */
.L_x_7080:
[----:B------:R-:W-:Y:S05]  /*10b0*/  BSYNC.RECONVERGENT B0 ;  /* 0x0000000000007941 */ /* 0x000fea0003800200 */
.L_x_7079:
        /* <DEDUP_REMOVED lines=15> */
.L_x_7082:
[----:B------:R-:W-:Y:S05]  /*11b0*/  BSYNC.RECONVERGENT B0 ;  /* 0x0000000000007941 */ /* 0x000fea0003800200 */
.L_x_7081:
        /* <DEDUP_REMOVED lines=20> */
[----:B--234-:R-:W-:Y:S05]  /*1300*/  @P6 RET.REL.NODEC R220 `(_ZN5flash24flash_fwd_splitkv_kernelI23Flash_fwd_kernel_traitsILi128ELi64ELi128ELi4ELb0ELb0EN7cutlass10bfloat16_tE19Flash_kernel_traitsILi128ELi64ELi128ELi4ES3_EELb0ELb1ELb1ELb0ELb0ELb0ELb1ELb0EEEvNS_16Flash_fwd_paramsE) ;  /* 0xffffffecdc3c6950 */ /* 0x01cfea0003c3ffff */
[----:B------:R-:W-:Y:S02]  /*1310*/  MOV R3, 0xff800000 ;  /* 0xff80000000037802 */ /* 0x000fe40000000f00 */
[----:B------:R-:W-:-:S03]  /*1320*/  MOV R221, 0x0 ;  /* 0x0000000000dd7802 */ /* 0x000fc60000000f00 */
[----:B------:R1:W-:Y:S02]  /*1330*/  ST.E desc[UR4][R10.64+0xe0], R3 ;  /* 0x0000e0030a007985 */ /* 0x0003e4000c101904 */
[----:B-1----:R-:W-:Y:S05]  /*1340*/  RET.REL.NODEC R220 `(_ZN5flash24flash_fwd_splitkv_kernelI23Flash_fwd_kernel_traitsILi128ELi64ELi128ELi4ELb0ELb0EN7cutlass10bfloat16_tE19Flash_kernel_traitsILi128ELi64ELi128ELi4ES3_EELb0ELb1ELb1ELb0ELb0ELb0ELb1ELb0EEEvNS_16Flash_fwd_paramsE) ;  /* 0xffffffecdc2c7950 */ /* 0x002fea0003c3ffff */
.L_x_7066:
        /* <DEDUP_REMOVED lines=13> */
[----:B------:R-:W3:Y:S04]  /*1420*/  LD.E.64 R10, desc[UR4][R2.64+0x168] ;  /* 0x00016804020a7980 */ /* 0x000ee8000c101b00 */
[----:B------:R-:W4:Y:S01]  /*1430*/  LD.E R21, desc[UR4][R2.64+0x68] ;  /* 0x0000680402157980 */ /* 0x000f22000c101900 */
[----:B-1----:R-:W-:-:S03]  /*1440*/  LEA R6, R189, 0xffffff80, 0x7 ;  /* 0xffffff80bd067811 */ /* 0x002fc600078e38ff */
[----:B------:R-:W4:Y:S01]  /*1450*/  LD.E.64 R18, desc[UR4][R2.64+0x20] ;  /* 0x0000200402127980 */ /* 0x000f22000c101b00 */
[----:B------:R-:W-:-:S03]  /*1460*/  IABS R5, R6 ;  /* 0x0000000600057213 */ /* 0x000fc60000000000 */
        /* <DEDUP_REMOVED lines=9> */
[----:B------:R-:W-:Y:S01]  /*1500*/  IABS R4, R13 ;  /* 0x0000000d00047213 */ /* 0x000fe20000000000 */
[----:B-1----:R-:W-:Y:S01]  /*1510*/  IMAD.MOV R8, RZ, RZ, -R15 ;  /* 0x000000ffff087224 */ /* 0x002fe200078e0a0f */
[----:B------:R-:W-:-:S03]  /*1520*/  MOV R14, RZ ;  /* 0x000000ff000e7202 */ /* 0x000fc60000000f00 */
        /* <DEDUP_REMOVED lines=68> */
[----:B------:R-:W-:-:S04]  /*1970*/  IADD3 R7, PT, PT, R47, R8, RZ ;  /* 0x000000082f077210 */ /* 0x000fc80007ffe0ff */
[----:B------:R-:W-:Y:S01]  /*1980*/  IADD3 R8, PT, PT, R11, R5, RZ ;  /* 0x000000050b087210 */ /* 0x000fe20007ffe0ff */
[----:B------:R-:W-:Y:S05]  /*1990*/  BRA `(.L_x_7085) ;  /* 0x0000000400347947 */ /* 0x000fea0003800000 */
.L_x_7084:
        /* <DEDUP_REMOVED lines=9> */
[----:B-1----:R-:W-:-:S02]  /*1a30*/  IABS R6, R228 ;  /* 0x000000e400067213 */ /* 0x002fc40000000000 */
[----:B------:R-:W-:Y:S02]  /*1a40*/  CS2R R230, SRZ ;  /* 0x0000000000e67805 */ /* 0x000fe4000001ff00 */
[----:B--2---:R-:W-:-:S04]  /*1a50*/  IABS R5, R21 ;  /* 0x0000001500057213 */ /* 0x004fc80000000000 */
        /* <DEDUP_REMOVED lines=15> */
[----:B------:R-:W-:Y:S02]  /*1b50*/  @!P2 IMAD R4, R4, R206, R7 ;  /* 0x000000ce0404a224 */ /* 0x000fe400078e0207 */
[----:B----45:R-:W-:-:S04]  /*1b60*/  @!P2 IMAD R11, R19, R12, RZ ;  /* 0x0000000c130ba224 */ /* 0x030fc800078e02ff */
[-C--:B------:R-:W-:Y:S02]  /*1b70*/  @!P1 IADD3 R6, PT, PT, R6, -R5.reuse, RZ ;  /* 0x8000000506069210 */ /* 0x080fe40007ffe0ff */
[----:B------:R-:W-:Y:S02]  /*1b80*/  @!P2 IADD3 R25, PT, PT, R25, R4, RZ ;  /* 0x000000041919a210 */ /* 0x000fe40007ffe0ff */
[----:B------:R-:W-:Y:S01]  /*1b90*/  @!P2 SHF.R.S32.HI R4, RZ, 0x1f, R12 ;  /* 0x0000001fff04a819 */ /* 0x000fe2000001140c */
[----:B------:R-:W-:Y:S01]  /*1ba0*/  @P2 IMAD.IADD R7, R13, 0x1, R14 ;  /* 0x000000010d072824 */ /* 0x000fe200078e020e */
[----:B------:R-:W-:Y:S02]  /*1bb0*/  ISETP.GE.U32.AND P4, PT, R6, R5, PT ;  /* 0x000000050600720c */ /* 0x000fe40003f86070 */
[----:B------:R-:W-:Y:S01]  /*1bc0*/  LOP3.LUT R5, R228, R21, RZ, 0x3c, !PT ;  /* 0x00000015e4057212 */ /* 0x000fe200078e3cff */
[C---:B------:R-:W-:Y:S02]  /*1bd0*/  @!P2 IMAD R11, R18.reuse, R4, R11 ;  /* 0x00000004120ba224 */ /* 0x040fe400078e020b */
[----:B------:R-:W-:Y:S01]  /*1be0*/  @!P2 IMAD.WIDE.U32 R24, R18, R12, R24 ;  /* 0x0000000c1218a225 */ /* 0x000fe200078e0018 */
[----:B------:R-:W-:-:S02]  /*1bf0*/  ISETP.GE.AND P0, PT, R5, RZ, PT ;  /* 0x000000ff0500720c */ /* 0x000fc40003f06270 */
[----:B------:R-:W-:Y:S01]  /*1c00*/  ISETP.NE.AND P3, PT, R21, RZ, PT ;  /* 0x000000ff1500720c */ /* 0x000fe20003f65270 */
[-C--:B------:R-:W-:Y:S02]  /*1c10*/  @P2 IMAD R4, R207, R7.reuse, RZ ;  /* 0x00000007cf042224 */ /* 0x080fe400078e02ff */
[----:B------:R-:W-:Y:S01]  /*1c20*/  @P2 IMAD.WIDE.U32 R18, R206, R7, RZ ;  /* 0x00000007ce122225 */ /* 0x000fe200078e00ff */
[----:B------:R-:W-:Y:S02]  /*1c30*/  @!P2 IADD3 R11, PT, PT, R25, R11, RZ ;  /* 0x0000000b190ba210 */ /* 0x000fe40007ffe0ff */
[----:B------:R-:W-:Y:S01]  /*1c40*/  LEA R6, R189, 0xffffff80, 0x7 ;  /* 0xffffff80bd067811 */ /* 0x000fe200078e38ff */
[----:B------:R-:W-:Y:S01]  /*1c50*/  @!P1 VIADD R8, R8, 0x1 ;  /* 0x0000000108089836 */ /* 0x000fe20000000000 */
[----:B------:R-:W-:Y:S01]  /*1c60*/  @P2 IADD3 R11, PT, PT, R19, R4, RZ ;  /* 0x00000004130b2210 */ /* 0x000fe20007ffe0ff */
[----:B------:R-:W-:Y:S01]  /*1c70*/  @!P2 IMAD R4, R209, R13, RZ ;  /* 0x0000000dd104a224 */ /* 0x000fe200078e02ff */
[----:B------:R-:W-:Y:S01]  /*1c80*/  @!P2 SHF.R.S32.HI R5, RZ, 0x1f, R13 ;  /* 0x0000001fff05a819 */ /* 0x000fe2000001140d */
[----:B------:R-:W-:Y:S01]  /*1c90*/  @!P2 IMAD.MOV.U32 R10, RZ, RZ, R24 ;  /* 0x000000ffff0aa224 */ /* 0x000fe200078e0018 */
[----:B------:R-:W-:Y:S01]  /*1ca0*/  @P2 MOV R10, R18 ;  /* 0x00000012000a2202 */ /* 0x000fe20000000f00 */
[----:B------:R-:W-:Y:S01]  /*1cb0*/  IMAD R7, R207, R6, RZ ;  /* 0x00000006cf077224 */ /* 0x000fe200078e02ff */
[----:B------:R-:W-:-:S02]  /*1cc0*/  SHF.R.S32.HI R19, RZ, 0x1f, R6 ;  /* 0x0000001fff137819 */ /* 0x000fc40000011406 */
[----:B------:R-:W-:Y:S01]  /*1cd0*/  @P4 IADD3 R8, PT, PT, R8, 0x1, RZ ;  /* 0x0000000108084810 */ /* 0x000fe20007ffe0ff */
[----:B------:R-:W-:Y:S02]  /*1ce0*/  @!P2 IMAD R4, R5, R208, R4 ;  /* 0x000000d00504a224 */ /* 0x000fe400078e0204 */
[----:B------:R-:W-:Y:S01]  /*1cf0*/  @!P2 IMAD.WIDE.U32 R24, R208, R13, RZ ;  /* 0x0000000dd018a225 */ /* 0x000fe200078e00ff */
[----:B------:R-:W-:-:S03]  /*1d00*/  @!P2 SHF.R.S32.HI R5, RZ, 0x1f, R12 ;  /* 0x0000001fff05a819 */ /* 0x000fc6000001140c */
[----:B------:R-:W-:Y:S02]  /*1d10*/  IMAD R7, R19, R206, R7 ;  /* 0x000000ce13077224 */ /* 0x000fe400078e0207 */
[----:B------:R-:W-:Y:S01]  /*1d20*/  IMAD.WIDE.U32 R10, R206, R6, R10 ;  /* 0x00000006ce0a7225 */ /* 0x000fe200078e000a */
[----:B------:R-:W-:-:S03]  /*1d30*/  @!P2 IADD3 R25, PT, PT, R25, R4, RZ ;  /* 0x000000041919a210 */ /* 0x000fc60007ffe0ff */
[----:B------:R-:W-:Y:S01]  /*1d40*/  @!P0 IMAD.MOV R8, RZ, RZ, -R8 ;  /* 0x000000ffff088224 */ /* 0x000fe200078e0a08 */
[----:B------:R-:W-:Y:S01]  /*1d50*/  @!P3 LOP3.LUT R8, RZ, R21, RZ, 0x33, !PT ;  /* 0x00000015ff08b212 */ /* 0x000fe200078e33ff */
[----:B------:R-:W-:Y:S01]  /*1d60*/  @!P2 IMAD R4, R23, R12, RZ ;  /* 0x0000000c1704a224 */ /* 0x000fe200078e02ff */
[----:B------:R-:W-:Y:S01]  /*1d70*/  @P2 IADD3 R13, PT, PT, R13, R14, RZ ;  /* 0x0000000e0d0d2210 */ /* 0x000fe20007ffe0ff */
[----:B------:R-:W-:Y:S01]  /*1d80*/  IMAD.MOV.U32 R14, RZ, RZ, R10 ;  /* 0x000000ffff0e7224 */ /* 0x000fe200078e000a */
[----:B------:R-:W-:Y:S01]  /*1d90*/  IADD3 R15, PT, PT, R11, R7, RZ ;  /* 0x000000070b0f7210 */ /* 0x000fe20007ffe0ff */
[----:B------:R-:W-:Y:S01]  /*1da0*/  IMAD R7, R17, R8, RZ ;  /* 0x0000000811077224 */ /* 0x000fe200078e02ff */
[----:B------:R-:W-:Y:S01]  /*1db0*/  SHF.R.S32.HI R10, RZ, 0x1f, R8 ;  /* 0x0000001fff0a7819 */ /* 0x000fe20000011408 */
[C---:B------:R-:W-:Y:S02]  /*1dc0*/  @!P2 IMAD R4, R22.reuse, R5, R4 ;  /* 0x000000051604a224 */ /* 0x040fe400078e0204 */
[----:B------:R-:W-:-:S04]  /*1dd0*/  @!P2 IMAD.WIDE.U32 R22, R22, R12, R24 ;  /* 0x0000000c1616a225 */ /* 0x000fc800078e0018 */
[-C--:B------:R-:W-:Y:S02]  /*1de0*/  @P2 IMAD R5, R209, R13.reuse, RZ ;  /* 0x0000000dd1052224 */ /* 0x080fe400078e02ff */
[----:B------:R-:W-:-:S04]  /*1df0*/  @P2 IMAD.WIDE.U32 R12, R208, R13, RZ ;  /* 0x0000000dd00c2225 */ /* 0x000fc800078e00ff */
[----:B------:R-:W-:Y:S01]  /*1e00*/  IMAD.WIDE.U32 R46, R16, R8, R14 ;  /* 0x00000008102e7225 */ /* 0x000fe200078e000e */
[----:B------:R-:W-:-:S03]  /*1e10*/  @!P2 IADD3 R8, PT, PT, R23, R4, RZ ;  /* 0x000000041708a210 */ /* 0x000fc60007ffe0ff */
[----:B------:R-:W-:Y:S01]  /*1e20*/  IMAD R7, R16, R10, R7 ;  /* 0x0000000a10077224 */ /* 0x000fe200078e0207 */
[----:B------:R-:W-:Y:S02]  /*1e30*/  @!P2 MOV R10, R22 ;  /* 0x00000016000aa202 */ /* 0x000fe40000000f00 */
[----:B------:R-:W-:Y:S01]  /*1e40*/  @P2 IADD3 R8, PT, PT, R13, R5, RZ ;  /* 0x000000050d082210 */ /* 0x000fe20007ffe0ff */
[----:B------:R-:W-:Y:S01]  /*1e50*/  IMAD.IADD R7, R47, 0x1, R7 ;  /* 0x000000012f077824 */ /* 0x000fe200078e0207 */
[----:B------:R-:W-:Y:S02]  /*1e60*/  @P2 MOV R10, R12 ;  /* 0x0000000c000a2202 */ /* 0x000fe40000000f00 */
.L_x_7085:
[----:B------:R-:W-:Y:S05]  /*1e70*/  BSYNC.RECONVERGENT B0 ;  /* 0x0000000000007941 */ /* 0x000fea0003800200 */
.L_x_7083:
        /* <DEDUP_REMOVED lines=9> */
[----:B------:R-:W-:-:S05]  /*1f10*/  IMAD.SHL.U32 R196, R197, 0x8, RZ ;  /* 0x00000008c5c47824 */ /* 0x000fca00078e00ff */
[C---:B------:R-:W-:Y:S02]  /*1f20*/  LOP3.LUT R35, R196.reuse, 0x38, RZ, 0xc0, !PT ;  /* 0x00000038c4237812 */ /* 0x040fe400078ec0ff */
[----:B------:R-:W-:Y:S02]  /*1f30*/  IADD3 R205, PT, PT, -R205, R204, RZ ;  /* 0x000000cccdcd7210 */ /* 0x000fe40007ffe1ff */
[----:B------:R-:W-:Y:S01]  /*1f40*/  SHF.R.U32.HI R24, RZ, 0x3, R197 ;  /* 0x00000003ff187819 */ /* 0x000fe200000116c5 */
[----:B------:R-:W-:Y:S01]  /*1f50*/  UMOV UR7, 0x400 ;  /* 0x0000040000077882 */ /* 0x000fe20000000000 */
[----:B------:R-:W-:Y:S02]  /*1f60*/  SHF.R.S32.HI R29, RZ, 0x1f, R228 ;  /* 0x0000001fff1d7819 */ /* 0x000fe400000114e4 */
[----:B------:R-:W-:Y:S01]  /*1f70*/  LOP3.LUT R201, R196, 0x1e00, RZ, 0xc0, !PT ;  /* 0x00001e00c4c97812 */ /* 0x000fe200078ec0ff */
[----:B------:R-:W-:Y:S01]  /*1f80*/  VIADD R17, R24, 0x10 ;  /* 0x0000001018117836 */ /* 0x000fe20000000000 */
[----:B------:R-:W-:Y:S01]  /*1f90*/  MOV R25, RZ ;  /* 0x000000ff00197202 */ /* 0x000fe20000000f00 */
[----:B------:R-:W-:Y:S01]  /*1fa0*/  BSSY.RECONVERGENT B0, `(.L_x_7086) ;  /* 0x0000030000007945 */ /* 0x000fe20003800200 */
[----:B-1----:R-:W-:-:S02]  /*1fb0*/  ULEA UR6, UR6, UR7, 0x18 ;  /* 0x0000000706067291 */ /* 0x002fc4000f8ec0ff */
[----:B------:R-:W-:Y:S01]  /*1fc0*/  ISETP.GE.AND P2, PT, R17, R205, PT ;  /* 0x000000cd1100720c */ /* 0x000fe20003f46270 */
[----:B------:R-:W-:-:S04]  /*1fd0*/  IMAD.WIDE.U32 R42, R221, 0x40, R24 ;  /* 0x00000040dd2a7825 */ /* 0x000fc800078e0018 */
[----:B------:R-:W-:Y:S01]  /*1fe0*/  IMAD.U32 R200, RZ, RZ, UR6 ;  /* 0x00000006ffc87e24 */ /* 0x000fe2000f8e00ff */
[----:B------:R-:W-:Y:S01]  /*1ff0*/  LOP3.LUT R33, R35, 0x40, RZ, 0xfc, !PT ;  /* 0x0000004023217812 */ /* 0x000fe200078efcff */
[----:B--2---:R-:W-:-:S04]  /*2000*/  @P1 IMAD.WIDE.U32 R12, R38, R9, RZ ;  /* 0x00000009260c1225 */ /* 0x004fc800078e00ff */
[----:B------:R-:W-:Y:S02]  /*2010*/  @P1 IMAD R5, R39, R9, RZ ;  /* 0x0000000927051224 */ /* 0x000fe400078e02ff */
[-C--:B----4-:R-:W-:Y:S02]  /*2020*/  @!P1 IMAD R4, R15, R229.reuse, RZ ;  /* 0x000000e50f049224 */ /* 0x090fe400078e02ff */
[----:B------:R-:W-:-:S04]  /*2030*/  @!P1 IMAD.WIDE.U32 R14, R14, R229, RZ ;  /* 0x000000e50e0e9225 */ /* 0x000fc800078e00ff */
[----:B------:R-:W-:Y:S02]  /*2040*/  @P1 IMAD.MOV.U32 R14, RZ, RZ, R12 ;  /* 0x000000ffff0e1224 */ /* 0x000fe400078e000c */
[----:B------:R-:W-:Y:S01]  /*2050*/  @!P1 IMAD.IADD R4, R15, 0x1, R4 ;  /* 0x000000010f049824 */ /* 0x000fe200078e0204 */
[----:B------:R-:W-:Y:S02]  /*2060*/  @P1 IADD3 R4, PT, PT, R13, R5, RZ ;  /* 0x000000050d041210 */ /* 0x000fe40007ffe0ff */
[----:B------:R-:W-:Y:S02]  /*2070*/  IADD3 R14, P0, PT, R35, R14, RZ ;  /* 0x0000000e230e7210 */ /* 0x000fe40007f1e0ff */
[----:B------:R-:W-:-:S03]  /*2080*/  LOP3.LUT R12, R196, 0x1c0, RZ, 0xc0, !PT ;  /* 0x000001c0c40c7812 */ /* 0x000fc600078ec0ff */
[----:B------:R-:W-:Y:S01]  /*2090*/  IMAD.X R15, RZ, RZ, R4, P0 ;  /* 0x000000ffff0f7224 */ /* 0x000fe200000e0604 */
[----:B------:R-:W-:Y:S01]  /*20a0*/  ISETP.GE.AND P0, PT, R24, R205, PT ;  /* 0x000000cd1800720c */ /* 0x000fe20003f06270 */
[----:B---3--:R-:W-:Y:S01]  /*20b0*/  IMAD R37, R31, R228, RZ ;  /* 0x000000e41f257224 */ /* 0x008fe200078e02ff */
[----:B------:R-:W-:-:S03]  /*20c0*/  LOP3.LUT R12, R12, 0x38, R197, 0xf8, !PT ;  /* 0x000000380c0c7812 */ /* 0x000fc600078ef8c5 */
[----:B------:R-:W-:Y:S01]  /*20d0*/  IMAD R37, R30, R29, R37 ;  /* 0x0000001d1e257224 */ /* 0x000fe200078e0225 */
[----:B------:R-:W-:Y:S01]  /*20e0*/  LOP3.LUT R201, R201, R12, R35, 0xf6, !PT ;  /* 0x0000000cc9c97212 */ /* 0x000fe200078ef623 */
[----:B------:R-:W-:-:S04]  /*20f0*/  IMAD.WIDE.U32 R30, R228, R30, R14 ;  /* 0x0000001ee41e7225 */ /* 0x000fc800078e000e */
[C---:B------:R-:W-:Y:S01]  /*2100*/  VIADD R15, R24.reuse, 0x20 ;  /* 0x00000020180f7836 */ /* 0x040fe20000000000 */
[----:B------:R-:W-:Y:S01]  /*2110*/  IADD3 R46, P1, PT, R35, R46, RZ ;  /* 0x0000002e232e7210 */ /* 0x000fe20007f3e0ff */
[----:B------:R-:W-:Y:S01]  /*2120*/  IMAD R201, R201, 0x2, R200 ;  /* 0x00000002c9c97824 */ /* 0x000fe200078e02c8 */
[----:B------:R-:W-:Y:S02]  /*2130*/  IADD3 R13, PT, PT, R24, 0x30, RZ ;  /* 0x00000030180d7810 */ /* 0x000fe40007ffe0ff */
[----:B------:R-:W-:Y:S02]  /*2140*/  ISETP.GE.AND P3, PT, R15, R205, PT ;  /* 0x000000cd0f00720c */ /* 0x000fe40003f66270 */
[----:B------:R-:W-:Y:S01]  /*2150*/  IADD3 R37, PT, PT, R31, R37, RZ ;  /* 0x000000251f257210 */ /* 0x000fe20007ffe0ff */
[----:B------:R-:W-:Y:S10]  /*2160*/  @P0 BRA `(.L_x_7087) ;  /* 0x00000000004c0947 */ /* 0x000ff40003800000 */
        /* <DEDUP_REMOVED lines=19> */
.L_x_7087:
[----:B------:R-:W-:Y:S05]  /*22a0*/  BSYNC.RECONVERGENT B0 ;  /* 0x0000000000007941 */ /* 0x000fea0003800200 */
.L_x_7086:
        /* <DEDUP_REMOVED lines=27> */
.L_x_7089:
[----:B------:R-:W-:Y:S05]  /*2460*/  BSYNC.RECONVERGENT B0 ;  /* 0x0000000000007941 */ /* 0x000fea0003800200 */
.L_x_7088:
        /* <DEDUP_REMOVED lines=29> */
.L_x_7091:
[----:B------:R-:W-:Y:S05]  /*2640*/  BSYNC.RECONVERGENT B0 ;  /* 0x0000000000007941 */ /* 0x000fea0003800200 */
.L_x_7090:
        /* <DEDUP_REMOVED lines=30> */
.L_x_7093:
[----:B------:R-:W-:Y:S05]  /*2830*/  BSYNC.RECONVERGENT B0 ;  /* 0x0000000000007941 */ /* 0x000fea0003800200 */
.L_x_7092:
        /* <DEDUP_REMOVED lines=17> */
.L_x_7095:
[----:B------:R-:W-:Y:S05]  /*2950*/  BSYNC.RECONVERGENT B0 ;  /* 0x0000000000007941 */ /* 0x000fea0003800200 */
.L_x_7094:
[----:B------:R-:W-:Y:S01]  /*2960*/  SHF.L.U64.HI R12, R206, 0x4, R207 ;  /* 0x00000004ce0c7819 */ /* 0x000fe200000102cf */
[----:B------:R-:W-:Y:S01]  /*2970*/  BSSY.RECONVERGENT B0, `(.L_x_7096) ;  /* 0x0000012000007945 */ /* 0x000fe20003800200 */
[----:B----4-:R-:W-:Y:S01]  /*2980*/  LEA R30, P3, R5, R216, 0x1 ;  /* 0x000000d8051e7211 */ /* 0x010fe200078608ff */
[----:B------:R-:W-:Y:S01]  /*2990*/  VIADD R9, R24, 0x50 ;  /* 0x0000005018097836 */ /* 0x000fe20000000000 */
[----:B------:R-:W-:Y:S02]  /*29a0*/  ISETP.GE.AND P0, PT, R11, R4, PT ;  /* 0x000000040b00720c */ /* 0x000fe40003f06270 */
        /* <DEDUP_REMOVED lines=14> */
.L_x_7097:
[----:B------:R-:W-:Y:S05]  /*2a90*/  BSYNC.RECONVERGENT B0 ;  /* 0x0000000000007941 */ /* 0x000fea0003800200 */
.L_x_7096:
[----:B------:R-:W-:Y:S04]  /*2aa0*/  BSSY.RECONVERGENT B0, `(.L_x_7098) ;  /* 0x0000010000007945 */ /* 0x000fe80003800200 */
        /* <DEDUP_REMOVED lines=15> */
.L_x_7099:
[----:B------:R-:W-:Y:S05]  /*2ba0*/  BSYNC.RECONVERGENT B0 ;  /* 0x0000000000007941 */ /* 0x000fea0003800200 */
.L_x_7098:
[----:B------:R-:W-:Y:S01]  /*2bb0*/  BSSY.RECONVERGENT B0, `(.L_x_7100) ;  /* 0x0000013000007945 */ /* 0x000fe20003800200 */
[----:B------:R-:W-:Y:S01]  /*2bc0*/  ISETP.GE.AND P4, PT, R9, R4, PT ;  /* 0x000000040900720c */ /* 0x000fe20003f86270 */
[C---:B------:R-:W-:Y:S01]  /*2bd0*/  VIADD R7, R24.reuse, 0x60 ;  /* 0x0000006018077836 */ /* 0x040fe20000000000 */
        /* <DEDUP_REMOVED lines=16> */
.L_x_7101:
[----:B------:R-:W-:Y:S05]  /*2ce0*/  BSYNC.RECONVERGENT B0 ;  /* 0x0000000000007941 */ /* 0x000fea0003800200 */
.L_x_7100:
        /* <DEDUP_REMOVED lines=21> */
.L_x_7103:
[----:B------:R-:W-:Y:S05]  /*2e40*/  BSYNC.RECONVERGENT B0 ;  /* 0x0000000000007941 */ /* 0x000fea0003800200 */
.L_x_7102:
        /* <DEDUP_REMOVED lines=16> */
.L_x_7105:
[----:B------:R-:W-:Y:S05]  /*2f50*/  BSYNC.RECONVERGENT B0 ;  /* 0x0000000000007941 */ /* 0x000fea0003800200 */
.L_x_7104:
[----:B------:R-:W-:Y:S04]  /*2f60*/  BSSY.RECONVERGENT B0, `(.L_x_7106) ;  /* 0x0000013000007945 */ /* 0x000fe80003800200 */
[----:B------:R-:W-:Y:S05]  /*2f70*/  @P3 BRA `(.L_x_7107) ;  /* 0x0000000000443947 */ /* 0x000fea0003800000 */
        /* <DEDUP_REMOVED lines=17> */
.L_x_7107:
[----:B------:R-:W-:Y:S05]  /*3090*/  BSYNC.RECONVERGENT B0 ;  /* 0x0000000000007941 */ /* 0x000fea0003800200 */
.L_x_7106:
[----:B------:R-:W-:Y:S04]  /*30a0*/  BSSY.RECONVERGENT B0, `(.L_x_7108) ;  /* 0x0000011000007945 */ /* 0x000fe80003800200 */
        /* <DEDUP_REMOVED lines=16> */
.L_x_7109:
[----:B------:R-:W-:Y:S05]  /*31b0*/  BSYNC.RECONVERGENT B0 ;  /* 0x0000000000007941 */ /* 0x000fea0003800200 */
.L_x_7108:
[----:B---3--:R-:W3:Y:S04]  /*31c0*/  LD.E.64 R36, desc[UR4][R2.64+0x1c0] ;  /* 0x0001c00402247980 */ /* 0x008ee8000c101b00 */
[----:B----4-:R-:W4:Y:S01]  /*31d0*/  LD.E.64 R30, desc[UR4][R2.64+0x1b8] ;  /* 0x0001b804021e7980 */ /* 0x010f22000c101b00 */
[----:B------:R-:W-:-:S03]  /*31e0*/  IMAD.MOV.U32 R28, RZ, RZ, R228 ;  /* 0x000000ffff1c7224 */ /* 0x000fc600078e00e4 */
[----:B------:R-:W2:Y:S01]  /*31f0*/  LD.E R12, desc[UR4][R2.64+0xd8] ;  /* 0x0000d804020c7980 */ /* 0x000ea2000c101900 */
[----:B------:R-:W-:Y:S02]  /*3200*/  IABS R18, R21 ;  /* 0x0000001500127213 */ /* 0x000fe40000000000 */
[----:B------:R-:W-:Y:S01]  /*3210*/  IABS R16, R228 ;  /* 0x000000e400107213 */ /* 0x000fe20000000000 */
[----:B------:R-:W0:Y:S01]  /*3220*/  LDGDEPBAR ;  /* 0x00000000000079af */ /* 0x000e220000000000 */
[----:B------:R-:W1:Y:S03]  /*3230*/  I2F.RP R20, R18 ;  /* 0x0000001200147306 */ /* 0x000e660000209400 */
[----:B------:R1:W5:Y:S04]  /*3240*/  LD.E R130, desc[UR4][R2.64+0x184] ;  /* 0x0001840402827980 */ /* 0x000368000c101900 */
[----:B------:R1:W5:Y:S01]  /*3250*/  LD.E R131, desc[UR4][R2.64+0x188] ;  /* 0x0001880402837980 */ /* 0x000362000c101900 */
[----:B---3--:R-:W-:-:S04]  /*3260*/  IMAD.WIDE.U32 R28, R229, R36, R28 ;  /* 0x00000024e51c7225 */ /* 0x008fc800078e001c */
[----:B------:R-:W-:Y:S01]  /*3270*/  IMAD R14, R37, R229, RZ ;  /* 0x000000e5250e7224 */ /* 0x000fe200078e02ff */
[----:B----4-:R-:W-:-:S03]  /*3280*/  LEA R30, P0, R28, R30, 0x2 ;  /* 0x0000001e1c1e7211 */ /* 0x010fc600078010ff */
[----:B------:R-:W-:-:S05]  /*3290*/  IMAD.IADD R14, R29, 0x1, R14 ;  /* 0x000000011d0e7824 */ /* 0x000fca00078e020e */
[----:B------:R-:W-:-:S05]  /*32a0*/  LEA.HI.X R31, R28, R31, R14, 0x2, P0 ;  /* 0x0000001f1c1f7211 */ /* 0x000fca00000f140e */
[----:B------:R3:W5:Y:S01]  /*32b0*/  LD.E R227, desc[UR4][R30.64] ;  /* 0x000000041ee37980 */ /* 0x000762000c101900 */
[----:B-1----:R-:W1:Y:S01]  /*32c0*/  MUFU.RCP R28, R20 ;  /* 0x00000014001c7308 */ /* 0x002e620000001000 */
[----:B------:R-:W-:Y:S01]  /*32d0*/  IMAD R219, R209, R24, RZ ;  /* 0x00000018d1db7224 */ /* 0x000fe200078e02ff */
[----:B------:R-:W-:-:S04]  /*32e0*/  DEPBAR.LE SB0, 0x0 ;  /* 0x000080000000791a */ /* 0x000fc80000000000 */
[----:B-1----:R-:W-:-:S04]  /*32f0*/  IADD3 R28, PT, PT, R28, 0xffffffe, RZ ;  /* 0x0ffffffe1c1c7810 */ /* 0x002fc80007ffe0ff */
        /* <DEDUP_REMOVED lines=16> */
[----:B------:R-:W-:-:S08]  /*3400*/  IMAD R14, R19, R208, RZ ;  /* 0x000000d0130e7224 */ /* 0x000fd000078e02ff */
[----:B------:R-:W-:Y:S01]  /*3410*/  @P2 IADD3 R25, PT, PT, R25, 0x1, RZ ;  /* 0x0000000119192810 */ /* 0x000fe20007ffe0ff */
[----:B------:R-:W-:-:S04]  /*3420*/  IMAD R14, R6, R209, R14 ;  /* 0x000000d1060e7224 */ /* 0x000fc800078e020e */
        /* <DEDUP_REMOVED lines=10> */
[----:B--2---:R-:W1:Y:S01]  /*34d0*/  MUFU.RCP R12, R12 ;  /* 0x0000000c000c7308 */ /* 0x004e620000001000 */
[----:B------:R-:W-:Y:S01]  /*34e0*/  IADD3 R18, P0, PT, R10, R28, RZ ;  /* 0x0000001c0a127210 */ /* 0x000fe20007f1e0ff */
[----:B------:R-:W-:-:S05]  /*34f0*/  IMAD.IADD R29, R29, 0x1, R6 ;  /* 0x000000011d1d7824 */ /* 0x000fca00078e0206 */
[----:B------:R-:W-:-:S03]  /*3500*/  IADD3.X R19, PT, PT, R8, R29, RZ, P0, !PT ;  /* 0x0000001d08137210 */ /* 0x000fc600007fe4ff */
[----:B---3--:R-:W-:-:S07]  /*3510*/  IMAD.WIDE.U32 R18, R24, R208, R18 ;  /* 0x000000d018127225 */ /* 0x008fce00078e0012 */
[----:B------:R-:W-:Y:S05]  /*3520*/  WARPSYNC.ALL ;  /* 0x0000000000007948 */ /* 0x000fea0003800000 */
[----:B------:R-:W-:Y:S01]  /*3530*/  IMAD.IADD R219, R19, 0x1, R219 ;  /* 0x0000000113db7824 */ /* 0x000fe200078e02db */
[----:B------:R-:W-:Y:S01]  /*3540*/  BAR.SYNC.DEFER_BLOCKING 0x0 ;  /* 0x0000000000007b1d */ /* 0x000fe20000010000 */
[----:B------:R-:W-:Y:S02]  /*3550*/  LEA R218, P0, R18, R22, 0x1 ;  /* 0x0000001612da7211 */ /* 0x000fe400078008ff */
[----:B------:R-:W-:-:S03]  /*3560*/  SHF.L.U64.HI R8, R208, 0x4, R209 ;  /* 0x00000004d0087819 */ /* 0x000fc600000102d1 */
[----:B------:R-:W-:Y:S01]  /*3570*/  BSSY.RECONVERGENT B0, `(.L_x_7110) ;  /* 0x0000016000007945 */ /* 0x000fe20003800200 */
[----:B------:R-:W-:Y:S02]  /*3580*/  LEA.HI.X R219, R18, R23, R219, 0x1, P0 ;  /* 0x0000001712db7211 */ /* 0x000fe400000f0cdb */
[----:B------:R-:W-:Y:S01]  /*3590*/  SHF.L.U32 R6, R208, 0x4, RZ ;  /* 0x00000004d0067819 */ /* 0x000fe200000006ff */
[----:B-1---5:R-:W-:Y:S01]  /*35a0*/  FMUL.FTZ R227, R227, R12 ;  /* 0x0000000ce3e37220 */ /* 0x022fe20000410000 */
        /* <DEDUP_REMOVED lines=16> */
.L_x_7111:
[----:B------:R2:W-:Y:S04]  /*36b0*/  STS.128 [R201+0xc000], RZ ;  /* 0x00c000ffc9007388 */ /* 0x0005e80000000c00 */
[----:B------:R2:W-:Y:S02]  /*36c0*/  STS.128 [R201+0x10000], RZ ;  /* 0x010000ffc9007388 */ /* 0x0005e40000000c00 */
.L_x_7112:
[----:B------:R-:W-:Y:S05]  /*36d0*/  BSYNC.RECONVERGENT B0 ;  /* 0x0000000000007941 */ /* 0x000fea0003800200 */
.L_x_7110:
[----:B------:R-:W-:Y:S01]  /*36e0*/  ISETP.GE.AND P2, PT, R17, R4, PT ;  /* 0x000000041100720c */ /* 0x000fe20003f46270 */
[C---:B------:R-:W-:Y:S01]  /*36f0*/  IMAD.SHL.U32 R202, R197.reuse, 0x40, RZ ;  /* 0x00000040c5ca7824 */ /* 0x040fe200078e00ff */
[----:B------:R-:W-:Y:S01]  /*3700*/  LEA R10, P1, R6, R218, 0x1 ;  /* 0x000000da060a7211 */ /* 0x000fe200078208ff */
[----:B------:R-:W-:Y:S01]  /*3710*/  BSSY.RECONVERGENT B0, `(.L_x_7113) ;  /* 0x0000019000007945 */ /* 0x000fe20003800200 */
[----:B------:R-:W-:Y:S01]  /*3720*/  SHF.R.U32.HI R198, RZ, 0x1, R197 ;  /* 0x00000001ffc67819 */ /* 0x000fe200000116c5 */
[----:B------:R-:W-:Y:S01]  /*3730*/  IMAD.SHL.U32 R199, R197, 0x20, RZ ;  /* 0x00000020c5c77824 */ /* 0x000fe200078e00ff */
[-C--:B------:R-:W-:Y:S02]  /*3740*/  ISETP.GE.AND P5, PT, R11, R4.reuse, PT ;  /* 0x000000040b00720c */ /* 0x080fe40003fa6270 */
        /* <DEDUP_REMOVED lines=21> */
.L_x_7114:
[----:B------:R-:W-:Y:S05]  /*38a0*/  BSYNC.RECONVERGENT B0 ;  /* 0x0000000000007941 */ /* 0x000fea0003800200 */
.L_x_7113:
        /* <DEDUP_REMOVED lines=18> */
.L_x_7116:
[----:B------:R-:W-:Y:S05]  /*39d0*/  BSYNC.RECONVERGENT B0 ;  /* 0x0000000000007941 */ /* 0x000fea0003800200 */
.L_x_7115:
[----:B------:R2:W-:Y:S01]  /*39e0*/  @P0 STS.128 [R201+0xd800], RZ ;  /* 0x00d800ffc9000388 */ /* 0x0005e20000000c00 */
[----:B------:R-:W-:Y:S01]  /*39f0*/  LOP3.LUT R199, R199, 0x7c00, RZ, 0xc0, !PT ;  /* 0x00007c00c7c77812 */ /* 0x000fe200078ec0ff */
[----:B------:R-:W-:Y:S01]  /*3a00*/  BSSY.RECONVERGENT B0, `(.L_x_7117) ;  /* 0x0000018000007945 */ /* 0x000fe20003800200 */
[----:B------:R-:W-:Y:S01]  /*3a10*/  LOP3.LUT R14, R14, 0x8, R197, 0xf8, !PT ;  /* 0x000000080e0e7812 */ /* 0x000fe200078ef8c5 */
[----:B------:R2:W-:Y:S01]  /*3a20*/  @P0 STS.128 [R201+0x11800], RZ ;  /* 0x011800ffc9000388 */ /* 0x0005e20000000c00 */
[--C-:B-1----:R-:W-:Y:S02]  /*3a30*/  LOP3.LUT R12, R9, 0x1c0, R202.reuse, 0xf8, !PT ;  /* 0x000001c0090c7812 */ /* 0x102fe400078ef8ca */
        /* <DEDUP_REMOVED lines=20> */
.L_x_7118:
[----:B------:R-:W-:Y:S05]  /*3b80*/  BSYNC.RECONVERGENT B0 ;  /* 0x0000000000007941 */ /* 0x000fea0003800200 */
.L_x_7117:
        /* <DEDUP_REMOVED lines=26> */
.L_x_7120:
[----:B------:R-:W-:Y:S05]  /*3d30*/  BSYNC.RECONVERGENT B0 ;  /* 0x0000000000007941 */ /* 0x000fea0003800200 */
.L_x_7119:
        /* <DEDUP_REMOVED lines=18> */
.L_x_7122:
[----:B------:R-:W-:Y:S05]  /*3e60*/  BSYNC.RECONVERGENT B0 ;  /* 0x0000000000007941 */ /* 0x000fea0003800200 */
.L_x_7121:
        /* <DEDUP_REMOVED lines=21> */
.L_x_7124:
[----:B------:R-:W-:Y:S05]  /*3fc0*/  BSYNC.RECONVERGENT B0 ;  /* 0x0000000000007941 */ /* 0x000fea0003800200 */
.L_x_7123:
        /* <DEDUP_REMOVED lines=19> */
.L_x_7126:
[----:B------:R-:W-:Y:S05]  /*4100*/  BSYNC.RECONVERGENT B0 ;  /* 0x0000000000007941 */ /* 0x000fea0003800200 */
.L_x_7125:
[----:B------:R-:W-:Y:S01]  /*4110*/  LDSM.16.M88.4 R84, [R182] ;  /* 0x00000000b654783b */ /* 0x000fe20000000200 */
[----:B------:R-:W-:Y:S01]  /*4120*/  IMAD.MOV.U32 R32, RZ, RZ, 0x20 ;  /* 0x00000020ff207424 */ /* 0x000fe200078e00ff */
[----:B------:R-:W-:Y:S01]  /*4130*/  LOP3.LUT P0, R192, R197, 0x2, RZ, 0xc0, !PT ;  /* 0x00000002c5c07812 */ /* 0x000fe2000780c0ff */
[----:B------:R-:W-:Y:S01]  /*4140*/  IMAD.MOV.U32 R34, RZ, RZ, 0x40 ;  /* 0x00000040ff227424 */ /* 0x000fe200078e00ff */
[----:B------:R-:W5:Y:S01]  /*4150*/  LDSM.16.M88.4 R48, [R181+0x4000] ;  /* 0x00400000b530783b */ /* 0x000f620000000200 */
[----:B------:R-:W-:Y:S01]  /*4160*/  SHF.R.U32.HI R193, RZ, 0x2, R197 ;  /* 0x00000002ffc17819 */ /* 0x000fe200000116c5 */
[----:B------:R-:W-:Y:S01]  /*4170*/  VIADD R191, R189, 0xffffffff ;  /* 0xffffffffbdbf7836 */ /* 0x000fe20000000000 */
[----:B------:R-:W-:Y:S01]  /*4180*/  SEL R32, R32, 0xffffffe0, !P0 ;  /* 0xffffffe020207807 */ /* 0x000fe20004000000 */
[----:B------:R-:W2:Y:S01]  /*4190*/  LDSM.16.M88.4 R40, [R181+0x4800] ;  /* 0x00480000b528783b */ /* 0x000ea20000000200 */
[----:B------:R-:W-:Y:S01]  /*41a0*/  LOP3.LUT P0, R190, R197, 0x4, RZ, 0xc0, !PT ;  /* 0x00000004c5be7812 */ /* 0x000fe2000780c0ff */
[----:B------:R-:W-:Y:S01]  /*41b0*/  BSSY.RECONVERGENT B1, `(.L_x_7127) ;  /* 0x000019b000017945 */ /* 0x000fe20003800200 */
[----:B------:R-:W-:Y:S01]  /*41c0*/  LOP3.LUT R193, R193, 0x7, RZ, 0xc0, !PT ;  /* 0x00000007c1c17812 */ /* 0x000fe200078ec0ff */
[----:B------:R-:W-:Y:S01]  /*41d0*/  IMAD.IADD R180, R182, 0x1, R32 ;  /* 0x00000001b6b47824 */ /* 0x000fe200078e0220 */
[----:B------:R-:W3:Y:S01]  /*41e0*/  LDSM.16.M88.4 R28, [R181+0x5000] ;  /* 0x00500000b51c783b */ /* 0x000ee20000000200 */
[----:B------:R-:W-:Y:S01]  /*41f0*/  IMAD.IADD R222, R32, 0x1, R181 ;  /* 0x0000000120de7824 */ /* 0x000fe200078e02b5 */
[----:B------:R-:W-:-:S02]  /*4200*/  SEL R34, R34, 0xffffffc0, !P0 ;  /* 0xffffffc022227807 */ /* 0x000fc40004000000 */
[----:B------:R-:W3:Y:S01]  /*4210*/  LDSM.16.M88.4 R20, [R181+0x5800] ;  /* 0x00580000b514783b */ /* 0x000ee20000000200 */
[----:B------:R-:W-:Y:S02]  /*4220*/  LOP3.LUT R194, R198, 0x1f0, RZ, 0xc0, !PT ;  /* 0x000001f0c6c27812 */ /* 0x000fe400078ec0ff */
[----:B------:R-:W-:Y:S01]  /*4230*/  IMAD.IADD R217, R182, 0x1, R34 ;  /* 0x00000001b6d97824 */ /* 0x000fe200078e0222 */
[----:B-1----:R-:W1:Y:S01]  /*4240*/  LDSM.16.M88.4 R12, [R181+0x6000] ;  /* 0x00600000b50c783b */ /* 0x002e620000000200 */
[----:B------:R-:W-:Y:S01]  /*4250*/  IMAD.IADD R188, R34, 0x1, R181 ;  /* 0x0000000122bc7824 */ /* 0x000fe200078e02b5 */
[----:B------:R-:W-:Y:S01]  /*4260*/  ISETP.GT.AND P0, PT, R191, R214, PT ;  /* 0x000000d6bf00720c */ /* 0x000fe20003f04270 */
[C---:B------:R-:W-:Y:S01]  /*4270*/  IMAD.IADD R203, R32.reuse, 0x1, R217 ;  /* 0x0000000120cb7824 */ /* 0x040fe200078e02d9 */
[----:B------:R-:W1:Y:S01]  /*4280*/  LDSM.16.M88.4 R100, [R181+0x6800] ;  /* 0x00680000b564783b */ /* 0x000e620000000200 */
[----:B------:R-:W-:Y:S01]  /*4290*/  IMAD.IADD R132, R32, 0x1, R188 ;  /* 0x0000000120847824 */ /* 0x000fe200078e02bc */
[----:B------:R-:W-:-:S02]  /*42a0*/  IADD3 R210, PT, PT, R131, R129, -R204 ;  /* 0x0000008183d27210 */ /* 0x000fc40007ffe8cc */
[----:B------:R-:W1:Y:S01]  /*42b0*/  LDSM.16.M88.4 R92, [R181+0x7000] ;  /* 0x00700000b55c783b */ /* 0x000e620000000200 */
[----:B------:R-:W-:-:S03]  /*42c0*/  IADD3 R130, PT, PT, R129, -R204, -R130 ;  /* 0x800000cc81827210 */ /* 0x000fc60007ffe882 */
[----:B----4-:R-:W4:Y:S04]  /*42d0*/  LDSM.16.M88.4 R8, [R181+0x7800] ;  /* 0x00780000b508783b */ /* 0x010f280000000200 */
[----:B------:R-:W-:Y:S04]  /*42e0*/  LDSM.16.M88.4 R64, [R180] ;  /* 0x00000000b440783b */ /* 0x000fe80000000200 */
[----:B------:R-:W4:Y:S01]  /*42f0*/  LDSM.16.M88.4 R4, [R222+0x4000] ;  /* 0x00400000de04783b */ /* 0x000f220000000200 */
        /* <DEDUP_REMOVED lines=28> */
[----:B------:R-:W-:Y:S07]  /*44c0*/  LDSM.16.M88.4 R8, [R217] ;  /* 0x00000000d908783b */ /* 0x000fee0000000200 */
[C---:B------:R-:W-:Y:S08]  /*44d0*/  HMMA.16816.F32.BF16 R52, R64.reuse, R4, R52 ;  /* 0x000000044034723c */ /* 0x040ff00000041834 */
[C---:B------:R-:W-:Y:S01]  /*44e0*/  HMMA.16816.F32.BF16 R48, R64.reuse, R6, R48 ;  /* 0x000000064030723c */ /* 0x040fe20000041830 */
[----:B------:R-:W1:Y:S07]  /*44f0*/  LDSM.16.M88.4 R4, [R188+0x4000] ;  /* 0x00400000bc04783b */ /* 0x000e6e0000000200 */
[C---:B-----5:R-:W-:Y:S08]  /*4500*/  HMMA.16816.F32.BF16 R104, R64.reuse, R56, R104 ;  /* 0x000000384068723c */ /* 0x060ff00000041868 */
[C---:B------:R-:W-:Y:S01]  /*4510*/  HMMA.16816.F32.BF16 R100, R64.reuse, R58, R100 ;  /* 0x0000003a4064723c */ /* 0x040fe20000041864 */
[----:B------:R-:W2:Y:S07]  /*4520*/  LDSM.16.M88.4 R56, [R188+0x5000] ;  /* 0x00500000bc38783b */ /* 0x000eae0000000200 */
[C---:B------:R-:W-:Y:S08]  /*4530*/  HMMA.16816.F32.BF16 R96, R64.reuse, R72, R96 ;  /* 0x000000484060723c */ /* 0x040ff00000041860 */
[C---:B------:R-:W-:Y:S01]  /*4540*/  HMMA.16816.F32.BF16 R92, R64.reuse, R74, R92 ;  /* 0x0000004a405c723c */ /* 0x040fe2000004185c */
[----:B------:R-:W3:Y:S07]  /*4550*/  LDSM.16.M88.4 R72, [R188+0x5800] ;  /* 0x00580000bc48783b */ /* 0x000eee0000000200 */
[C---:B------:R-:W-:Y:S08]  /*4560*/  HMMA.16816.F32.BF16 R88, R64.reuse, R68, R88 ;  /* 0x000000444058723c */ /* 0x040ff00000041858 */
[----:B------:R-:W-:Y:S01]  /*4570*/  HMMA.16816.F32.BF16 R84, R64, R70, R84 ;  /* 0x000000464054723c */ /* 0x000fe20000041854 */
[----:B------:R-:W4:Y:S07]  /*4580*/  LDSM.16.M88.4 R68, [R188+0x6000] ;  /* 0x00600000bc44783b */ /* 0x000f2e0000000200 */
        /* <DEDUP_REMOVED lines=34> */
[C---:B------:R-:W-:Y:S08]  /*47b0*/  HMMA.16816.F32.BF16 R88, R8.reuse, R64, R88 ;  /* 0x000000400858723c */ /* 0x040ff00000041858 */
[----:B------:R-:W-:Y:S01]  /*47c0*/  HMMA.16816.F32.BF16 R84, R8, R66, R84 ;  /* 0x000000420854723c */ /* 0x000fe20000041854 */
[----:B------:R-:W-:Y:S04]  /*47d0*/  LDSM.16.M88.4 R64, [R182+0x2000] ;  /* 0x00200000b640783b */ /* 0x000fe80000000200 */
[----:B------:R-:W5:Y:S03]  /*47e0*/  LDSM.16.M88.4 R8, [R181+0x8000] ;  /* 0x00800000b508783b */ /* 0x000f660000000200 */
        /* <DEDUP_REMOVED lines=22> */
[----:B------:R-:W-:Y:S01]  /*4950*/  HMMA.16816.F32.BF16 R84, R60, R114, R84 ;  /* 0x000000723c54723c */ /* 0x000fe20000041854 */
[----:B------:R-:W-:Y:S04]  /*4960*/  LDSM.16.M88.4 R60, [R222+0x8000] ;  /* 0x00800000de3c783b */ /* 0x000fe80000000200 */
[----:B------:R-:W-:Y:S03]  /*4970*/  LDSM.16.M88.4 R112, [R188+0xb000] ;  /* 0x00b00000bc70783b */ /* 0x000fe60000000200 */
        /* <DEDUP_REMOVED lines=21> */
[C---:B------:R-:W-:Y:S08]  /*4ad0*/  HMMA.16816.F32.BF16 R88, R64.reuse, R68, R88 ;  /* 0x000000444058723c */ /* 0x040ff00000041858 */
[----:B------:R-:W-:Y:S01]  /*4ae0*/  HMMA.16816.F32.BF16 R84, R64, R70, R84 ;  /* 0x000000464054723c */ /* 0x000fe20000041854 */
[----:B------:R-:W3:Y:S04]  /*4af0*/  LDSM.16.M88.4 R68, [R222+0xb000] ;  /* 0x00b00000de44783b */ /* 0x000ee80000000200 */
[----:B------:R-:W5:Y:S03]  /*4b00*/  LDSM.16.M88.4 R64, [R222+0xb800] ;  /* 0x00b80000de40783b */ /* 0x000f660000000200 */
        /* <DEDUP_REMOVED lines=21> */
[C---:B-----5:R-:W-:Y:S08]  /*4c60*/  HMMA.16816.F32.BF16 R88, R8.reuse, R64, R88 ;  /* 0x000000400858723c */ /* 0x060ff00000041858 */
[----:B------:R-:W-:Y:S01]  /*4c70*/  HMMA.16816.F32.BF16 R84, R8, R66, R84 ;  /* 0x000000420854723c */ /* 0x000fe20000041854 */
        /* <DEDUP_REMOVED lines=9> */
[C---:B--2---:R-:W-:Y:S08]  /*4d10*/  HMMA.16816.F32.BF16 R24, R120.reuse, R8, R24 ;  /* 0x000000087818723c */ /* 0x044ff00000041818 */
[C---:B------:R-:W-:Y:S01]  /*4d20*/  HMMA.16816.F32.BF16 R20, R120.reuse, R10, R20 ;  /* 0x0000000a7814723c */ /* 0x040fe20000041814 */
[----:B------:R-:W1:Y:S07]  /*4d30*/  LDSM.16.M88.4 R8, [R132+0xb800] ;  /* 0x00b800008408783b */ /* 0x000e6e0000000200 */
        /* <DEDUP_REMOVED lines=12> */
[----:B------:R-:W-:-:S05]  /*4e00*/  LOP3.LUT R8, R193, R194, RZ, 0xfc, !PT ;  /* 0x000000c2c1087212 */ /* 0x000fca00078efcff */
[----:B------:R-:W-:Y:S02]  /*4e10*/  IMAD R211, R221, 0x40, R8 ;  /* 0x00000040ddd37824 */ /* 0x000fe400078e0208 */
[----:B------:R-:W-:Y:S02]  /*4e20*/  HMMA.16816.F32.BF16 R52, R4, R80, R52 ;  /* 0x000000500434723c */ /* 0x000fe40000041834 */
[C---:B------:R-:W-:Y:S02]  /*4e30*/  IMAD.IADD R210, R211.reuse, 0x1, R210 ;  /* 0x00000001d3d27824 */ /* 0x040fe400078e02d2 */
[----:B------:R-:W-:-:S03]  /*4e40*/  IMAD.IADD R211, R211, 0x1, R130 ;  /* 0x00000001d3d37824 */ /* 0x000fc600078e0282 */
[C-C-:B------:R-:W-:Y:S01]  /*4e50*/  VIADDMNMX R212, R210.reuse, 0x1, R129.reuse, PT ;  /* 0x00000001d2d47846 */ /* 0x140fe20003800181 */
[----:B------:R-:W-:Y:S01]  /*4e60*/  HMMA.16816.F32.BF16 R48, R4, R82, R48 ;  /* 0x000000520430723c */ /* 0x000fe20000041830 */
[----:B------:R-:W-:Y:S02]  /*4e70*/  VIMNMX R213, PT, PT, RZ, R211, !PT ;  /* 0x000000d3ffd57248 */ /* 0x000fe40007fe0100 */
[----:B------:R-:W-:Y:S02]  /*4e80*/  VIADDMNMX R210, R210, 0x9, R129, PT ;  /* 0x00000009d2d27846 */ /* 0x000fe40003800181 */
[----:B------:R-:W-:-:S03]  /*4e90*/  VIADDMNMX R211, R211, 0x8, RZ, !PT ;  /* 0x00000008d3d37846 */ /* 0x000fc600078001ff */
        /* <DEDUP_REMOVED lines=11> */
[----:B------:R-:W-:Y:S01]  /*4f50*/  HMMA.16816.F32.BF16 R92, R4, R58, R92 ;  /* 0x0000003a045c723c */ /* 0x000fe2000004185c */
[----:B------:R-:W-:-:S07]  /*4f60*/  LOP3.LUT R58, R202, 0x200, RZ, 0xc0, !PT ;  /* 0x00000200ca3a7812 */ /* 0x000fce00078ec0ff */
        /* <DEDUP_REMOVED lines=16> */
.L_x_7130:
        /* <DEDUP_REMOVED lines=61> */
.L_x_7131:
[----:B------:R-:W-:Y:S05]  /*5440*/  BSYNC.RECONVERGENT B0 ;  /* 0x0000000000007941 */ /* 0x000fea0003800200 */
.L_x_7129:
        /* <DEDUP_REMOVED lines=113> */
.L_x_7128:
[----:B------:R-:W-:Y:S05]  /*5b60*/  BSYNC.RECONVERGENT B1 ;  /* 0x0000000000017941 */ /* 0x000fea0003800200 */
.L_x_7127:
[----:B------:R-:W-:Y:S02]  /*5b70*/  IMAD.SHL.U32 R135, R197, 0x2, RZ ;  /* 0x00000002c5877824 */ /* 0x000fe400078e00ff */
[----:B--2---:R-:W-:-:S03]  /*5b80*/  IMAD.IADD R4, R0, 0x1, R8 ;  /* 0x0000000100047824 */ /* 0x004fc600078e0208 */
[----:B------:R-:W-:Y:S01]  /*5b90*/  LOP3.LUT R135, R135, 0x6, RZ, 0xc0, !PT ;  /* 0x0000000687877812 */ /* 0x000fe200078ec0ff */
[----:B------:R-:W-:-:S04]  /*5ba0*/  VIADD R56, R4, 0x8 ;  /* 0x0000000804387836 */ /* 0x000fc80000000000 */
[----:B------:R-:W-:-:S04]  /*5bb0*/  IMAD R57, R191, 0x80, R135 ;  /* 0x00000080bf397824 */ /* 0x000fc800078e0287 */
[C---:B------:R-:W-:Y:S01]  /*5bc0*/  IMAD.IADD R139, R57.reuse, 0x1, R204 ;  /* 0x00000001398b7824 */ /* 0x040fe200078e02cc */
[C---:B------:R-:W-:Y:S01]  /*5bd0*/  ISETP.GE.AND P5, PT, R57.reuse, R213, PT ;  /* 0x000000d53900720c */ /* 0x040fe20003fa6270 */
[C---:B------:R-:W-:Y:S01]  /*5be0*/  VIADD R138, R57.reuse, 0x1 ;  /* 0x00000001398a7836 */ /* 0x040fe20000000000 */
[C---:B------:R-:W-:Y:S01]  /*5bf0*/  ISETP.GE.AND P4, PT, R57.reuse, R212, PT ;  /* 0x000000d43900720c */ /* 0x040fe20003f86270 */
[C-C-:B------:R-:W-:Y:S01]  /*5c00*/  IMAD.IADD R113, R4.reuse, 0x1, -R139.reuse ;  /* 0x0000000104717824 */ /* 0x140fe200078e0a8b */
[--C-:B------:R-:W-:Y:S01]  /*5c10*/  IADD3 R134, PT, PT, R4, -0x9, -R139.reuse ;  /* 0xfffffff704867810 */ /* 0x100fe20007ffe88b */
[--C-:B------:R-:W-:Y:S01]  /*5c20*/  IMAD.IADD R111, R56, 0x1, -R139.reuse ;  /* 0x00000001386f7824 */ /* 0x100fe200078e0a8b */
[C-C-:B------:R-:W-:Y:S01]  /*5c30*/  IADD3 R136, PT, PT, R4.reuse, -0x11, -R139.reuse ;  /* 0xffffffef04887810 */ /* 0x140fe20007ffe88b */
[----:B------:R-:W-:Y:S01]  /*5c40*/  VIADD R140, R57, 0x8 ;  /* 0x00000008398c7836 */ /* 0x000fe20000000000 */
[----:B------:R-:W-:Y:S02]  /*5c50*/  IADD3 R133, PT, PT, R4, -0x18, -R139 ;  /* 0xffffffe804857810 */ /* 0x000fe40007ffe88b */
[----:B------:R-:W-:-:S02]  /*5c60*/  IABS R134, R134 ;  /* 0x0000008600867213 */ /* 0x000fc40000000000 */
[----:B------:R-:W-:Y:S02]  /*5c70*/  IABS R136, R136 ;  /* 0x0000008800887213 */ /* 0x000fe40000000000 */
[----:B------:R-:W-:Y:S02]  /*5c80*/  IABS R133, R133 ;  /* 0x0000008500857213 */ /* 0x000fe40000000000 */
[C-C-:B------:R-:W-:Y:S02]  /*5c90*/  IADD3 R130, PT, PT, R4.reuse, -0x20, -R139.reuse ;  /* 0xffffffe004827810 */ /* 0x140fe40007ffe88b */
[C-C-:B------:R-:W-:Y:S02]  /*5ca0*/  IADD3 R129, PT, PT, R4.reuse, -0x21, -R139.reuse ;  /* 0xffffffdf04817810 */ /* 0x140fe40007ffe88b */
[----:B------:R-:W-:Y:S02]  /*5cb0*/  I2FP.F32.S32 R134, R134 ;  /* 0x0000008600867245 */ /* 0x000fe40000201400 */
[----:B------:R-:W-:-:S02]  /*5cc0*/  IADD3 R137, PT, PT, R4, -0x10, -R139 ;  /* 0xfffffff004897810 */ /* 0x000fc40007ffe88b */
[----:B------:R-:W-:Y:S02]  /*5cd0*/  I2FP.F32.S32 R136, R136 ;  /* 0x0000008800887245 */ /* 0x000fe40000201400 */
[----:B------:R-:W-:Y:S02]  /*5ce0*/  I2FP.F32.S32 R133, R133 ;  /* 0x0000008500857245 */ /* 0x000fe40000201400 */
[C---:B------:R-:W-:Y:S01]  /*5cf0*/  IADD3 R74, PT, PT, R4.reuse, -0x1, -R139 ;  /* 0xffffffff044a7810 */ /* 0x040fe20007ffe88b */
[----:B------:R-:W-:Y:S01]  /*5d00*/  FFMA.FTZ R136, -R227, R136, R45 ;  /* 0x00000088e3887223 */ /* 0x000fe2000001012d */
        /* <DEDUP_REMOVED lines=22> */
[--C-:B------:R-:W-:Y:S02]  /*5e70*/  IADD3 R5, PT, PT, R4, -0x79, -R139.reuse ;  /* 0xffffff8704057810 */ /* 0x100fe40007ffe88b */
        /* <DEDUP_REMOVED lines=29> */
[----:B------:R-:W-:Y:S02]  /*6050*/  IABS R130, R130 ;  /* 0x0000008200827213 */ /* 0x000fe40000000000 */
[----:B------:R-:W-:Y:S02]  /*6060*/  IABS R129, R129 ;  /* 0x0000008100817213 */ /* 0x000fe40000000000 */
[----:B------:R-:W-:Y:S01]  /*6070*/  IADD3 R56, PT, PT, R56, -0x79, -R139 ;  /* 0xffffff8738387810 */ /* 0x000fe20007ffe88b */
[C---:B------:R-:W-:Y:S01]  /*6080*/  FFMA.FTZ R139, -R227.reuse, R134, R49 ;  /* 0x00000086e38b7223 */ /* 0x040fe20000010131 */
[----:B------:R-:W-:Y:S01]  /*6090*/  IABS R137, R137 ;  /* 0x0000008900897213 */ /* 0x000fe20000000000 */
[----:B------:R-:W-:Y:S01]  /*60a0*/  FFMA.FTZ R134, -R227, R133, R40 ;  /* 0x00000085e3867223 */ /* 0x000fe20000010128 */
[----:B------:R-:W-:Y:S01]  /*60b0*/  IABS R8, R8 ;  /* 0x0000000800087213 */ /* 0x000fe20000000000 */
[----:B------:R-:W-:Y:S01]  /*60c0*/  VIADD R49, R57, 0x58 ;  /* 0x0000005839317836 */ /* 0x000fe20000000000 */
[----:B------:R-:W-:-:S02]  /*60d0*/  I2FP.F32.S32 R45, R130 ;  /* 0x00000082002d7245 */ /* 0x000fc40000201400 */
[----:B------:R-:W-:Y:S02]  /*60e0*/  I2FP.F32.S32 R40, R129 ;  /* 0x0000008100287245 */ /* 0x000fe40000201400 */
[----:B------:R-:W-:Y:S02]  /*60f0*/  I2FP.F32.S32 R137, R137 ;  /* 0x0000008900897245 */ /* 0x000fe40000201400 */
[----:B------:R-:W-:Y:S01]  /*6100*/  IABS R128, R128 ;  /* 0x0000008000807213 */ /* 0x000fe20000000000 */
[C---:B------:R-:W-:Y:S01]  /*6110*/  FFMA.FTZ R133, -R227.reuse, R40, R37 ;  /* 0x00000028e3857223 */ /* 0x040fe20000010125 */
[----:B------:R-:W-:Y:S01]  /*6120*/  IABS R127, R127 ;  /* 0x0000007f007f7213 */ /* 0x000fe20000000000 */
[C---:B------:R-:W-:Y:S01]  /*6130*/  FFMA.FTZ R137, -R227.reuse, R137, R44 ;  /* 0x00000089e3897223 */ /* 0x040fe2000001012c */
[----:B------:R-:W-:Y:S02]  /*6140*/  IABS R131, R131 ;  /* 0x0000008300837213 */ /* 0x000fe40000000000 */
[----:B------:R-:W-:Y:S01]  /*6150*/  I2FP.F32.S32 R130, R8 ;  /* 0x0000000800827245 */ /* 0x000fe20000201400 */
[----:B------:R-:W-:Y:S01]  /*6160*/  FFMA.FTZ R8, -R227, R45, R36 ;  /* 0x0000002de3087223 */ /* 0x000fe20000010124 */
[----:B------:R-:W-:Y:S01]  /*6170*/  IABS R10, R10 ;  /* 0x0000000a000a7213 */ /* 0x000fe20000000000 */
[----:B------:R-:W-:Y:S01]  /*6180*/  VIADD R45, R57, 0x59 ;  /* 0x00000059392d7836 */ /* 0x000fe20000000000 */
[----:B------:R-:W-:Y:S01]  /*6190*/  IABS R126, R126 ;  /* 0x0000007e007e7213 */ /* 0x000fe20000000000 */
[----:B------:R-:W-:Y:S01]  /*61a0*/  FFMA.FTZ R130, -R227, R130, R29 ;  /* 0x00000082e3827223 */ /* 0x000fe2000001011d */
[----:B------:R-:W-:-:S02]  /*61b0*/  IABS R124, R124 ;  /* 0x0000007c007c7213 */ /* 0x000fc40000000000 */
[----:B------:R-:W-:Y:S02]  /*61c0*/  I2FP.F32.S32 R36, R128 ;  /* 0x0000008000247245 */ /* 0x000fe40000201400 */
[----:B------:R-:W-:Y:S02]  /*61d0*/  I2FP.F32.S32 R40, R127 ;  /* 0x0000007f00287245 */ /* 0x000fe40000201400 */
        /* <DEDUP_REMOVED lines=8> */
[----:B------:R-:W-:Y:S01]  /*6260*/  I2FP.F32.S32 R37, R126 ;  /* 0x0000007e00257245 */ /* 0x000fe20000201400 */
[----:B------:R-:W-:Y:S01]  /*6270*/  VIADD R44, R57, 0x18 ;  /* 0x00000018392c7836 */ /* 0x000fe20000000000 */
[----:B------:R-:W-:Y:S01]  /*6280*/  I2FP.F32.S32 R29, R124 ;  /* 0x0000007c001d7245 */ /* 0x000fe20000201400 */
[C---:B------:R-:W-:Y:S01]  /*6290*/  FFMA.FTZ R131, -R227.reuse, R131, R28 ;  /* 0x00000083e3837223 */ /* 0x040fe2000001011c */
[----:B------:R-:W-:Y:S01]  /*62a0*/  IABS R125, R125 ;  /* 0x0000007d007d7213 */ /* 0x000fe20000000000 */
[C---:B------:R-:W-:Y:S01]  /*62b0*/  FFMA.FTZ R128, -R227.reuse, R37, R20 ;  /* 0x00000025e3807223 */ /* 0x040fe20000010114 */
[----:B------:R-:W-:Y:S01]  /*62c0*/  IABS R121, R121 ;  /* 0x0000007900797213 */ /* 0x000fe20000000000 */
[----:B------:R-:W-:Y:S01]  /*62d0*/  FFMA.FTZ R126, -R227, R29, R16 ;  /* 0x0000001de37e7223 */ /* 0x000fe20000010110 */
[----:B------:R-:W-:Y:S01]  /*62e0*/  IABS R119, R119 ;  /* 0x0000007700777213 */ /* 0x000fe20000000000 */
[C---:B------:R-:W-:Y:S01]  /*62f0*/  VIADD R41, R57.reuse, 0x60 ;  /* 0x0000006039297836 */ /* 0x040fe20000000000 */
[----:B------:R-:W-:Y:S01]  /*6300*/  I2FP.F32.S32 R24, R123 ;  /* 0x0000007b00187245 */ /* 0x000fe20000201400 */
[C---:B------:R-:W-:Y:S01]  /*6310*/  VIADD R29, R57.reuse, 0x68 ;  /* 0x00000068391d7836 */ /* 0x040fe20000000000 */
[----:B------:R-:W-:Y:S01]  /*6320*/  I2FP.F32.S32 R25, R122 ;  /* 0x0000007a00197245 */ /* 0x000fe20000201400 */
[----:B------:R-:W-:Y:S01]  /*6330*/  VIADD R37, R57, 0x61 ;  /* 0x0000006139257836 */ /* 0x000fe20000000000 */
[----:B------:R-:W-:-:S02]  /*6340*/  IABS R118, R118 ;  /* 0x0000007600767213 */ /* 0x000fc40000000000 */
[----:B------:R-:W-:Y:S01]  /*6350*/  IABS R116, R116 ;  /* 0x0000007400747213 */ /* 0x000fe20000000000 */
[C---:B------:R-:W-:Y:S01]  /*6360*/  FFMA.FTZ R124, -R227.reuse, R25, R12 ;  /* 0x00000019e37c7223 */ /* 0x040fe2000001010c */
[----:B------:R-:W-:Y:S02]  /*6370*/  IABS R115, R115 ;  /* 0x0000007300737213 */ /* 0x000fe40000000000 */
[----:B------:R-:W-:Y:S01]  /*6380*/  I2FP.F32.S32 R28, R125 ;  /* 0x0000007d001c7245 */ /* 0x000fe20000201400 */
[C---:B------:R-:W-:Y:S01]  /*6390*/  FFMA.FTZ R125, -R227.reuse, R24, R17 ;  /* 0x00000018e37d7223 */ /* 0x040fe20000010111 */
[----:B------:R-:W-:Y:S02]  /*63a0*/  I2FP.F32.S32 R20, R121 ;  /* 0x0000007900147245 */ /* 0x000fe40000201400 */
[----:B------:R-:W-:Y:S01]  /*63b0*/  I2FP.F32.S32 R16, R119 ;  /* 0x0000007700107245 */ /* 0x000fe20000201400 */
[C---:B------:R-:W-:Y:S01]  /*63c0*/  FFMA.FTZ R127, -R227.reuse, R28, R21 ;  /* 0x0000001ce37f7223 */ /* 0x040fe20000010115 */
[----:B------:R-:W-:Y:S01]  /*63d0*/  IABS R120, R120 ;  /* 0x0000007800787213 */ /* 0x000fe20000000000 */
[C---:B------:R-:W-:Y:S01]  /*63e0*/  FFMA.FTZ R123, -R227.reuse, R20, R13 ;  /* 0x00000014e37b7223 */ /* 0x040fe2000001010d */
[----:B------:R-:W-:Y:S01]  /*63f0*/  IABS R114, R114 ;  /* 0x0000007200727213 */ /* 0x000fe20000000000 */
[----:B------:R-:W-:Y:S01]  /*6400*/  FFMA.FTZ R121, -R227, R16, R105 ;  /* 0x00000010e3797223 */ /* 0x000fe20000010169 */
[----:B------:R-:W-:Y:S01]  /*6410*/  I2FP.F32.S32 R118, R118 ;  /* 0x0000007600767245 */ /* 0x000fe20000201400 */
[C---:B------:R-:W-:Y:S01]  /*6420*/  VIADD R20, R57.reuse, 0x19 ;  /* 0x0000001939147836 */ /* 0x040fe20000000000 */
[----:B------:R-:W-:Y:S01]  /*6430*/  IABS R117, R117 ;  /* 0x0000007500757213 */ /* 0x000fe20000000000 */
[C---:B------:R-:W-:Y:S01]  /*6440*/  VIADD R28, R57.reuse, 0x30 ;  /* 0x00000030391c7836 */ /* 0x040fe20000000000 */
[----:B------:R-:W-:Y:S01]  /*6450*/  I2FP.F32.S32 R17, R116 ;  /* 0x0000007400117245 */ /* 0x000fe20000201400 */
[----:B------:R-:W-:Y:S01]  /*6460*/  VIADD R105, R57, 0x29 ;  /* 0x0000002939697836 */ /* 0x000fe20000000000 */
[----:B------:R-:W-:-:S02]  /*6470*/  I2FP.F32.S32 R12, R115 ;  /* 0x00000073000c7245 */ /* 0x000fc40000201400 */
[----:B------:R-:W-:Y:S01]  /*6480*/  I2FP.F32.S32 R21, R120 ;  /* 0x0000007800157245 */ /* 0x000fe20000201400 */
[C---:B------:R-:W-:Y:S01]  /*6490*/  FFMA.FTZ R120, -R227.reuse, R118, R100 ;  /* 0x00000076e3787223 */ /* 0x040fe20000010164 */
[----:B------:R-:W-:Y:S01]  /*64a0*/  I2FP.F32.S32 R13, R114 ;  /* 0x00000072000d7245 */ /* 0x000fe20000201400 */
[C---:B------:R-:W-:Y:S01]  /*64b0*/  FFMA.FTZ R118, -R227.reuse, R17, R96 ;  /* 0x00000011e3767223 */ /* 0x040fe20000010160 */
[----:B------:R-:W-:Y:S01]  /*64c0*/  I2FP.F32.S32 R16, R117 ;  /* 0x0000007500107245 */ /* 0x000fe20000201400 */
[----:B------:R-:W-:Y:S01]  /*64d0*/  FFMA.FTZ R117, -R227, R12, R97 ;  /* 0x0000000ce3757223 */ /* 0x000fe20000010161 */
[----:B------:R-:W-:Y:S01]  /*64e0*/  IABS R74, R74 ;  /* 0x0000004a004a7213 */ /* 0x000fe20000000000 */
[----:B------:R-:W-:Y:S01]  /*64f0*/  VIADD R17, R113, 0xfffffff8 ;  /* 0xfffffff871117836 */ /* 0x000fe20000000000 */
        /* <DEDUP_REMOVED lines=16> */
[C---:B------:R-:W-:Y:S01]  /*6600*/  ISETP.GE.AND P2, PT, R138.reuse, R213, PT ;  /* 0x000000d58a00720c */ /* 0x040fe20003f46270 */
[----:B------:R-:W-:Y:S01]  /*6610*/  VIADD R52, R57, 0x9 ;  /* 0x0000000939347836 */ /* 0x000fe20000000000 */
[----:B------:R-:W-:Y:S01]  /*6620*/  I2FP.F32.S32 R17, R17 ;  /* 0x0000001100117245 */ /* 0x000fe20000201400 */
[C---:B------:R-:W-:Y:S01]  /*6630*/  FFMA.FTZ R13, -R227.reuse, R13, R54 ;  /* 0x0000000de30d7223 */ /* 0x040fe20000010136 */
[C---:B------:R-:W-:Y:S01]  /*6640*/  ISETP.GE.AND P1, PT, R138.reuse, R212, PT ;  /* 0x000000d48a00720c */ /* 0x040fe20003f26270 */
[C---:B------:R-:W-:Y:S01]  /*6650*/  FFMA.FTZ R122, -R227.reuse, R21, R104 ;  /* 0x00000015e37a7223 */ /* 0x040fe20000010168 */
[C---:B------:R-:W-:Y:S01]  /*6660*/  ISETP.GE.AND P3, PT, R138.reuse, R211, PT ;  /* 0x000000d38a00720c */ /* 0x040fe20003f66270 */
[----:B------:R-:W-:Y:S01]  /*6670*/  FFMA.FTZ R17, -R227, R17, R48 ;  /* 0x00000011e3117223 */ /* 0x000fe20000010130 */
[----:B------:R-:W-:Y:S01]  /*6680*/  ISETP.GE.AND P0, PT, R138, R210, PT ;  /* 0x000000d28a00720c */ /* 0x000fe20003f06270 */
        /* <DEDUP_REMOVED lines=9> */
[----:B------:R-:W-:Y:S01]  /*6720*/  FSEL R54, R54, -INF , !P1 ;  /* 0xff80000036367808 */ /* 0x000fe20004800000 */
[C---:B------:R-:W-:Y:S01]  /*6730*/  VIADD R96, R57.reuse, 0x41 ;  /* 0x0000004139607836 */ /* 0x040fe20000000000 */
[-C--:B------:R-:W-:Y:S01]  /*6740*/  ISETP.GE.AND P1, PT, R138, R213.reuse, PT ;  /* 0x000000d58a00720c */ /* 0x080fe20003f26270 */
[----:B------:R-:W-:Y:S01]  /*6750*/  VIADD R92, R57, 0x49 ;  /* 0x00000049395c7836 */ /* 0x000fe20000000000 */
[----:B------:R-:W-:Y:S01]  /*6760*/  FSEL R48, R139, -INF , P2 ;  /* 0xff8000008b307808 */ /* 0x000fe20001000000 */
[----:B------:R-:W-:Y:S01]  /*6770*/  VIADD R53, R57, 0x51 ;  /* 0x0000005139357836 */ /* 0x000fe20000000000 */
[----:B------:R-:W-:Y:S01]  /*6780*/  FSEL R17, R17, -INF , P5 ;  /* 0xff80000011117808 */ /* 0x000fe20002800000 */
[----:B------:R-:W-:Y:S01]  /*6790*/  VIADD R21, R57, 0x69 ;  /* 0x0000006939157836 */ /* 0x000fe20000000000 */
[----:B------:R-:W-:Y:S01]  /*67a0*/  ISETP.GE.AND P2, PT, R114, R213, PT ;  /* 0x000000d57200720c */ /* 0x000fe20003f46270 */
[----:B------:R-:W-:Y:S01]  /*67b0*/  FFMA.FTZ R50, -R227, R113, R50 ;  /* 0x00000071e3327223 */ /* 0x000fe20000010132 */
[----:B------:R-:W-:-:S02]  /*67c0*/  ISETP.GE.AND P5, PT, R138, R212, PT ;  /* 0x000000d48a00720c */ /* 0x000fc40003fa6270 */
[----:B------:R-:W-:Y:S02]  /*67d0*/  FSEL R16, R137, -INF , P1 ;  /* 0xff80000089107808 */ /* 0x000fe40000800000 */
[----:B------:R-:W-:Y:S02]  /*67e0*/  ISETP.GE.AND P1, PT, R44, R213, PT ;  /* 0x000000d52c00720c */ /* 0x000fe40003f26270 */
[----:B------:R-:W-:Y:S02]  /*67f0*/  FSEL R74, R12, -INF , !P4 ;  /* 0xff8000000c4a7808 */ /* 0x000fe40006000000 */
[----:B------:R-:W-:Y:S02]  /*6800*/  ISETP.GE.AND P4, PT, R52, R212, PT ;  /* 0x000000d43400720c */ /* 0x000fe40003f86270 */
[----:B------:R-:W-:Y:S02]  /*6810*/  FSEL R12, R136, -INF , P2 ;  /* 0xff800000880c7808 */ /* 0x000fe40001000000 */
[----:B------:R-:W-:-:S02]  /*6820*/  FSEL R16, R16, -INF , !P5 ;  /* 0xff80000010107808 */ /* 0x000fc40006800000 */
[-C--:B------:R-:W-:Y:S02]  /*6830*/  ISETP.GE.AND P2, PT, R20, R213.reuse, PT ;  /* 0x000000d51400720c */ /* 0x080fe40003f46270 */
[----:B------:R-:W-:Y:S02]  /*6840*/  ISETP.GE.AND P5, PT, R44, R212, PT ;  /* 0x000000d42c00720c */ /* 0x000fe40003fa6270 */
[----:B------:R-:W-:Y:S02]  /*6850*/  FSEL R134, R134, -INF , P1 ;  /* 0xff80000086867808 */ /* 0x000fe40000800000 */
[----:B------:R-:W-:Y:S02]  /*6860*/  ISETP.GE.AND P1, PT, R111, R213, PT ;  /* 0x000000d56f00720c */ /* 0x000fe40003f26270 */
[----:B------:R-:W-:Y:S02]  /*6870*/  FSEL R48, R48, -INF , !P4 ;  /* 0xff80000030307808 */ /* 0x000fe40006000000 */
[----:B------:R-:W-:Y:S01]  /*6880*/  IABS R112, R110 ;  /* 0x0000006e00707213 */ /* 0x000fe20000000000 */
[----:B------:R-:W-:Y:S01]  /*6890*/  VIADD R110, R57, 0x21 ;  /* 0x00000021396e7836 */ /* 0x000fe20000000000 */
[----:B------:R-:W-:-:S02]  /*68a0*/  ISETP.GE.AND P4, PT, R114, R212, PT ;  /* 0x000000d47200720c */ /* 0x000fc40003f86270 */
[----:B------:R-:W-:Y:S02]  /*68b0*/  FSEL R24, R10, -INF , P2 ;  /* 0xff8000000a187808 */ /* 0x000fe40001000000 */
[----:B------:R-:W-:Y:S02]  /*68c0*/  FSEL R10, R134, -INF , !P5 ;  /* 0xff800000860a7808 */ /* 0x000fe40006800000 */
[----:B------:R-:W-:Y:S02]  /*68d0*/  ISETP.GE.AND P5, PT, R111, R212, PT ;  /* 0x000000d46f00720c */ /* 0x000fe40003fa6270 */
[----:B------:R-:W-:Y:S02]  /*68e0*/  FSEL R25, R8, -INF , P1 ;  /* 0xff80000008197808 */ /* 0x000fe40000800000 */
[----:B------:R-:W-:Y:S02]  /*68f0*/  ISETP.GE.AND P1, PT, R40, R213, PT ;  /* 0x000000d52800720c */ /* 0x000fe40003f26270 */
[----:B------:R-:W-:-:S02]  /*6900*/  FSEL R12, R12, -INF , !P4 ;  /* 0xff8000000c0c7808 */ /* 0x000fc40006000000 */
[-C--:B------:R-:W-:Y:S02]  /*6910*/  ISETP.GE.AND P4, PT, R20, R212.reuse, PT ;  /* 0x000000d41400720c */ /* 0x080fe40003f86270 */
[-C--:B------:R-:W-:Y:S02]  /*6920*/  ISETP.GE.AND P2, PT, R110, R213.reuse, PT ;  /* 0x000000d56e00720c */ /* 0x080fe40003f46270 */
[----:B------:R-:W-:Y:S02]  /*6930*/  FSEL R25, R25, -INF , !P5 ;  /* 0xff80000019197808 */ /* 0x000fe40006800000 */
[----:B------:R-:W-:Y:S02]  /*6940*/  ISETP.GE.AND P5, PT, R40, R212, PT ;  /* 0x000000d42800720c */ /* 0x000fe40003fa6270 */
[----:B------:R-:W-:Y:S02]  /*6950*/  FSEL R131, R131, -INF , P1 ;  /* 0xff80000083837808 */ /* 0x000fe40000800000 */
[----:B------:R-:W-:-:S02]  /*6960*/  ISETP.GE.AND P1, PT, R28, R213, PT ;  /* 0x000000d51c00720c */ /* 0x000fc40003f26270 */
[----:B------:R-:W-:Y:S02]  /*6970*/  FSEL R8, R24, -INF , !P4 ;  /* 0xff80000018087808 */ /* 0x000fe40006000000 */
[-C--:B------:R-:W-:Y:S02]  /*6980*/  ISETP.GE.AND P4, PT, R110, R212.reuse, PT ;  /* 0x000000d46e00720c */ /* 0x080fe40003f86270 */
[----:B------:R-:W-:Y:S02]  /*6990*/  FSEL R24, R133, -INF , P2 ;  /* 0xff80000085187808 */ /* 0x000fe40001000000 */
[----:B------:R-:W-:Y:S02]  /*69a0*/  ISETP.GE.AND P2, PT, R105, R213, PT ;  /* 0x000000d56900720c */ /* 0x000fe40003f46270 */
[----:B------:R-:W-:Y:S02]  /*69b0*/  FSEL R149, R131, -INF , !P5 ;  /* 0xff80000083957808 */ /* 0x000fe40006800000 */
        /* <DEDUP_REMOVED lines=8> */
[----:B------:R-:W-:Y:S02]  /*6a40*/  I2FP.F32.S32 R112, R112 ;  /* 0x0000007000707245 */ /* 0x000fe40000201400 */
[----:B------:R-:W-:Y:S02]  /*6a50*/  ISETP.GE.AND P5, PT, R101, R212, PT ;  /* 0x000000d46500720c */ /* 0x000fe40003fa6270 */
[----:B------:R-:W-:Y:S01]  /*6a60*/  FSEL R128, R128, -INF , P1 ;  /* 0xff80000080807808 */ /* 0x000fe20000800000 */
[----:B------:R-:W-:Y:S01]  /*6a70*/  FFMA.FTZ R112, -R227, R112, R55 ;  /* 0x00000070e3707223 */ /* 0x000fe20000010137 */
[----:B------:R-:W-:Y:S01]  /*6a80*/  ISETP.GE.AND P1, PT, R97, R213, PT ;  /* 0x000000d56100720c */ /* 0x000fe20003f26270 */
[----:B------:R-:W-:Y:S01]  /*6a90*/  VIADD R55, R57, 0x50 ;  /* 0x0000005039377836 */ /* 0x000fe20000000000 */
        /* <DEDUP_REMOVED lines=43> */
[----:B------:R-:W-:Y:S02]  /*6d50*/  ISETP.GE.AND P2, PT, R37, R213, PT ;  /* 0x000000d52500720c */ /* 0x000fe40003f46270 */
[----:B------:R-:W-:Y:S02]  /*6d60*/  FSEL R162, R118, -INF , !P5 ;  /* 0xff80000076a27808 */ /* 0x000fe40006800000 */
[----:B------:R-:W-:Y:S02]  /*6d70*/  ISETP.GE.AND P5, PT, R29, R212, PT ;  /* 0x000000d41d00720c */ /* 0x000fe40003fa6270 */
[----:B------:R-:W-:Y:S02]  /*6d80*/  FSEL R116, R116, -INF , P1 ;  /* 0xff80000074747808 */ /* 0x000fe40000800000 */
[----:B------:R-:W-:Y:S02]  /*6d90*/  ISETP.GE.AND P1, PT, R57, R211, PT ;  /* 0x000000d33900720c */ /* 0x000fe40003f26270 */
[----:B------:R-:W-:-:S02]  /*6da0*/  FSEL R172, R119, -INF , !P4 ;  /* 0xff80000077ac7808 */ /* 0x000fc40006000000 */
[----:B------:R-:W-:Y:S02]  /*6db0*/  ISETP.GE.AND P4, PT, R37, R212, PT ;  /* 0x000000d42500720c */ /* 0x000fe40003f86270 */
[----:B------:R-:W-:Y:S02]  /*6dc0*/  FSEL R117, R117, -INF , P2 ;  /* 0xff80000075757808 */ /* 0x000fe40001000000 */
[----:B------:R-:W-:Y:S02]  /*6dd0*/  ISETP.GE.AND P2, PT, R21, R213, PT ;  /* 0x000000d51500720c */ /* 0x000fe40003f46270 */
[----:B------:R-:W-:Y:S02]  /*6de0*/  FSEL R156, R116, -INF , !P5 ;  /* 0xff800000749c7808 */ /* 0x000fe40006800000 */
[----:B------:R-:W-:Y:S02]  /*6df0*/  IABS R109, R109 ;  /* 0x0000006d006d7213 */ /* 0x000fe40000000000 */
[----:B------:R-:W-:-:S02]  /*6e00*/  ISETP.GE.AND P5, PT, R57, R210, PT ;  /* 0x000000d23900720c */ /* 0x000fc40003fa6270 */
[----:B------:R-:W-:Y:S02]  /*6e10*/  FSEL R13, R13, -INF , P1 ;  /* 0xff8000000d0d7808 */ /* 0x000fe40000800000 */
[----:B------:R-:W-:Y:S02]  /*6e20*/  IABS R108, R108 ;  /* 0x0000006c006c7213 */ /* 0x000fe40000000000 */
[----:B------:R-:W-:Y:S02]  /*6e30*/  FSEL R160, R117, -INF , !P4 ;  /* 0xff80000075a07808 */ /* 0x000fe40006000000 */
[----:B------:R-:W-:Y:S02]  /*6e40*/  FSEL R112, R112, -INF , P3 ;  /* 0xff80000070707808 */ /* 0x000fe40001800000 */
[----:B------:R-:W-:Y:S02]  /*6e50*/  ISETP.GE.AND P4, PT, R21, R212, PT ;  /* 0x000000d41500720c */ /* 0x000fe40003f86270 */
[----:B------:R-:W-:-:S02]  /*6e60*/  FSEL R115, R115, -INF , P2 ;  /* 0xff80000073737808 */ /* 0x000fc40001000000 */
[----:B------:R-:W-:Y:S02]  /*6e70*/  I2FP.F32.S32 R116, R109 ;  /* 0x0000006d00747245 */ /* 0x000fe40000201400 */
[----:B------:R-:W-:Y:S02]  /*6e80*/  IABS R83, R83 ;  /* 0x0000005300537213 */ /* 0x000fe40000000000 */
[-C--:B------:R-:W-:Y:S01]  /*6e90*/  ISETP.GE.AND P1, PT, R140, R211.reuse, PT ;  /* 0x000000d38c00720c */ /* 0x080fe20003f26270 */
[----:B------:R-:W-:Y:S01]  /*6ea0*/  FFMA.FTZ R51, -R227, R116, R51 ;  /* 0x00000074e3337223 */ /* 0x000fe20000010133 */
[----:B------:R-:W-:Y:S02]  /*6eb0*/  FSEL R13, R13, -INF , !P5 ;  /* 0xff8000000d0d7808 */ /* 0x000fe40006800000 */
[C---:B------:R-:W-:Y:S02]  /*6ec0*/  ISETP.GE.AND P5, PT, R52.reuse, R211, PT ;  /* 0x000000d33400720c */ /* 0x040fe40003fa6270 */
[----:B------:R-:W-:-:S02]  /*6ed0*/  ISETP.GE.AND P3, PT, R52, R210, PT ;  /* 0x000000d23400720c */ /* 0x000fc40003f66270 */
[----:B------:R-:W-:Y:S02]  /*6ee0*/  I2FP.F32.S32 R108, R108 ;  /* 0x0000006c006c7245 */ /* 0x000fe40000201400 */
[----:B------:R-:W-:Y:S02]  /*6ef0*/  FSEL R52, R112, -INF , !P0 ;  /* 0xff80000070347808 */ /* 0x000fe40004000000 */
[----:B------:R-:W-:Y:S01]  /*6f00*/  FSEL R154, R115, -INF , !P4 ;  /* 0xff800000739a7808 */ /* 0x000fe20006000000 */
[C---:B------:R-:W-:Y:S01]  /*6f10*/  FFMA.FTZ R108, -R227.reuse, R108, R46 ;  /* 0x0000006ce36c7223 */ /* 0x040fe2000001012e */
[----:B------:R-:W-:Y:S02]  /*6f20*/  I2FP.F32.S32 R112, R83 ;  /* 0x0000005300707245 */ /* 0x000fe40000201400 */
[----:B------:R-:W-:Y:S02]  /*6f30*/  ISETP.GE.AND P4, PT, R140, R210, PT ;  /* 0x000000d28c00720c */ /* 0x000fe40003f86270 */
[----:B------:R-:W-:Y:S01]  /*6f40*/  FSEL R50, R50, -INF , P1 ;  /* 0xff80000032327808 */ /* 0x000fe20000800000 */
[----:B------:R-:W-:Y:S01]  /*6f50*/  FFMA.FTZ R47, -R227, R112, R47 ;  /* 0x00000070e32f7223 */ /* 0x000fe2000001012f */
[----:B------:R-:W-:-:S02]  /*6f60*/  ISETP.GE.AND P0, PT, R138, R211, PT ;  /* 0x000000d38a00720c */ /* 0x000fc40003f06270 */
[----:B------:R-:W-:Y:S02]  /*6f70*/  FSEL R50, R50, -INF , !P4 ;  /* 0xff80000032327808 */ /* 0x000fe40006000000 */
[----:B------:R-:W-:Y:S02]  /*6f80*/  ISETP.GE.AND P4, PT, R114, R211, PT ;  /* 0x000000d37200720c */ /* 0x000fe40003f86270 */
[----:B------:R-:W-:Y:S02]  /*6f90*/  FSEL R51, R51, -INF , P5 ;  /* 0xff80000033337808 */ /* 0x000fe40002800000 */
[-C--:B------:R-:W-:Y:S02]  /*6fa0*/  ISETP.GE.AND P1, PT, R138, R210.reuse, PT ;  /* 0x000000d28a00720c */ /* 0x080fe40003f26270 */
[----:B------:R-:W-:Y:S02]  /*6fb0*/  FSEL R108, R108, -INF , P0 ;  /* 0xff8000006c6c7808 */ /* 0x000fe40000000000 */
[----:B------:R-:W-:-:S02]  /*6fc0*/  ISETP.GE.AND P5, PT, R114, R210, PT ;  /* 0x000000d27200720c */ /* 0x000fc40003fa6270 */
[----:B------:R-:W-:Y:S02]  /*6fd0*/  FSEL R46, R51, -INF , !P3 ;  /* 0xff800000332e7808 */ /* 0x000fe40005800000 */
[----:B------:R-:W-:Y:S02]  /*6fe0*/  FSEL R47, R47, -INF , P4 ;  /* 0xff8000002f2f7808 */ /* 0x000fe40002000000 */
[----:B------:R-:W-:Y:S02]  /*6ff0*/  IABS R62, R62 ;  /* 0x0000003e003e7213 */ /* 0x000fe40000000000 */
[C---:B------:R-:W-:Y:S02]  /*7000*/  ISETP.GE.AND P3, PT, R44.reuse, R211, PT ;  /* 0x000000d32c00720c */ /* 0x040fe40003f66270 */
[----:B------:R-:W-:Y:S02]  /*7010*/  ISETP.GE.AND P0, PT, R44, R210, PT ;  /* 0x000000d22c00720c */ /* 0x000fe40003f06270 */
[----:B------:R-:W-:-:S02]  /*7020*/  FSEL R44, R108, -INF , !P1 ;  /* 0xff8000006c2c7808 */ /* 0x000fc40004800000 */
[C---:B------:R-:W-:Y:S02]  /*7030*/  ISETP.GE.AND P1, PT, R20.reuse, R211, PT ;  /* 0x000000d31400720c */ /* 0x040fe40003f26270 */
[----:B------:R-:W-:Y:S02]  /*7040*/  ISETP.GE.AND P4, PT, R20, R210, PT ;  /* 0x000000d21400720c */ /* 0x000fe40003f86270 */
[----:B------:R-:W-:Y:S01]  /*7050*/  FSEL R20, R47, -INF , !P5 ;  /* 0xff8000002f147808 */ /* 0x000fe20006800000 */
[----:B------:R-:W-:Y:S01]  /*7060*/  IMAD.MOV.U32 R47, RZ, RZ, R62 ;  /* 0x000000ffff2f7224 */ /* 0x000fe200078e003e */
[----:B------:R-:W-:Y:S01]  /*7070*/  IABS R82, R82 ;  /* 0x0000005200527213 */ /* 0x000fe20000000000 */
[----:B------:R-:W2:Y:S01]  /*7080*/  LD.E R62, desc[UR4][R2.64+0xdc] ;  /* 0x0000dc04023e7980 */ /* 0x000ea2000c101900 */
[----:B------:R-:W-:Y:S02]  /*7090*/  IABS R81, R81 ;  /* 0x0000005100517213 */ /* 0x000fe40000000000 */
[----:B------:R-:W-:-:S02]  /*70a0*/  I2FP.F32.S32 R82, R82 ;  /* 0x0000005200527245 */ /* 0x000fc40000201400 */
[----:B------:R-:W-:Y:S02]  /*70b0*/  I2FP.F32.S32 R47, R47 ;  /* 0x0000002f002f7245 */ /* 0x000fe40000201400 */
[----:B------:R-:W-:Y:S01]  /*70c0*/  IABS R51, R6 ;  /* 0x0000000600337213 */ /* 0x000fe20000000000 */
[C---:B------:R-:W-:Y:S01]  /*70d0*/  FFMA.FTZ R42, -R227.reuse, R82, R42 ;  /* 0x00000052e32a7223 */ /* 0x040fe2000001012a */
[----:B------:R-:W-:Y:S01]  /*70e0*/  I2FP.F32.S32 R82, R81 ;  /* 0x0000005100527245 */ /* 0x000fe20000201400 */
[C---:B------:R-:W-:Y:S01]  /*70f0*/  FFMA.FTZ R38, -R227.reuse, R47, R38 ;  /* 0x0000002fe3267223 */ /* 0x040fe20000010126 */
[----:B------:R-:W-:Y:S02]  /*7100*/  IABS R80, R80 ;  /* 0x0000005000507213 */ /* 0x000fe40000000000 */
[----:B------:R-:W-:Y:S01]  /*7110*/  FSEL R42, R42, -INF , P3 ;  /* 0xff8000002a2a7808 */ /* 0x000fe20001800000 */
[----:B------:R-:W-:Y:S01]  /*7120*/  FFMA.FTZ R43, -R227, R82, R43 ;  /* 0x00000052e32b7223 */ /* 0x000fe2000001012b */
[----:B------:R-:W-:-:S02]  /*7130*/  ISETP.GE.AND P5, PT, R111, R211, PT ;  /* 0x000000d36f00720c */ /* 0x000fc40003fa6270 */
[----:B------:R-:W-:Y:S02]  /*7140*/  FSEL R6, R42, -INF , !P0 ;  /* 0xff8000002a067808 */ /* 0x000fe40004000000 */
[----:B------:R-:W-:Y:S02]  /*7150*/  FSEL R43, R43, -INF , P1 ;  /* 0xff8000002b2b7808 */ /* 0x000fe40000800000 */
[----:B------:R-:W-:Y:S02]  /*7160*/  IABS R42, R4 ;  /* 0x00000004002a7213 */ /* 0x000fe40000000000 */
[----:B------:R-:W-:Y:S02]  /*7170*/  I2FP.F32.S32 R82, R51 ;  /* 0x0000003300527245 */ /* 0x000fe40000201400 */
[----:B------:R-:W-:Y:S02]  /*7180*/  I2FP.F32.S32 R80, R80 ;  /* 0x0000005000507245 */ /* 0x000fe40000201400 */
[----:B------:R-:W-:-:S02]  /*7190*/  ISETP.GE.AND P3, PT, R111, R210, PT ;  /* 0x000000d26f00720c */ /* 0x000fc40003f66270 */
[----:B------:R-:W-:Y:S01]  /*71a0*/  FSEL R38, R38, -INF , P5 ;  /* 0xff80000026267808 */ /* 0x000fe20002800000 */
[----:B------:R-:W-:Y:S01]  /*71b0*/  FFMA.FTZ R39, -R227, R82, R39 ;  /* 0x00000052e3277223 */ /* 0x000fe20000010127 */
[----:B------:R-:W-:Y:S02]  /*71c0*/  FSEL R4, R43, -INF , !P4 ;  /* 0xff8000002b047808 */ /* 0x000fe40006000000 */
[----:B------:R-:W-:Y:S01]  /*71d0*/  I2FP.F32.S32 R42, R42 ;  /* 0x0000002a002a7245 */ /* 0x000fe20000201400 */
[----:B------:R-:W-:Y:S01]  /*71e0*/  FFMA.FTZ R31, -R227, R80, R31 ;  /* 0x00000050e31f7223 */ /* 0x000fe2000001011f */
[C---:B------:R-:W-:Y:S02]  /*71f0*/  ISETP.GE.AND P4, PT, R40.reuse, R211, PT ;  /* 0x000000d32800720c */ /* 0x040fe40003f86270 */
[----:B------:R-:W-:Y:S02]  /*7200*/  ISETP.GE.AND P5, PT, R40, R210, PT ;  /* 0x000000d22800720c */ /* 0x000fe40003fa6270 */
[----:B------:R-:W-:-:S02]  /*7210*/  IABS R79, R79 ;  /* 0x0000004f004f7213 */ /* 0x000fc40000000000 */
[----:B------:R-:W-:Y:S02]  /*7220*/  ISETP.GE.AND P0, PT, R110, R211, PT ;  /* 0x000000d36e00720c */ /* 0x000fe40003f06270 */
[----:B------:R-:W-:Y:S02]  /*7230*/  FSEL R40, R38, -INF , !P3 ;  /* 0xff80000026287808 */ /* 0x000fe40005800000 */
[----:B------:R-:W-:Y:S02]  /*7240*/  IABS R77, R77 ;  /* 0x0000004d004d7213 */ /* 0x000fe40000000000 */
[----:B------:R-:W-:Y:S01]  /*7250*/  ISETP.GE.AND P3, PT, R105, R211, PT ;  /* 0x000000d36900720c */ /* 0x000fe20003f66270 */
[----:B------:R-:W-:Y:S01]  /*7260*/  FFMA.FTZ R42, -R227, R42, R30 ;  /* 0x0000002ae32a7223 */ /* 0x000fe2000001011e */
[----:B------:R-:W-:Y:S02]  /*7270*/  IABS R78, R78 ;  /* 0x0000004e004e7213 */ /* 0x000fe40000000000 */
[----:B------:R-:W-:-:S02]  /*7280*/  I2FP.F32.S32 R79, R79 ;  /* 0x0000004f004f7245 */ /* 0x000fc40000201400 */
[-C--:B------:R-:W-:Y:S02]  /*7290*/  ISETP.GE.AND P1, PT, R110, R210.reuse, PT ;  /* 0x000000d26e00720c */ /* 0x080fe40003f26270 */
[----:B------:R-:W-:Y:S02]  /*72a0*/  FSEL R39, R39, -INF , P0 ;  /* 0xff80000027277808 */ /* 0x000fe40000000000 */
[----:B------:R-:W-:Y:S02]  /*72b0*/  I2FP.F32.S32 R77, R77 ;  /* 0x0000004d004d7245 */ /* 0x000fe40000201400 */
[----:B------:R-:W-:Y:S02]  /*72c0*/  ISETP.GE.AND P0, PT, R105, R210, PT ;  /* 0x000000d26900720c */ /* 0x000fe40003f06270 */
[----:B------:R-:W-:Y:S01]  /*72d0*/  FSEL R31, R31, -INF , P3 ;  /* 0xff8000001f1f7808 */ /* 0x000fe20001800000 */
[C---:B------:R-:W-:Y:S01]  /*72e0*/  FFMA.FTZ R79, -R227.reuse, R79, R26 ;  /* 0x0000004fe34f7223 */ /* 0x040fe2000001011a */
[----:B------:R-:W-:Y:S01]  /*72f0*/  I2FP.F32.S32 R78, R78 ;  /* 0x0000004e004e7245 */ /* 0x000fe20000201400 */
[----:B------:R-:W-:Y:S01]  /*7300*/  FFMA.FTZ R22, -R227, R77, R22 ;  /* 0x0000004de3167223 */ /* 0x000fe20000010116 */
[----:B------:R-:W-:-:S02]  /*7310*/  FSEL R30, R39, -INF , !P1 ;  /* 0xff800000271e7808 */ /* 0x000fc40004800000 */
[----:B------:R-:W-:Y:S02]  /*7320*/  FSEL R42, R42, -INF , P4 ;  /* 0xff8000002a2a7808 */ /* 0x000fe40002000000 */
[----:B------:R-:W-:Y:S02]  /*7330*/  IABS R76, R76 ;  /* 0x0000004c004c7213 */ /* 0x000fe40000000000 */
[CC--:B------:R-:W-:Y:S02]  /*7340*/  ISETP.GE.AND P1, PT, R28.reuse, R211.reuse, PT ;  /* 0x000000d31c00720c */ /* 0x0c0fe40003f26270 */
[----:B------:R-:W-:Y:S02]  /*7350*/  FSEL R26, R31, -INF , !P0 ;  /* 0xff8000001f1a7808 */ /* 0x000fe40004000000 */
[----:B------:R-:W-:Y:S01]  /*7360*/  ISETP.GE.AND P0, PT, R101, R211, PT ;  /* 0x000000d36500720c */ /* 0x000fe20003f06270 */
[----:B------:R-:W-:Y:S01]  /*7370*/  FFMA.FTZ R27, -R227, R78, R27 ;  /* 0x0000004ee31b7223 */ /* 0x000fe2000001011b */
[----:B------:R-:W-:-:S02]  /*7380*/  ISETP.GE.AND P4, PT, R28, R210, PT ;  /* 0x000000d21c00720c */ /* 0x000fc40003f86270 */
[----:B------:R-:W-:Y:S02]  /*7390*/  FSEL R28, R42, -INF , !P5 ;  /* 0xff8000002a1c7808 */ /* 0x000fe40006800000 */
[----:B------:R-:W-:Y:S02]  /*73a0*/  IABS R75, R75 ;  /* 0x0000004b004b7213 */ /* 0x000fe40000000000 */
[----:B------:R-:W-:Y:S02]  /*73b0*/  I2FP.F32.S32 R76, R76 ;  /* 0x0000004c004c7245 */ /* 0x000fe40000201400 */
[----:B------:R-:W-:Y:S02]  /*73c0*/  ISETP.GE.AND P5, PT, R104, R211, PT ;  /* 0x000000d36800720c */ /* 0x000fe40003fa6270 */
[----:B------:R-:W-:Y:S02]  /*73d0*/  FSEL R79, R79, -INF , P1 ;  /* 0xff8000004f4f7808 */ /* 0x000fe40000800000 */
[----:B------:R-:W-:-:S02]  /*73e0*/  ISETP.GE.AND P1, PT, R101, R210, PT ;  /* 0x000000d26500720c */ /* 0x000fc40003f26270 */
[----:B------:R-:W-:Y:S02]  /*73f0*/  FSEL R22, R22, -INF , P0 ;  /* 0xff80000016167808 */ /* 0x000fe40000000000 */
[----:B------:R-:W-:Y:S01]  /*7400*/  IABS R73, R73 ;  /* 0x0000004900497213 */ /* 0x000fe20000000000 */
[----:B------:R-:W-:Y:S01]  /*7410*/  FFMA.FTZ R23, -R227, R76, R23 ;  /* 0x0000004ce3177223 */ /* 0x000fe20000010117 */
[----:B------:R-:W-:Y:S02]  /*7420*/  I2FP.F32.S32 R75, R75 ;  /* 0x0000004b004b7245 */ /* 0x000fe40000201400 */
[----:B------:R-:W-:Y:S02]  /*7430*/  ISETP.GE.AND P3, PT, R104, R210, PT ;  /* 0x000000d26800720c */ /* 0x000fe40003f66270 */
[----:B------:R-:W-:Y:S02]  /*7440*/  FSEL R147, R79, -INF , !P4 ;  /* 0xff8000004f937808 */ /* 0x000fe40006000000 */
[----:B------:R-:W-:-:S02]  /*7450*/  FSEL R27, R27, -INF , P5 ;  /* 0xff8000001b1b7808 */ /* 0x000fc40002800000 */
[----:B------:R-:W-:Y:S02]  /*7460*/  IABS R72, R72 ;  /* 0x0000004800487213 */ /* 0x000fe40000000000 */
[----:B------:R-:W-:Y:S02]  /*7470*/  ISETP.GE.AND P4, PT, R100, R211, PT ;  /* 0x000000d36400720c */ /* 0x000fe40003f86270 */
[----:B------:R-:W-:Y:S02]  /*7480*/  FSEL R143, R22, -INF , !P1 ;  /* 0xff800000168f7808 */ /* 0x000fe40004800000 */
[----:B------:R-:W-:Y:S01]  /*7490*/  I2FP.F32.S32 R22, R73 ;  /* 0x0000004900167245 */ /* 0x000fe20000201400 */
[----:B------:R-:W-:Y:S01]  /*74a0*/  FFMA.FTZ R18, -R227, R75, R18 ;  /* 0x0000004be3127223 */ /* 0x000fe20000010112 */
[----:B------:R-:W-:Y:S02]  /*74b0*/  FSEL R145, R27, -INF , !P3 ;  /* 0xff8000001b917808 */ /* 0x000fe40005800000 */
[----:B------:R-:W-:-:S02]  /*74c0*/  I2FP.F32.S32 R72, R72 ;  /* 0x0000004800487245 */ /* 0x000fc40000201400 */
[----:B------:R-:W-:Y:S02]  /*74d0*/  ISETP.GE.AND P5, PT, R100, R210, PT ;  /* 0x000000d26400720c */ /* 0x000fe40003fa6270 */
[-C--:B------:R-:W-:Y:S02]  /*74e0*/  ISETP.GE.AND P3, PT, R97, R211.reuse, PT ;  /* 0x000000d36100720c */ /* 0x080fe40003f66270 */
[----:B------:R-:W-:Y:S01]  /*74f0*/  FSEL R23, R23, -INF , P4 ;  /* 0xff80000017177808 */ /* 0x000fe20002000000 */
[C---:B------:R-:W-:Y:S01]  /*7500*/  FFMA.FTZ R19, -R227.reuse, R22, R19 ;  /* 0x00000016e3137223 */ /* 0x040fe20000010113 */
[----:B------:R-:W-:Y:S01]  /*7510*/  IABS R70, R70 ;  /* 0x0000004600467213 */ /* 0x000fe20000000000 */
[----:B------:R-:W-:Y:S01]  /*7520*/  FFMA.FTZ R14, -R227, R72, R14 ;  /* 0x00000048e30e7223 */ /* 0x000fe2000001010e */
[----:B------:R-:W-:Y:S02]  /*7530*/  ISETP.GE.AND P1, PT, R96, R211, PT ;  /* 0x000000d36000720c */ /* 0x000fe40003f26270 */
[----:B------:R-:W-:-:S02]  /*7540*/  ISETP.GE.AND P0, PT, R97, R210, PT ;  /* 0x000000d26100720c */ /* 0x000fc40003f06270 */
[----:B------:R-:W-:Y:S02]  /*7550*/  FSEL R141, R23, -INF , !P5 ;  /* 0xff800000178d7808 */ /* 0x000fe40006800000 */
[----:B------:R-:W-:Y:S02]  /*7560*/  FSEL R18, R18, -INF , P3 ;  /* 0xff80000012127808 */ /* 0x000fe40001800000 */
[----:B------:R-:W-:Y:S02]  /*7570*/  ISETP.GE.AND P5, PT, R93, R211, PT ;  /* 0x000000d35d00720c */ /* 0x000fe40003fa6270 */
[----:B------:R-:W-:Y:S02]  /*7580*/  IABS R71, R71 ;  /* 0x0000004700477213 */ /* 0x000fe40000000000 */
[----:B------:R-:W-:Y:S02]  /*7590*/  I2FP.F32.S32 R70, R70 ;  /* 0x0000004600467245 */ /* 0x000fe40000201400 */
[----:B------:R-:W-:-:S02]  /*75a0*/  ISETP.GE.AND P4, PT, R96, R210, PT ;  /* 0x000000d26000720c */ /* 0x000fc40003f86270 */
[----:B------:R-:W-:Y:S02]  /*75b0*/  FSEL R19, R19, -INF , P1 ;  /* 0xff80000013137808 */ /* 0x000fe40000800000 */
[----:B------:R-:W-:Y:S02]  /*75c0*/  FSEL R250, R18, -INF , !P0 ;  /* 0xff80000012fa7808 */ /* 0x000fe40004000000 */
[----:B------:R-:W-:Y:S02]  /*75d0*/  ISETP.GE.AND P3, PT, R93, R210, PT ;  /* 0x000000d25d00720c */ /* 0x000fe40003f66270 */
[----:B------:R-:W-:Y:S02]  /*75e0*/  I2FP.F32.S32 R18, R71 ;  /* 0x0000004700127245 */ /* 0x000fe40000201400 */
[----:B------:R-:W-:Y:S01]  /*75f0*/  FSEL R14, R14, -INF , P5 ;  /* 0xff8000000e0e7808 */ /* 0x000fe20002800000 */
[----:B------:R-:W-:Y:S01]  /*7600*/  FFMA.FTZ R70, -R227, R70, R106 ;  /* 0x00000046e3467223 */ /* 0x000fe2000001016a */
[----:B------:R-:W-:-:S02]  /*7610*/  IABS R69, R69 ;  /* 0x0000004500457213 */ /* 0x000fc40000000000 */
[----:B------:R-:W-:Y:S02]  /*7620*/  FSEL R174, R19, -INF , !P4 ;  /* 0xff80000013ae7808 */ /* 0x000fe40006000000 */
[----:B------:R-:W-:Y:S02]  /*7630*/  IABS R67, R67 ;  /* 0x0000004300437213 */ /* 0x000fe40000000000 */
[----:B------:R-:W-:Y:S01]  /*7640*/  ISETP.GE.AND P4, PT, R55, R211, PT ;  /* 0x000000d33700720c */ /* 0x000fe20003f86270 */
[----:B------:R-:W-:Y:S01]  /*7650*/  FFMA.FTZ R15, -R227, R18, R15 ;  /* 0x00000012e30f7223 */ /* 0x000fe2000001010f */
[----:B------:R-:W-:Y:S02]  /*7660*/  FSEL R248, R14, -INF , !P3 ;  /* 0xff8000000ef87808 */ /* 0x000fe40005800000 */
[----:B------:R-:W-:Y:S02]  /*7670*/  I2FP.F32.S32 R14, R69 ;  /* 0x00000045000e7245 */ /* 0x000fe40000201400 */
[----:B------:R-:W-:-:S02]  /*7680*/  I2FP.F32.S32 R18, R67 ;  /* 0x0000004300127245 */ /* 0x000fc40000201400 */
[----:B------:R-:W-:Y:S02]  /*7690*/  ISETP.GE.AND P5, PT, R55, R210, PT ;  /* 0x000000d23700720c */ /* 0x000fe40003fa6270 */
[----:B------:R-:W-:Y:S01]  /*76a0*/  FSEL R70, R70, -INF , P4 ;  /* 0xff80000046467808 */ /* 0x000fe20002000000 */
[----:B------:R-:W-:Y:S01]  /*76b0*/  FFMA.FTZ R14, -R227, R14, R107 ;  /* 0x0000000ee30e7223 */ /* 0x000fe2000001016b */
[-C--:B------:R-:W-:Y:S01]  /*76c0*/  ISETP.GE.AND P3, PT, R53, R211.reuse, PT ;  /* 0x000000d33500720c */ /* 0x080fe20003f66270 */
[----:B------:R-:W-:Y:S01]  /*76d0*/  FFMA.FTZ R18, -R227, R18, R103 ;  /* 0x00000012e3127223 */ /* 0x000fe20000010167 */
[----:B------:R-:W-:Y:S02]  /*76e0*/  IABS R68, R68 ;  /* 0x0000004400447213 */ /* 0x000fe40000000000 */
[----:B------:R-:W-:Y:S02]  /*76f0*/  FSEL R242, R70, -INF , !P5 ;  /* 0xff80000046f27808 */ /* 0x000fe40006800000 */
[----:B------:R-:W-:-:S02]  /*7700*/  ISETP.GE.AND P0, PT, R92, R211, PT ;  /* 0x000000d35c00720c */ /* 0x000fc40003f06270 */
[----:B------:R-:W-:Y:S02]  /*7710*/  ISETP.GE.AND P5, PT, R45, R211, PT ;  /* 0x000000d32d00720c */ /* 0x000fe40003fa6270 */
[----:B------:R-:W-:Y:S02]  /*7720*/  IABS R66, R66 ;  /* 0x0000004200427213 */ /* 0x000fe40000000000 */
[----:B------:R-:W-:Y:S02]  /*7730*/  IABS R64, R64 ;  /* 0x0000004000407213 */ /* 0x000fe40000000000 */
[----:B------:R-:W-:Y:S02]  /*7740*/  I2FP.F32.S32 R68, R68 ;  /* 0x0000004400447245 */ /* 0x000fe40000201400 */
[----:B------:R-:W-:Y:S02]  /*7750*/  FSEL R14, R14, -INF , P3 ;  /* 0xff8000000e0e7808 */ /* 0x000fe40001800000 */
[----:B------:R-:W-:-:S02]  /*7760*/  ISETP.GE.AND P1, PT, R92, R210, PT ;  /* 0x000000d25c00720c */ /* 0x000fc40003f26270 */
[----:B------:R-:W-:Y:S02]  /*7770*/  FSEL R15, R15, -INF , P0 ;  /* 0xff8000000f0f7808 */ /* 0x000fe40000000000 */
[----:B------:R-:W-:Y:S02]  /*7780*/  ISETP.GE.AND P3, PT, R45, R210, PT ;  /* 0x000000d22d00720c */ /* 0x000fe40003f66270 */
[----:B------:R-:W-:Y:S02]  /*7790*/  I2FP.F32.S32 R66, R66 ;  /* 0x0000004200427245 */ /* 0x000fe40000201400 */
[----:B------:R-:W-:Y:S02]  /*77a0*/  FSEL R18, R18, -INF , P5 ;  /* 0xff80000012127808 */ /* 0x000fe40002800000 */
[----:B------:R-:W-:Y:S02]  /*77b0*/  ISETP.GE.AND P0, PT, R53, R210, PT ;  /* 0x000000d23500720c */ /* 0x000fe40003f06270 */
[----:B------:R-:W-:-:S02]  /*77c0*/  IABS R63, R63 ;  /* 0x0000003f003f7213 */ /* 0x000fc40000000000 */
[----:B------:R-:W-:Y:S01]  /*77d0*/  I2FP.F32.S32 R64, R64 ;  /* 0x0000004000407245 */ /* 0x000fe20000201400 */
[----:B------:R-:W-:Y:S01]  /*77e0*/  FFMA.FTZ R68, -R227, R68, R102 ;  /* 0x00000044e3447223 */ /* 0x000fe20000010166 */
[----:B------:R-:W-:Y:S01]  /*77f0*/  FSEL R176, R15, -INF , !P1 ;  /* 0xff8000000fb07808 */ /* 0x000fe20004800000 */
[C---:B------:R-:W-:Y:S01]  /*7800*/  FFMA.FTZ R66, -R227.reuse, R66, R98 ;  /* 0x00000042e3427223 */ /* 0x040fe20000010162 */
[----:B------:R-:W-:Y:S01]  /*7810*/  FSEL R234, R18, -INF , !P3 ;  /* 0xff80000012ea7808 */ /* 0x000fe20005800000 */
[----:B------:R-:W-:Y:S01]  /*7820*/  FFMA.FTZ R64, -R227, R64, R94 ;  /* 0x00000040e3407223 */ /* 0x000fe2000001015e */
[----:B------:R-:W-:Y:S02]  /*7830*/  ISETP.GE.AND P1, PT, R49, R211, PT ;  /* 0x000000d33100720c */ /* 0x000fe40003f26270 */
[----:B------:R-:W-:Y:S02]  /*7840*/  FSEL R240, R14, -INF , !P0 ;  /* 0xff8000000ef07808 */ /* 0x000fe40004000000 */
[----:B------:R-:W-:-:S02]  /*7850*/  IABS R65, R65 ;  /* 0x0000004100417213 */ /* 0x000fc40000000000 */
[----:B------:R-:W-:Y:S02]  /*7860*/  I2FP.F32.S32 R18, R63 ;  /* 0x0000003f00127245 */ /* 0x000fe40000201400 */
[----:B------:R-:W-:Y:S02]  /*7870*/  ISETP.GE.AND P0, PT, R41, R211, PT ;  /* 0x000000d32900720c */ /* 0x000fe40003f06270 */
[----:B------:R-:W-:Y:S02]  /*7880*/  IABS R61, R61 ;  /* 0x0000003d003d7213 */ /* 0x000fe40000000000 */
[----:B------:R-:W-:Y:S01]  /*7890*/  ISETP.GE.AND P3, PT, R29, R211, PT ;  /* 0x000000d31d00720c */ /* 0x000fe20003f66270 */
[----:B------:R-:W-:Y:S01]  /*78a0*/  FFMA.FTZ R95, -R227, R18, R95 ;  /* 0x00000012e35f7223 */ /* 0x000fe2000001015f */
[----:B------:R-:W-:Y:S02]  /*78b0*/  FSEL R68, R68, -INF , P1 ;  /* 0xff80000044447808 */ /* 0x000fe40000800000 */
[----:B------:R-:W-:Y:S01]  /*78c0*/  I2FP.F32.S32 R14, R65 ;  /* 0x00000041000e7245 */ /* 0x000fe20000201400 */
[----:B------:R-:W-:Y:S01]  /*78d0*/  VIADD R18, R57, 0x70 ;  /* 0x0000007039127836 */ /* 0x000fe20000000000 */
[----:B------:R-:W-:-:S02]  /*78e0*/  ISETP.GE.AND P4, PT, R49, R210, PT ;  /* 0x000000d23100720c */ /* 0x000fc40003f86270 */
[-C--:B------:R-:W-:Y:S02]  /*78f0*/  ISETP.GE.AND P1, PT, R41, R210.reuse, PT ;  /* 0x000000d22900720c */ /* 0x080fe40003f26270 */
[----:B------:R-:W-:Y:S02]  /*7900*/  FSEL R66, R66, -INF , P0 ;  /* 0xff80000042427808 */ /* 0x000fe40000000000 */
[----:B------:R-:W-:Y:S02]  /*7910*/  I2FP.F32.S32 R61, R61 ;  /* 0x0000003d003d7245 */ /* 0x000fe40000201400 */
[----:B------:R-:W-:Y:S02]  /*7920*/  ISETP.GE.AND P0, PT, R29, R210, PT ;  /* 0x000000d21d00720c */ /* 0x000fe40003f06270 */
[----:B------:R-:W-:Y:S01]  /*7930*/  FSEL R64, R64, -INF , P3 ;  /* 0xff80000040407808 */ /* 0x000fe20001800000 */
[C---:B------:R-:W-:Y:S01]  /*7940*/  FFMA.FTZ R14, -R227.reuse, R14, R99 ;  /* 0x0000000ee30e7223 */ /* 0x040fe20000010163 */
[----:B------:R-:W-:Y:S01]  /*7950*/  FSEL R238, R68, -INF , !P4 ;  /* 0xff80000044ee7808 */ /* 0x000fe20006000000 */
[----:B------:R-:W-:Y:S01]  /*7960*/  FFMA.FTZ R61, -R227, R61, R90 ;  /* 0x0000003de33d7223 */ /* 0x000fe2000001015a */
[----:B------:R-:W-:-:S02]  /*7970*/  FSEL R170, R66, -INF , !P1 ;  /* 0xff80000042aa7808 */ /* 0x000fc40004800000 */
[-C--:B------:R-:W-:Y:S02]  /*7980*/  ISETP.GE.AND P4, PT, R37, R211.reuse, PT ;  /* 0x000000d32500720c */ /* 0x080fe40003f86270 */
[-C--:B------:R-:W-:Y:S02]  /*7990*/  ISETP.GE.AND P1, PT, R21, R211.reuse, PT ;  /* 0x000000d31500720c */ /* 0x080fe40003f26270 */
[----:B------:R-:W-:Y:S02]  /*79a0*/  FSEL R166, R64, -INF , !P0 ;  /* 0xff80000040a67808 */ /* 0x000fe40004000000 */
[----:B------:R-:W-:Y:S02]  /*79b0*/  ISETP.GE.AND P0, PT, R18, R211, PT ;  /* 0x000000d31200720c */ /* 0x000fe40003f06270 */
[----:B------:R-:W-:Y:S01]  /*79c0*/  ISETP.GE.AND P2, PT, R140, R212, PT ;  /* 0x000000d48c00720c */ /* 0x000fe20003f46270 */
[----:B------:R-:W-:Y:S01]  /*79d0*/  VIADD R15, R57, 0x71 ;  /* 0x00000071390f7836 */ /* 0x000fe20000000000 */
[----:B------:R-:W-:-:S02]  /*79e0*/  FSEL R14, R14, -INF , P4 ;  /* 0xff8000000e0e7808 */ /* 0x000fc40002000000 */
[----:B------:R-:W-:Y:S02]  /*79f0*/  FSEL R95, R95, -INF , P1 ;  /* 0xff8000005f5f7808 */ /* 0x000fe40000800000 */
[-C--:B------:R-:W-:Y:S02]  /*7a00*/  ISETP.GE.AND P4, PT, R21, R210.reuse, PT ;  /* 0x000000d21500720c */ /* 0x080fe40003f86270 */
[----:B------:R-:W-:Y:S02]  /*7a10*/  ISETP.GE.AND P1, PT, R18, R210, PT ;  /* 0x000000d21200720c */ /* 0x000fe40003f26270 */
[----:B------:R-:W-:Y:S02]  /*7a20*/  FSEL R61, R61, -INF , P0 ;  /* 0xff8000003d3d7808 */ /* 0x000fe40000000000 */
[----:B------:R-:W-:Y:S02]  /*7a30*/  FMNMX3.FTZ R19, R13, R52, R50, !PT ;  /* 0x000000340d137276 */ /* 0x000fe40007810032 */
[----:B------:R-:W-:-:S02]  /*7a40*/  FSEL R17, R17, -INF , !P2 ;  /* 0xff80000011117808 */ /* 0x000fc40005000000 */
[----:B------:R-:W-:Y:S02]  /*7a50*/  FSEL R164, R95, -INF , !P4 ;  /* 0xff8000005fa47808 */ /* 0x000fe40006000000 */
[----:B------:R-:W-:Y:S02]  /*7a60*/  FSEL R150, R61, -INF , !P1 ;  /* 0xff8000003d967808 */ /* 0x000fe40004800000 */
[C---:B------:R-:W-:Y:S02]  /*7a70*/  ISETP.GE.AND P2, PT, R15.reuse, R213, PT ;  /* 0x000000d50f00720c */ /* 0x040fe40003f46270 */
[C---:B------:R-:W-:Y:S02]  /*7a80*/  ISETP.GE.AND P4, PT, R15.reuse, R212, PT ;  /* 0x000000d40f00720c */ /* 0x040fe40003f86270 */
[----:B------:R-:W-:Y:S02]  /*7a90*/  ISETP.GE.AND P0, PT, R15, R211, PT ;  /* 0x000000d30f00720c */ /* 0x000fe40003f06270 */
[----:B------:R-:W-:-:S02]  /*7aa0*/  FMNMX3.FTZ R19, R19, R46, R44, !PT ;  /* 0x0000002e13137276 */ /* 0x000fc4000781002c */
[----:B------:R-:W-:Y:S02]  /*7ab0*/  ISETP.GE.AND P1, PT, R15, R210, PT ;  /* 0x000000d20f00720c */ /* 0x000fe40003f26270 */
[----:B------:R-:W-:Y:S02]  /*7ac0*/  FMNMX3.FTZ R15, R74, R54, R17, !PT ;  /* 0x000000364a0f7276 */ /* 0x000fe40007810011 */
[----:B------:R-:W-:Y:S02]  /*7ad0*/  IABS R60, R60 ;  /* 0x0000003c003c7213 */ /* 0x000fe40000000000 */
[----:B------:R-:W-:Y:S02]  /*7ae0*/  FMNMX3.FTZ R19, R19, R20, R6, !PT ;  /* 0x0000001413137276 */ /* 0x000fe40007810006 */
[----:B------:R-:W-:Y:S02]  /*7af0*/  FMNMX3.FTZ R15, R15, R48, R16, !PT ;  /* 0x000000300f0f7276 */ /* 0x000fe40007810010 */
[----:B------:R-:W-:-:S02]  /*7b00*/  I2FP.F32.S32 R60, R60 ;  /* 0x0000003c003c7245 */ /* 0x000fc40000201400 */
[----:B------:R-:W-:Y:S02]  /*7b10*/  ISETP.GE.AND P5, PT, R37, R210, PT ;  /* 0x000000d22500720c */ /* 0x000fe40003fa6270 */
[----:B------:R-:W-:Y:S02]  /*7b20*/  IABS R59, R59 ;  /* 0x0000003b003b7213 */ /* 0x000fe40000000000 */
[----:B------:R-:W-:Y:S02]  /*7b30*/  FMNMX3.FTZ R19, R19, R4, R40, !PT ;  /* 0x0000000413137276 */ /* 0x000fe40007810028 */
[----:B------:R-:W-:Y:S01]  /*7b40*/  FMNMX3.FTZ R15, R15, R12, R10, !PT ;  /* 0x0000000c0f0f7276 */ /* 0x000fe2000781000a */
[----:B------:R-:W-:Y:S01]  /*7b50*/  FFMA.FTZ R60, -R227, R60, R91 ;  /* 0x0000003ce33c7223 */ /* 0x000fe2000001015b */
[----:B------:R-:W-:Y:S01]  /*7b60*/  FSEL R168, R14, -INF , !P5 ;  /* 0xff8000000ea87808 */ /* 0x000fe20006800000 */
[----:B------:R-:W-:Y:S01]  /*7b70*/  VIADD R14, R57, 0x78 ;  /* 0x00000078390e7836 */ /* 0x000fe20000000000 */
[----:B------:R-:W-:-:S02]  /*7b80*/  I2FP.F32.S32 R59, R59 ;  /* 0x0000003b003b7245 */ /* 0x000fc40000201400 */
[----:B------:R-:W-:Y:S02]  /*7b90*/  FMNMX3.FTZ R22, R19, R30, R28, !PT ;  /* 0x0000001e13167276 */ /* 0x000fe4000781001c */
[----:B------:R-:W-:Y:S01]  /*7ba0*/  FMNMX3.FTZ R15, R15, R8, R25, !PT ;  /* 0x000000080f0f7276 */ /* 0x000fe20007810019 */
[----:B------:R-:W-:Y:S01]  /*7bb0*/  FFMA.FTZ R59, -R227, R59, R86 ;  /* 0x0000003be33b7223 */ /* 0x000fe20000010156 */
[----:B------:R-:W-:Y:S02]  /*7bc0*/  FMNMX3.FTZ R22, R22, R26, R147, !PT ;  /* 0x0000001a16167276 */ /* 0x000fe40007810093 */
[----:B------:R-:W-:Y:S02]  /*7bd0*/  FSEL R60, R60, -INF , P0 ;  /* 0xff8000003c3c7808 */ /* 0x000fe40000000000 */
[----:B------:R-:W-:Y:S02]  /*7be0*/  FMNMX3.FTZ R15, R15, R24, R149, !PT ;  /* 0x000000180f0f7276 */ /* 0x000fe40007810095 */
[----:B------:R-:W-:-:S02]  /*7bf0*/  ISETP.GE.AND P3, PT, R18, R213, PT ;  /* 0x000000d51200720c */ /* 0x000fc40003f66270 */
[----:B------:R-:W-:Y:S02]  /*7c00*/  ISETP.GE.AND P5, PT, R18, R212, PT ;  /* 0x000000d41200720c */ /* 0x000fe40003fa6270 */
[----:B------:R-:W-:Y:S02]  /*7c10*/  IABS R56, R56 ;  /* 0x0000003800387213 */ /* 0x000fe40000000000 */
[----:B------:R-:W-:Y:S02]  /*7c20*/  ISETP.GE.AND P0, PT, R14, R211, PT ;  /* 0x000000d30e00720c */ /* 0x000fe40003f06270 */
[----:B------:R-:W-:Y:S02]  /*7c30*/  IABS R18, R11 ;  /* 0x0000000b00127213 */ /* 0x000fe40000000000 */
[----:B------:R-:W-:Y:S02]  /*7c40*/  FMNMX3.FTZ R11, R22, R145, R143, !PT ;  /* 0x00000091160b7276 */ /* 0x000fe4000781008f */
[----:B------:R-:W-:Y:S01]  /*7c50*/  FMNMX3.FTZ R15, R15, R36, R139, !PT ;  /* 0x000000240f0f7276 */ /* 0x000fe2000781008b */
[----:B------:R-:W-:Y:S01]  /*7c60*/  VIADD R57, R57, 0x79 ;  /* 0x0000007939397836 */ /* 0x000fe20000000000 */
[----:B------:R-:W-:-:S02]  /*7c70*/  I2FP.F32.S32 R56, R56 ;  /* 0x0000003800387245 */ /* 0x000fc40000201400 */
[----:B------:R-:W-:Y:S02]  /*7c80*/  FSEL R59, R59, -INF , P0 ;  /* 0xff8000003b3b7808 */ /* 0x000fe40000000000 */
[----:B------:R-:W-:Y:S02]  /*7c90*/  ISETP.GE.AND P0, PT, R14, R210, PT ;  /* 0x000000d20e00720c */ /* 0x000fe40003f06270 */
[----:B------:R-:W-:Y:S02]  /*7ca0*/  FMNMX3.FTZ R11, R11, R141, R250, !PT ;  /* 0x0000008d0b0b7276 */ /* 0x000fe400078100fa */
[----:B------:R-:W-:Y:S01]  /*7cb0*/  FMNMX3.FTZ R15, R15, R152, R252, !PT ;  /* 0x000000980f0f7276 */ /* 0x000fe200078100fc */
[----:B------:R-:W-:Y:S01]  /*7cc0*/  FFMA.FTZ R56, -R227, R56, R87 ;  /* 0x00000038e3387223 */ /* 0x000fe20000010157 */
[----:B------:R-:W-:Y:S02]  /*7cd0*/  FSEL R146, R59, -INF , !P0 ;  /* 0xff8000003b927808 */ /* 0x000fe40004000000 */
[----:B------:R-:W-:-:S02]  /*7ce0*/  ISETP.GE.AND P0, PT, R57, R211, PT ;  /* 0x000000d33900720c */ /* 0x000fc40003f06270 */
[----:B------:R-:W-:Y:S02]  /*7cf0*/  FMNMX3.FTZ R11, R11, R174, R248, !PT ;  /* 0x000000ae0b0b7276 */ /* 0x000fe400078100f8 */
[----:B------:R-:W-:Y:S02]  /*7d00*/  FMNMX3.FTZ R15, R15, R158, R246, !PT ;  /* 0x0000009e0f0f7276 */ /* 0x000fe400078100f6 */
[----:B------:R-:W-:Y:S02]  /*7d10*/  FSEL R56, R56, -INF , P0 ;  /* 0xff80000038387808 */ /* 0x000fe40000000000 */
[----:B------:R-:W-:Y:S02]  /*7d20*/  FMNMX3.FTZ R11, R11, R176, R242, !PT ;  /* 0x000000b00b0b7276 */ /* 0x000fe400078100f2 */
[----:B------:R-:W-:Y:S02]  /*7d30*/  ISETP.GE.AND P0, PT, R57, R210, PT ;  /* 0x000000d23900720c */ /* 0x000fe40003f06270 */
[----:B------:R-:W-:-:S02]  /*7d40*/  FMNMX3.FTZ R15, R15, R224, R244, !PT ;  /* 0x000000e00f0f7276 */ /* 0x000fc400078100f4 */
[----:B------:R-:W-:Y:S02]  /*7d50*/  I2FP.F32.S32 R18, R18 ;  /* 0x0000001200127245 */ /* 0x000fe40000201400 */
[----:B------:R-:W-:Y:S02]  /*7d60*/  IABS R9, R9 ;  /* 0x0000000900097213 */ /* 0x000fe40000000000 */
[----:B------:R-:W-:Y:S02]  /*7d70*/  IABS R7, R7 ;  /* 0x0000000700077213 */ /* 0x000fe40000000000 */
[----:B------:R-:W-:Y:S02]  /*7d80*/  FMNMX3.FTZ R11, R11, R240, R238, !PT ;  /* 0x000000f00b0b7276 */ /* 0x000fe400078100ee */
[----:B------:R-:W-:Y:S02]  /*7d90*/  FSEL R148, R60, -INF , !P1 ;  /* 0xff8000003c947808 */ /* 0x000fe40004800000 */
[----:B------:R-:W-:-:S02]  /*7da0*/  FSEL R144, R56, -INF , !P0 ;  /* 0xff80000038907808 */ /* 0x000fc40004000000 */
[----:B------:R-:W-:Y:S02]  /*7db0*/  FMNMX3.FTZ R15, R15, R236, R186, !PT ;  /* 0x000000ec0f0f7276 */ /* 0x000fe400078100ba */
[C---:B------:R-:W-:Y:S02]  /*7dc0*/  ISETP.GE.AND P1, PT, R14.reuse, R213, PT ;  /* 0x000000d50e00720c */ /* 0x040fe40003f26270 */
[----:B------:R-:W-:Y:S01]  /*7dd0*/  ISETP.GE.AND P0, PT, R14, R212, PT ;  /* 0x000000d40e00720c */ /* 0x000fe20003f06270 */
[----:B------:R-:W-:Y:S01]  /*7de0*/  FFMA.FTZ R18, -R227, R18, R88 ;  /* 0x00000012e3127223 */ /* 0x000fe20000010158 */
[----:B------:R-:W-:Y:S02]  /*7df0*/  IABS R5, R5 ;  /* 0x0000000500057213 */ /* 0x000fe40000000000 */
[----:B------:R-:W-:Y:S02]  /*7e00*/  I2FP.F32.S32 R14, R9 ;  /* 0x00000009000e7245 */ /* 0x000fe40000201400 */
[----:B------:R-:W-:-:S02]  /*7e10*/  I2FP.F32.S32 R7, R7 ;  /* 0x0000000700077245 */ /* 0x000fc40000201400 */
[----:B------:R-:W-:Y:S02]  /*7e20*/  FMNMX3.FTZ R11, R11, R234, R170, !PT ;  /* 0x000000ea0b0b7276 */ /* 0x000fe400078100aa */
[----:B------:R-:W-:Y:S01]  /*7e30*/  FMNMX3.FTZ R15, R15, R184, R178, !PT ;  /* 0x000000b80f0f7276 */ /* 0x000fe200078100b2 */
[C---:B------:R-:W-:Y:S01]  /*7e40*/  FFMA.FTZ R14, -R227.reuse, R14, R89 ;  /* 0x0000000ee30e7223 */ /* 0x040fe20000010159 */
[----:B------:R-:W-:Y:S01]  /*7e50*/  I2FP.F32.S32 R22, R5 ;  /* 0x0000000500167245 */ /* 0x000fe20000201400 */
[----:B------:R-:W-:Y:S01]  /*7e60*/  FFMA.FTZ R7, -R227, R7, R84 ;  /* 0x00000007e3077223 */ /* 0x000fe20000010154 */
[----:B------:R-:W-:Y:S02]  /*7e70*/  FMNMX3.FTZ R11, R11, R168, R166, !PT ;  /* 0x000000a80b0b7276 */ /* 0x000fe400078100a6 */
[----:B------:R-:W-:Y:S02]  /*7e80*/  FSEL R18, R18, -INF , P3 ;  /* 0xff80000012127808 */ /* 0x000fe40001800000 */
[----:B------:R-:W-:Y:S01]  /*7e90*/  FMNMX3.FTZ R15, R15, R172, R162, !PT ;  /* 0x000000ac0f0f7276 */ /* 0x000fe200078100a2 */
[----:B------:R-:W-:Y:S01]  /*7ea0*/  FFMA.FTZ R85, -R227, R22, R85 ;  /* 0x00000016e3557223 */ /* 0x000fe20000010155 */
[----:B------:R-:W-:-:S02]  /*7eb0*/  FMNMX3.FTZ R11, R11, R164, R150, !PT ;  /* 0x000000a40b0b7276 */ /* 0x000fc40007810096 */
[----:B------:R-:W-:Y:S02]  /*7ec0*/  ISETP.GE.AND P3, PT, R57, R213, PT ;  /* 0x000000d53900720c */ /* 0x000fe40003f66270 */
[----:B------:R-:W-:Y:S02]  /*7ed0*/  FSEL R14, R14, -INF , P2 ;  /* 0xff8000000e0e7808 */ /* 0x000fe40001000000 */
[----:B------:R-:W-:Y:S02]  /*7ee0*/  FSEL R7, R7, -INF , P1 ;  /* 0xff80000007077808 */ /* 0x000fe40000800000 */
[----:B------:R-:W-:Y:S02]  /*7ef0*/  FSEL R142, R18, -INF , !P5 ;  /* 0xff800000128e7808 */ /* 0x000fe40006800000 */
        /* <DEDUP_REMOVED lines=18> */
[----:B------:R-:W-:-:S04]  /*8020*/  IMAD R63, R63, 0x2, R200 ;  /* 0x000000023f3f7824 */ /* 0x000fc800078e02c8 */
[----:B------:R-:W-:Y:S01]  /*8030*/  IMAD.IADD R38, R34, 0x1, R63 ;  /* 0x0000000122267824 */ /* 0x000fe200078e023f */
[----:B------:R-:W-:Y:S04]  /*8040*/  LDSM.16.MT88.4 R124, [R63+0xc000] ;  /* 0x00c000003f7c783b */ /* 0x000fe80000004200 */
[----:B------:R-:W4:Y:S01]  /*8050*/  LDSM.16.MT88.4 R108, [R38+0xc000] ;  /* 0x00c00000266c783b */ /* 0x000f220000004200 */
[----:B-1----:R-:W-:Y:S02]  /*8060*/  FMNMX.FTZ R133, R22, R133, !PT ;  /* 0x0000008516857209 */ /* 0x002fe40007810000 */
[----:B---3--:R-:W-:-:S03]  /*8070*/  FMNMX.FTZ R134, R5, R134, !PT ;  /* 0x0000008605867209 */ /* 0x008fc60007810000 */
[----:B--2---:R-:W-:Y:S01]  /*8080*/  FMUL.FTZ R137, R62, R133 ;  /* 0x000000853e897220 */ /* 0x004fe20000410000 */
[----:B------:R-:W-:Y:S01]  /*8090*/  FSETP.NEU.FTZ.AND P0, PT, R133, -INF , PT ;  /* 0xff8000008500780b */ /* 0x000fe20003f1d000 */
[----:B------:R-:W-:Y:S01]  /*80a0*/  IMAD.IADD R60, R32, 0x1, R63 ;  /* 0x00000001203c7824 */ /* 0x000fe200078e023f */
[----:B------:R-:W-:Y:S01]  /*80b0*/  LDSM.16.MT88.4 R92, [R63+0x10000] ;  /* 0x010000003f5c783b */ /* 0x000fe20000004200 */
[----:B------:R-:W-:Y:S01]  /*80c0*/  FMUL.FTZ R61, R62, R134 ;  /* 0x000000863e3d7220 */ /* 0x000fe20000410000 */
[----:B------:R-:W-:Y:S02]  /*80d0*/  FSEL R137, R137, RZ, P0 ;  /* 0x000000ff89897208 */ /* 0x000fe40000000000 */
[----:B------:R-:W-:Y:S01]  /*80e0*/  FSETP.NEU.FTZ.AND P0, PT, R134, -INF , PT ;  /* 0xff8000008600780b */ /* 0x000fe20003f1d000 */
[----:B------:R-:W-:Y:S01]  /*80f0*/  IMAD.IADD R32, R32, 0x1, R38 ;  /* 0x0000000120207824 */ /* 0x000fe200078e0226 */
[----:B------:R-:W1:Y:S02]  /*8100*/  LDSM.16.MT88.4 R116, [R60+0xc000] ;  /* 0x00c000003c74783b */ /* 0x000e640000004200 */
        /* <DEDUP_REMOVED lines=12> */
[----:B------:R-:W-:-:S02]  /*81d0*/  FFMA.FTZ R44, R4, R62, -R137 ;  /* 0x0000003e042c7223 */ /* 0x000fc40000010889 */
[----:B------:R-:W3:Y:S04]  /*81e0*/  LDSM.16.MT88.4 R84, [R60+0x10000] ;  /* 0x010000003c54783b */ /* 0x000ee80000004200 */
[----:B------:R-:W5:Y:S04]  /*81f0*/  LDSM.16.MT88.4 R76, [R38+0x10000] ;  /* 0x01000000264c783b */ /* 0x000f680000004200 */
[----:B------:R-:W5:Y:S01]  /*8200*/  LDSM.16.MT88.4 R4, [R32+0x10000] ;  /* 0x010000002004783b */ /* 0x000f620000004200 */
[----:B------:R-:W-:Y:S01]  /*8210*/  MUFU.EX2 R57, R57 ;  /* 0x0000003900397308 */ /* 0x000fe20000000800 */
[-CC-:B------:R-:W-:Y:S01]  /*8220*/  FFMA.FTZ R47, R10, R62.reuse, -R61.reuse ;  /* 0x0000003e0a2f7223 */ /* 0x180fe2000001083d */
[-C--:B------:R-:W-:Y:S01]  /*8230*/  FFMA.FTZ R46, R8, R62.reuse, -R61 ;  /* 0x0000003e082e7223 */ /* 0x080fe2000001083d */
[----:B------:R-:W-:Y:S04]  /*8240*/  LDSM.16.MT88.4 R64, [R60+0x10800] ;  /* 0x010800003c40783b */ /* 0x000fe80000004200 */
[----:B------:R-:W5:Y:S01]  /*8250*/  LDSM.16.MT88.4 R8, [R38+0xc800] ;  /* 0x00c800002608783b */ /* 0x000f620000004200 */
        /* <DEDUP_REMOVED lines=48> */
[-CC-:B------:R-:W-:Y:S01]  /*8560*/  FFMA.FTZ R41, R40, R62.reuse, -R137.reuse ;  /* 0x0000003e28297223 */ /* 0x180fe20000010889 */
[-CC-:B------:R-:W-:Y:S01]  /*8570*/  FFMA.FTZ R40, R30, R62.reuse, -R137.reuse ;  /* 0x0000003e1e287223 */ /* 0x180fe20000010889 */
[----:B------:R-:W-:-:S02]  /*8580*/  FFMA.FTZ R37, R28, R62, -R137 ;  /* 0x0000003e1c257223 */ /* 0x000fc40000010889 */
[----:B------:R-:W-:Y:S02]  /*8590*/  LDSM.16.MT88.4 R28, [R38+0x10800] ;  /* 0x01080000261c783b */ /* 0x000fe40000004200 */
[C---:B------:R-:W-:Y:S08]  /*85a0*/  HMMA.16816.F32.BF16 R128, R4.reuse, R16, R128 ;  /* 0x000000100480723c */ /* 0x040ff00000041880 */
[C---:B------:R-:W-:Y:S01]  /*85b0*/  HMMA.16816.F32.BF16 R124, R4.reuse, R18, R124 ;  /* 0x00000012047c723c */ /* 0x040fe2000004187c */
[----:B------:R-:W3:Y:S07]  /*85c0*/  LDSM.16.MT88.4 R16, [R63+0x10800] ;  /* 0x010800003f10783b */ /* 0x000eee0000004200 */
[C---:B------:R-:W-:Y:S08]  /*85d0*/  HMMA.16816.F32.BF16 R104, R4.reuse, R12, R104 ;  /* 0x0000000c0468723c */ /* 0x040ff00000041868 */
[----:B------:R-:W-:Y:S01]  /*85e0*/  HMMA.16816.F32.BF16 R100, R4, R14, R100 ;  /* 0x0000000e0464723c */ /* 0x000fe20000041864 */
[----:B------:R-:W4:Y:S01]  /*85f0*/  LDSM.16.MT88.4 R12, [R60+0xd000] ;  /* 0x00d000003c0c783b */ /* 0x000f220000004200 */
        /* <DEDUP_REMOVED lines=17> */
[----:B------:R-:W2:Y:S08]  /*8710*/  MUFU.EX2 R42, R42 ;  /* 0x0000002a002a7308 */ /* 0x000eb00000000800 */
        /* <DEDUP_REMOVED lines=11> */
[----:B----4-:R-:W-:-:S02]  /*87d0*/  F2FP.BF16.F32.PACK_AB R7, R34, R37 ;  /* 0x000000252207723e */ /* 0x010fc400000010ff */
        /* <DEDUP_REMOVED lines=37> */
[C---:B------:R-:W-:Y:S08]  /*8a30*/  HMMA.16816.F32.BF16 R76, R4.reuse, R30, R76 ;  /* 0x0000001e044c723c */ /* 0x040ff0000004184c */
        /* <DEDUP_REMOVED lines=8> */
[-CC-:B------:R-:W-:Y:S01]  /*8ac0*/  FFMA.FTZ R174, R174, R62.reuse, -R137.reuse ;  /* 0x0000003eaeae7223 */ /* 0x180fe20000010889 */
[-CC-:B------:R-:W-:Y:S01]  /*8ad0*/  FFMA.FTZ R145, R248, R62.reuse, -R137.reuse ;  /* 0x0000003ef8917223 */ /* 0x180fe20000010889 */
[-C--:B------:R-:W-:Y:S01]  /*8ae0*/  FFMA.FTZ R176, R176, R62.reuse, -R137 ;  /* 0x0000003eb0b07223 */ /* 0x080fe20000010889 */
[-CC-:B------:R-:W-:Y:S01]  /*8af0*/  FFMA.FTZ R147, R246, R62.reuse, -R61.reuse ;  /* 0x0000003ef6937223 */ /* 0x180fe2000001083d */
[-CC-:B------:R-:W-:Y:S01]  /*8b00*/  FFMA.FTZ R224, R224, R62.reuse, -R61.reuse ;  /* 0x0000003ee0e07223 */ /* 0x180fe2000001083d */
[-CC-:B------:R-:W-:Y:S01]  /*8b10*/  FFMA.FTZ R149, R244, R62.reuse, -R61.reuse ;  /* 0x0000003ef4957223 */ /* 0x180fe2000001083d */
[C---:B------:R-:W-:Y:S01]  /*8b20*/  HMMA.16816.F32.BF16 R112, R4.reuse, R8, R112 ;  /* 0x000000080470723c */ /* 0x040fe20000041870 */
[----:B------:R-:W-:Y:S01]  /*8b30*/  FFMA.FTZ R236, R236, R62, -R61 ;  /* 0x0000003eecec7223 */ /* 0x000fe2000001083d */
[----:B------:R-:W-:Y:S06]  /*8b40*/  LDSM.16.MT88.4 R28, [R63+0xe000] ;  /* 0x00e000003f1c783b */ /* 0x000fec0000004200 */
        /* <DEDUP_REMOVED lines=233> */
[----:B------:R-:W-:Y:S01]  /*99e0*/  ISETP.GT.AND P0, PT, R191, R214, PT ;  /* 0x000000d6bf00720c */ /* 0x000fe20003f04270 */
        /* <DEDUP_REMOVED lines=85> */
.L_x_7135:
        /* <DEDUP_REMOVED lines=8> */
.L_x_7136:
[----:B------:R-:W-:Y:S05]  /*9fc0*/  BSYNC.RECONVERGENT B0 ;  /* 0x0000000000007941 */ /* 0x000fea0003800200 */
.L_x_7134:
[C---:B------:R-:W-:Y:S01]  /*9fd0*/  IMAD.SHL.U32 R5, R208.reuse, 0x20, RZ ;  /* 0x00000020d0057824 */ /* 0x040fe200078e00ff */
[----:B------:R-:W-:Y:S01]  /*9fe0*/  ISETP.GE.AND P1, PT, R35, R226, PT ;  /* 0x000000e22300720c */ /* 0x000fe20003f26270 */
        /* <DEDUP_REMOVED lines=27> */
[-C--:B------:R-:W-:Y:S01]  /*a1a0*/  IADD3 R8, P3, PT, R10, R5.reuse, RZ ;  /* 0x000000050a087210 */ /* 0x080fe20007f7e0ff */
[--C-:B------:R-:W-:Y:S02]  /*a1b0*/  IMAD.X R11, R13, 0x1, R4.reuse, P2 ;  /* 0x000000010d0b7824 */ /* 0x100fe400010e0604 */
[----:B------:R-:W-:Y:S01]  /*a1c0*/  @!PT LDS RZ, [RZ] ;  /* 0x00000000fffff984 */ /* 0x000fe20000000800 */
[----:B------:R-:W-:Y:S01]  /*a1d0*/  @!PT LDS RZ, [RZ] ;  /* 0x00000000fffff984 */ /* 0x000fe20000000800 */
[----:B------:R-:W-:Y:S01]  /*a1e0*/  @!PT LDS RZ, [RZ] ;  /* 0x00000000fffff984 */ /* 0x000fe20000000800 */
[----:B------:R1:W-:Y:S01]  /*a1f0*/  @!P0 LDGSTS.E.BYPASS.LTC128B.128 [R201+0x10800], desc[UR4][R6.64+0x80] ;  /* 0x1080008006c98fae */ /* 0x0003e2000b981a04 */
[----:B------:R-:W-:Y:S01]  /*a200*/  IADD3 R20, P2, PT, R8, R5, RZ ;  /* 0x0000000508147210 */ /* 0x000fe20007f5e0ff */
[--C-:B------:R-:W-:Y:S02]  /*a210*/  IMAD.X R9, R11, 0x1, R4.reuse, P3 ;  /* 0x000000010b097824 */ /* 0x100fe400018e0604 */
[----:B------:R-:W-:Y:S02]  /*a220*/  @P0 STS.128 [R201+0x10800], RZ ;  /* 0x010800ffc9000388 */ /* 0x000fe40000000c00 */
[----:B------:R-:W-:-:S02]  /*a230*/  IMAD.X R21, R9, 0x1, R4, P2 ;  /* 0x0000000109157824 */ /* 0x000fc400010e0604 */
[----:B------:R-:W-:Y:S01]  /*a240*/  @!PT LDS RZ, [RZ] ;  /* 0x00000000fffff984 */ /* 0x000fe20000000800 */
[----:B------:R-:W-:Y:S01]  /*a250*/  @!PT LDS RZ, [RZ] ;  /* 0x00000000fffff984 */ /* 0x000fe20000000800 */
[----:B------:R-:W-:Y:S01]  /*a260*/  @!PT LDS RZ, [RZ] ;  /* 0x00000000fffff984 */ /* 0x000fe20000000800 */
[----:B------:R-:W-:Y:S01]  /*a270*/  @!P1 LDGSTS.E.BYPASS.LTC128B.128 [R201+0xd000], desc[UR4][R16.64] ;  /* 0x0d00000010c99fae */ /* 0x000fe2000b981a04 */
[----:B------:R-:W-:Y:S02]  /*a280*/  @!P0 IMAD.MOV.U32 R4, RZ, RZ, R8 ;  /* 0x000000ffff048224 */ /* 0x000fe400078e0008 */
[----:B------:R-:W-:Y:S01]  /*a290*/  @!P0 IMAD.MOV.U32 R5, RZ, RZ, R9 ;  /* 0x000000ffff058224 */ /* 0x000fe200078e0009 */
        /* <DEDUP_REMOVED lines=64> */
[----:B------:R-:W5:Y:S04]  /*a6a0*/  LDSM.16.M88.4 R32, [R181+0x4800] ;  /* 0x00480000b520783b */ /* 0x000f680000000200 */
[----:B------:R-:W3:Y:S04]  /*a6b0*/  LDSM.16.M88.4 R24, [R181+0x5000] ;  /* 0x00500000b518783b */ /* 0x000ee80000000200 */
[----:B------:R-:W3:Y:S04]  /*a6c0*/  LDSM.16.M88.4 R16, [R181+0x5800] ;  /* 0x00580000b510783b */ /* 0x000ee80000000200 */
[----:B------:R-:W3:Y:S04]  /*a6d0*/  LDSM.16.M88.4 R160, [R181+0x6000] ;  /* 0x00600000b5a0783b */ /* 0x000ee80000000200 */
[----:B------:R-:W3:Y:S04]  /*a6e0*/  LDSM.16.M88.4 R152, [R181+0x6800] ;  /* 0x00680000b598783b */ /* 0x000ee80000000200 */
[----:B------:R-:W3:Y:S04]  /*a6f0*/  LDSM.16.M88.4 R144, [R181+0x7000] ;  /* 0x00700000b590783b */ /* 0x000ee80000000200 */
[----:B-1----:R-:W1:Y:S04]  /*a700*/  LDSM.16.M88.4 R8, [R181+0x7800] ;  /* 0x00780000b508783b */ /* 0x002e680000000200 */
[----:B------:R-:W-:Y:S04]  /*a710*/  LDSM.16.M88.4 R12, [R180] ;  /* 0x00000000b40c783b */ /* 0x000fe80000000200 */
[----:B--2---:R-:W2:Y:S01]  /*a720*/  LDSM.16.M88.4 R4, [R222+0x4000] ;  /* 0x00400000de04783b */ /* 0x004ea20000000200 */
[C---:B----4-:R-:W-:Y:S03]  /*a730*/  HMMA.16816.F32.BF16 R44, R136.reuse, R40, RZ ;  /* 0x00000028882c723c */ /* 0x050fe600000418ff */
[----:B------:R-:W4:Y:S04]  /*a740*/  LDSM.16.M88.4 R56, [R222+0x7000] ;  /* 0x00700000de38783b */ /* 0x000f280000000200 */
[----:B------:R-:W4:Y:S01]  /*a750*/  LDSM.16.M88.4 R176, [R222+0x4800] ;  /* 0x00480000deb0783b */ /* 0x000f220000000200 */
[C---:B------:R-:W-:Y:S03]  /*a760*/  HMMA.16816.F32.BF16 R40, R136.reuse, R42, RZ ;  /* 0x0000002a8828723c */ /* 0x040fe600000418ff */
[----:B------:R-:W4:Y:S04]  /*a770*/  LDSM.16.M88.4 R172, [R222+0x5000] ;  /* 0x00500000deac783b */ /* 0x000f280000000200 */
[----:B------:R-:W4:Y:S01]  /*a780*/  LDSM.16.M88.4 R168, [R222+0x5800] ;  /* 0x00580000dea8783b */ /* 0x000f220000000200 */
[C---:B-----5:R-:W-:Y:S03]  /*a790*/  HMMA.16816.F32.BF16 R36, R136.reuse, R32, RZ ;  /* 0x000000208824723c */ /* 0x060fe600000418ff */
[----:B------:R-:W5:Y:S04]  /*a7a0*/  LDSM.16.M88.4 R64, [R222+0x6000] ;  /* 0x00600000de40783b */ /* 0x000f680000000200 */
[----:B------:R-:W5:Y:S01]  /*a7b0*/  LDSM.16.M88.4 R60, [R222+0x6800] ;  /* 0x00680000de3c783b */ /* 0x000f620000000200 */
[C---:B---3--:R-:W-:Y:S03]  /*a7c0*/  HMMA.16816.F32.BF16 R28, R136.reuse, R24, RZ ;  /* 0x00000018881c723c */ /* 0x048fe600000418ff */
[----:B------:R-:W3:Y:S04]  /*a7d0*/  LDSM.16.M88.4 R52, [R222+0x7800] ;  /* 0x00780000de34783b */ /* 0x000ee80000000200 */
        /* <DEDUP_REMOVED lines=15> */
[----:B------:R-:W-:Y:S07]  /*a8d0*/  LDSM.16.M88.4 R8, [R188+0x4000] ;  /* 0x00400000bc08783b */ /* 0x000fee0000000200 */
[C---:B--2---:R-:W-:Y:S08]  /*a8e0*/  HMMA.16816.F32.BF16 R44, R12.reuse, R4, R44 ;  /* 0x000000040c2c723c */ /* 0x044ff0000004182c */
[C---:B------:R-:W-:Y:S01]  /*a8f0*/  HMMA.16816.F32.BF16 R40, R12.reuse, R6, R40 ;  /* 0x000000060c28723c */ /* 0x040fe20000041828 */
[----:B------:R-:W1:Y:S07]  /*a900*/  LDSM.16.M88.4 R4, [R217] ;  /* 0x00000000d904783b */ /* 0x000e6e0000000200 */
        /* <DEDUP_REMOVED lines=18> */
[C---:B---3--:R-:W-:Y:S08]  /*aa30*/  HMMA.16816.F32.BF16 R140, R12.reuse, R52, R140 ;  /* 0x000000340c8c723c */ /* 0x048ff0000004188c */
[----:B------:R-:W-:Y:S01]  /*aa40*/  HMMA.16816.F32.BF16 R136, R12, R54, R136 ;  /* 0x000000360c88723c */ /* 0x000fe20000041888 */
[----:B------:R-:W3:Y:S04]  /*aa50*/  LDSM.16.M88.4 R52, [R188+0x5800] ;  /* 0x00580000bc34783b */ /* 0x000ee80000000200 */
[----:B------:R-:W4:Y:S03]  /*aa60*/  LDSM.16.M88.4 R12, [R188+0x7000] ;  /* 0x00700000bc0c783b */ /* 0x000f260000000200 */
[C---:B-1----:R-:W-:Y:S08]  /*aa70*/  HMMA.16816.F32.BF16 R44, R4.reuse, R8, R44 ;  /* 0x00000008042c723c */ /* 0x042ff0000004182c */
[C---:B------:R-:W-:Y:S01]  /*aa80*/  HMMA.16816.F32.BF16 R40, R4.reuse, R10, R40 ;  /* 0x0000000a0428723c */ /* 0x040fe20000041828 */
[----:B------:R-:W1:Y:S07]  /*aa90*/  LDSM.16.M88.4 R8, [R188+0x7800] ;  /* 0x00780000bc08783b */ /* 0x000e6e0000000200 */
[C---:B------:R-:W-:Y:S08]  /*aaa0*/  HMMA.16816.F32.BF16 R36, R4.reuse, R48, R36 ;  /* 0x000000300424723c */ /* 0x040ff00000041824 */
[C---:B------:R-:W-:Y:S01]  /*aab0*/  HMMA.16816.F32.BF16 R32, R4.reuse, R50, R32 ;  /* 0x000000320420723c */ /* 0x040fe20000041820 */
[----:B------:R-:W5:Y:S07]  /*aac0*/  LDSM.16.M88.4 R48, [R203] ;  /* 0x00000000cb30783b */ /* 0x000f6e0000000200 */
        /* <DEDUP_REMOVED lines=17> */
[----:B------:R-:W1:Y:S04]  /*abe0*/  LDSM.16.M88.4 R4, [R132+0x6800] ;  /* 0x006800008404783b */ /* 0x000e680000000200 */
[----:B------:R-:W-:Y:S03]  /*abf0*/  LDSM.16.M88.4 R64, [R181+0xa800] ;  /* 0x00a80000b540783b */ /* 0x000fe60000000200 */
[C---:B-----5:R-:W-:Y:S08]  /*ac00*/  HMMA.16816.F32.BF16 R44, R48.reuse, R60, R44 ;  /* 0x0000003c302c723c */ /* 0x060ff0000004182c */
[C---:B------:R-:W-:Y:S01]  /*ac10*/  HMMA.16816.F32.BF16 R40, R48.reuse, R62, R40 ;  /* 0x0000003e3028723c */ /* 0x040fe20000041828 */
[----:B------:R-:W5:Y:S07]  /*ac20*/  LDSM.16.M88.4 R60, [R132+0x7000] ;  /* 0x00700000843c783b */ /* 0x000f6e0000000200 */
[C---:B--2---:R-:W-:Y:S08]  /*ac30*/  HMMA.16816.F32.BF16 R36, R48.reuse, R56, R36 ;  /* 0x000000383024723c */ /* 0x044ff00000041824 */
[C---:B------:R-:W-:Y:S01]  /*ac40*/  HMMA.16816.F32.BF16 R32, R48.reuse, R58, R32 ;  /* 0x0000003a3020723c */ /* 0x040fe20000041820 */
[----:B------:R-:W2:Y:S07]  /*ac50*/  LDSM.16.M88.4 R56, [R132+0x7800] ;  /* 0x007800008438783b */ /* 0x000eae0000000200 */
        /* <DEDUP_REMOVED lines=12> */
[C---:B-----5:R-:W-:Y:S08]  /*ad20*/  HMMA.16816.F32.BF16 R148, R48.reuse, R60, R148 ;  /* 0x0000003c3094723c */ /* 0x060ff00000041894 */
[C---:B------:R-:W-:Y:S01]  /*ad30*/  HMMA.16816.F32.BF16 R144, R48.reuse, R62, R144 ;  /* 0x0000003e3090723c */ /* 0x040fe20000041890 */
[----:B------:R-:W5:Y:S07]  /*ad40*/  LDSM.16.M88.4 R60, [R181+0xb000] ;  /* 0x00b00000b53c783b */ /* 0x000f6e0000000200 */
[C---:B--2---:R-:W-:Y:S08]  /*ad50*/  HMMA.16816.F32.BF16 R140, R48.reuse, R56, R140 ;  /* 0x00000038308c723c */ /* 0x044ff0000004188c */
[----:B------:R-:W-:Y:S01]  /*ad60*/  HMMA.16816.F32.BF16 R136, R48, R58, R136 ;  /* 0x0000003a3088723c */ /* 0x000fe20000041888 */
[----:B------:R-:W2:Y:S04]  /*ad70*/  LDSM.16.M88.4 R56, [R181+0xb800] ;  /* 0x00b80000b538783b */ /* 0x000ea80000000200 */
[----:B------:R-:W-:Y:S03]  /*ad80*/  LDSM.16.M88.4 R48, [R222+0x8000] ;  /* 0x00800000de30783b */ /* 0x000fe60000000200 */
[C---:B---3--:R-:W-:Y:S01]  /*ad90*/  HMMA.16816.F32.BF16 R36, R52.reuse, R12, R36 ;  /* 0x0000000c3424723c */ /* 0x048fe20000041824 */
[----:B------:R-:W-:Y:S07]  /*ada0*/  LDSM.16.M88.4 R180, [R222+0xa000] ;  /* 0x00a00000deb4783b */ /* 0x000fee0000000200 */
        /* <DEDUP_REMOVED lines=11> */
[C---:B-----5:R-:W-:Y:S08]  /*ae60*/  HMMA.16816.F32.BF16 R148, R52.reuse, R60, R148 ;  /* 0x0000003c3494723c */ /* 0x060ff00000041894 */
[C---:B------:R-:W-:Y:S01]  /*ae70*/  HMMA.16816.F32.BF16 R144, R52.reuse, R62, R144 ;  /* 0x0000003e3490723c */ /* 0x040fe20000041890 */
[----:B------:R-:W5:Y:S07]  /*ae80*/  LDSM.16.M88.4 R60, [R188+0x8000] ;  /* 0x00800000bc3c783b */ /* 0x000f6e0000000200 */
[C---:B------:R-:W-:Y:S08]  /*ae90*/  HMMA.16816.F32.BF16 R44, R52.reuse, R172, R44 ;  /* 0x000000ac342c723c */ /* 0x040ff0000004182c */
[C---:B------:R-:W-:Y:S01]  /*aea0*/  HMMA.16816.F32.BF16 R40, R52.reuse, R174, R40 ;  /* 0x000000ae3428723c */ /* 0x040fe20000041828 */
[----:B------:R-:W-:Y:S07]  /*aeb0*/  LDSM.16.M88.4 R172, [R222+0xb000] ;  /* 0x00b00000deac783b */ /* 0x000fee0000000200 */
[C---:B--2---:R-:W-:Y:S08]  /*aec0*/  HMMA.16816.F32.BF16 R140, R52.reuse, R56, R140 ;  /* 0x00000038348c723c */ /* 0x044ff0000004188c */
[----:B------:R-:W-:Y:S01]  /*aed0*/  HMMA.16816.F32.BF16 R136, R52, R58, R136 ;  /* 0x0000003a3488723c */ /* 0x000fe20000041888 */
[----:B------:R-:W2:Y:S07]  /*aee0*/  LDSM.16.M88.4 R56, [R188+0x8800] ;  /* 0x00880000bc38783b */ /* 0x000eae0000000200 */
        /* <DEDUP_REMOVED lines=9> */
[C---:B----4-:R-:W-:Y:S08]  /*af80*/  HMMA.16816.F32.BF16 R20, R184.reuse, R4, R20 ;  /* 0x00000004b814723c */ /* 0x050ff00000041814 */
[----:B------:R-:W-:Y:S01]  /*af90*/  HMMA.16816.F32.BF16 R16, R184, R6, R16 ;  /* 0x00000006b810723c */ /* 0x000fe20000041810 */
[----:B------:R-:W4:Y:S07]  /*afa0*/  LDSM.16.M88.4 R4, [R132+0x8800] ;  /* 0x008800008404783b */ /* 0x000f2e0000000200 */
[C---:B-----5:R-:W-:Y:S08]  /*afb0*/  HMMA.16816.F32.BF16 R44, R64.reuse, R60, R44 ;  /* 0x0000003c402c723c */ /* 0x060ff0000004182c */
[----:B--2---:R-:W-:Y:S08]  /*afc0*/  HMMA.16816.F32.BF16 R36, R64, R56, R36 ;  /* 0x000000384024723c */ /* 0x004ff00000041824 */
[C---:B------:R-:W-:Y:S08]  /*afd0*/  HMMA.16816.F32.BF16 R164, R52.reuse, R168, R164 ;  /* 0x000000a834a4723c */ /* 0x040ff000000418a4 */
[----:B------:R-:W-:Y:S01]  /*afe0*/  HMMA.16816.F32.BF16 R160, R52, R170, R160 ;  /* 0x000000aa34a0723c */ /* 0x000fe200000418a0 */
[----:B------:R-:W2:Y:S04]  /*aff0*/  LDSM.16.M88.4 R52, [R188+0x9000] ;  /* 0x00900000bc34783b */ /* 0x000ea80000000200 */
[----:B------:R-:W5:Y:S03]  /*b000*/  LDSM.16.M88.4 R168, [R222+0xb800] ;  /* 0x00b80000dea8783b */ /* 0x000f660000000200 */
[----:B-1----:R-:W-:Y:S01]  /*b010*/  HMMA.16816.F32.BF16 R44, R12, R8, R44 ;  /* 0x000000080c2c723c */ /* 0x002fe2000004182c */
[----:B------:R-:W-:-:S07]  /*b020*/  IMAD.SHL.U32 R8, R189, 0x80, RZ ;  /* 0x00000080bd087824 */ /* 0x000fce00078e00ff */
[----:B---3--:R-:W-:Y:S01]  /*b030*/  HMMA.16816.F32.BF16 R20, R64, R48, R20 ;  /* 0x000000304014723c */ /* 0x008fe20000041814 */
[----:B------:R-:W-:-:S05]  /*b040*/  LOP3.LUT R49, R8, R135, RZ, 0xfc, !PT ;  /* 0x0000008708317212 */ /* 0x000fca00078efcff */
[----:B------:R-:W-:Y:S02]  /*b050*/  VIADD R241, R49, 0xffffff00 ;  /* 0xffffff0031f17836 */ /* 0x000fe40000000000 */
[----:B----4-:R-:W-:Y:S01]  /*b060*/  HMMA.16816.F32.BF16 R36, R12, R4, R36 ;  /* 0x000000040c24723c */ /* 0x010fe20000041824 */
[----:B------:R-:W-:Y:S02]  /*b070*/  LOP3.LUT R5, R193, R194, RZ, 0xfc, !PT ;  /* 0x000000c2c1057212 */ /* 0x000fe400078efcff */
[C---:B------:R-:W-:Y:S02]  /*b080*/  ISETP.GE.AND P2, PT, R241.reuse, R213, PT ;  /* 0x000000d5f100720c */ /* 0x040fe40003f46270 */
[C---:B------:R-:W-:Y:S01]  /*b090*/  ISETP.GE.AND P5, PT, R241.reuse, R212, PT ;  /* 0x000000d4f100720c */ /* 0x040fe20003fa6270 */
[----:B------:R-:W-:Y:S01]  /*b0a0*/  IMAD.IADD R4, R0, 0x1, R5 ;  /* 0x0000000100047824 */ /* 0x000fe200078e0205 */
[C---:B------:R-:W-:Y:S01]  /*b0b0*/  ISETP.GE.AND P3, PT, R241.reuse, R210, PT ;  /* 0x000000d2f100720c */ /* 0x040fe20003f66270 */
[----:B------:R-:W-:Y:S01]  /*b0c0*/  HMMA.16816.F32.BF16 R40, R64, R62, R40 ;  /* 0x0000003e4028723c */ /* 0x000fe20000041828 */
[----:B------:R-:W1:Y:S01]  /*b0d0*/  LDSM.16.M88.4 R60, [R132+0x9000] ;  /* 0x00900000843c783b */ /* 0x000e620000000200 */
[----:B------:R-:W-:Y:S01]  /*b0e0*/  VIADD R252, R4, 0x8 ;  /* 0x0000000804fc7836 */ /* 0x000fe20000000000 */
[----:B------:R-:W-:-:S05]  /*b0f0*/  ISETP.GE.AND P4, PT, R241, R211, PT ;  /* 0x000000d3f100720c */ /* 0x000fca0003f86270 */
[----:B------:R-:W-:Y:S01]  /*b100*/  HMMA.16816.F32.BF16 R16, R64, R50, R16 ;  /* 0x000000324010723c */ /* 0x000fe20000041810 */
[----:B------:R-:W-:-:S05]  /*b110*/  IMAD.IADD R51, R49, 0x1, R204 ;  /* 0x0000000131337824 */ /* 0x000fca00078e02cc */
[C-C-:B------:R-:W-:Y:S02]  /*b120*/  IADD3 R5, PT, PT, R4.reuse, 0x100, -R51.reuse ;  /* 0x0000010004057810 */ /* 0x140fe40007ffe833 */
[C---:B------:R-:W-:Y:S01]  /*b130*/  HMMA.16816.F32.BF16 R32, R64.reuse, R58, R32 ;  /* 0x0000003a4020723c */ /* 0x040fe20000041820 */
[C-C-:B------:R-:W-:Y:S02]  /*b140*/  IADD3 R225, PT, PT, R4.reuse, 0xff, -R51.reuse ;  /* 0x000000ff04e17810 */ /* 0x140fe40007ffe833 */
[----:B------:R-:W-:Y:S02]  /*b150*/  IABS R5, R5 ;  /* 0x0000000500057213 */ /* 0x000fe40000000000 */
[C-C-:B------:R-:W-:Y:S02]  /*b160*/  IADD3 R223, PT, PT, R4.reuse, 0xf8, -R51.reuse ;  /* 0x000000f804df7810 */ /* 0x140fe40007ffe833 */
[----:B------:R-:W-:Y:S01]  /*b170*/  I2FP.F32.S32 R239, R5 ;  /* 0x0000000500ef7245 */ /* 0x000fe20000201400 */
[----:B--2---:R-:W-:Y:S01]  /*b180*/  HMMA.16816.F32.BF16 R28, R64, R52, R28 ;  /* 0x00000034401c723c */ /* 0x004fe2000004181c */
[----:B------:R-:W-:-:S02]  /*b190*/  IADD3 R217, PT, PT, R4, 0xf7, -R51 ;  /* 0x000000f704d97810 */ /* 0x000fc40007ffe833 */
[--C-:B------:R-:W-:Y:S01]  /*b1a0*/  IADD3 R203, PT, PT, R4, 0xf0, -R51.reuse ;  /* 0x000000f004cb7810 */ /* 0x100fe20007ffe833 */
[----:B------:R-:W-:Y:S01]  /*b1b0*/  FFMA.FTZ R239, -R227, R239, R44 ;  /* 0x000000efe3ef7223 */ /* 0x000fe2000001012c */
[--C-:B------:R-:W-:Y:S02]  /*b1c0*/  IADD3 R44, PT, PT, R252, 0x100, -R51.reuse ;  /* 0x00000100fc2c7810 */ /* 0x100fe40007ffe833 */
[----:B------:R-:W-:Y:S01]  /*b1d0*/  IADD3 R50, PT, PT, R4, 0xe8, -R51 ;  /* 0x000000e804327810 */ /* 0x000fe20007ffe833 */
[----:B------:R-:W-:Y:S01]  /*b1e0*/  HMMA.16816.F32.BF16 R24, R64, R54, R24 ;  /* 0x000000364018723c */ /* 0x000fe20000041818 */
[----:B------:R-:W-:Y:S02]  /*b1f0*/  IABS R44, R44 ;  /* 0x0000002c002c7213 */ /* 0x000fe40000000000 */
[----:B------:R-:W-:Y:S02]  /*b200*/  FSEL R241, R239, -INF , P2 ;  /* 0xff800000eff17808 */ /* 0x000fe40001000000 */
[----:B------:R-:W-:-:S02]  /*b210*/  I2FP.F32.S32 R44, R44 ;  /* 0x0000002c002c7245 */ /* 0x000fc40000201400 */
[--C-:B------:R-:W-:Y:S01]  /*b220*/  IADD3 R54, PT, PT, R252, 0xff, -R51.reuse ;  /* 0x000000fffc367810 */ /* 0x100fe20007ffe833 */
[----:B------:R-:W-:Y:S01]  /*b230*/  HMMA.16816.F32.BF16 R40, R12, R10, R40 ;  /* 0x0000000a0c28723c */ /* 0x000fe20000041828 */
[C-C-:B------:R-:W-:Y:S01]  /*b240*/  IADD3 R5, PT, PT, R4.reuse, 0xdf, -R51.reuse ;  /* 0x000000df04057810 */ /* 0x140fe20007ffe833 */
[----:B------:R-:W-:Y:S01]  /*b250*/  FFMA.FTZ R46, -R227, R44, R46 ;  /* 0x0000002ce32e7223 */ /* 0x000fe2000001012e */
[----:B------:R-:W-:Y:S01]  /*b260*/  IABS R44, R225 ;  /* 0x000000e1002c7213 */ /* 0x000fe20000000000 */
[----:B------:R-:W-:Y:S01]  /*b270*/  VIADD R225, R49, 0xffffff01 ;  /* 0xffffff0131e17836 */ /* 0x000fe20000000000 */
[C-C-:B------:R-:W-:Y:S02]  /*b280*/  IADD3 R10, PT, PT, R4.reuse, 0xd8, -R51.reuse ;  /* 0x000000d8040a7810 */ /* 0x140fe40007ffe833 */
[C-C-:B------:R-:W-:Y:S01]  /*b290*/  IADD3 R9, PT, PT, R4.reuse, 0xd7, -R51.reuse ;  /* 0x000000d704097810 */ /* 0x140fe20007ffe833 */
[----:B------:R-:W-:Y:S01]  /*b2a0*/  IMAD.MOV.U32 R239, RZ, RZ, R44 ;  /* 0x000000ffffef7224 */ /* 0x000fe200078e002c */
        /* <DEDUP_REMOVED lines=18> */
[--C-:B------:R-:W-:Y:S02]  /*b3d0*/  IADD3 R55, PT, PT, R4, 0x87, -R51.reuse ;  /* 0x0000008704377810 */ /* 0x100fe40007ffe833 */
[--C-:B------:R-:W-:Y:S01]  /*b3e0*/  IADD3 R52, PT, PT, R252, 0xf8, -R51.reuse ;  /* 0x000000f8fc347810 */ /* 0x100fe20007ffe833 */
[----:B------:R-:W-:Y:S01]  /*b3f0*/  HMMA.16816.F32.BF16 R148, R184, R172, R148 ;  /* 0x000000acb894723c */ /* 0x000fe20000041894 */
[--C-:B------:R-:W-:Y:S02]  /*b400*/  IADD3 R173, PT, PT, R4, 0xbf, -R51.reuse ;  /* 0x000000bf04ad7810 */ /* 0x100fe40007ffe833 */
        /* <DEDUP_REMOVED lines=8> */
[----:B-----5:R-:W-:Y:S01]  /*b490*/  HMMA.16816.F32.BF16 R140, R184, R168, R140 ;  /* 0x000000a8b88c723c */ /* 0x020fe2000004188c */
[----:B------:R-:W-:-:S02]  /*b4a0*/  IADD3 R176, PT, PT, R252, 0xc8, -R51 ;  /* 0x000000c8fcb07810 */ /* 0x000fc40007ffe833 */
[C-C-:B------:R-:W-:Y:S02]  /*b4b0*/  IADD3 R169, PT, PT, R252.reuse, 0xc7, -R51.reuse ;  /* 0x000000c7fca97810 */ /* 0x140fe40007ffe833 */
[C-C-:B------:R-:W-:Y:S02]  /*b4c0*/  IADD3 R244, PT, PT, R252.reuse, 0xc0, -R51.reuse ;  /* 0x000000c0fcf47810 */ /* 0x140fe40007ffe833 */
[--C-:B------:R-:W-:Y:S01]  /*b4d0*/  IADD3 R238, PT, PT, R252, 0xbf, -R51.reuse ;  /* 0x000000bffcee7810 */ /* 0x100fe20007ffe833 */
[----:B------:R-:W-:Y:S01]  /*b4e0*/  HMMA.16816.F32.BF16 R136, R184, R170, R136 ;  /* 0x000000aab888723c */ /* 0x000fe20000041888 */
[C-C-:B------:R-:W-:Y:S02]  /*b4f0*/  IADD3 R187, PT, PT, R4.reuse, 0xef, -R51.reuse ;  /* 0x000000ef04bb7810 */ /* 0x140fe40007ffe833 */
[C-C-:B------:R-:W-:Y:S02]  /*b500*/  IADD3 R171, PT, PT, R4.reuse, 0xc8, -R51.reuse ;  /* 0x000000c804ab7810 */ /* 0x140fe40007ffe833 */
[----:B------:R-:W-:-:S02]  /*b510*/  IADD3 R184, PT, PT, R4, 0xa8, -R51 ;  /* 0x000000a804b87810 */ /* 0x000fc40007ffe833 */
[C-C-:B------:R-:W-:Y:S01]  /*b520*/  IADD3 R170, PT, PT, R4.reuse, 0x97, -R51.reuse ;  /* 0x0000009704aa7810 */ /* 0x140fe20007ffe833 */
[C---:B------:R-:W-:Y:S01]  /*b530*/  HMMA.16816.F32.BF16 R32, R12.reuse, R6, R32 ;  /* 0x000000060c20723c */ /* 0x040fe20000041820 */
[--C-:B------:R-:W-:Y:S02]  /*b540*/  IADD3 R6, PT, PT, R4, 0xe0, -R51.reuse ;  /* 0x000000e004067810 */ /* 0x100fe40007ffe833 */
[C-C-:B------:R-:W-:Y:S02]  /*b550*/  IADD3 R7, PT, PT, R252.reuse, 0xe7, -R51.reuse ;  /* 0x000000e7fc077810 */ /* 0x140fe40007ffe833 */
[C-C-:B------:R-:W-:Y:S02]  /*b560*/  IADD3 R185, PT, PT, R252.reuse, 0xd7, -R51.reuse ;  /* 0x000000d7fcb97810 */ /* 0x140fe40007ffe833 */
[--C-:B------:R-:W-:Y:S01]  /*b570*/  IADD3 R246, PT, PT, R252, 0xb8, -R51.reuse ;  /* 0x000000b8fcf67810 */ /* 0x100fe20007ffe833 */
[----:B-1----:R-:W-:Y:S01]  /*b580*/  HMMA.16816.F32.BF16 R28, R12, R60, R28 ;  /* 0x0000003c0c1c723c */ /* 0x002fe2000004181c */
[----:B------:R-:W-:-:S02]  /*b590*/  IADD3 R61, PT, PT, R4, 0x8f, -R51 ;  /* 0x0000008f043d7810 */ /* 0x000fc40007ffe833 */
[C-C-:B------:R-:W-:Y:S02]  /*b5a0*/  IADD3 R60, PT, PT, R252.reuse, 0xf7, -R51.reuse ;  /* 0x000000f7fc3c7810 */ /* 0x140fe40007ffe833 */
[C-C-:B------:R-:W-:Y:S02]  /*b5b0*/  IADD3 R242, PT, PT, R252.reuse, 0xb7, -R51.reuse ;  /* 0x000000b7fcf27810 */ /* 0x140fe40007ffe833 */
[--C-:B------:R-:W-:Y:S01]  /*b5c0*/  IADD3 R224, PT, PT, R252, 0xb0, -R51.reuse ;  /* 0x000000b0fce07810 */ /* 0x100fe20007ffe833 */
[----:B------:R-:W-:Y:S01]  /*b5d0*/  HMMA.16816.F32.BF16 R24, R12, R62, R24 ;  /* 0x0000003e0c18723c */ /* 0x000fe20000041818 */
        /* <DEDUP_REMOVED lines=12> */
[----:B------:R-:W-:Y:S02]  /*b6a0*/  IADD3 R51, PT, PT, R252, 0x87, -R51 ;  /* 0x00000087fc337810 */ /* 0x000fe40007ffe833 */
[----:B------:R-:W-:Y:S02]  /*b6b0*/  IABS R54, R54 ;  /* 0x0000003600367213 */ /* 0x000fe40000000000 */
[----:B------:R-:W-:-:S02]  /*b6c0*/  I2FP.F32.S32 R252, R239 ;  /* 0x000000ef00fc7245 */ /* 0x000fc40000201400 */
[----:B------:R-:W-:Y:S02]  /*b6d0*/  FSEL R46, R46, -INF , P4 ;  /* 0xff8000002e2e7808 */ /* 0x000fe40002000000 */
[----:B------:R-:W-:Y:S01]  /*b6e0*/  IABS R223, R223 ;  /* 0x000000df00df7213 */ /* 0x000fe20000000000 */
[----:B------:R-:W-:Y:S01]  /*b6f0*/  FFMA.FTZ R45, -R227, R252, R45 ;  /* 0x000000fce32d7223 */ /* 0x000fe2000001012d */
[----:B------:R-:W-:Y:S02]  /*b700*/  I2FP.F32.S32 R239, R54 ;  /* 0x0000003600ef7245 */ /* 0x000fe40000201400 */
[----:B------:R-:W-:Y:S01]  /*b710*/  FSEL R54, R46, -INF , !P3 ;  /* 0xff8000002e367808 */ /* 0x000fe20005800000 */
[----:B------:R-:W-:Y:S01]  /*b720*/  VIADD R46, R49, 0xffffff08 ;  /* 0xffffff08312e7836 */ /* 0x000fe20000000000 */
[----:B------:R-:W-:Y:S01]  /*b730*/  I2FP.F32.S32 R223, R223 ;  /* 0x000000df00df7245 */ /* 0x000fe20000201400 */
[----:B------:R-:W-:Y:S01]  /*b740*/  FFMA.FTZ R47, -R227, R239, R47 ;  /* 0x000000efe32f7223 */ /* 0x000fe2000001012f */
[----:B------:R-:W-:-:S02]  /*b750*/  ISETP.GE.AND P2, PT, R225, R213, PT ;  /* 0x000000d5e100720c */ /* 0x000fc40003f46270 */
[----:B------:R-:W-:Y:S01]  /*b760*/  FSEL R44, R241, -INF , !P5 ;  /* 0xff800000f12c7808 */ /* 0x000fe20006800000 */
[----:B------:R-:W-:Y:S01]  /*b770*/  FFMA.FTZ R40, -R227, R223, R40 ;  /* 0x000000dfe3287223 */ /* 0x000fe20000010128 */
[C---:B------:R-:W-:Y:S02]  /*b780*/  ISETP.GE.AND P3, PT, R225.reuse, R211, PT ;  /* 0x000000d3e100720c */ /* 0x040fe40003f66270 */
[----:B------:R-:W-:Y:S02]  /*b790*/  ISETP.GE.AND P5, PT, R225, R212, PT ;  /* 0x000000d4e100720c */ /* 0x000fe40003fa6270 */
[----:B------:R-:W-:Y:S02]  /*b7a0*/  FSEL R45, R45, -INF , P2 ;  /* 0xff8000002d2d7808 */ /* 0x000fe40001000000 */
[----:B------:R-:W-:Y:S02]  /*b7b0*/  ISETP.GE.AND P2, PT, R46, R213, PT ;  /* 0x000000d52e00720c */ /* 0x000fe40003f46270 */
[----:B------:R-:W-:-:S02]  /*b7c0*/  IABS R52, R52 ;  /* 0x0000003400347213 */ /* 0x000fc40000000000 */
[----:B------:R-:W-:Y:S02]  /*b7d0*/  ISETP.GE.AND P4, PT, R225, R210, PT ;  /* 0x000000d2e100720c */ /* 0x000fe40003f86270 */
[----:B------:R-:W-:Y:S02]  /*b7e0*/  FSEL R47, R47, -INF , P3 ;  /* 0xff8000002f2f7808 */ /* 0x000fe40001800000 */
[----:B------:R-:W-:Y:S02]  /*b7f0*/  FSEL R45, R45, -INF , !P5 ;  /* 0xff8000002d2d7808 */ /* 0x000fe40006800000 */
[----:B------:R-:W-:Y:S02]  /*b800*/  ISETP.GE.AND P5, PT, R46, R212, PT ;  /* 0x000000d42e00720c */ /* 0x000fe40003fa6270 */
[----:B------:R-:W-:Y:S02]  /*b810*/  FSEL R40, R40, -INF , P2 ;  /* 0xff80000028287808 */ /* 0x000fe40001000000 */
[----:B------:R-:W-:-:S02]  /*b820*/  I2FP.F32.S32 R225, R52 ;  /* 0x0000003400e17245 */ /* 0x000fc40000201400 */
[----:B------:R-:W-:Y:S02]  /*b830*/  IABS R217, R217 ;  /* 0x000000d900d97213 */ /* 0x000fe40000000000 */
[----:B------:R-:W-:Y:S01]  /*b840*/  FSEL R52, R47, -INF , !P4 ;  /* 0xff8000002f347808 */ /* 0x000fe20006000000 */
[----:B------:R-:W-:Y:S01]  /*b850*/  FFMA.FTZ R42, -R227, R225, R42 ;  /* 0x000000e1e32a7223 */ /* 0x000fe2000001012a */
[C---:B------:R-:W-:Y:S01]  /*b860*/  ISETP.GE.AND P3, PT, R46.reuse, R210, PT ;  /* 0x000000d22e00720c */ /* 0x040fe20003f66270 */
[----:B------:R-:W-:Y:S01]  /*b870*/  VIADD R47, R49, 0xffffff09 ;  /* 0xffffff09312f7836 */ /* 0x000fe20000000000 */
[----:B------:R-:W-:Y:S02]  /*b880*/  ISETP.GE.AND P4, PT, R46, R211, PT ;  /* 0x000000d32e00720c */ /* 0x000fe40003f86270 */
[----:B------:R-:W-:Y:S02]  /*b890*/  FSEL R46, R40, -INF , !P5 ;  /* 0xff800000282e7808 */ /* 0x000fe40006800000 */
[----:B------:R-:W-:-:S02]  /*b8a0*/  I2FP.F32.S32 R40, R217 ;  /* 0x000000d900287245 */ /* 0x000fc40000201400 */
[----:B------:R-:W-:Y:S02]  /*b8b0*/  IABS R60, R60 ;  /* 0x0000003c003c7213 */ /* 0x000fe40000000000 */
[----:B------:R-:W-:Y:S01]  /*b8c0*/  IABS R203, R203 ;  /* 0x000000cb00cb7213 */ /* 0x000fe20000000000 */
[----:B------:R-:W-:Y:S01]  /*b8d0*/  FFMA.FTZ R40, -R227, R40, R41 ;  /* 0x00000028e3287223 */ /* 0x000fe20000010129 */
[----:B------:R-:W-:Y:S01]  /*b8e0*/  I2FP.F32.S32 R252, R60 ;  /* 0x0000003c00fc7245 */ /* 0x000fe20000201400 */
[----:B------:R-:W-:Y:S01]  /*b8f0*/  VIADD R41, R49, 0xffffff10 ;  /* 0xffffff1031297836 */ /* 0x000fe20000000000 */
[----:B------:R-:W-:Y:S02]  /*b900*/  I2FP.F32.S32 R203, R203 ;  /* 0x000000cb00cb7245 */ /* 0x000fe40000201400 */
[----:B------:R-:W-:Y:S01]  /*b910*/  ISETP.GE.AND P2, PT, R47, R213, PT ;  /* 0x000000d52f00720c */ /* 0x000fe20003f46270 */
[C---:B------:R-:W-:Y:S01]  /*b920*/  FFMA.FTZ R43, -R227.reuse, R252, R43 ;  /* 0x000000fce32b7223 */ /* 0x040fe2000001012b */
[----:B------:R-:W-:Y:S01]  /*b930*/  FSEL R42, R42, -INF , P4 ;  /* 0xff8000002a2a7808 */ /* 0x000fe20002000000 */
[----:B------:R-:W-:Y:S01]  /*b940*/  FFMA.FTZ R36, -R227, R203, R36 ;  /* 0x000000cbe3247223 */ /* 0x000fe20000010124 */
[----:B------:R-:W-:-:S02]  /*b950*/  ISETP.GE.AND P5, PT, R47, R212, PT ;  /* 0x000000d42f00720c */ /* 0x000fc40003fa6270 */
[----:B------:R-:W-:Y:S02]  /*b960*/  FSEL R60, R42, -INF , !P3 ;  /* 0xff8000002a3c7808 */ /* 0x000fe40005800000 */
[----:B------:R-:W-:Y:S02]  /*b970*/  FSEL R40, R40, -INF , P2 ;  /* 0xff80000028287808 */ /* 0x000fe40001000000 */
[----:B------:R-:W-:Y:S02]  /*b980*/  ISETP.GE.AND P3, PT, R47, R211, PT ;  /* 0x000000d32f00720c */ /* 0x000fe40003f66270 */
[----:B------:R-:W-:Y:S02]  /*b990*/  ISETP.GE.AND P2, PT, R41, R213, PT ;  /* 0x000000d52900720c */ /* 0x000fe40003f46270 */
[----:B------:R-:W-:Y:S02]  /*b9a0*/  IABS R56, R56 ;  /* 0x0000003800387213 */ /* 0x000fe40000000000 */
[----:B------:R-:W-:-:S02]  /*b9b0*/  IABS R58, R58 ;  /* 0x0000003a003a7213 */ /* 0x000fc40000000000 */
[----:B------:R-:W-:Y:S01]  /*b9c0*/  FSEL R42, R40, -INF , !P5 ;  /* 0xff800000282a7808 */ /* 0x000fe20006800000 */
[----:B------:R-:W-:Y:S01]  /*b9d0*/  IMAD.MOV.U32 R40, RZ, RZ, R56 ;  /* 0x000000ffff287224 */ /* 0x000fe200078e0038 */
[----:B------:R-:W-:Y:S02]  /*b9e0*/  ISETP.GE.AND P4, PT, R47, R210, PT ;  /* 0x000000d22f00720c */ /* 0x000fe40003f86270 */
[----:B------:R-:W-:Y:S02]  /*b9f0*/  ISETP.GE.AND P5, PT, R41, R212, PT ;  /* 0x000000d42900720c */ /* 0x000fe40003fa6270 */
[----:B------:R-:W-:Y:S02]  /*ba00*/  FSEL R43, R43, -INF , P3 ;  /* 0xff8000002b2b7808 */ /* 0x000fe40001800000 */
[----:B------:R-:W-:Y:S02]  /*ba10*/  FSEL R36, R36, -INF , P2 ;  /* 0xff80000024247808 */ /* 0x000fe40001000000 */
[----:B------:R-:W-:-:S02]  /*ba20*/  IABS R187, R187 ;  /* 0x000000bb00bb7213 */ /* 0x000fc40000000000 */
[----:B------:R-:W-:Y:S02]  /*ba30*/  I2FP.F32.S32 R47, R58 ;  /* 0x0000003a002f7245 */ /* 0x000fe40000201400 */
[----:B------:R-:W-:Y:S02]  /*ba40*/  FSEL R58, R43, -INF , !P4 ;  /* 0xff8000002b3a7808 */ /* 0x000fe40006000000 */
[----:B------:R-:W-:Y:S01]  /*ba50*/  FSEL R56, R36, -INF , !P5 ;  /* 0xff80000024387808 */ /* 0x000fe20006800000 */
[----:B------:R-:W-:Y:S01]  /*ba60*/  FFMA.FTZ R38, -R227, R47, R38 ;  /* 0x0000002fe3267223 */ /* 0x000fe20000010126 */
[C---:B------:R-:W-:Y:S02]  /*ba70*/  ISETP.GE.AND P3, PT, R41.reuse, R210, PT ;  /* 0x000000d22900720c */ /* 0x040fe40003f66270 */
[----:B------:R-:W-:Y:S01]  /*ba80*/  ISETP.GE.AND P4, PT, R41, R211, PT ;  /* 0x000000d32900720c */ /* 0x000fe20003f86270 */
[----:B------:R-:W-:Y:S01]  /*ba90*/  VIADD R41, R49, 0xffffff11 ;  /* 0xffffff1131297836 */ /* 0x000fe20000000000 */
[----:B------:R-:W-:-:S02]  /*baa0*/  I2FP.F32.S32 R36, R187 ;  /* 0x000000bb00247245 */ /* 0x000fc40000201400 */
[----:B------:R-:W-:Y:S02]  /*bab0*/  I2FP.F32.S32 R252, R40 ;  /* 0x0000002800fc7245 */ /* 0x000fe40000201400 */
[----:B------:R-:W-:Y:S01]  /*bac0*/  ISETP.GE.AND P2, PT, R41, R213, PT ;  /* 0x000000d52900720c */ /* 0x000fe20003f46270 */
[----:B------:R-:W-:Y:S01]  /*bad0*/  FFMA.FTZ R37, -R227, R36, R37 ;  /* 0x00000024e3257223 */ /* 0x000fe20000010125 */
[----:B------:R-:W-:Y:S01]  /*bae0*/  ISETP.GE.AND P5, PT, R41, R212, PT ;  /* 0x000000d42900720c */ /* 0x000fe20003fa6270 */
[----:B------:R-:W-:Y:S01]  /*baf0*/  FFMA.FTZ R39, -R227, R252, R39 ;  /* 0x000000fce3277223 */ /* 0x000fe20000010127 */
[----:B------:R-:W-:Y:S01]  /*bb00*/  FSEL R38, R38, -INF , P4 ;  /* 0xff80000026267808 */ /* 0x000fe20002000000 */
[----:B------:R-:W-:Y:S01]  /*bb10*/  VIADD R36, R49, 0xffffff18 ;  /* 0xffffff1831247836 */ /* 0x000fe20000000000 */
[----:B------:R-:W-:Y:S02]  /*bb20*/  FSEL R37, R37, -INF , P2 ;  /* 0xff80000025257808 */ /* 0x000fe40001000000 */
[----:B------:R-:W-:-:S02]  /*bb30*/  IABS R50, R50 ;  /* 0x0000003200327213 */ /* 0x000fc40000000000 */
[----:B------:R-:W-:Y:S02]  /*bb40*/  FSEL R40, R38, -INF , !P3 ;  /* 0xff80000026287808 */ /* 0x000fe40005800000 */
[----:B------:R-:W-:Y:S01]  /*bb50*/  FSEL R243, R37, -INF , !P5 ;  /* 0xff80000025f37808 */ /* 0x000fe20006800000 */
[----:B------:R-:W-:Y:S01]  /*bb60*/  IMAD.MOV.U32 R37, RZ, RZ, R50 ;  /* 0x000000ffff257224 */ /* 0x000fe200078e0032 */
[C---:B------:R-:W-:Y:S02]  /*bb70*/  ISETP.GE.AND P3, PT, R41.reuse, R211, PT ;  /* 0x000000d32900720c */ /* 0x040fe40003f66270 */
[----:B------:R-:W-:Y:S02]  /*bb80*/  ISETP.GE.AND P4, PT, R41, R210, PT ;  /* 0x000000d22900720c */ /* 0x000fe40003f86270 */
[----:B------:R-:W-:Y:S02]  /*bb90*/  FSEL R39, R39, -INF , P3 ;  /* 0xff80000027277808 */ /* 0x000fe40001800000 */
[----:B------:R-:W-:-:S02]  /*bba0*/  I2FP.F32.S32 R37, R37 ;  /* 0x0000002500257245 */ /* 0x000fc40000201400 */
[----:B------:R-:W-:Y:S02]  /*bbb0*/  IABS R183, R183 ;  /* 0x000000b700b77213 */ /* 0x000fe40000000000 */
[----:B------:R-:W-:Y:S01]  /*bbc0*/  IABS R48, R48 ;  /* 0x0000003000307213 */ /* 0x000fe20000000000 */
[----:B------:R-:W-:Y:S01]  /*bbd0*/  FFMA.FTZ R32, -R227, R37, R32 ;  /* 0x00000025e3207223 */ /* 0x000fe20000010120 */
[----:B------:R-:W-:Y:S02]  /*bbe0*/  FSEL R50, R39, -INF , !P4 ;  /* 0xff80000027327808 */ /* 0x000fe40006000000 */
[C---:B------:R-:W-:Y:S02]  /*bbf0*/  ISETP.GE.AND P2, PT, R36.reuse, R213, PT ;  /* 0x000000d52400720c */ /* 0x040fe40003f46270 */
[C---:B------:R-:W-:Y:S02]  /*bc00*/  ISETP.GE.AND P5, PT, R36.reuse, R212, PT ;  /* 0x000000d42400720c */ /* 0x040fe40003fa6270 */
[----:B------:R-:W-:-:S02]  /*bc10*/  ISETP.GE.AND P3, PT, R36, R210, PT ;  /* 0x000000d22400720c */ /* 0x000fc40003f66270 */
[----:B------:R-:W-:Y:S02]  /*bc20*/  ISETP.GE.AND P4, PT, R36, R211, PT ;  /* 0x000000d32400720c */ /* 0x000fe40003f86270 */
[----:B------:R-:W-:Y:S02]  /*bc30*/  I2FP.F32.S32 R36, R183 ;  /* 0x000000b700247245 */ /* 0x000fe40000201400 */
[----:B------:R-:W-:Y:S02]  /*bc40*/  I2FP.F32.S32 R37, R48 ;  /* 0x0000003000257245 */ /* 0x000fe40000201400 */
[----:B------:R-:W-:Y:S01]  /*bc50*/  FSEL R241, R32, -INF , P2 ;  /* 0xff80000020f17808 */ /* 0x000fe20001000000 */
[C---:B------:R-:W-:Y:S01]  /*bc60*/  FFMA.FTZ R33, -R227.reuse, R36, R33 ;  /* 0x00000024e3217223 */ /* 0x040fe20000010121 */
[----:B------:R-:W-:Y:S01]  /*bc70*/  IABS R36, R7 ;  /* 0x0000000700247213 */ /* 0x000fe20000000000 */
[----:B------:R-:W-:Y:S01]  /*bc80*/  FFMA.FTZ R34, -R227, R37, R34 ;  /* 0x00000025e3227223 */ /* 0x000fe20000010122 */
[----:B------:R-:W-:Y:S01]  /*bc90*/  VIADD R7, R49, 0xffffff19 ;  /* 0xffffff1931077836 */ /* 0x000fe20000000000 */
[----:B------:R-:W-:-:S02]  /*bca0*/  FSEL R241, R241, -INF , !P5 ;  /* 0xff800000f1f17808 */ /* 0x000fc40006800000 */
[----:B------:R-:W-:Y:S02]  /*bcb0*/  I2FP.F32.S32 R32, R36 ;  /* 0x0000002400207245 */ /* 0x000fe40000201400 */
[----:B------:R-:W-:Y:S02]  /*bcc0*/  FSEL R34, R34, -INF , P4 ;  /* 0xff80000022227808 */ /* 0x000fe40002000000 */
[----:B------:R-:W-:Y:S01]  /*bcd0*/  ISETP.GE.AND P2, PT, R7, R213, PT ;  /* 0x000000d50700720c */ /* 0x000fe20003f46270 */
[----:B------:R-:W-:Y:S01]  /*bce0*/  FFMA.FTZ R32, -R227, R32, R35 ;  /* 0x00000020e3207223 */ /* 0x000fe20000010123 */
[----:B------:R-:W-:Y:S02]  /*bcf0*/  FSEL R48, R34, -INF , !P3 ;  /* 0xff80000022307808 */ /* 0x000fe40005800000 */
[C---:B------:R-:W-:Y:S02]  /*bd00*/  ISETP.GE.AND P3, PT, R7.reuse, R211, PT ;  /* 0x000000d30700720c */ /* 0x040fe40003f66270 */
[----:B------:R-:W-:-:S02]  /*bd10*/  ISETP.GE.AND P5, PT, R7, R212, PT ;  /* 0x000000d40700720c */ /* 0x000fc40003fa6270 */
[----:B------:R-:W-:Y:S01]  /*bd20*/  ISETP.GE.AND P4, PT, R7, R210, PT ;  /* 0x000000d20700720c */ /* 0x000fe20003f86270 */
[----:B------:R-:W-:Y:S01]  /*bd30*/  VIADD R7, R49, 0xffffff20 ;  /* 0xffffff2031077836 */ /* 0x000fe20000000000 */
[----:B------:R-:W-:Y:S02]  /*bd40*/  FSEL R33, R33, -INF , P2 ;  /* 0xff80000021217808 */ /* 0x000fe40001000000 */
[----:B------:R-:W-:Y:S02]  /*bd50*/  FSEL R225, R32, -INF , P3 ;  /* 0xff80000020e17808 */ /* 0x000fe40001800000 */
[----:B------:R-:W-:Y:S02]  /*bd60*/  IABS R6, R6 ;  /* 0x0000000600067213 */ /* 0x000fe40000000000 */
[----:B------:R-:W-:Y:S02]  /*bd70*/  IABS R5, R5 ;  /* 0x0000000500057213 */ /* 0x000fe40000000000 */
[----:B------:R-:W-:-:S02]  /*bd80*/  FSEL R239, R33, -INF , !P5 ;  /* 0xff80000021ef7808 */ /* 0x000fc40006800000 */
[----:B------:R-:W-:Y:S02]  /*bd90*/  FSEL R225, R225, -INF , !P4 ;  /* 0xff800000e1e17808 */ /* 0x000fe40006000000 */
[C---:B------:R-:W-:Y:S02]  /*bda0*/  ISETP.GE.AND P2, PT, R7.reuse, R213, PT ;  /* 0x000000d50700720c */ /* 0x040fe40003f46270 */
[C---:B------:R-:W-:Y:S02]  /*bdb0*/  ISETP.GE.AND P5, PT, R7.reuse, R212, PT ;  /* 0x000000d40700720c */ /* 0x040fe40003fa6270 */
[C---:B------:R-:W-:Y:S02]  /*bdc0*/  ISETP.GE.AND P3, PT, R7.reuse, R210, PT ;  /* 0x000000d20700720c */ /* 0x040fe40003f66270 */
[----:B------:R-:W-:Y:S02]  /*bdd0*/  ISETP.GE.AND P4, PT, R7, R211, PT ;  /* 0x000000d30700720c */ /* 0x000fe40003f86270 */
[----:B------:R-:W-:-:S02]  /*bde0*/  I2FP.F32.S32 R7, R6 ;  /* 0x0000000600077245 */ /* 0x000fc40000201400 */
[----:B------:R-:W-:Y:S02]  /*bdf0*/  IABS R4, R4 ;  /* 0x0000000400047213 */ /* 0x000fe40000000000 */
[----:B------:R-:W-:Y:S01]  /*be00*/  I2FP.F32.S32 R6, R5 ;  /* 0x0000000500067245 */ /* 0x000fe20000201400 */
[C---:B------:R-:W-:Y:S01]  /*be10*/  FFMA.FTZ R28, -R227.reuse, R7, R28 ;  /* 0x00000007e31c7223 */ /* 0x040fe2000001011c */
[----:B------:R-:W-:Y:S02]  /*be20*/  I2FP.F32.S32 R33, R4 ;  /* 0x0000000400217245 */ /* 0x000fe40000201400 */
[----:B------:R-:W-:Y:S01]  /*be30*/  IABS R32, R11 ;  /* 0x0000000b00207213 */ /* 0x000fe20000000000 */
[----:B------:R-:W-:Y:S01]  /*be40*/  FFMA.FTZ R29, -R227, R6, R29 ;  /* 0x00000006e31d7223 */ /* 0x000fe2000001011d */
[----:B------:R-:W-:Y:S01]  /*be50*/  VIADD R11, R49, 0xffffff21 ;  /* 0xffffff21310b7836 */ /* 0x000fe20000000000 */
[----:B------:R-:W1:Y:S01]  /*be60*/  LDSM.16.M88.4 R4, [R132+0x9800] ;  /* 0x009800008404783b */ /* 0x000e620000000200 */
[----:B------:R-:W-:Y:S01]  /*be70*/  FFMA.FTZ R30, -R227, R33, R30 ;  /* 0x00000021e31e7223 */ /* 0x000fe2000001011e */
[----:B------:R-:W-:-:S02]  /*be80*/  FSEL R187, R28, -INF , P2 ;  /* 0xff8000001cbb7808 */ /* 0x000fc40001000000 */
[----:B------:R-:W-:Y:S02]  /*be90*/  I2FP.F32.S32 R28, R32 ;  /* 0x00000020001c7245 */ /* 0x000fe40000201400 */
[----:B------:R-:W-:Y:S02]  /*bea0*/  FSEL R30, R30, -INF , P4 ;  /* 0xff8000001e1e7808 */ /* 0x000fe40002000000 */
[----:B------:R-:W-:Y:S01]  /*beb0*/  IABS R10, R10 ;  /* 0x0000000a000a7213 */ /* 0x000fe20000000000 */
[----:B------:R-:W-:Y:S01]  /*bec0*/  FFMA.FTZ R28, -R227, R28, R31 ;  /* 0x0000001ce31c7223 */ /* 0x000fe2000001011f */
[----:B------:R-:W-:Y:S02]  /*bed0*/  FSEL R187, R187, -INF , !P5 ;  /* 0xff800000bbbb7808 */ /* 0x000fe40006800000 */
[----:B------:R-:W-:Y:S02]  /*bee0*/  FSEL R223, R30, -INF , !P3 ;  /* 0xff8000001edf7808 */ /* 0x000fe40005800000 */
[----:B------:R-:W-:-:S02]  /*bef0*/  ISETP.GE.AND P2, PT, R11, R213, PT ;  /* 0x000000d50b00720c */ /* 0x000fc40003f46270 */
[C---:B------:R-:W-:Y:S02]  /*bf00*/  ISETP.GE.AND P5, PT, R11.reuse, R212, PT ;  /* 0x000000d40b00720c */ /* 0x040fe40003fa6270 */
[C---:B------:R-:W-:Y:S02]  /*bf10*/  ISETP.GE.AND P4, PT, R11.reuse, R210, PT ;  /* 0x000000d20b00720c */ /* 0x040fe40003f86270 */
[----:B------:R-:W-:Y:S01]  /*bf20*/  ISETP.GE.AND P3, PT, R11, R211, PT ;  /* 0x000000d30b00720c */ /* 0x000fe20003f66270 */
[----:B------:R-:W-:Y:S01]  /*bf30*/  VIADD R11, R49, 0xffffff28 ;  /* 0xffffff28310b7836 */ /* 0x000fe20000000000 */
[----:B------:R-:W-:Y:S02]  /*bf40*/  IABS R8, R8 ;  /* 0x0000000800087213 */ /* 0x000fe40000000000 */
[----:B------:R-:W-:Y:S02]  /*bf50*/  FSEL R29, R29, -INF , P2 ;  /* 0xff8000001d1d7808 */ /* 0x000fe40001000000 */
[----:B------:R-:W-:-:S02]  /*bf60*/  ISETP.GE.AND P2, PT, R11, R213, PT ;  /* 0x000000d50b00720c */ /* 0x000fc40003f46270 */
[----:B------:R-:W-:Y:S02]  /*bf70*/  FSEL R217, R28, -INF , P3 ;  /* 0xff8000001cd97808 */ /* 0x000fe40001800000 */
[----:B------:R-:W-:Y:S02]  /*bf80*/  IABS R9, R9 ;  /* 0x0000000900097213 */ /* 0x000fe40000000000 */
[----:B------:R-:W-:Y:S02]  /*bf90*/  FSEL R183, R29, -INF , !P5 ;  /* 0xff8000001db77808 */ /* 0x000fe40006800000 */
[----:B------:R-:W-:Y:S02]  /*bfa0*/  FSEL R217, R217, -INF , !P4 ;  /* 0xff800000d9d97808 */ /* 0x000fe40006000000 */
[C---:B------:R-:W-:Y:S02]  /*bfb0*/  ISETP.GE.AND P5, PT, R11.reuse, R212, PT ;  /* 0x000000d40b00720c */ /* 0x040fe40003fa6270 */
[----:B------:R-:W-:Y:S01]  /*bfc0*/  ISETP.GE.AND P3, PT, R11, R210, PT ;  /* 0x000000d20b00720c */ /* 0x000fe20003f66270 */
[----:B-1----:R-:W-:Y:S01]  /*bfd0*/  HMMA.16816.F32.BF16 R20, R12, R4, R20 ;  /* 0x000000040c14723c */ /* 0x002fe20000041814 */
[----:B------:R-:W-:-:S02]  /*bfe0*/  I2FP.F32.S32 R4, R10 ;  /* 0x0000000a00047245 */ /* 0x000fc40000201400 */
[----:B------:R-:W-:Y:S02]  /*bff0*/  I2FP.F32.S32 R5, R8 ;  /* 0x0000000800057245 */ /* 0x000fe40000201400 */
[----:B------:R-:W-:Y:S01]  /*c000*/  ISETP.GE.AND P4, PT, R11, R211, PT ;  /* 0x000000d30b00720c */ /* 0x000fe20003f86270 */
[C---:B------:R-:W-:Y:S01]  /*c010*/  FFMA.FTZ R4, -R227.reuse, R4, R24 ;  /* 0x00000004e3047223 */ /* 0x040fe20000010118 */
[----:B------:R-:W-:Y:S01]  /*c020*/  IABS R24, R185 ;  /* 0x000000b900187213 */ /* 0x000fe20000000000 */
[----:B------:R-:W-:Y:S01]  /*c030*/  FFMA.FTZ R26, -R227, R5, R26 ;  /* 0x00000005e31a7223 */ /* 0x000fe2000001011a */
[----:B------:R-:W-:Y:S01]  /*c040*/  I2FP.F32.S32 R28, R9 ;  /* 0x00000009001c7245 */ /* 0x000fe20000201400 */
[----:B------:R-:W-:Y:S01]  /*c050*/  VIADD R5, R49, 0xffffff29 ;  /* 0xffffff2931057836 */ /* 0x000fe20000000000 */
[----:B------:R-:W-:Y:S01]  /*c060*/  FSEL R185, R4, -INF , P2 ;  /* 0xff80000004b97808 */ /* 0x000fe20001000000 */
[----:B------:R-:W-:Y:S01]  /*c070*/  IMAD.MOV.U32 R4, RZ, RZ, R24 ;  /* 0x000000ffff047224 */ /* 0x000fe200078e0018 */
[----:B------:R-:W1:Y:S01]  /*c080*/  LDSM.16.M88.4 R8, [R188+0xa000] ;  /* 0x00a00000bc08783b */ /* 0x000e620000000200 */
[----:B------:R-:W-:Y:S01]  /*c090*/  FSEL R203, R26, -INF , P4 ;  /* 0xff8000001acb7808 */ /* 0x000fe20002000000 */
[----:B------:R-:W-:Y:S01]  /*c0a0*/  FFMA.FTZ R28, -R227, R28, R25 ;  /* 0x0000001ce31c7223 */ /* 0x000fe20000010119 */
[----:B------:R-:W-:Y:S01]  /*c0b0*/  ISETP.GE.AND P2, PT, R5, R213, PT ;  /* 0x000000d50500720c */ /* 0x000fe20003f46270 */
[----:B------:R-:W-:Y:S01]  /*c0c0*/  VIADD R25, R49, 0xffffff30 ;  /* 0xffffff3031197836 */ /* 0x000fe20000000000 */
[----:B------:R-:W-:Y:S01]  /*c0d0*/  I2FP.F32.S32 R4, R4 ;  /* 0x0000000400047245 */ /* 0x000fe20000201400 */
[----:B------:R-:W-:Y:S01]  /*c0e0*/  HMMA.16816.F32.BF16 R16, R12, R6, R16 ;  /* 0x000000060c10723c */ /* 0x000fe20000041810 */
[----:B------:R-:W-:-:S02]  /*c0f0*/  FSEL R203, R203, -INF , !P3 ;  /* 0xff800000cbcb7808 */ /* 0x000fc40005800000 */
[----:B------:R-:W-:Y:S01]  /*c100*/  ISETP.GE.AND P3, PT, R5, R211, PT ;  /* 0x000000d30500720c */ /* 0x000fe20003f66270 */
[----:B------:R-:W-:Y:S01]  /*c110*/  FFMA.FTZ R4, -R227, R4, R27 ;  /* 0x00000004e3047223 */ /* 0x000fe2000001011b */
[----:B------:R-:W-:Y:S02]  /*c120*/  IABS R24, R181 ;  /* 0x000000b500187213 */ /* 0x000fe40000000000 */
[----:B------:R-:W-:Y:S02]  /*c130*/  FSEL R185, R185, -INF , !P5 ;  /* 0xff800000b9b97808 */ /* 0x000fe40006800000 */
[----:B------:R-:W-:Y:S02]  /*c140*/  IABS R26, R179 ;  /* 0x000000b3001a7213 */ /* 0x000fe40000000000 */
[C---:B------:R-:W-:Y:S02]  /*c150*/  ISETP.GE.AND P5, PT, R5.reuse, R212, PT ;  /* 0x000000d40500720c */ /* 0x040fe40003fa6270 */
[----:B------:R-:W-:-:S02]  /*c160*/  ISETP.GE.AND P4, PT, R5, R210, PT ;  /* 0x000000d20500720c */ /* 0x000fc40003f86270 */
[----:B------:R-:W-:Y:S02]  /*c170*/  FSEL R28, R28, -INF , P2 ;  /* 0xff8000001c1c7808 */ /* 0x000fe40001000000 */
[----:B------:R-:W-:Y:S01]  /*c180*/  FSEL R179, R4, -INF , P3 ;  /* 0xff80000004b37808 */ /* 0x000fe20001800000 */
[----:B------:R-:W-:Y:S01]  /*c190*/  IMAD.MOV.U32 R4, RZ, RZ, R26 ;  /* 0x000000ffff047224 */ /* 0x000fe200078e001a */
[----:B------:R-:W-:Y:S02]  /*c1a0*/  I2FP.F32.S32 R24, R24 ;  /* 0x0000001800187245 */ /* 0x000fe40000201400 */
[----:B------:R-:W-:Y:S02]  /*c1b0*/  FSEL R181, R28, -INF , !P5 ;  /* 0xff8000001cb57808 */ /* 0x000fe40006800000 */
[----:B------:R-:W-:Y:S01]  /*c1c0*/  FSEL R179, R179, -INF , !P4 ;  /* 0xff800000b3b37808 */ /* 0x000fe20006000000 */
[----:B------:R-:W-:Y:S01]  /*c1d0*/  FFMA.FTZ R21, -R227, R24, R21 ;  /* 0x00000018e3157223 */ /* 0x000fe20000010115 */
[----:B------:R-:W-:-:S02]  /*c1e0*/  ISETP.GE.AND P2, PT, R25, R213, PT ;  /* 0x000000d51900720c */ /* 0x000fc40003f46270 */
[C---:B------:R-:W-:Y:S02]  /*c1f0*/  ISETP.GE.AND P5, PT, R25.reuse, R212, PT ;  /* 0x000000d41900720c */ /* 0x040fe40003fa6270 */
[C---:B------:R-:W-:Y:S02]  /*c200*/  ISETP.GE.AND P3, PT, R25.reuse, R210, PT ;  /* 0x000000d21900720c */ /* 0x040fe40003f66270 */
[----:B------:R-:W-:Y:S02]  /*c210*/  ISETP.GE.AND P4, PT, R25, R211, PT ;  /* 0x000000d31900720c */ /* 0x000fe40003f86270 */
[----:B------:R-:W2:Y:S01]  /*c220*/  LDSM.16.M88.4 R24, [R132+0xa000] ;  /* 0x00a000008418783b */ /* 0x000ea20000000200 */
[----:B------:R-:W-:Y:S01]  /*c230*/  IABS R5, R251 ;  /* 0x000000fb00057213 */ /* 0x000fe20000000000 */
[----:B-1----:R-:W-:Y:S01]  /*c240*/  HMMA.16816.F32.BF16 R164, R64, R8, R164 ;  /* 0x0000000840a4723c */ /* 0x002fe200000418a4 */
[----:B------:R-:W-:Y:S01]  /*c250*/  I2FP.F32.S32 R4, R4 ;  /* 0x0000000400047245 */ /* 0x000fe20000201400 */
[----:B------:R-:W-:Y:S01]  /*c260*/  VIADD R8, R49, 0xffffff38 ;  /* 0xffffff3831087836 */ /* 0x000fe20000000000 */
[----:B------:R-:W-:-:S02]  /*c270*/  I2FP.F32.S32 R5, R5 ;  /* 0x0000000500057245 */ /* 0x000fc40000201400 */
[----:B------:R-:W-:Y:S01]  /*c280*/  IABS R175, R175 ;  /* 0x000000af00af7213 */ /* 0x000fe20000000000 */
[C---:B------:R-:W-:Y:S01]  /*c290*/  FFMA.FTZ R22, -R227.reuse, R4, R22 ;  /* 0x00000004e3167223 */ /* 0x040fe20000010116 */
[----:B------:R-:W-:Y:S01]  /*c2a0*/  IABS R169, R169 ;  /* 0x000000a900a97213 */ /* 0x000fe20000000000 */
[----:B------:R-:W-:Y:S01]  /*c2b0*/  FFMA.FTZ R20, -R227, R5, R20 ;  /* 0x00000005e3147223 */ /* 0x000fe20000010114 */
[----:B------:R-:W-:Y:S01]  /*c2c0*/  VIADD R5, R49, 0xffffff31 ;  /* 0xffffff3131057836 */ /* 0x000fe20000000000 */
[----:B------:R-:W-:Y:S01]  /*c2d0*/  IABS R9, R177 ;  /* 0x000000b100097213 */ /* 0x000fe20000000000 */
[----:B------:R-:W-:Y:S01]  /*c2e0*/  IMAD.MOV.U32 R4, RZ, RZ, R175 ;  /* 0x000000ffff047224 */ /* 0x000fe200078e00af */
[----:B------:R-:W-:Y:S01]  /*c2f0*/  FSEL R175, R22, -INF , P4 ;  /* 0xff80000016af7808 */ /* 0x000fe20002000000 */
[----:B------:R-:W-:Y:S01]  /*c300*/  HMMA.16816.F32.BF16 R160, R64, R10, R160 ;  /* 0x0000000a40a0723c */ /* 0x000fe200000418a0 */
[----:B------:R-:W-:Y:S01]  /*c310*/  FSEL R20, R20, -INF , P2 ;  /* 0xff80000014147808 */ /* 0x000fe20001000000 */
[----:B------:R-:W-:Y:S01]  /*c320*/  IMAD.MOV.U32 R10, RZ, RZ, R169 ;  /* 0x000000ffff0a7224 */ /* 0x000fe200078e00a9 */
[----:B------:R-:W-:-:S02]  /*c330*/  ISETP.GE.AND P2, PT, R5, R213, PT ;  /* 0x000000d50500720c */ /* 0x000fc40003f46270 */
[----:B------:R-:W-:Y:S02]  /*c340*/  FSEL R252, R20, -INF , !P5 ;  /* 0xff80000014fc7808 */ /* 0x000fe40006800000 */
[----:B------:R-:W-:Y:S02]  /*c350*/  ISETP.GE.AND P5, PT, R5, R212, PT ;  /* 0x000000d40500720c */ /* 0x000fe40003fa6270 */
[----:B------:R-:W-:Y:S02]  /*c360*/  I2FP.F32.S32 R4, R4 ;  /* 0x0000000400047245 */ /* 0x000fe40000201400 */
[----:B------:R-:W-:Y:S02]  /*c370*/  FSEL R21, R21, -INF , P2 ;  /* 0xff80000015157808 */ /* 0x000fe40001000000 */
[----:B------:R-:W-:Y:S01]  /*c380*/  FSEL R175, R175, -INF , !P3 ;  /* 0xff800000afaf7808 */ /* 0x000fe20005800000 */
[----:B------:R-:W-:Y:S01]  /*c390*/  FFMA.FTZ R4, -R227, R4, R23 ;  /* 0x00000004e3047223 */ /* 0x000fe20000010117 */
[----:B------:R-:W-:-:S02]  /*c3a0*/  ISETP.GE.AND P4, PT, R5, R210, PT ;  /* 0x000000d20500720c */ /* 0x000fc40003f86270 */
[----:B------:R-:W-:Y:S02]  /*c3b0*/  ISETP.GE.AND P3, PT, R5, R211, PT ;  /* 0x000000d30500720c */ /* 0x000fe40003f66270 */
[----:B------:R-:W-:Y:S02]  /*c3c0*/  IABS R5, R171 ;  /* 0x000000ab00057213 */ /* 0x000fe40000000000 */
[----:B------:R-:W-:Y:S02]  /*c3d0*/  FSEL R171, R21, -INF , !P5 ;  /* 0xff80000015ab7808 */ /* 0x000fe40006800000 */
[----:B------:R-:W-:Y:S02]  /*c3e0*/  IABS R21, R176 ;  /* 0x000000b000157213 */ /* 0x000fe40000000000 */
[----:B------:R-:W-:Y:S01]  /*c3f0*/  I2FP.F32.S32 R20, R5 ;  /* 0x0000000500147245 */ /* 0x000fe20000201400 */
[----:B--2---:R-:W-:Y:S01]  /*c400*/  HMMA.16816.F32.BF16 R164, R12, R24, R164 ;  /* 0x000000180ca4723c */ /* 0x004fe200000418a4 */
[----:B------:R-:W-:-:S02]  /*c410*/  I2FP.F32.S32 R21, R21 ;  /* 0x0000001500157245 */ /* 0x000fc40000201400 */
[----:B------:R-:W-:Y:S01]  /*c420*/  FSEL R176, R4, -INF , P3 ;  /* 0xff80000004b07808 */ /* 0x000fe20001800000 */
[C---:B------:R-:W-:Y:S01]  /*c430*/  FFMA.FTZ R16, -R227.reuse, R20, R16 ;  /* 0x00000014e3107223 */ /* 0x040fe20000010110 */
[----:B------:R-:W-:Y:S01]  /*c440*/  ISETP.GE.AND P2, PT, R8, R213, PT ;  /* 0x000000d50800720c */ /* 0x000fe20003f46270 */
[----:B------:R-:W-:Y:S01]  /*c450*/  FFMA.FTZ R18, -R227, R21, R18 ;  /* 0x00000015e3127223 */ /* 0x000fe20000010112 */
[----:B------:R-:W-:Y:S01]  /*c460*/  FSEL R176, R176, -INF , !P4 ;  /* 0xff800000b0b07808 */ /* 0x000fe20006000000 */
[----:B------:R-:W1:Y:S01]  /*c470*/  LDSM.16.M88.4 R4, [R188+0xa800] ;  /* 0x00a80000bc04783b */ /* 0x000e620000000200 */
[C---:B------:R-:W-:Y:S01]  /*c480*/  ISETP.GE.AND P4, PT, R8.reuse, R211, PT ;  /* 0x000000d30800720c */ /* 0x040fe20003f86270 */
[----:B------:R-:W-:Y:S01]  /*c490*/  HMMA.16816.F32.BF16 R160, R12, R26, R160 ;  /* 0x0000001a0ca0723c */ /* 0x000fe200000418a0 */
[C---:B------:R-:W-:Y:S02]  /*c4a0*/  ISETP.GE.AND P5, PT, R8.reuse, R212, PT ;  /* 0x000000d40800720c */ /* 0x040fe40003fa6270 */
[----:B------:R-:W-:-:S02]  /*c4b0*/  ISETP.GE.AND P3, PT, R8, R210, PT ;  /* 0x000000d20800720c */ /* 0x000fc40003f66270 */
[----:B------:R-:W-:Y:S01]  /*c4c0*/  I2FP.F32.S32 R8, R9 ;  /* 0x0000000900087245 */ /* 0x000fe20000201400 */
[----:B------:R-:W-:Y:S01]  /*c4d0*/  VIADD R9, R49, 0xffffff39 ;  /* 0xffffff3931097836 */ /* 0x000fe20000000000 */
[----:B------:R-:W-:Y:S02]  /*c4e0*/  FSEL R16, R16, -INF , P2 ;  /* 0xff80000010107808 */ /* 0x000fe40001000000 */
[----:B------:R-:W-:Y:S01]  /*c4f0*/  FSEL R18, R18, -INF , P4 ;  /* 0xff80000012127808 */ /* 0x000fe20002000000 */
[----:B------:R-:W-:Y:S01]  /*c500*/  FFMA.FTZ R17, -R227, R8, R17 ;  /* 0x00000008e3117223 */ /* 0x000fe20000010111 */
[----:B------:R-:W-:Y:S01]  /*c510*/  I2FP.F32.S32 R10, R10 ;  /* 0x0000000a000a7245 */ /* 0x000fe20000201400 */
[----:B------:R-:W-:Y:S01]  /*c520*/  VIADD R8, R49, 0xffffff40 ;  /* 0xffffff4031087836 */ /* 0x000fe20000000000 */
[----:B------:R-:W-:Y:S02]  /*c530*/  IABS R11, R250 ;  /* 0x000000fa000b7213 */ /* 0x000fe40000000000 */
[----:B------:R-:W-:Y:S01]  /*c540*/  FSEL R169, R16, -INF , !P5 ;  /* 0xff80000010a97808 */ /* 0x000fe20006800000 */
[----:B------:R-:W-:Y:S01]  /*c550*/  FFMA.FTZ R10, -R227, R10, R19 ;  /* 0x0000000ae30a7223 */ /* 0x000fe20000010113 */
[----:B------:R-:W-:-:S02]  /*c560*/  FSEL R177, R18, -INF , !P3 ;  /* 0xff80000012b17808 */ /* 0x000fc40005800000 */
[C---:B------:R-:W-:Y:S02]  /*c570*/  ISETP.GE.AND P2, PT, R9.reuse, R213, PT ;  /* 0x000000d50900720c */ /* 0x040fe40003f46270 */
[C---:B------:R-:W-:Y:S02]  /*c580*/  ISETP.GE.AND P5, PT, R9.reuse, R212, PT ;  /* 0x000000d40900720c */ /* 0x040fe40003fa6270 */
[C---:B------:R-:W-:Y:S02]  /*c590*/  ISETP.GE.AND P4, PT, R9.reuse, R210, PT ;  /* 0x000000d20900720c */ /* 0x040fe40003f86270 */
[----:B------:R-:W-:Y:S02]  /*c5a0*/  ISETP.GE.AND P3, PT, R9, R211, PT ;  /* 0x000000d30900720c */ /* 0x000fe40003f66270 */
[----:B------:R-:W-:Y:S02]  /*c5b0*/  I2FP.F32.S32 R11, R11 ;  /* 0x0000000b000b7245 */ /* 0x000fe40000201400 */
[----:B------:R-:W-:-:S02]  /*c5c0*/  IABS R9, R244 ;  /* 0x000000f400097213 */ /* 0x000fc40000000000 */
[----:B------:R-:W-:Y:S01]  /*c5d0*/  FSEL R17, R17, -INF , P2 ;  /* 0xff80000011117808 */ /* 0x000fe20001000000 */
[C---:B------:R-:W-:Y:S01]  /*c5e0*/  FFMA.FTZ R11, -R227.reuse, R11, R164 ;  /* 0x0000000be30b7223 */ /* 0x040fe200000101a4 */
[----:B------:R-:W-:Y:S02]  /*c5f0*/  I2FP.F32.S32 R9, R9 ;  /* 0x0000000900097245 */ /* 0x000fe40000201400 */
[----:B------:R-:W-:Y:S02]  /*c600*/  ISETP.GE.AND P2, PT, R8, R213, PT ;  /* 0x000000d50800720c */ /* 0x000fe40003f46270 */
[----:B------:R-:W-:Y:S01]  /*c610*/  IABS R16, R173 ;  /* 0x000000ad00107213 */ /* 0x000fe20000000000 */
[----:B------:R-:W-:Y:S01]  /*c620*/  FFMA.FTZ R9, -R227, R9, R166 ;  /* 0x00000009e3097223 */ /* 0x000fe200000101a6 */
[----:B------:R-:W-:Y:S01]  /*c630*/  FSEL R250, R10, -INF , P3 ;  /* 0xff8000000afa7808 */ /* 0x000fe20001800000 */
[----:B-1----:R-:W-:Y:S01]  /*c640*/  HMMA.16816.F32.BF16 R156, R64, R4, R156 ;  /* 0x00000004409c723c */ /* 0x002fe2000004189c */
[----:B------:R-:W-:Y:S01]  /*c650*/  IABS R238, R238 ;  /* 0x000000ee00ee7213 */ /* 0x000fe20000000000 */
[----:B------:R-:W-:Y:S01]  /*c660*/  VIADD R4, R49, 0xffffff41 ;  /* 0xffffff4131047836 */ /* 0x000fe20000000000 */
[----:B------:R-:W-:-:S02]  /*c670*/  FSEL R173, R17, -INF , !P5 ;  /* 0xff80000011ad7808 */ /* 0x000fc40006800000 */
[----:B------:R-:W-:Y:S01]  /*c680*/  I2FP.F32.S32 R10, R16 ;  /* 0x00000010000a7245 */ /* 0x000fe20000201400 */
[----:B------:R-:W-:Y:S01]  /*c690*/  IMAD.MOV.U32 R16, RZ, RZ, R238 ;  /* 0x000000ffff107224 */ /* 0x000fe200078e00ee */
[----:B------:R-:W-:Y:S01]  /*c6a0*/  FSEL R250, R250, -INF , !P4 ;  /* 0xff800000fafa7808 */ /* 0x000fe20006000000 */
[----:B------:R-:W-:Y:S01]  /*c6b0*/  HMMA.16816.F32.BF16 R152, R64, R6, R152 ;  /* 0x000000064098723c */ /* 0x000fe20000041898 */
[----:B------:R-:W-:Y:S01]  /*c6c0*/  FSEL R11, R11, -INF , P2 ;  /* 0xff8000000b0b7808 */ /* 0x000fe20001000000 */
[----:B------:R-:W-:Y:S01]  /*c6d0*/  FFMA.FTZ R165, -R227, R10, R165 ;  /* 0x0000000ae3a57223 */ /* 0x000fe200000101a5 */
[C---:B------:R-:W-:Y:S02]  /*c6e0*/  ISETP.GE.AND P5, PT, R8.reuse, R212, PT ;  /* 0x000000d40800720c */ /* 0x040fe40003fa6270 */
[C---:B------:R-:W-:Y:S02]  /*c6f0*/  ISETP.GE.AND P4, PT, R8.reuse, R211, PT ;  /* 0x000000d30800720c */ /* 0x040fe40003f86270 */
[----:B------:R-:W-:-:S02]  /*c700*/  ISETP.GE.AND P3, PT, R8, R210, PT ;  /* 0x000000d20800720c */ /* 0x000fc40003f66270 */
[----:B------:R-:W-:Y:S02]  /*c710*/  FSEL R238, R11, -INF , !P5 ;  /* 0xff8000000bee7808 */ /* 0x000fe40006800000 */
[----:B------:R-:W-:Y:S02]  /*c720*/  FSEL R244, R9, -INF , P4 ;  /* 0xff80000009f47808 */ /* 0x000fe40002000000 */
[----:B------:R-:W1:Y:S01]  /*c730*/  LDSM.16.M88.4 R8, [R132+0xa800] ;  /* 0x00a800008408783b */ /* 0x000e620000000200 */
[----:B------:R-:W-:Y:S02]  /*c740*/  I2FP.F32.S32 R16, R16 ;  /* 0x0000001000107245 */ /* 0x000fe40000201400 */
[----:B------:R-:W-:Y:S02]  /*c750*/  FSEL R244, R244, -INF , !P3 ;  /* 0xff800000f4f47808 */ /* 0x000fe40005800000 */
[----:B------:R-:W-:Y:S01]  /*c760*/  IABS R17, R240 ;  /* 0x000000f000117213 */ /* 0x000fe20000000000 */
[----:B------:R-:W-:Y:S01]  /*c770*/  FFMA.FTZ R16, -R227, R16, R167 ;  /* 0x00000010e3107223 */ /* 0x000fe200000101a7 */
[----:B------:R-:W-:-:S02]  /*c780*/  IABS R21, R246 ;  /* 0x000000f600157213 */ /* 0x000fc40000000000 */
[C---:B------:R-:W-:Y:S02]  /*c790*/  ISETP.GE.AND P3, PT, R4.reuse, R211, PT ;  /* 0x000000d30400720c */ /* 0x040fe40003f66270 */
[C---:B------:R-:W-:Y:S02]  /*c7a0*/  ISETP.GE.AND P2, PT, R4.reuse, R213, PT ;  /* 0x000000d50400720c */ /* 0x040fe40003f46270 */
[C---:B------:R-:W-:Y:S02]  /*c7b0*/  ISETP.GE.AND P5, PT, R4.reuse, R212, PT ;  /* 0x000000d40400720c */ /* 0x040fe40003fa6270 */
[----:B------:R-:W-:Y:S01]  /*c7c0*/  ISETP.GE.AND P4, PT, R4, R210, PT ;  /* 0x000000d20400720c */ /* 0x000fe20003f86270 */
[----:B------:R-:W-:Y:S01]  /*c7d0*/  VIADD R4, R49, 0xffffff48 ;  /* 0xffffff4831047836 */ /* 0x000fe20000000000 */
[----:B------:R-:W-:Y:S02]  /*c7e0*/  I2FP.F32.S32 R20, R17 ;  /* 0x0000001100147245 */ /* 0x000fe40000201400 */
[----:B------:R-:W-:-:S02]  /*c7f0*/  I2FP.F32.S32 R21, R21 ;  /* 0x0000001500157245 */ /* 0x000fc40000201400 */
[----:B------:R-:W-:Y:S01]  /*c800*/  FSEL R246, R16, -INF , P3 ;  /* 0xff80000010f67808 */ /* 0x000fe20001800000 */
[C---:B------:R-:W-:Y:S01]  /*c810*/  FFMA.FTZ R20, -R227.reuse, R20, R160 ;  /* 0x00000014e3147223 */ /* 0x040fe200000101a0 */
[----:B------:R-:W-:Y:S01]  /*c820*/  IABS R242, R242 ;  /* 0x000000f200f27213 */ /* 0x000fe20000000000 */
[----:B------:R-:W-:Y:S01]  /*c830*/  FFMA.FTZ R21, -R227, R21, R162 ;  /* 0x00000015e3157223 */ /* 0x000fe200000101a2 */
[----:B------:R-:W-:Y:S01]  /*c840*/  FSEL R165, R165, -INF , P2 ;  /* 0xff800000a5a57808 */ /* 0x000fe20001000000 */
[----:B------:R-:W2:Y:S01]  /*c850*/  LDSM.16.M88.4 R16, [R188+0xb000] ;  /* 0x00b00000bc10783b */ /* 0x000ea20000000200 */
[----:B------:R-:W-:Y:S01]  /*c860*/  IABS R5, R248 ;  /* 0x000000f800057213 */ /* 0x000fe20000000000 */
[----:B------:R-:W-:Y:S01]  /*c870*/  IMAD.MOV.U32 R6, RZ, RZ, R242 ;  /* 0x000000ffff067224 */ /* 0x000fe200078e00f2 */
[----:B------:R-:W-:Y:S02]  /*c880*/  FSEL R246, R246, -INF , !P4 ;  /* 0xff800000f6f67808 */ /* 0x000fe40006000000 */
[----:B------:R-:W-:-:S02]  /*c890*/  ISETP.GE.AND P2, PT, R4, R213, PT ;  /* 0x000000d50400720c */ /* 0x000fc40003f46270 */
[C---:B------:R-:W-:Y:S02]  /*c8a0*/  ISETP.GE.AND P4, PT, R4.reuse, R211, PT ;  /* 0x000000d30400720c */ /* 0x040fe40003f86270 */
[----:B------:R-:W-:Y:S02]  /*c8b0*/  FSEL R240, R165, -INF , !P5 ;  /* 0xff800000a5f07808 */ /* 0x000fe40006800000 */
[C---:B------:R-:W-:Y:S02]  /*c8c0*/  ISETP.GE.AND P5, PT, R4.reuse, R212, PT ;  /* 0x000000d40400720c */ /* 0x040fe40003fa6270 */
[----:B------:R-:W-:Y:S01]  /*c8d0*/  ISETP.GE.AND P3, PT, R4, R210, PT ;  /* 0x000000d20400720c */ /* 0x000fe20003f66270 */
[C---:B-1----:R-:W-:Y:S01]  /*c8e0*/  HMMA.16816.F32.BF16 R156, R12.reuse, R8, R156 ;  /* 0x000000080c9c723c */ /* 0x042fe2000004189c */
[----:B------:R-:W-:Y:S01]  /*c8f0*/  I2FP.F32.S32 R4, R5 ;  /* 0x0000000500047245 */ /* 0x000fe20000201400 */
[C---:B------:R-:W-:Y:S01]  /*c900*/  VIADD R5, R49.reuse, 0xffffff49 ;  /* 0xffffff4931057836 */ /* 0x040fe20000000000 */
[----:B------:R-:W-:Y:S01]  /*c910*/  FSEL R20, R20, -INF , P2 ;  /* 0xff80000014147808 */ /* 0x000fe20001000000 */
[----:B------:R-:W-:Y:S01]  /*c920*/  VIADD R9, R49, 0xffffff51 ;  /* 0xffffff5131097836 */ /* 0x000fe20000000000 */
[----:B------:R-:W-:Y:S01]  /*c930*/  FSEL R21, R21, -INF , P4 ;  /* 0xff80000015157808 */ /* 0x000fe20002000000 */
[----:B------:R-:W-:Y:S01]  /*c940*/  FFMA.FTZ R161, -R227, R4, R161 ;  /* 0x00000004e3a17223 */ /* 0x000fe200000101a1 */
[----:B------:R-:W-:Y:S01]  /*c950*/  I2FP.F32.S32 R6, R6 ;  /* 0x0000000600067245 */ /* 0x000fe20000201400 */
[----:B------:R-:W-:Y:S01]  /*c960*/  VIADD R4, R49, 0xffffff50 ;  /* 0xffffff5031047836 */ /* 0x000fe20000000000 */
[----:B------:R-:W-:Y:S01]  /*c970*/  IABS R7, R236 ;  /* 0x000000ec00077213 */ /* 0x000fe20000000000 */
[----:B------:R-:W-:Y:S01]  /*c980*/  HMMA.16816.F32.BF16 R152, R12, R10, R152 ;  /* 0x0000000a0c98723c */ /* 0x000fe20000041898 */
        /* <DEDUP_REMOVED lines=8> */
[----:B------:R-:W-:Y:S01]  /*ca10*/  IABS R5, R224 ;  /* 0x000000e000057213 */ /* 0x000fe20000000000 */
[----:B--2---:R-:W-:Y:S01]  /*ca20*/  HMMA.16816.F32.BF16 R148, R64, R16, R148 ;  /* 0x000000104094723c */ /* 0x004fe20000041894 */
[----:B------:R-:W-:Y:S01]  /*ca30*/  FSEL R161, R161, -INF , P2 ;  /* 0xff800000a1a17808 */ /* 0x000fe20001000000 */
[----:B------:R-:W-:Y:S01]  /*ca40*/  FFMA.FTZ R7, -R227, R7, R156 ;  /* 0x00000007e3077223 */ /* 0x000fe2000001019c */
[----:B------:R-:W-:Y:S01]  /*ca50*/  IABS R8, R234 ;  /* 0x000000ea00087213 */ /* 0x000fe20000000000 */
[----:B------:R-:W-:Y:S01]  /*ca60*/  VIADD R16, R49, 0xffffff58 ;  /* 0xffffff5831107836 */ /* 0x000fe20000000000 */
[----:B------:R-:W-:-:S02]  /*ca70*/  I2FP.F32.S32 R5, R5 ;  /* 0x0000000500057245 */ /* 0x000fc40000201400 */
[----:B------:R-:W-:Y:S01]  /*ca80*/  ISETP.GE.AND P2, PT, R4, R213, PT ;  /* 0x000000d50400720c */ /* 0x000fe20003f46270 */
[----:B------:R-:W-:Y:S01]  /*ca90*/  HMMA.16816.F32.BF16 R144, R64, R18, R144 ;  /* 0x000000124090723c */ /* 0x000fe20000041890 */
[----:B------:R-:W-:Y:S01]  /*caa0*/  FSEL R234, R6, -INF , P3 ;  /* 0xff80000006ea7808 */ /* 0x000fe20001800000 */
[----:B------:R-:W-:Y:S01]  /*cab0*/  FFMA.FTZ R5, -R227, R5, R158 ;  /* 0x00000005e3057223 */ /* 0x000fe2000001019e */
[----:B------:R-:W-:Y:S02]  /*cac0*/  IABS R186, R186 ;  /* 0x000000ba00ba7213 */ /* 0x000fe40000000000 */
[----:B------:R-:W-:Y:S02]  /*cad0*/  FSEL R236, R161, -INF , !P5 ;  /* 0xff800000a1ec7808 */ /* 0x000fe40006800000 */
[----:B------:R-:W-:Y:S01]  /*cae0*/  I2FP.F32.S32 R6, R8 ;  /* 0x0000000800067245 */ /* 0x000fe20000201400 */
[----:B------:R-:W-:Y:S01]  /*caf0*/  IMAD.MOV.U32 R8, RZ, RZ, R186 ;  /* 0x000000ffff087224 */ /* 0x000fe200078e00ba */
[----:B------:R-:W-:-:S02]  /*cb00*/  FSEL R234, R234, -INF , !P4 ;  /* 0xff800000eaea7808 */ /* 0x000fc40006000000 */
[----:B------:R-:W-:Y:S01]  /*cb10*/  FSEL R7, R7, -INF , P2 ;  /* 0xff80000007077808 */ /* 0x000fe20001000000 */
[----:B------:R-:W-:Y:S01]  /*cb20*/  FFMA.FTZ R157, -R227, R6, R157 ;  /* 0x00000006e39d7223 */ /* 0x000fe2000001019d */
[C---:B------:R-:W-:Y:S02]  /*cb30*/  ISETP.GE.AND P5, PT, R4.reuse, R212, PT ;  /* 0x000000d40400720c */ /* 0x040fe40003fa6270 */
[C---:B------:R-:W-:Y:S02]  /*cb40*/  ISETP.GE.AND P4, PT, R4.reuse, R211, PT ;  /* 0x000000d30400720c */ /* 0x040fe40003f86270 */
[----:B------:R-:W-:Y:S02]  /*cb50*/  ISETP.GE.AND P3, PT, R4, R210, PT ;  /* 0x000000d20400720c */ /* 0x000fe40003f66270 */
[----:B------:R-:W-:Y:S02]  /*cb60*/  FSEL R186, R7, -INF , !P5 ;  /* 0xff80000007ba7808 */ /* 0x000fe40006800000 */
[----:B------:R-:W-:-:S02]  /*cb70*/  FSEL R224, R5, -INF , P4 ;  /* 0xff80000005e07808 */ /* 0x000fc40002000000 */
[----:B------:R-:W1:Y:S01]  /*cb80*/  LDSM.16.M88.4 R4, [R132+0xb000] ;  /* 0x00b000008404783b */ /* 0x000e620000000200 */
[----:B------:R-:W-:Y:S02]  /*cb90*/  I2FP.F32.S32 R8, R8 ;  /* 0x0000000800087245 */ /* 0x000fe40000201400 */
[----:B------:R-:W-:Y:S02]  /*cba0*/  FSEL R224, R224, -INF , !P3 ;  /* 0xff800000e0e07808 */ /* 0x000fe40005800000 */
[----:B------:R-:W-:Y:S01]  /*cbb0*/  ISETP.GE.AND P2, PT, R9, R213, PT ;  /* 0x000000d50900720c */ /* 0x000fe20003f46270 */
[----:B------:R-:W-:Y:S01]  /*cbc0*/  FFMA.FTZ R8, -R227, R8, R159 ;  /* 0x00000008e3087223 */ /* 0x000fe2000001019f */
[C---:B------:R-:W-:Y:S02]  /*cbd0*/  ISETP.GE.AND P5, PT, R9.reuse, R212, PT ;  /* 0x000000d40900720c */ /* 0x040fe40003fa6270 */
[C---:B------:R-:W-:Y:S02]  /*cbe0*/  ISETP.GE.AND P4, PT, R9.reuse, R210, PT ;  /* 0x000000d20900720c */ /* 0x040fe40003f86270 */
[----:B------:R-:W-:-:S02]  /*cbf0*/  ISETP.GE.AND P3, PT, R9, R211, PT ;  /* 0x000000d30900720c */ /* 0x000fc40003f66270 */
[----:B------:R-:W-:Y:S02]  /*cc00*/  IABS R9, R184 ;  /* 0x000000b800097213 */ /* 0x000fe40000000000 */
[----:B------:R-:W-:Y:S02]  /*cc10*/  IABS R21, R222 ;  /* 0x000000de00157213 */ /* 0x000fe40000000000 */
[----:B------:R-:W-:Y:S02]  /*cc20*/  FSEL R222, R8, -INF , P3 ;  /* 0xff80000008de7808 */ /* 0x000fe40001800000 */
[----:B------:R-:W-:Y:S02]  /*cc30*/  I2FP.F32.S32 R20, R9 ;  /* 0x0000000900147245 */ /* 0x000fe40000201400 */
[----:B------:R2:W3:Y:S01]  /*cc40*/  LDSM.16.M88.4 R8, [R188+0xb800] ;  /* 0x00b80000bc08783b */ /* 0x0004e20000000200 */
[----:B------:R-:W-:Y:S02]  /*cc50*/  IABS R182, R182 ;  /* 0x000000b600b67213 */ /* 0x000fe40000000000 */
[----:B------:R-:W-:Y:S01]  /*cc60*/  I2FP.F32.S32 R21, R21 ;  /* 0x0000001500157245 */ /* 0x000fe20000201400 */
[----:B------:R-:W-:Y:S01]  /*cc70*/  FFMA.FTZ R20, -R227, R20, R152 ;  /* 0x00000014e3147223 */ /* 0x000fe20000010198 */
[----:B------:R-:W-:Y:S01]  /*cc80*/  FSEL R157, R157, -INF , P2 ;  /* 0xff8000009d9d7808 */ /* 0x000fe20001000000 */
[----:B------:R-:W-:Y:S01]  /*cc90*/  IMAD.MOV.U32 R18, RZ, RZ, R182 ;  /* 0x000000ffff127224 */ /* 0x000fe200078e00b6 */
[----:B------:R-:W-:Y:S01]  /*cca0*/  IABS R17, R249 ;  /* 0x000000f900117213 */ /* 0x000fe20000000000 */
[----:B------:R-:W-:Y:S01]  /*ccb0*/  FFMA.FTZ R21, -R227, R21, R154 ;  /* 0x00000015e3157223 */ /* 0x000fe2000001019a */
[----:B------:R-:W-:-:S02]  /*ccc0*/  FSEL R222, R222, -INF , !P4 ;  /* 0xff800000dede7808 */ /* 0x000fc40006000000 */
[C---:B------:R-:W-:Y:S02]  /*ccd0*/  ISETP.GE.AND P2, PT, R16.reuse, R213, PT ;  /* 0x000000d51000720c */ /* 0x040fe40003f46270 */
[C---:B------:R-:W-:Y:S02]  /*cce0*/  ISETP.GE.AND P4, PT, R16.reuse, R211, PT ;  /* 0x000000d31000720c */ /* 0x040fe40003f86270 */
[----:B------:R-:W-:Y:S02]  /*ccf0*/  FSEL R184, R157, -INF , !P5 ;  /* 0xff8000009db87808 */ /* 0x000fe40006800000 */
[C---:B------:R-:W-:Y:S01]  /*cd00*/  ISETP.GE.AND P5, PT, R16.reuse, R212, PT ;  /* 0x000000d41000720c */ /* 0x040fe20003fa6270 */
[----:B-1----:R-:W-:Y:S01]  /*cd10*/  HMMA.16816.F32.BF16 R148, R12, R4, R148 ;  /* 0x000000040c94723c */ /* 0x002fe20000041894 */
[----:B------:R-:W-:Y:S02]  /*cd20*/  ISETP.GE.AND P3, PT, R16, R210, PT ;  /* 0x000000d21000720c */ /* 0x000fe40003f66270 */
[----:B------:R-:W-:Y:S01]  /*cd30*/  I2FP.F32.S32 R16, R17 ;  /* 0x0000001100107245 */ /* 0x000fe20000201400 */
[----:B------:R-:W-:Y:S01]  /*cd40*/  VIADD R17, R49, 0xffffff59 ;  /* 0xffffff5931117836 */ /* 0x000fe20000000000 */
[----:B------:R-:W-:-:S02]  /*cd50*/  I2FP.F32.S32 R18, R18 ;  /* 0x0000001200127245 */ /* 0x000fc40000201400 */
[----:B------:R-:W-:Y:S01]  /*cd60*/  FSEL R20, R20, -INF , P2 ;  /* 0xff80000014147808 */ /* 0x000fe20001000000 */
[----:B------:R-:W-:Y:S01]  /*cd70*/  FFMA.FTZ R153, -R227, R16, R153 ;  /* 0x00000010e3997223 */ /* 0x000fe20000010199 */
[----:B------:R-:W-:Y:S01]  /*cd80*/  FSEL R21, R21, -INF , P4 ;  /* 0xff80000015157808 */ /* 0x000fe20002000000 */
[----:B------:R-:W-:Y:S01]  /*cd90*/  FFMA.FTZ R18, -R227, R18, R155 ;  /* 0x00000012e3127223 */ /* 0x000fe2000001019b */
[----:B------:R-:W-:Y:S01]  /*cda0*/  FSEL R182, R20, -INF , !P5 ;  /* 0xff80000014b67808 */ /* 0x000fe20006800000 */
[----:B------:R-:W-:Y:S01]  /*cdb0*/  VIADD R16, R49, 0xffffff60 ;  /* 0xffffff6031107836 */ /* 0x000fe20000000000 */
[----:B--2---:R-:W-:Y:S01]  /*cdc0*/  FSEL R188, R21, -INF , !P3 ;  /* 0xff80000015bc7808 */ /* 0x004fe20005800000 */
[----:B------:R-:W-:Y:S01]  /*cdd0*/  HMMA.16816.F32.BF16 R144, R12, R6, R144 ;  /* 0x000000060c90723c */ /* 0x000fe20000041890 */
[C---:B------:R-:W-:Y:S02]  /*cde0*/  ISETP.GE.AND P2, PT, R17.reuse, R213, PT ;  /* 0x000000d51100720c */ /* 0x040fe40003f46270 */
[----:B------:R-:W-:-:S02]  /*cdf0*/  ISETP.GE.AND P5, PT, R17, R212, PT ;  /* 0x000000d41100720c */ /* 0x000fc40003fa6270 */
[C---:B------:R-:W-:Y:S02]  /*ce00*/  ISETP.GE.AND P4, PT, R17.reuse, R210, PT ;  /* 0x000000d21100720c */ /* 0x040fe40003f86270 */
[----:B------:R-:W-:Y:S01]  /*ce10*/  ISETP.GE.AND P3, PT, R17, R211, PT ;  /* 0x000000d31100720c */ /* 0x000fe20003f66270 */
[----:B---3--:R-:W-:Y:S01]  /*ce20*/  HMMA.16816.F32.BF16 R140, R64, R8, R140 ;  /* 0x00000008408c723c */ /* 0x008fe2000004188c */
[----:B------:R-:W-:Y:S02]  /*ce30*/  IABS R17, R178 ;  /* 0x000000b200117213 */ /* 0x000fe40000000000 */
        /* <DEDUP_REMOVED lines=10> */
[----:B------:R-:W-:Y:S02]  /*cee0*/  ISETP.GE.AND P4, PT, R16, R211, PT ;  /* 0x000000d31000720c */ /* 0x000fe40003f86270 */
[----:B------:R-:W1:Y:S01]  /*cef0*/  LDSM.16.M88.4 R16, [R132+0xb800] ;  /* 0x00b800008410783b */ /* 0x000e620000000200 */
[----:B------:R-:W-:Y:S01]  /*cf00*/  IABS R4, R174 ;  /* 0x000000ae00047213 */ /* 0x000fe20000000000 */
[----:B------:R-:W-:-:S04]  /*cf10*/  DEPBAR.LE SB0, 0x0 ;  /* 0x000080000000791a */ /* 0x000fc80000000000 */
[----:B------:R-:W-:Y:S01]  /*cf20*/  I2FP.F32.S32 R8, R4 ;  /* 0x0000000400087245 */ /* 0x000fe20000201400 */
[----:B------:R-:W-:Y:S01]  /*cf30*/  VIADD R4, R49, 0xffffff61 ;  /* 0xffffff6131047836 */ /* 0x000fe20000000000 */
[----:B------:R-:W-:Y:S02]  /*cf40*/  IABS R168, R168 ;  /* 0x000000a800a87213 */ /* 0x000fe40000000000 */
[----:B------:R-:W-:Y:S01]  /*cf50*/  I2FP.F32.S32 R5, R5 ;  /* 0x0000000500057245 */ /* 0x000fe20000201400 */
[C---:B------:R-:W-:Y:S01]  /*cf60*/  FFMA.FTZ R150, -R227.reuse, R8, R150 ;  /* 0x00000008e3967223 */ /* 0x040fe20000010196 */
[----:B------:R-:W-:Y:S01]  /*cf70*/  IABS R6, R247 ;  /* 0x000000f700067213 */ /* 0x000fe20000000000 */
[----:B------:R-:W-:Y:S01]  /*cf80*/  IMAD.MOV.U32 R8, RZ, RZ, R168 ;  /* 0x000000ffff087224 */ /* 0x000fe200078e00a8 */
[----:B------:R-:W-:Y:S01]  /*cf90*/  IABS R7, R245 ;  /* 0x000000f500077213 */ /* 0x000fe20000000000 */
[----:B------:R-:W-:Y:S01]  /*cfa0*/  FFMA.FTZ R5, -R227, R5, R148 ;  /* 0x00000005e3057223 */ /* 0x000fe20000010194 */
[----:B------:R-:W-:-:S02]  /*cfb0*/  FSEL R174, R150, -INF , P4 ;  /* 0xff80000096ae7808 */ /* 0x000fc40002000000 */
[----:B------:R-:W-:Y:S02]  /*cfc0*/  I2FP.F32.S32 R8, R8 ;  /* 0x0000000800087245 */ /* 0x000fe40000201400 */
[----:B------:R-:W-:Y:S02]  /*cfd0*/  FSEL R174, R174, -INF , !P3 ;  /* 0xff800000aeae7808 */ /* 0x000fe40005800000 */
[C---:B------:R-:W-:Y:S01]  /*cfe0*/  ISETP.GE.AND P3, PT, R4.reuse, R211, PT ;  /* 0x000000d30400720c */ /* 0x040fe20003f66270 */
[----:B------:R-:W-:Y:S01]  /*cff0*/  FFMA.FTZ R8, -R227, R8, R151 ;  /* 0x00000008e3087223 */ /* 0x000fe20000010197 */
[----:B------:R-:W-:Y:S02]  /*d000*/  FSEL R5, R5, -INF , P2 ;  /* 0xff80000005057808 */ /* 0x000fe40001000000 */
[----:B------:R-:W-:Y:S02]  /*d010*/  ISETP.GE.AND P4, PT, R4, R210, PT ;  /* 0x000000d20400720c */ /* 0x000fe40003f86270 */
[----:B------:R-:W-:-:S02]  /*d020*/  FSEL R8, R8, -INF , P3 ;  /* 0xff80000008087808 */ /* 0x000fc40001800000 */
[----:B------:R-:W-:Y:S02]  /*d030*/  FSEL R168, R5, -INF , !P5 ;  /* 0xff80000005a87808 */ /* 0x000fe40006800000 */
[CC--:B------:R-:W-:Y:S02]  /*d040*/  ISETP.GE.AND P2, PT, R4.reuse, R213.reuse, PT ;  /* 0x000000d50400720c */ /* 0x0c0fe40003f46270 */
[----:B------:R-:W-:Y:S01]  /*d050*/  ISETP.GE.AND P5, PT, R4, R212, PT ;  /* 0x000000d40400720c */ /* 0x000fe20003fa6270 */
[----:B------:R-:W-:Y:S01]  /*d060*/  VIADD R4, R49, 0xffffff68 ;  /* 0xffffff6831047836 */ /* 0x000fe20000000000 */
[----:B------:R-:W-:Y:S02]  /*d070*/  IABS R5, R170 ;  /* 0x000000aa00057213 */ /* 0x000fe40000000000 */
[----:B------:R-:W-:Y:S02]  /*d080*/  I2FP.F32.S32 R6, R6 ;  /* 0x0000000600067245 */ /* 0x000fe40000201400 */
[----:B------:R-:W-:Y:S01]  /*d090*/  FSEL R170, R8, -INF , !P4 ;  /* 0xff80000008aa7808 */ /* 0x000fe20006000000 */
[----:B-1----:R-:W-:Y:S01]  /*d0a0*/  HMMA.16816.F32.BF16 R140, R12, R16, R140 ;  /* 0x000000100c8c723c */ /* 0x002fe2000004188c */
[----:B------:R-:W-:Y:S01]  /*d0b0*/  FSEL R149, R149, -INF , P2 ;  /* 0xff80000095957808 */ /* 0x000fe20001000000 */
[----:B------:R-:W-:Y:S01]  /*d0c0*/  FFMA.FTZ R6, -R227, R6, R144 ;  /* 0x00000006e3067223 */ /* 0x000fe20000010190 */
[----:B------:R-:W-:-:S02]  /*d0d0*/  ISETP.GE.AND P2, PT, R4, R213, PT ;  /* 0x000000d50400720c */ /* 0x000fc40003f46270 */
[----:B------:R-:W-:Y:S02]  /*d0e0*/  I2FP.F32.S32 R7, R7 ;  /* 0x0000000700077245 */ /* 0x000fe40000201400 */
[----:B------:R-:W-:Y:S01]  /*d0f0*/  FSEL R164, R149, -INF , !P5 ;  /* 0xff80000095a47808 */ /* 0x000fe20006800000 */
[----:B------:R-:W-:Y:S01]  /*d100*/  HMMA.16816.F32.BF16 R8, R64, R10, R136 ;  /* 0x0000000a4008723c */ /* 0x000fe20000041888 */
[----:B------:R-:W-:Y:S01]  /*d110*/  ISETP.GE.AND P5, PT, R4, R212, PT ;  /* 0x000000d40400720c */ /* 0x000fe20003fa6270 */
[----:B------:R-:W-:Y:S01]  /*d120*/  FFMA.FTZ R7, -R227, R7, R146 ;  /* 0x00000007e3077223 */ /* 0x000fe20000010192 */
[----:B------:R-:W-:Y:S02]  /*d130*/  FSEL R6, R6, -INF , P2 ;  /* 0xff80000006067808 */ /* 0x000fe40001000000 */
[----:B------:R-:W-:Y:S02]  /*d140*/  IABS R172, R172 ;  /* 0x000000ac00ac7213 */ /* 0x000fe40000000000 */
[----:B------:R-:W-:-:S02]  /*d150*/  ISETP.GE.AND P4, PT, R4, R211, PT ;  /* 0x000000d30400720c */ /* 0x000fc40003f86270 */
        /* <DEDUP_REMOVED lines=10> */
[----:B------:R-:W-:Y:S01]  /*d200*/  HMMA.16816.F32.BF16 R8, R12, R18, R8 ;  /* 0x000000120c08723c */ /* 0x000fe20000041808 */
[----:B------:R-:W-:Y:S01]  /*d210*/  ISETP.GE.AND P3, PT, R5, R211, PT ;  /* 0x000000d30500720c */ /* 0x000fe20003f66270 */
[----:B------:R-:W-:Y:S01]  /*d220*/  VIADD R4, R49, 0xffffff70 ;  /* 0xffffff7031047836 */ /* 0x000fe20000000000 */
[----:B------:R-:W-:-:S02]  /*d230*/  IABS R63, R63 ;  /* 0x0000003f003f7213 */ /* 0x000fc40000000000 */
[----:B------:R-:W-:Y:S02]  /*d240*/  IABS R62, R62 ;  /* 0x0000003e003e7213 */ /* 0x000fe40000000000 */
[C---:B------:R-:W-:Y:S02]  /*d250*/  ISETP.GE.AND P5, PT, R5.reuse, R212, PT ;  /* 0x000000d40500720c */ /* 0x040fe40003fa6270 */
[----:B------:R-:W-:Y:S02]  /*d260*/  ISETP.GE.AND P4, PT, R5, R210, PT ;  /* 0x000000d20500720c */ /* 0x000fe40003f86270 */
[----:B------:R-:W-:Y:S02]  /*d270*/  FSEL R145, R145, -INF , P2 ;  /* 0xff80000091917808 */ /* 0x000fe40001000000 */
[----:B------:R-:W-:Y:S02]  /*d280*/  FSEL R6, R6, -INF , P3 ;  /* 0xff80000006067808 */ /* 0x000fe40001800000 */
[----:B------:R-:W-:-:S02]  /*d290*/  I2FP.F32.S32 R63, R63 ;  /* 0x0000003f003f7245 */ /* 0x000fc40000201400 */
[----:B------:R-:W-:Y:S02]  /*d2a0*/  I2FP.F32.S32 R5, R62 ;  /* 0x0000003e00057245 */ /* 0x000fe40000201400 */
[----:B------:R-:W-:Y:S01]  /*d2b0*/  IABS R61, R61 ;  /* 0x0000003d003d7213 */ /* 0x000fe20000000000 */
[----:B------:R-:W-:Y:S01]  /*d2c0*/  FFMA.FTZ R63, -R227, R63, R140 ;  /* 0x0000003fe33f7223 */ /* 0x000fe2000001018c */
[----:B------:R-:W-:Y:S01]  /*d2d0*/  FSEL R162, R145, -INF , !P5 ;  /* 0xff80000091a27808 */ /* 0x000fe20006800000 */
[----:B------:R-:W-:Y:S01]  /*d2e0*/  FFMA.FTZ R142, -R227, R5, R142 ;  /* 0x00000005e38e7223 */ /* 0x000fe2000001018e */
[----:B------:R-:W-:Y:S01]  /*d2f0*/  FSEL R160, R6, -INF , !P4 ;  /* 0xff80000006a07808 */ /* 0x000fe20006000000 */
[----:B------:R-:W-:Y:S01]  /*d300*/  VIADD R5, R49, 0xffffff71 ;  /* 0xffffff7131057836 */ /* 0x000fe20000000000 */
[C---:B------:R-:W-:Y:S02]  /*d310*/  ISETP.GE.AND P2, PT, R4.reuse, R213, PT ;  /* 0x000000d50400720c */ /* 0x040fe40003f46270 */
[----:B------:R-:W-:-:S02]  /*d320*/  ISETP.GE.AND P5, PT, R4, R212, PT ;  /* 0x000000d40400720c */ /* 0x000fc40003fa6270 */
[C---:B------:R-:W-:Y:S01]  /*d330*/  ISETP.GE.AND P3, PT, R4.reuse, R210, PT ;  /* 0x000000d20400720c */ /* 0x040fe20003f66270 */
[----:B------:R-:W-:Y:S01]  /*d340*/  BAR.SYNC.DEFER_BLOCKING 0x0 ;  /* 0x0000000000007b1d */ /* 0x000fe20000010000 */
[----:B------:R-:W-:Y:S02]  /*d350*/  ISETP.GE.AND P4, PT, R4, R211, PT ;  /* 0x000000d30400720c */ /* 0x000fe40003f86270 */
[----:B------:R-:W-:Y:S02]  /*d360*/  I2FP.F32.S32 R4, R61 ;  /* 0x0000003d00047245 */ /* 0x000fe40000201400 */
[----:B------:R-:W-:Y:S02]  /*d370*/  IABS R59, R59 ;  /* 0x0000003b003b7213 */ /* 0x000fe40000000000 */
[----:B------:R-:W-:Y:S01]  /*d380*/  IABS R57, R57 ;  /* 0x0000003900397213 */ /* 0x000fe20000000000 */
[----:B------:R-:W-:Y:S01]  /*d390*/  FFMA.FTZ R141, -R227, R4, R141 ;  /* 0x00000004e38d7223 */ /* 0x000fe2000001018d */
[----:B------:R-:W-:Y:S01]  /*d3a0*/  FSEL R63, R63, -INF , P2 ;  /* 0xff8000003f3f7808 */ /* 0x000fe20001000000 */
[C---:B------:R-:W-:Y:S01]  /*d3b0*/  VIADD R4, R49.reuse, 0xffffff78 ;  /* 0xffffff7831047836 */ /* 0x040fe20000000000 */
[----:B------:R-:W-:Y:S01]  /*d3c0*/  FSEL R132, R142, -INF , P4 ;  /* 0xff8000008e847808 */ /* 0x000fe20002000000 */
[----:B------:R-:W-:Y:S01]  /*d3d0*/  VIADD R49, R49, 0xffffff79 ;  /* 0xffffff7931317836 */ /* 0x000fe20000000000 */
[----:B------:R-:W-:-:S02]  /*d3e0*/  I2FP.F32.S32 R6, R59 ;  /* 0x0000003b00067245 */ /* 0x000fc40000201400 */
[----:B------:R-:W-:Y:S02]  /*d3f0*/  I2FP.F32.S32 R57, R57 ;  /* 0x0000003900397245 */ /* 0x000fe40000201400 */
[----:B------:R-:W-:Y:S01]  /*d400*/  ISETP.GE.AND P2, PT, R5, R213, PT ;  /* 0x000000d50500720c */ /* 0x000fe20003f46270 */
[C---:B------:R-:W-:Y:S01]  /*d410*/  FFMA.FTZ R6, -R227.reuse, R6, R143 ;  /* 0x00000006e3067223 */ /* 0x040fe2000001018f */
[----:B------:R-:W-:Y:S01]  /*d420*/  IABS R55, R55 ;  /* 0x0000003700377213 */ /* 0x000fe20000000000 */
[----:B------:R-:W-:Y:S01]  /*d430*/  FFMA.FTZ R8, -R227, R57, R8 ;  /* 0x00000039e3087223 */ /* 0x000fe20000010108 */
[----:B------:R-:W-:Y:S02]  /*d440*/  FSEL R136, R63, -INF , !P5 ;  /* 0xff8000003f887808 */ /* 0x000fe40006800000 */
[----:B------:R-:W-:Y:S02]  /*d450*/  FSEL R132, R132, -INF , !P3 ;  /* 0xff80000084847808 */ /* 0x000fe40005800000 */
[----:B------:R-:W-:-:S02]  /*d460*/  ISETP.GE.AND P5, PT, R5, R212, PT ;  /* 0x000000d40500720c */ /* 0x000fc40003fa6270 */
[C---:B------:R-:W-:Y:S02]  /*d470*/  ISETP.GE.AND P4, PT, R5.reuse, R210, PT ;  /* 0x000000d20500720c */ /* 0x040fe40003f86270 */
[----:B------:R-:W-:Y:S02]  /*d480*/  ISETP.GE.AND P3, PT, R5, R211, PT ;  /* 0x000000d30500720c */ /* 0x000fe40003f66270 */
[----:B------:R-:W-:Y:S02]  /*d490*/  IABS R53, R53 ;  /* 0x0000003500357213 */ /* 0x000fe40000000000 */
[----:B------:R-:W-:Y:S02]  /*d4a0*/  FSEL R5, R141, -INF , P2 ;  /* 0xff8000008d057808 */ /* 0x000fe40001000000 */
[----:B------:R-:W-:Y:S02]  /*d4b0*/  I2FP.F32.S32 R12, R55 ;  /* 0x00000037000c7245 */ /* 0x000fe40000201400 */
[----:B------:R-:W-:-:S02]  /*d4c0*/  ISETP.GE.AND P2, PT, R4, R213, PT ;  /* 0x000000d50400720c */ /* 0x000fc40003f46270 */
[----:B------:R-:W-:Y:S01]  /*d4d0*/  I2FP.F32.S32 R53, R53 ;  /* 0x0000003500357245 */ /* 0x000fe20000201400 */
[C---:B------:R-:W-:Y:S01]  /*d4e0*/  FFMA.FTZ R9, -R227.reuse, R12, R9 ;  /* 0x0000000ce3097223 */ /* 0x040fe20000010109 */
[----:B------:R-:W-:Y:S02]  /*d4f0*/  FSEL R6, R6, -INF , P3 ;  /* 0xff80000006067808 */ /* 0x000fe40001800000 */
[----:B------:R-:W-:Y:S01]  /*d500*/  FSEL R8, R8, -INF , P2 ;  /* 0xff80000008087808 */ /* 0x000fe20001000000 */
[----:B------:R-:W-:Y:S01]  /*d510*/  FFMA.FTZ R10, -R227, R53, R10 ;  /* 0x00000035e30a7223 */ /* 0x000fe2000001010a */
[----:B------:R-:W-:Y:S02]  /*d520*/  ISETP.GE.AND P2, PT, R49, R213, PT ;  /* 0x000000d53100720c */ /* 0x000fe40003f46270 */
[----:B------:R-:W-:Y:S02]  /*d530*/  IABS R51, R51 ;  /* 0x0000003300337213 */ /* 0x000fe40000000000 */
[----:B------:R-:W-:-:S02]  /*d540*/  FSEL R139, R6, -INF , !P4 ;  /* 0xff800000068b7808 */ /* 0x000fc40006000000 */
[C---:B------:R-:W-:Y:S02]  /*d550*/  ISETP.GE.AND P4, PT, R4.reuse, R211, PT ;  /* 0x000000d30400720c */ /* 0x040fe40003f86270 */
[----:B------:R-:W-:Y:S02]  /*d560*/  FSEL R143, R5, -INF , !P5 ;  /* 0xff800000058f7808 */ /* 0x000fe40006800000 */
[----:B------:R-:W-:Y:S02]  /*d570*/  FSEL R9, R9, -INF , P2 ;  /* 0xff80000009097808 */ /* 0x000fe40001000000 */
[C---:B------:R-:W-:Y:S02]  /*d580*/  ISETP.GE.AND P5, PT, R4.reuse, R212, PT ;  /* 0x000000d40400720c */ /* 0x040fe40003fa6270 */
[----:B------:R-:W-:Y:S02]  /*d590*/  ISETP.GE.AND P3, PT, R4, R210, PT ;  /* 0x000000d20400720c */ /* 0x000fe40003f66270 */
[----:B------:R-:W-:-:S02]  /*d5a0*/  ISETP.GT.AND P2, PT, R191, R214, PT ;  /* 0x000000d6bf00720c */ /* 0x000fc40003f44270 */
[----:B------:R-:W-:Y:S02]  /*d5b0*/  I2FP.F32.S32 R4, R51 ;  /* 0x0000003300047245 */ /* 0x000fe40000201400 */
[----:B------:R-:W-:Y:S02]  /*d5c0*/  FSEL R10, R10, -INF , P4 ;  /* 0xff8000000a0a7808 */ /* 0x000fe40002000000 */
[----:B------:R-:W-:Y:S01]  /*d5d0*/  FSEL R141, R8, -INF , !P5 ;  /* 0xff800000088d7808 */ /* 0x000fe20006800000 */
[----:B------:R-:W-:Y:S01]  /*d5e0*/  FFMA.FTZ R11, -R227, R4, R11 ;  /* 0x00000004e30b7223 */ /* 0x000fe2000001010b */
[----:B------:R-:W-:Y:S02]  /*d5f0*/  FSEL R138, R10, -INF , !P3 ;  /* 0xff8000000a8a7808 */ /* 0x000fe40005800000 */
[C---:B------:R-:W-:Y:S02]  /*d600*/  ISETP.GE.AND P3, PT, R49.reuse, R211, PT ;  /* 0x000000d33100720c */ /* 0x040fe40003f66270 */
[----:B------:R-:W-:-:S02]  /*d610*/  ISETP.GE.AND P5, PT, R49, R212, PT ;  /* 0x000000d43100720c */ /* 0x000fc40003fa6270 */
        /* <DEDUP_REMOVED lines=25> */
[----:B------:R-:W1:Y:S04]  /*d7b0*/  LDC.64 R14, c[0x0][0x348] ;  /* 0x0000d200ff0e7b82 */ /* 0x000e680000000a00 */
        /* <DEDUP_REMOVED lines=22> */
[----:B-1----:R-:W2:Y:S02]  /*d920*/  LD.E.64 R8, desc[UR4][R14.64+0x38] ;  /* 0x000038040e087980 */ /* 0x002ea4000c101b00 */
        /* <DEDUP_REMOVED lines=21> */
.L_x_7140:
        /* <DEDUP_REMOVED lines=8> */
.L_x_7141:
[----:B------:R-:W-:Y:S05]  /*db00*/  BSYNC.RECONVERGENT B0 ;  /* 0x0000000000007941 */ /* 0x000fea0003800200 */
.L_x_7139:
        /* <DEDUP_REMOVED lines=10> */
[-C--:B------:R-:W-:Y:S01]  /*dbb0*/  IADD3 R16, P3, PT, R6, R5.reuse, RZ ;  /* 0x0000000506107210 */ /* 0x080fe20007f7e0ff */
[----:B------:R2:W-:Y:S04]  /*dbc0*/  @P1 STS.128 [R201+0x4000], RZ ;  /* 0x004000ffc9001388 */ /* 0x0005e80000000c00 */
[----:B------:R-:W-:Y:S01]  /*dbd0*/  IMAD.X R17, R7, 0x1, R4, P3 ;  /* 0x0000000107117824 */ /* 0x000fe200018e0604 */
[----:B------:R-:W-:-:S05]  /*dbe0*/  IADD3 R14, P3, PT, R16, R5, RZ ;  /* 0x00000005100e7210 */ /* 0x000fca0007f7e0ff */
[----:B------:R-:W-:Y:S01]  /*dbf0*/  IMAD.X R15, R17, 0x1, R4, P3 ;  /* 0x00000001110f7824 */ /* 0x000fe200018e0604 */
[----:B------:R-:W-:-:S05]  /*dc00*/  IADD3 R12, P3, PT, R14, R5, RZ ;  /* 0x000000050e0c7210 */ /* 0x000fca0007f7e0ff */
[----:B------:R-:W-:Y:S01]  /*dc10*/  IMAD.X R13, R15, 0x1, R4, P3 ;  /* 0x000000010f0d7824 */ /* 0x000fe200018e0604 */
[----:B------:R-:W-:-:S05]  /*dc20*/  IADD3 R10, P3, PT, R12, R5, RZ ;  /* 0x000000050c0a7210 */ /* 0x000fca0007f7e0ff */
[----:B------:R-:W-:Y:S01]  /*dc30*/  IMAD.X R11, R13, 0x1, R4, P3 ;  /* 0x000000010d0b7824 */ /* 0x000fe200018e0604 */
        /* <DEDUP_REMOVED lines=23> */
[----:B------:R-:W-:Y:S02]  /*ddb0*/  IADD3.X R9, PT, PT, R11, R4, RZ, P4, !PT ;  /* 0x000000040b097210 */ /* 0x000fe400027fe4ff */
[----:B---3--:R-:W-:Y:S01]  /*ddc0*/  @!P0 MOV R6, R16 ;  /* 0x0000001000068202 */ /* 0x008fe20000000f00 */
[----:B------:R-:W-:-:S05]  /*ddd0*/  @!P0 IMAD.MOV.U32 R7, RZ, RZ, R17 ;  /* 0x000000ffff078224 */ /* 0x000fca00078e0011 */
[----:B------:R-:W-:Y:S01]  /*dde0*/  @!PT LDS RZ, [RZ] ;  /* 0x00000000fffff984 */ /* 0x000fe20000000800 */
[----:B------:R-:W-:Y:S01]  /*ddf0*/  @!PT LDS RZ, [RZ] ;  /* 0x00000000fffff984 */ /* 0x000fe20000000800 */
[----:B------:R-:W-:Y:S01]  /*de00*/  @!PT LDS RZ, [RZ] ;  /* 0x00000000fffff984 */ /* 0x000fe20000000800 */
[----:B------:R1:W-:Y:S01]  /*de10*/  @!P0 LDGSTS.E.BYPASS.LTC128B.128 [R201+0x9000], desc[UR4][R6.64+0x80] ;  /* 0x0900008006c98fae */ /* 0x0003e2000b981a04 */
[----:B----4-:R-:W-:-:S03]  /*de20*/  IADD3 R16, P3, PT, R8, R5, RZ ;  /* 0x0000000508107210 */ /* 0x010fc60007f7e0ff */
[----:B------:R2:W-:Y:S01]  /*de30*/  @P0 STS.128 [R201+0x9000], RZ ;  /* 0x009000ffc9000388 */ /* 0x0005e20000000c00 */
[----:B------:R-:W-:Y:S02]  /*de40*/  @!P0 MOV R5, R9 ;  /* 0x0000000900058202 */ /* 0x000fe40000000f00 */
[----:B------:R-:W-:Y:S01]  /*de50*/  IADD3.X R17, PT, PT, R9, R4, RZ, P3, !PT ;  /* 0x0000000409117210 */ /* 0x000fe20001ffe4ff */
[----:B------:R-:W-:Y:S01]  /*de60*/  @!PT LDS RZ, [RZ] ;  /* 0x00000000fffff984 */ /* 0x000fe20000000800 */
[----:B------:R-:W-:Y:S01]  /*de70*/  @!PT LDS RZ, [RZ] ;  /* 0x00000000fffff984 */ /* 0x000fe20000000800 */
[----:B------:R-:W-:Y:S01]  /*de80*/  @!PT LDS RZ, [RZ] ;  /* 0x00000000fffff984 */ /* 0x000fe20000000800 */
[----:B------:R-:W-:Y:S01]  /*de90*/  @!P1 LDGSTS.E.BYPASS.LTC128B.128 [R201+0x5800], desc[UR4][R14.64] ;  /* 0x058000000ec99fae */ /* 0x000fe2000b981a04 */
[----:B------:R-:W-:-:S03]  /*dea0*/  @!P0 IMAD.MOV.U32 R4, RZ, RZ, R8 ;  /* 0x000000ffff048224 */ /* 0x000fc600078e0008 */
        /* <DEDUP_REMOVED lines=51> */
.L_x_7138:
[----:B------:R-:W-:Y:S05]  /*e1e0*/  BSYNC.RECONVERGENT B1 ;  /* 0x0000000000017941 */ /* 0x000fea0003800200 */
.L_x_7137:
[----:B------:R-:W3:Y:S01]  /*e1f0*/  LD.E R154, desc[UR4][R2.64+0xdc] ;  /* 0x0000dc04029a7980 */ /* 0x000ee2000c101900 */
[----:B--2---:R-:W-:Y:S02]  /*e200*/  FMNMX3.FTZ R5, R133, R54, R52, !PT ;  /* 0x0000003685057276 */ /* 0x004fe40007810034 */
[----:B------:R-:W-:Y:S02]  /*e210*/  MOV R158, 0x20 ;  /* 0x00000020009e7802 */ /* 0x000fe40000000f00 */
[----:B------:R-:W-:Y:S02]  /*e220*/  FMNMX3.FTZ R5, R5, R60, R58, !PT ;  /* 0x0000003c05057276 */ /* 0x000fe4000781003a */
[----:B------:R-:W-:Y:S02]  /*e230*/  LOP3.LUT R155, R195, 0x200, R202, 0xf8, !PT ;  /* 0x00000200c39b7812 */ /* 0x000fe400078ef8ca */
[----:B------:R-:W-:Y:S02]  /*e240*/  FMNMX3.FTZ R4, R5, R40, R50, !PT ;  /* 0x0000002805047276 */ /* 0x000fe40007810032 */
[----:B------:R-:W-:-:S02]  /*e250*/  FMNMX3.FTZ R5, R134, R44, R45, !PT ;  /* 0x0000002c86057276 */ /* 0x000fc4000781002d */
[----:B------:R-:W-:Y:S02]  /*e260*/  FMNMX3.FTZ R4, R4, R48, R225, !PT ;  /* 0x0000003004047276 */ /* 0x000fe400078100e1 */
[----:B------:R-:W-:Y:S02]  /*e270*/  LEA R155, R155, R200, 0x1 ;  /* 0x000000c89b9b7211 */ /* 0x000fe400078e08ff */
[----:B------:R-:W-:Y:S02]  /*e280*/  FMNMX3.FTZ R4, R4, R223, R217, !PT ;  /* 0x000000df04047276 */ /* 0x000fe400078100d9 */
[----:B------:R-:W-:Y:S01]  /*e290*/  IADD3 R16, PT, PT, R155, 0xc000, RZ ;  /* 0x0000c0009b107810 */ /* 0x000fe20007ffe0ff */
        /* <DEDUP_REMOVED lines=23> */
[----:B------:R-:W-:Y:S01]  /*e410*/  IADD3 R159, PT, PT, R155, 0xc040, RZ ;  /* 0x0000c0409b9f7810 */ /* 0x000fe20007ffe0ff */
[----:B------:R-:W1:Y:S01]  /*e420*/  SHFL.BFLY PT, R7, R6, 0x2, 0x1f ;  /* 0x0c401f0006077f89 */ /* 0x000e6200000e0000 */
[----:B------:R-:W-:Y:S02]  /*e430*/  FMNMX3.FTZ R5, R5, R168, R164, !PT ;  /* 0x000000a805057276 */ /* 0x000fe400078100a4 */
[----:B------:R-:W-:Y:S02]  /*e440*/  @P2 IADD3 R189, PT, PT, R189, -0x3, RZ ;  /* 0xfffffffdbdbd2810 */ /* 0x000fe40007ffe0ff */
[----:B------:R-:W-:-:S04]  /*e450*/  FMNMX3.FTZ R4, R5, R166, R162, !PT ;  /* 0x000000a605047276 */ /* 0x000fc800078100a2 */
[----:B------:R-:W-:-:S04]  /*e460*/  FMNMX3.FTZ R4, R4, R136, R143, !PT ;  /* 0x0000008804047276 */ /* 0x000fc8000781008f */
[----:B------:R-:W-:-:S05]  /*e470*/  FMNMX3.FTZ R4, R4, R141, R140, !PT ;  /* 0x0000008d04047276 */ /* 0x000fca000781008c */
[----:B------:R-:W2:Y:S01]  /*e480*/  SHFL.BFLY PT, R5, R4, 0x2, 0x1f ;  /* 0x0c401f0004057f89 */ /* 0x000ea200000e0000 */
[----:B-1----:R-:W-:-:S05]  /*e490*/  FMNMX.FTZ R7, R6, R7, !PT ;  /* 0x0000000706077209 */ /* 0x002fca0007810000 */
[----:B------:R-:W1:Y:S01]  /*e4a0*/  SHFL.BFLY PT, R142, R7, 0x1, 0x1f ;  /* 0x0c201f00078e7f89 */ /* 0x000e6200000e0000 */
[----:B--2---:R-:W-:-:S05]  /*e4b0*/  FMNMX.FTZ R5, R4, R5, !PT ;  /* 0x0000000504057209 */ /* 0x004fca0007810000 */
[----:B------:R-:W2:Y:S01]  /*e4c0*/  SHFL.BFLY PT, R144, R5, 0x1, 0x1f ;  /* 0x0c201f0005907f89 */ /* 0x000ea200000e0000 */
[----:B-1----:R-:W-:-:S04]  /*e4d0*/  FMNMX.FTZ R142, R7, R142, !PT ;  /* 0x0000008e078e7209 */ /* 0x002fc80007810000 */
[----:B------:R-:W-:-:S04]  /*e4e0*/  FSETP.NEU.FTZ.AND P0, PT, R142, -INF , PT ;  /* 0xff8000008e00780b */ /* 0x000fc80003f1d000 */
[----:B------:R-:W-:-:S05]  /*e4f0*/  FSEL R4, R142, RZ, P0 ;  /* 0x000000ff8e047208 */ /* 0x000fca0000000000 */
[----:B------:R-:W-:Y:S01]  /*e500*/  FADD.FTZ R133, R133, -R4 ;  /* 0x8000000485857221 */ /* 0x000fe20000010000 */
[----:B--2---:R-:W-:-:S04]  /*e510*/  FMNMX.FTZ R144, R5, R144, !PT ;  /* 0x0000009005907209 */ /* 0x004fc80007810000 */
[----:B------:R-:W-:-:S04]  /*e520*/  FSETP.NEU.FTZ.AND P1, PT, R144, -INF , PT ;  /* 0xff8000009000780b */ /* 0x000fc80003f3d000 */
[----:B------:R-:W-:-:S05]  /*e530*/  FSEL R5, R144, RZ, P1 ;  /* 0x000000ff90057208 */ /* 0x000fca0000800000 */
[----:B------:R-:W-:Y:S01]  /*e540*/  FADD.FTZ R5, R134, -R5 ;  /* 0x8000000586057221 */ /* 0x000fe20000010000 */
[C---:B---3--:R-:W-:Y:S01]  /*e550*/  FMUL.FTZ R149, R154.reuse, R142 ;  /* 0x0000008e9a957220 */ /* 0x048fe20000410000 */
[C---:B------:R-:W-:Y:S01]  /*e560*/  FMUL.FTZ R151, R154.reuse, R144 ;  /* 0x000000909a977220 */ /* 0x040fe20000410000 */
[C---:B------:R-:W-:Y:S01]  /*e570*/  FMUL.FTZ R133, R154.reuse, R133 ;  /* 0x000000859a857220 */ /* 0x040fe20000410000 */
[----:B------:R-:W-:Y:S02]  /*e580*/  FMUL.FTZ R157, R154, R5 ;  /* 0x000000059a9d7220 */ /* 0x000fe40000410000 */
[----:B------:R-:W-:Y:S02]  /*e590*/  FSEL R149, R149, RZ, P0 ;  /* 0x000000ff95957208 */ /* 0x000fe40000000000 */
[----:B------:R-:W-:Y:S01]  /*e5a0*/  ISETP.NE.AND P0, PT, R192, RZ, PT ;  /* 0x000000ffc000720c */ /* 0x000fe20003f05270 */
[----:B------:R-:W1:Y:S01]  /*e5b0*/  MUFU.EX2 R133, R133 ;  /* 0x0000008500857308 */ /* 0x000e620000000800 */
[----:B------:R-:W-:Y:S01]  /*e5c0*/  FSEL R151, R151, RZ, P1 ;  /* 0x000000ff97977208 */ /* 0x000fe20000800000 */
[-CC-:B------:R-:W-:Y:S01]  /*e5d0*/  FFMA.FTZ R148, R54, R154.reuse, -R149.reuse ;  /* 0x0000009a36947223 */ /* 0x180fe20000010895 */
[----:B------:R-:W-:Y:S01]  /*e5e0*/  SEL R158, R158, 0xffffffe0, !P0 ;  /* 0xffffffe09e9e7807 */ /* 0x000fe20004000000 */
[-CC-:B------:R-:W-:Y:S01]  /*e5f0*/  FFMA.FTZ R147, R52, R154.reuse, -R149.reuse ;  /* 0x0000009a34937223 */ /* 0x180fe20000010895 */
[----:B------:R-:W-:Y:S01]  /*e600*/  ISETP.NE.AND P0, PT, R190, RZ, PT ;  /* 0x000000ffbe00720c */ /* 0x000fe20003f05270 */
[--C-:B------:R-:W-:Y:S01]  /*e610*/  FFMA.FTZ R146, R60, R154, -R149.reuse ;  /* 0x0000009a3c927223 */ /* 0x100fe20000010895 */
[----:B------:R-:W-:Y:S01]  /*e620*/  IADD3 R134, PT, PT, R155, R158, RZ ;  /* 0x0000009e9b867210 */ /* 0x000fe20007ffe0ff */
[-C--:B------:R-:W-:Y:S01]  /*e630*/  FFMA.FTZ R145, R58, R154.reuse, -R149 ;  /* 0x0000009a3a917223 */ /* 0x080fe20000010895 */
[-CC-:B------:R-:W-:Y:S01]  /*e640*/  FFMA.FTZ R152, R44, R154.reuse, -R151.reuse ;  /* 0x0000009a2c987223 */ /* 0x180fe20000010897 */
[-CC-:B------:R-:W-:Y:S01]  /*e650*/  FFMA.FTZ R150, R45, R154.reuse, -R151.reuse ;  /* 0x0000009a2d967223 */ /* 0x180fe20000010897 */
[-CC-:B------:R-:W-:Y:S01]  /*e660*/  FFMA.FTZ R153, R46, R154.reuse, -R151.reuse ;  /* 0x0000009a2e997223 */ /* 0x180fe20000010897 */
[-C--:B------:R-:W-:Y:S01]  /*e670*/  FFMA.FTZ R156, R42, R154.reuse, -R151 ;  /* 0x0000009a2a9c7223 */ /* 0x080fe20000010897 */
[----:B------:R-:W-:Y:S01]  /*e680*/  LDSM.16.MT88.4 R52, [R134+0x10000] ;  /* 0x010000008634783b */ /* 0x000fe20000004200 */
[----:B------:R-:W-:Y:S01]  /*e690*/  MUFU.EX2 R148, R148 ;  /* 0x0000009400947308 */ /* 0x000fe20000000800 */
[-CC-:B------:R-:W-:Y:S01]  /*e6a0*/  FFMA.FTZ R49, R40, R154.reuse, -R149.reuse ;  /* 0x0000009a28317223 */ /* 0x180fe20000010895 */
[-C--:B------:R-:W-:Y:S01]  /*e6b0*/  FFMA.FTZ R161, R175, R154.reuse, -R149 ;  /* 0x0000009aafa17223 */ /* 0x080fe20000010895 */
[-C--:B-1----:R-:W-:Y:S01]  /*e6c0*/  FMUL.FTZ R34, R106, R133.reuse ;  /* 0x000000856a227220 */ /* 0x082fe20000410000 */
[----:B------:R-:W-:Y:S01]  /*e6d0*/  @P0 IADD3 R159, PT, PT, R16, -0x40, RZ ;  /* 0xffffffc0109f0810 */ /* 0x000fe20007ffe0ff */
[-C--:B------:R-:W-:Y:S01]  /*e6e0*/  FMUL.FTZ R35, R107, R133.reuse ;  /* 0x000000856b237220 */ /* 0x080fe20000410000 */
[-C--:B------:R-:W-:Y:S01]  /*e6f0*/  FMUL.FTZ R102, R102, R133.reuse ;  /* 0x0000008566667220 */ /* 0x080fe20000410000 */
[----:B------:R-:W-:Y:S01]  /*e700*/  FMUL.FTZ R103, R103, R133 ;  /* 0x0000008567677220 */ /* 0x000fe20000410000 */
[----:B------:R-:W-:Y:S01]  /*e710*/  IADD3 R158, PT, PT, R158, R159, RZ ;  /* 0x0000009f9e9e7210 */ /* 0x000fe20007ffe0ff */
[----:B------:R-:W1:Y:S01]  /*e720*/  MUFU.EX2 R147, R147 ;  /* 0x0000009300937308 */ /* 0x000e620000000800 */
[----:B------:R-:W-:Y:S01]  /*e730*/  LDSM.16.MT88.4 R60, [R159+0x4000] ;  /* 0x004000009f3c783b */ /* 0x000fe20000004200 */
[-C--:B------:R-:W-:Y:S01]  /*e740*/  FMUL.FTZ R51, R91, R133.reuse ;  /* 0x000000855b337220 */ /* 0x080fe20000410000 */
[-C--:B------:R-:W-:Y:S01]  /*e750*/  FMUL.FTZ R58, R86, R133.reuse ;  /* 0x00000085563a7220 */ /* 0x080fe20000410000 */
[-C--:B------:R-:W-:Y:S01]  /*e760*/  FMUL.FTZ R59, R87, R133.reuse ;  /* 0x00000085573b7220 */ /* 0x080fe20000410000 */
[----:B------:R-:W2:Y:S01]  /*e770*/  LDSM.16.MT88.4 R36, [R158] ;  /* 0x000000009e24783b */ /* 0x000ea20000004200 */
[-C--:B------:R-:W-:Y:S01]  /*e780*/  FMUL.FTZ R78, R78, R133.reuse ;  /* 0x000000854e4e7220 */ /* 0x080fe20000410000 */
[-C--:B------:R-:W-:Y:S01]  /*e790*/  FMUL.FTZ R79, R79, R133.reuse ;  /* 0x000000854f4f7220 */ /* 0x080fe20000410000 */
[----:B------:R-:W-:Y:S01]  /*e7a0*/  MUFU.EX2 R146, R146 ;  /* 0x0000009200927308 */ /* 0x000fe20000000800 */
[----:B------:R-:W3:Y:S01]  /*e7b0*/  LDSM.16.MT88.4 R20, [R134+0xc000] ;  /* 0x00c000008614783b */ /* 0x000ee20000004200 */
[-C--:B------:R-:W-:Y:S01]  /*e7c0*/  FFMA.FTZ R106, R243, R154.reuse, -R151 ;  /* 0x0000009af36a7223 */ /* 0x080fe20000010897 */
[----:B------:R-:W-:Y:S01]  /*e7d0*/  FFMA.FTZ R107, R225, R154, -R149 ;  /* 0x0000009ae16b7223 */ /* 0x000fe20000010895 */
[-C--:B------:R-:W-:Y:S01]  /*e7e0*/  FMUL.FTZ R18, R122, R133.reuse ;  /* 0x000000857a127220 */ /* 0x080fe20000410000 */
[----:B------:R-:W4:Y:S01]  /*e7f0*/  LDSM.16.MT88.4 R28, [R159] ;  /* 0x000000009f1c783b */ /* 0x000f220000004200 */
[-C--:B------:R-:W-:Y:S01]  /*e800*/  FMUL.FTZ R19, R123, R133.reuse ;  /* 0x000000857b137220 */ /* 0x080fe20000410000 */
[-C--:B------:R-:W-:Y:S01]  /*e810*/  FMUL.FTZ R26, R114, R133.reuse ;  /* 0x00000085721a7220 */ /* 0x080fe20000410000 */
[----:B------:R-:W5:Y:S01]  /*e820*/  MUFU.EX2 R145, R145 ;  /* 0x0000009100917308 */ /* 0x000f620000000800 */
[----:B-1----:R-:W-:Y:S01]  /*e830*/  F2FP.BF16.F32.PACK_AB R5, R147, R148 ;  /* 0x000000949305723e */ /* 0x002fe200000010ff */
[----:B------:R-:W1:Y:S01]  /*e840*/  LDSM.16.MT88.4 R44, [R155+0x10000] ;  /* 0x010000009b2c783b */ /* 0x000e620000004200 */
        /* <DEDUP_REMOVED lines=14> */
[----:B-----5:R-:W-:Y:S01]  /*e930*/  F2FP.BF16.F32.PACK_AB R7, R145, R146 ;  /* 0x000000929107723e */ /* 0x020fe200000010ff */
        /* <DEDUP_REMOVED lines=13> */
[----:B------:R-:W-:Y:S01]  /*ea10*/  FFMA.FTZ R192, R173, R154, -R151 ;  /* 0x0000009aadc07223 */ /* 0x000fe20000010897 */
[----:B------:R-:W5:Y:S01]  /*ea20*/  MUFU.EX2 R156, R156 ;  /* 0x0000009c009c7308 */ /* 0x000f620000000800 */
[----:B--2---:R-:W-:Y:S01]  /*ea30*/  F2FP.BF16.F32.PACK_AB R4, R150, R152 ;  /* 0x000000989604723e */ /* 0x004fe200000010ff */
[-CC-:B------:R-:W-:Y:S01]  /*ea40*/  FFMA.FTZ R202, R250, R154.reuse, -R149.reuse ;  /* 0x0000009afaca7223 */ /* 0x180fe20000010895 */
[-C--:B------:R-:W-:Y:S01]  /*ea50*/  FFMA.FTZ R169, R244, R154.reuse, -R149 ;  /* 0x0000009af4a97223 */ /* 0x080fe20000010895 */
[-C--:B------:R-:W-:Y:S01]  /*ea60*/  FFMA.FTZ R173, R238, R154.reuse, -R151 ;  /* 0x0000009aeead7223 */ /* 0x080fe20000010897 */
[-CC-:B------:R-:W-:Y:S01]  /*ea70*/  FFMA.FTZ R244, R246, R154.reuse, -R149.reuse ;  /* 0x0000009af6f47223 */ /* 0x180fe20000010895 */
[-C--:B------:R-:W-:Y:S01]  /*ea80*/  FFMA.FTZ R171, R248, R154.reuse, -R149 ;  /* 0x0000009af8ab7223 */ /* 0x080fe20000010895 */
[-CC-:B------:R-:W-:Y:S01]  /*ea90*/  FFMA.FTZ R238, R240, R154.reuse, -R151.reuse ;  /* 0x0000009af0ee7223 */ /* 0x180fe20000010897 */
[----:B------:R-:W2:Y:S01]  /*eaa0*/  MUFU.EX2 R157, R157 ;  /* 0x0000009d009d7308 */ /* 0x000ea20000000800 */
        /* <DEDUP_REMOVED lines=23> */
[-CC-:B------:R-:W-:Y:S01]  /*ec20*/  FFMA.FTZ R104, R241, R154.reuse, -R151.reuse ;  /* 0x0000009af1687223 */ /* 0x180fe20000010897 */
[C---:B------:R-:W-:Y:S01]  /*ec30*/  HMMA.16816.F32.BF16 R32, R4.reuse, R36, R32 ;  /* 0x000000240420723c */ /* 0x040fe20000041820 */
[-C--:B------:R-:W-:Y:S01]  /*ec40*/  FFMA.FTZ R105, R239, R154.reuse, -R151 ;  /* 0x0000009aef697223 */ /* 0x080fe20000010897 */
[-C--:B------:R-:W-:Y:S01]  /*ec50*/  FMUL.FTZ R16, R120, R157.reuse ;  /* 0x0000009d78107220 */ /* 0x080fe20000410000 */
[-C--:B------:R-:W-:Y:S01]  /*ec60*/  FMUL.FTZ R17, R121, R157.reuse ;  /* 0x0000009d79117220 */ /* 0x080fe20000410000 */
[-C--:B------:R-:W-:Y:S01]  /*ec70*/  FMUL.FTZ R24, R112, R157.reuse ;  /* 0x0000009d70187220 */ /* 0x080fe20000410000 */
[-C--:B------:R-:W-:Y:S01]  /*ec80*/  FMUL.FTZ R25, R113, R157.reuse ;  /* 0x0000009d71197220 */ /* 0x080fe20000410000 */
[-C--:B------:R-:W-:Y:S01]  /*ec90*/  FMUL.FTZ R116, R116, R157.reuse ;  /* 0x0000009d74747220 */ /* 0x080fe20000410000 */
[----:B------:R-:W-:Y:S01]  /*eca0*/  FMUL.FTZ R117, R117, R157 ;  /* 0x0000009d75757220 */ /* 0x000fe20000410000 */
[C---:B------:R-:W-:Y:S01]  /*ecb0*/  HMMA.16816.F32.BF16 R36, R4.reuse, R38, R100 ;  /* 0x000000260424723c */ /* 0x040fe20000041864 */
[----:B------:R2:W-:Y:S01]  /*ecc0*/  MUFU.EX2 R102, R49 ;  /* 0x0000003100667308 */ /* 0x0005e20000000800 */
[-CC-:B------:R-:W-:Y:S01]  /*ecd0*/  FFMA.FTZ R101, R50, R154.reuse, -R149.reuse ;  /* 0x0000009a32657223 */ /* 0x180fe20000010895 */
[-C--:B------:R-:W-:Y:S01]  /*ece0*/  FFMA.FTZ R100, R48, R154.reuse, -R149 ;  /* 0x0000009a30647223 */ /* 0x080fe20000010895 */
[----:B------:R-:W-:Y:S01]  /*ecf0*/  FMUL.FTZ R50, R90, R133 ;  /* 0x000000855a327220 */ /* 0x000fe20000410000 */
[-C--:B------:R-:W-:Y:S01]  /*ed00*/  FMUL.FTZ R48, R88, R157.reuse ;  /* 0x0000009d58307220 */ /* 0x080fe20000410000 */
[-CC-:B------:R-:W-:Y:S01]  /*ed10*/  FFMA.FTZ R103, R56, R154.reuse, -R151.reuse ;  /* 0x0000009a38677223 */ /* 0x180fe20000010897 */
[-C--:B------:R-:W-:Y:S01]  /*ed20*/  FMUL.FTZ R56, R84, R157.reuse ;  /* 0x0000009d54387220 */ /* 0x080fe20000410000 */
[-C--:B------:R-:W-:Y:S01]  /*ed30*/  FMUL.FTZ R108, R108, R157.reuse ;  /* 0x0000009d6c6c7220 */ /* 0x080fe20000410000 */
[----:B------:R-:W5:Y:S01]  /*ed40*/  LDSM.16.MT88.4 R84, [R158+0x4000] ;  /* 0x004000009e54783b */ /* 0x000f620000004200 */
        /* <DEDUP_REMOVED lines=8> */
[-C--:B--2---:R-:W-:Y:S01]  /*edd0*/  FMUL.FTZ R49, R89, R157.reuse ;  /* 0x0000009d59317220 */ /* 0x084fe20000410000 */
[----:B------:R-:W-:Y:S01]  /*ede0*/  MUFU.EX2 R100, R100 ;  /* 0x0000006400647308 */ /* 0x000fe20000000800 */
[C---:B----4-:R-:W-:Y:S01]  /*edf0*/  HMMA.16816.F32.BF16 R24, R4.reuse, R28, R24 ;  /* 0x0000001c0418723c */ /* 0x050fe20000041818 */
[-C--:B------:R-:W-:Y:S01]  /*ee00*/  FMUL.FTZ R125, R125, R157.reuse ;  /* 0x0000009d7d7d7220 */ /* 0x080fe20000410000 */
[-C--:B------:R-:W-:Y:S01]  /*ee10*/  FMUL.FTZ R92, R92, R157.reuse ;  /* 0x0000009d5c5c7220 */ /* 0x080fe20000410000 */
[-C--:B------:R-:W-:Y:S01]  /*ee20*/  FMUL.FTZ R93, R93, R157.reuse ;  /* 0x0000009d5d5d7220 */ /* 0x080fe20000410000 */
[-C--:B------:R-:W-:Y:S01]  /*ee30*/  FMUL.FTZ R64, R72, R157.reuse ;  /* 0x0000009d48407220 */ /* 0x080fe20000410000 */
[-C--:B------:R-:W-:Y:S01]  /*ee40*/  FMUL.FTZ R65, R73, R157.reuse ;  /* 0x0000009d49417220 */ /* 0x080fe20000410000 */
[-C--:B------:R-:W-:Y:S01]  /*ee50*/  FMUL.FTZ R68, R68, R157.reuse ;  /* 0x0000009d44447220 */ /* 0x080fe20000410000 */
[----:B------:R-:W2:Y:S01]  /*ee60*/  MUFU.EX2 R103, R103 ;  /* 0x0000006700677308 */ /* 0x000ea20000000800 */
[C---:B------:R-:W-:Y:S01]  /*ee70*/  HMMA.16816.F32.BF16 R48, R4.reuse, R52, R48 ;  /* 0x000000340430723c */ /* 0x040fe20000041830 */
[----:B------:R-:W-:Y:S01]  /*ee80*/  FMUL.FTZ R69, R69, R157 ;  /* 0x0000009d45457220 */ /* 0x000fe20000410000 */
[----:B------:R-:W-:Y:S01]  /*ee90*/  LDSM.16.MT88.4 R88, [R155+0xc800] ;  /* 0x00c800009b58783b */ /* 0x000fe20000004200 */
[-CC-:B------:R-:W-:Y:S01]  /*eea0*/  FFMA.FTZ R112, R183, R154.reuse, -R151.reuse ;  /* 0x0000009ab7707223 */ /* 0x180fe20000010897 */
[-CC-:B------:R-:W-:Y:S01]  /*eeb0*/  FFMA.FTZ R113, R185, R154.reuse, -R151.reuse ;  /* 0x0000009ab9717223 */ /* 0x180fe20000010897 */
[-C--:B------:R-:W-:Y:S01]  /*eec0*/  FFMA.FTZ R183, R180, R154.reuse, -R151 ;  /* 0x0000009ab4b77223 */ /* 0x080fe20000010897 */
[----:B------:R-:W-:Y:S01]  /*eed0*/  LDSM.16.MT88.4 R96, [R155+0x10800] ;  /* 0x010800009b60783b */ /* 0x000fe20000004200 */
[----:B------:R-:W-:Y:S01]  /*eee0*/  MUFU.EX2 R104, R104 ;  /* 0x0000006800687308 */ /* 0x000fe20000000800 */
[C---:B------:R-:W-:Y:S01]  /*eef0*/  HMMA.16816.F32.BF16 R52, R4.reuse, R54, R56 ;  /* 0x000000360434723c */ /* 0x040fe20000041838 */
[-C--:B------:R-:W-:Y:S01]  /*ef00*/  FMUL.FTZ R58, R82, R133.reuse ;  /* 0x00000085523a7220 */ /* 0x080fe20000410000 */
[----:B------:R-:W-:Y:S01]  /*ef10*/  FMUL.FTZ R59, R83, R133 ;  /* 0x00000085533b7220 */ /* 0x000fe20000410000 */
[-C--:B------:R-:W-:Y:S01]  /*ef20*/  FMUL.FTZ R56, R80, R157.reuse ;  /* 0x0000009d50387220 */ /* 0x080fe20000410000 */
[----:B------:R-:W-:Y:S01]  /*ef30*/  FMUL.FTZ R57, R81, R157 ;  /* 0x0000009d51397220 */ /* 0x000fe20000410000 */
[----:B------:R-:W-:Y:S01]  /*ef40*/  LDSM.16.MT88.4 R72, [R134+0x10800] ;  /* 0x010800008648783b */ /* 0x000fe20000004200 */
[-CC-:B------:R-:W-:Y:S01]  /*ef50*/  FFMA.FTZ R185, R170, R154.reuse, -R149.reuse ;  /* 0x0000009aaab97223 */ /* 0x180fe20000010895 */
[----:B------:R-:W3:Y:S01]  /*ef60*/  MUFU.EX2 R105, R105 ;  /* 0x0000006900697308 */ /* 0x000ee20000000800 */
[C---:B------:R-:W-:Y:S01]  /*ef70*/  HMMA.16816.F32.BF16 R20, R4.reuse, R22, R116 ;  /* 0x000000160414723c */ /* 0x040fe20000041874 */
[----:B------:R-:W4:Y:S01]  /*ef80*/  LDSM.16.MT88.4 R80, [R134+0xc800] ;  /* 0x00c800008650783b */ /* 0x000f220000004200 */
[-CC-:B------:R-:W-:Y:S01]  /*ef90*/  FFMA.FTZ R170, R172, R154.reuse, -R149.reuse ;  /* 0x0000009aacaa7223 */ /* 0x180fe20000010895 */
[-CC-:B------:R-:W-:Y:S01]  /*efa0*/  FFMA.FTZ R201, R160, R154.reuse, -R149.reuse ;  /* 0x0000009aa0c97223 */ /* 0x180fe20000010895 */
[-CC-:B------:R-:W-:Y:S01]  /*efb0*/  FFMA.FTZ R132, R132, R154.reuse, -R149.reuse ;  /* 0x0000009a84847223 */ /* 0x180fe20000010895 */
[-CC-:B------:R-:W-:Y:S01]  /*efc0*/  FFMA.FTZ R139, R139, R154.reuse, -R149.reuse ;  /* 0x0000009a8b8b7223 */ /* 0x180fe20000010895 */
[-C--:B------:R-:W-:Y:S01]  /*efd0*/  FFMA.FTZ R138, R138, R154.reuse, -R149 ;  /* 0x0000009a8a8a7223 */ /* 0x080fe20000010895 */
[----:B------:R-:W-:Y:S01]  /*efe0*/  MUFU.EX2 R112, R112 ;  /* 0x0000007000707308 */ /* 0x000fe20000000800 */
[C---:B------:R-:W-:Y:S01]  /*eff0*/  HMMA.16816.F32.BF16 R56, R4.reuse, R60, R56 ;  /* 0x0000003c0438723c */ /* 0x040fe20000041838 */
[-CC-:B------:R-:W-:Y:S01]  /*f000*/  FFMA.FTZ R136, R136, R154.reuse, -R151.reuse ;  /* 0x0000009a88887223 */ /* 0x180fe20000010897 */
[-CC-:B------:R-:W-:Y:S01]  /*f010*/  FFMA.FTZ R143, R143, R154.reuse, -R151.reuse ;  /* 0x0000009a8f8f7223 */ /* 0x180fe20000010897 */
[-CC-:B------:R-:W-:Y:S01]  /*f020*/  FFMA.FTZ R141, R141, R154.reuse, -R151.reuse ;  /* 0x0000009a8d8d7223 */ /* 0x180fe20000010897 */
[-C--:B------:R-:W-:Y:S01]  /*f030*/  FFMA.FTZ R140, R140, R154.reuse, -R151 ;  /* 0x0000009a8c8c7223 */ /* 0x080fe20000010897 */
[----:B------:R-:W-:Y:S01]  /*f040*/  FFMA.FTZ R137, R137, R154, -R149 ;  /* 0x0000009a89897223 */ /* 0x000fe20000010895 */
[----:B------:R-:W-:Y:S01]  /*f050*/  FFMA.FTZ R148, R235, R133, R148 ;  /* 0x00000085eb947223 */ /* 0x000fe20000010094 */
[----:B------:R-:W-:Y:S01]  /*f060*/  MUFU.EX2 R113, R113 ;  /* 0x0000007100717308 */ /* 0x000fe20000000800 */
[C---:B------:R-:W-:Y:S01]  /*f070*/  HMMA.16816.F32.BF16 R60, R4.reuse, R62, R76 ;  /* 0x0000003e043c723c */ /* 0x040fe2000004184c */
[----:B------:R-:W4:Y:S01]  /*f080*/  LDSM.16.MT88.4 R76, [R159+0x800] ;  /* 0x000800009f4c783b */ /* 0x000f220000004200 */
[----:B------:R-:W-:Y:S01]  /*f090*/  FFMA.FTZ R157, R237, R157, R152 ;  /* 0x0000009ded9d7223 */ /* 0x000fe20000010098 */
[----:B------:R-:W-:Y:S01]  /*f0a0*/  FADD.FTZ R147, R147, R148 ;  /* 0x0000009493937221 */ /* 0x000fe20000010000 */
[----:B------:R-:W-:Y:S01]  /*f0b0*/  MOV R133, R142 ;  /* 0x0000008e00857202 */ /* 0x000fe20000000f00 */
[----:B------:R-:W-:Y:S01]  /*f0c0*/  LDSM.16.MT88.4 R116, [R134+0xf800] ;  /* 0x00f800008674783b */ /* 0x000fe20000004200 */
[----:B------:R-:W-:Y:S01]  /*f0d0*/  FADD.FTZ R150, R150, R157 ;  /* 0x0000009d96967221 */ /* 0x000fe20000010000 */
[----:B------:R-:W-:Y:S01]  /*f0e0*/  MUFU.EX2 R114, R114 ;  /* 0x0000007200727308 */ /* 0x000fe20000000800 */
[C---:B------:R-:W-:Y:S01]  /*f0f0*/  HMMA.16816.F32.BF16 R28, R4.reuse, R30, R108 ;  /* 0x0000001e041c723c */ /* 0x040fe2000004186c */
[-CC-:B------:R-:W-:Y:S01]  /*f100*/  FFMA.FTZ R108, R223, R154.reuse, -R149.reuse ;  /* 0x0000009adf6c7223 */ /* 0x180fe20000010895 */
[-CC-:B------:R-:W-:Y:S01]  /*f110*/  FFMA.FTZ R109, R217, R154.reuse, -R149.reuse ;  /* 0x0000009ad96d7223 */ /* 0x180fe20000010895 */
[-C--:B------:R-:W-:Y:S01]  /*f120*/  FFMA.FTZ R110, R203, R154.reuse, -R149 ;  /* 0x0000009acb6e7223 */ /* 0x080fe20000010895 */
[-CC-:B------:R-:W-:Y:S01]  /*f130*/  FFMA.FTZ R111, R187, R154.reuse, -R151.reuse ;  /* 0x0000009abb6f7223 */ /* 0x180fe20000010897 */
[-CC-:B------:R-:W-:Y:S01]  /*f140*/  FFMA.FTZ R187, R164, R154.reuse, -R151.reuse ;  /* 0x0000009aa4bb7223 */ /* 0x180fe20000010897 */
[----:B------:R-:W-:Y:S01]  /*f150*/  FFMA.FTZ R164, R166, R154, -R151 ;  /* 0x0000009aa6a47223 */ /* 0x000fe20000010897 */
[----:B------:R-:W-:Y:S01]  /*f160*/  MUFU.EX2 R108, R108 ;  /* 0x0000006c006c7308 */ /* 0x000fe20000000800 */
[----:B------:R-:W-:Y:S01]  /*f170*/  HMMA.16816.F32.BF16 R8, R4, R12, R8 ;  /* 0x0000000c0408723c */ /* 0x000fe20000041808 */
[----:B------:R-:W-:Y:S01]  /*f180*/  FADD.FTZ R146, R146, R147 ;  /* 0x0000009392927221 */ /* 0x000fe20000010000 */
[----:B------:R-:W-:Y:S01]  /*f190*/  FADD.FTZ R153, R153, R150 ;  /* 0x0000009699997221 */ /* 0x000fe20000010000 */
[----:B------:R-:W-:-:S02]  /*f1a0*/  @P2 MOV R133, R142 ;  /* 0x0000008e00852202 */ /* 0x000fc40000000f00 */
[----:B------:R-:W-:Y:S01]  /*f1b0*/  FADD.FTZ R145, R145, R146 ;  /* 0x0000009291917221 */ /* 0x000fe20000010000 */
[----:B------:R-:W-:Y:S01]  /*f1c0*/  FADD.FTZ R156, R156, R153 ;  /* 0x000000999c9c7221 */ /* 0x000fe20000010000 */
[----:B------:R-:W-:Y:S01]  /*f1d0*/  MUFU.EX2 R109, R109 ;  /* 0x0000006d006d7308 */ /* 0x000fe20000000800 */
[C---:B-1----:R-:W-:Y:S07]  /*f1e0*/  HMMA.16816.F32.BF16 R40, R4.reuse, R44, R40 ;  /* 0x0000002c0428723c */ /* 0x042fee0000041828 */
[----:B------:R-:W-:Y:S01]  /*f1f0*/  MUFU.EX2 R110, R110 ;  /* 0x0000006e006e7308 */ /* 0x000fe20000000800 */
[C---:B------:R-:W-:Y:S01]  /*f200*/  HMMA.16816.F32.BF16 R12, R4.reuse, R14, R124 ;  /* 0x0000000e040c723c */ /* 0x040fe2000004187c */
[----:B------:R-:W-:Y:S06]  /*f210*/  LDSM.16.MT88.4 R124, [R155+0xf800] ;  /* 0x00f800009b7c783b */ /* 0x000fec0000004200 */
[----:B------:R-:W1:Y:S01]  /*f220*/  MUFU.EX2 R111, R111 ;  /* 0x0000006f006f7308 */ /* 0x000e620000000800 */
[C---:B------:R-:W-:Y:S01]  /*f230*/  HMMA.16816.F32.BF16 R44, R4.reuse, R46, R92 ;  /* 0x0000002e042c723c */ /* 0x040fe2000004185c */
[----:B------:R-:W-:Y:S06]  /*f240*/  LDSM.16.MT88.4 R92, [R155+0xd000] ;  /* 0x00d000009b5c783b */ /* 0x000fec0000004200 */
[----:B------:R-:W1:Y:S01]  /*f250*/  MUFU.EX2 R115, R115 ;  /* 0x0000007300737308 */ /* 0x000e620000000800 */
[C---:B-----5:R-:W-:Y:S07]  /*f260*/  HMMA.16816.F32.BF16 R64, R4.reuse, R84, R64 ;  /* 0x000000540440723c */ /* 0x060fee0000041840 */
[----:B------:R-:W-:Y:S01]  /*f270*/  MUFU.EX2 R161, R161 ;  /* 0x000000a100a17308 */ /* 0x000fe20000000800 */
[----:B------:R-:W-:Y:S01]  /*f280*/  HMMA.16816.F32.BF16 R4, R4, R86, R68 ;  /* 0x000000560404723c */ /* 0x000fe20000041844 */
[----:B------:R-:W5:Y:S01]  /*f290*/  LDSM.16.MT88.4 R84, [R158+0x800] ;  /* 0x000800009e54783b */ /* 0x000f620000004200 */
[----:B--2---:R-:W-:-:S02]  /*f2a0*/  F2FP.BF16.F32.PACK_AB R68, R106, R103 ;  /* 0x000000676a44723e */ /* 0x004fc400000010ff */
[----:B------:R-:W-:Y:S01]  /*f2b0*/  F2FP.BF16.F32.PACK_AB R69, R101, R102 ;  /* 0x000000666545723e */ /* 0x000fe200000010ff */
[----:B------:R-:W-:Y:S01]  /*f2c0*/  FADD.FTZ R102, R102, R145 ;  /* 0x0000009166667221 */ /* 0x000fe20000010000 */
[----:B---3--:R-:W-:Y:S01]  /*f2d0*/  F2FP.BF16.F32.PACK_AB R70, R105, R104 ;  /* 0x000000686946723e */ /* 0x008fe200000010ff */
[----:B------:R-:W-:Y:S01]  /*f2e0*/  MUFU.EX2 R176, R176 ;  /* 0x000000b000b07308 */ /* 0x000fe20000000800 */
[----:B------:R-:W-:Y:S01]  /*f2f0*/  F2FP.BF16.F32.PACK_AB R71, R107, R100 ;  /* 0x000000646b47723e */ /* 0x000fe200000010ff */
[----:B------:R-:W-:-:S04]  /*f300*/  FADD.FTZ R101, R101, R102 ;  /* 0x0000006665657221 */ /* 0x000fc80000010000 */
[----:B------:R-:W-:Y:S02]  /*f310*/  FADD.FTZ R100, R100, R101 ;  /* 0x0000006564647221 */ /* 0x000fe40000010000 */
[----:B----4-:R-:W-:Y:S01]  /*f320*/  HMMA.16816.F32.BF16 R16, R68, R80, R16 ;  /* 0x000000504410723c */ /* 0x010fe20000041810 */
[----:B------:R-:W-:Y:S01]  /*f330*/  MUFU.EX2 R163, R163 ;  /* 0x000000a300a37308 */ /* 0x000fe20000000800 */
[----:B------:R-:W-:-:S06]  /*f340*/  FADD.FTZ R107, R107, R100 ;  /* 0x000000646b6b7221 */ /* 0x000fcc0000010000 */
[C---:B------:R-:W-:Y:S01]  /*f350*/  HMMA.16816.F32.BF16 R20, R68.reuse, R82, R20 ;  /* 0x000000524414723c */ /* 0x040fe20000041814 */
[----:B------:R-:W2:Y:S01]  /*f360*/  LDSM.16.MT88.4 R80, [R159+0x4800] ;  /* 0x004800009f50783b */ /* 0x000ea20000004200 */
[----:B------:R-:W-:Y:S06]  /*f370*/  MUFU.EX2 R165, R165 ;  /* 0x000000a500a57308 */ /* 0x000fec0000000800 */
[C---:B------:R-:W-:Y:S02]  /*f380*/  HMMA.16816.F32.BF16 R24, R68.reuse, R76, R24 ;  /* 0x0000004c4418723c */ /* 0x040fe40000041818 */
[----:B------:R-:W3:Y:S06]  /*f390*/  MUFU.EX2 R190, R190 ;  /* 0x000000be00be7308 */ /* 0x000eec0000000800 */
[C---:B------:R-:W-:Y:S01]  /*f3a0*/  HMMA.16816.F32.BF16 R28, R68.reuse, R78, R28 ;  /* 0x0000004e441c723c */ /* 0x040fe2000004181c */
[----:B------:R-:W4:Y:S01]  /*f3b0*/  LDSM.16.MT88.4 R76, [R158+0x4800] ;  /* 0x004800009e4c783b */ /* 0x000f220000004200 */
[----:B------:R-:W-:Y:S06]  /*f3c0*/  MUFU.EX2 R167, R167 ;  /* 0x000000a700a77308 */ /* 0x000fec0000000800 */
[C---:B-----5:R-:W-:Y:S02]  /*f3d0*/  HMMA.16816.F32.BF16 R32, R68.reuse, R84, R32 ;  /* 0x000000544420723c */ /* 0x060fe40000041820 */
[----:B------:R-:W5:Y:S06]  /*f3e0*/  MUFU.EX2 R192, R192 ;  /* 0x000000c000c07308 */ /* 0x000f6c0000000800 */
[C---:B------:R-:W-:Y:S01]  /*f3f0*/  HMMA.16816.F32.BF16 R36, R68.reuse, R86, R36 ;  /* 0x000000564424723c */ /* 0x040fe20000041824 */
[----:B------:R-:W3:Y:S01]  /*f400*/  LDSM.16.MT88.4 R84, [R159+0x1000] ;  /* 0x001000009f54783b */ /* 0x000ee20000004200 */
[----:B------:R-:W5:Y:S06]  /*f410*/  MUFU.EX2 R202, R202 ;  /* 0x000000ca00ca7308 */ /* 0x000f6c0000000800 */
[C---:B------:R-:W-:Y:S02]  /*f420*/  HMMA.16816.F32.BF16 R8, R68.reuse, R88, R8 ;  /* 0x000000584408723c */ /* 0x040fe40000041808 */
        /* <DEDUP_REMOVED lines=9> */
[----:B------:R-:W-:Y:S01]  /*f4c0*/  HMMA.16816.F32.BF16 R48, R68, R72, R48 ;  /* 0x000000484430723c */ /* 0x000fe20000041830 */
[----:B-1----:R-:W-:Y:S01]  /*f4d0*/  F2FP.BF16.F32.PACK_AB R72, R112, R111 ;  /* 0x0000006f7048723e */ /* 0x002fe200000010ff */
[----:B------:R-:W1:Y:S01]  /*f4e0*/  MUFU.EX2 R238, R238 ;  /* 0x000000ee00ee7308 */ /* 0x000e620000000800 */
[----:B------:R-:W-:Y:S01]  /*f4f0*/  F2FP.BF16.F32.PACK_AB R73, R109, R108 ;  /* 0x0000006c6d49723e */ /* 0x000fe200000010ff */
[----:B------:R-:W-:-:S04]  /*f500*/  FADD.FTZ R108, R108, R107 ;  /* 0x0000006b6c6c7221 */ /* 0x000fc80000010000 */
[----:B------:R-:W-:Y:S01]  /*f510*/  HMMA.16816.F32.BF16 R52, R68, R74, R52 ;  /* 0x0000004a4434723c */ /* 0x000fe20000041834 */
[----:B------:R-:W-:Y:S01]  /*f520*/  F2FP.BF16.F32.PACK_AB R74, R114, R113 ;  /* 0x00000071724a723e */ /* 0x000fe200000010ff */
[----:B------:R-:W-:Y:S01]  /*f530*/  MUFU.EX2 R175, R175 ;  /* 0x000000af00af7308 */ /* 0x000fe20000000800 */
[----:B------:R-:W-:Y:S01]  /*f540*/  F2FP.BF16.F32.PACK_AB R75, R115, R110 ;  /* 0x0000006e734b723e */ /* 0x000fe200000010ff */
[----:B------:R-:W-:-:S04]  /*f550*/  FADD.FTZ R109, R109, R108 ;  /* 0x0000006c6d6d7221 */ /* 0x000fc80000010000 */
[C---:B--2---:R-:W-:Y:S02]  /*f560*/  HMMA.16816.F32.BF16 R56, R68.reuse, R80, R56 ;  /* 0x000000504438723c */ /* 0x044fe40000041838 */
[----:B------:R-:W2:Y:S06]  /*f570*/  MUFU.EX2 R236, R236 ;  /* 0x000000ec00ec7308 */ /* 0x000eac0000000800 */
[C---:B------:R-:W-:Y:S01]  /*f580*/  HMMA.16816.F32.BF16 R60, R68.reuse, R82, R60 ;  /* 0x00000052443c723c */ /* 0x040fe2000004183c */
[----:B------:R-:W-:Y:S01]  /*f590*/  LDSM.16.MT88.4 R80, [R158+0x5000] ;  /* 0x005000009e50783b */ /* 0x000fe20000004200 */
[----:B------:R-:W2:Y:S06]  /*f5a0*/  MUFU.EX2 R234, R234 ;  /* 0x000000ea00ea7308 */ /* 0x000eac0000000800 */
[C---:B----4-:R-:W-:Y:S02]  /*f5b0*/  HMMA.16816.F32.BF16 R64, R68.reuse, R76, R64 ;  /* 0x0000004c4440723c */ /* 0x050fe40000041840 */
[----:B------:R-:W-:Y:S06]  /*f5c0*/  MUFU.EX2 R177, R177 ;  /* 0x000000b100b17308 */ /* 0x000fec0000000800 */
[----:B------:R-:W-:Y:S01]  /*f5d0*/  HMMA.16816.F32.BF16 R4, R68, R78, R4 ;  /* 0x0000004e4404723c */ /* 0x000fe20000041804 */
[----:B------:R-:W4:Y:S01]  /*f5e0*/  LDSM.16.MT88.4 R68, [R155+0x11000] ;  /* 0x011000009b44783b */ /* 0x000f220000004200 */
[----:B------:R-:W-:Y:S03]  /*f5f0*/  MUFU.EX2 R222, R222 ;  /* 0x000000de00de7308 */ /* 0x000fe60000000800 */
[----:B------:R-:W1:Y:S03]  /*f600*/  LDSM.16.MT88.4 R76, [R134+0x11000] ;  /* 0x01100000864c783b */ /* 0x000e660000004200 */
[C---:B---3--:R-:W-:Y:S02]  /*f610*/  HMMA.16816.F32.BF16 R24, R72.reuse, R84, R24 ;  /* 0x000000544818723c */ /* 0x048fe40000041818 */
[----:B------:R-:W-:Y:S06]  /*f620*/  MUFU.EX2 R179, R179 ;  /* 0x000000b300b37308 */ /* 0x000fec0000000800 */
[C---:B------:R-:W-:Y:S01]  /*f630*/  HMMA.16816.F32.BF16 R28, R72.reuse, R86, R28 ;  /* 0x00000056481c723c */ /* 0x040fe2000004181c */
[----:B------:R-:W3:Y:S01]  /*f640*/  LDSM.16.MT88.4 R84, [R159+0x5000] ;  /* 0x005000009f54783b */ /* 0x000ee20000004200 */
[----:B------:R-:W-:Y:S06]  /*f650*/  MUFU.EX2 R181, R181 ;  /* 0x000000b500b57308 */ /* 0x000fec0000000800 */
[C---:B------:R-:W-:Y:S02]  /*f660*/  HMMA.16816.F32.BF16 R8, R72.reuse, R92, R8 ;  /* 0x0000005c4808723c */ /* 0x040fe40000041808 */
[----:B------:R-:W2:Y:S06]  /*f670*/  MUFU.EX2 R184, R184 ;  /* 0x000000b800b87308 */ /* 0x000eac0000000800 */
[C---:B------:R-:W-:Y:S01]  /*f680*/  HMMA.16816.F32.BF16 R12, R72.reuse, R94, R12 ;  /* 0x0000005e480c723c */ /* 0x040fe2000004180c */
[----:B------:R-:W-:Y:S01]  /*f690*/  LDSM.16.MT88.4 R92, [R134+0xd800] ;  /* 0x00d80000865c783b */ /* 0x000fe20000004200 */
[----:B------:R-:W-:Y:S06]  /*f6a0*/  MUFU.EX2 R182, R182 ;  /* 0x000000b600b67308 */ /* 0x000fec0000000800 */
[C---:B-----5:R-:W-:Y:S02]  /*f6b0*/  HMMA.16816.F32.BF16 R16, R72.reuse, R88, R16 ;  /* 0x000000584810723c */ /* 0x060fe40000041810 */
[----:B------:R-:W5:Y:S06]  /*f6c0*/  MUFU.EX2 R183, R183 ;  /* 0x000000b700b77308 */ /* 0x000f6c0000000800 */
[C---:B----4-:R-:W-:Y:S02]  /*f6d0*/  HMMA.16816.F32.BF16 R40, R72.reuse, R68, R40 ;  /* 0x000000444828723c */ /* 0x050fe40000041828 */
[----:B------:R-:W4:Y:S06]  /*f6e0*/  MUFU.EX2 R178, R178 ;  /* 0x000000b200b27308 */ /* 0x000f2c0000000800 */
[C---:B------:R-:W-:Y:S01]  /*f6f0*/  HMMA.16816.F32.BF16 R44, R72.reuse, R70, R44 ;  /* 0x00000046482c723c */ /* 0x040fe2000004182c */
[----:B------:R-:W2:Y:S01]  /*f700*/  LDSM.16.MT88.4 R68, [R155+0xd800] ;  /* 0x00d800009b44783b */ /* 0x000ea20000004200 */
[----:B------:R-:W-:Y:S06]  /*f710*/  MUFU.EX2 R174, R174 ;  /* 0x000000ae00ae7308 */ /* 0x000fec0000000800 */
[C---:B-1----:R-:W-:Y:S02]  /*f720*/  HMMA.16816.F32.BF16 R48, R72.reuse, R76, R48 ;  /* 0x0000004c4830723c */ /* 0x042fe40000041830 */
[----:B------:R-:W-:Y:S06]  /*f730*/  MUFU.EX2 R185, R185 ;  /* 0x000000b900b97308 */ /* 0x000fec0000000800 */
[C---:B------:R-:W-:Y:S01]  /*f740*/  HMMA.16816.F32.BF16 R52, R72.reuse, R78, R52 ;  /* 0x0000004e4834723c */ /* 0x040fe20000041834 */
[----:B------:R-:W1:Y:S01]  /*f750*/  LDSM.16.MT88.4 R76, [R158+0x1800] ;  /* 0x001800009e4c783b */ /* 0x000e620000004200 */
[----:B------:R-:W-:Y:S06]  /*f760*/  MUFU.EX2 R170, R170 ;  /* 0x000000aa00aa7308 */ /* 0x000fec0000000800 */
[C---:B------:R-:W-:Y:S01]  /*f770*/  HMMA.16816.F32.BF16 R20, R72.reuse, R90, R20 ;  /* 0x0000005a4814723c */ /* 0x040fe20000041814 */
[----:B------:R-:W-:Y:S01]  /*f780*/  LDSM.16.MT88.4 R88, [R159+0x1800] ;  /* 0x001800009f58783b */ /* 0x000fe20000004200 */
[----:B------:R-:W-:Y:S06]  /*f790*/  MUFU.EX2 R168, R168 ;  /* 0x000000a800a87308 */ /* 0x000fec0000000800 */
[C---:B------:R-:W-:Y:S02]  /*f7a0*/  HMMA.16816.F32.BF16 R32, R72.reuse, R96, R32 ;  /* 0x000000604820723c */ /* 0x040fe40000041820 */
[----:B------:R-:W4:Y:S06]  /*f7b0*/  MUFU.EX2 R187, R187 ;  /* 0x000000bb00bb7308 */ /* 0x000f2c0000000800 */
[C---:B------:R-:W-:Y:S02]  /*f7c0*/  HMMA.16816.F32.BF16 R36, R72.reuse, R98, R36 ;  /* 0x000000624824723c */ /* 0x040fe40000041824 */
[----:B------:R-:W-:Y:S06]  /*f7d0*/  MUFU.EX2 R164, R164 ;  /* 0x000000a400a47308 */ /* 0x000fec0000000800 */
[C---:B---3--:R-:W-:Y:S02]  /*f7e0*/  HMMA.16816.F32.BF16 R56, R72.reuse, R84, R56 ;  /* 0x000000544838723c */ /* 0x048fe40000041838 */
[----:B------:R-:W3:Y:S06]  /*f7f0*/  MUFU.EX2 R195, R195 ;  /* 0x000000c300c37308 */ /* 0x000eec0000000800 */
[C---:B------:R-:W-:Y:S01]  /*f800*/  HMMA.16816.F32.BF16 R60, R72.reuse, R86, R60 ;  /* 0x00000056483c723c */ /* 0x040fe2000004183c */
[----:B------:R-:W-:Y:S01]  /*f810*/  LDSM.16.MT88.4 R84, [R159+0x5800] ;  /* 0x005800009f54783b */ /* 0x000fe20000004200 */
[----:B------:R-:W3:Y:S06]  /*f820*/  MUFU.EX2 R201, R201 ;  /* 0x000000c900c97308 */ /* 0x000eec0000000800 */
[----:B------:R-:W-:Y:S01]  /*f830*/  HMMA.16816.F32.BF16 R64, R72, R80, R64 ;  /* 0x000000504840723c */ /* 0x000fe20000041840 */
[----:B------:R-:W-:Y:S01]  /*f840*/  F2FP.BF16.F32.PACK_AB R80, R190, R165 ;  /* 0x000000a5be50723e */ /* 0x000fe200000010ff */
[----:B------:R-:W-:Y:S01]  /*f850*/  MUFU.EX2 R132, R132 ;  /* 0x0000008400847308 */ /* 0x000fe20000000800 */
[----:B------:R-:W-:-:S05]  /*f860*/  F2FP.BF16.F32.PACK_AB R81, R176, R161 ;  /* 0x000000a1b051723e */ /* 0x000fca00000010ff */
[----:B------:R-:W-:Y:S01]  /*f870*/  HMMA.16816.F32.BF16 R4, R72, R82, R4 ;  /* 0x000000524804723c */ /* 0x000fe20000041804 */
[----:B------:R-:W5:Y:S01]  /*f880*/  LDSM.16.MT88.4 R72, [R155+0x11800] ;  /* 0x011800009b48783b */ /* 0x000f620000004200 */
[----:B------:R-:W-:Y:S01]  /*f890*/  F2FP.BF16.F32.PACK_AB R82, R192, R167 ;  /* 0x000000a7c052723e */ /* 0x000fe200000010ff */
[----:B------:R-:W-:Y:S01]  /*f8a0*/  MUFU.EX2 R139, R139 ;  /* 0x0000008b008b7308 */ /* 0x000fe20000000800 */
[----:B------:R-:W-:-:S07]  /*f8b0*/  F2FP.BF16.F32.PACK_AB R83, R202, R163 ;  /* 0x000000a3ca53723e */ /* 0x000fce00000010ff */
[C---:B--2---:R-:W-:Y:S01]  /*f8c0*/  HMMA.16816.F32.BF16 R8, R80.reuse, R68, R8 ;  /* 0x000000445008723c */ /* 0x044fe20000041808 */
[----:B------:R-:W-:Y:S07]  /*f8d0*/  MUFU.EX2 R138, R138 ;  /* 0x0000008a008a7308 */ /* 0x000fee0000000800 */
[C---:B------:R-:W-:Y:S01]  /*f8e0*/  HMMA.16816.F32.BF16 R12, R80.reuse, R70, R12 ;  /* 0x00000046500c723c */ /* 0x040fe2000004180c */
[----:B------:R-:W2:Y:S01]  /*f8f0*/  LDSM.16.MT88.4 R68, [R134+0x11800] ;  /* 0x011800008644783b */ /* 0x000ea20000004200 */
[----:B------:R-:W-:Y:S06]  /*f900*/  MUFU.EX2 R136, R136 ;  /* 0x0000008800887308 */ /* 0x000fec0000000800 */
[C---:B-1----:R-:W-:Y:S02]  /*f910*/  HMMA.16816.F32.BF16 R32, R80.reuse, R76, R32 ;  /* 0x0000004c5020723c */ /* 0x042fe40000041820 */
[----:B------:R-:W1:Y:S06]  /*f920*/  MUFU.EX2 R143, R143 ;  /* 0x0000008f008f7308 */ /* 0x000e6c0000000800 */
[C---:B------:R-:W-:Y:S01]  /*f930*/  HMMA.16816.F32.BF16 R36, R80.reuse, R78, R36 ;  /* 0x0000004e5024723c */ /* 0x040fe20000041824 */
[----:B------:R-:W4:Y:S01]  /*f940*/  LDSM.16.MT88.4 R76, [R158+0x5800] ;  /* 0x005800009e4c783b */ /* 0x000f220000004200 */
[----:B------:R-:W-:Y:S06]  /*f950*/  MUFU.EX2 R141, R141 ;  /* 0x0000008d008d7308 */ /* 0x000fec0000000800 */
[C---:B------:R-:W-:Y:S02]  /*f960*/  HMMA.16816.F32.BF16 R16, R80.reuse, R92, R16 ;  /* 0x0000005c5010723c */ /* 0x040fe40000041810 */
[----:B------:R-:W1:Y:S06]  /*f970*/  MUFU.EX2 R140, R140 ;  /* 0x0000008c008c7308 */ /* 0x000e6c0000000800 */
[C---:B------:R-:W-:Y:S01]  /*f980*/  HMMA.16816.F32.BF16 R20, R80.reuse, R94, R20 ;  /* 0x0000005e5014723c */ /* 0x040fe20000041814 */
[----:B------:R-:W-:Y:S01]  /*f990*/  LDSM.16.MT88.4 R92, [R155+0x12000] ;  /* 0x012000009b5c783b */ /* 0x000fe20000004200 */
[----:B------:R-:W1:Y:S06]  /*f9a0*/  MUFU.EX2 R137, R137 ;  /* 0x0000008900897308 */ /* 0x000e6c0000000800 */
        /* <DEDUP_REMOVED lines=8> */
[----:B------:R-:W3:Y:S07]  /*fa30*/  LDSM.16.MT88.4 R88, [R134+0xe000] ;  /* 0x00e000008658783b */ /* 0x000eee0000004200 */
[----:B----4-:R-:W-:Y:S01]  /*fa40*/  HMMA.16816.F32.BF16 R64, R80, R76, R64 ;  /* 0x0000004c5040723c */ /* 0x010fe20000041840 */
[----:B------:R-:W-:-:S02]  /*fa50*/  F2FP.BF16.F32.PACK_AB R76, R238, R173 ;  /* 0x000000adee4c723e */ /* 0x000fc400000010ff */
[----:B------:R-:W-:-:S05]  /*fa60*/  F2FP.BF16.F32.PACK_AB R77, R244, R169 ;  /* 0x000000a9f44d723e */ /* 0x000fca00000010ff */
[----:B------:R-:W-:Y:S01]  /*fa70*/  HMMA.16816.F32.BF16 R4, R80, R78, R4 ;  /* 0x0000004e5004723c */ /* 0x000fe20000041804 */
[----:B------:R-:W-:Y:S02]  /*fa80*/  F2FP.BF16.F32.PACK_AB R78, R236, R175 ;  /* 0x000000afec4e723e */ /* 0x000fe400000010ff */
[----:B------:R-:W-:-:S05]  /*fa90*/  F2FP.BF16.F32.PACK_AB R79, R234, R171 ;  /* 0x000000abea4f723e */ /* 0x000fca00000010ff */
[C---:B------:R-:W-:Y:S08]  /*faa0*/  HMMA.16816.F32.BF16 R56, R80.reuse, R84, R56 ;  /* 0x000000545038723c */ /* 0x040ff00000041838 */
[----:B------:R-:W-:Y:S01]  /*fab0*/  HMMA.16816.F32.BF16 R60, R80, R86, R60 ;  /* 0x00000056503c723c */ /* 0x000fe2000004183c */
[----:B------:R-:W4:Y:S04]  /*fac0*/  LDSM.16.MT88.4 R84, [R158+0x2000] ;  /* 0x002000009e54783b */ /* 0x000f280000004200 */
[----:B------:R-:W1:Y:S03]  /*fad0*/  LDSM.16.MT88.4 R80, [R134+0x12000] ;  /* 0x012000008650783b */ /* 0x000e660000004200 */
[C---:B-----5:R-:W-:Y:S08]  /*fae0*/  HMMA.16816.F32.BF16 R24, R76.reuse, R72, R24 ;  /* 0x000000484c18723c */ /* 0x060ff00000041818 */
[C---:B------:R-:W-:Y:S01]  /*faf0*/  HMMA.16816.F32.BF16 R28, R76.reuse, R74, R28 ;  /* 0x0000004a4c1c723c */ /* 0x040fe2000004181c */
[----:B------:R-:W5:Y:S07]  /*fb00*/  LDSM.16.MT88.4 R72, [R159+0x6000] ;  /* 0x006000009f48783b */ /* 0x000f6e0000004200 */
[C---:B------:R-:W-:Y:S08]  /*fb10*/  HMMA.16816.F32.BF16 R40, R76.reuse, R92, R40 ;  /* 0x0000005c4c28723c */ /* 0x040ff00000041828 */
[C---:B------:R-:W-:Y:S01]  /*fb20*/  HMMA.16816.F32.BF16 R44, R76.reuse, R94, R44 ;  /* 0x0000005e4c2c723c */ /* 0x040fe2000004182c */
[----:B------:R-:W5:Y:S07]  /*fb30*/  LDSM.16.MT88.4 R92, [R158+0x6000] ;  /* 0x006000009e5c783b */ /* 0x000f6e0000004200 */
[C---:B--2---:R-:W-:Y:S08]  /*fb40*/  HMMA.16816.F32.BF16 R8, R76.reuse, R68, R8 ;  /* 0x000000444c08723c */ /* 0x044ff00000041808 */
[C---:B------:R-:W-:Y:S01]  /*fb50*/  HMMA.16816.F32.BF16 R12, R76.reuse, R70, R12 ;  /* 0x000000464c0c723c */ /* 0x040fe2000004180c */
[----:B------:R-:W2:Y:S07]  /*fb60*/  LDSM.16.MT88.4 R68, [R159+0x2800] ;  /* 0x002800009f44783b */ /* 0x000eae0000004200 */
[C---:B---3--:R-:W-:Y:S08]  /*fb70*/  HMMA.16816.F32.BF16 R16, R76.reuse, R88, R16 ;  /* 0x000000584c10723c */ /* 0x048ff00000041810 */
[C---:B------:R-:W-:Y:S01]  /*fb80*/  HMMA.16816.F32.BF16 R20, R76.reuse, R90, R20 ;  /* 0x0000005a4c14723c */ /* 0x040fe20000041814 */
[----:B------:R-:W-:Y:S07]  /*fb90*/  LDSM.16.MT88.4 R88, [R155+0xe800] ;  /* 0x00e800009b58783b */ /* 0x000fee0000004200 */
[C---:B----4-:R-:W-:Y:S08]  /*fba0*/  HMMA.16816.F32.BF16 R32, R76.reuse, R84, R32 ;  /* 0x000000544c20723c */ /* 0x050ff00000041820 */
[C---:B------:R-:W-:Y:S01]  /*fbb0*/  HMMA.16816.F32.BF16 R36, R76.reuse, R86, R36 ;  /* 0x000000564c24723c */ /* 0x040fe20000041824 */
[----:B------:R-:W3:Y:S07]  /*fbc0*/  LDSM.16.MT88.4 R84, [R134+0xe800] ;  /* 0x00e800008654783b */ /* 0x000eee0000004200 */
[C---:B-1----:R-:W-:Y:S08]  /*fbd0*/  HMMA.16816.F32.BF16 R48, R76.reuse, R80, R48 ;  /* 0x000000504c30723c */ /* 0x042ff00000041830 */
[C---:B------:R-:W-:Y:S01]  /*fbe0*/  HMMA.16816.F32.BF16 R52, R76.reuse, R82, R52 ;  /* 0x000000524c34723c */ /* 0x040fe20000041834 */
[----:B------:R-:W-:Y:S07]  /*fbf0*/  LDSM.16.MT88.4 R80, [R155+0x12800] ;  /* 0x012800009b50783b */ /* 0x000fee0000004200 */
[C---:B-----5:R-:W-:Y:S08]  /*fc00*/  HMMA.16816.F32.BF16 R56, R76.reuse, R72, R56 ;  /* 0x000000484c38723c */ /* 0x060ff00000041838 */
[C---:B------:R-:W-:Y:S01]  /*fc10*/  HMMA.16816.F32.BF16 R60, R76.reuse, R74, R60 ;  /* 0x0000004a4c3c723c */ /* 0x040fe2000004183c */
[----:B------:R-:W1:Y:S07]  /*fc20*/  LDSM.16.MT88.4 R72, [R158+0x2800] ;  /* 0x002800009e48783b */ /* 0x000e6e0000004200 */
[C---:B------:R-:W-:Y:S08]  /*fc30*/  HMMA.16816.F32.BF16 R64, R76.reuse, R92, R64 ;  /* 0x0000005c4c40723c */ /* 0x040ff00000041840 */
        /* <DEDUP_REMOVED lines=54> */
[----:B------:R-:W-:-:S02]  /*ffa0*/  FADD.FTZ R13, R103, R156 ;  /* 0x0000009c670d7221 */ /* 0x000fc40000010000 */
[----:B------:R-:W4:Y:S02]  /*ffb0*/  LDSM.16.MT88.4 R100, [R158+0x3800] ;  /* 0x003800009e64783b */ /* 0x000f240000004200 */
[----:B------:R-:W-:-:S03]  /*ffc0*/  FADD.FTZ R13, R106, R13 ;  /* 0x0000000d6a0d7221 */ /* 0x000fc60000010000 */
        /* <DEDUP_REMOVED lines=39> */
[----:B------:R-:W-:-:S03]  /*10240*/  FADD.FTZ R9, R184, R9 ;  /* 0x00000009b8097221 */ /* 0x000fc60000010000 */
[C---:B------:R-:W-:Y:S01]  /*10250*/  HMMA.16816.F32.BF16 R120, R68.reuse, R116, R16 ;  /* 0x000000744478723c */ /* 0x040fe20000041810 */
[----:B------:R-:W-:Y:S01]  /*10260*/  FADD.FTZ R182, R182, R9 ;  /* 0x00000009b6b67221 */ /* 0x000fe20000010000 */
[----:B------:R-:W-:Y:S01]  /*10270*/  FADD.FTZ R9, R178, R179 ;  /* 0x000000b3b2097221 */ /* 0x000fe20000010000 */
[-C--:B-1----:R-:W-:Y:S02]  /*10280*/  MOV R134, R144.reuse ;  /* 0x0000009000867202 */ /* 0x082fe40000000f00 */
[----:B------:R-:W-:Y:S01]  /*10290*/  FADD.FTZ R183, R183, R182 ;  /* 0x000000b6b7b77221 */ /* 0x000fe20000010000 */
[----:B------:R-:W-:Y:S01]  /*102a0*/  FADD.FTZ R174, R174, R9 ;  /* 0x00000009aeae7221 */ /* 0x000fe20000010000 */
[----:B------:R-:W-:Y:S01]  /*102b0*/  @P2 MOV R134, R144 ;  /* 0x0000009000862202 */ /* 0x000fe20000000f00 */
[----:B----4-:R-:W-:Y:S01]  /*102c0*/  HMMA.16816.F32.BF16 R104, R68, R100, R32 ;  /* 0x000000644468723c */ /* 0x010fe20000041820 */
        /* <DEDUP_REMOVED lines=17> */
[----:B------:R-:W-:-:S03]  /*103e0*/  FADD.FTZ R237, R140, R141 ;  /* 0x0000008d8ced7221 */ /* 0x000fc60000010000 */
[C---:B------:R-:W-:Y:S08]  /*103f0*/  HMMA.16816.F32.BF16 R116, R68.reuse, R118, R20 ;  /* 0x000000764474723c */ /* 0x040ff00000041814 */
        /* <DEDUP_REMOVED lines=8> */
.L_x_7133:
[----:B------:R-:W-:-:S07]  /*10480*/  IADD3 R189, PT, PT, R191, -0x1, RZ ;  /* 0xffffffffbfbd7810 */ /* 0x000fce0007ffe0ff */
.L_x_7142:
[----:B------:R-:W-:Y:S05]  /*10490*/  BSYNC B2 ;  /* 0x0000000000027941 */ /* 0x000fea0003800000 */
.L_x_7132:
        /* <DEDUP_REMOVED lines=13> */
.L_x_7150:
        /* <DEDUP_REMOVED lines=78> */
.L_x_7145:
[----:B------:R-:W-:Y:S05]  /*10a50*/  BSYNC.RECONVERGENT B0 ;  /* 0x0000000000007941 */ /* 0x000fea0003800200 */
.L_x_7144:
[----:B------:R-:W1:Y:S01]  /*10a60*/  S2UR UR6, SR_CgaCtaId ;  /* 0x00000000000679c3 */ /* 0x000e620000008800 */
[C---:B------:R-:W-:Y:S01]  /*10a70*/  IMAD.SHL.U32 R196, R197.reuse, 0x8, RZ ;  /* 0x00000008c5c47824 */ /* 0x040fe200078e00ff */
[C---:B------:R-:W-:Y:S01]  /*10a80*/  LOP3.LUT R32, R197.reuse, 0x38, RZ, 0xc0, !PT ;  /* 0x00000038c5207812 */ /* 0x040fe200078ec0ff */
[----:B------:R-:W-:Y:S01]  /*10a90*/  UMOV UR7, 0x400 ;  /* 0x0000040000077882 */ /* 0x000fe20000000000 */
[----:B------:R-:W-:Y:S01]  /*10aa0*/  IMAD.SHL.U32 R203, R197, 0x40, RZ ;  /* 0x00000040c5cb7824 */ /* 0x000fe200078e00ff */
[----:B------:R-:W-:Y:S01]  /*10ab0*/  SHF.R.U32.HI R198, RZ, 0x1, R197 ;  /* 0x00000001ffc67819 */ /* 0x000fe200000116c5 */
[----:B------:R-:W-:Y:S01]  /*10ac0*/  IMAD.MOV.U32 R201, RZ, RZ, 0x20 ;  /* 0x00000020ffc97424 */ /* 0x000fe200078e00ff */
[C---:B------:R-:W-:Y:S01]  /*10ad0*/  LOP3.LUT R133, R196.reuse, 0x38, RZ, 0xc0, !PT ;  /* 0x00000038c4857812 */ /* 0x040fe200078ec0ff */
        /* <DEDUP_REMOVED lines=97> */
[----:B------:R-:W-:Y:S02]  /*110f0*/  IMAD.IADD R184, R188, 0x1, R135 ;  /* 0x00000001bcb87824 */ /* 0x000fe400078e0287 */
[----:B------:R-:W-:Y:S01]  /*11100*/  @!PT LDS RZ, [RZ] ;  /* 0x00000000fffff984 */ /* 0x000fe20000000800 */
[----:B------:R-:W-:Y:S01]  /*11110*/  @!PT LDS RZ, [RZ] ;  /* 0x00000000fffff984 */ /* 0x000fe20000000800 */
[----:B------:R-:W-:Y:S01]  /*11120*/  @!PT LDS RZ, [RZ] ;  /* 0x00000000fffff984 */ /* 0x000fe20000000800 */
[----:B------:R-:W-:Y:S01]  /*11130*/  @!P1 LDGSTS.E.BYPASS.LTC128B.128 [R239+0x12800], desc[UR4][R38.64+0x80] ;  /* 0x1280008026ef9fae */ /* 0x000fe2000b981a04 */
[----:B------:R-:W-:Y:S01]  /*11140*/  IMAD.X R37, R39, 0x1, R32, P0 ;  /* 0x0000000127257824 */ /* 0x000fe200000e0620 */
        /* <DEDUP_REMOVED lines=16> */
[----:B------:R-:W-:Y:S02]  /*11250*/  IMAD.IADD R185, R188, 0x1, R201 ;  /* 0x00000001bcb97824 */ /* 0x000fe400078e02c9 */
[----:B------:R-:W-:Y:S01]  /*11260*/  @P1 STS.128 [R239+0x13000], RZ ;  /* 0x013000ffef001388 */ /* 0x000fe20000000c00 */
[C---:B------:R-:W-:Y:S02]  /*11270*/  IMAD.IADD R133, R201.reuse, 0x1, R186 ;  /* 0x00000001c9857824 */ /* 0x040fe400078e02ba */
[C---:B------:R-:W-:Y:S01]  /*11280*/  IMAD.IADD R204, R201.reuse, 0x1, R184 ;  /* 0x00000001c9cc7824 */ /* 0x040fe200078e02b8 */
        /* <DEDUP_REMOVED lines=26> */
[----:B------:R-:W2:Y:S04]  /*11430*/  LDSM.16.M88.4 R140, [R133+0x5000] ;  /* 0x00500000858c783b */ /* 0x000ea80000000200 */
[----:B------:R-:W-:Y:S01]  /*11440*/  LDSM.16.M88.4 R192, [R135+0xb000] ;  /* 0x00b0000087c0783b */ /* 0x000fe20000000200 */
[C---:B---3--:R-:W-:Y:S08]  /*11450*/  HMMA.16816.F32.BF16 R12, R136.reuse, R144, RZ ;  /* 0x00000090880c723c */ /* 0x048ff000000418ff */
[C---:B------:R-:W-:Y:S01]  /*11460*/  HMMA.16816.F32.BF16 R16, R136.reuse, R146, RZ ;  /* 0x000000928810723c */ /* 0x040fe200000418ff */
[----:B------:R-:W-:Y:S07]  /*11470*/  LDSM.16.M88.4 R144, [R133+0x6000] ;  /* 0x006000008590783b */ /* 0x000fee0000000200 */
[C---:B----4-:R-:W-:Y:S08]  /*11480*/  HMMA.16816.F32.BF16 R20, R136.reuse, R148, RZ ;  /* 0x000000948814723c */ /* 0x050ff000000418ff */
[C---:B------:R-:W-:Y:S01]  /*11490*/  HMMA.16816.F32.BF16 R24, R136.reuse, R150, RZ ;  /* 0x000000968818723c */ /* 0x040fe200000418ff */
[----:B------:R-:W-:Y:S07]  /*114a0*/  LDSM.16.M88.4 R148, [R133+0x6800] ;  /* 0x006800008594783b */ /* 0x000fee0000000200 */
[C---:B-----5:R-:W-:Y:S08]  /*114b0*/  HMMA.16816.F32.BF16 R28, R136.reuse, R152, RZ ;  /* 0x00000098881c723c */ /* 0x060ff000000418ff */
[C---:B-1----:R-:W-:Y:S01]  /*114c0*/  HMMA.16816.F32.BF16 R32, R136.reuse, R154, RZ ;  /* 0x0000009a8820723c */ /* 0x042fe200000418ff */
        /* <DEDUP_REMOVED lines=257> */
.L_x_7149:
[----:B------:R-:W-:Y:S05]  /*124e0*/  BSYNC.RECONVERGENT B0 ;  /* 0x0000000000007941 */ /* 0x000fea0003800200 */
.L_x_7148:
[----:B------:R-:W-:Y:S01]  /*124f0*/  @!P4 IMAD.MOV.U32 R217, RZ, RZ, R215 ;  /* 0x000000ffffd9c224 */ /* 0x000fe200078e00d7 */
[----:B------:R-:W-:Y:S02]  /*12500*/  IADD3 R138, P0, PT, R135, R216, RZ ;  /* 0x000000d8878a7210 */ /* 0x000fe40007f1e0ff */
[----:B------:R-:W-:Y:S02]  /*12510*/  SHF.L.U64.HI R134, R206, 0x5, R207 ;  /* 0x00000005ce867819 */ /* 0x000fe400000102cf */
[----:B------:R-:W-:Y:S01]  /*12520*/  @!PT LDS RZ, [RZ] ;  /* 0x00000000fffff984 */ /* 0x000fe20000000800 */
[----:B------:R-:W-:Y:S01]  /*12530*/  @!PT LDS RZ, [RZ] ;  /* 0x00000000fffff984 */ /* 0x000fe20000000800 */
[----:B------:R-:W-:Y:S01]  /*12540*/  @!PT LDS RZ, [RZ] ;  /* 0x00000000fffff984 */ /* 0x000fe20000000800 */
[----:B------:R1:W-:Y:S01]  /*12550*/  @!P4 LDGSTS.E.BYPASS.LTC128B.128 [R239+0x4000], desc[UR4][R216.64] ;  /* 0x04000000d8efcfae */ /* 0x0003e2000b981a04 */
[-C--:B------:R-:W-:Y:S02]  /*12560*/  IADD3 R144, P5, PT, R138, R135.reuse, RZ ;  /* 0x000000878a907210 */ /* 0x080fe40007fbe0ff */
[--C-:B------:R-:W-:Y:S01]  /*12570*/  IMAD.X R139, R134, 0x1, R215.reuse, P0 ;  /* 0x00000001868b7824 */ /* 0x100fe200000e06d7 */
[----:B------:R2:W-:Y:S01]  /*12580*/  @P4 STS.128 [R239+0x4000], RZ ;  /* 0x004000ffef004388 */ /* 0x0005e20000000c00 */
[-C--:B------:R-:W-:Y:S02]  /*12590*/  IADD3 R136, P0, PT, R144, R135.reuse, RZ ;  /* 0x0000008790887210 */ /* 0x080fe40007f1e0ff */
[--C-:B------:R-:W-:Y:S02]  /*125a0*/  IMAD.X R145, R139, 0x1, R134.reuse, P5 ;  /* 0x000000018b917824 */ /* 0x100fe400028e0686 */
[-C--:B------:R-:W-:Y:S03]  /*125b0*/  IADD3 R142, P5, PT, R136, R135.reuse, RZ ;  /* 0x00000087888e7210 */ /* 0x080fe60007fbe0ff */
[-C--:B------:R-:W-:Y:S02]  /*125c0*/  IADD3.X R137, PT, PT, R145, R134.reuse, RZ, P0, !PT ;  /* 0x0000008691897210 */ /* 0x080fe400007fe4ff */
[-C--:B------:R-:W-:Y:S03]  /*125d0*/  IADD3 R140, P0, PT, R142, R135.reuse, RZ ;  /* 0x000000878e8c7210 */ /* 0x080fe60007f1e0ff */
        /* <DEDUP_REMOVED lines=34> */
[----:B------:R-:W-:Y:S03]  /*12800*/  IADD3.X R139, PT, PT, R141, R134, RZ, P5, !PT ;  /* 0x000000868d8b7210 */ /* 0x000fe60002ffe4ff */
        /* <DEDUP_REMOVED lines=48> */
.L_x_7147:
[----:B------:R-:W-:Y:S05]  /*12b10*/  BSYNC.RECONVERGENT B1 ;  /* 0x0000000000017941 */ /* 0x000fea0003800200 */
.L_x_7146:
[----:B------:R-:W-:Y:S01]  /*12b20*/  VIADD R133, R225, 0xffffffc0 ;  /* 0xffffffc0e1857836 */ /* 0x000fe20000000000 */
[----:B--2---:R-:W-:Y:S01]  /*12b30*/  IABS R138, R224 ;  /* 0x000000e0008a7213 */ /* 0x004fe20000000000 */
        /* <DEDUP_REMOVED lines=127> */
[----:B------:R-:W-:Y:S01]  /*13330*/  VIADD R135, R224, 0xffffffe1 ;  /* 0xffffffe1e0877836 */ /* 0x000fe20000000000 */
        /* <DEDUP_REMOVED lines=49> */
[C---:B------:R-:W-:Y:S01]  /*13650*/  FFMA.FTZ R60, -R227.reuse, R133, R60 ;  /* 0x00000085e33c7223 */ /* 0x040fe2000001013c */
        /* <DEDUP_REMOVED lines=21> */
[-C--:B------:R-:W-:Y:S02]  /*137b0*/  ISETP.GE.AND P1, PT, R148, R213.reuse, PT ;  /* 0x000000d59400720c */ /* 0x080fe40003f26270 */
[----:B------:R-:W-:Y:S02]  /*137c0*/  I2FP.F32.S32 R138, R138 ;  /* 0x0000008a008a7245 */ /* 0x000fe40000201400 */
[-C--:B------:R-:W-:Y:S02]  /*137d0*/  ISETP.GE.AND P0, PT, R149, R213.reuse, PT ;  /* 0x000000d59500720c */ /* 0x080fe40003f06270 */
        /* <DEDUP_REMOVED lines=104> */
[----:B------:R-:W-:Y:S02]  /*13e60*/  ISETP.GE.AND P5, PT, R5, R213, PT ;  /* 0x000000d50500720c */ /* 0x000fe40003fa6270 */
[----:B------:R-:W-:Y:S02]  /*13e70*/  FSEL R172, R172, -INF , !P1 ;  /* 0xff800000acac7808 */ /* 0x000fe40004800000 */
        /* <DEDUP_REMOVED lines=26> */
[-C--:B------:R-:W-:Y:S02]  /*14020*/  ISETP.GE.AND P6, PT, R151, R212.reuse, PT ;  /* 0x000000d49700720c */ /* 0x080fe40003fc6270 */
[----:B------:R-:W-:Y:S02]  /*14030*/  FSEL R19, R160, -INF , !P5 ;  /* 0xff800000a0137808 */ /* 0x000fe40006800000 */
[----:B------:R-:W-:Y:S02]  /*14040*/  FSEL R165, R59, -INF , P0 ;  /* 0xff8000003ba57808 */ /* 0x000fe40000000000 */
[----:B------:R-:W-:Y:S02]  /*14050*/  ISETP.GE.AND P0, PT, R5, R211, PT ;  /* 0x000000d30500720c */ /* 0x000fe40003f06270 */
        /* <DEDUP_REMOVED lines=11> */
[-C--:B------:R-:W-:Y:S02]  /*14110*/  ISETP.GE.AND P0, PT, R153, R212.reuse, PT ;  /* 0x000000d49900720c */ /* 0x080fe40003f06270 */
[----:B------:R-:W-:Y:S02]  /*14120*/  ISETP.GE.AND P5, PT, R146, R212, PT ;  /* 0x000000d49200720c */ /* 0x000fe40003fa6270 */
[----:B------:R-:W-:Y:S02]  /*14130*/  FSEL R183, R27, -INF , !P1 ;  /* 0xff8000001bb77808 */ /* 0x000fe40004800000 */
[----:B------:R-:W-:Y:S02]  /*14140*/  FSEL R181, R181, -INF , !P4 ;  /* 0xff800000b5b57808 */ /* 0x000fe40006000000 */
[----:B------:R-:W-:Y:S02]  /*14150*/  FSEL R59, R155, -INF , !P6 ;  /* 0xff8000009b3b7808 */ /* 0x000fe40007000000 */
[----:B------:R-:W-:Y:S02]  /*14160*/  ISETP.GE.AND P1, PT, R33, R210, PT ;  /* 0x000000d22100720c */ /* 0x000fe40003f26270 */
[-C--:B------:R-:W-:Y:S02]  /*14170*/  ISETP.GE.AND P4, PT, R137, R212.reuse, PT ;  /* 0x000000d48900720c */ /* 0x080fe40003f86270 */
[----:B------:R-:W-:Y:S02]  /*14180*/  FSEL R17, R159, -INF , !P0 ;  /* 0xff8000009f117808 */ /* 0x000fe40004000000 */
[----:B------:R-:W-:Y:S02]  /*14190*/  FSEL R57, R154, -INF , !P5 ;  /* 0xff8000009a397808 */ /* 0x000fe40006800000 */
[----:B------:R-:W-:Y:S02]  /*141a0*/  ISETP.GE.AND P6, PT, R141, R212, PT ;  /* 0x000000d48d00720c */ /* 0x000fe40003fc6270 */
[----:B------:R-:W-:Y:S02]  /*141b0*/  ISETP.GE.AND P5, PT, R153, R210, PT ;  /* 0x000000d29900720c */ /* 0x000fe40003fa6270 */
        /* <DEDUP_REMOVED lines=18> */
[-C--:B------:R-:W-:Y:S02]  /*142e0*/  ISETP.GE.AND P6, PT, R148, R210.reuse, PT ;  /* 0x000000d29400720c */ /* 0x080fe40003fc6270 */
[----:B------:R-:W-:Y:S02]  /*142f0*/  FSEL R180, R180, -INF , !P5 ;  /* 0xff800000b4b47808 */ /* 0x000fe40006800000 */
[----:B------:R-:W-:Y:S02]  /*14300*/  ISETP.GE.AND P0, PT, R151, R210, PT ;  /* 0x000000d29700720c */ /* 0x000fe40003f06270 */
        /* <DEDUP_REMOVED lines=20> */
[C---:B------:R-:W-:Y:S01]  /*14450*/  ISETP.GE.AND P0, PT, R225.reuse, R212, PT ;  /* 0x000000d4e100720c */ /* 0x040fe20003f06270 */
[----:B------:R-:W-:Y:S01]  /*14460*/  VIADD R225, R225, 0xffffff80 ;  /* 0xffffff80e1e17836 */ /* 0x000fe20000000000 */
[----:B------:R-:W-:Y:S02]  /*14470*/  ISETP.GE.AND P5, PT, R137, R210, PT ;  /* 0x000000d28900720c */ /* 0x000fe40003fa6270 */
[----:B------:R-:W-:Y:S02]  /*14480*/  FMNMX3.FTZ R22, R22, R17, R15, !PT ;  /* 0x0000001116167276 */ /* 0x000fe4000781000f */
[----:B------:R-:W-:Y:S02]  /*14490*/  FMNMX3.FTZ R20, R20, R9, R7, !PT ;  /* 0x0000000914147276 */ /* 0x000fe40007810007 */
[----:B------:R-:W-:Y:S02]  /*144a0*/  FSEL R174, R36, -INF , !P0 ;  /* 0xff80000024ae7808 */ /* 0x000fe40004000000 */
[----:B------:R-:W-:Y:S02]  /*144b0*/  FSEL R241, R30, -INF , !P5 ;  /* 0xff8000001ef17808 */ /* 0x000fe40006800000 */
[-C--:B------:R-:W-:Y:S02]  /*144c0*/  ISETP.GE.AND P0, PT, R29, R212.reuse, PT ;  /* 0x000000d41d00720c */ /* 0x080fe40003f06270 */
[-C--:B------:R-:W-:Y:S02]  /*144d0*/  ISETP.GE.AND P6, PT, R28, R212.reuse, PT ;  /* 0x000000d41c00720c */ /* 0x080fe40003fc6270 */
[----:B------:R-:W-:Y:S02]  /*144e0*/  ISETP.GE.AND P5, PT, R18, R212, PT ;  /* 0x000000d41200720c */ /* 0x000fe40003fa6270 */
[----:B------:R-:W-:Y:S02]  /*144f0*/  FMNMX3.FTZ R22, R22, R41, R51, !PT ;  /* 0x0000002916167276 */ /* 0x000fe40007810033 */
[----:B------:R-:W-:Y:S02]  /*14500*/  FMNMX3.FTZ R20, R20, R49, R56, !PT ;  /* 0x0000003114147276 */ /* 0x000fe40007810038 */
[----:B------:R-:W-:Y:S02]  /*14510*/  FSEL R170, R40, -INF , !P0 ;  /* 0xff80000028aa7808 */ /* 0x000fe40004000000 */
[----:B------:R-:W-:Y:S02]  /*14520*/  FSEL R251, R251, -INF , !P6 ;  /* 0xff800000fbfb7808 */ /* 0x000fe40007000000 */
[----:B------:R-:W-:Y:S02]  /*14530*/  FSEL R189, R189, -INF , !P5 ;  /* 0xff800000bdbd7808 */ /* 0x000fe40006800000 */
[----:B------:R-:W-:Y:S02]  /*14540*/  ISETP.GE.AND P0, PT, R39, R210, PT ;  /* 0x000000d22700720c */ /* 0x000fe40003f06270 */
[C---:B------:R-:W-:Y:S02]  /*14550*/  ISETP.GE.AND P6, PT, R25.reuse, R212, PT ;  /* 0x000000d41900720c */ /* 0x040fe40003fc6270 */
[-C--:B------:R-:W-:Y:S02]  /*14560*/  ISETP.GE.AND P5, PT, R25, R210.reuse, PT ;  /* 0x000000d21900720c */ /* 0x080fe40003fa6270 */
[----:B------:R-:W-:Y:S02]  /*14570*/  FMNMX3.FTZ R23, R22, R59, R57, !PT ;  /* 0x0000003b16177276 */ /* 0x000fe40007810039 */
[----:B------:R-:W-:Y:S02]  /*14580*/  FMNMX3.FTZ R25, R20, R67, R65, !PT ;  /* 0x0000004314197276 */ /* 0x000fe40007810041 */
[----:B------:R-:W-:Y:S02]  /*14590*/  FSEL R166, R31, -INF , !P0 ;  /* 0xff8000001fa67808 */ /* 0x000fe40004000000 */
[----:B------:R-:W-:Y:S02]  /*145a0*/  FSEL R239, R44, -INF , !P6 ;  /* 0xff8000002cef7808 */ /* 0x000fe40007000000 */
[----:B------:R-:W-:Y:S02]  /*145b0*/  ISETP.GE.AND P0, PT, R29, R210, PT ;  /* 0x000000d21d00720c */ /* 0x000fe40003f06270 */
[----:B------:R-:W-:Y:S02]  /*145c0*/  FMNMX3.FTZ R23, R23, R188, R186, !PT ;  /* 0x000000bc17177276 */ /* 0x000fe400078100ba */
[----:B------:R-:W-:Y:S02]  /*145d0*/  FMNMX3.FTZ R25, R25, R158, R184, !PT ;  /* 0x0000009e19197276 */ /* 0x000fe400078100b8 */
[-C--:B------:R-:W-:Y:S02]  /*145e0*/  ISETP.GE.AND P6, PT, R134, R210.reuse, PT ;  /* 0x000000d28600720c */ /* 0x080fe40003fc6270 */
[----:B------:R-:W-:Y:S02]  /*145f0*/  FSEL R191, R48, -INF , !P4 ;  /* 0xff80000030bf7808 */ /* 0x000fe40006000000 */
[----:B------:R-:W-:Y:S02]  /*14600*/  ISETP.GE.AND P4, PT, R28, R210, PT ;  /* 0x000000d21c00720c */ /* 0x000fe40003f86270 */
[----:B------:R-:W-:Y:S02]  /*14610*/  FSEL R249, R42, -INF , !P0 ;  /* 0xff8000002af97808 */ /* 0x000fe40004000000 */
[----:B------:R-:W-:Y:S02]  /*14620*/  FMNMX3.FTZ R25, R25, R160, R183, !PT ;  /* 0x000000a019197276 */ /* 0x000fe400078100b7 */
[----:B------:R-:W-:Y:S02]  /*14630*/  FMNMX3.FTZ R23, R23, R182, R181, !PT ;  /* 0x000000b617177276 */ /* 0x000fe400078100b5 */
[----:B------:R-:W-:Y:S02]  /*14640*/  FSEL R245, R35, -INF , !P6 ;  /* 0xff80000023f57808 */ /* 0x000fe40007000000 */
[-C--:B------:R-:W-:Y:S02]  /*14650*/  ISETP.GE.AND P0, PT, R8, R212.reuse, PT ;  /* 0x000000d40800720c */ /* 0x080fe40003f06270 */
[----:B------:R-:W-:Y:S02]  /*14660*/  ISETP.GE.AND P6, PT, R14, R212, PT ;  /* 0x000000d40e00720c */ /* 0x000fe40003fc6270 */
[----:B------:R-:W-:Y:S02]  /*14670*/  FSEL R247, R43, -INF , !P4 ;  /* 0xff8000002bf77808 */ /* 0x000fe40006000000 */
[----:B------:R-:W-:Y:S02]  /*14680*/  FMNMX3.FTZ R25, R25, R241, R166, !PT ;  /* 0x000000f119197276 */ /* 0x000fe400078100a6 */
[----:B------:R-:W-:Y:S02]  /*14690*/  FMNMX3.FTZ R23, R23, R162, R180, !PT ;  /* 0x000000a217177276 */ /* 0x000fe400078100b4 */
[----:B------:R-:W-:Y:S02]  /*146a0*/  FSEL R163, R60, -INF , !P0 ;  /* 0xff8000003ca37808 */ /* 0x000fe40004000000 */
[----:B------:R-:W-:Y:S02]  /*146b0*/  ISETP.GE.AND P4, PT, R6, R212, PT ;  /* 0x000000d40600720c */ /* 0x000fe40003f86270 */
        /* <DEDUP_REMOVED lines=18> */
[----:B------:R-:W-:Y:S01]  /*147e0*/  FMNMX3.FTZ R16, R23, R170, R251, !PT ;  /* 0x000000aa17107276 */ /* 0x000fe200078100fb */
[----:B------:R-:W-:Y:S01]  /*147f0*/  LDSM.16.MT88.4 R44, [R138+0x10000] ;  /* 0x010000008a2c783b */ /* 0x000fe20000004200 */
[----:B------:R-:W-:Y:S02]  /*14800*/  FMNMX3.FTZ R6, R8, R249, R247, !PT ;  /* 0x000000f908067276 */ /* 0x000fe400078100f7 */
[----:B------:R-:W-:Y:S02]  /*14810*/  ISETP.GE.AND P6, PT, R4, R212, PT ;  /* 0x000000d40400720c */ /* 0x000fe40003fc6270 */
[----:B------:R-:W-:Y:S02]  /*14820*/  FSEL R152, R152, -INF , !P5 ;  /* 0xff80000098987808 */ /* 0x000fe40006800000 */
[-C--:B------:R-:W-:Y:S02]  /*14830*/  ISETP.GE.AND P5, PT, R14, R210.reuse, PT ;  /* 0x000000d20e00720c */ /* 0x080fe40003fa6270 */
[----:B------:R-:W-:Y:S02]  /*14840*/  FSEL R187, R50, -INF , !P1 ;  /* 0xff80000032bb7808 */ /* 0x000fe40004800000 */
[----:B------:R-:W-:Y:S02]  /*14850*/  FMNMX3.FTZ R16, R16, R239, R217, !PT ;  /* 0x000000ef10107276 */ /* 0x000fe400078100d9 */
[----:B------:R-:W-:Y:S02]  /*14860*/  FMNMX3.FTZ R6, R6, R195, R193, !PT ;  /* 0x000000c306067276 */ /* 0x000fe400078100c1 */
[----:B------:R-:W-:Y:S02]  /*14870*/  FSEL R155, R64, -INF , !P6 ;  /* 0xff800000409b7808 */ /* 0x000fe40007000000 */
[-C--:B------:R-:W-:Y:S02]  /*14880*/  ISETP.GE.AND P6, PT, R12, R210.reuse, PT ;  /* 0x000000d20c00720c */ /* 0x080fe40003fc6270 */
[-C--:B------:R-:W-:Y:S02]  /*14890*/  ISETP.GE.AND P1, PT, R10, R210.reuse, PT ;  /* 0x000000d20a00720c */ /* 0x080fe40003f26270 */
        /* <DEDUP_REMOVED lines=120> */
[-C--:B------:R-:W-:Y:S01]  /*15020*/  FFMA.FTZ R217, R217, R135.reuse, -R156 ;  /* 0x00000087d9d97223 */ /* 0x080fe2000001089c */
[-C--:B------:R-:W-:Y:S03]  /*15030*/  FFMA.FTZ R193, R193, R135.reuse, -R154 ;  /* 0x00000087c1c17223 */ /* 0x080fe6000001089a */
[----:B------:R-:W-:Y:S01]  /*15040*/  MUFU.EX2 R148, R148 ;  /* 0x0000009400947308 */ /* 0x000fe20000000800 */
[-C--:B------:R-:W-:Y:S01]  /*15050*/  FFMA.FTZ R189, R189, R135.reuse, -R156 ;  /* 0x00000087bdbd7223 */ /* 0x080fe2000001089c */
[-C--:B------:R-:W-:Y:S01]  /*15060*/  FFMA.FTZ R187, R187, R135.reuse, -R154 ;  /* 0x00000087bbbb7223 */ /* 0x080fe2000001089a */
[-CC-:B------:R-:W-:Y:S01]  /*15070*/  FFMA.FTZ R179, R179, R135.reuse, -R156.reuse ;  /* 0x00000087b3b37223 */ /* 0x180fe2000001089c */
        /* <DEDUP_REMOVED lines=404> */
.L_x_7143:
        /* <DEDUP_REMOVED lines=12> */
.L_x_7172:
[----:B----4-:R-:W-:Y:S01]  /*16a80*/  FADD.FTZ R6, R11, R12 ;  /* 0x0000000c0b067221 */ /* 0x010fe20000010000 */
[----:B------:R-:W2:Y:S01]  /*16a90*/  MUFU.RCP R10, R7 ;  /* 0x00000007000a7308 */ /* 0x000ea20000001000 */
        /* <DEDUP_REMOVED lines=79> */
[----:B------:R-:W-:-:S02]  /*16f90*/  SEL R9, R0, 0xffffffc0, !P3 ;  /* 0xffffffc000097807 */ /* 0x000fc40005800000 */
[C---:B------:R-:W-:Y:S01]  /*16fa0*/  IADD3 R14, PT, PT, R10.reuse, 0x80, RZ ;  /* 0x000000800a0e7810 */ /* 0x040fe20007ffe0ff */
[----:B------:R-:W-:Y:S01]  /*16fb0*/  STS.64 [R10], R128 ;  /* 0x000000800a007388 */ /* 0x000fe20000000a00 */
[-C--:B------:R-:W-:Y:S02]  /*16fc0*/  IADD3 R12, PT, PT, R9, R10.reuse, RZ ;  /* 0x0000000a090c7210 */ /* 0x080fe40007ffe0ff */
[----:B------:R-:W-:Y:S01]  /*16fd0*/  @P4 IADD3 R14, PT, PT, R10, -0x80, RZ ;  /* 0xffffff800a0e4810 */ /* 0x000fe20007ffe0ff */
[----:B------:R-:W-:Y:S01]  /*16fe0*/  STS.64 [R10+0x800], R130 ;  /* 0x000800820a007388 */ /* 0x000fe20000000a00 */
[C---:B------:R-:W-:Y:S02]  /*16ff0*/  IADD3 R0, PT, PT, R5.reuse, R10, RZ ;  /* 0x0000000a05007210 */ /* 0x040fe40007ffe0ff */
[----:B------:R-:W-:Y:S02]  /*17000*/  IADD3 R11, PT, PT, R5, R12, RZ ;  /* 0x0000000c050b7210 */ /* 0x000fe40007ffe0ff */
[-C--:B------:R-:W-:Y:S01]  /*17010*/  IADD3 R16, PT, PT, R9, R14.reuse, RZ ;  /* 0x0000000e09107210 */ /* 0x080fe20007ffe0ff */
[----:B------:R-:W-:Y:S01]  /*17020*/  STS.64 [R0], R124 ;  /* 0x0000007c00007388 */ /* 0x000fe20000000a00 */
[----:B------:R-:W-:-:S02]  /*17030*/  IADD3 R9, PT, PT, R5, R14, RZ ;  /* 0x0000000e05097210 */ /* 0x000fc40007ffe0ff */
        /* <DEDUP_REMOVED lines=30> */
[----:B--2---:R-:W2:Y:S04]  /*17220*/  LD.E.64 R12, desc[UR4][R2.64+0xb0] ;  /* 0x0000b004020c7980 */ /* 0x004ea8000c101b00 */
[----:B------:R-:W2:Y:S01]  /*17230*/  LD.E R15, desc[UR4][R2.64+0x60] ;  /* 0x00006004020f7980 */ /* 0x000ea2000c101900 */
[----:B------:R-:W1:Y:S03]  /*17240*/  @P0 MUFU.LG2 R6, R6 ;  /* 0x0000000600060308 */ /* 0x000e660000000c00 */
[----:B------:R2:W5:Y:S01]  /*17250*/  LD.E R0, desc[UR4][R2.64+0xcc] ;  /* 0x0000cc0402007980 */ /* 0x000562000c101900 */
[----:B---3--:R-:W-:-:S02]  /*17260*/  SHF.L.U32 R80, R197, 0x2, RZ ;  /* 0x00000002c5507819 */ /* 0x008fc400000006ff */
[----:B------:R-:W-:Y:S01]  /*17270*/  LOP3.LUT R8, R8, 0x10, RZ, 0xc0, !PT ;  /* 0x0000001008087812 */ /* 0x000fe200078ec0ff */
[----:B----4-:R3:W5:Y:S01]  /*17280*/  LD.E.64 R76, desc[UR4][R2.64+0x78] ;  /* 0x00007804024c7980 */ /* 0x010762000c101b00 */
[----:B------:R-:W4:Y:S01]  /*17290*/  @P1 MUFU.LG2 R7, R7 ;  /* 0x0000000700071308 */ /* 0x000f220000000c00 */
[----:B-1----:R-:W-:Y:S02]  /*172a0*/  LOP3.LUT R9, R80, 0x1f8, RZ, 0xc0, !PT ;  /* 0x000001f850097812 */ /* 0x002fe400078ec0ff */
[----:B------:R3:W5:Y:S01]  /*172b0*/  LD.E.64 R74, desc[UR4][R2.64+0xa8] ;  /* 0x0000a804024a7980 */ /* 0x000762000c101b00 */
[----:B------:R-:W-:Y:S02]  /*172c0*/  LOP3.LUT R11, R198, 0x30, RZ, 0xc0, !PT ;  /* 0x00000030c60b7812 */ /* 0x000fe400078ec0ff */
[----:B------:R-:W-:Y:S02]  /*172d0*/  LOP3.LUT R9, R9, 0x38, R198, 0x78, !PT ;  /* 0x0000003809097812 */ /* 0x000fe400078e78c6 */
[----:B------:R-:W-:-:S02]  /*172e0*/  SHF.R.U32.HI R68, RZ, 0x2, R197 ;  /* 0x00000002ff447819 */ /* 0x000fc400000116c5 */
[----:B------:R-:W-:Y:S01]  /*172f0*/  LEA R9, R9, R8, 0x2 ;  /* 0x0000000809097211 */ /* 0x000fe200078e10ff */
[----:B------:R-:W-:Y:S01]  /*17300*/  @P0 FMUL.FTZ R8, R6, 0.69314718246459960938 ;  /* 0x3f31721806080820 */ /* 0x000fe20000410000 */
[----:B------:R-:W-:Y:S02]  /*17310*/  SHF.L.U32 R6, R221, 0x6, RZ ;  /* 0x00000006dd067819 */ /* 0x000fe400000006ff */
[----:B------:R-:W-:Y:S01]  /*17320*/  IADD3 R200, PT, PT, R200, R9, RZ ;  /* 0x00000009c8c87210 */ /* 0x000fe20007ffe0ff */
[----:B------:R-:W-:Y:S01]  /*17330*/  BAR.SYNC.DEFER_BLOCKING 0x0 ;  /* 0x0000000000007b1d */ /* 0x000fe20000010000 */
[----:B------:R-:W-:Y:S01]  /*17340*/  MOV R70, 0xff800000 ;  /* 0xff80000000467802 */ /* 0x000fe20000000f00 */
[----:B----4-:R-:W-:Y:S01]  /*17350*/  @P1 FMUL.FTZ R7, R7, 0.69314718246459960938 ;  /* 0x3f31721807071820 */ /* 0x010fe20000410000 */
[----:B------:R-:W-:Y:S01]  /*17360*/  MOV R69, 0xff800000 ;  /* 0xff80000000457802 */ /* 0x000fe20000000f00 */
[C---:B-----5:R-:W-:Y:S01]  /*17370*/  @P0 FFMA.FTZ R69, R4.reuse, R133, R8 ;  /* 0x0000008504450223 */ /* 0x060fe20000010008 */
[----:B------:R-:W-:Y:S01]  /*17380*/  LOP3.LUT R68, R11, 0x7, R68, 0xf8, !PT ;  /* 0x000000070b447812 */ /* 0x000fe200078ef844 */
[----:B------:R-:W-:Y:S01]  /*17390*/  @P1 FFMA.FTZ R70, R4, R134, R7 ;  /* 0x0000008604461223 */ /* 0x000fe20000010007 */
        /* <DEDUP_REMOVED lines=31> */
.L_x_7153:
[----:B------:R-:W-:Y:S05]  /*17590*/  BSYNC.RECONVERGENT B0 ;  /* 0x0000000000007941 */ /* 0x000fea0003800200 */
.L_x_7152:
[----:B----4-:R-:W-:Y:S01]  /*175a0*/  SHF.R.U32.HI R74, RZ, 0x4, R197 ;  /* 0x00000004ff4a7819 */ /* 0x010fe200000116c5 */
[----:B---3--:R3:W5:Y:S01]  /*175b0*/  LD.E R2, desc[UR4][R2.64+0xc0] ;  /* 0x0000c00402027980 */ /* 0x008762000c101900 */
[----:B------:R-:W-:Y:S01]  /*175c0*/  LOP3.LUT R69, R196, 0x1f80, RZ, 0xc0, !PT ;  /* 0x00001f80c4457812 */ /* 0x000fe200078ec0ff */
        /* <DEDUP_REMOVED lines=27> */
.L_x_7155:
[----:B------:R-:W-:Y:S05]  /*17780*/  BSYNC.RECONVERGENT B0 ;  /* 0x0000000000007941 */ /* 0x000fea0003800200 */
.L_x_7154:
        /* <DEDUP_REMOVED lines=12> */
.L_x_7157:
[----:B------:R-:W-:Y:S05]  /*17850*/  BSYNC.RECONVERGENT B0 ;  /* 0x0000000000007941 */ /* 0x000fea0003800200 */
.L_x_7156:
        /* <DEDUP_REMOVED lines=11> */
.L_x_7159:
[----:B------:R-:W-:Y:S05]  /*17910*/  BSYNC.RECONVERGENT B0 ;  /* 0x0000000000007941 */ /* 0x000fea0003800200 */
.L_x_7158:
        /* <DEDUP_REMOVED lines=11> */
.L_x_7161:
[----:B------:R-:W-:Y:S05]  /*179d0*/  BSYNC.RECONVERGENT B0 ;  /* 0x0000000000007941 */ /* 0x000fea0003800200 */
.L_x_7160:
        /* <DEDUP_REMOVED lines=10> */
.L_x_7163:
[----:B------:R-:W-:Y:S05]  /*17a80*/  BSYNC.RECONVERGENT B0 ;  /* 0x0000000000007941 */ /* 0x000fea0003800200 */
.L_x_7162:
        /* <DEDUP_REMOVED lines=10> */
.L_x_7165:
[----:B------:R-:W-:Y:S05]  /*17b30*/  BSYNC.RECONVERGENT B0 ;  /* 0x0000000000007941 */ /* 0x000fea0003800200 */
.L_x_7164:
        /* <DEDUP_REMOVED lines=10> */
.L_x_7167:
[----:B------:R-:W-:Y:S05]  /*17be0*/  BSYNC.RECONVERGENT B0 ;  /* 0x0000000000007941 */ /* 0x000fea0003800200 */
.L_x_7166:
[----:B------:R-:W-:-:S04]  /*17bf0*/  MOV R221, 0x0 ;  /* 0x0000000000dd7802 */ /* 0x000fc80000000f00 */
[----:B-12345:R-:W-:Y:S05]  /*17c00*/  @P3 RET.REL.NODEC R220 `(_ZN5flash24flash_fwd_splitkv_kernelI23Flash_fwd_kernel_traitsILi128ELi64ELi128ELi4ELb0ELb0EN7cutlass10bfloat16_tE19Flash_kernel_traitsILi128ELi64ELi128ELi4ES3_EELb0ELb1ELb1ELb0ELb0ELb0ELb1ELb0EEEvNS_16Flash_fwd_paramsE) ;  /* 0xfffffe80dcfc3950 */ /* 0x03efea0003c3ffff */
[-C--:B------:R-:W-:Y:S01]  /*17c10*/  ISETP.GE.AND P2, PT, R71, R2.reuse, PT ;  /* 0x000000024700720c */ /* 0x080fe20003f46270 */
[----:B------:R-:W-:Y:S01]  /*17c20*/  IMAD.MOV.U32 R221, RZ, RZ, 0x0 ;  /* 0x00000000ffdd7424 */ /* 0x000fe200078e00ff */
[----:B------:R-:W-:-:S11]  /*17c30*/  ISETP.GE.AND P0, PT, R69, R2, PT ;  /* 0x000000024500720c */ /* 0x000fd60003f06270 */
[----:B------:R-:W-:-:S04]  /*17c40*/  @!P2 LEA R8, P1, R73, R76, 0x2 ;  /* 0x0000004c4908a211 */ /* 0x000fc800078210ff */
[----:B------:R-:W-:-:S05]  /*17c50*/  @!P2 LEA.HI.X R9, R73, R77, R0, 0x2, P1 ;  /* 0x0000004d4909a211 */ /* 0x000fca00008f1400 */
[----:B------:R1:W-:Y:S02]  /*17c60*/  @!P2 ST.E.128 desc[UR4][R8.64+0x7000], R36 ;  /* 0x007000240800a985 */ /* 0x0003e4000c101d04 */
[----:B-1----:R-:W-:Y:S05]  /*17c70*/  @P0 RET.REL.NODEC R220 `(_ZN5flash24flash_fwd_splitkv_kernelI23Flash_fwd_kernel_traitsILi128ELi64ELi128ELi4ELb0ELb0EN7cutlass10bfloat16_tE19Flash_kernel_traitsILi128ELi64ELi128ELi4ES3_EELb0ELb1ELb1ELb0ELb0ELb0ELb1ELb0EEEvNS_16Flash_fwd_paramsE) ;  /* 0xfffffe80dce00950 */ /* 0x002fea0003c3ffff */
[----:B------:R-:W-:Y:S01]  /*17c80*/  LEA R2, P0, R73, R76, 0x2 ;  /* 0x0000004c49027211 */ /* 0x000fe200078010ff */
[----:B------:R-:W-:-:S03]  /*17c90*/  IMAD.MOV.U32 R221, RZ, RZ, 0x0 ;  /* 0x00000000ffdd7424 */ /* 0x000fc600078e00ff */
[----:B------:R-:W-:-:S05]  /*17ca0*/  LEA.HI.X R3, R73, R77, R0, 0x2, P0 ;  /* 0x0000004d49037211 */ /* 0x000fca00000f1400 */
[----:B------:R1:W-:Y:S02]  /*17cb0*/  ST.E.128 desc[UR4][R2.64+0x7100], R4 ;  /* 0x0071000402007985 */ /* 0x0003e4000c101d04 */
[----:B-1----:R-:W-:Y:S05]  /*17cc0*/  RET.REL.NODEC R220 `(_ZN5flash24flash_fwd_splitkv_kernelI23Flash_fwd_kernel_traitsILi128ELi64ELi128ELi4ELb0ELb0EN7cutlass10bfloat16_tE19Flash_kernel_traitsILi128ELi64ELi128ELi4ES3_EELb0ELb1ELb1ELb0ELb0ELb0ELb1ELb0EEEvNS_16Flash_fwd_paramsE) ;  /* 0xfffffe80dccc7950 */ /* 0x002fea0003c3ffff */
.L_x_7151:
[----:B------:R-:W-:Y:S01]  /*17cd0*/  MOV R9, 0x2 ;  /* 0x0000000200097802 */ /* 0x000fe20000000f00 */
[----:B------:R-:W-:Y:S01]  /*17ce0*/  IMAD.MOV.U32 R6, RZ, RZ, 0x1f ;  /* 0x0000001fff067424 */ /* 0x000fe200078e00ff */
[----:B------:R-:W-:-:S07]  /*17cf0*/  MOV R8, 0xffffffff ;  /* 0xffffffff00087802 */ /* 0x000fce0000000f00 */
[----:B-1---5:R-:W-:Y:S05]  /*17d00*/  WARPSYNC.COLLECTIVE R8, `(.L_x_7168) ;  /* 0x0000000008087348 */ /* 0x022fea0003c00000 */
[----:B------:R2:W3:Y:S02]  /*17d10*/  SHFL.BFLY P0, R12, R237, R9, R6 ;  /* 0x0c000009ed0c7389 */ /* 0x0004e40000000006 */
[----:B-123-5:R-:W-:Y:S05]  /*17d20*/  ENDCOLLECTIVE ;  /* 0x000000000000791b */ /* 0x02efea0003800000 */
.L_x_7168:
[----:B------:R-:W-:Y:S02]  /*17d30*/  IMAD.MOV.U32 R10, RZ, RZ, R12 ;  /* 0x000000ffff0a7224 */ /* 0x000fe400078e000c */
[----:B------:R-:W-:Y:S02]  /*17d40*/  IMAD.MOV.U32 R9, RZ, RZ, 0x1 ;  /* 0x00000001ff097424 */ /* 0x000fe400078e00ff */
[----:B------:R-:W-:-:S05]  /*17d50*/  FADD.FTZ R10, R10, R237 ;  /* 0x000000ed0a0a7221 */ /* 0x000fca0000010000 */
[----:B------:R-:W-:-:S07]  /*17d60*/  MOV R237, R10 ;  /* 0x0000000a00ed7202 */ /* 0x000fce0000000f00 */
[----:B------:R-:W-:Y:S05]  /*17d70*/  WARPSYNC.COLLECTIVE R8, `(.L_x_7169) ;  /* 0x0000000008087348 */ /* 0x000fea0003c00000 */
[----:B------:R1:W2:Y:S02]  /*17d80*/  SHFL.BFLY P0, R12, R237, R9, R6 ;  /* 0x0c000009ed0c7389 */ /* 0x0002a40000000006 */
[----:B-12---:R-:W-:Y:S05]  /*17d90*/  ENDCOLLECTIVE ;  /* 0x000000000000791b */ /* 0x006fea0003800000 */
.L_x_7169:
[----:B------:R-:W-:Y:S01]  /*17da0*/  MOV R237, R235 ;  /* 0x000000eb00ed7202 */ /* 0x000fe20000000f00 */
[----:B------:R-:W-:Y:S01]  /*17db0*/  IMAD.MOV.U32 R9, RZ, RZ, 0x2 ;  /* 0x00000002ff097424 */ /* 0x000fe200078e00ff */
[----:B------:R-:W-:-:S07]  /*17dc0*/  MOV R7, R12 ;  /* 0x0000000c00077202 */ /* 0x000fce0000000f00 */
[----:B------:R-:W-:Y:S05]  /*17dd0*/  WARPSYNC.COLLECTIVE R8, `(.L_x_7170) ;  /* 0x0000000008087348 */ /* 0x000fea0003c00000 */
[----:B------:R1:W2:Y:S02]  /*17de0*/  SHFL.BFLY P0, R12, R237, R9, R6 ;  /* 0x0c000009ed0c7389 */ /* 0x0002a40000000006 */
[----:B-12---:R-:W-:Y:S05]  /*17df0*/  ENDCOLLECTIVE ;  /* 0x000000000000791b */ /* 0x006fea0003800000 */
.L_x_7170:
[----:B------:R-:W-:Y:S01]  /*17e00*/  FADD.FTZ R7, R10, R7 ;  /* 0x000000070a077221 */ /* 0x000fe20000010000 */
[----:B------:R-:W-:Y:S01]  /*17e10*/  FADD.FTZ R11, R12, R235 ;  /* 0x000000eb0c0b7221 */ /* 0x000fe20000010000 */
[----:B------:R-:W-:-:S04]  /*17e20*/  MOV R9, 0x1 ;  /* 0x0000000100097802 */ /* 0x000fc80000000f00 */
[----:B------:R-:W-:-:S07]  /*17e30*/  MOV R237, R11 ;  /* 0x0000000b00ed7202 */ /* 0x000fce0000000f00 */
[----:B------:R-:W-:Y:S05]  /*17e40*/  WARPSYNC.COLLECTIVE R8, `(.L_x_7171) ;  /* 0x0000000008087348 */ /* 0x000fea0003c00000 */
[----:B------:R1:W2:Y:S02]  /*17e50*/  SHFL.BFLY P0, R12, R237, R9, R6 ;  /* 0x0c000009ed0c7389 */ /* 0x0002a40000000006 */
[----:B-12---:R-:W-:Y:S05]  /*17e60*/  ENDCOLLECTIVE ;  /* 0x000000000000791b */ /* 0x006fea0003800000 */
.L_x_7171:
[----:B------:R-:W-:Y:S05]  /*17e70*/  BRA `(.L_x_7172) ;  /* 0xffffffec00007947 */ /* 0x000fea000383ffff */
.L_x_7173:
        /* <DEDUP_REMOVED lines=16> */
.L_x_14908:


//--------------------- .text._ZN5flash24flash_fwd_splitkv_kernelI23Flash_fwd_kernel_traitsILi128ELi64ELi128ELi4ELb0ELb0EN7cutlass10bfloat16_tE19Flash_kernel_traitsILi128ELi64ELi128ELi4ES3_EELb0ELb1ELb1ELb0ELb0ELb1ELb1ELb0EEEvNS_16Flash_fwd_paramsE --------------------------
	.section	.text._ZN5flash24flash_fwd_splitkv_kernelI23Flash_fwd_kernel_traitsILi128ELi64ELi128ELi4ELb0ELb0EN7cutlass10bfloat16_tE19Flash_kernel_traitsILi128ELi64ELi128ELi4ES3_EELb0ELb1ELb1ELb0ELb0ELb1ELb1ELb0EEEvNS_16Flash_fwd_paramsE,"ax",@progbits
	.align	128
        .global         _ZN5flash24flash_fwd_splitkv_kernelI23Flash_fwd_kernel_traitsILi128ELi64ELi128ELi4ELb0ELb0EN7cutlass10bfloat16_tE19Flash_kernel_traitsILi128ELi64ELi128ELi4ES3_EELb0ELb1ELb1ELb0ELb0ELb1ELb1ELb0EEEvNS_16Flash_fwd_paramsE
        .type           _ZN5flash24flash_fwd_splitkv_kernelI23Flash_fwd_kernel_traitsILi128ELi64ELi128ELi4ELb0ELb0EN7cutlass10bfloat16_tE19Flash_kernel_traitsILi128ELi64ELi128ELi4ES3_EELb0ELb1ELb1ELb0ELb0ELb1ELb1ELb0EEEvNS_16Flash_fwd_paramsE,@function
        .size           _ZN5flash24flash_fwd_splitkv_kernelI23Flash_fwd_kernel_traitsILi128ELi64ELi128ELi4ELb0ELb0EN7cutlass10bfloat16_tE19Flash_kernel_traitsILi128ELi64ELi128ELi4ES3_EELb0ELb1ELb1ELb0ELb0ELb1ELb1ELb0EEEvNS_16Flash_fwd_paramsE,(.L_x_14909 - _ZN5flash24flash_fwd_splitkv_kernelI23Flash_fwd_kernel_traitsILi128ELi64ELi128ELi4ELb0ELb0EN7cutlass10bfloat16_tE19Flash_kernel_traitsILi128ELi64ELi128ELi4ES3_EELb0ELb1ELb1ELb0ELb0ELb1ELb1ELb0EEEvNS_16Flash_fwd_paramsE)
        .other          _ZN5flash24flash_fwd_splitkv_kernelI23Flash_fwd_kernel_traitsILi128ELi64ELi128ELi4ELb0ELb0EN7cutlass10bfloat16_tE19Flash_kernel_traitsILi128ELi64ELi128ELi4ES3_EELb0ELb1ELb1ELb0ELb0ELb1ELb1ELb0EEEvNS_16Flash_fwd_paramsE,@"STO_CUDA_ENTRY STV_DEFAULT"
_ZN5flash24flash_fwd_splitkv_kernelI23Flash_fwd_kernel_traitsILi128ELi64ELi128ELi4ELb0ELb0EN7cutlass10bfloat16_tE19Flash_kernel_traitsILi128ELi64ELi128ELi4ES3_EELb0ELb1ELb1ELb0ELb0ELb1ELb1ELb0EEEvNS_16Flash_fwd_paramsE:
.text._ZN5flash24flash_fwd_splitkv_kernelI23Flash_fwd_kernel_traitsILi128ELi64ELi128ELi4ELb0ELb0EN7cutlass10bfloat16_tE19Flash_kernel_traitsILi128ELi64ELi128ELi4ES3_EELb0ELb1ELb1ELb0ELb0ELb1ELb1ELb0EEEvNS_16Flash_fwd_paramsE:
        /* <DEDUP_REMOVED lines=29> */
[----:B------:R-:W-:Y:S05]  /*01d0*/  CALL.REL.NOINC `($_ZN5flash24flash_fwd_splitkv_kernelI23Flash_fwd_kernel_traitsILi128ELi64ELi128ELi4ELb0ELb0EN7cutlass10bfloat16_tE19Flash_kernel_traitsILi128ELi64ELi128ELi4ES3_EELb0ELb1ELb1ELb0ELb0ELb1ELb1ELb0EEEvNS_16Flash_fwd_paramsE$_ZN5flash30compute_attn_1rowblock_splitkvI23Flash_fwd_kernel_traitsILi128ELi64ELi128ELi4ELb0ELb0EN7cutlass10bfloat16_tE19Flash_kernel_traitsILi128ELi64ELi128ELi4ES3_EELb0ELb1ELb1ELb0ELb0ELb1ELb1ELb0ENS_16Flash_fwd_paramsEEEvRKT8_iiiii) ;  /* 0x0000000000087944 */ /* 0x000fea0003c00000 */
[----:B------:R-:W-:Y:S05]  /*01e0*/  BSYNC.RECONVERGENT B3 ;  /* 0x0000000000037941 */ /* 0x000fea0003800200 */
.L_x_7174:
[----:B------:R-:W-:Y:S05]  /*01f0*/  EXIT ;  /* 0x000000000000794d */ /* 0x000fea0003800000 */
        .type           $_ZN5flash24flash_fwd_splitkv_kernelI23Flash_fwd_kernel_traitsILi128ELi64ELi128ELi4ELb0ELb0EN7cutlass10bfloat16_tE19Flash_kernel_traitsILi128ELi64ELi128ELi4ES3_EELb0ELb1ELb1ELb0ELb0ELb1ELb1ELb0EEEvNS_16Flash_fwd_paramsE$_ZN5flash30compute_attn_1rowblock_splitkvI23Flash_fwd_kernel_traitsILi128ELi64ELi128ELi4ELb0ELb0EN7cutlass10bfloat16_tE19Flash_kernel_traitsILi128ELi64ELi128ELi4ES3_EELb0ELb1ELb1ELb0ELb0ELb1ELb1ELb0ENS_16Flash_fwd_paramsEEEvRKT8_iiiii,@function
        .size           $_ZN5flash24flash_fwd_splitkv_kernelI23Flash_fwd_kernel_traitsILi128ELi64ELi128ELi4ELb0ELb0EN7cutlass10bfloat16_tE19Flash_kernel_traitsILi128ELi64ELi128ELi4ES3_EELb0ELb1ELb1ELb0ELb0ELb1ELb1ELb0EEEvNS_16Flash_fwd_paramsE$_ZN5flash30compute_attn_1rowblock_splitkvI23Flash_fwd_kernel_traitsILi128ELi64ELi128ELi4ELb0ELb0EN7cutlass10bfloat16_tE19Flash_kernel_traitsILi128ELi64ELi128ELi4ES3_EELb0ELb1ELb1ELb0ELb0ELb1ELb1ELb0ENS_16Flash_fwd_paramsEEEvRKT8_iiiii,(.L_x_14909 - $_ZN5flash24flash_fwd_splitkv_kernelI23Flash_fwd_kernel_traitsILi128ELi64ELi128ELi4ELb0ELb0EN7cutlass10bfloat16_tE19Flash_kernel_traitsILi128ELi64ELi128ELi4ES3_EELb0ELb1ELb1ELb0ELb0ELb1ELb1ELb0EEEvNS_16Flash_fwd_paramsE$_ZN5flash30compute_attn_1rowblock_splitkvI23Flash_fwd_kernel_traitsILi128ELi64ELi128ELi4ELb0ELb0EN7cutlass10bfloat16_tE19Flash_kernel_traitsILi128ELi64ELi128ELi4ES3_EELb0ELb1ELb1ELb0ELb0ELb1ELb1ELb0ENS_16Flash_fwd_paramsEEEvRKT8_iiiii)
$_ZN5flash24flash_fwd_splitkv_kernelI23Flash_fwd_kernel_traitsILi128ELi64ELi128ELi4ELb0ELb0EN7cutlass10bfloat16_tE19Flash_kernel_traitsILi128ELi64ELi128ELi4ES3_EELb0ELb1ELb1ELb0ELb0ELb1ELb1ELb0EEEvNS_16Flash_fwd_paramsE$_ZN5flash30compute_attn_1rowblock_splitkvI23Flash_fwd_kernel_traitsILi128ELi64ELi128ELi4ELb0ELb0EN7cutlass10bfloat16_tE19Flash_kernel_traitsILi128ELi64ELi128ELi4ES3_EELb0ELb1ELb1ELb0ELb0ELb1ELb1ELb0ENS_16Flash_fwd_paramsEEEvRKT8_iiiii:
        /* <DEDUP_REMOVED lines=38> */
.L_x_7176:
[----:B------:R-:W-:Y:S05]  /*0460*/  BSYNC.RECONVERGENT B0 ;  /* 0x0000000000007941 */ /* 0x000fea0003800200 */
.L_x_7175:
[----:B------:R-:W-:Y:S04]  /*0470*/  BSSY.RECONVERGENT B0, `(.L_x_7177) ;  /* 0x0000007000007945 */ /* 0x000fe80003800200 */
[----:B------:R-:W-:Y:S05]  /*0480*/  @!P3 BRA `(.L_x_7178) ;  /* 0x000000000014b947 */ /* 0x000fea0003800000 */
[----:B-----5:R-:W3:Y:S02]  /*0490*/  LD.E.U8 R0, desc[UR4][R2.64+0x1b2] ;  /* 0x0001b20402007980 */ /* 0x020ee4000c101100 */
[----:B---3--:R-:W-:-:S13]  /*04a0*/  ISETP.NE.AND P1, PT, R0, RZ, PT ;  /* 0x000000ff0000720c */ /* 0x008fda0003f25270 */
[----:B------:R-:W3:Y:S02]  /*04b0*/  @P1 LD.E R7, desc[UR4][R16.64+0x4] ;  /* 0x0000040410071980 */ /* 0x000ee4000c101900 */
[----:B---3--:R-:W-:-:S06]  /*04c0*/  @P1 IADD3 R0, PT, PT, R7, -R14, RZ ;  /* 0x8000000e07001210 */ /* 0x008fcc0007ffe0ff */
[----:B------:R3:W5:Y:S02]  /*04d0*/  @!P1 LD.E R0, desc[UR4][R16.64] ;  /* 0x0000000410009980 */ /* 0x000764000c101900 */
.L_x_7178:
[----:B------:R-:W-:Y:S05]  /*04e0*/  BSYNC.RECONVERGENT B0 ;  /* 0x0000000000007941 */ /* 0x000fea0003800200 */
.L_x_7177:
        /* <DEDUP_REMOVED lines=8> */
.L_x_7180:
[----:B------:R-:W4:Y:S01]  /*0570*/  LD.E.64 R10, desc[UR4][R2.64+0x108] ;  /* 0x00010804020a7980 */ /* 0x000f22000c101b00 */
[----:B------:R-:W-:Y:S01]  /*0580*/  BSSY.RECONVERGENT B0, `(.L_x_7182) ;  /* 0x0000006000007945 */ /* 0x000fe20003800200 */
[----:B------:R-:W-:Y:S01]  /*0590*/  IMAD.MOV.U32 R117, RZ, RZ, RZ ;  /* 0x000000ffff757224 */ /* 0x000fe200078e00ff */
[----:B----4-:R-:W-:-:S04]  /*05a0*/  ISETP.NE.U32.AND P0, PT, R10, RZ, PT ;  /* 0x000000ff0a00720c */ /* 0x010fc80003f05070 */
[----:B------:R-:W-:-:S13]  /*05b0*/  ISETP.NE.AND.EX P0, PT, R11, RZ, PT, P0 ;  /* 0x000000ff0b00720c */ /* 0x000fda0003f05300 */
[----:B------:R-:W-:Y:S05]  /*05c0*/  @!P0 BRA `(.L_x_7183) ;  /* 0x0000000000048947 */ /* 0x000fea0003800000 */
[----:B------:R4:W5:Y:S02]  /*05d0*/  LD.E R117, desc[UR4][R2.64+0xbc] ;  /* 0x0000bc0402757980 */ /* 0x000964000c101900 */
.L_x_7183:
[----:B------:R-:W-:Y:S05]  /*05e0*/  BSYNC.RECONVERGENT B0 ;  /* 0x0000000000007941 */ /* 0x000fea0003800200 */
.L_x_7182:
[----:B-----5:R-:W-:Y:S02]  /*05f0*/  IADD3 R117, PT, PT, R117, R0, -R13 ;  /* 0x0000000075757210 */ /* 0x020fe40007ffe80d */
.L_x_7181:
[----:B------:R-:W-:Y:S05]  /*0600*/  BSYNC.RECONVERGENT B1 ;  /* 0x0000000000017941 */ /* 0x000fea0003800200 */
.L_x_7179:
[----:B------:R-:W-:Y:S01]  /*0610*/  IMAD.SHL.U32 R217, R233, 0x40, RZ ;  /* 0x00000040e9d97824 */ /* 0x000fe200078e00ff */
[----:B------:R-:W-:Y:S01]  /*0620*/  MOV R10, R232 ;  /* 0x000000e8000a7202 */ /* 0x000fe20000000f00 */
[----:B------:R-:W-:-:S03]  /*0630*/  IMAD.MOV.U32 R11, RZ, RZ, 0x0 ;  /* 0x00000000ff0b7424 */ /* 0x000fc600078e00ff */
[----:B------:R-:W-:-:S13]  /*0640*/  ISETP.GT.AND P0, PT, R194, R217, PT ;  /* 0x000000d9c200720c */ /* 0x000fda0003f04270 */
[----:B-1234-:R-:W-:Y:S05]  /*0650*/  @!P0 RET.REL.NODEC R10 `(_ZN5flash24flash_fwd_splitkv_kernelI23Flash_fwd_kernel_traitsILi128ELi64ELi128ELi4ELb0ELb0EN7cutlass10bfloat16_tE19Flash_kernel_traitsILi128ELi64ELi128ELi4ES3_EELb0ELb1ELb1ELb0ELb0ELb1ELb1ELb0EEEvNS_16Flash_fwd_paramsE) ;  /* 0xfffffff80a688950 */ /* 0x01efea0003c3ffff */
        /* <DEDUP_REMOVED lines=89> */
.L_x_7186:
[----:B------:R-:W-:Y:S05]  /*0bf0*/  BSYNC.RECONVERGENT B0 ;  /* 0x0000000000007941 */ /* 0x000fea0003800200 */
.L_x_7185:
        /* <DEDUP_REMOVED lines=12> */
.L_x_7188:
[----:B------:R-:W-:Y:S05]  /*0cc0*/  BSYNC.RECONVERGENT B0 ;  /* 0x0000000000007941 */ /* 0x000fea0003800200 */
.L_x_7187:
        /* <DEDUP_REMOVED lines=12> */
.L_x_7190:
[----:B------:R-:W-:Y:S05]  /*0d90*/  BSYNC.RECONVERGENT B0 ;  /* 0x0000000000007941 */ /* 0x000fea0003800200 */
.L_x_7189:
        /* <DEDUP_REMOVED lines=12> */
.L_x_7192:
[----:B------:R-:W-:Y:S05]  /*0e60*/  BSYNC.RECONVERGENT B0 ;  /* 0x0000000000007941 */ /* 0x000fea0003800200 */
.L_x_7191:
        /* <DEDUP_REMOVED lines=11> */
.L_x_7194:
[----:B------:R-:W-:Y:S05]  /*0f20*/  BSYNC.RECONVERGENT B0 ;  /* 0x0000000000007941 */ /* 0x000fea0003800200 */
.L_x_7193:
        /* <DEDUP_REMOVED lines=11> */
.L_x_7196:
[----:B------:R-:W-:Y:S05]  /*0fe0*/  BSYNC.RECONVERGENT B0 ;  /* 0x0000000000007941 */ /* 0x000fea0003800200 */
.L_x_7195:
        /* <DEDUP_REMOVED lines=12> */
.L_x_7198:
[----:B------:R-:W-:Y:S05]  /*10b0*/  BSYNC.RECONVERGENT B0 ;  /* 0x0000000000007941 */ /* 0x000fea0003800200 */
.L_x_7197:
        /* <DEDUP_REMOVED lines=15> */
.L_x_7200:
[----:B------:R-:W-:Y:S05]  /*11b0*/  BSYNC.RECONVERGENT B0 ;  /* 0x0000000000007941 */ /* 0x000fea0003800200 */
.L_x_7199:
        /* <DEDUP_REMOVED lines=20> */
[----:B--234-:R-:W-:Y:S05]  /*1300*/  @P6 RET.REL.NODEC R232 `(_ZN5flash24flash_fwd_splitkv_kernelI23Flash_fwd_kernel_traitsILi128ELi64ELi128ELi4ELb0ELb0EN7cutlass10bfloat16_tE19Flash_kernel_traitsILi128ELi64ELi128ELi4ES3_EELb0ELb1ELb1ELb0ELb0ELb1ELb1ELb0EEEvNS_16Flash_fwd_paramsE) ;  /* 0xffffffece83c6950 */ /* 0x01cfea0003c3ffff */
[----:B------:R-:W-:Y:S02]  /*1310*/  MOV R3, 0xff800000 ;  /* 0xff80000000037802 */ /* 0x000fe40000000f00 */
[----:B------:R-:W-:-:S03]  /*1320*/  MOV R233, 0x0 ;  /* 0x0000000000e97802 */ /* 0x000fc60000000f00 */
[----:B------:R1:W-:Y:S02]  /*1330*/  ST.E desc[UR4][R10.64+0xe0], R3 ;  /* 0x0000e0030a007985 */ /* 0x0003e4000c101904 */
[----:B-1----:R-:W-:Y:S05]  /*1340*/  RET.REL.NODEC R232 `(_ZN5flash24flash_fwd_splitkv_kernelI23Flash_fwd_kernel_traitsILi128ELi64ELi128ELi4ELb0ELb0EN7cutlass10bfloat16_tE19Flash_kernel_traitsILi128ELi64ELi128ELi4ES3_EELb0ELb1ELb1ELb0ELb0ELb1ELb1ELb0EEEvNS_16Flash_fwd_paramsE) ;  /* 0xffffffece82c7950 */ /* 0x002fea0003c3ffff */
.L_x_7184:
        /* <DEDUP_REMOVED lines=101> */
.L_x_7202:
        /* <DEDUP_REMOVED lines=77> */
.L_x_7203:
[----:B------:R-:W-:Y:S05]  /*1e70*/  BSYNC.RECONVERGENT B0 ;  /* 0x0000000000007941 */ /* 0x000fea0003800200 */
.L_x_7201:
        /* <DEDUP_REMOVED lines=66> */
.L_x_7205:
[----:B------:R-:W-:Y:S05]  /*22a0*/  BSYNC.RECONVERGENT B0 ;  /* 0x0000000000007941 */ /* 0x000fea0003800200 */
.L_x_7204:
        /* <DEDUP_REMOVED lines=27> */
.L_x_7207:
[----:B------:R-:W-:Y:S05]  /*2460*/  BSYNC.RECONVERGENT B0 ;  /* 0x0000000000007941 */ /* 0x000fea0003800200 */
.L_x_7206:
        /* <DEDUP_REMOVED lines=29> */
.L_x_7209:
[----:B------:R-:W-:Y:S05]  /*2640*/  BSYNC.RECONVERGENT B0 ;  /* 0x0000000000007941 */ /* 0x000fea0003800200 */
.L_x_7208:
        /* <DEDUP_REMOVED lines=30> */
.L_x_7211:
[----:B------:R-:W-:Y:S05]  /*2830*/  BSYNC.RECONVERGENT B0 ;  /* 0x0000000000007941 */ /* 0x000fea0003800200 */
.L_x_7210:
        /* <DEDUP_REMOVED lines=17> */
.L_x_7213:
[----:B------:R-:W-:Y:S05]  /*2950*/  BSYNC.RECONVERGENT B0 ;  /* 0x0000000000007941 */ /* 0x000fea0003800200 */
.L_x_7212:
        /* <DEDUP_REMOVED lines=19> */
.L_x_7215:
[----:B------:R-:W-:Y:S05]  /*2a90*/  BSYNC.RECONVERGENT B0 ;  /* 0x0000000000007941 */ /* 0x000fea0003800200 */
.L_x_7214:
        /* <DEDUP_REMOVED lines=16> */
.L_x_7217:
[----:B------:R-:W-:Y:S05]  /*2ba0*/  BSYNC.RECONVERGENT B0 ;  /* 0x0000000000007941 */ /* 0x000fea0003800200 */
.L_x_7216:
        /* <DEDUP_REMOVED lines=19> */
.L_x_7219:
[----:B------:R-:W-:Y:S05]  /*2ce0*/  BSYNC.RECONVERGENT B0 ;  /* 0x0000000000007941 */ /* 0x000fea0003800200 */
.L_x_7218:
        /* <DEDUP_REMOVED lines=21> */
.L_x_7221:
[----:B------:R-:W-:Y:S05]  /*2e40*/  BSYNC.RECONVERGENT B0 ;  /* 0x0000000000007941 */ /* 0x000fea0003800200 */
.L_x_7220:
        /* <DEDUP_REMOVED lines=16> */
.L_x_7223:
[----:B------:R-:W-:Y:S05]  /*2f50*/  BSYNC.RECONVERGENT B0 ;  /* 0x0000000000007941 */ /* 0x000fea0003800200 */
.L_x_7222:
        /* <DEDUP_REMOVED lines=19> */
.L_x_7225:
[----:B------:R-:W-:Y:S05]  /*3090*/  BSYNC.RECONVERGENT B0 ;  /* 0x0000000000007941 */ /* 0x000fea0003800200 */
.L_x_7224:
        /* <DEDUP_REMOVED lines=17> */
.L_x_7227:
[----:B------:R-:W-:Y:S05]  /*31b0*/  BSYNC.RECONVERGENT B0 ;  /* 0x0000000000007941 */ /* 0x000fea0003800200 */
.L_x_7226:
[----:B------:R-:W3:Y:S04]  /*31c0*/  LD.E.64 R36, desc[UR4][R2.64+0x1c0] ;  /* 0x0001c00402247980 */ /* 0x000ee8000c101b00 */
[----:B----4-:R-:W4:Y:S04]  /*31d0*/  LD.E.64 R28, desc[UR4][R2.64+0x1b8] ;  /* 0x0001b804021c7980 */ /* 0x010f28000c101b00 */
        /* <DEDUP_REMOVED lines=16> */
[----:B-1----:R-:W-:-:S04]  /*32e0*/  VIADD R28, R28, 0xffffffe ;  /* 0x0ffffffe1c1c7836 */ /* 0x002fc80000000000 */
[----:B------:R-:W1:Y:S02]  /*32f0*/  F2I.FTZ.U32.TRUNC.NTZ R29, R28 ;  /* 0x0000001c001d7305 */ /* 0x000e64000021f000 */
[----:B-1----:R-:W-:Y:S01]  /*3300*/  IADD3 R14, PT, PT, RZ, -R29, RZ ;  /* 0x8000001dff0e7210 */ /* 0x002fe20007ffe0ff */
        /* <DEDUP_REMOVED lines=27> */
[----:B--2---:R3:W1:Y:S01]  /*34c0*/  MUFU.RCP R19, R12 ;  /* 0x0000000c00137308 */ /* 0x0046620000001000 */
[----:B------:R-:W-:Y:S02]  /*34d0*/  IADD3 R20, P0, PT, R10, R28, RZ ;  /* 0x0000001c0a147210 */ /* 0x000fe40007f1e0ff */
[----:B------:R-:W-:-:S05]  /*34e0*/  IADD3 R29, PT, PT, R29, R6, RZ ;  /* 0x000000061d1d7210 */ /* 0x000fca0007ffe0ff */
[----:B------:R-:W-:Y:S02]  /*34f0*/  IMAD.X R21, R8, 0x1, R29, P0 ;  /* 0x0000000108157824 */ /* 0x000fe400000e061d */
[----:B------:R-:W-:-:S07]  /*3500*/  IMAD.WIDE.U32 R20, R24, R220, R20 ;  /* 0x000000dc18147225 */ /* 0x000fce00078e0014 */
        /* <DEDUP_REMOVED lines=8> */
[----:B-1---5:R-:W-:Y:S01]  /*3590*/  FMUL.FTZ R238, R238, R19 ;  /* 0x00000013eeee7220 */ /* 0x022fe20000410000 */
        /* <DEDUP_REMOVED lines=16> */
.L_x_7229:
[----:B------:R2:W-:Y:S04]  /*36a0*/  STS.128 [R193+0xc000], RZ ;  /* 0x00c000ffc1007388 */ /* 0x0005e80000000c00 */
[----:B------:R2:W-:Y:S02]  /*36b0*/  STS.128 [R193+0x10000], RZ ;  /* 0x010000ffc1007388 */ /* 0x0005e40000000c00 */
.L_x_7230:
[----:B------:R-:W-:Y:S05]  /*36c0*/  BSYNC.RECONVERGENT B0 ;  /* 0x0000000000007941 */ /* 0x000fea0003800200 */
.L_x_7228:
        /* <DEDUP_REMOVED lines=28> */
.L_x_7232:
[----:B------:R-:W-:Y:S05]  /*3890*/  BSYNC.RECONVERGENT B0 ;  /* 0x0000000000007941 */ /* 0x000fea0003800200 */
.L_x_7231:
        /* <DEDUP_REMOVED lines=18> */
.L_x_7234:
[----:B------:R-:W-:Y:S05]  /*39c0*/  BSYNC.RECONVERGENT B0 ;  /* 0x0000000000007941 */ /* 0x000fea0003800200 */
.L_x_7233:
[----:B------:R1:W-:Y:S01]  /*39d0*/  @P0 STS.128 [R193+0xd800], RZ ;  /* 0x00d800ffc1000388 */ /* 0x0003e20000000c00 */
[----:B------:R-:W-:Y:S01]  /*39e0*/  LOP3.LUT R211, R211, 0x7c00, RZ, 0xc0, !PT ;  /* 0x00007c00d3d37812 */ /* 0x000fe200078ec0ff */
[----:B------:R-:W-:Y:S01]  /*39f0*/  BSSY.RECONVERGENT B0, `(.L_x_7235) ;  /* 0x0000018000007945 */ /* 0x000fe20003800200 */
[----:B------:R-:W-:Y:S01]  /*3a00*/  LOP3.LUT R14, R14, 0x8, R209, 0xf8, !PT ;  /* 0x000000080e0e7812 */ /* 0x000fe200078ef8d1 */
[----:B------:R1:W-:Y:S01]  /*3a10*/  @P0 STS.128 [R193+0x11800], RZ ;  /* 0x011800ffc1000388 */ /* 0x0003e20000000c00 */
[--C-:B---3--:R-:W-:Y:S02]  /*3a20*/  LOP3.LUT R12, R9, 0x1c0, R192.reuse, 0xf8, !PT ;  /* 0x000001c0090c7812 */ /* 0x108fe400078ef8c0 */
        /* <DEDUP_REMOVED lines=20> */
.L_x_7236:
[----:B------:R-:W-:Y:S05]  /*3b70*/  BSYNC.RECONVERGENT B0 ;  /* 0x0000000000007941 */ /* 0x000fea0003800200 */
.L_x_7235:
        /* <DEDUP_REMOVED lines=26> */
.L_x_7238:
[----:B------:R-:W-:Y:S05]  /*3d20*/  BSYNC.RECONVERGENT B0 ;  /* 0x0000000000007941 */ /* 0x000fea0003800200 */
.L_x_7237:
        /* <DEDUP_REMOVED lines=18> */
.L_x_7240:
[----:B------:R-:W-:Y:S05]  /*3e50*/  BSYNC.RECONVERGENT B0 ;  /* 0x0000000000007941 */ /* 0x000fea0003800200 */
.L_x_7239:
        /* <DEDUP_REMOVED lines=21> */
.L_x_7242:
[----:B------:R-:W-:Y:S05]  /*3fb0*/  BSYNC.RECONVERGENT B0 ;  /* 0x0000000000007941 */ /* 0x000fea0003800200 */
.L_x_7241:
        /* <DEDUP_REMOVED lines=19> */
.L_x_7244:
[----:B------:R-:W-:Y:S05]  /*40f0*/  BSYNC.RECONVERGENT B0 ;  /* 0x0000000000007941 */ /* 0x000fea0003800200 */
.L_x_7243:
[----:B------:R-:W-:Y:S01]  /*4100*/  LDSM.16.M88.4 R76, [R201] ;  /* 0x00000000c94c783b */ /* 0x000fe20000000200 */
[----:B------:R-:W-:Y:S02]  /*4110*/  LOP3.LUT P0, R188, R209, 0x2, RZ, 0xc0, !PT ;  /* 0x00000002d1bc7812 */ /* 0x000fe4000780c0ff */
[----:B------:R-:W-:Y:S01]  /*4120*/  MOV R32, 0x20 ;  /* 0x0000002000207802 */ /* 0x000fe20000000f00 */
[----:B------:R-:W5:Y:S03]  /*4130*/  LDSM.16.M88.4 R52, [R200+0x4000] ;  /* 0x00400000c834783b */ /* 0x000f660000000200 */
[----:B------:R-:W-:Y:S01]  /*4140*/  SEL R32, R32, 0xffffffe0, !P0 ;  /* 0xffffffe020207807 */ /* 0x000fe20004000000 */
[----:B------:R-:W2:Y:S03]  /*4150*/  LDSM.16.M88.4 R44, [R200+0x4800] ;  /* 0x00480000c82c783b */ /* 0x000ea60000000200 */
[----:B------:R-:W-:Y:S01]  /*4160*/  IADD3 R199, PT, PT, R201, R32, RZ ;  /* 0x00000020c9c77210 */ /* 0x000fe20007ffe0ff */
        /* <DEDUP_REMOVED lines=8> */
[----:B---3--:R-:W3:Y:S01]  /*41f0*/  LDSM.16.M88.4 R12, [R198+0x4000] ;  /* 0x00400000c60c783b */ /* 0x008ee20000000200 */
[C---:B-----5:R-:W-:Y:S03]  /*4200*/  HMMA.16816.F32.BF16 R56, R76.reuse, R52, RZ ;  /* 0x000000344c38723c */ /* 0x060fe600000418ff */
[----:B------:R-:W5:Y:S04]  /*4210*/  LDSM.16.M88.4 R64, [R198+0x4800] ;  /* 0x00480000c640783b */ /* 0x000f680000000200 */
[----:B------:R-:W5:Y:S01]  /*4220*/  LDSM.16.M88.4 R60, [R198+0x5000] ;  /* 0x00500000c63c783b */ /* 0x000f620000000200 */
[----:B--2---:R-:W-:Y:S01]  /*4230*/  HMMA.16816.F32.BF16 R48, R76, R44, RZ ;  /* 0x0000002c4c30723c */ /* 0x004fe200000418ff */
[----:B------:R-:W-:-:S02]  /*4240*/  LOP3.LUT P0, R186, R209, 0x4, RZ, 0xc0, !PT ;  /* 0x00000004d1ba7812 */ /* 0x000fc4000780c0ff */
[----:B------:R-:W-:Y:S01]  /*4250*/  LDSM.16.M88.4 R96, [R198+0x7800] ;  /* 0x00780000c660783b */ /* 0x000fe20000000200 */
[----:B------:R-:W-:-:S03]  /*4260*/  MOV R34, 0x40 ;  /* 0x0000004000227802 */ /* 0x000fc60000000f00 */
[----:B------:R-:W-:Y:S01]  /*4270*/  LDSM.16.M88.4 R112, [R198+0x6000] ;  /* 0x00600000c670783b */ /* 0x000fe20000000200 */
[C---:B----4-:R-:W-:Y:S03]  /*4280*/  HMMA.16816.F32.BF16 R40, R76.reuse, R36, RZ ;  /* 0x000000244c28723c */ /* 0x050fe600000418ff */
[----:B------:R-:W-:Y:S04]  /*4290*/  LDSM.16.M88.4 R100, [R198+0x7000] ;  /* 0x00700000c664783b */ /* 0x000fe80000000200 */
[----:B------:R-:W-:Y:S01]  /*42a0*/  LDSM.16.M88.4 R108, [R198+0x6800] ;  /* 0x00680000c66c783b */ /* 0x000fe20000000200 */
[C---:B------:R-:W-:Y:S03]  /*42b0*/  HMMA.16816.F32.BF16 R28, R76.reuse, R24, RZ ;  /* 0x000000184c1c723c */ /* 0x040fe600000418ff */
[----:B------:R-:W2:Y:S04]  /*42c0*/  LD.E R119, desc[UR4][R2.64+0x18c] ;  /* 0x00018c0402777980 */ /* 0x000ea8000c101900 */
        /* <DEDUP_REMOVED lines=15> */
[----:B------:R-:W-:Y:S02]  /*43c0*/  IADD3 R197, PT, PT, R201, R34, RZ ;  /* 0x00000022c9c57210 */ /* 0x000fe40007ffe0ff */
[----:B------:R-:W-:Y:S01]  /*43d0*/  IADD3 R184, PT, PT, R34, R200, RZ ;  /* 0x000000c822b87210 */ /* 0x000fe20007ffe0ff */
[C---:B---3--:R-:W-:Y:S04]  /*43e0*/  HMMA.16816.F32.BF16 R56, R104.reuse, R12, R56 ;  /* 0x0000000c6838723c */ /* 0x048fe80000041838 */
[----:B------:R-:W-:Y:S04]  /*43f0*/  LDSM.16.M88.4 R68, [R184+0x4800] ;  /* 0x00480000b844783b */ /* 0x000fe80000000200 */
[C---:B------:R-:W-:Y:S01]  /*4400*/  HMMA.16816.F32.BF16 R52, R104.reuse, R14, R52 ;  /* 0x0000000e6834723c */ /* 0x040fe20000041834 */
[----:B------:R-:W3:Y:S04]  /*4410*/  LDSM.16.M88.4 R12, [R197] ;  /* 0x00000000c50c783b */ /* 0x000ee80000000200 */
[----:B------:R-:W4:Y:S03]  /*4420*/  LDSM.16.M88.4 R72, [R184+0x4000] ;  /* 0x00400000b848783b */ /* 0x000f260000000200 */
[C---:B-----5:R-:W-:Y:S08]  /*4430*/  HMMA.16816.F32.BF16 R48, R104.reuse, R64, R48 ;  /* 0x000000406830723c */ /* 0x060ff00000041830 */
[C---:B------:R-:W-:Y:S01]  /*4440*/  HMMA.16816.F32.BF16 R44, R104.reuse, R66, R44 ;  /* 0x00000042682c723c */ /* 0x040fe2000004182c */
[----:B------:R-:W5:Y:S07]  /*4450*/  LDSM.16.M88.4 R64, [R184+0x5000] ;  /* 0x00500000b840783b */ /* 0x000f6e0000000200 */
[C---:B------:R-:W-:Y:S08]  /*4460*/  HMMA.16816.F32.BF16 R40, R104.reuse, R60, R40 ;  /* 0x0000003c6828723c */ /* 0x040ff00000041828 */
[C---:B------:R-:W-:Y:S01]  /*4470*/  HMMA.16816.F32.BF16 R36, R104.reuse, R62, R36 ;  /* 0x0000003e6824723c */ /* 0x040fe20000041824 */
[----:B------:R-:W5:Y:S07]  /*4480*/  LDSM.16.M88.4 R60, [R184+0x5800] ;  /* 0x00580000b83c783b */ /* 0x000f6e0000000200 */
[C---:B-1----:R-:W-:Y:S08]  /*4490*/  HMMA.16816.F32.BF16 R28, R104.reuse, R16, R28 ;  /* 0x00000010681c723c */ /* 0x042ff0000004181c */
[----:B------:R-:W-:Y:S01]  /*44a0*/  HMMA.16816.F32.BF16 R24, R104, R18, R24 ;  /* 0x000000126818723c */ /* 0x000fe20000041818 */
[----:B------:R-:W1:Y:S07]  /*44b0*/  LDSM.16.M88.4 R16, [R184+0x6000] ;  /* 0x00600000b810783b */ /* 0x000e6e0000000200 */
[C---:B---3--:R-:W-:Y:S08]  /*44c0*/  HMMA.16816.F32.BF16 R48, R12.reuse, R68, R48 ;  /* 0x000000440c30723c */ /* 0x048ff00000041830 */
[----:B------:R-:W-:Y:S01]  /*44d0*/  HMMA.16816.F32.BF16 R44, R12, R70, R44 ;  /* 0x000000460c2c723c */ /* 0x000fe2000004182c */
[----:B------:R-:W3:Y:S07]  /*44e0*/  LDSM.16.M88.4 R68, [R184+0x7000] ;  /* 0x00700000b844783b */ /* 0x000eee0000000200 */
        /* <DEDUP_REMOVED lines=13> */
[C---:B-----5:R-:W-:Y:S08]  /*45c0*/  HMMA.16816.F32.BF16 R40, R12.reuse, R64, R40 ;  /* 0x000000400c28723c */ /* 0x060ff00000041828 */
[C---:B------:R-:W-:Y:S01]  /*45d0*/  HMMA.16816.F32.BF16 R36, R12.reuse, R66, R36 ;  /* 0x000000420c24723c */ /* 0x040fe20000041824 */
[----:B------:R-:W-:Y:S07]  /*45e0*/  LDSM.16.M88.4 R64, [R196] ;  /* 0x00000000c440783b */ /* 0x000fee0000000200 */
[C---:B------:R-:W-:Y:S08]  /*45f0*/  HMMA.16816.F32.BF16 R28, R12.reuse, R60, R28 ;  /* 0x0000003c0c1c723c */ /* 0x040ff0000004181c */
[----:B------:R-:W-:Y:S01]  /*4600*/  HMMA.16816.F32.BF16 R24, R12, R62, R24 ;  /* 0x0000003e0c18723c */ /* 0x000fe20000041818 */
[----:B------:R-:W5:Y:S07]  /*4610*/  LDSM.16.M88.4 R60, [R132+0x4000] ;  /* 0x00400000843c783b */ /* 0x000f6e0000000200 */
[C---:B------:R-:W-:Y:S08]  /*4620*/  HMMA.16816.F32.BF16 R4, R104.reuse, R108, R4 ;  /* 0x0000006c6804723c */ /* 0x040ff00000041804 */
[----:B------:R-:W-:Y:S08]  /*4630*/  HMMA.16816.F32.BF16 R92, R104, R110, R92 ;  /* 0x0000006e685c723c */ /* 0x000ff0000004185c */
        /* <DEDUP_REMOVED lines=10> */
[----:B------:R-:W-:Y:S01]  /*46e0*/  HMMA.16816.F32.BF16 R76, R12, R98, R76 ;  /* 0x000000620c4c723c */ /* 0x000fe2000004184c */
[----:B------:R-:W2:Y:S04]  /*46f0*/  LDSM.16.M88.4 R12, [R132+0x6000] ;  /* 0x00600000840c783b */ /* 0x000ea80000000200 */
[----:B------:R-:W-:Y:S03]  /*4700*/  LDSM.16.M88.4 R96, [R200+0x8000] ;  /* 0x00800000c860783b */ /* 0x000fe60000000200 */
[C---:B-----5:R-:W-:Y:S08]  /*4710*/  HMMA.16816.F32.BF16 R56, R64.reuse, R60, R56 ;  /* 0x0000003c4038723c */ /* 0x060ff00000041838 */
[C---:B------:R-:W-:Y:S01]  /*4720*/  HMMA.16816.F32.BF16 R52, R64.reuse, R62, R52 ;  /* 0x0000003e4034723c */ /* 0x040fe20000041834 */
[----:B------:R-:W5:Y:S07]  /*4730*/  LDSM.16.M88.4 R60, [R132+0x6800] ;  /* 0x00680000843c783b */ /* 0x000f6e0000000200 */
        /* <DEDUP_REMOVED lines=9> */
[C---:B--2---:R-:W-:Y:S01]  /*47d0*/  HMMA.16816.F32.BF16 R104, R64.reuse, R12, R20 ;  /* 0x0000000c4068723c */ /* 0x044fe20000041814 */
[----:B------:R-:W2:Y:S07]  /*47e0*/  LDSM.16.M88.4 R20, [R198+0x8000] ;  /* 0x00800000c614783b */ /* 0x000eae0000000200 */
[C---:B-----5:R-:W-:Y:S08]  /*47f0*/  HMMA.16816.F32.BF16 R4, R64.reuse, R60, R4 ;  /* 0x0000003c4004723c */ /* 0x060ff00000041804 */
[----:B------:R-:W-:Y:S01]  /*4800*/  HMMA.16816.F32.BF16 R92, R64, R62, R92 ;  /* 0x0000003e405c723c */ /* 0x000fe2000004185c */
[----:B------:R-:W-:Y:S07]  /*4810*/  LDSM.16.M88.4 R60, [R197+0x2000] ;  /* 0x00200000c53c783b */ /* 0x000fee0000000200 */
[----:B------:R-:W-:Y:S01]  /*4820*/  HMMA.16816.F32.BF16 R108, R100, R96, R56 ;  /* 0x00000060646c723c */ /* 0x000fe20000041838 */
[----:B------:R-:W-:Y:S07]  /*4830*/  LDSM.16.M88.4 R56, [R184+0x8000] ;  /* 0x00800000b838783b */ /* 0x000fee0000000200 */
[C---:B------:R-:W-:Y:S01]  /*4840*/  HMMA.16816.F32.BF16 R8, R64.reuse, R14, R8 ;  /* 0x0000000e4008723c */ /* 0x040fe20000041808 */
[----:B------:R-:W4:Y:S07]  /*4850*/  LDSM.16.M88.4 R12, [R200+0x8800] ;  /* 0x00880000c80c783b */ /* 0x000f2e0000000200 */
[C---:B-1----:R-:W-:Y:S08]  /*4860*/  HMMA.16816.F32.BF16 R88, R64.reuse, R16, R88 ;  /* 0x000000104058723c */ /* 0x042ff00000041858 */
[----:B------:R-:W-:Y:S01]  /*4870*/  HMMA.16816.F32.BF16 R84, R64, R18, R84 ;  /* 0x000000124054723c */ /* 0x000fe20000041854 */
[----:B------:R-:W1:Y:S07]  /*4880*/  LDSM.16.M88.4 R16, [R200+0x9000] ;  /* 0x00900000c810783b */ /* 0x000e6e0000000200 */
[----:B------:R-:W-:Y:S01]  /*4890*/  HMMA.16816.F32.BF16 R52, R100, R98, R52 ;  /* 0x000000626434723c */ /* 0x000fe20000041834 */
[----:B------:R-:W-:Y:S07]  /*48a0*/  LDSM.16.M88.4 R96, [R198+0x8800] ;  /* 0x00880000c660783b */ /* 0x000fee0000000200 */
[C---:B---3--:R-:W-:Y:S08]  /*48b0*/  HMMA.16816.F32.BF16 R80, R64.reuse, R68, R80 ;  /* 0x000000444050723c */ /* 0x048ff00000041850 */
[----:B------:R-:W-:Y:S01]  /*48c0*/  HMMA.16816.F32.BF16 R76, R64, R70, R76 ;  /* 0x00000046404c723c */ /* 0x000fe2000004184c */
[----:B------:R-:W-:Y:S04]  /*48d0*/  LDSM.16.M88.4 R68, [R196+0x2000] ;  /* 0x00200000c444783b */ /* 0x000fe80000000200 */
[----:B------:R-:W3:Y:S03]  /*48e0*/  LDSM.16.M88.4 R64, [R132+0x8000] ;  /* 0x008000008440783b */ /* 0x000ee60000000200 */
[C---:B--2---:R-:W-:Y:S08]  /*48f0*/  HMMA.16816.F32.BF16 R108, R72.reuse, R20, R108 ;  /* 0x00000014486c723c */ /* 0x044ff0000004186c */
[----:B------:R-:W-:Y:S01]  /*4900*/  HMMA.16816.F32.BF16 R52, R72, R22, R52 ;  /* 0x000000164834723c */ /* 0x000fe20000041834 */
[----:B------:R-:W2:Y:S07]  /*4910*/  LDSM.16.M88.4 R20, [R200+0x9800] ;  /* 0x00980000c814783b */ /* 0x000eae0000000200 */
[----:B----4-:R-:W-:Y:S08]  /*4920*/  HMMA.16816.F32.BF16 R48, R100, R12, R48 ;  /* 0x0000000c6430723c */ /* 0x010ff00000041830 */
[C---:B------:R-:W-:Y:S08]  /*4930*/  HMMA.16816.F32.BF16 R108, R60.reuse, R56, R108 ;  /* 0x000000383c6c723c */ /* 0x040ff0000004186c */
[----:B------:R-:W-:Y:S08]  /*4940*/  HMMA.16816.F32.BF16 R52, R60, R58, R52 ;  /* 0x0000003a3c34723c */ /* 0x000ff00000041834 */
[C---:B------:R-:W-:Y:S01]  /*4950*/  HMMA.16816.F32.BF16 R44, R100.reuse, R14, R44 ;  /* 0x0000000e642c723c */ /* 0x040fe2000004182c */
[----:B------:R-:W-:Y:S07]  /*4960*/  LDSM.16.M88.4 R12, [R184+0x8800] ;  /* 0x00880000b80c783b */ /* 0x000fee0000000200 */
[C---:B-1----:R-:W-:Y:S08]  /*4970*/  HMMA.16816.F32.BF16 R40, R100.reuse, R16, R40 ;  /* 0x000000106428723c */ /* 0x042ff00000041828 */
[----:B------:R-:W-:Y:S01]  /*4980*/  HMMA.16816.F32.BF16 R36, R100, R18, R36 ;  /* 0x000000126424723c */ /* 0x000fe20000041824 */
[----:B------:R-:W1:Y:S07]  /*4990*/  LDSM.16.M88.4 R16, [R198+0x9000] ;  /* 0x00900000c610783b */ /* 0x000e6e0000000200 */
[C---:B---3--:R-:W-:Y:S08]  /*49a0*/  HMMA.16816.F32.BF16 R108, R68.reuse, R64, R108 ;  /* 0x00000040446c723c */ /* 0x048ff0000004186c */
        /* <DEDUP_REMOVED lines=32> */
[----:B------:R-:W5:Y:S07]  /*4bb0*/  LDSM.16.M88.4 R40, [R132+0xa000] ;  /* 0x00a000008428783b */ /* 0x000f6e0000000200 */
        /* <DEDUP_REMOVED lines=10> */
[----:B------:R-:W1:Y:S02]  /*4c60*/  MUFU.TANH R139, R36 ;  /* 0x00000024008b7308 */ /* 0x000e640000002400 */
[----:B---3--:R-:W-:Y:S06]  /*4c70*/  HMMA.16816.F32.BF16 R64, R68, R48, R64 ;  /* 0x000000304440723c */ /* 0x008fec0000041840 */
[----:B------:R-:W3:Y:S02]  /*4c80*/  MUFU.TANH R141, R37 ;  /* 0x00000025008d7308 */ /* 0x000ee40000002400 */
[C---:B--2---:R-:W-:Y:S06]  /*4c90*/  HMMA.16816.F32.BF16 R8, R60.reuse, R6, R8 ;  /* 0x000000063c08723c */ /* 0x044fec0000041808 */
[----:B------:R-:W2:Y:S02]  /*4ca0*/  MUFU.TANH R49, R38 ;  /* 0x0000002600317308 */ /* 0x000ea40000002400 */
[----:B------:R-:W-:Y:S01]  /*4cb0*/  HMMA.16816.F32.BF16 R104, R60, R4, R104 ;  /* 0x000000043c68723c */ /* 0x000fe20000041868 */
[----:B------:R-:W3:Y:S05]  /*4cc0*/  LDSM.16.M88.4 R4, [R200+0xb800] ;  /* 0x00b80000c804783b */ /* 0x000eea0000000200 */
[----:B------:R4:W1:Y:S02]  /*4cd0*/  MUFU.TANH R143, R39 ;  /* 0x00000027008f7308 */ /* 0x0008640000002400 */
[----:B----4-:R-:W-:Y:S01]  /*4ce0*/  HMMA.16816.F32.BF16 R36, R72, R28, R20 ;  /* 0x0000001c4824723c */ /* 0x010fe20000041814 */
[----:B------:R-:W4:Y:S07]  /*4cf0*/  LDSM.16.M88.4 R20, [R132+0xa800] ;  /* 0x00a800008414783b */ /* 0x000f2e0000000200 */
[C---:B------:R-:W-:Y:S08]  /*4d00*/  HMMA.16816.F32.BF16 R24, R68.reuse, R50, R24 ;  /* 0x000000324418723c */ /* 0x040ff00000041818 */
[----:B-----5:R-:W-:Y:S08]  /*4d10*/  HMMA.16816.F32.BF16 R8, R68, R42, R8 ;  /* 0x0000002a4408723c */ /* 0x020ff00000041808 */
[----:B-1----:R-:W-:Y:S08]  /*4d20*/  HMMA.16816.F32.BF16 R88, R100, R16, R88 ;  /* 0x000000106458723c */ /* 0x002ff00000041858 */
[----:B------:R-:W-:Y:S08]  /*4d30*/  HMMA.16816.F32.BF16 R104, R68, R40, R104 ;  /* 0x000000284468723c */ /* 0x000ff00000041868 */
[----:B------:R-:W-:Y:S01]  /*4d40*/  HMMA.16816.F32.BF16 R84, R100, R18, R84 ;  /* 0x000000126454723c */ /* 0x000fe20000041854 */
[----:B------:R-:W1:Y:S07]  /*4d50*/  LDSM.16.M88.4 R16, [R198+0xb000] ;  /* 0x00b00000c610783b */ /* 0x000e6e0000000200 */
[----:B------:R-:W-:Y:S08]  /*4d60*/  HMMA.16816.F32.BF16 R36, R60, R12, R36 ;  /* 0x0000000c3c24723c */ /* 0x000ff00000041824 */
[----:B------:R-:W-:Y:S01]  /*4d70*/  HMMA.16816.F32.BF16 R92, R72, R30, R92 ;  /* 0x0000001e485c723c */ /* 0x000fe2000004185c */
[----:B------:R-:W5:Y:S01]  /*4d80*/  LDSM.16.M88.4 R28, [R198+0xb800] ;  /* 0x00b80000c61c783b */ /* 0x000f620000000200 */
        /* <DEDUP_REMOVED lines=11> */
[----:B------:R-:W3:Y:S01]  /*4e40*/  MUFU.TANH R149, R24 ;  /* 0x0000001800957308 */ /* 0x000ee20000002400 */
[----:B------:R-:W-:-:S06]  /*4e50*/  FMUL.FTZ R5, R10, R119 ;  /* 0x000000770a057220 */ /* 0x000fcc0000410000 */
[----:B----4-:R-:W-:Y:S01]  /*4e60*/  HMMA.16816.F32.BF16 R36, R68, R20, R36 ;  /* 0x000000144424723c */ /* 0x010fe20000041824 */
[----:B------:R-:W4:Y:S01]  /*4e70*/  MUFU.TANH R151, R25 ;  /* 0x0000001900977308 */ /* 0x000f220000002400 */
[----:B------:R-:W-:-:S06]  /*4e80*/  FMUL.FTZ R21, R11, R119 ;  /* 0x000000770b157220 */ /* 0x000fcc0000410000 */
[----:B------:R-:W-:Y:S01]  /*4e90*/  HMMA.16816.F32.BF16 R76, R100, R6, R76 ;  /* 0x00000006644c723c */ /* 0x000fe2000004184c */
[----:B------:R-:W1:Y:S08]  /*4ea0*/  MUFU.TANH R41, R26 ;  /* 0x0000001a00297308 */ /* 0x000e700000002400 */
[----:B------:R2:W1:Y:S08]  /*4eb0*/  MUFU.TANH R67, R27 ;  /* 0x0000001b00437308 */ /* 0x0004700000002400 */
[----:B------:R-:W1:Y:S08]  /*4ec0*/  MUFU.TANH R107, R8 ;  /* 0x00000008006b7308 */ /* 0x000e700000002400 */
[----:B------:R3:W1:Y:S01]  /*4ed0*/  MUFU.TANH R157, R9 ;  /* 0x00000009009d7308 */ /* 0x0006620000002400 */
[----:B--2---:R-:W2:Y:S04]  /*4ee0*/  LDSM.16.M88.4 R24, [R184+0xb000] ;  /* 0x00b00000b818783b */ /* 0x004ea80000000200 */
[----:B---3--:R-:W3:Y:S01]  /*4ef0*/  LDSM.16.M88.4 R8, [R184+0xb800] ;  /* 0x00b80000b808783b */ /* 0x008ee20000000200 */
[----:B------:R-:W-:Y:S03]  /*4f00*/  HMMA.16816.F32.BF16 R92, R60, R14, R92 ;  /* 0x0000000e3c5c723c */ /* 0x000fe6000004185c */
[----:B------:R-:W4:Y:S05]  /*4f10*/  LDSM.16.M88.4 R12, [R132+0xb000] ;  /* 0x00b00000840c783b */ /* 0x000f2a0000000200 */
[C---:B-1----:R-:W-:Y:S08]  /*4f20*/  HMMA.16816.F32.BF16 R88, R72.reuse, R16, R88 ;  /* 0x000000104858723c */ /* 0x042ff00000041858 */
[C---:B------:R-:W-:Y:S01]  /*4f30*/  HMMA.16816.F32.BF16 R84, R72.reuse, R18, R84 ;  /* 0x000000124854723c */ /* 0x040fe20000041854 */
[----:B------:R-:W1:Y:S07]  /*4f40*/  LDSM.16.M88.4 R16, [R132+0xb800] ;  /* 0x00b800008410783b */ /* 0x000e6e0000000200 */
[C---:B-----5:R-:W-:Y:S01]  /*4f50*/  HMMA.16816.F32.BF16 R80, R72.reuse, R28, R80 ;  /* 0x0000001c4850723c */ /* 0x060fe20000041850 */
[----:B------:R-:W-:Y:S01]  /*4f60*/  SHF.R.U32.HI R189, RZ, 0x2, R209 ;  /* 0x00000002ffbd7819 */ /* 0x000fe200000116d1 */
[-C--:B------:R-:W-:Y:S01]  /*4f70*/  FMUL.FTZ R123, R53, R119.reuse ;  /* 0x00000077357b7220 */ /* 0x080fe20000410000 */
[-C--:B------:R-:W-:Y:S01]  /*4f80*/  FMUL.FTZ R127, R57, R119.reuse ;  /* 0x00000077397f7220 */ /* 0x080fe20000410000 */
[-C--:B------:R-:W-:Y:S01]  /*4f90*/  FMUL.FTZ R131, R45, R119.reuse ;  /* 0x000000772d837220 */ /* 0x080fe20000410000 */
[-C--:B------:R-:W-:Y:S01]  /*4fa0*/  FMUL.FTZ R137, R97, R119.reuse ;  /* 0x0000007761897220 */ /* 0x080fe20000410000 */
[----:B------:R-:W-:Y:S01]  /*4fb0*/  IADD3 R187, PT, PT, R185, -0x1, RZ ;  /* 0xffffffffb9bb7810 */ /* 0x000fe20007ffe0ff */
        /* <DEDUP_REMOVED lines=9> */
[C---:B--2---:R-:W-:Y:S01]  /*5050*/  HMMA.16816.F32.BF16 R88, R60.reuse, R24, R88 ;  /* 0x000000183c58723c */ /* 0x044fe20000041858 */
[-C--:B------:R-:W-:Y:S01]  /*5060*/  FMUL.FTZ R37, R37, R119.reuse ;  /* 0x0000007725257220 */ /* 0x080fe20000410000 */
[----:B------:R-:W-:Y:S01]  /*5070*/  LOP3.LUT R190, R210, 0x1f0, RZ, 0xc0, !PT ;  /* 0x000001f0d2be7812 */ /* 0x000fe200078ec0ff */
        /* <DEDUP_REMOVED lines=10> */
[----:B------:R-:W2:Y:S01]  /*5120*/  MUFU.TANH R147, R147 ;  /* 0x0000009300937308 */ /* 0x000ea20000002400 */
[----:B------:R-:W-:Y:S01]  /*5130*/  IADD3 R120, PT, PT, R120, R117, -R194 ;  /* 0x0000007578787210 */ /* 0x000fe20007ffe8c2 */
[----:B------:R-:W-:-:S04]  /*5140*/  DEPBAR.LE SB0, 0x0 ;  /* 0x000080000000791a */ /* 0x000fc80000000000 */
[C---:B---3--:R-:W-:Y:S08]  /*5150*/  HMMA.16816.F32.BF16 R80, R60.reuse, R8, R80 ;  /* 0x000000083c50723c */ /* 0x048ff00000041850 */
[----:B------:R-:W-:Y:S08]  /*5160*/  HMMA.16816.F32.BF16 R76, R60, R10, R76 ;  /* 0x0000000a3c4c723c */ /* 0x000ff0000004184c */
[C---:B------:R-:W-:Y:S08]  /*5170*/  HMMA.16816.F32.BF16 R92, R68.reuse, R22, R92 ;  /* 0x00000016445c723c */ /* 0x040ff0000004185c */
[C---:B----4-:R-:W-:Y:S08]  /*5180*/  HMMA.16816.F32.BF16 R88, R68.reuse, R12, R88 ;  /* 0x0000000c4458723c */ /* 0x050ff00000041858 */
        /* <DEDUP_REMOVED lines=28> */
[-C--:B------:R-:W-:Y:S01]  /*5350*/  FMUL.FTZ R84, R84, R119.reuse ;  /* 0x0000007754547220 */ /* 0x080fe20000410000 */
[----:B------:R-:W-:Y:S01]  /*5360*/  FMUL.FTZ R85, R85, R119 ;  /* 0x0000007755557220 */ /* 0x000fe20000410000 */
[----:B------:R-:W-:-:S02]  /*5370*/  ISETP.GT.AND P0, PT, R187, R226, PT ;  /* 0x000000e2bb00720c */ /* 0x000fc40003f04270 */
[----:B------:R-:W-:Y:S01]  /*5380*/  LOP3.LUT R14, R189, R190, RZ, 0xfc, !PT ;  /* 0x000000bebd0e7212 */ /* 0x000fe200078efcff */
[----:B------:R1:W3:Y:S01]  /*5390*/  MUFU.TANH R113, R108 ;  /* 0x0000006c00717308 */ /* 0x0002e20000002400 */
[----:B------:R-:W-:Y:S02]  /*53a0*/  IADD3 R118, PT, PT, R117, -R194, -R118 ;  /* 0x800000c275767210 */ /* 0x000fe40007ffe876 */
[----:B------:R-:W-:-:S05]  /*53b0*/  LEA R223, R233, R14, 0x6 ;  /* 0x0000000ee9df7211 */ /* 0x000fca00078e30ff */
[----:B------:R-:W4:Y:S01]  /*53c0*/  MUFU.TANH R109, R109 ;  /* 0x0000006d006d7308 */ /* 0x000f220000002400 */
[----:B------:R-:W-:-:S07]  /*53d0*/  IADD3 R222, PT, PT, R223, R120, RZ ;  /* 0x00000078dfde7210 */ /* 0x000fce0007ffe0ff */
[----:B------:R1:W1:Y:S01]  /*53e0*/  MUFU.TANH R115, R110 ;  /* 0x0000006e00737308 */ /* 0x0002620000002400 */
[----:B------:R-:W-:-:S07]  /*53f0*/  IADD3 R223, PT, PT, R223, R118, RZ ;  /* 0x00000076dfdf7210 */ /* 0x000fce0007ffe0ff */
        /* <DEDUP_REMOVED lines=51> */
[----:B------:R-:W-:-:S02]  /*5730*/  VIADDMNMX R224, R222, 0x1, R117, PT ;  /* 0x00000001dee07846 */ /* 0x000fc40003800175 */
[----:B------:R-:W-:Y:S02]  /*5740*/  VIMNMX R225, PT, PT, RZ, R223, !PT ;  /* 0x000000dfffe17248 */ /* 0x000fe40007fe0100 */
        /* <DEDUP_REMOVED lines=18> */
.L_x_7248:
[----:B------:R-:W2:Y:S01]  /*5870*/  LD.E R77, desc[UR4][R2.64+0x170] ;  /* 0x00017004024d7980 */ /* 0x000ea2000c101900 */
[C---:B------:R-:W-:Y:S01]  /*5880*/  IADD3 R6, PT, PT, R116.reuse, -0x80, RZ ;  /* 0xffffff8074067810 */ /* 0x040fe20007ffe0ff */
[----:B------:R-:W-:Y:S02]  /*5890*/  VIADD R116, R116, 0xffffff00 ;  /* 0xffffff0074747836 */ /* 0x000fe40000000000 */
[----:B-1----:R-:W3:Y:S01]  /*58a0*/  LD.E.64 R84, desc[UR4][R2.64+0x20] ;  /* 0x0000200402547980 */ /* 0x002ee2000c101b00 */
[----:B------:R-:W-:Y:S02]  /*58b0*/  IABS R10, R6 ;  /* 0x00000006000a7213 */ /* 0x000fe40000000000 */
[----:B------:R-:W-:Y:S02]  /*58c0*/  IABS R8, R116 ;  /* 0x0000007400087213 */ /* 0x000fe40000000000 */
[-C--:B--2---:R-:W-:Y:S02]  /*58d0*/  IABS R4, R77.reuse ;  /* 0x0000004d00047213 */ /* 0x084fe40000000000 */
[----:B------:R-:W-:-:S02]  /*58e0*/  IABS R79, R77 ;  /* 0x0000004d004f7213 */ /* 0x000fc40000000000 */
[----:B------:R-:W1:Y:S01]  /*58f0*/  I2F.RP R12, R4 ;  /* 0x00000004000c7306 */ /* 0x000e620000209400 */
[----:B------:R-:W-:Y:S02]  /*5900*/  LOP3.LUT R116, R116, R77, RZ, 0x3c, !PT ;  /* 0x0000004d74747212 */ /* 0x000fe400078e3cff */
[----:B------:R-:W-:Y:S02]  /*5910*/  IADD3 R79, PT, PT, RZ, -R79, RZ ;  /* 0x8000004fff4f7210 */ /* 0x000fe40007ffe0ff */
        /* <DEDUP_REMOVED lines=50> */
.L_x_7249:
[----:B------:R-:W-:Y:S05]  /*5c40*/  BSYNC.RECONVERGENT B0 ;  /* 0x0000000000007941 */ /* 0x000fea0003800200 */
.L_x_7247:
[-C--:B------:R-:W-:Y:S01]  /*5c50*/  ISETP.GE.AND P1, PT, R35, R240.reuse, PT ;  /* 0x000000f02300720c */ /* 0x080fe20003f26270 */
[C---:B------:R-:W-:Y:S01]  /*5c60*/  IMAD.SHL.U32 R77, R218.reuse, 0x20, RZ ;  /* 0x00000020da4d7824 */ /* 0x040fe200078e00ff */
        /* <DEDUP_REMOVED lines=11> */
[----:B-1----:R-:W-:-:S03]  /*5d20*/  IADD3 R84, P2, PT, R86, R77, RZ ;  /* 0x0000004d56547210 */ /* 0x002fc60007f5e0ff */
[----:B------:R3:W-:Y:S02]  /*5d30*/  @P1 STS.128 [R193+0x4000], RZ ;  /* 0x004000ffc1001388 */ /* 0x0007e40000000c00 */
[----:B------:R-:W-:Y:S01]  /*5d40*/  IMAD.X R85, R87, 0x1, R4, P2 ;  /* 0x0000000157557824 */ /* 0x000fe200010e0604 */
[----:B------:R-:W-:-:S04]  /*5d50*/  IADD3 R82, P2, PT, R84, R77, RZ ;  /* 0x0000004d54527210 */ /* 0x000fc80007f5e0ff */
        /* <DEDUP_REMOVED lines=90> */
.L_x_7246:
[----:B------:R-:W-:Y:S05]  /*6300*/  BSYNC.RECONVERGENT B1 ;  /* 0x0000000000017941 */ /* 0x000fea0003800200 */
.L_x_7245:
[----:B------:R-:W-:Y:S02]  /*6310*/  IMAD.SHL.U32 R135, R209, 0x2, RZ ;  /* 0x00000002d1877824 */ /* 0x000fe400078e00ff */
[----:B------:R-:W-:-:S03]  /*6320*/  IMAD.IADD R14, R0, 0x1, R14 ;  /* 0x00000001000e7824 */ /* 0x000fc600078e020e */
[----:B------:R-:W-:Y:S01]  /*6330*/  LOP3.LUT R135, R135, 0x6, RZ, 0xc0, !PT ;  /* 0x0000000687877812 */ /* 0x000fe200078ec0ff */
[----:B------:R-:W-:-:S04]  /*6340*/  VIADD R50, R14, 0x8 ;  /* 0x000000080e327836 */ /* 0x000fc80000000000 */
[----:B---3--:R-:W-:-:S04]  /*6350*/  IMAD R77, R187, 0x80, R135 ;  /* 0x00000080bb4d7824 */ /* 0x008fc800078e0287 */
[C---:B------:R-:W-:Y:S01]  /*6360*/  IMAD.IADD R119, R77.reuse, 0x1, R194 ;  /* 0x000000014d777824 */ /* 0x040fe200078e02c2 */
[C---:B------:R-:W-:Y:S01]  /*6370*/  ISETP.GE.AND P5, PT, R77.reuse, R225, PT ;  /* 0x000000e14d00720c */ /* 0x040fe20003fa6270 */
[C---:B------:R-:W-:Y:S01]  /*6380*/  VIADD R117, R77.reuse, 0x1 ;  /* 0x000000014d757836 */ /* 0x040fe20000000000 */
[----:B------:R-:W-:Y:S01]  /*6390*/  ISETP.GE.AND P4, PT, R77, R224, PT ;  /* 0x000000e04d00720c */ /* 0x000fe20003f86270 */
[--C-:B------:R-:W-:Y:S01]  /*63a0*/  IMAD.IADD R26, R50, 0x1, -R119.reuse ;  /* 0x00000001321a7824 */ /* 0x100fe200078e0a77 */
[C-C-:B------:R-:W-:Y:S02]  /*63b0*/  IADD3 R10, PT, PT, R14.reuse, -0x9, -R119.reuse ;  /* 0xfffffff70e0a7810 */ /* 0x140fe40007ffe877 */
[----:B------:R-:W-:Y:S02]  /*63c0*/  IADD3 R88, PT, PT, R14, -0x58, -R119 ;  /* 0xffffffa80e587810 */ /* 0x000fe40007ffe877 */
[----:B------:R-:W-:Y:S02]  /*63d0*/  IABS R10, R10 ;  /* 0x0000000a000a7213 */ /* 0x000fe40000000000 */
[----:B------:R-:W-:-:S02]  /*63e0*/  IABS R88, R88 ;  /* 0x0000005800587213 */ /* 0x000fc40000000000 */
[--C-:B------:R-:W-:Y:S02]  /*63f0*/  IADD3 R62, PT, PT, R50, -0x18, -R119.reuse ;  /* 0xffffffe8323e7810 */ /* 0x100fe40007ffe877 */
[----:B------:R-:W-:Y:S02]  /*6400*/  I2FP.F32.S32 R10, R10 ;  /* 0x0000000a000a7245 */ /* 0x000fe40000201400 */
[----:B------:R-:W-:Y:S02]  /*6410*/  IADD3 R12, PT, PT, R14, -0x1, -R119 ;  /* 0xffffffff0e0c7810 */ /* 0x000fe40007ffe877 */
[----:B------:R-:W-:Y:S01]  /*6420*/  I2FP.F32.S32 R88, R88 ;  /* 0x0000005800587245 */ /* 0x000fe20000201400 */
[----:B-1----:R-:W-:Y:S01]  /*6430*/  FFMA.FTZ R10, -R238, R10, R123 ;  /* 0x0000000aee0a7223 */ /* 0x002fe2000001017b */
[C-C-:B------:R-:W-:Y:S02]  /*6440*/  IADD3 R8, PT, PT, R14.reuse, -0x10, -R119.reuse ;  /* 0xfffffff00e087810 */ /* 0x140fe40007ffe877 */
[----:B------:R-:W-:Y:S01]  /*6450*/  IADD3 R116, PT, PT, R14, -0x11, -R119 ;  /* 0xffffffef0e747810 */ /* 0x000fe20007ffe877 */
[----:B------:R-:W-:Y:S01]  /*6460*/  FFMA.FTZ R123, -R238, R88, R27 ;  /* 0x00000058ee7b7223 */ /* 0x000fe2000001011b */
        /* <DEDUP_REMOVED lines=24> */
[C-C-:B------:R-:W-:Y:S01]  /*65f0*/  IADD3 R22, PT, PT, R14.reuse, -0x79, -R119.reuse ;  /* 0xffffff870e167810 */ /* 0x140fe20007ffe877 */
[----:B------:R-:W-:Y:S01]  /*6600*/  IMAD.IADD R14, R14, 0x1, -R119 ;  /* 0x000000010e0e7824 */ /* 0x000fe200078e0a77 */
[----:B------:R-:W-:-:S02]  /*6610*/  IABS R62, R62 ;  /* 0x0000003e003e7213 */ /* 0x000fc40000000000 */
[----:B------:R-:W-:Y:S01]  /*6620*/  IABS R12, R12 ;  /* 0x0000000c000c7213 */ /* 0x000fe20000000000 */
[----:B------:R-:W-:Y:S01]  /*6630*/  VIADD R27, R14, 0xfffffff8 ;  /* 0xfffffff80e1b7836 */ /* 0x000fe20000000000 */
[----:B------:R-:W-:Y:S02]  /*6640*/  IADD3 R24, PT, PT, R50, -0x1, -R119 ;  /* 0xffffffff32187810 */ /* 0x000fe40007ffe877 */
[----:B------:R-:W-:Y:S02]  /*6650*/  I2FP.F32.S32 R62, R62 ;  /* 0x0000003e003e7245 */ /* 0x000fe40000201400 */
[C---:B------:R-:W-:Y:S02]  /*6660*/  ISETP.GE.AND P2, PT, R117.reuse, R225, PT ;  /* 0x000000e17500720c */ /* 0x040fe40003f46270 */
[C---:B------:R-:W-:Y:S01]  /*6670*/  ISETP.GE.AND P1, PT, R117.reuse, R224, PT ;  /* 0x000000e07500720c */ /* 0x040fe20003f26270 */
[----:B------:R-:W-:Y:S01]  /*6680*/  FFMA.FTZ R45, -R238, R62, R45 ;  /* 0x0000003eee2d7223 */ /* 0x000fe2000001012d */
[C---:B------:R-:W-:Y:S01]  /*6690*/  ISETP.GE.AND P3, PT, R117.reuse, R223, PT ;  /* 0x000000df7500720c */ /* 0x040fe20003f66270 */
[----:B------:R-:W2:Y:S01]  /*66a0*/  LD.E R62, desc[UR4][R2.64+0xdc] ;  /* 0x0000dc04023e7980 */ /* 0x000ea2000c101900 */
[----:B------:R-:W-:-:S02]  /*66b0*/  ISETP.GE.AND P0, PT, R117, R222, PT ;  /* 0x000000de7500720c */ /* 0x000fc40003f06270 */
[----:B------:R-:W-:Y:S02]  /*66c0*/  IABS R80, R80 ;  /* 0x0000005000507213 */ /* 0x000fe40000000000 */
[----:B------:R-:W-:Y:S02]  /*66d0*/  IABS R116, R116 ;  /* 0x0000007400747213 */ /* 0x000fe40000000000 */
[----:B------:R-:W-:Y:S02]  /*66e0*/  I2FP.F32.S32 R12, R12 ;  /* 0x0000000c000c7245 */ /* 0x000fe40000201400 */
[----:B------:R-:W-:Y:S02]  /*66f0*/  IABS R114, R114 ;  /* 0x0000007200727213 */ /* 0x000fe40000000000 */
[----:B------:R-:W-:Y:S01]  /*6700*/  IABS R117, R14 ;  /* 0x0000000e00757213 */ /* 0x000fe20000000000 */
[----:B------:R-:W-:Y:S01]  /*6710*/  FFMA.FTZ R12, -R238, R12, R109 ;  /* 0x0000000cee0c7223 */ /* 0x000fe2000001016d */
[----:B------:R-:W-:Y:S01]  /*6720*/  IABS R87, R87 ;  /* 0x0000005700577213 */ /* 0x000fe20000000000 */
[----:B------:R-:W-:Y:S01]  /*6730*/  VIADD R109, R77, 0x20 ;  /* 0x000000204d6d7836 */ /* 0x000fe20000000000 */
[----:B------:R-:W-:-:S02]  /*6740*/  IABS R88, R24 ;  /* 0x0000001800587213 */ /* 0x000fc40000000000 */
[----:B------:R-:W-:Y:S02]  /*6750*/  I2FP.F32.S32 R80, R80 ;  /* 0x0000005000507245 */ /* 0x000fe40000201400 */
[----:B------:R-:W-:Y:S02]  /*6760*/  IABS R24, R27 ;  /* 0x0000001b00187213 */ /* 0x000fe40000000000 */
[----:B------:R-:W-:Y:S01]  /*6770*/  I2FP.F32.S32 R116, R116 ;  /* 0x0000007400747245 */ /* 0x000fe20000201400 */
[C---:B------:R-:W-:Y:S01]  /*6780*/  FFMA.FTZ R120, -R238.reuse, R80, R39 ;  /* 0x00000050ee787223 */ /* 0x040fe20000010127 */
[----:B------:R-:W-:Y:S02]  /*6790*/  I2FP.F32.S32 R114, R114 ;  /* 0x0000007200727245 */ /* 0x000fe40000201400 */
[----:B------:R-:W-:Y:S01]  /*67a0*/  IABS R72, R72 ;  /* 0x0000004800487213 */ /* 0x000fe20000000000 */
[C---:B------:R-:W-:Y:S01]  /*67b0*/  FFMA.FTZ R127, -R238.reuse, R116, R127 ;  /* 0x00000074ee7f7223 */ /* 0x040fe2000001017f */
[----:B------:R-:W-:Y:S01]  /*67c0*/  I2FP.F32.S32 R117, R117 ;  /* 0x0000007500757245 */ /* 0x000fe20000201400 */
[C---:B------:R-:W-:Y:S01]  /*67d0*/  FFMA.FTZ R129, -R238.reuse, R114, R129 ;  /* 0x00000072ee817223 */ /* 0x040fe20000010181 */
[----:B------:R-:W-:Y:S01]  /*67e0*/  IABS R8, R8 ;  /* 0x0000000800087213 */ /* 0x000fe20000000000 */
[C---:B------:R-:W-:Y:S01]  /*67f0*/  VIADD R116, R77.reuse, 0x9 ;  /* 0x000000094d747836 */ /* 0x040fe20000000000 */
[----:B------:R-:W-:Y:S01]  /*6800*/  IABS R112, R112 ;  /* 0x0000007000707213 */ /* 0x000fe20000000000 */
[C---:B------:R-:W-:Y:S01]  /*6810*/  FFMA.FTZ R80, -R238.reuse, R117, R113 ;  /* 0x00000075ee507223 */ /* 0x040fe20000010171 */
[----:B------:R-:W-:Y:S01]  /*6820*/  I2FP.F32.S32 R122, R87 ;  /* 0x00000057007a7245 */ /* 0x000fe20000201400 */
[C---:B------:R-:W-:Y:S01]  /*6830*/  VIADD R114, R77.reuse, 0x10 ;  /* 0x000000104d727836 */ /* 0x040fe20000000000 */
[----:B------:R-:W-:Y:S01]  /*6840*/  IABS R100, R100 ;  /* 0x0000006400647213 */ /* 0x000fe20000000000 */
[C---:B------:R-:W-:Y:S01]  /*6850*/  VIADD R87, R77.reuse, 0x68 ;  /* 0x000000684d577836 */ /* 0x040fe20000000000 */
[----:B------:R-:W-:Y:S01]  /*6860*/  I2FP.F32.S32 R24, R24 ;  /* 0x0000001800187245 */ /* 0x000fe20000201400 */
[C---:B------:R-:W-:Y:S01]  /*6870*/  FFMA.FTZ R122, -R238.reuse, R122, R29 ;  /* 0x0000007aee7a7223 */ /* 0x040fe2000001011d */
[----:B------:R-:W-:Y:S01]  /*6880*/  I2FP.F32.S32 R72, R72 ;  /* 0x0000004800487245 */ /* 0x000fe20000201400 */
[C---:B------:R-:W-:Y:S01]  /*6890*/  FFMA.FTZ R53, -R238.reuse, R117, R53 ;  /* 0x00000075ee357223 */ /* 0x040fe20000010135 */
[----:B------:R-:W-:Y:S01]  /*68a0*/  I2FP.F32.S32 R8, R8 ;  /* 0x0000000800087245 */ /* 0x000fe20000201400 */
[C---:B------:R-:W-:Y:S01]  /*68b0*/  FFMA.FTZ R29, -R238.reuse, R24, R121 ;  /* 0x00000018ee1d7223 */ /* 0x040fe20000010179 */
[----:B------:R-:W-:Y:S01]  /*68c0*/  IABS R108, R108 ;  /* 0x0000006c006c7213 */ /* 0x000fe20000000000 */
[----:B------:R-:W-:Y:S01]  /*68d0*/  VIADD R121, R77, 0x8 ;  /* 0x000000084d797836 */ /* 0x000fe20000000000 */
[----:B------:R-:W-:Y:S01]  /*68e0*/  I2FP.F32.S32 R112, R112 ;  /* 0x0000007000707245 */ /* 0x000fe20000201400 */
[----:B------:R-:W-:Y:S01]  /*68f0*/  FFMA.FTZ R8, -R238, R8, R125 ;  /* 0x00000008ee087223 */ /* 0x000fe2000001017d */
[----:B------:R-:W-:-:S02]  /*6900*/  I2FP.F32.S32 R88, R88 ;  /* 0x0000005800587245 */ /* 0x000fc40000201400 */
[----:B------:R-:W-:Y:S01]  /*6910*/  IABS R110, R110 ;  /* 0x0000006e006e7213 */ /* 0x000fe20000000000 */
[----:B------:R-:W-:Y:S01]  /*6920*/  FFMA.FTZ R131, -R238, R112, R131 ;  /* 0x00000070ee837223 */ /* 0x000fe20000010183 */
[----:B------:R-:W-:Y:S01]  /*6930*/  FSEL R12, R12, -INF , P2 ;  /* 0xff8000000c0c7808 */ /* 0x000fe20001000000 */
[----:B------:R-:W-:Y:S01]  /*6940*/  FFMA.FTZ R88, -R238, R88, R111 ;  /* 0x00000058ee587223 */ /* 0x000fe2000001016f */
[C-C-:B------:R-:W-:Y:S01]  /*6950*/  IADD3 R86, PT, PT, R50.reuse, -0x9, -R119.reuse ;  /* 0xfffffff732567810 */ /* 0x140fe20007ffe877 */
[C---:B------:R-:W-:Y:S01]  /*6960*/  VIADD R112, R77.reuse, 0x11 ;  /* 0x000000114d707836 */ /* 0x040fe20000000000 */
[C-C-:B------:R-:W-:Y:S01]  /*6970*/  IADD3 R85, PT, PT, R50.reuse, -0x10, -R119.reuse ;  /* 0xfffffff032557810 */ /* 0x140fe20007ffe877 */
[----:B------:R-:W-:Y:S01]  /*6980*/  VIADD R111, R77, 0x18 ;  /* 0x000000184d6f7836 */ /* 0x000fe20000000000 */
        /* <DEDUP_REMOVED lines=25> */
[----:B------:R-:W-:-:S02]  /*6b20*/  I2FP.F32.S32 R100, R100 ;  /* 0x0000006400647245 */ /* 0x000fc40000201400 */
[----:B------:R-:W-:Y:S01]  /*6b30*/  IADD3 R50, PT, PT, R50, -0x79, -R119 ;  /* 0xffffff8732327810 */ /* 0x000fe20007ffe877 */
[C---:B------:R-:W-:Y:S01]  /*6b40*/  FFMA.FTZ R119, -R238.reuse, R72, R89 ;  /* 0x00000048ee777223 */ /* 0x040fe20000010159 */
[----:B------:R-:W-:Y:S01]  /*6b50*/  I2FP.F32.S32 R108, R108 ;  /* 0x0000006c006c7245 */ /* 0x000fe20000201400 */
[C---:B------:R-:W-:Y:S01]  /*6b60*/  FFMA.FTZ R151, -R238.reuse, R100, R151 ;  /* 0x00000064ee977223 */ /* 0x040fe20000010197 */
[----:B------:R-:W-:Y:S01]  /*6b70*/  IABS R98, R98 ;  /* 0x0000006200627213 */ /* 0x000fe20000000000 */
[----:B------:R-:W-:Y:S01]  /*6b80*/  VIADD R89, R77, 0x61 ;  /* 0x000000614d597836 */ /* 0x000fe20000000000 */
[----:B------:R-:W-:Y:S01]  /*6b90*/  IABS R106, R106 ;  /* 0x0000006a006a7213 */ /* 0x000fe20000000000 */
[----:B------:R-:W-:Y:S01]  /*6ba0*/  FFMA.FTZ R137, -R238, R108, R137 ;  /* 0x0000006cee897223 */ /* 0x000fe20000010189 */
[----:B------:R-:W-:Y:S02]  /*6bb0*/  I2FP.F32.S32 R110, R110 ;  /* 0x0000006e006e7245 */ /* 0x000fe40000201400 */
[----:B------:R-:W-:-:S02]  /*6bc0*/  IABS R96, R96 ;  /* 0x0000006000607213 */ /* 0x000fc40000000000 */
[----:B------:R-:W-:Y:S01]  /*6bd0*/  FSEL R80, R80, -INF , P5 ;  /* 0xff80000050507808 */ /* 0x000fe20002800000 */
[----:B------:R-:W-:Y:S01]  /*6be0*/  FFMA.FTZ R133, -R238, R110, R133 ;  /* 0x0000006eee857223 */ /* 0x000fe20000010185 */
[----:B------:R-:W-:Y:S01]  /*6bf0*/  FSEL R72, R12, -INF , !P1 ;  /* 0xff8000000c487808 */ /* 0x000fe20004800000 */
[----:B------:R-:W-:Y:S01]  /*6c00*/  VIADD R110, R77, 0x19 ;  /* 0x000000194d6e7836 */ /* 0x000fe20000000000 */
[----:B------:R-:W-:Y:S02]  /*6c10*/  IABS R104, R104 ;  /* 0x0000006800687213 */ /* 0x000fe40000000000 */
[----:B------:R-:W-:Y:S02]  /*6c20*/  IABS R95, R95 ;  /* 0x0000005f005f7213 */ /* 0x000fe40000000000 */
[-C--:B------:R-:W-:Y:S02]  /*6c30*/  ISETP.GE.AND P2, PT, R116, R225.reuse, PT ;  /* 0x000000e17400720c */ /* 0x080fe40003f46270 */
[----:B------:R-:W-:-:S02]  /*6c40*/  ISETP.GE.AND P1, PT, R114, R225, PT ;  /* 0x000000e17200720c */ /* 0x000fc40003f26270 */
[----:B------:R-:W-:Y:S02]  /*6c50*/  I2FP.F32.S32 R100, R98 ;  /* 0x0000006200647245 */ /* 0x000fe40000201400 */
[----:B------:R-:W-:Y:S02]  /*6c60*/  I2FP.F32.S32 R106, R106 ;  /* 0x0000006a006a7245 */ /* 0x000fe40000201400 */
[----:B------:R-:W-:Y:S01]  /*6c70*/  I2FP.F32.S32 R98, R96 ;  /* 0x0000006000627245 */ /* 0x000fe20000201400 */
[C---:B------:R-:W-:Y:S01]  /*6c80*/  FFMA.FTZ R153, -R238.reuse, R100, R153 ;  /* 0x00000064ee997223 */ /* 0x040fe20000010199 */
[----:B------:R-:W-:Y:S01]  /*6c90*/  ISETP.GE.AND P5, PT, R121, R225, PT ;  /* 0x000000e17900720c */ /* 0x000fe20003fa6270 */
[----:B------:R-:W-:Y:S01]  /*6ca0*/  FFMA.FTZ R139, -R238, R106, R139 ;  /* 0x0000006aee8b7223 */ /* 0x000fe2000001018b */
[----:B------:R-:W-:Y:S01]  /*6cb0*/  FSEL R80, R80, -INF , !P4 ;  /* 0xff80000050507808 */ /* 0x000fe20006000000 */
[C---:B------:R-:W-:Y:S01]  /*6cc0*/  VIADD R100, R77.reuse, 0x40 ;  /* 0x000000404d647836 */ /* 0x040fe20000000000 */
[----:B------:R-:W-:Y:S01]  /*6cd0*/  I2FP.F32.S32 R108, R104 ;  /* 0x00000068006c7245 */ /* 0x000fe20000201400 */
[C---:B------:R-:W-:Y:S01]  /*6ce0*/  FFMA.FTZ R155, -R238.reuse, R98, R155 ;  /* 0x00000062ee9b7223 */ /* 0x040fe2000001019b */
[----:B------:R-:W-:Y:S01]  /*6cf0*/  I2FP.F32.S32 R96, R95 ;  /* 0x0000005f00607245 */ /* 0x000fe20000201400 */
[C---:B------:R-:W-:Y:S01]  /*6d00*/  VIADD R98, R77.reuse, 0x41 ;  /* 0x000000414d627836 */ /* 0x040fe20000000000 */
[----:B------:R-:W-:Y:S01]  /*6d10*/  IABS R26, R26 ;  /* 0x0000001a001a7213 */ /* 0x000fe20000000000 */
[----:B------:R-:W-:Y:S01]  /*6d20*/  FFMA.FTZ R141, -R238, R108, R141 ;  /* 0x0000006cee8d7223 */ /* 0x000fe2000001018d */
[----:B------:R-:W-:Y:S01]  /*6d30*/  ISETP.GE.AND P4, PT, R116, R224, PT ;  /* 0x000000e07400720c */ /* 0x000fe20003f86270 */
[----:B------:R-:W-:Y:S01]  /*6d40*/  FFMA.FTZ R125, -R238, R96, R107 ;  /* 0x00000060ee7d7223 */ /* 0x000fe2000001016b */
[----:B------:R-:W-:Y:S01]  /*6d50*/  FSEL R10, R10, -INF , P2 ;  /* 0xff8000000a0a7808 */ /* 0x000fe20001000000 */
[C---:B------:R-:W-:Y:S01]  /*6d60*/  VIADD R108, R77.reuse, 0x21 ;  /* 0x000000214d6c7836 */ /* 0x040fe20000000000 */
[----:B------:R-:W-:Y:S01]  /*6d70*/  FSEL R8, R8, -INF , P1 ;  /* 0xff80000008087808 */ /* 0x000fe20000800000 */
[C---:B------:R-:W-:Y:S01]  /*6d80*/  VIADD R107, R77.reuse, 0x28 ;  /* 0x000000284d6b7836 */ /* 0x040fe20000000000 */
[----:B------:R-:W-:Y:S01]  /*6d90*/  IABS R103, R103 ;  /* 0x0000006700677213 */ /* 0x000fe20000000000 */
[C---:B------:R-:W-:Y:S01]  /*6da0*/  VIADD R96, R77.reuse, 0x48 ;  /* 0x000000484d607836 */ /* 0x040fe20000000000 */
[----:B------:R-:W-:Y:S01]  /*6db0*/  IABS R102, R102 ;  /* 0x0000006600667213 */ /* 0x000fe20000000000 */
[----:B------:R-:W-:Y:S01]  /*6dc0*/  VIADD R95, R77, 0x49 ;  /* 0x000000494d5f7836 */ /* 0x000fe20000000000 */
[----:B------:R-:W-:-:S02]  /*6dd0*/  ISETP.GE.AND P2, PT, R112, R225, PT ;  /* 0x000000e17000720c */ /* 0x000fc40003f46270 */
[----:B------:R-:W-:Y:S02]  /*6de0*/  ISETP.GE.AND P1, PT, R111, R225, PT ;  /* 0x000000e16f00720c */ /* 0x000fe40003f26270 */
[----:B------:R-:W-:Y:S02]  /*6df0*/  IABS R118, R46 ;  /* 0x0000002e00767213 */ /* 0x000fe40000000000 */
[----:B------:R-:W-:Y:S02]  /*6e00*/  FSEL R29, R29, -INF , P5 ;  /* 0xff8000001d1d7808 */ /* 0x000fe40002800000 */
[----:B------:R-:W-:Y:S02]  /*6e10*/  I2FP.F32.S32 R26, R26 ;  /* 0x0000001a001a7245 */ /* 0x000fe40000201400 */
[----:B------:R-:W-:Y:S02]  /*6e20*/  ISETP.GE.AND P5, PT, R114, R224, PT ;  /* 0x000000e07200720c */ /* 0x000fe40003fa6270 */
[----:B------:R-:W-:Y:S01]  /*6e30*/  FSEL R46, R10, -INF , !P4 ;  /* 0xff8000000a2e7808 */ /* 0x000fe20006000000 */
[----:B------:R-:W-:Y:S01]  /*6e40*/  FFMA.FTZ R115, -R238, R26, R115 ;  /* 0x0000001aee737223 */ /* 0x000fe20000010173 */
[----:B------:R-:W-:Y:S01]  /*6e50*/  I2FP.F32.S32 R106, R103 ;  /* 0x00000067006a7245 */ /* 0x000fe20000201400 */
[----:B------:R-:W-:Y:S01]  /*6e60*/  VIADD R103, R77, 0x31 ;  /* 0x000000314d677836 */ /* 0x000fe20000000000 */
[----:B------:R-:W-:-:S02]  /*6e70*/  I2FP.F32.S32 R104, R102 ;  /* 0x0000006600687245 */ /* 0x000fc40000201400 */
[----:B------:R-:W-:Y:S01]  /*6e80*/  ISETP.GE.AND P4, PT, R112, R224, PT ;  /* 0x000000e07000720c */ /* 0x000fe20003f86270 */
[C---:B------:R-:W-:Y:S01]  /*6e90*/  FFMA.FTZ R145, -R238.reuse, R106, R145 ;  /* 0x0000006aee917223 */ /* 0x040fe20000010191 */
[----:B------:R-:W-:Y:S01]  /*6ea0*/  FSEL R12, R127, -INF , P2 ;  /* 0xff8000007f0c7808 */ /* 0x000fe20001000000 */
[----:B------:R-:W-:Y:S01]  /*6eb0*/  FFMA.FTZ R147, -R238, R104, R147 ;  /* 0x00000068ee937223 */ /* 0x000fe20000010193 */
[----:B------:R-:W-:Y:S01]  /*6ec0*/  FSEL R10, R129, -INF , P1 ;  /* 0xff800000810a7808 */ /* 0x000fe20000800000 */
[C---:B------:R-:W-:Y:S01]  /*6ed0*/  VIADD R106, R77.reuse, 0x29 ;  /* 0x000000294d6a7836 */ /* 0x040fe20000000000 */
[----:B------:R-:W-:Y:S01]  /*6ee0*/  IABS R101, R101 ;  /* 0x0000006500657213 */ /* 0x000fe20000000000 */
[----:B------:R-:W-:Y:S01]  /*6ef0*/  VIADD R104, R77, 0x30 ;  /* 0x000000304d687836 */ /* 0x000fe20000000000 */
[-C--:B------:R-:W-:Y:S02]  /*6f00*/  ISETP.GE.AND P2, PT, R110, R225.reuse, PT ;  /* 0x000000e16e00720c */ /* 0x080fe40003f46270 */
[----:B------:R-:W-:-:S02]  /*6f10*/  ISETP.GE.AND P1, PT, R109, R225, PT ;  /* 0x000000e16d00720c */ /* 0x000fc40003f26270 */
[----:B------:R-:W-:Y:S02]  /*6f20*/  FSEL R14, R8, -INF , !P5 ;  /* 0xff800000080e7808 */ /* 0x000fe40006800000 */
[----:B------:R-:W-:Y:S02]  /*6f30*/  ISETP.GE.AND P5, PT, R111, R224, PT ;  /* 0x000000e06f00720c */ /* 0x000fe40003fa6270 */
[----:B------:R-:W-:Y:S02]  /*6f40*/  FSEL R12, R12, -INF , !P4 ;  /* 0xff8000000c0c7808 */ /* 0x000fe40006000000 */
[----:B------:R-:W-:Y:S01]  /*6f50*/  I2FP.F32.S32 R102, R101 ;  /* 0x0000006500667245 */ /* 0x000fe20000201400 */
[----:B------:R-:W-:Y:S01]  /*6f60*/  VIADD R101, R77, 0x39 ;  /* 0x000000394d657836 */ /* 0x000fe20000000000 */
[----:B------:R-:W-:Y:S02]  /*6f70*/  IABS R36, R36 ;  /* 0x0000002400247213 */ /* 0x000fe40000000000 */
[----:B------:R-:W-:Y:S01]  /*6f80*/  ISETP.GE.AND P4, PT, R110, R224, PT ;  /* 0x000000e06e00720c */ /* 0x000fe20003f86270 */
[----:B------:R-:W-:Y:S01]  /*6f90*/  FFMA.FTZ R149, -R238, R102, R149 ;  /* 0x00000066ee957223 */ /* 0x000fe20000010195 */
[----:B------:R-:W-:Y:S01]  /*6fa0*/  FSEL R8, R131, -INF , P2 ;  /* 0xff80000083087808 */ /* 0x000fe20001000000 */
[----:B------:R-:W-:Y:S01]  /*6fb0*/  VIADD R102, R77, 0x38 ;  /* 0x000000384d667836 */ /* 0x000fe20000000000 */
[----:B------:R-:W-:-:S02]  /*6fc0*/  FSEL R26, R133, -INF , P1 ;  /* 0xff800000851a7808 */ /* 0x000fc40000800000 */
[-C--:B------:R-:W-:Y:S02]  /*6fd0*/  ISETP.GE.AND P2, PT, R108, R225.reuse, PT ;  /* 0x000000e16c00720c */ /* 0x080fe40003f46270 */
[----:B------:R-:W-:Y:S02]  /*6fe0*/  ISETP.GE.AND P1, PT, R107, R225, PT ;  /* 0x000000e16b00720c */ /* 0x000fe40003f26270 */
[----:B------:R-:W-:Y:S02]  /*6ff0*/  FSEL R10, R10, -INF , !P5 ;  /* 0xff8000000a0a7808 */ /* 0x000fe40006800000 */
[----:B------:R-:W-:Y:S02]  /*7000*/  I2FP.F32.S32 R36, R36 ;  /* 0x0000002400247245 */ /* 0x000fe40000201400 */
[----:B------:R-:W-:Y:S02]  /*7010*/  ISETP.GE.AND P5, PT, R109, R224, PT ;  /* 0x000000e06d00720c */ /* 0x000fe40003fa6270 */
[----:B------:R-:W-:Y:S01]  /*7020*/  FSEL R8, R8, -INF , !P4 ;  /* 0xff80000008087808 */ /* 0x000fe20006000000 */
[----:B------:R-:W-:Y:S01]  /*7030*/  FFMA.FTZ R27, -R238, R36, R93 ;  /* 0x00000024ee1b7223 */ /* 0x000fe2000001015d */
[----:B------:R-:W-:Y:S01]  /*7040*/  ISETP.GE.AND P4, PT, R108, R224, PT ;  /* 0x000000e06c00720c */ /* 0x000fe20003f86270 */
[----:B------:R-:W-:Y:S01]  /*7050*/  VIADD R93, R77, 0x51 ;  /* 0x000000514d5d7836 */ /* 0x000fe20000000000 */
[----:B------:R-:W-:-:S02]  /*7060*/  FSEL R24, R137, -INF , P2 ;  /* 0xff80000089187808 */ /* 0x000fc40001000000 */
[----:B------:R-:W-:Y:S02]  /*7070*/  FSEL R39, R139, -INF , P1 ;  /* 0xff8000008b277808 */ /* 0x000fe40000800000 */
[-C--:B------:R-:W-:Y:S02]  /*7080*/  ISETP.GE.AND P2, PT, R106, R225.reuse, PT ;  /* 0x000000e16a00720c */ /* 0x080fe40003f46270 */
[----:B------:R-:W-:Y:S02]  /*7090*/  ISETP.GE.AND P1, PT, R104, R225, PT ;  /* 0x000000e16800720c */ /* 0x000fe40003f26270 */
[----:B------:R-:W-:Y:S02]  /*70a0*/  FSEL R26, R26, -INF , !P5 ;  /* 0xff8000001a1a7808 */ /* 0x000fe40006800000 */
[----:B------:R-:W-:Y:S02]  /*70b0*/  ISETP.GE.AND P5, PT, R107, R224, PT ;  /* 0x000000e06b00720c */ /* 0x000fe40003fa6270 */
[----:B------:R-:W-:-:S02]  /*70c0*/  FSEL R24, R24, -INF , !P4 ;  /* 0xff80000018187808 */ /* 0x000fc40006000000 */
[----:B------:R-:W-:Y:S02]  /*70d0*/  ISETP.GE.AND P4, PT, R106, R224, PT ;  /* 0x000000e06a00720c */ /* 0x000fe40003f86270 */
[----:B------:R-:W-:Y:S02]  /*70e0*/  FSEL R36, R141, -INF , P2 ;  /* 0xff8000008d247808 */ /* 0x000fe40001000000 */
[----:B------:R-:W-:Y:S02]  /*70f0*/  FSEL R139, R145, -INF , P1 ;  /* 0xff800000918b7808 */ /* 0x000fe40000800000 */
[----:B------:R-:W-:Y:S02]  /*7100*/  IABS R94, R94 ;  /* 0x0000005e005e7213 */ /* 0x000fe40000000000 */
[-C--:B------:R-:W-:Y:S02]  /*7110*/  ISETP.GE.AND P2, PT, R103, R225.reuse, PT ;  /* 0x000000e16700720c */ /* 0x080fe40003f46270 */
[----:B------:R-:W-:-:S02]  /*7120*/  ISETP.GE.AND P1, PT, R102, R225, PT ;  /* 0x000000e16600720c */ /* 0x000fc40003f26270 */
[----:B------:R-:W-:Y:S02]  /*7130*/  FSEL R39, R39, -INF , !P5 ;  /* 0xff80000027277808 */ /* 0x000fe40006800000 */
[----:B------:R-:W-:Y:S02]  /*7140*/  ISETP.GE.AND P5, PT, R104, R224, PT ;  /* 0x000000e06800720c */ /* 0x000fe40003fa6270 */
[----:B------:R-:W-:Y:S02]  /*7150*/  FSEL R36, R36, -INF , !P4 ;  /* 0xff80000024247808 */ /* 0x000fe40006000000 */
[----:B------:R-:W-:Y:S02]  /*7160*/  I2FP.F32.S32 R94, R94 ;  /* 0x0000005e005e7245 */ /* 0x000fe40000201400 */
[----:B------:R-:W-:Y:S02]  /*7170*/  ISETP.GE.AND P4, PT, R103, R224, PT ;  /* 0x000000e06700720c */ /* 0x000fe40003f86270 */
[----:B------:R-:W-:Y:S01]  /*7180*/  FSEL R147, R147, -INF , P2 ;  /* 0xff80000093937808 */ /* 0x000fe20001000000 */
[----:B------:R-:W-:Y:S01]  /*7190*/  FFMA.FTZ R157, -R238, R94, R157 ;  /* 0x0000005eee9d7223 */ /* 0x000fe2000001019d */
[----:B------:R-:W-:Y:S01]  /*71a0*/  FSEL R141, R149, -INF , P1 ;  /* 0xff800000958d7808 */ /* 0x000fe20000800000 */
[----:B------:R-:W-:Y:S01]  /*71b0*/  VIADD R94, R77, 0x50 ;  /* 0x000000504d5e7836 */ /* 0x000fe20000000000 */
[----:B------:R-:W-:-:S02]  /*71c0*/  IABS R92, R92 ;  /* 0x0000005c005c7213 */ /* 0x000fc40000000000 */
[-C--:B------:R-:W-:Y:S02]  /*71d0*/  ISETP.GE.AND P2, PT, R101, R225.reuse, PT ;  /* 0x000000e16500720c */ /* 0x080fe40003f46270 */
[----:B------:R-:W-:Y:S02]  /*71e0*/  ISETP.GE.AND P1, PT, R100, R225, PT ;  /* 0x000000e16400720c */ /* 0x000fe40003f26270 */
[----:B------:R-:W-:Y:S02]  /*71f0*/  FSEL R139, R139, -INF , !P5 ;  /* 0xff8000008b8b7808 */ /* 0x000fe40006800000 */
[----:B------:R-:W-:Y:S02]  /*7200*/  ISETP.GE.AND P5, PT, R102, R224, PT ;  /* 0x000000e06600720c */ /* 0x000fe40003fa6270 */
[----:B------:R-:W-:Y:S02]  /*7210*/  FSEL R152, R147, -INF , !P4 ;  /* 0xff80000093987808 */ /* 0x000fe40006000000 */
[----:B------:R-:W-:-:S02]  /*7220*/  I2FP.F32.S32 R92, R92 ;  /* 0x0000005c005c7245 */ /* 0x000fc40000201400 */
[----:B------:R-:W-:Y:S02]  /*7230*/  ISETP.GE.AND P4, PT, R101, R224, PT ;  /* 0x000000e06500720c */ /* 0x000fe40003f86270 */
[----:B------:R-:W-:Y:S01]  /*7240*/  FSEL R151, R151, -INF , P2 ;  /* 0xff80000097977808 */ /* 0x000fe20001000000 */
[----:B------:R-:W-:Y:S01]  /*7250*/  FFMA.FTZ R159, -R238, R92, R159 ;  /* 0x0000005cee9f7223 */ /* 0x000fe2000001019f */
[----:B------:R-:W-:Y:S01]  /*7260*/  FSEL R153, R153, -INF , P1 ;  /* 0xff80000099997808 */ /* 0x000fe20000800000 */
[----:B------:R-:W-:Y:S01]  /*7270*/  VIADD R92, R77, 0x58 ;  /* 0x000000584d5c7836 */ /* 0x000fe20000000000 */
[----:B------:R-:W-:Y:S02]  /*7280*/  IABS R90, R90 ;  /* 0x0000005a005a7213 */ /* 0x000fe40000000000 */
[-C--:B------:R-:W-:Y:S02]  /*7290*/  ISETP.GE.AND P2, PT, R98, R225.reuse, PT ;  /* 0x000000e16200720c */ /* 0x080fe40003f46270 */
[----:B------:R-:W-:-:S02]  /*72a0*/  ISETP.GE.AND P1, PT, R96, R225, PT ;  /* 0x000000e16000720c */ /* 0x000fc40003f26270 */
[----:B------:R-:W-:Y:S02]  /*72b0*/  FSEL R141, R141, -INF , !P5 ;  /* 0xff8000008d8d7808 */ /* 0x000fe40006800000 */
[----:B------:R-:W-:Y:S02]  /*72c0*/  ISETP.GE.AND P5, PT, R100, R224, PT ;  /* 0x000000e06400720c */ /* 0x000fe40003fa6270 */
[----:B------:R-:W-:Y:S02]  /*72d0*/  FSEL R158, R151, -INF , !P4 ;  /* 0xff800000979e7808 */ /* 0x000fe40006000000 */
[----:B------:R-:W-:Y:S02]  /*72e0*/  I2FP.F32.S32 R90, R90 ;  /* 0x0000005a005a7245 */ /* 0x000fe40000201400 */
[----:B------:R-:W-:Y:S02]  /*72f0*/  I2FP.F32.S32 R118, R118 ;  /* 0x0000007600767245 */ /* 0x000fe40000201400 */
[----:B------:R-:W-:Y:S01]  /*7300*/  ISETP.GE.AND P4, PT, R98, R224, PT ;  /* 0x000000e06200720c */ /* 0x000fe20003f86270 */
[C---:B------:R-:W-:Y:S01]  /*7310*/  FFMA.FTZ R124, -R238.reuse, R90, R37 ;  /* 0x0000005aee7c7223 */ /* 0x040fe20000010125 */
[----:B------:R-:W-:Y:S01]  /*7320*/  FSEL R155, R155, -INF , P2 ;  /* 0xff8000009b9b7808 */ /* 0x000fe20001000000 */
[----:B------:R-:W-:Y:S01]  /*7330*/  FFMA.FTZ R118, -R238, R118, R91 ;  /* 0x00000076ee767223 */ /* 0x000fe2000001015b */
[----:B------:R-:W-:Y:S01]  /*7340*/  FSEL R125, R125, -INF , P1 ;  /* 0xff8000007d7d7808 */ /* 0x000fe20000800000 */
[----:B------:R-:W-:Y:S01]  /*7350*/  VIADD R91, R77, 0x59 ;  /* 0x000000594d5b7836 */ /* 0x000fe20000000000 */
[-C--:B------:R-:W-:Y:S01]  /*7360*/  ISETP.GE.AND P2, PT, R95, R225.reuse, PT ;  /* 0x000000e15f00720c */ /* 0x080fe20003f46270 */
[C---:B------:R-:W-:Y:S01]  /*7370*/  VIADD R90, R77.reuse, 0x60 ;  /* 0x000000604d5a7836 */ /* 0x040fe20000000000 */
[----:B------:R-:W-:Y:S01]  /*7380*/  ISETP.GE.AND P1, PT, R94, R225, PT ;  /* 0x000000e15e00720c */ /* 0x000fe20003f26270 */
[----:B------:R-:W-:Y:S01]  /*7390*/  VIADD R37, R77, 0x69 ;  /* 0x000000694d257836 */ /* 0x000fe20000000000 */
[----:B------:R-:W-:-:S02]  /*73a0*/  FSEL R248, R153, -INF , !P5 ;  /* 0xff80000099f87808 */ /* 0x000fc40006800000 */
[-C--:B------:R-:W-:Y:S02]  /*73b0*/  ISETP.GE.AND P5, PT, R96, R224.reuse, PT ;  /* 0x000000e06000720c */ /* 0x080fe40003fa6270 */
[----:B------:R-:W-:Y:S02]  /*73c0*/  FSEL R182, R155, -INF , !P4 ;  /* 0xff8000009bb67808 */ /* 0x000fe40006000000 */
[----:B------:R-:W-:Y:S02]  /*73d0*/  ISETP.GE.AND P4, PT, R95, R224, PT ;  /* 0x000000e05f00720c */ /* 0x000fe40003f86270 */
[----:B------:R-:W-:Y:S02]  /*73e0*/  FSEL R157, R157, -INF , P2 ;  /* 0xff8000009d9d7808 */ /* 0x000fe40001000000 */
[----:B------:R-:W-:Y:S02]  /*73f0*/  FSEL R159, R159, -INF , P1 ;  /* 0xff8000009f9f7808 */ /* 0x000fe40000800000 */
[----:B------:R-:W-:-:S02]  /*7400*/  ISETP.GE.AND P2, PT, R93, R225, PT ;  /* 0x000000e15d00720c */ /* 0x000fc40003f46270 */
[----:B------:R-:W-:Y:S02]  /*7410*/  ISETP.GE.AND P1, PT, R92, R225, PT ;  /* 0x000000e15c00720c */ /* 0x000fe40003f26270 */
[----:B------:R-:W-:Y:S02]  /*7420*/  FSEL R236, R125, -INF , !P5 ;  /* 0xff8000007dec7808 */ /* 0x000fe40006800000 */
[-C--:B------:R-:W-:Y:S02]  /*7430*/  ISETP.GE.AND P5, PT, R94, R224.reuse, PT ;  /* 0x000000e05e00720c */ /* 0x080fe40003fa6270 */
[----:B------:R-:W-:Y:S02]  /*7440*/  FSEL R204, R157, -INF , !P4 ;  /* 0xff8000009dcc7808 */ /* 0x000fe40006000000 */
[----:B------:R-:W-:Y:S02]  /*7450*/  ISETP.GE.AND P4, PT, R93, R224, PT ;  /* 0x000000e05d00720c */ /* 0x000fe40003f86270 */
        /* <DEDUP_REMOVED lines=10> */
[-C--:B------:R-:W-:Y:S02]  /*7500*/  ISETP.GE.AND P2, PT, R89, R225.reuse, PT ;  /* 0x000000e15900720c */ /* 0x080fe40003f46270 */
[----:B------:R-:W-:Y:S02]  /*7510*/  ISETP.GE.AND P1, PT, R87, R225, PT ;  /* 0x000000e15700720c */ /* 0x000fe40003f26270 */
        /* <DEDUP_REMOVED lines=9> */
[----:B------:R-:W-:Y:S02]  /*75b0*/  ISETP.GE.AND P5, PT, R87, R224, PT ;  /* 0x000000e05700720c */ /* 0x000fe40003fa6270 */
[----:B------:R-:W-:Y:S02]  /*75c0*/  FSEL R160, R119, -INF , !P4 ;  /* 0xff80000077a07808 */ /* 0x000fe40006000000 */
[----:B------:R-:W-:Y:S02]  /*75d0*/  IABS R86, R86 ;  /* 0x0000005600567213 */ /* 0x000fe40000000000 */
[----:B------:R-:W-:-:S02]  /*75e0*/  ISETP.GE.AND P4, PT, R37, R224, PT ;  /* 0x000000e02500720c */ /* 0x000fc40003f86270 */
[----:B------:R-:W-:Y:S02]  /*75f0*/  FSEL R27, R27, -INF , P2 ;  /* 0xff8000001b1b7808 */ /* 0x000fe40001000000 */
[----:B------:R-:W-:Y:S02]  /*7600*/  FSEL R115, R115, -INF , P1 ;  /* 0xff80000073737808 */ /* 0x000fe40000800000 */
[----:B------:R-:W-:Y:S02]  /*7610*/  ISETP.GE.AND P1, PT, R121, R223, PT ;  /* 0x000000df7900720c */ /* 0x000fe40003f26270 */
[----:B------:R-:W-:Y:S02]  /*7620*/  FSEL R156, R118, -INF , !P5 ;  /* 0xff800000769c7808 */ /* 0x000fe40006800000 */
[----:B------:R-:W-:Y:S02]  /*7630*/  I2FP.F32.S32 R86, R86 ;  /* 0x0000005600567245 */ /* 0x000fe40000201400 */
[----:B------:R-:W-:-:S02]  /*7640*/  ISETP.GE.AND P5, PT, R77, R222, PT ;  /* 0x000000de4d00720c */ /* 0x000fc40003fa6270 */
[----:B------:R-:W-:Y:S01]  /*7650*/  FSEL R154, R27, -INF , !P4 ;  /* 0xff8000001b9a7808 */ /* 0x000fe20006000000 */
[----:B------:R-:W-:Y:S01]  /*7660*/  FFMA.FTZ R55, -R238, R86, R55 ;  /* 0x00000056ee377223 */ /* 0x000fe20000010137 */
[----:B------:R-:W-:Y:S02]  /*7670*/  IABS R85, R85 ;  /* 0x0000005500557213 */ /* 0x000fe40000000000 */
[----:B------:R-:W-:Y:S02]  /*7680*/  ISETP.GE.AND P4, PT, R121, R222, PT ;  /* 0x000000de7900720c */ /* 0x000fe40003f86270 */
[----:B------:R-:W-:Y:S02]  /*7690*/  FSEL R53, R53, -INF , P1 ;  /* 0xff80000035357808 */ /* 0x000fe40000800000 */
[----:B------:R-:W-:Y:S02]  /*76a0*/  IABS R84, R84 ;  /* 0x0000005400547213 */ /* 0x000fe40000000000 */
[----:B------:R-:W-:-:S02]  /*76b0*/  FSEL R27, R115, -INF , !P5 ;  /* 0xff800000731b7808 */ /* 0x000fc40006800000 */
[----:B------:R-:W-:Y:S02]  /*76c0*/  I2FP.F32.S32 R85, R85 ;  /* 0x0000005500557245 */ /* 0x000fe40000201400 */
[----:B------:R-:W-:Y:S02]  /*76d0*/  ISETP.GE.AND P5, PT, R116, R223, PT ;  /* 0x000000df7400720c */ /* 0x000fe40003fa6270 */
[----:B------:R-:W-:Y:S01]  /*76e0*/  FSEL R88, R88, -INF , P3 ;  /* 0xff80000058587808 */ /* 0x000fe20001800000 */
[----:B------:R-:W-:Y:S01]  /*76f0*/  FFMA.FTZ R57, -R238, R85, R57 ;  /* 0x00000055ee397223 */ /* 0x000fe20000010139 */
[----:B------:R-:W-:Y:S02]  /*7700*/  FSEL R86, R53, -INF , !P4 ;  /* 0xff80000035567808 */ /* 0x000fe40006000000 */
[----:B------:R-:W-:Y:S02]  /*7710*/  I2FP.F32.S32 R53, R84 ;  /* 0x0000005400357245 */ /* 0x000fe40000201400 */
[----:B------:R-:W-:-:S02]  /*7720*/  ISETP.GE.AND P3, PT, R116, R222, PT ;  /* 0x000000de7400720c */ /* 0x000fc40003f66270 */
[----:B------:R-:W-:Y:S01]  /*7730*/  FSEL R88, R88, -INF , !P0 ;  /* 0xff80000058587808 */ /* 0x000fe20004000000 */
[----:B------:R-:W-:Y:S01]  /*7740*/  FFMA.FTZ R53, -R238, R53, R59 ;  /* 0x00000035ee357223 */ /* 0x000fe2000001013b */
[----:B------:R-:W-:Y:S02]  /*7750*/  FSEL R55, R55, -INF , P5 ;  /* 0xff80000037377808 */ /* 0x000fe40002800000 */
[-C--:B------:R-:W-:Y:S02]  /*7760*/  ISETP.GE.AND P0, PT, R114, R223.reuse, PT ;  /* 0x000000df7200720c */ /* 0x080fe40003f06270 */
[----:B------:R-:W-:Y:S02]  /*7770*/  ISETP.GE.AND P4, PT, R112, R223, PT ;  /* 0x000000df7000720c */ /* 0x000fe40003f86270 */
[----:B------:R-:W-:Y:S02]  /*7780*/  FSEL R84, R55, -INF , !P3 ;  /* 0xff80000037547808 */ /* 0x000fe40005800000 */
[----:B------:R-:W-:-:S02]  /*7790*/  ISETP.GE.AND P1, PT, R114, R222, PT ;  /* 0x000000de7200720c */ /* 0x000fc40003f26270 */
[----:B------:R-:W-:Y:S02]  /*77a0*/  ISETP.GE.AND P3, PT, R111, R223, PT ;  /* 0x000000df6f00720c */ /* 0x000fe40003f66270 */
[----:B------:R-:W-:Y:S02]  /*77b0*/  FSEL R57, R57, -INF , P0 ;  /* 0xff80000039397808 */ /* 0x000fe40000000000 */
[----:B------:R-:W-:Y:S02]  /*77c0*/  IABS R55, R18 ;  /* 0x0000001200377213 */ /* 0x000fe40000000000 */
[-C--:B------:R-:W-:Y:S02]  /*77d0*/  ISETP.GE.AND P5, PT, R112, R222.reuse, PT ;  /* 0x000000de7000720c */ /* 0x080fe40003fa6270 */
[----:B------:R-:W-:Y:S02]  /*77e0*/  FSEL R53, R53, -INF , P4 ;  /* 0xff80000035357808 */ /* 0x000fe40002000000 */
[----:B------:R-:W-:-:S02]  /*77f0*/  ISETP.GE.AND P0, PT, R111, R222, PT ;  /* 0x000000de6f00720c */ /* 0x000fc40003f06270 */
[----:B------:R-:W-:Y:S02]  /*7800*/  FSEL R18, R57, -INF , !P1 ;  /* 0xff80000039127808 */ /* 0x000fe40004800000 */
[----:B------:R-:W-:Y:S02]  /*7810*/  I2FP.F32.S32 R55, R55 ;  /* 0x0000003700377245 */ /* 0x000fe40000201400 */
[----:B------:R-:W-:Y:S02]  /*7820*/  FSEL R45, R45, -INF , P3 ;  /* 0xff8000002d2d7808 */ /* 0x000fe40001800000 */
[----:B------:R-:W-:Y:S01]  /*7830*/  IABS R57, R16 ;  /* 0x0000001000397213 */ /* 0x000fe20000000000 */
[----:B------:R-:W-:Y:S01]  /*7840*/  FFMA.FTZ R47, -R238, R55, R47 ;  /* 0x00000037ee2f7223 */ /* 0x000fe2000001012f */
[----:B------:R-:W-:Y:S02]  /*7850*/  FSEL R16, R53, -INF , !P5 ;  /* 0xff80000035107808 */ /* 0x000fe40006800000 */
[----:B------:R-:W-:-:S02]  /*7860*/  IABS R53, R6 ;  /* 0x0000000600357213 */ /* 0x000fc40000000000 */
[----:B------:R-:W-:Y:S02]  /*7870*/  FSEL R6, R45, -INF , !P0 ;  /* 0xff8000002d067808 */ /* 0x000fe40004000000 */
[----:B------:R-:W-:Y:S02]  /*7880*/  IABS R45, R4 ;  /* 0x00000004002d7213 */ /* 0x000fe40000000000 */
[----:B------:R-:W-:Y:S02]  /*7890*/  ISETP.GE.AND P1, PT, R110, R223, PT ;  /* 0x000000df6e00720c */ /* 0x000fe40003f26270 */
[----:B------:R-:W-:Y:S02]  /*78a0*/  I2FP.F32.S32 R53, R53 ;  /* 0x0000003500357245 */ /* 0x000fe40000201400 */
[----:B------:R-:W-:Y:S02]  /*78b0*/  I2FP.F32.S32 R57, R57 ;  /* 0x0000003900397245 */ /* 0x000fe40000201400 */
[----:B------:R-:W-:-:S02]  /*78c0*/  I2FP.F32.S32 R45, R45 ;  /* 0x0000002d002d7245 */ /* 0x000fc40000201400 */
[----:B------:R-:W-:Y:S02]  /*78d0*/  ISETP.GE.AND P4, PT, R110, R222, PT ;  /* 0x000000de6e00720c */ /* 0x000fe40003f86270 */
[----:B------:R-:W-:Y:S01]  /*78e0*/  FSEL R47, R47, -INF , P1 ;  /* 0xff8000002f2f7808 */ /* 0x000fe20000800000 */
[----:B------:R-:W-:Y:S01]  /*78f0*/  FFMA.FTZ R53, -R238, R53, R99 ;  /* 0x00000035ee357223 */ /* 0x000fe20000010163 */
[----:B------:R-:W-:Y:S01]  /*7900*/  ISETP.GE.AND P0, PT, R108, R223, PT ;  /* 0x000000df6c00720c */ /* 0x000fe20003f06270 */
[C---:B------:R-:W-:Y:S01]  /*7910*/  FFMA.FTZ R57, -R238.reuse, R57, R97 ;  /* 0x00000039ee397223 */ /* 0x040fe20000010161 */
[----:B------:R-:W-:Y:S01]  /*7920*/  ISETP.GE.AND P5, PT, R109, R223, PT ;  /* 0x000000df6d00720c */ /* 0x000fe20003fa6270 */
[----:B------:R-:W-:Y:S01]  /*7930*/  FFMA.FTZ R45, -R238, R45, R49 ;  /* 0x0000002dee2d7223 */ /* 0x000fe20000010131 */
[----:B------:R-:W-:Y:S02]  /*7940*/  FSEL R4, R47, -INF , !P4 ;  /* 0xff8000002f047808 */ /* 0x000fe40006000000 */
[----:B------:R-:W-:-:S02]  /*7950*/  ISETP.GE.AND P4, PT, R107, R223, PT ;  /* 0x000000df6b00720c */ /* 0x000fc40003f86270 */
[----:B------:R-:W-:Y:S02]  /*7960*/  IABS R47, R40 ;  /* 0x00000028002f7213 */ /* 0x000fe40000000000 */
[-C--:B------:R-:W-:Y:S02]  /*7970*/  ISETP.GE.AND P1, PT, R108, R222.reuse, PT ;  /* 0x000000de6c00720c */ /* 0x080fe40003f26270 */
[----:B------:R-:W-:Y:S02]  /*7980*/  FSEL R53, R53, -INF , P0 ;  /* 0xff80000035357808 */ /* 0x000fe40000000000 */
[----:B------:R-:W-:Y:S02]  /*7990*/  FSEL R57, R57, -INF , P5 ;  /* 0xff80000039397808 */ /* 0x000fe40002800000 */
[----:B------:R-:W-:Y:S02]  /*79a0*/  ISETP.GE.AND P5, PT, R107, R222, PT ;  /* 0x000000de6b00720c */ /* 0x000fe40003fa6270 */
[----:B------:R-:W-:-:S02]  /*79b0*/  IABS R49, R30 ;  /* 0x0000001e00317213 */ /* 0x000fc40000000000 */
[----:B------:R-:W-:Y:S02]  /*79c0*/  I2FP.F32.S32 R47, R47 ;  /* 0x0000002f002f7245 */ /* 0x000fe40000201400 */
[----:B------:R-:W-:Y:S02]  /*79d0*/  FSEL R45, R45, -INF , P4 ;  /* 0xff8000002d2d7808 */ /* 0x000fe40002000000 */
[----:B------:R-:W-:Y:S02]  /*79e0*/  ISETP.GE.AND P3, PT, R109, R222, PT ;  /* 0x000000de6d00720c */ /* 0x000fe40003f66270 */
[----:B------:R-:W-:Y:S02]  /*79f0*/  FSEL R30, R53, -INF , !P1 ;  /* 0xff800000351e7808 */ /* 0x000fe40004800000 */
[----:B------:R-:W-:Y:S01]  /*7a00*/  IABS R53, R28 ;  /* 0x0000001c00357213 */ /* 0x000fe20000000000 */
[----:B------:R-:W-:Y:S01]  /*7a10*/  FFMA.FTZ R47, -R238, R47, R143 ;  /* 0x0000002fee2f7223 */ /* 0x000fe2000001018f */
[----:B------:R-:W-:-:S02]  /*7a20*/  I2FP.F32.S32 R49, R49 ;  /* 0x0000003100317245 */ /* 0x000fc40000201400 */
[----:B------:R-:W-:Y:S02]  /*7a30*/  FSEL R28, R45, -INF , !P5 ;  /* 0xff8000002d1c7808 */ /* 0x000fe40006800000 */
[----:B------:R-:W-:Y:S02]  /*7a40*/  FSEL R40, R57, -INF , !P3 ;  /* 0xff80000039287808 */ /* 0x000fe40005800000 */
[----:B------:R-:W-:Y:S02]  /*7a50*/  IABS R45, R42 ;  /* 0x0000002a002d7213 */ /* 0x000fe40000000000 */
[----:B------:R-:W-:Y:S01]  /*7a60*/  ISETP.GE.AND P3, PT, R106, R223, PT ;  /* 0x000000df6a00720c */ /* 0x000fe20003f66270 */
[----:B------:R-:W-:Y:S01]  /*7a70*/  FFMA.FTZ R49, -R238, R49, R51 ;  /* 0x00000031ee317223 */ /* 0x000fe20000010133 */
[----:B------:R-:W-:Y:S02]  /*7a80*/  I2FP.F32.S32 R53, R53 ;  /* 0x0000003500357245 */ /* 0x000fe40000201400 */
[----:B------:R-:W-:-:S02]  /*7a90*/  IABS R83, R83 ;  /* 0x0000005300537213 */ /* 0x000fc40000000000 */
[----:B------:R-:W-:Y:S02]  /*7aa0*/  I2FP.F32.S32 R45, R45 ;  /* 0x0000002d002d7245 */ /* 0x000fe40000201400 */
[-C--:B------:R-:W-:Y:S02]  /*7ab0*/  ISETP.GE.AND P0, PT, R106, R222.reuse, PT ;  /* 0x000000de6a00720c */ /* 0x080fe40003f06270 */
[----:B------:R-:W-:Y:S02]  /*7ac0*/  ISETP.GE.AND P1, PT, R104, R223, PT ;  /* 0x000000df6800720c */ /* 0x000fe40003f26270 */
[----:B------:R-:W-:Y:S01]  /*7ad0*/  FSEL R47, R47, -INF , P3 ;  /* 0xff8000002f2f7808 */ /* 0x000fe20001800000 */
[C---:B------:R-:W-:Y:S01]  /*7ae0*/  FFMA.FTZ R53, -R238.reuse, R53, R65 ;  /* 0x00000035ee357223 */ /* 0x040fe20000010141 */
[----:B------:R-:W-:Y:S01]  /*7af0*/  I2FP.F32.S32 R83, R83 ;  /* 0x0000005300537245 */ /* 0x000fe20000201400 */
[----:B------:R-:W-:Y:S01]  /*7b00*/  FFMA.FTZ R41, -R238, R45, R41 ;  /* 0x0000002dee297223 */ /* 0x000fe20000010129 */
[----:B------:R-:W-:-:S02]  /*7b10*/  ISETP.GE.AND P4, PT, R104, R222, PT ;  /* 0x000000de6800720c */ /* 0x000fc40003f86270 */
[----:B------:R-:W-:Y:S02]  /*7b20*/  FSEL R42, R47, -INF , !P0 ;  /* 0xff8000002f2a7808 */ /* 0x000fe40004000000 */
[----:B------:R-:W-:Y:S02]  /*7b30*/  FSEL R49, R49, -INF , P1 ;  /* 0xff80000031317808 */ /* 0x000fe40000800000 */
[----:B------:R-:W-:Y:S02]  /*7b40*/  IABS R82, R82 ;  /* 0x0000005200527213 */ /* 0x000fe40000000000 */
[----:B------:R-:W-:Y:S02]  /*7b50*/  IABS R81, R81 ;  /* 0x0000005100517213 */ /* 0x000fe40000000000 */
[-C--:B------:R-:W-:Y:S02]  /*7b60*/  ISETP.GE.AND P5, PT, R103, R223.reuse, PT ;  /* 0x000000df6700720c */ /* 0x080fe40003fa6270 */
[----:B------:R-:W-:Y:S01]  /*7b70*/  ISETP.GE.AND P0, PT, R102, R223, PT ;  /* 0x000000df6600720c */ /* 0x000fe20003f06270 */
[----:B------:R-:W-:Y:S01]  /*7b80*/  FFMA.FTZ R67, -R238, R83, R67 ;  /* 0x00000053ee437223 */ /* 0x000fe20000010143 */
[----:B------:R-:W-:-:S02]  /*7b90*/  FSEL R149, R49, -INF , !P4 ;  /* 0xff80000031957808 */ /* 0x000fc40006000000 */
[----:B------:R-:W-:Y:S02]  /*7ba0*/  I2FP.F32.S32 R82, R82 ;  /* 0x0000005200527245 */ /* 0x000fe40000201400 */
[----:B------:R-:W-:Y:S02]  /*7bb0*/  IABS R79, R79 ;  /* 0x0000004f004f7213 */ /* 0x000fe40000000000 */
[----:B------:R-:W-:Y:S02]  /*7bc0*/  I2FP.F32.S32 R81, R81 ;  /* 0x0000005100517245 */ /* 0x000fe40000201400 */
[-C--:B------:R-:W-:Y:S02]  /*7bd0*/  ISETP.GE.AND P3, PT, R103, R222.reuse, PT ;  /* 0x000000de6700720c */ /* 0x080fe40003f66270 */
[----:B------:R-:W-:Y:S02]  /*7be0*/  ISETP.GE.AND P1, PT, R102, R222, PT ;  /* 0x000000de6600720c */ /* 0x000fe40003f26270 */
[----:B------:R-:W-:-:S02]  /*7bf0*/  ISETP.GE.AND P4, PT, R101, R223, PT ;  /* 0x000000df6500720c */ /* 0x000fc40003f86270 */
[----:B------:R-:W-:Y:S02]  /*7c00*/  FSEL R53, R53, -INF , P5 ;  /* 0xff80000035357808 */ /* 0x000fe40002800000 */
[----:B------:R-:W-:Y:S01]  /*7c10*/  FSEL R41, R41, -INF , P0 ;  /* 0xff80000029297808 */ /* 0x000fe20000000000 */
[C---:B------:R-:W-:Y:S01]  /*7c20*/  FFMA.FTZ R43, -R238.reuse, R82, R43 ;  /* 0x00000052ee2b7223 */ /* 0x040fe2000001012b */
[----:B------:R-:W-:Y:S01]  /*7c30*/  I2FP.F32.S32 R79, R79 ;  /* 0x0000004f004f7245 */ /* 0x000fe20000201400 */
[----:B------:R-:W-:Y:S01]  /*7c40*/  FFMA.FTZ R81, -R238, R81, R105 ;  /* 0x00000051ee517223 */ /* 0x000fe20000010169 */
[----:B------:R-:W-:Y:S02]  /*7c50*/  ISETP.GE.AND P5, PT, R101, R222, PT ;  /* 0x000000de6500720c */ /* 0x000fe40003fa6270 */
[----:B------:R-:W-:Y:S02]  /*7c60*/  FSEL R147, R53, -INF , !P3 ;  /* 0xff80000035937808 */ /* 0x000fe40005800000 */
[----:B------:R-:W-:-:S02]  /*7c70*/  FSEL R145, R41, -INF , !P1 ;  /* 0xff80000029917808 */ /* 0x000fc40004800000 */
        /* <DEDUP_REMOVED lines=64> */
[-C--:B------:R-:W-:Y:S02]  /*8080*/  ISETP.GE.AND P4, PT, R89, R223.reuse, PT ;  /* 0x000000df5900720c */ /* 0x080fe40003f86270 */
[----:B------:R-:W-:Y:S01]  /*8090*/  ISETP.GE.AND P3, PT, R87, R223, PT ;  /* 0x000000df5700720c */ /* 0x000fe20003f66270 */
[----:B------:R-:W-:Y:S01]  /*80a0*/  FFMA.FTZ R31, -R238, R58, R31 ;  /* 0x0000003aee1f7223 */ /* 0x000fe2000001011f */
[----:B------:R-:W-:Y:S01]  /*80b0*/  FSEL R170, R15, -INF , !P1 ;  /* 0xff8000000faa7808 */ /* 0x000fe20004800000 */
[----:B------:R-:W-:Y:S01]  /*80c0*/  VIADD R7, R77, 0x70 ;  /* 0x000000704d077836 */ /* 0x000fe20000000000 */
[-C--:B------:R-:W-:Y:S02]  /*80d0*/  ISETP.GE.AND P5, PT, R89, R222.reuse, PT ;  /* 0x000000de5900720c */ /* 0x080fe40003fa6270 */
[----:B------:R-:W-:-:S02]  /*80e0*/  ISETP.GE.AND P0, PT, R87, R222, PT ;  /* 0x000000de5700720c */ /* 0x000fc40003f06270 */
[----:B------:R-:W-:Y:S02]  /*80f0*/  ISETP.GE.AND P1, PT, R37, R223, PT ;  /* 0x000000df2500720c */ /* 0x000fe40003f26270 */
[----:B------:R-:W-:Y:S02]  /*8100*/  FSEL R13, R13, -INF , P4 ;  /* 0xff8000000d0d7808 */ /* 0x000fe40002000000 */
[----:B------:R-:W-:Y:S02]  /*8110*/  FSEL R17, R17, -INF , P3 ;  /* 0xff80000011117808 */ /* 0x000fe40001800000 */
[----:B------:R-:W-:Y:S02]  /*8120*/  IABS R56, R56 ;  /* 0x0000003800387213 */ /* 0x000fe40000000000 */
[----:B------:R-:W-:Y:S02]  /*8130*/  ISETP.GE.AND P2, PT, R121, R224, PT ;  /* 0x000000e07900720c */ /* 0x000fe40003f46270 */
[----:B------:R-:W-:-:S02]  /*8140*/  FSEL R168, R13, -INF , !P5 ;  /* 0xff8000000da87808 */ /* 0x000fc40006800000 */
[----:B------:R-:W-:Y:S02]  /*8150*/  FSEL R166, R17, -INF , !P0 ;  /* 0xff80000011a67808 */ /* 0x000fe40004000000 */
[----:B------:R-:W-:Y:S02]  /*8160*/  FSEL R31, R31, -INF , P1 ;  /* 0xff8000001f1f7808 */ /* 0x000fe40000800000 */
[C---:B------:R-:W-:Y:S02]  /*8170*/  ISETP.GE.AND P3, PT, R7.reuse, R225, PT ;  /* 0x000000e10700720c */ /* 0x040fe40003f66270 */
[C---:B------:R-:W-:Y:S02]  /*8180*/  ISETP.GE.AND P5, PT, R7.reuse, R224, PT ;  /* 0x000000e00700720c */ /* 0x040fe40003fa6270 */
[C---:B------:R-:W-:Y:S02]  /*8190*/  ISETP.GE.AND P0, PT, R7.reuse, R223, PT ;  /* 0x000000df0700720c */ /* 0x040fe40003f06270 */
[----:B------:R-:W-:-:S02]  /*81a0*/  ISETP.GE.AND P1, PT, R7, R222, PT ;  /* 0x000000de0700720c */ /* 0x000fc40003f26270 */
[----:B------:R-:W-:Y:S02]  /*81b0*/  I2FP.F32.S32 R56, R56 ;  /* 0x0000003800387245 */ /* 0x000fe40000201400 */
[----:B------:R-:W-:Y:S02]  /*81c0*/  FMNMX3.FTZ R7, R27, R88, R86, !PT ;  /* 0x000000581b077276 */ /* 0x000fe40007810056 */
[----:B------:R-:W-:Y:S02]  /*81d0*/  FSEL R29, R29, -INF , !P2 ;  /* 0xff8000001d1d7808 */ /* 0x000fe40005000000 */
[----:B------:R-:W-:Y:S01]  /*81e0*/  IABS R54, R54 ;  /* 0x0000003600367213 */ /* 0x000fe20000000000 */
[----:B------:R-:W-:Y:S01]  /*81f0*/  FFMA.FTZ R56, -R238, R56, R71 ;  /* 0x00000038ee387223 */ /* 0x000fe20000010147 */
[----:B------:R-:W-:Y:S01]  /*8200*/  FMNMX3.FTZ R7, R7, R84, R18, !PT ;  /* 0x0000005407077276 */ /* 0x000fe20007810012 */
[----:B------:R-:W-:Y:S01]  /*8210*/  VIADD R5, R77, 0x71 ;  /* 0x000000714d057836 */ /* 0x000fe20000000000 */
[----:B------:R-:W-:-:S02]  /*8220*/  I2FP.F32.S32 R54, R54 ;  /* 0x0000003600367245 */ /* 0x000fc40000201400 */
[----:B------:R-:W-:Y:S02]  /*8230*/  FMNMX3.FTZ R9, R80, R72, R29, !PT ;  /* 0x0000004850097276 */ /* 0x000fe4000781001d */
[----:B------:R-:W-:Y:S01]  /*8240*/  FMNMX3.FTZ R7, R7, R16, R6, !PT ;  /* 0x0000001007077276 */ /* 0x000fe20007810006 */
[----:B------:R-:W-:Y:S01]  /*8250*/  FFMA.FTZ R54, -R238, R54, R69 ;  /* 0x00000036ee367223 */ /* 0x000fe20000010145 */
[----:B------:R-:W-:Y:S02]  /*8260*/  FMNMX3.FTZ R9, R9, R46, R14, !PT ;  /* 0x0000002e09097276 */ /* 0x000fe4000781000e */
[----:B------:R-:W-:Y:S02]  /*8270*/  FSEL R56, R56, -INF , P0 ;  /* 0xff80000038387808 */ /* 0x000fe40000000000 */
[----:B------:R-:W-:Y:S02]  /*8280*/  ISETP.GE.AND P0, PT, R5, R223, PT ;  /* 0x000000df0500720c */ /* 0x000fe40003f06270 */
[----:B------:R-:W-:-:S02]  /*8290*/  FMNMX3.FTZ R7, R7, R4, R40, !PT ;  /* 0x0000000407077276 */ /* 0x000fc40007810028 */
[----:B------:R-:W-:Y:S02]  /*82a0*/  FMNMX3.FTZ R9, R9, R12, R10, !PT ;  /* 0x0000000c09097276 */ /* 0x000fe4000781000a */
[----:B------:R-:W-:Y:S02]  /*82b0*/  FSEL R148, R54, -INF , P0 ;  /* 0xff80000036947808 */ /* 0x000fe40000000000 */
[----:B------:R-:W-:Y:S02]  /*82c0*/  FMNMX3.FTZ R54, R7, R30, R28, !PT ;  /* 0x0000001e07367276 */ /* 0x000fe4000781001c */
[----:B------:R-:W-:Y:S02]  /*82d0*/  FMNMX3.FTZ R9, R9, R8, R26, !PT ;  /* 0x0000000809097276 */ /* 0x000fe4000781001a */
[----:B------:R-:W-:Y:S02]  /*82e0*/  FMNMX3.FTZ R54, R54, R42, R149, !PT ;  /* 0x0000002a36367276 */ /* 0x000fe40007810095 */
[----:B------:R-:W-:-:S02]  /*82f0*/  FMNMX3.FTZ R9, R9, R24, R39, !PT ;  /* 0x0000001809097276 */ /* 0x000fc40007810027 */
[----:B------:R-:W-:Y:S02]  /*8300*/  ISETP.GE.AND P4, PT, R37, R222, PT ;  /* 0x000000de2500720c */ /* 0x000fe40003f86270 */
[----:B------:R-:W-:Y:S02]  /*8310*/  IABS R52, R52 ;  /* 0x0000003400347213 */ /* 0x000fe40000000000 */
[----:B------:R-:W-:Y:S02]  /*8320*/  FMNMX3.FTZ R7, R54, R147, R145, !PT ;  /* 0x0000009336077276 */ /* 0x000fe40007810091 */
[----:B------:R-:W-:Y:S02]  /*8330*/  FMNMX3.FTZ R9, R9, R36, R139, !PT ;  /* 0x0000002409097276 */ /* 0x000fe4000781008b */
[----:B------:R-:W-:Y:S02]  /*8340*/  FSEL R164, R31, -INF , !P4 ;  /* 0xff8000001fa47808 */ /* 0x000fe40006000000 */
[----:B------:R-:W-:-:S02]  /*8350*/  FSEL R150, R56, -INF , !P1 ;  /* 0xff80000038967808 */ /* 0x000fc40004800000 */
[C---:B------:R-:W-:Y:S02]  /*8360*/  ISETP.GE.AND P2, PT, R5.reuse, R225, PT ;  /* 0x000000e10500720c */ /* 0x040fe40003f46270 */
[C---:B------:R-:W-:Y:S02]  /*8370*/  ISETP.GE.AND P4, PT, R5.reuse, R224, PT ;  /* 0x000000e00500720c */ /* 0x040fe40003f86270 */
[----:B------:R-:W-:Y:S02]  /*8380*/  I2FP.F32.S32 R52, R52 ;  /* 0x0000003400347245 */ /* 0x000fe40000201400 */
[----:B------:R-:W-:Y:S01]  /*8390*/  ISETP.GE.AND P1, PT, R5, R222, PT ;  /* 0x000000de0500720c */ /* 0x000fe20003f26270 */
[----:B------:R-:W-:Y:S01]  /*83a0*/  VIADD R5, R77, 0x78 ;  /* 0x000000784d057836 */ /* 0x000fe20000000000 */
[----:B------:R-:W-:Y:S02]  /*83b0*/  FMNMX3.FTZ R7, R7, R143, R252, !PT ;  /* 0x0000008f07077276 */ /* 0x000fe400078100fc */
[----:B------:R-:W-:Y:S01]  /*83c0*/  FMNMX3.FTZ R9, R9, R152, R141, !PT ;  /* 0x0000009809097276 */ /* 0x000fe2000781008d */
[----:B------:R-:W-:Y:S01]  /*83d0*/  FFMA.FTZ R52, -R238, R52, R73 ;  /* 0x00000034ee347223 */ /* 0x000fe20000010149 */
[----:B------:R-:W-:-:S02]  /*83e0*/  FMNMX3.FTZ R7, R7, R172, R250, !PT ;  /* 0x000000ac07077276 */ /* 0x000fc400078100fa */
[----:B------:R-:W-:Y:S02]  /*83f0*/  IABS R50, R50 ;  /* 0x0000003200327213 */ /* 0x000fe40000000000 */
[----:B------:R-:W-:Y:S02]  /*8400*/  ISETP.GE.AND P0, PT, R5, R223, PT ;  /* 0x000000df0500720c */ /* 0x000fe40003f06270 */
[----:B------:R-:W-:Y:S02]  /*8410*/  FMNMX3.FTZ R9, R9, R158, R248, !PT ;  /* 0x0000009e09097276 */ /* 0x000fe400078100f8 */
[----:B------:R-:W-:Y:S02]  /*8420*/  IABS R13, R48 ;  /* 0x00000030000d7213 */ /* 0x000fe40000000000 */
[----:B------:R-:W-:Y:S01]  /*8430*/  FMNMX3.FTZ R7, R7, R174, R234, !PT ;  /* 0x000000ae07077276 */ /* 0x000fe200078100ea */
[----:B------:R-:W-:Y:S01]  /*8440*/  VIADD R77, R77, 0x79 ;  /* 0x000000794d4d7836 */ /* 0x000fe20000000000 */
[----:B------:R-:W-:-:S02]  /*8450*/  I2FP.F32.S32 R50, R50 ;  /* 0x0000003200327245 */ /* 0x000fc40000201400 */
[----:B------:R-:W-:Y:S02]  /*8460*/  FSEL R52, R52, -INF , P0 ;  /* 0xff80000034347808 */ /* 0x000fe40000000000 */
[----:B------:R-:W-:Y:S02]  /*8470*/  FMNMX3.FTZ R9, R9, R182, R236, !PT ;  /* 0x000000b609097276 */ /* 0x000fe400078100ec */
[----:B------:R-:W-:Y:S02]  /*8480*/  ISETP.GE.AND P0, PT, R5, R222, PT ;  /* 0x000000de0500720c */ /* 0x000fe40003f06270 */
[----:B------:R-:W-:Y:S02]  /*8490*/  I2FP.F32.S32 R13, R13 ;  /* 0x0000000d000d7245 */ /* 0x000fe40000201400 */
[----:B------:R-:W-:Y:S02]  /*84a0*/  IABS R44, R44 ;  /* 0x0000002c002c7213 */ /* 0x000fe40000000000 */
[----:B------:R-:W-:-:S02]  /*84b0*/  IABS R38, R38 ;  /* 0x0000002600267213 */ /* 0x000fc40000000000 */
[----:B------:R-:W-:Y:S01]  /*84c0*/  FMNMX3.FTZ R7, R7, R216, R214, !PT ;  /* 0x000000d807077276 */ /* 0x000fe200078100d6 */
[----:B------:R-:W-:Y:S01]  /*84d0*/  FFMA.FTZ R50, -R238, R50, R75 ;  /* 0x00000032ee327223 */ /* 0x000fe2000001014b */
[----:B------:R-:W-:Y:S02]  /*84e0*/  FMNMX3.FTZ R9, R9, R204, R202, !PT ;  /* 0x000000cc09097276 */ /* 0x000fe400078100ca */
[----:B------:R-:W-:Y:S01]  /*84f0*/  FSEL R146, R52, -INF , !P0 ;  /* 0xff80000034927808 */ /* 0x000fe20004000000 */
[----:B------:R-:W-:Y:S01]  /*8500*/  FFMA.FTZ R11, -R238, R13, R11 ;  /* 0x0000000dee0b7223 */ /* 0x000fe2000001010b */
[----:B------:R-:W-:Y:S02]  /*8510*/  ISETP.GE.AND P0, PT, R77, R223, PT ;  /* 0x000000df4d00720c */ /* 0x000fe40003f06270 */
[----:B------:R-:W-:Y:S02]  /*8520*/  IABS R22, R22 ;  /* 0x0000001600167213 */ /* 0x000fe40000000000 */
[----:B------:R-:W-:-:S02]  /*8530*/  I2FP.F32.S32 R44, R44 ;  /* 0x0000002c002c7245 */ /* 0x000fc40000201400 */
[----:B------:R-:W-:Y:S02]  /*8540*/  I2FP.F32.S32 R38, R38 ;  /* 0x0000002600267245 */ /* 0x000fe40000201400 */
[----:B------:R-:W-:Y:S02]  /*8550*/  FMNMX3.FTZ R7, R7, R206, R170, !PT ;  /* 0x000000ce07077276 */ /* 0x000fe400078100aa */
[----:B------:R-:W-:Y:S01]  /*8560*/  FMNMX3.FTZ R9, R9, R180, R178, !PT ;  /* 0x000000b409097276 */ /* 0x000fe200078100b2 */
[----:B------:R-:W-:Y:S01]  /*8570*/  FFMA.FTZ R19, -R238, R44, R19 ;  /* 0x0000002cee137223 */ /* 0x000fe20000010113 */
[----:B------:R-:W-:Y:S01]  /*8580*/  FSEL R50, R50, -INF , P0 ;  /* 0xff80000032327808 */ /* 0x000fe20000000000 */
[----:B------:R-:W-:Y:S01]  /*8590*/  FFMA.FTZ R38, -R238, R38, R61 ;  /* 0x00000026ee267223 */ /* 0x000fe2000001013d */
[----:B------:R-:W-:Y:S02]  /*85a0*/  I2FP.F32.S32 R22, R22 ;  /* 0x0000001600167245 */ /* 0x000fe40000201400 */
[----:B------:R-:W-:-:S02]  /*85b0*/  FSEL R148, R148, -INF , !P1 ;  /* 0xff80000094947808 */ /* 0x000fc40004800000 */
[----:B------:R-:W-:Y:S02]  /*85c0*/  ISETP.GE.AND P0, PT, R77, R222, PT ;  /* 0x000000de4d00720c */ /* 0x000fe40003f06270 */
[----:B------:R-:W-:Y:S02]  /*85d0*/  FMNMX3.FTZ R7, R7, R168, R166, !PT ;  /* 0x000000a807077276 */ /* 0x000fe400078100a6 */
[----:B------:R-:W-:Y:S02]  /*85e0*/  ISETP.GE.AND P1, PT, R5, R225, PT ;  /* 0x000000e10500720c */ /* 0x000fe40003f26270 */
[----:B------:R-:W-:Y:S02]  /*85f0*/  FSEL R11, R11, -INF , P3 ;  /* 0xff8000000b0b7808 */ /* 0x000fe40001800000 */
[----:B------:R-:W-:Y:S01]  /*8600*/  FMNMX3.FTZ R9, R9, R176, R162, !PT ;  /* 0x000000b009097276 */ /* 0x000fe200078100a2 */
[----:B------:R-:W-:Y:S01]  /*8610*/  FFMA.FTZ R63, -R238, R22, R63 ;  /* 0x00000016ee3f7223 */ /* 0x000fe2000001013f */
[----:B------:R-:W-:-:S02]  /*8620*/  FSEL R144, R50, -INF , !P0 ;  /* 0xff80000032907808 */ /* 0x000fc40004000000 */
[----:B------:R-:W-:Y:S02]  /*8630*/  FMNMX3.FTZ R7, R7, R164, R150, !PT ;  /* 0x000000a407077276 */ /* 0x000fe40007810096 */
[----:B------:R-:W-:Y:S02]  /*8640*/  ISETP.GE.AND P0, PT, R5, R224, PT ;  /* 0x000000e00500720c */ /* 0x000fe40003f06270 */
[----:B------:R-:W-:Y:S02]  /*8650*/  ISETP.GE.AND P3, PT, R77, R225, PT ;  /* 0x000000e14d00720c */ /* 0x000fe40003f66270 */
[----:B------:R-:W-:Y:S02]  /*8660*/  FSEL R19, R19, -INF , P2 ;  /* 0xff80000013137808 */ /* 0x000fe40001000000 */
[----:B------:R-:W-:Y:S02]  /*8670*/  FSEL R38, R38, -INF , P1 ;  /* 0xff80000026267808 */ /* 0x000fe40000800000 */
[----:B------:R-:W-:-:S02]  /*8680*/  FSEL R142, R11, -INF , !P5 ;  /* 0xff8000000b8e7808 */ /* 0x000fc40006800000 */
[----:B------:R-:W-:Y:S02]  /*8690*/  FMNMX3.FTZ R9, R9, R160, R156, !PT ;  /* 0x000000a009097276 */ /* 0x000fe4000781009c */
[----:B------:R-:W-:Y:S02]  /*86a0*/  FMNMX3.FTZ R5, R7, R148, R146, !PT ;  /* 0x0000009407057276 */ /* 0x000fe40007810092 */
[----:B------:R-:W-:Y:S02]  /*86b0*/  ISETP.GE.AND P2, PT, R77, R224, PT ;  /* 0x000000e04d00720c */ /* 0x000fe40003f46270 */
[----:B------:R-:W-:Y:S02]  /*86c0*/  FSEL R63, R63, -INF , P3 ;  /* 0xff8000003f3f7808 */ /* 0x000fe40001800000 */
[----:B------:R-:W-:Y:S02]  /*86d0*/  FSEL R140, R19, -INF , !P4 ;  /* 0xff800000138c7808 */ /* 0x000fe40006000000 */
[----:B------:R-:W-:-:S02]  /*86e0*/  FSEL R138, R38, -INF , !P0 ;  /* 0xff800000268a7808 */ /* 0x000fc40004000000 */
        /* <DEDUP_REMOVED lines=47> */
[----:B------:R-:W4:Y:S03]  /*89e0*/  MUFU.EX2 R56, R56 ;  /* 0x0000003800387308 */ /* 0x000f260000000800 */
[----:B------:R-:W-:Y:S05]  /*89f0*/  LDSM.16.MT88.4 R64, [R60+0x10800] ;  /* 0x010800003c40783b */ /* 0x000fea0000004200 */
        /* <DEDUP_REMOVED lines=15> */
[----:B------:R-:W1:Y:S01]  /*8af0*/  LDSM.16.MT88.4 R12, [R32+0xc800] ;  /* 0x00c80000200c783b */ /* 0x000e620000004200 */
[----:B---3--:R-:W-:-:S06]  /*8b00*/  F2FP.BF16.F32.PACK_AB R70, R54, R55 ;  /* 0x000000373646723e */ /* 0x008fcc00000010ff */
        /* <DEDUP_REMOVED lines=28> */
[----:B------:R-:W-:Y:S01]  /*8cd0*/  HMMA.16816.F32.BF16 R108, R4, R10, R108 ;  /* 0x0000000a046c723c */ /* 0x000fe2000004186c */
[----:B------:R-:W2:Y:S01]  /*8ce0*/  LDSM.16.MT88.4 R8, [R32+0x10800] ;  /* 0x010800002008783b */ /* 0x000ea20000004200 */
[-CC-:B------:R-:W-:Y:S01]  /*8cf0*/  FFMA.FTZ R41, R40, R62.reuse, -R137.reuse ;  /* 0x0000003e28297223 */ /* 0x180fe20000010889 */
[-CC-:B------:R-:W-:Y:S01]  /*8d00*/  FFMA.FTZ R40, R30, R62.reuse, -R137.reuse ;  /* 0x0000003e1e287223 */ /* 0x180fe20000010889 */
[----:B------:R-:W-:-:S02]  /*8d10*/  FFMA.FTZ R37, R28, R62, -R137 ;  /* 0x0000003e1c257223 */ /* 0x000fc40000010889 */
[----:B------:R-:W-:Y:S02]  /*8d20*/  LDSM.16.MT88.4 R28, [R38+0x10800] ;  /* 0x01080000261c783b */ /* 0x000fe40000004200 */
[C---:B------:R-:W-:Y:S08]  /*8d30*/  HMMA.16816.F32.BF16 R128, R4.reuse, R16, R128 ;  /* 0x000000100480723c */ /* 0x040ff00000041880 */
[C---:B------:R-:W-:Y:S01]  /*8d40*/  HMMA.16816.F32.BF16 R124, R4.reuse, R18, R124 ;  /* 0x00000012047c723c */ /* 0x040fe2000004187c */
[----:B------:R-:W3:Y:S07]  /*8d50*/  LDSM.16.MT88.4 R16, [R63+0x10800] ;  /* 0x010800003f10783b */ /* 0x000eee0000004200 */
[C---:B-1----:R-:W-:Y:S08]  /*8d60*/  HMMA.16816.F32.BF16 R104, R4.reuse, R12, R104 ;  /* 0x0000000c0468723c */ /* 0x042ff00000041868 */
[----:B------:R-:W-:Y:S01]  /*8d70*/  HMMA.16816.F32.BF16 R100, R4, R14, R100 ;  /* 0x0000000e0464723c */ /* 0x000fe20000041864 */
[----:B------:R-:W1:Y:S01]  /*8d80*/  LDSM.16.MT88.4 R12, [R60+0xd000] ;  /* 0x00d000003c0c783b */ /* 0x000e620000004200 */
[-C--:B------:R-:W-:Y:S01]  /*8d90*/  FFMA.FTZ R34, R42, R62.reuse, -R137 ;  /* 0x0000003e2a227223 */ /* 0x080fe20000010889 */
[-CC-:B------:R-:W-:Y:S01]  /*8da0*/  FFMA.FTZ R43, R26, R62.reuse, -R61.reuse ;  /* 0x0000003e1a2b7223 */ /* 0x180fe2000001083d */
        /* <DEDUP_REMOVED lines=402> */
.L_x_7253:
        /* <DEDUP_REMOVED lines=8> */
.L_x_7254:
[----:B------:R-:W-:Y:S05]  /*a750*/  BSYNC.RECONVERGENT B0 ;  /* 0x0000000000007941 */ /* 0x000fea0003800200 */
.L_x_7252:
        /* <DEDUP_REMOVED lines=110> */
[----:B--2---:R-:W2:Y:S04]  /*ae40*/  LDSM.16.M88.4 R12, [R200+0x5800] ;  /* 0x00580000c80c783b */ /* 0x004ea80000000200 */
[----:B-1----:R-:W1:Y:S04]  /*ae50*/  LDSM.16.M88.4 R4, [R200+0x6000] ;  /* 0x00600000c804783b */ /* 0x002e680000000200 */
[----:B------:R-:W1:Y:S04]  /*ae60*/  LDSM.16.M88.4 R156, [R200+0x6800] ;  /* 0x00680000c89c783b */ /* 0x000e680000000200 */
[----:B------:R-:W1:Y:S04]  /*ae70*/  LDSM.16.M88.4 R148, [R200+0x7000] ;  /* 0x00700000c894783b */ /* 0x000e680000000200 */
[----:B------:R-:W1:Y:S04]  /*ae80*/  LDSM.16.M88.4 R60, [R200+0x7800] ;  /* 0x00780000c83c783b */ /* 0x000e680000000200 */
[----:B------:R-:W-:Y:S04]  /*ae90*/  LDSM.16.M88.4 R52, [R199] ;  /* 0x00000000c734783b */ /* 0x000fe80000000200 */
[----:B------:R-:W1:Y:S04]  /*aea0*/  LDSM.16.M88.4 R48, [R198+0x4000] ;  /* 0x00400000c630783b */ /* 0x000e680000000200 */
[----:B------:R-:W1:Y:S01]  /*aeb0*/  LDSM.16.M88.4 R44, [R198+0x4800] ;  /* 0x00480000c62c783b */ /* 0x000e620000000200 */
[C---:B----4-:R-:W-:Y:S03]  /*aec0*/  HMMA.16816.F32.BF16 R40, R140.reuse, R36, RZ ;  /* 0x000000248c28723c */ /* 0x050fe600000418ff */
[----:B------:R-:W4:Y:S04]  /*aed0*/  LD.E R195, desc[UR4][R2.64+0x18c] ;  /* 0x00018c0402c37980 */ /* 0x000f28000c101900 */
[----:B------:R-:W1:Y:S01]  /*aee0*/  LDSM.16.M88.4 R56, [R198+0x5000] ;  /* 0x00500000c638783b */ /* 0x000e620000000200 */
[C---:B-----5:R-:W-:Y:S03]  /*aef0*/  HMMA.16816.F32.BF16 R32, R140.reuse, R28, RZ ;  /* 0x0000001c8c20723c */ /* 0x060fe600000418ff */
[----:B------:R-:W5:Y:S04]  /*af00*/  LDSM.16.M88.4 R172, [R198+0x5800] ;  /* 0x00580000c6ac783b */ /* 0x000f680000000200 */
[----:B------:R-:W5:Y:S01]  /*af10*/  LDSM.16.M88.4 R168, [R198+0x6000] ;  /* 0x00600000c6a8783b */ /* 0x000f620000000200 */
[C---:B------:R-:W-:Y:S03]  /*af20*/  HMMA.16816.F32.BF16 R36, R140.reuse, R38, RZ ;  /* 0x000000268c24723c */ /* 0x040fe600000418ff */
[----:B------:R-:W5:Y:S04]  /*af30*/  LDSM.16.M88.4 R164, [R198+0x6800] ;  /* 0x00680000c6a4783b */ /* 0x000f680000000200 */
[----:B------:R-:W5:Y:S01]  /*af40*/  LDSM.16.M88.4 R136, [R198+0x7000] ;  /* 0x00700000c688783b */ /* 0x000f620000000200 */
[C---:B------:R-:W-:Y:S03]  /*af50*/  HMMA.16816.F32.BF16 R28, R140.reuse, R30, RZ ;  /* 0x0000001e8c1c723c */ /* 0x040fe600000418ff */
[----:B------:R-:W5:Y:S04]  /*af60*/  LDSM.16.M88.4 R64, [R198+0x7800] ;  /* 0x00780000c640783b */ /* 0x000f680000000200 */
[----:B------:R-:W-:Y:S01]  /*af70*/  LDSM.16.M88.4 R176, [R196] ;  /* 0x00000000c4b0783b */ /* 0x000fe20000000200 */
[C---:B---3--:R-:W-:Y:S03]  /*af80*/  HMMA.16816.F32.BF16 R24, R140.reuse, R20, RZ ;  /* 0x000000148c18723c */ /* 0x048fe600000418ff */
[----:B------:R-:W-:Y:S04]  /*af90*/  LDSM.16.M88.4 R180, [R132+0x6000] ;  /* 0x0060000084b4783b */ /* 0x000fe80000000200 */
[----:B------:R-:W0:Y:S01]  /*afa0*/  LDGDEPBAR ;  /* 0x00000000000079af */ /* 0x000e220000000000 */
[C---:B--2---:R-:W-:Y:S08]  /*afb0*/  HMMA.16816.F32.BF16 R16, R140.reuse, R12, RZ ;  /* 0x0000000c8c10723c */ /* 0x044ff000000418ff */
        /* <DEDUP_REMOVED lines=57> */
[C---:B----4-:R-:W-:Y:S08]  /*b350*/  HMMA.16816.F32.BF16 R144, R44.reuse, R60, R144 ;  /* 0x0000003c2c90723c */ /* 0x050ff00000041890 */
        /* <DEDUP_REMOVED lines=26> */
[----:B------:R-:W5:Y:S07]  /*b500*/  LDSM.16.M88.4 R64, [R200+0xb800] ;  /* 0x00b80000c840783b */ /* 0x000f6e0000000200 */
[C---:B------:R-:W-:Y:S08]  /*b510*/  HMMA.16816.F32.BF16 R8, R176.reuse, R180, R8 ;  /* 0x000000b4b008723c */ /* 0x040ff00000041808 */
[----:B------:R-:W-:Y:S08]  /*b520*/  HMMA.16816.F32.BF16 R4, R176, R182, R4 ;  /* 0x000000b6b004723c */ /* 0x000ff00000041804 */
        /* <DEDUP_REMOVED lines=11> */
[----:B------:R-:W-:Y:S07]  /*b5e0*/  LDSM.16.M88.4 R164, [R184+0x8000] ;  /* 0x00800000b8a4783b */ /* 0x000fee0000000200 */
[C---:B------:R-:W-:Y:S08]  /*b5f0*/  HMMA.16816.F32.BF16 R40, R172.reuse, R168, R40 ;  /* 0x000000a8ac28723c */ /* 0x040ff00000041828 */
[----:B------:R-:W-:Y:S01]  /*b600*/  HMMA.16816.F32.BF16 R36, R172, R170, R36 ;  /* 0x000000aaac24723c */ /* 0x000fe20000041824 */
[----:B------:R-:W4:Y:S07]  /*b610*/  LDSM.16.M88.4 R168, [R197+0x2000] ;  /* 0x00200000c5a8783b */ /* 0x000f2e0000000200 */
        /* <DEDUP_REMOVED lines=8> */
[----:B------:R-:W5:Y:S04]  /*b6a0*/  LDSM.16.M88.4 R60, [R198+0x8800] ;  /* 0x00880000c63c783b */ /* 0x000f680000000200 */
        /* <DEDUP_REMOVED lines=8> */
[----:B------:R-:W-:Y:S01]  /*b730*/  HMMA.16816.F32.BF16 R4, R172, R50, R4 ;  /* 0x00000032ac04723c */ /* 0x000fe20000041804 */
[----:B------:R-:W2:Y:S07]  /*b740*/  LDSM.16.M88.4 R48, [R184+0x8800] ;  /* 0x00880000b830783b */ /* 0x000eae0000000200 */
[----:B----4-:R-:W-:Y:S08]  /*b750*/  HMMA.16816.F32.BF16 R40, R168, R164, R40 ;  /* 0x000000a4a828723c */ /* 0x010ff00000041828 */
[C---:B------:R-:W-:Y:S08]  /*b760*/  HMMA.16816.F32.BF16 R24, R172.reuse, R56, R24 ;  /* 0x00000038ac18723c */ /* 0x040ff00000041818 */
[C---:B------:R-:W-:Y:S01]  /*b770*/  HMMA.16816.F32.BF16 R20, R172.reuse, R58, R20 ;  /* 0x0000003aac14723c */ /* 0x040fe20000041814 */
[----:B------:R-:W3:Y:S07]  /*b780*/  LDSM.16.M88.4 R56, [R184+0x9000] ;  /* 0x00900000b838783b */ /* 0x000eee0000000200 */
[C---:B-----5:R-:W-:Y:S08]  /*b790*/  HMMA.16816.F32.BF16 R152, R172.reuse, R64, R152 ;  /* 0x00000040ac98723c */ /* 0x060ff00000041898 */
[----:B------:R-:W-:Y:S01]  /*b7a0*/  HMMA.16816.F32.BF16 R148, R172, R66, R148 ;  /* 0x00000042ac94723c */ /* 0x000fe20000041894 */
[----:B------:R-:W4:Y:S07]  /*b7b0*/  LDSM.16.M88.4 R64, [R184+0x9800] ;  /* 0x00980000b840783b */ /* 0x000f2e0000000200 */
[----:B------:R-:W-:Y:S08]  /*b7c0*/  HMMA.16816.F32.BF16 R36, R168, R166, R36 ;  /* 0x000000a6a824723c */ /* 0x000ff00000041824 */
[----:B------:R-:W-:Y:S08]  /*b7d0*/  HMMA.16816.F32.BF16 R28, R172, R62, R28 ;  /* 0x0000003eac1c723c */ /* 0x000ff0000004181c */
[----:B-1----:R-:W-:Y:S08]  /*b7e0*/  HMMA.16816.F32.BF16 R40, R52, R44, R40 ;  /* 0x0000002c3428723c */ /* 0x002ff00000041828 */
[C---:B------:R-:W-:Y:S01]  /*b7f0*/  HMMA.16816.F32.BF16 R32, R172.reuse, R60, R32 ;  /* 0x0000003cac20723c */ /* 0x040fe20000041820 */
[----:B------:R-:W1:Y:S07]  /*b800*/  LDSM.16.M88.4 R60, [R132+0x8800] ;  /* 0x00880000843c783b */ /* 0x000e6e0000000200 */
[C---:B------:R-:W-:Y:S08]  /*b810*/  HMMA.16816.F32.BF16 R144, R172.reuse, R136, R144 ;  /* 0x00000088ac90723c */ /* 0x040ff00000041890 */
[----:B------:R-:W-:Y:S01]  /*b820*/  HMMA.16816.F32.BF16 R140, R172, R138, R140 ;  /* 0x0000008aac8c723c */ /* 0x000fe2000004188c */
[----:B------:R-:W5:Y:S07]  /*b830*/  LDSM.16.M88.4 R136, [R132+0x9000] ;  /* 0x009000008488783b */ /* 0x000f6e0000000200 */
[----:B------:R-:W-:Y:S01]  /*b840*/  HMMA.16816.F32.BF16 R36, R52, R46, R36 ;  /* 0x0000002e3424723c */ /* 0x000fe20000041824 */
[----:B------:R-:W5:Y:S01]  /*b850*/  LDSM.16.M88.4 R44, [R132+0x9800] ;  /* 0x00980000842c783b */ /* 0x000f620000000200 */
[----:B------:R-:W-:-:S06]  /*b860*/  FMUL.FTZ R251, R41, R195 ;  /* 0x000000c329fb7220 */ /* 0x000fcc0000410000 */
[----:B--2---:R-:W-:Y:S01]  /*b870*/  HMMA.16816.F32.BF16 R28, R168, R50, R28 ;  /* 0x00000032a81c723c */ /* 0x004fe2000004181c */
[----:B------:R-:W-:Y:S01]  /*b880*/  FMUL.FTZ R51, R40, R195 ;  /* 0x000000c328337220 */ /* 0x000fe20000410000 */
[----:B------:R-:W-:-:S06]  /*b890*/  IMAD.SHL.U32 R40, R185, 0x80, RZ ;  /* 0x00000080b9287824 */ /* 0x000fcc00078e00ff */
[----:B------:R-:W-:Y:S01]  /*b8a0*/  HMMA.16816.F32.BF16 R32, R168, R48, R32 ;  /* 0x00000030a820723c */ /* 0x000fe20000041820 */
[----:B------:R-:W-:Y:S01]  /*b8b0*/  LOP3.LUT R49, R189, R190, RZ, 0xfc, !PT ;  /* 0x000000bebd317212 */ /* 0x000fe200078efcff */
[----:B------:R-:W-:Y:S01]  /*b8c0*/  FMUL.FTZ R48, R43, R195 ;  /* 0x000000c32b307220 */ /* 0x000fe20000410000 */
[----:B------:R-:W-:-:S03]  /*b8d0*/  LOP3.LUT R41, R40, R135, RZ, 0xfc, !PT ;  /* 0x0000008728297212 */ /* 0x000fc600078efcff */
[----:B------:R-:W-:Y:S02]  /*b8e0*/  IMAD.IADD R49, R0, 0x1, R49 ;  /* 0x0000000100317824 */ /* 0x000fe400078e0231 */
[----:B---3--:R-:W-:Y:S01]  /*b8f0*/  HMMA.16816.F32.BF16 R24, R168, R56, R24 ;  /* 0x00000038a818723c */ /* 0x008fe20000041818 */
[----:B------:R-:W-:Y:S01]  /*b900*/  FMUL.FTZ R57, R42, R195 ;  /* 0x000000c32a397220 */ /* 0x000fe20000410000 */
[----:B------:R-:W-:Y:S01]  /*b910*/  IMAD.IADD R40, R41, 0x1, R194 ;  /* 0x0000000129287824 */ /* 0x000fe200078e02c2 */
[----:B------:R-:W2:Y:S01]  /*b920*/  MUFU.TANH R51, R51 ;  /* 0x0000003300337308 */ /* 0x000ea20000002400 */
[----:B------:R-:W-:-:S04]  /*b930*/  VIADD R237, R49, 0x8 ;  /* 0x0000000831ed7836 */ /* 0x000fc80000000000 */
[C---:B------:R-:W-:Y:S03]  /*b940*/  HMMA.16816.F32.BF16 R20, R168.reuse, R58, R20 ;  /* 0x0000003aa814723c */ /* 0x040fe60000041814 */
[----:B------:R-:W3:Y:S05]  /*b950*/  MUFU.TANH R251, R251 ;  /* 0x000000fb00fb7308 */ /* 0x000eea0000002400 */
[----:B----4-:R-:W-:Y:S03]  /*b960*/  HMMA.16816.F32.BF16 R16, R168, R64, R16 ;  /* 0x00000040a810723c */ /* 0x010fe60000041810 */
[----:B------:R-:W4:Y:S01]  /*b970*/  MUFU.TANH R57, R57 ;  /* 0x0000003900397308 */ /* 0x000f220000002400 */
[----:B------:R-:W-:-:S02]  /*b980*/  IADD3 R58, PT, PT, R49, 0x100, -R40 ;  /* 0x00000100313a7810 */ /* 0x000fc40007ffe828 */
[----:B------:R-:W-:-:S05]  /*b990*/  IADD3 R50, PT, PT, R49, 0xff, -R40 ;  /* 0x000000ff31327810 */ /* 0x000fca0007ffe828 */
[----:B------:R-:W5:Y:S01]  /*b9a0*/  MUFU.TANH R48, R48 ;  /* 0x0000003000307308 */ /* 0x000f620000002400 */
[C-C-:B------:R-:W-:Y:S02]  /*b9b0*/  IADD3 R42, PT, PT, R237.reuse, 0x100, -R40.reuse ;  /* 0x00000100ed2a7810 */ /* 0x140fe40007ffe828 */
[----:B------:R-:W-:Y:S02]  /*b9c0*/  IADD3 R43, PT, PT, R237, 0xff, -R40 ;  /* 0x000000ffed2b7810 */ /* 0x000fe40007ffe828 */
[----:B------:R-:W-:Y:S02]  /*b9d0*/  IABS R58, R58 ;  /* 0x0000003a003a7213 */ /* 0x000fe40000000000 */
[----:B------:R-:W-:Y:S02]  /*b9e0*/  IABS R50, R50 ;  /* 0x0000003200327213 */ /* 0x000fe40000000000 */
[----:B------:R-:W-:Y:S02]  /*b9f0*/  IABS R42, R42 ;  /* 0x0000002a002a7213 */ /* 0x000fe40000000000 */
[----:B------:R-:W-:-:S02]  /*ba00*/  IABS R43, R43 ;  /* 0x0000002b002b7213 */ /* 0x000fc40000000000 */
[----:B------:R-:W-:Y:S02]  /*ba10*/  I2FP.F32.S32 R58, R58 ;  /* 0x0000003a003a7245 */ /* 0x000fe40000201400 */
[----:B------:R-:W-:Y:S02]  /*ba20*/  I2FP.F32.S32 R50, R50 ;  /* 0x0000003200327245 */ /* 0x000fe40000201400 */
[----:B------:R-:W-:Y:S02]  /*ba30*/  I2FP.F32.S32 R42, R42 ;  /* 0x0000002a002a7245 */ /* 0x000fe40000201400 */
[----:B------:R-:W-:Y:S01]  /*ba40*/  I2FP.F32.S32 R43, R43 ;  /* 0x0000002b002b7245 */ /* 0x000fe20000201400 */
[----:B------:R-:W-:Y:S01]  /*ba50*/  HMMA.16816.F32.BF16 R12, R168, R66, R12 ;  /* 0x00000042a80c723c */ /* 0x000fe2000004180c */
[C---:B--2---:R-:W-:Y:S01]  /*ba60*/  FFMA.FTZ R58, -R238.reuse, R58, R51 ;  /* 0x0000003aee3a7223 */ /* 0x044fe20000010133 */
[C---:B---3--:R-:W-:Y:S01]  /*ba70*/  FFMA.FTZ R251, -R238.reuse, R50, R251 ;  /* 0x00000032eefb7223 */ /* 0x048fe200000101fb */
[----:B----4-:R-:W-:Y:S01]  /*ba80*/  FFMA.FTZ R42, -R238, R42, R57 ;  /* 0x0000002aee2a7223 */ /* 0x010fe20000010139 */
[----:B------:R-:W-:-:S02]  /*ba90*/  IADD3 R250, PT, PT, R49, 0xf8, -R40 ;  /* 0x000000f831fa7810 */ /* 0x000fc40007ffe828 */
[C-C-:B------:R-:W-:Y:S02]  /*baa0*/  IADD3 R249, PT, PT, R49.reuse, 0xf7, -R40.reuse ;  /* 0x000000f731f97810 */ /* 0x140fe40007ffe828 */
[C---:B-1----:R-:W-:Y:S01]  /*bab0*/  HMMA.16816.F32.BF16 R28, R52.reuse, R62, R28 ;  /* 0x0000003e341c723c */ /* 0x042fe2000004181c */
        /* <DEDUP_REMOVED lines=13> */
[C---:B------:R-:W-:Y:S01]  /*bb90*/  IADD3 R181, PT, PT, R49.reuse, 0xc7, -R40 ;  /* 0x000000c731b57810 */ /* 0x040fe20007ffe828 */
[C---:B------:R-:W-:Y:S01]  /*bba0*/  HMMA.16816.F32.BF16 R16, R52.reuse, R44, R16 ;  /* 0x0000002c3410723c */ /* 0x040fe20000041810 */
[----:B------:R-:W-:Y:S01]  /*bbb0*/  FFMA.FTZ R44, -R238, R43, R48 ;  /* 0x0000002bee2c7223 */ /* 0x000fe20000010130 */
[C-C-:B------:R-:W-:Y:S02]  /*bbc0*/  IADD3 R175, PT, PT, R49.reuse, 0xc0, -R40.reuse ;  /* 0x000000c031af7810 */ /* 0x140fe40007ffe828 */
[C-C-:B------:R-:W-:Y:S02]  /*bbd0*/  IADD3 R216, PT, PT, R49.reuse, 0xbf, -R40.reuse ;  /* 0x000000bf31d87810 */ /* 0x140fe40007ffe828 */
[C-C-:B------:R-:W-:Y:S02]  /*bbe0*/  IADD3 R206, PT, PT, R49.reuse, 0xb8, -R40.reuse ;  /* 0x000000b831ce7810 */ /* 0x140fe40007ffe828 */
        /* <DEDUP_REMOVED lines=43> */
[----:B------:R-:W-:Y:S01]  /*bea0*/  IADD3 R43, PT, PT, R237, 0x87, -R40 ;  /* 0x00000087ed2b7810 */ /* 0x000fe20007ffe828 */
[----:B------:R-:W-:-:S05]  /*beb0*/  VIADD R40, R41, 0xffffff00 ;  /* 0xffffff0029287836 */ /* 0x000fca0000000000 */
[C---:B------:R-:W-:Y:S02]  /*bec0*/  ISETP.GE.AND P2, PT, R40.reuse, R225, PT ;  /* 0x000000e12800720c */ /* 0x040fe40003f46270 */
[C---:B------:R-:W-:Y:S02]  /*bed0*/  ISETP.GE.AND P4, PT, R40.reuse, R223, PT ;  /* 0x000000df2800720c */ /* 0x040fe40003f86270 */
[----:B------:R-:W-:Y:S02]  /*bee0*/  ISETP.GE.AND P5, PT, R40, R224, PT ;  /* 0x000000e02800720c */ /* 0x000fe40003fa6270 */
[----:B------:R-:W-:Y:S02]  /*bef0*/  FSEL R237, R58, -INF , P2 ;  /* 0xff8000003aed7808 */ /* 0x000fe40001000000 */
[----:B------:R-:W-:Y:S02]  /*bf00*/  FSEL R58, R42, -INF , P4 ;  /* 0xff8000002a3a7808 */ /* 0x000fe40002000000 */
[----:B------:R-:W-:Y:S01]  /*bf10*/  FSEL R42, R237, -INF , !P5 ;  /* 0xff800000ed2a7808 */ /* 0x000fe20006800000 */
[----:B------:R-:W-:Y:S01]  /*bf20*/  FMUL.FTZ R237, R36, R195 ;  /* 0x000000c324ed7220 */ /* 0x000fe20000410000 */
[----:B------:R-:W-:Y:S01]  /*bf30*/  ISETP.GE.AND P3, PT, R40, R222, PT ;  /* 0x000000de2800720c */ /* 0x000fe20003f66270 */
[----:B------:R-:W-:-:S04]  /*bf40*/  VIADD R40, R41, 0xffffff01 ;  /* 0xffffff0129287836 */ /* 0x000fc80000000000 */
[----:B------:R-:W1:Y:S01]  /*bf50*/  MUFU.TANH R237, R237 ;  /* 0x000000ed00ed7308 */ /* 0x000e620000002400 */
[----:B------:R-:W-:Y:S01]  /*bf60*/  ISETP.GE.AND P2, PT, R40, R225, PT ;  /* 0x000000e12800720c */ /* 0x000fe20003f46270 */
[-C--:B------:R-:W-:Y:S01]  /*bf70*/  FMUL.FTZ R38, R38, R195.reuse ;  /* 0x000000c326267220 */ /* 0x080fe20000410000 */
[----:B------:R-:W-:Y:S01]  /*bf80*/  IABS R250, R250 ;  /* 0x000000fa00fa7213 */ /* 0x000fe20000000000 */
[----:B------:R-:W-:Y:S01]  /*bf90*/  FMUL.FTZ R37, R37, R195 ;  /* 0x000000c325257220 */ /* 0x000fe20000410000 */
[----:B------:R-:W-:Y:S02]  /*bfa0*/  FSEL R36, R251, -INF , P2 ;  /* 0xff800000fb247808 */ /* 0x000fe40001000000 */
[----:B------:R-:W-:Y:S01]  /*bfb0*/  I2FP.F32.S32 R250, R250 ;  /* 0x000000fa00fa7245 */ /* 0x000fe20000201400 */
[----:B------:R2:W3:Y:S01]  /*bfc0*/  MUFU.TANH R251, R38 ;  /* 0x0000002600fb7308 */ /* 0x0004e20000002400 */
[----:B------:R-:W-:Y:S02]  /*bfd0*/  FSEL R58, R58, -INF , !P3 ;  /* 0xff8000003a3a7808 */ /* 0x000fe40005800000 */
[----:B------:R-:W-:-:S02]  /*bfe0*/  ISETP.GE.AND P3, PT, R40, R223, PT ;  /* 0x000000df2800720c */ /* 0x000fc40003f66270 */
[C---:B------:R-:W-:Y:S02]  /*bff0*/  ISETP.GE.AND P5, PT, R40.reuse, R224, PT ;  /* 0x000000e02800720c */ /* 0x040fe40003fa6270 */
[----:B------:R-:W-:Y:S01]  /*c000*/  ISETP.GE.AND P4, PT, R40, R222, PT ;  /* 0x000000de2800720c */ /* 0x000fe20003f86270 */
[----:B------:R-:W4:Y:S01]  /*c010*/  MUFU.TANH R37, R37 ;  /* 0x0000002500257308 */ /* 0x000f220000002400 */
[----:B-1----:R-:W-:Y:S01]  /*c020*/  FFMA.FTZ R237, -R238, R250, R237 ;  /* 0x000000faeeed7223 */ /* 0x002fe200000101ed */
[----:B------:R-:W-:Y:S01]  /*c030*/  FMUL.FTZ R250, R39, R195 ;  /* 0x000000c327fa7220 */ /* 0x000fe20000410000 */
[----:B------:R-:W-:Y:S01]  /*c040*/  VIADD R40, R41, 0xffffff08 ;  /* 0xffffff0829287836 */ /* 0x000fe20000000000 */
[----:B------:R-:W-:Y:S02]  /*c050*/  FSEL R44, R44, -INF , P3 ;  /* 0xff8000002c2c7808 */ /* 0x000fe40001800000 */
[----:B------:R-:W-:Y:S02]  /*c060*/  IABS R248, R248 ;  /* 0x000000f800f87213 */ /* 0x000fe40000000000 */
[----:B--2---:R-:W-:-:S02]  /*c070*/  IABS R38, R249 ;  /* 0x000000f900267213 */ /* 0x004fc40000000000 */
[----:B------:R1:W2:Y:S01]  /*c080*/  MUFU.TANH R249, R250 ;  /* 0x000000fa00f97308 */ /* 0x0002a20000002400 */
[----:B------:R-:W-:Y:S02]  /*c090*/  FSEL R36, R36, -INF , !P5 ;  /* 0xff80000024247808 */ /* 0x000fe40006800000 */
[----:B------:R-:W-:Y:S02]  /*c0a0*/  FSEL R44, R44, -INF , !P4 ;  /* 0xff8000002c2c7808 */ /* 0x000fe40006000000 */
[C---:B------:R-:W-:Y:S02]  /*c0b0*/  ISETP.GE.AND P2, PT, R40.reuse, R225, PT ;  /* 0x000000e12800720c */ /* 0x040fe40003f46270 */
[C---:B------:R-:W-:Y:S02]  /*c0c0*/  ISETP.GE.AND P5, PT, R40.reuse, R224, PT ;  /* 0x000000e02800720c */ /* 0x040fe40003fa6270 */
[C---:B------:R-:W-:Y:S02]  /*c0d0*/  ISETP.GE.AND P3, PT, R40.reuse, R222, PT ;  /* 0x000000de2800720c */ /* 0x040fe40003f66270 */
[----:B------:R-:W-:Y:S01]  /*c0e0*/  ISETP.GE.AND P4, PT, R40, R223, PT ;  /* 0x000000df2800720c */ /* 0x000fe20003f86270 */
[----:B------:R-:W-:Y:S01]  /*c0f0*/  IMAD.MOV.U32 R40, RZ, RZ, R38 ;  /* 0x000000ffff287224 */ /* 0x000fe200078e0026 */
[----:B------:R-:W-:Y:S01]  /*c100*/  I2FP.F32.S32 R248, R248 ;  /* 0x000000f800f87245 */ /* 0x000fe20000201400 */
[----:B------:R-:W-:Y:S01]  /*c110*/  VIADD R39, R41, 0xffffff09 ;  /* 0xffffff0929277836 */ /* 0x000fe20000000000 */
[----:B------:R-:W-:-:S02]  /*c120*/  IABS R60, R60 ;  /* 0x0000003c003c7213 */ /* 0x000fc40000000000 */
[----:B------:R-:W-:Y:S01]  /*c130*/  I2FP.F32.S32 R40, R40 ;  /* 0x0000002800287245 */ /* 0x000fe20000201400 */
[C---:B---3--:R-:W-:Y:S01]  /*c140*/  FFMA.FTZ R248, -R238.reuse, R248, R251 ;  /* 0x000000f8eef87223 */ /* 0x048fe200000101fb */
[----:B------:R-:W-:Y:S02]  /*c150*/  FSEL R237, R237, -INF , P2 ;  /* 0xff800000eded7808 */ /* 0x000fe40001000000 */
[----:B-1----:R-:W-:Y:S01]  /*c160*/  I2FP.F32.S32 R250, R60 ;  /* 0x0000003c00fa7245 */ /* 0x002fe20000201400 */
[----:B----4-:R-:W-:Y:S01]  /*c170*/  FFMA.FTZ R37, -R238, R40, R37 ;  /* 0x00000028ee257223 */ /* 0x010fe20000010125 */
[----:B------:R-:W-:Y:S02]  /*c180*/  FSEL R248, R248, -INF , P4 ;  /* 0xff800000f8f87808 */ /* 0x000fe40002000000 */
[----:B------:R-:W-:Y:S02]  /*c190*/  ISETP.GE.AND P2, PT, R39, R225, PT ;  /* 0x000000e12700720c */ /* 0x000fe40003f46270 */
[----:B------:R-:W-:Y:S01]  /*c1a0*/  FSEL R38, R237, -INF , !P5 ;  /* 0xff800000ed267808 */ /* 0x000fe20006800000 */
[----:B------:R-:W-:Y:S01]  /*c1b0*/  FMUL.FTZ R237, R32, R195 ;  /* 0x000000c320ed7220 */ /* 0x000fe20000410000 */
[----:B------:R-:W-:Y:S01]  /*c1c0*/  FSEL R60, R248, -INF , !P3 ;  /* 0xff800000f83c7808 */ /* 0x000fe20005800000 */
[----:B--2---:R-:W-:Y:S01]  /*c1d0*/  FFMA.FTZ R249, -R238, R250, R249 ;  /* 0x000000faeef97223 */ /* 0x004fe200000101f9 */
[----:B------:R-:W-:-:S02]  /*c1e0*/  ISETP.GE.AND P3, PT, R39, R223, PT ;  /* 0x000000df2700720c */ /* 0x000fc40003f66270 */
[----:B------:R-:W-:Y:S02]  /*c1f0*/  FSEL R32, R37, -INF , P2 ;  /* 0xff80000025207808 */ /* 0x000fe40001000000 */
[----:B------:R-:W1:Y:S01]  /*c200*/  MUFU.TANH R37, R237 ;  /* 0x000000ed00257308 */ /* 0x000e620000002400 */
[C---:B------:R-:W-:Y:S02]  /*c210*/  ISETP.GE.AND P5, PT, R39.reuse, R224, PT ;  /* 0x000000e02700720c */ /* 0x040fe40003fa6270 */
[----:B------:R-:W-:Y:S01]  /*c220*/  ISETP.GE.AND P4, PT, R39, R222, PT ;  /* 0x000000de2700720c */ /* 0x000fe20003f86270 */
[----:B------:R-:W-:Y:S01]  /*c230*/  VIADD R39, R41, 0xffffff10 ;  /* 0xffffff1029277836 */ /* 0x000fe20000000000 */
[----:B------:R-:W-:Y:S01]  /*c240*/  FSEL R249, R249, -INF , P3 ;  /* 0xff800000f9f97808 */ /* 0x000fe20001800000 */
[----:B------:R-:W-:Y:S01]  /*c250*/  FMUL.FTZ R40, R34, R195 ;  /* 0x000000c322287220 */ /* 0x000fe20000410000 */
[----:B------:R-:W-:Y:S02]  /*c260*/  FSEL R32, R32, -INF , !P5 ;  /* 0xff80000020207808 */ /* 0x000fe40006800000 */
[----:B------:R-:W-:-:S02]  /*c270*/  FSEL R34, R249, -INF , !P4 ;  /* 0xff800000f9227808 */ /* 0x000fc40006000000 */
[C---:B------:R-:W-:Y:S02]  /*c280*/  ISETP.GE.AND P2, PT, R39.reuse, R225, PT ;  /* 0x000000e12700720c */ /* 0x040fe40003f46270 */
[C---:B------:R-:W-:Y:S02]  /*c290*/  ISETP.GE.AND P5, PT, R39.reuse, R224, PT ;  /* 0x000000e02700720c */ /* 0x040fe40003fa6270 */
[C---:B------:R-:W-:Y:S02]  /*c2a0*/  ISETP.GE.AND P3, PT, R39.reuse, R222, PT ;  /* 0x000000de2700720c */ /* 0x040fe40003f66270 */
[----:B------:R-:W-:Y:S02]  /*c2b0*/  ISETP.GE.AND P4, PT, R39, R223, PT ;  /* 0x000000df2700720c */ /* 0x000fe40003f86270 */
[----:B------:R-:W-:Y:S01]  /*c2c0*/  IABS R236, R236 ;  /* 0x000000ec00ec7213 */ /* 0x000fe20000000000 */
[----:B------:R2:W3:Y:S01]  /*c2d0*/  MUFU.TANH R39, R40 ;  /* 0x0000002800277308 */ /* 0x0004e20000002400 */
[----:B------:R-:W-:-:S02]  /*c2e0*/  FMUL.FTZ R33, R33, R195 ;  /* 0x000000c321217220 */ /* 0x000fc40000410000 */
[----:B------:R-:W-:Y:S02]  /*c2f0*/  I2FP.F32.S32 R236, R236 ;  /* 0x000000ec00ec7245 */ /* 0x000fe40000201400 */
[----:B------:R-:W-:-:S03]  /*c300*/  IABS R56, R56 ;  /* 0x0000003800387213 */ /* 0x000fc60000000000 */
[----:B------:R-:W4:Y:S01]  /*c310*/  MUFU.TANH R33, R33 ;  /* 0x0000002100217308 */ /* 0x000f220000002400 */
[----:B-1----:R-:W-:Y:S01]  /*c320*/  FFMA.FTZ R37, -R238, R236, R37 ;  /* 0x000000ecee257223 */ /* 0x002fe20000010125 */
[----:B------:R-:W-:Y:S01]  /*c330*/  FMUL.FTZ R236, R35, R195 ;  /* 0x000000c323ec7220 */ /* 0x000fe20000410000 */
[----:B------:R-:W-:-:S03]  /*c340*/  I2FP.F32.S32 R56, R56 ;  /* 0x0000003800387245 */ /* 0x000fc60000201400 */
[----:B------:R-:W-:Y:S02]  /*c350*/  FSEL R37, R37, -INF , P2 ;  /* 0xff80000025257808 */ /* 0x000fe40001000000 */
[----:B--2---:R-:W-:Y:S02]  /*c360*/  IABS R40, R65 ;  /* 0x0000004100287213 */ /* 0x004fe40000000000 */
[----:B------:R-:W1:Y:S01]  /*c370*/  MUFU.TANH R65, R236 ;  /* 0x000000ec00417308 */ /* 0x000e620000002400 */
[----:B---3--:R-:W-:Y:S01]  /*c380*/  FFMA.FTZ R39, -R238, R56, R39 ;  /* 0x00000038ee277223 */ /* 0x008fe20000010127 */
[----:B------:R-:W-:Y:S02]  /*c390*/  FSEL R56, R37, -INF , !P5 ;  /* 0xff80000025387808 */ /* 0x000fe40006800000 */
[----:B------:R-:W-:Y:S01]  /*c3a0*/  I2FP.F32.S32 R37, R40 ;  /* 0x0000002800257245 */ /* 0x000fe20000201400 */
[----:B------:R-:W-:Y:S01]  /*c3b0*/  FMUL.FTZ R30, R30, R195 ;  /* 0x000000c31e1e7220 */ /* 0x000fe20000410000 */
[----:B------:R-:W-:Y:S01]  /*c3c0*/  IABS R50, R50 ;  /* 0x0000003200327213 */ /* 0x000fe20000000000 */
[----:B------:R-:W-:Y:S01]  /*c3d0*/  VIADD R35, R41, 0xffffff11 ;  /* 0xffffff1129237836 */ /* 0x000fe20000000000 */
[----:B------:R-:W-:Y:S01]  /*c3e0*/  FSEL R39, R39, -INF , P4 ;  /* 0xff80000027277808 */ /* 0x000fe20002000000 */
[----:B----4-:R-:W-:Y:S01]  /*c3f0*/  FFMA.FTZ R33, -R238, R37, R33 ;  /* 0x00000025ee217223 */ /* 0x010fe20000010121 */
[----:B------:R-:W-:Y:S01]  /*c400*/  I2FP.F32.S32 R50, R50 ;  /* 0x0000003200327245 */ /* 0x000fe20000201400 */
[----:B------:R-:W2:Y:S01]  /*c410*/  MUFU.TANH R37, R30 ;  /* 0x0000001e00257308 */ /* 0x000ea20000002400 */
[----:B------:R-:W-:Y:S01]  /*c420*/  FSEL R40, R39, -INF , !P3 ;  /* 0xff80000027287808 */ /* 0x000fe20005800000 */
[----:B------:R-:W-:Y:S01]  /*c430*/  FMUL.FTZ R31, R31, R195 ;  /* 0x000000c31f1f7220 */ /* 0x000fe20000410000 */
[----:B------:R-:W-:-:S02]  /*c440*/  ISETP.GE.AND P2, PT, R35, R225, PT ;  /* 0x000000e12300720c */ /* 0x000fc40003f46270 */
[C---:B------:R-:W-:Y:S02]  /*c450*/  ISETP.GE.AND P5, PT, R35.reuse, R224, PT ;  /* 0x000000e02300720c */ /* 0x040fe40003fa6270 */
[C---:B------:R-:W-:Y:S02]  /*c460*/  ISETP.GE.AND P4, PT, R35.reuse, R222, PT ;  /* 0x000000de2300720c */ /* 0x040fe40003f86270 */
[----:B------:R-:W-:Y:S01]  /*c470*/  ISETP.GE.AND P3, PT, R35, R223, PT ;  /* 0x000000df2300720c */ /* 0x000fe20003f66270 */
[-C--:B------:R-:W-:Y:S01]  /*c480*/  FMUL.FTZ R35, R28, R195.reuse ;  /* 0x000000c31c237220 */ /* 0x080fe20000410000 */
[----:B-1----:R-:W-:Y:S01]  /*c490*/  FFMA.FTZ R50, -R238, R50, R65 ;  /* 0x00000032ee327223 */ /* 0x002fe20000010141 */
[----:B------:R-:W-:Y:S01]  /*c4a0*/  FSEL R65, R33, -INF , P2 ;  /* 0xff80000021417808 */ /* 0x000fe20001000000 */
[----:B------:R-:W-:Y:S01]  /*c4b0*/  FMUL.FTZ R29, R29, R195 ;  /* 0x000000c31d1d7220 */ /* 0x000fe20000410000 */
[----:B------:R-:W1:Y:S01]  /*c4c0*/  MUFU.TANH R33, R35 ;  /* 0x0000002300217308 */ /* 0x000e620000002400 */
[----:B------:R-:W-:Y:S01]  /*c4d0*/  IABS R64, R64 ;  /* 0x0000004000407213 */ /* 0x000fe20000000000 */
[----:B------:R-:W-:Y:S01]  /*c4e0*/  VIADD R28, R41, 0xffffff18 ;  /* 0xffffff18291c7836 */ /* 0x000fe20000000000 */
[----:B------:R-:W-:-:S02]  /*c4f0*/  FSEL R50, R50, -INF , P3 ;  /* 0xff80000032327808 */ /* 0x000fc40001800000 */
[----:B------:R-:W-:-:S03]  /*c500*/  I2FP.F32.S32 R64, R64 ;  /* 0x0000004000407245 */ /* 0x000fc60000201400 */
[----:B------:R-:W3:Y:S01]  /*c510*/  MUFU.TANH R31, R31 ;  /* 0x0000001f001f7308 */ /* 0x000ee20000002400 */
[----:B------:R-:W-:Y:S02]  /*c520*/  IABS R66, R66 ;  /* 0x0000004200427213 */ /* 0x000fe40000000000 */
[----:B------:R-:W-:-:S05]  /*c530*/  IABS R215, R215 ;  /* 0x000000d700d77213 */ /* 0x000fca0000000000 */
[----:B------:R-:W4:Y:S01]  /*c540*/  MUFU.TANH R29, R29 ;  /* 0x0000001d001d7308 */ /* 0x000f220000002400 */
[----:B------:R-:W-:Y:S01]  /*c550*/  FSEL R50, R50, -INF , !P4 ;  /* 0xff80000032327808 */ /* 0x000fe20006000000 */
[----:B--2---:R-:W-:Y:S01]  /*c560*/  FFMA.FTZ R37, -R238, R64, R37 ;  /* 0x00000040ee257223 */ /* 0x004fe20000010125 */
[----:B------:R-:W-:Y:S01]  /*c570*/  IABS R48, R48 ;  /* 0x0000003000307213 */ /* 0x000fe20000000000 */
[----:B------:R-:W-:Y:S01]  /*c580*/  IMAD.MOV.U32 R30, RZ, RZ, R66 ;  /* 0x000000ffff1e7224 */ /* 0x000fe200078e0042 */
[C---:B------:R-:W-:Y:S02]  /*c590*/  ISETP.GE.AND P4, PT, R28.reuse, R223, PT ;  /* 0x000000df1c00720c */ /* 0x040fe40003f86270 */
[----:B------:R-:W-:Y:S02]  /*c5a0*/  I2FP.F32.S32 R215, R215 ;  /* 0x000000d700d77245 */ /* 0x000fe40000201400 */
[----:B------:R-:W-:Y:S02]  /*c5b0*/  FSEL R65, R65, -INF , !P5 ;  /* 0xff80000041417808 */ /* 0x000fe40006800000 */
[----:B------:R-:W-:-:S02]  /*c5c0*/  ISETP.GE.AND P2, PT, R28, R225, PT ;  /* 0x000000e11c00720c */ /* 0x000fc40003f46270 */
[C---:B------:R-:W-:Y:S02]  /*c5d0*/  ISETP.GE.AND P5, PT, R28.reuse, R224, PT ;  /* 0x000000e01c00720c */ /* 0x040fe40003fa6270 */
[----:B------:R-:W-:Y:S01]  /*c5e0*/  ISETP.GE.AND P3, PT, R28, R222, PT ;  /* 0x000000de1c00720c */ /* 0x000fe20003f66270 */
[----:B------:R-:W-:Y:S01]  /*c5f0*/  VIADD R28, R41, 0xffffff19 ;  /* 0xffffff19291c7836 */ /* 0x000fe20000000000 */
[----:B------:R-:W-:Y:S02]  /*c600*/  I2FP.F32.S32 R64, R48 ;  /* 0x0000003000407245 */ /* 0x000fe40000201400 */
[----:B------:R-:W-:Y:S01]  /*c610*/  FSEL R37, R37, -INF , P4 ;  /* 0xff80000025257808 */ /* 0x000fe20002000000 */
[C---:B-1----:R-:W-:Y:S01]  /*c620*/  FFMA.FTZ R33, -R238.reuse, R215, R33 ;  /* 0x000000d7ee217223 */ /* 0x042fe20000010121 */
[----:B------:R-:W-:Y:S01]  /*c630*/  I2FP.F32.S32 R30, R30 ;  /* 0x0000001e001e7245 */ /* 0x000fe20000201400 */
[----:B---3--:R-:W-:Y:S01]  /*c640*/  FFMA.FTZ R31, -R238, R64, R31 ;  /* 0x00000040ee1f7223 */ /* 0x008fe2000001011f */
[----:B------:R-:W-:-:S02]  /*c650*/  FSEL R48, R37, -INF , !P3 ;  /* 0xff80000025307808 */ /* 0x000fc40005800000 */
[----:B------:R-:W-:Y:S01]  /*c660*/  ISETP.GE.AND P3, PT, R28, R223, PT ;  /* 0x000000df1c00720c */ /* 0x000fe20003f66270 */
[----:B----4-:R-:W-:Y:S01]  /*c670*/  FFMA.FTZ R29, -R238, R30, R29 ;  /* 0x0000001eee1d7223 */ /* 0x010fe2000001011d */
[----:B------:R-:W-:Y:S02]  /*c680*/  FSEL R33, R33, -INF , P2 ;  /* 0xff80000021217808 */ /* 0x000fe40001000000 */
[----:B------:R-:W-:Y:S02]  /*c690*/  ISETP.GE.AND P2, PT, R28, R225, PT ;  /* 0x000000e11c00720c */ /* 0x000fe40003f46270 */
[----:B------:R-:W-:Y:S01]  /*c6a0*/  FSEL R31, R31, -INF , P3 ;  /* 0xff8000001f1f7808 */ /* 0x000fe20001800000 */
[----:B------:R-:W-:Y:S01]  /*c6b0*/  FMUL.FTZ R26, R26, R195 ;  /* 0x000000c31a1a7220 */ /* 0x000fe20000410000 */
[----:B------:R-:W-:Y:S02]  /*c6c0*/  ISETP.GE.AND P4, PT, R28, R222, PT ;  /* 0x000000de1c00720c */ /* 0x000fe40003f86270 */
[----:B------:R-:W-:-:S02]  /*c6d0*/  FSEL R66, R33, -INF , !P5 ;  /* 0xff80000021427808 */ /* 0x000fc40006800000 */
[----:B------:R-:W-:Y:S01]  /*c6e0*/  FSEL R29, R29, -INF , P2 ;  /* 0xff8000001d1d7808 */ /* 0x000fe20001000000 */
[-C--:B------:R-:W-:Y:S01]  /*c6f0*/  FMUL.FTZ R24, R24, R195.reuse ;  /* 0x000000c318187220 */ /* 0x080fe20000410000 */
[----:B------:R-:W-:Y:S02]  /*c700*/  ISETP.GE.AND P5, PT, R28, R224, PT ;  /* 0x000000e01c00720c */ /* 0x000fe40003fa6270 */
[----:B------:R-:W-:Y:S02]  /*c710*/  FSEL R215, R31, -INF , !P4 ;  /* 0xff8000001fd77808 */ /* 0x000fe40006000000 */
[----:B------:R-:W1:Y:S01]  /*c720*/  MUFU.TANH R31, R26 ;  /* 0x0000001a001f7308 */ /* 0x000e620000002400 */
[----:B------:R-:W-:Y:S01]  /*c730*/  FSEL R64, R29, -INF , !P5 ;  /* 0xff8000001d407808 */ /* 0x000fe20006800000 */
[-C--:B------:R-:W-:Y:S01]  /*c740*/  FMUL.FTZ R25, R25, R195.reuse ;  /* 0x000000c319197220 */ /* 0x080fe20000410000 */
[----:B------:R-:W-:-:S05]  /*c750*/  FMUL.FTZ R27, R27, R195 ;  /* 0x000000c31b1b7220 */ /* 0x000fca0000410000 */
[----:B------:R2:W3:Y:S01]  /*c760*/  MUFU.TANH R29, R24 ;  /* 0x00000018001d7308 */ /* 0x0004e20000002400 */
[----:B------:R-:W-:Y:S02]  /*c770*/  IABS R203, R203 ;  /* 0x000000cb00cb7213 */ /* 0x000fe40000000000 */
[----:B------:R-:W-:-:S05]  /*c780*/  IABS R213, R213 ;  /* 0x000000d500d57213 */ /* 0x000fca0000000000 */
[----:B------:R-:W4:Y:S01]  /*c790*/  MUFU.TANH R25, R25 ;  /* 0x0000001900197308 */ /* 0x000f220000002400 */
[----:B------:R-:W-:Y:S02]  /*c7a0*/  VIADD R28, R41, 0xffffff20 ;  /* 0xffffff20291c7836 */ /* 0x000fe40000000000 */
[-C--:B------:R-:W-:Y:S01]  /*c7b0*/  FMUL.FTZ R21, R21, R195.reuse ;  /* 0x000000c315157220 */ /* 0x080fe20000410000 */
[----:B------:R-:W-:-:S04]  /*c7c0*/  FMUL.FTZ R23, R23, R195 ;  /* 0x000000c317177220 */ /* 0x000fc80000410000 */
[----:B------:R-:W5:Y:S01]  /*c7d0*/  MUFU.TANH R27, R27 ;  /* 0x0000001b001b7308 */ /* 0x000f620000002400 */
[----:B--2---:R-:W-:Y:S02]  /*c7e0*/  I2FP.F32.S32 R24, R203 ;  /* 0x000000cb00187245 */ /* 0x004fe40000201400 */
[----:B------:R-:W-:Y:S02]  /*c7f0*/  I2FP.F32.S32 R213, R213 ;  /* 0x000000d500d57245 */ /* 0x000fe40000201400 */
[----:B------:R-:W-:Y:S01]  /*c800*/  IABS R207, R207 ;  /* 0x000000cf00cf7213 */ /* 0x000fe20000000000 */
[----:B-1----:R-:W-:Y:S01]  /*c810*/  FFMA.FTZ R24, -R238, R24, R31 ;  /* 0x00000018ee187223 */ /* 0x002fe2000001011f */
[----:B------:R-:W-:Y:S02]  /*c820*/  IABS R26, R201 ;  /* 0x000000c9001a7213 */ /* 0x000fe40000000000 */
[----:B------:R-:W-:Y:S01]  /*c830*/  ISETP.GE.AND P4, PT, R28, R223, PT ;  /* 0x000000df1c00720c */ /* 0x000fe20003f86270 */
[----:B---3--:R-:W-:Y:S01]  /*c840*/  FFMA.FTZ R29, -R238, R213, R29 ;  /* 0x000000d5ee1d7223 */ /* 0x008fe2000001011d */
[----:B------:R-:W-:Y:S01]  /*c850*/  I2FP.F32.S32 R207, R207 ;  /* 0x000000cf00cf7245 */ /* 0x000fe20000201400 */
[----:B------:R-:W-:Y:S01]  /*c860*/  FMUL.FTZ R31, R20, R195 ;  /* 0x000000c3141f7220 */ /* 0x000fe20000410000 */
[----:B------:R-:W-:Y:S01]  /*c870*/  MUFU.TANH R21, R21 ;  /* 0x0000001500157308 */ /* 0x000fe20000002400 */
[----:B------:R-:W-:Y:S01]  /*c880*/  ISETP.GE.AND P2, PT, R28, R225, PT ;  /* 0x000000e11c00720c */ /* 0x000fe20003f46270 */
[----:B------:R-:W-:Y:S01]  /*c890*/  VIADD R20, R41, 0xffffff21 ;  /* 0xffffff2129147836 */ /* 0x000fe20000000000 */
[----:B------:R-:W-:-:S02]  /*c8a0*/  I2FP.F32.S32 R26, R26 ;  /* 0x0000001a001a7245 */ /* 0x000fc40000201400 */
[----:B------:R-:W-:-:S03]  /*c8b0*/  ISETP.GE.AND P3, PT, R28, R222, PT ;  /* 0x000000de1c00720c */ /* 0x000fc60003f66270 */
[----:B------:R-:W1:Y:S01]  /*c8c0*/  MUFU.TANH R23, R23 ;  /* 0x0000001700177308 */ /* 0x000e620000002400 */
[----:B------:R-:W-:Y:S01]  /*c8d0*/  FSEL R24, R24, -INF , P4 ;  /* 0xff80000018187808 */ /* 0x000fe20002000000 */
[C---:B----4-:R-:W-:Y:S01]  /*c8e0*/  FFMA.FTZ R25, -R238.reuse, R207, R25 ;  /* 0x000000cfee197223 */ /* 0x050fe20000010119 */
[----:B------:R-:W-:Y:S01]  /*c8f0*/  FSEL R29, R29, -INF , P2 ;  /* 0xff8000001d1d7808 */ /* 0x000fe20001000000 */
[----:B-----5:R-:W-:Y:S01]  /*c900*/  FFMA.FTZ R26, -R238, R26, R27 ;  /* 0x0000001aee1a7223 */ /* 0x020fe2000001011b */
[----:B------:R-:W-:Y:S01]  /*c910*/  ISETP.GE.AND P5, PT, R28, R224, PT ;  /* 0x000000e01c00720c */ /* 0x000fe20003fa6270 */
[----:B------:R-:W-:Y:S01]  /*c920*/  FMUL.FTZ R22, R22, R195 ;  /* 0x000000c316167220 */ /* 0x000fe20000410000 */
[----:B------:R-:W-:Y:S01]  /*c930*/  ISETP.GE.AND P2, PT, R20, R225, PT ;  /* 0x000000e11400720c */ /* 0x000fe20003f46270 */
[----:B------:R-:W2:Y:S01]  /*c940*/  MUFU.TANH R31, R31 ;  /* 0x0000001f001f7308 */ /* 0x000ea20000002400 */
[----:B------:R-:W-:Y:S02]  /*c950*/  FSEL R213, R24, -INF , !P3 ;  /* 0xff80000018d57808 */ /* 0x000fe40005800000 */
[----:B------:R-:W-:-:S02]  /*c960*/  ISETP.GE.AND P3, PT, R20, R223, PT ;  /* 0x000000df1400720c */ /* 0x000fc40003f66270 */
[----:B------:R-:W-:Y:S02]  /*c970*/  IABS R199, R199 ;  /* 0x000000c700c77213 */ /* 0x000fe40000000000 */
[----:B------:R-:W-:Y:S02]  /*c980*/  IABS R183, R183 ;  /* 0x000000b700b77213 */ /* 0x000fe40000000000 */
[----:B------:R-:W-:Y:S02]  /*c990*/  FSEL R203, R29, -INF , !P5 ;  /* 0xff8000001dcb7808 */ /* 0x000fe40006800000 */
[----:B------:R-:W-:Y:S02]  /*c9a0*/  FSEL R201, R25, -INF , P2 ;  /* 0xff80000019c97808 */ /* 0x000fe40001000000 */
[C---:B------:R-:W-:Y:S01]  /*c9b0*/  ISETP.GE.AND P5, PT, R20.reuse, R224, PT ;  /* 0x000000e01400720c */ /* 0x040fe20003fa6270 */
[----:B------:R3:W4:Y:S01]  /*c9c0*/  MUFU.TANH R25, R22 ;  /* 0x0000001600197308 */ /* 0x0007220000002400 */
[----:B------:R-:W-:Y:S01]  /*c9d0*/  ISETP.GE.AND P4, PT, R20, R222, PT ;  /* 0x000000de1400720c */ /* 0x000fe20003f86270 */
[----:B------:R-:W-:Y:S01]  /*c9e0*/  VIADD R20, R41, 0xffffff28 ;  /* 0xffffff2829147836 */ /* 0x000fe20000000000 */
[----:B------:R-:W-:-:S02]  /*c9f0*/  FSEL R207, R26, -INF , P3 ;  /* 0xff8000001acf7808 */ /* 0x000fc40001800000 */
[----:B------:R-:W-:Y:S02]  /*ca00*/  I2FP.F32.S32 R26, R183 ;  /* 0x000000b7001a7245 */ /* 0x000fe40000201400 */
[----:B------:R-:W-:Y:S02]  /*ca10*/  IABS R205, R205 ;  /* 0x000000cd00cd7213 */ /* 0x000fe40000000000 */
[----:B------:R-:W-:Y:S01]  /*ca20*/  FSEL R201, R201, -INF , !P5 ;  /* 0xff800000c9c97808 */ /* 0x000fe20006800000 */
[----:B-1----:R-:W-:Y:S01]  /*ca30*/  FFMA.FTZ R26, -R238, R26, R23 ;  /* 0x0000001aee1a7223 */ /* 0x002fe20000010117 */
[----:B------:R-:W-:Y:S02]  /*ca40*/  FSEL R207, R207, -INF , !P4 ;  /* 0xff800000cfcf7808 */ /* 0x000fe40006000000 */
[----:B---3--:R-:W-:Y:S02]  /*ca50*/  I2FP.F32.S32 R22, R199 ;  /* 0x000000c700167245 */ /* 0x008fe40000201400 */
[----:B------:R-:W-:-:S02]  /*ca60*/  ISETP.GE.AND P2, PT, R20, R225, PT ;  /* 0x000000e11400720c */ /* 0x000fc40003f46270 */
[----:B------:R-:W-:Y:S01]  /*ca70*/  ISETP.GE.AND P5, PT, R20, R224, PT ;  /* 0x000000e01400720c */ /* 0x000fe20003fa6270 */
[----:B------:R-:W-:Y:S01]  /*ca80*/  FFMA.FTZ R27, -R238, R22, R21 ;  /* 0x00000016ee1b7223 */ /* 0x000fe20000010115 */
[C---:B------:R-:W-:Y:S02]  /*ca90*/  ISETP.GE.AND P3, PT, R20.reuse, R222, PT ;  /* 0x000000de1400720c */ /* 0x040fe40003f66270 */
[----:B------:R-:W-:Y:S02]  /*caa0*/  ISETP.GE.AND P4, PT, R20, R223, PT ;  /* 0x000000df1400720c */ /* 0x000fe40003f86270 */
[----:B------:R-:W1:Y:S01]  /*cab0*/  LDSM.16.M88.4 R20, [R184+0xa000] ;  /* 0x00a00000b814783b */ /* 0x000e620000000200 */
[----:B------:R-:W-:Y:S02]  /*cac0*/  I2FP.F32.S32 R205, R205 ;  /* 0x000000cd00cd7245 */ /* 0x000fe40000201400 */
[----:B------:R-:W-:-:S03]  /*cad0*/  IABS R197, R197 ;  /* 0x000000c500c57213 */ /* 0x000fc60000000000 */
[----:B--2---:R-:W-:Y:S01]  /*cae0*/  FFMA.FTZ R31, -R238, R205, R31 ;  /* 0x000000cdee1f7223 */ /* 0x004fe2000001011f */
[----:B------:R-:W-:-:S04]  /*caf0*/  I2FP.F32.S32 R24, R197 ;  /* 0x000000c500187245 */ /* 0x000fc80000201400 */
[----:B------:R-:W-:Y:S01]  /*cb00*/  FSEL R31, R31, -INF , P2 ;  /* 0xff8000001f1f7808 */ /* 0x000fe20001000000 */
[----:B----4-:R-:W-:-:S03]  /*cb10*/  FFMA.FTZ R24, -R238, R24, R25 ;  /* 0x00000018ee187223 */ /* 0x010fc60000010119 */
[----:B------:R-:W-:Y:S01]  /*cb20*/  FSEL R199, R31, -INF , !P5 ;  /* 0xff8000001fc77808 */ /* 0x000fe20006800000 */
[-C--:B------:R-:W-:Y:S01]  /*cb30*/  FMUL.FTZ R31, R18, R195.reuse ;  /* 0x000000c3121f7220 */ /* 0x080fe20000410000 */
[----:B------:R-:W-:Y:S01]  /*cb40*/  VIADD R25, R41, 0xffffff29 ;  /* 0xffffff2929197836 */ /* 0x000fe20000000000 */
[----:B------:R-:W-:Y:S01]  /*cb50*/  FSEL R205, R24, -INF , P4 ;  /* 0xff80000018cd7808 */ /* 0x000fe20002000000 */
[----:B------:R-:W-:-:S03]  /*cb60*/  FMUL.FTZ R29, R16, R195 ;  /* 0x000000c3101d7220 */ /* 0x000fc60000410000 */
[----:B------:R-:W2:Y:S01]  /*cb70*/  MUFU.TANH R31, R31 ;  /* 0x0000001f001f7308 */ /* 0x000ea20000002400 */
[----:B------:R-:W-:Y:S02]  /*cb80*/  FSEL R205, R205, -INF , !P3 ;  /* 0xff800000cdcd7808 */ /* 0x000fe40005800000 */
[C---:B------:R-:W-:Y:S02]  /*cb90*/  ISETP.GE.AND P2, PT, R25.reuse, R225, PT ;  /* 0x000000e11900720c */ /* 0x040fe40003f46270 */
[----:B------:R-:W-:Y:S01]  /*cba0*/  ISETP.GE.AND P3, PT, R25, R223, PT ;  /* 0x000000df1900720c */ /* 0x000fe20003f66270 */
[-C--:B------:R-:W-:Y:S01]  /*cbb0*/  FMUL.FTZ R17, R17, R195.reuse ;  /* 0x000000c311117220 */ /* 0x080fe20000410000 */
[----:B------:R-:W-:Y:S01]  /*cbc0*/  HMMA.16816.F32.BF16 R12, R52, R46, R12 ;  /* 0x0000002e340c723c */ /* 0x000fe2000004180c */
[----:B------:R-:W-:Y:S01]  /*cbd0*/  ISETP.GE.AND P5, PT, R25, R224, PT ;  /* 0x000000e01900720c */ /* 0x000fe20003fa6270 */
[----:B------:R-:W-:Y:S01]  /*cbe0*/  VIADD R24, R41, 0xffffff30 ;  /* 0xffffff3029187836 */ /* 0x000fe20000000000 */
[----:B------:R-:W-:Y:S01]  /*cbf0*/  ISETP.GE.AND P4, PT, R25, R222, PT ;  /* 0x000000de1900720c */ /* 0x000fe20003f86270 */
[----:B------:R-:W3:Y:S01]  /*cc00*/  MUFU.TANH R29, R29 ;  /* 0x0000001d001d7308 */ /* 0x000ee20000002400 */
[----:B------:R-:W-:Y:S01]  /*cc10*/  FSEL R27, R27, -INF , P2 ;  /* 0xff8000001b1b7808 */ /* 0x000fe20001000000 */
[----:B------:R-:W-:Y:S01]  /*cc20*/  FMUL.FTZ R19, R19, R195 ;  /* 0x000000c313137220 */ /* 0x000fe20000410000 */
[----:B------:R-:W-:-:S02]  /*cc30*/  FSEL R26, R26, -INF , P3 ;  /* 0xff8000001a1a7808 */ /* 0x000fc40001800000 */
[----:B------:R-:W-:Y:S02]  /*cc40*/  IABS R16, R234 ;  /* 0x000000ea00107213 */ /* 0x000fe40000000000 */
[----:B------:R-:W-:Y:S01]  /*cc50*/  FSEL R197, R27, -INF , !P5 ;  /* 0xff8000001bc57808 */ /* 0x000fe20006800000 */
[----:B------:R-:W4:Y:S01]  /*cc60*/  MUFU.TANH R17, R17 ;  /* 0x0000001100117308 */ /* 0x000f220000002400 */
[----:B------:R-:W-:Y:S02]  /*cc70*/  FSEL R183, R26, -INF , !P4 ;  /* 0xff8000001ab77808 */ /* 0x000fe40006000000 */
[C---:B------:R-:W-:Y:S02]  /*cc80*/  ISETP.GE.AND P2, PT, R24.reuse, R225, PT ;  /* 0x000000e11800720c */ /* 0x040fe40003f46270 */
[C---:B------:R-:W-:Y:S02]  /*cc90*/  ISETP.GE.AND P5, PT, R24.reuse, R224, PT ;  /* 0x000000e01800720c */ /* 0x040fe40003fa6270 */
[----:B------:R-:W-:-:S02]  /*cca0*/  ISETP.GE.AND P3, PT, R24, R222, PT ;  /* 0x000000de1800720c */ /* 0x000fc40003f66270 */
[----:B------:R-:W-:Y:S02]  /*ccb0*/  ISETP.GE.AND P4, PT, R24, R223, PT ;  /* 0x000000df1800720c */ /* 0x000fe40003f86270 */
[----:B------:R-:W-:Y:S01]  /*ccc0*/  I2FP.F32.S32 R16, R16 ;  /* 0x0000001000107245 */ /* 0x000fe20000201400 */
[----:B------:R-:W5:Y:S01]  /*ccd0*/  LDSM.16.M88.4 R24, [R132+0xa000] ;  /* 0x00a000008418783b */ /* 0x000f620000000200 */
[----:B------:R-:W4:Y:S01]  /*cce0*/  MUFU.TANH R19, R19 ;  /* 0x0000001300137308 */ /* 0x000f220000002400 */
[----:B------:R-:W-:Y:S01]  /*ccf0*/  IABS R18, R235 ;  /* 0x000000eb00127213 */ /* 0x000fe20000000000 */
[----:B-1----:R-:W-:Y:S01]  /*cd00*/  HMMA.16816.F32.BF16 R8, R168, R20, R8 ;  /* 0x00000014a808723c */ /* 0x002fe20000041808 */
[----:B--2---:R-:W-:Y:S01]  /*cd10*/  FFMA.FTZ R16, -R238, R16, R31 ;  /* 0x00000010ee107223 */ /* 0x004fe2000001011f */
[----:B------:R-:W-:Y:S02]  /*cd20*/  IABS R20, R165 ;  /* 0x000000a500147213 */ /* 0x000fe40000000000 */
[----:B------:R-:W-:-:S02]  /*cd30*/  I2FP.F32.S32 R18, R18 ;  /* 0x0000001200127245 */ /* 0x000fc40000201400 */
[----:B------:R-:W-:Y:S02]  /*cd40*/  IABS R21, R179 ;  /* 0x000000b300157213 */ /* 0x000fe40000000000 */
[----:B------:R-:W-:Y:S02]  /*cd50*/  FSEL R179, R16, -INF , P4 ;  /* 0xff80000010b37808 */ /* 0x000fe40002000000 */
[----:B------:R-:W-:Y:S01]  /*cd60*/  I2FP.F32.S32 R16, R20 ;  /* 0x0000001400107245 */ /* 0x000fe20000201400 */
[----:B---3--:R-:W-:Y:S01]  /*cd70*/  FFMA.FTZ R29, -R238, R18, R29 ;  /* 0x00000012ee1d7223 */ /* 0x008fe2000001011d */
[----:B------:R-:W-:Y:S01]  /*cd80*/  FMUL.FTZ R20, R12, R195 ;  /* 0x000000c30c147220 */ /* 0x000fe20000410000 */
[----:B------:R-:W-:Y:S01]  /*cd90*/  VIADD R18, R41, 0xffffff31 ;  /* 0xffffff3129127836 */ /* 0x000fe20000000000 */
[----:B------:R-:W-:Y:S01]  /*cda0*/  I2FP.F32.S32 R12, R21 ;  /* 0x00000015000c7245 */ /* 0x000fe20000201400 */
[----:B----4-:R-:W-:Y:S01]  /*cdb0*/  FFMA.FTZ R16, -R238, R16, R17 ;  /* 0x00000010ee107223 */ /* 0x010fe20000010111 */
[----:B------:R-:W-:Y:S01]  /*cdc0*/  FSEL R29, R29, -INF , P2 ;  /* 0xff8000001d1d7808 */ /* 0x000fe20001000000 */
[----:B------:R-:W1:Y:S01]  /*cdd0*/  MUFU.TANH R17, R20 ;  /* 0x0000001400117308 */ /* 0x000e620000002400 */
[----:B------:R-:W-:Y:S01]  /*cde0*/  ISETP.GE.AND P2, PT, R18, R225, PT ;  /* 0x000000e11200720c */ /* 0x000fe20003f46270 */
[----:B------:R-:W-:Y:S01]  /*cdf0*/  FFMA.FTZ R12, -R238, R12, R19 ;  /* 0x0000000cee0c7223 */ /* 0x000fe20000010113 */
[----:B------:R-:W-:Y:S01]  /*ce00*/  FMUL.FTZ R19, R14, R195 ;  /* 0x000000c30e137220 */ /* 0x000fe20000410000 */
[----:B------:R-:W-:-:S02]  /*ce10*/  FSEL R165, R29, -INF , !P5 ;  /* 0xff8000001da57808 */ /* 0x000fc40006800000 */
[----:B------:R-:W-:Y:S02]  /*ce20*/  ISETP.GE.AND P5, PT, R18, R224, PT ;  /* 0x000000e01200720c */ /* 0x000fe40003fa6270 */
[----:B------:R-:W-:Y:S01]  /*ce30*/  FSEL R16, R16, -INF , P2 ;  /* 0xff80000010107808 */ /* 0x000fe20001000000 */
[----:B------:R-:W2:Y:S01]  /*ce40*/  MUFU.TANH R19, R19 ;  /* 0x0000001300137308 */ /* 0x000ea20000002400 */
[----:B------:R-:W-:Y:S02]  /*ce50*/  IABS R14, R173 ;  /* 0x000000ad000e7213 */ /* 0x000fe40000000000 */
[----:B------:R-:W-:Y:S02]  /*ce60*/  FSEL R179, R179, -INF , !P3 ;  /* 0xff800000b3b37808 */ /* 0x000fe40005800000 */
[----:B------:R-:W-:Y:S02]  /*ce70*/  FSEL R173, R16, -INF , !P5 ;  /* 0xff80000010ad7808 */ /* 0x000fe40006800000 */
[----:B------:R-:W-:-:S02]  /*ce80*/  ISETP.GE.AND P3, PT, R18, R223, PT ;  /* 0x000000df1200720c */ /* 0x000fc40003f66270 */
[----:B------:R-:W-:Y:S02]  /*ce90*/  IABS R16, R177 ;  /* 0x000000b100107213 */ /* 0x000fe40000000000 */
[----:B------:R-:W-:Y:S01]  /*cea0*/  ISETP.GE.AND P4, PT, R18, R222, PT ;  /* 0x000000de1200720c */ /* 0x000fe20003f86270 */
[----:B------:R-:W-:Y:S01]  /*ceb0*/  VIADD R18, R41, 0xffffff38 ;  /* 0xffffff3829127836 */ /* 0x000fe20000000000 */
[----:B------:R-:W-:Y:S01]  /*cec0*/  I2FP.F32.S32 R14, R14 ;  /* 0x0000000e000e7245 */ /* 0x000fe20000201400 */
[-C--:B------:R-:W-:Y:S01]  /*ced0*/  FMUL.FTZ R13, R13, R195.reuse ;  /* 0x000000c30d0d7220 */ /* 0x080fe20000410000 */
[----:B------:R-:W-:Y:S01]  /*cee0*/  FMUL.FTZ R15, R15, R195 ;  /* 0x000000c30f0f7220 */ /* 0x000fe20000410000 */
[----:B------:R-:W-:Y:S01]  /*cef0*/  FSEL R177, R12, -INF , P3 ;  /* 0xff8000000cb17808 */ /* 0x000fe20001800000 */
[----:B------:R-:W-:Y:S02]  /*cf00*/  IMAD.MOV.U32 R12, RZ, RZ, R16 ;  /* 0x000000ffff0c7224 */ /* 0x000fe400078e0010 */
[----:B-1----:R-:W-:Y:S01]  /*cf10*/  FFMA.FTZ R17, -R238, R14, R17 ;  /* 0x0000000eee117223 */ /* 0x002fe20000010111 */
[----:B------:R-:W-:Y:S01]  /*cf20*/  HMMA.16816.F32.BF16 R20, R168, R22, R4 ;  /* 0x00000016a814723c */ /* 0x000fe20000041804 */
[----:B------:R-:W-:Y:S01]  /*cf30*/  ISETP.GE.AND P2, PT, R18, R225, PT ;  /* 0x000000e11200720c */ /* 0x000fe20003f46270 */
[----:B------:R-:W1:Y:S01]  /*cf40*/  LDSM.16.M88.4 R4, [R184+0xa800] ;  /* 0x00a80000b804783b */ /* 0x000e620000000200 */
[----:B------:R-:W3:Y:S01]  /*cf50*/  MUFU.TANH R13, R13 ;  /* 0x0000000d000d7308 */ /* 0x000ee20000002400 */
[----:B------:R-:W-:-:S02]  /*cf60*/  I2FP.F32.S32 R12, R12 ;  /* 0x0000000c000c7245 */ /* 0x000fc40000201400 */
[----:B------:R-:W-:Y:S02]  /*cf70*/  ISETP.GE.AND P5, PT, R18, R224, PT ;  /* 0x000000e01200720c */ /* 0x000fe40003fa6270 */
[----:B------:R-:W-:-:S03]  /*cf80*/  FSEL R17, R17, -INF , P2 ;  /* 0xff80000011117808 */ /* 0x000fc60001000000 */
[----:B------:R-:W4:Y:S01]  /*cf90*/  MUFU.TANH R15, R15 ;  /* 0x0000000f000f7308 */ /* 0x000f220000002400 */
[----:B------:R-:W-:Y:S02]  /*cfa0*/  IABS R181, R181 ;  /* 0x000000b500b57213 */ /* 0x000fe40000000000 */
[----:B------:R-:W-:Y:S01]  /*cfb0*/  IABS R14, R167 ;  /* 0x000000a7000e7213 */ /* 0x000fe20000000000 */
[----:B-----5:R-:W-:Y:S01]  /*cfc0*/  HMMA.16816.F32.BF16 R8, R52, R24, R8 ;  /* 0x000000183408723c */ /* 0x020fe20000041808 */
[----:B------:R-:W-:Y:S01]  /*cfd0*/  FSEL R177, R177, -INF , !P4 ;  /* 0xff800000b1b17808 */ /* 0x000fe20006000000 */
[----:B--2---:R-:W-:Y:S01]  /*cfe0*/  FFMA.FTZ R12, -R238, R12, R19 ;  /* 0x0000000cee0c7223 */ /* 0x004fe20000010113 */
[C---:B------:R-:W-:Y:S02]  /*cff0*/  ISETP.GE.AND P3, PT, R18.reuse, R222, PT ;  /* 0x000000de1200720c */ /* 0x040fe40003f66270 */
[----:B------:R-:W-:Y:S01]  /*d000*/  ISETP.GE.AND P4, PT, R18, R223, PT ;  /* 0x000000df1200720c */ /* 0x000fe20003f86270 */
[----:B------:R-:W-:Y:S01]  /*d010*/  IMAD.MOV.U32 R18, RZ, RZ, R181 ;  /* 0x000000ffff127224 */ /* 0x000fe200078e00b5 */
[----:B------:R-:W-:Y:S01]  /*d020*/  FSEL R167, R17, -INF , !P5 ;  /* 0xff80000011a77808 */ /* 0x000fe20006800000 */
[----:B------:R-:W-:Y:S01]  /*d030*/  IMAD.MOV.U32 R17, RZ, RZ, R14 ;  /* 0x000000ffff117224 */ /* 0x000fe200078e000e */
[----:B------:R-:W-:-:S02]  /*d040*/  FSEL R181, R12, -INF , P4 ;  /* 0xff8000000cb57808 */ /* 0x000fc40002000000 */
[----:B------:R-:W-:Y:S02]  /*d050*/  I2FP.F32.S32 R14, R18 ;  /* 0x00000012000e7245 */ /* 0x000fe40000201400 */
[----:B------:R-:W-:Y:S01]  /*d060*/  I2FP.F32.S32 R12, R17 ;  /* 0x00000011000c7245 */ /* 0x000fe20000201400 */
[----:B------:R-:W-:Y:S02]  /*d070*/  VIADD R16, R41, 0xffffff39 ;  /* 0xffffff3929107836 */ /* 0x000fe40000000000 */
[C---:B---3--:R-:W-:Y:S02]  /*d080*/  FFMA.FTZ R17, -R238.reuse, R14, R13 ;  /* 0x0000000eee117223 */ /* 0x048fe4000001010d */
[----:B----4-:R-:W-:Y:S02]  /*d090*/  FFMA.FTZ R18, -R238, R12, R15 ;  /* 0x0000000cee127223 */ /* 0x010fe4000001010f */
[----:B------:R-:W2:Y:S01]  /*d0a0*/  LDSM.16.M88.4 R12, [R132+0xa800] ;  /* 0x00a80000840c783b */ /* 0x000ea20000000200 */
[----:B------:R-:W-:Y:S01]  /*d0b0*/  ISETP.GE.AND P2, PT, R16, R225, PT ;  /* 0x000000e11000720c */ /* 0x000fe20003f46270 */
[----:B------:R-:W-:Y:S01]  /*d0c0*/  HMMA.16816.F32.BF16 R24, R52, R26, R20 ;  /* 0x0000001a3418723c */ /* 0x000fe20000041814 */
[-C--:B------:R-:W-:Y:S01]  /*d0d0*/  FMUL.FTZ R21, R10, R195.reuse ;  /* 0x000000c30a157220 */ /* 0x080fe20000410000 */
[----:B------:R-:W-:Y:S01]  /*d0e0*/  FMUL.FTZ R8, R8, R195 ;  /* 0x000000c308087220 */ /* 0x000fe20000410000 */
[----:B------:R-:W-:-:S02]  /*d0f0*/  FSEL R20, R17, -INF , P2 ;  /* 0xff80000011147808 */ /* 0x000fc40001000000 */
[----:B------:R-:W3:Y:S01]  /*d100*/  MUFU.TANH R17, R21 ;  /* 0x0000001500117308 */ /* 0x000ee20000002400 */
[----:B------:R-:W-:-:S07]  /*d110*/  FMUL.FTZ R9, R9, R195 ;  /* 0x000000c309097220 */ /* 0x000fce0000410000 */
[----:B------:R4:W5:Y:S01]  /*d120*/  MUFU.TANH R19, R8 ;  /* 0x0000000800137308 */ /* 0x0009620000002400 */
[----:B------:R-:W-:Y:S01]  /*d130*/  FSEL R181, R181, -INF , !P3 ;  /* 0xff800000b5b57808 */ /* 0x000fe20005800000 */
[----:B-1----:R-:W-:Y:S01]  /*d140*/  HMMA.16816.F32.BF16 R160, R168, R4, R160 ;  /* 0x00000004a8a0723c */ /* 0x002fe200000418a0 */
[----:B------:R-:W-:Y:S02]  /*d150*/  IABS R10, R175 ;  /* 0x000000af000a7213 */ /* 0x000fe40000000000 */
[----:B------:R-:W-:-:S03]  /*d160*/  ISETP.GE.AND P3, PT, R16, R223, PT ;  /* 0x000000df1000720c */ /* 0x000fc60003f66270 */
[----:B------:R-:W1:Y:S01]  /*d170*/  MUFU.TANH R9, R9 ;  /* 0x0000000900097308 */ /* 0x000e620000002400 */
[C---:B------:R-:W-:Y:S02]  /*d180*/  ISETP.GE.AND P5, PT, R16.reuse, R224, PT ;  /* 0x000000e01000720c */ /* 0x040fe40003fa6270 */
[----:B------:R-:W-:Y:S02]  /*d190*/  ISETP.GE.AND P4, PT, R16, R222, PT ;  /* 0x000000de1000720c */ /* 0x000fe40003f86270 */
[----:B----4-:R-:W-:Y:S01]  /*d1a0*/  IABS R8, R229 ;  /* 0x000000e500087213 */ /* 0x010fe20000000000 */
[----:B------:R-:W-:Y:S01]  /*d1b0*/  VIADD R16, R41, 0xffffff40 ;  /* 0xffffff4029107836 */ /* 0x000fe20000000000 */
[----:B------:R-:W-:Y:S02]  /*d1c0*/  I2FP.F32.S32 R10, R10 ;  /* 0x0000000a000a7245 */ /* 0x000fe40000201400 */
[----:B------:R-:W-:Y:S01]  /*d1d0*/  I2FP.F32.S32 R8, R8 ;  /* 0x0000000800087245 */ /* 0x000fe20000201400 */
[----:B------:R-:W-:Y:S01]  /*d1e0*/  FMUL.FTZ R5, R11, R195 ;  /* 0x000000c30b057220 */ /* 0x000fe20000410000 */
[----:B------:R-:W-:-:S02]  /*d1f0*/  FSEL R18, R18, -INF , P3 ;  /* 0xff80000012127808 */ /* 0x000fc40001800000 */
[----:B------:R-:W-:Y:S01]  /*d200*/  IABS R216, R216 ;  /* 0x000000d800d87213 */ /* 0x000fe20000000000 */
[----:B---3--:R-:W-:Y:S01]  /*d210*/  FFMA.FTZ R8, -R238, R8, R17 ;  /* 0x00000008ee087223 */ /* 0x008fe20000010111 */
[----:B------:R-:W-:Y:S01]  /*d220*/  FMUL.FTZ R17, R24, R195 ;  /* 0x000000c318117220 */ /* 0x000fe20000410000 */
[----:B------:R-:W-:Y:S01]  /*d230*/  FSEL R175, R20, -INF , !P5 ;  /* 0xff80000014af7808 */ /* 0x000fe20006800000 */
[----:B-----5:R-:W-:Y:S01]  /*d240*/  FFMA.FTZ R19, -R238, R10, R19 ;  /* 0x0000000aee137223 */ /* 0x020fe20000010113 */
[----:B------:R-:W-:Y:S02]  /*d250*/  FSEL R252, R18, -INF , !P4 ;  /* 0xff80000012fc7808 */ /* 0x000fe40006000000 */
[C---:B------:R-:W-:Y:S02]  /*d260*/  ISETP.GE.AND P2, PT, R16.reuse, R225, PT ;  /* 0x000000e11000720c */ /* 0x040fe40003f46270 */
[C---:B------:R-:W-:Y:S02]  /*d270*/  ISETP.GE.AND P5, PT, R16.reuse, R224, PT ;  /* 0x000000e01000720c */ /* 0x040fe40003fa6270 */
[----:B------:R-:W-:-:S02]  /*d280*/  ISETP.GE.AND P3, PT, R16, R222, PT ;  /* 0x000000de1000720c */ /* 0x000fc40003f66270 */
[----:B------:R-:W-:Y:S02]  /*d290*/  ISETP.GE.AND P4, PT, R16, R223, PT ;  /* 0x000000df1000720c */ /* 0x000fe40003f86270 */
[----:B------:R-:W-:Y:S01]  /*d2a0*/  IABS R214, R214 ;  /* 0x000000d600d67213 */ /* 0x000fe20000000000 */
[----:B------:R-:W-:Y:S01]  /*d2b0*/  VIADD R4, R41, 0xffffff41 ;  /* 0xffffff4129047836 */ /* 0x000fe20000000000 */
[----:B------:R-:W-:Y:S01]  /*d2c0*/  I2FP.F32.S32 R16, R216 ;  /* 0x000000d800107245 */ /* 0x000fe20000201400 */
[----:B------:R-:W3:Y:S01]  /*d2d0*/  MUFU.TANH R5, R5 ;  /* 0x0000000500057308 */ /* 0x000ee20000002400 */
[----:B------:R-:W-:Y:S02]  /*d2e0*/  FSEL R19, R19, -INF , P2 ;  /* 0xff80000013137808 */ /* 0x000fe40001000000 */
[----:B------:R-:W-:Y:S01]  /*d2f0*/  FSEL R250, R8, -INF , P4 ;  /* 0xff80000008fa7808 */ /* 0x000fe20002000000 */
[----:B------:R-:W-:Y:S02]  /*d300*/  IMAD.MOV.U32 R8, RZ, RZ, R214 ;  /* 0x000000ffff087224 */ /* 0x000fe400078e00d6 */
[----:B-1----:R-:W-:-:S02]  /*d310*/  FFMA.FTZ R16, -R238, R16, R9 ;  /* 0x00000010ee107223 */ /* 0x002fc40000010109 */
[----:B------:R-:W1:Y:S01]  /*d320*/  MUFU.TANH R17, R17 ;  /* 0x0000001100117308 */ /* 0x000e620000002400 */
[----:B------:R-:W-:Y:S02]  /*d330*/  ISETP.GE.AND P2, PT, R4, R225, PT ;  /* 0x000000e10400720c */ /* 0x000fe40003f46270 */
[----:B------:R-:W-:Y:S02]  /*d340*/  FSEL R234, R19, -INF , !P5 ;  /* 0xff80000013ea7808 */ /* 0x000fe40006800000 */
[----:B------:R-:W-:Y:S02]  /*d350*/  FSEL R250, R250, -INF , !P3 ;  /* 0xff800000fafa7808 */ /* 0x000fe40005800000 */
[C---:B------:R-:W-:Y:S02]  /*d360*/  ISETP.GE.AND P5, PT, R4.reuse, R224, PT ;  /* 0x000000e00400720c */ /* 0x040fe40003fa6270 */
[C---:B------:R-:W-:Y:S02]  /*d370*/  ISETP.GE.AND P4, PT, R4.reuse, R222, PT ;  /* 0x000000de0400720c */ /* 0x040fe40003f86270 */
[----:B------:R-:W-:-:S02]  /*d380*/  ISETP.GE.AND P3, PT, R4, R223, PT ;  /* 0x000000df0400720c */ /* 0x000fc40003f66270 */
[----:B------:R-:W-:Y:S02]  /*d390*/  I2FP.F32.S32 R4, R8 ;  /* 0x0000000800047245 */ /* 0x000fe40000201400 */
[----:B--2---:R-:W-:Y:S01]  /*d3a0*/  HMMA.16816.F32.BF16 R8, R52, R12, R160 ;  /* 0x0000000c3408723c */ /* 0x004fe200000418a0 */
[----:B------:R-:W-:Y:S01]  /*d3b0*/  FSEL R216, R16, -INF , P2 ;  /* 0xff80000010d87808 */ /* 0x000fe20001000000 */
[----:B------:R-:W-:Y:S01]  /*d3c0*/  FMUL.FTZ R13, R26, R195 ;  /* 0x000000c31a0d7220 */ /* 0x000fe20000410000 */
[----:B------:R-:W-:Y:S01]  /*d3d0*/  IABS R16, R206 ;  /* 0x000000ce00107213 */ /* 0x000fe20000000000 */
[----:B------:R-:W-:-:S03]  /*d3e0*/  VIADD R12, R41, 0xffffff48 ;  /* 0xffffff48290c7836 */ /* 0x000fc60000000000 */
[----:B------:R-:W-:Y:S01]  /*d3f0*/  I2FP.F32.S32 R16, R16 ;  /* 0x0000001000107245 */ /* 0x000fe20000201400 */
[----:B------:R-:W2:Y:S01]  /*d400*/  MUFU.TANH R13, R13 ;  /* 0x0000000d000d7308 */ /* 0x000ea20000002400 */
[C---:B---3--:R-:W-:Y:S01]  /*d410*/  FFMA.FTZ R4, -R238.reuse, R4, R5 ;  /* 0x00000004ee047223 */ /* 0x048fe20000010105 */
[----:B------:R-:W-:Y:S01]  /*d420*/  IABS R204, R204 ;  /* 0x000000cc00cc7213 */ /* 0x000fe20000000000 */
[----:B------:R-:W-:Y:S01]  /*d430*/  HMMA.16816.F32.BF16 R156, R168, R6, R156 ;  /* 0x00000006a89c723c */ /* 0x000fe2000004189c */
[----:B-1----:R-:W-:Y:S01]  /*d440*/  FFMA.FTZ R17, -R238, R16, R17 ;  /* 0x00000010ee117223 */ /* 0x002fe20000010111 */
[----:B------:R-:W-:Y:S01]  /*d450*/  ISETP.GE.AND P2, PT, R12, R225, PT ;  /* 0x000000e10c00720c */ /* 0x000fe20003f46270 */
[-C--:B------:R-:W-:Y:S01]  /*d460*/  FMUL.FTZ R5, R25, R195.reuse ;  /* 0x000000c319057220 */ /* 0x080fe20000410000 */
[----:B------:R-:W-:Y:S01]  /*d470*/  FMUL.FTZ R7, R27, R195 ;  /* 0x000000c31b077220 */ /* 0x000fe20000410000 */
[----:B------:R-:W-:Y:S01]  /*d480*/  FSEL R248, R4, -INF , P3 ;  /* 0xff80000004f87808 */ /* 0x000fe20001800000 */
[----:B------:R-:W-:Y:S01]  /*d490*/  IMAD.MOV.U32 R4, RZ, RZ, R204 ;  /* 0x000000ffff047224 */ /* 0x000fe200078e00cc */
[----:B------:R-:W-:-:S02]  /*d4a0*/  FSEL R214, R17, -INF , P2 ;  /* 0xff80000011d67808 */ /* 0x000fc40001000000 */
[----:B------:R-:W1:Y:S01]  /*d4b0*/  LDSM.16.M88.4 R16, [R184+0xb000] ;  /* 0x00b00000b810783b */ /* 0x000e620000000200 */
[----:B------:R-:W3:Y:S01]  /*d4c0*/  MUFU.TANH R5, R5 ;  /* 0x0000000500057308 */ /* 0x000ee20000002400 */
[----:B------:R-:W-:-:S07]  /*d4d0*/  I2FP.F32.S32 R4, R4 ;  /* 0x0000000400047245 */ /* 0x000fce0000201400 */
[----:B------:R-:W4:Y:S01]  /*d4e0*/  MUFU.TANH R7, R7 ;  /* 0x0000000700077308 */ /* 0x000f220000002400 */
[----:B------:R-:W-:Y:S01]  /*d4f0*/  FSEL R248, R248, -INF , !P4 ;  /* 0xff800000f8f87808 */ /* 0x000fe20006000000 */
[----:B--2---:R-:W-:Y:S01]  /*d500*/  FFMA.FTZ R4, -R238, R4, R13 ;  /* 0x00000004ee047223 */ /* 0x004fe2000001010d */
[----:B------:R-:W-:Y:S02]  /*d510*/  ISETP.GE.AND P4, PT, R12, R223, PT ;  /* 0x000000df0c00720c */ /* 0x000fe40003f86270 */
[----:B------:R-:W-:Y:S02]  /*d520*/  IABS R202, R202 ;  /* 0x000000ca00ca7213 */ /* 0x000fe40000000000 */
[----:B------:R-:W-:Y:S02]  /*d530*/  IABS R200, R200 ;  /* 0x000000c800c87213 */ /* 0x000fe40000000000 */
[----:B------:R-:W-:Y:S02]  /*d540*/  FSEL R236, R4, -INF , P4 ;  /* 0xff80000004ec7808 */ /* 0x000fe40002000000 */
[----:B------:R-:W-:-:S02]  /*d550*/  I2FP.F32.S32 R6, R202 ;  /* 0x000000ca00067245 */ /* 0x000fc40000201400 */
[----:B------:R-:W-:Y:S01]  /*d560*/  I2FP.F32.S32 R4, R200 ;  /* 0x000000c800047245 */ /* 0x000fe20000201400 */
[----:B------:R-:W-:Y:S02]  /*d570*/  FMUL.FTZ R8, R8, R195 ;  /* 0x000000c308087220 */ /* 0x000fe40000410000 */
[C---:B---3--:R-:W-:Y:S02]  /*d580*/  FFMA.FTZ R22, -R238.reuse, R6, R5 ;  /* 0x00000006ee167223 */ /* 0x048fe40000010105 */
[----:B----4-:R-:W-:Y:S02]  /*d590*/  FFMA.FTZ R23, -R238, R4, R7 ;  /* 0x00000004ee177223 */ /* 0x010fe40000010107 */
[----:B------:R-:W2:Y:S01]  /*d5a0*/  LDSM.16.M88.4 R4, [R132+0xb000] ;  /* 0x00b000008404783b */ /* 0x000ea20000000200 */
[----:B------:R-:W3:Y:S01]  /*d5b0*/  MUFU.TANH R21, R8 ;  /* 0x0000000800157308 */ /* 0x000ee20000002400 */
[----:B------:R-:W-:Y:S02]  /*d5c0*/  FSEL R216, R216, -INF , !P5 ;  /* 0xff800000d8d87808 */ /* 0x000fe40006800000 */
[----:B------:R-:W-:-:S02]  /*d5d0*/  ISETP.GE.AND P5, PT, R12, R224, PT ;  /* 0x000000e00c00720c */ /* 0x000fc40003fa6270 */
[----:B------:R-:W-:Y:S01]  /*d5e0*/  ISETP.GE.AND P3, PT, R12, R222, PT ;  /* 0x000000de0c00720c */ /* 0x000fe20003f66270 */
[C---:B------:R-:W-:Y:S02]  /*d5f0*/  VIADD R12, R41.reuse, 0xffffff49 ;  /* 0xffffff49290c7836 */ /* 0x040fe40000000000 */
[----:B------:R-:W-:Y:S01]  /*d600*/  FMUL.FTZ R25, R10, R195 ;  /* 0x000000c30a197220 */ /* 0x000fe20000410000 */
[----:B------:R-:W-:Y:S02]  /*d610*/  IABS R10, R198 ;  /* 0x000000c6000a7213 */ /* 0x000fe40000000000 */
[----:B------:R-:W-:Y:S02]  /*d620*/  FSEL R236, R236, -INF , !P3 ;  /* 0xff800000ecec7808 */ /* 0x000fe40005800000 */
[C---:B------:R-:W-:Y:S02]  /*d630*/  ISETP.GE.AND P2, PT, R12.reuse, R225, PT ;  /* 0x000000e10c00720c */ /* 0x040fe40003f46270 */
[----:B------:R-:W-:Y:S01]  /*d640*/  ISETP.GE.AND P3, PT, R12, R223, PT ;  /* 0x000000df0c00720c */ /* 0x000fe20003f66270 */
[----:B------:R-:W4:Y:S01]  /*d650*/  MUFU.TANH R25, R25 ;  /* 0x0000001900197308 */ /* 0x000f220000002400 */
[----:B------:R-:W-:Y:S01]  /*d660*/  FSEL R214, R214, -INF , !P5 ;  /* 0xff800000d6d67808 */ /* 0x000fe20006800000 */
[----:B------:R-:W-:Y:S01]  /*d670*/  VIADD R20, R41, 0xffffff50 ;  /* 0xffffff5029147836 */ /* 0x000fe20000000000 */
[----:B------:R-:W-:-:S02]  /*d680*/  ISETP.GE.AND P5, PT, R12, R224, PT ;  /* 0x000000e00c00720c */ /* 0x000fc40003fa6270 */
[----:B------:R-:W-:Y:S02]  /*d690*/  ISETP.GE.AND P4, PT, R12, R222, PT ;  /* 0x000000de0c00720c */ /* 0x000fe40003f86270 */
[----:B------:R-:W-:Y:S02]  /*d6a0*/  FSEL R22, R22, -INF , P2 ;  /* 0xff80000016167808 */ /* 0x000fe40001000000 */
[----:B------:R-:W-:Y:S02]  /*d6b0*/  FSEL R23, R23, -INF , P3 ;  /* 0xff80000017177808 */ /* 0x000fe40001800000 */
[----:B------:R-:W-:Y:S01]  /*d6c0*/  I2FP.F32.S32 R10, R10 ;  /* 0x0000000a000a7245 */ /* 0x000fe20000201400 */
[-C--:B------:R-:W-:Y:S01]  /*d6d0*/  FMUL.FTZ R9, R9, R195.reuse ;  /* 0x000000c309097220 */ /* 0x080fe20000410000 */
[----:B------:R-:W-:Y:S01]  /*d6e0*/  FSEL R206, R22, -INF , !P5 ;  /* 0xff80000016ce7808 */ /* 0x000fe20006800000 */
[----:B------:R-:W-:Y:S01]  /*d6f0*/  FMUL.FTZ R11, R11, R195 ;  /* 0x000000c30b0b7220 */ /* 0x000fe20000410000 */
[----:B------:R-:W-:Y:S01]  /*d700*/  FSEL R204, R23, -INF , !P4 ;  /* 0xff80000017cc7808 */ /* 0x000fe20006000000 */
[----:B---3--:R-:W-:Y:S01]  /*d710*/  FFMA.FTZ R10, -R238, R10, R21 ;  /* 0x0000000aee0a7223 */ /* 0x008fe20000010115 */
[----:B------:R-:W-:-:S02]  /*d720*/  ISETP.GE.AND P2, PT, R20, R225, PT ;  /* 0x000000e11400720c */ /* 0x000fc40003f46270 */
[C---:B------:R-:W-:Y:S02]  /*d730*/  ISETP.GE.AND P5, PT, R20.reuse, R224, PT ;  /* 0x000000e01400720c */ /* 0x040fe40003fa6270 */
[C---:B------:R-:W-:Y:S02]  /*d740*/  ISETP.GE.AND P3, PT, R20.reuse, R222, PT ;  /* 0x000000de1400720c */ /* 0x040fe40003f66270 */
[----:B------:R-:W-:Y:S02]  /*d750*/  ISETP.GE.AND P4, PT, R20, R223, PT ;  /* 0x000000df1400720c */ /* 0x000fe40003f86270 */
[----:B-1----:R-:W-:Y:S01]  /*d760*/  HMMA.16816.F32.BF16 R20, R168, R16, R152 ;  /* 0x00000010a814723c */ /* 0x002fe20000041898 */
[----:B------:R-:W-:Y:S01]  /*d770*/  IABS R8, R196 ;  /* 0x000000c400087213 */ /* 0x000fe20000000000 */
[----:B------:R-:W1:Y:S03]  /*d780*/  MUFU.TANH R9, R9 ;  /* 0x0000000900097308 */ /* 0x000e660000002400 */
[----:B------:R-:W-:-:S05]  /*d790*/  I2FP.F32.S32 R8, R8 ;  /* 0x0000000800087245 */ /* 0x000fca0000201400 */
[----:B------:R-:W3:Y:S01]  /*d7a0*/  MUFU.TANH R11, R11 ;  /* 0x0000000b000b7308 */ /* 0x000ee20000002400 */
[----:B----4-:R-:W-:Y:S01]  /*d7b0*/  FFMA.FTZ R8, -R238, R8, R25 ;  /* 0x00000008ee087223 */ /* 0x010fe20000010119 */
[----:B------:R-:W-:Y:S01]  /*d7c0*/  FSEL R10, R10, -INF , P2 ;  /* 0xff8000000a0a7808 */ /* 0x000fe20001000000 */
[----:B------:R-:W-:Y:S01]  /*d7d0*/  HMMA.16816.F32.BF16 R12, R52, R14, R156 ;  /* 0x0000000e340c723c */ /* 0x000fe2000004189c */
[----:B------:R-:W-:Y:S02]  /*d7e0*/  IABS R182, R182 ;  /* 0x000000b600b67213 */ /* 0x000fe40000000000 */
[----:B------:R-:W-:Y:S01]  /*d7f0*/  IABS R180, R180 ;  /* 0x000000b400b47213 */ /* 0x000fe20000000000 */
[----:B------:R-:W-:Y:S01]  /*d800*/  VIADD R16, R41, 0xffffff51 ;  /* 0xffffff5129107836 */ /* 0x000fe20000000000 */
[----:B------:R-:W-:Y:S02]  /*d810*/  FSEL R196, R10, -INF , !P5 ;  /* 0xff8000000ac47808 */ /* 0x000fe40006800000 */
[----:B------:R-:W-:-:S02]  /*d820*/  FSEL R200, R8, -INF , P4 ;  /* 0xff80000008c87808 */ /* 0x000fc40002000000 */
[----:B------:R-:W-:Y:S02]  /*d830*/  I2FP.F32.S32 R10, R182 ;  /* 0x000000b6000a7245 */ /* 0x000fe40000201400 */
[----:B------:R-:W-:Y:S01]  /*d840*/  I2FP.F32.S32 R8, R180 ;  /* 0x000000b400087245 */ /* 0x000fe20000201400 */
[----:B--2---:R-:W-:Y:S01]  /*d850*/  HMMA.16816.F32.BF16 R20, R52, R4, R20 ;  /* 0x000000043414723c */ /* 0x004fe20000041814 */
[----:B------:R-:W-:Y:S01]  /*d860*/  FSEL R200, R200, -INF , !P3 ;  /* 0xff800000c8c87808 */ /* 0x000fe20005800000 */
[----:B-1----:R-:W-:Y:S01]  /*d870*/  FFMA.FTZ R5, -R238, R10, R9 ;  /* 0x0000000aee057223 */ /* 0x002fe20000010109 */
[C---:B------:R-:W-:Y:S02]  /*d880*/  ISETP.GE.AND P2, PT, R16.reuse, R225, PT ;  /* 0x000000e11000720c */ /* 0x040fe40003f46270 */
[C---:B------:R-:W-:Y:S02]  /*d890*/  ISETP.GE.AND P5, PT, R16.reuse, R224, PT ;  /* 0x000000e01000720c */ /* 0x040fe40003fa6270 */
[----:B------:R-:W-:-:S02]  /*d8a0*/  ISETP.GE.AND P4, PT, R16, R222, PT ;  /* 0x000000de1000720c */ /* 0x000fc40003f86270 */
[----:B------:R-:W-:Y:S01]  /*d8b0*/  ISETP.GE.AND P3, PT, R16, R223, PT ;  /* 0x000000df1000720c */ /* 0x000fe20003f66270 */
[----:B---3--:R-:W-:Y:S02]  /*d8c0*/  FFMA.FTZ R16, -R238, R8, R11 ;  /* 0x00000008ee107223 */ /* 0x008fe4000001010b */
[----:B------:R-:W1:Y:S01]  /*d8d0*/  LDSM.16.M88.4 R8, [R184+0xb800] ;  /* 0x00b80000b808783b */ /* 0x000e620000000200 */
[-C--:B------:R-:W-:Y:S01]  /*d8e0*/  FMUL.FTZ R14, R14, R195.reuse ;  /* 0x000000c30e0e7220 */ /* 0x080fe20000410000 */
[-C--:B------:R-:W-:Y:S01]  /*d8f0*/  FMUL.FTZ R12, R12, R195.reuse ;  /* 0x000000c30c0c7220 */ /* 0x080fe20000410000 */
[----:B------:R-:W-:Y:S02]  /*d900*/  FSEL R5, R5, -INF , P2 ;  /* 0xff80000005057808 */ /* 0x000fe40001000000 */
[----:B------:R-:W2:Y:S01]  /*d910*/  MUFU.TANH R25, R14 ;  /* 0x0000000e00197308 */ /* 0x000ea20000002400 */
[----:B------:R-:W-:Y:S01]  /*d920*/  VIADD R4, R41, 0xffffff58 ;  /* 0xffffff5829047836 */ /* 0x000fe20000000000 */
[----:B------:R-:W-:Y:S01]  /*d930*/  FSEL R182, R5, -INF , !P5 ;  /* 0xff80000005b67808 */ /* 0x000fe20006800000 */
[----:B------:R-:W-:Y:S01]  /*d940*/  FMUL.FTZ R15, R15, R195 ;  /* 0x000000c30f0f7220 */ /* 0x000fe20000410000 */
[----:B------:R-:W-:-:S04]  /*d950*/  FSEL R16, R16, -INF , P3 ;  /* 0xff80000010107808 */ /* 0x000fc80001800000 */
[----:B------:R3:W4:Y:S01]  /*d960*/  MUFU.TANH R17, R12 ;  /* 0x0000000c00117308 */ /* 0x0007220000002400 */
[----:B------:R-:W-:Y:S01]  /*d970*/  IABS R5, R176 ;  /* 0x000000b000057213 */ /* 0x000fe20000000000 */
[----:B------:R-:W-:Y:S01]  /*d980*/  FMUL.FTZ R13, R13, R195 ;  /* 0x000000c30d0d7220 */ /* 0x000fe20000410000 */
[----:B------:R-:W-:Y:S02]  /*d990*/  FSEL R198, R16, -INF , !P4 ;  /* 0xff80000010c67808 */ /* 0x000fe40006000000 */
[C---:B------:R-:W-:Y:S02]  /*d9a0*/  ISETP.GE.AND P2, PT, R4.reuse, R225, PT ;  /* 0x000000e10400720c */ /* 0x040fe40003f46270 */
[C---:B------:R-:W-:Y:S02]  /*d9b0*/  ISETP.GE.AND P5, PT, R4.reuse, R224, PT ;  /* 0x000000e00400720c */ /* 0x040fe40003fa6270 */
[C---:B------:R-:W-:Y:S02]  /*d9c0*/  ISETP.GE.AND P3, PT, R4.reuse, R222, PT ;  /* 0x000000de0400720c */ /* 0x040fe40003f66270 */
[----:B------:R-:W-:Y:S01]  /*d9d0*/  ISETP.GE.AND P4, PT, R4, R223, PT ;  /* 0x000000df0400720c */ /* 0x000fe20003f86270 */
[----:B------:R-:W-:Y:S01]  /*d9e0*/  MUFU.TANH R15, R15 ;  /* 0x0000000f000f7308 */ /* 0x000fe20000002400 */
[----:B------:R-:W-:-:S02]  /*d9f0*/  I2FP.F32.S32 R4, R5 ;  /* 0x0000000500047245 */ /* 0x000fc40000201400 */
[----:B---3--:R-:W-:-:S05]  /*da00*/  IABS R12, R178 ;  /* 0x000000b2000c7213 */ /* 0x008fca0000000000 */
[----:B------:R3:W5:Y:S01]  /*da10*/  MUFU.TANH R5, R13 ;  /* 0x0000000d00057308 */ /* 0x0007620000002400 */
[----:B------:R-:W-:Y:S01]  /*da20*/  I2FP.F32.S32 R12, R12 ;  /* 0x0000000c000c7245 */ /* 0x000fe20000201400 */
[C---:B--2---:R-:W-:Y:S01]  /*da30*/  FFMA.FTZ R4, -R238.reuse, R4, R25 ;  /* 0x00000004ee047223 */ /* 0x044fe20000010119 */
[----:B------:R-:W-:Y:S01]  /*da40*/  HMMA.16816.F32.BF16 R148, R168, R18, R148 ;  /* 0x00000012a894723c */ /* 0x000fe20000041894 */
[----:B------:R-:W-:Y:S02]  /*da50*/  IABS R174, R174 ;  /* 0x000000ae00ae7213 */ /* 0x000fe40000000000 */
[----:B----4-:R-:W-:Y:S01]  /*da60*/  FFMA.FTZ R17, -R238, R12, R17 ;  /* 0x0000000cee117223 */ /* 0x010fe20000010111 */
[----:B------:R-:W-:Y:S01]  /*da70*/  IABS R172, R172 ;  /* 0x000000ac00ac7213 */ /* 0x000fe20000000000 */
[----:B------:R-:W-:Y:S01]  /*da80*/  VIADD R12, R41, 0xffffff59 ;  /* 0xffffff59290c7836 */ /* 0x000fe20000000000 */
[----:B------:R-:W-:Y:S02]  /*da90*/  FSEL R202, R4, -INF , P4 ;  /* 0xff80000004ca7808 */ /* 0x000fe40002000000 */
[----:B------:R-:W-:-:S02]  /*daa0*/  FSEL R17, R17, -INF , P2 ;  /* 0xff80000011117808 */ /* 0x000fc40001000000 */
[----:B------:R-:W-:Y:S02]  /*dab0*/  I2FP.F32.S32 R4, R172 ;  /* 0x000000ac00047245 */ /* 0x000fe40000201400 */
[----:B---3--:R-:W-:Y:S01]  /*dac0*/  I2FP.F32.S32 R13, R174 ;  /* 0x000000ae000d7245 */ /* 0x008fe20000201400 */
[----:B-1----:R-:W-:Y:S01]  /*dad0*/  HMMA.16816.F32.BF16 R144, R168, R8, R144 ;  /* 0x00000008a890723c */ /* 0x002fe20000041890 */
[----:B------:R-:W-:Y:S01]  /*dae0*/  FSEL R180, R17, -INF , !P5 ;  /* 0xff80000011b47808 */ /* 0x000fe20006800000 */
[----:B------:R-:W-:Y:S01]  /*daf0*/  FMUL.FTZ R20, R20, R195 ;  /* 0x000000c314147220 */ /* 0x000fe20000410000 */
[----:B------:R-:W-:Y:S01]  /*db00*/  FSEL R202, R202, -INF , !P3 ;  /* 0xff800000caca7808 */ /* 0x000fe20005800000 */
[----:B-----5:R-:W-:Y:S01]  /*db10*/  FFMA.FTZ R8, -R238, R13, R5 ;  /* 0x0000000dee087223 */ /* 0x020fe20000010105 */
[----:B------:R-:W-:Y:S01]  /*db20*/  ISETP.GE.AND P2, PT, R12, R225, PT ;  /* 0x000000e10c00720c */ /* 0x000fe20003f46270 */
[----:B------:R-:W-:Y:S01]  /*db30*/  FFMA.FTZ R16, -R238, R4, R15 ;  /* 0x00000004ee107223 */ /* 0x000fe2000001010f */
[----:B------:R-:W-:Y:S01]  /*db40*/  ISETP.GE.AND P5, PT, R12, R224, PT ;  /* 0x000000e00c00720c */ /* 0x000fe20003fa6270 */
[----:B------:R-:W-:Y:S01]  /*db50*/  FMUL.FTZ R9, R22, R195 ;  /* 0x000000c316097220 */ /* 0x000fe20000410000 */
[----:B------:R-:W-:-:S02]  /*db60*/  ISETP.GE.AND P4, PT, R12, R222, PT ;  /* 0x000000de0c00720c */ /* 0x000fc40003f86270 */
[----:B------:R-:W-:Y:S02]  /*db70*/  ISETP.GE.AND P3, PT, R12, R223, PT ;  /* 0x000000df0c00720c */ /* 0x000fe40003f66270 */
[----:B------:R-:W1:Y:S01]  /*db80*/  LDSM.16.M88.4 R12, [R132+0xb800] ;  /* 0x00b80000840c783b */ /* 0x000e620000000200 */
[----:B------:R-:W2:Y:S01]  /*db90*/  MUFU.TANH R5, R20 ;  /* 0x0000001400057308 */ /* 0x000ea20000002400 */
[----:B------:R-:W-:Y:S01]  /*dba0*/  HMMA.16816.F32.BF16 R148, R52, R6, R148 ;  /* 0x000000063494723c */ /* 0x000fe20000041894 */
[----:B------:R-:W-:-:S06]  /*dbb0*/  IABS R18, R166 ;  /* 0x000000a600127213 */ /* 0x000fcc0000000000 */
[----:B------:R-:W3:Y:S01]  /*dbc0*/  MUFU.TANH R9, R9 ;  /* 0x0000000900097308 */ /* 0x000ee20000002400 */
[----:B------:R-:W-:Y:S01]  /*dbd0*/  FSEL R184, R8, -INF , P2 ;  /* 0xff80000008b87808 */ /* 0x000fe20001000000 */
[-C--:B------:R-:W-:Y:S01]  /*dbe0*/  FMUL.FTZ R23, R23, R195.reuse ;  /* 0x000000c317177220 */ /* 0x080fe20000410000 */
[----:B------:R-:W-:Y:S01]  /*dbf0*/  IABS R8, R164 ;  /* 0x000000a400087213 */ /* 0x000fe20000000000 */
[----:B------:R-:W-:Y:S01]  /*dc00*/  VIADD R4, R41, 0xffffff60 ;  /* 0xffffff6029047836 */ /* 0x000fe20000000000 */
[----:B------:R-:W-:Y:S01]  /*dc10*/  FSEL R178, R16, -INF , P3 ;  /* 0xff80000010b27808 */ /* 0x000fe20001800000 */
[----:B------:R-:W-:Y:S01]  /*dc20*/  FMUL.FTZ R17, R21, R195 ;  /* 0x000000c315117220 */ /* 0x000fe20000410000 */
[----:B------:R-:W-:Y:S02]  /*dc30*/  I2FP.F32.S32 R16, R18 ;  /* 0x0000001200107245 */ /* 0x000fe40000201400 */
[----:B------:R-:W-:Y:S02]  /*dc40*/  IABS R138, R138 ;  /* 0x0000008a008a7213 */ /* 0x000fe40000000000 */
[----:B------:R-:W-:-:S02]  /*dc50*/  IABS R139, R139 ;  /* 0x0000008b008b7213 */ /* 0x000fc40000000000 */
[----:B------:R-:W-:Y:S02]  /*dc60*/  IABS R136, R136 ;  /* 0x0000008800887213 */ /* 0x000fe40000000000 */
[----:B------:R-:W-:Y:S01]  /*dc70*/  IABS R67, R67 ;  /* 0x0000004300437213 */ /* 0x000fe20000000000 */
[----:B------:R-:W-:Y:S01]  /*dc80*/  HMMA.16816.F32.BF16 R140, R168, R10, R140 ;  /* 0x0000000aa88c723c */ /* 0x000fe2000004188c */
[----:B------:R-:W-:Y:S01]  /*dc90*/  I2FP.F32.S32 R8, R8 ;  /* 0x0000000800087245 */ /* 0x000fe20000201400 */
[----:B--2---:R-:W-:Y:S01]  /*dca0*/  FFMA.FTZ R16, -R238, R16, R5 ;  /* 0x00000010ee107223 */ /* 0x004fe20000010105 */
[----:B------:R-:W-:Y:S01]  /*dcb0*/  FSEL R178, R178, -INF , !P4 ;  /* 0xff800000b2b27808 */ /* 0x000fe20006000000 */
[----:B------:R-:W2:Y:S01]  /*dcc0*/  MUFU.TANH R5, R23 ;  /* 0x0000001700057308 */ /* 0x000ea20000002400 */
[----:B------:R-:W-:Y:S01]  /*dcd0*/  ISETP.GE.AND P2, PT, R4, R225, PT ;  /* 0x000000e10400720c */ /* 0x000fe20003f46270 */
[----:B---3--:R-:W-:Y:S01]  /*dce0*/  FFMA.FTZ R8, -R238, R8, R9 ;  /* 0x00000008ee087223 */ /* 0x008fe20000010109 */
[----:B------:R-:W-:Y:S01]  /*dcf0*/  ISETP.GE.AND P4, PT, R4, R223, PT ;  /* 0x000000df0400720c */ /* 0x000fe20003f86270 */
[----:B------:R-:W-:-:S04]  /*dd00*/  DEPBAR.LE SB0, 0x0 ;  /* 0x000080000000791a */ /* 0x000fc80000000000 */
[----:B------:R-:W-:Y:S01]  /*dd10*/  FSEL R184, R184, -INF , !P5 ;  /* 0xff800000b8b87808 */ /* 0x000fe20006800000 */
[----:B------:R-:W3:Y:S01]  /*dd20*/  MUFU.TANH R17, R17 ;  /* 0x0000001100117308 */ /* 0x000ee20000002400 */
[C---:B------:R-:W-:Y:S02]  /*dd30*/  ISETP.GE.AND P5, PT, R4.reuse, R224, PT ;  /* 0x000000e00400720c */ /* 0x040fe40003fa6270 */
[----:B------:R-:W-:Y:S01]  /*dd40*/  ISETP.GE.AND P3, PT, R4, R222, PT ;  /* 0x000000de0400720c */ /* 0x000fe20003f66270 */
[----:B------:R-:W-:Y:S01]  /*dd50*/  VIADD R4, R41, 0xffffff61 ;  /* 0xffffff6129047836 */ /* 0x000fe20000000000 */
[----:B------:R-:W-:Y:S01]  /*dd60*/  FSEL R16, R16, -INF , P2 ;  /* 0xff80000010107808 */ /* 0x000fe20001000000 */
[----:B------:R-:W-:Y:S01]  /*dd70*/  FMUL.FTZ R148, R148, R195 ;  /* 0x000000c394947220 */ /* 0x000fe20000410000 */
[----:B------:R-:W-:Y:S02]  /*dd80*/  FSEL R8, R8, -INF , P4 ;  /* 0xff80000008087808 */ /* 0x000fe40002000000 */
[----:B------:R-:W-:Y:S01]  /*dd90*/  FSEL R172, R16, -INF , !P5 ;  /* 0xff80000010ac7808 */ /* 0x000fe20006800000 */
[----:B------:R-:W4:Y:S01]  /*dda0*/  MUFU.TANH R7, R148 ;  /* 0x0000009400077308 */ /* 0x000f220000002400 */
[----:B------:R-:W-:-:S02]  /*ddb0*/  FSEL R176, R8, -INF , !P3 ;  /* 0xff80000008b07808 */ /* 0x000fc40005800000 */
[C---:B------:R-:W-:Y:S02]  /*ddc0*/  ISETP.GE.AND P2, PT, R4.reuse, R225, PT ;  /* 0x000000e10400720c */ /* 0x040fe40003f46270 */
[C---:B------:R-:W-:Y:S02]  /*ddd0*/  ISETP.GE.AND P5, PT, R4.reuse, R224, PT ;  /* 0x000000e00400720c */ /* 0x040fe40003fa6270 */
[C---:B------:R-:W-:Y:S02]  /*dde0*/  ISETP.GE.AND P4, PT, R4.reuse, R222, PT ;  /* 0x000000de0400720c */ /* 0x040fe40003f86270 */
[----:B------:R-:W-:Y:S02]  /*ddf0*/  ISETP.GE.AND P3, PT, R4, R223, PT ;  /* 0x000000df0400720c */ /* 0x000fe40003f66270 */
[----:B------:R-:W-:Y:S01]  /*de00*/  I2FP.F32.S32 R4, R138 ;  /* 0x0000008a00047245 */ /* 0x000fe20000201400 */
[----:B-1----:R-:W-:Y:S01]  /*de10*/  HMMA.16816.F32.BF16 R144, R52, R12, R144 ;  /* 0x0000000c3490723c */ /* 0x002fe20000041890 */
[----:B------:R-:W-:-:S03]  /*de20*/  I2FP.F32.S32 R139, R139 ;  /* 0x0000008b008b7245 */ /* 0x000fc60000201400 */
[----:B--2---:R-:W-:Y:S01]  /*de30*/  FFMA.FTZ R4, -R238, R4, R5 ;  /* 0x00000004ee047223 */ /* 0x004fe20000010105 */
[----:B------:R-:W-:Y:S01]  /*de40*/  IABS R5, R137 ;  /* 0x0000008900057213 */ /* 0x000fe20000000000 */
[----:B------:R-:W-:Y:S01]  /*de50*/  FMUL.FTZ R9, R150, R195 ;  /* 0x000000c396097220 */ /* 0x000fe20000410000 */
[----:B---3--:R-:W-:Y:S02]  /*de60*/  FFMA.FTZ R17, -R238, R139, R17 ;  /* 0x0000008bee117223 */ /* 0x008fe40000010111 */
[----:B------:R-:W-:Y:S01]  /*de70*/  FSEL R174, R4, -INF , P3 ;  /* 0xff80000004ae7808 */ /* 0x000fe20001800000 */
[----:B------:R-:W-:Y:S01]  /*de80*/  VIADD R6, R41, 0xffffff68 ;  /* 0xffffff6829067836 */ /* 0x000fe20000000000 */
[----:B------:R-:W-:Y:S01]  /*de90*/  I2FP.F32.S32 R4, R5 ;  /* 0x0000000500047245 */ /* 0x000fe20000201400 */
[----:B------:R-:W-:Y:S01]  /*dea0*/  FMUL.FTZ R149, R149, R195 ;  /* 0x000000c395957220 */ /* 0x000fe20000410000 */
[----:B------:R-:W-:Y:S01]  /*deb0*/  FSEL R17, R17, -INF , P2 ;  /* 0xff80000011117808 */ /* 0x000fe20001000000 */
[----:B------:R-:W1:Y:S01]  /*dec0*/  MUFU.TANH R9, R9 ;  /* 0x0000000900097308 */ /* 0x000e620000002400 */
[----:B------:R-:W-:Y:S01]  /*ded0*/  ISETP.GE.AND P2, PT, R6, R225, PT ;  /* 0x000000e10600720c */ /* 0x000fe20003f46270 */
[----:B----4-:R-:W-:Y:S01]  /*dee0*/  FFMA.FTZ R8, -R238, R4, R7 ;  /* 0x00000004ee087223 */ /* 0x010fe20000010107 */
[----:B------:R-:W-:-:S02]  /*def0*/  FSEL R164, R17, -INF , !P5 ;  /* 0xff80000011a47808 */ /* 0x000fc40006800000 */
[----:B------:R-:W-:-:S03]  /*df00*/  ISETP.GE.AND P5, PT, R6, R224, PT ;  /* 0x000000e00600720c */ /* 0x000fc60003fa6270 */
[----:B------:R-:W2:Y:S01]  /*df10*/  MUFU.TANH R5, R149 ;  /* 0x0000009500057308 */ /* 0x000ea20000002400 */
[----:B------:R-:W-:Y:S02]  /*df20*/  FSEL R174, R174, -INF , !P4 ;  /* 0xff800000aeae7808 */ /* 0x000fe40006000000 */
[----:B------:R-:W-:Y:S02]  /*df30*/  FSEL R8, R8, -INF , P2 ;  /* 0xff80000008087808 */ /* 0x000fe40001000000 */
[C---:B------:R-:W-:Y:S02]  /*df40*/  ISETP.GE.AND P3, PT, R6.reuse, R222, PT ;  /* 0x000000de0600720c */ /* 0x040fe40003f66270 */
[----:B------:R-:W-:Y:S01]  /*df50*/  ISETP.GE.AND P4, PT, R6, R223, PT ;  /* 0x000000df0600720c */ /* 0x000fe20003f86270 */
[----:B------:R-:W-:Y:S01]  /*df60*/  IMAD.MOV.U32 R6, RZ, RZ, R136 ;  /* 0x000000ffff067224 */ /* 0x000fe200078e0088 */
[----:B------:R-:W-:Y:S01]  /*df70*/  FSEL R166, R8, -INF , !P5 ;  /* 0xff80000008a67808 */ /* 0x000fe20006800000 */
[----:B------:R-:W-:Y:S01]  /*df80*/  FMUL.FTZ R7, R144, R195 ;  /* 0x000000c390077220 */ /* 0x000fe20000410000 */
[----:B------:R-:W-:-:S02]  /*df90*/  IMAD.MOV.U32 R8, RZ, RZ, R67 ;  /* 0x000000ffff087224 */ /* 0x000fc400078e0043 */
[----:B------:R-:W-:Y:S01]  /*dfa0*/  I2FP.F32.S32 R6, R6 ;  /* 0x0000000600067245 */ /* 0x000fe20000201400 */
[----:B------:R-:W-:Y:S02]  /*dfb0*/  VIADD R4, R41, 0xffffff69 ;  /* 0xffffff6929047836 */ /* 0x000fe40000000000 */
[----:B------:R-:W-:Y:S01]  /*dfc0*/  I2FP.F32.S32 R8, R8 ;  /* 0x0000000800087245 */ /* 0x000fe20000201400 */
[----:B------:R-:W3:Y:S01]  /*dfd0*/  MUFU.TANH R7, R7 ;  /* 0x0000000700077308 */ /* 0x000ee20000002400 */
[----:B------:R-:W-:Y:S01]  /*dfe0*/  FMUL.FTZ R151, R151, R195 ;  /* 0x000000c397977220 */ /* 0x000fe20000410000 */
[----:B-1----:R-:W-:Y:S01]  /*dff0*/  FFMA.FTZ R168, -R238, R6, R9 ;  /* 0x00000006eea87223 */ /* 0x002fe20000010109 */
[----:B------:R-:W-:Y:S01]  /*e000*/  ISETP.GE.AND P2, PT, R4, R225, PT ;  /* 0x000000e10400720c */ /* 0x000fe20003f46270 */
[----:B--2---:R-:W-:Y:S01]  /*e010*/  FFMA.FTZ R5, -R238, R8, R5 ;  /* 0x00000008ee057223 */ /* 0x004fe20000010105 */
[----:B------:R-:W-:Y:S02]  /*e020*/  IABS R62, R62 ;  /* 0x0000003e003e7213 */ /* 0x000fe40000000000 */
[----:B------:R-:W-:Y:S01]  /*e030*/  FSEL R168, R168, -INF , P4 ;  /* 0xff800000a8a87808 */ /* 0x000fe20002000000 */
[----:B------:R-:W1:Y:S01]  /*e040*/  MUFU.TANH R9, R151 ;  /* 0x0000009700097308 */ /* 0x000e620000002400 */
[----:B------:R-:W-:-:S02]  /*e050*/  IABS R6, R63 ;  /* 0x0000003f00067213 */ /* 0x000fc40000000000 */
[----:B------:R-:W-:Y:S02]  /*e060*/  ISETP.GE.AND P5, PT, R4, R224, PT ;  /* 0x000000e00400720c */ /* 0x000fe40003fa6270 */
[----:B------:R-:W-:Y:S02]  /*e070*/  FSEL R5, R5, -INF , P2 ;  /* 0xff80000005057808 */ /* 0x000fe40001000000 */
[----:B------:R-:W-:Y:S02]  /*e080*/  FSEL R168, R168, -INF , !P3 ;  /* 0xff800000a8a87808 */ /* 0x000fe40005800000 */
[C---:B------:R-:W-:Y:S02]  /*e090*/  ISETP.GE.AND P4, PT, R4.reuse, R222, PT ;  /* 0x000000de0400720c */ /* 0x040fe40003f86270 */
[----:B------:R-:W-:Y:S01]  /*e0a0*/  ISETP.GE.AND P3, PT, R4, R223, PT ;  /* 0x000000df0400720c */ /* 0x000fe20003f66270 */
[----:B------:R-:W-:Y:S01]  /*e0b0*/  IMAD.MOV.U32 R4, RZ, RZ, R62 ;  /* 0x000000ffff047224 */ /* 0x000fe200078e003e */
[----:B------:R-:W-:-:S02]  /*e0c0*/  I2FP.F32.S32 R6, R6 ;  /* 0x0000000600067245 */ /* 0x000fc40000201400 */
[----:B------:R-:W-:Y:S01]  /*e0d0*/  FSEL R162, R5, -INF , !P5 ;  /* 0xff80000005a27808 */ /* 0x000fe20006800000 */
[-C--:B------:R-:W-:Y:S01]  /*e0e0*/  FMUL.FTZ R5, R145, R195.reuse ;  /* 0x000000c391057220 */ /* 0x080fe20000410000 */
[----:B------:R-:W-:Y:S01]  /*e0f0*/  HMMA.16816.F32.BF16 R140, R52, R14, R140 ;  /* 0x0000000e348c723c */ /* 0x000fe2000004188c */
[----:B------:R-:W-:Y:S01]  /*e100*/  FMUL.FTZ R146, R146, R195 ;  /* 0x000000c392927220 */ /* 0x000fe20000410000 */
[----:B------:R-:W-:Y:S01]  /*e110*/  I2FP.F32.S32 R4, R4 ;  /* 0x0000000400047245 */ /* 0x000fe20000201400 */
[C---:B---3--:R-:W-:Y:S01]  /*e120*/  FFMA.FTZ R6, -R238.reuse, R6, R7 ;  /* 0x00000006ee067223 */ /* 0x048fe20000010107 */
[----:B------:R-:W-:Y:S01]  /*e130*/  VIADD R7, R41, 0xffffff70 ;  /* 0xffffff7029077836 */ /* 0x000fe20000000000 */
[----:B------:R-:W2:Y:S02]  /*e140*/  MUFU.TANH R5, R5 ;  /* 0x0000000500057308 */ /* 0x000ea40000002400 */
[----:B-1----:R-:W-:Y:S02]  /*e150*/  FFMA.FTZ R4, -R238, R4, R9 ;  /* 0x00000004ee047223 */ /* 0x002fe40000010109 */
[----:B------:R-:W-:-:S04]  /*e160*/  ISETP.GE.AND P2, PT, R7, R225, PT ;  /* 0x000000e10700720c */ /* 0x000fc80003f46270 */
[----:B------:R-:W1:Y:S01]  /*e170*/  MUFU.TANH R11, R146 ;  /* 0x00000092000b7308 */ /* 0x000e620000002400 */
[----:B------:R-:W-:Y:S02]  /*e180*/  FSEL R4, R4, -INF , P3 ;  /* 0xff80000004047808 */ /* 0x000fe40001800000 */
[----:B------:R-:W-:Y:S02]  /*e190*/  FSEL R136, R6, -INF , P2 ;  /* 0xff80000006887808 */ /* 0x000fe40001000000 */
[----:B------:R-:W-:Y:S02]  /*e1a0*/  IABS R6, R59 ;  /* 0x0000003b00067213 */ /* 0x000fe40000000000 */
[----:B------:R-:W-:Y:S02]  /*e1b0*/  IABS R8, R61 ;  /* 0x0000003d00087213 */ /* 0x000fe40000000000 */
[----:B------:R-:W-:Y:S01]  /*e1c0*/  FSEL R160, R4, -INF , !P4 ;  /* 0xff80000004a07808 */ /* 0x000fe20006000000 */
[----:B------:R-:W-:Y:S01]  /*e1d0*/  VIADD R4, R41, 0xffffff71 ;  /* 0xffffff7129047836 */ /* 0x000fe20000000000 */
[----:B------:R-:W-:-:S02]  /*e1e0*/  ISETP.GE.AND P5, PT, R7, R224, PT ;  /* 0x000000e00700720c */ /* 0x000fc40003fa6270 */
[C---:B------:R-:W-:Y:S02]  /*e1f0*/  ISETP.GE.AND P3, PT, R7.reuse, R222, PT ;  /* 0x000000de0700720c */ /* 0x040fe40003f66270 */
[----:B------:R-:W-:Y:S01]  /*e200*/  ISETP.GE.AND P4, PT, R7, R223, PT ;  /* 0x000000df0700720c */ /* 0x000fe20003f86270 */
[-C--:B------:R-:W-:Y:S01]  /*e210*/  FMUL.FTZ R7, R147, R195.reuse ;  /* 0x000000c393077220 */ /* 0x080fe20000410000 */
[----:B------:R-:W-:Y:S01]  /*e220*/  I2FP.F32.S32 R6, R6 ;  /* 0x0000000600067245 */ /* 0x000fe20000201400 */
[----:B------:R-:W-:Y:S01]  /*e230*/  FMUL.FTZ R9, R140, R195 ;  /* 0x000000c38c097220 */ /* 0x000fe20000410000 */
[----:B------:R-:W-:Y:S02]  /*e240*/  I2FP.F32.S32 R8, R8 ;  /* 0x0000000800087245 */ /* 0x000fe40000201400 */
[----:B------:R-:W-:Y:S01]  /*e250*/  ISETP.GE.AND P2, PT, R4, R225, PT ;  /* 0x000000e10400720c */ /* 0x000fe20003f46270 */
[C---:B--2---:R-:W-:Y:S01]  /*e260*/  FFMA.FTZ R5, -R238.reuse, R6, R5 ;  /* 0x00000006ee057223 */ /* 0x044fe20000010105 */
[----:B------:R-:W2:Y:S01]  /*e270*/  MUFU.TANH R7, R7 ;  /* 0x0000000700077308 */ /* 0x000ea20000002400 */
[----:B-1----:R-:W-:Y:S01]  /*e280*/  FFMA.FTZ R8, -R238, R8, R11 ;  /* 0x00000008ee087223 */ /* 0x002fe2000001010b */
[----:B------:R-:W-:Y:S01]  /*e290*/  FMUL.FTZ R11, R141, R195 ;  /* 0x000000c38d0b7220 */ /* 0x000fe20000410000 */
[----:B------:R-:W-:-:S02]  /*e2a0*/  FSEL R136, R136, -INF , !P5 ;  /* 0xff80000088887808 */ /* 0x000fc40006800000 */
[----:B------:R-:W-:-:S03]  /*e2b0*/  FSEL R5, R5, -INF , P2 ;  /* 0xff80000005057808 */ /* 0x000fc60001000000 */
[----:B------:R-:W1:Y:S01]  /*e2c0*/  MUFU.TANH R9, R9 ;  /* 0x0000000900097308 */ /* 0x000e620000002400 */
[----:B------:R-:W-:Y:S01]  /*e2d0*/  ISETP.GE.AND P5, PT, R4, R224, PT ;  /* 0x000000e00400720c */ /* 0x000fe20003fa6270 */
[-C--:B------:R-:W-:Y:S01]  /*e2e0*/  FMUL.FTZ R142, R142, R195.reuse ;  /* 0x000000c38e8e7220 */ /* 0x080fe20000410000 */
[----:B------:R-:W-:Y:S01]  /*e2f0*/  FMUL.FTZ R195, R143, R195 ;  /* 0x000000c38fc37220 */ /* 0x000fe20000410000 */
[----:B------:R-:W-:Y:S02]  /*e300*/  FSEL R8, R8, -INF , P4 ;  /* 0xff80000008087808 */ /* 0x000fe40002000000 */
[----:B------:R-:W-:Y:S02]  /*e310*/  IABS R57, R57 ;  /* 0x0000003900397213 */ /* 0x000fe40000000000 */
[----:B------:R-:W3:Y:S01]  /*e320*/  MUFU.TANH R11, R11 ;  /* 0x0000000b000b7308 */ /* 0x000ee20000002400 */
[----:B------:R-:W-:Y:S02]  /*e330*/  FSEL R143, R5, -INF , !P5 ;  /* 0xff800000058f7808 */ /* 0x000fe40006800000 */
[----:B------:R-:W-:-:S02]  /*e340*/  IABS R51, R51 ;  /* 0x0000003300337213 */ /* 0x000fc40000000000 */
[----:B------:R-:W-:-:S03]  /*e350*/  FSEL R132, R8, -INF , !P3 ;  /* 0xff80000008847808 */ /* 0x000fc60005800000 */
[----:B------:R-:W4:Y:S01]  /*e360*/  MUFU.TANH R5, R142 ;  /* 0x0000008e00057308 */ /* 0x000f220000002400 */
[----:B------:R-:W-:Y:S02]  /*e370*/  I2FP.F32.S32 R57, R57 ;  /* 0x0000003900397245 */ /* 0x000fe40000201400 */
[C---:B------:R-:W-:Y:S02]  /*e380*/  ISETP.GE.AND P4, PT, R4.reuse, R222, PT ;  /* 0x000000de0400720c */ /* 0x040fe40003f86270 */
[----:B------:R-:W-:Y:S01]  /*e390*/  ISETP.GE.AND P3, PT, R4, R223, PT ;  /* 0x000000df0400720c */ /* 0x000fe20003f66270 */
[C---:B------:R-:W-:Y:S01]  /*e3a0*/  VIADD R4, R41.reuse, 0xffffff78 ;  /* 0xffffff7829047836 */ /* 0x040fe20000000000 */
[----:B------:R-:W-:Y:S02]  /*e3b0*/  I2FP.F32.S32 R51, R51 ;  /* 0x0000003300337245 */ /* 0x000fe40000201400 */
[----:B------:R-:W-:Y:S01]  /*e3c0*/  IABS R49, R49 ;  /* 0x0000003100317213 */ /* 0x000fe20000000000 */
[C---:B--2---:R-:W-:Y:S01]  /*e3d0*/  FFMA.FTZ R7, -R238.reuse, R57, R7 ;  /* 0x00000039ee077223 */ /* 0x044fe20000010107 */
[----:B------:R-:W-:Y:S01]  /*e3e0*/  IABS R45, R45 ;  /* 0x0000002d002d7213 */ /* 0x000fe20000000000 */
[----:B------:R-:W2:Y:S01]  /*e3f0*/  MUFU.TANH R195, R195 ;  /* 0x000000c300c37308 */ /* 0x000ea20000002400 */
[----:B------:R-:W-:Y:S01]  /*e400*/  I2FP.F32.S32 R6, R49 ;  /* 0x0000003100067245 */ /* 0x000fe20000201400 */
[----:B-1----:R-:W-:Y:S01]  /*e410*/  FFMA.FTZ R9, -R238, R51, R9 ;  /* 0x00000033ee097223 */ /* 0x002fe20000010109 */
[----:B------:R-:W-:Y:S01]  /*e420*/  ISETP.GE.AND P2, PT, R4, R225, PT ;  /* 0x000000e10400720c */ /* 0x000fe20003f46270 */
[----:B------:R-:W-:Y:S01]  /*e430*/  VIADD R41, R41, 0xffffff79 ;  /* 0xffffff7929297836 */ /* 0x000fe20000000000 */
[----:B------:R-:W-:Y:S01]  /*e440*/  I2FP.F32.S32 R8, R45 ;  /* 0x0000002d00087245 */ /* 0x000fe20000201400 */
[----:B---3--:R-:W-:Y:S01]  /*e450*/  FFMA.FTZ R6, -R238, R6, R11 ;  /* 0x00000006ee067223 */ /* 0x008fe2000001010b */
[----:B------:R-:W-:-:S02]  /*e460*/  FSEL R7, R7, -INF , P3 ;  /* 0xff80000007077808 */ /* 0x000fc40001800000 */
[----:B------:R-:W-:Y:S01]  /*e470*/  FSEL R9, R9, -INF , P2 ;  /* 0xff80000009097808 */ /* 0x000fe20001000000 */
[----:B------:R-:W-:Y:S01]  /*e480*/  BAR.SYNC.DEFER_BLOCKING 0x0 ;  /* 0x0000000000007b1d */ /* 0x000fe20000010000 */
[----:B------:R-:W-:Y:S01]  /*e490*/  ISETP.GE.AND P2, PT, R41, R225, PT ;  /* 0x000000e12900720c */ /* 0x000fe20003f46270 */
[----:B----4-:R-:W-:Y:S01]  /*e4a0*/  FFMA.FTZ R5, -R238, R8, R5 ;  /* 0x00000008ee057223 */ /* 0x010fe20000010105 */
        /* <DEDUP_REMOVED lines=8> */
[----:B--2---:R-:W-:Y:S01]  /*e530*/  FFMA.FTZ R195, -R238, R43, R195 ;  /* 0x0000002beec37223 */ /* 0x004fe200000101c3 */
[----:B------:R-:W-:Y:S02]  /*e540*/  ISETP.GE.AND P5, PT, R4, R224, PT ;  /* 0x000000e00400720c */ /* 0x000fe40003fa6270 */
[----:B------:R-:W-:-:S02]  /*e550*/  FSEL R138, R5, -INF , !P3 ;  /* 0xff800000058a7808 */ /* 0x000fc40005800000 */
[----:B------:R-:W-:Y:S02]  /*e560*/  ISETP.GE.AND P3, PT, R41, R223, PT ;  /* 0x000000df2900720c */ /* 0x000fe40003f66270 */
[----:B------:R-:W-:Y:S01]  /*e570*/  FSEL R141, R9, -INF , !P5 ;  /* 0xff800000098d7808 */ /* 0x000fe20006800000 */
[----:B------:R-:W-:Y:S01]  /*e580*/  BSSY.RECONVERGENT B1, `(.L_x_7255) ;  /* 0x00000bc000017945 */ /* 0x000fe20003800200 */
[C---:B------:R-:W-:Y:S02]  /*e590*/  ISETP.GE.AND P5, PT, R41.reuse, R224, PT ;  /* 0x000000e02900720c */ /* 0x040fe40003fa6270 */
[----:B------:R-:W-:Y:S02]  /*e5a0*/  ISETP.GE.AND P4, PT, R41, R222, PT ;  /* 0x000000de2900720c */ /* 0x000fe40003f86270 */
[----:B------:R-:W-:Y:S02]  /*e5b0*/  FSEL R137, R195, -INF , P3 ;  /* 0xff800000c3897808 */ /* 0x000fe40001800000 */
[----:B------:R-:W-:-:S02]  /*e5c0*/  FSEL R140, R6, -INF , !P5 ;  /* 0xff800000068c7808 */ /* 0x000fc40006800000 */
        /* <DEDUP_REMOVED lines=67> */
.L_x_7258:
        /* <DEDUP_REMOVED lines=8> */
.L_x_7259:
[----:B------:R-:W-:Y:S05]  /*ea80*/  BSYNC.RECONVERGENT B0 ;  /* 0x0000000000007941 */ /* 0x000fea0003800200 */
.L_x_7257:
[C---:B------:R-:W-:Y:S01]  /*ea90*/  IMAD.SHL.U32 R5, R218.reuse, 0x20, RZ ;  /* 0x00000020da057824 */ /* 0x040fe200078e00ff */
[----:B------:R-:W-:Y:S01]  /*eaa0*/  SHF.L.U64.HI R4, R218, 0x5, R219 ;  /* 0x00000005da047819 */ /* 0x000fe200000102db */
[----:B------:R-:W-:-:S03]  /*eab0*/  @!P1 IMAD.MOV.U32 R229, RZ, RZ, R227 ;  /* 0x000000ffffe59224 */ /* 0x000fc600078e00e3 */
[----:B------:R-:W-:Y:S02]  /*eac0*/  IADD3 R6, P3, PT, R5, R228, RZ ;  /* 0x000000e405067210 */ /* 0x000fe40007f7e0ff */
[----:B------:R-:W-:Y:S01]  /*ead0*/  @!PT LDS RZ, [RZ] ;  /* 0x00000000fffff984 */ /* 0x000fe20000000800 */
[----:B------:R-:W-:Y:S01]  /*eae0*/  @!PT LDS RZ, [RZ] ;  /* 0x00000000fffff984 */ /* 0x000fe20000000800 */
[----:B------:R-:W-:Y:S01]  /*eaf0*/  @!PT LDS RZ, [RZ] ;  /* 0x00000000fffff984 */ /* 0x000fe20000000800 */
[----:B------:R1:W-:Y:S03]  /*eb00*/  @!P1 LDGSTS.E.BYPASS.LTC128B.128 [R193+0x4000], desc[UR4][R228.64] ;  /* 0x04000000e4c19fae */ /* 0x0003e6000b981a04 */
        /* <DEDUP_REMOVED lines=8> */
[----:B------:R-:W-:-:S04]  /*eb90*/  IADD3 R10, P3, PT, R12, R5, RZ ;  /* 0x000000050c0a7210 */ /* 0x000fc80007f7e0ff */
[----:B------:R-:W-:Y:S01]  /*eba0*/  IADD3 R8, P4, PT, R10, R5, RZ ;  /* 0x000000050a087210 */ /* 0x000fe20007f9e0ff */
[----:B------:R-:W-:Y:S01]  /*ebb0*/  IMAD.X R11, R13, 0x1, R4, P3 ;  /* 0x000000010d0b7824 */ /* 0x000fe200018e0604 */
[----:B-1----:R-:W-:-:S04]  /*ebc0*/  @!P0 MOV R229, R227 ;  /* 0x000000e300e58202 */ /* 0x002fc80000000f00 */
[----:B------:R-:W-:Y:S01]  /*ebd0*/  IADD3.X R9, PT, PT, R11, R4, RZ, P4, !PT ;  /* 0x000000040b097210 */ /* 0x000fe200027fe4ff */
        /* <DEDUP_REMOVED lines=86> */
.L_x_7256:
[----:B------:R-:W-:Y:S05]  /*f140*/  BSYNC.RECONVERGENT B1 ;  /* 0x0000000000017941 */ /* 0x000fea0003800200 */
.L_x_7255:
        /* <DEDUP_REMOVED lines=8> */
[----:B------:R-:W-:Y:S02]  /*f1d0*/  FMNMX3.FTZ R5, R5, R38, R32, !PT ;  /* 0x0000002605057276 */ /* 0x000fe40007810020 */
[----:B------:R-:W-:Y:S02]  /*f1e0*/  FMNMX3.FTZ R4, R4, R213, R207, !PT ;  /* 0x000000d504047276 */ /* 0x000fe400078100cf */
[----:B------:R-:W-:Y:S02]  /*f1f0*/  FMNMX3.FTZ R5, R5, R56, R65, !PT ;  /* 0x0000003805057276 */ /* 0x000fe40007810041 */
[----:B------:R-:W-:Y:S02]  /*f200*/  FMNMX3.FTZ R4, R4, R205, R183, !PT ;  /* 0x000000cd04047276 */ /* 0x000fe400078100b7 */
[----:B------:R-:W-:-:S02]  /*f210*/  LEA R155, R155, R212, 0x1 ;  /* 0x000000d49b9b7211 */ /* 0x000fc400078e08ff */
[----:B------:R-:W-:Y:S02]  /*f220*/  FMNMX3.FTZ R7, R4, R179, R177, !PT ;  /* 0x000000b304077276 */ /* 0x000fe400078100b1 */
[----:B------:R-:W-:Y:S01]  /*f230*/  FMNMX3.FTZ R4, R5, R66, R64, !PT ;  /* 0x0000004205047276 */ /* 0x000fe20007810040 */
[----:B------:R-:W-:Y:S01]  /*f240*/  LDSM.16.MT88.4 R12, [R155+0xc000] ;  /* 0x00c000009b0c783b */ /* 0x000fe20000004200 */
        /* <DEDUP_REMOVED lines=21> */
[----:B------:R-:W-:Y:S02]  /*f3a0*/  IADD3 R159, PT, PT, R155, 0xc040, RZ ;  /* 0x0000c0409b9f7810 */ /* 0x000fe40007ffe0ff */
[----:B------:R-:W-:-:S02]  /*f3b0*/  FMNMX3.FTZ R4, R4, R136, R143, !PT ;  /* 0x0000008804047276 */ /* 0x000fc4000781008f */
[----:B------:R-:W-:Y:S02]  /*f3c0*/  @P2 IADD3 R185, PT, PT, R185, -0x3, RZ ;  /* 0xfffffffdb9b92810 */ /* 0x000fe40007ffe0ff */
        /* <DEDUP_REMOVED lines=24> */
[-C--:B------:R-:W-:Y:S01]  /*f550*/  FFMA.FTZ R147, R44, R154.reuse, -R149 ;  /* 0x0000009a2c937223 */ /* 0x080fe20000010895 */
[----:B------:R-:W-:Y:S01]  /*f560*/  ISETP.NE.AND P0, PT, R186, RZ, PT ;  /* 0x000000ffba00720c */ /* 0x000fe20003f05270 */
[--C-:B------:R-:W-:Y:S01]  /*f570*/  FFMA.FTZ R150, R36, R154, -R151.reuse ;  /* 0x0000009a24967223 */ /* 0x100fe20000010897 */
[----:B------:R-:W-:Y:S01]  /*f580*/  IADD3 R134, PT, PT, R155, R158, RZ ;  /* 0x0000009e9b867210 */ /* 0x000fe20007ffe0ff */
[-C--:B------:R-:W-:Y:S01]  /*f590*/  FFMA.FTZ R153, R38, R154.reuse, -R151 ;  /* 0x0000009a26997223 */ /* 0x080fe20000010897 */
[-CC-:B------:R-:W-:Y:S01]  /*f5a0*/  FFMA.FTZ R146, R60, R154.reuse, -R149.reuse ;  /* 0x0000009a3c927223 */ /* 0x180fe20000010895 */
[-C--:B------:R-:W-:Y:S01]  /*f5b0*/  FFMA.FTZ R145, R34, R154.reuse, -R149 ;  /* 0x0000009a22917223 */ /* 0x080fe20000010895 */
        /* <DEDUP_REMOVED lines=49> */
[----:B------:R-:W-:Y:S01]  /*f8d0*/  FMUL.FTZ R71, R71, R133 ;  /* 0x0000008547477220 */ /* 0x000fe20000410000 */
        /* <DEDUP_REMOVED lines=10> */
[----:B------:R-:W5:Y:S01]  /*f980*/  MUFU.EX2 R156, R156 ;  /* 0x0000009c009c7308 */ /* 0x000f620000000800 */
        /* <DEDUP_REMOVED lines=10> */
[-CC-:B------:R-:W-:Y:S01]  /*fa30*/  FFMA.FTZ R177, R200, R154.reuse, -R149.reuse ;  /* 0x0000009ac8b17223 */ /* 0x180fe20000010895 */
[-CC-:B------:R-:W-:Y:S01]  /*fa40*/  FFMA.FTZ R198, R198, R154.reuse, -R149.reuse ;  /* 0x0000009ac6c67223 */ /* 0x180fe20000010895 */
[-C--:B------:R-:W-:Y:S01]  /*fa50*/  FFMA.FTZ R179, R202, R154.reuse, -R149 ;  /* 0x0000009acab37223 */ /* 0x080fe20000010895 */
[-CC-:B------:R-:W-:Y:S01]  /*fa60*/  FFMA.FTZ R181, R196, R154.reuse, -R151.reuse ;  /* 0x0000009ac4b57223 */ /* 0x180fe20000010897 */
[-CC-:B------:R-:W-:Y:S01]  /*fa70*/  FFMA.FTZ R182, R182, R154.reuse, -R151.reuse ;  /* 0x0000009ab6b67223 */ /* 0x180fe20000010897 */
[----:B------:R-:W-:Y:S01]  /*fa80*/  MUFU.EX2 R106, R106 ;  /* 0x0000006a006a7308 */ /* 0x000fe20000000800 */
[----:B-----5:R-:W-:Y:S01]  /*fa90*/  F2FP.BF16.F32.PACK_AB R6, R156, R153 ;  /* 0x000000999c06723e */ /* 0x020fe200000010ff */
[-CC-:B------:R-:W-:Y:S01]  /*faa0*/  FFMA.FTZ R180, R180, R154.reuse, -R151.reuse ;  /* 0x0000009ab4b47223 */ /* 0x180fe20000010897 */
[-C--:B------:R-:W-:Y:S01]  /*fab0*/  FFMA.FTZ R183, R184, R154.reuse, -R151 ;  /* 0x0000009ab8b77223 */ /* 0x080fe20000010897 */
[-C--:B------:R-:W-:Y:S01]  /*fac0*/  FFMA.FTZ R178, R178, R154.reuse, -R149 ;  /* 0x0000009ab2b27223 */ /* 0x080fe20000010895 */
[-C--:B------:R-:W-:Y:S01]  /*fad0*/  FFMA.FTZ R193, R164, R154.reuse, -R151 ;  /* 0x0000009aa4c17223 */ /* 0x080fe20000010897 */
[-CC-:B------:R-:W-:Y:S01]  /*fae0*/  FFMA.FTZ R176, R176, R154.reuse, -R149.reuse ;  /* 0x0000009ab0b07223 */ /* 0x180fe20000010895 */
[-C--:B------:R-:W-:Y:S01]  /*faf0*/  FFMA.FTZ R191, R174, R154.reuse, -R149 ;  /* 0x0000009aaebf7223 */ /* 0x080fe20000010895 */
        /* <DEDUP_REMOVED lines=40> */
[----:B------:R-:W-:Y:S01]  /*fd80*/  FMUL.FTZ R93, R93, R157 ;  /* 0x0000009d5d5d7220 */ /* 0x000fe20000410000 */
[----:B------:R-:W-:Y:S01]  /*fd90*/  FMUL.FTZ R66, R74, R133 ;  /* 0x000000854a427220 */ /* 0x000fe20000410000 */
[-C--:B------:R-:W-:Y:S01]  /*fda0*/  FMUL.FTZ R64, R72, R157.reuse ;  /* 0x0000009d48407220 */ /* 0x080fe20000410000 */
[-C--:B------:R-:W-:Y:S01]  /*fdb0*/  FMUL.FTZ R65, R73, R157.reuse ;  /* 0x0000009d49417220 */ /* 0x080fe20000410000 */
[----:B------:R-:W2:Y:S01]  /*fdc0*/  MUFU.EX2 R103, R103 ;  /* 0x0000006700677308 */ /* 0x000ea20000000800 */
[C---:B------:R-:W-:Y:S01]  /*fdd0*/  HMMA.16816.F32.BF16 R48, R4.reuse, R52, R48 ;  /* 0x000000340430723c */ /* 0x040fe20000041830 */
[-C--:B------:R-:W-:Y:S01]  /*fde0*/  FMUL.FTZ R68, R68, R157.reuse ;  /* 0x0000009d44447220 */ /* 0x080fe20000410000 */
[----:B------:R-:W-:Y:S01]  /*fdf0*/  FMUL.FTZ R69, R69, R157 ;  /* 0x0000009d45457220 */ /* 0x000fe20000410000 */
[----:B------:R-:W-:Y:S01]  /*fe00*/  LDSM.16.MT88.4 R88, [R155+0xc800] ;  /* 0x00c800009b58783b */ /* 0x000fe20000004200 */
[-CC-:B------:R-:W-:Y:S01]  /*fe10*/  FFMA.FTZ R112, R201, R154.reuse, -R151.reuse ;  /* 0x0000009ac9707223 */ /* 0x180fe20000010897 */
[-C--:B------:R-:W-:Y:S01]  /*fe20*/  FFMA.FTZ R113, R199, R154.reuse, -R151 ;  /* 0x0000009ac7717223 */ /* 0x080fe20000010897 */
[-C--:B------:R-:W-:Y:S01]  /*fe30*/  FFMA.FTZ R168, R168, R154.reuse, -R149 ;  /* 0x0000009aa8a87223 */ /* 0x080fe20000010895 */
        /* <DEDUP_REMOVED lines=12> */
[-C--:B------:R-:W-:Y:S01]  /*ff00*/  FFMA.FTZ R195, R162, R154.reuse, -R151 ;  /* 0x0000009aa2c37223 */ /* 0x080fe20000010897 */
[-CC-:B------:R-:W-:Y:S01]  /*ff10*/  FFMA.FTZ R197, R160, R154.reuse, -R149.reuse ;  /* 0x0000009aa0c57223 */ /* 0x180fe20000010895 */
[----:B------:R-:W-:Y:S01]  /*ff20*/  LDSM.16.MT88.4 R72, [R134+0x10800] ;  /* 0x010800008648783b */ /* 0x000fe20000004200 */
[-CC-:B------:R-:W-:Y:S01]  /*ff30*/  FFMA.FTZ R132, R132, R154.reuse, -R149.reuse ;  /* 0x0000009a84847223 */ /* 0x180fe20000010895 */
[----:B------:R-:W-:Y:S01]  /*ff40*/  MUFU.EX2 R112, R112 ;  /* 0x0000007000707308 */ /* 0x000fe20000000800 */
[C---:B------:R-:W-:Y:S01]  /*ff50*/  HMMA.16816.F32.BF16 R56, R4.reuse, R60, R56 ;  /* 0x0000003c0438723c */ /* 0x040fe20000041838 */
[-CC-:B------:R-:W-:Y:S01]  /*ff60*/  FFMA.FTZ R139, R139, R154.reuse, -R149.reuse ;  /* 0x0000009a8b8b7223 */ /* 0x180fe20000010895 */
[-C--:B------:R-:W-:Y:S01]  /*ff70*/  FFMA.FTZ R138, R138, R154.reuse, -R149 ;  /* 0x0000009a8a8a7223 */ /* 0x080fe20000010895 */
[-CC-:B------:R-:W-:Y:S01]  /*ff80*/  FFMA.FTZ R136, R136, R154.reuse, -R151.reuse ;  /* 0x0000009a88887223 */ /* 0x180fe20000010897 */
[-CC-:B------:R-:W-:Y:S01]  /*ff90*/  FFMA.FTZ R143, R143, R154.reuse, -R151.reuse ;  /* 0x0000009a8f8f7223 */ /* 0x180fe20000010897 */
[-CC-:B------:R-:W-:Y:S01]  /*ffa0*/  FFMA.FTZ R141, R141, R154.reuse, -R151.reuse ;  /* 0x0000009a8d8d7223 */ /* 0x180fe20000010897 */
[-C--:B------:R-:W-:Y:S01]  /*ffb0*/  FFMA.FTZ R140, R140, R154.reuse, -R151 ;  /* 0x0000009a8c8c7223 */ /* 0x080fe20000010897 */
[----:B------:R-:W-:Y:S01]  /*ffc0*/  MUFU.EX2 R113, R113 ;  /* 0x0000007100717308 */ /* 0x000fe20000000800 */
[C---:B------:R-:W-:Y:S01]  /*ffd0*/  HMMA.16816.F32.BF16 R60, R4.reuse, R62, R76 ;  /* 0x0000003e043c723c */ /* 0x040fe2000004184c */
[----:B------:R-:W4:Y:S01]  /*ffe0*/  LDSM.16.MT88.4 R76, [R159+0x800] ;  /* 0x000800009f4c783b */ /* 0x000f220000004200 */
[--C-:B------:R-:W-:Y:S01]  /*fff0*/  FFMA.FTZ R137, R137, R154, -R149.reuse ;  /* 0x0000009a89897223 */ /* 0x100fe20000010895 */
[----:B------:R-:W-:Y:S01]  /*10000*/  FFMA.FTZ R148, R241, R133, R148 ;  /* 0x00000085f1947223 */ /* 0x000fe20000010094 */
[----:B------:R-:W-:Y:S01]  /*10010*/  FFMA.FTZ R157, R243, R157, R152 ;  /* 0x0000009df39d7223 */ /* 0x000fe20000010098 */
[----:B------:R-:W-:Y:S01]  /*10020*/  LDSM.16.MT88.4 R116, [R134+0xf800] ;  /* 0x00f800008674783b */ /* 0x000fe20000004200 */
[----:B------:R-:W-:Y:S01]  /*10030*/  MOV R133, R142 ;  /* 0x0000008e00857202 */ /* 0x000fe20000000f00 */
[----:B------:R-:W-:Y:S01]  /*10040*/  MUFU.EX2 R114, R114 ;  /* 0x0000007200727308 */ /* 0x000fe20000000800 */
[C---:B------:R-:W-:Y:S01]  /*10050*/  HMMA.16816.F32.BF16 R28, R4.reuse, R30, R108 ;  /* 0x0000001e041c723c */ /* 0x040fe2000004186c */
[-CC-:B------:R-:W-:Y:S01]  /*10060*/  FFMA.FTZ R108, R213, R154.reuse, -R149.reuse ;  /* 0x0000009ad56c7223 */ /* 0x180fe20000010895 */
[-CC-:B------:R-:W-:Y:S01]  /*10070*/  FFMA.FTZ R109, R207, R154.reuse, -R149.reuse ;  /* 0x0000009acf6d7223 */ /* 0x180fe20000010895 */
[-C--:B------:R-:W-:Y:S01]  /*10080*/  FFMA.FTZ R110, R205, R154.reuse, -R149 ;  /* 0x0000009acd6e7223 */ /* 0x080fe20000010895 */
[----:B------:R-:W-:Y:S01]  /*10090*/  FFMA.FTZ R111, R203, R154, -R151 ;  /* 0x0000009acb6f7223 */ /* 0x000fe20000010897 */
[----:B------:R-:W-:Y:S01]  /*100a0*/  FADD.FTZ R147, R147, R148 ;  /* 0x0000009493937221 */ /* 0x000fe20000010000 */
[----:B------:R-:W-:Y:S01]  /*100b0*/  FADD.FTZ R150, R150, R157 ;  /* 0x0000009d96967221 */ /* 0x000fe20000010000 */
        /* <DEDUP_REMOVED lines=306> */
.L_x_7251:
[----:B------:R-:W-:-:S07]  /*113e0*/  IADD3 R185, PT, PT, R187, -0x1, RZ ;  /* 0xffffffffbbb97810 */ /* 0x000fce0007ffe0ff */
.L_x_7260:
[----:B------:R-:W-:Y:S05]  /*113f0*/  BSYNC B2 ;  /* 0x0000000000027941 */ /* 0x000fea0003800000 */
.L_x_7250:
        /* <DEDUP_REMOVED lines=13> */
.L_x_7268:
        /* <DEDUP_REMOVED lines=78> */
.L_x_7263:
[----:B------:R-:W-:Y:S05]  /*119b0*/  BSYNC.RECONVERGENT B0 ;  /* 0x0000000000007941 */ /* 0x000fea0003800200 */
.L_x_7262:
        /* <DEDUP_REMOVED lines=56> */
[----:B------:R-:W-:Y:S03]  /*11d40*/  LOP3.LUT P2, RZ, R209, 0x4, RZ, 0xc0, !PT ;  /* 0x00000004d1ff7812 */ /* 0x000fe6000784c0ff */
[----:B------:R-:W-:Y:S01]  /*11d50*/  @P1 STS.128 [R249+0x10800], RZ ;  /* 0x010800fff9001388 */ /* 0x000fe20000000c00 */
[----:B------:R-:W-:Y:S02]  /*11d60*/  IADD3 R184, PT, PT, R212, R133, RZ ;  /* 0x00000085d4b87210 */ /* 0x000fe40007ffe0ff */
[----:B------:R-:W-:Y:S03]  /*11d70*/  MOV R133, 0x40 ;  /* 0x0000004000857802 */ /* 0x000fe60000000f00 */
[----:B------:R-:W-:Y:S01]  /*11d80*/  @!PT LDS RZ, [RZ] ;  /* 0x00000000fffff984 */ /* 0x000fe20000000800 */
[----:B------:R-:W-:Y:S01]  /*11d90*/  @!PT LDS RZ, [RZ] ;  /* 0x00000000fffff984 */ /* 0x000fe20000000800 */
[----:B------:R-:W-:Y:S01]  /*11da0*/  @!PT LDS RZ, [RZ] ;  /* 0x00000000fffff984 */ /* 0x000fe20000000800 */
[----:B------:R-:W-:Y:S01]  /*11db0*/  @!P4 LDGSTS.E.BYPASS.LTC128B.128 [R249+0xd000], desc[UR4][R18.64] ;  /* 0x0d00000012f9cfae */ /* 0x000fe2000b981a04 */
[----:B------:R-:W-:Y:S02]  /*11dc0*/  IADD3 R235, PT, PT, R235, -0x1, RZ ;  /* 0xffffffffebeb7810 */ /* 0x000fe40007ffe0ff */
[----:B------:R-:W-:Y:S03]  /*11dd0*/  SEL R133, R133, 0xffffffc0, !P2 ;  /* 0xffffffc085857807 */ /* 0x000fe60005000000 */
        /* <DEDUP_REMOVED lines=57> */
[----:B------:R-:W-:Y:S03]  /*12170*/  IADD3 R135, PT, PT, R186, R213, RZ ;  /* 0x000000d5ba877210 */ /* 0x000fe60007ffe0ff */
[----:B------:R-:W-:Y:S01]  /*12180*/  @!PT LDS RZ, [RZ] ;  /* 0x00000000fffff984 */ /* 0x000fe20000000800 */
[----:B------:R-:W-:Y:S01]  /*12190*/  @!PT LDS RZ, [RZ] ;  /* 0x00000000fffff984 */ /* 0x000fe20000000800 */
[----:B------:R-:W-:Y:S01]  /*121a0*/  @!PT LDS RZ, [RZ] ;  /* 0x00000000fffff984 */ /* 0x000fe20000000800 */
[----:B------:R-:W-:Y:S01]  /*121b0*/  @!P1 LDGSTS.E.BYPASS.LTC128B.128 [R249+0x13000], desc[UR4][R16.64+0x80] ;  /* 0x1300008010f99fae */ /* 0x000fe2000b981a04 */
[C---:B------:R-:W-:Y:S02]  /*121c0*/  IADD3 R134, PT, PT, R213.reuse, R184, RZ ;  /* 0x000000b8d5867210 */ /* 0x040fe40007ffe0ff */
[C---:B------:R-:W-:Y:S03]  /*121d0*/  IADD3 R201, PT, PT, R213.reuse, R200, RZ ;  /* 0x000000c8d5c97210 */ /* 0x040fe60007ffe0ff */
        /* <DEDUP_REMOVED lines=44> */
[C---:B------:R-:W-:Y:S03]  /*124a0*/  HMMA.16816.F32.BF16 R44, R136.reuse, R160, RZ ;  /* 0x000000a0882c723c */ /* 0x040fe600000418ff */
[----:B------:R-:W-:Y:S05]  /*124b0*/  LDSM.16.M88.4 R204, [R133+0x8000] ;  /* 0x0080000085cc783b */ /* 0x000fea0000000200 */
[C---:B------:R-:W-:Y:S01]  /*124c0*/  HMMA.16816.F32.BF16 R48, R136.reuse, R162, RZ ;  /* 0x000000a28830723c */ /* 0x040fe200000418ff */
[----:B------:R-:W-:Y:S07]  /*124d0*/  LDSM.16.M88.4 R160, [R200] ;  /* 0x00000000c8a0783b */ /* 0x000fee0000000200 */
        /* <DEDUP_REMOVED lines=40> */
[----:B------:R-:W-:Y:S07]  /*12760*/  LDSM.16.M88.4 R176, [R184+0xb800] ;  /* 0x00b80000b8b0783b */ /* 0x000fee0000000200 */
[C---:B-----5:R-:W-:Y:S08]  /*12770*/  HMMA.16816.F32.BF16 R28, R160.reuse, R140, R28 ;  /* 0x0000008ca01c723c */ /* 0x060ff0000004181c */
[C---:B------:R-:W-:Y:S01]  /*12780*/  HMMA.16816.F32.BF16 R32, R160.reuse, R142, R32 ;  /* 0x0000008ea020723c */ /* 0x040fe20000041820 */
[----:B------:R-:W1:Y:S07]  /*12790*/  LDSM.16.M88.4 R140, [R216+0x7800] ;  /* 0x00780000d88c783b */ /* 0x000e6e0000000200 */
[C---:B--2---:R-:W-:Y:S08]  /*127a0*/  HMMA.16816.F32.BF16 R36, R160.reuse, R136, R36 ;  /* 0x00000088a024723c */ /* 0x044ff00000041824 */
        /* <DEDUP_REMOVED lines=63> */
[----:B------:R-:W3:Y:S01]  /*12ba0*/  LDSM.16.M88.4 R176, [R216+0x8000] ;  /* 0x00800000d8b0783b */ /* 0x000ee20000000200 */
[C---:B-1----:R-:W-:Y:S08]  /*12bb0*/  HMMA.16816.F32.BF16 R4, R136.reuse, R140, R4 ;  /* 0x0000008c8804723c */ /* 0x042ff00000041804 */
        /* <DEDUP_REMOVED lines=68> */
[-C--:B------:R-:W-:Y:S08]  /*13000*/  FMUL.FTZ R27, R27, R229.reuse ;  /* 0x000000e51b1b7220 */ /* 0x080ff00000410000 */
[----:B------:R5:W1:Y:S10]  /*13010*/  MUFU.TANH R194, R19 ;  /* 0x0000001300c27308 */ /* 0x000a740000002400 */
[----:B------:R2:W1:Y:S01]  /*13020*/  MUFU.TANH R5, R196 ;  /* 0x000000c400057308 */ /* 0x0004620000002400 */
[C---:B---3--:R-:W-:Y:S09]  /*13030*/  HMMA.16816.F32.BF16 R28, R200.reuse, R12, R28 ;  /* 0x0000000cc81c723c */ /* 0x048ff2000004181c */
[----:B------:R-:W3:Y:S01]  /*13040*/  MUFU.TANH R191, R191 ;  /* 0x000000bf00bf7308 */ /* 0x000ee20000002400 */
[----:B-----5:R-:W5:Y:S01]  /*13050*/  LDSM.16.M88.4 R16, [R133+0xa000] ;  /* 0x00a000008510783b */ /* 0x020f620000000200 */
[C---:B------:R-:W-:Y:S08]  /*13060*/  HMMA.16816.F32.BF16 R32, R200.reuse, R14, R32 ;  /* 0x0000000ec820723c */ /* 0x040ff00000041820 */
[----:B------:R-:W1:Y:S01]  /*13070*/  MUFU.TANH R193, R193 ;  /* 0x000000c100c17308 */ /* 0x000e620000002400 */
[----:B------:R-:W4:Y:S01]  /*13080*/  LDSM.16.M88.4 R12, [R133+0xa800] ;  /* 0x00a80000850c783b */ /* 0x000f220000000200 */
[-C--:B--2---:R-:W-:Y:S01]  /*13090*/  FMUL.FTZ R196, R24, R229.reuse ;  /* 0x000000e518c47220 */ /* 0x084fe20000410000 */
[-C--:B------:R-:W-:Y:S07]  /*130a0*/  FMUL.FTZ R24, R26, R229.reuse ;  /* 0x000000e51a187220 */ /* 0x080fee0000410000 */
        /* <DEDUP_REMOVED lines=17> */
[C---:B----4-:R-:W-:Y:S03]  /*131c0*/  HMMA.16816.F32.BF16 R44, R200.reuse, R12, R44 ;  /* 0x0000000cc82c723c */ /* 0x050fe6000004182c */
[-C--:B------:R-:W-:Y:S01]  /*131d0*/  FMUL.FTZ R34, R38, R229.reuse ;  /* 0x000000e526227220 */ /* 0x080fe20000410000 */
[-C--:B--2---:R-:W-:Y:S01]  /*131e0*/  FMUL.FTZ R196, R36, R229.reuse ;  /* 0x000000e524c47220 */ /* 0x084fe20000410000 */
        /* <DEDUP_REMOVED lines=65> */
[----:B------:R1:W1:Y:S10]  /*13600*/  MUFU.TANH R140, R46 ;  /* 0x0000002e008c7308 */ /* 0x0002740000002400 */
        /* <DEDUP_REMOVED lines=36> */
[----:B-1----:R-:W-:Y:S01]  /*13850*/  VIADD R12, R234, 0xffffff00 ;  /* 0xffffff00ea0c7836 */ /* 0x002fe20000000000 */
[----:B------:R-:W2:Y:S04]  /*13860*/  LD.E R53, desc[UR4][R2.64+0x170] ;  /* 0x0001700402357980 */ /* 0x000ea8000c101900 */
[----:B------:R-:W-:Y:S01]  /*13870*/  IABS R8, R12 ;  /* 0x0000000c00087213 */ /* 0x000fe20000000000 */
[----:B------:R-:W3:Y:S01]  /*13880*/  LD.E.64 R56, desc[UR4][R2.64+0x20] ;  /* 0x0000200402387980 */ /* 0x000ee2000c101b00 */
[-C--:B--2---:R-:W-:Y:S02]  /*13890*/  IABS R49, R53.reuse ;  /* 0x0000003500317213 */ /* 0x084fe40000000000 */
[-C--:B------:R-:W-:Y:S02]  /*138a0*/  IABS R19, R53.reuse ;  /* 0x0000003500137213 */ /* 0x080fe40000000000 */
[----:B------:R-:W1:Y:S01]  /*138b0*/  I2F.RP R6, R49 ;  /* 0x0000003100067306 */ /* 0x000e620000209400 */
[----:B------:R-:W-:Y:S02]  /*138c0*/  LOP3.LUT R12, R12, R53, RZ, 0x3c, !PT ;  /* 0x000000350c0c7212 */ /* 0x000fe400078e3cff */
        /* <DEDUP_REMOVED lines=55> */
.L_x_7267:
[----:B------:R-:W-:Y:S05]  /*13c40*/  BSYNC.RECONVERGENT B0 ;  /* 0x0000000000007941 */ /* 0x000fea0003800200 */
.L_x_7266:
        /* <DEDUP_REMOVED lines=15> */
[--C-:B------:R-:W-:Y:S01]  /*13d40*/  IMAD.X R51, R19, 0x1, R4.reuse, P5 ;  /* 0x0000000113337824 */ /* 0x100fe200028e0604 */
[-C--:B------:R-:W-:Y:S03]  /*13d50*/  IADD3 R14, P5, PT, R48, R15.reuse, RZ ;  /* 0x0000000f300e7210 */ /* 0x080fe60007fbe0ff */
        /* <DEDUP_REMOVED lines=41> */
[----:B-1----:R-:W-:Y:S03]  /*13ff0*/  IADD3 R52, P0, PT, R14, R15, RZ ;  /* 0x0000000f0e347210 */ /* 0x002fe60007f1e0ff */
[----:B------:R2:W-:Y:S01]  /*14000*/  @P4 STS.128 [R249+0x6000], RZ ;  /* 0x006000fff9004388 */ /* 0x0005e20000000c00 */
[----:B------:R-:W-:Y:S03]  /*14010*/  IADD3.X R15, PT, PT, R49, R4, RZ, P5, !PT ;  /* 0x00000004310f7210 */ /* 0x000fe60002ffe4ff */
        /* <DEDUP_REMOVED lines=37> */
.L_x_7265:
[----:B------:R-:W-:Y:S05]  /*14270*/  BSYNC.RECONVERGENT B1 ;  /* 0x0000000000017941 */ /* 0x000fea0003800200 */
.L_x_7264:
[C---:B------:R-:W-:Y:S01]  /*14280*/  VIADD R4, R236.reuse, 0x40 ;  /* 0x00000040ec047836 */ /* 0x040fe20000000000 */
[----:B------:R-:W3:Y:S01]  /*14290*/  LD.E R135, desc[UR4][R2.64+0xdc] ;  /* 0x0000dc0402877980 */ /* 0x000ee2000c101900 */
[C---:B--2---:R-:W-:Y:S01]  /*142a0*/  VIADD R19, R236.reuse, 0x20 ;  /* 0x00000020ec137836 */ /* 0x044fe20000000000 */
[----:B------:R-:W-:Y:S01]  /*142b0*/  IABS R8, R236 ;  /* 0x000000ec00087213 */ /* 0x000fe20000000000 */
[C---:B------:R-:W-:Y:S01]  /*142c0*/  VIADD R10, R237.reuse, 0xffffffc0 ;  /* 0xffffffc0ed0a7836 */ /* 0x040fe20000000000 */
[----:B------:R-:W-:Y:S01]  /*142d0*/  IABS R4, R4 ;  /* 0x0000000400047213 */ /* 0x000fe20000000000 */
[C---:B------:R-:W-:Y:S01]  /*142e0*/  VIADD R6, R236.reuse, 0x41 ;  /* 0x00000041ec067836 */ /* 0x040fe20000000000 */
[----:B------:R-:W-:Y:S01]  /*142f0*/  IABS R19, R19 ;  /* 0x0000001300137213 */ /* 0x000fe20000000000 */
[C---:B-1----:R-:W-:Y:S01]  /*14300*/  VIADD R12, R236.reuse, 0x39 ;  /* 0x00000039ec0c7836 */ /* 0x042fe20000000000 */
[----:B------:R-:W-:Y:S01]  /*14310*/  I2FP.F32.S32 R4, R4 ;  /* 0x0000000400047245 */ /* 0x000fe20000201400 */
[----:B------:R-:W-:Y:S01]  /*14320*/  VIADD R15, R236, 0x19 ;  /* 0x00000019ec0f7836 */ /* 0x000fe20000000000 */
[----:B------:R-:W-:Y:S01]  /*14330*/  I2FP.F32.S32 R19, R19 ;  /* 0x0000001300137245 */ /* 0x000fe20000201400 */
[C---:B------:R-:W-:Y:S01]  /*14340*/  VIADD R62, R237.reuse, 0xffffffc8 ;  /* 0xffffffc8ed3e7836 */ /* 0x040fe20000000000 */
[----:B------:R-:W-:Y:S01]  /*14350*/  ISETP.GE.AND P5, PT, R10, R225, PT ;  /* 0x000000e10a00720c */ /* 0x000fe20003fa6270 */
[----:B------:R-:W-:Y:S01]  /*14360*/  FFMA.FTZ R191, -R238, R4, R191 ;  /* 0x00000004eebf7223 */ /* 0x000fe200000101bf */
[----:B------:R-:W-:Y:S02]  /*14370*/  VIADD R4, R236, 0x38 ;  /* 0x00000038ec047836 */ /* 0x000fe40000000000 */
[CC--:B------:R-:W-:Y:S01]  /*14380*/  FFMA.FTZ R23, -R238.reuse, R19.reuse, R23 ;  /* 0x00000013ee177223 */ /* 0x0c0fe20000010117 */
[----:B------:R-:W-:Y:S01]  /*14390*/  FFMA.FTZ R190, -R238, R19, R190 ;  /* 0x00000013eebe7223 */ /* 0x000fe200000101be */
        /* <DEDUP_REMOVED lines=18> */
[C---:B------:R-:W-:Y:S01]  /*144c0*/  FFMA.FTZ R199, -R238.reuse, R4, R199 ;  /* 0x00000004eec77223 */ /* 0x040fe200000101c7 */
[----:B------:R-:W-:Y:S01]  /*144d0*/  I2FP.F32.S32 R6, R6 ;  /* 0x0000000600067245 */ /* 0x000fe20000201400 */
[CC--:B------:R-:W-:Y:S01]  /*144e0*/  FFMA.FTZ R26, -R238.reuse, R19.reuse, R26 ;  /* 0x00000013ee1a7223 */ /* 0x0c0fe2000001011a */
[----:B------:R-:W-:Y:S01]  /*144f0*/  I2FP.F32.S32 R4, R10 ;  /* 0x0000000a00047245 */ /* 0x000fe20000201400 */
[----:B------:R-:W-:Y:S01]  /*14500*/  FFMA.FTZ R32, -R238, R19, R32 ;  /* 0x00000013ee207223 */ /* 0x000fe20000010120 */
[----:B------:R-:W-:Y:S02]  /*14510*/  VIADD R19, R236, 0xfffffff1 ;  /* 0xfffffff1ec137836 */ /* 0x000fe40000000000 */
[----:B------:R-:W-:Y:S01]  /*14520*/  FFMA.FTZ R189, -R238, R6, R189 ;  /* 0x00000006eebd7223 */ /* 0x000fe200000101bd */
[----:B------:R-:W-:Y:S02]  /*14530*/  VIADD R6, R236, 0x30 ;  /* 0x00000030ec067836 */ /* 0x000fe40000000000 */
[CC--:B------:R-:W-:Y:S01]  /*14540*/  FFMA.FTZ R205, -R238.reuse, R4.reuse, R205 ;  /* 0x00000004eecd7223 */ /* 0x0c0fe200000101cd */
[----:B------:R-:W-:Y:S01]  /*14550*/  FFMA.FTZ R192, -R238, R4, R192 ;  /* 0x00000004eec07223 */ /* 0x000fe200000101c0 */
        /* <DEDUP_REMOVED lines=8> */
[----:B------:R-:W-:Y:S01]  /*145e0*/  IABS R4, R4 ;  /* 0x0000000400047213 */ /* 0x000fe20000000000 */
[----:B------:R-:W-:Y:S01]  /*145f0*/  VIADD R8, R236, 0x31 ;  /* 0x00000031ec087836 */ /* 0x000fe20000000000 */
[----:B------:R-:W-:Y:S01]  /*14600*/  IABS R12, R12 ;  /* 0x0000000c000c7213 */ /* 0x000fe20000000000 */
[C---:B------:R-:W-:Y:S01]  /*14610*/  FFMA.FTZ R36, -R238.reuse, R19, R36 ;  /* 0x00000013ee247223 */ /* 0x040fe20000010124 */
[----:B------:R-:W-:Y:S01]  /*14620*/  IABS R15, R15 ;  /* 0x0000000f000f7213 */ /* 0x000fe20000000000 */
[----:B------:R-:W-:Y:S01]  /*14630*/  FFMA.FTZ R140, -R238, R19, R140 ;  /* 0x00000013ee8c7223 */ /* 0x000fe2000001018c */
[----:B------:R-:W-:Y:S01]  /*14640*/  I2FP.F32.S32 R6, R6 ;  /* 0x0000000600067245 */ /* 0x000fe20000201400 */
[----:B------:R-:W-:Y:S01]  /*14650*/  VIADD R19, R236, 0xffffffe9 ;  /* 0xffffffe9ec137836 */ /* 0x000fe20000000000 */
[----:B------:R-:W-:Y:S01]  /*14660*/  I2FP.F32.S32 R4, R4 ;  /* 0x0000000400047245 */ /* 0x000fe20000201400 */
[----:B------:R-:W-:Y:S01]  /*14670*/  VIADD R48, R237, 0xffffffe0 ;  /* 0xffffffe0ed307836 */ /* 0x000fe20000000000 */
[----:B------:R-:W-:Y:S01]  /*14680*/  I2FP.F32.S32 R12, R12 ;  /* 0x0000000c000c7245 */ /* 0x000fe20000201400 */
[CC--:B------:R-:W-:Y:S01]  /*14690*/  FFMA.FTZ R195, -R238.reuse, R6.reuse, R195 ;  /* 0x00000006eec37223 */ /* 0x0c0fe200000101c3 */
[----:B------:R-:W-:Y:S01]  /*146a0*/  I2FP.F32.S32 R15, R15 ;  /* 0x0000000f000f7245 */ /* 0x000fe20000201400 */
[C---:B------:R-:W-:Y:S01]  /*146b0*/  FFMA.FTZ R188, -R238.reuse, R6, R188 ;  /* 0x00000006eebc7223 */ /* 0x040fe200000101bc */
[----:B------:R-:W-:Y:S01]  /*146c0*/  IABS R8, R8 ;  /* 0x0000000800087213 */ /* 0x000fe20000000000 */
[CC--:B------:R-:W-:Y:S01]  /*146d0*/  FFMA.FTZ R21, -R238.reuse, R4.reuse, R21 ;  /* 0x00000004ee157223 */ /* 0x0c0fe20000010115 */
[----:B------:R-:W-:Y:S01]  /*146e0*/  FFMA.FTZ R27, -R238, R4, R27 ;  /* 0x00000004ee1b7223 */ /* 0x000fe2000001011b */
[----:B------:R-:W-:Y:S02]  /*146f0*/  VIADD R6, R236, 0x10 ;  /* 0x00000010ec067836 */ /* 0x000fe40000000000 */
[CC--:B------:R-:W-:Y:S01]  /*14700*/  FFMA.FTZ R20, -R238.reuse, R15.reuse, R20 ;  /* 0x0000000fee147223 */ /* 0x0c0fe20000010114 */
[C---:B------:R-:W-:Y:S01]  /*14710*/  FFMA.FTZ R185, -R238.reuse, R12, R185 ;  /* 0x0000000ceeb97223 */ /* 0x040fe200000101b9 */
        /* <DEDUP_REMOVED lines=8> */
[C---:B------:R-:W-:Y:S01]  /*147a0*/  FFMA.FTZ R251, -R238.reuse, R8, R251 ;  /* 0x00000008eefb7223 */ /* 0x040fe200000101fb */
[----:B------:R-:W-:Y:S01]  /*147b0*/  FSEL R133, R185, -INF , P5 ;  /* 0xff800000b9857808 */ /* 0x000fe20002800000 */
[C---:B------:R-:W-:Y:S01]  /*147c0*/  VIADD R61, R237.reuse, 0xffffffc9 ;  /* 0xffffffc9ed3d7836 */ /* 0x040fe20000000000 */
[----:B------:R-:W-:Y:S01]  /*147d0*/  IABS R4, R4 ;  /* 0x0000000400047213 */ /* 0x000fe20000000000 */
[----:B------:R-:W-:Y:S01]  /*147e0*/  FFMA.FTZ R11, -R238, R19, R11 ;  /* 0x00000013ee0b7223 */ /* 0x000fe2000001010b */
[----:B------:R-:W-:Y:S01]  /*147f0*/  ISETP.GE.AND P5, PT, R62, R225, PT ;  /* 0x000000e13e00720c */ /* 0x000fe20003fa6270 */
[----:B------:R-:W-:Y:S01]  /*14800*/  FFMA.FTZ R138, -R238, R19, R138 ;  /* 0x00000013ee8a7223 */ /* 0x000fe2000001018a */
[----:B------:R-:W-:Y:S01]  /*14810*/  IABS R15, R15 ;  /* 0x0000000f000f7213 */ /* 0x000fe20000000000 */
[----:B------:R-:W-:Y:S01]  /*14820*/  VIADD R8, R236, 0xffffffe0 ;  /* 0xffffffe0ec087836 */ /* 0x000fe20000000000 */
[----:B------:R-:W-:Y:S01]  /*14830*/  IABS R49, R49 ;  /* 0x0000003100317213 */ /* 0x000fe20000000000 */
[C---:B------:R-:W-:Y:S01]  /*14840*/  VIADD R55, R237.reuse, 0xffffffd1 ;  /* 0xffffffd1ed377836 */ /* 0x040fe20000000000 */
[----:B------:R-:W-:Y:S01]  /*14850*/  ISETP.GE.AND P1, PT, R40, R225, PT ;  /* 0x000000e12800720c */ /* 0x000fe20003f26270 */
[C---:B------:R-:W-:Y:S01]  /*14860*/  VIADD R52, R237.reuse, 0xffffffd9 ;  /* 0xffffffd9ed347836 */ /* 0x040fe20000000000 */
[----:B------:R-:W-:Y:S01]  /*14870*/  I2FP.F32.S32 R6, R6 ;  /* 0x0000000600067245 */ /* 0x000fe20000201400 */
[C---:B------:R-:W-:Y:S01]  /*14880*/  FFMA.FTZ R197, -R238.reuse, R12, R197 ;  /* 0x0000000ceec57223 */ /* 0x040fe200000101c5 */
[----:B------:R-:W-:Y:S01]  /*14890*/  I2FP.F32.S32 R4, R4 ;  /* 0x0000000400047245 */ /* 0x000fe20000201400 */
[----:B------:R-:W-:Y:S01]  /*148a0*/  VIADD R42, R237, 0xfffffff1 ;  /* 0xfffffff1ed2a7836 */ /* 0x000fe20000000000 */
[----:B------:R-:W-:Y:S01]  /*148b0*/  I2FP.F32.S32 R15, R15 ;  /* 0x0000000f000f7245 */ /* 0x000fe20000201400 */
[CC--:B------:R-:W-:Y:S01]  /*148c0*/  FFMA.FTZ R31, -R238.reuse, R6.reuse, R31 ;  /* 0x00000006ee1f7223 */ /* 0x0c0fe2000001011f */
[----:B------:R-:W-:Y:S01]  /*148d0*/  FSEL R19, R193, -INF , P5 ;  /* 0xff800000c1137808 */ /* 0x000fe20002800000 */
[C---:B------:R-:W-:Y:S01]  /*148e0*/  FFMA.FTZ R25, -R238.reuse, R6, R25 ;  /* 0x00000006ee197223 */ /* 0x040fe20000010119 */
[----:B------:R-:W-:Y:S01]  /*148f0*/  I2FP.F32.S32 R49, R49 ;  /* 0x0000003100317245 */ /* 0x000fe20000201400 */
[-C--:B------:R-:W-:Y:S01]  /*14900*/  FFMA.FTZ R29, -R238, R4.reuse, R29 ;  /* 0x00000004ee1d7223 */ /* 0x080fe2000001011d */
[----:B------:R-:W-:Y:S01]  /*14910*/  ISETP.GE.AND P5, PT, R58, R225, PT ;  /* 0x000000e13a00720c */ /* 0x000fe20003fa6270 */
[----:B------:R-:W-:Y:S01]  /*14920*/  FFMA.FTZ R35, -R238, R4, R35 ;  /* 0x00000004ee237223 */ /* 0x000fe20000010123 */
[----:B------:R-:W-:Y:S01]  /*14930*/  FSEL R141, R33, -INF , P1 ;  /* 0xff800000218d7808 */ /* 0x000fe20000800000 */
[----:B------:R-:W-:Y:S01]  /*14940*/  VIADD R6, R236, 0xfffffff8 ;  /* 0xfffffff8ec067836 */ /* 0x000fe20000000000 */
[----:B------:R-:W-:Y:S01]  /*14950*/  ISETP.GE.AND P1, PT, R50, R223, PT ;  /* 0x000000df3200720c */ /* 0x000fe20003f26270 */
[CC--:B------:R-:W-:Y:S01]  /*14960*/  FFMA.FTZ R30, -R238.reuse, R15.reuse, R30 ;  /* 0x0000000fee1e7223 */ /* 0x0c0fe2000001011e */
[----:B------:R-:W-:Y:S01]  /*14970*/  FSEL R63, R205, -INF , P5 ;  /* 0xff800000cd3f7808 */ /* 0x000fe20002800000 */
[C---:B------:R-:W-:Y:S01]  /*14980*/  FFMA.FTZ R34, -R238.reuse, R15, R34 ;  /* 0x0000000fee227223 */ /* 0x040fe20000010122 */
[----:B------:R-:W-:Y:S01]  /*14990*/  FFMA.FTZ R5, -R238, R49, R5 ;  /* 0x00000031ee057223 */ /* 0x000fe20000010105 */
[C---:B------:R-:W-:Y:S01]  /*149a0*/  VIADD R4, R236.reuse, 0xfffffff0 ;  /* 0xfffffff0ec047836 */ /* 0x040fe20000000000 */
[----:B------:R-:W-:Y:S01]  /*149b0*/  ISETP.GE.AND P5, PT, R53, R225, PT ;  /* 0x000000e13500720c */ /* 0x000fe20003fa6270 */
[----:B------:R-:W-:Y:S01]  /*149c0*/  VIADD R15, R236, 0xffffffc0 ;  /* 0xffffffc0ec0f7836 */ /* 0x000fe20000000000 */
[----:B------:R-:W-:Y:S01]  /*149d0*/  FSEL R172, R39, -INF , P1 ;  /* 0xff80000027ac7808 */ /* 0x000fe20000800000 */
[----:B------:R-:W-:Y:S01]  /*149e0*/  FFMA.FTZ R22, -R238, R49, R22 ;  /* 0x00000031ee167223 */ /* 0x000fe20000010116 */
[----:B------:R-:W-:Y:S01]  /*149f0*/  ISETP.GE.AND P1, PT, R134, R225, PT ;  /* 0x000000e18600720c */ /* 0x000fe20003f26270 */
[C---:B------:R-:W-:Y:S01]  /*14a00*/  VIADD R49, R236.reuse, 0x11 ;  /* 0x00000011ec317836 */ /* 0x040fe20000000000 */
[----:B------:R-:W-:Y:S01]  /*14a10*/  IABS R51, R51 ;  /* 0x0000003300337213 */ /* 0x000fe20000000000 */
[C---:B------:R-:W-:Y:S01]  /*14a20*/  VIADD R39, R237.reuse, 0xfffffff8 ;  /* 0xfffffff8ed277836 */ /* 0x040fe20000000000 */
[----:B------:R-:W-:Y:S01]  /*14a30*/  IABS R6, R6 ;  /* 0x0000000600067213 */ /* 0x000fe20000000000 */
[----:B------:R-:W-:Y:S01]  /*14a40*/  VIADD R46, R237, 0xffffffe8 ;  /* 0xffffffe8ed2e7836 */ /* 0x000fe20000000000 */
[----:B------:R-:W-:Y:S01]  /*14a50*/  FSEL R59, R5, -INF , P5 ;  /* 0xff800000053b7808 */ /* 0x000fe20002800000 */
[C---:B------:R-:W-:Y:S01]  /*14a60*/  VIADD R33, R237.reuse, 0x8 ;  /* 0x00000008ed217836 */ /* 0x040fe20000000000 */
[----:B------:R-:W-:Y:S01]  /*14a70*/  IABS R4, R4 ;  /* 0x0000000400047213 */ /* 0x000fe20000000000 */
[----:B------:R-:W-:Y:S01]  /*14a80*/  VIADD R44, R237, 0xfffffff0 ;  /* 0xfffffff0ed2c7836 */ /* 0x000fe20000000000 */
[----:B------:R-:W-:Y:S01]  /*14a90*/  FSEL R66, R187, -INF , P1 ;  /* 0xff800000bb427808 */ /* 0x000fe20000800000 */
[----:B------:R-:W-:Y:S01]  /*14aa0*/  VIADD R12, R236, 0xffffffd1 ;  /* 0xffffffd1ec0c7836 */ /* 0x000fe20000000000 */
[----:B------:R-:W-:Y:S01]  /*14ab0*/  ISETP.GE.AND P5, PT, R48, R225, PT ;  /* 0x000000e13000720c */ /* 0x000fe20003fa6270 */
[C---:B------:R-:W-:Y:S01]  /*14ac0*/  VIADD R14, R236.reuse, 0xffffffc8 ;  /* 0xffffffc8ec0e7836 */ /* 0x040fe20000000000 */
[----:B------:R-:W-:Y:S01]  /*14ad0*/  I2FP.F32.S32 R51, R51 ;  /* 0x0000003300337245 */ /* 0x000fe20000201400 */
[----:B------:R-:W-:Y:S01]  /*14ae0*/  VIADD R10, R236, 0xffffffd0 ;  /* 0xffffffd0ec0a7836 */ /* 0x000fe20000000000 */
[----:B------:R-:W-:Y:S01]  /*14af0*/  IABS R15, R15 ;  /* 0x0000000f000f7213 */ /* 0x000fe20000000000 */
[----:B------:R-:W-:Y:S01]  /*14b00*/  VIADD R18, R237, 0x20 ;  /* 0x00000020ed127836 */ /* 0x000fe20000000000 */
[----:B------:R-:W-:Y:S01]  /*14b10*/  ISETP.GE.AND P1, PT, R61, R225, PT ;  /* 0x000000e13d00720c */ /* 0x000fe20003f26270 */
[CC--:B------:R-:W-:Y:S01]  /*14b20*/  FFMA.FTZ R207, -R238.reuse, R51.reuse, R207 ;  /* 0x00000033eecf7223 */ /* 0x0c0fe200000101cf */
[----:B------:R-:W-:Y:S01]  /*14b30*/  IABS R8, R8 ;  /* 0x0000000800087213 */ /* 0x000fe20000000000 */
[----:B------:R-:W-:Y:S01]  /*14b40*/  FFMA.FTZ R194, -R238, R51, R194 ;  /* 0x00000033eec27223 */ /* 0x000fe200000101c2 */
[----:B------:R-:W-:Y:S01]  /*14b50*/  I2FP.F32.S32 R6, R6 ;  /* 0x0000000600067245 */ /* 0x000fe20000201400 */
[----:B------:R-:W-:Y:S01]  /*14b60*/  VIADD R5, R236, 0xffffffc9 ;  /* 0xffffffc9ec057836 */ /* 0x000fe20000000000 */
[----:B------:R-:W-:Y:S01]  /*14b70*/  I2FP.F32.S32 R4, R4 ;  /* 0x0000000400047245 */ /* 0x000fe20000201400 */
[----:B------:R-:W-:Y:S01]  /*14b80*/  VIADD R234, R234, 0xffffff80 ;  /* 0xffffff80eaea7836 */ /* 0x000fe20000000000 */
[----:B------:R-:W-:Y:S01]  /*14b90*/  FSEL R186, R20, -INF , P5 ;  /* 0xff80000014ba7808 */ /* 0x000fe20002800000 */
[CC--:B------:R-:W-:Y:S01]  /*14ba0*/  FFMA.FTZ R37, -R238.reuse, R6.reuse, R37 ;  /* 0x00000006ee257223 */ /* 0x0c0fe20000010125 */
[----:B------:R-:W-:Y:S01]  /*14bb0*/  I2FP.F32.S32 R15, R15 ;  /* 0x0000000f000f7245 */ /* 0x000fe20000201400 */
[C---:B------:R-:W-:Y:S01]  /*14bc0*/  FFMA.FTZ R43, -R238.reuse, R6, R43 ;  /* 0x00000006ee2b7223 */ /* 0x040fe2000001012b */
[----:B------:R-:W-:Y:S01]  /*14bd0*/  FSEL R64, R195, -INF , P1 ;  /* 0xff800000c3407808 */ /* 0x000fe20000800000 */
[-C--:B------:R-:W-:Y:S01]  /*14be0*/  FFMA.FTZ R41, -R238, R4.reuse, R41 ;  /* 0x00000004ee297223 */ /* 0x080fe20000010129 */
[----:B------:R-:W-:Y:S01]  /*14bf0*/  ISETP.GE.AND P5, PT, R134, R223, PT ;  /* 0x000000df8600720c */ /* 0x000fe20003fa6270 */
[----:B------:R-:W-:Y:S01]  /*14c00*/  FFMA.FTZ R139, -R238, R4, R139 ;  /* 0x00000004ee8b7223 */ /* 0x000fe2000001018b */
[----:B------:R-:W-:Y:S01]  /*14c10*/  I2FP.F32.S32 R8, R8 ;  /* 0x0000000800087245 */ /* 0x000fe20000201400 */
[----:B------:R-:W-:Y:S01]  /*14c20*/  VIADD R6, R236, 0xffffffc1 ;  /* 0xffffffc1ec067836 */ /* 0x000fe20000000000 */
[----:B------:R-:W-:Y:S01]  /*14c30*/  ISETP.GE.AND P1, PT, R55, R225, PT ;  /* 0x000000e13700720c */ /* 0x000fe20003f26270 */
[----:B------:R-:W-:Y:S01]  /*14c40*/  FFMA.FTZ R152, -R238, R15, R152 ;  /* 0x0000000fee987223 */ /* 0x000fe20000010198 */
[----:B------:R-:W-:Y:S01]  /*14c50*/  FSEL R60, R191, -INF , P5 ;  /* 0xff800000bf3c7808 */ /* 0x000fe20002800000 */
[----:B------:R-:W-:Y:S01]  /*14c60*/  VIADD R4, R236, 0xffffffe8 ;  /* 0xffffffe8ec047836 */ /* 0x000fe20000000000 */
[----:B------:R-:W-:Y:S01]  /*14c70*/  ISETP.GE.AND P5, PT, R62, R223, PT ;  /* 0x000000df3e00720c */ /* 0x000fe20003fa6270 */
[-C--:B------:R-:W-:Y:S01]  /*14c80*/  FFMA.FTZ R142, -R238, R8.reuse, R47 ;  /* 0x00000008ee8e7223 */ /* 0x080fe2000001012f */
[----:B------:R-:W-:Y:S01]  /*14c90*/  FSEL R51, R207, -INF , P1 ;  /* 0xff800000cf337808 */ /* 0x000fe20000800000 */
[----:B------:R-:W-:Y:S01]  /*14ca0*/  VIADD R15, R236, 0xffffffe1 ;  /* 0xffffffe1ec0f7836 */ /* 0x000fe20000000000 */
[----:B------:R-:W-:Y:S01]  /*14cb0*/  IABS R49, R49 ;  /* 0x0000003100317213 */ /* 0x000fe20000000000 */
[----:B------:R-:W-:Y:S01]  /*14cc0*/  VIADD R47, R237, 0xffffffe1 ;  /* 0xffffffe1ed2f7836 */ /* 0x000fe20000000000 */
[----:B------:R-:W-:Y:S01]  /*14cd0*/  ISETP.GE.AND P1, PT, R52, R225, PT ;  /* 0x000000e13400720c */ /* 0x000fe20003f26270 */
[----:B------:R-:W-:Y:S01]  /*14ce0*/  FFMA.FTZ R173, -R238, R8, R173 ;  /* 0x00000008eead7223 */ /* 0x000fe200000101ad */
[----:B------:R-:W-:Y:S01]  /*14cf0*/  IABS R6, R6 ;  /* 0x0000000600067213 */ /* 0x000fe20000000000 */
[----:B------:R-:W-:Y:S01]  /*14d00*/  VIADD R8, R236, 0xffffffd8 ;  /* 0xffffffd8ec087836 */ /* 0x000fe20000000000 */
[----:B------:R-:W-:Y:S01]  /*14d10*/  FSEL R54, R197, -INF , P5 ;  /* 0xff800000c5367808 */ /* 0x000fe20002800000 */
[----:B------:R-:W-:Y:S01]  /*14d20*/  VIADD R20, R237, 0x19 ;  /* 0x00000019ed147836 */ /* 0x000fe20000000000 */
[----:B------:R-:W-:Y:S02]  /*14d30*/  I2FP.F32.S32 R49, R49 ;  /* 0x0000003100317245 */ /* 0x000fe40000201400 */
[----:B------:R-:W-:Y:S02]  /*14d40*/  IABS R4, R4 ;  /* 0x0000000400047213 */ /* 0x000fe40000000000 */
[----:B------:R-:W-:Y:S01]  /*14d50*/  FSEL R57, R190, -INF , P1 ;  /* 0xff800000be397808 */ /* 0x000fe20000800000 */
[----:B------:R-:W-:Y:S01]  /*14d60*/  FFMA.FTZ R28, -R238, R49, R28 ;  /* 0x00000031ee1c7223 */ /* 0x000fe2000001011c */
[----:B------:R-:W-:Y:S01]  /*14d70*/  ISETP.GE.AND P5, PT, R42, R225, PT ;  /* 0x000000e12a00720c */ /* 0x000fe20003fa6270 */
[----:B------:R-:W-:Y:S01]  /*14d80*/  FFMA.FTZ R7, -R238, R49, R7 ;  /* 0x00000031ee077223 */ /* 0x000fe20000010107 */
[----:B------:R-:W-:Y:S01]  /*14d90*/  IABS R15, R15 ;  /* 0x0000000f000f7213 */ /* 0x000fe20000000000 */
[----:B------:R-:W-:Y:S01]  /*14da0*/  VIADD R49, R236, 0xfffffff9 ;  /* 0xfffffff9ec317836 */ /* 0x000fe20000000000 */
[----:B------:R-:W-:Y:S02]  /*14db0*/  ISETP.GE.AND P1, PT, R47, R225, PT ;  /* 0x000000e12f00720c */ /* 0x000fe40003f26270 */
[----:B------:R-:W-:Y:S02]  /*14dc0*/  I2FP.F32.S32 R6, R6 ;  /* 0x0000000600067245 */ /* 0x000fe40000201400 */
[----:B------:R-:W-:Y:S02]  /*14dd0*/  I2FP.F32.S32 R4, R4 ;  /* 0x0000000400047245 */ /* 0x000fe40000201400 */
[----:B------:R-:W-:Y:S01]  /*14de0*/  FSEL R201, R29, -INF , P5 ;  /* 0xff8000001dc97808 */ /* 0x000fe20002800000 */
[C---:B------:R-:W-:Y:S01]  /*14df0*/  FFMA.FTZ R155, -R238.reuse, R6, R155 ;  /* 0x00000006ee9b7223 */ /* 0x040fe2000001019b */
[----:B------:R-:W-:Y:S01]  /*14e00*/  I2FP.F32.S32 R15, R15 ;  /* 0x0000000f000f7245 */ /* 0x000fe20000201400 */
[CC--:B------:R-:W-:Y:S01]  /*14e10*/  FFMA.FTZ R6, -R238.reuse, R4.reuse, R45 ;  /* 0x00000004ee067223 */ /* 0x0c0fe2000001012d */
[----:B------:R-:W-:Y:S01]  /*14e20*/  ISETP.GE.AND P5, PT, R39, R225, PT ;  /* 0x000000e12700720c */ /* 0x000fe20003fa6270 */
[C---:B------:R-:W-:Y:S01]  /*14e30*/  FFMA.FTZ R137, -R238.reuse, R4, R137 ;  /* 0x00000004ee897223 */ /* 0x040fe20000010189 */
[----:B------:R-:W-:Y:S01]  /*14e40*/  FSEL R184, R21, -INF , P1 ;  /* 0xff80000015b87808 */ /* 0x000fe20000800000 */
[----:B------:R-:W-:Y:S01]  /*14e50*/  FFMA.FTZ R4, -R238, R15, R16 ;  /* 0x0000000fee047223 */ /* 0x000fe20000010110 */
[----:B------:R-:W-:Y:S01]  /*14e60*/  ISETP.GE.AND P1, PT, R46, R225, PT ;  /* 0x000000e12e00720c */ /* 0x000fe20003f26270 */
[----:B------:R-:W-:Y:S01]  /*14e70*/  FFMA.FTZ R175, -R238, R15, R175 ;  /* 0x0000000feeaf7223 */ /* 0x000fe200000101af */
[----:B------:R-:W-:Y:S01]  /*14e80*/  FSEL R164, R30, -INF , P5 ;  /* 0xff8000001ea47808 */ /* 0x000fe20002800000 */
[----:B------:R-:W-:Y:S01]  /*14e90*/  VIADD R15, R236, 0xffffffd9 ;  /* 0xffffffd9ec0f7836 */ /* 0x000fe20000000000 */
[----:B------:R-:W-:Y:S01]  /*14ea0*/  ISETP.GE.AND P5, PT, R53, R223, PT ;  /* 0x000000df3500720c */ /* 0x000fe20003fa6270 */
[----:B------:R-:W-:Y:S01]  /*14eb0*/  VIADD R45, R237, 0xffffffe9 ;  /* 0xffffffe9ed2d7836 */ /* 0x000fe20000000000 */
        /* <DEDUP_REMOVED lines=8> */
[----:B------:R-:W-:Y:S02]  /*14f40*/  I2FP.F32.S32 R49, R49 ;  /* 0x0000003100317245 */ /* 0x000fe40000201400 */
[----:B------:R-:W-:Y:S02]  /*14f50*/  ISETP.GE.AND P5, PT, R52, R223, PT ;  /* 0x000000df3400720c */ /* 0x000fe40003fa6270 */
[----:B------:R-:W-:Y:S01]  /*14f60*/  FSEL R7, R199, -INF , P1 ;  /* 0xff800000c7077808 */ /* 0x000fe20000800000 */
[C---:B------:R-:W-:Y:S01]  /*14f70*/  FFMA.FTZ R9, -R238.reuse, R49, R9 ;  /* 0x00000031ee097223 */ /* 0x040fe20000010109 */
[----:B------:R-:W-:Y:S01]  /*14f80*/  IABS R15, R15 ;  /* 0x0000000f000f7213 */ /* 0x000fe20000000000 */
[----:B------:R-:W-:Y:S01]  /*14f90*/  FFMA.FTZ R38, -R238, R49, R38 ;  /* 0x00000031ee267223 */ /* 0x000fe20000010126 */
[----:B------:R-:W-:Y:S02]  /*14fa0*/  ISETP.GE.AND P1, PT, R58, R223, PT ;  /* 0x000000df3a00720c */ /* 0x000fe40003f26270 */
[----:B------:R-:W-:Y:S02]  /*14fb0*/  I2FP.F32.S32 R15, R15 ;  /* 0x0000000f000f7245 */ /* 0x000fe40000201400 */
[----:B------:R-:W-:Y:S02]  /*14fc0*/  FSEL R65, R194, -INF , P5 ;  /* 0xff800000c2417808 */ /* 0x000fe40002800000 */
[----:B------:R-:W-:Y:S01]  /*14fd0*/  ISETP.GE.AND P5, PT, R50, R225, PT ;  /* 0x000000e13200720c */ /* 0x000fe20003fa6270 */
[CC--:B------:R-:W-:Y:S01]  /*14fe0*/  FFMA.FTZ R179, -R238.reuse, R15.reuse, R179 ;  /* 0x0000000feeb37223 */ /* 0x0c0fe200000101b3 */
[----:B------:R-:W-:Y:S01]  /*14ff0*/  FSEL R49, R251, -INF , P1 ;  /* 0xff800000fb317808 */ /* 0x000fe20000800000 */
[----:B------:R-:W-:Y:S01]  /*15000*/  FFMA.FTZ R167, -R238, R15, R167 ;  /* 0x0000000feea77223 */ /* 0x000fe200000101a7 */
[----:B------:R-:W-:Y:S02]  /*15010*/  ISETP.GE.AND P1, PT, R237, R225, PT ;  /* 0x000000e1ed00720c */ /* 0x000fe40003f26270 */
[----:B------:R-:W-:Y:S02]  /*15020*/  FSEL R37, R37, -INF , P5 ;  /* 0xff80000025257808 */ /* 0x000fe40002800000 */
[----:B------:R-:W-:Y:S02]  /*15030*/  FSEL R15, R189, -INF , P0 ;  /* 0xff800000bd0f7808 */ /* 0x000fe40000000000 */
[----:B------:R-:W-:Y:S02]  /*15040*/  ISETP.GE.AND P5, PT, R48, R223, PT ;  /* 0x000000df3000720c */ /* 0x000fe40003fa6270 */
[----:B------:R-:W-:Y:S02]  /*15050*/  FSEL R174, R9, -INF , P1 ;  /* 0xff80000009ae7808 */ /* 0x000fe40000800000 */
[----:B------:R-:W-:Y:S02]  /*15060*/  ISETP.GE.AND P0, PT, R45, R225, PT ;  /* 0x000000e12d00720c */ /* 0x000fe40003f06270 */
[----:B------:R-:W-:Y:S02]  /*15070*/  ISETP.GE.AND P1, PT, R47, R223, PT ;  /* 0x000000df2f00720c */ /* 0x000fe40003f26270 */
        /* <DEDUP_REMOVED lines=22> */
[----:B------:R-:W-:Y:S02]  /*151e0*/  IABS R8, R8 ;  /* 0x0000000800087213 */ /* 0x000fe40000000000 */
[----:B------:R-:W-:Y:S02]  /*151f0*/  FSEL R28, R28, -INF , P5 ;  /* 0xff8000001c1c7808 */ /* 0x000fe40002800000 */
[----:B------:R-:W-:Y:S02]  /*15200*/  FSEL R31, R31, -INF , P1 ;  /* 0xff8000001f1f7808 */ /* 0x000fe40000800000 */
[-C--:B------:R-:W-:Y:S02]  /*15210*/  ISETP.GE.AND P5, PT, R25, R225.reuse, PT ;  /* 0x000000e11900720c */ /* 0x080fe40003fa6270 */
[----:B------:R-:W-:Y:S02]  /*15220*/  ISETP.GE.AND P1, PT, R20, R225, PT ;  /* 0x000000e11400720c */ /* 0x000fe40003f26270 */
[----:B------:R-:W-:Y:S02]  /*15230*/  IABS R12, R12 ;  /* 0x0000000c000c7213 */ /* 0x000fe40000000000 */
[----:B------:R-:W-:Y:S02]  /*15240*/  I2FP.F32.S32 R8, R8 ;  /* 0x0000000800087245 */ /* 0x000fe40000201400 */
[-C--:B------:R-:W-:Y:S02]  /*15250*/  ISETP.GE.AND P0, PT, R55, R223.reuse, PT ;  /* 0x000000df3700720c */ /* 0x080fe40003f06270 */
[----:B------:R-:W-:Y:S01]  /*15260*/  IABS R14, R14 ;  /* 0x0000000e000e7213 */ /* 0x000fe20000000000 */
[-C--:B------:R-:W-:Y:S01]  /*15270*/  FFMA.FTZ R177, -R238, R8.reuse, R177 ;  /* 0x00000008eeb17223 */ /* 0x080fe200000101b1 */
[----:B------:R-:W-:Y:S01]  /*15280*/  FSEL R191, R4, -INF , P5 ;  /* 0xff80000004bf7808 */ /* 0x000fe20002800000 */
[----:B------:R-:W-:Y:S01]  /*15290*/  FFMA.FTZ R165, -R238, R8, R165 ;  /* 0x00000008eea57223 */ /* 0x000fe200000101a5 */
[-C--:B------:R-:W-:Y:S01]  /*152a0*/  ISETP.GE.AND P5, PT, R39, R223.reuse, PT ;  /* 0x000000df2700720c */ /* 0x080fe20003fa6270 */
[C---:B------:R-:W-:Y:S01]  /*152b0*/  VIADD R4, R237.reuse, 0x38 ;  /* 0x00000038ed047836 */ /* 0x040fe20000000000 */
[----:B------:R-:W-:Y:S02]  /*152c0*/  I2FP.F32.S32 R12, R12 ;  /* 0x0000000c000c7245 */ /* 0x000fe40000201400 */
[----:B------:R-:W-:Y:S02]  /*152d0*/  FSEL R189, R142, -INF , P1 ;  /* 0xff8000008ebd7808 */ /* 0x000fe40000800000 */
[-C--:B------:R-:W-:Y:S01]  /*152e0*/  ISETP.GE.AND P1, PT, R40, R223.reuse, PT ;  /* 0x000000df2800720c */ /* 0x080fe20003f26270 */
[C---:B------:R-:W-:Y:S01]  /*152f0*/  FFMA.FTZ R171, -R238.reuse, R12, R171 ;  /* 0x0000000ceeab7223 */ /* 0x040fe200000101ab */
[----:B------:R-:W-:Y:S01]  /*15300*/  IABS R10, R10 ;  /* 0x0000000a000a7213 */ /* 0x000fe20000000000 */
[----:B------:R-:W-:Y:S01]  /*15310*/  FFMA.FTZ R159, -R238, R12, R159 ;  /* 0x0000000cee9f7223 */ /* 0x000fe2000001019f */
[----:B------:R-:W-:Y:S01]  /*15320*/  I2FP.F32.S32 R8, R14 ;  /* 0x0000000e00087245 */ /* 0x000fe20000201400 */
[C---:B------:R-:W-:Y:S01]  /*15330*/  VIADD R14, R237.reuse, 0x28 ;  /* 0x00000028ed0e7836 */ /* 0x040fe20000000000 */
[----:B------:R-:W-:Y:S01]  /*15340*/  FSEL R56, R188, -INF , P0 ;  /* 0xff800000bc387808 */ /* 0x000fe20000000000 */
[C---:B------:R-:W-:Y:S01]  /*15350*/  VIADD R12, R237.reuse, 0x29 ;  /* 0x00000029ed0c7836 */ /* 0x040fe20000000000 */
[C---:B------:R-:W-:Y:S01]  /*15360*/  ISETP.GE.AND P0, PT, R237.reuse, R223, PT ;  /* 0x000000dfed00720c */ /* 0x040fe20003f06270 */
[-C--:B------:R-:W-:Y:S01]  /*15370*/  FFMA.FTZ R136, -R238, R8.reuse, R136 ;  /* 0x00000008ee887223 */ /* 0x080fe20000010188 */
[----:B------:R-:W-:Y:S01]  /*15380*/  FSEL R32, R32, -INF , P5 ;  /* 0xff80000020207808 */ /* 0x000fe20002800000 */
[----:B------:R-:W-:Y:S01]  /*15390*/  FFMA.FTZ R161, -R238, R8, R161 ;  /* 0x00000008eea17223 */ /* 0x000fe200000101a1 */
[-C--:B------:R-:W-:Y:S01]  /*153a0*/  ISETP.GE.AND P5, PT, R18, R225.reuse, PT ;  /* 0x000000e11200720c */ /* 0x080fe20003fa6270 */
[----:B------:R-:W-:Y:S01]  /*153b0*/  VIADD R8, R237, 0x31 ;  /* 0x00000031ed087836 */ /* 0x000fe20000000000 */
[----:B------:R-:W-:Y:S02]  /*153c0*/  FSEL R35, R35, -INF , P1 ;  /* 0xff80000023237808 */ /* 0x000fe40000800000 */
[----:B------:R-:W-:Y:S02]  /*153d0*/  I2FP.F32.S32 R10, R10 ;  /* 0x0000000a000a7245 */ /* 0x000fe40000201400 */
[----:B------:R-:W-:Y:S02]  /*153e0*/  ISETP.GE.AND P1, PT, R16, R225, PT ;  /* 0x000000e11000720c */ /* 0x000fe40003f26270 */
[----:B------:R-:W-:Y:S01]  /*153f0*/  IABS R5, R5 ;  /* 0x0000000500057213 */ /* 0x000fe20000000000 */
[-C--:B------:R-:W-:Y:S01]  /*15400*/  FFMA.FTZ R169, -R238, R10.reuse, R169 ;  /* 0x0000000aeea97223 */ /* 0x080fe200000101a9 */
[----:B------:R-:W-:Y:S01]  /*15410*/  FSEL R34, R34, -INF , P0 ;  /* 0xff80000022227808 */ /* 0x000fe20000000000 */
[----:B------:R-:W-:Y:S01]  /*15420*/  FFMA.FTZ R157, -R238, R10, R157 ;  /* 0x0000000aee9d7223 */ /* 0x000fe2000001019d */
[----:B------:R-:W-:Y:S01]  /*15430*/  ISETP.GE.AND P0, PT, R33, R223, PT ;  /* 0x000000df2100720c */ /* 0x000fe20003f06270 */
[----:B------:R-:W-:Y:S01]  /*15440*/  VIADD R10, R237, 0x30 ;  /* 0x00000030ed0a7836 */ /* 0x000fe20000000000 */
[----:B------:R-:W-:Y:S02]  /*15450*/  FSEL R179, R179, -INF , P5 ;  /* 0xff800000b3b37808 */ /* 0x000fe40002800000 */
[----:B------:R-:W-:Y:S02]  /*15460*/  ISETP.GE.AND P5, PT, R14, R225, PT ;  /* 0x000000e10e00720c */ /* 0x000fe40003fa6270 */
[----:B------:R-:W-:Y:S02]  /*15470*/  FSEL R177, R177, -INF , P1 ;  /* 0xff800000b1b17808 */ /* 0x000fe40000800000 */
[----:B------:R-:W-:Y:S02]  /*15480*/  I2FP.F32.S32 R5, R5 ;  /* 0x0000000500057245 */ /* 0x000fe40000201400 */
[----:B------:R-:W-:Y:S02]  /*15490*/  ISETP.GE.AND P1, PT, R12, R225, PT ;  /* 0x000000e10c00720c */ /* 0x000fe40003f26270 */
[----:B------:R-:W-:Y:S01]  /*154a0*/  FSEL R38, R38, -INF , P0 ;  /* 0xff80000026267808 */ /* 0x000fe20000000000 */
[----:B------:R-:W-:Y:S01]  /*154b0*/  FFMA.FTZ R17, -R238, R5, R17 ;  /* 0x00000005ee117223 */ /* 0x000fe20000010111 */
[----:B------:R-:W-:Y:S01]  /*154c0*/  ISETP.GE.AND P0, PT, R8, R225, PT ;  /* 0x000000e10800720c */ /* 0x000fe20003f06270 */
[----:B------:R-:W-:Y:S01]  /*154d0*/  FFMA.FTZ R13, -R238, R5, R13 ;  /* 0x00000005ee0d7223 */ /* 0x000fe2000001010d */
        /* <DEDUP_REMOVED lines=13> */
[-C--:B------:R-:W-:Y:S02]  /*155b0*/  ISETP.GE.AND P6, PT, R61, R224.reuse, PT ;  /* 0x000000e03d00720c */ /* 0x080fe40003fc6270 */
[----:B------:R-:W-:Y:S02]  /*155c0*/  FSEL R205, R141, -INF , !P5 ;  /* 0xff8000008dcd7808 */ /* 0x000fe40006800000 */
[-C--:B------:R-:W-:Y:S02]  /*155d0*/  ISETP.GE.AND P5, PT, R6, R225.reuse, PT ;  /* 0x000000e10600720c */ /* 0x080fe40003fa6270 */
[----:B------:R-:W-:Y:S02]  /*155e0*/  FSEL R195, R140, -INF , P1 ;  /* 0xff8000008cc37808 */ /* 0x000fe40000800000 */
        /* <DEDUP_REMOVED lines=24> */
[----:B------:R-:W-:Y:S02]  /*15770*/  ISETP.GE.AND P1, PT, R8, R223, PT ;  /* 0x000000df0800720c */ /* 0x000fe40003f26270 */
[----:B------:R-:W-:Y:S02]  /*15780*/  FSEL R136, R136, -INF , P0 ;  /* 0xff80000088887808 */ /* 0x000fe40000000000 */
[----:B------:R-:W-:Y:S02]  /*15790*/  ISETP.GE.AND P0, PT, R62, R224, PT ;  /* 0x000000e03e00720c */ /* 0x000fe40003f06270 */
[----:B------:R-:W-:Y:S02]  /*157a0*/  FSEL R180, R180, -INF , !P6 ;  /* 0xff800000b4b47808 */ /* 0x000fe40007000000 */
[----:B------:R-:W-:Y:S02]  /*157b0*/  ISETP.GE.AND P6, PT, R55, R222, PT ;  /* 0x000000de3700720c */ /* 0x000fe40003fc6270 */
[----:B------:R-:W-:Y:S02]  /*157c0*/  FSEL R159, R159, -INF , P5 ;  /* 0xff8000009f9f7808 */ /* 0x000fe40002800000 */
[C---:B------:R-:W-:Y:S02]  /*157d0*/  ISETP.GE.AND P5, PT, R134.reuse, R224, PT ;  /* 0x000000e08600720c */ /* 0x040fe40003fa6270 */
[----:B------:R-:W-:Y:S02]  /*157e0*/  FSEL R157, R157, -INF , P1 ;  /* 0xff8000009d9d7808 */ /* 0x000fe40000800000 */
[----:B------:R-:W-:Y:S02]  /*157f0*/  ISETP.GE.AND P1, PT, R134, R222, PT ;  /* 0x000000de8600720c */ /* 0x000fe40003f26270 */
[----:B------:R-:W-:Y:S02]  /*15800*/  FSEL R19, R19, -INF , !P0 ;  /* 0xff80000013137808 */ /* 0x000fe40004000000 */
[----:B------:R-:W-:Y:S02]  /*15810*/  ISETP.GE.AND P0, PT, R55, R224, PT ;  /* 0x000000e03700720c */ /* 0x000fe40003f06270 */
[----:B------:R-:W-:Y:S02]  /*15820*/  FSEL R56, R56, -INF , !P6 ;  /* 0xff80000038387808 */ /* 0x000fe40007000000 */
[----:B------:R-:W-:Y:S02]  /*15830*/  FSEL R21, R66, -INF , !P5 ;  /* 0xff80000042157808 */ /* 0x000fe40006800000 */
[----:B------:R-:W-:Y:S02]  /*15840*/  ISETP.GE.AND P6, PT, R48, R222, PT ;  /* 0x000000de3000720c */ /* 0x000fe40003fc6270 */
[----:B------:R-:W-:Y:S02]  /*15850*/  FSEL R11, R60, -INF , !P1 ;  /* 0xff8000003c0b7808 */ /* 0x000fe40004800000 */
[C---:B------:R-:W-:Y:S02]  /*15860*/  ISETP.GE.AND P5, PT, R58.reuse, R224, PT ;  /* 0x000000e03a00720c */ /* 0x040fe40003fa6270 */
[----:B------:R-:W-:Y:S02]  /*15870*/  ISETP.GE.AND P1, PT, R58, R222, PT ;  /* 0x000000de3a00720c */ /* 0x000fe40003f26270 */
[----:B------:R-:W-:Y:S02]  /*15880*/  FSEL R51, R51, -INF , !P0 ;  /* 0xff80000033337808 */ /* 0x000fe40004000000 */
[-C--:B------:R-:W-:Y:S02]  /*15890*/  ISETP.GE.AND P0, PT, R48, R224.reuse, PT ;  /* 0x000000e03000720c */ /* 0x080fe40003f06270 */
[----:B------:R-:W-:Y:S02]  /*158a0*/  FSEL R158, R22, -INF , !P6 ;  /* 0xff800000169e7808 */ /* 0x000fe40007000000 */
[----:B------:R-:W-:Y:S02]  /*158b0*/  FSEL R41, R63, -INF , !P5 ;  /* 0xff8000003f297808 */ /* 0x000fe40006800000 */
[----:B------:R-:W-:Y:S02]  /*158c0*/  FMNMX3.FTZ R22, R0, R23, R21, !PT ;  /* 0x0000001700167276 */ /* 0x000fe40007810015 */
        /* <DEDUP_REMOVED lines=9> */
[-C--:B------:R-:W-:Y:S02]  /*15960*/  ISETP.GE.AND P5, PT, R62, R222.reuse, PT ;  /* 0x000000de3e00720c */ /* 0x080fe40003fa6270 */
[----:B------:R-:W-:Y:S02]  /*15970*/  FSEL R178, R37, -INF , !P1 ;  /* 0xff80000025b27808 */ /* 0x000fe40004800000 */
[----:B------:R-:W-:Y:S02]  /*15980*/  ISETP.GE.AND P1, PT, R45, R222, PT ;  /* 0x000000de2d00720c */ /* 0x000fe40003f26270 */
[----:B------:R-:W-:Y:S02]  /*15990*/  FSEL R181, R181, -INF , !P4 ;  /* 0xff800000b5b57808 */ /* 0x000fe40006000000 */
[----:B------:R-:W-:Y:S02]  /*159a0*/  FSEL R7, R7, -INF , !P0 ;  /* 0xff80000007077808 */ /* 0x000fe40004000000 */
[----:B------:R-:W-:Y:S02]  /*159b0*/  FMNMX3.FTZ R22, R22, R41, R51, !PT ;  /* 0x0000002916167276 */ /* 0x000fe40007810033 */
[----:B------:R-:W-:Y:S02]  /*159c0*/  ISETP.GE.AND P4, PT, R44, R224, PT ;  /* 0x000000e02c00720c */ /* 0x000fe40003f86270 */
[----:B------:R-:W-:Y:S02]  /*159d0*/  ISETP.GE.AND P0, PT, R53, R222, PT ;  /* 0x000000de3500720c */ /* 0x000fe40003f06270 */
[----:B------:R-:W-:Y:S02]  /*159e0*/  FSEL R9, R54, -INF , !P5 ;  /* 0xff80000036097808 */ /* 0x000fe40006800000 */
[----:B------:R-:W-:Y:S02]  /*159f0*/  ISETP.GE.AND P5, PT, R42, R224, PT ;  /* 0x000000e02a00720c */ /* 0x000fe40003fa6270 */
[----:B------:R-:W-:Y:S02]  /*15a00*/  FSEL R183, R27, -INF , !P1 ;  /* 0xff8000001bb77808 */ /* 0x000fe40004800000 */
[----:B------:R-:W-:Y:S02]  /*15a10*/  FMNMX3.FTZ R27, R22, R59, R57, !PT ;  /* 0x0000003b161b7276 */ /* 0x000fe40007810039 */
[----:B------:R-:W-:Y:S02]  /*15a20*/  FMNMX3.FTZ R22, R132, R15, R11, !PT ;  /* 0x0000000f84167276 */ /* 0x000fe4000781000b */
[----:B------:R-:W-:Y:S02]  /*15a30*/  FSEL R162, R162, -INF , !P4 ;  /* 0xff800000a2a27808 */ /* 0x000fe40006000000 */
[----:B------:R-:W-:Y:S02]  /*15a40*/  FSEL R67, R67, -INF , !P0 ;  /* 0xff80000043437808 */ /* 0x000fe40004000000 */
[----:B------:R-:W-:Y:S02]  /*15a50*/  ISETP.GE.AND P4, PT, R52, R222, PT ;  /* 0x000000de3400720c */ /* 0x000fe40003f86270 */
[-C--:B------:R-:W-:Y:S02]  /*15a60*/  ISETP.GE.AND P0, PT, R237, R224.reuse, PT ;  /* 0x000000e0ed00720c */ /* 0x080fe40003f06270 */
[----:B------:R-:W-:Y:S02]  /*15a70*/  FSEL R201, R201, -INF , !P5 ;  /* 0xff800000c9c97808 */ /* 0x000fe40006800000 */
[----:B------:R-:W-:Y:S02]  /*15a80*/  ISETP.GE.AND P5, PT, R39, R224, PT ;  /* 0x000000e02700720c */ /* 0x000fe40003fa6270 */
[----:B------:R-:W-:Y:S02]  /*15a90*/  FMNMX3.FTZ R22, R22, R9, R7, !PT ;  /* 0x0000000916167276 */ /* 0x000fe40007810007 */
[----:B------:R-:W-:Y:S02]  /*15aa0*/  FSEL R65, R65, -INF , !P4 ;  /* 0xff80000041417808 */ /* 0x000fe40006000000 */
[----:B------:R-:W-:Y:S02]  /*15ab0*/  FSEL R174, R174, -INF , !P0 ;  /* 0xff800000aeae7808 */ /* 0x000fe40004000000 */
[----:B------:R-:W-:Y:S02]  /*15ac0*/  ISETP.GE.AND P4, PT, R46, R222, PT ;  /* 0x000000de2e00720c */ /* 0x000fe40003f86270 */
[-C--:B------:R-:W-:Y:S02]  /*15ad0*/  ISETP.GE.AND P0, PT, R33, R224.reuse, PT ;  /* 0x000000e02100720c */ /* 0x080fe40003f06270 */
[----:B------:R-:W-:Y:S02]  /*15ae0*/  ISETP.GE.AND P6, PT, R30, R224, PT ;  /* 0x000000e01e00720c */ /* 0x000fe40003fc6270 */
[----:B------:R-:W-:Y:S02]  /*15af0*/  FSEL R164, R164, -INF , !P5 ;  /* 0xff800000a4a47808 */ /* 0x000fe40006800000 */
[-C--:B------:R-:W-:Y:S02]  /*15b00*/  ISETP.GE.AND P5, PT, R47, R222.reuse, PT ;  /* 0x000000de2f00720c */ /* 0x080fe40003fa6270 */
[----:B------:R-:W-:Y:S02]  /*15b10*/  FMNMX3.FTZ R22, R22, R49, R56, !PT ;  /* 0x0000003116167276 */ /* 0x000fe40007810038 */
[----:B------:R-:W-:Y:S02]  /*15b20*/  FSEL R170, R36, -INF , !P0 ;  /* 0xff80000024aa7808 */ /* 0x000fe40004000000 */
[----:B------:R-:W-:Y:S02]  /*15b30*/  FSEL R160, R24, -INF , !P4 ;  /* 0xff80000018a07808 */ /* 0x000fe40006000000 */
        /* <DEDUP_REMOVED lines=8> */
[-C--:B------:R-:W-:Y:S02]  /*15bc0*/  ISETP.GE.AND P5, PT, R44, R222.reuse, PT ;  /* 0x000000de2c00720c */ /* 0x080fe40003fa6270 */
[----:B------:R-:W-:Y:S02]  /*15bd0*/  ISETP.GE.AND P0, PT, R33, R222, PT ;  /* 0x000000de2100720c */ /* 0x000fe40003f06270 */
[----:B------:R-:W-:Y:S02]  /*15be0*/  FSEL R199, R199, -INF , !P6 ;  /* 0xff800000c7c77808 */ /* 0x000fe40007000000 */
[----:B------:R-:W-:Y:S02]  /*15bf0*/  FMNMX3.FTZ R27, R27, R158, R182, !PT ;  /* 0x0000009e1b1b7276 */ /* 0x000fe400078100b6 */
[----:B------:R-:W-:Y:S02]  /*15c00*/  ISETP.GE.AND P6, PT, R40, R222, PT ;  /* 0x000000de2800720c */ /* 0x000fe40003fc6270 */
        /* <DEDUP_REMOVED lines=8> */
[-C--:B------:R-:W-:Y:S02]  /*15c90*/  ISETP.GE.AND P6, PT, R16, R224.reuse, PT ;  /* 0x000000e01000720c */ /* 0x080fe40003fc6270 */
[----:B------:R-:W-:Y:S02]  /*15ca0*/  FSEL R197, R197, -INF , !P4 ;  /* 0xff800000c5c57808 */ /* 0x000fe40006000000 */
[----:B------:R-:W-:Y:S02]  /*15cb0*/  FSEL R179, R179, -INF , !P1 ;  /* 0xff800000b3b37808 */ /* 0x000fe40004800000 */
[----:B------:R-:W-:Y:S02]  /*15cc0*/  ISETP.GE.AND P4, PT, R25, R224, PT ;  /* 0x000000e01900720c */ /* 0x000fe40003f86270 */
[C---:B------:R-:W-:Y:S01]  /*15cd0*/  ISETP.GE.AND P1, PT, R237.reuse, R222, PT ;  /* 0x000000deed00720c */ /* 0x040fe20003f26270 */
[----:B------:R-:W-:Y:S01]  /*15ce0*/  VIADD R237, R237, 0xffffff80 ;  /* 0xffffff80eded7836 */ /* 0x000fe20000000000 */
[----:B------:R-:W-:Y:S02]  /*15cf0*/  FMNMX3.FTZ R27, R27, R203, R166, !PT ;  /* 0x000000cb1b1b7276 */ /* 0x000fe400078100a6 */
[C---:B------:R-:W-:Y:S02]  /*15d00*/  ISETP.GE.AND P5, PT, R20.reuse, R224, PT ;  /* 0x000000e01400720c */ /* 0x040fe40003fa6270 */
[----:B------:R-:W-:Y:S02]  /*15d10*/  FSEL R163, R163, -INF , !P0 ;  /* 0xff800000a3a37808 */ /* 0x000fe40004000000 */
        /* <DEDUP_REMOVED lines=14> */
[-C--:B------:R-:W-:Y:S02]  /*15e00*/  ISETP.GE.AND P0, PT, R10, R222.reuse, PT ;  /* 0x000000de0a00720c */ /* 0x080fe40003f06270 */
[----:B------:R-:W-:Y:S02]  /*15e10*/  ISETP.GE.AND P6, PT, R26, R222, PT ;  /* 0x000000de1a00720c */ /* 0x000fe40003fc6270 */
[----:B------:R-:W-:Y:S02]  /*15e20*/  FSEL R229, R43, -INF , !P4 ;  /* 0xff8000002be57808 */ /* 0x000fe40006000000 */
        /* <DEDUP_REMOVED lines=8> */
[----:B------:R-:W-:Y:S02]  /*15eb0*/  FMNMX3.FTZ R10, R10, R249, R229, !PT ;  /* 0x000000f90a0a7276 */ /* 0x000fe400078100e5 */
[----:B------:R-:W-:Y:S02]  /*15ec0*/  ISETP.GE.AND P6, PT, R4, R224, PT ;  /* 0x000000e00400720c */ /* 0x000fe40003fc6270 */
[----:B------:R-:W-:Y:S02]  /*15ed0*/  FMNMX3.FTZ R25, R25, R174, R178, !PT ;  /* 0x000000ae19197276 */ /* 0x000fe400078100b2 */
[----:B------:R-:W-:Y:S02]  /*15ee0*/  FSEL R161, R161, -INF , !P4 ;  /* 0xff800000a1a17808 */ /* 0x000fe40006000000 */
[----:B------:R-:W-:Y:S02]  /*15ef0*/  FSEL R152, R152, -INF , !P5 ;  /* 0xff80000098987808 */ /* 0x000fe40006800000 */
[-C--:B------:R-:W-:Y:S02]  /*15f00*/  ISETP.GE.AND P5, PT, R16, R222.reuse, PT ;  /* 0x000000de1000720c */ /* 0x080fe40003fa6270 */
[----:B------:R-:W-:Y:S02]  /*15f10*/  FSEL R187, R187, -INF , !P1 ;  /* 0xff800000bbbb7808 */ /* 0x000fe40004800000 */
[-C--:B------:R-:W-:Y:S02]  /*15f20*/  ISETP.GE.AND P4, PT, R18, R222.reuse, PT ;  /* 0x000000de1200720c */ /* 0x080fe40003f86270 */
        /* <DEDUP_REMOVED lines=8> */
[----:B------:R-:W-:Y:S02]  /*15fb0*/  FSEL R167, R167, -INF , !P6 ;  /* 0xff800000a7a77808 */ /* 0x000fe40007000000 */
[----:B------:R-:W-:Y:S02]  /*15fc0*/  FSEL R165, R165, -INF , !P1 ;  /* 0xff800000a5a57808 */ /* 0x000fe40004800000 */
[----:B------:R-:W-:Y:S02]  /*15fd0*/  FMNMX3.FTZ R18, R18, R199, R197, !PT ;  /* 0x000000c712127276 */ /* 0x000fe400078100c5 */
[C---:B------:R-:W-:Y:S02]  /*15fe0*/  ISETP.GE.AND P6, PT, R4.reuse, R223, PT ;  /* 0x000000df0400720c */ /* 0x040fe40003fc6270 */
[-C--:B------:R-:W-:Y:S02]  /*15ff0*/  ISETP.GE.AND P1, PT, R4, R222.reuse, PT ;  /* 0x000000de0400720c */ /* 0x080fe40003f26270 */
[-C--:B------:R-:W-:Y:S02]  /*16000*/  ISETP.GE.AND P4, PT, R8, R222.reuse, PT ;  /* 0x000000de0800720c */ /* 0x080fe40003f86270 */
[----:B------:R-:W-:Y:S02]  /*16010*/  FMNMX3.FTZ R4, R10, R175, R173, !PT ;  /* 0x000000af0a047276 */ /* 0x000fe400078100ad */
[----:B------:R-:W-:Y:S02]  /*16020*/  FMNMX3.FTZ R18, R18, R191, R189, !PT ;  /* 0x000000bf12127276 */ /* 0x000fe400078100bd */
[----:B------:R-:W-:Y:S02]  /*16030*/  FSEL R13, R13, -INF , P6 ;  /* 0xff8000000d0d7808 */ /* 0x000fe40003000000 */
[----:B------:R-:W-:Y:S02]  /*16040*/  FMNMX3.FTZ R10, R4, R167, R165, !PT ;  /* 0x000000a7040a7276 */ /* 0x000fe400078100a5 */
[----:B------:R-:W-:Y:S02]  /*16050*/  FSEL R159, R159, -INF , !P0 ;  /* 0xff8000009f9f7808 */ /* 0x000fe40004000000 */
[----:B------:R-:W-:Y:S02]  /*16060*/  FSEL R157, R157, -INF , !P4 ;  /* 0xff8000009d9d7808 */ /* 0x000fe40006000000 */
[----:B------:R-:W-:Y:S02]  /*16070*/  ISETP.GE.AND P5, PT, R6, R222, PT ;  /* 0x000000de0600720c */ /* 0x000fe40003fa6270 */
[----:B------:R-:W-:Y:S02]  /*16080*/  FMNMX3.FTZ R18, R18, R179, R177, !PT ;  /* 0x000000b312127276 */ /* 0x000fe400078100b1 */
[----:B------:R-:W-:Y:S02]  /*16090*/  FSEL R137, R13, -INF , !P1 ;  /* 0xff8000000d897808 */ /* 0x000fe40004800000 */
[----:B------:R-:W-:Y:S02]  /*160a0*/  FMNMX3.FTZ R5, R10, R159, R157, !PT ;  /* 0x0000009f0a057276 */ /* 0x000fe4000781009d */
[----:B------:R-:W-:Y:S02]  /*160b0*/  FSEL R136, R136, -INF , !P5 ;  /* 0xff80000088887808 */ /* 0x000fe40006800000 */
[----:B------:R-:W-:Y:S02]  /*160c0*/  FMNMX3.FTZ R18, R18, R171, R169, !PT ;  /* 0x000000ab12127276 */ /* 0x000fe400078100a9 */
[----:B------:R-:W-:Y:S02]  /*160d0*/  FMNMX3.FTZ R6, R5, R137, R136, !PT ;  /* 0x0000008905067276 */ /* 0x000fe40007810088 */
[----:B------:R-:W-:Y:S02]  /*160e0*/  FMNMX3.FTZ R18, R18, R163, R161, !PT ;  /* 0x000000a312127276 */ /* 0x000fe400078100a1 */
[----:B------:R-:W-:Y:S01]  /*160f0*/  LOP3.LUT R215, R214, 0x200, R215, 0xf8, !PT ;  /* 0x00000200d6d77812 */ /* 0x000fe200078ef8d7 */
[----:B------:R-:W1:Y:S01]  /*16100*/  SHFL.BFLY PT, R5, R6, 0x2, 0x1f ;  /* 0x0c401f0006057f89 */ /* 0x000e6200000e0000 */
[----:B------:R-:W-:Y:S03]  /*16110*/  FMNMX3.FTZ R8, R18, R155, R152, !PT ;  /* 0x0000009b12087276 */ /* 0x000fe60007810098 */
[----:B------:R-:W-:Y:S04]  /*16120*/  IMAD R138, R215, 0x2, R212 ;  /* 0x00000002d78a7824 */ /* 0x000fe800078e02d4 */
[----:B------:R-:W2:Y:S01]  /*16130*/  SHFL.BFLY PT, R25, R8, 0x2, 0x1f ;  /* 0x0c401f0008197f89 */ /* 0x000ea200000e0000 */
[C---:B------:R-:W-:Y:S02]  /*16140*/  IMAD.IADD R139, R138.reuse, 0x1, R213 ;  /* 0x000000018a8b7824 */ /* 0x040fe400078e02d5 */
[----:B------:R-:W-:Y:S05]  /*16150*/  VIADD R144, R138, 0xc040 ;  /* 0x0000c0408a907836 */ /* 0x000fea0000000000 */
[----:B------:R-:W-:Y:S08]  /*16160*/  LDSM.16.MT88.4 R44, [R138+0x10000] ;  /* 0x010000008a2c783b */ /* 0x000ff00000004200 */
[----:B------:R-:W-:Y:S01]  /*16170*/  LDSM.16.MT88.4 R52, [R139+0x10000] ;  /* 0x010000008b34783b */ /* 0x000fe20000004200 */
[----:B-1----:R-:W-:Y:S07]  /*16180*/  FMNMX.FTZ R4, R6, R5, !PT ;  /* 0x0000000506047209 */ /* 0x002fee0007810000 */
[----:B------:R-:W1:Y:S01]  /*16190*/  SHFL.BFLY PT, R133, R4, 0x1, 0x1f ;  /* 0x0c201f0004857f89 */ /* 0x000e6200000e0000 */
[----:B--2---:R-:W-:Y:S01]  /*161a0*/  FMNMX.FTZ R25, R8, R25, !PT ;  /* 0x0000001908197209 */ /* 0x004fe20007810000 */
[----:B------:R-:W-:Y:S06]  /*161b0*/  VIADD R8, R138, 0xc000 ;  /* 0x0000c0008a087836 */ /* 0x000fec0000000000 */
[----:B------:R-:W2:Y:S01]  /*161c0*/  SHFL.BFLY PT, R134, R25, 0x1, 0x1f ;  /* 0x0c201f0019867f89 */ /* 0x000ea200000e0000 */
[----:B------:R-:W-:Y:S04]  /*161d0*/  @P2 VIADD R144, R8, 0xffffffc0 ;  /* 0xffffffc008902836 */ /* 0x000fe80000000000 */
[----:B------:R-:W-:Y:S03]  /*161e0*/  IMAD.IADD R213, R213, 0x1, R144 ;  /* 0x00000001d5d57824 */ /* 0x000fe600078e0290 */
[----:B------:R-:W-:Y:S08]  /*161f0*/  LDSM.16.MT88.4 R28, [R144] ;  /* 0x00000000901c783b */ /* 0x000ff00000004200 */
[----:B------:R-:W-:Y:S01]  /*16200*/  LDSM.16.MT88.4 R36, [R213] ;  /* 0x00000000d524783b */ /* 0x000fe20000004200 */
[----:B-1----:R-:W-:Y:S04]  /*16210*/  FMNMX.FTZ R133, R4, R133, !PT ;  /* 0x0000008504857209 */ /* 0x002fe80007810000 */
[----:B------:R-:W-:Y:S01]  /*16220*/  FSETP.NEU.FTZ.AND P0, PT, R133, -INF , PT ;  /* 0xff8000008500780b */ /* 0x000fe20003f1d000 */
[----:B---3--:R-:W-:Y:S01]  /*16230*/  FMUL.FTZ R154, R135, R133 ;  /* 0x00000085879a7220 */ /* 0x008fe20000410000 */
[----:B--2---:R-:W-:Y:S01]  /*16240*/  FMNMX.FTZ R134, R25, R134, !PT ;  /* 0x0000008619867209 */ /* 0x004fe20007810000 */
[----:B------:R-:W-:Y:S03]  /*16250*/  LDSM.16.MT88.4 R60, [R144+0x4000] ;  /* 0x00400000903c783b */ /* 0x000fe60000004200 */
[----:B------:R-:W-:Y:S01]  /*16260*/  FSEL R154, R154, RZ, P0 ;  /* 0x000000ff9a9a7208 */ /* 0x000fe20000000000 */
[----:B------:R-:W-:Y:S01]  /*16270*/  FMUL.FTZ R156, R135, R134 ;  /* 0x00000086879c7220 */ /* 0x000fe20000410000 */
[C---:B------:R-:W-:Y:S03]  /*16280*/  FSETP.NEU.FTZ.AND P1, PT, R134.reuse, -INF , PT ;  /* 0xff8000008600780b */ /* 0x040fe60003f3d000 */
[-CC-:B------:R-:W-:Y:S01]  /*16290*/  FFMA.FTZ R151, R15, R135.reuse, -R154.reuse ;  /* 0x000000870f977223 */ /* 0x180fe2000001089a */
[----:B------:R-:W-:Y:S01]  /*162a0*/  FSEL R5, R134, RZ, P1 ;  /* 0x000000ff86057208 */ /* 0x000fe20000800000 */
[----:B------:R-:W1:Y:S01]  /*162b0*/  LDSM.16.MT88.4 R12, [R138+0xc000] ;  /* 0x00c000008a0c783b */ /* 0x000e620000004200 */
[----:B------:R-:W-:Y:S01]  /*162c0*/  FSEL R156, R156, RZ, P1 ;  /* 0x000000ff9c9c7208 */ /* 0x000fe20000800000 */
[-CC-:B------:R-:W-:Y:S01]  /*162d0*/  FFMA.FTZ R149, R11, R135.reuse, -R154.reuse ;  /* 0x000000870b957223 */ /* 0x180fe2000001089a */
[-C--:B------:R-:W-:Y:S01]  /*162e0*/  FFMA.FTZ R148, R9, R135.reuse, -R154 ;  /* 0x0000008709947223 */ /* 0x080fe2000001089a */
[----:B------:R-:W-:Y:S01]  /*162f0*/  FADD.FTZ R0, -R5, R0 ;  /* 0x0000000005007221 */ /* 0x000fe20000010100 */
[----:B------:R-:W-:Y:S01]  /*16300*/  FSEL R5, R133, RZ, P0 ;  /* 0x000000ff85057208 */ /* 0x000fe20000000000 */
[-CC-:B------:R-:W-:Y:S01]  /*16310*/  FFMA.FTZ R147, R23, R135.reuse, -R156.reuse ;  /* 0x0000008717937223 */ /* 0x180fe2000001089c */
[-CC-:B------:R-:W-:Y:S01]  /*16320*/  FFMA.FTZ R150, R21, R135.reuse, -R156.reuse ;  /* 0x0000008715967223 */ /* 0x180fe2000001089c */
[----:B------:R-:W-:Y:S01]  /*16330*/  FMUL.FTZ R4, R135, R0 ;  /* 0x0000000087047220 */ /* 0x000fe20000410000 */
[-C--:B------:R-:W-:Y:S01]  /*16340*/  FFMA.FTZ R146, R19, R135.reuse, -R156 ;  /* 0x0000008713927223 */ /* 0x080fe2000001089c */
[----:B------:R-:W-:Y:S01]  /*16350*/  FADD.FTZ R0, -R5, R132 ;  /* 0x0000008405007221 */ /* 0x000fe20000010100 */
[-C--:B------:R-:W-:Y:S01]  /*16360*/  FFMA.FTZ R145, R17, R135.reuse, -R156 ;  /* 0x0000008711917223 */ /* 0x080fe2000001089c */
[-CC-:B------:R-:W-:Y:S01]  /*16370*/  FFMA.FTZ R153, R7, R135.reuse, -R154.reuse ;  /* 0x0000008707997223 */ /* 0x180fe2000001089a */
[----:B------:R-:W2:Y:S01]  /*16380*/  LDSM.16.MT88.4 R20, [R139+0xc000] ;  /* 0x00c000008b14783b */ /* 0x000ea20000004200 */
[----:B------:R-:W-:Y:S01]  /*16390*/  FMUL.FTZ R6, R135, R0 ;  /* 0x0000000087067220 */ /* 0x000fe20000410000 */
        /* <DEDUP_REMOVED lines=472> */
.L_x_7261:
        /* <DEDUP_REMOVED lines=12> */
.L_x_7290:
        /* <DEDUP_REMOVED lines=177> */
.L_x_7271:
[----:B------:R-:W-:Y:S05]  /*18cf0*/  BSYNC.RECONVERGENT B0 ;  /* 0x0000000000007941 */ /* 0x000fea0003800200 */
.L_x_7270:
        /* <DEDUP_REMOVED lines=30> */
.L_x_7273:
[----:B------:R-:W-:Y:S05]  /*18ee0*/  BSYNC.RECONVERGENT B0 ;  /* 0x0000000000007941 */ /* 0x000fea0003800200 */
.L_x_7272:
        /* <DEDUP_REMOVED lines=12> */
.L_x_7275:
[----:B------:R-:W-:Y:S05]  /*18fb0*/  BSYNC.RECONVERGENT B0 ;  /* 0x0000000000007941 */ /* 0x000fea0003800200 */
.L_x_7274:
        /* <DEDUP_REMOVED lines=11> */
.L_x_7277:
[----:B------:R-:W-:Y:S05]  /*19070*/  BSYNC.RECONVERGENT B0 ;  /* 0x0000000000007941 */ /* 0x000fea0003800200 */
.L_x_7276:
        /* <DEDUP_REMOVED lines=11> */
.L_x_7279:
[----:B------:R-:W-:Y:S05]  /*19130*/  BSYNC.RECONVERGENT B0 ;  /* 0x0000000000007941 */ /* 0x000fea0003800200 */
.L_x_7278:
        /* <DEDUP_REMOVED lines=10> */
.L_x_7281:
[----:B------:R-:W-:Y:S05]  /*191e0*/  BSYNC.RECONVERGENT B0 ;  /* 0x0000000000007941 */ /* 0x000fea0003800200 */
.L_x_7280:
        /* <DEDUP_REMOVED lines=10> */
.L_x_7283:
[----:B------:R-:W-:Y:S05]  /*19290*/  BSYNC.RECONVERGENT B0 ;  /* 0x0000000000007941 */ /* 0x000fea0003800200 */
.L_x_7282:
        /* <DEDUP_REMOVED lines=10> */
.L_x_7285:
[----:B------:R-:W-:Y:S05]  /*19340*/  BSYNC.RECONVERGENT B0 ;  /* 0x0000000000007941 */ /* 0x000fea0003800200 */
.L_x_7284:
[----:B------:R-:W-:-:S04]  /*19350*/  MOV R233, 0x0 ;  /* 0x0000000000e97802 */ /* 0x000fc80000000f00 */
[----:B-12345:R-:W-:Y:S05]  /*19360*/  @P3 RET.REL.NODEC R232 `(_ZN5flash24flash_fwd_splitkv_kernelI23Flash_fwd_kernel_traitsILi128ELi64ELi128ELi4ELb0ELb0EN7cutlass10bfloat16_tE19Flash_kernel_traitsILi128ELi64ELi128ELi4ES3_EELb0ELb1ELb1ELb0ELb0ELb1ELb1ELb0EEEvNS_16Flash_fwd_paramsE) ;  /* 0xfffffe6ce8243950 */ /* 0x03efea0003c3ffff */
[-C--:B------:R-:W-:Y:S01]  /*19370*/  ISETP.GE.AND P2, PT, R71, R2.reuse, PT ;  /* 0x000000024700720c */ /* 0x080fe20003f46270 */
[----:B------:R-:W-:Y:S01]  /*19380*/  IMAD.MOV.U32 R233, RZ, RZ, 0x0 ;  /* 0x00000000ffe97424 */ /* 0x000fe200078e00ff */
[----:B------:R-:W-:-:S11]  /*19390*/  ISETP.GE.AND P0, PT, R69, R2, PT ;  /* 0x000000024500720c */ /* 0x000fd60003f06270 */
[----:B------:R-:W-:-:S04]  /*193a0*/  @!P2 LEA R8, P1, R73, R76, 0x2 ;  /* 0x0000004c4908a211 */ /* 0x000fc800078210ff */
[----:B------:R-:W-:-:S05]  /*193b0*/  @!P2 LEA.HI.X R9, R73, R77, R0, 0x2, P1 ;  /* 0x0000004d4909a211 */ /* 0x000fca00008f1400 */
[----:B------:R1:W-:Y:S02]  /*193c0*/  @!P2 ST.E.128 desc[UR4][R8.64+0x7000], R36 ;  /* 0x007000240800a985 */ /* 0x0003e4000c101d04 */
[----:B-1----:R-:W-:Y:S05]  /*193d0*/  @P0 RET.REL.NODEC R232 `(_ZN5flash24flash_fwd_splitkv_kernelI23Flash_fwd_kernel_traitsILi128ELi64ELi128ELi4ELb0ELb0EN7cutlass10bfloat16_tE19Flash_kernel_traitsILi128ELi64ELi128ELi4ES3_EELb0ELb1ELb1ELb0ELb0ELb1ELb1ELb0EEEvNS_16Flash_fwd_paramsE) ;  /* 0xfffffe6ce8080950 */ /* 0x002fea0003c3ffff */
[----:B------:R-:W-:Y:S01]  /*193e0*/  LEA R2, P0, R73, R76, 0x2 ;  /* 0x0000004c49027211 */ /* 0x000fe200078010ff */
[----:B------:R-:W-:-:S03]  /*193f0*/  IMAD.MOV.U32 R233, RZ, RZ, 0x0 ;  /* 0x00000000ffe97424 */ /* 0x000fc600078e00ff */
[----:B------:R-:W-:-:S05]  /*19400*/  LEA.HI.X R3, R73, R77, R0, 0x2, P0 ;  /* 0x0000004d49037211 */ /* 0x000fca00000f1400 */
[----:B------:R1:W-:Y:S02]  /*19410*/  ST.E.128 desc[UR4][R2.64+0x7100], R4 ;  /* 0x0071000402007985 */ /* 0x0003e4000c101d04 */
[----:B-1----:R-:W-:Y:S05]  /*19420*/  RET.REL.NODEC R232 `(_ZN5flash24flash_fwd_splitkv_kernelI23Flash_fwd_kernel_traitsILi128ELi64ELi128ELi4ELb0ELb0EN7cutlass10bfloat16_tE19Flash_kernel_traitsILi128ELi64ELi128ELi4ES3_EELb0ELb1ELb1ELb0ELb0ELb1ELb1ELb0EEEvNS_16Flash_fwd_paramsE) ;  /* 0xfffffe68e8f47950 */ /* 0x002fea0003c3ffff */
.L_x_7269:
[----:B------:R-:W-:Y:S01]  /*19430*/  MOV R9, 0x2 ;  /* 0x0000000200097802 */ /* 0x000fe20000000f00 */
[----:B------:R-:W-:Y:S01]  /*19440*/  IMAD.MOV.U32 R6, RZ, RZ, 0x1f ;  /* 0x0000001fff067424 */ /* 0x000fe200078e00ff */
[----:B------:R-:W-:-:S07]  /*19450*/  MOV R8, 0xffffffff ;  /* 0xffffffff00087802 */ /* 0x000fce0000000f00 */
[----:B-1---5:R-:W-:Y:S05]  /*19460*/  WARPSYNC.COLLECTIVE R8, `(.L_x_7286) ;  /* 0x0000000008087348 */ /* 0x022fea0003c00000 */
[----:B------:R2:W3:Y:S02]  /*19470*/  SHFL.BFLY P0, R12, R243, R9, R6 ;  /* 0x0c000009f30c7389 */ /* 0x0004e40000000006 */
[----:B-123-5:R-:W-:Y:S05]  /*19480*/  ENDCOLLECTIVE ;  /* 0x000000000000791b */ /* 0x02efea0003800000 */
.L_x_7286:
[----:B------:R-:W-:Y:S02]  /*19490*/  IMAD.MOV.U32 R10, RZ, RZ, R12 ;  /* 0x000000ffff0a7224 */ /* 0x000fe400078e000c */
[----:B------:R-:W-:Y:S02]  /*194a0*/  IMAD.MOV.U32 R9, RZ, RZ, 0x1 ;  /* 0x00000001ff097424 */ /* 0x000fe400078e00ff */
[----:B------:R-:W-:-:S05]  /*194b0*/  FADD.FTZ R10, R10, R243 ;  /* 0x000000f30a0a7221 */ /* 0x000fca0000010000 */
[----:B------:R-:W-:-:S07]  /*194c0*/  MOV R243, R10 ;  /* 0x0000000a00f37202 */ /* 0x000fce0000000f00 */
[----:B------:R-:W-:Y:S05]  /*194d0*/  WARPSYNC.COLLECTIVE R8, `(.L_x_7287) ;  /* 0x0000000008087348 */ /* 0x000fea0003c00000 */
[----:B------:R1:W2:Y:S02]  /*194e0*/  SHFL.BFLY P0, R12, R243, R9, R6 ;  /* 0x0c000009f30c7389 */ /* 0x0002a40000000006 */
[----:B-12---:R-:W-:Y:S05]  /*194f0*/  ENDCOLLECTIVE ;  /* 0x000000000000791b */ /* 0x006fea0003800000 */
.L_x_7287:
[----:B------:R-:W-:Y:S01]  /*19500*/  MOV R243, R241 ;  /* 0x000000f100f37202 */ /* 0x000fe20000000f00 */
[----:B------:R-:W-:Y:S01]  /*19510*/  IMAD.MOV.U32 R9, RZ, RZ, 0x2 ;  /* 0x00000002ff097424 */ /* 0x000fe200078e00ff */
[----:B------:R-:W-:-:S07]  /*19520*/  MOV R7, R12 ;  /* 0x0000000c00077202 */ /* 0x000fce0000000f00 */
[----:B------:R-:W-:Y:S05]  /*19530*/  WARPSYNC.COLLECTIVE R8, `(.L_x_7288) ;  /* 0x0000000008087348 */ /* 0x000fea0003c00000 */
[----:B------:R1:W2:Y:S02]  /*19540*/  SHFL.BFLY P0, R12, R243, R9, R6 ;  /* 0x0c000009f30c7389 */ /* 0x0002a40000000006 */
[----:B-12---:R-:W-:Y:S05]  /*19550*/  ENDCOLLECTIVE ;  /* 0x000000000000791b */ /* 0x006fea0003800000 */
.L_x_7288:
[----:B------:R-:W-:Y:S01]  /*19560*/  FADD.FTZ R7, R10, R7 ;  /* 0x000000070a077221 */ /* 0x000fe20000010000 */
[----:B------:R-:W-:Y:S01]  /*19570*/  FADD.FTZ R11, R12, R241 ;  /* 0x000000f10c0b7221 */ /* 0x000fe20000010000 */
[----:B------:R-:W-:-:S04]  /*19580*/  MOV R9, 0x1 ;  /* 0x0000000100097802 */ /* 0x000fc80000000f00 */
[----:B------:R-:W-:-:S07]  /*19590*/  MOV R243, R11 ;  /* 0x0000000b00f37202 */ /* 0x000fce0000000f00 */
[----:B------:R-:W-:Y:S05]  /*195a0*/  WARPSYNC.COLLECTIVE R8, `(.L_x_7289) ;  /* 0x0000000008087348 */ /* 0x000fea0003c00000 */
[----:B------:R1:W2:Y:S02]  /*195b0*/  SHFL.BFLY P0, R12, R243, R9, R6 ;  /* 0x0c000009f30c7389 */ /* 0x0002a40000000006 */
[----:B-12---:R-:W-:Y:S05]  /*195c0*/  ENDCOLLECTIVE ;  /* 0x000000000000791b */ /* 0x006fea0003800000 */
.L_x_7289:
[----:B------:R-:W-:Y:S05]  /*195d0*/  BRA `(.L_x_7290) ;  /* 0xffffffec00007947 */ /* 0x000fea000383ffff */
.L_x_7291:
        /* <DEDUP_REMOVED lines=10> */
.L_x_14909:


//--------------------- .text._ZN5flash24flash_fwd_splitkv_kernelI23Flash_fwd_kernel_traitsILi128ELi64ELi128ELi4ELb0ELb0EN7cutlass10bfloat16_tE19Flash_kernel_traitsILi128ELi64ELi128ELi4ES3_EELb0ELb1ELb0ELb0ELb1ELb0ELb1ELb1EEEvNS_16Flash_fwd_paramsE --------------------------
	.section	.text._ZN5flash24flash_fwd_splitkv_kernelI23Flash_fwd_kernel_traitsILi128ELi64ELi128ELi4ELb0ELb0EN7cutlass10bfloat16_tE19Flash_kernel_traitsILi128ELi64ELi128ELi4ES3_EELb0ELb1ELb0ELb0ELb1ELb0ELb1ELb1EEEvNS_16Flash_fwd_paramsE,"ax",@progbits
	.align	128
        .global         _ZN5flash24flash_fwd_splitkv_kernelI23Flash_fwd_kernel_traitsILi128ELi64ELi128ELi4ELb0ELb0EN7cutlass10bfloat16_tE19Flash_kernel_traitsILi128ELi64ELi128ELi4ES3_EELb0ELb1ELb0ELb0ELb1ELb0ELb1ELb1EEEvNS_16Flash_fwd_paramsE
        .type           _ZN5flash24flash_fwd_splitkv_kernelI23Flash_fwd_kernel_traitsILi128ELi64ELi128ELi4ELb0ELb0EN7cutlass10bfloat16_tE19Flash_kernel_traitsILi128ELi64ELi128ELi4ES3_EELb0ELb1ELb0ELb0ELb1ELb0ELb1ELb1EEEvNS_16Flash_fwd_paramsE,@function
        .size           _ZN5flash24flash_fwd_splitkv_kernelI23Flash_fwd_kernel_traitsILi128ELi64ELi128ELi4ELb0ELb0EN7cutlass10bfloat16_tE19Flash_kernel_traitsILi128ELi64ELi128ELi4ES3_EELb0ELb1ELb0ELb0ELb1ELb0ELb1ELb1EEEvNS_16Flash_fwd_paramsE,(.L_x_14910 - _ZN5flash24flash_fwd_splitkv_kernelI23Flash_fwd_kernel_traitsILi128ELi64ELi128ELi4ELb0ELb0EN7cutlass10bfloat16_tE19Flash_kernel_traitsILi128ELi64ELi128ELi4ES3_EELb0ELb1ELb0ELb0ELb1ELb0ELb1ELb1EEEvNS_16Flash_fwd_paramsE)
        .other          _ZN5flash24flash_fwd_splitkv_kernelI23Flash_fwd_kernel_traitsILi128ELi64ELi128ELi4ELb0ELb0EN7cutlass10bfloat16_tE19Flash_kernel_traitsILi128ELi64ELi128ELi4ES3_EELb0ELb1ELb0ELb0ELb1ELb0ELb1ELb1EEEvNS_16Flash_fwd_paramsE,@"STO_CUDA_ENTRY STV_DEFAULT"
_ZN5flash24flash_fwd_splitkv_kernelI23Flash_fwd_kernel_traitsILi128ELi64ELi128ELi4ELb0ELb0EN7cutlass10bfloat16_tE19Flash_kernel_traitsILi128ELi64ELi128ELi4ES3_EELb0ELb1ELb0ELb0ELb1ELb0ELb1ELb1EEEvNS_16Flash_fwd_paramsE:
.text._ZN5flash24flash_fwd_splitkv_kernelI23Flash_fwd_kernel_traitsILi128ELi64ELi128ELi4ELb0ELb0EN7cutlass10bfloat16_tE19Flash_kernel_traitsILi128ELi64ELi128ELi4ES3_EELb0ELb1ELb0ELb0ELb1ELb0ELb1ELb1EEEvNS_16Flash_fwd_paramsE:
        /* <DEDUP_REMOVED lines=29> */
[----:B------:R-:W-:Y:S05]  /*01d0*/  CALL.REL.NOINC `($_ZN5flash24flash_fwd_splitkv_kernelI23Flash_fwd_kernel_traitsILi128ELi64ELi128ELi4ELb0ELb0EN7cutlass10bfloat16_tE19Flash_kernel_traitsILi128ELi64ELi128ELi4ES3_EELb0ELb1ELb0ELb0ELb1ELb0ELb1ELb1EEEvNS_16Flash_fwd_paramsE$_ZN5flash30compute_attn_1rowblock_splitkvI23Flash_fwd_kernel_traitsILi128ELi64ELi128ELi4ELb0ELb0EN7cutlass10bfloat16_tE19Flash_kernel_traitsILi128ELi64ELi128ELi4ES3_EELb0ELb1ELb0ELb0ELb1ELb0ELb1ELb1ENS_16Flash_fwd_paramsEEEvRKT8_iiiii) ;  /* 0x0000000000087944 */ /* 0x000fea0003c00000 */
[----:B------:R-:W-:Y:S05]  /*01e0*/  BSYNC.RECONVERGENT B3 ;  /* 0x0000000000037941 */ /* 0x000fea0003800200 */
.L_x_7292:
[----:B------:R-:W-:Y:S05]  /*01f0*/  EXIT ;  /* 0x000000000000794d */ /* 0x000fea0003800000 */
        .type           $_ZN5flash24flash_fwd_splitkv_kernelI23Flash_fwd_kernel_traitsILi128ELi64ELi128ELi4ELb0ELb0EN7cutlass10bfloat16_tE19Flash_kernel_traitsILi128ELi64ELi128ELi4ES3_EELb0ELb1ELb0ELb0ELb1ELb0ELb1ELb1EEEvNS_16Flash_fwd_paramsE$_ZN5flash30compute_attn_1rowblock_splitkvI23Flash_fwd_kernel_traitsILi128ELi64ELi128ELi4ELb0ELb0EN7cutlass10bfloat16_tE19Flash_kernel_traitsILi128ELi64ELi128ELi4ES3_EELb0ELb1ELb0ELb0ELb1ELb0ELb1ELb1ENS_16Flash_fwd_paramsEEEvRKT8_iiiii,@function
        .size           $_ZN5flash24flash_fwd_splitkv_kernelI23Flash_fwd_kernel_traitsILi128ELi64ELi128ELi4ELb0ELb0EN7cutlass10bfloat16_tE19Flash_kernel_traitsILi128ELi64ELi128ELi4ES3_EELb0ELb1ELb0ELb0ELb1ELb0ELb1ELb1EEEvNS_16Flash_fwd_paramsE$_ZN5flash30compute_attn_1rowblock_splitkvI23Flash_fwd_kernel_traitsILi128ELi64ELi128ELi4ELb0ELb0EN7cutlass10bfloat16_tE19Flash_kernel_traitsILi128ELi64ELi128ELi4ES3_EELb0ELb1ELb0ELb0ELb1ELb0ELb1ELb1ENS_16Flash_fwd_paramsEEEvRKT8_iiiii,(.L_x_14910 - $_ZN5flash24flash_fwd_splitkv_kernelI23Flash_fwd_kernel_traitsILi128ELi64ELi128ELi4ELb0ELb0EN7cutlass10bfloat16_tE19Flash_kernel_traitsILi128ELi64ELi128ELi4ES3_EELb0ELb1ELb0ELb0ELb1ELb0ELb1ELb1EEEvNS_16Flash_fwd_paramsE$_ZN5flash30compute_attn_1rowblock_splitkvI23Flash_fwd_kernel_traitsILi128ELi64ELi128ELi4ELb0ELb0EN7cutlass10bfloat16_tE19Flash_kernel_traitsILi128ELi64ELi128ELi4ES3_EELb0ELb1ELb0ELb0ELb1ELb0ELb1ELb1ENS_16Flash_fwd_paramsEEEvRKT8_iiiii)
$_ZN5flash24flash_fwd_splitkv_kernelI23Flash_fwd_kernel_traitsILi128ELi64ELi128ELi4ELb0ELb0EN7cutlass10bfloat16_tE19Flash_kernel_traitsILi128ELi64ELi128ELi4ES3_EELb0ELb1ELb0ELb0ELb1ELb0ELb1ELb1EEEvNS_16Flash_fwd_paramsE$_ZN5flash30compute_attn_1rowblock_splitkvI23Flash_fwd_kernel_traitsILi128ELi64ELi128ELi4ELb0ELb0EN7cutlass10bfloat16_tE19Flash_kernel_traitsILi128ELi64ELi128ELi4ES3_EELb0ELb1ELb0ELb0ELb1ELb0ELb1ELb1ENS_16Flash_fwd_paramsEEEvRKT8_iiiii:
        /* <DEDUP_REMOVED lines=38> */
.L_x_7294:
[----:B------:R-:W-:Y:S05]  /*0460*/  BSYNC.RECONVERGENT B0 ;  /* 0x0000000000007941 */ /* 0x000fea0003800200 */
.L_x_7293:
[----:B------:R-:W-:Y:S04]  /*0470*/  BSSY.RECONVERGENT B0, `(.L_x_7295) ;  /* 0x0000007000007945 */ /* 0x000fe80003800200 */
[----:B------:R-:W-:Y:S05]  /*0480*/  @!P4 BRA `(.L_x_7296) ;  /* 0x000000000014c947 */ /* 0x000fea0003800000 */
[----:B------:R-:W3:Y:S02]  /*0490*/  LD.E.U8 R4, desc[UR4][R132.64+0x1b2] ;  /* 0x0001b20484047980 */ /* 0x000ee4000c101100 */
[----:B---3--:R-:W-:-:S13]  /*04a0*/  ISETP.NE.AND P0, PT, R4, RZ, PT ;  /* 0x000000ff0400720c */ /* 0x008fda0003f05270 */
[----:B------:R-:W3:Y:S02]  /*04b0*/  @P0 LD.E R11, desc[UR4][R16.64+0x4] ;  /* 0x00000404100b0980 */ /* 0x000ee4000c101900 */
[----:B---3-5:R-:W-:-:S06]  /*04c0*/  @P0 IADD3 R86, PT, PT, R11, -R14, RZ ;  /* 0x8000000e0b560210 */ /* 0x028fcc0007ffe0ff */
[----:B------:R3:W5:Y:S02]  /*04d0*/  @!P0 LD.E R86, desc[UR4][R16.64] ;  /* 0x0000000410568980 */ /* 0x000764000c101900 */
.L_x_7296:
[----:B------:R-:W-:Y:S05]  /*04e0*/  BSYNC.RECONVERGENT B0 ;  /* 0x0000000000007941 */ /* 0x000fea0003800200 */
.L_x_7295:
        /* <DEDUP_REMOVED lines=9> */
.L_x_7298:
[----:B------:R-:W4:Y:S01]  /*0580*/  LD.E.64 R8, desc[UR4][R132.64+0x108] ;  /* 0x0001080484087980 */ /* 0x000f22000c101b00 */
[----:B------:R-:W-:Y:S01]  /*0590*/  BSSY.RECONVERGENT B0, `(.L_x_7300) ;  /* 0x0000006000007945 */ /* 0x000fe20003800200 */
[----:B------:R-:W-:Y:S01]  /*05a0*/  IMAD.MOV.U32 R73, RZ, RZ, RZ ;  /* 0x000000ffff497224 */ /* 0x000fe200078e00ff */
[----:B----4-:R-:W-:-:S04]  /*05b0*/  ISETP.NE.U32.AND P0, PT, R8, RZ, PT ;  /* 0x000000ff0800720c */ /* 0x010fc80003f05070 */
[----:B------:R-:W-:-:S13]  /*05c0*/  ISETP.NE.AND.EX P0, PT, R9, RZ, PT, P0 ;  /* 0x000000ff0900720c */ /* 0x000fda0003f05300 */
[----:B------:R-:W-:Y:S05]  /*05d0*/  @!P0 BRA `(.L_x_7301) ;  /* 0x0000000000048947 */ /* 0x000fea0003800000 */
[----:B------:R4:W5:Y:S02]  /*05e0*/  LD.E R73, desc[UR4][R132.64+0xbc] ;  /* 0x0000bc0484497980 */ /* 0x000964000c101900 */
.L_x_7301:
[----:B------:R-:W-:Y:S05]  /*05f0*/  BSYNC.RECONVERGENT B0 ;  /* 0x0000000000007941 */ /* 0x000fea0003800200 */
.L_x_7300:
[----:B-----5:R-:W-:Y:S02]  /*0600*/  IADD3 R73, PT, PT, R86, R73, RZ ;  /* 0x0000004956497210 */ /* 0x020fe40007ffe0ff */
.L_x_7299:
[----:B------:R-:W-:Y:S05]  /*0610*/  BSYNC.RECONVERGENT B1 ;  /* 0x0000000000017941 */ /* 0x000fea0003800200 */
.L_x_7297:
[----:B------:R-:W-:Y:S01]  /*0620*/  IMAD.SHL.U32 R85, R215, 0x40, RZ ;  /* 0x00000040d7557824 */ /* 0x000fe200078e00ff */
[----:B------:R-:W-:Y:S01]  /*0630*/  MOV R8, R214 ;  /* 0x000000d600087202 */ /* 0x000fe20000000f00 */
[----:B------:R-:W-:-:S03]  /*0640*/  IMAD.MOV.U32 R9, RZ, RZ, 0x0 ;  /* 0x00000000ff097424 */ /* 0x000fc600078e00ff */
[----:B------:R-:W-:-:S13]  /*0650*/  ISETP.GT.AND P0, PT, R216, R85, PT ;  /* 0x00000055d800720c */ /* 0x000fda0003f04270 */
[----:B-1234-:R-:W-:Y:S05]  /*0660*/  @!P0 RET.REL.NODEC R8 `(_ZN5flash24flash_fwd_splitkv_kernelI23Flash_fwd_kernel_traitsILi128ELi64ELi128ELi4ELb0ELb0EN7cutlass10bfloat16_tE19Flash_kernel_traitsILi128ELi64ELi128ELi4ES3_EELb0ELb1ELb0ELb0ELb1ELb0ELb1ELb1EEEvNS_16Flash_fwd_paramsE) ;  /* 0xfffffff808648950 */ /* 0x01efea0003c3ffff */
        /* <DEDUP_REMOVED lines=34> */
[----:B------:R-:W-:Y:S01]  /*0890*/  SHF.R.S32.HI R9, RZ, 0x1f, R2 ;  /* 0x0000001fff097819 */ /* 0x000fe20000011402 */
[----:B------:R-:W-:Y:S02]  /*08a0*/  VIADD R4, R4, 0x40 ;  /* 0x0000004004047836 */ /* 0x000fe40000000000 */
[----:B------:R-:W-:Y:S01]  /*08b0*/  @!P1 IMAD.MOV R11, RZ, RZ, -R11 ;  /* 0x000000ffff0b9224 */ /* 0x000fe200078e0a0b */
[----:B------:R-:W-:Y:S02]  /*08c0*/  @!P0 LOP3.LUT R11, RZ, R7, RZ, 0x33, !PT ;  /* 0x00000007ff0b8212 */ /* 0x000fe400078e33ff */
[----:B------:R-:W-:Y:S02]  /*08d0*/  IADD3 R6, PT, PT, -R6, R85, R73 ;  /* 0x0000005506067210 */ /* 0x000fe40007ffe149 */
[----:B------:R-:W-:Y:S02]  /*08e0*/  LEA.HI R9, R9, R2, RZ, 0x7 ;  /* 0x0000000209097211 */ /* 0x000fe400078f38ff */
[----:B------:R-:W-:Y:S01]  /*08f0*/  SHF.R.S32.HI R7, RZ, 0x1f, R4 ;  /* 0x0000001fff077819 */ /* 0x000fe20000011404 */
[----:B------:R-:W-:Y:S01]  /*0900*/  IMAD R208, R11, UR10, RZ ;  /* 0x0000000a0bd07c24 */ /* 0x000fe2000f8e02ff */
[----:B------:R-:W-:-:S02]  /*0910*/  SHF.R.S32.HI R15, RZ, 0x1f, R6 ;  /* 0x0000001fff0f7819 */ /* 0x000fc40000011406 */
[----:B------:R-:W-:Y:S02]  /*0920*/  SHF.R.S32.HI R9, RZ, 0x7, R9 ;  /* 0x00000007ff097819 */ /* 0x000fe40000011409 */
[----:B------:R-:W-:Y:S02]  /*0930*/  LEA.HI R7, R7, R4, RZ, 0x7 ;  /* 0x0000000407077211 */ /* 0x000fe400078f38ff */
[----:B------:R-:W-:Y:S02]  /*0940*/  LEA.HI R15, R15, R6, RZ, 0x7 ;  /* 0x000000060f0f7211 */ /* 0x000fe400078f38ff */
[----:B------:R-:W-:Y:S02]  /*0950*/  VIADDMNMX R2, R208, R11, R9, PT ;  /* 0x0000000bd0027246 */ /* 0x000fe40003800109 */
[----:B------:R-:W-:Y:S02]  /*0960*/  SHF.R.S32.HI R7, RZ, 0x7, R7 ;  /* 0x00000007ff077819 */ /* 0x000fe40000011407 */
[----:B------:R-:W-:-:S02]  /*0970*/  SHF.R.S32.HI R15, RZ, 0x7, R15 ;  /* 0x00000007ff0f7819 */ /* 0x000fc4000001140f */
[----:B------:R-:W-:Y:S02]  /*0980*/  VIMNMX R135, PT, PT, R2, R7, PT ;  /* 0x0000000702877248 */ /* 0x000fe40003fe0100 */
[----:B------:R-:W1:Y:S01]  /*0990*/  S2R R2, SR_TID.X ;  /* 0x0000000000027919 */ /* 0x000e620000002100 */
[----:B------:R-:W-:-:S04]  /*09a0*/  VIMNMX R208, PT, PT, R208, R15, !PT ;  /* 0x0000000fd0d07248 */ /* 0x000fc80007fe0100 */
[----:B------:R-:W-:-:S13]  /*09b0*/  ISETP.GE.AND P0, PT, R208, R135, PT ;  /* 0x00000087d000720c */ /* 0x000fda0003f06270 */
[----:B------:R-:W-:Y:S05]  /*09c0*/  @!P0 BRA `(.L_x_7302) ;  /* 0x0000000400548947 */ /* 0x000fea0003800000 */
[----:B------:R-:W2:Y:S04]  /*09d0*/  LD.E.64 R4, desc[UR4][R132.64+0xb0] ;  /* 0x0000b00484047980 */ /* 0x000ea8000c101b00 */
[----:B------:R-:W3:Y:S04]  /*09e0*/  LD.E R6, desc[UR4][R132.64+0x60] ;  /* 0x0000600484067980 */ /* 0x000ee8000c101900 */
[----:B------:R-:W4:Y:S04]  /*09f0*/  LD.E R0, desc[UR4][R132.64+0xcc] ;  /* 0x0000cc0484007980 */ /* 0x000f28000c101900 */
[----:B------:R-:W5:Y:S04]  /*0a00*/  LD.E.64 R8, desc[UR4][R132.64+0xa8] ;  /* 0x0000a80484087980 */ /* 0x000f68000c101b00 */
[----:B------:R-:W5:Y:S01]  /*0a10*/  LD.E.64 R10, desc[UR4][R132.64+0x78] ;  /* 0x00007804840a7980 */ /* 0x000f62000c101b00 */
[----:B-1----:R-:W-:Y:S01]  /*0a20*/  IMAD.SHL.U32 R7, R2, 0x4, RZ ;  /* 0x0000000402077824 */ /* 0x002fe200078e00ff */
[----:B------:R-:W-:Y:S01]  /*0a30*/  SHF.R.U32.HI R3, RZ, 0x4, R2 ;  /* 0x00000004ff037819 */ /* 0x000fe20000011602 */
[----:B------:R-:W-:-:S02]  /*0a40*/  IMAD.IADD R216, R216, 0x1, -R85 ;  /* 0x00000001d8d87824 */ /* 0x000fc400078e0a55 */
[----:B------:R-:W-:Y:S02]  /*0a50*/  IMAD.MOV.U32 R215, RZ, RZ, 0x0 ;  /* 0x00000000ffd77424 */ /* 0x000fe400078e00ff */
[C---:B------:R-:W-:Y:S01]  /*0a60*/  VIADD R15, R3.reuse, 0x8 ;  /* 0x00000008030f7836 */ /* 0x040fe20000000000 */
[C---:B------:R-:W-:Y:S01]  /*0a70*/  ISETP.GE.AND P4, PT, R3.reuse, R216, PT ;  /* 0x000000d80300720c */ /* 0x040fe20003f86270 */
[----:B------:R-:W-:-:S03]  /*0a80*/  VIADD R13, R3, 0x10 ;  /* 0x00000010030d7836 */ /* 0x000fc60000000000 */
[----:B------:R-:W-:Y:S01]  /*0a90*/  ISETP.GE.AND P5, PT, R15, R216, PT ;  /* 0x000000d80f00720c */ /* 0x000fe20003fa6270 */
[----:B--2---:R-:W-:-:S04]  /*0aa0*/  IMAD R4, R4, UR10, R219 ;  /* 0x0000000a04047c24 */ /* 0x004fc8000f8e02db */
[----:B---3--:R-:W-:Y:S02]  /*0ab0*/  IMAD R6, R4, R6, R217 ;  /* 0x0000000604067224 */ /* 0x008fe400078e02d9 */
[----:B------:R-:W-:Y:S02]  /*0ac0*/  IMAD.SHL.U32 R4, R2, 0x8, RZ ;  /* 0x0000000802047824 */ /* 0x000fe400078e00ff */
[----:B------:R-:W-:-:S03]  /*0ad0*/  IMAD R5, R5, R6, R85 ;  /* 0x0000000605057224 */ /* 0x000fc600078e0255 */
[----:B------:R-:W-:Y:S01]  /*0ae0*/  LOP3.LUT R4, R4, 0x1f80, RZ, 0xc0, !PT ;  /* 0x00001f8004047812 */ /* 0x000fe200078ec0ff */
[----:B----4-:R-:W-:-:S03]  /*0af0*/  IMAD R17, R5, R0, RZ ;  /* 0x0000000005117224 */ /* 0x010fc600078e02ff */
[----:B------:R-:W-:Y:S02]  /*0b00*/  LOP3.LUT R4, R4, 0x3c, R7, 0xf8, !PT ;  /* 0x0000003c04047812 */ /* 0x000fe400078ef807 */
[----:B------:R-:W-:Y:S02]  /*0b10*/  IADD3 R7, P0, PT, R5, R3, RZ ;  /* 0x0000000305077210 */ /* 0x000fe40007f1e0ff */
[----:B------:R-:W-:Y:S02]  /*0b20*/  IADD3 R15, P1, PT, R17, R4, RZ ;  /* 0x00000004110f7210 */ /* 0x000fe40007f3e0ff */
[----:B------:R-:W-:Y:S02]  /*0b30*/  LEA.HI.X.SX32 R5, R5, RZ, 0x1, P0 ;  /* 0x000000ff05057211 */ /* 0x000fe400000f0eff */
[----:B-----5:R-:W-:Y:S02]  /*0b40*/  LEA R6, P0, R7, R8, 0x2 ;  /* 0x0000000807067211 */ /* 0x020fe400078010ff */
[----:B------:R-:W-:-:S02]  /*0b50*/  LEA.HI.X.SX32 R17, R17, RZ, 0x1, P1 ;  /* 0x000000ff11117211 */ /* 0x000fc400008f0eff */
[----:B------:R-:W-:Y:S01]  /*0b60*/  LEA.HI.X R7, R7, R9, R5, 0x2, P0 ;  /* 0x0000000907077211 */ /* 0x000fe200000f1405 */
[----:B------:R-:W-:Y:S01]  /*0b70*/  VIADD R5, R3, 0x18 ;  /* 0x0000001803057836 */ /* 0x000fe20000000000 */
[----:B------:R-:W-:Y:S01]  /*0b80*/  LEA R4, P0, R15, R10, 0x2 ;  /* 0x0000000a0f047211 */ /* 0x000fe200078010ff */
[----:B------:R-:W-:Y:S01]  /*0b90*/  VIADD R9, R3, 0x20 ;  /* 0x0000002003097836 */ /* 0x000fe20000000000 */
[----:B------:R-:W-:Y:S02]  /*0ba0*/  LOP3.LUT P1, R2, R2, 0xf, RZ, 0xc0, !PT ;  /* 0x0000000f02027812 */ /* 0x000fe4000782c0ff */
[-C--:B------:R-:W-:Y:S02]  /*0bb0*/  ISETP.GE.AND P3, PT, R5, R216.reuse, PT ;  /* 0x000000d80500720c */ /* 0x080fe40003f66270 */
[----:B------:R-:W-:Y:S01]  /*0bc0*/  LEA.HI.X R5, R15, R11, R17, 0x2, P0 ;  /* 0x0000000b0f057211 */ /* 0x000fe200000f1411 */
[----:B------:R-:W-:Y:S01]  /*0bd0*/  VIADD R11, R3, 0x28 ;  /* 0x00000028030b7836 */ /* 0x000fe20000000000 */
[-C--:B------:R-:W-:Y:S01]  /*0be0*/  ISETP.GE.AND P2, PT, R9, R216.reuse, PT ;  /* 0x000000d80900720c */ /* 0x080fe20003f46270 */
[----:B------:R-:W-:Y:S01]  /*0bf0*/  VIADD R9, R3, 0x30 ;  /* 0x0000003003097836 */ /* 0x000fe20000000000 */
[----:B------:R-:W-:Y:S01]  /*0c00*/  P2R R0, PR, RZ, 0x2 ;  /* 0x00000002ff007803 */ /* 0x000fe20000000000 */
[----:B------:R-:W-:Y:S01]  /*0c10*/  @!P4 ST.E.128 desc[UR4][R4.64], RZ ;  /* 0x000000ff0400c985 */ /* 0x000fe2000c101d04 */
[-C--:B------:R-:W-:Y:S01]  /*0c20*/  ISETP.GE.AND P1, PT, R11, R216.reuse, PT ;  /* 0x000000d80b00720c */ /* 0x080fe20003f26270 */
[----:B------:R-:W-:Y:S01]  /*0c30*/  VIADD R11, R3, 0x38 ;  /* 0x00000038030b7836 */ /* 0x000fe20000000000 */
[----:B------:R-:W-:Y:S01]  /*0c40*/  ISETP.NE.OR P6, PT, R2, RZ, P5 ;  /* 0x000000ff0200720c */ /* 0x000fe20002fc5670 */
[----:B------:R-:W-:Y:S01]  /*0c50*/  @!P4 ST.E.128 desc[UR4][R4.64+0x100], RZ ;  /* 0x000100ff0400c985 */ /* 0x000fe2000c101d04 */
[----:B------:R-:W-:-:S02]  /*0c60*/  ISETP.GE.AND P0, PT, R9, R216, PT ;  /* 0x000000d80900720c */ /* 0x000fc40003f06270 */
[-C--:B------:R-:W-:Y:S01]  /*0c70*/  ISETP.GE.AND P4, PT, R11, R216.reuse, PT ;  /* 0x000000d80b00720c */ /* 0x080fe20003f86270 */
[----:B------:R-:W-:Y:S04]  /*0c80*/  @!P5 ST.E.128 desc[UR4][R4.64+0x1000], RZ ;  /* 0x001000ff0400d985 */ /* 0x000fe8000c101d04 */
[----:B------:R-:W-:Y:S01]  /*0c90*/  @!P5 ST.E.128 desc[UR4][R4.64+0x1100], RZ ;  /* 0x001100ff0400d985 */ /* 0x000fe2000c101d04 */
[----:B------:R-:W-:-:S03]  /*0ca0*/  ISETP.GE.AND P5, PT, R13, R216, PT ;  /* 0x000000d80d00720c */ /* 0x000fc60003fa6270 */
[----:B------:R-:W-:Y:S01]  /*0cb0*/  @!P6 IMAD.MOV.U32 R9, RZ, RZ, -0x800000 ;  /* 0xff800000ff09e424 */ /* 0x000fe200078e00ff */
[----:B------:R-:W-:Y:S04]  /*0cc0*/  @!P3 ST.E.128 desc[UR4][R4.64+0x3000], RZ ;  /* 0x003000ff0400b985 */ /* 0x000fe8000c101d04 */
        /* <DEDUP_REMOVED lines=23> */
[----:B------:R-:W-:Y:S01]  /*0e40*/  ISETP.NE.OR P0, PT, R2, RZ, P4 ;  /* 0x000000ff0200720c */ /* 0x000fe20002705670 */
[----:B------:R-:W-:Y:S02]  /*0e50*/  @!P3 IMAD.MOV.U32 R11, RZ, RZ, -0x800000 ;  /* 0xff800000ff0bb424 */ /* 0x000fe400078e00ff */
[----:B-1----:R-:W-:Y:S01]  /*0e60*/  @!P2 IMAD.MOV.U32 R5, RZ, RZ, -0x800000 ;  /* 0xff800000ff05a424 */ /* 0x002fe200078e00ff */
[----:B------:R-:W-:Y:S02]  /*0e70*/  @!P6 ST.E desc[UR4][R6.64+0x40], R15 ;  /* 0x0000400f0600e985 */ /* 0x000fe4000c101904 */
[----:B--2---:R-:W-:-:S02]  /*0e80*/  @!P1 IMAD.MOV.U32 R9, RZ, RZ, -0x800000 ;  /* 0xff800000ff099424 */ /* 0x004fc400078e00ff */
[----:B------:R-:W-:Y:S04]  /*0e90*/  @!P5 ST.E desc[UR4][R6.64+0x60], R13 ;  /* 0x0000600d0600d985 */ /* 0x000fe8000c101904 */
[----:B------:R-:W-:Y:S04]  /*0ea0*/  @!P3 ST.E desc[UR4][R6.64+0x80], R11 ;  /* 0x0000800b0600b985 */ /* 0x000fe8000c101904 */
[----:B------:R-:W-:Y:S04]  /*0eb0*/  @!P2 ST.E desc[UR4][R6.64+0xa0], R5 ;  /* 0x0000a0050600a985 */ /* 0x000fe8000c101904 */
[----:B------:R1:W-:Y:S02]  /*0ec0*/  @!P1 ST.E desc[UR4][R6.64], R9 ;  /* 0x0000000906009985 */ /* 0x0003e4000c101904 */
[----:B-1----:R-:W-:Y:S05]  /*0ed0*/  @P0 RET.REL.NODEC R214 `(_ZN5flash24flash_fwd_splitkv_kernelI23Flash_fwd_kernel_traitsILi128ELi64ELi128ELi4ELb0ELb0EN7cutlass10bfloat16_tE19Flash_kernel_traitsILi128ELi64ELi128ELi4ES3_EELb0ELb1ELb0ELb0ELb1ELb0ELb1ELb1EEEvNS_16Flash_fwd_paramsE) ;  /* 0xfffffff0d6480950 */ /* 0x002fea0003c3ffff */
[----:B------:R-:W-:Y:S02]  /*0ee0*/  MOV R3, 0xff800000 ;  /* 0xff80000000037802 */ /* 0x000fe40000000f00 */
[----:B------:R-:W-:-:S03]  /*0ef0*/  MOV R215, 0x0 ;  /* 0x0000000000d77802 */ /* 0x000fc60000000f00 */
[----:B------:R1:W-:Y:S02]  /*0f00*/  ST.E desc[UR4][R6.64+0xe0], R3 ;  /* 0x0000e00306007985 */ /* 0x0003e4000c101904 */
[----:B-1----:R-:W-:Y:S05]  /*0f10*/  RET.REL.NODEC R214 `(_ZN5flash24flash_fwd_splitkv_kernelI23Flash_fwd_kernel_traitsILi128ELi64ELi128ELi4ELb0ELb0EN7cutlass10bfloat16_tE19Flash_kernel_traitsILi128ELi64ELi128ELi4ES3_EELb0ELb1ELb0ELb0ELb1ELb0ELb1ELb1EEEvNS_16Flash_fwd_paramsE) ;  /* 0xfffffff0d6387950 */ /* 0x002fea0003c3ffff */
.L_x_7302:
        /* <DEDUP_REMOVED lines=27> */
[----:B------:R-:W-:Y:S02]  /*10d0*/  IABS R3, R11 ;  /* 0x0000000b00037213 */ /* 0x000fe40000000000 */
[----:B--2---:R-:W-:Y:S01]  /*10e0*/  IADD3 R7, PT, PT, RZ, -R15, RZ ;  /* 0x8000000fff077210 */ /* 0x004fe20007ffe0ff */
        /* <DEDUP_REMOVED lines=20> */
[----:B------:R-:W-:Y:S01]  /*1230*/  @!P2 IADD3 R9, PT, PT, -R9, RZ, RZ ;  /* 0x000000ff0909a210 */ /* 0x000fe20007ffe1ff */
[----:B------:R-:W2:Y:S01]  /*1240*/  LD.E.64 R14, desc[UR4][R132.64+0x28] ;  /* 0x00002804840e7980 */ /* 0x000ea2000c101b00 */
[----:B------:R-:W-:-:S05]  /*1250*/  @!P3 LOP3.LUT R9, RZ, R11, RZ, 0x33, !PT ;  /* 0x0000000bff09b212 */ /* 0x000fca00078e33ff */
[----:B------:R-:W-:-:S05]  /*1260*/  IMAD.WIDE R6, R9, 0x4, R220 ;  /* 0x0000000409067825 */ /* 0x000fca00078e02dc */
[----:B------:R3:W2:Y:S01]  /*1270*/  LD.E R3, desc[UR4][R6.64] ;  /* 0x0000000406037980 */ /* 0x0006a2000c101900 */
[----:B----4-:R-:W-:-:S04]  /*1280*/  IABS R8, R0 ;  /* 0x0000000000087213 */ /* 0x010fc80000000000 */
[----:B------:R-:W4:Y:S08]  /*1290*/  I2F.RP R20, R8 ;  /* 0x0000000800147306 */ /* 0x000f300000209400 */
[----:B----4-:R-:W4:Y:S02]  /*12a0*/  MUFU.RCP R10, R20 ;  /* 0x00000014000a7308 */ /* 0x010f240000001000 */
[----:B----4-:R-:W-:-:S06]  /*12b0*/  VIADD R10, R10, 0xffffffe ;  /* 0x0ffffffe0a0a7836 */ /* 0x010fcc0000000000 */
[----:B------:R-:W4:Y:S01]  /*12c0*/  F2I.FTZ.U32.TRUNC.NTZ R23, R10 ;  /* 0x0000000a00177305 */ /* 0x000f22000021f000 */
[----:B------:R-:W-:Y:S01]  /*12d0*/  IMAD.MOV.U32 R22, RZ, RZ, RZ ;  /* 0x000000ffff167224 */ /* 0x000fe200078e00ff */
[----:B---3--:R-:W-:Y:S02]  /*12e0*/  IABS R6, R217 ;  /* 0x000000d900067213 */ /* 0x008fe40000000000 */
        /* <DEDUP_REMOVED lines=41> */
.L_x_7304:
[----:B------:R-:W3:Y:S01]  /*1580*/  LD.E R0, desc[UR4][R132.64+0x68] ;  /* 0x0000680484007980 */ /* 0x000ee2000c101900 */
[----:B------:R-:W-:-:S03]  /*1590*/  ISETP.NE.AND P0, PT, R14, -0x1, PT ;  /* 0xffffffff0e00780c */ /* 0x000fc60003f05270 */
[----:B------:R-:W4:Y:S04]  /*15a0*/  LD.E.64 R206, desc[UR4][R132.64+0x38] ;  /* 0x0000380484ce7980 */ /* 0x000f28000c101b00 */
[----:B------:R-:W4:Y:S04]  /*15b0*/  LD.E.64 R136, desc[UR4][R132.64+0x40] ;  /* 0x0000400484887980 */ /* 0x000f28000c101b00 */
[----:B------:R-:W4:Y:S04]  /*15c0*/  LD.E.64 R16, desc[UR4][R132.64+0x50] ;  /* 0x0000500484107980 */ /* 0x000f28000c101b00 */
[----:B------:R-:W4:Y:S04]  /*15d0*/  @!P0 LD.E.64 R20, desc[UR4][R132.64+0x20] ;  /* 0x0000200484148980 */ /* 0x000f28000c101b00 */
[----:B------:R-:W4:Y:S04]  /*15e0*/  @!P0 LD.E.64 R18, desc[UR4][R132.64+0x28] ;  /* 0x0000280484128980 */ /* 0x000f28000c101b00 */
[----:B------:R1:W5:Y:S01]  /*15f0*/  LD.E.64 R26, desc[UR4][R132.64+0x58] ;  /* 0x00005804841a7980 */ /* 0x000362000c101b00 */
[----:B------:R-:W-:Y:S01]  /*1600*/  IMAD.MOV.U32 R22, RZ, RZ, RZ ;  /* 0x000000ffff167224 */ /* 0x000fe200078e00ff */
[----:B------:R-:W-:-:S02]  /*1610*/  IABS R8, R217 ;  /* 0x000000d900087213 */ /* 0x000fc40000000000 */
[----:B------:R-:W-:Y:S02]  /*1620*/  LEA R12, R135, 0xffffff80, 0x7 ;  /* 0xffffff80870c7811 */ /* 0x000fe400078e38ff */
[----:B------:R-:W-:Y:S02]  /*1630*/  CS2R R220, SRZ ;  /* 0x0000000000dc7805 */ /* 0x000fe4000001ff00 */
[----:B---3--:R-:W-:-:S04]  /*1640*/  IABS R4, R0 ;  /* 0x0000000000047213 */ /* 0x008fc80000000000 */
        /* <DEDUP_REMOVED lines=12> */
[-C--:B----4-:R-:W-:Y:S01]  /*1710*/  @!P0 IMAD R3, R207, R13.reuse, RZ ;  /* 0x0000000dcf038224 */ /* 0x090fe200078e02ff */
[----:B------:R-:W-:Y:S01]  /*1720*/  @!P0 SHF.R.S32.HI R6, RZ, 0x1f, R13 ;  /* 0x0000001fff068819 */ /* 0x000fe2000001140d */
[----:B------:R-:W-:-:S04]  /*1730*/  @!P0 IMAD.WIDE.U32 R22, R206, R13, RZ ;  /* 0x0000000dce168225 */ /* 0x000fc800078e00ff */
[----:B------:R-:W-:Y:S01]  /*1740*/  @!P0 IMAD R3, R6, R206, R3 ;  /* 0x000000ce06038224 */ /* 0x000fe200078e0203 */
[----:B-----5:R-:W-:Y:S01]  /*1750*/  @!P0 SHF.R.S32.HI R8, RZ, 0x1f, R11 ;  /* 0x0000001fff088819 */ /* 0x020fe2000001140b */
[----:B------:R-:W-:-:S04]  /*1760*/  @!P0 IMAD R9, R21, R11, RZ ;  /* 0x0000000b15098224 */ /* 0x000fc800078e02ff */
[-C--:B------:R-:W-:Y:S02]  /*1770*/  @!P1 IADD3 R7, PT, PT, R7, -R4.reuse, RZ ;  /* 0x8000000407079210 */ /* 0x080fe40007ffe0ff */
[----:B------:R-:W-:Y:S01]  /*1780*/  @!P0 IADD3 R23, PT, PT, R23, R3, RZ ;  /* 0x0000000317178210 */ /* 0x000fe20007ffe0ff */
[----:B------:R-:W-:Y:S01]  /*1790*/  @P0 IMAD.IADD R6, R13, 0x1, R14 ;  /* 0x000000010d060824 */ /* 0x000fe200078e020e */
[----:B------:R-:W-:Y:S02]  /*17a0*/  ISETP.GE.U32.AND P4, PT, R7, R4, PT ;  /* 0x000000040700720c */ /* 0x000fe40003f86070 */
[----:B------:R-:W-:Y:S01]  /*17b0*/  LOP3.LUT R4, R217, R0, RZ, 0x3c, !PT ;  /* 0x00000000d9047212 */ /* 0x000fe200078e3cff */
[C---:B------:R-:W-:Y:S02]  /*17c0*/  @!P0 IMAD R9, R20.reuse, R8, R9 ;  /* 0x0000000814098224 */ /* 0x040fe400078e0209 */
[----:B------:R-:W-:Y:S01]  /*17d0*/  @!P0 IMAD.WIDE.U32 R22, R20, R11, R22 ;  /* 0x0000000b14168225 */ /* 0x000fe200078e0016 */
[----:B------:R-:W-:-:S03]  /*17e0*/  ISETP.GE.AND P2, PT, R4, RZ, PT ;  /* 0x000000ff0400720c */ /* 0x000fc60003f46270 */
[-C--:B------:R-:W-:Y:S02]  /*17f0*/  @P0 IMAD R3, R207, R6.reuse, RZ ;  /* 0x00000006cf030224 */ /* 0x080fe400078e02ff */
[----:B------:R-:W-:Y:S01]  /*1800*/  @P0 IMAD.WIDE.U32 R20, R206, R6, RZ ;  /* 0x00000006ce140225 */ /* 0x000fe200078e00ff */
[----:B------:R-:W-:Y:S02]  /*1810*/  ISETP.NE.AND P3, PT, R0, RZ, PT ;  /* 0x000000ff0000720c */ /* 0x000fe40003f65270 */
[----:B------:R-:W-:Y:S01]  /*1820*/  @!P0 IADD3 R9, PT, PT, R23, R9, RZ ;  /* 0x0000000917098210 */ /* 0x000fe20007ffe0ff */
[----:B------:R-:W-:Y:S01]  /*1830*/  @!P1 VIADD R10, R10, 0x1 ;  /* 0x000000010a0a9836 */ /* 0x000fe20000000000 */
[----:B------:R-:W-:Y:S01]  /*1840*/  @P0 IADD3 R9, PT, PT, R21, R3, RZ ;  /* 0x0000000315090210 */ /* 0x000fe20007ffe0ff */
[----:B------:R-:W-:Y:S01]  /*1850*/  @!P0 IMAD.MOV.U32 R8, RZ, RZ, R22 ;  /* 0x000000ffff088224 */ /* 0x000fe200078e0016 */
[----:B------:R-:W-:Y:S01]  /*1860*/  @!P0 SHF.R.S32.HI R3, RZ, 0x1f, R13 ;  /* 0x0000001fff038819 */ /* 0x000fe2000001140d */
[----:B------:R-:W-:Y:S01]  /*1870*/  @!P0 IMAD R4, R137, R13, RZ ;  /* 0x0000000d89048224 */ /* 0x000fe200078e02ff */
[----:B------:R-:W-:Y:S01]  /*1880*/  @P0 MOV R8, R20 ;  /* 0x0000001400080202 */ /* 0x000fe20000000f00 */
[----:B------:R-:W-:Y:S01]  /*1890*/  IMAD R6, R207, R12, RZ ;  /* 0x0000000ccf067224 */ /* 0x000fe200078e02ff */
[----:B------:R-:W-:-:S02]  /*18a0*/  SHF.R.S32.HI R7, RZ, 0x1f, R12 ;  /* 0x0000001fff077819 */ /* 0x000fc4000001140c */
[----:B------:R-:W-:Y:S01]  /*18b0*/  @P4 IADD3 R10, PT, PT, R10, 0x1, RZ ;  /* 0x000000010a0a4810 */ /* 0x000fe20007ffe0ff */
[----:B------:R-:W-:Y:S02]  /*18c0*/  @!P0 IMAD R3, R3, R136, R4 ;  /* 0x0000008803038224 */ /* 0x000fe400078e0204 */
[----:B------:R-:W-:-:S04]  /*18d0*/  @!P0 IMAD.WIDE.U32 R20, R136, R13, RZ ;  /* 0x0000000d88148225 */ /* 0x000fc800078e00ff */
[----:B------:R-:W-:Y:S02]  /*18e0*/  IMAD R6, R7, R206, R6 ;  /* 0x000000ce07067224 */ /* 0x000fe400078e0206 */
        /* <DEDUP_REMOVED lines=22> */
.L_x_7305:
[----:B------:R-:W-:Y:S05]  /*1a50*/  BSYNC.RECONVERGENT B0 ;  /* 0x0000000000007941 */ /* 0x000fea0003800200 */
.L_x_7303:
        /* <DEDUP_REMOVED lines=28> */
[----:B------:R-:W-:Y:S01]  /*1c20*/  LOP3.LUT R6, R217, R0, RZ, 0x3c, !PT ;  /* 0x00000000d9067212 */ /* 0x000fe200078e3cff */
[----:B------:R-:W-:Y:S01]  /*1c30*/  @!P1 VIADD R19, R19, 0x1 ;  /* 0x0000000113139836 */ /* 0x000fe20000000000 */
[----:B------:R-:W-:Y:S02]  /*1c40*/  IADD3.X R31, PT, PT, RZ, R16, RZ, P2, !PT ;  /* 0x00000010ff1f7210 */ /* 0x000fe400017fe4ff */
[----:B------:R-:W-:Y:S02]  /*1c50*/  ISETP.GE.AND P2, PT, R6, RZ, PT ;  /* 0x000000ff0600720c */ /* 0x000fe40003f46270 */
[----:B------:R-:W-:Y:S01]  /*1c60*/  ISETP.NE.AND P1, PT, R0, RZ, PT ;  /* 0x000000ff0000720c */ /* 0x000fe20003f25270 */
[----:B------:R-:W-:Y:S02]  /*1c70*/  IMAD.MOV.U32 R13, RZ, RZ, RZ ;  /* 0x000000ffff0d7224 */ /* 0x000fe400078e00ff */
[----:B-----5:R-:W-:-:S02]  /*1c80*/  IMAD R7, R7, R136, RZ ;  /* 0x0000008807077224 */ /* 0x020fc400078e02ff */
[----:B------:R-:W-:Y:S02]  /*1c90*/  @P3 VIADD R19, R19, 0x1 ;  /* 0x0000000113133836 */ /* 0x000fe40000000000 */
[C---:B------:R-:W-:Y:S01]  /*1ca0*/  IMAD R7, R12.reuse, R137, R7 ;  /* 0x000000890c077224 */ /* 0x040fe200078e0207 */
[----:B------:R2:W5:Y:S01]  /*1cb0*/  @P6 LD.E R13, desc[UR4][R32.64] ;  /* 0x00000004200d6980 */ /* 0x000562000c101900 */
[----:B------:R-:W-:-:S04]  /*1cc0*/  IMAD.WIDE.U32 R30, R12, R136, R30 ;  /* 0x000000880c1e7225 */ /* 0x000fc800078e001e */
[----:B------:R-:W-:Y:S01]  /*1cd0*/  IMAD.MOV.U32 R6, RZ, RZ, R19 ;  /* 0x000000ffff067224 */ /* 0x000fe200078e0013 */
[----:B------:R-:W-:-:S03]  /*1ce0*/  IADD3 R19, PT, PT, R31, R7, RZ ;  /* 0x000000071f137210 */ /* 0x000fc60007ffe0ff */
[----:B------:R-:W-:Y:S01]  /*1cf0*/  @!P2 IMAD.MOV R6, RZ, RZ, -R6 ;  /* 0x000000ffff06a224 */ /* 0x000fe200078e0a06 */
[----:B------:R-:W-:Y:S02]  /*1d00*/  @!P1 LOP3.LUT R6, RZ, R0, RZ, 0x33, !PT ;  /* 0x00000000ff069212 */ /* 0x000fe400078e33ff */
[----:B------:R-:W-:Y:S02]  /*1d10*/  MOV R18, R30 ;  /* 0x0000001e00127202 */ /* 0x000fe40000000f00 */
[----:B------:R-:W-:Y:S01]  /*1d20*/  SHF.R.S32.HI R0, RZ, 0x1f, R6 ;  /* 0x0000001fff007819 */ /* 0x000fe20000011406 */
[----:B------:R-:W-:Y:S02]  /*1d30*/  IMAD R17, R27, R6, RZ ;  /* 0x000000061b117224 */ /* 0x000fe400078e02ff */
[-C--:B------:R-:W-:Y:S01]  /*1d40*/  IMAD.WIDE.U32 R18, R6, R26.reuse, R18 ;  /* 0x0000001a06127225 */ /* 0x080fe200078e0012 */
[----:B------:R-:W-:Y:S02]  /*1d50*/  SHF.R.U32.HI R128, RZ, 0x3, R2 ;  /* 0x00000003ff807819 */ /* 0x000fe40000011602 */
[----:B------:R-:W-:Y:S01]  /*1d60*/  SHF.L.U32 R80, R2, 0x6, RZ ;  /* 0x0000000602507819 */ /* 0x000fe200000006ff */
[----:B------:R-:W-:-:S02]  /*1d70*/  IMAD R26, R0, R26, R17 ;  /* 0x0000001a001a7224 */ /* 0x000fc400078e0211 */
[----:B------:R-:W-:Y:S01]  /*1d80*/  IMAD.MOV.U32 R129, RZ, RZ, RZ ;  /* 0x000000ffff817224 */ /* 0x000fe200078e00ff */
[----:B------:R-:W-:Y:S01]  /*1d90*/  SHF.R.U32.HI R78, RZ, 0x1, R2 ;  /* 0x00000001ff4e7819 */ /* 0x000fe20000011602 */
[----:B------:R-:W-:Y:S02]  /*1da0*/  IMAD.IADD R19, R19, 0x1, R26 ;  /* 0x0000000113137824 */ /* 0x000fe400078e021a */
[-C--:B------:R-:W-:Y:S01]  /*1db0*/  IMAD R209, R207, R128.reuse, RZ ;  /* 0x00000080cfd17224 */ /* 0x080fe200078e02ff */
[----:B------:R-:W1:Y:S01]  /*1dc0*/  S2UR UR6, SR_CgaCtaId ;  /* 0x00000000000679c3 */ /* 0x000e620000008800 */
[----:B------:R-:W-:Y:S01]  /*1dd0*/  UMOV UR7, 0x400 ;  /* 0x0000040000077882 */ /* 0x000fe20000000000 */
[----:B------:R-:W-:Y:S02]  /*1de0*/  IMAD R213, R137, R128, RZ ;  /* 0x0000008089d57224 */ /* 0x000fe400078e02ff */
[----:B------:R-:W-:Y:S01]  /*1df0*/  IMAD.WIDE.U32 R18, R128, R136, R18 ;  /* 0x0000008880127225 */ /* 0x000fe200078e0012 */
[----:B------:R-:W-:-:S03]  /*1e00*/  SHF.L.U32 R83, R2, 0x2, RZ ;  /* 0x0000000202537819 */ /* 0x000fc600000006ff */
[----:B------:R-:W-:Y:S02]  /*1e10*/  IMAD.SHL.U32 R79, R2, 0x20, RZ ;  /* 0x00000020024f7824 */ /* 0x000fe400078e00ff */
[----:B------:R-:W-:Y:S02]  /*1e20*/  IMAD.IADD R213, R19, 0x1, R213 ;  /* 0x0000000113d57824 */ /* 0x000fe400078e02d5 */
[----:B------:R-:W-:Y:S01]  /*1e30*/  IMAD.SHL.U32 R61, R135, 0x80, RZ ;  /* 0x00000080873d7824 */ /* 0x000fe200078e00ff */
[C---:B------:R-:W-:Y:S01]  /*1e40*/  SHF.L.U64.HI R82, R206.reuse, 0x4, R207 ;  /* 0x00000004ce527819 */ /* 0x040fe200000102cf */
[----:B------:R-:W-:Y:S01]  /*1e50*/  IMAD.SHL.U32 R81, R206, 0x10, RZ ;  /* 0x00000010ce517824 */ /* 0x000fe200078e00ff */
[C---:B------:R-:W-:Y:S01]  /*1e60*/  SHF.L.U64.HI R77, R136.reuse, 0x4, R137 ;  /* 0x00000004884d7819 */ /* 0x040fe20000010289 */
[----:B-1----:R-:W-:Y:S01]  /*1e70*/  ULEA UR6, UR6, UR7, 0x18 ;  /* 0x0000000706067291 */ /* 0x002fe2000f8ec0ff */
[----:B------:R-:W-:Y:S01]  /*1e80*/  SHF.L.U32 R76, R136, 0x4, RZ ;  /* 0x00000004884c7819 */ /* 0x000fe200000006ff */
[----:B------:R-:W-:Y:S01]  /*1e90*/  VIADD R72, R61, 0xffffff80 ;  /* 0xffffff803d487836 */ /* 0x000fe20000000000 */
[----:B------:R-:W-:Y:S01]  /*1ea0*/  LOP3.LUT R83, R83, 0x1c, RZ, 0xc0, !PT ;  /* 0x0000001c53537812 */ /* 0x000fe200078ec0ff */
[----:B--2---:R-:W-:-:S04]  /*1eb0*/  @P0 IMAD.WIDE.U32 R32, R140, R5, RZ ;  /* 0x000000058c200225 */ /* 0x004fc800078e00ff */
[----:B------:R-:W-:Y:S02]  /*1ec0*/  @P0 IMAD R16, R141, R5, RZ ;  /* 0x000000058d100224 */ /* 0x000fe400078e02ff */
[-C--:B---3--:R-:W-:Y:S02]  /*1ed0*/  @!P0 IMAD R12, R29, R219.reuse, RZ ;  /* 0x000000db1d0c8224 */ /* 0x088fe400078e02ff */
[----:B------:R-:W-:-:S04]  /*1ee0*/  @!P0 IMAD.WIDE.U32 R28, R28, R219, RZ ;  /* 0x000000db1c1c8225 */ /* 0x000fc800078e00ff */
[----:B------:R-:W-:Y:S02]  /*1ef0*/  @!P0 IMAD.MOV.U32 R7, RZ, RZ, R28 ;  /* 0x000000ffff078224 */ /* 0x000fe400078e001c */
[----:B------:R-:W-:Y:S02]  /*1f00*/  @P0 IMAD.MOV.U32 R7, RZ, RZ, R32 ;  /* 0x000000ffff070224 */ /* 0x000fe400078e0020 */
[----:B------:R-:W-:Y:S02]  /*1f10*/  @!P0 IMAD.IADD R5, R29, 0x1, R12 ;  /* 0x000000011d058824 */ /* 0x000fe400078e020c */
[----:B------:R-:W-:Y:S01]  /*1f20*/  @P0 IMAD.IADD R5, R33, 0x1, R16 ;  /* 0x0000000121050824 */ /* 0x000fe200078e0210 */
[----:B------:R-:W-:Y:S01]  /*1f30*/  IADD3 R16, P1, PT, R22, R7, RZ ;  /* 0x0000000716107210 */ /* 0x000fe20007f3e0ff */
[----:B------:R-:W-:Y:S01]  /*1f40*/  IMAD R7, R25, R217, RZ ;  /* 0x000000d919077224 */ /* 0x000fe200078e02ff */
[----:B------:R-:W-:-:S03]  /*1f50*/  SHF.R.S32.HI R12, RZ, 0x1f, R217 ;  /* 0x0000001fff0c7819 */ /* 0x000fc600000114d9 */
[----:B------:R-:W-:Y:S01]  /*1f60*/  IMAD.X R17, RZ, RZ, R5, P1 ;  /* 0x000000ffff117224 */ /* 0x000fe200008e0605 */
[----:B------:R-:W-:Y:S01]  /*1f70*/  LOP3.LUT R5, R80, 0x1c0, RZ, 0xc0, !PT ;  /* 0x000001c050057812 */ /* 0x000fe200078ec0ff */
[----:B------:R-:W-:Y:S02]  /*1f80*/  IMAD R7, R24, R12, R7 ;  /* 0x0000000c18077224 */ /* 0x000fe400078e0207 */
[----:B------:R-:W-:Y:S01]  /*1f90*/  IMAD.WIDE.U32 R24, R217, R24, R16 ;  /* 0x00000018d9187225 */ /* 0x000fe200078e0010 */
[----:B------:R-:W-:-:S03]  /*1fa0*/  IADD3 R26, P0, PT, R22, R4, RZ ;  /* 0x00000004161a7210 */ /* 0x000fc60007f1e0ff */
[----:B------:R-:W-:Y:S01]  /*1fb0*/  IMAD.WIDE.U32 R16, R215, 0x40, R128 ;  /* 0x00000040d7107825 */ /* 0x000fe200078e0080 */
[----:B------:R-:W-:Y:S02]  /*1fc0*/  LOP3.LUT R78, R5, 0x8, R78, 0xf8, !PT ;  /* 0x00000008054e7812 */ /* 0x000fe400078ef84e */
[----:B------:R-:W-:Y:S01]  /*1fd0*/  IADD3 R25, PT, PT, R25, R7, RZ ;  /* 0x0000000719197210 */ /* 0x000fe20007ffe0ff */
[-C--:B------:R-:W-:Y:S02]  /*1fe0*/  IMAD R5, R17, R140.reuse, RZ ;  /* 0x0000008c11057224 */ /* 0x080fe400078e02ff */
[----:B------:R-:W-:Y:S02]  /*1ff0*/  IMAD.X R27, RZ, RZ, R3, P0 ;  /* 0x000000ffff1b7224 */ /* 0x000fe400000e0603 */
[C---:B------:R-:W-:Y:S02]  /*2000*/  IMAD R3, R16.reuse, R141, R5 ;  /* 0x0000008d10037224 */ /* 0x040fe400078e0205 */
[----:B------:R-:W-:-:S04]  /*2010*/  IMAD.WIDE.U32 R16, R16, R140, R24 ;  /* 0x0000008c10107225 */ /* 0x000fc800078e0018 */
[----:B------:R-:W-:-:S05]  /*2020*/  IMAD.WIDE.U32 R24, R128, R206, R26 ;  /* 0x000000ce80187225 */ /* 0x000fca00078e001a */
[----:B------:R-:W-:Y:S02]  /*2030*/  IADD3 R209, PT, PT, R25, R209, RZ ;  /* 0x000000d119d17210 */ /* 0x000fe40007ffe0ff */
[C---:B----4-:R-:W-:Y:S01]  /*2040*/  LEA R210, P0, R24.reuse, R14, 0x1 ;  /* 0x0000000e18d27211 */ /* 0x050fe200078008ff */
[----:B------:R-:W-:Y:S01]  /*2050*/  IMAD.IADD R3, R17, 0x1, R3 ;  /* 0x0000000111037824 */ /* 0x000fe200078e0203 */
[----:B------:R-:W-:Y:S02]  /*2060*/  SHF.R.S32.HI R5, RZ, 0x1f, R86 ;  /* 0x0000001fff057819 */ /* 0x000fe40000011456 */
[----:B------:R-:W-:Y:S02]  /*2070*/  LEA.HI.X R209, R24, R15, R209, 0x1, P0 ;  /* 0x0000000f18d17211 */ /* 0x000fe400000f0cd1 */
[----:B------:R-:W-:-:S04]  /*2080*/  LEA R126, P0, R16, R8, 0x1 ;  /* 0x00000008107e7211 */ /* 0x000fc800078008ff */
[----:B------:R-:W-:Y:S02]  /*2090*/  LEA.HI.X R127, R16, R9, R3, 0x1, P0 ;  /* 0x00000009107f7211 */ /* 0x000fe400000f0c03 */
[----:B------:R-:W-:-:S04]  /*20a0*/  LEA.HI R3, R5, R86, RZ, 0x7 ;  /* 0x0000005605037211 */ /* 0x000fc800078f38ff */
[----:B------:R-:W-:Y:S02]  /*20b0*/  SHF.R.S32.HI R3, RZ, 0x7, R3 ;  /* 0x00000007ff037819 */ /* 0x000fe40000011403 */
[----:B------:R-:W-:Y:S02]  /*20c0*/  LOP3.LUT R7, R75, 0x1c0, RZ, 0xc0, !PT ;  /* 0x000001c04b077812 */ /* 0x000fe400078ec0ff */
[----:B------:R-:W-:Y:S02]  /*20d0*/  VIMNMX R84, PT, PT, R208, R3, !PT ;  /* 0x00000003d0547248 */ /* 0x000fe40007fe0100 */
[----:B------:R-:W-:Y:S02]  /*20e0*/  LOP3.LUT R74, R7, 0x38, R2, 0xf8, !PT ;  /* 0x00000038074a7812 */ /* 0x000fe400078ef802 */
[----:B------:R-:W-:Y:S02]  /*20f0*/  ISETP.GT.AND P0, PT, R135, R84, PT ;  /* 0x000000548700720c */ /* 0x000fe40003f04270 */
[----:B------:R-:W-:-:S04]  /*2100*/  LOP3.LUT R74, R74, 0x38, R75, 0x78, !PT ;  /* 0x000000384a4a7812 */ /* 0x000fc800078e784b */
[----:B------:R-:W-:Y:S02]  /*2110*/  LOP3.LUT R74, R74, 0x1e00, R75, 0xf8, !PT ;  /* 0x00001e004a4a7812 */ /* 0x000fe400078ef84b */
[----:B------:R-:W-:Y:S02]  /*2120*/  LOP3.LUT R4, R80, 0x200, RZ, 0xc0, !PT ;  /* 0x0000020050047812 */ /* 0x000fe400078ec0ff */
[----:B------:R-:W-:Y:S02]  /*2130*/  LEA R212, P1, R18, R10, 0x1 ;  /* 0x0000000a12d47211 */ /* 0x000fe400078208ff */
[----:B------:R-:W-:Y:S02]  /*2140*/  LEA R74, R74, UR6, 0x1 ;  /* 0x000000064a4a7c11 */ /* 0x000fe4000f8e08ff */
[----:B------:R-:W-:Y:S02]  /*2150*/  LOP3.LUT R79, R4, 0x7c00, R79, 0xf8, !PT ;  /* 0x00007c00044f7812 */ /* 0x000fe400078ef84f */
[----:B------:R-:W-:-:S02]  /*2160*/  LEA.HI.X R213, R18, R11, R213, 0x1, P1 ;  /* 0x0000000b12d57211 */ /* 0x000fc400008f0cd5 */
[----:B------:R-:W-:Y:S02]  /*2170*/  LEA.HI R20, R20, R20, RZ, 0x1 ;  /* 0x0000001414147211 */ /* 0x000fe400078f08ff */
[----:B------:R-:W-:Y:S01]  /*2180*/  LOP3.LUT R78, R78, 0x38, R75, 0x78, !PT ;  /* 0x000000384e4e7812 */ /* 0x000fe200078e784b */
        /* <DEDUP_REMOVED lines=14> */
[C---:B------:R-:W-:Y:S01]  /*2270*/  VIADD R122, R128.reuse, 0x20 ;  /* 0x00000020807a7836 */ /* 0x040fe20000000000 */
[C---:B------:R-:W-:Y:S01]  /*2280*/  IADD3 R123, PT, PT, R128.reuse, 0x10, RZ ;  /* 0x00000010807b7810 */ /* 0x040fe20007ffe0ff */
        /* <DEDUP_REMOVED lines=35> */
[C---:B----4-:R-:W-:Y:S01]  /*24c0*/  SHF.L.U64.HI R98, R138.reuse, 0x4, R139 ;  /* 0x000000048a627819 */ /* 0x050fe2000001028b */
[----:B------:R-:W-:Y:S01]  /*24d0*/  IMAD R9, R131, R72, RZ ;  /* 0x0000004883097224 */ /* 0x000fe200078e02ff */
        /* <DEDUP_REMOVED lines=11> */
[-C--:B------:R-:W-:Y:S01]  /*2590*/  IMAD R7, R16, R0.reuse, R17 ;  /* 0x0000000010077224 */ /* 0x080fe200078e0211 */
[----:B------:R-:W-:Y:S01]  /*25a0*/  SHF.R.S32.HI R17, RZ, 0x1f, R86 ;  /* 0x0000001fff117819 */ /* 0x000fe20000011456 */
[----:B------:R-:W-:Y:S01]  /*25b0*/  IMAD R0, R18, R0, R9 ;  /* 0x0000000012007224 */ /* 0x000fe200078e0209 */
[----:B------:R-:W-:Y:S01]  /*25c0*/  IADD3 R9, P0, PT, -R86, R128, RZ ;  /* 0x0000008056097210 */ /* 0x000fe20007f1e1ff */
[----:B------:R-:W-:-:S03]  /*25d0*/  IMAD.WIDE.U32 R26, R6, R16, R26 ;  /* 0x00000010061a7225 */ /* 0x000fc600078e001a */
[----:B------:R-:W-:Y:S01]  /*25e0*/  IADD3.X R17, PT, PT, RZ, ~R17, RZ, P0, !PT ;  /* 0x80000011ff117210 */ /* 0x000fe200007fe4ff */
[----:B------:R-:W-:Y:S01]  /*25f0*/  IMAD.WIDE.U32 R18, R6, R18, R24 ;  /* 0x0000001206127225 */ /* 0x000fe200078e0018 */
[----:B------:R-:W-:-:S03]  /*2600*/  IADD3 R27, PT, PT, R27, R7, RZ ;  /* 0x000000071b1b7210 */ /* 0x000fc60007ffe0ff */
[----:B------:R-:W-:Y:S02]  /*2610*/  IMAD R6, R128, R20, R83 ;  /* 0x0000001480067224 */ /* 0x000fe400078e0253 */
[----:B------:R-:W-:Y:S02]  /*2620*/  IMAD.IADD R19, R19, 0x1, R0 ;  /* 0x0000000113137824 */ /* 0x000fe400078e0200 */
[----:B------:R-:W-:Y:S01]  /*2630*/  IMAD.IADD R0, R83, 0x1, R6 ;  /* 0x0000000153007824 */ /* 0x000fe200078e0206 */
[----:B------:R-:W-:Y:S01]  /*2640*/  IADD3 R24, P0, PT, R13, R6, RZ ;  /* 0x000000060d187210 */ /* 0x000fe20007f1e0ff */
[C---:B------:R-:W-:Y:S02]  /*2650*/  IMAD R87, R17.reuse, R130, RZ ;  /* 0x0000008211577224 */ /* 0x040fe400078e02ff */
[----:B------:R-:W-:Y:S01]  /*2660*/  IMAD R17, R17, R138, RZ ;  /* 0x0000008a11117224 */ /* 0x000fe200078e02ff */
[----:B------:R-:W-:Y:S01]  /*2670*/  LEA.HI.X.SX32 R7, R6, R93, 0x1, P0 ;  /* 0x0000005d06077211 */ /* 0x000fe200000f0eff */
[-C--:B------:R-:W-:Y:S01]  /*2680*/  IMAD R87, R131, R9.reuse, R87 ;  /* 0x0000000983577224 */ /* 0x080fe200078e0257 */
[----:B------:R-:W-:Y:S01]  /*2690*/  IADD3 R92, P0, PT, R13, R0, RZ ;  /* 0x000000000d5c7210 */ /* 0x000fe20007f1e0ff */
[----:B------:R-:W-:-:S02]  /*26a0*/  IMAD R17, R139, R9, R17 ;  /* 0x000000098b117224 */ /* 0x000fc400078e0211 */
[----:B------:R-:W-:Y:S01]  /*26b0*/  IMAD.WIDE.U32 R12, R130, R9, R26 ;  /* 0x00000009820c7225 */ /* 0x000fe200078e001a */
[----:B------:R-:W-:Y:S02]  /*26c0*/  LEA.HI.X.SX32 R93, R0, R93, 0x1, P0 ;  /* 0x0000005d005d7211 */ /* 0x000fe400000f0eff */
[----:B------:R-:W-:Y:S01]  /*26d0*/  SHF.L.U64.HI R0, R24, 0x1, R7 ;  /* 0x0000000118007819 */ /* 0x000fe20000010207 */
[----:B------:R-:W-:Y:S01]  /*26e0*/  IMAD.WIDE.U32 R8, R138, R9, R18 ;  /* 0x000000098a087225 */ /* 0x000fe200078e0012 */
[----:B------:R-:W-:Y:S02]  /*26f0*/  SHF.L.U64.HI R93, R92, 0x1, R93 ;  /* 0x000000015c5d7819 */ /* 0x000fe4000001025d */
[----:B------:R-:W-:Y:S01]  /*2700*/  LEA R88, P1, R12, R14, 0x1 ;  /* 0x0000000e0c587211 */ /* 0x000fe200078208ff */
[----:B------:R-:W-:Y:S01]  /*2710*/  IMAD.IADD R87, R13, 0x1, R87 ;  /* 0x000000010d577824 */ /* 0x000fe200078e0257 */
[----:B------:R-:W-:Y:S01]  /*2720*/  SHF.L.U32 R24, R24, 0x1, RZ ;  /* 0x0000000118187819 */ /* 0x000fe200000006ff */
[----:B------:R-:W-:Y:S01]  /*2730*/  IMAD.SHL.U32 R92, R92, 0x2, RZ ;  /* 0x000000025c5c7824 */ /* 0x000fe200078e00ff */
[----:B------:R-:W-:-:S02]  /*2740*/  IADD3 R17, PT, PT, R9, R17, RZ ;  /* 0x0000001109117210 */ /* 0x000fc40007ffe0ff */
        /* <DEDUP_REMOVED lines=10> */
[----:B------:R-:W-:Y:S02]  /*27f0*/  IADD3.X R25, PT, PT, R3, R0, RZ, P0, !PT ;  /* 0x0000000003197210 */ /* 0x000fe400007fe4ff */
[----:B------:R-:W-:-:S07]  /*2800*/  LOP3.LUT R19, R22, 0x40, RZ, 0xfc, !PT ;  /* 0x0000004016137812 */ /* 0x000fce00078efcff */
.L_x_7345:
        /* <DEDUP_REMOVED lines=189> */
.L_x_7308:
        /* <DEDUP_REMOVED lines=106> */
.L_x_7312:
[----:B------:R-:W-:Y:S05]  /*3a80*/  BSYNC.RECONVERGENT B0 ;  /* 0x0000000000007941 */ /* 0x000fea0003800200 */
.L_x_7311:
        /* <DEDUP_REMOVED lines=97> */
.L_x_7314:
[----:B------:R-:W-:Y:S05]  /*40a0*/  BSYNC.RECONVERGENT B0 ;  /* 0x0000000000007941 */ /* 0x000fea0003800200 */
.L_x_7313:
        /* <DEDUP_REMOVED lines=101> */
.L_x_7316:
[----:B------:R-:W-:Y:S05]  /*4700*/  BSYNC.RECONVERGENT B0 ;  /* 0x0000000000007941 */ /* 0x000fea0003800200 */
.L_x_7315:
        /* <DEDUP_REMOVED lines=104> */
.L_x_7318:
[----:B------:R-:W-:Y:S05]  /*4d90*/  BSYNC.RECONVERGENT B0 ;  /* 0x0000000000007941 */ /* 0x000fea0003800200 */
.L_x_7317:
        /* <DEDUP_REMOVED lines=100> */
.L_x_7320:
[----:B------:R-:W-:Y:S05]  /*53e0*/  BSYNC.RECONVERGENT B0 ;  /* 0x0000000000007941 */ /* 0x000fea0003800200 */
.L_x_7319:
        /* <DEDUP_REMOVED lines=104> */
.L_x_7322:
[----:B------:R-:W-:Y:S05]  /*5a70*/  BSYNC.RECONVERGENT B0 ;  /* 0x0000000000007941 */ /* 0x000fea0003800200 */
.L_x_7321:
        /* <DEDUP_REMOVED lines=102> */
.L_x_7324:
[----:B------:R-:W-:Y:S05]  /*60e0*/  BSYNC.RECONVERGENT B0 ;  /* 0x0000000000007941 */ /* 0x000fea0003800200 */
.L_x_7323:
        /* <DEDUP_REMOVED lines=104> */
.L_x_7326:
[----:B------:R-:W-:Y:S05]  /*6770*/  BSYNC.RECONVERGENT B0 ;  /* 0x0000000000007941 */ /* 0x000fea0003800200 */
.L_x_7325:
[----:B------:R-:W5:Y:S02]  /*6780*/  LD.E R3, desc[UR4][R132.64+0xd0] ;  /* 0x0000d00484037980 */ /* 0x000f64000c101900 */
[----:B-----5:R-:W-:Y:S05]  /*6790*/  IMAD.U32 R3, R3, -0x40, RZ ;  /* 0xffffffc003037824 */ /* 0x020fea00078e00ff */
[C---:B------:R-:W-:Y:S02]  /*67a0*/  LEA R24, P1, R3.reuse, R24, 0x1 ;  /* 0x0000001803187211 */ /* 0x040fe400078208ff */
[C---:B------:R-:W-:Y:S02]  /*67b0*/  LEA R62, P0, R3.reuse, R62, 0x1 ;  /* 0x0000003e033e7211 */ /* 0x040fe400078008ff */
[C---:B------:R-:W-:Y:S02]  /*67c0*/  LEA.HI.X.SX32 R25, R3.reuse, R25, 0x1, P1 ;  /* 0x0000001903197211 */ /* 0x040fe400008f0eff */
[----:B------:R-:W-:Y:S01]  /*67d0*/  LEA.HI.X.SX32 R63, R3, R63, 0x1, P0 ;  /* 0x0000003f033f7211 */ /* 0x000fe200000f0eff */
[----:B------:R-:W-:Y:S05]  /*67e0*/  BRA `(.L_x_7309) ;  /* 0x0000005800487947 */ /* 0x000fea0003800000 */
.L_x_7310:
        /* <DEDUP_REMOVED lines=174> */
.L_x_7328:
[----:B------:R-:W-:Y:S05]  /*72d0*/  BSYNC.RECONVERGENT B0 ;  /* 0x0000000000007941 */ /* 0x000fea0003800200 */
.L_x_7327:
        /* <DEDUP_REMOVED lines=175> */
.L_x_7330:
[----:B------:R-:W-:Y:S05]  /*7dd0*/  BSYNC.RECONVERGENT B0 ;  /* 0x0000000000007941 */ /* 0x000fea0003800200 */
.L_x_7329:
        /* <DEDUP_REMOVED lines=175> */
.L_x_7332:
[----:B------:R-:W-:Y:S05]  /*88d0*/  BSYNC.RECONVERGENT B0 ;  /* 0x0000000000007941 */ /* 0x000fea0003800200 */
.L_x_7331:
        /* <DEDUP_REMOVED lines=179> */
.L_x_7334:
[----:B------:R-:W-:Y:S05]  /*9410*/  BSYNC.RECONVERGENT B0 ;  /* 0x0000000000007941 */ /* 0x000fea0003800200 */
.L_x_7333:
        /* <DEDUP_REMOVED lines=12> */
[----:B------:R-:W-:Y:S02]  /*94e0*/  @!P0 SEL R2, R26, RZ, !P2 ;  /* 0x000000ff1a028207 */ /* 0x000fe40005000000 */
        /* <DEDUP_REMOVED lines=163> */
.L_x_7336:
[----:B------:R-:W-:Y:S05]  /*9f20*/  BSYNC.RECONVERGENT B0 ;  /* 0x0000000000007941 */ /* 0x000fea0003800200 */
.L_x_7335:
        /* <DEDUP_REMOVED lines=177> */
.L_x_7338:
[----:B------:R-:W-:Y:S05]  /*aa40*/  BSYNC.RECONVERGENT B0 ;  /* 0x0000000000007941 */ /* 0x000fea0003800200 */
.L_x_7337:
        /* <DEDUP_REMOVED lines=177> */
.L_x_7340:
[----:B------:R-:W-:Y:S05]  /*b560*/  BSYNC.RECONVERGENT B0 ;  /* 0x0000000000007941 */ /* 0x000fea0003800200 */
.L_x_7339:
        /* <DEDUP_REMOVED lines=179> */
.L_x_7342:
[----:B------:R-:W-:Y:S05]  /*c0a0*/  BSYNC.RECONVERGENT B0 ;  /* 0x0000000000007941 */ /* 0x000fea0003800200 */
.L_x_7341:
[----:B------:R-:W5:Y:S02]  /*c0b0*/  LD.E R3, desc[UR4][R132.64+0xd0] ;  /* 0x0000d00484037980 */ /* 0x000f64000c101900 */
[----:B-----5:R-:W-:Y:S05]  /*c0c0*/  IMAD.U32 R3, R3, -0x40, RZ ;  /* 0xffffffc003037824 */ /* 0x020fea00078e00ff */
[C---:B------:R-:W-:Y:S02]  /*c0d0*/  LEA R92, P1, R3.reuse, R92, 0x1 ;  /* 0x0000005c035c7211 */ /* 0x040fe400078208ff */
[C---:B------:R-:W-:Y:S02]  /*c0e0*/  LEA R90, P0, R3.reuse, R90, 0x1 ;  /* 0x0000005a035a7211 */ /* 0x040fe400078008ff */
[C---:B------:R-:W-:Y:S02]  /*c0f0*/  LEA.HI.X.SX32 R93, R3.reuse, R93, 0x1, P1 ;  /* 0x0000005d035d7211 */ /* 0x040fe400008f0eff */
[----:B------:R-:W-:Y:S09]  /*c100*/  LEA.HI.X.SX32 R91, R3, R91, 0x1, P0 ;  /* 0x0000005b035b7211 */ /* 0x000ff200000f0eff */
.L_x_7309:
[----:B------:R-:W-:Y:S05]  /*c110*/  BSYNC.RECONVERGENT B1 ;  /* 0x0000000000017941 */ /* 0x000fea0003800200 */
.L_x_7307:
        /* <DEDUP_REMOVED lines=101> */
.L_x_7344:
[----:B------:R-:W-:Y:S05]  /*c770*/  BSYNC.RECONVERGENT B0 ;  /* 0x0000000000007941 */ /* 0x000fea0003800200 */
.L_x_7343:
[----:B------:R-:W-:Y:S11]  /*c780*/  ISETP.NE.AND P0, PT, R89, RZ, PT ;  /* 0x000000ff5900720c */ /* 0x000ff60003f05270 */
[----:B------:R-:W-:Y:S02]  /*c790*/  @!UPT UIADD3 URZ, UPT, UPT, URZ, URZ, URZ ;  /* 0x000000fffffff290 */ /* 0x000fe4000fffe0ff */
[----:B------:R-:W-:Y:S05]  /*c7a0*/  @P0 BRA `(.L_x_7345) ;  /* 0xffffff6000180947 */ /* 0x000fea000383ffff */
.L_x_7306:
        /* <DEDUP_REMOVED lines=34> */
.L_x_7349:
[----:B------:R-:W-:Y:S05]  /*c9d0*/  BSYNC.RECONVERGENT B0 ;  /* 0x0000000000007941 */ /* 0x000fea0003800200 */
.L_x_7348:
        /* <DEDUP_REMOVED lines=10> */
.L_x_7347:
        /* <DEDUP_REMOVED lines=79> */
.L_x_7355:
[----:B------:R-:W-:Y:S05]  /*cf70*/  BSYNC.RECONVERGENT B0 ;  /* 0x0000000000007941 */ /* 0x000fea0003800200 */
.L_x_7354:
        /* <DEDUP_REMOVED lines=44> */
.L_x_7357:
[----:B------:R-:W-:Y:S05]  /*d240*/  BSYNC.RECONVERGENT B0 ;  /* 0x0000000000007941 */ /* 0x000fea0003800200 */
.L_x_7356:
[----:B-----5:R3:W-:Y:S02]  /*d250*/  STS.128 [R74+0x2000], R8 ;  /* 0x002000084a007388 */ /* 0x0207e40000000c00 */
.L_x_7353:
[----:B------:R-:W-:Y:S05]  /*d260*/  BSYNC.RECONVERGENT B1 ;  /* 0x0000000000017941 */ /* 0x000fea0003800200 */
.L_x_7352:
        /* <DEDUP_REMOVED lines=58> */
.L_x_7361:
[----:B------:R-:W-:Y:S05]  /*d610*/  BSYNC.RECONVERGENT B0 ;  /* 0x0000000000007941 */ /* 0x000fea0003800200 */
.L_x_7360:
        /* <DEDUP_REMOVED lines=52> */
.L_x_7363:
[----:B------:R-:W-:Y:S05]  /*d960*/  BSYNC.RECONVERGENT B0 ;  /* 0x0000000000007941 */ /* 0x000fea0003800200 */
.L_x_7362:
[----:B-----5:R3:W-:Y:S02]  /*d970*/  STS.128 [R74+0x2800], R8 ;  /* 0x002800084a007388 */ /* 0x0207e40000000c00 */
.L_x_7359:
[----:B------:R-:W-:Y:S05]  /*d980*/  BSYNC.RECONVERGENT B1 ;  /* 0x0000000000017941 */ /* 0x000fea0003800200 */
.L_x_7358:
        /* <DEDUP_REMOVED lines=59> */
.L_x_7367:
[----:B------:R-:W-:Y:S05]  /*dd40*/  BSYNC.RECONVERGENT B0 ;  /* 0x0000000000007941 */ /* 0x000fea0003800200 */
.L_x_7366:
        /* <DEDUP_REMOVED lines=52> */
.L_x_7369:
[----:B------:R-:W-:Y:S05]  /*e090*/  BSYNC.RECONVERGENT B0 ;  /* 0x0000000000007941 */ /* 0x000fea0003800200 */
.L_x_7368:
[----:B-----5:R3:W-:Y:S02]  /*e0a0*/  STS.128 [R74+0x3000], R8 ;  /* 0x003000084a007388 */ /* 0x0207e40000000c00 */
.L_x_7365:
[----:B------:R-:W-:Y:S05]  /*e0b0*/  BSYNC.RECONVERGENT B1 ;  /* 0x0000000000017941 */ /* 0x000fea0003800200 */
.L_x_7364:
        /* <DEDUP_REMOVED lines=59> */
.L_x_7371:
[----:B------:R-:W-:Y:S05]  /*e470*/  BSYNC.RECONVERGENT B0 ;  /* 0x0000000000007941 */ /* 0x000fea0003800200 */
.L_x_7370:
        /* <DEDUP_REMOVED lines=53> */
.L_x_7373:
[----:B------:R-:W-:Y:S05]  /*e7d0*/  BSYNC.RECONVERGENT B0 ;  /* 0x0000000000007941 */ /* 0x000fea0003800200 */
.L_x_7372:
[----:B-----5:R3:W-:Y:S01]  /*e7e0*/  STS.128 [R74+0x3800], R8 ;  /* 0x003800084a007388 */ /* 0x0207e20000000c00 */
[----:B------:R-:W-:Y:S05]  /*e7f0*/  BRA `(.L_x_7350) ;  /* 0x0000002800f47947 */ /* 0x000fea0003800000 */
.L_x_7351:
        /* <DEDUP_REMOVED lines=17> */
[----:B-----5:R-:W-:-:S03]  /*e910*/  SEL R13, R3, R28, P0 ;  /* 0x0000001c030d7207 */ /* 0x020fc60000000000 */
[----:B------:R-:W-:Y:S02]  /*e920*/  IMAD.X R9, R9, 0x1, R2, P1 ;  /* 0x0000000109097824 */ /* 0x000fe400008e0602 */
[----:B------:R-:W-:-:S03]  /*e930*/  IMAD.SHL.U32 R11, R0, 0x2, RZ ;  /* 0x00000002000b7824 */ /* 0x000fc600078e00ff */
[----:B------:R-:W-:Y:S02]  /*e940*/  SHF.L.U64.HI R9, R0, 0x1, R9 ;  /* 0x0000000100097819 */ /* 0x000fe40000010209 */
[----:B------:R-:W-:-:S04]  /*e950*/  IADD3 R4, P1, PT, R34, R11, RZ ;  /* 0x0000000b22047210 */ /* 0x000fc80007f3e0ff */
        /* <DEDUP_REMOVED lines=67> */
.L_x_7377:
[----:B------:R-:W-:Y:S05]  /*ed90*/  BSYNC.RECONVERGENT B0 ;  /* 0x0000000000007941 */ /* 0x000fea0003800200 */
.L_x_7376:
        /* <DEDUP_REMOVED lines=82> */
.L_x_7379:
[----:B------:R-:W-:Y:S05]  /*f2c0*/  BSYNC.RECONVERGENT B0 ;  /* 0x0000000000007941 */ /* 0x000fea0003800200 */
.L_x_7378:
[----:B-----5:R3:W-:Y:S02]  /*f2d0*/  STS.128 [R74+0x2000], R16 ;  /* 0x002000104a007388 */ /* 0x0207e40000000c00 */
.L_x_7375:
[----:B------:R-:W-:Y:S05]  /*f2e0*/  BSYNC.RECONVERGENT B1 ;  /* 0x0000000000017941 */ /* 0x000fea0003800200 */
.L_x_7374:
        /* <DEDUP_REMOVED lines=15> */
[----:B-----5:R-:W-:-:S02]  /*f3e0*/  SEL R13, R3, R28, P0 ;  /* 0x0000001c030d7207 */ /* 0x020fc40000000000 */
[----:B------:R-:W-:Y:S01]  /*f3f0*/  IADD3.X R4, PT, PT, R5, R2, R4, P2, P1 ;  /* 0x0000000205047210 */ /* 0x000fe200017e2404 */
[----:B------:R-:W-:-:S03]  /*f400*/  IMAD.SHL.U32 R11, R9, 0x2, RZ ;  /* 0x00000002090b7824 */ /* 0x000fc600078e00ff */
[----:B------:R-:W-:Y:S02]  /*f410*/  SHF.L.U64.HI R9, R9, 0x1, R4 ;  /* 0x0000000109097819 */ /* 0x000fe40000010204 */
[----:B------:R-:W-:-:S05]  /*f420*/  IADD3 R4, P1, PT, R34, R11, RZ ;  /* 0x0000000b22047210 */ /* 0x000fca0007f3e0ff */
        /* <DEDUP_REMOVED lines=67> */
.L_x_7383:
[----:B------:R-:W-:Y:S05]  /*f860*/  BSYNC.RECONVERGENT B0 ;  /* 0x0000000000007941 */ /* 0x000fea0003800200 */
.L_x_7382:
        /* <DEDUP_REMOVED lines=84> */
.L_x_7385:
[----:B------:R-:W-:Y:S05]  /*fdb0*/  BSYNC.RECONVERGENT B0 ;  /* 0x0000000000007941 */ /* 0x000fea0003800200 */
.L_x_7384:
[----:B-----5:R3:W-:Y:S02]  /*fdc0*/  STS.128 [R74+0x2800], R16 ;  /* 0x002800104a007388 */ /* 0x0207e40000000c00 */
.L_x_7381:
[----:B------:R-:W-:Y:S05]  /*fdd0*/  BSYNC.RECONVERGENT B1 ;  /* 0x0000000000017941 */ /* 0x000fea0003800200 */
.L_x_7380:
        /* <DEDUP_REMOVED lines=88> */
.L_x_7389:
[----:B------:R-:W-:Y:S05]  /*10360*/  BSYNC.RECONVERGENT B0 ;  /* 0x0000000000007941 */ /* 0x000fea0003800200 */
.L_x_7388:
        /* <DEDUP_REMOVED lines=84> */
.L_x_7391:
[----:B------:R-:W-:Y:S05]  /*108b0*/  BSYNC.RECONVERGENT B0 ;  /* 0x0000000000007941 */ /* 0x000fea0003800200 */
.L_x_7390:
[----:B-----5:R3:W-:Y:S02]  /*108c0*/  STS.128 [R74+0x3000], R16 ;  /* 0x003000104a007388 */ /* 0x0207e40000000c00 */
.L_x_7387:
[----:B------:R-:W-:Y:S05]  /*108d0*/  BSYNC.RECONVERGENT B1 ;  /* 0x0000000000017941 */ /* 0x000fea0003800200 */
.L_x_7386:
        /* <DEDUP_REMOVED lines=21> */
[----:B------:R-:W-:Y:S01]  /*10a30*/  IADD3 R4, P1, PT, R34, R11, RZ ;  /* 0x0000000b22047210 */ /* 0x000fe20007f3e0ff */
        /* <DEDUP_REMOVED lines=67> */
.L_x_7393:
[----:B------:R-:W-:Y:S05]  /*10e70*/  BSYNC.RECONVERGENT B0 ;  /* 0x0000000000007941 */ /* 0x000fea0003800200 */
.L_x_7392:
        /* <DEDUP_REMOVED lines=83> */
.L_x_7395:
[----:B------:R-:W-:Y:S05]  /*113b0*/  BSYNC.RECONVERGENT B0 ;  /* 0x0000000000007941 */ /* 0x000fea0003800200 */
.L_x_7394:
[----:B-----5:R4:W-:Y:S02]  /*113c0*/  STS.128 [R74+0x3800], R4 ;  /* 0x003800044a007388 */ /* 0x0209e40000000c00 */
.L_x_7350:
[----:B------:R-:W-:Y:S05]  /*113d0*/  BSYNC.RECONVERGENT B2 ;  /* 0x0000000000027941 */ /* 0x000fea0003800200 */
.L_x_7346:
[----:B----4-:R-:W-:Y:S01]  /*113e0*/  IMAD.IADD R5, R73, 0x1, -R72 ;  /* 0x0000000149057824 */ /* 0x010fe200078e0a48 */
[----:B------:R-:W4:Y:S01]  /*113f0*/  S2R R198, SR_TID.X ;  /* 0x0000000000c67919 */ /* 0x000f220000002100 */
[C---:B------:R-:W-:Y:S02]  /*11400*/  VIADD R6, R128.reuse, 0x50 ;  /* 0x0000005080067836 */ /* 0x040fe40000000000 */
[----:B------:R-:W-:Y:S01]  /*11410*/  VIADD R4, R128, 0x60 ;  /* 0x0000006080047836 */ /* 0x000fe20000000000 */
[-C--:B------:R-:W-:Y:S01]  /*11420*/  ISETP.GE.AND P0, PT, R0, R5.reuse, PT ;  /* 0x000000050000720c */ /* 0x080fe20003f06270 */
[C---:B-12---:R-:W-:Y:S01]  /*11430*/  VIADD R2, R128.reuse, 0x70 ;  /* 0x0000007080027836 */ /* 0x046fe20000000000 */
[CC--:B------:R-:W-:Y:S01]  /*11440*/  ISETP.GE.AND P5, PT, R128.reuse, R5.reuse, PT ;  /* 0x000000058000720c */ /* 0x0c0fe20003fa6270 */
[----:B------:R-:W-:Y:S01]  /*11450*/  VIADD R128, R128, 0x40 ;  /* 0x0000004080807836 */ /* 0x000fe20000000000 */
[-C--:B------:R-:W-:Y:S01]  /*11460*/  ISETP.GE.AND P4, PT, R38, R5.reuse, PT ;  /* 0x000000052600720c */ /* 0x080fe20003f86270 */
[----:B------:R-:W-:Y:S01]  /*11470*/  IMAD.IADD R78, R79, 0x1, R78 ;  /* 0x000000014f4e7824 */ /* 0x000fe200078e024e */
[----:B------:R-:W-:-:S02]  /*11480*/  ISETP.GE.AND P3, PT, R24, R5, PT ;  /* 0x000000051800720c */ /* 0x000fc40003f66270 */
[----:B------:R-:W-:-:S05]  /*11490*/  ISETP.GE.AND P2, PT, R6, R5, PT ;  /* 0x000000050600720c */ /* 0x000fca0003f46270 */
[CC--:B------:R-:W-:Y:S02]  /*114a0*/  @!P0 LEA R12, P1, R81.reuse, R210.reuse, 0x1 ;  /* 0x000000d2510c8211 */ /* 0x0c0fe400078208ff */
[----:B------:R-:W-:Y:S02]  /*114b0*/  @!P5 IMAD.MOV.U32 R211, RZ, RZ, R209 ;  /* 0x000000ffffd3d224 */ /* 0x000fe400078e00d1 */
[C---:B---3--:R-:W-:Y:S02]  /*114c0*/  @!P4 LEA R16, P6, R206.reuse, R210, 0x6 ;  /* 0x000000d2ce10c211 */ /* 0x048fe400078c30ff */
[-C--:B-----5:R-:W-:Y:S01]  /*114d0*/  @!P0 LEA.HI.X R13, R81, R209.reuse, R82, 0x1, P1 ;  /* 0x000000d1510d8211 */ /* 0x0a0fe200008f0c52 */
        /* <DEDUP_REMOVED lines=9> */
[----:B------:R-:W-:Y:S01]  /*11570*/  ISETP.GE.AND P6, PT, R0, R5, PT ;  /* 0x000000050000720c */ /* 0x000fe20003fc6270 */
[----:B------:R-:W-:Y:S01]  /*11580*/  @!P2 IMAD.MOV.U32 R15, RZ, RZ, R209 ;  /* 0x000000ffff0fa224 */ /* 0x000fe200078e00d1 */
[----:B------:R-:W-:Y:S01]  /*11590*/  @!P0 LDGSTS.E.BYPASS.LTC128B.128 [R74+0x4800], desc[UR4][R12.64] ;  /* 0x048000000c4a8fae */ /* 0x000fe2000b981a04 */
[----:B------:R-:W2:Y:S01]  /*115a0*/  S2UR UR8, SR_CgaCtaId ;  /* 0x00000000000879c3 */ /* 0x000ea20000008800 */
[----:B----4-:R-:W-:-:S02]  /*115b0*/  IMAD.SHL.U32 R32, R198, 0x40, RZ ;  /* 0x00000040c6207824 */ /* 0x010fc400078e00ff */
[----:B------:R3:W-:Y:S01]  /*115c0*/  @!P0 LDGSTS.E.BYPASS.LTC128B.128 [R74+0x8800], desc[UR4][R12.64+0x80] ;  /* 0x088000800c4a8fae */ /* 0x0007e2000b981a04 */
[-C--:B------:R-:W-:Y:S01]  /*115d0*/  ISETP.GE.AND P0, PT, R2, R5.reuse, PT ;  /* 0x000000050200720c */ /* 0x080fe20003f06270 */
[----:B------:R-:W-:Y:S02]  /*115e0*/  @!P2 IMAD.WIDE.U32 R14, R206, 0xa0, R14 ;  /* 0x000000a0ce0ea825 */ /* 0x000fe400078e000e */
[----:B------:R-:W-:Y:S02]  /*115f0*/  @!P4 LDGSTS.E.BYPASS.LTC128B.128 [R74+0x5000], desc[UR4][R16.64] ;  /* 0x05000000104acfae */ /* 0x000fe4000b981a04 */
[----:B------:R-:W-:Y:S02]  /*11600*/  @!P1 IMAD R7, R207, 0xc0, RZ ;  /* 0x000000c0cf079824 */ /* 0x000fe400078e02ff */
[----:B------:R4:W-:Y:S01]  /*11610*/  @!P4 LDGSTS.E.BYPASS.LTC128B.128 [R74+0x9000], desc[UR4][R16.64+0x80] ;  /* 0x09000080104acfae */ /* 0x0009e2000b981a04 */
[----:B------:R-:W-:-:S05]  /*11620*/  ISETP.GE.AND P4, PT, R128, R5, PT ;  /* 0x000000058000720c */ /* 0x000fca0003f86270 */
[----:B------:R-:W-:Y:S02]  /*11630*/  @!P0 IMAD R3, R207, 0xe0, RZ ;  /* 0x000000e0cf038824 */ /* 0x000fe400078e02ff */
[----:B-1----:R-:W-:Y:S02]  /*11640*/  @!P3 IMAD.MOV.U32 R211, RZ, RZ, R209 ;  /* 0x000000ffffd3b224 */ /* 0x002fe400078e00d1 */
[----:B------:R-:W-:Y:S01]  /*11650*/  @!P3 IMAD.WIDE.U32 R8, R206, 0x60, R210 ;  /* 0x00000060ce08b825 */ /* 0x000fe200078e00d2 */
[----:B------:R-:W-:-:S03]  /*11660*/  @!P0 MOV R211, R209 ;  /* 0x000000d100d38202 */ /* 0x000fc60000000f00 */
[----:B------:R-:W-:Y:S01]  /*11670*/  @!P3 IMAD.IADD R11, R10, 0x1, R9 ;  /* 0x000000010a0bb824 */ /* 0x000fe200078e0209 */
[----:B------:R-:W-:Y:S01]  /*11680*/  @!P3 MOV R10, R8 ;  /* 0x00000008000ab202 */ /* 0x000fe20000000f00 */
[----:B---3--:R-:W-:Y:S02]  /*11690*/  @!P1 IMAD.MOV.U32 R12, RZ, RZ, R210 ;  /* 0x000000ffff0c9224 */ /* 0x008fe400078e00d2 */
[----:B------:R-:W-:Y:S02]  /*116a0*/  @!P1 IMAD.MOV.U32 R13, RZ, RZ, R209 ;  /* 0x000000ffff0d9224 */ /* 0x000fe400078e00d1 */
[----:B------:R-:W-:Y:S01]  /*116b0*/  @!P3 LDGSTS.E.BYPASS.LTC128B.128 [R74+0x5800], desc[UR4][R10.64] ;  /* 0x058000000a4abfae */ /* 0x000fe2000b981a04 */
[----:B------:R-:W-:Y:S02]  /*116c0*/  @!P2 IMAD R8, R207, 0xa0, RZ ;  /* 0x000000a0cf08a824 */ /* 0x000fe400078e02ff */
[C---:B------:R-:W-:Y:S01]  /*116d0*/  @!P1 IMAD.WIDE.U32 R12, R206.reuse, 0xc0, R12 ;  /* 0x000000c0ce0c9825 */ /* 0x040fe200078e000c */
[----:B------:R1:W-:Y:S01]  /*116e0*/  @!P3 LDGSTS.E.BYPASS.LTC128B.128 [R74+0x9800], desc[UR4][R10.64+0x80] ;  /* 0x098000800a4abfae */ /* 0x0003e2000b981a04 */
[----:B------:R-:W-:-:S02]  /*116f0*/  @!P4 LEA R18, P3, R206, R210, 0x7 ;  /* 0x000000d2ce12c211 */ /* 0x000fc400078638ff */
[C---:B----4-:R-:W-:Y:S02]  /*11700*/  @!P0 IMAD.WIDE.U32 R16, R206.reuse, 0xe0, R210 ;  /* 0x000000e0ce108825 */ /* 0x050fe400078e00d2 */
[----:B------:R-:W-:Y:S02]  /*11710*/  @!P4 LEA.HI.X R19, R206, R209, R207, 0x7, P3 ;  /* 0x000000d1ce13c211 */ /* 0x000fe400018f3ccf */
[----:B------:R-:W-:Y:S01]  /*11720*/  @!P2 IMAD.IADD R15, R8, 0x1, R15 ;  /* 0x00000001080fa824 */ /* 0x000fe200078e020f */
[----:B------:R-:W-:Y:S01]  /*11730*/  ISETP.GE.AND P3, PT, R24, R5, PT ;  /* 0x000000051800720c */ /* 0x000fe20003f66270 */
[----:B------:R-:W-:Y:S01]  /*11740*/  @!P1 IMAD.IADD R13, R7, 0x1, R13 ;  /* 0x00000001070d9824 */ /* 0x000fe200078e020d */
[----:B------:R-:W-:Y:S01]  /*11750*/  @!P4 LDGSTS.E.BYPASS.LTC128B.128 [R74+0x6000], desc[UR4][R18.64] ;  /* 0x06000000124acfae */ /* 0x000fe2000b981a04 */
[----:B------:R-:W-:Y:S01]  /*11760*/  @!P0 IMAD.IADD R17, R3, 0x1, R17 ;  /* 0x0000000103118824 */ /* 0x000fe200078e0211 */
[----:B------:R-:W-:Y:S02]  /*11770*/  LOP3.LUT R3, R198, 0x8, RZ, 0xc0, !PT ;  /* 0x00000008c6037812 */ /* 0x000fe400078ec0ff */
[----:B------:R-:W-:Y:S02]  /*11780*/  @!P4 LDGSTS.E.BYPASS.LTC128B.128 [R74+0xa000], desc[UR4][R18.64+0x80] ;  /* 0x0a000080124acfae */ /* 0x000fe4000b981a04 */
[----:B------:R-:W-:-:S02]  /*11790*/  LOP3.LUT R80, R3, 0x1c0, R80, 0x78, !PT ;  /* 0x000001c003507812 */ /* 0x000fc400078e7850 */
[----:B------:R-:W-:Y:S01]  /*117a0*/  @!P2 LDGSTS.E.BYPASS.LTC128B.128 [R74+0x6800], desc[UR4][R14.64] ;  /* 0x068000000e4aafae */ /* 0x000fe2000b981a04 */
[----:B------:R-:W-:Y:S01]  /*117b0*/  UMOV UR9, 0x400 ;  /* 0x0000040000097882 */ /* 0x000fe20000000000 */
[----:B------:R-:W-:Y:S02]  /*117c0*/  LOP3.LUT R75, R80, 0x38, R75, 0x78, !PT ;  /* 0x00000038504b7812 */ /* 0x000fe400078e784b */
[----:B------:R-:W-:Y:S01]  /*117d0*/  @!P2 LDGSTS.E.BYPASS.LTC128B.128 [R74+0xa800], desc[UR4][R14.64+0x80] ;  /* 0x0a8000800e4aafae */ /* 0x000fe2000b981a04 */
[----:B------:R-:W-:Y:S02]  /*117e0*/  ISETP.GE.AND P2, PT, R6, R5, PT ;  /* 0x000000050600720c */ /* 0x000fe40003f46270 */
[C---:B------:R-:W-:Y:S01]  /*117f0*/  @!P6 LEA R6, P4, R76.reuse, R212, 0x1 ;  /* 0x000000d44c06e211 */ /* 0x040fe200078808ff */
[----:B------:R-:W-:Y:S03]  /*11800*/  @!P1 LDGSTS.E.BYPASS.LTC128B.128 [R74+0x7000], desc[UR4][R12.64] ;  /* 0x070000000c4a9fae */ /* 0x000fe6000b981a04 */
[----:B------:R-:W-:Y:S01]  /*11810*/  @!P6 LEA.HI.X R7, R76, R213, R77, 0x1, P4 ;  /* 0x000000d54c07e211 */ /* 0x000fe200020f0c4d */
[----:B------:R3:W-:Y:S01]  /*11820*/  @!P1 LDGSTS.E.BYPASS.LTC128B.128 [R74+0xb000], desc[UR4][R12.64+0x80] ;  /* 0x0b0000800c4a9fae */ /* 0x0007e2000b981a04 */
[----:B------:R-:W-:-:S02]  /*11830*/  ISETP.GE.AND P4, PT, R128, R5, PT ;  /* 0x000000058000720c */ /* 0x000fc40003f86270 */
[-C--:B------:R-:W-:Y:S01]  /*11840*/  ISETP.GE.AND P1, PT, R4, R5.reuse, PT ;  /* 0x000000050400720c */ /* 0x080fe20003f26270 */
[----:B------:R-:W-:Y:S04]  /*11850*/  @!P0 LDGSTS.E.BYPASS.LTC128B.128 [R74+0x7800], desc[UR4][R16.64] ;  /* 0x07800000104a8fae */ /* 0x000fe8000b981a04 */
[----:B------:R4:W-:Y:S01]  /*11860*/  @!P0 LDGSTS.E.BYPASS.LTC128B.128 [R74+0xb800], desc[UR4][R16.64+0x80] ;  /* 0x0b800080104a8fae */ /* 0x0009e2000b981a04 */
[----:B------:R-:W-:-:S03]  /*11870*/  ISETP.GE.AND P0, PT, R2, R5, PT ;  /* 0x000000050200720c */ /* 0x000fc60003f06270 */
[----:B------:R-:W0:Y:S04]  /*11880*/  LDGDEPBAR ;  /* 0x00000000000079af */ /* 0x000e280000000000 */
[----:B------:R-:W4:Y:S04]  /*11890*/  LD.E R2, desc[UR4][R132.64+0x184] ;  /* 0x0001840484027980 */ /* 0x000f28000c101900 */
[----:B------:R-:W4:Y:S01]  /*118a0*/  LD.E R3, desc[UR4][R132.64+0x188] ;  /* 0x0001880484037980 */ /* 0x000f22000c101900 */
[----:B-1----:R-:W-:Y:S01]  /*118b0*/  @!P2 IMAD.MOV.U32 R10, RZ, RZ, R212 ;  /* 0x000000ffff0aa224 */ /* 0x002fe200078e00d4 */
[----:B--2---:R-:W-:Y:S01]  /*118c0*/  ULEA UR6, UR8, UR9, 0x18 ;  /* 0x0000000908067291 */ /* 0x004fe2000f8ec0ff */
[----:B------:R-:W-:Y:S01]  /*118d0*/  @!P2 IMAD.MOV.U32 R11, RZ, RZ, R213 ;  /* 0x000000ffff0ba224 */ /* 0x000fe200078e00d5 */
[----:B------:R-:W-:Y:S01]  /*118e0*/  LOP3.LUT R0, R32, 0x400, RZ, 0xc0, !PT ;  /* 0x0000040020007812 */ /* 0x000fe200078ec0ff */
[----:B------:R-:W-:Y:S01]  /*118f0*/  @!P2 IMAD R8, R137, 0xa0, RZ ;  /* 0x000000a08908a824 */ /* 0x000fe200078e02ff */
[----:B------:R-:W-:Y:S01]  /*11900*/  SHF.R.U32.HI R197, RZ, 0x1, R198 ;  /* 0x00000001ffc57819 */ /* 0x000fe200000116c6 */
[----:B------:R-:W-:Y:S01]  /*11910*/  @!P2 IMAD.WIDE.U32 R10, R136, 0xa0, R10 ;  /* 0x000000a0880aa825 */ /* 0x000fe200078e000a */
[----:B------:R-:W-:Y:S01]  /*11920*/  LEA R0, R75, R0, 0x1 ;  /* 0x000000004b007211 */ /* 0x000fe200078e08ff */
[----:B------:R-:W-:Y:S01]  /*11930*/  BSSY.RECONVERGENT B1, `(.L_x_7396) ;  /* 0x00001ac000017945 */ /* 0x000fe20003800200 */
[----:B------:R-:W-:Y:S01]  /*11940*/  LEA R75, R78, UR6, 0x1 ;  /* 0x000000064e4b7c11 */ /* 0x000fe2000f8e08ff */
[----:B------:R-:W-:Y:S01]  /*11950*/  @!P3 IMAD R9, R137, 0x60, RZ ;  /* 0x000000608909b824 */ /* 0x000fe200078e02ff */
[----:B------:R-:W-:Y:S01]  /*11960*/  @!P2 IADD3 R11, PT, PT, R8, R11, RZ ;  /* 0x0000000b080ba210 */ /* 0x000fe20007ffe0ff */
[----:B---3--:R-:W-:Y:S01]  /*11970*/  @!P3 IMAD.WIDE.U32 R12, R136, 0x60, R212 ;  /* 0x00000060880cb825 */ /* 0x008fe200078e00d4 */
[----:B------:R-:W-:Y:S01]  /*11980*/  LOP3.LUT R218, R218, 0xfffffffd, RZ, 0xc0, !PT ;  /* 0xfffffffddada7812 */ /* 0x000fe200078ec0ff */
[----:B------:R-:W-:-:S04]  /*11990*/  DEPBAR.LE SB0, 0x0 ;  /* 0x000080000000791a */ /* 0x000fc80000000000 */
[----:B------:R-:W-:Y:S01]  /*119a0*/  BAR.SYNC.DEFER_BLOCKING 0x0 ;  /* 0x0000000000007b1d */ /* 0x000fe20000010000 */
[----:B------:R-:W-:Y:S02]  /*119b0*/  @!P3 IMAD.IADD R13, R9, 0x1, R13 ;  /* 0x00000001090db824 */ /* 0x000fe400078e020d */
[----:B------:R-:W-:Y:S02]  /*119c0*/  @!P0 IMAD R4, R137, 0xe0, RZ ;  /* 0x000000e089048824 */ /* 0x000fe400078e02ff */
[----:B------:R-:W-:-:S04]  /*119d0*/  @!P0 IMAD.WIDE.U32 R14, R136, 0xe0, R212 ;  /* 0x000000e0880e8825 */ /* 0x000fc800078e00d4 */
[----:B------:R-:W-:Y:S02]  /*119e0*/  IMAD.MOV.U32 R200, RZ, RZ, 0x20 ;  /* 0x00000020ffc87424 */ /* 0x000fe400078e00ff */
[----:B------:R-:W-:Y:S02]  /*119f0*/  VIADD R201, R0, UR6 ;  /* 0x0000000600c97c36 */ /* 0x000fe40008000000 */
[----:B------:R-:W-:Y:S01]  /*11a00*/  IMAD.MOV.U32 R199, RZ, RZ, 0x40 ;  /* 0x00000040ffc77424 */ /* 0x000fe200078e00ff */
        /* <DEDUP_REMOVED lines=9> */
[----:B------:R-:W-:Y:S04]  /*11aa0*/  @P6 STS.128 [R74+0xc800], RZ ;  /* 0x00c800ff4a006388 */ /* 0x000fe80000000c00 */
[----:B------:R-:W-:Y:S04]  /*11ab0*/  @P6 STS.128 [R74+0x10800], RZ ;  /* 0x010800ff4a006388 */ /* 0x000fe80000000c00 */
[----:B------:R-:W-:Y:S01]  /*11ac0*/  @!PT LDS RZ, [RZ] ;  /* 0x00000000fffff984 */ /* 0x000fe20000000800 */
[----:B------:R-:W-:Y:S01]  /*11ad0*/  @!PT LDS RZ, [RZ] ;  /* 0x00000000fffff984 */ /* 0x000fe20000000800 */
[----:B------:R-:W-:Y:S01]  /*11ae0*/  @!PT LDS RZ, [RZ] ;  /* 0x00000000fffff984 */ /* 0x000fe20000000800 */
[----:B------:R-:W-:Y:S04]  /*11af0*/  @!P6 LDGSTS.E.BYPASS.LTC128B.128 [R74+0xc800], desc[UR4][R6.64] ;  /* 0x0c800000064aefae */ /* 0x000fe8000b981a04 */
[----:B------:R1:W-:Y:S01]  /*11b00*/  @!P6 LDGSTS.E.BYPASS.LTC128B.128 [R74+0x10800], desc[UR4][R6.64+0x80] ;  /* 0x10800080064aefae */ /* 0x0003e2000b981a04 */
[----:B----4-:R-:W-:-:S03]  /*11b10*/  @!P5 LEA R16, P6, R136, R212, 0x6 ;  /* 0x000000d48810d211 */ /* 0x010fc600078c30ff */
[----:B------:R-:W-:Y:S01]  /*11b20*/  @P5 STS.128 [R74+0xd000], RZ ;  /* 0x00d000ff4a005388 */ /* 0x000fe20000000c00 */
[CCC-:B------:R-:W-:Y:S02]  /*11b30*/  @!P5 LEA.HI.X R17, R136.reuse, R213.reuse, R137.reuse, 0x6, P6 ;  /* 0x000000d58811d211 */ /* 0x1c0fe400030f3489 */
[C---:B------:R-:W-:Y:S01]  /*11b40*/  @!P4 LEA R8, P6, R136.reuse, R212, 0x7 ;  /* 0x000000d48808c211 */ /* 0x040fe200078c38ff */
[----:B------:R-:W-:Y:S03]  /*11b50*/  @P5 STS.128 [R74+0x11000], RZ ;  /* 0x011000ff4a005388 */ /* 0x000fe60000000c00 */
[----:B------:R-:W-:Y:S01]  /*11b60*/  @!P4 LEA.HI.X R9, R136, R213, R137, 0x7, P6 ;  /* 0x000000d58809c211 */ /* 0x000fe200030f3c89 */
        /* <DEDUP_REMOVED lines=8> */
[----:B------:R-:W-:Y:S01]  /*11bf0*/  @P3 STS.128 [R74+0x11800], RZ ;  /* 0x011800ff4a003388 */ /* 0x000fe20000000c00 */
[----:B------:R-:W-:Y:S01]  /*11c00*/  IADD3 R63, PT, PT, R75, R138, RZ ;  /* 0x0000008a4b3f7210 */ /* 0x000fe20007ffe0ff */
[----:B------:R-:W-:Y:S02]  /*11c10*/  IMAD.IADD R60, R201, 0x1, R138 ;  /* 0x00000001c93c7824 */ /* 0x000fe400078e028a */
[----:B-1----:R-:W-:Y:S01]  /*11c20*/  @!P1 IMAD.MOV.U32 R6, RZ, RZ, R212 ;  /* 0x000000ffff069224 */ /* 0x002fe200078e00d4 */
[----:B------:R-:W-:Y:S01]  /*11c30*/  @!PT LDS RZ, [RZ] ;  /* 0x00000000fffff984 */ /* 0x000fe20000000800 */
[----:B------:R-:W-:Y:S01]  /*11c40*/  @!PT LDS RZ, [RZ] ;  /* 0x00000000fffff984 */ /* 0x000fe20000000800 */
[----:B------:R-:W-:Y:S01]  /*11c50*/  @!PT LDS RZ, [RZ] ;  /* 0x00000000fffff984 */ /* 0x000fe20000000800 */
[----:B------:R-:W-:Y:S01]  /*11c60*/  @!P3 LDGSTS.E.BYPASS.LTC128B.128 [R74+0xd800], desc[UR4][R12.64] ;  /* 0x0d8000000c4abfae */ /* 0x000fe2000b981a04 */
[----:B------:R-:W-:Y:S01]  /*11c70*/  @!P1 IMAD.MOV.U32 R7, RZ, RZ, R213 ;  /* 0x000000ffff079224 */ /* 0x000fe200078e00d5 */
[----:B------:R-:W-:Y:S02]  /*11c80*/  @P5 LOP3.LUT R218, R218, 0x2, RZ, 0xfc, !PT ;  /* 0x00000002dada5812 */ /* 0x000fe400078efcff */
[----:B------:R-:W-:Y:S01]  /*11c90*/  @!P3 LDGSTS.E.BYPASS.LTC128B.128 [R74+0x11800], desc[UR4][R12.64+0x80] ;  /* 0x118000800c4abfae */ /* 0x000fe2000b981a04 */
[----:B------:R-:W-:-:S03]  /*11ca0*/  @!P1 IMAD.WIDE.U32 R6, R136, 0xc0, R6 ;  /* 0x000000c088069825 */ /* 0x000fc600078e0006 */
[----:B------:R-:W-:Y:S01]  /*11cb0*/  @P4 STS.128 [R74+0xe000], RZ ;  /* 0x00e000ff4a004388 */ /* 0x000fe20000000c00 */
[----:B------:R-:W-:Y:S02]  /*11cc0*/  @!P1 IMAD.IADD R7, R5, 0x1, R7 ;  /* 0x0000000105079824 */ /* 0x000fe400078e0207 */
[----:B------:R-:W-:Y:S01]  /*11cd0*/  @!P0 IMAD.IADD R5, R4, 0x1, R15 ;  /* 0x0000000104058824 */ /* 0x000fe200078e020f */
        /* <DEDUP_REMOVED lines=28> */
[----:B------:R-:W-:-:S03]  /*11ea0*/  LOP3.LUT P0, R34, R198, 0x4, RZ, 0xc0, !PT ;  /* 0x00000004c6227812 */ /* 0x000fc6000780c0ff */
[----:B------:R-:W-:Y:S04]  /*11eb0*/  LDSM.16.M88.4 R84, [R75] ;  /* 0x000000004b54783b */ /* 0x000fe80000000200 */
[----:B------:R-:W3:Y:S04]  /*11ec0*/  LDSM.16.M88.4 R28, [R0+UR6+0x4800] ;  /* 0x00480006001c783b */ /* 0x000ee80008000200 */
[----:B------:R-:W4:Y:S04]  /*11ed0*/  LDSM.16.M88.4 R40, [R0+UR6+0x4000] ;  /* 0x004000060028783b */ /* 0x000f280008000200 */
[----:B------:R-:W4:Y:S04]  /*11ee0*/  LDSM.16.M88.4 R20, [R0+UR6+0x5000] ;  /* 0x005000060014783b */ /* 0x000f280008000200 */
[----:B------:R-:W-:Y:S04]  /*11ef0*/  LDSM.16.M88.4 R68, [R63] ;  /* 0x000000003f44783b */ /* 0x000fe80000000200 */
[----:B-1----:R-:W1:Y:S04]  /*11f00*/  LDSM.16.M88.4 R8, [R60+0x4800] ;  /* 0x004800003c08783b */ /* 0x002e680000000200 */
[----:B------:R-:W1:Y:S04]  /*11f10*/  LDSM.16.M88.4 R12, [R0+UR6+0x5800] ;  /* 0x00580006000c783b */ /* 0x000e680008000200 */
[----:B------:R-:W1:Y:S04]  /*11f20*/  LDSM.16.M88.4 R108, [R0+UR6+0x6000] ;  /* 0x00600006006c783b */ /* 0x000e680008000200 */
[----:B------:R-:W1:Y:S04]  /*11f30*/  LDSM.16.M88.4 R100, [R0+UR6+0x6800] ;  /* 0x006800060064783b */ /* 0x000e680008000200 */
[----:B------:R-:W1:Y:S04]  /*11f40*/  LDSM.16.M88.4 R92, [R0+UR6+0x7000] ;  /* 0x00700006005c783b */ /* 0x000e680008000200 */
[----:B------:R-:W1:Y:S04]  /*11f50*/  LDSM.16.M88.4 R52, [R0+UR6+0x7800] ;  /* 0x007800060034783b */ /* 0x000e680008000200 */
[----:B--2---:R-:W2:Y:S01]  /*11f60*/  LDSM.16.M88.4 R4, [R60+0x4000] ;  /* 0x004000003c04783b */ /* 0x004ea20000000200 */
        /* <DEDUP_REMOVED lines=10> */
[----:B------:R-:W-:Y:S04]  /*12010*/  LDSM.16.M88.4 R128, [R0+UR6+0xb800] ;  /* 0x00b800060080783b */ /* 0x000fe80008000200 */
[----:B------:R-:W0:Y:S01]  /*12020*/  LDGDEPBAR ;  /* 0x00000000000079af */ /* 0x000e220000000000 */
[C---:B------:R-:W-:Y:S08]  /*12030*/  HMMA.16816.F32.BF16 R28, R84.reuse, R30, RZ ;  /* 0x0000001e541c723c */ /* 0x040ff000000418ff */
[----:B------:R-:W-:Y:S08]  /*12040*/  HMMA.16816.F32.BF16 R20, R84, R22, RZ ;  /* 0x000000165414723c */ /* 0x000ff000000418ff */
[----:B-1----:R-:W-:Y:S01]  /*12050*/  HMMA.16816.F32.BF16 R36, R68, R8, R36 ;  /* 0x000000084424723c */ /* 0x002fe20000041824 */
[----:B------:R-:W-:-:S05]  /*12060*/  SEL R8, R199, 0xffffffc0, !P0 ;  /* 0xffffffc0c7087807 */ /* 0x000fca0004000000 */
[--C-:B------:R-:W-:Y:S02]  /*12070*/  IMAD.IADD R141, R75, 0x1, R8.reuse ;  /* 0x000000014b8d7824 */ /* 0x100fe400078e0208 */
[----:B------:R-:W-:Y:S01]  /*12080*/  IMAD.IADD R35, R201, 0x1, R8 ;  /* 0x00000001c9237824 */ /* 0x000fe200078e0208 */
[----:B------:R-:W-:Y:S01]  /*12090*/  HMMA.16816.F32.BF16 R16, R84, R12, RZ ;  /* 0x0000000c5410723c */ /* 0x000fe200000418ff */
[----:B------:R-:W-:-:S03]  /*120a0*/  IMAD.IADD R62, R138, 0x1, R141 ;  /* 0x000000018a3e7824 */ /* 0x000fc600078e028d */
[----:B------:R-:W-:Y:S01]  /*120b0*/  LDSM.16.M88.4 R64, [R35+0x4000] ;  /* 0x004000002340783b */ /* 0x000fe20000000200 */
[----:B------:R-:W-:-:S03]  /*120c0*/  IADD3 R33, PT, PT, R138, R35, RZ ;  /* 0x000000238a217210 */ /* 0x000fc60007ffe0ff */
[C---:B------:R-:W-:Y:S01]  /*120d0*/  HMMA.16816.F32.BF16 R112, R84.reuse, R108, RZ ;  /* 0x0000006c5470723c */ /* 0x040fe200000418ff */
[----:B------:R-:W-:Y:S07]  /*120e0*/  LDSM.16.M88.4 R56, [R35+0x6000] ;  /* 0x006000002338783b */ /* 0x000fee0000000200 */
[----:B------:R-:W-:Y:S01]  /*120f0*/  HMMA.16816.F32.BF16 R104, R84, R100, RZ ;  /* 0x000000645468723c */ /* 0x000fe200000418ff */
[----:B------:R-:W-:-:S07]  /*12100*/  IADD3 R225, PT, PT, R73, -R216, -R2 ;  /* 0x800000d849e17210 */ /* 0x000fce0007ffe802 */
[----:B------:R-:W-:Y:S01]  /*12110*/  HMMA.16816.F32.BF16 R96, R84, R92, RZ ;  /* 0x0000005c5460723c */ /* 0x000fe200000418ff */
[----:B------:R-:W-:-:S07]  /*12120*/  IADD3 R3, PT, PT, R3, R73, -R216 ;  /* 0x0000004903037210 */ /* 0x000fce0007ffe8d8 */
        /* <DEDUP_REMOVED lines=22> */
[----:B------:R-:W-:Y:S08]  /*12290*/  HMMA.16816.F32.BF16 R104, R68, R116, R104 ;  /* 0x000000744468723c */ /* 0x000ff00000041868 */
[C---:B---3--:R-:W-:Y:S08]  /*122a0*/  HMMA.16816.F32.BF16 R36, R8.reuse, R48, R36 ;  /* 0x000000300824723c */ /* 0x048ff00000041824 */
[----:B------:R-:W-:Y:S01]  /*122b0*/  HMMA.16816.F32.BF16 R28, R8, R50, R28 ;  /* 0x00000032081c723c */ /* 0x000fe2000004181c */
[----:B------:R-:W3:Y:S07]  /*122c0*/  LDSM.16.M88.4 R48, [R35+0x6800] ;  /* 0x006800002330783b */ /* 0x000eee0000000200 */
        /* <DEDUP_REMOVED lines=29> */
[----:B------:R-:W1:Y:S04]  /*124a0*/  LDSM.16.M88.4 R8, [R33+0x6000] ;  /* 0x006000002108783b */ /* 0x000e680000000200 */
[----:B------:R-:W-:Y:S03]  /*124b0*/  LDSM.16.M88.4 R68, [R60+0xb000] ;  /* 0x00b000003c44783b */ /* 0x000fe60000000200 */
[C---:B--2---:R-:W-:Y:S08]  /*124c0*/  HMMA.16816.F32.BF16 R44, R4.reuse, R64, R44 ;  /* 0x00000040042c723c */ /* 0x044ff0000004182c */
[C---:B------:R-:W-:Y:S01]  /*124d0*/  HMMA.16816.F32.BF16 R40, R4.reuse, R66, R40 ;  /* 0x000000420428723c */ /* 0x040fe20000041828 */
[----:B------:R-:W-:Y:S07]  /*124e0*/  LDSM.16.M88.4 R64, [R33+0x7800] ;  /* 0x007800002140783b */ /* 0x000fee0000000200 */
[C---:B----4-:R-:W-:Y:S08]  /*124f0*/  HMMA.16816.F32.BF16 R36, R4.reuse, R56, R36 ;  /* 0x000000380424723c */ /* 0x050ff00000041824 */
[C---:B------:R-:W-:Y:S01]  /*12500*/  HMMA.16816.F32.BF16 R28, R4.reuse, R58, R28 ;  /* 0x0000003a041c723c */ /* 0x040fe2000004181c */
[----:B------:R-:W2:Y:S07]  /*12510*/  LDSM.16.M88.4 R56, [R33+0x6800] ;  /* 0x006800002138783b */ /* 0x000eae0000000200 */
[C---:B---3--:R-:W-:Y:S08]  /*12520*/  HMMA.16816.F32.BF16 R24, R4.reuse, R48, R24 ;  /* 0x000000300418723c */ /* 0x048ff00000041818 */
[C---:B------:R-:W-:Y:S01]  /*12530*/  HMMA.16816.F32.BF16 R20, R4.reuse, R50, R20 ;  /* 0x000000320414723c */ /* 0x040fe20000041814 */
[----:B------:R-:W3:Y:S07]  /*12540*/  LDSM.16.M88.4 R48, [R33+0x7000] ;  /* 0x007000002130783b */ /* 0x000eee0000000200 */
[C---:B-1----:R-:W-:Y:S08]  /*12550*/  HMMA.16816.F32.BF16 R16, R4.reuse, R52, R16 ;  /* 0x000000340410723c */ /* 0x042ff00000041810 */
[C---:B------:R-:W-:Y:S01]  /*12560*/  HMMA.16816.F32.BF16 R12, R4.reuse, R54, R12 ;  /* 0x00000036040c723c */ /* 0x040fe2000004180c */
[----:B------:R-:W-:Y:S07]  /*12570*/  LDSM.16.M88.4 R52, [R0+UR6+0x8000] ;  /* 0x008000060034783b */ /* 0x000fee0008000200 */
[C---:B------:R-:W-:Y:S08]  /*12580*/  HMMA.16816.F32.BF16 R112, R4.reuse, R8, R112 ;  /* 0x000000080470723c */ /* 0x040ff00000041870 */
[C---:B------:R-:W-:Y:S01]  /*12590*/  HMMA.16816.F32.BF16 R108, R4.reuse, R10, R108 ;  /* 0x0000000a046c723c */ /* 0x040fe2000004186c */
[----:B------:R-:W1:Y:S07]  /*125a0*/  LDSM.16.M88.4 R8, [R0+UR6+0x8800] ;  /* 0x008800060008783b */ /* 0x000e6e0008000200 */
[C---:B--2---:R-:W-:Y:S08]  /*125b0*/  HMMA.16816.F32.BF16 R104, R4.reuse, R56, R104 ;  /* 0x000000380468723c */ /* 0x044ff00000041868 */
[C---:B------:R-:W-:Y:S01]  /*125c0*/  HMMA.16816.F32.BF16 R100, R4.reuse, R58, R100 ;  /* 0x0000003a0464723c */ /* 0x040fe20000041864 */
[----:B------:R-:W2:Y:S07]  /*125d0*/  LDSM.16.M88.4 R56, [R0+UR6+0x9000] ;  /* 0x009000060038783b */ /* 0x000eae0008000200 */
        /* <DEDUP_REMOVED lines=9> */
[----:B------:R-:W1:Y:S07]  /*12670*/  LDSM.16.M88.4 R8, [R0+UR6+0xb000] ;  /* 0x00b000060008783b */ /* 0x000e6e0008000200 */
[C---:B--2---:R-:W-:Y:S08]  /*12680*/  HMMA.16816.F32.BF16 R24, R124.reuse, R56, R24 ;  /* 0x000000387c18723c */ /* 0x044ff00000041818 */
[C---:B------:R-:W-:Y:S01]  /*12690*/  HMMA.16816.F32.BF16 R20, R124.reuse, R58, R20 ;  /* 0x0000003a7c14723c */ /* 0x040fe20000041814 */
[----:B------:R2:W-:Y:S07]  /*126a0*/  LDSM.16.M88.4 R56, [R63+0x2000] ;  /* 0x002000003f38783b */ /* 0x0005ee0000000200 */
[C---:B------:R-:W-:Y:S08]  /*126b0*/  HMMA.16816.F32.BF16 R44, R124.reuse, R52, R44 ;  /* 0x000000347c2c723c */ /* 0x040ff0000004182c */
[C---:B---3--:R-:W-:Y:S08]  /*126c0*/  HMMA.16816.F32.BF16 R112, R124.reuse, R4, R112 ;  /* 0x000000047c70723c */ /* 0x048ff00000041870 */
[----:B------:R-:W-:Y:S01]  /*126d0*/  HMMA.16816.F32.BF16 R108, R124, R6, R108 ;  /* 0x000000067c6c723c */ /* 0x000fe2000004186c */
[----:B------:R-:W3:Y:S01]  /*126e0*/  LDSM.16.M88.4 R4, [R60+0x9800] ;  /* 0x009800003c04783b */ /* 0x000ee20000000200 */
[----:B--2---:R-:W-:-:S05]  /*126f0*/  VIADD R63, R135, 0xffffffff ;  /* 0xffffffff873f7836 */ /* 0x004fca0000000000 */
[----:B------:R-:W-:Y:S01]  /*12700*/  ISETP.GT.AND P0, PT, R63, R208, PT ;  /* 0x000000d03f00720c */ /* 0x000fe20003f04270 */
[C---:B------:R-:W-:Y:S01]  /*12710*/  HMMA.16816.F32.BF16 R40, R124.reuse, R54, R40 ;  /* 0x000000367c28723c */ /* 0x040fe20000041828 */
[----:B------:R2:W4:Y:S07]  /*12720*/  LDSM.16.M88.4 R52, [R0+UR6+0xa800] ;  /* 0x00a800060034783b */ /* 0x00052e0008000200 */
[C---:B------:R-:W-:Y:S08]  /*12730*/  HMMA.16816.F32.BF16 R16, R124.reuse, R48, R16 ;  /* 0x000000307c10723c */ /* 0x040ff00000041810 */
[C---:B------:R-:W-:Y:S01]  /*12740*/  HMMA.16816.F32.BF16 R12, R124.reuse, R50, R12 ;  /* 0x000000327c0c723c */ /* 0x040fe2000004180c */
[----:B------:R-:W4:Y:S07]  /*12750*/  LDSM.16.M88.4 R48, [R60+0x9000] ;  /* 0x009000003c30783b */ /* 0x000f2e0000000200 */
[----:B-1----:R-:W-:Y:S01]  /*12760*/  HMMA.16816.F32.BF16 R96, R124, R8, R96 ;  /* 0x000000087c60723c */ /* 0x002fe20000041860 */
[----:B--2---:R-:W-:-:S07]  /*12770*/  SHF.R.U32.HI R0, RZ, 0x2, R198 ;  /* 0x00000002ff007819 */ /* 0x004fce00000116c6 */
[----:B------:R-:W-:Y:S01]  /*12780*/  HMMA.16816.F32.BF16 R92, R124, R10, R92 ;  /* 0x0000000a7c5c723c */ /* 0x000fe2000004185c */
        /* <DEDUP_REMOVED lines=18> */
[----:B------:R-:W4:Y:S04]  /*128b0*/  LDSM.16.M88.4 R128, [R35+0xa000] ;  /* 0x00a000002380783b */ /* 0x000f280000000200 */
[----:B------:R-:W4:Y:S03]  /*128c0*/  LDSM.16.M88.4 R124, [R35+0xa800] ;  /* 0x00a80000237c783b */ /* 0x000f260000000200 */
        /* <DEDUP_REMOVED lines=35> */
[----:B------:R-:W-:-:S04]  /*12b00*/  LOP3.LUT R5, R197, 0x1f0, RZ, 0xc0, !PT ;  /* 0x000001f0c5057812 */ /* 0x000fc800078ec0ff */
[----:B------:R-:W-:-:S03]  /*12b10*/  LOP3.LUT R0, R5, 0x7, R0, 0xf8, !PT ;  /* 0x0000000705007812 */ /* 0x000fc600078ef800 */
[----:B--2---:R-:W-:Y:S02]  /*12b20*/  HMMA.16816.F32.BF16 R44, R8, R80, R44 ;  /* 0x00000050082c723c */ /* 0x004fe4000004182c */
[----:B------:R-:W-:-:S04]  /*12b30*/  IMAD R0, R215, 0x40, R0 ;  /* 0x00000040d7007824 */ /* 0x000fc800078e0200 */
[C---:B------:R-:W-:Y:S02]  /*12b40*/  IMAD.IADD R224, R0.reuse, 0x1, R3 ;  /* 0x0000000100e07824 */ /* 0x040fe400078e0203 */
[----:B------:R-:W-:Y:S01]  /*12b50*/  IMAD.IADD R225, R0, 0x1, R225 ;  /* 0x0000000100e17824 */ /* 0x000fe200078e02e1 */
[C---:B------:R-:W-:Y:S02]  /*12b60*/  HMMA.16816.F32.BF16 R40, R8.reuse, R82, R40 ;  /* 0x000000520828723c */ /* 0x040fe40000041828 */
[C-C-:B------:R-:W-:Y:S02]  /*12b70*/  VIADDMNMX R226, R224.reuse, 0x1, R73.reuse, PT ;  /* 0x00000001e0e27846 */ /* 0x140fe40003800149 */
[----:B------:R-:W-:Y:S02]  /*12b80*/  VIMNMX R227, PT, PT, RZ, R225, !PT ;  /* 0x000000e1ffe37248 */ /* 0x000fe40007fe0100 */
        /* <DEDUP_REMOVED lines=30> */
.L_x_7399:
        /* <DEDUP_REMOVED lines=22> */
[----:B------:R-:W-:Y:S01]  /*12ed0*/  LOP3.LUT R0, RZ, R9, RZ, 0x33, !PT ;  /* 0x00000009ff007212 */ /* 0x000fe200078e33ff */
        /* <DEDUP_REMOVED lines=9> */
[----:B------:R-:W2:Y:S01]  /*12f70*/  LD.E.64 R10, desc[UR4][R132.64+0x20] ;  /* 0x00002004840a7980 */ /* 0x000ea2000c101b00 */
[----:B------:R-:W-:-:S09]  /*12f80*/  ISETP.GE.U32.AND P3, PT, R3, R4, PT ;  /* 0x000000040300720c */ /* 0x000fd20003f66070 */
[----:B------:R-:W-:-:S04]  /*12f90*/  @P2 VIADD R5, R5, 0x1 ;  /* 0x0000000105052836 */ /* 0x000fc80000000000 */
        /* <DEDUP_REMOVED lines=25> */
.L_x_7400:
[----:B------:R-:W-:Y:S05]  /*13130*/  BSYNC.RECONVERGENT B0 ;  /* 0x0000000000007941 */ /* 0x000fea0003800200 */
.L_x_7398:
        /* <DEDUP_REMOVED lines=43> */
.L_x_7397:
[----:B------:R-:W-:Y:S05]  /*133f0*/  BSYNC.RECONVERGENT B1 ;  /* 0x0000000000017941 */ /* 0x000fea0003800200 */
.L_x_7396:
[----:B------:R-:W2:Y:S01]  /*13400*/  LD.E R67, desc[UR4][R132.64+0xdc] ;  /* 0x0000dc0484437980 */ /* 0x000ea2000c101900 */
[----:B------:R-:W-:-:S05]  /*13410*/  IMAD.SHL.U32 R60, R198, 0x2, RZ ;  /* 0x00000002c63c7824 */ /* 0x000fca00078e00ff */
[----:B------:R-:W-:-:S05]  /*13420*/  LOP3.LUT R60, R60, 0x6, RZ, 0xc0, !PT ;  /* 0x000000063c3c7812 */ /* 0x000fca00078ec0ff */
[----:B------:R-:W-:-:S04]  /*13430*/  IMAD R2, R63, 0x80, R60 ;  /* 0x000000803f027824 */ /* 0x000fc800078e023c */
[C---:B------:R-:W-:Y:S02]  /*13440*/  VIADD R76, R2.reuse, 0x1 ;  /* 0x00000001024c7836 */ /* 0x040fe40000000000 */
[----:B------:R-:W-:-:S03]  /*13450*/  VIADD R74, R2, 0x9 ;  /* 0x00000009024a7836 */ /* 0x000fc60000000000 */
[----:B------:R-:W-:Y:S01]  /*13460*/  ISETP.GE.AND P0, PT, R76, R227, PT ;  /* 0x000000e34c00720c */ /* 0x000fe20003f06270 */
[----:B------:R-:W-:-:S03]  /*13470*/  VIADD R72, R2, 0x11 ;  /* 0x0000001102487836 */ /* 0x000fc60000000000 */
[----:B------:R-:W-:Y:S02]  /*13480*/  FSEL R3, R45, -INF , P0 ;  /* 0xff8000002d037808 */ /* 0x000fe40000000000 */
[-C--:B------:R-:W-:Y:S01]  /*13490*/  ISETP.GE.AND P0, PT, R74, R227.reuse, PT ;  /* 0x000000e34a00720c */ /* 0x080fe20003f06270 */
[C---:B------:R-:W-:Y:S01]  /*134a0*/  VIADD R70, R2.reuse, 0x19 ;  /* 0x0000001902467836 */ /* 0x040fe20000000000 */
[-C--:B------:R-:W-:Y:S02]  /*134b0*/  ISETP.GE.AND P1, PT, R2, R227.reuse, PT ;  /* 0x000000e30200720c */ /* 0x080fe40003f26270 */
[----:B------:R-:W-:Y:S02]  /*134c0*/  FSEL R41, R41, -INF , P0 ;  /* 0xff80000029297808 */ /* 0x000fe40000000000 */
[----:B------:R-:W-:Y:S01]  /*134d0*/  ISETP.GE.AND P0, PT, R72, R227, PT ;  /* 0x000000e34800720c */ /* 0x000fe20003f06270 */
[C---:B------:R-:W-:Y:S01]  /*134e0*/  VIADD R73, R2.reuse, 0x10 ;  /* 0x0000001002497836 */ /* 0x040fe20000000000 */
[----:B------:R-:W-:-:S02]  /*134f0*/  ISETP.GE.AND P2, PT, R2, R226, PT ;  /* 0x000000e20200720c */ /* 0x000fc40003f46270 */
[----:B-1----:R-:W-:Y:S01]  /*13500*/  FSEL R0, R44, -INF , P1 ;  /* 0xff8000002c007808 */ /* 0x002fe20000800000 */
[----:B------:R-:W-:Y:S01]  /*13510*/  VIADD R9, R2, 0x21 ;  /* 0x0000002102097836 */ /* 0x000fe20000000000 */
[----:B------:R-:W-:Y:S02]  /*13520*/  FSEL R37, R37, -INF , P0 ;  /* 0xff80000025257808 */ /* 0x000fe40000000000 */
[-C--:B------:R-:W-:Y:S01]  /*13530*/  ISETP.GE.AND P0, PT, R70, R227.reuse, PT ;  /* 0x000000e34600720c */ /* 0x080fe20003f06270 */
[----:B------:R-:W-:Y:S01]  /*13540*/  VIADD R71, R2, 0x18 ;  /* 0x0000001802477836 */ /* 0x000fe20000000000 */
[----:B------:R-:W-:Y:S01]  /*13550*/  FSEL R0, R0, -INF , !P2 ;  /* 0xff80000000007808 */ /* 0x000fe20005000000 */
[C---:B------:R-:W-:Y:S01]  /*13560*/  VIADD R75, R2.reuse, 0x8 ;  /* 0x00000008024b7836 */ /* 0x040fe20000000000 */
[----:B------:R-:W-:Y:S01]  /*13570*/  ISETP.GE.AND P2, PT, R73, R227, PT ;  /* 0x000000e34900720c */ /* 0x000fe20003f46270 */
[----:B------:R-:W-:Y:S01]  /*13580*/  VIADD R68, R2, 0x29 ;  /* 0x0000002902447836 */ /* 0x000fe20000000000 */
[----:B------:R-:W-:-:S02]  /*13590*/  FSEL R5, R29, -INF , P0 ;  /* 0xff8000001d057808 */ /* 0x000fc40000000000 */
[-C--:B------:R-:W-:Y:S01]  /*135a0*/  ISETP.GE.AND P0, PT, R9, R227.reuse, PT ;  /* 0x000000e30900720c */ /* 0x080fe20003f06270 */
[----:B------:R-:W-:Y:S01]  /*135b0*/  VIADD R11, R2, 0x20 ;  /* 0x00000020020b7836 */ /* 0x000fe20000000000 */
[----:B------:R-:W-:Y:S02]  /*135c0*/  FSEL R36, R36, -INF , P2 ;  /* 0xff80000024247808 */ /* 0x000fe40001000000 */
[-C--:B------:R-:W-:Y:S01]  /*135d0*/  ISETP.GE.AND P2, PT, R71, R227.reuse, PT ;  /* 0x000000e34700720c */ /* 0x080fe20003f46270 */
[----:B------:R-:W-:Y:S01]  /*135e0*/  VIADD R35, R2, 0x31 ;  /* 0x0000003102237836 */ /* 0x000fe20000000000 */
[-C--:B------:R-:W-:Y:S02]  /*135f0*/  ISETP.GE.AND P3, PT, R75, R227.reuse, PT ;  /* 0x000000e34b00720c */ /* 0x080fe40003f66270 */
[----:B------:R-:W-:Y:S02]  /*13600*/  FSEL R25, R25, -INF , P0 ;  /* 0xff80000019197808 */ /* 0x000fe40000000000 */
[----:B------:R-:W-:Y:S01]  /*13610*/  ISETP.GE.AND P0, PT, R68, R227, PT ;  /* 0x000000e34400720c */ /* 0x000fe20003f06270 */
[----:B------:R-:W-:Y:S01]  /*13620*/  VIADD R69, R2, 0x28 ;  /* 0x0000002802457836 */ /* 0x000fe20000000000 */
[----:B------:R-:W-:-:S02]  /*13630*/  FSEL R7, R28, -INF , P2 ;  /* 0xff8000001c077808 */ /* 0x000fc40001000000 */
[----:B------:R-:W-:Y:S02]  /*13640*/  ISETP.GE.AND P1, PT, R75, R226, PT ;  /* 0x000000e24b00720c */ /* 0x000fe40003f26270 */
[----:B------:R-:W-:Y:S02]  /*13650*/  FSEL R40, R40, -INF , P3 ;  /* 0xff80000028287808 */ /* 0x000fe40001800000 */
[-C--:B------:R-:W-:Y:S01]  /*13660*/  ISETP.GE.AND P2, PT, R11, R227.reuse, PT ;  /* 0x000000e30b00720c */ /* 0x080fe20003f46270 */
[C---:B------:R-:W-:Y:S01]  /*13670*/  VIADD R64, R2.reuse, 0x39 ;  /* 0x0000003902407836 */ /* 0x040fe20000000000 */
[----:B------:R-:W-:Y:S02]  /*13680*/  FSEL R21, R21, -INF , P0 ;  /* 0xff80000015157808 */ /* 0x000fe40000000000 */
[----:B------:R-:W-:Y:S01]  /*13690*/  ISETP.GE.AND P0, PT, R35, R227, PT ;  /* 0x000000e32300720c */ /* 0x000fe20003f06270 */
[----:B------:R-:W-:Y:S01]  /*136a0*/  VIADD R66, R2, 0x30 ;  /* 0x0000003002427836 */ /* 0x000fe20000000000 */
[----:B------:R-:W-:-:S02]  /*136b0*/  FSEL R53, R40, -INF , !P1 ;  /* 0xff80000028357808 */ /* 0x000fc40004800000 */
[----:B------:R-:W-:Y:S02]  /*136c0*/  FSEL R24, R24, -INF , P2 ;  /* 0xff80000018187808 */ /* 0x000fe40001000000 */
[----:B------:R-:W-:Y:S02]  /*136d0*/  ISETP.GE.AND P1, PT, R73, R226, PT ;  /* 0x000000e24900720c */ /* 0x000fe40003f26270 */
[-C--:B------:R-:W-:Y:S01]  /*136e0*/  ISETP.GE.AND P2, PT, R69, R227.reuse, PT ;  /* 0x000000e34500720c */ /* 0x080fe20003f46270 */
[----:B------:R-:W-:Y:S01]  /*136f0*/  VIADD R59, R2, 0x41 ;  /* 0x00000041023b7836 */ /* 0x000fe20000000000 */
[----:B------:R-:W-:Y:S02]  /*13700*/  FSEL R17, R17, -INF , P0 ;  /* 0xff80000011117808 */ /* 0x000fe40000000000 */
[----:B------:R-:W-:Y:S01]  /*13710*/  ISETP.GE.AND P0, PT, R64, R227, PT ;  /* 0x000000e34000720c */ /* 0x000fe20003f06270 */
[----:B------:R-:W-:Y:S01]  /*13720*/  VIADD R65, R2, 0x38 ;  /* 0x0000003802417836 */ /* 0x000fe20000000000 */
[----:B------:R-:W-:-:S02]  /*13730*/  FSEL R49, R36, -INF , !P1 ;  /* 0xff80000024317808 */ /* 0x000fc40004800000 */
[----:B------:R-:W-:Y:S02]  /*13740*/  FSEL R20, R20, -INF , P2 ;  /* 0xff80000014147808 */ /* 0x000fe40001000000 */
[-C--:B------:R-:W-:Y:S02]  /*13750*/  ISETP.GE.AND P1, PT, R71, R226.reuse, PT ;  /* 0x000000e24700720c */ /* 0x080fe40003f26270 */
[-C--:B------:R-:W-:Y:S01]  /*13760*/  ISETP.GE.AND P2, PT, R66, R227.reuse, PT ;  /* 0x000000e34200720c */ /* 0x080fe20003f46270 */
[C---:B------:R-:W-:Y:S01]  /*13770*/  VIADD R57, R2.reuse, 0x49 ;  /* 0x0000004902397836 */ /* 0x040fe20000000000 */
[----:B------:R-:W-:Y:S02]  /*13780*/  FSEL R13, R13, -INF , P0 ;  /* 0xff8000000d0d7808 */ /* 0x000fe40000000000 */
[----:B------:R-:W-:Y:S01]  /*13790*/  ISETP.GE.AND P0, PT, R59, R227, PT ;  /* 0x000000e33b00720c */ /* 0x000fe20003f06270 */
[----:B------:R-:W-:Y:S01]  /*137a0*/  VIADD R62, R2, 0x40 ;  /* 0x00000040023e7836 */ /* 0x000fe20000000000 */
[----:B------:R-:W-:-:S02]  /*137b0*/  ISETP.GE.AND P3, PT, R74, R226, PT ;  /* 0x000000e24a00720c */ /* 0x000fc40003f66270 */
[----:B------:R-:W-:Y:S02]  /*137c0*/  FSEL R7, R7, -INF , !P1 ;  /* 0xff80000007077808 */ /* 0x000fe40004800000 */
        /* <DEDUP_REMOVED lines=8> */
[-C--:B------:R-:W-:Y:S02]  /*13850*/  ISETP.GE.AND P3, PT, R72, R226.reuse, PT ;  /* 0x000000e24800720c */ /* 0x080fe40003f66270 */
[----:B------:R-:W-:Y:S02]  /*13860*/  FSEL R141, R24, -INF , !P1 ;  /* 0xff800000188d7808 */ /* 0x000fe40004800000 */
        /* <DEDUP_REMOVED lines=8> */
[-C--:B------:R-:W-:Y:S02]  /*138f0*/  ISETP.GE.AND P3, PT, R70, R226.reuse, PT ;  /* 0x000000e24600720c */ /* 0x080fe40003f66270 */
[----:B------:R-:W-:Y:S02]  /*13900*/  FSEL R29, R20, -INF , !P1 ;  /* 0xff800000141d7808 */ /* 0x000fe40004800000 */
        /* <DEDUP_REMOVED lines=8> */
[----:B------:R-:W-:Y:S02]  /*13990*/  ISETP.GE.AND P3, PT, R9, R226, PT ;  /* 0x000000e20900720c */ /* 0x000fe40003f66270 */
[----:B------:R-:W-:-:S02]  /*139a0*/  FSEL R247, R16, -INF , !P1 ;  /* 0xff80000010f77808 */ /* 0x000fc40004800000 */
[----:B------:R-:W-:Y:S02]  /*139b0*/  FSEL R108, R108, -INF , P2 ;  /* 0xff8000006c6c7808 */ /* 0x000fe40001000000 */
[-C--:B------:R-:W-:Y:S02]  /*139c0*/  ISETP.GE.AND P1, PT, R65, R226.reuse, PT ;  /* 0x000000e24100720c */ /* 0x080fe40003f26270 */
[-C--:B------:R-:W-:Y:S01]  /*139d0*/  ISETP.GE.AND P2, PT, R56, R227.reuse, PT ;  /* 0x000000e33800720c */ /* 0x080fe20003f46270 */
[----:B------:R-:W-:Y:S01]  /*139e0*/  VIADD R10, R2, 0x69 ;  /* 0x00000069020a7836 */ /* 0x000fe20000000000 */
[----:B------:R-:W-:Y:S02]  /*139f0*/  FSEL R101, R101, -INF , P0 ;  /* 0xff80000065657808 */ /* 0x000fe40000000000 */
[----:B------:R-:W-:Y:S02]  /*13a00*/  ISETP.GE.AND P0, PT, R48, R227, PT ;  /* 0x000000e33000720c */ /* 0x000fe40003f06270 */
[----:B------:R-:W-:Y:S01]  /*13a10*/  FSEL R37, R25, -INF , !P3 ;  /* 0xff80000019257808 */ /* 0x000fe20005800000 */
        /* <DEDUP_REMOVED lines=13> */
[----:B------:R-:W-:Y:S01]  /*13af0*/  FSEL R100, R100, -INF , P2 ;  /* 0xff80000064647808 */ /* 0x000fe20001000000 */
[----:B------:R-:W-:Y:S01]  /*13b00*/  VIADD R8, R2, 0x70 ;  /* 0x0000007002087836 */ /* 0x000fe20000000000 */
[----:B------:R-:W-:Y:S01]  /*13b10*/  ISETP.GE.AND P1, PT, R58, R226, PT ;  /* 0x000000e23a00720c */ /* 0x000fe20003f26270 */
[----:B------:R-:W-:Y:S01]  /*13b20*/  VIADD R4, R2, 0x78 ;  /* 0x0000007802047836 */ /* 0x000fe20000000000 */
[----:B------:R-:W-:-:S02]  /*13b30*/  ISETP.GE.AND P2, PT, R50, R227, PT ;  /* 0x000000e33200720c */ /* 0x000fc40003f46270 */
[C---:B------:R-:W-:Y:S02]  /*13b40*/  ISETP.GE.AND P5, PT, R2.reuse, R225, PT ;  /* 0x000000e10200720c */ /* 0x040fe40003fa6270 */
[C---:B------:R-:W-:Y:S01]  /*13b50*/  ISETP.GE.AND P6, PT, R2.reuse, R224, PT ;  /* 0x000000e00200720c */ /* 0x040fe20003fc6270 */
[----:B------:R-:W-:Y:S01]  /*13b60*/  VIADD R2, R2, 0x79 ;  /* 0x0000007902027836 */ /* 0x000fe20000000000 */
[----:B------:R-:W-:Y:S02]  /*13b70*/  FSEL R93, R93, -INF , P0 ;  /* 0xff8000005d5d7808 */ /* 0x000fe40000000000 */
[----:B------:R-:W-:Y:S02]  /*13b80*/  ISETP.GE.AND P0, PT, R6, R227, PT ;  /* 0x000000e30600720c */ /* 0x000fe40003f06270 */
[----:B------:R-:W-:Y:S02]  /*13b90*/  FSEL R241, R17, -INF , !P3 ;  /* 0xff80000011f17808 */ /* 0x000fe40005800000 */
[----:B------:R-:W-:-:S02]  /*13ba0*/  ISETP.GE.AND P3, PT, R64, R226, PT ;  /* 0x000000e24000720c */ /* 0x000fc40003f66270 */
[----:B------:R-:W-:Y:S02]  /*13bb0*/  FSEL R189, R108, -INF , !P1 ;  /* 0xff8000006cbd7808 */ /* 0x000fe40004800000 */
[----:B------:R-:W-:Y:S02]  /*13bc0*/  FSEL R96, R96, -INF , P2 ;  /* 0xff80000060607808 */ /* 0x000fe40001000000 */
[-C--:B------:R-:W-:Y:S02]  /*13bd0*/  ISETP.GE.AND P1, PT, R56, R226.reuse, PT ;  /* 0x000000e23800720c */ /* 0x080fe40003f26270 */
[----:B------:R-:W-:Y:S02]  /*13be0*/  ISETP.GE.AND P2, PT, R33, R227, PT ;  /* 0x000000e32100720c */ /* 0x000fe40003f46270 */
[----:B------:R-:W-:Y:S02]  /*13bf0*/  ISETP.GE.AND P4, PT, R76, R226, PT ;  /* 0x000000e24c00720c */ /* 0x000fe40003f86270 */
[----:B------:R-:W-:-:S02]  /*13c00*/  FSEL R89, R89, -INF , P0 ;  /* 0xff80000059597808 */ /* 0x000fc40000000000 */
[----:B------:R-:W-:Y:S02]  /*13c10*/  ISETP.GE.AND P0, PT, R2, R227, PT ;  /* 0x000000e30200720c */ /* 0x000fe40003f06270 */
[----:B------:R-:W-:Y:S02]  /*13c20*/  FSEL R159, R13, -INF , !P3 ;  /* 0xff8000000d9f7808 */ /* 0x000fe40005800000 */
[----:B------:R-:W-:Y:S02]  /*13c30*/  ISETP.GE.AND P3, PT, R59, R226, PT ;  /* 0x000000e23b00720c */ /* 0x000fe40003f66270 */
[----:B------:R-:W-:Y:S02]  /*13c40*/  FSEL R211, R104, -INF , !P1 ;  /* 0xff80000068d37808 */ /* 0x000fe40004800000 */
[----:B------:R-:W-:Y:S02]  /*13c50*/  FSEL R92, R92, -INF , P2 ;  /* 0xff8000005c5c7808 */ /* 0x000fe40001000000 */
[----:B------:R-:W-:-:S02]  /*13c60*/  FSEL R3, R3, -INF , !P4 ;  /* 0xff80000003037808 */ /* 0x000fc40006000000 */
[-C--:B------:R-:W-:Y:S02]  /*13c70*/  ISETP.GE.AND P1, PT, R54, R226.reuse, PT ;  /* 0x000000e23600720c */ /* 0x080fe40003f26270 */
[----:B------:R-:W-:Y:S02]  /*13c80*/  ISETP.GE.AND P2, PT, R8, R227, PT ;  /* 0x000000e30800720c */ /* 0x000fe40003f46270 */
[-C--:B------:R-:W-:Y:S02]  /*13c90*/  ISETP.GE.AND P4, PT, R10, R226.reuse, PT ;  /* 0x000000e20a00720c */ /* 0x080fe40003f86270 */
[----:B------:R-:W-:Y:S02]  /*13ca0*/  FSEL R85, R85, -INF , P0 ;  /* 0xff80000055557808 */ /* 0x000fe40000000000 */
[----:B------:R-:W-:Y:S02]  /*13cb0*/  ISETP.GE.AND P0, PT, R2, R226, PT ;  /* 0x000000e20200720c */ /* 0x000fe40003f06270 */
[----:B------:R-:W-:-:S02]  /*13cc0*/  FSEL R179, R113, -INF , !P3 ;  /* 0xff80000071b37808 */ /* 0x000fc40005800000 */
[-C--:B------:R-:W-:Y:S02]  /*13cd0*/  ISETP.GE.AND P3, PT, R57, R226.reuse, PT ;  /* 0x000000e23900720c */ /* 0x080fe40003f66270 */
[----:B------:R-:W-:Y:S02]  /*13ce0*/  FSEL R203, R100, -INF , !P1 ;  /* 0xff80000064cb7808 */ /* 0x000fe40004800000 */
[----:B------:R-:W-:Y:S02]  /*13cf0*/  FSEL R88, R88, -INF , P2 ;  /* 0xff80000058587808 */ /* 0x000fe40001000000 */
[-C--:B------:R-:W-:Y:S02]  /*13d00*/  ISETP.GE.AND P1, PT, R50, R226.reuse, PT ;  /* 0x000000e23200720c */ /* 0x080fe40003f26270 */
[----:B------:R-:W-:Y:S02]  /*13d10*/  FSEL R171, R93, -INF , !P4 ;  /* 0xff8000005dab7808 */ /* 0x000fe40006000000 */
[----:B------:R-:W-:-:S02]  /*13d20*/  ISETP.GE.AND P2, PT, R6, R226, PT ;  /* 0x000000e20600720c */ /* 0x000fc40003f46270 */
[-C--:B------:R-:W-:Y:S02]  /*13d30*/  ISETP.GE.AND P4, PT, R76, R225.reuse, PT ;  /* 0x000000e14c00720c */ /* 0x080fe40003f86270 */
[----:B------:R-:W-:Y:S02]  /*13d40*/  FSEL R151, R85, -INF , !P0 ;  /* 0xff80000055977808 */ /* 0x000fe40004000000 */
[----:B------:R-:W-:Y:S02]  /*13d50*/  ISETP.GE.AND P0, PT, R74, R225, PT ;  /* 0x000000e14a00720c */ /* 0x000fe40003f06270 */
[----:B------:R-:W-:Y:S02]  /*13d60*/  FSEL R181, R109, -INF , !P3 ;  /* 0xff8000006db57808 */ /* 0x000fe40005800000 */
[----:B------:R-:W-:Y:S02]  /*13d70*/  ISETP.GE.AND P3, PT, R55, R226, PT ;  /* 0x000000e23700720c */ /* 0x000fe40003f66270 */
[----:B------:R-:W-:-:S02]  /*13d80*/  FSEL R177, R96, -INF , !P1 ;  /* 0xff80000060b17808 */ /* 0x000fc40004800000 */
[----:B------:R-:W-:Y:S02]  /*13d90*/  FSEL R155, R89, -INF , !P2 ;  /* 0xff800000599b7808 */ /* 0x000fe40005000000 */
[----:B------:R-:W-:Y:S02]  /*13da0*/  ISETP.GE.AND P1, PT, R33, R226, PT ;  /* 0x000000e22100720c */ /* 0x000fe40003f26270 */
[-C--:B------:R-:W-:Y:S02]  /*13db0*/  ISETP.GE.AND P2, PT, R76, R224.reuse, PT ;  /* 0x000000e04c00720c */ /* 0x080fe40003f46270 */
[----:B------:R-:W-:Y:S02]  /*13dc0*/  FSEL R47, R47, -INF , P4 ;  /* 0xff8000002f2f7808 */ /* 0x000fe40002000000 */
[----:B------:R-:W-:Y:S02]  /*13dd0*/  FSEL R21, R43, -INF , P0 ;  /* 0xff8000002b157808 */ /* 0x000fe40000000000 */
[----:B------:R-:W-:-:S02]  /*13de0*/  ISETP.GE.AND P0, PT, R72, R224, PT ;  /* 0x000000e04800720c */ /* 0x000fc40003f06270 */
[----:B------:R-:W-:Y:S02]  /*13df0*/  FSEL R205, R105, -INF , !P3 ;  /* 0xff80000069cd7808 */ /* 0x000fe40005800000 */
[----:B------:R-:W-:Y:S02]  /*13e00*/  ISETP.GE.AND P3, PT, R52, R226, PT ;  /* 0x000000e23400720c */ /* 0x000fe40003f66270 */
[----:B------:R-:W-:Y:S02]  /*13e10*/  FSEL R173, R92, -INF , !P1 ;  /* 0xff8000005cad7808 */ /* 0x000fe40004800000 */
[----:B------:R-:W-:Y:S02]  /*13e20*/  FSEL R47, R47, -INF , !P2 ;  /* 0xff8000002f2f7808 */ /* 0x000fe40005000000 */
[----:B------:R-:W-:Y:S02]  /*13e30*/  ISETP.GE.AND P1, PT, R4, R227, PT ;  /* 0x000000e30400720c */ /* 0x000fe40003f26270 */
[----:B------:R-:W-:-:S02]  /*13e40*/  ISETP.GE.AND P2, PT, R72, R225, PT ;  /* 0x000000e14800720c */ /* 0x000fc40003f46270 */
[----:B------:R-:W-:Y:S02]  /*13e50*/  P2R R13, PR, RZ, 0x1 ;  /* 0x00000001ff0d7803 */ /* 0x000fe40000000000 */
[----:B------:R-:W-:Y:S02]  /*13e60*/  ISETP.GE.AND P0, PT, R70, R225, PT ;  /* 0x000000e14600720c */ /* 0x000fe40003f06270 */
[----:B------:R-:W-:Y:S02]  /*13e70*/  FSEL R195, R101, -INF , !P3 ;  /* 0xff80000065c37808 */ /* 0x000fe40005800000 */
[----:B------:R-:W-:Y:S02]  /*13e80*/  ISETP.GE.AND P3, PT, R48, R226, PT ;  /* 0x000000e23000720c */ /* 0x000fe40003f66270 */
[----:B------:R-:W-:Y:S02]  /*13e90*/  FSEL R84, R84, -INF , P1 ;  /* 0xff80000054547808 */ /* 0x000fe40000800000 */
[----:B------:R-:W-:-:S02]  /*13ea0*/  FSEL R39, R39, -INF , P2 ;  /* 0xff80000027277808 */ /* 0x000fc40001000000 */
[----:B------:R-:W-:Y:S02]  /*13eb0*/  ISETP.GE.AND P1, PT, R4, R226, PT ;  /* 0x000000e20400720c */ /* 0x000fe40003f26270 */
[----:B------:R-:W-:Y:S02]  /*13ec0*/  ISETP.NE.AND P2, PT, R13, RZ, PT ;  /* 0x000000ff0d00720c */ /* 0x000fe40003f45270 */
[----:B------:R-:W-:Y:S02]  /*13ed0*/  FSEL R31, R31, -INF , P0 ;  /* 0xff8000001f1f7808 */ /* 0x000fe40000000000 */
[----:B------:R-:W-:Y:S02]  /*13ee0*/  ISETP.GE.AND P0, PT, R9, R224, PT ;  /* 0x000000e00900720c */ /* 0x000fe40003f06270 */
[----:B------:R-:W-:Y:S02]  /*13ef0*/  FSEL R175, R97, -INF , !P3 ;  /* 0xff80000061af7808 */ /* 0x000fe40005800000 */
[----:B------:R-:W-:-:S02]  /*13f00*/  ISETP.GE.AND P3, PT, R8, R226, PT ;  /* 0x000000e20800720c */ /* 0x000fc40003f66270 */
[----:B------:R-:W-:Y:S02]  /*13f10*/  FSEL R153, R84, -INF , !P1 ;  /* 0xff80000054997808 */ /* 0x000fe40004800000 */
[----:B------:R-:W-:Y:S02]  /*13f20*/  FSEL R13, R39, -INF , !P2 ;  /* 0xff800000270d7808 */ /* 0x000fe40005000000 */
[-C--:B------:R-:W-:Y:S02]  /*13f30*/  ISETP.GE.AND P1, PT, R75, R225.reuse, PT ;  /* 0x000000e14b00720c */ /* 0x080fe40003f26270 */
[-C--:B------:R-:W-:Y:S02]  /*13f40*/  ISETP.GE.AND P2, PT, R9, R225.reuse, PT ;  /* 0x000000e10900720c */ /* 0x080fe40003f46270 */
[----:B------:R-:W-:Y:S02]  /*13f50*/  P2R R16, PR, RZ, 0x1 ;  /* 0x00000001ff107803 */ /* 0x000fe40000000000 */
[----:B------:R-:W-:-:S02]  /*13f60*/  ISETP.GE.AND P0, PT, R68, R225, PT ;  /* 0x000000e14400720c */ /* 0x000fc40003f06270 */
[----:B------:R-:W-:Y:S02]  /*13f70*/  FSEL R157, R88, -INF , !P3 ;  /* 0xff800000589d7808 */ /* 0x000fe40005800000 */
[----:B------:R-:W-:Y:S02]  /*13f80*/  ISETP.GE.AND P3, PT, R75, R224, PT ;  /* 0x000000e04b00720c */ /* 0x000fe40003f66270 */
[----:B------:R-:W-:Y:S02]  /*13f90*/  FSEL R42, R42, -INF , P1 ;  /* 0xff8000002a2a7808 */ /* 0x000fe40000800000 */
[----:B------:R-:W-:Y:S02]  /*13fa0*/  FSEL R27, R27, -INF , P2 ;  /* 0xff8000001b1b7808 */ /* 0x000fe40001000000 */
[----:B------:R-:W-:Y:S02]  /*13fb0*/  ISETP.NE.AND P2, PT, R16, RZ, PT ;  /* 0x000000ff1000720c */ /* 0x000fe40003f45270 */
[----:B------:R-:W-:-:S02]  /*13fc0*/  FSEL R23, R23, -INF , P0 ;  /* 0xff80000017177808 */ /* 0x000fc40000000000 */
[----:B------:R-:W-:Y:S02]  /*13fd0*/  ISETP.GE.AND P0, PT, R35, R224, PT ;  /* 0x000000e02300720c */ /* 0x000fe40003f06270 */
[-C--:B------:R-:W-:Y:S02]  /*13fe0*/  ISETP.GE.AND P4, PT, R73, R225.reuse, PT ;  /* 0x000000e14900720c */ /* 0x080fe40003f86270 */
[----:B------:R-:W-:Y:S02]  /*13ff0*/  FSEL R43, R42, -INF , !P3 ;  /* 0xff8000002a2b7808 */ /* 0x000fe40005800000 */
[-C--:B------:R-:W-:Y:S02]  /*14000*/  ISETP.GE.AND P3, PT, R11, R225.reuse, PT ;  /* 0x000000e10b00720c */ /* 0x080fe40003f66270 */
[----:B------:R-:W-:Y:S02]  /*14010*/  FSEL R27, R27, -INF , !P2 ;  /* 0xff8000001b1b7808 */ /* 0x000fe40005000000 */
[----:B------:R-:W-:-:S02]  /*14020*/  ISETP.GE.AND P2, PT, R35, R225, PT ;  /* 0x000000e12300720c */ /* 0x000fc40003f46270 */
[----:B------:R-:W-:Y:S02]  /*14030*/  P2R R16, PR, RZ, 0x1 ;  /* 0x00000001ff107803 */ /* 0x000fe40000000000 */
[----:B------:R-:W-:Y:S02]  /*14040*/  FSEL R17, R38, -INF , P4 ;  /* 0xff80000026117808 */ /* 0x000fe40002000000 */
[----:B------:R-:W-:Y:S02]  /*14050*/  ISETP.GE.AND P4, PT, R11, R224, PT ;  /* 0x000000e00b00720c */ /* 0x000fe40003f86270 */
[----:B------:R-:W-:Y:S02]  /*14060*/  FSEL R26, R26, -INF , P3 ;  /* 0xff8000001a1a7808 */ /* 0x000fe40001800000 */
[----:B------:R-:W-:Y:S02]  /*14070*/  FSEL R12, R46, -INF , P5 ;  /* 0xff8000002e0c7808 */ /* 0x000fe40002800000 */
[----:B------:R-:W-:-:S02]  /*14080*/  ISETP.GE.AND P3, PT, R66, R225, PT ;  /* 0x000000e14200720c */ /* 0x000fc40003f66270 */
[----:B------:R-:W-:Y:S02]  /*14090*/  FSEL R19, R19, -INF , P2 ;  /* 0xff80000013137808 */ /* 0x000fe40001000000 */
[----:B------:R-:W-:Y:S02]  /*140a0*/  ISETP.GE.AND P5, PT, R74, R224, PT ;  /* 0x000000e04a00720c */ /* 0x000fe40003fa6270 */
[----:B------:R-:W-:Y:S02]  /*140b0*/  ISETP.NE.AND P2, PT, R16, RZ, PT ;  /* 0x000000ff1000720c */ /* 0x000fe40003f45270 */
[----:B------:R-:W-:Y:S02]  /*140c0*/  ISETP.GE.AND P1, PT, R71, R225, PT ;  /* 0x000000e14700720c */ /* 0x000fe40003f26270 */
[----:B------:R-:W-:Y:S02]  /*140d0*/  FMNMX3.FTZ R16, R0, R3, R53, !PT ;  /* 0x0000000300107276 */ /* 0x000fe40007810035 */
[----:B------:R-:W-:-:S02]  /*140e0*/  FSEL R41, R26, -INF , !P4 ;  /* 0xff8000001a297808 */ /* 0x000fc40006000000 */
[-C--:B------:R-:W-:Y:S02]  /*140f0*/  ISETP.GE.AND P4, PT, R66, R224.reuse, PT ;  /* 0x000000e04200720c */ /* 0x080fe40003f86270 */
[----:B------:R-:W-:Y:S02]  /*14100*/  FSEL R18, R18, -INF , P3 ;  /* 0xff80000012127808 */ /* 0x000fe40001800000 */
[----:B------:R-:W-:Y:S02]  /*14110*/  FSEL R21, R21, -INF , !P5 ;  /* 0xff80000015157808 */ /* 0x000fe40006800000 */
[----:B------:R-:W-:Y:S02]  /*14120*/  ISETP.GE.AND P5, PT, R71, R224, PT ;  /* 0x000000e04700720c */ /* 0x000fe40003fa6270 */
[----:B------:R-:W-:Y:S02]  /*14130*/  FSEL R30, R30, -INF , P1 ;  /* 0xff8000001e1e7808 */ /* 0x000fe40000800000 */
[----:B------:R-:W-:-:S02]  /*14140*/  FMNMX3.FTZ R16, R16, R51, R49, !PT ;  /* 0x0000003310107276 */ /* 0x000fc40007810031 */
[-C--:B------:R-:W-:Y:S02]  /*14150*/  ISETP.GE.AND P1, PT, R69, R225.reuse, PT ;  /* 0x000000e14500720c */ /* 0x080fe40003f26270 */
[----:B------:R-:W-:Y:S02]  /*14160*/  FSEL R245, R18, -INF , !P4 ;  /* 0xff80000012f57808 */ /* 0x000fe40006000000 */
[----:B------:R-:W-:Y:S02]  /*14170*/  ISETP.GE.AND P4, PT, R62, R225, PT ;  /* 0x000000e13e00720c */ /* 0x000fe40003f86270 */
[----:B------:R-:W-:Y:S02]  /*14180*/  FSEL R11, R30, -INF , !P5 ;  /* 0xff8000001e0b7808 */ /* 0x000fe40006800000 */
[----:B------:R-:W-:Y:S02]  /*14190*/  FMNMX3.FTZ R16, R16, R45, R7, !PT ;  /* 0x0000002d10107276 */ /* 0x000fe40007810007 */
[----:B------:R-:W-:-:S02]  /*141a0*/  ISETP.GE.AND P5, PT, R68, R224, PT ;  /* 0x000000e04400720c */ /* 0x000fc40003fa6270 */
[----:B------:R-:W-:Y:S02]  /*141b0*/  FSEL R22, R22, -INF , P1 ;  /* 0xff80000016167808 */ /* 0x000fe40000800000 */
[-C--:B------:R-:W-:Y:S02]  /*141c0*/  ISETP.GE.AND P1, PT, R65, R225.reuse, PT ;  /* 0x000000e14100720c */ /* 0x080fe40003f26270 */
[----:B------:R-:W-:Y:S02]  /*141d0*/  ISETP.GE.AND P0, PT, R64, R225, PT ;  /* 0x000000e14000720c */ /* 0x000fe40003f06270 */
[----:B------:R-:W-:Y:S02]  /*141e0*/  ISETP.GE.AND P3, PT, R62, R224, PT ;  /* 0x000000e03e00720c */ /* 0x000fe40003f66270 */
[----:B------:R-:W-:Y:S02]  /*141f0*/  FSEL R114, R114, -INF , P4 ;  /* 0xff80000072727808 */ /* 0x000fe40002000000 */
[----:B------:R-:W-:-:S02]  /*14200*/  FMNMX3.FTZ R16, R16, R5, R141, !PT ;  /* 0x0000000510107276 */ /* 0x000fc4000781008d */
[----:B------:R-:W-:Y:S02]  /*14210*/  FSEL R35, R23, -INF , !P5 ;  /* 0xff80000017237808 */ /* 0x000fe40006800000 */
[----:B------:R-:W-:Y:S02]  /*14220*/  ISETP.GE.AND P5, PT, R65, R224, PT ;  /* 0x000000e04100720c */ /* 0x000fe40003fa6270 */
[----:B------:R-:W-:Y:S02]  /*14230*/  FSEL R14, R14, -INF , P1 ;  /* 0xff8000000e0e7808 */ /* 0x000fe40000800000 */
[----:B------:R-:W-:Y:S02]  /*14240*/  FSEL R15, R15, -INF , P0 ;  /* 0xff8000000f0f7808 */ /* 0x000fe40000000000 */
[----:B------:R-:W-:Y:S02]  /*14250*/  ISETP.GE.AND P0, PT, R58, R225, PT ;  /* 0x000000e13a00720c */ /* 0x000fe40003f06270 */
[----:B------:R-:W-:-:S02]  /*14260*/  FSEL R235, R114, -INF , !P3 ;  /* 0xff80000072eb7808 */ /* 0x000fc40005800000 */
[----:B------:R-:W-:Y:S02]  /*14270*/  FSEL R12, R12, -INF , !P6 ;  /* 0xff8000000c0c7808 */ /* 0x000fe40007000000 */
[-C--:B------:R-:W-:Y:S02]  /*14280*/  ISETP.GE.AND P3, PT, R57, R224.reuse, PT ;  /* 0x000000e03900720c */ /* 0x080fe40003f66270 */
[----:B------:R-:W-:Y:S02]  /*14290*/  FMNMX3.FTZ R16, R16, R37, R29, !PT ;  /* 0x0000002510107276 */ /* 0x000fe4000781001d */
[-C--:B------:R-:W-:Y:S02]  /*142a0*/  ISETP.GE.AND P6, PT, R73, R224.reuse, PT ;  /* 0x000000e04900720c */ /* 0x080fe40003fc6270 */
[----:B------:R-:W-:Y:S02]  /*142b0*/  FSEL R239, R14, -INF , !P5 ;  /* 0xff8000000eef7808 */ /* 0x000fe40006800000 */
[----:B------:R-:W-:-:S02]  /*142c0*/  ISETP.GE.AND P5, PT, R58, R224, PT ;  /* 0x000000e03a00720c */ /* 0x000fc40003fa6270 */
[----:B------:R-:W-:Y:S02]  /*142d0*/  FSEL R110, R110, -INF , P0 ;  /* 0xff8000006e6e7808 */ /* 0x000fe40000000000 */
[----:B------:R-:W-:Y:S02]  /*142e0*/  P2R R14, PR, RZ, 0x8 ;  /* 0x00000008ff0e7803 */ /* 0x000fe40000000000 */
[----:B------:R-:W-:Y:S02]  /*142f0*/  FMNMX3.FTZ R16, R16, R25, R247, !PT ;  /* 0x0000001910107276 */ /* 0x000fe400078100f7 */
[----:B------:R-:W-:Y:S02]  /*14300*/  FSEL R17, R17, -INF , !P6 ;  /* 0xff80000011117808 */ /* 0x000fe40007000000 */
[----:B------:R-:W-:Y:S02]  /*14310*/  ISETP.GE.AND P6, PT, R70, R224, PT ;  /* 0x000000e04600720c */ /* 0x000fe40003fc6270 */
[----:B------:R-:W-:-:S02]  /*14320*/  FSEL R229, R110, -INF , !P5 ;  /* 0xff8000006ee57808 */ /* 0x000fc40006800000 */
[----:B------:R-:W-:Y:S02]  /*14330*/  ISETP.NE.AND P5, PT, R14, RZ, PT ;  /* 0x000000ff0e00720c */ /* 0x000fe40003fa5270 */
        /* <DEDUP_REMOVED lines=8> */
[----:B------:R-:W-:Y:S02]  /*143c0*/  ISETP.GE.AND P4, PT, R56, R225, PT ;  /* 0x000000e13800720c */ /* 0x000fe40003f86270 */
[----:B------:R-:W-:Y:S02]  /*143d0*/  FMNMX3.FTZ R16, R16, R179, R189, !PT ;  /* 0x000000b310107276 */ /* 0x000fe400078100bd */
[----:B------:R-:W-:-:S02]  /*143e0*/  FMNMX3.FTZ R14, R14, R13, R11, !PT ;  /* 0x0000000d0e0e7276 */ /* 0x000fc4000781000b */
[----:B------:R-:W-:Y:S02]  /*143f0*/  ISETP.GE.AND P1, PT, R59, R225, PT ;  /* 0x000000e13b00720c */ /* 0x000fe40003f26270 */
[----:B------:R-:W-:Y:S02]  /*14400*/  FSEL R161, R15, -INF , !P6 ;  /* 0xff8000000fa17808 */ /* 0x000fe40007000000 */
        /* <DEDUP_REMOVED lines=9> */
[----:B------:R-:W-:-:S02]  /*144a0*/  FSEL R111, R111, -INF , P6 ;  /* 0xff8000006f6f7808 */ /* 0x000fc40003000000 */
[----:B------:R-:W-:Y:S02]  /*144b0*/  ISETP.GE.AND P3, PT, R50, R225, PT ;  /* 0x000000e13200720c */ /* 0x000fe40003f66270 */
[----:B------:R-:W-:Y:S02]  /*144c0*/  FMNMX3.FTZ R14, R14, R27, R249, !PT ;  /* 0x0000001b0e0e7276 */ /* 0x000fe400078100f9 */
[----:B------:R-:W-:Y:S02]  /*144d0*/  FSEL R107, R107, -INF , P1 ;  /* 0xff8000006b6b7808 */ /* 0x000fe40000800000 */
[----:B------:R-:W-:Y:S02]  /*144e0*/  FMNMX3.FTZ R16, R16, R195, R177, !PT ;  /* 0x000000c310107276 */ /* 0x000fe400078100b1 */
[----:B------:R-:W-:Y:S02]  /*144f0*/  FSEL R243, R19, -INF , !P2 ;  /* 0xff80000013f37808 */ /* 0x000fe40005000000 */
[----:B------:R-:W-:-:S02]  /*14500*/  FSEL R193, R111, -INF , !P5 ;  /* 0xff8000006fc17808 */ /* 0x000fc40006800000 */
[-C--:B------:R-:W-:Y:S02]  /*14510*/  ISETP.GE.AND P1, PT, R50, R224.reuse, PT ;  /* 0x000000e03200720c */ /* 0x080fe40003f26270 */
[----:B------:R-:W-:Y:S02]  /*14520*/  FSEL R98, R98, -INF , P3 ;  /* 0xff80000062627808 */ /* 0x000fe40001800000 */
[----:B------:R-:W-:Y:S02]  /*14530*/  FMNMX3.FTZ R14, R14, R35, R245, !PT ;  /* 0x000000230e0e7276 */ /* 0x000fe400078100f5 */
[----:B------:R-:W-:Y:S02]  /*14540*/  ISETP.GE.AND P5, PT, R52, R225, PT ;  /* 0x000000e13400720c */ /* 0x000fe40003fa6270 */
[----:B------:R-:W-:Y:S02]  /*14550*/  FMNMX3.FTZ R16, R16, R175, R173, !PT ;  /* 0x000000af10107276 */ /* 0x000fe400078100ad */
[----:B------:R-:W-:-:S02]  /*14560*/  ISETP.GE.AND P2, PT, R59, R224, PT ;  /* 0x000000e03b00720c */ /* 0x000fc40003f46270 */
[----:B------:R-:W-:Y:S02]  /*14570*/  FSEL R169, R98, -INF , !P1 ;  /* 0xff80000062a97808 */ /* 0x000fe40004800000 */
[----:B------:R-:W-:Y:S02]  /*14580*/  FMNMX3.FTZ R14, R14, R243, R239, !PT ;  /* 0x000000f30e0e7276 */ /* 0x000fe400078100ef */
[-C--:B------:R-:W-:Y:S02]  /*14590*/  ISETP.GE.AND P6, PT, R52, R224.reuse, PT ;  /* 0x000000e03400720c */ /* 0x080fe40003fc6270 */
[----:B------:R-:W-:Y:S02]  /*145a0*/  FSEL R103, R103, -INF , P5 ;  /* 0xff80000067677808 */ /* 0x000fe40002800000 */
[----:B------:R-:W-:Y:S02]  /*145b0*/  ISETP.GE.AND P1, PT, R10, R224, PT ;  /* 0x000000e00a00720c */ /* 0x000fe40003f26270 */
[----:B------:R-:W-:-:S02]  /*145c0*/  FMNMX3.FTZ R16, R16, R171, R157, !PT ;  /* 0x000000ab10107276 */ /* 0x000fc4000781009d */
[----:B------:R-:W-:Y:S02]  /*145d0*/  FSEL R233, R115, -INF , !P2 ;  /* 0xff80000073e97808 */ /* 0x000fe40005000000 */
[-C--:B------:R-:W-:Y:S02]  /*145e0*/  ISETP.GE.AND P0, PT, R54, R225.reuse, PT ;  /* 0x000000e13600720c */ /* 0x080fe40003f06270 */
[----:B------:R-:W-:Y:S02]  /*145f0*/  ISETP.GE.AND P3, PT, R10, R225, PT ;  /* 0x000000e10a00720c */ /* 0x000fe40003f66270 */
[----:B------:R-:W-:Y:S02]  /*14600*/  FMNMX3.FTZ R14, R14, R161, R235, !PT ;  /* 0x000000a10e0e7276 */ /* 0x000fe400078100eb */
[----:B------:R-:W-:Y:S02]  /*14610*/  FSEL R183, R103, -INF , !P6 ;  /* 0xff80000067b77808 */ /* 0x000fe40007000000 */
[----:B------:R-:W-:-:S02]  /*14620*/  P2R R10, PR, RZ, 0x2 ;  /* 0x00000002ff0a7803 */ /* 0x000fc40000000000 */
[-C--:B------:R-:W-:Y:S02]  /*14630*/  ISETP.GE.AND P2, PT, R55, R224.reuse, PT ;  /* 0x000000e03700720c */ /* 0x080fe40003f46270 */
[C---:B------:R-:W-:Y:S02]  /*14640*/  ISETP.GE.AND P1, PT, R8.reuse, R225, PT ;  /* 0x000000e10800720c */ /* 0x040fe40003f26270 */
[-C--:B------:R-:W-:Y:S02]  /*14650*/  ISETP.GE.AND P6, PT, R8, R224.reuse, PT ;  /* 0x000000e00800720c */ /* 0x080fe40003fc6270 */
[----:B------:R-:W-:Y:S02]  /*14660*/  FMNMX3.FTZ R8, R16, R155, R153, !PT ;  /* 0x0000009b10087276 */ /* 0x000fe40007810099 */
[----:B------:R-:W-:Y:S02]  /*14670*/  ISETP.GE.AND P4, PT, R54, R224, PT ;  /* 0x000000e03600720c */ /* 0x000fe40003f86270 */
[----:B------:R-:W-:-:S02]  /*14680*/  FSEL R102, R102, -INF , P0 ;  /* 0xff80000066667808 */ /* 0x000fc40000000000 */
[----:B------:R-:W-:Y:S02]  /*14690*/  FMNMX3.FTZ R14, R14, R233, R229, !PT ;  /* 0x000000e90e0e7276 */ /* 0x000fe400078100e5 */
[----:B------:R-:W-:Y:S02]  /*146a0*/  FSEL R187, R107, -INF , !P2 ;  /* 0xff8000006bbb7808 */ /* 0x000fe40005000000 */
[-C--:B------:R-:W-:Y:S02]  /*146b0*/  ISETP.GE.AND P2, PT, R33, R225.reuse, PT ;  /* 0x000000e12100720c */ /* 0x080fe40003f46270 */
[----:B------:R-:W-:Y:S02]  /*146c0*/  FMNMX.FTZ R8, R151, R8, !PT ;  /* 0x0000000897087209 */ /* 0x000fe40007810000 */
[----:B------:R-:W-:Y:S02]  /*146d0*/  ISETP.GE.AND P0, PT, R48, R225, PT ;  /* 0x000000e13000720c */ /* 0x000fe40003f06270 */
[----:B------:R-:W-:-:S02]  /*146e0*/  FSEL R185, R102, -INF , !P4 ;  /* 0xff80000066b97808 */ /* 0x000fc40006000000 */
[----:B------:R-:W-:Y:S01]  /*146f0*/  FMNMX3.FTZ R14, R14, R193, R191, !PT ;  /* 0x000000c10e0e7276 */ /* 0x000fe200078100bf */
[----:B------:R-:W1:Y:S01]  /*14700*/  SHFL.BFLY PT, R15, R8, 0x2, 0x1f ;  /* 0x0c401f00080f7f89 */ /* 0x000e6200000e0000 */
[-C--:B------:R-:W-:Y:S02]  /*14710*/  ISETP.GE.AND P5, PT, R33, R224.reuse, PT ;  /* 0x000000e02100720c */ /* 0x080fe40003fa6270 */
[----:B------:R-:W-:Y:S02]  /*14720*/  FSEL R94, R94, -INF , P2 ;  /* 0xff8000005e5e7808 */ /* 0x000fe40001000000 */
[----:B------:R-:W-:Y:S02]  /*14730*/  ISETP.GE.AND P4, PT, R48, R224, PT ;  /* 0x000000e03000720c */ /* 0x000fe40003f86270 */
[----:B------:R-:W-:Y:S02]  /*14740*/  FSEL R99, R99, -INF , P0 ;  /* 0xff80000063637808 */ /* 0x000fe40000000000 */
[----:B------:R-:W-:-:S02]  /*14750*/  FMNMX3.FTZ R14, R14, R187, R185, !PT ;  /* 0x000000bb0e0e7276 */ /* 0x000fc400078100b9 */
[-C--:B------:R-:W-:Y:S02]  /*14760*/  ISETP.GE.AND P0, PT, R6, R225.reuse, PT ;  /* 0x000000e10600720c */ /* 0x080fe40003f06270 */
[----:B------:R-:W-:Y:S02]  /*14770*/  FSEL R165, R94, -INF , !P5 ;  /* 0xff8000005ea57808 */ /* 0x000fe40006800000 */
[----:B------:R-:W-:Y:S02]  /*14780*/  FSEL R95, R95, -INF , P3 ;  /* 0xff8000005f5f7808 */ /* 0x000fe40001800000 */
[----:B------:R-:W-:Y:S02]  /*14790*/  FSEL R167, R99, -INF , !P4 ;  /* 0xff80000063a77808 */ /* 0x000fe40006000000 */
[----:B------:R-:W-:Y:S02]  /*147a0*/  ISETP.NE.AND P5, PT, R10, RZ, PT ;  /* 0x000000ff0a00720c */ /* 0x000fe40003fa5270 */
[----:B------:R-:W-:-:S02]  /*147b0*/  ISETP.GE.AND P3, PT, R4, R225, PT ;  /* 0x000000e10400720c */ /* 0x000fc40003f66270 */
[----:B------:R-:W-:Y:S02]  /*147c0*/  FSEL R90, R90, -INF , P1 ;  /* 0xff8000005a5a7808 */ /* 0x000fe40000800000 */
[----:B------:R-:W-:Y:S02]  /*147d0*/  FMNMX3.FTZ R14, R14, R183, R169, !PT ;  /* 0x000000b70e0e7276 */ /* 0x000fe400078100a9 */
[----:B------:R-:W-:Y:S02]  /*147e0*/  FSEL R91, R91, -INF , P0 ;  /* 0xff8000005b5b7808 */ /* 0x000fe40000000000 */
[-C--:B------:R-:W-:Y:S02]  /*147f0*/  ISETP.GE.AND P4, PT, R6, R224.reuse, PT ;  /* 0x000000e00600720c */ /* 0x080fe40003f86270 */
[----:B------:R-:W-:Y:S02]  /*14800*/  ISETP.GE.AND P2, PT, R4, R224, PT ;  /* 0x000000e00400720c */ /* 0x000fe40003f46270 */
[----:B------:R-:W-:-:S02]  /*14810*/  FSEL R163, R95, -INF , !P5 ;  /* 0xff8000005fa37808 */ /* 0x000fc40006800000 */
[----:B------:R-:W-:Y:S02]  /*14820*/  ISETP.GE.AND P0, PT, R2, R225, PT ;  /* 0x000000e10200720c */ /* 0x000fe40003f06270 */
[----:B------:R-:W-:Y:S02]  /*14830*/  FSEL R86, R86, -INF , P3 ;  /* 0xff80000056567808 */ /* 0x000fe40001800000 */
[----:B------:R-:W-:Y:S02]  /*14840*/  FSEL R149, R90, -INF , !P6 ;  /* 0xff8000005a957808 */ /* 0x000fe40007000000 */
[----:B------:R-:W-:Y:S02]  /*14850*/  FMNMX3.FTZ R14, R14, R167, R165, !PT ;  /* 0x000000a70e0e7276 */ /* 0x000fe400078100a5 */
[----:B------:R-:W-:Y:S02]  /*14860*/  ISETP.GE.AND P1, PT, R2, R224, PT ;  /* 0x000000e00200720c */ /* 0x000fe40003f26270 */
[----:B------:R-:W-:-:S02]  /*14870*/  FSEL R87, R87, -INF , P0 ;  /* 0xff80000057577808 */ /* 0x000fc40000000000 */
        /* <DEDUP_REMOVED lines=13> */
[----:B--2---:R-:W-:-:S05]  /*14950*/  FMUL.FTZ R144, R67, R134 ;  /* 0x0000008643907220 */ /* 0x004fca0000410000 */
[----:B------:R-:W-:Y:S01]  /*14960*/  FSEL R144, R144, RZ, P0 ;  /* 0x000000ff90907208 */ /* 0x000fe20000000000 */
[----:B------:R-:W-:-:S04]  /*14970*/  IMAD.SHL.U32 R196, R198, 0x8, RZ ;  /* 0x00000008c6c47824 */ /* 0x000fc800078e00ff */
[-CC-:B------:R-:W-:Y:S01]  /*14980*/  FFMA.FTZ R59, R0, R67.reuse, -R144.reuse ;  /* 0x00000043003b7223 */ /* 0x180fe20000010890 */
[----:B------:R-:W-:Y:S01]  /*14990*/  LOP3.LUT R0, R32, 0x1c0, RZ, 0xc0, !PT ;  /* 0x000001c020007812 */ /* 0x000fe200078ec0ff */
[----:B------:R-:W-:-:S03]  /*149a0*/  FFMA.FTZ R58, R3, R67, -R144 ;  /* 0x00000043033a7223 */ /* 0x000fc60000010890 */
[----:B------:R-:W-:Y:S02]  /*149b0*/  LOP3.LUT R33, R0, 0x8, R197, 0xf8, !PT ;  /* 0x0000000800217812 */ /* 0x000fe400078ef8c5 */
[----:B-1----:R-:W-:Y:S02]  /*149c0*/  FMNMX.FTZ R3, R15, R2, !PT ;  /* 0x000000020f037209 */ /* 0x002fe40007810000 */
[----:B------:R-:W-:Y:S02]  /*149d0*/  LOP3.LUT R0, R196, 0x38, RZ, 0xc0, !PT ;  /* 0x00000038c4007812 */ /* 0x000fe400078ec0ff */
[----:B------:R-:W-:Y:S01]  /*149e0*/  FSETP.NEU.FTZ.AND P0, PT, R3, -INF , PT ;  /* 0xff8000000300780b */ /* 0x000fe20003f1d000 */
[----:B------:R-:W-:Y:S01]  /*149f0*/  FMUL.FTZ R62, R67, R3 ;  /* 0x00000003433e7220 */ /* 0x000fe20000410000 */
[----:B------:R-:W-:-:S04]  /*14a00*/  LOP3.LUT R33, R33, R0, RZ, 0x3c, !PT ;  /* 0x0000000021217212 */ /* 0x000fc800078e3cff */
[----:B------:R-:W-:Y:S02]  /*14a10*/  FSEL R62, R62, RZ, P0 ;  /* 0x000000ff3e3e7208 */ /* 0x000fe40000000000 */
[----:B------:R-:W-:Y:S02]  /*14a20*/  LOP3.LUT R2, R33, 0x200, R32, 0xf8, !PT ;  /* 0x0000020021027812 */ /* 0x000fe400078ef820 */
[----:B------:R-:W-:Y:S02]  /*14a30*/  ISETP.NE.AND P0, PT, R34, RZ, PT ;  /* 0x000000ff2200720c */ /* 0x000fe40003f05270 */
[----:B------:R-:W-:-:S05]  /*14a40*/  LEA R65, R2, UR6, 0x1 ;  /* 0x0000000602417c11 */ /* 0x000fca000f8e08ff */
[C---:B------:R-:W-:Y:S01]  /*14a50*/  VIADD R4, R65.reuse, 0xc000 ;  /* 0x0000c00041047836 */ /* 0x040fe20000000000 */
[----:B------:R-:W1:Y:S01]  /*14a60*/  LDSM.16.MT88.4 R124, [R65+0xc000] ;  /* 0x00c00000417c783b */ /* 0x000e620000004200 */
[----:B------:R-:W-:Y:S02]  /*14a70*/  VIADD R39, R65, 0xc040 ;  /* 0x0000c04041277836 */ /* 0x000fe40000000000 */
[-CC-:B------:R-:W-:Y:S01]  /*14a80*/  FFMA.FTZ R55, R53, R67.reuse, -R144.reuse ;  /* 0x0000004335377223 */ /* 0x180fe20000010890 */
[-C--:B------:R-:W-:Y:S01]  /*14a90*/  FFMA.FTZ R54, R51, R67.reuse, -R144 ;  /* 0x0000004333367223 */ /* 0x080fe20000010890 */
[-CC-:B------:R-:W-:Y:S01]  /*14aa0*/  FFMA.FTZ R57, R12, R67.reuse, -R62.reuse ;  /* 0x000000430c397223 */ /* 0x180fe2000001083e */
[----:B------:R-:W-:Y:S02]  /*14ab0*/  @P0 VIADD R39, R4, 0xffffffc0 ;  /* 0xffffffc004270836 */ /* 0x000fe40000000000 */
[----:B------:R-:W-:Y:S01]  /*14ac0*/  FFMA.FTZ R56, R47, R67, -R62 ;  /* 0x000000432f387223 */ /* 0x000fe2000001083e */
[----:B------:R-:W-:-:S02]  /*14ad0*/  IMAD.IADD R64, R138, 0x1, R65 ;  /* 0x000000018a407824 */ /* 0x000fc400078e0241 */
[-CC-:B------:R-:W-:Y:S01]  /*14ae0*/  FFMA.FTZ R52, R21, R67.reuse, -R62.reuse ;  /* 0x0000004315347223 */ /* 0x180fe2000001083e */
[----:B------:R-:W-:Y:S02]  /*14af0*/  IMAD.IADD R34, R138, 0x1, R39 ;  /* 0x000000018a227824 */ /* 0x000fe400078e0227 */
[-C--:B------:R-:W-:Y:S01]  /*14b00*/  FFMA.FTZ R53, R43, R67.reuse, -R62 ;  /* 0x000000432b357223 */ /* 0x080fe2000001083e */
[----:B------:R-:W-:Y:S01]  /*14b10*/  LDSM.16.MT88.4 R108, [R39] ;  /* 0x00000000276c783b */ /* 0x000fe20000004200 */
[-CC-:B------:R-:W-:Y:S01]  /*14b20*/  FFMA.FTZ R47, R7, R67.reuse, -R144.reuse ;  /* 0x00000043072f7223 */ /* 0x180fe20000010890 */
[-CC-:B------:R-:W-:Y:S02]  /*14b30*/  FFMA.FTZ R46, R5, R67.reuse, -R144.reuse ;  /* 0x00000043052e7223 */ /* 0x180fe40000010890 */
[----:B------:R-:W2:Y:S04]  /*14b40*/  LDSM.16.MT88.4 R116, [R64+0xc000] ;  /* 0x00c000004074783b */ /* 0x000ea80000004200 */
[----:B------:R-:W3:Y:S04]  /*14b50*/  LDSM.16.MT88.4 R84, [R64+0x10000] ;  /* 0x010000004054783b */ /* 0x000ee80000004200 */
[----:B------:R-:W4:Y:S04]  /*14b60*/  LDSM.16.MT88.4 R100, [R34] ;  /* 0x000000002264783b */ /* 0x000f280000004200 */
[----:B------:R-:W5:Y:S04]  /*14b70*/  LDSM.16.MT88.4 R92, [R65+0x10000] ;  /* 0x01000000415c783b */ /* 0x000f680000004200 */
[----:B------:R-:W5:Y:S04]  /*14b80*/  LDSM.16.MT88.4 R76, [R39+0x4000] ;  /* 0x00400000274c783b */ /* 0x000f680000004200 */
[----:B------:R-:W5:Y:S01]  /*14b90*/  LDSM.16.MT88.4 R4, [R34+0x4000] ;  /* 0x004000002204783b */ /* 0x000f620000004200 */
[----:B------:R-:W-:Y:S01]  /*14ba0*/  MUFU.EX2 R59, R59 ;  /* 0x0000003b003b7308 */ /* 0x000fe20000000800 */
[-C--:B------:R-:W-:Y:S01]  /*14bb0*/  FFMA.FTZ R50, R45, R67.reuse, -R144 ;  /* 0x000000432d327223 */ /* 0x080fe20000010890 */
[-CC-:B------:R-:W-:Y:S01]  /*14bc0*/  FFMA.FTZ R45, R11, R67.reuse, -R62.reuse ;  /* 0x000000430b2d7223 */ /* 0x180fe2000001083e */
[----:B------:R-:W-:-:S05]  /*14bd0*/  FFMA.FTZ R44, R9, R67, -R62 ;  /* 0x00000043092c7223 */ /* 0x000fca000001083e */
[----:B------:R-:W1:Y:S01]  /*14be0*/  MUFU.EX2 R58, R58 ;  /* 0x0000003a003a7308 */ /* 0x000e620000000800 */
[----:B------:R-:W5:Y:S07]  /*14bf0*/  LDSM.16.MT88.4 R8, [R65+0xc800] ;  /* 0x00c800004108783b */ /* 0x000f6e0000004200 */
[----:B------:R-:W-:Y:S01]  /*14c00*/  MUFU.EX2 R55, R55 ;  /* 0x0000003700377308 */ /* 0x000fe20000000800 */
[-C--:B------:R-:W-:Y:S01]  /*14c10*/  FFMA.FTZ R51, R49, R67.reuse, -R144 ;  /* 0x0000004331337223 */ /* 0x080fe20000010890 */
[-CC-:B------:R-:W-:Y:S01]  /*14c20*/  FFMA.FTZ R48, R13, R67.reuse, -R62.reuse ;  /* 0x000000430d307223 */ /* 0x180fe2000001083e */
[----:B------:R-:W-:Y:S05]  /*14c30*/  LDSM.16.MT88.4 R20, [R64+0x10800] ;  /* 0x010800004014783b */ /* 0x000fea0000004200 */
[----:B------:R-:W2:Y:S08]  /*14c40*/  MUFU.EX2 R54, R54 ;  /* 0x0000003600367308 */ /* 0x000eb00000000800 */
[----:B------:R-:W-:Y:S08]  /*14c50*/  MUFU.EX2 R57, R57 ;  /* 0x0000003900397308 */ /* 0x000ff00000000800 */
[----:B------:R-:W3:Y:S08]  /*14c60*/  MUFU.EX2 R56, R56 ;  /* 0x0000003800387308 */ /* 0x000ef00000000800 */
[----:B------:R-:W-:Y:S08]  /*14c70*/  MUFU.EX2 R53, R53 ;  /* 0x0000003500357308 */ /* 0x000ff00000000800 */
[----:B------:R-:W4:Y:S01]  /*14c80*/  MUFU.EX2 R52, R52 ;  /* 0x0000003400347308 */ /* 0x000f220000000800 */
[----:B------:R-:W-:Y:S01]  /*14c90*/  FFMA.FTZ R49, R17, R67, -R62 ;  /* 0x0000004311317223 */ /* 0x000fe2000001083e */
[----:B-1----:R-:W-:Y:S01]  /*14ca0*/  F2FP.BF16.F32.PACK_AB R68, R58, R59 ;  /* 0x0000003b3a44723e */ /* 0x002fe200000010ff */
[----:B------:R-:W1:Y:S01]  /*14cb0*/  LDSM.16.MT88.4 R16, [R64+0xc800] ;  /* 0x00c800004010783b */ /* 0x000e620000004200 */
[----:B--2---:R-:W-:-:S02]  /*14cc0*/  F2FP.BF16.F32.PACK_AB R70, R54, R55 ;  /* 0x000000373646723e */ /* 0x004fc400000010ff */
[----:B---3--:R-:W-:Y:S01]  /*14cd0*/  F2FP.BF16.F32.PACK_AB R69, R56, R57 ;  /* 0x000000393845723e */ /* 0x008fe200000010ff */
[----:B------:R-:W2:Y:S01]  /*14ce0*/  LDSM.16.MT88.4 R12, [R39+0x800] ;  /* 0x00080000270c783b */ /* 0x000ea20000004200 */
        /* <DEDUP_REMOVED lines=58> */
[----:B------:R-:W-:Y:S08]  /*15090*/  MUFU.EX2 R37, R37 ;  /* 0x0000002500257308 */ /* 0x000ff00000000800 */
[----:B------:R-:W-:Y:S08]  /*150a0*/  MUFU.EX2 R41, R41 ;  /* 0x0000002900297308 */ /* 0x000ff00000000800 */
[----:B------:R-:W5:Y:S08]  /*150b0*/  MUFU.EX2 R40, R40 ;  /* 0x0000002800287308 */ /* 0x000f700000000800 */
[----:B------:R-:W-:Y:S08]  /*150c0*/  MUFU.EX2 R36, R36 ;  /* 0x0000002400247308 */ /* 0x000ff00000000800 */
[----:B------:R-:W2:Y:S01]  /*150d0*/  MUFU.EX2 R35, R35 ;  /* 0x0000002300237308 */ /* 0x000ea20000000800 */
        /* <DEDUP_REMOVED lines=10> */
[----:B------:R-:W-:Y:S02]  /*15180*/  F2FP.BF16.F32.PACK_AB R6, R37, R38 ;  /* 0x000000262506723e */ /* 0x000fe400000010ff */
[----:B--2---:R-:W-:-:S07]  /*15190*/  F2FP.BF16.F32.PACK_AB R7, R35, R36 ;  /* 0x000000242307723e */ /* 0x004fce00000010ff */
[C---:B------:R-:W-:Y:S08]  /*151a0*/  HMMA.16816.F32.BF16 R88, R4.reuse, R12, R88 ;  /* 0x0000000c0458723c */ /* 0x040ff00000041858 */
[C---:B------:R-:W-:Y:S01]  /*151b0*/  HMMA.16816.F32.BF16 R84, R4.reuse, R14, R84 ;  /* 0x0000000e0454723c */ /* 0x040fe20000041854 */
[----:B------:R-:W2:Y:S07]  /*151c0*/  LDSM.16.MT88.4 R12, [R65+0x11000] ;  /* 0x01100000410c783b */ /* 0x000eae0000004200 */
[C---:B------:R-:W-:Y:S08]  /*151d0*/  HMMA.16816.F32.BF16 R128, R4.reuse, R20, R128 ;  /* 0x000000140480723c */ /* 0x040ff00000041880 */
[C---:B------:R-:W-:Y:S01]  /*151e0*/  HMMA.16816.F32.BF16 R124, R4.reuse, R22, R124 ;  /* 0x00000016047c723c */ /* 0x040fe2000004187c */
[----:B------:R-:W4:Y:S07]  /*151f0*/  LDSM.16.MT88.4 R20, [R34+0x5000] ;  /* 0x005000002214783b */ /* 0x000f2e0000004200 */
[C---:B-1----:R-:W-:Y:S08]  /*15200*/  HMMA.16816.F32.BF16 R104, R4.reuse, R8, R104 ;  /* 0x000000080468723c */ /* 0x042ff00000041868 */
[C---:B------:R-:W-:Y:S01]  /*15210*/  HMMA.16816.F32.BF16 R100, R4.reuse, R10, R100 ;  /* 0x0000000a0464723c */ /* 0x040fe20000041864 */
[----:B------:R-:W1:Y:S01]  /*15220*/  LDSM.16.MT88.4 R8, [R65+0xd800] ;  /* 0x00d800004108783b */ /* 0x000e620000004200 */
        /* <DEDUP_REMOVED lines=11> */
[----:B------:R-:W-:Y:S08]  /*152e0*/  MUFU.EX2 R143, R143 ;  /* 0x0000008f008f7308 */ /* 0x000ff00000000800 */
        /* <DEDUP_REMOVED lines=13> */
[C---:B------:R-:W-:Y:S08]  /*153c0*/  HMMA.16816.F32.BF16 R80, R4.reuse, R28, R80 ;  /* 0x0000001c0450723c */ /* 0x040ff00000041850 */
[----:B------:R-:W-:Y:S01]  /*153d0*/  HMMA.16816.F32.BF16 R76, R4, R30, R76 ;  /* 0x0000001e044c723c */ /* 0x000fe2000004184c */
[----:B------:R-:W-:-:S07]  /*153e0*/  FFMA.FTZ R150, R189, R67, -R144 ;  /* 0x00000043bd967223 */ /* 0x000fce0000010890 */
[C---:B----4-:R-:W-:Y:S08]  /*153f0*/  HMMA.16816.F32.BF16 R72, R4.reuse, R20, R72 ;  /* 0x000000140448723c */ /* 0x050ff00000041848 */
[----:B------:R-:W-:Y:S01]  /*15400*/  HMMA.16816.F32.BF16 R68, R4, R22, R68 ;  /* 0x000000160444723c */ /* 0x000fe20000041844 */
[----:B-----5:R-:W-:Y:S01]  /*15410*/  F2FP.BF16.F32.PACK_AB R4, R141, R66 ;  /* 0x000000428d04723e */ /* 0x020fe200000010ff */
[----:B------:R-:W-:Y:S01]  /*15420*/  LDSM.16.MT88.4 R20, [R34+0x1800] ;  /* 0x001800002214783b */ /* 0x000fe20000004200 */
[----:B-1----:R-:W-:-:S02]  /*15430*/  F2FP.BF16.F32.PACK_AB R5, R159, R142 ;  /* 0x0000008e9f05723e */ /* 0x002fc400000010ff */
        /* <DEDUP_REMOVED lines=20> */
[----:B------:R-:W1:Y:S01]  /*15580*/  LDSM.16.MT88.4 R8, [R39+0x2000] ;  /* 0x002000002708783b */ /* 0x000e620000004200 */
[----:B------:R-:W-:Y:S01]  /*15590*/  FFMA.FTZ R189, R233, R67, -R62 ;  /* 0x00000043e9bd7223 */ /* 0x000fe2000001083e */
[----:B------:R-:W-:Y:S08]  /*155a0*/  MUFU.EX2 R148, R148 ;  /* 0x0000009400947308 */ /* 0x000ff00000000800 */
[----:B------:R-:W4:Y:S08]  /*155b0*/  MUFU.EX2 R179, R179 ;  /* 0x000000b300b37308 */ /* 0x000f300000000800 */
[----:B------:R-:W-:Y:S08]  /*155c0*/  MUFU.EX2 R150, R150 ;  /* 0x0000009600967308 */ /* 0x000ff00000000800 */
[----:B------:R-:W-:Y:S08]  /*155d0*/  MUFU.EX2 R181, R181 ;  /* 0x000000b500b57308 */ /* 0x000ff00000000800 */
[----:B------:R-:W-:Y:S08]  /*155e0*/  MUFU.EX2 R152, R152 ;  /* 0x0000009800987308 */ /* 0x000ff00000000800 */
[----:B------:R-:W5:Y:S08]  /*155f0*/  MUFU.EX2 R189, R189 ;  /* 0x000000bd00bd7308 */ /* 0x000f700000000800 */
        /* <DEDUP_REMOVED lines=11> */
[C---:B--2---:R-:W-:Y:S08]  /*156b0*/  HMMA.16816.F32.BF16 R72, R4.reuse, R12, R72 ;  /* 0x0000000c0448723c */ /* 0x044ff00000041848 */
[----:B------:R-:W-:Y:S01]  /*156c0*/  HMMA.16816.F32.BF16 R68, R4, R14, R68 ;  /* 0x0000000e0444723c */ /* 0x000fe20000041844 */
[----:B----4-:R-:W-:Y:S01]  /*156d0*/  F2FP.BF16.F32.PACK_AB R4, R179, R148 ;  /* 0x00000094b304723e */ /* 0x010fe200000010ff */
[----:B------:R-:W2:Y:S01]  /*156e0*/  LDSM.16.MT88.4 R12, [R65+0x12000] ;  /* 0x01200000410c783b */ /* 0x000ea20000004200 */
[----:B-----5:R-:W-:-:S02]  /*156f0*/  F2FP.BF16.F32.PACK_AB R5, R189, R152 ;  /* 0x00000098bd05723e */ /* 0x020fc400000010ff */
[----:B------:R-:W-:Y:S02]  /*15700*/  F2FP.BF16.F32.PACK_AB R6, R181, R150 ;  /* 0x00000096b506723e */ /* 0x000fe400000010ff */
[----:B-1----:R-:W-:-:S07]  /*15710*/  F2FP.BF16.F32.PACK_AB R7, R193, R154 ;  /* 0x0000009ac107723e */ /* 0x002fce00000010ff */
[C---:B------:R-:W-:Y:S08]  /*15720*/  HMMA.16816.F32.BF16 R112, R4.reuse, R8, R112 ;  /* 0x000000080470723c */ /* 0x040ff00000041870 */
        /* <DEDUP_REMOVED lines=12> */
[-CC-:B------:R-:W-:Y:S01]  /*157f0*/  FFMA.FTZ R187, R187, R67.reuse, -R62.reuse ;  /* 0x00000043bbbb7223 */ /* 0x180fe2000001083e */
[-CC-:B------:R-:W-:Y:S01]  /*15800*/  FFMA.FTZ R158, R185, R67.reuse, -R62.reuse ;  /* 0x00000043b99e7223 */ /* 0x180fe2000001083e */
[----:B------:R-:W-:-:S03]  /*15810*/  FFMA.FTZ R183, R183, R67, -R62 ;  /* 0x00000043b7b77223 */ /* 0x000fc6000001083e */
[C---:B-1----:R-:W-:Y:S08]  /*15820*/  HMMA.16816.F32.BF16 R80, R4.reuse, R8, R80 ;  /* 0x000000080450723c */ /* 0x042ff00000041850 */
[C---:B------:R-:W-:Y:S01]  /*15830*/  HMMA.16816.F32.BF16 R76, R4.reuse, R10, R76 ;  /* 0x0000000a044c723c */ /* 0x040fe2000004184c */
[----:B------:R-:W1:Y:S07]  /*15840*/  LDSM.16.MT88.4 R8, [R39+0x2800] ;  /* 0x002800002708783b */ /* 0x000e6e0000004200 */
        /* <DEDUP_REMOVED lines=12> */
[----:B------:R-:W-:Y:S08]  /*15910*/  MUFU.EX2 R31, R31 ;  /* 0x0000001f001f7308 */ /* 0x000ff00000000800 */
[----:B------:R-:W-:Y:S08]  /*15920*/  MUFU.EX2 R156, R156 ;  /* 0x0000009c009c7308 */ /* 0x000ff00000000800 */
[----:B------:R-:W5:Y:S08]  /*15930*/  MUFU.EX2 R187, R187 ;  /* 0x000000bb00bb7308 */ /* 0x000f700000000800 */
[----:B------:R-:W-:Y:S08]  /*15940*/  MUFU.EX2 R158, R158 ;  /* 0x0000009e009e7308 */ /* 0x000ff00000000800 */
[----:B------:R-:W2:Y:S01]  /*15950*/  MUFU.EX2 R183, R183 ;  /* 0x000000b700b77308 */ /* 0x000ea20000000800 */
[C---:B---3--:R-:W-:Y:S08]  /*15960*/  HMMA.16816.F32.BF16 R72, R4.reuse, R16, R72 ;  /* 0x000000100448723c */ /* 0x048ff00000041848 */
[----:B------:R-:W-:Y:S01]  /*15970*/  HMMA.16816.F32.BF16 R68, R4, R18, R68 ;  /* 0x000000120444723c */ /* 0x000fe20000041844 */
[----:B----4-:R-:W-:Y:S01]  /*15980*/  F2FP.BF16.F32.PACK_AB R4, R29, R28 ;  /* 0x0000001c1d04723e */ /* 0x010fe200000010ff */
[----:B------:R-:W3:Y:S01]  /*15990*/  LDSM.16.MT88.4 R16, [R34+0x2800] ;  /* 0x002800002210783b */ /* 0x000ee20000004200 */
        /* <DEDUP_REMOVED lines=13> */
[----:B------:R-:W-:Y:S01]  /*15a70*/  HMMA.16816.F32.BF16 R100, R4, R18, R100 ;  /* 0x000000120464723c */ /* 0x000fe20000041864 */
[----:B------:R-:W3:Y:S01]  /*15a80*/  LDSM.16.MT88.4 R16, [R64+0x13000] ;  /* 0x013000004010783b */ /* 0x000ee20000004200 */
[-CC-:B------:R-:W-:Y:S01]  /*15a90*/  FFMA.FTZ R160, R177, R67.reuse, -R144.reuse ;  /* 0x00000043b1a07223 */ /* 0x180fe20000010890 */
[-CC-:B------:R-:W-:Y:S01]  /*15aa0*/  FFMA.FTZ R175, R175, R67.reuse, -R144.reuse ;  /* 0x00000043afaf7223 */ /* 0x180fe20000010890 */
[----:B------:R-:W-:-:S04]  /*15ab0*/  FFMA.FTZ R162, R173, R67, -R144 ;  /* 0x00000043ada27223 */ /* 0x000fc80000010890 */
[----:B--2---:R-:W-:Y:S01]  /*15ac0*/  HMMA.16816.F32.BF16 R96, R4, R12, R96 ;  /* 0x0000000c0460723c */ /* 0x004fe20000041860 */
[-C--:B------:R-:W-:Y:S01]  /*15ad0*/  FFMA.FTZ R171, R171, R67.reuse, -R144 ;  /* 0x00000043abab7223 */ /* 0x080fe20000010890 */
[-CC-:B------:R-:W-:Y:S01]  /*15ae0*/  FFMA.FTZ R164, R169, R67.reuse, -R62.reuse ;  /* 0x00000043a9a47223 */ /* 0x180fe2000001083e */
[-CC-:B------:R-:W-:Y:S01]  /*15af0*/  FFMA.FTZ R167, R167, R67.reuse, -R62.reuse ;  /* 0x00000043a7a77223 */ /* 0x180fe2000001083e */
[----:B------:R-:W-:-:S04]  /*15b00*/  FFMA.FTZ R165, R165, R67, -R62 ;  /* 0x00000043a5a57223 */ /* 0x000fc8000001083e */
[----:B------:R-:W-:Y:S01]  /*15b10*/  HMMA.16816.F32.BF16 R92, R4, R14, R92 ;  /* 0x0000000e045c723c */ /* 0x000fe2000004185c */
[----:B------:R-:W2:Y:S01]  /*15b20*/  LDSM.16.MT88.4 R12, [R65+0xf000] ;  /* 0x00f00000410c783b */ /* 0x000ea20000004200 */
[----:B------:R-:W-:-:S06]  /*15b30*/  FFMA.FTZ R166, R163, R67, -R62 ;  /* 0x00000043a3a67223 */ /* 0x000fcc000001083e */
[C---:B----4-:R-:W-:Y:S08]  /*15b40*/  HMMA.16816.F32.BF16 R80, R4.reuse, R20, R80 ;  /* 0x000000140450723c */ /* 0x050ff00000041850 */
[C---:B------:R-:W-:Y:S01]  /*15b50*/  HMMA.16816.F32.BF16 R76, R4.reuse, R22, R76 ;  /* 0x00000016044c723c */ /* 0x040fe2000004184c */
[----:B------:R-:W4:Y:S01]  /*15b60*/  LDSM.16.MT88.4 R20, [R39+0x3000] ;  /* 0x003000002714783b */ /* 0x000f220000004200 */
[----:B------:R-:W-:Y:S06]  /*15b70*/  MUFU.EX2 R160, R160 ;  /* 0x000000a000a07308 */ /* 0x000fec0000000800 */
[C---:B-1----:R-:W-:Y:S02]  /*15b80*/  HMMA.16816.F32.BF16 R72, R4.reuse, R8, R72 ;  /* 0x000000080448723c */ /* 0x042fe40000041848 */
[----:B------:R-:W1:Y:S06]  /*15b90*/  MUFU.EX2 R175, R175 ;  /* 0x000000af00af7308 */ /* 0x000e6c0000000800 */
[C---:B------:R-:W-:Y:S01]  /*15ba0*/  HMMA.16816.F32.BF16 R68, R4.reuse, R10, R68 ;  /* 0x0000000a0444723c */ /* 0x040fe20000041844 */
[----:B------:R-:W5:Y:S01]  /*15bb0*/  LDSM.16.MT88.4 R8, [R34+0x3000] ;  /* 0x003000002208783b */ /* 0x000f620000004200 */
[----:B------:R-:W-:Y:S08]  /*15bc0*/  MUFU.EX2 R162, R162 ;  /* 0x000000a200a27308 */ /* 0x000ff00000000800 */
[----:B------:R-:W-:Y:S01]  /*15bd0*/  MUFU.EX2 R171, R171 ;  /* 0x000000ab00ab7308 */ /* 0x000fe20000000800 */
[C---:B------:R-:W-:Y:S07]  /*15be0*/  HMMA.16816.F32.BF16 R120, R4.reuse, R24, R120 ;  /* 0x000000180478723c */ /* 0x040fee0000041878 */
[----:B------:R-:W-:Y:S01]  /*15bf0*/  MUFU.EX2 R164, R164 ;  /* 0x000000a400a47308 */ /* 0x000fe20000000800 */
[----:B------:R-:W-:Y:S01]  /*15c00*/  HMMA.16816.F32.BF16 R116, R4, R26, R116 ;  /* 0x0000001a0474723c */ /* 0x000fe20000041874 */
[----:B------:R-:W5:Y:S06]  /*15c10*/  LDSM.16.MT88.4 R24, [R64+0xf000] ;  /* 0x00f000004018783b */ /* 0x000f6c0000004200 */
[----:B------:R-:W3:Y:S08]  /*15c20*/  MUFU.EX2 R167, R167 ;  /* 0x000000a700a77308 */ /* 0x000ef00000000800 */
[----:B------:R-:W-:Y:S08]  /*15c30*/  MUFU.EX2 R165, R165 ;  /* 0x000000a500a57308 */ /* 0x000ff00000000800 */
[----:B------:R-:W2:Y:S01]  /*15c40*/  MUFU.EX2 R166, R166 ;  /* 0x000000a600a67308 */ /* 0x000ea20000000800 */
[----:B-1----:R-:W-:-:S02]  /*15c50*/  F2FP.BF16.F32.PACK_AB R4, R175, R160 ;  /* 0x000000a0af04723e */ /* 0x002fc400000010ff */
[----:B---3--:R-:W-:Y:S02]  /*15c60*/  F2FP.BF16.F32.PACK_AB R5, R167, R164 ;  /* 0x000000a4a705723e */ /* 0x008fe400000010ff */
[----:B------:R-:W-:Y:S02]  /*15c70*/  F2FP.BF16.F32.PACK_AB R6, R171, R162 ;  /* 0x000000a2ab06723e */ /* 0x000fe400000010ff */
        /* <DEDUP_REMOVED lines=26> */
[----:B------:R-:W-:Y:S08]  /*15e20*/  MUFU.EX2 R235, R235 ;  /* 0x000000eb00eb7308 */ /* 0x000ff00000000800 */
        /* <DEDUP_REMOVED lines=108> */
[----:B------:R-:W-:Y:S01]  /*164f0*/  LOP3.LUT R32, R32, 0x200, RZ, 0xc0, !PT ;  /* 0x0000020020207812 */ /* 0x000fe200078ec0ff */
        /* <DEDUP_REMOVED lines=64> */
.L_x_7404:
        /* <DEDUP_REMOVED lines=8> */
.L_x_7405:
[----:B------:R-:W-:Y:S05]  /*16980*/  BSYNC.RECONVERGENT B0 ;  /* 0x0000000000007941 */ /* 0x000fea0003800200 */
.L_x_7403:
[C---:B------:R-:W-:Y:S01]  /*16990*/  IMAD.SHL.U32 R5, R136.reuse, 0x20, RZ ;  /* 0x0000002088057824 */ /* 0x040fe200078e00ff */
[----:B------:R-:W-:Y:S01]  /*169a0*/  SHF.L.U64.HI R4, R136, 0x5, R137 ;  /* 0x0000000588047819 */ /* 0x000fe20000010289 */
[----:B------:R-:W-:Y:S01]  /*169b0*/  IMAD.SHL.U32 R7, R198, 0x20, RZ ;  /* 0x00000020c6077824 */ /* 0x000fe200078e00ff */
[----:B------:R-:W-:Y:S01]  /*169c0*/  LOP3.LUT R9, R196, 0x1c0, RZ, 0xc0, !PT ;  /* 0x000001c0c4097812 */ /* 0x000fe200078ec0ff */
[----:B------:R-:W-:Y:S01]  /*169d0*/  ULEA UR6, UR8, UR9, 0x18 ;  /* 0x0000000908067291 */ /* 0x000fe2000f8ec0ff */
[----:B------:R-:W-:Y:S01]  /*169e0*/  IADD3 R10, P0, PT, R5, R212, RZ ;  /* 0x000000d4050a7210 */ /* 0x000fe20007f1e0ff */
[----:B------:R-:W-:Y:S01]  /*169f0*/  IMAD.IADD R63, R201, 0x1, R138 ;  /* 0x00000001c93f7824 */ /* 0x000fe200078e028a */
[----:B------:R-:W-:Y:S01]  /*16a00*/  LOP3.LUT R9, R9, 0x38, R198, 0xf8, !PT ;  /* 0x0000003809097812 */ /* 0x000fe200078ef8c6 */
[----:B------:R-:W-:Y:S01]  /*16a10*/  BSSY.RECONVERGENT B1, `(.L_x_7406) ;  /* 0x000016c000017945 */ /* 0x000fe20003800200 */
[----:B------:R-:W-:Y:S01]  /*16a20*/  LOP3.LUT R32, R32, 0x7c00, R7, 0xf8, !PT ;  /* 0x00007c0020207812 */ /* 0x000fe200078ef807 */
[----:B------:R-:W-:Y:S01]  /*16a30*/  IMAD.X R11, R4, 0x1, R213, P0 ;  /* 0x00000001040b7824 */ /* 0x000fe200000e06d5 */
[----:B------:R-:W-:-:S02]  /*16a40*/  IADD3 R6, P0, PT, R10, R5, RZ ;  /* 0x000000050a067210 */ /* 0x000fc40007f1e0ff */
[----:B------:R-:W-:Y:S02]  /*16a50*/  LOP3.LUT R9, R9, R0, RZ, 0x3c, !PT ;  /* 0x0000000009097212 */ /* 0x000fe400078e3cff */
[----:B------:R-:W-:Y:S01]  /*16a60*/  LOP3.LUT R32, R32, R33, RZ, 0xfc, !PT ;  /* 0x0000002120207212 */ /* 0x000fe200078efcff */
[----:B------:R-:W-:Y:S01]  /*16a70*/  IMAD.X R7, R11, 0x1, R4, P0 ;  /* 0x000000010b077824 */ /* 0x000fe200000e0604 */
[-C--:B------:R-:W-:Y:S02]  /*16a80*/  IADD3 R8, P0, PT, R6, R5.reuse, RZ ;  /* 0x0000000506087210 */ /* 0x080fe40007f1e0ff */
[----:B------:R-:W-:Y:S02]  /*16a90*/  LOP3.LUT R0, R9, 0x1e00, R196, 0xf8, !PT ;  /* 0x00001e0009007812 */ /* 0x000fe400078ef8c4 */
[----:B------:R-:W-:Y:S01]  /*16aa0*/  LEA R185, R32, UR6, 0x1 ;  /* 0x0000000620b97c11 */ /* 0x000fe2000f8e08ff */
[----:B------:R-:W-:Y:S01]  /*16ab0*/  IMAD.X R9, R7, 0x1, R4, P0 ;  /* 0x0000000107097824 */ /* 0x000fe200000e0604 */
[----:B------:R-:W-:-:S02]  /*16ac0*/  IADD3 R18, P0, PT, R8, R5, RZ ;  /* 0x0000000508127210 */ /* 0x000fc40007f1e0ff */
[----:B------:R-:W-:Y:S01]  /*16ad0*/  LEA R0, R0, UR6, 0x1 ;  /* 0x0000000600007c11 */ /* 0x000fe2000f8e08ff */
[--C-:B------:R-:W-:Y:S01]  /*16ae0*/  IMAD.IADD R202, R138, 0x1, R185.reuse ;  /* 0x000000018aca7824 */ /* 0x100fe200078e02b9 */
[----:B------:R-:W-:Y:S01]  /*16af0*/  LOP3.LUT P2, RZ, R198, 0x4, RZ, 0xc0, !PT ;  /* 0x00000004c6ff7812 */ /* 0x000fe2000784c0ff */
[--C-:B------:R-:W-:Y:S01]  /*16b00*/  IMAD.X R19, R9, 0x1, R4.reuse, P0 ;  /* 0x0000000109137824 */ /* 0x100fe200000e0604 */
[-C--:B------:R-:W-:Y:S01]  /*16b10*/  IADD3 R16, P0, PT, R18, R5.reuse, RZ ;  /* 0x0000000512107210 */ /* 0x080fe20007f1e0ff */
[----:B------:R-:W-:Y:S01]  /*16b20*/  @!PT LDS RZ, [RZ] ;  /* 0x00000000fffff984 */ /* 0x000fe20000000800 */
[----:B------:R-:W-:Y:S01]  /*16b30*/  @!PT LDS RZ, [RZ] ;  /* 0x00000000fffff984 */ /* 0x000fe20000000800 */
[----:B------:R-:W-:Y:S01]  /*16b40*/  @!PT LDS RZ, [RZ] ;  /* 0x00000000fffff984 */ /* 0x000fe20000000800 */
[----:B------:R-:W-:Y:S01]  /*16b50*/  LDGSTS.E.BYPASS.LTC128B.128 [R0+0xc000], desc[UR4][R212.64] ;  /* 0x0c000000d4007fae */ /* 0x000fe2000b981a04 */
[----:B------:R-:W-:Y:S02]  /*16b60*/  SEL R62, R199, 0xffffffc0, !P2 ;  /* 0xffffffc0c73e7807 */ /* 0x000fe40005000000 */
[-C--:B------:R-:W-:Y:S01]  /*16b70*/  IADD3 R24, P1, PT, R16, R5.reuse, RZ ;  /* 0x0000000510187210 */ /* 0x080fe20007f3e0ff */
[----:B------:R-:W-:Y:S01]  /*16b80*/  LDGSTS.E.BYPASS.LTC128B.128 [R0+0x10000], desc[UR4][R212.64+0x80] ;  /* 0x10000080d4007fae */ /* 0x000fe2000b981a04 */
[--C-:B------:R-:W-:Y:S01]  /*16b90*/  IMAD.X R17, R19, 0x1, R4.reuse, P0 ;  /* 0x0000000113117824 */ /* 0x100fe200000e0604 */
[----:B------:R-:W-:Y:S01]  /*16ba0*/  LOP3.LUT R218, R218, 0xfffffffe, RZ, 0xc0, !PT ;  /* 0xfffffffedada7812 */ /* 0x000fe200078ec0ff */
[----:B------:R-:W-:Y:S01]  /*16bb0*/  IMAD.IADD R237, R62, 0x1, R185 ;  /* 0x000000013eed7824 */ /* 0x000fe200078e02b9 */
[----:B------:R-:W-:Y:S01]  /*16bc0*/  LDGSTS.E.BYPASS.LTC128B.128 [R0+0xc800], desc[UR4][R10.64] ;  /* 0x0c8000000a007fae */ /* 0x000fe2000b981a04 */
[----:B------:R-:W-:Y:S01]  /*16bd0*/  IADD3 R26, P0, PT, R24, R5, RZ ;  /* 0x00000005181a7210 */ /* 0x000fe20007f1e0ff */
[----:B------:R-:W-:Y:S01]  /*16be0*/  IMAD.X R25, R17, 0x1, R4, P1 ;  /* 0x0000000111197824 */ /* 0x000fe200008e0604 */
[----:B------:R-:W-:Y:S01]  /*16bf0*/  @P2 LOP3.LUT R218, R218, 0x1, RZ, 0xfc, !PT ;  /* 0x00000001dada2812 */ /* 0x000fe200078efcff */
[----:B------:R-:W-:Y:S01]  /*16c00*/  LDGSTS.E.BYPASS.LTC128B.128 [R0+0x10800], desc[UR4][R10.64+0x80] ;  /* 0x108000800a007fae */ /* 0x000fe2000b981a04 */
[----:B------:R-:W-:-:S02]  /*16c10*/  IMAD.IADD R62, R201, 0x1, R62 ;  /* 0x00000001c93e7824 */ /* 0x000fc400078e023e */
[----:B------:R-:W-:Y:S01]  /*16c20*/  IMAD.X R27, R25, 0x1, R4, P0 ;  /* 0x00000001191b7824 */ /* 0x000fe200000e0604 */
        /* <DEDUP_REMOVED lines=16> */
[----:B------:R-:W3:Y:S04]  /*16d30*/  LDSM.16.M88.4 R12, [R201+0x4800] ;  /* 0x00480000c90c783b */ /* 0x000ee80000000200 */
[----:B-1----:R-:W1:Y:S04]  /*16d40*/  LDSM.16.M88.4 R4, [R201+0x5000] ;  /* 0x00500000c904783b */ /* 0x002e680000000200 */
        /* <DEDUP_REMOVED lines=13> */
[C---:B---3--:R-:W-:Y:S03]  /*16e20*/  HMMA.16816.F32.BF16 R16, R140.reuse, R12, RZ ;  /* 0x0000000c8c10723c */ /* 0x048fe600000418ff */
        /* <DEDUP_REMOVED lines=112> */
[----:B------:R5:W4:Y:S07]  /*17530*/  LDSM.16.M88.4 R44, [R63+0xb800] ;  /* 0x00b800003f2c783b */ /* 0x000b2e0000000200 */
[C---:B--2---:R-:W-:Y:S08]  /*17540*/  HMMA.16816.F32.BF16 R160, R184.reuse, R36, R160 ;  /* 0x00000024b8a0723c */ /* 0x044ff000000418a0 */
[----:B------:R-:W-:Y:S01]  /*17550*/  HMMA.16816.F32.BF16 R156, R184, R38, R156 ;  /* 0x00000026b89c723c */ /* 0x000fe2000004189c */
[----:B------:R-:W2:Y:S07]  /*17560*/  LDSM.16.M88.4 R36, [R62+0x8000] ;  /* 0x008000003e24783b */ /* 0x000eae0000000200 */
[----:B-1----:R-:W-:Y:S01]  /*17570*/  HMMA.16816.F32.BF16 R8, R40, R32, R8 ;  /* 0x000000202808723c */ /* 0x002fe20000041808 */
[----:B-----5:R-:W-:-:S05]  /*17580*/  VIADD R63, R135, 0xfffffffe ;  /* 0xfffffffe873f7836 */ /* 0x020fca0000000000 */
[----:B------:R-:W-:Y:S02]  /*17590*/  ISETP.GT.AND P6, PT, R63, R208, PT ;  /* 0x000000d03f00720c */ /* 0x000fe40003fc4270 */
[C---:B------:R-:W-:Y:S01]  /*175a0*/  HMMA.16816.F32.BF16 R4, R40.reuse, R34, R4 ;  /* 0x000000222804723c */ /* 0x040fe20000041804 */
[----:B------:R-:W1:Y:S07]  /*175b0*/  LDSM.16.M88.4 R32, [R62+0x8800] ;  /* 0x008800003e20783b */ /* 0x000e6e0000000200 */
[C---:B---3--:R-:W-:Y:S08]  /*175c0*/  HMMA.16816.F32.BF16 R176, R40.reuse, R28, R176 ;  /* 0x0000001c28b0723c */ /* 0x048ff000000418b0 */
[----:B------:R-:W-:Y:S01]  /*175d0*/  HMMA.16816.F32.BF16 R172, R40, R30, R172 ;  /* 0x0000001e28ac723c */ /* 0x000fe200000418ac */
[----:B------:R-:W3:Y:S07]  /*175e0*/  LDSM.16.M88.4 R28, [R62+0x9000] ;  /* 0x009000003e1c783b */ /* 0x000eee0000000200 */
[C---:B------:R-:W-:Y:S08]  /*175f0*/  HMMA.16816.F32.BF16 R152, R184.reuse, R192, R152 ;  /* 0x000000c0b898723c */ /* 0x040ff00000041898 */
[C---:B------:R-:W-:Y:S01]  /*17600*/  HMMA.16816.F32.BF16 R148, R184.reuse, R194, R148 ;  /* 0x000000c2b894723c */ /* 0x040fe20000041894 */
[----:B------:R-:W5:Y:S07]  /*17610*/  LDSM.16.M88.4 R192, [R62+0xa000] ;  /* 0x00a000003ec0783b */ /* 0x000f6e0000000200 */
[C---:B------:R-:W-:Y:S08]  /*17620*/  HMMA.16816.F32.BF16 R144, R184.reuse, R188, R144 ;  /* 0x000000bcb890723c */ /* 0x040ff00000041890 */
[----:B------:R-:W-:Y:S01]  /*17630*/  HMMA.16816.F32.BF16 R140, R184, R190, R140 ;  /* 0x000000beb88c723c */ /* 0x000fe2000004188c */
[----:B------:R-:W5:Y:S04]  /*17640*/  LDSM.16.M88.4 R188, [R62+0xa800] ;  /* 0x00a800003ebc783b */ /* 0x000f680000000200 */
[----:B------:R-:W5:Y:S03]  /*17650*/  LDSM.16.M88.4 R184, [R62+0xb000] ;  /* 0x00b000003eb8783b */ /* 0x000f660000000200 */
        /* <DEDUP_REMOVED lines=17> */
[----:B------:R-:W4:Y:S04]  /*17770*/  LDSM.16.M88.4 R44, [R138+0x9800] ;  /* 0x009800008a2c783b */ /* 0x000f280000000200 */
[----:B------:R-:W4:Y:S03]  /*17780*/  LDSM.16.M88.4 R40, [R138+0xa000] ;  /* 0x00a000008a28783b */ /* 0x000f260000000200 */
        /* <DEDUP_REMOVED lines=8> */
[----:B------:R-:W3:Y:S01]  /*17810*/  LDSM.16.M88.4 R28, [R138+0xb800] ;  /* 0x00b800008a1c783b */ /* 0x000ee20000000200 */
[----:B------:R-:W-:-:S06]  /*17820*/  DEPBAR.LE SB0, 0x0 ;  /* 0x000080000000791a */ /* 0x000fcc0000000000 */
[C---:B------:R-:W-:Y:S08]  /*17830*/  HMMA.16816.F32.BF16 R176, R236.reuse, R228, R176 ;  /* 0x000000e4ecb0723c */ /* 0x040ff000000418b0 */
        /* <DEDUP_REMOVED lines=19> */
[C---:B--2---:R-:W-:Y:S08]  /*17970*/  HMMA.16816.F32.BF16 R160, R64.reuse, R36, R160 ;  /* 0x0000002440a0723c */ /* 0x044ff000000418a0 */
[C---:B------:R-:W-:Y:S08]  /*17980*/  HMMA.16816.F32.BF16 R156, R64.reuse, R38, R156 ;  /* 0x00000026409c723c */ /* 0x040ff0000004189c */
[C---:B-1----:R-:W-:Y:S08]  /*17990*/  HMMA.16816.F32.BF16 R152, R64.reuse, R32, R152 ;  /* 0x000000204098723c */ /* 0x042ff00000041898 */
        /* <DEDUP_REMOVED lines=69> */
.L_x_7409:
        /* <DEDUP_REMOVED lines=8> */
.L_x_7410:
[----:B------:R-:W-:Y:S05]  /*17e70*/  BSYNC.RECONVERGENT B0 ;  /* 0x0000000000007941 */ /* 0x000fea0003800200 */
.L_x_7408:
        /* <DEDUP_REMOVED lines=37> */
.L_x_7407:
[----:B------:R-:W-:Y:S05]  /*180d0*/  BSYNC.RECONVERGENT B1 ;  /* 0x0000000000017941 */ /* 0x000fea0003800200 */
.L_x_7406:
        /* <DEDUP_REMOVED lines=177> */
[----:B------:R-:W-:Y:S02]  /*18bf0*/  ISETP.GE.AND P1, PT, R53, R225, PT ;  /* 0x000000e13500720c */ /* 0x000fe40003f26270 */
        /* <DEDUP_REMOVED lines=16> */
[----:B------:R-:W-:Y:S02]  /*18d00*/  ISETP.GE.AND P2, PT, R51, R224, PT ;  /* 0x000000e03300720c */ /* 0x000fe40003f46270 */
        /* <DEDUP_REMOVED lines=13> */
[-C--:B------:R-:W-:Y:S02]  /*18de0*/  ISETP.GE.AND P4, PT, R49, R224.reuse, PT ;  /* 0x000000e03100720c */ /* 0x080fe40003f86270 */
        /* <DEDUP_REMOVED lines=9> */
[----:B------:R-:W-:Y:S02]  /*18e80*/  ISETP.GE.AND P2, PT, R47, R224, PT ;  /* 0x000000e02f00720c */ /* 0x000fe40003f46270 */
        /* <DEDUP_REMOVED lines=17> */
[-C--:B------:R-:W-:Y:S02]  /*18fa0*/  ISETP.GE.AND P3, PT, R46, R224.reuse, PT ;  /* 0x000000e02e00720c */ /* 0x080fe40003f66270 */
        /* <DEDUP_REMOVED lines=53> */
[-C--:B------:R-:W-:Y:S02]  /*19300*/  ISETP.GE.AND P0, PT, R31, R225.reuse, PT ;  /* 0x000000e11f00720c */ /* 0x080fe40003f06270 */
[----:B------:R-:W-:Y:S02]  /*19310*/  FSEL R151, R151, -INF , P1 ;  /* 0xff80000097977808 */ /* 0x000fe40000800000 */
[----:B------:R-:W-:Y:S02]  /*19320*/  FSEL R174, R154, -INF , !P4 ;  /* 0xff8000009aae7808 */ /* 0x000fe40006000000 */
[----:B------:R-:W-:Y:S02]  /*19330*/  ISETP.GE.AND P3, PT, R32, R224, PT ;  /* 0x000000e02000720c */ /* 0x000fe40003f66270 */
[----:B------:R-:W-:Y:S02]  /*19340*/  FMNMX3.FTZ R7, R7, R186, R180, !PT ;  /* 0x000000ba07077276 */ /* 0x000fe400078100b4 */
[----:B------:R-:W-:-:S02]  /*19350*/  ISETP.GE.AND P1, PT, R30, R225, PT ;  /* 0x000000e11e00720c */ /* 0x000fc40003f26270 */
[----:B------:R-:W-:Y:S02]  /*19360*/  ISETP.GE.AND P4, PT, R33, R224, PT ;  /* 0x000000e02100720c */ /* 0x000fe40003f86270 */
        /* <DEDUP_REMOVED lines=32> */
[----:B------:R-:W-:Y:S01]  /*19570*/  LOP3.LUT P5, RZ, R198, 0x2, RZ, 0xc0, !PT ;  /* 0x00000002c6ff7812 */ /* 0x000fe200078ac0ff */
[----:B----4-:R-:W-:-:S03]  /*19580*/  ULEA UR6, UR6, UR9, 0x18 ;  /* 0x0000000906067291 */ /* 0x010fc6000f8ec0ff */
[----:B------:R-:W-:Y:S02]  /*19590*/  SEL R157, R200, 0xffffffe0, !P5 ;  /* 0xffffffe0c89d7807 */ /* 0x000fe40006800000 */
[----:B------:R-:W-:Y:S02]  /*195a0*/  LOP3.LUT P5, RZ, R198, 0x4, RZ, 0xc0, !PT ;  /* 0x00000004c6ff7812 */ /* 0x000fe400078ac0ff */
        /* <DEDUP_REMOVED lines=14> */
[----:B------:R-:W-:Y:S01]  /*19690*/  FFMA.FTZ R134, R4, R0, -R145 ;  /* 0x0000000004867223 */ /* 0x000fe20000010891 */
[----:B------:R-:W-:Y:S01]  /*196a0*/  FSEL R4, R141, RZ, P0 ;  /* 0x000000ff8d047208 */ /* 0x000fe20000000000 */
[----:B------:R-:W-:Y:S02]  /*196b0*/  VIADD R158, R2, 0xc040 ;  /* 0x0000c040029e7836 */ /* 0x000fe40000000000 */
[----:B------:R-:W-:Y:S02]  /*196c0*/  @P5 VIADD R158, R16, 0xffffffc0 ;  /* 0xffffffc0109e5836 */ /* 0x000fe40000000000 */
[----:B------:R-:W-:Y:S01]  /*196d0*/  FADD.FTZ R153, R3, -R4 ;  /* 0x8000000403997221 */ /* 0x000fe20000010000 */
[C---:B------:R-:W-:Y:S02]  /*196e0*/  IMAD.IADD R3, R157.reuse, 0x1, R2 ;  /* 0x000000019d037824 */ /* 0x040fe400078e0202 */
[----:B------:R-:W-:-:S02]  /*196f0*/  IMAD.IADD R157, R157, 0x1, R158 ;  /* 0x000000019d9d7824 */ /* 0x000fc400078e029e */
[-CC-:B------:R-:W-:Y:S01]  /*19700*/  FFMA.FTZ R148, R25, R0.reuse, -R149.reuse ;  /* 0x0000000019947223 */ /* 0x180fe20000010895 */
[-CC-:B------:R-:W-:Y:S01]  /*19710*/  FFMA.FTZ R146, R24, R0.reuse, -R149.reuse ;  /* 0x0000000018927223 */ /* 0x180fe20000010895 */
[-C--:B------:R-:W-:Y:S01]  /*19720*/  FFMA.FTZ R147, R20, R0.reuse, -R149 ;  /* 0x0000000014937223 */ /* 0x080fe20000010895 */
[-CC-:B------:R-:W-:Y:S01]  /*19730*/  FFMA.FTZ R142, R12, R0.reuse, -R145.reuse ;  /* 0x000000000c8e7223 */ /* 0x180fe20000010891 */
[----:B------:R-:W2:Y:S01]  /*19740*/  LDSM.16.MT88.4 R36, [R157] ;  /* 0x000000009d24783b */ /* 0x000ea20000004200 */
[-CC-:B------:R-:W-:Y:S01]  /*19750*/  FFMA.FTZ R140, R22, R0.reuse, -R145.reuse ;  /* 0x00000000168c7223 */ /* 0x180fe20000010891 */
        /* <DEDUP_REMOVED lines=112> */
[----:B------:R-:W5:Y:S03]  /*19e60*/  MUFU.EX2 R106, R106 ;  /* 0x0000006a006a7308 */ /* 0x000f660000000800 */
[----:B------:R-:W-:Y:S05]  /*19e70*/  LDSM.16.MT88.4 R96, [R3+0x10800] ;  /* 0x010800000360783b */ /* 0x000fea0000004200 */
[----:B------:R-:W-:Y:S08]  /*19e80*/  MUFU.EX2 R105, R105 ;  /* 0x0000006900697308 */ /* 0x000ff00000000800 */
[----:B------:R-:W2:Y:S01]  /*19e90*/  MUFU.EX2 R104, R104 ;  /* 0x0000006800687308 */ /* 0x000ea20000000800 */
[C---:B------:R-:W-:Y:S01]  /*19ea0*/  HMMA.16816.F32.BF16 R24, R4.reuse, R28, R24 ;  /* 0x0000001c0418723c */ /* 0x040fe20000041818 */
[-CC-:B------:R-:W-:Y:S01]  /*19eb0*/  FFMA.FTZ R112, R169, R0.reuse, -R145.reuse ;  /* 0x00000000a9707223 */ /* 0x180fe20000010891 */
[-CC-:B------:R-:W-:Y:S01]  /*19ec0*/  FFMA.FTZ R113, R165, R0.reuse, -R145.reuse ;  /* 0x00000000a5717223 */ /* 0x180fe20000010891 */
        /* <DEDUP_REMOVED lines=25> */
[----:B------:R-:W-:Y:S04]  /*1a060*/  LDSM.16.MT88.4 R124, [R2+0xf800] ;  /* 0x00f80000027c783b */ /* 0x000fe80000004200 */
        /* <DEDUP_REMOVED lines=13> */
[----:B------:R-:W-:Y:S02]  /*1a140*/  F2FP.BF16.F32.PACK_AB R70, R102, R103 ;  /* 0x000000676646723e */ /* 0x000fe400000010ff */
[----:B------:R-:W-:Y:S01]  /*1a150*/  MUFU.EX2 R114, R114 ;  /* 0x0000007200727308 */ /* 0x000fe20000000800 */
[----:B--2---:R-:W-:-:S07]  /*1a160*/  F2FP.BF16.F32.PACK_AB R71, R104, R105 ;  /* 0x000000696847723e */ /* 0x004fce00000010ff */
        /* <DEDUP_REMOVED lines=9> */
[C---:B----4-:R-:W-:Y:S07]  /*1a200*/  HMMA.16816.F32.BF16 R24, R68.reuse, R76, R24 ;  /* 0x0000004c4418723c */ /* 0x050fee0000041818 */
[----:B------:R-:W-:Y:S01]  /*1a210*/  MUFU.EX2 R163, R163 ;  /* 0x000000a300a37308 */ /* 0x000fe20000000800 */
[C---:B------:R-:W-:Y:S01]  /*1a220*/  HMMA.16816.F32.BF16 R28, R68.reuse, R78, R28 ;  /* 0x0000004e441c723c */ /* 0x040fe2000004181c */
[----:B------:R-:W2:Y:S06]  /*1a230*/  LDSM.16.MT88.4 R76, [R157+0x4800] ;  /* 0x004800009d4c783b */ /* 0x000eac0000004200 */
[----:B------:R-:W-:Y:S01]  /*1a240*/  MUFU.EX2 R202, R202 ;  /* 0x000000ca00ca7308 */ /* 0x000fe20000000800 */
[----:B------:R-:W-:Y:S01]  /*1a250*/  HMMA.16816.F32.BF16 R16, R68, R84, R16 ;  /* 0x000000544410723c */ /* 0x000fe20000041810 */
[----:B------:R-:W-:-:S06]  /*1a260*/  FFMA.FTZ R169, R228, R0, -R149 ;  /* 0x00000000e4a97223 */ /* 0x000fcc0000010895 */
        /* <DEDUP_REMOVED lines=12> */
[----:B------:R-:W1:Y:S06]  /*1a330*/  LDSM.16.MT88.4 R88, [R158+0x1000] ;  /* 0x001000009e58783b */ /* 0x000e6c0000004200 */
[----:B------:R-:W-:Y:S01]  /*1a340*/  MUFU.EX2 R230, R230 ;  /* 0x000000e600e67308 */ /* 0x000fe20000000800 */
[C---:B--2---:R-:W-:Y:S01]  /*1a350*/  HMMA.16816.F32.BF16 R72, R68.reuse, R76, R72 ;  /* 0x0000004c4448723c */ /* 0x044fe20000041848 */
[-C--:B------:R-:W-:Y:S01]  /*1a360*/  FFMA.FTZ R180, R192, R0.reuse, -R145 ;  /* 0x00000000c0b47223 */ /* 0x080fe20000010891 */
[----:B------:R-:W-:Y:S01]  /*1a370*/  FFMA.FTZ R155, R235, R155, R148 ;  /* 0x0000009beb9b7223 */ /* 0x000fe20000010094 */
[----:B------:R-:W-:Y:S01]  /*1a380*/  FFMA.FTZ R153, R233, R153, R142 ;  /* 0x00000099e9997223 */ /* 0x000fe2000001008e */
[-CC-:B------:R-:W-:Y:S01]  /*1a390*/  FFMA.FTZ R62, R62, R0.reuse, -R149.reuse ;  /* 0x000000003e3e7223 */ /* 0x180fe20000010895 */
[-CC-:B------:R-:W-:Y:S01]  /*1a3a0*/  FFMA.FTZ R139, R139, R0.reuse, -R149.reuse ;  /* 0x000000008b8b7223 */ /* 0x180fe20000010895 */
[-CC-:B------:R-:W-:Y:S01]  /*1a3b0*/  FFMA.FTZ R61, R61, R0.reuse, -R149.reuse ;  /* 0x000000003d3d7223 */ /* 0x180fe20000010895 */
[----:B------:R-:W-:Y:S01]  /*1a3c0*/  MUFU.EX2 R175, R175 ;  /* 0x000000af00af7308 */ /* 0x000fe20000000800 */
[C---:B------:R-:W-:Y:S01]  /*1a3d0*/  HMMA.16816.F32.BF16 R4, R68.reuse, R78, R4 ;  /* 0x0000004e4404723c */ /* 0x040fe20000041804 */
[----:B------:R-:W2:Y:S01]  /*1a3e0*/  LDSM.16.MT88.4 R76, [R2+0x11000] ;  /* 0x01100000024c783b */ /* 0x000ea20000004200 */
[-C--:B------:R-:W-:Y:S01]  /*1a3f0*/  FFMA.FTZ R138, R138, R0.reuse, -R149 ;  /* 0x000000008a8a7223 */ /* 0x080fe20000010895 */
[-CC-:B------:R-:W-:Y:S01]  /*1a400*/  FFMA.FTZ R154, R154, R0.reuse, -R145.reuse ;  /* 0x000000009a9a7223 */ /* 0x180fe20000010891 */
[----:B------:R-:W-:Y:S01]  /*1a410*/  FFMA.FTZ R152, R152, R0, -R145 ;  /* 0x0000000098987223 */ /* 0x000fe20000010891 */
[----:B------:R-:W-:Y:S02]  /*1a420*/  LDSM.16.MT88.4 R116, [R3+0xf800] ;  /* 0x00f800000374783b */ /* 0x000fe40000004200 */
        /* <DEDUP_REMOVED lines=10> */
[----:B------:R-:W-:Y:S01]  /*1a4d0*/  F2FP.BF16.F32.PACK_AB R69, R113, R112 ;  /* 0x000000707145723e */ /* 0x000fe200000010ff */
[----:B------:R-:W-:Y:S01]  /*1a4e0*/  FFMA.FTZ R194, R248, R0, -R145 ;  /* 0x00000000f8c27223 */ /* 0x000fe20000010891 */
[----:B---3--:R-:W-:Y:S01]  /*1a4f0*/  F2FP.BF16.F32.PACK_AB R70, R110, R111 ;  /* 0x0000006f6e46723e */ /* 0x008fe200000010ff */
        /* <DEDUP_REMOVED lines=32> */
[----:B------:R-:W-:Y:S02]  /*1a700*/  F2FP.BF16.F32.PACK_AB R70, R161, R178 ;  /* 0x000000b2a146723e */ /* 0x000fe400000010ff */
[----:B-----5:R-:W-:-:S07]  /*1a710*/  F2FP.BF16.F32.PACK_AB R71, R202, R165 ;  /* 0x000000a5ca47723e */ /* 0x020fce00000010ff */
        /* <DEDUP_REMOVED lines=16> */
[----:B------:R-:W-:Y:S08]  /*1a820*/  MUFU.EX2 R169, R169 ;  /* 0x000000a900a97308 */ /* 0x000ff00000000800 */
[----:B------:R-:W5:Y:S01]  /*1a830*/  MUFU.EX2 R228, R228 ;  /* 0x000000e400e47308 */ /* 0x000f620000000800 */
        /* <DEDUP_REMOVED lines=11> */
[----:B------:R-:W-:Y:S02]  /*1a8f0*/  F2FP.BF16.F32.PACK_AB R70, R169, R234 ;  /* 0x000000eaa946723e */ /* 0x000fe400000010ff */
[----:B------:R-:W-:-:S07]  /*1a900*/  F2FP.BF16.F32.PACK_AB R71, R230, R173 ;  /* 0x000000ade647723e */ /* 0x000fce00000010ff */
        /* <DEDUP_REMOVED lines=10> */
[----:B------:R-:W4:Y:S08]  /*1a9b0*/  MUFU.EX2 R184, R184 ;  /* 0x000000b800b87308 */ /* 0x000f300000000800 */
[----:B------:R-:W-:Y:S08]  /*1a9c0*/  MUFU.EX2 R186, R186 ;  /* 0x000000ba00ba7308 */ /* 0x000ff00000000800 */
[----:B------:R-:W-:Y:S08]  /*1a9d0*/  MUFU.EX2 R177, R177 ;  /* 0x000000b100b17308 */ /* 0x000ff00000000800 */
[----:B------:R-:W-:Y:S08]  /*1a9e0*/  MUFU.EX2 R179, R179 ;  /* 0x000000b300b37308 */ /* 0x000ff00000000800 */
[----:B------:R-:W5:Y:S08]  /*1a9f0*/  MUFU.EX2 R180, R180 ;  /* 0x000000b400b47308 */ /* 0x000f700000000800 */
[----:B------:R-:W-:Y:S08]  /*1aa00*/  MUFU.EX2 R181, R181 ;  /* 0x000000b500b57308 */ /* 0x000ff00000000800 */
[----:B------:R-:W2:Y:S01]  /*1aa10*/  MUFU.EX2 R182, R182 ;  /* 0x000000b600b67308 */ /* 0x000ea20000000800 */
        /* <DEDUP_REMOVED lines=44> */
[----:B------:R-:W-:Y:S08]  /*1ace0*/  MUFU.EX2 R160, R160 ;  /* 0x000000a000a07308 */ /* 0x000ff00000000800 */
[----:B------:R-:W-:Y:S08]  /*1acf0*/  MUFU.EX2 R164, R164 ;  /* 0x000000a400a47308 */ /* 0x000ff00000000800 */
[----:B------:R-:W5:Y:S08]  /*1ad00*/  MUFU.EX2 R187, R187 ;  /* 0x000000bb00bb7308 */ /* 0x000f700000000800 */
[----:B------:R-:W-:Y:S08]  /*1ad10*/  MUFU.EX2 R166, R166 ;  /* 0x000000a600a67308 */ /* 0x000ff00000000800 */
[----:B------:R-:W1:Y:S01]  /*1ad20*/  MUFU.EX2 R189, R189 ;  /* 0x000000bd00bd7308 */ /* 0x000e620000000800 */
        /* <DEDUP_REMOVED lines=9> */
[----:B---3--:R-:W-:Y:S01]  /*1adc0*/  HMMA.16816.F32.BF16 R48, R68, R80, R48 ;  /* 0x000000504430723c */ /* 0x008fe20000041830 */
[----:B------:R-:W-:-:S07]  /*1add0*/  FADD.FTZ R102, R102, R103 ;  /* 0x0000006766667221 */ /* 0x000fce0000010000 */
[C---:B------:R-:W-:Y:S01]  /*1ade0*/  HMMA.16816.F32.BF16 R52, R68.reuse, R82, R52 ;  /* 0x000000524434723c */ /* 0x040fe20000041834 */
[----:B------:R-:W-:Y:S01]  /*1adf0*/  FADD.FTZ R105, R104, R105 ;  /* 0x0000006968697221 */ /* 0x000fe20000010000 */
[----:B------:R-:W3:Y:S06]  /*1ae00*/  LDSM.16.MT88.4 R80, [R157+0x3000] ;  /* 0x003000009d50783b */ /* 0x000eec0000004200 */
[C---:B------:R-:W-:Y:S08]  /*1ae10*/  HMMA.16816.F32.BF16 R56, R68.reuse, R92, R56 ;  /* 0x0000005c4438723c */ /* 0x040ff00000041838 */
[C---:B------:R-:W-:Y:S01]  /*1ae20*/  HMMA.16816.F32.BF16 R64, R68.reuse, R94, R64 ;  /* 0x0000005e4440723c */ /* 0x040fe20000041840 */
[----:B------:R-:W3:Y:S07]  /*1ae30*/  LDSM.16.MT88.4 R92, [R2+0x13000] ;  /* 0x01300000025c783b */ /* 0x000eee0000004200 */
[C---:B------:R-:W-:Y:S08]  /*1ae40*/  HMMA.16816.F32.BF16 R72, R68.reuse, R88, R72 ;  /* 0x000000584448723c */ /* 0x040ff00000041848 */
[----:B------:R-:W-:Y:S01]  /*1ae50*/  HMMA.16816.F32.BF16 R4, R68, R90, R4 ;  /* 0x0000005a4404723c */ /* 0x000fe20000041804 */
[----:B----4-:R-:W-:Y:S01]  /*1ae60*/  F2FP.BF16.F32.PACK_AB R68, R183, R172 ;  /* 0x000000acb744723e */ /* 0x010fe200000010ff */
[----:B------:R-:W4:Y:S01]  /*1ae70*/  LDSM.16.MT88.4 R88, [R3+0x13000] ;  /* 0x013000000358783b */ /* 0x000f220000004200 */
[----:B-----5:R-:W-:-:S02]  /*1ae80*/  F2FP.BF16.F32.PACK_AB R69, R187, R164 ;  /* 0x000000a4bb45723e */ /* 0x020fc400000010ff */
[----:B------:R-:W-:Y:S02]  /*1ae90*/  F2FP.BF16.F32.PACK_AB R70, R160, R185 ;  /* 0x000000b9a046723e */ /* 0x000fe400000010ff */
[----:B-1----:R-:W-:Y:S01]  /*1aea0*/  F2FP.BF16.F32.PACK_AB R71, R189, R166 ;  /* 0x000000a6bd47723e */ /* 0x002fe200000010ff */
[----:B------:R-:W-:Y:S01]  /*1aeb0*/  FADD.FTZ R109, R109, R102 ;  /* 0x000000666d6d7221 */ /* 0x000fe20000010000 */
[----:B------:R-:W-:Y:S01]  /*1aec0*/  FADD.FTZ R112, R112, R105 ;  /* 0x0000006970707221 */ /* 0x000fe20000010000 */
[----:B------:R-:W-:Y:S01]  /*1aed0*/  FFMA.FTZ R149, R156, R0, -R145 ;  /* 0x000000009c957223 */ /* 0x000fe20000010891 */
[----:B------:R-:W-:Y:S03]  /*1aee0*/  MUFU.EX2 R62, R62 ;  /* 0x0000003e003e7308 */ /* 0x000fe60000000800 */
[----:B------:R-:W-:Y:S01]  /*1aef0*/  HMMA.16816.F32.BF16 R16, R68, R84, R16 ;  /* 0x000000544410723c */ /* 0x000fe20000041810 */
[----:B------:R-:W-:-:S07]  /*1af00*/  FADD.FTZ R108, R108, R109 ;  /* 0x0000006d6c6c7221 */ /* 0x000fce0000010000 */
[C---:B------:R-:W-:Y:S01]  /*1af10*/  HMMA.16816.F32.BF16 R20, R68.reuse, R86, R20 ;  /* 0x000000564414723c */ /* 0x040fe20000041814 */
[----:B------:R-:W1:Y:S07]  /*1af20*/  LDSM.16.MT88.4 R84, [R158+0x7000] ;  /* 0x007000009e54783b */ /* 0x000e6e0000004200 */
[----:B--2---:R-:W-:Y:S01]  /*1af30*/  HMMA.16816.F32.BF16 R24, R68, R76, R24 ;  /* 0x0000004c4418723c */ /* 0x004fe20000041818 */
[----:B------:R-:W-:-:S07]  /*1af40*/  FADD.FTZ R113, R113, R112 ;  /* 0x0000007071717221 */ /* 0x000fce0000010000 */
[C---:B------:R-:W-:Y:S01]  /*1af50*/  HMMA.16816.F32.BF16 R28, R68.reuse, R78, R28 ;  /* 0x0000004e441c723c */ /* 0x040fe2000004181c */
[----:B------:R-:W2:Y:S01]  /*1af60*/  LDSM.16.MT88.4 R76, [R157+0x7000] ;  /* 0x007000009d4c783b */ /* 0x000ea20000004200 */
        /* <DEDUP_REMOVED lines=28> */
[----:B---3--:R-:W-:Y:S01]  /*1b130*/  HMMA.16816.F32.BF16 R32, R68, R80, R32 ;  /* 0x000000504420723c */ /* 0x008fe20000041820 */
[----:B------:R-:W-:Y:S01]  /*1b140*/  FADD.FTZ R173, R173, R228 ;  /* 0x000000e4adad7221 */ /* 0x000fe20000010000 */
[----:B------:R-:W-:-:S06]  /*1b150*/  FADD.FTZ R234, R169, R234 ;  /* 0x000000eaa9ea7221 */ /* 0x000fcc0000010000 */
[----:B------:R-:W-:Y:S01]  /*1b160*/  HMMA.16816.F32.BF16 R36, R68, R82, R36 ;  /* 0x000000524424723c */ /* 0x000fe20000041824 */
[----:B------:R-:W-:-:S07]  /*1b170*/  FADD.FTZ R230, R230, R173 ;  /* 0x000000ade6e67221 */ /* 0x000fce0000010000 */
[C---:B------:R-:W-:Y:S08]  /*1b180*/  HMMA.16816.F32.BF16 R40, R68.reuse, R92, R40 ;  /* 0x0000005c4428723c */ /* 0x040ff00000041828 */
[C---:B------:R-:W-:Y:S01]  /*1b190*/  HMMA.16816.F32.BF16 R44, R68.reuse, R94, R44 ;  /* 0x0000005e442c723c */ /* 0x040fe2000004182c */
[----:B------:R-:W3:Y:S07]  /*1b1a0*/  LDSM.16.MT88.4 R92, [R2+0x13800] ;  /* 0x01380000025c783b */ /* 0x000eee0000004200 */
[C---:B----4-:R-:W-:Y:S08]  /*1b1b0*/  HMMA.16816.F32.BF16 R48, R68.reuse, R88, R48 ;  /* 0x000000584430723c */ /* 0x050ff00000041830 */
[C---:B------:R-:W-:Y:S08]  /*1b1c0*/  HMMA.16816.F32.BF16 R52, R68.reuse, R90, R52 ;  /* 0x0000005a4434723c */ /* 0x040ff00000041834 */
[C---:B-1----:R-:W-:Y:S08]  /*1b1d0*/  HMMA.16816.F32.BF16 R56, R68.reuse, R84, R56 ;  /* 0x000000544438723c */ /* 0x042ff00000041838 */
[C---:B------:R-:W-:Y:S01]  /*1b1e0*/  HMMA.16816.F32.BF16 R64, R68.reuse, R86, R64 ;  /* 0x000000564440723c */ /* 0x040fe20000041840 */
[----:B------:R1:W4:Y:S07]  /*1b1f0*/  LDSM.16.MT88.4 R84, [R3+0x13800] ;  /* 0x013800000354783b */ /* 0x00032e0000004200 */
[C---:B--2---:R-:W-:Y:S08]  /*1b200*/  HMMA.16816.F32.BF16 R72, R68.reuse, R76, R72 ;  /* 0x0000004c4448723c */ /* 0x044ff00000041848 */
[----:B------:R-:W-:Y:S01]  /*1b210*/  HMMA.16816.F32.BF16 R4, R68, R78, R4 ;  /* 0x0000004e4404723c */ /* 0x000fe20000041804 */
[----:B-----5:R-:W-:Y:S01]  /*1b220*/  F2FP.BF16.F32.PACK_AB R68, R139, R62 ;  /* 0x0000003e8b44723e */ /* 0x020fe200000010ff */
[----:B------:R-:W2:Y:S01]  /*1b230*/  LDSM.16.MT88.4 R76, [R158+0x7800] ;  /* 0x007800009e4c783b */ /* 0x000ea20000004200 */
        /* <DEDUP_REMOVED lines=38> */
[C---:B--2---:R-:W-:Y:S08]  /*1b4a0*/  HMMA.16816.F32.BF16 R80, R68.reuse, R76, R56 ;  /* 0x0000004c4450723c */ /* 0x044ff00000041838 */
        /* <DEDUP_REMOVED lines=13> */
.L_x_7402:
[----:B------:R-:W-:-:S07]  /*1b580*/  IADD3 R135, PT, PT, R63, -0x1, RZ ;  /* 0xffffffff3f877810 */ /* 0x000fce0007ffe0ff */
.L_x_7411:
[----:B------:R-:W-:Y:S05]  /*1b590*/  BSYNC B2 ;  /* 0x0000000000027941 */ /* 0x000fea0003800000 */
.L_x_7401:
        /* <DEDUP_REMOVED lines=14> */
.L_x_7419:
        /* <DEDUP_REMOVED lines=80> */
.L_x_7414:
[----:B------:R-:W-:Y:S05]  /*1bb80*/  BSYNC.RECONVERGENT B0 ;  /* 0x0000000000007941 */ /* 0x000fea0003800200 */
.L_x_7413:
        /* <DEDUP_REMOVED lines=14> */
[-C--:B------:R-:W-:Y:S02]  /*1bc70*/  IADD3 R8, P0, PT, R10, R229.reuse, RZ ;  /* 0x000000e50a087210 */ /* 0x080fe40007f1e0ff */
[----:B------:R-:W-:Y:S02]  /*1bc80*/  LOP3.LUT R7, R7, R6, RZ, 0xfc, !PT ;  /* 0x0000000607077212 */ /* 0x000fe400078efcff */
[----:B------:R-:W-:Y:S01]  /*1bc90*/  SHF.R.U32.HI R197, RZ, 0x1, R198 ;  /* 0x00000001ffc57819 */ /* 0x000fe200000116c6 */
[--C-:B------:R-:W-:Y:S01]  /*1bca0*/  IMAD.X R9, R11, 0x1, R228.reuse, P0 ;  /* 0x000000010b097824 */ /* 0x100fe200000e06e4 */
[-C--:B------:R-:W-:Y:S02]  /*1bcb0*/  IADD3 R12, P0, PT, R8, R229.reuse, RZ ;  /* 0x000000e5080c7210 */ /* 0x080fe40007f1e0ff */
[----:B------:R-:W-:Y:S01]  /*1bcc0*/  LOP3.LUT R3, R197, 0x8, RZ, 0xc0, !PT ;  /* 0x00000008c5037812 */ /* 0x000fe200078ec0ff */
[----:B-1----:R-:W-:Y:S02]  /*1bcd0*/  ULEA UR6, UR7, UR11, 0x18 ;  /* 0x0000000b07067291 */ /* 0x002fe4000f8ec0ff */
[----:B------:R-:W-:Y:S01]  /*1bce0*/  IMAD.X R13, R9, 0x1, R228, P0 ;  /* 0x00000001090d7824 */ /* 0x000fe200000e06e4 */
[----:B------:R-:W-:Y:S02]  /*1bcf0*/  IADD3 R14, P0, PT, R12, R229, RZ ;  /* 0x000000e50c0e7210 */ /* 0x000fe40007f1e0ff */
[----:B------:R-:W-:Y:S02]  /*1bd00*/  LOP3.LUT R6, R3, 0x1c0, R204, 0xf8, !PT ;  /* 0x000001c003067812 */ /* 0x000fe400078ef8cc */
[----:B------:R-:W-:Y:S01]  /*1bd10*/  LEA R237, R7, UR6, 0x1 ;  /* 0x0000000607ed7c11 */ /* 0x000fe2000f8e08ff */
[--C-:B------:R-:W-:Y:S01]  /*1bd20*/  IMAD.X R15, R13, 0x1, R228.reuse, P0 ;  /* 0x000000010d0f7824 */ /* 0x100fe200000e06e4 */
[----:B------:R-:W-:Y:S02]  /*1bd30*/  LOP3.LUT R203, R6, R203, RZ, 0x3c, !PT ;  /* 0x000000cb06cb7212 */ /* 0x000fe400078e3cff */
[-C--:B------:R-:W-:Y:S01]  /*1bd40*/  IADD3 R6, P0, PT, R14, R229.reuse, RZ ;  /* 0x000000e50e067210 */ /* 0x080fe20007f1e0ff */
[----:B------:R-:W-:Y:S01]  /*1bd50*/  @!PT LDS RZ, [RZ] ;  /* 0x00000000fffff984 */ /* 0x000fe20000000800 */
[----:B------:R-:W-:Y:S01]  /*1bd60*/  @!PT LDS RZ, [RZ] ;  /* 0x00000000fffff984 */ /* 0x000fe20000000800 */
[----:B------:R-:W-:Y:S01]  /*1bd70*/  @!PT LDS RZ, [RZ] ;  /* 0x00000000fffff984 */ /* 0x000fe20000000800 */
[----:B------:R-:W-:Y:S01]  /*1bd80*/  LDGSTS.E.BYPASS.LTC128B.128 [R237+0xc000], desc[UR4][R212.64] ;  /* 0x0c000000d4ed7fae */ /* 0x000fe2000b981a04 */
[----:B------:R-:W-:Y:S02]  /*1bd90*/  LOP3.LUT R5, R204, 0x200, RZ, 0xc0, !PT ;  /* 0x00000200cc057812 */ /* 0x000fe400078ec0ff */
[----:B------:R-:W-:Y:S02]  /*1bda0*/  LOP3.LUT P2, RZ, R198, 0x4, RZ, 0xc0, !PT ;  /* 0x00000004c6ff7812 */ /* 0x000fe4000784c0ff */
[----:B------:R-:W-:Y:S01]  /*1bdb0*/  LDGSTS.E.BYPASS.LTC128B.128 [R237+0x10000], desc[UR4][R212.64+0x80] ;  /* 0x10000080d4ed7fae */ /* 0x000fe2000b981a04 */
[----:B------:R-:W-:Y:S01]  /*1bdc0*/  IMAD.X R7, R15, 0x1, R228, P0 ;  /* 0x000000010f077824 */ /* 0x000fe200000e06e4 */
[-C--:B------:R-:W-:Y:S03]  /*1bdd0*/  IADD3 R20, P0, PT, R6, R229.reuse, RZ ;  /* 0x000000e506147210 */ /* 0x080fe60007f1e0ff */
[----:B------:R-:W-:Y:S01]  /*1bde0*/  LDGSTS.E.BYPASS.LTC128B.128 [R237+0xc800], desc[UR4][R10.64] ;  /* 0x0c8000000aed7fae */ /* 0x000fe2000b981a04 */
[----:B------:R-:W-:Y:S01]  /*1bdf0*/  LOP3.LUT R4, R5, 0x7c00, R4, 0xf8, !PT ;  /* 0x00007c0005047812 */ /* 0x000fe200078ef804 */
[--C-:B------:R-:W-:Y:S03]  /*1be00*/  IMAD.X R21, R7, 0x1, R228.reuse, P0 ;  /* 0x0000000107157824 */ /* 0x100fe600000e06e4 */
[----:B------:R-:W-:Y:S01]  /*1be10*/  LDGSTS.E.BYPASS.LTC128B.128 [R237+0x10800], desc[UR4][R10.64+0x80] ;  /* 0x108000800aed7fae */ /* 0x000fe2000b981a04 */
[----:B------:R-:W-:Y:S02]  /*1be20*/  IADD3 R22, P0, PT, R20, R229, RZ ;  /* 0x000000e514167210 */ /* 0x000fe40007f1e0ff */
[----:B------:R-:W-:Y:S02]  /*1be30*/  LOP3.LUT R4, R4, R203, RZ, 0xfc, !PT ;  /* 0x000000cb04047212 */ /* 0x000fe400078efcff */
[----:B------:R-:W-:Y:S01]  /*1be40*/  LDGSTS.E.BYPASS.LTC128B.128 [R237+0xd000], desc[UR4][R8.64] ;  /* 0x0d00000008ed7fae */ /* 0x000fe2000b981a04 */
[----:B------:R-:W-:Y:S01]  /*1be50*/  SEL R156, R199, 0xffffffc0, !P2 ;  /* 0xffffffc0c79c7807 */ /* 0x000fe20005000000 */
[----:B------:R-:W-:Y:S01]  /*1be60*/  IMAD.X R23, R21, 0x1, R228, P0 ;  /* 0x0000000115177824 */ /* 0x000fe200000e06e4 */
[----:B------:R-:W-:Y:S02]  /*1be70*/  LEA R181, R4, UR6, 0x1 ;  /* 0x0000000604b57c11 */ /* 0x000fe4000f8e08ff */
[----:B------:R1:W-:Y:S01]  /*1be80*/  LDGSTS.E.BYPASS.LTC128B.128 [R237+0x11000], desc[UR4][R8.64+0x80] ;  /* 0x1100008008ed7fae */ /* 0x0003e2000b981a04 */
[----:B------:R-:W-:Y:S01]  /*1be90*/  LOP3.LUT P0, RZ, R198, 0x2, RZ, 0xc0, !PT ;  /* 0x00000002c6ff7812 */ /* 0x000fe2000780c0ff */
[----:B------:R-:W-:Y:S03]  /*1bea0*/  IMAD.IADD R3, R201, 0x1, R156 ;  /* 0x00000001c9037824 */ /* 0x000fe600078e029c */
[----:B------:R-:W-:Y:S01]  /*1beb0*/  LDGSTS.E.BYPASS.LTC128B.128 [R237+0xd800], desc[UR4][R12.64] ;  /* 0x0d8000000ced7fae */ /* 0x000fe2000b981a04 */
[--C-:B------:R-:W-:Y:S01]  /*1bec0*/  IMAD.IADD R185, R156, 0x1, R181.reuse ;  /* 0x000000019cb97824 */ /* 0x100fe200078e02b5 */
[----:B------:R-:W-:Y:S03]  /*1bed0*/  SEL R202, R200, 0xffffffe0, !P0 ;  /* 0xffffffe0c8ca7807 */ /* 0x000fe60004000000 */
[----:B------:R-:W-:Y:S01]  /*1bee0*/  LDGSTS.E.BYPASS.LTC128B.128 [R237+0x11800], desc[UR4][R12.64+0x80] ;  /* 0x118000800ced7fae */ /* 0x000fe2000b981a04 */
[----:B------:R-:W-:Y:S01]  /*1bef0*/  ISETP.GT.AND P0, PT, R231, R208, PT ;  /* 0x000000d0e700720c */ /* 0x000fe20003f04270 */
[C---:B------:R-:W-:Y:S03]  /*1bf00*/  IMAD.IADD R184, R202.reuse, 0x1, R181 ;  /* 0x00000001cab87824 */ /* 0x040fe600078e02b5 */
[----:B------:R-:W-:Y:S01]  /*1bf10*/  LDGSTS.E.BYPASS.LTC128B.128 [R237+0xe000], desc[UR4][R14.64] ;  /* 0x0e0000000eed7fae */ /* 0x000fe2000b981a04 */
[----:B------:R-:W-:Y:S02]  /*1bf20*/  IMAD.IADD R134, R201, 0x1, R202 ;  /* 0x00000001c9867824 */ /* 0x000fe400078e02ca */
[C---:B------:R-:W-:Y:S02]  /*1bf30*/  IMAD.IADD R205, R202.reuse, 0x1, R185 ;  /* 0x00000001cacd7824 */ /* 0x040fe400078e02b9 */
[----:B------:R-:W-:Y:S01]  /*1bf40*/  LDGSTS.E.BYPASS.LTC128B.128 [R237+0x12000], desc[UR4][R14.64+0x80] ;  /* 0x120000800eed7fae */ /* 0x000fe2000b981a04 */
[----:B------:R-:W-:Y:S04]  /*1bf50*/  IMAD.IADD R135, R202, 0x1, R3 ;  /* 0x00000001ca877824 */ /* 0x000fe800078e0203 */
[----:B------:R-:W-:Y:S05]  /*1bf60*/  LDGSTS.E.BYPASS.LTC128B.128 [R237+0xe800], desc[UR4][R6.64] ;  /* 0x0e80000006ed7fae */ /* 0x000fea000b981a04 */
[----:B------:R2:W-:Y:S05]  /*1bf70*/  LDGSTS.E.BYPASS.LTC128B.128 [R237+0x12800], desc[UR4][R6.64+0x80] ;  /* 0x1280008006ed7fae */ /* 0x0005ea000b981a04 */
[----:B------:R-:W-:Y:S05]  /*1bf80*/  LDGSTS.E.BYPASS.LTC128B.128 [R237+0xf000], desc[UR4][R20.64] ;  /* 0x0f00000014ed7fae */ /* 0x000fea000b981a04 */
[----:B------:R-:W-:Y:S05]  /*1bf90*/  LDGSTS.E.BYPASS.LTC128B.128 [R237+0x13000], desc[UR4][R20.64+0x80] ;  /* 0x1300008014ed7fae */ /* 0x000fea000b981a04 */
[----:B------:R-:W-:Y:S05]  /*1bfa0*/  LDGSTS.E.BYPASS.LTC128B.128 [R237+0xf800], desc[UR4][R22.64] ;  /* 0x0f80000016ed7fae */ /* 0x000fea000b981a04 */
[----:B------:R3:W-:Y:S05]  /*1bfb0*/  LDGSTS.E.BYPASS.LTC128B.128 [R237+0x13800], desc[UR4][R22.64+0x80] ;  /* 0x1380008016ed7fae */ /* 0x0007ea000b981a04 */
[----:B------:R-:W-:Y:S05]  /*1bfc0*/  LDSM.16.M88.4 R64, [R181] ;  /* 0x00000000b540783b */ /* 0x000fea0000000200 */
[----:B-1----:R-:W2:Y:S05]  /*1bfd0*/  LDSM.16.M88.4 R8, [R201+0x4000] ;  /* 0x00400000c908783b */ /* 0x002eaa0000000200 */
[----:B------:R-:W1:Y:S05]  /*1bfe0*/  LDSM.16.M88.4 R16, [R201+0x4800] ;  /* 0x00480000c910783b */ /* 0x000e6a0000000200 */
[----:B------:R-:W3:Y:S05]  /*1bff0*/  LDSM.16.M88.4 R24, [R201+0x5000] ;  /* 0x00500000c918783b */ /* 0x000eea0000000200 */
[----:B------:R-:W0:Y:S05]  /*1c000*/  LDGDEPBAR ;  /* 0x00000000000079af */ /* 0x000e2a0000000000 */
[----:B------:R-:W4:Y:S05]  /*1c010*/  LDSM.16.M88.4 R32, [R201+0x5800] ;  /* 0x00580000c920783b */ /* 0x000f2a0000000200 */
        /* <DEDUP_REMOVED lines=9> */
[C---:B-1----:R-:W-:Y:S03]  /*1c0b0*/  HMMA.16816.F32.BF16 R12, R64.reuse, R16, RZ ;  /* 0x00000010400c723c */ /* 0x042fe600000418ff */
[----:B------:R-:W1:Y:S05]  /*1c0c0*/  LDSM.16.M88.4 R152, [R134+0x5000] ;  /* 0x005000008698783b */ /* 0x000e6a0000000200 */
[C---:B------:R-:W-:Y:S01]  /*1c0d0*/  HMMA.16816.F32.BF16 R16, R64.reuse, R18, RZ ;  /* 0x000000124010723c */ /* 0x040fe200000418ff */
[----:B------:R-:W-:Y:S05]  /*1c0e0*/  LDSM.16.M88.4 R156, [R134+0x7000] ;  /* 0x00700000869c783b */ /* 0x000fea0000000200 */
[----:B------:R-:W-:Y:S02]  /*1c0f0*/  LDSM.16.M88.4 R160, [R134+0x7800] ;  /* 0x0078000086a0783b */ /* 0x000fe40000000200 */
[C---:B---3--:R-:W-:Y:S03]  /*1c100*/  HMMA.16816.F32.BF16 R20, R64.reuse, R24, RZ ;  /* 0x000000184014723c */ /* 0x048fe600000418ff */
[----:B------:R-:W-:Y:S05]  /*1c110*/  LDSM.16.M88.4 R164, [R185] ;  /* 0x00000000b9a4783b */ /* 0x000fea0000000200 */
[C---:B------:R-:W-:Y:S01]  /*1c120*/  HMMA.16816.F32.BF16 R24, R64.reuse, R26, RZ ;  /* 0x0000001a4018723c */ /* 0x040fe200000418ff */
[----:B------:R-:W-:Y:S05]  /*1c130*/  LDSM.16.M88.4 R168, [R3+0x4000] ;  /* 0x0040000003a8783b */ /* 0x000fea0000000200 */
[----:B------:R-:W-:Y:S02]  /*1c140*/  LDSM.16.M88.4 R172, [R3+0x6000] ;  /* 0x0060000003ac783b */ /* 0x000fe40000000200 */
[C---:B----4-:R-:W-:Y:S03]  /*1c150*/  HMMA.16816.F32.BF16 R28, R64.reuse, R32, RZ ;  /* 0x00000020401c723c */ /* 0x050fe600000418ff */
[----:B------:R-:W-:Y:S05]  /*1c160*/  LDSM.16.M88.4 R176, [R201+0xa000] ;  /* 0x00a00000c9b0783b */ /* 0x000fea0000000200 */
[C---:B------:R-:W-:Y:S01]  /*1c170*/  HMMA.16816.F32.BF16 R32, R64.reuse, R34, RZ ;  /* 0x000000224020723c */ /* 0x040fe200000418ff */
[----:B------:R-:W-:Y:S05]  /*1c180*/  LDSM.16.M88.4 R188, [R3+0x8000] ;  /* 0x0080000003bc783b */ /* 0x000fea0000000200 */
[----:B------:R-:W-:Y:S02]  /*1c190*/  LDSM.16.M88.4 R192, [R135+0xb000] ;  /* 0x00b0000087c0783b */ /* 0x000fe40000000200 */
        /* <DEDUP_REMOVED lines=23> */
[----:B------:R-:W2:Y:S07]  /*1c310*/  LDSM.16.M88.4 R144, [R3+0x5800] ;  /* 0x005800000390783b */ /* 0x000eae0000000200 */
        /* <DEDUP_REMOVED lines=33> */
[----:B------:R-:W2:Y:S05]  /*1c530*/  LDSM.16.M88.4 R144, [R135+0x6800] ;  /* 0x006800008790783b */ /* 0x000eaa0000000200 */
        /* <DEDUP_REMOVED lines=77> */
[----:B------:R-:W3:Y:S02]  /*1ca10*/  LDSM.16.M88.4 R152, [R3+0xa800] ;  /* 0x00a800000398783b */ /* 0x000ee40000000200 */
        /* <DEDUP_REMOVED lines=118> */
.L_x_7418:
[----:B------:R-:W-:Y:S05]  /*1d180*/  BSYNC.RECONVERGENT B0 ;  /* 0x0000000000007941 */ /* 0x000fea0003800200 */
.L_x_7417:
        /* <DEDUP_REMOVED lines=36> */
.L_x_7416:
[----:B------:R-:W-:Y:S05]  /*1d3d0*/  BSYNC.RECONVERGENT B1 ;  /* 0x0000000000017941 */ /* 0x000fea0003800200 */
.L_x_7415:
[C---:B------:R-:W-:Y:S01]  /*1d3e0*/  VIADD R135, R232.reuse, 0xffffffc0 ;  /* 0xffffffc0e8877836 */ /* 0x040fe20000000000 */
[----:B------:R-:W-:Y:S01]  /*1d3f0*/  P2R R3, PR, RZ, 0x4 ;  /* 0x00000004ff037803 */ /* 0x000fe20000000000 */
[----:B-1----:R-:W-:Y:S01]  /*1d400*/  VIADD R147, R232, 0xffffffc1 ;  /* 0xffffffc1e8937836 */ /* 0x002fe20000000000 */
[----:B------:R-:W-:Y:S01]  /*1d410*/  LOP3.LUT R218, R218, 0xfffffffd, RZ, 0xc0, !PT ;  /* 0xfffffffddada7812 */ /* 0x000fe200078ec0ff */
        /* <DEDUP_REMOVED lines=8> */
[C---:B------:R-:W-:Y:S01]  /*1d4a0*/  VIADD R139, R232.reuse, 0xffffffe1 ;  /* 0xffffffe1e88b7836 */ /* 0x040fe20000000000 */
[----:B------:R-:W2:Y:S01]  /*1d4b0*/  LD.E R135, desc[UR4][R132.64+0xdc] ;  /* 0x0000dc0484877980 */ /* 0x000ea2000c101900 */
[C---:B------:R-:W-:Y:S01]  /*1d4c0*/  ISETP.GE.AND P3, PT, R147.reuse, R227, PT ;  /* 0x000000e39300720c */ /* 0x040fe20003f66270 */
[C---:B------:R-:W-:Y:S01]  /*1d4d0*/  VIADD R142, R232.reuse, 0xffffffe0 ;  /* 0xffffffe0e88e7836 */ /* 0x040fe20000000000 */
[----:B------:R-:W-:Y:S01]  /*1d4e0*/  ISETP.GE.AND P0, PT, R147, R225, PT ;  /* 0x000000e19300720c */ /* 0x000fe20003f06270 */
[----:B------:R-:W-:Y:S01]  /*1d4f0*/  VIADD R138, R232, 0xffffffe8 ;  /* 0xffffffe8e88a7836 */ /* 0x000fe20000000000 */
[----:B------:R-:W-:Y:S01]  /*1d500*/  FSEL R149, R4, -INF , P4 ;  /* 0xff80000004957808 */ /* 0x000fe20002000000 */
[C---:B------:R-:W-:Y:S01]  /*1d510*/  VIADD R4, R232.reuse, 0xffffffd9 ;  /* 0xffffffd9e8047836 */ /* 0x040fe20000000000 */
[----:B------:R-:W-:Y:S01]  /*1d520*/  FSEL R148, R5, -INF , P3 ;  /* 0xff80000005947808 */ /* 0x000fe20001800000 */
[----:B------:R-:W-:Y:S01]  /*1d530*/  VIADD R145, R232, 0xfffffff0 ;  /* 0xfffffff0e8917836 */ /* 0x000fe20000000000 */
[----:B------:R-:W-:Y:S01]  /*1d540*/  ISETP.GE.AND P4, PT, R136, R227, PT ;  /* 0x000000e38800720c */ /* 0x000fe20003f86270 */
[C---:B------:R-:W-:Y:S01]  /*1d550*/  VIADD R141, R232.reuse, 0xfffffff1 ;  /* 0xfffffff1e88d7836 */ /* 0x040fe20000000000 */
[----:B------:R-:W-:Y:S01]  /*1d560*/  FSEL R5, R7, -INF , P0 ;  /* 0xff80000007057808 */ /* 0x000fe20000000000 */
[----:B------:R-:W-:Y:S01]  /*1d570*/  VIADD R144, R232, 0x8 ;  /* 0x00000008e8907836 */ /* 0x000fe20000000000 */
[----:B------:R-:W-:Y:S01]  /*1d580*/  ISETP.GE.AND P0, PT, R134, R225, PT ;  /* 0x000000e18600720c */ /* 0x000fe20003f06270 */
[----:B------:R-:W-:Y:S01]  /*1d590*/  VIADD R146, R232, 0x9 ;  /* 0x00000009e8927836 */ /* 0x000fe20000000000 */
[----:B------:R-:W-:Y:S01]  /*1d5a0*/  FSEL R137, R6, -INF , P1 ;  /* 0xff80000006897808 */ /* 0x000fe20000800000 */
[----:B------:R-:W-:Y:S01]  /*1d5b0*/  VIADD R6, R232, 0xfffffff9 ;  /* 0xfffffff9e8067836 */ /* 0x000fe20000000000 */
[----:B------:R-:W-:Y:S01]  /*1d5c0*/  ISETP.GE.AND P3, PT, R134, R227, PT ;  /* 0x000000e38600720c */ /* 0x000fe20003f66270 */
[----:B------:R-:W-:Y:S01]  /*1d5d0*/  VIADD R230, R230, 0xffffff80 ;  /* 0xffffff80e6e67836 */ /* 0x000fe20000000000 */
[----:B------:R-:W-:Y:S02]  /*1d5e0*/  ISETP.GE.AND P1, PT, R136, R225, PT ;  /* 0x000000e18800720c */ /* 0x000fe40003f26270 */
[----:B------:R-:W-:Y:S01]  /*1d5f0*/  FSEL R151, R8, -INF , P4 ;  /* 0xff80000008977808 */ /* 0x000fe20002000000 */
[----:B------:R-:W-:Y:S01]  /*1d600*/  VIADD R8, R232, 0xffffffe9 ;  /* 0xffffffe9e8087836 */ /* 0x000fe20000000000 */
        /* <DEDUP_REMOVED lines=29> */
[-C--:B------:R-:W-:Y:S02]  /*1d7e0*/  ISETP.GE.AND P4, PT, R142, R227.reuse, PT ;  /* 0x000000e38e00720c */ /* 0x080fe40003f86270 */
        /* <DEDUP_REMOVED lines=8> */
[----:B------:R-:W-:Y:S01]  /*1d870*/  FSEL R162, R28, -INF , P0 ;  /* 0xff8000001ca27808 */ /* 0x000fe20000000000 */
[----:B------:R-:W-:Y:S01]  /*1d880*/  VIADD R28, R232, 0x20 ;  /* 0x00000020e81c7836 */ /* 0x000fe20000000000 */
[----:B------:R-:W-:Y:S02]  /*1d890*/  ISETP.GE.AND P4, PT, R138, R227, PT ;  /* 0x000000e38a00720c */ /* 0x000fe40003f86270 */
        /* <DEDUP_REMOVED lines=9> */
[----:B------:R-:W-:Y:S01]  /*1d930*/  FSEL R176, R29, -INF , P3 ;  /* 0xff8000001db07808 */ /* 0x000fe20001800000 */
[----:B------:R-:W-:Y:S01]  /*1d940*/  VIADD R29, R232, 0x10 ;  /* 0x00000010e81d7836 */ /* 0x000fe20000000000 */
        /* <DEDUP_REMOVED lines=9> */
[----:B------:R-:W-:Y:S02]  /*1d9e0*/  ISETP.GE.AND P3, PT, R24, R227, PT ;  /* 0x000000e31800720c */ /* 0x000fe40003f66270 */
[C---:B------:R-:W-:Y:S02]  /*1d9f0*/  ISETP.GE.AND P1, PT, R144.reuse, R225, PT ;  /* 0x000000e19000720c */ /* 0x040fe40003f26270 */
[----:B------:R-:W-:Y:S02]  /*1da00*/  FSEL R39, R39, -INF , P0 ;  /* 0xff80000027277808 */ /* 0x000fe40000000000 */
[----:B------:R-:W-:Y:S02]  /*1da10*/  ISETP.GE.AND P0, PT, R144, R227, PT ;  /* 0x000000e39000720c */ /* 0x000fe40003f06270 */
[----:B------:R-:W-:Y:S01]  /*1da20*/  FSEL R174, R37, -INF , P3 ;  /* 0xff80000025ae7808 */ /* 0x000fe20001800000 */
[----:B------:R-:W-:Y:S01]  /*1da30*/  VIADD R37, R232, 0x18 ;  /* 0x00000018e8257836 */ /* 0x000fe20000000000 */
        /* <DEDUP_REMOVED lines=15> */
[----:B------:R-:W-:Y:S02]  /*1db30*/  FSEL R47, R47, -INF , P0 ;  /* 0xff8000002f2f7808 */ /* 0x000fe40000000000 */
        /* <DEDUP_REMOVED lines=32> */
[----:B------:R-:W-:Y:S01]  /*1dd40*/  FSEL R205, R45, -INF , P3 ;  /* 0xff8000002dcd7808 */ /* 0x000fe20001800000 */
[----:B------:R-:W-:Y:S01]  /*1dd50*/  VIADD R45, R232, 0x39 ;  /* 0x00000039e82d7836 */ /* 0x000fe20000000000 */
[----:B------:R-:W-:Y:S02]  /*1dd60*/  ISETP.GE.AND P3, PT, R36, R227, PT ;  /* 0x000000e32400720c */ /* 0x000fe40003f66270 */
        /* <DEDUP_REMOVED lines=23> */
[----:B------:R-:W-:Y:S02]  /*1dee0*/  FSEL R17, R148, -INF , !P4 ;  /* 0xff80000094117808 */ /* 0x000fe40006000000 */
[-C--:B------:R-:W-:Y:S02]  /*1def0*/  ISETP.GE.AND P0, PT, R136, R226.reuse, PT ;  /* 0x000000e28800720c */ /* 0x080fe40003f06270 */
[-C--:B------:R-:W-:Y:S02]  /*1df00*/  ISETP.GE.AND P4, PT, R143, R226.reuse, PT ;  /* 0x000000e28f00720c */ /* 0x080fe40003f86270 */
[----:B------:R-:W-:Y:S02]  /*1df10*/  ISETP.GE.AND P3, PT, R232, R226, PT ;  /* 0x000000e2e800720c */ /* 0x000fe40003f66270 */
[----:B------:R-:W-:Y:S02]  /*1df20*/  FSEL R164, R164, -INF , !P1 ;  /* 0xff800000a4a47808 */ /* 0x000fe40004800000 */
[-C--:B------:R-:W-:Y:S02]  /*1df30*/  ISETP.GE.AND P1, PT, R138, R224.reuse, PT ;  /* 0x000000e08a00720c */ /* 0x080fe40003f26270 */
[----:B------:R-:W-:Y:S02]  /*1df40*/  FSEL R15, R151, -INF , !P0 ;  /* 0xff800000970f7808 */ /* 0x000fe40004000000 */
[----:B------:R-:W-:Y:S02]  /*1df50*/  FSEL R41, R152, -INF , !P4 ;  /* 0xff80000098297808 */ /* 0x000fe40006000000 */
[----:B------:R-:W-:Y:S02]  /*1df60*/  @P5 LOP3.LUT R218, R218, 0x2, RZ, 0xfc, !PT ;  /* 0x00000002dada5812 */ /* 0x000fe400078efcff */
[----:B------:R-:W-:Y:S02]  /*1df70*/  FSEL R170, R170, -INF , !P3 ;  /* 0xff800000aaaa7808 */ /* 0x000fe40005800000 */
[C---:B------:R-:W-:Y:S01]  /*1df80*/  ISETP.GE.AND P3, PT, R232.reuse, R224, PT ;  /* 0x000000e0e800720c */ /* 0x040fe20003f66270 */
[----:B------:R-:W-:Y:S01]  /*1df90*/  VIADD R232, R232, 0xffffff80 ;  /* 0xffffff80e8e87836 */ /* 0x000fe20000000000 */
[-C--:B------:R-:W-:Y:S02]  /*1dfa0*/  ISETP.GE.AND P0, PT, R140, R226.reuse, PT ;  /* 0x000000e28c00720c */ /* 0x080fe40003f06270 */
[C---:B------:R-:W-:Y:S02]  /*1dfb0*/  ISETP.GE.AND P4, PT, R4.reuse, R226, PT ;  /* 0x000000e20400720c */ /* 0x040fe40003f86270 */
[----:B------:R-:W-:Y:S02]  /*1dfc0*/  ISETP.GE.AND P5, PT, R4, R224, PT ;  /* 0x000000e00400720c */ /* 0x000fe40003fa6270 */
[----:B------:R-:W-:Y:S02]  /*1dfd0*/  P2R R4, PR, RZ, 0x2 ;  /* 0x00000002ff047803 */ /* 0x000fe40000000000 */
[-C--:B------:R-:W-:Y:S02]  /*1dfe0*/  ISETP.GE.AND P1, PT, R144, R226.reuse, PT ;  /* 0x000000e29000720c */ /* 0x080fe40003f26270 */
[----:B------:R-:W-:Y:S02]  /*1dff0*/  FSEL R51, R11, -INF , !P0 ;  /* 0xff8000000b337808 */ /* 0x000fe40004000000 */
[----:B------:R-:W-:Y:S02]  /*1e000*/  FSEL R57, R153, -INF , !P4 ;  /* 0xff80000099397808 */ /* 0x000fe40006000000 */
[----:B------:R-:W-:Y:S02]  /*1e010*/  FSEL R172, R172, -INF , !P3 ;  /* 0xff800000acac7808 */ /* 0x000fe40005800000 */
[-C--:B------:R-:W-:Y:S02]  /*1e020*/  ISETP.GE.AND P3, PT, R10, R226.reuse, PT ;  /* 0x000000e20a00720c */ /* 0x080fe40003f66270 */
[----:B------:R-:W-:Y:S02]  /*1e030*/  ISETP.GE.AND P0, PT, R139, R226, PT ;  /* 0x000000e28b00720c */ /* 0x000fe40003f06270 */
[----:B------:R-:W-:Y:S02]  /*1e040*/  ISETP.GE.AND P4, PT, R136, R224, PT ;  /* 0x000000e08800720c */ /* 0x000fe40003f86270 */
[----:B------:R-:W-:Y:S02]  /*1e050*/  FSEL R249, R249, -INF , !P1 ;  /* 0xff800000f9f97808 */ /* 0x000fe40004800000 */
[----:B------:R-:W-:Y:S02]  /*1e060*/  ISETP.GE.AND P1, PT, R29, R226, PT ;  /* 0x000000e21d00720c */ /* 0x000fe40003f26270 */
[----:B------:R-:W-:Y:S02]  /*1e070*/  FSEL R59, R154, -INF , !P3 ;  /* 0xff8000009a3b7808 */ /* 0x000fe40005800000 */
[----:B------:R-:W-:Y:S02]  /*1e080*/  FSEL R9, R9, -INF , !P4 ;  /* 0xff80000009097808 */ /* 0x000fe40006000000 */
[----:B------:R-:W-:Y:S02]  /*1e090*/  FSEL R182, R182, -INF , !P0 ;  /* 0xff800000b6b67808 */ /* 0x000fe40004000000 */
[----:B------:R-:W-:Y:S02]  /*1e0a0*/  LOP3.LUT P4, RZ, R218, 0x2, RZ, 0xc0, !PT ;  /* 0x00000002daff7812 */ /* 0x000fe4000788c0ff */
[----:B------:R-:W-:Y:S02]  /*1e0b0*/  ISETP.GE.AND P3, PT, R134, R224, PT ;  /* 0x000000e08600720c */ /* 0x000fe40003f66270 */
[-C--:B------:R-:W-:Y:S02]  /*1e0c0*/  ISETP.GE.AND P0, PT, R8, R226.reuse, PT ;  /* 0x000000e20800720c */ /* 0x080fe40003f06270 */
[----:B------:R-:W-:Y:S02]  /*1e0d0*/  FSEL R211, R211, -INF , !P1 ;  /* 0xff800000d3d37808 */ /* 0x000fe40004800000 */
[----:B------:R-:W-:Y:S02]  /*1e0e0*/  ISETP.GE.AND P1, PT, R37, R226, PT ;  /* 0x000000e22500720c */ /* 0x000fe40003f26270 */
[----:B------:R-:W-:Y:S02]  /*1e0f0*/  FSEL R49, R14, -INF , !P4 ;  /* 0xff8000000e317808 */ /* 0x000fe40006000000 */
[----:B------:R-:W-:Y:S02]  /*1e100*/  FSEL R7, R7, -INF , !P3 ;  /* 0xff80000007077808 */ /* 0x000fe40005800000 */
[----:B------:R-:W-:Y:S02]  /*1e110*/  FSEL R65, R19, -INF , !P5 ;  /* 0xff80000013417808 */ /* 0x000fe40006800000 */
[----:B------:R-:W-:Y:S02]  /*1e120*/  FSEL R181, R181, -INF , !P0 ;  /* 0xff800000b5b57808 */ /* 0x000fe40004000000 */
[-C--:B------:R-:W-:Y:S02]  /*1e130*/  ISETP.GE.AND P4, PT, R142, R224.reuse, PT ;  /* 0x000000e08e00720c */ /* 0x080fe40003f86270 */
[-C--:B------:R-:W-:Y:S02]  /*1e140*/  ISETP.GE.AND P3, PT, R139, R224.reuse, PT ;  /* 0x000000e08b00720c */ /* 0x080fe40003f66270 */
[C---:B------:R-:W-:Y:S02]  /*1e150*/  ISETP.GE.AND P5, PT, R141.reuse, R224, PT ;  /* 0x000000e08d00720c */ /* 0x040fe40003fa6270 */
[----:B------:R-:W-:Y:S02]  /*1e160*/  ISETP.GE.AND P0, PT, R141, R226, PT ;  /* 0x000000e28d00720c */ /* 0x000fe40003f06270 */
[----:B------:R-:W-:Y:S02]  /*1e170*/  FSEL R191, R191, -INF , !P1 ;  /* 0xff800000bfbf7808 */ /* 0x000fe40004800000 */
[----:B------:R-:W-:Y:S02]  /*1e180*/  FSEL R25, R149, -INF , !P6 ;  /* 0xff80000095197808 */ /* 0x000fe40007000000 */
[-C--:B------:R-:W-:Y:S02]  /*1e190*/  ISETP.GE.AND P1, PT, R144, R224.reuse, PT ;  /* 0x000000e09000720c */ /* 0x080fe40003f26270 */
[----:B------:R-:W-:Y:S02]  /*1e1a0*/  FSEL R158, R22, -INF , !P4 ;  /* 0xff800000169e7808 */ /* 0x000fe40006000000 */
[----:B------:R-:W-:Y:S02]  /*1e1b0*/  FSEL R180, R23, -INF , !P3 ;  /* 0xff80000017b47808 */ /* 0x000fe40005800000 */
[----:B------:R-:W-:Y:S02]  /*1e1c0*/  FSEL R166, R31, -INF , !P5 ;  /* 0xff8000001fa67808 */ /* 0x000fe40006800000 */
[----:B------:R-:W-:Y:S02]  /*1e1d0*/  FSEL R176, R176, -INF , !P0 ;  /* 0xff800000b0b07808 */ /* 0x000fe40004000000 */
[----:B------:R-:W-:Y:S02]  /*1e1e0*/  ISETP.NE.AND P4, PT, R4, RZ, PT ;  /* 0x000000ff0400720c */ /* 0x000fe40003f85270 */
[-C--:B------:R-:W-:Y:S02]  /*1e1f0*/  ISETP.GE.AND P3, PT, R6, R224.reuse, PT ;  /* 0x000000e00600720c */ /* 0x080fe40003f66270 */
[----:B------:R-:W-:Y:S02]  /*1e200*/  ISETP.GE.AND P5, PT, R24, R224, PT ;  /* 0x000000e01800720c */ /* 0x000fe40003fa6270 */
[----:B------:R-:W-:Y:S02]  /*1e210*/  ISETP.GE.AND P0, PT, R6, R226, PT ;  /* 0x000000e20600720c */ /* 0x000fe40003f06270 */
[----:B------:R-:W-:Y:S02]  /*1e220*/  FSEL R11, R137, -INF , !P2 ;  /* 0xff800000890b7808 */ /* 0x000fe40005000000 */
[----:B------:R-:W-:Y:S02]  /*1e230*/  P2R R4, PR, RZ, 0x2 ;  /* 0x00000002ff047803 */ /* 0x000fe40000000000 */
[----:B------:R-:W-:Y:S02]  /*1e240*/  FMNMX3.FTZ R6, R0, R25, R17, !PT ;  /* 0x0000001900067276 */ /* 0x000fe40007810011 */
[-C--:B------:R-:W-:Y:S02]  /*1e250*/  ISETP.GE.AND P2, PT, R140, R224.reuse, PT ;  /* 0x000000e08c00720c */ /* 0x080fe40003f46270 */
[----:B------:R-:W-:Y:S02]  /*1e260*/  FSEL R251, R39, -INF , !P5 ;  /* 0xff80000027fb7808 */ /* 0x000fe40006800000 */
[----:B------:R-:W-:Y:S02]  /*1e270*/  FMNMX3.FTZ R6, R6, R15, R13, !PT ;  /* 0x0000000f06067276 */ /* 0x000fe4000781000d */
[----:B------:R-:W-:Y:S02]  /*1e280*/  ISETP.NE.AND P5, PT, R4, RZ, PT ;  /* 0x000000ff0400720c */ /* 0x000fe40003fa5270 */
[----:B------:R-:W-:Y:S02]  /*1e290*/  FSEL R56, R12, -INF , !P2 ;  /* 0xff8000000c387808 */ /* 0x000fe40005000000 */
[----:B------:R-:W-:Y:S02]  /*1e2a0*/  FMNMX3.FTZ R4, R2, R11, R5, !PT ;  /* 0x0000000b02047276 */ /* 0x000fe40007810005 */
[----:B------:R-:W-:Y:S02]  /*1e2b0*/  ISETP.GE.AND P2, PT, R8, R224, PT ;  /* 0x000000e00800720c */ /* 0x000fe40003f46270 */
[----:B------:R-:W-:Y:S02]  /*1e2c0*/  FSEL R239, R239, -INF , !P0 ;  /* 0xff800000efef7808 */ /* 0x000fe40004000000 */
[----:B------:R-:W-:Y:S02]  /*1e2d0*/  ISETP.GE.AND P0, PT, R24, R226, PT ;  /* 0x000000e21800720c */ /* 0x000fe40003f06270 */
[----:B------:R-:W-:Y:S02]  /*1e2e0*/  FMNMX3.FTZ R6, R6, R41, R51, !PT ;  /* 0x0000002906067276 */ /* 0x000fe40007810033 */
[-C--:B------:R-:W-:Y:S02]  /*1e2f0*/  ISETP.GE.AND P6, PT, R10, R224.reuse, PT ;  /* 0x000000e00a00720c */ /* 0x080fe40003fc6270 */
        /* <DEDUP_REMOVED lines=8> */
[----:B------:R-:W-:Y:S02]  /*1e380*/  FSEL R195, R46, -INF , !P2 ;  /* 0xff8000002ec37808 */ /* 0x000fe40005000000 */
[----:B------:R-:W-:Y:S02]  /*1e390*/  ISETP.NE.AND P2, PT, R3, RZ, PT ;  /* 0x000000ff0300720c */ /* 0x000fe40003f45270 */
[----:B------:R-:W-:Y:S02]  /*1e3a0*/  FMNMX3.FTZ R19, R19, R184, R182, !PT ;  /* 0x000000b813137276 */ /* 0x000fe400078100b6 */
[----:B------:R-:W-:Y:S02]  /*1e3b0*/  FSEL R247, R247, -INF , !P0 ;  /* 0xff800000f7f77808 */ /* 0x000fe40004000000 */
[----:B------:R-:W-:Y:S02]  /*1e3c0*/  FMNMX3.FTZ R3, R4, R67, R65, !PT ;  /* 0x0000004304037276 */ /* 0x000fe40007810041 */
[----:B------:R-:W-:Y:S02]  /*1e3d0*/  ISETP.GE.AND P0, PT, R20, R226, PT ;  /* 0x000000e21400720c */ /* 0x000fe40003f06270 */
[----:B------:R-:W-:Y:S02]  /*1e3e0*/  FMNMX3.FTZ R19, R19, R178, R181, !PT ;  /* 0x000000b213137276 */ /* 0x000fe400078100b5 */
[----:B------:R-:W-:Y:S02]  /*1e3f0*/  ISETP.GE.AND P6, PT, R145, R224, PT ;  /* 0x000000e09100720c */ /* 0x000fe40003fc6270 */
        /* <DEDUP_REMOVED lines=18> */
[----:B------:R-:W-:Y:S02]  /*1e520*/  ISETP.GE.AND P0, PT, R40, R226, PT ;  /* 0x000000e22800720c */ /* 0x000fe40003f06270 */
[----:B------:R-:W-:Y:S02]  /*1e530*/  FMNMX3.FTZ R3, R3, R168, R241, !PT ;  /* 0x000000a803037276 */ /* 0x000fe400078100f1 */
[----:B------:R-:W-:Y:S02]  /*1e540*/  FSEL R179, R52, -INF , !P1 ;  /* 0xff80000034b37808 */ /* 0x000fe40004800000 */
[----:B------:R-:W-:Y:S02]  /*1e550*/  ISETP.GE.AND P1, PT, R33, R226, PT ;  /* 0x000000e22100720c */ /* 0x000fe40003f26270 */
        /* <DEDUP_REMOVED lines=35> */
[-C--:B------:R-:W-:Y:S02]  /*1e790*/  ISETP.GE.AND P5, PT, R32, R224.reuse, PT ;  /* 0x000000e02000720c */ /* 0x080fe40003fa6270 */
[----:B------:R-:W-:Y:S02]  /*1e7a0*/  FSEL R165, R165, -INF , !P4 ;  /* 0xff800000a5a57808 */ /* 0x000fe40006000000 */
[----:B------:R-:W-:Y:S02]  /*1e7b0*/  FMNMX3.FTZ R8, R6, R175, R173, !PT ;  /* 0x000000af06087276 */ /* 0x000fe400078100ad */
        /* <DEDUP_REMOVED lines=10> */
[----:B------:R-:W-:Y:S01]  /*1e860*/  FSEL R137, R66, -INF , !P1 ;  /* 0xff80000042897808 */ /* 0x000fe20004800000 */
[----:B------:R-:W1:Y:S01]  /*1e870*/  SHFL.BFLY PT, R19, R4, 0x2, 0x1f ;  /* 0x0c401f0004137f89 */ /* 0x000e6200000e0000 */
[----:B------:R-:W-:Y:S02]  /*1e880*/  FMNMX3.FTZ R3, R8, R161, R157, !PT ;  /* 0x000000a108037276 */ /* 0x000fe4000781009d */
[----:B------:R-:W-:Y:S02]  /*1e890*/  LOP3.LUT R203, R203, 0x200, R204, 0xf8, !PT ;  /* 0x00000200cbcb7812 */ /* 0x000fe400078ef8cc */
[----:B------:R-:W-:Y:S02]  /*1e8a0*/  FMNMX3.FTZ R6, R3, R137, R136, !PT ;  /* 0x0000008903067276 */ /* 0x000fe40007810088 */
[----:B------:R-:W-:Y:S03]  /*1e8b0*/  LEA R139, R203, UR6, 0x1 ;  /* 0x00000006cb8b7c11 */ /* 0x000fe6000f8e08ff */
[----:B------:R-:W3:Y:S02]  /*1e8c0*/  SHFL.BFLY PT, R3, R6, 0x2, 0x1f ;  /* 0x0c401f0006037f89 */ /* 0x000ee400000e0000 */
[----:B------:R-:W-:Y:S02]  /*1e8d0*/  IMAD.IADD R138, R202, 0x1, R139 ;  /* 0x00000001ca8a7824 */ /* 0x000fe400078e028b */
[C---:B------:R-:W-:Y:S04]  /*1e8e0*/  VIADD R8, R139.reuse, 0xc000 ;  /* 0x0000c0008b087836 */ /* 0x040fe80000000000 */
[----:B------:R-:W-:Y:S01]  /*1e8f0*/  LDSM.16.MT88.4 R44, [R139+0x10000] ;  /* 0x010000008b2c783b */ /* 0x000fe20000004200 */
[----:B------:R-:W-:Y:S02]  /*1e900*/  VIADD R145, R139, 0xc040 ;  /* 0x0000c0408b917836 */ /* 0x000fe40000000000 */
[----:B------:R-:W-:Y:S04]  /*1e910*/  @P2 VIADD R145, R8, 0xffffffc0 ;  /* 0xffffffc008912836 */ /* 0x000fe80000000000 */
[----:B------:R-:W-:Y:S01]  /*1e920*/  IMAD.IADD R202, R202, 0x1, R145 ;  /* 0x00000001caca7824 */ /* 0x000fe200078e0291 */
[----:B------:R-:W-:Y:S08]  /*1e930*/  LDSM.16.MT88.4 R20, [R138+0xc000] ;  /* 0x00c000008a14783b */ /* 0x000ff00000004200 */
        /* <DEDUP_REMOVED lines=52> */
[-C--:B------:R-:W-:Y:S01]  /*1ec80*/  FFMA.FTZ R243, R243, R135.reuse, -R154 ;  /* 0x00000087f3f37223 */ /* 0x080fe2000001089a */
        /* <DEDUP_REMOVED lines=152> */
[----:B------:R-:W-:Y:S02]  /*1f610*/  FMUL.FTZ R63, R0, R75 ;  /* 0x0000004b003f7220 */ /* 0x000fe40000410000 */
        /* <DEDUP_REMOVED lines=277> */
[----:B------:R-:W-:Y:S02]  /*20770*/  IMAD.MOV.U32 R2, RZ, RZ, R3 ;  /* 0x000000ffff027224 */ /* 0x000fe400078e0003 */
        /* <DEDUP_REMOVED lines=18> */
.L_x_7412:
        /* <DEDUP_REMOVED lines=10> */
.L_x_7427:
[----:B------:R-:W2:Y:S01]  /*20940*/  MUFU.RCP R8, R4 ;  /* 0x0000000400087308 */ /* 0x000ea20000001000 */
[----:B----4-:R-:W-:Y:S01]  /*20950*/  FADD.FTZ R2, R7, R10 ;  /* 0x0000000a07027221 */ /* 0x010fe20000010000 */
[C---:B------:R-:W-:Y:S01]  /*20960*/  SHF.L.U32 R6, R198.reuse, 0x1, RZ ;  /* 0x00000001c6067819 */ /* 0x040fe200000006ff */
[----:B------:R-:W-:Y:S01]  /*20970*/  BAR.SYNC.DEFER_BLOCKING 0x0 ;  /* 0x0000000000007b1d */ /* 0x000fe20000010000 */
[C---:B------:R-:W-:Y:S02]  /*20980*/  SHF.L.U32 R5, R198.reuse, 0x4, RZ ;  /* 0x00000004c6057819 */ /* 0x040fe400000006ff */
[----:B---3--:R-:W-:Y:S02]  /*20990*/  SHF.L.U32 R7, R198, 0x5, RZ ;  /* 0x00000005c6077819 */ /* 0x008fe400000006ff */
[----:B------:R-:W-:Y:S01]  /*209a0*/  LOP3.LUT R12, R6, 0x6, RZ, 0xc0, !PT ;  /* 0x00000006060c7812 */ /* 0x000fe200078ec0ff */
[----:B------:R-:W3:Y:S01]  /*209b0*/  MUFU.RCP R10, R2 ;  /* 0x00000002000a7308 */ /* 0x000ee20000001000 */
[----:B------:R-:W-:-:S02]  /*209c0*/  FSETP.NE.FTZ.AND P0, PT, R4, RZ, PT ;  /* 0x000000ff0400720b */ /* 0x000fc40003f15000 */
[----:B------:R-:W-:Y:S02]  /*209d0*/  LOP3.LUT R9, R5, 0x1c0, RZ, 0xc0, !PT ;  /* 0x000001c005097812 */ /* 0x000fe400078ec0ff */
[----:B------:R-:W-:Y:S02]  /*209e0*/  FSETP.NE.FTZ.AND P1, PT, R2, RZ, PT ;  /* 0x000000ff0200720b */ /* 0x000fe40003f35000 */
[----:B------:R-:W-:Y:S02]  /*209f0*/  LOP3.LUT R7, R12, 0x7c00, R7, 0xf8, !PT ;  /* 0x00007c000c077812 */ /* 0x000fe400078ef807 */
[----:B------:R-:W-:Y:S02]  /*20a00*/  LOP3.LUT R12, R9, 0x38, R6, 0xf8, !PT ;  /* 0x00000038090c7812 */ /* 0x000fe400078ef806 */
[----:B------:R-:W-:Y:S02]  /*20a10*/  R2P PR, R198, 0x1c ;  /* 0x0000001cc6007804 */ /* 0x000fe40000000000 */
[----:B--2---:R-:W-:-:S02]  /*20a20*/  FSEL R8, R8, 1, P0 ;  /* 0x3f80000008087808 */ /* 0x004fc40000000000 */
[----:B------:R-:W-:Y:S02]  /*20a30*/  LOP3.LUT R7, R7, R12, RZ, 0xfc, !PT ;  /* 0x0000000c07077212 */ /* 0x000fe400078efcff */
        /* <DEDUP_REMOVED lines=106> */
[----:B------:R1:W-:Y:S04]  /*210e0*/  STS.64 [R200+0x4000], R68 ;  /* 0x00400044c8007388 */ /* 0x0003e80000000a00 */
[----:B------:R1:W-:Y:S04]  /*210f0*/  STS.64 [R200+0x4800], R70 ;  /* 0x00480046c8007388 */ /* 0x0003e80000000a00 */
[----:B--2---:R-:W2:Y:S04]  /*21100*/  LD.E.64 R6, desc[UR4][R132.64+0xb0] ;  /* 0x0000b00484067980 */ /* 0x004ea8000c101b00 */
[----:B------:R-:W2:Y:S04]  /*21110*/  LD.E R12, desc[UR4][R132.64+0x60] ;  /* 0x00006004840c7980 */ /* 0x000ea8000c101900 */
[----:B------:R-:W2:Y:S04]  /*21120*/  LD.E R63, desc[UR4][R132.64+0xcc] ;  /* 0x0000cc04843f7980 */ /* 0x000ea8000c101900 */
[----:B------:R-:W2:Y:S01]  /*21130*/  LD.E.64 R60, desc[UR4][R132.64+0x78] ;  /* 0x00007804843c7980 */ /* 0x000ea2000c101b00 */
[----:B---3--:R-:W3:Y:S01]  /*21140*/  @P0 MUFU.LG2 R8, R4 ;  /* 0x0000000400080308 */ /* 0x008ee20000000c00 */
[----:B------:R-:W-:-:S02]  /*21150*/  SHF.L.U32 R215, R215, 0x6, RZ ;  /* 0x00000006d7d77819 */ /* 0x000fc400000006ff */
[----:B------:R-:W-:Y:S01]  /*21160*/  SHF.R.U32.HI R76, RZ, 0x4, R198 ;  /* 0x00000004ff4c7819 */ /* 0x000fe200000116c6 */
[----:B------:R2:W5:Y:S01]  /*21170*/  LD.E.64 R80, desc[UR4][R132.64+0xa8] ;  /* 0x0000a80484507980 */ /* 0x000562000c101b00 */
[----:B----4-:R-:W-:Y:S01]  /*21180*/  IADD3 R73, PT, PT, -R215, R216, RZ ;  /* 0x000000d8d7497210 */ /* 0x010fe20007ffe1ff */
[----:B------:R-:W-:Y:S01]  /*21190*/  BSSY.RECONVERGENT B0, `(.L_x_7421) ;  /* 0x0000043000007945 */ /* 0x000fe20003800200 */
[----:B------:R-:W-:Y:S01]  /*211a0*/  IADD3 R10, PT, PT, R76, 0x10, RZ ;  /* 0x000000104c0a7810 */ /* 0x000fe20007ffe0ff */
[----:B------:R-:W4:Y:S01]  /*211b0*/  @P1 MUFU.LG2 R67, R2 ;  /* 0x0000000200431308 */ /* 0x000f220000000c00 */
[----:B------:R-:W-:Y:S02]  /*211c0*/  LOP3.LUT R196, R196, 0x1f80, RZ, 0xc0, !PT ;  /* 0x00001f80c4c47812 */ /* 0x000fe400078ec0ff */
[----:B------:R-:W-:Y:S02]  /*211d0*/  ISETP.GE.AND P5, PT, R10, R73, PT ;  /* 0x000000490a00720c */ /* 0x000fe40003fa6270 */
[----:B------:R-:W-:-:S02]  /*211e0*/  IADD3 R10, PT, PT, R76, 0x18, RZ ;  /* 0x000000184c0a7810 */ /* 0x000fc40007ffe0ff */
[----:B------:R-:W-:Y:S02]  /*211f0*/  SHF.L.U32 R9, R198, 0x2, RZ ;  /* 0x00000002c6097819 */ /* 0x000fe400000006ff */
[----:B------:R-:W-:Y:S01]  /*21200*/  LOP3.LUT R72, R5, 0x10, RZ, 0xc0, !PT ;  /* 0x0000001005487812 */ /* 0x000fe200078ec0ff */
[----:B---3--:R-:W-:Y:S01]  /*21210*/  @P0 FMUL.FTZ R5, R8, 0.69314718246459960938 ;  /* 0x3f31721808050820 */ /* 0x008fe20000410000 */
[-C--:B------:R-:W-:Y:S02]  /*21220*/  ISETP.GE.AND P4, PT, R10, R73.reuse, PT ;  /* 0x000000490a00720c */ /* 0x080fe40003f86270 */
[----:B------:R-:W-:Y:S02]  /*21230*/  LOP3.LUT R4, R196, 0x3c, R9, 0xf8, !PT ;  /* 0x0000003cc4047812 */ /* 0x000fe400078ef809 */
[----:B------:R-:W-:Y:S02]  /*21240*/  LOP3.LUT R10, R9, 0x1f8, RZ, 0xc0, !PT ;  /* 0x000001f8090a7812 */ /* 0x000fe400078ec0ff */
[----:B-1----:R-:W-:Y:S01]  /*21250*/  MOV R68, 0xff800000 ;  /* 0xff80000000447802 */ /* 0x002fe20000000f00 */
[----:B-----5:R-:W-:Y:S01]  /*21260*/  @P0 FFMA.FTZ R68, R0, R134, R5 ;  /* 0x0000008600440223 */ /* 0x020fe20000010005 */
[----:B------:R-:W-:Y:S01]  /*21270*/  IADD3 R14, PT, PT, R76, 0x8, RZ ;  /* 0x000000084c0e7810 */ /* 0x000fe20007ffe0ff */
[----:B----4-:R-:W-:Y:S01]  /*21280*/  @P1 FMUL.FTZ R67, R67, 0.69314718246459960938 ;  /* 0x3f31721843431820 */ /* 0x010fe20000410000 */
[----:B------:R-:W-:Y:S01]  /*21290*/  LOP3.LUT R9, R10, 0x38, R197, 0x78, !PT ;  /* 0x000000380a097812 */ /* 0x000fe200078e78c5 */
[----:B------:R-:W-:Y:S01]  /*212a0*/  BAR.SYNC.DEFER_BLOCKING 0x0 ;  /* 0x0000000000007b1d */ /* 0x000fe20000010000 */
[----:B------:R-:W-:-:S02]  /*212b0*/  ISETP.GE.AND P6, PT, R14, R73, PT ;  /* 0x000000490e00720c */ /* 0x000fc40003fc6270 */
[C---:B------:R-:W-:Y:S02]  /*212c0*/  IADD3 R14, PT, PT, R76.reuse, 0x20, RZ ;  /* 0x000000204c0e7810 */ /* 0x040fe40007ffe0ff */
[----:B------:R-:W-:Y:S02]  /*212d0*/  IADD3 R62, PT, PT, R76, 0x28, RZ ;  /* 0x000000284c3e7810 */ /* 0x000fe40007ffe0ff */
[----:B------:R-:W-:Y:S02]  /*212e0*/  LEA R72, R9, R72, 0x2 ;  /* 0x0000004809487211 */ /* 0x000fe400078e10ff */
[----:B------:R-:W-:Y:S01]  /*212f0*/  MOV R69, 0xff800000 ;  /* 0xff80000000457802 */ /* 0x000fe20000000f00 */
[----:B------:R-:W-:Y:S01]  /*21300*/  @P1 FFMA.FTZ R69, R0, R3, R67 ;  /* 0x0000000300451223 */ /* 0x000fe20000010043 */
[-C--:B------:R-:W-:Y:S02]  /*21310*/  ISETP.GE.AND P3, PT, R14, R73.reuse, PT ;  /* 0x000000490e00720c */ /* 0x080fe40003f66270 */
[----:B------:R-:W-:-:S02]  /*21320*/  ISETP.GE.AND P2, PT, R62, R73, PT ;  /* 0x000000493e00720c */ /* 0x000fc40003f46270 */
[----:B------:R-:W-:Y:S02]  /*21330*/  LOP3.LUT R197, R197, 0x30, RZ, 0xc0, !PT ;  /* 0x00000030c5c57812 */ /* 0x000fe400078ec0ff */
[C---:B------:R-:W-:Y:S02]  /*21340*/  ISETP.GE.AND P1, PT, R76.reuse, R73, PT ;  /* 0x000000494c00720c */ /* 0x040fe40003f26270 */
[----:B------:R-:W-:Y:S01]  /*21350*/  IADD3 R0, PT, PT, R76, 0x30, RZ ;  /* 0x000000304c007810 */ /* 0x000fe20007ffe0ff */
[----:B------:R1:W3:Y:S04]  /*21360*/  LDS.128 R56, [R72+UR6] ;  /* 0x0000000648387984 */ /* 0x0002e80008000c00 */
        /* <DEDUP_REMOVED lines=26> */
[----:B---34-:R-:W-:Y:S05]  /*21510*/  @P0 BRA `(.L_x_7422) ;  /* 0x0000000000280947 */ /* 0x018fea0003800000 */
[----:B------:R-:W-:Y:S01]  /*21520*/  IADD3 R3, P0, PT, R2, R197, RZ ;  /* 0x000000c502037210 */ /* 0x000fe20007f1e0ff */
[----:B------:R-:W-:-:S03]  /*21530*/  IMAD.IADD R216, R216, 0x1, -R215 ;  /* 0x00000001d8d87824 */ /* 0x000fc600078e0ad7 */
[----:B------:R-:W-:Y:S02]  /*21540*/  LEA.HI.X.SX32 R2, R2, RZ, 0x1, P0 ;  /* 0x000000ff02027211 */ /* 0x000fe400000f0eff */
[----:B------:R-:W-:-:S04]  /*21550*/  LEA R74, P0, R3, R80, 0x2 ;  /* 0x00000050034a7211 */ /* 0x000fc800078010ff */
[----:B------:R-:W-:Y:S02]  /*21560*/  LEA.HI.X R75, R3, R81, R2, 0x2, P0 ;  /* 0x00000051034b7211 */ /* 0x000fe400000f1402 */
[C---:B------:R-:W-:Y:S01]  /*21570*/  ISETP.GE.AND P0, PT, R197.reuse, R216, PT ;  /* 0x000000d8c500720c */ /* 0x040fe20003f06270 */
[----:B------:R-:W-:-:S12]  /*21580*/  VIADD R197, R197, 0x8 ;  /* 0x00000008c5c57836 */ /* 0x000fd80000000000 */
[----:B------:R3:W-:Y:S01]  /*21590*/  @!P0 ST.E desc[UR4][R74.64], R68 ;  /* 0x000000444a008985 */ /* 0x0007e2000c101904 */
[----:B------:R-:W-:-:S13]  /*215a0*/  ISETP.GE.AND P0, PT, R197, R216, PT ;  /* 0x000000d8c500720c */ /* 0x000fda0003f06270 */
[----:B------:R3:W-:Y:S02]  /*215b0*/  @!P0 ST.E desc[UR4][R74.64+0x20], R69 ;  /* 0x000020454a008985 */ /* 0x0007e4000c101904 */
.L_x_7422:
[----:B------:R-:W-:Y:S05]  /*215c0*/  BSYNC.RECONVERGENT B0 ;  /* 0x0000000000007941 */ /* 0x000fea0003800200 */
.L_x_7421:
        /* <DEDUP_REMOVED lines=18> */
[----:B--23--:R-:W-:Y:S05]  /*216f0*/  @P1 RET.REL.NODEC R214 `(_ZN5flash24flash_fwd_splitkv_kernelI23Flash_fwd_kernel_traitsILi128ELi64ELi128ELi4ELb0ELb0EN7cutlass10bfloat16_tE19Flash_kernel_traitsILi128ELi64ELi128ELi4ES3_EELb0ELb1ELb0ELb0ELb1ELb0ELb1ELb1EEEvNS_16Flash_fwd_paramsE) ;  /* 0xfffffde8d6401950 */ /* 0x00cfea0003c3ffff */
[----:B------:R-:W-:Y:S01]  /*21700*/  MOV R215, 0x0 ;  /* 0x0000000000d77802 */ /* 0x000fe20000000f00 */
[----:B------:R-:W-:Y:S04]  /*21710*/  ST.E.128 desc[UR4][R70.64+0x7000], R64 ;  /* 0x0070004046007985 */ /* 0x000fe8000c101d04 */
[----:B------:R1:W-:Y:S02]  /*21720*/  ST.E.128 desc[UR4][R70.64+0x7100], R60 ;  /* 0x0071003c46007985 */ /* 0x0003e4000c101d04 */
[----:B-1----:R-:W-:Y:S05]  /*21730*/  RET.REL.NODEC R214 `(_ZN5flash24flash_fwd_splitkv_kernelI23Flash_fwd_kernel_traitsILi128ELi64ELi128ELi4ELb0ELb0EN7cutlass10bfloat16_tE19Flash_kernel_traitsILi128ELi64ELi128ELi4ES3_EELb0ELb1ELb0ELb0ELb1ELb0ELb1ELb1EEEvNS_16Flash_fwd_paramsE) ;  /* 0xfffffde8d6307950 */ /* 0x002fea0003c3ffff */
.L_x_7420:
[----:B------:R-:W-:Y:S01]  /*21740*/  MOV R5, 0x2 ;  /* 0x0000000200057802 */ /* 0x000fe20000000f00 */
[----:B------:R-:W-:Y:S01]  /*21750*/  IMAD.MOV.U32 R6, RZ, RZ, -0x1 ;  /* 0xffffffffff067424 */ /* 0x000fe200078e00ff */
[----:B------:R-:W-:-:S07]  /*21760*/  MOV R2, 0x1f ;  /* 0x0000001f00027802 */ /* 0x000fce0000000f00 */
[----:B-1---5:R-:W-:Y:S05]  /*21770*/  WARPSYNC.COLLECTIVE R6, `(.L_x_7423) ;  /* 0x0000000006087348 */ /* 0x022fea0003c00000 */
[----:B------:R2:W3:Y:S02]  /*21780*/  SHFL.BFLY P0, R8, R235, R5, R2 ;  /* 0x0c000005eb087389 */ /* 0x0004e40000000002 */
[----:B-123-5:R-:W-:Y:S05]  /*21790*/  ENDCOLLECTIVE ;  /* 0x000000000000791b */ /* 0x02efea0003800000 */
.L_x_7423:
[----:B------:R-:W-:Y:S02]  /*217a0*/  MOV R4, R8 ;  /* 0x0000000800047202 */ /* 0x000fe40000000f00 */
[----:B------:R-:W-:-:S03]  /*217b0*/  MOV R5, 0x1 ;  /* 0x0000000100057802 */ /* 0x000fc60000000f00 */
[----:B------:R-:W-:-:S04]  /*217c0*/  FADD.FTZ R9, R4, R235 ;  /* 0x000000eb04097221 */ /* 0x000fc80000010000 */
[----:B------:R-:W-:-:S07]  /*217d0*/  IMAD.MOV.U32 R235, RZ, RZ, R9 ;  /* 0x000000ffffeb7224 */ /* 0x000fce00078e0009 */
[----:B------:R-:W-:Y:S05]  /*217e0*/  WARPSYNC.COLLECTIVE R6, `(.L_x_7424) ;  /* 0x0000000006087348 */ /* 0x000fea0003c00000 */
[----:B------:R1:W2:Y:S02]  /*217f0*/  SHFL.BFLY P0, R8, R235, R5, R2 ;  /* 0x0c000005eb087389 */ /* 0x0002a40000000002 */
[----:B-12---:R-:W-:Y:S05]  /*21800*/  ENDCOLLECTIVE ;  /* 0x000000000000791b */ /* 0x006fea0003800000 */
.L_x_7424:
[----:B------:R-:W-:Y:S01]  /*21810*/  MOV R235, R233 ;  /* 0x000000e900eb7202 */ /* 0x000fe20000000f00 */
[----:B------:R-:W-:Y:S01]  /*21820*/  IMAD.MOV.U32 R4, RZ, RZ, R8 ;  /* 0x000000ffff047224 */ /* 0x000fe200078e0008 */
[----:B------:R-:W-:-:S03]  /*21830*/  MOV R5, 0x2 ;  /* 0x0000000200057802 */ /* 0x000fc60000000f00 */
[----:B------:R-:W-:-:S07]  /*21840*/  FADD.FTZ R4, R9, R4 ;  /* 0x0000000409047221 */ /* 0x000fce0000010000 */
[----:B------:R-:W-:Y:S05]  /*21850*/  WARPSYNC.COLLECTIVE R6, `(.L_x_7425) ;  /* 0x0000000006087348 */ /* 0x000fea0003c00000 */
[----:B------:R1:W2:Y:S02]  /*21860*/  SHFL.BFLY P0, R8, R235, R5, R2 ;  /* 0x0c000005eb087389 */ /* 0x0002a40000000002 */
[----:B-12---:R-:W-:Y:S05]  /*21870*/  ENDCOLLECTIVE ;  /* 0x000000000000791b */ /* 0x006fea0003800000 */
.L_x_7425:
[----:B------:R-:W-:Y:S01]  /*21880*/  FADD.FTZ R7, R8, R233 ;  /* 0x000000e908077221 */ /* 0x000fe20000010000 */
[----:B------:R-:W-:-:S03]  /*21890*/  MOV R5, 0x1 ;  /* 0x0000000100057802 */ /* 0x000fc60000000f00 */
[----:B------:R-:W-:-:S07]  /*218a0*/  IMAD.MOV.U32 R235, RZ, RZ, R7 ;  /* 0x000000ffffeb7224 */ /* 0x000fce00078e0007 */
[----:B------:R-:W-:Y:S05]  /*218b0*/  WARPSYNC.COLLECTIVE R6, `(.L_x_7426) ;  /* 0x0000000006087348 */ /* 0x000fea0003c00000 */
[----:B------:R1:W2:Y:S02]  /*218c0*/  SHFL.BFLY P0, R8, R235, R5, R2 ;  /* 0x0c000005eb087389 */ /* 0x0002a40000000002 */
[----:B-12---:R-:W-:Y:S05]  /*218d0*/  ENDCOLLECTIVE ;  /* 0x000000000000791b */ /* 0x006fea0003800000 */
.L_x_7426:
[----:B------:R-:W-:Y:S01]  /*218e0*/  MOV R10, R8 ;  /* 0x00000008000a7202 */ /* 0x000fe20000000f00 */
[----:B------:R-:W-:Y:S06]  /*218f0*/  BRA `(.L_x_7427) ;  /* 0xfffffff000107947 */ /* 0x000fec000383ffff */
.L_x_7428:
        /* <DEDUP_REMOVED lines=16> */
.L_x_14910:


//--------------------- .text._ZN5flash24flash_fwd_splitkv_kernelI23Flash_fwd_kernel_traitsILi128ELi64ELi128ELi4ELb0ELb0EN7cutlass10bfloat16_tE19Flash_kernel_traitsILi128ELi64ELi128ELi4ES3_EELb0ELb1ELb0ELb0ELb1ELb1ELb1ELb1EEEvNS_16Flash_fwd_paramsE --------------------------
	.section	.text._ZN5flash24flash_fwd_splitkv_kernelI23Flash_fwd_kernel_traitsILi128ELi64ELi128ELi4ELb0ELb0EN7cutlass10bfloat16_tE19Flash_kernel_traitsILi128ELi64ELi128ELi4ES3_EELb0ELb1ELb0ELb0ELb1ELb1ELb1ELb1EEEvNS_16Flash_fwd_paramsE,"ax",@progbits
	.align	128
        .global         _ZN5flash24flash_fwd_splitkv_kernelI23Flash_fwd_kernel_traitsILi128ELi64ELi128ELi4ELb0ELb0EN7cutlass10bfloat16_tE19Flash_kernel_traitsILi128ELi64ELi128ELi4ES3_EELb0ELb1ELb0ELb0ELb1ELb1ELb1ELb1EEEvNS_16Flash_fwd_paramsE
        .type           _ZN5flash24flash_fwd_splitkv_kernelI23Flash_fwd_kernel_traitsILi128ELi64ELi128ELi4ELb0ELb0EN7cutlass10bfloat16_tE19Flash_kernel_traitsILi128ELi64ELi128ELi4ES3_EELb0ELb1ELb0ELb0ELb1ELb1ELb1ELb1EEEvNS_16Flash_fwd_paramsE,@function
        .size           _ZN5flash24flash_fwd_splitkv_kernelI23Flash_fwd_kernel_traitsILi128ELi64ELi128ELi4ELb0ELb0EN7cutlass10bfloat16_tE19Flash_kernel_traitsILi128ELi64ELi128ELi4ES3_EELb0ELb1ELb0ELb0ELb1ELb1ELb1ELb1EEEvNS_16Flash_fwd_paramsE,(.L_x_14911 - _ZN5flash24flash_fwd_splitkv_kernelI23Flash_fwd_kernel_traitsILi128ELi64ELi128ELi4ELb0ELb0EN7cutlass10bfloat16_tE19Flash_kernel_traitsILi128ELi64ELi128ELi4ES3_EELb0ELb1ELb0ELb0ELb1ELb1ELb1ELb1EEEvNS_16Flash_fwd_paramsE)
        .other          _ZN5flash24flash_fwd_splitkv_kernelI23Flash_fwd_kernel_traitsILi128ELi64ELi128ELi4ELb0ELb0EN7cutlass10bfloat16_tE19Flash_kernel_traitsILi128ELi64ELi128ELi4ES3_EELb0ELb1ELb0ELb0ELb1ELb1ELb1ELb1EEEvNS_16Flash_fwd_paramsE,@"STO_CUDA_ENTRY STV_DEFAULT"
_ZN5flash24flash_fwd_splitkv_kernelI23Flash_fwd_kernel_traitsILi128ELi64ELi128ELi4ELb0ELb0EN7cutlass10bfloat16_tE19Flash_kernel_traitsILi128ELi64ELi128ELi4ES3_EELb0ELb1ELb0ELb0ELb1ELb1ELb1ELb1EEEvNS_16Flash_fwd_paramsE:
.text._ZN5flash24flash_fwd_splitkv_kernelI23Flash_fwd_kernel_traitsILi128ELi64ELi128ELi4ELb0ELb0EN7cutlass10bfloat16_tE19Flash_kernel_traitsILi128ELi64ELi128ELi4ES3_EELb0ELb1ELb0ELb0ELb1ELb1ELb1ELb1EEEvNS_16Flash_fwd_paramsE:
        /* <DEDUP_REMOVED lines=29> */
[----:B------:R-:W-:Y:S05]  /*01d0*/  CALL.REL.NOINC `($_ZN5flash24flash_fwd_splitkv_kernelI23Flash_fwd_kernel_traitsILi128ELi64ELi128ELi4ELb0ELb0EN7cutlass10bfloat16_tE19Flash_kernel_traitsILi128ELi64ELi128ELi4ES3_EELb0ELb1ELb0ELb0ELb1ELb1ELb1ELb1EEEvNS_16Flash_fwd_paramsE$_ZN5flash30compute_attn_1rowblock_splitkvI23Flash_fwd_kernel_traitsILi128ELi64ELi128ELi4ELb0ELb0EN7cutlass10bfloat16_tE19Flash_kernel_traitsILi128ELi64ELi128ELi4ES3_EELb0ELb1ELb0ELb0ELb1ELb1ELb1ELb1ENS_16Flash_fwd_paramsEEEvRKT8_iiiii) ;  /* 0x0000000000087944 */ /* 0x000fea0003c00000 */
[----:B------:R-:W-:Y:S05]  /*01e0*/  BSYNC.RECONVERGENT B3 ;  /* 0x0000000000037941 */ /* 0x000fea0003800200 */
.L_x_7429:
[----:B------:R-:W-:Y:S05]  /*01f0*/  EXIT ;  /* 0x000000000000794d */ /* 0x000fea0003800000 */
        .type           $_ZN5flash24flash_fwd_splitkv_kernelI23Flash_fwd_kernel_traitsILi128ELi64ELi128ELi4ELb0ELb0EN7cutlass10bfloat16_tE19Flash_kernel_traitsILi128ELi64ELi128ELi4ES3_EELb0ELb1ELb0ELb0ELb1ELb1ELb1ELb1EEEvNS_16Flash_fwd_paramsE$_ZN5flash30compute_attn_1rowblock_splitkvI23Flash_fwd_kernel_traitsILi128ELi64ELi128ELi4ELb0ELb0EN7cutlass10bfloat16_tE19Flash_kernel_traitsILi128ELi64ELi128ELi4ES3_EELb0ELb1ELb0ELb0ELb1ELb1ELb1ELb1ENS_16Flash_fwd_paramsEEEvRKT8_iiiii,@function
        .size           $_ZN5flash24flash_fwd_splitkv_kernelI23Flash_fwd_kernel_traitsILi128ELi64ELi128ELi4ELb0ELb0EN7cutlass10bfloat16_tE19Flash_kernel_traitsILi128ELi64ELi128ELi4ES3_EELb0ELb1ELb0ELb0ELb1ELb1ELb1ELb1EEEvNS_16Flash_fwd_paramsE$_ZN5flash30compute_attn_1rowblock_splitkvI23Flash_fwd_kernel_traitsILi128ELi64ELi128ELi4ELb0ELb0EN7cutlass10bfloat16_tE19Flash_kernel_traitsILi128ELi64ELi128ELi4ES3_EELb0ELb1ELb0ELb0ELb1ELb1ELb1ELb1ENS_16Flash_fwd_paramsEEEvRKT8_iiiii,(.L_x_14911 - $_ZN5flash24flash_fwd_splitkv_kernelI23Flash_fwd_kernel_traitsILi128ELi64ELi128ELi4ELb0ELb0EN7cutlass10bfloat16_tE19Flash_kernel_traitsILi128ELi64ELi128ELi4ES3_EELb0ELb1ELb0ELb0ELb1ELb1ELb1ELb1EEEvNS_16Flash_fwd_paramsE$_ZN5flash30compute_attn_1rowblock_splitkvI23Flash_fwd_kernel_traitsILi128ELi64ELi128ELi4ELb0ELb0EN7cutlass10bfloat16_tE19Flash_kernel_traitsILi128ELi64ELi128ELi4ES3_EELb0ELb1ELb0ELb0ELb1ELb1ELb1ELb1ENS_16Flash_fwd_paramsEEEvRKT8_iiiii)
$_ZN5flash24flash_fwd_splitkv_kernelI23Flash_fwd_kernel_traitsILi128ELi64ELi128ELi4ELb0ELb0EN7cutlass10bfloat16_tE19Flash_kernel_traitsILi128ELi64ELi128ELi4ES3_EELb0ELb1ELb0ELb0ELb1ELb1ELb1ELb1EEEvNS_16Flash_fwd_paramsE$_ZN5flash30compute_attn_1rowblock_splitkvI23Flash_fwd_kernel_traitsILi128ELi64ELi128ELi4ELb0ELb0EN7cutlass10bfloat16_tE19Flash_kernel_traitsILi128ELi64ELi128ELi4ES3_EELb0ELb1ELb0ELb0ELb1ELb1ELb1ELb1ENS_16Flash_fwd_paramsEEEvRKT8_iiiii:
        /* <DEDUP_REMOVED lines=38> */
.L_x_7431:
[----:B------:R-:W-:Y:S05]  /*0460*/  BSYNC.RECONVERGENT B0 ;  /* 0x0000000000007941 */ /* 0x000fea0003800200 */
.L_x_7430:
[----:B------:R-:W-:Y:S04]  /*0470*/  BSSY.RECONVERGENT B0, `(.L_x_7432) ;  /* 0x0000007000007945 */ /* 0x000fe80003800200 */
[----:B------:R-:W-:Y:S05]  /*0480*/  @!P4 BRA `(.L_x_7433) ;  /* 0x000000000014c947 */ /* 0x000fea0003800000 */
[----:B-----5:R-:W3:Y:S02]  /*0490*/  LD.E.U8 R2, desc[UR4][R132.64+0x1b2] ;  /* 0x0001b20484027980 */ /* 0x020ee4000c101100 */
[----:B---3--:R-:W-:-:S13]  /*04a0*/  ISETP.NE.AND P0, PT, R2, RZ, PT ;  /* 0x000000ff0200720c */ /* 0x008fda0003f05270 */
[----:B------:R-:W3:Y:S02]  /*04b0*/  @P0 LD.E R11, desc[UR4][R16.64+0x4] ;  /* 0x00000404100b0980 */ /* 0x000ee4000c101900 */
[----:B---3--:R-:W-:-:S06]  /*04c0*/  @P0 IADD3 R2, PT, PT, R11, -R14, RZ ;  /* 0x8000000e0b020210 */ /* 0x008fcc0007ffe0ff */
[----:B------:R3:W5:Y:S02]  /*04d0*/  @!P0 LD.E R2, desc[UR4][R16.64] ;  /* 0x0000000410028980 */ /* 0x000764000c101900 */
.L_x_7433:
[----:B------:R-:W-:Y:S05]  /*04e0*/  BSYNC.RECONVERGENT B0 ;  /* 0x0000000000007941 */ /* 0x000fea0003800200 */
.L_x_7432:
        /* <DEDUP_REMOVED lines=9> */
.L_x_7435:
[----:B------:R-:W4:Y:S01]  /*0580*/  LD.E.64 R8, desc[UR4][R132.64+0x108] ;  /* 0x0001080484087980 */ /* 0x000f22000c101b00 */
[----:B------:R-:W-:Y:S01]  /*0590*/  BSSY.RECONVERGENT B0, `(.L_x_7437) ;  /* 0x0000006000007945 */ /* 0x000fe20003800200 */
[----:B------:R-:W-:Y:S01]  /*05a0*/  IMAD.MOV.U32 R2, RZ, RZ, RZ ;  /* 0x000000ffff027224 */ /* 0x000fe200078e00ff */
[----:B----4-:R-:W-:-:S04]  /*05b0*/  ISETP.NE.U32.AND P0, PT, R8, RZ, PT ;  /* 0x000000ff0800720c */ /* 0x010fc80003f05070 */
[----:B------:R-:W-:-:S13]  /*05c0*/  ISETP.NE.AND.EX P0, PT, R9, RZ, PT, P0 ;  /* 0x000000ff0900720c */ /* 0x000fda0003f05300 */
[----:B------:R-:W-:Y:S05]  /*05d0*/  @!P0 BRA `(.L_x_7438) ;  /* 0x0000000000048947 */ /* 0x000fea0003800000 */
[----:B------:R4:W5:Y:S02]  /*05e0*/  LD.E R2, desc[UR4][R132.64+0xbc] ;  /* 0x0000bc0484027980 */ /* 0x000964000c101900 */
.L_x_7438:
[----:B------:R-:W-:Y:S05]  /*05f0*/  BSYNC.RECONVERGENT B0 ;  /* 0x0000000000007941 */ /* 0x000fea0003800200 */
.L_x_7437:
[----:B-----5:R-:W-:Y:S02]  /*0600*/  IADD3 R73, PT, PT, R85, R2, RZ ;  /* 0x0000000255497210 */ /* 0x020fe40007ffe0ff */
.L_x_7436:
[----:B------:R-:W-:Y:S05]  /*0610*/  BSYNC.RECONVERGENT B1 ;  /* 0x0000000000017941 */ /* 0x000fea0003800200 */
.L_x_7434:
[----:B------:R-:W-:Y:S01]  /*0620*/  IMAD.SHL.U32 R89, R225, 0x40, RZ ;  /* 0x00000040e1597824 */ /* 0x000fe200078e00ff */
[----:B------:R-:W-:Y:S01]  /*0630*/  MOV R8, R224 ;  /* 0x000000e000087202 */ /* 0x000fe20000000f00 */
[----:B------:R-:W-:-:S03]  /*0640*/  IMAD.MOV.U32 R9, RZ, RZ, 0x0 ;  /* 0x00000000ff097424 */ /* 0x000fc600078e00ff */
[----:B------:R-:W-:-:S13]  /*0650*/  ISETP.GT.AND P0, PT, R226, R89, PT ;  /* 0x00000059e200720c */ /* 0x000fda0003f04270 */
[----:B-1234-:R-:W-:Y:S05]  /*0660*/  @!P0 RET.REL.NODEC R8 `(_ZN5flash24flash_fwd_splitkv_kernelI23Flash_fwd_kernel_traitsILi128ELi64ELi128ELi4ELb0ELb0EN7cutlass10bfloat16_tE19Flash_kernel_traitsILi128ELi64ELi128ELi4ES3_EELb0ELb1ELb0ELb0ELb1ELb1ELb1ELb1EEEvNS_16Flash_fwd_paramsE) ;  /* 0xfffffff808648950 */ /* 0x01efea0003c3ffff */
[----:B------:R-:W2:Y:S04]  /*0670*/  LD.E R11, desc[UR4][R132.64+0xb8] ;  /* 0x0000b804840b7980 */ /* 0x000ea8000c101900 */
[----:B------:R-:W3:Y:S04]  /*0680*/  LD.E R9, desc[UR4][R132.64+0x184] ;  /* 0x0001840484097980 */ /* 0x000ee8000c101900 */
[----:B------:R-:W4:Y:S01]  /*0690*/  LD.E R8, desc[UR4][R132.64+0x188] ;  /* 0x0001880484087980 */ /* 0x000f22000c101900 */
[----:B------:R-:W-:-:S04]  /*06a0*/  IABS R6, R7 ;  /* 0x0000000700067213 */ /* 0x000fc80000000000 */
[----:B------:R-:W1:Y:S08]  /*06b0*/  I2F.RP R2, R6 ;  /* 0x0000000600027306 */ /* 0x000e700000209400 */
[----:B-1----:R-:W1:Y:S02]  /*06c0*/  MUFU.RCP R16, R2 ;  /* 0x0000000200107308 */ /* 0x002e640000001000 */
[----:B-1----:R-:W-:Y:S01]  /*06d0*/  VIADD R16, R16, 0xffffffe ;  /* 0x0ffffffe10107836 */ /* 0x002fe20000000000 */
[----:B------:R-:W-:-:S05]  /*06e0*/  IABS R2, R7 ;  /* 0x0000000700027213 */ /* 0x000fca0000000000 */
[----:B------:R1:W5:Y:S01]  /*06f0*/  F2I.FTZ.U32.TRUNC.NTZ R17, R16 ;  /* 0x0000001000117305 */ /* 0x000362000021f000 */
[----:B------:R-:W-:Y:S02]  /*0700*/  IMAD.MOV R2, RZ, RZ, -R2 ;  /* 0x000000ffff027224 */ /* 0x000fe400078e0a02 */
[----:B-1----:R-:W-:Y:S02]  /*0710*/  IMAD.MOV.U32 R16, RZ, RZ, RZ ;  /* 0x000000ffff107224 */ /* 0x002fe400078e00ff */
        /* <DEDUP_REMOVED lines=18> */
[----:B------:R-:W-:Y:S01]  /*0840*/  ISETP.GE.U32.AND P2, PT, R15, R6, PT ;  /* 0x000000060f00720c */ /* 0x000fe20003f46070 */
[--C-:B------:R-:W-:Y:S02]  /*0850*/  IMAD R15, R225, 0x40, -R226.reuse ;  /* 0x00000040e10f7824 */ /* 0x100fe400078e0ae2 */
[----:B---3--:R-:W-:Y:S01]  /*0860*/  IMAD.IADD R6, R9, 0x1, R226 ;  /* 0x0000000109067824 */ /* 0x008fe200078e02e2 */
[--C-:B------:R-:W-:Y:S02]  /*0870*/  SHF.R.S32.HI R9, RZ, 0x1f, R2.reuse ;  /* 0x0000001fff097819 */ /* 0x100fe40000011402 */
[----:B----4-:R-:W-:-:S02]  /*0880*/  IADD3 R4, PT, PT, R8, R15, R2 ;  /* 0x0000000f08047210 */ /* 0x010fc40007ffe002 */
[----:B------:R-:W-:Y:S02]  /*0890*/  IADD3 R6, PT, PT, -R6, R89, R73 ;  /* 0x0000005906067210 */ /* 0x000fe40007ffe149 */
[----:B------:R-:W-:Y:S01]  /*08a0*/  LEA.HI R9, R9, R2, RZ, 0x7 ;  /* 0x0000000209097211 */ /* 0x000fe200078f38ff */
[----:B------:R-:W-:Y:S01]  /*08b0*/  VIADD R4, R4, 0x40 ;  /* 0x0000004004047836 */ /* 0x000fe20000000000 */
[----:B------:R-:W-:Y:S01]  /*08c0*/  SHF.R.S32.HI R15, RZ, 0x1f, R6 ;  /* 0x0000001fff0f7819 */ /* 0x000fe20000011406 */
[----:B------:R-:W-:Y:S01]  /*08d0*/  @P2 VIADD R11, R11, 0x1 ;  /* 0x000000010b0b2836 */ /* 0x000fe20000000000 */
[----:B------:R-:W-:Y:S02]  /*08e0*/  SHF.R.S32.HI R9, RZ, 0x7, R9 ;  /* 0x00000007ff097819 */ /* 0x000fe40000011409 */
[----:B------:R-:W-:Y:S01]  /*08f0*/  LEA.HI R15, R15, R6, RZ, 0x7 ;  /* 0x000000060f0f7211 */ /* 0x000fe200078f38ff */
[----:B------:R-:W-:Y:S01]  /*0900*/  @!P1 IMAD.MOV R11, RZ, RZ, -R11 ;  /* 0x000000ffff0b9224 */ /* 0x000fe200078e0a0b */
[----:B------:R-:W-:-:S02]  /*0910*/  @!P0 LOP3.LUT R11, RZ, R7, RZ, 0x33, !PT ;  /* 0x00000007ff0b8212 */ /* 0x000fc400078e33ff */
[----:B------:R-:W-:Y:S02]  /*0920*/  SHF.R.S32.HI R7, RZ, 0x1f, R4 ;  /* 0x0000001fff077819 */ /* 0x000fe40000011404 */
[----:B------:R-:W-:Y:S01]  /*0930*/  SHF.R.S32.HI R15, RZ, 0x7, R15 ;  /* 0x00000007ff0f7819 */ /* 0x000fe2000001140f */
[----:B------:R-:W-:Y:S01]  /*0940*/  IMAD R2, R11, UR10, RZ ;  /* 0x0000000a0b027c24 */ /* 0x000fe2000f8e02ff */
[----:B------:R-:W-:-:S04]  /*0950*/  LEA.HI R7, R7, R4, RZ, 0x7 ;  /* 0x0000000407077211 */ /* 0x000fc800078f38ff */
[----:B------:R-:W-:Y:S02]  /*0960*/  SHF.R.S32.HI R7, RZ, 0x7, R7 ;  /* 0x00000007ff077819 */ /* 0x000fe40000011407 */
[C---:B------:R-:W-:Y:S02]  /*0970*/  VIADDMNMX R138, R2.reuse, R11, R9, PT ;  /* 0x0000000b028a7246 */ /* 0x040fe40003800109 */
[----:B------:R-:W-:Y:S02]  /*0980*/  VIMNMX R217, PT, PT, R2, R15, !PT ;  /* 0x0000000f02d97248 */ /* 0x000fe40007fe0100 */
[----:B------:R-:W1:Y:S01]  /*0990*/  S2R R2, SR_TID.X ;  /* 0x0000000000027919 */ /* 0x000e620000002100 */
[----:B------:R-:W-:-:S04]  /*09a0*/  VIMNMX R138, PT, PT, R138, R7, PT ;  /* 0x000000078a8a7248 */ /* 0x000fc80003fe0100 */
        /* <DEDUP_REMOVED lines=82> */
[----:B-1----:R-:W-:Y:S05]  /*0ed0*/  @P0 RET.REL.NODEC R224 `(_ZN5flash24flash_fwd_splitkv_kernelI23Flash_fwd_kernel_traitsILi128ELi64ELi128ELi4ELb0ELb0EN7cutlass10bfloat16_tE19Flash_kernel_traitsILi128ELi64ELi128ELi4ES3_EELb0ELb1ELb0ELb0ELb1ELb1ELb1ELb1EEEvNS_16Flash_fwd_paramsE) ;  /* 0xfffffff0e0480950 */ /* 0x002fea0003c3ffff */
[----:B------:R-:W-:Y:S02]  /*0ee0*/  MOV R3, 0xff800000 ;  /* 0xff80000000037802 */ /* 0x000fe40000000f00 */
[----:B------:R-:W-:-:S03]  /*0ef0*/  MOV R225, 0x0 ;  /* 0x0000000000e17802 */ /* 0x000fc60000000f00 */
[----:B------:R1:W-:Y:S02]  /*0f00*/  ST.E desc[UR4][R6.64+0xe0], R3 ;  /* 0x0000e00306007985 */ /* 0x0003e4000c101904 */
[----:B-1----:R-:W-:Y:S05]  /*0f10*/  RET.REL.NODEC R224 `(_ZN5flash24flash_fwd_splitkv_kernelI23Flash_fwd_kernel_traitsILi128ELi64ELi128ELi4ELb0ELb0EN7cutlass10bfloat16_tE19Flash_kernel_traitsILi128ELi64ELi128ELi4ES3_EELb0ELb1ELb0ELb0ELb1ELb1ELb1ELb1EEEvNS_16Flash_fwd_paramsE) ;  /* 0xfffffff0e0387950 */ /* 0x002fea0003c3ffff */
.L_x_7439:
        /* <DEDUP_REMOVED lines=102> */
.L_x_7441:
        /* <DEDUP_REMOVED lines=77> */
.L_x_7442:
[----:B------:R-:W-:Y:S05]  /*1a50*/  BSYNC.RECONVERGENT B0 ;  /* 0x0000000000007941 */ /* 0x000fea0003800200 */
.L_x_7440:
        /* <DEDUP_REMOVED lines=53> */
[C---:B------:R-:W-:Y:S01]  /*1db0*/  IMAD.SHL.U32 R79, R2.reuse, 0x20, RZ ;  /* 0x00000020024f7824 */ /* 0x040fe200078e00ff */
[----:B------:R-:W1:Y:S01]  /*1dc0*/  S2UR UR6, SR_CgaCtaId ;  /* 0x00000000000679c3 */ /* 0x000e620000008800 */
[-C--:B------:R-:W-:Y:S01]  /*1dd0*/  IMAD R221, R219, R142.reuse, RZ ;  /* 0x0000008edbdd7224 */ /* 0x080fe200078e02ff */
[----:B------:R-:W-:Y:S01]  /*1de0*/  SHF.L.U32 R87, R2, 0x2, RZ ;  /* 0x0000000202577819 */ /* 0x000fe200000006ff */
[----:B------:R-:W-:Y:S01]  /*1df0*/  UMOV UR7, 0x400 ;  /* 0x0000040000077882 */ /* 0x000fe20000000000 */
[----:B------:R-:W-:Y:S02]  /*1e00*/  IMAD R223, R137, R142, RZ ;  /* 0x0000008e89df7224 */ /* 0x000fe400078e02ff */
[----:B------:R-:W-:-:S04]  /*1e10*/  IMAD.WIDE.U32 R18, R142, R136, R18 ;  /* 0x000000888e127225 */ /* 0x000fc800078e0012 */
        /* <DEDUP_REMOVED lines=28> */
[-C--:B------:R-:W-:Y:S01]  /*1fe0*/  IMAD R5, R17, R148.reuse, RZ ;  /* 0x0000009411057224 */ /* 0x080fe200078e02ff */
[----:B------:R-:W-:Y:S01]  /*1ff0*/  LOP3.LUT R4, R80, 0x200, RZ, 0xc0, !PT ;  /* 0x0000020050047812 */ /* 0x000fe200078ec0ff */
[----:B------:R-:W-:Y:S02]  /*2000*/  IMAD.X R27, RZ, RZ, R3, P0 ;  /* 0x000000ffff1b7224 */ /* 0x000fe400000e0603 */
[----:B------:R-:W-:Y:S01]  /*2010*/  IMAD R3, R16, R149, R5 ;  /* 0x0000009510037224 */ /* 0x000fe200078e0205 */
[----:B------:R-:W-:Y:S01]  /*2020*/  LOP3.LUT R79, R4, 0x7c00, R79, 0xf8, !PT ;  /* 0x00007c00044f7812 */ /* 0x000fe200078ef84f */
[----:B------:R-:W-:Y:S01]  /*2030*/  IMAD.WIDE.U32 R16, R16, R148, R24 ;  /* 0x0000009410107225 */ /* 0x000fe200078e0018 */
[----:B------:R-:W-:-:S03]  /*2040*/  SHF.R.S32.HI R4, RZ, 0x1f, R85 ;  /* 0x0000001fff047819 */ /* 0x000fc60000011455 */
[----:B------:R-:W-:Y:S01]  /*2050*/  IMAD.WIDE.U32 R24, R142, R218, R26 ;  /* 0x000000da8e187225 */ /* 0x000fe200078e001a */
[----:B------:R-:W-:Y:S02]  /*2060*/  LOP3.LUT R5, R75, 0x1c0, RZ, 0xc0, !PT ;  /* 0x000001c04b057812 */ /* 0x000fe400078ec0ff */
[----:B------:R-:W-:Y:S02]  /*2070*/  LEA.HI R4, R4, R85, RZ, 0x7 ;  /* 0x0000005504047211 */ /* 0x000fe400078f38ff */
[----:B------:R-:W-:Y:S02]  /*2080*/  IADD3 R221, PT, PT, R25, R221, RZ ;  /* 0x000000dd19dd7210 */ /* 0x000fe40007ffe0ff */
[C---:B----4-:R-:W-:Y:S02]  /*2090*/  LEA R220, P0, R24.reuse, R14, 0x1 ;  /* 0x0000000e18dc7211 */ /* 0x050fe400078008ff */
[----:B------:R-:W-:Y:S02]  /*20a0*/  LOP3.LUT R74, R5, 0x38, R2, 0xf8, !PT ;  /* 0x00000038054a7812 */ /* 0x000fe400078ef802 */
[----:B------:R-:W-:Y:S01]  /*20b0*/  SHF.R.S32.HI R2, RZ, 0x7, R4 ;  /* 0x00000007ff027819 */ /* 0x000fe20000011404 */
[----:B------:R-:W-:Y:S01]  /*20c0*/  IMAD.IADD R3, R17, 0x1, R3 ;  /* 0x0000000111037824 */ /* 0x000fe200078e0203 */
[----:B------:R-:W-:-:S02]  /*20d0*/  LEA.HI.X R221, R24, R15, R221, 0x1, P0 ;  /* 0x0000000f18dd7211 */ /* 0x000fc400000f0cdd */
[C---:B------:R-:W-:Y:S02]  /*20e0*/  LEA R140, P0, R16.reuse, R8, 0x1 ;  /* 0x00000008108c7211 */ /* 0x040fe400078008ff */
[----:B------:R-:W-:Y:S02]  /*20f0*/  VIMNMX R83, PT, PT, R217, R2, !PT ;  /* 0x00000002d9537248 */ /* 0x000fe40007fe0100 */
[----:B------:R-:W-:Y:S02]  /*2100*/  LEA.HI.X R141, R16, R9, R3, 0x1, P0 ;  /* 0x00000009108d7211 */ /* 0x000fe400000f0c03 */
[----:B------:R-:W-:Y:S02]  /*2110*/  ISETP.GT.AND P0, PT, R138, R83, PT ;  /* 0x000000538a00720c */ /* 0x000fe40003f04270 */
[----:B------:R-:W-:-:S04]  /*2120*/  LOP3.LUT R74, R74, 0x38, R75, 0x78, !PT ;  /* 0x000000384a4a7812 */ /* 0x000fc800078e784b */
[----:B------:R-:W-:Y:S02]  /*2130*/  LOP3.LUT R74, R74, 0x1e00, R75, 0xf8, !PT ;  /* 0x00001e004a4a7812 */ /* 0x000fe400078ef84b */
[----:B------:R-:W-:Y:S02]  /*2140*/  LEA R222, P1, R18, R10, 0x1 ;  /* 0x0000000a12de7211 */ /* 0x000fe400078208ff */
[----:B------:R-:W-:Y:S02]  /*2150*/  LEA R74, R74, UR6, 0x1 ;  /* 0x000000064a4a7c11 */ /* 0x000fe4000f8e08ff */
[----:B------:R-:W-:Y:S02]  /*2160*/  LEA.HI.X R223, R18, R11, R223, 0x1, P1 ;  /* 0x0000000b12df7211 */ /* 0x000fe400008f0cdf */
        /* <DEDUP_REMOVED lines=106> */
.L_x_7482:
        /* <DEDUP_REMOVED lines=184> */
.L_x_7445:
        /* <DEDUP_REMOVED lines=106> */
.L_x_7449:
[----:B------:R-:W-:Y:S05]  /*3a30*/  BSYNC.RECONVERGENT B0 ;  /* 0x0000000000007941 */ /* 0x000fea0003800200 */
.L_x_7448:
        /* <DEDUP_REMOVED lines=97> */
.L_x_7451:
[----:B------:R-:W-:Y:S05]  /*4050*/  BSYNC.RECONVERGENT B0 ;  /* 0x0000000000007941 */ /* 0x000fea0003800200 */
.L_x_7450:
        /* <DEDUP_REMOVED lines=101> */
.L_x_7453:
[----:B------:R-:W-:Y:S05]  /*46b0*/  BSYNC.RECONVERGENT B0 ;  /* 0x0000000000007941 */ /* 0x000fea0003800200 */
.L_x_7452:
        /* <DEDUP_REMOVED lines=104> */
.L_x_7455:
[----:B------:R-:W-:Y:S05]  /*4d40*/  BSYNC.RECONVERGENT B0 ;  /* 0x0000000000007941 */ /* 0x000fea0003800200 */
.L_x_7454:
        /* <DEDUP_REMOVED lines=100> */
.L_x_7457:
[----:B------:R-:W-:Y:S05]  /*5390*/  BSYNC.RECONVERGENT B0 ;  /* 0x0000000000007941 */ /* 0x000fea0003800200 */
.L_x_7456:
        /* <DEDUP_REMOVED lines=104> */
.L_x_7459:
[----:B------:R-:W-:Y:S05]  /*5a20*/  BSYNC.RECONVERGENT B0 ;  /* 0x0000000000007941 */ /* 0x000fea0003800200 */
.L_x_7458:
        /* <DEDUP_REMOVED lines=102> */
.L_x_7461:
[----:B------:R-:W-:Y:S05]  /*6090*/  BSYNC.RECONVERGENT B0 ;  /* 0x0000000000007941 */ /* 0x000fea0003800200 */
.L_x_7460:
        /* <DEDUP_REMOVED lines=104> */
.L_x_7463:
[----:B------:R-:W-:Y:S05]  /*6720*/  BSYNC.RECONVERGENT B0 ;  /* 0x0000000000007941 */ /* 0x000fea0003800200 */
.L_x_7462:
[----:B------:R-:W5:Y:S02]  /*6730*/  LD.E R3, desc[UR4][R132.64+0xd0] ;  /* 0x0000d00484037980 */ /* 0x000f64000c101900 */
[----:B-----5:R-:W-:Y:S05]  /*6740*/  IMAD.U32 R3, R3, -0x40, RZ ;  /* 0xffffffc003037824 */ /* 0x020fea00078e00ff */
[C---:B------:R-:W-:Y:S02]  /*6750*/  LEA R24, P1, R3.reuse, R24, 0x1 ;  /* 0x0000001803187211 */ /* 0x040fe400078208ff */
[C---:B------:R-:W-:Y:S02]  /*6760*/  LEA R62, P0, R3.reuse, R62, 0x1 ;  /* 0x0000003e033e7211 */ /* 0x040fe400078008ff */
[C---:B------:R-:W-:Y:S02]  /*6770*/  LEA.HI.X.SX32 R25, R3.reuse, R25, 0x1, P1 ;  /* 0x0000001903197211 */ /* 0x040fe400008f0eff */
[----:B------:R-:W-:Y:S01]  /*6780*/  LEA.HI.X.SX32 R63, R3, R63, 0x1, P0 ;  /* 0x0000003f033f7211 */ /* 0x000fe200000f0eff */
[----:B------:R-:W-:Y:S05]  /*6790*/  BRA `(.L_x_7446) ;  /* 0x0000005800487947 */ /* 0x000fea0003800000 */
.L_x_7447:
        /* <DEDUP_REMOVED lines=174> */
.L_x_7465:
[----:B------:R-:W-:Y:S05]  /*7280*/  BSYNC.RECONVERGENT B0 ;  /* 0x0000000000007941 */ /* 0x000fea0003800200 */
.L_x_7464:
        /* <DEDUP_REMOVED lines=175> */
.L_x_7467:
[----:B------:R-:W-:Y:S05]  /*7d80*/  BSYNC.RECONVERGENT B0 ;  /* 0x0000000000007941 */ /* 0x000fea0003800200 */
.L_x_7466:
        /* <DEDUP_REMOVED lines=175> */
.L_x_7469:
[----:B------:R-:W-:Y:S05]  /*8880*/  BSYNC.RECONVERGENT B0 ;  /* 0x0000000000007941 */ /* 0x000fea0003800200 */
.L_x_7468:
[----:B------:R-:W-:Y:S01]  /*8890*/  ISETP.NE.AND P0, PT, R125, RZ, PT ;  /* 0x000000ff7d00720c */ /* 0x000fe20003f05270 */
[----:B------:R-:W-:Y:S11]  /*88a0*/  BSSY.RECONVERGENT B0, `(.L_x_7470) ;  /* 0x00000b2000007945 */ /* 0x000ff60003800200 */
[----:B------:R-:W-:Y:S01]  /*88b0*/  @!UPT UIADD3 URZ, UPT, UPT, URZ, URZ, URZ ;  /* 0x000000fffffff290 */ /* 0x000fe2000fffe0ff */
[----:B------:R-:W-:Y:S05]  /*88c0*/  @!P0 BRA `(.L_x_7471) ;  /* 0x0000000800bc8947 */ /* 0x000fea0003800000 */
[-C--:B------:R-:W-:Y:S01]  /*88d0*/  ISETP.GE.AND P0, PT, R22, R21.reuse, PT ;  /* 0x000000151600720c */ /* 0x080fe20003f06270 */
[----:B------:R-:W-:Y:S04]  /*88e0*/  IMAD.WIDE.U32 R54, R218, 0x60, R96 ;  /* 0x00000060da367825 */ /* 0x000fe800078e0060 */
[----:B------:R-:W-:Y:S04]  /*88f0*/  IMAD.MOV.U32 R16, RZ, RZ, R18 ;  /* 0x000000ffff107224 */ /* 0x000fe800078e0012 */
[----:B------:R-:W-:Y:S04]  /*8900*/  IMAD.WIDE.U32 R32, R146, 0x60, R16 ;  /* 0x0000006092207825 */ /* 0x000fe800078e0010 */
[----:B------:R-:W-:Y:S04]  /*8910*/  @!P0 ISETP.GT.AND P1, PT, R27, RZ, PT ;  /* 0x000000ff1b00820c */ /* 0x000fe80003f24270 */
[C---:B------:R-:W-:Y:S02]  /*8920*/  @!P0 SEL R2, R26.reuse, RZ, !P1 ;  /* 0x000000ff1a028207 */ /* 0x040fe40004800000 */
        /* <DEDUP_REMOVED lines=169> */
.L_x_7471:
[----:B------:R-:W-:Y:S05]  /*93c0*/  BSYNC.RECONVERGENT B0 ;  /* 0x0000000000007941 */ /* 0x000fea0003800200 */
.L_x_7470:
        /* <DEDUP_REMOVED lines=176> */
.L_x_7473:
[----:B------:R-:W-:Y:S05]  /*9ed0*/  BSYNC.RECONVERGENT B0 ;  /* 0x0000000000007941 */ /* 0x000fea0003800200 */
.L_x_7472:
        /* <DEDUP_REMOVED lines=84> */
[----:B------:R-:W-:Y:S01]  /*a420*/  @!P0 F2FP.BF16.F32.PACK_AB R3, R4, R3 ;  /* 0x000000030403823e */ /* 0x000fe200000010ff */
[----:B------:R-:W-:Y:S01]  /*a430*/  @!P0 FFMA.FTZ R6, R9, R13, R6 ;  /* 0x0000000d09068223 */ /* 0x000fe20000010006 */
[----:B------:R-:W-:Y:S01]  /*a440*/  @!P0 LOP3.LUT R9, R39, 0xffff0000, RZ, 0xc0, !PT ;  /* 0xffff000027098812 */ /* 0x000fe200078ec0ff */
[----:B------:R-:W-:Y:S01]  /*a450*/  @!P0 FFMA.FTZ R7, R2, R16, R7 ;  /* 0x0000001002078223 */ /* 0x000fe20000010007 */
[----:B------:R-:W-:Y:S01]  /*a460*/  @!P1 IADD3.X R0, PT, PT, R100, R11, RZ, P3, !PT ;  /* 0x0000000b64009210 */ /* 0x000fe20001ffe4ff */
[----:B------:R-:W-:Y:S01]  /*a470*/  IMAD R13, R219, 0xa0, RZ ;  /* 0x000000a0db0d7824 */ /* 0x000fe200078e02ff */
[----:B------:R-:W-:Y:S01]  /*a480*/  @!P0 F2FP.BF16.F32.PACK_AB R6, R6, R5 ;  /* 0x000000050606823e */ /* 0x000fe200000010ff */
[----:B------:R-:W-:Y:S01]  /*a490*/  @!P0 FFMA.FTZ R8, R9, R30, R8 ;  /* 0x0000001e09088223 */ /* 0x000fe20000010008 */
[C---:B------:R-:W-:Y:S01]  /*a4a0*/  @!P1 SHF.L.U64.HI R0, R31.reuse, 0x1, R0 ;  /* 0x000000011f009819 */ /* 0x040fe20000010200 */
[----:B------:R-:W-:Y:S01]  /*a4b0*/  @!P0 IMAD.MOV.U32 R37, RZ, RZ, R3 ;  /* 0x000000ffff258224 */ /* 0x000fe200078e0003 */
[----:B------:R-:W-:Y:S01]  /*a4c0*/  @!P0 MOV R36, R10 ;  /* 0x0000000a00248202 */ /* 0x000fe20000000f00 */
[----:B------:R-:W-:Y:S01]  /*a4d0*/  @!P1 IMAD.SHL.U32 R31, R31, 0x2, RZ ;  /* 0x000000021f1f9824 */ /* 0x000fe200078e00ff */
        /* <DEDUP_REMOVED lines=81> */
.L_x_7475:
[----:B------:R-:W-:Y:S05]  /*a9f0*/  BSYNC.RECONVERGENT B0 ;  /* 0x0000000000007941 */ /* 0x000fea0003800200 */
.L_x_7474:
        /* <DEDUP_REMOVED lines=177> */
.L_x_7477:
[----:B------:R-:W-:Y:S05]  /*b510*/  BSYNC.RECONVERGENT B0 ;  /* 0x0000000000007941 */ /* 0x000fea0003800200 */
.L_x_7476:
        /* <DEDUP_REMOVED lines=70> */
[----:B------:R-:W-:Y:S01]  /*b980*/  @!P0 FMUL.FTZ R3, R3, R16 ;  /* 0x0000001003038220 */ /* 0x000fe20000410000 */
[----:B------:R-:W-:Y:S01]  /*b990*/  @!P0 SHF.L.U32 R12, R38, 0x10, RZ ;  /* 0x00000010260c8819 */ /* 0x000fe200000006ff */
[----:B------:R-:W-:Y:S01]  /*b9a0*/  @!P0 FMUL.FTZ R4, R4, R15 ;  /* 0x0000000f04048220 */ /* 0x000fe20000410000 */
[----:B------:R-:W-:Y:S01]  /*b9b0*/  @!P1 SEL R121, R121, RZ, !P2 ;  /* 0x000000ff79799207 */ /* 0x000fe20005000000 */
[----:B------:R-:W-:Y:S01]  /*b9c0*/  @!P0 FFMA.FTZ R2, R13, R14, R2 ;  /* 0x0000000e0d028223 */ /* 0x000fe20000010002 */
[----:B------:R-:W-:Y:S01]  /*b9d0*/  @!P0 LOP3.LUT R13, R38, 0xffff0000, RZ, 0xc0, !PT ;  /* 0xffff0000260d8812 */ /* 0x000fe200078ec0ff */
[----:B------:R-:W-:Y:S01]  /*b9e0*/  @!P0 IMAD.U32 R15, R33, 0x10000, RZ ;  /* 0x00010000210f8824 */ /* 0x000fe200078e00ff */
[----:B------:R-:W-:Y:S01]  /*b9f0*/  @!P0 LOP3.LUT R33, R35, 0xffff0000, RZ, 0xc0, !PT ;  /* 0xffff000023218812 */ /* 0x000fe200078ec0ff */
[----:B------:R-:W-:Y:S01]  /*ba00*/  @!P0 IMAD.U32 R16, R37, 0x10000, RZ ;  /* 0x0001000025108824 */ /* 0x000fe200078e00ff */
[----:B------:R-:W-:Y:S02]  /*ba10*/  @!P0 F2FP.BF16.F32.PACK_AB R14, R2, R0 ;  /* 0x00000000020e823e */ /* 0x000fe400000010ff */
[----:B------:R-:W-:Y:S01]  /*ba20*/  @!P0 SHF.L.U32 R0, R39, 0x10, RZ ;  /* 0x0000001027008819 */ /* 0x000fe200000006ff */
[----:B------:R-:W-:Y:S01]  /*ba30*/  @!P0 FFMA.FTZ R3, R16, R15, R3 ;  /* 0x0000000f10038223 */ /* 0x000fe20000010003 */
[----:B------:R-:W-:Y:S01]  /*ba40*/  @!P1 SEL R15, R26, RZ, !P2 ;  /* 0x000000ff1a0f9207 */ /* 0x000fe20005000000 */
[----:B------:R-:W-:Y:S01]  /*ba50*/  @!P0 FFMA.FTZ R4, R9, R28, R4 ;  /* 0x0000001c09048223 */ /* 0x000fe20000010004 */
[----:B------:R-:W-:Y:S01]  /*ba60*/  @!P0 LOP3.LUT R9, R39, 0xffff0000, RZ, 0xc0, !PT ;  /* 0xffff000027098812 */ /* 0x000fe200078ec0ff */
[----:B------:R-:W-:Y:S01]  /*ba70*/  @!P0 FFMA.FTZ R5, R12, R30, R5 ;  /* 0x0000001e0c058223 */ /* 0x000fe20000010005 */
[----:B------:R-:W-:Y:S01]  /*ba80*/  @!P1 IADD3 R12, P3, PT, R112, R15, RZ ;  /* 0x0000000f700c9210 */ /* 0x000fe20007f7e0ff */
[----:B------:R-:W-:Y:S01]  /*ba90*/  @!P0 FFMA.FTZ R6, R13, R31, R6 ;  /* 0x0000001f0d068223 */ /* 0x000fe20000010006 */
[----:B------:R-:W-:Y:S01]  /*baa0*/  @!P0 MOV R36, R14 ;  /* 0x0000000e00248202 */ /* 0x000fe20000000f00 */
[----:B------:R-:W-:Y:S01]  /*bab0*/  @!P0 FFMA.FTZ R7, R0, R32, R7 ;  /* 0x0000002000078223 */ /* 0x000fe20000010007 */
[----:B------:R-:W-:Y:S01]  /*bac0*/  @!P0 FFMA.FTZ R8, R9, R33, R8 ;  /* 0x0000002109088223 */ /* 0x000fe20000010008 */
[----:B------:R-:W-:Y:S01]  /*bad0*/  @!P0 F2FP.BF16.F32.PACK_AB R9, R4, R3 ;  /* 0x000000030409823e */ /* 0x000fe200000010ff */
[----:B------:R-:W-:Y:S01]  /*bae0*/  @!P1 IMAD.X R121, R86, 0x1, R121, P3 ;  /* 0x0000000156799824 */ /* 0x000fe200018e0679 */
[----:B------:R-:W-:Y:S01]  /*baf0*/  @!P0 F2FP.BF16.F32.PACK_AB R6, R6, R5 ;  /* 0x000000050606823e */ /* 0x000fe200000010ff */
[----:B------:R-:W-:Y:S01]  /*bb00*/  @!P1 IMAD.SHL.U32 R13, R12, 0x2, RZ ;  /* 0x000000020c0d9824 */ /* 0x000fe200078e00ff */
[----:B------:R-:W-:Y:S01]  /*bb10*/  @!P0 F2FP.BF16.F32.PACK_AB R7, R8, R7 ;  /* 0x000000070807823e */ /* 0x000fe200000010ff */
[----:B------:R-:W-:Y:S01]  /*bb20*/  IMAD R15, R219, 0xe0, RZ ;  /* 0x000000e0db0f7824 */ /* 0x000fe200078e02ff */
[----:B------:R-:W-:Y:S01]  /*bb30*/  @!P0 MOV R38, R6 ;  /* 0x0000000600268202 */ /* 0x000fe20000000f00 */
[----:B------:R-:W-:Y:S01]  /*bb40*/  @!P0 IMAD.MOV.U32 R37, RZ, RZ, R9 ;  /* 0x000000ffff258224 */ /* 0x000fe200078e0009 */
[----:B------:R-:W-:Y:S01]  /*bb50*/  @!P1 SHF.L.U64.HI R2, R12, 0x1, R121 ;  /* 0x000000010c029819 */ /* 0x000fe20000010279 */
[----:B------:R-:W-:Y:S01]  /*bb60*/  @!P0 IMAD.MOV.U32 R39, RZ, RZ, R7 ;  /* 0x000000ffff278224 */ /* 0x000fe200078e0007 */
        /* <DEDUP_REMOVED lines=78> */
.L_x_7479:
[----:B------:R-:W-:Y:S05]  /*c050*/  BSYNC.RECONVERGENT B0 ;  /* 0x0000000000007941 */ /* 0x000fea0003800200 */
.L_x_7478:
[----:B------:R-:W5:Y:S02]  /*c060*/  LD.E R3, desc[UR4][R132.64+0xd0] ;  /* 0x0000d00484037980 */ /* 0x000f64000c101900 */
[----:B-----5:R-:W-:Y:S05]  /*c070*/  IMAD.U32 R3, R3, -0x40, RZ ;  /* 0xffffffc003037824 */ /* 0x020fea00078e00ff */
[C---:B------:R-:W-:Y:S02]  /*c080*/  LEA R94, P1, R3.reuse, R94, 0x1 ;  /* 0x0000005e035e7211 */ /* 0x040fe400078208ff */
[C---:B------:R-:W-:Y:S02]  /*c090*/  LEA R92, P0, R3.reuse, R92, 0x1 ;  /* 0x0000005c035c7211 */ /* 0x040fe400078008ff */
[C---:B------:R-:W-:Y:S02]  /*c0a0*/  LEA.HI.X.SX32 R95, R3.reuse, R95, 0x1, P1 ;  /* 0x0000005f035f7211 */ /* 0x040fe400008f0eff */
[----:B------:R-:W-:Y:S09]  /*c0b0*/  LEA.HI.X.SX32 R93, R3, R93, 0x1, P0 ;  /* 0x0000005d035d7211 */ /* 0x000ff200000f0eff */
.L_x_7446:
[----:B------:R-:W-:Y:S05]  /*c0c0*/  BSYNC.RECONVERGENT B1 ;  /* 0x0000000000017941 */ /* 0x000fea0003800200 */
.L_x_7444:
        /* <DEDUP_REMOVED lines=101> */
.L_x_7481:
[----:B------:R-:W-:Y:S05]  /*c720*/  BSYNC.RECONVERGENT B0 ;  /* 0x0000000000007941 */ /* 0x000fea0003800200 */
.L_x_7480:
[----:B------:R-:W-:Y:S11]  /*c730*/  ISETP.NE.AND P0, PT, R117, RZ, PT ;  /* 0x000000ff7500720c */ /* 0x000ff60003f05270 */
[----:B------:R-:W-:Y:S02]  /*c740*/  @!UPT UIADD3 URZ, UPT, UPT, URZ, URZ, URZ ;  /* 0x000000fffffff290 */ /* 0x000fe4000fffe0ff */
[----:B------:R-:W-:Y:S05]  /*c750*/  @P0 BRA `(.L_x_7482) ;  /* 0xffffff60002c0947 */ /* 0x000fea000383ffff */
.L_x_7443:
        /* <DEDUP_REMOVED lines=34> */
.L_x_7486:
[----:B------:R-:W-:Y:S05]  /*c980*/  BSYNC.RECONVERGENT B0 ;  /* 0x0000000000007941 */ /* 0x000fea0003800200 */
.L_x_7485:
        /* <DEDUP_REMOVED lines=10> */
.L_x_7484:
        /* <DEDUP_REMOVED lines=79> */
.L_x_7492:
[----:B------:R-:W-:Y:S05]  /*cf20*/  BSYNC.RECONVERGENT B0 ;  /* 0x0000000000007941 */ /* 0x000fea0003800200 */
.L_x_7491:
        /* <DEDUP_REMOVED lines=44> */
.L_x_7494:
[----:B------:R-:W-:Y:S05]  /*d1f0*/  BSYNC.RECONVERGENT B0 ;  /* 0x0000000000007941 */ /* 0x000fea0003800200 */
.L_x_7493:
[----:B-----5:R3:W-:Y:S02]  /*d200*/  STS.128 [R74+0x2000], R8 ;  /* 0x002000084a007388 */ /* 0x0207e40000000c00 */
.L_x_7490:
[----:B------:R-:W-:Y:S05]  /*d210*/  BSYNC.RECONVERGENT B1 ;  /* 0x0000000000017941 */ /* 0x000fea0003800200 */
.L_x_7489:
        /* <DEDUP_REMOVED lines=58> */
.L_x_7498:
[----:B------:R-:W-:Y:S05]  /*d5c0*/  BSYNC.RECONVERGENT B0 ;  /* 0x0000000000007941 */ /* 0x000fea0003800200 */
.L_x_7497:
        /* <DEDUP_REMOVED lines=52> */
.L_x_7500:
[----:B------:R-:W-:Y:S05]  /*d910*/  BSYNC.RECONVERGENT B0 ;  /* 0x0000000000007941 */ /* 0x000fea0003800200 */
.L_x_7499:
[----:B-----5:R3:W-:Y:S02]  /*d920*/  STS.128 [R74+0x2800], R8 ;  /* 0x002800084a007388 */ /* 0x0207e40000000c00 */
.L_x_7496:
[----:B------:R-:W-:Y:S05]  /*d930*/  BSYNC.RECONVERGENT B1 ;  /* 0x0000000000017941 */ /* 0x000fea0003800200 */
.L_x_7495:
        /* <DEDUP_REMOVED lines=59> */
.L_x_7504:
[----:B------:R-:W-:Y:S05]  /*dcf0*/  BSYNC.RECONVERGENT B0 ;  /* 0x0000000000007941 */ /* 0x000fea0003800200 */
.L_x_7503:
        /* <DEDUP_REMOVED lines=52> */
.L_x_7506:
[----:B------:R-:W-:Y:S05]  /*e040*/  BSYNC.RECONVERGENT B0 ;  /* 0x0000000000007941 */ /* 0x000fea0003800200 */
.L_x_7505:
[----:B-----5:R3:W-:Y:S02]  /*e050*/  STS.128 [R74+0x3000], R8 ;  /* 0x003000084a007388 */ /* 0x0207e40000000c00 */
.L_x_7502:
[----:B------:R-:W-:Y:S05]  /*e060*/  BSYNC.RECONVERGENT B1 ;  /* 0x0000000000017941 */ /* 0x000fea0003800200 */
.L_x_7501:
        /* <DEDUP_REMOVED lines=59> */
.L_x_7508:
[----:B------:R-:W-:Y:S05]  /*e420*/  BSYNC.RECONVERGENT B0 ;  /* 0x0000000000007941 */ /* 0x000fea0003800200 */
.L_x_7507:
        /* <DEDUP_REMOVED lines=53> */
.L_x_7510:
[----:B------:R-:W-:Y:S05]  /*e780*/  BSYNC.RECONVERGENT B0 ;  /* 0x0000000000007941 */ /* 0x000fea0003800200 */
.L_x_7509:
[----:B-----5:R3:W-:Y:S01]  /*e790*/  STS.128 [R74+0x3800], R8 ;  /* 0x003800084a007388 */ /* 0x0207e20000000c00 */
[----:B------:R-:W-:Y:S05]  /*e7a0*/  BRA `(.L_x_7487) ;  /* 0x0000002800f47947 */ /* 0x000fea0003800000 */
.L_x_7488:
        /* <DEDUP_REMOVED lines=89> */
.L_x_7514:
[----:B------:R-:W-:Y:S05]  /*ed40*/  BSYNC.RECONVERGENT B0 ;  /* 0x0000000000007941 */ /* 0x000fea0003800200 */
.L_x_7513:
        /* <DEDUP_REMOVED lines=82> */
.L_x_7516:
[----:B------:R-:W-:Y:S05]  /*f270*/  BSYNC.RECONVERGENT B0 ;  /* 0x0000000000007941 */ /* 0x000fea0003800200 */
.L_x_7515:
[----:B-----5:R3:W-:Y:S02]  /*f280*/  STS.128 [R74+0x2000], R16 ;  /* 0x002000104a007388 */ /* 0x0207e40000000c00 */
.L_x_7512:
[----:B------:R-:W-:Y:S05]  /*f290*/  BSYNC.RECONVERGENT B1 ;  /* 0x0000000000017941 */ /* 0x000fea0003800200 */
.L_x_7511:
        /* <DEDUP_REMOVED lines=87> */
.L_x_7520:
[----:B------:R-:W-:Y:S05]  /*f810*/  BSYNC.RECONVERGENT B0 ;  /* 0x0000000000007941 */ /* 0x000fea0003800200 */
.L_x_7519:
        /* <DEDUP_REMOVED lines=84> */
.L_x_7522:
[----:B------:R-:W-:Y:S05]  /*fd60*/  BSYNC.RECONVERGENT B0 ;  /* 0x0000000000007941 */ /* 0x000fea0003800200 */
.L_x_7521:
[----:B-----5:R3:W-:Y:S02]  /*fd70*/  STS.128 [R74+0x2800], R16 ;  /* 0x002800104a007388 */ /* 0x0207e40000000c00 */
.L_x_7518:
[----:B------:R-:W-:Y:S05]  /*fd80*/  BSYNC.RECONVERGENT B1 ;  /* 0x0000000000017941 */ /* 0x000fea0003800200 */
.L_x_7517:
        /* <DEDUP_REMOVED lines=88> */
.L_x_7526:
[----:B------:R-:W-:Y:S05]  /*10310*/  BSYNC.RECONVERGENT B0 ;  /* 0x0000000000007941 */ /* 0x000fea0003800200 */
.L_x_7525:
        /* <DEDUP_REMOVED lines=84> */
.L_x_7528:
[----:B------:R-:W-:Y:S05]  /*10860*/  BSYNC.RECONVERGENT B0 ;  /* 0x0000000000007941 */ /* 0x000fea0003800200 */
.L_x_7527:
[----:B-----5:R3:W-:Y:S02]  /*10870*/  STS.128 [R74+0x3000], R16 ;  /* 0x003000104a007388 */ /* 0x0207e40000000c00 */
.L_x_7524:
[----:B------:R-:W-:Y:S05]  /*10880*/  BSYNC.RECONVERGENT B1 ;  /* 0x0000000000017941 */ /* 0x000fea0003800200 */
.L_x_7523:
        /* <DEDUP_REMOVED lines=89> */
.L_x_7530:
[----:B------:R-:W-:Y:S05]  /*10e20*/  BSYNC.RECONVERGENT B0 ;  /* 0x0000000000007941 */ /* 0x000fea0003800200 */
.L_x_7529:
        /* <DEDUP_REMOVED lines=83> */
.L_x_7532:
[----:B------:R-:W-:Y:S05]  /*11360*/  BSYNC.RECONVERGENT B0 ;  /* 0x0000000000007941 */ /* 0x000fea0003800200 */
.L_x_7531:
[----:B-----5:R4:W-:Y:S02]  /*11370*/  STS.128 [R74+0x3800], R4 ;  /* 0x003800044a007388 */ /* 0x0209e40000000c00 */
.L_x_7487:
[----:B------:R-:W-:Y:S05]  /*11380*/  BSYNC.RECONVERGENT B2 ;  /* 0x0000000000027941 */ /* 0x000fea0003800200 */
.L_x_7483:
[----:B----4-:R-:W-:Y:S01]  /*11390*/  IADD3 R5, PT, PT, -R72, R73, RZ ;  /* 0x0000004948057210 */ /* 0x010fe20007ffe1ff */
[----:B------:R-:W4:Y:S01]  /*113a0*/  S2R R210, SR_TID.X ;  /* 0x0000000000d27919 */ /* 0x000f220000002100 */
[----:B------:R-:W-:Y:S02]  /*113b0*/  IADD3 R6, PT, PT, R142, 0x50, RZ ;  /* 0x000000508e067810 */ /* 0x000fe40007ffe0ff */
[-C--:B------:R-:W-:Y:S02]  /*113c0*/  ISETP.GE.AND P0, PT, R0, R5.reuse, PT ;  /* 0x000000050000720c */ /* 0x080fe40003f06270 */
[-C--:B------:R-:W-:Y:S02]  /*113d0*/  ISETP.GE.AND P4, PT, R38, R5.reuse, PT ;  /* 0x000000052600720c */ /* 0x080fe40003f86270 */
[-C--:B------:R-:W-:Y:S02]  /*113e0*/  ISETP.GE.AND P5, PT, R142, R5.reuse, PT ;  /* 0x000000058e00720c */ /* 0x080fe40003fa6270 */
[----:B------:R-:W-:-:S02]  /*113f0*/  ISETP.GE.AND P3, PT, R24, R5, PT ;  /* 0x000000051800720c */ /* 0x000fc40003f66270 */
[C---:B------:R-:W-:Y:S02]  /*11400*/  IADD3 R4, PT, PT, R142.reuse, 0x60, RZ ;  /* 0x000000608e047810 */ /* 0x040fe40007ffe0ff */
[----:B-12---:R-:W-:Y:S02]  /*11410*/  IADD3 R2, PT, PT, R142, 0x70, RZ ;  /* 0x000000708e027810 */ /* 0x006fe40007ffe0ff */
[----:B------:R-:W-:Y:S02]  /*11420*/  ISETP.GE.AND P2, PT, R6, R5, PT ;  /* 0x000000050600720c */ /* 0x000fe40003f46270 */
[CC--:B------:R-:W-:Y:S02]  /*11430*/  @!P0 LEA R12, P1, R81.reuse, R220.reuse, 0x1 ;  /* 0x000000dc510c8211 */ /* 0x0c0fe400078208ff */
[CC--:B---3--:R-:W-:Y:S01]  /*11440*/  @!P4 LEA R16, P6, R218.reuse, R220.reuse, 0x6 ;  /* 0x000000dcda10c211 */ /* 0x0c8fe200078c30ff */
[----:B------:R-:W-:Y:S01]  /*11450*/  @!PT LDS RZ, [RZ] ;  /* 0x00000000fffff984 */ /* 0x000fe20000000800 */
[----:B------:R-:W-:Y:S01]  /*11460*/  @!PT LDS RZ, [RZ] ;  /* 0x00000000fffff984 */ /* 0x000fe20000000800 */
[----:B------:R-:W-:Y:S01]  /*11470*/  @!PT LDS RZ, [RZ] ;  /* 0x00000000fffff984 */ /* 0x000fe20000000800 */
[----:B------:R-:W-:Y:S01]  /*11480*/  @!P5 LDGSTS.E.BYPASS.LTC128B.128 [R74+0x4000], desc[UR4][R220.64] ;  /* 0x04000000dc4adfae */ /* 0x000fe2000b981a04 */
[-C--:B-----5:R-:W-:Y:S01]  /*11490*/  @!P0 LEA.HI.X R13, R81, R221.reuse, R82, 0x1, P1 ;  /* 0x000000dd510d8211 */ /* 0x0a0fe200008f0c52 */
[----:B------:R-:W-:Y:S01]  /*114a0*/  @!P3 IMAD R10, R219, 0x60, RZ ;  /* 0x00000060db0ab824 */ /* 0x000fe200078e02ff */
[----:B------:R-:W-:Y:S01]  /*114b0*/  @!P4 LEA.HI.X R17, R218, R221, R219, 0x6, P6 ;  /* 0x000000ddda11c211 */ /* 0x000fe200030f34db */
[----:B------:R-:W-:Y:S01]  /*114c0*/  @!P5 LDGSTS.E.BYPASS.LTC128B.128 [R74+0x8000], desc[UR4][R220.64+0x80] ;  /* 0x08000080dc4adfae */ /* 0x000fe2000b981a04 */
[----:B------:R-:W-:Y:S01]  /*114d0*/  IADD3 R142, PT, PT, R142, 0x40, RZ ;  /* 0x000000408e8e7810 */ /* 0x000fe20007ffe0ff */
[----:B------:R-:W-:Y:S01]  /*114e0*/  @!P3 IMAD.WIDE.U32 R8, R218, 0x60, R220 ;  /* 0x00000060da08b825 */ /* 0x000fe200078e00dc */
[----:B------:R-:W-:Y:S01]  /*114f0*/  ISETP.GE.AND P1, PT, R4, R5, PT ;  /* 0x000000050400720c */ /* 0x000fe20003f26270 */
[----:B------:R-:W-:Y:S01]  /*11500*/  @!P0 LDGSTS.E.BYPASS.LTC128B.128 [R74+0x4800], desc[UR4][R12.64] ;  /* 0x048000000c4a8fae */ /* 0x000fe2000b981a04 */
[----:B------:R-:W-:-:S02]  /*11510*/  @!P2 MOV R14, R220 ;  /* 0x000000dc000ea202 */ /* 0x000fc40000000f00 */
[----:B------:R-:W-:Y:S01]  /*11520*/  @!P3 IADD3 R11, PT, PT, R10, R9, RZ ;  /* 0x000000090a0bb210 */ /* 0x000fe20007ffe0ff */
[----:B------:R1:W-:Y:S01]  /*11530*/  @!P0 LDGSTS.E.BYPASS.LTC128B.128 [R74+0x8800], desc[UR4][R12.64+0x80] ;  /* 0x088000800c4a8fae */ /* 0x0003e2000b981a04 */
[----:B------:R-:W-:Y:S02]  /*11540*/  ISETP.GE.AND P0, PT, R2, R5, PT ;  /* 0x000000050200720c */ /* 0x000fe40003f06270 */
[----:B------:R-:W-:Y:S01]  /*11550*/  @!P3 MOV R10, R8 ;  /* 0x00000008000ab202 */ /* 0x000fe20000000f00 */
[----:B------:R-:W-:Y:S01]  /*11560*/  @!P4 LDGSTS.E.BYPASS.LTC128B.128 [R74+0x5000], desc[UR4][R16.64] ;  /* 0x05000000104acfae */ /* 0x000fe2000b981a04 */
[----:B------:R-:W-:Y:S01]  /*11570*/  @!P2 MOV R15, R221 ;  /* 0x000000dd000fa202 */ /* 0x000fe20000000f00 */
[C---:B------:R-:W-:Y:S01]  /*11580*/  @!P2 IMAD R8, R219.reuse, 0xa0, RZ ;  /* 0x000000a0db08a824 */ /* 0x040fe200078e02ff */
[-C--:B------:R-:W-:Y:S01]  /*11590*/  ISETP.GE.AND P6, PT, R0, R5.reuse, PT ;  /* 0x000000050000720c */ /* 0x080fe20003fc6270 */
[----:B------:R2:W-:Y:S01]  /*115a0*/  @!P4 LDGSTS.E.BYPASS.LTC128B.128 [R74+0x9000], desc[UR4][R16.64+0x80] ;  /* 0x09000080104acfae */ /* 0x0005e2000b981a04 */
[----:B------:R-:W-:Y:S01]  /*115b0*/  ISETP.GE.AND P4, PT, R142, R5, PT ;  /* 0x000000058e00720c */ /* 0x000fe20003f86270 */
[----:B------:R-:W-:Y:S01]  /*115c0*/  @!P2 IMAD.WIDE.U32 R14, R218, 0xa0, R14 ;  /* 0x000000a0da0ea825 */ /* 0x000fe200078e000e */
[----:B------:R-:W3:Y:S01]  /*115d0*/  S2UR UR8, SR_CgaCtaId ;  /* 0x00000000000879c3 */ /* 0x000ee20000008800 */
[----:B------:R-:W-:Y:S01]  /*115e0*/  @!P3 LDGSTS.E.BYPASS.LTC128B.128 [R74+0x5800], desc[UR4][R10.64] ;  /* 0x058000000a4abfae */ /* 0x000fe2000b981a04 */
[----:B----4-:R-:W-:Y:S01]  /*115f0*/  SHF.L.U32 R32, R210, 0x6, RZ ;  /* 0x00000006d2207819 */ /* 0x010fe200000006ff */
[C---:B------:R-:W-:Y:S01]  /*11600*/  @!P1 IMAD R7, R219.reuse, 0xc0, RZ ;  /* 0x000000c0db079824 */ /* 0x040fe200078e02ff */
[----:B------:R-:W-:Y:S01]  /*11610*/  @!P2 IADD3 R15, PT, PT, R8, R15, RZ ;  /* 0x0000000f080fa210 */ /* 0x000fe20007ffe0ff */
[----:B------:R4:W-:Y:S01]  /*11620*/  @!P3 LDGSTS.E.BYPASS.LTC128B.128 [R74+0x9800], desc[UR4][R10.64+0x80] ;  /* 0x098000800a4abfae */ /* 0x0009e2000b981a04 */
[----:B------:R-:W-:Y:S01]  /*11630*/  @!P0 IMAD R3, R219, 0xe0, RZ ;  /* 0x000000e0db038824 */ /* 0x000fe200078e02ff */
[----:B------:R-:W-:-:S04]  /*11640*/  IADD3 R78, PT, PT, R79, R78, RZ ;  /* 0x0000004e4f4e7210 */ /* 0x000fc80007ffe0ff */
[----:B------:R-:W-:-:S04]  /*11650*/  @!P4 LEA R18, P3, R218, R220, 0x7 ;  /* 0x000000dcda12c211 */ /* 0x000fc800078638ff */
[-C--:B------:R-:W-:Y:S02]  /*11660*/  @!P4 LEA.HI.X R19, R218, R221.reuse, R219, 0x7, P3 ;  /* 0x000000ddda13c211 */ /* 0x080fe400018f3cdb */
[----:B-1----:R-:W-:Y:S02]  /*11670*/  @!P1 MOV R12, R220 ;  /* 0x000000dc000c9202 */ /* 0x002fe40000000f00 */
[----:B------:R-:W-:Y:S01]  /*11680*/  @!P1 MOV R13, R221 ;  /* 0x000000dd000d9202 */ /* 0x000fe20000000f00 */
[----:B------:R-:W-:Y:S01]  /*11690*/  @!P4 LDGSTS.E.BYPASS.LTC128B.128 [R74+0x6000], desc[UR4][R18.64] ;  /* 0x06000000124acfae */ /* 0x000fe2000b981a04 */
[----:B------:R-:W-:Y:S01]  /*116a0*/  ISETP.GE.AND P3, PT, R24, R5, PT ;  /* 0x000000051800720c */ /* 0x000fe20003f66270 */
[C---:B------:R-:W-:Y:S02]  /*116b0*/  @!P1 IMAD.WIDE.U32 R12, R218.reuse, 0xc0, R12 ;  /* 0x000000c0da0c9825 */ /* 0x040fe400078e000c */
[----:B------:R-:W-:Y:S02]  /*116c0*/  @!P4 LDGSTS.E.BYPASS.LTC128B.128 [R74+0xa000], desc[UR4][R18.64+0x80] ;  /* 0x0a000080124acfae */ /* 0x000fe4000b981a04 */
[----:B--2---:R-:W-:-:S02]  /*116d0*/  @!P0 IMAD.WIDE.U32 R16, R218, 0xe0, R220 ;  /* 0x000000e0da108825 */ /* 0x004fc400078e00dc */
[----:B------:R-:W-:Y:S02]  /*116e0*/  @!P2 LDGSTS.E.BYPASS.LTC128B.128 [R74+0x6800], desc[UR4][R14.64] ;  /* 0x068000000e4aafae */ /* 0x000fe4000b981a04 */
[----:B------:R-:W-:Y:S01]  /*116f0*/  @!P1 IMAD.IADD R13, R7, 0x1, R13 ;  /* 0x00000001070d9824 */ /* 0x000fe200078e020d */
[----:B------:R-:W-:Y:S01]  /*11700*/  @!P0 IADD3 R17, PT, PT, R3, R17, RZ ;  /* 0x0000001103118210 */ /* 0x000fe20007ffe0ff */
[----:B------:R1:W-:Y:S01]  /*11710*/  @!P2 LDGSTS.E.BYPASS.LTC128B.128 [R74+0xa800], desc[UR4][R14.64+0x80] ;  /* 0x0a8000800e4aafae */ /* 0x0003e2000b981a04 */
[----:B------:R-:W-:Y:S02]  /*11720*/  LOP3.LUT R3, R210, 0x8, RZ, 0xc0, !PT ;  /* 0x00000008d2037812 */ /* 0x000fe400078ec0ff */
[-C--:B------:R-:W-:Y:S01]  /*11730*/  ISETP.GE.AND P2, PT, R6, R5.reuse, PT ;  /* 0x000000050600720c */ /* 0x080fe20003f46270 */
[----:B------:R-:W-:Y:S01]  /*11740*/  @!P1 LDGSTS.E.BYPASS.LTC128B.128 [R74+0x7000], desc[UR4][R12.64] ;  /* 0x070000000c4a9fae */ /* 0x000fe2000b981a04 */
[----:B------:R-:W-:Y:S02]  /*11750*/  LOP3.LUT R80, R3, 0x1c0, R80, 0x78, !PT ;  /* 0x000001c003507812 */ /* 0x000fe400078e7850 */
[----:B------:R-:W-:Y:S01]  /*11760*/  @!P6 LEA R6, P4, R76, R222, 0x1 ;  /* 0x000000de4c06e211 */ /* 0x000fe200078808ff */
[----:B------:R2:W-:Y:S01]  /*11770*/  @!P1 LDGSTS.E.BYPASS.LTC128B.128 [R74+0xb000], desc[UR4][R12.64+0x80] ;  /* 0x0b0000800c4a9fae */ /* 0x0005e2000b981a04 */
[----:B------:R-:W-:-:S02]  /*11780*/  ISETP.GE.AND P1, PT, R4, R5, PT ;  /* 0x000000050400720c */ /* 0x000fc40003f26270 */
[----:B------:R-:W-:Y:S01]  /*11790*/  @!P6 LEA.HI.X R7, R76, R223, R77, 0x1, P4 ;  /* 0x000000df4c07e211 */ /* 0x000fe200020f0c4d */
[----:B------:R-:W-:Y:S01]  /*117a0*/  @!P0 LDGSTS.E.BYPASS.LTC128B.128 [R74+0x7800], desc[UR4][R16.64] ;  /* 0x07800000104a8fae */ /* 0x000fe2000b981a04 */
[----:B------:R-:W-:Y:S01]  /*117b0*/  @!P3 IMAD R9, R137, 0x60, RZ ;  /* 0x000000608909b824 */ /* 0x000fe200078e02ff */
[----:B------:R-:W-:Y:S01]  /*117c0*/  UMOV UR9, 0x400 ;  /* 0x0000040000097882 */ /* 0x000fe20000000000 */
[----:B------:R-:W-:Y:S01]  /*117d0*/  LOP3.LUT R75, R80, 0x38, R75, 0x78, !PT ;  /* 0x00000038504b7812 */ /* 0x000fe200078e784b */
[----:B------:R2:W-:Y:S01]  /*117e0*/  @!P0 LDGSTS.E.BYPASS.LTC128B.128 [R74+0xb800], desc[UR4][R16.64+0x80] ;  /* 0x0b800080104a8fae */ /* 0x0005e2000b981a04 */
[----:B------:R-:W-:-:S03]  /*117f0*/  ISETP.GE.AND P0, PT, R2, R5, PT ;  /* 0x000000050200720c */ /* 0x000fc60003f06270 */
[----:B------:R-:W0:Y:S04]  /*11800*/  LDGDEPBAR ;  /* 0x00000000000079af */ /* 0x000e280000000000 */
[----:B------:R-:W2:Y:S04]  /*11810*/  LD.E R3, desc[UR4][R132.64+0x184] ;  /* 0x0001840484037980 */ /* 0x000ea8000c101900 */
[----:B------:R-:W2:Y:S01]  /*11820*/  LD.E R2, desc[UR4][R132.64+0x188] ;  /* 0x0001880484027980 */ /* 0x000ea2000c101900 */
[----:B------:R-:W-:Y:S01]  /*11830*/  ISETP.GE.AND P4, PT, R142, R5, PT ;  /* 0x000000058e00720c */ /* 0x000fe20003f86270 */
[----:B------:R-:W-:Y:S01]  /*11840*/  @!P0 IMAD R4, R137, 0xe0, RZ ;  /* 0x000000e089048824 */ /* 0x000fe200078e02ff */
[----:B----4-:R-:W-:Y:S01]  /*11850*/  @!P2 MOV R10, R222 ;  /* 0x000000de000aa202 */ /* 0x010fe20000000f00 */
[--C-:B-1----:R-:W-:Y:S01]  /*11860*/  @!P0 IMAD.WIDE.U32 R14, R136, 0xe0, R222.reuse ;  /* 0x000000e0880e8825 */ /* 0x102fe200078e00de */
[----:B------:R-:W-:Y:S01]  /*11870*/  @!P2 MOV R11, R223 ;  /* 0x000000df000ba202 */ /* 0x000fe20000000f00 */
[----:B---3--:R-:W-:Y:S01]  /*11880*/  ULEA UR6, UR8, UR9, 0x18 ;  /* 0x0000000908067291 */ /* 0x008fe2000f8ec0ff */
[----:B------:R-:W-:Y:S01]  /*11890*/  LOP3.LUT R0, R32, 0x400, RZ, 0xc0, !PT ;  /* 0x0000040020007812 */ /* 0x000fe200078ec0ff */
[----:B--2---:R-:W-:Y:S01]  /*118a0*/  @!P3 IMAD.WIDE.U32 R12, R136, 0x60, R222 ;  /* 0x00000060880cb825 */ /* 0x004fe200078e00de */
[----:B------:R-:W-:-:S02]  /*118b0*/  MOV R212, 0x20 ;  /* 0x0000002000d47802 */ /* 0x000fc40000000f00 */
[----:B------:R-:W-:Y:S01]  /*118c0*/  LEA R0, R75, R0, 0x1 ;  /* 0x000000004b007211 */ /* 0x000fe200078e08ff */
[----:B------:R-:W-:Y:S01]  /*118d0*/  @!P3 IMAD.IADD R13, R9, 0x1, R13 ;  /* 0x00000001090db824 */ /* 0x000fe200078e020d */
[----:B------:R-:W-:Y:S01]  /*118e0*/  @!P0 IADD3 R9, PT, PT, R4, R15, RZ ;  /* 0x0000000f04098210 */ /* 0x000fe20007ffe0ff */
[----:B------:R-:W-:Y:S01]  /*118f0*/  @!P2 IMAD R8, R137, 0xa0, RZ ;  /* 0x000000a08908a824 */ /* 0x000fe200078e02ff */
[----:B------:R-:W-:Y:S01]  /*11900*/  LEA R125, R78, UR6, 0x1 ;  /* 0x000000064e7d7c11 */ /* 0x000fe2000f8e08ff */
[----:B------:R-:W-:-:S04]  /*11910*/  DEPBAR.LE SB0, 0x0 ;  /* 0x000080000000791a */ /* 0x000fc80000000000 */
[----:B------:R-:W-:Y:S01]  /*11920*/  BAR.SYNC.DEFER_BLOCKING 0x0 ;  /* 0x0000000000007b1d */ /* 0x000fe20000010000 */
[----:B------:R-:W-:Y:S01]  /*11930*/  @!P2 IMAD.WIDE.U32 R10, R136, 0xa0, R10 ;  /* 0x000000a0880aa825 */ /* 0x000fe200078e000a */
[----:B------:R-:W-:-:S04]  /*11940*/  IADD3 R213, PT, PT, R0, UR6, RZ ;  /* 0x0000000600d57c10 */ /* 0x000fc8000fffe0ff */
[----:B------:R-:W-:Y:S02]  /*11950*/  @!P2 IADD3 R11, PT, PT, R8, R11, RZ ;  /* 0x0000000b080ba210 */ /* 0x000fe40007ffe0ff */
[----:B------:R-:W-:Y:S01]  /*11960*/  @!P0 MOV R8, R14 ;  /* 0x0000000e00088202 */ /* 0x000fe20000000f00 */
        /* <DEDUP_REMOVED lines=18> */
[C---:B------:R-:W-:Y:S02]  /*11a90*/  @!P5 LEA.HI.X R17, R136.reuse, R223, R137, 0x6, P6 ;  /* 0x000000df8811d211 */ /* 0x040fe400030f3489 */
[----:B------:R-:W-:Y:S01]  /*11aa0*/  @!P4 LEA R4, P6, R136, R222, 0x7 ;  /* 0x000000de8804c211 */ /* 0x000fe200078c38ff */
        /* <DEDUP_REMOVED lines=10> */
[----:B------:R-:W-:Y:S02]  /*11b50*/  IADD3 R62, PT, PT, R125, R188, RZ ;  /* 0x000000bc7d3e7210 */ /* 0x000fe40007ffe0ff */
[----:B-1----:R-:W-:Y:S01]  /*11b60*/  @!P1 MOV R6, R222 ;  /* 0x000000de00069202 */ /* 0x002fe20000000f00 */
[----:B------:R-:W-:Y:S01]  /*11b70*/  @!PT LDS RZ, [RZ] ;  /* 0x00000000fffff984 */ /* 0x000fe20000000800 */
[----:B------:R-:W-:Y:S01]  /*11b80*/  @!PT LDS RZ, [RZ] ;  /* 0x00000000fffff984 */ /* 0x000fe20000000800 */
[----:B------:R-:W-:Y:S01]  /*11b90*/  @!PT LDS RZ, [RZ] ;  /* 0x00000000fffff984 */ /* 0x000fe20000000800 */
[----:B------:R-:W-:Y:S01]  /*11ba0*/  @!P3 LDGSTS.E.BYPASS.LTC128B.128 [R74+0xd800], desc[UR4][R12.64] ;  /* 0x0d8000000c4abfae */ /* 0x000fe2000b981a04 */
[----:B------:R-:W-:Y:S02]  /*11bb0*/  @!P1 MOV R7, R223 ;  /* 0x000000df00079202 */ /* 0x000fe40000000f00 */
[----:B------:R-:W-:Y:S01]  /*11bc0*/  IADD3 R34, PT, PT, R213, R188, RZ ;  /* 0x000000bcd5227210 */ /* 0x000fe20007ffe0ff */
[----:B------:R1:W-:Y:S01]  /*11bd0*/  @!P3 LDGSTS.E.BYPASS.LTC128B.128 [R74+0x11800], desc[UR4][R12.64+0x80] ;  /* 0x118000800c4abfae */ /* 0x0003e2000b981a04 */
[----:B------:R-:W-:-:S03]  /*11be0*/  @!P1 IMAD.WIDE.U32 R6, R136, 0xc0, R6 ;  /* 0x000000c088069825 */ /* 0x000fc600078e0006 */
[----:B------:R-:W-:Y:S02]  /*11bf0*/  @P4 STS.128 [R74+0xe000], RZ ;  /* 0x00e000ff4a004388 */ /* 0x000fe40000000c00 */
[----:B------:R-:W-:Y:S02]  /*11c00*/  @!P1 IADD3 R7, PT, PT, R5, R7, RZ ;  /* 0x0000000705079210 */ /* 0x000fe40007ffe0ff */
        /* <DEDUP_REMOVED lines=29> */
[----:B------:R-:W4:Y:S04]  /*11de0*/  LDSM.16.M88.4 R40, [R0+UR6+0x4000] ;  /* 0x004000060028783b */ /* 0x000f280008000200 */
[----:B------:R-:W4:Y:S04]  /*11df0*/  LDSM.16.M88.4 R28, [R0+UR6+0x4800] ;  /* 0x00480006001c783b */ /* 0x000f280008000200 */
[----:B------:R-:W4:Y:S04]  /*11e00*/  LDSM.16.M88.4 R20, [R0+UR6+0x5000] ;  /* 0x005000060014783b */ /* 0x000f280008000200 */
[----:B-1----:R-:W1:Y:S04]  /*11e10*/  LDSM.16.M88.4 R12, [R0+UR6+0x5800] ;  /* 0x00580006000c783b */ /* 0x002e680008000200 */
[----:B--2---:R-:W2:Y:S01]  /*11e20*/  LDSM.16.M88.4 R4, [R0+UR6+0x6000] ;  /* 0x006000060004783b */ /* 0x004ea20008000200 */
[----:B------:R-:W-:Y:S01]  /*11e30*/  IMAD.MOV.U32 R211, RZ, RZ, 0x40 ;  /* 0x00000040ffd37424 */ /* 0x000fe200078e00ff */
[----:B---3--:R-:W-:-:S02]  /*11e40*/  P2R R8, PR, RZ, 0x20 ;  /* 0x00000020ff087803 */ /* 0x008fc40000000000 */
[----:B------:R-:W3:Y:S04]  /*11e50*/  LDSM.16.M88.4 R96, [R0+UR6+0x6800] ;  /* 0x006800060060783b */ /* 0x000ee80008000200 */
[----:B------:R-:W3:Y:S04]  /*11e60*/  LDSM.16.M88.4 R88, [R0+UR6+0x7000] ;  /* 0x007000060058783b */ /* 0x000ee80008000200 */
[----:B------:R-:W3:Y:S04]  /*11e70*/  LDSM.16.M88.4 R48, [R0+UR6+0x7800] ;  /* 0x007800060030783b */ /* 0x000ee80008000200 */
[----:B------:R-:W-:Y:S04]  /*11e80*/  LDSM.16.M88.4 R116, [R62] ;  /* 0x000000003e74783b */ /* 0x000fe80000000200 */
[----:B------:R-:W3:Y:S04]  /*11e90*/  LDSM.16.M88.4 R64, [R34+0x4000] ;  /* 0x004000002240783b */ /* 0x000ee80000000200 */
[----:B------:R-:W3:Y:S01]  /*11ea0*/  LD.E R33, desc[UR4][R132.64+0x18c] ;  /* 0x00018c0484217980 */ /* 0x000ee2000c101900 */
[----:B----4-:R-:W-:Y:S03]  /*11eb0*/  HMMA.16816.F32.BF16 R44, R80, R40, RZ ;  /* 0x00000028502c723c */ /* 0x010fe600000418ff */
[----:B------:R-:W4:Y:S01]  /*11ec0*/  LDSM.16.M88.4 R56, [R34+0x4800] ;  /* 0x004800002238783b */ /* 0x000f220000000200 */
[----:B------:R-:W-:-:S03]  /*11ed0*/  LOP3.LUT P0, R35, R210, 0x4, RZ, 0xc0, !PT ;  /* 0x00000004d2237812 */ /* 0x000fc6000780c0ff */
[----:B------:R-:W4:Y:S01]  /*11ee0*/  LDSM.16.M88.4 R52, [R34+0x5000] ;  /* 0x005000002234783b */ /* 0x000f220000000200 */
[C---:B------:R-:W-:Y:S01]  /*11ef0*/  HMMA.16816.F32.BF16 R40, R80.reuse, R42, RZ ;  /* 0x0000002a5028723c */ /* 0x040fe200000418ff */
[----:B------:R-:W-:Y:S02]  /*11f00*/  SEL R60, R211, 0xffffffc0, !P0 ;  /* 0xffffffc0d33c7807 */ /* 0x000fe40004000000 */
[----:B------:R-:W-:Y:S02]  /*11f10*/  LDSM.16.M88.4 R104, [R34+0x7800] ;  /* 0x007800002268783b */ /* 0x000fe40000000200 */
[-C--:B------:R-:W-:Y:S02]  /*11f20*/  IADD3 R75, PT, PT, R125, R60.reuse, RZ ;  /* 0x0000003c7d4b7210 */ /* 0x080fe40007ffe0ff */
[----:B------:R-:W-:Y:S01]  /*11f30*/  IADD3 R63, PT, PT, R213, R60, RZ ;  /* 0x0000003cd53f7210 */ /* 0x000fe20007ffe0ff */
[C---:B------:R-:W-:Y:S01]  /*11f40*/  HMMA.16816.F32.BF16 R36, R80.reuse, R28, RZ ;  /* 0x0000001c5024723c */ /* 0x040fe200000418ff */
[----:B------:R-:W-:Y:S04]  /*11f50*/  LDSM.16.M88.4 R120, [R34+0x6000] ;  /* 0x006000002278783b */ /* 0x000fe80000000200 */
[----:B------:R-:W-:Y:S03]  /*11f60*/  LDSM.16.M88.4 R76, [R75] ;  /* 0x000000004b4c783b */ /* 0x000fe60000000200 */
[C---:B------:R-:W-:Y:S01]  /*11f70*/  HMMA.16816.F32.BF16 R24, R80.reuse, R20, RZ ;  /* 0x000000145018723c */ /* 0x040fe200000418ff */
[----:B------:R-:W-:Y:S04]  /*11f80*/  LDSM.16.M88.4 R68, [R63+0x4000] ;  /* 0x004000003f44783b */ /* 0x000fe80000000200 */
[----:B------:R-:W-:Y:S03]  /*11f90*/  LDSM.16.M88.4 R112, [R34+0x6800] ;  /* 0x006800002270783b */ /* 0x000fe60000000200 */
[----:B-1----:R-:W-:Y:S01]  /*11fa0*/  HMMA.16816.F32.BF16 R16, R80, R12, RZ ;  /* 0x0000000c5010723c */ /* 0x002fe200000418ff */
[----:B------:R-:W-:Y:S01]  /*11fb0*/  LDSM.16.M88.4 R108, [R34+0x7000] ;  /* 0x00700000226c783b */ /* 0x000fe20000000200 */
[----:B------:R-:W-:-:S03]  /*11fc0*/  SHF.R.U32.HI R209, RZ, 0x1, R210 ;  /* 0x00000001ffd17819 */ /* 0x000fc600000116d2 */
[----:B------:R-:W0:Y:S03]  /*11fd0*/  LDGDEPBAR ;  /* 0x00000000000079af */ /* 0x000e260000000000 */
[C---:B--2---:R-:W-:Y:S08]  /*11fe0*/  HMMA.16816.F32.BF16 R8, R80.reuse, R4, RZ ;  /* 0x000000045008723c */ /* 0x044ff000000418ff */
        /* <DEDUP_REMOVED lines=59> */
[----:B------:R-:W2:Y:S03]  /*123a0*/  LDSM.16.M88.4 R104, [R0+UR6+0x8000] ;  /* 0x008000060068783b */ /* 0x000ea60008000200 */
        /* <DEDUP_REMOVED lines=20> */
[C---:B---3--:R-:W-:Y:S08]  /*124f0*/  HMMA.16816.F32.BF16 R100, R56.reuse, R52, R100 ;  /* 0x000000343864723c */ /* 0x048ff00000041864 */
[C---:B------:R-:W-:Y:S01]  /*12500*/  HMMA.16816.F32.BF16 R96, R56.reuse, R54, R96 ;  /* 0x000000363860723c */ /* 0x040fe20000041860 */
[----:B------:R-:W3:Y:S07]  /*12510*/  LDSM.16.M88.4 R52, [R0+UR6+0x8800] ;  /* 0x008800060034783b */ /* 0x000eee0008000200 */
[C---:B-1----:R-:W-:Y:S08]  /*12520*/  HMMA.16816.F32.BF16 R92, R56.reuse, R48, R92 ;  /* 0x00000030385c723c */ /* 0x042ff0000004185c */
[----:B------:R-:W-:Y:S01]  /*12530*/  HMMA.16816.F32.BF16 R88, R56, R50, R88 ;  /* 0x000000323858723c */ /* 0x000fe20000041858 */
[----:B------:R-:W1:Y:S07]  /*12540*/  LDSM.16.M88.4 R48, [R0+UR6+0x9000] ;  /* 0x009000060030783b */ /* 0x000e6e0008000200 */
[C---:B--2---:R-:W-:Y:S08]  /*12550*/  HMMA.16816.F32.BF16 R116, R68.reuse, R8, R116 ;  /* 0x000000084474723c */ /* 0x044ff00000041874 */
[----:B------:R-:W-:Y:S01]  /*12560*/  HMMA.16816.F32.BF16 R40, R68, R10, R40 ;  /* 0x0000000a4428723c */ /* 0x000fe20000041828 */
[----:B------:R-:W-:Y:S07]  /*12570*/  LDSM.16.M88.4 R8, [R63+0x8800] ;  /* 0x008800003f08783b */ /* 0x000fee0000000200 */
[C---:B----4-:R-:W-:Y:S08]  /*12580*/  HMMA.16816.F32.BF16 R84, R56.reuse, R64, R84 ;  /* 0x000000403854723c */ /* 0x050ff00000041854 */
[----:B------:R-:W-:Y:S01]  /*12590*/  HMMA.16816.F32.BF16 R80, R56, R66, R80 ;  /* 0x000000423850723c */ /* 0x000fe20000041850 */
[----:B------:R-:W-:Y:S04]  /*125a0*/  LDSM.16.M88.4 R64, [R74+0x2000] ;  /* 0x002000004a40783b */ /* 0x000fe80000000200 */
[----:B------:R-:W2:Y:S03]  /*125b0*/  LDSM.16.M88.4 R56, [R60+0x8000] ;  /* 0x008000003c38783b */ /* 0x000ea60000000200 */
[C---:B------:R-:W-:Y:S08]  /*125c0*/  HMMA.16816.F32.BF16 R116, R76.reuse, R44, R116 ;  /* 0x0000002c4c74723c */ /* 0x040ff00000041874 */
[----:B------:R-:W-:Y:S01]  /*125d0*/  HMMA.16816.F32.BF16 R40, R76, R46, R40 ;  /* 0x0000002e4c28723c */ /* 0x000fe20000041828 */
[----:B------:R-:W4:Y:S07]  /*125e0*/  LDSM.16.M88.4 R44, [R0+UR6+0x9800] ;  /* 0x00980006002c783b */ /* 0x000f2e0008000200 */
        /* <DEDUP_REMOVED lines=14> */
[----:B------:R-:W4:Y:S07]  /*126d0*/  LDSM.16.M88.4 R8, [R0+UR6+0xa000] ;  /* 0x00a000060008783b */ /* 0x000f2e0008000200 */
        /* <DEDUP_REMOVED lines=8> */
[----:B------:R-:W2:Y:S01]  /*12760*/  LDSM.16.M88.4 R16, [R0+UR6+0xa800] ;  /* 0x00a800060010783b */ /* 0x000ea20008000200 */
        /* <DEDUP_REMOVED lines=17> */
[----:B---3--:R-:W3:Y:S01]  /*12880*/  LDSM.16.M88.4 R40, [R63+0x9800] ;  /* 0x009800003f28783b */ /* 0x008ee20000000200 */
        /* <DEDUP_REMOVED lines=14> */
[-C--:B------:R-:W-:Y:S01]  /*12970*/  FMUL.FTZ R50, R55, R33.reuse ;  /* 0x0000002137327220 */ /* 0x080fe20000410000 */
[----:B------:R-:W1:Y:S04]  /*12980*/  MUFU.TANH R54, R28 ;  /* 0x0000001c00367308 */ /* 0x000e680000002400 */
[----:B---3--:R-:W-:Y:S04]  /*12990*/  HMMA.16816.F32.BF16 R12, R76, R42, R12 ;  /* 0x0000002a4c0c723c */ /* 0x008fe8000004180c */
[----:B------:R-:W3:Y:S04]  /*129a0*/  MUFU.TANH R120, R29 ;  /* 0x0000001d00787308 */ /* 0x000ee80000002400 */
[----:B------:R-:W-:Y:S04]  /*129b0*/  HMMA.16816.F32.BF16 R4, R68, R10, R4 ;  /* 0x0000000a4404723c */ /* 0x000fe80000041804 */
[----:B------:R-:W1:Y:S04]  /*129c0*/  MUFU.TANH R51, R30 ;  /* 0x0000001e00337308 */ /* 0x000e680000002400 */
[----:B------:R-:W-:Y:S04]  /*129d0*/  HMMA.16816.F32.BF16 R56, R76, R40, R56 ;  /* 0x000000284c38723c */ /* 0x000fe80000041838 */
[----:B------:R4:W1:Y:S04]  /*129e0*/  MUFU.TANH R55, R31 ;  /* 0x0000001f00377308 */ /* 0x0008680000002400 */
[----:B------:R-:W-:Y:S01]  /*129f0*/  HMMA.16816.F32.BF16 R112, R68, R8, R112 ;  /* 0x000000084470723c */ /* 0x000fe20000041870 */
[----:B------:R-:W3:Y:S04]  /*12a00*/  LDSM.16.M88.4 R8, [R63+0xa800] ;  /* 0x00a800003f08783b */ /* 0x000ee80000000200 */
        /* <DEDUP_REMOVED lines=16> */
[----:B---3--:R-:W2:Y:S01]  /*12b10*/  LDSM.16.M88.4 R20, [R0+UR6+0xb800] ;  /* 0x00b800060014783b */ /* 0x008ea20008000200 */
[-C--:B------:R-:W-:Y:S01]  /*12b20*/  FMUL.FTZ R12, R12, R33.reuse ;  /* 0x000000210c0c7220 */ /* 0x080fe20000410000 */
[----:B------:R-:W-:-:S05]  /*12b30*/  FMUL.FTZ R13, R13, R33 ;  /* 0x000000210d0d7220 */ /* 0x000fca0000410000 */
[C---:B------:R-:W-:Y:S01]  /*12b40*/  HMMA.16816.F32.BF16 R4, R64.reuse, R38, R4 ;  /* 0x000000264004723c */ /* 0x040fe20000041804 */
[-C--:B------:R-:W-:Y:S01]  /*12b50*/  FMUL.FTZ R47, R57, R33.reuse ;  /* 0x00000021392f7220 */ /* 0x080fe20000410000 */
[-C--:B------:R-:W-:Y:S01]  /*12b60*/  FMUL.FTZ R45, R58, R33.reuse ;  /* 0x000000213a2d7220 */ /* 0x080fe20000410000 */
[-C--:B------:R-:W-:Y:S01]  /*12b70*/  FMUL.FTZ R57, R15, R33.reuse ;  /* 0x000000210f397220 */ /* 0x080fe20000410000 */
[----:B------:R-:W3:Y:S04]  /*12b80*/  MUFU.TANH R58, R12 ;  /* 0x0000000c003a7308 */ /* 0x000ee80000002400 */
        /* <DEDUP_REMOVED lines=10> */
[-C--:B------:R-:W-:Y:S01]  /*12c30*/  FMUL.FTZ R41, R107, R33.reuse ;  /* 0x000000216b297220 */ /* 0x080fe20000410000 */
[-C--:B------:R-:W-:Y:S01]  /*12c40*/  FMUL.FTZ R107, R112, R33.reuse ;  /* 0x00000021706b7220 */ /* 0x080fe20000410000 */
[----:B------:R-:W-:-:S02]  /*12c50*/  FMUL.FTZ R112, R113, R33 ;  /* 0x0000002171707220 */ /* 0x000fc40000410000 */
[----:B--2---:R-:W-:Y:S01]  /*12c60*/  HMMA.16816.F32.BF16 R84, R108, R20, R84 ;  /* 0x000000146c54723c */ /* 0x004fe20000041854 */
[----:B------:R-:W2:Y:S01]  /*12c70*/  MUFU.TANH R113, R4 ;  /* 0x0000000400717308 */ /* 0x000ea20000002400 */
[-C--:B------:R-:W-:Y:S01]  /*12c80*/  FMUL.FTZ R20, R6, R33.reuse ;  /* 0x0000002106147220 */ /* 0x080fe20000410000 */
[----:B------:R-:W-:-:S05]  /*12c90*/  FMUL.FTZ R21, R7, R33 ;  /* 0x0000002107157220 */ /* 0x000fca0000410000 */
[----:B------:R-:W-:Y:S01]  /*12ca0*/  HMMA.16816.F32.BF16 R100, R64, R24, R100 ;  /* 0x000000184064723c */ /* 0x000fe20000041864 */
[----:B------:R3:W1:Y:S07]  /*12cb0*/  MUFU.TANH R24, R5 ;  /* 0x0000000500187308 */ /* 0x00066e0000002400 */
[----:B------:R-:W-:Y:S01]  /*12cc0*/  HMMA.16816.F32.BF16 R96, R68, R18, R96 ;  /* 0x000000124460723c */ /* 0x000fe20000041860 */
[----:B------:R-:W2:Y:S07]  /*12cd0*/  LDSM.16.M88.4 R16, [R63+0xb000] ;  /* 0x00b000003f10783b */ /* 0x000eae0000000200 */
[----:B------:R-:W-:Y:S01]  /*12ce0*/  HMMA.16816.F32.BF16 R80, R108, R22, R80 ;  /* 0x000000166c50723c */ /* 0x000fe20000041850 */
[----:B---3--:R-:W3:Y:S07]  /*12cf0*/  LDSM.16.M88.4 R4, [R63+0xb800] ;  /* 0x00b800003f04783b */ /* 0x008eee0000000200 */
[----:B-1----:R-:W-:Y:S08]  /*12d00*/  HMMA.16816.F32.BF16 R92, R68, R12, R92 ;  /* 0x0000000c445c723c */ /* 0x002ff0000004185c */
[----:B------:R-:W-:Y:S01]  /*12d10*/  HMMA.16816.F32.BF16 R96, R76, R10, R96 ;  /* 0x0000000a4c60723c */ /* 0x000fe20000041860 */
[----:B------:R-:W1:Y:S07]  /*12d20*/  LDSM.16.M88.4 R8, [R60+0xb000] ;  /* 0x00b000003c08783b */ /* 0x000e6e0000000200 */
[C---:B------:R-:W-:Y:S01]  /*12d30*/  HMMA.16816.F32.BF16 R88, R68.reuse, R14, R88 ;  /* 0x0000000e4458723c */ /* 0x040fe20000041858 */
[----:B------:R-:W1:Y:S07]  /*12d40*/  LDSM.16.M88.4 R12, [R60+0xb800] ;  /* 0x00b800003c0c783b */ /* 0x000e6e0000000200 */
[C---:B----4-:R-:W-:Y:S01]  /*12d50*/  HMMA.16816.F32.BF16 R84, R68.reuse, R28, R84 ;  /* 0x0000001c4454723c */ /* 0x050fe20000041854 */
[----:B------:R-:W-:Y:S01]  /*12d60*/  SHF.R.U32.HI R0, RZ, 0x2, R210 ;  /* 0x00000002ff007819 */ /* 0x000fe200000116d2 */
        /* <DEDUP_REMOVED lines=10> */
[----:B------:R-:W-:Y:S01]  /*12e10*/  IADD3 R3, PT, PT, R73, -R226, -R3 ;  /* 0x800000e249037210 */ /* 0x000fe20007ffe803 */
[----:B------:R-:W-:-:S04]  /*12e20*/  DEPBAR.LE SB0, 0x0 ;  /* 0x000080000000791a */ /* 0x000fc80000000000 */
[C---:B--2---:R-:W-:Y:S08]  /*12e30*/  HMMA.16816.F32.BF16 R92, R76.reuse, R16, R92 ;  /* 0x000000104c5c723c */ /* 0x044ff0000004185c */
[C---:B------:R-:W-:Y:S08]  /*12e40*/  HMMA.16816.F32.BF16 R88, R76.reuse, R18, R88 ;  /* 0x000000124c58723c */ /* 0x040ff00000041858 */
[C---:B---3--:R-:W-:Y:S08]  /*12e50*/  HMMA.16816.F32.BF16 R84, R76.reuse, R4, R84 ;  /* 0x000000044c54723c */ /* 0x048ff00000041854 */
[----:B------:R-:W-:Y:S08]  /*12e60*/  HMMA.16816.F32.BF16 R80, R76, R6, R80 ;  /* 0x000000064c50723c */ /* 0x000ff00000041850 */
[C---:B------:R-:W-:Y:S08]  /*12e70*/  HMMA.16816.F32.BF16 R96, R64.reuse, R26, R96 ;  /* 0x0000001a4060723c */ /* 0x040ff00000041860 */
[C---:B-1----:R-:W-:Y:S08]  /*12e80*/  HMMA.16816.F32.BF16 R92, R64.reuse, R8, R92 ;  /* 0x00000008405c723c */ /* 0x042ff0000004185c */
[C---:B------:R-:W-:Y:S08]  /*12e90*/  HMMA.16816.F32.BF16 R88, R64.reuse, R10, R88 ;  /* 0x0000000a4058723c */ /* 0x040ff00000041858 */
[C---:B------:R-:W-:Y:S08]  /*12ea0*/  HMMA.16816.F32.BF16 R84, R64.reuse, R12, R84 ;  /* 0x0000000c4054723c */ /* 0x040ff00000041854 */
[----:B------:R-:W-:Y:S01]  /*12eb0*/  HMMA.16816.F32.BF16 R80, R64, R14, R80 ;  /* 0x0000000e4050723c */ /* 0x000fe20000041850 */
[----:B------:R-:W-:Y:S01]  /*12ec0*/  LOP3.LUT R5, R209, 0x1f0, RZ, 0xc0, !PT ;  /* 0x000001f0d1057812 */ /* 0x000fe200078ec0ff */
[-C--:B------:R-:W-:Y:S01]  /*12ed0*/  FMUL.FTZ R59, R115, R33.reuse ;  /* 0x00000021733b7220 */ /* 0x080fe20000410000 */
[-C--:B------:R-:W-:Y:S01]  /*12ee0*/  FMUL.FTZ R26, R101, R33.reuse ;  /* 0x00000021651a7220 */ /* 0x080fe20000410000 */
[-C--:B------:R-:W-:Y:S01]  /*12ef0*/  FMUL.FTZ R16, R102, R33.reuse ;  /* 0x0000002166107220 */ /* 0x080fe20000410000 */
[----:B------:R-:W-:Y:S01]  /*12f00*/  LOP3.LUT R234, R5, 0x7, R0, 0xf8, !PT ;  /* 0x0000000705ea7812 */ /* 0x000fe200078ef800 */
        /* <DEDUP_REMOVED lines=20> */
[----:B------:R-:W-:Y:S01]  /*13050*/  IADD3 R0, PT, PT, R138, -0x1, RZ ;  /* 0xffffffff8a007810 */ /* 0x000fe20007ffe0ff */
[----:B------:R-:W-:-:S03]  /*13060*/  FMUL.FTZ R33, R83, R33 ;  /* 0x0000002153217220 */ /* 0x000fc60000410000 */
[----:B------:R-:W-:Y:S01]  /*13070*/  ISETP.GT.AND P0, PT, R0, R217, PT ;  /* 0x000000d90000720c */ /* 0x000fe20003f04270 */
[----:B------:R-:W1:Y:S01]  /*13080*/  MUFU.TANH R116, R116 ;  /* 0x0000007400747308 */ /* 0x000e620000002400 */
[----:B------:R-:W-:Y:S02]  /*13090*/  LEA R234, R225, R234, 0x6 ;  /* 0x000000eae1ea7211 */ /* 0x000fe400078e30ff */
[----:B------:R-:W-:-:S05]  /*130a0*/  IADD3 R5, PT, PT, R2, R73, -R226 ;  /* 0x0000004902057210 */ /* 0x000fca0007ffe8e2 */
        /* <DEDUP_REMOVED lines=68> */
.L_x_7536:
[----:B------:R-:W2:Y:S01]  /*134f0*/  LD.E R25, desc[UR4][R132.64+0x170] ;  /* 0x0001700484197980 */ /* 0x000ea2000c101900 */
[----:B------:R-:W-:Y:S02]  /*13500*/  IADD3 R19, PT, PT, R61, -0x100, RZ ;  /* 0xffffff003d137810 */ /* 0x000fe40007ffe0ff */
[----:B------:R-:W-:Y:S02]  /*13510*/  IABS R70, R72 ;  /* 0x0000004800467213 */ /* 0x000fe40000000000 */
[-C--:B--2---:R-:W-:Y:S02]  /*13520*/  IABS R5, R25.reuse ;  /* 0x0000001900057213 */ /* 0x084fe40000000000 */
[-C--:B------:R-:W-:Y:S02]  /*13530*/  IABS R3, R25.reuse ;  /* 0x0000001900037213 */ /* 0x080fe40000000000 */
[----:B------:R-:W2:Y:S01]  /*13540*/  I2F.RP R7, R5 ;  /* 0x0000000500077306 */ /* 0x000ea20000209400 */
[----:B------:R-:W-:-:S02]  /*13550*/  LOP3.LUT R72, R72, R25, RZ, 0x3c, !PT ;  /* 0x0000001948487212 */ /* 0x000fc400078e3cff */
[----:B------:R-:W-:Y:S02]  /*13560*/  IMAD.MOV R3, RZ, RZ, -R3 ;  /* 0x000000ffff037224 */ /* 0x000fe400078e0a03 */
[----:B------:R-:W-:Y:S02]  /*13570*/  ISETP.GE.AND P5, PT, R72, RZ, PT ;  /* 0x000000ff4800720c */ /* 0x000fe40003fa6270 */
[----:B------:R-:W3:Y:S01]  /*13580*/  LD.E.64 R72, desc[UR4][R132.64+0x38] ;  /* 0x0000380484487980 */ /* 0x000ee2000c101b00 */
        /* <DEDUP_REMOVED lines=50> */
.L_x_7537:
[----:B------:R-:W-:Y:S05]  /*138b0*/  BSYNC.RECONVERGENT B0 ;  /* 0x0000000000007941 */ /* 0x000fea0003800200 */
.L_x_7535:
[C---:B------:R-:W-:Y:S01]  /*138c0*/  IMAD.SHL.U32 R5, R218.reuse, 0x20, RZ ;  /* 0x00000020da057824 */ /* 0x040fe200078e00ff */
[----:B------:R-:W-:Y:S01]  /*138d0*/  SHF.L.U64.HI R70, R218, 0x5, R219 ;  /* 0x00000005da467819 */ /* 0x000fe200000102db */
[----:B------:R-:W-:-:S03]  /*138e0*/  IMAD.SHL.U32 R3, R210, 0x8, RZ ;  /* 0x00000008d2037824 */ /* 0x000fc600078e00ff */
[----:B------:R-:W-:Y:S02]  /*138f0*/  IADD3 R72, P0, PT, R5, R220, RZ ;  /* 0x000000dc05487210 */ /* 0x000fe40007f1e0ff */
[----:B------:R-:W-:-:S03]  /*13900*/  LOP3.LUT R7, R3, 0x1c0, RZ, 0xc0, !PT ;  /* 0x000001c003077812 */ /* 0x000fc600078ec0ff */
        /* <DEDUP_REMOVED lines=10> */
[----:B------:R-:W-:Y:S02]  /*139b0*/  LEA R2, R2, UR6, 0x1 ;  /* 0x0000000602027c11 */ /* 0x000fe4000f8e08ff */
[----:B------:R-:W-:-:S03]  /*139c0*/  IADD3 R82, P0, PT, R80, R5, RZ ;  /* 0x0000000550527210 */ /* 0x000fc60007f1e0ff */
[----:B------:R-:W-:Y:S01]  /*139d0*/  @!PT LDS RZ, [RZ] ;  /* 0x00000000fffff984 */ /* 0x000fe20000000800 */
[----:B------:R-:W-:Y:S01]  /*139e0*/  @!PT LDS RZ, [RZ] ;  /* 0x00000000fffff984 */ /* 0x000fe20000000800 */
[----:B------:R-:W-:Y:S01]  /*139f0*/  @!PT LDS RZ, [RZ] ;  /* 0x00000000fffff984 */ /* 0x000fe20000000800 */
[----:B------:R2:W-:Y:S01]  /*13a00*/  LDGSTS.E.BYPASS.LTC128B.128 [R2+0x4000], desc[UR4][R220.64] ;  /* 0x04000000dc027fae */ /* 0x0005e2000b981a04 */
[-C--:B------:R-:W-:Y:S01]  /*13a10*/  IADD3 R84, P1, PT, R82, R5.reuse, RZ ;  /* 0x0000000552547210 */ /* 0x080fe20007f3e0ff */
[--C-:B------:R-:W-:Y:S02]  /*13a20*/  IMAD.X R83, R81, 0x1, R70.reuse, P0 ;  /* 0x0000000151537824 */ /* 0x100fe400000e0646 */
[----:B------:R2:W-:Y:S01]  /*13a30*/  LDGSTS.E.BYPASS.LTC128B.128 [R2+0x8000], desc[UR4][R220.64+0x80] ;  /* 0x08000080dc027fae */ /* 0x0005e2000b981a04 */
[----:B------:R-:W-:Y:S01]  /*13a40*/  IADD3 R86, P0, PT, R84, R5, RZ ;  /* 0x0000000554567210 */ /* 0x000fe20007f1e0ff */
[--C-:B------:R-:W-:Y:S02]  /*13a50*/  IMAD.X R85, R83, 0x1, R70.reuse, P1 ;  /* 0x0000000153557824 */ /* 0x100fe400008e0646 */
[----:B------:R2:W-:Y:S02]  /*13a60*/  LDGSTS.E.BYPASS.LTC128B.128 [R2+0x4800], desc[UR4][R72.64] ;  /* 0x0480000048027fae */ /* 0x0005e4000b981a04 */
[----:B------:R-:W-:-:S02]  /*13a70*/  IMAD.X R87, R85, 0x1, R70, P0 ;  /* 0x0000000155577824 */ /* 0x000fc400000e0646 */
        /* <DEDUP_REMOVED lines=14> */
.L_x_7534:
[----:B------:R-:W-:Y:S05]  /*13b60*/  BSYNC.RECONVERGENT B1 ;  /* 0x0000000000017941 */ /* 0x000fea0003800200 */
.L_x_7533:
[----:B------:R-:W3:Y:S01]  /*13b70*/  LD.E R135, desc[UR4][R132.64+0xdc] ;  /* 0x0000dc0484877980 */ /* 0x000ee2000c101900 */
[----:B------:R-:W-:-:S05]  /*13b80*/  IMAD.SHL.U32 R63, R210, 0x2, RZ ;  /* 0x00000002d23f7824 */ /* 0x000fca00078e00ff */
[----:B------:R-:W-:-:S05]  /*13b90*/  LOP3.LUT R63, R63, 0x6, RZ, 0xc0, !PT ;  /* 0x000000063f3f7812 */ /* 0x000fca00078ec0ff */
[----:B------:R-:W-:-:S04]  /*13ba0*/  IMAD R65, R0, 0x80, R63 ;  /* 0x0000008000417824 */ /* 0x000fc800078e023f */
[C---:B------:R-:W-:Y:S01]  /*13bb0*/  VIADD R145, R65.reuse, 0x8 ;  /* 0x0000000841917836 */ /* 0x040fe20000000000 */
[C---:B------:R-:W-:Y:S01]  /*13bc0*/  ISETP.GE.AND P2, PT, R65.reuse, R228, PT ;  /* 0x000000e44100720c */ /* 0x040fe20003f46270 */
[C---:B------:R-:W-:Y:S01]  /*13bd0*/  VIADD R147, R65.reuse, 0x1 ;  /* 0x0000000141937836 */ /* 0x040fe20000000000 */
[CC--:B------:R-:W-:Y:S01]  /*13be0*/  ISETP.GE.AND P0, PT, R65.reuse, R236.reuse, PT ;  /* 0x000000ec4100720c */ /* 0x0c0fe20003f06270 */
[C---:B------:R-:W-:Y:S01]  /*13bf0*/  VIADD R141, R65.reuse, 0x10 ;  /* 0x00000010418d7836 */ /* 0x040fe20000000000 */
[----:B------:R-:W-:Y:S01]  /*13c00*/  P2R R70, PR, RZ, 0x4 ;  /* 0x00000004ff467803 */ /* 0x000fe20000000000 */
[----:B------:R-:W-:Y:S01]  /*13c10*/  VIADD R143, R65, 0x9 ;  /* 0x00000009418f7836 */ /* 0x000fe20000000000 */
[----:B--2---:R-:W-:Y:S02]  /*13c20*/  FSEL R2, R62, -INF , P0 ;  /* 0xff8000003e027808 */ /* 0x004fe40000000000 */
[-C--:B------:R-:W-:Y:S02]  /*13c30*/  ISETP.GE.AND P2, PT, R145, R236.reuse, PT ;  /* 0x000000ec9100720c */ /* 0x080fe40003f46270 */
[----:B------:R-:W-:Y:S01]  /*13c40*/  ISETP.GE.AND P0, PT, R147, R236, PT ;  /* 0x000000ec9300720c */ /* 0x000fe20003f06270 */
[C---:B------:R-:W-:Y:S01]  /*13c50*/  VIADD R131, R65.reuse, 0x18 ;  /* 0x0000001841837836 */ /* 0x040fe20000000000 */
[----:B------:R-:W-:-:S02]  /*13c60*/  ISETP.GE.AND P1, PT, R65, R235, PT ;  /* 0x000000eb4100720c */ /* 0x000fc40003f26270 */
[----:B------:R-:W-:Y:S01]  /*13c70*/  FSEL R67, R118, -INF , P2 ;  /* 0xff80000076437808 */ /* 0x000fe20001000000 */
[----:B------:R-:W-:Y:S01]  /*13c80*/  VIADD R139, R65, 0x11 ;  /* 0x00000011418b7836 */ /* 0x000fe20000000000 */
[----:B-1----:R-:W-:Y:S02]  /*13c90*/  FSEL R3, R116, -INF , P0 ;  /* 0xff80000074037808 */ /* 0x002fe40000000000 */
[-C--:B------:R-:W-:Y:S02]  /*13ca0*/  ISETP.GE.AND P2, PT, R141, R236.reuse, PT ;  /* 0x000000ec8d00720c */ /* 0x080fe40003f46270 */
[----:B------:R-:W-:Y:S02]  /*13cb0*/  ISETP.GE.AND P0, PT, R143, R236, PT ;  /* 0x000000ec8f00720c */ /* 0x000fe40003f06270 */
[----:B------:R-:W-:Y:S01]  /*13cc0*/  FSEL R2, R2, -INF , !P1 ;  /* 0xff80000002027808 */ /* 0x000fe20004800000 */
[----:B------:R-:W-:Y:S01]  /*13cd0*/  VIADD R127, R65, 0x20 ;  /* 0x00000020417f7836 */ /* 0x000fe20000000000 */
[----:B------:R-:W-:-:S02]  /*13ce0*/  ISETP.GE.AND P1, PT, R145, R235, PT ;  /* 0x000000eb9100720c */ /* 0x000fc40003f26270 */
[----:B------:R-:W-:Y:S01]  /*13cf0*/  FSEL R23, R52, -INF , P2 ;  /* 0xff80000034177808 */ /* 0x000fe20001000000 */
[----:B------:R-:W-:Y:S01]  /*13d00*/  VIADD R129, R65, 0x19 ;  /* 0x0000001941817836 */ /* 0x000fe20000000000 */
        /* <DEDUP_REMOVED lines=11> */
[-C--:B------:R-:W-:Y:S02]  /*13dc0*/  ISETP.GE.AND P3, PT, R147, R235.reuse, PT ;  /* 0x000000eb9300720c */ /* 0x080fe40003f66270 */
        /* <DEDUP_REMOVED lines=8> */
[----:B------:R-:W-:Y:S02]  /*13e50*/  FSEL R3, R3, -INF , !P3 ;  /* 0xff80000003037808 */ /* 0x000fe40005800000 */
[----:B------:R-:W-:-:S02]  /*13e60*/  ISETP.GE.AND P3, PT, R143, R235, PT ;  /* 0x000000eb8f00720c */ /* 0x000fc40003f66270 */
[----:B------:R-:W-:Y:S01]  /*13e70*/  FSEL R7, R7, -INF , !P1 ;  /* 0xff80000007077808 */ /* 0x000fe20004800000 */
[----:B------:R-:W-:Y:S01]  /*13e80*/  VIADD R109, R65, 0x38 ;  /* 0x00000038416d7836 */ /* 0x000fe20000000000 */
[----:B------:R-:W-:Y:S02]  /*13e90*/  ISETP.GE.AND P1, PT, R127, R235, PT ;  /* 0x000000eb7f00720c */ /* 0x000fe40003f26270 */
[----:B------:R-:W-:Y:S01]  /*13ea0*/  FSEL R29, R106, -INF , P2 ;  /* 0xff8000006a1d7808 */ /* 0x000fe20001000000 */
[----:B------:R-:W-:Y:S01]  /*13eb0*/  VIADD R111, R65, 0x31 ;  /* 0x00000031416f7836 */ /* 0x000fe20000000000 */
[----:B------:R-:W-:Y:S02]  /*13ec0*/  FSEL R31, R105, -INF , P0 ;  /* 0xff800000691f7808 */ /* 0x000fe40000000000 */
[-C--:B------:R-:W-:Y:S02]  /*13ed0*/  ISETP.GE.AND P2, PT, R115, R236.reuse, PT ;  /* 0x000000ec7300720c */ /* 0x080fe40003f46270 */
[----:B------:R-:W-:-:S02]  /*13ee0*/  ISETP.GE.AND P0, PT, R121, R236, PT ;  /* 0x000000ec7900720c */ /* 0x000fc40003f06270 */
[----:B------:R-:W-:Y:S02]  /*13ef0*/  FSEL R69, R69, -INF , !P3 ;  /* 0xff80000045457808 */ /* 0x000fe40005800000 */
[-C--:B------:R-:W-:Y:S02]  /*13f00*/  ISETP.GE.AND P3, PT, R139, R235.reuse, PT ;  /* 0x000000eb8b00720c */ /* 0x080fe40003f66270 */
[----:B------:R-:W-:Y:S01]  /*13f10*/  FSEL R39, R39, -INF , !P1 ;  /* 0xff80000027277808 */ /* 0x000fe20004800000 */
[----:B------:R-:W-:Y:S01]  /*13f20*/  VIADD R101, R65, 0x40 ;  /* 0x0000004041657836 */ /* 0x000fe20000000000 */
[----:B------:R-:W-:Y:S02]  /*13f30*/  ISETP.GE.AND P1, PT, R123, R235, PT ;  /* 0x000000eb7b00720c */ /* 0x000fe40003f26270 */
[----:B------:R-:W-:Y:S01]  /*13f40*/  FSEL R56, R56, -INF , P2 ;  /* 0xff80000038387808 */ /* 0x000fe20001000000 */
[----:B------:R-:W-:Y:S01]  /*13f50*/  VIADD R103, R65, 0x39 ;  /* 0x0000003941677836 */ /* 0x000fe20000000000 */
[----:B------:R-:W-:-:S02]  /*13f60*/  FSEL R25, R44, -INF , P0 ;  /* 0xff8000002c197808 */ /* 0x000fc40000000000 */
[-C--:B------:R-:W-:Y:S02]  /*13f70*/  ISETP.GE.AND P2, PT, R109, R236.reuse, PT ;  /* 0x000000ec6d00720c */ /* 0x080fe40003f46270 */
[----:B------:R-:W-:Y:S02]  /*13f80*/  ISETP.GE.AND P0, PT, R111, R236, PT ;  /* 0x000000ec6f00720c */ /* 0x000fe40003f06270 */
[----:B------:R-:W-:Y:S02]  /*13f90*/  FSEL R19, R19, -INF , !P3 ;  /* 0xff80000013137808 */ /* 0x000fe40005800000 */
        /* <DEDUP_REMOVED lines=59> */
[----:B------:R-:W-:Y:S01]  /*14350*/  FSEL R179, R112, -INF , !P3 ;  /* 0xff80000070b37808 */ /* 0x000fe20005800000 */
[----:B------:R-:W-:Y:S01]  /*14360*/  VIADD R73, R65, 0x71 ;  /* 0x0000007141497836 */ /* 0x000fe20000000000 */
[-C--:B------:R-:W-:Y:S01]  /*14370*/  ISETP.GE.AND P3, PT, R95, R235.reuse, PT ;  /* 0x000000eb5f00720c */ /* 0x080fe20003f66270 */
[C---:B------:R-:W-:Y:S01]  /*14380*/  VIADD R71, R65.reuse, 0x78 ;  /* 0x0000007841477836 */ /* 0x040fe20000000000 */
[----:B------:R-:W-:Y:S02]  /*14390*/  FSEL R197, R18, -INF , !P1 ;  /* 0xff80000012c57808 */ /* 0x000fe40004800000 */
[C---:B------:R-:W-:Y:S01]  /*143a0*/  ISETP.GE.AND P6, PT, R65.reuse, R234, PT ;  /* 0x000000ea4100720c */ /* 0x040fe20003fc6270 */
[----:B------:R-:W-:Y:S01]  /*143b0*/  VIADD R65, R65, 0x79 ;  /* 0x0000007941417836 */ /* 0x000fe20000000000 */
        /* <DEDUP_REMOVED lines=8> */
[-C--:B------:R-:W-:Y:S02]  /*14440*/  ISETP.GE.AND P1, PT, R81, R235.reuse, PT ;  /* 0x000000eb5100720c */ /* 0x080fe40003f26270 */
[----:B------:R-:W-:Y:S02]  /*14450*/  FSEL R68, R68, -INF , P2 ;  /* 0xff80000044447808 */ /* 0x000fe40001000000 */
[----:B------:R-:W-:Y:S02]  /*14460*/  ISETP.GE.AND P4, PT, R79, R235, PT ;  /* 0x000000eb4f00720c */ /* 0x000fe40003f86270 */
[----:B------:R-:W-:Y:S02]  /*14470*/  FSEL R60, R60, -INF , P0 ;  /* 0xff8000003c3c7808 */ /* 0x000fe40000000000 */
[----:B------:R-:W-:-:S02]  /*14480*/  ISETP.GE.AND P2, PT, R65, R236, PT ;  /* 0x000000ec4100720c */ /* 0x000fc40003f46270 */
[----:B------:R-:W-:Y:S02]  /*14490*/  FSEL R199, R26, -INF , !P3 ;  /* 0xff8000001ac77808 */ /* 0x000fe40005800000 */
[----:B------:R-:W-:Y:S02]  /*144a0*/  ISETP.GE.AND P3, PT, R87, R235, PT ;  /* 0x000000eb5700720c */ /* 0x000fe40003f66270 */
[----:B------:R-:W-:Y:S02]  /*144b0*/  FSEL R173, R13, -INF , !P1 ;  /* 0xff8000000dad7808 */ /* 0x000fe40004800000 */
[-C--:B------:R-:W-:Y:S02]  /*144c0*/  ISETP.GE.AND P1, PT, R73, R236.reuse, PT ;  /* 0x000000ec4900720c */ /* 0x080fe40003f26270 */
[----:B------:R-:W-:Y:S02]  /*144d0*/  FSEL R171, R60, -INF , !P4 ;  /* 0xff8000003cab7808 */ /* 0x000fe40006000000 */
[----:B------:R-:W-:-:S02]  /*144e0*/  ISETP.GE.AND P0, PT, R71, R236, PT ;  /* 0x000000ec4700720c */ /* 0x000fc40003f06270 */
[----:B------:R-:W-:Y:S02]  /*144f0*/  FSEL R66, R66, -INF , P2 ;  /* 0xff80000042427808 */ /* 0x000fe40001000000 */
[----:B------:R-:W-:Y:S02]  /*14500*/  ISETP.GE.AND P4, PT, R147, R234, PT ;  /* 0x000000ea9300720c */ /* 0x000fe40003f86270 */
[-C--:B------:R-:W-:Y:S02]  /*14510*/  ISETP.GE.AND P2, PT, R65, R235.reuse, PT ;  /* 0x000000eb4100720c */ /* 0x080fe40003f46270 */
[----:B------:R-:W-:Y:S02]  /*14520*/  FSEL R195, R9, -INF , !P3 ;  /* 0xff80000009c37808 */ /* 0x000fe40005800000 */
[----:B------:R-:W-:Y:S02]  /*14530*/  ISETP.GE.AND P3, PT, R83, R235, PT ;  /* 0x000000eb5300720c */ /* 0x000fe40003f66270 */
[----:B------:R-:W-:-:S02]  /*14540*/  FSEL R15, R15, -INF , P1 ;  /* 0xff8000000f0f7808 */ /* 0x000fc40000800000 */
[----:B------:R-:W-:Y:S02]  /*14550*/  FSEL R64, R64, -INF , P0 ;  /* 0xff80000040407808 */ /* 0x000fe40000000000 */
[----:B------:R-:W-:Y:S02]  /*14560*/  ISETP.GE.AND P5, PT, R147, R228, PT ;  /* 0x000000e49300720c */ /* 0x000fe40003fa6270 */
[-C--:B------:R-:W-:Y:S02]  /*14570*/  ISETP.GE.AND P1, PT, R73, R235.reuse, PT ;  /* 0x000000eb4900720c */ /* 0x080fe40003f26270 */
[----:B------:R-:W-:Y:S02]  /*14580*/  ISETP.GE.AND P0, PT, R71, R235, PT ;  /* 0x000000eb4700720c */ /* 0x000fe40003f06270 */
[----:B------:R-:W-:Y:S02]  /*14590*/  FSEL R75, R75, -INF , P4 ;  /* 0xff8000004b4b7808 */ /* 0x000fe40002000000 */
[----:B------:R-:W-:-:S02]  /*145a0*/  FSEL R151, R66, -INF , !P2 ;  /* 0xff80000042977808 */ /* 0x000fc40005000000 */
[----:B------:R-:W-:Y:S02]  /*145b0*/  ISETP.GE.AND P2, PT, R141, R234, PT ;  /* 0x000000ea8d00720c */ /* 0x000fe40003f46270 */
[----:B------:R-:W-:Y:S02]  /*145c0*/  FSEL R175, R27, -INF , !P3 ;  /* 0xff8000001baf7808 */ /* 0x000fe40005800000 */
[----:B------:R-:W-:Y:S02]  /*145d0*/  ISETP.GE.AND P3, PT, R77, R235, PT ;  /* 0x000000eb4d00720c */ /* 0x000fe40003f66270 */
[----:B------:R-:W-:Y:S02]  /*145e0*/  FSEL R155, R15, -INF , !P1 ;  /* 0xff8000000f9b7808 */ /* 0x000fe40004800000 */
[----:B------:R-:W-:Y:S02]  /*145f0*/  FSEL R153, R64, -INF , !P0 ;  /* 0xff80000040997808 */ /* 0x000fe40004000000 */
[----:B------:R-:W-:-:S02]  /*14600*/  FSEL R75, R75, -INF , !P5 ;  /* 0xff8000004b4b7808 */ /* 0x000fc40006800000 */
[-C--:B------:R-:W-:Y:S02]  /*14610*/  ISETP.GE.AND P0, PT, R143, R234.reuse, PT ;  /* 0x000000ea8f00720c */ /* 0x080fe40003f06270 */
[-C--:B------:R-:W-:Y:S02]  /*14620*/  ISETP.GE.AND P5, PT, R139, R234.reuse, PT ;  /* 0x000000ea8b00720c */ /* 0x080fe40003fa6270 */
[----:B------:R-:W-:Y:S02]  /*14630*/  FSEL R15, R49, -INF , P2 ;  /* 0xff800000310f7808 */ /* 0x000fe40001000000 */
[-C--:B------:R-:W-:Y:S02]  /*14640*/  ISETP.GE.AND P2, PT, R129, R234.reuse, PT ;  /* 0x000000ea8100720c */ /* 0x080fe40003f46270 */
[----:B------:R-:W-:Y:S02]  /*14650*/  FSEL R157, R68, -INF , !P3 ;  /* 0xff800000449d7808 */ /* 0x000fe40005800000 */
[----:B------:R-:W-:-:S02]  /*14660*/  ISETP.GE.AND P3, PT, R145, R234, PT ;  /* 0x000000ea9100720c */ /* 0x000fc40003f66270 */
[----:B------:R-:W-:Y:S02]  /*14670*/  FSEL R47, R48, -INF , P0 ;  /* 0xff800000302f7808 */ /* 0x000fe40000000000 */
[----:B------:R-:W-:Y:S02]  /*14680*/  FSEL R13, R50, -INF , P5 ;  /* 0xff800000320d7808 */ /* 0x000fe40002800000 */
[----:B------:R-:W-:Y:S02]  /*14690*/  ISETP.GE.AND P0, PT, R131, R234, PT ;  /* 0x000000ea8300720c */ /* 0x000fe40003f06270 */
[----:B------:R-:W-:Y:S02]  /*146a0*/  ISETP.GE.AND P5, PT, R129, R228, PT ;  /* 0x000000e48100720c */ /* 0x000fe40003fa6270 */
[----:B------:R-:W-:Y:S02]  /*146b0*/  FSEL R9, R55, -INF , P2 ;  /* 0xff80000037097808 */ /* 0x000fe40001000000 */
[----:B------:R-:W-:-:S02]  /*146c0*/  FSEL R53, R117, -INF , P3 ;  /* 0xff80000075357808 */ /* 0x000fc40001800000 */
[----:B------:R-:W-:Y:S02]  /*146d0*/  ISETP.GE.AND P3, PT, R131, R228, PT ;  /* 0x000000e48300720c */ /* 0x000fe40003f66270 */
[----:B------:R-:W-:Y:S02]  /*146e0*/  FSEL R11, R51, -INF , P0 ;  /* 0xff800000330b7808 */ /* 0x000fe40000000000 */
[----:B------:R-:W-:Y:S02]  /*146f0*/  FSEL R9, R9, -INF , !P5 ;  /* 0xff80000009097808 */ /* 0x000fe40006800000 */
[-C--:B------:R-:W-:Y:S02]  /*14700*/  ISETP.GE.AND P0, PT, R125, R234.reuse, PT ;  /* 0x000000ea7d00720c */ /* 0x080fe40003f06270 */
[----:B------:R-:W-:Y:S02]  /*14710*/  ISETP.GE.AND P5, PT, R121, R234, PT ;  /* 0x000000ea7900720c */ /* 0x000fe40003fa6270 */
[----:B------:R-:W-:-:S02]  /*14720*/  FSEL R11, R11, -INF , !P3 ;  /* 0xff8000000b0b7808 */ /* 0x000fc40005800000 */
[----:B------:R-:W-:Y:S02]  /*14730*/  ISETP.GE.AND P3, PT, R125, R228, PT ;  /* 0x000000e47d00720c */ /* 0x000fe40003f66270 */
[----:B------:R-:W-:Y:S02]  /*14740*/  FSEL R27, R41, -INF , P0 ;  /* 0xff800000291b7808 */ /* 0x000fe40000000000 */
[----:B------:R-:W-:Y:S02]  /*14750*/  FSEL R37, R43, -INF , P5 ;  /* 0xff8000002b257808 */ /* 0x000fe40002800000 */
[----:B------:R-:W-:Y:S02]  /*14760*/  ISETP.GE.AND P5, PT, R109, R234, PT ;  /* 0x000000ea6d00720c */ /* 0x000fe40003fa6270 */
[----:B------:R-:W-:Y:S02]  /*14770*/  FSEL R27, R27, -INF , !P3 ;  /* 0xff8000001b1b7808 */ /* 0x000fe40005800000 */
[----:B------:R-:W-:-:S02]  /*14780*/  ISETP.GE.AND P1, PT, R145, R228, PT ;  /* 0x000000e49100720c */ /* 0x000fc40003f26270 */
[-C--:B------:R-:W-:Y:S02]  /*14790*/  ISETP.GE.AND P3, PT, R109, R228.reuse, PT ;  /* 0x000000e46d00720c */ /* 0x080fe40003f66270 */
[----:B------:R-:W-:Y:S02]  /*147a0*/  FSEL R36, R36, -INF , P5 ;  /* 0xff80000024247808 */ /* 0x000fe40002800000 */
[-C--:B------:R-:W-:Y:S02]  /*147b0*/  ISETP.GE.AND P4, PT, R143, R228.reuse, PT ;  /* 0x000000e48f00720c */ /* 0x080fe40003f86270 */
[----:B------:R-:W-:Y:S02]  /*147c0*/  FSEL R53, R53, -INF , !P1 ;  /* 0xff80000035357808 */ /* 0x000fe40004800000 */
[----:B------:R-:W-:Y:S02]  /*147d0*/  FSEL R237, R36, -INF , !P3 ;  /* 0xff80000024ed7808 */ /* 0x000fe40005800000 */
[----:B------:R-:W-:-:S02]  /*147e0*/  ISETP.GE.AND P1, PT, R139, R228, PT ;  /* 0x000000e48b00720c */ /* 0x000fc40003f26270 */
[----:B------:R-:W-:Y:S02]  /*147f0*/  FSEL R47, R47, -INF , !P4 ;  /* 0xff8000002f2f7808 */ /* 0x000fe40006000000 */
[-C--:B------:R-:W-:Y:S02]  /*14800*/  ISETP.GE.AND P3, PT, R97, R234.reuse, PT ;  /* 0x000000ea6100720c */ /* 0x080fe40003f66270 */
[----:B------:R-:W-:Y:S02]  /*14810*/  ISETP.GE.AND P4, PT, R127, R234, PT ;  /* 0x000000ea7f00720c */ /* 0x000fe40003f86270 */
[----:B------:R-:W-:Y:S02]  /*14820*/  FSEL R13, R13, -INF , !P1 ;  /* 0xff8000000d0d7808 */ /* 0x000fe40004800000 */
[----:B------:R-:W-:Y:S02]  /*14830*/  FSEL R203, R20, -INF , P3 ;  /* 0xff80000014cb7808 */ /* 0x000fe40001800000 */
[----:B------:R-:W-:-:S02]  /*14840*/  ISETP.GE.AND P1, PT, R127, R228, PT ;  /* 0x000000e47f00720c */ /* 0x000fc40003f26270 */
[----:B------:R-:W-:Y:S02]  /*14850*/  FSEL R40, R40, -INF , P4 ;  /* 0xff80000028287808 */ /* 0x000fe40002000000 */
[----:B------:R-:W-:Y:S02]  /*14860*/  FMNMX3.FTZ R20, R2, R3, R67, !PT ;  /* 0x0000000302147276 */ /* 0x000fe40007810043 */
[----:B------:R-:W-:Y:S02]  /*14870*/  FSEL R251, R40, -INF , !P1 ;  /* 0xff80000028fb7808 */ /* 0x000fe40004800000 */
[----:B------:R-:W-:Y:S02]  /*14880*/  FMNMX3.FTZ R20, R20, R69, R23, !PT ;  /* 0x0000004514147276 */ /* 0x000fe40007810017 */
[----:B------:R-:W-:Y:S02]  /*14890*/  ISETP.GE.AND P1, PT, R121, R228, PT ;  /* 0x000000e47900720c */ /* 0x000fe40003f26270 */
[----:B------:R-:W-:-:S02]  /*148a0*/  FSEL R18, R74, -INF , P6 ;  /* 0xff8000004a127808 */ /* 0x000fc40003000000 */
[----:B------:R-:W-:Y:S02]  /*148b0*/  ISETP.NE.AND P6, PT, R70, RZ, PT ;  /* 0x000000ff4600720c */ /* 0x000fe40003fc5270 */
[----:B------:R-:W-:Y:S02]  /*148c0*/  FMNMX3.FTZ R20, R20, R19, R7, !PT ;  /* 0x0000001314147276 */ /* 0x000fe40007810007 */
[----:B------:R-:W-:Y:S02]  /*148d0*/  FSEL R37, R37, -INF , !P1 ;  /* 0xff80000025257808 */ /* 0x000fe40004800000 */
[----:B------:R-:W-:Y:S02]  /*148e0*/  ISETP.GE.AND P1, PT, R103, R234, PT ;  /* 0x000000ea6700720c */ /* 0x000fe40003f26270 */
[----:B------:R-:W-:Y:S02]  /*148f0*/  FSEL R18, R18, -INF , !P6 ;  /* 0xff80000012127808 */ /* 0x000fe40007000000 */
[----:B------:R-:W-:-:S02]  /*14900*/  FMNMX3.FTZ R20, R20, R5, R39, !PT ;  /* 0x0000000514147276 */ /* 0x000fc40007810027 */
[----:B------:R-:W-:Y:S02]  /*14910*/  ISETP.GE.AND P6, PT, R141, R228, PT ;  /* 0x000000e48d00720c */ /* 0x000fe40003fc6270 */
[-C--:B------:R-:W-:Y:S02]  /*14920*/  ISETP.GE.AND P2, PT, R123, R234.reuse, PT ;  /* 0x000000ea7b00720c */ /* 0x080fe40003f46270 */
[----:B------:R-:W-:Y:S02]  /*14930*/  FSEL R57, R57, -INF , P1 ;  /* 0xff80000039397808 */ /* 0x000fe40000800000 */
[-C--:B------:R-:W-:Y:S02]  /*14940*/  ISETP.GE.AND P1, PT, R95, R234.reuse, PT ;  /* 0x000000ea5f00720c */ /* 0x080fe40003f26270 */
[----:B------:R-:W-:Y:S02]  /*14950*/  ISETP.GE.AND P3, PT, R89, R234, PT ;  /* 0x000000ea5900720c */ /* 0x000fe40003f66270 */
[----:B------:R-:W-:-:S02]  /*14960*/  FMNMX3.FTZ R20, R20, R31, R29, !PT ;  /* 0x0000001f14147276 */ /* 0x000fc4000781001d */
[----:B------:R-:W-:Y:S02]  /*14970*/  FSEL R15, R15, -INF , !P6 ;  /* 0xff8000000f0f7808 */ /* 0x000fe40007000000 */
[----:B------:R-:W-:Y:S02]  /*14980*/  ISETP.GE.AND P6, PT, R123, R228, PT ;  /* 0x000000e47b00720c */ /* 0x000fe40003fc6270 */
[----:B------:R-:W-:Y:S02]  /*14990*/  FSEL R42, R42, -INF , P2 ;  /* 0xff8000002a2a7808 */ /* 0x000fe40001000000 */
[-C--:B------:R-:W-:Y:S02]  /*149a0*/  ISETP.GE.AND P0, PT, R115, R234.reuse, PT ;  /* 0x000000ea7300720c */ /* 0x080fe40003f06270 */
[----:B------:R-:W-:Y:S02]  /*149b0*/  ISETP.GE.AND P2, PT, R111, R234, PT ;  /* 0x000000ea6f00720c */ /* 0x000fe40003f46270 */
[----:B------:R-:W-:-:S02]  /*149c0*/  FSEL R21, R21, -INF , P1 ;  /* 0xff80000015157808 */ /* 0x000fc40000800000 */
[-C--:B------:R-:W-:Y:S02]  /*149d0*/  ISETP.GE.AND P1, PT, R89, R228.reuse, PT ;  /* 0x000000e45900720c */ /* 0x080fe40003f26270 */
[----:B------:R-:W-:Y:S02]  /*149e0*/  FMNMX3.FTZ R20, R20, R25, R247, !PT ;  /* 0x0000001914147276 */ /* 0x000fe400078100f7 */
[----:B------:R-:W-:Y:S02]  /*149f0*/  FSEL R8, R8, -INF , P3 ;  /* 0xff80000008087808 */ /* 0x000fe40001800000 */
[----:B------:R-:W-:Y:S02]  /*14a00*/  FSEL R249, R42, -INF , !P6 ;  /* 0xff8000002af97808 */ /* 0x000fe40007000000 */
[----:B------:R-:W-:Y:S02]  /*14a10*/  ISETP.GE.AND P6, PT, R111, R228, PT ;  /* 0x000000e46f00720c */ /* 0x000fe40003fc6270 */
[----:B------:R-:W-:-:S02]  /*14a20*/  FSEL R45, R45, -INF , P0 ;  /* 0xff8000002d2d7808 */ /* 0x000fc40000000000 */
[----:B------:R-:W-:Y:S02]  /*14a30*/  FSEL R46, R46, -INF , P2 ;  /* 0xff8000002e2e7808 */ /* 0x000fe40001000000 */
[----:B------:R-:W-:Y:S02]  /*14a40*/  ISETP.GE.AND P0, PT, R101, R234, PT ;  /* 0x000000ea6500720c */ /* 0x000fe40003f06270 */
[----:B------:R-:W-:Y:S02]  /*14a50*/  FMNMX3.FTZ R20, R20, R245, R243, !PT ;  /* 0x000000f514147276 */ /* 0x000fe400078100f3 */
[----:B------:R-:W-:Y:S02]  /*14a60*/  FSEL R185, R8, -INF , !P1 ;  /* 0xff80000008b97808 */ /* 0x000fe40004800000 */
[----:B------:R-:W-:Y:S02]  /*14a70*/  FMNMX3.FTZ R8, R18, R75, R53, !PT ;  /* 0x0000004b12087276 */ /* 0x000fe40007810035 */
[----:B------:R-:W-:-:S02]  /*14a80*/  FSEL R159, R46, -INF , !P6 ;  /* 0xff8000002e9f7808 */ /* 0x000fc40007000000 */
[-C--:B------:R-:W-:Y:S02]  /*14a90*/  ISETP.GE.AND P6, PT, R101, R228.reuse, PT ;  /* 0x000000e46500720c */ /* 0x080fe40003fc6270 */
[----:B------:R-:W-:Y:S02]  /*14aa0*/  FSEL R38, R38, -INF , P0 ;  /* 0xff80000026267808 */ /* 0x000fe40000000000 */
[----:B------:R-:W-:Y:S02]  /*14ab0*/  FMNMX3.FTZ R20, R20, R241, R215, !PT ;  /* 0x000000f114147276 */ /* 0x000fe400078100d7 */
[----:B------:R-:W-:Y:S02]  /*14ac0*/  FMNMX3.FTZ R8, R8, R47, R15, !PT ;  /* 0x0000002f08087276 */ /* 0x000fe4000781000f */
[----:B------:R-:W-:Y:S02]  /*14ad0*/  ISETP.GE.AND P4, PT, R115, R228, PT ;  /* 0x000000e47300720c */ /* 0x000fe40003f86270 */
[----:B------:R-:W-:-:S02]  /*14ae0*/  FSEL R205, R38, -INF , !P6 ;  /* 0xff80000026cd7808 */ /* 0x000fc40007000000 */
[----:B------:R-:W-:Y:S02]  /*14af0*/  FMNMX3.FTZ R20, R20, R179, R207, !PT ;  /* 0x000000b314147276 */ /* 0x000fe400078100cf */
[----:B------:R-:W-:Y:S02]  /*14b00*/  ISETP.GE.AND P5, PT, R99, R234, PT ;  /* 0x000000ea6300720c */ /* 0x000fe40003fa6270 */
[----:B------:R-:W-:Y:S02]  /*14b10*/  ISETP.GE.AND P6, PT, R95, R228, PT ;  /* 0x000000e45f00720c */ /* 0x000fe40003fc6270 */
[----:B------:R-:W-:Y:S02]  /*14b20*/  FMNMX3.FTZ R8, R8, R13, R11, !PT ;  /* 0x0000000d08087276 */ /* 0x000fe4000781000b */
[----:B------:R-:W-:Y:S02]  /*14b30*/  ISETP.GE.AND P0, PT, R93, R234, PT ;  /* 0x000000ea5d00720c */ /* 0x000fe40003f06270 */
[----:B------:R-:W-:-:S02]  /*14b40*/  FSEL R239, R45, -INF , !P4 ;  /* 0xff8000002def7808 */ /* 0x000fc40006000000 */
[----:B------:R-:W-:Y:S02]  /*14b50*/  FMNMX3.FTZ R20, R20, R181, R201, !PT ;  /* 0x000000b514147276 */ /* 0x000fe400078100c9 */
[-C--:B------:R-:W-:Y:S02]  /*14b60*/  ISETP.GE.AND P4, PT, R99, R228.reuse, PT ;  /* 0x000000e46300720c */ /* 0x080fe40003f86270 */
[----:B------:R-:W-:Y:S02]  /*14b70*/  FSEL R59, R59, -INF , P5 ;  /* 0xff8000003b3b7808 */ /* 0x000fe40002800000 */
[----:B------:R-:W-:Y:S02]  /*14b80*/  P2R R24, PR, RZ, 0x40 ;  /* 0x00000040ff187803 */ /* 0x000fe40000000000 */
[----:B------:R-:W-:Y:S02]  /*14b90*/  FMNMX3.FTZ R8, R8, R9, R251, !PT ;  /* 0x0000000908087276 */ /* 0x000fe400078100fb */
[----:B------:R-:W-:-:S02]  /*14ba0*/  ISETP.GE.AND P6, PT, R93, R228, PT ;  /* 0x000000e45d00720c */ /* 0x000fc40003fc6270 */
[----:B------:R-:W-:Y:S02]  /*14bb0*/  FSEL R16, R16, -INF , P0 ;  /* 0xff80000010107808 */ /* 0x000fe40000000000 */
[----:B------:R-:W-:Y:S02]  /*14bc0*/  FMNMX3.FTZ R20, R20, R199, R197, !PT ;  /* 0x000000c714147276 */ /* 0x000fe400078100c5 */
[----:B------:R-:W-:Y:S02]  /*14bd0*/  FSEL R189, R59, -INF , !P4 ;  /* 0xff8000003bbd7808 */ /* 0x000fe40006000000 */
[----:B------:R-:W-:Y:S02]  /*14be0*/  FMNMX3.FTZ R8, R8, R27, R249, !PT ;  /* 0x0000001b08087276 */ /* 0x000fe400078100f9 */
[----:B------:R-:W-:Y:S02]  /*14bf0*/  ISETP.GE.AND P2, PT, R103, R228, PT ;  /* 0x000000e46700720c */ /* 0x000fe40003f46270 */
[----:B------:R-:W-:-:S02]  /*14c00*/  ISETP.GE.AND P4, PT, R91, R234, PT ;  /* 0x000000ea5b00720c */ /* 0x000fc40003f86270 */
[----:B------:R-:W-:Y:S02]  /*14c10*/  FSEL R191, R16, -INF , !P6 ;  /* 0xff80000010bf7808 */ /* 0x000fe40007000000 */
[-C--:B------:R-:W-:Y:S02]  /*14c20*/  ISETP.GE.AND P6, PT, R87, R228.reuse, PT ;  /* 0x000000e45700720c */ /* 0x080fe40003fc6270 */
[----:B------:R-:W-:Y:S02]  /*14c30*/  FMNMX3.FTZ R20, R20, R195, R177, !PT ;  /* 0x000000c314147276 */ /* 0x000fe400078100b1 */
[----:B------:R-:W-:Y:S02]  /*14c40*/  FMNMX3.FTZ R8, R8, R37, R239, !PT ;  /* 0x0000002508087276 */ /* 0x000fe400078100ef */
[----:B------:R-:W-:Y:S02]  /*14c50*/  FSEL R161, R57, -INF , !P2 ;  /* 0xff80000039a17808 */ /* 0x000fe40005000000 */
[----:B------:R-:W-:-:S02]  /*14c60*/  ISETP.GE.AND P5, PT, R91, R228, PT ;  /* 0x000000e45b00720c */ /* 0x000fc40003fa6270 */
[----:B------:R-:W-:Y:S02]  /*14c70*/  FSEL R17, R17, -INF , P4 ;  /* 0xff80000011117808 */ /* 0x000fe40002000000 */
[----:B------:R-:W-:Y:S02]  /*14c80*/  ISETP.GE.AND P2, PT, R97, R228, PT ;  /* 0x000000e46100720c */ /* 0x000fe40003f46270 */
[----:B------:R-:W-:Y:S02]  /*14c90*/  ISETP.GE.AND P0, PT, R87, R234, PT ;  /* 0x000000ea5700720c */ /* 0x000fe40003f06270 */
[----:B------:R-:W-:Y:S02]  /*14ca0*/  P2R R16, PR, RZ, 0x40 ;  /* 0x00000040ff107803 */ /* 0x000fe40000000000 */
[----:B------:R-:W-:Y:S02]  /*14cb0*/  FMNMX3.FTZ R20, R20, R175, R173, !PT ;  /* 0x000000af14147276 */ /* 0x000fe400078100ad */
[----:B------:R-:W-:-:S02]  /*14cc0*/  FMNMX3.FTZ R8, R8, R159, R237, !PT ;  /* 0x0000009f08087276 */ /* 0x000fc400078100ed */
[----:B------:R-:W-:Y:S02]  /*14cd0*/  FSEL R187, R17, -INF , !P5 ;  /* 0xff80000011bb7808 */ /* 0x000fe40006800000 */
[----:B------:R-:W-:Y:S02]  /*14ce0*/  FSEL R203, R203, -INF , !P2 ;  /* 0xff800000cbcb7808 */ /* 0x000fe40005000000 */
[----:B------:R-:W-:Y:S02]  /*14cf0*/  ISETP.NE.AND P5, PT, R16, RZ, PT ;  /* 0x000000ff1000720c */ /* 0x000fe40003fa5270 */
[----:B------:R-:W-:Y:S02]  /*14d00*/  FSEL R4, R4, -INF , P0 ;  /* 0xff80000004047808 */ /* 0x000fe40000000000 */
[----:B------:R-:W-:Y:S02]  /*14d10*/  ISETP.NE.AND P2, PT, R24, RZ, PT ;  /* 0x000000ff1800720c */ /* 0x000fe40003f45270 */
[----:B------:R-:W-:-:S02]  /*14d20*/  FMNMX3.FTZ R20, R20, R171, R157, !PT ;  /* 0x000000ab14147276 */ /* 0x000fc4000781009d */
[----:B------:R-:W-:Y:S02]  /*14d30*/  FMNMX3.FTZ R8, R8, R161, R205, !PT ;  /* 0x000000a108087276 */ /* 0x000fe400078100cd */
[----:B------:R-:W-:Y:S02]  /*14d40*/  FSEL R183, R4, -INF , !P5 ;  /* 0xff80000004b77808 */ /* 0x000fe40006800000 */
[----:B------:R-:W-:Y:S02]  /*14d50*/  FSEL R193, R21, -INF , !P2 ;  /* 0xff80000015c17808 */ /* 0x000fe40005000000 */
[----:B------:R-:W-:Y:S02]  /*14d60*/  FMNMX3.FTZ R4, R20, R155, R153, !PT ;  /* 0x0000009b14047276 */ /* 0x000fe40007810099 */
[----:B------:R-:W-:Y:S02]  /*14d70*/  ISETP.GE.AND P2, PT, R85, R234, PT ;  /* 0x000000ea5500720c */ /* 0x000fe40003f46270 */
[----:B------:R-:W-:-:S02]  /*14d80*/  FMNMX3.FTZ R8, R8, R189, R203, !PT ;  /* 0x000000bd08087276 */ /* 0x000fc400078100cb */
[----:B------:R-:W-:Y:S02]  /*14d90*/  ISETP.GE.AND P4, PT, R83, R234, PT ;  /* 0x000000ea5300720c */ /* 0x000fe40003f86270 */
[----:B------:R-:W-:Y:S02]  /*14da0*/  FMNMX.FTZ R4, R151, R4, !PT ;  /* 0x0000000497047209 */ /* 0x000fe40007810000 */
[----:B------:R-:W-:Y:S02]  /*14db0*/  ISETP.GE.AND P3, PT, R85, R228, PT ;  /* 0x000000e45500720c */ /* 0x000fe40003f66270 */
[----:B------:R-:W-:Y:S02]  /*14dc0*/  ISETP.GE.AND P1, PT, R81, R234, PT ;  /* 0x000000ea5100720c */ /* 0x000fe40003f26270 */
[----:B------:R-:W-:Y:S02]  /*14dd0*/  FSEL R22, R22, -INF , P2 ;  /* 0xff80000016167808 */ /* 0x000fe40001000000 */
[----:B------:R-:W-:Y:S01]  /*14de0*/  FMNMX3.FTZ R8, R8, R193, R191, !PT ;  /* 0x000000c108087276 */ /* 0x000fe200078100bf */
[----:B------:R-:W1:Y:S01]  /*14df0*/  SHFL.BFLY PT, R17, R4, 0x2, 0x1f ;  /* 0x0c401f0004117f89 */ /* 0x000e6200000e0000 */
[----:B------:R-:W-:-:S02]  /*14e00*/  ISETP.GE.AND P6, PT, R83, R228, PT ;  /* 0x000000e45300720c */ /* 0x000fc40003fc6270 */
[----:B------:R-:W-:Y:S02]  /*14e10*/  ISETP.GE.AND P0, PT, R79, R234, PT ;  /* 0x000000ea4f00720c */ /* 0x000fe40003f06270 */
[----:B------:R-:W-:Y:S02]  /*14e20*/  FSEL R10, R10, -INF , P4 ;  /* 0xff8000000a0a7808 */ /* 0x000fe40002000000 */
[----:B------:R-:W-:Y:S02]  /*14e30*/  ISETP.GE.AND P5, PT, R81, R228, PT ;  /* 0x000000e45100720c */ /* 0x000fe40003fa6270 */
[----:B------:R-:W-:Y:S02]  /*14e40*/  FSEL R169, R22, -INF , !P3 ;  /* 0xff80000016a97808 */ /* 0x000fe40005800000 */
[----:B------:R-:W-:Y:S02]  /*14e50*/  ISETP.GE.AND P4, PT, R77, R234, PT ;  /* 0x000000ea4d00720c */ /* 0x000fe40003f86270 */
[----:B------:R-:W-:-:S02]  /*14e60*/  FSEL R12, R12, -INF , P1 ;  /* 0xff8000000c0c7808 */ /* 0x000fc40000800000 */
[----:B------:R-:W-:Y:S02]  /*14e70*/  FMNMX3.FTZ R8, R8, R187, R185, !PT ;  /* 0x000000bb08087276 */ /* 0x000fe400078100b9 */
[-C--:B------:R-:W-:Y:S02]  /*14e80*/  ISETP.GE.AND P2, PT, R79, R228.reuse, PT ;  /* 0x000000e44f00720c */ /* 0x080fe40003f46270 */
[----:B------:R-:W-:Y:S02]  /*14e90*/  FSEL R167, R10, -INF , !P6 ;  /* 0xff8000000aa77808 */ /* 0x000fe40007000000 */
[----:B------:R-:W-:Y:S02]  /*14ea0*/  FSEL R6, R6, -INF , P0 ;  /* 0xff80000006067808 */ /* 0x000fe40000000000 */
[----:B------:R-:W-:Y:S02]  /*14eb0*/  ISETP.GE.AND P6, PT, R77, R228, PT ;  /* 0x000000e44d00720c */ /* 0x000fe40003fc6270 */
[----:B------:R-:W-:-:S02]  /*14ec0*/  ISETP.GE.AND P1, PT, R73, R234, PT ;  /* 0x000000ea4900720c */ /* 0x000fc40003f26270 */
[----:B------:R-:W-:Y:S02]  /*14ed0*/  FSEL R165, R12, -INF , !P5 ;  /* 0xff8000000ca57808 */ /* 0x000fe40006800000 */
[----:B------:R-:W-:Y:S02]  /*14ee0*/  ISETP.GE.AND P3, PT, R71, R234, PT ;  /* 0x000000ea4700720c */ /* 0x000fe40003f66270 */
[----:B------:R-:W-:Y:S02]  /*14ef0*/  FSEL R14, R14, -INF , P4 ;  /* 0xff8000000e0e7808 */ /* 0x000fe40002000000 */
[----:B------:R-:W-:Y:S02]  /*14f00*/  FMNMX3.FTZ R8, R8, R183, R169, !PT ;  /* 0x000000b708087276 */ /* 0x000fe400078100a9 */
[----:B------:R-:W-:Y:S02]  /*14f10*/  FSEL R163, R6, -INF , !P2 ;  /* 0xff80000006a37808 */ /* 0x000fe40005000000 */
[----:B------:R-:W-:-:S02]  /*14f20*/  ISETP.GE.AND P5, PT, R73, R228, PT ;  /* 0x000000e44900720c */ /* 0x000fc40003fa6270 */
[----:B------:R-:W-:Y:S02]  /*14f30*/  ISETP.GE.AND P2, PT, R71, R228, PT ;  /* 0x000000e44700720c */ /* 0x000fe40003f46270 */
[----:B------:R-:W-:Y:S02]  /*14f40*/  ISETP.GE.AND P0, PT, R65, R234, PT ;  /* 0x000000ea4100720c */ /* 0x000fe40003f06270 */
[----:B------:R-:W-:Y:S02]  /*14f50*/  FSEL R28, R28, -INF , P1 ;  /* 0xff8000001c1c7808 */ /* 0x000fe40000800000 */
[----:B------:R-:W-:Y:S02]  /*14f60*/  FSEL R30, R30, -INF , P3 ;  /* 0xff8000001e1e7808 */ /* 0x000fe40001800000 */
[----:B------:R-:W-:Y:S02]  /*14f70*/  FSEL R149, R14, -INF , !P6 ;  /* 0xff8000000e957808 */ /* 0x000fe40007000000 */
        /* <DEDUP_REMOVED lines=17> */
[----:B------:R-:W-:Y:S01]  /*15090*/  FSEL R66, R66, RZ, P0 ;  /* 0x000000ff42427208 */ /* 0x000fe20000000000 */
[----:B------:R-:W-:-:S04]  /*150a0*/  IMAD.SHL.U32 R208, R210, 0x8, RZ ;  /* 0x00000008d2d07824 */ /* 0x000fc800078e00ff */
[-CC-:B------:R-:W-:Y:S01]  /*150b0*/  FFMA.FTZ R65, R2, R135.reuse, -R66.reuse ;  /* 0x0000008702417223 */ /* 0x180fe20000010842 */
[----:B------:R-:W-:Y:S01]  /*150c0*/  LOP3.LUT R2, R32, 0x1c0, RZ, 0xc0, !PT ;  /* 0x000001c020027812 */ /* 0x000fe200078ec0ff */
[----:B------:R-:W-:Y:S01]  /*150d0*/  FFMA.FTZ R60, R3, R135, -R66 ;  /* 0x00000087033c7223 */ /* 0x000fe20000010842 */
[----:B------:R-:W-:Y:S02]  /*150e0*/  LOP3.LUT R34, R208, 0x38, RZ, 0xc0, !PT ;  /* 0x00000038d0227812 */ /* 0x000fe400078ec0ff */
[----:B------:R-:W-:Y:S02]  /*150f0*/  LOP3.LUT R33, R2, 0x8, R209, 0xf8, !PT ;  /* 0x0000000802217812 */ /* 0x000fe400078ef8d1 */
[----:B-1----:R-:W-:Y:S02]  /*15100*/  FMNMX.FTZ R3, R17, R4, !PT ;  /* 0x0000000411037209 */ /* 0x002fe40007810000 */
[----:B------:R-:W-:Y:S02]  /*15110*/  LOP3.LUT R33, R33, R34, RZ, 0x3c, !PT ;  /* 0x0000002221217212 */ /* 0x000fe400078e3cff */
[----:B------:R-:W-:Y:S01]  /*15120*/  FSETP.NEU.FTZ.AND P0, PT, R3, -INF , PT ;  /* 0xff8000000300780b */ /* 0x000fe20003f1d000 */
[----:B------:R-:W-:Y:S01]  /*15130*/  FMUL.FTZ R62, R135, R3 ;  /* 0x00000003873e7220 */ /* 0x000fe20000410000 */
[----:B------:R-:W-:-:S04]  /*15140*/  LOP3.LUT R2, R33, 0x200, R32, 0xf8, !PT ;  /* 0x0000020021027812 */ /* 0x000fc800078ef820 */
[----:B------:R-:W-:Y:S02]  /*15150*/  FSEL R62, R62, RZ, P0 ;  /* 0x000000ff3e3e7208 */ /* 0x000fe40000000000 */
[----:B------:R-:W-:Y:S01]  /*15160*/  ISETP.NE.AND P0, PT, R35, RZ, PT ;  /* 0x000000ff2300720c */ /* 0x000fe20003f05270 */
[----:B------:R-:W-:Y:S01]  /*15170*/  FFMA.FTZ R57, R67, R135, -R66 ;  /* 0x0000008743397223 */ /* 0x000fe20000010842 */
[----:B------:R-:W-:-:S05]  /*15180*/  LEA R67, R2, UR6, 0x1 ;  /* 0x0000000602437c11 */ /* 0x000fca000f8e08ff */
[C---:B------:R-:W-:Y:S01]  /*15190*/  VIADD R4, R67.reuse, 0xc000 ;  /* 0x0000c00043047836 */ /* 0x040fe20000000000 */
[----:B------:R-:W1:Y:S01]  /*151a0*/  LDSM.16.MT88.4 R124, [R67+0xc000] ;  /* 0x00c00000437c783b */ /* 0x000e620000004200 */
[----:B------:R-:W-:Y:S02]  /*151b0*/  VIADD R41, R67, 0xc040 ;  /* 0x0000c04043297836 */ /* 0x000fe40000000000 */
[-C--:B------:R-:W-:Y:S01]  /*151c0*/  FFMA.FTZ R56, R69, R135.reuse, -R66 ;  /* 0x0000008745387223 */ /* 0x080fe20000010842 */
[-CC-:B------:R-:W-:Y:S01]  /*151d0*/  FFMA.FTZ R59, R18, R135.reuse, -R62.reuse ;  /* 0x00000087123b7223 */ /* 0x180fe2000001083e */
[-CC-:B------:R-:W-:Y:S01]  /*151e0*/  FFMA.FTZ R58, R75, R135.reuse, -R62.reuse ;  /* 0x000000874b3a7223 */ /* 0x180fe2000001083e */
[----:B------:R-:W-:Y:S02]  /*151f0*/  @P0 VIADD R41, R4, 0xffffffc0 ;  /* 0xffffffc004290836 */ /* 0x000fe40000000000 */
[----:B------:R-:W-:Y:S01]  /*15200*/  FFMA.FTZ R55, R53, R135, -R62 ;  /* 0x0000008735377223 */ /* 0x000fe2000001083e */
[----:B------:R-:W-:-:S02]  /*15210*/  IMAD.IADD R64, R188, 0x1, R67 ;  /* 0x00000001bc407824 */ /* 0x000fc400078e0243 */
[-C--:B------:R-:W-:Y:S01]  /*15220*/  FFMA.FTZ R54, R47, R135.reuse, -R62 ;  /* 0x000000872f367223 */ /* 0x080fe2000001083e */
[----:B------:R-:W-:Y:S01]  /*15230*/  IMAD.IADD R35, R188, 0x1, R41 ;  /* 0x00000001bc237824 */ /* 0x000fe200078e0229 */
[----:B------:R-:W-:Y:S01]  /*15240*/  LDSM.16.MT88.4 R108, [R41] ;  /* 0x00000000296c783b */ /* 0x000fe20000004200 */
[-CC-:B------:R-:W-:Y:S01]  /*15250*/  FFMA.FTZ R49, R7, R135.reuse, -R66.reuse ;  /* 0x0000008707317223 */ /* 0x180fe20000010842 */
[-C--:B------:R-:W-:Y:S02]  /*15260*/  FFMA.FTZ R48, R5, R135.reuse, -R66 ;  /* 0x0000008705307223 */ /* 0x080fe40000010842 */
[----:B------:R-:W2:Y:S04]  /*15270*/  LDSM.16.MT88.4 R116, [R64+0xc000] ;  /* 0x00c000004074783b */ /* 0x000ea80000004200 */
[----:B------:R-:W3:Y:S04]  /*15280*/  LDSM.16.MT88.4 R84, [R64+0x10000] ;  /* 0x010000004054783b */ /* 0x000ee80000004200 */
[----:B------:R-:W4:Y:S04]  /*15290*/  LDSM.16.MT88.4 R100, [R35] ;  /* 0x000000002364783b */ /* 0x000f280000004200 */
[----:B------:R-:W5:Y:S04]  /*152a0*/  LDSM.16.MT88.4 R92, [R67+0x10000] ;  /* 0x01000000435c783b */ /* 0x000f680000004200 */
[----:B------:R-:W5:Y:S04]  /*152b0*/  LDSM.16.MT88.4 R76, [R41+0x4000] ;  /* 0x00400000294c783b */ /* 0x000f680000004200 */
[----:B------:R-:W5:Y:S01]  /*152c0*/  LDSM.16.MT88.4 R4, [R35+0x4000] ;  /* 0x004000002304783b */ /* 0x000f620000004200 */
[----:B------:R-:W-:Y:S01]  /*152d0*/  MUFU.EX2 R65, R65 ;  /* 0x0000004100417308 */ /* 0x000fe20000000800 */
[-CC-:B------:R-:W-:Y:S01]  /*152e0*/  FFMA.FTZ R47, R11, R135.reuse, -R62.reuse ;  /* 0x000000870b2f7223 */ /* 0x180fe2000001083e */
[----:B------:R-:W-:-:S06]  /*152f0*/  FFMA.FTZ R46, R9, R135, -R62 ;  /* 0x00000087092e7223 */ /* 0x000fcc000001083e */
[----:B------:R-:W1:Y:S01]  /*15300*/  MUFU.EX2 R60, R60 ;  /* 0x0000003c003c7308 */ /* 0x000e620000000800 */
[----:B------:R-:W5:Y:S01]  /*15310*/  LDSM.16.MT88.4 R8, [R67+0xc800] ;  /* 0x00c800004308783b */ /* 0x000f620000004200 */
[-C--:B------:R-:W-:Y:S01]  /*15320*/  FFMA.FTZ R52, R19, R135.reuse, -R66 ;  /* 0x0000008713347223 */ /* 0x080fe20000010842 */
[-CC-:B------:R-:W-:Y:S01]  /*15330*/  FFMA.FTZ R51, R15, R135.reuse, -R62.reuse ;  /* 0x000000870f337223 */ /* 0x180fe2000001083e */
[-C--:B------:R-:W-:Y:S01]  /*15340*/  FFMA.FTZ R50, R13, R135.reuse, -R62 ;  /* 0x000000870d327223 */ /* 0x080fe2000001083e */
[-CC-:B------:R-:W-:Y:S01]  /*15350*/  FFMA.FTZ R44, R31, R135.reuse, -R66.reuse ;  /* 0x000000871f2c7223 */ /* 0x180fe20000010842 */
[-CC-:B------:R-:W-:Y:S01]  /*15360*/  FFMA.FTZ R40, R29, R135.reuse, -R66.reuse ;  /* 0x000000871d287223 */ /* 0x180fe20000010842 */
[----:B------:R-:W-:Y:S01]  /*15370*/  LDSM.16.MT88.4 R140, [R67+0x10800] ;  /* 0x01080000438c783b */ /* 0x000fe20000004200 */
[----:B------:R-:W-:Y:S08]  /*15380*/  MUFU.EX2 R57, R57 ;  /* 0x0000003900397308 */ /* 0x000ff00000000800 */
        /* <DEDUP_REMOVED lines=11> */
[----:B------:R-:W-:Y:S03]  /*15440*/  MUFU.EX2 R53, R53 ;  /* 0x0000003500357308 */ /* 0x000fe60000000800 */
[----:B------:R-:W3:Y:S04]  /*15450*/  LDSM.16.MT88.4 R12, [R41+0x800] ;  /* 0x00080000290c783b */ /* 0x000ee80000004200 */
[----:B------:R-:W-:Y:S01]  /*15460*/  LDSM.16.MT88.4 R28, [R41+0x4800] ;  /* 0x00480000291c783b */ /* 0x000fe20000004200 */
[----:B----4-:R-:W-:Y:S01]  /*15470*/  F2FP.BF16.F32.PACK_AB R71, R54, R55 ;  /* 0x000000373647723e */ /* 0x010fe200000010ff */
        /* <DEDUP_REMOVED lines=35> */
[----:B------:R-:W-:Y:S07]  /*156b0*/  LDSM.16.MT88.4 R20, [R67+0xd000] ;  /* 0x00d000004314783b */ /* 0x000fee0000004200 */
[C---:B---3--:R-:W-:Y:S08]  /*156c0*/  HMMA.16816.F32.BF16 R112, R4.reuse, R12, R112 ;  /* 0x0000000c0470723c */ /* 0x048ff00000041870 */
[C---:B------:R-:W-:Y:S01]  /*156d0*/  HMMA.16816.F32.BF16 R108, R4.reuse, R14, R108 ;  /* 0x0000000e046c723c */ /* 0x040fe2000004186c */
[----:B------:R-:W3:Y:S01]  /*156e0*/  LDSM.16.MT88.4 R12, [R64+0x11000] ;  /* 0x01100000400c783b */ /* 0x000ee20000004200 */
[-CC-:B------:R-:W-:Y:S01]  /*156f0*/  FFMA.FTZ R45, R39, R135.reuse, -R66.reuse ;  /* 0x00000087272d7223 */ /* 0x180fe20000010842 */
[-C--:B------:R-:W-:Y:S01]  /*15700*/  FFMA.FTZ R39, R25, R135.reuse, -R66 ;  /* 0x0000008719277223 */ /* 0x080fe20000010842 */
[-CC-:B------:R-:W-:Y:S01]  /*15710*/  FFMA.FTZ R43, R251, R135.reuse, -R62.reuse ;  /* 0x00000087fb2b7223 */ /* 0x180fe2000001083e */
[-CC-:B------:R-:W-:Y:S01]  /*15720*/  FFMA.FTZ R42, R27, R135.reuse, -R62.reuse ;  /* 0x000000871b2a7223 */ /* 0x180fe2000001083e */
[-CC-:B------:R-:W-:Y:S01]  /*15730*/  FFMA.FTZ R38, R249, R135.reuse, -R62.reuse ;  /* 0x00000087f9267223 */ /* 0x180fe2000001083e */
[----:B------:R-:W-:Y:S01]  /*15740*/  FFMA.FTZ R37, R37, R135, -R62 ;  /* 0x0000008725257223 */ /* 0x000fe2000001083e */
[C---:B-1----:R-:W-:Y:S08]  /*15750*/  HMMA.16816.F32.BF16 R72, R4.reuse, R8, R72 ;  /* 0x000000080448723c */ /* 0x042ff00000041848 */
        /* <DEDUP_REMOVED lines=10> */
[----:B------:R-:W3:Y:S01]  /*15800*/  MUFU.EX2 R37, R37 ;  /* 0x0000002500257308 */ /* 0x000ee20000000800 */
        /* <DEDUP_REMOVED lines=11> */
[----:B---3--:R-:W-:-:S07]  /*158c0*/  F2FP.BF16.F32.PACK_AB R7, R37, R38 ;  /* 0x000000262507723e */ /* 0x008fce00000010ff */
        /* <DEDUP_REMOVED lines=23> */
[----:B------:R-:W-:Y:S08]  /*15a40*/  MUFU.EX2 R143, R143 ;  /* 0x0000008f008f7308 */ /* 0x000ff00000000800 */
[----:B------:R-:W-:Y:S08]  /*15a50*/  MUFU.EX2 R142, R142 ;  /* 0x0000008e008e7308 */ /* 0x000ff00000000800 */
[----:B------:R-:W1:Y:S08]  /*15a60*/  MUFU.EX2 R159, R159 ;  /* 0x0000009f009f7308 */ /* 0x000e700000000800 */
[----:B------:R-:W-:Y:S08]  /*15a70*/  MUFU.EX2 R144, R144 ;  /* 0x0000009000907308 */ /* 0x000ff00000000800 */
[----:B------:R-:W5:Y:S01]  /*15a80*/  MUFU.EX2 R161, R161 ;  /* 0x000000a100a17308 */ /* 0x000f620000000800 */
[C---:B------:R-:W-:Y:S08]  /*15a90*/  HMMA.16816.F32.BF16 R120, R4.reuse, R24, R120 ;  /* 0x000000180478723c */ /* 0x040ff00000041878 */
[C---:B------:R-:W-:Y:S01]  /*15aa0*/  HMMA.16816.F32.BF16 R116, R4.reuse, R26, R116 ;  /* 0x0000001a0474723c */ /* 0x040fe20000041874 */
[----:B------:R-:W-:Y:S07]  /*15ab0*/  LDSM.16.MT88.4 R24, [R64+0x11800] ;  /* 0x011800004018783b */ /* 0x000fee0000004200 */
[C---:B---3--:R-:W-:Y:S08]  /*15ac0*/  HMMA.16816.F32.BF16 R96, R4.reuse, R12, R96 ;  /* 0x0000000c0460723c */ /* 0x048ff00000041860 */
[C---:B------:R-:W-:Y:S01]  /*15ad0*/  HMMA.16816.F32.BF16 R92, R4.reuse, R14, R92 ;  /* 0x0000000e045c723c */ /* 0x040fe2000004185c */
[----:B------:R-:W3:Y:S07]  /*15ae0*/  LDSM.16.MT88.4 R12, [R41+0x1800] ;  /* 0x00180000290c783b */ /* 0x000eee0000004200 */
        /* <DEDUP_REMOVED lines=8> */
[C---:B----4-:R-:W-:Y:S08]  /*15b70*/  HMMA.16816.F32.BF16 R72, R4.reuse, R20, R72 ;  /* 0x000000140448723c */ /* 0x050ff00000041848 */
[----:B------:R-:W-:Y:S01]  /*15b80*/  HMMA.16816.F32.BF16 R68, R4, R22, R68 ;  /* 0x000000160444723c */ /* 0x000fe20000041844 */
[----:B--2---:R-:W-:Y:S01]  /*15b90*/  F2FP.BF16.F32.PACK_AB R4, R141, R36 ;  /* 0x000000248d04723e */ /* 0x004fe200000010ff */
[----:B------:R-:W-:Y:S01]  /*15ba0*/  LDSM.16.MT88.4 R20, [R35+0x1800] ;  /* 0x001800002314783b */ /* 0x000fe20000004200 */
[----:B-1----:R-:W-:-:S02]  /*15bb0*/  F2FP.BF16.F32.PACK_AB R5, R159, R142 ;  /* 0x0000008e9f05723e */ /* 0x002fc400000010ff */
[----:B------:R-:W-:Y:S01]  /*15bc0*/  F2FP.BF16.F32.PACK_AB R6, R143, R140 ;  /* 0x0000008c8f06723e */ /* 0x000fe200000010ff */
[-CC-:B------:R-:W-:Y:S01]  /*15bd0*/  FFMA.FTZ R152, R203, R135.reuse, -R62.reuse ;  /* 0x00000087cb987223 */ /* 0x180fe2000001083e */
[----:B-----5:R-:W-:Y:S01]  /*15be0*/  F2FP.BF16.F32.PACK_AB R7, R161, R144 ;  /* 0x00000090a107723e */ /* 0x020fe200000010ff */
[----:B------:R-:W-:Y:S01]  /*15bf0*/  FFMA.FTZ R193, R193, R135, -R62 ;  /* 0x00000087c1c17223 */ /* 0x000fe2000001083e */
[----:B------:R-:W-:Y:S05]  /*15c00*/  LDSM.16.MT88.4 R28, [R64+0xe000] ;  /* 0x00e00000401c783b */ /* 0x000fea0000004200 */
        /* <DEDUP_REMOVED lines=11> */
[----:B------:R-:W1:Y:S01]  /*15cc0*/  LDSM.16.MT88.4 R8, [R41+0x2000] ;  /* 0x002000002908783b */ /* 0x000e620000004200 */
[----:B------:R-:W-:Y:S06]  /*15cd0*/  MUFU.EX2 R146, R146 ;  /* 0x0000009200927308 */ /* 0x000fec0000000800 */
[C---:B--2---:R-:W-:Y:S02]  /*15ce0*/  HMMA.16816.F32.BF16 R96, R4.reuse, R16, R96 ;  /* 0x000000100460723c */ /* 0x044fe40000041860 */
[----:B------:R-:W2:Y:S06]  /*15cf0*/  MUFU.EX2 R179, R179 ;  /* 0x000000b300b37308 */ /* 0x000eac0000000800 */
[C---:B------:R-:W-:Y:S01]  /*15d00*/  HMMA.16816.F32.BF16 R92, R4.reuse, R18, R92 ;  /* 0x00000012045c723c */ /* 0x040fe2000004185c */
[----:B------:R-:W4:Y:S01]  /*15d10*/  LDSM.16.MT88.4 R16, [R35+0x2000] ;  /* 0x002000002310783b */ /* 0x000f220000004200 */
[----:B------:R-:W-:Y:S08]  /*15d20*/  MUFU.EX2 R148, R148 ;  /* 0x0000009400947308 */ /* 0x000ff00000000800 */
[----:B------:R-:W-:Y:S08]  /*15d30*/  MUFU.EX2 R181, R181 ;  /* 0x000000b500b57308 */ /* 0x000ff00000000800 */
[----:B------:R-:W-:Y:S08]  /*15d40*/  MUFU.EX2 R150, R150 ;  /* 0x0000009600967308 */ /* 0x000ff00000000800 */
[----:B------:R-:W5:Y:S08]  /*15d50*/  MUFU.EX2 R189, R189 ;  /* 0x000000bd00bd7308 */ /* 0x000f700000000800 */
[----:B------:R-:W-:Y:S08]  /*15d60*/  MUFU.EX2 R152, R152 ;  /* 0x0000009800987308 */ /* 0x000ff00000000800 */
[----:B------:R-:W1:Y:S01]  /*15d70*/  MUFU.EX2 R193, R193 ;  /* 0x000000c100c17308 */ /* 0x000e620000000800 */
[C---:B------:R-:W-:Y:S08]  /*15d80*/  HMMA.16816.F32.BF16 R88, R4.reuse, R24, R88 ;  /* 0x000000180458723c */ /* 0x040ff00000041858 */
[C---:B------:R-:W-:Y:S01]  /*15d90*/  HMMA.16816.F32.BF16 R84, R4.reuse, R26, R84 ;  /* 0x0000001a0454723c */ /* 0x040fe20000041854 */
[----:B------:R-:W-:Y:S07]  /*15da0*/  LDSM.16.MT88.4 R24, [R64+0x12000] ;  /* 0x012000004018783b */ /* 0x000fee0000004200 */
[C---:B------:R-:W-:Y:S08]  /*15db0*/  HMMA.16816.F32.BF16 R104, R4.reuse, R20, R104 ;  /* 0x000000140468723c */ /* 0x040ff00000041868 */
[C---:B------:R-:W-:Y:S01]  /*15dc0*/  HMMA.16816.F32.BF16 R100, R4.reuse, R22, R100 ;  /* 0x000000160464723c */ /* 0x040fe20000041864 */
[----:B------:R-:W4:Y:S07]  /*15dd0*/  LDSM.16.MT88.4 R20, [R67+0xe000] ;  /* 0x00e000004314783b */ /* 0x000f2e0000004200 */
[C---:B---3--:R-:W-:Y:S08]  /*15de0*/  HMMA.16816.F32.BF16 R72, R4.reuse, R12, R72 ;  /* 0x0000000c0448723c */ /* 0x048ff00000041848 */
[----:B------:R-:W-:Y:S01]  /*15df0*/  HMMA.16816.F32.BF16 R68, R4, R14, R68 ;  /* 0x0000000e0444723c */ /* 0x000fe20000041844 */
[----:B--2---:R-:W-:Y:S01]  /*15e00*/  F2FP.BF16.F32.PACK_AB R4, R179, R146 ;  /* 0x00000092b304723e */ /* 0x004fe200000010ff */
[----:B------:R-:W2:Y:S01]  /*15e10*/  LDSM.16.MT88.4 R12, [R67+0x12000] ;  /* 0x01200000430c783b */ /* 0x000ea20000004200 */
[----:B-----5:R-:W-:-:S02]  /*15e20*/  F2FP.BF16.F32.PACK_AB R5, R189, R150 ;  /* 0x00000096bd05723e */ /* 0x020fc400000010ff */
[----:B------:R-:W-:Y:S02]  /*15e30*/  F2FP.BF16.F32.PACK_AB R6, R181, R148 ;  /* 0x00000094b506723e */ /* 0x000fe400000010ff */
[----:B-1----:R-:W-:-:S07]  /*15e40*/  F2FP.BF16.F32.PACK_AB R7, R193, R152 ;  /* 0x00000098c107723e */ /* 0x002fce00000010ff */
[C---:B------:R-:W-:Y:S08]  /*15e50*/  HMMA.16816.F32.BF16 R112, R4.reuse, R8, R112 ;  /* 0x000000080470723c */ /* 0x040ff00000041870 */
[C---:B------:R-:W-:Y:S01]  /*15e60*/  HMMA.16816.F32.BF16 R108, R4.reuse, R10, R108 ;  /* 0x0000000a046c723c */ /* 0x040fe2000004186c */
[----:B------:R-:W1:Y:S07]  /*15e70*/  LDSM.16.MT88.4 R8, [R41+0x6000] ;  /* 0x006000002908783b */ /* 0x000e6e0000004200 */
[C---:B----4-:R-:W-:Y:S08]  /*15e80*/  HMMA.16816.F32.BF16 R104, R4.reuse, R16, R104 ;  /* 0x000000100468723c */ /* 0x050ff00000041868 */
        /* <DEDUP_REMOVED lines=34> */
[----:B------:R-:W3:Y:S01]  /*160b0*/  LDSM.16.MT88.4 R16, [R35+0x2800] ;  /* 0x002800002310783b */ /* 0x000ee20000004200 */
[----:B----4-:R-:W-:-:S02]  /*160c0*/  F2FP.BF16.F32.PACK_AB R4, R29, R28 ;  /* 0x0000001c1d04723e */ /* 0x010fc400000010ff */
[----:B-----5:R-:W-:Y:S02]  /*160d0*/  F2FP.BF16.F32.PACK_AB R5, R187, R154 ;  /* 0x0000009abb05723e */ /* 0x020fe400000010ff */
        /* <DEDUP_REMOVED lines=22> */
[C---:B--2---:R-:W-:Y:S01]  /*16240*/  HMMA.16816.F32.BF16 R96, R4.reuse, R12, R96 ;  /* 0x0000000c0460723c */ /* 0x044fe20000041860 */
[----:B------:R-:W-:Y:S07]  /*16250*/  MUFU.EX2 R158, R158 ;  /* 0x0000009e009e7308 */ /* 0x000fee0000000800 */
[C---:B------:R-:W-:Y:S01]  /*16260*/  HMMA.16816.F32.BF16 R92, R4.reuse, R14, R92 ;  /* 0x0000000e045c723c */ /* 0x040fe2000004185c */
[----:B------:R-:W2:Y:S01]  /*16270*/  LDSM.16.MT88.4 R12, [R67+0xf000] ;  /* 0x00f00000430c783b */ /* 0x000ea20000004200 */
[----:B------:R-:W5:Y:S06]  /*16280*/  MUFU.EX2 R175, R175 ;  /* 0x000000af00af7308 */ /* 0x000f6c0000000800 */
[C---:B----4-:R-:W-:Y:S02]  /*16290*/  HMMA.16816.F32.BF16 R80, R4.reuse, R20, R80 ;  /* 0x000000140450723c */ /* 0x050fe40000041850 */
[----:B------:R-:W-:Y:S06]  /*162a0*/  MUFU.EX2 R160, R160 ;  /* 0x000000a000a07308 */ /* 0x000fec0000000800 */
[C---:B------:R-:W-:Y:S01]  /*162b0*/  HMMA.16816.F32.BF16 R76, R4.reuse, R22, R76 ;  /* 0x00000016044c723c */ /* 0x040fe2000004184c */
[----:B------:R-:W4:Y:S01]  /*162c0*/  LDSM.16.MT88.4 R20, [R41+0x3000] ;  /* 0x003000002914783b */ /* 0x000f220000004200 */
[----:B------:R-:W-:Y:S08]  /*162d0*/  MUFU.EX2 R171, R171 ;  /* 0x000000ab00ab7308 */ /* 0x000ff00000000800 */
[----:B------:R-:W-:Y:S01]  /*162e0*/  MUFU.EX2 R162, R162 ;  /* 0x000000a200a27308 */ /* 0x000fe20000000800 */
[C---:B-1----:R-:W-:Y:S07]  /*162f0*/  HMMA.16816.F32.BF16 R72, R4.reuse, R8, R72 ;  /* 0x000000080448723c */ /* 0x042fee0000041848 */
[----:B------:R-:W1:Y:S01]  /*16300*/  MUFU.EX2 R167, R167 ;  /* 0x000000a700a77308 */ /* 0x000e620000000800 */
[C---:B------:R-:W-:Y:S01]  /*16310*/  HMMA.16816.F32.BF16 R68, R4.reuse, R10, R68 ;  /* 0x0000000a0444723c */ /* 0x040fe20000041844 */
[----:B------:R-:W4:Y:S06]  /*16320*/  LDSM.16.MT88.4 R8, [R35+0x3000] ;  /* 0x003000002308783b */ /* 0x000f2c0000004200 */
[----:B------:R-:W-:Y:S08]  /*16330*/  MUFU.EX2 R164, R164 ;  /* 0x000000a400a47308 */ /* 0x000ff00000000800 */
[----:B------:R-:W3:Y:S01]  /*16340*/  MUFU.EX2 R163, R163 ;  /* 0x000000a300a37308 */ /* 0x000ee20000000800 */
[C---:B------:R-:W-:Y:S08]  /*16350*/  HMMA.16816.F32.BF16 R120, R4.reuse, R24, R120 ;  /* 0x000000180478723c */ /* 0x040ff00000041878 */
[----:B------:R-:W-:Y:S01]  /*16360*/  HMMA.16816.F32.BF16 R116, R4, R26, R116 ;  /* 0x0000001a0474723c */ /* 0x000fe20000041874 */
[----:B------:R-:W4:Y:S01]  /*16370*/  LDSM.16.MT88.4 R24, [R64+0xf000] ;  /* 0x00f000004018783b */ /* 0x000f220000004200 */
[----:B-----5:R-:W-:-:S02]  /*16380*/  F2FP.BF16.F32.PACK_AB R4, R175, R158 ;  /* 0x0000009eaf04723e */ /* 0x020fc400000010ff */
[----:B-1----:R-:W-:Y:S02]  /*16390*/  F2FP.BF16.F32.PACK_AB R5, R167, R162 ;  /* 0x000000a2a705723e */ /* 0x002fe400000010ff */
[----:B------:R-:W-:Y:S02]  /*163a0*/  F2FP.BF16.F32.PACK_AB R6, R171, R160 ;  /* 0x000000a0ab06723e */ /* 0x000fe400000010ff */
[----:B---3--:R-:W-:-:S07]  /*163b0*/  F2FP.BF16.F32.PACK_AB R7, R163, R164 ;  /* 0x000000a4a307723e */ /* 0x008fce00000010ff */
[C---:B------:R-:W-:Y:S08]  /*163c0*/  HMMA.16816.F32.BF16 R88, R4.reuse, R16, R88 ;  /* 0x000000100458723c */ /* 0x040ff00000041858 */
        /* <DEDUP_REMOVED lines=28> */
[----:B------:R-:W-:Y:S01]  /*16590*/  MUFU.EX2 R245, R245 ;  /* 0x000000f500f57308 */ /* 0x000fe20000000800 */
[----:B------:R-:W-:-:S07]  /*165a0*/  FADD.FTZ R58, R59, R58 ;  /* 0x0000003a3b3a7221 */ /* 0x000fce0000010000 */
[----:B------:R-:W-:Y:S08]  /*165b0*/  MUFU.EX2 R27, R27 ;  /* 0x0000001b001b7308 */ /* 0x000ff00000000800 */
[----:B------:R-:W4:Y:S08]  /*165c0*/  MUFU.EX2 R66, R66 ;  /* 0x0000004200427308 */ /* 0x000f300000000800 */
[----:B------:R-:W-:Y:S08]  /*165d0*/  MUFU.EX2 R145, R145 ;  /* 0x0000009100917308 */ /* 0x000ff00000000800 */
[----:B------:R-:W5:Y:S01]  /*165e0*/  MUFU.EX2 R62, R62 ;  /* 0x0000003e003e7308 */ /* 0x000f620000000800 */
[----:B------:R-:W-:Y:S01]  /*165f0*/  FADD.FTZ R57, R57, R60 ;  /* 0x0000003c39397221 */ /* 0x000fe20000010000 */
[----:B------:R-:W-:Y:S01]  /*16600*/  FADD.FTZ R55, R55, R58 ;  /* 0x0000003a37377221 */ /* 0x000fe20000010000 */
[----:B--2---:R-:W-:Y:S02]  /*16610*/  HMMA.16816.F32.BF16 R80, R4, R12, R80 ;  /* 0x0000000c0450723c */ /* 0x004fe40000041850 */
[----:B------:R-:W-:Y:S01]  /*16620*/  FADD.FTZ R56, R56, R57 ;  /* 0x0000003938387221 */ /* 0x000fe20000010000 */
[----:B------:R-:W-:-:S05]  /*16630*/  FADD.FTZ R54, R54, R55 ;  /* 0x0000003736367221 */ /* 0x000fca0000010000 */
[C---:B------:R-:W-:Y:S01]  /*16640*/  HMMA.16816.F32.BF16 R76, R4.reuse, R14, R76 ;  /* 0x0000000e044c723c */ /* 0x040fe2000004184c */
[----:B------:R-:W-:Y:S01]  /*16650*/  FADD.FTZ R53, R53, R56 ;  /* 0x0000003835357221 */ /* 0x000fe20000010000 */
[----:B------:R-:W-:Y:S01]  /*16660*/  FADD.FTZ R51, R51, R54 ;  /* 0x0000003633337221 */ /* 0x000fe20000010000 */
[----:B------:R-:W-:Y:S05]  /*16670*/  LDSM.16.MT88.4 R12, [R67+0xf800] ;  /* 0x00f80000430c783b */ /* 0x000fea0000004200 */
[----:B---3--:R-:W-:Y:S01]  /*16680*/  HMMA.16816.F32.BF16 R72, R4, R20, R72 ;  /* 0x000000140448723c */ /* 0x008fe20000041848 */
[----:B------:R-:W-:-:S07]  /*16690*/  FADD.FTZ R52, R52, R53 ;  /* 0x0000003534347221 */ /* 0x000fce0000010000 */
[----:B------:R-:W-:Y:S01]  /*166a0*/  HMMA.16816.F32.BF16 R68, R4, R22, R68 ;  /* 0x000000160444723c */ /* 0x000fe20000041844 */
[----:B-1----:R-:W-:Y:S02]  /*166b0*/  F2FP.BF16.F32.PACK_AB R4, R25, R24 ;  /* 0x000000181904723e */ /* 0x002fe400000010ff */
[----:B----4-:R-:W-:Y:S02]  /*166c0*/  F2FP.BF16.F32.PACK_AB R5, R66, R27 ;  /* 0x0000001b4205723e */ /* 0x010fe400000010ff */
[----:B------:R-:W-:Y:S02]  /*166d0*/  F2FP.BF16.F32.PACK_AB R6, R245, R26 ;  /* 0x0000001af506723e */ /* 0x000fe400000010ff */
[----:B-----5:R-:W-:Y:S01]  /*166e0*/  F2FP.BF16.F32.PACK_AB R7, R62, R145 ;  /* 0x000000913e07723e */ /* 0x020fe200000010ff */
        /* <DEDUP_REMOVED lines=148> */
.L_x_7541:
        /* <DEDUP_REMOVED lines=8> */
.L_x_7542:
[----:B------:R-:W-:Y:S05]  /*170b0*/  BSYNC.RECONVERGENT B0 ;  /* 0x0000000000007941 */ /* 0x000fea0003800200 */
.L_x_7540:
[C---:B------:R-:W-:Y:S01]  /*170c0*/  SHF.L.U32 R5, R136.reuse, 0x5, RZ ;  /* 0x0000000588057819 */ /* 0x040fe200000006ff */
[----:B------:R-:W-:Y:S01]  /*170d0*/  ULEA UR6, UR8, UR9, 0x18 ;  /* 0x0000000908067291 */ /* 0x000fe2000f8ec0ff */
[----:B------:R-:W-:Y:S02]  /*170e0*/  SHF.L.U64.HI R0, R136, 0x5, R137 ;  /* 0x0000000588007819 */ /* 0x000fe40000010289 */
[----:B------:R-:W-:Y:S02]  /*170f0*/  IADD3 R10, P0, PT, R5, R222, RZ ;  /* 0x000000de050a7210 */ /* 0x000fe40007f1e0ff */
[----:B------:R-:W-:Y:S02]  /*17100*/  LOP3.LUT R9, R208, 0x1c0, RZ, 0xc0, !PT ;  /* 0x000001c0d0097812 */ /* 0x000fe400078ec0ff */
[----:B------:R-:W-:Y:S02]  /*17110*/  SHF.L.U32 R7, R210, 0x5, RZ ;  /* 0x00000005d2077819 */ /* 0x000fe400000006ff */
[----:B------:R-:W-:-:S02]  /*17120*/  IADD3.X R11, PT, PT, R0, R223, RZ, P0, !PT ;  /* 0x000000df000b7210 */ /* 0x000fc400007fe4ff */
[----:B------:R-:W-:Y:S02]  /*17130*/  LOP3.LUT R9, R9, 0x38, R210, 0xf8, !PT ;  /* 0x0000003809097812 */ /* 0x000fe400078ef8d2 */
[-C--:B------:R-:W-:Y:S02]  /*17140*/  IADD3 R6, P0, PT, R10, R5.reuse, RZ ;  /* 0x000000050a067210 */ /* 0x080fe40007f1e0ff */
[----:B------:R-:W-:Y:S02]  /*17150*/  LOP3.LUT R32, R32, 0x7c00, R7, 0xf8, !PT ;  /* 0x00007c0020207812 */ /* 0x000fe400078ef807 */
[----:B------:R-:W-:Y:S02]  /*17160*/  LOP3.LUT R9, R9, R34, RZ, 0x3c, !PT ;  /* 0x0000002209097212 */ /* 0x000fe400078e3cff */
[----:B------:R-:W-:Y:S02]  /*17170*/  IADD3.X R7, PT, PT, R11, R0, RZ, P0, !PT ;  /* 0x000000000b077210 */ /* 0x000fe400007fe4ff */
        /* <DEDUP_REMOVED lines=11> */
[----:B------:R-:W-:-:S02]  /*17230*/  LOP3.LUT R32, R32, R33, RZ, 0xfc, !PT ;  /* 0x0000002120207212 */ /* 0x000fc400078efcff */
        /* <DEDUP_REMOVED lines=25> */
[----:B------:R-:W-:Y:S04]  /*173d0*/  LDSM.16.M88.4 R180, [R189] ;  /* 0x00000000bdb4783b */ /* 0x000fe80000000200 */
[----:B------:R-:W-:Y:S04]  /*173e0*/  LDSM.16.M88.4 R56, [R0+0x4000] ;  /* 0x004000000038783b */ /* 0x000fe80000000200 */
[----:B------:R-:W4:Y:S04]  /*173f0*/  LDSM.16.M88.4 R28, [R213+0x4800] ;  /* 0x00480000d51c783b */ /* 0x000f280000000200 */
[----:B------:R-:W2:Y:S04]  /*17400*/  LDSM.16.M88.4 R20, [R213+0x5000] ;  /* 0x00500000d514783b */ /* 0x000ea80000000200 */
[----:B-1----:R-:W1:Y:S04]  /*17410*/  LDSM.16.M88.4 R12, [R213+0x5800] ;  /* 0x00580000d50c783b */ /* 0x002e680000000200 */
[----:B------:R-:W5:Y:S04]  /*17420*/  LDSM.16.M88.4 R4, [R213+0x6000] ;  /* 0x00600000d504783b */ /* 0x000f680000000200 */
[----:B------:R-:W5:Y:S04]  /*17430*/  LDSM.16.M88.4 R160, [R213+0x6800] ;  /* 0x00680000d5a0783b */ /* 0x000f680000000200 */
[----:B------:R-:W5:Y:S04]  /*17440*/  LDSM.16.M88.4 R152, [R213+0x7000] ;  /* 0x00700000d598783b */ /* 0x000f680000000200 */
[----:B------:R-:W5:Y:S01]  /*17450*/  LDSM.16.M88.4 R44, [R213+0x7800] ;  /* 0x00780000d52c783b */ /* 0x000f620000000200 */
[C---:B---3--:R-:W-:Y:S03]  /*17460*/  HMMA.16816.F32.BF16 R40, R144.reuse, R36, RZ ;  /* 0x000000249028723c */ /* 0x048fe600000418ff */
[----:B------:R-:W3:Y:S04]  /*17470*/  LD.E R62, desc[UR4][R132.64+0x18c] ;  /* 0x00018c04843e7980 */ /* 0x000ee8000c101900 */
[----:B------:R-:W5:Y:S01]  /*17480*/  LDSM.16.M88.4 R52, [R0+0x4800] ;  /* 0x004800000034783b */ /* 0x000f620000000200 */
[----:B------:R-:W-:Y:S01]  /*17490*/  HMMA.16816.F32.BF16 R36, R144, R38, RZ ;  /* 0x000000269024723c */ /* 0x000fe200000418ff */
[----:B------:R-:W-:-:S02]  /*174a0*/  LOP3.LUT P2, RZ, R210, 0x4, RZ, 0xc0, !PT ;  /* 0x00000004d2ff7812 */ /* 0x000fc4000784c0ff */
[----:B------:R-:W5:Y:S04]  /*174b0*/  LDSM.16.M88.4 R48, [R0+0x5000] ;  /* 0x005000000030783b */ /* 0x000f680000000200 */
[----:B------:R-:W-:Y:S01]  /*174c0*/  LDSM.16.M88.4 R168, [R0+0x7800] ;  /* 0x0078000000a8783b */ /* 0x000fe20000000200 */
[----:B----4-:R-:W-:Y:S03]  /*174d0*/  HMMA.16816.F32.BF16 R32, R144, R28, RZ ;  /* 0x0000001c9020723c */ /* 0x010fe600000418ff */
[----:B------:R-:W-:Y:S04]  /*174e0*/  LDSM.16.M88.4 R184, [R0+0x6000] ;  /* 0x0060000000b8783b */ /* 0x000fe80000000200 */
[----:B------:R-:W-:Y:S01]  /*174f0*/  LDSM.16.M88.4 R176, [R0+0x6800] ;  /* 0x0068000000b0783b */ /* 0x000fe20000000200 */
[----:B------:R-:W-:Y:S01]  /*17500*/  HMMA.16816.F32.BF16 R40, R180, R56, R40 ;  /* 0x00000038b428723c */ /* 0x000fe20000041828 */
[----:B------:R-:W-:-:S02]  /*17510*/  P2R R56, PR, RZ, 0x4 ;  /* 0x00000004ff387803 */ /* 0x000fc40000000000 */
[----:B------:R-:W-:Y:S01]  /*17520*/  LDSM.16.M88.4 R172, [R0+0x7000] ;  /* 0x0070000000ac783b */ /* 0x000fe20000000200 */
[----:B------:R-:W-:-:S03]  /*17530*/  SEL R56, R211, 0xffffffc0, !P2 ;  /* 0xffffffc0d3387807 */ /* 0x000fc60005000000 */
[----:B------:R-:W0:Y:S01]  /*17540*/  LDGDEPBAR ;  /* 0x00000000000079af */ /* 0x000e220000000000 */
[----:B------:R-:W-:Y:S01]  /*17550*/  IADD3 R191, PT, PT, R56, R193, RZ ;  /* 0x000000c138bf7210 */ /* 0x000fe20007ffe0ff */
[----:B--2---:R-:W-:Y:S01]  /*17560*/  HMMA.16816.F32.BF16 R24, R144, R20, RZ ;  /* 0x000000149018723c */ /* 0x004fe200000418ff */
[----:B------:R-:W-:-:S03]  /*17570*/  IADD3 R135, PT, PT, R213, R56, RZ ;  /* 0x00000038d5877210 */ /* 0x000fc60007ffe0ff */
[----:B------:R-:W-:Y:S04]  /*17580*/  LDSM.16.M88.4 R140, [R191] ;  /* 0x00000000bf8c783b */ /* 0x000fe80000000200 */
[C---:B-1----:R-:W-:Y:S01]  /*17590*/  HMMA.16816.F32.BF16 R16, R144.reuse, R12, RZ ;  /* 0x0000000c9010723c */ /* 0x042fe200000418ff */
        /* <DEDUP_REMOVED lines=113> */
[----:B------:R-:W1:Y:S07]  /*17cb0*/  LDSM.16.M88.4 R24, [R139+0x9000] ;  /* 0x009000008b18783b */ /* 0x000e6e0000000200 */
[----:B------:R-:W-:Y:S08]  /*17cc0*/  HMMA.16816.F32.BF16 R20, R64, R46, R20 ;  /* 0x0000002e4014723c */ /* 0x000ff00000041814 */
[C---:B----4-:R-:W-:Y:S08]  /*17cd0*/  HMMA.16816.F32.BF16 R48, R56.reuse, R32, R48 ;  /* 0x000000203830723c */ /* 0x050ff00000041830 */
[----:B------:R-:W-:Y:S01]  /*17ce0*/  HMMA.16816.F32.BF16 R28, R56, R34, R28 ;  /* 0x00000022381c723c */ /* 0x000fe2000004181c */
[----:B------:R-:W4:Y:S07]  /*17cf0*/  LDSM.16.M88.4 R32, [R0+0x9800] ;  /* 0x009800000020783b */ /* 0x000f2e0000000200 */
[C---:B--2---:R-:W-:Y:S08]  /*17d00*/  HMMA.16816.F32.BF16 R168, R140.reuse, R16, R168 ;  /* 0x000000108ca8723c */ /* 0x044ff000000418a8 */
        /* <DEDUP_REMOVED lines=14> */
[C---:B---3--:R-:W-:Y:S07]  /*17df0*/  HMMA.16816.F32.BF16 R176, R172.reuse, R8, R176 ;  /* 0x00000008acb0723c */ /* 0x048fee00000418b0 */
[----:B------:R-:W3:Y:S01]  /*17e00*/  MUFU.TANH R183, R38 ;  /* 0x0000002600b77308 */ /* 0x000ee20000002400 */
[----:B------:R-:W-:Y:S01]  /*17e10*/  HMMA.16816.F32.BF16 R4, R172, R10, R4 ;  /* 0x0000000aac04723c */ /* 0x000fe20000041804 */
[----:B------:R-:W-:Y:S06]  /*17e20*/  LDSM.16.M88.4 R8, [R0+0xa000] ;  /* 0x00a000000008783b */ /* 0x000fec0000000200 */
[----:B------:R5:W1:Y:S02]  /*17e30*/  MUFU.TANH R44, R39 ;  /* 0x00000027002c7308 */ /* 0x000a640000002400 */
[----:B-----5:R-:W5:Y:S01]  /*17e40*/  LDSM.16.M88.4 R36, [R135+0x9800] ;  /* 0x009800008724783b */ /* 0x020f620000000200 */
[C---:B-1----:R-:W-:Y:S08]  /*17e50*/  HMMA.16816.F32.BF16 R168, R56.reuse, R24, R168 ;  /* 0x0000001838a8723c */ /* 0x042ff000000418a8 */
[----:B------:R-:W-:Y:S01]  /*17e60*/  HMMA.16816.F32.BF16 R20, R56, R26, R20 ;  /* 0x0000001a3814723c */ /* 0x000fe20000041814 */
[----:B------:R-:W1:Y:S07]  /*17e70*/  LDSM.16.M88.4 R24, [R135+0xa000] ;  /* 0x00a000008718783b */ /* 0x000e6e0000000200 */
[C---:B----4-:R-:W-:Y:S08]  /*17e80*/  HMMA.16816.F32.BF16 R12, R64.reuse, R34, R12 ;  /* 0x00000022400c723c */ /* 0x050ff0000004180c */
        /* <DEDUP_REMOVED lines=11> */
[----:B------:R-:W4:Y:S04]  /*17f40*/  MUFU.TANH R50, R28 ;  /* 0x0000001c00327308 */ /* 0x000f280000002400 */
[----:B-----5:R-:W-:Y:S04]  /*17f50*/  HMMA.16816.F32.BF16 R12, R140, R38, R12 ;  /* 0x000000268c0c723c */ /* 0x020fe8000004180c */
[----:B------:R-:W1:Y:S04]  /*17f60*/  MUFU.TANH R187, R29 ;  /* 0x0000001d00bb7308 */ /* 0x000e680000002400 */
[----:B------:R-:W-:Y:S04]  /*17f70*/  HMMA.16816.F32.BF16 R4, R64, R10, R4 ;  /* 0x0000000a4004723c */ /* 0x000fe80000041804 */
[----:B------:R-:W1:Y:S04]  /*17f80*/  MUFU.TANH R47, R30 ;  /* 0x0000001e002f7308 */ /* 0x000e680000002400 */
[----:B------:R-:W-:Y:S04]  /*17f90*/  HMMA.16816.F32.BF16 R52, R140, R36, R52 ;  /* 0x000000248c34723c */ /* 0x000fe80000041834 */
[----:B------:R5:W1:Y:S04]  /*17fa0*/  MUFU.TANH R51, R31 ;  /* 0x0000001f00337308 */ /* 0x000a680000002400 */
[----:B------:R-:W-:Y:S01]  /*17fb0*/  HMMA.16816.F32.BF16 R176, R64, R8, R176 ;  /* 0x0000000840b0723c */ /* 0x000fe200000418b0 */
[----:B------:R-:W3:Y:S04]  /*17fc0*/  LDSM.16.M88.4 R8, [R135+0xa800] ;  /* 0x00a800008708783b */ /* 0x000ee80000000200 */
[----:B-----5:R-:W5:Y:S01]  /*17fd0*/  LDSM.16.M88.4 R28, [R213+0xb000] ;  /* 0x00b00000d51c783b */ /* 0x020f620000000200 */
        /* <DEDUP_REMOVED lines=18> */
[C---:B------:R-:W-:Y:S01]  /*18100*/  HMMA.16816.F32.BF16 R4, R56.reuse, R34, R4 ;  /* 0x000000223804723c */ /* 0x040fe20000041804 */
[-C--:B------:R-:W-:Y:S01]  /*18110*/  FMUL.FTZ R43, R53, R62.reuse ;  /* 0x0000003e352b7220 */ /* 0x080fe20000410000 */
[-C--:B------:R-:W-:Y:S01]  /*18120*/  FMUL.FTZ R41, R54, R62.reuse ;  /* 0x0000003e36297220 */ /* 0x080fe20000410000 */
[----:B------:R-:W4:Y:S05]  /*18130*/  MUFU.TANH R53, R12 ;  /* 0x0000000c00357308 */ /* 0x000f2a0000002400 */
[----:B------:R-:W-:Y:S01]  /*18140*/  HMMA.16816.F32.BF16 R176, R56, R32, R176 ;  /* 0x0000002038b0723c */ /* 0x000fe200000418b0 */
[-C--:B------:R-:W-:Y:S01]  /*18150*/  FMUL.FTZ R32, R14, R62.reuse ;  /* 0x0000003e0e207220 */ /* 0x080fe20000410000 */
[-C--:B------:R-:W-:Y:S01]  /*18160*/  FMUL.FTZ R33, R15, R62.reuse ;  /* 0x0000003e0f217220 */ /* 0x080fe20000410000 */
[----:B------:R1:W1:Y:S05]  /*18170*/  MUFU.TANH R54, R13 ;  /* 0x0000000d00367308 */ /* 0x00026a0000002400 */
[----:B---3--:R-:W-:Y:S08]  /*18180*/  HMMA.16816.F32.BF16 R164, R140, R8, R164 ;  /* 0x000000088ca4723c */ /* 0x008ff000000418a4 */
[C---:B-----5:R-:W-:Y:S01]  /*18190*/  HMMA.16816.F32.BF16 R156, R172.reuse, R28, R156 ;  /* 0x0000001cac9c723c */ /* 0x060fe2000004189c */
[----:B-1----:R-:W1:Y:S07]  /*181a0*/  LDSM.16.M88.4 R12, [R0+0xb000] ;  /* 0x00b00000000c783b */ /* 0x002e6e0000000200 */
[----:B------:R-:W-:Y:S01]  /*181b0*/  HMMA.16816.F32.BF16 R152, R172, R30, R152 ;  /* 0x0000001eac98723c */ /* 0x000fe20000041898 */
[----:B------:R-:W3:Y:S01]  /*181c0*/  LDSM.16.M88.4 R28, [R0+0xb800] ;  /* 0x00b80000001c783b */ /* 0x000ee20000000200 */
[-C--:B------:R-:W-:Y:S01]  /*181d0*/  FMUL.FTZ R4, R4, R62.reuse ;  /* 0x0000003e04047220 */ /* 0x080fe20000410000 */
[-C--:B------:R-:W-:Y:S01]  /*181e0*/  FMUL.FTZ R5, R5, R62.reuse ;  /* 0x0000003e05057220 */ /* 0x080fe20000410000 */
[-C--:B------:R-:W-:Y:S01]  /*181f0*/  FMUL.FTZ R42, R55, R62.reuse ;  /* 0x0000003e372a7220 */ /* 0x080fe20000410000 */
[----:B------:R-:W-:-:S02]  /*18200*/  FMUL.FTZ R55, R176, R62 ;  /* 0x0000003eb0377220 */ /* 0x000fc40000410000 */
[----:B------:R-:W1:Y:S01]  /*18210*/  MUFU.TANH R176, R4 ;  /* 0x0000000400b07308 */ /* 0x000e620000002400 */
[----:B--2---:R-:W-:Y:S01]  /*18220*/  HMMA.16816.F32.BF16 R148, R172, R20, R148 ;  /* 0x00000014ac94723c */ /* 0x004fe20000041894 */
[-C--:B------:R-:W-:Y:S01]  /*18230*/  FMUL.FTZ R20, R6, R62.reuse ;  /* 0x0000003e06147220 */ /* 0x080fe20000410000 */
[----:B------:R-:W-:-:S06]  /*18240*/  FMUL.FTZ R21, R7, R62 ;  /* 0x0000003e07157220 */ /* 0x000fcc0000410000 */
        /* <DEDUP_REMOVED lines=10> */
[----:B------:R-:W4:Y:S07]  /*182f0*/  LDSM.16.M88.4 R12, [R139+0xb800] ;  /* 0x00b800008b0c783b */ /* 0x000f2e0000000200 */
[C---:B---3--:R-:W-:Y:S01]  /*18300*/  HMMA.16816.F32.BF16 R148, R64.reuse, R28, R148 ;  /* 0x0000001c4094723c */ /* 0x048fe20000041894 */
        /* <DEDUP_REMOVED lines=12> */
[----:B------:R-:W-:-:S04]  /*183d0*/  DEPBAR.LE SB0, 0x0 ;  /* 0x000080000000791a */ /* 0x000fc80000000000 */
[C---:B-----5:R-:W-:Y:S08]  /*183e0*/  HMMA.16816.F32.BF16 R156, R140.reuse, R16, R156 ;  /* 0x000000108c9c723c */ /* 0x060ff0000004189c */
[C---:B------:R-:W-:Y:S08]  /*183f0*/  HMMA.16816.F32.BF16 R152, R140.reuse, R18, R152 ;  /* 0x000000128c98723c */ /* 0x040ff00000041898 */
[C---:B--2---:R-:W-:Y:S08]  /*18400*/  HMMA.16816.F32.BF16 R148, R140.reuse, R4, R148 ;  /* 0x000000048c94723c */ /* 0x044ff00000041894 */
[----:B------:R-:W-:Y:S08]  /*18410*/  HMMA.16816.F32.BF16 R144, R140, R6, R144 ;  /* 0x000000068c90723c */ /* 0x000ff00000041890 */
[C---:B------:R-:W-:Y:S08]  /*18420*/  HMMA.16816.F32.BF16 R160, R56.reuse, R26, R160 ;  /* 0x0000001a38a0723c */ /* 0x040ff000000418a0 */
[C---:B-1----:R-:W-:Y:S08]  /*18430*/  HMMA.16816.F32.BF16 R156, R56.reuse, R8, R156 ;  /* 0x00000008389c723c */ /* 0x042ff0000004189c */
[C---:B------:R-:W-:Y:S08]  /*18440*/  HMMA.16816.F32.BF16 R152, R56.reuse, R10, R152 ;  /* 0x0000000a3898723c */ /* 0x040ff00000041898 */
[C---:B----4-:R-:W-:Y:S08]  /*18450*/  HMMA.16816.F32.BF16 R148, R56.reuse, R12, R148 ;  /* 0x0000000c3894723c */ /* 0x050ff00000041894 */
        /* <DEDUP_REMOVED lines=140> */
.L_x_7546:
        /* <DEDUP_REMOVED lines=8> */
.L_x_7547:
[----:B------:R-:W-:Y:S05]  /*18da0*/  BSYNC.RECONVERGENT B0 ;  /* 0x0000000000007941 */ /* 0x000fea0003800200 */
.L_x_7545:
        /* <DEDUP_REMOVED lines=36> */
.L_x_7544:
[----:B------:R-:W-:Y:S05]  /*18ff0*/  BSYNC.RECONVERGENT B1 ;  /* 0x0000000000017941 */ /* 0x000fea0003800200 */
.L_x_7543:
[----:B--2---:R-:W2:Y:S01]  /*19000*/  LD.E R146, desc[UR4][R132.64+0xdc] ;  /* 0x0000dc0484927980 */ /* 0x004ea2000c101900 */
[----:B------:R-:W-:-:S04]  /*19010*/  IMAD R31, R138, 0x80, R63 ;  /* 0x000000808a1f7824 */ /* 0x000fc800078e023f */
[C---:B------:R-:W-:Y:S02]  /*19020*/  VIADD R207, R31.reuse, 0xffffff00 ;  /* 0xffffff001fcf7836 */ /* 0x040fe40000000000 */
[C---:B------:R-:W-:Y:S02]  /*19030*/  VIADD R205, R31.reuse, 0xffffff01 ;  /* 0xffffff011fcd7836 */ /* 0x040fe40000000000 */
[----:B------:R-:W-:Y:S01]  /*19040*/  VIADD R203, R31, 0xffffff08 ;  /* 0xffffff081fcb7836 */ /* 0x000fe20000000000 */
[-C--:B------:R-:W-:Y:S01]  /*19050*/  ISETP.GE.AND P1, PT, R207, R236.reuse, PT ;  /* 0x000000eccf00720c */ /* 0x080fe20003f26270 */
[----:B------:R-:W-:Y:S01]  /*19060*/  VIADD R201, R31, 0xffffff09 ;  /* 0xffffff091fc97836 */ /* 0x000fe20000000000 */
[----:B------:R-:W-:Y:S01]  /*19070*/  ISETP.GE.AND P0, PT, R205, R236, PT ;  /* 0x000000eccd00720c */ /* 0x000fe20003f06270 */
[----:B------:R-:W-:Y:S01]  /*19080*/  VIADD R199, R31, 0xffffff10 ;  /* 0xffffff101fc77836 */ /* 0x000fe20000000000 */
[----:B------:R-:W-:Y:S02]  /*19090*/  ISETP.GE.AND P2, PT, R207, R235, PT ;  /* 0x000000ebcf00720c */ /* 0x000fe40003f46270 */
[----:B------:R-:W-:-:S02]  /*190a0*/  FSEL R23, R184, -INF , P1 ;  /* 0xff800000b8177808 */ /* 0x000fc40000800000 */
        /* <DEDUP_REMOVED lines=151> */
[----:B------:R-:W-:Y:S02]  /*19a20*/  ISETP.GE.AND P1, PT, R207, R228, PT ;  /* 0x000000e4cf00720c */ /* 0x000fe40003f26270 */
[----:B------:R-:W-:-:S02]  /*19a30*/  ISETP.GE.AND P2, PT, R203, R234, PT ;  /* 0x000000eacb00720c */ /* 0x000fc40003f46270 */
[----:B------:R-:W-:Y:S02]  /*19a40*/  FSEL R156, R142, -INF , !P3 ;  /* 0xff8000008e9c7808 */ /* 0x000fe40005800000 */
[----:B------:R-:W-:Y:S02]  /*19a50*/  ISETP.GE.AND P3, PT, R205, R228, PT ;  /* 0x000000e4cd00720c */ /* 0x000fe40003f66270 */
[----:B------:R-:W-:Y:S02]  /*19a60*/  FSEL R26, R181, -INF , P0 ;  /* 0xff800000b51a7808 */ /* 0x000fe40000000000 */
[----:B------:R-:W-:Y:S02]  /*19a70*/  FSEL R30, R30, -INF , !P1 ;  /* 0xff8000001e1e7808 */ /* 0x000fe40004800000 */
[----:B------:R-:W-:Y:S02]  /*19a80*/  ISETP.GE.AND P0, PT, R201, R234, PT ;  /* 0x000000eac900720c */ /* 0x000fe40003f06270 */
[----:B------:R-:W-:-:S02]  /*19a90*/  FSEL R24, R183, -INF , P2 ;  /* 0xff800000b7187808 */ /* 0x000fc40001000000 */
[----:B------:R-:W-:Y:S02]  /*19aa0*/  ISETP.GE.AND P1, PT, R203, R228, PT ;  /* 0x000000e4cb00720c */ /* 0x000fe40003f26270 */
        /* <DEDUP_REMOVED lines=29> */
[----:B------:R-:W-:Y:S02]  /*19c80*/  FSEL R38, R38, -INF , P2 ;  /* 0xff80000026267808 */ /* 0x000fe40001000000 */
[----:B------:R-:W-:Y:S02]  /*19c90*/  ISETP.GE.AND P1, PT, R159, R228, PT ;  /* 0x000000e49f00720c */ /* 0x000fe40003f26270 */
        /* <DEDUP_REMOVED lines=28> */
[----:B------:R-:W-:Y:S02]  /*19e60*/  ISETP.GE.AND P0, PT, R153, R234, PT ;  /* 0x000000ea9900720c */ /* 0x000fe40003f06270 */
[----:B------:R-:W-:Y:S02]  /*19e70*/  FSEL R216, R34, -INF , !P1 ;  /* 0xff80000022d87808 */ /* 0x000fe40004800000 */
[----:B------:R-:W-:Y:S02]  /*19e80*/  ISETP.GE.AND P3, PT, R151, R228, PT ;  /* 0x000000e49700720c */ /* 0x000fe40003f66270 */
[----:B------:R-:W-:Y:S02]  /*19e90*/  FSEL R20, R20, -INF , P2 ;  /* 0xff80000014147808 */ /* 0x000fe40001000000 */
[----:B------:R-:W-:Y:S02]  /*19ea0*/  ISETP.GE.AND P1, PT, R149, R234, PT ;  /* 0x000000ea9500720c */ /* 0x000fe40003f26270 */
[----:B------:R-:W-:-:S02]  /*19eb0*/  FMNMX3.FTZ R9, R134, R23, R28, !PT ;  /* 0x0000001786097276 */ /* 0x000fc4000781001c */
[-C--:B------:R-:W-:Y:S02]  /*19ec0*/  ISETP.GE.AND P4, PT, R153, R228.reuse, PT ;  /* 0x000000e49900720c */ /* 0x080fe40003f86270 */
[----:B------:R-:W-:Y:S02]  /*19ed0*/  FSEL R35, R35, -INF , P0 ;  /* 0xff80000023237808 */ /* 0x000fe40000000000 */
[----:B------:R-:W-:Y:S02]  /*19ee0*/  FSEL R206, R20, -INF , !P3 ;  /* 0xff80000014ce7808 */ /* 0x000fe40005800000 */
[----:B------:R-:W-:Y:S02]  /*19ef0*/  ISETP.GE.AND P2, PT, R149, R228, PT ;  /* 0x000000e49500720c */ /* 0x000fe40003f46270 */
[----:B------:R-:W-:Y:S02]  /*19f00*/  ISETP.GE.AND P0, PT, R147, R234, PT ;  /* 0x000000ea9300720c */ /* 0x000fe40003f06270 */
[----:B------:R-:W-:-:S02]  /*19f10*/  FSEL R21, R21, -INF , P1 ;  /* 0xff80000015157808 */ /* 0x000fc40000800000 */
[----:B------:R-:W-:Y:S02]  /*19f20*/  ISETP.GE.AND P3, PT, R145, R234, PT ;  /* 0x000000ea9100720c */ /* 0x000fe40003f66270 */
[----:B------:R-:W-:Y:S02]  /*19f30*/  FMNMX3.FTZ R9, R9, R22, R14, !PT ;  /* 0x0000001609097276 */ /* 0x000fe4000781000e */
[----:B------:R-:W-:Y:S02]  /*19f40*/  FSEL R214, R35, -INF , !P4 ;  /* 0xff80000023d67808 */ /* 0x000fe40006000000 */
[----:B------:R-:W-:Y:S02]  /*19f50*/  ISETP.GE.AND P4, PT, R147, R228, PT ;  /* 0x000000e49300720c */ /* 0x000fe40003f86270 */
[----:B------:R-:W-:Y:S02]  /*19f60*/  FSEL R16, R16, -INF , P0 ;  /* 0xff80000010107808 */ /* 0x000fe40000000000 */
[----:B------:R-:W-:-:S02]  /*19f70*/  FSEL R204, R21, -INF , !P2 ;  /* 0xff80000015cc7808 */ /* 0x000fc40005000000 */
[----:B------:R-:W-:Y:S02]  /*19f80*/  ISETP.GE.AND P1, PT, R145, R228, PT ;  /* 0x000000e49100720c */ /* 0x000fe40003f26270 */
[----:B------:R-:W-:Y:S02]  /*19f90*/  FSEL R17, R17, -INF , P3 ;  /* 0xff80000011117808 */ /* 0x000fe40001800000 */
[----:B------:R-:W-:Y:S02]  /*19fa0*/  FMNMX3.FTZ R9, R9, R64, R48, !PT ;  /* 0x0000004009097276 */ /* 0x000fe40007810030 */
[----:B------:R-:W-:Y:S02]  /*19fb0*/  ISETP.GE.AND P2, PT, R141, R234, PT ;  /* 0x000000ea8d00720c */ /* 0x000fe40003f46270 */
[----:B------:R-:W-:Y:S02]  /*19fc0*/  FSEL R194, R16, -INF , !P4 ;  /* 0xff80000010c27808 */ /* 0x000fe40006000000 */
[----:B------:R-:W-:-:S02]  /*19fd0*/  FSEL R192, R17, -INF , !P1 ;  /* 0xff80000011c07808 */ /* 0x000fc40004800000 */
[----:B------:R-:W-:Y:S02]  /*19fe0*/  FMNMX3.FTZ R16, R9, R58, R56, !PT ;  /* 0x0000003a09107276 */ /* 0x000fe40007810038 */
[----:B------:R-:W-:Y:S02]  /*19ff0*/  ISETP.GE.AND P1, PT, R141, R228, PT ;  /* 0x000000e48d00720c */ /* 0x000fe40003f26270 */
[----:B------:R-:W-:Y:S02]  /*1a000*/  FSEL R4, R4, -INF , P2 ;  /* 0xff80000004047808 */ /* 0x000fe40001000000 */
[----:B------:R-:W-:Y:S02]  /*1a010*/  FMNMX3.FTZ R9, R3, R30, R26, !PT ;  /* 0x0000001e03097276 */ /* 0x000fe4000781001a */
[----:B------:R-:W-:Y:S02]  /*1a020*/  FSEL R188, R4, -INF , !P1 ;  /* 0xff80000004bc7808 */ /* 0x000fe40004800000 */
[----:B------:R-:W-:-:S04]  /*1a030*/  FMNMX3.FTZ R4, R9, R24, R18, !PT ;  /* 0x0000001809047276 */ /* 0x000fc80007810012 */
[----:B------:R-:W-:Y:S02]  /*1a040*/  FMNMX3.FTZ R4, R4, R177, R175, !PT ;  /* 0x000000b104047276 */ /* 0x000fe400078100af */
[C---:B------:R-:W-:Y:S02]  /*1a050*/  ISETP.GE.AND P2, PT, R135.reuse, R234, PT ;  /* 0x000000ea8700720c */ /* 0x040fe40003f46270 */
[----:B------:R-:W-:Y:S02]  /*1a060*/  FMNMX3.FTZ R4, R4, R173, R171, !PT ;  /* 0x000000ad04047276 */ /* 0x000fe400078100ab */
[----:B------:R-:W-:Y:S02]  /*1a070*/  FMNMX3.FTZ R16, R16, R169, R167, !PT ;  /* 0x000000a910107276 */ /* 0x000fe400078100a7 */
[----:B------:R-:W-:Y:S02]  /*1a080*/  ISETP.GE.AND P3, PT, R135, R228, PT ;  /* 0x000000e48700720c */ /* 0x000fe40003f66270 */
[----:B------:R-:W-:-:S02]  /*1a090*/  FSEL R5, R5, -INF , P2 ;  /* 0xff80000005057808 */ /* 0x000fc40001000000 */
[----:B------:R-:W-:Y:S02]  /*1a0a0*/  FMNMX3.FTZ R4, R4, R163, R159, !PT ;  /* 0x000000a304047276 */ /* 0x000fe4000781009f */
[----:B------:R-:W-:Y:S02]  /*1a0b0*/  FMNMX3.FTZ R16, R16, R165, R161, !PT ;  /* 0x000000a510107276 */ /* 0x000fe400078100a1 */
[----:B------:R-:W-:Y:S02]  /*1a0c0*/  FSEL R168, R5, -INF , !P3 ;  /* 0xff80000005a87808 */ /* 0x000fe40005800000 */
[----:B------:R-:W-:Y:S02]  /*1a0d0*/  FMNMX3.FTZ R5, R4, R157, R180, !PT ;  /* 0x0000009d04057276 */ /* 0x000fe400078100b4 */
        /* <DEDUP_REMOVED lines=18> */
[----:B------:R-:W-:Y:S02]  /*1a200*/  ISETP.GE.AND P4, PT, R67, R228, PT ;  /* 0x000000e44300720c */ /* 0x000fe40003f86270 */
[----:B------:R-:W-:-:S02]  /*1a210*/  FMNMX3.FTZ R9, R9, R202, R200, !PT ;  /* 0x000000ca09097276 */ /* 0x000fc400078100c8 */
[----:B------:R-:W-:Y:S02]  /*1a220*/  FSEL R7, R7, -INF , P0 ;  /* 0xff80000007077808 */ /* 0x000fe40000000000 */
[----:B------:R-:W-:Y:S02]  /*1a230*/  FMNMX3.FTZ R5, R5, R194, R192, !PT ;  /* 0x000000c205057276 */ /* 0x000fe400078100c0 */
[----:B------:R-:W-:Y:S02]  /*1a240*/  ISETP.GE.AND P0, PT, R61, R234, PT ;  /* 0x000000ea3d00720c */ /* 0x000fe40003f06270 */
[----:B------:R-:W-:Y:S02]  /*1a250*/  FSEL R6, R6, -INF , P1 ;  /* 0xff80000006067808 */ /* 0x000fe40000800000 */
[----:B------:R-:W-:Y:S02]  /*1a260*/  ISETP.GE.AND P3, PT, R65, R228, PT ;  /* 0x000000e44100720c */ /* 0x000fe40003f66270 */
[----:B------:R-:W-:-:S02]  /*1a270*/  FMNMX3.FTZ R9, R9, R198, R196, !PT ;  /* 0x000000c609097276 */ /* 0x000fc400078100c4 */
[----:B------:R-:W-:Y:S02]  /*1a280*/  FSEL R166, R7, -INF , !P4 ;  /* 0xff80000007a67808 */ /* 0x000fe40006000000 */
[----:B------:R-:W-:Y:S02]  /*1a290*/  ISETP.GE.AND P1, PT, R59, R234, PT ;  /* 0x000000ea3b00720c */ /* 0x000fe40003f26270 */
[----:B------:R-:W-:Y:S02]  /*1a2a0*/  FMNMX3.FTZ R7, R5, R190, R188, !PT ;  /* 0x000000be05077276 */ /* 0x000fe400078100bc */
[----:B------:R-:W-:Y:S02]  /*1a2b0*/  FSEL R13, R13, -INF , P0 ;  /* 0xff8000000d0d7808 */ /* 0x000fe40000000000 */
[----:B------:R-:W-:Y:S02]  /*1a2c0*/  FMNMX3.FTZ R9, R9, R178, R176, !PT ;  /* 0x000000b209097276 */ /* 0x000fe400078100b0 */
[----:B------:R-:W-:-:S02]  /*1a2d0*/  ISETP.GE.AND P2, PT, R61, R228, PT ;  /* 0x000000e43d00720c */ /* 0x000fc40003f46270 */
[----:B------:R-:W-:Y:S02]  /*1a2e0*/  FSEL R164, R6, -INF , !P3 ;  /* 0xff80000006a47808 */ /* 0x000fe40005800000 */
[----:B------:R-:W-:Y:S02]  /*1a2f0*/  ISETP.GE.AND P0, PT, R57, R234, PT ;  /* 0x000000ea3900720c */ /* 0x000fe40003f06270 */
[----:B------:R-:W-:Y:S02]  /*1a300*/  FSEL R12, R12, -INF , P1 ;  /* 0xff8000000c0c7808 */ /* 0x000fe40000800000 */
        /* <DEDUP_REMOVED lines=30> */
[----:B------:R-:W-:Y:S01]  /*1a4f0*/  LDSM.16.MT88.4 R44, [R2+0x10000] ;  /* 0x01000000022c783b */ /* 0x000fe20000004200 */
[----:B---3--:R-:W-:-:S04]  /*1a500*/  FMNMX.FTZ R60, R5, R60, !PT ;  /* 0x0000003c053c7209 */ /* 0x008fc80007810000 */
[C---:B------:R-:W-:Y:S02]  /*1a510*/  FSETP.NEU.FTZ.AND P0, PT, R60.reuse, -INF , PT ;  /* 0xff8000003c00780b */ /* 0x040fe40003f1d000 */
[C---:B------:R-:W-:Y:S02]  /*1a520*/  FSETP.NEU.FTZ.AND P1, PT, R61.reuse, -INF , PT ;  /* 0xff8000003d00780b */ /* 0x040fe40003f3d000 */
[----:B------:R-:W-:Y:S01]  /*1a530*/  FSEL R4, R60, RZ, P0 ;  /* 0x000000ff3c047208 */ /* 0x000fe20000000000 */
[C---:B------:R-:W-:Y:S01]  /*1a540*/  VIADD R16, R2.reuse, 0xc000 ;  /* 0x0000c00002107836 */ /* 0x040fe20000000000 */
[----:B------:R-:W-:Y:S01]  /*1a550*/  FSEL R5, R61, RZ, P1 ;  /* 0x000000ff3d057208 */ /* 0x000fe20000800000 */
[----:B------:R-:W-:Y:S02]  /*1a560*/  VIADD R153, R2, 0xc040 ;  /* 0x0000c04002997836 */ /* 0x000fe40000000000 */
[----:B------:R-:W-:Y:S01]  /*1a570*/  FADD.FTZ R3, R3, -R4 ;  /* 0x8000000403037221 */ /* 0x000fe20000010000 */
[----:B------:R-:W-:-:S02]  /*1a580*/  @P5 VIADD R153, R16, 0xffffffc0 ;  /* 0xffffffc010995836 */ /* 0x000fc40000000000 */
[----:B------:R-:W-:Y:S01]  /*1a590*/  FADD.FTZ R5, R134, -R5 ;  /* 0x8000000586057221 */ /* 0x000fe20000010000 */
[C---:B--2---:R-:W-:Y:S01]  /*1a5a0*/  FMUL.FTZ R134, R146.reuse, R3 ;  /* 0x0000000392867220 */ /* 0x044fe20000410000 */
[C---:B------:R-:W-:Y:S02]  /*1a5b0*/  IMAD.IADD R3, R151.reuse, 0x1, R2 ;  /* 0x0000000197037824 */ /* 0x040fe400078e0202 */
[----:B------:R-:W-:Y:S02]  /*1a5c0*/  IMAD.IADD R151, R151, 0x1, R153 ;  /* 0x0000000197977824 */ /* 0x000fe400078e0299 */
[C---:B------:R-:W-:Y:S01]  /*1a5d0*/  FMUL.FTZ R145, R146.reuse, R61 ;  /* 0x0000003d92917220 */ /* 0x040fe20000410000 */
[C---:B------:R-:W-:Y:S01]  /*1a5e0*/  FMUL.FTZ R139, R146.reuse, R60 ;  /* 0x0000003c928b7220 */ /* 0x040fe20000410000 */
[----:B------:R-:W-:Y:S01]  /*1a5f0*/  FMUL.FTZ R149, R146, R5 ;  /* 0x0000000592957220 */ /* 0x000fe20000410000 */
[----:B------:R-:W1:Y:S01]  /*1a600*/  MUFU.EX2 R134, R134 ;  /* 0x0000008600867308 */ /* 0x000e620000000800 */
[----:B------:R-:W2:Y:S01]  /*1a610*/  LDSM.16.MT88.4 R36, [R151] ;  /* 0x000000009724783b */ /* 0x000ea20000004200 */
[----:B------:R-:W-:-:S02]  /*1a620*/  FSEL R145, R145, RZ, P1 ;  /* 0x000000ff91917208 */ /* 0x000fc40000800000 */
[----:B------:R-:W-:Y:S01]  /*1a630*/  FSEL R139, R139, RZ, P0 ;  /* 0x000000ff8b8b7208 */ /* 0x000fe20000000000 */
[----:B------:R-:W-:Y:S02]  /*1a640*/  LDSM.16.MT88.4 R52, [R3+0x10000] ;  /* 0x010000000334783b */ /* 0x000fe40000004200 */
        /* <DEDUP_REMOVED lines=9> */
[----:B------:R-:W-:Y:S07]  /*1a6e0*/  LDSM.16.MT88.4 R12, [R2+0xc000] ;  /* 0x00c00000020c783b */ /* 0x000fee0000004200 */
        /* <DEDUP_REMOVED lines=8> */
[----:B------:R-:W1:Y:S01]  /*1a770*/  MUFU.EX2 R143, R143 ;  /* 0x0000008f008f7308 */ /* 0x000e620000000800 */
[----:B------:R-:W-:Y:S01]  /*1a780*/  FMUL.FTZ R95, R95, R134 ;  /* 0x000000865f5f7220 */ /* 0x000fe20000410000 */
[----:B------:R-:W-:Y:S04]  /*1a790*/  LDSM.16.MT88.4 R28, [R153] ;  /* 0x00000000991c783b */ /* 0x000fe80000004200 */
[----:B------:R-:W-:Y:S02]  /*1a7a0*/  LDSM.16.MT88.4 R20, [R3+0xc000] ;  /* 0x00c000000314783b */ /* 0x000fe40000004200 */
[----:B------:R-:W-:Y:S08]  /*1a7b0*/  MUFU.EX2 R142, R142 ;  /* 0x0000008e008e7308 */ /* 0x000ff00000000800 */
[----:B------:R-:W3:Y:S08]  /*1a7c0*/  MUFU.EX2 R141, R141 ;  /* 0x0000008d008d7308 */ /* 0x000ef00000000800 */
[----:B------:R-:W-:Y:S08]  /*1a7d0*/  MUFU.EX2 R140, R140 ;  /* 0x0000008c008c7308 */ /* 0x000ff00000000800 */
[----:B------:R-:W4:Y:S08]  /*1a7e0*/  MUFU.EX2 R135, R135 ;  /* 0x0000008700877308 */ /* 0x000f300000000800 */
[----:B------:R-:W-:Y:S08]  /*1a7f0*/  MUFU.EX2 R62, R62 ;  /* 0x0000003e003e7308 */ /* 0x000ff00000000800 */
[----:B------:R-:W5:Y:S01]  /*1a800*/  MUFU.EX2 R147, R147 ;  /* 0x0000009300937308 */ /* 0x000f620000000800 */
[----:B-1----:R-:W-:Y:S01]  /*1a810*/  F2FP.BF16.F32.PACK_AB R4, R143, R144 ;  /* 0x000000908f04723e */ /* 0x002fe200000010ff */
[-C--:B------:R-:W-:Y:S01]  /*1a820*/  FMUL.FTZ R32, R104, R149.reuse ;  /* 0x0000009568207220 */ /* 0x080fe20000410000 */
[----:B---3--:R-:W-:Y:S01]  /*1a830*/  F2FP.BF16.F32.PACK_AB R6, R141, R142 ;  /* 0x0000008e8d06723e */ /* 0x008fe200000010ff */
[-C--:B------:R-:W-:Y:S01]  /*1a840*/  FMUL.FTZ R33, R105, R149.reuse ;  /* 0x0000009569217220 */ /* 0x080fe20000410000 */
[----:B----4-:R-:W-:Y:S01]  /*1a850*/  F2FP.BF16.F32.PACK_AB R5, R135, R140 ;  /* 0x0000008c8705723e */ /* 0x010fe200000010ff */
[-C--:B------:R-:W-:Y:S01]  /*1a860*/  FMUL.FTZ R100, R100, R149.reuse ;  /* 0x0000009564647220 */ /* 0x080fe20000410000 */
[----:B------:R-:W-:Y:S01]  /*1a870*/  FMUL.FTZ R101, R101, R149 ;  /* 0x0000009565657220 */ /* 0x000fe20000410000 */
[----:B-----5:R-:W-:-:S07]  /*1a880*/  F2FP.BF16.F32.PACK_AB R7, R147, R62 ;  /* 0x0000003e9307723e */ /* 0x020fce00000010ff */
[C---:B--2---:R-:W-:Y:S08]  /*1a890*/  HMMA.16816.F32.BF16 R32, R4.reuse, R36, R32 ;  /* 0x000000240420723c */ /* 0x044ff00000041820 */
[C---:B------:R-:W-:Y:S01]  /*1a8a0*/  HMMA.16816.F32.BF16 R36, R4.reuse, R38, R100 ;  /* 0x000000260424723c */ /* 0x040fe20000041864 */
[-CC-:B------:R-:W-:Y:S02]  /*1a8b0*/  FFMA.FTZ R101, R64, R146.reuse, -R145.reuse ;  /* 0x0000009240657223 */ /* 0x180fe40000010891 */
[----:B------:R-:W1:Y:S01]  /*1a8c0*/  LDSM.16.MT88.4 R64, [R153+0x4000] ;  /* 0x004000009940783b */ /* 0x000e620000004200 */
[-C--:B------:R-:W-:Y:S01]  /*1a8d0*/  FMUL.FTZ R40, R96, R149.reuse ;  /* 0x0000009560287220 */ /* 0x080fe20000410000 */
[-C--:B------:R-:W-:Y:S01]  /*1a8e0*/  FMUL.FTZ R41, R97, R149.reuse ;  /* 0x0000009561297220 */ /* 0x080fe20000410000 */
[-C--:B------:R-:W-:Y:S01]  /*1a8f0*/  FMUL.FTZ R92, R92, R149.reuse ;  /* 0x000000955c5c7220 */ /* 0x080fe20000410000 */
[-C--:B------:R-:W-:Y:S01]  /*1a900*/  FMUL.FTZ R93, R93, R149.reuse ;  /* 0x000000955d5d7220 */ /* 0x080fe20000410000 */
[-CC-:B------:R-:W-:Y:S01]  /*1a910*/  FFMA.FTZ R100, R48, R146.reuse, -R145.reuse ;  /* 0x0000009230647223 */ /* 0x180fe20000010891 */
[-CC-:B------:R-:W-:Y:S01]  /*1a920*/  FFMA.FTZ R103, R58, R146.reuse, -R145.reuse ;  /* 0x000000923a677223 */ /* 0x180fe20000010891 */
[----:B------:R-:W-:Y:S01]  /*1a930*/  FFMA.FTZ R102, R56, R146, -R145 ;  /* 0x0000009238667223 */ /* 0x000fe20000010891 */
        /* <DEDUP_REMOVED lines=32> */
[C---:B-1----:R-:W-:Y:S01]  /*1ab40*/  HMMA.16816.F32.BF16 R56, R4.reuse, R64, R56 ;  /* 0x000000400438723c */ /* 0x042fe20000041838 */
[-C--:B------:R-:W-:Y:S01]  /*1ab50*/  FMUL.FTZ R27, R115, R134.reuse ;  /* 0x00000086731b7220 */ /* 0x080fe20000410000 */
[-C--:B------:R-:W-:Y:S01]  /*1ab60*/  FMUL.FTZ R108, R108, R149.reuse ;  /* 0x000000956c6c7220 */ /* 0x080fe20000410000 */
[-C--:B------:R-:W-:Y:S01]  /*1ab70*/  FMUL.FTZ R109, R109, R149.reuse ;  /* 0x000000956d6d7220 */ /* 0x080fe20000410000 */
[----:B------:R-:W1:Y:S01]  /*1ab80*/  MUFU.EX2 R100, R100 ;  /* 0x0000006400647308 */ /* 0x000e620000000800 */
[-C--:B------:R-:W-:Y:S01]  /*1ab90*/  FMUL.FTZ R110, R110, R134.reuse ;  /* 0x000000866e6e7220 */ /* 0x080fe20000410000 */
[-C--:B------:R-:W-:Y:S01]  /*1aba0*/  FMUL.FTZ R111, R111, R134.reuse ;  /* 0x000000866f6f7220 */ /* 0x080fe20000410000 */
[-C--:B------:R-:W-:Y:S01]  /*1abb0*/  FMUL.FTZ R16, R120, R149.reuse ;  /* 0x0000009578107220 */ /* 0x080fe20000410000 */
[C---:B------:R-:W-:Y:S01]  /*1abc0*/  HMMA.16816.F32.BF16 R64, R4.reuse, R66, R76 ;  /* 0x000000420440723c */ /* 0x040fe2000004184c */
[----:B------:R-:W4:Y:S03]  /*1abd0*/  LDSM.16.MT88.4 R76, [R153+0x800] ;  /* 0x00080000994c783b */ /* 0x000f260000004200 */
        /* <DEDUP_REMOVED lines=25> */
[C---:B------:R-:W-:Y:S01]  /*1ad70*/  HMMA.16816.F32.BF16 R48, R4.reuse, R52, R48 ;  /* 0x000000340430723c */ /* 0x040fe20000041830 */
[----:B------:R-:W-:Y:S04]  /*1ad80*/  LDSM.16.MT88.4 R80, [R151+0x800] ;  /* 0x000800009750783b */ /* 0x000fe80000004200 */
[----:B------:R-:W-:Y:S02]  /*1ad90*/  LDSM.16.MT88.4 R96, [R3+0x10800] ;  /* 0x010800000360783b */ /* 0x000fe40000004200 */
[----:B------:R-:W-:Y:S08]  /*1ada0*/  MUFU.EX2 R105, R105 ;  /* 0x0000006900697308 */ /* 0x000ff00000000800 */
[----:B------:R-:W3:Y:S01]  /*1adb0*/  MUFU.EX2 R104, R104 ;  /* 0x0000006800687308 */ /* 0x000ee20000000800 */
        /* <DEDUP_REMOVED lines=44> */
[----:B-1----:R-:W-:Y:S01]  /*1b080*/  F2FP.BF16.F32.PACK_AB R68, R100, R101 ;  /* 0x000000656444723e */ /* 0x002fe200000010ff */
[----:B------:R-:W-:Y:S01]  /*1b090*/  LDSM.16.MT88.4 R92, [R153+0x4800] ;  /* 0x00480000995c783b */ /* 0x000fe20000004200 */
[----:B-----5:R-:W-:-:S02]  /*1b0a0*/  F2FP.BF16.F32.PACK_AB R69, R106, R107 ;  /* 0x0000006b6a45723e */ /* 0x020fc400000010ff */
[----:B------:R-:W-:Y:S02]  /*1b0b0*/  F2FP.BF16.F32.PACK_AB R70, R102, R103 ;  /* 0x000000676646723e */ /* 0x000fe400000010ff */
[----:B------:R-:W-:Y:S01]  /*1b0c0*/  MUFU.EX2 R114, R114 ;  /* 0x0000007200727308 */ /* 0x000fe20000000800 */
[----:B---3--:R-:W-:Y:S01]  /*1b0d0*/  F2FP.BF16.F32.PACK_AB R71, R104, R105 ;  /* 0x000000696847723e */ /* 0x008fe200000010ff */
[-CC-:B------:R-:W-:Y:S01]  /*1b0e0*/  FFMA.FTZ R180, R252, R146.reuse, -R145.reuse ;  /* 0x00000092fcb47223 */ /* 0x180fe20000010891 */
[-C--:B------:R-:W-:Y:S01]  /*1b0f0*/  FFMA.FTZ R157, R250, R146.reuse, -R145 ;  /* 0x00000092fa9d7223 */ /* 0x080fe20000010891 */
[-C--:B------:R-:W-:Y:S01]  /*1b100*/  FFMA.FTZ R159, R248, R146.reuse, -R139 ;  /* 0x00000092f89f7223 */ /* 0x080fe2000001088b */
[----:B------:R-:W-:Y:S01]  /*1b110*/  FFMA.FTZ R163, R244, R146, -R145 ;  /* 0x00000092f4a37223 */ /* 0x000fe20000010891 */
[----:B------:R-:W-:Y:S01]  /*1b120*/  FFMA.FTZ R134, R243, R134, R140 ;  /* 0x00000086f3867223 */ /* 0x000fe2000001008c */
[-C--:B------:R-:W-:Y:S01]  /*1b130*/  FFMA.FTZ R189, R152, R146.reuse, -R139 ;  /* 0x0000009298bd7223 */ /* 0x080fe2000001088b */
[C---:B------:R-:W-:Y:S01]  /*1b140*/  HMMA.16816.F32.BF16 R8, R68.reuse, R88, R8 ;  /* 0x000000584408723c */ /* 0x040fe20000041808 */
[----:B------:R-:W-:Y:S01]  /*1b150*/  MUFU.EX2 R115, R115 ;  /* 0x0000007300737308 */ /* 0x000fe20000000800 */
[-CC-:B------:R-:W-:Y:S01]  /*1b160*/  FFMA.FTZ R162, R162, R146.reuse, -R145.reuse ;  /* 0x00000092a2a27223 */ /* 0x180fe20000010891 */
[-CC-:B------:R-:W-:Y:S01]  /*1b170*/  FFMA.FTZ R187, R160, R146.reuse, -R145.reuse ;  /* 0x00000092a0bb7223 */ /* 0x180fe20000010891 */
[-C--:B------:R-:W-:Y:S01]  /*1b180*/  FFMA.FTZ R158, R158, R146.reuse, -R145 ;  /* 0x000000929e9e7223 */ /* 0x080fe20000010891 */
[----:B------:R-:W-:Y:S01]  /*1b190*/  FFMA.FTZ R154, R154, R146, -R139 ;  /* 0x000000929a9a7223 */ /* 0x000fe2000001088b */
[----:B------:R-:W-:Y:S02]  /*1b1a0*/  LDSM.16.MT88.4 R116, [R3+0xf800] ;  /* 0x00f800000374783b */ /* 0x000fe40000004200 */
[C---:B------:R-:W-:Y:S02]  /*1b1b0*/  HMMA.16816.F32.BF16 R12, R68.reuse, R90, R12 ;  /* 0x0000005a440c723c */ /* 0x040fe4000004180c */
[----:B------:R-:W1:Y:S06]  /*1b1c0*/  LDSM.16.MT88.4 R88, [R2+0x10800] ;  /* 0x010800000258783b */ /* 0x000e6c0000004200 */
[C---:B----4-:R-:W-:Y:S08]  /*1b1d0*/  HMMA.16816.F32.BF16 R24, R68.reuse, R76, R24 ;  /* 0x0000004c4418723c */ /* 0x050ff00000041818 */
        /* <DEDUP_REMOVED lines=86> */
[----:B------:R-:W-:Y:S08]  /*1b740*/  MUFU.EX2 R165, R165 ;  /* 0x000000a500a57308 */ /* 0x000ff00000000800 */
[----:B------:R-:W-:Y:S08]  /*1b750*/  MUFU.EX2 R167, R167 ;  /* 0x000000a700a77308 */ /* 0x000ff00000000800 */
[----:B------:R-:W3:Y:S08]  /*1b760*/  MUFU.EX2 R214, R214 ;  /* 0x000000d600d67308 */ /* 0x000ef00000000800 */
[----:B------:R-:W-:Y:S08]  /*1b770*/  MUFU.EX2 R169, R169 ;  /* 0x000000a900a97308 */ /* 0x000ff00000000800 */
        /* <DEDUP_REMOVED lines=23> */
[----:B------:R-:W-:Y:S08]  /*1b8f0*/  MUFU.EX2 R171, R171 ;  /* 0x000000ab00ab7308 */ /* 0x000ff00000000800 */
        /* <DEDUP_REMOVED lines=47> */
[----:B------:R-:W-:Y:S08]  /*1bbf0*/  MUFU.EX2 R172, R172 ;  /* 0x000000ac00ac7308 */ /* 0x000ff00000000800 */
[----:B------:R-:W-:Y:S08]  /*1bc00*/  MUFU.EX2 R170, R170 ;  /* 0x000000aa00aa7308 */ /* 0x000ff00000000800 */
[----:B------:R-:W5:Y:S08]  /*1bc10*/  MUFU.EX2 R183, R183 ;  /* 0x000000b700b77308 */ /* 0x000f700000000800 */
        /* <DEDUP_REMOVED lines=24> */
[----:B------:R-:W-:Y:S02]  /*1bda0*/  F2FP.BF16.F32.PACK_AB R70, R172, R181 ;  /* 0x000000b5ac46723e */ /* 0x000fe400000010ff */
        /* <DEDUP_REMOVED lines=11> */
[----:B------:R-:W3:Y:S07]  /*1be60*/  LDSM.16.MT88.4 R84, [R153+0x7000] ;  /* 0x007000009954783b */ /* 0x000eee0000004200 */
[C---:B--2---:R-:W-:Y:S08]  /*1be70*/  HMMA.16816.F32.BF16 R24, R68.reuse, R76, R24 ;  /* 0x0000004c4418723c */ /* 0x044ff00000041818 */
[----:B------:R-:W-:Y:S01]  /*1be80*/  HMMA.16816.F32.BF16 R28, R68, R78, R28 ;  /* 0x0000004e441c723c */ /* 0x000fe2000004181c */
[----:B------:R-:W2:Y:S01]  /*1be90*/  LDSM.16.MT88.4 R76, [R151+0x7000] ;  /* 0x00700000974c783b */ /* 0x000ea20000004200 */
        /* <DEDUP_REMOVED lines=17> */
[----:B------:R-:W-:Y:S08]  /*1bfb0*/  MUFU.EX2 R145, R145 ;  /* 0x0000009100917308 */ /* 0x000ff00000000800 */
        /* <DEDUP_REMOVED lines=20> */
[C---:B---3--:R-:W-:Y:S08]  /*1c100*/  HMMA.16816.F32.BF16 R56, R68.reuse, R84, R56 ;  /* 0x000000544438723c */ /* 0x048ff00000041838 */
        /* <DEDUP_REMOVED lines=34> */
[----:B---3--:R-:W-:-:S04]  /*1c330*/  IMAD.MOV.U32 R3, RZ, RZ, R60 ;  /* 0x000000ffff037224 */ /* 0x008fc800078e003c */
        /* <DEDUP_REMOVED lines=22> */
.L_x_7539:
[----:B------:R-:W-:-:S07]  /*1c4a0*/  IADD3 R138, PT, PT, R0, -0x1, RZ ;  /* 0xffffffff008a7810 */ /* 0x000fce0007ffe0ff */
.L_x_7548:
[----:B------:R-:W-:Y:S05]  /*1c4b0*/  BSYNC B2 ;  /* 0x0000000000027941 */ /* 0x000fea0003800000 */
.L_x_7538:
        /* <DEDUP_REMOVED lines=14> */
.L_x_7556:
        /* <DEDUP_REMOVED lines=80> */
.L_x_7551:
[----:B------:R-:W-:Y:S05]  /*1caa0*/  BSYNC.RECONVERGENT B0 ;  /* 0x0000000000007941 */ /* 0x000fea0003800200 */
.L_x_7550:
        /* <DEDUP_REMOVED lines=13> */
[----:B------:R-:W-:Y:S02]  /*1cb80*/  SHF.R.U32.HI R209, RZ, 0x1, R210 ;  /* 0x00000001ffd17819 */ /* 0x000fe400000116d2 */
[-C--:B------:R-:W-:Y:S01]  /*1cb90*/  IADD3.X R9, PT, PT, R11, R238.reuse, RZ, P0, !PT ;  /* 0x000000ee0b097210 */ /* 0x080fe200007fe4ff */
[----:B-1----:R-:W-:Y:S01]  /*1cba0*/  ULEA UR6, UR7, UR11, 0x18 ;  /* 0x0000000b07067291 */ /* 0x002fe2000f8ec0ff */
[-C--:B------:R-:W-:Y:S02]  /*1cbb0*/  IADD3 R12, P0, PT, R8, R237.reuse, RZ ;  /* 0x000000ed080c7210 */ /* 0x080fe40007f1e0ff */
[----:B------:R-:W-:Y:S02]  /*1cbc0*/  LOP3.LUT R3, R209, 0x8, RZ, 0xc0, !PT ;  /* 0x00000008d1037812 */ /* 0x000fe400078ec0ff */
[-C--:B------:R-:W-:Y:S02]  /*1cbd0*/  IADD3.X R13, PT, PT, R9, R238.reuse, RZ, P0, !PT ;  /* 0x000000ee090d7210 */ /* 0x080fe400007fe4ff */
[----:B------:R-:W-:Y:S02]  /*1cbe0*/  LEA R247, R7, UR6, 0x1 ;  /* 0x0000000607f77c11 */ /* 0x000fe4000f8e08ff */
[----:B------:R-:W-:Y:S02]  /*1cbf0*/  IADD3 R14, P0, PT, R12, R237, RZ ;  /* 0x000000ed0c0e7210 */ /* 0x000fe40007f1e0ff */
[----:B------:R-:W-:Y:S01]  /*1cc00*/  SHF.L.U32 R216, R210, 0x6, RZ ;  /* 0x00000006d2d87819 */ /* 0x000fe200000006ff */
[----:B------:R-:W-:Y:S01]  /*1cc10*/  @!PT LDS RZ, [RZ] ;  /* 0x00000000fffff984 */ /* 0x000fe20000000800 */
[----:B------:R-:W-:Y:S01]  /*1cc20*/  @!PT LDS RZ, [RZ] ;  /* 0x00000000fffff984 */ /* 0x000fe20000000800 */
[----:B------:R-:W-:Y:S01]  /*1cc30*/  @!PT LDS RZ, [RZ] ;  /* 0x00000000fffff984 */ /* 0x000fe20000000800 */
[----:B------:R-:W-:Y:S01]  /*1cc40*/  LDGSTS.E.BYPASS.LTC128B.128 [R247+0xc000], desc[UR4][R222.64] ;  /* 0x0c000000def77fae */ /* 0x000fe2000b981a04 */
[-C--:B------:R-:W-:Y:S02]  /*1cc50*/  IADD3.X R15, PT, PT, R13, R238.reuse, RZ, P0, !PT ;  /* 0x000000ee0d0f7210 */ /* 0x080fe400007fe4ff */
[----:B------:R-:W-:Y:S02]  /*1cc60*/  LOP3.LUT R6, R3, 0x1c0, R216, 0xf8, !PT ;  /* 0x000001c003067812 */ /* 0x000fe400078ef8d8 */
[----:B------:R-:W-:Y:S02]  /*1cc70*/  LOP3.LUT R5, R216, 0x200, RZ, 0xc0, !PT ;  /* 0x00000200d8057812 */ /* 0x000fe400078ec0ff */
[----:B------:R-:W-:Y:S01]  /*1cc80*/  LOP3.LUT R215, R6, R215, RZ, 0x3c, !PT ;  /* 0x000000d706d77212 */ /* 0x000fe200078e3cff */
[----:B------:R-:W-:Y:S01]  /*1cc90*/  LDGSTS.E.BYPASS.LTC128B.128 [R247+0x10000], desc[UR4][R222.64+0x80] ;  /* 0x10000080def77fae */ /* 0x000fe2000b981a04 */
[-C--:B------:R-:W-:Y:S02]  /*1cca0*/  IADD3 R6, P0, PT, R14, R237.reuse, RZ ;  /* 0x000000ed0e067210 */ /* 0x080fe40007f1e0ff */
[----:B------:R-:W-:Y:S02]  /*1ccb0*/  SHF.L.U32 R4, R210, 0x5, RZ ;  /* 0x00000005d2047819 */ /* 0x000fe400000006ff */
[-C--:B------:R-:W-:Y:S02]  /*1ccc0*/  IADD3.X R7, PT, PT, R15, R238.reuse, RZ, P0, !PT ;  /* 0x000000ee0f077210 */ /* 0x080fe400007fe4ff */
[-C--:B------:R-:W-:Y:S01]  /*1ccd0*/  IADD3 R20, P0, PT, R6, R237.reuse, RZ ;  /* 0x000000ed06147210 */ /* 0x080fe20007f1e0ff */
[----:B------:R-:W-:Y:S01]  /*1cce0*/  LDGSTS.E.BYPASS.LTC128B.128 [R247+0xc800], desc[UR4][R10.64] ;  /* 0x0c8000000af77fae */ /* 0x000fe2000b981a04 */
[----:B------:R-:W-:Y:S02]  /*1ccf0*/  LOP3.LUT R4, R5, 0x7c00, R4, 0xf8, !PT ;  /* 0x00007c0005047812 */ /* 0x000fe400078ef804 */
[-C--:B------:R-:W-:Y:S02]  /*1cd00*/  IADD3.X R21, PT, PT, R7, R238.reuse, RZ, P0, !PT ;  /* 0x000000ee07157210 */ /* 0x080fe400007fe4ff */
[----:B------:R-:W-:Y:S02]  /*1cd10*/  IADD3 R22, P0, PT, R20, R237, RZ ;  /* 0x000000ed14167210 */ /* 0x000fe40007f1e0ff */
[----:B------:R-:W-:Y:S01]  /*1cd20*/  LOP3.LUT R4, R4, R215, RZ, 0xfc, !PT ;  /* 0x000000d704047212 */ /* 0x000fe200078efcff */
[----:B------:R-:W-:Y:S01]  /*1cd30*/  LDGSTS.E.BYPASS.LTC128B.128 [R247+0x10800], desc[UR4][R10.64+0x80] ;  /* 0x108000800af77fae */ /* 0x000fe2000b981a04 */
[----:B------:R-:W-:Y:S02]  /*1cd40*/  IADD3.X R23, PT, PT, R21, R238, RZ, P0, !PT ;  /* 0x000000ee15177210 */ /* 0x000fe400007fe4ff */
[----:B------:R-:W-:Y:S02]  /*1cd50*/  LEA R181, R4, UR6, 0x1 ;  /* 0x0000000604b57c11 */ /* 0x000fe4000f8e08ff */
[C---:B------:R-:W-:Y:S02]  /*1cd60*/  LOP3.LUT P0, RZ, R210.reuse, 0x2, RZ, 0xc0, !PT ;  /* 0x00000002d2ff7812 */ /* 0x040fe4000780c0ff */
[----:B------:R-:W-:Y:S01]  /*1cd70*/  LOP3.LUT P2, RZ, R210, 0x4, RZ, 0xc0, !PT ;  /* 0x00000004d2ff7812 */ /* 0x000fe2000784c0ff */
[----:B------:R-:W-:Y:S01]  /*1cd80*/  LDGSTS.E.BYPASS.LTC128B.128 [R247+0xd000], desc[UR4][R8.64] ;  /* 0x0d00000008f77fae */ /* 0x000fe2000b981a04 */
[----:B------:R-:W-:Y:S02]  /*1cd90*/  SEL R214, R212, 0xffffffe0, !P0 ;  /* 0xffffffe0d4d67807 */ /* 0x000fe40004000000 */
[----:B------:R-:W-:Y:S02]  /*1cda0*/  IADD3 R240, PT, PT, R240, -0x1, RZ ;  /* 0xfffffffff0f07810 */ /* 0x000fe40007ffe0ff */
[----:B------:R-:W-:Y:S02]  /*1cdb0*/  IADD3 R134, PT, PT, R213, R214, RZ ;  /* 0x000000d6d5867210 */ /* 0x000fe40007ffe0ff */
[----:B------:R-:W-:Y:S01]  /*1cdc0*/  IADD3 R180, PT, PT, R214, R181, RZ ;  /* 0x000000b5d6b47210 */ /* 0x000fe20007ffe0ff */
[----:B------:R1:W-:Y:S01]  /*1cdd0*/  LDGSTS.E.BYPASS.LTC128B.128 [R247+0x11000], desc[UR4][R8.64+0x80] ;  /* 0x1100008008f77fae */ /* 0x0003e2000b981a04 */
        /* <DEDUP_REMOVED lines=8> */
[----:B------:R-:W-:Y:S08]  /*1ce60*/  LDGSTS.E.BYPASS.LTC128B.128 [R247+0x13000], desc[UR4][R20.64+0x80] ;  /* 0x1300008014f77fae */ /* 0x000ff0000b981a04 */
[----:B------:R-:W-:Y:S08]  /*1ce70*/  LDGSTS.E.BYPASS.LTC128B.128 [R247+0xf800], desc[UR4][R22.64] ;  /* 0x0f80000016f77fae */ /* 0x000ff0000b981a04 */
[----:B------:R3:W-:Y:S08]  /*1ce80*/  LDGSTS.E.BYPASS.LTC128B.128 [R247+0x13800], desc[UR4][R22.64+0x80] ;  /* 0x1380008016f77fae */ /* 0x0007f0000b981a04 */
[----:B------:R-:W-:Y:S08]  /*1ce90*/  LDSM.16.M88.4 R64, [R181] ;  /* 0x00000000b540783b */ /* 0x000ff00000000200 */
[----:B-1----:R-:W2:Y:S08]  /*1cea0*/  LDSM.16.M88.4 R8, [R213+0x4000] ;  /* 0x00400000d508783b */ /* 0x002eb00000000200 */
        /* <DEDUP_REMOVED lines=29> */
[C---:B-1----:R-:W-:Y:S08]  /*1d080*/  HMMA.16816.F32.BF16 R60, R64.reuse, R136, RZ ;  /* 0x00000088403c723c */ /* 0x042ff000000418ff */
[----:B------:R-:W-:Y:S01]  /*1d090*/  HMMA.16816.F32.BF16 R64, R64, R138, RZ ;  /* 0x0000008a4040723c */ /* 0x000fe200000418ff */
[----:B------:R-:W1:Y:S07]  /*1d0a0*/  LDSM.16.M88.4 R136, [R134+0x5800] ;  /* 0x005800008688783b */ /* 0x000e6e0000000200 */
[C---:B---3--:R-:W-:Y:S08]  /*1d0b0*/  HMMA.16816.F32.BF16 R4, R140.reuse, R144, R4 ;  /* 0x000000908c04723c */ /* 0x048ff00000041804 */
[C---:B------:R-:W-:Y:S01]  /*1d0c0*/  HMMA.16816.F32.BF16 R8, R140.reuse, R146, R8 ;  /* 0x000000928c08723c */ /* 0x040fe20000041808 */
[----:B------:R-:W2:Y:S07]  /*1d0d0*/  LDSM.16.M88.4 R144, [R134+0x6000] ;  /* 0x006000008690783b */ /* 0x000eae0000000200 */
[C---:B------:R-:W-:Y:S03]  /*1d0e0*/  HMMA.16816.F32.BF16 R12, R140.reuse, R148, R12 ;  /* 0x000000948c0c723c */ /* 0x040fe6000004180c */
[----:B------:R-:W-:Y:S04]  /*1d0f0*/  SEL R148, R211, 0xffffffc0, !P2 ;  /* 0xffffffc0d3947807 */ /* 0x000fe80005000000 */
[----:B------:R-:W-:Y:S01]  /*1d100*/  IADD3 R201, PT, PT, R148, R181, RZ ;  /* 0x000000b594c97210 */ /* 0x000fe20007ffe0ff */
        /* <DEDUP_REMOVED lines=9> */
[C---:B-1----:R-:W-:Y:S04]  /*1d1a0*/  HMMA.16816.F32.BF16 R28, R140.reuse, R136, R28 ;  /* 0x000000888c1c723c */ /* 0x042fe8000004181c */
[----:B------:R-:W1:Y:S04]  /*1d1b0*/  LDSM.16.M88.4 R172, [R135+0x4800] ;  /* 0x0048000087ac783b */ /* 0x000e680000000200 */
[C---:B------:R-:W-:Y:S04]  /*1d1c0*/  HMMA.16816.F32.BF16 R32, R140.reuse, R138, R32 ;  /* 0x0000008a8c20723c */ /* 0x040fe80000041820 */
[----:B------:R-:W1:Y:S04]  /*1d1d0*/  LDSM.16.M88.4 R176, [R135+0x5000] ;  /* 0x0050000087b0783b */ /* 0x000e680000000200 */
[C---:B--2---:R-:W-:Y:S04]  /*1d1e0*/  HMMA.16816.F32.BF16 R36, R140.reuse, R144, R36 ;  /* 0x000000908c24723c */ /* 0x044fe80000041824 */
[----:B------:R-:W2:Y:S04]  /*1d1f0*/  LDSM.16.M88.4 R152, [R135+0x5800] ;  /* 0x005800008798783b */ /* 0x000ea80000000200 */
[C---:B------:R-:W-:Y:S04]  /*1d200*/  HMMA.16816.F32.BF16 R40, R140.reuse, R146, R40 ;  /* 0x000000928c28723c */ /* 0x040fe80000041828 */
[----:B------:R-:W2:Y:S04]  /*1d210*/  LDSM.16.M88.4 R136, [R135+0x6000] ;  /* 0x006000008788783b */ /* 0x000ea80000000200 */
[C---:B------:R-:W-:Y:S04]  /*1d220*/  HMMA.16816.F32.BF16 R44, R140.reuse, R156, R44 ;  /* 0x0000009c8c2c723c */ /* 0x040fe8000004182c */
[----:B------:R-:W2:Y:S04]  /*1d230*/  LDSM.16.M88.4 R144, [R135+0x6800] ;  /* 0x006800008790783b */ /* 0x000ea80000000200 */
        /* <DEDUP_REMOVED lines=14> */
[C---:B-1----:R-:W-:Y:S04]  /*1d320*/  HMMA.16816.F32.BF16 R12, R164.reuse, R172, R12 ;  /* 0x000000aca40c723c */ /* 0x042fe8000004180c */
[----:B------:R-:W-:Y:S04]  /*1d330*/  LDSM.16.M88.4 R192, [R135+0xa800] ;  /* 0x00a8000087c0783b */ /* 0x000fe80000000200 */
[C---:B------:R-:W-:Y:S04]  /*1d340*/  HMMA.16816.F32.BF16 R16, R164.reuse, R174, R16 ;  /* 0x000000aea410723c */ /* 0x040fe80000041810 */
[----:B------:R-:W-:Y:S04]  /*1d350*/  LDSM.16.M88.4 R172, [R3+0x6000] ;  /* 0x0060000003ac783b */ /* 0x000fe80000000200 */
[C---:B------:R-:W-:Y:S04]  /*1d360*/  HMMA.16816.F32.BF16 R20, R164.reuse, R176, R20 ;  /* 0x000000b0a414723c */ /* 0x040fe80000041814 */
[----:B------:R-:W-:Y:S04]  /*1d370*/  LDSM.16.M88.4 R196, [R135+0xb000] ;  /* 0x00b0000087c4783b */ /* 0x000fe80000000200 */
[C---:B------:R-:W-:Y:S04]  /*1d380*/  HMMA.16816.F32.BF16 R24, R164.reuse, R178, R24 ;  /* 0x000000b2a418723c */ /* 0x040fe80000041818 */
[----:B------:R-:W-:Y:S04]  /*1d390*/  LDSM.16.M88.4 R176, [R213+0xb800] ;  /* 0x00b80000d5b0783b */ /* 0x000fe80000000200 */
[C---:B--2---:R-:W-:Y:S04]  /*1d3a0*/  HMMA.16816.F32.BF16 R28, R164.reuse, R152, R28 ;  /* 0x00000098a41c723c */ /* 0x044fe8000004181c */
        /* <DEDUP_REMOVED lines=37> */
[C---:B----4-:R-:W-:Y:S08]  /*1d600*/  HMMA.16816.F32.BF16 R60, R136.reuse, R148, R60 ;  /* 0x00000094883c723c */ /* 0x050ff0000004183c */
[----:B------:R-:W-:Y:S01]  /*1d610*/  HMMA.16816.F32.BF16 R64, R136, R150, R64 ;  /* 0x000000968840723c */ /* 0x000fe20000041840 */
[----:B------:R-:W-:Y:S07]  /*1d620*/  LDSM.16.M88.4 R136, [R180+0x2000] ;  /* 0x00200000b488783b */ /* 0x000fee0000000200 */
[C---:B-1----:R-:W-:Y:S01]  /*1d630*/  HMMA.16816.F32.BF16 R4, R152.reuse, R156, R4 ;  /* 0x0000009c9804723c */ /* 0x042fe20000041804 */
[----:B------:R-:W1:Y:S07]  /*1d640*/  LDSM.16.M88.4 R148, [R134+0x8000] ;  /* 0x008000008694783b */ /* 0x000e6e0000000200 */
[C---:B------:R-:W-:Y:S01]  /*1d650*/  HMMA.16816.F32.BF16 R8, R152.reuse, R158, R8 ;  /* 0x0000009e9808723c */ /* 0x040fe20000041808 */
[----:B------:R-:W4:Y:S07]  /*1d660*/  LDSM.16.M88.4 R156, [R134+0x8800] ;  /* 0x00880000869c783b */ /* 0x000f2e0000000200 */
[C---:B-----5:R-:W-:Y:S01]  /*1d670*/  HMMA.16816.F32.BF16 R12, R152.reuse, R160, R12 ;  /* 0x000000a0980c723c */ /* 0x060fe2000004180c */
        /* <DEDUP_REMOVED lines=171> */
[-C--:B--2---:R-:W-:Y:S01]  /*1e130*/  FMUL.FTZ R52, R67, R244.reuse ;  /* 0x000000f443347220 */ /* 0x084fe20000410000 */
[----:B------:R-:W-:Y:S08]  /*1e140*/  FMUL.FTZ R65, R65, R244 ;  /* 0x000000f441417220 */ /* 0x000ff00000410000 */
[----:B------:R-:W2:Y:S10]  /*1e150*/  MUFU.TANH R28, R28 ;  /* 0x0000001c001c7308 */ /* 0x000eb40000002400 */
        /* <DEDUP_REMOVED lines=77> */
[----:B------:R-:W-:Y:S01]  /*1e630*/  IMAD R55, R59, R54, R55 ;  /* 0x000000363b377224 */ /* 0x000fe200078e0237 */
[----:B------:R-:W-:Y:S02]  /*1e640*/  LOP3.LUT R54, RZ, R60, RZ, 0x33, !PT ;  /* 0x0000003cff367212 */ /* 0x000fe400078e33ff */
        /* <DEDUP_REMOVED lines=9> */
[----:B------:R-:W-:Y:S09]  /*1e6e0*/  ISETP.NE.AND P1, PT, R60, RZ, PT ;  /* 0x000000ff3c00720c */ /* 0x000ff20003f25270 */
[----:B------:R-:W-:Y:S02]  /*1e6f0*/  @P3 IADD3 R57, PT, PT, R57, 0x1, RZ ;  /* 0x0000000139393810 */ /* 0x000fe40007ffe0ff */
[----:B------:R-:W-:Y:S03]  /*1e700*/  @P4 VIADD R59, R59, 0x1 ;  /* 0x000000013b3b4836 */ /* 0x000fe60000000000 */
[----:B------:R-:W-:Y:S02]  /*1e710*/  @!P5 IMAD.MOV R57, RZ, RZ, -R57 ;  /* 0x000000ffff39d224 */ /* 0x000fe400078e0a39 */
[----:B------:R-:W-:Y:S03]  /*1e720*/  @!P0 IADD3 R59, PT, PT, -R59, RZ, RZ ;  /* 0x000000ff3b3b8210 */ /* 0x000fe60007ffe1ff */
        /* <DEDUP_REMOVED lines=8> */
[----:B------:R-:W4:Y:S04]  /*1e7b0*/  LD.E R54, desc[UR4][R146.64] ;  /* 0x0000000492367980 */ /* 0x000f28000c101900 */
        /* <DEDUP_REMOVED lines=14> */
.L_x_7555:
[----:B------:R-:W-:Y:S05]  /*1e8a0*/  BSYNC.RECONVERGENT B0 ;  /* 0x0000000000007941 */ /* 0x000fea0003800200 */
.L_x_7554:
        /* <DEDUP_REMOVED lines=10> */
[--C-:B-1----:R-:W-:Y:S01]  /*1e950*/  IMAD.X R65, R147, 0x1, R54.reuse, P1 ;  /* 0x0000000193417824 */ /* 0x102fe200008e0636 */
        /* <DEDUP_REMOVED lines=24> */
.L_x_7553:
[----:B------:R-:W-:Y:S05]  /*1eae0*/  BSYNC.RECONVERGENT B1 ;  /* 0x0000000000017941 */ /* 0x000fea0003800200 */
.L_x_7552:
[C---:B------:R-:W-:Y:S01]  /*1eaf0*/  ISETP.GE.AND P0, PT, R241.reuse, R236, PT ;  /* 0x000000ecf100720c */ /* 0x040fe20003f06270 */
[C---:B------:R-:W-:Y:S01]  /*1eb00*/  VIADD R167, R241.reuse, 0xffffffc1 ;  /* 0xffffffc1f1a77836 */ /* 0x040fe20000000000 */
[----:B------:R-:W-:Y:S01]  /*1eb10*/  P2R R5, PR, RZ, 0x4 ;  /* 0x00000004ff057803 */ /* 0x000fe20000000000 */
[C---:B------:R-:W-:Y:S01]  /*1eb20*/  VIADD R11, R241.reuse, 0xffffffc0 ;  /* 0xffffffc0f10b7836 */ /* 0x040fe20000000000 */
[----:B-1----:R-:W-:Y:S01]  /*1eb30*/  FSEL R174, R174, -INF , P0 ;  /* 0xff800000aeae7808 */ /* 0x002fe20000000000 */
[C---:B------:R-:W-:Y:S01]  /*1eb40*/  VIADD R161, R241.reuse, 0xffffffc8 ;  /* 0xffffffc8f1a17836 */ /* 0x040fe20000000000 */
[C---:B------:R-:W-:Y:S01]  /*1eb50*/  ISETP.GE.AND P0, PT, R241.reuse, R234, PT ;  /* 0x000000eaf100720c */ /* 0x040fe20003f06270 */
[----:B------:R-:W-:Y:S01]  /*1eb60*/  VIADD R159, R241, 0xffffffd0 ;  /* 0xffffffd0f19f7836 */ /* 0x000fe20000000000 */
[-C--:B------:R-:W-:Y:S01]  /*1eb70*/  ISETP.GE.AND P1, PT, R11, R236.reuse, PT ;  /* 0x000000ec0b00720c */ /* 0x080fe20003f26270 */
[C---:B------:R-:W-:Y:S01]  /*1eb80*/  VIADD R151, R241.reuse, 0xffffffd9 ;  /* 0xffffffd9f1977836 */ /* 0x040fe20000000000 */
[----:B------:R-:W-:Y:S01]  /*1eb90*/  FSEL R176, R176, -INF , P0 ;  /* 0xff800000b0b07808 */ /* 0x000fe20000000000 */
[----:B--2---:R-:W-:Y:S01]  /*1eba0*/  VIADD R147, R241, 0xffffffe8 ;  /* 0xffffffe8f1937836 */ /* 0x004fe20000000000 */
[-C--:B------:R-:W-:Y:S01]  /*1ebb0*/  ISETP.GE.AND P0, PT, R167, R236.reuse, PT ;  /* 0x000000eca700720c */ /* 0x080fe20003f06270 */
[C---:B------:R-:W-:Y:S01]  /*1ebc0*/  VIADD R155, R241.reuse, 0xffffffd1 ;  /* 0xffffffd1f19b7836 */ /* 0x040fe20000000000 */
[----:B------:R-:W-:Y:S01]  /*1ebd0*/  FSEL R134, R134, -INF , P1 ;  /* 0xff80000086867808 */ /* 0x000fe20000800000 */
[----:B------:R-:W-:Y:S01]  /*1ebe0*/  VIADD R53, R241, 0xfffffff0 ;  /* 0xfffffff0f1357836 */ /* 0x000fe20000000000 */
[----:B------:R-:W-:Y:S01]  /*1ebf0*/  FSEL R66, R135, -INF , P0 ;  /* 0xff80000087427808 */ /* 0x000fe20000000000 */
[----:B------:R-:W-:Y:S01]  /*1ec00*/  VIADD R65, R241, 0xffffffe0 ;  /* 0xffffffe0f1417836 */ /* 0x000fe20000000000 */
[----:B------:R-:W2:Y:S01]  /*1ec10*/  LD.E R135, desc[UR4][R132.64+0xdc] ;  /* 0x0000dc0484877980 */ /* 0x000ea2000c101900 */
[----:B------:R-:W-:Y:S01]  /*1ec20*/  ISETP.GE.AND P1, PT, R161, R236, PT ;  /* 0x000000eca100720c */ /* 0x000fe20003f26270 */
[----:B------:R-:W-:Y:S01]  /*1ec30*/  VIADD R149, R241, 0xffffffe1 ;  /* 0xffffffe1f1957836 */ /* 0x000fe20000000000 */
[----:B------:R-:W-:Y:S01]  /*1ec40*/  ISETP.GE.AND P2, PT, R11, R228, PT ;  /* 0x000000e40b00720c */ /* 0x000fe20003f46270 */
[C---:B------:R-:W-:Y:S01]  /*1ec50*/  VIADD R67, R241.reuse, 0xffffffd8 ;  /* 0xffffffd8f1437836 */ /* 0x040fe20000000000 */
[----:B------:R-:W-:Y:S01]  /*1ec60*/  FSEL R64, R136, -INF , P1 ;  /* 0xff80000088407808 */ /* 0x000fe20000800000 */
[----:B------:R-:W-:Y:S01]  /*1ec70*/  VIADD R145, R241, 0xffffffe9 ;  /* 0xffffffe9f1917836 */ /* 0x000fe20000000000 */
[----:B------:R-:W-:Y:S01]  /*1ec80*/  ISETP.GE.AND P1, PT, R159, R236, PT ;  /* 0x000000ec9f00720c */ /* 0x000fe20003f26270 */
[----:B------:R-:W-:Y:S01]  /*1ec90*/  VIADD R55, R241, 0xfffffff1 ;  /* 0xfffffff1f1377836 */ /* 0x000fe20000000000 */
[----:B------:R-:W-:Y:S01]  /*1eca0*/  ISETP.GE.AND P4, PT, R11, R234, PT ;  /* 0x000000ea0b00720c */ /* 0x000fe20003f86270 */
[C---:B------:R-:W-:Y:S01]  /*1ecb0*/  VIADD R139, R241.reuse, 0x8 ;  /* 0x00000008f18b7836 */ /* 0x040fe20000000000 */
[----:B------:R-:W-:Y:S01]  /*1ecc0*/  FSEL R60, R12, -INF , P1 ;  /* 0xff8000000c3c7808 */ /* 0x000fe20000800000 */
[----:B------:R-:W-:Y:S01]  /*1ecd0*/  VIADD R63, R241, 0x18 ;  /* 0x00000018f13f7836 */ /* 0x000fe20000000000 */
[-C--:B------:R-:W-:Y:S01]  /*1ece0*/  ISETP.GE.AND P6, PT, R11, R235.reuse, PT ;  /* 0x000000eb0b00720c */ /* 0x080fe20003fc6270 */
[----:B------:R-:W-:Y:S01]  /*1ecf0*/  VIADD R11, R241, 0xffffffc9 ;  /* 0xffffffc9f10b7836 */ /* 0x000fe20000000000 */
[-C--:B------:R-:W-:Y:S01]  /*1ed00*/  ISETP.GE.AND P1, PT, R151, R236.reuse, PT ;  /* 0x000000ec9700720c */ /* 0x080fe20003f26270 */
[----:B------:R-:W-:Y:S01]  /*1ed10*/  VIADD R157, R241, 0x30 ;  /* 0x00000030f19d7836 */ /* 0x000fe20000000000 */
[-C--:B------:R-:W-:Y:S01]  /*1ed20*/  ISETP.GE.AND P3, PT, R67, R236.reuse, PT ;  /* 0x000000ec4300720c */ /* 0x080fe20003f66270 */
[----:B------:R-:W-:Y:S01]  /*1ed30*/  VIADD R61, R241, 0x20 ;  /* 0x00000020f13d7836 */ /* 0x000fe20000000000 */
[----:B------:R-:W-:Y:S01]  /*1ed40*/  FSEL R57, R17, -INF , P1 ;  /* 0xff80000011397808 */ /* 0x000fe20000800000 */
[----:B------:R-:W-:Y:S01]  /*1ed50*/  VIADD R153, R241, 0x31 ;  /* 0x00000031f1997836 */ /* 0x000fe20000000000 */
[-C--:B------:R-:W-:Y:S01]  /*1ed60*/  ISETP.GE.AND P0, PT, R11, R236.reuse, PT ;  /* 0x000000ec0b00720c */ /* 0x080fe20003f06270 */
[----:B------:R-:W-:Y:S01]  /*1ed70*/  VIADD R239, R239, 0xffffff80 ;  /* 0xffffff80efef7836 */ /* 0x000fe20000000000 */
        /* <DEDUP_REMOVED lines=9> */
[-C--:B------:R-:W-:Y:S02]  /*1ee10*/  ISETP.GE.AND P1, PT, R53, R236.reuse, PT ;  /* 0x000000ec3500720c */ /* 0x080fe40003f26270 */
[----:B------:R-:W-:Y:S02]  /*1ee20*/  ISETP.GE.AND P0, PT, R65, R236, PT ;  /* 0x000000ec4100720c */ /* 0x000fe40003f06270 */
        /* <DEDUP_REMOVED lines=8> */
[----:B------:R-:W-:Y:S02]  /*1eeb0*/  ISETP.GE.AND P0, PT, R167, R234, PT ;  /* 0x000000eaa700720c */ /* 0x000fe40003f06270 */
[----:B------:R-:W-:Y:S01]  /*1eec0*/  FSEL R164, R31, -INF , P1 ;  /* 0xff8000001fa47808 */ /* 0x000fe20000800000 */
[----:B------:R-:W-:Y:S01]  /*1eed0*/  VIADD R31, R241, 0x19 ;  /* 0x00000019f11f7836 */ /* 0x000fe20000000000 */
[----:B------:R-:W-:Y:S01]  /*1eee0*/  FSEL R56, R141, -INF , P0 ;  /* 0xff8000008d387808 */ /* 0x000fe20000000000 */
[----:B------:R-:W-:Y:S01]  /*1eef0*/  VIADD R141, R241, 0x29 ;  /* 0x00000029f18d7836 */ /* 0x000fe20000000000 */
[----:B------:R-:W-:Y:S02]  /*1ef00*/  ISETP.GE.AND P0, PT, R145, R236, PT ;  /* 0x000000ec9100720c */ /* 0x000fe40003f06270 */
        /* <DEDUP_REMOVED lines=8> */
[----:B------:R-:W-:Y:S02]  /*1ef90*/  FSEL R20, R20, -INF , P1 ;  /* 0xff80000014147808 */ /* 0x000fe40000800000 */
[-C--:B------:R-:W-:Y:S02]  /*1efa0*/  ISETP.GE.AND P0, PT, R55, R236.reuse, PT ;  /* 0x000000ec3700720c */ /* 0x080fe40003f06270 */
        /* <DEDUP_REMOVED lines=20> */
[----:B------:R-:W-:Y:S02]  /*1f0f0*/  FSEL R22, R22, -INF , P0 ;  /* 0xff80000016167808 */ /* 0x000fe40000000000 */
[----:B------:R-:W-:Y:S02]  /*1f100*/  FSEL R191, R4, -INF , P1 ;  /* 0xff80000004bf7808 */ /* 0x000fe40000800000 */
[----:B------:R-:W-:Y:S02]  /*1f110*/  ISETP.GE.AND P1, PT, R23, R234, PT ;  /* 0x000000ea1700720c */ /* 0x000fe40003f26270 */
[-C--:B------:R-:W-:Y:S02]  /*1f120*/  ISETP.GE.AND P3, PT, R21, R236.reuse, PT ;  /* 0x000000ec1500720c */ /* 0x080fe40003f66270 */
[-C--:B------:R-:W-:Y:S02]  /*1f130*/  ISETP.GE.AND P0, PT, R143, R236.reuse, PT ;  /* 0x000000ec8f00720c */ /* 0x080fe40003f06270 */
[----:B------:R-:W-:Y:S01]  /*1f140*/  FSEL R178, R35, -INF , P3 ;  /* 0xff80000023b27808 */ /* 0x000fe20001800000 */
[----:B------:R-:W-:Y:S01]  /*1f150*/  VIADD R35, R241, 0x11 ;  /* 0x00000011f1237836 */ /* 0x000fe20000000000 */
[----:B------:R-:W-:Y:S02]  /*1f160*/  FSEL R38, R38, -INF , P0 ;  /* 0xff80000026267808 */ /* 0x000fe40000000000 */
[----:B------:R-:W-:Y:S01]  /*1f170*/  FSEL R168, R33, -INF , P1 ;  /* 0xff80000021a87808 */ /* 0x000fe20000800000 */
[----:B------:R-:W-:Y:S01]  /*1f180*/  VIADD R33, R241, 0x38 ;  /* 0x00000038f1217836 */ /* 0x000fe20000000000 */
[----:B------:R-:W-:Y:S02]  /*1f190*/  ISETP.GE.AND P1, PT, R29, R236, PT ;  /* 0x000000ec1d00720c */ /* 0x000fe40003f26270 */
        /* <DEDUP_REMOVED lines=33> */
[-C--:B------:R-:W-:Y:S02]  /*1f3b0*/  ISETP.GE.AND P0, PT, R153, R236.reuse, PT ;  /* 0x000000ec9900720c */ /* 0x080fe40003f06270 */
[----:B------:R-:W-:Y:S02]  /*1f3c0*/  ISETP.GE.AND P3, PT, R61, R236, PT ;  /* 0x000000ec3d00720c */ /* 0x000fe40003f66270 */
[----:B------:R-:W-:Y:S02]  /*1f3d0*/  FSEL R15, R62, -INF , !P1 ;  /* 0xff8000003e0f7808 */ /* 0x000fe40004800000 */
[----:B------:R-:W-:Y:S02]  /*1f3e0*/  FSEL R12, R144, -INF , P0 ;  /* 0xff800000900c7808 */ /* 0x000fe40000000000 */
[----:B------:R-:W-:Y:S02]  /*1f3f0*/  FSEL R13, R140, -INF , P4 ;  /* 0xff8000008c0d7808 */ /* 0x000fe40002000000 */
[----:B------:R-:W-:Y:S02]  /*1f400*/  FSEL R179, R7, -INF , P3 ;  /* 0xff80000007b37808 */ /* 0x000fe40001800000 */
[-C--:B------:R-:W-:Y:S02]  /*1f410*/  ISETP.GE.AND P0, PT, R35, R234.reuse, PT ;  /* 0x000000ea2300720c */ /* 0x080fe40003f06270 */
[-C--:B------:R-:W-:Y:S02]  /*1f420*/  ISETP.GE.AND P1, PT, R65, R235.reuse, PT ;  /* 0x000000eb4100720c */ /* 0x080fe40003f26270 */
[----:B------:R-:W-:Y:S02]  /*1f430*/  ISETP.GE.AND P3, PT, R31, R234, PT ;  /* 0x000000ea1f00720c */ /* 0x000fe40003f66270 */
[----:B------:R-:W-:Y:S02]  /*1f440*/  ISETP.GE.AND P4, PT, R33, R236, PT ;  /* 0x000000ec2100720c */ /* 0x000fe40003f86270 */
[----:B------:R-:W-:Y:S02]  /*1f450*/  FSEL R43, R43, -INF , P0 ;  /* 0xff8000002b2b7808 */ /* 0x000fe40000000000 */
[----:B------:R-:W-:Y:S02]  /*1f460*/  FSEL R186, R186, -INF , !P1 ;  /* 0xff800000baba7808 */ /* 0x000fe40004800000 */
[----:B------:R-:W-:Y:S02]  /*1f470*/  ISETP.GE.AND P0, PT, R63, R234, PT ;  /* 0x000000ea3f00720c */ /* 0x000fe40003f06270 */
[----:B------:R-:W-:Y:S02]  /*1f480*/  FSEL R47, R47, -INF , P3 ;  /* 0xff8000002f2f7808 */ /* 0x000fe40001800000 */
[-C--:B------:R-:W-:Y:S02]  /*1f490*/  ISETP.GE.AND P1, PT, R147, R235.reuse, PT ;  /* 0x000000eb9300720c */ /* 0x080fe40003f26270 */
[----:B------:R-:W-:Y:S02]  /*1f4a0*/  FSEL R10, R10, -INF , P4 ;  /* 0xff8000000a0a7808 */ /* 0x000fe40002000000 */
[----:B------:R-:W-:Y:S02]  /*1f4b0*/  ISETP.GE.AND P4, PT, R241, R228, PT ;  /* 0x000000e4f100720c */ /* 0x000fe40003f86270 */
[-C--:B------:R-:W-:Y:S02]  /*1f4c0*/  ISETP.GE.AND P3, PT, R157, R234.reuse, PT ;  /* 0x000000ea9d00720c */ /* 0x080fe40003f66270 */
[CC--:B------:R-:W-:Y:S01]  /*1f4d0*/  ISETP.GE.AND P5, PT, R241.reuse, R235.reuse, PT ;  /* 0x000000ebf100720c */ /* 0x0c0fe20003fa6270 */
[----:B------:R-:W-:Y:S01]  /*1f4e0*/  VIADD R241, R241, 0xffffff80 ;  /* 0xffffff80f1f17836 */ /* 0x000fe20000000000 */
[----:B------:R-:W-:Y:S02]  /*1f4f0*/  FSEL R45, R45, -INF , P0 ;  /* 0xff8000002d2d7808 */ /* 0x000fe40000000000 */
[----:B------:R-:W-:Y:S02]  /*1f500*/  FSEL R180, R180, -INF , !P1 ;  /* 0xff800000b4b47808 */ /* 0x000fe40004800000 */
[-C--:B------:R-:W-:Y:S02]  /*1f510*/  ISETP.GE.AND P0, PT, R29, R234.reuse, PT ;  /* 0x000000ea1d00720c */ /* 0x080fe40003f06270 */
[-C--:B------:R-:W-:Y:S02]  /*1f520*/  ISETP.GE.AND P1, PT, R53, R235.reuse, PT ;  /* 0x000000eb3500720c */ /* 0x080fe40003f26270 */
[----:B------:R-:W-:Y:S02]  /*1f530*/  FSEL R176, R176, -INF , !P4 ;  /* 0xff800000b0b07808 */ /* 0x000fe40006000000 */
[----:B------:R-:W-:Y:S02]  /*1f540*/  FSEL R6, R51, -INF , P3 ;  /* 0xff80000033067808 */ /* 0x000fe40001800000 */
[-C--:B------:R-:W-:Y:S02]  /*1f550*/  ISETP.GE.AND P4, PT, R141, R234.reuse, PT ;  /* 0x000000ea8d00720c */ /* 0x080fe40003f86270 */
[-C--:B------:R-:W-:Y:S02]  /*1f560*/  ISETP.GE.AND P3, PT, R167, R235.reuse, PT ;  /* 0x000000eba700720c */ /* 0x080fe40003f66270 */
[----:B------:R-:W-:Y:S02]  /*1f570*/  FSEL R174, R174, -INF , !P5 ;  /* 0xff800000aeae7808 */ /* 0x000fe40006800000 */
        /* <DEDUP_REMOVED lines=8> */
[-C--:B------:R-:W-:Y:S02]  /*1f600*/  ISETP.GE.AND P3, PT, R67, R235.reuse, PT ;  /* 0x000000eb4300720c */ /* 0x080fe40003f66270 */
[----:B------:R-:W-:Y:S02]  /*1f610*/  FSEL R8, R8, -INF , P5 ;  /* 0xff80000008087808 */ /* 0x000fe40002800000 */
[----:B------:R-:W-:Y:S02]  /*1f620*/  FSEL R13, R13, -INF , !P2 ;  /* 0xff8000000d0d7808 */ /* 0x000fe40005000000 */
[-C--:B------:R-:W-:Y:S02]  /*1f630*/  ISETP.GE.AND P5, PT, R167, R228.reuse, PT ;  /* 0x000000e4a700720c */ /* 0x080fe40003fa6270 */
[----:B------:R-:W-:Y:S02]  /*1f640*/  FSEL R136, R52, -INF , P0 ;  /* 0xff80000034887808 */ /* 0x000fe40000000000 */
[-C--:B------:R-:W-:Y:S02]  /*1f650*/  ISETP.GE.AND P2, PT, R155, R228.reuse, PT ;  /* 0x000000e49b00720c */ /* 0x080fe40003f46270 */
[----:B------:R-:W-:Y:S02]  /*1f660*/  FSEL R164, R164, -INF , !P1 ;  /* 0xff800000a4a47808 */ /* 0x000fe40004800000 */
[----:B------:R-:W-:Y:S02]  /*1f670*/  FSEL R41, R60, -INF , !P4 ;  /* 0xff8000003c297808 */ /* 0x000fe40006000000 */
[----:B------:R-:W-:Y:S02]  /*1f680*/  FSEL R59, R59, -INF , !P3 ;  /* 0xff8000003b3b7808 */ /* 0x000fe40005800000 */
[-C--:B------:R-:W-:Y:S02]  /*1f690*/  ISETP.GE.AND P0, PT, R161, R235.reuse, PT ;  /* 0x000000eba100720c */ /* 0x080fe40003f06270 */
[-C--:B------:R-:W-:Y:S02]  /*1f6a0*/  ISETP.GE.AND P1, PT, R147, R228.reuse, PT ;  /* 0x000000e49300720c */ /* 0x080fe40003f26270 */
[-C--:B------:R-:W-:Y:S02]  /*1f6b0*/  ISETP.GE.AND P4, PT, R151, R235.reuse, PT ;  /* 0x000000eb9700720c */ /* 0x080fe40003f86270 */
[-C--:B------:R-:W-:Y:S02]  /*1f6c0*/  ISETP.GE.AND P3, PT, R11, R228.reuse, PT ;  /* 0x000000e40b00720c */ /* 0x080fe40003f66270 */
[----:B------:R-:W-:Y:S02]  /*1f6d0*/  FSEL R11, R56, -INF , !P5 ;  /* 0xff800000380b7808 */ /* 0x000fe40006800000 */
[----:B------:R-:W-:Y:S02]  /*1f6e0*/  FSEL R56, R14, -INF , !P2 ;  /* 0xff8000000e387808 */ /* 0x000fe40005000000 */
[-C--:B------:R-:W-:Y:S02]  /*1f6f0*/  ISETP.GE.AND P5, PT, R159, R228.reuse, PT ;  /* 0x000000e49f00720c */ /* 0x080fe40003fa6270 */
[----:B------:R-:W-:Y:S02]  /*1f700*/  FSEL R17, R64, -INF , !P0 ;  /* 0xff80000040117808 */ /* 0x000fe40004000000 */
[----:B------:R-:W-:Y:S02]  /*1f710*/  P2R R14, PR, RZ, 0x2 ;  /* 0x00000002ff0e7803 */ /* 0x000fe40000000000 */
[----:B------:R-:W-:Y:S02]  /*1f720*/  FSEL R57, R57, -INF , !P4 ;  /* 0xff80000039397808 */ /* 0x000fe40006000000 */
[-C--:B------:R-:W-:Y:S02]  /*1f730*/  ISETP.GE.AND P1, PT, R139, R235.reuse, PT ;  /* 0x000000eb8b00720c */ /* 0x080fe40003f26270 */
[-C--:B------:R-:W-:Y:S02]  /*1f740*/  ISETP.GE.AND P0, PT, R155, R235.reuse, PT ;  /* 0x000000eb9b00720c */ /* 0x080fe40003f06270 */
[-C--:B------:R-:W-:Y:S02]  /*1f750*/  ISETP.GE.AND P4, PT, R161, R228.reuse, PT ;  /* 0x000000e4a100720c */ /* 0x080fe40003f86270 */
[----:B------:R-:W-:Y:S02]  /*1f760*/  P2R R7, PR, RZ, 0x20 ;  /* 0x00000020ff077803 */ /* 0x000fe40000000000 */
[----:B------:R-:W-:Y:S02]  /*1f770*/  FSEL R51, R58, -INF , !P0 ;  /* 0xff8000003a337808 */ /* 0x000fe40004000000 */
[----:B------:R-:W-:Y:S02]  /*1f780*/  FSEL R170, R170, -INF , !P1 ;  /* 0xff800000aaaa7808 */ /* 0x000fe40004800000 */
[----:B------:R-:W-:Y:S02]  /*1f790*/  FSEL R9, R142, -INF , !P4 ;  /* 0xff8000008e097808 */ /* 0x000fe40006000000 */
[-C--:B------:R-:W-:Y:S02]  /*1f7a0*/  ISETP.GE.AND P1, PT, R137, R235.reuse, PT ;  /* 0x000000eb8900720c */ /* 0x080fe40003f26270 */
[-C--:B------:R-:W-:Y:S02]  /*1f7b0*/  ISETP.GE.AND P0, PT, R149, R235.reuse, PT ;  /* 0x000000eb9500720c */ /* 0x080fe40003f06270 */
[----:B------:R-:W-:Y:S02]  /*1f7c0*/  ISETP.NE.AND P4, PT, R7, RZ, PT ;  /* 0x000000ff0700720c */ /* 0x000fe40003f85270 */
        /* <DEDUP_REMOVED lines=16> */
[----:B------:R-:W-:Y:S02]  /*1f8d0*/  ISETP.NE.AND P4, PT, R14, RZ, PT ;  /* 0x000000ff0e00720c */ /* 0x000fe40003f85270 */
[-C--:B------:R-:W-:Y:S02]  /*1f8e0*/  ISETP.GE.AND P5, PT, R21, R228.reuse, PT ;  /* 0x000000e41500720c */ /* 0x080fe40003fa6270 */
[-C--:B------:R-:W-:Y:S02]  /*1f8f0*/  ISETP.GE.AND P6, PT, R67, R228.reuse, PT ;  /* 0x000000e44300720c */ /* 0x080fe40003fc6270 */
[----:B------:R-:W-:Y:S02]  /*1f900*/  P2R R14, PR, RZ, 0x2 ;  /* 0x00000002ff0e7803 */ /* 0x000fe40000000000 */
[----:B------:R-:W-:Y:S02]  /*1f910*/  FSEL R201, R201, -INF , !P0 ;  /* 0xff800000c9c97808 */ /* 0x000fe40004000000 */
[----:B------:R-:W-:Y:S02]  /*1f920*/  ISETP.GE.AND P0, PT, R25, R235, PT ;  /* 0x000000eb1900720c */ /* 0x000fe40003f06270 */
[----:B------:R-:W-:Y:S02]  /*1f930*/  FSEL R172, R36, -INF , !P5 ;  /* 0xff80000024ac7808 */ /* 0x000fe40006800000 */
[----:B------:R-:W-:Y:S02]  /*1f940*/  FSEL R67, R16, -INF , !P6 ;  /* 0xff80000010437808 */ /* 0x000fe40007000000 */
[----:B------:R-:W-:Y:S02]  /*1f950*/  ISETP.NE.AND P5, PT, R14, RZ, PT ;  /* 0x000000ff0e00720c */ /* 0x000fe40003fa5270 */
[----:B------:R-:W-:Y:S02]  /*1f960*/  FSEL R7, R54, -INF , !P3 ;  /* 0xff80000036077808 */ /* 0x000fe40005800000 */
[----:B------:R-:W-:Y:S02]  /*1f970*/  FMNMX3.FTZ R14, R2, R13, R11, !PT ;  /* 0x0000000d020e7276 */ /* 0x000fe4000781000b */
[----:B------:R-:W-:Y:S02]  /*1f980*/  FSEL R205, R32, -INF , !P0 ;  /* 0xff80000020cd7808 */ /* 0x000fe40004000000 */
[----:B------:R-:W-:Y:S02]  /*1f990*/  FMNMX3.FTZ R16, R0, R27, R19, !PT ;  /* 0x0000001b00107276 */ /* 0x000fe40007810013 */
[----:B------:R-:W-:Y:S02]  /*1f9a0*/  ISETP.GE.AND P0, PT, R21, R235, PT ;  /* 0x000000eb1500720c */ /* 0x000fe40003f06270 */
[-C--:B------:R-:W-:Y:S02]  /*1f9b0*/  ISETP.GE.AND P2, PT, R145, R228.reuse, PT ;  /* 0x000000e49100720c */ /* 0x080fe40003f46270 */
[----:B------:R-:W-:Y:S02]  /*1f9c0*/  FMNMX3.FTZ R16, R16, R17, R15, !PT ;  /* 0x0000001110107276 */ /* 0x000fe4000781000f */
[----:B------:R-:W-:Y:S02]  /*1f9d0*/  FMNMX3.FTZ R14, R14, R9, R7, !PT ;  /* 0x000000090e0e7276 */ /* 0x000fe40007810007 */
[----:B------:R-:W-:Y:S02]  /*1f9e0*/  FSEL R178, R178, -INF , !P0 ;  /* 0xff800000b2b27808 */ /* 0x000fe40004000000 */
[----:B------:R-:W-:Y:S02]  /*1f9f0*/  FSEL R183, R26, -INF , !P2 ;  /* 0xff8000001ab77808 */ /* 0x000fe40005000000 */
[----:B------:R-:W-:Y:S02]  /*1fa00*/  ISETP.GE.AND P0, PT, R143, R235, PT ;  /* 0x000000eb8f00720c */ /* 0x000fe40003f06270 */
[-C--:B------:R-:W-:Y:S02]  /*1fa10*/  ISETP.GE.AND P2, PT, R137, R228.reuse, PT ;  /* 0x000000e48900720c */ /* 0x080fe40003f46270 */
[----:B------:R-:W-:Y:S02]  /*1fa20*/  FMNMX3.FTZ R14, R14, R49, R56, !PT ;  /* 0x000000310e0e7276 */ /* 0x000fe40007810038 */
[-C--:B------:R-:W-:Y:S02]  /*1fa30*/  ISETP.GE.AND P3, PT, R149, R228.reuse, PT ;  /* 0x000000e49500720c */ /* 0x080fe40003f66270 */
[----:B------:R-:W-:Y:S02]  /*1fa40*/  FMNMX3.FTZ R16, R16, R41, R51, !PT ;  /* 0x0000002910107276 */ /* 0x000fe40007810033 */
[----:B------:R-:W-:Y:S02]  /*1fa50*/  FSEL R251, R38, -INF , !P0 ;  /* 0xff80000026fb7808 */ /* 0x000fe40004000000 */
[----:B------:R-:W-:Y:S02]  /*1fa60*/  FSEL R195, R44, -INF , !P2 ;  /* 0xff8000002cc37808 */ /* 0x000fe40005000000 */
[----:B------:R-:W-:Y:S02]  /*1fa70*/  ISETP.GE.AND P0, PT, R35, R235, PT ;  /* 0x000000eb2300720c */ /* 0x000fe40003f06270 */
[----:B------:R-:W-:Y:S02]  /*1fa80*/  ISETP.NE.AND P2, PT, R5, RZ, PT ;  /* 0x000000ff0500720c */ /* 0x000fe40003f45270 */
[----:B------:R-:W-:Y:S02]  /*1fa90*/  FSEL R182, R22, -INF , !P3 ;  /* 0xff80000016b67808 */ /* 0x000fe40005800000 */
[----:B------:R-:W-:Y:S02]  /*1faa0*/  FMNMX3.FTZ R5, R14, R67, R65, !PT ;  /* 0x000000430e057276 */ /* 0x000fe40007810041 */
[----:B------:R-:W-:Y:S02]  /*1fab0*/  FMNMX3.FTZ R21, R16, R59, R57, !PT ;  /* 0x0000003b10157276 */ /* 0x000fe40007810039 */
[----:B------:R-:W-:Y:S02]  /*1fac0*/  FSEL R197, R42, -INF , !P0 ;  /* 0xff8000002ac57808 */ /* 0x000fe40004000000 */
[----:B------:R-:W-:Y:S02]  /*1fad0*/  ISETP.GE.AND P6, PT, R53, R228, PT ;  /* 0x000000e43500720c */ /* 0x000fe40003fc6270 */
[-C--:B------:R-:W-:Y:S02]  /*1fae0*/  ISETP.GE.AND P0, PT, R31, R235.reuse, PT ;  /* 0x000000eb1f00720c */ /* 0x080fe40003f06270 */
[----:B------:R-:W-:Y:S02]  /*1faf0*/  FSEL R160, R24, -INF , !P4 ;  /* 0xff80000018a07808 */ /* 0x000fe40006000000 */
[----:B------:R-:W-:Y:S02]  /*1fb00*/  FMNMX3.FTZ R16, R21, R186, R184, !PT ;  /* 0x000000ba15107276 */ /* 0x000fe400078100b8 */
[----:B------:R-:W-:Y:S02]  /*1fb10*/  FMNMX3.FTZ R5, R5, R158, R182, !PT ;  /* 0x0000009e05057276 */ /* 0x000fe400078100b6 */
[-C--:B------:R-:W-:Y:S02]  /*1fb20*/  ISETP.GE.AND P3, PT, R25, R228.reuse, PT ;  /* 0x000000e41900720c */ /* 0x080fe40003f66270 */
[----:B------:R-:W-:Y:S02]  /*1fb30*/  ISETP.GE.AND P4, PT, R23, R228, PT ;  /* 0x000000e41700720c */ /* 0x000fe40003f86270 */
[----:B------:R-:W-:Y:S02]  /*1fb40*/  FSEL R203, R28, -INF , !P6 ;  /* 0xff8000001ccb7808 */ /* 0x000fe40007000000 */
[----:B------:R-:W-:Y:S02]  /*1fb50*/  FSEL R189, R46, -INF , !P0 ;  /* 0xff8000002ebd7808 */ /* 0x000fe40004000000 */
[----:B------:R-:W-:Y:S02]  /*1fb60*/  FMNMX3.FTZ R16, R16, R180, R181, !PT ;  /* 0x000000b410107276 */ /* 0x000fe400078100b5 */
[----:B------:R-:W-:Y:S02]  /*1fb70*/  FMNMX3.FTZ R5, R5, R160, R183, !PT ;  /* 0x000000a005057276 */ /* 0x000fe400078100b7 */
[----:B------:R-:W-:Y:S02]  /*1fb80*/  ISETP.GE.AND P0, PT, R29, R235, PT ;  /* 0x000000eb1d00720c */ /* 0x000fe40003f06270 */
[----:B------:R-:W-:Y:S02]  /*1fb90*/  FSEL R207, R34, -INF , !P3 ;  /* 0xff80000022cf7808 */ /* 0x000fe40005800000 */
[----:B------:R-:W-:Y:S02]  /*1fba0*/  ISETP.GE.AND P3, PT, R35, R228, PT ;  /* 0x000000e42300720c */ /* 0x000fe40003f66270 */
[----:B------:R-:W-:Y:S02]  /*1fbb0*/  FSEL R168, R168, -INF , !P4 ;  /* 0xff800000a8a87808 */ /* 0x000fe40006000000 */
[----:B------:R-:W-:Y:S02]  /*1fbc0*/  FMNMX3.FTZ R16, R16, R162, R201, !PT ;  /* 0x000000a210107276 */ /* 0x000fe400078100c9 */
[----:B------:R-:W-:Y:S02]  /*1fbd0*/  FMNMX3.FTZ R5, R5, R203, R166, !PT ;  /* 0x000000cb05057276 */ /* 0x000fe400078100a6 */
[-C--:B------:R-:W-:Y:S02]  /*1fbe0*/  ISETP.GE.AND P1, PT, R61, R235.reuse, PT ;  /* 0x000000eb3d00720c */ /* 0x080fe40003f26270 */
        /* <DEDUP_REMOVED lines=19> */
[-C--:B------:R-:W-:Y:S02]  /*1fd20*/  ISETP.GE.AND P4, PT, R63, R228.reuse, PT ;  /* 0x000000e43f00720c */ /* 0x080fe40003f86270 */
[----:B------:R-:W-:Y:S02]  /*1fd30*/  ISETP.GE.AND P6, PT, R31, R228, PT ;  /* 0x000000e41f00720c */ /* 0x000fe40003fc6270 */
[----:B------:R-:W-:Y:S02]  /*1fd40*/  FMNMX3.FTZ R12, R21, R170, R251, !PT ;  /* 0x000000aa150c7276 */ /* 0x000fe400078100fb */
[----:B------:R-:W-:Y:S02]  /*1fd50*/  FMNMX3.FTZ R10, R10, R249, R247, !PT ;  /* 0x000000f90a0a7276 */ /* 0x000fe400078100f7 */
[----:B------:R-:W-:Y:S02]  /*1fd60*/  ISETP.GE.AND P0, PT, R39, R235, PT ;  /* 0x000000eb2700720c */ /* 0x000fe40003f06270 */
[----:B------:R-:W-:Y:S02]  /*1fd70*/  FSEL R163, R163, -INF , !P1 ;  /* 0xff800000a3a37808 */ /* 0x000fe40004800000 */
[-C--:B------:R-:W-:Y:S02]  /*1fd80*/  ISETP.GE.AND P5, PT, R61, R228.reuse, PT ;  /* 0x000000e43d00720c */ /* 0x080fe40003fa6270 */
[-C--:B------:R-:W-:Y:S02]  /*1fd90*/  ISETP.GE.AND P1, PT, R29, R228.reuse, PT ;  /* 0x000000e41d00720c */ /* 0x080fe40003f26270 */
[----:B------:R-:W-:Y:S02]  /*1fda0*/  FSEL R187, R45, -INF , !P4 ;  /* 0xff8000002dbb7808 */ /* 0x000fe40006000000 */
[----:B------:R-:W-:Y:S02]  /*1fdb0*/  FSEL R185, R47, -INF , !P6 ;  /* 0xff8000002fb97808 */ /* 0x000fe40007000000 */
[----:B------:R-:W-:Y:S02]  /*1fdc0*/  FMNMX3.FTZ R12, R12, R199, R197, !PT ;  /* 0x000000c70c0c7276 */ /* 0x000fe400078100c5 */
[----:B------:R-:W-:Y:S02]  /*1fdd0*/  FMNMX3.FTZ R10, R10, R195, R193, !PT ;  /* 0x000000c30a0a7276 */ /* 0x000fe400078100c1 */
[----:B------:R-:W-:Y:S02]  /*1fde0*/  FSEL R152, R152, -INF , !P0 ;  /* 0xff80000098987808 */ /* 0x000fe40004000000 */
[-C--:B------:R-:W-:Y:S02]  /*1fdf0*/  ISETP.GE.AND P0, PT, R37, R228.reuse, PT ;  /* 0x000000e42500720c */ /* 0x080fe40003f06270 */
[----:B------:R-:W-:Y:S02]  /*1fe00*/  FSEL R173, R48, -INF , !P1 ;  /* 0xff80000030ad7808 */ /* 0x000fe40004800000 */
[----:B------:R-:W-:Y:S02]  /*1fe10*/  ISETP.GE.AND P4, PT, R141, R228, PT ;  /* 0x000000e48d00720c */ /* 0x000fe40003f86270 */
[----:B------:R-:W-:Y:S02]  /*1fe20*/  FMNMX3.FTZ R12, R12, R191, R189, !PT ;  /* 0x000000bf0c0c7276 */ /* 0x000fe400078100bd */
[----:B------:R-:W-:Y:S02]  /*1fe30*/  FSEL R175, R175, -INF , !P5 ;  /* 0xff800000afaf7808 */ /* 0x000fe40006800000 */
[----:B------:R-:W-:Y:S02]  /*1fe40*/  FMNMX3.FTZ R10, R10, R187, R185, !PT ;  /* 0x000000bb0a0a7276 */ /* 0x000fe400078100b9 */
[----:B------:R-:W-:Y:S02]  /*1fe50*/  FSEL R167, R8, -INF , !P0 ;  /* 0xff80000008a77808 */ /* 0x000fe40004000000 */
[----:B------:R-:W-:Y:S02]  /*1fe60*/  ISETP.GE.AND P0, PT, R33, R234, PT ;  /* 0x000000ea2100720c */ /* 0x000fe40003f06270 */
[----:B------:R-:W-:Y:S02]  /*1fe70*/  FMNMX3.FTZ R12, R12, R179, R177, !PT ;  /* 0x000000b30c0c7276 */ /* 0x000fe400078100b1 */
[----:B------:R-:W-:Y:S02]  /*1fe80*/  FSEL R165, R165, -INF , !P4 ;  /* 0xff800000a5a57808 */ /* 0x000fe40006000000 */
[----:B------:R-:W-:Y:S02]  /*1fe90*/  FMNMX3.FTZ R10, R10, R175, R173, !PT ;  /* 0x000000af0a0a7276 */ /* 0x000fe400078100ad */
[-C--:B------:R-:W-:Y:S02]  /*1fea0*/  ISETP.GE.AND P6, PT, R157, R228.reuse, PT ;  /* 0x000000e49d00720c */ /* 0x080fe40003fc6270 */
[-C--:B------:R-:W-:Y:S02]  /*1feb0*/  ISETP.GE.AND P5, PT, R153, R228.reuse, PT ;  /* 0x000000e49900720c */ /* 0x080fe40003fa6270 */
[-C--:B------:R-:W-:Y:S02]  /*1fec0*/  ISETP.GE.AND P1, PT, R33, R228.reuse, PT ;  /* 0x000000e42100720c */ /* 0x080fe40003f26270 */
[----:B------:R-:W-:Y:S02]  /*1fed0*/  FSEL R3, R3, -INF , P0 ;  /* 0xff80000003037808 */ /* 0x000fe40000000000 */
[----:B------:R-:W-:Y:S02]  /*1fee0*/  ISETP.GE.AND P3, PT, R39, R228, PT ;  /* 0x000000e42700720c */ /* 0x000fe40003f66270 */
[----:B------:R-:W-:Y:S02]  /*1fef0*/  FMNMX3.FTZ R12, R12, R171, R169, !PT ;  /* 0x000000ab0c0c7276 */ /* 0x000fe400078100a9 */
[----:B------:R-:W-:Y:S02]  /*1ff00*/  FMNMX3.FTZ R10, R10, R167, R165, !PT ;  /* 0x000000a70a0a7276 */ /* 0x000fe400078100a5 */
[----:B------:R-:W-:Y:S02]  /*1ff10*/  FSEL R159, R6, -INF , !P6 ;  /* 0xff800000069f7808 */ /* 0x000fe40007000000 */
[----:B------:R-:W-:Y:S02]  /*1ff20*/  FSEL R157, R4, -INF , !P5 ;  /* 0xff800000049d7808 */ /* 0x000fe40006800000 */
[----:B------:R-:W-:Y:S02]  /*1ff30*/  FSEL R137, R3, -INF , !P1 ;  /* 0xff80000003897808 */ /* 0x000fe40004800000 */
[----:B------:R-:W-:Y:S02]  /*1ff40*/  FMNMX3.FTZ R12, R12, R163, R161, !PT ;  /* 0x000000a30c0c7276 */ /* 0x000fe400078100a1 */
[----:B------:R-:W-:Y:S02]  /*1ff50*/  FMNMX3.FTZ R3, R10, R159, R157, !PT ;  /* 0x0000009f0a037276 */ /* 0x000fe4000781009d */
[----:B------:R-:W-:Y:S02]  /*1ff60*/  FSEL R136, R136, -INF , !P3 ;  /* 0xff80000088887808 */ /* 0x000fe40005800000 */
        /* <DEDUP_REMOVED lines=8> */
[----:B------:R-:W-:Y:S07]  /*1fff0*/  VIADD R145, R139, 0xc040 ;  /* 0x0000c0408b917836 */ /* 0x000fee0000000000 */
[----:B------:R-:W-:Y:S08]  /*20000*/  LDSM.16.MT88.4 R20, [R138+0xc000] ;  /* 0x00c000008a14783b */ /* 0x000ff00000004200 */
[----:B------:R-:W-:Y:S01]  /*20010*/  LDSM.16.MT88.4 R52, [R138+0x10000] ;  /* 0x010000008a34783b */ /* 0x000fe20000004200 */
[----:B-1----:R-:W-:Y:S01]  /*20020*/  FMNMX.FTZ R5, R5, R8, !PT ;  /* 0x0000000805057209 */ /* 0x002fe20007810000 */
[----:B------:R-:W-:Y:S01]  /*20030*/  VIADD R8, R139, 0xc000 ;  /* 0x0000c0008b087836 */ /* 0x000fe20000000000 */
[----:B---3--:R-:W-:Y:S03]  /*20040*/  FMNMX.FTZ R4, R6, R3, !PT ;  /* 0x0000000306047209 */ /* 0x008fe60007810000 */
[----:B------:R-:W-:Y:S02]  /*20050*/  @P2 VIADD R145, R8, 0xffffffc0 ;  /* 0xffffffc008912836 */ /* 0x000fe40000000000 */
[----:B------:R-:W1:Y:S02]  /*20060*/  SHFL.BFLY PT, R3, R4, 0x1, 0x1f ;  /* 0x0c201f0004037f89 */ /* 0x000e6400000e0000 */
[----:B------:R-:W-:Y:S06]  /*20070*/  IMAD.IADD R214, R214, 0x1, R145 ;  /* 0x00000001d6d67824 */ /* 0x000fec00078e0291 */
[----:B------:R-:W3:Y:S08]  /*20080*/  SHFL.BFLY PT, R134, R5, 0x1, 0x1f ;  /* 0x0c201f0005867f89 */ /* 0x000ef000000e0000 */
        /* <DEDUP_REMOVED lines=26> */
[----:B------:R-:W2:Y:S01]  /*20230*/  MUFU.EX2 R2, R4 ;  /* 0x0000000400027308 */ /* 0x000ea20000000800 */
[-CC-:B------:R-:W-:Y:S01]  /*20240*/  FFMA.FTZ R166, R166, R135.reuse, -R154.reuse ;  /* 0x00000087a6a67223 */ /* 0x180fe2000001089a */
[-CC-:B------:R-:W-:Y:S01]  /*20250*/  FFMA.FTZ R168, R168, R135.reuse, -R154.reuse ;  /* 0x00000087a8a87223 */ /* 0x180fe2000001089a */
[-C--:B------:R-:W-:Y:S01]  /*20260*/  FFMA.FTZ R158, R158, R135.reuse, -R154 ;  /* 0x000000879e9e7223 */ /* 0x080fe2000001089a */
[-C--:B------:R-:W-:Y:S01]  /*20270*/  FFMA.FTZ R181, R181, R135.reuse, -R156 ;  /* 0x00000087b5b57223 */ /* 0x080fe2000001089c */
[-CC-:B------:R-:W-:Y:S01]  /*20280*/  FFMA.FTZ R160, R160, R135.reuse, -R154.reuse ;  /* 0x00000087a0a07223 */ /* 0x180fe2000001089a */
[-C--:B------:R-:W-:Y:S01]  /*20290*/  FFMA.FTZ R183, R183, R135.reuse, -R154 ;  /* 0x00000087b7b77223 */ /* 0x080fe2000001089a */
[-CC-:B------:R-:W-:Y:S03]  /*202a0*/  FFMA.FTZ R162, R162, R135.reuse, -R156.reuse ;  /* 0x00000087a2a27223 */ /* 0x180fe6000001089c */
[----:B------:R-:W3:Y:S01]  /*202b0*/  MUFU.EX2 R0, R6 ;  /* 0x0000000600007308 */ /* 0x000ee20000000800 */
        /* <DEDUP_REMOVED lines=63> */
[----:B------:R-:W3:Y:S01]  /*206b0*/  MUFU.EX2 R153, R153 ;  /* 0x0000009900997308 */ /* 0x000ee20000000800 */
[----:B--2---:R-:W-:Y:S01]  /*206c0*/  F2FP.BF16.F32.PACK_AB R141, R148, R151 ;  /* 0x00000097948d723e */ /* 0x004fe200000010ff */
        /* <DEDUP_REMOVED lines=397> */
.L_x_7549:
        /* <DEDUP_REMOVED lines=10> */
.L_x_7564:
        /* <DEDUP_REMOVED lines=200> */
.L_x_7559:
[----:B------:R-:W-:Y:S05]  /*22cc0*/  BSYNC.RECONVERGENT B0 ;  /* 0x0000000000007941 */ /* 0x000fea0003800200 */
.L_x_7558:
        /* <DEDUP_REMOVED lines=18> */
[----:B--23--:R-:W-:Y:S05]  /*22df0*/  @P1 RET.REL.NODEC R224 `(_ZN5flash24flash_fwd_splitkv_kernelI23Flash_fwd_kernel_traitsILi128ELi64ELi128ELi4ELb0ELb0EN7cutlass10bfloat16_tE19Flash_kernel_traitsILi128ELi64ELi128ELi4ES3_EELb0ELb1ELb0ELb0ELb1ELb1ELb1ELb1EEEvNS_16Flash_fwd_paramsE) ;  /* 0xfffffdd0e0801950 */ /* 0x00cfea0003c3ffff */
[----:B------:R-:W-:Y:S01]  /*22e00*/  MOV R225, 0x0 ;  /* 0x0000000000e17802 */ /* 0x000fe20000000f00 */
[----:B------:R-:W-:Y:S04]  /*22e10*/  ST.E.128 desc[UR4][R70.64+0x7000], R64 ;  /* 0x0070004046007985 */ /* 0x000fe8000c101d04 */
[----:B------:R1:W-:Y:S02]  /*22e20*/  ST.E.128 desc[UR4][R70.64+0x7100], R60 ;  /* 0x0071003c46007985 */ /* 0x0003e4000c101d04 */
[----:B-1----:R-:W-:Y:S05]  /*22e30*/  RET.REL.NODEC R224 `(_ZN5flash24flash_fwd_splitkv_kernelI23Flash_fwd_kernel_traitsILi128ELi64ELi128ELi4ELb0ELb0EN7cutlass10bfloat16_tE19Flash_kernel_traitsILi128ELi64ELi128ELi4ES3_EELb0ELb1ELb0ELb0ELb1ELb1ELb1ELb1EEEvNS_16Flash_fwd_paramsE) ;  /* 0xfffffdd0e0707950 */ /* 0x002fea0003c3ffff */
.L_x_7557:
[----:B------:R-:W-:Y:S01]  /*22e40*/  MOV R5, 0x2 ;  /* 0x0000000200057802 */ /* 0x000fe20000000f00 */
[----:B------:R-:W-:Y:S01]  /*22e50*/  IMAD.MOV.U32 R6, RZ, RZ, -0x1 ;  /* 0xffffffffff067424 */ /* 0x000fe200078e00ff */
[----:B------:R-:W-:-:S07]  /*22e60*/  MOV R2, 0x1f ;  /* 0x0000001f00027802 */ /* 0x000fce0000000f00 */
[----:B-1---5:R-:W-:Y:S05]  /*22e70*/  WARPSYNC.COLLECTIVE R6, `(.L_x_7560) ;  /* 0x0000000006087348 */ /* 0x022fea0003c00000 */
[----:B------:R2:W3:Y:S02]  /*22e80*/  SHFL.BFLY P0, R8, R245, R5, R2 ;  /* 0x0c000005f5087389 */ /* 0x0004e40000000002 */
[----:B-123-5:R-:W-:Y:S05]  /*22e90*/  ENDCOLLECTIVE ;  /* 0x000000000000791b */ /* 0x02efea0003800000 */
.L_x_7560:
[----:B------:R-:W-:Y:S02]  /*22ea0*/  MOV R4, R8 ;  /* 0x0000000800047202 */ /* 0x000fe40000000f00 */
[----:B------:R-:W-:-:S03]  /*22eb0*/  MOV R5, 0x1 ;  /* 0x0000000100057802 */ /* 0x000fc60000000f00 */
[----:B------:R-:W-:-:S04]  /*22ec0*/  FADD.FTZ R9, R4, R245 ;  /* 0x000000f504097221 */ /* 0x000fc80000010000 */
[----:B------:R-:W-:-:S07]  /*22ed0*/  IMAD.MOV.U32 R245, RZ, RZ, R9 ;  /* 0x000000fffff57224 */ /* 0x000fce00078e0009 */
[----:B------:R-:W-:Y:S05]  /*22ee0*/  WARPSYNC.COLLECTIVE R6, `(.L_x_7561) ;  /* 0x0000000006087348 */ /* 0x000fea0003c00000 */
[----:B------:R1:W2:Y:S02]  /*22ef0*/  SHFL.BFLY P0, R8, R245, R5, R2 ;  /* 0x0c000005f5087389 */ /* 0x0002a40000000002 */
[----:B-12---:R-:W-:Y:S05]  /*22f00*/  ENDCOLLECTIVE ;  /* 0x000000000000791b */ /* 0x006fea0003800000 */
.L_x_7561:
[----:B------:R-:W-:Y:S01]  /*22f10*/  MOV R245, R243 ;  /* 0x000000f300f57202 */ /* 0x000fe20000000f00 */
[----:B------:R-:W-:Y:S01]  /*22f20*/  IMAD.MOV.U32 R4, RZ, RZ, R8 ;  /* 0x000000ffff047224 */ /* 0x000fe200078e0008 */
[----:B------:R-:W-:-:S03]  /*22f30*/  MOV R5, 0x2 ;  /* 0x0000000200057802 */ /* 0x000fc60000000f00 */
[----:B------:R-:W-:-:S07]  /*22f40*/  FADD.FTZ R4, R9, R4 ;  /* 0x0000000409047221 */ /* 0x000fce0000010000 */
[----:B------:R-:W-:Y:S05]  /*22f50*/  WARPSYNC.COLLECTIVE R6, `(.L_x_7562) ;  /* 0x0000000006087348 */ /* 0x000fea0003c00000 */
[----:B------:R1:W2:Y:S02]  /*22f60*/  SHFL.BFLY P0, R8, R245, R5, R2 ;  /* 0x0c000005f5087389 */ /* 0x0002a40000000002 */
[----:B-12---:R-:W-:Y:S05]  /*22f70*/  ENDCOLLECTIVE ;  /* 0x000000000000791b */ /* 0x006fea0003800000 */
.L_x_7562:
[----:B------:R-:W-:Y:S01]  /*22f80*/  FADD.FTZ R7, R8, R243 ;  /* 0x000000f308077221 */ /* 0x000fe20000010000 */
[----:B------:R-:W-:-:S03]  /*22f90*/  MOV R5, 0x1 ;  /* 0x0000000100057802 */ /* 0x000fc60000000f00 */
[----:B------:R-:W-:-:S07]  /*22fa0*/  IMAD.MOV.U32 R245, RZ, RZ, R7 ;  /* 0x000000fffff57224 */ /* 0x000fce00078e0007 */
[----:B------:R-:W-:Y:S05]  /*22fb0*/  WARPSYNC.COLLECTIVE R6, `(.L_x_7563) ;  /* 0x0000000006087348 */ /* 0x000fea0003c00000 */
[----:B------:R1:W2:Y:S02]  /*22fc0*/  SHFL.BFLY P0, R8, R245, R5, R2 ;  /* 0x0c000005f5087389 */ /* 0x0002a40000000002 */
[----:B-12---:R-:W-:Y:S05]  /*22fd0*/  ENDCOLLECTIVE ;  /* 0x000000000000791b */ /* 0x006fea0003800000 */
.L_x_7563:
[----:B------:R-:W-:Y:S01]  /*22fe0*/  MOV R10, R8 ;  /* 0x00000008000a7202 */ /* 0x000fe20000000f00 */
[----:B------:R-:W-:Y:S06]  /*22ff0*/  BRA `(.L_x_7564) ;  /* 0xfffffff000107947 */ /* 0x000fec000383ffff */
.L_x_7565:
        /* <DEDUP_REMOVED lines=16> */
.L_x_14911:


//--------------------- .text._ZN5flash24flash_fwd_splitkv_kernelI23Flash_fwd_kernel_traitsILi128ELi64ELi128ELi4ELb0ELb0EN7cutlass10bfloat16_tE19Flash_kernel_traitsILi128ELi64ELi128ELi4ES3_EELb0ELb1ELb1ELb0ELb0ELb0ELb1ELb1EEEvNS_16Flash_fwd_paramsE --------------------------
	.section	.text._ZN5flash24flash_fwd_splitkv_kernelI23Flash_fwd_kernel_traitsILi128ELi64ELi128ELi4ELb0ELb0EN7cutlass10bfloat16_tE19Flash_kernel_traitsILi128ELi64ELi128ELi4ES3_EELb0ELb1ELb1ELb0ELb0ELb0ELb1ELb1EEEvNS_16Flash_fwd_paramsE,"ax",@progbits
	.align	128
        .global         _ZN5flash24flash_fwd_splitkv_kernelI23Flash_fwd_kernel_traitsILi128ELi64ELi128ELi4ELb0ELb0EN7cutlass10bfloat16_tE19Flash_kernel_traitsILi128ELi64ELi128ELi4ES3_EELb0ELb1ELb1ELb0ELb0ELb0ELb1ELb1EEEvNS_16Flash_fwd_paramsE
        .type           _ZN5flash24flash_fwd_splitkv_kernelI23Flash_fwd_kernel_traitsILi128ELi64ELi128ELi4ELb0ELb0EN7cutlass10bfloat16_tE19Flash_kernel_traitsILi128ELi64ELi128ELi4ES3_EELb0ELb1ELb1ELb0ELb0ELb0ELb1ELb1EEEvNS_16Flash_fwd_paramsE,@function
        .size           _ZN5flash24flash_fwd_splitkv_kernelI23Flash_fwd_kernel_traitsILi128ELi64ELi128ELi4ELb0ELb0EN7cutlass10bfloat16_tE19Flash_kernel_traitsILi128ELi64ELi128ELi4ES3_EELb0ELb1ELb1ELb0ELb0ELb0ELb1ELb1EEEvNS_16Flash_fwd_paramsE,(.L_x_14912 - _ZN5flash24flash_fwd_splitkv_kernelI23Flash_fwd_kernel_traitsILi128ELi64ELi128ELi4ELb0ELb0EN7cutlass10bfloat16_tE19Flash_kernel_traitsILi128ELi64ELi128ELi4ES3_EELb0ELb1ELb1ELb0ELb0ELb0ELb1ELb1EEEvNS_16Flash_fwd_paramsE)
        .other          _ZN5flash24flash_fwd_splitkv_kernelI23Flash_fwd_kernel_traitsILi128ELi64ELi128ELi4ELb0ELb0EN7cutlass10bfloat16_tE19Flash_kernel_traitsILi128ELi64ELi128ELi4ES3_EELb0ELb1ELb1ELb0ELb0ELb0ELb1ELb1EEEvNS_16Flash_fwd_paramsE,@"STO_CUDA_ENTRY STV_DEFAULT"
_ZN5flash24flash_fwd_splitkv_kernelI23Flash_fwd_kernel_traitsILi128ELi64ELi128ELi4ELb0ELb0EN7cutlass10bfloat16_tE19Flash_kernel_traitsILi128ELi64ELi128ELi4ES3_EELb0ELb1ELb1ELb0ELb0ELb0ELb1ELb1EEEvNS_16Flash_fwd_paramsE:
.text._ZN5flash24flash_fwd_splitkv_kernelI23Flash_fwd_kernel_traitsILi128ELi64ELi128ELi4ELb0ELb0EN7cutlass10bfloat16_tE19Flash_kernel_traitsILi128ELi64ELi128ELi4ES3_EELb0ELb1ELb1ELb0ELb0ELb0ELb1ELb1EEEvNS_16Flash_fwd_paramsE:
        /* <DEDUP_REMOVED lines=11> */
[----:B-1----:R-:W-:-:S05]  /*00b0*/  VIADD R4, R4, 0xffffffe ;  /* 0x0ffffffe04047836 */ /* 0x002fca0000000000 */
[----:B------:R-:W1:Y:S01]  /*00c0*/  LDC R2, c[0x0][0x374] ;  /* 0x0000dd00ff027b82 */ /* 0x000e620000000800 */
[----:B------:R-:W5:Y:S02]  /*00d0*/  F2I.FTZ.U32.TRUNC.NTZ R5, R4 ;  /* 0x0000000400057305 */ /* 0x000f64000021f000 */
[----:B-----5:R-:W-:Y:S01]  /*00e0*/  IMAD.MOV R0, RZ, RZ, -R5 ;  /* 0x000000ffff007224 */ /* 0x020fe200078e0a05 */
        /* <DEDUP_REMOVED lines=14> */
[----:B------:R-:W-:Y:S05]  /*01d0*/  CALL.REL.NOINC `($_ZN5flash24flash_fwd_splitkv_kernelI23Flash_fwd_kernel_traitsILi128ELi64ELi128ELi4ELb0ELb0EN7cutlass10bfloat16_tE19Flash_kernel_traitsILi128ELi64ELi128ELi4ES3_EELb0ELb1ELb1ELb0ELb0ELb0ELb1ELb1EEEvNS_16Flash_fwd_paramsE$_ZN5flash30compute_attn_1rowblock_splitkvI23Flash_fwd_kernel_traitsILi128ELi64ELi128ELi4ELb0ELb0EN7cutlass10bfloat16_tE19Flash_kernel_traitsILi128ELi64ELi128ELi4ES3_EELb0ELb1ELb1ELb0ELb0ELb0ELb1ELb1ENS_16Flash_fwd_paramsEEEvRKT8_iiiii) ;  /* 0x0000000000087944 */ /* 0x000fea0003c00000 */
[----:B------:R-:W-:Y:S05]  /*01e0*/  BSYNC.RECONVERGENT B4 ;  /* 0x0000000000047941 */ /* 0x000fea0003800200 */
.L_x_7566:
[----:B------:R-:W-:Y:S05]  /*01f0*/  EXIT ;  /* 0x000000000000794d */ /* 0x000fea0003800000 */
        .type           $_ZN5flash24flash_fwd_splitkv_kernelI23Flash_fwd_kernel_traitsILi128ELi64ELi128ELi4ELb0ELb0EN7cutlass10bfloat16_tE19Flash_kernel_traitsILi128ELi64ELi128ELi4ES3_EELb0ELb1ELb1ELb0ELb0ELb0ELb1ELb1EEEvNS_16Flash_fwd_paramsE$_ZN5flash30compute_attn_1rowblock_splitkvI23Flash_fwd_kernel_traitsILi128ELi64ELi128ELi4ELb0ELb0EN7cutlass10bfloat16_tE19Flash_kernel_traitsILi128ELi64ELi128ELi4ES3_EELb0ELb1ELb1ELb0ELb0ELb0ELb1ELb1ENS_16Flash_fwd_paramsEEEvRKT8_iiiii,@function
        .size           $_ZN5flash24flash_fwd_splitkv_kernelI23Flash_fwd_kernel_traitsILi128ELi64ELi128ELi4ELb0ELb0EN7cutlass10bfloat16_tE19Flash_kernel_traitsILi128ELi64ELi128ELi4ES3_EELb0ELb1ELb1ELb0ELb0ELb0ELb1ELb1EEEvNS_16Flash_fwd_paramsE$_ZN5flash30compute_attn_1rowblock_splitkvI23Flash_fwd_kernel_traitsILi128ELi64ELi128ELi4ELb0ELb0EN7cutlass10bfloat16_tE19Flash_kernel_traitsILi128ELi64ELi128ELi4ES3_EELb0ELb1ELb1ELb0ELb0ELb0ELb1ELb1ENS_16Flash_fwd_paramsEEEvRKT8_iiiii,(.L_x_14912 - $_ZN5flash24flash_fwd_splitkv_kernelI23Flash_fwd_kernel_traitsILi128ELi64ELi128ELi4ELb0ELb0EN7cutlass10bfloat16_tE19Flash_kernel_traitsILi128ELi64ELi128ELi4ES3_EELb0ELb1ELb1ELb0ELb0ELb0ELb1ELb1EEEvNS_16Flash_fwd_paramsE$_ZN5flash30compute_attn_1rowblock_splitkvI23Flash_fwd_kernel_traitsILi128ELi64ELi128ELi4ELb0ELb0EN7cutlass10bfloat16_tE19Flash_kernel_traitsILi128ELi64ELi128ELi4ES3_EELb0ELb1ELb1ELb0ELb0ELb0ELb1ELb1ENS_16Flash_fwd_paramsEEEvRKT8_iiiii)
$_ZN5flash24flash_fwd_splitkv_kernelI23Flash_fwd_kernel_traitsILi128ELi64ELi128ELi4ELb0ELb0EN7cutlass10bfloat16_tE19Flash_kernel_traitsILi128ELi64ELi128ELi4ES3_EELb0ELb1ELb1ELb0ELb0ELb0ELb1ELb1EEEvNS_16Flash_fwd_paramsE$_ZN5flash30compute_attn_1rowblock_splitkvI23Flash_fwd_kernel_traitsILi128ELi64ELi128ELi4ELb0ELb0EN7cutlass10bfloat16_tE19Flash_kernel_traitsILi128ELi64ELi128ELi4ES3_EELb0ELb1ELb1ELb0ELb0ELb0ELb1ELb1ENS_16Flash_fwd_paramsEEEvRKT8_iiiii:
        /* <DEDUP_REMOVED lines=38> */
.L_x_7568:
[----:B------:R-:W-:Y:S05]  /*0460*/  BSYNC.RECONVERGENT B0 ;  /* 0x0000000000007941 */ /* 0x000fea0003800200 */
.L_x_7567:
[----:B------:R-:W-:Y:S04]  /*0470*/  BSSY.RECONVERGENT B0, `(.L_x_7569) ;  /* 0x0000007000007945 */ /* 0x000fe80003800200 */
[----:B------:R-:W-:Y:S05]  /*0480*/  @!P3 BRA `(.L_x_7570) ;  /* 0x000000000014b947 */ /* 0x000fea0003800000 */
[----:B------:R-:W3:Y:S02]  /*0490*/  LD.E.U8 R6, desc[UR6][R132.64+0x1b2] ;  /* 0x0001b20684067980 */ /* 0x000ee4000c101100 */
[----:B---3--:R-:W-:-:S13]  /*04a0*/  ISETP.NE.AND P1, PT, R6, RZ, PT ;  /* 0x000000ff0600720c */ /* 0x008fda0003f25270 */
[----:B------:R-:W3:Y:S02]  /*04b0*/  @P1 LD.E R6, desc[UR6][R10.64+0x4] ;  /* 0x000004060a061980 */ /* 0x000ee4000c101900 */
[----:B---3-5:R-:W-:-:S06]  /*04c0*/  @P1 IADD3 R75, PT, PT, R6, -R13, RZ ;  /* 0x8000000d064b1210 */ /* 0x028fcc0007ffe0ff */
[----:B------:R3:W5:Y:S02]  /*04d0*/  @!P1 LD.E R75, desc[UR6][R10.64] ;  /* 0x000000060a4b9980 */ /* 0x000764000c101900 */
.L_x_7570:
[----:B------:R-:W-:Y:S05]  /*04e0*/  BSYNC.RECONVERGENT B0 ;  /* 0x0000000000007941 */ /* 0x000fea0003800200 */
.L_x_7569:
        /* <DEDUP_REMOVED lines=9> */
.L_x_7572:
[----:B------:R-:W4:Y:S01]  /*0580*/  LD.E.64 R6, desc[UR6][R132.64+0x108] ;  /* 0x0001080684067980 */ /* 0x000f22000c101b00 */
[----:B------:R-:W-:Y:S01]  /*0590*/  BSSY.RECONVERGENT B0, `(.L_x_7574) ;  /* 0x0000006000007945 */ /* 0x000fe20003800200 */
[----:B----4-:R-:W-:Y:S01]  /*05a0*/  ISETP.NE.U32.AND P0, PT, R6, RZ, PT ;  /* 0x000000ff0600720c */ /* 0x010fe20003f05070 */
[----:B------:R-:W-:-:S03]  /*05b0*/  IMAD.MOV.U32 R6, RZ, RZ, RZ ;  /* 0x000000ffff067224 */ /* 0x000fc600078e00ff */
[----:B------:R-:W-:-:S13]  /*05c0*/  ISETP.NE.AND.EX P0, PT, R7, RZ, PT, P0 ;  /* 0x000000ff0700720c */ /* 0x000fda0003f05300 */
[----:B------:R-:W-:Y:S05]  /*05d0*/  @!P0 BRA `(.L_x_7575) ;  /* 0x0000000000048947 */ /* 0x000fea0003800000 */
[----:B------:R4:W5:Y:S02]  /*05e0*/  LD.E R6, desc[UR6][R132.64+0xbc] ;  /* 0x0000bc0684067980 */ /* 0x000964000c101900 */
.L_x_7575:
[----:B------:R-:W-:Y:S05]  /*05f0*/  BSYNC.RECONVERGENT B0 ;  /* 0x0000000000007941 */ /* 0x000fea0003800200 */
.L_x_7574:
[----:B-----5:R-:W-:Y:S02]  /*0600*/  IADD3 R67, PT, PT, R75, R6, RZ ;  /* 0x000000064b437210 */ /* 0x020fe40007ffe0ff */
.L_x_7573:
[----:B------:R-:W-:Y:S05]  /*0610*/  BSYNC.RECONVERGENT B1 ;  /* 0x0000000000017941 */ /* 0x000fea0003800200 */
.L_x_7571:
[----:B------:R-:W-:Y:S01]  /*0620*/  IMAD.SHL.U32 R77, R215, 0x40, RZ ;  /* 0x00000040d74d7824 */ /* 0x000fe200078e00ff */
[----:B------:R-:W-:Y:S01]  /*0630*/  MOV R6, R214 ;  /* 0x000000d600067202 */ /* 0x000fe20000000f00 */
[----:B------:R-:W-:-:S03]  /*0640*/  IMAD.MOV.U32 R7, RZ, RZ, 0x0 ;  /* 0x00000000ff077424 */ /* 0x000fc600078e00ff */
[----:B------:R-:W-:-:S13]  /*0650*/  ISETP.GT.AND P0, PT, R216, R77, PT ;  /* 0x0000004dd800720c */ /* 0x000fda0003f04270 */
[----:B-1234-:R-:W-:Y:S05]  /*0660*/  @!P0 RET.REL.NODEC R6 `(_ZN5flash24flash_fwd_splitkv_kernelI23Flash_fwd_kernel_traitsILi128ELi64ELi128ELi4ELb0ELb0EN7cutlass10bfloat16_tE19Flash_kernel_traitsILi128ELi64ELi128ELi4ES3_EELb0ELb1ELb1ELb0ELb0ELb0ELb1ELb1EEEvNS_16Flash_fwd_paramsE) ;  /* 0xfffffff806648950 */ /* 0x01efea0003c3ffff */
[----:B------:R-:W2:Y:S04]  /*0670*/  LD.E R10, desc[UR6][R132.64+0xb8] ;  /* 0x0000b806840a7980 */ /* 0x000ea8000c101900 */
[----:B------:R-:W3:Y:S04]  /*0680*/  LD.E R6, desc[UR6][R132.64+0x188] ;  /* 0x0001880684067980 */ /* 0x000ee8000c101900 */
[----:B------:R-:W4:Y:S01]  /*0690*/  LD.E R9, desc[UR6][R132.64+0x184] ;  /* 0x0001840684097980 */ /* 0x000f22000c101900 */
[----:B------:R-:W-:Y:S01]  /*06a0*/  IABS R8, R2 ;  /* 0x0000000200087213 */ /* 0x000fe20000000000 */
[----:B------:R-:W-:-:S03]  /*06b0*/  IMAD.IADD R53, R77, 0x1, R67 ;  /* 0x000000014d357824 */ /* 0x000fc600078e0243 */
[----:B------:R-:W1:Y:S08]  /*06c0*/  I2F.RP R7, R8 ;  /* 0x0000000800077306 */ /* 0x000e700000209400 */
[----:B-1----:R-:W1:Y:S02]  /*06d0*/  MUFU.RCP R14, R7 ;  /* 0x00000007000e7308 */ /* 0x002e640000001000 */
[----:B-1----:R-:W-:-:S06]  /*06e0*/  VIADD R14, R14, 0xffffffe ;  /* 0x0ffffffe0e0e7836 */ /* 0x002fcc0000000000 */
[----:B------:R-:W1:Y:S02]  /*06f0*/  F2I.FTZ.U32.TRUNC.NTZ R15, R14 ;  /* 0x0000000e000f7305 */ /* 0x000e64000021f000 */
[----:B-1----:R-:W-:Y:S02]  /*0700*/  IMAD.MOV R5, RZ, RZ, -R15 ;  /* 0x000000ffff057224 */ /* 0x002fe400078e0a0f */
[----:B------:R-:W-:Y:S02]  /*0710*/  IMAD.MOV.U32 R14, RZ, RZ, RZ ;  /* 0x000000ffff0e7224 */ /* 0x000fe400078e00ff */
[----:B--2---:R-:W-:-:S05]  /*0720*/  VIADD R10, R10, 0x7f ;  /* 0x0000007f0a0a7836 */ /* 0x004fca0000000000 */
[----:B------:R-:W-:Y:S02]  /*0730*/  SHF.R.S32.HI R11, RZ, 0x1f, R10 ;  /* 0x0000001fff0b7819 */ /* 0x000fe4000001140a */
[----:B----4-:R-:W-:Y:S02]  /*0740*/  IADD3 R9, PT, PT, R53, -R216, -R9 ;  /* 0x800000d835097210 */ /* 0x010fe40007ffe809 */
[----:B------:R-:W-:Y:S01]  /*0750*/  LEA.HI R11, R11, R10, RZ, 0x7 ;  /* 0x0000000a0b0b7211 */ /* 0x000fe200078f38ff */
[----:B------:R-:W-:Y:S01]  /*0760*/  IMAD R10, R5, R8, RZ ;  /* 0x00000008050a7224 */ /* 0x000fe200078e02ff */
[-C--:B------:R-:W-:Y:S02]  /*0770*/  IABS R5, R2.reuse ;  /* 0x0000000200057213 */ /* 0x080fe40000000000 */
[----:B------:R-:W-:Y:S01]  /*0780*/  LEA.HI.SX32 R11, R11, R2, 0x19 ;  /* 0x000000020b0b7211 */ /* 0x000fe200078fcaff */
[----:B------:R-:W-:-:S04]  /*0790*/  IMAD.HI.U32 R10, R15, R10, R14 ;  /* 0x0000000a0f0a7227 */ /* 0x000fc800078e000e */
[----:B------:R-:W-:Y:S02]  /*07a0*/  VIADD R11, R11, 0xffffffff ;  /* 0xffffffff0b0b7836 */ /* 0x000fe40000000000 */
[----:B------:R-:W-:-:S03]  /*07b0*/  IMAD.MOV R5, RZ, RZ, -R5 ;  /* 0x000000ffff057224 */ /* 0x000fc600078e0a05 */
        /* <DEDUP_REMOVED lines=11> */
[----:B------:R-:W-:Y:S01]  /*0870*/  IMAD R5, R215, 0x40, -R216 ;  /* 0x00000040d7057824 */ /* 0x000fe200078e0ad8 */
[----:B------:R-:W-:-:S04]  /*0880*/  SHF.R.S32.HI R8, RZ, 0x1f, R7 ;  /* 0x0000001fff087819 */ /* 0x000fc80000011407 */
[----:B---3--:R-:W-:Y:S02]  /*0890*/  IADD3 R6, PT, PT, R6, R5, R7 ;  /* 0x0000000506067210 */ /* 0x008fe40007ffe007 */
[----:B------:R-:W-:Y:S02]  /*08a0*/  LEA.HI R7, R8, R7, RZ, 0x7 ;  /* 0x0000000708077211 */ /* 0x000fe400078f38ff */
[----:B------:R-:W-:Y:S01]  /*08b0*/  SHF.R.S32.HI R8, RZ, 0x1f, R9 ;  /* 0x0000001fff087819 */ /* 0x000fe20000011409 */
[----:B------:R-:W-:Y:S01]  /*08c0*/  VIADD R6, R6, 0x40 ;  /* 0x0000004006067836 */ /* 0x000fe20000000000 */
[----:B------:R-:W-:Y:S01]  /*08d0*/  SHF.R.S32.HI R7, RZ, 0x7, R7 ;  /* 0x00000007ff077819 */ /* 0x000fe20000011407 */
[----:B------:R-:W-:Y:S01]  /*08e0*/  @P2 VIADD R10, R10, 0x1 ;  /* 0x000000010a0a2836 */ /* 0x000fe20000000000 */
[----:B------:R-:W-:Y:S02]  /*08f0*/  LEA.HI R8, R8, R9, RZ, 0x7 ;  /* 0x0000000908087211 */ /* 0x000fe400078f38ff */
[----:B------:R-:W-:Y:S01]  /*0900*/  SHF.R.S32.HI R5, RZ, 0x1f, R6 ;  /* 0x0000001fff057819 */ /* 0x000fe20000011406 */
[----:B------:R-:W-:Y:S01]  /*0910*/  IMAD.MOV.U32 R11, RZ, RZ, R10 ;  /* 0x000000ffff0b7224 */ /* 0x000fe200078e000a */
[----:B------:R-:W-:-:S02]  /*0920*/  SHF.R.S32.HI R205, RZ, 0x7, R8 ;  /* 0x00000007ffcd7819 */ /* 0x000fc40000011408 */
[----:B------:R-:W-:Y:S01]  /*0930*/  LEA.HI R5, R5, R6, RZ, 0x7 ;  /* 0x0000000605057211 */ /* 0x000fe200078f38ff */
[----:B------:R-:W-:Y:S01]  /*0940*/  @!P0 IMAD.MOV R11, RZ, RZ, -R11 ;  /* 0x000000ffff0b8224 */ /* 0x000fe200078e0a0b */
[----:B------:R-:W-:Y:S02]  /*0950*/  @!P1 LOP3.LUT R11, RZ, R2, RZ, 0x33, !PT ;  /* 0x00000002ff0b9212 */ /* 0x000fe400078e33ff */
[----:B------:R-:W-:Y:S01]  /*0960*/  SHF.R.S32.HI R64, RZ, 0x7, R5 ;  /* 0x00000007ff407819 */ /* 0x000fe20000011405 */
[----:B------:R-:W1:Y:S02]  /*0970*/  S2R R2, SR_TID.X ;  /* 0x0000000000027919 */ /* 0x000e640000002100 */
[----:B------:R-:W-:-:S05]  /*0980*/  IMAD R10, R11, UR9, RZ ;  /* 0x000000090b0a7c24 */ /* 0x000fca000f8e02ff */
        /* <DEDUP_REMOVED lines=40> */
.L_x_7578:
[----:B------:R-:W-:Y:S05]  /*0c10*/  BSYNC.RECONVERGENT B0 ;  /* 0x0000000000007941 */ /* 0x000fea0003800200 */
.L_x_7577:
        /* <DEDUP_REMOVED lines=12> */
.L_x_7580:
[----:B------:R-:W-:Y:S05]  /*0ce0*/  BSYNC.RECONVERGENT B0 ;  /* 0x0000000000007941 */ /* 0x000fea0003800200 */
.L_x_7579:
        /* <DEDUP_REMOVED lines=12> */
.L_x_7582:
[----:B------:R-:W-:Y:S05]  /*0db0*/  BSYNC.RECONVERGENT B0 ;  /* 0x0000000000007941 */ /* 0x000fea0003800200 */
.L_x_7581:
        /* <DEDUP_REMOVED lines=12> */
.L_x_7584:
[----:B------:R-:W-:Y:S05]  /*0e80*/  BSYNC.RECONVERGENT B0 ;  /* 0x0000000000007941 */ /* 0x000fea0003800200 */
.L_x_7583:
        /* <DEDUP_REMOVED lines=11> */
.L_x_7586:
[----:B------:R-:W-:Y:S05]  /*0f40*/  BSYNC.RECONVERGENT B0 ;  /* 0x0000000000007941 */ /* 0x000fea0003800200 */
.L_x_7585:
        /* <DEDUP_REMOVED lines=11> */
.L_x_7588:
[----:B------:R-:W-:Y:S05]  /*1000*/  BSYNC.RECONVERGENT B0 ;  /* 0x0000000000007941 */ /* 0x000fea0003800200 */
.L_x_7587:
        /* <DEDUP_REMOVED lines=12> */
.L_x_7590:
[----:B------:R-:W-:Y:S05]  /*10d0*/  BSYNC.RECONVERGENT B0 ;  /* 0x0000000000007941 */ /* 0x000fea0003800200 */
.L_x_7589:
        /* <DEDUP_REMOVED lines=15> */
.L_x_7592:
[----:B------:R-:W-:Y:S05]  /*11d0*/  BSYNC.RECONVERGENT B0 ;  /* 0x0000000000007941 */ /* 0x000fea0003800200 */
.L_x_7591:
        /* <DEDUP_REMOVED lines=20> */
[----:B--234-:R-:W-:Y:S05]  /*1320*/  @P6 RET.REL.NODEC R214 `(_ZN5flash24flash_fwd_splitkv_kernelI23Flash_fwd_kernel_traitsILi128ELi64ELi128ELi4ELb0ELb0EN7cutlass10bfloat16_tE19Flash_kernel_traitsILi128ELi64ELi128ELi4ES3_EELb0ELb1ELb1ELb0ELb0ELb0ELb1ELb1EEEvNS_16Flash_fwd_paramsE) ;  /* 0xffffffecd6346950 */ /* 0x01cfea0003c3ffff */
[----:B------:R-:W-:Y:S02]  /*1330*/  MOV R3, 0xff800000 ;  /* 0xff80000000037802 */ /* 0x000fe40000000f00 */
[----:B------:R-:W-:-:S03]  /*1340*/  MOV R215, 0x0 ;  /* 0x0000000000d77802 */ /* 0x000fc60000000f00 */
[----:B------:R1:W-:Y:S02]  /*1350*/  ST.E desc[UR6][R10.64+0xe0], R3 ;  /* 0x0000e0030a007985 */ /* 0x0003e4000c101906 */
[----:B-1----:R-:W-:Y:S05]  /*1360*/  RET.REL.NODEC R214 `(_ZN5flash24flash_fwd_splitkv_kernelI23Flash_fwd_kernel_traitsILi128ELi64ELi128ELi4ELb0ELb0EN7cutlass10bfloat16_tE19Flash_kernel_traitsILi128ELi64ELi128ELi4ES3_EELb0ELb1ELb1ELb0ELb0ELb0ELb1ELb1EEEvNS_16Flash_fwd_paramsE) ;  /* 0xffffffecd6247950 */ /* 0x002fea0003c3ffff */
.L_x_7576:
        /* <DEDUP_REMOVED lines=101> */
.L_x_7594:
        /* <DEDUP_REMOVED lines=78> */
.L_x_7595:
[----:B------:R-:W-:Y:S05]  /*1ea0*/  BSYNC.RECONVERGENT B0 ;  /* 0x0000000000007941 */ /* 0x000fea0003800200 */
.L_x_7593:
        /* <DEDUP_REMOVED lines=33> */
[----:B------:R-:W-:Y:S02]  /*20c0*/  LOP3.LUT R21, R68, 0x1c0, RZ, 0xc0, !PT ;  /* 0x000001c044157812 */ /* 0x000fe400078ec0ff */
[----:B------:R-:W-:Y:S02]  /*20d0*/  ISETP.GE.AND P1, PT, R10, RZ, PT ;  /* 0x000000ff0a00720c */ /* 0x000fe40003f26270 */
[----:B------:R-:W-:Y:S01]  /*20e0*/  @!P2 IADD3 R7, PT, PT, R7, 0x1, RZ ;  /* 0x000000010707a810 */ /* 0x000fe20007ffe0ff */
[----:B-----5:R-:W-:Y:S01]  /*20f0*/  IMAD R20, R15, R208, RZ ;  /* 0x000000d00f147224 */ /* 0x020fe200078e02ff */
[----:B------:R-:W-:-:S02]  /*2100*/  LOP3.LUT R21, R21, 0x38, R2, 0xf8, !PT ;  /* 0x0000003815157812 */ /* 0x000fc400078ef802 */
[----:B------:R-:W-:Y:S01]  /*2110*/  ISETP.NE.AND P2, PT, R5, RZ, PT ;  /* 0x000000ff0500720c */ /* 0x000fe20003f45270 */
[----:B------:R-:W-:Y:S01]  /*2120*/  @P3 VIADD R7, R7, 0x1 ;  /* 0x0000000107073836 */ /* 0x000fe20000000000 */
[----:B------:R-:W-:Y:S01]  /*2130*/  LOP3.LUT R21, R21, 0x38, R68, 0x78, !PT ;  /* 0x0000003815157812 */ /* 0x000fe200078e7844 */
[C---:B------:R-:W-:Y:S02]  /*2140*/  IMAD R20, R6.reuse, R209, R20 ;  /* 0x000000d106147224 */ /* 0x040fe400078e0214 */
[----:B------:R-:W-:Y:S01]  /*2150*/  IMAD.WIDE.U32 R22, R6, R208, R22 ;  /* 0x000000d006167225 */ /* 0x000fe200078e0016 */
[----:B------:R-:W-:-:S03]  /*2160*/  LOP3.LUT R68, R21, 0x1e00, R68, 0xf8, !PT ;  /* 0x00001e0015447812 */ /* 0x000fc600078ef844 */
[----:B------:R-:W-:Y:S01]  /*2170*/  IMAD.MOV.U32 R6, RZ, RZ, R7 ;  /* 0x000000ffff067224 */ /* 0x000fe200078e0007 */
[----:B------:R-:W-:Y:S01]  /*2180*/  IADD3 R21, PT, PT, R23, R20, RZ ;  /* 0x0000001417157210 */ /* 0x000fe20007ffe0ff */
[----:B------:R-:W-:Y:S02]  /*2190*/  IMAD.MOV.U32 R20, RZ, RZ, R22 ;  /* 0x000000ffff147224 */ /* 0x000fe400078e0016 */
[----:B------:R-:W-:Y:S01]  /*21a0*/  @!P1 IMAD.MOV R6, RZ, RZ, -R6 ;  /* 0x000000ffff069224 */ /* 0x000fe200078e0a06 */
[----:B------:R-:W-:Y:S02]  /*21b0*/  @!P2 LOP3.LUT R6, RZ, R5, RZ, 0x33, !PT ;  /* 0x00000005ff06a212 */ /* 0x000fe400078e33ff */
[----:B------:R-:W-:Y:S01]  /*21c0*/  SHF.R.S32.HI R125, RZ, 0x1f, R218 ;  /* 0x0000001fff7d7819 */ /* 0x000fe200000114da */
[----:B------:R-:W-:Y:S01]  /*21d0*/  IMAD.MOV.U32 R129, RZ, RZ, RZ ;  /* 0x000000ffff817224 */ /* 0x000fe200078e00ff */
[----:B------:R-:W-:Y:S01]  /*21e0*/  SHF.R.U32.HI R128, RZ, 0x3, R2 ;  /* 0x00000003ff807819 */ /* 0x000fe20000011602 */
[----:B------:R-:W-:-:S02]  /*21f0*/  IMAD R7, R27, R6, RZ ;  /* 0x000000061b077224 */ /* 0x000fc400078e02ff */
[----:B------:R-:W-:Y:S01]  /*2200*/  IMAD.WIDE.U32 R20, R6, R26, R20 ;  /* 0x0000001a06147225 */ /* 0x000fe200078e0014 */
[----:B------:R-:W1:Y:S03]  /*2210*/  S2UR UR4, SR_CgaCtaId ;  /* 0x00000000000479c3 */ /* 0x000e660000008800 */
[-C--:B------:R-:W-:Y:S01]  /*2220*/  IMAD R213, R209, R128.reuse, RZ ;  /* 0x00000080d1d57224 */ /* 0x080fe200078e02ff */
[----:B------:R-:W-:Y:S01]  /*2230*/  UMOV UR5, 0x400 ;  /* 0x0000040000057882 */ /* 0x000fe20000000000 */
[----:B------:R-:W-:Y:S02]  /*2240*/  IMAD R211, R207, R128, RZ ;  /* 0x00000080cfd37224 */ /* 0x000fe400078e02ff */
[----:B------:R-:W-:Y:S02]  /*2250*/  IMAD.SHL.U32 R74, R2, 0x4, RZ ;  /* 0x00000004024a7824 */ /* 0x000fe400078e00ff */
[----:B------:R-:W-:Y:S01]  /*2260*/  IMAD.SHL.U32 R65, R64, 0x80, RZ ;  /* 0x0000008040417824 */ /* 0x000fe200078e00ff */
[----:B------:R-:W-:Y:S01]  /*2270*/  SHF.L.U64.HI R71, R206, 0x4, R207 ;  /* 0x00000004ce477819 */ /* 0x000fe200000102cf */
[----:B------:R-:W-:Y:S01]  /*2280*/  IMAD.SHL.U32 R66, R208, 0x10, RZ ;  /* 0x00000010d0427824 */ /* 0x000fe200078e00ff */
[----:B------:R-:W-:-:S02]  /*2290*/  SHF.L.U32 R70, R206, 0x4, RZ ;  /* 0x00000004ce467819 */ /* 0x000fc400000006ff */
[----:B------:R-:W-:Y:S01]  /*22a0*/  SHF.L.U64.HI R69, R208, 0x4, R209 ;  /* 0x00000004d0457819 */ /* 0x000fe200000102d1 */
[----:B-1----:R-:W-:Y:S01]  /*22b0*/  ULEA UR4, UR4, UR5, 0x18 ;  /* 0x0000000504047291 */ /* 0x002fe2000f8ec0ff */
[----:B------:R-:W-:Y:S02]  /*22c0*/  LOP3.LUT R74, R74, 0x1c, RZ, 0xc0, !PT ;  /* 0x0000001c4a4a7812 */ /* 0x000fe400078ec0ff */
[----:B------:R-:W-:-:S03]  /*22d0*/  IADD3 R72, PT, PT, R65, -0x80, RZ ;  /* 0xffffff8041487810 */ /* 0x000fc60007ffe0ff */
[----:B------:R-:W-:Y:S01]  /*22e0*/  LEA R68, R68, UR4, 0x1 ;  /* 0x0000000444447c11 */ /* 0x000fe2000f8e08ff */
[----:B--2---:R-:W-:-:S04]  /*22f0*/  @P0 IMAD.WIDE.U32 R30, R136, R0, RZ ;  /* 0x00000000881e0225 */ /* 0x004fc800078e00ff */
[----:B------:R-:W-:Y:S02]  /*2300*/  @P0 IMAD R12, R137, R0, RZ ;  /* 0x00000000890c0224 */ /* 0x000fe400078e02ff */
[-C--:B---3--:R-:W-:Y:S02]  /*2310*/  @!P0 IMAD R10, R29, R219.reuse, RZ ;  /* 0x000000db1d0a8224 */ /* 0x088fe400078e02ff */
[----:B------:R-:W-:-:S04]  /*2320*/  @!P0 IMAD.WIDE.U32 R28, R28, R219, RZ ;  /* 0x000000db1c1c8225 */ /* 0x000fc800078e00ff */
[----:B------:R-:W-:Y:S02]  /*2330*/  @!P0 IMAD.MOV.U32 R0, RZ, RZ, R28 ;  /* 0x000000ffff008224 */ /* 0x000fe400078e001c */
[----:B------:R-:W-:Y:S01]  /*2340*/  @P0 IMAD.MOV.U32 R0, RZ, RZ, R30 ;  /* 0x000000ffff000224 */ /* 0x000fe200078e001e */
[----:B------:R-:W-:Y:S02]  /*2350*/  @!P0 IADD3 R10, PT, PT, R29, R10, RZ ;  /* 0x0000000a1d0a8210 */ /* 0x000fe40007ffe0ff */
[----:B------:R-:W-:Y:S02]  /*2360*/  @P0 IADD3 R10, PT, PT, R31, R12, RZ ;  /* 0x0000000c1f0a0210 */ /* 0x000fe40007ffe0ff */
[----:B------:R-:W-:Y:S01]  /*2370*/  IADD3 R22, P1, PT, R14, R0, RZ ;  /* 0x000000000e167210 */ /* 0x000fe20007f3e0ff */
[----:B------:R-:W-:-:S04]  /*2380*/  IMAD R5, R25, R218, RZ ;  /* 0x000000da19057224 */ /* 0x000fc800078e02ff */
[----:B------:R-:W-:Y:S02]  /*2390*/  IMAD.X R23, RZ, RZ, R10, P1 ;  /* 0x000000ffff177224 */ /* 0x000fe400008e060a */
[----:B------:R-:W-:Y:S02]  /*23a0*/  IMAD R5, R24, R125, R5 ;  /* 0x0000007d18057224 */ /* 0x000fe400078e0205 */
[----:B------:R-:W-:Y:S01]  /*23b0*/  IMAD.WIDE.U32 R28, R218, R24, R22 ;  /* 0x00000018da1c7225 */ /* 0x000fe200078e0016 */
[----:B------:R-:W-:Y:S02]  /*23c0*/  SHF.R.S32.HI R0, RZ, 0x1f, R6 ;  /* 0x0000001fff007819 */ /* 0x000fe40000011406 */
[----:B------:R-:W-:Y:S02]  /*23d0*/  IADD3 R24, P0, PT, R14, R4, RZ ;  /* 0x000000040e187210 */ /* 0x000fe40007f1e0ff */
[----:B------:R-:W-:Y:S01]  /*23e0*/  IADD3 R29, PT, PT, R29, R5, RZ ;  /* 0x000000051d1d7210 */ /* 0x000fe20007ffe0ff */
[----:B------:R-:W-:Y:S01]  /*23f0*/  IMAD.WIDE.U32 R4, R215, 0x40, R128 ;  /* 0x00000040d7047825 */ /* 0x000fe200078e0080 */
[----:B------:R-:W-:-:S03]  /*2400*/  IADD3.X R25, PT, PT, RZ, R3, RZ, P0, !PT ;  /* 0x00000003ff197210 */ /* 0x000fc600007fe4ff */
[----:B------:R-:W-:Y:S02]  /*2410*/  IMAD R26, R0, R26, R7 ;  /* 0x0000001a001a7224 */ /* 0x000fe400078e0207 */
[-C--:B------:R-:W-:Y:S02]  /*2420*/  IMAD R3, R5, R136.reuse, RZ ;  /* 0x0000008805037224 */ /* 0x080fe400078e02ff */
[----:B------:R-:W-:Y:S02]  /*2430*/  IMAD.IADD R23, R21, 0x1, R26 ;  /* 0x0000000115177824 */ /* 0x000fe400078e021a */
[----:B------:R-:W-:Y:S02]  /*2440*/  IMAD.MOV.U32 R22, RZ, RZ, R20 ;  /* 0x000000ffff167224 */ /* 0x000fe400078e0014 */
[C---:B------:R-:W-:Y:S02]  /*2450*/  IMAD R3, R4.reuse, R137, R3 ;  /* 0x0000008904037224 */ /* 0x040fe400078e0203 */
[----:B------:R-:W-:Y:S01]  /*2460*/  IMAD.WIDE.U32 R20, R4, R136, R28 ;  /* 0x0000008804147225 */ /* 0x000fe200078e001c */
[----:B------:R-:W-:-:S04]  /*2470*/  SHF.R.S32.HI R4, RZ, 0x1f, R75 ;  /* 0x0000001fff047819 */ /* 0x000fc8000001144b */
[----:B------:R-:W-:Y:S01]  /*2480*/  LEA.HI R4, R4, R75, RZ, 0x7 ;  /* 0x0000004b04047211 */ /* 0x000fe200078f38ff */
[----:B------:R-:W-:-:S03]  /*2490*/  IMAD.WIDE.U32 R22, R128, R208, R22 ;  /* 0x000000d080167225 */ /* 0x000fc600078e0016 */
[----:B------:R-:W-:Y:S02]  /*24a0*/  SHF.R.S32.HI R4, RZ, 0x7, R4 ;  /* 0x00000007ff047819 */ /* 0x000fe40000011404 */
[----:B------:R-:W-:Y:S02]  /*24b0*/  IADD3 R213, PT, PT, R23, R213, RZ ;  /* 0x000000d517d57210 */ /* 0x000fe40007ffe0ff */
[C---:B----4-:R-:W-:Y:S02]  /*24c0*/  LEA R212, P0, R22.reuse, R16, 0x1 ;  /* 0x0000001016d47211 */ /* 0x050fe400078008ff */
[----:B------:R-:W-:Y:S02]  /*24d0*/  VIMNMX R73, PT, PT, R205, R4, !PT ;  /* 0x00000004cd497248 */ /* 0x000fe40007fe0100 */
[----:B------:R-:W-:Y:S02]  /*24e0*/  LEA.HI.X R213, R22, R17, R213, 0x1, P0 ;  /* 0x0000001116d57211 */ /* 0x000fe400000f0cd5 */
[----:B------:R-:W-:Y:S01]  /*24f0*/  ISETP.GT.AND P0, PT, R64, R73, PT ;  /* 0x000000494000720c */ /* 0x000fe20003f04270 */
[----:B------:R-:W-:Y:S01]  /*2500*/  IMAD.WIDE.U32 R24, R128, R206, R24 ;  /* 0x000000ce80187225 */ /* 0x000fe200078e0018 */
[----:B------:R-:W-:-:S03]  /*2510*/  LEA R126, P2, R20, R8, 0x1 ;  /* 0x00000008147e7211 */ /* 0x000fc600078408ff */
[----:B------:R-:W-:Y:S01]  /*2520*/  IMAD.IADD R211, R25, 0x1, R211 ;  /* 0x0000000119d37824 */ /* 0x000fe200078e02d3 */
[C---:B------:R-:W-:Y:S01]  /*2530*/  LEA R210, P1, R24.reuse, R18, 0x1 ;  /* 0x0000001218d27211 */ /* 0x040fe200078208ff */
        /* <DEDUP_REMOVED lines=108> */
.L_x_7697:
        /* <DEDUP_REMOVED lines=19> */
.L_x_7598:
[----:B------:R-:W-:Y:S05]  /*2d30*/  BSYNC.RECONVERGENT B0 ;  /* 0x0000000000007941 */ /* 0x000fea0003800200 */
.L_x_7597:
        /* <DEDUP_REMOVED lines=12> */
.L_x_7600:
[----:B------:R-:W-:Y:S05]  /*2e00*/  BSYNC.RECONVERGENT B0 ;  /* 0x0000000000007941 */ /* 0x000fea0003800200 */
.L_x_7599:
        /* <DEDUP_REMOVED lines=12> */
.L_x_7602:
[----:B------:R-:W-:Y:S05]  /*2ed0*/  BSYNC.RECONVERGENT B0 ;  /* 0x0000000000007941 */ /* 0x000fea0003800200 */
.L_x_7601:
        /* <DEDUP_REMOVED lines=17> */
.L_x_7604:
[----:B------:R-:W-:Y:S05]  /*2ff0*/  BSYNC.RECONVERGENT B0 ;  /* 0x0000000000007941 */ /* 0x000fea0003800200 */
.L_x_7603:
        /* <DEDUP_REMOVED lines=12> */
.L_x_7606:
[----:B------:R-:W-:Y:S05]  /*30c0*/  BSYNC.RECONVERGENT B0 ;  /* 0x0000000000007941 */ /* 0x000fea0003800200 */
.L_x_7605:
        /* <DEDUP_REMOVED lines=18> */
.L_x_7608:
[----:B------:R-:W-:Y:S05]  /*31f0*/  BSYNC.RECONVERGENT B0 ;  /* 0x0000000000007941 */ /* 0x000fea0003800200 */
.L_x_7607:
        /* <DEDUP_REMOVED lines=18> */
.L_x_7610:
[----:B------:R-:W-:Y:S05]  /*3320*/  BSYNC.RECONVERGENT B0 ;  /* 0x0000000000007941 */ /* 0x000fea0003800200 */
.L_x_7609:
        /* <DEDUP_REMOVED lines=18> */
.L_x_7612:
[----:B------:R-:W-:Y:S05]  /*3450*/  BSYNC.RECONVERGENT B0 ;  /* 0x0000000000007941 */ /* 0x000fea0003800200 */
.L_x_7611:
        /* <DEDUP_REMOVED lines=28> */
.L_x_7616:
[----:B------:R-:W-:Y:S05]  /*3620*/  BSYNC.RECONVERGENT B0 ;  /* 0x0000000000007941 */ /* 0x000fea0003800200 */
.L_x_7615:
        /* <DEDUP_REMOVED lines=16> */
.L_x_7618:
[----:B------:R-:W-:Y:S05]  /*3730*/  BSYNC.RECONVERGENT B0 ;  /* 0x0000000000007941 */ /* 0x000fea0003800200 */
.L_x_7617:
        /* <DEDUP_REMOVED lines=14> */
.L_x_7620:
[----:B------:R-:W-:Y:S05]  /*3820*/  BSYNC.RECONVERGENT B0 ;  /* 0x0000000000007941 */ /* 0x000fea0003800200 */
.L_x_7619:
        /* <DEDUP_REMOVED lines=15> */
.L_x_7622:
[----:B------:R-:W-:Y:S05]  /*3920*/  BSYNC.RECONVERGENT B0 ;  /* 0x0000000000007941 */ /* 0x000fea0003800200 */
.L_x_7621:
        /* <DEDUP_REMOVED lines=12> */
.L_x_7624:
[----:B------:R-:W-:Y:S05]  /*39f0*/  BSYNC.RECONVERGENT B0 ;  /* 0x0000000000007941 */ /* 0x000fea0003800200 */
.L_x_7623:
        /* <DEDUP_REMOVED lines=15> */
.L_x_7626:
[----:B------:R-:W-:Y:S05]  /*3af0*/  BSYNC.RECONVERGENT B0 ;  /* 0x0000000000007941 */ /* 0x000fea0003800200 */
.L_x_7625:
        /* <DEDUP_REMOVED lines=15> */
.L_x_7628:
[----:B------:R-:W-:Y:S05]  /*3bf0*/  BSYNC.RECONVERGENT B0 ;  /* 0x0000000000007941 */ /* 0x000fea0003800200 */
.L_x_7627:
        /* <DEDUP_REMOVED lines=17> */
.L_x_7614:
        /* <DEDUP_REMOVED lines=59> */
.L_x_7634:
[----:B------:R-:W-:Y:S05]  /*40c0*/  BSYNC.RECONVERGENT B0 ;  /* 0x0000000000007941 */ /* 0x000fea0003800200 */
.L_x_7633:
        /* <DEDUP_REMOVED lines=49> */
.L_x_7632:
[----:B------:R-:W-:Y:S05]  /*43e0*/  BSYNC.RECONVERGENT B1 ;  /* 0x0000000000017941 */ /* 0x000fea0003800200 */
.L_x_7631:
        /* <DEDUP_REMOVED lines=63> */
.L_x_7638:
[----:B------:R-:W-:Y:S05]  /*47e0*/  BSYNC.RECONVERGENT B0 ;  /* 0x0000000000007941 */ /* 0x000fea0003800200 */
.L_x_7637:
        /* <DEDUP_REMOVED lines=49> */
.L_x_7636:
[----:B------:R-:W-:Y:S05]  /*4b00*/  BSYNC.RECONVERGENT B1 ;  /* 0x0000000000017941 */ /* 0x000fea0003800200 */
.L_x_7635:
[----:B------:R-:W-:Y:S01]  /*4b10*/  ISETP.NE.AND P0, PT, R111, RZ, PT ;  /* 0x000000ff6f00720c */ /* 0x000fe20003f05270 */
[----:B------:R-:W-:Y:S11]  /*4b20*/  BSSY.RECONVERGENT B1, `(.L_x_7639) ;  /* 0x000006d000017945 */ /* 0x000ff60003800200 */
[----:B------:R-:W-:Y:S01]  /*4b30*/  @!UPT UIADD3 URZ, UPT, UPT, URZ, URZ, URZ ;  /* 0x000000fffffff290 */ /* 0x000fe2000fffe0ff */
[----:B------:R-:W-:Y:S05]  /*4b40*/  @P0 BRA `(.L_x_7640) ;  /* 0x0000000400a80947 */ /* 0x000fea0003800000 */
        /* <DEDUP_REMOVED lines=58> */
.L_x_7642:
[----:B------:R-:W-:Y:S05]  /*4ef0*/  BSYNC.RECONVERGENT B0 ;  /* 0x0000000000007941 */ /* 0x000fea0003800200 */
.L_x_7641:
        /* <DEDUP_REMOVED lines=47> */
.L_x_7640:
[----:B------:R-:W-:Y:S05]  /*51f0*/  BSYNC.RECONVERGENT B1 ;  /* 0x0000000000017941 */ /* 0x000fea0003800200 */
.L_x_7639:
        /* <DEDUP_REMOVED lines=63> */
.L_x_7646:
[----:B------:R-:W-:Y:S05]  /*55f0*/  BSYNC.RECONVERGENT B0 ;  /* 0x0000000000007941 */ /* 0x000fea0003800200 */
.L_x_7645:
        /* <DEDUP_REMOVED lines=47> */
.L_x_7644:
[----:B------:R-:W-:Y:S05]  /*58f0*/  BSYNC.RECONVERGENT B1 ;  /* 0x0000000000017941 */ /* 0x000fea0003800200 */
.L_x_7643:
        /* <DEDUP_REMOVED lines=58> */
.L_x_7650:
[----:B------:R-:W-:Y:S05]  /*5ca0*/  BSYNC.RECONVERGENT B0 ;  /* 0x0000000000007941 */ /* 0x000fea0003800200 */
.L_x_7649:
        /* <DEDUP_REMOVED lines=47> */
.L_x_7648:
[----:B------:R-:W-:Y:S05]  /*5fa0*/  BSYNC.RECONVERGENT B1 ;  /* 0x0000000000017941 */ /* 0x000fea0003800200 */
.L_x_7647:
        /* <DEDUP_REMOVED lines=63> */
.L_x_7654:
[----:B------:R-:W-:Y:S05]  /*63a0*/  BSYNC.RECONVERGENT B0 ;  /* 0x0000000000007941 */ /* 0x000fea0003800200 */
.L_x_7653:
        /* <DEDUP_REMOVED lines=47> */
.L_x_7652:
[----:B------:R-:W-:Y:S05]  /*66a0*/  BSYNC.RECONVERGENT B1 ;  /* 0x0000000000017941 */ /* 0x000fea0003800200 */
.L_x_7651:
        /* <DEDUP_REMOVED lines=61> */
.L_x_7658:
[----:B------:R-:W-:Y:S05]  /*6a80*/  BSYNC.RECONVERGENT B0 ;  /* 0x0000000000007941 */ /* 0x000fea0003800200 */
.L_x_7657:
        /* <DEDUP_REMOVED lines=47> */
.L_x_7656:
[----:B------:R-:W-:Y:S05]  /*6d80*/  BSYNC.RECONVERGENT B1 ;  /* 0x0000000000017941 */ /* 0x000fea0003800200 */
.L_x_7655:
        /* <DEDUP_REMOVED lines=61> */
.L_x_7662:
[----:B------:R-:W-:Y:S05]  /*7160*/  BSYNC.RECONVERGENT B0 ;  /* 0x0000000000007941 */ /* 0x000fea0003800200 */
.L_x_7661:
        /* <DEDUP_REMOVED lines=47> */
.L_x_7660:
[----:B------:R-:W-:Y:S05]  /*7460*/  BSYNC.RECONVERGENT B1 ;  /* 0x0000000000017941 */ /* 0x000fea0003800200 */
.L_x_7659:
[----:B------:R-:W3:Y:S02]  /*7470*/  LD.E R3, desc[UR6][R132.64+0xd0] ;  /* 0x0000d00684037980 */ /* 0x000ee4000c101900 */
[----:B---3--:R-:W-:Y:S05]  /*7480*/  IMAD.U32 R3, R3, -0x40, RZ ;  /* 0xffffffc003037824 */ /* 0x008fea00078e00ff */
[C---:B------:R-:W-:Y:S02]  /*7490*/  LEA R16, P1, R3.reuse, R16, 0x1 ;  /* 0x0000001003107211 */ /* 0x040fe400078208ff */
[C---:B------:R-:W-:Y:S02]  /*74a0*/  LEA R54, P0, R3.reuse, R54, 0x1 ;  /* 0x0000003603367211 */ /* 0x040fe400078008ff */
[C---:B------:R-:W-:Y:S02]  /*74b0*/  LEA.HI.X.SX32 R17, R3.reuse, R17, 0x1, P1 ;  /* 0x0000001103117211 */ /* 0x040fe400008f0eff */
[----:B------:R-:W-:Y:S01]  /*74c0*/  LEA.HI.X.SX32 R55, R3, R55, 0x1, P0 ;  /* 0x0000003703377211 */ /* 0x000fe200000f0eff */
[----:B------:R-:W-:Y:S05]  /*74d0*/  BRA `(.L_x_7629) ;  /* 0x0000005c00587947 */ /* 0x000fea0003800000 */
.L_x_7630:
        /* <DEDUP_REMOVED lines=95> */
.L_x_7666:
[----:B------:R-:W-:Y:S05]  /*7ad0*/  BSYNC.RECONVERGENT B0 ;  /* 0x0000000000007941 */ /* 0x000fea0003800200 */
.L_x_7665:
        /* <DEDUP_REMOVED lines=88> */
.L_x_7664:
[----:B------:R-:W-:Y:S05]  /*8060*/  BSYNC.RECONVERGENT B1 ;  /* 0x0000000000017941 */ /* 0x000fea0003800200 */
.L_x_7663:
        /* <DEDUP_REMOVED lines=97> */
.L_x_7670:
[----:B------:R-:W-:Y:S05]  /*8680*/  BSYNC.RECONVERGENT B0 ;  /* 0x0000000000007941 */ /* 0x000fea0003800200 */
.L_x_7669:
        /* <DEDUP_REMOVED lines=88> */
.L_x_7668:
[----:B------:R-:W-:Y:S05]  /*8c10*/  BSYNC.RECONVERGENT B1 ;  /* 0x0000000000017941 */ /* 0x000fea0003800200 */
.L_x_7667:
        /* <DEDUP_REMOVED lines=96> */
.L_x_7674:
[----:B------:R-:W-:Y:S05]  /*9220*/  BSYNC.RECONVERGENT B0 ;  /* 0x0000000000007941 */ /* 0x000fea0003800200 */
.L_x_7673:
        /* <DEDUP_REMOVED lines=89> */
.L_x_7672:
[----:B------:R-:W-:Y:S05]  /*97c0*/  BSYNC.RECONVERGENT B1 ;  /* 0x0000000000017941 */ /* 0x000fea0003800200 */
.L_x_7671:
        /* <DEDUP_REMOVED lines=97> */
.L_x_7678:
[----:B------:R-:W-:Y:S05]  /*9de0*/  BSYNC.RECONVERGENT B0 ;  /* 0x0000000000007941 */ /* 0x000fea0003800200 */
.L_x_7677:
        /* <DEDUP_REMOVED lines=88> */
.L_x_7676:
[----:B------:R-:W-:Y:S05]  /*a370*/  BSYNC.RECONVERGENT B1 ;  /* 0x0000000000017941 */ /* 0x000fea0003800200 */
.L_x_7675:
        /* <DEDUP_REMOVED lines=94> */
.L_x_7682:
[----:B------:R-:W-:Y:S05]  /*a960*/  BSYNC.RECONVERGENT B0 ;  /* 0x0000000000007941 */ /* 0x000fea0003800200 */
.L_x_7681:
        /* <DEDUP_REMOVED lines=88> */
.L_x_7680:
[----:B------:R-:W-:Y:S05]  /*aef0*/  BSYNC.RECONVERGENT B1 ;  /* 0x0000000000017941 */ /* 0x000fea0003800200 */
.L_x_7679:
        /* <DEDUP_REMOVED lines=98> */
.L_x_7686:
[----:B------:R-:W-:Y:S05]  /*b520*/  BSYNC.RECONVERGENT B0 ;  /* 0x0000000000007941 */ /* 0x000fea0003800200 */
.L_x_7685:
        /* <DEDUP_REMOVED lines=86> */
.L_x_7684:
[----:B------:R-:W-:Y:S05]  /*ba90*/  BSYNC.RECONVERGENT B1 ;  /* 0x0000000000017941 */ /* 0x000fea0003800200 */
.L_x_7683:
        /* <DEDUP_REMOVED lines=98> */
.L_x_7690:
[----:B------:R-:W-:Y:S05]  /*c0c0*/  BSYNC.RECONVERGENT B0 ;  /* 0x0000000000007941 */ /* 0x000fea0003800200 */
.L_x_7689:
        /* <DEDUP_REMOVED lines=86> */
.L_x_7688:
[----:B------:R-:W-:Y:S05]  /*c630*/  BSYNC.RECONVERGENT B1 ;  /* 0x0000000000017941 */ /* 0x000fea0003800200 */
.L_x_7687:
        /* <DEDUP_REMOVED lines=98> */
.L_x_7694:
[----:B------:R-:W-:Y:S05]  /*cc60*/  BSYNC.RECONVERGENT B0 ;  /* 0x0000000000007941 */ /* 0x000fea0003800200 */
.L_x_7693:
        /* <DEDUP_REMOVED lines=86> */
.L_x_7692:
[----:B------:R-:W-:Y:S05]  /*d1d0*/  BSYNC.RECONVERGENT B1 ;  /* 0x0000000000017941 */ /* 0x000fea0003800200 */
.L_x_7691:
[----:B------:R-:W3:Y:S02]  /*d1e0*/  LD.E R3, desc[UR6][R132.64+0xd0] ;  /* 0x0000d00684037980 */ /* 0x000ee4000c101900 */
[----:B---3--:R-:W-:Y:S05]  /*d1f0*/  IMAD.U32 R3, R3, -0x40, RZ ;  /* 0xffffffc003037824 */ /* 0x008fea00078e00ff */
[C---:B------:R-:W-:Y:S02]  /*d200*/  LEA R82, P1, R3.reuse, R82, 0x1 ;  /* 0x0000005203527211 */ /* 0x040fe400078208ff */
[C---:B------:R-:W-:Y:S02]  /*d210*/  LEA R80, P0, R3.reuse, R80, 0x1 ;  /* 0x0000005003507211 */ /* 0x040fe400078008ff */
[C---:B------:R-:W-:Y:S02]  /*d220*/  LEA.HI.X.SX32 R83, R3.reuse, R83, 0x1, P1 ;  /* 0x0000005303537211 */ /* 0x040fe400008f0eff */
[----:B------:R-:W-:Y:S09]  /*d230*/  LEA.HI.X.SX32 R81, R3, R81, 0x1, P0 ;  /* 0x0000005103517211 */ /* 0x000ff200000f0eff */
.L_x_7629:
[----:B------:R-:W-:Y:S05]  /*d240*/  BSYNC.RECONVERGENT B2 ;  /* 0x0000000000027941 */ /* 0x000fea0003800200 */
.L_x_7613:
        /* <DEDUP_REMOVED lines=101> */
.L_x_7696:
[----:B------:R-:W-:Y:S05]  /*d8a0*/  BSYNC.RECONVERGENT B0 ;  /* 0x0000000000007941 */ /* 0x000fea0003800200 */
.L_x_7695:
[----:B------:R-:W-:Y:S11]  /*d8b0*/  ISETP.GT.AND P0, PT, R96, R73, PT ;  /* 0x000000496000720c */ /* 0x000ff60003f04270 */
[----:B------:R-:W-:Y:S02]  /*d8c0*/  @!UPT UIADD3 URZ, UPT, UPT, URZ, URZ, URZ ;  /* 0x000000fffffff290 */ /* 0x000fe4000fffe0ff */
[----:B------:R-:W-:Y:S05]  /*d8d0*/  @P0 BRA `(.L_x_7697) ;  /* 0xffffff5000c80947 */ /* 0x000fea000383ffff */
.L_x_7596:
        /* <DEDUP_REMOVED lines=34> */
.L_x_7701:
[----:B------:R-:W-:Y:S05]  /*db00*/  BSYNC.RECONVERGENT B0 ;  /* 0x0000000000007941 */ /* 0x000fea0003800200 */
.L_x_7700:
        /* <DEDUP_REMOVED lines=14> */
.L_x_7703:
[----:B------:R-:W-:Y:S05]  /*dbf0*/  BSYNC.RECONVERGENT B0 ;  /* 0x0000000000007941 */ /* 0x000fea0003800200 */
.L_x_7702:
        /* <DEDUP_REMOVED lines=16> */
.L_x_7705:
[----:B------:R-:W-:Y:S05]  /*dd00*/  BSYNC.RECONVERGENT B0 ;  /* 0x0000000000007941 */ /* 0x000fea0003800200 */
.L_x_7704:
        /* <DEDUP_REMOVED lines=16> */
.L_x_7699:
        /* <DEDUP_REMOVED lines=84> */
.L_x_7713:
[----:B------:R-:W-:Y:S05]  /*e350*/  BSYNC.RECONVERGENT B0 ;  /* 0x0000000000007941 */ /* 0x000fea0003800200 */
.L_x_7712:
[----:B-----5:R-:W-:Y:S01]  /*e360*/  IMAD.MOV.U32 R6, RZ, RZ, R10 ;  /* 0x000000ffff067224 */ /* 0x020fe200078e000a */
[----:B------:R-:W-:Y:S01]  /*e370*/  MOV R4, R8 ;  /* 0x0000000800047202 */ /* 0x000fe20000000f00 */
[----:B------:R-:W-:Y:S01]  /*e380*/  IMAD.MOV.U32 R7, RZ, RZ, R11 ;  /* 0x000000ffff077224 */ /* 0x000fe200078e000b */
[----:B------:R-:W-:Y:S02]  /*e390*/  MOV R5, R9 ;  /* 0x0000000900057202 */ /* 0x000fe40000000f00 */
.L_x_7711:
[----:B------:R-:W-:Y:S05]  /*e3a0*/  BSYNC.RECONVERGENT B1 ;  /* 0x0000000000017941 */ /* 0x000fea0003800200 */
.L_x_7710:
        /* <DEDUP_REMOVED lines=48> */
.L_x_7715:
[----:B------:R-:W-:Y:S05]  /*e6b0*/  BSYNC.RECONVERGENT B0 ;  /* 0x0000000000007941 */ /* 0x000fea0003800200 */
.L_x_7714:
[----:B-----5:R3:W-:Y:S02]  /*e6c0*/  STS.128 [R68+0x2000], R8 ;  /* 0x0020000844007388 */ /* 0x0207e40000000c00 */
.L_x_7709:
[----:B------:R-:W-:Y:S05]  /*e6d0*/  BSYNC.RECONVERGENT B2 ;  /* 0x0000000000027941 */ /* 0x000fea0003800200 */
.L_x_7708:
        /* <DEDUP_REMOVED lines=60> */
.L_x_7721:
[----:B------:R-:W-:Y:S05]  /*eaa0*/  BSYNC.RECONVERGENT B0 ;  /* 0x0000000000007941 */ /* 0x000fea0003800200 */
.L_x_7720:
[----:B-----5:R1:W-:Y:S02]  /*eab0*/  STS.128 [R68+0x800], R8 ;  /* 0x0008000844007388 */ /* 0x0203e40000000c00 */
.L_x_7719:
[----:B------:R-:W-:Y:S05]  /*eac0*/  BSYNC.RECONVERGENT B1 ;  /* 0x0000000000017941 */ /* 0x000fea0003800200 */
.L_x_7718:
        /* <DEDUP_REMOVED lines=53> */
.L_x_7723:
[----:B------:R-:W-:Y:S05]  /*ee20*/  BSYNC.RECONVERGENT B0 ;  /* 0x0000000000007941 */ /* 0x000fea0003800200 */
.L_x_7722:
[----:B-----5:R3:W-:Y:S02]  /*ee30*/  STS.128 [R68+0x2800], R8 ;  /* 0x0028000844007388 */ /* 0x0207e40000000c00 */
.L_x_7717:
[----:B------:R-:W-:Y:S05]  /*ee40*/  BSYNC.RECONVERGENT B2 ;  /* 0x0000000000027941 */ /* 0x000fea0003800200 */
.L_x_7716:
        /* <DEDUP_REMOVED lines=61> */
.L_x_7729:
[----:B------:R-:W-:Y:S05]  /*f220*/  BSYNC.RECONVERGENT B0 ;  /* 0x0000000000007941 */ /* 0x000fea0003800200 */
.L_x_7728:
[----:B-----5:R1:W-:Y:S02]  /*f230*/  STS.128 [R68+0x1000], R8 ;  /* 0x0010000844007388 */ /* 0x0203e40000000c00 */
.L_x_7727:
[----:B------:R-:W-:Y:S05]  /*f240*/  BSYNC.RECONVERGENT B1 ;  /* 0x0000000000017941 */ /* 0x000fea0003800200 */
.L_x_7726:
        /* <DEDUP_REMOVED lines=53> */
.L_x_7731:
[----:B------:R-:W-:Y:S05]  /*f5a0*/  BSYNC.RECONVERGENT B0 ;  /* 0x0000000000007941 */ /* 0x000fea0003800200 */
.L_x_7730:
[----:B-----5:R1:W-:Y:S02]  /*f5b0*/  STS.128 [R68+0x3000], R8 ;  /* 0x0030000844007388 */ /* 0x0203e40000000c00 */
.L_x_7725:
[----:B------:R-:W-:Y:S05]  /*f5c0*/  BSYNC.RECONVERGENT B2 ;  /* 0x0000000000027941 */ /* 0x000fea0003800200 */
.L_x_7724:
        /* <DEDUP_REMOVED lines=28> */
[C---:B------:R-:W-:Y:S01]  /*f790*/  SHF.L.U32 R9, R8.reuse, 0x10, RZ ;  /* 0x0000001008097819 */ /* 0x040fe200000006ff */
[C---:B------:R-:W-:Y:S01]  /*f7a0*/  IMAD.U32 R25, R11.reuse, 0x10000, RZ ;  /* 0x000100000b197824 */ /* 0x040fe200078e00ff */
[----:B------:R-:W-:Y:S02]  /*f7b0*/  LOP3.LUT R26, R8, 0xffff0000, RZ, 0xc0, !PT ;  /* 0xffff0000081a7812 */ /* 0x000fe400078ec0ff */
[----:B------:R-:W-:-:S02]  /*f7c0*/  LOP3.LUT R23, R11, 0xffff0000, RZ, 0xc0, !PT ;  /* 0xffff00000b177812 */ /* 0x000fc400078ec0ff */
[C---:B------:R-:W-:Y:S02]  /*f7d0*/  SHF.L.U32 R22, R10.reuse, 0x10, RZ ;  /* 0x000000100a167819 */ /* 0x040fe400000006ff */
[----:B------:R-:W-:Y:S02]  /*f7e0*/  LOP3.LUT R27, R10, 0xffff0000, RZ, 0xc0, !PT ;  /* 0xffff00000a1b7812 */ /* 0x000fe400078ec0ff */
[----:B--2---:R-:W-:Y:S02]  /*f7f0*/  LOP3.LUT R21, R4, 0xffff0000, RZ, 0xc0, !PT ;  /* 0xffff000004157812 */ /* 0x004fe400078ec0ff */
[----:B---3--:R-:W-:Y:S02]  /*f800*/  LOP3.LUT R19, R2, 0xffff0000, RZ, 0xc0, !PT ;  /* 0xffff000002137812 */ /* 0x008fe400078ec0ff */
[----:B------:R-:W-:Y:S02]  /*f810*/  LOP3.LUT R8, R3, 0xffff0000, RZ, 0xc0, !PT ;  /* 0xffff000003087812 */ /* 0x000fe400078ec0ff */
[----:B------:R-:W-:Y:S01]  /*f820*/  LOP3.LUT R20, R5, 0xffff0000, RZ, 0xc0, !PT ;  /* 0xffff000005147812 */ /* 0x000fe200078ec0ff */
[C---:B------:R-:W-:Y:S01]  /*f830*/  FMUL.FTZ R11, R0.reuse, R19 ;  /* 0x00000013000b7220 */ /* 0x040fe20000410000 */
[-C--:B------:R-:W-:Y:S01]  /*f840*/  FMUL.FTZ R0, R0, R21.reuse ;  /* 0x0000001500007220 */ /* 0x080fe20000410000 */
[C---:B------:R-:W-:Y:S01]  /*f850*/  FMUL.FTZ R10, R23.reuse, R8 ;  /* 0x00000008170a7220 */ /* 0x040fe20000410000 */
[----:B------:R-:W-:Y:S01]  /*f860*/  SHF.L.U32 R4, R4, 0x10, RZ ;  /* 0x0000001004047819 */ /* 0x000fe200000006ff */
[C---:B------:R-:W-:Y:S01]  /*f870*/  FFMA.FTZ R11, R6.reuse, R21, -R11 ;  /* 0x00000015060b7223 */ /* 0x040fe2000001080b */
[----:B------:R-:W-:Y:S01]  /*f880*/  FFMA.FTZ R0, R6, R19, R0 ;  /* 0x0000001306007223 */ /* 0x000fe20000010000 */
[----:B------:R-:W-:Y:S01]  /*f890*/  FMUL.FTZ R6, R23, R20 ;  /* 0x0000001417067220 */ /* 0x000fe20000410000 */
[----:B------:R-:W-:-:S02]  /*f8a0*/  IMAD.U32 R2, R2, 0x10000, RZ ;  /* 0x0001000002027824 */ /* 0x000fc400078e00ff */
[----:B------:R-:W-:Y:S01]  /*f8b0*/  FFMA.FTZ R10, R25, R20, -R10 ;  /* 0x00000014190a7223 */ /* 0x000fe2000001080a */
[----:B------:R-:W-:Y:S01]  /*f8c0*/  SHF.L.U32 R5, R5, 0x10, RZ ;  /* 0x0000001005057819 */ /* 0x000fe200000006ff */
[----:B------:R-:W-:Y:S02]  /*f8d0*/  IMAD.U32 R3, R3, 0x10000, RZ ;  /* 0x0001000003037824 */ /* 0x000fe400078e00ff */
        /* <DEDUP_REMOVED lines=14> */
.L_x_7735:
[----:B------:R-:W-:Y:S05]  /*f9c0*/  BSYNC.RECONVERGENT B0 ;  /* 0x0000000000007941 */ /* 0x000fea0003800200 */
.L_x_7734:
[----:B-----5:R1:W-:Y:S02]  /*f9d0*/  STS.128 [R68+0x1800], R8 ;  /* 0x0018000844007388 */ /* 0x0203e40000000c00 */
.L_x_7733:
[----:B------:R-:W-:Y:S05]  /*f9e0*/  BSYNC.RECONVERGENT B1 ;  /* 0x0000000000017941 */ /* 0x000fea0003800200 */
.L_x_7732:
        /* <DEDUP_REMOVED lines=54> */
.L_x_7737:
[----:B------:R-:W-:Y:S05]  /*fd50*/  BSYNC.RECONVERGENT B0 ;  /* 0x0000000000007941 */ /* 0x000fea0003800200 */
.L_x_7736:
[----:B-----5:R1:W-:Y:S01]  /*fd60*/  STS.128 [R68+0x3800], R8 ;  /* 0x0038000844007388 */ /* 0x0203e20000000c00 */
[----:B------:R-:W-:Y:S05]  /*fd70*/  BRA `(.L_x_7706) ;  /* 0x0000002c00887947 */ /* 0x000fea0003800000 */
.L_x_7707:
        /* <DEDUP_REMOVED lines=97> */
.L_x_7742:
[----:B------:R-:W-:Y:S05]  /*10390*/  BSYNC.RECONVERGENT B0 ;  /* 0x0000000000007941 */ /* 0x000fea0003800200 */
.L_x_7741:
[----:B------:R-:W-:Y:S05]  /*103a0*/  BSYNC.RECONVERGENT B1 ;  /* 0x0000000000017941 */ /* 0x000fea0003800200 */
.L_x_7740:
        /* <DEDUP_REMOVED lines=87> */
.L_x_7744:
[----:B------:R-:W-:Y:S05]  /*10920*/  BSYNC.RECONVERGENT B0 ;  /* 0x0000000000007941 */ /* 0x000fea0003800200 */
.L_x_7743:
[----:B-----5:R4:W-:Y:S02]  /*10930*/  STS.128 [R68+0x2000], R20 ;  /* 0x0020001444007388 */ /* 0x0209e40000000c00 */
.L_x_7739:
[----:B------:R-:W-:Y:S05]  /*10940*/  BSYNC.RECONVERGENT B2 ;  /* 0x0000000000027941 */ /* 0x000fea0003800200 */
.L_x_7738:
        /* <DEDUP_REMOVED lines=91> */
.L_x_7750:
[----:B------:R-:W-:Y:S05]  /*10f00*/  BSYNC.RECONVERGENT B0 ;  /* 0x0000000000007941 */ /* 0x000fea0003800200 */
.L_x_7749:
[----:B-----5:R4:W-:Y:S02]  /*10f10*/  STS.128 [R68+0x800], R20 ;  /* 0x0008001444007388 */ /* 0x0209e40000000c00 */
.L_x_7748:
[----:B------:R-:W-:Y:S05]  /*10f20*/  BSYNC.RECONVERGENT B1 ;  /* 0x0000000000017941 */ /* 0x000fea0003800200 */
.L_x_7747:
        /* <DEDUP_REMOVED lines=12> */
[----:B--2-4-:R-:W-:-:S02]  /*10ff0*/  SEL R21, R3, R26, P0 ;  /* 0x0000001a03157207 */ /* 0x014fc40000000000 */
        /* <DEDUP_REMOVED lines=19> */
[C---:B--2---:R-:W-:Y:S01]  /*11130*/  IMAD.U32 R45, R20.reuse, 0x10000, RZ ;  /* 0x00010000142d7824 */ /* 0x044fe200078e00ff */
[----:B------:R-:W-:Y:S01]  /*11140*/  LOP3.LUT R43, R20, 0xffff0000, RZ, 0xc0, !PT ;  /* 0xffff0000142b7812 */ /* 0x000fe200078ec0ff */
[C---:B----4-:R-:W-:Y:S01]  /*11150*/  IMAD.U32 R38, R8.reuse, 0x10000, RZ ;  /* 0x0001000008267824 */ /* 0x050fe200078e00ff */
[----:B------:R-:W-:-:S02]  /*11160*/  LOP3.LUT R8, R8, 0xffff0000, RZ, 0xc0, !PT ;  /* 0xffff000008087812 */ /* 0x000fc400078ec0ff */
[C---:B------:R-:W-:Y:S02]  /*11170*/  SHF.L.U32 R7, R9.reuse, 0x10, RZ ;  /* 0x0000001009077819 */ /* 0x040fe400000006ff */
[----:B------:R-:W-:Y:S02]  /*11180*/  LOP3.LUT R41, R9, 0xffff0000, RZ, 0xc0, !PT ;  /* 0xffff000009297812 */ /* 0x000fe400078ec0ff */
[C---:B------:R-:W-:Y:S01]  /*11190*/  SHF.L.U32 R9, R11.reuse, 0x10, RZ ;  /* 0x000000100b097819 */ /* 0x040fe200000006ff */
[----:B------:R-:W-:Y:S01]  /*111a0*/  IMAD.U32 R40, R10, 0x10000, RZ ;  /* 0x000100000a287824 */ /* 0x000fe200078e00ff */
[----:B------:R-:W-:Y:S01]  /*111b0*/  LOP3.LUT R11, R11, 0xffff0000, RZ, 0xc0, !PT ;  /* 0xffff00000b0b7812 */ /* 0x000fe200078ec0ff */
[----:B------:R-:W-:Y:S01]  /*111c0*/  IMAD.U32 R47, R22, 0x10000, RZ ;  /* 0x00010000162f7824 */ /* 0x000fe200078e00ff */
[C---:B------:R-:W-:Y:S02]  /*111d0*/  SHF.L.U32 R20, R21.reuse, 0x10, RZ ;  /* 0x0000001015147819 */ /* 0x040fe400000006ff */
        /* <DEDUP_REMOVED lines=11> */
[----:B------:R-:W-:Y:S01]  /*11290*/  FMUL.FTZ R43, R43, R8 ;  /* 0x000000082b2b7220 */ /* 0x000fe20000410000 */
[----:B------:R-:W-:Y:S01]  /*112a0*/  FMUL.FTZ R20, R20, R7 ;  /* 0x0000000714147220 */ /* 0x000fe20000410000 */
[----:B------:R-:W-:Y:S01]  /*112b0*/  @P0 FADD.FTZ R10, -R10, -RZ ;  /* 0x800000ff0a0a0221 */ /* 0x000fe20000010100 */
[----:B------:R-:W-:Y:S01]  /*112c0*/  FMUL.FTZ R22, R22, R9 ;  /* 0x0000000916167220 */ /* 0x000fe20000410000 */
[C---:B---3--:R-:W-:Y:S01]  /*112d0*/  LOP3.LUT R8, R16.reuse, 0xffff0000, RZ, 0xc0, !PT ;  /* 0xffff000010087812 */ /* 0x048fe200078ec0ff */
[----:B------:R-:W-:Y:S01]  /*112e0*/  FMUL.FTZ R38, R45, R38 ;  /* 0x000000262d267220 */ /* 0x000fe20000410000 */
[C---:B------:R-:W-:Y:S01]  /*112f0*/  SHF.L.U32 R7, R17.reuse, 0x10, RZ ;  /* 0x0000001011077819 */ /* 0x040fe200000006ff */
[----:B------:R-:W-:Y:S01]  /*11300*/  IMAD.U32 R9, R16, 0x10000, RZ ;  /* 0x0001000010097824 */ /* 0x000fe200078e00ff */
[----:B------:R-:W-:Y:S01]  /*11310*/  LOP3.LUT R17, R17, 0xffff0000, RZ, 0xc0, !PT ;  /* 0xffff000011117812 */ /* 0x000fe200078ec0ff */
[----:B------:R-:W-:Y:S01]  /*11320*/  FMUL.FTZ R41, R42, R41 ;  /* 0x000000292a297220 */ /* 0x000fe20000410000 */
[----:B------:R-:W-:Y:S01]  /*11330*/  @P0 FADD.FTZ R40, -R40, -RZ ;  /* 0x800000ff28280221 */ /* 0x000fe20000010100 */
[----:B------:R-:W-:Y:S01]  /*11340*/  FMUL.FTZ R44, R44, R11 ;  /* 0x0000000b2c2c7220 */ /* 0x000fe20000410000 */
[----:B------:R-:W-:Y:S01]  /*11350*/  FMUL.FTZ R21, R21, R10 ;  /* 0x0000000a15157220 */ /* 0x000fe20000410000 */
[C---:B------:R-:W-:Y:S01]  /*11360*/  IMAD.U32 R16, R18.reuse, 0x10000, RZ ;  /* 0x0001000012107824 */ /* 0x040fe200078e00ff */
[----:B------:R-:W-:Y:S01]  /*11370*/  LOP3.LUT R11, R18, 0xffff0000, RZ, 0xc0, !PT ;  /* 0xffff0000120b7812 */ /* 0x000fe200078ec0ff */
[----:B------:R-:W-:Y:S01]  /*11380*/  FFMA.FTZ R9, R31, R9, R38 ;  /* 0x000000091f097223 */ /* 0x000fe20000010026 */
[C---:B------:R-:W-:Y:S01]  /*11390*/  SHF.L.U32 R10, R19.reuse, 0x10, RZ ;  /* 0x00000010130a7819 */ /* 0x040fe200000006ff */
[----:B------:R-:W-:Y:S01]  /*113a0*/  FFMA.FTZ R8, R30, R8, R43 ;  /* 0x000000081e087223 */ /* 0x000fe2000001002b */
        /* <DEDUP_REMOVED lines=14> */
.L_x_7752:
[----:B------:R-:W-:Y:S05]  /*11490*/  BSYNC.RECONVERGENT B0 ;  /* 0x0000000000007941 */ /* 0x000fea0003800200 */
.L_x_7751:
[----:B-----5:R1:W-:Y:S02]  /*114a0*/  STS.128 [R68+0x2800], R4 ;  /* 0x0028000444007388 */ /* 0x0203e40000000c00 */
.L_x_7746:
[----:B------:R-:W-:Y:S05]  /*114b0*/  BSYNC.RECONVERGENT B2 ;  /* 0x0000000000027941 */ /* 0x000fea0003800200 */
.L_x_7745:
[----:B------:R-:W-:Y:S01]  /*114c0*/  IADD3 R32, PT, PT, R128, 0x20, RZ ;  /* 0x0000002080207810 */ /* 0x000fe20007ffe0ff */
[----:B------:R-:W-:Y:S03]  /*114d0*/  BSSY.RECONVERGENT B2, `(.L_x_7753) ;  /* 0x00000b5000027945 */ /* 0x000fe60003800200 */
[----:B------:R-:W-:-:S13]  /*114e0*/  ISETP.GE.AND P0, PT, R32, R27, PT ;  /* 0x0000001b2000720c */ /* 0x000fda0003f06270 */
[----:B------:R-:W-:Y:S05]  /*114f0*/  @P0 BRA `(.L_x_7754) ;  /* 0x0000000800c80947 */ /* 0x000fea0003800000 */
[----:B-----5:R-:W-:Y:S01]  /*11500*/  ISETP.GE.AND P1, PT, R14, R25, PT ;  /* 0x000000190e00720c */ /* 0x020fe20003f26270 */
[----:B------:R-:W-:Y:S01]  /*11510*/  BSSY.RECONVERGENT B1, `(.L_x_7755) ;  /* 0x000005a000017945 */ /* 0x000fe20003800200 */
[----:B--23--:R-:W-:Y:S01]  /*11520*/  LEA R50, P0, R136, R126, 0x6 ;  /* 0x0000007e88327211 */ /* 0x00cfe200078030ff */
[----:B------:R-:W-:-:S03]  /*11530*/  IMAD.SHL.U32 R31, R3, 0x20, RZ ;  /* 0x00000020031f7824 */ /* 0x000fc600078e00ff */
[----:B------:R-:W-:-:S07]  /*11540*/  LEA.HI.X R51, R136, R127, R137, 0x6, P0 ;  /* 0x0000007f88337211 */ /* 0x000fce00000f3489 */
[----:B------:R2:W-:Y:S01]  /*11550*/  @P1 STS.128 [R68+0x1000], RZ ;  /* 0x001000ff44001388 */ /* 0x0005e20000000c00 */
[----:B------:R-:W-:Y:S05]  /*11560*/  @P1 BRA `(.L_x_7756) ;  /* 0x0000000400501947 */ /* 0x000fea0003800000 */
[----:B----4-:R3:W5:Y:S01]  /*11570*/  LD.E.128 R20, desc[UR6][R50.64] ;  /* 0x0000000632147980 */ /* 0x010762000c101d00 */
[----:B------:R-:W-:Y:S01]  /*11580*/  ISETP.GE.AND P0, PT, R14, R13, PT ;  /* 0x0000000d0e00720c */ /* 0x000fe20003f06270 */
[----:B------:R-:W-:-:S12]  /*11590*/  BSSY.RECONVERGENT B0, `(.L_x_7757) ;  /* 0x0000050000007945 */ /* 0x000fd80003800200 */
[----:B------:R-:W-:Y:S05]  /*115a0*/  @P0 BRA `(.L_x_7758) ;  /* 0x0000000400380947 */ /* 0x000fea0003800000 */
[----:B------:R-:W-:Y:S02]  /*115b0*/  ISETP.GT.AND P0, PT, R29, RZ, PT ;  /* 0x000000ff1d00720c */ /* 0x000fe40003f04270 */
[--C-:B-1----:R-:W-:Y:S02]  /*115c0*/  SHF.R.S32.HI R4, RZ, 0x1f, R31.reuse ;  /* 0x0000001fff047819 */ /* 0x102fe4000001141f */
        /* <DEDUP_REMOVED lines=11> */
[----:B------:R-:W4:Y:S04]  /*11680*/  LD.E.128 R16, desc[UR6][R16.64] ;  /* 0x0000000610107980 */ /* 0x000f28000c101d00 */
[----:B------:R-:W2:Y:S01]  /*11690*/  LD.E.128 R4, desc[UR6][R4.64] ;  /* 0x0000000604047980 */ /* 0x000ea2000c101d00 */
        /* <DEDUP_REMOVED lines=10> */
[----:B----4-:R-:W-:Y:S01]  /*11740*/  IMAD.U32 R45, R17, 0x10000, RZ ;  /* 0x00010000112d7824 */ /* 0x010fe200078e00ff */
        /* <DEDUP_REMOVED lines=22> */
[----:B---3--:R-:W-:Y:S01]  /*118b0*/  LOP3.LUT R19, R9, 0xffff0000, RZ, 0xc0, !PT ;  /* 0xffff000009137812 */ /* 0x008fe200078ec0ff */
        /* <DEDUP_REMOVED lines=29> */
.L_x_7758:
[----:B------:R-:W-:Y:S05]  /*11a90*/  BSYNC.RECONVERGENT B0 ;  /* 0x0000000000007941 */ /* 0x000fea0003800200 */
.L_x_7757:
[----:B-----5:R4:W-:Y:S02]  /*11aa0*/  STS.128 [R68+0x1000], R20 ;  /* 0x0010001444007388 */ /* 0x0209e40000000c00 */
.L_x_7756:
[----:B------:R-:W-:Y:S05]  /*11ab0*/  BSYNC.RECONVERGENT B1 ;  /* 0x0000000000017941 */ /* 0x000fea0003800200 */
.L_x_7755:
[----:B------:R-:W-:-:S13]  /*11ac0*/  ISETP.GE.AND P0, PT, R12, R25, PT ;  /* 0x000000190c00720c */ /* 0x000fda0003f06270 */
[----:B------:R1:W-:Y:S01]  /*11ad0*/  @P0 STS.128 [R68+0x3000], RZ ;  /* 0x003000ff44000388 */ /* 0x0003e20000000c00 */
[----:B------:R-:W-:Y:S05]  /*11ae0*/  @P0 BRA `(.L_x_7754) ;  /* 0x00000004004c0947 */ /* 0x000fea0003800000 */
[----:B----4-:R4:W5:Y:S01]  /*11af0*/  LD.E.128 R20, desc[UR6][R50.64+0x80] ;  /* 0x0000800632147980 */ /* 0x010962000c101d00 */
[----:B------:R-:W-:Y:S01]  /*11b00*/  ISETP.GE.AND P0, PT, R12, R13, PT ;  /* 0x0000000d0c00720c */ /* 0x000fe20003f06270 */
[----:B------:R-:W-:-:S12]  /*11b10*/  BSSY.RECONVERGENT B0, `(.L_x_7759) ;  /* 0x000004f000007945 */ /* 0x000fd80003800200 */
[----:B------:R-:W-:Y:S05]  /*11b20*/  @P0 BRA `(.L_x_7760) ;  /* 0x0000000400340947 */ /* 0x000fea0003800000 */
[----:B------:R-:W-:Y:S02]  /*11b30*/  ISETP.GT.AND P0, PT, R29, 0x40, PT ;  /* 0x000000401d00780c */ /* 0x000fe40003f04270 */
        /* <DEDUP_REMOVED lines=53> */
[C---:B----4-:R-:W-:Y:S01]  /*11e90*/  SHF.L.U32 R4, R9.reuse, 0x10, RZ ;  /* 0x0000001009047819 */ /* 0x050fe200000006ff */
        /* <DEDUP_REMOVED lines=22> */
.L_x_7760:
[----:B------:R-:W-:Y:S05]  /*12000*/  BSYNC.RECONVERGENT B0 ;  /* 0x0000000000007941 */ /* 0x000fea0003800200 */
.L_x_7759:
[----:B-----5:R1:W-:Y:S02]  /*12010*/  STS.128 [R68+0x3000], R20 ;  /* 0x0030001444007388 */ /* 0x0203e40000000c00 */
.L_x_7754:
[----:B------:R-:W-:Y:S05]  /*12020*/  BSYNC.RECONVERGENT B2 ;  /* 0x0000000000027941 */ /* 0x000fea0003800200 */
.L_x_7753:
[----:B------:R-:W-:-:S04]  /*12030*/  IADD3 R38, PT, PT, R128, 0x30, RZ ;  /* 0x0000003080267810 */ /* 0x000fc80007ffe0ff */
[----:B------:R-:W-:-:S13]  /*12040*/  ISETP.GE.AND P0, PT, R38, R27, PT ;  /* 0x0000001b2600720c */ /* 0x000fda0003f06270 */
[----:B------:R-:W-:Y:S05]  /*12050*/  @P0 BRA `(.L_x_7706) ;  /* 0x0000000800d00947 */ /* 0x000fea0003800000 */
[----:B-----5:R-:W-:Y:S01]  /*12060*/  ISETP.GE.AND P0, PT, R14, R25, PT ;  /* 0x000000190e00720c */ /* 0x020fe20003f06270 */
[----:B--234-:R-:W-:Y:S01]  /*12070*/  IMAD R50, R137, 0x60, RZ ;  /* 0x0000006089327824 */ /* 0x01cfe200078e02ff */
[----:B------:R-:W-:Y:S01]  /*12080*/  BSSY.RECONVERGENT B1, `(.L_x_7761) ;  /* 0x000005b000017945 */ /* 0x000fe20003800200 */
[----:B------:R-:W-:-:S04]  /*12090*/  IMAD.WIDE.U32 R136, R136, 0x60, R126 ;  /* 0x0000006088887825 */ /* 0x000fc800078e007e */
[----:B------:R-:W-:Y:S01]  /*120a0*/  IMAD R27, R3, 0x30, RZ ;  /* 0x00000030031b7824 */ /* 0x000fe200078e02ff */
        /* <DEDUP_REMOVED lines=86> */
.L_x_7764:
[----:B------:R-:W-:Y:S05]  /*12610*/  BSYNC.RECONVERGENT B0 ;  /* 0x0000000000007941 */ /* 0x000fea0003800200 */
.L_x_7763:
[----:B-----5:R3:W-:Y:S02]  /*12620*/  STS.128 [R68+0x1800], R20 ;  /* 0x0018001444007388 */ /* 0x0207e40000000c00 */
.L_x_7762:
[----:B------:R-:W-:Y:S05]  /*12630*/  BSYNC.RECONVERGENT B1 ;  /* 0x0000000000017941 */ /* 0x000fea0003800200 */
.L_x_7761:
        /* <DEDUP_REMOVED lines=20> */
[----:B---3--:R-:W-:-:S05]  /*12780*/  IADD3 R20, P1, PT, R36, R3, RZ ;  /* 0x0000000324147210 */ /* 0x008fca0007f3e0ff */
[----:B------:R-:W3:Y:S01]  /*12790*/  LD.E.128 R16, desc[UR6][R16.64+0x80] ;  /* 0x0000800610107980 */ /* 0x000ee2000c101d00 */
[----:B------:R-:W-:-:S06]  /*127a0*/  IADD3.X R21, PT, PT, R37, R13, RZ, P1, !PT ;  /* 0x0000000d25157210 */ /* 0x000fcc0000ffe4ff */
[----:B------:R-:W4:Y:S01]  /*127b0*/  LD.E.128 R20, desc[UR6][R20.64+0x80] ;  /* 0x0000800614147980 */ /* 0x000f22000c101d00 */
        /* <DEDUP_REMOVED lines=13> */
[----:B------:R-:W-:Y:S02]  /*12890*/  LOP3.LUT R9, R10, 0xffff0000, RZ, 0xc0, !PT ;  /* 0xffff00000a097812 */ /* 0x000fe400078ec0ff */
[C---:B------:R-:W-:Y:S01]  /*128a0*/  SHF.L.U32 R8, R11.reuse, 0x10, RZ ;  /* 0x000000100b087819 */ /* 0x040fe200000006ff */
[----:B---3--:R-:W-:Y:S01]  /*128b0*/  IMAD.U32 R31, R16, 0x10000, RZ ;  /* 0x00010000101f7824 */ /* 0x008fe200078e00ff */
        /* <DEDUP_REMOVED lines=19> */
[C---:B----4-:R-:W-:Y:S01]  /*129f0*/  IMAD.U32 R11, R20.reuse, 0x10000, RZ ;  /* 0x00010000140b7824 */ /* 0x050fe200078e00ff */
        /* <DEDUP_REMOVED lines=24> */
.L_x_7766:
[----:B------:R-:W-:Y:S05]  /*12b80*/  BSYNC.RECONVERGENT B0 ;  /* 0x0000000000007941 */ /* 0x000fea0003800200 */
.L_x_7765:
[----:B-----5:R1:W-:Y:S02]  /*12b90*/  STS.128 [R68+0x3800], R4 ;  /* 0x0038000444007388 */ /* 0x0203e40000000c00 */
.L_x_7706:
[----:B------:R-:W-:Y:S05]  /*12ba0*/  BSYNC.RECONVERGENT B3 ;  /* 0x0000000000037941 */ /* 0x000fea0003800200 */
.L_x_7698:
        /* <DEDUP_REMOVED lines=24> */
.L_x_7768:
[----:B------:R-:W-:Y:S05]  /*12d30*/  BSYNC.RECONVERGENT B0 ;  /* 0x0000000000007941 */ /* 0x000fea0003800200 */
.L_x_7767:
        /* <DEDUP_REMOVED lines=18> */
.L_x_7770:
[----:B------:R-:W-:Y:S05]  /*12e60*/  BSYNC.RECONVERGENT B0 ;  /* 0x0000000000007941 */ /* 0x000fea0003800200 */
.L_x_7769:
        /* <DEDUP_REMOVED lines=16> */
.L_x_7772:
[----:B------:R-:W-:Y:S05]  /*12f70*/  BSYNC.RECONVERGENT B0 ;  /* 0x0000000000007941 */ /* 0x000fea0003800200 */
.L_x_7771:
        /* <DEDUP_REMOVED lines=18> */
.L_x_7774:
[----:B------:R-:W-:Y:S05]  /*130a0*/  BSYNC.RECONVERGENT B0 ;  /* 0x0000000000007941 */ /* 0x000fea0003800200 */
.L_x_7773:
        /* <DEDUP_REMOVED lines=20> */
.L_x_7776:
[----:B------:R-:W-:Y:S05]  /*131f0*/  BSYNC.RECONVERGENT B0 ;  /* 0x0000000000007941 */ /* 0x000fea0003800200 */
.L_x_7775:
        /* <DEDUP_REMOVED lines=16> */
.L_x_7778:
[----:B------:R-:W-:Y:S05]  /*13300*/  BSYNC.RECONVERGENT B0 ;  /* 0x0000000000007941 */ /* 0x000fea0003800200 */
.L_x_7777:
        /* <DEDUP_REMOVED lines=19> */
.L_x_7780:
[----:B------:R-:W-:Y:S05]  /*13440*/  BSYNC.RECONVERGENT B0 ;  /* 0x0000000000007941 */ /* 0x000fea0003800200 */
.L_x_7779:
        /* <DEDUP_REMOVED lines=17> */
.L_x_7782:
[----:B------:R-:W-:Y:S05]  /*13560*/  BSYNC.RECONVERGENT B0 ;  /* 0x0000000000007941 */ /* 0x000fea0003800200 */
.L_x_7781:
[----:B-----5:R-:W4:Y:S04]  /*13570*/  LD.E.64 R16, desc[UR6][R132.64+0x1c0] ;  /* 0x0001c00684107980 */ /* 0x020f28000c101b00 */
[----:B--23--:R-:W2:Y:S01]  /*13580*/  LD.E.64 R8, desc[UR6][R132.64+0x1b8] ;  /* 0x0001b80684087980 */ /* 0x00cea2000c101b00 */
[----:B------:R-:W-:-:S03]  /*13590*/  MOV R124, R218 ;  /* 0x000000da007c7202 */ /* 0x000fc60000000f00 */
[----:B-1----:R-:W3:Y:S04]  /*135a0*/  LD.E R6, desc[UR6][R132.64+0xd8] ;  /* 0x0000d80684067980 */ /* 0x002ee8000c101900 */
[----:B------:R-:W0:Y:S04]  /*135b0*/  LDGDEPBAR ;  /* 0x00000000000079af */ /* 0x000e280000000000 */
[----:B------:R1:W5:Y:S01]  /*135c0*/  LD.E R34, desc[UR6][R132.64+0x184] ;  /* 0x0001840684227980 */ /* 0x000362000c101900 */
[----:B----4-:R-:W-:-:S04]  /*135d0*/  IMAD.WIDE.U32 R10, R219, R16, R124 ;  /* 0x00000010db0a7225 */ /* 0x010fc800078e007c */
[----:B------:R-:W-:Y:S01]  /*135e0*/  IMAD R3, R17, R219, RZ ;  /* 0x000000db11037224 */ /* 0x000fe200078e02ff */
[----:B--2---:R-:W-:-:S04]  /*135f0*/  LEA R8, P0, R10, R8, 0x2 ;  /* 0x000000080a087211 */ /* 0x004fc800078010ff */
[----:B------:R-:W-:-:S04]  /*13600*/  IADD3 R3, PT, PT, R11, R3, RZ ;  /* 0x000000030b037210 */ /* 0x000fc80007ffe0ff */
[----:B------:R-:W-:Y:S01]  /*13610*/  LEA.HI.X R9, R10, R9, R3, 0x2, P0 ;  /* 0x000000090a097211 */ /* 0x000fe200000f1403 */
[----:B---3--:R-:W2:Y:S01]  /*13620*/  MUFU.RCP R6, R6 ;  /* 0x0000000600067308 */ /* 0x008ea20000001000 */
        /* <DEDUP_REMOVED lines=22> */
.L_x_7784:
[----:B------:R2:W-:Y:S04]  /*13790*/  STS.128 [R68+0xc000], RZ ;  /* 0x00c000ff44007388 */ /* 0x0005e80000000c00 */
[----:B------:R2:W-:Y:S02]  /*137a0*/  STS.128 [R68+0x10000], RZ ;  /* 0x010000ff44007388 */ /* 0x0005e40000000c00 */
.L_x_7785:
[----:B------:R-:W-:Y:S05]  /*137b0*/  BSYNC.RECONVERGENT B0 ;  /* 0x0000000000007941 */ /* 0x000fea0003800200 */
.L_x_7783:
[-C--:B------:R-:W-:Y:S01]  /*137c0*/  ISETP.GE.AND P2, PT, R24, R5.reuse, PT ;  /* 0x000000051800720c */ /* 0x080fe20003f46270 */
[----:B------:R-:W3:Y:S01]  /*137d0*/  S2R R196, SR_TID.X ;  /* 0x0000000000c47919 */ /* 0x000ee20000002100 */
        /* <DEDUP_REMOVED lines=23> */
.L_x_7787:
[----:B------:R-:W-:Y:S05]  /*13950*/  BSYNC.RECONVERGENT B0 ;  /* 0x0000000000007941 */ /* 0x000fea0003800200 */
.L_x_7786:
        /* <DEDUP_REMOVED lines=18> */
.L_x_7789:
[----:B------:R-:W-:Y:S05]  /*13a80*/  BSYNC.RECONVERGENT B0 ;  /* 0x0000000000007941 */ /* 0x000fea0003800200 */
.L_x_7788:
        /* <DEDUP_REMOVED lines=19> */
.L_x_7791:
[----:B------:R-:W-:Y:S05]  /*13bc0*/  BSYNC.RECONVERGENT B0 ;  /* 0x0000000000007941 */ /* 0x000fea0003800200 */
.L_x_7790:
        /* <DEDUP_REMOVED lines=21> */
.L_x_7793:
[----:B------:R-:W-:Y:S05]  /*13d20*/  BSYNC.RECONVERGENT B0 ;  /* 0x0000000000007941 */ /* 0x000fea0003800200 */
.L_x_7792:
        /* <DEDUP_REMOVED lines=18> */
.L_x_7795:
[----:B------:R-:W-:Y:S05]  /*13e50*/  BSYNC.RECONVERGENT B0 ;  /* 0x0000000000007941 */ /* 0x000fea0003800200 */
.L_x_7794:
        /* <DEDUP_REMOVED lines=21> */
.L_x_7797:
[----:B------:R-:W-:Y:S05]  /*13fb0*/  BSYNC.RECONVERGENT B0 ;  /* 0x0000000000007941 */ /* 0x000fea0003800200 */
.L_x_7796:
        /* <DEDUP_REMOVED lines=19> */
.L_x_7799:
[----:B------:R-:W-:Y:S05]  /*140f0*/  BSYNC.RECONVERGENT B0 ;  /* 0x0000000000007941 */ /* 0x000fea0003800200 */
.L_x_7798:
[----:B------:R-:W2:Y:S01]  /*14100*/  S2UR UR8, SR_CgaCtaId ;  /* 0x00000000000879c3 */ /* 0x000ea20000008800 */
[----:B---3--:R-:W-:Y:S01]  /*14110*/  SHF.R.U32.HI R198, RZ, 0x1, R196 ;  /* 0x00000001ffc67819 */ /* 0x008fe200000116c4 */
[C---:B------:R-:W-:Y:S01]  /*14120*/  IMAD.SHL.U32 R38, R196.reuse, 0x40, RZ ;  /* 0x00000040c4267824 */ /* 0x040fe200078e00ff */
[C---:B-1----:R-:W-:Y:S01]  /*14130*/  LOP3.LUT R5, R196.reuse, 0x8, RZ, 0xc0, !PT ;  /* 0x00000008c4057812 */ /* 0x042fe200078ec0ff */
        /* <DEDUP_REMOVED lines=28> */
[----:B------:R-:W-:Y:S01]  /*14300*/  IMAD.IADD R36, R200, 0x1, R135 ;  /* 0x00000001c8247824 */ /* 0x000fe200078e0287 */
[----:B------:R-:W1:Y:S01]  /*14310*/  LDSM.16.M88.4 R116, [R200] ;  /* 0x00000000c874783b */ /* 0x000e620000000200 */
[----:B------:R-:W-:Y:S02]  /*14320*/  LOP3.LUT R54, R54, 0x7, RZ, 0xc0, !PT ;  /* 0x0000000736367812 */ /* 0x000fe400078ec0ff */
[----:B------:R-:W-:Y:S01]  /*14330*/  SEL R33, R33, 0xffffffc0, !P0 ;  /* 0xffffffc021217807 */ /* 0x000fe20004000000 */
[----:B------:R-:W2:Y:S01]  /*14340*/  LDSM.16.M88.4 R72, [R37+UR8+0x4800] ;  /* 0x004800082548783b */ /* 0x000ea20008000200 */
[----:B------:R-:W-:Y:S02]  /*14350*/  LOP3.LUT R189, R198, 0x1f0, RZ, 0xc0, !PT ;  /* 0x000001f0c6bd7812 */ /* 0x000fe400078ec0ff */
[----:B------:R-:W-:Y:S01]  /*14360*/  ISETP.GT.AND P0, PT, R188, R205, PT ;  /* 0x000000cdbc00720c */ /* 0x000fe20003f04270 */
[----:B------:R-:W4:Y:S01]  /*14370*/  LDSM.16.M88.4 R60, [R37+UR8+0x5000] ;  /* 0x00500008253c783b */ /* 0x000f220008000200 */
[--C-:B------:R-:W-:Y:S01]  /*14380*/  IMAD.IADD R192, R200, 0x1, R33.reuse ;  /* 0x00000001c8c07824 */ /* 0x100fe200078e0221 */
[----:B------:R-:W-:Y:S01]  /*14390*/  LOP3.LUT R39, R197, 0x1c0, RZ, 0xc0, !PT ;  /* 0x000001c0c5277812 */ /* 0x000fe200078ec0ff */
[----:B------:R-:W-:Y:S01]  /*143a0*/  IMAD.IADD R2, R194, 0x1, R33 ;  /* 0x00000001c2027824 */ /* 0x000fe200078e0221 */
[----:B------:R-:W3:Y:S01]  /*143b0*/  LDSM.16.M88.4 R48, [R37+UR8+0x5800] ;  /* 0x005800082530783b */ /* 0x000ee20008000200 */
[----:B------:R-:W-:Y:S01]  /*143c0*/  IMAD.IADD R191, R135, 0x1, R192 ;  /* 0x0000000187bf7824 */ /* 0x000fe200078e02c0 */
[----:B-----5:R-:W-:Y:S01]  /*143d0*/  IADD3 R3, PT, PT, R3, R67, -R216 ;  /* 0x0000004303037210 */ /* 0x020fe20007ffe8d8 */
[----:B------:R-:W-:Y:S01]  /*143e0*/  IMAD.IADD R0, R135, 0x1, R2 ;  /* 0x0000000187007824 */ /* 0x000fe200078e0202 */
[----:B------:R-:W3:Y:S01]  /*143f0*/  LDSM.16.M88.4 R40, [R37+UR8+0x6000] ;  /* 0x006000082528783b */ /* 0x000ee20008000200 */
[----:B------:R-:W-:-:S03]  /*14400*/  LOP3.LUT R66, R197, 0x1e00, RZ, 0xc0, !PT ;  /* 0x00001e00c5427812 */ /* 0x000fc600078ec0ff */
[----:B------:R-:W3:Y:S04]  /*14410*/  LDSM.16.M88.4 R24, [R37+UR8+0x6800] ;  /* 0x006800082518783b */ /* 0x000ee80008000200 */
[----:B------:R-:W3:Y:S04]  /*14420*/  LDSM.16.M88.4 R16, [R37+UR8+0x7000] ;  /* 0x007000082510783b */ /* 0x000ee80008000200 */
[----:B------:R-:W3:Y:S04]  /*14430*/  LDSM.16.M88.4 R8, [R37+UR8+0x7800] ;  /* 0x007800082508783b */ /* 0x000ee80008000200 */
[----:B------:R-:W-:Y:S04]  /*14440*/  LDSM.16.M88.4 R12, [R36] ;  /* 0x00000000240c783b */ /* 0x000fe80000000200 */
[----:B------:R-:W3:Y:S04]  /*14450*/  LDSM.16.M88.4 R124, [R168+0x4000] ;  /* 0x00400000a87c783b */ /* 0x000ee80000000200 */
[----:B------:R-:W3:Y:S01]  /*14460*/  LDSM.16.M88.4 R120, [R168+0x4800] ;  /* 0x00480000a878783b */ /* 0x000ee20000000200 */
[C---:B-1----:R-:W-:Y:S03]  /*14470*/  HMMA.16816.F32.BF16 R84, R116.reuse, R80, RZ ;  /* 0x000000507454723c */ /* 0x042fe600000418ff */
[----:B------:R-:W1:Y:S04]  /*14480*/  LDSM.16.M88.4 R88, [R168+0x5000] ;  /* 0x00500000a858783b */ /* 0x000e680000000200 */
[----:B------:R-:W1:Y:S01]  /*14490*/  LDSM.16.M88.4 R112, [R168+0x5800] ;  /* 0x00580000a870783b */ /* 0x000e620000000200 */
[C---:B--2---:R-:W-:Y:S03]  /*144a0*/  HMMA.16816.F32.BF16 R76, R116.reuse, R72, RZ ;  /* 0x00000048744c723c */ /* 0x044fe600000418ff */
[----:B------:R-:W2:Y:S04]  /*144b0*/  LDSM.16.M88.4 R108, [R168+0x6000] ;  /* 0x00600000a86c783b */ /* 0x000ea80000000200 */
[----:B------:R-:W2:Y:S01]  /*144c0*/  LDSM.16.M88.4 R104, [R168+0x6800] ;  /* 0x00680000a868783b */ /* 0x000ea20000000200 */
[C---:B----4-:R-:W-:Y:S03]  /*144d0*/  HMMA.16816.F32.BF16 R68, R116.reuse, R60, RZ ;  /* 0x0000003c7444723c */ /* 0x050fe600000418ff */
[----:B------:R-:W4:Y:S04]  /*144e0*/  LDSM.16.M88.4 R100, [R168+0x7000] ;  /* 0x00700000a864783b */ /* 0x000f280000000200 */
[----:B------:R-:W4:Y:S01]  /*144f0*/  LDSM.16.M88.4 R92, [R168+0x7800] ;  /* 0x00780000a85c783b */ /* 0x000f220000000200 */
[C---:B---3--:R-:W-:Y:S03]  /*14500*/  HMMA.16816.F32.BF16 R56, R116.reuse, R48, RZ ;  /* 0x000000307438723c */ /* 0x048fe600000418ff */
[----:B------:R-:W-:Y:S04]  /*14510*/  LDSM.16.M88.4 R96, [R192] ;  /* 0x00000000c060783b */ /* 0x000fe80000000200 */
        /* <DEDUP_REMOVED lines=41> */
[----:B------:R-:W3:Y:S07]  /*147b0*/  LDSM.16.M88.4 R8, [R191] ;  /* 0x00000000bf08783b */ /* 0x000eee0000000200 */
        /* <DEDUP_REMOVED lines=18> */
[C---:B------:R-:W-:Y:S08]  /*148e0*/  HMMA.16816.F32.BF16 R4, R96.reuse, R100, R4 ;  /* 0x000000646004723c */ /* 0x040ff00000041804 */
[----:B------:R-:W-:Y:S01]  /*148f0*/  HMMA.16816.F32.BF16 R116, R96, R102, R116 ;  /* 0x000000666074723c */ /* 0x000fe20000041874 */
[----:B------:R-:W4:Y:S04]  /*14900*/  LDSM.16.M88.4 R100, [R0+0x7800] ;  /* 0x007800000064783b */ /* 0x000f280000000200 */
[----:B------:R-:W-:Y:S03]  /*14910*/  LDSM.16.M88.4 R96, [R37+UR8+0x8000] ;  /* 0x008000082560783b */ /* 0x000fe60008000200 */
[C---:B---3--:R-:W-:Y:S08]  /*14920*/  HMMA.16816.F32.BF16 R84, R8.reuse, R92, R84 ;  /* 0x0000005c0854723c */ /* 0x048ff00000041854 */
[C---:B------:R-:W-:Y:S01]  /*14930*/  HMMA.16816.F32.BF16 R80, R8.reuse, R94, R80 ;  /* 0x0000005e0850723c */ /* 0x040fe20000041850 */
[----:B------:R-:W-:Y:S07]  /*14940*/  LDSM.16.M88.4 R92, [R37+UR8+0x8800] ;  /* 0x00880008255c783b */ /* 0x000fee0008000200 */
[C---:B-1----:R-:W-:Y:S08]  /*14950*/  HMMA.16816.F32.BF16 R76, R8.reuse, R88, R76 ;  /* 0x00000058084c723c */ /* 0x042ff0000004184c */
[C---:B------:R-:W-:Y:S01]  /*14960*/  HMMA.16816.F32.BF16 R72, R8.reuse, R90, R72 ;  /* 0x0000005a0848723c */ /* 0x040fe20000041848 */
[----:B------:R-:W-:Y:S07]  /*14970*/  LDSM.16.M88.4 R88, [R200+0x2000] ;  /* 0x00200000c858783b */ /* 0x000fee0000000200 */
[C---:B--2---:R-:W-:Y:S08]  /*14980*/  HMMA.16816.F32.BF16 R68, R8.reuse, R12, R68 ;  /* 0x0000000c0844723c */ /* 0x044ff00000041844 */
[C---:B------:R-:W-:Y:S01]  /*14990*/  HMMA.16816.F32.BF16 R60, R8.reuse, R14, R60 ;  /* 0x0000000e083c723c */ /* 0x040fe2000004183c */
[----:B------:R-:W1:Y:S07]  /*149a0*/  LDSM.16.M88.4 R12, [R37+UR8+0x9000] ;  /* 0x00900008250c783b */ /* 0x000e6e0008000200 */
[C---:B------:R-:W-:Y:S08]  /*149b0*/  HMMA.16816.F32.BF16 R56, R8.reuse, R120, R56 ;  /* 0x000000780838723c */ /* 0x040ff00000041838 */
[C---:B------:R-:W-:Y:S01]  /*149c0*/  HMMA.16816.F32.BF16 R48, R8.reuse, R122, R48 ;  /* 0x0000007a0830723c */ /* 0x040fe20000041830 */
[----:B------:R-:W-:Y:S07]  /*149d0*/  LDSM.16.M88.4 R120, [R192+0x2000] ;  /* 0x00200000c078783b */ /* 0x000fee0000000200 */
        /* <DEDUP_REMOVED lines=9> */
[C---:B----4-:R-:W-:Y:S08]  /*14a70*/  HMMA.16816.F32.BF16 R4, R8.reuse, R100, R4 ;  /* 0x000000640804723c */ /* 0x050ff00000041804 */
[----:B------:R-:W-:Y:S01]  /*14a80*/  HMMA.16816.F32.BF16 R116, R8, R102, R116 ;  /* 0x000000660874723c */ /* 0x000fe20000041874 */
[----:B------:R-:W2:Y:S04]  /*14a90*/  LDSM.16.M88.4 R8, [R37+UR8+0x9800] ;  /* 0x009800082508783b */ /* 0x000ea80008000200 */
[----:B------:R-:W-:Y:S03]  /*14aa0*/  LDSM.16.M88.4 R100, [R36+0x2000] ;  /* 0x002000002464783b */ /* 0x000fe60000000200 */
[C---:B-1----:R-:W-:Y:S08]  /*14ab0*/  HMMA.16816.F32.BF16 R68, R88.reuse, R12, R68 ;  /* 0x0000000c5844723c */ /* 0x042ff00000041844 */
[C---:B------:R-:W-:Y:S01]  /*14ac0*/  HMMA.16816.F32.BF16 R60, R88.reuse, R14, R60 ;  /* 0x0000000e583c723c */ /* 0x040fe2000004183c */
[----:B------:R-:W1:Y:S07]  /*14ad0*/  LDSM.16.M88.4 R12, [R168+0x8000] ;  /* 0x00800000a80c783b */ /* 0x000e6e0000000200 */
[C---:B------:R-:W-:Y:S08]  /*14ae0*/  HMMA.16816.F32.BF16 R84, R88.reuse, R96, R84 ;  /* 0x000000605854723c */ /* 0x040ff00000041854 */
[C---:B------:R-:W-:Y:S01]  /*14af0*/  HMMA.16816.F32.BF16 R80, R88.reuse, R98, R80 ;  /* 0x000000625850723c */ /* 0x040fe20000041850 */
[----:B------:R3:W-:Y:S07]  /*14b00*/  LDSM.16.M88.4 R96, [R37+UR8+0xb800] ;  /* 0x00b800082560783b */ /* 0x0007ee0008000200 */
[C---:B------:R-:W-:Y:S08]  /*14b10*/  HMMA.16816.F32.BF16 R76, R88.reuse, R92, R76 ;  /* 0x0000005c584c723c */ /* 0x040ff0000004184c */
[C---:B--2---:R-:W-:Y:S08]  /*14b20*/  HMMA.16816.F32.BF16 R56, R88.reuse, R8, R56 ;  /* 0x000000085838723c */ /* 0x044ff00000041838 */
[----:B------:R-:W-:Y:S01]  /*14b30*/  HMMA.16816.F32.BF16 R48, R88, R10, R48 ;  /* 0x0000000a5830723c */ /* 0x000fe20000041830 */
[----:B------:R-:W2:Y:S01]  /*14b40*/  LDSM.16.M88.4 R8, [R168+0x9000] ;  /* 0x00900000a808783b */ /* 0x000ea20000000200 */
[----:B---3--:R-:W-:-:S04]  /*14b50*/  LOP3.LUT R37, R196, 0x38, RZ, 0xc0, !PT ;  /* 0x00000038c4257812 */ /* 0x008fc800078ec0ff */
[----:B------:R-:W-:Y:S02]  /*14b60*/  LOP3.LUT R37, R32, R39, R37, 0x1e, !PT ;  /* 0x0000002720257212 */ /* 0x000fe400078e1e25 */
[----:B------:R-:W-:Y:S01]  /*14b70*/  HMMA.16816.F32.BF16 R72, R88, R94, R72 ;  /* 0x0000005e5848723c */ /* 0x000fe20000041848 */
[----:B------:R-:W3:Y:S01]  /*14b80*/  LDSM.16.M88.4 R92, [R168+0x8800] ;  /* 0x00880000a85c783b */ /* 0x000ee20000000200 */
[----:B------:R-:W-:-:S04]  /*14b90*/  LOP3.LUT R66, R37, R66, RZ, 0xfc, !PT ;  /* 0x0000004225427212 */ /* 0x000fc800078efcff */
[----:B------:R-:W-:Y:S02]  /*14ba0*/  LEA R66, R66, UR8, 0x1 ;  /* 0x0000000842427c11 */ /* 0x000fe4000f8e08ff */
        /* <DEDUP_REMOVED lines=21> */
[----:B------:R-:W-:Y:S07]  /*14d00*/  LDSM.16.M88.4 R92, [R2+0x9000] ;  /* 0x00900000025c783b */ /* 0x000fee0000000200 */
        /* <DEDUP_REMOVED lines=16> */
[----:B------:R-:W-:Y:S01]  /*14e10*/  HMMA.16816.F32.BF16 R24, R120, R10, R24 ;  /* 0x0000000a7818723c */ /* 0x000fe20000041818 */
[----:B------:R-:W1:Y:S07]  /*14e20*/  LDSM.16.M88.4 R8, [R0+0xb800] ;  /* 0x00b800000008783b */ /* 0x000e6e0000000200 */
[----:B------:R-:W-:Y:S08]  /*14e30*/  HMMA.16816.F32.BF16 R4, R100, R104, R4 ;  /* 0x000000686404723c */ /* 0x000ff00000041804 */
[C---:B---3--:R-:W-:Y:S08]  /*14e40*/  HMMA.16816.F32.BF16 R44, R120.reuse, R88, R44 ;  /* 0x00000058782c723c */ /* 0x048ff0000004182c */
[----:B------:R-:W-:Y:S01]  /*14e50*/  HMMA.16816.F32.BF16 R40, R120, R90, R40 ;  /* 0x0000005a7828723c */ /* 0x000fe20000041828 */
[----:B------:R-:W2:Y:S07]  /*14e60*/  LDSM.16.M88.4 R88, [R0+0xb000] ;  /* 0x00b000000058783b */ /* 0x000eae0000000200 */
[C---:B------:R-:W-:Y:S08]  /*14e70*/  HMMA.16816.F32.BF16 R20, R100.reuse, R108, R20 ;  /* 0x0000006c6414723c */ /* 0x040ff00000041814 */
[C---:B------:R-:W-:Y:S01]  /*14e80*/  HMMA.16816.F32.BF16 R16, R100.reuse, R110, R16 ;  /* 0x0000006e6410723c */ /* 0x040fe20000041810 */
[----:B------:R-:W3:Y:S07]  /*14e90*/  LDSM.16.M88.4 R108, [R0+0x8800] ;  /* 0x00880000006c783b */ /* 0x000eee0000000200 */
        /* <DEDUP_REMOVED lines=8> */
[----:B------:R-:W4:Y:S01]  /*14f20*/  LDSM.16.M88.4 R92, [R0+0xa800] ;  /* 0x00a80000005c783b */ /* 0x000f220000000200 */
[----:B------:R-:W-:-:S06]  /*14f30*/  DEPBAR.LE SB0, 0x0 ;  /* 0x000080000000791a */ /* 0x000fcc0000000000 */
[C---:B------:R-:W-:Y:S08]  /*14f40*/  HMMA.16816.F32.BF16 R4, R120.reuse, R124, R4 ;  /* 0x0000007c7804723c */ /* 0x040ff00000041804 */
[C---:B------:R-:W-:Y:S08]  /*14f50*/  HMMA.16816.F32.BF16 R20, R120.reuse, R128, R20 ;  /* 0x000000807814723c */ /* 0x040ff00000041814 */
[C---:B------:R-:W-:Y:S08]  /*14f60*/  HMMA.16816.F32.BF16 R16, R120.reuse, R130, R16 ;  /* 0x000000827810723c */ /* 0x040ff00000041810 */
[----:B------:R-:W-:Y:S08]  /*14f70*/  HMMA.16816.F32.BF16 R116, R120, R126, R116 ;  /* 0x0000007e7874723c */ /* 0x000ff00000041874 */
[----:B-1----:R-:W-:Y:S01]  /*14f80*/  HMMA.16816.F32.BF16 R4, R12, R8, R4 ;  /* 0x000000080c04723c */ /* 0x002fe20000041804 */
[----:B------:R-:W-:-:S02]  /*14f90*/  LOP3.LUT R8, R54, R189, RZ, 0xfc, !PT ;  /* 0x000000bd36087212 */ /* 0x000fc400078efcff */
[----:B------:R-:W-:Y:S02]  /*14fa0*/  IADD3 R9, PT, PT, R67, -R216, -R34 ;  /* 0x800000d843097210 */ /* 0x000fe40007ffe822 */
[----:B------:R-:W-:-:S03]  /*14fb0*/  LOP3.LUT R34, R32, 0x40, RZ, 0xfc, !PT ;  /* 0x0000004020227812 */ /* 0x000fc600078efcff */
[----:B--2---:R-:W-:Y:S01]  /*14fc0*/  HMMA.16816.F32.BF16 R20, R12, R88, R20 ;  /* 0x000000580c14723c */ /* 0x004fe20000041814 */
[----:B------:R-:W-:-:S04]  /*14fd0*/  IMAD R88, R215, 0x40, R8 ;  /* 0x00000040d7587824 */ /* 0x000fc800078e0208 */
[C---:B------:R-:W-:Y:S02]  /*14fe0*/  IMAD.IADD R224, R88.reuse, 0x1, R3 ;  /* 0x0000000158e07824 */ /* 0x040fe400078e0203 */
[----:B------:R-:W-:Y:S01]  /*14ff0*/  IMAD.IADD R88, R88, 0x1, R9 ;  /* 0x0000000158587824 */ /* 0x000fe200078e0209 */
[C---:B------:R-:W-:Y:S02]  /*15000*/  HMMA.16816.F32.BF16 R84, R12.reuse, R112, R84 ;  /* 0x000000700c54723c */ /* 0x040fe40000041854 */
[C-C-:B------:R-:W-:Y:S02]  /*15010*/  VIADDMNMX R227, R224.reuse, 0x1, R67.reuse, PT ;  /* 0x00000001e0e37846 */ /* 0x140fe40003800143 */
[----:B------:R-:W-:Y:S02]  /*15020*/  VIADDMNMX R224, R224, 0x9, R67, PT ;  /* 0x00000009e0e07846 */ /* 0x000fe40003800143 */
[----:B------:R-:W-:Y:S02]  /*15030*/  VIMNMX R228, PT, PT, RZ, R88, !PT ;  /* 0x00000058ffe47248 */ /* 0x000fe40007fe0100 */
[----:B------:R-:W-:Y:S01]  /*15040*/  HMMA.16816.F32.BF16 R80, R12, R114, R80 ;  /* 0x000000720c50723c */ /* 0x000fe20000041850 */
[----:B------:R-:W-:-:S07]  /*15050*/  VIADDMNMX R226, R88, 0x8, RZ, !PT ;  /* 0x0000000858e27846 */ /* 0x000fce00078001ff */
[C---:B---3--:R-:W-:Y:S08]  /*15060*/  HMMA.16816.F32.BF16 R76, R12.reuse, R108, R76 ;  /* 0x0000006c0c4c723c */ /* 0x048ff0000004184c */
        /* <DEDUP_REMOVED lines=11> */
[----:B------:R-:W-:Y:S01]  /*15120*/  IMAD.SHL.U32 R10, R188, 0x80, RZ ;  /* 0x00000080bc0a7824 */ /* 0x000fe200078e00ff */
[----:B------:R-:W-:Y:S06]  /*15130*/  BAR.SYNC.DEFER_BLOCKING 0x0 ;  /* 0x0000000000007b1d */ /* 0x000fec0000010000 */
        /* <DEDUP_REMOVED lines=14> */
.L_x_7803:
        /* <DEDUP_REMOVED lines=8> */
[----:B------:R-:W-:Y:S02]  /*152a0*/  IMAD.MOV R12, RZ, RZ, -R12 ;  /* 0x000000ffff0c7224 */ /* 0x000fe400078e0a0c */
        /* <DEDUP_REMOVED lines=23> */
[----:B------:R-:W-:-:S04]  /*15420*/  LOP3.LUT R3, R10, R9, RZ, 0x3c, !PT ;  /* 0x000000090a037212 */ /* 0x000fc800078e3cff */
[----:B------:R-:W-:Y:S02]  /*15430*/  ISETP.GE.AND P2, PT, R3, RZ, PT ;  /* 0x000000ff0300720c */ /* 0x000fe40003f46270 */
[----:B------:R-:W-:Y:S01]  /*15440*/  LOP3.LUT R3, RZ, R9, RZ, 0x33, !PT ;  /* 0x00000009ff037212 */ /* 0x000fe200078e33ff */
[----:B------:R-:W-:-:S04]  /*15450*/  @P4 VIADD R14, R14, 0x1 ;  /* 0x000000010e0e4836 */ /* 0x000fc80000000000 */
[----:B------:R-:W-:Y:S01]  /*15460*/  @P5 IADD3 R15, PT, PT, R15, 0x1, RZ ;  /* 0x000000010f0f5810 */ /* 0x000fe20007ffe0ff */
[----:B------:R-:W-:-:S05]  /*15470*/  @!P0 IMAD.MOV R14, RZ, RZ, -R14 ;  /* 0x000000ffff0e8224 */ /* 0x000fca00078e0a0e */
        /* <DEDUP_REMOVED lines=22> */
.L_x_7804:
[----:B------:R-:W-:Y:S05]  /*155e0*/  BSYNC.RECONVERGENT B0 ;  /* 0x0000000000007941 */ /* 0x000fea0003800200 */
.L_x_7802:
        /* <DEDUP_REMOVED lines=107> */
.L_x_7801:
[----:B------:R-:W-:Y:S05]  /*15ca0*/  BSYNC.RECONVERGENT B1 ;  /* 0x0000000000017941 */ /* 0x000fea0003800200 */
.L_x_7800:
[----:B------:R-:W-:Y:S02]  /*15cb0*/  IMAD.SHL.U32 R55, R196, 0x2, RZ ;  /* 0x00000002c4377824 */ /* 0x000fe400078e00ff */
[----:B------:R-:W-:-:S03]  /*15cc0*/  IMAD.IADD R143, R53, 0x1, R8 ;  /* 0x00000001358f7824 */ /* 0x000fc600078e0208 */
[----:B------:R-:W-:Y:S01]  /*15cd0*/  LOP3.LUT R55, R55, 0x6, RZ, 0xc0, !PT ;  /* 0x0000000637377812 */ /* 0x000fe200078ec0ff */
[----:B------:R-:W-:-:S03]  /*15ce0*/  VIADD R39, R143, 0x8 ;  /* 0x000000088f277836 */ /* 0x000fc60000000000 */
[----:B-1----:R-:W-:-:S05]  /*15cf0*/  LOP3.LUT R15, R10, R55, RZ, 0xfc, !PT ;  /* 0x000000370a0f7212 */ /* 0x002fca00078efcff */
[C---:B------:R-:W-:Y:S02]  /*15d00*/  IMAD.IADD R144, R15.reuse, 0x1, R216 ;  /* 0x000000010f907824 */ /* 0x040fe400078e02d8 */
[----:B------:R-:W-:Y:S02]  /*15d10*/  VIADD R145, R15, 0x1 ;  /* 0x000000010f917836 */ /* 0x000fe40000000000 */
[--C-:B------:R-:W-:Y:S01]  /*15d20*/  IMAD.IADD R94, R39, 0x1, -R144.reuse ;  /* 0x00000001275e7824 */ /* 0x100fe200078e0a90 */
[--C-:B------:R-:W-:Y:S02]  /*15d30*/  IADD3 R146, PT, PT, R143, -0x1, -R144.reuse ;  /* 0xffffffff8f927810 */ /* 0x100fe40007ffe890 */
[----:B------:R-:W-:Y:S02]  /*15d40*/  IADD3 R88, PT, PT, R39, -0x1, -R144 ;  /* 0xffffffff27587810 */ /* 0x000fe40007ffe890 */
[----:B------:R-:W-:Y:S02]  /*15d50*/  IABS R146, R146 ;  /* 0x0000009200927213 */ /* 0x000fe40000000000 */
[----:B------:R-:W-:-:S02]  /*15d60*/  IABS R88, R88 ;  /* 0x0000005800587213 */ /* 0x000fc40000000000 */
[----:B------:R-:W-:Y:S02]  /*15d70*/  I2FP.F32.S32 R146, R146 ;  /* 0x0000009200927245 */ /* 0x000fe40000201400 */
[C-C-:B------:R-:W-:Y:S02]  /*15d80*/  IADD3 R90, PT, PT, R143.reuse, -0x9, -R144.reuse ;  /* 0xfffffff78f5a7810 */ /* 0x140fe40007ffe890 */
[--C-:B------:R-:W-:Y:S01]  /*15d90*/  IADD3 R92, PT, PT, R143, -0x10, -R144.reuse ;  /* 0xfffffff08f5c7810 */ /* 0x100fe20007ffe890 */
        /* <DEDUP_REMOVED lines=29> */
[----:B------:R-:W-:-:S02]  /*15f70*/  ISETP.GE.AND P4, PT, R145, R228, PT ;  /* 0x000000e49100720c */ /* 0x000fc40003f86270 */
        /* <DEDUP_REMOVED lines=28> */
[----:B------:R-:W-:Y:S02]  /*16140*/  I2FP.F32.S32 R88, R88 ;  /* 0x0000005800587245 */ /* 0x000fe40000201400 */
[----:B------:R-:W-:Y:S01]  /*16150*/  IADD3 R39, PT, PT, R39, -0x79, -R144 ;  /* 0xffffff8727277810 */ /* 0x000fe20007ffe890 */
[----:B------:R-:W-:Y:S01]  /*16160*/  VIADD R144, R143, 0xfffffff8 ;  /* 0xfffffff88f907836 */ /* 0x000fe20000000000 */
[----:B------:R-:W-:Y:S01]  /*16170*/  ISETP.GE.AND P1, PT, R145, R227, PT ;  /* 0x000000e39100720c */ /* 0x000fe20003f26270 */
[----:B------:R-:W-:Y:S01]  /*16180*/  FFMA.FTZ R87, -R225, R88, R87 ;  /* 0x00000058e1577223 */ /* 0x000fe20000010157 */
[----:B------:R-:W-:-:S02]  /*16190*/  FSEL R85, R85, -INF , P4 ;  /* 0xff80000055557808 */ /* 0x000fc40002000000 */
[----:B------:R-:W-:Y:S02]  /*161a0*/  IABS R90, R90 ;  /* 0x0000005a005a7213 */ /* 0x000fe40000000000 */
[----:B------:R-:W-:Y:S02]  /*161b0*/  FSEL R88, R85, -INF , !P1 ;  /* 0xff80000055587808 */ /* 0x000fe40004800000 */
[----:B------:R-:W-:Y:S01]  /*161c0*/  IABS R144, R144 ;  /* 0x0000009000907213 */ /* 0x000fe20000000000 */
[----:B------:R-:W-:Y:S01]  /*161d0*/  IMAD.MOV.U32 R85, RZ, RZ, R90 ;  /* 0x000000ffff557224 */ /* 0x000fe200078e005a */
[----:B------:R-:W-:Y:S02]  /*161e0*/  IABS R143, R143 ;  /* 0x0000008f008f7213 */ /* 0x000fe40000000000 */
[----:B------:R-:W-:Y:S02]  /*161f0*/  I2FP.F32.S32 R147, R144 ;  /* 0x0000009000937245 */ /* 0x000fe40000201400 */
[----:B------:R-:W-:-:S02]  /*16200*/  ISETP.GE.AND P5, PT, R145, R226, PT ;  /* 0x000000e29100720c */ /* 0x000fc40003fa6270 */
[----:B------:R-:W-:Y:S01]  /*16210*/  ISETP.GE.AND P3, PT, R145, R224, PT ;  /* 0x000000e09100720c */ /* 0x000fe20003f66270 */
[----:B------:R-:W-:Y:S01]  /*16220*/  VIADD R145, R15, 0x8 ;  /* 0x000000080f917836 */ /* 0x000fe20000000000 */
[----:B------:R-:W-:Y:S01]  /*16230*/  I2FP.F32.S32 R144, R85 ;  /* 0x0000005500907245 */ /* 0x000fe20000201400 */
[C---:B------:R-:W-:Y:S01]  /*16240*/  FFMA.FTZ R80, -R225.reuse, R147, R80 ;  /* 0x00000093e1507223 */ /* 0x040fe20000010150 */
[----:B------:R-:W-:Y:S02]  /*16250*/  I2FP.F32.S32 R85, R143 ;  /* 0x0000008f00557245 */ /* 0x000fe40000201400 */
[----:B------:R-:W-:Y:S01]  /*16260*/  IABS R65, R65 ;  /* 0x0000004100417213 */ /* 0x000fe20000000000 */
[----:B------:R-:W-:Y:S01]  /*16270*/  FFMA.FTZ R144, -R225, R144, R81 ;  /* 0x00000090e1907223 */ /* 0x000fe20000010151 */
[----:B------:R-:W-:Y:S01]  /*16280*/  ISETP.GE.AND P2, PT, R145, R228, PT ;  /* 0x000000e49100720c */ /* 0x000fe20003f46270 */
[----:B------:R-:W-:Y:S01]  /*16290*/  FFMA.FTZ R82, -R225, R85, R82 ;  /* 0x00000055e1527223 */ /* 0x000fe20000010152 */
[----:B------:R-:W-:Y:S01]  /*162a0*/  ISETP.GE.AND P0, PT, R145, R226, PT ;  /* 0x000000e29100720c */ /* 0x000fe20003f06270 */
[----:B------:R-:W-:Y:S01]  /*162b0*/  VIADD R81, R15, 0x11 ;  /* 0x000000110f517836 */ /* 0x000fe20000000000 */
[----:B------:R-:W-:-:S02]  /*162c0*/  FSEL R87, R87, -INF , P5 ;  /* 0xff80000057577808 */ /* 0x000fc40002800000 */
[----:B------:R-:W-:Y:S02]  /*162d0*/  IABS R92, R92 ;  /* 0x0000005c005c7213 */ /* 0x000fe40000000000 */
[----:B------:R-:W-:Y:S02]  /*162e0*/  I2FP.F32.S32 R146, R65 ;  /* 0x0000004100927245 */ /* 0x000fe40000201400 */
[C---:B------:R-:W-:Y:S02]  /*162f0*/  ISETP.GE.AND P6, PT, R145.reuse, R227, PT ;  /* 0x000000e39100720c */ /* 0x040fe40003fc6270 */
[----:B------:R-:W-:Y:S01]  /*16300*/  ISETP.GE.AND P4, PT, R145, R224, PT ;  /* 0x000000e09100720c */ /* 0x000fe20003f86270 */
[----:B------:R-:W-:Y:S01]  /*16310*/  VIADD R145, R15, 0x9 ;  /* 0x000000090f917836 */ /* 0x000fe20000000000 */
[----:B------:R-:W-:Y:S01]  /*16320*/  FSEL R65, R80, -INF , P2 ;  /* 0xff80000050417808 */ /* 0x000fe20001000000 */
[----:B------:R-:W-:Y:S01]  /*16330*/  FFMA.FTZ R83, -R225, R146, R83 ;  /* 0x00000092e1537223 */ /* 0x000fe20000010153 */
[----:B------:R-:W-:-:S02]  /*16340*/  FSEL R80, R82, -INF , P0 ;  /* 0xff80000052507808 */ /* 0x000fc40000000000 */
[----:B------:R-:W-:Y:S01]  /*16350*/  FSEL R90, R87, -INF , !P3 ;  /* 0xff800000575a7808 */ /* 0x000fe20005800000 */
[----:B------:R-:W-:Y:S01]  /*16360*/  VIADD R87, R15, 0x10 ;  /* 0x000000100f577836 */ /* 0x000fe20000000000 */
[----:B------:R-:W-:Y:S02]  /*16370*/  I2FP.F32.S32 R82, R92 ;  /* 0x0000005c00527245 */ /* 0x000fe40000201400 */
[C---:B------:R-:W-:Y:S02]  /*16380*/  ISETP.GE.AND P1, PT, R145.reuse, R228, PT ;  /* 0x000000e49100720c */ /* 0x040fe40003f26270 */
[----:B------:R-:W-:Y:S01]  /*16390*/  ISETP.GE.AND P3, PT, R145, R226, PT ;  /* 0x000000e29100720c */ /* 0x000fe20003f66270 */
[----:B------:R-:W-:Y:S01]  /*163a0*/  FFMA.FTZ R76, -R225, R82, R76 ;  /* 0x00000052e14c7223 */ /* 0x000fe2000001014c */
[----:B------:R-:W-:Y:S02]  /*163b0*/  ISETP.GE.AND P0, PT, R87, R228, PT ;  /* 0x000000e45700720c */ /* 0x000fe40003f06270 */
[----:B------:R-:W-:-:S02]  /*163c0*/  IABS R141, R141 ;  /* 0x0000008d008d7213 */ /* 0x000fc40000000000 */
[CC--:B------:R-:W-:Y:S02]  /*163d0*/  ISETP.GE.AND P5, PT, R145.reuse, R227.reuse, PT ;  /* 0x000000e39100720c */ /* 0x0c0fe40003fa6270 */
[----:B------:R-:W-:Y:S02]  /*163e0*/  FSEL R144, R144, -INF , P1 ;  /* 0xff80000090907808 */ /* 0x000fe40000800000 */
[----:B------:R-:W-:Y:S02]  /*163f0*/  FSEL R92, R80, -INF , !P4 ;  /* 0xff800000505c7808 */ /* 0x000fe40006000000 */
[----:B------:R-:W-:Y:S02]  /*16400*/  IABS R14, R14 ;  /* 0x0000000e000e7213 */ /* 0x000fe40000000000 */
[----:B------:R-:W-:Y:S02]  /*16410*/  ISETP.GE.AND P2, PT, R145, R224, PT ;  /* 0x000000e09100720c */ /* 0x000fe40003f46270 */
[----:B------:R-:W-:-:S02]  /*16420*/  ISETP.GE.AND P4, PT, R87, R227, PT ;  /* 0x000000e35700720c */ /* 0x000fc40003f86270 */
[----:B------:R-:W-:Y:S02]  /*16430*/  FSEL R82, R83, -INF , P3 ;  /* 0xff80000053527808 */ /* 0x000fe40001800000 */
[----:B------:R-:W-:Y:S02]  /*16440*/  FSEL R76, R76, -INF , P0 ;  /* 0xff8000004c4c7808 */ /* 0x000fe40000000000 */
[----:B------:R-:W-:Y:S02]  /*16450*/  I2FP.F32.S32 R141, R141 ;  /* 0x0000008d008d7245 */ /* 0x000fe40000201400 */
[----:B------:R-:W-:Y:S02]  /*16460*/  IABS R12, R12 ;  /* 0x0000000c000c7213 */ /* 0x000fe40000000000 */
[----:B------:R-:W-:Y:S01]  /*16470*/  FSEL R80, R144, -INF , !P5 ;  /* 0xff80000090507808 */ /* 0x000fe20006800000 */
[----:B------:R-:W-:Y:S01]  /*16480*/  FFMA.FTZ R78, -R225, R141, R78 ;  /* 0x0000008de14e7223 */ /* 0x000fe2000001014e */
[----:B------:R-:W-:-:S02]  /*16490*/  I2FP.F32.S32 R144, R14 ;  /* 0x0000000e00907245 */ /* 0x000fc40000201400 */
[----:B------:R-:W-:Y:S02]  /*164a0*/  FSEL R82, R82, -INF , !P2 ;  /* 0xff80000052527808 */ /* 0x000fe40005000000 */
[----:B------:R-:W-:Y:S01]  /*164b0*/  FSEL R14, R76, -INF , !P4 ;  /* 0xff8000004c0e7808 */ /* 0x000fe20006000000 */
[----:B------:R-:W-:Y:S01]  /*164c0*/  FFMA.FTZ R144, -R225, R144, R79 ;  /* 0x00000090e1907223 */ /* 0x000fe2000001014f */
[----:B------:R-:W-:Y:S01]  /*164d0*/  ISETP.GE.AND P3, PT, R81, R228, PT ;  /* 0x000000e45100720c */ /* 0x000fe20003f66270 */
[----:B------:R-:W-:Y:S01]  /*164e0*/  VIADD R79, R15, 0x19 ;  /* 0x000000190f4f7836 */ /* 0x000fe20000000000 */
[C---:B------:R-:W-:Y:S02]  /*164f0*/  ISETP.GE.AND P2, PT, R81.reuse, R227, PT ;  /* 0x000000e35100720c */ /* 0x040fe40003f46270 */
[C---:B------:R-:W-:Y:S02]  /*16500*/  ISETP.GE.AND P0, PT, R81.reuse, R226, PT ;  /* 0x000000e25100720c */ /* 0x040fe40003f06270 */
[----:B------:R-:W-:Y:S01]  /*16510*/  ISETP.GE.AND P4, PT, R81, R224, PT ;  /* 0x000000e05100720c */ /* 0x000fe20003f86270 */
[----:B------:R-:W-:Y:S01]  /*16520*/  VIADD R81, R15, 0x18 ;  /* 0x000000180f517836 */ /* 0x000fe20000000000 */
[----:B------:R-:W-:-:S02]  /*16530*/  I2FP.F32.S32 R76, R12 ;  /* 0x0000000c004c7245 */ /* 0x000fc40000201400 */
[----:B------:R-:W-:Y:S02]  /*16540*/  ISETP.GE.AND P1, PT, R87, R226, PT ;  /* 0x000000e25700720c */ /* 0x000fe40003f26270 */
[----:B------:R-:W-:Y:S01]  /*16550*/  IABS R142, R142 ;  /* 0x0000008e008e7213 */ /* 0x000fe20000000000 */
[----:B------:R-:W-:Y:S01]  /*16560*/  FFMA.FTZ R72, -R225, R76, R72 ;  /* 0x0000004ce1487223 */ /* 0x000fe20000010148 */
[----:B------:R-:W-:Y:S02]  /*16570*/  ISETP.GE.AND P5, PT, R87, R224, PT ;  /* 0x000000e05700720c */ /* 0x000fe40003fa6270 */
[----:B------:R-:W-:Y:S02]  /*16580*/  I2FP.F32.S32 R142, R142 ;  /* 0x0000008e008e7245 */ /* 0x000fe40000201400 */
[----:B------:R-:W-:Y:S02]  /*16590*/  FSEL R78, R78, -INF , P1 ;  /* 0xff8000004e4e7808 */ /* 0x000fe40000800000 */
[----:B------:R-:W-:Y:S01]  /*165a0*/  ISETP.GE.AND P1, PT, R81, R228, PT ;  /* 0x000000e45100720c */ /* 0x000fe20003f26270 */
[----:B------:R-:W-:Y:S01]  /*165b0*/  FFMA.FTZ R77, -R225, R142, R77 ;  /* 0x0000008ee14d7223 */ /* 0x000fe2000001014d */
[----:B------:R-:W-:-:S02]  /*165c0*/  IABS R139, R139 ;  /* 0x0000008b008b7213 */ /* 0x000fc40000000000 */
[----:B------:R-:W-:Y:S02]  /*165d0*/  IABS R10, R10 ;  /* 0x0000000a000a7213 */ /* 0x000fe40000000000 */
[----:B------:R-:W-:Y:S02]  /*165e0*/  FSEL R78, R78, -INF , !P5 ;  /* 0xff8000004e4e7808 */ /* 0x000fe40006800000 */
[----:B------:R-:W-:Y:S02]  /*165f0*/  ISETP.GE.AND P5, PT, R81, R227, PT ;  /* 0x000000e35100720c */ /* 0x000fe40003fa6270 */
[----:B------:R-:W-:Y:S02]  /*16600*/  FSEL R72, R72, -INF , P1 ;  /* 0xff80000048487808 */ /* 0x000fe40000800000 */
[----:B------:R-:W-:Y:S02]  /*16610*/  I2FP.F32.S32 R139, R139 ;  /* 0x0000008b008b7245 */ /* 0x000fe40000201400 */
[----:B------:R-:W-:-:S02]  /*16620*/  I2FP.F32.S32 R142, R10 ;  /* 0x0000000a008e7245 */ /* 0x000fc40000201400 */
[----:B------:R-:W-:Y:S01]  /*16630*/  IABS R8, R8 ;  /* 0x0000000800087213 */ /* 0x000fe20000000000 */
[C---:B------:R-:W-:Y:S01]  /*16640*/  FFMA.FTZ R74, -R225.reuse, R139, R74 ;  /* 0x0000008be14a7223 */ /* 0x040fe2000001014a */
[----:B------:R-:W-:Y:S01]  /*16650*/  IABS R138, R138 ;  /* 0x0000008a008a7213 */ /* 0x000fe20000000000 */
[----:B------:R-:W-:Y:S01]  /*16660*/  FFMA.FTZ R142, -R225, R142, R75 ;  /* 0x0000008ee18e7223 */ /* 0x000fe2000001014b */
[----:B------:R-:W-:Y:S01]  /*16670*/  FSEL R10, R72, -INF , !P5 ;  /* 0xff800000480a7808 */ /* 0x000fe20006800000 */
[----:B------:R-:W-:Y:S01]  /*16680*/  VIADD R75, R15, 0x21 ;  /* 0x000000210f4b7836 */ /* 0x000fe20000000000 */
[----:B------:R-:W-:Y:S01]  /*16690*/  FSEL R12, R77, -INF , P3 ;  /* 0xff8000004d0c7808 */ /* 0x000fe20001800000 */
[----:B------:R-:W-:Y:S01]  /*166a0*/  VIADD R77, R15, 0x20 ;  /* 0x000000200f4d7836 */ /* 0x000fe20000000000 */
[----:B------:R-:W-:Y:S02]  /*166b0*/  I2FP.F32.S32 R72, R8 ;  /* 0x0000000800487245 */ /* 0x000fe40000201400 */
[----:B------:R-:W-:-:S02]  /*166c0*/  ISETP.GE.AND P3, PT, R81, R226, PT ;  /* 0x000000e25100720c */ /* 0x000fc40003f66270 */
[----:B------:R-:W-:Y:S01]  /*166d0*/  IABS R140, R140 ;  /* 0x0000008c008c7213 */ /* 0x000fe20000000000 */
[----:B------:R-:W-:Y:S01]  /*166e0*/  FFMA.FTZ R68, -R225, R72, R68 ;  /* 0x00000048e1447223 */ /* 0x000fe20000010144 */
[----:B------:R-:W-:Y:S02]  /*166f0*/  I2FP.F32.S32 R138, R138 ;  /* 0x0000008a008a7245 */ /* 0x000fe40000201400 */
[----:B------:R-:W-:Y:S02]  /*16700*/  ISETP.GE.AND P1, PT, R79, R226, PT ;  /* 0x000000e24f00720c */ /* 0x000fe40003f26270 */
[----:B------:R-:W-:Y:S01]  /*16710*/  FSEL R12, R12, -INF , !P2 ;  /* 0xff8000000c0c7808 */ /* 0x000fe20005000000 */
[----:B------:R-:W-:Y:S01]  /*16720*/  FFMA.FTZ R69, -R225, R138, R69 ;  /* 0x0000008ae1457223 */ /* 0x000fe20000010145 */
[----:B------:R-:W-:Y:S01]  /*16730*/  ISETP.GE.AND P2, PT, R81, R224, PT ;  /* 0x000000e05100720c */ /* 0x000fe20003f46270 */
[----:B------:R-:W2:Y:S01]  /*16740*/  LD.E R138, desc[UR6][R132.64+0xdc] ;  /* 0x0000dc06848a7980 */ /* 0x000ea2000c101900 */
[----:B------:R-:W-:-:S02]  /*16750*/  I2FP.F32.S32 R140, R140 ;  /* 0x0000008c008c7245 */ /* 0x000fc40000201400 */
[----:B------:R-:W-:Y:S02]  /*16760*/  FSEL R74, R74, -INF , P3 ;  /* 0xff8000004a4a7808 */ /* 0x000fe40001800000 */
[----:B------:R-:W-:Y:S01]  /*16770*/  ISETP.GE.AND P5, PT, R79, R224, PT ;  /* 0x000000e04f00720c */ /* 0x000fe20003fa6270 */
[----:B------:R-:W-:Y:S01]  /*16780*/  FFMA.FTZ R73, -R225, R140, R73 ;  /* 0x0000008ce1497223 */ /* 0x000fe20000010149 */
[-C--:B------:R-:W-:Y:S02]  /*16790*/  ISETP.GE.AND P3, PT, R77, R228.reuse, PT ;  /* 0x000000e44d00720c */ /* 0x080fe40003f66270 */
[----:B------:R-:W-:Y:S02]  /*167a0*/  FSEL R72, R142, -INF , P1 ;  /* 0xff8000008e487808 */ /* 0x000fe40000800000 */
[----:B------:R-:W-:Y:S02]  /*167b0*/  IABS R137, R137 ;  /* 0x0000008900897213 */ /* 0x000fe40000000000 */
[----:B------:R-:W-:-:S02]  /*167c0*/  ISETP.GE.AND P1, PT, R75, R228, PT ;  /* 0x000000e44b00720c */ /* 0x000fc40003f26270 */
[----:B------:R-:W-:Y:S02]  /*167d0*/  FSEL R74, R74, -INF , !P2 ;  /* 0xff8000004a4a7808 */ /* 0x000fe40005000000 */
[----:B------:R-:W-:Y:S02]  /*167e0*/  FSEL R76, R144, -INF , P0 ;  /* 0xff800000904c7808 */ /* 0x000fe40000000000 */
[----:B------:R-:W-:Y:S02]  /*167f0*/  ISETP.GE.AND P2, PT, R77, R227, PT ;  /* 0x000000e34d00720c */ /* 0x000fe40003f46270 */
[----:B------:R-:W-:Y:S02]  /*16800*/  FSEL R72, R72, -INF , !P5 ;  /* 0xff80000048487808 */ /* 0x000fe40006800000 */
[----:B------:R-:W-:Y:S02]  /*16810*/  FSEL R68, R68, -INF , P3 ;  /* 0xff80000044447808 */ /* 0x000fe40001800000 */
[----:B------:R-:W-:-:S02]  /*16820*/  I2FP.F32.S32 R137, R137 ;  /* 0x0000008900897245 */ /* 0x000fc40000201400 */
[----:B------:R-:W-:Y:S02]  /*16830*/  ISETP.GE.AND P0, PT, R79, R228, PT ;  /* 0x000000e44f00720c */ /* 0x000fe40003f06270 */
[----:B------:R-:W-:Y:S01]  /*16840*/  ISETP.GE.AND P5, PT, R75, R227, PT ;  /* 0x000000e34b00720c */ /* 0x000fe20003fa6270 */
[----:B------:R-:W-:Y:S01]  /*16850*/  FFMA.FTZ R70, -R225, R137, R70 ;  /* 0x00000089e1467223 */ /* 0x000fe20000010146 */
[----:B------:R-:W-:Y:S02]  /*16860*/  IABS R134, R134 ;  /* 0x0000008600867213 */ /* 0x000fe40000000000 */
[----:B------:R-:W-:Y:S02]  /*16870*/  FSEL R69, R69, -INF , P1 ;  /* 0xff80000045457808 */ /* 0x000fe40000800000 */
[----:B------:R-:W-:Y:S02]  /*16880*/  IABS R130, R130 ;  /* 0x0000008200827213 */ /* 0x000fe40000000000 */
[----:B------:R-:W-:-:S02]  /*16890*/  FSEL R157, R68, -INF , !P2 ;  /* 0xff800000449d7808 */ /* 0x000fc40005000000 */
[----:B------:R-:W-:Y:S02]  /*168a0*/  FSEL R76, R76, -INF , !P4 ;  /* 0xff8000004c4c7808 */ /* 0x000fe40006000000 */
[----:B------:R-:W-:Y:S01]  /*168b0*/  FSEL R8, R73, -INF , P0 ;  /* 0xff80000049087808 */ /* 0x000fe20000000000 */
[----:B------:R-:W-:Y:S01]  /*168c0*/  VIADD R73, R15, 0x28 ;  /* 0x000000280f497836 */ /* 0x000fe20000000000 */
[----:B------:R-:W-:Y:S02]  /*168d0*/  I2FP.F32.S32 R68, R134 ;  /* 0x0000008600447245 */ /* 0x000fe40000201400 */
[----:B------:R-:W-:Y:S02]  /*168e0*/  FSEL R155, R69, -INF , !P5 ;  /* 0xff800000459b7808 */ /* 0x000fe40006800000 */
[----:B------:R-:W-:Y:S01]  /*168f0*/  ISETP.GE.AND P4, PT, R79, R227, PT ;  /* 0x000000e34f00720c */ /* 0x000fe20003f86270 */
[----:B------:R-:W-:Y:S01]  /*16900*/  FFMA.FTZ R60, -R225, R68, R60 ;  /* 0x00000044e13c7223 */ /* 0x000fe2000001013c */
[----:B------:R-:W-:-:S02]  /*16910*/  ISETP.GE.AND P0, PT, R77, R226, PT ;  /* 0x000000e24d00720c */ /* 0x000fc40003f06270 */
[----:B------:R-:W-:Y:S02]  /*16920*/  I2FP.F32.S32 R69, R130 ;  /* 0x0000008200457245 */ /* 0x000fe40000201400 */
[----:B------:R-:W-:Y:S02]  /*16930*/  IABS R136, R136 ;  /* 0x0000008800887213 */ /* 0x000fe40000000000 */
[----:B------:R-:W-:Y:S01]  /*16940*/  FSEL R8, R8, -INF , !P4 ;  /* 0xff80000008087808 */ /* 0x000fe20006000000 */
[----:B------:R-:W-:Y:S01]  /*16950*/  FFMA.FTZ R62, -R225, R69, R62 ;  /* 0x00000045e13e7223 */ /* 0x000fe2000001013e */
[----:B------:R-:W-:Y:S01]  /*16960*/  FSEL R70, R70, -INF , P0 ;  /* 0xff80000046467808 */ /* 0x000fe20000000000 */
[----:B------:R-:W-:Y:S01]  /*16970*/  VIADD R69, R15, 0x30 ;  /* 0x000000300f457836 */ /* 0x000fe20000000000 */
[----:B------:R-:W-:Y:S02]  /*16980*/  ISETP.GE.AND P4, PT, R77, R224, PT ;  /* 0x000000e04d00720c */ /* 0x000fe40003f86270 */
[----:B------:R-:W-:-:S02]  /*16990*/  I2FP.F32.S32 R136, R136 ;  /* 0x0000008800887245 */ /* 0x000fc40000201400 */
[C---:B------:R-:W-:Y:S02]  /*169a0*/  ISETP.GE.AND P0, PT, R73.reuse, R228, PT ;  /* 0x000000e44900720c */ /* 0x040fe40003f06270 */
[----:B------:R-:W-:Y:S01]  /*169b0*/  ISETP.GE.AND P1, PT, R73, R226, PT ;  /* 0x000000e24900720c */ /* 0x000fe20003f26270 */
[----:B------:R-:W-:Y:S01]  /*169c0*/  FFMA.FTZ R136, -R225, R136, R71 ;  /* 0x00000088e1887223 */ /* 0x000fe20000010147 */
[----:B------:R-:W-:Y:S01]  /*169d0*/  IABS R131, R131 ;  /* 0x0000008300837213 */ /* 0x000fe20000000000 */
[----:B------:R-:W-:Y:S01]  /*169e0*/  VIADD R71, R15, 0x29 ;  /* 0x000000290f477836 */ /* 0x000fe20000000000 */
[----:B------:R-:W-:Y:S02]  /*169f0*/  IABS R37, R37 ;  /* 0x0000002500257213 */ /* 0x000fe40000000000 */
[----:B------:R-:W-:Y:S02]  /*16a00*/  IABS R129, R129 ;  /* 0x0000008100817213 */ /* 0x000fe40000000000 */
[----:B------:R-:W-:-:S02]  /*16a10*/  FSEL R142, R70, -INF , !P4 ;  /* 0xff800000468e7808 */ /* 0x000fc40006000000 */
[----:B------:R-:W-:Y:S02]  /*16a20*/  FSEL R68, R60, -INF , P0 ;  /* 0xff8000003c447808 */ /* 0x000fe40000000000 */
[----:B------:R-:W-:Y:S02]  /*16a30*/  I2FP.F32.S32 R60, R131 ;  /* 0x00000083003c7245 */ /* 0x000fe40000201400 */
[----:B------:R-:W-:Y:S02]  /*16a40*/  I2FP.F32.S32 R70, R37 ;  /* 0x0000002500467245 */ /* 0x000fe40000201400 */
[----:B------:R-:W-:Y:S01]  /*16a50*/  FSEL R161, R62, -INF , P1 ;  /* 0xff8000003ea17808 */ /* 0x000fe20000800000 */
[C---:B------:R-:W-:Y:S01]  /*16a60*/  FFMA.FTZ R60, -R225.reuse, R60, R61 ;  /* 0x0000003ce13c7223 */ /* 0x040fe2000001013d */
[----:B------:R-:W-:Y:S01]  /*16a70*/  I2FP.F32.S32 R62, R129 ;  /* 0x00000081003e7245 */ /* 0x000fe20000201400 */
[----:B------:R-:W-:Y:S01]  /*16a80*/  FFMA.FTZ R63, -R225, R70, R63 ;  /* 0x00000046e13f7223 */ /* 0x000fe2000001013f */
[----:B------:R-:W-:Y:S01]  /*16a90*/  IABS R128, R128 ;  /* 0x0000008000807213 */ /* 0x000fe20000000000 */
[----:B------:R-:W-:Y:S01]  /*16aa0*/  VIADD R61, R15, 0x31 ;  /* 0x000000310f3d7836 */ /* 0x000fe20000000000 */
[----:B------:R-:W-:Y:S01]  /*16ab0*/  ISETP.GE.AND P4, PT, R73, R227, PT ;  /* 0x000000e34900720c */ /* 0x000fe20003f86270 */
[----:B------:R-:W-:Y:S01]  /*16ac0*/  FFMA.FTZ R56, -R225, R62, R56 ;  /* 0x0000003ee1387223 */ /* 0x000fe20000010138 */
[----:B------:R-:W-:-:S02]  /*16ad0*/  I2FP.F32.S32 R128, R128 ;  /* 0x0000008000807245 */ /* 0x000fc40000201400 */
[----:B------:R-:W-:Y:S02]  /*16ae0*/  ISETP.GE.AND P5, PT, R73, R224, PT ;  /* 0x000000e04900720c */ /* 0x000fe40003fa6270 */
[----:B------:R-:W-:Y:S01]  /*16af0*/  ISETP.GE.AND P0, PT, R71, R226, PT ;  /* 0x000000e24700720c */ /* 0x000fe20003f06270 */
[----:B------:R-:W-:Y:S01]  /*16b00*/  FFMA.FTZ R57, -R225, R128, R57 ;  /* 0x00000080e1397223 */ /* 0x000fe20000010139 */
[----:B------:R-:W-:Y:S02]  /*16b10*/  ISETP.GE.AND P3, PT, R75, R226, PT ;  /* 0x000000e24b00720c */ /* 0x000fe40003f66270 */
[----:B------:R-:W-:Y:S02]  /*16b20*/  ISETP.GE.AND P1, PT, R69, R228, PT ;  /* 0x000000e44500720c */ /* 0x000fe40003f26270 */
[----:B------:R-:W-:Y:S02]  /*16b30*/  IABS R127, R127 ;  /* 0x0000007f007f7213 */ /* 0x000fe40000000000 */
[----:B------:R-:W-:-:S02]  /*16b40*/  FSEL R37, R68, -INF , !P4 ;  /* 0xff80000044257808 */ /* 0x000fc40006000000 */
[-C--:B------:R-:W-:Y:S02]  /*16b50*/  ISETP.GE.AND P4, PT, R71, R224.reuse, PT ;  /* 0x000000e04700720c */ /* 0x080fe40003f86270 */
[----:B------:R-:W-:Y:S02]  /*16b60*/  FSEL R161, R161, -INF , !P5 ;  /* 0xff800000a1a17808 */ /* 0x000fe40006800000 */
[----:B------:R-:W-:Y:S02]  /*16b70*/  FSEL R63, R63, -INF , P0 ;  /* 0xff8000003f3f7808 */ /* 0x000fe40000000000 */
[----:B------:R-:W-:Y:S02]  /*16b80*/  ISETP.GE.AND P2, PT, R75, R224, PT ;  /* 0x000000e04b00720c */ /* 0x000fe40003f46270 */
[----:B------:R-:W-:Y:S02]  /*16b90*/  FSEL R136, R136, -INF , P3 ;  /* 0xff80000088887808 */ /* 0x000fe40001800000 */
[----:B------:R-:W-:-:S02]  /*16ba0*/  ISETP.GE.AND P5, PT, R69, R227, PT ;  /* 0x000000e34500720c */ /* 0x000fc40003fa6270 */
[-C--:B------:R-:W-:Y:S02]  /*16bb0*/  ISETP.GE.AND P0, PT, R61, R228.reuse, PT ;  /* 0x000000e43d00720c */ /* 0x080fe40003f06270 */
[----:B------:R-:W-:Y:S02]  /*16bc0*/  FSEL R56, R56, -INF , P1 ;  /* 0xff80000038387808 */ /* 0x000fe40000800000 */
[----:B------:R-:W-:Y:S02]  /*16bd0*/  I2FP.F32.S32 R127, R127 ;  /* 0x0000007f007f7245 */ /* 0x000fe40000201400 */
[----:B------:R-:W-:Y:S02]  /*16be0*/  ISETP.GE.AND P3, PT, R71, R228, PT ;  /* 0x000000e44700720c */ /* 0x000fe40003f66270 */
[----:B------:R-:W-:Y:S01]  /*16bf0*/  IABS R67, R67 ;  /* 0x0000004300437213 */ /* 0x000fe20000000000 */
[----:B------:R-:W-:Y:S01]  /*16c00*/  FFMA.FTZ R58, -R225, R127, R58 ;  /* 0x0000007fe13a7223 */ /* 0x000fe2000001013a */
[----:B------:R-:W-:-:S02]  /*16c10*/  IABS R126, R126 ;  /* 0x0000007e007e7213 */ /* 0x000fc40000000000 */
[----:B------:R-:W-:Y:S02]  /*16c20*/  FSEL R159, R63, -INF , !P4 ;  /* 0xff8000003f9f7808 */ /* 0x000fe40006000000 */
[----:B------:R-:W-:Y:S02]  /*16c30*/  FSEL R140, R136, -INF , !P2 ;  /* 0xff800000888c7808 */ /* 0x000fe40005000000 */
[-C--:B------:R-:W-:Y:S02]  /*16c40*/  ISETP.GE.AND P4, PT, R61, R227.reuse, PT ;  /* 0x000000e33d00720c */ /* 0x080fe40003f86270 */
[----:B------:R-:W-:Y:S02]  /*16c50*/  FSEL R147, R56, -INF , !P5 ;  /* 0xff80000038937808 */ /* 0x000fe40006800000 */
[----:B------:R-:W-:Y:S02]  /*16c60*/  FSEL R57, R57, -INF , P0 ;  /* 0xff80000039397808 */ /* 0x000fe40000000000 */
[----:B------:R-:W-:-:S02]  /*16c70*/  ISETP.GE.AND P2, PT, R71, R227, PT ;  /* 0x000000e34700720c */ /* 0x000fc40003f46270 */
[----:B------:R-:W-:Y:S02]  /*16c80*/  FSEL R60, R60, -INF , P3 ;  /* 0xff8000003c3c7808 */ /* 0x000fe40001800000 */
[----:B------:R-:W-:Y:S02]  /*16c90*/  I2FP.F32.S32 R56, R67 ;  /* 0x0000004300387245 */ /* 0x000fe40000201400 */
[----:B------:R-:W-:Y:S02]  /*16ca0*/  IABS R124, R124 ;  /* 0x0000007c007c7213 */ /* 0x000fe40000000000 */
[----:B------:R-:W-:Y:S01]  /*16cb0*/  ISETP.GE.AND P3, PT, R69, R226, PT ;  /* 0x000000e24500720c */ /* 0x000fe20003f66270 */
[----:B------:R-:W-:Y:S01]  /*16cc0*/  FFMA.FTZ R48, -R225, R56, R48 ;  /* 0x00000038e1307223 */ /* 0x000fe20000010130 */
[----:B------:R-:W-:Y:S02]  /*16cd0*/  ISETP.GE.AND P1, PT, R61, R226, PT ;  /* 0x000000e23d00720c */ /* 0x000fe40003f26270 */
[----:B------:R-:W-:-:S02]  /*16ce0*/  I2FP.F32.S32 R126, R126 ;  /* 0x0000007e007e7245 */ /* 0x000fc40000201400 */
[----:B------:R-:W-:Y:S01]  /*16cf0*/  ISETP.GE.AND P5, PT, R61, R224, PT ;  /* 0x000000e03d00720c */ /* 0x000fe20003fa6270 */
[----:B------:R-:W-:Y:S01]  /*16d00*/  VIADD R61, R15, 0x38 ;  /* 0x000000380f3d7836 */ /* 0x000fe20000000000 */
[----:B------:R-:W-:Y:S01]  /*16d10*/  IABS R123, R123 ;  /* 0x0000007b007b7213 */ /* 0x000fe20000000000 */
[----:B------:R-:W-:Y:S01]  /*16d20*/  FFMA.FTZ R126, -R225, R126, R59 ;  /* 0x0000007ee17e7223 */ /* 0x000fe2000001013b */
[----:B------:R-:W-:Y:S01]  /*16d30*/  FSEL R162, R57, -INF , !P4 ;  /* 0xff80000039a27808 */ /* 0x000fe20006000000 */
[----:B------:R-:W-:Y:S01]  /*16d40*/  VIADD R59, R15, 0x39 ;  /* 0x000000390f3b7836 */ /* 0x000fe20000000000 */
[----:B------:R-:W-:Y:S02]  /*16d50*/  FSEL R153, R60, -INF , !P2 ;  /* 0xff8000003c997808 */ /* 0x000fe40005000000 */
[----:B------:R-:W-:Y:S02]  /*16d60*/  I2FP.F32.S32 R57, R124 ;  /* 0x0000007c00397245 */ /* 0x000fe40000201400 */
[----:B------:R-:W-:-:S02]  /*16d70*/  ISETP.GE.AND P2, PT, R69, R224, PT ;  /* 0x000000e04500720c */ /* 0x000fc40003f46270 */
[----:B------:R-:W-:Y:S01]  /*16d80*/  FSEL R58, R58, -INF , P3 ;  /* 0xff8000003a3a7808 */ /* 0x000fe20001800000 */
[----:B------:R-:W-:Y:S01]  /*16d90*/  FFMA.FTZ R50, -R225, R57, R50 ;  /* 0x00000039e1327223 */ /* 0x000fe20000010132 */
[----:B------:R-:W-:Y:S01]  /*16da0*/  I2FP.F32.S32 R56, R123 ;  /* 0x0000007b00387245 */ /* 0x000fe20000201400 */
[----:B------:R-:W-:Y:S01]  /*16db0*/  VIADD R57, R15, 0x40 ;  /* 0x000000400f397836 */ /* 0x000fe20000000000 */
[----:B------:R-:W-:Y:S02]  /*16dc0*/  ISETP.GE.AND P3, PT, R61, R228, PT ;  /* 0x000000e43d00720c */ /* 0x000fe40003f66270 */
[----:B------:R-:W-:Y:S01]  /*16dd0*/  FSEL R67, R58, -INF , !P2 ;  /* 0xff8000003a437808 */ /* 0x000fe20005000000 */
[----:B------:R-:W-:Y:S01]  /*16de0*/  FFMA.FTZ R51, -R225, R56, R51 ;  /* 0x00000038e1337223 */ /* 0x000fe20000010133 */
[C---:B------:R-:W-:Y:S02]  /*16df0*/  ISETP.GE.AND P2, PT, R61.reuse, R226, PT ;  /* 0x000000e23d00720c */ /* 0x040fe40003f46270 */
[----:B------:R-:W-:-:S02]  /*16e00*/  ISETP.GE.AND P0, PT, R61, R227, PT ;  /* 0x000000e33d00720c */ /* 0x000fc40003f06270 */
[----:B------:R-:W-:Y:S02]  /*16e10*/  FSEL R145, R48, -INF , P3 ;  /* 0xff80000030917808 */ /* 0x000fe40001800000 */
[----:B------:R-:W-:Y:S02]  /*16e20*/  IABS R122, R122 ;  /* 0x0000007a007a7213 */ /* 0x000fe40000000000 */
[----:B------:R-:W-:Y:S02]  /*16e30*/  IABS R125, R125 ;  /* 0x0000007d007d7213 */ /* 0x000fe40000000000 */
[----:B------:R-:W-:Y:S02]  /*16e40*/  ISETP.GE.AND P3, PT, R59, R226, PT ;  /* 0x000000e23b00720c */ /* 0x000fe40003f66270 */
[----:B------:R-:W-:Y:S02]  /*16e50*/  FSEL R139, R50, -INF , P2 ;  /* 0xff800000328b7808 */ /* 0x000fe40001000000 */
[----:B------:R-:W-:-:S02]  /*16e60*/  FSEL R145, R145, -INF , !P0 ;  /* 0xff80000091917808 */ /* 0x000fc40004000000 */
[----:B------:R-:W-:Y:S02]  /*16e70*/  I2FP.F32.S32 R50, R122 ;  /* 0x0000007a00327245 */ /* 0x000fe40000201400 */
[----:B------:R-:W-:Y:S02]  /*16e80*/  I2FP.F32.S32 R48, R125 ;  /* 0x0000007d00307245 */ /* 0x000fe40000201400 */
[----:B------:R-:W-:Y:S01]  /*16e90*/  ISETP.GE.AND P0, PT, R59, R224, PT ;  /* 0x000000e03b00720c */ /* 0x000fe20003f06270 */
[----:B------:R-:W-:Y:S01]  /*16ea0*/  FFMA.FTZ R44, -R225, R50, R44 ;  /* 0x00000032e12c7223 */ /* 0x000fe2000001012c */
[----:B------:R-:W-:Y:S01]  /*16eb0*/  FSEL R51, R51, -INF , P3 ;  /* 0xff80000033337808 */ /* 0x000fe20001800000 */
[----:B------:R-:W-:Y:S01]  /*16ec0*/  FFMA.FTZ R48, -R225, R48, R49 ;  /* 0x00000030e1307223 */ /* 0x000fe20000010131 */
[----:B------:R-:W-:Y:S01]  /*16ed0*/  IABS R120, R120 ;  /* 0x0000007800787213 */ /* 0x000fe20000000000 */
[----:B------:R-:W-:Y:S01]  /*16ee0*/  VIADD R49, R15, 0x41 ;  /* 0x000000410f317836 */ /* 0x000fe20000000000 */
[----:B------:R-:W-:-:S02]  /*16ef0*/  FSEL R149, R51, -INF , !P0 ;  /* 0xff80000033957808 */ /* 0x000fc40004000000 */
[----:B------:R-:W-:Y:S02]  /*16f00*/  FSEL R126, R126, -INF , P1 ;  /* 0xff8000007e7e7808 */ /* 0x000fe40000800000 */
[----:B------:R-:W-:Y:S02]  /*16f10*/  ISETP.GE.AND P2, PT, R57, R228, PT ;  /* 0x000000e43900720c */ /* 0x000fe40003f46270 */
[----:B------:R-:W-:Y:S02]  /*16f20*/  I2FP.F32.S32 R51, R120 ;  /* 0x0000007800337245 */ /* 0x000fe40000201400 */
[----:B------:R-:W-:Y:S02]  /*16f30*/  ISETP.GE.AND P4, PT, R61, R224, PT ;  /* 0x000000e03d00720c */ /* 0x000fe40003f86270 */
[----:B------:R-:W-:Y:S01]  /*16f40*/  ISETP.GE.AND P1, PT, R59, R228, PT ;  /* 0x000000e43b00720c */ /* 0x000fe20003f26270 */
[----:B------:R-:W-:Y:S01]  /*16f50*/  FFMA.FTZ R46, -R225, R51, R46 ;  /* 0x00000033e12e7223 */ /* 0x000fe2000001012e */
[----:B------:R-:W-:-:S02]  /*16f60*/  IABS R121, R121 ;  /* 0x0000007900797213 */ /* 0x000fc40000000000 */
[----:B------:R-:W-:Y:S02]  /*16f70*/  FSEL R248, R44, -INF , P2 ;  /* 0xff8000002cf87808 */ /* 0x000fe40001000000 */
[----:B------:R-:W-:Y:S02]  /*16f80*/  FSEL R48, R48, -INF , P1 ;  /* 0xff80000030307808 */ /* 0x000fe40000800000 */
[----:B------:R-:W-:Y:S02]  /*16f90*/  FSEL R139, R139, -INF , !P4 ;  /* 0xff8000008b8b7808 */ /* 0x000fe40006000000 */
[----:B------:R-:W-:Y:S02]  /*16fa0*/  I2FP.F32.S32 R44, R121 ;  /* 0x00000079002c7245 */ /* 0x000fe40000201400 */
[C---:B------:R-:W-:Y:S02]  /*16fb0*/  ISETP.GE.AND P4, PT, R57.reuse, R227, PT ;  /* 0x000000e33900720c */ /* 0x040fe40003f86270 */
[----:B------:R-:W-:Y:S01]  /*16fc0*/  ISETP.GE.AND P1, PT, R57, R226, PT ;  /* 0x000000e23900720c */ /* 0x000fe20003f26270 */
[----:B------:R-:W-:Y:S01]  /*16fd0*/  FFMA.FTZ R44, -R225, R44, R45 ;  /* 0x0000002ce12c7223 */ /* 0x000fe2000001012d */
[----:B------:R-:W-:Y:S01]  /*16fe0*/  IABS R114, R114 ;  /* 0x0000007200727213 */ /* 0x000fe20000000000 */
[----:B------:R-:W-:Y:S01]  /*16ff0*/  VIADD R45, R15, 0x49 ;  /* 0x000000490f2d7836 */ /* 0x000fe20000000000 */
[----:B------:R-:W-:-:S02]  /*17000*/  FSEL R151, R126, -INF , !P5 ;  /* 0xff8000007e977808 */ /* 0x000fc40006800000 */
[----:B------:R-:W-:Y:S02]  /*17010*/  ISETP.GE.AND P5, PT, R59, R227, PT ;  /* 0x000000e33b00720c */ /* 0x000fe40003fa6270 */
[----:B------:R-:W-:Y:S02]  /*17020*/  FSEL R248, R248, -INF , !P4 ;  /* 0xff800000f8f87808 */ /* 0x000fe40006000000 */
[----:B------:R-:W-:Y:S02]  /*17030*/  FSEL R252, R46, -INF , P1 ;  /* 0xff8000002efc7808 */ /* 0x000fe40000800000 */
[C---:B------:R-:W-:Y:S02]  /*17040*/  ISETP.GE.AND P3, PT, R49.reuse, R228, PT ;  /* 0x000000e43100720c */ /* 0x040fe40003f66270 */
[----:B------:R-:W-:Y:S02]  /*17050*/  IABS R115, R115 ;  /* 0x0000007300737213 */ /* 0x000fe40000000000 */
[----:B------:R-:W-:-:S02]  /*17060*/  ISETP.GE.AND P0, PT, R49, R227, PT ;  /* 0x000000e33100720c */ /* 0x000fc40003f06270 */
[C---:B------:R-:W-:Y:S02]  /*17070*/  ISETP.GE.AND P2, PT, R49.reuse, R226, PT ;  /* 0x000000e23100720c */ /* 0x040fe40003f46270 */
[----:B------:R-:W-:Y:S01]  /*17080*/  ISETP.GE.AND P4, PT, R49, R224, PT ;  /* 0x000000e03100720c */ /* 0x000fe20003f86270 */
[----:B------:R-:W-:Y:S01]  /*17090*/  VIADD R49, R15, 0x48 ;  /* 0x000000480f317836 */ /* 0x000fe20000000000 */
[----:B------:R-:W-:Y:S02]  /*170a0*/  I2FP.F32.S32 R46, R114 ;  /* 0x00000072002e7245 */ /* 0x000fe40000201400 */
[----:B------:R-:W-:Y:S02]  /*170b0*/  FSEL R170, R48, -INF , !P5 ;  /* 0xff80000030aa7808 */ /* 0x000fe40006800000 */
[----:B------:R-:W-:Y:S01]  /*170c0*/  I2FP.F32.S32 R48, R115 ;  /* 0x0000007300307245 */ /* 0x000fe20000201400 */
[----:B------:R-:W-:Y:S01]  /*170d0*/  FFMA.FTZ R40, -R225, R46, R40 ;  /* 0x0000002ee1287223 */ /* 0x000fe20000010128 */
[----:B------:R-:W-:-:S02]  /*170e0*/  FSEL R44, R44, -INF , P3 ;  /* 0xff8000002c2c7808 */ /* 0x000fc40001800000 */
[----:B------:R-:W-:Y:S01]  /*170f0*/  ISETP.GE.AND P5, PT, R57, R224, PT ;  /* 0x000000e03900720c */ /* 0x000fe20003fa6270 */
[----:B------:R-:W-:Y:S01]  /*17100*/  FFMA.FTZ R47, -R225, R48, R47 ;  /* 0x00000030e12f7223 */ /* 0x000fe2000001012f */
[----:B------:R-:W-:Y:S02]  /*17110*/  IABS R113, R113 ;  /* 0x0000007100717213 */ /* 0x000fe40000000000 */
[----:B------:R-:W-:Y:S02]  /*17120*/  IABS R112, R112 ;  /* 0x0000007000707213 */ /* 0x000fe40000000000 */
[----:B------:R-:W-:Y:S02]  /*17130*/  ISETP.GE.AND P1, PT, R49, R228, PT ;  /* 0x000000e43100720c */ /* 0x000fe40003f26270 */
[----:B------:R-:W-:Y:S02]  /*17140*/  FSEL R234, R44, -INF , !P0 ;  /* 0xff8000002cea7808 */ /* 0x000fe40004000000 */
[----:B------:R-:W-:-:S02]  /*17150*/  FSEL R252, R252, -INF , !P5 ;  /* 0xff800000fcfc7808 */ /* 0x000fc40006800000 */
[----:B------:R-:W-:Y:S02]  /*17160*/  I2FP.F32.S32 R112, R112 ;  /* 0x0000007000707245 */ /* 0x000fe40000201400 */
[----:B------:R-:W-:Y:S02]  /*17170*/  I2FP.F32.S32 R44, R113 ;  /* 0x00000071002c7245 */ /* 0x000fe40000201400 */
[----:B------:R-:W-:Y:S01]  /*17180*/  ISETP.GE.AND P5, PT, R49, R227, PT ;  /* 0x000000e33100720c */ /* 0x000fe20003fa6270 */
[C---:B------:R-:W-:Y:S01]  /*17190*/  FFMA.FTZ R42, -R225.reuse, R112, R42 ;  /* 0x00000070e12a7223 */ /* 0x040fe2000001012a */
[----:B------:R-:W-:Y:S01]  /*171a0*/  FSEL R40, R40, -INF , P1 ;  /* 0xff80000028287808 */ /* 0x000fe20000800000 */
[----:B------:R-:W-:Y:S01]  /*171b0*/  FFMA.FTZ R44, -R225, R44, R41 ;  /* 0x0000002ce12c7223 */ /* 0x000fe20000010129 */
[----:B------:R-:W-:Y:S01]  /*171c0*/  IABS R111, R111 ;  /* 0x0000006f006f7213 */ /* 0x000fe20000000000 */
[----:B------:R-:W-:Y:S01]  /*171d0*/  VIADD R41, R15, 0x50 ;  /* 0x000000500f297836 */ /* 0x000fe20000000000 */
[----:B------:R-:W-:-:S02]  /*171e0*/  IABS R110, R110 ;  /* 0x0000006e006e7213 */ /* 0x000fc40000000000 */
[----:B------:R-:W-:Y:S02]  /*171f0*/  FSEL R47, R47, -INF , P2 ;  /* 0xff8000002f2f7808 */ /* 0x000fe40001000000 */
[----:B------:R-:W-:Y:S02]  /*17200*/  FSEL R246, R40, -INF , !P5 ;  /* 0xff80000028f67808 */ /* 0x000fe40006800000 */
[----:B------:R-:W-:Y:S02]  /*17210*/  ISETP.GE.AND P3, PT, R49, R226, PT ;  /* 0x000000e23100720c */ /* 0x000fe40003f66270 */
[----:B------:R-:W-:Y:S02]  /*17220*/  ISETP.GE.AND P2, PT, R45, R228, PT ;  /* 0x000000e42d00720c */ /* 0x000fe40003f46270 */
[----:B------:R-:W-:Y:S02]  /*17230*/  I2FP.F32.S32 R40, R111 ;  /* 0x0000006f00287245 */ /* 0x000fe40000201400 */
[----:B------:R-:W-:-:S02]  /*17240*/  I2FP.F32.S32 R110, R110 ;  /* 0x0000006e006e7245 */ /* 0x000fc40000201400 */
[----:B------:R-:W-:Y:S01]  /*17250*/  FSEL R184, R47, -INF , !P4 ;  /* 0xff8000002fb87808 */ /* 0x000fe20006000000 */
[----:B------:R-:W-:Y:S01]  /*17260*/  FFMA.FTZ R40, -R225, R40, R43 ;  /* 0x00000028e1287223 */ /* 0x000fe2000001012b */
[----:B------:R-:W-:Y:S01]  /*17270*/  ISETP.GE.AND P0, PT, R49, R224, PT ;  /* 0x000000e03100720c */ /* 0x000fe20003f06270 */
[----:B------:R-:W-:Y:S01]  /*17280*/  FFMA.FTZ R28, -R225, R110, R28 ;  /* 0x0000006ee11c7223 */ /* 0x000fe2000001011c */
[C---:B------:R-:W-:Y:S02]  /*17290*/  ISETP.GE.AND P4, PT, R45.reuse, R227, PT ;  /* 0x000000e32d00720c */ /* 0x040fe40003f86270 */
[----:B------:R-:W-:Y:S02]  /*172a0*/  FSEL R42, R42, -INF , P3 ;  /* 0xff8000002a2a7808 */ /* 0x000fe40001800000 */
[----:B------:R-:W-:Y:S02]  /*172b0*/  FSEL R44, R44, -INF , P2 ;  /* 0xff8000002c2c7808 */ /* 0x000fe40001000000 */
[----:B------:R-:W-:-:S02]  /*172c0*/  ISETP.GE.AND P1, PT, R45, R226, PT ;  /* 0x000000e22d00720c */ /* 0x000fc40003f26270 */
[C---:B------:R-:W-:Y:S02]  /*172d0*/  ISETP.GE.AND P3, PT, R41.reuse, R228, PT ;  /* 0x000000e42900720c */ /* 0x040fe40003f66270 */
[----:B------:R-:W-:Y:S02]  /*172e0*/  IABS R109, R109 ;  /* 0x0000006d006d7213 */ /* 0x000fe40000000000 */
[----:B------:R-:W-:Y:S02]  /*172f0*/  IABS R108, R108 ;  /* 0x0000006c006c7213 */ /* 0x000fe40000000000 */
[----:B------:R-:W-:Y:S02]  /*17300*/  FSEL R250, R42, -INF , !P0 ;  /* 0xff8000002afa7808 */ /* 0x000fe40004000000 */
[----:B------:R-:W-:Y:S02]  /*17310*/  FSEL R238, R44, -INF , !P4 ;  /* 0xff8000002cee7808 */ /* 0x000fe40006000000 */
[----:B------:R-:W-:-:S02]  /*17320*/  ISETP.GE.AND P0, PT, R41, R227, PT ;  /* 0x000000e32900720c */ /* 0x000fc40003f06270 */
[C---:B------:R-:W-:Y:S02]  /*17330*/  ISETP.GE.AND P2, PT, R41.reuse, R226, PT ;  /* 0x000000e22900720c */ /* 0x040fe40003f46270 */
[-C--:B------:R-:W-:Y:S01]  /*17340*/  ISETP.GE.AND P4, PT, R41, R224.reuse, PT ;  /* 0x000000e02900720c */ /* 0x080fe20003f86270 */
[----:B------:R-:W-:Y:S01]  /*17350*/  VIADD R41, R15, 0x51 ;  /* 0x000000510f297836 */ /* 0x000fe20000000000 */
[----:B------:R-:W-:Y:S02]  /*17360*/  ISETP.GE.AND P5, PT, R45, R224, PT ;  /* 0x000000e02d00720c */ /* 0x000fe40003fa6270 */
[----:B------:R-:W-:Y:S02]  /*17370*/  I2FP.F32.S32 R109, R109 ;  /* 0x0000006d006d7245 */ /* 0x000fe40000201400 */
[----:B------:R-:W-:Y:S02]  /*17380*/  FSEL R40, R40, -INF , P1 ;  /* 0xff80000028287808 */ /* 0x000fe40000800000 */
[----:B------:R-:W-:-:S02]  /*17390*/  FSEL R232, R28, -INF , P3 ;  /* 0xff8000001ce87808 */ /* 0x000fc40001800000 */
[----:B------:R-:W-:Y:S02]  /*173a0*/  I2FP.F32.S32 R108, R108 ;  /* 0x0000006c006c7245 */ /* 0x000fe40000201400 */
[----:B------:R-:W-:Y:S02]  /*173b0*/  IABS R107, R107 ;  /* 0x0000006b006b7213 */ /* 0x000fe40000000000 */
[----:B------:R-:W-:Y:S01]  /*173c0*/  IABS R106, R106 ;  /* 0x0000006a006a7213 */ /* 0x000fe20000000000 */
[C---:B------:R-:W-:Y:S01]  /*173d0*/  FFMA.FTZ R30, -R225.reuse, R109, R30 ;  /* 0x0000006de11e7223 */ /* 0x040fe2000001011e */
[----:B------:R-:W-:Y:S01]  /*173e0*/  FSEL R202, R40, -INF , !P5 ;  /* 0xff80000028ca7808 */ /* 0x000fe20006800000 */
[----:B------:R-:W-:Y:S01]  /*173f0*/  FFMA.FTZ R29, -R225, R108, R29 ;  /* 0x0000006ce11d7223 */ /* 0x000fe2000001011d */
        /* <DEDUP_REMOVED lines=10> */
[----:B------:R-:W-:Y:S01]  /*174a0*/  FSEL R29, R29, -INF , P1 ;  /* 0xff8000001d1d7808 */ /* 0x000fe20000800000 */
[----:B------:R-:W-:Y:S01]  /*174b0*/  FFMA.FTZ R24, -R225, R106, R24 ;  /* 0x0000006ae1187223 */ /* 0x000fe20000010118 */
[----:B------:R-:W-:Y:S02]  /*174c0*/  ISETP.GE.AND P2, PT, R41, R228, PT ;  /* 0x000000e42900720c */ /* 0x000fe40003f46270 */
[----:B------:R-:W-:Y:S02]  /*174d0*/  IABS R105, R105 ;  /* 0x0000006900697213 */ /* 0x000fe40000000000 */
[----:B------:R-:W-:Y:S02]  /*174e0*/  IABS R104, R104 ;  /* 0x0000006800687213 */ /* 0x000fe40000000000 */
[----:B------:R-:W-:Y:S02]  /*174f0*/  FSEL R244, R30, -INF , !P4 ;  /* 0xff8000001ef47808 */ /* 0x000fe40006000000 */
[----:B------:R-:W-:Y:S01]  /*17500*/  FSEL R230, R29, -INF , !P5 ;  /* 0xff8000001de67808 */ /* 0x000fe20006800000 */
[----:B------:R-:W-:Y:S01]  /*17510*/  VIADD R29, R15, 0x59 ;  /* 0x000000590f1d7836 */ /* 0x000fe20000000000 */
[----:B------:R-:W-:-:S02]  /*17520*/  ISETP.GE.AND P4, PT, R41, R227, PT ;  /* 0x000000e32900720c */ /* 0x000fc40003f86270 */
[----:B------:R-:W-:Y:S02]  /*17530*/  I2FP.F32.S32 R105, R105 ;  /* 0x0000006900697245 */ /* 0x000fe40000201400 */
[----:B------:R-:W-:Y:S02]  /*17540*/  FSEL R28, R28, -INF , P3 ;  /* 0xff8000001c1c7808 */ /* 0x000fe40001800000 */
[----:B------:R-:W-:Y:S02]  /*17550*/  FSEL R204, R24, -INF , P2 ;  /* 0xff80000018cc7808 */ /* 0x000fe40001000000 */
[----:B------:R-:W-:Y:S02]  /*17560*/  I2FP.F32.S32 R104, R104 ;  /* 0x0000006800687245 */ /* 0x000fe40000201400 */
[----:B------:R-:W-:Y:S02]  /*17570*/  IABS R103, R103 ;  /* 0x0000006700677213 */ /* 0x000fe40000000000 */
[----:B------:R-:W-:Y:S01]  /*17580*/  IABS R102, R102 ;  /* 0x0000006600667213 */ /* 0x000fe20000000000 */
[C---:B------:R-:W-:Y:S01]  /*17590*/  FFMA.FTZ R26, -R225.reuse, R105, R26 ;  /* 0x00000069e11a7223 */ /* 0x040fe2000001011a */
[----:B------:R-:W-:Y:S01]  /*175a0*/  FSEL R242, R28, -INF , !P0 ;  /* 0xff8000001cf27808 */ /* 0x000fe20004000000 */
[----:B------:R-:W-:Y:S01]  /*175b0*/  FFMA.FTZ R25, -R225, R104, R25 ;  /* 0x00000068e1197223 */ /* 0x000fe20000010119 */
[----:B------:R-:W-:-:S02]  /*175c0*/  FSEL R204, R204, -INF , !P4 ;  /* 0xff800000cccc7808 */ /* 0x000fc40006000000 */
[C---:B------:R-:W-:Y:S02]  /*175d0*/  ISETP.GE.AND P3, PT, R29.reuse, R228, PT ;  /* 0x000000e41d00720c */ /* 0x040fe40003f66270 */
[C---:B------:R-:W-:Y:S02]  /*175e0*/  ISETP.GE.AND P0, PT, R29.reuse, R227, PT ;  /* 0x000000e31d00720c */ /* 0x040fe40003f06270 */
[C---:B------:R-:W-:Y:S02]  /*175f0*/  ISETP.GE.AND P2, PT, R29.reuse, R226, PT ;  /* 0x000000e21d00720c */ /* 0x040fe40003f46270 */
[----:B------:R-:W-:Y:S02]  /*17600*/  I2FP.F32.S32 R24, R103 ;  /* 0x0000006700187245 */ /* 0x000fe40000201400 */
[----:B------:R-:W-:Y:S01]  /*17610*/  ISETP.GE.AND P4, PT, R29, R224, PT ;  /* 0x000000e01d00720c */ /* 0x000fe20003f86270 */
[----:B------:R-:W-:Y:S01]  /*17620*/  VIADD R29, R15, 0x60 ;  /* 0x000000600f1d7836 */ /* 0x000fe20000000000 */
[----:B------:R-:W-:-:S02]  /*17630*/  I2FP.F32.S32 R102, R102 ;  /* 0x0000006600667245 */ /* 0x000fc40000201400 */
[----:B------:R-:W-:Y:S01]  /*17640*/  ISETP.GE.AND P1, PT, R41, R226, PT ;  /* 0x000000e22900720c */ /* 0x000fe20003f26270 */
[----:B------:R-:W-:Y:S01]  /*17650*/  FFMA.FTZ R24, -R225, R24, R27 ;  /* 0x00000018e1187223 */ /* 0x000fe2000001011b */
[----:B------:R-:W-:Y:S01]  /*17660*/  ISETP.GE.AND P5, PT, R41, R224, PT ;  /* 0x000000e02900720c */ /* 0x000fe20003fa6270 */
[----:B------:R-:W-:Y:S01]  /*17670*/  FFMA.FTZ R20, -R225, R102, R20 ;  /* 0x00000066e1147223 */ /* 0x000fe20000010114 */
[----:B------:R-:W-:Y:S02]  /*17680*/  FSEL R26, R26, -INF , P1 ;  /* 0xff8000001a1a7808 */ /* 0x000fe40000800000 */
[----:B------:R-:W-:Y:S02]  /*17690*/  FSEL R25, R25, -INF , P3 ;  /* 0xff80000019197808 */ /* 0x000fe40001800000 */
[----:B------:R-:W-:Y:S02]  /*176a0*/  ISETP.GE.AND P1, PT, R29, R228, PT ;  /* 0x000000e41d00720c */ /* 0x000fe40003f26270 */
[----:B------:R-:W-:-:S02]  /*176b0*/  IABS R101, R101 ;  /* 0x0000006500657213 */ /* 0x000fc40000000000 */
[----:B------:R-:W-:Y:S02]  /*176c0*/  IABS R100, R100 ;  /* 0x0000006400647213 */ /* 0x000fe40000000000 */
[----:B------:R-:W-:Y:S02]  /*176d0*/  FSEL R240, R26, -INF , !P5 ;  /* 0xff8000001af07808 */ /* 0x000fe40006800000 */
[----:B------:R-:W-:Y:S01]  /*176e0*/  FSEL R186, R25, -INF , !P0 ;  /* 0xff80000019ba7808 */ /* 0x000fe20004000000 */
[----:B------:R-:W-:Y:S01]  /*176f0*/  VIADD R25, R15, 0x61 ;  /* 0x000000610f197836 */ /* 0x000fe20000000000 */
[----:B------:R-:W-:Y:S02]  /*17700*/  ISETP.GE.AND P5, PT, R29, R227, PT ;  /* 0x000000e31d00720c */ /* 0x000fe40003fa6270 */
[----:B------:R-:W-:Y:S02]  /*17710*/  I2FP.F32.S32 R101, R101 ;  /* 0x0000006500657245 */ /* 0x000fe40000201400 */
[----:B------:R-:W-:-:S02]  /*17720*/  FSEL R24, R24, -INF , P2 ;  /* 0xff80000018187808 */ /* 0x000fc40001000000 */
[----:B------:R-:W-:Y:S02]  /*17730*/  FSEL R174, R20, -INF , P1 ;  /* 0xff80000014ae7808 */ /* 0x000fe40000800000 */
[----:B------:R-:W-:Y:S02]  /*17740*/  I2FP.F32.S32 R100, R100 ;  /* 0x0000006400647245 */ /* 0x000fe40000201400 */
[----:B------:R-:W-:Y:S02]  /*17750*/  IABS R98, R98 ;  /* 0x0000006200627213 */ /* 0x000fe40000000000 */
[----:B------:R-:W-:Y:S01]  /*17760*/  IABS R99, R99 ;  /* 0x0000006300637213 */ /* 0x000fe20000000000 */
[C---:B------:R-:W-:Y:S01]  /*17770*/  FFMA.FTZ R22, -R225.reuse, R101, R22 ;  /* 0x00000065e1167223 */ /* 0x040fe20000010116 */
[----:B------:R-:W-:Y:S02]  /*17780*/  FSEL R236, R24, -INF , !P4 ;  /* 0xff80000018ec7808 */ /* 0x000fe40006000000 */
[----:B------:R-:W-:Y:S01]  /*17790*/  FSEL R174, R174, -INF , !P5 ;  /* 0xff800000aeae7808 */ /* 0x000fe20006800000 */
[----:B------:R-:W-:Y:S01]  /*177a0*/  FFMA.FTZ R21, -R225, R100, R21 ;  /* 0x00000064e1157223 */ /* 0x000fe20000010115 */
[----:B------:R-:W-:-:S02]  /*177b0*/  ISETP.GE.AND P2, PT, R25, R228, PT ;  /* 0x000000e41900720c */ /* 0x000fc40003f46270 */
[C---:B------:R-:W-:Y:S02]  /*177c0*/  ISETP.GE.AND P4, PT, R25.reuse, R227, PT ;  /* 0x000000e31900720c */ /* 0x040fe40003f86270 */
[C---:B------:R-:W-:Y:S02]  /*177d0*/  ISETP.GE.AND P1, PT, R25.reuse, R226, PT ;  /* 0x000000e21900720c */ /* 0x040fe40003f26270 */
[----:B------:R-:W-:Y:S01]  /*177e0*/  ISETP.GE.AND P5, PT, R25, R224, PT ;  /* 0x000000e01900720c */ /* 0x000fe20003fa6270 */
[----:B------:R-:W-:Y:S01]  /*177f0*/  VIADD R25, R15, 0x68 ;  /* 0x000000680f197836 */ /* 0x000fe20000000000 */
[----:B------:R-:W-:Y:S02]  /*17800*/  I2FP.F32.S32 R98, R98 ;  /* 0x0000006200627245 */ /* 0x000fe40000201400 */
[----:B------:R-:W-:Y:S02]  /*17810*/  ISETP.GE.AND P3, PT, R29, R226, PT ;  /* 0x000000e21d00720c */ /* 0x000fe40003f66270 */
[----:B------:R-:W-:-:S02]  /*17820*/  I2FP.F32.S32 R20, R99 ;  /* 0x0000006300147245 */ /* 0x000fc40000201400 */
[----:B------:R-:W-:Y:S01]  /*17830*/  IABS R97, R97 ;  /* 0x0000006100617213 */ /* 0x000fe20000000000 */
[C---:B------:R-:W-:Y:S01]  /*17840*/  FFMA.FTZ R16, -R225.reuse, R98, R16 ;  /* 0x00000062e1107223 */ /* 0x040fe20000010110 */
[----:B------:R-:W-:Y:S01]  /*17850*/  FSEL R22, R22, -INF , P3 ;  /* 0xff80000016167808 */ /* 0x000fe20001800000 */
[----:B------:R-:W-:Y:S01]  /*17860*/  FFMA.FTZ R20, -R225, R20, R23 ;  /* 0x00000014e1147223 */ /* 0x000fe20000010117 */
[----:B------:R-:W-:Y:S02]  /*17870*/  I2FP.F32.S32 R97, R97 ;  /* 0x0000006100617245 */ /* 0x000fe40000201400 */
[----:B------:R-:W-:Y:S02]  /*17880*/  ISETP.GE.AND P0, PT, R29, R224, PT ;  /* 0x000000e01d00720c */ /* 0x000fe40003f06270 */
[----:B------:R-:W-:Y:S02]  /*17890*/  ISETP.GE.AND P3, PT, R25, R228, PT ;  /* 0x000000e41900720c */ /* 0x000fe40003f66270 */
[----:B------:R-:W-:-:S02]  /*178a0*/  FSEL R21, R21, -INF , P2 ;  /* 0xff80000015157808 */ /* 0x000fc40001000000 */
[----:B------:R-:W-:Y:S02]  /*178b0*/  IABS R96, R96 ;  /* 0x0000006000607213 */ /* 0x000fe40000000000 */
[----:B------:R-:W-:Y:S01]  /*178c0*/  IABS R95, R95 ;  /* 0x0000005f005f7213 */ /* 0x000fe20000000000 */
[----:B------:R-:W-:Y:S01]  /*178d0*/  FFMA.FTZ R18, -R225, R97, R18 ;  /* 0x00000061e1127223 */ /* 0x000fe20000010112 */
[----:B------:R-:W-:Y:S02]  /*178e0*/  FSEL R182, R22, -INF , !P0 ;  /* 0xff80000016b67808 */ /* 0x000fe40004000000 */
[----:B------:R-:W-:Y:S01]  /*178f0*/  FSEL R172, R21, -INF , !P4 ;  /* 0xff80000015ac7808 */ /* 0x000fe20006000000 */
[----:B------:R-:W-:Y:S01]  /*17900*/  VIADD R21, R15, 0x69 ;  /* 0x000000690f157836 */ /* 0x000fe20000000000 */
[----:B------:R-:W-:Y:S02]  /*17910*/  FSEL R166, R16, -INF , P3 ;  /* 0xff80000010a67808 */ /* 0x000fe40001800000 */
[----:B------:R-:W-:-:S02]  /*17920*/  I2FP.F32.S32 R96, R96 ;  /* 0x0000006000607245 */ /* 0x000fc40000201400 */
[C---:B------:R-:W-:Y:S02]  /*17930*/  ISETP.GE.AND P0, PT, R25.reuse, R227, PT ;  /* 0x000000e31900720c */ /* 0x040fe40003f06270 */
[----:B------:R-:W-:Y:S02]  /*17940*/  ISETP.GE.AND P2, PT, R25, R226, PT ;  /* 0x000000e21900720c */ /* 0x000fe40003f46270 */
[----:B------:R-:W-:Y:S02]  /*17950*/  FSEL R20, R20, -INF , P1 ;  /* 0xff80000014147808 */ /* 0x000fe40000800000 */
[----:B------:R-:W-:Y:S02]  /*17960*/  I2FP.F32.S32 R16, R95 ;  /* 0x0000005f00107245 */ /* 0x000fe40000201400 */
[----:B------:R-:W-:Y:S01]  /*17970*/  IABS R93, R93 ;  /* 0x0000005d005d7213 */ /* 0x000fe20000000000 */
[----:B------:R-:W-:Y:S01]  /*17980*/  FFMA.FTZ R17, -R225, R96, R17 ;  /* 0x00000060e1117223 */ /* 0x000fe20000010111 */
[----:B------:R-:W-:Y:S01]  /*17990*/  ISETP.GE.AND P4, PT, R25, R224, PT ;  /* 0x000000e01900720c */ /* 0x000fe20003f86270 */
[----:B------:R-:W-:Y:S01]  /*179a0*/  FFMA.FTZ R16, -R225, R16, R19 ;  /* 0x00000010e1107223 */ /* 0x000fe20000010113 */
        /* <DEDUP_REMOVED lines=8> */
[----:B------:R-:W-:-:S02]  /*17a30*/  IABS R91, R91 ;  /* 0x0000005b005b7213 */ /* 0x000fc40000000000 */
[----:B------:R-:W-:Y:S02]  /*17a40*/  I2FP.F32.S32 R93, R93 ;  /* 0x0000005d005d7245 */ /* 0x000fe40000201400 */
[----:B------:R-:W-:Y:S02]  /*17a50*/  IABS R94, R94 ;  /* 0x0000005e005e7213 */ /* 0x000fe40000000000 */
[----:B------:R-:W-:Y:S01]  /*17a60*/  FSEL R178, R18, -INF , !P4 ;  /* 0xff80000012b27808 */ /* 0x000fe20006000000 */
[----:B------:R-:W-:Y:S01]  /*17a70*/  FFMA.FTZ R6, -R225, R93, R6 ;  /* 0x0000005de1067223 */ /* 0x000fe20000010106 */
[----:B------:R-:W-:Y:S01]  /*17a80*/  FSEL R164, R17, -INF , P1 ;  /* 0xff80000011a47808 */ /* 0x000fe20000800000 */
[----:B------:R-:W-:Y:S01]  /*17a90*/  VIADD R17, R15, 0x71 ;  /* 0x000000710f117836 */ /* 0x000fe20000000000 */
[----:B------:R-:W-:Y:S02]  /*17aa0*/  I2FP.F32.S32 R18, R91 ;  /* 0x0000005b00127245 */ /* 0x000fe40000201400 */
[----:B------:R-:W-:-:S02]  /*17ab0*/  I2FP.F32.S32 R94, R94 ;  /* 0x0000005e005e7245 */ /* 0x000fc40000201400 */
[----:B------:R-:W-:Y:S02]  /*17ac0*/  FSEL R16, R16, -INF , P3 ;  /* 0xff80000010107808 */ /* 0x000fe40001800000 */
[----:B------:R-:W-:Y:S01]  /*17ad0*/  ISETP.GE.AND P1, PT, R21, R226, PT ;  /* 0x000000e21500720c */ /* 0x000fe20003f26270 */
[C---:B------:R-:W-:Y:S01]  /*17ae0*/  FFMA.FTZ R7, -R225.reuse, R18, R7 ;  /* 0x00000012e1077223 */ /* 0x040fe20000010107 */
[----:B------:R-:W-:Y:S01]  /*17af0*/  FSEL R176, R16, -INF , !P0 ;  /* 0xff80000010b07808 */ /* 0x000fe20004000000 */
[----:B------:R-:W-:Y:S01]  /*17b00*/  FFMA.FTZ R86, -R225, R94, R86 ;  /* 0x0000005ee1567223 */ /* 0x000fe20000010156 */
[-C--:B------:R-:W-:Y:S02]  /*17b10*/  ISETP.GE.AND P0, PT, R17, R226.reuse, PT ;  /* 0x000000e21100720c */ /* 0x080fe40003f06270 */
[----:B------:R-:W-:Y:S02]  /*17b20*/  FSEL R6, R6, -INF , P1 ;  /* 0xff80000006067808 */ /* 0x000fe40000800000 */
[----:B------:R-:W-:-:S02]  /*17b30*/  ISETP.GE.AND P1, PT, R15, R226, PT ;  /* 0x000000e20f00720c */ /* 0x000fc40003f26270 */
[----:B------:R-:W-:Y:S02]  /*17b40*/  FSEL R7, R7, -INF , P0 ;  /* 0xff80000007077808 */ /* 0x000fe40000000000 */
[-C--:B------:R-:W-:Y:S02]  /*17b50*/  ISETP.GE.AND P0, PT, R15, R224.reuse, PT ;  /* 0x000000e00f00720c */ /* 0x080fe40003f06270 */
[----:B------:R-:W-:Y:S02]  /*17b60*/  FSEL R16, R86, -INF , P1 ;  /* 0xff80000056107808 */ /* 0x000fe40000800000 */
[C---:B------:R-:W-:Y:S02]  /*17b70*/  ISETP.GE.AND P3, PT, R21.reuse, R224, PT ;  /* 0x000000e01500720c */ /* 0x040fe40003f66270 */
[----:B------:R-:W-:Y:S02]  /*17b80*/  FSEL R16, R16, -INF , !P0 ;  /* 0xff80000010107808 */ /* 0x000fe40004000000 */
[----:B------:R-:W-:-:S02]  /*17b90*/  ISETP.GE.AND P2, PT, R21, R228, PT ;  /* 0x000000e41500720c */ /* 0x000fc40003f46270 */
[----:B------:R-:W-:Y:S02]  /*17ba0*/  ISETP.GE.AND P4, PT, R21, R227, PT ;  /* 0x000000e31500720c */ /* 0x000fe40003f86270 */
[----:B------:R-:W-:Y:S01]  /*17bb0*/  FMNMX3.FTZ R21, R16, R90, R92, !PT ;  /* 0x0000005a10157276 */ /* 0x000fe2000781005c */
[----:B------:R-:W-:Y:S01]  /*17bc0*/  FFMA.FTZ R84, -R225, R85, R84 ;  /* 0x00000055e1547223 */ /* 0x000fe20000010154 */
[----:B------:R-:W-:Y:S02]  /*17bd0*/  FSEL R160, R6, -INF , !P3 ;  /* 0xff80000006a07808 */ /* 0x000fe40005800000 */
[----:B------:R-:W-:Y:S02]  /*17be0*/  ISETP.GE.AND P3, PT, R17, R224, PT ;  /* 0x000000e01100720c */ /* 0x000fe40003f66270 */
[----:B------:R-:W-:Y:S02]  /*17bf0*/  IABS R39, R39 ;  /* 0x0000002700277213 */ /* 0x000fe40000000000 */
[----:B------:R-:W-:-:S02]  /*17c00*/  ISETP.GE.AND P1, PT, R15, R228, PT ;  /* 0x000000e40f00720c */ /* 0x000fc40003f26270 */
[----:B------:R-:W-:Y:S02]  /*17c10*/  FMNMX3.FTZ R21, R21, R82, R78, !PT ;  /* 0x0000005215157276 */ /* 0x000fe4000781004e */
[----:B------:R-:W-:Y:S02]  /*17c20*/  FSEL R158, R7, -INF , !P3 ;  /* 0xff800000079e7808 */ /* 0x000fe40005800000 */
[----:B------:R-:W-:Y:S02]  /*17c30*/  I2FP.F32.S32 R6, R39 ;  /* 0x0000002700067245 */ /* 0x000fe40000201400 */
[----:B------:R-:W-:Y:S02]  /*17c40*/  IABS R89, R89 ;  /* 0x0000005900597213 */ /* 0x000fe40000000000 */
[----:B------:R-:W-:Y:S02]  /*17c50*/  FMNMX3.FTZ R21, R21, R76, R74, !PT ;  /* 0x0000004c15157276 */ /* 0x000fe4000781004a */
[----:B------:R-:W-:-:S02]  /*17c60*/  FSEL R7, R84, -INF , P1 ;  /* 0xff80000054077808 */ /* 0x000fc40000800000 */
[----:B------:R-:W-:Y:S01]  /*17c70*/  ISETP.GE.AND P1, PT, R15, R227, PT ;  /* 0x000000e30f00720c */ /* 0x000fe20003f26270 */
[----:B------:R-:W-:Y:S01]  /*17c80*/  FFMA.FTZ R119, -R225, R6, R119 ;  /* 0x00000006e1777223 */ /* 0x000fe20000010177 */
[----:B------:R-:W-:Y:S01]  /*17c90*/  I2FP.F32.S32 R89, R89 ;  /* 0x0000005900597245 */ /* 0x000fe20000201400 */
[----:B------:R-:W-:Y:S01]  /*17ca0*/  VIADD R19, R15, 0x78 ;  /* 0x000000780f137836 */ /* 0x000fe20000000000 */
[----:B------:R-:W-:Y:S02]  /*17cb0*/  FMNMX3.FTZ R21, R21, R72, R142, !PT ;  /* 0x0000004815157276 */ /* 0x000fe4000781008e */
[----:B------:R-:W-:Y:S02]  /*17cc0*/  FSEL R7, R7, -INF , !P1 ;  /* 0xff80000007077808 */ /* 0x000fe40004800000 */
[----:B------:R-:W-:Y:S01]  /*17cd0*/  FSEL R6, R65, -INF , !P6 ;  /* 0xff80000041067808 */ /* 0x000fe20007000000 */
[----:B------:R-:W-:Y:S01]  /*17ce0*/  FFMA.FTZ R118, -R225, R89, R118 ;  /* 0x00000059e1767223 */ /* 0x000fe20000010176 */
[----:B------:R-:W-:-:S02]  /*17cf0*/  FMNMX3.FTZ R18, R21, R140, R161, !PT ;  /* 0x0000008c15127276 */ /* 0x000fc400078100a1 */
[----:B------:R-:W-:Y:S02]  /*17d00*/  FMNMX3.FTZ R21, R7, R88, R6, !PT ;  /* 0x0000005807157276 */ /* 0x000fe40007810006 */
[----:B------:R-:W-:Y:S02]  /*17d10*/  ISETP.GE.AND P0, PT, R19, R226, PT ;  /* 0x000000e21300720c */ /* 0x000fe40003f06270 */
[----:B------:R-:W-:Y:S02]  /*17d20*/  FMNMX3.FTZ R21, R21, R80, R14, !PT ;  /* 0x0000005015157276 */ /* 0x000fe4000781000e */
[----:B------:R-:W-:Y:S02]  /*17d30*/  ISETP.GE.AND P3, PT, R19, R224, PT ;  /* 0x000000e01300720c */ /* 0x000fe40003f66270 */
[----:B------:R-:W-:Y:S02]  /*17d40*/  FSEL R118, R118, -INF , P0 ;  /* 0xff80000076767808 */ /* 0x000fe40000000000 */
[----:B------:R-:W-:-:S02]  /*17d50*/  FMNMX3.FTZ R18, R18, R159, R67, !PT ;  /* 0x0000009f12127276 */ /* 0x000fc40007810043 */
[----:B------:R-:W-:Y:S02]  /*17d60*/  FMNMX3.FTZ R21, R21, R12, R10, !PT ;  /* 0x0000000c15157276 */ /* 0x000fe4000781000a */
[----:B------:R-:W-:Y:S02]  /*17d70*/  FSEL R156, R118, -INF , !P3 ;  /* 0xff800000769c7808 */ /* 0x000fe40005800000 */
[C---:B------:R-:W-:Y:S02]  /*17d80*/  ISETP.GE.AND P0, PT, R17.reuse, R228, PT ;  /* 0x000000e41100720c */ /* 0x040fe40003f06270 */
[----:B------:R-:W-:Y:S02]  /*17d90*/  ISETP.GE.AND P3, PT, R17, R227, PT ;  /* 0x000000e31100720c */ /* 0x000fe40003f66270 */
[----:B------:R-:W-:Y:S02]  /*17da0*/  FMNMX3.FTZ R17, R18, R151, R139, !PT ;  /* 0x0000009712117276 */ /* 0x000fe4000781008b */
[----:B------:R-:W-:-:S04]  /*17db0*/  FMNMX3.FTZ R18, R21, R8, R157, !PT ;  /* 0x0000000815127276 */ /* 0x000fc8000781009d */
[----:B------:R-:W-:Y:S02]  /*17dc0*/  FMNMX3.FTZ R18, R18, R155, R37, !PT ;  /* 0x0000009b12127276 */ /* 0x000fe40007810025 */
[----:B------:R-:W-:Y:S02]  /*17dd0*/  IABS R11, R11 ;  /* 0x0000000b000b7213 */ /* 0x000fe40000000000 */
[----:B------:R-:W-:Y:S02]  /*17de0*/  FMNMX3.FTZ R18, R18, R153, R147, !PT ;  /* 0x0000009912127276 */ /* 0x000fe40007810093 */
[----:B------:R-:W-:Y:S02]  /*17df0*/  FMNMX3.FTZ R17, R17, R149, R252, !PT ;  /* 0x0000009511117276 */ /* 0x000fe400078100fc */
[----:B------:R-:W-:Y:S02]  /*17e00*/  I2FP.F32.S32 R20, R11 ;  /* 0x0000000b00147245 */ /* 0x000fe40000201400 */
[----:B------:R-:W-:-:S02]  /*17e10*/  FMNMX3.FTZ R11, R18, R162, R145, !PT ;  /* 0x000000a2120b7276 */ /* 0x000fc40007810091 */
[----:B------:R-:W-:Y:S02]  /*17e20*/  FMNMX3.FTZ R17, R17, R184, R250, !PT ;  /* 0x000000b811117276 */ /* 0x000fe400078100fa */
[----:B------:R-:W-:Y:S02]  /*17e30*/  IABS R13, R13 ;  /* 0x0000000d000d7213 */ /* 0x000fe40000000000 */
[----:B------:R-:W-:Y:S02]  /*17e40*/  FMNMX3.FTZ R11, R11, R170, R248, !PT ;  /* 0x000000aa0b0b7276 */ /* 0x000fe400078100f8 */
[----:B------:R-:W-:Y:S02]  /*17e50*/  FMNMX3.FTZ R17, R17, R202, R244, !PT ;  /* 0x000000ca11117276 */ /* 0x000fe400078100f4 */
[----:B------:R-:W-:Y:S02]  /*17e60*/  I2FP.F32.S32 R13, R13 ;  /* 0x0000000d000d7245 */ /* 0x000fe40000201400 */
[----:B------:R-:W-:-:S02]  /*17e70*/  IABS R3, R3 ;  /* 0x0000000300037213 */ /* 0x000fc40000000000 */
[----:B------:R-:W-:Y:S01]  /*17e80*/  FMNMX3.FTZ R11, R11, R234, R246, !PT ;  /* 0x000000ea0b0b7276 */ /* 0x000fe200078100f6 */
[----:B------:R-:W-:Y:S01]  /*17e90*/  VIADD R15, R15, 0x79 ;  /* 0x000000790f0f7836 */ /* 0x000fe20000000000 */
[----:B------:R-:W-:Y:S01]  /*17ea0*/  IABS R9, R9 ;  /* 0x0000000900097213 */ /* 0x000fe20000000000 */
[----:B------:R-:W-:Y:S01]  /*17eb0*/  FFMA.FTZ R4, -R225, R13, R4 ;  /* 0x0000000de1047223 */ /* 0x000fe20000010104 */
[----:B------:R-:W-:Y:S01]  /*17ec0*/  FMNMX3.FTZ R17, R17, R242, R240, !PT ;  /* 0x000000f211117276 */ /* 0x000fe200078100f0 */
[----:B------:R-:W-:Y:S01]  /*17ed0*/  IMAD.MOV.U32 R13, RZ, RZ, R3 ;  /* 0x000000ffff0d7224 */ /* 0x000fe200078e0003 */
[----:B------:R-:W-:Y:S02]  /*17ee0*/  FMNMX3.FTZ R11, R11, R238, R232, !PT ;  /* 0x000000ee0b0b7276 */ /* 0x000fe400078100e8 */
[----:B------:R-:W-:Y:S02]  /*17ef0*/  I2FP.F32.S32 R9, R9 ;  /* 0x0000000900097245 */ /* 0x000fe40000201400 */
[----:B------:R-:W-:-:S02]  /*17f00*/  ISETP.GE.AND P1, PT, R15, R226, PT ;  /* 0x000000e20f00720c */ /* 0x000fc40003f26270 */
[----:B------:R-:W-:Y:S02]  /*17f10*/  FMNMX3.FTZ R17, R17, R236, R182, !PT ;  /* 0x000000ec11117276 */ /* 0x000fe400078100b6 */
[----:B------:R-:W-:Y:S01]  /*17f20*/  FMNMX3.FTZ R11, R11, R230, R204, !PT ;  /* 0x000000e60b0b7276 */ /* 0x000fe200078100cc */
[C---:B------:R-:W-:Y:S01]  /*17f30*/  FFMA.FTZ R5, -R225.reuse, R20, R5 ;  /* 0x00000014e1057223 */ /* 0x040fe20000010105 */
[----:B------:R-:W-:Y:S01]  /*17f40*/  I2FP.F32.S32 R18, R13 ;  /* 0x0000000d00127245 */ /* 0x000fe20000201400 */
[----:B------:R-:W-:Y:S01]  /*17f50*/  FFMA.FTZ R9, -R225, R9, R116 ;  /* 0x00000009e1097223 */ /* 0x000fe20000010174 */
[----:B------:R-:W-:Y:S02]  /*17f60*/  ISETP.GE.AND P6, PT, R15, R224, PT ;  /* 0x000000e00f00720c */ /* 0x000fe40003fc6270 */
[----:B------:R-:W-:Y:S02]  /*17f70*/  FSEL R119, R119, -INF , P1 ;  /* 0xff80000077777808 */ /* 0x000fe40000800000 */
[----:B------:R-:W-:-:S02]  /*17f80*/  FMNMX3.FTZ R17, R17, R180, R178, !PT ;  /* 0x000000b411117276 */ /* 0x000fc400078100b2 */
[----:B------:R-:W-:Y:S02]  /*17f90*/  ISETP.GE.AND P1, PT, R19, R228, PT ;  /* 0x000000e41300720c */ /* 0x000fe40003f26270 */
[----:B------:R-:W-:Y:S02]  /*17fa0*/  FSEL R152, R4, -INF , P2 ;  /* 0xff80000004987808 */ /* 0x000fe40001000000 */
[----:B------:R-:W-:Y:S01]  /*17fb0*/  FMNMX3.FTZ R11, R11, R186, R174, !PT ;  /* 0x000000ba0b0b7276 */ /* 0x000fe200078100ae */
[----:B------:R-:W-:Y:S01]  /*17fc0*/  FFMA.FTZ R18, -R225, R18, R117 ;  /* 0x00000012e1127223 */ /* 0x000fe20000010175 */
[----:B------:R-:W-:Y:S02]  /*17fd0*/  FSEL R154, R119, -INF , !P6 ;  /* 0xff800000779a7808 */ /* 0x000fe40007000000 */
[----:B------:R-:W-:Y:S02]  /*17fe0*/  FMNMX3.FTZ R17, R17, R176, R160, !PT ;  /* 0x000000b011117276 */ /* 0x000fe400078100a0 */
[----:B------:R-:W-:-:S02]  /*17ff0*/  ISETP.GE.AND P6, PT, R19, R227, PT ;  /* 0x000000e31300720c */ /* 0x000fc40003fc6270 */
[----:B------:R-:W-:Y:S02]  /*18000*/  ISETP.GE.AND P2, PT, R15, R228, PT ;  /* 0x000000e40f00720c */ /* 0x000fe40003f46270 */
[----:B------:R-:W-:Y:S02]  /*18010*/  FSEL R5, R5, -INF , P0 ;  /* 0xff80000005057808 */ /* 0x000fe40000000000 */
[----:B------:R-:W-:Y:S02]  /*18020*/  FSEL R9, R9, -INF , P1 ;  /* 0xff80000009097808 */ /* 0x000fe40000800000 */
[----:B------:R-:W-:Y:S02]  /*18030*/  FSEL R164, R164, -INF , !P5 ;  /* 0xff800000a4a47808 */ /* 0x000fe40006800000 */
[----:B------:R-:W-:Y:S02]  /*18040*/  FSEL R152, R152, -INF , !P4 ;  /* 0xff80000098987808 */ /* 0x000fe40006000000 */
[----:B------:R-:W-:-:S02]  /*18050*/  FMNMX3.FTZ R11, R11, R172, R166, !PT ;  /* 0x000000ac0b0b7276 */ /* 0x000fc400078100a6 */
[----:B------:R-:W-:Y:S02]  /*18060*/  FMNMX3.FTZ R17, R17, R158, R156, !PT ;  /* 0x0000009e11117276 */ /* 0x000fe4000781009c */
[----:B------:R-:W-:Y:S02]  /*18070*/  ISETP.GE.AND P0, PT, R15, R227, PT ;  /* 0x000000e30f00720c */ /* 0x000fe40003f06270 */
[----:B------:R-:W-:Y:S02]  /*18080*/  FSEL R18, R18, -INF , P2 ;  /* 0xff80000012127808 */ /* 0x000fe40001000000 */
[----:B------:R-:W-:Y:S02]  /*18090*/  FSEL R150, R5, -INF , !P3 ;  /* 0xff80000005967808 */ /* 0x000fe40005800000 */
[----:B------:R-:W-:Y:S02]  /*180a0*/  FSEL R148, R9, -INF , !P6 ;  /* 0xff80000009947808 */ /* 0x000fe40007000000 */
[----:B------:R-:W-:-:S02]  /*180b0*/  FMNMX3.FTZ R11, R11, R164, R152, !PT ;  /* 0x000000a40b0b7276 */ /* 0x000fc40007810098 */
        /* <DEDUP_REMOVED lines=10> */
[----:B------:R-:W-:-:S04]  /*18160*/  LOP3.LUT R190, R35, 0x200, R38, 0xf8, !PT ;  /* 0x0000020023be7812 */ /* 0x000fc800078ef826 */
[----:B------:R-:W-:-:S05]  /*18170*/  LEA R190, R190, UR8, 0x1 ;  /* 0x00000008bebe7c11 */ /* 0x000fca000f8e08ff */
[----:B------:R-:W-:Y:S01]  /*18180*/  IMAD.IADD R146, R33, 0x1, R190 ;  /* 0x0000000121927824 */ /* 0x000fe200078e02be */
[----:B------:R-:W-:Y:S04]  /*18190*/  LDSM.16.MT88.4 R124, [R190+0xc000] ;  /* 0x00c00000be7c783b */ /* 0x000fe80000004200 */
[----:B------:R-:W4:Y:S01]  /*181a0*/  LDSM.16.MT88.4 R108, [R146+0xc000] ;  /* 0x00c00000926c783b */ /* 0x000f220000004200 */
[----:B-1----:R-:W-:Y:S02]  /*181b0*/  FMNMX.FTZ R3, R4, R3, !PT ;  /* 0x0000000304037209 */ /* 0x002fe40007810000 */
[----:B---3--:R-:W-:-:S03]  /*181c0*/  FMNMX.FTZ R134, R5, R134, !PT ;  /* 0x0000008605867209 */ /* 0x008fc60007810000 */
[C---:B--2---:R-:W-:Y:S01]  /*181d0*/  FMUL.FTZ R137, R138.reuse, R3 ;  /* 0x000000038a897220 */ /* 0x044fe20000410000 */
        /* <DEDUP_REMOVED lines=18> */
[-C--:B------:R-:W-:Y:S01]  /*18300*/  FFMA.FTZ R47, R76, R138.reuse, -R137 ;  /* 0x0000008a4c2f7223 */ /* 0x080fe20000010889 */
[----:B------:R-:W2:Y:S04]  /*18310*/  LDSM.16.MT88.4 R100, [R33+0xc000] ;  /* 0x00c000002164783b */ /* 0x000ea80000004200 */
[----:B------:R-:W3:Y:S04]  /*18320*/  LDSM.16.MT88.4 R92, [R190+0x10000] ;  /* 0x01000000be5c783b */ /* 0x000ee80000004200 */
        /* <DEDUP_REMOVED lines=8> */
[----:B------:R-:W4:Y:S01]  /*183b0*/  MUFU.EX2 R59, R59 ;  /* 0x0000003b003b7308 */ /* 0x000f220000000800 */
[-C--:B------:R-:W-:Y:S01]  /*183c0*/  FFMA.FTZ R43, R72, R138.reuse, -R137 ;  /* 0x0000008a482b7223 */ /* 0x080fe20000010889 */
[-CC-:B------:R-:W-:Y:S01]  /*183d0*/  FFMA.FTZ R56, R14, R138.reuse, -R63.reuse ;  /* 0x0000008a0e387223 */ /* 0x180fe2000001083f */
[----:B------:R-:W-:Y:S01]  /*183e0*/  FFMA.FTZ R49, R12, R138, -R63 ;  /* 0x0000008a0c317223 */ /* 0x000fe2000001083f */
[----:B------:R-:W5:Y:S04]  /*183f0*/  LDSM.16.MT88.4 R16, [R190+0xc800] ;  /* 0x00c80000be10783b */ /* 0x000f680000004200 */
[----:B------:R-:W-:Y:S01]  /*18400*/  MUFU.EX2 R58, R58 ;  /* 0x0000003a003a7308 */ /* 0x000fe20000000800 */
[----:B------:R-:W5:Y:S04]  /*18410*/  LDSM.16.MT88.4 R12, [R33+0xc800] ;  /* 0x00c80000210c783b */ /* 0x000f680000004200 */
[----:B------:R-:W5:Y:S03]  /*18420*/  LDSM.16.MT88.4 R20, [R65+0xc800] ;  /* 0x00c800004114783b */ /* 0x000f660000004200 */
[----:B------:R-:W1:Y:S01]  /*18430*/  MUFU.EX2 R51, R51 ;  /* 0x0000003300337308 */ /* 0x000e620000000800 */
[----:B------:R-:W-:Y:S07]  /*18440*/  LDSM.16.MT88.4 R24, [R190+0xd000] ;  /* 0x00d00000be18783b */ /* 0x000fee0000004200 */
[----:B------:R-:W-:Y:S08]  /*18450*/  MUFU.EX2 R136, R136 ;  /* 0x0000008800887308 */ /* 0x000ff00000000800 */
[----:B------:R-:W2:Y:S08]  /*18460*/  MUFU.EX2 R61, R61 ;  /* 0x0000003d003d7308 */ /* 0x000eb00000000800 */
[----:B------:R-:W-:Y:S08]  /*18470*/  MUFU.EX2 R60, R60 ;  /* 0x0000003c003c7308 */ /* 0x000ff00000000800 */
[----:B------:R-:W3:Y:S01]  /*18480*/  MUFU.EX2 R57, R57 ;  /* 0x0000003900397308 */ /* 0x000ee20000000800 */
[----:B----4-:R-:W-:-:S02]  /*18490*/  F2FP.BF16.F32.PACK_AB R69, R59, R62 ;  /* 0x0000003e3b45723e */ /* 0x010fc400000010ff */
[----:B-1----:R-:W-:Y:S02]  /*184a0*/  F2FP.BF16.F32.PACK_AB R71, R51, R58 ;  /* 0x0000003a3347723e */ /* 0x002fe400000010ff */
[----:B--2---:R-:W-:-:S03]  /*184b0*/  F2FP.BF16.F32.PACK_AB R68, R61, R136 ;  /* 0x000000883d44723e */ /* 0x004fc600000010ff */
[----:B------:R-:W-:Y:S01]  /*184c0*/  MUFU.EX2 R50, R50 ;  /* 0x0000003200327308 */ /* 0x000fe20000000800 */
[----:B---3--:R-:W-:-:S07]  /*184d0*/  F2FP.BF16.F32.PACK_AB R70, R57, R60 ;  /* 0x0000003c3946723e */ /* 0x008fce00000010ff */
[----:B------:R-:W1:Y:S08]  /*184e0*/  MUFU.EX2 R47, R47 ;  /* 0x0000002f002f7308 */ /* 0x000e700000000800 */
[----:B------:R-:W-:Y:S01]  /*184f0*/  MUFU.EX2 R46, R46 ;  /* 0x0000002e002e7308 */ /* 0x000fe20000000800 */
[C---:B------:R-:W-:Y:S07]  /*18500*/  HMMA.16816.F32.BF16 R112, R68.reuse, R108, RZ ;  /* 0x0000006c4470723c */ /* 0x040fee00000418ff */
[----:B------:R-:W-:Y:S01]  /*18510*/  MUFU.EX2 R43, R43 ;  /* 0x0000002b002b7308 */ /* 0x000fe20000000800 */
[C---:B------:R-:W-:Y:S07]  /*18520*/  HMMA.16816.F32.BF16 R108, R68.reuse, R110, RZ ;  /* 0x0000006e446c723c */ /* 0x040fee00000418ff */
[----:B------:R-:W-:Y:S08]  /*18530*/  MUFU.EX2 R56, R56 ;  /* 0x0000003800387308 */ /* 0x000ff00000000800 */
[----:B------:R-:W2:Y:S08]  /*18540*/  MUFU.EX2 R49, R49 ;  /* 0x0000003100317308 */ /* 0x000eb00000000800 */
[----:B------:R-:W-:Y:S08]  /*18550*/  MUFU.EX2 R48, R48 ;  /* 0x0000003000307308 */ /* 0x000ff00000000800 */
[----:B------:R-:W3:Y:S01]  /*18560*/  MUFU.EX2 R45, R45 ;  /* 0x0000002d002d7308 */ /* 0x000ee20000000800 */
        /* <DEDUP_REMOVED lines=13> */
[----:B-1----:R-:W-:-:S02]  /*18640*/  F2FP.BF16.F32.PACK_AB R5, R47, R50 ;  /* 0x000000322f05723e */ /* 0x002fc400000010ff */
[----:B--2---:R-:W-:-:S05]  /*18650*/  F2FP.BF16.F32.PACK_AB R4, R49, R56 ;  /* 0x000000383104723e */ /* 0x004fca00000010ff */
[----:B------:R-:W-:Y:S01]  /*18660*/  HMMA.16816.F32.BF16 R68, R68, R6, RZ ;  /* 0x000000064444723c */ /* 0x000fe200000418ff */
[----:B------:R-:W-:Y:S02]  /*18670*/  F2FP.BF16.F32.PACK_AB R7, R43, R46 ;  /* 0x0000002e2b07723e */ /* 0x000fe400000010ff */
[----:B---3--:R-:W-:-:S07]  /*18680*/  F2FP.BF16.F32.PACK_AB R6, R45, R48 ;  /* 0x000000302d06723e */ /* 0x008fce00000010ff */
        /* <DEDUP_REMOVED lines=11> */
[----:B------:R-:W3:Y:S01]  /*18740*/  LDSM.16.MT88.4 R12, [R65+0xd000] ;  /* 0x00d00000410c783b */ /* 0x000ee20000004200 */
[-C--:B------:R-:W-:Y:S01]  /*18750*/  FFMA.FTZ R40, R37, R138.reuse, -R63 ;  /* 0x0000008a25287223 */ /* 0x080fe2000001083f */
[-CC-:B------:R-:W-:Y:S01]  /*18760*/  FFMA.FTZ R38, R161, R138.reuse, -R137.reuse ;  /* 0x0000008aa1267223 */ /* 0x180fe20000010889 */
[-C--:B------:R-:W-:Y:S01]  /*18770*/  FFMA.FTZ R35, R159, R138.reuse, -R137 ;  /* 0x0000008a9f237223 */ /* 0x080fe20000010889 */
[----:B------:R-:W-:-:S03]  /*18780*/  FFMA.FTZ R44, R157, R138, -R63 ;  /* 0x0000008a9d2c7223 */ /* 0x000fc6000001083f */
[----:B------:R-:W-:Y:S01]  /*18790*/  HMMA.16816.F32.BF16 R120, R4, R20, R120 ;  /* 0x000000140478723c */ /* 0x000fe20000041878 */
[-CC-:B------:R-:W-:Y:S01]  /*187a0*/  FFMA.FTZ R41, R155, R138.reuse, -R63.reuse ;  /* 0x0000008a9b297223 */ /* 0x180fe2000001083f */
[----:B------:R-:W-:-:S06]  /*187b0*/  FFMA.FTZ R37, R153, R138, -R63 ;  /* 0x0000008a99257223 */ /* 0x000fcc000001083f */
        /* <DEDUP_REMOVED lines=334> */
[----:B------:R-:W-:Y:S01]  /*19ca0*/  VIADD R188, R64, 0xfffffffe ;  /* 0xfffffffe40bc7836 */ /* 0x000fe20000000000 */
        /* <DEDUP_REMOVED lines=64> */
.L_x_7808:
        /* <DEDUP_REMOVED lines=8> */
.L_x_7809:
[----:B------:R-:W-:Y:S05]  /*1a130*/  BSYNC.RECONVERGENT B0 ;  /* 0x0000000000007941 */ /* 0x000fea0003800200 */
.L_x_7807:
        /* <DEDUP_REMOVED lines=56> */
[----:B------:R-:W-:Y:S04]  /*1a4c0*/  @!P1 LDGSTS.E.BYPASS.LTC128B.128 [R66+0xd800], desc[UR6][R14.64] ;  /* 0x0d8000000e429fae */ /* 0x000fe8000b981a06 */
        /* <DEDUP_REMOVED lines=51> */
[----:B------:R-:W5:Y:S04]  /*1a800*/  LDSM.16.M88.4 R20, [R194+0x4000] ;  /* 0x00400000c214783b */ /* 0x000f680000000200 */
[----:B---3--:R-:W4:Y:S04]  /*1a810*/  LDSM.16.M88.4 R12, [R194+0x4800] ;  /* 0x00480000c20c783b */ /* 0x008f280000000200 */
[----:B--2---:R-:W2:Y:S04]  /*1a820*/  LDSM.16.M88.4 R4, [R194+0x5000] ;  /* 0x00500000c204783b */ /* 0x004ea80000000200 */
[----:B------:R-:W-:Y:S04]  /*1a830*/  LDSM.16.M88.4 R28, [R36] ;  /* 0x00000000241c783b */ /* 0x000fe80000000200 */
[----:B------:R-:W3:Y:S04]  /*1a840*/  LDSM.16.M88.4 R44, [R168+0x4000] ;  /* 0x00400000a82c783b */ /* 0x000ee80000000200 */
        /* <DEDUP_REMOVED lines=11> */
[C---:B----4-:R-:W-:Y:S03]  /*1a900*/  HMMA.16816.F32.BF16 R16, R48.reuse, R12, RZ ;  /* 0x0000000c3010723c */ /* 0x050fe600000418ff */
[----:B------:R-:W-:Y:S04]  /*1a910*/  LDSM.16.M88.4 R180, [R0+0x4000] ;  /* 0x0040000000b4783b */ /* 0x000fe80000000200 */
[----:B------:R-:W-:Y:S01]  /*1a920*/  LDSM.16.M88.4 R176, [R0+0x4800] ;  /* 0x0048000000b0783b */ /* 0x000fe20000000200 */
[C---:B--2---:R-:W-:Y:S03]  /*1a930*/  HMMA.16816.F32.BF16 R8, R48.reuse, R4, RZ ;  /* 0x000000043008723c */ /* 0x044fe600000418ff */
[----:B------:R-:W-:Y:S04]  /*1a940*/  LDSM.16.M88.4 R184, [R200+0x2000] ;  /* 0x00200000c8b8783b */ /* 0x000fe80000000200 */
[----:B------:R-:W0:Y:S01]  /*1a950*/  LDGDEPBAR ;  /* 0x00000000000079af */ /* 0x000e220000000000 */
[C---:B------:R-:W-:Y:S08]  /*1a960*/  HMMA.16816.F32.BF16 R12, R48.reuse, R14, RZ ;  /* 0x0000000e300c723c */ /* 0x040ff000000418ff */
[----:B------:R-:W-:Y:S08]  /*1a970*/  HMMA.16816.F32.BF16 R4, R48, R6, RZ ;  /* 0x000000063004723c */ /* 0x000ff000000418ff */
[C---:B---3--:R-:W-:Y:S08]  /*1a980*/  HMMA.16816.F32.BF16 R24, R28.reuse, R44, R24 ;  /* 0x0000002c1c18723c */ /* 0x048ff00000041818 */
[C---:B------:R-:W-:Y:S01]  /*1a990*/  HMMA.16816.F32.BF16 R20, R28.reuse, R46, R20 ;  /* 0x0000002e1c14723c */ /* 0x040fe20000041814 */
[----:B------:R-:W2:Y:S07]  /*1a9a0*/  LDSM.16.M88.4 R44, [R168+0x6000] ;  /* 0x00600000a82c783b */ /* 0x000eae0000000200 */
[C---:B-1----:R-:W-:Y:S08]  /*1a9b0*/  HMMA.16816.F32.BF16 R16, R28.reuse, R40, R16 ;  /* 0x000000281c10723c */ /* 0x042ff00000041810 */
[C---:B------:R-:W-:Y:S01]  /*1a9c0*/  HMMA.16816.F32.BF16 R12, R28.reuse, R42, R12 ;  /* 0x0000002a1c0c723c */ /* 0x040fe2000004180c */
[----:B------:R-:W1:Y:S07]  /*1a9d0*/  LDSM.16.M88.4 R40, [R168+0x6800] ;  /* 0x00680000a828783b */ /* 0x000e6e0000000200 */
[C---:B------:R-:W-:Y:S08]  /*1a9e0*/  HMMA.16816.F32.BF16 R8, R28.reuse, R32, R8 ;  /* 0x000000201c08723c */ /* 0x040ff00000041808 */
[----:B------:R-:W-:Y:S01]  /*1a9f0*/  HMMA.16816.F32.BF16 R4, R28, R34, R4 ;  /* 0x000000221c04723c */ /* 0x000fe20000041804 */
[----:B------:R-:W3:Y:S04]  /*1aa00*/  LDSM.16.M88.4 R32, [R168+0x7800] ;  /* 0x00780000a820783b */ /* 0x000ee80000000200 */
[----:B------:R-:W-:Y:S03]  /*1aa10*/  LDSM.16.M88.4 R168, [R2+0x5800] ;  /* 0x0058000002a8783b */ /* 0x000fe60000000200 */
        /* <DEDUP_REMOVED lines=9> */
[----:B------:R-:W-:Y:S01]  /*1aab0*/  HMMA.16816.F32.BF16 R48, R48, R166, RZ ;  /* 0x000000a63030723c */ /* 0x000fe200000418ff */
[----:B------:R-:W-:Y:S07]  /*1aac0*/  LDSM.16.M88.4 R164, [R2+0x4000] ;  /* 0x0040000002a4783b */ /* 0x000fee0000000200 */
[C---:B------:R-:W-:Y:S08]  /*1aad0*/  HMMA.16816.F32.BF16 R160, R28.reuse, R36, R160 ;  /* 0x000000241ca0723c */ /* 0x040ff000000418a0 */
[C---:B------:R-:W-:Y:S01]  /*1aae0*/  HMMA.16816.F32.BF16 R156, R28.reuse, R38, R156 ;  /* 0x000000261c9c723c */ /* 0x040fe2000004189c */
[----:B------:R-:W-:Y:S07]  /*1aaf0*/  LDSM.16.M88.4 R36, [R192] ;  /* 0x00000000c024783b */ /* 0x000fee0000000200 */
        /* <DEDUP_REMOVED lines=9> */
[C---:B---3--:R-:W-:Y:S08]  /*1ab90*/  HMMA.16816.F32.BF16 R56, R28.reuse, R32, R56 ;  /* 0x000000201c38723c */ /* 0x048ff00000041838 */
[----:B------:R-:W-:Y:S01]  /*1aba0*/  HMMA.16816.F32.BF16 R48, R28, R34, R48 ;  /* 0x000000221c30723c */ /* 0x000fe20000041830 */
[----:B------:R-:W3:Y:S04]  /*1abb0*/  LDSM.16.M88.4 R28, [R2+0x6800] ;  /* 0x00680000021c783b */ /* 0x000ee80000000200 */
[----:B------:R-:W4:Y:S03]  /*1abc0*/  LDSM.16.M88.4 R32, [R2+0x6000] ;  /* 0x006000000220783b */ /* 0x000f260000000200 */
[C---:B--2---:R-:W-:Y:S08]  /*1abd0*/  HMMA.16816.F32.BF16 R16, R36.reuse, R44, R16 ;  /* 0x0000002c2410723c */ /* 0x044ff00000041810 */
[C---:B------:R-:W-:Y:S01]  /*1abe0*/  HMMA.16816.F32.BF16 R12, R36.reuse, R46, R12 ;  /* 0x0000002e240c723c */ /* 0x040fe2000004180c */
[----:B------:R-:W2:Y:S07]  /*1abf0*/  LDSM.16.M88.4 R44, [R2+0x7800] ;  /* 0x00780000022c783b */ /* 0x000eae0000000200 */
[C---:B------:R-:W-:Y:S08]  /*1ac00*/  HMMA.16816.F32.BF16 R24, R36.reuse, R164, R24 ;  /* 0x000000a42418723c */ /* 0x040ff00000041818 */
[C---:B------:R-:W-:Y:S01]  /*1ac10*/  HMMA.16816.F32.BF16 R20, R36.reuse, R166, R20 ;  /* 0x000000a62414723c */ /* 0x040fe20000041814 */
[----:B------:R-:W5:Y:S07]  /*1ac20*/  LDSM.16.M88.4 R164, [R2+0x7000] ;  /* 0x0070000002a4783b */ /* 0x000f6e0000000200 */
[C---:B-1----:R-:W-:Y:S08]  /*1ac30*/  HMMA.16816.F32.BF16 R8, R36.reuse, R40, R8 ;  /* 0x000000282408723c */ /* 0x042ff00000041808 */
[C---:B------:R-:W-:Y:S01]  /*1ac40*/  HMMA.16816.F32.BF16 R4, R36.reuse, R42, R4 ;  /* 0x0000002a2404723c */ /* 0x040fe20000041804 */
[----:B------:R-:W-:Y:S07]  /*1ac50*/  LDSM.16.M88.4 R40, [R191] ;  /* 0x00000000bf28783b */ /* 0x000fee0000000200 */
[C---:B---3--:R-:W-:Y:S08]  /*1ac60*/  HMMA.16816.F32.BF16 R144, R36.reuse, R28, R144 ;  /* 0x0000001c2490723c */ /* 0x048ff00000041890 */
[C---:B------:R-:W-:Y:S01]  /*1ac70*/  HMMA.16816.F32.BF16 R140, R36.reuse, R30, R140 ;  /* 0x0000001e248c723c */ /* 0x040fe2000004188c */
[----:B------:R-:W1:Y:S07]  /*1ac80*/  LDSM.16.M88.4 R28, [R0+0x6000] ;  /* 0x00600000001c783b */ /* 0x000e6e0000000200 */
[C---:B----4-:R-:W-:Y:S08]  /*1ac90*/  HMMA.16816.F32.BF16 R152, R36.reuse, R32, R152 ;  /* 0x000000202498723c */ /* 0x050ff00000041898 */
        /* <DEDUP_REMOVED lines=8> */
[C---:B-----5:R-:W-:Y:S08]  /*1ad20*/  HMMA.16816.F32.BF16 R136, R36.reuse, R164, R136 ;  /* 0x000000a42488723c */ /* 0x060ff00000041888 */
[----:B------:R-:W-:Y:S01]  /*1ad30*/  HMMA.16816.F32.BF16 R60, R36, R166, R60 ;  /* 0x000000a6243c723c */ /* 0x000fe2000004183c */
[----:B------:R-:W5:Y:S04]  /*1ad40*/  LDSM.16.M88.4 R164, [R0+0x7000] ;  /* 0x0070000000a4783b */ /* 0x000f680000000200 */
        /* <DEDUP_REMOVED lines=10> */
[----:B--2---:R-:W-:Y:S01]  /*1adf0*/  HMMA.16816.F32.BF16 R56, R40, R44, R56 ;  /* 0x0000002c2838723c */ /* 0x004fe20000041838 */
[----:B------:R-:W-:-:S07]  /*1ae00*/  IMAD.IADD R44, R200, 0x1, R135 ;  /* 0x00000001c82c7824 */ /* 0x000fce00078e0287 */
        /* <DEDUP_REMOVED lines=10> */
[C---:B------:R-:W-:Y:S01]  /*1aeb0*/  HMMA.16816.F32.BF16 R60, R40.reuse, R166, R60 ;  /* 0x000000a6283c723c */ /* 0x040fe2000004183c */
[----:B------:R-:W-:Y:S07]  /*1aec0*/  LDSM.16.M88.4 R164, [R194+0xb800] ;  /* 0x00b80000c2a4783b */ /* 0x000fee0000000200 */
[----:B------:R-:W-:Y:S01]  /*1aed0*/  HMMA.16816.F32.BF16 R48, R40, R46, R48 ;  /* 0x0000002e2830723c */ /* 0x000fe20000041830 */
[----:B------:R-:W-:Y:S04]  /*1aee0*/  LDSM.16.M88.4 R44, [R44+0x2000] ;  /* 0x002000002c2c783b */ /* 0x000fe80000000200 */
[----:B------:R-:W2:Y:S03]  /*1aef0*/  LDSM.16.M88.4 R40, [R67+0x8000] ;  /* 0x008000004328783b */ /* 0x000ea60000000200 */
        /* <DEDUP_REMOVED lines=11> */
[----:B------:R-:W5:Y:S07]  /*1afb0*/  LDSM.16.M88.4 R180, [R67+0xa000] ;  /* 0x00a0000043b4783b */ /* 0x000f6e0000000200 */
        /* <DEDUP_REMOVED lines=8> */
[----:B------:R-:W-:Y:S07]  /*1b040*/  LDSM.16.M88.4 R176, [R2+0x9800] ;  /* 0x0098000002b0783b */ /* 0x000fee0000000200 */
[C---:B------:R-:W-:Y:S08]  /*1b050*/  HMMA.16816.F32.BF16 R144, R184.reuse, R172, R144 ;  /* 0x000000acb890723c */ /* 0x040ff00000041890 */
[C---:B------:R-:W-:Y:S08]  /*1b060*/  HMMA.16816.F32.BF16 R140, R184.reuse, R174, R140 ;  /* 0x000000aeb88c723c */ /* 0x040ff0000004188c */
[C---:B------:R-:W-:Y:S08]  /*1b070*/  HMMA.16816.F32.BF16 R56, R184.reuse, R164, R56 ;  /* 0x000000a4b838723c */ /* 0x040ff00000041838 */
[----:B------:R-:W-:Y:S01]  /*1b080*/  HMMA.16816.F32.BF16 R48, R184, R166, R48 ;  /* 0x000000a6b830723c */ /* 0x000fe20000041830 */
[----:B------:R-:W-:Y:S07]  /*1b090*/  LDSM.16.M88.4 R164, [R192+0x2000] ;  /* 0x00200000c0a4783b */ /* 0x000fee0000000200 */
[C---:B----4-:R-:W-:Y:S08]  /*1b0a0*/  HMMA.16816.F32.BF16 R16, R44.reuse, R36, R16 ;  /* 0x000000242c10723c */ /* 0x050ff00000041810 */
[C---:B------:R-:W-:Y:S01]  /*1b0b0*/  HMMA.16816.F32.BF16 R12, R44.reuse, R38, R12 ;  /* 0x000000262c0c723c */ /* 0x040fe2000004180c */
[----:B------:R-:W4:Y:S07]  /*1b0c0*/  LDSM.16.M88.4 R36, [R2+0x8000] ;  /* 0x008000000224783b */ /* 0x000f2e0000000200 */
[C---:B---3--:R-:W-:Y:S08]  /*1b0d0*/  HMMA.16816.F32.BF16 R8, R44.reuse, R32, R8 ;  /* 0x000000202c08723c */ /* 0x048ff00000041808 */
[----:B------:R-:W-:Y:S01]  /*1b0e0*/  HMMA.16816.F32.BF16 R4, R44, R34, R4 ;  /* 0x000000222c04723c */ /* 0x000fe20000041804 */
[----:B------:R-:W3:Y:S07]  /*1b0f0*/  LDSM.16.M88.4 R32, [R67+0xb000] ;  /* 0x00b000004320783b */ /* 0x000eee0000000200 */
[C---:B------:R-:W-:Y:S08]  /*1b100*/  HMMA.16816.F32.BF16 R136, R184.reuse, R168, R136 ;  /* 0x000000a8b888723c */ /* 0x040ff00000041888 */
[----:B------:R-:W-:Y:S01]  /*1b110*/  HMMA.16816.F32.BF16 R60, R184, R170, R60 ;  /* 0x000000aab83c723c */ /* 0x000fe2000004183c */
[----:B------:R-:W3:Y:S07]  /*1b120*/  LDSM.16.M88.4 R168, [R2+0x8800] ;  /* 0x0088000002a8783b */ /* 0x000eee0000000200 */
[C---:B-----5:R-:W-:Y:S08]  /*1b130*/  HMMA.16816.F32.BF16 R152, R44.reuse, R180, R152 ;  /* 0x000000b42c98723c */ /* 0x060ff00000041898 */
[C---:B------:R-:W-:Y:S01]  /*1b140*/  HMMA.16816.F32.BF16 R148, R44.reuse, R182, R148 ;  /* 0x000000b62c94723c */ /* 0x040fe20000041894 */
[----:B------:R-:W5:Y:S07]  /*1b150*/  LDSM.16.M88.4 R180, [R2+0x9000] ;  /* 0x0090000002b4783b */ /* 0x000f6e0000000200 */
[C---:B--2---:R-:W-:Y:S08]  /*1b160*/  HMMA.16816.F32.BF16 R144, R44.reuse, R40, R144 ;  /* 0x000000282c90723c */ /* 0x044ff00000041890 */
[C---:B------:R-:W-:Y:S01]  /*1b170*/  HMMA.16816.F32.BF16 R172, R44.reuse, R42, R140 ;  /* 0x0000002a2cac723c */ /* 0x040fe2000004188c */
[----:B------:R-:W-:Y:S04]  /*1b180*/  LDSM.16.M88.4 R140, [R191+0x2000] ;  /* 0x00200000bf8c783b */ /* 0x000fe80000000200 */
[----:B------:R-:W2:Y:S03]  /*1b190*/  LDSM.16.M88.4 R40, [R0+0x8000] ;  /* 0x008000000028783b */ /* 0x000ea60000000200 */
[C---:B-1----:R-:W-:Y:S08]  /*1b1a0*/  HMMA.16816.F32.BF16 R56, R44.reuse, R28, R56 ;  /* 0x0000001c2c38723c */ /* 0x042ff00000041838 */
[----:B------:R-:W-:Y:S01]  /*1b1b0*/  HMMA.16816.F32.BF16 R48, R44, R30, R48 ;  /* 0x0000001e2c30723c */ /* 0x000fe20000041830 */
[----:B------:R-:W1:Y:S07]  /*1b1c0*/  LDSM.16.M88.4 R28, [R0+0x8800] ;  /* 0x00880000001c783b */ /* 0x000e6e0000000200 */
[----:B----4-:R-:W-:Y:S01]  /*1b1d0*/  HMMA.16816.F32.BF16 R24, R164, R36, R24 ;  /* 0x00000024a418723c */ /* 0x010fe20000041818 */
[----:B------:R-:W-:-:S05]  /*1b1e0*/  IMAD.SHL.U32 R36, R64, 0x80, RZ ;  /* 0x0000008040247824 */ /* 0x000fca00078e00ff */
[----:B------:R-:W-:Y:S02]  /*1b1f0*/  LOP3.LUT R37, R36, R55, RZ, 0xfc, !PT ;  /* 0x0000003724257212 */ /* 0x000fe400078efcff */
[C---:B---3--:R-:W-:Y:S08]  /*1b200*/  HMMA.16816.F32.BF16 R136, R44.reuse, R32, R136 ;  /* 0x000000202c88723c */ /* 0x048ff00000041888 */
[----:B------:R-:W-:Y:S01]  /*1b210*/  HMMA.16816.F32.BF16 R60, R44, R34, R60 ;  /* 0x000000222c3c723c */ /* 0x000fe2000004183c */
[----:B------:R-:W3:Y:S07]  /*1b220*/  LDSM.16.M88.4 R32, [R0+0x9000] ;  /* 0x009000000020783b */ /* 0x000eee0000000200 */
[C---:B------:R-:W-:Y:S08]  /*1b230*/  HMMA.16816.F32.BF16 R16, R164.reuse, R168, R16 ;  /* 0x000000a8a410723c */ /* 0x040ff00000041810 */
[----:B------:R-:W-:Y:S01]  /*1b240*/  HMMA.16816.F32.BF16 R20, R164, R38, R20 ;  /* 0x00000026a414723c */ /* 0x000fe20000041814 */
[----:B------:R-:W-:-:S05]  /*1b250*/  LOP3.LUT R38, R54, R189, RZ, 0xfc, !PT ;  /* 0x000000bd36267212 */ /* 0x000fca00078efcff */
[----:B------:R-:W-:Y:S02]  /*1b260*/  IMAD.IADD R38, R53, 0x1, R38 ;  /* 0x0000000135267824 */ /* 0x000fe400078e0226 */
[C---:B------:R-:W-:Y:S08]  /*1b270*/  HMMA.16816.F32.BF16 R12, R164.reuse, R170, R12 ;  /* 0x000000aaa40c723c */ /* 0x040ff0000004180c */
[----:B-----5:R-:W-:Y:S01]  /*1b280*/  HMMA.16816.F32.BF16 R8, R164, R180, R8 ;  /* 0x000000b4a408723c */ /* 0x020fe20000041808 */
[----:B------:R-:W-:-:S05]  /*1b290*/  IMAD.IADD R181, R37, 0x1, R216 ;  /* 0x0000000125b57824 */ /* 0x000fca00078e02d8 */
[C-C-:B------:R-:W-:Y:S02]  /*1b2a0*/  IADD3 R36, PT, PT, R38.reuse, 0x100, -R181.reuse ;  /* 0x0000010026247810 */ /* 0x140fe40007ffe8b5 */
[C---:B--2---:R-:W-:Y:S01]  /*1b2b0*/  HMMA.16816.F32.BF16 R24, R140.reuse, R40, R24 ;  /* 0x000000288c18723c */ /* 0x044fe20000041818 */
[C---:B------:R-:W-:Y:S01]  /*1b2c0*/  VIADD R40, R38.reuse, 0x8 ;  /* 0x0000000826287836 */ /* 0x040fe20000000000 */
[----:B------:R-:W-:Y:S02]  /*1b2d0*/  IABS R36, R36 ;  /* 0x0000002400247213 */ /* 0x000fe40000000000 */
[C-C-:B------:R-:W-:Y:S02]  /*1b2e0*/  IADD3 R250, PT, PT, R38.reuse, 0xf8, -R181.reuse ;  /* 0x000000f826fa7810 */ /* 0x140fe40007ffe8b5 */
[C-C-:B------:R-:W-:Y:S02]  /*1b2f0*/  IADD3 R249, PT, PT, R38.reuse, 0xf7, -R181.reuse ;  /* 0x000000f726f97810 */ /* 0x140fe40007ffe8b5 */
[----:B-1----:R-:W-:Y:S01]  /*1b300*/  HMMA.16816.F32.BF16 R16, R140, R28, R16 ;  /* 0x0000001c8c10723c */ /* 0x002fe20000041810 */
[----:B------:R-:W-:-:S02]  /*1b310*/  IADD3 R29, PT, PT, R38, 0xff, -R181 ;  /* 0x000000ff261d7810 */ /* 0x000fc40007ffe8b5 */
[----:B------:R-:W-:Y:S02]  /*1b320*/  IADD3 R28, PT, PT, R40, 0x100, -R181 ;  /* 0x00000100281c7810 */ /* 0x000fe40007ffe8b5 */
[----:B------:R-:W-:Y:S02]  /*1b330*/  IABS R29, R29 ;  /* 0x0000001d001d7213 */ /* 0x000fe40000000000 */
[----:B------:R-:W-:Y:S01]  /*1b340*/  IABS R28, R28 ;  /* 0x0000001c001c7213 */ /* 0x000fe20000000000 */
[----:B------:R-:W-:Y:S01]  /*1b350*/  HMMA.16816.F32.BF16 R12, R140, R30, R12 ;  /* 0x0000001e8c0c723c */ /* 0x000fe2000004180c */
[----:B------:R-:W-:Y:S01]  /*1b360*/  I2FP.F32.S32 R30, R36 ;  /* 0x00000024001e7245 */ /* 0x000fe20000201400 */
[----:B------:R-:W-:Y:S01]  /*1b370*/  IMAD.MOV.U32 R31, RZ, RZ, R29 ;  /* 0x000000ffff1f7224 */ /* 0x000fe200078e001d */
[C-C-:B------:R-:W-:Y:S01]  /*1b380*/  IADD3 R233, PT, PT, R38.reuse, 0xf0, -R181.reuse ;  /* 0x000000f026e97810 */ /* 0x140fe20007ffe8b5 */
[----:B------:R-:W-:Y:S01]  /*1b390*/  IMAD.MOV.U32 R29, RZ, RZ, R28 ;  /* 0x000000ffff1d7224 */ /* 0x000fe200078e001c */
[----:B------:R-:W-:-:S02]  /*1b3a0*/  IADD3 R231, PT, PT, R38, 0xef, -R181 ;  /* 0x000000ef26e77810 */ /* 0x000fc40007ffe8b5 */
[----:B------:R-:W-:Y:S01]  /*1b3b0*/  I2FP.F32.S32 R28, R31 ;  /* 0x0000001f001c7245 */ /* 0x000fe20000201400 */
[----:B---3--:R-:W-:Y:S01]  /*1b3c0*/  HMMA.16816.F32.BF16 R8, R140, R32, R8 ;  /* 0x000000208c08723c */ /* 0x008fe20000041808 */
[----:B------:R-:W-:Y:S01]  /*1b3d0*/  I2FP.F32.S32 R29, R29 ;  /* 0x0000001d001d7245 */ /* 0x000fe20000201400 */
[C---:B------:R-:W-:Y:S01]  /*1b3e0*/  FFMA.FTZ R32, -R225.reuse, R30, R24 ;  /* 0x0000001ee1207223 */ /* 0x040fe20000010118 */
[C---:B------:R-:W-:Y:S01]  /*1b3f0*/  IADD3 R203, PT, PT, R38.reuse, 0xe8, -R181 ;  /* 0x000000e826cb7810 */ /* 0x040fe20007ffe8b5 */
[C---:B------:R-:W-:Y:S01]  /*1b400*/  FFMA.FTZ R24, -R225.reuse, R28, R25 ;  /* 0x0000001ce1187223 */ /* 0x040fe20000010119 */
[C-C-:B------:R-:W-:Y:S01]  /*1b410*/  IADD3 R201, PT, PT, R38.reuse, 0xe7, -R181.reuse ;  /* 0x000000e726c97810 */ /* 0x140fe20007ffe8b5 */
[----:B------:R-:W-:Y:S01]  /*1b420*/  FFMA.FTZ R25, -R225, R29, R26 ;  /* 0x0000001de1197223 */ /* 0x000fe2000001011a */
        /* <DEDUP_REMOVED lines=59> */
[----:B------:R-:W-:Y:S01]  /*1b7e0*/  IADD3 R29, PT, PT, R40, 0x87, -R181 ;  /* 0x00000087281d7810 */ /* 0x000fe20007ffe8b5 */
[----:B------:R-:W-:Y:S01]  /*1b7f0*/  VIADD R181, R37, 0xffffff00 ;  /* 0xffffff0025b57836 */ /* 0x000fe20000000000 */
[----:B------:R-:W-:-:S02]  /*1b800*/  IABS R40, R251 ;  /* 0x000000fb00287213 */ /* 0x000fc40000000000 */
[----:B------:R-:W-:Y:S02]  /*1b810*/  IABS R250, R250 ;  /* 0x000000fa00fa7213 */ /* 0x000fe40000000000 */
[C---:B------:R-:W-:Y:S02]  /*1b820*/  ISETP.GE.AND P4, PT, R181.reuse, R228, PT ;  /* 0x000000e4b500720c */ /* 0x040fe40003f86270 */
[C---:B------:R-:W-:Y:S02]  /*1b830*/  ISETP.GE.AND P5, PT, R181.reuse, R226, PT ;  /* 0x000000e2b500720c */ /* 0x040fe40003fa6270 */
        /* <DEDUP_REMOVED lines=8> */
[----:B------:R-:W-:Y:S02]  /*1b8c0*/  I2FP.F32.S32 R40, R40 ;  /* 0x0000002800287245 */ /* 0x000fe40000201400 */
[----:B------:R-:W-:-:S02]  /*1b8d0*/  ISETP.GE.AND P6, PT, R181, R227, PT ;  /* 0x000000e3b500720c */ /* 0x000fc40003fc6270 */
[----:B------:R-:W-:Y:S01]  /*1b8e0*/  ISETP.GE.AND P5, PT, R181, R224, PT ;  /* 0x000000e0b500720c */ /* 0x000fe20003fa6270 */
[----:B------:R-:W-:Y:S01]  /*1b8f0*/  FFMA.FTZ R27, -R225, R40, R27 ;  /* 0x00000028e11b7223 */ /* 0x000fe2000001011b */
[----:B------:R-:W-:Y:S01]  /*1b900*/  ISETP.GE.AND P3, PT, R181, R226, PT ;  /* 0x000000e2b500720c */ /* 0x000fe20003f66270 */
[----:B------:R-:W-:Y:S01]  /*1b910*/  VIADD R181, R37, 0xffffff08 ;  /* 0xffffff0825b57836 */ /* 0x000fe20000000000 */
[----:B------:R-:W-:Y:S02]  /*1b920*/  I2FP.F32.S32 R250, R250 ;  /* 0x000000fa00fa7245 */ /* 0x000fe40000201400 */
[----:B------:R-:W-:Y:S02]  /*1b930*/  IABS R26, R26 ;  /* 0x0000001a001a7213 */ /* 0x000fe40000000000 */
[----:B------:R-:W-:Y:S01]  /*1b940*/  FSEL R24, R24, -INF , P4 ;  /* 0xff80000018187808 */ /* 0x000fe20002000000 */
[----:B------:R-:W-:Y:S01]  /*1b950*/  FFMA.FTZ R20, -R225, R250, R20 ;  /* 0x000000fae1147223 */ /* 0x000fe20000010114 */
[----:B------:R-:W-:-:S02]  /*1b960*/  ISETP.GE.AND P4, PT, R181, R228, PT ;  /* 0x000000e4b500720c */ /* 0x000fc40003f86270 */
[----:B------:R-:W-:Y:S02]  /*1b970*/  I2FP.F32.S32 R251, R26 ;  /* 0x0000001a00fb7245 */ /* 0x000fe40000201400 */
[----:B------:R-:W-:Y:S02]  /*1b980*/  FSEL R24, R24, -INF , !P6 ;  /* 0xff80000018187808 */ /* 0x000fe40007000000 */
[----:B------:R-:W-:Y:S01]  /*1b990*/  ISETP.GE.AND P6, PT, R181, R227, PT ;  /* 0x000000e3b500720c */ /* 0x000fe20003fc6270 */
[----:B------:R-:W-:Y:S01]  /*1b9a0*/  FFMA.FTZ R251, -R225, R251, R22 ;  /* 0x000000fbe1fb7223 */ /* 0x000fe20000010116 */
[----:B------:R-:W-:Y:S02]  /*1b9b0*/  FSEL R27, R27, -INF , P3 ;  /* 0xff8000001b1b7808 */ /* 0x000fe40001800000 */
[----:B------:R-:W-:Y:S02]  /*1b9c0*/  FSEL R20, R20, -INF , P4 ;  /* 0xff80000014147808 */ /* 0x000fe40002000000 */
[----:B------:R-:W-:-:S02]  /*1b9d0*/  IABS R249, R249 ;  /* 0x000000f900f97213 */ /* 0x000fc40000000000 */
[----:B------:R-:W-:Y:S01]  /*1b9e0*/  FSEL R26, R27, -INF , !P5 ;  /* 0xff8000001b1a7808 */ /* 0x000fe20006800000 */
[----:B------:R-:W-:Y:S01]  /*1b9f0*/  VIADD R27, R37, 0xffffff09 ;  /* 0xffffff09251b7836 */ /* 0x000fe20000000000 */
[----:B------:R-:W-:Y:S02]  /*1ba00*/  IABS R30, R30 ;  /* 0x0000001e001e7213 */ /* 0x000fe40000000000 */
[----:B------:R-:W-:Y:S02]  /*1ba10*/  FSEL R22, R20, -INF , !P6 ;  /* 0xff80000014167808 */ /* 0x000fe40007000000 */
[----:B------:R-:W-:Y:S02]  /*1ba20*/  ISETP.GE.AND P5, PT, R181, R226, PT ;  /* 0x000000e2b500720c */ /* 0x000fe40003fa6270 */
[----:B------:R-:W-:Y:S02]  /*1ba30*/  I2FP.F32.S32 R20, R249 ;  /* 0x000000f900147245 */ /* 0x000fe40000201400 */
[----:B------:R-:W-:-:S02]  /*1ba40*/  IABS R233, R233 ;  /* 0x000000e900e97213 */ /* 0x000fc40000000000 */
[----:B------:R-:W-:Y:S01]  /*1ba50*/  I2FP.F32.S32 R40, R30 ;  /* 0x0000001e00287245 */ /* 0x000fe20000201400 */
[----:B------:R-:W-:Y:S01]  /*1ba60*/  FFMA.FTZ R20, -R225, R20, R21 ;  /* 0x00000014e1147223 */ /* 0x000fe20000010115 */
[----:B------:R-:W-:Y:S01]  /*1ba70*/  ISETP.GE.AND P3, PT, R181, R224, PT ;  /* 0x000000e0b500720c */ /* 0x000fe20003f66270 */
[----:B------:R-:W-:Y:S01]  /*1ba80*/  VIADD R21, R37, 0xffffff10 ;  /* 0xffffff1025157836 */ /* 0x000fe20000000000 */
[----:B------:R-:W-:Y:S01]  /*1ba90*/  FSEL R251, R251, -INF , P5 ;  /* 0xff800000fbfb7808 */ /* 0x000fe20002800000 */
[----:B------:R-:W-:Y:S01]  /*1baa0*/  FFMA.FTZ R23, -R225, R40, R23 ;  /* 0x00000028e1177223 */ /* 0x000fe20000010117 */
[----:B------:R-:W-:Y:S02]  /*1bab0*/  I2FP.F32.S32 R233, R233 ;  /* 0x000000e900e97245 */ /* 0x000fe40000201400 */
[----:B------:R-:W-:Y:S02]  /*1bac0*/  ISETP.GE.AND P4, PT, R27, R228, PT ;  /* 0x000000e41b00720c */ /* 0x000fe40003f86270 */
[----:B------:R-:W-:Y:S01]  /*1bad0*/  FSEL R30, R251, -INF , !P3 ;  /* 0xff800000fb1e7808 */ /* 0x000fe20005800000 */
[----:B------:R-:W-:Y:S01]  /*1bae0*/  FFMA.FTZ R16, -R225, R233, R16 ;  /* 0x000000e9e1107223 */ /* 0x000fe20000010110 */
[----:B------:R-:W-:-:S02]  /*1baf0*/  ISETP.GE.AND P3, PT, R27, R226, PT ;  /* 0x000000e21b00720c */ /* 0x000fc40003f66270 */
[----:B------:R-:W-:Y:S02]  /*1bb00*/  ISETP.GE.AND P6, PT, R27, R227, PT ;  /* 0x000000e31b00720c */ /* 0x000fe40003fc6270 */
[----:B------:R-:W-:Y:S02]  /*1bb10*/  FSEL R20, R20, -INF , P4 ;  /* 0xff80000014147808 */ /* 0x000fe40002000000 */
[----:B------:R-:W-:Y:S02]  /*1bb20*/  IABS R28, R28 ;  /* 0x0000001c001c7213 */ /* 0x000fe40000000000 */
[----:B------:R-:W-:Y:S02]  /*1bb30*/  ISETP.GE.AND P4, PT, R21, R228, PT ;  /* 0x000000e41500720c */ /* 0x000fe40003f86270 */
[----:B------:R-:W-:Y:S02]  /*1bb40*/  ISETP.GE.AND P5, PT, R27, R224, PT ;  /* 0x000000e01b00720c */ /* 0x000fe40003fa6270 */
[----:B------:R-:W-:-:S02]  /*1bb50*/  FSEL R23, R23, -INF , P3 ;  /* 0xff80000017177808 */ /* 0x000fc40001800000 */
[----:B------:R-:W-:Y:S02]  /*1bb60*/  IABS R229, R229 ;  /* 0x000000e500e57213 */ /* 0x000fe40000000000 */
[----:B------:R-:W-:Y:S02]  /*1bb70*/  FSEL R20, R20, -INF , !P6 ;  /* 0xff80000014147808 */ /* 0x000fe40007000000 */
[----:B------:R-:W-:Y:S02]  /*1bb80*/  ISETP.GE.AND P6, PT, R21, R227, PT ;  /* 0x000000e31500720c */ /* 0x000fe40003fc6270 */
[----:B------:R-:W-:Y:S02]  /*1bb90*/  I2FP.F32.S32 R27, R28 ;  /* 0x0000001c001b7245 */ /* 0x000fe40000201400 */
[----:B------:R-:W-:Y:S02]  /*1bba0*/  FSEL R16, R16, -INF , P4 ;  /* 0xff80000010107808 */ /* 0x000fe40002000000 */
[----:B------:R-:W-:Y:S01]  /*1bbb0*/  IABS R231, R231 ;  /* 0x000000e700e77213 */ /* 0x000fe20000000000 */
[----:B------:R-:W-:Y:S01]  /*1bbc0*/  FFMA.FTZ R18, -R225, R27, R18 ;  /* 0x0000001be1127223 */ /* 0x000fe20000010112 */
[----:B------:R-:W-:Y:S01]  /*1bbd0*/  FSEL R28, R23, -INF , !P5 ;  /* 0xff800000171c7808 */ /* 0x000fe20006800000 */
[----:B------:R-:W-:Y:S01]  /*1bbe0*/  IMAD.MOV.U32 R23, RZ, RZ, R229 ;  /* 0x000000ffff177224 */ /* 0x000fe200078e00e5 */
[----:B------:R-:W-:-:S02]  /*1bbf0*/  FSEL R229, R16, -INF , !P6 ;  /* 0xff80000010e57808 */ /* 0x000fc40007000000 */
[C---:B------:R-:W-:Y:S02]  /*1bc00*/  ISETP.GE.AND P3, PT, R21.reuse, R224, PT ;  /* 0x000000e01500720c */ /* 0x040fe40003f66270 */
[----:B------:R-:W-:Y:S01]  /*1bc10*/  ISETP.GE.AND P5, PT, R21, R226, PT ;  /* 0x000000e21500720c */ /* 0x000fe20003fa6270 */
[----:B------:R-:W-:Y:S01]  /*1bc20*/  VIADD R21, R37, 0xffffff11 ;  /* 0xffffff1125157836 */ /* 0x000fe20000000000 */
[----:B------:R-:W-:Y:S02]  /*1bc30*/  I2FP.F32.S32 R16, R231 ;  /* 0x000000e700107245 */ /* 0x000fe40000201400 */
[----:B------:R-:W-:Y:S02]  /*1bc40*/  FSEL R18, R18, -INF , P5 ;  /* 0xff80000012127808 */ /* 0x000fe40002800000 */
[----:B------:R-:W-:Y:S01]  /*1bc50*/  ISETP.GE.AND P4, PT, R21, R228, PT ;  /* 0x000000e41500720c */ /* 0x000fe20003f86270 */
[----:B------:R-:W-:Y:S01]  /*1bc60*/  FFMA.FTZ R16, -R225, R16, R17 ;  /* 0x00000010e1107223 */ /* 0x000fe20000010111 */
[----:B------:R-:W-:Y:S01]  /*1bc70*/  FSEL R40, R18, -INF , !P3 ;  /* 0xff80000012287808 */ /* 0x000fe20005800000 */
[----:B------:R-:W-:Y:S01]  /*1bc80*/  VIADD R17, R37, 0xffffff18 ;  /* 0xffffff1825117836 */ /* 0x000fe20000000000 */
[----:B------:R-:W-:-:S02]  /*1bc90*/  I2FP.F32.S32 R250, R23 ;  /* 0x0000001700fa7245 */ /* 0x000fc40000201400 */
[----:B------:R-:W-:Y:S02]  /*1bca0*/  FSEL R18, R16, -INF , P4 ;  /* 0xff80000010127808 */ /* 0x000fe40002000000 */
[----:B------:R-:W-:Y:S01]  /*1bcb0*/  IABS R16, R203 ;  /* 0x000000cb00107213 */ /* 0x000fe20000000000 */
[----:B------:R-:W-:Y:S01]  /*1bcc0*/  FFMA.FTZ R19, -R225, R250, R19 ;  /* 0x000000fae1137223 */ /* 0x000fe20000010113 */
[----:B------:R-:W-:Y:S02]  /*1bcd0*/  IABS R201, R201 ;  /* 0x000000c900c97213 */ /* 0x000fe40000000000 */
[----:B------:R-:W-:Y:S02]  /*1bce0*/  I2FP.F32.S32 R16, R16 ;  /* 0x0000001000107245 */ /* 0x000fe40000201400 */
[----:B------:R-:W-:Y:S02]  /*1bcf0*/  IABS R195, R195 ;  /* 0x000000c300c37213 */ /* 0x000fe40000000000 */
[----:B------:R-:W-:Y:S01]  /*1bd00*/  ISETP.GE.AND P3, PT, R21, R226, PT ;  /* 0x000000e21500720c */ /* 0x000fe20003f66270 */
[----:B------:R-:W-:Y:S01]  /*1bd10*/  FFMA.FTZ R12, -R225, R16, R12 ;  /* 0x00000010e10c7223 */ /* 0x000fe2000001010c */
[----:B------:R-:W-:-:S02]  /*1bd20*/  I2FP.F32.S32 R16, R201 ;  /* 0x000000c900107245 */ /* 0x000fc40000201400 */
[----:B------:R-:W-:Y:S02]  /*1bd30*/  I2FP.F32.S32 R195, R195 ;  /* 0x000000c300c37245 */ /* 0x000fe40000201400 */
[----:B------:R-:W-:Y:S01]  /*1bd40*/  ISETP.GE.AND P5, PT, R21, R224, PT ;  /* 0x000000e01500720c */ /* 0x000fe20003fa6270 */
[----:B------:R-:W-:Y:S01]  /*1bd50*/  FFMA.FTZ R13, -R225, R16, R13 ;  /* 0x00000010e10d7223 */ /* 0x000fe2000001010d */
[----:B------:R-:W-:Y:S01]  /*1bd60*/  FSEL R19, R19, -INF , P3 ;  /* 0xff80000013137808 */ /* 0x000fe20001800000 */
[----:B------:R-:W-:Y:S01]  /*1bd70*/  FFMA.FTZ R14, -R225, R195, R14 ;  /* 0x000000c3e10e7223 */ /* 0x000fe2000001010e */
[----:B------:R-:W-:Y:S02]  /*1bd80*/  ISETP.GE.AND P6, PT, R21, R227, PT ;  /* 0x000000e31500720c */ /* 0x000fe40003fc6270 */
[----:B------:R-:W-:Y:S02]  /*1bd90*/  ISETP.GE.AND P4, PT, R17, R228, PT ;  /* 0x000000e41100720c */ /* 0x000fe40003f86270 */
[----:B------:R-:W-:-:S02]  /*1bda0*/  FSEL R233, R19, -INF , !P5 ;  /* 0xff80000013e97808 */ /* 0x000fc40006800000 */
[----:B------:R-:W-:Y:S02]  /*1bdb0*/  IABS R16, R193 ;  /* 0x000000c100107213 */ /* 0x000fe40000000000 */
[C---:B------:R-:W-:Y:S02]  /*1bdc0*/  ISETP.GE.AND P5, PT, R17.reuse, R226, PT ;  /* 0x000000e21100720c */ /* 0x040fe40003fa6270 */
[----:B------:R-:W-:Y:S02]  /*1bdd0*/  FSEL R203, R18, -INF , !P6 ;  /* 0xff80000012cb7808 */ /* 0x000fe40007000000 */
[----:B------:R-:W-:Y:S02]  /*1bde0*/  FSEL R201, R12, -INF , P4 ;  /* 0xff8000000cc97808 */ /* 0x000fe40002000000 */
[C---:B------:R-:W-:Y:S02]  /*1bdf0*/  ISETP.GE.AND P6, PT, R17.reuse, R227, PT ;  /* 0x000000e31100720c */ /* 0x040fe40003fc6270 */
[----:B------:R-:W-:Y:S01]  /*1be00*/  ISETP.GE.AND P3, PT, R17, R224, PT ;  /* 0x000000e01100720c */ /* 0x000fe20003f66270 */
[----:B------:R-:W-:Y:S01]  /*1be10*/  VIADD R17, R37, 0xffffff19 ;  /* 0xffffff1925117836 */ /* 0x000fe20000000000 */
[----:B------:R-:W-:-:S02]  /*1be20*/  I2FP.F32.S32 R12, R16 ;  /* 0x00000010000c7245 */ /* 0x000fc40000201400 */
[----:B------:R-:W-:Y:S02]  /*1be30*/  FSEL R14, R14, -INF , P5 ;  /* 0xff8000000e0e7808 */ /* 0x000fe40002800000 */
[----:B------:R-:W-:Y:S01]  /*1be40*/  IABS R248, R248 ;  /* 0x000000f800f87213 */ /* 0x000fe20000000000 */
[----:B------:R-:W-:Y:S01]  /*1be50*/  FFMA.FTZ R12, -R225, R12, R15 ;  /* 0x0000000ce10c7223 */ /* 0x000fe2000001010f */
[----:B------:R-:W-:Y:S01]  /*1be60*/  FSEL R231, R14, -INF , !P3 ;  /* 0xff8000000ee77808 */ /* 0x000fe20005800000 */
[----:B------:R-:W-:Y:S01]  /*1be70*/  VIADD R15, R37, 0xffffff20 ;  /* 0xffffff20250f7836 */ /* 0x000fe20000000000 */
[C---:B------:R-:W-:Y:S02]  /*1be80*/  ISETP.GE.AND P3, PT, R17.reuse, R226, PT ;  /* 0x000000e21100720c */ /* 0x040fe40003f66270 */
[----:B------:R-:W-:Y:S02]  /*1be90*/  IABS R191, R191 ;  /* 0x000000bf00bf7213 */ /* 0x000fe40000000000 */
[----:B------:R-:W-:-:S02]  /*1bea0*/  ISETP.GE.AND P4, PT, R17, R228, PT ;  /* 0x000000e41100720c */ /* 0x000fc40003f86270 */
[----:B------:R-:W-:Y:S02]  /*1beb0*/  FSEL R193, R12, -INF , P3 ;  /* 0xff8000000cc17808 */ /* 0x000fe40001800000 */
[----:B------:R-:W-:Y:S02]  /*1bec0*/  FSEL R201, R201, -INF , !P6 ;  /* 0xff800000c9c97808 */ /* 0x000fe40007000000 */
[----:B------:R-:W-:Y:S02]  /*1bed0*/  I2FP.F32.S32 R248, R248 ;  /* 0x000000f800f87245 */ /* 0x000fe40000201400 */
[----:B------:R-:W-:Y:S02]  /*1bee0*/  I2FP.F32.S32 R12, R191 ;  /* 0x000000bf000c7245 */ /* 0x000fe40000201400 */
[----:B------:R-:W-:Y:S01]  /*1bef0*/  ISETP.GE.AND P6, PT, R17, R227, PT ;  /* 0x000000e31100720c */ /* 0x000fe20003fc6270 */
[----:B------:R-:W-:Y:S01]  /*1bf00*/  FFMA.FTZ R8, -R225, R248, R8 ;  /* 0x000000f8e1087223 */ /* 0x000fe20000010108 */
[----:B------:R-:W-:Y:S01]  /*1bf10*/  FSEL R13, R13, -INF , P4 ;  /* 0xff8000000d0d7808 */ /* 0x000fe20002000000 */
[----:B------:R-:W-:Y:S01]  /*1bf20*/  FFMA.FTZ R9, -R225, R12, R9 ;  /* 0x0000000ce1097223 */ /* 0x000fe20000010109 */
[----:B------:R-:W-:-:S02]  /*1bf30*/  ISETP.GE.AND P4, PT, R15, R228, PT ;  /* 0x000000e40f00720c */ /* 0x000fc40003f86270 */
[----:B------:R-:W-:Y:S01]  /*1bf40*/  FSEL R195, R13, -INF , !P6 ;  /* 0xff8000000dc37808 */ /* 0x000fe20007000000 */
[----:B------:R-:W-:Y:S01]  /*1bf50*/  VIADD R13, R37, 0xffffff21 ;  /* 0xffffff21250d7836 */ /* 0x000fe20000000000 */
[----:B------:R-:W-:Y:S02]  /*1bf60*/  IABS R185, R185 ;  /* 0x000000b900b97213 */ /* 0x000fe40000000000 */
[----:B------:R-:W-:Y:S02]  /*1bf70*/  IABS R12, R183 ;  /* 0x000000b7000c7213 */ /* 0x000fe40000000000 */
[----:B------:R-:W-:Y:S02]  /*1bf80*/  I2FP.F32.S32 R185, R185 ;  /* 0x000000b900b97245 */ /* 0x000fe40000201400 */
[----:B------:R-:W-:Y:S02]  /*1bf90*/  FSEL R8, R8, -INF , P4 ;  /* 0xff80000008087808 */ /* 0x000fe40002000000 */
[----:B------:R-:W-:Y:S01]  /*1bfa0*/  I2FP.F32.S32 R12, R12 ;  /* 0x0000000c000c7245 */ /* 0x000fe20000201400 */
[----:B------:R-:W-:Y:S01]  /*1bfb0*/  FFMA.FTZ R185, -R225, R185, R10 ;  /* 0x000000b9e1b97223 */ /* 0x000fe2000001010a */
[----:B------:R-:W-:-:S02]  /*1bfc0*/  ISETP.GE.AND P6, PT, R15, R227, PT ;  /* 0x000000e30f00720c */ /* 0x000fc40003fc6270 */
[----:B------:R-:W-:Y:S01]  /*1bfd0*/  ISETP.GE.AND P4, PT, R13, R228, PT ;  /* 0x000000e40d00720c */ /* 0x000fe20003f86270 */
[----:B------:R-:W-:Y:S01]  /*1bfe0*/  FFMA.FTZ R12, -R225, R12, R11 ;  /* 0x0000000ce10c7223 */ /* 0x000fe2000001010b */
[----:B------:R-:W-:Y:S02]  /*1bff0*/  FSEL R181, R8, -INF , !P6 ;  /* 0xff80000008b57808 */ /* 0x000fe40007000000 */
[----:B------:R-:W-:Y:S02]  /*1c000*/  FSEL R183, R9, -INF , P4 ;  /* 0xff80000009b77808 */ /* 0x000fe40002000000 */
[----:B------:R-:W1:Y:S01]  /*1c010*/  LDSM.16.M88.4 R8, [R0+0x9800] ;  /* 0x009800000008783b */ /* 0x000e620000000200 */
[-C--:B------:R-:W-:Y:S02]  /*1c020*/  ISETP.GE.AND P5, PT, R17, R224.reuse, PT ;  /* 0x000000e01100720c */ /* 0x080fe40003fa6270 */
[----:B------:R-:W-:Y:S02]  /*1c030*/  ISETP.GE.AND P3, PT, R15, R224, PT ;  /* 0x000000e00f00720c */ /* 0x000fe40003f66270 */
[----:B------:R-:W-:-:S02]  /*1c040*/  FSEL R193, R193, -INF , !P5 ;  /* 0xff800000c1c17808 */ /* 0x000fc40006800000 */
[----:B------:R-:W-:Y:S02]  /*1c050*/  ISETP.GE.AND P5, PT, R15, R226, PT ;  /* 0x000000e20f00720c */ /* 0x000fe40003fa6270 */
[----:B------:R-:W-:Y:S02]  /*1c060*/  ISETP.GE.AND P6, PT, R13, R227, PT ;  /* 0x000000e30d00720c */ /* 0x000fe40003fc6270 */
[----:B------:R-:W-:Y:S02]  /*1c070*/  FSEL R185, R185, -INF , P5 ;  /* 0xff800000b9b97808 */ /* 0x000fe40002800000 */
[----:B------:R-:W-:Y:S02]  /*1c080*/  ISETP.GE.AND P5, PT, R13, R224, PT ;  /* 0x000000e00d00720c */ /* 0x000fe40003fa6270 */
[----:B------:R-:W-:Y:S02]  /*1c090*/  FSEL R185, R185, -INF , !P3 ;  /* 0xff800000b9b97808 */ /* 0x000fe40005800000 */
[----:B------:R-:W-:Y:S01]  /*1c0a0*/  ISETP.GE.AND P3, PT, R13, R226, PT ;  /* 0x000000e20d00720c */ /* 0x000fe20003f66270 */
[----:B------:R-:W-:Y:S01]  /*1c0b0*/  VIADD R13, R37, 0xffffff28 ;  /* 0xffffff28250d7836 */ /* 0x000fe20000000000 */
[----:B------:R-:W-:-:S02]  /*1c0c0*/  FSEL R183, R183, -INF , !P6 ;  /* 0xff800000b7b77808 */ /* 0x000fc40007000000 */
[----:B------:R-:W-:Y:S02]  /*1c0d0*/  FSEL R12, R12, -INF , P3 ;  /* 0xff8000000c0c7808 */ /* 0x000fe40001800000 */
[C---:B------:R-:W-:Y:S02]  /*1c0e0*/  ISETP.GE.AND P4, PT, R13.reuse, R228, PT ;  /* 0x000000e40d00720c */ /* 0x040fe40003f86270 */
[----:B------:R-:W-:Y:S02]  /*1c0f0*/  FSEL R191, R12, -INF , !P5 ;  /* 0xff8000000cbf7808 */ /* 0x000fe40006800000 */
[C---:B------:R-:W-:Y:S02]  /*1c100*/  ISETP.GE.AND P6, PT, R13.reuse, R227, PT ;  /* 0x000000e30d00720c */ /* 0x040fe40003fc6270 */
[C---:B------:R-:W-:Y:S02]  /*1c110*/  ISETP.GE.AND P3, PT, R13.reuse, R224, PT ;  /* 0x000000e00d00720c */ /* 0x040fe40003f66270 */
[----:B------:R-:W-:-:S02]  /*1c120*/  ISETP.GE.AND P5, PT, R13, R226, PT ;  /* 0x000000e20d00720c */ /* 0x000fc40003fa6270 */
[----:B------:R-:W-:Y:S02]  /*1c130*/  IABS R14, R247 ;  /* 0x000000f7000e7213 */ /* 0x000fe40000000000 */
[----:B------:R-:W-:Y:S02]  /*1c140*/  IABS R12, R245 ;  /* 0x000000f5000c7213 */ /* 0x000fe40000000000 */
[----:B------:R-:W-:Y:S02]  /*1c150*/  IABS R13, R246 ;  /* 0x000000f6000d7213 */ /* 0x000fe40000000000 */
[----:B------:R-:W-:Y:S01]  /*1c160*/  I2FP.F32.S32 R16, R14 ;  /* 0x0000000e00107245 */ /* 0x000fe20000201400 */
[C---:B-1----:R-:W-:Y:S01]  /*1c170*/  HMMA.16816.F32.BF16 R160, R140.reuse, R8, R160 ;  /* 0x000000088ca0723c */ /* 0x042fe200000418a0 */
[----:B------:R-:W-:Y:S01]  /*1c180*/  I2FP.F32.S32 R17, R12 ;  /* 0x0000000c00117245 */ /* 0x000fe20000201400 */
[----:B------:R-:W-:Y:S01]  /*1c190*/  VIADD R9, R37, 0xffffff31 ;  /* 0xffffff3125097836 */ /* 0x000fe20000000000 */
[----:B------:R-:W-:Y:S01]  /*1c1a0*/  I2FP.F32.S32 R18, R13 ;  /* 0x0000000d00127245 */ /* 0x000fe20000201400 */
[C---:B------:R-:W-:Y:S01]  /*1c1b0*/  FFMA.FTZ R16, -R225.reuse, R16, R4 ;  /* 0x00000010e1107223 */ /* 0x040fe20000010104 */
[----:B------:R-:W1:Y:S01]  /*1c1c0*/  LDSM.16.M88.4 R12, [R2+0xa000] ;  /* 0x00a00000020c783b */ /* 0x000e620000000200 */
[C---:B------:R-:W-:Y:S01]  /*1c1d0*/  FFMA.FTZ R17, -R225.reuse, R17, R6 ;  /* 0x00000011e1117223 */ /* 0x040fe20000010106 */
[----:B------:R-:W-:Y:S01]  /*1c1e0*/  IABS R6, R187 ;  /* 0x000000bb00067213 */ /* 0x000fe20000000000 */
[----:B------:R-:W-:Y:S01]  /*1c1f0*/  FFMA.FTZ R4, -R225, R18, R5 ;  /* 0x00000012e1047223 */ /* 0x000fe20000010105 */
[----:B------:R-:W-:Y:S01]  /*1c200*/  VIADD R5, R37, 0xffffff29 ;  /* 0xffffff2925057836 */ /* 0x000fe20000000000 */
[----:B------:R-:W-:Y:S01]  /*1c210*/  FSEL R16, R16, -INF , P4 ;  /* 0xff80000010107808 */ /* 0x000fe20002000000 */
[----:B------:R-:W-:Y:S01]  /*1c220*/  HMMA.16816.F32.BF16 R156, R140, R10, R156 ;  /* 0x0000000a8c9c723c */ /* 0x000fe2000004189c */
[----:B------:R-:W-:-:S02]  /*1c230*/  I2FP.F32.S32 R6, R6 ;  /* 0x0000000600067245 */ /* 0x000fc40000201400 */
[----:B------:R-:W-:Y:S02]  /*1c240*/  ISETP.GE.AND P4, PT, R5, R228, PT ;  /* 0x000000e40500720c */ /* 0x000fe40003f86270 */
[----:B------:R-:W-:Y:S01]  /*1c250*/  FSEL R187, R17, -INF , P5 ;  /* 0xff80000011bb7808 */ /* 0x000fe20002800000 */
[----:B------:R-:W-:Y:S01]  /*1c260*/  FFMA.FTZ R6, -R225, R6, R7 ;  /* 0x00000006e1067223 */ /* 0x000fe20000010107 */
[----:B------:R-:W-:Y:S02]  /*1c270*/  FSEL R179, R16, -INF , !P6 ;  /* 0xff80000010b37808 */ /* 0x000fe40007000000 */
[----:B------:R-:W-:Y:S02]  /*1c280*/  ISETP.GE.AND P6, PT, R5, R227, PT ;  /* 0x000000e30500720c */ /* 0x000fe40003fc6270 */
[----:B------:R-:W-:Y:S02]  /*1c290*/  FSEL R4, R4, -INF , P4 ;  /* 0xff80000004047808 */ /* 0x000fe40002000000 */
[----:B------:R-:W-:-:S02]  /*1c2a0*/  IABS R7, R230 ;  /* 0x000000e600077213 */ /* 0x000fc40000000000 */
[----:B------:R-:W-:Y:S02]  /*1c2b0*/  FSEL R187, R187, -INF , !P3 ;  /* 0xff800000bbbb7808 */ /* 0x000fe40005800000 */
[----:B------:R-:W-:Y:S02]  /*1c2c0*/  IABS R8, R177 ;  /* 0x000000b100087213 */ /* 0x000fe40000000000 */
[C---:B------:R-:W-:Y:S02]  /*1c2d0*/  ISETP.GE.AND P5, PT, R5.reuse, R224, PT ;  /* 0x000000e00500720c */ /* 0x040fe40003fa6270 */
[----:B------:R-:W-:Y:S01]  /*1c2e0*/  ISETP.GE.AND P3, PT, R5, R226, PT ;  /* 0x000000e20500720c */ /* 0x000fe20003f66270 */
[----:B------:R-:W-:Y:S01]  /*1c2f0*/  VIADD R5, R37, 0xffffff30 ;  /* 0xffffff3025057836 */ /* 0x000fe20000000000 */
[----:B------:R-:W-:Y:S02]  /*1c300*/  FSEL R177, R4, -INF , !P6 ;  /* 0xff80000004b17808 */ /* 0x000fe40007000000 */
[----:B------:R-:W-:-:S02]  /*1c310*/  I2FP.F32.S32 R7, R7 ;  /* 0x0000000700077245 */ /* 0x000fc40000201400 */
[----:B------:R-:W-:Y:S02]  /*1c320*/  IABS R4, R171 ;  /* 0x000000ab00047213 */ /* 0x000fe40000000000 */
[----:B------:R-:W-:Y:S01]  /*1c330*/  ISETP.GE.AND P4, PT, R5, R228, PT ;  /* 0x000000e40500720c */ /* 0x000fe20003f86270 */
[C---:B------:R-:W-:Y:S01]  /*1c340*/  FFMA.FTZ R7, -R225.reuse, R7, R160 ;  /* 0x00000007e1077223 */ /* 0x040fe200000101a0 */
[----:B------:R-:W-:Y:S02]  /*1c350*/  I2FP.F32.S32 R4, R4 ;  /* 0x0000000400047245 */ /* 0x000fe40000201400 */
[----:B------:R-:W-:Y:S01]  /*1c360*/  FSEL R171, R6, -INF , P3 ;  /* 0xff80000006ab7808 */ /* 0x000fe20001800000 */
[C---:B-1----:R-:W-:Y:S01]  /*1c370*/  HMMA.16816.F32.BF16 R152, R164.reuse, R12, R152 ;  /* 0x0000000ca498723c */ /* 0x042fe20000041898 */
[----:B------:R-:W-:Y:S01]  /*1c380*/  IABS R169, R169 ;  /* 0x000000a900a97213 */ /* 0x000fe20000000000 */
[----:B------:R-:W-:Y:S01]  /*1c390*/  FFMA.FTZ R4, -R225, R4, R162 ;  /* 0x00000004e1047223 */ /* 0x000fe200000101a2 */
[----:B------:R-:W-:Y:S01]  /*1c3a0*/  I2FP.F32.S32 R6, R8 ;  /* 0x0000000800067245 */ /* 0x000fe20000201400 */
[----:B------:R-:W-:Y:S01]  /*1c3b0*/  VIADD R13, R37, 0xffffff38 ;  /* 0xffffff38250d7836 */ /* 0x000fe20000000000 */
[----:B------:R-:W-:Y:S01]  /*1c3c0*/  FSEL R171, R171, -INF , !P5 ;  /* 0xff800000abab7808 */ /* 0x000fe20006800000 */
[----:B------:R-:W-:Y:S01]  /*1c3d0*/  IMAD.MOV.U32 R8, RZ, RZ, R169 ;  /* 0x000000ffff087224 */ /* 0x000fe200078e00a9 */
[----:B------:R-:W-:Y:S01]  /*1c3e0*/  FSEL R7, R7, -INF , P4 ;  /* 0xff80000007077808 */ /* 0x000fe20002000000 */
[----:B------:R-:W-:Y:S01]  /*1c3f0*/  FFMA.FTZ R161, -R225, R6, R161 ;  /* 0x00000006e1a17223 */ /* 0x000fe200000101a1 */
[C---:B------:R-:W-:Y:S01]  /*1c400*/  ISETP.GE.AND P6, PT, R5.reuse, R227, PT ;  /* 0x000000e30500720c */ /* 0x040fe20003fc6270 */
[----:B------:R-:W-:Y:S01]  /*1c410*/  HMMA.16816.F32.BF16 R148, R164, R14, R148 ;  /* 0x0000000ea494723c */ /* 0x000fe20000041894 */
[----:B------:R-:W-:-:S02]  /*1c420*/  ISETP.GE.AND P5, PT, R5, R226, PT ;  /* 0x000000e20500720c */ /* 0x000fc40003fa6270 */
[----:B------:R-:W-:Y:S02]  /*1c430*/  ISETP.GE.AND P3, PT, R5, R224, PT ;  /* 0x000000e00500720c */ /* 0x000fe40003f66270 */
[----:B------:R-:W-:Y:S02]  /*1c440*/  FSEL R230, R7, -INF , !P6 ;  /* 0xff80000007e67808 */ /* 0x000fe40007000000 */
[----:B------:R-:W-:Y:S02]  /*1c450*/  FSEL R169, R4, -INF , P5 ;  /* 0xff80000004a97808 */ /* 0x000fe40002800000 */
[----:B------:R-:W1:Y:S01]  /*1c460*/  LDSM.16.M88.4 R4, [R0+0xa000] ;  /* 0x00a000000004783b */ /* 0x000e620000000200 */
[----:B------:R-:W-:Y:S02]  /*1c470*/  I2FP.F32.S32 R8, R8 ;  /* 0x0000000800087245 */ /* 0x000fe40000201400 */
[----:B------:R-:W-:Y:S02]  /*1c480*/  FSEL R169, R169, -INF , !P3 ;  /* 0xff800000a9a97808 */ /* 0x000fe40005800000 */
[----:B------:R-:W-:Y:S01]  /*1c490*/  IABS R17, R180 ;  /* 0x000000b400117213 */ /* 0x000fe20000000000 */
[----:B------:R-:W-:Y:S01]  /*1c4a0*/  FFMA.FTZ R8, -R225, R8, R163 ;  /* 0x00000008e1087223 */ /* 0x000fe200000101a3 */
[----:B------:R-:W-:-:S02]  /*1c4b0*/  ISETP.GE.AND P3, PT, R9, R226, PT ;  /* 0x000000e20900720c */ /* 0x000fc40003f66270 */
[----:B------:R-:W-:Y:S02]  /*1c4c0*/  IABS R12, R243 ;  /* 0x000000f3000c7213 */ /* 0x000fe40000000000 */
[C---:B------:R-:W-:Y:S02]  /*1c4d0*/  ISETP.GE.AND P4, PT, R9.reuse, R228, PT ;  /* 0x000000e40900720c */ /* 0x040fe40003f86270 */
[----:B------:R-:W-:Y:S02]  /*1c4e0*/  IABS R244, R244 ;  /* 0x000000f400f47213 */ /* 0x000fe40000000000 */
[----:B------:R-:W-:Y:S02]  /*1c4f0*/  I2FP.F32.S32 R17, R17 ;  /* 0x0000001100117245 */ /* 0x000fe40000201400 */
[----:B------:R-:W-:Y:S02]  /*1c500*/  ISETP.GE.AND P5, PT, R9, R224, PT ;  /* 0x000000e00900720c */ /* 0x000fe40003fa6270 */
[----:B------:R-:W-:Y:S01]  /*1c510*/  FSEL R180, R8, -INF , P3 ;  /* 0xff80000008b47808 */ /* 0x000fe20001800000 */
[----:B------:R-:W-:Y:S01]  /*1c520*/  FFMA.FTZ R17, -R225, R17, R158 ;  /* 0x00000011e1117223 */ /* 0x000fe2000001019e */
[----:B------:R-:W-:-:S02]  /*1c530*/  I2FP.F32.S32 R12, R12 ;  /* 0x0000000c000c7245 */ /* 0x000fc40000201400 */
[----:B------:R-:W-:Y:S02]  /*1c540*/  ISETP.GE.AND P6, PT, R9, R227, PT ;  /* 0x000000e30900720c */ /* 0x000fe40003fc6270 */
[----:B------:R-:W-:Y:S01]  /*1c550*/  FSEL R161, R161, -INF , P4 ;  /* 0xff800000a1a17808 */ /* 0x000fe20002000000 */
[----:B------:R-:W2:Y:S01]  /*1c560*/  LDSM.16.M88.4 R8, [R2+0xa800] ;  /* 0x00a800000208783b */ /* 0x000ea20000000200 */
[----:B------:R-:W-:Y:S01]  /*1c570*/  I2FP.F32.S32 R16, R244 ;  /* 0x000000f400107245 */ /* 0x000fe20000201400 */
[C---:B------:R-:W-:Y:S01]  /*1c580*/  FFMA.FTZ R157, -R225.reuse, R12, R157 ;  /* 0x0000000ce19d7223 */ /* 0x040fe2000001019d */
[----:B------:R-:W-:Y:S02]  /*1c590*/  FSEL R180, R180, -INF , !P5 ;  /* 0xff800000b4b47808 */ /* 0x000fe40006800000 */
[----:B------:R-:W-:Y:S01]  /*1c5a0*/  IABS R242, R242 ;  /* 0x000000f200f27213 */ /* 0x000fe20000000000 */
[----:B------:R-:W-:Y:S01]  /*1c5b0*/  FFMA.FTZ R16, -R225, R16, R156 ;  /* 0x00000010e1107223 */ /* 0x000fe2000001019c */
[----:B------:R-:W-:-:S02]  /*1c5c0*/  ISETP.GE.AND P5, PT, R13, R226, PT ;  /* 0x000000e20d00720c */ /* 0x000fc40003fa6270 */
[----:B------:R-:W-:Y:S02]  /*1c5d0*/  FSEL R252, R161, -INF , !P6 ;  /* 0xff800000a1fc7808 */ /* 0x000fe40007000000 */
[C---:B------:R-:W-:Y:S02]  /*1c5e0*/  ISETP.GE.AND P4, PT, R13.reuse, R228, PT ;  /* 0x000000e40d00720c */ /* 0x040fe40003f86270 */
[C---:B------:R-:W-:Y:S01]  /*1c5f0*/  ISETP.GE.AND P6, PT, R13.reuse, R227, PT ;  /* 0x000000e30d00720c */ /* 0x040fe20003fc6270 */
[----:B-1----:R-:W-:Y:S01]  /*1c600*/  HMMA.16816.F32.BF16 R152, R140, R4, R152 ;  /* 0x000000048c98723c */ /* 0x002fe20000041898 */
[----:B------:R-:W-:Y:S01]  /*1c610*/  ISETP.GE.AND P3, PT, R13, R224, PT ;  /* 0x000000e00d00720c */ /* 0x000fe20003f66270 */
[----:B------:R-:W-:Y:S01]  /*1c620*/  VIADD R13, R37, 0xffffff39 ;  /* 0xffffff39250d7836 */ /* 0x000fe20000000000 */
[----:B------:R-:W-:Y:S02]  /*1c630*/  I2FP.F32.S32 R12, R242 ;  /* 0x000000f2000c7245 */ /* 0x000fe40000201400 */
[----:B------:R-:W-:-:S02]  /*1c640*/  FSEL R17, R17, -INF , P5 ;  /* 0xff80000011117808 */ /* 0x000fc40002800000 */
[----:B------:R-:W-:Y:S01]  /*1c650*/  FSEL R16, R16, -INF , P4 ;  /* 0xff80000010107808 */ /* 0x000fe20002000000 */
[----:B------:R-:W-:Y:S01]  /*1c660*/  FFMA.FTZ R12, -R225, R12, R159 ;  /* 0x0000000ce10c7223 */ /* 0x000fe2000001019f */
[----:B------:R-:W-:Y:S01]  /*1c670*/  FSEL R163, R17, -INF , !P3 ;  /* 0xff80000011a37808 */ /* 0x000fe20005800000 */
[----:B------:R-:W-:Y:S01]  /*1c680*/  HMMA.16816.F32.BF16 R148, R140, R6, R148 ;  /* 0x000000068c94723c */ /* 0x000fe20000041894 */
[C---:B------:R-:W-:Y:S02]  /*1c690*/  ISETP.GE.AND P3, PT, R13.reuse, R226, PT ;  /* 0x000000e20d00720c */ /* 0x040fe40003f66270 */
[----:B------:R-:W-:Y:S02]  /*1c6a0*/  ISETP.GE.AND P4, PT, R13, R228, PT ;  /* 0x000000e40d00720c */ /* 0x000fe40003f86270 */
[----:B------:R-:W-:Y:S02]  /*1c6b0*/  IABS R14, R240 ;  /* 0x000000f0000e7213 */ /* 0x000fe40000000000 */
[----:B------:R-:W-:-:S02]  /*1c6c0*/  FSEL R250, R16, -INF , !P6 ;  /* 0xff80000010fa7808 */ /* 0x000fc40007000000 */
[C---:B------:R-:W-:Y:S02]  /*1c6d0*/  ISETP.GE.AND P6, PT, R13.reuse, R227, PT ;  /* 0x000000e30d00720c */ /* 0x040fe40003fc6270 */
[----:B------:R-:W-:Y:S01]  /*1c6e0*/  ISETP.GE.AND P5, PT, R13, R224, PT ;  /* 0x000000e00d00720c */ /* 0x000fe20003fa6270 */
[----:B------:R-:W-:Y:S01]  /*1c6f0*/  VIADD R13, R37, 0xffffff40 ;  /* 0xffffff40250d7836 */ /* 0x000fe20000000000 */
[----:B------:R-:W-:Y:S02]  /*1c700*/  FSEL R248, R12, -INF , P3 ;  /* 0xff8000000cf87808 */ /* 0x000fe40001800000 */
[----:B------:R-:W-:Y:S01]  /*1c710*/  FSEL R157, R157, -INF , P4 ;  /* 0xff8000009d9d7808 */ /* 0x000fe20002000000 */
[----:B--2---:R-:W-:Y:S01]  /*1c720*/  HMMA.16816.F32.BF16 R144, R164, R8, R144 ;  /* 0x00000008a490723c */ /* 0x004fe20000041890 */
[----:B------:R-:W-:Y:S01]  /*1c730*/  I2FP.F32.S32 R12, R14 ;  /* 0x0000000e000c7245 */ /* 0x000fe20000201400 */
[----:B------:R-:W-:Y:S01]  /*1c740*/  VIADD R9, R37, 0xffffff48 ;  /* 0xffffff4825097836 */ /* 0x000fe20000000000 */
[----:B------:R-:W-:-:S02]  /*1c750*/  FSEL R161, R157, -INF , !P6 ;  /* 0xff8000009da17808 */ /* 0x000fc40007000000 */
[----:B------:R-:W-:Y:S01]  /*1c760*/  FSEL R248, R248, -INF , !P5 ;  /* 0xff800000f8f87808 */ /* 0x000fe20006800000 */
[----:B------:R-:W-:Y:S01]  /*1c770*/  FFMA.FTZ R153, -R225, R12, R153 ;  /* 0x0000000ce1997223 */ /* 0x000fe20000010199 */
[C---:B------:R-:W-:Y:S01]  /*1c780*/  ISETP.GE.AND P4, PT, R13.reuse, R228, PT ;  /* 0x000000e40d00720c */ /* 0x040fe20003f86270 */
[----:B------:R-:W-:Y:S01]  /*1c790*/  HMMA.16816.F32.BF16 R172, R164, R10, R172 ;  /* 0x0000000aa4ac723c */ /* 0x000fe200000418ac */
[C---:B------:R-:W-:Y:S02]  /*1c7a0*/  ISETP.GE.AND P6, PT, R13.reuse, R227, PT ;  /* 0x000000e30d00720c */ /* 0x040fe40003fc6270 */
[C---:B------:R-:W-:Y:S02]  /*1c7b0*/  ISETP.GE.AND P3, PT, R13.reuse, R224, PT ;  /* 0x000000e00d00720c */ /* 0x040fe40003f66270 */
[----:B------:R-:W-:Y:S02]  /*1c7c0*/  ISETP.GE.AND P5, PT, R13, R226, PT ;  /* 0x000000e20d00720c */ /* 0x000fe40003fa6270 */
[----:B------:R-:W1:Y:S01]  /*1c7d0*/  LDSM.16.M88.4 R12, [R0+0xa800] ;  /* 0x00a80000000c783b */ /* 0x000e620000000200 */
[----:B------:R-:W-:-:S02]  /*1c7e0*/  IABS R4, R239 ;  /* 0x000000ef00047213 */ /* 0x000fc40000000000 */
[----:B------:R-:W-:Y:S02]  /*1c7f0*/  IABS R5, R241 ;  /* 0x000000f100057213 */ /* 0x000fe40000000000 */
[----:B------:R-:W-:Y:S02]  /*1c800*/  I2FP.F32.S32 R4, R4 ;  /* 0x0000000400047245 */ /* 0x000fe40000201400 */
[----:B------:R-:W-:Y:S02]  /*1c810*/  IABS R236, R236 ;  /* 0x000000ec00ec7213 */ /* 0x000fe40000000000 */
[----:B------:R-:W-:Y:S01]  /*1c820*/  I2FP.F32.S32 R5, R5 ;  /* 0x0000000500057245 */ /* 0x000fe20000201400 */
[C---:B------:R-:W-:Y:S01]  /*1c830*/  FFMA.FTZ R154, -R225.reuse, R4, R154 ;  /* 0x00000004e19a7223 */ /* 0x040fe2000001019a */
[----:B------:R-:W-:Y:S01]  /*1c840*/  IABS R17, R232 ;  /* 0x000000e800117213 */ /* 0x000fe20000000000 */
[----:B------:R-:W-:Y:S01]  /*1c850*/  IMAD.MOV.U32 R4, RZ, RZ, R236 ;  /* 0x000000ffff047224 */ /* 0x000fe200078e00ec */
[----:B------:R-:W-:Y:S01]  /*1c860*/  IABS R8, R234 ;  /* 0x000000ea00087213 */ /* 0x000fe20000000000 */
[----:B------:R-:W-:Y:S01]  /*1c870*/  FFMA.FTZ R152, -R225, R5, R152 ;  /* 0x00000005e1987223 */ /* 0x000fe20000010198 */
[----:B------:R-:W-:Y:S01]  /*1c880*/  VIADD R5, R37, 0xffffff41 ;  /* 0xffffff4125057836 */ /* 0x000fe20000000000 */
[----:B------:R-:W-:-:S02]  /*1c890*/  FSEL R244, R154, -INF , P5 ;  /* 0xff8000009af47808 */ /* 0x000fc40002800000 */
[----:B------:R-:W-:Y:S02]  /*1c8a0*/  I2FP.F32.S32 R4, R4 ;  /* 0x0000000400047245 */ /* 0x000fe40000201400 */
[----:B------:R-:W-:Y:S02]  /*1c8b0*/  FSEL R152, R152, -INF , P4 ;  /* 0xff80000098987808 */ /* 0x000fe40002000000 */
[----:B------:R-:W-:Y:S01]  /*1c8c0*/  FSEL R244, R244, -INF , !P3 ;  /* 0xff800000f4f47808 */ /* 0x000fe20005800000 */
[----:B------:R-:W-:Y:S01]  /*1c8d0*/  FFMA.FTZ R4, -R225, R4, R155 ;  /* 0x00000004e1047223 */ /* 0x000fe2000001019b */
[C---:B------:R-:W-:Y:S02]  /*1c8e0*/  ISETP.GE.AND P3, PT, R5.reuse, R226, PT ;  /* 0x000000e20500720c */ /* 0x040fe40003f66270 */
[----:B------:R-:W-:Y:S02]  /*1c8f0*/  FSEL R236, R152, -INF , !P6 ;  /* 0xff80000098ec7808 */ /* 0x000fe40007000000 */
[----:B------:R-:W-:-:S02]  /*1c900*/  ISETP.GE.AND P4, PT, R5, R228, PT ;  /* 0x000000e40500720c */ /* 0x000fc40003f86270 */
[C---:B------:R-:W-:Y:S02]  /*1c910*/  ISETP.GE.AND P6, PT, R5.reuse, R227, PT ;  /* 0x000000e30500720c */ /* 0x040fe40003fc6270 */
[----:B------:R-:W-:Y:S02]  /*1c920*/  ISETP.GE.AND P5, PT, R5, R224, PT ;  /* 0x000000e00500720c */ /* 0x000fe40003fa6270 */
[----:B------:R-:W-:Y:S02]  /*1c930*/  I2FP.F32.S32 R17, R17 ;  /* 0x0000001100117245 */ /* 0x000fe40000201400 */
[----:B------:R-:W-:Y:S02]  /*1c940*/  IABS R5, R238 ;  /* 0x000000ee00057213 */ /* 0x000fe40000000000 */
[----:B------:R-:W-:Y:S01]  /*1c950*/  FSEL R246, R4, -INF , P3 ;  /* 0xff80000004f67808 */ /* 0x000fe20001800000 */
[----:B------:R-:W-:Y:S01]  /*1c960*/  FFMA.FTZ R17, -R225, R17, R150 ;  /* 0x00000011e1117223 */ /* 0x000fe20000010196 */
[----:B------:R-:W-:Y:S01]  /*1c970*/  I2FP.F32.S32 R8, R8 ;  /* 0x0000000800087245 */ /* 0x000fe20000201400 */
[----:B-1----:R-:W-:Y:S01]  /*1c980*/  HMMA.16816.F32.BF16 R144, R140, R12, R144 ;  /* 0x0000000c8c90723c */ /* 0x002fe20000041890 */
[----:B------:R-:W-:-:S02]  /*1c990*/  FSEL R153, R153, -INF , P4 ;  /* 0xff80000099997808 */ /* 0x000fc40002000000 */
[----:B------:R-:W-:Y:S01]  /*1c9a0*/  I2FP.F32.S32 R16, R5 ;  /* 0x0000000500107245 */ /* 0x000fe20000201400 */
[C---:B------:R-:W-:Y:S01]  /*1c9b0*/  FFMA.FTZ R149, -R225.reuse, R8, R149 ;  /* 0x00000008e1957223 */ /* 0x040fe20000010195 */
[----:B------:R-:W-:Y:S01]  /*1c9c0*/  FSEL R246, R246, -INF , !P5 ;  /* 0xff800000f6f67808 */ /* 0x000fe20006800000 */
[----:B------:R-:W1:Y:S01]  /*1c9d0*/  LDSM.16.M88.4 R4, [R2+0xb000] ;  /* 0x00b000000204783b */ /* 0x000e620000000200 */
[----:B------:R-:W-:Y:S01]  /*1c9e0*/  IABS R204, R204 ;  /* 0x000000cc00cc7213 */ /* 0x000fe20000000000 */
[----:B------:R-:W-:Y:S01]  /*1c9f0*/  FFMA.FTZ R16, -R225, R16, R148 ;  /* 0x00000010e1107223 */ /* 0x000fe20000010194 */
[----:B------:R-:W-:Y:S01]  /*1ca00*/  ISETP.GE.AND P5, PT, R9, R226, PT ;  /* 0x000000e20900720c */ /* 0x000fe20003fa6270 */
[----:B------:R-:W-:Y:S01]  /*1ca10*/  HMMA.16816.F32.BF16 R172, R140, R14, R172 ;  /* 0x0000000e8cac723c */ /* 0x000fe200000418ac */
[----:B------:R-:W-:Y:S01]  /*1ca20*/  FSEL R238, R153, -INF , !P6 ;  /* 0xff80000099ee7808 */ /* 0x000fe20007000000 */
[----:B------:R-:W2:Y:S01]  /*1ca30*/  LDSM.16.M88.4 R12, [R2+0xb800] ;  /* 0x00b80000020c783b */ /* 0x000ea20000000200 */
[----:B------:R-:W-:-:S02]  /*1ca40*/  ISETP.GE.AND P4, PT, R9, R228, PT ;  /* 0x000000e40900720c */ /* 0x000fc40003f86270 */
[C---:B------:R-:W-:Y:S02]  /*1ca50*/  ISETP.GE.AND P6, PT, R9.reuse, R227, PT ;  /* 0x000000e30900720c */ /* 0x040fe40003fc6270 */
[----:B------:R-:W-:Y:S01]  /*1ca60*/  ISETP.GE.AND P3, PT, R9, R224, PT ;  /* 0x000000e00900720c */ /* 0x000fe20003f66270 */
[----:B------:R-:W-:Y:S01]  /*1ca70*/  VIADD R9, R37, 0xffffff49 ;  /* 0xffffff4925097836 */ /* 0x000fe20000000000 */
[----:B------:R-:W-:Y:S02]  /*1ca80*/  I2FP.F32.S32 R8, R204 ;  /* 0x000000cc00087245 */ /* 0x000fe40000201400 */
[----:B------:R-:W-:Y:S02]  /*1ca90*/  FSEL R17, R17, -INF , P5 ;  /* 0xff80000011117808 */ /* 0x000fe40002800000 */
[----:B------:R-:W-:Y:S01]  /*1caa0*/  FSEL R16, R16, -INF , P4 ;  /* 0xff80000010107808 */ /* 0x000fe20002000000 */
[----:B------:R-:W-:Y:S01]  /*1cab0*/  FFMA.FTZ R8, -R225, R8, R151 ;  /* 0x00000008e1087223 */ /* 0x000fe20000010197 */
[----:B------:R-:W-:-:S02]  /*1cac0*/  FSEL R242, R17, -INF , !P3 ;  /* 0xff80000011f27808 */ /* 0x000fc40005800000 */
[C---:B------:R-:W-:Y:S02]  /*1cad0*/  ISETP.GE.AND P3, PT, R9.reuse, R226, PT ;  /* 0x000000e20900720c */ /* 0x040fe40003f66270 */
[----:B------:R-:W-:Y:S02]  /*1cae0*/  IABS R194, R194 ;  /* 0x000000c200c27213 */ /* 0x000fe40000000000 */
[----:B------:R-:W-:Y:S02]  /*1caf0*/  IABS R11, R202 ;  /* 0x000000ca000b7213 */ /* 0x000fe40000000000 */
[----:B------:R-:W-:Y:S02]  /*1cb00*/  FSEL R240, R16, -INF , !P6 ;  /* 0xff80000010f07808 */ /* 0x000fe40007000000 */
[----:B------:R-:W-:Y:S01]  /*1cb10*/  FSEL R232, R8, -INF , P3 ;  /* 0xff80000008e87808 */ /* 0x000fe20001800000 */
[----:B------:R-:W-:Y:S01]  /*1cb20*/  IMAD.MOV.U32 R8, RZ, RZ, R194 ;  /* 0x000000ffff087224 */ /* 0x000fe200078e00c2 */
[----:B------:R-:W-:-:S02]  /*1cb30*/  ISETP.GE.AND P4, PT, R9, R228, PT ;  /* 0x000000e40900720c */ /* 0x000fc40003f86270 */
[C---:B------:R-:W-:Y:S02]  /*1cb40*/  ISETP.GE.AND P6, PT, R9.reuse, R227, PT ;  /* 0x000000e30900720c */ /* 0x040fe40003fc6270 */
[----:B------:R-:W-:Y:S01]  /*1cb50*/  ISETP.GE.AND P5, PT, R9, R224, PT ;  /* 0x000000e00900720c */ /* 0x000fe20003fa6270 */
[----:B------:R-:W-:Y:S01]  /*1cb60*/  VIADD R9, R37, 0xffffff50 ;  /* 0xffffff5025097836 */ /* 0x000fe20000000000 */
[----:B------:R-:W-:Y:S02]  /*1cb70*/  I2FP.F32.S32 R11, R11 ;  /* 0x0000000b000b7245 */ /* 0x000fe40000201400 */
[----:B------:R-:W-:Y:S01]  /*1cb80*/  FSEL R149, R149, -INF , P4 ;  /* 0xff80000095957808 */ /* 0x000fe20002000000 */
[C---:B-1----:R-:W-:Y:S01]  /*1cb90*/  HMMA.16816.F32.BF16 R136, R164.reuse, R4, R136 ;  /* 0x00000004a488723c */ /* 0x042fe20000041888 */
[----:B------:R-:W-:Y:S01]  /*1cba0*/  I2FP.F32.S32 R8, R8 ;  /* 0x0000000800087245 */ /* 0x000fe20000201400 */
[----:B------:R-:W-:Y:S01]  /*1cbb0*/  FFMA.FTZ R11, -R225, R11, R144 ;  /* 0x0000000be10b7223 */ /* 0x000fe20000010190 */
[----:B------:R-:W-:Y:S01]  /*1cbc0*/  ISETP.GE.AND P4, PT, R9, R228, PT ;  /* 0x000000e40900720c */ /* 0x000fe20003f86270 */
[----:B------:R-:W-:Y:S01]  /*1cbd0*/  VIADD R5, R37, 0xffffff51 ;  /* 0xffffff5125057836 */ /* 0x000fe20000000000 */
[----:B------:R-:W-:Y:S01]  /*1cbe0*/  IABS R10, R200 ;  /* 0x000000c8000a7213 */ /* 0x000fe20000000000 */
[----:B------:R-:W-:Y:S01]  /*1cbf0*/  FFMA.FTZ R8, -R225, R8, R146 ;  /* 0x00000008e1087223 */ /* 0x000fe20000010192 */
[----:B------:R-:W-:Y:S01]  /*1cc00*/  FSEL R234, R149, -INF , !P6 ;  /* 0xff80000095ea7808 */ /* 0x000fe20007000000 */
[----:B------:R-:W-:Y:S01]  /*1cc10*/  HMMA.16816.F32.BF16 R60, R164, R6, R60 ;  /* 0x00000006a43c723c */ /* 0x000fe2000004183c */
[----:B------:R-:W-:-:S02]  /*1cc20*/  I2FP.F32.S32 R10, R10 ;  /* 0x0000000a000a7245 */ /* 0x000fc40000201400 */
[----:B------:R-:W-:Y:S02]  /*1cc30*/  FSEL R232, R232, -INF , !P5 ;  /* 0xff800000e8e87808 */ /* 0x000fe40006800000 */
[----:B------:R-:W-:Y:S01]  /*1cc40*/  FSEL R11, R11, -INF , P4 ;  /* 0xff8000000b0b7808 */ /* 0x000fe20002000000 */
[----:B------:R-:W-:Y:S01]  /*1cc50*/  FFMA.FTZ R145, -R225, R10, R145 ;  /* 0x0000000ae1917223 */ /* 0x000fe20000010191 */
[C---:B------:R-:W-:Y:S01]  /*1cc60*/  ISETP.GE.AND P6, PT, R9.reuse, R227, PT ;  /* 0x000000e30900720c */ /* 0x040fe20003fc6270 */
[----:B--2---:R-:W-:Y:S01]  /*1cc70*/  HMMA.16816.F32.BF16 R56, R164, R12, R56 ;  /* 0x0000000ca438723c */ /* 0x004fe20000041838 */
[C---:B------:R-:W-:Y:S02]  /*1cc80*/  ISETP.GE.AND P5, PT, R9.reuse, R226, PT ;  /* 0x000000e20900720c */ /* 0x040fe40003fa6270 */
[----:B------:R-:W-:Y:S02]  /*1cc90*/  ISETP.GE.AND P3, PT, R9, R224, PT ;  /* 0x000000e00900720c */ /* 0x000fe40003f66270 */
[----:B------:R-:W-:-:S02]  /*1cca0*/  FSEL R194, R11, -INF , !P6 ;  /* 0xff8000000bc27808 */ /* 0x000fc40007000000 */
[----:B------:R-:W-:Y:S01]  /*1ccb0*/  FSEL R202, R8, -INF , P5 ;  /* 0xff80000008ca7808 */ /* 0x000fe20002800000 */
[----:B------:R-:W-:Y:S01]  /*1ccc0*/  HMMA.16816.F32.BF16 R48, R164, R14, R48 ;  /* 0x0000000ea430723c */ /* 0x000fe20000041830 */
[----:B------:R-:W1:Y:S01]  /*1ccd0*/  LDSM.16.M88.4 R8, [R0+0xb000] ;  /* 0x00b000000008783b */ /* 0x000e620000000200 */
[----:B------:R-:W-:Y:S02]  /*1cce0*/  IABS R192, R192 ;  /* 0x000000c000c07213 */ /* 0x000fe40000000000 */
[----:B------:R-:W-:Y:S02]  /*1ccf0*/  FSEL R202, R202, -INF , !P3 ;  /* 0xff800000caca7808 */ /* 0x000fe40005800000 */
[----:B------:R-:W-:Y:S02]  /*1cd00*/  I2FP.F32.S32 R4, R192 ;  /* 0x000000c000047245 */ /* 0x000fe40000201400 */
[----:B------:R-:W-:Y:S02]  /*1cd10*/  IABS R186, R186 ;  /* 0x000000ba00ba7213 */ /* 0x000fe40000000000 */
[----:B------:R-:W-:Y:S01]  /*1cd20*/  IABS R17, R182 ;  /* 0x000000b600117213 */ /* 0x000fe20000000000 */
[----:B------:R-:W-:Y:S01]  /*1cd30*/  FFMA.FTZ R4, -R225, R4, R147 ;  /* 0x00000004e1047223 */ /* 0x000fe20000010193 */
[----:B------:R-:W-:-:S02]  /*1cd40*/  ISETP.GE.AND P3, PT, R5, R226, PT ;  /* 0x000000e20500720c */ /* 0x000fc40003f66270 */
[C---:B------:R-:W-:Y:S02]  /*1cd50*/  ISETP.GE.AND P4, PT, R5.reuse, R228, PT ;  /* 0x000000e40500720c */ /* 0x040fe40003f86270 */
[C---:B------:R-:W-:Y:S02]  /*1cd60*/  ISETP.GE.AND P6, PT, R5.reuse, R227, PT ;  /* 0x000000e30500720c */ /* 0x040fe40003fc6270 */
[----:B------:R-:W-:Y:S01]  /*1cd70*/  ISETP.GE.AND P5, PT, R5, R224, PT ;  /* 0x000000e00500720c */ /* 0x000fe20003fa6270 */
[----:B------:R-:W-:Y:S01]  /*1cd80*/  VIADD R5, R37, 0xffffff58 ;  /* 0xffffff5825057836 */ /* 0x000fe20000000000 */
[----:B------:R-:W-:Y:S02]  /*1cd90*/  IABS R184, R184 ;  /* 0x000000b800b87213 */ /* 0x000fe40000000000 */
[----:B------:R-:W-:Y:S02]  /*1cda0*/  I2FP.F32.S32 R16, R186 ;  /* 0x000000ba00107245 */ /* 0x000fe40000201400 */
[----:B------:R-:W-:-:S02]  /*1cdb0*/  I2FP.F32.S32 R17, R17 ;  /* 0x0000001100117245 */ /* 0x000fc40000201400 */
[----:B------:R-:W-:Y:S01]  /*1cdc0*/  FSEL R200, R4, -INF , P3 ;  /* 0xff80000004c87808 */ /* 0x000fe20001800000 */
[----:B------:R-:W-:Y:S01]  /*1cdd0*/  IMAD.MOV.U32 R4, RZ, RZ, R184 ;  /* 0x000000ffff047224 */ /* 0x000fe200078e00b8 */
[----:B------:R-:W-:Y:S01]  /*1cde0*/  FSEL R145, R145, -INF , P4 ;  /* 0xff80000091917808 */ /* 0x000fe20002000000 */
[C---:B------:R-:W-:Y:S01]  /*1cdf0*/  FFMA.FTZ R16, -R225.reuse, R16, R172 ;  /* 0x00000010e1107223 */ /* 0x040fe200000101ac */
[----:B------:R-:W-:Y:S01]  /*1ce00*/  FSEL R200, R200, -INF , !P5 ;  /* 0xff800000c8c87808 */ /* 0x000fe20006800000 */
[----:B------:R-:W-:Y:S01]  /*1ce10*/  FFMA.FTZ R17, -R225, R17, R174 ;  /* 0x00000011e1117223 */ /* 0x000fe200000101ae */
[C---:B------:R-:W-:Y:S02]  /*1ce20*/  ISETP.GE.AND P4, PT, R5.reuse, R228, PT ;  /* 0x000000e40500720c */ /* 0x040fe40003f86270 */
[----:B------:R-:W-:Y:S02]  /*1ce30*/  ISETP.GE.AND P5, PT, R5, R226, PT ;  /* 0x000000e20500720c */ /* 0x000fe40003fa6270 */
[----:B------:R-:W-:-:S02]  /*1ce40*/  FSEL R192, R145, -INF , !P6 ;  /* 0xff80000091c07808 */ /* 0x000fc40007000000 */
        /* <DEDUP_REMOVED lines=9> */
[----:B------:R-:W-:Y:S01]  /*1cee0*/  IABS R176, R176 ;  /* 0x000000b000b07213 */ /* 0x000fe20000000000 */
[----:B------:R-:W-:Y:S01]  /*1cef0*/  HMMA.16816.F32.BF16 R60, R140, R10, R60 ;  /* 0x0000000a8c3c723c */ /* 0x000fe2000004183c */
[----:B------:R-:W-:-:S02]  /*1cf00*/  IABS R6, R170 ;  /* 0x000000aa00067213 */ /* 0x000fc40000000000 */
[----:B------:R-:W-:Y:S02]  /*1cf10*/  FSEL R186, R16, -INF , !P6 ;  /* 0xff80000010ba7808 */ /* 0x000fe40007000000 */
[----:B------:R-:W-:Y:S02]  /*1cf20*/  FSEL R204, R17, -INF , !P3 ;  /* 0xff80000011cc7808 */ /* 0x000fe40005800000 */
[C---:B------:R-:W-:Y:S02]  /*1cf30*/  ISETP.GE.AND P4, PT, R5.reuse, R228, PT ;  /* 0x000000e40500720c */ /* 0x040fe40003f86270 */
[C---:B------:R-:W-:Y:S02]  /*1cf40*/  ISETP.GE.AND P6, PT, R5.reuse, R227, PT ;  /* 0x000000e30500720c */ /* 0x040fe40003fc6270 */
[----:B------:R-:W-:Y:S02]  /*1cf50*/  ISETP.GE.AND P5, PT, R5, R224, PT ;  /* 0x000000e00500720c */ /* 0x000fe40003fa6270 */
[----:B------:R-:W-:-:S02]  /*1cf60*/  I2FP.F32.S32 R2, R176 ;  /* 0x000000b000027245 */ /* 0x000fc40000201400 */
[----:B------:R-:W-:Y:S01]  /*1cf70*/  ISETP.GE.AND P3, PT, R5, R226, PT ;  /* 0x000000e20500720c */ /* 0x000fe20003f66270 */
[----:B------:R-:W-:Y:S01]  /*1cf80*/  VIADD R5, R37, 0xffffff60 ;  /* 0xffffff6025057836 */ /* 0x000fe20000000000 */
[----:B------:R-:W-:Y:S01]  /*1cf90*/  I2FP.F32.S32 R6, R6 ;  /* 0x0000000600067245 */ /* 0x000fe20000201400 */
[----:B------:R-:W-:Y:S01]  /*1cfa0*/  FFMA.FTZ R2, -R225, R2, R175 ;  /* 0x00000002e1027223 */ /* 0x000fe200000101af */
[----:B------:R-:W-:Y:S02]  /*1cfb0*/  FSEL R173, R173, -INF , P4 ;  /* 0xff800000adad7808 */ /* 0x000fe40002000000 */
[----:B------:R-:W-:Y:S01]  /*1cfc0*/  ISETP.GE.AND P4, PT, R5, R228, PT ;  /* 0x000000e40500720c */ /* 0x000fe20003f86270 */
[----:B------:R-:W-:Y:S01]  /*1cfd0*/  FFMA.FTZ R6, -R225, R6, R136 ;  /* 0x00000006e1067223 */ /* 0x000fe20000010188 */
[----:B------:R-:W-:Y:S02]  /*1cfe0*/  IABS R4, R168 ;  /* 0x000000a800047213 */ /* 0x000fe40000000000 */
[----:B------:R-:W-:-:S02]  /*1cff0*/  FSEL R184, R173, -INF , !P6 ;  /* 0xff800000adb87808 */ /* 0x000fc40007000000 */
[----:B------:R-:W-:Y:S02]  /*1d000*/  FSEL R182, R2, -INF , P3 ;  /* 0xff80000002b67808 */ /* 0x000fe40001800000 */
[----:B------:R-:W-:Y:S02]  /*1d010*/  I2FP.F32.S32 R4, R4 ;  /* 0x0000000400047245 */ /* 0x000fe40000201400 */
[----:B------:R-:W-:Y:S02]  /*1d020*/  FSEL R6, R6, -INF , P4 ;  /* 0xff80000006067808 */ /* 0x000fe40002000000 */
[----:B------:R-:W-:Y:S01]  /*1d030*/  ISETP.GE.AND P6, PT, R5, R227, PT ;  /* 0x000000e30500720c */ /* 0x000fe20003fc6270 */
[----:B------:R-:W-:Y:S01]  /*1d040*/  FFMA.FTZ R137, -R225, R4, R137 ;  /* 0x00000004e1897223 */ /* 0x000fe20000010189 */
[----:B------:R-:W-:Y:S02]  /*1d050*/  FSEL R182, R182, -INF , !P5 ;  /* 0xff800000b6b67808 */ /* 0x000fe40006800000 */
[----:B------:R-:W-:-:S02]  /*1d060*/  ISETP.GE.AND P3, PT, R5, R224, PT ;  /* 0x000000e00500720c */ /* 0x000fc40003f66270 */
[----:B------:R-:W-:Y:S02]  /*1d070*/  ISETP.GE.AND P5, PT, R5, R226, PT ;  /* 0x000000e20500720c */ /* 0x000fe40003fa6270 */
[----:B------:R-:W-:Y:S02]  /*1d080*/  FSEL R172, R6, -INF , !P6 ;  /* 0xff80000006ac7808 */ /* 0x000fe40007000000 */
[----:B------:R1:W2:Y:S01]  /*1d090*/  LDSM.16.M88.4 R4, [R0+0xb800] ;  /* 0x00b800000004783b */ /* 0x0002a20000000200 */
[----:B------:R-:W-:Y:S01]  /*1d0a0*/  IABS R67, R67 ;  /* 0x0000004300437213 */ /* 0x000fe20000000000 */
[----:B------:R-:W-:-:S04]  /*1d0b0*/  DEPBAR.LE SB0, 0x0 ;  /* 0x000080000000791a */ /* 0x000fc80000000000 */
[----:B------:R-:W-:Y:S01]  /*1d0c0*/  IMAD.MOV.U32 R2, RZ, RZ, R67 ;  /* 0x000000ffff027224 */ /* 0x000fe200078e0043 */
[----:B------:R-:W-:Y:S02]  /*1d0d0*/  IABS R47, R47 ;  /* 0x0000002f002f7213 */ /* 0x000fe40000000000 */
[----:B------:R-:W-:Y:S02]  /*1d0e0*/  IABS R11, R45 ;  /* 0x0000002d000b7213 */ /* 0x000fe40000000000 */
[----:B------:R-:W-:Y:S02]  /*1d0f0*/  I2FP.F32.S32 R2, R2 ;  /* 0x0000000200027245 */ /* 0x000fe40000201400 */
[C---:B------:R-:W-:Y:S02]  /*1d100*/  ISETP.GE.AND P4, PT, R9.reuse, R228, PT ;  /* 0x000000e40900720c */ /* 0x040fe40003f86270 */
[----:B------:R-:W-:Y:S01]  /*1d110*/  ISETP.GE.AND P6, PT, R9, R227, PT ;  /* 0x000000e30900720c */ /* 0x000fe20003fc6270 */
[----:B------:R-:W-:Y:S01]  /*1d120*/  FFMA.FTZ R2, -R225, R2, R138 ;  /* 0x00000002e1027223 */ /* 0x000fe2000001018a */
[----:B------:R-:W-:-:S02]  /*1d130*/  I2FP.F32.S32 R11, R11 ;  /* 0x0000000b000b7245 */ /* 0x000fc40000201400 */
[----:B------:R-:W-:Y:S02]  /*1d140*/  IABS R8, R46 ;  /* 0x0000002e00087213 */ /* 0x000fe40000000000 */
[----:B------:R-:W-:Y:S01]  /*1d150*/  FSEL R178, R2, -INF , P5 ;  /* 0xff80000002b27808 */ /* 0x000fe20002800000 */
[----:B------:R-:W-:Y:S01]  /*1d160*/  FFMA.FTZ R11, -R225, R11, R62 ;  /* 0x0000000be10b7223 */ /* 0x000fe2000001013e */
[----:B------:R-:W-:Y:S02]  /*1d170*/  I2FP.F32.S32 R2, R47 ;  /* 0x0000002f00027245 */ /* 0x000fe40000201400 */
[----:B------:R-:W-:Y:S02]  /*1d180*/  FSEL R178, R178, -INF , !P3 ;  /* 0xff800000b2b27808 */ /* 0x000fe40005800000 */
[----:B------:R-:W-:Y:S01]  /*1d190*/  ISETP.GE.AND P3, PT, R9, R226, PT ;  /* 0x000000e20900720c */ /* 0x000fe20003f66270 */
[----:B------:R-:W-:Y:S01]  /*1d1a0*/  FFMA.FTZ R2, -R225, R2, R139 ;  /* 0x00000002e1027223 */ /* 0x000fe2000001018b */
[----:B-1----:R-:W-:-:S02]  /*1d1b0*/  IABS R0, R44 ;  /* 0x0000002c00007213 */ /* 0x002fc40000000000 */
[----:B------:R-:W-:Y:S01]  /*1d1c0*/  ISETP.GE.AND P5, PT, R9, R224, PT ;  /* 0x000000e00900720c */ /* 0x000fe20003fa6270 */
[----:B------:R-:W-:Y:S01]  /*1d1d0*/  VIADD R9, R37, 0xffffff68 ;  /* 0xffffff6825097836 */ /* 0x000fe20000000000 */
[----:B------:R-:W-:Y:S02]  /*1d1e0*/  FSEL R174, R2, -INF , P3 ;  /* 0xff80000002ae7808 */ /* 0x000fe40001800000 */
[----:B------:R-:W-:Y:S02]  /*1d1f0*/  I2FP.F32.S32 R0, R0 ;  /* 0x0000000000007245 */ /* 0x000fe40000201400 */
[----:B------:R-:W-:Y:S02]  /*1d200*/  FSEL R137, R137, -INF , P4 ;  /* 0xff80000089897808 */ /* 0x000fe40002000000 */
[----:B------:R-:W-:Y:S01]  /*1d210*/  I2FP.F32.S32 R2, R8 ;  /* 0x0000000800027245 */ /* 0x000fe20000201400 */
[C---:B--2---:R-:W-:Y:S01]  /*1d220*/  HMMA.16816.F32.BF16 R56, R140.reuse, R4, R56 ;  /* 0x000000048c38723c */ /* 0x044fe20000041838 */
[----:B------:R-:W-:Y:S01]  /*1d230*/  FSEL R174, R174, -INF , !P5 ;  /* 0xff800000aeae7808 */ /* 0x000fe20006800000 */
[C---:B------:R-:W-:Y:S01]  /*1d240*/  FFMA.FTZ R61, -R225.reuse, R0, R61 ;  /* 0x00000000e13d7223 */ /* 0x040fe2000001013d */
[----:B------:R-:W-:Y:S01]  /*1d250*/  IABS R43, R43 ;  /* 0x0000002b002b7213 */ /* 0x000fe20000000000 */
[----:B------:R-:W-:Y:S01]  /*1d260*/  FFMA.FTZ R2, -R225, R2, R60 ;  /* 0x00000002e1027223 */ /* 0x000fe2000001013c */
[----:B------:R-:W-:Y:S01]  /*1d270*/  ISETP.GE.AND P5, PT, R9, R226, PT ;  /* 0x000000e20900720c */ /* 0x000fe20003fa6270 */
[----:B------:R-:W-:Y:S01]  /*1d280*/  VIADD R5, R37, 0xffffff71 ;  /* 0xffffff7125057836 */ /* 0x000fe20000000000 */
[----:B------:R-:W-:Y:S01]  /*1d290*/  FSEL R168, R137, -INF , !P6 ;  /* 0xff80000089a87808 */ /* 0x000fe20007000000 */
[----:B------:R-:W-:Y:S01]  /*1d2a0*/  HMMA.16816.F32.BF16 R48, R140, R6, R48 ;  /* 0x000000068c30723c */ /* 0x000fe20000041830 */
        /* <DEDUP_REMOVED lines=13> */
[----:B------:R-:W-:Y:S02]  /*1d380*/  ISETP.GE.AND P5, PT, R9, R224, PT ;  /* 0x000000e00900720c */ /* 0x000fe40003fa6270 */
[----:B------:R-:W-:-:S02]  /*1d390*/  FSEL R0, R0, -INF , P3 ;  /* 0xff80000000007808 */ /* 0x000fc40001800000 */
[C---:B------:R-:W-:Y:S02]  /*1d3a0*/  ISETP.GE.AND P4, PT, R9.reuse, R228, PT ;  /* 0x000000e40900720c */ /* 0x040fe40003f86270 */
[----:B------:R-:W-:Y:S01]  /*1d3b0*/  ISETP.GE.AND P6, PT, R9, R227, PT ;  /* 0x000000e30900720c */ /* 0x000fe20003fc6270 */
[----:B------:R-:W-:Y:S01]  /*1d3c0*/  VIADD R9, R37, 0xffffff70 ;  /* 0xffffff7025097836 */ /* 0x000fe20000000000 */
[----:B------:R-:W-:Y:S02]  /*1d3d0*/  IABS R39, R39 ;  /* 0x0000002700277213 */ /* 0x000fe40000000000 */
[----:B------:R-:W-:Y:S02]  /*1d3e0*/  I2FP.F32.S32 R42, R42 ;  /* 0x0000002a002a7245 */ /* 0x000fe40000201400 */
[----:B------:R-:W-:Y:S02]  /*1d3f0*/  I2FP.F32.S32 R41, R41 ;  /* 0x0000002900297245 */ /* 0x000fe40000201400 */
[----:B------:R-:W-:Y:S01]  /*1d400*/  FSEL R164, R0, -INF , !P5 ;  /* 0xff80000000a47808 */ /* 0x000fe20006800000 */
[C---:B------:R-:W-:Y:S01]  /*1d410*/  FFMA.FTZ R42, -R225.reuse, R42, R56 ;  /* 0x0000002ae12a7223 */ /* 0x040fe20000010138 */
[----:B------:R-:W-:Y:S01]  /*1d420*/  I2FP.F32.S32 R0, R39 ;  /* 0x0000002700007245 */ /* 0x000fe20000201400 */
[----:B------:R-:W-:Y:S01]  /*1d430*/  FFMA.FTZ R41, -R225, R41, R58 ;  /* 0x00000029e1297223 */ /* 0x000fe2000001013a */
[----:B------:R-:W-:-:S02]  /*1d440*/  FSEL R61, R61, -INF , P4 ;  /* 0xff8000003d3d7808 */ /* 0x000fc40002000000 */
[----:B------:R-:W-:Y:S01]  /*1d450*/  IABS R38, R38 ;  /* 0x0000002600267213 */ /* 0x000fe20000000000 */
[----:B------:R-:W-:Y:S01]  /*1d460*/  FFMA.FTZ R8, -R225, R0, R57 ;  /* 0x00000000e1087223 */ /* 0x000fe20000010139 */
[C---:B------:R-:W-:Y:S02]  /*1d470*/  ISETP.GE.AND P4, PT, R9.reuse, R228, PT ;  /* 0x000000e40900720c */ /* 0x040fe40003f86270 */
[----:B------:R-:W-:Y:S02]  /*1d480*/  ISETP.GE.AND P5, PT, R9, R226, PT ;  /* 0x000000e20900720c */ /* 0x000fe40003fa6270 */
[----:B------:R-:W-:Y:S02]  /*1d490*/  FSEL R166, R61, -INF , !P6 ;  /* 0xff8000003da67808 */ /* 0x000fe40007000000 */
[----:B------:R-:W-:Y:S02]  /*1d4a0*/  I2FP.F32.S32 R4, R38 ;  /* 0x0000002600047245 */ /* 0x000fe40000201400 */
[----:B------:R-:W-:-:S02]  /*1d4b0*/  ISETP.GE.AND P6, PT, R9, R227, PT ;  /* 0x000000e30900720c */ /* 0x000fc40003fc6270 */
[----:B------:R-:W-:Y:S01]  /*1d4c0*/  ISETP.GE.AND P3, PT, R9, R224, PT ;  /* 0x000000e00900720c */ /* 0x000fe20003f66270 */
[----:B------:R-:W-:Y:S01]  /*1d4d0*/  FFMA.FTZ R4, -R225, R4, R59 ;  /* 0x00000004e1047223 */ /* 0x000fe2000001013b */
[----:B------:R-:W-:Y:S02]  /*1d4e0*/  FSEL R2, R42, -INF , P4 ;  /* 0xff8000002a027808 */ /* 0x000fe40002000000 */
[----:B------:R-:W-:Y:S02]  /*1d4f0*/  FSEL R0, R41, -INF , P5 ;  /* 0xff80000029007808 */ /* 0x000fe40002800000 */
[----:B------:R-:W-:Y:S02]  /*1d500*/  IABS R36, R36 ;  /* 0x0000002400247213 */ /* 0x000fe40000000000 */
[----:B------:R-:W-:Y:S02]  /*1d510*/  FSEL R2, R2, -INF , !P6 ;  /* 0xff80000002027808 */ /* 0x000fe40007000000 */
[----:B------:R-:W-:-:S02]  /*1d520*/  FSEL R0, R0, -INF , !P3 ;  /* 0xff80000000007808 */ /* 0x000fc40005800000 */
[C---:B------:R-:W-:Y:S02]  /*1d530*/  ISETP.GE.AND P4, PT, R5.reuse, R228, PT ;  /* 0x000000e40500720c */ /* 0x040fe40003f86270 */
[C---:B------:R-:W-:Y:S01]  /*1d540*/  ISETP.GE.AND P6, PT, R5.reuse, R227, PT ;  /* 0x000000e30500720c */ /* 0x040fe20003fc6270 */
[----:B------:R-:W-:Y:S01]  /*1d550*/  BAR.SYNC.DEFER_BLOCKING 0x0 ;  /* 0x0000000000007b1d */ /* 0x000fe20000010000 */
[C---:B------:R-:W-:Y:S02]  /*1d560*/  ISETP.GE.AND P5, PT, R5.reuse, R224, PT ;  /* 0x000000e00500720c */ /* 0x040fe40003fa6270 */
[----:B------:R-:W-:Y:S01]  /*1d570*/  ISETP.GE.AND P3, PT, R5, R226, PT ;  /* 0x000000e20500720c */ /* 0x000fe20003f66270 */
[C---:B------:R-:W-:Y:S01]  /*1d580*/  VIADD R5, R37.reuse, 0xffffff78 ;  /* 0xffffff7825057836 */ /* 0x040fe20000000000 */
[----:B------:R-:W-:Y:S01]  /*1d590*/  I2FP.F32.S32 R36, R36 ;  /* 0x0000002400247245 */ /* 0x000fe20000201400 */
[----:B------:R-:W-:Y:S01]  /*1d5a0*/  VIADD R37, R37, 0xffffff79 ;  /* 0xffffff7925257836 */ /* 0x000fe20000000000 */
[----:B------:R-:W-:-:S02]  /*1d5b0*/  IABS R33, R33 ;  /* 0x0000002100217213 */ /* 0x000fc40000000000 */
[----:B------:R-:W-:Y:S01]  /*1d5c0*/  FSEL R137, R4, -INF , P3 ;  /* 0xff80000004897808 */ /* 0x000fe20001800000 */
[----:B------:R-:W-:Y:S01]  /*1d5d0*/  FFMA.FTZ R36, -R225, R36, R48 ;  /* 0x00000024e1247223 */ /* 0x000fe20000010130 */
[----:B------:R-:W-:Y:S02]  /*1d5e0*/  IABS R31, R31 ;  /* 0x0000001f001f7213 */ /* 0x000fe40000000000 */
[----:B------:R-:W-:Y:S02]  /*1d5f0*/  FSEL R8, R8, -INF , P4 ;  /* 0xff80000008087808 */ /* 0x000fe40002000000 */
[----:B------:R-:W-:Y:S02]  /*1d600*/  I2FP.F32.S32 R4, R33 ;  /* 0x0000002100047245 */ /* 0x000fe40000201400 */
[----:B------:R-:W-:Y:S02]  /*1d610*/  ISETP.GE.AND P4, PT, R5, R228, PT ;  /* 0x000000e40500720c */ /* 0x000fe40003f86270 */
[----:B------:R-:W-:Y:S01]  /*1d620*/  I2FP.F32.S32 R31, R31 ;  /* 0x0000001f001f7245 */ /* 0x000fe20000201400 */
[----:B------:R-:W-:Y:S01]  /*1d630*/  FFMA.FTZ R4, -R225, R4, R49 ;  /* 0x00000004e1047223 */ /* 0x000fe20000010131 */
[----:B------:R-:W-:-:S02]  /*1d640*/  FSEL R36, R36, -INF , P4 ;  /* 0xff80000024247808 */ /* 0x000fc40002000000 */
[----:B------:R-:W-:Y:S01]  /*1d650*/  ISETP.GE.AND P4, PT, R37, R228, PT ;  /* 0x000000e42500720c */ /* 0x000fe20003f86270 */
[----:B------:R-:W-:Y:S01]  /*1d660*/  FFMA.FTZ R31, -R225, R31, R50 ;  /* 0x0000001fe11f7223 */ /* 0x000fe20000010132 */
[----:B------:R-:W-:Y:S02]  /*1d670*/  IABS R29, R29 ;  /* 0x0000001d001d7213 */ /* 0x000fe40000000000 */
[----:B------:R-:W-:Y:S02]  /*1d680*/  FSEL R137, R137, -INF , !P5 ;  /* 0xff80000089897808 */ /* 0x000fe40006800000 */
[----:B------:R-:W-:Y:S02]  /*1d690*/  ISETP.GE.AND P5, PT, R5, R226, PT ;  /* 0x000000e20500720c */ /* 0x000fe40003fa6270 */
[----:B------:R-:W-:Y:S02]  /*1d6a0*/  FSEL R4, R4, -INF , P4 ;  /* 0xff80000004047808 */ /* 0x000fe40002000000 */
[----:B------:R-:W-:-:S02]  /*1d6b0*/  ISETP.GT.AND P4, PT, R188, R205, PT ;  /* 0x000000cdbc00720c */ /* 0x000fc40003f84270 */
[----:B------:R-:W-:Y:S02]  /*1d6c0*/  I2FP.F32.S32 R6, R29 ;  /* 0x0000001d00067245 */ /* 0x000fe40000201400 */
[----:B------:R-:W-:Y:S02]  /*1d6d0*/  ISETP.GE.AND P3, PT, R5, R224, PT ;  /* 0x000000e00500720c */ /* 0x000fe40003f66270 */
[----:B------:R-:W-:Y:S01]  /*1d6e0*/  FSEL R31, R31, -INF , P5 ;  /* 0xff8000001f1f7808 */ /* 0x000fe20002800000 */
[----:B------:R-:W-:Y:S01]  /*1d6f0*/  FFMA.FTZ R6, -R225, R6, R51 ;  /* 0x00000006e1067223 */ /* 0x000fe20000010133 */
[----:B------:R-:W-:Y:S02]  /*1d700*/  FSEL R141, R8, -INF , !P6 ;  /* 0xff800000088d7808 */ /* 0x000fe40007000000 */
[----:B------:R-:W-:Y:S02]  /*1d710*/  ISETP.GE.AND P6, PT, R5, R227, PT ;  /* 0x000000e30500720c */ /* 0x000fe40003fc6270 */
[----:B------:R-:W-:-:S02]  /*1d720*/  FSEL R136, R31, -INF , !P3 ;  /* 0xff8000001f887808 */ /* 0x000fc40005800000 */
[C---:B------:R-:W-:Y:S02]  /*1d730*/  ISETP.GE.AND P3, PT, R37.reuse, R226, PT ;  /* 0x000000e22500720c */ /* 0x040fe40003f66270 */
[----:B------:R-:W-:Y:S02]  /*1d740*/  FSEL R139, R36, -INF , !P6 ;  /* 0xff800000248b7808 */ /* 0x000fe40007000000 */
        /* <DEDUP_REMOVED lines=71> */
.L_x_7813:
        /* <DEDUP_REMOVED lines=8> */
.L_x_7814:
[----:B------:R-:W-:Y:S05]  /*1dc40*/  BSYNC.RECONVERGENT B0 ;  /* 0x0000000000007941 */ /* 0x000fea0003800200 */
.L_x_7812:
        /* <DEDUP_REMOVED lines=105> */
.L_x_7811:
[----:B------:R-:W-:Y:S05]  /*1e2e0*/  BSYNC.RECONVERGENT B1 ;  /* 0x0000000000017941 */ /* 0x000fea0003800200 */
.L_x_7810:
[----:B------:R-:W2:Y:S01]  /*1e2f0*/  LD.E R152, desc[UR10][R132.64+0xdc] ;  /* 0x0000dc0a84987980 */ /* 0x000ea2000c101900 */
[----:B-1----:R-:W-:Y:S02]  /*1e300*/  FMNMX3.FTZ R5, R3, R32, R26, !PT ;  /* 0x0000002003057276 */ /* 0x002fe4000781001a */
[----:B------:R-:W-:Y:S01]  /*1e310*/  IADD3 R16, PT, PT, R190, 0xc000, RZ ;  /* 0x0000c000be107810 */ /* 0x000fe20007ffe0ff */
[----:B------:R-:W-:Y:S01]  /*1e320*/  LDSM.16.MT88.4 R44, [R190+0x10000] ;  /* 0x01000000be2c783b */ /* 0x000fe20000004200 */
[----:B------:R-:W-:Y:S02]  /*1e330*/  FMNMX3.FTZ R4, R5, R30, R28, !PT ;  /* 0x0000001e05047276 */ /* 0x000fe4000781001c */
[----:B------:R-:W-:Y:S01]  /*1e340*/  FMNMX3.FTZ R5, R134, R25, R24, !PT ;  /* 0x0000001986057276 */ /* 0x000fe20007810018 */
[----:B------:R-:W-:Y:S01]  /*1e350*/  LDSM.16.MT88.4 R56, [R65+0x10000] ;  /* 0x010000004138783b */ /* 0x000fe20000004200 */
[----:B------:R-:W-:Y:S02]  /*1e360*/  FMNMX3.FTZ R4, R4, R40, R233, !PT ;  /* 0x0000002804047276 */ /* 0x000fe400078100e9 */
[----:B------:R-:W-:Y:S01]  /*1e370*/  @P4 IADD3 R64, PT, PT, R64, -0x3, RZ ;  /* 0xfffffffd40404810 */ /* 0x000fe20007ffe0ff */
[----:B------:R-:W-:Y:S01]  /*1e380*/  LDSM.16.MT88.4 R12, [R190+0xc000] ;  /* 0x00c00000be0c783b */ /* 0x000fe20000004200 */
        /* <DEDUP_REMOVED lines=35> */
[----:B------:R-:W-:-:S04]  /*1e5c0*/  FSETP.NEU.FTZ.AND P0, PT, R66, -INF , PT ;  /* 0xff8000004200780b */ /* 0x000fc80003f1d000 */
[----:B------:R-:W-:-:S05]  /*1e5d0*/  FSEL R4, R66, RZ, P0 ;  /* 0x000000ff42047208 */ /* 0x000fca0000000000 */
[----:B------:R-:W-:Y:S01]  /*1e5e0*/  FADD.FTZ R3, R3, -R4 ;  /* 0x8000000403037221 */ /* 0x000fe20000010000 */
[----:B---3--:R-:W-:-:S04]  /*1e5f0*/  FMNMX.FTZ R140, R5, R140, !PT ;  /* 0x0000008c058c7209 */ /* 0x008fc80007810000 */
[----:B------:R-:W-:-:S04]  /*1e600*/  FSETP.NEU.FTZ.AND P1, PT, R140, -INF , PT ;  /* 0xff8000008c00780b */ /* 0x000fc80003f3d000 */
[----:B------:R-:W-:-:S05]  /*1e610*/  FSEL R5, R140, RZ, P1 ;  /* 0x000000ff8c057208 */ /* 0x000fca0000800000 */
[----:B------:R-:W-:Y:S01]  /*1e620*/  FADD.FTZ R5, R134, -R5 ;  /* 0x8000000586057221 */ /* 0x000fe20000010000 */
[C---:B--2---:R-:W-:Y:S01]  /*1e630*/  FMUL.FTZ R145, R152.reuse, R66 ;  /* 0x0000004298917220 */ /* 0x044fe20000410000 */
[C---:B------:R-:W-:Y:S01]  /*1e640*/  FMUL.FTZ R149, R152.reuse, R140 ;  /* 0x0000008c98957220 */ /* 0x040fe20000410000 */
[C---:B------:R-:W-:Y:S01]  /*1e650*/  FMUL.FTZ R3, R152.reuse, R3 ;  /* 0x0000000398037220 */ /* 0x040fe20000410000 */
[----:B------:R-:W-:Y:S02]  /*1e660*/  FMUL.FTZ R134, R152, R5 ;  /* 0x0000000598867220 */ /* 0x000fe40000410000 */
[----:B------:R-:W-:Y:S02]  /*1e670*/  FSEL R145, R145, RZ, P0 ;  /* 0x000000ff91917208 */ /* 0x000fe40000000000 */
[----:B------:R-:W-:Y:S01]  /*1e680*/  ISETP.NE.AND P0, PT, R52, RZ, PT ;  /* 0x000000ff3400720c */ /* 0x000fe20003f05270 */
[----:B------:R-:W1:Y:S01]  /*1e690*/  MUFU.EX2 R3, R3 ;  /* 0x0000000300037308 */ /* 0x000e620000000800 */
[----:B------:R-:W-:Y:S01]  /*1e6a0*/  IADD3 R52, PT, PT, R190, 0xc040, RZ ;  /* 0x0000c040be347810 */ /* 0x000fe20007ffe0ff */
[-CC-:B------:R-:W-:Y:S01]  /*1e6b0*/  FFMA.FTZ R143, R30, R152.reuse, -R145.reuse ;  /* 0x000000981e8f7223 */ /* 0x180fe20000010891 */
[-CC-:B------:R-:W-:Y:S01]  /*1e6c0*/  FFMA.FTZ R142, R28, R152.reuse, -R145.reuse ;  /* 0x000000981c8e7223 */ /* 0x180fe20000010891 */
[----:B------:R-:W-:Y:S01]  /*1e6d0*/  FSEL R149, R149, RZ, P1 ;  /* 0x000000ff95957208 */ /* 0x000fe20000800000 */
[-CC-:B------:R-:W-:Y:S01]  /*1e6e0*/  FFMA.FTZ R146, R32, R152.reuse, -R145.reuse ;  /* 0x0000009820927223 */ /* 0x180fe20000010891 */
[-CC-:B------:R-:W-:Y:S01]  /*1e6f0*/  FFMA.FTZ R144, R26, R152.reuse, -R145.reuse ;  /* 0x000000981a907223 */ /* 0x180fe20000010891 */
[-C--:B------:R-:W-:Y:S01]  /*1e700*/  FFMA.FTZ R151, R185, R152.reuse, -R145 ;  /* 0x00000098b9977223 */ /* 0x080fe20000010891 */
[----:B------:R-:W-:Y:S01]  /*1e710*/  MUFU.EX2 R143, R143 ;  /* 0x0000008f008f7308 */ /* 0x000fe20000000800 */
[-CC-:B------:R-:W-:Y:S01]  /*1e720*/  FFMA.FTZ R150, R25, R152.reuse, -R149.reuse ;  /* 0x0000009819967223 */ /* 0x180fe20000010895 */
[-CC-:B------:R-:W-:Y:S01]  /*1e730*/  FFMA.FTZ R148, R24, R152.reuse, -R149.reuse ;  /* 0x0000009818947223 */ /* 0x180fe20000010895 */
[-CC-:B------:R-:W-:Y:S01]  /*1e740*/  FFMA.FTZ R147, R22, R152.reuse, -R149.reuse ;  /* 0x0000009816937223 */ /* 0x180fe20000010895 */
[----:B------:R-:W-:Y:S01]  /*1e750*/  @P0 IADD3 R52, PT, PT, R16, -0x40, RZ ;  /* 0xffffffc010340810 */ /* 0x000fe20007ffe0ff */
[-C--:B------:R-:W-:Y:S01]  /*1e760*/  FFMA.FTZ R154, R20, R152.reuse, -R149 ;  /* 0x00000098149a7223 */ /* 0x080fe20000010895 */
[----:B------:R-:W-:Y:S01]  /*1e770*/  FFMA.FTZ R156, R191, R152, -R145 ;  /* 0x00000098bf9c7223 */ /* 0x000fe20000010891 */
        /* <DEDUP_REMOVED lines=8> */
[-C--:B------:R-:W-:Y:S01]  /*1e800*/  FMUL.FTZ R43, R99, R3.reuse ;  /* 0x00000003632b7220 */ /* 0x080fe20000410000 */
[----:B------:R-:W2:Y:S01]  /*1e810*/  MUFU.EX2 R144, R144 ;  /* 0x0000009000907308 */ /* 0x000ea20000000800 */
[-C--:B------:R-:W-:Y:S01]  /*1e820*/  FMUL.FTZ R94, R94, R3.reuse ;  /* 0x000000035e5e7220 */ /* 0x080fe20000410000 */
[-C--:B------:R-:W-:Y:S01]  /*1e830*/  FMUL.FTZ R95, R95, R3.reuse ;  /* 0x000000035f5f7220 */ /* 0x080fe20000410000 */
[----:B------:R-:W-:Y:S01]  /*1e840*/  IADD3 R135, PT, PT, R135, R52, RZ ;  /* 0x0000003487877210 */ /* 0x000fe20007ffe0ff */
[-C--:B------:R-:W-:Y:S01]  /*1e850*/  FMUL.FTZ R50, R90, R3.reuse ;  /* 0x000000035a327220 */ /* 0x080fe20000410000 */
[-C--:B------:R-:W-:Y:S01]  /*1e860*/  FMUL.FTZ R51, R91, R3.reuse ;  /* 0x000000035b337220 */ /* 0x080fe20000410000 */
[-C--:B------:R-:W-:Y:S01]  /*1e870*/  FMUL.FTZ R86, R86, R3.reuse ;  /* 0x0000000356567220 */ /* 0x080fe20000410000 */
[-C--:B------:R-:W-:Y:S01]  /*1e880*/  FMUL.FTZ R87, R87, R3.reuse ;  /* 0x0000000357577220 */ /* 0x080fe20000410000 */
[----:B------:R-:W3:Y:S01]  /*1e890*/  MUFU.EX2 R142, R142 ;  /* 0x0000008e008e7308 */ /* 0x000ee20000000800 */
[----:B------:R-:W4:Y:S01]  /*1e8a0*/  LDSM.16.MT88.4 R36, [R135] ;  /* 0x000000008724783b */ /* 0x000f220000004200 */
[-C--:B------:R-:W-:Y:S01]  /*1e8b0*/  FMUL.FTZ R62, R82, R3.reuse ;  /* 0x00000003523e7220 */ /* 0x080fe20000410000 */
[-C--:B------:R-:W-:Y:S01]  /*1e8c0*/  FMUL.FTZ R63, R83, R3.reuse ;  /* 0x00000003533f7220 */ /* 0x080fe20000410000 */
[-C--:B------:R-:W-:Y:S01]  /*1e8d0*/  FFMA.FTZ R114, R203, R152.reuse, -R149 ;  /* 0x00000098cb727223 */ /* 0x080fe20000010895 */
[--C-:B------:R-:W-:Y:S01]  /*1e8e0*/  FFMA.FTZ R115, R193, R152, -R145.reuse ;  /* 0x00000098c1737223 */ /* 0x100fe20000010891 */
[-C--:B------:R-:W-:Y:S01]  /*1e8f0*/  FMUL.FTZ R10, R130, R3.reuse ;  /* 0x00000003820a7220 */ /* 0x080fe20000410000 */
[-C--:B------:R-:W-:Y:S01]  /*1e900*/  FMUL.FTZ R11, R131, R3.reuse ;  /* 0x00000003830b7220 */ /* 0x080fe20000410000 */
[----:B------:R-:W-:Y:S01]  /*1e910*/  MUFU.EX2 R150, R150 ;  /* 0x0000009600967308 */ /* 0x000fe20000000800 */
[----:B--2---:R-:W-:Y:S01]  /*1e920*/  F2FP.BF16.F32.PACK_AB R5, R144, R146 ;  /* 0x000000929005723e */ /* 0x004fe200000010ff */
[-C--:B------:R-:W-:Y:S01]  /*1e930*/  FMUL.FTZ R18, R122, R3.reuse ;  /* 0x000000037a127220 */ /* 0x080fe20000410000 */
[-C--:B------:R-:W-:Y:S01]  /*1e940*/  FMUL.FTZ R19, R123, R3.reuse ;  /* 0x000000037b137220 */ /* 0x080fe20000410000 */
[-C--:B------:R-:W-:Y:S01]  /*1e950*/  FMUL.FTZ R126, R126, R3.reuse ;  /* 0x000000037e7e7220 */ /* 0x080fe20000410000 */
[-C--:B------:R-:W-:Y:S01]  /*1e960*/  FMUL.FTZ R127, R127, R3.reuse ;  /* 0x000000037f7f7220 */ /* 0x080fe20000410000 */
[-C--:B------:R-:W-:Y:S01]  /*1e970*/  FMUL.FTZ R118, R118, R3.reuse ;  /* 0x0000000376767220 */ /* 0x080fe20000410000 */
[----:B------:R-:W-:Y:S01]  /*1e980*/  FMUL.FTZ R119, R119, R3 ;  /* 0x0000000377777220 */ /* 0x000fe20000410000 */
[----:B------:R-:W2:Y:S01]  /*1e990*/  MUFU.EX2 R148, R148 ;  /* 0x0000009400947308 */ /* 0x000ea20000000800 */
        /* <DEDUP_REMOVED lines=12> */
[-C--:B------:R-:W-:Y:S01]  /*1ea60*/  FFMA.FTZ R153, R187, R152.reuse, -R145 ;  /* 0x00000098bb997223 */ /* 0x080fe20000010891 */
[-CC-:B------:R-:W-:Y:S01]  /*1ea70*/  FFMA.FTZ R155, R181, R152.reuse, -R149.reuse ;  /* 0x00000098b59b7223 */ /* 0x180fe20000010895 */
[--C-:B------:R-:W-:Y:S01]  /*1ea80*/  FFMA.FTZ R158, R183, R152, -R149.reuse ;  /* 0x00000098b79e7223 */ /* 0x100fe20000010895 */
[----:B------:R-:W3:Y:S01]  /*1ea90*/  MUFU.EX2 R154, R154 ;  /* 0x0000009a009a7308 */ /* 0x000ee20000000800 */
[----:B--2---:R-:W-:Y:S01]  /*1eaa0*/  F2FP.BF16.F32.PACK_AB R4, R148, R150 ;  /* 0x000000969404723e */ /* 0x004fe200000010ff */
[-CC-:B------:R-:W-:Y:S01]  /*1eab0*/  FFMA.FTZ R157, R179, R152.reuse, -R149.reuse ;  /* 0x00000098b39d7223 */ /* 0x180fe20000010895 */
[-C--:B------:R-:W-:Y:S01]  /*1eac0*/  FFMA.FTZ R160, R177, R152.reuse, -R149 ;  /* 0x00000098b1a07223 */ /* 0x080fe20000010895 */
[-CC-:B------:R-:W-:Y:S01]  /*1ead0*/  FFMA.FTZ R162, R171, R152.reuse, -R145.reuse ;  /* 0x00000098aba27223 */ /* 0x180fe20000010891 */
[-CC-:B------:R-:W-:Y:S01]  /*1eae0*/  FFMA.FTZ R159, R169, R152.reuse, -R145.reuse ;  /* 0x00000098a99f7223 */ /* 0x180fe20000010891 */
[-C--:B------:R-:W-:Y:S01]  /*1eaf0*/  FFMA.FTZ R180, R180, R152.reuse, -R145 ;  /* 0x00000098b4b47223 */ /* 0x080fe20000010891 */
[-C--:B------:R-:W-:Y:S01]  /*1eb00*/  FFMA.FTZ R167, R236, R152.reuse, -R149 ;  /* 0x00000098eca77223 */ /* 0x080fe20000010895 */
[----:B------:R-:W2:Y:S01]  /*1eb10*/  MUFU.EX2 R134, R134 ;  /* 0x0000008600867308 */ /* 0x000ea20000000800 */
[-C--:B------:R-:W-:Y:S01]  /*1eb20*/  FFMA.FTZ R165, R242, R152.reuse, -R145 ;  /* 0x00000098f2a57223 */ /* 0x080fe20000010891 */
[-CC-:B------:R-:W-:Y:S01]  /*1eb30*/  FFMA.FTZ R236, R238, R152.reuse, -R149.reuse ;  /* 0x00000098eeec7223 */ /* 0x180fe20000010895 */
[-CC-:B------:R-:W-:Y:S01]  /*1eb40*/  FFMA.FTZ R169, R240, R152.reuse, -R149.reuse ;  /* 0x00000098f0a97223 */ /* 0x180fe20000010895 */
[-C--:B------:R-:W-:Y:S01]  /*1eb50*/  FFMA.FTZ R234, R234, R152.reuse, -R149 ;  /* 0x00000098eaea7223 */ /* 0x080fe20000010895 */
[-CC-:B------:R-:W-:Y:S01]  /*1eb60*/  FFMA.FTZ R232, R232, R152.reuse, -R145.reuse ;  /* 0x00000098e8e87223 */ /* 0x180fe20000010891 */
[-CC-:B------:R-:W-:Y:S01]  /*1eb70*/  FFMA.FTZ R171, R202, R152.reuse, -R145.reuse ;  /* 0x00000098caab7223 */ /* 0x180fe20000010891 */
        /* <DEDUP_REMOVED lines=23> */
[----:B------:R-:W-:Y:S01]  /*1ecf0*/  FMUL.FTZ R61, R81, R134 ;  /* 0x00000086513d7220 */ /* 0x000fe20000410000 */
[----:B------:R-:W-:Y:S01]  /*1ed00*/  LDSM.16.MT88.4 R88, [R190+0xc800] ;  /* 0x00c80000be58783b */ /* 0x000fe20000004200 */
[-C--:B------:R-:W-:Y:S01]  /*1ed10*/  FFMA.FTZ R112, R201, R152.reuse, -R149 ;  /* 0x00000098c9707223 */ /* 0x080fe20000010895 */
[C---:B------:R-:W-:Y:S01]  /*1ed20*/  HMMA.16816.F32.BF16 R28, R4.reuse, R30, R108 ;  /* 0x0000001e041c723c */ /* 0x040fe2000004186c */
[--C-:B------:R-:W-:Y:S01]  /*1ed30*/  FFMA.FTZ R110, R40, R152, -R145.reuse ;  /* 0x00000098286e7223 */ /* 0x100fe20000010891 */
[----:B------:R-:W-:Y:S01]  /*1ed40*/  FMUL.FTZ R40, R96, R134 ;  /* 0x0000008660287220 */ /* 0x000fe20000410000 */
[----:B------:R-:W-:Y:S01]  /*1ed50*/  LDSM.16.MT88.4 R80, [R65+0xc800] ;  /* 0x00c800004150783b */ /* 0x000fe20000004200 */
[-CC-:B------:R-:W-:Y:S01]  /*1ed60*/  FFMA.FTZ R109, R233, R152.reuse, -R145.reuse ;  /* 0x00000098e96d7223 */ /* 0x180fe20000010891 */
[-C--:B------:R-:W-:Y:S01]  /*1ed70*/  FFMA.FTZ R108, R231, R152.reuse, -R145 ;  /* 0x00000098e76c7223 */ /* 0x080fe20000010891 */
[-CC-:B------:R-:W-:Y:S01]  /*1ed80*/  FFMA.FTZ R111, R229, R152.reuse, -R149.reuse ;  /* 0x00000098e56f7223 */ /* 0x180fe20000010895 */
[----:B------:R-:W1:Y:S01]  /*1ed90*/  LDSM.16.MT88.4 R96, [R52+0x4000] ;  /* 0x004000003460783b */ /* 0x000e620000004200 */
        /* <DEDUP_REMOVED lines=17> */
[----:B------:R-:W2:Y:S01]  /*1eeb0*/  LDSM.16.MT88.4 R92, [R135+0x4000] ;  /* 0x00400000875c783b */ /* 0x000ea20000004200 */
        /* <DEDUP_REMOVED lines=8> */
[----:B------:R-:W-:Y:S01]  /*1ef40*/  FMUL.FTZ R69, R69, R134 ;  /* 0x0000008645457220 */ /* 0x000fe20000410000 */
[----:B------:R-:W-:Y:S01]  /*1ef50*/  MUFU.EX2 R108, R108 ;  /* 0x0000006c006c7308 */ /* 0x000fe20000000800 */
[-C--:B------:R-:W-:Y:S01]  /*1ef60*/  FFMA.FTZ R179, R174, R152.reuse, -R145 ;  /* 0x00000098aeb37223 */ /* 0x080fe20000010891 */
[----:B------:R-:W-:Y:S01]  /*1ef70*/  LDSM.16.MT88.4 R104, [R190+0x10800] ;  /* 0x01080000be68783b */ /* 0x000fe20000004200 */
[-C--:B------:R-:W-:Y:S01]  /*1ef80*/  FFMA.FTZ R181, R168, R152.reuse, -R149 ;  /* 0x00000098a8b57223 */ /* 0x080fe20000010895 */
[-CC-:B------:R-:W-:Y:S01]  /*1ef90*/  FFMA.FTZ R178, R178, R152.reuse, -R145.reuse ;  /* 0x00000098b2b27223 */ /* 0x180fe20000010891 */
[C---:B------:R-:W-:Y:S01]  /*1efa0*/  HMMA.16816.F32.BF16 R8, R4.reuse, R12, R8 ;  /* 0x0000000c0408723c */ /* 0x040fe20000041808 */
[-C--:B------:R-:W-:Y:S01]  /*1efb0*/  FFMA.FTZ R174, R176, R152.reuse, -R145 ;  /* 0x00000098b0ae7223 */ /* 0x080fe20000010891 */
[-CC-:B------:R-:W-:Y:S01]  /*1efc0*/  FFMA.FTZ R172, R172, R152.reuse, -R149.reuse ;  /* 0x00000098acac7223 */ /* 0x180fe20000010895 */
[----:B------:R-:W5:Y:S01]  /*1efd0*/  MUFU.EX2 R111, R111 ;  /* 0x0000006f006f7308 */ /* 0x000f620000000800 */
[-CC-:B------:R-:W-:Y:S01]  /*1efe0*/  FFMA.FTZ R168, R170, R152.reuse, -R149.reuse ;  /* 0x00000098aaa87223 */ /* 0x180fe20000010895 */
[-C--:B------:R-:W-:Y:S01]  /*1eff0*/  FFMA.FTZ R183, R166, R152.reuse, -R149 ;  /* 0x00000098a6b77223 */ /* 0x080fe20000010895 */
[-CC-:B------:R-:W-:Y:S01]  /*1f000*/  FFMA.FTZ R185, R164, R152.reuse, -R145.reuse ;  /* 0x00000098a4b97223 */ /* 0x180fe20000010891 */
[-CC-:B------:R-:W-:Y:S01]  /*1f010*/  FFMA.FTZ R0, R0, R152.reuse, -R145.reuse ;  /* 0x0000009800007223 */ /* 0x180fe20000010891 */
[C---:B------:R-:W-:Y:S01]  /*1f020*/  HMMA.16816.F32.BF16 R16, R4.reuse, R20, R16 ;  /* 0x000000140410723c */ /* 0x040fe20000041810 */
[-CC-:B------:R-:W-:Y:S01]  /*1f030*/  FFMA.FTZ R137, R137, R152.reuse, -R145.reuse ;  /* 0x0000009889897223 */ /* 0x180fe20000010891 */
[-C--:B------:R-:W-:Y:S01]  /*1f040*/  FFMA.FTZ R136, R136, R152.reuse, -R145 ;  /* 0x0000009888887223 */ /* 0x080fe20000010891 */
[----:B------:R-:W-:Y:S01]  /*1f050*/  MUFU.EX2 R112, R112 ;  /* 0x0000007000707308 */ /* 0x000fe20000000800 */
[-CC-:B------:R-:W-:Y:S01]  /*1f060*/  FFMA.FTZ R2, R2, R152.reuse, -R149.reuse ;  /* 0x0000009802027223 */ /* 0x180fe20000010895 */
[-CC-:B------:R-:W-:Y:S01]  /*1f070*/  FFMA.FTZ R141, R141, R152.reuse, -R149.reuse ;  /* 0x000000988d8d7223 */ /* 0x180fe20000010895 */
[-CC-:B------:R-:W-:Y:S01]  /*1f080*/  FFMA.FTZ R139, R139, R152.reuse, -R149.reuse ;  /* 0x000000988b8b7223 */ /* 0x180fe20000010895 */
[-C--:B------:R-:W-:Y:S01]  /*1f090*/  FFMA.FTZ R138, R138, R152.reuse, -R149 ;  /* 0x000000988a8a7223 */ /* 0x080fe20000010895 */
[----:B------:R-:W-:Y:S01]  /*1f0a0*/  HMMA.16816.F32.BF16 R12, R4, R14, R124 ;  /* 0x0000000e040c723c */ /* 0x000fe2000004187c */
[----:B------:R-:W-:Y:S01]  /*1f0b0*/  FFMA.FTZ R67, R67, R152, -R145 ;  /* 0x0000009843437223 */ /* 0x000fe20000010891 */
[----:B------:R-:W-:Y:S01]  /*1f0c0*/  LDSM.16.MT88.4 R124, [R190+0xf800] ;  /* 0x00f80000be7c783b */ /* 0x000fe20000004200 */
[----:B------:R-:W3:Y:S01]  /*1f0d0*/  MUFU.EX2 R113, R113 ;  /* 0x0000007100717308 */ /* 0x000ee20000000800 */
[----:B------:R-:W-:Y:S01]  /*1f0e0*/  FFMA.FTZ R3, R235, R3, R146 ;  /* 0x00000003eb037223 */ /* 0x000fe20000010092 */
[----:B------:R-:W-:Y:S01]  /*1f0f0*/  FFMA.FTZ R237, R237, R134, R150 ;  /* 0x00000086eded7223 */ /* 0x000fe20000010096 */
[----:B------:R-:W-:-:S02]  /*1f100*/  MOV R134, R140 ;  /* 0x0000008c00867202 */ /* 0x000fc40000000f00 */
[C---:B------:R-:W-:Y:S01]  /*1f110*/  HMMA.16816.F32.BF16 R20, R4.reuse, R22, R116 ;  /* 0x000000160414723c */ /* 0x040fe20000041874 */
[----:B------:R-:W-:Y:S01]  /*1f120*/  LDSM.16.MT88.4 R116, [R65+0xf800] ;  /* 0x00f800004174783b */ /* 0x000fe20000004200 */
[----:B------:R-:W-:Y:S01]  /*1f130*/  FADD.FTZ R144, R144, R3 ;  /* 0x0000000390907221 */ /* 0x000fe20000010000 */
[----:B------:R-:W-:Y:S01]  /*1f140*/  MUFU.EX2 R151, R151 ;  /* 0x0000009700977308 */ /* 0x000fe20000000800 */
[----:B------:R-:W-:Y:S01]  /*1f150*/  FADD.FTZ R148, R148, R237 ;  /* 0x000000ed94947221 */ /* 0x000fe20000010000 */
[----:B------:R-:W-:Y:S01]  /*1f160*/  @P4 MOV R134, R140 ;  /* 0x0000008c00864202 */ /* 0x000fe20000000f00 */
[----:B------:R-:W-:Y:S02]  /*1f170*/  FADD.FTZ R3, R143, R144 ;  /* 0x000000908f037221 */ /* 0x000fe40000010000 */
[----:B----4-:R-:W-:Y:S01]  /*1f180*/  HMMA.16816.F32.BF16 R32, R4, R36, R32 ;  /* 0x000000240420723c */ /* 0x010fe20000041820 */
[----:B------:R-:W-:Y:S01]  /*1f190*/  FADD.FTZ R147, R147, R148 ;  /* 0x0000009493937221 */ /* 0x000fe20000010000 */
[----:B------:R-:W-:Y:S01]  /*1f1a0*/  FADD.FTZ R3, R142, R3 ;  /* 0x000000038e037221 */ /* 0x000fe20000010000 */
[----:B------:R-:W-:Y:S02]  /*1f1b0*/  MUFU.EX2 R156, R156 ;  /* 0x0000009c009c7308 */ /* 0x000fe40000000800 */
[----:B------:R-:W-:-:S03]  /*1f1c0*/  FADD.FTZ R154, R154, R147 ;  /* 0x000000939a9a7221 */ /* 0x000fc60000010000 */
[C---:B------:R-:W-:Y:S01]  /*1f1d0*/  HMMA.16816.F32.BF16 R36, R4.reuse, R38, R100 ;  /* 0x000000260424723c */ /* 0x040fe20000041864 */
[----:B------:R-:W-:Y:S02]  /*1f1e0*/  LDSM.16.MT88.4 R100, [R190+0xd000] ;  /* 0x00d00000be64783b */ /* 0x000fe40000004200 */
[----:B------:R-:W-:Y:S05]  /*1f1f0*/  MUFU.EX2 R153, R153 ;  /* 0x0000009900997308 */ /* 0x000fea0000000800 */
[C---:B-1----:R-:W-:Y:S03]  /*1f200*/  HMMA.16816.F32.BF16 R60, R4.reuse, R96, R60 ;  /* 0x00000060043c723c */ /* 0x042fe6000004183c */
[----:B------:R-:W-:Y:S05]  /*1f210*/  MUFU.EX2 R155, R155 ;  /* 0x0000009b009b7308 */ /* 0x000fea0000000800 */
[C---:B------:R-:W-:Y:S01]  /*1f220*/  HMMA.16816.F32.BF16 R76, R4.reuse, R98, R76 ;  /* 0x00000062044c723c */ /* 0x040fe2000004184c */
[----:B------:R-:W-:Y:S02]  /*1f230*/  LDSM.16.MT88.4 R96, [R65+0xd000] ;  /* 0x00d000004160783b */ /* 0x000fe40000004200 */
[----:B------:R-:W1:Y:S05]  /*1f240*/  MUFU.EX2 R158, R158 ;  /* 0x0000009e009e7308 */ /* 0x000e6a0000000800 */
[C---:B--2---:R-:W-:Y:S03]  /*1f250*/  HMMA.16816.F32.BF16 R72, R4.reuse, R92, R72 ;  /* 0x0000005c0448723c */ /* 0x044fe60000041848 */
[----:B------:R-:W-:Y:S05]  /*1f260*/  MUFU.EX2 R157, R157 ;  /* 0x0000009d009d7308 */ /* 0x000fea0000000800 */
[----:B------:R-:W-:Y:S01]  /*1f270*/  HMMA.16816.F32.BF16 R4, R4, R94, R68 ;  /* 0x0000005e0404723c */ /* 0x000fe20000041844 */
[----:B------:R-:W2:Y:S01]  /*1f280*/  LDSM.16.MT88.4 R92, [R135+0x800] ;  /* 0x00080000875c783b */ /* 0x000ea20000004200 */
[----:B-----5:R-:W-:Y:S01]  /*1f290*/  F2FP.BF16.F32.PACK_AB R68, R114, R111 ;  /* 0x0000006f7244723e */ /* 0x020fe200000010ff */
[----:B------:R-:W4:Y:S01]  /*1f2a0*/  MUFU.EX2 R160, R160 ;  /* 0x000000a000a07308 */ /* 0x000f220000000800 */
[----:B------:R-:W-:Y:S01]  /*1f2b0*/  F2FP.BF16.F32.PACK_AB R69, R109, R110 ;  /* 0x0000006e6d45723e */ /* 0x000fe200000010ff */
[----:B------:R-:W-:Y:S01]  /*1f2c0*/  FADD.FTZ R110, R110, R3 ;  /* 0x000000036e6e7221 */ /* 0x000fe20000010000 */
[----:B---3--:R-:W-:Y:S01]  /*1f2d0*/  F2FP.BF16.F32.PACK_AB R70, R113, R112 ;  /* 0x000000707146723e */ /* 0x008fe200000010ff */
[----:B------:R-:W-:Y:S01]  /*1f2e0*/  FADD.FTZ R3, R111, R154 ;  /* 0x0000009a6f037221 */ /* 0x000fe20000010000 */
[----:B------:R-:W-:Y:S01]  /*1f2f0*/  F2FP.BF16.F32.PACK_AB R71, R115, R108 ;  /* 0x0000006c7347723e */ /* 0x000fe200000010ff */
[----:B------:R-:W-:-:S02]  /*1f300*/  FADD.FTZ R109, R109, R110 ;  /* 0x0000006e6d6d7221 */ /* 0x000fc40000010000 */
[----:B------:R-:W3:Y:S01]  /*1f310*/  MUFU.EX2 R162, R162 ;  /* 0x000000a200a27308 */ /* 0x000ee20000000800 */
[----:B------:R-:W-:-:S03]  /*1f320*/  FADD.FTZ R3, R114, R3 ;  /* 0x0000000372037221 */ /* 0x000fc60000010000 */
        /* <DEDUP_REMOVED lines=10> */
[C---:B------:R-:W-:Y:S04]  /*1f3d0*/  HMMA.16816.F32.BF16 R24, R68.reuse, R84, R24 ;  /* 0x000000544418723c */ /* 0x040fe80000041818 */
        /* <DEDUP_REMOVED lines=15> */
[----:B-1----:R-:W-:-:S02]  /*1f4d0*/  F2FP.BF16.F32.PACK_AB R80, R158, R155 ;  /* 0x0000009b9e50723e */ /* 0x002fc400000010ff */
[----:B------:R-:W-:Y:S01]  /*1f4e0*/  F2FP.BF16.F32.PACK_AB R81, R156, R151 ;  /* 0x000000979c51723e */ /* 0x000fe200000010ff */
[----:B------:R-:W-:Y:S04]  /*1f4f0*/  MUFU.EX2 R173, R173 ;  /* 0x000000ad00ad7308 */ /* 0x000fe80000000800 */
[C---:B------:R-:W-:Y:S01]  /*1f500*/  HMMA.16816.F32.BF16 R56, R68.reuse, R82, R56 ;  /* 0x000000524438723c */ /* 0x040fe20000041838 */
[----:B----4-:R-:W-:Y:S02]  /*1f510*/  F2FP.BF16.F32.PACK_AB R82, R160, R157 ;  /* 0x0000009da052723e */ /* 0x010fe400000010ff */
[----:B---3--:R-:W-:Y:S01]  /*1f520*/  F2FP.BF16.F32.PACK_AB R83, R162, R153 ;  /* 0x00000099a253723e */ /* 0x008fe200000010ff */
[----:B------:R-:W-:Y:S04]  /*1f530*/  MUFU.EX2 R175, R175 ;  /* 0x000000af00af7308 */ /* 0x000fe80000000800 */
[C---:B------:R-:W-:Y:S04]  /*1f540*/  HMMA.16816.F32.BF16 R60, R68.reuse, R88, R60 ;  /* 0x00000058443c723c */ /* 0x040fe8000004183c */
[----:B------:R-:W-:Y:S04]  /*1f550*/  MUFU.EX2 R192, R192 ;  /* 0x000000c000c07308 */ /* 0x000fe80000000800 */
[C---:B------:R-:W-:Y:S01]  /*1f560*/  HMMA.16816.F32.BF16 R76, R68.reuse, R90, R76 ;  /* 0x0000005a444c723c */ /* 0x040fe2000004184c */
[----:B------:R-:W-:Y:S03]  /*1f570*/  LDSM.16.MT88.4 R88, [R135+0x5000] ;  /* 0x005000008758783b */ /* 0x000fe60000004200 */
[----:B------:R-:W-:Y:S04]  /*1f580*/  MUFU.EX2 R177, R177 ;  /* 0x000000b100b17308 */ /* 0x000fe80000000800 */
[C---:B------:R-:W-:Y:S04]  /*1f590*/  HMMA.16816.F32.BF16 R72, R68.reuse, R84, R72 ;  /* 0x000000544448723c */ /* 0x040fe80000041848 */
        /* <DEDUP_REMOVED lines=31> */
[----:B------:R-:W5:Y:S01]  /*1f790*/  MUFU.EX2 R161, R161 ;  /* 0x000000a100a17308 */ /* 0x000f620000000800 */
[C---:B---3--:R-:W-:Y:S07]  /*1f7a0*/  HMMA.16816.F32.BF16 R48, R80.reuse, R84, R48 ;  /* 0x000000545030723c */ /* 0x048fee0000041830 */
[----:B------:R-:W-:Y:S01]  /*1f7b0*/  MUFU.EX2 R163, R163 ;  /* 0x000000a300a37308 */ /* 0x000fe20000000800 */
        /* <DEDUP_REMOVED lines=118> */
[C---:B-----5:R-:W-:Y:S08]  /*1ff20*/  HMMA.16816.F32.BF16 R8, R84.reuse, R96, R8 ;  /* 0x000000605408723c */ /* 0x060ff00000041808 */
[C---:B------:R-:W-:Y:S08]  /*1ff30*/  HMMA.16816.F32.BF16 R12, R84.reuse, R98, R12 ;  /* 0x00000062540c723c */ /* 0x040ff0000004180c */
        /* <DEDUP_REMOVED lines=19> */
[----:B------:R-:W3:Y:S02]  /*20070*/  LDSM.16.MT88.4 R8, [R52+0x3800] ;  /* 0x003800003408783b */ /* 0x000ee40000004200 */
        /* <DEDUP_REMOVED lines=8> */
[----:B------:R-:W4:Y:S01]  /*20100*/  LDSM.16.MT88.4 R80, [R190+0x13800] ;  /* 0x01380000be50783b */ /* 0x000f220000004200 */
[----:B------:R-:W-:Y:S01]  /*20110*/  FADD.FTZ R3, R159, R162 ;  /* 0x000000a29f037221 */ /* 0x000fe20000010000 */
[----:B------:R-:W-:-:S03]  /*20120*/  FADD.FTZ R105, R105, R160 ;  /* 0x000000a069697221 */ /* 0x000fc60000010000 */
[----:B------:R-:W-:Y:S01]  /*20130*/  FADD.FTZ R3, R180, R3 ;  /* 0x00000003b4037221 */ /* 0x000fe20000010000 */
[----:B------:R-:W-:Y:S01]  /*20140*/  FADD.FTZ R106, R106, R105 ;  /* 0x000000696a6a7221 */ /* 0x000fe20000010000 */
[----:B------:R-:W-:Y:S01]  /*20150*/  HMMA.16816.F32.BF16 R124, R68, R126, R12 ;  /* 0x0000007e447c723c */ /* 0x000fe2000004180c */
[----:B------:R-:W5:Y:S01]  /*20160*/  LDSM.16.MT88.4 R12, [R52+0x7800] ;  /* 0x00780000340c783b */ /* 0x000f620000004200 */
        /* <DEDUP_REMOVED lines=20> */
[----:B------:R-:W1:Y:S01]  /*202b0*/  LDSM.16.MT88.4 R84, [R65+0x13800] ;  /* 0x013800004154783b */ /* 0x000e620000004200 */
[----:B------:R-:W-:-:S04]  /*202c0*/  FADD.FTZ R3, R173, R200 ;  /* 0x000000c8ad037221 */ /* 0x000fc80000010000 */
[----:B------:R-:W-:Y:S02]  /*202d0*/  FADD.FTZ R3, R182, R3 ;  /* 0x00000003b6037221 */ /* 0x000fe40000010000 */
[C---:B---3--:R-:W-:Y:S02]  /*202e0*/  HMMA.16816.F32.BF16 R112, R68.reuse, R8, R24 ;  /* 0x000000084470723c */ /* 0x048fe40000041818 */
[----:B------:R-:W-:Y:S01]  /*202f0*/  FADD.FTZ R178, R178, R3 ;  /* 0x00000003b2b27221 */ /* 0x000fe20000010000 */
[-C--:B------:R-:W-:Y:S02]  /*20300*/  MOV R3, R66.reuse ;  /* 0x0000004200037202 */ /* 0x080fe40000000f00 */
[----:B------:R-:W-:Y:S01]  /*20310*/  @P4 MOV R3, R66 ;  /* 0x0000004200034202 */ /* 0x000fe20000000f00 */
[----:B------:R-:W-:Y:S02]  /*20320*/  FADD.FTZ R179, R179, R178 ;  /* 0x000000b2b3b37221 */ /* 0x000fe40000010000 */
[----:B------:R-:W-:Y:S01]  /*20330*/  HMMA.16816.F32.BF16 R108, R68, R10, R28 ;  /* 0x0000000a446c723c */ /* 0x000fe2000004181c */
[----:B------:R-:W2:Y:S01]  /*20340*/  LDSM.16.MT88.4 R8, [R135+0x7800] ;  /* 0x007800008708783b */ /* 0x000ea20000004200 */
[----:B------:R-:W-:-:S04]  /*20350*/  FADD.FTZ R174, R174, R179 ;  /* 0x000000b3aeae7221 */ /* 0x000fc80000010000 */
[----:B------:R-:W-:Y:S02]  /*20360*/  FADD.FTZ R185, R185, R174 ;  /* 0x000000aeb9b97221 */ /* 0x000fe40000010000 */
[----:B----4-:R-:W-:Y:S02]  /*20370*/  HMMA.16816.F32.BF16 R96, R68, R80, R40 ;  /* 0x000000504460723c */ /* 0x010fe40000041828 */
[----:B------:R-:W-:-:S04]  /*20380*/  FADD.FTZ R0, R0, R185 ;  /* 0x000000b900007221 */ /* 0x000fc80000010000 */
[----:B------:R-:W-:Y:S02]  /*20390*/  FADD.FTZ R137, R137, R0 ;  /* 0x0000000089897221 */ /* 0x000fe40000010000 */
[----:B------:R-:W-:Y:S02]  /*203a0*/  HMMA.16816.F32.BF16 R92, R68, R82, R44 ;  /* 0x00000052445c723c */ /* 0x000fe4000004182c */
[----:B------:R-:W-:-:S04]  /*203b0*/  FADD.FTZ R136, R136, R137 ;  /* 0x0000008988887221 */ /* 0x000fc80000010000 */
[----:B------:R-:W-:Y:S02]  /*203c0*/  FADD.FTZ R235, R67, R136 ;  /* 0x0000008843eb7221 */ /* 0x000fe40000010000 */
[----:B-----5:R-:W-:Y:S01]  /*203d0*/  HMMA.16816.F32.BF16 R80, R68, R12, R60 ;  /* 0x0000000c4450723c */ /* 0x020fe2000004183c */
[----:B------:R-:W-:-:S04]  /*203e0*/  FADD.FTZ R13, R177, R192 ;  /* 0x000000c0b10d7221 */ /* 0x000fc80000010000 */
[----:B------:R-:W-:-:S03]  /*203f0*/  FADD.FTZ R13, R184, R13 ;  /* 0x0000000db80d7221 */ /* 0x000fc60000010000 */
[----:B-1----:R-:W-:Y:S01]  /*20400*/  HMMA.16816.F32.BF16 R88, R68, R84, R48 ;  /* 0x000000544458723c */ /* 0x002fe20000041830 */
[----:B------:R-:W-:-:S04]  /*20410*/  FADD.FTZ R172, R172, R13 ;  /* 0x0000000dacac7221 */ /* 0x000fc80000010000 */
[----:B------:R-:W-:-:S03]  /*20420*/  FADD.FTZ R181, R181, R172 ;  /* 0x000000acb5b57221 */ /* 0x000fc60000010000 */
[----:B------:R-:W-:Y:S01]  /*20430*/  HMMA.16816.F32.BF16 R104, R68, R100, R32 ;  /* 0x000000644468723c */ /* 0x000fe20000041820 */
        /* <DEDUP_REMOVED lines=8> */
[C---:B------:R-:W-:Y:S08]  /*204c0*/  HMMA.16816.F32.BF16 R76, R68.reuse, R14, R76 ;  /* 0x0000000e444c723c */ /* 0x040ff0000004184c */
[C---:B------:R-:W-:Y:S08]  /*204d0*/  HMMA.16816.F32.BF16 R100, R68.reuse, R102, R36 ;  /* 0x000000664464723c */ /* 0x040ff00000041824 */
[C---:B--2---:R-:W-:Y:S08]  /*204e0*/  HMMA.16816.F32.BF16 R72, R68.reuse, R8, R72 ;  /* 0x000000084448723c */ /* 0x044ff00000041848 */
[----:B------:R-:W-:Y:S01]  /*204f0*/  HMMA.16816.F32.BF16 R68, R68, R10, R4 ;  /* 0x0000000a4444723c */ /* 0x000fe20000041804 */
[----:B------:R-:W-:-:S04]  /*20500*/  NOP ;  /* 0x0000000000007918 */ /* 0x000fc80000000000 */
[----:B------:R-:W-:-:S15]  /*20510*/  @P4 BRA `(.L_x_7815) ;  /* 0x0000000000044947 */ /* 0x000fde0003800000 */
.L_x_7806:
[----:B------:R-:W-:-:S07]  /*20520*/  IADD3 R64, PT, PT, R188, -0x1, RZ ;  /* 0xffffffffbc407810 */ /* 0x000fce0007ffe0ff */
.L_x_7815:
[----:B------:R-:W-:Y:S05]  /*20530*/  BSYNC B2 ;  /* 0x0000000000027941 */ /* 0x000fea0003800000 */
.L_x_7805:
        /* <DEDUP_REMOVED lines=13> */
.L_x_7823:
        /* <DEDUP_REMOVED lines=90> */
.L_x_7818:
[----:B------:R-:W-:Y:S05]  /*20bb0*/  BSYNC.RECONVERGENT B0 ;  /* 0x0000000000007941 */ /* 0x000fea0003800200 */
.L_x_7817:
[----:B------:R-:W1:Y:S01]  /*20bc0*/  S2UR UR4, SR_CgaCtaId ;  /* 0x00000000000479c3 */ /* 0x000e620000008800 */
[C---:B------:R-:W-:Y:S01]  /*20bd0*/  IMAD.SHL.U32 R197, R196.reuse, 0x8, RZ ;  /* 0x00000008c4c57824 */ /* 0x040fe200078e00ff */
[----:B------:R-:W-:Y:S01]  /*20be0*/  LOP3.LUT R4, R196, 0x38, RZ, 0xc0, !PT ;  /* 0x00000038c4047812 */ /* 0x000fe200078ec0ff */
[----:B------:R-:W-:Y:S01]  /*20bf0*/  UMOV UR5, 0x400 ;  /* 0x0000040000057882 */ /* 0x000fe20000000000 */
[----:B------:R-:W-:Y:S01]  /*20c00*/  SHF.L.U64.HI R8, R208, 0x5, R209 ;  /* 0x00000005d0087819 */ /* 0x000fe200000102d1 */
[C---:B------:R-:W-:Y:S01]  /*20c10*/  IMAD.SHL.U32 R202, R196.reuse, 0x40, RZ ;  /* 0x00000040c4ca7824 */ /* 0x040fe200078e00ff */
[C---:B------:R-:W-:Y:S01]  /*20c20*/  LOP3.LUT R3, R197.reuse, 0x38, RZ, 0xc0, !PT ;  /* 0x00000038c5037812 */ /* 0x040fe200078ec0ff */
[----:B------:R-:W-:Y:S01]  /*20c30*/  IMAD.SHL.U32 R199, R196, 0x20, RZ ;  /* 0x00000020c4c77824 */ /* 0x000fe200078e00ff */
[----:B------:R-:W-:Y:S01]  /*20c40*/  LOP3.LUT R7, R197, 0x1c0, RZ, 0xc0, !PT ;  /* 0x000001c0c5077812 */ /* 0x000fe200078ec0ff */
[----:B------:R-:W-:Y:S01]  /*20c50*/  IMAD.MOV.U32 R160, RZ, RZ, 0x40 ;  /* 0x00000040ffa07424 */ /* 0x000fe200078e00ff */
[C---:B------:R-:W-:Y:S01]  /*20c60*/  ISETP.GE.AND P1, PT, R3.reuse, R217, PT ;  /* 0x000000d90300720c */ /* 0x040fe20003f26270 */
[----:B------:R-:W-:Y:S01]  /*20c70*/  IMAD.MOV.U32 R200, RZ, RZ, 0x20 ;  /* 0x00000020ffc87424 */ /* 0x000fe200078e00ff */
[C---:B------:R-:W-:Y:S01]  /*20c80*/  LOP3.LUT R6, R3.reuse, 0x40, RZ, 0xfc, !PT ;  /* 0x0000004003067812 */ /* 0x040fe200078efcff */
[----:B------:R-:W-:Y:S01]  /*20c90*/  VIADD R230, R230, 0xffffffff ;  /* 0xffffffffe6e67836 */ /* 0x000fe20000000000 */
[----:B------:R-:W-:Y:S01]  /*20ca0*/  LOP3.LUT R7, R3, R7, R4, 0x1e, !PT ;  /* 0x0000000703077212 */ /* 0x000fe200078e1e04 */
[----:B------:R-:W-:Y:S01]  /*20cb0*/  BSSY.RECONVERGENT B1, `(.L_x_7819) ;  /* 0x0000241000017945 */ /* 0x000fe20003800200 */
[----:B------:R-:W-:Y:S02]  /*20cc0*/  ISETP.GE.AND P0, PT, R6, R217, PT ;  /* 0x000000d90600720c */ /* 0x000fe40003f06270 */
[----:B------:R-:W-:Y:S02]  /*20cd0*/  LOP3.LUT R6, R197, 0x1e00, RZ, 0xc0, !PT ;  /* 0x00001e00c5067812 */ /* 0x000fe400078ec0ff */
[----:B------:R-:W-:Y:S02]  /*20ce0*/  LOP3.LUT R5, R202, 0x1c0, RZ, 0xc0, !PT ;  /* 0x000001c0ca057812 */ /* 0x000fe400078ec0ff */
[----:B------:R-:W-:Y:S01]  /*20cf0*/  LOP3.LUT R6, R7, R6, RZ, 0xfc, !PT ;  /* 0x0000000607067212 */ /* 0x000fe200078efcff */
[----:B------:R-:W-:Y:S01]  /*20d00*/  IMAD.SHL.U32 R7, R208, 0x20, RZ ;  /* 0x00000020d0077824 */ /* 0x000fe200078e00ff */
[C---:B------:R-:W-:Y:S01]  /*20d10*/  @!P1 R2UR UR12, R134.reuse ;  /* 0x00000000860c92ca */ /* 0x040fe200000e0000 */
[----:B-1----:R-:W-:Y:S01]  /*20d20*/  ULEA UR8, UR4, UR5, 0x18 ;  /* 0x0000000504087291 */ /* 0x002fe2000f8ec0ff */
[C---:B------:R-:W-:Y:S02]  /*20d30*/  @!P1 R2UR UR13, R135.reuse ;  /* 0x00000000870d92ca */ /* 0x040fe400000e0000 */
[C---:B------:R-:W-:Y:S02]  /*20d40*/  @!P1 R2UR UR4, R134.reuse ;  /* 0x00000000860492ca */ /* 0x040fe400000e0000 */
[----:B------:R-:W-:Y:S02]  /*20d50*/  @!P0 R2UR UR10, R134 ;  /* 0x00000000860a82ca */ /* 0x000fe400000e0000 */
[C---:B------:R-:W-:Y:S02]  /*20d60*/  @!P0 R2UR UR11, R135.reuse ;  /* 0x00000000870b82ca */ /* 0x040fe400000e0000 */
[----:B------:R-:W-:Y:S02]  /*20d70*/  LEA R239, R6, UR8, 0x1 ;  /* 0x0000000806ef7c11 */ /* 0x000fe4000f8e08ff */
[----:B------:R-:W-:Y:S02]  /*20d80*/  @!P1 R2UR UR5, R135 ;  /* 0x00000000870592ca */ /* 0x000fe400000e0000 */
[----:B------:R-:W-:Y:S01]  /*20d90*/  IADD3 R10, P2, PT, R7, R212, RZ ;  /* 0x000000d4070a7210 */ /* 0x000fe20007f5e0ff */
[----:B------:R-:W-:Y:S01]  /*20da0*/  @!PT LDS RZ, [RZ] ;  /* 0x00000000fffff984 */ /* 0x000fe20000000800 */
[----:B------:R-:W-:Y:S01]  /*20db0*/  @!PT LDS RZ, [RZ] ;  /* 0x00000000fffff984 */ /* 0x000fe20000000800 */
[----:B------:R-:W-:Y:S01]  /*20dc0*/  @!PT LDS RZ, [RZ] ;  /* 0x00000000fffff984 */ /* 0x000fe20000000800 */
[----:B------:R-:W-:Y:S01]  /*20dd0*/  @!P1 LDGSTS.E.BYPASS.LTC128B.128 [R239+0xc000], desc[UR12][R212.64] ;  /* 0x0c000000d4ef9fae */ /* 0x000fe2000b981a0c */
[----:B------:R-:W-:Y:S02]  /*20de0*/  @!P0 R2UR UR12, R134 ;  /* 0x00000000860c82ca */ /* 0x000fe400000e0000 */
[C---:B------:R-:W-:Y:S02]  /*20df0*/  @!P0 R2UR UR13, R135.reuse ;  /* 0x00000000870d82ca */ /* 0x040fe400000e0000 */
[----:B------:R-:W-:Y:S01]  /*20e00*/  @P1 STS.128 [R239+0xc000], RZ ;  /* 0x00c000ffef001388 */ /* 0x000fe20000000c00 */
[----:B------:R-:W-:Y:S01]  /*20e10*/  IMAD.X R11, R8, 0x1, R213, P2 ;  /* 0x00000001080b7824 */ /* 0x000fe200010e06d5 */
[----:B------:R-:W-:Y:S03]  /*20e20*/  IADD3 R12, P2, PT, R10, R7, RZ ;  /* 0x000000070a0c7210 */ /* 0x000fe60007f5e0ff */
[----:B------:R-:W-:Y:S01]  /*20e30*/  @!PT LDS RZ, [RZ] ;  /* 0x00000000fffff984 */ /* 0x000fe20000000800 */
[----:B------:R-:W-:Y:S01]  /*20e40*/  @!PT LDS RZ, [RZ] ;  /* 0x00000000fffff984 */ /* 0x000fe20000000800 */
[----:B------:R-:W-:Y:S01]  /*20e50*/  @!PT LDS RZ, [RZ] ;  /* 0x00000000fffff984 */ /* 0x000fe20000000800 */
[----:B------:R-:W-:Y:S01]  /*20e60*/  @!P0 LDGSTS.E.BYPASS.LTC128B.128 [R239+0x10000], desc[UR10][R212.64+0x80] ;  /* 0x10000080d4ef8fae */ /* 0x000fe2000b981a0a */
[C---:B------:R-:W-:Y:S02]  /*20e70*/  @!P1 R2UR UR10, R134.reuse ;  /* 0x00000000860a92ca */ /* 0x040fe400000e0000 */
[----:B------:R-:W-:Y:S02]  /*20e80*/  @!P1 R2UR UR11, R135 ;  /* 0x00000000870b92ca */ /* 0x000fe400000e0000 */
[----:B------:R-:W-:Y:S01]  /*20e90*/  @P0 STS.128 [R239+0x10000], RZ ;  /* 0x010000ffef000388 */ /* 0x000fe20000000c00 */
[----:B------:R-:W-:Y:S01]  /*20ea0*/  IMAD.X R13, R11, 0x1, R8, P2 ;  /* 0x000000010b0d7824 */ /* 0x000fe200010e0608 */
[----:B------:R-:W-:Y:S03]  /*20eb0*/  LOP3.LUT R4, R5, 0x8, R196, 0xf8, !PT ;  /* 0x0000000805047812 */ /* 0x000fe600078ef8c4 */
[----:B------:R-:W-:Y:S01]  /*20ec0*/  @!PT LDS RZ, [RZ] ;  /* 0x00000000fffff984 */ /* 0x000fe20000000800 */
[----:B------:R-:W-:Y:S01]  /*20ed0*/  @!PT LDS RZ, [RZ] ;  /* 0x00000000fffff984 */ /* 0x000fe20000000800 */
[----:B------:R-:W-:Y:S01]  /*20ee0*/  @!PT LDS RZ, [RZ] ;  /* 0x00000000fffff984 */ /* 0x000fe20000000800 */
[----:B------:R-:W-:Y:S01]  /*20ef0*/  @!P1 LDGSTS.E.BYPASS.LTC128B.128 [R239+0xc800], desc[UR4][R10.64] ;  /* 0x0c8000000aef9fae */ /* 0x000fe2000b981a04 */
[----:B------:R-:W-:Y:S02]  /*20f00*/  @!P0 R2UR UR4, R134 ;  /* 0x00000000860482ca */ /* 0x000fe400000e0000 */
[C---:B------:R-:W-:Y:S02]  /*20f10*/  @!P0 R2UR UR5, R135.reuse ;  /* 0x00000000870582ca */ /* 0x040fe400000e0000 */
[----:B------:R-:W-:Y:S01]  /*20f20*/  @P1 STS.128 [R239+0xc800], RZ ;  /* 0x00c800ffef001388 */ /* 0x000fe20000000c00 */
[----:B------:R-:W-:Y:S02]  /*20f30*/  LOP3.LUT R184, R202, 0x400, RZ, 0xc0, !PT ;  /* 0x00000400cab87812 */ /* 0x000fe400078ec0ff */
[----:B------:R-:W-:Y:S02]  /*20f40*/  LOP3.LUT R5, R4, R3, RZ, 0x3c, !PT ;  /* 0x0000000304057212 */ /* 0x000fe400078e3cff */
[----:B------:R-:W-:Y:S01]  /*20f50*/  @!PT LDS RZ, [RZ] ;  /* 0x00000000fffff984 */ /* 0x000fe20000000800 */
[----:B------:R-:W-:Y:S01]  /*20f60*/  @!PT LDS RZ, [RZ] ;  /* 0x00000000fffff984 */ /* 0x000fe20000000800 */
[----:B------:R-:W-:Y:S01]  /*20f70*/  @!PT LDS RZ, [RZ] ;  /* 0x00000000fffff984 */ /* 0x000fe20000000800 */
[----:B------:R1:W-:Y:S01]  /*20f80*/  @!P0 LDGSTS.E.BYPASS.LTC128B.128 [R239+0x10800], desc[UR12][R10.64+0x80] ;  /* 0x108000800aef8fae */ /* 0x0003e2000b981a0c */
[----:B------:R-:W-:Y:S02]  /*20f90*/  @!P1 R2UR UR12, R134 ;  /* 0x00000000860c92ca */ /* 0x000fe400000e0000 */
[----:B------:R-:W-:Y:S02]  /*20fa0*/  @!P1 R2UR UR13, R135 ;  /* 0x00000000870d92ca */ /* 0x000fe400000e0000 */
[----:B------:R-:W-:Y:S01]  /*20fb0*/  @P0 STS.128 [R239+0x10800], RZ ;  /* 0x010800ffef000388 */ /* 0x000fe20000000c00 */
[-C--:B------:R-:W-:Y:S01]  /*20fc0*/  IADD3 R4, P2, PT, R12, R7.reuse, RZ ;  /* 0x000000070c047210 */ /* 0x080fe20007f5e0ff */
[----:B------:R-:W-:Y:S01]  /*20fd0*/  IMAD R184, R5, 0x2, R184 ;  /* 0x0000000205b87824 */ /* 0x000fe200078e02b8 */
[C---:B------:R-:W-:Y:S02]  /*20fe0*/  @!P1 R2UR UR14, R134.reuse ;  /* 0x00000000860e92ca */ /* 0x040fe400000e0000 */
[----:B------:R-:W-:Y:S01]  /*20ff0*/  @!PT LDS RZ, [RZ] ;  /* 0x00000000fffff984 */ /* 0x000fe20000000800 */
[----:B------:R-:W-:Y:S01]  /*21000*/  @!PT LDS RZ, [RZ] ;  /* 0x00000000fffff984 */ /* 0x000fe20000000800 */
[----:B------:R-:W-:Y:S01]  /*21010*/  @!PT LDS RZ, [RZ] ;  /* 0x00000000fffff984 */ /* 0x000fe20000000800 */
[----:B------:R-:W-:Y:S01]  /*21020*/  @!P1 LDGSTS.E.BYPASS.LTC128B.128 [R239+0xd000], desc[UR10][R12.64] ;  /* 0x0d0000000cef9fae */ /* 0x000fe2000b981a0a */
[----:B------:R-:W-:Y:S01]  /*21030*/  @!P0 R2UR UR10, R134 ;  /* 0x00000000860a82ca */ /* 0x000fe200000e0000 */
[----:B------:R-:W-:Y:S01]  /*21040*/  IMAD.X R5, R13, 0x1, R8, P2 ;  /* 0x000000010d057824 */ /* 0x000fe200010e0608 */
[C---:B------:R-:W-:Y:S02]  /*21050*/  @!P0 R2UR UR11, R135.reuse ;  /* 0x00000000870b82ca */ /* 0x040fe400000e0000 */
[----:B------:R-:W-:Y:S01]  /*21060*/  @P1 STS.128 [R239+0xd000], RZ ;  /* 0x00d000ffef001388 */ /* 0x000fe20000000c00 */
[C---:B------:R-:W-:Y:S01]  /*21070*/  @!P1 R2UR UR15, R135.reuse ;  /* 0x00000000870f92ca */ /* 0x040fe200000e0000 */
[----:B------:R-:W-:Y:S01]  /*21080*/  VIADD R183, R184, UR8 ;  /* 0x00000008b8b77c36 */ /* 0x000fe20008000000 */
[----:B------:R-:W-:Y:S02]  /*21090*/  SHF.R.U32.HI R198, RZ, 0x1, R196 ;  /* 0x00000001ffc67819 */ /* 0x000fe400000116c4 */
[----:B------:R-:W-:Y:S01]  /*210a0*/  @!PT LDS RZ, [RZ] ;  /* 0x00000000fffff984 */ /* 0x000fe20000000800 */
[----:B------:R-:W-:Y:S01]  /*210b0*/  @!PT LDS RZ, [RZ] ;  /* 0x00000000fffff984 */ /* 0x000fe20000000800 */
[----:B------:R-:W-:Y:S01]  /*210c0*/  @!PT LDS RZ, [RZ] ;  /* 0x00000000fffff984 */ /* 0x000fe20000000800 */
[----:B------:R2:W-:Y:S01]  /*210d0*/  @!P0 LDGSTS.E.BYPASS.LTC128B.128 [R239+0x11000], desc[UR4][R12.64+0x80] ;  /* 0x110000800cef8fae */ /* 0x0005e2000b981a04 */
[C---:B------:R-:W-:Y:S02]  /*210e0*/  @!P1 R2UR UR4, R134.reuse ;  /* 0x00000000860492ca */ /* 0x040fe400000e0000 */
[----:B------:R-:W-:Y:S02]  /*210f0*/  @!P1 R2UR UR5, R135 ;  /* 0x00000000870592ca */ /* 0x000fe400000e0000 */
[----:B------:R-:W-:Y:S01]  /*21100*/  @P0 STS.128 [R239+0x11000], RZ ;  /* 0x011000ffef000388 */ /* 0x000fe20000000c00 */
[----:B------:R-:W-:Y:S04]  /*21110*/  LOP3.LUT R199, R199, 0x7c00, RZ, 0xc0, !PT ;  /* 0x00007c00c7c77812 */ /* 0x000fe800078ec0ff */
[----:B------:R-:W-:Y:S01]  /*21120*/  @!PT LDS RZ, [RZ] ;  /* 0x00000000fffff984 */ /* 0x000fe20000000800 */
[----:B------:R-:W-:Y:S01]  /*21130*/  @!PT LDS RZ, [RZ] ;  /* 0x00000000fffff984 */ /* 0x000fe20000000800 */
[----:B------:R-:W-:Y:S01]  /*21140*/  @!PT LDS RZ, [RZ] ;  /* 0x00000000fffff984 */ /* 0x000fe20000000800 */
[----:B------:R-:W-:Y:S01]  /*21150*/  @!P1 LDGSTS.E.BYPASS.LTC128B.128 [R239+0xd800], desc[UR12][R4.64] ;  /* 0x0d80000004ef9fae */ /* 0x000fe2000b981a0c */
[----:B------:R-:W-:Y:S02]  /*21160*/  @!P0 R2UR UR12, R134 ;  /* 0x00000000860c82ca */ /* 0x000fe400000e0000 */
[-C--:B-1----:R-:W-:Y:S02]  /*21170*/  IADD3 R10, P2, PT, R4, R7.reuse, RZ ;  /* 0x00000007040a7210 */ /* 0x082fe40007f5e0ff */
[----:B------:R-:W-:Y:S01]  /*21180*/  @P1 STS.128 [R239+0xd800], RZ ;  /* 0x00d800ffef001388 */ /* 0x000fe20000000c00 */
[----:B------:R-:W-:Y:S04]  /*21190*/  @!P0 R2UR UR13, R135 ;  /* 0x00000000870d82ca */ /* 0x000fe800000e0000 */
[----:B------:R-:W-:Y:S01]  /*211a0*/  @!PT LDS RZ, [RZ] ;  /* 0x00000000fffff984 */ /* 0x000fe20000000800 */
[----:B------:R-:W-:Y:S01]  /*211b0*/  @!PT LDS RZ, [RZ] ;  /* 0x00000000fffff984 */ /* 0x000fe20000000800 */
[----:B------:R-:W-:Y:S01]  /*211c0*/  @!PT LDS RZ, [RZ] ;  /* 0x00000000fffff984 */ /* 0x000fe20000000800 */
[----:B------:R1:W-:Y:S01]  /*211d0*/  @!P0 LDGSTS.E.BYPASS.LTC128B.128 [R239+0x11800], desc[UR10][R4.64+0x80] ;  /* 0x1180008004ef8fae */ /* 0x0003e2000b981a0a */
[--C-:B------:R-:W-:Y:S01]  /*211e0*/  IMAD.X R11, R5, 0x1, R8.reuse, P2 ;  /* 0x00000001050b7824 */ /* 0x100fe200010e0608 */
[C---:B------:R-:W-:Y:S03]  /*211f0*/  @!P1 R2UR UR10, R134.reuse ;  /* 0x00000000860a92ca */ /* 0x040fe600000e0000 */
[----:B------:R-:W-:Y:S01]  /*21200*/  @P0 STS.128 [R239+0x11800], RZ ;  /* 0x011800ffef000388 */ /* 0x000fe20000000c00 */
[C---:B------:R-:W-:Y:S04]  /*21210*/  @!P1 R2UR UR11, R135.reuse ;  /* 0x00000000870b92ca */ /* 0x040fe800000e0000 */
[----:B------:R-:W-:Y:S01]  /*21220*/  @!PT LDS RZ, [RZ] ;  /* 0x00000000fffff984 */ /* 0x000fe20000000800 */
[----:B------:R-:W-:Y:S01]  /*21230*/  @!PT LDS RZ, [RZ] ;  /* 0x00000000fffff984 */ /* 0x000fe20000000800 */
[----:B------:R-:W-:Y:S01]  /*21240*/  @!PT LDS RZ, [RZ] ;  /* 0x00000000fffff984 */ /* 0x000fe20000000800 */
[----:B------:R-:W-:Y:S01]  /*21250*/  @!P1 LDGSTS.E.BYPASS.LTC128B.128 [R239+0xe000], desc[UR4][R10.64] ;  /* 0x0e0000000aef9fae */ /* 0x000fe2000b981a04 */
[----:B------:R-:W-:Y:S02]  /*21260*/  @!P0 R2UR UR4, R134 ;  /* 0x00000000860482ca */ /* 0x000fe400000e0000 */
[----:B--2---:R-:W-:Y:S02]  /*21270*/  IADD3 R12, P2, PT, R10, R7, RZ ;  /* 0x000000070a0c7210 */ /* 0x004fe40007f5e0ff */
[----:B------:R-:W-:Y:S01]  /*21280*/  @P1 STS.128 [R239+0xe000], RZ ;  /* 0x00e000ffef001388 */ /* 0x000fe20000000c00 */
[----:B------:R-:W-:Y:S04]  /*21290*/  @!P0 R2UR UR5, R135 ;  /* 0x00000000870582ca */ /* 0x000fe800000e0000 */
[----:B------:R-:W-:Y:S01]  /*212a0*/  @!PT LDS RZ, [RZ] ;  /* 0x00000000fffff984 */ /* 0x000fe20000000800 */
[----:B------:R-:W-:Y:S01]  /*212b0*/  @!PT LDS RZ, [RZ] ;  /* 0x00000000fffff984 */ /* 0x000fe20000000800 */
[----:B------:R-:W-:Y:S01]  /*212c0*/  @!PT LDS RZ, [RZ] ;  /* 0x00000000fffff984 */ /* 0x000fe20000000800 */
[----:B------:R2:W-:Y:S01]  /*212d0*/  @!P0 LDGSTS.E.BYPASS.LTC128B.128 [R239+0x12000], desc[UR12][R10.64+0x80] ;  /* 0x120000800aef8fae */ /* 0x0005e2000b981a0c */
[----:B------:R-:W-:Y:S04]  /*212e0*/  IMAD.X R13, R11, 0x1, R8, P2 ;  /* 0x000000010b0d7824 */ /* 0x000fe800010e0608 */
[----:B------:R-:W-:Y:S05]  /*212f0*/  @P0 STS.128 [R239+0x12000], RZ ;  /* 0x012000ffef000388 */ /* 0x000fea0000000c00 */
[----:B------:R-:W-:Y:S01]  /*21300*/  @!PT LDS RZ, [RZ] ;  /* 0x00000000fffff984 */ /* 0x000fe20000000800 */
[----:B------:R-:W-:Y:S01]  /*21310*/  @!PT LDS RZ, [RZ] ;  /* 0x00000000fffff984 */ /* 0x000fe20000000800 */
[----:B------:R-:W-:Y:S01]  /*21320*/  @!PT LDS RZ, [RZ] ;  /* 0x00000000fffff984 */ /* 0x000fe20000000800 */
[----:B------:R-:W-:Y:S01]  /*21330*/  @!P1 LDGSTS.E.BYPASS.LTC128B.128 [R239+0xe800], desc[UR10][R12.64] ;  /* 0x0e8000000cef9fae */ /* 0x000fe2000b981a0a */
[----:B-1----:R-:W-:Y:S04]  /*21340*/  LOP3.LUT R5, R198, 0x8, RZ, 0xc0, !PT ;  /* 0x00000008c6057812 */ /* 0x002fe800078ec0ff */
[----:B------:R-:W-:Y:S01]  /*21350*/  @P1 STS.128 [R239+0xe800], RZ ;  /* 0x00e800ffef001388 */ /* 0x000fe20000000c00 */
[--C-:B------:R-:W-:Y:S02]  /*21360*/  LOP3.LUT R4, R199, 0x200, R202.reuse, 0xf8, !PT ;  /* 0x00000200c7047812 */ /* 0x100fe400078ef8ca */
[----:B------:R-:W-:Y:S02]  /*21370*/  LOP3.LUT R6, R5, 0x1c0, R202, 0xf8, !PT ;  /* 0x000001c005067812 */ /* 0x000fe400078ef8ca */
[----:B------:R-:W-:Y:S01]  /*21380*/  @!PT LDS RZ, [RZ] ;  /* 0x00000000fffff984 */ /* 0x000fe20000000800 */
[----:B------:R-:W-:Y:S01]  /*21390*/  @!PT LDS RZ, [RZ] ;  /* 0x00000000fffff984 */ /* 0x000fe20000000800 */
[----:B------:R-:W-:Y:S01]  /*213a0*/  @!PT LDS RZ, [RZ] ;  /* 0x00000000fffff984 */ /* 0x000fe20000000800 */
[----:B------:R-:W-:Y:S02]  /*213b0*/  @!P0 LDGSTS.E.BYPASS.LTC128B.128 [R239+0x12800], desc[UR4][R12.64+0x80] ;  /* 0x128000800cef8fae */ /* 0x000fe4000b981a04 */
[----:B------:R-:W-:Y:S03]  /*213c0*/  LOP3.LUT R201, R6, R3, RZ, 0x3c, !PT ;  /* 0x0000000306c97212 */ /* 0x000fe600078e3cff */
[----:B------:R-:W-:Y:S01]  /*213d0*/  @P0 STS.128 [R239+0x12800], RZ ;  /* 0x012800ffef000388 */ /* 0x000fe20000000c00 */
[----:B------:R-:W-:Y:S02]  /*213e0*/  LOP3.LUT R181, R4, R201, RZ, 0xfc, !PT ;  /* 0x000000c904b57212 */ /* 0x000fe400078efcff */
[-C--:B--2---:R-:W-:Y:S02]  /*213f0*/  IADD3 R10, P2, PT, R12, R7.reuse, RZ ;  /* 0x000000070c0a7210 */ /* 0x084fe40007f5e0ff */
[----:B------:R-:W-:Y:S03]  /*21400*/  LEA R181, R181, UR8, 0x1 ;  /* 0x00000008b5b57c11 */ /* 0x000fe6000f8e08ff */
[--C-:B------:R-:W-:Y:S01]  /*21410*/  IMAD.X R11, R13, 0x1, R8.reuse, P2 ;  /* 0x000000010d0b7824 */ /* 0x100fe200010e0608 */
[----:B------:R-:W-:Y:S04]  /*21420*/  IADD3 R6, P2, PT, R10, R7, RZ ;  /* 0x000000070a067210 */ /* 0x000fe80007f5e0ff */
[----:B------:R-:W-:Y:S01]  /*21430*/  @!PT LDS RZ, [RZ] ;  /* 0x00000000fffff984 */ /* 0x000fe20000000800 */
[----:B------:R-:W-:Y:S01]  /*21440*/  @!PT LDS RZ, [RZ] ;  /* 0x00000000fffff984 */ /* 0x000fe20000000800 */
[----:B------:R-:W-:Y:S01]  /*21450*/  @!PT LDS RZ, [RZ] ;  /* 0x00000000fffff984 */ /* 0x000fe20000000800 */
[----:B------:R-:W-:Y:S01]  /*21460*/  @!P1 LDGSTS.E.BYPASS.LTC128B.128 [R239+0xf000], desc[UR14][R10.64] ;  /* 0x0f0000000aef9fae */ /* 0x000fe2000b981a0e */
[----:B------:R-:W-:Y:S01]  /*21470*/  IMAD.X R7, R11, 0x1, R8, P2 ;  /* 0x000000010b077824 */ /* 0x000fe200010e0608 */
[----:B------:R-:W-:Y:S03]  /*21480*/  LOP3.LUT P2, RZ, R196, 0x4, RZ, 0xc0, !PT ;  /* 0x00000004c4ff7812 */ /* 0x000fe6000784c0ff */
[----:B------:R-:W-:Y:S01]  /*21490*/  @P1 STS.128 [R239+0xf000], RZ ;  /* 0x00f000ffef001388 */ /* 0x000fe20000000c00 */
[----:B------:R-:W-:Y:S04]  /*214a0*/  SEL R160, R160, 0xffffffc0, !P2 ;  /* 0xffffffc0a0a07807 */ /* 0x000fe80005000000 */
[----:B------:R-:W-:Y:S01]  /*214b0*/  @!PT LDS RZ, [RZ] ;  /* 0x00000000fffff984 */ /* 0x000fe20000000800 */
[----:B------:R-:W-:Y:S01]  /*214c0*/  @!PT LDS RZ, [RZ] ;  /* 0x00000000fffff984 */ /* 0x000fe20000000800 */
[----:B------:R-:W-:Y:S01]  /*214d0*/  @!PT LDS RZ, [RZ] ;  /* 0x00000000fffff984 */ /* 0x000fe20000000800 */
[----:B------:R1:W-:Y:S01]  /*214e0*/  @!P0 LDGSTS.E.BYPASS.LTC128B.128 [R239+0x13000], desc[UR12][R10.64+0x80] ;  /* 0x130000800aef8fae */ /* 0x0003e2000b981a0c */
[--C-:B------:R-:W-:Y:S04]  /*214f0*/  IMAD.IADD R185, R181, 0x1, R160.reuse ;  /* 0x00000001b5b97824 */ /* 0x100fe800078e02a0 */
[----:B------:R-:W-:Y:S01]  /*21500*/  @P0 STS.128 [R239+0x13000], RZ ;  /* 0x013000ffef000388 */ /* 0x000fe20000000c00 */
[----:B------:R-:W-:Y:S04]  /*21510*/  IMAD.IADD R193, R183, 0x1, R160 ;  /* 0x00000001b7c17824 */ /* 0x000fe800078e02a0 */
[----:B------:R-:W-:Y:S01]  /*21520*/  @!PT LDS RZ, [RZ] ;  /* 0x00000000fffff984 */ /* 0x000fe20000000800 */
[----:B------:R-:W-:Y:S01]  /*21530*/  @!PT LDS RZ, [RZ] ;  /* 0x00000000fffff984 */ /* 0x000fe20000000800 */
[----:B------:R-:W-:Y:S01]  /*21540*/  @!PT LDS RZ, [RZ] ;  /* 0x00000000fffff984 */ /* 0x000fe20000000800 */
[----:B------:R-:W-:Y:S05]  /*21550*/  @!P1 LDGSTS.E.BYPASS.LTC128B.128 [R239+0xf800], desc[UR10][R6.64] ;  /* 0x0f80000006ef9fae */ /* 0x000fea000b981a0a */
[----:B------:R-:W-:Y:S05]  /*21560*/  @P1 STS.128 [R239+0xf800], RZ ;  /* 0x00f800ffef001388 */ /* 0x000fea0000000c00 */
[----:B------:R-:W-:Y:S01]  /*21570*/  @!PT LDS RZ, [RZ] ;  /* 0x00000000fffff984 */ /* 0x000fe20000000800 */
[----:B------:R-:W-:Y:S01]  /*21580*/  @!PT LDS RZ, [RZ] ;  /* 0x00000000fffff984 */ /* 0x000fe20000000800 */
[----:B------:R-:W-:Y:S01]  /*21590*/  @!PT LDS RZ, [RZ] ;  /* 0x00000000fffff984 */ /* 0x000fe20000000800 */
[----:B------:R2:W-:Y:S05]  /*215a0*/  @!P0 LDGSTS.E.BYPASS.LTC128B.128 [R239+0x13800], desc[UR4][R6.64+0x80] ;  /* 0x1380008006ef8fae */ /* 0x0005ea000b981a04 */
[----:B------:R-:W-:Y:S01]  /*215b0*/  @P0 STS.128 [R239+0x13800], RZ ;  /* 0x013800ffef000388 */ /* 0x000fe20000000c00 */
[----:B------:R-:W-:Y:S04]  /*215c0*/  LOP3.LUT P0, RZ, R196, 0x2, RZ, 0xc0, !PT ;  /* 0x00000002c4ff7812 */ /* 0x000fe8000780c0ff */
[----:B------:R-:W-:Y:S01]  /*215d0*/  LDSM.16.M88.4 R64, [R181] ;  /* 0x00000000b540783b */ /* 0x000fe20000000200 */
[----:B------:R-:W-:Y:S02]  /*215e0*/  SEL R200, R200, 0xffffffe0, !P0 ;  /* 0xffffffe0c8c87807 */ /* 0x000fe40004000000 */
[----:B------:R-:W-:Y:S02]  /*215f0*/  ISETP.GT.AND P0, PT, R230, R205, PT ;  /* 0x000000cde600720c */ /* 0x000fe40003f04270 */
[----:B-1----:R-:W2:Y:S01]  /*21600*/  LDSM.16.M88.4 R8, [R184+UR8+0x4000] ;  /* 0x00400008b808783b */ /* 0x002ea20008000200 */
[--C-:B------:R-:W-:Y:S02]  /*21610*/  IMAD.IADD R140, R181, 0x1, R200.reuse ;  /* 0x00000001b58c7824 */ /* 0x100fe400078e02c8 */
[C-C-:B------:R-:W-:Y:S02]  /*21620*/  IMAD.IADD R180, R183.reuse, 0x1, R200.reuse ;  /* 0x00000001b7b47824 */ /* 0x140fe400078e02c8 */
[----:B------:R-:W1:Y:S01]  /*21630*/  LDSM.16.M88.4 R16, [R184+UR8+0x4800] ;  /* 0x00480008b810783b */ /* 0x000e620008000200 */
[C---:B------:R-:W-:Y:S02]  /*21640*/  IMAD.IADD R204, R200.reuse, 0x1, R185 ;  /* 0x00000001c8cc7824 */ /* 0x040fe400078e02b9 */
[----:B------:R-:W-:Y:S02]  /*21650*/  IMAD.IADD R203, R200, 0x1, R193 ;  /* 0x00000001c8cb7824 */ /* 0x000fe400078e02c1 */
[----:B------:R-:W3:Y:S01]  /*21660*/  LDSM.16.M88.4 R24, [R184+UR8+0x5000] ;  /* 0x00500008b818783b */ /* 0x000ee20008000200 */
[--C-:B------:R-:W-:Y:S04]  /*21670*/  IMAD.IADD R192, R183, 0x1, R200.reuse ;  /* 0x00000001b7c07824 */ /* 0x100fe800078e02c8 */
[----:B------:R-:W0:Y:S05]  /*21680*/  LDGDEPBAR ;  /* 0x00000000000079af */ /* 0x000e2a0000000000 */
[----:B------:R-:W4:Y:S05]  /*21690*/  LDSM.16.M88.4 R32, [R184+UR8+0x5800] ;  /* 0x00580008b820783b */ /* 0x000f2a0008000200 */
[----:B------:R-:W5:Y:S05]  /*216a0*/  LDSM.16.M88.4 R40, [R184+UR8+0x6000] ;  /* 0x00600008b828783b */ /* 0x000f6a0008000200 */
[----:B------:R-:W5:Y:S05]  /*216b0*/  LDSM.16.M88.4 R48, [R184+UR8+0x6800] ;  /* 0x00680008b830783b */ /* 0x000f6a0008000200 */
[----:B------:R-:W5:Y:S05]  /*216c0*/  LDSM.16.M88.4 R56, [R184+UR8+0x7000] ;  /* 0x00700008b838783b */ /* 0x000f6a0008000200 */
[----:B------:R-:W5:Y:S01]  /*216d0*/  LDSM.16.M88.4 R136, [R184+UR8+0x7800] ;  /* 0x00780008b888783b */ /* 0x000f620008000200 */
[C---:B--2---:R-:W-:Y:S04]  /*216e0*/  HMMA.16816.F32.BF16 R4, R64.reuse, R8, RZ ;  /* 0x000000084004723c */ /* 0x044fe800000418ff */
[----:B------:R-:W-:Y:S04]  /*216f0*/  LDSM.16.M88.4 R140, [R140] ;  /* 0x000000008c8c783b */ /* 0x000fe80000000200 */
[C---:B------:R-:W-:Y:S01]  /*21700*/  HMMA.16816.F32.BF16 R8, R64.reuse, R10, RZ ;  /* 0x0000000a4008723c */ /* 0x040fe200000418ff */
[----:B------:R-:W2:Y:S05]  /*21710*/  LDSM.16.M88.4 R144, [R180+0x4000] ;  /* 0x00400000b490783b */ /* 0x000eaa0000000200 */
[----:B------:R-:W2:Y:S02]  /*21720*/  LDSM.16.M88.4 R148, [R180+0x4800] ;  /* 0x00480000b494783b */ /* 0x000ea40000000200 */
[C---:B-1----:R-:W-:Y:S03]  /*21730*/  HMMA.16816.F32.BF16 R12, R64.reuse, R16, RZ ;  /* 0x00000010400c723c */ /* 0x042fe600000418ff */
[----:B------:R-:W-:Y:S05]  /*21740*/  LDSM.16.M88.4 R152, [R180+0x5800] ;  /* 0x00580000b498783b */ /* 0x000fea0000000200 */
[C---:B------:R-:W-:Y:S01]  /*21750*/  HMMA.16816.F32.BF16 R16, R64.reuse, R18, RZ ;  /* 0x000000124010723c */ /* 0x040fe200000418ff */
[----:B------:R-:W-:Y:S05]  /*21760*/  LDSM.16.M88.4 R156, [R180+0x6800] ;  /* 0x00680000b49c783b */ /* 0x000fea0000000200 */
[----:B------:R-:W-:Y:S02]  /*21770*/  LDSM.16.M88.4 R160, [R180+0x7000] ;  /* 0x00700000b4a0783b */ /* 0x000fe40000000200 */
[C---:B---3--:R-:W-:Y:S03]  /*21780*/  HMMA.16816.F32.BF16 R20, R64.reuse, R24, RZ ;  /* 0x000000184014723c */ /* 0x048fe600000418ff */
[----:B------:R-:W-:Y:S05]  /*21790*/  LDSM.16.M88.4 R164, [R180+0x7800] ;  /* 0x00780000b4a4783b */ /* 0x000fea0000000200 */
[C---:B------:R-:W-:Y:S01]  /*217a0*/  HMMA.16816.F32.BF16 R24, R64.reuse, R26, RZ ;  /* 0x0000001a4018723c */ /* 0x040fe200000418ff */
[----:B------:R-:W-:Y:S05]  /*217b0*/  LDSM.16.M88.4 R168, [R185] ;  /* 0x00000000b9a8783b */ /* 0x000fea0000000200 */
[----:B------:R-:W-:Y:S02]  /*217c0*/  LDSM.16.M88.4 R172, [R193+0x4000] ;  /* 0x00400000c1ac783b */ /* 0x000fe40000000200 */
        /* <DEDUP_REMOVED lines=24> */
[----:B------:R-:W-:Y:S07]  /*21950*/  LDSM.16.M88.4 R152, [R204] ;  /* 0x00000000cc98783b */ /* 0x000fee0000000200 */
        /* <DEDUP_REMOVED lines=32> */
[C---:B------:R-:W-:Y:S01]  /*21b60*/  HMMA.16816.F32.BF16 R56, R168.reuse, R150, R56 ;  /* 0x00000096a838723c */ /* 0x040fe20000041838 */
[----:B------:R-:W3:Y:S07]  /*21b70*/  LDSM.16.M88.4 R148, [R203+0x6800] ;  /* 0x00680000cb94783b */ /* 0x000eee0000000200 */
        /* <DEDUP_REMOVED lines=13> */
[C---:B----4-:R-:W-:Y:S08]  /*21c50*/  HMMA.16816.F32.BF16 R28, R152.reuse, R140, R28 ;  /* 0x0000008c981c723c */ /* 0x050ff0000004181c */
[C---:B------:R-:W-:Y:S01]  /*21c60*/  HMMA.16816.F32.BF16 R32, R152.reuse, R142, R32 ;  /* 0x0000008e9820723c */ /* 0x040fe20000041820 */
[----:B------:R-:W2:Y:S07]  /*21c70*/  LDSM.16.M88.4 R140, [R184+UR8+0x9000] ;  /* 0x00900008b88c783b */ /* 0x000eae0008000200 */
[C---:B------:R-:W-:Y:S08]  /*21c80*/  HMMA.16816.F32.BF16 R36, R152.reuse, R164, R36 ;  /* 0x000000a49824723c */ /* 0x040ff00000041824 */
[C---:B------:R-:W-:Y:S01]  /*21c90*/  HMMA.16816.F32.BF16 R40, R152.reuse, R166, R40 ;  /* 0x000000a69828723c */ /* 0x040fe20000041828 */
[----:B------:R-:W4:Y:S07]  /*21ca0*/  LDSM.16.M88.4 R164, [R184+UR8+0xa000] ;  /* 0x00a00008b8a4783b */ /* 0x000f2e0008000200 */
[C---:B---3--:R-:W-:Y:S08]  /*21cb0*/  HMMA.16816.F32.BF16 R44, R152.reuse, R148, R44 ;  /* 0x00000094982c723c */ /* 0x048ff0000004182c */
[C---:B------:R-:W-:Y:S01]  /*21cc0*/  HMMA.16816.F32.BF16 R48, R152.reuse, R150, R48 ;  /* 0x000000969830723c */ /* 0x040fe20000041830 */
[----:B------:R-:W3:Y:S07]  /*21cd0*/  LDSM.16.M88.4 R148, [R184+UR8+0xa800] ;  /* 0x00a80008b894783b */ /* 0x000eee0008000200 */
        /* <DEDUP_REMOVED lines=56> */
[C---:B---3--:R-:W-:Y:S08]  /*22060*/  HMMA.16816.F32.BF16 R60, R156.reuse, R148, R60 ;  /* 0x000000949c3c723c */ /* 0x048ff0000004183c */
[----:B------:R-:W-:Y:S01]  /*22070*/  HMMA.16816.F32.BF16 R64, R156, R150, R64 ;  /* 0x000000969c40723c */ /* 0x000fe20000041840 */
[----:B------:R-:W3:Y:S05]  /*22080*/  LDSM.16.M88.4 R148, [R193+0xa800] ;  /* 0x00a80000c194783b */ /* 0x000eea0000000200 */
[----:B------:R-:W4:Y:S02]  /*22090*/  LDSM.16.M88.4 R156, [R193+0xb000] ;  /* 0x00b00000c19c783b */ /* 0x000f240000000200 */
[C---:B------:R-:W-:Y:S03]  /*220a0*/  HMMA.16816.F32.BF16 R4, R184.reuse, R188, R4 ;  /* 0x000000bcb804723c */ /* 0x040fe60000041804 */
[----:B------:R-:W-:Y:S05]  /*220b0*/  LDSM.16.M88.4 R192, [R203+0xb000] ;  /* 0x00b00000cbc0783b */ /* 0x000fea0000000200 */
        /* <DEDUP_REMOVED lines=43> */
[----:B------:R-:W-:Y:S01]  /*22370*/  @!P3 R2UR UR4, R134 ;  /* 0x000000008604b2ca */ /* 0x000fe200000e0000 */
[----:B------:R-:W-:Y:S01]  /*22380*/  @!P3 IMAD.MOV.U32 R137, RZ, RZ, RZ ;  /* 0x000000ffff89b224 */ /* 0x000fe200078e00ff */
[----:B------:R-:W-:Y:S04]  /*22390*/  @!P3 R2UR UR5, R135 ;  /* 0x000000008705b2ca */ /* 0x000fe800000e0000 */
[----:B------:R-:W-:Y:S09]  /*223a0*/  @!P3 IADD3 R137, P0, PT, RZ, -R137, RZ ;  /* 0x80000089ff89b210 */ /* 0x000ff20007f1e0ff */
[----:B------:R-:W2:Y:S02]  /*223b0*/  @!P3 LD.E R138, desc[UR4][R132.64+0x38] ;  /* 0x00003804848ab980 */ /* 0x000ea4000c101900 */
[----:B--2---:R-:W-:Y:S04]  /*223c0*/  @!P3 IMAD.SHL.U32 R138, R138, 0x80, RZ ;  /* 0x000000808a8ab824 */ /* 0x004fe800078e00ff */
[----:B------:R-:W-:Y:S01]  /*223d0*/  @!P3 IMAD.X R138, RZ, RZ, ~R138, P0 ;  /* 0x000000ffff8ab224 */ /* 0x000fe200000e0e8a */
[----:B------:R-:W-:Y:S04]  /*223e0*/  ISETP.GE.AND P0, PT, R136, R217, PT ;  /* 0x000000d98800720c */ /* 0x000fe80003f06270 */
        /* <DEDUP_REMOVED lines=75> */
.L_x_7822:
[----:B------:R-:W-:Y:S05]  /*228a0*/  BSYNC.RECONVERGENT B0 ;  /* 0x0000000000007941 */ /* 0x000fea0003800200 */
.L_x_7821:
        /* <DEDUP_REMOVED lines=129> */
.L_x_7820:
[----:B------:R-:W-:Y:S05]  /*230c0*/  BSYNC.RECONVERGENT B1 ;  /* 0x0000000000017941 */ /* 0x000fea0003800200 */
.L_x_7819:
        /* <DEDUP_REMOVED lines=55> */
[----:B------:R-:W-:Y:S01]  /*23440*/  FFMA.FTZ R19, -R225, R136, R19 ;  /* 0x00000088e1137223 */ /* 0x000fe20000010113 */
[----:B------:R-:W-:Y:S01]  /*23450*/  I2FP.F32.S32 R136, R137 ;  /* 0x0000008900887245 */ /* 0x000fe20000201400 */
[----:B------:R-:W-:Y:S01]  /*23460*/  VIADD R137, R231, 0x11 ;  /* 0x00000011e7897836 */ /* 0x000fe20000000000 */
[----:B------:R-:W-:Y:S01]  /*23470*/  IABS R3, R3 ;  /* 0x0000000300037213 */ /* 0x000fe20000000000 */
[----:B------:R-:W-:Y:S01]  /*23480*/  FFMA.FTZ R9, -R225, R134, R9 ;  /* 0x00000086e1097223 */ /* 0x000fe20000010109 */
        /* <DEDUP_REMOVED lines=22> */
[----:B------:R-:W-:Y:S01]  /*235f0*/  VIADD R177, R233, 0xffffffd1 ;  /* 0xffffffd1e9b17836 */ /* 0x000fe20000000000 */
        /* <DEDUP_REMOVED lines=9> */
[----:B------:R-:W-:Y:S01]  /*23690*/  VIADD R179, R233, 0xffffffd0 ;  /* 0xffffffd0e9b37836 */ /* 0x000fe20000000000 */
        /* <DEDUP_REMOVED lines=25> */
[----:B-1----:R-:W-:Y:S01]  /*23830*/  IABS R138, R231 ;  /* 0x000000e7008a7213 */ /* 0x002fe20000000000 */
[----:B------:R-:W-:Y:S01]  /*23840*/  FFMA.FTZ R64, -R225, R135, R64 ;  /* 0x00000087e1407223 */ /* 0x000fe20000010140 */
[----:B------:R-:W-:Y:S01]  /*23850*/  IABS R3, R3 ;  /* 0x0000000300037213 */ /* 0x000fe20000000000 */
[----:B------:R-:W-:Y:S01]  /*23860*/  VIADD R135, R231, 0xffffffe1 ;  /* 0xffffffe1e7877836 */ /* 0x000fe20000000000 */
[----:B------:R-:W-:Y:S01]  /*23870*/  I2FP.F32.S32 R134, R134 ;  /* 0x0000008600867245 */ /* 0x000fe20000201400 */
[C---:B------:R-:W-:Y:S01]  /*23880*/  VIADD R175, R233.reuse, 0xffffffd8 ;  /* 0xffffffd8e9af7836 */ /* 0x040fe20000000000 */
[----:B------:R-:W-:Y:S01]  /*23890*/  I2FP.F32.S32 R3, R3 ;  /* 0x0000000300037245 */ /* 0x000fe20000201400 */
[----:B------:R-:W-:Y:S01]  /*238a0*/  VIADD R161, R233, 0xffffffe1 ;  /* 0xffffffe1e9a17836 */ /* 0x000fe20000000000 */
[----:B------:R-:W-:Y:S01]  /*238b0*/  IABS R135, R135 ;  /* 0x0000008700877213 */ /* 0x000fe20000000000 */
[C---:B------:R-:W-:Y:S01]  /*238c0*/  FFMA.FTZ R29, -R225.reuse, R134, R29 ;  /* 0x00000086e11d7223 */ /* 0x040fe2000001011d */
[----:B------:R-:W-:Y:S01]  /*238d0*/  IABS R136, R136 ;  /* 0x0000008800887213 */ /* 0x000fe20000000000 */
[CC--:B------:R-:W-:Y:S01]  /*238e0*/  FFMA.FTZ R52, -R225.reuse, R3.reuse, R52 ;  /* 0x00000003e1347223 */ /* 0x0c0fe20000010134 */
[----:B------:R-:W-:Y:S01]  /*238f0*/  FFMA.FTZ R58, -R225, R3, R58 ;  /* 0x00000003e13a7223 */ /* 0x000fe2000001013a */
[----:B------:R-:W-:Y:S01]  /*23900*/  I2FP.F32.S32 R135, R135 ;  /* 0x0000008700877245 */ /* 0x000fe20000201400 */
[----:B------:R-:W-:Y:S02]  /*23910*/  VIADD R3, R231, 0xffffffd1 ;  /* 0xffffffd1e7037836 */ /* 0x000fe40000000000 */
[----:B------:R-:W-:Y:S01]  /*23920*/  FFMA.FTZ R35, -R225, R134, R35 ;  /* 0x00000086e1237223 */ /* 0x000fe20000010123 */
        /* <DEDUP_REMOVED lines=10> */
[----:B------:R-:W-:Y:S01]  /*239d0*/  IABS R135, R135 ;  /* 0x0000008700877213 */ /* 0x000fe20000000000 */
[----:B------:R-:W-:Y:S01]  /*239e0*/  VIADD R163, R233, 0xffffffe0 ;  /* 0xffffffe0e9a37836 */ /* 0x000fe20000000000 */
[----:B------:R-:W-:Y:S01]  /*239f0*/  IABS R134, R134 ;  /* 0x0000008600867213 */ /* 0x000fe20000000000 */
[CC--:B------:R-:W-:Y:S01]  /*23a00*/  FFMA.FTZ R56, -R225.reuse, R3.reuse, R56 ;  /* 0x00000003e1387223 */ /* 0x0c0fe20000010138 */
[----:B------:R-:W-:Y:S01]  /*23a10*/  FFMA.FTZ R62, -R225, R3, R62 ;  /* 0x00000003e13e7223 */ /* 0x000fe2000001013e */
[----:B------:R-:W-:Y:S01]  /*23a20*/  I2FP.F32.S32 R3, R135 ;  /* 0x0000008700037245 */ /* 0x000fe20000201400 */
[C---:B------:R-:W-:Y:S01]  /*23a30*/  VIADD R159, R233.reuse, 0xffffffe8 ;  /* 0xffffffe8e99f7836 */ /* 0x040fe20000000000 */
[----:B------:R-:W2:Y:S01]  /*23a40*/  LD.E R135, desc[UR4][R132.64+0xdc] ;  /* 0x0000dc0484877980 */ /* 0x000ea2000c101900 */
[----:B------:R-:W-:Y:S01]  /*23a50*/  I2FP.F32.S32 R138, R138 ;  /* 0x0000008a008a7245 */ /* 0x000fe20000201400 */
[C---:B------:R-:W-:Y:S01]  /*23a60*/  VIADD R147, R233.reuse, 0x8 ;  /* 0x00000008e9937836 */ /* 0x040fe20000000000 */
[----:B------:R-:W-:Y:S01]  /*23a70*/  I2FP.F32.S32 R134, R134 ;  /* 0x0000008600867245 */ /* 0x000fe20000201400 */
[----:B------:R-:W-:Y:S01]  /*23a80*/  VIADD R153, R233, 0xfffffff1 ;  /* 0xfffffff1e9997836 */ /* 0x000fe20000000000 */
[----:B------:R-:W-:Y:S01]  /*23a90*/  IABS R136, R136 ;  /* 0x0000008800887213 */ /* 0x000fe20000000000 */
[----:B------:R-:W-:Y:S01]  /*23aa0*/  FFMA.FTZ R33, -R225, R138, R33 ;  /* 0x0000008ae1217223 */ /* 0x000fe20000010121 */
[----:B------:R-:W-:Y:S01]  /*23ab0*/  ISETP.GE.AND P1, PT, R149, R228, PT ;  /* 0x000000e49500720c */ /* 0x000fe20003f26270 */
[CC--:B------:R-:W-:Y:S01]  /*23ac0*/  FFMA.FTZ R47, -R225.reuse, R134.reuse, R47 ;  /* 0x00000086e12f7223 */ /* 0x0c0fe2000001012f */
[----:B------:R-:W-:Y:S01]  /*23ad0*/  FFMA.FTZ R41, -R225, R134, R41 ;  /* 0x00000086e1297223 */ /* 0x000fe20000010129 */
[----:B------:R-:W-:Y:S01]  /*23ae0*/  I2FP.F32.S32 R136, R136 ;  /* 0x0000008800887245 */ /* 0x000fe20000201400 */
[----:B------:R-:W-:Y:S02]  /*23af0*/  VIADD R134, R231, 0xffffffd8 ;  /* 0xffffffd8e7867836 */ /* 0x000fe40000000000 */
[----:B------:R-:W-:Y:S01]  /*23b00*/  FFMA.FTZ R39, -R225, R138, R39 ;  /* 0x0000008ae1277223 */ /* 0x000fe20000010127 */
[----:B------:R-:W-:Y:S01]  /*23b10*/  FSEL R243, R33, -INF , P1 ;  /* 0xff80000021f37808 */ /* 0x000fe20000800000 */
[----:B------:R-:W-:Y:S01]  /*23b20*/  VIADD R138, R231, 0xffffffc0 ;  /* 0xffffffc0e78a7836 */ /* 0x000fe20000000000 */
[----:B------:R-:W-:Y:S01]  /*23b30*/  FSEL R146, R4, -INF , P0 ;  /* 0xff80000004927808 */ /* 0x000fe20000000000 */
[CC--:B------:R-:W-:Y:S01]  /*23b40*/  FFMA.FTZ R45, -R225.reuse, R136.reuse, R45 ;  /* 0x00000088e12d7223 */ /* 0x0c0fe2000001012d */
[----:B------:R-:W-:Y:S01]  /*23b50*/  IABS R137, R137 ;  /* 0x0000008900897213 */ /* 0x000fe20000000000 */
[----:B------:R-:W-:Y:S01]  /*23b60*/  FFMA.FTZ R51, -R225, R136, R51 ;  /* 0x00000088e1337223 */ /* 0x000fe20000010133 */
[----:B------:R-:W-:Y:S01]  /*23b70*/  ISETP.GE.AND P1, PT, R167, R226, PT ;  /* 0x000000e2a700720c */ /* 0x000fe20003f26270 */
[----:B------:R-:W-:Y:S01]  /*23b80*/  VIADD R151, R233, 0xfffffff8 ;  /* 0xfffffff8e9977836 */ /* 0x000fe20000000000 */
[----:B------:R-:W-:Y:S01]  /*23b90*/  ISETP.GE.AND P0, PT, R191, R228, PT ;  /* 0x000000e4bf00720c */ /* 0x000fe20003f06270 */
[----:B------:R-:W-:Y:S01]  /*23ba0*/  VIADD R143, R233, 0x10 ;  /* 0x00000010e98f7836 */ /* 0x000fe20000000000 */
[----:B------:R-:W-:Y:S01]  /*23bb0*/  I2FP.F32.S32 R136, R137 ;  /* 0x0000008900887245 */ /* 0x000fe20000201400 */
[----:B------:R-:W-:Y:S01]  /*23bc0*/  VIADD R137, R231, 0xffffffc8 ;  /* 0xffffffc8e7897836 */ /* 0x000fe20000000000 */
[----:B------:R-:W-:Y:S01]  /*23bd0*/  IABS R134, R134 ;  /* 0x0000008600867213 */ /* 0x000fe20000000000 */
[----:B------:R-:W-:Y:S01]  /*23be0*/  VIADD R145, R233, 0x9 ;  /* 0x00000009e9917836 */ /* 0x000fe20000000000 */
[----:B------:R-:W-:Y:S01]  /*23bf0*/  FSEL R172, R39, -INF , P1 ;  /* 0xff80000027ac7808 */ /* 0x000fe20000800000 */
[C---:B------:R-:W-:Y:S01]  /*23c00*/  VIADD R139, R233.reuse, 0x18 ;  /* 0x00000018e98b7836 */ /* 0x040fe20000000000 */
[----:B------:R-:W-:Y:S01]  /*23c10*/  FSEL R142, R8, -INF , P0 ;  /* 0xff800000088e7808 */ /* 0x000fe20000000000 */
[----:B------:R-:W-:Y:S01]  /*23c20*/  VIADD R141, R233, 0x11 ;  /* 0x00000011e98d7836 */ /* 0x000fe20000000000 */
[-C--:B------:R-:W-:Y:S01]  /*23c30*/  ISETP.GE.AND P1, PT, R193, R228.reuse, PT ;  /* 0x000000e4c100720c */ /* 0x080fe20003f26270 */
[C---:B------:R-:W-:Y:S01]  /*23c40*/  VIADD R39, R233.reuse, 0x20 ;  /* 0x00000020e9277836 */ /* 0x040fe20000000000 */
[----:B------:R-:W-:Y:S01]  /*23c50*/  FSEL R8, R6, -INF , P5 ;  /* 0xff80000006087808 */ /* 0x000fe20002800000 */
[----:B------:R-:W-:Y:S01]  /*23c60*/  VIADD R33, R233, 0x28 ;  /* 0x00000028e9217836 */ /* 0x000fe20000000000 */
[----:B------:R-:W-:Y:S01]  /*23c70*/  ISETP.GE.AND P5, PT, R157, R228, PT ;  /* 0x000000e49d00720c */ /* 0x000fe20003fa6270 */
[C---:B------:R-:W-:Y:S01]  /*23c80*/  FFMA.FTZ R49, -R225.reuse, R136, R49 ;  /* 0x00000088e1317223 */ /* 0x040fe20000010131 */
[----:B------:R-:W-:Y:S01]  /*23c90*/  I2FP.F32.S32 R134, R134 ;  /* 0x0000008600867245 */ /* 0x000fe20000201400 */
[----:B------:R-:W-:Y:S01]  /*23ca0*/  FFMA.FTZ R55, -R225, R136, R55 ;  /* 0x00000088e1377223 */ /* 0x000fe20000010137 */
[----:B------:R-:W-:Y:S01]  /*23cb0*/  FSEL R144, R5, -INF , P1 ;  /* 0xff80000005907808 */ /* 0x000fe20000800000 */
[----:B------:R-:W-:Y:S01]  /*23cc0*/  VIADD R136, R231, 0xffffffd0 ;  /* 0xffffffd0e7887836 */ /* 0x000fe20000000000 */
[----:B------:R-:W-:Y:S01]  /*23cd0*/  IABS R137, R137 ;  /* 0x0000008900897213 */ /* 0x000fe20000000000 */
[----:B------:R-:W-:Y:S01]  /*23ce0*/  FFMA.FTZ R53, -R225, R134, R53 ;  /* 0x00000086e1357223 */ /* 0x000fe20000010135 */
[----:B------:R-:W-:Y:S01]  /*23cf0*/  ISETP.GE.AND P1, PT, R187, R228, PT ;  /* 0x000000e4bb00720c */ /* 0x000fe20003f26270 */
[----:B------:R-:W-:Y:S01]  /*23d00*/  FFMA.FTZ R59, -R225, R134, R59 ;  /* 0x00000086e13b7223 */ /* 0x000fe2000001013b */
[----:B------:R-:W-:Y:S01]  /*23d10*/  FSEL R181, R25, -INF , P5 ;  /* 0xff80000019b57808 */ /* 0x000fe20002800000 */
[----:B------:R-:W-:Y:S01]  /*23d20*/  VIADD R25, R233, 0x31 ;  /* 0x00000031e9197836 */ /* 0x000fe20000000000 */
[----:B------:R-:W-:Y:S01]  /*23d30*/  ISETP.GE.AND P5, PT, R155, R228, PT ;  /* 0x000000e49b00720c */ /* 0x000fe20003fa6270 */
[CC--:B------:R-:W-:Y:S01]  /*23d40*/  FFMA.FTZ R60, -R225.reuse, R3.reuse, R60 ;  /* 0x00000003e13c7223 */ /* 0x0c0fe2000001013c */
[----:B------:R-:W-:Y:S01]  /*23d50*/  IABS R138, R138 ;  /* 0x0000008a008a7213 */ /* 0x000fe20000000000 */
        /* <DEDUP_REMOVED lines=9> */
[----:B------:R-:W-:Y:S01]  /*23df0*/  I2FP.F32.S32 R138, R138 ;  /* 0x0000008a008a7245 */ /* 0x000fe20000201400 */
[----:B------:R-:W-:Y:S01]  /*23e00*/  VIADD R231, R231, 0x80 ;  /* 0x00000080e7e77836 */ /* 0x000fe20000000000 */
[----:B------:R-:W-:Y:S02]  /*23e10*/  ISETP.GE.AND P5, PT, R177, R226, PT ;  /* 0x000000e2b100720c */ /* 0x000fe40003fa6270 */
[----:B------:R-:W-:Y:S01]  /*23e20*/  ISETP.GE.AND P0, PT, R179, R228, PT ;  /* 0x000000e4b300720c */ /* 0x000fe20003f06270 */
[----:B------:R-:W-:Y:S01]  /*23e30*/  FFMA.FTZ R65, -R225, R138, R65 ;  /* 0x0000008ae1417223 */ /* 0x000fe20000010141 */
[----:B------:R-:W-:Y:S02]  /*23e40*/  FSEL R134, R13, -INF , P1 ;  /* 0xff8000000d867808 */ /* 0x000fe40000800000 */
[----:B------:R-:W-:Y:S02]  /*23e50*/  ISETP.GE.AND P1, PT, R173, R228, PT ;  /* 0x000000e4ad00720c */ /* 0x000fe40003f26270 */
[----:B------:R-:W-:Y:S02]  /*23e60*/  FSEL R6, R15, -INF , P5 ;  /* 0xff8000000f067808 */ /* 0x000fe40002800000 */
[----:B------:R-:W-:Y:S02]  /*23e70*/  FSEL R138, R12, -INF , P0 ;  /* 0xff8000000c8a7808 */ /* 0x000fe40000000000 */
[C---:B------:R-:W-:Y:S02]  /*23e80*/  ISETP.GE.AND P5, PT, R175.reuse, R226, PT ;  /* 0x000000e2af00720c */ /* 0x040fe40003fa6270 */
        /* <DEDUP_REMOVED lines=17> */
[-C--:B------:R-:W-:Y:S02]  /*23fa0*/  ISETP.GE.AND P1, PT, R187, R226.reuse, PT ;  /* 0x000000e2bb00720c */ /* 0x080fe40003f26270 */
[-C--:B------:R-:W-:Y:S02]  /*23fb0*/  ISETP.GE.AND P5, PT, R163, R226.reuse, PT ;  /* 0x000000e2a300720c */ /* 0x080fe40003fa6270 */
[----:B------:R-:W-:Y:S02]  /*23fc0*/  FSEL R5, R7, -INF , P0 ;  /* 0xff80000007057808 */ /* 0x000fe40000000000 */
[-C--:B------:R-:W-:Y:S02]  /*23fd0*/  ISETP.GE.AND P0, PT, R191, R226.reuse, PT ;  /* 0x000000e2bf00720c */ /* 0x080fe40003f06270 */
[----:B------:R-:W-:Y:S02]  /*23fe0*/  FSEL R7, R11, -INF , P1 ;  /* 0xff8000000b077808 */ /* 0x000fe40000800000 */
[----:B------:R-:W-:Y:S02]  /*23ff0*/  FSEL R22, R22, -INF , P5 ;  /* 0xff80000016167808 */ /* 0x000fe40002800000 */
[----:B------:R-:W-:Y:S02]  /*24000*/  ISETP.GE.AND P1, PT, R179, R226, PT ;  /* 0x000000e2b300720c */ /* 0x000fe40003f26270 */
[----:B------:R-:W-:Y:S02]  /*24010*/  FSEL R9, R10, -INF , P0 ;  /* 0xff8000000a097808 */ /* 0x000fe40000000000 */
[-C--:B------:R-:W-:Y:S02]  /*24020*/  ISETP.GE.AND P5, PT, R147, R228.reuse, PT ;  /* 0x000000e49300720c */ /* 0x080fe40003fa6270 */
[-C--:B------:R-:W-:Y:S02]  /*24030*/  ISETP.GE.AND P0, PT, R153, R228.reuse, PT ;  /* 0x000000e49900720c */ /* 0x080fe40003f06270 */
[----:B------:R-:W-:Y:S02]  /*24040*/  FSEL R14, R14, -INF , P1 ;  /* 0xff8000000e0e7808 */ /* 0x000fe40000800000 */
[----:B------:R-:W-:Y:S02]  /*24050*/  ISETP.GE.AND P1, PT, R233, R228, PT ;  /* 0x000000e4e900720c */ /* 0x000fe40003f26270 */
        /* <DEDUP_REMOVED lines=8> */
[----:B------:R-:W-:Y:S02]  /*240e0*/  FSEL R32, R32, -INF , P0 ;  /* 0xff80000020207808 */ /* 0x000fe40000000000 */
[----:B------:R-:W-:Y:S02]  /*240f0*/  ISETP.GE.AND P5, PT, R143, R228, PT ;  /* 0x000000e48f00720c */ /* 0x000fe40003fa6270 */
[----:B------:R-:W-:Y:S02]  /*24100*/  ISETP.GE.AND P0, PT, R233, R226, PT ;  /* 0x000000e2e900720c */ /* 0x000fe40003f06270 */
[----:B------:R-:W-:Y:S01]  /*24110*/  FSEL R184, R23, -INF , P1 ;  /* 0xff80000017b87808 */ /* 0x000fe20000800000 */
[----:B------:R-:W-:Y:S01]  /*24120*/  VIADD R23, R233, 0x39 ;  /* 0x00000039e9177836 */ /* 0x000fe20000000000 */
        /* <DEDUP_REMOVED lines=11> */
[----:B------:R-:W-:Y:S01]  /*241e0*/  FSEL R183, R27, -INF , P1 ;  /* 0xff8000001bb77808 */ /* 0x000fe20000800000 */
[----:B------:R-:W-:Y:S01]  /*241f0*/  VIADD R27, R233, 0x30 ;  /* 0x00000030e91b7836 */ /* 0x000fe20000000000 */
[----:B------:R-:W-:Y:S02]  /*24200*/  ISETP.GE.AND P1, PT, R141, R228, PT ;  /* 0x000000e48d00720c */ /* 0x000fe40003f26270 */
[----:B------:R-:W-:Y:S02]  /*24210*/  FSEL R48, R48, -INF , P5 ;  /* 0xff80000030307808 */ /* 0x000fe40002800000 */
[----:B------:R-:W-:Y:S02]  /*24220*/  FSEL R61, R61, -INF , P0 ;  /* 0xff8000003d3d7808 */ /* 0x000fe40000000000 */
        /* <DEDUP_REMOVED lines=17> */
[----:B------:R-:W-:Y:S02]  /*24340*/  IABS R136, R136 ;  /* 0x0000008800887213 */ /* 0x000fe40000000000 */
[----:B------:R-:W-:Y:S02]  /*24350*/  FSEL R54, R54, -INF , P0 ;  /* 0xff80000036367808 */ /* 0x000fe40000000000 */
[-C--:B------:R-:W-:Y:S02]  /*24360*/  ISETP.GE.AND P5, PT, R145, R226.reuse, PT ;  /* 0x000000e29100720c */ /* 0x080fe40003fa6270 */
[----:B------:R-:W-:Y:S02]  /*24370*/  ISETP.GE.AND P0, PT, R29, R226, PT ;  /* 0x000000e21d00720c */ /* 0x000fe40003f06270 */
[----:B------:R-:W-:Y:S02]  /*24380*/  FSEL R35, R35, -INF , P1 ;  /* 0xff80000023237808 */ /* 0x000fe40000800000 */
[----:B------:R-:W-:Y:S02]  /*24390*/  I2FP.F32.S32 R136, R136 ;  /* 0x0000008800887245 */ /* 0x000fe40000201400 */
[----:B------:R-:W-:Y:S02]  /*243a0*/  ISETP.GE.AND P1, PT, R37, R228, PT ;  /* 0x000000e42500720c */ /* 0x000fe40003f26270 */
[----:B------:R-:W-:Y:S01]  /*243b0*/  FSEL R43, R43, -INF , P5 ;  /* 0xff8000002b2b7808 */ /* 0x000fe20002800000 */
[-C--:B------:R-:W-:Y:S01]  /*243c0*/  FFMA.FTZ R57, -R225, R136.reuse, R57 ;  /* 0x00000088e1397223 */ /* 0x080fe20000010139 */
[-C--:B------:R-:W-:Y:S01]  /*243d0*/  ISETP.GE.AND P5, PT, R149, R227.reuse, PT ;  /* 0x000000e39500720c */ /* 0x080fe20003fa6270 */
[----:B------:R-:W-:Y:S01]  /*243e0*/  FFMA.FTZ R63, -R225, R136, R63 ;  /* 0x00000088e13f7223 */ /* 0x000fe2000001013f */
        /* <DEDUP_REMOVED lines=11> */
[----:B------:R-:W-:Y:S02]  /*244a0*/  FSEL R15, R142, -INF , !P0 ;  /* 0xff8000008e0f7808 */ /* 0x000fe40004000000 */
[-C--:B------:R-:W-:Y:S02]  /*244b0*/  ISETP.GE.AND P5, PT, R137, R226.reuse, PT ;  /* 0x000000e28900720c */ /* 0x080fe40003fa6270 */
[-C--:B------:R-:W-:Y:S02]  /*244c0*/  ISETP.GE.AND P0, PT, R177, R227.reuse, PT ;  /* 0x000000e3b100720c */ /* 0x080fe40003f06270 */
[----:B------:R-:W-:Y:S02]  /*244d0*/  FSEL R60, R60, -INF , P1 ;  /* 0xff8000003c3c7808 */ /* 0x000fe40000800000 */
[----:B------:R-:W-:Y:S02]  /*244e0*/  FSEL R19, R146, -INF , !P6 ;  /* 0xff80000092137808 */ /* 0x000fe40007000000 */
[-C--:B------:R-:W-:Y:S02]  /*244f0*/  ISETP.GE.AND P1, PT, R143, R226.reuse, PT ;  /* 0x000000e28f00720c */ /* 0x080fe40003f26270 */
[----:B------:R-:W-:Y:S02]  /*24500*/  FSEL R185, R51, -INF , P5 ;  /* 0xff80000033b97808 */ /* 0x000fe40002800000 */
[-C--:B------:R-:W-:Y:S02]  /*24510*/  ISETP.GE.AND P6, PT, R187, R227.reuse, PT ;  /* 0x000000e3bb00720c */ /* 0x080fe40003fc6270 */
[----:B------:R-:W-:Y:S02]  /*24520*/  ISETP.GE.AND P5, PT, R37, R226, PT ;  /* 0x000000e22500720c */ /* 0x000fe40003fa6270 */
[----:B------:R-:W-:Y:S02]  /*24530*/  FSEL R51, R134, -INF , !P0 ;  /* 0xff80000086337808 */ /* 0x000fe40004000000 */
[-C--:B------:R-:W-:Y:S02]  /*24540*/  ISETP.GE.AND P0, PT, R163, R227.reuse, PT ;  /* 0x000000e3a300720c */ /* 0x080fe40003f06270 */
[----:B------:R-:W-:Y:S02]  /*24550*/  FSEL R46, R46, -INF , P1 ;  /* 0xff8000002e2e7808 */ /* 0x000fe40000800000 */
[----:B------:R-:W-:Y:S02]  /*24560*/  FSEL R13, R140, -INF , !P6 ;  /* 0xff8000008c0d7808 */ /* 0x000fe40007000000 */
[----:B------:R-:W-:Y:S02]  /*24570*/  FSEL R11, R8, -INF , !P4 ;  /* 0xff800000080b7808 */ /* 0x000fe40006000000 */
[----:B------:R-:W-:Y:S02]  /*24580*/  ISETP.GE.AND P1, PT, R21, R228, PT ;  /* 0x000000e41500720c */ /* 0x000fe40003f26270 */
[----:B------:R-:W-:Y:S02]  /*24590*/  FSEL R55, R55, -INF , P5 ;  /* 0xff80000037377808 */ /* 0x000fe40002800000 */
[-C--:B------:R-:W-:Y:S02]  /*245a0*/  ISETP.GE.AND P6, PT, R175, R227.reuse, PT ;  /* 0x000000e3af00720c */ /* 0x080fe40003fc6270 */
[-C--:B------:R-:W-:Y:S02]  /*245b0*/  ISETP.GE.AND P4, PT, R157, R227.reuse, PT ;  /* 0x000000e39d00720c */ /* 0x080fe40003f86270 */
[----:B------:R-:W-:Y:S02]  /*245c0*/  FSEL R188, R20, -INF , !P0 ;  /* 0xff80000014bc7808 */ /* 0x000fe40004000000 */
[----:B------:R-:W-:Y:S02]  /*245d0*/  ISETP.GE.AND P5, PT, R27, R226, PT ;  /* 0x000000e21b00720c */ /* 0x000fe40003fa6270 */
[-C--:B------:R-:W-:Y:S02]  /*245e0*/  ISETP.GE.AND P0, PT, R187, R224.reuse, PT ;  /* 0x000000e0bb00720c */ /* 0x080fe40003f06270 */
[----:B------:R-:W-:Y:S02]  /*245f0*/  FSEL R59, R16, -INF , !P6 ;  /* 0xff800000103b7808 */ /* 0x000fe40007000000 */
[----:B------:R-:W-:Y:S02]  /*24600*/  FSEL R64, R64, -INF , P1 ;  /* 0xff80000040407808 */ /* 0x000fe40000800000 */
[----:B------:R-:W-:Y:S02]  /*24610*/  FSEL R181, R181, -INF , !P4 ;  /* 0xff800000b5b57808 */ /* 0x000fe40006000000 */
[----:B------:R-:W-:Y:S02]  /*24620*/  FSEL R62, R62, -INF , P5 ;  /* 0xff8000003e3e7808 */ /* 0x000fe40002800000 */
[-C--:B------:R-:W-:Y:S02]  /*24630*/  ISETP.GE.AND P6, PT, R161, R227.reuse, PT ;  /* 0x000000e3a100720c */ /* 0x080fe40003fc6270 */
[-C--:B------:R-:W-:Y:S02]  /*24640*/  ISETP.GE.AND P4, PT, R155, R227.reuse, PT ;  /* 0x000000e39b00720c */ /* 0x080fe40003f86270 */
[-C--:B------:R-:W-:Y:S02]  /*24650*/  ISETP.GE.AND P1, PT, R167, R224.reuse, PT ;  /* 0x000000e0a700720c */ /* 0x080fe40003f26270 */
[-C--:B------:R-:W-:Y:S02]  /*24660*/  ISETP.GE.AND P5, PT, R193, R227.reuse, PT ;  /* 0x000000e3c100720c */ /* 0x080fe40003fa6270 */
[----:B------:R-:W-:Y:S02]  /*24670*/  FSEL R7, R7, -INF , !P0 ;  /* 0xff80000007077808 */ /* 0x000fe40004000000 */
[----:B------:R-:W-:Y:S02]  /*24680*/  ISETP.GE.AND P0, PT, R175, R224, PT ;  /* 0x000000e0af00720c */ /* 0x000fe40003f06270 */
[----:B------:R-:W-:Y:S02]  /*24690*/  FSEL R162, R28, -INF , !P4 ;  /* 0xff8000001ca27808 */ /* 0x000fe40006000000 */
[----:B------:R-:W-:Y:S02]  /*246a0*/  FSEL R172, R172, -INF , !P1 ;  /* 0xff800000acac7808 */ /* 0x000fe40004800000 */
[----:B------:R-:W-:Y:S02]  /*246b0*/  FSEL R186, R186, -INF , !P6 ;  /* 0xff800000baba7808 */ /* 0x000fe40007000000 */
[----:B------:R-:W-:Y:S02]  /*246c0*/  ISETP.GE.AND P1, PT, R33, R226, PT ;  /* 0x000000e22100720c */ /* 0x000fe40003f26270 */
[----:B------:R-:W-:Y:S02]  /*246d0*/  FSEL R17, R144, -INF , !P5 ;  /* 0xff80000090117808 */ /* 0x000fe40006800000 */
[-C--:B------:R-:W-:Y:S02]  /*246e0*/  ISETP.GE.AND P6, PT, R159, R227.reuse, PT ;  /* 0x000000e39f00720c */ /* 0x080fe40003fc6270 */
[----:B------:R-:W-:Y:S02]  /*246f0*/  ISETP.GE.AND P4, PT, R173, R224, PT ;  /* 0x000000e0ad00720c */ /* 0x000fe40003f86270 */
[-C--:B------:R-:W-:Y:S02]  /*24700*/  ISETP.GE.AND P5, PT, R179, R227.reuse, PT ;  /* 0x000000e3b300720c */ /* 0x080fe40003fa6270 */
[----:B------:R-:W-:Y:S02]  /*24710*/  FSEL R67, R18, -INF , !P0 ;  /* 0xff80000012437808 */ /* 0x000fe40004000000 */
[----:B------:R-:W-:Y:S02]  /*24720*/  ISETP.GE.AND P0, PT, R233, R227, PT ;  /* 0x000000e3e900720c */ /* 0x000fe40003f06270 */
[----:B------:R-:W-:Y:S02]  /*24730*/  FSEL R58, R58, -INF , P1 ;  /* 0xff8000003a3a7808 */ /* 0x000fe40000800000 */
[----:B------:R-:W-:Y:S02]  /*24740*/  FSEL R182, R24, -INF , !P6 ;  /* 0xff80000018b67808 */ /* 0x000fe40007000000 */
[----:B------:R-:W-:Y:S02]  /*24750*/  FSEL R65, R4, -INF , !P4 ;  /* 0xff80000004417808 */ /* 0x000fe40006000000 */
[----:B------:R-:W-:Y:S02]  /*24760*/  ISETP.GE.AND P1, PT, R25, R226, PT ;  /* 0x000000e21900720c */ /* 0x000fe40003f26270 */
[----:B------:R-:W-:Y:S02]  /*24770*/  FSEL R41, R138, -INF , !P5 ;  /* 0xff8000008a297808 */ /* 0x000fe40006800000 */
[-C--:B------:R-:W-:Y:S02]  /*24780*/  ISETP.GE.AND P6, PT, R177, R224.reuse, PT ;  /* 0x000000e0b100720c */ /* 0x080fe40003fc6270 */
[----:B------:R-:W-:Y:S02]  /*24790*/  FMNMX3.FTZ R4, R0, R19, R17, !PT ;  /* 0x0000001300047276 */ /* 0x000fe40007810011 */
[----:B------:R-:W-:Y:S02]  /*247a0*/  FSEL R174, R36, -INF , !P0 ;  /* 0xff80000024ae7808 */ /* 0x000fe40004000000 */
[-C--:B------:R-:W-:Y:S02]  /*247b0*/  ISETP.GE.AND P5, PT, R173, R227.reuse, PT ;  /* 0x000000e3ad00720c */ /* 0x080fe40003fa6270 */
[----:B------:R-:W-:Y:S02]  /*247c0*/  ISETP.GE.AND P0, PT, R147, R227, PT ;  /* 0x000000e39300720c */ /* 0x000fe40003f06270 */
[----:B------:R-:W-:Y:S02]  /*247d0*/  FSEL R63, R63, -INF , P1 ;  /* 0xff8000003f3f7808 */ /* 0x000fe40000800000 */
[----:B------:R-:W-:Y:S02]  /*247e0*/  FMNMX3.FTZ R4, R4, R15, R13, !PT ;  /* 0x0000000f04047276 */ /* 0x000fe4000781000d */
[----:B------:R-:W-:Y:S02]  /*247f0*/  FSEL R56, R6, -INF , !P6 ;  /* 0xff80000006387808 */ /* 0x000fe40007000000 */
[----:B------:R-:W-:Y:S02]  /*24800*/  FSEL R57, R12, -INF , !P5 ;  /* 0xff8000000c397808 */ /* 0x000fe40006800000 */
[-C--:B------:R-:W-:Y:S02]  /*24810*/  ISETP.GE.AND P1, PT, R193, R224.reuse, PT ;  /* 0x000000e0c100720c */ /* 0x080fe40003f26270 */
[-C--:B------:R-:W-:Y:S02]  /*24820*/  ISETP.GE.AND P6, PT, R163, R224.reuse, PT ;  /* 0x000000e0a300720c */ /* 0x080fe40003fc6270 */
[----:B------:R-:W-:Y:S02]  /*24830*/  FSEL R170, R40, -INF , !P0 ;  /* 0xff80000028aa7808 */ /* 0x000fe40004000000 */
[-C--:B------:R-:W-:Y:S02]  /*24840*/  ISETP.GE.AND P5, PT, R191, R224.reuse, PT ;  /* 0x000000e0bf00720c */ /* 0x080fe40003fa6270 */
[-C--:B------:R-:W-:Y:S02]  /*24850*/  ISETP.GE.AND P0, PT, R153, R224.reuse, PT ;  /* 0x000000e09900720c */ /* 0x080fe40003f06270 */
[----:B------:R-:W-:Y:S02]  /*24860*/  FMNMX3.FTZ R4, R4, R41, R51, !PT ;  /* 0x0000002904047276 */ /* 0x000fe40007810033 */
[----:B------:R-:W-:Y:S02]  /*24870*/  FSEL R158, R22, -INF , !P6 ;  /* 0xff800000169e7808 */ /* 0x000fe40007000000 */
[----:B------:R-:W-:Y:S02]  /*24880*/  FSEL R5, R5, -INF , !P1 ;  /* 0xff80000005057808 */ /* 0x000fe40004800000 */
[----:B------:R-:W-:Y:S02]  /*24890*/  FSEL R9, R9, -INF , !P5 ;  /* 0xff80000009097808 */ /* 0x000fe40006800000 */
[-C--:B------:R-:W-:Y:S02]  /*248a0*/  ISETP.GE.AND P6, PT, R145, R227.reuse, PT ;  /* 0x000000e39100720c */ /* 0x080fe40003fc6270 */
        /* <DEDUP_REMOVED lines=10> */
[----:B------:R-:W-:Y:S02]  /*24950*/  FMNMX3.FTZ R31, R31, R188, R186, !PT ;  /* 0x000000bc1f1f7276 */ /* 0x000fe400078100ba */
[----:B------:R-:W-:Y:S02]  /*24960*/  FMNMX3.FTZ R4, R4, R9, R7, !PT ;  /* 0x0000000904047276 */ /* 0x000fe40007810007 */
        /* <DEDUP_REMOVED lines=8> */
[----:B------:R-:W-:Y:S02]  /*249f0*/  ISETP.GE.AND P1, PT, R157, R224, PT ;  /* 0x000000e09d00720c */ /* 0x000fe40003f26270 */
[----:B------:R-:W-:Y:S02]  /*24a00*/  FSEL R245, R35, -INF , !P6 ;  /* 0xff80000023f57808 */ /* 0x000fe40007000000 */
[----:B------:R-:W-:Y:S02]  /*24a10*/  FMNMX3.FTZ R31, R31, R162, R180, !PT ;  /* 0x000000a21f1f7276 */ /* 0x000fe400078100b4 */
        /* <DEDUP_REMOVED lines=10> */
[----:B------:R-:W-:Y:S02]  /*24ac0*/  FSEL R168, R34, -INF , !P1 ;  /* 0xff80000022a87808 */ /* 0x000fe40004800000 */
[-C--:B------:R-:W-:Y:S02]  /*24ad0*/  ISETP.GE.AND P1, PT, R39, R227.reuse, PT ;  /* 0x000000e32700720c */ /* 0x080fe40003f26270 */
[----:B------:R-:W-:Y:S02]  /*24ae0*/  FMNMX3.FTZ R31, R31, R174, R178, !PT ;  /* 0x000000ae1f1f7276 */ /* 0x000fe400078100b2 */
[----:B------:R-:W-:Y:S02]  /*24af0*/  FSEL R241, R30, -INF , !P5 ;  /* 0xff8000001ef17808 */ /* 0x000fe40006800000 */
[----:B------:R-:W-:Y:S02]  /*24b00*/  FMNMX3.FTZ R35, R35, R160, R183, !PT ;  /* 0x000000a023237276 */ /* 0x000fe400078100b7 */
[----:B------:R-:W-:Y:S02]  /*24b10*/  FSEL R203, R45, -INF , !P4 ;  /* 0xff8000002dcb7808 */ /* 0x000fe40006000000 */
[-C--:B------:R-:W-:Y:S02]  /*24b20*/  ISETP.GE.AND P6, PT, R37, R227.reuse, PT ;  /* 0x000000e32500720c */ /* 0x080fe40003fc6270 */
[----:B------:R-:W-:Y:S02]  /*24b30*/  FSEL R179, R52, -INF , !P1 ;  /* 0xff80000034b37808 */ /* 0x000fe40004800000 */
[----:B------:R-:W-:Y:S02]  /*24b40*/  FMNMX3.FTZ R4, R31, R170, R251, !PT ;  /* 0x000000aa1f047276 */ /* 0x000fe400078100fb */
[-C--:B------:R-:W-:Y:S02]  /*24b50*/  ISETP.GE.AND P4, PT, R139, R227.reuse, PT ;  /* 0x000000e38b00720c */ /* 0x080fe40003f86270 */
[----:B------:R-:W-:Y:S02]  /*24b60*/  ISETP.GE.AND P5, PT, R137, R227, PT ;  /* 0x000000e38900720c */ /* 0x000fe40003fa6270 */
[CC--:B------:R-:W-:Y:S01]  /*24b70*/  ISETP.GE.AND P1, PT, R233.reuse, R224.reuse, PT ;  /* 0x000000e0e900720c */ /* 0x0c0fe20003f26270 */
[----:B------:R-:W-:Y:S01]  /*24b80*/  VIADD R233, R233, 0xffffff80 ;  /* 0xffffff80e9e97836 */ /* 0x000fe20000000000 */
[----:B------:R-:W-:Y:S02]  /*24b90*/  FMNMX3.FTZ R35, R35, R241, R166, !PT ;  /* 0x000000f123237276 */ /* 0x000fe400078100a6 */
[----:B------:R-:W-:Y:S02]  /*24ba0*/  FSEL R177, R53, -INF , !P6 ;  /* 0xff80000035b17808 */ /* 0x000fe40007000000 */
        /* <DEDUP_REMOVED lines=39> */
[----:B------:R-:W-:Y:S02]  /*24e20*/  ISETP.GE.AND P1, PT, R29, R224, PT ;  /* 0x000000e01d00720c */ /* 0x000fe40003f26270 */
[----:B------:R-:W-:Y:S02]  /*24e30*/  FSEL R175, R54, -INF , !P4 ;  /* 0xff80000036af7808 */ /* 0x000fe40006000000 */
[----:B------:R-:W-:Y:S02]  /*24e40*/  FSEL R173, R55, -INF , !P5 ;  /* 0xff80000037ad7808 */ /* 0x000fe40006800000 */
[----:B------:R-:W-:Y:S02]  /*24e50*/  FMNMX3.FTZ R6, R6, R187, R185, !PT ;  /* 0x000000bb06067276 */ /* 0x000fe400078100b9 */
[----:B------:R-:W-:Y:S02]  /*24e60*/  FMNMX3.FTZ R4, R8, R155, R152, !PT ;  /* 0x0000009b08047276 */ /* 0x000fe40007810098 */
[----:B------:R-:W-:Y:S02]  /*24e70*/  FSEL R167, R58, -INF , !P6 ;  /* 0xff8000003aa77808 */ /* 0x000fe40007000000 */
[----:B------:R-:W-:Y:S02]  /*24e80*/  ISETP.GE.AND P6, PT, R21, R226, PT ;  /* 0x000000e21500720c */ /* 0x000fe40003fc6270 */
[-C--:B------:R-:W-:Y:S02]  /*24e90*/  ISETP.GE.AND P0, PT, R27, R224.reuse, PT ;  /* 0x000000e01b00720c */ /* 0x080fe40003f06270 */
[-C--:B------:R-:W-:Y:S02]  /*24ea0*/  ISETP.GE.AND P4, PT, R25, R224.reuse, PT ;  /* 0x000000e01900720c */ /* 0x080fe40003f86270 */
[----:B------:R-:W-:Y:S02]  /*24eb0*/  FSEL R165, R165, -INF , !P1 ;  /* 0xff800000a5a57808 */ /* 0x000fe40004800000 */
[----:B------:R-:W-:Y:S02]  /*24ec0*/  FMNMX3.FTZ R8, R6, R175, R173, !PT ;  /* 0x000000af06087276 */ /* 0x000fe400078100ad */
[-C--:B------:R-:W-:Y:S02]  /*24ed0*/  ISETP.GE.AND P1, PT, R21, R224.reuse, PT ;  /* 0x000000e01500720c */ /* 0x080fe40003f26270 */
[----:B------:R-:W-:Y:S02]  /*24ee0*/  FSEL R161, R62, -INF , !P0 ;  /* 0xff8000003ea17808 */ /* 0x000fe40004000000 */
[----:B------:R-:W-:Y:S02]  /*24ef0*/  FSEL R157, R63, -INF , !P4 ;  /* 0xff8000003f9d7808 */ /* 0x000fe40006000000 */
[----:B------:R-:W-:Y:S02]  /*24f00*/  ISETP.GE.AND P5, PT, R23, R224, PT ;  /* 0x000000e01700720c */ /* 0x000fe40003fa6270 */
[----:B------:R-:W-:Y:S01]  /*24f10*/  FSEL R66, R66, -INF , P6 ;  /* 0xff80000042427808 */ /* 0x000fe20003000000 */
[----:B------:R-:W1:Y:S01]  /*24f20*/  SHFL.BFLY PT, R23, R4, 0x2, 0x1f ;  /* 0x0c401f0004177f89 */ /* 0x000e6200000e0000 */
[----:B------:R-:W-:Y:S02]  /*24f30*/  FMNMX3.FTZ R8, R8, R167, R165, !PT ;  /* 0x000000a708087276 */ /* 0x000fe400078100a5 */
[----:B------:R-:W-:Y:S02]  /*24f40*/  FSEL R137, R66, -INF , !P1 ;  /* 0xff80000042897808 */ /* 0x000fe40004800000 */
[----:B------:R-:W-:Y:S02]  /*24f50*/  FMNMX3.FTZ R3, R8, R161, R157, !PT ;  /* 0x000000a108037276 */ /* 0x000fe4000781009d */
[----:B------:R-:W-:Y:S02]  /*24f60*/  FSEL R136, R136, -INF , !P5 ;  /* 0xff80000088887808 */ /* 0x000fe40006800000 */
        /* <DEDUP_REMOVED lines=21> */
[----:B------:R-:W-:Y:S01]  /*250c0*/  FSETP.NEU.FTZ.AND P0, PT, R3, -INF , PT ;  /* 0xff8000000300780b */ /* 0x000fe20003f1d000 */
[----:B------:R-:W-:Y:S01]  /*250d0*/  LDSM.16.MT88.4 R20, [R138+0xc000] ;  /* 0x00c000008a14783b */ /* 0x000fe20000004200 */
        /* <DEDUP_REMOVED lines=490> */
.L_x_7816:
[----:B------:R-:W1:Y:S01]  /*26f80*/  LDC.64 R136, c[0x0][0x358] ;  /* 0x0000d600ff887b82 */ /* 0x000e620000000a00 */
[----:B------:R-:W-:Y:S02]  /*26f90*/  IMAD.MOV.U32 R0, RZ, RZ, 0x40 ;  /* 0x00000040ff007424 */ /* 0x000fe400078e00ff */
        /* <DEDUP_REMOVED lines=13> */
.L_x_7845:
        /* <DEDUP_REMOVED lines=12> */
[----:B------:R-:W-:Y:S02]  /*27130*/  LOP3.LUT R9, R12, R9, RZ, 0xfc, !PT ;  /* 0x000000090c097212 */ /* 0x000fe400078efcff */
[----:B--2---:R-:W-:Y:S02]  /*27140*/  FSEL R10, R10, 1, P1 ;  /* 0x3f8000000a0a7808 */ /* 0x004fe40000800000 */
[----:B------:R-:W-:-:S02]  /*27150*/  LEA R9, R9, UR8, 0x2 ;  /* 0x0000000809097c11 */ /* 0x000fc4000f8e10ff */
[----:B------:R-:W-:Y:S01]  /*27160*/  SEL R4, R4, 0xffffffe0, !P2 ;  /* 0xffffffe004047807 */ /* 0x000fe20005000000 */
[----:B------:R-:W-:Y:S01]  /*27170*/  FMUL.FTZ R128, R10, R128 ;  /* 0x000000800a807220 */ /* 0x000fe20000410000 */
[----:B---3--:R-:W-:Y:S01]  /*27180*/  FSEL R8, R8, 1, P0 ;  /* 0x3f80000008087808 */ /* 0x008fe20000000000 */
[C---:B------:R-:W-:Y:S01]  /*27190*/  FMUL.FTZ R129, R10.reuse, R129 ;  /* 0x000000810a817220 */ /* 0x040fe20000410000 */
[C---:B------:R-:W-:Y:S01]  /*271a0*/  IADD3 R13, PT, PT, R9.reuse, 0x80, RZ ;  /* 0x00000080090d7810 */ /* 0x040fe20007ffe0ff */
        /* <DEDUP_REMOVED lines=35> */
[----:B------:R-:W-:Y:S01]  /*273e0*/  FMUL.FTZ R125, R10, R125 ;  /* 0x0000007d0a7d7220 */ /* 0x000fe20000410000 */
[-C--:B------:R-:W-:Y:S01]  /*273f0*/  IADD3 R0, PT, PT, R4, R9.reuse, RZ ;  /* 0x0000000904007210 */ /* 0x080fe20007ffe0ff */
[----:B------:R-:W-:Y:S01]  /*27400*/  FMUL.FTZ R120, R10, R120 ;  /* 0x000000780a787220 */ /* 0x000fe20000410000 */
[----:B------:R-:W-:Y:S01]  /*27410*/  IADD3 R11, PT, PT, R8, R9, RZ ;  /* 0x00000009080b7210 */ /* 0x000fe20007ffe0ff */
        /* <DEDUP_REMOVED lines=27> */
[----:B------:R-:W-:Y:S01]  /*275d0*/  IADD3 R10, PT, PT, R4, R11, RZ ;  /* 0x0000000b040a7210 */ /* 0x000fe20007ffe0ff */
[----:B------:R-:W-:Y:S01]  /*275e0*/  STS.64 [R9], R128 ;  /* 0x0000008009007388 */ /* 0x000fe20000000a00 */
[----:B------:R-:W-:-:S02]  /*275f0*/  IADD3 R15, PT, PT, R8, R13, RZ ;  /* 0x0000000d080f7210 */ /* 0x000fc40007ffe0ff */
[C---:B------:R-:W-:Y:S01]  /*27600*/  IADD3 R8, PT, PT, R4.reuse, R13, RZ ;  /* 0x0000000d04087210 */ /* 0x040fe20007ffe0ff */
[----:B------:R-:W-:Y:S01]  /*27610*/  STS.64 [R9+0x800], R130 ;  /* 0x0008008209007388 */ /* 0x000fe20000000a00 */
[----:B------:R-:W-:Y:S02]  /*27620*/  IADD3 R4, PT, PT, R4, R15, RZ ;  /* 0x0000000f04047210 */ /* 0x000fe40007ffe0ff */
[C---:B------:R-:W-:Y:S01]  /*27630*/  R2UR UR10, R136.reuse ;  /* 0x00000000880a72ca */ /* 0x040fe200000e0000 */
[----:B------:R-:W-:Y:S01]  /*27640*/  STS.64 [R0], R124 ;  /* 0x0000007c00007388 */ /* 0x000fe20000000a00 */
[C---:B------:R-:W-:Y:S02]  /*27650*/  R2UR UR11, R137.reuse ;  /* 0x00000000890b72ca */ /* 0x040fe400000e0000 */
[----:B------:R-:W-:Y:S01]  /*27660*/  R2UR UR4, R136 ;  /* 0x00000000880472ca */ /* 0x000fe200000e0000 */
[----:B------:R-:W-:Y:S01]  /*27670*/  STS.64 [R0+0x800], R126 ;  /* 0x0008007e00007388 */ /* 0x000fe20000000a00 */
[----:B------:R-:W-:-:S03]  /*27680*/  R2UR UR5, R137 ;  /* 0x00000000890572ca */ /* 0x000fc600000e0000 */
        /* <DEDUP_REMOVED lines=37> */
[----:B------:R3:W5:Y:S01]  /*278e0*/  LD.E.64 R74, desc[UR10][R132.64+0x78] ;  /* 0x0000780a844a7980 */ /* 0x000762000c101b00 */
[----:B------:R-:W-:Y:S02]  /*278f0*/  SHF.R.U32.HI R8, RZ, 0x2, R196 ;  /* 0x00000002ff087819 */ /* 0x000fe400000116c4 */
[----:B------:R-:W-:Y:S02]  /*27900*/  LOP3.LUT R77, R77, 0x38, R198, 0x78, !PT ;  /* 0x000000384d4d7812 */ /* 0x000fe400078e78c6 */
[----:B------:R-:W-:Y:S01]  /*27910*/  LOP3.LUT R68, R11, 0x7, R8, 0xf8, !PT ;  /* 0x000000070b447812 */ /* 0x000fe200078ef808 */
[----:B------:R-:W-:Y:S01]  /*27920*/  @P1 FMUL.FTZ R11, R6, 0.69314718246459960938 ;  /* 0x3f317218060b1820 */ /* 0x000fe20000410000 */
[----:B------:R-:W-:-:S02]  /*27930*/  LOP3.LUT R4, R7, 0x10, RZ, 0xc0, !PT ;  /* 0x0000001007047812 */ /* 0x000fc400078ec0ff */
[----:B------:R-:W-:Y:S02]  /*27940*/  SHF.L.U32 R215, R215, 0x6, RZ ;  /* 0x00000006d7d77819 */ /* 0x000fe400000006ff */
[----:B------:R-:W-:Y:S01]  /*27950*/  LEA R77, R77, R4, 0x2 ;  /* 0x000000044d4d7211 */ /* 0x000fe200078e10ff */
[----:B------:R-:W-:Y:S01]  /*27960*/  BAR.SYNC.DEFER_BLOCKING 0x0 ;  /* 0x0000000000007b1d */ /* 0x000fe20000010000 */
[----:B------:R-:W-:Y:S01]  /*27970*/  MOV R70, 0xff800000 ;  /* 0xff80000000467802 */ /* 0x000fe20000000f00 */
[----:B-1----:R-:W-:Y:S01]  /*27980*/  @P0 FMUL.FTZ R6, R5, 0.69314718246459960938 ;  /* 0x3f31721805060820 */ /* 0x002fe20000410000 */
[----:B------:R-:W-:Y:S01]  /*27990*/  MOV R69, 0xff800000 ;  /* 0xff80000000457802 */ /* 0x000fe20000000f00 */
[C---:B-----5:R-:W-:Y:S02]  /*279a0*/  @P1 FFMA.FTZ R70, R2.reuse, R134, R11 ;  /* 0x0000008602461223 */ /* 0x060fe4000001000b */
[----:B------:R-:W-:Y:S01]  /*279b0*/  @P0 FFMA.FTZ R69, R2, R3, R6 ;  /* 0x0000000302450223 */ /* 0x000fe20000010006 */
[----:B------:R-:W-:Y:S01]  /*279c0*/  LOP3.LUT P0, RZ, R196, 0x3, RZ, 0xc0, !PT ;  /* 0x00000003c4ff7812 */ /* 0x000fe2000780c0ff */
        /* <DEDUP_REMOVED lines=16> */
[----:B--2---:R-:W-:Y:S02]  /*27ad0*/  IMAD R16, R16, R9, R218 ;  /* 0x0000000910107224 */ /* 0x004fe400078e02da */
[----:B------:R3:W2:Y:S02]  /*27ae0*/  LDS.128 R8, [R77+UR8+0x7000] ;  /* 0x007000084d087984 */ /* 0x0006a40008000c00 */
[----:B------:R-:W-:Y:S02]  /*27af0*/  IMAD R71, R17, R16, R215 ;  /* 0x0000001011477224 */ /* 0x000fe400078e02d7 */
[----:B------:R3:W1:Y:S01]  /*27b00*/  LDS.128 R16, [R77+UR8+0x6000] ;  /* 0x006000084d107984 */ /* 0x0006620008000c00 */
[----:B----4-:R-:W-:Y:S05]  /*27b10*/  @P0 BRA `(.L_x_7826) ;  /* 0x0000000000380947 */ /* 0x010fea0003800000 */
[----:B------:R-:W-:Y:S02]  /*27b20*/  IMAD.IADD R3, R216, 0x1, -R215 ;  /* 0x00000001d8037824 */ /* 0x000fe400078e0ad7 */
[----:B------:R-:W-:-:S03]  /*27b30*/  VIADD R2, R68, 0x8 ;  /* 0x0000000844027836 */ /* 0x000fc60000000000 */
[-C--:B------:R-:W-:Y:S02]  /*27b40*/  ISETP.GE.AND P2, PT, R68, R3.reuse, PT ;  /* 0x000000034400720c */ /* 0x080fe40003f46270 */
[----:B------:R-:W-:Y:S02]  /*27b50*/  ISETP.GE.AND P1, PT, R2, R3, PT ;  /* 0x000000030200720c */ /* 0x000fe40003f26270 */
[----:B------:R-:W-:-:S04]  /*27b60*/  IADD3 R3, P0, PT, R71, R68, RZ ;  /* 0x0000004447037210 */ /* 0x000fc80007f1e0ff */
[----:B------:R-:W-:Y:S02]  /*27b70*/  LEA.HI.X.SX32 R2, R71, RZ, 0x1, P0 ;  /* 0x000000ff47027211 */ /* 0x000fe400000f0eff */
[----:B------:R-:W-:-:S03]  /*27b80*/  LEA R72, P0, R3, R72, 0x2 ;  /* 0x0000004803487211 */ /* 0x000fc600078010ff */
[C---:B------:R-:W-:Y:S02]  /*27b90*/  @!P2 R2UR UR10, R136.reuse ;  /* 0x00000000880aa2ca */ /* 0x040fe400000e0000 */
[C---:B------:R-:W-:Y:S02]  /*27ba0*/  @!P2 R2UR UR11, R137.reuse ;  /* 0x00000000890ba2ca */ /* 0x040fe400000e0000 */
[----:B------:R-:W-:Y:S02]  /*27bb0*/  @!P1 R2UR UR4, R136 ;  /* 0x00000000880492ca */ /* 0x000fe400000e0000 */
[----:B------:R-:W-:Y:S02]  /*27bc0*/  @!P1 R2UR UR5, R137 ;  /* 0x00000000890592ca */ /* 0x000fe400000e0000 */
[----:B------:R-:W-:-:S07]  /*27bd0*/  LEA.HI.X R73, R3, R73, R2, 0x2, P0 ;  /* 0x0000004903497211 */ /* 0x000fce00000f1402 */
[----:B------:R4:W-:Y:S04]  /*27be0*/  @!P2 ST.E desc[UR10][R72.64], R70 ;  /* 0x000000464800a985 */ /* 0x0009e8000c10190a */
[----:B------:R4:W-:Y:S02]  /*27bf0*/  @!P1 ST.E desc[UR4][R72.64+0x20], R69 ;  /* 0x0000204548009985 */ /* 0x0009e4000c101904 */
.L_x_7826:
[----:B------:R-:W-:Y:S05]  /*27c00*/  BSYNC.RECONVERGENT B0 ;  /* 0x0000000000007941 */ /* 0x000fea0003800200 */
.L_x_7825:
[----:B------:R-:W-:Y:S01]  /*27c10*/  SHF.R.U32.HI R196, RZ, 0x4, R196 ;  /* 0x00000004ffc47819 */ /* 0x000fe200000116c4 */
[----:B------:R-:W-:Y:S01]  /*27c20*/  IMAD.IADD R215, R216, 0x1, -R215 ;  /* 0x00000001d8d77824 */ /* 0x000fe200078e0ad7 */
[----:B------:R-:W-:Y:S02]  /*27c30*/  R2UR UR4, R136 ;  /* 0x00000000880472ca */ /* 0x000fe400000e0000 */
[----:B------:R-:W-:Y:S01]  /*27c40*/  R2UR UR5, R137 ;  /* 0x00000000890572ca */ /* 0x000fe200000e0000 */
[C---:B------:R-:W-:Y:S01]  /*27c50*/  VIADD R2, R196.reuse, 0x8 ;  /* 0x00000008c4027836 */ /* 0x040fe20000000000 */
[CC--:B------:R-:W-:Y:S01]  /*27c60*/  ISETP.GE.AND P3, PT, R196.reuse, R215.reuse, PT ;  /* 0x000000d7c400720c */ /* 0x0c0fe20003f66270 */
[----:B------:R-:W-:Y:S01]  /*27c70*/  VIADD R3, R196, 0x18 ;  /* 0x00000018c4037836 */ /* 0x000fe20000000000 */
[----:B------:R-:W-:Y:S02]  /*27c80*/  LOP3.LUT R197, R197, 0x1f80, RZ, 0xc0, !PT ;  /* 0x00001f80c5c57812 */ /* 0x000fe400078ec0ff */
[-C--:B------:R-:W-:Y:S01]  /*27c90*/  ISETP.GE.AND P1, PT, R2, R215.reuse, PT ;  /* 0x000000d70200720c */ /* 0x080fe20003f26270 */
[----:B------:R-:W-:Y:S01]  /*27ca0*/  VIADD R2, R196, 0x20 ;  /* 0x00000020c4027836 */ /* 0x000fe20000000000 */
[----:B------:R-:W-:Y:S01]  /*27cb0*/  ISETP.GE.AND P2, PT, R3, R215, PT ;  /* 0x000000d70300720c */ /* 0x000fe20003f46270 */
[----:B------:R-:W-:Y:S01]  /*27cc0*/  IMAD R0, R71, R0, RZ ;  /* 0x0000000047007224 */ /* 0x000fe200078e02ff */
[----:B------:R-:W-:-:S02]  /*27cd0*/  LOP3.LUT R197, R197, 0x3c, R76, 0xf8, !PT ;  /* 0x0000003cc5c57812 */ /* 0x000fc400078ef84c */
[-C--:B------:R-:W-:Y:S01]  /*27ce0*/  ISETP.GE.AND P6, PT, R2, R215.reuse, PT ;  /* 0x000000d70200720c */ /* 0x080fe20003fc6270 */
[C---:B------:R-:W-:Y:S01]  /*27cf0*/  VIADD R2, R196.reuse, 0x28 ;  /* 0x00000028c4027836 */ /* 0x040fe20000000000 */
[----:B------:R-:W-:Y:S01]  /*27d00*/  P2R R3, PR, RZ, 0x4 ;  /* 0x00000004ff037803 */ /* 0x000fe20000000000 */
[----:B------:R-:W-:Y:S01]  /*27d10*/  VIADD R68, R196, 0x10 ;  /* 0x00000010c4447836 */ /* 0x000fe20000000000 */
[----:B----4-:R-:W-:Y:S01]  /*27d20*/  LOP3.LUT R69, R76, 0x3c, RZ, 0xc0, !PT ;  /* 0x0000003c4c457812 */ /* 0x010fe200078ec0ff */
[----:B---3--:R3:W5:Y:S01]  /*27d30*/  LD.E R132, desc[UR4][R132.64+0xc0] ;  /* 0x0000c00484847980 */ /* 0x008762000c101900 */
[----:B------:R-:W-:Y:S01]  /*27d40*/  IADD3 R197, P2, PT, R197, R0, RZ ;  /* 0x00000000c5c57210 */ /* 0x000fe20007f5e0ff */
[----:B------:R-:W-:Y:S01]  /*27d50*/  BSSY.RECONVERGENT B0, `(.L_x_7827) ;  /* 0x0000011000007945 */ /* 0x000fe20003800200 */
[-C--:B------:R-:W-:Y:S01]  /*27d60*/  ISETP.GE.AND P5, PT, R2, R215.reuse, PT ;  /* 0x000000d70200720c */ /* 0x080fe20003fa6270 */
[----:B------:R-:W-:Y:S01]  /*27d70*/  VIADD R2, R196, 0x30 ;  /* 0x00000030c4027836 */ /* 0x000fe20000000000 */
[----:B------:R-:W-:-:S02]  /*27d80*/  ISETP.GE.AND P0, PT, R68, R215, PT ;  /* 0x000000d74400720c */ /* 0x000fc40003f06270 */
[----:B------:R-:W-:Y:S02]  /*27d90*/  LOP3.LUT R71, R69, 0x40, RZ, 0xfc, !PT ;  /* 0x0000004045477812 */ /* 0x000fe400078efcff */
[----:B------:R-:W-:Y:S01]  /*27da0*/  LEA.HI.X.SX32 R0, R0, RZ, 0x1, P2 ;  /* 0x000000ff00007211 */ /* 0x000fe200010f0eff */
[----:B------:R-:W-:Y:S08]  /*27db0*/  @P3 BRA `(.L_x_7828) ;  /* 0x0000000000283947 */ /* 0x000ff00003800000 */
[----:B------:R-:W-:Y:S02]  /*27dc0*/  LEA R72, P2, R197, R74, 0x2 ;  /* 0x0000004ac5487211 */ /* 0x000fe400078410ff */
[-C--:B-----5:R-:W-:Y:S02]  /*27dd0*/  ISETP.GE.AND P3, PT, R69, R132.reuse, PT ;  /* 0x000000844500720c */ /* 0x0a0fe40003f66270 */
[----:B------:R-:W-:Y:S02]  /*27de0*/  LEA.HI.X R73, R197, R75, R0, 0x2, P2 ;  /* 0x0000004bc5497211 */ /* 0x000fe400010f1400 */
[----:B------:R-:W-:-:S09]  /*27df0*/  ISETP.GE.AND P2, PT, R71, R132, PT ;  /* 0x000000844700720c */ /* 0x000fd20003f46270 */
[C---:B------:R-:W-:Y:S02]  /*27e00*/  @!P3 R2UR UR10, R136.reuse ;  /* 0x00000000880ab2ca */ /* 0x040fe400000e0000 */
[C---:B------:R-:W-:Y:S02]  /*27e10*/  @!P3 R2UR UR11, R137.reuse ;  /* 0x00000000890bb2ca */ /* 0x040fe400000e0000 */
[----:B------:R-:W-:Y:S02]  /*27e20*/  @!P2 R2UR UR4, R136 ;  /* 0x000000008804a2ca */ /* 0x000fe400000e0000 */
[----:B------:R-:W-:-:S09]  /*27e30*/  @!P2 R2UR UR5, R137 ;  /* 0x000000008905a2ca */ /* 0x000fd200000e0000 */
[----:B-1----:R4:W-:Y:S04]  /*27e40*/  @!P3 ST.E.128 desc[UR10][R72.64], R64 ;  /* 0x000000404800b985 */ /* 0x0029e8000c101d0a */
[----:B------:R4:W-:Y:S02]  /*27e50*/  @!P2 ST.E.128 desc[UR4][R72.64+0x100], R32 ;  /* 0x000100204800a985 */ /* 0x0009e4000c101d04 */
.L_x_7828:
[----:B------:R-:W-:Y:S05]  /*27e60*/  BSYNC.RECONVERGENT B0 ;  /* 0x0000000000007941 */ /* 0x000fea0003800200 */
.L_x_7827:
[----:B------:R-:W-:Y:S01]  /*27e70*/  BSSY.RECONVERGENT B0, `(.L_x_7829) ;  /* 0x0000010000007945 */ /* 0x000fe20003800200 */
[----:B------:R-:W-:Y:S02]  /*27e80*/  ISETP.GE.AND P4, PT, R2, R215, PT ;  /* 0x000000d70200720c */ /* 0x000fe40003f86270 */
[----:B------:R-:W-:Y:S01]  /*27e90*/  IADD3 R196, PT, PT, R196, 0x38, RZ ;  /* 0x00000038c4c47810 */ /* 0x000fe20007ffe0ff */
[----:B------:R-:W-:Y:S05]  /*27ea0*/  @P1 BRA `(.L_x_7830) ;  /* 0x0000000000301947 */ /* 0x000fea0003800000 */
[-C--:B-----5:R-:W-:Y:S02]  /*27eb0*/  ISETP.GE.AND P3, PT, R69, R132.reuse, PT ;  /* 0x000000844500720c */ /* 0x0a0fe40003f66270 */
[----:B------:R-:W-:-:S11]  /*27ec0*/  ISETP.GE.AND P2, PT, R71, R132, PT ;  /* 0x000000844700720c */ /* 0x000fd60003f46270 */
[----:B-1--4-:R-:W-:Y:S02]  /*27ed0*/  @!P3 LEA R34, P1, R197, R74, 0x2 ;  /* 0x0000004ac522b211 */ /* 0x012fe400078210ff */
[C---:B------:R-:W-:Y:S02]  /*27ee0*/  @!P3 R2UR UR10, R136.reuse ;  /* 0x00000000880ab2ca */ /* 0x040fe400000e0000 */
[C---:B------:R-:W-:Y:S02]  /*27ef0*/  @!P3 R2UR UR11, R137.reuse ;  /* 0x00000000890bb2ca */ /* 0x040fe400000e0000 */
[----:B------:R-:W-:Y:S02]  /*27f00*/  @!P2 R2UR UR4, R136 ;  /* 0x000000008804a2ca */ /* 0x000fe400000e0000 */
[----:B------:R-:W-:Y:S02]  /*27f10*/  @!P2 R2UR UR5, R137 ;  /* 0x000000008905a2ca */ /* 0x000fe400000e0000 */
[----:B------:R-:W-:-:S02]  /*27f20*/  @!P3 LEA.HI.X R35, R197, R75, R0, 0x2, P1 ;  /* 0x0000004bc523b211 */ /* 0x000fc400008f1400 */
[----:B------:R-:W-:-:S04]  /*27f30*/  @!P2 LEA R32, P1, R197, R74, 0x2 ;  /* 0x0000004ac520a211 */ /* 0x000fc800078210ff */
[----:B------:R-:W-:Y:S01]  /*27f40*/  @!P2 LEA.HI.X R33, R197, R75, R0, 0x2, P1 ;  /* 0x0000004bc521a211 */ /* 0x000fe200008f1400 */
[----:B------:R1:W-:Y:S04]  /*27f50*/  @!P3 ST.E.128 desc[UR10][R34.64+0x1000], R60 ;  /* 0x0010003c2200b985 */ /* 0x0003e8000c101d0a */
[----:B------:R1:W-:Y:S04]  /*27f60*/  @!P2 ST.E.128 desc[UR4][R32.64+0x1100], R28 ;  /* 0x0011001c2000a985 */ /* 0x0003e8000c101d04 */
.L_x_7830:
[----:B------:R-:W-:Y:S05]  /*27f70*/  BSYNC.RECONVERGENT B0 ;  /* 0x0000000000007941 */ /* 0x000fea0003800200 */
.L_x_7829:
[----:B------:R-:W-:Y:S01]  /*27f80*/  BSSY.RECONVERGENT B0, `(.L_x_7831) ;  /* 0x000000f000007945 */ /* 0x000fe20003800200 */
[----:B------:R-:W-:-:S03]  /*27f90*/  ISETP.GE.AND P3, PT, R196, R215, PT ;  /* 0x000000d7c400720c */ /* 0x000fc60003f66270 */
[----:B------:R-:W-:Y:S10]  /*27fa0*/  @P0 BRA `(.L_x_7832) ;  /* 0x0000000000300947 */ /* 0x000ff40003800000 */
[-C--:B-----5:R-:W-:Y:S02]  /*27fb0*/  ISETP.GE.AND P2, PT, R69, R132.reuse, PT ;  /* 0x000000844500720c */ /* 0x0a0fe40003f46270 */
[----:B------:R-:W-:-:S11]  /*27fc0*/  ISETP.GE.AND P1, PT, R71, R132, PT ;  /* 0x000000844700720c */ /* 0x000fd60003f26270 */
[----:B-1----:R-:W-:Y:S02]  /*27fd0*/  @!P2 LEA R30, P0, R197, R74, 0x2 ;  /* 0x0000004ac51ea211 */ /* 0x002fe400078010ff */
        /* <DEDUP_REMOVED lines=9> */
.L_x_7832:
[----:B------:R-:W-:Y:S05]  /*28070*/  BSYNC.RECONVERGENT B0 ;  /* 0x0000000000007941 */ /* 0x000fea0003800200 */
.L_x_7831:
[----:B------:R-:W-:Y:S01]  /*28080*/  ISETP.NE.AND P0, PT, R3, RZ, PT ;  /* 0x000000ff0300720c */ /* 0x000fe20003f05270 */
[----:B------:R-:W-:-:S12]  /*28090*/  BSSY.RECONVERGENT B0, `(.L_x_7833) ;  /* 0x000000e000007945 */ /* 0x000fd80003800200 */
[----:B------:R-:W-:Y:S05]  /*280a0*/  @P0 BRA `(.L_x_7834) ;  /* 0x0000000000300947 */ /* 0x000fea0003800000 */
        /* <DEDUP_REMOVED lines=12> */
.L_x_7834:
[----:B------:R-:W-:Y:S05]  /*28170*/  BSYNC.RECONVERGENT B0 ;  /* 0x0000000000007941 */ /* 0x000fea0003800200 */
.L_x_7833:
[----:B------:R-:W-:Y:S04]  /*28180*/  BSSY.RECONVERGENT B0, `(.L_x_7835) ;  /* 0x000000e000007945 */ /* 0x000fe80003800200 */
[----:B------:R-:W-:Y:S05]  /*28190*/  @P6 BRA `(.L_x_7836) ;  /* 0x0000000000306947 */ /* 0x000fea0003800000 */
[-C--:B-----5:R-:W-:Y:S02]  /*281a0*/  ISETP.GE.AND P6, PT, R69, R132.reuse, PT ;  /* 0x000000844500720c */ /* 0x0a0fe40003fc6270 */
[----:B------:R-:W-:-:S11]  /*281b0*/  ISETP.GE.AND P1, PT, R71, R132, PT ;  /* 0x000000844700720c */ /* 0x000fd60003f26270 */
[C---:B------:R-:W-:Y:S02]  /*281c0*/  @!P6 R2UR UR10, R136.reuse ;  /* 0x00000000880ae2ca */ /* 0x040fe400000e0000 */
[C---:B------:R-:W-:Y:S02]  /*281d0*/  @!P6 R2UR UR11, R137.reuse ;  /* 0x00000000890be2ca */ /* 0x040fe400000e0000 */
[----:B------:R-:W-:Y:S02]  /*281e0*/  @!P1 R2UR UR4, R136 ;  /* 0x00000000880492ca */ /* 0x000fe400000e0000 */
[----:B------:R-:W-:Y:S02]  /*281f0*/  @!P1 R2UR UR5, R137 ;  /* 0x00000000890592ca */ /* 0x000fe400000e0000 */
[CC--:B-1----:R-:W-:Y:S02]  /*28200*/  @!P6 LEA R20, P2, R197.reuse, R74.reuse, 0x2 ;  /* 0x0000004ac514e211 */ /* 0x0c2fe400078410ff */
[----:B------:R-:W-:-:S02]  /*28210*/  @!P1 LEA R2, P0, R197, R74, 0x2 ;  /* 0x0000004ac5029211 */ /* 0x000fc400078010ff */
[CCC-:B------:R-:W-:Y:S02]  /*28220*/  @!P6 LEA.HI.X R21, R197.reuse, R75.reuse, R0.reuse, 0x2, P2 ;  /* 0x0000004bc515e211 */ /* 0x1c0fe400010f1400 */
[----:B------:R-:W-:-:S03]  /*28230*/  @!P1 LEA.HI.X R3, R197, R75, R0, 0x2, P0 ;  /* 0x0000004bc5039211 */ /* 0x000fc600000f1400 */
[----:B------:R1:W-:Y:S04]  /*28240*/  @!P6 ST.E.128 desc[UR10][R20.64+0x4000], R48 ;  /* 0x004000301400e985 */ /* 0x0003e8000c101d0a */
[----:B------:R1:W-:Y:S02]  /*28250*/  @!P1 ST.E.128 desc[UR4][R2.64+0x4100], R16 ;  /* 0x0041001002009985 */ /* 0x0003e4000c101d04 */
.L_x_7836:
[----:B------:R-:W-:Y:S05]  /*28260*/  BSYNC.RECONVERGENT B0 ;  /* 0x0000000000007941 */ /* 0x000fea0003800200 */
.L_x_7835:
        /* <DEDUP_REMOVED lines=14> */
.L_x_7838:
[----:B------:R-:W-:Y:S05]  /*28350*/  BSYNC.RECONVERGENT B0 ;  /* 0x0000000000007941 */ /* 0x000fea0003800200 */
.L_x_7837:
        /* <DEDUP_REMOVED lines=13> */
[----:B--2---:R1:W-:Y:S02]  /*28430*/  @!P1 ST.E.128 desc[UR4][R2.64+0x6100], R8 ;  /* 0x0061000802009985 */ /* 0x0043e4000c101d04 */
.L_x_7840:
[----:B------:R-:W-:Y:S05]  /*28440*/  BSYNC.RECONVERGENT B0 ;  /* 0x0000000000007941 */ /* 0x000fea0003800200 */
.L_x_7839:
[----:B------:R-:W-:-:S04]  /*28450*/  MOV R215, 0x0 ;  /* 0x0000000000d77802 */ /* 0x000fc80000000f00 */
[----:B-12345:R-:W-:Y:S05]  /*28460*/  @P3 RET.REL.NODEC R214 `(_ZN5flash24flash_fwd_splitkv_kernelI23Flash_fwd_kernel_traitsILi128ELi64ELi128ELi4ELb0ELb0EN7cutlass10bfloat16_tE19Flash_kernel_traitsILi128ELi64ELi128ELi4ES3_EELb0ELb1ELb1ELb0ELb0ELb0ELb1ELb1EEEvNS_16Flash_fwd_paramsE) ;  /* 0xfffffd78d6e43950 */ /* 0x03efea0003c3ffff */
[-C--:B------:R-:W-:Y:S01]  /*28470*/  ISETP.GE.AND P2, PT, R69, R132.reuse, PT ;  /* 0x000000844500720c */ /* 0x080fe20003f46270 */
[----:B------:R-:W-:Y:S01]  /*28480*/  IMAD.MOV.U32 R215, RZ, RZ, 0x0 ;  /* 0x00000000ffd77424 */ /* 0x000fe200078e00ff */
[----:B------:R-:W-:-:S11]  /*28490*/  ISETP.GE.AND P0, PT, R71, R132, PT ;  /* 0x000000844700720c */ /* 0x000fd60003f06270 */
[----:B------:R-:W-:Y:S02]  /*284a0*/  @!P2 R2UR UR4, R136 ;  /* 0x000000008804a2ca */ /* 0x000fe400000e0000 */
[----:B------:R-:W-:Y:S02]  /*284b0*/  @!P2 R2UR UR5, R137 ;  /* 0x000000008905a2ca */ /* 0x000fe400000e0000 */
[----:B------:R-:W-:-:S04]  /*284c0*/  @!P2 LEA R2, P1, R197, R74, 0x2 ;  /* 0x0000004ac502a211 */ /* 0x000fc800078210ff */
[----:B------:R-:W-:-:S07]  /*284d0*/  @!P2 LEA.HI.X R3, R197, R75, R0, 0x2, P1 ;  /* 0x0000004bc503a211 */ /* 0x000fce00008f1400 */
[----:B------:R1:W-:Y:S02]  /*284e0*/  @!P2 ST.E.128 desc[UR4][R2.64+0x7000], R36 ;  /* 0x007000240200a985 */ /* 0x0003e4000c101d04 */
[----:B-1----:R-:W-:Y:S05]  /*284f0*/  @P0 RET.REL.NODEC R214 `(_ZN5flash24flash_fwd_splitkv_kernelI23Flash_fwd_kernel_traitsILi128ELi64ELi128ELi4ELb0ELb0EN7cutlass10bfloat16_tE19Flash_kernel_traitsILi128ELi64ELi128ELi4ES3_EELb0ELb1ELb1ELb0ELb0ELb0ELb1ELb1EEEvNS_16Flash_fwd_paramsE) ;  /* 0xfffffd78d6c00950 */ /* 0x002fea0003c3ffff */
[----:B------:R-:W-:Y:S01]  /*28500*/  R2UR UR4, R136 ;  /* 0x00000000880472ca */ /* 0x000fe200000e0000 */
[----:B------:R-:W-:Y:S01]  /*28510*/  IMAD.MOV.U32 R215, RZ, RZ, 0x0 ;  /* 0x00000000ffd77424 */ /* 0x000fe200078e00ff */
[----:B------:R-:W-:Y:S02]  /*28520*/  R2UR UR5, R137 ;  /* 0x00000000890572ca */ /* 0x000fe400000e0000 */
[----:B------:R-:W-:-:S04]  /*28530*/  LEA R2, P0, R197, R74, 0x2 ;  /* 0x0000004ac5027211 */ /* 0x000fc800078010ff */
[----:B------:R-:W-:-:S07]  /*28540*/  LEA.HI.X R3, R197, R75, R0, 0x2, P0 ;  /* 0x0000004bc5037211 */ /* 0x000fce00000f1400 */
[----:B------:R1:W-:Y:S02]  /*28550*/  ST.E.128 desc[UR4][R2.64+0x7100], R4 ;  /* 0x0071000402007985 */ /* 0x0003e4000c101d04 */
[----:B-1----:R-:W-:Y:S05]  /*28560*/  RET.REL.NODEC R214 `(_ZN5flash24flash_fwd_splitkv_kernelI23Flash_fwd_kernel_traitsILi128ELi64ELi128ELi4ELb0ELb0EN7cutlass10bfloat16_tE19Flash_kernel_traitsILi128ELi64ELi128ELi4ES3_EELb0ELb1ELb1ELb0ELb0ELb0ELb1ELb1EEEvNS_16Flash_fwd_paramsE) ;  /* 0xfffffd78d6a47950 */ /* 0x002fea0003c3ffff */
.L_x_7824:
[----:B------:R-:W-:Y:S01]  /*28570*/  MOV R8, 0x2 ;  /* 0x0000000200087802 */ /* 0x000fe20000000f00 */
[----:B------:R-:W-:Y:S01]  /*28580*/  IMAD.MOV.U32 R7, RZ, RZ, -0x1 ;  /* 0xffffffffff077424 */ /* 0x000fe200078e00ff */
[----:B------:R-:W-:-:S07]  /*28590*/  MOV R5, 0x1f ;  /* 0x0000001f00057802 */ /* 0x000fce0000000f00 */
[----:B-1---5:R-:W-:Y:S05]  /*285a0*/  WARPSYNC.COLLECTIVE R7, `(.L_x_7841) ;  /* 0x0000000007087348 */ /* 0x022fea0003c00000 */
[----:B------:R2:W3:Y:S02]  /*285b0*/  SHFL.BFLY P0, R10, R237, R8, R5 ;  /* 0x0c000008ed0a7389 */ /* 0x0004e40000000005 */
[----:B-123-5:R-:W-:Y:S05]  /*285c0*/  ENDCOLLECTIVE ;  /* 0x000000000000791b */ /* 0x02efea0003800000 */
.L_x_7841:
[----:B------:R-:W-:Y:S02]  /*285d0*/  MOV R6, R10 ;  /* 0x0000000a00067202 */ /* 0x000fe40000000f00 */
[----:B------:R-:W-:-:S03]  /*285e0*/  MOV R8, 0x1 ;  /* 0x0000000100087802 */ /* 0x000fc60000000f00 */
[----:B------:R-:W-:-:S04]  /*285f0*/  FADD.FTZ R11, R6, R237 ;  /* 0x000000ed060b7221 */ /* 0x000fc80000010000 */
[----:B------:R-:W-:-:S07]  /*28600*/  IMAD.MOV.U32 R237, RZ, RZ, R11 ;  /* 0x000000ffffed7224 */ /* 0x000fce00078e000b */
[----:B------:R-:W-:Y:S05]  /*28610*/  WARPSYNC.COLLECTIVE R7, `(.L_x_7842) ;  /* 0x0000000007087348 */ /* 0x000fea0003c00000 */
[----:B------:R1:W2:Y:S02]  /*28620*/  SHFL.BFLY P0, R10, R237, R8, R5 ;  /* 0x0c000008ed0a7389 */ /* 0x0002a40000000005 */
[----:B-12---:R-:W-:Y:S05]  /*28630*/  ENDCOLLECTIVE ;  /* 0x000000000000791b */ /* 0x006fea0003800000 */
.L_x_7842:
[----:B------:R-:W-:Y:S01]  /*28640*/  MOV R237, R235 ;  /* 0x000000eb00ed7202 */ /* 0x000fe20000000f00 */
[----:B------:R-:W-:Y:S01]  /*28650*/  IMAD.MOV.U32 R6, RZ, RZ, R10 ;  /* 0x000000ffff067224 */ /* 0x000fe200078e000a */
[----:B------:R-:W-:-:S03]  /*28660*/  MOV R8, 0x2 ;  /* 0x0000000200087802 */ /* 0x000fc60000000f00 */
[----:B------:R-:W-:-:S07]  /*28670*/  FADD.FTZ R6, R11, R6 ;  /* 0x000000060b067221 */ /* 0x000fce0000010000 */
[----:B------:R-:W-:Y:S05]  /*28680*/  WARPSYNC.COLLECTIVE R7, `(.L_x_7843) ;  /* 0x0000000007087348 */ /* 0x000fea0003c00000 */
[----:B------:R1:W2:Y:S02]  /*28690*/  SHFL.BFLY P0, R10, R237, R8, R5 ;  /* 0x0c000008ed0a7389 */ /* 0x0002a40000000005 */
[----:B-12---:R-:W-:Y:S05]  /*286a0*/  ENDCOLLECTIVE ;  /* 0x000000000000791b */ /* 0x006fea0003800000 */
.L_x_7843:
[----:B------:R-:W-:Y:S01]  /*286b0*/  FADD.FTZ R9, R10, R235 ;  /* 0x000000eb0a097221 */ /* 0x000fe20000010000 */
[----:B------:R-:W-:-:S03]  /*286c0*/  MOV R8, 0x1 ;  /* 0x0000000100087802 */ /* 0x000fc60000000f00 */
[----:B------:R-:W-:-:S07]  /*286d0*/  IMAD.MOV.U32 R237, RZ, RZ, R9 ;  /* 0x000000ffffed7224 */ /* 0x000fce00078e0009 */
[----:B------:R-:W-:Y:S05]  /*286e0*/  WARPSYNC.COLLECTIVE R7, `(.L_x_7844) ;  /* 0x0000000007087348 */ /* 0x000fea0003c00000 */
[----:B------:R1:W2:Y:S02]  /*286f0*/  SHFL.BFLY P0, R10, R237, R8, R5 ;  /* 0x0c000008ed0a7389 */ /* 0x0002a40000000005 */
[----:B-12---:R-:W-:Y:S05]  /*28700*/  ENDCOLLECTIVE ;  /* 0x000000000000791b */ /* 0x006fea0003800000 */
.L_x_7844:
[----:B------:R-:W-:Y:S01]  /*28710*/  MOV R12, R10 ;  /* 0x0000000a000c7202 */ /* 0x000fe20000000f00 */
[----:B------:R-:W-:Y:S06]  /*28720*/  BRA `(.L_x_7845) ;  /* 0xffffffe800507947 */ /* 0x000fec000383ffff */
.L_x_7846:
        /* <DEDUP_REMOVED lines=13> */
.L_x_14912:


//--------------------- .text._ZN5flash24flash_fwd_splitkv_kernelI23Flash_fwd_kernel_traitsILi128ELi64ELi128ELi4ELb0ELb0EN7cutlass10bfloat16_tE19Flash_kernel_traitsILi128ELi64ELi128ELi4ES3_EELb0ELb1ELb1ELb0ELb0ELb1ELb1ELb1EEEvNS_16Flash_fwd_paramsE --------------------------
	.section	.text._ZN5flash24flash_fwd_splitkv_kernelI23Flash_fwd_kernel_traitsILi128ELi64ELi128ELi4ELb0ELb0EN7cutlass10bfloat16_tE19Flash_kernel_traitsILi128ELi64ELi128ELi4ES3_EELb0ELb1ELb1ELb0ELb0ELb1ELb1ELb1EEEvNS_16Flash_fwd_paramsE,"ax",@progbits
	.align	128
        .global         _ZN5flash24flash_fwd_splitkv_kernelI23Flash_fwd_kernel_traitsILi128ELi64ELi128ELi4ELb0ELb0EN7cutlass10bfloat16_tE19Flash_kernel_traitsILi128ELi64ELi128ELi4ES3_EELb0ELb1ELb1ELb0ELb0ELb1ELb1ELb1EEEvNS_16Flash_fwd_paramsE
        .type           _ZN5flash24flash_fwd_splitkv_kernelI23Flash_fwd_kernel_traitsILi128ELi64ELi128ELi4ELb0ELb0EN7cutlass10bfloat16_tE19Flash_kernel_traitsILi128ELi64ELi128ELi4ES3_EELb0ELb1ELb1ELb0ELb0ELb1ELb1ELb1EEEvNS_16Flash_fwd_paramsE,@function
        .size           _ZN5flash24flash_fwd_splitkv_kernelI23Flash_fwd_kernel_traitsILi128ELi64ELi128ELi4ELb0ELb0EN7cutlass10bfloat16_tE19Flash_kernel_traitsILi128ELi64ELi128ELi4ES3_EELb0ELb1ELb1ELb0ELb0ELb1ELb1ELb1EEEvNS_16Flash_fwd_paramsE,(.L_x_14913 - _ZN5flash24flash_fwd_splitkv_kernelI23Flash_fwd_kernel_traitsILi128ELi64ELi128ELi4ELb0ELb0EN7cutlass10bfloat16_tE19Flash_kernel_traitsILi128ELi64ELi128ELi4ES3_EELb0ELb1ELb1ELb0ELb0ELb1ELb1ELb1EEEvNS_16Flash_fwd_paramsE)
        .other          _ZN5flash24flash_fwd_splitkv_kernelI23Flash_fwd_kernel_traitsILi128ELi64ELi128ELi4ELb0ELb0EN7cutlass10bfloat16_tE19Flash_kernel_traitsILi128ELi64ELi128ELi4ES3_EELb0ELb1ELb1ELb0ELb0ELb1ELb1ELb1EEEvNS_16Flash_fwd_paramsE,@"STO_CUDA_ENTRY STV_DEFAULT"
_ZN5flash24flash_fwd_splitkv_kernelI23Flash_fwd_kernel_traitsILi128ELi64ELi128ELi4ELb0ELb0EN7cutlass10bfloat16_tE19Flash_kernel_traitsILi128ELi64ELi128ELi4ES3_EELb0ELb1ELb1ELb0ELb0ELb1ELb1ELb1EEEvNS_16Flash_fwd_paramsE:
.text._ZN5flash24flash_fwd_splitkv_kernelI23Flash_fwd_kernel_traitsILi128ELi64ELi128ELi4ELb0ELb0EN7cutlass10bfloat16_tE19Flash_kernel_traitsILi128ELi64ELi128ELi4ES3_EELb0ELb1ELb1ELb0ELb0ELb1ELb1ELb1EEEvNS_16Flash_fwd_paramsE:
        /* <DEDUP_REMOVED lines=29> */
[----:B------:R-:W-:Y:S05]  /*01d0*/  CALL.REL.NOINC `($_ZN5flash24flash_fwd_splitkv_kernelI23Flash_fwd_kernel_traitsILi128ELi64ELi128ELi4ELb0ELb0EN7cutlass10bfloat16_tE19Flash_kernel_traitsILi128ELi64ELi128ELi4ES3_EELb0ELb1ELb1ELb0ELb0ELb1ELb1ELb1EEEvNS_16Flash_fwd_paramsE$_ZN5flash30compute_attn_1rowblock_splitkvI23Flash_fwd_kernel_traitsILi128ELi64ELi128ELi4ELb0ELb0EN7cutlass10bfloat16_tE19Flash_kernel_traitsILi128ELi64ELi128ELi4ES3_EELb0ELb1ELb1ELb0ELb0ELb1ELb1ELb1ENS_16Flash_fwd_paramsEEEvRKT8_iiiii) ;  /* 0x0000000000087944 */ /* 0x000fea0003c00000 */
[----:B------:R-:W-:Y:S05]  /*01e0*/  BSYNC.RECONVERGENT B4 ;  /* 0x0000000000047941 */ /* 0x000fea0003800200 */
.L_x_7847:
[----:B------:R-:W-:Y:S05]  /*01f0*/  EXIT ;  /* 0x000000000000794d */ /* 0x000fea0003800000 */
        .type           $_ZN5flash24flash_fwd_splitkv_kernelI23Flash_fwd_kernel_traitsILi128ELi64ELi128ELi4ELb0ELb0EN7cutlass10bfloat16_tE19Flash_kernel_traitsILi128ELi64ELi128ELi4ES3_EELb0ELb1ELb1ELb0ELb0ELb1ELb1ELb1EEEvNS_16Flash_fwd_paramsE$_ZN5flash30compute_attn_1rowblock_splitkvI23Flash_fwd_kernel_traitsILi128ELi64ELi128ELi4ELb0ELb0EN7cutlass10bfloat16_tE19Flash_kernel_traitsILi128ELi64ELi128ELi4ES3_EELb0ELb1ELb1ELb0ELb0ELb1ELb1ELb1ENS_16Flash_fwd_paramsEEEvRKT8_iiiii,@function
        .size           $_ZN5flash24flash_fwd_splitkv_kernelI23Flash_fwd_kernel_traitsILi128ELi64ELi128ELi4ELb0ELb0EN7cutlass10bfloat16_tE19Flash_kernel_traitsILi128ELi64ELi128ELi4ES3_EELb0ELb1ELb1ELb0ELb0ELb1ELb1ELb1EEEvNS_16Flash_fwd_paramsE$_ZN5flash30compute_attn_1rowblock_splitkvI23Flash_fwd_kernel_traitsILi128ELi64ELi128ELi4ELb0ELb0EN7cutlass10bfloat16_tE19Flash_kernel_traitsILi128ELi64ELi128ELi4ES3_EELb0ELb1ELb1ELb0ELb0ELb1ELb1ELb1ENS_16Flash_fwd_paramsEEEvRKT8_iiiii,(.L_x_14913 - $_ZN5flash24flash_fwd_splitkv_kernelI23Flash_fwd_kernel_traitsILi128ELi64ELi128ELi4ELb0ELb0EN7cutlass10bfloat16_tE19Flash_kernel_traitsILi128ELi64ELi128ELi4ES3_EELb0ELb1ELb1ELb0ELb0ELb1ELb1ELb1EEEvNS_16Flash_fwd_paramsE$_ZN5flash30compute_attn_1rowblock_splitkvI23Flash_fwd_kernel_traitsILi128ELi64ELi128ELi4ELb0ELb0EN7cutlass10bfloat16_tE19Flash_kernel_traitsILi128ELi64ELi128ELi4ES3_EELb0ELb1ELb1ELb0ELb0ELb1ELb1ELb1ENS_16Flash_fwd_paramsEEEvRKT8_iiiii)
$_ZN5flash24flash_fwd_splitkv_kernelI23Flash_fwd_kernel_traitsILi128ELi64ELi128ELi4ELb0ELb0EN7cutlass10bfloat16_tE19Flash_kernel_traitsILi128ELi64ELi128ELi4ES3_EELb0ELb1ELb1ELb0ELb0ELb1ELb1ELb1EEEvNS_16Flash_fwd_paramsE$_ZN5flash30compute_attn_1rowblock_splitkvI23Flash_fwd_kernel_traitsILi128ELi64ELi128ELi4ELb0ELb0EN7cutlass10bfloat16_tE19Flash_kernel_traitsILi128ELi64ELi128ELi4ES3_EELb0ELb1ELb1ELb0ELb0ELb1ELb1ELb1ENS_16Flash_fwd_paramsEEEvRKT8_iiiii:
        /* <DEDUP_REMOVED lines=38> */
.L_x_7849:
[----:B------:R-:W-:Y:S05]  /*0460*/  BSYNC.RECONVERGENT B0 ;  /* 0x0000000000007941 */ /* 0x000fea0003800200 */
.L_x_7848:
[----:B------:R-:W-:Y:S04]  /*0470*/  BSSY.RECONVERGENT B0, `(.L_x_7850) ;  /* 0x0000007000007945 */ /* 0x000fe80003800200 */
[----:B------:R-:W-:Y:S05]  /*0480*/  @!P3 BRA `(.L_x_7851) ;  /* 0x000000000014b947 */ /* 0x000fea0003800000 */
[----:B-----5:R-:W3:Y:S02]  /*0490*/  LD.E.U8 R5, desc[UR6][R132.64+0x1b2] ;  /* 0x0001b20684057980 */ /* 0x020ee4000c101100 */
[----:B---3--:R-:W-:-:S13]  /*04a0*/  ISETP.NE.AND P1, PT, R5, RZ, PT ;  /* 0x000000ff0500720c */ /* 0x008fda0003f25270 */
[----:B------:R-:W3:Y:S02]  /*04b0*/  @P1 LD.E R6, desc[UR6][R10.64+0x4] ;  /* 0x000004060a061980 */ /* 0x000ee4000c101900 */
[----:B---3--:R-:W-:-:S06]  /*04c0*/  @P1 IADD3 R5, PT, PT, R6, -R13, RZ ;  /* 0x8000000d06051210 */ /* 0x008fcc0007ffe0ff */
[----:B------:R3:W5:Y:S02]  /*04d0*/  @!P1 LD.E R5, desc[UR6][R10.64] ;  /* 0x000000060a059980 */ /* 0x000764000c101900 */
.L_x_7851:
[----:B------:R-:W-:Y:S05]  /*04e0*/  BSYNC.RECONVERGENT B0 ;  /* 0x0000000000007941 */ /* 0x000fea0003800200 */
.L_x_7850:
        /* <DEDUP_REMOVED lines=9> */
.L_x_7853:
[----:B------:R-:W4:Y:S01]  /*0580*/  LD.E.64 R6, desc[UR6][R132.64+0x108] ;  /* 0x0001080684067980 */ /* 0x000f22000c101b00 */
[----:B------:R-:W-:Y:S01]  /*0590*/  BSSY.RECONVERGENT B0, `(.L_x_7855) ;  /* 0x0000006000007945 */ /* 0x000fe20003800200 */
[----:B------:R-:W-:Y:S01]  /*05a0*/  IMAD.MOV.U32 R67, RZ, RZ, RZ ;  /* 0x000000ffff437224 */ /* 0x000fe200078e00ff */
[----:B----4-:R-:W-:-:S04]  /*05b0*/  ISETP.NE.U32.AND P0, PT, R6, RZ, PT ;  /* 0x000000ff0600720c */ /* 0x010fc80003f05070 */
[----:B------:R-:W-:-:S13]  /*05c0*/  ISETP.NE.AND.EX P0, PT, R7, RZ, PT, P0 ;  /* 0x000000ff0700720c */ /* 0x000fda0003f05300 */
[----:B------:R-:W-:Y:S05]  /*05d0*/  @!P0 BRA `(.L_x_7856) ;  /* 0x0000000000048947 */ /* 0x000fea0003800000 */
[----:B------:R4:W5:Y:S02]  /*05e0*/  LD.E R67, desc[UR6][R132.64+0xbc] ;  /* 0x0000bc0684437980 */ /* 0x000964000c101900 */
.L_x_7856:
[----:B------:R-:W-:Y:S05]  /*05f0*/  BSYNC.RECONVERGENT B0 ;  /* 0x0000000000007941 */ /* 0x000fea0003800200 */
.L_x_7855:
[----:B-----5:R-:W-:Y:S02]  /*0600*/  IADD3 R67, PT, PT, R76, R67, RZ ;  /* 0x000000434c437210 */ /* 0x020fe40007ffe0ff */
.L_x_7854:
[----:B------:R-:W-:Y:S05]  /*0610*/  BSYNC.RECONVERGENT B1 ;  /* 0x0000000000017941 */ /* 0x000fea0003800200 */
.L_x_7852:
[----:B------:R-:W-:Y:S01]  /*0620*/  IMAD.SHL.U32 R73, R227, 0x40, RZ ;  /* 0x00000040e3497824 */ /* 0x000fe200078e00ff */
[----:B------:R-:W-:Y:S01]  /*0630*/  MOV R6, R226 ;  /* 0x000000e200067202 */ /* 0x000fe20000000f00 */
[----:B------:R-:W-:-:S03]  /*0640*/  IMAD.MOV.U32 R7, RZ, RZ, 0x0 ;  /* 0x00000000ff077424 */ /* 0x000fc600078e00ff */
[----:B------:R-:W-:-:S13]  /*0650*/  ISETP.GT.AND P0, PT, R228, R73, PT ;  /* 0x00000049e400720c */ /* 0x000fda0003f04270 */
[----:B-1234-:R-:W-:Y:S05]  /*0660*/  @!P0 RET.REL.NODEC R6 `(_ZN5flash24flash_fwd_splitkv_kernelI23Flash_fwd_kernel_traitsILi128ELi64ELi128ELi4ELb0ELb0EN7cutlass10bfloat16_tE19Flash_kernel_traitsILi128ELi64ELi128ELi4ES3_EELb0ELb1ELb1ELb0ELb0ELb1ELb1ELb1EEEvNS_16Flash_fwd_paramsE) ;  /* 0xfffffff806648950 */ /* 0x01efea0003c3ffff */
        /* <DEDUP_REMOVED lines=42> */
[----:B------:R-:W-:Y:S01]  /*0910*/  @!P0 IMAD.MOV R10, RZ, RZ, -R10 ;  /* 0x000000ffff0a8224 */ /* 0x000fe200078e0a0a */
[----:B------:R-:W-:-:S02]  /*0920*/  @!P1 LOP3.LUT R10, RZ, R2, RZ, 0x33, !PT ;  /* 0x00000002ff0a9212 */ /* 0x000fc400078e33ff */
[----:B------:R-:W-:Y:S01]  /*0930*/  LEA.HI R5, R5, R6, RZ, 0x7 ;  /* 0x0000000605057211 */ /* 0x000fe200078f38ff */
[----:B------:R-:W1:Y:S01]  /*0940*/  S2R R2, SR_TID.X ;  /* 0x0000000000027919 */ /* 0x000e620000002100 */
[----:B------:R-:W-:Y:S01]  /*0950*/  SHF.R.S32.HI R9, RZ, 0x7, R8 ;  /* 0x00000007ff097819 */ /* 0x000fe20000011408 */
[----:B------:R-:W-:Y:S01]  /*0960*/  IMAD R216, R10, UR9, RZ ;  /* 0x000000090ad87c24 */ /* 0x000fe2000f8e02ff */
[----:B------:R-:W-:-:S04]  /*0970*/  SHF.R.S32.HI R6, RZ, 0x7, R5 ;  /* 0x00000007ff067819 */ /* 0x000fc80000011405 */
        /* <DEDUP_REMOVED lines=40> */
.L_x_7859:
[----:B------:R-:W-:Y:S05]  /*0c00*/  BSYNC.RECONVERGENT B0 ;  /* 0x0000000000007941 */ /* 0x000fea0003800200 */
.L_x_7858:
        /* <DEDUP_REMOVED lines=12> */
.L_x_7861:
[----:B------:R-:W-:Y:S05]  /*0cd0*/  BSYNC.RECONVERGENT B0 ;  /* 0x0000000000007941 */ /* 0x000fea0003800200 */
.L_x_7860:
        /* <DEDUP_REMOVED lines=12> */
.L_x_7863:
[----:B------:R-:W-:Y:S05]  /*0da0*/  BSYNC.RECONVERGENT B0 ;  /* 0x0000000000007941 */ /* 0x000fea0003800200 */
.L_x_7862:
        /* <DEDUP_REMOVED lines=12> */
.L_x_7865:
[----:B------:R-:W-:Y:S05]  /*0e70*/  BSYNC.RECONVERGENT B0 ;  /* 0x0000000000007941 */ /* 0x000fea0003800200 */
.L_x_7864:
        /* <DEDUP_REMOVED lines=11> */
.L_x_7867:
[----:B------:R-:W-:Y:S05]  /*0f30*/  BSYNC.RECONVERGENT B0 ;  /* 0x0000000000007941 */ /* 0x000fea0003800200 */
.L_x_7866:
        /* <DEDUP_REMOVED lines=11> */
.L_x_7869:
[----:B------:R-:W-:Y:S05]  /*0ff0*/  BSYNC.RECONVERGENT B0 ;  /* 0x0000000000007941 */ /* 0x000fea0003800200 */
.L_x_7868:
        /* <DEDUP_REMOVED lines=12> */
.L_x_7871:
[----:B------:R-:W-:Y:S05]  /*10c0*/  BSYNC.RECONVERGENT B0 ;  /* 0x0000000000007941 */ /* 0x000fea0003800200 */
.L_x_7870:
        /* <DEDUP_REMOVED lines=15> */
.L_x_7873:
[----:B------:R-:W-:Y:S05]  /*11c0*/  BSYNC.RECONVERGENT B0 ;  /* 0x0000000000007941 */ /* 0x000fea0003800200 */
.L_x_7872:
        /* <DEDUP_REMOVED lines=20> */
[----:B--234-:R-:W-:Y:S05]  /*1310*/  @P6 RET.REL.NODEC R226 `(_ZN5flash24flash_fwd_splitkv_kernelI23Flash_fwd_kernel_traitsILi128ELi64ELi128ELi4ELb0ELb0EN7cutlass10bfloat16_tE19Flash_kernel_traitsILi128ELi64ELi128ELi4ES3_EELb0ELb1ELb1ELb0ELb0ELb1ELb1ELb1EEEvNS_16Flash_fwd_paramsE) ;  /* 0xffffffece2386950 */ /* 0x01cfea0003c3ffff */
[----:B------:R-:W-:Y:S02]  /*1320*/  MOV R3, 0xff800000 ;  /* 0xff80000000037802 */ /* 0x000fe40000000f00 */
[----:B------:R-:W-:-:S03]  /*1330*/  MOV R227, 0x0 ;  /* 0x0000000000e37802 */ /* 0x000fc60000000f00 */
[----:B------:R1:W-:Y:S02]  /*1340*/  ST.E desc[UR6][R10.64+0xe0], R3 ;  /* 0x0000e0030a007985 */ /* 0x0003e4000c101906 */
[----:B-1----:R-:W-:Y:S05]  /*1350*/  RET.REL.NODEC R226 `(_ZN5flash24flash_fwd_splitkv_kernelI23Flash_fwd_kernel_traitsILi128ELi64ELi128ELi4ELb0ELb0EN7cutlass10bfloat16_tE19Flash_kernel_traitsILi128ELi64ELi128ELi4ES3_EELb0ELb1ELb1ELb0ELb0ELb1ELb1ELb1EEEvNS_16Flash_fwd_paramsE) ;  /* 0xffffffece2287950 */ /* 0x002fea0003c3ffff */
.L_x_7857:
        /* <DEDUP_REMOVED lines=101> */
.L_x_7875:
        /* <DEDUP_REMOVED lines=78> */
.L_x_7876:
[----:B------:R-:W-:Y:S05]  /*1e90*/  BSYNC.RECONVERGENT B0 ;  /* 0x0000000000007941 */ /* 0x000fea0003800200 */
.L_x_7874:
        /* <DEDUP_REMOVED lines=52> */
[----:B------:R-:W-:Y:S01]  /*21e0*/  IMAD R7, R27, R6, RZ ;  /* 0x000000061b077224 */ /* 0x000fe200078e02ff */
[----:B------:R-:W1:Y:S01]  /*21f0*/  S2UR UR4, SR_CgaCtaId ;  /* 0x00000000000479c3 */ /* 0x000e620000008800 */
[----:B------:R-:W-:-:S04]  /*2200*/  IMAD.WIDE.U32 R20, R6, R26, R20 ;  /* 0x0000001a06147225 */ /* 0x000fc800078e0014 */
        /* <DEDUP_REMOVED lines=32> */
[----:B------:R-:W-:Y:S01]  /*2410*/  IMAD R3, R5, R136, RZ ;  /* 0x0000008805037224 */ /* 0x000fe200078e02ff */
[----:B------:R-:W-:Y:S01]  /*2420*/  SHF.R.S32.HI R5, RZ, 0x1f, R76 ;  /* 0x0000001fff057819 */ /* 0x000fe2000001144c */
[----:B------:R-:W-:Y:S02]  /*2430*/  IMAD.IADD R23, R21, 0x1, R26 ;  /* 0x0000000115177824 */ /* 0x000fe400078e021a */
[----:B------:R-:W-:Y:S01]  /*2440*/  IMAD.MOV.U32 R22, RZ, RZ, R20 ;  /* 0x000000ffff167224 */ /* 0x000fe200078e0014 */
[----:B------:R-:W-:-:S03]  /*2450*/  LEA.HI R5, R5, R76, RZ, 0x7 ;  /* 0x0000004c05057211 */ /* 0x000fc600078f38ff */
[----:B------:R-:W-:Y:S01]  /*2460*/  IMAD.WIDE.U32 R22, R128, R220, R22 ;  /* 0x000000dc80167225 */ /* 0x000fe200078e0016 */
[----:B------:R-:W-:-:S04]  /*2470*/  SHF.R.S32.HI R5, RZ, 0x7, R5 ;  /* 0x00000007ff057819 */ /* 0x000fc80000011405 */
[----:B------:R-:W-:Y:S02]  /*2480*/  IADD3 R225, PT, PT, R23, R225, RZ ;  /* 0x000000e117e17210 */ /* 0x000fe40007ffe0ff */
[----:B----4-:R-:W-:Y:S02]  /*2490*/  LEA R224, P0, R22, R16, 0x1 ;  /* 0x0000001016e07211 */ /* 0x010fe400078008ff */
[----:B------:R-:W-:Y:S02]  /*24a0*/  VIMNMX R72, PT, PT, R216, R5, !PT ;  /* 0x00000005d8487248 */ /* 0x000fe40007fe0100 */
[----:B------:R-:W-:Y:S02]  /*24b0*/  LEA.HI.X R225, R22, R17, R225, 0x1, P0 ;  /* 0x0000001116e17211 */ /* 0x000fe400000f0ce1 */
[----:B------:R-:W-:Y:S01]  /*24c0*/  ISETP.GT.AND P0, PT, R53, R72, PT ;  /* 0x000000483500720c */ /* 0x000fe20003f04270 */
        /* <DEDUP_REMOVED lines=114> */
.L_x_7978:
        /* <DEDUP_REMOVED lines=21> */
.L_x_7879:
[----:B------:R-:W-:Y:S05]  /*2d40*/  BSYNC.RECONVERGENT B0 ;  /* 0x0000000000007941 */ /* 0x000fea0003800200 */
.L_x_7878:
        /* <DEDUP_REMOVED lines=12> */
.L_x_7881:
[----:B------:R-:W-:Y:S05]  /*2e10*/  BSYNC.RECONVERGENT B0 ;  /* 0x0000000000007941 */ /* 0x000fea0003800200 */
.L_x_7880:
        /* <DEDUP_REMOVED lines=12> */
.L_x_7883:
[----:B------:R-:W-:Y:S05]  /*2ee0*/  BSYNC.RECONVERGENT B0 ;  /* 0x0000000000007941 */ /* 0x000fea0003800200 */
.L_x_7882:
[----:B------:R-:W-:Y:S01]  /*2ef0*/  ISETP.LT.OR P6, PT, R116, R101, P6 ;  /* 0x000000657400720c */ /* 0x000fe200037c1670 */
[----:B------:R-:W-:Y:S01]  /*2f00*/  BSSY.RECONVERGENT B0, `(.L_x_7884) ;  /* 0x0000011000007945 */ /* 0x000fe20003800200 */
[C---:B------:R-:W-:Y:S04]  /*2f10*/  ISETP.GE.AND P5, PT, R114.reuse, R99, PT ;  /* 0x000000637200720c */ /* 0x040fe80003fa6270 */
[----:B------:R-:W-:Y:S07]  /*2f20*/  ISETP.LT.OR P5, PT, R114, R101, P5 ;  /* 0x000000657200720c */ /* 0x000fee0002fa1670 */
        /* <DEDUP_REMOVED lines=14> */
.L_x_7885:
[----:B------:R-:W-:Y:S05]  /*3010*/  BSYNC.RECONVERGENT B0 ;  /* 0x0000000000007941 */ /* 0x000fea0003800200 */
.L_x_7884:
        /* <DEDUP_REMOVED lines=12> */
.L_x_7887:
[----:B------:R-:W-:Y:S05]  /*30e0*/  BSYNC.RECONVERGENT B0 ;  /* 0x0000000000007941 */ /* 0x000fea0003800200 */
.L_x_7886:
[C---:B------:R-:W-:Y:S01]  /*30f0*/  ISETP.GE.AND P4, PT, R112.reuse, R99, PT ;  /* 0x000000637000720c */ /* 0x040fe20003f86270 */
[----:B------:R-:W-:Y:S03]  /*3100*/  BSSY.RECONVERGENT B0, `(.L_x_7888) ;  /* 0x0000012000007945 */ /* 0x000fe60003800200 */
[----:B------:R-:W-:Y:S11]  /*3110*/  ISETP.GE.AND P4, PT, R112, R101, !P4 ;  /* 0x000000657000720c */ /* 0x000ff60006786270 */
[----:B------:R-:W-:Y:S02]  /*3120*/  @!UPT UIADD3 URZ, UPT, UPT, URZ, URZ, URZ ;  /* 0x000000fffffff290 */ /* 0x000fe4000fffe0ff */
        /* <DEDUP_REMOVED lines=15> */
.L_x_7889:
[----:B------:R-:W-:Y:S05]  /*3220*/  BSYNC.RECONVERGENT B0 ;  /* 0x0000000000007941 */ /* 0x000fea0003800200 */
.L_x_7888:
        /* <DEDUP_REMOVED lines=19> */
.L_x_7891:
[----:B------:R-:W-:Y:S05]  /*3360*/  BSYNC.RECONVERGENT B0 ;  /* 0x0000000000007941 */ /* 0x000fea0003800200 */
.L_x_7890:
        /* <DEDUP_REMOVED lines=19> */
.L_x_7893:
[----:B------:R-:W-:Y:S05]  /*34a0*/  BSYNC.RECONVERGENT B0 ;  /* 0x0000000000007941 */ /* 0x000fea0003800200 */
.L_x_7892:
        /* <DEDUP_REMOVED lines=29> */
.L_x_7897:
[----:B------:R-:W-:Y:S05]  /*3680*/  BSYNC.RECONVERGENT B0 ;  /* 0x0000000000007941 */ /* 0x000fea0003800200 */
.L_x_7896:
        /* <DEDUP_REMOVED lines=16> */
.L_x_7899:
[----:B------:R-:W-:Y:S05]  /*3790*/  BSYNC.RECONVERGENT B0 ;  /* 0x0000000000007941 */ /* 0x000fea0003800200 */
.L_x_7898:
        /* <DEDUP_REMOVED lines=14> */
.L_x_7901:
[----:B------:R-:W-:Y:S05]  /*3880*/  BSYNC.RECONVERGENT B0 ;  /* 0x0000000000007941 */ /* 0x000fea0003800200 */
.L_x_7900:
        /* <DEDUP_REMOVED lines=15> */
.L_x_7903:
[----:B------:R-:W-:Y:S05]  /*3980*/  BSYNC.RECONVERGENT B0 ;  /* 0x0000000000007941 */ /* 0x000fea0003800200 */
.L_x_7902:
        /* <DEDUP_REMOVED lines=12> */
.L_x_7905:
[----:B------:R-:W-:Y:S05]  /*3a50*/  BSYNC.RECONVERGENT B0 ;  /* 0x0000000000007941 */ /* 0x000fea0003800200 */
.L_x_7904:
        /* <DEDUP_REMOVED lines=15> */
.L_x_7907:
[----:B------:R-:W-:Y:S05]  /*3b50*/  BSYNC.RECONVERGENT B0 ;  /* 0x0000000000007941 */ /* 0x000fea0003800200 */
.L_x_7906:
        /* <DEDUP_REMOVED lines=15> */
.L_x_7909:
[----:B------:R-:W-:Y:S05]  /*3c50*/  BSYNC.RECONVERGENT B0 ;  /* 0x0000000000007941 */ /* 0x000fea0003800200 */
.L_x_7908:
        /* <DEDUP_REMOVED lines=17> */
.L_x_7895:
        /* <DEDUP_REMOVED lines=59> */
.L_x_7915:
[----:B------:R-:W-:Y:S05]  /*4120*/  BSYNC.RECONVERGENT B0 ;  /* 0x0000000000007941 */ /* 0x000fea0003800200 */
.L_x_7914:
        /* <DEDUP_REMOVED lines=49> */
.L_x_7913:
[----:B------:R-:W-:Y:S05]  /*4440*/  BSYNC.RECONVERGENT B1 ;  /* 0x0000000000017941 */ /* 0x000fea0003800200 */
.L_x_7912:
        /* <DEDUP_REMOVED lines=63> */
.L_x_7919:
[----:B------:R-:W-:Y:S05]  /*4840*/  BSYNC.RECONVERGENT B0 ;  /* 0x0000000000007941 */ /* 0x000fea0003800200 */
.L_x_7918:
        /* <DEDUP_REMOVED lines=49> */
.L_x_7917:
[----:B------:R-:W-:Y:S05]  /*4b60*/  BSYNC.RECONVERGENT B1 ;  /* 0x0000000000017941 */ /* 0x000fea0003800200 */
.L_x_7916:
        /* <DEDUP_REMOVED lines=62> */
.L_x_7923:
[----:B------:R-:W-:Y:S05]  /*4f50*/  BSYNC.RECONVERGENT B0 ;  /* 0x0000000000007941 */ /* 0x000fea0003800200 */
.L_x_7922:
        /* <DEDUP_REMOVED lines=47> */
.L_x_7921:
[----:B------:R-:W-:Y:S05]  /*5250*/  BSYNC.RECONVERGENT B1 ;  /* 0x0000000000017941 */ /* 0x000fea0003800200 */
.L_x_7920:
        /* <DEDUP_REMOVED lines=63> */
.L_x_7927:
[----:B------:R-:W-:Y:S05]  /*5650*/  BSYNC.RECONVERGENT B0 ;  /* 0x0000000000007941 */ /* 0x000fea0003800200 */
.L_x_7926:
        /* <DEDUP_REMOVED lines=47> */
.L_x_7925:
[----:B------:R-:W-:Y:S05]  /*5950*/  BSYNC.RECONVERGENT B1 ;  /* 0x0000000000017941 */ /* 0x000fea0003800200 */
.L_x_7924:
        /* <DEDUP_REMOVED lines=58> */
.L_x_7931:
[----:B------:R-:W-:Y:S05]  /*5d00*/  BSYNC.RECONVERGENT B0 ;  /* 0x0000000000007941 */ /* 0x000fea0003800200 */
.L_x_7930:
        /* <DEDUP_REMOVED lines=47> */
.L_x_7929:
[----:B------:R-:W-:Y:S05]  /*6000*/  BSYNC.RECONVERGENT B1 ;  /* 0x0000000000017941 */ /* 0x000fea0003800200 */
.L_x_7928:
        /* <DEDUP_REMOVED lines=63> */
.L_x_7935:
[----:B------:R-:W-:Y:S05]  /*6400*/  BSYNC.RECONVERGENT B0 ;  /* 0x0000000000007941 */ /* 0x000fea0003800200 */
.L_x_7934:
        /* <DEDUP_REMOVED lines=47> */
.L_x_7933:
[----:B------:R-:W-:Y:S05]  /*6700*/  BSYNC.RECONVERGENT B1 ;  /* 0x0000000000017941 */ /* 0x000fea0003800200 */
.L_x_7932:
        /* <DEDUP_REMOVED lines=61> */
.L_x_7939:
[----:B------:R-:W-:Y:S05]  /*6ae0*/  BSYNC.RECONVERGENT B0 ;  /* 0x0000000000007941 */ /* 0x000fea0003800200 */
.L_x_7938:
        /* <DEDUP_REMOVED lines=47> */
.L_x_7937:
[----:B------:R-:W-:Y:S05]  /*6de0*/  BSYNC.RECONVERGENT B1 ;  /* 0x0000000000017941 */ /* 0x000fea0003800200 */
.L_x_7936:
        /* <DEDUP_REMOVED lines=61> */
.L_x_7943:
[----:B------:R-:W-:Y:S05]  /*71c0*/  BSYNC.RECONVERGENT B0 ;  /* 0x0000000000007941 */ /* 0x000fea0003800200 */
.L_x_7942:
        /* <DEDUP_REMOVED lines=47> */
.L_x_7941:
[----:B------:R-:W-:Y:S05]  /*74c0*/  BSYNC.RECONVERGENT B1 ;  /* 0x0000000000017941 */ /* 0x000fea0003800200 */
.L_x_7940:
[----:B------:R-:W3:Y:S02]  /*74d0*/  LD.E R3, desc[UR6][R132.64+0xd0] ;  /* 0x0000d00684037980 */ /* 0x000ee4000c101900 */
[----:B---3--:R-:W-:Y:S05]  /*74e0*/  IMAD.U32 R3, R3, -0x40, RZ ;  /* 0xffffffc003037824 */ /* 0x008fea00078e00ff */
[C---:B------:R-:W-:Y:S02]  /*74f0*/  LEA R16, P1, R3.reuse, R16, 0x1 ;  /* 0x0000001003107211 */ /* 0x040fe400078208ff */
[C---:B------:R-:W-:Y:S02]  /*7500*/  LEA R54, P0, R3.reuse, R54, 0x1 ;  /* 0x0000003603367211 */ /* 0x040fe400078008ff */
[C---:B------:R-:W-:Y:S02]  /*7510*/  LEA.HI.X.SX32 R17, R3.reuse, R17, 0x1, P1 ;  /* 0x0000001103117211 */ /* 0x040fe400008f0eff */
[----:B------:R-:W-:Y:S01]  /*7520*/  LEA.HI.X.SX32 R55, R3, R55, 0x1, P0 ;  /* 0x0000003703377211 */ /* 0x000fe200000f0eff */
[----:B------:R-:W-:Y:S05]  /*7530*/  BRA `(.L_x_7910) ;  /* 0x0000005c00607947 */ /* 0x000fea0003800000 */
.L_x_7911:
        /* <DEDUP_REMOVED lines=95> */
.L_x_7947:
[----:B------:R-:W-:Y:S05]  /*7b30*/  BSYNC.RECONVERGENT B0 ;  /* 0x0000000000007941 */ /* 0x000fea0003800200 */
.L_x_7946:
        /* <DEDUP_REMOVED lines=88> */
.L_x_7945:
[----:B------:R-:W-:Y:S05]  /*80c0*/  BSYNC.RECONVERGENT B1 ;  /* 0x0000000000017941 */ /* 0x000fea0003800200 */
.L_x_7944:
        /* <DEDUP_REMOVED lines=97> */
.L_x_7951:
[----:B------:R-:W-:Y:S05]  /*86e0*/  BSYNC.RECONVERGENT B0 ;  /* 0x0000000000007941 */ /* 0x000fea0003800200 */
.L_x_7950:
        /* <DEDUP_REMOVED lines=88> */
.L_x_7949:
[----:B------:R-:W-:Y:S05]  /*8c70*/  BSYNC.RECONVERGENT B1 ;  /* 0x0000000000017941 */ /* 0x000fea0003800200 */
.L_x_7948:
        /* <DEDUP_REMOVED lines=96> */
.L_x_7955:
[----:B------:R-:W-:Y:S05]  /*9280*/  BSYNC.RECONVERGENT B0 ;  /* 0x0000000000007941 */ /* 0x000fea0003800200 */
.L_x_7954:
        /* <DEDUP_REMOVED lines=89> */
.L_x_7953:
[----:B------:R-:W-:Y:S05]  /*9820*/  BSYNC.RECONVERGENT B1 ;  /* 0x0000000000017941 */ /* 0x000fea0003800200 */
.L_x_7952:
        /* <DEDUP_REMOVED lines=97> */
.L_x_7959:
[----:B------:R-:W-:Y:S05]  /*9e40*/  BSYNC.RECONVERGENT B0 ;  /* 0x0000000000007941 */ /* 0x000fea0003800200 */
.L_x_7958:
        /* <DEDUP_REMOVED lines=88> */
.L_x_7957:
[----:B------:R-:W-:Y:S05]  /*a3d0*/  BSYNC.RECONVERGENT B1 ;  /* 0x0000000000017941 */ /* 0x000fea0003800200 */
.L_x_7956:
        /* <DEDUP_REMOVED lines=94> */
.L_x_7963:
[----:B------:R-:W-:Y:S05]  /*a9c0*/  BSYNC.RECONVERGENT B0 ;  /* 0x0000000000007941 */ /* 0x000fea0003800200 */
.L_x_7962:
        /* <DEDUP_REMOVED lines=88> */
.L_x_7961:
[----:B------:R-:W-:Y:S05]  /*af50*/  BSYNC.RECONVERGENT B1 ;  /* 0x0000000000017941 */ /* 0x000fea0003800200 */
.L_x_7960:
        /* <DEDUP_REMOVED lines=98> */
.L_x_7967:
[----:B------:R-:W-:Y:S05]  /*b580*/  BSYNC.RECONVERGENT B0 ;  /* 0x0000000000007941 */ /* 0x000fea0003800200 */
.L_x_7966:
        /* <DEDUP_REMOVED lines=86> */
.L_x_7965:
[----:B------:R-:W-:Y:S05]  /*baf0*/  BSYNC.RECONVERGENT B1 ;  /* 0x0000000000017941 */ /* 0x000fea0003800200 */
.L_x_7964:
        /* <DEDUP_REMOVED lines=98> */
.L_x_7971:
[----:B------:R-:W-:Y:S05]  /*c120*/  BSYNC.RECONVERGENT B0 ;  /* 0x0000000000007941 */ /* 0x000fea0003800200 */
.L_x_7970:
        /* <DEDUP_REMOVED lines=86> */
.L_x_7969:
[----:B------:R-:W-:Y:S05]  /*c690*/  BSYNC.RECONVERGENT B1 ;  /* 0x0000000000017941 */ /* 0x000fea0003800200 */
.L_x_7968:
        /* <DEDUP_REMOVED lines=98> */
.L_x_7975:
[----:B------:R-:W-:Y:S05]  /*ccc0*/  BSYNC.RECONVERGENT B0 ;  /* 0x0000000000007941 */ /* 0x000fea0003800200 */
.L_x_7974:
        /* <DEDUP_REMOVED lines=86> */
.L_x_7973:
[----:B------:R-:W-:Y:S05]  /*d230*/  BSYNC.RECONVERGENT B1 ;  /* 0x0000000000017941 */ /* 0x000fea0003800200 */
.L_x_7972:
[----:B------:R-:W3:Y:S01]  /*d240*/  LD.E R3, desc[UR6][R132.64+0xd0] ;  /* 0x0000d00684037980 */ /* 0x000ee2000c101900 */
[----:B-----5:R-:W-:Y:S02]  /*d250*/  IMAD.MOV.U32 R85, RZ, RZ, R79 ;  /* 0x000000ffff557224 */ /* 0x020fe400078e004f */
[----:B------:R-:W-:Y:S02]  /*d260*/  IMAD.MOV.U32 R83, RZ, RZ, R77 ;  /* 0x000000ffff537224 */ /* 0x000fe400078e004d */
[----:B---3--:R-:W-:Y:S05]  /*d270*/  IMAD.U32 R3, R3, -0x40, RZ ;  /* 0xffffffc003037824 */ /* 0x008fea00078e00ff */
[C---:B------:R-:W-:Y:S02]  /*d280*/  LEA R84, P1, R3.reuse, R84, 0x1 ;  /* 0x0000005403547211 */ /* 0x040fe400078208ff */
[C---:B------:R-:W-:Y:S02]  /*d290*/  LEA R82, P0, R3.reuse, R82, 0x1 ;  /* 0x0000005203527211 */ /* 0x040fe400078008ff */
[C---:B------:R-:W-:Y:S02]  /*d2a0*/  LEA.HI.X.SX32 R79, R3.reuse, R85, 0x1, P1 ;  /* 0x00000055034f7211 */ /* 0x040fe400008f0eff */
[----:B------:R-:W-:Y:S09]  /*d2b0*/  LEA.HI.X.SX32 R77, R3, R83, 0x1, P0 ;  /* 0x00000053034d7211 */ /* 0x000ff200000f0eff */
.L_x_7910:
[----:B------:R-:W-:Y:S05]  /*d2c0*/  BSYNC.RECONVERGENT B2 ;  /* 0x0000000000027941 */ /* 0x000fea0003800200 */
.L_x_7894:
        /* <DEDUP_REMOVED lines=101> */
.L_x_7977:
[----:B------:R-:W-:Y:S05]  /*d920*/  BSYNC.RECONVERGENT B0 ;  /* 0x0000000000007941 */ /* 0x000fea0003800200 */
.L_x_7976:
[----:B------:R-:W-:Y:S11]  /*d930*/  ISETP.GT.AND P0, PT, R81, R72, PT ;  /* 0x000000485100720c */ /* 0x000ff60003f04270 */
[----:B------:R-:W-:Y:S02]  /*d940*/  @!UPT UIADD3 URZ, UPT, UPT, URZ, URZ, URZ ;  /* 0x000000fffffff290 */ /* 0x000fe4000fffe0ff */
[----:B------:R-:W-:Y:S05]  /*d950*/  @P0 BRA `(.L_x_7978) ;  /* 0xffffff5000a40947 */ /* 0x000fea000383ffff */
.L_x_7877:
        /* <DEDUP_REMOVED lines=34> */
.L_x_7982:
[----:B------:R-:W-:Y:S05]  /*db80*/  BSYNC.RECONVERGENT B0 ;  /* 0x0000000000007941 */ /* 0x000fea0003800200 */
.L_x_7981:
        /* <DEDUP_REMOVED lines=14> */
.L_x_7984:
[----:B------:R-:W-:Y:S05]  /*dc70*/  BSYNC.RECONVERGENT B0 ;  /* 0x0000000000007941 */ /* 0x000fea0003800200 */
.L_x_7983:
        /* <DEDUP_REMOVED lines=16> */
.L_x_7986:
[----:B------:R-:W-:Y:S05]  /*dd80*/  BSYNC.RECONVERGENT B0 ;  /* 0x0000000000007941 */ /* 0x000fea0003800200 */
.L_x_7985:
        /* <DEDUP_REMOVED lines=16> */
.L_x_7980:
        /* <DEDUP_REMOVED lines=84> */
.L_x_7994:
[----:B------:R-:W-:Y:S05]  /*e3d0*/  BSYNC.RECONVERGENT B0 ;  /* 0x0000000000007941 */ /* 0x000fea0003800200 */
.L_x_7993:
[----:B-----5:R-:W-:Y:S01]  /*e3e0*/  IMAD.MOV.U32 R6, RZ, RZ, R10 ;  /* 0x000000ffff067224 */ /* 0x020fe200078e000a */
[----:B------:R-:W-:Y:S01]  /*e3f0*/  MOV R4, R8 ;  /* 0x0000000800047202 */ /* 0x000fe20000000f00 */
[----:B------:R-:W-:Y:S01]  /*e400*/  IMAD.MOV.U32 R7, RZ, RZ, R11 ;  /* 0x000000ffff077224 */ /* 0x000fe200078e000b */
[----:B------:R-:W-:Y:S02]  /*e410*/  MOV R5, R9 ;  /* 0x0000000900057202 */ /* 0x000fe40000000f00 */
.L_x_7992:
[----:B------:R-:W-:Y:S05]  /*e420*/  BSYNC.RECONVERGENT B1 ;  /* 0x0000000000017941 */ /* 0x000fea0003800200 */
.L_x_7991:
        /* <DEDUP_REMOVED lines=48> */
.L_x_7996:
[----:B------:R-:W-:Y:S05]  /*e730*/  BSYNC.RECONVERGENT B0 ;  /* 0x0000000000007941 */ /* 0x000fea0003800200 */
.L_x_7995:
[----:B-----5:R3:W-:Y:S02]  /*e740*/  STS.128 [R68+0x2000], R8 ;  /* 0x0020000844007388 */ /* 0x0207e40000000c00 */
.L_x_7990:
[----:B------:R-:W-:Y:S05]  /*e750*/  BSYNC.RECONVERGENT B2 ;  /* 0x0000000000027941 */ /* 0x000fea0003800200 */
.L_x_7989:
        /* <DEDUP_REMOVED lines=60> */
.L_x_8002:
[----:B------:R-:W-:Y:S05]  /*eb20*/  BSYNC.RECONVERGENT B0 ;  /* 0x0000000000007941 */ /* 0x000fea0003800200 */
.L_x_8001:
[----:B-----5:R1:W-:Y:S02]  /*eb30*/  STS.128 [R68+0x800], R8 ;  /* 0x0008000844007388 */ /* 0x0203e40000000c00 */
.L_x_8000:
[----:B------:R-:W-:Y:S05]  /*eb40*/  BSYNC.RECONVERGENT B1 ;  /* 0x0000000000017941 */ /* 0x000fea0003800200 */
.L_x_7999:
        /* <DEDUP_REMOVED lines=53> */
.L_x_8004:
[----:B------:R-:W-:Y:S05]  /*eea0*/  BSYNC.RECONVERGENT B0 ;  /* 0x0000000000007941 */ /* 0x000fea0003800200 */
.L_x_8003:
[----:B-----5:R3:W-:Y:S02]  /*eeb0*/  STS.128 [R68+0x2800], R8 ;  /* 0x0028000844007388 */ /* 0x0207e40000000c00 */
.L_x_7998:
[----:B------:R-:W-:Y:S05]  /*eec0*/  BSYNC.RECONVERGENT B2 ;  /* 0x0000000000027941 */ /* 0x000fea0003800200 */
.L_x_7997:
        /* <DEDUP_REMOVED lines=61> */
.L_x_8010:
[----:B------:R-:W-:Y:S05]  /*f2a0*/  BSYNC.RECONVERGENT B0 ;  /* 0x0000000000007941 */ /* 0x000fea0003800200 */
.L_x_8009:
[----:B-----5:R1:W-:Y:S02]  /*f2b0*/  STS.128 [R68+0x1000], R8 ;  /* 0x0010000844007388 */ /* 0x0203e40000000c00 */
.L_x_8008:
[----:B------:R-:W-:Y:S05]  /*f2c0*/  BSYNC.RECONVERGENT B1 ;  /* 0x0000000000017941 */ /* 0x000fea0003800200 */
.L_x_8007:
        /* <DEDUP_REMOVED lines=53> */
.L_x_8012:
[----:B------:R-:W-:Y:S05]  /*f620*/  BSYNC.RECONVERGENT B0 ;  /* 0x0000000000007941 */ /* 0x000fea0003800200 */
.L_x_8011:
[----:B-----5:R1:W-:Y:S02]  /*f630*/  STS.128 [R68+0x3000], R8 ;  /* 0x0030000844007388 */ /* 0x0203e40000000c00 */
.L_x_8006:
[----:B------:R-:W-:Y:S05]  /*f640*/  BSYNC.RECONVERGENT B2 ;  /* 0x0000000000027941 */ /* 0x000fea0003800200 */
.L_x_8005:
        /* <DEDUP_REMOVED lines=63> */
.L_x_8016:
[----:B------:R-:W-:Y:S05]  /*fa40*/  BSYNC.RECONVERGENT B0 ;  /* 0x0000000000007941 */ /* 0x000fea0003800200 */
.L_x_8015:
[----:B-----5:R1:W-:Y:S02]  /*fa50*/  STS.128 [R68+0x1800], R8 ;  /* 0x0018000844007388 */ /* 0x0203e40000000c00 */
.L_x_8014:
[----:B------:R-:W-:Y:S05]  /*fa60*/  BSYNC.RECONVERGENT B1 ;  /* 0x0000000000017941 */ /* 0x000fea0003800200 */
.L_x_8013:
        /* <DEDUP_REMOVED lines=54> */
.L_x_8018:
[----:B------:R-:W-:Y:S05]  /*fdd0*/  BSYNC.RECONVERGENT B0 ;  /* 0x0000000000007941 */ /* 0x000fea0003800200 */
.L_x_8017:
[----:B-----5:R1:W-:Y:S01]  /*fde0*/  STS.128 [R68+0x3800], R8 ;  /* 0x0038000844007388 */ /* 0x0203e20000000c00 */
[----:B------:R-:W-:Y:S05]  /*fdf0*/  BRA `(.L_x_7987) ;  /* 0x0000002c00887947 */ /* 0x000fea0003800000 */
.L_x_7988:
        /* <DEDUP_REMOVED lines=97> */
.L_x_8023:
[----:B------:R-:W-:Y:S05]  /*10410*/  BSYNC.RECONVERGENT B0 ;  /* 0x0000000000007941 */ /* 0x000fea0003800200 */
.L_x_8022:
[----:B------:R-:W-:Y:S05]  /*10420*/  BSYNC.RECONVERGENT B1 ;  /* 0x0000000000017941 */ /* 0x000fea0003800200 */
.L_x_8021:
        /* <DEDUP_REMOVED lines=87> */
.L_x_8025:
[----:B------:R-:W-:Y:S05]  /*109a0*/  BSYNC.RECONVERGENT B0 ;  /* 0x0000000000007941 */ /* 0x000fea0003800200 */
.L_x_8024:
[----:B-----5:R4:W-:Y:S02]  /*109b0*/  STS.128 [R68+0x2000], R20 ;  /* 0x0020001444007388 */ /* 0x0209e40000000c00 */
.L_x_8020:
[----:B------:R-:W-:Y:S05]  /*109c0*/  BSYNC.RECONVERGENT B2 ;  /* 0x0000000000027941 */ /* 0x000fea0003800200 */
.L_x_8019:
        /* <DEDUP_REMOVED lines=91> */
.L_x_8031:
[----:B------:R-:W-:Y:S05]  /*10f80*/  BSYNC.RECONVERGENT B0 ;  /* 0x0000000000007941 */ /* 0x000fea0003800200 */
.L_x_8030:
[----:B-----5:R4:W-:Y:S02]  /*10f90*/  STS.128 [R68+0x800], R20 ;  /* 0x0008001444007388 */ /* 0x0209e40000000c00 */
.L_x_8029:
[----:B------:R-:W-:Y:S05]  /*10fa0*/  BSYNC.RECONVERGENT B1 ;  /* 0x0000000000017941 */ /* 0x000fea0003800200 */
.L_x_8028:
        /* <DEDUP_REMOVED lines=86> */
.L_x_8033:
[----:B------:R-:W-:Y:S05]  /*11510*/  BSYNC.RECONVERGENT B0 ;  /* 0x0000000000007941 */ /* 0x000fea0003800200 */
.L_x_8032:
[----:B-----5:R1:W-:Y:S02]  /*11520*/  STS.128 [R68+0x2800], R4 ;  /* 0x0028000444007388 */ /* 0x0203e40000000c00 */
.L_x_8027:
[----:B------:R-:W-:Y:S05]  /*11530*/  BSYNC.RECONVERGENT B2 ;  /* 0x0000000000027941 */ /* 0x000fea0003800200 */
.L_x_8026:
        /* <DEDUP_REMOVED lines=93> */
.L_x_8039:
[----:B------:R-:W-:Y:S05]  /*11b10*/  BSYNC.RECONVERGENT B0 ;  /* 0x0000000000007941 */ /* 0x000fea0003800200 */
.L_x_8038:
[----:B-----5:R4:W-:Y:S02]  /*11b20*/  STS.128 [R68+0x1000], R20 ;  /* 0x0010001444007388 */ /* 0x0209e40000000c00 */
.L_x_8037:
[----:B------:R-:W-:Y:S05]  /*11b30*/  BSYNC.RECONVERGENT B1 ;  /* 0x0000000000017941 */ /* 0x000fea0003800200 */
.L_x_8036:
        /* <DEDUP_REMOVED lines=84> */
.L_x_8041:
[----:B------:R-:W-:Y:S05]  /*12080*/  BSYNC.RECONVERGENT B0 ;  /* 0x0000000000007941 */ /* 0x000fea0003800200 */
.L_x_8040:
[----:B-----5:R1:W-:Y:S02]  /*12090*/  STS.128 [R68+0x3000], R20 ;  /* 0x0030001444007388 */ /* 0x0203e40000000c00 */
.L_x_8035:
[----:B------:R-:W-:Y:S05]  /*120a0*/  BSYNC.RECONVERGENT B2 ;  /* 0x0000000000027941 */ /* 0x000fea0003800200 */
.L_x_8034:
        /* <DEDUP_REMOVED lines=94> */
.L_x_8045:
[----:B------:R-:W-:Y:S05]  /*12690*/  BSYNC.RECONVERGENT B0 ;  /* 0x0000000000007941 */ /* 0x000fea0003800200 */
.L_x_8044:
[----:B-----5:R3:W-:Y:S02]  /*126a0*/  STS.128 [R68+0x1800], R20 ;  /* 0x0018001444007388 */ /* 0x0207e40000000c00 */
.L_x_8043:
[----:B------:R-:W-:Y:S05]  /*126b0*/  BSYNC.RECONVERGENT B1 ;  /* 0x0000000000017941 */ /* 0x000fea0003800200 */
.L_x_8042:
        /* <DEDUP_REMOVED lines=84> */
.L_x_8047:
[----:B------:R-:W-:Y:S05]  /*12c00*/  BSYNC.RECONVERGENT B0 ;  /* 0x0000000000007941 */ /* 0x000fea0003800200 */
.L_x_8046:
[----:B-----5:R1:W-:Y:S02]  /*12c10*/  STS.128 [R68+0x3800], R4 ;  /* 0x0038000444007388 */ /* 0x0203e40000000c00 */
.L_x_7987:
[----:B------:R-:W-:Y:S05]  /*12c20*/  BSYNC.RECONVERGENT B3 ;  /* 0x0000000000037941 */ /* 0x000fea0003800200 */
.L_x_7979:
        /* <DEDUP_REMOVED lines=24> */
.L_x_8049:
[----:B------:R-:W-:Y:S05]  /*12db0*/  BSYNC.RECONVERGENT B0 ;  /* 0x0000000000007941 */ /* 0x000fea0003800200 */
.L_x_8048:
        /* <DEDUP_REMOVED lines=18> */
.L_x_8051:
[----:B------:R-:W-:Y:S05]  /*12ee0*/  BSYNC.RECONVERGENT B0 ;  /* 0x0000000000007941 */ /* 0x000fea0003800200 */
.L_x_8050:
        /* <DEDUP_REMOVED lines=16> */
.L_x_8053:
[----:B------:R-:W-:Y:S05]  /*12ff0*/  BSYNC.RECONVERGENT B0 ;  /* 0x0000000000007941 */ /* 0x000fea0003800200 */
.L_x_8052:
        /* <DEDUP_REMOVED lines=18> */
.L_x_8055:
[----:B------:R-:W-:Y:S05]  /*13120*/  BSYNC.RECONVERGENT B0 ;  /* 0x0000000000007941 */ /* 0x000fea0003800200 */
.L_x_8054:
        /* <DEDUP_REMOVED lines=20> */
.L_x_8057:
[----:B------:R-:W-:Y:S05]  /*13270*/  BSYNC.RECONVERGENT B0 ;  /* 0x0000000000007941 */ /* 0x000fea0003800200 */
.L_x_8056:
        /* <DEDUP_REMOVED lines=16> */
.L_x_8059:
[----:B------:R-:W-:Y:S05]  /*13380*/  BSYNC.RECONVERGENT B0 ;  /* 0x0000000000007941 */ /* 0x000fea0003800200 */
.L_x_8058:
        /* <DEDUP_REMOVED lines=19> */
.L_x_8061:
[----:B------:R-:W-:Y:S05]  /*134c0*/  BSYNC.RECONVERGENT B0 ;  /* 0x0000000000007941 */ /* 0x000fea0003800200 */
.L_x_8060:
        /* <DEDUP_REMOVED lines=17> */
.L_x_8063:
[----:B------:R-:W-:Y:S05]  /*135e0*/  BSYNC.RECONVERGENT B0 ;  /* 0x0000000000007941 */ /* 0x000fea0003800200 */
.L_x_8062:
        /* <DEDUP_REMOVED lines=34> */
.L_x_8065:
[----:B------:R2:W-:Y:S04]  /*13810*/  STS.128 [R68+0xc000], RZ ;  /* 0x00c000ff44007388 */ /* 0x0005e80000000c00 */
[----:B------:R2:W-:Y:S02]  /*13820*/  STS.128 [R68+0x10000], RZ ;  /* 0x010000ff44007388 */ /* 0x0005e40000000c00 */
.L_x_8066:
[----:B------:R-:W-:Y:S05]  /*13830*/  BSYNC.RECONVERGENT B0 ;  /* 0x0000000000007941 */ /* 0x000fea0003800200 */
.L_x_8064:
        /* <DEDUP_REMOVED lines=25> */
.L_x_8068:
[----:B------:R-:W-:Y:S05]  /*139d0*/  BSYNC.RECONVERGENT B0 ;  /* 0x0000000000007941 */ /* 0x000fea0003800200 */
.L_x_8067:
        /* <DEDUP_REMOVED lines=18> */
.L_x_8070:
[----:B------:R-:W-:Y:S05]  /*13b00*/  BSYNC.RECONVERGENT B0 ;  /* 0x0000000000007941 */ /* 0x000fea0003800200 */
.L_x_8069:
        /* <DEDUP_REMOVED lines=19> */
.L_x_8072:
[----:B------:R-:W-:Y:S05]  /*13c40*/  BSYNC.RECONVERGENT B0 ;  /* 0x0000000000007941 */ /* 0x000fea0003800200 */
.L_x_8071:
        /* <DEDUP_REMOVED lines=21> */
.L_x_8074:
[----:B------:R-:W-:Y:S05]  /*13da0*/  BSYNC.RECONVERGENT B0 ;  /* 0x0000000000007941 */ /* 0x000fea0003800200 */
.L_x_8073:
        /* <DEDUP_REMOVED lines=18> */
.L_x_8076:
[----:B------:R-:W-:Y:S05]  /*13ed0*/  BSYNC.RECONVERGENT B0 ;  /* 0x0000000000007941 */ /* 0x000fea0003800200 */
.L_x_8075:
        /* <DEDUP_REMOVED lines=21> */
.L_x_8078:
[----:B------:R-:W-:Y:S05]  /*14030*/  BSYNC.RECONVERGENT B0 ;  /* 0x0000000000007941 */ /* 0x000fea0003800200 */
.L_x_8077:
        /* <DEDUP_REMOVED lines=19> */
.L_x_8080:
[----:B------:R-:W-:Y:S05]  /*14170*/  BSYNC.RECONVERGENT B0 ;  /* 0x0000000000007941 */ /* 0x000fea0003800200 */
.L_x_8079:
[----:B------:R-:W2:Y:S01]  /*14180*/  S2UR UR8, SR_CgaCtaId ;  /* 0x00000000000879c3 */ /* 0x000ea20000008800 */
        /* <DEDUP_REMOVED lines=15> */
[----:B--2---:R-:W-:Y:S01]  /*14280*/  ULEA UR8, UR8, UR4, 0x18 ;  /* 0x0000000408087291 */ /* 0x004fe2000f8ec0ff */
        /* <DEDUP_REMOVED lines=11> */
[----:B------:R-:W2:Y:S01]  /*14340*/  LDSM.16.M88.4 R44, [R54+UR8+0x4800] ;  /* 0x00480008362c783b */ /* 0x000ea20008000200 */
[-C--:B------:R-:W-:Y:S02]  /*14350*/  IADD3 R152, PT, PT, R212, R135.reuse, RZ ;  /* 0x00000087d4987210 */ /* 0x080fe40007ffe0ff */
[----:B------:R-:W-:Y:S01]  /*14360*/  IADD3 R180, PT, PT, R206, R135, RZ ;  /* 0x00000087ceb47210 */ /* 0x000fe20007ffe0ff */
[----:B------:R-:W2:Y:S04]  /*14370*/  LDSM.16.M88.4 R36, [R54+UR8+0x5000] ;  /* 0x005000083624783b */ /* 0x000ea80008000200 */
[----:B------:R-:W2:Y:S04]  /*14380*/  LDSM.16.M88.4 R24, [R54+UR8+0x5800] ;  /* 0x005800083618783b */ /* 0x000ea80008000200 */
[----:B------:R-:W2:Y:S04]  /*14390*/  LDSM.16.M88.4 R8, [R54+UR8+0x6000] ;  /* 0x006000083608783b */ /* 0x000ea80008000200 */
[----:B------:R-:W2:Y:S04]  /*143a0*/  LDSM.16.M88.4 R100, [R54+UR8+0x6800] ;  /* 0x006800083664783b */ /* 0x000ea80008000200 */
[----:B------:R-:W2:Y:S04]  /*143b0*/  LDSM.16.M88.4 R92, [R54+UR8+0x7000] ;  /* 0x00700008365c783b */ /* 0x000ea80008000200 */
[----:B------:R-:W2:Y:S04]  /*143c0*/  LDSM.16.M88.4 R16, [R54+UR8+0x7800] ;  /* 0x007800083610783b */ /* 0x000ea80008000200 */
[----:B------:R-:W-:Y:S04]  /*143d0*/  LDSM.16.M88.4 R112, [R152] ;  /* 0x000000009870783b */ /* 0x000fe80000000200 */
[----:B------:R-:W2:Y:S01]  /*143e0*/  LDSM.16.M88.4 R12, [R180+0x4000] ;  /* 0x00400000b40c783b */ /* 0x000ea20000000200 */
[C---:B-1----:R-:W-:Y:S03]  /*143f0*/  HMMA.16816.F32.BF16 R60, R84.reuse, R56, RZ ;  /* 0x00000038543c723c */ /* 0x042fe600000418ff */
[----:B------:R-:W1:Y:S04]  /*14400*/  LDSM.16.M88.4 R72, [R180+0x4800] ;  /* 0x00480000b448783b */ /* 0x000e680000000200 */
[----:B----4-:R-:W4:Y:S01]  /*14410*/  LDSM.16.M88.4 R68, [R180+0x5000] ;  /* 0x00500000b444783b */ /* 0x010f220000000200 */
[----:B--2---:R-:W-:Y:S01]  /*14420*/  HMMA.16816.F32.BF16 R48, R84, R44, RZ ;  /* 0x0000002c5430723c */ /* 0x004fe200000418ff */
[----:B------:R-:W-:-:S02]  /*14430*/  MOV R33, 0x40 ;  /* 0x0000004000217802 */ /* 0x000fc40000000f00 */
[----:B------:R-:W-:Y:S01]  /*14440*/  LDSM.16.M88.4 R104, [R180+0x7800] ;  /* 0x00780000b468783b */ /* 0x000fe20000000200 */
[----:B------:R-:W-:-:S03]  /*14450*/  LOP3.LUT P0, R52, R208, 0x4, RZ, 0xc0, !PT ;  /* 0x00000004d0347812 */ /* 0x000fc6000780c0ff */
[----:B------:R-:W-:Y:S01]  /*14460*/  LDSM.16.M88.4 R120, [R180+0x6000] ;  /* 0x00600000b478783b */ /* 0x000fe20000000200 */
[C---:B------:R-:W-:Y:S03]  /*14470*/  HMMA.16816.F32.BF16 R40, R84.reuse, R36, RZ ;  /* 0x000000245428723c */ /* 0x040fe600000418ff */
        /* <DEDUP_REMOVED lines=15> */
[----:B------:R-:W2:Y:S01]  /*14570*/  LDSM.16.M88.4 R16, [R180+0x5800] ;  /* 0x00580000b410783b */ /* 0x000ea20000000200 */
[----:B------:R-:W-:-:S04]  /*14580*/  SEL R33, R33, 0xffffffc0, !P0 ;  /* 0xffffffc021217807 */ /* 0x000fc80004000000 */
[-C--:B------:R-:W-:Y:S02]  /*14590*/  IADD3 R204, PT, PT, R212, R33.reuse, RZ ;  /* 0x00000021d4cc7210 */ /* 0x080fe40007ffe0ff */
[----:B------:R-:W-:Y:S01]  /*145a0*/  IADD3 R2, PT, PT, R206, R33, RZ ;  /* 0x00000021ce027210 */ /* 0x000fe20007ffe0ff */
[C---:B------:R-:W-:Y:S04]  /*145b0*/  HMMA.16816.F32.BF16 R60, R112.reuse, R12, R60 ;  /* 0x0000000c703c723c */ /* 0x040fe8000004183c */
[----:B------:R-:W-:Y:S04]  /*145c0*/  LDSM.16.M88.4 R76, [R2+0x4800] ;  /* 0x00480000024c783b */ /* 0x000fe80000000200 */
[C---:B------:R-:W-:Y:S01]  /*145d0*/  HMMA.16816.F32.BF16 R56, R112.reuse, R14, R56 ;  /* 0x0000000e7038723c */ /* 0x040fe20000041838 */
[----:B------:R-:W2:Y:S04]  /*145e0*/  LDSM.16.M88.4 R12, [R204] ;  /* 0x00000000cc0c783b */ /* 0x000ea80000000200 */
[----:B------:R-:W3:Y:S03]  /*145f0*/  LDSM.16.M88.4 R80, [R2+0x4000] ;  /* 0x004000000250783b */ /* 0x000ee60000000200 */
[C---:B-1----:R-:W-:Y:S08]  /*14600*/  HMMA.16816.F32.BF16 R48, R112.reuse, R72, R48 ;  /* 0x000000487030723c */ /* 0x042ff00000041830 */
[C---:B------:R-:W-:Y:S01]  /*14610*/  HMMA.16816.F32.BF16 R44, R112.reuse, R74, R44 ;  /* 0x0000004a702c723c */ /* 0x040fe2000004182c */
[----:B------:R-:W1:Y:S07]  /*14620*/  LDSM.16.M88.4 R72, [R2+0x5000] ;  /* 0x005000000248783b */ /* 0x000e6e0000000200 */
[C---:B----4-:R-:W-:Y:S08]  /*14630*/  HMMA.16816.F32.BF16 R40, R112.reuse, R68, R40 ;  /* 0x000000447028723c */ /* 0x050ff00000041828 */
[C---:B------:R-:W-:Y:S01]  /*14640*/  HMMA.16816.F32.BF16 R36, R112.reuse, R70, R36 ;  /* 0x000000467024723c */ /* 0x040fe20000041824 */
[----:B------:R-:W4:Y:S07]  /*14650*/  LDSM.16.M88.4 R68, [R2+0x5800] ;  /* 0x005800000244783b */ /* 0x000f2e0000000200 */
[C---:B--2---:R-:W-:Y:S08]  /*14660*/  HMMA.16816.F32.BF16 R28, R112.reuse, R16, R28 ;  /* 0x00000010701c723c */ /* 0x044ff0000004181c */
[----:B------:R-:W-:Y:S01]  /*14670*/  HMMA.16816.F32.BF16 R24, R112, R18, R24 ;  /* 0x000000127018723c */ /* 0x000fe20000041818 */
[----:B------:R-:W2:Y:S07]  /*14680*/  LDSM.16.M88.4 R16, [R2+0x6000] ;  /* 0x006000000210783b */ /* 0x000eae0000000200 */
[C---:B------:R-:W-:Y:S08]  /*14690*/  HMMA.16816.F32.BF16 R48, R12.reuse, R76, R48 ;  /* 0x0000004c0c30723c */ /* 0x040ff00000041830 */
[----:B------:R-:W-:Y:S01]  /*146a0*/  HMMA.16816.F32.BF16 R44, R12, R78, R44 ;  /* 0x0000004e0c2c723c */ /* 0x000fe2000004182c */
[----:B------:R-:W2:Y:S07]  /*146b0*/  LDSM.16.M88.4 R76, [R2+0x7000] ;  /* 0x00700000024c783b */ /* 0x000eae0000000200 */
        /* <DEDUP_REMOVED lines=8> */
[----:B------:R-:W-:-:S02]  /*14740*/  IADD3 R203, PT, PT, R135, R204, RZ ;  /* 0x000000cc87cb7210 */ /* 0x000fc40007ffe0ff */
[----:B------:R-:W-:-:S05]  /*14750*/  IADD3 R0, PT, PT, R135, R2, RZ ;  /* 0x0000000287007210 */ /* 0x000fca0007ffe0ff */
[C---:B------:R-:W-:Y:S08]  /*14760*/  HMMA.16816.F32.BF16 R96, R112.reuse, R108, R96 ;  /* 0x0000006c7060723c */ /* 0x040ff00000041860 */
[----:B------:R-:W-:Y:S01]  /*14770*/  HMMA.16816.F32.BF16 R92, R112, R110, R92 ;  /* 0x0000006e705c723c */ /* 0x000fe2000004185c */
[----:B------:R-:W-:Y:S07]  /*14780*/  LDSM.16.M88.4 R108, [R212+0x2000] ;  /* 0x00200000d46c783b */ /* 0x000fee0000000200 */
[C---:B-1----:R-:W-:Y:S08]  /*14790*/  HMMA.16816.F32.BF16 R40, R12.reuse, R72, R40 ;  /* 0x000000480c28723c */ /* 0x042ff00000041828 */
[C---:B------:R-:W-:Y:S01]  /*147a0*/  HMMA.16816.F32.BF16 R36, R12.reuse, R74, R36 ;  /* 0x0000004a0c24723c */ /* 0x040fe20000041824 */
[----:B------:R-:W-:Y:S07]  /*147b0*/  LDSM.16.M88.4 R72, [R203] ;  /* 0x00000000cb48783b */ /* 0x000fee0000000200 */
[C---:B----4-:R-:W-:Y:S08]  /*147c0*/  HMMA.16816.F32.BF16 R28, R12.reuse, R68, R28 ;  /* 0x000000440c1c723c */ /* 0x050ff0000004181c */
[----:B------:R-:W-:Y:S01]  /*147d0*/  HMMA.16816.F32.BF16 R24, R12, R70, R24 ;  /* 0x000000460c18723c */ /* 0x000fe20000041818 */
[----:B------:R-:W1:Y:S07]  /*147e0*/  LDSM.16.M88.4 R68, [R0+0x4000] ;  /* 0x004000000044783b */ /* 0x000e6e0000000200 */
        /* <DEDUP_REMOVED lines=13> */
[----:B------:R-:W3:Y:S04]  /*148c0*/  LDSM.16.M88.4 R12, [R0+0x6000] ;  /* 0x00600000000c783b */ /* 0x000ee80000000200 */
[----:B------:R-:W-:Y:S03]  /*148d0*/  LDSM.16.M88.4 R104, [R54+UR8+0x8000] ;  /* 0x008000083668783b */ /* 0x000fe60008000200 */
        /* <DEDUP_REMOVED lines=11> */
[----:B------:R-:W-:Y:S07]  /*14990*/  LDSM.16.M88.4 R80, [R152+0x2000] ;  /* 0x002000009850783b */ /* 0x000fee0000000200 */
[C---:B------:R-:W-:Y:S01]  /*149a0*/  HMMA.16816.F32.BF16 R112, R72.reuse, R12, R20 ;  /* 0x0000000c4870723c */ /* 0x040fe20000041814 */
[----:B------:R-:W3:Y:S07]  /*149b0*/  LDSM.16.M88.4 R20, [R180+0x8000] ;  /* 0x00800000b414783b */ /* 0x000eee0000000200 */
[C---:B-1----:R-:W-:Y:S08]  /*149c0*/  HMMA.16816.F32.BF16 R4, R72.reuse, R68, R4 ;  /* 0x000000444804723c */ /* 0x042ff00000041804 */
[----:B------:R-:W-:Y:S01]  /*149d0*/  HMMA.16816.F32.BF16 R100, R72, R70, R100 ;  /* 0x000000464864723c */ /* 0x000fe20000041864 */
[----:B------:R-:W-:Y:S07]  /*149e0*/  LDSM.16.M88.4 R68, [R204+0x2000] ;  /* 0x00200000cc44783b */ /* 0x000fee0000000200 */
[----:B------:R-:W-:Y:S01]  /*149f0*/  HMMA.16816.F32.BF16 R116, R108, R104, R60 ;  /* 0x000000686c74723c */ /* 0x000fe2000004183c */
[----:B------:R-:W-:Y:S07]  /*14a00*/  LDSM.16.M88.4 R60, [R2+0x8000] ;  /* 0x00800000023c783b */ /* 0x000fee0000000200 */
[C---:B------:R-:W-:Y:S01]  /*14a10*/  HMMA.16816.F32.BF16 R8, R72.reuse, R14, R8 ;  /* 0x0000000e4808723c */ /* 0x040fe20000041808 */
[----:B------:R-:W1:Y:S07]  /*14a20*/  LDSM.16.M88.4 R12, [R54+UR8+0x8800] ;  /* 0x00880008360c783b */ /* 0x000e6e0008000200 */
[C---:B--2---:R-:W-:Y:S08]  /*14a30*/  HMMA.16816.F32.BF16 R96, R72.reuse, R16, R96 ;  /* 0x000000104860723c */ /* 0x044ff00000041860 */
[----:B------:R-:W-:Y:S01]  /*14a40*/  HMMA.16816.F32.BF16 R92, R72, R18, R92 ;  /* 0x00000012485c723c */ /* 0x000fe2000004185c */
[----:B------:R-:W2:Y:S07]  /*14a50*/  LDSM.16.M88.4 R16, [R54+UR8+0x9000] ;  /* 0x009000083610783b */ /* 0x000eae0008000200 */
[----:B------:R-:W-:Y:S01]  /*14a60*/  HMMA.16816.F32.BF16 R56, R108, R106, R56 ;  /* 0x0000006a6c38723c */ /* 0x000fe20000041838 */
[----:B------:R-:W-:Y:S07]  /*14a70*/  LDSM.16.M88.4 R104, [R180+0x8800] ;  /* 0x00880000b468783b */ /* 0x000fee0000000200 */
[C---:B----4-:R-:W-:Y:S08]  /*14a80*/  HMMA.16816.F32.BF16 R88, R72.reuse, R76, R88 ;  /* 0x0000004c4858723c */ /* 0x050ff00000041858 */
[----:B------:R-:W-:Y:S01]  /*14a90*/  HMMA.16816.F32.BF16 R84, R72, R78, R84 ;  /* 0x0000004e4854723c */ /* 0x000fe20000041854 */
[----:B------:R-:W-:Y:S04]  /*14aa0*/  LDSM.16.M88.4 R76, [R203+0x2000] ;  /* 0x00200000cb4c783b */ /* 0x000fe80000000200 */
[----:B------:R-:W4:Y:S03]  /*14ab0*/  LDSM.16.M88.4 R72, [R0+0x8000] ;  /* 0x008000000048783b */ /* 0x000f260000000200 */
[C---:B---3--:R-:W-:Y:S08]  /*14ac0*/  HMMA.16816.F32.BF16 R116, R80.reuse, R20, R116 ;  /* 0x000000145074723c */ /* 0x048ff00000041874 */
[----:B------:R-:W-:Y:S01]  /*14ad0*/  HMMA.16816.F32.BF16 R56, R80, R22, R56 ;  /* 0x000000165038723c */ /* 0x000fe20000041838 */
[----:B------:R-:W3:Y:S07]  /*14ae0*/  LDSM.16.M88.4 R20, [R54+UR8+0x9800] ;  /* 0x009800083614783b */ /* 0x000eee0008000200 */
[----:B-1----:R-:W-:Y:S08]  /*14af0*/  HMMA.16816.F32.BF16 R48, R108, R12, R48 ;  /* 0x0000000c6c30723c */ /* 0x002ff00000041830 */
[C---:B------:R-:W-:Y:S08]  /*14b00*/  HMMA.16816.F32.BF16 R116, R68.reuse, R60, R116 ;  /* 0x0000003c4474723c */ /* 0x040ff00000041874 */
[----:B------:R-:W-:Y:S08]  /*14b10*/  HMMA.16816.F32.BF16 R56, R68, R62, R56 ;  /* 0x0000003e4438723c */ /* 0x000ff00000041838 */
[C---:B------:R-:W-:Y:S01]  /*14b20*/  HMMA.16816.F32.BF16 R44, R108.reuse, R14, R44 ;  /* 0x0000000e6c2c723c */ /* 0x040fe2000004182c */
[----:B------:R-:W-:Y:S07]  /*14b30*/  LDSM.16.M88.4 R12, [R2+0x8800] ;  /* 0x00880000020c783b */ /* 0x000fee0000000200 */
[C---:B--2---:R-:W-:Y:S08]  /*14b40*/  HMMA.16816.F32.BF16 R40, R108.reuse, R16, R40 ;  /* 0x000000106c28723c */ /* 0x044ff00000041828 */
[----:B------:R-:W-:Y:S01]  /*14b50*/  HMMA.16816.F32.BF16 R36, R108, R18, R36 ;  /* 0x000000126c24723c */ /* 0x000fe20000041824 */
[----:B------:R-:W1:Y:S07]  /*14b60*/  LDSM.16.M88.4 R16, [R180+0x9000] ;  /* 0x00900000b410783b */ /* 0x000e6e0000000200 */
[C---:B----4-:R-:W-:Y:S08]  /*14b70*/  HMMA.16816.F32.BF16 R116, R76.reuse, R72, R116 ;  /* 0x000000484c74723c */ /* 0x050ff00000041874 */
[----:B------:R-:W-:Y:S08]  /*14b80*/  HMMA.16816.F32.BF16 R56, R76, R74, R56 ;  /* 0x0000004a4c38723c */ /* 0x000ff00000041838 */
[----:B---3--:R-:W-:Y:S01]  /*14b90*/  HMMA.16816.F32.BF16 R72, R108, R20, R28 ;  /* 0x000000146c48723c */ /* 0x008fe2000004181c */
        /* <DEDUP_REMOVED lines=8> */
[----:B------:R-:W1:Y:S07]  /*14c20*/  LDSM.16.M88.4 R12, [R54+UR8+0xa000] ;  /* 0x00a00008360c783b */ /* 0x000e6e0008000200 */
[----:B------:R-:W-:Y:S01]  /*14c30*/  HMMA.16816.F32.BF16 R36, R80, R18, R36 ;  /* 0x000000125024723c */ /* 0x000fe20000041824 */
[----:B------:R-:W-:Y:S07]  /*14c40*/  LDSM.16.M88.4 R16, [R2+0x9800] ;  /* 0x009800000210783b */ /* 0x000fee0000000200 */
        /* <DEDUP_REMOVED lines=23> */
[----:B------:R-:W1:Y:S07]  /*14dc0*/  LDSM.16.M88.4 R16, [R54+UR8+0xb000] ;  /* 0x00b000083610783b */ /* 0x000e6e0008000200 */
        /* <DEDUP_REMOVED lines=12> */
[----:B------:R-:W3:Y:S05]  /*14e90*/  LDSM.16.M88.4 R4, [R54+UR8+0xb800] ;  /* 0x00b800083604783b */ /* 0x000eea0008000200 */
[----:B------:R4:W1:Y:S02]  /*14ea0*/  MUFU.TANH R149, R39 ;  /* 0x0000002700957308 */ /* 0x0008640000002400 */
[----:B----4-:R-:W-:Y:S01]  /*14eb0*/  HMMA.16816.F32.BF16 R36, R80, R28, R20 ;  /* 0x0000001c5024723c */ /* 0x010fe20000041814 */
[----:B------:R-:W4:Y:S07]  /*14ec0*/  LDSM.16.M88.4 R20, [R0+0xa800] ;  /* 0x00a800000014783b */ /* 0x000f2e0000000200 */
[----:B------:R-:W-:Y:S08]  /*14ed0*/  HMMA.16816.F32.BF16 R8, R76, R42, R8 ;  /* 0x0000002a4c08723c */ /* 0x000ff00000041808 */
[C---:B-1----:R-:W-:Y:S08]  /*14ee0*/  HMMA.16816.F32.BF16 R96, R108.reuse, R16, R96 ;  /* 0x000000106c60723c */ /* 0x042ff00000041860 */
[----:B------:R-:W-:Y:S01]  /*14ef0*/  HMMA.16816.F32.BF16 R92, R108, R18, R92 ;  /* 0x000000126c5c723c */ /* 0x000fe2000004185c */
[----:B------:R-:W1:Y:S07]  /*14f00*/  LDSM.16.M88.4 R16, [R180+0xb000] ;  /* 0x00b00000b410783b */ /* 0x000e6e0000000200 */
[----:B------:R-:W-:Y:S08]  /*14f10*/  HMMA.16816.F32.BF16 R36, R68, R12, R36 ;  /* 0x0000000c4424723c */ /* 0x000ff00000041824 */
[----:B------:R-:W-:Y:S01]  /*14f20*/  HMMA.16816.F32.BF16 R100, R80, R30, R100 ;  /* 0x0000001e5064723c */ /* 0x000fe20000041864 */
[----:B------:R-:W2:Y:S07]  /*14f30*/  LDSM.16.M88.4 R28, [R180+0xb800] ;  /* 0x00b80000b41c783b */ /* 0x000eae0000000200 */
[----:B------:R-:W-:Y:S01]  /*14f40*/  HMMA.16816.F32.BF16 R24, R76, R50, R24 ;  /* 0x000000324c18723c */ /* 0x000fe20000041818 */
[-C--:B------:R-:W-:Y:S01]  /*14f50*/  FMUL.FTZ R9, R9, R55.reuse ;  /* 0x0000003709097220 */ /* 0x080fe20000410000 */
[-C--:B------:R-:W-:Y:S01]  /*14f60*/  FMUL.FTZ R163, R10, R55.reuse ;  /* 0x000000370aa37220 */ /* 0x080fe20000410000 */
[----:B------:R-:W-:-:S05]  /*14f70*/  FMUL.FTZ R165, R11, R55 ;  /* 0x000000370ba57220 */ /* 0x000fca0000410000 */
[----:B---3--:R-:W-:Y:S01]  /*14f80*/  HMMA.16816.F32.BF16 R88, R108, R4, R88 ;  /* 0x000000046c58723c */ /* 0x008fe20000041858 */
[----:B------:R-:W-:-:S07]  /*14f90*/  FMUL.FTZ R5, R8, R55 ;  /* 0x0000003708057220 */ /* 0x000fce0000410000 */
[----:B----4-:R-:W-:Y:S01]  /*14fa0*/  HMMA.16816.F32.BF16 R36, R76, R20, R36 ;  /* 0x000000144c24723c */ /* 0x010fe20000041824 */
[----:B------:R3:W4:Y:S02]  /*14fb0*/  MUFU.TANH R21, R9 ;  /* 0x0000000900157308 */ /* 0x0007240000002400 */
[-C--:B------:R-:W-:Y:S01]  /*14fc0*/  FMUL.FTZ R24, R24, R55.reuse ;  /* 0x0000003718187220 */ /* 0x080fe20000410000 */
[-C--:B------:R-:W-:Y:S01]  /*14fd0*/  FMUL.FTZ R25, R25, R55.reuse ;  /* 0x0000003719197220 */ /* 0x080fe20000410000 */
[-C--:B------:R-:W-:Y:S01]  /*14fe0*/  FMUL.FTZ R26, R26, R55.reuse ;  /* 0x000000371a1a7220 */ /* 0x080fe20000410000 */
[-C--:B------:R-:W-:Y:S02]  /*14ff0*/  FMUL.FTZ R27, R27, R55.reuse ;  /* 0x000000371b1b7220 */ /* 0x080fe40000410000 */
[----:B------:R-:W-:Y:S01]  /*15000*/  HMMA.16816.F32.BF16 R84, R108, R6, R84 ;  /* 0x000000066c54723c */ /* 0x000fe20000041854 */
[----:B------:R-:W1:Y:S01]  /*15010*/  MUFU.TANH R155, R24 ;  /* 0x00000018009b7308 */ /* 0x000e620000002400 */
[----:B---3--:R-:W3:Y:S06]  /*15020*/  LDSM.16.M88.4 R8, [R2+0xb800] ;  /* 0x00b800000208783b */ /* 0x008eec0000000200 */
[----:B------:R-:W-:Y:S01]  /*15030*/  HMMA.16816.F32.BF16 R112, R76, R40, R112 ;  /* 0x000000284c70723c */ /* 0x000fe20000041870 */
[----:B------:R-:W1:Y:S08]  /*15040*/  MUFU.TANH R41, R25 ;  /* 0x0000001900297308 */ /* 0x000e700000002400 */
[----:B------:R-:W2:Y:S08]  /*15050*/  MUFU.TANH R157, R26 ;  /* 0x0000001a009d7308 */ /* 0x000eb00000002400 */
[----:B------:R4:W2:Y:S01]  /*15060*/  MUFU.TANH R159, R27 ;  /* 0x0000001b009f7308 */ /* 0x0008a20000002400 */
[C---:B-1----:R-:W-:Y:S01]  /*15070*/  HMMA.16816.F32.BF16 R96, R80.reuse, R16, R96 ;  /* 0x000000105060723c */ /* 0x042fe20000041860 */
[----:B----4-:R-:W1:Y:S07]  /*15080*/  LDSM.16.M88.4 R24, [R2+0xb000] ;  /* 0x00b000000218783b */ /* 0x010e6e0000000200 */
[C---:B------:R-:W-:Y:S01]  /*15090*/  HMMA.16816.F32.BF16 R92, R80.reuse, R18, R92 ;  /* 0x00000012505c723c */ /* 0x040fe2000004185c */
[----:B------:R-:W4:Y:S07]  /*150a0*/  LDSM.16.M88.4 R16, [R0+0xb800] ;  /* 0x00b800000010783b */ /* 0x000f2e0000000200 */
[----:B--2---:R-:W-:Y:S08]  /*150b0*/  HMMA.16816.F32.BF16 R84, R80, R30, R84 ;  /* 0x0000001e5054723c */ /* 0x004ff00000041854 */
[----:B------:R-:W-:Y:S01]  /*150c0*/  HMMA.16816.F32.BF16 R100, R68, R14, R100 ;  /* 0x0000000e4464723c */ /* 0x000fe20000041864 */
[----:B------:R-:W2:Y:S07]  /*150d0*/  LDSM.16.M88.4 R12, [R0+0xb000] ;  /* 0x00b00000000c783b */ /* 0x000eae0000000200 */
[----:B------:R-:W-:Y:S01]  /*150e0*/  HMMA.16816.F32.BF16 R88, R80, R28, R88 ;  /* 0x0000001c5058723c */ /* 0x000fe20000041858 */
[----:B------:R-:W-:Y:S01]  /*150f0*/  LOP3.LUT R66, R209, 0x1c0, RZ, 0xc0, !PT ;  /* 0x000001c0d1427812 */ /* 0x000fe200078ec0ff */
[-C--:B------:R-:W-:Y:S01]  /*15100*/  FMUL.FTZ R123, R117, R55.reuse ;  /* 0x00000037757b7220 */ /* 0x080fe20000410000 */
[-C--:B------:R-:W-:Y:S01]  /*15110*/  FMUL.FTZ R51, R73, R55.reuse ;  /* 0x0000003749337220 */ /* 0x080fe20000410000 */
[-C--:B------:R-:W-:Y:S01]  /*15120*/  FMUL.FTZ R43, R113, R55.reuse ;  /* 0x00000037712b7220 */ /* 0x080fe20000410000 */
[----:B------:R-:W-:Y:S01]  /*15130*/  SHF.R.U32.HI R54, RZ, 0x2, R208 ;  /* 0x00000002ff367819 */ /* 0x000fe200000116d0 */
        /* <DEDUP_REMOVED lines=26> */
[----:B------:R-:W-:Y:S01]  /*152e0*/  HMMA.16816.F32.BF16 R92, R68, R26, R92 ;  /* 0x0000001a445c723c */ /* 0x000fe2000004185c */
[----:B------:R-:W-:Y:S01]  /*152f0*/  LOP3.LUT R201, R210, 0x1f0, RZ, 0xc0, !PT ;  /* 0x000001f0d2c97812 */ /* 0x000fe200078ec0ff */
[----:B------:R-:W1:Y:S01]  /*15300*/  MUFU.TANH R5, R5 ;  /* 0x0000000500057308 */ /* 0x000e620000002400 */
[----:B-----5:R-:W-:Y:S01]  /*15310*/  IADD3 R4, PT, PT, R3, R67, -R228 ;  /* 0x0000004303047210 */ /* 0x020fe20007ffe8e4 */
[----:B------:R-:W-:-:S04]  /*15320*/  DEPBAR.LE SB0, 0x0 ;  /* 0x000080000000791a */ /* 0x000fc80000000000 */
[C---:B----4-:R-:W-:Y:S08]  /*15330*/  HMMA.16816.F32.BF16 R84, R76.reuse, R18, R84 ;  /* 0x000000124c54723c */ /* 0x050ff00000041854 */
[C---:B------:R-:W-:Y:S08]  /*15340*/  HMMA.16816.F32.BF16 R88, R76.reuse, R16, R88 ;  /* 0x000000104c58723c */ /* 0x040ff00000041858 */
[C---:B------:R-:W-:Y:S08]  /*15350*/  HMMA.16816.F32.BF16 R100, R76.reuse, R22, R100 ;  /* 0x000000164c64723c */ /* 0x040ff00000041864 */
[C---:B--2---:R-:W-:Y:S08]  /*15360*/  HMMA.16816.F32.BF16 R96, R76.reuse, R12, R96 ;  /* 0x0000000c4c60723c */ /* 0x044ff00000041860 */
[----:B------:R-:W-:Y:S01]  /*15370*/  HMMA.16816.F32.BF16 R92, R76, R14, R92 ;  /* 0x0000000e4c5c723c */ /* 0x000fe2000004185c */
[-C--:B------:R-:W-:Y:S01]  /*15380*/  FMUL.FTZ R23, R37, R55.reuse ;  /* 0x0000003725177220 */ /* 0x080fe20000410000 */
[----:B------:R-:W-:Y:S01]  /*15390*/  LOP3.LUT R37, R208, 0x38, RZ, 0xc0, !PT ;  /* 0x00000038d0257812 */ /* 0x000fe200078ec0ff */
[----:B------:R-:W-:Y:S01]  /*153a0*/  FMUL.FTZ R6, R85, R55 ;  /* 0x0000003755067220 */ /* 0x000fe20000410000 */
[----:B------:R-:W-:-:S02]  /*153b0*/  LOP3.LUT R85, R209, 0x1e00, RZ, 0xc0, !PT ;  /* 0x00001e00d1557812 */ /* 0x000fc400078ec0ff */
[----:B------:R-:W-:Y:S01]  /*153c0*/  LOP3.LUT R66, R32, R66, R37, 0x1e, !PT ;  /* 0x0000004220427212 */ /* 0x000fe200078e1e25 */
[-C--:B------:R-:W-:Y:S01]  /*153d0*/  FMUL.FTZ R29, R39, R55.reuse ;  /* 0x00000037271d7220 */ /* 0x080fe20000410000 */
[-C--:B------:R-:W-:Y:S01]  /*153e0*/  FMUL.FTZ R19, R89, R55.reuse ;  /* 0x0000003759137220 */ /* 0x080fe20000410000 */
[----:B------:R-:W-:Y:S01]  /*153f0*/  FMUL.FTZ R117, R118, R55 ;  /* 0x0000003776757220 */ /* 0x000fe20000410000 */
[----:B------:R-:W-:Y:S01]  /*15400*/  LOP3.LUT R66, R66, R85, RZ, 0xfc, !PT ;  /* 0x0000005542427212 */ /* 0x000fe200078efcff */
        /* <DEDUP_REMOVED lines=21> */
[----:B------:R-:W-:-:S02]  /*15560*/  IADD3 R55, PT, PT, R53, -0x1, RZ ;  /* 0xffffffff35377810 */ /* 0x000fc40007ffe0ff */
[----:B------:R-:W-:Y:S01]  /*15570*/  LOP3.LUT R54, R54, 0x7, RZ, 0xc0, !PT ;  /* 0x0000000736367812 */ /* 0x000fe200078ec0ff */
[----:B------:R2:W3:Y:S01]  /*15580*/  MUFU.TANH R131, R62 ;  /* 0x0000003e00837308 */ /* 0x0004e20000002400 */
[----:B------:R-:W-:Y:S02]  /*15590*/  ISETP.GT.AND P0, PT, R55, R216, PT ;  /* 0x000000d83700720c */ /* 0x000fe40003f04270 */
[----:B------:R-:W-:-:S05]  /*155a0*/  IADD3 R34, PT, PT, R67, -R228, -R34 ;  /* 0x800000e443227210 */ /* 0x000fca0007ffe822 */
[----:B------:R4:W1:Y:S08]  /*155b0*/  MUFU.TANH R121, R116 ;  /* 0x0000007400797308 */ /* 0x0008700000002400 */
[----:B------:R-:W1:Y:S01]  /*155c0*/  MUFU.TANH R123, R123 ;  /* 0x0000007b007b7308 */ /* 0x000e620000002400 */
[----:B--2---:R-:W-:-:S04]  /*155d0*/  LOP3.LUT R62, R54, R201, RZ, 0xfc, !PT ;  /* 0x000000c9363e7212 */ /* 0x004fc800078efcff */
[----:B------:R-:W-:-:S03]  /*155e0*/  LEA R37, R227, R62, 0x6 ;  /* 0x0000003ee3257211 */ /* 0x000fc600078e30ff */
[----:B------:R-:W2:Y:S01]  /*155f0*/  MUFU.TANH R117, R117 ;  /* 0x0000007500757308 */ /* 0x000ea20000002400 */
[----:B------:R-:W-:-:S07]  /*15600*/  IADD3 R4, PT, PT, R37, R4, RZ ;  /* 0x0000000425047210 */ /* 0x000fce0007ffe0ff */
[----:B------:R-:W1:Y:S01]  /*15610*/  MUFU.TANH R119, R119 ;  /* 0x0000007700777308 */ /* 0x000e620000002400 */
[----:B------:R-:W-:-:S07]  /*15620*/  IADD3 R238, PT, PT, R37, R34, RZ ;  /* 0x0000002225ee7210 */ /* 0x000fce0007ffe0ff */
[----:B------:R4:W1:Y:S08]  /*15630*/  MUFU.TANH R125, R56 ;  /* 0x00000038007d7308 */ /* 0x0008700000002400 */
[----:B------:R-:W1:Y:S08]  /*15640*/  MUFU.TANH R57, R57 ;  /* 0x0000003900397308 */ /* 0x000e700000002400 */
[----:B------:R4:W1:Y:S08]  /*15650*/  MUFU.TANH R127, R58 ;  /* 0x0000003a007f7308 */ /* 0x0008700000002400 */
[----:B------:R-:W1:Y:S08]  /*15660*/  MUFU.TANH R59, R59 ;  /* 0x0000003b003b7308 */ /* 0x000e700000002400 */
[----:B------:R4:W1:Y:S08]  /*15670*/  MUFU.TANH R129, R60 ;  /* 0x0000003c00817308 */ /* 0x0008700000002400 */
[----:B------:R-:W1:Y:S08]  /*15680*/  MUFU.TANH R61, R61 ;  /* 0x0000003d003d7308 */ /* 0x000e700000002400 */
[----:B------:R-:W1:Y:S08]  /*15690*/  MUFU.TANH R63, R63 ;  /* 0x0000003f003f7308 */ /* 0x000e700000002400 */
[----:B------:R4:W1:Y:S08]  /*156a0*/  MUFU.TANH R137, R44 ;  /* 0x0000002c00897308 */ /* 0x0008700000002400 */
        /* <DEDUP_REMOVED lines=40> */
[----:B------:R-:W1:Y:S01]  /*15930*/  MUFU.TANH R85, R85 ;  /* 0x0000005500557308 */ /* 0x000e620000002400 */
[----:B------:R-:W-:Y:S01]  /*15940*/  BSSY.RECONVERGENT B1, `(.L_x_8081) ;  /* 0x00000be000017945 */ /* 0x000fe20003800200 */
[----:B------:R-:W-:-:S02]  /*15950*/  VIADDMNMX R239, R4, 0x1, R67, PT ;  /* 0x0000000104ef7846 */ /* 0x000fc40003800143 */
[----:B------:R-:W-:Y:S02]  /*15960*/  VIADDMNMX R237, R4, 0x9, R67, PT ;  /* 0x0000000904ed7846 */ /* 0x000fe40003800143 */
[----:B------:R-:W-:Y:S02]  /*15970*/  VIMNMX R240, PT, PT, RZ, R238, !PT ;  /* 0x000000eefff07248 */ /* 0x000fe40007fe0100 */
[----:B------:R-:W-:Y:S02]  /*15980*/  SHF.L.U32 R4, R55, 0x7, RZ ;  /* 0x0000000737047819 */ /* 0x000fe400000006ff */
[----:B------:R-:W-:Y:S02]  /*15990*/  MOV R67, R55 ;  /* 0x0000003700437202 */ /* 0x000fe40000000f00 */
[----:B------:R-:W-:Y:S02]  /*159a0*/  LOP3.LUT R34, R32, 0x40, RZ, 0xfc, !PT ;  /* 0x0000004020227812 */ /* 0x000fe400078efcff */
[----:B------:R-:W-:-:S02]  /*159b0*/  VIADDMNMX R238, R238, 0x8, RZ, !PT ;  /* 0x00000008eeee7846 */ /* 0x000fc400078001ff */
[----:B------:R-:W-:Y:S01]  /*159c0*/  LEA R66, R66, UR8, 0x1 ;  /* 0x0000000842427c11 */ /* 0x000fe2000f8e08ff */
[----:B------:R-:W-:Y:S06]  /*159d0*/  BAR.SYNC.DEFER_BLOCKING 0x0 ;  /* 0x0000000000007b1d */ /* 0x000fec0000010000 */
[----:B-1234-:R-:W-:Y:S05]  /*159e0*/  @!P0 BRA `(.L_x_8082) ;  /* 0x0000000800cc8947 */ /* 0x01efea0003800000 */
        /* <DEDUP_REMOVED lines=13> */
.L_x_8084:
        /* <DEDUP_REMOVED lines=32> */
[----:B------:R-:W-:-:S02]  /*15cc0*/  LOP3.LUT R6, R4, R37, RZ, 0x3c, !PT ;  /* 0x0000002504067212 */ /* 0x000fc400078e3cff */
[----:B------:R-:W-:Y:S02]  /*15cd0*/  LOP3.LUT R87, RZ, R37, RZ, 0x33, !PT ;  /* 0x00000025ff577212 */ /* 0x000fe400078e33ff */
[----:B------:R-:W-:-:S03]  /*15ce0*/  ISETP.GE.AND P2, PT, R6, RZ, PT ;  /* 0x000000ff0600720c */ /* 0x000fc60003f46270 */
[----:B------:R-:W-:-:S04]  /*15cf0*/  @P4 VIADD R12, R12, 0x1 ;  /* 0x000000010c0c4836 */ /* 0x000fc80000000000 */
[----:B------:R-:W-:Y:S01]  /*15d00*/  @P5 IADD3 R14, PT, PT, R14, 0x1, RZ ;  /* 0x000000010e0e5810 */ /* 0x000fe20007ffe0ff */
[----:B------:R-:W-:-:S05]  /*15d10*/  @!P0 IMAD.MOV R12, RZ, RZ, -R12 ;  /* 0x000000ffff0c8224 */ /* 0x000fca00078e0a0c */
        /* <DEDUP_REMOVED lines=22> */
.L_x_8085:
[----:B------:R-:W-:Y:S05]  /*15e80*/  BSYNC.RECONVERGENT B0 ;  /* 0x0000000000007941 */ /* 0x000fea0003800200 */
.L_x_8083:
        /* <DEDUP_REMOVED lines=105> */
.L_x_8082:
[----:B------:R-:W-:Y:S05]  /*16520*/  BSYNC.RECONVERGENT B1 ;  /* 0x0000000000017941 */ /* 0x000fea0003800200 */
.L_x_8081:
[----:B------:R-:W-:Y:S01]  /*16530*/  IMAD.SHL.U32 R55, R208, 0x2, RZ ;  /* 0x00000002d0377824 */ /* 0x000fe200078e00ff */
[----:B------:R-:W2:Y:S01]  /*16540*/  LD.E R140, desc[UR6][R132.64+0xdc] ;  /* 0x0000dc06848c7980 */ /* 0x000ea2000c101900 */
[----:B------:R-:W-:-:S03]  /*16550*/  IMAD.IADD R62, R65, 0x1, R62 ;  /* 0x00000001413e7824 */ /* 0x000fc600078e023e */
[----:B------:R-:W-:Y:S01]  /*16560*/  LOP3.LUT R55, R55, 0x6, RZ, 0xc0, !PT ;  /* 0x0000000637377812 */ /* 0x000fe200078ec0ff */
[----:B------:R-:W-:-:S03]  /*16570*/  VIADD R60, R62, 0x8 ;  /* 0x000000083e3c7836 */ /* 0x000fc60000000000 */
[----:B-1----:R-:W-:-:S05]  /*16580*/  LOP3.LUT R87, R4, R55, RZ, 0xfc, !PT ;  /* 0x0000003704577212 */ /* 0x002fca00078efcff */
[C---:B------:R-:W-:Y:S02]  /*16590*/  IMAD.IADD R153, R87.reuse, 0x1, R228 ;  /* 0x0000000157997824 */ /* 0x040fe400078e02e4 */
[----:B------:R-:W-:Y:S02]  /*165a0*/  VIADD R120, R87, 0x1 ;  /* 0x0000000157787836 */ /* 0x000fe40000000000 */
[--C-:B------:R-:W-:Y:S01]  /*165b0*/  IMAD.IADD R72, R60, 0x1, -R153.reuse ;  /* 0x000000013c487824 */ /* 0x100fe200078e0a99 */
        /* <DEDUP_REMOVED lines=29> */
[C-C-:B------:R-:W-:Y:S01]  /*16790*/  IADD3 R48, PT, PT, R62.reuse, -0x79, -R153.reuse ;  /* 0xffffff873e307810 */ /* 0x140fe20007ffe899 */
[--C-:B------:R-:W-:Y:S01]  /*167a0*/  IMAD.IADD R62, R62, 0x1, -R153.reuse ;  /* 0x000000013e3e7824 */ /* 0x100fe200078e0a99 */
[----:B------:R-:W-:Y:S02]  /*167b0*/  IABS R122, R122 ;  /* 0x0000007a007a7213 */ /* 0x000fe40000000000 */
[--C-:B------:R-:W-:Y:S01]  /*167c0*/  IADD3 R22, PT, PT, R60, -0x1, -R153.reuse ;  /* 0xffffffff3c167810 */ /* 0x100fe20007ffe899 */
[----:B------:R-:W-:Y:S01]  /*167d0*/  VIADD R74, R62, 0xfffffff8 ;  /* 0xfffffff83e4a7836 */ /* 0x000fe20000000000 */
[----:B------:R-:W-:Y:S02]  /*167e0*/  I2FP.F32.S32 R122, R122 ;  /* 0x0000007a007a7245 */ /* 0x000fe40000201400 */
[----:B------:R-:W-:-:S02]  /*167f0*/  IADD3 R40, PT, PT, R60, -0x9, -R153 ;  /* 0xfffffff73c287810 */ /* 0x000fc40007ffe899 */
[----:B------:R-:W-:Y:S01]  /*16800*/  IABS R74, R74 ;  /* 0x0000004a004a7213 */ /* 0x000fe20000000000 */
[----:B------:R-:W-:Y:S01]  /*16810*/  FFMA.FTZ R122, -R236, R122, R123 ;  /* 0x0000007aec7a7223 */ /* 0x000fe2000001017b */
[----:B------:R-:W-:Y:S02]  /*16820*/  IABS R22, R22 ;  /* 0x0000001600167213 */ /* 0x000fe40000000000 */
[----:B------:R-:W-:Y:S02]  /*16830*/  I2FP.F32.S32 R74, R74 ;  /* 0x0000004a004a7245 */ /* 0x000fe40000201400 */
[----:B------:R-:W-:Y:S02]  /*16840*/  IABS R40, R40 ;  /* 0x0000002800287213 */ /* 0x000fe40000000000 */
[----:B------:R-:W-:Y:S01]  /*16850*/  ISETP.GE.AND P4, PT, R120, R240, PT ;  /* 0x000000f07800720c */ /* 0x000fe20003f86270 */
[----:B------:R-:W-:Y:S01]  /*16860*/  FFMA.FTZ R125, -R236, R74, R125 ;  /* 0x0000004aec7d7223 */ /* 0x000fe2000001017d */
[----:B------:R-:W-:Y:S01]  /*16870*/  I2FP.F32.S32 R22, R22 ;  /* 0x0000001600167245 */ /* 0x000fe20000201400 */
[----:B------:R-:W-:Y:S01]  /*16880*/  IMAD.MOV.U32 R74, RZ, RZ, R40 ;  /* 0x000000ffff4a7224 */ /* 0x000fe200078e0028 */
[----:B------:R-:W-:-:S02]  /*16890*/  ISETP.GE.AND P1, PT, R120, R239, PT ;  /* 0x000000ef7800720c */ /* 0x000fc40003f26270 */
[----:B------:R-:W-:Y:S01]  /*168a0*/  ISETP.GE.AND P5, PT, R120, R238, PT ;  /* 0x000000ee7800720c */ /* 0x000fe20003fa6270 */
[----:B------:R-:W-:Y:S01]  /*168b0*/  FFMA.FTZ R119, -R236, R22, R119 ;  /* 0x00000016ec777223 */ /* 0x000fe20000010177 */
[----:B------:R-:W-:Y:S01]  /*168c0*/  ISETP.GE.AND P3, PT, R120, R237, PT ;  /* 0x000000ed7800720c */ /* 0x000fe20003f66270 */
[----:B------:R-:W-:Y:S01]  /*168d0*/  VIADD R120, R87, 0x8 ;  /* 0x0000000857787836 */ /* 0x000fe20000000000 */
[----:B------:R-:W-:Y:S02]  /*168e0*/  FSEL R122, R122, -INF , P4 ;  /* 0xff8000007a7a7808 */ /* 0x000fe40002000000 */
[----:B------:R-:W-:Y:S02]  /*168f0*/  IABS R46, R46 ;  /* 0x0000002e002e7213 */ /* 0x000fe40000000000 */
[----:B------:R-:W-:Y:S02]  /*16900*/  IABS R62, R62 ;  /* 0x0000003e003e7213 */ /* 0x000fe40000000000 */
[----:B------:R-:W-:-:S02]  /*16910*/  FSEL R22, R122, -INF , !P1 ;  /* 0xff8000007a167808 */ /* 0x000fc40004800000 */
[----:B------:R-:W-:Y:S02]  /*16920*/  I2FP.F32.S32 R122, R74 ;  /* 0x0000004a007a7245 */ /* 0x000fe40000201400 */
[C---:B------:R-:W-:Y:S02]  /*16930*/  ISETP.GE.AND P2, PT, R120.reuse, R240, PT ;  /* 0x000000f07800720c */ /* 0x040fe40003f46270 */
[----:B------:R-:W-:Y:S01]  /*16940*/  ISETP.GE.AND P6, PT, R120, R239, PT ;  /* 0x000000ef7800720c */ /* 0x000fe20003fc6270 */
[----:B------:R-:W-:Y:S01]  /*16950*/  FFMA.FTZ R59, -R236, R122, R59 ;  /* 0x0000007aec3b7223 */ /* 0x000fe2000001013b */
[C---:B------:R-:W-:Y:S02]  /*16960*/  ISETP.GE.AND P0, PT, R120.reuse, R238, PT ;  /* 0x000000ee7800720c */ /* 0x040fe40003f06270 */
[----:B------:R-:W-:Y:S01]  /*16970*/  ISETP.GE.AND P4, PT, R120, R237, PT ;  /* 0x000000ed7800720c */ /* 0x000fe20003f86270 */
[----:B------:R-:W-:Y:S01]  /*16980*/  VIADD R120, R87, 0x9 ;  /* 0x0000000957787836 */ /* 0x000fe20000000000 */
[----:B------:R-:W-:-:S02]  /*16990*/  I2FP.F32.S32 R46, R46 ;  /* 0x0000002e002e7245 */ /* 0x000fc40000201400 */
[----:B------:R-:W-:Y:S02]  /*169a0*/  I2FP.F32.S32 R74, R62 ;  /* 0x0000003e004a7245 */ /* 0x000fe40000201400 */
[----:B------:R-:W-:Y:S01]  /*169b0*/  FSEL R119, R119, -INF , P5 ;  /* 0xff80000077777808 */ /* 0x000fe20002800000 */
[C---:B------:R-:W-:Y:S01]  /*169c0*/  FFMA.FTZ R46, -R236.reuse, R46, R57 ;  /* 0x0000002eec2e7223 */ /* 0x040fe20000010139 */
[----:B------:R-:W-:Y:S01]  /*169d0*/  IABS R20, R20 ;  /* 0x0000001400147213 */ /* 0x000fe20000000000 */
[----:B------:R-:W-:Y:S01]  /*169e0*/  FFMA.FTZ R127, -R236, R74, R127 ;  /* 0x0000004aec7f7223 */ /* 0x000fe2000001017f */
[----:B------:R-:W-:Y:S01]  /*169f0*/  ISETP.GE.AND P1, PT, R120, R240, PT ;  /* 0x000000f07800720c */ /* 0x000fe20003f26270 */
[----:B------:R-:W-:Y:S01]  /*16a00*/  VIADD R57, R87, 0x11 ;  /* 0x0000001157397836 */ /* 0x000fe20000000000 */
[----:B------:R-:W-:Y:S01]  /*16a10*/  FSEL R40, R119, -INF , !P3 ;  /* 0xff80000077287808 */ /* 0x000fe20005800000 */
[----:B------:R-:W-:Y:S01]  /*16a20*/  VIADD R119, R87, 0x10 ;  /* 0x0000001057777836 */ /* 0x000fe20000000000 */
[----:B------:R-:W-:-:S02]  /*16a30*/  FSEL R62, R125, -INF , P2 ;  /* 0xff8000007d3e7808 */ /* 0x000fc40001000000 */
[C---:B------:R-:W-:Y:S02]  /*16a40*/  ISETP.GE.AND P5, PT, R120.reuse, R239, PT ;  /* 0x000000ef7800720c */ /* 0x040fe40003fa6270 */
[C---:B------:R-:W-:Y:S02]  /*16a50*/  ISETP.GE.AND P3, PT, R120.reuse, R238, PT ;  /* 0x000000ee7800720c */ /* 0x040fe40003f66270 */
[----:B------:R-:W-:Y:S02]  /*16a60*/  ISETP.GE.AND P2, PT, R120, R237, PT ;  /* 0x000000ed7800720c */ /* 0x000fe40003f46270 */
[----:B------:R-:W-:Y:S02]  /*16a70*/  I2FP.F32.S32 R120, R20 ;  /* 0x0000001400787245 */ /* 0x000fe40000201400 */
[----:B------:R-:W-:Y:S02]  /*16a80*/  FSEL R127, R127, -INF , P0 ;  /* 0xff8000007f7f7808 */ /* 0x000fe40000000000 */
[----:B------:R-:W-:Y:S01]  /*16a90*/  FSEL R20, R46, -INF , P1 ;  /* 0xff8000002e147808 */ /* 0x000fe20000800000 */
[----:B------:R-:W-:Y:S01]  /*16aa0*/  FFMA.FTZ R120, -R236, R120, R129 ;  /* 0x00000078ec787223 */ /* 0x000fe20000010181 */
[----:B------:R-:W-:-:S02]  /*16ab0*/  FSEL R46, R127, -INF , !P4 ;  /* 0xff8000007f2e7808 */ /* 0x000fc40006000000 */
[----:B------:R-:W-:Y:S02]  /*16ac0*/  FSEL R20, R20, -INF , !P5 ;  /* 0xff80000014147808 */ /* 0x000fe40006800000 */
[C---:B------:R-:W-:Y:S02]  /*16ad0*/  ISETP.GE.AND P0, PT, R119.reuse, R240, PT ;  /* 0x000000f07700720c */ /* 0x040fe40003f06270 */
[C---:B------:R-:W-:Y:S02]  /*16ae0*/  ISETP.GE.AND P4, PT, R119.reuse, R239, PT ;  /* 0x000000ef7700720c */ /* 0x040fe40003f86270 */
[C---:B------:R-:W-:Y:S02]  /*16af0*/  ISETP.GE.AND P1, PT, R119.reuse, R238, PT ;  /* 0x000000ee7700720c */ /* 0x040fe40003f26270 */
[----:B------:R-:W-:Y:S02]  /*16b00*/  ISETP.GE.AND P5, PT, R119, R237, PT ;  /* 0x000000ed7700720c */ /* 0x000fe40003fa6270 */
[----:B------:R-:W-:-:S02]  /*16b10*/  FSEL R119, R59, -INF , P3 ;  /* 0xff8000003b777808 */ /* 0x000fc40001800000 */
[C-C-:B------:R-:W-:Y:S02]  /*16b20*/  IADD3 R18, PT, PT, R60.reuse, -0x10, -R153.reuse ;  /* 0xfffffff03c127810 */ /* 0x140fe40007ffe899 */
[----:B------:R-:W-:Y:S02]  /*16b30*/  IABS R59, R44 ;  /* 0x0000002c003b7213 */ /* 0x000fe40000000000 */
[----:B------:R-:W-:Y:S02]  /*16b40*/  IABS R18, R18 ;  /* 0x0000001200127213 */ /* 0x000fe40000000000 */
[----:B------:R-:W-:Y:S02]  /*16b50*/  I2FP.F32.S32 R59, R59 ;  /* 0x0000003b003b7245 */ /* 0x000fe40000201400 */
[----:B------:R-:W-:Y:S02]  /*16b60*/  IADD3 R14, PT, PT, R60, -0x11, -R153 ;  /* 0xffffffef3c0e7810 */ /* 0x000fe40007ffe899 */
[----:B------:R-:W-:Y:S01]  /*16b70*/  I2FP.F32.S32 R18, R18 ;  /* 0x0000001200127245 */ /* 0x000fe20000201400 */
[C---:B------:R-:W-:Y:S01]  /*16b80*/  FFMA.FTZ R59, -R236.reuse, R59, R61 ;  /* 0x0000003bec3b7223 */ /* 0x040fe2000001013d */
[----:B------:R-:W-:Y:S01]  /*16b90*/  IABS R14, R14 ;  /* 0x0000000e000e7213 */ /* 0x000fe20000000000 */
[----:B------:R-:W-:Y:S01]  /*16ba0*/  VIADD R61, R87, 0x18 ;  /* 0x00000018573d7836 */ /* 0x000fe20000000000 */
[----:B------:R-:W-:Y:S01]  /*16bb0*/  IABS R12, R12 ;  /* 0x0000000c000c7213 */ /* 0x000fe20000000000 */
[----:B------:R-:W-:Y:S01]  /*16bc0*/  FFMA.FTZ R18, -R236, R18, R131 ;  /* 0x00000012ec127223 */ /* 0x000fe20000010183 */
[----:B------:R-:W-:-:S02]  /*16bd0*/  ISETP.GE.AND P3, PT, R57, R240, PT ;  /* 0x000000f03900720c */ /* 0x000fc40003f66270 */
[----:B------:R-:W-:Y:S02]  /*16be0*/  IADD3 R10, PT, PT, R60, -0x18, -R153 ;  /* 0xffffffe83c0a7810 */ /* 0x000fe40007ffe899 */
[----:B------:R-:W-:Y:S02]  /*16bf0*/  FSEL R44, R119, -INF , !P2 ;  /* 0xff800000772c7808 */ /* 0x000fe40005000000 */
[----:B------:R-:W-:Y:S02]  /*16c00*/  I2FP.F32.S32 R122, R14 ;  /* 0x0000000e007a7245 */ /* 0x000fe40000201400 */
[----:B------:R-:W-:Y:S02]  /*16c10*/  I2FP.F32.S32 R119, R12 ;  /* 0x0000000c00777245 */ /* 0x000fe40000201400 */
[----:B------:R-:W-:Y:S01]  /*16c20*/  FSEL R120, R120, -INF , P0 ;  /* 0xff80000078787808 */ /* 0x000fe20000000000 */
[C---:B------:R-:W-:Y:S01]  /*16c30*/  FFMA.FTZ R63, -R236.reuse, R122, R63 ;  /* 0x0000007aec3f7223 */ /* 0x040fe2000001013f */
[----:B------:R-:W-:Y:S01]  /*16c40*/  FSEL R12, R59, -INF , P3 ;  /* 0xff8000003b0c7808 */ /* 0x000fe20001800000 */
[----:B------:R-:W-:Y:S01]  /*16c50*/  FFMA.FTZ R119, -R236, R119, R137 ;  /* 0x00000077ec777223 */ /* 0x000fe20000010189 */
[----:B------:R-:W-:-:S02]  /*16c60*/  IABS R59, R16 ;  /* 0x00000010003b7213 */ /* 0x000fc40000000000 */
[----:B------:R-:W-:Y:S02]  /*16c70*/  IABS R10, R10 ;  /* 0x0000000a000a7213 */ /* 0x000fe40000000000 */
[----:B------:R-:W-:Y:S02]  /*16c80*/  IADD3 R8, PT, PT, R60, -0x19, -R153 ;  /* 0xffffffe73c087810 */ /* 0x000fe40007ffe899 */
[C---:B------:R-:W-:Y:S02]  /*16c90*/  ISETP.GE.AND P2, PT, R57.reuse, R239, PT ;  /* 0x000000ef3900720c */ /* 0x040fe40003f46270 */
[----:B------:R-:W-:Y:S02]  /*16ca0*/  FSEL R14, R120, -INF , !P4 ;  /* 0xff800000780e7808 */ /* 0x000fe40006000000 */
[----:B------:R-:W-:Y:S02]  /*16cb0*/  FSEL R18, R18, -INF , P1 ;  /* 0xff80000012127808 */ /* 0x000fe40000800000 */
[----:B------:R-:W-:-:S02]  /*16cc0*/  ISETP.GE.AND P0, PT, R57, R238, PT ;  /* 0x000000ee3900720c */ /* 0x000fc40003f06270 */
[----:B------:R-:W-:Y:S02]  /*16cd0*/  ISETP.GE.AND P1, PT, R61, R240, PT ;  /* 0x000000f03d00720c */ /* 0x000fe40003f26270 */
[----:B------:R-:W-:Y:S02]  /*16ce0*/  I2FP.F32.S32 R59, R59 ;  /* 0x0000003b003b7245 */ /* 0x000fe40000201400 */
[----:B------:R-:W-:Y:S02]  /*16cf0*/  I2FP.F32.S32 R120, R10 ;  /* 0x0000000a00787245 */ /* 0x000fe40000201400 */
[----:B------:R-:W-:Y:S01]  /*16d00*/  IABS R8, R8 ;  /* 0x0000000800087213 */ /* 0x000fe20000000000 */
[C---:B------:R-:W-:Y:S01]  /*16d10*/  FFMA.FTZ R45, -R236.reuse, R59, R45 ;  /* 0x0000003bec2d7223 */ /* 0x040fe2000001012d */
[----:B------:R-:W-:Y:S01]  /*16d20*/  IABS R6, R6 ;  /* 0x0000000600067213 */ /* 0x000fe20000000000 */
[----:B------:R-:W-:Y:S01]  /*16d30*/  FFMA.FTZ R120, -R236, R120, R139 ;  /* 0x00000078ec787223 */ /* 0x000fe2000001018b */
[----:B------:R-:W-:Y:S01]  /*16d40*/  ISETP.GE.AND P4, PT, R57, R237, PT ;  /* 0x000000ed3900720c */ /* 0x000fe20003f86270 */
[C---:B------:R-:W-:Y:S01]  /*16d50*/  VIADD R57, R87.reuse, 0x19 ;  /* 0x0000001957397836 */ /* 0x040fe20000000000 */
[----:B------:R-:W-:Y:S01]  /*16d60*/  FSEL R18, R18, -INF , !P5 ;  /* 0xff80000012127808 */ /* 0x000fe20006800000 */
[----:B------:R-:W-:Y:S01]  /*16d70*/  VIADD R59, R87, 0x20 ;  /* 0x00000020573b7836 */ /* 0x000fe20000000000 */
[----:B------:R-:W-:-:S02]  /*16d80*/  FSEL R12, R12, -INF , !P2 ;  /* 0xff8000000c0c7808 */ /* 0x000fc40005000000 */
[C---:B------:R-:W-:Y:S02]  /*16d90*/  ISETP.GE.AND P5, PT, R61.reuse, R239, PT ;  /* 0x000000ef3d00720c */ /* 0x040fe40003fa6270 */
[C---:B------:R-:W-:Y:S02]  /*16da0*/  ISETP.GE.AND P3, PT, R61.reuse, R238, PT ;  /* 0x000000ee3d00720c */ /* 0x040fe40003f66270 */
[----:B------:R-:W-:Y:S02]  /*16db0*/  ISETP.GE.AND P2, PT, R61, R237, PT ;  /* 0x000000ed3d00720c */ /* 0x000fe40003f46270 */
[----:B------:R-:W-:Y:S02]  /*16dc0*/  FSEL R63, R63, -INF , P0 ;  /* 0xff8000003f3f7808 */ /* 0x000fe40000000000 */
[----:B------:R-:W-:Y:S02]  /*16dd0*/  FSEL R119, R119, -INF , P1 ;  /* 0xff80000077777808 */ /* 0x000fe40000800000 */
[----:B------:R-:W-:-:S02]  /*16de0*/  I2FP.F32.S32 R8, R8 ;  /* 0x0000000800087245 */ /* 0x000fc40000201400 */
[----:B------:R-:W-:Y:S02]  /*16df0*/  I2FP.F32.S32 R61, R6 ;  /* 0x00000006003d7245 */ /* 0x000fe40000201400 */
[----:B------:R-:W-:Y:S02]  /*16e00*/  IADD3 R26, PT, PT, R60, -0x20, -R153 ;  /* 0xffffffe03c1a7810 */ /* 0x000fe40007ffe899 */
[----:B------:R-:W-:Y:S01]  /*16e10*/  FSEL R16, R63, -INF , !P4 ;  /* 0xff8000003f107808 */ /* 0x000fe20006000000 */
[----:B------:R-:W-:Y:S01]  /*16e20*/  FFMA.FTZ R61, -R236, R61, R141 ;  /* 0x0000003dec3d7223 */ /* 0x000fe2000001018d */
[----:B------:R-:W-:Y:S02]  /*16e30*/  FSEL R10, R119, -INF , !P5 ;  /* 0xff800000770a7808 */ /* 0x000fe40006800000 */
[C---:B------:R-:W-:Y:S02]  /*16e40*/  ISETP.GE.AND P0, PT, R57.reuse, R240, PT ;  /* 0x000000f03900720c */ /* 0x040fe40003f06270 */
[----:B------:R-:W-:-:S02]  /*16e50*/  ISETP.GE.AND P4, PT, R57, R239, PT ;  /* 0x000000ef3900720c */ /* 0x000fc40003f86270 */
[C---:B------:R-:W-:Y:S02]  /*16e60*/  ISETP.GE.AND P1, PT, R57.reuse, R238, PT ;  /* 0x000000ee3900720c */ /* 0x040fe40003f26270 */
[----:B------:R-:W-:Y:S01]  /*16e70*/  ISETP.GE.AND P5, PT, R57, R237, PT ;  /* 0x000000ed3900720c */ /* 0x000fe20003fa6270 */
[----:B------:R-:W-:Y:S01]  /*16e80*/  FFMA.FTZ R57, -R236, R8, R47 ;  /* 0x00000008ec397223 */ /* 0x000fe2000001012f */
[----:B------:R-:W-:Y:S01]  /*16e90*/  FSEL R120, R120, -INF , P3 ;  /* 0xff80000078787808 */ /* 0x000fe20001800000 */
[----:B------:R-:W-:Y:S01]  /*16ea0*/  VIADD R47, R87, 0x21 ;  /* 0x00000021572f7836 */ /* 0x000fe20000000000 */
[----:B------:R-:W-:Y:S02]  /*16eb0*/  ISETP.GE.AND P3, PT, R59, R240, PT ;  /* 0x000000f03b00720c */ /* 0x000fe40003f66270 */
[----:B------:R-:W-:Y:S02]  /*16ec0*/  IABS R26, R26 ;  /* 0x0000001a001a7213 */ /* 0x000fe40000000000 */
[----:B------:R-:W-:-:S02]  /*16ed0*/  IADD3 R4, PT, PT, R60, -0x21, -R153 ;  /* 0xffffffdf3c047810 */ /* 0x000fc40007ffe899 */
[----:B------:R-:W-:Y:S02]  /*16ee0*/  FSEL R6, R120, -INF , !P2 ;  /* 0xff80000078067808 */ /* 0x000fe40005000000 */
[----:B------:R-:W-:Y:S02]  /*16ef0*/  ISETP.GE.AND P2, PT, R59, R239, PT ;  /* 0x000000ef3b00720c */ /* 0x000fe40003f46270 */
[----:B------:R-:W-:Y:S02]  /*16f00*/  FSEL R57, R57, -INF , P1 ;  /* 0xff80000039397808 */ /* 0x000fe40000800000 */
[----:B------:R-:W-:Y:S02]  /*16f10*/  IABS R36, R36 ;  /* 0x0000002400247213 */ /* 0x000fe40000000000 */
[----:B------:R-:W-:Y:S02]  /*16f20*/  FSEL R61, R61, -INF , P3 ;  /* 0xff8000003d3d7808 */ /* 0x000fe40001800000 */
[----:B------:R-:W-:-:S02]  /*16f30*/  I2FP.F32.S32 R120, R26 ;  /* 0x0000001a00787245 */ /* 0x000fc40000201400 */
[----:B------:R-:W-:Y:S02]  /*16f40*/  IABS R24, R24 ;  /* 0x0000001800187213 */ /* 0x000fe40000000000 */
[----:B------:R-:W-:Y:S01]  /*16f50*/  FSEL R8, R45, -INF , P0 ;  /* 0xff8000002d087808 */ /* 0x000fe20000000000 */
[----:B------:R-:W-:Y:S01]  /*16f60*/  FFMA.FTZ R120, -R236, R120, R143 ;  /* 0x00000078ec787223 */ /* 0x000fe2000001018f */
[----:B------:R-:W-:Y:S02]  /*16f70*/  IABS R45, R4 ;  /* 0x00000004002d7213 */ /* 0x000fe40000000000 */
[----:B------:R-:W-:Y:S02]  /*16f80*/  FSEL R4, R57, -INF , !P5 ;  /* 0xff80000039047808 */ /* 0x000fe40006800000 */
[----:B------:R-:W-:Y:S02]  /*16f90*/  I2FP.F32.S32 R36, R36 ;  /* 0x0000002400247245 */ /* 0x000fe40000201400 */
[----:B------:R-:W-:-:S02]  /*16fa0*/  FSEL R26, R61, -INF , !P2 ;  /* 0xff8000003d1a7808 */ /* 0x000fc40005000000 */
[C---:B------:R-:W-:Y:S01]  /*16fb0*/  ISETP.GE.AND P1, PT, R47.reuse, R240, PT ;  /* 0x000000f02f00720c */ /* 0x040fe20003f26270 */
[----:B------:R-:W-:Y:S01]  /*16fc0*/  FFMA.FTZ R36, -R236, R36, R105 ;  /* 0x00000024ec247223 */ /* 0x000fe20000010169 */
[C---:B------:R-:W-:Y:S02]  /*16fd0*/  ISETP.GE.AND P5, PT, R47.reuse, R239, PT ;  /* 0x000000ef2f00720c */ /* 0x040fe40003fa6270 */
[C---:B------:R-:W-:Y:S02]  /*16fe0*/  ISETP.GE.AND P3, PT, R47.reuse, R238, PT ;  /* 0x000000ee2f00720c */ /* 0x040fe40003f66270 */
[----:B------:R-:W-:Y:S01]  /*16ff0*/  ISETP.GE.AND P2, PT, R47, R237, PT ;  /* 0x000000ed2f00720c */ /* 0x000fe20003f46270 */
[----:B------:R-:W-:Y:S01]  /*17000*/  VIADD R47, R87, 0x28 ;  /* 0x00000028572f7836 */ /* 0x000fe20000000000 */
[----:B------:R-:W-:Y:S02]  /*17010*/  I2FP.F32.S32 R57, R24 ;  /* 0x0000001800397245 */ /* 0x000fe40000201400 */
[----:B------:R-:W-:-:S02]  /*17020*/  ISETP.GE.AND P0, PT, R59, R238, PT ;  /* 0x000000ee3b00720c */ /* 0x000fc40003f06270 */
[----:B------:R-:W-:Y:S01]  /*17030*/  IADD3 R37, PT, PT, R60, -0x28, -R153 ;  /* 0xffffffd83c257810 */ /* 0x000fe20007ffe899 */
[----:B------:R-:W-:Y:S01]  /*17040*/  FFMA.FTZ R57, -R236, R57, R145 ;  /* 0x00000039ec397223 */ /* 0x000fe20000010191 */
[----:B------:R-:W-:Y:S02]  /*17050*/  FSEL R8, R8, -INF , !P4 ;  /* 0xff80000008087808 */ /* 0x000fe40006000000 */
[----:B------:R-:W-:Y:S02]  /*17060*/  FSEL R120, R120, -INF , P0 ;  /* 0xff80000078787808 */ /* 0x000fe40000000000 */
[----:B------:R-:W-:Y:S02]  /*17070*/  ISETP.GE.AND P4, PT, R59, R237, PT ;  /* 0x000000ed3b00720c */ /* 0x000fe40003f86270 */
[----:B------:R-:W-:Y:S01]  /*17080*/  I2FP.F32.S32 R122, R45 ;  /* 0x0000002d007a7245 */ /* 0x000fe20000201400 */
[----:B------:R-:W-:Y:S01]  /*17090*/  VIADD R45, R87, 0x29 ;  /* 0x00000029572d7836 */ /* 0x000fe20000000000 */
[----:B------:R-:W-:-:S02]  /*170a0*/  ISETP.GE.AND P0, PT, R47, R240, PT ;  /* 0x000000f02f00720c */ /* 0x000fc40003f06270 */
[----:B------:R-:W-:Y:S01]  /*170b0*/  IABS R38, R38 ;  /* 0x0000002600267213 */ /* 0x000fe20000000000 */
[----:B------:R-:W-:Y:S01]  /*170c0*/  FFMA.FTZ R107, -R236, R122, R107 ;  /* 0x0000007aec6b7223 */ /* 0x000fe2000001016b */
[----:B------:R-:W-:Y:S02]  /*170d0*/  IABS R37, R37 ;  /* 0x0000002500257213 */ /* 0x000fe40000000000 */
[----:B------:R-:W-:Y:S02]  /*170e0*/  FSEL R24, R36, -INF , P1 ;  /* 0xff80000024187808 */ /* 0x000fe40000800000 */
[----:B------:R-:W-:Y:S02]  /*170f0*/  FSEL R36, R120, -INF , !P4 ;  /* 0xff80000078247808 */ /* 0x000fe40006000000 */
[----:B------:R-:W-:Y:S02]  /*17100*/  FSEL R59, R57, -INF , P0 ;  /* 0xff800000393b7808 */ /* 0x000fe40000000000 */
[----:B------:R-:W-:-:S02]  /*17110*/  I2FP.F32.S32 R57, R38 ;  /* 0x0000002600397245 */ /* 0x000fc40000201400 */
[----:B------:R-:W-:Y:S02]  /*17120*/  I2FP.F32.S32 R120, R37 ;  /* 0x0000002500787245 */ /* 0x000fe40000201400 */
[----:B------:R-:W-:Y:S01]  /*17130*/  IADD3 R30, PT, PT, R60, -0x29, -R153 ;  /* 0xffffffd73c1e7810 */ /* 0x000fe20007ffe899 */
[----:B------:R-:W-:Y:S01]  /*17140*/  FFMA.FTZ R49, -R236, R57, R49 ;  /* 0x00000039ec317223 */ /* 0x000fe20000010131 */
[----:B------:R-:W-:Y:S01]  /*17150*/  FSEL R24, R24, -INF , !P5 ;  /* 0xff80000018187808 */ /* 0x000fe20006800000 */
[----:B------:R-:W-:Y:S01]  /*17160*/  FFMA.FTZ R120, -R236, R120, R147 ;  /* 0x00000078ec787223 */ /* 0x000fe20000010193 */
[C---:B------:R-:W-:Y:S02]  /*17170*/  ISETP.GE.AND P4, PT, R47.reuse, R239, PT ;  /* 0x000000ef2f00720c */ /* 0x040fe40003f86270 */
[C---:B------:R-:W-:Y:S02]  /*17180*/  ISETP.GE.AND P1, PT, R47.reuse, R238, PT ;  /* 0x000000ee2f00720c */ /* 0x040fe40003f26270 */
[----:B------:R-:W-:-:S02]  /*17190*/  ISETP.GE.AND P5, PT, R47, R237, PT ;  /* 0x000000ed2f00720c */ /* 0x000fc40003fa6270 */
[----:B------:R-:W-:Y:S02]  /*171a0*/  FSEL R107, R107, -INF , P3 ;  /* 0xff8000006b6b7808 */ /* 0x000fe40001800000 */
[----:B------:R-:W-:Y:S02]  /*171b0*/  IABS R47, R30 ;  /* 0x0000001e002f7213 */ /* 0x000fe40000000000 */
[----:B------:R-:W-:Y:S02]  /*171c0*/  ISETP.GE.AND P3, PT, R45, R240, PT ;  /* 0x000000f02d00720c */ /* 0x000fe40003f66270 */
[----:B------:R-:W-:Y:S02]  /*171d0*/  IADD3 R116, PT, PT, R60, -0x30, -R153 ;  /* 0xffffffd03c747810 */ /* 0x000fe40007ffe899 */
[----:B------:R-:W-:Y:S02]  /*171e0*/  FSEL R30, R107, -INF , !P2 ;  /* 0xff8000006b1e7808 */ /* 0x000fe40005000000 */
[----:B------:R-:W-:Y:S01]  /*171f0*/  I2FP.F32.S32 R122, R47 ;  /* 0x0000002f007a7245 */ /* 0x000fe20000201400 */
[----:B------:R-:W-:Y:S01]  /*17200*/  VIADD R47, R87, 0x30 ;  /* 0x00000030572f7836 */ /* 0x000fe20000000000 */
[----:B------:R-:W-:-:S02]  /*17210*/  IABS R28, R28 ;  /* 0x0000001c001c7213 */ /* 0x000fc40000000000 */
[----:B------:R-:W-:Y:S01]  /*17220*/  ISETP.GE.AND P2, PT, R45, R239, PT ;  /* 0x000000ef2d00720c */ /* 0x000fe20003f46270 */
[----:B------:R-:W-:Y:S01]  /*17230*/  FFMA.FTZ R122, -R236, R122, R149 ;  /* 0x0000007aec7a7223 */ /* 0x000fe20000010195 */
[----:B------:R-:W-:Y:S02]  /*17240*/  FSEL R120, R120, -INF , P1 ;  /* 0xff80000078787808 */ /* 0x000fe40000800000 */
[----:B------:R-:W-:Y:S02]  /*17250*/  FSEL R37, R49, -INF , P3 ;  /* 0xff80000031257808 */ /* 0x000fe40001800000 */
[----:B------:R-:W-:Y:S02]  /*17260*/  IABS R116, R116 ;  /* 0x0000007400747213 */ /* 0x000fe40000000000 */
[----:B------:R-:W-:Y:S02]  /*17270*/  IADD3 R42, PT, PT, R60, -0x31, -R153 ;  /* 0xffffffcf3c2a7810 */ /* 0x000fe40007ffe899 */
[----:B------:R-:W-:-:S02]  /*17280*/  I2FP.F32.S32 R57, R28 ;  /* 0x0000001c00397245 */ /* 0x000fc40000201400 */
[----:B------:R-:W-:Y:S02]  /*17290*/  FSEL R28, R120, -INF , !P5 ;  /* 0xff800000781c7808 */ /* 0x000fe40006800000 */
[----:B------:R-:W-:Y:S01]  /*172a0*/  FSEL R37, R37, -INF , !P2 ;  /* 0xff80000025257808 */ /* 0x000fe20005000000 */
[----:B------:R-:W-:Y:S01]  /*172b0*/  FFMA.FTZ R57, -R236, R57, R151 ;  /* 0x00000039ec397223 */ /* 0x000fe20000010197 */
[C---:B------:R-:W-:Y:S02]  /*172c0*/  ISETP.GE.AND P1, PT, R47.reuse, R240, PT ;  /* 0x000000f02f00720c */ /* 0x040fe40003f26270 */
[C---:B------:R-:W-:Y:S02]  /*172d0*/  ISETP.GE.AND P5, PT, R47.reuse, R239, PT ;  /* 0x000000ef2f00720c */ /* 0x040fe40003fa6270 */
[C---:B------:R-:W-:Y:S02]  /*172e0*/  ISETP.GE.AND P3, PT, R47.reuse, R238, PT ;  /* 0x000000ee2f00720c */ /* 0x040fe40003f66270 */
[----:B------:R-:W-:-:S02]  /*172f0*/  ISETP.GE.AND P2, PT, R47, R237, PT ;  /* 0x000000ed2f00720c */ /* 0x000fc40003f46270 */
[----:B------:R-:W-:Y:S02]  /*17300*/  IABS R118, R118 ;  /* 0x0000007600767213 */ /* 0x000fe40000000000 */
[----:B------:R-:W-:Y:S02]  /*17310*/  I2FP.F32.S32 R116, R116 ;  /* 0x0000007400747245 */ /* 0x000fe40000201400 */
[----:B------:R-:W-:Y:S02]  /*17320*/  IABS R47, R42 ;  /* 0x0000002a002f7213 */ /* 0x000fe40000000000 */
[----:B------:R-:W-:Y:S01]  /*17330*/  IABS R114, R114 ;  /* 0x0000007200727213 */ /* 0x000fe20000000000 */
[----:B------:R-:W-:Y:S01]  /*17340*/  FFMA.FTZ R73, -R236, R116, R73 ;  /* 0x00000074ec497223 */ /* 0x000fe20000010149 */
[----:B------:R-:W-:Y:S02]  /*17350*/  FSEL R38, R59, -INF , !P4 ;  /* 0xff8000003b267808 */ /* 0x000fe40006000000 */
[----:B------:R-:W-:-:S02]  /*17360*/  ISETP.GE.AND P0, PT, R45, R238, PT ;  /* 0x000000ee2d00720c */ /* 0x000fc40003f06270 */
[----:B------:R-:W-:Y:S01]  /*17370*/  ISETP.GE.AND P4, PT, R45, R237, PT ;  /* 0x000000ed2d00720c */ /* 0x000fe20003f86270 */
[C---:B------:R-:W-:Y:S01]  /*17380*/  VIADD R45, R87.reuse, 0x31 ;  /* 0x00000031572d7836 */ /* 0x040fe20000000000 */
[----:B------:R-:W-:Y:S02]  /*17390*/  I2FP.F32.S32 R118, R118 ;  /* 0x0000007600767245 */ /* 0x000fe40000201400 */
[----:B------:R-:W-:Y:S01]  /*173a0*/  I2FP.F32.S32 R120, R47 ;  /* 0x0000002f00787245 */ /* 0x000fe20000201400 */
[----:B------:R-:W-:Y:S01]  /*173b0*/  VIADD R47, R87, 0x38 ;  /* 0x00000038572f7836 */ /* 0x000fe20000000000 */
[----:B------:R-:W-:Y:S01]  /*173c0*/  I2FP.F32.S32 R49, R114 ;  /* 0x0000007200317245 */ /* 0x000fe20000201400 */
[----:B------:R-:W-:Y:S01]  /*173d0*/  FFMA.FTZ R51, -R236, R118, R51 ;  /* 0x00000076ec337223 */ /* 0x000fe20000010133 */
[----:B------:R-:W-:Y:S01]  /*173e0*/  IADD3 R111, PT, PT, R60, -0x38, -R153 ;  /* 0xffffffc83c6f7810 */ /* 0x000fe20007ffe899 */
[----:B------:R-:W-:Y:S01]  /*173f0*/  FFMA.FTZ R75, -R236, R120, R75 ;  /* 0x00000078ec4b7223 */ /* 0x000fe2000001014b */
[----:B------:R-:W-:Y:S01]  /*17400*/  FSEL R122, R122, -INF , P0 ;  /* 0xff8000007a7a7808 */ /* 0x000fe20000000000 */
[----:B------:R-:W-:Y:S01]  /*17410*/  FFMA.FTZ R49, -R236, R49, R155 ;  /* 0x00000031ec317223 */ /* 0x000fe2000001019b */
[----:B------:R-:W-:-:S02]  /*17420*/  ISETP.GE.AND P0, PT, R45, R240, PT ;  /* 0x000000f02d00720c */ /* 0x000fc40003f06270 */
[----:B------:R-:W-:Y:S02]  /*17430*/  FSEL R73, R73, -INF , P3 ;  /* 0xff80000049497808 */ /* 0x000fe40001800000 */
[----:B------:R-:W-:Y:S02]  /*17440*/  ISETP.GE.AND P3, PT, R47, R240, PT ;  /* 0x000000f02f00720c */ /* 0x000fe40003f66270 */
[----:B------:R-:W-:Y:S02]  /*17450*/  IABS R111, R111 ;  /* 0x0000006f006f7213 */ /* 0x000fe40000000000 */
[----:B------:R-:W-:Y:S02]  /*17460*/  IADD3 R110, PT, PT, R60, -0x39, -R153 ;  /* 0xffffffc73c6e7810 */ /* 0x000fe40007ffe899 */
[----:B------:R-:W-:Y:S02]  /*17470*/  FSEL R42, R122, -INF , !P4 ;  /* 0xff8000007a2a7808 */ /* 0x000fe40006000000 */
[----:B------:R-:W-:-:S02]  /*17480*/  FSEL R57, R57, -INF , P1 ;  /* 0xff80000039397808 */ /* 0x000fc40000800000 */
[----:B------:R-:W-:Y:S02]  /*17490*/  FSEL R51, R51, -INF , P0 ;  /* 0xff80000033337808 */ /* 0x000fe40000000000 */
[-C--:B------:R-:W-:Y:S02]  /*174a0*/  ISETP.GE.AND P4, PT, R45, R239.reuse, PT ;  /* 0x000000ef2d00720c */ /* 0x080fe40003f86270 */
[----:B------:R-:W-:Y:S02]  /*174b0*/  ISETP.GE.AND P0, PT, R47, R239, PT ;  /* 0x000000ef2f00720c */ /* 0x000fe40003f06270 */
[----:B------:R-:W-:Y:S02]  /*174c0*/  IABS R112, R112 ;  /* 0x0000007000707213 */ /* 0x000fe40000000000 */
[----:B------:R-:W-:Y:S02]  /*174d0*/  FSEL R49, R49, -INF , P3 ;  /* 0xff80000031317808 */ /* 0x000fe40001800000 */
[----:B------:R-:W-:-:S02]  /*174e0*/  I2FP.F32.S32 R114, R111 ;  /* 0x0000006f00727245 */ /* 0x000fc40000201400 */
[----:B------:R-:W-:Y:S02]  /*174f0*/  IABS R110, R110 ;  /* 0x0000006e006e7213 */ /* 0x000fe40000000000 */
[----:B------:R-:W-:Y:S01]  /*17500*/  IABS R109, R109 ;  /* 0x0000006d006d7213 */ /* 0x000fe20000000000 */
[----:B------:R-:W-:Y:S01]  /*17510*/  FFMA.FTZ R114, -R236, R114, R157 ;  /* 0x00000072ec727223 */ /* 0x000fe2000001019d */
        /* <DEDUP_REMOVED lines=16> */
[----:B------:R-:W-:Y:S02]  /*17620*/  FSEL R143, R57, -INF , !P5 ;  /* 0xff800000398f7808 */ /* 0x000fe40006800000 */
[C---:B------:R-:W-:Y:S02]  /*17630*/  ISETP.GE.AND P1, PT, R45.reuse, R238, PT ;  /* 0x000000ee2d00720c */ /* 0x040fe40003f26270 */
[----:B------:R-:W-:Y:S01]  /*17640*/  ISETP.GE.AND P5, PT, R45, R237, PT ;  /* 0x000000ed2d00720c */ /* 0x000fe20003fa6270 */
[----:B------:R-:W-:Y:S01]  /*17650*/  VIADD R45, R87, 0x39 ;  /* 0x00000039572d7836 */ /* 0x000fe20000000000 */
[----:B------:R-:W-:Y:S02]  /*17660*/  FSEL R153, R73, -INF , !P2 ;  /* 0xff80000049997808 */ /* 0x000fe40005000000 */
[----:B------:R-:W-:Y:S02]  /*17670*/  FSEL R162, R51, -INF , !P4 ;  /* 0xff80000033a27808 */ /* 0x000fe40006000000 */
[----:B------:R-:W-:-:S02]  /*17680*/  I2FP.F32.S32 R112, R112 ;  /* 0x0000007000707245 */ /* 0x000fc40000201400 */
[----:B------:R-:W-:Y:S02]  /*17690*/  FSEL R145, R49, -INF , !P0 ;  /* 0xff80000031917808 */ /* 0x000fe40004000000 */
[C---:B------:R-:W-:Y:S01]  /*176a0*/  ISETP.GE.AND P2, PT, R47.reuse, R238, PT ;  /* 0x000000ee2f00720c */ /* 0x040fe20003f46270 */
[C---:B------:R-:W-:Y:S01]  /*176b0*/  FFMA.FTZ R41, -R236.reuse, R112, R41 ;  /* 0x00000070ec297223 */ /* 0x040fe20000010129 */
[----:B------:R-:W-:Y:S01]  /*176c0*/  ISETP.GE.AND P4, PT, R47, R237, PT ;  /* 0x000000ed2f00720c */ /* 0x000fe20003f86270 */
[----:B------:R-:W-:Y:S01]  /*176d0*/  VIADD R47, R87, 0x40 ;  /* 0x00000040572f7836 */ /* 0x000fe20000000000 */
[----:B------:R-:W-:Y:S02]  /*176e0*/  I2FP.F32.S32 R110, R110 ;  /* 0x0000006e006e7245 */ /* 0x000fe40000201400 */
[----:B------:R-:W-:Y:S02]  /*176f0*/  I2FP.F32.S32 R49, R109 ;  /* 0x0000006d00317245 */ /* 0x000fe40000201400 */
[----:B------:R-:W-:Y:S01]  /*17700*/  FSEL R75, R75, -INF , P1 ;  /* 0xff8000004b4b7808 */ /* 0x000fe20000800000 */
[C---:B------:R-:W-:Y:S01]  /*17710*/  FFMA.FTZ R110, -R236.reuse, R110, R159 ;  /* 0x0000006eec6e7223 */ /* 0x040fe2000001019f */
[----:B------:R-:W-:Y:S01]  /*17720*/  ISETP.GE.AND P1, PT, R45, R240, PT ;  /* 0x000000f02d00720c */ /* 0x000fe20003f26270 */
[----:B------:R-:W-:Y:S01]  /*17730*/  FFMA.FTZ R49, -R236, R49, R161 ;  /* 0x00000031ec317223 */ /* 0x000fe200000101a1 */
[----:B------:R-:W-:-:S02]  /*17740*/  FSEL R114, R114, -INF , P2 ;  /* 0xff80000072727808 */ /* 0x000fc40001000000 */
[----:B------:R-:W-:Y:S02]  /*17750*/  ISETP.GE.AND P3, PT, R45, R238, PT ;  /* 0x000000ee2d00720c */ /* 0x000fe40003f66270 */
[----:B------:R-:W-:Y:S02]  /*17760*/  ISETP.GE.AND P2, PT, R47, R240, PT ;  /* 0x000000f02f00720c */ /* 0x000fe40003f46270 */
[----:B------:R-:W-:Y:S02]  /*17770*/  IABS R106, R106 ;  /* 0x0000006a006a7213 */ /* 0x000fe40000000000 */
[----:B------:R-:W-:Y:S02]  /*17780*/  FSEL R151, R75, -INF , !P5 ;  /* 0xff8000004b977808 */ /* 0x000fe40006800000 */
[C---:B------:R-:W-:Y:S02]  /*17790*/  ISETP.GE.AND P5, PT, R45.reuse, R239, PT ;  /* 0x000000ef2d00720c */ /* 0x040fe40003fa6270 */
[----:B------:R-:W-:Y:S01]  /*177a0*/  ISETP.GE.AND P0, PT, R45, R237, PT ;  /* 0x000000ed2d00720c */ /* 0x000fe20003f06270 */
[----:B------:R-:W-:Y:S01]  /*177b0*/  VIADD R45, R87, 0x41 ;  /* 0x00000041572d7836 */ /* 0x000fe20000000000 */
[----:B------:R-:W-:-:S02]  /*177c0*/  FSEL R41, R41, -INF , P1 ;  /* 0xff80000029297808 */ /* 0x000fc40000800000 */
[----:B------:R-:W-:Y:S02]  /*177d0*/  FSEL R149, R114, -INF , !P4 ;  /* 0xff80000072957808 */ /* 0x000fe40006000000 */
[----:B------:R-:W-:Y:S02]  /*177e0*/  ISETP.GE.AND P4, PT, R47, R239, PT ;  /* 0x000000ef2f00720c */ /* 0x000fe40003f86270 */
[----:B------:R-:W-:Y:S02]  /*177f0*/  FSEL R110, R110, -INF , P3 ;  /* 0xff8000006e6e7808 */ /* 0x000fe40001800000 */
[----:B------:R-:W-:Y:S02]  /*17800*/  FSEL R49, R49, -INF , P2 ;  /* 0xff80000031317808 */ /* 0x000fe40001000000 */
[----:B------:R-:W-:Y:S02]  /*17810*/  I2FP.F32.S32 R106, R106 ;  /* 0x0000006a006a7245 */ /* 0x000fe40000201400 */
[----:B------:R-:W-:-:S02]  /*17820*/  IABS R103, R103 ;  /* 0x0000006700677213 */ /* 0x000fc40000000000 */
[----:B------:R-:W-:Y:S01]  /*17830*/  FSEL R168, R41, -INF , !P5 ;  /* 0xff80000029a87808 */ /* 0x000fe20006800000 */
[----:B------:R-:W-:Y:S01]  /*17840*/  FFMA.FTZ R106, -R236, R106, R113 ;  /* 0x0000006aec6a7223 */ /* 0x000fe20000010171 */
[----:B------:R-:W-:Y:S01]  /*17850*/  ISETP.GE.AND P1, PT, R47, R238, PT ;  /* 0x000000ee2f00720c */ /* 0x000fe20003f26270 */
[----:B------:R-:W-:Y:S01]  /*17860*/  VIADD R41, R87, 0x49 ;  /* 0x0000004957297836 */ /* 0x000fe20000000000 */
[----:B------:R-:W-:Y:S02]  /*17870*/  ISETP.GE.AND P5, PT, R47, R237, PT ;  /* 0x000000ed2f00720c */ /* 0x000fe40003fa6270 */
[----:B------:R-:W-:Y:S02]  /*17880*/  IABS R108, R108 ;  /* 0x0000006c006c7213 */ /* 0x000fe40000000000 */
[----:B------:R-:W-:Y:S02]  /*17890*/  IABS R104, R104 ;  /* 0x0000006800687213 */ /* 0x000fe40000000000 */
[----:B------:R-:W-:-:S02]  /*178a0*/  FSEL R147, R110, -INF , !P0 ;  /* 0xff8000006e937808 */ /* 0x000fc40004000000 */
        /* <DEDUP_REMOVED lines=8> */
[----:B------:R-:W-:Y:S01]  /*17930*/  I2FP.F32.S32 R104, R104 ;  /* 0x0000006800687245 */ /* 0x000fe20000201400 */
[C---:B------:R-:W-:Y:S01]  /*17940*/  FFMA.FTZ R5, -R236.reuse, R47, R5 ;  /* 0x0000002fec057223 */ /* 0x040fe20000010105 */
[----:B------:R-:W-:Y:S01]  /*17950*/  IABS R102, R102 ;  /* 0x0000006600667213 */ /* 0x000fe20000000000 */
[C---:B------:R-:W-:Y:S01]  /*17960*/  FFMA.FTZ R43, -R236.reuse, R108, R43 ;  /* 0x0000006cec2b7223 */ /* 0x040fe2000001012b */
[----:B------:R-:W-:Y:S01]  /*17970*/  IABS R101, R101 ;  /* 0x0000006500657213 */ /* 0x000fe20000000000 */
[----:B------:R-:W-:Y:S01]  /*17980*/  FFMA.FTZ R104, -R236, R104, R115 ;  /* 0x00000068ec687223 */ /* 0x000fe20000010173 */
[----:B------:R-:W-:Y:S02]  /*17990*/  FSEL R106, R106, -INF , P1 ;  /* 0xff8000006a6a7808 */ /* 0x000fe40000800000 */
[----:B------:R-:W-:-:S02]  /*179a0*/  ISETP.GE.AND P1, PT, R45, R240, PT ;  /* 0x000000f02d00720c */ /* 0x000fc40003f26270 */
[----:B------:R-:W-:Y:S02]  /*179b0*/  I2FP.F32.S32 R101, R101 ;  /* 0x0000006500657245 */ /* 0x000fe40000201400 */
[----:B------:R-:W-:Y:S02]  /*179c0*/  I2FP.F32.S32 R102, R102 ;  /* 0x0000006600667245 */ /* 0x000fe40000201400 */
[----:B------:R-:W-:Y:S01]  /*179d0*/  FSEL R252, R106, -INF , !P5 ;  /* 0xff8000006afc7808 */ /* 0x000fe20006800000 */
[C---:B------:R-:W-:Y:S01]  /*179e0*/  FFMA.FTZ R101, -R236.reuse, R101, R163 ;  /* 0x00000065ec657223 */ /* 0x040fe200000101a3 */
[----:B------:R-:W-:Y:S01]  /*179f0*/  ISETP.GE.AND P5, PT, R45, R239, PT ;  /* 0x000000ef2d00720c */ /* 0x000fe20003fa6270 */
[----:B------:R-:W-:Y:S01]  /*17a00*/  FFMA.FTZ R21, -R236, R102, R21 ;  /* 0x00000066ec157223 */ /* 0x000fe20000010115 */
[----:B------:R-:W-:Y:S02]  /*17a10*/  IABS R100, R100 ;  /* 0x0000006400647213 */ /* 0x000fe40000000000 */
[----:B------:R-:W-:-:S02]  /*17a20*/  FSEL R5, R5, -INF , P1 ;  /* 0xff80000005057808 */ /* 0x000fc40000800000 */
[----:B------:R-:W-:Y:S02]  /*17a30*/  IABS R99, R99 ;  /* 0x0000006300637213 */ /* 0x000fe40000000000 */
[----:B------:R-:W-:Y:S02]  /*17a40*/  FSEL R43, R43, -INF , P3 ;  /* 0xff8000002b2b7808 */ /* 0x000fe40001800000 */
[----:B------:R-:W-:Y:S02]  /*17a50*/  FSEL R104, R104, -INF , P2 ;  /* 0xff80000068687808 */ /* 0x000fe40001000000 */
[----:B------:R-:W-:Y:S02]  /*17a60*/  ISETP.GE.AND P3, PT, R45, R238, PT ;  /* 0x000000ee2d00720c */ /* 0x000fe40003f66270 */
[----:B------:R-:W-:Y:S02]  /*17a70*/  ISETP.GE.AND P2, PT, R41, R240, PT ;  /* 0x000000f02900720c */ /* 0x000fe40003f46270 */
[----:B------:R-:W-:Y:S01]  /*17a80*/  FSEL R246, R5, -INF , !P5 ;  /* 0xff80000005f67808 */ /* 0x000fe20006800000 */
[----:B------:R-:W-:Y:S01]  /*17a90*/  VIADD R5, R87, 0x50 ;  /* 0x0000005057057836 */ /* 0x000fe20000000000 */
[----:B------:R-:W-:-:S02]  /*17aa0*/  I2FP.F32.S32 R100, R100 ;  /* 0x0000006400647245 */ /* 0x000fc40000201400 */
[----:B------:R-:W-:Y:S02]  /*17ab0*/  I2FP.F32.S32 R99, R99 ;  /* 0x0000006300637245 */ /* 0x000fe40000201400 */
[----:B------:R-:W-:Y:S02]  /*17ac0*/  FSEL R194, R43, -INF , !P0 ;  /* 0xff8000002bc27808 */ /* 0x000fe40004000000 */
[----:B------:R-:W-:Y:S01]  /*17ad0*/  FSEL R184, R104, -INF , !P4 ;  /* 0xff80000068b87808 */ /* 0x000fe20006000000 */
[C---:B------:R-:W-:Y:S01]  /*17ae0*/  FFMA.FTZ R100, -R236.reuse, R100, R165 ;  /* 0x00000064ec647223 */ /* 0x040fe200000101a5 */
[----:B------:R-:W-:Y:S01]  /*17af0*/  ISETP.GE.AND P0, PT, R45, R237, PT ;  /* 0x000000ed2d00720c */ /* 0x000fe20003f06270 */
[----:B------:R-:W-:Y:S01]  /*17b00*/  FFMA.FTZ R99, -R236, R99, R167 ;  /* 0x00000063ec637223 */ /* 0x000fe200000101a7 */
[----:B------:R-:W-:Y:S02]  /*17b10*/  ISETP.GE.AND P4, PT, R41, R239, PT ;  /* 0x000000ef2900720c */ /* 0x000fe40003f86270 */
[----:B------:R-:W-:-:S02]  /*17b20*/  FSEL R101, R101, -INF , P3 ;  /* 0xff80000065657808 */ /* 0x000fc40001800000 */
[----:B------:R-:W-:Y:S02]  /*17b30*/  FSEL R21, R21, -INF , P2 ;  /* 0xff80000015157808 */ /* 0x000fe40001000000 */
[----:B------:R-:W-:Y:S02]  /*17b40*/  IABS R98, R98 ;  /* 0x0000006200627213 */ /* 0x000fe40000000000 */
[----:B------:R-:W-:Y:S02]  /*17b50*/  IABS R97, R97 ;  /* 0x0000006100617213 */ /* 0x000fe40000000000 */
[----:B------:R-:W-:Y:S02]  /*17b60*/  ISETP.GE.AND P1, PT, R41, R238, PT ;  /* 0x000000ee2900720c */ /* 0x000fe40003f26270 */
[----:B------:R-:W-:Y:S02]  /*17b70*/  ISETP.GE.AND P3, PT, R5, R240, PT ;  /* 0x000000f00500720c */ /* 0x000fe40003f66270 */
[----:B------:R-:W-:-:S02]  /*17b80*/  FSEL R250, R101, -INF , !P0 ;  /* 0xff80000065fa7808 */ /* 0x000fc40004000000 */
[----:B------:R-:W-:Y:S02]  /*17b90*/  FSEL R198, R21, -INF , !P4 ;  /* 0xff80000015c67808 */ /* 0x000fe40006000000 */
[C---:B------:R-:W-:Y:S02]  /*17ba0*/  ISETP.GE.AND P0, PT, R5.reuse, R239, PT ;  /* 0x000000ef0500720c */ /* 0x040fe40003f06270 */
[C---:B------:R-:W-:Y:S02]  /*17bb0*/  ISETP.GE.AND P2, PT, R5.reuse, R238, PT ;  /* 0x000000ee0500720c */ /* 0x040fe40003f46270 */
[----:B------:R-:W-:Y:S02]  /*17bc0*/  I2FP.F32.S32 R98, R98 ;  /* 0x0000006200627245 */ /* 0x000fe40000201400 */
[----:B------:R-:W-:Y:S01]  /*17bd0*/  ISETP.GE.AND P4, PT, R5, R237, PT ;  /* 0x000000ed0500720c */ /* 0x000fe20003f86270 */
[----:B------:R-:W-:Y:S01]  /*17be0*/  VIADD R5, R87, 0x51 ;  /* 0x0000005157057836 */ /* 0x000fe20000000000 */
[----:B------:R-:W-:-:S02]  /*17bf0*/  I2FP.F32.S32 R97, R97 ;  /* 0x0000006100617245 */ /* 0x000fc40000201400 */
[----:B------:R-:W-:Y:S02]  /*17c00*/  ISETP.GE.AND P5, PT, R41, R237, PT ;  /* 0x000000ed2900720c */ /* 0x000fe40003fa6270 */
[----:B------:R-:W-:Y:S02]  /*17c10*/  FSEL R100, R100, -INF , P1 ;  /* 0xff80000064647808 */ /* 0x000fe40000800000 */
[----:B------:R-:W-:Y:S02]  /*17c20*/  FSEL R99, R99, -INF , P3 ;  /* 0xff80000063637808 */ /* 0x000fe40001800000 */
[----:B------:R-:W-:Y:S02]  /*17c30*/  IABS R96, R96 ;  /* 0x0000006000607213 */ /* 0x000fe40000000000 */
[----:B------:R-:W-:Y:S01]  /*17c40*/  IABS R95, R95 ;  /* 0x0000005f005f7213 */ /* 0x000fe20000000000 */
[----:B------:R-:W-:Y:S01]  /*17c50*/  FFMA.FTZ R25, -R236, R98, R25 ;  /* 0x00000062ec197223 */ /* 0x000fe20000010119 */
        /* <DEDUP_REMOVED lines=14> */
[----:B------:R-:W-:Y:S02]  /*17d40*/  IABS R94, R94 ;  /* 0x0000005e005e7213 */ /* 0x000fe40000000000 */
[----:B------:R-:W-:Y:S02]  /*17d50*/  IABS R93, R93 ;  /* 0x0000005d005d7213 */ /* 0x000fe40000000000 */
[----:B------:R-:W-:Y:S02]  /*17d60*/  ISETP.GE.AND P2, PT, R5, R240, PT ;  /* 0x000000f00500720c */ /* 0x000fe40003f46270 */
[----:B------:R-:W-:Y:S02]  /*17d70*/  FSEL R244, R25, -INF , !P4 ;  /* 0xff80000019f47808 */ /* 0x000fe40006000000 */
[----:B------:R-:W-:-:S02]  /*17d80*/  FSEL R192, R23, -INF , !P5 ;  /* 0xff80000017c07808 */ /* 0x000fc40006800000 */
[C---:B------:R-:W-:Y:S02]  /*17d90*/  ISETP.GE.AND P4, PT, R5.reuse, R239, PT ;  /* 0x000000ef0500720c */ /* 0x040fe40003f86270 */
[C---:B------:R-:W-:Y:S02]  /*17da0*/  ISETP.GE.AND P1, PT, R5.reuse, R238, PT ;  /* 0x000000ee0500720c */ /* 0x040fe40003f26270 */
[----:B------:R-:W-:Y:S02]  /*17db0*/  I2FP.F32.S32 R94, R94 ;  /* 0x0000005e005e7245 */ /* 0x000fe40000201400 */
[----:B------:R-:W-:Y:S01]  /*17dc0*/  ISETP.GE.AND P5, PT, R5, R237, PT ;  /* 0x000000ed0500720c */ /* 0x000fe20003fa6270 */
[----:B------:R-:W-:Y:S01]  /*17dd0*/  VIADD R5, R87, 0x59 ;  /* 0x0000005957057836 */ /* 0x000fe20000000000 */
[----:B------:R-:W-:Y:S02]  /*17de0*/  I2FP.F32.S32 R93, R93 ;  /* 0x0000005d005d7245 */ /* 0x000fe40000201400 */
[----:B------:R-:W-:-:S02]  /*17df0*/  FSEL R29, R29, -INF , P3 ;  /* 0xff8000001d1d7808 */ /* 0x000fc40001800000 */
[----:B------:R-:W-:Y:S02]  /*17e00*/  FSEL R27, R27, -INF , P2 ;  /* 0xff8000001b1b7808 */ /* 0x000fe40001000000 */
        /* <DEDUP_REMOVED lines=42> */
[----:B------:R-:W-:Y:S02]  /*180b0*/  I2FP.F32.S32 R82, R82 ;  /* 0x0000005200527245 */ /* 0x000fe40000201400 */
[----:B------:R-:W-:Y:S01]  /*180c0*/  IABS R80, R80 ;  /* 0x0000005000507213 */ /* 0x000fe20000000000 */
[C---:B------:R-:W-:Y:S01]  /*180d0*/  FFMA.FTZ R39, -R236.reuse, R84, R39 ;  /* 0x00000054ec277223 */ /* 0x040fe20000010127 */
[----:B------:R-:W-:Y:S01]  /*180e0*/  FSEL R81, R81, -INF , P3 ;  /* 0xff80000051517808 */ /* 0x000fe20001800000 */
[----:B------:R-:W-:Y:S01]  /*180f0*/  FFMA.FTZ R17, -R236, R82, R17 ;  /* 0x00000052ec117223 */ /* 0x000fe20000010111 */
[----:B------:R-:W-:-:S02]  /*18100*/  FSEL R31, R31, -INF , P2 ;  /* 0xff8000001f1f7808 */ /* 0x000fc40001000000 */
[----:B------:R-:W-:Y:S02]  /*18110*/  ISETP.GE.AND P3, PT, R5, R240, PT ;  /* 0x000000f00500720c */ /* 0x000fe40003f66270 */
[----:B------:R-:W-:Y:S02]  /*18120*/  I2FP.F32.S32 R80, R80 ;  /* 0x0000005000507245 */ /* 0x000fe40000201400 */
[----:B------:R-:W-:Y:S02]  /*18130*/  IABS R78, R78 ;  /* 0x0000004e004e7213 */ /* 0x000fe40000000000 */
[----:B------:R-:W-:Y:S02]  /*18140*/  IABS R76, R76 ;  /* 0x0000004c004c7213 */ /* 0x000fe40000000000 */
[----:B------:R-:W-:Y:S02]  /*18150*/  FSEL R182, R81, -INF , !P0 ;  /* 0xff80000051b67808 */ /* 0x000fe40004000000 */
[----:B------:R-:W-:-:S02]  /*18160*/  FSEL R170, R31, -INF , !P4 ;  /* 0xff8000001faa7808 */ /* 0x000fc40006000000 */
[C---:B------:R-:W-:Y:S02]  /*18170*/  ISETP.GE.AND P0, PT, R5.reuse, R239, PT ;  /* 0x000000ef0500720c */ /* 0x040fe40003f06270 */
[C---:B------:R-:W-:Y:S02]  /*18180*/  ISETP.GE.AND P2, PT, R5.reuse, R238, PT ;  /* 0x000000ee0500720c */ /* 0x040fe40003f46270 */
[----:B------:R-:W-:Y:S01]  /*18190*/  ISETP.GE.AND P4, PT, R5, R237, PT ;  /* 0x000000ed0500720c */ /* 0x000fe20003f86270 */
[----:B------:R-:W-:Y:S01]  /*181a0*/  VIADD R5, R87, 0x69 ;  /* 0x0000006957057836 */ /* 0x000fe20000000000 */
[----:B------:R-:W-:Y:S01]  /*181b0*/  FSEL R39, R39, -INF , P1 ;  /* 0xff80000027277808 */ /* 0x000fe20000800000 */
[----:B------:R-:W-:Y:S01]  /*181c0*/  FFMA.FTZ R80, -R236, R80, R83 ;  /* 0x00000050ec507223 */ /* 0x000fe20000010153 */
[----:B------:R-:W-:Y:S02]  /*181d0*/  FSEL R17, R17, -INF , P3 ;  /* 0xff80000011117808 */ /* 0x000fe40001800000 */
[----:B------:R-:W-:-:S02]  /*181e0*/  I2FP.F32.S32 R78, R78 ;  /* 0x0000004e004e7245 */ /* 0x000fc40000201400 */
[----:B------:R-:W-:Y:S02]  /*181f0*/  I2FP.F32.S32 R76, R76 ;  /* 0x0000004c004c7245 */ /* 0x000fe40000201400 */
[----:B------:R-:W-:Y:S01]  /*18200*/  IABS R70, R70 ;  /* 0x0000004600467213 */ /* 0x000fe20000000000 */
[C---:B------:R-:W-:Y:S01]  /*18210*/  FFMA.FTZ R69, -R236.reuse, R78, R69 ;  /* 0x0000004eec457223 */ /* 0x040fe20000010145 */
[----:B------:R-:W-:Y:S01]  /*18220*/  FSEL R178, R39, -INF , !P5 ;  /* 0xff80000027b27808 */ /* 0x000fe20006800000 */
[----:B------:R-:W-:Y:S01]  /*18230*/  FFMA.FTZ R71, -R236, R76, R71 ;  /* 0x0000004cec477223 */ /* 0x000fe20000010147 */
[----:B------:R-:W-:Y:S02]  /*18240*/  FSEL R166, R17, -INF , !P0 ;  /* 0xff80000011a67808 */ /* 0x000fe40004000000 */
[C---:B------:R-:W-:Y:S02]  /*18250*/  ISETP.GE.AND P1, PT, R5.reuse, R240, PT ;  /* 0x000000f00500720c */ /* 0x040fe40003f26270 */
[----:B------:R-:W-:-:S02]  /*18260*/  ISETP.GE.AND P5, PT, R5, R239, PT ;  /* 0x000000ef0500720c */ /* 0x000fc40003fa6270 */
[C---:B------:R-:W-:Y:S02]  /*18270*/  ISETP.GE.AND P3, PT, R5.reuse, R238, PT ;  /* 0x000000ee0500720c */ /* 0x040fe40003f66270 */
[----:B------:R-:W-:Y:S01]  /*18280*/  ISETP.GE.AND P0, PT, R5, R237, PT ;  /* 0x000000ed0500720c */ /* 0x000fe20003f06270 */
[----:B------:R-:W-:Y:S01]  /*18290*/  VIADD R5, R87, 0x70 ;  /* 0x0000007057057836 */ /* 0x000fe20000000000 */
[----:B------:R-:W-:Y:S02]  /*182a0*/  FSEL R80, R80, -INF , P2 ;  /* 0xff80000050507808 */ /* 0x000fe40001000000 */
[----:B------:R-:W-:Y:S02]  /*182b0*/  IABS R68, R68 ;  /* 0x0000004400447213 */ /* 0x000fe40000000000 */
[----:B------:R-:W-:Y:S02]  /*182c0*/  I2FP.F32.S32 R70, R70 ;  /* 0x0000004600467245 */ /* 0x000fe40000201400 */
[----:B------:R-:W-:-:S02]  /*182d0*/  IABS R72, R72 ;  /* 0x0000004800487213 */ /* 0x000fc40000000000 */
[----:B------:R-:W-:Y:S02]  /*182e0*/  FSEL R176, R80, -INF , !P4 ;  /* 0xff80000050b07808 */ /* 0x000fe40006000000 */
[----:B------:R-:W-:Y:S02]  /*182f0*/  FSEL R164, R69, -INF , P1 ;  /* 0xff80000045a47808 */ /* 0x000fe40000800000 */
[----:B------:R-:W-:Y:S01]  /*18300*/  FSEL R71, R71, -INF , P3 ;  /* 0xff80000047477808 */ /* 0x000fe20001800000 */
[----:B------:R-:W-:Y:S01]  /*18310*/  FFMA.FTZ R70, -R236, R70, R79 ;  /* 0x00000046ec467223 */ /* 0x000fe2000001014f */
[C---:B------:R-:W-:Y:S02]  /*18320*/  ISETP.GE.AND P2, PT, R5.reuse, R240, PT ;  /* 0x000000f00500720c */ /* 0x040fe40003f46270 */
[C---:B------:R-:W-:Y:S02]  /*18330*/  ISETP.GE.AND P4, PT, R5.reuse, R239, PT ;  /* 0x000000ef0500720c */ /* 0x040fe40003f86270 */
[----:B------:R-:W-:-:S02]  /*18340*/  ISETP.GE.AND P1, PT, R5, R238, PT ;  /* 0x000000ee0500720c */ /* 0x000fc40003f26270 */
[----:B------:R-:W-:Y:S01]  /*18350*/  ISETP.GE.AND P3, PT, R5, R237, PT ;  /* 0x000000ed0500720c */ /* 0x000fe20003f66270 */
[----:B------:R-:W-:Y:S01]  /*18360*/  VIADD R5, R87, 0x71 ;  /* 0x0000007157057836 */ /* 0x000fe20000000000 */
[----:B------:R-:W-:Y:S02]  /*18370*/  I2FP.F32.S32 R68, R68 ;  /* 0x0000004400447245 */ /* 0x000fe40000201400 */
[----:B------:R-:W-:Y:S02]  /*18380*/  I2FP.F32.S32 R72, R72 ;  /* 0x0000004800487245 */ /* 0x000fe40000201400 */
[----:B------:R-:W-:Y:S01]  /*18390*/  FSEL R174, R71, -INF , !P0 ;  /* 0xff80000047ae7808 */ /* 0x000fe20004000000 */
[C---:B------:R-:W-:Y:S01]  /*183a0*/  FFMA.FTZ R68, -R236.reuse, R68, R89 ;  /* 0x00000044ec447223 */ /* 0x040fe20000010159 */
[----:B------:R-:W-:Y:S01]  /*183b0*/  ISETP.GE.AND P0, PT, R5, R238, PT ;  /* 0x000000ee0500720c */ /* 0x000fe20003f06270 */
[----:B------:R-:W-:Y:S01]  /*183c0*/  FFMA.FTZ R72, -R236, R72, R117 ;  /* 0x00000048ec487223 */ /* 0x000fe20000010175 */
[----:B------:R-:W-:-:S02]  /*183d0*/  FSEL R70, R70, -INF , P1 ;  /* 0xff80000046467808 */ /* 0x000fc40000800000 */
[C---:B------:R-:W-:Y:S02]  /*183e0*/  ISETP.GE.AND P1, PT, R87.reuse, R238, PT ;  /* 0x000000ee5700720c */ /* 0x040fe40003f26270 */
[----:B------:R-:W-:Y:S02]  /*183f0*/  IABS R64, R64 ;  /* 0x0000004000407213 */ /* 0x000fe40000000000 */
[----:B------:R-:W-:Y:S02]  /*18400*/  FSEL R68, R68, -INF , P0 ;  /* 0xff80000044447808 */ /* 0x000fe40000000000 */
[C---:B------:R-:W-:Y:S02]  /*18410*/  ISETP.GE.AND P0, PT, R87.reuse, R237, PT ;  /* 0x000000ed5700720c */ /* 0x040fe40003f06270 */
[----:B------:R-:W-:Y:S01]  /*18420*/  FSEL R7, R72, -INF , P1 ;  /* 0xff80000048077808 */ /* 0x000fe20000800000 */
[----:B------:R-:W-:Y:S01]  /*18430*/  VIADD R9, R87, 0x78 ;  /* 0x0000007857097836 */ /* 0x000fe20000000000 */
[----:B------:R-:W-:-:S02]  /*18440*/  I2FP.F32.S32 R64, R64 ;  /* 0x0000004000407245 */ /* 0x000fc40000201400 */
[----:B------:R-:W-:Y:S02]  /*18450*/  FSEL R7, R7, -INF , !P0 ;  /* 0xff80000007077808 */ /* 0x000fe40004000000 */
[----:B------:R-:W-:Y:S01]  /*18460*/  FSEL R160, R70, -INF , !P3 ;  /* 0xff80000046a07808 */ /* 0x000fe20005800000 */
[----:B------:R-:W-:Y:S01]  /*18470*/  FFMA.FTZ R91, -R236, R64, R91 ;  /* 0x00000040ec5b7223 */ /* 0x000fe2000001015b */
[-C--:B------:R-:W-:Y:S02]  /*18480*/  ISETP.GE.AND P3, PT, R5, R237.reuse, PT ;  /* 0x000000ed0500720c */ /* 0x080fe40003f66270 */
[----:B------:R-:W-:Y:S02]  /*18490*/  ISETP.GE.AND P0, PT, R9, R238, PT ;  /* 0x000000ee0900720c */ /* 0x000fe40003f06270 */
[----:B------:R-:W-:Y:S02]  /*184a0*/  FMNMX3.FTZ R13, R7, R40, R46, !PT ;  /* 0x00000028070d7276 */ /* 0x000fe4000781002e */
[----:B------:R-:W-:Y:S01]  /*184b0*/  FSEL R158, R68, -INF , !P3 ;  /* 0xff800000449e7808 */ /* 0x000fe20005800000 */
[----:B------:R-:W-:Y:S01]  /*184c0*/  FFMA.FTZ R121, -R236, R74, R121 ;  /* 0x0000004aec797223 */ /* 0x000fe20000010179 */
[----:B------:R-:W-:-:S02]  /*184d0*/  ISETP.GE.AND P3, PT, R9, R237, PT ;  /* 0x000000ed0900720c */ /* 0x000fc40003f66270 */
[----:B------:R-:W-:Y:S02]  /*184e0*/  FMNMX3.FTZ R13, R13, R44, R18, !PT ;  /* 0x0000002c0d0d7276 */ /* 0x000fe40007810012 */
[----:B------:R-:W-:Y:S02]  /*184f0*/  FSEL R91, R91, -INF , P0 ;  /* 0xff8000005b5b7808 */ /* 0x000fe40000000000 */
[----:B------:R-:W-:Y:S02]  /*18500*/  ISETP.GE.AND P1, PT, R87, R240, PT ;  /* 0x000000f05700720c */ /* 0x000fe40003f26270 */
[----:B------:R-:W-:Y:S02]  /*18510*/  FMNMX3.FTZ R13, R13, R16, R6, !PT ;  /* 0x000000100d0d7276 */ /* 0x000fe40007810006 */
[----:B------:R-:W-:Y:S02]  /*18520*/  FSEL R156, R91, -INF , !P3 ;  /* 0xff8000005b9c7808 */ /* 0x000fe40005800000 */
[----:B------:R-:W-:-:S02]  /*18530*/  ISETP.GE.AND P0, PT, R5, R240, PT ;  /* 0x000000f00500720c */ /* 0x000fc40003f06270 */
[-C--:B------:R-:W-:Y:S02]  /*18540*/  ISETP.GE.AND P3, PT, R5, R239.reuse, PT ;  /* 0x000000ef0500720c */ /* 0x080fe40003f66270 */
[----:B------:R-:W-:Y:S02]  /*18550*/  FSEL R5, R121, -INF , P1 ;  /* 0xff80000079057808 */ /* 0x000fe40000800000 */
[----:B------:R-:W-:Y:S02]  /*18560*/  ISETP.GE.AND P1, PT, R87, R239, PT ;  /* 0x000000ef5700720c */ /* 0x000fe40003f26270 */
[----:B------:R-:W-:Y:S02]  /*18570*/  FMNMX3.FTZ R13, R13, R4, R36, !PT ;  /* 0x000000040d0d7276 */ /* 0x000fe40007810024 */
[----:B------:R-:W-:Y:S02]  /*18580*/  FSEL R5, R5, -INF , !P1 ;  /* 0xff80000005057808 */ /* 0x000fe40004800000 */
[----:B------:R-:W-:-:S02]  /*18590*/  FSEL R68, R62, -INF , !P6 ;  /* 0xff8000003e447808 */ /* 0x000fc40007000000 */
[----:B------:R-:W-:Y:S02]  /*185a0*/  IABS R60, R60 ;  /* 0x0000003c003c7213 */ /* 0x000fe40000000000 */
[----:B------:R-:W-:Y:S02]  /*185b0*/  FMNMX3.FTZ R13, R13, R30, R28, !PT ;  /* 0x0000001e0d0d7276 */ /* 0x000fe4000781001c */
[----:B------:R-:W-:Y:S01]  /*185c0*/  FMNMX3.FTZ R15, R5, R22, R68, !PT ;  /* 0x00000016050f7276 */ /* 0x000fe20007810044 */
[----:B------:R-:W-:Y:S01]  /*185d0*/  VIADD R87, R87, 0x79 ;  /* 0x0000007957577836 */ /* 0x000fe20000000000 */
[----:B------:R-:W-:Y:S02]  /*185e0*/  I2FP.F32.S32 R60, R60 ;  /* 0x0000003c003c7245 */ /* 0x000fe40000201400 */
[----:B------:R-:W-:Y:S02]  /*185f0*/  FMNMX3.FTZ R62, R13, R42, R153, !PT ;  /* 0x0000002a0d3e7276 */ /* 0x000fe40007810099 */
[----:B------:R-:W-:Y:S01]  /*18600*/  FMNMX3.FTZ R15, R15, R20, R14, !PT ;  /* 0x000000140f0f7276 */ /* 0x000fe2000781000e */
[----:B------:R-:W-:Y:S01]  /*18610*/  FFMA.FTZ R60, -R236, R60, R85 ;  /* 0x0000003cec3c7223 */ /* 0x000fe20000010155 */
[----:B------:R-:W-:-:S02]  /*18620*/  FMNMX3.FTZ R13, R62, R151, R149, !PT ;  /* 0x000000973e0d7276 */ /* 0x000fc40007810095 */
[----:B------:R-:W-:Y:S02]  /*18630*/  ISETP.GE.AND P1, PT, R87, R238, PT ;  /* 0x000000ee5700720c */ /* 0x000fe40003f26270 */
[----:B------:R-:W-:Y:S02]  /*18640*/  FMNMX3.FTZ R15, R15, R12, R10, !PT ;  /* 0x0000000c0f0f7276 */ /* 0x000fe4000781000a */
[----:B------:R-:W-:Y:S02]  /*18650*/  FMNMX3.FTZ R13, R13, R147, R252, !PT ;  /* 0x000000930d0d7276 */ /* 0x000fe400078100fc */
[----:B------:R-:W-:Y:S02]  /*18660*/  ISETP.GE.AND P6, PT, R87, R237, PT ;  /* 0x000000ed5700720c */ /* 0x000fe40003fc6270 */
[----:B------:R-:W-:Y:S02]  /*18670*/  FSEL R60, R60, -INF , P1 ;  /* 0xff8000003c3c7808 */ /* 0x000fe40000800000 */
[----:B------:R-:W-:-:S02]  /*18680*/  FMNMX3.FTZ R15, R15, R8, R26, !PT ;  /* 0x000000080f0f7276 */ /* 0x000fc4000781001a */
[----:B------:R-:W-:Y:S02]  /*18690*/  FMNMX3.FTZ R13, R13, R184, R250, !PT ;  /* 0x000000b80d0d7276 */ /* 0x000fe400078100fa */
[----:B------:R-:W-:Y:S02]  /*186a0*/  FSEL R154, R60, -INF , !P6 ;  /* 0xff8000003c9a7808 */ /* 0x000fe40007000000 */
[----:B------:R-:W-:Y:S02]  /*186b0*/  FMNMX3.FTZ R60, R15, R24, R38, !PT ;  /* 0x000000180f3c7276 */ /* 0x000fe40007810026 */
[----:B------:R-:W-:Y:S02]  /*186c0*/  FMNMX3.FTZ R13, R13, R186, R244, !PT ;  /* 0x000000ba0d0d7276 */ /* 0x000fe400078100f4 */
[----:B------:R-:W-:Y:S02]  /*186d0*/  FMNMX3.FTZ R60, R60, R37, R143, !PT ;  /* 0x000000253c3c7276 */ /* 0x000fe4000781008f */
[----:B------:R-:W-:-:S02]  /*186e0*/  FMNMX3.FTZ R13, R13, R242, R214, !PT ;  /* 0x000000f20d0d7276 */ /* 0x000fc400078100d6 */
[C---:B------:R-:W-:Y:S02]  /*186f0*/  ISETP.GE.AND P1, PT, R9.reuse, R240, PT ;  /* 0x000000f00900720c */ /* 0x040fe40003f26270 */
[----:B------:R-:W-:Y:S02]  /*18700*/  ISETP.GE.AND P6, PT, R9, R239, PT ;  /* 0x000000ef0900720c */ /* 0x000fe40003fc6270 */
[----:B------:R-:W-:Y:S02]  /*18710*/  FMNMX3.FTZ R9, R60, R162, R145, !PT ;  /* 0x000000a23c097276 */ /* 0x000fe40007810091 */
[----:B------:R-:W-:Y:S02]  /*18720*/  FMNMX3.FTZ R13, R13, R200, R182, !PT ;  /* 0x000000c80d0d7276 */ /* 0x000fe400078100b6 */
[----:B------:R-:W-:Y:S02]  /*18730*/  FMNMX3.FTZ R9, R9, R168, R248, !PT ;  /* 0x000000a809097276 */ /* 0x000fe400078100f8 */
[----:B------:R-:W-:-:S02]  /*18740*/  FMNMX3.FTZ R13, R13, R178, R176, !PT ;  /* 0x000000b20d0d7276 */ /* 0x000fc400078100b0 */
[----:B------:R-:W-:Y:S02]  /*18750*/  IABS R58, R58 ;  /* 0x0000003a003a7213 */ /* 0x000fe40000000000 */
[----:B------:R-:W-:Y:S02]  /*18760*/  FMNMX3.FTZ R9, R9, R194, R246, !PT ;  /* 0x000000c209097276 */ /* 0x000fe400078100f6 */
[----:B------:R-:W-:Y:S02]  /*18770*/  FMNMX3.FTZ R13, R13, R174, R160, !PT ;  /* 0x000000ae0d0d7276 */ /* 0x000fe400078100a0 */
[----:B------:R-:W-:Y:S02]  /*18780*/  IABS R56, R56 ;  /* 0x0000003800387213 */ /* 0x000fe40000000000 */
[----:B------:R-:W-:Y:S02]  /*18790*/  IABS R50, R50 ;  /* 0x0000003200327213 */ /* 0x000fe40000000000 */
[----:B------:R-:W-:-:S02]  /*187a0*/  I2FP.F32.S32 R58, R58 ;  /* 0x0000003a003a7245 */ /* 0x000fc40000201400 */
[----:B------:R-:W-:Y:S02]  /*187b0*/  FMNMX3.FTZ R15, R9, R198, R196, !PT ;  /* 0x000000c6090f7276 */ /* 0x000fe400078100c4 */
[----:B------:R-:W-:Y:S01]  /*187c0*/  FMNMX3.FTZ R13, R13, R158, R156, !PT ;  /* 0x0000009e0d0d7276 */ /* 0x000fe2000781009c */
[----:B------:R-:W-:Y:S01]  /*187d0*/  FFMA.FTZ R11, -R236, R58, R11 ;  /* 0x0000003aec0b7223 */ /* 0x000fe2000001010b */
[----:B------:R-:W-:Y:S02]  /*187e0*/  I2FP.F32.S32 R56, R56 ;  /* 0x0000003800387245 */ /* 0x000fe40000201400 */
[----:B------:R-:W-:Y:S02]  /*187f0*/  I2FP.F32.S32 R50, R50 ;  /* 0x0000003200327245 */ /* 0x000fe40000201400 */
[----:B------:R-:W-:Y:S02]  /*18800*/  IABS R48, R48 ;  /* 0x0000003000307213 */ /* 0x000fe40000000000 */
[----:B------:R-:W-:-:S02]  /*18810*/  FMNMX3.FTZ R15, R15, R192, R190, !PT ;  /* 0x000000c00f0f7276 */ /* 0x000fc400078100be */
[----:B------:R-:W-:Y:S01]  /*18820*/  FMNMX.FTZ R9, R154, R13, !PT ;  /* 0x0000000d9a097209 */ /* 0x000fe20007810000 */
[C---:B------:R-:W-:Y:S01]  /*18830*/  FFMA.FTZ R19, -R236.reuse, R56, R19 ;  /* 0x00000038ec137223 */ /* 0x040fe20000010113 */
[----:B------:R-:W-:Y:S01]  /*18840*/  I2FP.F32.S32 R13, R48 ;  /* 0x00000030000d7245 */ /* 0x000fe20000201400 */
[C---:B------:R-:W-:Y:S01]  /*18850*/  FFMA.FTZ R50, -R236.reuse, R50, R77 ;  /* 0x00000032ec327223 */ /* 0x040fe2000001014d */
[----:B------:R-:W-:Y:S02]  /*18860*/  FSEL R11, R11, -INF , P2 ;  /* 0xff8000000b0b7808 */ /* 0x000fe40001000000 */
[----:B------:R-:W-:Y:S01]  /*18870*/  FMNMX3.FTZ R15, R15, R188, R172, !PT ;  /* 0x000000bc0f0f7276 */ /* 0x000fe200078100ac */
[----:B------:R-:W-:Y:S01]  /*18880*/  FFMA.FTZ R3, -R236, R13, R3 ;  /* 0x0000000dec037223 */ /* 0x000fe20000010103 */
[----:B------:R-:W-:Y:S02]  /*18890*/  ISETP.GE.AND P2, PT, R87, R240, PT ;  /* 0x000000f05700720c */ /* 0x000fe40003f46270 */
[----:B------:R-:W-:-:S02]  /*188a0*/  FSEL R19, R19, -INF , P0 ;  /* 0xff80000013137808 */ /* 0x000fc40000000000 */
[----:B------:R-:W-:Y:S02]  /*188b0*/  FSEL R50, R50, -INF , P1 ;  /* 0xff80000032327808 */ /* 0x000fe40000800000 */
[----:B------:R-:W-:Y:S02]  /*188c0*/  FSEL R164, R164, -INF , !P5 ;  /* 0xff800000a4a47808 */ /* 0x000fe40006800000 */
        /* <DEDUP_REMOVED lines=517> */
.L_x_8089:
        /* <DEDUP_REMOVED lines=8> */
.L_x_8090:
[----:B------:R-:W-:Y:S05]  /*1a9a0*/  BSYNC.RECONVERGENT B0 ;  /* 0x0000000000007941 */ /* 0x000fea0003800200 */
.L_x_8088:
[----:B------:R-:W-:Y:S01]  /*1a9b0*/  IMAD.SHL.U32 R5, R220, 0x20, RZ ;  /* 0x00000020dc057824 */ /* 0x000fe200078e00ff */
[-C--:B------:R-:W-:Y:S01]  /*1a9c0*/  ISETP.GE.AND P1, PT, R32, R229.reuse, PT ;  /* 0x000000e52000720c */ /* 0x080fe20003f26270 */
[----:B------:R-:W1:Y:S01]  /*1a9d0*/  LDCU.64 UR10, c[0x0][0x358] ;  /* 0x00006b00ff0a77ac */ /* 0x000e620008000a00 */
        /* <DEDUP_REMOVED lines=106> */
[----:B------:R-:W4:Y:S04]  /*1b080*/  LDSM.16.M88.4 R136, [R206+0x4800] ;  /* 0x00480000ce88783b */ /* 0x000f280000000200 */
[----:B------:R-:W4:Y:S04]  /*1b090*/  LDSM.16.M88.4 R56, [R206+0x5000] ;  /* 0x00500000ce38783b */ /* 0x000f280000000200 */
[----:B------:R-:W4:Y:S04]  /*1b0a0*/  LDSM.16.M88.4 R44, [R206+0x5800] ;  /* 0x00580000ce2c783b */ /* 0x000f280000000200 */
[----:B------:R-:W4:Y:S04]  /*1b0b0*/  LDSM.16.M88.4 R36, [R206+0x6000] ;  /* 0x00600000ce24783b */ /* 0x000f280000000200 */
[----:B------:R-:W4:Y:S04]  /*1b0c0*/  LDSM.16.M88.4 R28, [R206+0x6800] ;  /* 0x00680000ce1c783b */ /* 0x000f280000000200 */
[----:B------:R-:W4:Y:S04]  /*1b0d0*/  LDSM.16.M88.4 R20, [R206+0x7000] ;  /* 0x00700000ce14783b */ /* 0x000f280000000200 */
[----:B--2---:R-:W2:Y:S04]  /*1b0e0*/  LDSM.16.M88.4 R8, [R206+0x7800] ;  /* 0x00780000ce08783b */ /* 0x004ea80000000200 */
[----:B-1----:R-:W2:Y:S04]  /*1b0f0*/  LD.E R200, desc[UR10][R132.64+0x18c] ;  /* 0x00018c0a84c87980 */ /* 0x002ea8000c101900 */
[----:B------:R-:W-:Y:S04]  /*1b100*/  LDSM.16.M88.4 R12, [R152] ;  /* 0x00000000980c783b */ /* 0x000fe80000000200 */
[----:B---3--:R-:W1:Y:S01]  /*1b110*/  LDSM.16.M88.4 R4, [R180+0x4000] ;  /* 0x00400000b404783b */ /* 0x008e620000000200 */
[C---:B-----5:R-:W-:Y:S03]  /*1b120*/  HMMA.16816.F32.BF16 R148, R188.reuse, R144, RZ ;  /* 0x00000090bc94723c */ /* 0x060fe600000418ff */
[----:B------:R-:W3:Y:S04]  /*1b130*/  LDSM.16.M88.4 R176, [R180+0x4800] ;  /* 0x00480000b4b0783b */ /* 0x000ee80000000200 */
[----:B------:R-:W5:Y:S01]  /*1b140*/  LDSM.16.M88.4 R156, [R180+0x5000] ;  /* 0x00500000b49c783b */ /* 0x000f620000000200 */
[C---:B----4-:R-:W-:Y:S03]  /*1b150*/  HMMA.16816.F32.BF16 R140, R188.reuse, R136, RZ ;  /* 0x00000088bc8c723c */ /* 0x050fe600000418ff */
[----:B------:R-:W4:Y:S04]  /*1b160*/  LDSM.16.M88.4 R172, [R180+0x5800] ;  /* 0x00580000b4ac783b */ /* 0x000f280000000200 */
[----:B------:R-:W4:Y:S01]  /*1b170*/  LDSM.16.M88.4 R168, [R180+0x6000] ;  /* 0x00600000b4a8783b */ /* 0x000f220000000200 */
[C---:B------:R-:W-:Y:S03]  /*1b180*/  HMMA.16816.F32.BF16 R60, R188.reuse, R56, RZ ;  /* 0x00000038bc3c723c */ /* 0x040fe600000418ff */
[----:B------:R-:W4:Y:S04]  /*1b190*/  LDSM.16.M88.4 R164, [R180+0x6800] ;  /* 0x00680000b4a4783b */ /* 0x000f280000000200 */
[----:B------:R-:W4:Y:S01]  /*1b1a0*/  LDSM.16.M88.4 R160, [R180+0x7000] ;  /* 0x00700000b4a0783b */ /* 0x000f220000000200 */
[C---:B------:R-:W-:Y:S03]  /*1b1b0*/  HMMA.16816.F32.BF16 R48, R188.reuse, R44, RZ ;  /* 0x0000002cbc30723c */ /* 0x040fe600000418ff */
[----:B------:R-:W4:Y:S04]  /*1b1c0*/  LDSM.16.M88.4 R152, [R180+0x7800] ;  /* 0x00780000b498783b */ /* 0x000f280000000200 */
[----:B------:R-:W-:Y:S01]  /*1b1d0*/  LDSM.16.M88.4 R192, [R204] ;  /* 0x00000000ccc0783b */ /* 0x000fe20000000200 */
[C---:B------:R-:W-:Y:S03]  /*1b1e0*/  HMMA.16816.F32.BF16 R40, R188.reuse, R36, RZ ;  /* 0x00000024bc28723c */ /* 0x040fe600000418ff */
[----:B------:R-:W-:Y:S04]  /*1b1f0*/  LDSM.16.M88.4 R184, [R203] ;  /* 0x00000000cbb8783b */ /* 0x000fe80000000200 */
        /* <DEDUP_REMOVED lines=14> */
[----:B------:R-:W2:Y:S07]  /*1b2e0*/  LDSM.16.M88.4 R8, [R2+0x4000] ;  /* 0x004000000208783b */ /* 0x000eae0000000200 */
[C---:B-1----:R-:W-:Y:S08]  /*1b2f0*/  HMMA.16816.F32.BF16 R148, R12.reuse, R4, R148 ;  /* 0x000000040c94723c */ /* 0x042ff00000041894 */
[C---:B------:R-:W-:Y:S01]  /*1b300*/  HMMA.16816.F32.BF16 R144, R12.reuse, R6, R144 ;  /* 0x000000060c90723c */ /* 0x040fe20000041890 */
[----:B------:R-:W1:Y:S07]  /*1b310*/  LDSM.16.M88.4 R4, [R2+0x4800] ;  /* 0x004800000204783b */ /* 0x000e6e0000000200 */
[C---:B---3--:R-:W-:Y:S08]  /*1b320*/  HMMA.16816.F32.BF16 R140, R12.reuse, R176, R140 ;  /* 0x000000b00c8c723c */ /* 0x048ff0000004188c */
[C---:B------:R-:W-:Y:S01]  /*1b330*/  HMMA.16816.F32.BF16 R136, R12.reuse, R178, R136 ;  /* 0x000000b20c88723c */ /* 0x040fe20000041888 */
[----:B------:R-:W-:Y:S07]  /*1b340*/  LDSM.16.M88.4 R176, [R0+0x4800] ;  /* 0x0048000000b0783b */ /* 0x000fee0000000200 */
[C---:B-----5:R-:W-:Y:S08]  /*1b350*/  HMMA.16816.F32.BF16 R60, R12.reuse, R156, R60 ;  /* 0x0000009c0c3c723c */ /* 0x060ff0000004183c */
        /* <DEDUP_REMOVED lines=26> */
[----:B------:R-:W-:Y:S07]  /*1b500*/  LDSM.16.M88.4 R12, [R212+0x2000] ;  /* 0x00200000d40c783b */ /* 0x000fee0000000200 */
        /* <DEDUP_REMOVED lines=12> */
[C---:B------:R-:W-:Y:S08]  /*1b5d0*/  HMMA.16816.F32.BF16 R148, R184.reuse, R180, R148 ;  /* 0x000000b4b894723c */ /* 0x040ff00000041894 */
[----:B------:R-:W-:Y:S08]  /*1b5e0*/  HMMA.16816.F32.BF16 R144, R184, R182, R144 ;  /* 0x000000b6b890723c */ /* 0x000ff00000041890 */
[C---:B------:R-:W-:Y:S08]  /*1b5f0*/  HMMA.16816.F32.BF16 R16, R192.reuse, R196, R16 ;  /* 0x000000c4c010723c */ /* 0x040ff00000041810 */
[----:B------:R-:W-:Y:S08]  /*1b600*/  HMMA.16816.F32.BF16 R188, R192, R198, R188 ;  /* 0x000000c6c0bc723c */ /* 0x000ff000000418bc */
[C---:B------:R-:W-:Y:S08]  /*1b610*/  HMMA.16816.F32.BF16 R140, R184.reuse, R176, R140 ;  /* 0x000000b0b88c723c */ /* 0x040ff0000004188c */
[C---:B------:R-:W-:Y:S08]  /*1b620*/  HMMA.16816.F32.BF16 R136, R184.reuse, R178, R136 ;  /* 0x000000b2b888723c */ /* 0x040ff00000041888 */
[C---:B------:R-:W-:Y:S08]  /*1b630*/  HMMA.16816.F32.BF16 R48, R184.reuse, R168, R48 ;  /* 0x000000a8b830723c */ /* 0x040ff00000041830 */
[C---:B------:R-:W-:Y:S01]  /*1b640*/  HMMA.16816.F32.BF16 R44, R184.reuse, R170, R44 ;  /* 0x000000aab82c723c */ /* 0x040fe2000004182c */
[----:B------:R-:W5:Y:S07]  /*1b650*/  LDSM.16.M88.4 R168, [R206+0xa000] ;  /* 0x00a00000cea8783b */ /* 0x000f6e0000000200 */
[C---:B------:R-:W-:Y:S08]  /*1b660*/  HMMA.16816.F32.BF16 R40, R184.reuse, R164, R40 ;  /* 0x000000a4b828723c */ /* 0x040ff00000041828 */
[----:B------:R-:W-:Y:S01]  /*1b670*/  HMMA.16816.F32.BF16 R36, R184, R166, R36 ;  /* 0x000000a6b824723c */ /* 0x000fe20000041824 */
[----:B------:R-:W-:Y:S01]  /*1b680*/  LDSM.16.M88.4 R164, [R206+0xa800] ;  /* 0x00a80000cea4783b */ /* 0x000fe20000000200 */
[----:B------:R-:W-:-:S03]  /*1b690*/  IMAD.IADD R180, R206, 0x1, R135 ;  /* 0x00000001ceb47824 */ /* 0x000fc600078e0287 */
[----:B------:R-:W-:Y:S03]  /*1b6a0*/  LDSM.16.M88.4 R176, [R206+0x9000] ;  /* 0x00900000ceb0783b */ /* 0x000fe60000000200 */
[C---:B--2---:R-:W-:Y:S08]  /*1b6b0*/  HMMA.16816.F32.BF16 R148, R12.reuse, R8, R148 ;  /* 0x000000080c94723c */ /* 0x044ff00000041894 */
[----:B------:R-:W-:Y:S01]  /*1b6c0*/  HMMA.16816.F32.BF16 R144, R12, R10, R144 ;  /* 0x0000000a0c90723c */ /* 0x000fe20000041890 */
[----:B------:R-:W2:Y:S07]  /*1b6d0*/  LDSM.16.M88.4 R8, [R206+0xb800] ;  /* 0x00b80000ce08783b */ /* 0x000eae0000000200 */
[----:B---3--:R-:W-:Y:S01]  /*1b6e0*/  HMMA.16816.F32.BF16 R24, R184, R156, R24 ;  /* 0x0000009cb818723c */ /* 0x008fe20000041818 */
[----:B------:R-:W-:-:S07]  /*1b6f0*/  IMAD.IADD R156, R212, 0x1, R135 ;  /* 0x00000001d49c7824 */ /* 0x000fce00078e0287 */
[C---:B------:R-:W-:Y:S01]  /*1b700*/  HMMA.16816.F32.BF16 R20, R184.reuse, R158, R20 ;  /* 0x0000009eb814723c */ /* 0x040fe20000041814 */
[----:B------:R-:W-:Y:S07]  /*1b710*/  LDSM.16.M88.4 R156, [R156+0x2000] ;  /* 0x002000009c9c783b */ /* 0x000fee0000000200 */
[C---:B----4-:R-:W-:Y:S08]  /*1b720*/  HMMA.16816.F32.BF16 R16, R184.reuse, R152, R16 ;  /* 0x00000098b810723c */ /* 0x050ff00000041810 */
[----:B------:R-:W-:Y:S01]  /*1b730*/  HMMA.16816.F32.BF16 R188, R184, R154, R188 ;  /* 0x0000009ab8bc723c */ /* 0x000fe200000418bc */
[----:B------:R-:W3:Y:S07]  /*1b740*/  LDSM.16.M88.4 R152, [R206+0xb000] ;  /* 0x00b00000ce98783b */ /* 0x000eee0000000200 */
[C---:B-1----:R-:W-:Y:S08]  /*1b750*/  HMMA.16816.F32.BF16 R140, R12.reuse, R4, R140 ;  /* 0x000000040c8c723c */ /* 0x042ff0000004188c */
[----:B------:R-:W-:Y:S01]  /*1b760*/  HMMA.16816.F32.BF16 R136, R12, R6, R136 ;  /* 0x000000060c88723c */ /* 0x000fe20000041888 */
[----:B------:R-:W1:Y:S07]  /*1b770*/  LDSM.16.M88.4 R4, [R180+0x8000] ;  /* 0x00800000b404783b */ /* 0x000e6e0000000200 */
[C---:B------:R-:W-:Y:S08]  /*1b780*/  HMMA.16816.F32.BF16 R60, R184.reuse, R172, R60 ;  /* 0x000000acb83c723c */ /* 0x040ff0000004183c */
[C---:B------:R-:W-:Y:S01]  /*1b790*/  HMMA.16816.F32.BF16 R56, R184.reuse, R174, R56 ;  /* 0x000000aeb838723c */ /* 0x040fe20000041838 */
[----:B------:R-:W4:Y:S07]  /*1b7a0*/  LDSM.16.M88.4 R172, [R206+0x9800] ;  /* 0x00980000ceac783b */ /* 0x000f2e0000000200 */
[C---:B------:R-:W-:Y:S08]  /*1b7b0*/  HMMA.16816.F32.BF16 R32, R184.reuse, R160, R32 ;  /* 0x000000a0b820723c */ /* 0x040ff00000041820 */
[----:B------:R-:W-:Y:S01]  /*1b7c0*/  HMMA.16816.F32.BF16 R28, R184, R162, R28 ;  /* 0x000000a2b81c723c */ /* 0x000fe2000004181c */
[----:B------:R-:W-:Y:S07]  /*1b7d0*/  LDSM.16.M88.4 R160, [R180+0xa000] ;  /* 0x00a00000b4a0783b */ /* 0x000fee0000000200 */
        /* <DEDUP_REMOVED lines=10> */
[----:B------:R-:W-:Y:S01]  /*1b880*/  HMMA.16816.F32.BF16 R20, R12, R154, R20 ;  /* 0x0000009a0c14723c */ /* 0x000fe20000041814 */
[----:B------:R-:W-:Y:S07]  /*1b890*/  LDSM.16.M88.4 R152, [R204+0x2000] ;  /* 0x00200000cc98783b */ /* 0x000fee0000000200 */
[C---:B-1----:R-:W-:Y:S08]  /*1b8a0*/  HMMA.16816.F32.BF16 R148, R156.reuse, R4, R148 ;  /* 0x000000049c94723c */ /* 0x042ff00000041894 */
[----:B------:R-:W-:Y:S01]  /*1b8b0*/  HMMA.16816.F32.BF16 R144, R156, R6, R144 ;  /* 0x000000069c90723c */ /* 0x000fe20000041890 */
[----:B------:R-:W1:Y:S07]  /*1b8c0*/  LDSM.16.M88.4 R4, [R2+0x8000] ;  /* 0x008000000204783b */ /* 0x000e6e0000000200 */
[C---:B----4-:R-:W-:Y:S08]  /*1b8d0*/  HMMA.16816.F32.BF16 R48, R12.reuse, R172, R48 ;  /* 0x000000ac0c30723c */ /* 0x050ff00000041830 */
[C---:B------:R-:W-:Y:S01]  /*1b8e0*/  HMMA.16816.F32.BF16 R44, R12.reuse, R174, R44 ;  /* 0x000000ae0c2c723c */ /* 0x040fe2000004182c */
[----:B------:R-:W3:Y:S07]  /*1b8f0*/  LDSM.16.M88.4 R172, [R180+0x9000] ;  /* 0x00900000b4ac783b */ /* 0x000eee0000000200 */
[C---:B------:R-:W-:Y:S08]  /*1b900*/  HMMA.16816.F32.BF16 R60, R12.reuse, R176, R60 ;  /* 0x000000b00c3c723c */ /* 0x040ff0000004183c */
[----:B------:R-:W-:Y:S01]  /*1b910*/  HMMA.16816.F32.BF16 R56, R12, R178, R56 ;  /* 0x000000b20c38723c */ /* 0x000fe20000041838 */
[----:B------:R-:W4:Y:S04]  /*1b920*/  LDSM.16.M88.4 R176, [R180+0x8800] ;  /* 0x00880000b4b0783b */ /* 0x000f280000000200 */
[----:B------:R-:W-:Y:S03]  /*1b930*/  LDSM.16.M88.4 R12, [R180+0xb800] ;  /* 0x00b80000b40c783b */ /* 0x000fe60000000200 */
[C---:B-----5:R-:W-:Y:S08]  /*1b940*/  HMMA.16816.F32.BF16 R48, R156.reuse, R168, R48 ;  /* 0x000000a89c30723c */ /* 0x060ff00000041830 */
[C---:B------:R-:W-:Y:S08]  /*1b950*/  HMMA.16816.F32.BF16 R44, R156.reuse, R170, R44 ;  /* 0x000000aa9c2c723c */ /* 0x040ff0000004182c */
[C---:B--2---:R-:W-:Y:S08]  /*1b960*/  HMMA.16816.F32.BF16 R24, R156.reuse, R8, R24 ;  /* 0x000000089c18723c */ /* 0x044ff00000041818 */
[C---:B------:R-:W-:Y:S01]  /*1b970*/  HMMA.16816.F32.BF16 R20, R156.reuse, R10, R20 ;  /* 0x0000000a9c14723c */ /* 0x040fe20000041814 */
[----:B------:R-:W2:Y:S07]  /*1b980*/  LDSM.16.M88.4 R8, [R2+0x9000] ;  /* 0x009000000208783b */ /* 0x000eae0000000200 */
[C---:B------:R-:W-:Y:S08]  /*1b990*/  HMMA.16816.F32.BF16 R32, R156.reuse, R164, R32 ;  /* 0x000000a49c20723c */ /* 0x040ff00000041820 */
[----:B------:R-:W-:Y:S01]  /*1b9a0*/  HMMA.16816.F32.BF16 R168, R156, R166, R28 ;  /* 0x000000a69ca8723c */ /* 0x000fe2000004181c */
[----:B------:R-:W-:Y:S04]  /*1b9b0*/  LDSM.16.M88.4 R164, [R203+0x2000] ;  /* 0x00200000cba4783b */ /* 0x000fe80000000200 */
[----:B------:R-:W5:Y:S03]  /*1b9c0*/  LDSM.16.M88.4 R28, [R0+0x8000] ;  /* 0x00800000001c783b */ /* 0x000f660000000200 */
[C---:B-1----:R-:W-:Y:S08]  /*1b9d0*/  HMMA.16816.F32.BF16 R148, R152.reuse, R4, R148 ;  /* 0x000000049894723c */ /* 0x042ff00000041894 */
[----:B------:R-:W-:Y:S01]  /*1b9e0*/  HMMA.16816.F32.BF16 R144, R152, R6, R144 ;  /* 0x000000069890723c */ /* 0x000fe20000041890 */
[----:B------:R-:W1:Y:S07]  /*1b9f0*/  LDSM.16.M88.4 R4, [R0+0x9000] ;  /* 0x009000000004783b */ /* 0x000e6e0000000200 */
[C---:B---3--:R-:W-:Y:S08]  /*1ba00*/  HMMA.16816.F32.BF16 R60, R156.reuse, R172, R60 ;  /* 0x000000ac9c3c723c */ /* 0x048ff0000004183c */
[C---:B----4-:R-:W-:Y:S08]  /*1ba10*/  HMMA.16816.F32.BF16 R140, R156.reuse, R176, R140 ;  /* 0x000000b09c8c723c */ /* 0x050ff0000004188c */
[C---:B------:R-:W-:Y:S01]  /*1ba20*/  HMMA.16816.F32.BF16 R136, R156.reuse, R178, R136 ;  /* 0x000000b29c88723c */ /* 0x040fe20000041888 */
[----:B------:R-:W-:Y:S07]  /*1ba30*/  LDSM.16.M88.4 R176, [R2+0x9800] ;  /* 0x0098000002b0783b */ /* 0x000fee0000000200 */
[C---:B------:R-:W-:Y:S08]  /*1ba40*/  HMMA.16816.F32.BF16 R56, R156.reuse, R174, R56 ;  /* 0x000000ae9c38723c */ /* 0x040ff00000041838 */
[C---:B------:R-:W-:Y:S08]  /*1ba50*/  HMMA.16816.F32.BF16 R40, R156.reuse, R160, R40 ;  /* 0x000000a09c28723c */ /* 0x040ff00000041828 */
[----:B------:R-:W-:Y:S01]  /*1ba60*/  HMMA.16816.F32.BF16 R36, R156, R162, R36 ;  /* 0x000000a29c24723c */ /* 0x000fe20000041824 */
[----:B------:R-:W3:Y:S07]  /*1ba70*/  LDSM.16.M88.4 R160, [R2+0x8800] ;  /* 0x0088000002a0783b */ /* 0x000eee0000000200 */
[----:B--2---:R-:W-:Y:S08]  /*1ba80*/  HMMA.16816.F32.BF16 R60, R152, R8, R60 ;  /* 0x00000008983c723c */ /* 0x004ff0000004183c */
[----:B-----5:R-:W-:Y:S08]  /*1ba90*/  HMMA.16816.F32.BF16 R148, R164, R28, R148 ;  /* 0x0000001ca494723c */ /* 0x020ff00000041894 */
[----:B------:R-:W-:Y:S01]  /*1baa0*/  HMMA.16816.F32.BF16 R172, R156, R12, R16 ;  /* 0x0000000c9cac723c */ /* 0x000fe20000041810 */
[----:B------:R-:W2:Y:S07]  /*1bab0*/  LDSM.16.M88.4 R16, [R0+0x8800] ;  /* 0x008800000010783b */ /* 0x000eae0000000200 */
[----:B------:R-:W-:Y:S01]  /*1bac0*/  HMMA.16816.F32.BF16 R56, R152, R10, R56 ;  /* 0x0000000a9838723c */ /* 0x000fe20000041838 */
[----:B------:R-:W4:Y:S01]  /*1bad0*/  LDSM.16.M88.4 R8, [R0+0x9800] ;  /* 0x009800000008783b */ /* 0x000f220000000200 */
[----:B------:R-:W-:-:S02]  /*1bae0*/  IMAD.SHL.U32 R12, R53, 0x80, RZ ;  /* 0x00000080350c7824 */ /* 0x000fc400078e00ff */
[-C--:B------:R-:W-:Y:S01]  /*1baf0*/  FMUL.FTZ R148, R148, R200.reuse ;  /* 0x000000c894947220 */ /* 0x080fe20000410000 */
[----:B------:R-:W-:-:S03]  /*1bb00*/  FMUL.FTZ R197, R149, R200 ;  /* 0x000000c895c57220 */ /* 0x000fc60000410000 */
[----:B-1----:R-:W-:Y:S01]  /*1bb10*/  HMMA.16816.F32.BF16 R60, R164, R4, R60 ;  /* 0x00000004a43c723c */ /* 0x002fe2000004183c */
[----:B------:R-:W-:Y:S01]  /*1bb20*/  LOP3.LUT R4, R54, R201, RZ, 0xfc, !PT ;  /* 0x000000c936047212 */ /* 0x000fe200078efcff */
[----:B------:R1:W5:Y:S01]  /*1bb30*/  MUFU.TANH R199, R148 ;  /* 0x0000009400c77308 */ /* 0x0003620000002400 */
[----:B------:R-:W-:Y:S01]  /*1bb40*/  LOP3.LUT R29, R12, R55, RZ, 0xfc, !PT ;  /* 0x000000370c1d7212 */ /* 0x000fe200078efcff */
[-C--:B------:R-:W-:Y:S02]  /*1bb50*/  FMUL.FTZ R149, R150, R200.reuse ;  /* 0x000000c896957220 */ /* 0x080fe40000410000 */
[----:B------:R-:W-:Y:S02]  /*1bb60*/  IMAD.IADD R241, R65, 0x1, R4 ;  /* 0x0000000141f17824 */ /* 0x000fe400078e0204 */
[C---:B---3--:R-:W-:Y:S01]  /*1bb70*/  HMMA.16816.F32.BF16 R140, R152.reuse, R160, R140 ;  /* 0x000000a0988c723c */ /* 0x048fe2000004188c */
[----:B------:R-:W-:Y:S01]  /*1bb80*/  IMAD.IADD R28, R29, 0x1, R228 ;  /* 0x000000011d1c7824 */ /* 0x000fe200078e02e4 */
[----:B------:R-:W3:Y:S06]  /*1bb90*/  MUFU.TANH R197, R197 ;  /* 0x000000c500c57308 */ /* 0x000eec0000002400 */
[C---:B------:R-:W-:Y:S01]  /*1bba0*/  HMMA.16816.F32.BF16 R136, R152.reuse, R162, R136 ;  /* 0x000000a29888723c */ /* 0x040fe20000041888 */
[----:B-1----:R-:W-:Y:S01]  /*1bbb0*/  FMUL.FTZ R148, R151, R200 ;  /* 0x000000c897947220 */ /* 0x002fe20000410000 */
[----:B------:R-:W1:Y:S06]  /*1bbc0*/  MUFU.TANH R149, R149 ;  /* 0x0000009500957308 */ /* 0x000e6c0000002400 */
[----:B------:R-:W-:Y:S02]  /*1bbd0*/  HMMA.16816.F32.BF16 R48, R152, R176, R48 ;  /* 0x000000b09830723c */ /* 0x000fe40000041830 */
[----:B------:R-:W2:Y:S06]  /*1bbe0*/  MUFU.TANH R148, R148 ;  /* 0x0000009400947308 */ /* 0x000eac0000002400 */
[----:B------:R-:W-:Y:S01]  /*1bbf0*/  HMMA.16816.F32.BF16 R144, R164, R30, R144 ;  /* 0x0000001ea490723c */ /* 0x000fe20000041890 */
[----:B------:R-:W-:-:S05]  /*1bc00*/  VIADD R31, R241, 0x8 ;  /* 0x00000008f11f7836 */ /* 0x000fca0000000000 */
[--C-:B------:R-:W-:Y:S02]  /*1bc10*/  IADD3 R4, PT, PT, R31, 0x100, -R28.reuse ;  /* 0x000001001f047810 */ /* 0x100fe40007ffe81c */
[----:B------:R-:W-:Y:S01]  /*1bc20*/  HMMA.16816.F32.BF16 R56, R164, R6, R56 ;  /* 0x00000006a438723c */ /* 0x000fe20000041838 */
[C-C-:B------:R-:W-:Y:S02]  /*1bc30*/  IADD3 R7, PT, PT, R241.reuse, 0x100, -R28.reuse ;  /* 0x00000100f1077810 */ /* 0x140fe40007ffe81c */
[--C-:B------:R-:W-:Y:S02]  /*1bc40*/  IADD3 R6, PT, PT, R241, 0xff, -R28.reuse ;  /* 0x000000fff1067810 */ /* 0x100fe40007ffe81c */
[----:B------:R-:W-:Y:S02]  /*1bc50*/  IADD3 R5, PT, PT, R31, 0xff, -R28 ;  /* 0x000000ff1f057810 */ /* 0x000fe40007ffe81c */
[----:B------:R-:W-:Y:S02]  /*1bc60*/  IABS R7, R7 ;  /* 0x0000000700077213 */ /* 0x000fe40000000000 */
[----:B------:R-:W-:-:S02]  /*1bc70*/  IABS R6, R6 ;  /* 0x0000000600067213 */ /* 0x000fc40000000000 */
[----:B------:R-:W-:Y:S02]  /*1bc80*/  IABS R4, R4 ;  /* 0x0000000400047213 */ /* 0x000fe40000000000 */
[----:B------:R-:W-:Y:S02]  /*1bc90*/  IABS R5, R5 ;  /* 0x0000000500057213 */ /* 0x000fe40000000000 */
[----:B------:R-:W-:Y:S02]  /*1bca0*/  I2FP.F32.S32 R7, R7 ;  /* 0x0000000700077245 */ /* 0x000fe40000201400 */
[----:B------:R-:W-:Y:S02]  /*1bcb0*/  I2FP.F32.S32 R6, R6 ;  /* 0x0000000600067245 */ /* 0x000fe40000201400 */
[----:B------:R-:W-:Y:S02]  /*1bcc0*/  I2FP.F32.S32 R4, R4 ;  /* 0x0000000400047245 */ /* 0x000fe40000201400 */
[----:B------:R-:W-:Y:S01]  /*1bcd0*/  I2FP.F32.S32 R5, R5 ;  /* 0x0000000500057245 */ /* 0x000fe20000201400 */
[----:B------:R-:W-:Y:S01]  /*1bce0*/  HMMA.16816.F32.BF16 R188, R156, R14, R188 ;  /* 0x0000000e9cbc723c */ /* 0x000fe200000418bc */
[C---:B-----5:R-:W-:Y:S01]  /*1bcf0*/  FFMA.FTZ R199, -R236.reuse, R7, R199 ;  /* 0x00000007ecc77223 */ /* 0x060fe200000101c7 */
[C---:B---3--:R-:W-:Y:S01]  /*1bd00*/  FFMA.FTZ R197, -R236.reuse, R6, R197 ;  /* 0x00000006ecc57223 */ /* 0x048fe200000101c5 */
[C---:B-1----:R-:W-:Y:S01]  /*1bd10*/  FFMA.FTZ R149, -R236.reuse, R4, R149 ;  /* 0x00000004ec957223 */ /* 0x042fe20000010195 */
[----:B--2---:R-:W-:Y:S01]  /*1bd20*/  FFMA.FTZ R148, -R236, R5, R148 ;  /* 0x00000005ec947223 */ /* 0x004fe20000010194 */
        /* <DEDUP_REMOVED lines=12> */
[----:B----4-:R-:W-:Y:S01]  /*1bdf0*/  HMMA.16816.F32.BF16 R48, R164, R8, R48 ;  /* 0x00000008a430723c */ /* 0x010fe20000041830 */
        /* <DEDUP_REMOVED lines=19> */
[--C-:B------:R-:W-:Y:S02]  /*1bf30*/  IADD3 R241, PT, PT, R241, 0x87, -R28.reuse ;  /* 0x00000087f1f17810 */ /* 0x100fe40007ffe81c */
        /* <DEDUP_REMOVED lines=30> */
[----:B------:R-:W-:Y:S02]  /*1c120*/  VIADD R28, R29, 0xffffff00 ;  /* 0xffffff001d1c7836 */ /* 0x000fe40000000000 */
[-C--:B------:R-:W-:Y:S01]  /*1c130*/  FMUL.FTZ R144, R144, R200.reuse ;  /* 0x000000c890907220 */ /* 0x080fe20000410000 */
[----:B------:R-:W-:-:S02]  /*1c140*/  FMUL.FTZ R146, R146, R200 ;  /* 0x000000c892927220 */ /* 0x000fc40000410000 */
[C---:B------:R-:W-:Y:S02]  /*1c150*/  ISETP.GE.AND P4, PT, R28.reuse, R240, PT ;  /* 0x000000f01c00720c */ /* 0x040fe40003f86270 */
[----:B------:R-:W-:Y:S01]  /*1c160*/  MUFU.TANH R203, R146 ;  /* 0x0000009200cb7308 */ /* 0x000fe20000002400 */
[----:B------:R-:W-:Y:S02]  /*1c170*/  ISETP.GE.AND P5, PT, R28, R238, PT ;  /* 0x000000ee1c00720c */ /* 0x000fe40003fa6270 */
[----:B------:R-:W-:Y:S02]  /*1c180*/  FSEL R31, R199, -INF , P4 ;  /* 0xff800000c71f7808 */ /* 0x000fe40002000000 */
[----:B------:R-:W-:-:S03]  /*1c190*/  IABS R30, R30 ;  /* 0x0000001e001e7213 */ /* 0x000fc60000000000 */
[----:B------:R1:W2:Y:S01]  /*1c1a0*/  MUFU.TANH R199, R144 ;  /* 0x0000009000c77308 */ /* 0x0002a20000002400 */
[C---:B------:R-:W-:Y:S02]  /*1c1b0*/  ISETP.GE.AND P6, PT, R28.reuse, R239, PT ;  /* 0x000000ef1c00720c */ /* 0x040fe40003fc6270 */
[----:B------:R-:W-:Y:S01]  /*1c1c0*/  ISETP.GE.AND P3, PT, R28, R237, PT ;  /* 0x000000ed1c00720c */ /* 0x000fe20003f66270 */
[----:B------:R-:W-:Y:S01]  /*1c1d0*/  VIADD R28, R29, 0xffffff01 ;  /* 0xffffff011d1c7836 */ /* 0x000fe20000000000 */
[----:B------:R-:W-:Y:S02]  /*1c1e0*/  FSEL R149, R149, -INF , P5 ;  /* 0xff80000095957808 */ /* 0x000fe40002800000 */
[----:B------:R-:W-:Y:S02]  /*1c1f0*/  IABS R150, R150 ;  /* 0x0000009600967213 */ /* 0x000fe40000000000 */
[----:B------:R-:W-:Y:S02]  /*1c200*/  FSEL R149, R149, -INF , !P3 ;  /* 0xff80000095957808 */ /* 0x000fe40005800000 */
[----:B------:R-:W-:-:S02]  /*1c210*/  ISETP.GE.AND P3, PT, R28, R238, PT ;  /* 0x000000ee1c00720c */ /* 0x000fc40003f66270 */
[----:B------:R-:W-:Y:S01]  /*1c220*/  FSEL R31, R31, -INF , !P6 ;  /* 0xff8000001f1f7808 */ /* 0x000fe20007000000 */
[----:B-1----:R-:W-:Y:S01]  /*1c230*/  IMAD.MOV.U32 R144, RZ, RZ, R30 ;  /* 0x000000ffff907224 */ /* 0x002fe200078e001e */
[C---:B------:R-:W-:Y:S02]  /*1c240*/  ISETP.GE.AND P4, PT, R28.reuse, R240, PT ;  /* 0x000000f01c00720c */ /* 0x040fe40003f86270 */
[C---:B------:R-:W-:Y:S02]  /*1c250*/  ISETP.GE.AND P6, PT, R28.reuse, R239, PT ;  /* 0x000000ef1c00720c */ /* 0x040fe40003fc6270 */
[----:B------:R-:W-:Y:S01]  /*1c260*/  ISETP.GE.AND P5, PT, R28, R237, PT ;  /* 0x000000ed1c00720c */ /* 0x000fe20003fa6270 */
[----:B------:R-:W-:Y:S01]  /*1c270*/  VIADD R28, R29, 0xffffff08 ;  /* 0xffffff081d1c7836 */ /* 0x000fe20000000000 */
[----:B------:R-:W-:Y:S02]  /*1c280*/  I2FP.F32.S32 R150, R150 ;  /* 0x0000009600967245 */ /* 0x000fe40000201400 */
[----:B------:R-:W-:-:S02]  /*1c290*/  I2FP.F32.S32 R146, R144 ;  /* 0x0000009000927245 */ /* 0x000fc40000201400 */
[----:B------:R-:W-:Y:S01]  /*1c2a0*/  FSEL R148, R148, -INF , P3 ;  /* 0xff80000094947808 */ /* 0x000fe20001800000 */
[C---:B--2---:R-:W-:Y:S01]  /*1c2b0*/  FFMA.FTZ R150, -R236.reuse, R150, R199 ;  /* 0x00000096ec967223 */ /* 0x044fe200000101c7 */
[----:B------:R-:W-:Y:S01]  /*1c2c0*/  FSEL R197, R197, -INF , P4 ;  /* 0xff800000c5c57808 */ /* 0x000fe20002000000 */
[----:B------:R-:W-:Y:S01]  /*1c2d0*/  FFMA.FTZ R146, -R236, R146, R203 ;  /* 0x00000092ec927223 */ /* 0x000fe200000101cb */
[----:B------:R-:W-:Y:S01]  /*1c2e0*/  FSEL R144, R148, -INF , !P5 ;  /* 0xff80000094907808 */ /* 0x000fe20006800000 */
[----:B------:R-:W-:Y:S01]  /*1c2f0*/  FMUL.FTZ R145, R145, R200 ;  /* 0x000000c891917220 */ /* 0x000fe20000410000 */
[C---:B------:R-:W-:Y:S02]  /*1c300*/  ISETP.GE.AND P4, PT, R28.reuse, R240, PT ;  /* 0x000000f01c00720c */ /* 0x040fe40003f86270 */
[----:B------:R-:W-:Y:S01]  /*1c310*/  ISETP.GE.AND P5, PT, R28, R238, PT ;  /* 0x000000ee1c00720c */ /* 0x000fe20003fa6270 */
[----:B------:R-:W-:Y:S01]  /*1c320*/  FMUL.FTZ R147, R147, R200 ;  /* 0x000000c893937220 */ /* 0x000fe20000410000 */
[----:B------:R-:W-:-:S02]  /*1c330*/  FSEL R30, R197, -INF , !P6 ;  /* 0xff800000c51e7808 */ /* 0x000fc40007000000 */
[C---:B------:R-:W-:Y:S02]  /*1c340*/  ISETP.GE.AND P6, PT, R28.reuse, R239, PT ;  /* 0x000000ef1c00720c */ /* 0x040fe40003fc6270 */
[----:B------:R-:W-:Y:S01]  /*1c350*/  ISETP.GE.AND P3, PT, R28, R237, PT ;  /* 0x000000ed1c00720c */ /* 0x000fe20003f66270 */
[----:B------:R-:W-:Y:S01]  /*1c360*/  VIADD R28, R29, 0xffffff09 ;  /* 0xffffff091d1c7836 */ /* 0x000fe20000000000 */
[----:B------:R-:W-:Y:S02]  /*1c370*/  FSEL R148, R150, -INF , P4 ;  /* 0xff80000096947808 */ /* 0x000fe40002000000 */
[----:B------:R-:W-:Y:S01]  /*1c380*/  FSEL R146, R146, -INF , P5 ;  /* 0xff80000092927808 */ /* 0x000fe20002800000 */
[----:B------:R-:W-:Y:S01]  /*1c390*/  MUFU.TANH R145, R145 ;  /* 0x0000009100917308 */ /* 0x000fe20000002400 */
[----:B------:R-:W-:Y:S02]  /*1c3a0*/  IABS R187, R187 ;  /* 0x000000bb00bb7213 */ /* 0x000fe40000000000 */
[----:B------:R-:W-:-:S02]  /*1c3b0*/  FSEL R148, R148, -INF , !P6 ;  /* 0xff80000094947808 */ /* 0x000fc40007000000 */
[----:B------:R-:W-:Y:S02]  /*1c3c0*/  FSEL R150, R146, -INF , !P3 ;  /* 0xff80000092967808 */ /* 0x000fe40005800000 */
[C---:B------:R-:W-:Y:S01]  /*1c3d0*/  ISETP.GE.AND P4, PT, R28.reuse, R240, PT ;  /* 0x000000f01c00720c */ /* 0x040fe20003f86270 */
[----:B------:R-:W1:Y:S01]  /*1c3e0*/  MUFU.TANH R147, R147 ;  /* 0x0000009300937308 */ /* 0x000e620000002400 */
[C---:B------:R-:W-:Y:S02]  /*1c3f0*/  ISETP.GE.AND P6, PT, R28.reuse, R239, PT ;  /* 0x000000ef1c00720c */ /* 0x040fe40003fc6270 */
[C---:B------:R-:W-:Y:S02]  /*1c400*/  ISETP.GE.AND P5, PT, R28.reuse, R237, PT ;  /* 0x000000ed1c00720c */ /* 0x040fe40003fa6270 */
[----:B------:R-:W-:Y:S02]  /*1c410*/  ISETP.GE.AND P3, PT, R28, R238, PT ;  /* 0x000000ee1c00720c */ /* 0x000fe40003f66270 */
[----:B------:R-:W-:Y:S01]  /*1c420*/  I2FP.F32.S32 R28, R187 ;  /* 0x000000bb001c7245 */ /* 0x000fe20000201400 */
[-C--:B------:R-:W-:Y:S01]  /*1c430*/  FMUL.FTZ R187, R142, R200.reuse ;  /* 0x000000c88ebb7220 */ /* 0x080fe20000410000 */
[----:B------:R-:W-:Y:S01]  /*1c440*/  IABS R195, R195 ;  /* 0x000000c300c37213 */ /* 0x000fe20000000000 */
[----:B------:R-:W-:-:S04]  /*1c450*/  FMUL.FTZ R140, R140, R200 ;  /* 0x000000c88c8c7220 */ /* 0x000fc80000410000 */
[----:B------:R-:W2:Y:S01]  /*1c460*/  MUFU.TANH R187, R187 ;  /* 0x000000bb00bb7308 */ /* 0x000ea20000002400 */
[----:B------:R-:W-:Y:S01]  /*1c470*/  I2FP.F32.S32 R195, R195 ;  /* 0x000000c300c37245 */ /* 0x000fe20000201400 */
[----:B------:R-:W-:Y:S01]  /*1c480*/  FMUL.FTZ R143, R143, R200 ;  /* 0x000000c88f8f7220 */ /* 0x000fe20000410000 */
[C---:B-1----:R-:W-:Y:S01]  /*1c490*/  FFMA.FTZ R146, -R236.reuse, R28, R147 ;  /* 0x0000001cec927223 */ /* 0x042fe20000010193 */
[----:B------:R-:W-:Y:S02]  /*1c4a0*/  IABS R185, R185 ;  /* 0x000000b900b97213 */ /* 0x000fe40000000000 */
[----:B------:R-:W-:Y:S02]  /*1c4b0*/  FFMA.FTZ R195, -R236, R195, R145 ;  /* 0x000000c3ecc37223 */ /* 0x000fe40000010191 */
[----:B------:R1:W3:Y:S01]  /*1c4c0*/  MUFU.TANH R145, R140 ;  /* 0x0000008c00917308 */ /* 0x0002e20000002400 */
[----:B------:R-:W-:Y:S01]  /*1c4d0*/  VIADD R147, R29, 0xffffff10 ;  /* 0xffffff101d937836 */ /* 0x000fe20000000000 */
[----:B------:R-:W-:-:S02]  /*1c4e0*/  FSEL R142, R146, -INF , P3 ;  /* 0xff800000928e7808 */ /* 0x000fc40001800000 */
[----:B------:R-:W-:Y:S02]  /*1c4f0*/  IABS R193, R193 ;  /* 0x000000c100c17213 */ /* 0x000fe40000000000 */
[----:B------:R-:W-:Y:S02]  /*1c500*/  FSEL R142, R142, -INF , !P5 ;  /* 0xff8000008e8e7808 */ /* 0x000fe40006800000 */
[----:B------:R-:W4:Y:S01]  /*1c510*/  MUFU.TANH R143, R143 ;  /* 0x0000008f008f7308 */ /* 0x000f220000002400 */
[----:B------:R-:W-:Y:S02]  /*1c520*/  ISETP.GE.AND P5, PT, R147, R238, PT ;  /* 0x000000ee9300720c */ /* 0x000fe40003fa6270 */
[----:B-1----:R-:W-:Y:S02]  /*1c530*/  I2FP.F32.S32 R140, R185 ;  /* 0x000000b9008c7245 */ /* 0x002fe40000201400 */
[----:B------:R-:W-:-:S03]  /*1c540*/  I2FP.F32.S32 R193, R193 ;  /* 0x000000c100c17245 */ /* 0x000fc60000201400 */
[----:B--2---:R-:W-:Y:S01]  /*1c550*/  FFMA.FTZ R140, -R236, R140, R187 ;  /* 0x0000008cec8c7223 */ /* 0x004fe200000101bb */
[----:B------:R-:W-:Y:S02]  /*1c560*/  ISETP.GE.AND P3, PT, R147, R237, PT ;  /* 0x000000ed9300720c */ /* 0x000fe40003f66270 */
[----:B------:R-:W-:Y:S02]  /*1c570*/  IABS R177, R177 ;  /* 0x000000b100b17213 */ /* 0x000fe40000000000 */
[----:B------:R-:W-:Y:S01]  /*1c580*/  FSEL R140, R140, -INF , P5 ;  /* 0xff8000008c8c7808 */ /* 0x000fe20002800000 */
[----:B------:R-:W-:Y:S01]  /*1c590*/  IMAD.MOV.U32 R197, RZ, RZ, R215 ;  /* 0x000000ffffc57224 */ /* 0x000fe200078e00d7 */
[----:B------:R-:W-:Y:S01]  /*1c5a0*/  FSEL R28, R195, -INF , P4 ;  /* 0xff800000c31c7808 */ /* 0x000fe20002000000 */
[----:B---3--:R-:W-:Y:S01]  /*1c5b0*/  FFMA.FTZ R145, -R236, R193, R145 ;  /* 0x000000c1ec917223 */ /* 0x008fe20000010191 */
[----:B------:R-:W-:Y:S01]  /*1c5c0*/  ISETP.GE.AND P4, PT, R147, R240, PT ;  /* 0x000000f09300720c */ /* 0x000fe20003f86270 */
[----:B------:R-:W-:Y:S01]  /*1c5d0*/  FMUL.FTZ R146, R141, R200 ;  /* 0x000000c88d927220 */ /* 0x000fe20000410000 */
[----:B------:R-:W-:-:S02]  /*1c5e0*/  FSEL R215, R140, -INF , !P3 ;  /* 0xff8000008cd77808 */ /* 0x000fc40005800000 */
[----:B------:R-:W-:Y:S01]  /*1c5f0*/  I2FP.F32.S32 R140, R177 ;  /* 0x000000b1008c7245 */ /* 0x000fe20000201400 */
[----:B------:R-:W-:Y:S01]  /*1c600*/  IMAD.MOV.U32 R195, RZ, RZ, R205 ;  /* 0x000000ffffc37224 */ /* 0x000fe200078e00cd */
[----:B------:R-:W-:Y:S02]  /*1c610*/  FSEL R205, R145, -INF , P4 ;  /* 0xff80000091cd7808 */ /* 0x000fe40002000000 */
[----:B------:R-:W1:Y:S01]  /*1c620*/  MUFU.TANH R145, R146 ;  /* 0x0000009200917308 */ /* 0x000e620000002400 */
[----:B----4-:R-:W-:Y:S01]  /*1c630*/  FFMA.FTZ R140, -R236, R140, R143 ;  /* 0x0000008cec8c7223 */ /* 0x010fe2000001018f */
[----:B------:R-:W-:Y:S01]  /*1c640*/  FSEL R28, R28, -INF , !P6 ;  /* 0xff8000001c1c7808 */ /* 0x000fe20007000000 */
[-C--:B------:R-:W-:Y:S01]  /*1c650*/  FMUL.FTZ R143, R138, R200.reuse ;  /* 0x000000c88a8f7220 */ /* 0x080fe20000410000 */
[----:B------:R-:W-:Y:S01]  /*1c660*/  ISETP.GE.AND P6, PT, R147, R239, PT ;  /* 0x000000ef9300720c */ /* 0x000fe20003fc6270 */
[----:B------:R-:W-:Y:S02]  /*1c670*/  VIADD R141, R29, 0xffffff11 ;  /* 0xffffff111d8d7836 */ /* 0x000fe40000000000 */
[----:B------:R-:W-:Y:S01]  /*1c680*/  FMUL.FTZ R136, R136, R200 ;  /* 0x000000c888887220 */ /* 0x000fe20000410000 */
[----:B------:R-:W-:-:S02]  /*1c690*/  IABS R183, R183 ;  /* 0x000000b700b77213 */ /* 0x000fc40000000000 */
[----:B------:R-:W-:Y:S01]  /*1c6a0*/  FSEL R205, R205, -INF , !P6 ;  /* 0xff800000cdcd7808 */ /* 0x000fe20007000000 */
[----:B------:R-:W-:Y:S01]  /*1c6b0*/  MUFU.TANH R143, R143 ;  /* 0x0000008f008f7308 */ /* 0x000fe20000002400 */
[C---:B------:R-:W-:Y:S02]  /*1c6c0*/  ISETP.GE.AND P4, PT, R141.reuse, R240, PT ;  /* 0x000000f08d00720c */ /* 0x040fe40003f86270 */
[C---:B------:R-:W-:Y:S02]  /*1c6d0*/  ISETP.GE.AND P6, PT, R141.reuse, R239, PT ;  /* 0x000000ef8d00720c */ /* 0x040fe40003fc6270 */
[C---:B------:R-:W-:Y:S02]  /*1c6e0*/  ISETP.GE.AND P5, PT, R141.reuse, R237, PT ;  /* 0x000000ed8d00720c */ /* 0x040fe40003fa6270 */
[----:B------:R-:W-:Y:S02]  /*1c6f0*/  ISETP.GE.AND P3, PT, R141, R238, PT ;  /* 0x000000ee8d00720c */ /* 0x000fe40003f66270 */
[----:B------:R2:W3:Y:S01]  /*1c700*/  MUFU.TANH R141, R136 ;  /* 0x00000088008d7308 */ /* 0x0004e20000002400 */
[----:B------:R-:W-:Y:S01]  /*1c710*/  I2FP.F32.S32 R183, R183 ;  /* 0x000000b700b77245 */ /* 0x000fe20000201400 */
[----:B------:R-:W-:Y:S01]  /*1c720*/  FMUL.FTZ R139, R139, R200 ;  /* 0x000000c88b8b7220 */ /* 0x000fe20000410000 */
[----:B------:R-:W-:-:S02]  /*1c730*/  IABS R163, R163 ;  /* 0x000000a300a37213 */ /* 0x000fc40000000000 */
[----:B------:R-:W-:Y:S01]  /*1c740*/  IABS R181, R181 ;  /* 0x000000b500b57213 */ /* 0x000fe20000000000 */
[----:B-1----:R-:W-:Y:S01]  /*1c750*/  FFMA.FTZ R145, -R236, R183, R145 ;  /* 0x000000b7ec917223 */ /* 0x002fe20000010191 */
[----:B------:R-:W-:Y:S01]  /*1c760*/  VIADD R138, R29, 0xffffff18 ;  /* 0xffffff181d8a7836 */ /* 0x000fe20000000000 */
[----:B------:R-:W-:Y:S02]  /*1c770*/  FSEL R140, R140, -INF , P3 ;  /* 0xff8000008c8c7808 */ /* 0x000fe40001800000 */
[----:B------:R-:W-:Y:S01]  /*1c780*/  I2FP.F32.S32 R181, R181 ;  /* 0x000000b500b57245 */ /* 0x000fe20000201400 */
[----:B------:R-:W1:Y:S01]  /*1c790*/  MUFU.TANH R139, R139 ;  /* 0x0000008b008b7308 */ /* 0x000e620000002400 */
[----:B------:R-:W-:Y:S01]  /*1c7a0*/  FSEL R145, R145, -INF , P4 ;  /* 0xff80000091917808 */ /* 0x000fe20002000000 */
[----:B------:R-:W-:Y:S01]  /*1c7b0*/  IMAD.MOV.U32 R199, RZ, RZ, R213 ;  /* 0x000000ffffc77224 */ /* 0x000fe200078e00d5 */
[----:B--2---:R-:W-:Y:S01]  /*1c7c0*/  I2FP.F32.S32 R136, R163 ;  /* 0x000000a300887245 */ /* 0x004fe20000201400 */
[----:B---3--:R-:W-:Y:S01]  /*1c7d0*/  FFMA.FTZ R141, -R236, R181, R141 ;  /* 0x000000b5ec8d7223 */ /* 0x008fe2000001018d */
[----:B------:R-:W-:-:S02]  /*1c7e0*/  FSEL R213, R140, -INF , !P5 ;  /* 0xff8000008cd57808 */ /* 0x000fc40006800000 */
[----:B------:R-:W-:Y:S01]  /*1c7f0*/  FSEL R203, R145, -INF , !P6 ;  /* 0xff80000091cb7808 */ /* 0x000fe20007000000 */
[----:B------:R-:W-:Y:S01]  /*1c800*/  FFMA.FTZ R136, -R236, R136, R143 ;  /* 0x00000088ec887223 */ /* 0x000fe2000001018f */
[C---:B------:R-:W-:Y:S02]  /*1c810*/  ISETP.GE.AND P5, PT, R138.reuse, R238, PT ;  /* 0x000000ee8a00720c */ /* 0x040fe40003fa6270 */
[C---:B------:R-:W-:Y:S02]  /*1c820*/  ISETP.GE.AND P4, PT, R138.reuse, R240, PT ;  /* 0x000000f08a00720c */ /* 0x040fe40003f86270 */
[C---:B------:R-:W-:Y:S02]  /*1c830*/  ISETP.GE.AND P6, PT, R138.reuse, R239, PT ;  /* 0x000000ef8a00720c */ /* 0x040fe40003fc6270 */
[----:B------:R-:W-:Y:S01]  /*1c840*/  ISETP.GE.AND P3, PT, R138, R237, PT ;  /* 0x000000ed8a00720c */ /* 0x000fe20003f66270 */
[----:B------:R-:W-:Y:S01]  /*1c850*/  FMUL.FTZ R138, R137, R200 ;  /* 0x000000c8898a7220 */ /* 0x000fe20000410000 */
[----:B------:R-:W-:Y:S01]  /*1c860*/  IMAD.MOV.U32 R146, RZ, RZ, R199 ;  /* 0x000000ffff927224 */ /* 0x000fe200078e00c7 */
[----:B------:R-:W-:-:S02]  /*1c870*/  FSEL R136, R136, -INF , P5 ;  /* 0xff80000088887808 */ /* 0x000fc40002800000 */
[----:B------:R-:W-:Y:S02]  /*1c880*/  FSEL R199, R141, -INF , P4 ;  /* 0xff8000008dc77808 */ /* 0x000fe40002000000 */
[----:B------:R-:W-:Y:S01]  /*1c890*/  IABS R157, R157 ;  /* 0x0000009d009d7213 */ /* 0x000fe20000000000 */
[----:B------:R2:W3:Y:S01]  /*1c8a0*/  MUFU.TANH R141, R138 ;  /* 0x0000008a008d7308 */ /* 0x0004e20000002400 */
[----:B------:R-:W-:Y:S02]  /*1c8b0*/  VIADD R137, R29, 0xffffff19 ;  /* 0xffffff191d897836 */ /* 0x000fe40000000000 */
[----:B------:R-:W-:Y:S01]  /*1c8c0*/  FMUL.FTZ R60, R60, R200 ;  /* 0x000000c83c3c7220 */ /* 0x000fe20000410000 */
[----:B------:R-:W-:Y:S01]  /*1c8d0*/  FSEL R199, R199, -INF , !P6 ;  /* 0xff800000c7c77808 */ /* 0x000fe20007000000 */
[----:B--2---:R-:W-:Y:S01]  /*1c8e0*/  IMAD.MOV.U32 R138, RZ, RZ, R207 ;  /* 0x000000ffff8a7224 */ /* 0x004fe200078e00cf */
[----:B------:R-:W-:Y:S02]  /*1c8f0*/  FSEL R207, R136, -INF , !P3 ;  /* 0xff80000088cf7808 */ /* 0x000fe40005800000 */
[----:B------:R-:W-:-:S05]  /*1c900*/  I2FP.F32.S32 R136, R157 ;  /* 0x0000009d00887245 */ /* 0x000fca0000201400 */
[----:B-1----:R-:W-:Y:S01]  /*1c910*/  FFMA.FTZ R136, -R236, R136, R139 ;  /* 0x00000088ec887223 */ /* 0x002fe2000001018b */
[----:B------:R-:W-:Y:S01]  /*1c920*/  FMUL.FTZ R139, R62, R200 ;  /* 0x000000c83e8b7220 */ /* 0x000fe20000410000 */
[C---:B------:R-:W-:Y:S02]  /*1c930*/  ISETP.GE.AND P4, PT, R137.reuse, R240, PT ;  /* 0x000000f08900720c */ /* 0x040fe40003f86270 */
[C---:B------:R-:W-:Y:S02]  /*1c940*/  ISETP.GE.AND P6, PT, R137.reuse, R239, PT ;  /* 0x000000ef8900720c */ /* 0x040fe40003fc6270 */
[C---:B------:R-:W-:Y:S01]  /*1c950*/  ISETP.GE.AND P5, PT, R137.reuse, R237, PT ;  /* 0x000000ed8900720c */ /* 0x040fe20003fa6270 */
[----:B------:R-:W1:Y:S01]  /*1c960*/  MUFU.TANH R139, R139 ;  /* 0x0000008b008b7308 */ /* 0x000e620000002400 */
[----:B------:R-:W-:Y:S02]  /*1c970*/  ISETP.GE.AND P3, PT, R137, R238, PT ;  /* 0x000000ee8900720c */ /* 0x000fe40003f66270 */
[----:B------:R-:W-:-:S05]  /*1c980*/  IABS R159, R159 ;  /* 0x0000009f009f7213 */ /* 0x000fca0000000000 */
[----:B------:R-:W2:Y:S01]  /*1c990*/  MUFU.TANH R137, R60 ;  /* 0x0000003c00897308 */ /* 0x000ea20000002400 */
[----:B------:R-:W-:Y:S01]  /*1c9a0*/  FMUL.FTZ R61, R61, R200 ;  /* 0x000000c83d3d7220 */ /* 0x000fe20000410000 */
[----:B------:R-:W-:Y:S02]  /*1c9b0*/  I2FP.F32.S32 R159, R159 ;  /* 0x0000009f009f7245 */ /* 0x000fe40000201400 */
[----:B------:R-:W-:Y:S02]  /*1c9c0*/  IABS R158, R158 ;  /* 0x0000009e009e7213 */ /* 0x000fe40000000000 */
[----:B------:R-:W-:Y:S01]  /*1c9d0*/  IABS R156, R156 ;  /* 0x0000009c009c7213 */ /* 0x000fe20000000000 */
[----:B---3--:R-:W-:Y:S01]  /*1c9e0*/  FFMA.FTZ R141, -R236, R159, R141 ;  /* 0x0000009fec8d7223 */ /* 0x008fe2000001018d */
[----:B------:R-:W-:Y:S01]  /*1c9f0*/  I2FP.F32.S32 R158, R158 ;  /* 0x0000009e009e7245 */ /* 0x000fe20000201400 */
[----:B------:R-:W3:Y:S01]  /*1ca00*/  MUFU.TANH R61, R61 ;  /* 0x0000003d003d7308 */ /* 0x000ee20000002400 */
[----:B------:R-:W-:Y:S01]  /*1ca10*/  I2FP.F32.S32 R156, R156 ;  /* 0x0000009c009c7245 */ /* 0x000fe20000201400 */
[----:B------:R-:W-:Y:S01]  /*1ca20*/  VIADD R62, R29, 0xffffff20 ;  /* 0xffffff201d3e7836 */ /* 0x000fe20000000000 */
[----:B------:R-:W-:Y:S01]  /*1ca30*/  FSEL R136, R136, -INF , P3 ;  /* 0xff80000088887808 */ /* 0x000fe20001800000 */
[----:B------:R-:W-:Y:S01]  /*1ca40*/  IMAD.MOV.U32 R140, RZ, RZ, R195 ;  /* 0x000000ffff8c7224 */ /* 0x000fe200078e00c3 */
[----:B------:R-:W-:Y:S01]  /*1ca50*/  FSEL R141, R141, -INF , P4 ;  /* 0xff8000008d8d7808 */ /* 0x000fe20002000000 */
[----:B-1----:R-:W-:Y:S01]  /*1ca60*/  FFMA.FTZ R139, -R236, R156, R139 ;  /* 0x0000009cec8b7223 */ /* 0x002fe2000001018b */
[----:B------:R-:W-:Y:S01]  /*1ca70*/  FSEL R195, R136, -INF , !P5 ;  /* 0xff80000088c37808 */ /* 0x000fe20006800000 */
[----:B--2---:R-:W-:Y:S01]  /*1ca80*/  FFMA.FTZ R137, -R236, R158, R137 ;  /* 0x0000009eec897223 */ /* 0x004fe20000010189 */
[C---:B------:R-:W-:Y:S01]  /*1ca90*/  ISETP.GE.AND P4, PT, R62.reuse, R240, PT ;  /* 0x000000f03e00720c */ /* 0x040fe20003f86270 */
[----:B------:R-:W-:Y:S01]  /*1caa0*/  FMUL.FTZ R63, R63, R200 ;  /* 0x000000c83f3f7220 */ /* 0x000fe20000410000 */
[----:B------:R-:W-:Y:S01]  /*1cab0*/  ISETP.GE.AND P5, PT, R62, R238, PT ;  /* 0x000000ee3e00720c */ /* 0x000fe20003fa6270 */
[----:B------:R-:W-:Y:S01]  /*1cac0*/  IMAD.MOV.U32 R147, RZ, RZ, R197 ;  /* 0x000000ffff937224 */ /* 0x000fe200078e00c5 */
[----:B------:R-:W-:Y:S01]  /*1cad0*/  IABS R7, R7 ;  /* 0x0000000700077213 */ /* 0x000fe20000000000 */
[----:B------:R-:W-:Y:S01]  /*1cae0*/  VIADD R60, R29, 0xffffff21 ;  /* 0xffffff211d3c7836 */ /* 0x000fe20000000000 */
[----:B------:R-:W-:-:S02]  /*1caf0*/  FSEL R197, R141, -INF , !P6 ;  /* 0xff8000008dc57808 */ /* 0x000fc40007000000 */
[C---:B------:R-:W-:Y:S02]  /*1cb00*/  ISETP.GE.AND P6, PT, R62.reuse, R239, PT ;  /* 0x000000ef3e00720c */ /* 0x040fe40003fc6270 */
[----:B------:R-:W-:Y:S02]  /*1cb10*/  ISETP.GE.AND P3, PT, R62, R237, PT ;  /* 0x000000ed3e00720c */ /* 0x000fe40003f66270 */
[----:B------:R-:W-:Y:S02]  /*1cb20*/  FSEL R137, R137, -INF , P4 ;  /* 0xff80000089897808 */ /* 0x000fe40002000000 */
[----:B------:R-:W-:Y:S01]  /*1cb30*/  FSEL R139, R139, -INF , P5 ;  /* 0xff8000008b8b7808 */ /* 0x000fe20002800000 */
[----:B------:R-:W1:Y:S01]  /*1cb40*/  MUFU.TANH R63, R63 ;  /* 0x0000003f003f7308 */ /* 0x000e620000002400 */
[----:B------:R-:W-:Y:S02]  /*1cb50*/  IABS R5, R5 ;  /* 0x0000000500057213 */ /* 0x000fe40000000000 */
[----:B------:R-:W-:Y:S01]  /*1cb60*/  I2FP.F32.S32 R7, R7 ;  /* 0x0000000700077245 */ /* 0x000fe20000201400 */
[----:B------:R-:W-:Y:S01]  /*1cb70*/  FMUL.FTZ R56, R56, R200 ;  /* 0x000000c838387220 */ /* 0x000fe20000410000 */
[----:B------:R-:W-:-:S02]  /*1cb80*/  FSEL R157, R137, -INF , !P6 ;  /* 0xff800000899d7808 */ /* 0x000fc40007000000 */
[----:B------:R-:W-:Y:S02]  /*1cb90*/  FSEL R193, R139, -INF , !P3 ;  /* 0xff8000008bc17808 */ /* 0x000fe40005800000 */
[C---:B------:R-:W-:Y:S02]  /*1cba0*/  ISETP.GE.AND P4, PT, R60.reuse, R240, PT ;  /* 0x000000f03c00720c */ /* 0x040fe40003f86270 */
[C---:B------:R-:W-:Y:S02]  /*1cbb0*/  ISETP.GE.AND P6, PT, R60.reuse, R239, PT ;  /* 0x000000ef3c00720c */ /* 0x040fe40003fc6270 */
[C---:B------:R-:W-:Y:S02]  /*1cbc0*/  ISETP.GE.AND P5, PT, R60.reuse, R237, PT ;  /* 0x000000ed3c00720c */ /* 0x040fe40003fa6270 */
[----:B------:R-:W-:Y:S02]  /*1cbd0*/  ISETP.GE.AND P3, PT, R60, R238, PT ;  /* 0x000000ee3c00720c */ /* 0x000fe40003f66270 */
[----:B------:R-:W-:Y:S01]  /*1cbe0*/  I2FP.F32.S32 R60, R5 ;  /* 0x00000005003c7245 */ /* 0x000fe20000201400 */
[----:B---3--:R-:W-:Y:S01]  /*1cbf0*/  FFMA.FTZ R5, -R236, R7, R61 ;  /* 0x00000007ec057223 */ /* 0x008fe2000001013d */
[----:B------:R-:W-:Y:S01]  /*1cc00*/  FMUL.FTZ R58, R58, R200 ;  /* 0x000000c83a3a7220 */ /* 0x000fe20000410000 */
[----:B------:R-:W2:Y:S03]  /*1cc10*/  MUFU.TANH R61, R56 ;  /* 0x00000038003d7308 */ /* 0x000ea60000002400 */
[----:B------:R-:W-:-:S02]  /*1cc20*/  FSEL R158, R5, -INF , P4 ;  /* 0xff800000059e7808 */ /* 0x000fc40002000000 */
[----:B------:R-:W-:-:S03]  /*1cc30*/  IABS R6, R6 ;  /* 0x0000000600067213 */ /* 0x000fc60000000000 */
[----:B------:R-:W3:Y:S01]  /*1cc40*/  MUFU.TANH R5, R58 ;  /* 0x0000003a00057308 */ /* 0x000ee20000002400 */
[C---:B-1----:R-:W-:Y:S01]  /*1cc50*/  FFMA.FTZ R187, -R236.reuse, R60, R63 ;  /* 0x0000003cecbb7223 */ /* 0x042fe2000001013f */
[----:B------:R-:W-:Y:S01]  /*1cc60*/  I2FP.F32.S32 R6, R6 ;  /* 0x0000000600067245 */ /* 0x000fe20000201400 */
[----:B------:R-:W-:Y:S01]  /*1cc70*/  VIADD R7, R29, 0xffffff28 ;  /* 0xffffff281d077836 */ /* 0x000fe20000000000 */
[----:B------:R-:W-:Y:S02]  /*1cc80*/  IABS R4, R4 ;  /* 0x0000000400047213 */ /* 0x000fe40000000000 */
[----:B------:R-:W-:Y:S02]  /*1cc90*/  FSEL R187, R187, -INF , P3 ;  /* 0xff800000bbbb7808 */ /* 0x000fe40001800000 */
[----:B------:R-:W-:Y:S01]  /*1cca0*/  I2FP.F32.S32 R4, R4 ;  /* 0x0000000400047245 */ /* 0x000fe20000201400 */
[----:B--2---:R-:W-:Y:S01]  /*1ccb0*/  FFMA.FTZ R6, -R236, R6, R61 ;  /* 0x00000006ec067223 */ /* 0x004fe2000001013d */
[----:B------:R-:W-:-:S02]  /*1ccc0*/  ISETP.GE.AND P4, PT, R7, R240, PT ;  /* 0x000000f00700720c */ /* 0x000fc40003f86270 */
[----:B------:R-:W-:Y:S02]  /*1ccd0*/  FSEL R158, R158, -INF , !P6 ;  /* 0xff8000009e9e7808 */ /* 0x000fe40007000000 */
[----:B------:R-:W-:Y:S02]  /*1cce0*/  FSEL R187, R187, -INF , !P5 ;  /* 0xff800000bbbb7808 */ /* 0x000fe40006800000 */
[C---:B------:R-:W-:Y:S01]  /*1ccf0*/  ISETP.GE.AND P6, PT, R7.reuse, R239, PT ;  /* 0x000000ef0700720c */ /* 0x040fe20003fc6270 */
[----:B---3--:R-:W-:Y:S01]  /*1cd00*/  FFMA.FTZ R58, -R236, R4, R5 ;  /* 0x00000004ec3a7223 */ /* 0x008fe20000010105 */
[C---:B------:R-:W-:Y:S02]  /*1cd10*/  ISETP.GE.AND P3, PT, R7.reuse, R237, PT ;  /* 0x000000ed0700720c */ /* 0x040fe40003f66270 */
[----:B------:R-:W-:Y:S02]  /*1cd20*/  ISETP.GE.AND P5, PT, R7, R238, PT ;  /* 0x000000ee0700720c */ /* 0x000fe40003fa6270 */
[----:B------:R-:W-:-:S02]  /*1cd30*/  FSEL R159, R6, -INF , P4 ;  /* 0xff800000069f7808 */ /* 0x000fc40002000000 */
[----:B------:R-:W1:Y:S01]  /*1cd40*/  LDSM.16.M88.4 R4, [R2+0xa000] ;  /* 0x00a000000204783b */ /* 0x000e620000000200 */
[-C--:B------:R-:W-:Y:S01]  /*1cd50*/  FMUL.FTZ R57, R57, R200.reuse ;  /* 0x000000c839397220 */ /* 0x080fe20000410000 */
[----:B------:R-:W-:Y:S01]  /*1cd60*/  FMUL.FTZ R59, R59, R200 ;  /* 0x000000c83b3b7220 */ /* 0x000fe20000410000 */
[----:B------:R-:W-:Y:S04]  /*1cd70*/  HMMA.16816.F32.BF16 R44, R152, R178, R44 ;  /* 0x000000b2982c723c */ /* 0x000fe8000004182c */
[----:B------:R-:W2:Y:S01]  /*1cd80*/  MUFU.TANH R57, R57 ;  /* 0x0000003900397308 */ /* 0x000ea20000002400 */
[----:B------:R-:W-:-:S07]  /*1cd90*/  IABS R9, R9 ;  /* 0x0000000900097213 */ /* 0x000fce0000000000 */
[----:B------:R-:W3:Y:S01]  /*1cda0*/  MUFU.TANH R59, R59 ;  /* 0x0000003b003b7308 */ /* 0x000ee20000002400 */
[----:B------:R-:W-:Y:S01]  /*1cdb0*/  I2FP.F32.S32 R9, R9 ;  /* 0x0000000900097245 */ /* 0x000fe20000201400 */
[----:B------:R-:W-:Y:S01]  /*1cdc0*/  VIADD R56, R29, 0xffffff29 ;  /* 0xffffff291d387836 */ /* 0x000fe20000000000 */
[----:B------:R-:W-:Y:S02]  /*1cdd0*/  IABS R8, R8 ;  /* 0x0000000800087213 */ /* 0x000fe40000000000 */
[----:B------:R-:W-:Y:S01]  /*1cde0*/  FSEL R58, R58, -INF , P5 ;  /* 0xff8000003a3a7808 */ /* 0x000fe20002800000 */
[----:B------:R-:W-:Y:S01]  /*1cdf0*/  FMUL.FTZ R48, R48, R200 ;  /* 0x000000c830307220 */ /* 0x000fe20000410000 */
[----:B------:R-:W-:Y:S01]  /*1ce00*/  ISETP.GE.AND P4, PT, R56, R240, PT ;  /* 0x000000f03800720c */ /* 0x000fe20003f86270 */
[----:B--2---:R-:W-:Y:S01]  /*1ce10*/  FFMA.FTZ R57, -R236, R9, R57 ;  /* 0x00000009ec397223 */ /* 0x004fe20000010139 */
[----:B------:R-:W-:Y:S01]  /*1ce20*/  I2FP.F32.S32 R8, R8 ;  /* 0x0000000800087245 */ /* 0x000fe20000201400 */
[----:B------:R-:W-:Y:S01]  /*1ce30*/  FMUL.FTZ R60, R50, R200 ;  /* 0x000000c8323c7220 */ /* 0x000fe20000410000 */
[----:B------:R-:W-:Y:S01]  /*1ce40*/  FSEL R156, R58, -INF , !P3 ;  /* 0xff8000003a9c7808 */ /* 0x000fe20005800000 */
[----:B------:R-:W-:Y:S01]  /*1ce50*/  HMMA.16816.F32.BF16 R44, R164, R10, R44 ;  /* 0x0000000aa42c723c */ /* 0x000fe2000004182c */
[----:B------:R-:W-:Y:S01]  /*1ce60*/  FSEL R58, R57, -INF , P4 ;  /* 0xff800000393a7808 */ /* 0x000fe20002000000 */
[----:B------:R2:W4:Y:S01]  /*1ce70*/  MUFU.TANH R61, R48 ;  /* 0x00000030003d7308 */ /* 0x0005220000002400 */
[----:B---3--:R-:W-:-:S02]  /*1ce80*/  FFMA.FTZ R59, -R236, R8, R59 ;  /* 0x00000008ec3b7223 */ /* 0x008fc4000001013b */
[----:B------:R-:W3:Y:S05]  /*1ce90*/  LDSM.16.M88.4 R8, [R0+0xa000] ;  /* 0x00a000000008783b */ /* 0x000eea0000000200 */
[----:B------:R-:W5:Y:S01]  /*1cea0*/  MUFU.TANH R57, R60 ;  /* 0x0000003c00397308 */ /* 0x000f620000002400 */
[----:B------:R-:W-:Y:S01]  /*1ceb0*/  IABS R50, R160 ;  /* 0x000000a000327213 */ /* 0x000fe20000000000 */
[----:B-1----:R-:W-:Y:S01]  /*1cec0*/  HMMA.16816.F32.BF16 R40, R152, R4, R40 ;  /* 0x000000049828723c */ /* 0x002fe20000041828 */
[----:B------:R-:W-:Y:S01]  /*1ced0*/  ISETP.GE.AND P3, PT, R56, R238, PT ;  /* 0x000000ee3800720c */ /* 0x000fe20003f66270 */
[----:B------:R-:W-:Y:S01]  /*1cee0*/  FMUL.FTZ R5, R51, R200 ;  /* 0x000000c833057220 */ /* 0x000fe20000410000 */
[----:B------:R-:W-:-:S02]  /*1cef0*/  FSEL R159, R159, -INF , !P6 ;  /* 0xff8000009f9f7808 */ /* 0x000fc40007000000 */
[----:B--2---:R-:W-:Y:S02]  /*1cf00*/  IABS R48, R161 ;  /* 0x000000a100307213 */ /* 0x004fe40000000000 */
[C---:B------:R-:W-:Y:S02]  /*1cf10*/  ISETP.GE.AND P6, PT, R56.reuse, R239, PT ;  /* 0x000000ef3800720c */ /* 0x040fe40003fc6270 */
[----:B------:R-:W-:Y:S01]  /*1cf20*/  ISETP.GE.AND P5, PT, R56, R237, PT ;  /* 0x000000ed3800720c */ /* 0x000fe20003fa6270 */
[----:B------:R-:W-:Y:S01]  /*1cf30*/  VIADD R56, R29, 0xffffff30 ;  /* 0xffffff301d387836 */ /* 0x000fe20000000000 */
[----:B------:R-:W-:Y:S02]  /*1cf40*/  I2FP.F32.S32 R50, R50 ;  /* 0x0000003200327245 */ /* 0x000fe40000201400 */
[----:B------:R-:W-:Y:S02]  /*1cf50*/  I2FP.F32.S32 R48, R48 ;  /* 0x0000003000307245 */ /* 0x000fe40000201400 */
[----:B------:R-:W-:Y:S01]  /*1cf60*/  FSEL R59, R59, -INF , P3 ;  /* 0xff8000003b3b7808 */ /* 0x000fe20001800000 */
[----:B------:R-:W1:Y:S01]  /*1cf70*/  MUFU.TANH R5, R5 ;  /* 0x0000000500057308 */ /* 0x000e620000002400 */
[C---:B----4-:R-:W-:Y:S01]  /*1cf80*/  FFMA.FTZ R61, -R236.reuse, R50, R61 ;  /* 0x00000032ec3d7223 */ /* 0x050fe2000001013d */
[----:B-----5:R-:W-:Y:S01]  /*1cf90*/  FFMA.FTZ R48, -R236, R48, R57 ;  /* 0x00000030ec307223 */ /* 0x020fe20000010139 */
[----:B------:R-:W-:Y:S01]  /*1cfa0*/  FSEL R161, R59, -INF , !P5 ;  /* 0xff8000003ba17808 */ /* 0x000fe20006800000 */
[----:B------:R-:W-:Y:S01]  /*1cfb0*/  FMUL.FTZ R49, R49, R200 ;  /* 0x000000c831317220 */ /* 0x000fe20000410000 */
[----:B------:R-:W-:-:S02]  /*1cfc0*/  ISETP.GE.AND P4, PT, R56, R240, PT ;  /* 0x000000f03800720c */ /* 0x000fc40003f86270 */
[----:B------:R-:W-:Y:S02]  /*1cfd0*/  ISETP.GE.AND P5, PT, R56, R238, PT ;  /* 0x000000ee3800720c */ /* 0x000fe40003fa6270 */
[----:B------:R-:W-:Y:S01]  /*1cfe0*/  IABS R14, R14 ;  /* 0x0000000e000e7213 */ /* 0x000fe20000000000 */
[----:B------:R-:W-:Y:S01]  /*1cff0*/  VIADD R4, R29, 0xffffff31 ;  /* 0xffffff311d047836 */ /* 0x000fe20000000000 */
[----:B------:R-:W-:Y:S02]  /*1d000*/  FSEL R160, R58, -INF , !P6 ;  /* 0xff8000003aa07808 */ /* 0x000fe40007000000 */
[C---:B------:R-:W-:Y:S02]  /*1d010*/  ISETP.GE.AND P6, PT, R56.reuse, R239, PT ;  /* 0x000000ef3800720c */ /* 0x040fe40003fc6270 */
[----:B------:R-:W-:Y:S02]  /*1d020*/  ISETP.GE.AND P3, PT, R56, R237, PT ;  /* 0x000000ed3800720c */ /* 0x000fe40003f66270 */
[----:B------:R-:W-:-:S02]  /*1d030*/  FSEL R61, R61, -INF , P4 ;  /* 0xff8000003d3d7808 */ /* 0x000fc40002000000 */
[----:B------:R-:W-:Y:S01]  /*1d040*/  FSEL R163, R48, -INF , P5 ;  /* 0xff80000030a37808 */ /* 0x000fe20002800000 */
[----:B------:R-:W-:Y:S01]  /*1d050*/  IMAD.MOV.U32 R48, RZ, RZ, R14 ;  /* 0x000000ffff307224 */ /* 0x000fe200078e000e */
[----:B------:R-:W2:Y:S01]  /*1d060*/  MUFU.TANH R49, R49 ;  /* 0x0000003100317308 */ /* 0x000ea20000002400 */
[----:B------:R-:W-:Y:S01]  /*1d070*/  IABS R15, R15 ;  /* 0x0000000f000f7213 */ /* 0x000fe20000000000 */
[----:B------:R-:W-:Y:S01]  /*1d080*/  IMAD.MOV.U32 R143, RZ, RZ, R252 ;  /* 0x000000ffff8f7224 */ /* 0x000fe200078e00fc */
[----:B------:R-:W-:Y:S02]  /*1d090*/  FSEL R252, R61, -INF , !P6 ;  /* 0xff8000003dfc7808 */ /* 0x000fe40007000000 */
[----:B------:R-:W-:Y:S02]  /*1d0a0*/  FSEL R163, R163, -INF , !P3 ;  /* 0xff800000a3a37808 */ /* 0x000fe40005800000 */
[C---:B------:R-:W-:Y:S02]  /*1d0b0*/  ISETP.GE.AND P4, PT, R4.reuse, R240, PT ;  /* 0x000000f00400720c */ /* 0x040fe40003f86270 */
[----:B------:R-:W-:-:S02]  /*1d0c0*/  ISETP.GE.AND P6, PT, R4, R239, PT ;  /* 0x000000ef0400720c */ /* 0x000fc40003fc6270 */
[C---:B------:R-:W-:Y:S02]  /*1d0d0*/  ISETP.GE.AND P5, PT, R4.reuse, R237, PT ;  /* 0x000000ed0400720c */ /* 0x040fe40003fa6270 */
[----:B------:R-:W-:Y:S02]  /*1d0e0*/  ISETP.GE.AND P3, PT, R4, R238, PT ;  /* 0x000000ee0400720c */ /* 0x000fe40003f66270 */
[----:B------:R-:W-:Y:S01]  /*1d0f0*/  I2FP.F32.S32 R14, R15 ;  /* 0x0000000f000e7245 */ /* 0x000fe20000201400 */
[----:B------:R-:W-:Y:S01]  /*1d100*/  FMUL.FTZ R15, R44, R200 ;  /* 0x000000c82c0f7220 */ /* 0x000fe20000410000 */
[----:B------:R-:W-:-:S05]  /*1d110*/  I2FP.F32.S32 R4, R48 ;  /* 0x0000003000047245 */ /* 0x000fca0000201400 */
[----:B-1----:R-:W-:Y:S01]  /*1d120*/  FFMA.FTZ R4, -R236, R4, R5 ;  /* 0x00000004ec047223 */ /* 0x002fe20000010105 */
[----:B------:R-:W-:Y:S01]  /*1d130*/  FMUL.FTZ R5, R46, R200 ;  /* 0x000000c82e057220 */ /* 0x000fe20000410000 */
[----:B------:R-:W1:Y:S01]  /*1d140*/  MUFU.TANH R15, R15 ;  /* 0x0000000f000f7308 */ /* 0x000e620000002400 */
[----:B--2---:R-:W-:Y:S01]  /*1d150*/  FFMA.FTZ R49, -R236, R14, R49 ;  /* 0x0000000eec317223 */ /* 0x004fe20000010131 */
[----:B---3--:R-:W-:Y:S01]  /*1d160*/  HMMA.16816.F32.BF16 R40, R164, R8, R40 ;  /* 0x00000008a428723c */ /* 0x008fe20000041828 */
[----:B------:R-:W-:Y:S02]  /*1d170*/  IABS R9, R12 ;  /* 0x0000000c00097213 */ /* 0x000fe40000000000 */
[----:B------:R-:W-:-:S03]  /*1d180*/  IABS R13, R13 ;  /* 0x0000000d000d7213 */ /* 0x000fc60000000000 */
[----:B------:R-:W2:Y:S01]  /*1d190*/  MUFU.TANH R5, R5 ;  /* 0x0000000500057308 */ /* 0x000ea20000002400 */
[----:B------:R-:W-:Y:S01]  /*1d1a0*/  VIADD R8, R29, 0xffffff38 ;  /* 0xffffff381d087836 */ /* 0x000fe20000000000 */
[----:B------:R-:W-:Y:S02]  /*1d1b0*/  FSEL R49, R49, -INF , P4 ;  /* 0xff80000031317808 */ /* 0x000fe40002000000 */
[----:B------:R-:W-:Y:S01]  /*1d1c0*/  FSEL R183, R4, -INF , P3 ;  /* 0xff80000004b77808 */ /* 0x000fe20001800000 */
[----:B------:R-:W-:Y:S01]  /*1d1d0*/  IMAD.MOV.U32 R4, RZ, RZ, R9 ;  /* 0x000000ffff047224 */ /* 0x000fe200078e0009 */
[----:B------:R-:W-:Y:S02]  /*1d1e0*/  I2FP.F32.S32 R12, R13 ;  /* 0x0000000d000c7245 */ /* 0x000fe40000201400 */
[----:B------:R-:W-:Y:S02]  /*1d1f0*/  FSEL R179, R49, -INF , !P6 ;  /* 0xff80000031b37808 */ /* 0x000fe40007000000 */
[----:B------:R-:W-:-:S02]  /*1d200*/  FSEL R183, R183, -INF , !P5 ;  /* 0xff800000b7b77808 */ /* 0x000fc40006800000 */
[C---:B------:R-:W-:Y:S02]  /*1d210*/  ISETP.GE.AND P4, PT, R8.reuse, R240, PT ;  /* 0x000000f00800720c */ /* 0x040fe40003f86270 */
[C---:B------:R-:W-:Y:S02]  /*1d220*/  ISETP.GE.AND P6, PT, R8.reuse, R239, PT ;  /* 0x000000ef0800720c */ /* 0x040fe40003fc6270 */
[C---:B------:R-:W-:Y:S02]  /*1d230*/  ISETP.GE.AND P3, PT, R8.reuse, R237, PT ;  /* 0x000000ed0800720c */ /* 0x040fe40003f66270 */
[----:B------:R-:W-:Y:S01]  /*1d240*/  ISETP.GE.AND P5, PT, R8, R238, PT ;  /* 0x000000ee0800720c */ /* 0x000fe20003fa6270 */
[----:B-1----:R-:W-:Y:S01]  /*1d250*/  FFMA.FTZ R8, -R236, R12, R15 ;  /* 0x0000000cec087223 */ /* 0x002fe2000001010f */
[----:B------:R-:W-:Y:S01]  /*1d260*/  I2FP.F32.S32 R4, R4 ;  /* 0x0000000400047245 */ /* 0x000fe20000201400 */
[----:B------:R-:W-:Y:S01]  /*1d270*/  HMMA.16816.F32.BF16 R12, R152, R6, R36 ;  /* 0x00000006980c723c */ /* 0x000fe20000041824 */
[-C--:B------:R-:W-:Y:S01]  /*1d280*/  FMUL.FTZ R9, R45, R200.reuse ;  /* 0x000000c82d097220 */ /* 0x080fe20000410000 */
[----:B------:R-:W-:-:S02]  /*1d290*/  FMUL.FTZ R37, R47, R200 ;  /* 0x000000c82f257220 */ /* 0x000fc40000410000 */
[----:B--2---:R-:W-:Y:S02]  /*1d2a0*/  FFMA.FTZ R38, -R236, R4, R5 ;  /* 0x00000004ec267223 */ /* 0x004fe40000010105 */
[----:B------:R-:W1:Y:S01]  /*1d2b0*/  LDSM.16.M88.4 R4, [R2+0xa800] ;  /* 0x00a800000204783b */ /* 0x000e620000000200 */
[----:B------:R-:W-:Y:S01]  /*1d2c0*/  MUFU.TANH R9, R9 ;  /* 0x0000000900097308 */ /* 0x000fe20000002400 */
[----:B------:R-:W-:Y:S02]  /*1d2d0*/  FSEL R8, R8, -INF , P4 ;  /* 0xff80000008087808 */ /* 0x000fe40002000000 */
[----:B------:R-:W-:-:S05]  /*1d2e0*/  IABS R18, R18 ;  /* 0x0000001200127213 */ /* 0x000fca0000000000 */
[----:B------:R-:W2:Y:S01]  /*1d2f0*/  MUFU.TANH R37, R37 ;  /* 0x0000002500257308 */ /* 0x000ea20000002400 */
[----:B------:R-:W-:Y:S01]  /*1d300*/  FSEL R177, R8, -INF , !P6 ;  /* 0xff80000008b17808 */ /* 0x000fe20007000000 */
[----:B------:R-:W-:Y:S01]  /*1d310*/  IMAD.MOV.U32 R8, RZ, RZ, R18 ;  /* 0x000000ffff087224 */ /* 0x000fe200078e0012 */
[----:B------:R-:W-:Y:S01]  /*1d320*/  IABS R19, R19 ;  /* 0x0000001300137213 */ /* 0x000fe20000000000 */
[----:B------:R-:W-:Y:S01]  /*1d330*/  VIADD R36, R29, 0xffffff39 ;  /* 0xffffff391d247836 */ /* 0x000fe20000000000 */
[----:B------:R-:W-:Y:S02]  /*1d340*/  FSEL R38, R38, -INF , P5 ;  /* 0xff80000026267808 */ /* 0x000fe40002800000 */
[----:B------:R-:W-:Y:S02]  /*1d350*/  I2FP.F32.S32 R18, R19 ;  /* 0x0000001300127245 */ /* 0x000fe40000201400 */
[----:B------:R-:W-:Y:S01]  /*1d360*/  I2FP.F32.S32 R8, R8 ;  /* 0x0000000800087245 */ /* 0x000fe20000201400 */
[----:B------:R-:W-:Y:S01]  /*1d370*/  FMUL.FTZ R40, R40, R200 ;  /* 0x000000c828287220 */ /* 0x000fe20000410000 */
[----:B------:R-:W-:Y:S01]  /*1d380*/  FSEL R185, R38, -INF , !P3 ;  /* 0xff80000026b97808 */ /* 0x000fe20005800000 */
[----:B------:R-:W-:Y:S01]  /*1d390*/  HMMA.16816.F32.BF16 R12, R164, R10, R12 ;  /* 0x0000000aa40c723c */ /* 0x000fe2000004180c */
[----:B------:R-:W-:-:S02]  /*1d3a0*/  ISETP.GE.AND P4, PT, R36, R240, PT ;  /* 0x000000f02400720c */ /* 0x000fc40003f86270 */
[C---:B------:R-:W-:Y:S02]  /*1d3b0*/  ISETP.GE.AND P6, PT, R36.reuse, R239, PT ;  /* 0x000000ef2400720c */ /* 0x040fe40003fc6270 */
[----:B------:R-:W-:Y:S01]  /*1d3c0*/  ISETP.GE.AND P5, PT, R36, R237, PT ;  /* 0x000000ed2400720c */ /* 0x000fe20003fa6270 */
[----:B--2---:R-:W-:Y:S01]  /*1d3d0*/  FFMA.FTZ R38, -R236, R8, R37 ;  /* 0x00000008ec267223 */ /* 0x004fe20000010125 */
[----:B------:R-:W-:Y:S01]  /*1d3e0*/  ISETP.GE.AND P3, PT, R36, R238, PT ;  /* 0x000000ee2400720c */ /* 0x000fe20003f66270 */
[----:B------:R-:W-:Y:S01]  /*1d3f0*/  FFMA.FTZ R36, -R236, R18, R9 ;  /* 0x00000012ec247223 */ /* 0x000fe20000010109 */
[----:B------:R-:W-:Y:S01]  /*1d400*/  FMUL.FTZ R37, R42, R200 ;  /* 0x000000c82a257220 */ /* 0x000fe20000410000 */
[----:B------:R-:W2:Y:S01]  /*1d410*/  LDSM.16.M88.4 R8, [R0+0xa800] ;  /* 0x00a800000008783b */ /* 0x000ea20000000200 */
[----:B------:R-:W3:Y:S01]  /*1d420*/  MUFU.TANH R19, R40 ;  /* 0x0000002800137308 */ /* 0x000ee20000002400 */
[----:B------:R-:W-:Y:S02]  /*1d430*/  IABS R17, R17 ;  /* 0x0000001100117213 */ /* 0x000fe40000000000 */
[----:B------:R-:W-:-:S05]  /*1d440*/  FSEL R36, R36, -INF , P4 ;  /* 0xff80000024247808 */ /* 0x000fca0002000000 */
[----:B------:R-:W4:Y:S01]  /*1d450*/  MUFU.TANH R37, R37 ;  /* 0x0000002500257308 */ /* 0x000f220000002400 */
[----:B------:R-:W-:Y:S01]  /*1d460*/  IMAD.MOV.U32 R145, RZ, RZ, R250 ;  /* 0x000000ffff917224 */ /* 0x000fe200078e00fa */
[----:B------:R-:W-:Y:S01]  /*1d470*/  FSEL R181, R36, -INF , !P6 ;  /* 0xff80000024b57808 */ /* 0x000fe20007000000 */
[----:B------:R-:W-:Y:S01]  /*1d480*/  VIADD R18, R29, 0xffffff40 ;  /* 0xffffff401d127836 */ /* 0x000fe20000000000 */
[----:B------:R-:W-:Y:S02]  /*1d490*/  FSEL R250, R38, -INF , P3 ;  /* 0xff80000026fa7808 */ /* 0x000fe40001800000 */
[----:B------:R-:W-:Y:S02]  /*1d4a0*/  IABS R36, R16 ;  /* 0x0000001000247213 */ /* 0x000fe40000000000 */
[----:B------:R-:W-:Y:S02]  /*1d4b0*/  I2FP.F32.S32 R38, R17 ;  /* 0x0000001100267245 */ /* 0x000fe40000201400 */
[----:B------:R-:W-:-:S02]  /*1d4c0*/  FSEL R250, R250, -INF , !P5 ;  /* 0xff800000fafa7808 */ /* 0x000fc40006800000 */
[----:B------:R-:W-:Y:S01]  /*1d4d0*/  I2FP.F32.S32 R36, R36 ;  /* 0x0000002400247245 */ /* 0x000fe20000201400 */
[----:B---3--:R-:W-:Y:S01]  /*1d4e0*/  FFMA.FTZ R38, -R236, R38, R19 ;  /* 0x00000026ec267223 */ /* 0x008fe20000010113 */
[C---:B------:R-:W-:Y:S02]  /*1d4f0*/  ISETP.GE.AND P4, PT, R18.reuse, R240, PT ;  /* 0x000000f01200720c */ /* 0x040fe40003f86270 */
[C---:B------:R-:W-:Y:S02]  /*1d500*/  ISETP.GE.AND P6, PT, R18.reuse, R239, PT ;  /* 0x000000ef1200720c */ /* 0x040fe40003fc6270 */
[C---:B------:R-:W-:Y:S02]  /*1d510*/  ISETP.GE.AND P3, PT, R18.reuse, R237, PT ;  /* 0x000000ed1200720c */ /* 0x040fe40003f66270 */
[----:B------:R-:W-:Y:S02]  /*1d520*/  ISETP.GE.AND P5, PT, R18, R238, PT ;  /* 0x000000ee1200720c */ /* 0x000fe40003fa6270 */
[----:B-1----:R-:W-:Y:S01]  /*1d530*/  HMMA.16816.F32.BF16 R16, R152, R4, R32 ;  /* 0x000000049810723c */ /* 0x002fe20000041820 */
[----:B------:R-:W-:Y:S01]  /*1d540*/  FMUL.FTZ R5, R43, R200 ;  /* 0x000000c82b057220 */ /* 0x000fe20000410000 */
[----:B----4-:R-:W-:Y:S01]  /*1d550*/  FFMA.FTZ R36, -R236, R36, R37 ;  /* 0x00000024ec247223 */ /* 0x010fe20000010125 */
[----:B------:R-:W-:Y:S01]  /*1d560*/  VIADD R4, R29, 0xffffff41 ;  /* 0xffffff411d047836 */ /* 0x000fe20000000000 */
[----:B------:R-:W-:-:S02]  /*1d570*/  FSEL R38, R38, -INF , P4 ;  /* 0xff80000026267808 */ /* 0x000fc40002000000 */
[----:B------:R-:W-:Y:S01]  /*1d580*/  IABS R33, R248 ;  /* 0x000000f800217213 */ /* 0x000fe20000000000 */
[----:B------:R-:W1:Y:S01]  /*1d590*/  MUFU.TANH R5, R5 ;  /* 0x0000000500057308 */ /* 0x000e620000002400 */
[----:B------:R-:W-:Y:S01]  /*1d5a0*/  FSEL R36, R36, -INF , P5 ;  /* 0xff80000024247808 */ /* 0x000fe20002800000 */
[----:B------:R-:W-:Y:S01]  /*1d5b0*/  FMUL.FTZ R12, R12, R200 ;  /* 0x000000c80c0c7220 */ /* 0x000fe20000410000 */
        /* <DEDUP_REMOVED lines=8> */
[----:B------:R3:W4:Y:S01]  /*1d640*/  MUFU.TANH R33, R12 ;  /* 0x0000000c00217308 */ /* 0x0007220000002400 */
[-C--:B------:R-:W-:Y:S01]  /*1d650*/  FMUL.FTZ R39, R41, R200.reuse ;  /* 0x000000c829277220 */ /* 0x080fe20000410000 */
[----:B--2---:R-:W-:Y:S01]  /*1d660*/  HMMA.16816.F32.BF16 R16, R164, R8, R16 ;  /* 0x00000008a410723c */ /* 0x004fe20000041810 */
[----:B------:R-:W-:Y:S01]  /*1d670*/  FMUL.FTZ R9, R14, R200 ;  /* 0x000000c80e097220 */ /* 0x000fe20000410000 */
[----:B-1----:R-:W-:Y:S01]  /*1d680*/  FFMA.FTZ R4, -R236, R4, R5 ;  /* 0x00000004ec047223 */ /* 0x002fe20000010105 */
[----:B------:R-:W-:-:S03]  /*1d690*/  IABS R5, R246 ;  /* 0x000000f600057213 */ /* 0x000fc60000000000 */
[----:B------:R-:W1:Y:S01]  /*1d6a0*/  MUFU.TANH R39, R39 ;  /* 0x0000002700277308 */ /* 0x000e620000002400 */
[----:B------:R-:W-:Y:S02]  /*1d6b0*/  FSEL R246, R4, -INF , P3 ;  /* 0xff80000004f67808 */ /* 0x000fe40001800000 */
[----:B---3--:R-:W-:-:S05]  /*1d6c0*/  IABS R12, R214 ;  /* 0x000000d6000c7213 */ /* 0x008fca0000000000 */
[----:B------:R-:W2:Y:S01]  /*1d6d0*/  MUFU.TANH R9, R9 ;  /* 0x0000000900097308 */ /* 0x000ea20000002400 */
[----:B------:R-:W-:Y:S01]  /*1d6e0*/  I2FP.F32.S32 R12, R12 ;  /* 0x0000000c000c7245 */ /* 0x000fe20000201400 */
[----:B------:R-:W-:Y:S01]  /*1d6f0*/  IMAD.MOV.U32 R4, RZ, RZ, R5 ;  /* 0x000000ffff047224 */ /* 0x000fe200078e0005 */
[----:B------:R-:W-:Y:S01]  /*1d700*/  HMMA.16816.F32.BF16 R168, R152, R6, R168 ;  /* 0x0000000698a8723c */ /* 0x000fe200000418a8 */
[-C--:B------:R-:W-:Y:S01]  /*1d710*/  FMUL.FTZ R5, R13, R200.reuse ;  /* 0x000000c80d057220 */ /* 0x080fe20000410000 */
[----:B------:R-:W-:Y:S01]  /*1d720*/  FMUL.FTZ R7, R15, R200 ;  /* 0x000000c80f077220 */ /* 0x000fe20000410000 */
[C---:B----4-:R-:W-:Y:S02]  /*1d730*/  FFMA.FTZ R33, -R236.reuse, R12, R33 ;  /* 0x0000000cec217223 */ /* 0x050fe40000010121 */
[----:B------:R-:W3:Y:S01]  /*1d740*/  LDSM.16.M88.4 R12, [R2+0xb000] ;  /* 0x00b00000020c783b */ /* 0x000ee20000000200 */
[----:B------:R-:W-:Y:S01]  /*1d750*/  I2FP.F32.S32 R32, R32 ;  /* 0x0000002000207245 */ /* 0x000fe20000201400 */
[----:B------:R-:W4:Y:S01]  /*1d760*/  MUFU.TANH R5, R5 ;  /* 0x0000000500057308 */ /* 0x000f220000002400 */
[----:B------:R-:W-:Y:S01]  /*1d770*/  I2FP.F32.S32 R4, R4 ;  /* 0x0000000400047245 */ /* 0x000fe20000201400 */
[----:B------:R-:W-:Y:S01]  /*1d780*/  VIADD R8, R29, 0xffffff48 ;  /* 0xffffff481d087836 */ /* 0x000fe20000000000 */
[----:B------:R-:W-:Y:S01]  /*1d790*/  IABS R244, R244 ;  /* 0x000000f400f47213 */ /* 0x000fe20000000000 */
[----:B-1----:R-:W-:Y:S01]  /*1d7a0*/  FFMA.FTZ R39, -R236, R32, R39 ;  /* 0x00000020ec277223 */ /* 0x002fe20000010127 */
[----:B------:R-:W-:-:S03]  /*1d7b0*/  IABS R6, R212 ;  /* 0x000000d400067213 */ /* 0x000fc60000000000 */
[----:B------:R-:W1:Y:S01]  /*1d7c0*/  MUFU.TANH R7, R7 ;  /* 0x0000000700077308 */ /* 0x000e620000002400 */
[----:B------:R-:W-:Y:S01]  /*1d7d0*/  FSEL R246, R246, -INF , !P5 ;  /* 0xff800000f6f67808 */ /* 0x000fe20006800000 */
[----:B--2---:R-:W-:Y:S01]  /*1d7e0*/  FFMA.FTZ R4, -R236, R4, R9 ;  /* 0x00000004ec047223 */ /* 0x004fe20000010109 */
[----:B------:R-:W-:Y:S01]  /*1d7f0*/  FSEL R39, R39, -INF , P4 ;  /* 0xff80000027277808 */ /* 0x000fe20002000000 */
[----:B------:R-:W-:Y:S01]  /*1d800*/  IMAD.MOV.U32 R32, RZ, RZ, R244 ;  /* 0x000000ffff207224 */ /* 0x000fe200078e00f4 */
[C---:B------:R-:W-:Y:S01]  /*1d810*/  ISETP.GE.AND P5, PT, R8.reuse, R238, PT ;  /* 0x000000ee0800720c */ /* 0x040fe20003fa6270 */
[----:B------:R-:W-:Y:S01]  /*1d820*/  IMAD.MOV.U32 R9, RZ, RZ, R6 ;  /* 0x000000ffff097224 */ /* 0x000fe200078e0006 */
[----:B------:R-:W-:Y:S02]  /*1d830*/  ISETP.GE.AND P4, PT, R8, R240, PT ;  /* 0x000000f00800720c */ /* 0x000fe40003f86270 */
[----:B------:R-:W-:Y:S02]  /*1d840*/  FSEL R214, R39, -INF , !P6 ;  /* 0xff80000027d67808 */ /* 0x000fe40007000000 */
[----:B------:R-:W-:-:S02]  /*1d850*/  FSEL R244, R4, -INF , P5 ;  /* 0xff80000004f47808 */ /* 0x000fc40002800000 */
[----:B------:R-:W-:Y:S02]  /*1d860*/  ISETP.GE.AND P6, PT, R8, R239, PT ;  /* 0x000000ef0800720c */ /* 0x000fe40003fc6270 */
[----:B------:R-:W-:Y:S02]  /*1d870*/  FSEL R33, R33, -INF , P4 ;  /* 0xff80000021217808 */ /* 0x000fe40002000000 */
[----:B------:R-:W-:Y:S02]  /*1d880*/  I2FP.F32.S32 R6, R32 ;  /* 0x0000002000067245 */ /* 0x000fe40000201400 */
[----:B------:R-:W-:Y:S02]  /*1d890*/  I2FP.F32.S32 R4, R9 ;  /* 0x0000000900047245 */ /* 0x000fe40000201400 */
[----:B------:R-:W-:Y:S01]  /*1d8a0*/  FSEL R212, R33, -INF , !P6 ;  /* 0xff80000021d47808 */ /* 0x000fe20007000000 */
[C---:B----4-:R-:W-:Y:S02]  /*1d8b0*/  FFMA.FTZ R33, -R236.reuse, R6, R5 ;  /* 0x00000006ec217223 */ /* 0x050fe40000010105 */
[----:B-1----:R-:W-:-:S02]  /*1d8c0*/  FFMA.FTZ R34, -R236, R4, R7 ;  /* 0x00000004ec227223 */ /* 0x002fc40000010107 */
[----:B------:R-:W1:Y:S01]  /*1d8d0*/  LDSM.16.M88.4 R4, [R0+0xb000] ;  /* 0x00b000000004783b */ /* 0x000e620000000200 */
[----:B------:R-:W-:Y:S01]  /*1d8e0*/  ISETP.GE.AND P3, PT, R8, R237, PT ;  /* 0x000000ed0800720c */ /* 0x000fe20003f66270 */
[----:B------:R-:W-:Y:S02]  /*1d8f0*/  VIADD R8, R29, 0xffffff49 ;  /* 0xffffff491d087836 */ /* 0x000fe40000000000 */
[-C--:B------:R-:W-:Y:S01]  /*1d900*/  FMUL.FTZ R16, R16, R200.reuse ;  /* 0x000000c810107220 */ /* 0x080fe20000410000 */
[----:B------:R-:W-:Y:S02]  /*1d910*/  FMUL.FTZ R37, R18, R200 ;  /* 0x000000c812257220 */ /* 0x000fe40000410000 */
[----:B------:R-:W-:Y:S01]  /*1d920*/  ISETP.GE.AND P4, PT, R8, R240, PT ;  /* 0x000000f00800720c */ /* 0x000fe20003f86270 */
[----:B------:R2:W4:Y:S03]  /*1d930*/  MUFU.TANH R35, R16 ;  /* 0x0000001000237308 */ /* 0x0005260000002400 */
[----:B------:R-:W-:Y:S01]  /*1d940*/  FSEL R36, R33, -INF , P4 ;  /* 0xff80000021247808 */ /* 0x000fe20002000000 */
[----:B---3--:R-:W-:Y:S01]  /*1d950*/  HMMA.16816.F32.BF16 R24, R152, R12, R24 ;  /* 0x0000000c9818723c */ /* 0x008fe20000041818 */
[----:B------:R-:W-:-:S03]  /*1d960*/  IABS R18, R206 ;  /* 0x000000ce00127213 */ /* 0x000fc60000000000 */
[----:B------:R-:W3:Y:S01]  /*1d970*/  MUFU.TANH R33, R37 ;  /* 0x0000002500217308 */ /* 0x000ee20000002400 */
[-C--:B------:R-:W-:Y:S01]  /*1d980*/  FMUL.FTZ R17, R17, R200.reuse ;  /* 0x000000c811117220 */ /* 0x080fe20000410000 */
[----:B------:R-:W-:Y:S01]  /*1d990*/  FMUL.FTZ R13, R19, R200 ;  /* 0x000000c8130d7220 */ /* 0x000fe20000410000 */
[----:B------:R-:W-:Y:S02]  /*1d9a0*/  FSEL R244, R244, -INF , !P3 ;  /* 0xff800000f4f47808 */ /* 0x000fe40005800000 */
[----:B------:R-:W-:Y:S02]  /*1d9b0*/  I2FP.F32.S32 R18, R18 ;  /* 0x0000001200127245 */ /* 0x000fe40000201400 */
[C---:B------:R-:W-:Y:S02]  /*1d9c0*/  ISETP.GE.AND P3, PT, R8.reuse, R238, PT ;  /* 0x000000ee0800720c */ /* 0x040fe40003f66270 */
[----:B--2---:R-:W-:Y:S01]  /*1d9d0*/  IABS R16, R204 ;  /* 0x000000cc00107213 */ /* 0x004fe20000000000 */
[----:B------:R-:W2:Y:S01]  /*1d9e0*/  MUFU.TANH R17, R17 ;  /* 0x0000001100117308 */ /* 0x000ea20000002400 */
[C---:B------:R-:W-:Y:S01]  /*1d9f0*/  ISETP.GE.AND P6, PT, R8.reuse, R239, PT ;  /* 0x000000ef0800720c */ /* 0x040fe20003fc6270 */
[----:B------:R-:W-:Y:S01]  /*1da00*/  VIADD R32, R29, 0xffffff50 ;  /* 0xffffff501d207836 */ /* 0x000fe20000000000 */
[----:B------:R-:W-:Y:S01]  /*1da10*/  ISETP.GE.AND P5, PT, R8, R237, PT ;  /* 0x000000ed0800720c */ /* 0x000fe20003fa6270 */
[----:B----4-:R-:W-:Y:S01]  /*1da20*/  FFMA.FTZ R35, -R236, R18, R35 ;  /* 0x00000012ec237223 */ /* 0x010fe20000010123 */
[----:B------:R-:W-:-:S02]  /*1da30*/  FSEL R34, R34, -INF , P3 ;  /* 0xff80000022227808 */ /* 0x000fc40001800000 */
[----:B------:R-:W-:Y:S01]  /*1da40*/  I2FP.F32.S32 R16, R16 ;  /* 0x0000001000107245 */ /* 0x000fe20000201400 */
[----:B------:R-:W4:Y:S01]  /*1da50*/  MUFU.TANH R13, R13 ;  /* 0x0000000d000d7308 */ /* 0x000f220000002400 */
[----:B------:R-:W-:Y:S01]  /*1da60*/  IABS R196, R196 ;  /* 0x000000c400c47213 */ /* 0x000fe20000000000 */
[----:B------:R-:W-:Y:S01]  /*1da70*/  HMMA.16816.F32.BF16 R8, R164, R10, R168 ;  /* 0x0000000aa408723c */ /* 0x000fe200000418a8 */
[----:B------:R-:W-:Y:S01]  /*1da80*/  IABS R18, R192 ;  /* 0x000000c000127213 */ /* 0x000fe20000000000 */
[----:B---3--:R-:W-:Y:S01]  /*1da90*/  FFMA.FTZ R16, -R236, R16, R33 ;  /* 0x00000010ec107223 */ /* 0x008fe20000010121 */
[----:B------:R-:W-:Y:S02]  /*1daa0*/  FSEL R206, R36, -INF , !P6 ;  /* 0xff80000024ce7808 */ /* 0x000fe40007000000 */
[----:B------:R-:W-:Y:S01]  /*1dab0*/  FSEL R204, R34, -INF , !P5 ;  /* 0xff80000022cc7808 */ /* 0x000fe20006800000 */
[----:B------:R-:W-:Y:S01]  /*1dac0*/  IMAD.MOV.U32 R19, RZ, RZ, R18 ;  /* 0x000000ffff137224 */ /* 0x000fe200078e0012 */
[----:B------:R-:W-:-:S02]  /*1dad0*/  ISETP.GE.AND P4, PT, R32, R240, PT ;  /* 0x000000f02000720c */ /* 0x000fc40003f86270 */
[C---:B------:R-:W-:Y:S02]  /*1dae0*/  ISETP.GE.AND P6, PT, R32.reuse, R239, PT ;  /* 0x000000ef2000720c */ /* 0x040fe40003fc6270 */
[C---:B------:R-:W-:Y:S02]  /*1daf0*/  ISETP.GE.AND P3, PT, R32.reuse, R237, PT ;  /* 0x000000ed2000720c */ /* 0x040fe40003f66270 */
[----:B------:R-:W-:Y:S01]  /*1db00*/  ISETP.GE.AND P5, PT, R32, R238, PT ;  /* 0x000000ee2000720c */ /* 0x000fe20003fa6270 */
[----:B------:R-:W-:Y:S01]  /*1db10*/  IMAD.MOV.U32 R32, RZ, RZ, R196 ;  /* 0x000000ffff207224 */ /* 0x000fe200078e00c4 */
[----:B------:R-:W-:Y:S01]  /*1db20*/  FSEL R35, R35, -INF , P4 ;  /* 0xff80000023237808 */ /* 0x000fe20002000000 */
[----:B------:R-:W-:Y:S01]  /*1db30*/  VIADD R12, R29, 0xffffff51 ;  /* 0xffffff511d0c7836 */ /* 0x000fe20000000000 */
[----:B------:R-:W-:Y:S02]  /*1db40*/  FSEL R196, R16, -INF , P5 ;  /* 0xff80000010c47808 */ /* 0x000fe40002800000 */
[----:B------:R-:W-:-:S02]  /*1db50*/  I2FP.F32.S32 R18, R32 ;  /* 0x0000002000127245 */ /* 0x000fc40000201400 */
[----:B------:R-:W-:Y:S01]  /*1db60*/  I2FP.F32.S32 R16, R19 ;  /* 0x0000001300107245 */ /* 0x000fe20000201400 */
[----:B-1----:R-:W-:Y:S01]  /*1db70*/  HMMA.16816.F32.BF16 R24, R164, R4, R24 ;  /* 0x00000004a418723c */ /* 0x002fe20000041818 */
[----:B------:R-:W-:Y:S02]  /*1db80*/  FSEL R192, R35, -INF , !P6 ;  /* 0xff80000023c07808 */ /* 0x000fe40007000000 */
[----:B------:R-:W-:Y:S01]  /*1db90*/  FSEL R196, R196, -INF , !P3 ;  /* 0xff800000c4c47808 */ /* 0x000fe20005800000 */
[----:B--2---:R-:W-:Y:S01]  /*1dba0*/  FFMA.FTZ R5, -R236, R18, R17 ;  /* 0x00000012ec057223 */ /* 0x004fe20000010111 */
[C---:B------:R-:W-:Y:S02]  /*1dbb0*/  ISETP.GE.AND P4, PT, R12.reuse, R240, PT ;  /* 0x000000f00c00720c */ /* 0x040fe40003f86270 */
[C---:B------:R-:W-:Y:S02]  /*1dbc0*/  ISETP.GE.AND P6, PT, R12.reuse, R239, PT ;  /* 0x000000ef0c00720c */ /* 0x040fe40003fc6270 */
[----:B------:R-:W-:-:S02]  /*1dbd0*/  ISETP.GE.AND P5, PT, R12, R237, PT ;  /* 0x000000ed0c00720c */ /* 0x000fc40003fa6270 */
[----:B------:R-:W-:Y:S01]  /*1dbe0*/  ISETP.GE.AND P3, PT, R12, R238, PT ;  /* 0x000000ee0c00720c */ /* 0x000fe20003f66270 */
[----:B----4-:R-:W-:Y:S02]  /*1dbf0*/  FFMA.FTZ R12, -R236, R16, R13 ;  /* 0x00000010ec0c7223 */ /* 0x010fe4000001010d */
[----:B------:R1:W2:Y:S01]  /*1dc00*/  LDSM.16.M88.4 R16, [R2+0xb800] ;  /* 0x00b800000210783b */ /* 0x0002a20000000200 */
[-C--:B------:R-:W-:Y:S01]  /*1dc10*/  FMUL.FTZ R8, R8, R200.reuse ;  /* 0x000000c808087220 */ /* 0x080fe20000410000 */
[----:B------:R-:W-:-:S03]  /*1dc20*/  FMUL.FTZ R10, R10, R200 ;  /* 0x000000c80a0a7220 */ /* 0x000fc60000410000 */
[----:B------:R3:W4:Y:S01]  /*1dc30*/  MUFU.TANH R33, R8 ;  /* 0x0000000800217308 */ /* 0x0007220000002400 */
[----:B------:R-:W-:-:S07]  /*1dc40*/  FSEL R5, R5, -INF , P4 ;  /* 0xff80000005057808 */ /* 0x000fce0002000000 */
[----:B------:R-:W5:Y:S01]  /*1dc50*/  MUFU.TANH R13, R10 ;  /* 0x0000000a000d7308 */ /* 0x000f620000002400 */
[----:B---3--:R-:W-:Y:S02]  /*1dc60*/  IABS R8, R184 ;  /* 0x000000b800087213 */ /* 0x008fe40000000000 */
[----:B------:R-:W-:Y:S01]  /*1dc70*/  FSEL R184, R5, -INF , !P6 ;  /* 0xff80000005b87808 */ /* 0x000fe20007000000 */
[-C--:B------:R-:W-:Y:S01]  /*1dc80*/  FMUL.FTZ R5, R9, R200.reuse ;  /* 0x000000c809057220 */ /* 0x080fe20000410000 */
[----:B------:R-:W-:Y:S01]  /*1dc90*/  FMUL.FTZ R9, R11, R200 ;  /* 0x000000c80b097220 */ /* 0x000fe20000410000 */
[----:B------:R-:W-:Y:S02]  /*1dca0*/  I2FP.F32.S32 R8, R8 ;  /* 0x0000000800087245 */ /* 0x000fe40000201400 */
[----:B-1----:R-:W-:Y:S02]  /*1dcb0*/  IABS R2, R194 ;  /* 0x000000c200027213 */ /* 0x002fe40000000000 */
[----:B------:R-:W-:Y:S01]  /*1dcc0*/  MUFU.TANH R5, R5 ;  /* 0x0000000500057308 */ /* 0x000fe20000002400 */
[----:B----4-:R-:W-:Y:S01]  /*1dcd0*/  FFMA.FTZ R33, -R236, R8, R33 ;  /* 0x00000008ec217223 */ /* 0x010fe20000010121 */
[----:B------:R-:W-:Y:S01]  /*1dce0*/  I2FP.F32.S32 R2, R2 ;  /* 0x0000000200027245 */ /* 0x000fe20000201400 */
[----:B------:R-:W-:Y:S01]  /*1dcf0*/  VIADD R4, R29, 0xffffff58 ;  /* 0xffffff581d047836 */ /* 0x000fe20000000000 */
[----:B------:R-:W-:-:S02]  /*1dd00*/  FSEL R12, R12, -INF , P3 ;  /* 0xff8000000c0c7808 */ /* 0x000fc40001800000 */
[----:B------:R-:W-:Y:S02]  /*1dd10*/  IABS R198, R198 ;  /* 0x000000c600c67213 */ /* 0x000fe40000000000 */
[----:B------:R-:W1:Y:S01]  /*1dd20*/  MUFU.TANH R9, R9 ;  /* 0x0000000900097308 */ /* 0x000e620000002400 */
[----:B------:R-:W-:Y:S01]  /*1dd30*/  IABS R8, R182 ;  /* 0x000000b600087213 */ /* 0x000fe20000000000 */
[----:B-----5:R-:W-:Y:S01]  /*1dd40*/  FFMA.FTZ R2, -R236, R2, R13 ;  /* 0x00000002ec027223 */ /* 0x020fe2000001010d */
[----:B------:R-:W-:Y:S01]  /*1dd50*/  FSEL R194, R12, -INF , !P5 ;  /* 0xff8000000cc27808 */ /* 0x000fe20006800000 */
[----:B------:R-:W-:Y:S01]  /*1dd60*/  IMAD.MOV.U32 R11, RZ, RZ, R198 ;  /* 0x000000ffff0b7224 */ /* 0x000fe200078e00c6 */
[C---:B------:R-:W-:Y:S01]  /*1dd70*/  ISETP.GE.AND P4, PT, R4.reuse, R240, PT ;  /* 0x000000f00400720c */ /* 0x040fe20003f86270 */
[----:B------:R-:W-:Y:S01]  /*1dd80*/  IMAD.MOV.U32 R10, RZ, RZ, R8 ;  /* 0x000000ffff0a7224 */ /* 0x000fe200078e0008 */
[C---:B------:R-:W-:Y:S02]  /*1dd90*/  ISETP.GE.AND P5, PT, R4.reuse, R238, PT ;  /* 0x000000ee0400720c */ /* 0x040fe40003fa6270 */
[----:B------:R-:W-:-:S02]  /*1dda0*/  ISETP.GE.AND P6, PT, R4, R239, PT ;  /* 0x000000ef0400720c */ /* 0x000fc40003fc6270 */
[----:B------:R-:W-:Y:S01]  /*1ddb0*/  ISETP.GE.AND P3, PT, R4, R237, PT ;  /* 0x000000ed0400720c */ /* 0x000fe20003f66270 */
[----:B------:R-:W-:Y:S01]  /*1ddc0*/  VIADD R4, R29, 0xffffff59 ;  /* 0xffffff591d047836 */ /* 0x000fe20000000000 */
[----:B------:R-:W-:Y:S02]  /*1ddd0*/  FSEL R33, R33, -INF , P4 ;  /* 0xff80000021217808 */ /* 0x000fe40002000000 */
[----:B------:R-:W-:Y:S02]  /*1dde0*/  FSEL R198, R2, -INF , P5 ;  /* 0xff80000002c67808 */ /* 0x000fe40002800000 */
[----:B------:R-:W-:Y:S02]  /*1ddf0*/  I2FP.F32.S32 R8, R11 ;  /* 0x0000000b00087245 */ /* 0x000fe40000201400 */
[----:B------:R-:W-:Y:S01]  /*1de00*/  I2FP.F32.S32 R2, R10 ;  /* 0x0000000a00027245 */ /* 0x000fe20000201400 */
[----:B------:R-:W-:Y:S01]  /*1de10*/  HMMA.16816.F32.BF16 R20, R152, R14, R20 ;  /* 0x0000000e9814723c */ /* 0x000fe20000041814 */
[----:B------:R-:W-:-:S02]  /*1de20*/  FSEL R182, R33, -INF , !P6 ;  /* 0xff80000021b67808 */ /* 0x000fc40007000000 */
[----:B------:R-:W-:Y:S02]  /*1de30*/  FSEL R198, R198, -INF , !P3 ;  /* 0xff800000c6c67808 */ /* 0x000fe40005800000 */
[C---:B------:R-:W-:Y:S02]  /*1de40*/  ISETP.GE.AND P4, PT, R4.reuse, R240, PT ;  /* 0x000000f00400720c */ /* 0x040fe40003f86270 */
[C---:B------:R-:W-:Y:S01]  /*1de50*/  ISETP.GE.AND P6, PT, R4.reuse, R239, PT ;  /* 0x000000ef0400720c */ /* 0x040fe20003fc6270 */
[----:B--2---:R-:W-:Y:S01]  /*1de60*/  HMMA.16816.F32.BF16 R12, R152, R16, R172 ;  /* 0x00000010980c723c */ /* 0x004fe200000418ac */
[----:B------:R-:W-:Y:S01]  /*1de70*/  ISETP.GE.AND P5, PT, R4, R237, PT ;  /* 0x000000ed0400720c */ /* 0x000fe20003fa6270 */
[----:B-1----:R-:W-:Y:S01]  /*1de80*/  FFMA.FTZ R16, -R236, R2, R9 ;  /* 0x00000002ec107223 */ /* 0x002fe20000010109 */
[----:B------:R-:W-:Y:S01]  /*1de90*/  ISETP.GE.AND P3, PT, R4, R238, PT ;  /* 0x000000ee0400720c */ /* 0x000fe20003f66270 */
[----:B------:R-:W-:Y:S02]  /*1dea0*/  FFMA.FTZ R4, -R236, R8, R5 ;  /* 0x00000008ec047223 */ /* 0x000fe40000010105 */
[----:B------:R1:W2:Y:S01]  /*1deb0*/  LDSM.16.M88.4 R8, [R0+0xb800] ;  /* 0x00b800000008783b */ /* 0x0002a20000000200 */
[-C--:B------:R-:W-:Y:S01]  /*1dec0*/  FMUL.FTZ R24, R24, R200.reuse ;  /* 0x000000c818187220 */ /* 0x080fe20000410000 */
[-C--:B------:R-:W-:Y:S01]  /*1ded0*/  FMUL.FTZ R17, R26, R200.reuse ;  /* 0x000000c81a117220 */ /* 0x080fe20000410000 */
[----:B------:R-:W-:-:S03]  /*1dee0*/  FMUL.FTZ R25, R25, R200 ;  /* 0x000000c819197220 */ /* 0x000fc60000410000 */
[----:B------:R-:W-:Y:S01]  /*1def0*/  HMMA.16816.F32.BF16 R20, R164, R6, R20 ;  /* 0x00000006a414723c */ /* 0x000fe20000041814 */
[----:B------:R3:W4:Y:S01]  /*1df00*/  MUFU.TANH R5, R24 ;  /* 0x0000001800057308 */ /* 0x0007220000002400 */
[----:B------:R-:W-:Y:S01]  /*1df10*/  FSEL R26, R4, -INF , P4 ;  /* 0xff800000041a7808 */ /* 0x000fe20002000000 */
[----:B------:R-:W-:Y:S01]  /*1df20*/  FMUL.FTZ R27, R27, R200 ;  /* 0x000000c81b1b7220 */ /* 0x000fe20000410000 */
[----:B------:R-:W-:Y:S01]  /*1df30*/  VIADD R2, R29, 0xffffff60 ;  /* 0xffffff601d027836 */ /* 0x000fe20000000000 */
[----:B------:R-:W-:Y:S01]  /*1df40*/  FSEL R16, R16, -INF , P3 ;  /* 0xff80000010107808 */ /* 0x000fe20001800000 */
[----:B------:R-:W-:-:S04]  /*1df50*/  DEPBAR.LE SB0, 0x0 ;  /* 0x000080000000791a */ /* 0x000fc80000000000 */
[----:B------:R-:W5:Y:S01]  /*1df60*/  MUFU.TANH R17, R17 ;  /* 0x0000001100117308 */ /* 0x000f620000002400 */
[----:B------:R-:W-:-:S04]  /*1df70*/  IABS R4, R186 ;  /* 0x000000ba00047213 */ /* 0x000fc80000000000 */
[----:B------:R-:W-:Y:S02]  /*1df80*/  I2FP.F32.S32 R4, R4 ;  /* 0x0000000400047245 */ /* 0x000fe40000201400 */
[----:B---3--:R-:W-:-:S04]  /*1df90*/  IABS R24, R180 ;  /* 0x000000b400187213 */ /* 0x008fc80000000000 */
[----:B-1----:R-:W-:Y:S01]  /*1dfa0*/  I2FP.F32.S32 R0, R24 ;  /* 0x0000001800007245 */ /* 0x002fe20000201400 */
[----:B----4-:R-:W-:Y:S01]  /*1dfb0*/  FFMA.FTZ R4, -R236, R4, R5 ;  /* 0x00000004ec047223 */ /* 0x010fe20000010105 */
[----:B------:R-:W1:Y:S01]  /*1dfc0*/  MUFU.TANH R25, R25 ;  /* 0x0000001900197308 */ /* 0x000e620000002400 */
[----:B------:R-:W-:Y:S02]  /*1dfd0*/  FSEL R180, R16, -INF , !P5 ;  /* 0xff80000010b47808 */ /* 0x000fe40006800000 */
[----:B-----5:R-:W-:Y:S01]  /*1dfe0*/  FFMA.FTZ R17, -R236, R0, R17 ;  /* 0x00000000ec117223 */ /* 0x020fe20000010111 */
[C---:B------:R-:W-:Y:S02]  /*1dff0*/  ISETP.GE.AND P4, PT, R2.reuse, R240, PT ;  /* 0x000000f00200720c */ /* 0x040fe40003f86270 */
[----:B------:R-:W-:Y:S02]  /*1e000*/  ISETP.GE.AND P5, PT, R2, R238, PT ;  /* 0x000000ee0200720c */ /* 0x000fe40003fa6270 */
[----:B------:R-:W3:Y:S01]  /*1e010*/  MUFU.TANH R5, R27 ;  /* 0x0000001b00057308 */ /* 0x000ee20000002400 */
[----:B------:R-:W-:Y:S01]  /*1e020*/  FSEL R186, R26, -INF , !P6 ;  /* 0xff8000001aba7808 */ /* 0x000fe20007000000 */
[----:B------:R-:W-:Y:S01]  /*1e030*/  VIADD R0, R29, 0xffffff61 ;  /* 0xffffff611d007836 */ /* 0x000fe20000000000 */
[----:B------:R-:W-:-:S02]  /*1e040*/  ISETP.GE.AND P6, PT, R2, R239, PT ;  /* 0x000000ef0200720c */ /* 0x000fc40003fc6270 */
[----:B------:R-:W-:Y:S02]  /*1e050*/  ISETP.GE.AND P3, PT, R2, R237, PT ;  /* 0x000000ed0200720c */ /* 0x000fe40003f66270 */
[----:B------:R-:W-:Y:S02]  /*1e060*/  FSEL R172, R4, -INF , P4 ;  /* 0xff80000004ac7808 */ /* 0x000fe40002000000 */
[----:B------:R-:W-:Y:S02]  /*1e070*/  FSEL R17, R17, -INF , P5 ;  /* 0xff80000011117808 */ /* 0x000fe40002800000 */
[----:B------:R-:W-:Y:S02]  /*1e080*/  IABS R2, R138 ;  /* 0x0000008a00027213 */ /* 0x000fe40000000000 */
[----:B------:R-:W-:Y:S02]  /*1e090*/  IABS R4, R143 ;  /* 0x0000008f00047213 */ /* 0x000fe40000000000 */
[----:B------:R-:W-:-:S02]  /*1e0a0*/  FSEL R172, R172, -INF , !P6 ;  /* 0xff800000acac7808 */ /* 0x000fc40007000000 */
[----:B------:R-:W-:Y:S01]  /*1e0b0*/  FSEL R178, R17, -INF , !P3 ;  /* 0xff80000011b27808 */ /* 0x000fe20005800000 */
[----:B------:R-:W-:Y:S01]  /*1e0c0*/  FMUL.FTZ R20, R20, R200 ;  /* 0x000000c814147220 */ /* 0x000fe20000410000 */
[C---:B------:R-:W-:Y:S02]  /*1e0d0*/  ISETP.GE.AND P4, PT, R0.reuse, R240, PT ;  /* 0x000000f00000720c */ /* 0x040fe40003f86270 */
[C---:B------:R-:W-:Y:S02]  /*1e0e0*/  ISETP.GE.AND P6, PT, R0.reuse, R239, PT ;  /* 0x000000ef0000720c */ /* 0x040fe40003fc6270 */
[C---:B------:R-:W-:Y:S02]  /*1e0f0*/  ISETP.GE.AND P5, PT, R0.reuse, R237, PT ;  /* 0x000000ed0000720c */ /* 0x040fe40003fa6270 */
[----:B------:R-:W-:Y:S02]  /*1e100*/  ISETP.GE.AND P3, PT, R0, R238, PT ;  /* 0x000000ee0000720c */ /* 0x000fe40003f66270 */
[----:B------:R-:W-:-:S02]  /*1e110*/  I2FP.F32.S32 R2, R2 ;  /* 0x0000000200027245 */ /* 0x000fc40000201400 */
[----:B------:R-:W-:Y:S01]  /*1e120*/  I2FP.F32.S32 R0, R4 ;  /* 0x0000000400007245 */ /* 0x000fe20000201400 */
[----:B--2---:R-:W-:Y:S01]  /*1e130*/  HMMA.16816.F32.BF16 R12, R164, R8, R12 ;  /* 0x00000008a40c723c */ /* 0x004fe2000004180c */
[----:B------:R-:W-:Y:S01]  /*1e140*/  FMUL.FTZ R9, R22, R200 ;  /* 0x000000c816097220 */ /* 0x000fe20000410000 */
[----:B------:R-:W2:Y:S01]  /*1e150*/  MUFU.TANH R7, R20 ;  /* 0x0000001400077308 */ /* 0x000ea20000002400 */
[C---:B-1----:R-:W-:Y:S01]  /*1e160*/  FFMA.FTZ R25, -R236.reuse, R2, R25 ;  /* 0x00000002ec197223 */ /* 0x042fe20000010119 */
[----:B---3--:R-:W-:Y:S01]  /*1e170*/  FFMA.FTZ R0, -R236, R0, R5 ;  /* 0x00000000ec007223 */ /* 0x008fe20000010105 */
[----:B------:R-:W-:Y:S01]  /*1e180*/  VIADD R2, R29, 0xffffff68 ;  /* 0xffffff681d027836 */ /* 0x000fe20000000000 */
[----:B------:R-:W-:Y:S02]  /*1e190*/  IABS R4, R145 ;  /* 0x0000009100047213 */ /* 0x000fe40000000000 */
[----:B------:R-:W-:Y:S02]  /*1e1a0*/  FSEL R25, R25, -INF , P4 ;  /* 0xff80000019197808 */ /* 0x000fe40002000000 */
[----:B------:R-:W1:Y:S01]  /*1e1b0*/  MUFU.TANH R9, R9 ;  /* 0x0000000900097308 */ /* 0x000e620000002400 */
[----:B------:R-:W-:-:S02]  /*1e1c0*/  FSEL R174, R0, -INF , P3 ;  /* 0xff80000000ae7808 */ /* 0x000fc40001800000 */
[----:B------:R-:W-:Y:S02]  /*1e1d0*/  IABS R5, R140 ;  /* 0x0000008c00057213 */ /* 0x000fe40000000000 */
[----:B------:R-:W-:Y:S02]  /*1e1e0*/  FSEL R168, R25, -INF , !P6 ;  /* 0xff80000019a87808 */ /* 0x000fe40007000000 */
[----:B------:R-:W-:Y:S02]  /*1e1f0*/  FSEL R174, R174, -INF , !P5 ;  /* 0xff800000aeae7808 */ /* 0x000fe40006800000 */
[C---:B------:R-:W-:Y:S02]  /*1e200*/  ISETP.GE.AND P4, PT, R2.reuse, R240, PT ;  /* 0x000000f00200720c */ /* 0x040fe40003f86270 */
[C---:B------:R-:W-:Y:S02]  /*1e210*/  ISETP.GE.AND P6, PT, R2.reuse, R239, PT ;  /* 0x000000ef0200720c */ /* 0x040fe40003fc6270 */
[----:B------:R-:W-:-:S02]  /*1e220*/  ISETP.GE.AND P3, PT, R2, R237, PT ;  /* 0x000000ed0200720c */ /* 0x000fc40003f66270 */
[----:B------:R-:W-:Y:S01]  /*1e230*/  ISETP.GE.AND P5, PT, R2, R238, PT ;  /* 0x000000ee0200720c */ /* 0x000fe20003fa6270 */
[----:B------:R-:W-:Y:S01]  /*1e240*/  IMAD.MOV.U32 R2, RZ, RZ, R4 ;  /* 0x000000ffff027224 */ /* 0x000fe200078e0004 */
[----:B------:R-:W-:-:S04]  /*1e250*/  I2FP.F32.S32 R0, R5 ;  /* 0x0000000500007245 */ /* 0x000fc80000201400 */
[----:B------:R-:W-:Y:S01]  /*1e260*/  I2FP.F32.S32 R2, R2 ;  /* 0x0000000200027245 */ /* 0x000fe20000201400 */
[----:B--2---:R-:W-:Y:S01]  /*1e270*/  FFMA.FTZ R4, -R236, R0, R7 ;  /* 0x00000000ec047223 */ /* 0x004fe20000010107 */
[-C--:B------:R-:W-:Y:S01]  /*1e280*/  FMUL.FTZ R21, R21, R200.reuse ;  /* 0x000000c815157220 */ /* 0x080fe20000410000 */
[-C--:B------:R-:W-:Y:S01]  /*1e290*/  FMUL.FTZ R7, R12, R200.reuse ;  /* 0x000000c80c077220 */ /* 0x080fe20000410000 */
[----:B------:R-:W-:Y:S01]  /*1e2a0*/  FMUL.FTZ R23, R23, R200 ;  /* 0x000000c817177220 */ /* 0x000fe20000410000 */
[----:B-1----:R-:W-:Y:S01]  /*1e2b0*/  FFMA.FTZ R8, -R236, R2, R9 ;  /* 0x00000002ec087223 */ /* 0x002fe20000010109 */
[----:B------:R-:W-:Y:S02]  /*1e2c0*/  FSEL R4, R4, -INF , P4 ;  /* 0xff80000004047808 */ /* 0x000fe40002000000 */
[----:B------:R-:W-:Y:S01]  /*1e2d0*/  IABS R6, R146 ;  /* 0x0000009200067213 */ /* 0x000fe20000000000 */
[----:B------:R-:W-:Y:S01]  /*1e2e0*/  HMMA.16816.F32.BF16 R188, R152, R18, R188 ;  /* 0x0000001298bc723c */ /* 0x000fe200000418bc */
[----:B------:R-:W1:Y:S01]  /*1e2f0*/  MUFU.TANH R5, R21 ;  /* 0x0000001500057308 */ /* 0x000e620000002400 */
[----:B------:R-:W-:Y:S01]  /*1e300*/  FSEL R170, R4, -INF , !P6 ;  /* 0xff80000004aa7808 */ /* 0x000fe20007000000 */
[----:B------:R-:W-:Y:S01]  /*1e310*/  VIADD R0, R29, 0xffffff69 ;  /* 0xffffff691d007836 */ /* 0x000fe20000000000 */
[----:B------:R-:W-:Y:S01]  /*1e320*/  FSEL R8, R8, -INF , P5 ;  /* 0xff80000008087808 */ /* 0x000fe20002800000 */
[----:B------:R-:W-:Y:S01]  /*1e330*/  IMAD.MOV.U32 R4, RZ, RZ, R6 ;  /* 0x000000ffff047224 */ /* 0x000fe200078e0006 */
[----:B------:R-:W-:-:S03]  /*1e340*/  IABS R6, R176 ;  /* 0x000000b000067213 */ /* 0x000fc60000000000 */
[----:B------:R-:W2:Y:S01]  /*1e350*/  MUFU.TANH R9, R23 ;  /* 0x0000001700097308 */ /* 0x000ea20000002400 */
[----:B------:R-:W-:Y:S02]  /*1e360*/  FSEL R176, R8, -INF , !P3 ;  /* 0xff80000008b07808 */ /* 0x000fe40005800000 */
[----:B------:R-:W-:-:S05]  /*1e370*/  ISETP.GE.AND P4, PT, R0, R240, PT ;  /* 0x000000f00000720c */ /* 0x000fca0003f86270 */
[----:B------:R-:W3:Y:S01]  /*1e380*/  MUFU.TANH R7, R7 ;  /* 0x0000000700077308 */ /* 0x000ee20000002400 */
[C---:B------:R-:W-:Y:S02]  /*1e390*/  ISETP.GE.AND P6, PT, R0.reuse, R239, PT ;  /* 0x000000ef0000720c */ /* 0x040fe40003fc6270 */
[C---:B------:R-:W-:Y:S02]  /*1e3a0*/  ISETP.GE.AND P5, PT, R0.reuse, R237, PT ;  /* 0x000000ed0000720c */ /* 0x040fe40003fa6270 */
[----:B------:R-:W-:Y:S01]  /*1e3b0*/  ISETP.GE.AND P3, PT, R0, R238, PT ;  /* 0x000000ee0000720c */ /* 0x000fe20003f66270 */
[----:B------:R-:W-:Y:S01]  /*1e3c0*/  IMAD.MOV.U32 R0, RZ, RZ, R6 ;  /* 0x000000ffff007224 */ /* 0x000fe200078e0006 */
[----:B------:R-:W-:Y:S02]  /*1e3d0*/  IABS R2, R147 ;  /* 0x0000009300027213 */ /* 0x000fe40000000000 */
[----:B------:R-:W-:Y:S02]  /*1e3e0*/  I2FP.F32.S32 R4, R4 ;  /* 0x0000000400047245 */ /* 0x000fe40000201400 */
[----:B------:R-:W-:-:S02]  /*1e3f0*/  I2FP.F32.S32 R0, R0 ;  /* 0x0000000000007245 */ /* 0x000fc40000201400 */
[----:B------:R-:W-:Y:S01]  /*1e400*/  I2FP.F32.S32 R2, R2 ;  /* 0x0000000200027245 */ /* 0x000fe20000201400 */
[----:B------:R-:W-:Y:S01]  /*1e410*/  FMUL.FTZ R14, R14, R200 ;  /* 0x000000c80e0e7220 */ /* 0x000fe20000410000 */
[C---:B-1----:R-:W-:Y:S01]  /*1e420*/  FFMA.FTZ R4, -R236.reuse, R4, R5 ;  /* 0x00000004ec047223 */ /* 0x042fe20000010105 */
[C---:B--2---:R-:W-:Y:S01]  /*1e430*/  FFMA.FTZ R0, -R236.reuse, R0, R9 ;  /* 0x00000000ec007223 */ /* 0x044fe20000010109 */
[----:B------:R-:W-:Y:S01]  /*1e440*/  HMMA.16816.F32.BF16 R188, R164, R10, R188 ;  /* 0x0000000aa4bc723c */ /* 0x000fe200000418bc */
[----:B---3--:R-:W-:Y:S01]  /*1e450*/  FFMA.FTZ R2, -R236, R2, R7 ;  /* 0x00000002ec027223 */ /* 0x008fe20000010107 */
[----:B------:R-:W-:Y:S01]  /*1e460*/  FMUL.FTZ R9, R13, R200 ;  /* 0x000000c80d097220 */ /* 0x000fe20000410000 */
[----:B------:R-:W1:Y:S01]  /*1e470*/  MUFU.TANH R7, R14 ;  /* 0x0000000e00077308 */ /* 0x000e620000002400 */
[----:B------:R-:W-:Y:S02]  /*1e480*/  FSEL R4, R4, -INF , P4 ;  /* 0xff80000004047808 */ /* 0x000fe40002000000 */
[----:B------:R-:W-:-:S02]  /*1e490*/  IABS R162, R162 ;  /* 0x000000a200a27213 */ /* 0x000fc40000000000 */
[----:B------:R-:W-:-:S03]  /*1e4a0*/  FSEL R164, R4, -INF , !P6 ;  /* 0xff80000004a47808 */ /* 0x000fc60007000000 */
[----:B------:R-:W2:Y:S01]  /*1e4b0*/  MUFU.TANH R9, R9 ;  /* 0x0000000900097308 */ /* 0x000ea20000002400 */
[----:B------:R-:W-:Y:S01]  /*1e4c0*/  IMAD.MOV.U32 R4, RZ, RZ, R162 ;  /* 0x000000ffff047224 */ /* 0x000fe200078e00a2 */
[----:B------:R-:W-:Y:S01]  /*1e4d0*/  FSEL R162, R0, -INF , P3 ;  /* 0xff80000000a27808 */ /* 0x000fe20001800000 */
[----:B------:R-:W-:Y:S01]  /*1e4e0*/  VIADD R5, R29, 0xffffff70 ;  /* 0xffffff701d057836 */ /* 0x000fe20000000000 */
[----:B------:R-:W-:Y:S02]  /*1e4f0*/  IABS R6, R251 ;  /* 0x000000fb00067213 */ /* 0x000fe40000000000 */
[----:B------:R-:W-:Y:S02]  /*1e500*/  I2FP.F32.S32 R0, R4 ;  /* 0x0000000400007245 */ /* 0x000fe40000201400 */
[----:B------:R-:W-:Y:S02]  /*1e510*/  FSEL R162, R162, -INF , !P5 ;  /* 0xff800000a2a27808 */ /* 0x000fe40006800000 */
[C---:B------:R-:W-:Y:S01]  /*1e520*/  ISETP.GE.AND P4, PT, R5.reuse, R240, PT ;  /* 0x000000f00500720c */ /* 0x040fe20003f86270 */
[----:B-1----:R-:W-:Y:S01]  /*1e530*/  FFMA.FTZ R0, -R236, R0, R7 ;  /* 0x00000000ec007223 */ /* 0x002fe20000010107 */
[----:B------:R-:W-:-:S02]  /*1e540*/  ISETP.GE.AND P6, PT, R5, R239, PT ;  /* 0x000000ef0500720c */ /* 0x000fc40003fc6270 */
[C---:B------:R-:W-:Y:S02]  /*1e550*/  ISETP.GE.AND P3, PT, R5.reuse, R237, PT ;  /* 0x000000ed0500720c */ /* 0x040fe40003f66270 */
[----:B------:R-:W-:Y:S01]  /*1e560*/  ISETP.GE.AND P5, PT, R5, R238, PT ;  /* 0x000000ee0500720c */ /* 0x000fe20003fa6270 */
[----:B------:R-:W-:Y:S01]  /*1e570*/  FMUL.FTZ R5, R15, R200 ;  /* 0x000000c80f057220 */ /* 0x000fe20000410000 */
[----:B------:R-:W-:Y:S01]  /*1e580*/  I2FP.F32.S32 R6, R6 ;  /* 0x0000000600067245 */ /* 0x000fe20000201400 */
[----:B------:R-:W-:-:S04]  /*1e590*/  FMUL.FTZ R7, R188, R200 ;  /* 0x000000c8bc077220 */ /* 0x000fc80000410000 */
[----:B--2---:R-:W-:Y:S01]  /*1e5a0*/  FFMA.FTZ R6, -R236, R6, R9 ;  /* 0x00000006ec067223 */ /* 0x004fe20000010109 */
[----:B------:R-:W1:Y:S01]  /*1e5b0*/  MUFU.TANH R5, R5 ;  /* 0x0000000500057308 */ /* 0x000e620000002400 */
[-C--:B------:R-:W-:Y:S01]  /*1e5c0*/  FMUL.FTZ R9, R189, R200.reuse ;  /* 0x000000c8bd097220 */ /* 0x080fe20000410000 */
[----:B------:R-:W-:Y:S02]  /*1e5d0*/  VIADD R4, R29, 0xffffff71 ;  /* 0xffffff711d047836 */ /* 0x000fe40000000000 */
[----:B------:R-:W-:-:S04]  /*1e5e0*/  FMUL.FTZ R190, R190, R200 ;  /* 0x000000c8bebe7220 */ /* 0x000fc80000410000 */
[----:B------:R-:W2:Y:S01]  /*1e5f0*/  MUFU.TANH R7, R7 ;  /* 0x0000000700077308 */ /* 0x000ea20000002400 */
[----:B------:R-:W-:Y:S02]  /*1e600*/  FSEL R2, R2, -INF , P4 ;  /* 0xff80000002027808 */ /* 0x000fe40002000000 */
[----:B------:R-:W-:Y:S02]  /*1e610*/  FSEL R0, R0, -INF , P5 ;  /* 0xff80000000007808 */ /* 0x000fe40002800000 */
[----:B------:R-:W-:-:S03]  /*1e620*/  IABS R249, R249 ;  /* 0x000000f900f97213 */ /* 0x000fc60000000000 */
[----:B------:R-:W3:Y:S01]  /*1e630*/  MUFU.TANH R9, R9 ;  /* 0x0000000900097308 */ /* 0x000ee20000002400 */
[----:B------:R-:W-:Y:S02]  /*1e640*/  ISETP.GE.AND P4, PT, R4, R240, PT ;  /* 0x000000f00400720c */ /* 0x000fe40003f86270 */
[----:B------:R-:W-:Y:S01]  /*1e650*/  IABS R243, R243 ;  /* 0x000000f300f37213 */ /* 0x000fe20000000000 */
[----:B------:R-:W-:Y:S01]  /*1e660*/  FMUL.FTZ R191, R191, R200 ;  /* 0x000000c8bfbf7220 */ /* 0x000fe20000410000 */
[----:B------:R-:W-:-:S03]  /*1e670*/  FSEL R2, R2, -INF , !P6 ;  /* 0xff80000002027808 */ /* 0x000fc60007000000 */
[----:B------:R-:W4:Y:S01]  /*1e680*/  MUFU.TANH R11, R190 ;  /* 0x000000be000b7308 */ /* 0x000f220000002400 */
[----:B------:R-:W-:Y:S02]  /*1e690*/  FSEL R0, R0, -INF , !P3 ;  /* 0xff80000000007808 */ /* 0x000fe40005800000 */
[----:B------:R-:W-:Y:S02]  /*1e6a0*/  I2FP.F32.S32 R249, R249 ;  /* 0x000000f900f97245 */ /* 0x000fe40000201400 */
[C---:B------:R-:W-:Y:S02]  /*1e6b0*/  ISETP.GE.AND P6, PT, R4.reuse, R239, PT ;  /* 0x000000ef0400720c */ /* 0x040fe40003fc6270 */
[C---:B------:R-:W-:Y:S02]  /*1e6c0*/  ISETP.GE.AND P5, PT, R4.reuse, R237, PT ;  /* 0x000000ed0400720c */ /* 0x040fe40003fa6270 */
[----:B------:R-:W-:Y:S01]  /*1e6d0*/  ISETP.GE.AND P3, PT, R4, R238, PT ;  /* 0x000000ee0400720c */ /* 0x000fe20003f66270 */
[----:B------:R-:W-:Y:S01]  /*1e6e0*/  VIADD R4, R29, 0xffffff78 ;  /* 0xffffff781d047836 */ /* 0x000fe20000000000 */
[----:B------:R-:W-:-:S02]  /*1e6f0*/  FSEL R6, R6, -INF , P4 ;  /* 0xff80000006067808 */ /* 0x000fc40002000000 */
[----:B------:R-:W-:Y:S02]  /*1e700*/  I2FP.F32.S32 R243, R243 ;  /* 0x000000f300f37245 */ /* 0x000fe40000201400 */
[----:B------:R-:W-:Y:S01]  /*1e710*/  IABS R241, R241 ;  /* 0x000000f100f17213 */ /* 0x000fe20000000000 */
[----:B-1----:R-:W-:Y:S01]  /*1e720*/  FFMA.FTZ R5, -R236, R249, R5 ;  /* 0x000000f9ec057223 */ /* 0x002fe20000010105 */
[----:B------:R-:W-:Y:S01]  /*1e730*/  FSEL R143, R6, -INF , !P6 ;  /* 0xff800000068f7808 */ /* 0x000fe20007000000 */
[----:B------:R-:W1:Y:S01]  /*1e740*/  MUFU.TANH R191, R191 ;  /* 0x000000bf00bf7308 */ /* 0x000e620000002400 */
[----:B------:R-:W-:Y:S01]  /*1e750*/  IABS R217, R217 ;  /* 0x000000d900d97213 */ /* 0x000fe20000000000 */
[----:B--2---:R-:W-:Y:S01]  /*1e760*/  FFMA.FTZ R7, -R236, R243, R7 ;  /* 0x000000f3ec077223 */ /* 0x004fe20000010107 */
[----:B------:R-:W-:Y:S01]  /*1e770*/  I2FP.F32.S32 R6, R241 ;  /* 0x000000f100067245 */ /* 0x000fe20000201400 */
[----:B------:R-:W-:Y:S01]  /*1e780*/  VIADD R29, R29, 0xffffff79 ;  /* 0xffffff791d1d7836 */ /* 0x000fe20000000000 */
[----:B------:R-:W-:Y:S01]  /*1e790*/  BAR.SYNC.DEFER_BLOCKING 0x0 ;  /* 0x0000000000007b1d */ /* 0x000fe20000010000 */
[----:B------:R-:W-:-:S02]  /*1e7a0*/  ISETP.GE.AND P4, PT, R4, R240, PT ;  /* 0x000000f00400720c */ /* 0x000fc40003f86270 */
[----:B------:R-:W-:Y:S01]  /*1e7b0*/  I2FP.F32.S32 R8, R217 ;  /* 0x000000d900087245 */ /* 0x000fe20000201400 */
[C---:B---3--:R-:W-:Y:S01]  /*1e7c0*/  FFMA.FTZ R6, -R236.reuse, R6, R9 ;  /* 0x00000006ec067223 */ /* 0x048fe20000010109 */
[----:B------:R-:W-:Y:S02]  /*1e7d0*/  FSEL R5, R5, -INF , P3 ;  /* 0xff80000005057808 */ /* 0x000fe40001800000 */
[----:B------:R-:W-:Y:S02]  /*1e7e0*/  FSEL R7, R7, -INF , P4 ;  /* 0xff80000007077808 */ /* 0x000fe40002000000 */
[----:B------:R-:W-:Y:S01]  /*1e7f0*/  ISETP.GE.AND P4, PT, R29, R240, PT ;  /* 0x000000f01d00720c */ /* 0x000fe20003f86270 */
[----:B----4-:R-:W-:Y:S01]  /*1e800*/  FFMA.FTZ R8, -R236, R8, R11 ;  /* 0x00000008ec087223 */ /* 0x010fe2000001010b */
[----:B------:R-:W-:Y:S02]  /*1e810*/  IABS R151, R151 ;  /* 0x0000009700977213 */ /* 0x000fe40000000000 */
[----:B------:R-:W-:-:S02]  /*1e820*/  FSEL R139, R5, -INF , !P5 ;  /* 0xff800000058b7808 */ /* 0x000fc40006800000 */
[----:B------:R-:W-:Y:S02]  /*1e830*/  ISETP.GE.AND P5, PT, R4, R238, PT ;  /* 0x000000ee0400720c */ /* 0x000fe40003fa6270 */
[----:B------:R-:W-:Y:S02]  /*1e840*/  FSEL R6, R6, -INF , P4 ;  /* 0xff80000006067808 */ /* 0x000fe40002000000 */
[----:B------:R-:W-:Y:S02]  /*1e850*/  ISETP.GT.AND P4, PT, R67, R216, PT ;  /* 0x000000d84300720c */ /* 0x000fe40003f84270 */
[----:B------:R-:W-:Y:S02]  /*1e860*/  I2FP.F32.S32 R151, R151 ;  /* 0x0000009700977245 */ /* 0x000fe40000201400 */
[----:B------:R-:W-:Y:S02]  /*1e870*/  ISETP.GE.AND P3, PT, R4, R237, PT ;  /* 0x000000ed0400720c */ /* 0x000fe40003f66270 */
[----:B------:R-:W-:Y:S01]  /*1e880*/  FSEL R8, R8, -INF , P5 ;  /* 0xff80000008087808 */ /* 0x000fe20002800000 */
[----:B-1----:R-:W-:Y:S01]  /*1e890*/  FFMA.FTZ R191, -R236, R151, R191 ;  /* 0x00000097ecbf7223 */ /* 0x002fe200000101bf */
[----:B------:R-:W-:-:S02]  /*1e8a0*/  ISETP.GE.AND P6, PT, R4, R239, PT ;  /* 0x000000ef0400720c */ /* 0x000fc40003fc6270 */
[----:B------:R-:W-:Y:S02]  /*1e8b0*/  FSEL R137, R8, -INF , !P3 ;  /* 0xff80000008897808 */ /* 0x000fe40005800000 */
[----:B------:R-:W-:Y:S02]  /*1e8c0*/  ISETP.GE.AND P3, PT, R29, R238, PT ;  /* 0x000000ee1d00720c */ /* 0x000fe40003f66270 */
        /* <DEDUP_REMOVED lines=73> */
.L_x_8094:
        /* <DEDUP_REMOVED lines=8> */
.L_x_8095:
[----:B------:R-:W-:Y:S05]  /*1ede0*/  BSYNC.RECONVERGENT B0 ;  /* 0x0000000000007941 */ /* 0x000fea0003800200 */
.L_x_8093:
        /* <DEDUP_REMOVED lines=105> */
.L_x_8092:
[----:B------:R-:W-:Y:S05]  /*1f480*/  BSYNC.RECONVERGENT B1 ;  /* 0x0000000000017941 */ /* 0x000fea0003800200 */
.L_x_8091:
        /* <DEDUP_REMOVED lines=37> */
[----:B------:R-:W-:Y:S01]  /*1f6e0*/  @P4 IADD3 R53, PT, PT, R53, -0x3, RZ ;  /* 0xfffffffd35354810 */ /* 0x000fe20007ffe0ff */
[----:B------:R-:W1:Y:S01]  /*1f6f0*/  SHFL.BFLY PT, R7, R6, 0x2, 0x1f ;  /* 0x0c401f0006077f89 */ /* 0x000e6200000e0000 */
[----:B------:R-:W-:-:S05]  /*1f700*/  FMNMX3.FTZ R4, R4, R141, R138, !PT ;  /* 0x0000008d04047276 */ /* 0x000fca000781008a */
[----:B------:R-:W3:Y:S01]  /*1f710*/  SHFL.BFLY PT, R5, R4, 0x2, 0x1f ;  /* 0x0c401f0004057f89 */ /* 0x000ee200000e0000 */
[----:B-1----:R-:W-:-:S05]  /*1f720*/  FMNMX.FTZ R7, R6, R7, !PT ;  /* 0x0000000706077209 */ /* 0x002fca0007810000 */
[----:B------:R-:W1:Y:S01]  /*1f730*/  SHFL.BFLY PT, R66, R7, 0x1, 0x1f ;  /* 0x0c201f0007427f89 */ /* 0x000e6200000e0000 */
[----:B---3--:R-:W-:-:S05]  /*1f740*/  FMNMX.FTZ R5, R4, R5, !PT ;  /* 0x0000000504057209 */ /* 0x008fca0007810000 */
        /* <DEDUP_REMOVED lines=11> */
[C---:B------:R-:W-:Y:S01]  /*1f800*/  FMUL.FTZ R153, R152.reuse, R7 ;  /* 0x0000000798997220 */ /* 0x040fe20000410000 */
[----:B------:R-:W-:Y:S01]  /*1f810*/  FMUL.FTZ R8, R152, R5 ;  /* 0x0000000598087220 */ /* 0x000fe20000410000 */
[----:B------:R-:W-:Y:S02]  /*1f820*/  FSEL R147, R147, RZ, P0 ;  /* 0x000000ff93937208 */ /* 0x000fe40000000000 */
[----:B------:R-:W-:Y:S01]  /*1f830*/  ISETP.NE.AND P0, PT, R52, RZ, PT ;  /* 0x000000ff3400720c */ /* 0x000fe20003f05270 */
[----:B------:R-:W1:Y:S01]  /*1f840*/  MUFU.EX2 R134, R8 ;  /* 0x0000000800867308 */ /* 0x000e620000000800 */
        /* <DEDUP_REMOVED lines=9> */
[----:B------:R-:W-:Y:S01]  /*1f8e0*/  IADD3 R52, PT, PT, R202, 0xc040, RZ ;  /* 0x0000c040ca347810 */ /* 0x000fe20007ffe0ff */
[----:B------:R-:W-:Y:S01]  /*1f8f0*/  MUFU.EX2 R146, R146 ;  /* 0x0000009200927308 */ /* 0x000fe20000000800 */
[----:B------:R-:W-:Y:S01]  /*1f900*/  @P0 IADD3 R52, PT, PT, R16, -0x40, RZ ;  /* 0xffffffc010340810 */ /* 0x000fe20007ffe0ff */
[-CC-:B------:R-:W-:Y:S01]  /*1f910*/  FFMA.FTZ R154, R193, R152.reuse, -R147.reuse ;  /* 0x00000098c19a7223 */ /* 0x180fe20000010893 */
[-CC-:B------:R-:W-:Y:S01]  /*1f920*/  FFMA.FTZ R155, R187, R152.reuse, -R147.reuse ;  /* 0x00000098bb9b7223 */ /* 0x180fe20000010893 */
[----:B------:R-:W-:Y:S01]  /*1f930*/  FFMA.FTZ R156, R156, R152, -R147 ;  /* 0x000000989c9c7223 */ /* 0x000fe20000010893 */
[----:B------:R-:W-:Y:S01]  /*1f940*/  IADD3 R135, PT, PT, R135, R52, RZ ;  /* 0x0000003487877210 */ /* 0x000fe20007ffe0ff */
[----:B------:R-:W2:Y:S01]  /*1f950*/  LDSM.16.MT88.4 R28, [R52] ;  /* 0x00000000341c783b */ /* 0x000ea20000004200 */
[-C--:B-1----:R-:W-:Y:S01]  /*1f960*/  FMUL.FTZ R42, R98, R134.reuse ;  /* 0x00000086622a7220 */ /* 0x082fe20000410000 */
[----:B------:R-:W1:Y:S01]  /*1f970*/  MUFU.EX2 R144, R144 ;  /* 0x0000009000907308 */ /* 0x000e620000000800 */
[-C--:B------:R-:W-:Y:S01]  /*1f980*/  FMUL.FTZ R43, R99, R134.reuse ;  /* 0x00000086632b7220 */ /* 0x080fe20000410000 */
[-C--:B------:R-:W-:Y:S01]  /*1f990*/  FMUL.FTZ R94, R94, R134.reuse ;  /* 0x000000865e5e7220 */ /* 0x080fe20000410000 */
[-C--:B------:R-:W-:Y:S01]  /*1f9a0*/  FMUL.FTZ R95, R95, R134.reuse ;  /* 0x000000865f5f7220 */ /* 0x080fe20000410000 */
[----:B------:R-:W3:Y:S01]  /*1f9b0*/  LDSM.16.MT88.4 R36, [R135] ;  /* 0x000000008724783b */ /* 0x000ee20000004200 */
        /* <DEDUP_REMOVED lines=12> */
[----:B-1----:R-:W-:Y:S01]  /*1fa80*/  F2FP.BF16.F32.PACK_AB R5, R144, R146 ;  /* 0x000000929005723e */ /* 0x002fe200000010ff */
[-C--:B------:R-:W-:Y:S01]  /*1fa90*/  FFMA.FTZ R114, R203, R152.reuse, -R151 ;  /* 0x00000098cb727223 */ /* 0x080fe20000010897 */
[----:B------:R-:W-:Y:S01]  /*1faa0*/  FFMA.FTZ R115, R195, R152, -R147 ;  /* 0x00000098c3737223 */ /* 0x000fe20000010893 */
        /* <DEDUP_REMOVED lines=12> */
[----:B------:R-:W1:Y:S01]  /*1fb70*/  MUFU.EX2 R149, R149 ;  /* 0x0000009500957308 */ /* 0x000e620000000800 */
[----:B----4-:R-:W-:Y:S01]  /*1fb80*/  F2FP.BF16.F32.PACK_AB R7, R142, R145 ;  /* 0x000000918e07723e */ /* 0x010fe200000010ff */
[-C--:B------:R-:W-:Y:S01]  /*1fb90*/  FMUL.FTZ R103, R103, R134.reuse ;  /* 0x0000008667677220 */ /* 0x080fe20000410000 */
[-C--:B------:R-:W-:Y:S01]  /*1fba0*/  FMUL.FTZ R78, R78, R134.reuse ;  /* 0x000000864e4e7220 */ /* 0x080fe20000410000 */
[-C--:B------:R-:W-:Y:S01]  /*1fbb0*/  FMUL.FTZ R79, R79, R134.reuse ;  /* 0x000000864f4f7220 */ /* 0x080fe20000410000 */
[-C--:B------:R-:W-:Y:S01]  /*1fbc0*/  FMUL.FTZ R74, R74, R134.reuse ;  /* 0x000000864a4a7220 */ /* 0x080fe20000410000 */
[-C--:B------:R-:W-:Y:S01]  /*1fbd0*/  FMUL.FTZ R75, R75, R134.reuse ;  /* 0x000000864b4b7220 */ /* 0x080fe20000410000 */
[-C--:B------:R-:W-:Y:S01]  /*1fbe0*/  FMUL.FTZ R70, R70, R134.reuse ;  /* 0x0000008646467220 */ /* 0x080fe20000410000 */
[----:B------:R-:W-:Y:S01]  /*1fbf0*/  MUFU.EX2 R148, R148 ;  /* 0x0000009400947308 */ /* 0x000fe20000000800 */
[----:B------:R-:W-:Y:S01]  /*1fc00*/  FMUL.FTZ R71, R71, R134 ;  /* 0x0000008647477220 */ /* 0x000fe20000410000 */
[-CC-:B------:R-:W-:Y:S01]  /*1fc10*/  FFMA.FTZ R157, R157, R152.reuse, -R151.reuse ;  /* 0x000000989d9d7223 */ /* 0x180fe20000010897 */
[-CC-:B------:R-:W-:Y:S01]  /*1fc20*/  FFMA.FTZ R158, R158, R152.reuse, -R151.reuse ;  /* 0x000000989e9e7223 */ /* 0x180fe20000010897 */
[-CC-:B------:R-:W-:Y:S01]  /*1fc30*/  FFMA.FTZ R159, R159, R152.reuse, -R151.reuse ;  /* 0x000000989f9f7223 */ /* 0x180fe20000010897 */
[-C--:B------:R-:W-:Y:S01]  /*1fc40*/  FFMA.FTZ R160, R160, R152.reuse, -R151 ;  /* 0x00000098a0a07223 */ /* 0x080fe20000010897 */
[-CC-:B------:R-:W-:Y:S01]  /*1fc50*/  FFMA.FTZ R161, R161, R152.reuse, -R147.reuse ;  /* 0x00000098a1a17223 */ /* 0x180fe20000010893 */
[--C-:B------:R-:W-:Y:S01]  /*1fc60*/  FFMA.FTZ R163, R163, R152, -R147.reuse ;  /* 0x00000098a3a37223 */ /* 0x100fe20000010893 */
[----:B------:R-:W4:Y:S01]  /*1fc70*/  MUFU.EX2 R3, R3 ;  /* 0x0000000300037308 */ /* 0x000f220000000800 */
[----:B-1----:R-:W-:Y:S01]  /*1fc80*/  F2FP.BF16.F32.PACK_AB R4, R149, R150 ;  /* 0x000000969504723e */ /* 0x002fe200000010ff */
[-C--:B------:R-:W-:Y:S01]  /*1fc90*/  FFMA.FTZ R166, R183, R152.reuse, -R147 ;  /* 0x00000098b7a67223 */ /* 0x080fe20000010893 */
[-C--:B------:R-:W-:Y:S01]  /*1fca0*/  FFMA.FTZ R188, R181, R152.reuse, -R151 ;  /* 0x00000098b5bc7223 */ /* 0x080fe20000010897 */
[-CC-:B------:R-:W-:Y:S01]  /*1fcb0*/  FFMA.FTZ R165, R250, R152.reuse, -R147.reuse ;  /* 0x00000098faa57223 */ /* 0x180fe20000010893 */
[-CC-:B------:R-:W-:Y:S01]  /*1fcc0*/  FFMA.FTZ R167, R248, R152.reuse, -R147.reuse ;  /* 0x00000098f8a77223 */ /* 0x180fe20000010893 */
[-CC-:B------:R-:W-:Y:S01]  /*1fcd0*/  FFMA.FTZ R190, R246, R152.reuse, -R147.reuse ;  /* 0x00000098f6be7223 */ /* 0x180fe20000010893 */
[-C--:B------:R-:W-:Y:S01]  /*1fce0*/  FFMA.FTZ R169, R244, R152.reuse, -R147 ;  /* 0x00000098f4a97223 */ /* 0x080fe20000010893 */
[----:B------:R-:W1:Y:S01]  /*1fcf0*/  MUFU.EX2 R153, R153 ;  /* 0x0000009900997308 */ /* 0x000e620000000800 */
[-CC-:B------:R-:W-:Y:S01]  /*1fd00*/  FFMA.FTZ R171, R242, R152.reuse, -R151.reuse ;  /* 0x00000098f2ab7223 */ /* 0x180fe20000010897 */
[-CC-:B------:R-:W-:Y:S01]  /*1fd10*/  FFMA.FTZ R200, R214, R152.reuse, -R151.reuse ;  /* 0x00000098d6c87223 */ /* 0x180fe20000010897 */
[-CC-:B------:R-:W-:Y:S01]  /*1fd20*/  FFMA.FTZ R173, R212, R152.reuse, -R151.reuse ;  /* 0x00000098d4ad7223 */ /* 0x180fe20000010897 */
[-C--:B------:R-:W-:Y:S01]  /*1fd30*/  FFMA.FTZ R206, R206, R152.reuse, -R151 ;  /* 0x00000098cece7223 */ /* 0x080fe20000010897 */
[-C--:B------:R-:W-:Y:S01]  /*1fd40*/  FFMA.FTZ R204, R204, R152.reuse, -R147 ;  /* 0x00000098cccc7223 */ /* 0x080fe20000010893 */
[-C--:B------:R-:W-:Y:S01]  /*1fd50*/  FFMA.FTZ R181, R182, R152.reuse, -R151 ;  /* 0x00000098b6b57223 */ /* 0x080fe20000010897 */
[--C-:B------:R-:W-:Y:S01]  /*1fd60*/  FFMA.FTZ R175, R196, R152, -R147.reuse ;  /* 0x00000098c4af7223 */ /* 0x100fe20000010893 */
[----:B------:R-:W-:Y:S01]  /*1fd70*/  MUFU.EX2 R114, R114 ;  /* 0x0000007200727308 */ /* 0x000fe20000000800 */
[----:B----4-:R-:W-:Y:S01]  /*1fd80*/  F2FP.BF16.F32.PACK_AB R6, R3, R148 ;  /* 0x000000940306723e */ /* 0x010fe200000010ff */
[-C--:B------:R-:W-:Y:S01]  /*1fd90*/  FFMA.FTZ R194, R194, R152.reuse, -R147 ;  /* 0x00000098c2c27223 */ /* 0x080fe20000010893 */
[-CC-:B------:R-:W-:Y:S01]  /*1fda0*/  FFMA.FTZ R184, R184, R152.reuse, -R151.reuse ;  /* 0x00000098b8b87223 */ /* 0x180fe20000010897 */
[-C--:B------:R-:W-:Y:S01]  /*1fdb0*/  FFMA.FTZ R182, R186, R152.reuse, -R151 ;  /* 0x00000098bab67223 */ /* 0x080fe20000010897 */
[-CC-:B------:R-:W-:Y:S01]  /*1fdc0*/  FFMA.FTZ R180, R180, R152.reuse, -R147.reuse ;  /* 0x00000098b4b47223 */ /* 0x180fe20000010893 */
[-CC-:B------:R-:W-:Y:S01]  /*1fdd0*/  FFMA.FTZ R183, R174, R152.reuse, -R147.reuse ;  /* 0x00000098aeb77223 */ /* 0x180fe20000010893 */
[-C--:B------:R-:W-:Y:S01]  /*1fde0*/  FFMA.FTZ R178, R178, R152.reuse, -R147 ;  /* 0x00000098b2b27223 */ /* 0x080fe20000010893 */
[----:B------:R-:W-:Y:S01]  /*1fdf0*/  MUFU.EX2 R115, R115 ;  /* 0x0000007300737308 */ /* 0x000fe20000000800 */
[-C--:B-1----:R-:W-:Y:S01]  /*1fe00*/  FMUL.FTZ R40, R96, R153.reuse ;  /* 0x0000009960287220 */ /* 0x082fe20000410000 */
[-C--:B------:R-:W-:Y:S01]  /*1fe10*/  FMUL.FTZ R41, R97, R153.reuse ;  /* 0x0000009961297220 */ /* 0x080fe20000410000 */
[-C--:B------:R-:W-:Y:S01]  /*1fe20*/  FMUL.FTZ R92, R92, R153.reuse ;  /* 0x000000995c5c7220 */ /* 0x080fe20000410000 */
[-C--:B------:R-:W-:Y:S01]  /*1fe30*/  FMUL.FTZ R93, R93, R153.reuse ;  /* 0x000000995d5d7220 */ /* 0x080fe20000410000 */
[----:B------:R-:W1:Y:S01]  /*1fe40*/  LDSM.16.MT88.4 R96, [R52+0x4000] ;  /* 0x004000003460783b */ /* 0x000e620000004200 */
[-C--:B------:R-:W-:Y:S01]  /*1fe50*/  FMUL.FTZ R48, R88, R153.reuse ;  /* 0x0000009958307220 */ /* 0x080fe20000410000 */
[-C--:B------:R-:W-:Y:S01]  /*1fe60*/  FMUL.FTZ R49, R89, R153.reuse ;  /* 0x0000009959317220 */ /* 0x080fe20000410000 */
[-C--:B------:R-:W-:Y:S01]  /*1fe70*/  FMUL.FTZ R84, R84, R153.reuse ;  /* 0x0000009954547220 */ /* 0x080fe20000410000 */
[C---:B------:R-:W-:Y:S01]  /*1fe80*/  HMMA.16816.F32.BF16 R40, R4.reuse, R44, R40 ;  /* 0x0000002c0428723c */ /* 0x040fe20000041828 */
[-C--:B------:R-:W-:Y:S01]  /*1fe90*/  FMUL.FTZ R85, R85, R153.reuse ;  /* 0x0000009955557220 */ /* 0x080fe20000410000 */
[-C--:B------:R-:W-:Y:S01]  /*1fea0*/  FMUL.FTZ R60, R80, R153.reuse ;  /* 0x00000099503c7220 */ /* 0x080fe20000410000 */
[-C--:B------:R-:W-:Y:S01]  /*1feb0*/  FMUL.FTZ R61, R81, R153.reuse ;  /* 0x00000099513d7220 */ /* 0x080fe20000410000 */
[----:B------:R-:W-:Y:S01]  /*1fec0*/  LDSM.16.MT88.4 R88, [R202+0xc800] ;  /* 0x00c80000ca58783b */ /* 0x000fe20000004200 */
[-C--:B------:R-:W-:Y:S01]  /*1fed0*/  FMUL.FTZ R24, R112, R153.reuse ;  /* 0x0000009970187220 */ /* 0x080fe20000410000 */
[-C--:B------:R-:W-:Y:S01]  /*1fee0*/  FMUL.FTZ R25, R113, R153.reuse ;  /* 0x0000009971197220 */ /* 0x080fe20000410000 */
[-C--:B------:R-:W-:Y:S01]  /*1fef0*/  FMUL.FTZ R108, R108, R153.reuse ;  /* 0x000000996c6c7220 */ /* 0x080fe20000410000 */
[C---:B------:R-:W-:Y:S01]  /*1ff00*/  HMMA.16816.F32.BF16 R44, R4.reuse, R46, R92 ;  /* 0x0000002e042c723c */ /* 0x040fe2000004185c */
[----:B------:R-:W4:Y:S01]  /*1ff10*/  LDSM.16.MT88.4 R92, [R135+0x4000] ;  /* 0x00400000875c783b */ /* 0x000f220000004200 */
[-C--:B------:R-:W-:Y:S01]  /*1ff20*/  FMUL.FTZ R109, R109, R153.reuse ;  /* 0x000000996d6d7220 */ /* 0x080fe20000410000 */
[-CC-:B------:R-:W-:Y:S01]  /*1ff30*/  FFMA.FTZ R112, R199, R152.reuse, -R151.reuse ;  /* 0x00000098c7707223 */ /* 0x180fe20000010897 */
[-C--:B------:R-:W-:Y:S01]  /*1ff40*/  FFMA.FTZ R113, R197, R152.reuse, -R151 ;  /* 0x00000098c5717223 */ /* 0x080fe20000010897 */
[----:B------:R-:W5:Y:S01]  /*1ff50*/  LDSM.16.MT88.4 R80, [R64+0xc800] ;  /* 0x00c800004050783b */ /* 0x000f620000004200 */
        /* <DEDUP_REMOVED lines=11> */
[----:B------:R-:W5:Y:S01]  /*20010*/  LDSM.16.MT88.4 R84, [R52+0x800] ;  /* 0x000800003454783b */ /* 0x000f620000004200 */
[-C--:B------:R-:W-:Y:S01]  /*20020*/  FMUL.FTZ R32, R104, R153.reuse ;  /* 0x0000009968207220 */ /* 0x080fe20000410000 */
[-C--:B------:R-:W-:Y:S01]  /*20030*/  FMUL.FTZ R33, R105, R153.reuse ;  /* 0x0000009969217220 */ /* 0x080fe20000410000 */
[-C--:B------:R-:W-:Y:S01]  /*20040*/  FMUL.FTZ R100, R100, R153.reuse ;  /* 0x0000009964647220 */ /* 0x080fe20000410000 */
[-C--:B------:R-:W-:Y:S01]  /*20050*/  FMUL.FTZ R101, R101, R153.reuse ;  /* 0x0000009965657220 */ /* 0x080fe20000410000 */
[-C--:B------:R-:W-:Y:S01]  /*20060*/  FMUL.FTZ R76, R76, R153.reuse ;  /* 0x000000994c4c7220 */ /* 0x080fe20000410000 */
[----:B------:R-:W-:Y:S01]  /*20070*/  MUFU.EX2 R113, R113 ;  /* 0x0000007100717308 */ /* 0x000fe20000000800 */
[C---:B--2---:R-:W-:Y:S01]  /*20080*/  HMMA.16816.F32.BF16 R24, R4.reuse, R28, R24 ;  /* 0x0000001c0418723c */ /* 0x044fe20000041818 */
[-C--:B------:R-:W-:Y:S01]  /*20090*/  FMUL.FTZ R77, R77, R153.reuse ;  /* 0x000000994d4d7220 */ /* 0x080fe20000410000 */
[-C--:B------:R-:W-:Y:S01]  /*200a0*/  FMUL.FTZ R72, R72, R153.reuse ;  /* 0x0000009948487220 */ /* 0x080fe20000410000 */
[-C--:B------:R-:W-:Y:S01]  /*200b0*/  FMUL.FTZ R73, R73, R153.reuse ;  /* 0x0000009949497220 */ /* 0x080fe20000410000 */
[-C--:B------:R-:W-:Y:S01]  /*200c0*/  FMUL.FTZ R68, R68, R153.reuse ;  /* 0x0000009944447220 */ /* 0x080fe20000410000 */
[-C--:B------:R-:W-:Y:S01]  /*200d0*/  FMUL.FTZ R69, R69, R153.reuse ;  /* 0x0000009945457220 */ /* 0x080fe20000410000 */
[----:B------:R-:W-:Y:S01]  /*200e0*/  LDSM.16.MT88.4 R104, [R202+0x10800] ;  /* 0x01080000ca68783b */ /* 0x000fe20000004200 */
[----:B------:R-:W-:Y:S01]  /*200f0*/  MUFU.EX2 R154, R154 ;  /* 0x0000009a009a7308 */ /* 0x000fe20000000800 */
[C---:B------:R-:W-:Y:S01]  /*20100*/  HMMA.16816.F32.BF16 R28, R4.reuse, R30, R108 ;  /* 0x0000001e041c723c */ /* 0x040fe2000004186c */
[-CC-:B------:R-:W-:Y:S01]  /*20110*/  FFMA.FTZ R110, R215, R152.reuse, -R147.reuse ;  /* 0x00000098d76e7223 */ /* 0x180fe20000010893 */
[-CC-:B------:R-:W-:Y:S01]  /*20120*/  FFMA.FTZ R109, R213, R152.reuse, -R147.reuse ;  /* 0x00000098d56d7223 */ /* 0x180fe20000010893 */
[-C--:B------:R-:W-:Y:S01]  /*20130*/  FFMA.FTZ R108, R207, R152.reuse, -R147 ;  /* 0x00000098cf6c7223 */ /* 0x080fe20000010893 */
[-C--:B------:R-:W-:Y:S01]  /*20140*/  FFMA.FTZ R111, R205, R152.reuse, -R151 ;  /* 0x00000098cd6f7223 */ /* 0x080fe20000010897 */
[-C--:B------:R-:W-:Y:S01]  /*20150*/  FFMA.FTZ R174, R176, R152.reuse, -R147 ;  /* 0x00000098b0ae7223 */ /* 0x080fe20000010893 */
[-CC-:B------:R-:W-:Y:S01]  /*20160*/  FFMA.FTZ R172, R172, R152.reuse, -R151.reuse ;  /* 0x00000098acac7223 */ /* 0x180fe20000010897 */
[----:B------:R-:W-:Y:S01]  /*20170*/  MUFU.EX2 R110, R110 ;  /* 0x0000006e006e7308 */ /* 0x000fe20000000800 */
[C---:B------:R-:W-:Y:S01]  /*20180*/  HMMA.16816.F32.BF16 R8, R4.reuse, R12, R8 ;  /* 0x0000000c0408723c */ /* 0x040fe20000041808 */
[-C--:B------:R-:W-:Y:S01]  /*20190*/  FFMA.FTZ R187, R164, R152.reuse, -R151 ;  /* 0x00000098a4bb7223 */ /* 0x080fe20000010897 */
[-CC-:B------:R-:W-:Y:S01]  /*201a0*/  FFMA.FTZ R189, R162, R152.reuse, -R147.reuse ;  /* 0x00000098a2bd7223 */ /* 0x180fe20000010893 */
[-CC-:B------:R-:W-:Y:S01]  /*201b0*/  FFMA.FTZ R0, R0, R152.reuse, -R147.reuse ;  /* 0x0000009800007223 */ /* 0x180fe20000010893 */
[-CC-:B------:R-:W-:Y:S01]  /*201c0*/  FFMA.FTZ R139, R139, R152.reuse, -R147.reuse ;  /* 0x000000988b8b7223 */ /* 0x180fe20000010893 */
[-C--:B------:R-:W-:Y:S01]  /*201d0*/  FFMA.FTZ R137, R137, R152.reuse, -R147 ;  /* 0x0000009889897223 */ /* 0x080fe20000010893 */
[-CC-:B------:R-:W-:Y:S01]  /*201e0*/  FFMA.FTZ R2, R2, R152.reuse, -R151.reuse ;  /* 0x0000009802027223 */ /* 0x180fe20000010897 */
[----:B------:R-:W-:Y:S01]  /*201f0*/  MUFU.EX2 R109, R109 ;  /* 0x0000006d006d7308 */ /* 0x000fe20000000800 */
[C---:B------:R-:W-:Y:S01]  /*20200*/  HMMA.16816.F32.BF16 R16, R4.reuse, R20, R16 ;  /* 0x000000140410723c */ /* 0x040fe20000041810 */
[-CC-:B------:R-:W-:Y:S01]  /*20210*/  FFMA.FTZ R143, R143, R152.reuse, -R151.reuse ;  /* 0x000000988f8f7223 */ /* 0x180fe20000010897 */
[-CC-:B------:R-:W-:Y:S01]  /*20220*/  FFMA.FTZ R141, R141, R152.reuse, -R151.reuse ;  /* 0x000000988d8d7223 */ /* 0x180fe20000010897 */
[-C--:B------:R-:W-:Y:S01]  /*20230*/  FFMA.FTZ R138, R138, R152.reuse, -R151 ;  /* 0x000000988a8a7223 */ /* 0x080fe20000010897 */
[----:B------:R-:W-:Y:S01]  /*20240*/  FFMA.FTZ R136, R136, R152, -R147 ;  /* 0x0000009888887223 */ /* 0x000fe20000010893 */
[----:B------:R-:W-:Y:S01]  /*20250*/  FFMA.FTZ R245, R245, R134, R146 ;  /* 0x00000086f5f57223 */ /* 0x000fe20000010092 */
[----:B------:R-:W-:Y:S01]  /*20260*/  FFMA.FTZ R150, R247, R153, R150 ;  /* 0x00000099f7967223 */ /* 0x000fe20000010096 */
[----:B------:R-:W-:Y:S01]  /*20270*/  MUFU.EX2 R108, R108 ;  /* 0x0000006c006c7308 */ /* 0x000fe20000000800 */
[----:B------:R-:W-:Y:S01]  /*20280*/  HMMA.16816.F32.BF16 R12, R4, R14, R124 ;  /* 0x0000000e040c723c */ /* 0x000fe2000004187c */
[----:B------:R-:W-:Y:S01]  /*20290*/  LDSM.16.MT88.4 R124, [R202+0xf800] ;  /* 0x00f80000ca7c783b */ /* 0x000fe20000004200 */
[----:B------:R-:W-:Y:S01]  /*202a0*/  FADD.FTZ R144, R144, R245 ;  /* 0x000000f590907221 */ /* 0x000fe20000010000 */
[----:B------:R-:W-:Y:S01]  /*202b0*/  FADD.FTZ R149, R149, R150 ;  /* 0x0000009695957221 */ /* 0x000fe20000010000 */
[----:B------:R-:W-:-:S02]  /*202c0*/  MOV R134, R140 ;  /* 0x0000008c00867202 */ /* 0x000fc40000000f00 */
[----:B------:R-:W-:Y:S01]  /*202d0*/  @P4 MOV R134, R140 ;  /* 0x0000008c00864202 */ /* 0x000fe20000000f00 */
[----:B------:R-:W2:Y:S01]  /*202e0*/  MUFU.EX2 R111, R111 ;  /* 0x0000006f006f7308 */ /* 0x000ea20000000800 */
[C---:B------:R-:W-:Y:S01]  /*202f0*/  HMMA.16816.F32.BF16 R20, R4.reuse, R22, R116 ;  /* 0x000000160414723c */ /* 0x040fe20000041874 */
[----:B------:R-:W-:Y:S06]  /*20300*/  LDSM.16.MT88.4 R116, [R64+0xf800] ;  /* 0x00f800004074783b */ /* 0x000fec0000004200 */
[----:B------:R-:W-:Y:S01]  /*20310*/  MUFU.EX2 R155, R155 ;  /* 0x0000009b009b7308 */ /* 0x000fe20000000800 */
[C---:B---3--:R-:W-:Y:S07]  /*20320*/  HMMA.16816.F32.BF16 R32, R4.reuse, R36, R32 ;  /* 0x000000240420723c */ /* 0x048fee0000041820 */
[----:B------:R-:W-:Y:S01]  /*20330*/  MUFU.EX2 R156, R156 ;  /* 0x0000009c009c7308 */ /* 0x000fe20000000800 */
[C---:B------:R-:W-:Y:S01]  /*20340*/  HMMA.16816.F32.BF16 R36, R4.reuse, R38, R100 ;  /* 0x000000260424723c */ /* 0x040fe20000041864 */
[----:B------:R-:W-:Y:S06]  /*20350*/  LDSM.16.MT88.4 R100, [R202+0xd000] ;  /* 0x00d00000ca64783b */ /* 0x000fec0000004200 */
[----:B------:R-:W-:Y:S01]  /*20360*/  MUFU.EX2 R157, R157 ;  /* 0x0000009d009d7308 */ /* 0x000fe20000000800 */
[C---:B-1----:R-:W-:Y:S07]  /*20370*/  HMMA.16816.F32.BF16 R60, R4.reuse, R96, R60 ;  /* 0x00000060043c723c */ /* 0x042fee000004183c */
[----:B------:R-:W1:Y:S01]  /*20380*/  MUFU.EX2 R158, R158 ;  /* 0x0000009e009e7308 */ /* 0x000e620000000800 */
[C---:B------:R-:W-:Y:S01]  /*20390*/  HMMA.16816.F32.BF16 R76, R4.reuse, R98, R76 ;  /* 0x00000062044c723c */ /* 0x040fe2000004184c */
[----:B------:R-:W-:Y:S06]  /*203a0*/  LDSM.16.MT88.4 R96, [R64+0xd000] ;  /* 0x00d000004060783b */ /* 0x000fec0000004200 */
[----:B------:R-:W-:Y:S01]  /*203b0*/  MUFU.EX2 R159, R159 ;  /* 0x0000009f009f7308 */ /* 0x000fe20000000800 */
[C---:B----4-:R-:W-:Y:S07]  /*203c0*/  HMMA.16816.F32.BF16 R72, R4.reuse, R92, R72 ;  /* 0x0000005c0448723c */ /* 0x050fee0000041848 */
[----:B------:R-:W3:Y:S01]  /*203d0*/  MUFU.EX2 R160, R160 ;  /* 0x000000a000a07308 */ /* 0x000ee20000000800 */
[----:B------:R-:W-:Y:S01]  /*203e0*/  HMMA.16816.F32.BF16 R4, R4, R94, R68 ;  /* 0x0000005e0404723c */ /* 0x000fe20000041844 */
[----:B------:R-:W4:Y:S01]  /*203f0*/  LDSM.16.MT88.4 R92, [R135+0x800] ;  /* 0x00080000875c783b */ /* 0x000f220000004200 */
[----:B--2---:R-:W-:-:S02]  /*20400*/  F2FP.BF16.F32.PACK_AB R68, R114, R111 ;  /* 0x0000006f7244723e */ /* 0x004fc400000010ff */
[----:B------:R-:W-:Y:S02]  /*20410*/  F2FP.BF16.F32.PACK_AB R69, R109, R110 ;  /* 0x0000006e6d45723e */ /* 0x000fe400000010ff */
[----:B------:R-:W-:Y:S01]  /*20420*/  F2FP.BF16.F32.PACK_AB R70, R113, R112 ;  /* 0x000000707146723e */ /* 0x000fe200000010ff */
[----:B------:R-:W2:Y:S01]  /*20430*/  MUFU.EX2 R161, R161 ;  /* 0x000000a100a17308 */ /* 0x000ea20000000800 */
[----:B------:R-:W-:-:S07]  /*20440*/  F2FP.BF16.F32.PACK_AB R71, R115, R108 ;  /* 0x0000006c7347723e */ /* 0x000fce00000010ff */
[C---:B------:R-:W-:Y:S01]  /*20450*/  HMMA.16816.F32.BF16 R8, R68.reuse, R88, R8 ;  /* 0x000000584408723c */ /* 0x040fe20000041808 */
[----:B------:R-:W-:Y:S07]  /*20460*/  MUFU.EX2 R163, R163 ;  /* 0x000000a300a37308 */ /* 0x000fee0000000800 */
[C---:B------:R-:W-:Y:S01]  /*20470*/  HMMA.16816.F32.BF16 R12, R68.reuse, R90, R12 ;  /* 0x0000005a440c723c */ /* 0x040fe2000004180c */
[----:B------:R-:W-:Y:S01]  /*20480*/  LDSM.16.MT88.4 R88, [R52+0x4800] ;  /* 0x004800003458783b */ /* 0x000fe20000004200 */
        /* <DEDUP_REMOVED lines=21> */
[----:B-----5:R-:W-:Y:S01]  /*205e0*/  HMMA.16816.F32.BF16 R48, R68, R80, R48 ;  /* 0x000000504430723c */ /* 0x020fe20000041830 */
[----:B-1----:R-:W-:Y:S01]  /*205f0*/  F2FP.BF16.F32.PACK_AB R80, R158, R157 ;  /* 0x0000009d9e50723e */ /* 0x002fe200000010ff */
[----:B------:R-:W-:Y:S01]  /*20600*/  MUFU.EX2 R206, R206 ;  /* 0x000000ce00ce7308 */ /* 0x000fe20000000800 */
[----:B------:R-:W-:-:S05]  /*20610*/  F2FP.BF16.F32.PACK_AB R81, R155, R154 ;  /* 0x0000009a9b51723e */ /* 0x000fca00000010ff */
[----:B------:R-:W-:Y:S01]  /*20620*/  HMMA.16816.F32.BF16 R56, R68, R82, R56 ;  /* 0x000000524438723c */ /* 0x000fe20000041838 */
[----:B---3--:R-:W-:Y:S01]  /*20630*/  F2FP.BF16.F32.PACK_AB R82, R160, R159 ;  /* 0x0000009fa052723e */ /* 0x008fe200000010ff */
[----:B------:R-:W-:Y:S01]  /*20640*/  MUFU.EX2 R204, R204 ;  /* 0x000000cc00cc7308 */ /* 0x000fe20000000800 */
[----:B--2---:R-:W-:-:S05]  /*20650*/  F2FP.BF16.F32.PACK_AB R83, R161, R156 ;  /* 0x0000009ca153723e */ /* 0x004fca00000010ff */
[C---:B------:R-:W-:Y:S02]  /*20660*/  HMMA.16816.F32.BF16 R60, R68.reuse, R88, R60 ;  /* 0x00000058443c723c */ /* 0x040fe4000004183c */
[----:B------:R-:W-:Y:S06]  /*20670*/  MUFU.EX2 R175, R175 ;  /* 0x000000af00af7308 */ /* 0x000fec0000000800 */
[C---:B------:R-:W-:Y:S01]  /*20680*/  HMMA.16816.F32.BF16 R76, R68.reuse, R90, R76 ;  /* 0x0000005a444c723c */ /* 0x040fe2000004184c */
[----:B------:R-:W-:Y:S01]  /*20690*/  LDSM.16.MT88.4 R88, [R135+0x5000] ;  /* 0x005000008758783b */ /* 0x000fe20000004200 */
[----:B------:R-:W-:Y:S06]  /*206a0*/  MUFU.EX2 R194, R194 ;  /* 0x000000c200c27308 */ /* 0x000fec0000000800 */
[C---:B------:R-:W-:Y:S02]  /*206b0*/  HMMA.16816.F32.BF16 R72, R68.reuse, R84, R72 ;  /* 0x000000544448723c */ /* 0x040fe40000041848 */
[----:B------:R-:W-:Y:S06]  /*206c0*/  MUFU.EX2 R184, R184 ;  /* 0x000000b800b87308 */ /* 0x000fec0000000800 */
[----:B------:R-:W-:Y:S01]  /*206d0*/  HMMA.16816.F32.BF16 R4, R68, R86, R4 ;  /* 0x000000564404723c */ /* 0x000fe20000041804 */
[----:B------:R-:W1:Y:S01]  /*206e0*/  LDSM.16.MT88.4 R68, [R202+0x11000] ;  /* 0x01100000ca44783b */ /* 0x000e620000004200 */
[----:B------:R-:W-:Y:S03]  /*206f0*/  MUFU.EX2 R181, R181 ;  /* 0x000000b500b57308 */ /* 0x000fe60000000800 */
[----:B------:R-:W2:Y:S03]  /*20700*/  LDSM.16.MT88.4 R84, [R64+0x11000] ;  /* 0x011000004054783b */ /* 0x000ea60000004200 */
[C---:B----4-:R-:W-:Y:S02]  /*20710*/  HMMA.16816.F32.BF16 R24, R80.reuse, R92, R24 ;  /* 0x0000005c5018723c */ /* 0x050fe40000041818 */
[----:B------:R-:W-:Y:S06]  /*20720*/  MUFU.EX2 R182, R182 ;  /* 0x000000b600b67308 */ /* 0x000fec0000000800 */
[C---:B------:R-:W-:Y:S01]  /*20730*/  HMMA.16816.F32.BF16 R28, R80.reuse, R94, R28 ;  /* 0x0000005e501c723c */ /* 0x040fe2000004181c */
[----:B------:R-:W3:Y:S01]  /*20740*/  LDSM.16.MT88.4 R92, [R52+0x5000] ;  /* 0x00500000345c783b */ /* 0x000ee20000004200 */
[----:B------:R-:W-:Y:S06]  /*20750*/  MUFU.EX2 R180, R180 ;  /* 0x000000b400b47308 */ /* 0x000fec0000000800 */
[C---:B------:R-:W-:Y:S01]  /*20760*/  HMMA.16816.F32.BF16 R32, R80.reuse, R104, R32 ;  /* 0x000000685020723c */ /* 0x040fe20000041820 */
[-C--:B------:R-:W-:Y:S01]  /*20770*/  FFMA.FTZ R104, R185, R152.reuse, -R147 ;  /* 0x00000098b9687223 */ /* 0x080fe20000010893 */
[-CC-:B------:R-:W-:Y:S01]  /*20780*/  FFMA.FTZ R105, R252, R152.reuse, -R151.reuse ;  /* 0x00000098fc697223 */ /* 0x180fe20000010897 */
[-CC-:B------:R-:W-:Y:S01]  /*20790*/  FFMA.FTZ R185, R168, R152.reuse, -R151.reuse ;  /* 0x00000098a8b97223 */ /* 0x180fe20000010897 */
[-CC-:B------:R-:W-:Y:S01]  /*207a0*/  FFMA.FTZ R168, R170, R152.reuse, -R151.reuse ;  /* 0x00000098aaa87223 */ /* 0x180fe20000010897 */
[----:B------:R-:W-:Y:S03]  /*207b0*/  MUFU.EX2 R178, R178 ;  /* 0x000000b200b27308 */ /* 0x000fe60000000800 */
[C---:B------:R-:W-:Y:S01]  /*207c0*/  HMMA.16816.F32.BF16 R36, R80.reuse, R106, R36 ;  /* 0x0000006a5024723c */ /* 0x040fe20000041824 */
[-CC-:B------:R-:W-:Y:S01]  /*207d0*/  FFMA.FTZ R106, R179, R152.reuse, -R151.reuse ;  /* 0x00000098b36a7223 */ /* 0x180fe20000010897 */
[-C--:B------:R-:W-:Y:S01]  /*207e0*/  FFMA.FTZ R107, R177, R152.reuse, -R151 ;  /* 0x00000098b16b7223 */ /* 0x080fe20000010897 */
[-C--:B------:R-:W-:Y:S01]  /*207f0*/  FFMA.FTZ R177, R198, R152.reuse, -R147 ;  /* 0x00000098c6b17223 */ /* 0x080fe20000010893 */
[----:B------:R-:W-:Y:S01]  /*20800*/  FFMA.FTZ R179, R192, R152, -R151 ;  /* 0x00000098c0b37223 */ /* 0x000fe20000010897 */
[----:B------:R-:W-:Y:S03]  /*20810*/  MUFU.EX2 R104, R104 ;  /* 0x0000006800687308 */ /* 0x000fe60000000800 */
[C---:B------:R-:W-:Y:S05]  /*20820*/  HMMA.16816.F32.BF16 R8, R80.reuse, R100, R8 ;  /* 0x000000645008723c */ /* 0x040fea0000041808 */
[----:B------:R-:W-:Y:S03]  /*20830*/  MUFU.EX2 R105, R105 ;  /* 0x0000006900697308 */ /* 0x000fe60000000800 */
[C---:B-1----:R-:W-:Y:S05]  /*20840*/  HMMA.16816.F32.BF16 R40, R80.reuse, R68, R40 ;  /* 0x000000445028723c */ /* 0x042fea0000041828 */
[----:B------:R-:W1:Y:S03]  /*20850*/  MUFU.EX2 R106, R106 ;  /* 0x0000006a006a7308 */ /* 0x000e660000000800 */
[C---:B------:R-:W-:Y:S01]  /*20860*/  HMMA.16816.F32.BF16 R44, R80.reuse, R70, R44 ;  /* 0x00000046502c723c */ /* 0x040fe2000004182c */
[----:B------:R-:W4:Y:S04]  /*20870*/  LDSM.16.MT88.4 R68, [R202+0xd800] ;  /* 0x00d80000ca44783b */ /* 0x000f280000004200 */
[----:B------:R-:W5:Y:S03]  /*20880*/  MUFU.EX2 R107, R107 ;  /* 0x0000006b006b7308 */ /* 0x000f660000000800 */
[C---:B------:R-:W-:Y:S01]  /*20890*/  HMMA.16816.F32.BF16 R12, R80.reuse, R102, R12 ;  /* 0x00000066500c723c */ /* 0x040fe2000004180c */
[----:B------:R-:W-:Y:S04]  /*208a0*/  LDSM.16.MT88.4 R100, [R64+0xd800] ;  /* 0x00d800004064783b */ /* 0x000fe80000004200 */
[----:B------:R-:W-:Y:S03]  /*208b0*/  MUFU.EX2 R177, R177 ;  /* 0x000000b100b17308 */ /* 0x000fe60000000800 */
[C---:B--2---:R-:W-:Y:S05]  /*208c0*/  HMMA.16816.F32.BF16 R48, R80.reuse, R84, R48 ;  /* 0x000000545030723c */ /* 0x044fea0000041830 */
[----:B------:R-:W2:Y:S03]  /*208d0*/  MUFU.EX2 R179, R179 ;  /* 0x000000b300b37308 */ /* 0x000ea60000000800 */
        /* <DEDUP_REMOVED lines=8> */
[C---:B---3--:R-:W-:Y:S05]  /*20960*/  HMMA.16816.F32.BF16 R60, R80.reuse, R92, R60 ;  /* 0x0000005c503c723c */ /* 0x048fea000004183c */
[----:B------:R-:W3:Y:S03]  /*20970*/  MUFU.EX2 R185, R185 ;  /* 0x000000b900b97308 */ /* 0x000ee60000000800 */
[C---:B------:R-:W-:Y:S01]  /*20980*/  HMMA.16816.F32.BF16 R76, R80.reuse, R94, R76 ;  /* 0x0000005e504c723c */ /* 0x040fe2000004184c */
[----:B------:R-:W-:Y:S04]  /*20990*/  LDSM.16.MT88.4 R92, [R52+0x5800] ;  /* 0x00580000345c783b */ /* 0x000fe80000004200 */
[----:B------:R-:W-:Y:S03]  /*209a0*/  MUFU.EX2 R168, R168 ;  /* 0x000000a800a87308 */ /* 0x000fe60000000800 */
[----:B------:R-:W-:Y:S01]  /*209b0*/  HMMA.16816.F32.BF16 R72, R80, R88, R72 ;  /* 0x000000585048723c */ /* 0x000fe20000041848 */
[----:B-1----:R-:W-:-:S02]  /*209c0*/  F2FP.BF16.F32.PACK_AB R88, R106, R105 ;  /* 0x000000696a58723e */ /* 0x002fc400000010ff */
[----:B------:R-:W-:Y:S02]  /*209d0*/  F2FP.BF16.F32.PACK_AB R89, R166, R163 ;  /* 0x000000a3a659723e */ /* 0x000fe400000010ff */
[----:B------:R-:W1:Y:S03]  /*209e0*/  MUFU.EX2 R187, R187 ;  /* 0x000000bb00bb7308 */ /* 0x000e660000000800 */
[----:B------:R-:W-:Y:S01]  /*209f0*/  HMMA.16816.F32.BF16 R4, R80, R90, R4 ;  /* 0x0000005a5004723c */ /* 0x000fe20000041804 */
[----:B------:R-:W3:Y:S01]  /*20a00*/  LDSM.16.MT88.4 R80, [R202+0x11800] ;  /* 0x01180000ca50783b */ /* 0x000ee20000004200 */
[----:B-----5:R-:W-:Y:S02]  /*20a10*/  F2FP.BF16.F32.PACK_AB R90, R188, R107 ;  /* 0x0000006bbc5a723e */ /* 0x020fe400000010ff */
[----:B------:R-:W-:Y:S01]  /*20a20*/  F2FP.BF16.F32.PACK_AB R91, R165, R104 ;  /* 0x00000068a55b723e */ /* 0x000fe200000010ff */
[----:B------:R-:W5:Y:S06]  /*20a30*/  MUFU.EX2 R189, R189 ;  /* 0x000000bd00bd7308 */ /* 0x000f6c0000000800 */
[C---:B----4-:R-:W-:Y:S02]  /*20a40*/  HMMA.16816.F32.BF16 R8, R88.reuse, R68, R8 ;  /* 0x000000445808723c */ /* 0x050fe40000041808 */
[----:B------:R-:W-:Y:S06]  /*20a50*/  MUFU.EX2 R0, R0 ;  /* 0x0000000000007308 */ /* 0x000fec0000000800 */
[C---:B------:R-:W-:Y:S01]  /*20a60*/  HMMA.16816.F32.BF16 R12, R88.reuse, R70, R12 ;  /* 0x00000046580c723c */ /* 0x040fe2000004180c */
[----:B------:R-:W4:Y:S01]  /*20a70*/  LDSM.16.MT88.4 R68, [R64+0x11800] ;  /* 0x011800004044783b */ /* 0x000f220000004200 */
[----:B------:R-:W-:Y:S06]  /*20a80*/  MUFU.EX2 R139, R139 ;  /* 0x0000008b008b7308 */ /* 0x000fec0000000800 */
[C---:B--2---:R-:W-:Y:S02]  /*20a90*/  HMMA.16816.F32.BF16 R32, R88.reuse, R84, R32 ;  /* 0x000000545820723c */ /* 0x044fe40000041820 */
[----:B------:R-:W-:Y:S06]  /*20aa0*/  MUFU.EX2 R137, R137 ;  /* 0x0000008900897308 */ /* 0x000fec0000000800 */
[C---:B------:R-:W-:Y:S01]  /*20ab0*/  HMMA.16816.F32.BF16 R36, R88.reuse, R86, R36 ;  /* 0x000000565824723c */ /* 0x040fe20000041824 */
[----:B------:R-:W2:Y:S01]  /*20ac0*/  LDSM.16.MT88.4 R84, [R135+0x5800] ;  /* 0x005800008754783b */ /* 0x000ea20000004200 */
[----:B------:R-:W-:Y:S06]  /*20ad0*/  MUFU.EX2 R2, R2 ;  /* 0x0000000200027308 */ /* 0x000fec0000000800 */
[C---:B------:R-:W-:Y:S02]  /*20ae0*/  HMMA.16816.F32.BF16 R16, R88.reuse, R100, R16 ;  /* 0x000000645810723c */ /* 0x040fe40000041810 */
[----:B------:R-:W5:Y:S06]  /*20af0*/  MUFU.EX2 R143, R143 ;  /* 0x0000008f008f7308 */ /* 0x000f6c0000000800 */
[C---:B------:R-:W-:Y:S01]  /*20b00*/  HMMA.16816.F32.BF16 R20, R88.reuse, R102, R20 ;  /* 0x000000665814723c */ /* 0x040fe20000041814 */
[----:B------:R-:W-:Y:S01]  /*20b10*/  LDSM.16.MT88.4 R100, [R202+0x12000] ;  /* 0x01200000ca64783b */ /* 0x000fe20000004200 */
[----:B------:R-:W-:Y:S06]  /*20b20*/  MUFU.EX2 R141, R141 ;  /* 0x0000008d008d7308 */ /* 0x000fec0000000800 */
[C---:B---3--:R-:W-:Y:S02]  /*20b30*/  HMMA.16816.F32.BF16 R40, R88.reuse, R80, R40 ;  /* 0x000000505828723c */ /* 0x048fe40000041828 */
[----:B------:R-:W3:Y:S06]  /*20b40*/  MUFU.EX2 R138, R138 ;  /* 0x0000008a008a7308 */ /* 0x000eec0000000800 */
[C---:B------:R-:W-:Y:S01]  /*20b50*/  HMMA.16816.F32.BF16 R44, R88.reuse, R82, R44 ;  /* 0x00000052582c723c */ /* 0x040fe2000004182c */
[----:B------:R-:W1:Y:S01]  /*20b60*/  LDSM.16.MT88.4 R80, [R52+0x2000] ;  /* 0x002000003450783b */ /* 0x000e620000004200 */
[----:B------:R-:W3:Y:S06]  /*20b70*/  MUFU.EX2 R136, R136 ;  /* 0x0000008800887308 */ /* 0x000eec0000000800 */
[C---:B----4-:R-:W-:Y:S08]  /*20b80*/  HMMA.16816.F32.BF16 R48, R88.reuse, R68, R48 ;  /* 0x000000445830723c */ /* 0x050ff00000041830 */
[C---:B------:R-:W-:Y:S01]  /*20b90*/  HMMA.16816.F32.BF16 R56, R88.reuse, R70, R56 ;  /* 0x000000465838723c */ /* 0x040fe20000041838 */
[----:B------:R-:W4:Y:S07]  /*20ba0*/  LDSM.16.MT88.4 R68, [R202+0xe000] ;  /* 0x00e00000ca44783b */ /* 0x000f2e0000004200 */
[C---:B------:R-:W-:Y:S08]  /*20bb0*/  HMMA.16816.F32.BF16 R24, R88.reuse, R96, R24 ;  /* 0x000000605818723c */ /* 0x040ff00000041818 */
[C---:B------:R-:W-:Y:S01]  /*20bc0*/  HMMA.16816.F32.BF16 R28, R88.reuse, R98, R28 ;  /* 0x00000062581c723c */ /* 0x040fe2000004181c */
[----:B------:R-:W5:Y:S07]  /*20bd0*/  LDSM.16.MT88.4 R96, [R64+0xe000] ;  /* 0x00e000004060783b */ /* 0x000f6e0000004200 */
[----:B--2---:R-:W-:Y:S01]  /*20be0*/  HMMA.16816.F32.BF16 R72, R88, R84, R72 ;  /* 0x000000545848723c */ /* 0x004fe20000041848 */
[----:B------:R-:W-:-:S02]  /*20bf0*/  F2FP.BF16.F32.PACK_AB R84, R200, R171 ;  /* 0x000000abc854723e */ /* 0x000fc400000010ff */
[----:B------:R-:W-:-:S05]  /*20c00*/  F2FP.BF16.F32.PACK_AB R85, R190, R167 ;  /* 0x000000a7be55723e */ /* 0x000fca00000010ff */
[----:B------:R-:W-:Y:S01]  /*20c10*/  HMMA.16816.F32.BF16 R4, R88, R86, R4 ;  /* 0x000000565804723c */ /* 0x000fe20000041804 */
[----:B------:R-:W-:Y:S02]  /*20c20*/  F2FP.BF16.F32.PACK_AB R86, R206, R173 ;  /* 0x000000adce56723e */ /* 0x000fe400000010ff */
[----:B------:R-:W-:-:S05]  /*20c30*/  F2FP.BF16.F32.PACK_AB R87, R204, R169 ;  /* 0x000000a9cc57723e */ /* 0x000fca00000010ff */
[C---:B------:R-:W-:Y:S08]  /*20c40*/  HMMA.16816.F32.BF16 R60, R88.reuse, R92, R60 ;  /* 0x0000005c583c723c */ /* 0x040ff0000004183c */
[----:B------:R-:W-:Y:S01]  /*20c50*/  HMMA.16816.F32.BF16 R76, R88, R94, R76 ;  /* 0x0000005e584c723c */ /* 0x000fe2000004184c */
[----:B------:R-:W2:Y:S04]  /*20c60*/  LDSM.16.MT88.4 R92, [R135+0x2000] ;  /* 0x00200000875c783b */ /* 0x000ea80000004200 */
[----:B------:R-:W3:Y:S03]  /*20c70*/  LDSM.16.MT88.4 R88, [R64+0x12000] ;  /* 0x012000004058783b */ /* 0x000ee60000004200 */
[C---:B-1----:R-:W-:Y:S08]  /*20c80*/  HMMA.16816.F32.BF16 R24, R84.reuse, R80, R24 ;  /* 0x000000505418723c */ /* 0x042ff00000041818 */
[C---:B------:R-:W-:Y:S01]  /*20c90*/  HMMA.16816.F32.BF16 R28, R84.reuse, R82, R28 ;  /* 0x00000052541c723c */ /* 0x040fe2000004181c */
[----:B------:R-:W1:Y:S07]  /*20ca0*/  LDSM.16.MT88.4 R80, [R52+0x6000] ;  /* 0x006000003450783b */ /* 0x000e6e0000004200 */
[C---:B------:R-:W-:Y:S08]  /*20cb0*/  HMMA.16816.F32.BF16 R40, R84.reuse, R100, R40 ;  /* 0x000000645428723c */ /* 0x040ff00000041828 */
[C---:B------:R-:W-:Y:S01]  /*20cc0*/  HMMA.16816.F32.BF16 R44, R84.reuse, R102, R44 ;  /* 0x00000066542c723c */ /* 0x040fe2000004182c */
[----:B------:R-:W1:Y:S07]  /*20cd0*/  LDSM.16.MT88.4 R100, [R135+0x6000] ;  /* 0x006000008764783b */ /* 0x000e6e0000004200 */
[C---:B----4-:R-:W-:Y:S08]  /*20ce0*/  HMMA.16816.F32.BF16 R8, R84.reuse, R68, R8 ;  /* 0x000000445408723c */ /* 0x050ff00000041808 */
[C---:B------:R-:W-:Y:S01]  /*20cf0*/  HMMA.16816.F32.BF16 R12, R84.reuse, R70, R12 ;  /* 0x00000046540c723c */ /* 0x040fe2000004180c */
[----:B------:R-:W4:Y:S07]  /*20d00*/  LDSM.16.MT88.4 R68, [R52+0x2800] ;  /* 0x002800003444783b */ /* 0x000f2e0000004200 */
[C---:B-----5:R-:W-:Y:S08]  /*20d10*/  HMMA.16816.F32.BF16 R16, R84.reuse, R96, R16 ;  /* 0x000000605410723c */ /* 0x060ff00000041810 */
        /* <DEDUP_REMOVED lines=36> */
[C---:B--2---:R-:W-:Y:S08]  /*20f60*/  HMMA.16816.F32.BF16 R48, R84.reuse, R92, R48 ;  /* 0x0000005c5430723c */ /* 0x044ff00000041830 */
[C---:B------:R-:W-:Y:S01]  /*20f70*/  HMMA.16816.F32.BF16 R56, R84.reuse, R94, R56 ;  /* 0x0000005e5438723c */ /* 0x040fe20000041838 */
[----:B------:R-:W2:Y:S07]  /*20f80*/  LDSM.16.MT88.4 R92, [R52+0x3000] ;  /* 0x00300000345c783b */ /* 0x000eae0000004200 */
[C---:B-1----:R-:W-:Y:S08]  /*20f90*/  HMMA.16816.F32.BF16 R72, R84.reuse, R80, R72 ;  /* 0x000000505448723c */ /* 0x042ff00000041848 */
[----:B------:R-:W-:Y:S01]  /*20fa0*/  HMMA.16816.F32.BF16 R4, R84, R82, R4 ;  /* 0x000000525404723c */ /* 0x000fe20000041804 */
[----:B------:R-:W-:Y:S01]  /*20fb0*/  F2FP.BF16.F32.PACK_AB R84, R185, R172 ;  /* 0x000000acb954723e */ /* 0x000fe200000010ff */
[----:B------:R-:W-:Y:S01]  /*20fc0*/  LDSM.16.MT88.4 R80, [R202+0x13000] ;  /* 0x01300000ca50783b */ /* 0x000fe20000004200 */
[----:B------:R-:W-:-:S02]  /*20fd0*/  F2FP.BF16.F32.PACK_AB R85, R183, R178 ;  /* 0x000000b2b755723e */ /* 0x000fc400000010ff */
[----:B------:R-:W-:Y:S02]  /*20fe0*/  F2FP.BF16.F32.PACK_AB R86, R187, R168 ;  /* 0x000000a8bb56723e */ /* 0x000fe400000010ff */
[----:B------:R-:W-:-:S07]  /*20ff0*/  F2FP.BF16.F32.PACK_AB R87, R189, R174 ;  /* 0x000000aebd57723e */ /* 0x000fce00000010ff */
[C---:B---3--:R-:W-:Y:S08]  /*21000*/  HMMA.16816.F32.BF16 R32, R84.reuse, R68, R32 ;  /* 0x000000445420723c */ /* 0x048ff00000041820 */
[C---:B------:R-:W-:Y:S01]  /*21010*/  HMMA.16816.F32.BF16 R36, R84.reuse, R70, R36 ;  /* 0x000000465424723c */ /* 0x040fe20000041824 */
[----:B------:R-:W1:Y:S07]  /*21020*/  LDSM.16.MT88.4 R68, [R135+0x7000] ;  /* 0x007000008744783b */ /* 0x000e6e0000004200 */
[C---:B----4-:R-:W-:Y:S08]  /*21030*/  HMMA.16816.F32.BF16 R8, R84.reuse, R96, R8 ;  /* 0x000000605408723c */ /* 0x050ff00000041808 */
[C---:B------:R-:W-:Y:S08]  /*21040*/  HMMA.16816.F32.BF16 R12, R84.reuse, R98, R12 ;  /* 0x00000062540c723c */ /* 0x040ff0000004180c */
[C---:B-----5:R-:W-:Y:S08]  /*21050*/  HMMA.16816.F32.BF16 R16, R84.reuse, R88, R16 ;  /* 0x000000585410723c */ /* 0x060ff00000041810 */
[C---:B--2---:R-:W-:Y:S08]  /*21060*/  HMMA.16816.F32.BF16 R24, R84.reuse, R92, R24 ;  /* 0x0000005c5418723c */ /* 0x044ff00000041818 */
        /* <DEDUP_REMOVED lines=13> */
[----:B------:R-:W-:Y:S01]  /*21140*/  FADD.FTZ R13, R145, R144 ;  /* 0x00000090910d7221 */ /* 0x000fe20000010000 */
[----:B------:R-:W-:-:S03]  /*21150*/  FADD.FTZ R12, R148, R149 ;  /* 0x00000095940c7221 */ /* 0x000fc60000010000 */
[----:B------:R-:W-:Y:S01]  /*21160*/  FADD.FTZ R13, R142, R13 ;  /* 0x0000000d8e0d7221 */ /* 0x000fe20000010000 */
[----:B------:R-:W-:Y:S02]  /*21170*/  FADD.FTZ R12, R3, R12 ;  /* 0x0000000c030c7221 */ /* 0x000fe40000010000 */
[----:B------:R-:W-:Y:S01]  /*21180*/  HMMA.16816.F32.BF16 R120, R68, R116, R16 ;  /* 0x000000744478723c */ /* 0x000fe20000041810 */
[----:B------:R-:W-:Y:S01]  /*21190*/  FADD.FTZ R110, R110, R13 ;  /* 0x0000000d6e6e7221 */ /* 0x000fe20000010000 */
[----:B------:R-:W-:Y:S02]  /*211a0*/  FADD.FTZ R3, R111, R12 ;  /* 0x0000000c6f037221 */ /* 0x000fe40000010000 */
[----:B------:R-:W-:Y:S01]  /*211b0*/  LDSM.16.MT88.4 R12, [R52+0x7800] ;  /* 0x00780000340c783b */ /* 0x000fe20000004200 */
        /* <DEDUP_REMOVED lines=10> */
[----:B------:R-:W4:Y:S02]  /*21260*/  LDSM.16.MT88.4 R80, [R202+0x13800] ;  /* 0x01380000ca50783b */ /* 0x000f240000004200 */
[----:B------:R-:W-:Y:S01]  /*21270*/  FADD.FTZ R155, R155, R154 ;  /* 0x0000009a9b9b7221 */ /* 0x000fe20000010000 */
[----:B------:R-:W-:Y:S02]  /*21280*/  FADD.FTZ R158, R158, R157 ;  /* 0x0000009d9e9e7221 */ /* 0x000fe40000010000 */
[----:B--2---:R-:W-:Y:S01]  /*21290*/  HMMA.16816.F32.BF16 R60, R84, R92, R60 ;  /* 0x0000005c543c723c */ /* 0x004fe2000004183c */
        /* <DEDUP_REMOVED lines=17> */
[----:B------:R-:W1:Y:S02]  /*213b0*/  LDSM.16.MT88.4 R84, [R64+0x13800] ;  /* 0x013800004054783b */ /* 0x000e640000004200 */
        /* <DEDUP_REMOVED lines=14> */
[----:B------:R-:W-:-:S04]  /*214a0*/  FADD.FTZ R3, R177, R194 ;  /* 0x000000c2b1037221 */ /* 0x000fc80000010000 */
[----:B------:R-:W-:Y:S02]  /*214b0*/  FADD.FTZ R3, R180, R3 ;  /* 0x00000003b4037221 */ /* 0x000fe40000010000 */
[C---:B------:R-:W-:Y:S02]  /*214c0*/  HMMA.16816.F32.BF16 R92, R68.reuse, R82, R44 ;  /* 0x00000052445c723c */ /* 0x040fe4000004182c */
[----:B------:R-:W-:Y:S01]  /*214d0*/  FADD.FTZ R178, R178, R3 ;  /* 0x00000003b2b27221 */ /* 0x000fe20000010000 */
[-C--:B------:R-:W-:Y:S02]  /*214e0*/  MOV R3, R66.reuse ;  /* 0x0000004200037202 */ /* 0x080fe40000000f00 */
[----:B------:R-:W-:Y:S01]  /*214f0*/  @P4 MOV R3, R66 ;  /* 0x0000004200034202 */ /* 0x000fe20000000f00 */
        /* <DEDUP_REMOVED lines=28> */
.L_x_8087:
[----:B------:R-:W-:-:S07]  /*216c0*/  IADD3 R53, PT, PT, R67, -0x1, RZ ;  /* 0xffffffff43357810 */ /* 0x000fce0007ffe0ff */
.L_x_8096:
[----:B------:R-:W-:Y:S05]  /*216d0*/  BSYNC B2 ;  /* 0x0000000000027941 */ /* 0x000fea0003800000 */
.L_x_8086:
        /* <DEDUP_REMOVED lines=13> */
.L_x_8104:
        /* <DEDUP_REMOVED lines=32> */
[----:B------:R-:W-:Y:S02]  /*219b0*/  IABS R7, R12 ;  /* 0x0000000c00077213 */ /* 0x000fe40000000000 */
        /* <DEDUP_REMOVED lines=57> */
.L_x_8099:
[----:B------:R-:W-:Y:S05]  /*21d50*/  BSYNC.RECONVERGENT B0 ;  /* 0x0000000000007941 */ /* 0x000fea0003800200 */
.L_x_8098:
[----:B------:R-:W1:Y:S01]  /*21d60*/  S2UR UR4, SR_CgaCtaId ;  /* 0x00000000000479c3 */ /* 0x000e620000008800 */
[C---:B------:R-:W-:Y:S01]  /*21d70*/  SHF.L.U32 R209, R208.reuse, 0x3, RZ ;  /* 0x00000003d0d17819 */ /* 0x040fe200000006ff */
[----:B------:R-:W-:Y:S01]  /*21d80*/  UMOV UR5, 0x400 ;  /* 0x0000040000057882 */ /* 0x000fe20000000000 */
[C---:B------:R-:W-:Y:S01]  /*21d90*/  LOP3.LUT R4, R208.reuse, 0x38, RZ, 0xc0, !PT ;  /* 0x00000038d0047812 */ /* 0x040fe200078ec0ff */
[C---:B------:R-:W-:Y:S01]  /*21da0*/  IMAD.SHL.U32 R214, R208.reuse, 0x40, RZ ;  /* 0x00000040d0d67824 */ /* 0x040fe200078e00ff */
[C---:B------:R-:W-:Y:S01]  /*21db0*/  LOP3.LUT R3, R209.reuse, 0x38, RZ, 0xc0, !PT ;  /* 0x00000038d1037812 */ /* 0x040fe200078ec0ff */
[----:B------:R-:W-:Y:S01]  /*21dc0*/  IMAD.SHL.U32 R211, R208, 0x20, RZ ;  /* 0x00000020d0d37824 */ /* 0x000fe200078e00ff */
[----:B------:R-:W-:Y:S01]  /*21dd0*/  LOP3.LUT R7, R209, 0x1c0, RZ, 0xc0, !PT ;  /* 0x000001c0d1077812 */ /* 0x000fe200078ec0ff */
[----:B------:R-:W-:Y:S01]  /*21de0*/  BSSY.RECONVERGENT B1, `(.L_x_8100) ;  /* 0x00002cb000017945 */ /* 0x000fe20003800200 */
[C---:B------:R-:W-:Y:S02]  /*21df0*/  ISETP.GE.AND P1, PT, R3.reuse, R229, PT ;  /* 0x000000e50300720c */ /* 0x040fe40003f26270 */
[C---:B------:R-:W-:Y:S02]  /*21e00*/  LOP3.LUT R6, R3.reuse, 0x40, RZ, 0xfc, !PT ;  /* 0x0000004003067812 */ /* 0x040fe400078efcff */
[----:B------:R-:W-:Y:S02]  /*21e10*/  LOP3.LUT R7, R3, R7, R4, 0x1e, !PT ;  /* 0x0000000703077212 */ /* 0x000fe400078e1e04 */
[----:B------:R-:W-:Y:S02]  /*21e20*/  ISETP.GE.AND P0, PT, R6, R229, PT ;  /* 0x000000e50600720c */ /* 0x000fe40003f06270 */
[----:B------:R-:W-:Y:S02]  /*21e30*/  LOP3.LUT R6, R209, 0x1e00, RZ, 0xc0, !PT ;  /* 0x00001e00d1067812 */ /* 0x000fe400078ec0ff */
[C---:B------:R-:W-:Y:S02]  /*21e40*/  SHF.L.U64.HI R8, R220.reuse, 0x5, R221 ;  /* 0x00000005dc087819 */ /* 0x040fe400000102dd */
        /* <DEDUP_REMOVED lines=16> */
[C---:B------:R-:W-:Y:S03]  /*21f50*/  @!P0 R2UR UR13, R135.reuse ;  /* 0x00000000870d82ca */ /* 0x040fe600000e0000 */
[----:B------:R-:W-:Y:S01]  /*21f60*/  @P1 STS.128 [R249+0xc000], RZ ;  /* 0x00c000fff9001388 */ /* 0x000fe20000000c00 */
[----:B------:R-:W-:Y:S02]  /*21f70*/  IADD3.X R11, PT, PT, R8, R225, RZ, P2, !PT ;  /* 0x000000e1080b7210 */ /* 0x000fe400017fe4ff */
[----:B------:R-:W-:Y:S03]  /*21f80*/  IADD3 R12, P2, PT, R10, R7, RZ ;  /* 0x000000070a0c7210 */ /* 0x000fe60007f5e0ff */
[----:B------:R-:W-:Y:S01]  /*21f90*/  @!PT LDS RZ, [RZ] ;  /* 0x00000000fffff984 */ /* 0x000fe20000000800 */
[----:B------:R-:W-:Y:S01]  /*21fa0*/  @!PT LDS RZ, [RZ] ;  /* 0x00000000fffff984 */ /* 0x000fe20000000800 */
[----:B------:R-:W-:Y:S01]  /*21fb0*/  @!PT LDS RZ, [RZ] ;  /* 0x00000000fffff984 */ /* 0x000fe20000000800 */
[----:B------:R-:W-:Y:S01]  /*21fc0*/  @!P0 LDGSTS.E.BYPASS.LTC128B.128 [R249+0x10000], desc[UR10][R224.64+0x80] ;  /* 0x10000080e0f98fae */ /* 0x000fe2000b981a0a */
[----:B------:R-:W-:Y:S02]  /*21fd0*/  @!P1 R2UR UR10, R134 ;  /* 0x00000000860a92ca */ /* 0x000fe400000e0000 */
[----:B------:R-:W-:Y:S03]  /*21fe0*/  @!P1 R2UR UR11, R135 ;  /* 0x00000000870b92ca */ /* 0x000fe600000e0000 */
[----:B------:R-:W-:Y:S01]  /*21ff0*/  @P0 STS.128 [R249+0x10000], RZ ;  /* 0x010000fff9000388 */ /* 0x000fe20000000c00 */
[----:B------:R-:W-:Y:S01]  /*22000*/  IMAD.X R13, R11, 0x1, R8, P2 ;  /* 0x000000010b0d7824 */ /* 0x000fe200010e0608 */
[----:B------:R-:W-:Y:S04]  /*22010*/  LOP3.LUT R5, R214, 0x1c0, RZ, 0xc0, !PT ;  /* 0x000001c0d6057812 */ /* 0x000fe800078ec0ff */
[----:B------:R-:W-:Y:S01]  /*22020*/  @!PT LDS RZ, [RZ] ;  /* 0x00000000fffff984 */ /* 0x000fe20000000800 */
[----:B------:R-:W-:Y:S01]  /*22030*/  @!PT LDS RZ, [RZ] ;  /* 0x00000000fffff984 */ /* 0x000fe20000000800 */
[----:B------:R-:W-:Y:S01]  /*22040*/  @!PT LDS RZ, [RZ] ;  /* 0x00000000fffff984 */ /* 0x000fe20000000800 */
[----:B------:R-:W-:Y:S01]  /*22050*/  @!P1 LDGSTS.E.BYPASS.LTC128B.128 [R249+0xc800], desc[UR4][R10.64] ;  /* 0x0c8000000af99fae */ /* 0x000fe2000b981a04 */
[----:B------:R-:W-:Y:S02]  /*22060*/  @!P0 R2UR UR4, R134 ;  /* 0x00000000860482ca */ /* 0x000fe400000e0000 */
[----:B------:R-:W-:Y:S03]  /*22070*/  @!P0 R2UR UR5, R135 ;  /* 0x00000000870582ca */ /* 0x000fe600000e0000 */
[----:B------:R-:W-:Y:S01]  /*22080*/  @P1 STS.128 [R249+0xc800], RZ ;  /* 0x00c800fff9001388 */ /* 0x000fe20000000c00 */
[--C-:B------:R-:W-:Y:S02]  /*22090*/  LOP3.LUT R4, R5, 0x8, R208.reuse, 0xf8, !PT ;  /* 0x0000000805047812 */ /* 0x100fe400078ef8d0 */
[----:B------:R-:W-:Y:S03]  /*220a0*/  LOP3.LUT R180, R214, 0x400, RZ, 0xc0, !PT ;  /* 0x00000400d6b47812 */ /* 0x000fe600078ec0ff */
[----:B------:R-:W-:Y:S01]  /*220b0*/  @!PT LDS RZ, [RZ] ;  /* 0x00000000fffff984 */ /* 0x000fe20000000800 */
[----:B------:R-:W-:Y:S01]  /*220c0*/  @!PT LDS RZ, [RZ] ;  /* 0x00000000fffff984 */ /* 0x000fe20000000800 */
[----:B------:R-:W-:Y:S01]  /*220d0*/  @!PT LDS RZ, [RZ] ;  /* 0x00000000fffff984 */ /* 0x000fe20000000800 */
[----:B------:R1:W-:Y:S01]  /*220e0*/  @!P0 LDGSTS.E.BYPASS.LTC128B.128 [R249+0x10800], desc[UR12][R10.64+0x80] ;  /* 0x108000800af98fae */ /* 0x0003e2000b981a0c */
[----:B------:R-:W-:Y:S02]  /*220f0*/  @!P1 R2UR UR12, R134 ;  /* 0x00000000860c92ca */ /* 0x000fe400000e0000 */
[----:B------:R-:W-:Y:S03]  /*22100*/  @!P1 R2UR UR13, R135 ;  /* 0x00000000870d92ca */ /* 0x000fe600000e0000 */
[----:B------:R-:W-:Y:S01]  /*22110*/  @P0 STS.128 [R249+0x10800], RZ ;  /* 0x010800fff9000388 */ /* 0x000fe20000000c00 */
[----:B------:R-:W-:Y:S02]  /*22120*/  LOP3.LUT R5, R4, R3, RZ, 0x3c, !PT ;  /* 0x0000000304057212 */ /* 0x000fe400078e3cff */
[-C--:B------:R-:W-:Y:S03]  /*22130*/  IADD3 R4, P2, PT, R12, R7.reuse, RZ ;  /* 0x000000070c047210 */ /* 0x080fe60007f5e0ff */
[----:B------:R-:W-:Y:S01]  /*22140*/  @!PT LDS RZ, [RZ] ;  /* 0x00000000fffff984 */ /* 0x000fe20000000800 */
[----:B------:R-:W-:Y:S01]  /*22150*/  @!PT LDS RZ, [RZ] ;  /* 0x00000000fffff984 */ /* 0x000fe20000000800 */
[----:B------:R-:W-:Y:S01]  /*22160*/  @!PT LDS RZ, [RZ] ;  /* 0x00000000fffff984 */ /* 0x000fe20000000800 */
[----:B------:R-:W-:Y:S01]  /*22170*/  @!P1 LDGSTS.E.BYPASS.LTC128B.128 [R249+0xd000], desc[UR10][R12.64] ;  /* 0x0d0000000cf99fae */ /* 0x000fe2000b981a0a */
[----:B------:R-:W-:Y:S02]  /*22180*/  LEA R180, R5, R180, 0x1 ;  /* 0x000000b405b47211 */ /* 0x000fe400078e08ff */
[----:B------:R-:W-:Y:S03]  /*22190*/  @!P0 R2UR UR10, R134 ;  /* 0x00000000860a82ca */ /* 0x000fe600000e0000 */
[----:B------:R-:W-:Y:S01]  /*221a0*/  @P1 STS.128 [R249+0xd000], RZ ;  /* 0x00d000fff9001388 */ /* 0x000fe20000000c00 */
[----:B------:R-:W-:Y:S01]  /*221b0*/  @!P0 R2UR UR11, R135 ;  /* 0x00000000870b82ca */ /* 0x000fe200000e0000 */
[----:B------:R-:W-:Y:S01]  /*221c0*/  VIADD R183, R180, UR8 ;  /* 0x00000008b4b77c36 */ /* 0x000fe20008000000 */
[-C--:B------:R-:W-:Y:S03]  /*221d0*/  IADD3.X R5, PT, PT, R13, R8.reuse, RZ, P2, !PT ;  /* 0x000000080d057210 */ /* 0x080fe600017fe4ff */
        /* <DEDUP_REMOVED lines=13> */
[----:B------:R-:W-:Y:S02]  /*222b0*/  @!P0 R2UR UR12, R134 ;  /* 0x00000000860c82ca */ /* 0x000fe400000e0000 */
[-C--:B-1----:R-:W-:Y:S03]  /*222c0*/  IADD3 R10, P2, PT, R4, R7.reuse, RZ ;  /* 0x00000007040a7210 */ /* 0x082fe60007f5e0ff */
[----:B------:R-:W-:Y:S01]  /*222d0*/  @P1 STS.128 [R249+0xd800], RZ ;  /* 0x00d800fff9001388 */ /* 0x000fe20000000c00 */
[----:B------:R-:W-:Y:S02]  /*222e0*/  @!P0 R2UR UR13, R135 ;  /* 0x00000000870d82ca */ /* 0x000fe400000e0000 */
[----:B------:R-:W-:Y:S03]  /*222f0*/  SHF.R.U32.HI R210, RZ, 0x1, R208 ;  /* 0x00000001ffd27819 */ /* 0x000fe600000116d0 */
[----:B------:R-:W-:Y:S01]  /*22300*/  @!PT LDS RZ, [RZ] ;  /* 0x00000000fffff984 */ /* 0x000fe20000000800 */
[----:B------:R-:W-:Y:S01]  /*22310*/  @!PT LDS RZ, [RZ] ;  /* 0x00000000fffff984 */ /* 0x000fe20000000800 */
[----:B------:R-:W-:Y:S01]  /*22320*/  @!PT LDS RZ, [RZ] ;  /* 0x00000000fffff984 */ /* 0x000fe20000000800 */
[----:B------:R1:W-:Y:S01]  /*22330*/  @!P0 LDGSTS.E.BYPASS.LTC128B.128 [R249+0x11800], desc[UR10][R4.64+0x80] ;  /* 0x1180008004f98fae */ /* 0x0003e2000b981a0a */
[----:B------:R-:W-:Y:S01]  /*22340*/  IMAD.X R11, R5, 0x1, R8, P2 ;  /* 0x00000001050b7824 */ /* 0x000fe200010e0608 */
[C---:B------:R-:W-:Y:S04]  /*22350*/  @!P1 R2UR UR10, R134.reuse ;  /* 0x00000000860a92ca */ /* 0x040fe800000e0000 */
[----:B------:R-:W-:Y:S01]  /*22360*/  @P0 STS.128 [R249+0x11800], RZ ;  /* 0x011800fff9000388 */ /* 0x000fe20000000c00 */
[----:B------:R-:W-:Y:S02]  /*22370*/  @!P1 R2UR UR11, R135 ;  /* 0x00000000870b92ca */ /* 0x000fe400000e0000 */
[----:B------:R-:W-:Y:S03]  /*22380*/  LOP3.LUT R211, R211, 0x7c00, RZ, 0xc0, !PT ;  /* 0x00007c00d3d37812 */ /* 0x000fe600078ec0ff */
[----:B------:R-:W-:Y:S01]  /*22390*/  @!PT LDS RZ, [RZ] ;  /* 0x00000000fffff984 */ /* 0x000fe20000000800 */
[----:B------:R-:W-:Y:S01]  /*223a0*/  @!PT LDS RZ, [RZ] ;  /* 0x00000000fffff984 */ /* 0x000fe20000000800 */
[----:B------:R-:W-:Y:S01]  /*223b0*/  @!PT LDS RZ, [RZ] ;  /* 0x00000000fffff984 */ /* 0x000fe20000000800 */
[----:B------:R-:W-:Y:S01]  /*223c0*/  @!P1 LDGSTS.E.BYPASS.LTC128B.128 [R249+0xe000], desc[UR4][R10.64] ;  /* 0x0e0000000af99fae */ /* 0x000fe2000b981a04 */
[----:B------:R-:W-:Y:S02]  /*223d0*/  @!P0 R2UR UR4, R134 ;  /* 0x00000000860482ca */ /* 0x000fe400000e0000 */
[----:B--2---:R-:W-:Y:S03]  /*223e0*/  IADD3 R12, P2, PT, R10, R7, RZ ;  /* 0x000000070a0c7210 */ /* 0x004fe60007f5e0ff */
[----:B------:R-:W-:Y:S01]  /*223f0*/  @P1 STS.128 [R249+0xe000], RZ ;  /* 0x00e000fff9001388 */ /* 0x000fe20000000c00 */
[----:B------:R-:W-:Y:S02]  /*22400*/  @!P0 R2UR UR5, R135 ;  /* 0x00000000870582ca */ /* 0x000fe400000e0000 */
[-C--:B------:R-:W-:Y:S03]  /*22410*/  IADD3.X R13, PT, PT, R11, R8.reuse, RZ, P2, !PT ;  /* 0x000000080b0d7210 */ /* 0x080fe600017fe4ff */
[----:B------:R-:W-:Y:S01]  /*22420*/  @!PT LDS RZ, [RZ] ;  /* 0x00000000fffff984 */ /* 0x000fe20000000800 */
[----:B------:R-:W-:Y:S01]  /*22430*/  @!PT LDS RZ, [RZ] ;  /* 0x00000000fffff984 */ /* 0x000fe20000000800 */
[----:B------:R-:W-:Y:S01]  /*22440*/  @!PT LDS RZ, [RZ] ;  /* 0x00000000fffff984 */ /* 0x000fe20000000800 */
[----:B------:R2:W-:Y:S01]  /*22450*/  @!P0 LDGSTS.E.BYPASS.LTC128B.128 [R249+0x12000], desc[UR12][R10.64+0x80] ;  /* 0x120000800af98fae */ /* 0x0005e2000b981a0c */
[----:B------:R-:W-:Y:S02]  /*22460*/  MOV R212, 0x20 ;  /* 0x0000002000d47802 */ /* 0x000fe40000000f00 */
[----:B------:R-:W-:Y:S03]  /*22470*/  IADD3 R241, PT, PT, R241, -0x1, RZ ;  /* 0xfffffffff1f17810 */ /* 0x000fe60007ffe0ff */
        /* <DEDUP_REMOVED lines=13> */
[----:B------:R-:W-:Y:S05]  /*22550*/  LOP3.LUT R213, R6, R3, RZ, 0x3c, !PT ;  /* 0x0000000306d57212 */ /* 0x000fea00078e3cff */
[----:B------:R-:W-:Y:S01]  /*22560*/  @P0 STS.128 [R249+0x12800], RZ ;  /* 0x012800fff9000388 */ /* 0x000fe20000000c00 */
[----:B------:R-:W-:Y:S02]  /*22570*/  LOP3.LUT R181, R4, R213, RZ, 0xfc, !PT ;  /* 0x000000d504b57212 */ /* 0x000fe400078efcff */
[-C--:B--2---:R-:W-:Y:S02]  /*22580*/  IADD3 R10, P2, PT, R12, R7.reuse, RZ ;  /* 0x000000070c0a7210 */ /* 0x084fe40007f5e0ff */
[----:B------:R-:W-:Y:S02]  /*22590*/  LEA R181, R181, UR8, 0x1 ;  /* 0x00000008b5b57c11 */ /* 0x000fe4000f8e08ff */
        /* <DEDUP_REMOVED lines=22> */
[----:B------:R2:W-:Y:S01]  /*22700*/  @!P0 LDGSTS.E.BYPASS.LTC128B.128 [R249+0x13800], desc[UR4][R6.64+0x80] ;  /* 0x1380008006f98fae */ /* 0x0005e2000b981a04 */
[----:B------:R-:W-:Y:S02]  /*22710*/  R2UR UR4, R134 ;  /* 0x00000000860472ca */ /* 0x000fe400000e0000 */
[----:B------:R-:W-:Y:S03]  /*22720*/  R2UR UR5, R135 ;  /* 0x00000000870572ca */ /* 0x000fe600000e0000 */
[----:B------:R-:W-:Y:S01]  /*22730*/  @P0 STS.128 [R249+0x13800], RZ ;  /* 0x013800fff9000388 */ /* 0x000fe20000000c00 */
[----:B------:R-:W-:Y:S05]  /*22740*/  LOP3.LUT P0, RZ, R208, 0x2, RZ, 0xc0, !PT ;  /* 0x00000002d0ff7812 */ /* 0x000fea000780c0ff */
[----:B------:R-:W-:Y:S01]  /*22750*/  LDSM.16.M88.4 R64, [R181] ;  /* 0x00000000b540783b */ /* 0x000fe20000000200 */
[----:B------:R-:W-:Y:S02]  /*22760*/  SEL R212, R212, 0xffffffe0, !P0 ;  /* 0xffffffe0d4d47807 */ /* 0x000fe40004000000 */
[----:B------:R-:W-:Y:S02]  /*22770*/  ISETP.GT.AND P0, PT, R241, R216, PT ;  /* 0x000000d8f100720c */ /* 0x000fe40003f04270 */
[-C--:B------:R-:W-:Y:S01]  /*22780*/  IADD3 R140, PT, PT, R181, R212.reuse, RZ ;  /* 0x000000d4b58c7210 */ /* 0x080fe20007ffe0ff */
[----:B-1----:R-:W2:Y:S01]  /*22790*/  LDSM.16.M88.4 R8, [R180+UR8+0x4000] ;  /* 0x00400008b408783b */ /* 0x002ea20008000200 */
[C---:B------:R-:W-:Y:S01]  /*227a0*/  IMAD.IADD R182, R183.reuse, 0x1, R212 ;  /* 0x00000001b7b67824 */ /* 0x040fe200078e02d4 */
[----:B------:R-:W-:Y:S04]  /*227b0*/  IADD3 R202, PT, PT, R183, R212, RZ ;  /* 0x000000d4b7ca7210 */ /* 0x000fe80007ffe0ff */
        /* <DEDUP_REMOVED lines=39> */
[----:B------:R-:W-:Y:S01]  /*22a30*/  IMAD.IADD R201, R181, 0x1, R148 ;  /* 0x00000001b5c97824 */ /* 0x000fe200078e0294 */
[----:B------:R-:W-:Y:S02]  /*22a40*/  IADD3 R217, PT, PT, R183, R148, RZ ;  /* 0x00000094b7d97210 */ /* 0x000fe40007ffe0ff */
[----:B------:R-:W4:Y:S01]  /*22a50*/  LDSM.16.M88.4 R148, [R182+0x7800] ;  /* 0x00780000b694783b */ /* 0x000f220000000200 */
[C---:B------:R-:W-:Y:S01]  /*22a60*/  IMAD.IADD R200, R212.reuse, 0x1, R201 ;  /* 0x00000001d4c87824 */ /* 0x040fe200078e02c9 */
[C---:B------:R-:W-:Y:S03]  /*22a70*/  HMMA.16816.F32.BF16 R20, R140.reuse, R152, R20 ;  /* 0x000000988c14723c */ /* 0x040fe60000041814 */
[----:B------:R-:W-:Y:S01]  /*22a80*/  IADD3 R215, PT, PT, R212, R217, RZ ;  /* 0x000000d9d4d77210 */ /* 0x000fe20007ffe0ff */
[----:B------:R-:W-:Y:S04]  /*22a90*/  LDSM.16.M88.4 R164, [R201] ;  /* 0x00000000c9a4783b */ /* 0x000fe80000000200 */
[C---:B------:R-:W-:Y:S02]  /*22aa0*/  HMMA.16816.F32.BF16 R24, R140.reuse, R154, R24 ;  /* 0x0000009a8c18723c */ /* 0x040fe40000041818 */
[----:B------:R-:W5:Y:S06]  /*22ab0*/  LDSM.16.M88.4 R168, [R217+0x4000] ;  /* 0x00400000d9a8783b */ /* 0x000f6c0000000200 */
[C---:B--2---:R-:W-:Y:S01]  /*22ac0*/  HMMA.16816.F32.BF16 R28, R140.reuse, R136, R28 ;  /* 0x000000888c1c723c */ /* 0x044fe2000004181c */
[----:B------:R-:W2:Y:S06]  /*22ad0*/  LDSM.16.M88.4 R172, [R217+0x4800] ;  /* 0x00480000d9ac783b */ /* 0x000eac0000000200 */
[----:B------:R-:W2:Y:S01]  /*22ae0*/  LDSM.16.M88.4 R176, [R217+0x5000] ;  /* 0x00500000d9b0783b */ /* 0x000ea20000000200 */
[C---:B------:R-:W-:Y:S05]  /*22af0*/  HMMA.16816.F32.BF16 R32, R140.reuse, R138, R32 ;  /* 0x0000008a8c20723c */ /* 0x040fea0000041820 */
[----:B------:R-:W2:Y:S03]  /*22b00*/  LDSM.16.M88.4 R152, [R217+0x5800] ;  /* 0x00580000d998783b */ /* 0x000ea60000000200 */
        /* <DEDUP_REMOVED lines=14> */
[C---:B----4-:R-:W-:Y:S03]  /*22bf0*/  HMMA.16816.F32.BF16 R60, R140.reuse, R148, R60 ;  /* 0x000000948c3c723c */ /* 0x050fe6000004183c */
[----:B------:R-:W-:Y:S05]  /*22c00*/  LDSM.16.M88.4 R204, [R215+0x8000] ;  /* 0x00800000d7cc783b */ /* 0x000fea0000000200 */
[----:B------:R-:W-:Y:S01]  /*22c10*/  HMMA.16816.F32.BF16 R64, R140, R150, R64 ;  /* 0x000000968c40723c */ /* 0x000fe20000041840 */
[----:B------:R-:W4:Y:S06]  /*22c20*/  LDSM.16.M88.4 R140, [R217+0x7000] ;  /* 0x00700000d98c783b */ /* 0x000f2c0000000200 */
[----:B------:R-:W4:Y:S01]  /*22c30*/  LDSM.16.M88.4 R148, [R217+0x7800] ;  /* 0x00780000d994783b */ /* 0x000f220000000200 */
        /* <DEDUP_REMOVED lines=138> */
[----:B------:R3:W2:Y:S01]  /*234e0*/  MUFU.TANH R137, R140 ;  /* 0x0000008c00897308 */ /* 0x0006a20000002400 */
[C---:B-1----:R-:W-:Y:S09]  /*234f0*/  HMMA.16816.F32.BF16 R20, R200.reuse, R4, R20 ;  /* 0x00000004c814723c */ /* 0x042ff20000041814 */
[----:B------:R-:W1:Y:S01]  /*23500*/  MUFU.TANH R143, R143 ;  /* 0x0000008f008f7308 */ /* 0x000e620000002400 */
[----:B-----5:R-:W5:Y:S01]  /*23510*/  LDSM.16.M88.4 R8, [R215+0x9800] ;  /* 0x00980000d708783b */ /* 0x020f620000000200 */
[C---:B------:R-:W-:Y:S08]  /*23520*/  HMMA.16816.F32.BF16 R24, R200.reuse, R6, R24 ;  /* 0x00000006c818723c */ /* 0x040ff00000041818 */
[----:B------:R-:W1:Y:S01]  /*23530*/  MUFU.TANH R145, R145 ;  /* 0x0000009100917308 */ /* 0x000e620000002400 */
[----:B------:R-:W4:Y:S09]  /*23540*/  LDSM.16.M88.4 R4, [R215+0xa000] ;  /* 0x00a00000d704783b */ /* 0x000f320000000200 */
        /* <DEDUP_REMOVED lines=10> */
[----:B------:R-:W1:Y:S10]  /*235f0*/  MUFU.TANH R13, R13 ;  /* 0x0000000d000d7308 */ /* 0x000e740000002400 */
[----:B------:R1:W1:Y:S01]  /*23600*/  MUFU.TANH R155, R14 ;  /* 0x0000000e009b7308 */ /* 0x0002620000002400 */
[C---:B-----5:R-:W-:Y:S09]  /*23610*/  HMMA.16816.F32.BF16 R28, R200.reuse, R8, R28 ;  /* 0x00000008c81c723c */ /* 0x060ff2000004181c */
[----:B------:R-:W1:Y:S01]  /*23620*/  MUFU.TANH R15, R15 ;  /* 0x0000000f000f7308 */ /* 0x000e620000002400 */
[C---:B------:R-:W-:Y:S01]  /*23630*/  HMMA.16816.F32.BF16 R32, R200.reuse, R10, R32 ;  /* 0x0000000ac820723c */ /* 0x040fe20000041820 */
[----:B------:R-:W5:Y:S08]  /*23640*/  LDSM.16.M88.4 R8, [R215+0xa800] ;  /* 0x00a80000d708783b */ /* 0x000f700000000200 */
[----:B------:R-:W1:Y:S01]  /*23650*/  MUFU.TANH R157, R157 ;  /* 0x0000009d009d7308 */ /* 0x000e620000002400 */
[C---:B----4-:R-:W-:Y:S03]  /*23660*/  HMMA.16816.F32.BF16 R36, R200.reuse, R4, R36 ;  /* 0x00000004c824723c */ /* 0x050fe60000041824 */
[-C--:B------:R-:W-:Y:S01]  /*23670*/  FMUL.FTZ R29, R29, R246.reuse ;  /* 0x000000f61d1d7220 */ /* 0x080fe20000410000 */
[-C--:B------:R-:W-:Y:S01]  /*23680*/  FMUL.FTZ R31, R31, R246.reuse ;  /* 0x000000f61f1f7220 */ /* 0x080fe20000410000 */
[-C--:B------:R-:W-:Y:S01]  /*23690*/  FMUL.FTZ R28, R28, R246.reuse ;  /* 0x000000f61c1c7220 */ /* 0x080fe20000410000 */
[-C--:B------:R-:W-:Y:S03]  /*236a0*/  FMUL.FTZ R30, R30, R246.reuse ;  /* 0x000000f61e1e7220 */ /* 0x080fe60000410000 */
[----:B------:R-:W4:Y:S01]  /*236b0*/  MUFU.TANH R17, R17 ;  /* 0x0000001100117308 */ /* 0x000f220000002400 */
[C---:B------:R-:W-:Y:S01]  /*236c0*/  HMMA.16816.F32.BF16 R40, R200.reuse, R6, R40 ;  /* 0x00000006c828723c */ /* 0x040fe20000041828 */
[----:B------:R-:W2:Y:S02]  /*236d0*/  LDSM.16.M88.4 R4, [R215+0xb000] ;  /* 0x00b00000d704783b */ /* 0x000ea40000000200 */
        /* <DEDUP_REMOVED lines=22> */
[C---:B--2---:R-:W-:Y:S05]  /*23840*/  HMMA.16816.F32.BF16 R52, R200.reuse, R4, R52 ;  /* 0x00000004c834723c */ /* 0x044fea0000041834 */
[-C--:B------:R-:W-:Y:S03]  /*23850*/  FMUL.FTZ R185, R44, R246.reuse ;  /* 0x000000f62cb97220 */ /* 0x080fe60000410000 */
[----:B------:R-:W2:Y:S01]  /*23860*/  MUFU.TANH R23, R23 ;  /* 0x0000001700177308 */ /* 0x000ea20000002400 */
        /* <DEDUP_REMOVED lines=20> */
[----:B------:R-:W1:Y:S01]  /*239b0*/  MUFU.TANH R27, R27 ;  /* 0x0000001b001b7308 */ /* 0x000e620000002400 */
[----:B------:R-:W-:Y:S09]  /*239c0*/  HMMA.16816.F32.BF16 R64, R200, R10, R64 ;  /* 0x0000000ac840723c */ /* 0x000ff20000041840 */
[----:B------:R1:W1:Y:S01]  /*239d0*/  MUFU.TANH R169, R28 ;  /* 0x0000001c00a97308 */ /* 0x0002620000002400 */
[-C--:B------:R-:W-:Y:S01]  /*239e0*/  FMUL.FTZ R7, R60, R246.reuse ;  /* 0x000000f63c077220 */ /* 0x080fe20000410000 */
[-C--:B------:R-:W-:Y:S08]  /*239f0*/  FMUL.FTZ R60, R62, R246.reuse ;  /* 0x000000f63e3c7220 */ /* 0x080ff00000410000 */
[----:B------:R-:W1:Y:S01]  /*23a00*/  MUFU.TANH R29, R29 ;  /* 0x0000001d001d7308 */ /* 0x000e620000002400 */
[-C--:B------:R-:W-:Y:S01]  /*23a10*/  FMUL.FTZ R58, R63, R246.reuse ;  /* 0x000000f63f3a7220 */ /* 0x080fe20000410000 */
[-C--:B------:R-:W-:Y:S01]  /*23a20*/  FMUL.FTZ R61, R61, R246.reuse ;  /* 0x000000f63d3d7220 */ /* 0x080fe20000410000 */
[-C--:B---3--:R-:W-:Y:S01]  /*23a30*/  FMUL.FTZ R140, R64, R246.reuse ;  /* 0x000000f6408c7220 */ /* 0x088fe20000410000 */
[-C--:B------:R-:W-:Y:S06]  /*23a40*/  FMUL.FTZ R5, R66, R246.reuse ;  /* 0x000000f642057220 */ /* 0x080fec0000410000 */
[----:B------:R3:W1:Y:S01]  /*23a50*/  MUFU.TANH R171, R30 ;  /* 0x0000001e00ab7308 */ /* 0x0006620000002400 */
[-C--:B------:R-:W-:Y:S01]  /*23a60*/  FMUL.FTZ R65, R65, R246.reuse ;  /* 0x000000f641417220 */ /* 0x080fe20000410000 */
[----:B------:R-:W-:Y:S08]  /*23a70*/  FMUL.FTZ R67, R67, R246 ;  /* 0x000000f643437220 */ /* 0x000ff00000410000 */
[----:B------:R-:W1:Y:S10]  /*23a80*/  MUFU.TANH R31, R31 ;  /* 0x0000001f001f7308 */ /* 0x000e740000002400 */
[----:B------:R-:W1:Y:S10]  /*23a90*/  MUFU.TANH R173, R173 ;  /* 0x000000ad00ad7308 */ /* 0x000e740000002400 */
[----:B------:R-:W1:Y:S10]  /*23aa0*/  MUFU.TANH R33, R33 ;  /* 0x0000002100217308 */ /* 0x000e740000002400 */
[----:B------:R3:W1:Y:S10]  /*23ab0*/  MUFU.TANH R175, R34 ;  /* 0x0000002200af7308 */ /* 0x0006740000002400 */
[----:B------:R-:W1:Y:S10]  /*23ac0*/  MUFU.TANH R35, R35 ;  /* 0x0000002300237308 */ /* 0x000e740000002400 */
[----:B------:R3:W1:Y:S10]  /*23ad0*/  MUFU.TANH R177, R36 ;  /* 0x0000002400b17308 */ /* 0x0006740000002400 */
        /* <DEDUP_REMOVED lines=30> */
[----:B------:R3:W1:Y:S01]  /*23cc0*/  MUFU.TANH R136, R67 ;  /* 0x0000004300887308 */ /* 0x0006620000002400 */
[----:B--2-4-:R-:W-:Y:S05]  /*23cd0*/  @!P0 BRA `(.L_x_8101) ;  /* 0x0000000c006c8947 */ /* 0x014fea0003800000 */
        /* <DEDUP_REMOVED lines=17> */
[----:B-1----:R-:W-:Y:S01]  /*23df0*/  VIADD R12, R242, 0xffffff00 ;  /* 0xffffff00f20c7836 */ /* 0x002fe20000000000 */
        /* <DEDUP_REMOVED lines=9> */
[----:B------:R-:W-:Y:S11]  /*23e90*/  R2UR UR11, R135 ;  /* 0x00000000870b72ca */ /* 0x000ff600000e0000 */
[----:B------:R-:W-:Y:S02]  /*23ea0*/  @!UPT UIADD3 URZ, UPT, UPT, URZ, URZ, URZ ;  /* 0x000000fffffff290 */ /* 0x000fe4000fffe0ff */
[----:B---3--:R-:W3:Y:S01]  /*23eb0*/  LD.E.64 R64, desc[UR10][R132.64+0x20] ;  /* 0x0000200a84407980 */ /* 0x008ee2000c101b00 */
        /* <DEDUP_REMOVED lines=17> */
[C---:B------:R-:W-:Y:S02]  /*23fd0*/  IMAD R6, R11.reuse, R8, R6 ;  /* 0x000000080b067224 */ /* 0x040fe400078e0206 */
[----:B------:R-:W-:Y:S03]  /*23fe0*/  IMAD.HI.U32 R14, R14, R3, RZ ;  /* 0x000000030e0e7227 */ /* 0x000fe600078e00ff */
[----:B------:R-:W-:Y:S01]  /*23ff0*/  ISETP.GT.U32.AND P6, PT, R10, R6, PT ;  /* 0x000000060a00720c */ /* 0x000fe20003fc4070 */
[----:B------:R-:W-:Y:S05]  /*24000*/  IMAD R3, R14, R8, R3 ;  /* 0x000000080e037224 */ /* 0x000fea00078e0203 */
[----:B------:R-:W-:Y:S07]  /*24010*/  ISETP.GT.U32.AND P4, PT, R10, R3, PT ;  /* 0x000000030a00720c */ /* 0x000fee0003f84070 */
[--C-:B------:R-:W-:Y:S02]  /*24020*/  @!P6 IMAD.IADD R6, R6, 0x1, -R10.reuse ;  /* 0x000000010606e824 */ /* 0x100fe400078e0a0a */
[----:B------:R-:W-:Y:S03]  /*24030*/  @!P6 VIADD R11, R11, 0x1 ;  /* 0x000000010b0be836 */ /* 0x000fe60000000000 */
[-C--:B------:R-:W-:Y:S01]  /*24040*/  ISETP.GE.U32.AND P5, PT, R6, R10.reuse, PT ;  /* 0x0000000a0600720c */ /* 0x080fe20003fa6070 */
[----:B------:R-:W-:Y:S02]  /*24050*/  @!P4 IMAD.IADD R3, R3, 0x1, -R10 ;  /* 0x000000010303c824 */ /* 0x000fe400078e0a0a */
[----:B------:R-:W-:Y:S01]  /*24060*/  @!P4 VIADD R14, R14, 0x1 ;  /* 0x000000010e0ec836 */ /* 0x000fe20000000000 */
[----:B------:R-:W-:Y:S02]  /*24070*/  ISETP.GE.AND P4, PT, R12, RZ, PT ;  /* 0x000000ff0c00720c */ /* 0x000fe40003f86270 */
[----:B------:R-:W-:Y:S02]  /*24080*/  ISETP.GE.U32.AND P6, PT, R3, R10, PT ;  /* 0x0000000a0300720c */ /* 0x000fe40003fc6070 */
[----:B------:R-:W-:Y:S05]  /*24090*/  LOP3.LUT R3, RZ, R59, RZ, 0x33, !PT ;  /* 0x0000003bff037212 */ /* 0x000fea00078e33ff */
        /* <DEDUP_REMOVED lines=19> */
[----:B------:R-:W-:Y:S04]  /*241d0*/  IMAD R6, R62, R11, R6 ;  /* 0x0000000b3e067224 */ /* 0x000fe800078e0206 */
[----:B------:R-:W-:Y:S02]  /*241e0*/  IMAD.IADD R67, R67, 0x1, R6 ;  /* 0x0000000143437824 */ /* 0x000fe400078e0206 */
        /* <DEDUP_REMOVED lines=8> */
.L_x_8103:
[----:B------:R-:W-:Y:S05]  /*24270*/  BSYNC.RECONVERGENT B0 ;  /* 0x0000000000007941 */ /* 0x000fea0003800200 */
.L_x_8102:
        /* <DEDUP_REMOVED lines=23> */
[----:B---3--:R-:W-:Y:S01]  /*243f0*/  IMAD.X R65, R4, 0x1, R223, P4 ;  /* 0x0000000104417824 */ /* 0x008fe200020e06df */
        /* <DEDUP_REMOVED lines=57> */
[-C--:B---3--:R-:W-:Y:S01]  /*24790*/  IADD3 R62, P4, PT, R66, R3.reuse, RZ ;  /* 0x00000003423e7210 */ /* 0x088fe20007f9e0ff */
        /* <DEDUP_REMOVED lines=15> */
[-C--:B----4-:R-:W-:Y:S01]  /*24890*/  IADD3 R10, P5, PT, R62, R3.reuse, RZ ;  /* 0x000000033e0a7210 */ /* 0x090fe20007fbe0ff */
        /* <DEDUP_REMOVED lines=31> */
.L_x_8101:
[----:B------:R-:W-:Y:S05]  /*24a90*/  BSYNC.RECONVERGENT B1 ;  /* 0x0000000000017941 */ /* 0x000fea0003800200 */
.L_x_8100:
[C---:B------:R-:W-:Y:S01]  /*24aa0*/  VIADD R4, R243.reuse, 0x40 ;  /* 0x00000040f3047836 */ /* 0x040fe20000000000 */
[----:B------:R-:W-:Y:S01]  /*24ab0*/  IABS R3, R243 ;  /* 0x000000f300037213 */ /* 0x000fe20000000000 */
[C---:B------:R-:W-:Y:S01]  /*24ac0*/  VIADD R6, R243.reuse, 0x41 ;  /* 0x00000041f3067836 */ /* 0x040fe20000000000 */
[----:B------:R-:W-:Y:S01]  /*24ad0*/  R2UR UR4, R134 ;  /* 0x00000000860472ca */ /* 0x000fe200000e0000 */
[C---:B------:R-:W-:Y:S01]  /*24ae0*/  VIADD R8, R244.reuse, 0xffffffc0 ;  /* 0xffffffc0f4087836 */ /* 0x040fe20000000000 */
[----:B------:R-:W-:Y:S01]  /*24af0*/  IABS R4, R4 ;  /* 0x0000000400047213 */ /* 0x000fe20000000000 */
[C---:B--2---:R-:W-:Y:S01]  /*24b00*/  VIADD R10, R243.reuse, 0x39 ;  /* 0x00000039f30a7836 */ /* 0x044fe20000000000 */
[----:B------:R-:W-:Y:S01]  /*24b10*/  I2FP.F32.S32 R3, R3 ;  /* 0x0000000300037245 */ /* 0x000fe20000201400 */
[C---:B------:R-:W-:Y:S01]  /*24b20*/  VIADD R11, R243.reuse, 0xffffffc1 ;  /* 0xffffffc1f30b7836 */ /* 0x040fe20000000000 */
[----:B------:R-:W-:Y:S01]  /*24b30*/  I2FP.F32.S32 R4, R4 ;  /* 0x0000000400047245 */ /* 0x000fe20000201400 */
[----:B---3--:R-:W-:Y:S01]  /*24b40*/  VIADD R54, R244, 0xffffffc8 ;  /* 0xffffffc8f4367836 */ /* 0x008fe20000000000 */
[----:B------:R-:W-:Y:S01]  /*24b50*/  IABS R6, R6 ;  /* 0x0000000600067213 */ /* 0x000fe20000000000 */
[CC--:B-1----:R-:W-:Y:S01]  /*24b60*/  FFMA.FTZ R39, -R236.reuse, R3.reuse, R39 ;  /* 0x00000003ec277223 */ /* 0x0c2fe20000010127 */
[C---:B------:R-:W-:Y:S01]  /*24b70*/  FFMA.FTZ R33, -R236.reuse, R3, R33 ;  /* 0x00000003ec217223 */ /* 0x040fe20000010121 */
[----:B------:R-:W-:Y:S01]  /*24b80*/  FFMA.FTZ R147, -R236, R4, R147 ;  /* 0x00000004ec937223 */ /* 0x000fe20000010193 */
[C---:B------:R-:W-:Y:S01]  /*24b90*/  VIADD R4, R243.reuse, 0x29 ;  /* 0x00000029f3047836 */ /* 0x040fe20000000000 */
[----:B------:R-:W-:Y:S01]  /*24ba0*/  I2FP.F32.S32 R6, R6 ;  /* 0x0000000600067245 */ /* 0x000fe20000201400 */
[----:B------:R-:W-:Y:S01]  /*24bb0*/  VIADD R3, R243, 0x38 ;  /* 0x00000038f3037836 */ /* 0x000fe20000000000 */
[----:B------:R-:W-:Y:S01]  /*24bc0*/  R2UR UR5, R135 ;  /* 0x00000000870572ca */ /* 0x000fe200000e0000 */
[----:B------:R-:W-:Y:S01]  /*24bd0*/  VIADD R30, R244, 0xfffffff9 ;  /* 0xfffffff9f41e7836 */ /* 0x000fe20000000000 */
[----:B------:R-:W-:Y:S01]  /*24be0*/  IABS R4, R4 ;  /* 0x0000000400047213 */ /* 0x000fe20000000000 */
[----:B------:R-:W-:Y:S01]  /*24bf0*/  FFMA.FTZ R145, -R236, R6, R145 ;  /* 0x00000006ec917223 */ /* 0x000fe20000010191 */
[C---:B------:R-:W-:Y:S01]  /*24c00*/  ISETP.GE.AND P5, PT, R8.reuse, R240, PT ;  /* 0x000000f00800720c */ /* 0x040fe20003fa6270 */
[C---:B------:R-:W-:Y:S01]  /*24c10*/  VIADD R6, R243.reuse, 0x30 ;  /* 0x00000030f3067836 */ /* 0x040fe20000000000 */
[----:B------:R-:W-:Y:S01]  /*24c20*/  I2FP.F32.S32 R4, R4 ;  /* 0x0000000400047245 */ /* 0x000fe20000201400 */
[C---:B------:R-:W-:Y:S01]  /*24c30*/  VIADD R61, R243.reuse, 0xffffffd8 ;  /* 0xffffffd8f33d7836 */ /* 0x040fe20000000000 */
[----:B------:R-:W-:Y:S01]  /*24c40*/  ISETP.GE.AND P0, PT, R8, R238, PT ;  /* 0x000000ee0800720c */ /* 0x000fe20003f06270 */
[----:B------:R-:W-:Y:S01]  /*24c50*/  VIADD R52, R244, 0xffffffd0 ;  /* 0xffffffd0f4347836 */ /* 0x000fe20000000000 */
[----:B------:R-:W-:Y:S01]  /*24c60*/  ISETP.GE.AND P6, PT, R8, R239, PT ;  /* 0x000000ef0800720c */ /* 0x000fe20003fc6270 */
[CC--:B------:R-:W-:Y:S01]  /*24c70*/  FFMA.FTZ R159, -R236.reuse, R4.reuse, R159 ;  /* 0x00000004ec9f7223 */ /* 0x0c0fe2000001019f */
[----:B------:R-:W-:Y:S01]  /*24c80*/  FFMA.FTZ R139, -R236, R4, R139 ;  /* 0x00000004ec8b7223 */ /* 0x000fe2000001018b */
[C---:B------:R-:W-:Y:S01]  /*24c90*/  VIADD R4, R243.reuse, 0x18 ;  /* 0x00000018f3047836 */ /* 0x040fe20000000000 */
[----:B------:R-:W-:Y:S01]  /*24ca0*/  ISETP.GE.AND P4, PT, R8, R237, PT ;  /* 0x000000ed0800720c */ /* 0x000fe20003f86270 */
[C---:B------:R-:W-:Y:S01]  /*24cb0*/  VIADD R8, R243.reuse, 0x31 ;  /* 0x00000031f3087836 */ /* 0x040fe20000000000 */
[----:B------:R-:W-:Y:S01]  /*24cc0*/  IABS R10, R10 ;  /* 0x0000000a000a7213 */ /* 0x000fe20000000000 */
[----:B------:R-:W2:Y:S01]  /*24cd0*/  LD.E R135, desc[UR4][R132.64+0xdc] ;  /* 0x0000dc0484877980 */ /* 0x000ea2000c101900 */
        /* <DEDUP_REMOVED lines=9> */
[CC--:B------:R-:W-:Y:S01]  /*24d70*/  FFMA.FTZ R21, -R236.reuse, R4.reuse, R21 ;  /* 0x00000004ec157223 */ /* 0x0c0fe20000010115 */
[C---:B------:R-:W-:Y:S01]  /*24d80*/  FFMA.FTZ R27, -R236.reuse, R4, R27 ;  /* 0x00000004ec1b7223 */ /* 0x040fe2000001011b */
[C---:B------:R-:W-:Y:S01]  /*24d90*/  VIADD R4, R243.reuse, 0x1 ;  /* 0x00000001f3047836 */ /* 0x040fe20000000000 */
[----:B------:R-:W-:Y:S01]  /*24da0*/  IABS R8, R8 ;  /* 0x0000000800087213 */ /* 0x000fe20000000000 */
[C---:B------:R-:W-:Y:S01]  /*24db0*/  FFMA.FTZ R141, -R236.reuse, R10, R141 ;  /* 0x0000000aec8d7223 */ /* 0x040fe2000001018d */
[----:B------:R-:W-:Y:S01]  /*24dc0*/  IABS R6, R6 ;  /* 0x0000000600067213 */ /* 0x000fe20000000000 */
[CC--:B------:R-:W-:Y:S01]  /*24dd0*/  FFMA.FTZ R143, -R236.reuse, R3.reuse, R143 ;  /* 0x00000003ec8f7223 */ /* 0x0c0fe2000001018f */
[----:B------:R-:W-:Y:S01]  /*24de0*/  IABS R4, R4 ;  /* 0x0000000400047213 */ /* 0x000fe20000000000 */
[C---:B------:R-:W-:Y:S01]  /*24df0*/  FFMA.FTZ R153, -R236.reuse, R3, R153 ;  /* 0x00000003ec997223 */ /* 0x040fe20000010199 */
[----:B------:R-:W-:Y:S01]  /*24e00*/  I2FP.F32.S32 R8, R8 ;  /* 0x0000000800087245 */ /* 0x000fe20000201400 */
[----:B------:R-:W-:Y:S01]  /*24e10*/  VIADD R3, R243, 0x21 ;  /* 0x00000021f3037836 */ /* 0x000fe20000000000 */
[----:B------:R-:W-:Y:S01]  /*24e20*/  I2FP.F32.S32 R4, R4 ;  /* 0x0000000400047245 */ /* 0x000fe20000201400 */
[C---:B------:R-:W-:Y:S01]  /*24e30*/  FFMA.FTZ R151, -R236.reuse, R10, R151 ;  /* 0x0000000aec977223 */ /* 0x040fe20000010197 */
[----:B------:R-:W-:Y:S01]  /*24e40*/  I2FP.F32.S32 R6, R6 ;  /* 0x0000000600067245 */ /* 0x000fe20000201400 */
[C---:B------:R-:W-:Y:S01]  /*24e50*/  FFMA.FTZ R137, -R236.reuse, R8, R137 ;  /* 0x00000008ec897223 */ /* 0x040fe20000010189 */
[----:B------:R-:W-:Y:S01]  /*24e60*/  FSEL R141, R141, -INF , P5 ;  /* 0xff8000008d8d7808 */ /* 0x000fe20002800000 */
[CC--:B------:R-:W-:Y:S01]  /*24e70*/  FFMA.FTZ R173, -R236.reuse, R4.reuse, R173 ;  /* 0x00000004ecad7223 */ /* 0x0c0fe200000101ad */
[C---:B------:R-:W-:Y:S01]  /*24e80*/  FFMA.FTZ R179, -R236.reuse, R4, R179 ;  /* 0x00000004ecb37223 */ /* 0x040fe200000101b3 */
[C---:B------:R-:W-:Y:S02]  /*24e90*/  VIADD R4, R243.reuse, 0xfffffff0 ;  /* 0xfffffff0f3047836 */ /* 0x040fe40000000000 */
[CC--:B------:R-:W-:Y:S01]  /*24ea0*/  FFMA.FTZ R149, -R236.reuse, R6.reuse, R149 ;  /* 0x00000006ec957223 */ /* 0x0c0fe20000010195 */
[----:B------:R-:W-:Y:S01]  /*24eb0*/  FFMA.FTZ R15, -R236, R6, R15 ;  /* 0x00000006ec0f7223 */ /* 0x000fe2000001010f */
[----:B------:R-:W-:Y:S01]  /*24ec0*/  IABS R11, R11 ;  /* 0x0000000b000b7213 */ /* 0x000fe20000000000 */
[C---:B------:R-:W-:Y:S01]  /*24ed0*/  VIADD R6, R243.reuse, 0x19 ;  /* 0x00000019f3067836 */ /* 0x040fe20000000000 */
[----:B------:R-:W-:Y:S01]  /*24ee0*/  IABS R4, R4 ;  /* 0x0000000400047213 */ /* 0x000fe20000000000 */
[C---:B------:R-:W-:Y:S01]  /*24ef0*/  VIADD R10, R243.reuse, 0x28 ;  /* 0x00000028f30a7836 */ /* 0x040fe20000000000 */
[----:B------:R-:W-:Y:S01]  /*24f00*/  ISETP.GE.AND P5, PT, R54, R240, PT ;  /* 0x000000f03600720c */ /* 0x000fe20003fa6270 */
[----:B------:R-:W-:Y:S01]  /*24f10*/  FFMA.FTZ R155, -R236, R8, R155 ;  /* 0x00000008ec9b7223 */ /* 0x000fe2000001019b */
[----:B------:R-:W-:Y:S01]  /*24f20*/  I2FP.F32.S32 R4, R4 ;  /* 0x0000000400047245 */ /* 0x000fe20000201400 */
[C---:B------:R-:W-:Y:S01]  /*24f30*/  VIADD R8, R243.reuse, 0x20 ;  /* 0x00000020f3087836 */ /* 0x040fe20000000000 */
[----:B------:R-:W-:Y:S01]  /*24f40*/  IABS R3, R3 ;  /* 0x0000000300037213 */ /* 0x000fe20000000000 */
[C---:B------:R-:W-:Y:S01]  /*24f50*/  VIADD R62, R243.reuse, 0xffffffd9 ;  /* 0xffffffd9f33e7836 */ /* 0x040fe20000000000 */
[----:B------:R-:W-:Y:S01]  /*24f60*/  ISETP.GE.AND P1, PT, R30, R240, PT ;  /* 0x000000f01e00720c */ /* 0x000fe20003f26270 */
[CC--:B------:R-:W-:Y:S01]  /*24f70*/  FFMA.FTZ R47, -R236.reuse, R4.reuse, R47 ;  /* 0x00000004ec2f7223 */ /* 0x0c0fe2000001012f */
[----:B------:R-:W-:Y:S01]  /*24f80*/  FFMA.FTZ R41, -R236, R4, R41 ;  /* 0x00000004ec297223 */ /* 0x000fe20000010129 */
[----:B------:R-:W-:Y:S01]  /*24f90*/  VIADD R4, R243, 0xffffffe0 ;  /* 0xffffffe0f3047836 */ /* 0x000fe20000000000 */
[----:B------:R-:W-:Y:S01]  /*24fa0*/  IABS R61, R61 ;  /* 0x0000003d003d7213 */ /* 0x000fe20000000000 */
[C---:B------:R-:W-:Y:S01]  /*24fb0*/  VIADD R50, R244.reuse, 0xffffffd1 ;  /* 0xffffffd1f4327836 */ /* 0x040fe20000000000 */
[----:B------:R-:W-:Y:S01]  /*24fc0*/  I2FP.F32.S32 R11, R11 ;  /* 0x0000000b000b7245 */ /* 0x000fe20000201400 */
[C---:B------:R-:W-:Y:S01]  /*24fd0*/  VIADD R46, R244.reuse, 0xffffffd9 ;  /* 0xffffffd9f42e7836 */ /* 0x040fe20000000000 */
[----:B------:R-:W-:Y:S01]  /*24fe0*/  IABS R4, R4 ;  /* 0x0000000400047213 */ /* 0x000fe20000000000 */
[----:B------:R-:W-:Y:S01]  /*24ff0*/  VIADD R40, R244, 0xffffffe1 ;  /* 0xffffffe1f4287836 */ /* 0x000fe20000000000 */
[----:B------:R-:W-:Y:S01]  /*25000*/  FSEL R137, R137, -INF , P5 ;  /* 0xff80000089897808 */ /* 0x000fe20002800000 */
[----:B------:R-:W-:Y:S01]  /*25010*/  FFMA.FTZ R140, -R236, R11, R140 ;  /* 0x0000000bec8c7223 */ /* 0x000fe2000001018c */
[----:B------:R-:W-:Y:S01]  /*25020*/  I2FP.F32.S32 R4, R4 ;  /* 0x0000000400047245 */ /* 0x000fe20000201400 */
[----:B------:R-:W-:Y:S01]  /*25030*/  VIADD R11, R243, 0xffffffd0 ;  /* 0xffffffd0f30b7836 */ /* 0x000fe20000000000 */
[----:B------:R-:W-:Y:S01]  /*25040*/  I2FP.F32.S32 R3, R3 ;  /* 0x0000000300037245 */ /* 0x000fe20000201400 */
[----:B------:R-:W-:Y:S01]  /*25050*/  VIADD R32, R244, 0xfffffff8 ;  /* 0xfffffff8f4207836 */ /* 0x000fe20000000000 */
[----:B------:R-:W-:Y:S01]  /*25060*/  ISETP.GE.AND P5, PT, R52, R240, PT ;  /* 0x000000f03400720c */ /* 0x000fe20003fa6270 */
[----:B------:R-:W-:Y:S01]  /*25070*/  FFMA.FTZ R63, -R236, R4, R55 ;  /* 0x00000004ec3f7223 */ /* 0x000fe20000010137 */
[----:B------:R-:W-:Y:S01]  /*25080*/  I2FP.F32.S32 R61, R61 ;  /* 0x0000003d003d7245 */ /* 0x000fe20000201400 */
[----:B------:R-:W-:Y:S01]  /*25090*/  VIADD R55, R244, 0xffffffc1 ;  /* 0xffffffc1f4377836 */ /* 0x000fe20000000000 */
[----:B------:R-:W-:Y:S01]  /*250a0*/  FSEL R205, R33, -INF , P1 ;  /* 0xff80000021cd7808 */ /* 0x000fe20000800000 */
[C---:B------:R-:W-:Y:S01]  /*250b0*/  FFMA.FTZ R157, -R236.reuse, R3, R157 ;  /* 0x00000003ec9d7223 */ /* 0x040fe2000001019d */
[----:B------:R-:W-:Y:S01]  /*250c0*/  IABS R6, R6 ;  /* 0x0000000600067213 */ /* 0x000fe20000000000 */
[----:B------:R-:W-:Y:S01]  /*250d0*/  FFMA.FTZ R150, -R236, R4, R49 ;  /* 0x00000004ec967223 */ /* 0x000fe20000010131 */
[----:B------:R-:W-:Y:S01]  /*250e0*/  ISETP.GE.AND P1, PT, R44, R238, PT ;  /* 0x000000ee2c00720c */ /* 0x000fe20003f26270 */
[----:B------:R-:W-:Y:S01]  /*250f0*/  FFMA.FTZ R4, -R236, R61, R53 ;  /* 0x0000003dec047223 */ /* 0x000fe20000010135 */
[----:B------:R-:W-:Y:S01]  /*25100*/  FSEL R139, R139, -INF , P5 ;  /* 0xff8000008b8b7808 */ /* 0x000fe20002800000 */
[----:B------:R-:W-:Y:S01]  /*25110*/  VIADD R53, R244, 0xffffffc9 ;  /* 0xffffffc9f4357836 */ /* 0x000fe20000000000 */
[----:B------:R-:W-:Y:S01]  /*25120*/  I2FP.F32.S32 R6, R6 ;  /* 0x0000000600067245 */ /* 0x000fe20000201400 */
[----:B------:R-:W-:Y:S01]  /*25130*/  FFMA.FTZ R163, -R236, R3, R163 ;  /* 0x00000003eca37223 */ /* 0x000fe200000101a3 */
[----:B------:R-:W-:Y:S01]  /*25140*/  FSEL R170, R39, -INF , P1 ;  /* 0xff80000027aa7808 */ /* 0x000fe20000800000 */
[----:B------:R-:W-:Y:S01]  /*25150*/  VIADD R3, R243, 0x10 ;  /* 0x00000010f3037836 */ /* 0x000fe20000000000 */
[----:B------:R-:W-:Y:S01]  /*25160*/  ISETP.GE.AND P5, PT, R48, R240, PT ;  /* 0x000000f03000720c */ /* 0x000fe20003fa6270 */
[C---:B------:R-:W-:Y:S01]  /*25170*/  FFMA.FTZ R167, -R236.reuse, R6, R167 ;  /* 0x00000006eca77223 */ /* 0x040fe200000101a7 */
[----:B------:R-:W-:Y:S01]  /*25180*/  ISETP.GE.AND P1, PT, R55, R240, PT ;  /* 0x000000f03700720c */ /* 0x000fe20003f26270 */
[----:B------:R-:W-:Y:S01]  /*25190*/  FFMA.FTZ R161, -R236, R6, R161 ;  /* 0x00000006eca17223 */ /* 0x000fe200000101a1 */
[----:B------:R-:W-:Y:S01]  /*251a0*/  IABS R10, R10 ;  /* 0x0000000a000a7213 */ /* 0x000fe20000000000 */
[----:B------:R-:W-:Y:S01]  /*251b0*/  VIADD R6, R243, 0x8 ;  /* 0x00000008f3067836 */ /* 0x000fe20000000000 */
[----:B------:R-:W-:Y:S01]  /*251c0*/  FSEL R59, R157, -INF , P5 ;  /* 0xff8000009d3b7808 */ /* 0x000fe20002800000 */
[----:B------:R-:W-:Y:S01]  /*251d0*/  VIADD R33, R244, 0xfffffff1 ;  /* 0xfffffff1f4217836 */ /* 0x000fe20000000000 */
[----:B------:R-:W-:Y:S01]  /*251e0*/  IABS R66, R66 ;  /* 0x0000004200427213 */ /* 0x000fe20000000000 */
[----:B------:R-:W-:Y:S01]  /*251f0*/  FFMA.FTZ R61, -R236, R61, R9 ;  /* 0x0000003dec3d7223 */ /* 0x000fe20000010109 */
[----:B------:R-:W-:Y:S01]  /*25200*/  IABS R11, R11 ;  /* 0x0000000b000b7213 */ /* 0x000fe20000000000 */
[----:B------:R-:W-:Y:S01]  /*25210*/  VIADD R38, R244, 0xffffffe8 ;  /* 0xffffffe8f4267836 */ /* 0x000fe20000000000 */
[----:B------:R-:W-:Y:S01]  /*25220*/  FSEL R143, R143, -INF , P1 ;  /* 0xff8000008f8f7808 */ /* 0x000fe20000800000 */
[----:B------:R-:W-:Y:S01]  /*25230*/  VIADD R49, R243, 0xffffffd1 ;  /* 0xffffffd1f3317836 */ /* 0x000fe20000000000 */
[----:B------:R-:W-:Y:S01]  /*25240*/  ISETP.GE.AND P5, PT, R42, R240, PT ;  /* 0x000000f02a00720c */ /* 0x000fe20003fa6270 */
[C---:B------:R-:W-:Y:S01]  /*25250*/  VIADD R36, R244.reuse, 0xffffffe9 ;  /* 0xffffffe9f4247836 */ /* 0x040fe20000000000 */
[----:B------:R-:W-:Y:S01]  /*25260*/  I2FP.F32.S32 R10, R10 ;  /* 0x0000000a000a7245 */ /* 0x000fe20000201400 */
[C---:B------:R-:W-:Y:S01]  /*25270*/  VIADD R28, R244.reuse, 0x8 ;  /* 0x00000008f41c7836 */ /* 0x040fe20000000000 */
[----:B------:R-:W-:Y:S01]  /*25280*/  IABS R8, R8 ;  /* 0x0000000800087213 */ /* 0x000fe20000000000 */
[----:B------:R-:W-:Y:S01]  /*25290*/  VIADD R26, R244, 0x9 ;  /* 0x00000009f41a7836 */ /* 0x000fe20000000000 */
[----:B------:R-:W-:Y:S01]  /*252a0*/  ISETP.GE.AND P1, PT, R53, R240, PT ;  /* 0x000000f03500720c */ /* 0x000fe20003f26270 */
[C---:B------:R-:W-:Y:S01]  /*252b0*/  FFMA.FTZ R13, -R236.reuse, R10, R13 ;  /* 0x0000000aec0d7223 */ /* 0x040fe2000001010d */
[----:B------:R-:W-:Y:S01]  /*252c0*/  I2FP.F32.S32 R66, R66 ;  /* 0x0000004200427245 */ /* 0x000fe20000201400 */
[C---:B------:R-:W-:Y:S01]  /*252d0*/  FFMA.FTZ R19, -R236.reuse, R10, R19 ;  /* 0x0000000aec137223 */ /* 0x040fe20000010113 */
[----:B------:R-:W-:Y:S01]  /*252e0*/  I2FP.F32.S32 R11, R11 ;  /* 0x0000000b000b7245 */ /* 0x000fe20000201400 */
[----:B------:R-:W-:Y:S01]  /*252f0*/  VIADD R10, R243, 0x11 ;  /* 0x00000011f30a7836 */ /* 0x000fe20000000000 */
[----:B------:R-:W-:Y:S01]  /*25300*/  FSEL R184, R161, -INF , P5 ;  /* 0xff800000a1b87808 */ /* 0x000fe20002800000 */
[C---:B------:R-:W-:Y:S01]  /*25310*/  FFMA.FTZ R45, -R236.reuse, R66, R45 ;  /* 0x00000042ec2d7223 */ /* 0x040fe2000001012d */
[----:B------:R-:W-:Y:S01]  /*25320*/  IABS R62, R62 ;  /* 0x0000003e003e7213 */ /* 0x000fe20000000000 */
[CC--:B------:R-:W-:Y:S01]  /*25330*/  FFMA.FTZ R144, -R236.reuse, R11.reuse, R144 ;  /* 0x0000000bec907223 */ /* 0x0c0fe20000010190 */
[----:B------:R-:W-:Y:S01]  /*25340*/  I2FP.F32.S32 R8, R8 ;  /* 0x0000000800087245 */ /* 0x000fe20000201400 */
[C---:B------:R-:W-:Y:S01]  /*25350*/  FFMA.FTZ R58, -R236.reuse, R11, R58 ;  /* 0x0000000bec3a7223 */ /* 0x040fe2000001013a */
[----:B------:R-:W-:Y:S01]  /*25360*/  ISETP.GE.AND P5, PT, R55, R238, PT ;  /* 0x000000ee3700720c */ /* 0x000fe20003fa6270 */
[C---:B------:R-:W-:Y:S01]  /*25370*/  FFMA.FTZ R66, -R236.reuse, R66, R51 ;  /* 0x00000042ec427223 */ /* 0x040fe20000010133 */
[----:B------:R-:W-:Y:S01]  /*25380*/  FSEL R149, R149, -INF , P1 ;  /* 0xff80000095957808 */ /* 0x000fe20000800000 */
[C---:B------:R-:W-:Y:S01]  /*25390*/  FFMA.FTZ R17, -R236.reuse, R8, R17 ;  /* 0x00000008ec117223 */ /* 0x040fe20000010111 */
[----:B------:R-:W-:Y:S01]  /*253a0*/  IABS R6, R6 ;  /* 0x0000000600067213 */ /* 0x000fe20000000000 */
[----:B------:R-:W-:Y:S01]  /*253b0*/  FFMA.FTZ R23, -R236, R8, R23 ;  /* 0x00000008ec177223 */ /* 0x000fe20000010117 */
[----:B------:R-:W-:Y:S01]  /*253c0*/  ISETP.GE.AND P1, PT, R50, R240, PT ;  /* 0x000000f03200720c */ /* 0x000fe20003f26270 */
[C---:B------:R-:W-:Y:S01]  /*253d0*/  VIADD R8, R243.reuse, 0x9 ;  /* 0x00000009f3087836 */ /* 0x040fe20000000000 */
[----:B------:R-:W-:Y:S01]  /*253e0*/  I2FP.F32.S32 R62, R62 ;  /* 0x0000003e003e7245 */ /* 0x000fe20000201400 */
[----:B------:R-:W-:Y:S01]  /*253f0*/  VIADD R64, R243, 0xffffffe1 ;  /* 0xffffffe1f3407836 */ /* 0x000fe20000000000 */
[----:B------:R-:W-:Y:S01]  /*25400*/  FSEL R11, R147, -INF , P5 ;  /* 0xff800000930b7808 */ /* 0x000fe20002800000 */
[----:B------:R-:W-:Y:S01]  /*25410*/  VIADD R24, R244, 0x11 ;  /* 0x00000011f4187836 */ /* 0x000fe20000000000 */
[----:B------:R-:W-:Y:S01]  /*25420*/  I2FP.F32.S32 R6, R6 ;  /* 0x0000000600067245 */ /* 0x000fe20000201400 */
[CC--:B------:R-:W-:Y:S01]  /*25430*/  FFMA.FTZ R148, -R236.reuse, R62.reuse, R191 ;  /* 0x0000003eec947223 */ /* 0x0c0fe200000101bf */
[----:B------:R-:W-:Y:S01]  /*25440*/  IABS R3, R3 ;  /* 0x0000000300037213 */ /* 0x000fe20000000000 */
[----:B------:R-:W-:Y:S01]  /*25450*/  FFMA.FTZ R62, -R236, R62, R57 ;  /* 0x0000003eec3e7223 */ /* 0x000fe20000010139 */
[----:B------:R-:W-:Y:S01]  /*25460*/  ISETP.GE.AND P5, PT, R54, R238, PT ;  /* 0x000000ee3600720c */ /* 0x000fe20003fa6270 */
[CC--:B------:R-:W-:Y:S01]  /*25470*/  FFMA.FTZ R29, -R236.reuse, R6.reuse, R29 ;  /* 0x00000006ec1d7223 */ /* 0x0c0fe2000001011d */
[----:B------:R-:W-:Y:S01]  /*25480*/  FSEL R51, R13, -INF , P1 ;  /* 0xff8000000d337808 */ /* 0x000fe20000800000 */
[----:B------:R-:W-:Y:S01]  /*25490*/  FFMA.FTZ R35, -R236, R6, R35 ;  /* 0x00000006ec237223 */ /* 0x000fe20000010123 */
[----:B------:R-:W-:Y:S01]  /*254a0*/  ISETP.GE.AND P1, PT, R46, R240, PT ;  /* 0x000000f02e00720c */ /* 0x000fe20003f26270 */
[----:B------:R-:W-:Y:S01]  /*254b0*/  VIADD R6, R243, 0xfffffff1 ;  /* 0xfffffff1f3067836 */ /* 0x000fe20000000000 */
[----:B------:R-:W-:Y:S01]  /*254c0*/  IABS R10, R10 ;  /* 0x0000000a000a7213 */ /* 0x000fe20000000000 */
[C---:B------:R-:W-:Y:S01]  /*254d0*/  VIADD R34, R244.reuse, 0xfffffff0 ;  /* 0xfffffff0f4227836 */ /* 0x040fe20000000000 */
[----:B------:R-:W-:Y:S01]  /*254e0*/  I2FP.F32.S32 R3, R3 ;  /* 0x0000000300037245 */ /* 0x000fe20000201400 */
[C---:B------:R-:W-:Y:S01]  /*254f0*/  VIADD R22, R244.reuse, 0x18 ;  /* 0x00000018f4167836 */ /* 0x040fe20000000000 */
[----:B------:R-:W-:Y:S01]  /*25500*/  FSEL R9, R151, -INF , P5 ;  /* 0xff80000097097808 */ /* 0x000fe20002800000 */
[----:B------:R-:W-:Y:S01]  /*25510*/  VIADD R20, R244, 0x19 ;  /* 0x00000019f4147836 */ /* 0x000fe20000000000 */
[----:B------:R-:W-:Y:S01]  /*25520*/  ISETP.GE.AND P5, PT, R33, R240, PT ;  /* 0x000000f02100720c */ /* 0x000fe20003fa6270 */
[CC--:B------:R-:W-:Y:S01]  /*25530*/  FFMA.FTZ R25, -R236.reuse, R3.reuse, R25 ;  /* 0x00000003ec197223 */ /* 0x0c0fe20000010119 */
[----:B------:R-:W-:Y:S01]  /*25540*/  I2FP.F32.S32 R10, R10 ;  /* 0x0000000a000a7245 */ /* 0x000fe20000201400 */
[C---:B------:R-:W-:Y:S01]  /*25550*/  FFMA.FTZ R31, -R236.reuse, R3, R31 ;  /* 0x00000003ec1f7223 */ /* 0x040fe2000001011f */
        /* <DEDUP_REMOVED lines=8> */
[----:B------:R-:W-:Y:S01]  /*255e0*/  I2FP.F32.S32 R8, R8 ;  /* 0x0000000800087245 */ /* 0x000fe20000201400 */
[C---:B------:R-:W-:Y:S01]  /*255f0*/  VIADD R16, R244.reuse, 0x21 ;  /* 0x00000021f4107836 */ /* 0x040fe20000000000 */
[----:B------:R-:W-:Y:S01]  /*25600*/  FSEL R182, R21, -INF , P1 ;  /* 0xff80000015b67808 */ /* 0x000fe20000800000 */
[----:B------:R-:W-:Y:S01]  /*25610*/  VIADD R12, R244, 0x29 ;  /* 0x00000029f40c7836 */ /* 0x000fe20000000000 */
[----:B------:R-:W-:Y:S01]  /*25620*/  ISETP.GE.AND P5, PT, R32, R240, PT ;  /* 0x000000f02000720c */ /* 0x000fe20003fa6270 */
[----:B------:R-:W-:Y:S01]  /*25630*/  FFMA.FTZ R169, -R236, R8, R169 ;  /* 0x00000008eca97223 */ /* 0x000fe200000101a9 */
[----:B------:R-:W-:Y:S01]  /*25640*/  ISETP.GE.AND P1, PT, R38, R240, PT ;  /* 0x000000f02600720c */ /* 0x000fe20003f26270 */
[----:B------:R-:W-:Y:S01]  /*25650*/  FFMA.FTZ R175, -R236, R8, R175 ;  /* 0x00000008ecaf7223 */ /* 0x000fe200000101af */
[----:B------:R-:W-:Y:S01]  /*25660*/  FSEL R164, R173, -INF , P5 ;  /* 0xff800000ada47808 */ /* 0x000fe20002800000 */
[----:B------:R-:W-:Y:S01]  /*25670*/  VIADD R8, R243, 0xffffffc0 ;  /* 0xffffffc0f3087836 */ /* 0x000fe20000000000 */
[----:B------:R-:W-:Y:S01]  /*25680*/  IABS R3, R3 ;  /* 0x0000000300037213 */ /* 0x000fe20000000000 */
[C---:B------:R-:W-:Y:S01]  /*25690*/  VIADD R18, R244.reuse, 0x20 ;  /* 0x00000020f4127836 */ /* 0x040fe20000000000 */
[----:B------:R-:W-:Y:S01]  /*256a0*/  FSEL R178, R165, -INF , P1 ;  /* 0xff800000a5b27808 */ /* 0x000fe20000800000 */
[----:B------:R-:W-:Y:S01]  /*256b0*/  VIADD R14, R244, 0x28 ;  /* 0x00000028f40e7836 */ /* 0x000fe20000000000 */
[-C--:B------:R-:W-:Y:S01]  /*256c0*/  ISETP.GE.AND P5, PT, R48, R238.reuse, PT ;  /* 0x000000ee3000720c */ /* 0x080fe20003fa6270 */
[----:B------:R-:W-:Y:S01]  /*256d0*/  VIADD R242, R242, 0xffffff80 ;  /* 0xffffff80f2f27836 */ /* 0x000fe20000000000 */
[----:B------:R-:W-:Y:S02]  /*256e0*/  IABS R49, R49 ;  /* 0x0000003100317213 */ /* 0x000fe40000000000 */
[----:B------:R-:W-:Y:S02]  /*256f0*/  ISETP.GE.AND P1, PT, R53, R238, PT ;  /* 0x000000ee3500720c */ /* 0x000fe40003f26270 */
[----:B------:R-:W-:Y:S02]  /*25700*/  IABS R10, R10 ;  /* 0x0000000a000a7213 */ /* 0x000fe40000000000 */
[----:B------:R-:W-:Y:S02]  /*25710*/  I2FP.F32.S32 R3, R3 ;  /* 0x0000000300037245 */ /* 0x000fe40000201400 */
[----:B------:R-:W-:Y:S02]  /*25720*/  I2FP.F32.S32 R49, R49 ;  /* 0x0000003100317245 */ /* 0x000fe40000201400 */
[----:B------:R-:W-:Y:S01]  /*25730*/  FSEL R67, R159, -INF , P5 ;  /* 0xff8000009f437808 */ /* 0x000fe20002800000 */
[-C--:B------:R-:W-:Y:S01]  /*25740*/  FFMA.FTZ R37, -R236, R3.reuse, R37 ;  /* 0x00000003ec257223 */ /* 0x080fe20000010125 */
[----:B------:R-:W-:Y:S01]  /*25750*/  ISETP.GE.AND P5, PT, R46, R238, PT ;  /* 0x000000ee2e00720c */ /* 0x000fe20003fa6270 */
[C---:B------:R-:W-:Y:S01]  /*25760*/  FFMA.FTZ R43, -R236.reuse, R3, R43 ;  /* 0x00000003ec2b7223 */ /* 0x040fe2000001012b */
[----:B------:R-:W-:Y:S01]  /*25770*/  FSEL R153, R153, -INF , P1 ;  /* 0xff80000099997808 */ /* 0x000fe20000800000 */
[CC--:B------:R-:W-:Y:S01]  /*25780*/  FFMA.FTZ R60, -R236.reuse, R49.reuse, R60 ;  /* 0x00000031ec3c7223 */ /* 0x0c0fe2000001013c */
[----:B------:R-:W-:Y:S01]  /*25790*/  I2FP.F32.S32 R10, R10 ;  /* 0x0000000a000a7245 */ /* 0x000fe20000201400 */
[----:B------:R-:W-:Y:S01]  /*257a0*/  FFMA.FTZ R146, -R236, R49, R146 ;  /* 0x00000031ec927223 */ /* 0x000fe20000010192 */
[----:B------:R-:W-:Y:S02]  /*257b0*/  IABS R8, R8 ;  /* 0x0000000800087213 */ /* 0x000fe40000000000 */
[----:B------:R-:W-:Y:S01]  /*257c0*/  ISETP.GE.AND P1, PT, R52, R238, PT ;  /* 0x000000ee3400720c */ /* 0x000fe20003f26270 */
[CC--:B------:R-:W-:Y:S01]  /*257d0*/  FFMA.FTZ R177, -R236.reuse, R10.reuse, R177 ;  /* 0x0000000aecb17223 */ /* 0x0c0fe200000101b1 */
[----:B------:R-:W-:Y:S01]  /*257e0*/  FSEL R65, R19, -INF , P5 ;  /* 0xff80000013417808 */ /* 0x000fe20002800000 */
[----:B------:R-:W-:Y:S01]  /*257f0*/  FFMA.FTZ R183, -R236, R10, R183 ;  /* 0x0000000aecb77223 */ /* 0x000fe200000101b7 */
[----:B------:R-:W-:Y:S01]  /*25800*/  I2FP.F32.S32 R3, R8 ;  /* 0x0000000800037245 */ /* 0x000fe20000201400 */
[----:B------:R-:W-:Y:S01]  /*25810*/  VIADD R10, R244, 0x30 ;  /* 0x00000030f40a7836 */ /* 0x000fe20000000000 */
[----:B------:R-:W-:Y:S01]  /*25820*/  ISETP.GE.AND P5, PT, R44, R240, PT ;  /* 0x000000f02c00720c */ /* 0x000fe20003fa6270 */
[----:B------:R-:W-:Y:S01]  /*25830*/  VIADD R8, R244, 0x31 ;  /* 0x00000031f4087836 */ /* 0x000fe20000000000 */
[----:B------:R-:W-:Y:S01]  /*25840*/  FSEL R49, R155, -INF , P1 ;  /* 0xff8000009b317808 */ /* 0x000fe20000800000 */
[----:B------:R-:W-:Y:S01]  /*25850*/  FFMA.FTZ R152, -R236, R3, R152 ;  /* 0x00000003ec987223 */ /* 0x000fe20000010198 */
[----:B------:R-:W-:Y:S01]  /*25860*/  IABS R6, R6 ;  /* 0x0000000600067213 */ /* 0x000fe20000000000 */
[----:B------:R-:W-:Y:S01]  /*25870*/  VIADD R3, R243, 0xffffffe9 ;  /* 0xffffffe9f3037836 */ /* 0x000fe20000000000 */
        /* <DEDUP_REMOVED lines=8> */
[----:B------:R-:W-:Y:S01]  /*25900*/  FSEL R13, R145, -INF , P0 ;  /* 0xff800000910d7808 */ /* 0x000fe20000000000 */
[----:B------:R-:W-:Y:S01]  /*25910*/  VIADD R6, R244, 0x39 ;  /* 0x00000039f4067836 */ /* 0x000fe20000000000 */
[----:B------:R-:W-:Y:S02]  /*25920*/  FSEL R158, R163, -INF , P5 ;  /* 0xff800000a39e7808 */ /* 0x000fe40002800000 */
[-C--:B------:R-:W-:Y:S02]  /*25930*/  ISETP.GE.AND P0, PT, R36, R240.reuse, PT ;  /* 0x000000f02400720c */ /* 0x080fe40003f06270 */
[-C--:B------:R-:W-:Y:S02]  /*25940*/  ISETP.GE.AND P5, PT, R28, R240.reuse, PT ;  /* 0x000000f01c00720c */ /* 0x080fe40003fa6270 */
[----:B------:R-:W-:Y:S02]  /*25950*/  FSEL R180, R23, -INF , P1 ;  /* 0xff80000017b47808 */ /* 0x000fe40000800000 */
[----:B------:R-:W-:Y:S02]  /*25960*/  IABS R3, R3 ;  /* 0x0000000300037213 */ /* 0x000fe40000000000 */
[----:B------:R-:W-:Y:S02]  /*25970*/  ISETP.GE.AND P1, PT, R26, R240, PT ;  /* 0x000000f01a00720c */ /* 0x000fe40003f26270 */
[----:B------:R-:W-:Y:S01]  /*25980*/  FSEL R39, R25, -INF , P0 ;  /* 0xff80000019277808 */ /* 0x000fe20000000000 */
[----:B------:R-:W-:Y:S01]  /*25990*/  VIADD R25, R244, 0x10 ;  /* 0x00000010f4197836 */ /* 0x000fe20000000000 */
[----:B------:R-:W-:Y:S02]  /*259a0*/  FSEL R251, R181, -INF , P5 ;  /* 0xff800000b5fb7808 */ /* 0x000fe40002800000 */
[----:B------:R-:W-:Y:S02]  /*259b0*/  I2FP.F32.S32 R3, R3 ;  /* 0x0000000300037245 */ /* 0x000fe40000201400 */
[-C--:B------:R-:W-:Y:S02]  /*259c0*/  ISETP.GE.AND P5, PT, R38, R238.reuse, PT ;  /* 0x000000ee2600720c */ /* 0x080fe40003fa6270 */
[----:B------:R-:W-:Y:S01]  /*259d0*/  FSEL R249, R41, -INF , P1 ;  /* 0xff80000029f97808 */ /* 0x000fe20000800000 */
[-C--:B------:R-:W-:Y:S01]  /*259e0*/  FFMA.FTZ R185, -R236, R3.reuse, R185 ;  /* 0x00000003ecb97223 */ /* 0x080fe200000101b9 */
[----:B------:R-:W-:Y:S01]  /*259f0*/  ISETP.GE.AND P1, PT, R36, R238, PT ;  /* 0x000000ee2400720c */ /* 0x000fe20003f26270 */
[----:B------:R-:W-:Y:S01]  /*25a00*/  FFMA.FTZ R138, -R236, R3, R138 ;  /* 0x00000003ec8a7223 */ /* 0x000fe2000001018a */
[----:B------:R-:W-:Y:S01]  /*25a10*/  FSEL R160, R167, -INF , P5 ;  /* 0xff800000a7a07808 */ /* 0x000fe20002800000 */
[----:B------:R-:W-:Y:S01]  /*25a20*/  VIADD R3, R243, 0xffffffc8 ;  /* 0xffffffc8f3037836 */ /* 0x000fe20000000000 */
[----:B------:R-:W-:Y:S02]  /*25a30*/  ISETP.GE.AND P5, PT, R25, R240, PT ;  /* 0x000000f01900720c */ /* 0x000fe40003fa6270 */
[----:B------:R-:W-:Y:S02]  /*25a40*/  FSEL R27, R27, -INF , P1 ;  /* 0xff8000001b1b7808 */ /* 0x000fe40000800000 */
[----:B------:R-:W-:Y:S02]  /*25a50*/  IABS R64, R64 ;  /* 0x0000004000407213 */ /* 0x000fe40000000000 */
[----:B------:R-:W-:Y:S02]  /*25a60*/  ISETP.GE.AND P1, PT, R24, R240, PT ;  /* 0x000000f01800720c */ /* 0x000fe40003f26270 */
[----:B------:R-:W-:Y:S02]  /*25a70*/  I2FP.F32.S32 R64, R64 ;  /* 0x0000004000407245 */ /* 0x000fe40000201400 */
[----:B------:R-:W-:Y:S02]  /*25a80*/  FSEL R199, R185, -INF , P5 ;  /* 0xff800000b9c77808 */ /* 0x000fe40002800000 */
[----:B------:R-:W-:Y:S01]  /*25a90*/  FSEL R45, R45, -INF , P1 ;  /* 0xff8000002d2d7808 */ /* 0x000fe20000800000 */
[----:B------:R-:W-:Y:S01]  /*25aa0*/  FFMA.FTZ R189, -R236, R64, R189 ;  /* 0x00000040ecbd7223 */ /* 0x000fe200000101bd */
[----:B------:R-:W-:Y:S01]  /*25ab0*/  ISETP.GE.AND P5, PT, R34, R238, PT ;  /* 0x000000ee2200720c */ /* 0x000fe20003fa6270 */
[----:B------:R-:W-:Y:S01]  /*25ac0*/  FFMA.FTZ R64, -R236, R64, R193 ;  /* 0x00000040ec407223 */ /* 0x000fe200000101c1 */
[----:B------:R-:W-:Y:S02]  /*25ad0*/  ISETP.GE.AND P1, PT, R33, R238, PT ;  /* 0x000000ee2100720c */ /* 0x000fe40003f26270 */
[-C--:B------:R-:W-:Y:S02]  /*25ae0*/  ISETP.GE.AND P0, PT, R34, R240.reuse, PT ;  /* 0x000000f02200720c */ /* 0x080fe40003f06270 */
[----:B------:R-:W-:Y:S02]  /*25af0*/  FSEL R203, R171, -INF , P5 ;  /* 0xff800000abcb7808 */ /* 0x000fe40002800000 */
[----:B------:R-:W-:Y:S02]  /*25b00*/  FSEL R31, R31, -INF , P1 ;  /* 0xff8000001f1f7808 */ /* 0x000fe40000800000 */
[-C--:B------:R-:W-:Y:S02]  /*25b10*/  ISETP.GE.AND P5, PT, R22, R240.reuse, PT ;  /* 0x000000f01600720c */ /* 0x080fe40003fa6270 */
[----:B------:R-:W-:Y:S02]  /*25b20*/  ISETP.GE.AND P1, PT, R20, R240, PT ;  /* 0x000000f01400720c */ /* 0x000fe40003f26270 */
[----:B------:R-:W-:Y:S02]  /*25b30*/  FSEL R162, R169, -INF , P0 ;  /* 0xff800000a9a27808 */ /* 0x000fe40000000000 */
[-C--:B------:R-:W-:Y:S02]  /*25b40*/  ISETP.GE.AND P0, PT, R50, R238.reuse, PT ;  /* 0x000000ee3200720c */ /* 0x080fe40003f06270 */
[----:B------:R-:W-:Y:S02]  /*25b50*/  FSEL R191, R189, -INF , P5 ;  /* 0xff800000bdbf7808 */ /* 0x000fe40002800000 */
[----:B------:R-:W-:Y:S02]  /*25b60*/  FSEL R189, R150, -INF , P1 ;  /* 0xff80000096bd7808 */ /* 0x000fe40000800000 */
[----:B------:R-:W-:Y:S02]  /*25b70*/  ISETP.GE.AND P1, PT, R30, R238, PT ;  /* 0x000000ee1e00720c */ /* 0x000fe40003f26270 */
[----:B------:R-:W-:Y:S01]  /*25b80*/  FSEL R56, R15, -INF , P0 ;  /* 0xff8000000f387808 */ /* 0x000fe20000000000 */
[----:B------:R-:W-:Y:S01]  /*25b90*/  VIADD R15, R243, 0xffffffc9 ;  /* 0xffffffc9f30f7836 */ /* 0x000fe20000000000 */
[----:B------:R-:W-:Y:S01]  /*25ba0*/  FSEL R35, R35, -INF , P1 ;  /* 0xff80000023237808 */ /* 0x000fe20000800000 */
[----:B------:R-:W-:Y:S01]  /*25bb0*/  VIADD R243, R243, 0x80 ;  /* 0x00000080f3f37836 */ /* 0x000fe20000000000 */
[----:B------:R-:W-:Y:S02]  /*25bc0*/  ISETP.GE.AND P1, PT, R16, R240, PT ;  /* 0x000000f01000720c */ /* 0x000fe40003f26270 */
[----:B------:R-:W-:Y:S02]  /*25bd0*/  IABS R15, R15 ;  /* 0x0000000f000f7213 */ /* 0x000fe40000000000 */
[----:B------:R-:W-:Y:S02]  /*25be0*/  ISETP.GE.AND P5, PT, R32, R238, PT ;  /* 0x000000ee2000720c */ /* 0x000fe40003fa6270 */
[----:B------:R-:W-:Y:S02]  /*25bf0*/  FSEL R177, R4, -INF , P1 ;  /* 0xff80000004b17808 */ /* 0x000fe40000800000 */
[----:B------:R-:W-:Y:S02]  /*25c00*/  I2FP.F32.S32 R4, R15 ;  /* 0x0000000f00047245 */ /* 0x000fe40000201400 */
[----:B------:R-:W-:Y:S02]  /*25c10*/  ISETP.GE.AND P1, PT, R12, R240, PT ;  /* 0x000000f00c00720c */ /* 0x000fe40003f26270 */
[----:B------:R-:W-:Y:S01]  /*25c20*/  IABS R3, R3 ;  /* 0x0000000300037213 */ /* 0x000fe20000000000 */
[CC--:B------:R-:W-:Y:S01]  /*25c30*/  FFMA.FTZ R7, -R236.reuse, R4.reuse, R7 ;  /* 0x00000004ec077223 */ /* 0x0c0fe20000010107 */
[----:B------:R-:W-:Y:S01]  /*25c40*/  FSEL R168, R175, -INF , P5 ;  /* 0xff800000afa87808 */ /* 0x000fe20002800000 */
[----:B------:R-:W-:Y:S01]  /*25c50*/  FFMA.FTZ R5, -R236, R4, R5 ;  /* 0x00000004ec057223 */ /* 0x000fe20000010105 */
[-C--:B------:R-:W-:Y:S02]  /*25c60*/  ISETP.GE.AND P5, PT, R18, R240.reuse, PT ;  /* 0x000000f01200720c */ /* 0x080fe40003fa6270 */
        /* <DEDUP_REMOVED lines=51> */
[----:B------:R-:W-:Y:S02]  /*25fa0*/  FSEL R49, R49, -INF , !P1 ;  /* 0xff80000031317808 */ /* 0x000fe40004800000 */
[-C--:B------:R-:W-:Y:S02]  /*25fb0*/  ISETP.GE.AND P6, PT, R53, R239.reuse, PT ;  /* 0x000000ef3500720c */ /* 0x080fe40003fc6270 */
[-C--:B------:R-:W-:Y:S02]  /*25fc0*/  ISETP.GE.AND P4, PT, R36, R239.reuse, PT ;  /* 0x000000ef2400720c */ /* 0x080fe40003f86270 */
[-C--:B------:R-:W-:Y:S02]  /*25fd0*/  ISETP.GE.AND P1, PT, R44, R239.reuse, PT ;  /* 0x000000ef2c00720c */ /* 0x080fe40003f26270 */
[----:B------:R-:W-:Y:S02]  /*25fe0*/  FSEL R165, R61, -INF , P0 ;  /* 0xff8000003da57808 */ /* 0x000fe40000000000 */
[----:B------:R-:W-:Y:S02]  /*25ff0*/  FSEL R19, R143, -INF , !P5 ;  /* 0xff8000008f137808 */ /* 0x000fe40006800000 */
[----:B------:R-:W-:Y:S02]  /*26000*/  ISETP.GE.AND P5, PT, R52, R239, PT ;  /* 0x000000ef3400720c */ /* 0x000fe40003fa6270 */
[----:B------:R-:W-:Y:S02]  /*26010*/  ISETP.GE.AND P0, PT, R6, R238, PT ;  /* 0x000000ee0600720c */ /* 0x000fe40003f06270 */
[----:B------:R-:W-:Y:S02]  /*26020*/  FSEL R15, R149, -INF , !P6 ;  /* 0xff800000950f7808 */ /* 0x000fe40007000000 */
[----:B------:R-:W-:Y:S02]  /*26030*/  FSEL R181, R39, -INF , !P4 ;  /* 0xff80000027b57808 */ /* 0x000fe40006000000 */
[----:B------:R-:W-:Y:S02]  /*26040*/  FSEL R176, R37, -INF , !P1 ;  /* 0xff80000025b07808 */ /* 0x000fe40004800000 */
[----:B------:R-:W-:Y:S02]  /*26050*/  ISETP.GE.AND P1, PT, R36, R237, PT ;  /* 0x000000ed2400720c */ /* 0x000fe40003f26270 */
[-C--:B------:R-:W-:Y:S02]  /*26060*/  ISETP.GE.AND P6, PT, R48, R239.reuse, PT ;  /* 0x000000ef3000720c */ /* 0x080fe40003fc6270 */
[-C--:B------:R-:W-:Y:S02]  /*26070*/  ISETP.GE.AND P4, PT, R34, R239.reuse, PT ;  /* 0x000000ef2200720c */ /* 0x080fe40003f86270 */
[----:B------:R-:W-:Y:S02]  /*26080*/  FSEL R136, R136, -INF , P0 ;  /* 0xff80000088887808 */ /* 0x000fe40000000000 */
[----:B------:R-:W-:Y:S02]  /*26090*/  FSEL R41, R139, -INF , !P5 ;  /* 0xff8000008b297808 */ /* 0x000fe40006800000 */
[-C--:B------:R-:W-:Y:S02]  /*260a0*/  ISETP.GE.AND P0, PT, R54, R239.reuse, PT ;  /* 0x000000ef3600720c */ /* 0x080fe40003f06270 */
[----:B------:R-:W-:Y:S02]  /*260b0*/  ISETP.GE.AND P5, PT, R46, R239, PT ;  /* 0x000000ef2e00720c */ /* 0x000fe40003fa6270 */
[----:B------:R-:W-:Y:S02]  /*260c0*/  FSEL R59, R59, -INF , !P6 ;  /* 0xff8000003b3b7808 */ /* 0x000fe40007000000 */
        /* <DEDUP_REMOVED lines=8> */
[-C--:B------:R-:W-:Y:S02]  /*26150*/  ISETP.GE.AND P0, PT, R50, R239.reuse, PT ;  /* 0x000000ef3200720c */ /* 0x080fe40003f06270 */
[----:B------:R-:W-:Y:S02]  /*26160*/  FSEL R182, R182, -INF , !P6 ;  /* 0xff800000b6b67808 */ /* 0x000fe40007000000 */
[----:B------:R-:W-:Y:S02]  /*26170*/  FSEL R65, R65, -INF , !P4 ;  /* 0xff80000041417808 */ /* 0x000fe40006000000 */
[----:B------:R-:W-:Y:S02]  /*26180*/  FSEL R168, R168, -INF , !P1 ;  /* 0xff800000a8a87808 */ /* 0x000fe40004800000 */
[C---:B------:R-:W-:Y:S02]  /*26190*/  ISETP.GE.AND P6, PT, R38.reuse, R239, PT ;  /* 0x000000ef2600720c */ /* 0x040fe40003fc6270 */
        /* <DEDUP_REMOVED lines=19> */
[----:B------:R-:W-:Y:S02]  /*262d0*/  ISETP.GE.AND P1, PT, R12, R239, PT ;  /* 0x000000ef0c00720c */ /* 0x000fe40003f26270 */
[----:B------:R-:W-:Y:S02]  /*262e0*/  ISETP.GE.AND P6, PT, R42, R237, PT ;  /* 0x000000ed2a00720c */ /* 0x000fe40003fc6270 */
[----:B------:R-:W-:Y:S02]  /*262f0*/  ISETP.GE.AND P4, PT, R22, R239, PT ;  /* 0x000000ef1600720c */ /* 0x000fe40003f86270 */
        /* <DEDUP_REMOVED lines=38> */
[----:B------:R-:W-:Y:S02]  /*26560*/  ISETP.GE.AND P6, PT, R30, R237, PT ;  /* 0x000000ed1e00720c */ /* 0x000fe40003fc6270 */
[----:B------:R-:W-:Y:S02]  /*26570*/  FSEL R217, R217, -INF , !P0 ;  /* 0xff800000d9d97808 */ /* 0x000fe40004000000 */
[----:B------:R-:W-:Y:S02]  /*26580*/  FMNMX3.FTZ R23, R23, R178, R181, !PT ;  /* 0x000000b217177276 */ /* 0x000fe400078100b5 */
        /* <DEDUP_REMOVED lines=8> */
[----:B------:R-:W-:Y:S02]  /*26610*/  ISETP.GE.AND P0, PT, R20, R237, PT ;  /* 0x000000ed1400720c */ /* 0x000fe40003f06270 */
        /* <DEDUP_REMOVED lines=32> */
[----:B------:R-:W-:Y:S02]  /*26820*/  ISETP.GE.AND P4, PT, R8, R237, PT ;  /* 0x000000ed0800720c */ /* 0x000fe40003f86270 */
[----:B------:R-:W-:Y:S02]  /*26830*/  ISETP.GE.AND P6, PT, R3, R238, PT ;  /* 0x000000ee0300720c */ /* 0x000fe40003fc6270 */
[----:B------:R-:W-:Y:S02]  /*26840*/  FSEL R165, R165, -INF , !P1 ;  /* 0xff800000a5a57808 */ /* 0x000fe40004800000 */
[----:B------:R-:W-:Y:S02]  /*26850*/  FMNMX3.FTZ R4, R4, R175, R173, !PT ;  /* 0x000000af04047276 */ /* 0x000fe400078100ad */
[----:B------:R-:W-:Y:S02]  /*26860*/  FMNMX3.FTZ R18, R18, R179, R177, !PT ;  /* 0x000000b312127276 */ /* 0x000fe400078100b1 */
[----:B------:R-:W-:Y:S02]  /*26870*/  FMNMX3.FTZ R10, R4, R167, R165, !PT ;  /* 0x000000a7040a7276 */ /* 0x000fe400078100a5 */
[----:B------:R-:W-:Y:S02]  /*26880*/  FMNMX3.FTZ R18, R18, R171, R169, !PT ;  /* 0x000000ab12127276 */ /* 0x000fe400078100a9 */
[-C--:B------:R-:W-:Y:S02]  /*26890*/  ISETP.GE.AND P1, PT, R3, R237.reuse, PT ;  /* 0x000000ed0300720c */ /* 0x080fe40003f26270 */
[----:B------:R-:W-:Y:S02]  /*268a0*/  FSEL R159, R159, -INF , !P0 ;  /* 0xff8000009f9f7808 */ /* 0x000fe40004000000 */
[----:B------:R-:W-:Y:S02]  /*268b0*/  FSEL R157, R157, -INF , !P4 ;  /* 0xff8000009d9d7808 */ /* 0x000fe40006000000 */
        /* <DEDUP_REMOVED lines=18> */
[----:B------:R-:W1:Y:S08]  /*269e0*/  SHFL.BFLY PT, R5, R8, 0x1, 0x1f ;  /* 0x0c201f0008057f89 */ /* 0x000e7000000e0000 */
[----:B------:R-:W3:Y:S01]  /*269f0*/  SHFL.BFLY PT, R3, R4, 0x1, 0x1f ;  /* 0x0c201f0004037f89 */ /* 0x000ee200000e0000 */
[----:B-1----:R-:W-:Y:S01]  /*26a00*/  FMNMX.FTZ R134, R8, R5, !PT ;  /* 0x0000000508867209 */ /* 0x002fe20007810000 */
[----:B------:R-:W-:Y:S01]  /*26a10*/  VIADD R8, R139, 0xc000 ;  /* 0x0000c0008b087836 */ /* 0x000fe20000000000 */
[----:B---3--:R-:W-:Y:S03]  /*26a20*/  FMNMX.FTZ R3, R4, R3, !PT ;  /* 0x0000000304037209 */ /* 0x008fe60007810000 */
[----:B--2---:R-:W-:Y:S01]  /*26a30*/  FMUL.FTZ R156, R135, R134 ;  /* 0x00000086879c7220 */ /* 0x004fe20000410000 */
[----:B------:R-:W-:Y:S01]  /*26a40*/  FSETP.NEU.FTZ.AND P1, PT, R134, -INF , PT ;  /* 0xff8000008600780b */ /* 0x000fe20003f3d000 */
[----:B------:R-:W-:Y:S01]  /*26a50*/  @P2 VIADD R145, R8, 0xffffffc0 ;  /* 0xffffffc008912836 */ /* 0x000fe20000000000 */
[----:B------:R-:W-:Y:S01]  /*26a60*/  FSETP.NEU.FTZ.AND P0, PT, R3, -INF , PT ;  /* 0xff8000000300780b */ /* 0x000fe20003f1d000 */
[----:B------:R-:W-:Y:S01]  /*26a70*/  FMUL.FTZ R154, R135, R3 ;  /* 0x00000003879a7220 */ /* 0x000fe20000410000 */
[----:B------:R-:W-:Y:S01]  /*26a80*/  FSEL R156, R156, RZ, P1 ;  /* 0x000000ff9c9c7208 */ /* 0x000fe20000800000 */
[----:B------:R-:W-:Y:S01]  /*26a90*/  IMAD.IADD R212, R212, 0x1, R145 ;  /* 0x00000001d4d47824 */ /* 0x000fe200078e0291 */
[----:B------:R-:W-:Y:S01]  /*26aa0*/  FSEL R5, R134, RZ, P1 ;  /* 0x000000ff86057208 */ /* 0x000fe20000800000 */
[----:B------:R-:W-:Y:S01]  /*26ab0*/  LDSM.16.MT88.4 R28, [R145] ;  /* 0x00000000911c783b */ /* 0x000fe20000004200 */
        /* <DEDUP_REMOVED lines=23> */
[----:B------:R-:W4:Y:S03]  /*26c30*/  LDSM.16.MT88.4 R36, [R212] ;  /* 0x00000000d424783b */ /* 0x000f260000004200 */
[----:B------:R-:W5:Y:S01]  /*26c40*/  MUFU.EX2 R0, R6 ;  /* 0x0000000600007308 */ /* 0x000f620000000800 */
[-CC-:B------:R-:W-:Y:S01]  /*26c50*/  FFMA.FTZ R162, R162, R135.reuse, -R156.reuse ;  /* 0x00000087a2a27223 */ /* 0x180fe2000001089c */
[-C--:B------:R-:W-:Y:S01]  /*26c60*/  FFMA.FTZ R201, R201, R135.reuse, -R156 ;  /* 0x00000087c9c97223 */ /* 0x080fe2000001089c */
[-C--:B------:R-:W-:Y:S01]  /*26c70*/  FFMA.FTZ R203, R203, R135.reuse, -R154 ;  /* 0x00000087cbcb7223 */ /* 0x080fe2000001089a */
[-CC-:B------:R-:W-:Y:S01]  /*26c80*/  FFMA.FTZ R164, R164, R135.reuse, -R156.reuse ;  /* 0x00000087a4a47223 */ /* 0x180fe2000001089c */
[-C--:B------:R-:W-:Y:S01]  /*26c90*/  FFMA.FTZ R205, R205, R135.reuse, -R156 ;  /* 0x00000087cdcd7223 */ /* 0x080fe2000001089c */
[----:B------:R-:W-:Y:S01]  /*26ca0*/  FFMA.FTZ R207, R207, R135, -R154 ;  /* 0x00000087cfcf7223 */ /* 0x000fe2000001089a */
[----:B------:R-:W4:Y:S03]  /*26cb0*/  LDSM.16.MT88.4 R60, [R145+0x4000] ;  /* 0x00400000913c783b */ /* 0x000f260000004200 */
        /* <DEDUP_REMOVED lines=37> */
[-C--:B------:R-:W-:Y:S01]  /*26f10*/  FFMA.FTZ R213, R176, R135.reuse, -R156 ;  /* 0x00000087b0d57223 */ /* 0x080fe2000001089c */
[----:B------:R-:W-:Y:S01]  /*26f20*/  FFMA.FTZ R176, R170, R135, -R154 ;  /* 0x00000087aab07223 */ /* 0x000fe2000001089a */
[----:B------:R-:W-:Y:S03]  /*26f30*/  LDSM.16.MT88.4 R100, [R212+0x3800] ;  /* 0x00380000d464783b */ /* 0x000fe60000004200 */
[----:B------:R-:W3:Y:S01]  /*26f40*/  MUFU.EX2 R148, R148 ;  /* 0x0000009400947308 */ /* 0x000ee20000000800 */
[----:B-----5:R-:W-:Y:S01]  /*26f50*/  F2FP.BF16.F32.PACK_AB R142, R144, R147 ;  /* 0x00000093908e723e */ /* 0x020fe200000010ff */
[-C--:B------:R-:W-:Y:S01]  /*26f60*/  FFMA.FTZ R172, R172, R135.reuse, -R156 ;  /* 0x00000087acac7223 */ /* 0x080fe2000001089c */
        /* <DEDUP_REMOVED lines=13> */
[----:B------:R-:W5:Y:S01]  /*27040*/  MUFU.EX2 R153, R153 ;  /* 0x0000009900997308 */ /* 0x000f620000000800 */
        /* <DEDUP_REMOVED lines=9> */
[-CC-:B------:R-:W-:Y:S01]  /*270e0*/  FFMA.FTZ R159, R159, R135.reuse, -R154.reuse ;  /* 0x000000879f9f7223 */ /* 0x180fe2000001089a */
[-C--:B------:R-:W-:Y:S01]  /*270f0*/  FFMA.FTZ R198, R157, R135.reuse, -R154 ;  /* 0x000000879dc67223 */ /* 0x080fe2000001089a */
[-C--:B------:R-:W-:Y:S01]  /*27100*/  FFMA.FTZ R155, R155, R135.reuse, -R156 ;  /* 0x000000879b9b7223 */ /* 0x080fe2000001089c */
        /* <DEDUP_REMOVED lines=388> */
.L_x_8097:
        /* <DEDUP_REMOVED lines=15> */
.L_x_8126:
        /* <DEDUP_REMOVED lines=185> */
.L_x_8107:
[----:B------:R-:W-:Y:S05]  /*295d0*/  BSYNC.RECONVERGENT B0 ;  /* 0x0000000000007941 */ /* 0x000fea0003800200 */
.L_x_8106:
        /* <DEDUP_REMOVED lines=37> */
.L_x_8109:
[----:B------:R-:W-:Y:S05]  /*29830*/  BSYNC.RECONVERGENT B0 ;  /* 0x0000000000007941 */ /* 0x000fea0003800200 */
.L_x_8108:
        /* <DEDUP_REMOVED lines=16> */
.L_x_8111:
[----:B------:R-:W-:Y:S05]  /*29940*/  BSYNC.RECONVERGENT B0 ;  /* 0x0000000000007941 */ /* 0x000fea0003800200 */
.L_x_8110:
        /* <DEDUP_REMOVED lines=15> */
.L_x_8113:
[----:B------:R-:W-:Y:S05]  /*29a40*/  BSYNC.RECONVERGENT B0 ;  /* 0x0000000000007941 */ /* 0x000fea0003800200 */
.L_x_8112:
        /* <DEDUP_REMOVED lines=15> */
.L_x_8115:
[----:B------:R-:W-:Y:S05]  /*29b40*/  BSYNC.RECONVERGENT B0 ;  /* 0x0000000000007941 */ /* 0x000fea0003800200 */
.L_x_8114:
        /* <DEDUP_REMOVED lines=14> */
.L_x_8117:
[----:B------:R-:W-:Y:S05]  /*29c30*/  BSYNC.RECONVERGENT B0 ;  /* 0x0000000000007941 */ /* 0x000fea0003800200 */
.L_x_8116:
        /* <DEDUP_REMOVED lines=14> */
.L_x_8119:
[----:B------:R-:W-:Y:S05]  /*29d20*/  BSYNC.RECONVERGENT B0 ;  /* 0x0000000000007941 */ /* 0x000fea0003800200 */
.L_x_8118:
        /* <DEDUP_REMOVED lines=14> */
.L_x_8121:
[----:B------:R-:W-:Y:S05]  /*29e10*/  BSYNC.RECONVERGENT B0 ;  /* 0x0000000000007941 */ /* 0x000fea0003800200 */
.L_x_8120:
[----:B------:R-:W-:-:S04]  /*29e20*/  MOV R227, 0x0 ;  /* 0x0000000000e37802 */ /* 0x000fc80000000f00 */
[----:B-12345:R-:W-:Y:S05]  /*29e30*/  @P3 RET.REL.NODEC R226 `(_ZN5flash24flash_fwd_splitkv_kernelI23Flash_fwd_kernel_traitsILi128ELi64ELi128ELi4ELb0ELb0EN7cutlass10bfloat16_tE19Flash_kernel_traitsILi128ELi64ELi128ELi4ES3_EELb0ELb1ELb1ELb0ELb0ELb1ELb1ELb1EEEvNS_16Flash_fwd_paramsE) ;  /* 0xfffffd60e2703950 */ /* 0x03efea0003c3ffff */
        /* <DEDUP_REMOVED lines=8> */
[----:B-1----:R-:W-:Y:S05]  /*29ec0*/  @P0 RET.REL.NODEC R226 `(_ZN5flash24flash_fwd_splitkv_kernelI23Flash_fwd_kernel_traitsILi128ELi64ELi128ELi4ELb0ELb0EN7cutlass10bfloat16_tE19Flash_kernel_traitsILi128ELi64ELi128ELi4ES3_EELb0ELb1ELb1ELb0ELb0ELb1ELb1ELb1EEEvNS_16Flash_fwd_paramsE) ;  /* 0xfffffd60e24c0950 */ /* 0x002fea0003c3ffff */
[----:B------:R-:W-:Y:S01]  /*29ed0*/  R2UR UR4, R136 ;  /* 0x00000000880472ca */ /* 0x000fe200000e0000 */
[----:B------:R-:W-:Y:S01]  /*29ee0*/  IMAD.MOV.U32 R227, RZ, RZ, 0x0 ;  /* 0x00000000ffe37424 */ /* 0x000fe200078e00ff */
[----:B------:R-:W-:Y:S02]  /*29ef0*/  R2UR UR5, R137 ;  /* 0x00000000890572ca */ /* 0x000fe400000e0000 */
[----:B------:R-:W-:-:S04]  /*29f00*/  LEA R2, P0, R209, R74, 0x2 ;  /* 0x0000004ad1027211 */ /* 0x000fc800078010ff */
[----:B------:R-:W-:-:S07]  /*29f10*/  LEA.HI.X R3, R209, R75, R0, 0x2, P0 ;  /* 0x0000004bd1037211 */ /* 0x000fce00000f1400 */
[----:B------:R1:W-:Y:S02]  /*29f20*/  ST.E.128 desc[UR4][R2.64+0x7100], R4 ;  /* 0x0071000402007985 */ /* 0x0003e4000c101d04 */
[----:B-1----:R-:W-:Y:S05]  /*29f30*/  RET.REL.NODEC R226 `(_ZN5flash24flash_fwd_splitkv_kernelI23Flash_fwd_kernel_traitsILi128ELi64ELi128ELi4ELb0ELb0EN7cutlass10bfloat16_tE19Flash_kernel_traitsILi128ELi64ELi128ELi4ES3_EELb0ELb1ELb1ELb0ELb0ELb1ELb1ELb1EEEvNS_16Flash_fwd_paramsE) ;  /* 0xfffffd60e2307950 */ /* 0x002fea0003c3ffff */
.L_x_8105:
[----:B------:R-:W-:Y:S01]  /*29f40*/  MOV R8, 0x2 ;  /* 0x0000000200087802 */ /* 0x000fe20000000f00 */
[----:B------:R-:W-:Y:S01]  /*29f50*/  IMAD.MOV.U32 R7, RZ, RZ, -0x1 ;  /* 0xffffffffff077424 */ /* 0x000fe200078e00ff */
[----:B------:R-:W-:-:S07]  /*29f60*/  MOV R5, 0x1f ;  /* 0x0000001f00057802 */ /* 0x000fce0000000f00 */
[----:B-1---5:R-:W-:Y:S05]  /*29f70*/  WARPSYNC.COLLECTIVE R7, `(.L_x_8122) ;  /* 0x0000000007087348 */ /* 0x022fea0003c00000 */
[----:B------:R2:W3:Y:S02]  /*29f80*/  SHFL.BFLY P0, R10, R247, R8, R5 ;  /* 0x0c000008f70a7389 */ /* 0x0004e40000000005 */
[----:B-123-5:R-:W-:Y:S05]  /*29f90*/  ENDCOLLECTIVE ;  /* 0x000000000000791b */ /* 0x02efea0003800000 */
.L_x_8122:
[----:B------:R-:W-:Y:S02]  /*29fa0*/  MOV R6, R10 ;  /* 0x0000000a00067202 */ /* 0x000fe40000000f00 */
[----:B------:R-:W-:-:S03]  /*29fb0*/  MOV R8, 0x1 ;  /* 0x0000000100087802 */ /* 0x000fc60000000f00 */
[----:B------:R-:W-:-:S04]  /*29fc0*/  FADD.FTZ R11, R6, R247 ;  /* 0x000000f7060b7221 */ /* 0x000fc80000010000 */
[----:B------:R-:W-:-:S07]  /*29fd0*/  IMAD.MOV.U32 R247, RZ, RZ, R11 ;  /* 0x000000fffff77224 */ /* 0x000fce00078e000b */
[----:B------:R-:W-:Y:S05]  /*29fe0*/  WARPSYNC.COLLECTIVE R7, `(.L_x_8123) ;  /* 0x0000000007087348 */ /* 0x000fea0003c00000 */
[----:B------:R1:W2:Y:S02]  /*29ff0*/  SHFL.BFLY P0, R10, R247, R8, R5 ;  /* 0x0c000008f70a7389 */ /* 0x0002a40000000005 */
[----:B-12---:R-:W-:Y:S05]  /*2a000*/  ENDCOLLECTIVE ;  /* 0x000000000000791b */ /* 0x006fea0003800000 */
.L_x_8123:
[----:B------:R-:W-:Y:S01]  /*2a010*/  MOV R247, R245 ;  /* 0x000000f500f77202 */ /* 0x000fe20000000f00 */
[----:B------:R-:W-:Y:S01]  /*2a020*/  IMAD.MOV.U32 R6, RZ, RZ, R10 ;  /* 0x000000ffff067224 */ /* 0x000fe200078e000a */
[----:B------:R-:W-:-:S03]  /*2a030*/  MOV R8, 0x2 ;  /* 0x0000000200087802 */ /* 0x000fc60000000f00 */
[----:B------:R-:W-:-:S07]  /*2a040*/  FADD.FTZ R6, R11, R6 ;  /* 0x000000060b067221 */ /* 0x000fce0000010000 */
[----:B------:R-:W-:Y:S05]  /*2a050*/  WARPSYNC.COLLECTIVE R7, `(.L_x_8124) ;  /* 0x0000000007087348 */ /* 0x000fea0003c00000 */
[----:B------:R1:W2:Y:S02]  /*2a060*/  SHFL.BFLY P0, R10, R247, R8, R5 ;  /* 0x0c000008f70a7389 */ /* 0x0002a40000000005 */
[----:B-12---:R-:W-:Y:S05]  /*2a070*/  ENDCOLLECTIVE ;  /* 0x000000000000791b */ /* 0x006fea0003800000 */
.L_x_8124:
[----:B------:R-:W-:Y:S01]  /*2a080*/  FADD.FTZ R9, R10, R245 ;  /* 0x000000f50a097221 */ /* 0x000fe20000010000 */
[----:B------:R-:W-:-:S03]  /*2a090*/  MOV R8, 0x1 ;  /* 0x0000000100087802 */ /* 0x000fc60000000f00 */
[----:B------:R-:W-:-:S07]  /*2a0a0*/  IMAD.MOV.U32 R247, RZ, RZ, R9 ;  /* 0x000000fffff77224 */ /* 0x000fce00078e0009 */
[----:B------:R-:W-:Y:S05]  /*2a0b0*/  WARPSYNC.COLLECTIVE R7, `(.L_x_8125) ;  /* 0x0000000007087348 */ /* 0x000fea0003c00000 */
[----:B------:R1:W2:Y:S02]  /*2a0c0*/  SHFL.BFLY P0, R10, R247, R8, R5 ;  /* 0x0c000008f70a7389 */ /* 0x0002a40000000005 */
[----:B-12---:R-:W-:Y:S05]  /*2a0d0*/  ENDCOLLECTIVE ;  /* 0x000000000000791b */ /* 0x006fea0003800000 */
.L_x_8125:
[----:B------:R-:W-:Y:S01]  /*2a0e0*/  MOV R12, R10 ;  /* 0x0000000a000c7202 */ /* 0x000fe20000000f00 */
[----:B------:R-:W-:Y:S06]  /*2a0f0*/  BRA `(.L_x_8126) ;  /* 0xffffffe800507947 */ /* 0x000fec000383ffff */
.L_x_8127:
        /* <DEDUP_REMOVED lines=16> */
.L_x_14913:


//--------------------- .text._ZN5flash32flash_fwd_splitkv_combine_kernelI23Flash_fwd_kernel_traitsILi128ELi64ELi64ELi4ELb0ELb0EN7cutlass10bfloat16_tE19Flash_kernel_traitsILi128ELi64ELi64ELi4ES3_EELi4ELi7ELb0EEEvNS_16Flash_fwd_paramsE --------------------------
	.section	.text._ZN5flash32flash_fwd_splitkv_combine_kernelI23Flash_fwd_kernel_traitsILi128ELi64ELi64ELi4ELb0ELb0EN7cutlass10bfloat16_tE19Flash_kernel_traitsILi128ELi64ELi64ELi4ES3_EELi4ELi7ELb0EEEvNS_16Flash_fwd_paramsE,"ax",@progbits
	.align	128
        .global         _ZN5flash32flash_fwd_splitkv_combine_kernelI23Flash_fwd_kernel_traitsILi128ELi64ELi64ELi4ELb0ELb0EN7cutlass10bfloat16_tE19Flash_kernel_traitsILi128ELi64ELi64ELi4ES3_EELi4ELi7ELb0EEEvNS_16Flash_fwd_paramsE
        .type           _ZN5flash32flash_fwd_splitkv_combine_kernelI23Flash_fwd_kernel_traitsILi128ELi64ELi64ELi4ELb0ELb0EN7cutlass10bfloat16_tE19Flash_kernel_traitsILi128ELi64ELi64ELi4ES3_EELi4ELi7ELb0EEEvNS_16Flash_fwd_paramsE,@function
        .size           _ZN5flash32flash_fwd_splitkv_combine_kernelI23Flash_fwd_kernel_traitsILi128ELi64ELi64ELi4ELb0ELb0EN7cutlass10bfloat16_tE19Flash_kernel_traitsILi128ELi64ELi64ELi4ES3_EELi4ELi7ELb0EEEvNS_16Flash_fwd_paramsE,(.L_x_14914 - _ZN5flash32flash_fwd_splitkv_combine_kernelI23Flash_fwd_kernel_traitsILi128ELi64ELi64ELi4ELb0ELb0EN7cutlass10bfloat16_tE19Flash_kernel_traitsILi128ELi64ELi64ELi4ES3_EELi4ELi7ELb0EEEvNS_16Flash_fwd_paramsE)
        .other          _ZN5flash32flash_fwd_splitkv_combine_kernelI23Flash_fwd_kernel_traitsILi128ELi64ELi64ELi4ELb0ELb0EN7cutlass10bfloat16_tE19Flash_kernel_traitsILi128ELi64ELi64ELi4ES3_EELi4ELi7ELb0EEEvNS_16Flash_fwd_paramsE,@"STO_CUDA_ENTRY STV_DEFAULT"
_ZN5flash32flash_fwd_splitkv_combine_kernelI23Flash_fwd_kernel_traitsILi128ELi64ELi64ELi4ELb0ELb0EN7cutlass10bfloat16_tE19Flash_kernel_traitsILi128ELi64ELi64ELi4ES3_EELi4ELi7ELb0EEEvNS_16Flash_fwd_paramsE:
.text._ZN5flash32flash_fwd_splitkv_combine_kernelI23Flash_fwd_kernel_traitsILi128ELi64ELi64ELi4ELb0ELb0EN7cutlass10bfloat16_tE19Flash_kernel_traitsILi128ELi64ELi64ELi4ES3_EELi4ELi7ELb0EEEvNS_16Flash_fwd_paramsE:
        /* <DEDUP_REMOVED lines=38> */
.L_x_8128:
[----:B------:R-:W-:Y:S01]  /*0260*/  IMAD.U32 R20, RZ, RZ, UR20 ;  /* 0x00000014ff147e24 */ /* 0x000fe2000f8e00ff */
[----:B------:R-:W-:Y:S01]  /*0270*/  MOV R18, UR18 ;  /* 0x0000001200127c02 */ /* 0x000fe20008000f00 */
[----:B------:R-:W-:Y:S01]  /*0280*/  IMAD.U32 R17, RZ, RZ, UR14 ;  /* 0x0000000eff117e24 */ /* 0x000fe2000f8e00ff */
[----:B------:R-:W-:Y:S02]  /*0290*/  MOV R15, UR5 ;  /* 0x00000005000f7c02 */ /* 0x000fe40008000f00 */
[----:B------:R-:W-:Y:S02]  /*02a0*/  MOV R16, 0x2c0 ;  /* 0x000002c000107802 */ /* 0x000fe40000000f00 */
[----:B------:R-:W-:Y:S05]  /*02b0*/  CALL.REL.NOINC `($__internal_14_$__cuda_sm20_div_s64) ;  /* 0x0000004000d47944 */ /* 0x000fea0003c00000 */
[----:B------:R-:W-:-:S07]  /*02c0*/  MOV R16, R0 ;  /* 0x0000000000107202 */ /* 0x000fce0000000f00 */
.L_x_8129:
        /* <DEDUP_REMOVED lines=30> */
.L_x_8131:
[----:B------:R-:W-:Y:S02]  /*04b0*/  MOV R20, R16 ;  /* 0x0000001000147202 */ /* 0x000fe40000000f00 */
[----:B------:R-:W-:Y:S02]  /*04c0*/  MOV R16, 0x4e0 ;  /* 0x000004e000107802 */ /* 0x000fe40000000f00 */
[----:B------:R-:W-:Y:S05]  /*04d0*/  CALL.REL.NOINC `($__internal_14_$__cuda_sm20_div_s64) ;  /* 0x00000040004c7944 */ /* 0x000fea0003c00000 */
[----:B------:R-:W-:Y:S02]  /*04e0*/  MOV R6, R0 ;  /* 0x0000000000067202 */ /* 0x000fe40000000f00 */
[----:B------:R-:W-:Y:S02]  /*04f0*/  MOV R7, R17 ;  /* 0x0000001100077202 */ /* 0x000fe40000000f00 */
.L_x_8132:
[----:B------:R-:W-:Y:S05]  /*0500*/  BSYNC.RECONVERGENT B0 ;  /* 0x0000000000007941 */ /* 0x000fea0003800200 */
.L_x_8130:
        /* <DEDUP_REMOVED lines=58> */
.L_x_8134:
[----:B------:R-:W-:Y:S01]  /*08b0*/  IMAD.MOV.U32 R20, RZ, RZ, R18 ;  /* 0x000000ffff147224 */ /* 0x000fe200078e0012 */
[----:B------:R-:W-:Y:S01]  /*08c0*/  MOV R18, R12 ;  /* 0x0000000c00127202 */ /* 0x000fe20000000f00 */
[----:B------:R-:W-:Y:S01]  /*08d0*/  IMAD.MOV.U32 R17, RZ, RZ, R15 ;  /* 0x000000ffff117224 */ /* 0x000fe200078e000f */
[----:B------:R-:W-:Y:S02]  /*08e0*/  MOV R15, R30 ;  /* 0x0000001e000f7202 */ /* 0x000fe40000000f00 */
[----:B------:R-:W-:Y:S02]  /*08f0*/  MOV R16, 0x910 ;  /* 0x0000091000107802 */ /* 0x000fe40000000f00 */
[----:B------:R-:W-:Y:S05]  /*0900*/  CALL.REL.NOINC `($__internal_14_$__cuda_sm20_div_s64) ;  /* 0x0000003c00407944 */ /* 0x000fea0003c00000 */
[----:B------:R-:W-:Y:S02]  /*0910*/  MOV R16, R0 ;  /* 0x0000000000107202 */ /* 0x000fe40000000f00 */
.L_x_8135:
[----:B------:R-:W-:Y:S05]  /*0920*/  BSYNC.RECONVERGENT B0 ;  /* 0x0000000000007941 */ /* 0x000fea0003800200 */
.L_x_8133:
        /* <DEDUP_REMOVED lines=125> */
.L_x_8137:
[----:B------:R-:W-:Y:S01]  /*1100*/  IMAD.MOV.U32 R20, RZ, RZ, R16 ;  /* 0x000000ffff147224 */ /* 0x000fe200078e0010 */
[----:B------:R-:W-:Y:S01]  /*1110*/  MOV R18, R11 ;  /* 0x0000000b00127202 */ /* 0x000fe20000000f00 */
[----:B------:R-:W-:Y:S01]  /*1120*/  IMAD.MOV.U32 R15, RZ, RZ, R3 ;  /* 0x000000ffff0f7224 */ /* 0x000fe200078e0003 */
[----:B------:R-:W-:Y:S02]  /*1130*/  MOV R16, 0x1150 ;  /* 0x0000115000107802 */ /* 0x000fe40000000f00 */
[----:B------:R-:W-:Y:S05]  /*1140*/  CALL.REL.NOINC `($__internal_14_$__cuda_sm20_div_s64) ;  /* 0x0000003400307944 */ /* 0x000fea0003c00000 */
[----:B------:R-:W-:Y:S02]  /*1150*/  MOV R34, R0 ;  /* 0x0000000000227202 */ /* 0x000fe40000000f00 */
[----:B------:R-:W-:Y:S02]  /*1160*/  MOV R35, R17 ;  /* 0x0000001100237202 */ /* 0x000fe40000000f00 */
.L_x_8138:
[----:B------:R-:W-:Y:S05]  /*1170*/  BSYNC.RECONVERGENT B0 ;  /* 0x0000000000007941 */ /* 0x000fea0003800200 */
.L_x_8136:
        /* <DEDUP_REMOVED lines=57> */
.L_x_8140:
[----:B------:R-:W-:Y:S01]  /*1510*/  IMAD.MOV.U32 R20, RZ, RZ, R6 ;  /* 0x000000ffff147224 */ /* 0x000fe200078e0006 */
[----:B------:R-:W-:Y:S01]  /*1520*/  MOV R17, R7 ;  /* 0x0000000700117202 */ /* 0x000fe20000000f00 */
[----:B------:R-:W-:Y:S01]  /*1530*/  IMAD.MOV.U32 R18, RZ, RZ, R10 ;  /* 0x000000ffff127224 */ /* 0x000fe200078e000a */
[----:B------:R-:W-:Y:S02]  /*1540*/  MOV R16, 0x1560 ;  /* 0x0000156000107802 */ /* 0x000fe40000000f00 */
[----:B------:R-:W-:Y:S05]  /*1550*/  CALL.REL.NOINC `($__internal_14_$__cuda_sm20_div_s64) ;  /* 0x00000030002c7944 */ /* 0x000fea0003c00000 */
[----:B------:R-:W-:Y:S02]  /*1560*/  MOV R18, R0 ;  /* 0x0000000000127202 */ /* 0x000fe40000000f00 */
[----:B------:R-:W-:Y:S02]  /*1570*/  MOV R19, R17 ;  /* 0x0000001100137202 */ /* 0x000fe40000000f00 */
.L_x_8141:
[----:B------:R-:W-:Y:S05]  /*1580*/  BSYNC.RECONVERGENT B0 ;  /* 0x0000000000007941 */ /* 0x000fea0003800200 */
.L_x_8139:
        /* <DEDUP_REMOVED lines=292> */
.L_x_8145:
[----:B------:R-:W-:Y:S01]  /*27d0*/  IMAD.MOV.U32 R17, RZ, RZ, RZ ;  /* 0x000000ffff117224 */ /* 0x000fe200078e00ff */
[----:B------:R-:W-:Y:S02]  /*27e0*/  MOV R18, R32 ;  /* 0x0000002000127202 */ /* 0x000fe40000000f00 */
[----:B------:R-:W-:Y:S02]  /*27f0*/  MOV R16, 0x2810 ;  /* 0x0000281000107802 */ /* 0x000fe40000000f00 */
[----:B------:R-:W-:Y:S05]  /*2800*/  CALL.REL.NOINC `($__internal_14_$__cuda_sm20_div_s64) ;  /* 0x0000001c00807944 */ /* 0x000fea0003c00000 */
[----:B------:R-:W-:Y:S02]  /*2810*/  IADD3 R5, PT, PT, -R0, RZ, RZ ;  /* 0x000000ff00057210 */ /* 0x000fe40007ffe1ff */
[----:B------:R-:W-:-:S03]  /*2820*/  MOV R33, R17 ;  /* 0x0000001100217202 */ /* 0x000fc60000000f00 */
[----:B------:R-:W-:Y:S01]  /*2830*/  IMAD R20, R32, R5, R20 ;  /* 0x0000000520147224 */ /* 0x000fe200078e0214 */
[----:B------:R-:W-:-:S07]  /*2840*/  MOV R32, R0 ;  /* 0x0000000000207202 */ /* 0x000fce0000000f00 */
.L_x_8146:
        /* <DEDUP_REMOVED lines=59> */
.L_x_8148:
[----:B------:R-:W-:Y:S01]  /*2c00*/  IMAD.MOV.U32 R20, RZ, RZ, R32 ;  /* 0x000000ffff147224 */ /* 0x000fe200078e0020 */
[----:B------:R-:W-:Y:S01]  /*2c10*/  MOV R17, R33 ;  /* 0x0000002100117202 */ /* 0x000fe20000000f00 */
[----:B------:R-:W-:Y:S01]  /*2c20*/  IMAD.MOV.U32 R18, RZ, RZ, R30 ;  /* 0x000000ffff127224 */ /* 0x000fe200078e001e */
[----:B------:R-:W-:Y:S02]  /*2c30*/  MOV R16, 0x2c50 ;  /* 0x00002c5000107802 */ /* 0x000fe40000000f00 */
[----:B------:R-:W-:Y:S05]  /*2c40*/  CALL.REL.NOINC `($__internal_14_$__cuda_sm20_div_s64) ;  /* 0x0000001800707944 */ /* 0x000fea0003c00000 */
[----:B------:R-:W-:-:S05]  /*2c50*/  IADD3 R31, PT, PT, -R0, RZ, RZ ;  /* 0x000000ff001f7210 */ /* 0x000fca0007ffe1ff */
[----:B------:R-:W-:Y:S02]  /*2c60*/  IMAD R31, R31, R30, R32 ;  /* 0x0000001e1f1f7224 */ /* 0x000fe400078e0220 */
.L_x_8149:
[----:B------:R-:W-:Y:S05]  /*2c70*/  BSYNC.RECONVERGENT B0 ;  /* 0x0000000000007941 */ /* 0x000fea0003800200 */
.L_x_8147:
        /* <DEDUP_REMOVED lines=161> */
.L_x_8144:
[----:B------:R-:W0:Y:S01]  /*3690*/  LDC.64 R2, c[0x0][0x420] ;  /* 0x00010800ff027b82 */ /* 0x000e220000000a00 */
[----:B------:R-:W-:-:S05]  /*36a0*/  IADD3 R0, PT, PT, R13, UR19, RZ ;  /* 0x000000130d007c10 */ /* 0x000fca000fffe0ff */
[----:B0-----:R-:W-:-:S05]  /*36b0*/  IMAD.WIDE.U32 R2, R0, 0x4, R2 ;  /* 0x0000000400027825 */ /* 0x001fca00078e0002 */
[----:B------:R1:W-:Y:S02]  /*36c0*/  STG.E desc[UR8][R2.64], R22 ;  /* 0x0000001602007986 */ /* 0x0003e4000c101908 */
.L_x_8143:
[----:B------:R-:W-:Y:S05]  /*36d0*/  BSYNC.RECONVERGENT B1 ;  /* 0x0000000000017941 */ /* 0x000fea0003800200 */
.L_x_8142:
        /* <DEDUP_REMOVED lines=71> */
.L_x_8160:
        /* <DEDUP_REMOVED lines=9> */
.L_x_8153:
[----:B------:R-:W-:Y:S05]  /*3be0*/  BSYNC.RECONVERGENT B0 ;  /* 0x0000000000007941 */ /* 0x000fea0003800200 */
.L_x_8152:
        /* <DEDUP_REMOVED lines=12> */
.L_x_8155:
[----:B------:R-:W-:Y:S05]  /*3cb0*/  BSYNC.RECONVERGENT B0 ;  /* 0x0000000000007941 */ /* 0x000fea0003800200 */
.L_x_8154:
        /* <DEDUP_REMOVED lines=12> */
.L_x_8157:
[----:B------:R-:W-:Y:S05]  /*3d80*/  BSYNC.RECONVERGENT B0 ;  /* 0x0000000000007941 */ /* 0x000fea0003800200 */
.L_x_8156:
        /* <DEDUP_REMOVED lines=12> */
.L_x_8159:
[----:B------:R-:W-:Y:S05]  /*3e50*/  BSYNC.RECONVERGENT B0 ;  /* 0x0000000000007941 */ /* 0x000fea0003800200 */
.L_x_8158:
        /* <DEDUP_REMOVED lines=11> */
.L_x_8151:
        /* <DEDUP_REMOVED lines=11> */
.L_x_8163:
        /* <DEDUP_REMOVED lines=8> */
.L_x_8162:
[----:B------:R-:W-:Y:S05]  /*4040*/  BSYNC.RECONVERGENT B0 ;  /* 0x0000000000007941 */ /* 0x000fea0003800200 */
.L_x_8161:
        /* <DEDUP_REMOVED lines=9> */
.L_x_8150:
        /* <DEDUP_REMOVED lines=83> */
        .weak           $__internal_14_$__cuda_sm20_div_s64
        .type           $__internal_14_$__cuda_sm20_div_s64,@function
        .size           $__internal_14_$__cuda_sm20_div_s64,(.L_x_14914 - $__internal_14_$__cuda_sm20_div_s64)
$__internal_14_$__cuda_sm20_div_s64:
        /* <DEDUP_REMOVED lines=83> */
[----:B------:R-:W-:Y:S06]  /*4b40*/  RET.REL.NODEC R28 `(_ZN5flash32flash_fwd_splitkv_combine_kernelI23Flash_fwd_kernel_traitsILi128ELi64ELi64ELi4ELb0ELb0EN7cutlass10bfloat16_tE19Flash_kernel_traitsILi128ELi64ELi64ELi4ES3_EELi4ELi7ELb0EEEvNS_16Flash_fwd_paramsE) ;  /* 0xffffffb41c2c7950 */ /* 0x000fec0003c3ffff */
.L_x_8164:
        /* <DEDUP_REMOVED lines=11> */
.L_x_14914:


//--------------------- .text._ZN5flash32flash_fwd_splitkv_combine_kernelI23Flash_fwd_kernel_traitsILi128ELi64ELi64ELi4ELb0ELb0EN7cutlass10bfloat16_tE19Flash_kernel_traitsILi128ELi64ELi64ELi4ES3_EELi4ELi6ELb0EEEvNS_16Flash_fwd_paramsE --------------------------
	.section	.text._ZN5flash32flash_fwd_splitkv_combine_kernelI23Flash_fwd_kernel_traitsILi128ELi64ELi64ELi4ELb0ELb0EN7cutlass10bfloat16_tE19Flash_kernel_traitsILi128ELi64ELi64ELi4ES3_EELi4ELi6ELb0EEEvNS_16Flash_fwd_paramsE,"ax",@progbits
	.align	128
        .global         _ZN5flash32flash_fwd_splitkv_combine_kernelI23Flash_fwd_kernel_traitsILi128ELi64ELi64ELi4ELb0ELb0EN7cutlass10bfloat16_tE19Flash_kernel_traitsILi128ELi64ELi64ELi4ES3_EELi4ELi6ELb0EEEvNS_16Flash_fwd_paramsE
        .type           _ZN5flash32flash_fwd_splitkv_combine_kernelI23Flash_fwd_kernel_traitsILi128ELi64ELi64ELi4ELb0ELb0EN7cutlass10bfloat16_tE19Flash_kernel_traitsILi128ELi64ELi64ELi4ES3_EELi4ELi6ELb0EEEvNS_16Flash_fwd_paramsE,@function
        .size           _ZN5flash32flash_fwd_splitkv_combine_kernelI23Flash_fwd_kernel_traitsILi128ELi64ELi64ELi4ELb0ELb0EN7cutlass10bfloat16_tE19Flash_kernel_traitsILi128ELi64ELi64ELi4ES3_EELi4ELi6ELb0EEEvNS_16Flash_fwd_paramsE,(.L_x_14915 - _ZN5flash32flash_fwd_splitkv_combine_kernelI23Flash_fwd_kernel_traitsILi128ELi64ELi64ELi4ELb0ELb0EN7cutlass10bfloat16_tE19Flash_kernel_traitsILi128ELi64ELi64ELi4ES3_EELi4ELi6ELb0EEEvNS_16Flash_fwd_paramsE)
        .other          _ZN5flash32flash_fwd_splitkv_combine_kernelI23Flash_fwd_kernel_traitsILi128ELi64ELi64ELi4ELb0ELb0EN7cutlass10bfloat16_tE19Flash_kernel_traitsILi128ELi64ELi64ELi4ES3_EELi4ELi6ELb0EEEvNS_16Flash_fwd_paramsE,@"STO_CUDA_ENTRY STV_DEFAULT"
_ZN5flash32flash_fwd_splitkv_combine_kernelI23Flash_fwd_kernel_traitsILi128ELi64ELi64ELi4ELb0ELb0EN7cutlass10bfloat16_tE19Flash_kernel_traitsILi128ELi64ELi64ELi4ES3_EELi4ELi6ELb0EEEvNS_16Flash_fwd_paramsE:
.text._ZN5flash32flash_fwd_splitkv_combine_kernelI23Flash_fwd_kernel_traitsILi128ELi64ELi64ELi4ELb0ELb0EN7cutlass10bfloat16_tE19Flash_kernel_traitsILi128ELi64ELi64ELi4ES3_EELi4ELi6ELb0EEEvNS_16Flash_fwd_paramsE:
        /* <DEDUP_REMOVED lines=38> */
.L_x_8165:
[----:B------:R-:W-:Y:S01]  /*0260*/  IMAD.U32 R14, RZ, RZ, UR21 ;  /* 0x00000015ff0e7e24 */ /* 0x000fe2000f8e00ff */
[----:B------:R-:W-:Y:S01]  /*0270*/  MOV R20, UR19 ;  /* 0x0000001300147c02 */ /* 0x000fe20008000f00 */
[----:B------:R-:W-:Y:S01]  /*0280*/  IMAD.U32 R19, RZ, RZ, UR15 ;  /* 0x0000000fff137e24 */ /* 0x000fe2000f8e00ff */
[----:B------:R-:W-:Y:S02]  /*0290*/  MOV R18, UR14 ;  /* 0x0000000e00127c02 */ /* 0x000fe40008000f00 */
[----:B------:R-:W-:Y:S02]  /*02a0*/  MOV R16, 0x2c0 ;  /* 0x000002c000107802 */ /* 0x000fe40000000f00 */
[----:B------:R-:W-:Y:S05]  /*02b0*/  CALL.REL.NOINC `($__internal_15_$__cuda_sm20_div_s64) ;  /* 0x0000003c00cc7944 */ /* 0x000fea0003c00000 */
[----:B------:R-:W-:-:S07]  /*02c0*/  MOV R13, R11 ;  /* 0x0000000b000d7202 */ /* 0x000fce0000000f00 */
.L_x_8166:
        /* <DEDUP_REMOVED lines=30> */
.L_x_8168:
[----:B------:R-:W-:Y:S01]  /*04b0*/  IMAD.MOV.U32 R14, RZ, RZ, R12 ;  /* 0x000000ffff0e7224 */ /* 0x000fe200078e000c */
[----:B------:R-:W-:Y:S02]  /*04c0*/  MOV R19, R13 ;  /* 0x0000000d00137202 */ /* 0x000fe40000000f00 */
[----:B------:R-:W-:Y:S02]  /*04d0*/  MOV R16, 0x4f0 ;  /* 0x000004f000107802 */ /* 0x000fe40000000f00 */
[----:B------:R-:W-:Y:S05]  /*04e0*/  CALL.REL.NOINC `($__internal_15_$__cuda_sm20_div_s64) ;  /* 0x0000003c00407944 */ /* 0x000fea0003c00000 */
[----:B------:R-:W-:Y:S02]  /*04f0*/  MOV R4, R12 ;  /* 0x0000000c00047202 */ /* 0x000fe40000000f00 */
[----:B------:R-:W-:Y:S02]  /*0500*/  MOV R5, R11 ;  /* 0x0000000b00057202 */ /* 0x000fe40000000f00 */
.L_x_8169:
[----:B------:R-:W-:Y:S05]  /*0510*/  BSYNC.RECONVERGENT B0 ;  /* 0x0000000000007941 */ /* 0x000fea0003800200 */
.L_x_8167:
        /* <DEDUP_REMOVED lines=57> */
.L_x_8171:
[----:B------:R-:W-:Y:S01]  /*08b0*/  IMAD.MOV.U32 R14, RZ, RZ, R20 ;  /* 0x000000ffff0e7224 */ /* 0x000fe200078e0014 */
[----:B------:R-:W-:Y:S01]  /*08c0*/  MOV R20, R9 ;  /* 0x0000000900147202 */ /* 0x000fe20000000f00 */
[----:B------:R-:W-:Y:S01]  /*08d0*/  IMAD.MOV.U32 R19, RZ, RZ, R18 ;  /* 0x000000ffff137224 */ /* 0x000fe200078e0012 */
[----:B------:R-:W-:Y:S02]  /*08e0*/  MOV R18, R29 ;  /* 0x0000001d00127202 */ /* 0x000fe40000000f00 */
[----:B------:R-:W-:Y:S02]  /*08f0*/  MOV R16, 0x910 ;  /* 0x0000091000107802 */ /* 0x000fe40000000f00 */
[----:B------:R-:W-:Y:S05]  /*0900*/  CALL.REL.NOINC `($__internal_15_$__cuda_sm20_div_s64) ;  /* 0x0000003800387944 */ /* 0x000fea0003c00000 */
[----:B------:R-:W-:Y:S02]  /*0910*/  MOV R10, R12 ;  /* 0x0000000c000a7202 */ /* 0x000fe40000000f00 */
.L_x_8172:
[----:B------:R-:W-:Y:S05]  /*0920*/  BSYNC.RECONVERGENT B0 ;  /* 0x0000000000007941 */ /* 0x000fea0003800200 */
.L_x_8170:
        /* <DEDUP_REMOVED lines=124> */
.L_x_8174:
[----:B------:R-:W-:Y:S01]  /*10f0*/  IMAD.MOV.U32 R14, RZ, RZ, R10 ;  /* 0x000000ffff0e7224 */ /* 0x000fe200078e000a */
[----:B------:R-:W-:Y:S01]  /*1100*/  MOV R20, R8 ;  /* 0x0000000800147202 */ /* 0x000fe20000000f00 */
[----:B------:R-:W-:Y:S01]  /*1110*/  IMAD.MOV.U32 R19, RZ, RZ, R11 ;  /* 0x000000ffff137224 */ /* 0x000fe200078e000b */
[----:B------:R-:W-:Y:S02]  /*1120*/  MOV R18, R0 ;  /* 0x0000000000127202 */ /* 0x000fe40000000f00 */
[----:B------:R-:W-:Y:S02]  /*1130*/  MOV R16, 0x1150 ;  /* 0x0000115000107802 */ /* 0x000fe40000000f00 */
[----:B------:R-:W-:Y:S05]  /*1140*/  CALL.REL.NOINC `($__internal_15_$__cuda_sm20_div_s64) ;  /* 0x0000003000287944 */ /* 0x000fea0003c00000 */
[----:B------:R-:W-:Y:S02]  /*1150*/  MOV R32, R12 ;  /* 0x0000000c00207202 */ /* 0x000fe40000000f00 */
[----:B------:R-:W-:Y:S02]  /*1160*/  MOV R33, R11 ;  /* 0x0000000b00217202 */ /* 0x000fe40000000f00 */
.L_x_8175:
[----:B------:R-:W-:Y:S05]  /*1170*/  BSYNC.RECONVERGENT B0 ;  /* 0x0000000000007941 */ /* 0x000fea0003800200 */
.L_x_8173:
        /* <DEDUP_REMOVED lines=57> */
.L_x_8177:
[----:B------:R-:W-:Y:S01]  /*1510*/  IMAD.MOV.U32 R14, RZ, RZ, R4 ;  /* 0x000000ffff0e7224 */ /* 0x000fe200078e0004 */
[----:B------:R-:W-:Y:S01]  /*1520*/  MOV R19, R5 ;  /* 0x0000000500137202 */ /* 0x000fe20000000f00 */
[----:B------:R-:W-:Y:S01]  /*1530*/  IMAD.MOV.U32 R20, RZ, RZ, R7 ;  /* 0x000000ffff147224 */ /* 0x000fe200078e0007 */
[----:B------:R-:W-:Y:S02]  /*1540*/  MOV R16, 0x1560 ;  /* 0x0000156000107802 */ /* 0x000fe40000000f00 */
[----:B------:R-:W-:Y:S05]  /*1550*/  CALL.REL.NOINC `($__internal_15_$__cuda_sm20_div_s64) ;  /* 0x0000002c00247944 */ /* 0x000fea0003c00000 */
[----:B------:R-:W-:Y:S02]  /*1560*/  MOV R14, R12 ;  /* 0x0000000c000e7202 */ /* 0x000fe40000000f00 */
[----:B------:R-:W-:Y:S02]  /*1570*/  MOV R15, R11 ;  /* 0x0000000b000f7202 */ /* 0x000fe40000000f00 */
.L_x_8178:
[----:B------:R-:W-:Y:S05]  /*1580*/  BSYNC.RECONVERGENT B0 ;  /* 0x0000000000007941 */ /* 0x000fea0003800200 */
.L_x_8176:
        /* <DEDUP_REMOVED lines=237> */
.L_x_8182:
[----:B------:R-:W-:Y:S01]  /*2460*/  IMAD.MOV.U32 R14, RZ, RZ, R2 ;  /* 0x000000ffff0e7224 */ /* 0x000fe200078e0002 */
[----:B------:R-:W-:Y:S01]  /*2470*/  MOV R19, RZ ;  /* 0x000000ff00137202 */ /* 0x000fe20000000f00 */
[----:B------:R-:W-:Y:S01]  /*2480*/  IMAD.MOV.U32 R20, RZ, RZ, R30 ;  /* 0x000000ffff147224 */ /* 0x000fe200078e001e */
[----:B------:R-:W-:Y:S02]  /*2490*/  MOV R16, 0x24b0 ;  /* 0x000024b000107802 */ /* 0x000fe40000000f00 */
[----:B------:R-:W-:Y:S05]  /*24a0*/  CALL.REL.NOINC `($__internal_15_$__cuda_sm20_div_s64) ;  /* 0x0000001c00507944 */ /* 0x000fea0003c00000 */
[----:B------:R-:W-:Y:S02]  /*24b0*/  IADD3 R15, PT, PT, -R12, RZ, RZ ;  /* 0x000000ff0c0f7210 */ /* 0x000fe40007ffe1ff */
[----:B------:R-:W-:-:S03]  /*24c0*/  MOV R31, R11 ;  /* 0x0000000b001f7202 */ /* 0x000fc60000000f00 */
[----:B------:R-:W-:Y:S01]  /*24d0*/  IMAD R10, R30, R15, R2 ;  /* 0x0000000f1e0a7224 */ /* 0x000fe200078e0202 */
[----:B------:R-:W-:-:S07]  /*24e0*/  MOV R30, R12 ;  /* 0x0000000c001e7202 */ /* 0x000fce0000000f00 */
.L_x_8183:
        /* <DEDUP_REMOVED lines=59> */
.L_x_8185:
[----:B------:R-:W-:Y:S01]  /*28a0*/  IMAD.MOV.U32 R14, RZ, RZ, R30 ;  /* 0x000000ffff0e7224 */ /* 0x000fe200078e001e */
[----:B------:R-:W-:Y:S01]  /*28b0*/  MOV R19, R31 ;  /* 0x0000001f00137202 */ /* 0x000fe20000000f00 */
[----:B------:R-:W-:Y:S01]  /*28c0*/  IMAD.MOV.U32 R20, RZ, RZ, R28 ;  /* 0x000000ffff147224 */ /* 0x000fe200078e001c */
[----:B------:R-:W-:Y:S02]  /*28d0*/  MOV R16, 0x28f0 ;  /* 0x000028f000107802 */ /* 0x000fe40000000f00 */
[----:B------:R-:W-:Y:S05]  /*28e0*/  CALL.REL.NOINC `($__internal_15_$__cuda_sm20_div_s64) ;  /* 0x0000001800407944 */ /* 0x000fea0003c00000 */
[----:B------:R-:W-:-:S05]  /*28f0*/  IADD3 R11, PT, PT, -R12, RZ, RZ ;  /* 0x000000ff0c0b7210 */ /* 0x000fca0007ffe1ff */
[----:B------:R-:W-:Y:S02]  /*2900*/  IMAD R28, R11, R28, R30 ;  /* 0x0000001c0b1c7224 */ /* 0x000fe400078e021e */
.L_x_8186:
[----:B------:R-:W-:Y:S05]  /*2910*/  BSYNC.RECONVERGENT B0 ;  /* 0x0000000000007941 */ /* 0x000fea0003800200 */
.L_x_8184:
        /* <DEDUP_REMOVED lines=160> */
.L_x_8181:
[----:B------:R-:W0:Y:S01]  /*3320*/  LDC.64 R2, c[0x0][0x420] ;  /* 0x00010800ff027b82 */ /* 0x000e220000000a00 */
[----:B------:R-:W-:-:S05]  /*3330*/  IADD3 R0, PT, PT, R13, UR20, RZ ;  /* 0x000000140d007c10 */ /* 0x000fca000fffe0ff */
[----:B0-----:R-:W-:-:S05]  /*3340*/  IMAD.WIDE.U32 R2, R0, 0x4, R2 ;  /* 0x0000000400027825 */ /* 0x001fca00078e0002 */
[----:B------:R1:W-:Y:S02]  /*3350*/  STG.E desc[UR10][R2.64], R22 ;  /* 0x0000001602007986 */ /* 0x0003e4000c10190a */
.L_x_8180:
[----:B------:R-:W-:Y:S05]  /*3360*/  BSYNC.RECONVERGENT B1 ;  /* 0x0000000000017941 */ /* 0x000fea0003800200 */
.L_x_8179:
        /* <DEDUP_REMOVED lines=60> */
.L_x_8197:
        /* <DEDUP_REMOVED lines=9> */
.L_x_8190:
[----:B0-----:R-:W-:Y:S05]  /*37c0*/  BSYNC.RECONVERGENT B0 ;  /* 0x0000000000007941 */ /* 0x001fea0003800200 */
.L_x_8189:
        /* <DEDUP_REMOVED lines=12> */
.L_x_8192:
[----:B------:R-:W-:Y:S05]  /*3890*/  BSYNC.RECONVERGENT B0 ;  /* 0x0000000000007941 */ /* 0x000fea0003800200 */
.L_x_8191:
        /* <DEDUP_REMOVED lines=12> */
.L_x_8194:
[----:B------:R-:W-:Y:S05]  /*3960*/  BSYNC.RECONVERGENT B0 ;  /* 0x0000000000007941 */ /* 0x000fea0003800200 */
.L_x_8193:
        /* <DEDUP_REMOVED lines=12> */
.L_x_8196:
[----:B------:R-:W-:Y:S05]  /*3a30*/  BSYNC.RECONVERGENT B0 ;  /* 0x0000000000007941 */ /* 0x000fea0003800200 */
.L_x_8195:
        /* <DEDUP_REMOVED lines=11> */
.L_x_8188:
        /* <DEDUP_REMOVED lines=11> */
.L_x_8200:
        /* <DEDUP_REMOVED lines=8> */
.L_x_8199:
[----:B------:R-:W-:Y:S05]  /*3c20*/  BSYNC.RECONVERGENT B0 ;  /* 0x0000000000007941 */ /* 0x000fea0003800200 */
.L_x_8198:
        /* <DEDUP_REMOVED lines=9> */
.L_x_8187:
        /* <DEDUP_REMOVED lines=83> */
        .weak           $__internal_15_$__cuda_sm20_div_s64
        .type           $__internal_15_$__cuda_sm20_div_s64,@function
        .size           $__internal_15_$__cuda_sm20_div_s64,(.L_x_14915 - $__internal_15_$__cuda_sm20_div_s64)
$__internal_15_$__cuda_sm20_div_s64:
        /* <DEDUP_REMOVED lines=83> */
[----:B------:R-:W-:Y:S06]  /*4720*/  RET.REL.NODEC R14 `(_ZN5flash32flash_fwd_splitkv_combine_kernelI23Flash_fwd_kernel_traitsILi128ELi64ELi64ELi4ELb0ELb0EN7cutlass10bfloat16_tE19Flash_kernel_traitsILi128ELi64ELi64ELi4ES3_EELi4ELi6ELb0EEEvNS_16Flash_fwd_paramsE) ;  /* 0xffffffb80e347950 */ /* 0x000fec0003c3ffff */
.L_x_8201:
        /* <DEDUP_REMOVED lines=13> */
.L_x_14915:


//--------------------- .text._ZN5flash32flash_fwd_splitkv_combine_kernelI23Flash_fwd_kernel_traitsILi128ELi64ELi64ELi4ELb0ELb0EN7cutlass10bfloat16_tE19Flash_kernel_traitsILi128ELi64ELi64ELi4ES3_EELi4ELi5ELb0EEEvNS_16Flash_fwd_paramsE --------------------------
	.section	.text._ZN5flash32flash_fwd_splitkv_combine_kernelI23Flash_fwd_kernel_traitsILi128ELi64ELi64ELi4ELb0ELb0EN7cutlass10bfloat16_tE19Flash_kernel_traitsILi128ELi64ELi64ELi4ES3_EELi4ELi5ELb0EEEvNS_16Flash_fwd_paramsE,"ax",@progbits
	.align	128
        .global         _ZN5flash32flash_fwd_splitkv_combine_kernelI23Flash_fwd_kernel_traitsILi128ELi64ELi64ELi4ELb0ELb0EN7cutlass10bfloat16_tE19Flash_kernel_traitsILi128ELi64ELi64ELi4ES3_EELi4ELi5ELb0EEEvNS_16Flash_fwd_paramsE
        .type           _ZN5flash32flash_fwd_splitkv_combine_kernelI23Flash_fwd_kernel_traitsILi128ELi64ELi64ELi4ELb0ELb0EN7cutlass10bfloat16_tE19Flash_kernel_traitsILi128ELi64ELi64ELi4ES3_EELi4ELi5ELb0EEEvNS_16Flash_fwd_paramsE,@function
        .size           _ZN5flash32flash_fwd_splitkv_combine_kernelI23Flash_fwd_kernel_traitsILi128ELi64ELi64ELi4ELb0ELb0EN7cutlass10bfloat16_tE19Flash_kernel_traitsILi128ELi64ELi64ELi4ES3_EELi4ELi5ELb0EEEvNS_16Flash_fwd_paramsE,(.L_x_14916 - _ZN5flash32flash_fwd_splitkv_combine_kernelI23Flash_fwd_kernel_traitsILi128ELi64ELi64ELi4ELb0ELb0EN7cutlass10bfloat16_tE19Flash_kernel_traitsILi128ELi64ELi64ELi4ES3_EELi4ELi5ELb0EEEvNS_16Flash_fwd_paramsE)
        .other          _ZN5flash32flash_fwd_splitkv_combine_kernelI23Flash_fwd_kernel_traitsILi128ELi64ELi64ELi4ELb0ELb0EN7cutlass10bfloat16_tE19Flash_kernel_traitsILi128ELi64ELi64ELi4ES3_EELi4ELi5ELb0EEEvNS_16Flash_fwd_paramsE,@"STO_CUDA_ENTRY STV_DEFAULT"
_ZN5flash32flash_fwd_splitkv_combine_kernelI23Flash_fwd_kernel_traitsILi128ELi64ELi64ELi4ELb0ELb0EN7cutlass10bfloat16_tE19Flash_kernel_traitsILi128ELi64ELi64ELi4ES3_EELi4ELi5ELb0EEEvNS_16Flash_fwd_paramsE:
.text._ZN5flash32flash_fwd_splitkv_combine_kernelI23Flash_fwd_kernel_traitsILi128ELi64ELi64ELi4ELb0ELb0EN7cutlass10bfloat16_tE19Flash_kernel_traitsILi128ELi64ELi64ELi4ES3_EELi4ELi5ELb0EEEvNS_16Flash_fwd_paramsE:
        /* <DEDUP_REMOVED lines=38> */
.L_x_8202:
[----:B------:R-:W-:Y:S01]  /*0260*/  IMAD.U32 R22, RZ, RZ, UR13 ;  /* 0x0000000dff167e24 */ /* 0x000fe2000f8e00ff */
[----:B------:R-:W-:Y:S01]  /*0270*/  MOV R20, UR11 ;  /* 0x0000000b00147c02 */ /* 0x000fe20008000f00 */
[----:B------:R-:W-:Y:S01]  /*0280*/  IMAD.U32 R21, RZ, RZ, UR15 ;  /* 0x0000000fff157e24 */ /* 0x000fe2000f8e00ff */
[----:B------:R-:W-:Y:S02]  /*0290*/  MOV R19, UR7 ;  /* 0x0000000700137c02 */ /* 0x000fe40008000f00 */
[----:B------:R-:W-:Y:S02]  /*02a0*/  MOV R18, 0x2c0 ;  /* 0x000002c000127802 */ /* 0x000fe40000000f00 */
[----:B------:R-:W-:Y:S05]  /*02b0*/  CALL.REL.NOINC `($__internal_16_$__cuda_sm20_div_s64) ;  /* 0x0000003c00707944 */ /* 0x000fea0003c00000 */
[----:B------:R-:W-:-:S07]  /*02c0*/  MOV R13, R11 ;  /* 0x0000000b000d7202 */ /* 0x000fce0000000f00 */
.L_x_8203:
        /* <DEDUP_REMOVED lines=30> */
.L_x_8205:
[----:B------:R-:W-:Y:S01]  /*04b0*/  IMAD.MOV.U32 R22, RZ, RZ, R12 ;  /* 0x000000ffff167224 */ /* 0x000fe200078e000c */
[----:B------:R-:W-:Y:S02]  /*04c0*/  MOV R21, R13 ;  /* 0x0000000d00157202 */ /* 0x000fe40000000f00 */
[----:B------:R-:W-:Y:S02]  /*04d0*/  MOV R18, 0x4f0 ;  /* 0x000004f000127802 */ /* 0x000fe40000000f00 */
[----:B------:R-:W-:Y:S05]  /*04e0*/  CALL.REL.NOINC `($__internal_16_$__cuda_sm20_div_s64) ;  /* 0x0000003800e47944 */ /* 0x000fea0003c00000 */
[----:B------:R-:W-:Y:S02]  /*04f0*/  MOV R4, R12 ;  /* 0x0000000c00047202 */ /* 0x000fe40000000f00 */
[----:B------:R-:W-:Y:S02]  /*0500*/  MOV R5, R11 ;  /* 0x0000000b00057202 */ /* 0x000fe40000000f00 */
.L_x_8206:
[----:B------:R-:W-:Y:S05]  /*0510*/  BSYNC.RECONVERGENT B0 ;  /* 0x0000000000007941 */ /* 0x000fea0003800200 */
.L_x_8204:
        /* <DEDUP_REMOVED lines=58> */
.L_x_8208:
[----:B------:R-:W-:Y:S01]  /*08c0*/  IMAD.MOV.U32 R22, RZ, RZ, R20 ;  /* 0x000000ffff167224 */ /* 0x000fe200078e0014 */
[----:B------:R-:W-:Y:S01]  /*08d0*/  MOV R20, R10 ;  /* 0x0000000a00147202 */ /* 0x000fe20000000f00 */
[----:B------:R-:W-:Y:S01]  /*08e0*/  IMAD.MOV.U32 R21, RZ, RZ, R19 ;  /* 0x000000ffff157224 */ /* 0x000fe200078e0013 */
[----:B------:R-:W-:Y:S02]  /*08f0*/  MOV R19, R0 ;  /* 0x0000000000137202 */ /* 0x000fe40000000f00 */
[----:B------:R-:W-:Y:S02]  /*0900*/  MOV R18, 0x920 ;  /* 0x0000092000127802 */ /* 0x000fe40000000f00 */
[----:B------:R-:W-:Y:S05]  /*0910*/  CALL.REL.NOINC `($__internal_16_$__cuda_sm20_div_s64) ;  /* 0x0000003400d87944 */ /* 0x000fea0003c00000 */
[----:B------:R-:W-:Y:S02]  /*0920*/  MOV R13, R11 ;  /* 0x0000000b000d7202 */ /* 0x000fe40000000f00 */
.L_x_8209:
[----:B------:R-:W-:Y:S05]  /*0930*/  BSYNC.RECONVERGENT B0 ;  /* 0x0000000000007941 */ /* 0x000fea0003800200 */
.L_x_8207:
        /* <DEDUP_REMOVED lines=124> */
.L_x_8211:
[----:B------:R-:W-:Y:S01]  /*1100*/  IMAD.MOV.U32 R22, RZ, RZ, R12 ;  /* 0x000000ffff167224 */ /* 0x000fe200078e000c */
[----:B------:R-:W-:Y:S01]  /*1110*/  MOV R20, R9 ;  /* 0x0000000900147202 */ /* 0x000fe20000000f00 */
[----:B------:R-:W-:Y:S01]  /*1120*/  IMAD.MOV.U32 R21, RZ, RZ, R13 ;  /* 0x000000ffff157224 */ /* 0x000fe200078e000d */
[----:B------:R-:W-:Y:S02]  /*1130*/  MOV R19, R29 ;  /* 0x0000001d00137202 */ /* 0x000fe40000000f00 */
[----:B------:R-:W-:Y:S02]  /*1140*/  MOV R18, 0x1160 ;  /* 0x0000116000127802 */ /* 0x000fe40000000f00 */
[----:B------:R-:W-:Y:S05]  /*1150*/  CALL.REL.NOINC `($__internal_16_$__cuda_sm20_div_s64) ;  /* 0x0000002c00c87944 */ /* 0x000fea0003c00000 */
[----:B------:R-:W-:Y:S02]  /*1160*/  MOV R34, R12 ;  /* 0x0000000c00227202 */ /* 0x000fe40000000f00 */
[----:B------:R-:W-:Y:S02]  /*1170*/  MOV R35, R11 ;  /* 0x0000000b00237202 */ /* 0x000fe40000000f00 */
.L_x_8212:
[----:B------:R-:W-:Y:S05]  /*1180*/  BSYNC.RECONVERGENT B0 ;  /* 0x0000000000007941 */ /* 0x000fea0003800200 */
.L_x_8210:
        /* <DEDUP_REMOVED lines=57> */
.L_x_8214:
[----:B------:R-:W-:Y:S01]  /*1520*/  IMAD.MOV.U32 R22, RZ, RZ, R4 ;  /* 0x000000ffff167224 */ /* 0x000fe200078e0004 */
[----:B------:R-:W-:Y:S01]  /*1530*/  MOV R21, R5 ;  /* 0x0000000500157202 */ /* 0x000fe20000000f00 */
[----:B------:R-:W-:Y:S01]  /*1540*/  IMAD.MOV.U32 R20, RZ, RZ, R8 ;  /* 0x000000ffff147224 */ /* 0x000fe200078e0008 */
[----:B------:R-:W-:Y:S02]  /*1550*/  MOV R18, 0x1570 ;  /* 0x0000157000127802 */ /* 0x000fe40000000f00 */
[----:B------:R-:W-:Y:S05]  /*1560*/  CALL.REL.NOINC `($__internal_16_$__cuda_sm20_div_s64) ;  /* 0x0000002800c47944 */ /* 0x000fea0003c00000 */
[----:B------:R-:W-:Y:S02]  /*1570*/  MOV R14, R12 ;  /* 0x0000000c000e7202 */ /* 0x000fe40000000f00 */
[----:B------:R-:W-:Y:S02]  /*1580*/  MOV R15, R11 ;  /* 0x0000000b000f7202 */ /* 0x000fe40000000f00 */
.L_x_8215:
[----:B------:R-:W-:Y:S05]  /*1590*/  BSYNC.RECONVERGENT B0 ;  /* 0x0000000000007941 */ /* 0x000fea0003800200 */
.L_x_8213:
        /* <DEDUP_REMOVED lines=71> */
.L_x_8217:
[----:B0-----:R-:W-:Y:S05]  /*1a10*/  BSYNC.RECONVERGENT B0 ;  /* 0x0000000000007941 */ /* 0x001fea0003800200 */
.L_x_8216:
        /* <DEDUP_REMOVED lines=143> */
.L_x_8221:
[----:B------:R-:W-:Y:S01]  /*2310*/  IMAD.MOV.U32 R22, RZ, RZ, R2 ;  /* 0x000000ffff167224 */ /* 0x000fe200078e0002 */
[----:B------:R-:W-:Y:S01]  /*2320*/  MOV R21, RZ ;  /* 0x000000ff00157202 */ /* 0x000fe20000000f00 */
[----:B------:R-:W-:Y:S01]  /*2330*/  IMAD.MOV.U32 R20, RZ, RZ, R32 ;  /* 0x000000ffff147224 */ /* 0x000fe200078e0020 */
[----:B------:R-:W-:Y:S02]  /*2340*/  MOV R18, 0x2360 ;  /* 0x0000236000127802 */ /* 0x000fe40000000f00 */
[----:B------:R-:W-:Y:S05]  /*2350*/  CALL.REL.NOINC `($__internal_16_$__cuda_sm20_div_s64) ;  /* 0x0000001c00487944 */ /* 0x000fea0003c00000 */
[----:B------:R-:W-:Y:S02]  /*2360*/  IADD3 R15, PT, PT, -R12, RZ, RZ ;  /* 0x000000ff0c0f7210 */ /* 0x000fe40007ffe1ff */
[----:B------:R-:W-:-:S03]  /*2370*/  MOV R33, R11 ;  /* 0x0000000b00217202 */ /* 0x000fc60000000f00 */
[----:B------:R-:W-:Y:S01]  /*2380*/  IMAD R14, R32, R15, R2 ;  /* 0x0000000f200e7224 */ /* 0x000fe200078e0202 */
[----:B------:R-:W-:-:S07]  /*2390*/  MOV R32, R12 ;  /* 0x0000000c00207202 */ /* 0x000fce0000000f00 */
.L_x_8222:
        /* <DEDUP_REMOVED lines=59> */
.L_x_8224:
[----:B------:R-:W-:Y:S01]  /*2750*/  IMAD.MOV.U32 R22, RZ, RZ, R32 ;  /* 0x000000ffff167224 */ /* 0x000fe200078e0020 */
[----:B------:R-:W-:Y:S01]  /*2760*/  MOV R21, R33 ;  /* 0x0000002100157202 */ /* 0x000fe20000000f00 */
[----:B------:R-:W-:Y:S01]  /*2770*/  IMAD.MOV.U32 R20, RZ, RZ, R28 ;  /* 0x000000ffff147224 */ /* 0x000fe200078e001c */
[----:B------:R-:W-:Y:S02]  /*2780*/  MOV R18, 0x27a0 ;  /* 0x000027a000127802 */ /* 0x000fe40000000f00 */
[----:B------:R-:W-:Y:S05]  /*2790*/  CALL.REL.NOINC `($__internal_16_$__cuda_sm20_div_s64) ;  /* 0x0000001800387944 */ /* 0x000fea0003c00000 */
[----:B------:R-:W-:-:S05]  /*27a0*/  IADD3 R29, PT, PT, -R12, RZ, RZ ;  /* 0x000000ff0c1d7210 */ /* 0x000fca0007ffe1ff */
[----:B------:R-:W-:Y:S02]  /*27b0*/  IMAD R29, R29, R28, R32 ;  /* 0x0000001c1d1d7224 */ /* 0x000fe400078e0220 */
.L_x_8225:
[----:B------:R-:W-:Y:S05]  /*27c0*/  BSYNC.RECONVERGENT B0 ;  /* 0x0000000000007941 */ /* 0x000fea0003800200 */
.L_x_8223:
        /* <DEDUP_REMOVED lines=160> */
.L_x_8220:
[----:B------:R-:W0:Y:S01]  /*31d0*/  LDC.64 R2, c[0x0][0x420] ;  /* 0x00010800ff027b82 */ /* 0x000e220000000a00 */
[----:B------:R-:W-:-:S05]  /*31e0*/  IADD3 R0, PT, PT, R13, UR12, RZ ;  /* 0x0000000c0d007c10 */ /* 0x000fca000fffe0ff */
[----:B0-----:R-:W-:-:S05]  /*31f0*/  IMAD.WIDE.U32 R2, R0, 0x4, R2 ;  /* 0x0000000400027825 */ /* 0x001fca00078e0002 */
[----:B------:R1:W-:Y:S02]  /*3200*/  STG.E desc[UR8][R2.64], R24 ;  /* 0x0000001802007986 */ /* 0x0003e4000c101908 */
.L_x_8219:
[----:B------:R-:W-:Y:S05]  /*3210*/  BSYNC.RECONVERGENT B1 ;  /* 0x0000000000017941 */ /* 0x000fea0003800200 */
.L_x_8218:
        /* <DEDUP_REMOVED lines=14> */
.L_x_8227:
[----:B------:R-:W-:Y:S05]  /*3300*/  BSYNC.RECONVERGENT B0 ;  /* 0x0000000000007941 */ /* 0x000fea0003800200 */
.L_x_8226:
        /* <DEDUP_REMOVED lines=43> */
.L_x_8238:
        /* <DEDUP_REMOVED lines=9> */
.L_x_8231:
[----:B------:R-:W-:Y:S05]  /*3650*/  BSYNC.RECONVERGENT B0 ;  /* 0x0000000000007941 */ /* 0x000fea0003800200 */
.L_x_8230:
        /* <DEDUP_REMOVED lines=12> */
.L_x_8233:
[----:B------:R-:W-:Y:S05]  /*3720*/  BSYNC.RECONVERGENT B0 ;  /* 0x0000000000007941 */ /* 0x000fea0003800200 */
.L_x_8232:
        /* <DEDUP_REMOVED lines=12> */
.L_x_8235:
[----:B------:R-:W-:Y:S05]  /*37f0*/  BSYNC.RECONVERGENT B0 ;  /* 0x0000000000007941 */ /* 0x000fea0003800200 */
.L_x_8234:
        /* <DEDUP_REMOVED lines=12> */
.L_x_8237:
[----:B------:R-:W-:Y:S05]  /*38c0*/  BSYNC.RECONVERGENT B0 ;  /* 0x0000000000007941 */ /* 0x000fea0003800200 */
.L_x_8236:
        /* <DEDUP_REMOVED lines=11> */
.L_x_8229:
        /* <DEDUP_REMOVED lines=11> */
.L_x_8241:
        /* <DEDUP_REMOVED lines=8> */
.L_x_8240:
[----:B------:R-:W-:Y:S05]  /*3ab0*/  BSYNC.RECONVERGENT B0 ;  /* 0x0000000000007941 */ /* 0x000fea0003800200 */
.L_x_8239:
        /* <DEDUP_REMOVED lines=9> */
.L_x_8228:
        /* <DEDUP_REMOVED lines=83> */
        .weak           $__internal_16_$__cuda_sm20_div_s64
        .type           $__internal_16_$__cuda_sm20_div_s64,@function
        .size           $__internal_16_$__cuda_sm20_div_s64,(.L_x_14916 - $__internal_16_$__cuda_sm20_div_s64)
$__internal_16_$__cuda_sm20_div_s64:
        /* <DEDUP_REMOVED lines=83> */
[----:B------:R-:W-:Y:S05]  /*45b0*/  RET.REL.NODEC R14 `(_ZN5flash32flash_fwd_splitkv_combine_kernelI23Flash_fwd_kernel_traitsILi128ELi64ELi64ELi4ELb0ELb0EN7cutlass10bfloat16_tE19Flash_kernel_traitsILi128ELi64ELi64ELi4ES3_EELi4ELi5ELb0EEEvNS_16Flash_fwd_paramsE) ;  /* 0xffffffb80e907950 */ /* 0x000fea0003c3ffff */
.L_x_8242:
        /* <DEDUP_REMOVED lines=12> */
.L_x_14916:


//--------------------- .text._ZN5flash32flash_fwd_splitkv_combine_kernelI23Flash_fwd_kernel_traitsILi128ELi64ELi64ELi4ELb0ELb0EN7cutlass10bfloat16_tE19Flash_kernel_traitsILi128ELi64ELi64ELi4ES3_EELi4ELi4ELb0EEEvNS_16Flash_fwd_paramsE --------------------------
	.section	.text._ZN5flash32flash_fwd_splitkv_combine_kernelI23Flash_fwd_kernel_traitsILi128ELi64ELi64ELi4ELb0ELb0EN7cutlass10bfloat16_tE19Flash_kernel_traitsILi128ELi64ELi64ELi4ES3_EELi4ELi4ELb0EEEvNS_16Flash_fwd_paramsE,"ax",@progbits
	.align	128
        .global         _ZN5flash32flash_fwd_splitkv_combine_kernelI23Flash_fwd_kernel_traitsILi128ELi64ELi64ELi4ELb0ELb0EN7cutlass10bfloat16_tE19Flash_kernel_traitsILi128ELi64ELi64ELi4ES3_EELi4ELi4ELb0EEEvNS_16Flash_fwd_paramsE
        .type           _ZN5flash32flash_fwd_splitkv_combine_kernelI23Flash_fwd_kernel_traitsILi128ELi64ELi64ELi4ELb0ELb0EN7cutlass10bfloat16_tE19Flash_kernel_traitsILi128ELi64ELi64ELi4ES3_EELi4ELi4ELb0EEEvNS_16Flash_fwd_paramsE,@function
        .size           _ZN5flash32flash_fwd_splitkv_combine_kernelI23Flash_fwd_kernel_traitsILi128ELi64ELi64ELi4ELb0ELb0EN7cutlass10bfloat16_tE19Flash_kernel_traitsILi128ELi64ELi64ELi4ES3_EELi4ELi4ELb0EEEvNS_16Flash_fwd_paramsE,(.L_x_14917 - _ZN5flash32flash_fwd_splitkv_combine_kernelI23Flash_fwd_kernel_traitsILi128ELi64ELi64ELi4ELb0ELb0EN7cutlass10bfloat16_tE19Flash_kernel_traitsILi128ELi64ELi64ELi4ES3_EELi4ELi4ELb0EEEvNS_16Flash_fwd_paramsE)
        .other          _ZN5flash32flash_fwd_splitkv_combine_kernelI23Flash_fwd_kernel_traitsILi128ELi64ELi64ELi4ELb0ELb0EN7cutlass10bfloat16_tE19Flash_kernel_traitsILi128ELi64ELi64ELi4ES3_EELi4ELi4ELb0EEEvNS_16Flash_fwd_paramsE,@"STO_CUDA_ENTRY STV_DEFAULT"
_ZN5flash32flash_fwd_splitkv_combine_kernelI23Flash_fwd_kernel_traitsILi128ELi64ELi64ELi4ELb0ELb0EN7cutlass10bfloat16_tE19Flash_kernel_traitsILi128ELi64ELi64ELi4ES3_EELi4ELi4ELb0EEEvNS_16Flash_fwd_paramsE:
.text._ZN5flash32flash_fwd_splitkv_combine_kernelI23Flash_fwd_kernel_traitsILi128ELi64ELi64ELi4ELb0ELb0EN7cutlass10bfloat16_tE19Flash_kernel_traitsILi128ELi64ELi64ELi4ES3_EELi4ELi4ELb0EEEvNS_16Flash_fwd_paramsE:
        /* <DEDUP_REMOVED lines=38> */
.L_x_8243:
[----:B------:R-:W-:Y:S01]  /*0260*/  IMAD.U32 R22, RZ, RZ, UR15 ;  /* 0x0000000fff167e24 */ /* 0x000fe2000f8e00ff */
[----:B------:R-:W-:Y:S01]  /*0270*/  MOV R18, UR13 ;  /* 0x0000000d00127c02 */ /* 0x000fe20008000f00 */
[----:B------:R-:W-:Y:S01]  /*0280*/  IMAD.U32 R17, RZ, RZ, UR17 ;  /* 0x00000011ff117e24 */ /* 0x000fe2000f8e00ff */
[----:B------:R-:W-:Y:S02]  /*0290*/  MOV R16, UR10 ;  /* 0x0000000a00107c02 */ /* 0x000fe40008000f00 */
[----:B------:R-:W-:Y:S02]  /*02a0*/  MOV R14, 0x2c0 ;  /* 0x000002c0000e7802 */ /* 0x000fe40000000f00 */
[----:B------:R-:W-:Y:S05]  /*02b0*/  CALL.REL.NOINC `($__internal_17_$__cuda_sm20_div_s64) ;  /* 0x0000003c00647944 */ /* 0x000fea0003c00000 */
.L_x_8244:
        /* <DEDUP_REMOVED lines=30> */
.L_x_8246:
[----:B------:R-:W-:Y:S01]  /*04a0*/  IMAD.MOV.U32 R22, RZ, RZ, R10 ;  /* 0x000000ffff167224 */ /* 0x000fe200078e000a */
[----:B------:R-:W-:Y:S02]  /*04b0*/  MOV R17, R11 ;  /* 0x0000000b00117202 */ /* 0x000fe40000000f00 */
[----:B------:R-:W-:Y:S02]  /*04c0*/  MOV R14, 0x4e0 ;  /* 0x000004e0000e7802 */ /* 0x000fe40000000f00 */
[----:B------:R-:W-:Y:S05]  /*04d0*/  CALL.REL.NOINC `($__internal_17_$__cuda_sm20_div_s64) ;  /* 0x0000003800dc7944 */ /* 0x000fea0003c00000 */
[----:B------:R-:W-:Y:S02]  /*04e0*/  MOV R4, R10 ;  /* 0x0000000a00047202 */ /* 0x000fe40000000f00 */
[----:B------:R-:W-:Y:S02]  /*04f0*/  MOV R5, R11 ;  /* 0x0000000b00057202 */ /* 0x000fe40000000f00 */
.L_x_8247:
[----:B------:R-:W-:Y:S05]  /*0500*/  BSYNC.RECONVERGENT B0 ;  /* 0x0000000000007941 */ /* 0x000fea0003800200 */
.L_x_8245:
        /* <DEDUP_REMOVED lines=58> */
.L_x_8249:
[----:B------:R-:W-:Y:S01]  /*08b0*/  IMAD.MOV.U32 R22, RZ, RZ, R18 ;  /* 0x000000ffff167224 */ /* 0x000fe200078e0012 */
[----:B------:R-:W-:Y:S01]  /*08c0*/  MOV R18, R8 ;  /* 0x0000000800127202 */ /* 0x000fe20000000f00 */
[----:B------:R-:W-:Y:S01]  /*08d0*/  IMAD.MOV.U32 R17, RZ, RZ, R16 ;  /* 0x000000ffff117224 */ /* 0x000fe200078e0010 */
[----:B------:R-:W-:Y:S02]  /*08e0*/  MOV R16, R0 ;  /* 0x0000000000107202 */ /* 0x000fe40000000f00 */
[----:B------:R-:W-:Y:S02]  /*08f0*/  MOV R14, 0x910 ;  /* 0x00000910000e7802 */ /* 0x000fe40000000f00 */
[----:B------:R-:W-:Y:S05]  /*0900*/  CALL.REL.NOINC `($__internal_17_$__cuda_sm20_div_s64) ;  /* 0x0000003400d07944 */ /* 0x000fea0003c00000 */
.L_x_8250:
[----:B------:R-:W-:Y:S05]  /*0910*/  BSYNC.RECONVERGENT B0 ;  /* 0x0000000000007941 */ /* 0x000fea0003800200 */
.L_x_8248:
        /* <DEDUP_REMOVED lines=124> */
.L_x_8252:
[----:B------:R-:W-:Y:S01]  /*10e0*/  IMAD.MOV.U32 R22, RZ, RZ, R10 ;  /* 0x000000ffff167224 */ /* 0x000fe200078e000a */
[----:B------:R-:W-:Y:S01]  /*10f0*/  MOV R18, R7 ;  /* 0x0000000700127202 */ /* 0x000fe20000000f00 */
[----:B------:R-:W-:Y:S01]  /*1100*/  IMAD.MOV.U32 R17, RZ, RZ, R11 ;  /* 0x000000ffff117224 */ /* 0x000fe200078e000b */
[----:B------:R-:W-:Y:S02]  /*1110*/  MOV R16, R25 ;  /* 0x0000001900107202 */ /* 0x000fe40000000f00 */
[----:B------:R-:W-:Y:S02]  /*1120*/  MOV R14, 0x1140 ;  /* 0x00001140000e7802 */ /* 0x000fe40000000f00 */
[----:B------:R-:W-:Y:S05]  /*1130*/  CALL.REL.NOINC `($__internal_17_$__cuda_sm20_div_s64) ;  /* 0x0000002c00c47944 */ /* 0x000fea0003c00000 */
[----:B------:R-:W-:Y:S02]  /*1140*/  MOV R32, R10 ;  /* 0x0000000a00207202 */ /* 0x000fe40000000f00 */
[----:B------:R-:W-:Y:S02]  /*1150*/  MOV R33, R11 ;  /* 0x0000000b00217202 */ /* 0x000fe40000000f00 */
.L_x_8253:
[----:B------:R-:W-:Y:S05]  /*1160*/  BSYNC.RECONVERGENT B0 ;  /* 0x0000000000007941 */ /* 0x000fea0003800200 */
.L_x_8251:
        /* <DEDUP_REMOVED lines=57> */
.L_x_8255:
[----:B------:R-:W-:Y:S01]  /*1500*/  IMAD.MOV.U32 R22, RZ, RZ, R4 ;  /* 0x000000ffff167224 */ /* 0x000fe200078e0004 */
[----:B------:R-:W-:Y:S01]  /*1510*/  MOV R17, R5 ;  /* 0x0000000500117202 */ /* 0x000fe20000000f00 */
[----:B------:R-:W-:Y:S01]  /*1520*/  IMAD.MOV.U32 R18, RZ, RZ, R6 ;  /* 0x000000ffff127224 */ /* 0x000fe200078e0006 */
[----:B------:R-:W-:Y:S02]  /*1530*/  MOV R14, 0x1550 ;  /* 0x00001550000e7802 */ /* 0x000fe40000000f00 */
[----:B------:R-:W-:Y:S05]  /*1540*/  CALL.REL.NOINC `($__internal_17_$__cuda_sm20_div_s64) ;  /* 0x0000002800c07944 */ /* 0x000fea0003c00000 */
[----:B------:R-:W-:Y:S02]  /*1550*/  MOV R26, R10 ;  /* 0x0000000a001a7202 */ /* 0x000fe40000000f00 */
[----:B------:R-:W-:Y:S02]  /*1560*/  MOV R27, R11 ;  /* 0x0000000b001b7202 */ /* 0x000fe40000000f00 */
.L_x_8256:
[----:B------:R-:W-:Y:S05]  /*1570*/  BSYNC.RECONVERGENT B0 ;  /* 0x0000000000007941 */ /* 0x000fea0003800200 */
.L_x_8254:
        /* <DEDUP_REMOVED lines=72> */
.L_x_8258:
[----:B0-----:R-:W-:Y:S05]  /*1a00*/  BSYNC.RECONVERGENT B0 ;  /* 0x0000000000007941 */ /* 0x001fea0003800200 */
.L_x_8257:
        /* <DEDUP_REMOVED lines=140> */
.L_x_8262:
[----:B------:R-:W-:Y:S01]  /*22d0*/  LEA.HI R2, R19, UR14, RZ, 0x1c ;  /* 0x0000000e13027c11 */ /* 0x000fe2000f8fe0ff */
[----:B------:R-:W-:Y:S01]  /*22e0*/  IMAD.MOV.U32 R17, RZ, RZ, RZ ;  /* 0x000000ffff117224 */ /* 0x000fe200078e00ff */
[----:B------:R-:W-:Y:S02]  /*22f0*/  MOV R18, R30 ;  /* 0x0000001e00127202 */ /* 0x000fe40000000f00 */
[----:B------:R-:W-:Y:S01]  /*2300*/  MOV R14, 0x2330 ;  /* 0x00002330000e7802 */ /* 0x000fe20000000f00 */
[----:B------:R-:W-:Y:S02]  /*2310*/  IMAD.MOV.U32 R22, RZ, RZ, R2 ;  /* 0x000000ffff167224 */ /* 0x000fe400078e0002 */
[----:B------:R-:W-:Y:S05]  /*2320*/  CALL.REL.NOINC `($__internal_17_$__cuda_sm20_div_s64) ;  /* 0x0000001c00487944 */ /* 0x000fea0003c00000 */
[----:B------:R-:W-:Y:S02]  /*2330*/  IADD3 R9, PT, PT, -R10, RZ, RZ ;  /* 0x000000ff0a097210 */ /* 0x000fe40007ffe1ff */
[----:B------:R-:W-:-:S03]  /*2340*/  MOV R31, R11 ;  /* 0x0000000b001f7202 */ /* 0x000fc60000000f00 */
[----:B------:R-:W-:Y:S01]  /*2350*/  IMAD R9, R30, R9, R2 ;  /* 0x000000091e097224 */ /* 0x000fe200078e0202 */
[----:B------:R-:W-:-:S07]  /*2360*/  MOV R30, R10 ;  /* 0x0000000a001e7202 */ /* 0x000fce0000000f00 */
.L_x_8263:
        /* <DEDUP_REMOVED lines=59> */
.L_x_8265:
[----:B------:R-:W-:Y:S01]  /*2720*/  IMAD.MOV.U32 R22, RZ, RZ, R30 ;  /* 0x000000ffff167224 */ /* 0x000fe200078e001e */
[----:B------:R-:W-:Y:S01]  /*2730*/  MOV R17, R31 ;  /* 0x0000001f00117202 */ /* 0x000fe20000000f00 */
[----:B------:R-:W-:Y:S01]  /*2740*/  IMAD.MOV.U32 R18, RZ, RZ, R34 ;  /* 0x000000ffff127224 */ /* 0x000fe200078e0022 */
[----:B------:R-:W-:Y:S02]  /*2750*/  MOV R14, 0x2770 ;  /* 0x00002770000e7802 */ /* 0x000fe40000000f00 */
[----:B------:R-:W-:Y:S05]  /*2760*/  CALL.REL.NOINC `($__internal_17_$__cuda_sm20_div_s64) ;  /* 0x0000001800387944 */ /* 0x000fea0003c00000 */
[----:B------:R-:W-:-:S05]  /*2770*/  IADD3 R31, PT, PT, -R10, RZ, RZ ;  /* 0x000000ff0a1f7210 */ /* 0x000fca0007ffe1ff */
[----:B------:R-:W-:Y:S02]  /*2780*/  IMAD R31, R31, R34, R30 ;  /* 0x000000221f1f7224 */ /* 0x000fe400078e021e */
.L_x_8266:
[----:B------:R-:W-:Y:S05]  /*2790*/  BSYNC.RECONVERGENT B0 ;  /* 0x0000000000007941 */ /* 0x000fea0003800200 */
.L_x_8264:
        /* <DEDUP_REMOVED lines=157> */
.L_x_8261:
[----:B------:R-:W0:Y:S01]  /*3170*/  LDC.64 R4, c[0x0][0x420] ;  /* 0x00010800ff047b82 */ /* 0x000e220000000a00 */
[----:B------:R-:W-:-:S05]  /*3180*/  IADD3 R2, PT, PT, R2, UR14, RZ ;  /* 0x0000000e02027c10 */ /* 0x000fca000fffe0ff */
[----:B0-----:R-:W-:-:S05]  /*3190*/  IMAD.WIDE.U32 R2, R2, 0x4, R4 ;  /* 0x0000000402027825 */ /* 0x001fca00078e0004 */
[----:B------:R1:W-:Y:S02]  /*31a0*/  STG.E desc[UR8][R2.64], R21 ;  /* 0x0000001502007986 */ /* 0x0003e4000c101908 */
.L_x_8260:
[----:B------:R-:W-:Y:S05]  /*31b0*/  BSYNC.RECONVERGENT B1 ;  /* 0x0000000000017941 */ /* 0x000fea0003800200 */
.L_x_8259:
        /* <DEDUP_REMOVED lines=17> */
.L_x_8268:
[----:B------:R-:W-:Y:S05]  /*32d0*/  BSYNC.RECONVERGENT B0 ;  /* 0x0000000000007941 */ /* 0x000fea0003800200 */
.L_x_8267:
        /* <DEDUP_REMOVED lines=43> */
.L_x_8279:
        /* <DEDUP_REMOVED lines=9> */
.L_x_8272:
[----:B------:R-:W-:Y:S05]  /*3620*/  BSYNC.RECONVERGENT B0 ;  /* 0x0000000000007941 */ /* 0x000fea0003800200 */
.L_x_8271:
        /* <DEDUP_REMOVED lines=12> */
.L_x_8274:
[----:B------:R-:W-:Y:S05]  /*36f0*/  BSYNC.RECONVERGENT B0 ;  /* 0x0000000000007941 */ /* 0x000fea0003800200 */
.L_x_8273:
        /* <DEDUP_REMOVED lines=12> */
.L_x_8276:
[----:B------:R-:W-:Y:S05]  /*37c0*/  BSYNC.RECONVERGENT B0 ;  /* 0x0000000000007941 */ /* 0x000fea0003800200 */
.L_x_8275:
        /* <DEDUP_REMOVED lines=12> */
.L_x_8278:
[----:B------:R-:W-:Y:S05]  /*3890*/  BSYNC.RECONVERGENT B0 ;  /* 0x0000000000007941 */ /* 0x000fea0003800200 */
.L_x_8277:
        /* <DEDUP_REMOVED lines=11> */
.L_x_8270:
        /* <DEDUP_REMOVED lines=11> */
.L_x_8282:
        /* <DEDUP_REMOVED lines=8> */
.L_x_8281:
[----:B------:R-:W-:Y:S05]  /*3a80*/  BSYNC.RECONVERGENT B0 ;  /* 0x0000000000007941 */ /* 0x000fea0003800200 */
.L_x_8280:
        /* <DEDUP_REMOVED lines=9> */
.L_x_8269:
        /* <DEDUP_REMOVED lines=83> */
        .weak           $__internal_17_$__cuda_sm20_div_s64
        .type           $__internal_17_$__cuda_sm20_div_s64,@function
        .size           $__internal_17_$__cuda_sm20_div_s64,(.L_x_14917 - $__internal_17_$__cuda_sm20_div_s64)
$__internal_17_$__cuda_sm20_div_s64:
        /* <DEDUP_REMOVED lines=83> */
[----:B------:R-:W-:Y:S06]  /*4580*/  RET.REL.NODEC R12 `(_ZN5flash32flash_fwd_splitkv_combine_kernelI23Flash_fwd_kernel_traitsILi128ELi64ELi64ELi4ELb0ELb0EN7cutlass10bfloat16_tE19Flash_kernel_traitsILi128ELi64ELi64ELi4ES3_EELi4ELi4ELb0EEEvNS_16Flash_fwd_paramsE) ;  /* 0xffffffb80c9c7950 */ /* 0x000fec0003c3ffff */
.L_x_8283:
        /* <DEDUP_REMOVED lines=15> */
.L_x_14917:


//--------------------- .text._ZN5flash32flash_fwd_splitkv_combine_kernelI23Flash_fwd_kernel_traitsILi128ELi64ELi64ELi4ELb0ELb0EN7cutlass10bfloat16_tE19Flash_kernel_traitsILi128ELi64ELi64ELi4ES3_EELi4ELi3ELb0EEEvNS_16Flash_fwd_paramsE --------------------------
	.section	.text._ZN5flash32flash_fwd_splitkv_combine_kernelI23Flash_fwd_kernel_traitsILi128ELi64ELi64ELi4ELb0ELb0EN7cutlass10bfloat16_tE19Flash_kernel_traitsILi128ELi64ELi64ELi4ES3_EELi4ELi3ELb0EEEvNS_16Flash_fwd_paramsE,"ax",@progbits
	.align	128
        .global         _ZN5flash32flash_fwd_splitkv_combine_kernelI23Flash_fwd_kernel_traitsILi128ELi64ELi64ELi4ELb0ELb0EN7cutlass10bfloat16_tE19Flash_kernel_traitsILi128ELi64ELi64ELi4ES3_EELi4ELi3ELb0EEEvNS_16Flash_fwd_paramsE
        .type           _ZN5flash32flash_fwd_splitkv_combine_kernelI23Flash_fwd_kernel_traitsILi128ELi64ELi64ELi4ELb0ELb0EN7cutlass10bfloat16_tE19Flash_kernel_traitsILi128ELi64ELi64ELi4ES3_EELi4ELi3ELb0EEEvNS_16Flash_fwd_paramsE,@function
        .size           _ZN5flash32flash_fwd_splitkv_combine_kernelI23Flash_fwd_kernel_traitsILi128ELi64ELi64ELi4ELb0ELb0EN7cutlass10bfloat16_tE19Flash_kernel_traitsILi128ELi64ELi64ELi4ES3_EELi4ELi3ELb0EEEvNS_16Flash_fwd_paramsE,(.L_x_14918 - _ZN5flash32flash_fwd_splitkv_combine_kernelI23Flash_fwd_kernel_traitsILi128ELi64ELi64ELi4ELb0ELb0EN7cutlass10bfloat16_tE19Flash_kernel_traitsILi128ELi64ELi64ELi4ES3_EELi4ELi3ELb0EEEvNS_16Flash_fwd_paramsE)
        .other          _ZN5flash32flash_fwd_splitkv_combine_kernelI23Flash_fwd_kernel_traitsILi128ELi64ELi64ELi4ELb0ELb0EN7cutlass10bfloat16_tE19Flash_kernel_traitsILi128ELi64ELi64ELi4ES3_EELi4ELi3ELb0EEEvNS_16Flash_fwd_paramsE,@"STO_CUDA_ENTRY STV_DEFAULT"
_ZN5flash32flash_fwd_splitkv_combine_kernelI23Flash_fwd_kernel_traitsILi128ELi64ELi64ELi4ELb0ELb0EN7cutlass10bfloat16_tE19Flash_kernel_traitsILi128ELi64ELi64ELi4ES3_EELi4ELi3ELb0EEEvNS_16Flash_fwd_paramsE:
.text._ZN5flash32flash_fwd_splitkv_combine_kernelI23Flash_fwd_kernel_traitsILi128ELi64ELi64ELi4ELb0ELb0EN7cutlass10bfloat16_tE19Flash_kernel_traitsILi128ELi64ELi64ELi4ES3_EELi4ELi3ELb0EEEvNS_16Flash_fwd_paramsE:
        /* <DEDUP_REMOVED lines=38> */
.L_x_8284:
[----:B------:R-:W-:Y:S01]  /*0260*/  IMAD.U32 R22, RZ, RZ, UR15 ;  /* 0x0000000fff167e24 */ /* 0x000fe2000f8e00ff */
[----:B------:R-:W-:Y:S01]  /*0270*/  MOV R18, UR13 ;  /* 0x0000000d00127c02 */ /* 0x000fe20008000f00 */
[----:B------:R-:W-:Y:S01]  /*0280*/  IMAD.U32 R17, RZ, RZ, UR17 ;  /* 0x00000011ff117e24 */ /* 0x000fe2000f8e00ff */
[----:B------:R-:W-:Y:S02]  /*0290*/  MOV R16, UR10 ;  /* 0x0000000a00107c02 */ /* 0x000fe40008000f00 */
[----:B------:R-:W-:Y:S02]  /*02a0*/  MOV R14, 0x2c0 ;  /* 0x000002c0000e7802 */ /* 0x000fe40000000f00 */
[----:B------:R-:W-:Y:S05]  /*02b0*/  CALL.REL.NOINC `($__internal_18_$__cuda_sm20_div_s64) ;  /* 0x0000003c00547944 */ /* 0x000fea0003c00000 */
.L_x_8285:
        /* <DEDUP_REMOVED lines=30> */
.L_x_8287:
[----:B------:R-:W-:Y:S01]  /*04a0*/  IMAD.MOV.U32 R22, RZ, RZ, R10 ;  /* 0x000000ffff167224 */ /* 0x000fe200078e000a */
[----:B------:R-:W-:Y:S02]  /*04b0*/  MOV R17, R11 ;  /* 0x0000000b00117202 */ /* 0x000fe40000000f00 */
[----:B------:R-:W-:Y:S02]  /*04c0*/  MOV R14, 0x4e0 ;  /* 0x000004e0000e7802 */ /* 0x000fe40000000f00 */
[----:B------:R-:W-:Y:S05]  /*04d0*/  CALL.REL.NOINC `($__internal_18_$__cuda_sm20_div_s64) ;  /* 0x0000003800cc7944 */ /* 0x000fea0003c00000 */
[----:B------:R-:W-:Y:S02]  /*04e0*/  MOV R4, R10 ;  /* 0x0000000a00047202 */ /* 0x000fe40000000f00 */
[----:B------:R-:W-:Y:S02]  /*04f0*/  MOV R5, R11 ;  /* 0x0000000b00057202 */ /* 0x000fe40000000f00 */
.L_x_8288:
[----:B------:R-:W-:Y:S05]  /*0500*/  BSYNC.RECONVERGENT B0 ;  /* 0x0000000000007941 */ /* 0x000fea0003800200 */
.L_x_8286:
        /* <DEDUP_REMOVED lines=58> */
.L_x_8290:
[----:B------:R-:W-:Y:S01]  /*08b0*/  IMAD.MOV.U32 R22, RZ, RZ, R18 ;  /* 0x000000ffff167224 */ /* 0x000fe200078e0012 */
[----:B------:R-:W-:Y:S01]  /*08c0*/  MOV R18, R8 ;  /* 0x0000000800127202 */ /* 0x000fe20000000f00 */
[----:B------:R-:W-:Y:S01]  /*08d0*/  IMAD.MOV.U32 R17, RZ, RZ, R16 ;  /* 0x000000ffff117224 */ /* 0x000fe200078e0010 */
[----:B------:R-:W-:Y:S02]  /*08e0*/  MOV R16, R0 ;  /* 0x0000000000107202 */ /* 0x000fe40000000f00 */
[----:B------:R-:W-:Y:S02]  /*08f0*/  MOV R14, 0x910 ;  /* 0x00000910000e7802 */ /* 0x000fe40000000f00 */
[----:B------:R-:W-:Y:S05]  /*0900*/  CALL.REL.NOINC `($__internal_18_$__cuda_sm20_div_s64) ;  /* 0x0000003400c07944 */ /* 0x000fea0003c00000 */
.L_x_8291:
[----:B------:R-:W-:Y:S05]  /*0910*/  BSYNC.RECONVERGENT B0 ;  /* 0x0000000000007941 */ /* 0x000fea0003800200 */
.L_x_8289:
        /* <DEDUP_REMOVED lines=124> */
.L_x_8293:
[----:B------:R-:W-:Y:S01]  /*10e0*/  IMAD.MOV.U32 R22, RZ, RZ, R10 ;  /* 0x000000ffff167224 */ /* 0x000fe200078e000a */
[----:B------:R-:W-:Y:S01]  /*10f0*/  MOV R18, R7 ;  /* 0x0000000700127202 */ /* 0x000fe20000000f00 */
[----:B------:R-:W-:Y:S01]  /*1100*/  IMAD.MOV.U32 R17, RZ, RZ, R11 ;  /* 0x000000ffff117224 */ /* 0x000fe200078e000b */
[----:B------:R-:W-:Y:S02]  /*1110*/  MOV R16, R25 ;  /* 0x0000001900107202 */ /* 0x000fe40000000f00 */
[----:B------:R-:W-:Y:S02]  /*1120*/  MOV R14, 0x1140 ;  /* 0x00001140000e7802 */ /* 0x000fe40000000f00 */
[----:B------:R-:W-:Y:S05]  /*1130*/  CALL.REL.NOINC `($__internal_18_$__cuda_sm20_div_s64) ;  /* 0x0000002c00b47944 */ /* 0x000fea0003c00000 */
[----:B------:R-:W-:Y:S02]  /*1140*/  MOV R32, R10 ;  /* 0x0000000a00207202 */ /* 0x000fe40000000f00 */
[----:B------:R-:W-:Y:S02]  /*1150*/  MOV R33, R11 ;  /* 0x0000000b00217202 */ /* 0x000fe40000000f00 */
.L_x_8294:
[----:B------:R-:W-:Y:S05]  /*1160*/  BSYNC.RECONVERGENT B0 ;  /* 0x0000000000007941 */ /* 0x000fea0003800200 */
.L_x_8292:
        /* <DEDUP_REMOVED lines=57> */
.L_x_8296:
[----:B------:R-:W-:Y:S01]  /*1500*/  IMAD.MOV.U32 R22, RZ, RZ, R4 ;  /* 0x000000ffff167224 */ /* 0x000fe200078e0004 */
[----:B------:R-:W-:Y:S01]  /*1510*/  MOV R17, R5 ;  /* 0x0000000500117202 */ /* 0x000fe20000000f00 */
[----:B------:R-:W-:Y:S01]  /*1520*/  IMAD.MOV.U32 R18, RZ, RZ, R6 ;  /* 0x000000ffff127224 */ /* 0x000fe200078e0006 */
[----:B------:R-:W-:Y:S02]  /*1530*/  MOV R14, 0x1550 ;  /* 0x00001550000e7802 */ /* 0x000fe40000000f00 */
[----:B------:R-:W-:Y:S05]  /*1540*/  CALL.REL.NOINC `($__internal_18_$__cuda_sm20_div_s64) ;  /* 0x0000002800b07944 */ /* 0x000fea0003c00000 */
[----:B------:R-:W-:Y:S02]  /*1550*/  MOV R26, R10 ;  /* 0x0000000a001a7202 */ /* 0x000fe40000000f00 */
[----:B------:R-:W-:Y:S02]  /*1560*/  MOV R27, R11 ;  /* 0x0000000b001b7202 */ /* 0x000fe40000000f00 */
.L_x_8297:
[----:B------:R-:W-:Y:S05]  /*1570*/  BSYNC.RECONVERGENT B0 ;  /* 0x0000000000007941 */ /* 0x000fea0003800200 */
.L_x_8295:
        /* <DEDUP_REMOVED lines=72> */
.L_x_8299:
[----:B0-----:R-:W-:Y:S05]  /*1a00*/  BSYNC.RECONVERGENT B0 ;  /* 0x0000000000007941 */ /* 0x001fea0003800200 */
.L_x_8298:
        /* <DEDUP_REMOVED lines=136> */
.L_x_8303:
[----:B------:R-:W-:Y:S01]  /*2290*/  LEA.HI R2, R19, UR14, RZ, 0x1d ;  /* 0x0000000e13027c11 */ /* 0x000fe2000f8fe8ff */
[----:B------:R-:W-:Y:S01]  /*22a0*/  IMAD.MOV.U32 R17, RZ, RZ, RZ ;  /* 0x000000ffff117224 */ /* 0x000fe200078e00ff */
[----:B------:R-:W-:Y:S02]  /*22b0*/  MOV R18, R30 ;  /* 0x0000001e00127202 */ /* 0x000fe40000000f00 */
[----:B------:R-:W-:Y:S01]  /*22c0*/  MOV R14, 0x22f0 ;  /* 0x000022f0000e7802 */ /* 0x000fe20000000f00 */
[----:B------:R-:W-:Y:S02]  /*22d0*/  IMAD.MOV.U32 R22, RZ, RZ, R2 ;  /* 0x000000ffff167224 */ /* 0x000fe400078e0002 */
[----:B------:R-:W-:Y:S05]  /*22e0*/  CALL.REL.NOINC `($__internal_18_$__cuda_sm20_div_s64) ;  /* 0x0000001c00487944 */ /* 0x000fea0003c00000 */
[----:B------:R-:W-:Y:S02]  /*22f0*/  IADD3 R9, PT, PT, -R10, RZ, RZ ;  /* 0x000000ff0a097210 */ /* 0x000fe40007ffe1ff */
[----:B------:R-:W-:-:S03]  /*2300*/  MOV R31, R11 ;  /* 0x0000000b001f7202 */ /* 0x000fc60000000f00 */
[----:B------:R-:W-:Y:S01]  /*2310*/  IMAD R9, R30, R9, R2 ;  /* 0x000000091e097224 */ /* 0x000fe200078e0202 */
[----:B------:R-:W-:-:S07]  /*2320*/  MOV R30, R10 ;  /* 0x0000000a001e7202 */ /* 0x000fce0000000f00 */
.L_x_8304:
        /* <DEDUP_REMOVED lines=59> */
.L_x_8306:
[----:B------:R-:W-:Y:S01]  /*26e0*/  IMAD.MOV.U32 R22, RZ, RZ, R30 ;  /* 0x000000ffff167224 */ /* 0x000fe200078e001e */
[----:B------:R-:W-:Y:S01]  /*26f0*/  MOV R17, R31 ;  /* 0x0000001f00117202 */ /* 0x000fe20000000f00 */
[----:B------:R-:W-:Y:S01]  /*2700*/  IMAD.MOV.U32 R18, RZ, RZ, R34 ;  /* 0x000000ffff127224 */ /* 0x000fe200078e0022 */
[----:B------:R-:W-:Y:S02]  /*2710*/  MOV R14, 0x2730 ;  /* 0x00002730000e7802 */ /* 0x000fe40000000f00 */
[----:B------:R-:W-:Y:S05]  /*2720*/  CALL.REL.NOINC `($__internal_18_$__cuda_sm20_div_s64) ;  /* 0x0000001800387944 */ /* 0x000fea0003c00000 */
[----:B------:R-:W-:-:S05]  /*2730*/  IADD3 R31, PT, PT, -R10, RZ, RZ ;  /* 0x000000ff0a1f7210 */ /* 0x000fca0007ffe1ff */
[----:B------:R-:W-:Y:S02]  /*2740*/  IMAD R31, R31, R34, R30 ;  /* 0x000000221f1f7224 */ /* 0x000fe400078e021e */
.L_x_8307:
[----:B------:R-:W-:Y:S05]  /*2750*/  BSYNC.RECONVERGENT B0 ;  /* 0x0000000000007941 */ /* 0x000fea0003800200 */
.L_x_8305:
        /* <DEDUP_REMOVED lines=157> */
.L_x_8302:
[----:B------:R-:W0:Y:S01]  /*3130*/  LDC.64 R4, c[0x0][0x420] ;  /* 0x00010800ff047b82 */ /* 0x000e220000000a00 */
[----:B------:R-:W-:-:S05]  /*3140*/  IADD3 R2, PT, PT, R2, UR14, RZ ;  /* 0x0000000e02027c10 */ /* 0x000fca000fffe0ff */
[----:B0-----:R-:W-:-:S05]  /*3150*/  IMAD.WIDE.U32 R2, R2, 0x4, R4 ;  /* 0x0000000402027825 */ /* 0x001fca00078e0004 */
[----:B------:R1:W-:Y:S02]  /*3160*/  STG.E desc[UR8][R2.64], R21 ;  /* 0x0000001502007986 */ /* 0x0003e4000c101908 */
.L_x_8301:
[----:B------:R-:W-:Y:S05]  /*3170*/  BSYNC.RECONVERGENT B1 ;  /* 0x0000000000017941 */ /* 0x000fea0003800200 */
.L_x_8300:
        /* <DEDUP_REMOVED lines=17> */
.L_x_8309:
[----:B------:R-:W-:Y:S05]  /*3290*/  BSYNC.RECONVERGENT B0 ;  /* 0x0000000000007941 */ /* 0x000fea0003800200 */
.L_x_8308:
        /* <DEDUP_REMOVED lines=43> */
.L_x_8320:
        /* <DEDUP_REMOVED lines=9> */
.L_x_8313:
[----:B------:R-:W-:Y:S05]  /*35e0*/  BSYNC.RECONVERGENT B0 ;  /* 0x0000000000007941 */ /* 0x000fea0003800200 */
.L_x_8312:
        /* <DEDUP_REMOVED lines=12> */
.L_x_8315:
[----:B------:R-:W-:Y:S05]  /*36b0*/  BSYNC.RECONVERGENT B0 ;  /* 0x0000000000007941 */ /* 0x000fea0003800200 */
.L_x_8314:
        /* <DEDUP_REMOVED lines=12> */
.L_x_8317:
[----:B------:R-:W-:Y:S05]  /*3780*/  BSYNC.RECONVERGENT B0 ;  /* 0x0000000000007941 */ /* 0x000fea0003800200 */
.L_x_8316:
        /* <DEDUP_REMOVED lines=12> */
.L_x_8319:
[----:B------:R-:W-:Y:S05]  /*3850*/  BSYNC.RECONVERGENT B0 ;  /* 0x0000000000007941 */ /* 0x000fea0003800200 */
.L_x_8318:
        /* <DEDUP_REMOVED lines=11> */
.L_x_8311:
        /* <DEDUP_REMOVED lines=11> */
.L_x_8323:
        /* <DEDUP_REMOVED lines=8> */
.L_x_8322:
[----:B------:R-:W-:Y:S05]  /*3a40*/  BSYNC.RECONVERGENT B0 ;  /* 0x0000000000007941 */ /* 0x000fea0003800200 */
.L_x_8321:
        /* <DEDUP_REMOVED lines=9> */
.L_x_8310:
        /* <DEDUP_REMOVED lines=83> */
        .weak           $__internal_18_$__cuda_sm20_div_s64
        .type           $__internal_18_$__cuda_sm20_div_s64,@function
        .size           $__internal_18_$__cuda_sm20_div_s64,(.L_x_14918 - $__internal_18_$__cuda_sm20_div_s64)
$__internal_18_$__cuda_sm20_div_s64:
        /* <DEDUP_REMOVED lines=83> */
[----:B------:R-:W-:Y:S06]  /*4540*/  RET.REL.NODEC R12 `(_ZN5flash32flash_fwd_splitkv_combine_kernelI23Flash_fwd_kernel_traitsILi128ELi64ELi64ELi4ELb0ELb0EN7cutlass10bfloat16_tE19Flash_kernel_traitsILi128ELi64ELi64ELi4ES3_EELi4ELi3ELb0EEEvNS_16Flash_fwd_paramsE) ;  /* 0xffffffb80cac7950 */ /* 0x000fec0003c3ffff */
.L_x_8324:
        /* <DEDUP_REMOVED lines=11> */
.L_x_14918:


//--------------------- .text._ZN5flash32flash_fwd_splitkv_combine_kernelI23Flash_fwd_kernel_traitsILi128ELi64ELi64ELi4ELb0ELb0EN7cutlass10bfloat16_tE19Flash_kernel_traitsILi128ELi64ELi64ELi4ES3_EELi4ELi2ELb0EEEvNS_16Flash_fwd_paramsE --------------------------
	.section	.text._ZN5flash32flash_fwd_splitkv_combine_kernelI23Flash_fwd_kernel_traitsILi128ELi64ELi64ELi4ELb0ELb0EN7cutlass10bfloat16_tE19Flash_kernel_traitsILi128ELi64ELi64ELi4ES3_EELi4ELi2ELb0EEEvNS_16Flash_fwd_paramsE,"ax",@progbits
	.align	128
        .global         _ZN5flash32flash_fwd_splitkv_combine_kernelI23Flash_fwd_kernel_traitsILi128ELi64ELi64ELi4ELb0ELb0EN7cutlass10bfloat16_tE19Flash_kernel_traitsILi128ELi64ELi64ELi4ES3_EELi4ELi2ELb0EEEvNS_16Flash_fwd_paramsE
        .type           _ZN5flash32flash_fwd_splitkv_combine_kernelI23Flash_fwd_kernel_traitsILi128ELi64ELi64ELi4ELb0ELb0EN7cutlass10bfloat16_tE19Flash_kernel_traitsILi128ELi64ELi64ELi4ES3_EELi4ELi2ELb0EEEvNS_16Flash_fwd_paramsE,@function
        .size           _ZN5flash32flash_fwd_splitkv_combine_kernelI23Flash_fwd_kernel_traitsILi128ELi64ELi64ELi4ELb0ELb0EN7cutlass10bfloat16_tE19Flash_kernel_traitsILi128ELi64ELi64ELi4ES3_EELi4ELi2ELb0EEEvNS_16Flash_fwd_paramsE,(.L_x_14919 - _ZN5flash32flash_fwd_splitkv_combine_kernelI23Flash_fwd_kernel_traitsILi128ELi64ELi64ELi4ELb0ELb0EN7cutlass10bfloat16_tE19Flash_kernel_traitsILi128ELi64ELi64ELi4ES3_EELi4ELi2ELb0EEEvNS_16Flash_fwd_paramsE)
        .other          _ZN5flash32flash_fwd_splitkv_combine_kernelI23Flash_fwd_kernel_traitsILi128ELi64ELi64ELi4ELb0ELb0EN7cutlass10bfloat16_tE19Flash_kernel_traitsILi128ELi64ELi64ELi4ES3_EELi4ELi2ELb0EEEvNS_16Flash_fwd_paramsE,@"STO_CUDA_ENTRY STV_DEFAULT"
_ZN5flash32flash_fwd_splitkv_combine_kernelI23Flash_fwd_kernel_traitsILi128ELi64ELi64ELi4ELb0ELb0EN7cutlass10bfloat16_tE19Flash_kernel_traitsILi128ELi64ELi64ELi4ES3_EELi4ELi2ELb0EEEvNS_16Flash_fwd_paramsE:
.text._ZN5flash32flash_fwd_splitkv_combine_kernelI23Flash_fwd_kernel_traitsILi128ELi64ELi64ELi4ELb0ELb0EN7cutlass10bfloat16_tE19Flash_kernel_traitsILi128ELi64ELi64ELi4ES3_EELi4ELi2ELb0EEEvNS_16Flash_fwd_paramsE:
        /* <DEDUP_REMOVED lines=38> */
.L_x_8325:
[----:B------:R-:W-:Y:S01]  /*0260*/  IMAD.U32 R24, RZ, RZ, UR21 ;  /* 0x00000015ff187e24 */ /* 0x000fe2000f8e00ff */
[----:B------:R-:W-:Y:S01]  /*0270*/  MOV R16, UR19 ;  /* 0x0000001300107c02 */ /* 0x000fe20008000f00 */
[----:B------:R-:W-:Y:S01]  /*0280*/  IMAD.U32 R15, RZ, RZ, UR15 ;  /* 0x0000000fff0f7e24 */ /* 0x000fe2000f8e00ff */
[----:B------:R-:W-:Y:S02]  /*0290*/  MOV R13, UR14 ;  /* 0x0000000e000d7c02 */ /* 0x000fe40008000f00 */
[----:B------:R-:W-:Y:S02]  /*02a0*/  MOV R14, 0x2c0 ;  /* 0x000002c0000e7802 */ /* 0x000fe40000000f00 */
[----:B------:R-:W-:Y:S05]  /*02b0*/  CALL.REL.NOINC `($__internal_19_$__cuda_sm20_div_s64) ;  /* 0x0000003c00487944 */ /* 0x000fea0003c00000 */
[----:B------:R-:W-:-:S07]  /*02c0*/  MOV R10, R0 ;  /* 0x00000000000a7202 */ /* 0x000fce0000000f00 */
.L_x_8326:
        /* <DEDUP_REMOVED lines=30> */
.L_x_8328:
[----:B------:R-:W-:Y:S01]  /*04b0*/  IMAD.MOV.U32 R24, RZ, RZ, R10 ;  /* 0x000000ffff187224 */ /* 0x000fe200078e000a */
[----:B------:R-:W-:Y:S02]  /*04c0*/  MOV R15, R11 ;  /* 0x0000000b000f7202 */ /* 0x000fe40000000f00 */
[----:B------:R-:W-:Y:S02]  /*04d0*/  MOV R14, 0x4f0 ;  /* 0x000004f0000e7802 */ /* 0x000fe40000000f00 */
[----:B------:R-:W-:Y:S05]  /*04e0*/  CALL.REL.NOINC `($__internal_19_$__cuda_sm20_div_s64) ;  /* 0x0000003800bc7944 */ /* 0x000fea0003c00000 */
[----:B------:R-:W-:Y:S02]  /*04f0*/  MOV R6, R0 ;  /* 0x0000000000067202 */ /* 0x000fe40000000f00 */
[----:B------:R-:W-:Y:S02]  /*0500*/  MOV R7, R11 ;  /* 0x0000000b00077202 */ /* 0x000fe40000000f00 */
.L_x_8329:
[----:B------:R-:W-:Y:S05]  /*0510*/  BSYNC.RECONVERGENT B0 ;  /* 0x0000000000007941 */ /* 0x000fea0003800200 */
.L_x_8327:
        /* <DEDUP_REMOVED lines=58> */
.L_x_8331:
[----:B------:R-:W-:Y:S01]  /*08c0*/  IMAD.MOV.U32 R24, RZ, RZ, R16 ;  /* 0x000000ffff187224 */ /* 0x000fe200078e0010 */
[----:B------:R-:W-:Y:S01]  /*08d0*/  MOV R16, R10 ;  /* 0x0000000a00107202 */ /* 0x000fe20000000f00 */
[----:B------:R-:W-:Y:S01]  /*08e0*/  IMAD.MOV.U32 R15, RZ, RZ, R13 ;  /* 0x000000ffff0f7224 */ /* 0x000fe200078e000d */
[----:B------:R-:W-:Y:S02]  /*08f0*/  MOV R13, R4 ;  /* 0x00000004000d7202 */ /* 0x000fe40000000f00 */
[----:B------:R-:W-:Y:S02]  /*0900*/  MOV R14, 0x920 ;  /* 0x00000920000e7802 */ /* 0x000fe40000000f00 */
[----:B------:R-:W-:Y:S05]  /*0910*/  CALL.REL.NOINC `($__internal_19_$__cuda_sm20_div_s64) ;  /* 0x0000003400b07944 */ /* 0x000fea0003c00000 */
[----:B------:R-:W-:Y:S02]  /*0920*/  MOV R14, R0 ;  /* 0x00000000000e7202 */ /* 0x000fe40000000f00 */
[----:B------:R-:W-:Y:S02]  /*0930*/  MOV R15, R11 ;  /* 0x0000000b000f7202 */ /* 0x000fe40000000f00 */
.L_x_8332:
[----:B------:R-:W-:Y:S05]  /*0940*/  BSYNC.RECONVERGENT B0 ;  /* 0x0000000000007941 */ /* 0x000fea0003800200 */
.L_x_8330:
        /* <DEDUP_REMOVED lines=124> */
.L_x_8334:
[----:B------:R-:W-:Y:S01]  /*1110*/  IMAD.MOV.U32 R24, RZ, RZ, R14 ;  /* 0x000000ffff187224 */ /* 0x000fe200078e000e */
[----:B------:R-:W-:Y:S01]  /*1120*/  MOV R16, R9 ;  /* 0x0000000900107202 */ /* 0x000fe20000000f00 */
[----:B------:R-:W-:Y:S01]  /*1130*/  IMAD.MOV.U32 R13, RZ, RZ, R3 ;  /* 0x000000ffff0d7224 */ /* 0x000fe200078e0003 */
[----:B------:R-:W-:Y:S02]  /*1140*/  MOV R14, 0x1160 ;  /* 0x00001160000e7802 */ /* 0x000fe40000000f00 */
[----:B------:R-:W-:Y:S05]  /*1150*/  CALL.REL.NOINC `($__internal_19_$__cuda_sm20_div_s64) ;  /* 0x0000002c00a07944 */ /* 0x000fea0003c00000 */
[----:B------:R-:W-:Y:S02]  /*1160*/  MOV R30, R0 ;  /* 0x00000000001e7202 */ /* 0x000fe40000000f00 */
[----:B------:R-:W-:Y:S02]  /*1170*/  MOV R31, R11 ;  /* 0x0000000b001f7202 */ /* 0x000fe40000000f00 */
.L_x_8335:
[----:B------:R-:W-:Y:S05]  /*1180*/  BSYNC.RECONVERGENT B0 ;  /* 0x0000000000007941 */ /* 0x000fea0003800200 */
.L_x_8333:
        /* <DEDUP_REMOVED lines=57> */
.L_x_8337:
[----:B------:R-:W-:Y:S01]  /*1520*/  IMAD.MOV.U32 R24, RZ, RZ, R6 ;  /* 0x000000ffff187224 */ /* 0x000fe200078e0006 */
[----:B------:R-:W-:Y:S01]  /*1530*/  MOV R15, R7 ;  /* 0x00000007000f7202 */ /* 0x000fe20000000f00 */
[----:B------:R-:W-:Y:S01]  /*1540*/  IMAD.MOV.U32 R16, RZ, RZ, R8 ;  /* 0x000000ffff107224 */ /* 0x000fe200078e0008 */
[----:B------:R-:W-:Y:S02]  /*1550*/  MOV R14, 0x1570 ;  /* 0x00001570000e7802 */ /* 0x000fe40000000f00 */
[----:B------:R-:W-:Y:S05]  /*1560*/  CALL.REL.NOINC `($__internal_19_$__cuda_sm20_div_s64) ;  /* 0x00000028009c7944 */ /* 0x000fea0003c00000 */
[----:B------:R-:W-:Y:S02]  /*1570*/  MOV R22, R0 ;  /* 0x0000000000167202 */ /* 0x000fe40000000f00 */
[----:B------:R-:W-:Y:S02]  /*1580*/  MOV R23, R11 ;  /* 0x0000000b00177202 */ /* 0x000fe40000000f00 */
.L_x_8338:
[----:B------:R-:W-:Y:S05]  /*1590*/  BSYNC.RECONVERGENT B0 ;  /* 0x0000000000007941 */ /* 0x000fea0003800200 */
.L_x_8336:
        /* <DEDUP_REMOVED lines=81> */
.L_x_8340:
[----:B------:R-:W-:Y:S05]  /*1ab0*/  BSYNC.RECONVERGENT B0 ;  /* 0x0000000000007941 */ /* 0x000fea0003800200 */
.L_x_8339:
        /* <DEDUP_REMOVED lines=118> */
.L_x_8344:
[----:B------:R-:W-:Y:S01]  /*2220*/  LEA.HI R24, R17, UR20, RZ, 0x1e ;  /* 0x0000001411187c11 */ /* 0x000fe2000f8ff0ff */
[----:B------:R-:W-:Y:S01]  /*2230*/  IMAD.MOV.U32 R15, RZ, RZ, RZ ;  /* 0x000000ffff0f7224 */ /* 0x000fe200078e00ff */
[----:B------:R-:W-:Y:S01]  /*2240*/  MOV R14, 0x2270 ;  /* 0x00002270000e7802 */ /* 0x000fe20000000f00 */
[----:B------:R-:W-:Y:S02]  /*2250*/  IMAD.MOV.U32 R16, RZ, RZ, R26 ;  /* 0x000000ffff107224 */ /* 0x000fe400078e001a */
[----:B------:R-:W-:Y:S05]  /*2260*/  CALL.REL.NOINC `($__internal_19_$__cuda_sm20_div_s64) ;  /* 0x0000001c005c7944 */ /* 0x000fea0003c00000 */
[----:B------:R-:W-:Y:S02]  /*2270*/  IADD3 R13, PT, PT, -R0, RZ, RZ ;  /* 0x000000ff000d7210 */ /* 0x000fe40007ffe1ff */
[----:B------:R-:W-:-:S03]  /*2280*/  MOV R27, R11 ;  /* 0x0000000b001b7202 */ /* 0x000fc60000000f00 */
[----:B------:R-:W-:Y:S01]  /*2290*/  IMAD R24, R26, R13, R24 ;  /* 0x0000000d1a187224 */ /* 0x000fe200078e0218 */
[----:B------:R-:W-:-:S07]  /*22a0*/  MOV R26, R0 ;  /* 0x00000000001a7202 */ /* 0x000fce0000000f00 */
.L_x_8345:
        /* <DEDUP_REMOVED lines=60> */
.L_x_8347:
[----:B------:R-:W-:Y:S01]  /*2670*/  IMAD.MOV.U32 R24, RZ, RZ, R26 ;  /* 0x000000ffff187224 */ /* 0x000fe200078e001a */
[----:B------:R-:W-:Y:S01]  /*2680*/  MOV R15, R27 ;  /* 0x0000001b000f7202 */ /* 0x000fe20000000f00 */
[----:B------:R-:W-:Y:S01]  /*2690*/  IMAD.MOV.U32 R16, RZ, RZ, R32 ;  /* 0x000000ffff107224 */ /* 0x000fe200078e0020 */
[----:B------:R-:W-:Y:S02]  /*26a0*/  MOV R14, 0x26c0 ;  /* 0x000026c0000e7802 */ /* 0x000fe40000000f00 */
[----:B------:R-:W-:Y:S05]  /*26b0*/  CALL.REL.NOINC `($__internal_19_$__cuda_sm20_div_s64) ;  /* 0x0000001800487944 */ /* 0x000fea0003c00000 */
[----:B------:R-:W-:-:S05]  /*26c0*/  IADD3 R27, PT, PT, -R0, RZ, RZ ;  /* 0x000000ff001b7210 */ /* 0x000fca0007ffe1ff */
[----:B------:R-:W-:Y:S02]  /*26d0*/  IMAD R27, R27, R32, R26 ;  /* 0x000000201b1b7224 */ /* 0x000fe400078e021a */
.L_x_8348:
[----:B------:R-:W-:Y:S05]  /*26e0*/  BSYNC.RECONVERGENT B0 ;  /* 0x0000000000007941 */ /* 0x000fea0003800200 */
.L_x_8346:
        /* <DEDUP_REMOVED lines=162> */
.L_x_8343:
[----:B------:R-:W0:Y:S01]  /*3110*/  LDC.64 R2, c[0x0][0x420] ;  /* 0x00010800ff027b82 */ /* 0x000e220000000a00 */
[----:B------:R-:W-:-:S05]  /*3120*/  IADD3 R11, PT, PT, R11, UR20, RZ ;  /* 0x000000140b0b7c10 */ /* 0x000fca000fffe0ff */
[----:B0-----:R-:W-:-:S05]  /*3130*/  IMAD.WIDE.U32 R2, R11, 0x4, R2 ;  /* 0x000000040b027825 */ /* 0x001fca00078e0002 */
[----:B------:R1:W-:Y:S02]  /*3140*/  STG.E desc[UR10][R2.64], R20 ;  /* 0x0000001402007986 */ /* 0x0003e4000c10190a */
.L_x_8342:
[----:B------:R-:W-:Y:S05]  /*3150*/  BSYNC.RECONVERGENT B1 ;  /* 0x0000000000017941 */ /* 0x000fea0003800200 */
.L_x_8341:
        /* <DEDUP_REMOVED lines=16> */
.L_x_8350:
[----:B------:R-:W-:Y:S05]  /*3260*/  BSYNC.RECONVERGENT B0 ;  /* 0x0000000000007941 */ /* 0x000fea0003800200 */
.L_x_8349:
        /* <DEDUP_REMOVED lines=43> */
.L_x_8361:
        /* <DEDUP_REMOVED lines=9> */
.L_x_8354:
[----:B------:R-:W-:Y:S05]  /*35b0*/  BSYNC.RECONVERGENT B0 ;  /* 0x0000000000007941 */ /* 0x000fea0003800200 */
.L_x_8353:
        /* <DEDUP_REMOVED lines=12> */
.L_x_8356:
[----:B------:R-:W-:Y:S05]  /*3680*/  BSYNC.RECONVERGENT B0 ;  /* 0x0000000000007941 */ /* 0x000fea0003800200 */
.L_x_8355:
        /* <DEDUP_REMOVED lines=12> */
.L_x_8358:
[----:B------:R-:W-:Y:S05]  /*3750*/  BSYNC.RECONVERGENT B0 ;  /* 0x0000000000007941 */ /* 0x000fea0003800200 */
.L_x_8357:
        /* <DEDUP_REMOVED lines=12> */
.L_x_8360:
[----:B------:R-:W-:Y:S05]  /*3820*/  BSYNC.RECONVERGENT B0 ;  /* 0x0000000000007941 */ /* 0x000fea0003800200 */
.L_x_8359:
        /* <DEDUP_REMOVED lines=11> */
.L_x_8352:
        /* <DEDUP_REMOVED lines=11> */
.L_x_8364:
        /* <DEDUP_REMOVED lines=8> */
.L_x_8363:
[----:B------:R-:W-:Y:S05]  /*3a10*/  BSYNC.RECONVERGENT B0 ;  /* 0x0000000000007941 */ /* 0x000fea0003800200 */
.L_x_8362:
        /* <DEDUP_REMOVED lines=9> */
.L_x_8351:
        /* <DEDUP_REMOVED lines=83> */
        .weak           $__internal_19_$__cuda_sm20_div_s64
        .type           $__internal_19_$__cuda_sm20_div_s64,@function
        .size           $__internal_19_$__cuda_sm20_div_s64,(.L_x_14919 - $__internal_19_$__cuda_sm20_div_s64)
$__internal_19_$__cuda_sm20_div_s64:
        /* <DEDUP_REMOVED lines=82> */
[----:B------:R-:W-:Y:S06]  /*4500*/  RET.REL.NODEC R14 `(_ZN5flash32flash_fwd_splitkv_combine_kernelI23Flash_fwd_kernel_traitsILi128ELi64ELi64ELi4ELb0ELb0EN7cutlass10bfloat16_tE19Flash_kernel_traitsILi128ELi64ELi64ELi4ES3_EELi4ELi2ELb0EEEvNS_16Flash_fwd_paramsE) ;  /* 0xffffffb80ebc7950 */ /* 0x000fec0003c3ffff */
.L_x_8365:
        /* <DEDUP_REMOVED lines=15> */
.L_x_14919:


//--------------------- .text._ZN5flash32flash_fwd_splitkv_combine_kernelI23Flash_fwd_kernel_traitsILi128ELi64ELi64ELi4ELb0ELb0EN7cutlass10bfloat16_tE19Flash_kernel_traitsILi128ELi64ELi64ELi4ES3_EELi4ELi1ELb0EEEvNS_16Flash_fwd_paramsE --------------------------
	.section	.text._ZN5flash32flash_fwd_splitkv_combine_kernelI23Flash_fwd_kernel_traitsILi128ELi64ELi64ELi4ELb0ELb0EN7cutlass10bfloat16_tE19Flash_kernel_traitsILi128ELi64ELi64ELi4ES3_EELi4ELi1ELb0EEEvNS_16Flash_fwd_paramsE,"ax",@progbits
	.align	128
        .global         _ZN5flash32flash_fwd_splitkv_combine_kernelI23Flash_fwd_kernel_traitsILi128ELi64ELi64ELi4ELb0ELb0EN7cutlass10bfloat16_tE19Flash_kernel_traitsILi128ELi64ELi64ELi4ES3_EELi4ELi1ELb0EEEvNS_16Flash_fwd_paramsE
        .type           _ZN5flash32flash_fwd_splitkv_combine_kernelI23Flash_fwd_kernel_traitsILi128ELi64ELi64ELi4ELb0ELb0EN7cutlass10bfloat16_tE19Flash_kernel_traitsILi128ELi64ELi64ELi4ES3_EELi4ELi1ELb0EEEvNS_16Flash_fwd_paramsE,@function
        .size           _ZN5flash32flash_fwd_splitkv_combine_kernelI23Flash_fwd_kernel_traitsILi128ELi64ELi64ELi4ELb0ELb0EN7cutlass10bfloat16_tE19Flash_kernel_traitsILi128ELi64ELi64ELi4ES3_EELi4ELi1ELb0EEEvNS_16Flash_fwd_paramsE,(.L_x_14920 - _ZN5flash32flash_fwd_splitkv_combine_kernelI23Flash_fwd_kernel_traitsILi128ELi64ELi64ELi4ELb0ELb0EN7cutlass10bfloat16_tE19Flash_kernel_traitsILi128ELi64ELi64ELi4ES3_EELi4ELi1ELb0EEEvNS_16Flash_fwd_paramsE)
        .other          _ZN5flash32flash_fwd_splitkv_combine_kernelI23Flash_fwd_kernel_traitsILi128ELi64ELi64ELi4ELb0ELb0EN7cutlass10bfloat16_tE19Flash_kernel_traitsILi128ELi64ELi64ELi4ES3_EELi4ELi1ELb0EEEvNS_16Flash_fwd_paramsE,@"STO_CUDA_ENTRY STV_DEFAULT"
_ZN5flash32flash_fwd_splitkv_combine_kernelI23Flash_fwd_kernel_traitsILi128ELi64ELi64ELi4ELb0ELb0EN7cutlass10bfloat16_tE19Flash_kernel_traitsILi128ELi64ELi64ELi4ES3_EELi4ELi1ELb0EEEvNS_16Flash_fwd_paramsE:
.text._ZN5flash32flash_fwd_splitkv_combine_kernelI23Flash_fwd_kernel_traitsILi128ELi64ELi64ELi4ELb0ELb0EN7cutlass10bfloat16_tE19Flash_kernel_traitsILi128ELi64ELi64ELi4ES3_EELi4ELi1ELb0EEEvNS_16Flash_fwd_paramsE:
        /* <DEDUP_REMOVED lines=38> */
.L_x_8366:
[----:B------:R-:W-:Y:S01]  /*0260*/  IMAD.U32 R22, RZ, RZ, UR15 ;  /* 0x0000000fff167e24 */ /* 0x000fe2000f8e00ff */
[----:B------:R-:W-:Y:S01]  /*0270*/  MOV R18, UR13 ;  /* 0x0000000d00127c02 */ /* 0x000fe20008000f00 */
[----:B------:R-:W-:Y:S01]  /*0280*/  IMAD.U32 R17, RZ, RZ, UR17 ;  /* 0x00000011ff117e24 */ /* 0x000fe2000f8e00ff */
[----:B------:R-:W-:Y:S02]  /*0290*/  MOV R16, UR10 ;  /* 0x0000000a00107c02 */ /* 0x000fe40008000f00 */
[----:B------:R-:W-:Y:S02]  /*02a0*/  MOV R14, 0x2c0 ;  /* 0x000002c0000e7802 */ /* 0x000fe40000000f00 */
[----:B------:R-:W-:Y:S05]  /*02b0*/  CALL.REL.NOINC `($__internal_20_$__cuda_sm20_div_s64) ;  /* 0x0000003c00307944 */ /* 0x000fea0003c00000 */
.L_x_8367:
        /* <DEDUP_REMOVED lines=30> */
.L_x_8369:
[----:B------:R-:W-:Y:S01]  /*04a0*/  IMAD.MOV.U32 R22, RZ, RZ, R10 ;  /* 0x000000ffff167224 */ /* 0x000fe200078e000a */
[----:B------:R-:W-:Y:S02]  /*04b0*/  MOV R17, R11 ;  /* 0x0000000b00117202 */ /* 0x000fe40000000f00 */
[----:B------:R-:W-:Y:S02]  /*04c0*/  MOV R14, 0x4e0 ;  /* 0x000004e0000e7802 */ /* 0x000fe40000000f00 */
[----:B------:R-:W-:Y:S05]  /*04d0*/  CALL.REL.NOINC `($__internal_20_$__cuda_sm20_div_s64) ;  /* 0x0000003800a87944 */ /* 0x000fea0003c00000 */
[----:B------:R-:W-:Y:S02]  /*04e0*/  MOV R4, R10 ;  /* 0x0000000a00047202 */ /* 0x000fe40000000f00 */
[----:B------:R-:W-:Y:S02]  /*04f0*/  MOV R5, R11 ;  /* 0x0000000b00057202 */ /* 0x000fe40000000f00 */
.L_x_8370:
[----:B------:R-:W-:Y:S05]  /*0500*/  BSYNC.RECONVERGENT B0 ;  /* 0x0000000000007941 */ /* 0x000fea0003800200 */
.L_x_8368:
        /* <DEDUP_REMOVED lines=58> */
.L_x_8372:
[----:B------:R-:W-:Y:S01]  /*08b0*/  IMAD.MOV.U32 R22, RZ, RZ, R18 ;  /* 0x000000ffff167224 */ /* 0x000fe200078e0012 */
[----:B------:R-:W-:Y:S01]  /*08c0*/  MOV R18, R8 ;  /* 0x0000000800127202 */ /* 0x000fe20000000f00 */
[----:B------:R-:W-:Y:S01]  /*08d0*/  IMAD.MOV.U32 R17, RZ, RZ, R16 ;  /* 0x000000ffff117224 */ /* 0x000fe200078e0010 */
[----:B------:R-:W-:Y:S02]  /*08e0*/  MOV R16, R0 ;  /* 0x0000000000107202 */ /* 0x000fe40000000f00 */
[----:B------:R-:W-:Y:S02]  /*08f0*/  MOV R14, 0x910 ;  /* 0x00000910000e7802 */ /* 0x000fe40000000f00 */
[----:B------:R-:W-:Y:S05]  /*0900*/  CALL.REL.NOINC `($__internal_20_$__cuda_sm20_div_s64) ;  /* 0x00000034009c7944 */ /* 0x000fea0003c00000 */
.L_x_8373:
[----:B------:R-:W-:Y:S05]  /*0910*/  BSYNC.RECONVERGENT B0 ;  /* 0x0000000000007941 */ /* 0x000fea0003800200 */
.L_x_8371:
        /* <DEDUP_REMOVED lines=124> */
.L_x_8375:
[----:B------:R-:W-:Y:S01]  /*10e0*/  IMAD.MOV.U32 R22, RZ, RZ, R10 ;  /* 0x000000ffff167224 */ /* 0x000fe200078e000a */
[----:B------:R-:W-:Y:S01]  /*10f0*/  MOV R18, R7 ;  /* 0x0000000700127202 */ /* 0x000fe20000000f00 */
[----:B------:R-:W-:Y:S01]  /*1100*/  IMAD.MOV.U32 R17, RZ, RZ, R11 ;  /* 0x000000ffff117224 */ /* 0x000fe200078e000b */
[----:B------:R-:W-:Y:S02]  /*1110*/  MOV R16, R25 ;  /* 0x0000001900107202 */ /* 0x000fe40000000f00 */
[----:B------:R-:W-:Y:S02]  /*1120*/  MOV R14, 0x1140 ;  /* 0x00001140000e7802 */ /* 0x000fe40000000f00 */
[----:B------:R-:W-:Y:S05]  /*1130*/  CALL.REL.NOINC `($__internal_20_$__cuda_sm20_div_s64) ;  /* 0x0000002c00907944 */ /* 0x000fea0003c00000 */
[----:B------:R-:W-:Y:S02]  /*1140*/  MOV R32, R10 ;  /* 0x0000000a00207202 */ /* 0x000fe40000000f00 */
[----:B------:R-:W-:Y:S02]  /*1150*/  MOV R33, R11 ;  /* 0x0000000b00217202 */ /* 0x000fe40000000f00 */
.L_x_8376:
[----:B------:R-:W-:Y:S05]  /*1160*/  BSYNC.RECONVERGENT B0 ;  /* 0x0000000000007941 */ /* 0x000fea0003800200 */
.L_x_8374:
        /* <DEDUP_REMOVED lines=57> */
.L_x_8378:
[----:B------:R-:W-:Y:S01]  /*1500*/  IMAD.MOV.U32 R22, RZ, RZ, R4 ;  /* 0x000000ffff167224 */ /* 0x000fe200078e0004 */
[----:B------:R-:W-:Y:S01]  /*1510*/  MOV R17, R5 ;  /* 0x0000000500117202 */ /* 0x000fe20000000f00 */
[----:B------:R-:W-:Y:S01]  /*1520*/  IMAD.MOV.U32 R18, RZ, RZ, R6 ;  /* 0x000000ffff127224 */ /* 0x000fe200078e0006 */
[----:B------:R-:W-:Y:S02]  /*1530*/  MOV R14, 0x1550 ;  /* 0x00001550000e7802 */ /* 0x000fe40000000f00 */
[----:B------:R-:W-:Y:S05]  /*1540*/  CALL.REL.NOINC `($__internal_20_$__cuda_sm20_div_s64) ;  /* 0x00000028008c7944 */ /* 0x000fea0003c00000 */
[----:B------:R-:W-:Y:S02]  /*1550*/  MOV R26, R10 ;  /* 0x0000000a001a7202 */ /* 0x000fe40000000f00 */
[----:B------:R-:W-:Y:S02]  /*1560*/  MOV R27, R11 ;  /* 0x0000000b001b7202 */ /* 0x000fe40000000f00 */
.L_x_8379:
[----:B------:R-:W-:Y:S05]  /*1570*/  BSYNC.RECONVERGENT B0 ;  /* 0x0000000000007941 */ /* 0x000fea0003800200 */
.L_x_8377:
        /* <DEDUP_REMOVED lines=73> */
.L_x_8381:
[----:B0-----:R-:W-:Y:S05]  /*1a10*/  BSYNC.RECONVERGENT B0 ;  /* 0x0000000000007941 */ /* 0x001fea0003800200 */
.L_x_8380:
        /* <DEDUP_REMOVED lines=126> */
.L_x_8385:
[----:B------:R-:W-:Y:S01]  /*2200*/  LEA.HI R2, R19, UR14, RZ, 0x1f ;  /* 0x0000000e13027c11 */ /* 0x000fe2000f8ff8ff */
[----:B------:R-:W-:Y:S01]  /*2210*/  IMAD.MOV.U32 R17, RZ, RZ, RZ ;  /* 0x000000ffff117224 */ /* 0x000fe200078e00ff */
[----:B------:R-:W-:Y:S02]  /*2220*/  MOV R18, R30 ;  /* 0x0000001e00127202 */ /* 0x000fe40000000f00 */
[----:B------:R-:W-:Y:S01]  /*2230*/  MOV R14, 0x2260 ;  /* 0x00002260000e7802 */ /* 0x000fe20000000f00 */
[----:B------:R-:W-:Y:S02]  /*2240*/  IMAD.MOV.U32 R22, RZ, RZ, R2 ;  /* 0x000000ffff167224 */ /* 0x000fe400078e0002 */
[----:B------:R-:W-:Y:S05]  /*2250*/  CALL.REL.NOINC `($__internal_20_$__cuda_sm20_div_s64) ;  /* 0x0000001c00487944 */ /* 0x000fea0003c00000 */
[----:B------:R-:W-:Y:S02]  /*2260*/  IADD3 R9, PT, PT, -R10, RZ, RZ ;  /* 0x000000ff0a097210 */ /* 0x000fe40007ffe1ff */
[----:B------:R-:W-:-:S03]  /*2270*/  MOV R31, R11 ;  /* 0x0000000b001f7202 */ /* 0x000fc60000000f00 */
[----:B------:R-:W-:Y:S01]  /*2280*/  IMAD R9, R30, R9, R2 ;  /* 0x000000091e097224 */ /* 0x000fe200078e0202 */
[----:B------:R-:W-:-:S07]  /*2290*/  MOV R30, R10 ;  /* 0x0000000a001e7202 */ /* 0x000fce0000000f00 */
.L_x_8386:
        /* <DEDUP_REMOVED lines=59> */
.L_x_8388:
[----:B------:R-:W-:Y:S01]  /*2650*/  IMAD.MOV.U32 R22, RZ, RZ, R30 ;  /* 0x000000ffff167224 */ /* 0x000fe200078e001e */
[----:B------:R-:W-:Y:S01]  /*2660*/  MOV R17, R31 ;  /* 0x0000001f00117202 */ /* 0x000fe20000000f00 */
[----:B------:R-:W-:Y:S01]  /*2670*/  IMAD.MOV.U32 R18, RZ, RZ, R34 ;  /* 0x000000ffff127224 */ /* 0x000fe200078e0022 */
[----:B------:R-:W-:Y:S02]  /*2680*/  MOV R14, 0x26a0 ;  /* 0x000026a0000e7802 */ /* 0x000fe40000000f00 */
[----:B------:R-:W-:Y:S05]  /*2690*/  CALL.REL.NOINC `($__internal_20_$__cuda_sm20_div_s64) ;  /* 0x0000001800387944 */ /* 0x000fea0003c00000 */
[----:B------:R-:W-:-:S05]  /*26a0*/  IADD3 R31, PT, PT, -R10, RZ, RZ ;  /* 0x000000ff0a1f7210 */ /* 0x000fca0007ffe1ff */
[----:B------:R-:W-:Y:S02]  /*26b0*/  IMAD R31, R31, R34, R30 ;  /* 0x000000221f1f7224 */ /* 0x000fe400078e021e */
.L_x_8389:
[----:B------:R-:W-:Y:S05]  /*26c0*/  BSYNC.RECONVERGENT B0 ;  /* 0x0000000000007941 */ /* 0x000fea0003800200 */
.L_x_8387:
        /* <DEDUP_REMOVED lines=157> */
.L_x_8384:
[----:B------:R-:W0:Y:S01]  /*30a0*/  LDC.64 R4, c[0x0][0x420] ;  /* 0x00010800ff047b82 */ /* 0x000e220000000a00 */
[----:B------:R-:W-:-:S05]  /*30b0*/  IADD3 R2, PT, PT, R2, UR14, RZ ;  /* 0x0000000e02027c10 */ /* 0x000fca000fffe0ff */
[----:B0-----:R-:W-:-:S05]  /*30c0*/  IMAD.WIDE.U32 R2, R2, 0x4, R4 ;  /* 0x0000000402027825 */ /* 0x001fca00078e0004 */
[----:B------:R1:W-:Y:S02]  /*30d0*/  STG.E desc[UR8][R2.64], R21 ;  /* 0x0000001502007986 */ /* 0x0003e4000c101908 */
.L_x_8383:
[----:B------:R-:W-:Y:S05]  /*30e0*/  BSYNC.RECONVERGENT B1 ;  /* 0x0000000000017941 */ /* 0x000fea0003800200 */
.L_x_8382:
        /* <DEDUP_REMOVED lines=17> */
.L_x_8391:
[----:B------:R-:W-:Y:S05]  /*3200*/  BSYNC.RECONVERGENT B0 ;  /* 0x0000000000007941 */ /* 0x000fea0003800200 */
.L_x_8390:
        /* <DEDUP_REMOVED lines=43> */
.L_x_8402:
        /* <DEDUP_REMOVED lines=9> */
.L_x_8395:
[----:B------:R-:W-:Y:S05]  /*3550*/  BSYNC.RECONVERGENT B0 ;  /* 0x0000000000007941 */ /* 0x000fea0003800200 */
.L_x_8394:
        /* <DEDUP_REMOVED lines=12> */
.L_x_8397:
[----:B------:R-:W-:Y:S05]  /*3620*/  BSYNC.RECONVERGENT B0 ;  /* 0x0000000000007941 */ /* 0x000fea0003800200 */
.L_x_8396:
        /* <DEDUP_REMOVED lines=12> */
.L_x_8399:
[----:B------:R-:W-:Y:S05]  /*36f0*/  BSYNC.RECONVERGENT B0 ;  /* 0x0000000000007941 */ /* 0x000fea0003800200 */
.L_x_8398:
        /* <DEDUP_REMOVED lines=12> */
.L_x_8401:
[----:B------:R-:W-:Y:S05]  /*37c0*/  BSYNC.RECONVERGENT B0 ;  /* 0x0000000000007941 */ /* 0x000fea0003800200 */
.L_x_8400:
        /* <DEDUP_REMOVED lines=11> */
.L_x_8393:
        /* <DEDUP_REMOVED lines=11> */
.L_x_8405:
        /* <DEDUP_REMOVED lines=8> */
.L_x_8404:
[----:B------:R-:W-:Y:S05]  /*39b0*/  BSYNC.RECONVERGENT B0 ;  /* 0x0000000000007941 */ /* 0x000fea0003800200 */
.L_x_8403:
        /* <DEDUP_REMOVED lines=9> */
.L_x_8392:
        /* <DEDUP_REMOVED lines=83> */
        .weak           $__internal_20_$__cuda_sm20_div_s64
        .type           $__internal_20_$__cuda_sm20_div_s64,@function
        .size           $__internal_20_$__cuda_sm20_div_s64,(.L_x_14920 - $__internal_20_$__cuda_sm20_div_s64)
$__internal_20_$__cuda_sm20_div_s64:
        /* <DEDUP_REMOVED lines=83> */
[----:B------:R-:W-:Y:S06]  /*44b0*/  RET.REL.NODEC R12 `(_ZN5flash32flash_fwd_splitkv_combine_kernelI23Flash_fwd_kernel_traitsILi128ELi64ELi64ELi4ELb0ELb0EN7cutlass10bfloat16_tE19Flash_kernel_traitsILi128ELi64ELi64ELi4ES3_EELi4ELi1ELb0EEEvNS_16Flash_fwd_paramsE) ;  /* 0xffffffb80cd07950 */ /* 0x000fec0003c3ffff */
.L_x_8406:
        /* <DEDUP_REMOVED lines=12> */
.L_x_14920:


//--------------------- .text._ZN5flash32flash_fwd_splitkv_combine_kernelI23Flash_fwd_kernel_traitsILi128ELi64ELi64ELi4ELb0ELb0EN7cutlass10bfloat16_tE19Flash_kernel_traitsILi128ELi64ELi64ELi4ES3_EELi4ELi7ELb1EEEvNS_16Flash_fwd_paramsE --------------------------
	.section	.text._ZN5flash32flash_fwd_splitkv_combine_kernelI23Flash_fwd_kernel_traitsILi128ELi64ELi64ELi4ELb0ELb0EN7cutlass10bfloat16_tE19Flash_kernel_traitsILi128ELi64ELi64ELi4ES3_EELi4ELi7ELb1EEEvNS_16Flash_fwd_paramsE,"ax",@progbits
	.align	128
        .global         _ZN5flash32flash_fwd_splitkv_combine_kernelI23Flash_fwd_kernel_traitsILi128ELi64ELi64ELi4ELb0ELb0EN7cutlass10bfloat16_tE19Flash_kernel_traitsILi128ELi64ELi64ELi4ES3_EELi4ELi7ELb1EEEvNS_16Flash_fwd_paramsE
        .type           _ZN5flash32flash_fwd_splitkv_combine_kernelI23Flash_fwd_kernel_traitsILi128ELi64ELi64ELi4ELb0ELb0EN7cutlass10bfloat16_tE19Flash_kernel_traitsILi128ELi64ELi64ELi4ES3_EELi4ELi7ELb1EEEvNS_16Flash_fwd_paramsE,@function
        .size           _ZN5flash32flash_fwd_splitkv_combine_kernelI23Flash_fwd_kernel_traitsILi128ELi64ELi64ELi4ELb0ELb0EN7cutlass10bfloat16_tE19Flash_kernel_traitsILi128ELi64ELi64ELi4ES3_EELi4ELi7ELb1EEEvNS_16Flash_fwd_paramsE,(.L_x_14921 - _ZN5flash32flash_fwd_splitkv_combine_kernelI23Flash_fwd_kernel_traitsILi128ELi64ELi64ELi4ELb0ELb0EN7cutlass10bfloat16_tE19Flash_kernel_traitsILi128ELi64ELi64ELi4ES3_EELi4ELi7ELb1EEEvNS_16Flash_fwd_paramsE)
        .other          _ZN5flash32flash_fwd_splitkv_combine_kernelI23Flash_fwd_kernel_traitsILi128ELi64ELi64ELi4ELb0ELb0EN7cutlass10bfloat16_tE19Flash_kernel_traitsILi128ELi64ELi64ELi4ES3_EELi4ELi7ELb1EEEvNS_16Flash_fwd_paramsE,@"STO_CUDA_ENTRY STV_DEFAULT"
_ZN5flash32flash_fwd_splitkv_combine_kernelI23Flash_fwd_kernel_traitsILi128ELi64ELi64ELi4ELb0ELb0EN7cutlass10bfloat16_tE19Flash_kernel_traitsILi128ELi64ELi64ELi4ES3_EELi4ELi7ELb1EEEvNS_16Flash_fwd_paramsE:
.text._ZN5flash32flash_fwd_splitkv_combine_kernelI23Flash_fwd_kernel_traitsILi128ELi64ELi64ELi4ELb0ELb0EN7cutlass10bfloat16_tE19Flash_kernel_traitsILi128ELi64ELi64ELi4ES3_EELi4ELi7ELb1EEEvNS_16Flash_fwd_paramsE:
        /* <DEDUP_REMOVED lines=38> */
.L_x_8407:
[----:B------:R-:W-:Y:S01]  /*0260*/  IMAD.U32 R22, RZ, RZ, UR20 ;  /* 0x00000014ff167e24 */ /* 0x000fe2000f8e00ff */
[----:B------:R-:W-:Y:S01]  /*0270*/  MOV R20, UR18 ;  /* 0x0000001200147c02 */ /* 0x000fe20008000f00 */
[----:B------:R-:W-:Y:S01]  /*0280*/  IMAD.U32 R15, RZ, RZ, UR14 ;  /* 0x0000000eff0f7e24 */ /* 0x000fe2000f8e00ff */
[----:B------:R-:W-:Y:S02]  /*0290*/  MOV R13, UR5 ;  /* 0x00000005000d7c02 */ /* 0x000fe40008000f00 */
[----:B------:R-:W-:Y:S02]  /*02a0*/  MOV R18, 0x2c0 ;  /* 0x000002c000127802 */ /* 0x000fe40000000f00 */
[----:B------:R-:W-:Y:S05]  /*02b0*/  CALL.REL.NOINC `($__internal_21_$__cuda_sm20_div_s64) ;  /* 0x0000004c00807944 */ /* 0x000fea0003c00000 */
[----:B------:R-:W-:-:S07]  /*02c0*/  MOV R14, R0 ;  /* 0x00000000000e7202 */ /* 0x000fce0000000f00 */
.L_x_8408:
        /* <DEDUP_REMOVED lines=30> */
.L_x_8410:
[----:B------:R-:W-:Y:S02]  /*04b0*/  MOV R22, R14 ;  /* 0x0000000e00167202 */ /* 0x000fe40000000f00 */
[----:B------:R-:W-:Y:S02]  /*04c0*/  MOV R18, 0x4e0 ;  /* 0x000004e000127802 */ /* 0x000fe40000000f00 */
[----:B------:R-:W-:Y:S05]  /*04d0*/  CALL.REL.NOINC `($__internal_21_$__cuda_sm20_div_s64) ;  /* 0x0000004800f87944 */ /* 0x000fea0003c00000 */
[----:B------:R-:W-:Y:S02]  /*04e0*/  MOV R6, R0 ;  /* 0x0000000000067202 */ /* 0x000fe40000000f00 */
[----:B------:R-:W-:Y:S02]  /*04f0*/  MOV R7, R15 ;  /* 0x0000000f00077202 */ /* 0x000fe40000000f00 */
.L_x_8411:
[----:B------:R-:W-:Y:S05]  /*0500*/  BSYNC.RECONVERGENT B0 ;  /* 0x0000000000007941 */ /* 0x000fea0003800200 */
.L_x_8409:
        /* <DEDUP_REMOVED lines=58> */
.L_x_8413:
[----:B------:R-:W-:Y:S01]  /*08b0*/  IMAD.MOV.U32 R22, RZ, RZ, R20 ;  /* 0x000000ffff167224 */ /* 0x000fe200078e0014 */
[----:B------:R-:W-:Y:S01]  /*08c0*/  MOV R20, R14 ;  /* 0x0000000e00147202 */ /* 0x000fe20000000f00 */
[----:B------:R-:W-:Y:S01]  /*08d0*/  IMAD.MOV.U32 R15, RZ, RZ, R13 ;  /* 0x000000ffff0f7224 */ /* 0x000fe200078e000d */
[----:B------:R-:W-:Y:S02]  /*08e0*/  MOV R13, R32 ;  /* 0x00000020000d7202 */ /* 0x000fe40000000f00 */
[----:B------:R-:W-:Y:S02]  /*08f0*/  MOV R18, 0x910 ;  /* 0x0000091000127802 */ /* 0x000fe40000000f00 */
[----:B------:R-:W-:Y:S05]  /*0900*/  CALL.REL.NOINC `($__internal_21_$__cuda_sm20_div_s64) ;  /* 0x0000004400ec7944 */ /* 0x000fea0003c00000 */
[----:B------:R-:W-:Y:S02]  /*0910*/  MOV R22, R0 ;  /* 0x0000000000167202 */ /* 0x000fe40000000f00 */
[----:B------:R-:W-:Y:S02]  /*0920*/  MOV R23, R15 ;  /* 0x0000000f00177202 */ /* 0x000fe40000000f00 */
.L_x_8414:
[----:B------:R-:W-:Y:S05]  /*0930*/  BSYNC.RECONVERGENT B0 ;  /* 0x0000000000007941 */ /* 0x000fea0003800200 */
.L_x_8412:
        /* <DEDUP_REMOVED lines=125> */
.L_x_8416:
[----:B------:R-:W-:Y:S01]  /*1110*/  IMAD.MOV.U32 R15, RZ, RZ, R23 ;  /* 0x000000ffff0f7224 */ /* 0x000fe200078e0017 */
[----:B------:R-:W-:Y:S01]  /*1120*/  MOV R20, R11 ;  /* 0x0000000b00147202 */ /* 0x000fe20000000f00 */
[----:B------:R-:W-:Y:S01]  /*1130*/  IMAD.MOV.U32 R13, RZ, RZ, R3 ;  /* 0x000000ffff0d7224 */ /* 0x000fe200078e0003 */
[----:B------:R-:W-:Y:S02]  /*1140*/  MOV R18, 0x1160 ;  /* 0x0000116000127802 */ /* 0x000fe40000000f00 */
[----:B------:R-:W-:Y:S05]  /*1150*/  CALL.REL.NOINC `($__internal_21_$__cuda_sm20_div_s64) ;  /* 0x0000003c00d87944 */ /* 0x000fea0003c00000 */
[----:B------:R-:W-:Y:S02]  /*1160*/  MOV R36, R0 ;  /* 0x0000000000247202 */ /* 0x000fe40000000f00 */
[----:B------:R-:W-:Y:S02]  /*1170*/  MOV R37, R15 ;  /* 0x0000000f00257202 */ /* 0x000fe40000000f00 */
.L_x_8417:
[----:B------:R-:W-:Y:S05]  /*1180*/  BSYNC.RECONVERGENT B0 ;  /* 0x0000000000007941 */ /* 0x000fea0003800200 */
.L_x_8415:
        /* <DEDUP_REMOVED lines=57> */
.L_x_8419:
[----:B------:R-:W-:Y:S01]  /*1520*/  IMAD.MOV.U32 R22, RZ, RZ, R6 ;  /* 0x000000ffff167224 */ /* 0x000fe200078e0006 */
[----:B------:R-:W-:Y:S01]  /*1530*/  MOV R15, R7 ;  /* 0x00000007000f7202 */ /* 0x000fe20000000f00 */
[----:B------:R-:W-:Y:S01]  /*1540*/  IMAD.MOV.U32 R20, RZ, RZ, R10 ;  /* 0x000000ffff147224 */ /* 0x000fe200078e000a */
[----:B------:R-:W-:Y:S02]  /*1550*/  MOV R18, 0x1570 ;  /* 0x0000157000127802 */ /* 0x000fe40000000f00 */
[----:B------:R-:W-:Y:S05]  /*1560*/  CALL.REL.NOINC `($__internal_21_$__cuda_sm20_div_s64) ;  /* 0x0000003800d47944 */ /* 0x000fea0003c00000 */
[----:B------:R-:W-:Y:S02]  /*1570*/  MOV R18, R0 ;  /* 0x0000000000127202 */ /* 0x000fe40000000f00 */
[----:B------:R-:W-:Y:S02]  /*1580*/  MOV R19, R15 ;  /* 0x0000000f00137202 */ /* 0x000fe40000000f00 */
.L_x_8420:
[----:B------:R-:W-:Y:S05]  /*1590*/  BSYNC.RECONVERGENT B0 ;  /* 0x0000000000007941 */ /* 0x000fea0003800200 */
.L_x_8418:
        /* <DEDUP_REMOVED lines=281> */
.L_x_8424:
[----:B------:R-:W-:Y:S01]  /*2730*/  IMAD.MOV.U32 R15, RZ, RZ, RZ ;  /* 0x000000ffff0f7224 */ /* 0x000fe200078e00ff */
[----:B------:R-:W-:Y:S02]  /*2740*/  MOV R20, R34 ;  /* 0x0000002200147202 */ /* 0x000fe40000000f00 */
[----:B------:R-:W-:Y:S02]  /*2750*/  MOV R18, 0x2770 ;  /* 0x0000277000127802 */ /* 0x000fe40000000f00 */
[----:B------:R-:W-:Y:S05]  /*2760*/  CALL.REL.NOINC `($__internal_21_$__cuda_sm20_div_s64) ;  /* 0x0000002800547944 */ /* 0x000fea0003c00000 */
[----:B------:R-:W-:Y:S02]  /*2770*/  IADD3 R5, PT, PT, -R0, RZ, RZ ;  /* 0x000000ff00057210 */ /* 0x000fe40007ffe1ff */
[----:B------:R-:W-:-:S03]  /*2780*/  MOV R35, R15 ;  /* 0x0000000f00237202 */ /* 0x000fc60000000f00 */
[----:B------:R-:W-:Y:S01]  /*2790*/  IMAD R22, R34, R5, R22 ;  /* 0x0000000522167224 */ /* 0x000fe200078e0216 */
[----:B------:R-:W-:-:S07]  /*27a0*/  MOV R34, R0 ;  /* 0x0000000000227202 */ /* 0x000fce0000000f00 */
.L_x_8425:
        /* <DEDUP_REMOVED lines=59> */
.L_x_8427:
[----:B------:R-:W-:Y:S01]  /*2b60*/  IMAD.MOV.U32 R22, RZ, RZ, R34 ;  /* 0x000000ffff167224 */ /* 0x000fe200078e0022 */
[----:B------:R-:W-:Y:S01]  /*2b70*/  MOV R15, R35 ;  /* 0x00000023000f7202 */ /* 0x000fe20000000f00 */
[----:B------:R-:W-:Y:S01]  /*2b80*/  IMAD.MOV.U32 R20, RZ, RZ, R32 ;  /* 0x000000ffff147224 */ /* 0x000fe200078e0020 */
[----:B------:R-:W-:Y:S02]  /*2b90*/  MOV R18, 0x2bb0 ;  /* 0x00002bb000127802 */ /* 0x000fe40000000f00 */
[----:B------:R-:W-:Y:S05]  /*2ba0*/  CALL.REL.NOINC `($__internal_21_$__cuda_sm20_div_s64) ;  /* 0x0000002400447944 */ /* 0x000fea0003c00000 */
[----:B------:R-:W-:-:S05]  /*2bb0*/  IADD3 R33, PT, PT, -R0, RZ, RZ ;  /* 0x000000ff00217210 */ /* 0x000fca0007ffe1ff */
[----:B------:R-:W-:Y:S02]  /*2bc0*/  IMAD R33, R33, R32, R34 ;  /* 0x0000002021217224 */ /* 0x000fe400078e0222 */
.L_x_8428:
[----:B------:R-:W-:Y:S05]  /*2bd0*/  BSYNC.RECONVERGENT B0 ;  /* 0x0000000000007941 */ /* 0x000fea0003800200 */
.L_x_8426:
        /* <DEDUP_REMOVED lines=160> */
.L_x_8423:
[----:B------:R-:W0:Y:S01]  /*35e0*/  LDC.64 R2, c[0x0][0x420] ;  /* 0x00010800ff027b82 */ /* 0x000e220000000a00 */
[----:B------:R-:W-:-:S05]  /*35f0*/  IADD3 R0, PT, PT, R12, UR19, RZ ;  /* 0x000000130c007c10 */ /* 0x000fca000fffe0ff */
[----:B0-----:R-:W-:-:S05]  /*3600*/  IMAD.WIDE.U32 R2, R0, 0x4, R2 ;  /* 0x0000000400027825 */ /* 0x001fca00078e0002 */
[----:B------:R1:W-:Y:S02]  /*3610*/  STG.E desc[UR10][R2.64], R21 ;  /* 0x0000001502007986 */ /* 0x0003e4000c10190a */
.L_x_8422:
[----:B------:R-:W-:Y:S05]  /*3620*/  BSYNC.RECONVERGENT B1 ;  /* 0x0000000000017941 */ /* 0x000fea0003800200 */
.L_x_8421:
        /* <DEDUP_REMOVED lines=77> */
.L_x_8433:
        /* <DEDUP_REMOVED lines=133> */
.L_x_8432:
        /* <DEDUP_REMOVED lines=73> */
.L_x_8434:
[----:B------:R-:W-:-:S09]  /*47e0*/  UISETP.NE.OR UP1, UPT, UR5, URZ, UP1 ;  /* 0x000000ff0500728c */ /* 0x000fd20008f25670 */
[----:B------:R-:W-:Y:S05]  /*47f0*/  BRA.U !UP1, `(.L_x_8430) ;  /* 0x0000000109947547 */ /* 0x000fea000b800000 */
.L_x_8431:
[----:B------:R-:W-:-:S13]  /*4800*/  ISETP.GE.AND P0, PT, R12, UR9, PT ;  /* 0x000000090c007c0c */ /* 0x000fda000bf06270 */
.L_x_8435:
        /* <DEDUP_REMOVED lines=36> */
.L_x_8430:
        /* <DEDUP_REMOVED lines=10> */
.L_x_8436:
        /* <DEDUP_REMOVED lines=12> */
.L_x_8429:
        /* <DEDUP_REMOVED lines=81> */
        .weak           $__internal_21_$__cuda_sm20_div_s64
        .type           $__internal_21_$__cuda_sm20_div_s64,@function
        .size           $__internal_21_$__cuda_sm20_div_s64,(.L_x_14921 - $__internal_21_$__cuda_sm20_div_s64)
$__internal_21_$__cuda_sm20_div_s64:
        /* <DEDUP_REMOVED lines=82> */
[----:B------:R-:W-:Y:S06]  /*55e0*/  RET.REL.NODEC R18 `(_ZN5flash32flash_fwd_splitkv_combine_kernelI23Flash_fwd_kernel_traitsILi128ELi64ELi64ELi4ELb0ELb0EN7cutlass10bfloat16_tE19Flash_kernel_traitsILi128ELi64ELi64ELi4ES3_EELi4ELi7ELb1EEEvNS_16Flash_fwd_paramsE) ;  /* 0xffffffa812847950 */ /* 0x000fec0003c3ffff */
.L_x_8437:
        /* <DEDUP_REMOVED lines=9> */
.L_x_14921:


//--------------------- .text._ZN5flash32flash_fwd_splitkv_combine_kernelI23Flash_fwd_kernel_traitsILi128ELi64ELi64ELi4ELb0ELb0EN7cutlass10bfloat16_tE19Flash_kernel_traitsILi128ELi64ELi64ELi4ES3_EELi4ELi6ELb1EEEvNS_16Flash_fwd_paramsE --------------------------
	.section	.text._ZN5flash32flash_fwd_splitkv_combine_kernelI23Flash_fwd_kernel_traitsILi128ELi64ELi64ELi4ELb0ELb0EN7cutlass10bfloat16_tE19Flash_kernel_traitsILi128ELi64ELi64ELi4ES3_EELi4ELi6ELb1EEEvNS_16Flash_fwd_paramsE,"ax",@progbits
	.align	128
        .global         _ZN5flash32flash_fwd_splitkv_combine_kernelI23Flash_fwd_kernel_traitsILi128ELi64ELi64ELi4ELb0ELb0EN7cutlass10bfloat16_tE19Flash_kernel_traitsILi128ELi64ELi64ELi4ES3_EELi4ELi6ELb1EEEvNS_16Flash_fwd_paramsE
        .type           _ZN5flash32flash_fwd_splitkv_combine_kernelI23Flash_fwd_kernel_traitsILi128ELi64ELi64ELi4ELb0ELb0EN7cutlass10bfloat16_tE19Flash_kernel_traitsILi128ELi64ELi64ELi4ES3_EELi4ELi6ELb1EEEvNS_16Flash_fwd_paramsE,@function
        .size           _ZN5flash32flash_fwd_splitkv_combine_kernelI23Flash_fwd_kernel_traitsILi128ELi64ELi64ELi4ELb0ELb0EN7cutlass10bfloat16_tE19Flash_kernel_traitsILi128ELi64ELi64ELi4ES3_EELi4ELi6ELb1EEEvNS_16Flash_fwd_paramsE,(.L_x_14922 - _ZN5flash32flash_fwd_splitkv_combine_kernelI23Flash_fwd_kernel_traitsILi128ELi64ELi64ELi4ELb0ELb0EN7cutlass10bfloat16_tE19Flash_kernel_traitsILi128ELi64ELi64ELi4ES3_EELi4ELi6ELb1EEEvNS_16Flash_fwd_paramsE)
        .other          _ZN5flash32flash_fwd_splitkv_combine_kernelI23Flash_fwd_kernel_traitsILi128ELi64ELi64ELi4ELb0ELb0EN7cutlass10bfloat16_tE19Flash_kernel_traitsILi128ELi64ELi64ELi4ES3_EELi4ELi6ELb1EEEvNS_16Flash_fwd_paramsE,@"STO_CUDA_ENTRY STV_DEFAULT"
_ZN5flash32flash_fwd_splitkv_combine_kernelI23Flash_fwd_kernel_traitsILi128ELi64ELi64ELi4ELb0ELb0EN7cutlass10bfloat16_tE19Flash_kernel_traitsILi128ELi64ELi64ELi4ES3_EELi4ELi6ELb1EEEvNS_16Flash_fwd_paramsE:
.text._ZN5flash32flash_fwd_splitkv_combine_kernelI23Flash_fwd_kernel_traitsILi128ELi64ELi64ELi4ELb0ELb0EN7cutlass10bfloat16_tE19Flash_kernel_traitsILi128ELi64ELi64ELi4ES3_EELi4ELi6ELb1EEEvNS_16Flash_fwd_paramsE:
        /* <DEDUP_REMOVED lines=38> */
.L_x_8438:
[----:B------:R-:W-:Y:S01]  /*0260*/  IMAD.U32 R22, RZ, RZ, UR21 ;  /* 0x00000015ff167e24 */ /* 0x000fe2000f8e00ff */
[----:B------:R-:W-:Y:S01]  /*0270*/  MOV R20, UR19 ;  /* 0x0000001300147c02 */ /* 0x000fe20008000f00 */
[----:B------:R-:W-:Y:S01]  /*0280*/  IMAD.U32 R19, RZ, RZ, UR15 ;  /* 0x0000000fff137e24 */ /* 0x000fe2000f8e00ff */
[----:B------:R-:W-:Y:S02]  /*0290*/  MOV R18, UR14 ;  /* 0x0000000e00127c02 */ /* 0x000fe40008000f00 */
[----:B------:R-:W-:Y:S02]  /*02a0*/  MOV R16, 0x2c0 ;  /* 0x000002c000107802 */ /* 0x000fe40000000f00 */
[----:B------:R-:W-:Y:S05]  /*02b0*/  CALL.REL.NOINC `($__internal_22_$__cuda_sm20_div_s64) ;  /* 0x0000004800a07944 */ /* 0x000fea0003c00000 */
.L_x_8439:
        /* <DEDUP_REMOVED lines=30> */
.L_x_8441:
[----:B------:R-:W-:Y:S01]  /*04a0*/  IMAD.MOV.U32 R22, RZ, RZ, R10 ;  /* 0x000000ffff167224 */ /* 0x000fe200078e000a */
[----:B------:R-:W-:Y:S02]  /*04b0*/  MOV R19, R11 ;  /* 0x0000000b00137202 */ /* 0x000fe40000000f00 */
[----:B------:R-:W-:Y:S02]  /*04c0*/  MOV R16, 0x4e0 ;  /* 0x000004e000107802 */ /* 0x000fe40000000f00 */
[----:B------:R-:W-:Y:S05]  /*04d0*/  CALL.REL.NOINC `($__internal_22_$__cuda_sm20_div_s64) ;  /* 0x0000004800187944 */ /* 0x000fea0003c00000 */
[----:B------:R-:W-:Y:S02]  /*04e0*/  MOV R4, R10 ;  /* 0x0000000a00047202 */ /* 0x000fe40000000f00 */
[----:B------:R-:W-:Y:S02]  /*04f0*/  MOV R5, R11 ;  /* 0x0000000b00057202 */ /* 0x000fe40000000f00 */
.L_x_8442:
[----:B------:R-:W-:Y:S05]  /*0500*/  BSYNC.RECONVERGENT B0 ;  /* 0x0000000000007941 */ /* 0x000fea0003800200 */
.L_x_8440:
        /* <DEDUP_REMOVED lines=57> */
.L_x_8444:
[----:B------:R-:W-:Y:S01]  /*08a0*/  IMAD.MOV.U32 R22, RZ, RZ, R20 ;  /* 0x000000ffff167224 */ /* 0x000fe200078e0014 */
[----:B------:R-:W-:Y:S01]  /*08b0*/  MOV R20, R9 ;  /* 0x0000000900147202 */ /* 0x000fe20000000f00 */
[----:B------:R-:W-:Y:S01]  /*08c0*/  IMAD.MOV.U32 R19, RZ, RZ, R18 ;  /* 0x000000ffff137224 */ /* 0x000fe200078e0012 */
[----:B------:R-:W-:Y:S02]  /*08d0*/  MOV R18, R29 ;  /* 0x0000001d00127202 */ /* 0x000fe40000000f00 */
[----:B------:R-:W-:Y:S02]  /*08e0*/  MOV R16, 0x900 ;  /* 0x0000090000107802 */ /* 0x000fe40000000f00 */
[----:B------:R-:W-:Y:S05]  /*08f0*/  CALL.REL.NOINC `($__internal_22_$__cuda_sm20_div_s64) ;  /* 0x0000004400107944 */ /* 0x000fea0003c00000 */
.L_x_8445:
[----:B------:R-:W-:Y:S05]  /*0900*/  BSYNC.RECONVERGENT B0 ;  /* 0x0000000000007941 */ /* 0x000fea0003800200 */
.L_x_8443:
        /* <DEDUP_REMOVED lines=124> */
.L_x_8447:
[----:B------:R-:W-:Y:S01]  /*10d0*/  IMAD.MOV.U32 R22, RZ, RZ, R10 ;  /* 0x000000ffff167224 */ /* 0x000fe200078e000a */
[----:B------:R-:W-:Y:S01]  /*10e0*/  MOV R20, R8 ;  /* 0x0000000800147202 */ /* 0x000fe20000000f00 */
[----:B------:R-:W-:Y:S01]  /*10f0*/  IMAD.MOV.U32 R19, RZ, RZ, R11 ;  /* 0x000000ffff137224 */ /* 0x000fe200078e000b */
[----:B------:R-:W-:Y:S02]  /*1100*/  MOV R18, R0 ;  /* 0x0000000000127202 */ /* 0x000fe40000000f00 */
[----:B------:R-:W-:Y:S02]  /*1110*/  MOV R16, 0x1130 ;  /* 0x0000113000107802 */ /* 0x000fe40000000f00 */
[----:B------:R-:W-:Y:S05]  /*1120*/  CALL.REL.NOINC `($__internal_22_$__cuda_sm20_div_s64) ;  /* 0x0000003c00047944 */ /* 0x000fea0003c00000 */
[----:B------:R-:W-:Y:S02]  /*1130*/  MOV R32, R10 ;  /* 0x0000000a00207202 */ /* 0x000fe40000000f00 */
[----:B------:R-:W-:Y:S02]  /*1140*/  MOV R33, R11 ;  /* 0x0000000b00217202 */ /* 0x000fe40000000f00 */
.L_x_8448:
[----:B------:R-:W-:Y:S05]  /*1150*/  BSYNC.RECONVERGENT B0 ;  /* 0x0000000000007941 */ /* 0x000fea0003800200 */
.L_x_8446:
        /* <DEDUP_REMOVED lines=57> */
.L_x_8450:
[----:B------:R-:W-:Y:S01]  /*14f0*/  IMAD.MOV.U32 R22, RZ, RZ, R4 ;  /* 0x000000ffff167224 */ /* 0x000fe200078e0004 */
[----:B------:R-:W-:Y:S01]  /*1500*/  MOV R19, R5 ;  /* 0x0000000500137202 */ /* 0x000fe20000000f00 */
[----:B------:R-:W-:Y:S01]  /*1510*/  IMAD.MOV.U32 R20, RZ, RZ, R7 ;  /* 0x000000ffff147224 */ /* 0x000fe200078e0007 */
[----:B------:R-:W-:Y:S02]  /*1520*/  MOV R16, 0x1540 ;  /* 0x0000154000107802 */ /* 0x000fe40000000f00 */
[----:B------:R-:W-:Y:S05]  /*1530*/  CALL.REL.NOINC `($__internal_22_$__cuda_sm20_div_s64) ;  /* 0x0000003800007944 */ /* 0x000fea0003c00000 */
[----:B------:R-:W-:Y:S02]  /*1540*/  MOV R14, R10 ;  /* 0x0000000a000e7202 */ /* 0x000fe40000000f00 */
[----:B------:R-:W-:Y:S02]  /*1550*/  MOV R15, R11 ;  /* 0x0000000b000f7202 */ /* 0x000fe40000000f00 */
.L_x_8451:
[----:B------:R-:W-:Y:S05]  /*1560*/  BSYNC.RECONVERGENT B0 ;  /* 0x0000000000007941 */ /* 0x000fea0003800200 */
.L_x_8449:
        /* <DEDUP_REMOVED lines=238> */
.L_x_8455:
[----:B------:R-:W-:Y:S01]  /*2450*/  IMAD.MOV.U32 R22, RZ, RZ, R2 ;  /* 0x000000ffff167224 */ /* 0x000fe200078e0002 */
[----:B------:R-:W-:Y:S01]  /*2460*/  MOV R19, RZ ;  /* 0x000000ff00137202 */ /* 0x000fe20000000f00 */
[----:B------:R-:W-:Y:S01]  /*2470*/  IMAD.MOV.U32 R20, RZ, RZ, R30 ;  /* 0x000000ffff147224 */ /* 0x000fe200078e001e */
[----:B------:R-:W-:Y:S02]  /*2480*/  MOV R16, 0x24a0 ;  /* 0x000024a000107802 */ /* 0x000fe40000000f00 */
[----:B------:R-:W-:Y:S05]  /*2490*/  CALL.REL.NOINC `($__internal_22_$__cuda_sm20_div_s64) ;  /* 0x0000002800287944 */ /* 0x000fea0003c00000 */
[----:B------:R-:W-:Y:S02]  /*24a0*/  IADD3 R13, PT, PT, -R10, RZ, RZ ;  /* 0x000000ff0a0d7210 */ /* 0x000fe40007ffe1ff */
[----:B------:R-:W-:-:S03]  /*24b0*/  MOV R31, R11 ;  /* 0x0000000b001f7202 */ /* 0x000fc60000000f00 */
[----:B------:R-:W-:Y:S01]  /*24c0*/  IMAD R13, R30, R13, R2 ;  /* 0x0000000d1e0d7224 */ /* 0x000fe200078e0202 */
[----:B------:R-:W-:-:S07]  /*24d0*/  MOV R30, R10 ;  /* 0x0000000a001e7202 */ /* 0x000fce0000000f00 */
.L_x_8456:
        /* <DEDUP_REMOVED lines=59> */
.L_x_8458:
[----:B------:R-:W-:Y:S01]  /*2890*/  IMAD.MOV.U32 R22, RZ, RZ, R30 ;  /* 0x000000ffff167224 */ /* 0x000fe200078e001e */
[----:B------:R-:W-:Y:S01]  /*28a0*/  MOV R19, R31 ;  /* 0x0000001f00137202 */ /* 0x000fe20000000f00 */
[----:B------:R-:W-:Y:S01]  /*28b0*/  IMAD.MOV.U32 R20, RZ, RZ, R28 ;  /* 0x000000ffff147224 */ /* 0x000fe200078e001c */
[----:B------:R-:W-:Y:S02]  /*28c0*/  MOV R16, 0x28e0 ;  /* 0x000028e000107802 */ /* 0x000fe40000000f00 */
[----:B------:R-:W-:Y:S05]  /*28d0*/  CALL.REL.NOINC `($__internal_22_$__cuda_sm20_div_s64) ;  /* 0x0000002400187944 */ /* 0x000fea0003c00000 */
[----:B------:R-:W-:-:S05]  /*28e0*/  IADD3 R11, PT, PT, -R10, RZ, RZ ;  /* 0x000000ff0a0b7210 */ /* 0x000fca0007ffe1ff */
[----:B------:R-:W-:Y:S02]  /*28f0*/  IMAD R28, R11, R28, R30 ;  /* 0x0000001c0b1c7224 */ /* 0x000fe400078e021e */
.L_x_8459:
[----:B------:R-:W-:Y:S05]  /*2900*/  BSYNC.RECONVERGENT B0 ;  /* 0x0000000000007941 */ /* 0x000fea0003800200 */
.L_x_8457:
        /* <DEDUP_REMOVED lines=160> */
.L_x_8454:
[----:B------:R-:W0:Y:S01]  /*3310*/  LDC.64 R2, c[0x0][0x420] ;  /* 0x00010800ff027b82 */ /* 0x000e220000000a00 */
[----:B------:R-:W-:-:S05]  /*3320*/  IADD3 R0, PT, PT, R12, UR20, RZ ;  /* 0x000000140c007c10 */ /* 0x000fca000fffe0ff */
[----:B0-----:R-:W-:-:S05]  /*3330*/  IMAD.WIDE.U32 R2, R0, 0x4, R2 ;  /* 0x0000000400027825 */ /* 0x001fca00078e0002 */
[----:B------:R0:W-:Y:S02]  /*3340*/  STG.E desc[UR10][R2.64], R23 ;  /* 0x0000001702007986 */ /* 0x0001e4000c10190a */
.L_x_8453:
[----:B------:R-:W-:Y:S05]  /*3350*/  BSYNC.RECONVERGENT B1 ;  /* 0x0000000000017941 */ /* 0x000fea0003800200 */
.L_x_8452:
        /* <DEDUP_REMOVED lines=66> */
.L_x_8464:
        /* <DEDUP_REMOVED lines=133> */
.L_x_8463:
        /* <DEDUP_REMOVED lines=73> */
.L_x_8465:
[----:B------:R-:W-:-:S09]  /*4460*/  UISETP.NE.OR UP1, UPT, UR5, URZ, UP1 ;  /* 0x000000ff0500728c */ /* 0x000fd20008f25670 */
[----:B------:R-:W-:Y:S05]  /*4470*/  BRA.U !UP1, `(.L_x_8461) ;  /* 0x0000000109947547 */ /* 0x000fea000b800000 */
.L_x_8462:
[----:B------:R-:W-:-:S13]  /*4480*/  ISETP.GE.AND P0, PT, R12, UR8, PT ;  /* 0x000000080c007c0c */ /* 0x000fda000bf06270 */
.L_x_8466:
        /* <DEDUP_REMOVED lines=36> */
.L_x_8461:
        /* <DEDUP_REMOVED lines=10> */
.L_x_8467:
        /* <DEDUP_REMOVED lines=12> */
.L_x_8460:
        /* <DEDUP_REMOVED lines=81> */
        .weak           $__internal_22_$__cuda_sm20_div_s64
        .type           $__internal_22_$__cuda_sm20_div_s64,@function
        .size           $__internal_22_$__cuda_sm20_div_s64,(.L_x_14922 - $__internal_22_$__cuda_sm20_div_s64)
$__internal_22_$__cuda_sm20_div_s64:
        /* <DEDUP_REMOVED lines=83> */
[----:B------:R-:W-:Y:S06]  /*5270*/  RET.REL.NODEC R14 `(_ZN5flash32flash_fwd_splitkv_combine_kernelI23Flash_fwd_kernel_traitsILi128ELi64ELi64ELi4ELb0ELb0EN7cutlass10bfloat16_tE19Flash_kernel_traitsILi128ELi64ELi64ELi4ES3_EELi4ELi6ELb1EEEvNS_16Flash_fwd_paramsE) ;  /* 0xffffffac0e607950 */ /* 0x000fec0003c3ffff */
.L_x_8468:
        /* <DEDUP_REMOVED lines=16> */
.L_x_14922:


//--------------------- .text._ZN5flash32flash_fwd_splitkv_combine_kernelI23Flash_fwd_kernel_traitsILi128ELi64ELi64ELi4ELb0ELb0EN7cutlass10bfloat16_tE19Flash_kernel_traitsILi128ELi64ELi64ELi4ES3_EELi4ELi5ELb1EEEvNS_16Flash_fwd_paramsE --------------------------
	.section	.text._ZN5flash32flash_fwd_splitkv_combine_kernelI23Flash_fwd_kernel_traitsILi128ELi64ELi64ELi4ELb0ELb0EN7cutlass10bfloat16_tE19Flash_kernel_traitsILi128ELi64ELi64ELi4ES3_EELi4ELi5ELb1EEEvNS_16Flash_fwd_paramsE,"ax",@progbits
	.align	128
        .global         _ZN5flash32flash_fwd_splitkv_combine_kernelI23Flash_fwd_kernel_traitsILi128ELi64ELi64ELi4ELb0ELb0EN7cutlass10bfloat16_tE19Flash_kernel_traitsILi128ELi64ELi64ELi4ES3_EELi4ELi5ELb1EEEvNS_16Flash_fwd_paramsE
        .type           _ZN5flash32flash_fwd_splitkv_combine_kernelI23Flash_fwd_kernel_traitsILi128ELi64ELi64ELi4ELb0ELb0EN7cutlass10bfloat16_tE19Flash_kernel_traitsILi128ELi64ELi64ELi4ES3_EELi4ELi5ELb1EEEvNS_16Flash_fwd_paramsE,@function
        .size           _ZN5flash32flash_fwd_splitkv_combine_kernelI23Flash_fwd_kernel_traitsILi128ELi64ELi64ELi4ELb0ELb0EN7cutlass10bfloat16_tE19Flash_kernel_traitsILi128ELi64ELi64ELi4ES3_EELi4ELi5ELb1EEEvNS_16Flash_fwd_paramsE,(.L_x_14923 - _ZN5flash32flash_fwd_splitkv_combine_kernelI23Flash_fwd_kernel_traitsILi128ELi64ELi64ELi4ELb0ELb0EN7cutlass10bfloat16_tE19Flash_kernel_traitsILi128ELi64ELi64ELi4ES3_EELi4ELi5ELb1EEEvNS_16Flash_fwd_paramsE)
        .other          _ZN5flash32flash_fwd_splitkv_combine_kernelI23Flash_fwd_kernel_traitsILi128ELi64ELi64ELi4ELb0ELb0EN7cutlass10bfloat16_tE19Flash_kernel_traitsILi128ELi64ELi64ELi4ES3_EELi4ELi5ELb1EEEvNS_16Flash_fwd_paramsE,@"STO_CUDA_ENTRY STV_DEFAULT"
_ZN5flash32flash_fwd_splitkv_combine_kernelI23Flash_fwd_kernel_traitsILi128ELi64ELi64ELi4ELb0ELb0EN7cutlass10bfloat16_tE19Flash_kernel_traitsILi128ELi64ELi64ELi4ES3_EELi4ELi5ELb1EEEvNS_16Flash_fwd_paramsE:
.text._ZN5flash32flash_fwd_splitkv_combine_kernelI23Flash_fwd_kernel_traitsILi128ELi64ELi64ELi4ELb0ELb0EN7cutlass10bfloat16_tE19Flash_kernel_traitsILi128ELi64ELi64ELi4ES3_EELi4ELi5ELb1EEEvNS_16Flash_fwd_paramsE:
        /* <DEDUP_REMOVED lines=38> */
.L_x_8469:
[----:B------:R-:W-:Y:S01]  /*0260*/  IMAD.U32 R16, RZ, RZ, UR14 ;  /* 0x0000000eff107e24 */ /* 0x000fe2000f8e00ff */
[----:B------:R-:W-:Y:S01]  /*0270*/  MOV R20, UR12 ;  /* 0x0000000c00147c02 */ /* 0x000fe20008000f00 */
[----:B------:R-:W-:Y:S01]  /*0280*/  IMAD.U32 R21, RZ, RZ, UR15 ;  /* 0x0000000fff157e24 */ /* 0x000fe2000f8e00ff */
[----:B------:R-:W-:Y:S02]  /*0290*/  MOV R19, UR7 ;  /* 0x0000000700137c02 */ /* 0x000fe40008000f00 */
[----:B------:R-:W-:Y:S02]  /*02a0*/  MOV R18, 0x2c0 ;  /* 0x000002c000127802 */ /* 0x000fe40000000f00 */
[----:B------:R-:W-:Y:S05]  /*02b0*/  CALL.REL.NOINC `($__internal_23_$__cuda_sm20_div_s64) ;  /* 0x0000004800407944 */ /* 0x000fea0003c00000 */
[----:B------:R-:W-:-:S07]  /*02c0*/  MOV R11, R13 ;  /* 0x0000000d000b7202 */ /* 0x000fce0000000f00 */
.L_x_8470:
        /* <DEDUP_REMOVED lines=30> */
.L_x_8472:
[----:B------:R-:W-:Y:S01]  /*04b0*/  IMAD.MOV.U32 R16, RZ, RZ, R10 ;  /* 0x000000ffff107224 */ /* 0x000fe200078e000a */
[----:B------:R-:W-:Y:S02]  /*04c0*/  MOV R21, R11 ;  /* 0x0000000b00157202 */ /* 0x000fe40000000f00 */
[----:B------:R-:W-:Y:S02]  /*04d0*/  MOV R18, 0x4f0 ;  /* 0x000004f000127802 */ /* 0x000fe40000000f00 */
[----:B------:R-:W-:Y:S05]  /*04e0*/  CALL.REL.NOINC `($__internal_23_$__cuda_sm20_div_s64) ;  /* 0x0000004400b47944 */ /* 0x000fea0003c00000 */
[----:B------:R-:W-:Y:S02]  /*04f0*/  MOV R4, R10 ;  /* 0x0000000a00047202 */ /* 0x000fe40000000f00 */
[----:B------:R-:W-:Y:S02]  /*0500*/  MOV R5, R13 ;  /* 0x0000000d00057202 */ /* 0x000fe40000000f00 */
.L_x_8473:
[----:B------:R-:W-:Y:S05]  /*0510*/  BSYNC.RECONVERGENT B0 ;  /* 0x0000000000007941 */ /* 0x000fea0003800200 */
.L_x_8471:
        /* <DEDUP_REMOVED lines=57> */
.L_x_8475:
[----:B------:R-:W-:Y:S01]  /*08b0*/  IMAD.MOV.U32 R16, RZ, RZ, R20 ;  /* 0x000000ffff107224 */ /* 0x000fe200078e0014 */
[----:B------:R-:W-:Y:S01]  /*08c0*/  MOV R20, R11 ;  /* 0x0000000b00147202 */ /* 0x000fe20000000f00 */
[----:B------:R-:W-:Y:S01]  /*08d0*/  IMAD.MOV.U32 R21, RZ, RZ, R19 ;  /* 0x000000ffff157224 */ /* 0x000fe200078e0013 */
[----:B------:R-:W-:Y:S02]  /*08e0*/  MOV R19, R29 ;  /* 0x0000001d00137202 */ /* 0x000fe40000000f00 */
[----:B------:R-:W-:Y:S02]  /*08f0*/  MOV R18, 0x910 ;  /* 0x0000091000127802 */ /* 0x000fe40000000f00 */
[----:B------:R-:W-:Y:S05]  /*0900*/  CALL.REL.NOINC `($__internal_23_$__cuda_sm20_div_s64) ;  /* 0x0000004000ac7944 */ /* 0x000fea0003c00000 */
[----:B------:R-:W-:Y:S02]  /*0910*/  MOV R12, R10 ;  /* 0x0000000a000c7202 */ /* 0x000fe40000000f00 */
.L_x_8476:
[----:B------:R-:W-:Y:S05]  /*0920*/  BSYNC.RECONVERGENT B0 ;  /* 0x0000000000007941 */ /* 0x000fea0003800200 */
.L_x_8474:
        /* <DEDUP_REMOVED lines=124> */
.L_x_8478:
[----:B------:R-:W-:Y:S01]  /*10f0*/  IMAD.MOV.U32 R16, RZ, RZ, R12 ;  /* 0x000000ffff107224 */ /* 0x000fe200078e000c */
[----:B------:R-:W-:Y:S01]  /*1100*/  MOV R20, R8 ;  /* 0x0000000800147202 */ /* 0x000fe20000000f00 */
[----:B------:R-:W-:Y:S01]  /*1110*/  IMAD.MOV.U32 R21, RZ, RZ, R13 ;  /* 0x000000ffff157224 */ /* 0x000fe200078e000d */
[----:B------:R-:W-:Y:S02]  /*1120*/  MOV R19, R0 ;  /* 0x0000000000137202 */ /* 0x000fe40000000f00 */
[----:B------:R-:W-:Y:S02]  /*1130*/  MOV R18, 0x1150 ;  /* 0x0000115000127802 */ /* 0x000fe40000000f00 */
[----:B------:R-:W-:Y:S05]  /*1140*/  CALL.REL.NOINC `($__internal_23_$__cuda_sm20_div_s64) ;  /* 0x00000038009c7944 */ /* 0x000fea0003c00000 */
[----:B------:R-:W-:Y:S02]  /*1150*/  MOV R34, R10 ;  /* 0x0000000a00227202 */ /* 0x000fe40000000f00 */
[----:B------:R-:W-:Y:S02]  /*1160*/  MOV R35, R13 ;  /* 0x0000000d00237202 */ /* 0x000fe40000000f00 */
.L_x_8479:
[----:B------:R-:W-:Y:S05]  /*1170*/  BSYNC.RECONVERGENT B0 ;  /* 0x0000000000007941 */ /* 0x000fea0003800200 */
.L_x_8477:
        /* <DEDUP_REMOVED lines=57> */
.L_x_8481:
[----:B------:R-:W-:Y:S01]  /*1510*/  IMAD.MOV.U32 R16, RZ, RZ, R4 ;  /* 0x000000ffff107224 */ /* 0x000fe200078e0004 */
[----:B------:R-:W-:Y:S01]  /*1520*/  MOV R21, R5 ;  /* 0x0000000500157202 */ /* 0x000fe20000000f00 */
[----:B------:R-:W-:Y:S01]  /*1530*/  IMAD.MOV.U32 R20, RZ, RZ, R7 ;  /* 0x000000ffff147224 */ /* 0x000fe200078e0007 */
[----:B------:R-:W-:Y:S02]  /*1540*/  MOV R18, 0x1560 ;  /* 0x0000156000127802 */ /* 0x000fe40000000f00 */
[----:B------:R-:W-:Y:S05]  /*1550*/  CALL.REL.NOINC `($__internal_23_$__cuda_sm20_div_s64) ;  /* 0x0000003400987944 */ /* 0x000fea0003c00000 */
[----:B------:R-:W-:Y:S02]  /*1560*/  MOV R14, R10 ;  /* 0x0000000a000e7202 */ /* 0x000fe40000000f00 */
[----:B------:R-:W-:Y:S02]  /*1570*/  MOV R15, R13 ;  /* 0x0000000d000f7202 */ /* 0x000fe40000000f00 */
.L_x_8482:
[----:B------:R-:W-:Y:S05]  /*1580*/  BSYNC.RECONVERGENT B0 ;  /* 0x0000000000007941 */ /* 0x000fea0003800200 */
.L_x_8480:
        /* <DEDUP_REMOVED lines=70> */
.L_x_8484:
[----:B0-----:R-:W-:Y:S05]  /*19f0*/  BSYNC.RECONVERGENT B0 ;  /* 0x0000000000007941 */ /* 0x001fea0003800200 */
.L_x_8483:
        /* <DEDUP_REMOVED lines=143> */
.L_x_8488:
[----:B------:R-:W-:Y:S01]  /*22f0*/  IMAD.MOV.U32 R16, RZ, RZ, R2 ;  /* 0x000000ffff107224 */ /* 0x000fe200078e0002 */
[----:B------:R-:W-:Y:S01]  /*2300*/  MOV R21, RZ ;  /* 0x000000ff00157202 */ /* 0x000fe20000000f00 */
[----:B------:R-:W-:Y:S01]  /*2310*/  IMAD.MOV.U32 R20, RZ, RZ, R32 ;  /* 0x000000ffff147224 */ /* 0x000fe200078e0020 */
[----:B------:R-:W-:Y:S02]  /*2320*/  MOV R18, 0x2340 ;  /* 0x0000234000127802 */ /* 0x000fe40000000f00 */
[----:B------:R-:W-:Y:S05]  /*2330*/  CALL.REL.NOINC `($__internal_23_$__cuda_sm20_div_s64) ;  /* 0x0000002800207944 */ /* 0x000fea0003c00000 */
[----:B------:R-:W-:Y:S02]  /*2340*/  IADD3 R15, PT, PT, -R10, RZ, RZ ;  /* 0x000000ff0a0f7210 */ /* 0x000fe40007ffe1ff */
[----:B------:R-:W-:-:S03]  /*2350*/  MOV R33, R13 ;  /* 0x0000000d00217202 */ /* 0x000fc60000000f00 */
[----:B------:R-:W-:Y:S01]  /*2360*/  IMAD R14, R32, R15, R2 ;  /* 0x0000000f200e7224 */ /* 0x000fe200078e0202 */
[----:B------:R-:W-:-:S07]  /*2370*/  MOV R32, R10 ;  /* 0x0000000a00207202 */ /* 0x000fce0000000f00 */
.L_x_8489:
        /* <DEDUP_REMOVED lines=59> */
.L_x_8491:
[----:B------:R-:W-:Y:S01]  /*2730*/  IMAD.MOV.U32 R16, RZ, RZ, R32 ;  /* 0x000000ffff107224 */ /* 0x000fe200078e0020 */
[----:B------:R-:W-:Y:S01]  /*2740*/  MOV R21, R33 ;  /* 0x0000002100157202 */ /* 0x000fe20000000f00 */
[----:B------:R-:W-:Y:S01]  /*2750*/  IMAD.MOV.U32 R20, RZ, RZ, R28 ;  /* 0x000000ffff147224 */ /* 0x000fe200078e001c */
[----:B------:R-:W-:Y:S02]  /*2760*/  MOV R18, 0x2780 ;  /* 0x0000278000127802 */ /* 0x000fe40000000f00 */
[----:B------:R-:W-:Y:S05]  /*2770*/  CALL.REL.NOINC `($__internal_23_$__cuda_sm20_div_s64) ;  /* 0x0000002400107944 */ /* 0x000fea0003c00000 */
[----:B------:R-:W-:-:S05]  /*2780*/  IADD3 R13, PT, PT, -R10, RZ, RZ ;  /* 0x000000ff0a0d7210 */ /* 0x000fca0007ffe1ff */
[----:B------:R-:W-:Y:S02]  /*2790*/  IMAD R28, R13, R28, R32 ;  /* 0x0000001c0d1c7224 */ /* 0x000fe400078e0220 */
.L_x_8492:
[----:B------:R-:W-:Y:S05]  /*27a0*/  BSYNC.RECONVERGENT B0 ;  /* 0x0000000000007941 */ /* 0x000fea0003800200 */
.L_x_8490:
        /* <DEDUP_REMOVED lines=160> */
.L_x_8487:
[----:B------:R-:W0:Y:S01]  /*31b0*/  LDC.64 R2, c[0x0][0x420] ;  /* 0x00010800ff027b82 */ /* 0x000e220000000a00 */
[----:B------:R-:W-:-:S05]  /*31c0*/  IADD3 R0, PT, PT, R12, UR13, RZ ;  /* 0x0000000d0c007c10 */ /* 0x000fca000fffe0ff */
[----:B0-----:R-:W-:-:S05]  /*31d0*/  IMAD.WIDE.U32 R2, R0, 0x4, R2 ;  /* 0x0000000400027825 */ /* 0x001fca00078e0002 */
[----:B------:R1:W-:Y:S02]  /*31e0*/  STG.E desc[UR10][R2.64], R24 ;  /* 0x0000001802007986 */ /* 0x0003e4000c10190a */
.L_x_8486:
[----:B------:R-:W-:Y:S05]  /*31f0*/  BSYNC.RECONVERGENT B1 ;  /* 0x0000000000017941 */ /* 0x000fea0003800200 */
.L_x_8485:
        /* <DEDUP_REMOVED lines=14> */
.L_x_8494:
[----:B------:R-:W-:Y:S05]  /*32e0*/  BSYNC.RECONVERGENT B0 ;  /* 0x0000000000007941 */ /* 0x000fea0003800200 */
.L_x_8493:
        /* <DEDUP_REMOVED lines=49> */
.L_x_8499:
        /* <DEDUP_REMOVED lines=133> */
.L_x_8498:
        /* <DEDUP_REMOVED lines=73> */
.L_x_8500:
[----:B------:R-:W-:-:S09]  /*42e0*/  UISETP.NE.OR UP1, UPT, UR5, URZ, UP1 ;  /* 0x000000ff0500728c */ /* 0x000fd20008f25670 */
[----:B------:R-:W-:Y:S05]  /*42f0*/  BRA.U !UP1, `(.L_x_8496) ;  /* 0x0000000109947547 */ /* 0x000fea000b800000 */
.L_x_8497:
[----:B------:R-:W-:-:S13]  /*4300*/  ISETP.GE.AND P0, PT, R12, UR15, PT ;  /* 0x0000000f0c007c0c */ /* 0x000fda000bf06270 */
.L_x_8501:
        /* <DEDUP_REMOVED lines=36> */
.L_x_8496:
        /* <DEDUP_REMOVED lines=10> */
.L_x_8502:
        /* <DEDUP_REMOVED lines=12> */
.L_x_8495:
        /* <DEDUP_REMOVED lines=81> */
        .weak           $__internal_23_$__cuda_sm20_div_s64
        .type           $__internal_23_$__cuda_sm20_div_s64,@function
        .size           $__internal_23_$__cuda_sm20_div_s64,(.L_x_14923 - $__internal_23_$__cuda_sm20_div_s64)
$__internal_23_$__cuda_sm20_div_s64:
        /* <DEDUP_REMOVED lines=83> */
[----:B------:R-:W-:Y:S05]  /*50f0*/  RET.REL.NODEC R14 `(_ZN5flash32flash_fwd_splitkv_combine_kernelI23Flash_fwd_kernel_traitsILi128ELi64ELi64ELi4ELb0ELb0EN7cutlass10bfloat16_tE19Flash_kernel_traitsILi128ELi64ELi64ELi4ES3_EELi4ELi5ELb1EEEvNS_16Flash_fwd_paramsE) ;  /* 0xffffffac0ec07950 */ /* 0x000fea0003c3ffff */
.L_x_8503:
        /* <DEDUP_REMOVED lines=16> */
.L_x_14923:


//--------------------- .text._ZN5flash32flash_fwd_splitkv_combine_kernelI23Flash_fwd_kernel_traitsILi128ELi64ELi64ELi4ELb0ELb0EN7cutlass10bfloat16_tE19Flash_kernel_traitsILi128ELi64ELi64ELi4ES3_EELi4ELi4ELb1EEEvNS_16Flash_fwd_paramsE --------------------------
	.section	.text._ZN5flash32flash_fwd_splitkv_combine_kernelI23Flash_fwd_kernel_traitsILi128ELi64ELi64ELi4ELb0ELb0EN7cutlass10bfloat16_tE19Flash_kernel_traitsILi128ELi64ELi64ELi4ES3_EELi4ELi4ELb1EEEvNS_16Flash_fwd_paramsE,"ax",@progbits
	.align	128
        .global         _ZN5flash32flash_fwd_splitkv_combine_kernelI23Flash_fwd_kernel_traitsILi128ELi64ELi64ELi4ELb0ELb0EN7cutlass10bfloat16_tE19Flash_kernel_traitsILi128ELi64ELi64ELi4ES3_EELi4ELi4ELb1EEEvNS_16Flash_fwd_paramsE
        .type           _ZN5flash32flash_fwd_splitkv_combine_kernelI23Flash_fwd_kernel_traitsILi128ELi64ELi64ELi4ELb0ELb0EN7cutlass10bfloat16_tE19Flash_kernel_traitsILi128ELi64ELi64ELi4ES3_EELi4ELi4ELb1EEEvNS_16Flash_fwd_paramsE,@function
        .size           _ZN5flash32flash_fwd_splitkv_combine_kernelI23Flash_fwd_kernel_traitsILi128ELi64ELi64ELi4ELb0ELb0EN7cutlass10bfloat16_tE19Flash_kernel_traitsILi128ELi64ELi64ELi4ES3_EELi4ELi4ELb1EEEvNS_16Flash_fwd_paramsE,(.L_x_14924 - _ZN5flash32flash_fwd_splitkv_combine_kernelI23Flash_fwd_kernel_traitsILi128ELi64ELi64ELi4ELb0ELb0EN7cutlass10bfloat16_tE19Flash_kernel_traitsILi128ELi64ELi64ELi4ES3_EELi4ELi4ELb1EEEvNS_16Flash_fwd_paramsE)
        .other          _ZN5flash32flash_fwd_splitkv_combine_kernelI23Flash_fwd_kernel_traitsILi128ELi64ELi64ELi4ELb0ELb0EN7cutlass10bfloat16_tE19Flash_kernel_traitsILi128ELi64ELi64ELi4ES3_EELi4ELi4ELb1EEEvNS_16Flash_fwd_paramsE,@"STO_CUDA_ENTRY STV_DEFAULT"
_ZN5flash32flash_fwd_splitkv_combine_kernelI23Flash_fwd_kernel_traitsILi128ELi64ELi64ELi4ELb0ELb0EN7cutlass10bfloat16_tE19Flash_kernel_traitsILi128ELi64ELi64ELi4ES3_EELi4ELi4ELb1EEEvNS_16Flash_fwd_paramsE:
.text._ZN5flash32flash_fwd_splitkv_combine_kernelI23Flash_fwd_kernel_traitsILi128ELi64ELi64ELi4ELb0ELb0EN7cutlass10bfloat16_tE19Flash_kernel_traitsILi128ELi64ELi64ELi4ES3_EELi4ELi4ELb1EEEvNS_16Flash_fwd_paramsE:
        /* <DEDUP_REMOVED lines=38> */
.L_x_8504:
[----:B------:R-:W-:Y:S01]  /*0260*/  IMAD.U32 R14, RZ, RZ, UR16 ;  /* 0x00000010ff0e7e24 */ /* 0x000fe2000f8e00ff */
[----:B------:R-:W-:Y:S01]  /*0270*/  MOV R18, UR14 ;  /* 0x0000000e00127c02 */ /* 0x000fe20008000f00 */
[----:B------:R-:W-:Y:S01]  /*0280*/  IMAD.U32 R19, RZ, RZ, UR17 ;  /* 0x00000011ff137e24 */ /* 0x000fe2000f8e00ff */
[----:B------:R-:W-:Y:S02]  /*0290*/  MOV R17, UR9 ;  /* 0x0000000900117c02 */ /* 0x000fe40008000f00 */
[----:B------:R-:W-:Y:S02]  /*02a0*/  MOV R16, 0x2c0 ;  /* 0x000002c000107802 */ /* 0x000fe40000000f00 */
[----:B------:R-:W-:Y:S05]  /*02b0*/  CALL.REL.NOINC `($__internal_24_$__cuda_sm20_div_s64) ;  /* 0x0000004800387944 */ /* 0x000fea0003c00000 */
.L_x_8505:
        /* <DEDUP_REMOVED lines=30> */
.L_x_8507:
[----:B------:R-:W-:Y:S01]  /*04a0*/  IMAD.MOV.U32 R14, RZ, RZ, R10 ;  /* 0x000000ffff0e7224 */ /* 0x000fe200078e000a */
[----:B------:R-:W-:Y:S02]  /*04b0*/  MOV R19, R11 ;  /* 0x0000000b00137202 */ /* 0x000fe40000000f00 */
[----:B------:R-:W-:Y:S02]  /*04c0*/  MOV R16, 0x4e0 ;  /* 0x000004e000107802 */ /* 0x000fe40000000f00 */
[----:B------:R-:W-:Y:S05]  /*04d0*/  CALL.REL.NOINC `($__internal_24_$__cuda_sm20_div_s64) ;  /* 0x0000004400b07944 */ /* 0x000fea0003c00000 */
[----:B------:R-:W-:Y:S02]  /*04e0*/  MOV R4, R10 ;  /* 0x0000000a00047202 */ /* 0x000fe40000000f00 */
[----:B------:R-:W-:Y:S02]  /*04f0*/  MOV R5, R11 ;  /* 0x0000000b00057202 */ /* 0x000fe40000000f00 */
.L_x_8508:
[----:B------:R-:W-:Y:S05]  /*0500*/  BSYNC.RECONVERGENT B0 ;  /* 0x0000000000007941 */ /* 0x000fea0003800200 */
.L_x_8506:
        /* <DEDUP_REMOVED lines=57> */
.L_x_8510:
[----:B------:R-:W-:Y:S01]  /*08a0*/  IMAD.MOV.U32 R14, RZ, RZ, R18 ;  /* 0x000000ffff0e7224 */ /* 0x000fe200078e0012 */
[----:B------:R-:W-:Y:S01]  /*08b0*/  MOV R18, R9 ;  /* 0x0000000900127202 */ /* 0x000fe20000000f00 */
[----:B------:R-:W-:Y:S01]  /*08c0*/  IMAD.MOV.U32 R19, RZ, RZ, R17 ;  /* 0x000000ffff137224 */ /* 0x000fe200078e0011 */
[----:B------:R-:W-:Y:S02]  /*08d0*/  MOV R17, R25 ;  /* 0x0000001900117202 */ /* 0x000fe40000000f00 */
[----:B------:R-:W-:Y:S02]  /*08e0*/  MOV R16, 0x900 ;  /* 0x0000090000107802 */ /* 0x000fe40000000f00 */
[----:B------:R-:W-:Y:S05]  /*08f0*/  CALL.REL.NOINC `($__internal_24_$__cuda_sm20_div_s64) ;  /* 0x0000004000a87944 */ /* 0x000fea0003c00000 */
.L_x_8511:
[----:B------:R-:W-:Y:S05]  /*0900*/  BSYNC.RECONVERGENT B0 ;  /* 0x0000000000007941 */ /* 0x000fea0003800200 */
.L_x_8509:
        /* <DEDUP_REMOVED lines=123> */
.L_x_8513:
[----:B------:R-:W-:Y:S01]  /*10c0*/  IMAD.MOV.U32 R14, RZ, RZ, R10 ;  /* 0x000000ffff0e7224 */ /* 0x000fe200078e000a */
[----:B------:R-:W-:Y:S01]  /*10d0*/  MOV R18, R8 ;  /* 0x0000000800127202 */ /* 0x000fe20000000f00 */
[----:B------:R-:W-:Y:S01]  /*10e0*/  IMAD.MOV.U32 R19, RZ, RZ, R11 ;  /* 0x000000ffff137224 */ /* 0x000fe200078e000b */
[----:B------:R-:W-:Y:S02]  /*10f0*/  MOV R17, R0 ;  /* 0x0000000000117202 */ /* 0x000fe40000000f00 */
[----:B------:R-:W-:Y:S02]  /*1100*/  MOV R16, 0x1120 ;  /* 0x0000112000107802 */ /* 0x000fe40000000f00 */
[----:B------:R-:W-:Y:S05]  /*1110*/  CALL.REL.NOINC `($__internal_24_$__cuda_sm20_div_s64) ;  /* 0x0000003800a07944 */ /* 0x000fea0003c00000 */
[----:B------:R-:W-:Y:S02]  /*1120*/  MOV R32, R10 ;  /* 0x0000000a00207202 */ /* 0x000fe40000000f00 */
[----:B------:R-:W-:Y:S02]  /*1130*/  MOV R33, R11 ;  /* 0x0000000b00217202 */ /* 0x000fe40000000f00 */
.L_x_8514:
[----:B------:R-:W-:Y:S05]  /*1140*/  BSYNC.RECONVERGENT B0 ;  /* 0x0000000000007941 */ /* 0x000fea0003800200 */
.L_x_8512:
        /* <DEDUP_REMOVED lines=57> */
.L_x_8516:
[----:B------:R-:W-:Y:S01]  /*14e0*/  IMAD.MOV.U32 R14, RZ, RZ, R4 ;  /* 0x000000ffff0e7224 */ /* 0x000fe200078e0004 */
[----:B------:R-:W-:Y:S01]  /*14f0*/  MOV R19, R5 ;  /* 0x0000000500137202 */ /* 0x000fe20000000f00 */
[----:B------:R-:W-:Y:S01]  /*1500*/  IMAD.MOV.U32 R18, RZ, RZ, R6 ;  /* 0x000000ffff127224 */ /* 0x000fe200078e0006 */
[----:B------:R-:W-:Y:S02]  /*1510*/  MOV R16, 0x1530 ;  /* 0x0000153000107802 */ /* 0x000fe40000000f00 */
[----:B------:R-:W-:Y:S05]  /*1520*/  CALL.REL.NOINC `($__internal_24_$__cuda_sm20_div_s64) ;  /* 0x00000034009c7944 */ /* 0x000fea0003c00000 */
[----:B------:R-:W-:Y:S02]  /*1530*/  MOV R20, R10 ;  /* 0x0000000a00147202 */ /* 0x000fe40000000f00 */
[----:B------:R-:W-:Y:S02]  /*1540*/  MOV R21, R11 ;  /* 0x0000000b00157202 */ /* 0x000fe40000000f00 */
.L_x_8517:
[----:B------:R-:W-:Y:S05]  /*1550*/  BSYNC.RECONVERGENT B0 ;  /* 0x0000000000007941 */ /* 0x000fea0003800200 */
.L_x_8515:
        /* <DEDUP_REMOVED lines=71> */
.L_x_8519:
[----:B0-----:R-:W-:Y:S05]  /*19d0*/  BSYNC.RECONVERGENT B0 ;  /* 0x0000000000007941 */ /* 0x001fea0003800200 */
.L_x_8518:
        /* <DEDUP_REMOVED lines=140> */
.L_x_8523:
[----:B------:R-:W-:Y:S01]  /*22a0*/  LEA.HI R2, R7, UR15, RZ, 0x1c ;  /* 0x0000000f07027c11 */ /* 0x000fe2000f8fe0ff */
[----:B------:R-:W-:Y:S01]  /*22b0*/  IMAD.MOV.U32 R19, RZ, RZ, RZ ;  /* 0x000000ffff137224 */ /* 0x000fe200078e00ff */
[----:B------:R-:W-:Y:S02]  /*22c0*/  MOV R18, R30 ;  /* 0x0000001e00127202 */ /* 0x000fe40000000f00 */
[----:B------:R-:W-:Y:S01]  /*22d0*/  MOV R16, 0x2300 ;  /* 0x0000230000107802 */ /* 0x000fe20000000f00 */
[----:B------:R-:W-:Y:S02]  /*22e0*/  IMAD.MOV.U32 R14, RZ, RZ, R2 ;  /* 0x000000ffff0e7224 */ /* 0x000fe400078e0002 */
[----:B------:R-:W-:Y:S05]  /*22f0*/  CALL.REL.NOINC `($__internal_24_$__cuda_sm20_div_s64) ;  /* 0x0000002800287944 */ /* 0x000fea0003c00000 */
[----:B------:R-:W-:Y:S02]  /*2300*/  IADD3 R13, PT, PT, -R10, RZ, RZ ;  /* 0x000000ff0a0d7210 */ /* 0x000fe40007ffe1ff */
[----:B------:R-:W-:-:S03]  /*2310*/  MOV R31, R11 ;  /* 0x0000000b001f7202 */ /* 0x000fc60000000f00 */
[----:B------:R-:W-:Y:S01]  /*2320*/  IMAD R12, R30, R13, R2 ;  /* 0x0000000d1e0c7224 */ /* 0x000fe200078e0202 */
[----:B------:R-:W-:-:S07]  /*2330*/  MOV R30, R10 ;  /* 0x0000000a001e7202 */ /* 0x000fce0000000f00 */
.L_x_8524:
        /* <DEDUP_REMOVED lines=59> */
.L_x_8526:
[----:B------:R-:W-:Y:S01]  /*26f0*/  IMAD.MOV.U32 R14, RZ, RZ, R30 ;  /* 0x000000ffff0e7224 */ /* 0x000fe200078e001e */
[----:B------:R-:W-:Y:S01]  /*2700*/  MOV R19, R31 ;  /* 0x0000001f00137202 */ /* 0x000fe20000000f00 */
[----:B------:R-:W-:Y:S01]  /*2710*/  IMAD.MOV.U32 R18, RZ, RZ, R34 ;  /* 0x000000ffff127224 */ /* 0x000fe200078e0022 */
[----:B------:R-:W-:Y:S02]  /*2720*/  MOV R16, 0x2740 ;  /* 0x0000274000107802 */ /* 0x000fe40000000f00 */
[----:B------:R-:W-:Y:S05]  /*2730*/  CALL.REL.NOINC `($__internal_24_$__cuda_sm20_div_s64) ;  /* 0x0000002400187944 */ /* 0x000fea0003c00000 */
[----:B------:R-:W-:-:S05]  /*2740*/  IADD3 R11, PT, PT, -R10, RZ, RZ ;  /* 0x000000ff0a0b7210 */ /* 0x000fca0007ffe1ff */
[----:B------:R-:W-:Y:S02]  /*2750*/  IMAD R30, R11, R34, R30 ;  /* 0x000000220b1e7224 */ /* 0x000fe400078e021e */
.L_x_8527:
[----:B------:R-:W-:Y:S05]  /*2760*/  BSYNC.RECONVERGENT B0 ;  /* 0x0000000000007941 */ /* 0x000fea0003800200 */
.L_x_8525:
        /* <DEDUP_REMOVED lines=159> */
.L_x_8522:
[----:B------:R-:W0:Y:S01]  /*3160*/  LDC.64 R4, c[0x0][0x420] ;  /* 0x00010800ff047b82 */ /* 0x000e220000000a00 */
[----:B------:R-:W-:-:S05]  /*3170*/  IADD3 R2, PT, PT, R2, UR15, RZ ;  /* 0x0000000f02027c10 */ /* 0x000fca000fffe0ff */
[----:B0-----:R-:W-:-:S05]  /*3180*/  IMAD.WIDE.U32 R2, R2, 0x4, R4 ;  /* 0x0000000402027825 */ /* 0x001fca00078e0004 */
[----:B------:R1:W-:Y:S02]  /*3190*/  STG.E desc[UR10][R2.64], R22 ;  /* 0x0000001602007986 */ /* 0x0003e4000c10190a */
.L_x_8521:
[----:B------:R-:W-:Y:S05]  /*31a0*/  BSYNC.RECONVERGENT B1 ;  /* 0x0000000000017941 */ /* 0x000fea0003800200 */
.L_x_8520:
        /* <DEDUP_REMOVED lines=17> */
.L_x_8529:
[----:B------:R-:W-:Y:S05]  /*32c0*/  BSYNC.RECONVERGENT B0 ;  /* 0x0000000000007941 */ /* 0x000fea0003800200 */
.L_x_8528:
        /* <DEDUP_REMOVED lines=49> */
.L_x_8534:
        /* <DEDUP_REMOVED lines=133> */
.L_x_8533:
        /* <DEDUP_REMOVED lines=73> */
.L_x_8535:
[----:B------:R-:W-:-:S09]  /*42c0*/  UISETP.NE.OR UP1, UPT, UR5, URZ, UP1 ;  /* 0x000000ff0500728c */ /* 0x000fd20008f25670 */
[----:B------:R-:W-:Y:S05]  /*42d0*/  BRA.U !UP1, `(.L_x_8531) ;  /* 0x0000000109947547 */ /* 0x000fea000b800000 */
.L_x_8532:
[----:B------:R-:W-:-:S13]  /*42e0*/  ISETP.GE.AND P0, PT, R12, UR13, PT ;  /* 0x0000000d0c007c0c */ /* 0x000fda000bf06270 */
.L_x_8536:
        /* <DEDUP_REMOVED lines=36> */
.L_x_8531:
        /* <DEDUP_REMOVED lines=10> */
.L_x_8537:
        /* <DEDUP_REMOVED lines=12> */
.L_x_8530:
        /* <DEDUP_REMOVED lines=81> */
        .weak           $__internal_24_$__cuda_sm20_div_s64
        .type           $__internal_24_$__cuda_sm20_div_s64,@function
        .size           $__internal_24_$__cuda_sm20_div_s64,(.L_x_14924 - $__internal_24_$__cuda_sm20_div_s64)
$__internal_24_$__cuda_sm20_div_s64:
        /* <DEDUP_REMOVED lines=83> */
[----:B------:R-:W-:Y:S05]  /*50d0*/  RET.REL.NODEC R12 `(_ZN5flash32flash_fwd_splitkv_combine_kernelI23Flash_fwd_kernel_traitsILi128ELi64ELi64ELi4ELb0ELb0EN7cutlass10bfloat16_tE19Flash_kernel_traitsILi128ELi64ELi64ELi4ES3_EELi4ELi4ELb1EEEvNS_16Flash_fwd_paramsE) ;  /* 0xffffffac0cc87950 */ /* 0x000fea0003c3ffff */
.L_x_8538:
        /* <DEDUP_REMOVED lines=10> */
.L_x_14924:


//--------------------- .text._ZN5flash32flash_fwd_splitkv_combine_kernelI23Flash_fwd_kernel_traitsILi128ELi64ELi64ELi4ELb0ELb0EN7cutlass10bfloat16_tE19Flash_kernel_traitsILi128ELi64ELi64ELi4ES3_EELi4ELi3ELb1EEEvNS_16Flash_fwd_paramsE --------------------------
	.section	.text._ZN5flash32flash_fwd_splitkv_combine_kernelI23Flash_fwd_kernel_traitsILi128ELi64ELi64ELi4ELb0ELb0EN7cutlass10bfloat16_tE19Flash_kernel_traitsILi128ELi64ELi64ELi4ES3_EELi4ELi3ELb1EEEvNS_16Flash_fwd_paramsE,"ax",@progbits
	.align	128
        .global         _ZN5flash32flash_fwd_splitkv_combine_kernelI23Flash_fwd_kernel_traitsILi128ELi64ELi64ELi4ELb0ELb0EN7cutlass10bfloat16_tE19Flash_kernel_traitsILi128ELi64ELi64ELi4ES3_EELi4ELi3ELb1EEEvNS_16Flash_fwd_paramsE
        .type           _ZN5flash32flash_fwd_splitkv_combine_kernelI23Flash_fwd_kernel_traitsILi128ELi64ELi64ELi4ELb0ELb0EN7cutlass10bfloat16_tE19Flash_kernel_traitsILi128ELi64ELi64ELi4ES3_EELi4ELi3ELb1EEEvNS_16Flash_fwd_paramsE,@function
        .size           _ZN5flash32flash_fwd_splitkv_combine_kernelI23Flash_fwd_kernel_traitsILi128ELi64ELi64ELi4ELb0ELb0EN7cutlass10bfloat16_tE19Flash_kernel_traitsILi128ELi64ELi64ELi4ES3_EELi4ELi3ELb1EEEvNS_16Flash_fwd_paramsE,(.L_x_14925 - _ZN5flash32flash_fwd_splitkv_combine_kernelI23Flash_fwd_kernel_traitsILi128ELi64ELi64ELi4ELb0ELb0EN7cutlass10bfloat16_tE19Flash_kernel_traitsILi128ELi64ELi64ELi4ES3_EELi4ELi3ELb1EEEvNS_16Flash_fwd_paramsE)
        .other          _ZN5flash32flash_fwd_splitkv_combine_kernelI23Flash_fwd_kernel_traitsILi128ELi64ELi64ELi4ELb0ELb0EN7cutlass10bfloat16_tE19Flash_kernel_traitsILi128ELi64ELi64ELi4ES3_EELi4ELi3ELb1EEEvNS_16Flash_fwd_paramsE,@"STO_CUDA_ENTRY STV_DEFAULT"
_ZN5flash32flash_fwd_splitkv_combine_kernelI23Flash_fwd_kernel_traitsILi128ELi64ELi64ELi4ELb0ELb0EN7cutlass10bfloat16_tE19Flash_kernel_traitsILi128ELi64ELi64ELi4ES3_EELi4ELi3ELb1EEEvNS_16Flash_fwd_paramsE:
.text._ZN5flash32flash_fwd_splitkv_combine_kernelI23Flash_fwd_kernel_traitsILi128ELi64ELi64ELi4ELb0ELb0EN7cutlass10bfloat16_tE19Flash_kernel_traitsILi128ELi64ELi64ELi4ES3_EELi4ELi3ELb1EEEvNS_16Flash_fwd_paramsE:
        /* <DEDUP_REMOVED lines=38> */
.L_x_8539:
[----:B------:R-:W-:Y:S01]  /*0260*/  IMAD.U32 R14, RZ, RZ, UR16 ;  /* 0x00000010ff0e7e24 */ /* 0x000fe2000f8e00ff */
[----:B------:R-:W-:Y:S01]  /*0270*/  MOV R18, UR14 ;  /* 0x0000000e00127c02 */ /* 0x000fe20008000f00 */
[----:B------:R-:W-:Y:S01]  /*0280*/  IMAD.U32 R19, RZ, RZ, UR17 ;  /* 0x00000011ff137e24 */ /* 0x000fe2000f8e00ff */
[----:B------:R-:W-:Y:S02]  /*0290*/  MOV R17, UR9 ;  /* 0x0000000900117c02 */ /* 0x000fe40008000f00 */
[----:B------:R-:W-:Y:S02]  /*02a0*/  MOV R16, 0x2c0 ;  /* 0x000002c000107802 */ /* 0x000fe40000000f00 */
[----:B------:R-:W-:Y:S05]  /*02b0*/  CALL.REL.NOINC `($__internal_25_$__cuda_sm20_div_s64) ;  /* 0x0000004800307944 */ /* 0x000fea0003c00000 */
.L_x_8540:
        /* <DEDUP_REMOVED lines=30> */
.L_x_8542:
[----:B------:R-:W-:Y:S01]  /*04a0*/  IMAD.MOV.U32 R14, RZ, RZ, R10 ;  /* 0x000000ffff0e7224 */ /* 0x000fe200078e000a */
[----:B------:R-:W-:Y:S02]  /*04b0*/  MOV R19, R11 ;  /* 0x0000000b00137202 */ /* 0x000fe40000000f00 */
[----:B------:R-:W-:Y:S02]  /*04c0*/  MOV R16, 0x4e0 ;  /* 0x000004e000107802 */ /* 0x000fe40000000f00 */
[----:B------:R-:W-:Y:S05]  /*04d0*/  CALL.REL.NOINC `($__internal_25_$__cuda_sm20_div_s64) ;  /* 0x0000004400a87944 */ /* 0x000fea0003c00000 */
[----:B------:R-:W-:Y:S02]  /*04e0*/  MOV R4, R10 ;  /* 0x0000000a00047202 */ /* 0x000fe40000000f00 */
[----:B------:R-:W-:Y:S02]  /*04f0*/  MOV R5, R11 ;  /* 0x0000000b00057202 */ /* 0x000fe40000000f00 */
.L_x_8543:
[----:B------:R-:W-:Y:S05]  /*0500*/  BSYNC.RECONVERGENT B0 ;  /* 0x0000000000007941 */ /* 0x000fea0003800200 */
.L_x_8541:
        /* <DEDUP_REMOVED lines=57> */
.L_x_8545:
[----:B------:R-:W-:Y:S01]  /*08a0*/  IMAD.MOV.U32 R14, RZ, RZ, R18 ;  /* 0x000000ffff0e7224 */ /* 0x000fe200078e0012 */
[----:B------:R-:W-:Y:S01]  /*08b0*/  MOV R18, R9 ;  /* 0x0000000900127202 */ /* 0x000fe20000000f00 */
[----:B------:R-:W-:Y:S01]  /*08c0*/  IMAD.MOV.U32 R19, RZ, RZ, R17 ;  /* 0x000000ffff137224 */ /* 0x000fe200078e0011 */
[----:B------:R-:W-:Y:S02]  /*08d0*/  MOV R17, R25 ;  /* 0x0000001900117202 */ /* 0x000fe40000000f00 */
[----:B------:R-:W-:Y:S02]  /*08e0*/  MOV R16, 0x900 ;  /* 0x0000090000107802 */ /* 0x000fe40000000f00 */
[----:B------:R-:W-:Y:S05]  /*08f0*/  CALL.REL.NOINC `($__internal_25_$__cuda_sm20_div_s64) ;  /* 0x0000004000a07944 */ /* 0x000fea0003c00000 */
.L_x_8546:
[----:B------:R-:W-:Y:S05]  /*0900*/  BSYNC.RECONVERGENT B0 ;  /* 0x0000000000007941 */ /* 0x000fea0003800200 */
.L_x_8544:
        /* <DEDUP_REMOVED lines=123> */
.L_x_8548:
[----:B------:R-:W-:Y:S01]  /*10c0*/  IMAD.MOV.U32 R14, RZ, RZ, R10 ;  /* 0x000000ffff0e7224 */ /* 0x000fe200078e000a */
[----:B------:R-:W-:Y:S01]  /*10d0*/  MOV R18, R8 ;  /* 0x0000000800127202 */ /* 0x000fe20000000f00 */
[----:B------:R-:W-:Y:S01]  /*10e0*/  IMAD.MOV.U32 R19, RZ, RZ, R11 ;  /* 0x000000ffff137224 */ /* 0x000fe200078e000b */
[----:B------:R-:W-:Y:S02]  /*10f0*/  MOV R17, R0 ;  /* 0x0000000000117202 */ /* 0x000fe40000000f00 */
[----:B------:R-:W-:Y:S02]  /*1100*/  MOV R16, 0x1120 ;  /* 0x0000112000107802 */ /* 0x000fe40000000f00 */
[----:B------:R-:W-:Y:S05]  /*1110*/  CALL.REL.NOINC `($__internal_25_$__cuda_sm20_div_s64) ;  /* 0x0000003800987944 */ /* 0x000fea0003c00000 */
[----:B------:R-:W-:Y:S02]  /*1120*/  MOV R32, R10 ;  /* 0x0000000a00207202 */ /* 0x000fe40000000f00 */
[----:B------:R-:W-:Y:S02]  /*1130*/  MOV R33, R11 ;  /* 0x0000000b00217202 */ /* 0x000fe40000000f00 */
.L_x_8549:
[----:B------:R-:W-:Y:S05]  /*1140*/  BSYNC.RECONVERGENT B0 ;  /* 0x0000000000007941 */ /* 0x000fea0003800200 */
.L_x_8547:
        /* <DEDUP_REMOVED lines=57> */
.L_x_8551:
[----:B------:R-:W-:Y:S01]  /*14e0*/  IMAD.MOV.U32 R14, RZ, RZ, R4 ;  /* 0x000000ffff0e7224 */ /* 0x000fe200078e0004 */
[----:B------:R-:W-:Y:S01]  /*14f0*/  MOV R19, R5 ;  /* 0x0000000500137202 */ /* 0x000fe20000000f00 */
[----:B------:R-:W-:Y:S01]  /*1500*/  IMAD.MOV.U32 R18, RZ, RZ, R6 ;  /* 0x000000ffff127224 */ /* 0x000fe200078e0006 */
[----:B------:R-:W-:Y:S02]  /*1510*/  MOV R16, 0x1530 ;  /* 0x0000153000107802 */ /* 0x000fe40000000f00 */
[----:B------:R-:W-:Y:S05]  /*1520*/  CALL.REL.NOINC `($__internal_25_$__cuda_sm20_div_s64) ;  /* 0x0000003400947944 */ /* 0x000fea0003c00000 */
[----:B------:R-:W-:Y:S02]  /*1530*/  MOV R20, R10 ;  /* 0x0000000a00147202 */ /* 0x000fe40000000f00 */
[----:B------:R-:W-:Y:S02]  /*1540*/  MOV R21, R11 ;  /* 0x0000000b00157202 */ /* 0x000fe40000000f00 */
.L_x_8552:
[----:B------:R-:W-:Y:S05]  /*1550*/  BSYNC.RECONVERGENT B0 ;  /* 0x0000000000007941 */ /* 0x000fea0003800200 */
.L_x_8550:
        /* <DEDUP_REMOVED lines=72> */
.L_x_8554:
[----:B0-----:R-:W-:Y:S05]  /*19e0*/  BSYNC.RECONVERGENT B0 ;  /* 0x0000000000007941 */ /* 0x001fea0003800200 */
.L_x_8553:
        /* <DEDUP_REMOVED lines=137> */
.L_x_8558:
[----:B------:R-:W-:Y:S01]  /*2280*/  LEA.HI R2, R7, UR15, RZ, 0x1d ;  /* 0x0000000f07027c11 */ /* 0x000fe2000f8fe8ff */
[----:B------:R-:W-:Y:S01]  /*2290*/  IMAD.MOV.U32 R19, RZ, RZ, RZ ;  /* 0x000000ffff137224 */ /* 0x000fe200078e00ff */
[----:B------:R-:W-:Y:S02]  /*22a0*/  MOV R18, R30 ;  /* 0x0000001e00127202 */ /* 0x000fe40000000f00 */
[----:B------:R-:W-:Y:S01]  /*22b0*/  MOV R16, 0x22e0 ;  /* 0x000022e000107802 */ /* 0x000fe20000000f00 */
[----:B------:R-:W-:Y:S02]  /*22c0*/  IMAD.MOV.U32 R14, RZ, RZ, R2 ;  /* 0x000000ffff0e7224 */ /* 0x000fe400078e0002 */
[----:B------:R-:W-:Y:S05]  /*22d0*/  CALL.REL.NOINC `($__internal_25_$__cuda_sm20_div_s64) ;  /* 0x0000002800287944 */ /* 0x000fea0003c00000 */
[----:B------:R-:W-:Y:S02]  /*22e0*/  IADD3 R13, PT, PT, -R10, RZ, RZ ;  /* 0x000000ff0a0d7210 */ /* 0x000fe40007ffe1ff */
[----:B------:R-:W-:-:S03]  /*22f0*/  MOV R31, R11 ;  /* 0x0000000b001f7202 */ /* 0x000fc60000000f00 */
[----:B------:R-:W-:Y:S01]  /*2300*/  IMAD R12, R30, R13, R2 ;  /* 0x0000000d1e0c7224 */ /* 0x000fe200078e0202 */
[----:B------:R-:W-:-:S07]  /*2310*/  MOV R30, R10 ;  /* 0x0000000a001e7202 */ /* 0x000fce0000000f00 */
.L_x_8559:
        /* <DEDUP_REMOVED lines=59> */
.L_x_8561:
[----:B------:R-:W-:Y:S01]  /*26d0*/  IMAD.MOV.U32 R14, RZ, RZ, R30 ;  /* 0x000000ffff0e7224 */ /* 0x000fe200078e001e */
[----:B------:R-:W-:Y:S01]  /*26e0*/  MOV R19, R31 ;  /* 0x0000001f00137202 */ /* 0x000fe20000000f00 */
[----:B------:R-:W-:Y:S01]  /*26f0*/  IMAD.MOV.U32 R18, RZ, RZ, R34 ;  /* 0x000000ffff127224 */ /* 0x000fe200078e0022 */
[----:B------:R-:W-:Y:S02]  /*2700*/  MOV R16, 0x2720 ;  /* 0x0000272000107802 */ /* 0x000fe40000000f00 */
[----:B------:R-:W-:Y:S05]  /*2710*/  CALL.REL.NOINC `($__internal_25_$__cuda_sm20_div_s64) ;  /* 0x0000002400187944 */ /* 0x000fea0003c00000 */
[----:B------:R-:W-:-:S05]  /*2720*/  IADD3 R11, PT, PT, -R10, RZ, RZ ;  /* 0x000000ff0a0b7210 */ /* 0x000fca0007ffe1ff */
[----:B------:R-:W-:Y:S02]  /*2730*/  IMAD R30, R11, R34, R30 ;  /* 0x000000220b1e7224 */ /* 0x000fe400078e021e */
.L_x_8562:
[----:B------:R-:W-:Y:S05]  /*2740*/  BSYNC.RECONVERGENT B0 ;  /* 0x0000000000007941 */ /* 0x000fea0003800200 */
.L_x_8560:
        /* <DEDUP_REMOVED lines=159> */
.L_x_8557:
[----:B------:R-:W0:Y:S01]  /*3140*/  LDC.64 R4, c[0x0][0x420] ;  /* 0x00010800ff047b82 */ /* 0x000e220000000a00 */
[----:B------:R-:W-:-:S05]  /*3150*/  IADD3 R2, PT, PT, R2, UR15, RZ ;  /* 0x0000000f02027c10 */ /* 0x000fca000fffe0ff */
[----:B0-----:R-:W-:-:S05]  /*3160*/  IMAD.WIDE.U32 R2, R2, 0x4, R4 ;  /* 0x0000000402027825 */ /* 0x001fca00078e0004 */
[----:B------:R1:W-:Y:S02]  /*3170*/  STG.E desc[UR10][R2.64], R22 ;  /* 0x0000001602007986 */ /* 0x0003e4000c10190a */
.L_x_8556:
[----:B------:R-:W-:Y:S05]  /*3180*/  BSYNC.RECONVERGENT B1 ;  /* 0x0000000000017941 */ /* 0x000fea0003800200 */
.L_x_8555:
        /* <DEDUP_REMOVED lines=17> */
.L_x_8564:
[----:B------:R-:W-:Y:S05]  /*32a0*/  BSYNC.RECONVERGENT B0 ;  /* 0x0000000000007941 */ /* 0x000fea0003800200 */
.L_x_8563:
        /* <DEDUP_REMOVED lines=49> */
.L_x_8569:
        /* <DEDUP_REMOVED lines=133> */
.L_x_8568:
        /* <DEDUP_REMOVED lines=73> */
.L_x_8570:
[----:B------:R-:W-:-:S09]  /*42a0*/  UISETP.NE.OR UP1, UPT, UR5, URZ, UP1 ;  /* 0x000000ff0500728c */ /* 0x000fd20008f25670 */
[----:B------:R-:W-:Y:S05]  /*42b0*/  BRA.U !UP1, `(.L_x_8566) ;  /* 0x0000000109947547 */ /* 0x000fea000b800000 */
.L_x_8567:
[----:B------:R-:W-:-:S13]  /*42c0*/  ISETP.GE.AND P0, PT, R12, UR13, PT ;  /* 0x0000000d0c007c0c */ /* 0x000fda000bf06270 */
.L_x_8571:
        /* <DEDUP_REMOVED lines=36> */
.L_x_8566:
        /* <DEDUP_REMOVED lines=10> */
.L_x_8572:
        /* <DEDUP_REMOVED lines=12> */
.L_x_8565:
        /* <DEDUP_REMOVED lines=81> */
        .weak           $__internal_25_$__cuda_sm20_div_s64
        .type           $__internal_25_$__cuda_sm20_div_s64,@function
        .size           $__internal_25_$__cuda_sm20_div_s64,(.L_x_14925 - $__internal_25_$__cuda_sm20_div_s64)
$__internal_25_$__cuda_sm20_div_s64:
        /* <DEDUP_REMOVED lines=83> */
[----:B------:R-:W-:Y:S05]  /*50b0*/  RET.REL.NODEC R12 `(_ZN5flash32flash_fwd_splitkv_combine_kernelI23Flash_fwd_kernel_traitsILi128ELi64ELi64ELi4ELb0ELb0EN7cutlass10bfloat16_tE19Flash_kernel_traitsILi128ELi64ELi64ELi4ES3_EELi4ELi3ELb1EEEvNS_16Flash_fwd_paramsE) ;  /* 0xffffffac0cd07950 */ /* 0x000fea0003c3ffff */
.L_x_8573:
        /* <DEDUP_REMOVED lines=12> */
.L_x_14925:


//--------------------- .text._ZN5flash32flash_fwd_splitkv_combine_kernelI23Flash_fwd_kernel_traitsILi128ELi64ELi64ELi4ELb0ELb0EN7cutlass10bfloat16_tE19Flash_kernel_traitsILi128ELi64ELi64ELi4ES3_EELi4ELi2ELb1EEEvNS_16Flash_fwd_paramsE --------------------------
	.section	.text._ZN5flash32flash_fwd_splitkv_combine_kernelI23Flash_fwd_kernel_traitsILi128ELi64ELi64ELi4ELb0ELb0EN7cutlass10bfloat16_tE19Flash_kernel_traitsILi128ELi64ELi64ELi4ES3_EELi4ELi2ELb1EEEvNS_16Flash_fwd_paramsE,"ax",@progbits
	.align	128
        .global         _ZN5flash32flash_fwd_splitkv_combine_kernelI23Flash_fwd_kernel_traitsILi128ELi64ELi64ELi4ELb0ELb0EN7cutlass10bfloat16_tE19Flash_kernel_traitsILi128ELi64ELi64ELi4ES3_EELi4ELi2ELb1EEEvNS_16Flash_fwd_paramsE
        .type           _ZN5flash32flash_fwd_splitkv_combine_kernelI23Flash_fwd_kernel_traitsILi128ELi64ELi64ELi4ELb0ELb0EN7cutlass10bfloat16_tE19Flash_kernel_traitsILi128ELi64ELi64ELi4ES3_EELi4ELi2ELb1EEEvNS_16Flash_fwd_paramsE,@function
        .size           _ZN5flash32flash_fwd_splitkv_combine_kernelI23Flash_fwd_kernel_traitsILi128ELi64ELi64ELi4ELb0ELb0EN7cutlass10bfloat16_tE19Flash_kernel_traitsILi128ELi64ELi64ELi4ES3_EELi4ELi2ELb1EEEvNS_16Flash_fwd_paramsE,(.L_x_14926 - _ZN5flash32flash_fwd_splitkv_combine_kernelI23Flash_fwd_kernel_traitsILi128ELi64ELi64ELi4ELb0ELb0EN7cutlass10bfloat16_tE19Flash_kernel_traitsILi128ELi64ELi64ELi4ES3_EELi4ELi2ELb1EEEvNS_16Flash_fwd_paramsE)
        .other          _ZN5flash32flash_fwd_splitkv_combine_kernelI23Flash_fwd_kernel_traitsILi128ELi64ELi64ELi4ELb0ELb0EN7cutlass10bfloat16_tE19Flash_kernel_traitsILi128ELi64ELi64ELi4ES3_EELi4ELi2ELb1EEEvNS_16Flash_fwd_paramsE,@"STO_CUDA_ENTRY STV_DEFAULT"
_ZN5flash32flash_fwd_splitkv_combine_kernelI23Flash_fwd_kernel_traitsILi128ELi64ELi64ELi4ELb0ELb0EN7cutlass10bfloat16_tE19Flash_kernel_traitsILi128ELi64ELi64ELi4ES3_EELi4ELi2ELb1EEEvNS_16Flash_fwd_paramsE:
.text._ZN5flash32flash_fwd_splitkv_combine_kernelI23Flash_fwd_kernel_traitsILi128ELi64ELi64ELi4ELb0ELb0EN7cutlass10bfloat16_tE19Flash_kernel_traitsILi128ELi64ELi64ELi4ES3_EELi4ELi2ELb1EEEvNS_16Flash_fwd_paramsE:
        /* <DEDUP_REMOVED lines=38> */
.L_x_8574:
[----:B------:R-:W-:Y:S01]  /*0260*/  IMAD.U32 R24, RZ, RZ, UR21 ;  /* 0x00000015ff187e24 */ /* 0x000fe2000f8e00ff */
[----:B------:R-:W-:Y:S01]  /*0270*/  MOV R16, UR19 ;  /* 0x0000001300107c02 */ /* 0x000fe20008000f00 */
[----:B------:R-:W-:Y:S01]  /*0280*/  IMAD.U32 R17, RZ, RZ, UR15 ;  /* 0x0000000fff117e24 */ /* 0x000fe2000f8e00ff */
[----:B------:R-:W-:Y:S02]  /*0290*/  MOV R15, UR14 ;  /* 0x0000000e000f7c02 */ /* 0x000fe40008000f00 */
[----:B------:R-:W-:Y:S02]  /*02a0*/  MOV R14, 0x2c0 ;  /* 0x000002c0000e7802 */ /* 0x000fe40000000f00 */
[----:B------:R-:W-:Y:S05]  /*02b0*/  CALL.REL.NOINC `($__internal_26_$__cuda_sm20_div_s64) ;  /* 0x00000048001c7944 */ /* 0x000fea0003c00000 */
[----:B------:R-:W-:-:S07]  /*02c0*/  MOV R12, R0 ;  /* 0x00000000000c7202 */ /* 0x000fce0000000f00 */
.L_x_8575:
        /* <DEDUP_REMOVED lines=30> */
.L_x_8577:
[----:B------:R-:W-:Y:S01]  /*04b0*/  IMAD.MOV.U32 R24, RZ, RZ, R12 ;  /* 0x000000ffff187224 */ /* 0x000fe200078e000c */
[----:B------:R-:W-:Y:S02]  /*04c0*/  MOV R17, R13 ;  /* 0x0000000d00117202 */ /* 0x000fe40000000f00 */
[----:B------:R-:W-:Y:S02]  /*04d0*/  MOV R14, 0x4f0 ;  /* 0x000004f0000e7802 */ /* 0x000fe40000000f00 */
[----:B------:R-:W-:Y:S05]  /*04e0*/  CALL.REL.NOINC `($__internal_26_$__cuda_sm20_div_s64) ;  /* 0x0000004400907944 */ /* 0x000fea0003c00000 */
[----:B------:R-:W-:Y:S02]  /*04f0*/  MOV R6, R0 ;  /* 0x0000000000067202 */ /* 0x000fe40000000f00 */
[----:B------:R-:W-:Y:S02]  /*0500*/  MOV R7, R13 ;  /* 0x0000000d00077202 */ /* 0x000fe40000000f00 */
.L_x_8578:
[----:B------:R-:W-:Y:S05]  /*0510*/  BSYNC.RECONVERGENT B0 ;  /* 0x0000000000007941 */ /* 0x000fea0003800200 */
.L_x_8576:
        /* <DEDUP_REMOVED lines=57> */
.L_x_8580:
[----:B------:R-:W-:Y:S01]  /*08b0*/  IMAD.MOV.U32 R24, RZ, RZ, R16 ;  /* 0x000000ffff187224 */ /* 0x000fe200078e0010 */
[----:B------:R-:W-:Y:S01]  /*08c0*/  MOV R16, R11 ;  /* 0x0000000b00107202 */ /* 0x000fe20000000f00 */
[----:B------:R-:W-:Y:S01]  /*08d0*/  IMAD.MOV.U32 R17, RZ, RZ, R15 ;  /* 0x000000ffff117224 */ /* 0x000fe200078e000f */
[----:B------:R-:W-:Y:S02]  /*08e0*/  MOV R15, R3 ;  /* 0x00000003000f7202 */ /* 0x000fe40000000f00 */
[----:B------:R-:W-:Y:S02]  /*08f0*/  MOV R14, 0x910 ;  /* 0x00000910000e7802 */ /* 0x000fe40000000f00 */
[----:B------:R-:W-:Y:S05]  /*0900*/  CALL.REL.NOINC `($__internal_26_$__cuda_sm20_div_s64) ;  /* 0x0000004000887944 */ /* 0x000fea0003c00000 */
[----:B------:R-:W-:Y:S02]  /*0910*/  MOV R12, R0 ;  /* 0x00000000000c7202 */ /* 0x000fe40000000f00 */
.L_x_8581:
[----:B------:R-:W-:Y:S05]  /*0920*/  BSYNC.RECONVERGENT B0 ;  /* 0x0000000000007941 */ /* 0x000fea0003800200 */
.L_x_8579:
        /* <DEDUP_REMOVED lines=124> */
.L_x_8583:
[----:B------:R-:W-:Y:S01]  /*10f0*/  IMAD.MOV.U32 R24, RZ, RZ, R12 ;  /* 0x000000ffff187224 */ /* 0x000fe200078e000c */
[----:B------:R-:W-:Y:S01]  /*1100*/  MOV R16, R10 ;  /* 0x0000000a00107202 */ /* 0x000fe20000000f00 */
[----:B------:R-:W-:Y:S01]  /*1110*/  IMAD.MOV.U32 R17, RZ, RZ, R13 ;  /* 0x000000ffff117224 */ /* 0x000fe200078e000d */
[----:B------:R-:W-:Y:S02]  /*1120*/  MOV R15, R4 ;  /* 0x00000004000f7202 */ /* 0x000fe40000000f00 */
[----:B------:R-:W-:Y:S02]  /*1130*/  MOV R14, 0x1150 ;  /* 0x00001150000e7802 */ /* 0x000fe40000000f00 */
[----:B------:R-:W-:Y:S05]  /*1140*/  CALL.REL.NOINC `($__internal_26_$__cuda_sm20_div_s64) ;  /* 0x0000003800787944 */ /* 0x000fea0003c00000 */
[----:B------:R-:W-:Y:S02]  /*1150*/  MOV R30, R0 ;  /* 0x00000000001e7202 */ /* 0x000fe40000000f00 */
[----:B------:R-:W-:Y:S02]  /*1160*/  MOV R31, R13 ;  /* 0x0000000d001f7202 */ /* 0x000fe40000000f00 */
.L_x_8584:
[----:B------:R-:W-:Y:S05]  /*1170*/  BSYNC.RECONVERGENT B0 ;  /* 0x0000000000007941 */ /* 0x000fea0003800200 */
.L_x_8582:
        /* <DEDUP_REMOVED lines=57> */
.L_x_8586:
[----:B------:R-:W-:Y:S01]  /*1510*/  IMAD.MOV.U32 R24, RZ, RZ, R6 ;  /* 0x000000ffff187224 */ /* 0x000fe200078e0006 */
[----:B------:R-:W-:Y:S01]  /*1520*/  MOV R17, R7 ;  /* 0x0000000700117202 */ /* 0x000fe20000000f00 */
[----:B------:R-:W-:Y:S01]  /*1530*/  IMAD.MOV.U32 R16, RZ, RZ, R9 ;  /* 0x000000ffff107224 */ /* 0x000fe200078e0009 */
[----:B------:R-:W-:Y:S02]  /*1540*/  MOV R14, 0x1560 ;  /* 0x00001560000e7802 */ /* 0x000fe40000000f00 */
[----:B------:R-:W-:Y:S05]  /*1550*/  CALL.REL.NOINC `($__internal_26_$__cuda_sm20_div_s64) ;  /* 0x0000003400747944 */ /* 0x000fea0003c00000 */
[----:B------:R-:W-:Y:S02]  /*1560*/  MOV R22, R0 ;  /* 0x0000000000167202 */ /* 0x000fe40000000f00 */
[----:B------:R-:W-:Y:S02]  /*1570*/  MOV R23, R13 ;  /* 0x0000000d00177202 */ /* 0x000fe40000000f00 */
.L_x_8587:
[----:B------:R-:W-:Y:S05]  /*1580*/  BSYNC.RECONVERGENT B0 ;  /* 0x0000000000007941 */ /* 0x000fea0003800200 */
.L_x_8585:
        /* <DEDUP_REMOVED lines=81> */
.L_x_8589:
[----:B------:R-:W-:Y:S05]  /*1aa0*/  BSYNC.RECONVERGENT B0 ;  /* 0x0000000000007941 */ /* 0x000fea0003800200 */
.L_x_8588:
        /* <DEDUP_REMOVED lines=118> */
.L_x_8593:
[----:B------:R-:W-:Y:S01]  /*2210*/  LEA.HI R24, R7, UR20, RZ, 0x1e ;  /* 0x0000001407187c11 */ /* 0x000fe2000f8ff0ff */
[----:B------:R-:W-:Y:S01]  /*2220*/  IMAD.MOV.U32 R17, RZ, RZ, RZ ;  /* 0x000000ffff117224 */ /* 0x000fe200078e00ff */
[----:B------:R-:W-:Y:S01]  /*2230*/  MOV R14, 0x2260 ;  /* 0x00002260000e7802 */ /* 0x000fe20000000f00 */
[----:B------:R-:W-:Y:S02]  /*2240*/  IMAD.MOV.U32 R16, RZ, RZ, R26 ;  /* 0x000000ffff107224 */ /* 0x000fe400078e001a */
[----:B------:R-:W-:Y:S05]  /*2250*/  CALL.REL.NOINC `($__internal_26_$__cuda_sm20_div_s64) ;  /* 0x0000002800347944 */ /* 0x000fea0003c00000 */
[----:B------:R-:W-:Y:S02]  /*2260*/  IADD3 R15, PT, PT, -R0, RZ, RZ ;  /* 0x000000ff000f7210 */ /* 0x000fe40007ffe1ff */
[----:B------:R-:W-:-:S03]  /*2270*/  MOV R27, R13 ;  /* 0x0000000d001b7202 */ /* 0x000fc60000000f00 */
[----:B------:R-:W-:Y:S01]  /*2280*/  IMAD R24, R26, R15, R24 ;  /* 0x0000000f1a187224 */ /* 0x000fe200078e0218 */
[----:B------:R-:W-:-:S07]  /*2290*/  MOV R26, R0 ;  /* 0x00000000001a7202 */ /* 0x000fce0000000f00 */
.L_x_8594:
        /* <DEDUP_REMOVED lines=60> */
.L_x_8596:
[----:B------:R-:W-:Y:S01]  /*2660*/  IMAD.MOV.U32 R24, RZ, RZ, R26 ;  /* 0x000000ffff187224 */ /* 0x000fe200078e001a */
[----:B------:R-:W-:Y:S01]  /*2670*/  MOV R17, R27 ;  /* 0x0000001b00117202 */ /* 0x000fe20000000f00 */
[----:B------:R-:W-:Y:S01]  /*2680*/  IMAD.MOV.U32 R16, RZ, RZ, R32 ;  /* 0x000000ffff107224 */ /* 0x000fe200078e0020 */
[----:B------:R-:W-:Y:S02]  /*2690*/  MOV R14, 0x26b0 ;  /* 0x000026b0000e7802 */ /* 0x000fe40000000f00 */
[----:B------:R-:W-:Y:S05]  /*26a0*/  CALL.REL.NOINC `($__internal_26_$__cuda_sm20_div_s64) ;  /* 0x0000002400207944 */ /* 0x000fea0003c00000 */
[----:B------:R-:W-:-:S05]  /*26b0*/  IADD3 R13, PT, PT, -R0, RZ, RZ ;  /* 0x000000ff000d7210 */ /* 0x000fca0007ffe1ff */
[----:B------:R-:W-:Y:S02]  /*26c0*/  IMAD R26, R13, R32, R26 ;  /* 0x000000200d1a7224 */ /* 0x000fe400078e021a */
.L_x_8597:
[----:B------:R-:W-:Y:S05]  /*26d0*/  BSYNC.RECONVERGENT B0 ;  /* 0x0000000000007941 */ /* 0x000fea0003800200 */
.L_x_8595:
        /* <DEDUP_REMOVED lines=162> */
.L_x_8592:
[----:B------:R-:W0:Y:S01]  /*3100*/  LDC.64 R2, c[0x0][0x420] ;  /* 0x00010800ff027b82 */ /* 0x000e220000000a00 */
[----:B------:R-:W-:-:S05]  /*3110*/  IADD3 R12, PT, PT, R12, UR20, RZ ;  /* 0x000000140c0c7c10 */ /* 0x000fca000fffe0ff */
[----:B0-----:R-:W-:-:S05]  /*3120*/  IMAD.WIDE.U32 R2, R12, 0x4, R2 ;  /* 0x000000040c027825 */ /* 0x001fca00078e0002 */
[----:B------:R1:W-:Y:S02]  /*3130*/  STG.E desc[UR10][R2.64], R20 ;  /* 0x0000001402007986 */ /* 0x0003e4000c10190a */
.L_x_8591:
[----:B------:R-:W-:Y:S05]  /*3140*/  BSYNC.RECONVERGENT B1 ;  /* 0x0000000000017941 */ /* 0x000fea0003800200 */
.L_x_8590:
        /* <DEDUP_REMOVED lines=16> */
.L_x_8599:
[----:B------:R-:W-:Y:S05]  /*3250*/  BSYNC.RECONVERGENT B0 ;  /* 0x0000000000007941 */ /* 0x000fea0003800200 */
.L_x_8598:
        /* <DEDUP_REMOVED lines=49> */
.L_x_8604:
        /* <DEDUP_REMOVED lines=133> */
.L_x_8603:
        /* <DEDUP_REMOVED lines=73> */
.L_x_8605:
[----:B------:R-:W-:-:S09]  /*4250*/  UISETP.NE.OR UP1, UPT, UR5, URZ, UP1 ;  /* 0x000000ff0500728c */ /* 0x000fd20008f25670 */
[----:B------:R-:W-:Y:S05]  /*4260*/  BRA.U !UP1, `(.L_x_8601) ;  /* 0x0000000109947547 */ /* 0x000fea000b800000 */
.L_x_8602:
[----:B------:R-:W-:-:S13]  /*4270*/  ISETP.GE.AND P0, PT, R12, UR12, PT ;  /* 0x0000000c0c007c0c */ /* 0x000fda000bf06270 */
.L_x_8606:
        /* <DEDUP_REMOVED lines=36> */
.L_x_8601:
        /* <DEDUP_REMOVED lines=10> */
.L_x_8607:
        /* <DEDUP_REMOVED lines=12> */
.L_x_8600:
        /* <DEDUP_REMOVED lines=81> */
        .weak           $__internal_26_$__cuda_sm20_div_s64
        .type           $__internal_26_$__cuda_sm20_div_s64,@function
        .size           $__internal_26_$__cuda_sm20_div_s64,(.L_x_14926 - $__internal_26_$__cuda_sm20_div_s64)
$__internal_26_$__cuda_sm20_div_s64:
        /* <DEDUP_REMOVED lines=83> */
[----:B------:R-:W-:Y:S06]  /*5060*/  RET.REL.NODEC R18 `(_ZN5flash32flash_fwd_splitkv_combine_kernelI23Flash_fwd_kernel_traitsILi128ELi64ELi64ELi4ELb0ELb0EN7cutlass10bfloat16_tE19Flash_kernel_traitsILi128ELi64ELi64ELi4ES3_EELi4ELi2ELb1EEEvNS_16Flash_fwd_paramsE) ;  /* 0xffffffac12e47950 */ /* 0x000fec0003c3ffff */
.L_x_8608:
        /* <DEDUP_REMOVED lines=9> */
.L_x_14926:


//--------------------- .text._ZN5flash32flash_fwd_splitkv_combine_kernelI23Flash_fwd_kernel_traitsILi128ELi64ELi64ELi4ELb0ELb0EN7cutlass10bfloat16_tE19Flash_kernel_traitsILi128ELi64ELi64ELi4ES3_EELi4ELi1ELb1EEEvNS_16Flash_fwd_paramsE --------------------------
	.section	.text._ZN5flash32flash_fwd_splitkv_combine_kernelI23Flash_fwd_kernel_traitsILi128ELi64ELi64ELi4ELb0ELb0EN7cutlass10bfloat16_tE19Flash_kernel_traitsILi128ELi64ELi64ELi4ES3_EELi4ELi1ELb1EEEvNS_16Flash_fwd_paramsE,"ax",@progbits
	.align	128
        .global         _ZN5flash32flash_fwd_splitkv_combine_kernelI23Flash_fwd_kernel_traitsILi128ELi64ELi64ELi4ELb0ELb0EN7cutlass10bfloat16_tE19Flash_kernel_traitsILi128ELi64ELi64ELi4ES3_EELi4ELi1ELb1EEEvNS_16Flash_fwd_paramsE
        .type           _ZN5flash32flash_fwd_splitkv_combine_kernelI23Flash_fwd_kernel_traitsILi128ELi64ELi64ELi4ELb0ELb0EN7cutlass10bfloat16_tE19Flash_kernel_traitsILi128ELi64ELi64ELi4ES3_EELi4ELi1ELb1EEEvNS_16Flash_fwd_paramsE,@function
        .size           _ZN5flash32flash_fwd_splitkv_combine_kernelI23Flash_fwd_kernel_traitsILi128ELi64ELi64ELi4ELb0ELb0EN7cutlass10bfloat16_tE19Flash_kernel_traitsILi128ELi64ELi64ELi4ES3_EELi4ELi1ELb1EEEvNS_16Flash_fwd_paramsE,(.L_x_14927 - _ZN5flash32flash_fwd_splitkv_combine_kernelI23Flash_fwd_kernel_traitsILi128ELi64ELi64ELi4ELb0ELb0EN7cutlass10bfloat16_tE19Flash_kernel_traitsILi128ELi64ELi64ELi4ES3_EELi4ELi1ELb1EEEvNS_16Flash_fwd_paramsE)
        .other          _ZN5flash32flash_fwd_splitkv_combine_kernelI23Flash_fwd_kernel_traitsILi128ELi64ELi64ELi4ELb0ELb0EN7cutlass10bfloat16_tE19Flash_kernel_traitsILi128ELi64ELi64ELi4ES3_EELi4ELi1ELb1EEEvNS_16Flash_fwd_paramsE,@"STO_CUDA_ENTRY STV_DEFAULT"
_ZN5flash32flash_fwd_splitkv_combine_kernelI23Flash_fwd_kernel_traitsILi128ELi64ELi64ELi4ELb0ELb0EN7cutlass10bfloat16_tE19Flash_kernel_traitsILi128ELi64ELi64ELi4ES3_EELi4ELi1ELb1EEEvNS_16Flash_fwd_paramsE:
.text._ZN5flash32flash_fwd_splitkv_combine_kernelI23Flash_fwd_kernel_traitsILi128ELi64ELi64ELi4ELb0ELb0EN7cutlass10bfloat16_tE19Flash_kernel_traitsILi128ELi64ELi64ELi4ES3_EELi4ELi1ELb1EEEvNS_16Flash_fwd_paramsE:
        /* <DEDUP_REMOVED lines=38> */
.L_x_8609:
[----:B------:R-:W-:Y:S01]  /*0260*/  IMAD.U32 R14, RZ, RZ, UR16 ;  /* 0x00000010ff0e7e24 */ /* 0x000fe2000f8e00ff */
[----:B------:R-:W-:Y:S01]  /*0270*/  MOV R18, UR14 ;  /* 0x0000000e00127c02 */ /* 0x000fe20008000f00 */
[----:B------:R-:W-:Y:S01]  /*0280*/  IMAD.U32 R19, RZ, RZ, UR17 ;  /* 0x00000011ff137e24 */ /* 0x000fe2000f8e00ff */
[----:B------:R-:W-:Y:S02]  /*0290*/  MOV R17, UR9 ;  /* 0x0000000900117c02 */ /* 0x000fe40008000f00 */
[----:B------:R-:W-:Y:S02]  /*02a0*/  MOV R16, 0x2c0 ;  /* 0x000002c000107802 */ /* 0x000fe40000000f00 */
[----:B------:R-:W-:Y:S05]  /*02b0*/  CALL.REL.NOINC `($__internal_27_$__cuda_sm20_div_s64) ;  /* 0x00000048000c7944 */ /* 0x000fea0003c00000 */
.L_x_8610:
        /* <DEDUP_REMOVED lines=30> */
.L_x_8612:
[----:B------:R-:W-:Y:S01]  /*04a0*/  IMAD.MOV.U32 R14, RZ, RZ, R10 ;  /* 0x000000ffff0e7224 */ /* 0x000fe200078e000a */
[----:B------:R-:W-:Y:S02]  /*04b0*/  MOV R19, R11 ;  /* 0x0000000b00137202 */ /* 0x000fe40000000f00 */
[----:B------:R-:W-:Y:S02]  /*04c0*/  MOV R16, 0x4e0 ;  /* 0x000004e000107802 */ /* 0x000fe40000000f00 */
[----:B------:R-:W-:Y:S05]  /*04d0*/  CALL.REL.NOINC `($__internal_27_$__cuda_sm20_div_s64) ;  /* 0x0000004400847944 */ /* 0x000fea0003c00000 */
[----:B------:R-:W-:Y:S02]  /*04e0*/  MOV R4, R10 ;  /* 0x0000000a00047202 */ /* 0x000fe40000000f00 */
[----:B------:R-:W-:Y:S02]  /*04f0*/  MOV R5, R11 ;  /* 0x0000000b00057202 */ /* 0x000fe40000000f00 */
.L_x_8613:
[----:B------:R-:W-:Y:S05]  /*0500*/  BSYNC.RECONVERGENT B0 ;  /* 0x0000000000007941 */ /* 0x000fea0003800200 */
.L_x_8611:
        /* <DEDUP_REMOVED lines=57> */
.L_x_8615:
[----:B------:R-:W-:Y:S01]  /*08a0*/  IMAD.MOV.U32 R14, RZ, RZ, R18 ;  /* 0x000000ffff0e7224 */ /* 0x000fe200078e0012 */
[----:B------:R-:W-:Y:S01]  /*08b0*/  MOV R18, R9 ;  /* 0x0000000900127202 */ /* 0x000fe20000000f00 */
[----:B------:R-:W-:Y:S01]  /*08c0*/  IMAD.MOV.U32 R19, RZ, RZ, R17 ;  /* 0x000000ffff137224 */ /* 0x000fe200078e0011 */
[----:B------:R-:W-:Y:S02]  /*08d0*/  MOV R17, R25 ;  /* 0x0000001900117202 */ /* 0x000fe40000000f00 */
[----:B------:R-:W-:Y:S02]  /*08e0*/  MOV R16, 0x900 ;  /* 0x0000090000107802 */ /* 0x000fe40000000f00 */
[----:B------:R-:W-:Y:S05]  /*08f0*/  CALL.REL.NOINC `($__internal_27_$__cuda_sm20_div_s64) ;  /* 0x00000040007c7944 */ /* 0x000fea0003c00000 */
.L_x_8616:
[----:B------:R-:W-:Y:S05]  /*0900*/  BSYNC.RECONVERGENT B0 ;  /* 0x0000000000007941 */ /* 0x000fea0003800200 */
.L_x_8614:
        /* <DEDUP_REMOVED lines=123> */
.L_x_8618:
[----:B------:R-:W-:Y:S01]  /*10c0*/  IMAD.MOV.U32 R14, RZ, RZ, R10 ;  /* 0x000000ffff0e7224 */ /* 0x000fe200078e000a */
[----:B------:R-:W-:Y:S01]  /*10d0*/  MOV R18, R8 ;  /* 0x0000000800127202 */ /* 0x000fe20000000f00 */
[----:B------:R-:W-:Y:S01]  /*10e0*/  IMAD.MOV.U32 R19, RZ, RZ, R11 ;  /* 0x000000ffff137224 */ /* 0x000fe200078e000b */
[----:B------:R-:W-:Y:S02]  /*10f0*/  MOV R17, R0 ;  /* 0x0000000000117202 */ /* 0x000fe40000000f00 */
[----:B------:R-:W-:Y:S02]  /*1100*/  MOV R16, 0x1120 ;  /* 0x0000112000107802 */ /* 0x000fe40000000f00 */
[----:B------:R-:W-:Y:S05]  /*1110*/  CALL.REL.NOINC `($__internal_27_$__cuda_sm20_div_s64) ;  /* 0x0000003800747944 */ /* 0x000fea0003c00000 */
[----:B------:R-:W-:Y:S02]  /*1120*/  MOV R32, R10 ;  /* 0x0000000a00207202 */ /* 0x000fe40000000f00 */
[----:B------:R-:W-:Y:S02]  /*1130*/  MOV R33, R11 ;  /* 0x0000000b00217202 */ /* 0x000fe40000000f00 */
.L_x_8619:
[----:B------:R-:W-:Y:S05]  /*1140*/  BSYNC.RECONVERGENT B0 ;  /* 0x0000000000007941 */ /* 0x000fea0003800200 */
.L_x_8617:
        /* <DEDUP_REMOVED lines=57> */
.L_x_8621:
[----:B------:R-:W-:Y:S01]  /*14e0*/  IMAD.MOV.U32 R14, RZ, RZ, R4 ;  /* 0x000000ffff0e7224 */ /* 0x000fe200078e0004 */
[----:B------:R-:W-:Y:S01]  /*14f0*/  MOV R19, R5 ;  /* 0x0000000500137202 */ /* 0x000fe20000000f00 */
[----:B------:R-:W-:Y:S01]  /*1500*/  IMAD.MOV.U32 R18, RZ, RZ, R6 ;  /* 0x000000ffff127224 */ /* 0x000fe200078e0006 */
[----:B------:R-:W-:Y:S02]  /*1510*/  MOV R16, 0x1530 ;  /* 0x0000153000107802 */ /* 0x000fe40000000f00 */
[----:B------:R-:W-:Y:S05]  /*1520*/  CALL.REL.NOINC `($__internal_27_$__cuda_sm20_div_s64) ;  /* 0x0000003400707944 */ /* 0x000fea0003c00000 */
[----:B------:R-:W-:Y:S02]  /*1530*/  MOV R26, R10 ;  /* 0x0000000a001a7202 */ /* 0x000fe40000000f00 */
[----:B------:R-:W-:Y:S02]  /*1540*/  MOV R27, R11 ;  /* 0x0000000b001b7202 */ /* 0x000fe40000000f00 */
.L_x_8622:
[----:B------:R-:W-:Y:S05]  /*1550*/  BSYNC.RECONVERGENT B0 ;  /* 0x0000000000007941 */ /* 0x000fea0003800200 */
.L_x_8620:
        /* <DEDUP_REMOVED lines=73> */
.L_x_8624:
[----:B0-----:R-:W-:Y:S05]  /*19f0*/  BSYNC.RECONVERGENT B0 ;  /* 0x0000000000007941 */ /* 0x001fea0003800200 */
.L_x_8623:
        /* <DEDUP_REMOVED lines=127> */
.L_x_8628:
[----:B------:R-:W-:Y:S01]  /*21f0*/  LEA.HI R2, R7, UR15, RZ, 0x1f ;  /* 0x0000000f07027c11 */ /* 0x000fe2000f8ff8ff */
[----:B------:R-:W-:Y:S01]  /*2200*/  IMAD.MOV.U32 R19, RZ, RZ, RZ ;  /* 0x000000ffff137224 */ /* 0x000fe200078e00ff */
[----:B------:R-:W-:Y:S02]  /*2210*/  MOV R18, R30 ;  /* 0x0000001e00127202 */ /* 0x000fe40000000f00 */
[----:B------:R-:W-:Y:S01]  /*2220*/  MOV R16, 0x2250 ;  /* 0x0000225000107802 */ /* 0x000fe20000000f00 */
[----:B------:R-:W-:Y:S02]  /*2230*/  IMAD.MOV.U32 R14, RZ, RZ, R2 ;  /* 0x000000ffff0e7224 */ /* 0x000fe400078e0002 */
[----:B------:R-:W-:Y:S05]  /*2240*/  CALL.REL.NOINC `($__internal_27_$__cuda_sm20_div_s64) ;  /* 0x0000002800287944 */ /* 0x000fea0003c00000 */
[----:B------:R-:W-:Y:S02]  /*2250*/  IADD3 R13, PT, PT, -R10, RZ, RZ ;  /* 0x000000ff0a0d7210 */ /* 0x000fe40007ffe1ff */
[----:B------:R-:W-:-:S03]  /*2260*/  MOV R31, R11 ;  /* 0x0000000b001f7202 */ /* 0x000fc60000000f00 */
[----:B------:R-:W-:Y:S01]  /*2270*/  IMAD R12, R30, R13, R2 ;  /* 0x0000000d1e0c7224 */ /* 0x000fe200078e0202 */
[----:B------:R-:W-:-:S07]  /*2280*/  MOV R30, R10 ;  /* 0x0000000a001e7202 */ /* 0x000fce0000000f00 */
.L_x_8629:
        /* <DEDUP_REMOVED lines=59> */
.L_x_8631:
[----:B------:R-:W-:Y:S01]  /*2640*/  IMAD.MOV.U32 R14, RZ, RZ, R30 ;  /* 0x000000ffff0e7224 */ /* 0x000fe200078e001e */
[----:B------:R-:W-:Y:S01]  /*2650*/  MOV R19, R31 ;  /* 0x0000001f00137202 */ /* 0x000fe20000000f00 */
[----:B------:R-:W-:Y:S01]  /*2660*/  IMAD.MOV.U32 R18, RZ, RZ, R34 ;  /* 0x000000ffff127224 */ /* 0x000fe200078e0022 */
[----:B------:R-:W-:Y:S02]  /*2670*/  MOV R16, 0x2690 ;  /* 0x0000269000107802 */ /* 0x000fe40000000f00 */
[----:B------:R-:W-:Y:S05]  /*2680*/  CALL.REL.NOINC `($__internal_27_$__cuda_sm20_div_s64) ;  /* 0x0000002400187944 */ /* 0x000fea0003c00000 */
[----:B------:R-:W-:-:S05]  /*2690*/  IADD3 R11, PT, PT, -R10, RZ, RZ ;  /* 0x000000ff0a0b7210 */ /* 0x000fca0007ffe1ff */
[----:B------:R-:W-:Y:S02]  /*26a0*/  IMAD R30, R11, R34, R30 ;  /* 0x000000220b1e7224 */ /* 0x000fe400078e021e */
.L_x_8632:
[----:B------:R-:W-:Y:S05]  /*26b0*/  BSYNC.RECONVERGENT B0 ;  /* 0x0000000000007941 */ /* 0x000fea0003800200 */
.L_x_8630:
        /* <DEDUP_REMOVED lines=159> */
.L_x_8627:
[----:B------:R-:W0:Y:S01]  /*30b0*/  LDC.64 R4, c[0x0][0x420] ;  /* 0x00010800ff047b82 */ /* 0x000e220000000a00 */
[----:B------:R-:W-:-:S05]  /*30c0*/  IADD3 R2, PT, PT, R2, UR15, RZ ;  /* 0x0000000f02027c10 */ /* 0x000fca000fffe0ff */
[----:B0-----:R-:W-:-:S05]  /*30d0*/  IMAD.WIDE.U32 R2, R2, 0x4, R4 ;  /* 0x0000000402027825 */ /* 0x001fca00078e0004 */
[----:B------:R1:W-:Y:S02]  /*30e0*/  STG.E desc[UR10][R2.64], R22 ;  /* 0x0000001602007986 */ /* 0x0003e4000c10190a */
.L_x_8626:
[----:B------:R-:W-:Y:S05]  /*30f0*/  BSYNC.RECONVERGENT B1 ;  /* 0x0000000000017941 */ /* 0x000fea0003800200 */
.L_x_8625:
        /* <DEDUP_REMOVED lines=17> */
.L_x_8634:
[----:B------:R-:W-:Y:S05]  /*3210*/  BSYNC.RECONVERGENT B0 ;  /* 0x0000000000007941 */ /* 0x000fea0003800200 */
.L_x_8633:
        /* <DEDUP_REMOVED lines=49> */
.L_x_8639:
        /* <DEDUP_REMOVED lines=133> */
.L_x_8638:
        /* <DEDUP_REMOVED lines=73> */
.L_x_8640:
[----:B------:R-:W-:-:S09]  /*4210*/  UISETP.NE.OR UP1, UPT, UR5, URZ, UP1 ;  /* 0x000000ff0500728c */ /* 0x000fd20008f25670 */
[----:B------:R-:W-:Y:S05]  /*4220*/  BRA.U !UP1, `(.L_x_8636) ;  /* 0x0000000109947547 */ /* 0x000fea000b800000 */
.L_x_8637:
[----:B------:R-:W-:-:S13]  /*4230*/  ISETP.GE.AND P0, PT, R12, UR13, PT ;  /* 0x0000000d0c007c0c */ /* 0x000fda000bf06270 */
.L_x_8641:
        /* <DEDUP_REMOVED lines=36> */
.L_x_8636:
        /* <DEDUP_REMOVED lines=10> */
.L_x_8642:
        /* <DEDUP_REMOVED lines=12> */
.L_x_8635:
        /* <DEDUP_REMOVED lines=81> */
        .weak           $__internal_27_$__cuda_sm20_div_s64
        .type           $__internal_27_$__cuda_sm20_div_s64,@function
        .size           $__internal_27_$__cuda_sm20_div_s64,(.L_x_14927 - $__internal_27_$__cuda_sm20_div_s64)
$__internal_27_$__cuda_sm20_div_s64:
        /* <DEDUP_REMOVED lines=83> */
[----:B------:R-:W-:Y:S05]  /*5020*/  RET.REL.NODEC R12 `(_ZN5flash32flash_fwd_splitkv_combine_kernelI23Flash_fwd_kernel_traitsILi128ELi64ELi64ELi4ELb0ELb0EN7cutlass10bfloat16_tE19Flash_kernel_traitsILi128ELi64ELi64ELi4ES3_EELi4ELi1ELb1EEEvNS_16Flash_fwd_paramsE) ;  /* 0xffffffac0cf47950 */ /* 0x000fea0003c3ffff */
.L_x_8643:
        /* <DEDUP_REMOVED lines=13> */
.L_x_14927:


//--------------------- .text._ZN5flash24flash_fwd_splitkv_kernelI23Flash_fwd_kernel_traitsILi128ELi64ELi64ELi4ELb0ELb0EN7cutlass10bfloat16_tE19Flash_kernel_traitsILi128ELi64ELi64ELi4ES3_EELb0ELb0ELb0ELb0ELb1ELb0ELb0ELb0EEEvNS_16Flash_fwd_paramsE --------------------------
	.section	.text._ZN5flash24flash_fwd_splitkv_kernelI23Flash_fwd_kernel_traitsILi128ELi64ELi64ELi4ELb0ELb0EN7cutlass10bfloat16_tE19Flash_kernel_traitsILi128ELi64ELi64ELi4ES3_EELb0ELb0ELb0ELb0ELb1ELb0ELb0ELb0EEEvNS_16Flash_fwd_paramsE,"ax",@progbits
	.align	128
        .global         _ZN5flash24flash_fwd_splitkv_kernelI23Flash_fwd_kernel_traitsILi128ELi64ELi64ELi4ELb0ELb0EN7cutlass10bfloat16_tE19Flash_kernel_traitsILi128ELi64ELi64ELi4ES3_EELb0ELb0ELb0ELb0ELb1ELb0ELb0ELb0EEEvNS_16Flash_fwd_paramsE
        .type           _ZN5flash24flash_fwd_splitkv_kernelI23Flash_fwd_kernel_traitsILi128ELi64ELi64ELi4ELb0ELb0EN7cutlass10bfloat16_tE19Flash_kernel_traitsILi128ELi64ELi64ELi4ES3_EELb0ELb0ELb0ELb0ELb1ELb0ELb0ELb0EEEvNS_16Flash_fwd_paramsE,@function
        .size           _ZN5flash24flash_fwd_splitkv_kernelI23Flash_fwd_kernel_traitsILi128ELi64ELi64ELi4ELb0ELb0EN7cutlass10bfloat16_tE19Flash_kernel_traitsILi128ELi64ELi64ELi4ES3_EELb0ELb0ELb0ELb0ELb1ELb0ELb0ELb0EEEvNS_16Flash_fwd_paramsE,(.L_x_14928 - _ZN5flash24flash_fwd_splitkv_kernelI23Flash_fwd_kernel_traitsILi128ELi64ELi64ELi4ELb0ELb0EN7cutlass10bfloat16_tE19Flash_kernel_traitsILi128ELi64ELi64ELi4ES3_EELb0ELb0ELb0ELb0ELb1ELb0ELb0ELb0EEEvNS_16Flash_fwd_paramsE)
        .other          _ZN5flash24flash_fwd_splitkv_kernelI23Flash_fwd_kernel_traitsILi128ELi64ELi64ELi4ELb0ELb0EN7cutlass10bfloat16_tE19Flash_kernel_traitsILi128ELi64ELi64ELi4ES3_EELb0ELb0ELb0ELb0ELb1ELb0ELb0ELb0EEEvNS_16Flash_fwd_paramsE,@"STO_CUDA_ENTRY STV_DEFAULT"
_ZN5flash24flash_fwd_splitkv_kernelI23Flash_fwd_kernel_traitsILi128ELi64ELi64ELi4ELb0ELb0EN7cutlass10bfloat16_tE19Flash_kernel_traitsILi128ELi64ELi64ELi4ES3_EELb0ELb0ELb0ELb0ELb1ELb0ELb0ELb0EEEvNS_16Flash_fwd_paramsE:
.text._ZN5flash24flash_fwd_splitkv_kernelI23Flash_fwd_kernel_traitsILi128ELi64ELi64ELi4ELb0ELb0EN7cutlass10bfloat16_tE19Flash_kernel_traitsILi128ELi64ELi64ELi4ES3_EELb0ELb0ELb0ELb0ELb1ELb0ELb0ELb0EEEvNS_16Flash_fwd_paramsE:
[----:B------:R-:W-:Y:S01]  /*0000*/  LDC R1, c[0x0][0x37c] ;  /* 0x0000df00ff017b82 */ /* 0x000fe20000000800 */
[----:B------:R-:W1:Y:S07]  /*0010*/  S2R R17, SR_CTAID.X ;  /* 0x0000000000117919 */ /* 0x000e6e0000002500 */
[----:B------:R-:W2:Y:S01]  /*0020*/  LDC.64 R2, c[0x0][0x348] ;  /* 0x0000d200ff027b82 */ /* 0x000ea20000000a00 */
[----:B------:R-:W-:Y:S01]  /*0030*/  BSSY.RECONVERGENT B2, `(.L_x_8644) ;  /* 0x0000005000027945 */ /* 0x000fe20003800200 */
[----:B------:R-:W-:Y:S01]  /*0040*/  MOV R160, 0x80 ;  /* 0x0000008000a07802 */ /* 0x000fe20000000f00 */
[----:B------:R-:W3:Y:S01]  /*0050*/  S2R R162, SR_CTAID.Y ;  /* 0x0000000000a27919 */ /* 0x000ee20000002600 */
[----:B------:R-:W4:Y:S05]  /*0060*/  S2R R161, SR_CTAID.Z ;  /* 0x0000000000a17919 */ /* 0x000f2a0000002700 */
[----:B-1234-:R-:W-:Y:S05]  /*0070*/  CALL.REL.NOINC `($_ZN5flash24flash_fwd_splitkv_kernelI23Flash_fwd_kernel_traitsILi128ELi64ELi64ELi4ELb0ELb0EN7cutlass10bfloat16_tE19Flash_kernel_traitsILi128ELi64ELi64ELi4ES3_EELb0ELb0ELb0ELb0ELb1ELb0ELb0ELb0EEEvNS_16Flash_fwd_paramsE$_ZN5flash30compute_attn_1rowblock_splitkvI23Flash_fwd_kernel_traitsILi128ELi64ELi64ELi4ELb0ELb0EN7cutlass10bfloat16_tE19Flash_kernel_traitsILi128ELi64ELi64ELi4ES3_EELb0ELb0ELb0ELb0ELb1ELb0ELb0ELb0ENS_16Flash_fwd_paramsEEEvRKT8_iiiii) ;  /* 0x0000000000087944 */ /* 0x01efea0003c00000 */
[----:B------:R-:W-:Y:S05]  /*0080*/  BSYNC.RECONVERGENT B2 ;  /* 0x0000000000027941 */ /* 0x000fea0003800200 */
.L_x_8644:
[----:B------:R-:W-:Y:S05]  /*0090*/  EXIT ;  /* 0x000000000000794d */ /* 0x000fea0003800000 */
        .type           $_ZN5flash24flash_fwd_splitkv_kernelI23Flash_fwd_kernel_traitsILi128ELi64ELi64ELi4ELb0ELb0EN7cutlass10bfloat16_tE19Flash_kernel_traitsILi128ELi64ELi64ELi4ES3_EELb0ELb0ELb0ELb0ELb1ELb0ELb0ELb0EEEvNS_16Flash_fwd_paramsE$_ZN5flash30compute_attn_1rowblock_splitkvI23Flash_fwd_kernel_traitsILi128ELi64ELi64ELi4ELb0ELb0EN7cutlass10bfloat16_tE19Flash_kernel_traitsILi128ELi64ELi64ELi4ES3_EELb0ELb0ELb0ELb0ELb1ELb0ELb0ELb0ENS_16Flash_fwd_paramsEEEvRKT8_iiiii,@function
        .size           $_ZN5flash24flash_fwd_splitkv_kernelI23Flash_fwd_kernel_traitsILi128ELi64ELi64ELi4ELb0ELb0EN7cutlass10bfloat16_tE19Flash_kernel_traitsILi128ELi64ELi64ELi4ES3_EELb0ELb0ELb0ELb0ELb1ELb0ELb0ELb0EEEvNS_16Flash_fwd_paramsE$_ZN5flash30compute_attn_1rowblock_splitkvI23Flash_fwd_kernel_traitsILi128ELi64ELi64ELi4ELb0ELb0EN7cutlass10bfloat16_tE19Flash_kernel_traitsILi128ELi64ELi64ELi4ES3_EELb0ELb0ELb0ELb0ELb1ELb0ELb0ELb0ENS_16Flash_fwd_paramsEEEvRKT8_iiiii,(.L_x_14928 - $_ZN5flash24flash_fwd_splitkv_kernelI23Flash_fwd_kernel_traitsILi128ELi64ELi64ELi4ELb0ELb0EN7cutlass10bfloat16_tE19Flash_kernel_traitsILi128ELi64ELi64ELi4ES3_EELb0ELb0ELb0ELb0ELb1ELb0ELb0ELb0EEEvNS_16Flash_fwd_paramsE$_ZN5flash30compute_attn_1rowblock_splitkvI23Flash_fwd_kernel_traitsILi128ELi64ELi64ELi4ELb0ELb0EN7cutlass10bfloat16_tE19Flash_kernel_traitsILi128ELi64ELi64ELi4ES3_EELb0ELb0ELb0ELb0ELb1ELb0ELb0ELb0ENS_16Flash_fwd_paramsEEEvRKT8_iiiii)
$_ZN5flash24flash_fwd_splitkv_kernelI23Flash_fwd_kernel_traitsILi128ELi64ELi64ELi4ELb0ELb0EN7cutlass10bfloat16_tE19Flash_kernel_traitsILi128ELi64ELi64ELi4ES3_EELb0ELb0ELb0ELb0ELb1ELb0ELb0ELb0EEEvNS_16Flash_fwd_paramsE$_ZN5flash30compute_attn_1rowblock_splitkvI23Flash_fwd_kernel_traitsILi128ELi64ELi64ELi4ELb0ELb0EN7cutlass10bfloat16_tE19Flash_kernel_traitsILi128ELi64ELi64ELi4ES3_EELb0ELb0ELb0ELb0ELb1ELb0ELb0ELb0ENS_16Flash_fwd_paramsEEEvRKT8_iiiii:
[----:B------:R-:W1:Y:S02]  /*00a0*/  LDCU.64 UR4, c[0x0][0x358] ;  /* 0x00006b00ff0477ac */ /* 0x000e640008000a00 */
[----:B-1----:R-:W2:Y:S04]  /*00b0*/  LD.E.64 R14, desc[UR4][R2.64+0xe0] ;  /* 0x0000e004020e7980 */ /* 0x002ea8000c101b00 */
[----:B------:R-:W3:Y:S04]  /*00c0*/  LD.E.64 R6, desc[UR4][R2.64+0xe8] ;  /* 0x0000e80402067980 */ /* 0x000ee8000c101b00 */
[----:B------:R-:W4:Y:S04]  /*00d0*/  LD.E.64 R10, desc[UR4][R2.64+0xf0] ;  /* 0x0000f004020a7980 */ /* 0x000f28000c101b00 */
[----:B------:R-:W4:Y:S01]  /*00e0*/  LD.E.64 R8, desc[UR4][R2.64+0xf8] ;  /* 0x0000f80402087980 */ /* 0x000f22000c101b00 */
[----:B------:R-:W-:Y:S01]  /*00f0*/  IMAD.SHL.U32 R4, R162, 0x4, RZ ;  /* 0x00000004a2047824 */ /* 0x000fe200078e00ff */
[----:B--2---:R-:W-:-:S02]  /*0100*/  ISETP.NE.U32.AND P4, PT, R14, RZ, PT ;  /* 0x000000ff0e00720c */ /* 0x004fc40003f85070 */
[----:B---3--:R-:W-:Y:S02]  /*0110*/  ISETP.NE.U32.AND P3, PT, R6, RZ, PT ;  /* 0x000000ff0600720c */ /* 0x008fe40003f65070 */
[----:B------:R-:W-:Y:S02]  /*0120*/  ISETP.NE.AND.EX P4, PT, R15, RZ, PT, P4 ;  /* 0x000000ff0f00720c */ /* 0x000fe40003f85340 */
[----:B------:R-:W-:-:S11]  /*0130*/  ISETP.NE.AND.EX P3, PT, R7, RZ, PT, P3 ;  /* 0x000000ff0700720c */ /* 0x000fd60003f65330 */
[----:B------:R-:W5:Y:S04]  /*0140*/  @!P4 LD.E R21, desc[UR4][R2.64+0xb4] ;  /* 0x0000b4040215c980 */ /* 0x000f68000c101900 */
[----:B------:R-:W5:Y:S01]  /*0150*/  @!P3 LD.E R30, desc[UR4][R2.64+0xb8] ;  /* 0x0000b804021eb980 */ /* 0x000f62000c101900 */
[----:B----4-:R-:W-:Y:S02]  /*0160*/  ISETP.NE.U32.AND P1, PT, R10, RZ, PT ;  /* 0x000000ff0a00720c */ /* 0x010fe40003f25070 */
[----:B------:R-:W-:Y:S02]  /*0170*/  ISETP.NE.U32.AND P2, PT, R14, RZ, PT ;  /* 0x000000ff0e00720c */ /* 0x000fe40003f45070 */
[----:B------:R-:W-:Y:S02]  /*0180*/  ISETP.NE.AND.EX P1, PT, R11, RZ, PT, P1 ;  /* 0x000000ff0b00720c */ /* 0x000fe40003f25310 */
[----:B------:R-:W-:Y:S01]  /*0190*/  ISETP.NE.AND.EX P2, PT, R15, RZ, PT, P2 ;  /* 0x000000ff0f00720c */ /* 0x000fe20003f45320 */
[----:B------:R-:W-:-:S02]  /*01a0*/  IMAD.MOV.U32 R166, RZ, RZ, -0x1 ;  /* 0xffffffffffa67424 */ /* 0x000fc400078e00ff */
[----:B------:R-:W-:Y:S01]  /*01b0*/  IMAD.WIDE.U32 R14, R162, 0x4, R14 ;  /* 0x00000004a20e7825 */ /* 0x000fe200078e000e */
[----:B------:R-:W-:-:S03]  /*01c0*/  SHF.R.U32.HI R0, RZ, 0x1e, R162 ;  /* 0x0000001eff007819 */ /* 0x000fc600000116a2 */
[----:B------:R-:W-:Y:S01]  /*01d0*/  IMAD.MOV.U32 R13, RZ, RZ, RZ ;  /* 0x000000ffff0d7224 */ /* 0x000fe200078e00ff */
[----:B------:R-:W-:Y:S01]  /*01e0*/  BSSY.RECONVERGENT B0, `(.L_x_8645) ;  /* 0x0000013000007945 */ /* 0x000fe20003800200 */
[----:B------:R-:W5:Y:S02]  /*01f0*/  @P4 LD.E R5, desc[UR4][R14.64+0x4] ;  /* 0x000004040e054980 */ /* 0x000f64000c101900 */
[----:B------:R-:W-:Y:S02]  /*0200*/  @P1 IADD3 R22, P0, PT, R10, R4, RZ ;  /* 0x000000040a161210 */ /* 0x000fe40007f1e0ff */
[----:B------:R1:W5:Y:S01]  /*0210*/  @P2 LD.E R166, desc[UR4][R14.64] ;  /* 0x000000040ea62980 */ /* 0x000362000c101900 */
[----:B------:R-:W-:Y:S01]  /*0220*/  ISETP.NE.U32.AND P2, PT, R6, RZ, PT ;  /* 0x000000ff0600720c */ /* 0x000fe20003f45070 */
[----:B------:R-:W2:Y:S03]  /*0230*/  S2R R10, SR_TID.X ;  /* 0x00000000000a7919 */ /* 0x000ea60000002100 */
[----:B------:R-:W-:Y:S01]  /*0240*/  ISETP.NE.AND.EX P2, PT, R7, RZ, PT, P2 ;  /* 0x000000ff0700720c */ /* 0x000fe20003f45320 */
[----:B------:R-:W-:Y:S01]  /*0250*/  @P1 IMAD.X R23, R11, 0x1, R0, P0 ;  /* 0x000000010b171824 */ /* 0x000fe200000e0600 */
[----:B------:R-:W-:-:S04]  /*0260*/  ISETP.NE.U32.AND P0, PT, R8, RZ, PT ;  /* 0x000000ff0800720c */ /* 0x000fc80003f05070 */
[----:B------:R3:W5:Y:S01]  /*0270*/  @P1 LD.E R13, desc[UR4][R22.64] ;  /* 0x00000004160d1980 */ /* 0x000762000c101900 */
[----:B------:R-:W-:Y:S02]  /*0280*/  IADD3 R18, P1, PT, R6, R4, RZ ;  /* 0x0000000406127210 */ /* 0x000fe40007f3e0ff */
[----:B------:R-:W-:-:S03]  /*0290*/  ISETP.NE.AND.EX P0, PT, R9, RZ, PT, P0 ;  /* 0x000000ff0900720c */ /* 0x000fc60003f05300 */
[----:B------:R-:W-:Y:S02]  /*02a0*/  IMAD.X R19, R7, 0x1, R0, P1 ;  /* 0x0000000107137824 */ /* 0x000fe400008e0600 */
[----:B-1----:R-:W-:Y:S01]  /*02b0*/  IMAD.MOV.U32 R14, RZ, RZ, -0x1 ;  /* 0xffffffffff0e7424 */ /* 0x002fe200078e00ff */
[----:B------:R-:W-:Y:S07]  /*02c0*/  @!P2 BRA `(.L_x_8646) ;  /* 0x000000000010a947 */ /* 0x000fee0003800000 */
[----:B------:R-:W4:Y:S02]  /*02d0*/  LD.E.U8 R6, desc[UR4][R2.64+0x1b2] ;  /* 0x0001b20402067980 */ /* 0x000f24000c101100 */
[----:B----4-:R-:W-:-:S13]  /*02e0*/  ISETP.NE.AND P1, PT, R6, RZ, PT ;  /* 0x000000ff0600720c */ /* 0x010fda0003f25270 */
[----:B------:R-:W-:Y:S05]  /*02f0*/  @!P1 BRA `(.L_x_8646) ;  /* 0x0000000000049947 */ /* 0x000fea0003800000 */
[----:B------:R1:W5:Y:S02]  /*0300*/  LD.E R14, desc[UR4][R18.64] ;  /* 0x00000004120e7980 */ /* 0x000364000c101900 */
.L_x_8646:
[----:B------:R-:W-:Y:S05]  /*0310*/  BSYNC.RECONVERGENT B0 ;  /* 0x0000000000007941 */ /* 0x000fea0003800200 */
.L_x_8645:
[----:B------:R-:W-:Y:S04]  /*0320*/  BSSY.RECONVERGENT B0, `(.L_x_8647) ;  /* 0x0000007000007945 */ /* 0x000fe80003800200 */
[----:B------:R-:W-:Y:S05]  /*0330*/  @!P3 BRA `(.L_x_8648) ;  /* 0x000000000014b947 */ /* 0x000fea0003800000 */
[----:B------:R-:W4:Y:S02]  /*0340*/  LD.E.U8 R6, desc[UR4][R2.64+0x1b2] ;  /* 0x0001b20402067980 */ /* 0x000f24000c101100 */
[----:B----4-:R-:W-:-:S13]  /*0350*/  ISETP.NE.AND P1, PT, R6, RZ, PT ;  /* 0x000000ff0600720c */ /* 0x010fda0003f25270 */
[----:B------:R-:W4:Y:S02]  /*0360*/  @P1 LD.E R7, desc[UR4][R18.64+0x4] ;  /* 0x0000040412071980 */ /* 0x000f24000c101900 */
[----:B----45:R-:W-:-:S06]  /*0370*/  @P1 IADD3 R30, PT, PT, R7, -R14, RZ ;  /* 0x8000000e071e1210 */ /* 0x030fcc0007ffe0ff */
[----:B------:R4:W5:Y:S02]  /*0380*/  @!P1 LD.E R30, desc[UR4][R18.64] ;  /* 0x00000004121e9980 */ /* 0x000964000c101900 */
.L_x_8648:
[----:B------:R-:W-:Y:S05]  /*0390*/  BSYNC.RECONVERGENT B0 ;  /* 0x0000000000007941 */ /* 0x000fea0003800200 */
.L_x_8647:
        /* <DEDUP_REMOVED lines=8> */
.L_x_8650:
[----:B------:R-:W5:Y:S01]  /*0420*/  LD.E.64 R6, desc[UR4][R2.64+0x108] ;  /* 0x0001080402067980 */ /* 0x000f62000c101b00 */
[----:B------:R-:W-:Y:S01]  /*0430*/  BSSY.RECONVERGENT B0, `(.L_x_8652) ;  /* 0x0000006000007945 */ /* 0x000fe20003800200 */
[----:B------:R-:W-:Y:S01]  /*0440*/  IMAD.MOV.U32 R5, RZ, RZ, RZ ;  /* 0x000000ffff057224 */ /* 0x000fe200078e00ff */
[----:B-----5:R-:W-:-:S04]  /*0450*/  ISETP.NE.U32.AND P0, PT, R6, RZ, PT ;  /* 0x000000ff0600720c */ /* 0x020fc80003f05070 */
[----:B------:R-:W-:-:S13]  /*0460*/  ISETP.NE.AND.EX P0, PT, R7, RZ, PT, P0 ;  /* 0x000000ff0700720c */ /* 0x000fda0003f05300 */
[----:B------:R-:W-:Y:S05]  /*0470*/  @!P0 BRA `(.L_x_8653) ;  /* 0x0000000000048947 */ /* 0x000fea0003800000 */
[----:B------:R1:W5:Y:S02]  /*0480*/  LD.E R5, desc[UR4][R2.64+0xbc] ;  /* 0x0000bc0402057980 */ /* 0x000364000c101900 */
.L_x_8653:
[----:B------:R-:W-:Y:S05]  /*0490*/  BSYNC.RECONVERGENT B0 ;  /* 0x0000000000007941 */ /* 0x000fea0003800200 */
.L_x_8652:
[----:B-----5:R-:W-:Y:S02]  /*04a0*/  IADD3 R30, PT, PT, R5, R30, -R13 ;  /* 0x0000001e051e7210 */ /* 0x020fe40007ffe80d */
.L_x_8651:
[----:B------:R-:W-:Y:S05]  /*04b0*/  BSYNC.RECONVERGENT B1 ;  /* 0x0000000000017941 */ /* 0x000fea0003800200 */
.L_x_8649:
[----:B------:R-:W-:Y:S01]  /*04c0*/  IMAD.SHL.U32 R164, R17, 0x40, RZ ;  /* 0x0000004011a47824 */ /* 0x000fe200078e00ff */
[----:B------:R-:W-:Y:S01]  /*04d0*/  MOV R6, R160 ;  /* 0x000000a000067202 */ /* 0x000fe20000000f00 */
[----:B------:R-:W-:-:S03]  /*04e0*/  IMAD.MOV.U32 R7, RZ, RZ, 0x0 ;  /* 0x00000000ff077424 */ /* 0x000fc600078e00ff */
[----:B------:R-:W-:-:S13]  /*04f0*/  ISETP.GT.AND P0, PT, R21, R164, PT ;  /* 0x000000a41500720c */ /* 0x000fda0003f04270 */
[----:B-1234-:R-:W-:Y:S05]  /*0500*/  @!P0 RET.REL.NODEC R6 `(_ZN5flash24flash_fwd_splitkv_kernelI23Flash_fwd_kernel_traitsILi128ELi64ELi64ELi4ELb0ELb0EN7cutlass10bfloat16_tE19Flash_kernel_traitsILi128ELi64ELi64ELi4ES3_EELb0ELb0ELb0ELb0ELb1ELb0ELb0ELb0EEEvNS_16Flash_fwd_paramsE) ;  /* 0xfffffff806bc8950 */ /* 0x01efea0003c3ffff */
        /* <DEDUP_REMOVED lines=36> */
[----:B------:R-:W-:Y:S01]  /*0750*/  @!P0 IMAD.IADD R6, R15, 0x1, R6 ;  /* 0x000000010f068824 */ /* 0x000fe200078e0206 */
[----:B------:R-:W-:Y:S01]  /*0760*/  IADD3 R14, P3, PT, R14, R22, RZ ;  /* 0x000000160e0e7210 */ /* 0x000fe20007f7e0ff */
[----:B------:R-:W-:Y:S02]  /*0770*/  @P0 IMAD.IADD R6, R167, 0x1, R4 ;  /* 0x00000001a7060824 */ /* 0x000fe400078e0204 */
[----:B------:R-:W-:Y:S02]  /*0780*/  IMAD R0, R5, R0, R164 ;  /* 0x0000000005007224 */ /* 0x000fe400078e02a4 */
        /* <DEDUP_REMOVED lines=26> */
.L_x_8656:
[----:B------:R-:W-:Y:S05]  /*0930*/  BSYNC.RECONVERGENT B0 ;  /* 0x0000000000007941 */ /* 0x000fea0003800200 */
.L_x_8655:
        /* <DEDUP_REMOVED lines=18> */
.L_x_8658:
[----:B------:R-:W-:Y:S05]  /*0a60*/  BSYNC.RECONVERGENT B0 ;  /* 0x0000000000007941 */ /* 0x000fea0003800200 */
.L_x_8657:
        /* <DEDUP_REMOVED lines=14> */
.L_x_8660:
[----:B------:R-:W-:Y:S05]  /*0b50*/  BSYNC.RECONVERGENT B0 ;  /* 0x0000000000007941 */ /* 0x000fea0003800200 */
.L_x_8659:
        /* <DEDUP_REMOVED lines=14> */
.L_x_8662:
[----:B------:R-:W-:Y:S05]  /*0c40*/  BSYNC.RECONVERGENT B0 ;  /* 0x0000000000007941 */ /* 0x000fea0003800200 */
.L_x_8661:
[----:B------:R-:W-:Y:S01]  /*0c50*/  MOV R161, 0x0 ;  /* 0x0000000000a17802 */ /* 0x000fe20000000f00 */
[----:B------:R-:W-:Y:S04]  /*0c60*/  @!P6 ST.E desc[UR4][R4.64], R11 ;  /* 0x0000000b0400e985 */ /* 0x000fe8000c101904 */
[----:B------:R-:W-:Y:S04]  /*0c70*/  @!P5 ST.E desc[UR4][R4.64+0x40], R9 ;  /* 0x000040090400d985 */ /* 0x000fe8000c101904 */
[----:B------:R1:W-:Y:S02]  /*0c80*/  @!P4 ST.E desc[UR4][R4.64+0x80], R7 ;  /* 0x000080070400c985 */ /* 0x0003e4000c101904 */
[----:B-123-5:R-:W-:Y:S05]  /*0c90*/  @P3 RET.REL.NODEC R160 `(_ZN5flash24flash_fwd_splitkv_kernelI23Flash_fwd_kernel_traitsILi128ELi64ELi64ELi4ELb0ELb0EN7cutlass10bfloat16_tE19Flash_kernel_traitsILi128ELi64ELi64ELi4ES3_EELb0ELb0ELb0ELb0ELb1ELb0ELb0ELb0EEEvNS_16Flash_fwd_paramsE) ;  /* 0xfffffff0a0d83950 */ /* 0x02efea0003c3ffff */
[----:B------:R-:W-:Y:S02]  /*0ca0*/  MOV R3, 0x7f800000 ;  /* 0x7f80000000037802 */ /* 0x000fe40000000f00 */
[----:B------:R-:W-:-:S03]  /*0cb0*/  MOV R161, 0x0 ;  /* 0x0000000000a17802 */ /* 0x000fc60000000f00 */
[----:B------:R1:W-:Y:S02]  /*0cc0*/  ST.E desc[UR4][R4.64+0xc0], R3 ;  /* 0x0000c00304007985 */ /* 0x0003e4000c101904 */
[----:B-1----:R-:W-:Y:S05]  /*0cd0*/  RET.REL.NODEC R160 `(_ZN5flash24flash_fwd_splitkv_kernelI23Flash_fwd_kernel_traitsILi128ELi64ELi64ELi4ELb0ELb0EN7cutlass10bfloat16_tE19Flash_kernel_traitsILi128ELi64ELi64ELi4ES3_EELb0ELb0ELb0ELb0ELb1ELb0ELb0ELb0EEEvNS_16Flash_fwd_paramsE) ;  /* 0xfffffff0a0c87950 */ /* 0x002fea0003c3ffff */
.L_x_8654:
        /* <DEDUP_REMOVED lines=15> */
[----:B-1----:R-:W-:-:S03]  /*0dd0*/  LEA R5, R26, 0xffffffc0, 0x6 ;  /* 0xffffffc01a057811 */ /* 0x002fc600078e30ff */
        /* <DEDUP_REMOVED lines=28> */
[----:B------:R-:W-:-:S06]  /*0fa0*/  IMAD.WIDE.U32 R18, R12, R162, RZ ;  /* 0x000000a20c127225 */ /* 0x000fcc00078e00ff */
        /* <DEDUP_REMOVED lines=8> */
[----:B------:R1:W2:Y:S01]  /*1030*/  LD.E R4, desc[UR4][R18.64] ;  /* 0x0000000412047980 */ /* 0x0002a2000c101900 */
[----:B----4-:R-:W-:-:S04]  /*1040*/  IABS R6, R8 ;  /* 0x0000000800067213 */ /* 0x010fc80000000000 */
[----:B------:R-:W3:Y:S08]  /*1050*/  I2F.RP R7, R6 ;  /* 0x0000000600077306 */ /* 0x000ef00000209400 */
[----:B---3--:R-:W3:Y:S02]  /*1060*/  MUFU.RCP R36, R7 ;  /* 0x0000000700247308 */ /* 0x008ee40000001000 */
[----:B---3--:R-:W-:-:S06]  /*1070*/  IADD3 R36, PT, PT, R36, 0xffffffe, RZ ;  /* 0x0ffffffe24247810 */ /* 0x008fcc0007ffe0ff */
[----:B------:R-:W3:Y:S01]  /*1080*/  F2I.FTZ.U32.TRUNC.NTZ R37, R36 ;  /* 0x0000002400257305 */ /* 0x000ee2000021f000 */
[----:B-1----:R-:W-:Y:S02]  /*1090*/  IABS R18, R161 ;  /* 0x000000a100127213 */ /* 0x002fe40000000000 */
[----:B------:R-:W-:Y:S01]  /*10a0*/  IABS R0, R8 ;  /* 0x0000000800007213 */ /* 0x000fe20000000000 */
[----:B---3--:R-:W-:Y:S01]  /*10b0*/  IMAD.MOV R9, RZ, RZ, -R37 ;  /* 0x000000ffff097224 */ /* 0x008fe200078e0a25 */
[----:B------:R-:W-:-:S03]  /*10c0*/  MOV R36, RZ ;  /* 0x000000ff00247202 */ /* 0x000fc60000000f00 */
        /* <DEDUP_REMOVED lines=9> */
[----:B------:R-:W-:Y:S01]  /*1160*/  LOP3.LUT R6, R161, R8, RZ, 0x3c, !PT ;  /* 0x00000008a1067212 */ /* 0x000fe200078e3cff */
[----:B------:R-:W-:Y:S01]  /*1170*/  IMAD R5, R14, R12, R5 ;  /* 0x0000000c0e057224 */ /* 0x000fe200078e0205 */
[----:B------:R-:W-:Y:S02]  /*1180*/  @!P1 IADD3 R9, PT, PT, R9, 0x1, RZ ;  /* 0x0000000109099810 */ /* 0x000fe40007ffe0ff */
[----:B------:R-:W-:Y:S02]  /*1190*/  ISETP.GE.AND P0, PT, R6, RZ, PT ;  /* 0x000000ff0600720c */ /* 0x000fe40003f06270 */
[----:B------:R-:W-:Y:S01]  /*11a0*/  ISETP.NE.AND P1, PT, R8, RZ, PT ;  /* 0x000000ff0800720c */ /* 0x000fe20003f25270 */
[----:B------:R-:W-:Y:S01]  /*11b0*/  IMAD R6, R153, R5, RZ ;  /* 0x0000000599067224 */ /* 0x000fe200078e02ff */
[----:B------:R-:W-:-:S03]  /*11c0*/  SHF.R.S32.HI R11, RZ, 0x1f, R5 ;  /* 0x0000001fff0b7819 */ /* 0x000fc60000011405 */
[----:B------:R-:W-:Y:S02]  /*11d0*/  @P2 VIADD R9, R9, 0x1 ;  /* 0x0000000109092836 */ /* 0x000fe40000000000 */
[----:B------:R-:W-:-:S04]  /*11e0*/  IMAD R6, R152, R11, R6 ;  /* 0x0000000b98067224 */ /* 0x000fc800078e0206 */
[----:B------:R-:W-:Y:S02]  /*11f0*/  @!P0 IMAD.MOV R9, RZ, RZ, -R9 ;  /* 0x000000ffff098224 */ /* 0x000fe400078e0a09 */
[----:B------:R-:W-:Y:S02]  /*1200*/  @!P1 LOP3.LUT R9, RZ, R8, RZ, 0x33, !PT ;  /* 0x00000008ff099212 */ /* 0x000fe400078e33ff */
[----:B--2---:R-:W-:Y:S01]  /*1210*/  SHF.R.S32.HI R0, RZ, 0x1f, R4 ;  /* 0x0000001fff007819 */ /* 0x004fe20000011404 */
[-C--:B------:R-:W-:Y:S02]  /*1220*/  IMAD R7, R35, R4.reuse, RZ ;  /* 0x0000000423077224 */ /* 0x080fe400078e02ff */
[----:B------:R-:W-:-:S04]  /*1230*/  IMAD.WIDE.U32 R12, R34, R4, RZ ;  /* 0x00000004220c7225 */ /* 0x000fc800078e00ff */
[----:B------:R-:W-:-:S05]  /*1240*/  IMAD R7, R34, R0, R7 ;  /* 0x0000000022077224 */ /* 0x000fca00078e0207 */
[----:B------:R-:W-:-:S03]  /*1250*/  IADD3 R13, PT, PT, R13, R7, RZ ;  /* 0x000000070d0d7210 */ /* 0x000fc60007ffe0ff */
[----:B------:R-:W-:-:S05]  /*1260*/  IMAD.WIDE.U32 R12, R5, R152, R12 ;  /* 0x00000098050c7225 */ /* 0x000fca00078e000c */
[----:B------:R-:W-:Y:S01]  /*1270*/  IADD3 R13, PT, PT, R13, R6, RZ ;  /* 0x000000060d0d7210 */ /* 0x000fe20007ffe0ff */
[----:B------:R-:W-:Y:S01]  /*1280*/  IMAD R7, R33, R9, RZ ;  /* 0x0000000921077224 */ /* 0x000fe200078e02ff */
        /* <DEDUP_REMOVED lines=10> */
.L_x_8664:
        /* <DEDUP_REMOVED lines=8> */
[----:B------:R-:W-:-:S02]  /*13b0*/  IABS R18, R161 ;  /* 0x000000a100127213 */ /* 0x000fc40000000000 */
[----:B------:R-:W-:Y:S02]  /*13c0*/  CS2R R168, SRZ ;  /* 0x0000000000a87805 */ /* 0x000fe4000001ff00 */
[----:B-1----:R-:W-:-:S04]  /*13d0*/  IABS R5, R8 ;  /* 0x0000000800057213 */ /* 0x002fc80000000000 */
[----:B------:R-:W1:Y:S08]  /*13e0*/  I2F.RP R11, R5 ;  /* 0x00000005000b7306 */ /* 0x000e700000209400 */
[----:B-1----:R-:W1:Y:S02]  /*13f0*/  MUFU.RCP R6, R11 ;  /* 0x0000000b00067308 */ /* 0x002e640000001000 */
[----:B-1----:R-:W-:-:S06]  /*1400*/  IADD3 R6, PT, PT, R6, 0xffffffe, RZ ;  /* 0x0ffffffe06067810 */ /* 0x002fcc0007ffe0ff */
        /* <DEDUP_REMOVED lines=8> */
[----:B------:R-:W-:Y:S01]  /*1490*/  IMAD R4, R9, R4, R18 ;  /* 0x0000000409047224 */ /* 0x000fe200078e0212 */
[----:B------:R-:W-:-:S04]  /*14a0*/  @!P3 SHF.R.S32.HI R0, RZ, 0x1f, R13 ;  /* 0x0000001fff00b819 */ /* 0x000fc8000001140d */
[----:B------:R-:W-:Y:S01]  /*14b0*/  ISETP.GT.U32.AND P0, PT, R5, R4, PT ;  /* 0x000000040500720c */ /* 0x000fe20003f04070 */
[-C--:B--2---:R-:W-:Y:S02]  /*14c0*/  @!P3 IMAD R7, R153, R13.reuse, RZ ;  /* 0x0000000d9907b224 */ /* 0x084fe400078e02ff */
[----:B------:R-:W-:Y:S01]  /*14d0*/  @!P3 IMAD.WIDE.U32 R36, R152, R13, RZ ;  /* 0x0000000d9824b225 */ /* 0x000fe200078e00ff */
[----:B-----5:R-:W-:-:S03]  /*14e0*/  @!P3 SHF.R.S32.HI R6, RZ, 0x1f, R12 ;  /* 0x0000001fff06b819 */ /* 0x020fc6000001140c */
[----:B------:R-:W-:Y:S02]  /*14f0*/  @!P3 IMAD R0, R0, R152, R7 ;  /* 0x000000980000b224 */ /* 0x000fe400078e0207 */
[----:B---3--:R-:W-:Y:S02]  /*1500*/  @!P3 IMAD R11, R35, R12, RZ ;  /* 0x0000000c230bb224 */ /* 0x008fe400078e02ff */
[----:B------:R-:W-:Y:S01]  /*1510*/  @!P3 IMAD.IADD R37, R37, 0x1, R0 ;  /* 0x000000012525b824 */ /* 0x000fe200078e0200 */
[----:B------:R-:W-:Y:S01]  /*1520*/  @P3 IADD3 R0, PT, PT, R13, R14, RZ ;  /* 0x0000000e0d003210 */ /* 0x000fe20007ffe0ff */
[----:B------:R-:W-:Y:S02]  /*1530*/  @!P0 IMAD.IADD R4, R4, 0x1, -R5 ;  /* 0x0000000104048824 */ /* 0x000fe400078e0a05 */
[C---:B------:R-:W-:Y:S02]  /*1540*/  @!P3 IMAD R11, R34.reuse, R6, R11 ;  /* 0x00000006220bb224 */ /* 0x040fe400078e020b */
[----:B------:R-:W-:Y:S01]  /*1550*/  @!P3 IMAD.WIDE.U32 R6, R34, R12, R36 ;  /* 0x0000000c2206b225 */ /* 0x000fe200078e0024 */
[----:B------:R-:W-:-:S03]  /*1560*/  ISETP.GE.U32.AND P2, PT, R4, R5, PT ;  /* 0x000000050400720c */ /* 0x000fc60003f46070 */
[-C--:B------:R-:W-:Y:S02]  /*1570*/  @P3 IMAD R4, R153, R0.reuse, RZ ;  /* 0x0000000099043224 */ /* 0x080fe400078e02ff */
[----:B------:R-:W-:Y:S01]  /*1580*/  @P3 IMAD.WIDE.U32 R34, R152, R0, RZ ;  /* 0x0000000098223225 */ /* 0x000fe200078e00ff */
[----:B------:R-:W-:Y:S02]  /*1590*/  LOP3.LUT R0, R161, R8, RZ, 0x3c, !PT ;  /* 0x00000008a1007212 */ /* 0x000fe400078e3cff */
[----:B------:R-:W-:Y:S01]  /*15a0*/  @!P3 IADD3 R11, PT, PT, R7, R11, RZ ;  /* 0x0000000b070bb210 */ /* 0x000fe20007ffe0ff */
[----:B------:R-:W-:Y:S01]  /*15b0*/  @P3 IMAD.MOV.U32 R6, RZ, RZ, R34 ;  /* 0x000000ffff063224 */ /* 0x000fe200078e0022 */
[----:B------:R-:W-:Y:S02]  /*15c0*/  ISETP.GE.AND P1, PT, R0, RZ, PT ;  /* 0x000000ff0000720c */ /* 0x000fe40003f26270 */
[----:B------:R-:W-:Y:S02]  /*15d0*/  @!P0 IADD3 R9, PT, PT, R9, 0x1, RZ ;  /* 0x0000000109098810 */ /* 0x000fe40007ffe0ff */
[----:B------:R-:W-:-:S02]  /*15e0*/  @P3 IADD3 R11, PT, PT, R35, R4, RZ ;  /* 0x00000004230b3210 */ /* 0x000fc40007ffe0ff */
[----:B------:R-:W-:Y:S01]  /*15f0*/  ISETP.NE.AND P0, PT, R8, RZ, PT ;  /* 0x000000ff0800720c */ /* 0x000fe20003f05270 */
[----:B------:R-:W-:Y:S01]  /*1600*/  @!P3 IMAD R0, R25, R13, RZ ;  /* 0x0000000d1900b224 */ /* 0x000fe200078e02ff */
[----:B------:R-:W-:Y:S01]  /*1610*/  LEA R5, R26, 0xffffffc0, 0x6 ;  /* 0xffffffc01a057811 */ /* 0x000fe200078e30ff */
[----:B------:R-:W-:Y:S01]  /*1620*/  IMAD.MOV.U32 R35, RZ, RZ, R11 ;  /* 0x000000ffff237224 */ /* 0x000fe200078e000b */
[----:B------:R-:W-:Y:S02]  /*1630*/  @!P3 SHF.R.S32.HI R7, RZ, 0x1f, R13 ;  /* 0x0000001fff07b819 */ /* 0x000fe4000001140d */
[----:B------:R-:W-:Y:S02]  /*1640*/  MOV R34, R6 ;  /* 0x0000000600227202 */ /* 0x000fe40000000f00 */
[----:B------:R-:W-:Y:S01]  /*1650*/  @P2 IADD3 R9, PT, PT, R9, 0x1, RZ ;  /* 0x0000000109092810 */ /* 0x000fe20007ffe0ff */
[-C--:B------:R-:W-:Y:S02]  /*1660*/  IMAD R4, R153, R5.reuse, RZ ;  /* 0x0000000599047224 */ /* 0x080fe400078e02ff */
[----:B------:R-:W-:-:S04]  /*1670*/  IMAD.WIDE.U32 R34, R152, R5, R34 ;  /* 0x0000000598227225 */ /* 0x000fc800078e0022 */
[----:B------:R-:W-:Y:S02]  /*1680*/  @!P3 IMAD R0, R7, R24, R0 ;  /* 0x000000180700b224 */ /* 0x000fe400078e0200 */
[----:B------:R-:W-:Y:S01]  /*1690*/  @!P3 IMAD.WIDE.U32 R6, R24, R13, RZ ;  /* 0x0000000d1806b225 */ /* 0x000fe200078e00ff */
[----:B------:R-:W-:-:S03]  /*16a0*/  IADD3 R15, PT, PT, R35, R4, RZ ;  /* 0x00000004230f7210 */ /* 0x000fc60007ffe0ff */
[----:B------:R-:W-:Y:S01]  /*16b0*/  @!P1 IMAD.MOV R9, RZ, RZ, -R9 ;  /* 0x000000ffff099224 */ /* 0x000fe200078e0a09 */
[----:B------:R-:W-:Y:S02]  /*16c0*/  @!P0 LOP3.LUT R9, RZ, R8, RZ, 0x33, !PT ;  /* 0x00000008ff098212 */ /* 0x000fe400078e33ff */
[----:B------:R-:W-:Y:S01]  /*16d0*/  @P3 IADD3 R13, PT, PT, R13, R14, RZ ;  /* 0x0000000e0d0d3210 */ /* 0x000fe20007ffe0ff */
[----:B------:R-:W-:Y:S01]  /*16e0*/  IMAD.MOV.U32 R14, RZ, RZ, R34 ;  /* 0x000000ffff0e7224 */ /* 0x000fe200078e0022 */
[----:B------:R-:W-:Y:S01]  /*16f0*/  @!P3 IADD3 R35, PT, PT, R7, R0, RZ ;  /* 0x000000000723b210 */ /* 0x000fe20007ffe0ff */
[----:B----4-:R-:W-:Y:S01]  /*1700*/  @!P3 IMAD R0, R23, R12, RZ ;  /* 0x0000000c1700b224 */ /* 0x010fe200078e02ff */
[----:B------:R-:W-:Y:S01]  /*1710*/  @!P3 SHF.R.S32.HI R7, RZ, 0x1f, R12 ;  /* 0x0000001fff07b819 */ /* 0x000fe2000001140c */
[----:B------:R-:W-:Y:S01]  /*1720*/  IMAD R11, R33, R9, RZ ;  /* 0x00000009210b7224 */ /* 0x000fe200078e02ff */
[----:B------:R-:W-:Y:S02]  /*1730*/  @!P3 MOV R34, R6 ;  /* 0x000000060022b202 */ /* 0x000fe40000000f00 */
[----:B------:R-:W-:Y:S01]  /*1740*/  SHF.R.S32.HI R4, RZ, 0x1f, R9 ;  /* 0x0000001fff047819 */ /* 0x000fe20000011409 */
[----:B------:R-:W-:-:S02]  /*1750*/  @!P3 IMAD R0, R22, R7, R0 ;  /* 0x000000071600b224 */ /* 0x000fc400078e0200 */
        /* <DEDUP_REMOVED lines=11> */
[----:B------:R-:W-:-:S02]  /*1810*/  MOV R11, RZ ;  /* 0x000000ff000b7202 */ /* 0x000fc40000000f00 */
.L_x_8665:
[----:B------:R-:W-:Y:S05]  /*1820*/  BSYNC.RECONVERGENT B0 ;  /* 0x0000000000007941 */ /* 0x000fea0003800200 */
.L_x_8663:
        /* <DEDUP_REMOVED lines=12> */
[----:B------:R-:W-:Y:S02]  /*18f0*/  IMAD.MOV.U32 R40, RZ, RZ, RZ ;  /* 0x000000ffff287224 */ /* 0x000fe400078e00ff */
        /* <DEDUP_REMOVED lines=10> */
[----:B------:R-:W1:Y:S01]  /*19a0*/  S2R R9, SR_CgaCtaId ;  /* 0x0000000000097919 */ /* 0x000e620000008800 */
[----:B------:R-:W-:Y:S01]  /*19b0*/  LOP3.LUT R4, R161, R8, RZ, 0x3c, !PT ;  /* 0x00000008a1047212 */ /* 0x000fe200078e3cff */
[----:B------:R-:W-:Y:S01]  /*19c0*/  @!P1 VIADD R19, R19, 0x1 ;  /* 0x0000000113139836 */ /* 0x000fe20000000000 */
[----:B------:R-:W-:Y:S02]  /*19d0*/  ISETP.NE.AND P1, PT, R8, RZ, PT ;  /* 0x000000ff0800720c */ /* 0x000fe40003f25270 */
[----:B------:R-:W-:Y:S01]  /*19e0*/  ISETP.GE.AND P0, PT, R4, RZ, PT ;  /* 0x000000ff0400720c */ /* 0x000fe20003f06270 */
[----:B-----5:R-:W-:Y:S02]  /*19f0*/  IMAD R18, R11, R24, RZ ;  /* 0x000000180b127224 */ /* 0x020fe400078e02ff */
[----:B------:R-:W-:-:S03]  /*1a00*/  IMAD.SHL.U32 R4, R10, 0x8, RZ ;  /* 0x000000080a047824 */ /* 0x000fc600078e00ff */
[----:B------:R-:W-:Y:S02]  /*1a10*/  @P3 VIADD R19, R19, 0x1 ;  /* 0x0000000113133836 */ /* 0x000fe40000000000 */
[C---:B------:R-:W-:Y:S02]  /*1a20*/  IMAD R11, R5.reuse, R25, R18 ;  /* 0x00000019050b7224 */ /* 0x040fe400078e0212 */
[----:B------:R-:W-:-:S04]  /*1a30*/  IMAD.WIDE.U32 R40, R5, R24, RZ ;  /* 0x0000001805287225 */ /* 0x000fc800078e00ff */
[----:B------:R-:W-:Y:S01]  /*1a40*/  @!P0 IMAD.MOV R19, RZ, RZ, -R19 ;  /* 0x000000ffff138224 */ /* 0x000fe200078e0a13 */
[----:B------:R-:W-:Y:S01]  /*1a50*/  @!P1 LOP3.LUT R19, RZ, R8, RZ, 0x33, !PT ;  /* 0x00000008ff139212 */ /* 0x000fe200078e33ff */
[----:B------:R-:W-:Y:S01]  /*1a60*/  IMAD.IADD R8, R41, 0x1, R11 ;  /* 0x0000000129087824 */ /* 0x000fe200078e020b */
[----:B------:R-:W-:Y:S02]  /*1a70*/  LOP3.LUT R5, R4, 0x38, RZ, 0xc0, !PT ;  /* 0x0000003804057812 */ /* 0x000fe400078ec0ff */
[----:B------:R-:W-:Y:S01]  /*1a80*/  SHF.R.S32.HI R18, RZ, 0x1f, R19 ;  /* 0x0000001fff127819 */ /* 0x000fe20000011413 */
[-C--:B------:R-:W-:Y:S01]  /*1a90*/  IMAD R11, R39, R19.reuse, RZ ;  /* 0x00000013270b7224 */ /* 0x080fe200078e02ff */
[----:B------:R-:W-:Y:S01]  /*1aa0*/  IADD3 R16, P1, P0, R40, R16, R5 ;  /* 0x0000001028107210 */ /* 0x000fe2000783e005 */
[----:B------:R-:W-:Y:S01]  /*1ab0*/  IMAD.WIDE.U32 R40, R38, R19, RZ ;  /* 0x0000001326287225 */ /* 0x000fe200078e00ff */
[----:B------:R-:W-:-:S03]  /*1ac0*/  MOV R20, 0x400 ;  /* 0x0000040000147802 */ /* 0x000fc60000000f00 */
[----:B------:R-:W-:Y:S01]  /*1ad0*/  IMAD R11, R18, R38, R11 ;  /* 0x00000026120b7224 */ /* 0x000fe200078e020b */
[----:B-1----:R-:W-:Y:S02]  /*1ae0*/  LEA R9, R9, R20, 0x18 ;  /* 0x0000001409097211 */ /* 0x002fe400078ec0ff */
[----:B------:R-:W-:Y:S01]  /*1af0*/  IADD3.X R15, PT, PT, R8, R15, RZ, P1, P0 ;  /* 0x0000000f080f7210 */ /* 0x000fe20000fe04ff */
[----:B------:R-:W-:Y:S01]  /*1b00*/  IMAD.IADD R20, R41, 0x1, R11 ;  /* 0x0000000129147824 */ /* 0x000fe200078e020b */
[----:B------:R-:W-:Y:S01]  /*1b10*/  IADD3 R16, P0, PT, R16, R40, RZ ;  /* 0x0000002810107210 */ /* 0x000fe20007f1e0ff */
[----:B------:R-:W-:Y:S01]  /*1b20*/  IMAD.MOV.U32 R19, RZ, RZ, RZ ;  /* 0x000000ffff137224 */ /* 0x000fe200078e00ff */
[----:B------:R-:W-:Y:S01]  /*1b30*/  SHF.R.U32.HI R18, RZ, 0x3, R10 ;  /* 0x00000003ff127819 */ /* 0x000fe2000001160a */
[----:B------:R-:W-:-:S04]  /*1b40*/  IMAD.IADD R154, R21, 0x1, -R164 ;  /* 0x00000001159a7824 */ /* 0x000fc800078e0aa4 */
[----:B------:R-:W-:-:S04]  /*1b50*/  IMAD.WIDE.U32 R38, R17, 0x40, R18 ;  /* 0x0000004011267825 */ /* 0x000fc800078e0012 */
[----:B------:R-:W-:Y:S01]  /*1b60*/  IMAD.X R17, R15, 0x1, R20, P0 ;  /* 0x000000010f117824 */ /* 0x000fe200000e0614 */
[----:B------:R-:W-:Y:S01]  /*1b70*/  IADD3 R20, P0, PT, R5, R14, RZ ;  /* 0x0000000e05147210 */ /* 0x000fe20007f1e0ff */
[----:B------:R-:W-:-:S04]  /*1b80*/  VIADD R15, R18, 0x10 ;  /* 0x00000010120f7836 */ /* 0x000fc80000000000 */
[----:B------:R-:W-:Y:S01]  /*1b90*/  IMAD.X R21, RZ, RZ, R0, P0 ;  /* 0x000000ffff157224 */ /* 0x000fe200000e0600 */
[----:B------:R-:W-:Y:S01]  /*1ba0*/  ISETP.GE.AND P4, PT, R15, R154, PT ;  /* 0x0000009a0f00720c */ /* 0x000fe20003f86270 */
[----:B------:R-:W-:Y:S01]  /*1bb0*/  IMAD R155, R153, R18, RZ ;  /* 0x00000012999b7224 */ /* 0x000fe200078e02ff */
[C---:B------:R-:W-:Y:S01]  /*1bc0*/  ISETP.GE.AND P6, PT, R18.reuse, R154, PT ;  /* 0x0000009a1200720c */ /* 0x040fe20003fc6270 */
[----:B------:R-:W-:-:S04]  /*1bd0*/  IMAD.WIDE.U32 R20, R18, R152, R20 ;  /* 0x0000009812147225 */ /* 0x000fc800078e0014 */
[----:B------:R-:W-:Y:S01]  /*1be0*/  IMAD.IADD R155, R21, 0x1, R155 ;  /* 0x00000001159b7824 */ /* 0x000fe200078e029b */
[----:B------:R-:W-:-:S04]  /*1bf0*/  LOP3.LUT R31, R4, 0x1c0, RZ, 0xc0, !PT ;  /* 0x000001c0041f7812 */ /* 0x000fc800078ec0ff */
[----:B------:R-:W-:-:S04]  /*1c00*/  LOP3.LUT R31, R31, 0x38, R10, 0xf8, !PT ;  /* 0x000000381f1f7812 */ /* 0x000fc800078ef80a */
[----:B------:R-:W-:Y:S02]  /*1c10*/  LOP3.LUT R31, R31, 0x38, R4, 0x78, !PT ;  /* 0x000000381f1f7812 */ /* 0x000fe400078e7804 */
[----:B------:R-:W-:Y:S01]  /*1c20*/  LEA R163, R26, 0xffffffc0, 0x6 ;  /* 0xffffffc01aa37811 */ /* 0x000fe200078e30ff */
[----:B--2---:R-:W-:-:S04]  /*1c30*/  @P2 IMAD.WIDE.U32 R40, R22, R166, RZ ;  /* 0x000000a616282225 */ /* 0x004fc800078e00ff */
[----:B------:R-:W-:Y:S02]  /*1c40*/  @P2 IMAD R11, R23, R166, RZ ;  /* 0x000000a6170b2224 */ /* 0x000fe400078e02ff */
[-C--:B---3--:R-:W-:Y:S02]  /*1c50*/  @!P2 IMAD R8, R37, R162.reuse, RZ ;  /* 0x000000a22508a224 */ /* 0x088fe400078e02ff */
[----:B------:R-:W-:-:S04]  /*1c60*/  @!P2 IMAD.WIDE.U32 R36, R36, R162, RZ ;  /* 0x000000a22424a225 */ /* 0x000fc800078e00ff */
[----:B------:R-:W-:Y:S02]  /*1c70*/  @P2 IMAD.MOV.U32 R36, RZ, RZ, R40 ;  /* 0x000000ffff242224 */ /* 0x000fe400078e0028 */
[----:B------:R-:W-:-:S03]  /*1c80*/  @!P2 IMAD.IADD R8, R37, 0x1, R8 ;  /* 0x000000012508a824 */ /* 0x000fc600078e0208 */
[----:B------:R-:W-:Y:S01]  /*1c90*/  IADD3 R42, P3, PT, R5, R36, RZ ;  /* 0x00000024052a7210 */ /* 0x000fe20007f7e0ff */
[C---:B------:R-:W-:Y:S02]  /*1ca0*/  VIADD R5, R18.reuse, 0x20 ;  /* 0x0000002012057836 */ /* 0x040fe40000000000 */
[----:B------:R-:W-:Y:S02]  /*1cb0*/  @P2 IMAD.IADD R8, R41, 0x1, R11 ;  /* 0x0000000129082824 */ /* 0x000fe400078e020b */
[----:B------:R-:W-:Y:S01]  /*1cc0*/  VIADD R11, R18, 0x30 ;  /* 0x00000030120b7836 */ /* 0x000fe20000000000 */
[----:B------:R-:W-:-:S04]  /*1cd0*/  ISETP.GE.AND P0, PT, R5, R154, PT ;  /* 0x0000009a0500720c */ /* 0x000fc80003f06270 */
[----:B------:R-:W-:Y:S01]  /*1ce0*/  ISETP.GE.AND P1, PT, R11, R154, PT ;  /* 0x0000009a0b00720c */ /* 0x000fe20003f26270 */
[----:B------:R-:W-:Y:S01]  /*1cf0*/  IMAD.X R43, RZ, RZ, R8, P3 ;  /* 0x000000ffff2b7224 */ /* 0x000fe200018e0608 */
[----:B------:R-:W-:Y:S01]  /*1d00*/  LEA R156, P3, R20, R32, 0x1 ;  /* 0x00000020149c7211 */ /* 0x000fe200078608ff */
[--C-:B------:R-:W-:Y:S01]  /*1d10*/  @!P2 IMAD.MOV.U32 R36, RZ, RZ, R22.reuse ;  /* 0x000000ffff24a224 */ /* 0x100fe200078e0016 */
[----:B------:R-:W-:Y:S01]  /*1d20*/  @!P4 IADD3 R8, P5, PT, R38, 0x10, RZ ;  /* 0x000000102608c810 */ /* 0x000fe20007fbe0ff */
[----:B------:R-:W-:Y:S01]  /*1d30*/  @P2 IMAD.MOV.U32 R36, RZ, RZ, R22 ;  /* 0x000000ffff242224 */ /* 0x000fe200078e0016 */
[----:B------:R-:W-:Y:S01]  /*1d40*/  LEA.HI.X R155, R20, R33, R155, 0x1, P3 ;  /* 0x00000021149b7211 */ /* 0x000fe200018f0c9b */
[----:B------:R-:W-:Y:S02]  /*1d50*/  @!P2 IMAD.MOV.U32 R37, RZ, RZ, R23 ;  /* 0x000000ffff25a224 */ /* 0x000fe400078e0017 */
[----:B----4-:R-:W-:Y:S01]  /*1d60*/  IMAD R0, R35, R161, RZ ;  /* 0x000000a123007224 */ /* 0x010fe200078e02ff */
[----:B------:R-:W-:Y:S01]  /*1d70*/  @!P0 IADD3 R14, P3, PT, R38, 0x20, RZ ;  /* 0x00000020260e8810 */ /* 0x000fe20007f7e0ff */
[----:B------:R-:W-:-:S04]  /*1d80*/  IMAD.WIDE.U32 R42, R161, R34, R42 ;  /* 0x00000022a12a7225 */ /* 0x000fc800078e002a */
[----:B------:R-:W-:Y:S01]  /*1d90*/  @P2 IMAD.MOV.U32 R37, RZ, RZ, R23 ;  /* 0x000000ffff252224 */ /* 0x000fe200078e0017 */
[----:B------:R-:W-:Y:S01]  /*1da0*/  @!P1 IADD3 R22, P2, PT, R38, 0x30, RZ ;  /* 0x0000003026169810 */ /* 0x000fe20007f5e0ff */
[----:B------:R-:W-:Y:S02]  /*1db0*/  @!P6 IMAD R23, R39, R36, RZ ;  /* 0x000000242717e224 */ /* 0x000fe400078e02ff */
[----:B------:R-:W-:Y:S02]  /*1dc0*/  IMAD.IADD R43, R43, 0x1, R0 ;  /* 0x000000012b2b7824 */ /* 0x000fe400078e0200 */
[--C-:B------:R-:W-:Y:S02]  /*1dd0*/  @!P4 IMAD.X R21, RZ, RZ, R39.reuse, P5 ;  /* 0x000000ffff15c224 */ /* 0x100fe400028e0627 */
[--C-:B------:R-:W-:Y:S02]  /*1de0*/  @!P0 IMAD.X R19, RZ, RZ, R39.reuse, P3 ;  /* 0x000000ffff138224 */ /* 0x100fe400018e0627 */
[----:B------:R-:W-:-:S02]  /*1df0*/  @!P1 IMAD.X R20, RZ, RZ, R39, P2 ;  /* 0x000000ffff149224 */ /* 0x000fc400010e0627 */
[C---:B------:R-:W-:Y:S02]  /*1e00*/  @!P6 IMAD R0, R38.reuse, R37, R23 ;  /* 0x000000252600e224 */ /* 0x040fe400078e0217 */
[--C-:B------:R-:W-:Y:S02]  /*1e10*/  @!P4 IMAD.MOV.U32 R40, RZ, RZ, R42.reuse ;  /* 0x000000ffff28c224 */ /* 0x100fe400078e002a */
[--C-:B------:R-:W-:Y:S02]  /*1e20*/  @!P4 IMAD.MOV.U32 R41, RZ, RZ, R43.reuse ;  /* 0x000000ffff29c224 */ /* 0x100fe400078e002b */
[-C--:B------:R-:W-:Y:S02]  /*1e30*/  @!P4 IMAD R21, R21, R36.reuse, RZ ;  /* 0x000000241515c224 */ /* 0x080fe400078e02ff */
[----:B------:R-:W-:-:S04]  /*1e40*/  @!P6 IMAD.WIDE.U32 R38, R38, R36, R42 ;  /* 0x000000242626e225 */ /* 0x000fc800078e002a */
[--C-:B------:R-:W-:Y:S02]  /*1e50*/  @!P0 IMAD.MOV.U32 R34, RZ, RZ, R42.reuse ;  /* 0x000000ffff228224 */ /* 0x100fe400078e002a */
[--C-:B------:R-:W-:Y:S02]  /*1e60*/  @!P0 IMAD.MOV.U32 R35, RZ, RZ, R43.reuse ;  /* 0x000000ffff238224 */ /* 0x100fe400078e002b */
[----:B------:R-:W-:Y:S02]  /*1e70*/  @!P0 IMAD R19, R19, R36, RZ ;  /* 0x0000002413138224 */ /* 0x000fe400078e02ff */
[----:B------:R-:W-:Y:S01]  /*1e80*/  @!P1 IMAD.MOV.U32 R32, RZ, RZ, R42 ;  /* 0x000000ffff209224 */ /* 0x000fe200078e002a */
[----:B------:R-:W-:Y:S01]  /*1e90*/  @!P6 LEA R42, P2, R38, R6, 0x1 ;  /* 0x00000006262ae211 */ /* 0x000fe200078408ff */
[----:B------:R-:W-:Y:S02]  /*1ea0*/  @!P1 IMAD.MOV.U32 R33, RZ, RZ, R43 ;  /* 0x000000ffff219224 */ /* 0x000fe400078e002b */
[----:B------:R-:W-:-:S02]  /*1eb0*/  @!P4 IMAD R21, R37, R8, R21 ;  /* 0x000000082515c224 */ /* 0x000fc400078e0215 */
[----:B------:R-:W-:-:S04]  /*1ec0*/  @!P4 IMAD.WIDE.U32 R40, R36, R8, R40 ;  /* 0x000000082428c225 */ /* 0x000fc800078e0028 */
[----:B------:R-:W-:Y:S02]  /*1ed0*/  @!P1 IMAD R23, R20, R36, RZ ;  /* 0x0000002414179224 */ /* 0x000fe400078e02ff */
[----:B------:R-:W-:Y:S02]  /*1ee0*/  @!P6 IMAD.IADD R27, R39, 0x1, R0 ;  /* 0x00000001271be824 */ /* 0x000fe400078e0200 */
[-C--:B------:R-:W-:Y:S02]  /*1ef0*/  @!P0 IMAD R19, R37, R14.reuse, R19 ;  /* 0x0000000e25138224 */ /* 0x080fe400078e0213 */
[----:B------:R-:W-:Y:S01]  /*1f00*/  @!P0 IMAD.WIDE.U32 R34, R36, R14, R34 ;  /* 0x0000000e24228225 */ /* 0x000fe200078e0022 */
[----:B------:R-:W-:-:S03]  /*1f10*/  @!P6 LEA.HI.X R43, R38, R7, R27, 0x1, P2 ;  /* 0x00000007262be211 */ /* 0x000fc600010f0c1b */
[-C--:B------:R-:W-:Y:S02]  /*1f20*/  @!P1 IMAD R0, R37, R22.reuse, R23 ;  /* 0x0000001625009224 */ /* 0x080fe400078e0217 */
[----:B------:R-:W-:Y:S01]  /*1f30*/  @!P1 IMAD.WIDE.U32 R32, R36, R22, R32 ;  /* 0x0000001624209225 */ /* 0x000fe200078e0020 */
[----:B------:R-:W-:-:S03]  /*1f40*/  @!P4 LEA R22, P3, R40, R6, 0x1 ;  /* 0x000000062816c211 */ /* 0x000fc600078608ff */
[----:B------:R-:W-:Y:S01]  /*1f50*/  @!P4 IMAD.IADD R21, R41, 0x1, R21 ;  /* 0x000000012915c824 */ /* 0x000fe200078e0215 */
[-C--:B------:R-:W-:Y:S01]  /*1f60*/  @!P0 LEA R20, P2, R34, R6.reuse, 0x1 ;  /* 0x0000000622148211 */ /* 0x080fe200078408ff */
[----:B------:R-:W-:Y:S01]  /*1f70*/  @!P0 IMAD.IADD R19, R35, 0x1, R19 ;  /* 0x0000000123138824 */ /* 0x000fe200078e0213 */
[----:B------:R-:W-:Y:S02]  /*1f80*/  LOP3.LUT R8, R31, 0x1e00, R4, 0xf8, !PT ;  /* 0x00001e001f087812 */ /* 0x000fe400078ef804 */
[-C--:B------:R-:W-:Y:S01]  /*1f90*/  @!P4 LEA.HI.X R23, R40, R7.reuse, R21, 0x1, P3 ;  /* 0x000000072817c211 */ /* 0x080fe200018f0c15 */
[----:B------:R-:W-:Y:S01]  /*1fa0*/  IMAD.IADD R14, R30, 0x1, -R163 ;  /* 0x000000011e0e7824 */ /* 0x000fe200078e0aa3 */
[----:B------:R-:W-:Y:S01]  /*1fb0*/  @!P0 LEA.HI.X R21, R34, R7, R19, 0x1, P2 ;  /* 0x0000000722158211 */ /* 0x000fe200010f0c13 */
[----:B------:R-:W-:Y:S01]  /*1fc0*/  @!P1 IMAD.IADD R19, R33, 0x1, R0 ;  /* 0x0000000121139824 */ /* 0x000fe200078e0200 */
[----:B------:R-:W-:Y:S01]  /*1fd0*/  @!P1 LEA R34, P3, R32, R6, 0x1 ;  /* 0x0000000620229211 */ /* 0x000fe200078608ff */
[----:B------:R-:W-:Y:S01]  /*1fe0*/  IMAD R165, R8, 0x2, R9 ;  /* 0x0000000208a57824 */ /* 0x000fe200078e0209 */
[----:B------:R-:W-:-:S02]  /*1ff0*/  ISETP.GE.AND P5, PT, R15, R14, PT ;  /* 0x0000000e0f00720c */ /* 0x000fc40003fa6270 */
[----:B------:R-:W-:Y:S02]  /*2000*/  @!P1 LEA.HI.X R35, R32, R7, R19, 0x1, P3 ;  /* 0x0000000720239211 */ /* 0x000fe400018f0c13 */
[----:B------:R-:W-:Y:S01]  /*2010*/  @!PT LDS RZ, [RZ] ;  /* 0x00000000fffff984 */ /* 0x000fe20000000800 */
[----:B------:R-:W-:Y:S01]  /*2020*/  @!PT LDS RZ, [RZ] ;  /* 0x00000000fffff984 */ /* 0x000fe20000000800 */
[----:B------:R-:W-:Y:S01]  /*2030*/  @!PT LDS RZ, [RZ] ;  /* 0x00000000fffff984 */ /* 0x000fe20000000800 */
[----:B------:R-:W-:Y:S01]  /*2040*/  @!P6 LDGSTS.E.BYPASS.LTC128B.128 [R165], desc[UR4][R42.64] ;  /* 0x000000002aa5efae */ /* 0x000fe2000b981a04 */
[----:B------:R-:W-:-:S03]  /*2050*/  ISETP.GE.AND P3, PT, R11, R14, PT ;  /* 0x0000000e0b00720c */ /* 0x000fc60003f66270 */
[----:B------:R-:W-:Y:S01]  /*2060*/  @!P6 LDGSTS.E.BYPASS.LTC128B.128 [R165+0x2000], desc[UR4][R42.64+0x80] ;  /* 0x020000802aa5efae */ /* 0x000fe2000b981a04 */
[----:B------:R-:W-:-:S03]  /*2070*/  ISETP.GE.AND P6, PT, R18, R14, PT ;  /* 0x0000000e1200720c */ /* 0x000fc60003fc6270 */
[----:B------:R-:W-:Y:S01]  /*2080*/  @!P4 LDGSTS.E.BYPASS.LTC128B.128 [R165+0x800], desc[UR4][R22.64] ;  /* 0x0080000016a5cfae */ /* 0x000fe2000b981a04 */
[----:B------:R-:W-:-:S03]  /*2090*/  IMAD.SHL.U32 R6, R152, 0x10, RZ ;  /* 0x0000001098067824 */ /* 0x000fc600078e00ff */
[----:B------:R-:W-:Y:S01]  /*20a0*/  @!P4 LDGSTS.E.BYPASS.LTC128B.128 [R165+0x2800], desc[UR4][R22.64+0x80] ;  /* 0x0280008016a5cfae */ /* 0x000fe2000b981a04 */
[----:B------:R-:W-:-:S03]  /*20b0*/  ISETP.GE.AND P4, PT, R5, R14, PT ;  /* 0x0000000e0500720c */ /* 0x000fc60003f86270 */
[----:B------:R-:W-:Y:S01]  /*20c0*/  @!P0 LDGSTS.E.BYPASS.LTC128B.128 [R165+0x1000], desc[UR4][R20.64] ;  /* 0x0100000014a58fae */ /* 0x000fe2000b981a04 */
[----:B------:R-:W-:-:S03]  /*20d0*/  SHF.L.U64.HI R8, R152, 0x4, R153 ;  /* 0x0000000498087819 */ /* 0x000fc60000010299 */
[----:B------:R1:W-:Y:S01]  /*20e0*/  @!P0 LDGSTS.E.BYPASS.LTC128B.128 [R165+0x3000], desc[UR4][R20.64+0x80] ;  /* 0x0300008014a58fae */ /* 0x0003e2000b981a04 */
[C---:B------:R-:W-:Y:S01]  /*20f0*/  @!P5 LEA R32, P0, R6.reuse, R156, 0x1 ;  /* 0x0000009c0620d211 */ /* 0x040fe200078008ff */
[----:B------:R-:W-:Y:S02]  /*2100*/  @!P6 IMAD.MOV.U32 R157, RZ, RZ, R155 ;  /* 0x000000ffff9de224 */ /* 0x000fe400078e009b */
[----:B------:R2:W-:Y:S01]  /*2110*/  @!P1 LDGSTS.E.BYPASS.LTC128B.128 [R165+0x1800], desc[UR4][R34.64] ;  /* 0x0180000022a59fae */ /* 0x0005e2000b981a04 */
[----:B------:R-:W-:Y:S01]  /*2120*/  @!P5 LEA.HI.X R33, R6, R155, R8, 0x1, P0 ;  /* 0x0000009b0621d211 */ /* 0x000fe200000f0c08 */
[----:B------:R-:W-:Y:S02]  /*2130*/  @!P3 IMAD R0, R153, 0x60, RZ ;  /* 0x000000609900b824 */ /* 0x000fe400078e02ff */
[----:B------:R2:W-:Y:S04]  /*2140*/  @!P1 LDGSTS.E.BYPASS.LTC128B.128 [R165+0x3800], desc[UR4][R34.64+0x80] ;  /* 0x0380008022a59fae */ /* 0x0005e8000b981a04 */
[----:B------:R2:W-:Y:S01]  /*2150*/  @!P6 LDGSTS.E.BYPASS.LTC128B.128 [R165+0x4000], desc[UR4][R156.64] ;  /* 0x040000009ca5efae */ /* 0x0005e2000b981a04 */
[----:B------:R-:W-:-:S03]  /*2160*/  ISETP.GE.AND P2, PT, R15, R14, PT ;  /* 0x0000000e0f00720c */ /* 0x000fc60003f46270 */
[----:B------:R2:W-:Y:S01]  /*2170*/  @!P6 LDGSTS.E.BYPASS.LTC128B.128 [R165+0x6000], desc[UR4][R156.64+0x80] ;  /* 0x060000809ca5efae */ /* 0x0005e2000b981a04 */
[----:B------:R-:W-:-:S03]  /*2180*/  ISETP.GE.AND P1, PT, R5, R14, PT ;  /* 0x0000000e0500720c */ /* 0x000fc60003f26270 */
[----:B------:R2:W-:Y:S04]  /*2190*/  @!P5 LDGSTS.E.BYPASS.LTC128B.128 [R165+0x4800], desc[UR4][R32.64] ;  /* 0x0480000020a5dfae */ /* 0x0005e8000b981a04 */
[----:B------:R2:W-:Y:S01]  /*21a0*/  @!P5 LDGSTS.E.BYPASS.LTC128B.128 [R165+0x6800], desc[UR4][R32.64+0x80] ;  /* 0x0680008020a5dfae */ /* 0x0005e2000b981a04 */
[----:B-1----:R-:W-:Y:S02]  /*21b0*/  @!P3 IMAD.MOV.U32 R20, RZ, RZ, R156 ;  /* 0x000000ffff14b224 */ /* 0x002fe400078e009c */
[----:B------:R-:W-:Y:S02]  /*21c0*/  @!P3 IMAD.MOV.U32 R21, RZ, RZ, R155 ;  /* 0x000000ffff15b224 */ /* 0x000fe400078e009b */
[C---:B------:R-:W-:Y:S01]  /*21d0*/  @!P3 IMAD.WIDE.U32 R22, R152.reuse, 0x60, R20 ;  /* 0x000000609816b825 */ /* 0x040fe200078e0014 */
[----:B------:R-:W-:-:S02]  /*21e0*/  @!P4 LEA R20, P0, R152, R156, 0x6 ;  /* 0x0000009c9814c211 */ /* 0x000fc400078030ff */
[----:B------:R-:W-:Y:S02]  /*21f0*/  ISETP.GE.AND P5, PT, R11, R14, PT ;  /* 0x0000000e0b00720c */ /* 0x000fe40003fa6270 */
[----:B------:R-:W-:Y:S01]  /*2200*/  @!P4 LEA.HI.X R21, R152, R155, R153, 0x6, P0 ;  /* 0x0000009b9815c211 */ /* 0x000fe200000f3499 */
[----:B------:R-:W-:Y:S02]  /*2210*/  @!P3 IMAD.IADD R15, R23, 0x1, R0 ;  /* 0x00000001170fb824 */ /* 0x000fe400078e0200 */
[----:B------:R-:W-:Y:S02]  /*2220*/  @!P3 IMAD.MOV.U32 R14, RZ, RZ, R22 ;  /* 0x000000ffff0eb224 */ /* 0x000fe400078e0016 */
[----:B------:R2:W-:Y:S04]  /*2230*/  @!P4 LDGSTS.E.BYPASS.LTC128B.128 [R165+0x5000], desc[UR4][R20.64] ;  /* 0x0500000014a5cfae */ /* 0x0005e8000b981a04 */
[----:B------:R2:W-:Y:S04]  /*2240*/  @!P4 LDGSTS.E.BYPASS.LTC128B.128 [R165+0x7000], desc[UR4][R20.64+0x80] ;  /* 0x0700008014a5cfae */ /* 0x0005e8000b981a04 */
[----:B------:R2:W-:Y:S04]  /*2250*/  @!P3 LDGSTS.E.BYPASS.LTC128B.128 [R165+0x5800], desc[UR4][R14.64] ;  /* 0x058000000ea5bfae */ /* 0x0005e8000b981a04 */
[----:B------:R2:W-:Y:S04]  /*2260*/  @!P3 LDGSTS.E.BYPASS.LTC128B.128 [R165+0x7800], desc[UR4][R14.64+0x80] ;  /* 0x078000800ea5bfae */ /* 0x0005e8000b981a04 */
[----:B------:R-:W0:Y:S01]  /*2270*/  LDGDEPBAR ;  /* 0x00000000000079af */ /* 0x000e220000000000 */
[----:B------:R-:W-:-:S04]  /*2280*/  IMAD.WIDE.U32 R16, R18, R24, R16 ;  /* 0x0000001812107225 */ /* 0x000fc800078e0010 */
[----:B------:R-:W-:Y:S02]  /*2290*/  IMAD R159, R25, R18, RZ ;  /* 0x00000012199f7224 */ /* 0x000fe400078e02ff */
[----:B------:R-:W-:Y:S01]  /*22a0*/  IMAD.SHL.U32 R11, R10, 0x40, RZ ;  /* 0x000000400a0b7824 */ /* 0x000fe200078e00ff */
[----:B------:R-:W-:Y:S01]  /*22b0*/  LEA R158, P0, R16, R12, 0x1 ;  /* 0x0000000c109e7211 */ /* 0x000fe200078008ff */
[----:B------:R-:W-:Y:S01]  /*22c0*/  IMAD.IADD R159, R17, 0x1, R159 ;  /* 0x00000001119f7824 */ /* 0x000fe200078e029f */
[----:B------:R-:W-:Y:S02]  /*22d0*/  SHF.R.U32.HI R12, RZ, 0x1, R10 ;  /* 0x00000001ff0c7819 */ /* 0x000fe4000001160a */
[----:B------:R-:W-:Y:S01]  /*22e0*/  LOP3.LUT R7, R11, 0x1c0, RZ, 0xc0, !PT ;  /* 0x000001c00b077812 */ /* 0x000fe200078ec0ff */
[----:B------:R-:W-:-:S08]  /*22f0*/  DEPBAR.LE SB0, 0x0 ;  /* 0x000080000000791a */ /* 0x000fd00000000000 */
[----:B------:R-:W-:Y:S05]  /*2300*/  WARPSYNC.ALL ;  /* 0x0000000000007948 */ /* 0x000fea0003800000 */
[----:B------:R-:W-:Y:S01]  /*2310*/  LEA.HI.X R159, R16, R13, R159, 0x1, P0 ;  /* 0x0000000d109f7211 */ /* 0x000fe200000f0c9f */
[----:B------:R-:W-:Y:S01]  /*2320*/  BAR.SYNC.DEFER_BLOCKING 0x0 ;  /* 0x0000000000007b1d */ /* 0x000fe20000010000 */
[----:B------:R-:W-:Y:S01]  /*2330*/  IMAD.SHL.U32 R0, R24, 0x10, RZ ;  /* 0x0000001018007824 */ /* 0x000fe200078e00ff */
[C---:B------:R-:W-:Y:S01]  /*2340*/  LOP3.LUT R13, R7.reuse, 0x8, R12, 0xf8, !PT ;  /* 0x00000008070d7812 */ /* 0x040fe200078ef80c */
[----:B------:R-:W-:Y:S01]  /*2350*/  IMAD.SHL.U32 R12, R10, 0x20, RZ ;  /* 0x000000200a0c7824 */ /* 0x000fe200078e00ff */
[----:B------:R-:W-:Y:S01]  /*2360*/  LOP3.LUT R7, R7, 0x8, R10, 0x78, !PT ;  /* 0x0000000807077812 */ /* 0x000fe200078e780a */
[----:B------:R-:W-:Y:S01]  /*2370*/  @!P5 IMAD R16, R25, 0x60, RZ ;  /* 0x000000601910d824 */ /* 0x000fe200078e02ff */
[C---:B------:R-:W-:Y:S01]  /*2380*/  SHF.L.U64.HI R5, R24.reuse, 0x4, R25 ;  /* 0x0000000418057819 */ /* 0x040fe20000010219 */
[----:B------:R-:W-:Y:S01]  /*2390*/  @!P5 IMAD.WIDE.U32 R18, R24, 0x60, R158 ;  /* 0x000000601812d825 */ /* 0x000fe200078e009e */
[----:B--2---:R-:W-:-:S02]  /*23a0*/  @!P2 LEA R14, P0, R0, R158, 0x1 ;  /* 0x0000009e000ea211 */ /* 0x004fc400078008ff */
[----:B------:R-:W-:Y:S01]  /*23b0*/  LOP3.LUT R12, R12, 0x7c00, RZ, 0xc0, !PT ;  /* 0x00007c000c0c7812 */ /* 0x000fe200078ec0ff */
[----:B------:R-:W-:Y:S01]  /*23c0*/  @!P5 IMAD.IADD R17, R19, 0x1, R16 ;  /* 0x000000011311d824 */ /* 0x000fe200078e0210 */
[----:B------:R-:W-:Y:S01]  /*23d0*/  LOP3.LUT R7, R7, 0x38, R4, 0x78, !PT ;  /* 0x0000003807077812 */ /* 0x000fe200078e7804 */
[----:B------:R-:W-:Y:S01]  /*23e0*/  @!P5 IMAD.MOV.U32 R16, RZ, RZ, R18 ;  /* 0x000000ffff10d224 */ /* 0x000fe200078e0012 */
[----:B------:R-:W-:Y:S02]  /*23f0*/  @!P2 LEA.HI.X R15, R0, R159, R5, 0x1, P0 ;  /* 0x0000009f000fa211 */ /* 0x000fe400000f0c05 */
[----:B------:R-:W-:Y:S02]  /*2400*/  LOP3.LUT R150, R11, 0x400, RZ, 0xc0, !PT ;  /* 0x000004000b967812 */ /* 0x000fe400078ec0ff */
[----:B------:R-:W-:Y:S02]  /*2410*/  LOP3.LUT R4, R13, 0x38, R4, 0x78, !PT ;  /* 0x000000380d047812 */ /* 0x000fe400078e7804 */
[----:B------:R-:W-:-:S02]  /*2420*/  @!P1 LEA R18, P0, R24, R158, 0x6 ;  /* 0x0000009e18129211 */ /* 0x000fc400078030ff */
[----:B------:R-:W-:Y:S01]  /*2430*/  LOP3.LUT R5, R12, 0x200, R11, 0xf8, !PT ;  /* 0x000002000c057812 */ /* 0x000fe200078ef80b */
[----:B------:R-:W-:Y:S01]  /*2440*/  @!PT LDS RZ, [RZ] ;  /* 0x00000000fffff984 */ /* 0x000fe20000000800 */
[----:B------:R-:W-:Y:S01]  /*2450*/  @!PT LDS RZ, [RZ] ;  /* 0x00000000fffff984 */ /* 0x000fe20000000800 */
[----:B------:R-:W-:Y:S01]  /*2460*/  @!PT LDS RZ, [RZ] ;  /* 0x00000000fffff984 */ /* 0x000fe20000000800 */
[----:B------:R-:W-:Y:S01]  /*2470*/  @!P6 LDGSTS.E.BYPASS.LTC128B.128 [R165+0x8000], desc[UR4][R158.64] ;  /* 0x080000009ea5efae */ /* 0x000fe2000b981a04 */
[----:B------:R-:W-:Y:S01]  /*2480*/  @!P1 LEA.HI.X R19, R24, R159, R25, 0x6, P0 ;  /* 0x0000009f18139211 */ /* 0x000fe200000f3419 */
[----:B------:R-:W-:Y:S02]  /*2490*/  IMAD R150, R7, 0x2, R150 ;  /* 0x0000000207967824 */ /* 0x000fe400078e0296 */
[----:B------:R-:W-:Y:S01]  /*24a0*/  @!P6 LDGSTS.E.BYPASS.LTC128B.128 [R165+0xa000], desc[UR4][R158.64+0x80] ;  /* 0x0a0000809ea5efae */ /* 0x000fe2000b981a04 */
[----:B------:R-:W-:-:S03]  /*24b0*/  IMAD.IADD R0, R4, 0x1, R5 ;  /* 0x0000000104007824 */ /* 0x000fc600078e0205 */
[----:B------:R-:W-:Y:S04]  /*24c0*/  @P6 STS.128 [R165+0x8000], RZ ;  /* 0x008000ffa5006388 */ /* 0x000fe80000000c00 */
[----:B------:R-:W-:Y:S04]  /*24d0*/  @P6 STS.128 [R165+0xa000], RZ ;  /* 0x00a000ffa5006388 */ /* 0x000fe80000000c00 */
[----:B------:R-:W-:Y:S04]  /*24e0*/  @P2 STS.128 [R165+0x8800], RZ ;  /* 0x008800ffa5002388 */ /* 0x000fe80000000c00 */
[----:B------:R-:W-:Y:S01]  /*24f0*/  @P2 STS.128 [R165+0xa800], RZ ;  /* 0x00a800ffa5002388 */ /* 0x000fe20000000c00 */
[----:B------:R-:W-:-:S03]  /*2500*/  IMAD R151, R0, 0x2, R9 ;  /* 0x0000000200977824 */ /* 0x000fc600078e0209 */
[----:B------:R-:W-:Y:S01]  /*2510*/  @!PT LDS RZ, [RZ] ;  /* 0x00000000fffff984 */ /* 0x000fe20000000800 */
[----:B------:R-:W-:Y:S01]  /*2520*/  @!PT LDS RZ, [RZ] ;  /* 0x00000000fffff984 */ /* 0x000fe20000000800 */
[----:B------:R-:W-:Y:S01]  /*2530*/  @!PT LDS RZ, [RZ] ;  /* 0x00000000fffff984 */ /* 0x000fe20000000800 */
[----:B------:R-:W-:Y:S01]  /*2540*/  @!P2 LDGSTS.E.BYPASS.LTC128B.128 [R165+0x8800], desc[UR4][R14.64] ;  /* 0x088000000ea5afae */ /* 0x000fe2000b981a04 */
[----:B------:R-:W-:-:S03]  /*2550*/  IMAD.IADD R150, R9, 0x1, R150 ;  /* 0x0000000109967824 */ /* 0x000fc600078e0296 */
        /* <DEDUP_REMOVED lines=18> */
[----:B------:R-:W5:Y:S04]  /*2680*/  LDSM.16.M88.4 R64, [R150+0x5000] ;  /* 0x005000009640783b */ /* 0x000f680000000200 */
[----:B-1----:R-:W1:Y:S01]  /*2690*/  LDSM.16.M88.4 R12, [R150+0x5800] ;  /* 0x00580000960c783b */ /* 0x002e620000000200 */
[----:B------:R-:W-:Y:S01]  /*26a0*/  R2P PR, R10, 0x6 ;  /* 0x000000060a007804 */ /* 0x000fe20000000000 */
[----:B------:R-:W-:-:S02]  /*26b0*/  IMAD.MOV.U32 R5, RZ, RZ, 0x20 ;  /* 0x00000020ff057424 */ /* 0x000fc400078e00ff */
[----:B------:R-:W-:Y:S01]  /*26c0*/  IMAD.MOV.U32 R7, RZ, RZ, 0x40 ;  /* 0x00000040ff077424 */ /* 0x000fe200078e00ff */
[----:B------:R-:W0:Y:S02]  /*26d0*/  LDGDEPBAR ;  /* 0x00000000000079af */ /* 0x000e240000000000 */
[----:B------:R-:W-:-:S05]  /*26e0*/  SEL R5, R5, 0xffffffe0, !P1 ;  /* 0xffffffe005057807 */ /* 0x000fca0004800000 */
[--C-:B------:R-:W-:Y:S02]  /*26f0*/  IMAD.IADD R149, R151, 0x1, R5.reuse ;  /* 0x0000000197957824 */ /* 0x100fe400078e0205 */
[----:B------:R-:W-:-:S03]  /*2700*/  IMAD.IADD R145, R150, 0x1, R5 ;  /* 0x0000000196917824 */ /* 0x000fc600078e0205 */
[----:B------:R-:W-:Y:S04]  /*2710*/  LDSM.16.M88.4 R40, [R149] ;  /* 0x000000009528783b */ /* 0x000fe80000000200 */
[----:B------:R-:W1:Y:S04]  /*2720*/  LDSM.16.M88.4 R80, [R145+0x4000] ;  /* 0x004000009150783b */ /* 0x000e680000000200 */
[----:B------:R-:W1:Y:S04]  /*2730*/  LDSM.16.M88.4 R52, [R145+0x4800] ;  /* 0x004800009134783b */ /* 0x000e680000000200 */
[----:B------:R-:W1:Y:S04]  /*2740*/  LDSM.16.M88.4 R48, [R145+0x5000] ;  /* 0x005000009130783b */ /* 0x000e680000000200 */
[----:B------:R-:W1:Y:S01]  /*2750*/  LDSM.16.M88.4 R44, [R145+0x5800] ;  /* 0x00580000912c783b */ /* 0x000e620000000200 */
[----:B------:R-:W-:Y:S01]  /*2760*/  SEL R7, R7, 0xffffffc0, !P2 ;  /* 0xffffffc007077807 */ /* 0x000fe20005000000 */
[----:B---3--:R-:W-:Y:S02]  /*2770*/  HMMA.16816.F32.BF16 R32, R56, R20, RZ ;  /* 0x000000143820723c */ /* 0x008fe400000418ff */
[----:B------:R-:W-:Y:S02]  /*2780*/  LDSM.16.M88.4 R92, [R149+0x2000] ;  /* 0x00200000955c783b */ /* 0x000fe40000000200 */
[----:B------:R-:W-:-:S02]  /*2790*/  IMAD.IADD R148, R151, 0x1, R7 ;  /* 0x0000000197947824 */ /* 0x000fc400078e0207 */
[----:B------:R-:W-:Y:S01]  /*27a0*/  IMAD.IADD R144, R150, 0x1, R7 ;  /* 0x0000000196907824 */ /* 0x000fe200078e0207 */
[----:B------:R-:W-:Y:S01]  /*27b0*/  LDSM.16.M88.4 R96, [R145+0x6000] ;  /* 0x006000009160783b */ /* 0x000fe20000000200 */
[C---:B----4-:R-:W-:Y:S03]  /*27c0*/  HMMA.16816.F32.BF16 R76, R56.reuse, R72, RZ ;  /* 0x00000048384c723c */ /* 0x050fe600000418ff */
[----:B------:R-:W-:Y:S04]  /*27d0*/  LDSM.16.M88.4 R36, [R148] ;  /* 0x000000009424783b */ /* 0x000fe80000000200 */
[----:B--2---:R-:W2:Y:S01]  /*27e0*/  LDSM.16.M88.4 R16, [R144+0x4000] ;  /* 0x004000009010783b */ /* 0x004ea20000000200 */
[C---:B-----5:R-:W-:Y:S03]  /*27f0*/  HMMA.16816.F32.BF16 R68, R56.reuse, R64, RZ ;  /* 0x000000403844723c */ /* 0x060fe600000418ff */
[----:B------:R-:W-:Y:S05]  /*2800*/  LDSM.16.M88.4 R88, [R144+0x5000] ;  /* 0x005000009058783b */ /* 0x000fea0000000200 */
[C---:B------:R-:W-:Y:S08]  /*2810*/  HMMA.16816.F32.BF16 R20, R56.reuse, R22, RZ ;  /* 0x000000163814723c */ /* 0x040ff000000418ff */
[C---:B------:R-:W-:Y:S08]  /*2820*/  HMMA.16816.F32.BF16 R72, R56.reuse, R74, RZ ;  /* 0x0000004a3848723c */ /* 0x040ff000000418ff */
[C---:B------:R-:W-:Y:S08]  /*2830*/  HMMA.16816.F32.BF16 R64, R56.reuse, R66, RZ ;  /* 0x000000423840723c */ /* 0x040ff000000418ff */
[C---:B-1----:R-:W-:Y:S08]  /*2840*/  HMMA.16816.F32.BF16 R60, R56.reuse, R12, RZ ;  /* 0x0000000c383c723c */ /* 0x042ff000000418ff */
[----:B------:R-:W-:Y:S01]  /*2850*/  HMMA.16816.F32.BF16 R56, R56, R14, RZ ;  /* 0x0000000e3838723c */ /* 0x000fe200000418ff */
        /* <DEDUP_REMOVED lines=10> */
[----:B------:R-:W-:-:S02]  /*2900*/  IMAD.IADD R147, R5, 0x1, R148 ;  /* 0x0000000105937824 */ /* 0x000fc400078e0294 */
[----:B------:R-:W-:Y:S01]  /*2910*/  IMAD.IADD R143, R5, 0x1, R144 ;  /* 0x00000001058f7824 */ /* 0x000fe200078e0290 */
[----:B------:R-:W-:Y:S03]  /*2920*/  LDSM.16.M88.4 R44, [R150+0x6000] ;  /* 0x00600000962c783b */ /* 0x000fe60000000200 */
[C---:B--2---:R-:W-:Y:S01]  /*2930*/  HMMA.16816.F32.BF16 R32, R36.reuse, R16, R32 ;  /* 0x000000102420723c */ /* 0x044fe20000041820 */
[----:B------:R-:W-:Y:S04]  /*2940*/  LDSM.16.M88.4 R84, [R143+0x4000] ;  /* 0x004000008f54783b */ /* 0x000fe80000000200 */
[----:B------:R-:W-:Y:S03]  /*2950*/  LDSM.16.M88.4 R80, [R143+0x4800] ;  /* 0x004800008f50783b */ /* 0x000fe60000000200 */
[C---:B------:R-:W-:Y:S01]  /*2960*/  HMMA.16816.F32.BF16 R20, R36.reuse, R18, R20 ;  /* 0x000000122414723c */ /* 0x040fe20000041814 */
[----:B------:R-:W2:Y:S04]  /*2970*/  LDSM.16.M88.4 R16, [R147] ;  /* 0x000000009310783b */ /* 0x000ea80000000200 */
[----:B------:R-:W4:Y:S04]  /*2980*/  LDSM.16.M88.4 R52, [R143+0x5000] ;  /* 0x005000008f34783b */ /* 0x000f280000000200 */
[----:B------:R-:W5:Y:S01]  /*2990*/  LDSM.16.M88.4 R48, [R143+0x5800] ;  /* 0x005800008f30783b */ /* 0x000f620000000200 */
        /* <DEDUP_REMOVED lines=22> */
[----:B------:R-:W4:Y:S03]  /*2b00*/  LDSM.16.M88.4 R48, [R144+0x6000] ;  /* 0x006000009030783b */ /* 0x000f260000000200 */
        /* <DEDUP_REMOVED lines=8> */
[----:B------:R-:W-:Y:S07]  /*2b90*/  LDSM.16.M88.4 R16, [R147+0x2000] ;  /* 0x002000009310783b */ /* 0x000fee0000000200 */
[C---:B------:R-:W-:Y:S08]  /*2ba0*/  HMMA.16816.F32.BF16 R76, R12.reuse, R40, R76 ;  /* 0x000000280c4c723c */ /* 0x040ff0000004184c */
[----:B------:R-:W-:Y:S01]  /*2bb0*/  HMMA.16816.F32.BF16 R72, R12, R42, R72 ;  /* 0x0000002a0c48723c */ /* 0x000fe20000041848 */
[----:B------:R-:W2:Y:S04]  /*2bc0*/  LDSM.16.M88.4 R12, [R143+0x6000] ;  /* 0x006000008f0c783b */ /* 0x000ea80000000200 */
[----:B------:R-:W3:Y:S03]  /*2bd0*/  LDSM.16.M88.4 R40, [R144+0x7000] ;  /* 0x007000009028783b */ /* 0x000ee60000000200 */
[C---:B------:R-:W-:Y:S08]  /*2be0*/  HMMA.16816.F32.BF16 R32, R92.reuse, R96, R32 ;  /* 0x000000605c20723c */ /* 0x040ff00000041820 */
[C---:B------:R-:W-:Y:S08]  /*2bf0*/  HMMA.16816.F32.BF16 R20, R92.reuse, R98, R20 ;  /* 0x000000625c14723c */ /* 0x040ff00000041814 */
[C---:B------:R-:W-:Y:S08]  /*2c00*/  HMMA.16816.F32.BF16 R60, R92.reuse, R80, R60 ;  /* 0x000000505c3c723c */ /* 0x040ff0000004183c */
[----:B------:R-:W-:Y:S01]  /*2c10*/  HMMA.16816.F32.BF16 R80, R92, R82, R56 ;  /* 0x000000525c50723c */ /* 0x000fe20000041838 */
[----:B------:R-:W5:Y:S07]  /*2c20*/  LDSM.16.M88.4 R56, [R143+0x6800] ;  /* 0x006800008f38783b */ /* 0x000f6e0000000200 */
[----:B----4-:R-:W-:Y:S01]  /*2c30*/  HMMA.16816.F32.BF16 R32, R52, R48, R32 ;  /* 0x000000303420723c */ /* 0x010fe20000041820 */
[----:B------:R-:W-:-:S07]  /*2c40*/  IMAD.SHL.U32 R10, R10, 0x2, RZ ;  /* 0x000000020a0a7824 */ /* 0x000fce00078e00ff */
[----:B------:R-:W-:Y:S01]  /*2c50*/  HMMA.16816.F32.BF16 R76, R92, R88, R76 ;  /* 0x000000585c4c723c */ /* 0x000fe2000004184c */
[----:B------:R-:W-:-:S07]  /*2c60*/  LOP3.LUT R10, R10, 0x6, RZ, 0xc0, !PT ;  /* 0x000000060a0a7812 */ /* 0x000fce00078ec0ff */
[----:B------:R-:W-:Y:S01]  /*2c70*/  HMMA.16816.F32.BF16 R20, R52, R50, R20 ;  /* 0x000000323414723c */ /* 0x000fe20000041814 */
[----:B------:R-:W-:-:S07]  /*2c80*/  IMAD.IADD R31, R163, 0x1, R10 ;  /* 0x00000001a31f7824 */ /* 0x000fce00078e020a */
[C---:B-1----:R-:W-:Y:S08]  /*2c90*/  HMMA.16816.F32.BF16 R60, R52.reuse, R36, R60 ;  /* 0x00000024343c723c */ /* 0x042ff0000004183c */
[----:B------:R-:W-:Y:S01]  /*2ca0*/  HMMA.16816.F32.BF16 R80, R52, R38, R80 ;  /* 0x000000263450723c */ /* 0x000fe20000041850 */
[----:B------:R-:W1:Y:S07]  /*2cb0*/  LDSM.16.M88.4 R36, [R143+0x7000] ;  /* 0x007000008f24783b */ /* 0x000e6e0000000200 */
[C---:B------:R-:W-:Y:S08]  /*2cc0*/  HMMA.16816.F32.BF16 R64, R92.reuse, R86, R64 ;  /* 0x000000565c40723c */ /* 0x040ff00000041840 */
[----:B------:R-:W-:Y:S08]  /*2cd0*/  HMMA.16816.F32.BF16 R68, R92, R84, R68 ;  /* 0x000000545c44723c */ /* 0x000ff00000041844 */
[----:B--2---:R-:W-:Y:S01]  /*2ce0*/  HMMA.16816.F32.BF16 R32, R16, R12, R32 ;  /* 0x0000000c1020723c */ /* 0x004fe20000041820 */
[----:B------:R-:W-:-:S07]  /*2cf0*/  VIADD R13, R31, 0x1 ;  /* 0x000000011f0d7836 */ /* 0x000fce0000000000 */
[----:B------:R-:W-:Y:S01]  /*2d00*/  HMMA.16816.F32.BF16 R72, R92, R90, R72 ;  /* 0x0000005a5c48723c */ /* 0x000fe20000041848 */
[----:B------:R-:W-:-:S07]  /*2d10*/  ISETP.GE.AND P0, PT, R13, R30, PT ;  /* 0x0000001e0d00720c */ /* 0x000fce0003f06270 */
[----:B------:R-:W-:Y:S08]  /*2d20*/  HMMA.16816.F32.BF16 R76, R52, R44, R76 ;  /* 0x0000002c344c723c */ /* 0x000ff0000004184c */
[----:B------:R-:W-:Y:S01]  /*2d30*/  HMMA.16816.F32.BF16 R20, R16, R14, R20 ;  /* 0x0000000e1014723c */ /* 0x000fe20000041814 */
[----:B------:R-:W2:Y:S07]  /*2d40*/  LDSM.16.M88.4 R12, [R143+0x7800] ;  /* 0x007800008f0c783b */ /* 0x000eae0000000200 */
[C---:B---3--:R-:W-:Y:S08]  /*2d50*/  HMMA.16816.F32.BF16 R64, R52.reuse, R42, R64 ;  /* 0x0000002a3440723c */ /* 0x048ff00000041840 */
[C---:B------:R-:W-:Y:S08]  /*2d60*/  HMMA.16816.F32.BF16 R68, R52.reuse, R40, R68 ;  /* 0x000000283444723c */ /* 0x040ff00000041844 */
[----:B------:R-:W-:Y:S01]  /*2d70*/  HMMA.16816.F32.BF16 R72, R52, R46, R72 ;  /* 0x0000002e3448723c */ /* 0x000fe20000041848 */
[C---:B------:R-:W-:Y:S01]  /*2d80*/  VIADD R45, R31.reuse, 0x9 ;  /* 0x000000091f2d7836 */ /* 0x040fe20000000000 */
[----:B------:R-:W-:-:S06]  /*2d90*/  ISETP.GE.AND P1, PT, R31, R30, PT ;  /* 0x0000001e1f00720c */ /* 0x000fcc0003f26270 */
[----:B-----5:R-:W-:Y:S01]  /*2da0*/  HMMA.16816.F32.BF16 R76, R16, R56, R76 ;  /* 0x00000038104c723c */ /* 0x020fe2000004184c */
[----:B------:R-:W-:Y:S01]  /*2db0*/  VIADD R27, R31, 0x8 ;  /* 0x000000081f1b7836 */ /* 0x000fe20000000000 */
[----:B------:R-:W-:Y:S01]  /*2dc0*/  ISETP.GE.AND P5, PT, R45, R30, PT ;  /* 0x0000001e2d00720c */ /* 0x000fe20003fa6270 */
[----:B------:R-:W-:Y:S01]  /*2dd0*/  VIADD R43, R31, 0x10 ;  /* 0x000000101f2b7836 */ /* 0x000fe20000000000 */
[----:B------:R-:W-:-:S04]  /*2de0*/  DEPBAR.LE SB0, 0x0 ;  /* 0x000080000000791a */ /* 0x000fc80000000000 */
[----:B-1----:R-:W-:Y:S01]  /*2df0*/  HMMA.16816.F32.BF16 R64, R16, R38, R64 ;  /* 0x000000261040723c */ /* 0x002fe20000041840 */
[-C--:B------:R-:W-:Y:S01]  /*2e00*/  ISETP.GE.AND P6, PT, R27, R30.reuse, PT ;  /* 0x0000001e1b00720c */ /* 0x080fe20003fc6270 */
[----:B------:R-:W-:Y:S01]  /*2e10*/  VIADD R27, R31, 0x18 ;  /* 0x000000181f1b7836 */ /* 0x000fe20000000000 */
[----:B------:R-:W-:-:S05]  /*2e20*/  ISETP.GE.AND P4, PT, R43, R30, PT ;  /* 0x0000001e2b00720c */ /* 0x000fca0003f86270 */
[----:B------:R-:W-:Y:S01]  /*2e30*/  HMMA.16816.F32.BF16 R68, R16, R36, R68 ;  /* 0x000000241044723c */ /* 0x000fe20000041844 */
[----:B------:R-:W-:Y:S01]  /*2e40*/  FSEL R36, R23, -INF , !P5 ;  /* 0xff80000017247808 */ /* 0x000fe20006800000 */
[C---:B------:R-:W-:Y:S01]  /*2e50*/  VIADD R23, R31.reuse, 0x29 ;  /* 0x000000291f177836 */ /* 0x040fe20000000000 */
[----:B------:R-:W-:Y:S01]  /*2e60*/  FSEL R10, R78, -INF , !P4 ;  /* 0xff8000004e0a7808 */ /* 0x000fe20006000000 */
[----:B------:R-:W-:Y:S01]  /*2e70*/  VIADD R41, R31, 0x11 ;  /* 0x000000111f297836 */ /* 0x000fe20000000000 */
[----:B------:R-:W-:-:S03]  /*2e80*/  FSEL R52, R76, -INF , !P4 ;  /* 0xff8000004c347808 */ /* 0x000fc60006000000 */
[----:B------:R-:W-:Y:S01]  /*2e90*/  HMMA.16816.F32.BF16 R72, R16, R58, R72 ;  /* 0x0000003a1048723c */ /* 0x000fe20000041848 */
[-C--:B------:R-:W-:Y:S01]  /*2ea0*/  ISETP.GE.AND P2, PT, R27, R30.reuse, PT ;  /* 0x0000001e1b00720c */ /* 0x080fe20003f46270 */
[----:B------:R-:W-:Y:S01]  /*2eb0*/  VIADD R27, R31, 0x20 ;  /* 0x000000201f1b7836 */ /* 0x000fe20000000000 */
[----:B------:R-:W-:Y:S02]  /*2ec0*/  ISETP.GE.AND P4, PT, R23, R30, PT ;  /* 0x0000001e1700720c */ /* 0x000fe40003f86270 */
[----:B------:R-:W-:-:S03]  /*2ed0*/  FSEL R46, R21, -INF , !P5 ;  /* 0xff800000152e7808 */ /* 0x000fc60006800000 */
[----:B--2---:R-:W-:Y:S01]  /*2ee0*/  HMMA.16816.F32.BF16 R60, R16, R12, R60 ;  /* 0x0000000c103c723c */ /* 0x004fe2000004183c */
[----:B------:R-:W-:Y:S01]  /*2ef0*/  ISETP.GE.AND P3, PT, R41, R30, PT ;  /* 0x0000001e2900720c */ /* 0x000fe20003f66270 */
[----:B------:R-:W-:Y:S01]  /*2f00*/  VIADD R21, R31, 0x30 ;  /* 0x000000301f157836 */ /* 0x000fe20000000000 */
[----:B------:R-:W-:Y:S02]  /*2f10*/  FSEL R44, R32, -INF , !P1 ;  /* 0xff800000202c7808 */ /* 0x000fe40004800000 */
[----:B------:R-:W-:-:S03]  /*2f20*/  FSEL R128, R67, -INF , !P4 ;  /* 0xff80000043807808 */ /* 0x000fc60006000000 */
[----:B------:R-:W-:Y:S01]  /*2f30*/  HMMA.16816.F32.BF16 R80, R16, R14, R80 ;  /* 0x0000000e1050723c */ /* 0x000fe20000041850 */
[----:B------:R-:W-:Y:S01]  /*2f40*/  FSEL R132, R65, -INF , !P4 ;  /* 0xff80000041847808 */ /* 0x000fe20006000000 */
[----:B------:R-:W-:Y:S01]  /*2f50*/  VIADD R41, R31, 0x19 ;  /* 0x000000191f297836 */ /* 0x000fe20000000000 */
[----:B------:R-:W-:Y:S02]  /*2f60*/  FSEL R40, R35, -INF , !P0 ;  /* 0xff80000023287808 */ /* 0x000fe40004000000 */
[----:B------:R-:W-:Y:S02]  /*2f70*/  FSEL R32, R33, -INF , !P0 ;  /* 0xff80000021207808 */ /* 0x000fe40004000000 */
[----:B------:R-:W-:Y:S02]  /*2f80*/  ISETP.NE.AND P4, PT, R26, 0x1, PT ;  /* 0x000000011a00780c */ /* 0x000fe40003f85270 */
[----:B------:R-:W-:Y:S02]  /*2f90*/  ISETP.GE.AND P0, PT, R27, R30, PT ;  /* 0x0000001e1b00720c */ /* 0x000fe40003f06270 */
[----:B------:R-:W-:-:S02]  /*2fa0*/  FSEL R27, R22, -INF , !P6 ;  /* 0xff800000161b7808 */ /* 0x000fc40007000000 */
[----:B------:R-:W-:Y:S02]  /*2fb0*/  FSEL R22, R79, -INF , !P3 ;  /* 0xff8000004f167808 */ /* 0x000fe40005800000 */
[----:B------:R-:W-:Y:S01]  /*2fc0*/  FSEL R88, R77, -INF , !P3 ;  /* 0xff8000004d587808 */ /* 0x000fe20005800000 */
[----:B------:R-:W-:Y:S01]  /*2fd0*/  VIADD R37, R31, 0x21 ;  /* 0x000000211f257836 */ /* 0x000fe20000000000 */
[-C--:B------:R-:W-:Y:S01]  /*2fe0*/  ISETP.GE.AND P3, PT, R21, R30.reuse, PT ;  /* 0x0000001e1500720c */ /* 0x080fe20003f66270 */
[C---:B------:R-:W-:Y:S01]  /*2ff0*/  VIADD R35, R31.reuse, 0x28 ;  /* 0x000000281f237836 */ /* 0x040fe20000000000 */
[----:B------:R-:W-:Y:S01]  /*3000*/  FSEL R42, R34, -INF , !P1 ;  /* 0xff800000222a7808 */ /* 0x000fe20004800000 */
[----:B------:R-:W-:Y:S01]  /*3010*/  VIADD R21, R31, 0x31 ;  /* 0x000000311f157836 */ /* 0x000fe20000000000 */
[----:B------:R-:W-:Y:S01]  /*3020*/  ISETP.GE.AND P1, PT, R41, R30, PT ;  /* 0x0000001e2900720c */ /* 0x000fe20003f26270 */
[C---:B------:R-:W-:Y:S02]  /*3030*/  VIADD R13, R31.reuse, 0x38 ;  /* 0x000000381f0d7836 */ /* 0x040fe40000000000 */
[----:B------:R-:W-:Y:S01]  /*3040*/  VIADD R31, R31, 0x39 ;  /* 0x000000391f1f7836 */ /* 0x000fe20000000000 */
[----:B------:R-:W-:-:S02]  /*3050*/  FSEL R33, R20, -INF , !P6 ;  /* 0xff80000014217808 */ /* 0x000fc40007000000 */
[----:B------:R-:W-:Y:S02]  /*3060*/  FSEL R34, R74, -INF , !P2 ;  /* 0xff8000004a227808 */ /* 0x000fe40005000000 */
[----:B------:R-:W-:Y:S02]  /*3070*/  FSEL R12, R72, -INF , !P2 ;  /* 0xff800000480c7808 */ /* 0x000fe40005000000 */
[----:B------:R-:W-:Y:S02]  /*3080*/  FSEL R20, R75, -INF , !P1 ;  /* 0xff8000004b147808 */ /* 0x000fe40004800000 */
[----:B------:R-:W-:Y:S02]  /*3090*/  FSEL R0, R73, -INF , !P1 ;  /* 0xff80000049007808 */ /* 0x000fe40004800000 */
[----:B------:R-:W-:Y:S02]  /*30a0*/  FSEL R114, R70, -INF , !P0 ;  /* 0xff80000046727808 */ /* 0x000fe40004000000 */
[----:B------:R-:W-:Y:S01]  /*30b0*/  FSEL R110, R68, -INF , !P0 ;  /* 0xff800000446e7808 */ /* 0x000fe20004000000 */
[----:B------:R-:W-:Y:S01]  /*30c0*/  BSSY.RECONVERGENT B1, `(.L_x_8666) ;  /* 0x0000074000017945 */ /* 0x000fe20003800200 */
[----:B------:R-:W-:-:S02]  /*30d0*/  ISETP.GE.AND P6, PT, R37, R30, PT ;  /* 0x0000001e2500720c */ /* 0x000fc40003fc6270 */
[-C--:B------:R-:W-:Y:S02]  /*30e0*/  ISETP.GE.AND P5, PT, R35, R30.reuse, PT ;  /* 0x0000001e2300720c */ /* 0x080fe40003fa6270 */
        /* <DEDUP_REMOVED lines=31> */
.L_x_8669:
        /* <DEDUP_REMOVED lines=19> */
[----:B------:R-:W-:Y:S02]  /*3410*/  IMAD.HI.U32 R21, R30, R15, RZ ;  /* 0x0000000f1e157227 */ /* 0x000fe400078e00ff */
[----:B------:R-:W3:Y:S02]  /*3420*/  LD.E.64 R30, desc[UR4][R2.64+0x38] ;  /* 0x00003804021e7980 */ /* 0x000ee4000c101b00 */
        /* <DEDUP_REMOVED lines=39> */
.L_x_8670:
[----:B------:R-:W-:Y:S05]  /*36a0*/  BSYNC.RECONVERGENT B0 ;  /* 0x0000000000007941 */ /* 0x000fea0003800200 */
.L_x_8668:
[----:B------:R-:W-:Y:S01]  /*36b0*/  IMAD.SHL.U32 R14, R152, 0x20, RZ ;  /* 0x00000020980e7824 */ /* 0x000fe200078e00ff */
[----:B------:R-:W-:Y:S01]  /*36c0*/  LEA R16, P0, R6, R156, 0x1 ;  /* 0x0000009c06107211 */ /* 0x000fe200078008ff */
[----:B------:R-:W-:Y:S01]  /*36d0*/  IMAD.MOV.U32 R157, RZ, RZ, R155 ;  /* 0x000000ffff9d7224 */ /* 0x000fe200078e009b */
[----:B------:R-:W-:Y:S02]  /*36e0*/  SHF.L.U64.HI R13, R152, 0x5, R153 ;  /* 0x00000005980d7819 */ /* 0x000fe40000010299 */
[----:B------:R-:W-:Y:S02]  /*36f0*/  IADD3 R18, P1, PT, R14, R16, RZ ;  /* 0x000000100e127210 */ /* 0x000fe40007f3e0ff */
[----:B------:R-:W-:Y:S01]  /*3700*/  LEA.HI.X R17, R6, R155, R8, 0x1, P0 ;  /* 0x0000009b06117211 */ /* 0x000fe200000f0c08 */
[----:B------:R-:W-:Y:S01]  /*3710*/  @!PT LDS RZ, [RZ] ;  /* 0x00000000fffff984 */ /* 0x000fe20000000800 */
[----:B------:R-:W-:Y:S01]  /*3720*/  @!PT LDS RZ, [RZ] ;  /* 0x00000000fffff984 */ /* 0x000fe20000000800 */
[----:B------:R-:W-:Y:S01]  /*3730*/  @!PT LDS RZ, [RZ] ;  /* 0x00000000fffff984 */ /* 0x000fe20000000800 */
[----:B------:R1:W-:Y:S01]  /*3740*/  LDGSTS.E.BYPASS.LTC128B.128 [R165+0x4000], desc[UR4][R156.64] ;  /* 0x040000009ca57fae */ /* 0x0003e2000b981a04 */
[----:B------:R-:W-:-:S03]  /*3750*/  IADD3 R14, P0, PT, R18, R14, RZ ;  /* 0x0000000e120e7210 */ /* 0x000fc60007f1e0ff */
[----:B------:R-:W-:Y:S01]  /*3760*/  IMAD.X R19, R13, 0x1, R17, P1 ;  /* 0x000000010d137824 */ /* 0x000fe200008e0611 */
        /* <DEDUP_REMOVED lines=8> */
[----:B------:R-:W0:Y:S02]  /*37f0*/  LDGDEPBAR ;  /* 0x00000000000079af */ /* 0x000e240000000000 */
.L_x_8667:
[----:B------:R-:W-:Y:S05]  /*3800*/  BSYNC.RECONVERGENT B1 ;  /* 0x0000000000017941 */ /* 0x000fea0003800200 */
.L_x_8666:
        /* <DEDUP_REMOVED lines=34> */
[----:B------:R-:W-:Y:S01]  /*3a30*/  LDSM.16.MT88.4 R16, [R146+0xa800] ;  /* 0x00a800009210783b */ /* 0x000fe20000004200 */
[----:B-1----:R-:W-:-:S02]  /*3a40*/  FMNMX.FTZ R102, R13, R102, !PT ;  /* 0x000000660d667209 */ /* 0x002fc40007810000 */
[----:B---3--:R-:W-:Y:S02]  /*3a50*/  FMNMX.FTZ R101, R6, R101, !PT ;  /* 0x0000006506657209 */ /* 0x008fe40007810000 */
[----:B------:R-:W-:Y:S01]  /*3a60*/  FSETP.NEU.FTZ.AND P0, PT, R102, -INF , PT ;  /* 0xff8000006600780b */ /* 0x000fe20003f1d000 */
        /* <DEDUP_REMOVED lines=15> */
[----:B------:R-:W1:Y:S01]  /*3b60*/  LDSM.16.MT88.4 R40, [R142+0x8000] ;  /* 0x008000008e28783b */ /* 0x000e620000004200 */
[----:B------:R-:W-:Y:S01]  /*3b70*/  MUFU.EX2 R108, R108 ;  /* 0x0000006c006c7308 */ /* 0x000fe20000000800 */
[-C--:B------:R-:W-:Y:S01]  /*3b80*/  FFMA.FTZ R35, R10, R120.reuse, -R119 ;  /* 0x000000780a237223 */ /* 0x080fe20000010877 */
[-CC-:B------:R-:W-:Y:S01]  /*3b90*/  FFMA.FTZ R30, R88, R120.reuse, -R127.reuse ;  /* 0x00000078581e7223 */ /* 0x180fe2000001087f */
[----:B------:R-:W2:Y:S01]  /*3ba0*/  LDSM.16.MT88.4 R8, [R146+0x8800] ;  /* 0x008800009208783b */ /* 0x000ea20000004200 */
[-CC-:B------:R-:W-:Y:S01]  /*3bb0*/  FFMA.FTZ R27, R12, R120.reuse, -R127.reuse ;  /* 0x000000780c1b7223 */ /* 0x180fe2000001087f */
[-C--:B------:R-:W-:Y:S01]  /*3bc0*/  FFMA.FTZ R0, R0, R120.reuse, -R127 ;  /* 0x0000007800007223 */ /* 0x080fe2000001087f */
[-CC-:B------:R-:W-:Y:S01]  /*3bd0*/  FFMA.FTZ R104, R22, R120.reuse, -R119.reuse ;  /* 0x0000007816687223 */ /* 0x180fe20000010877 */
[-CC-:B------:R-:W-:Y:S01]  /*3be0*/  FFMA.FTZ R34, R34, R120.reuse, -R119.reuse ;  /* 0x0000007822227223 */ /* 0x180fe20000010877 */
[----:B------:R-:W3:Y:S01]  /*3bf0*/  MUFU.EX2 R107, R107 ;  /* 0x0000006b006b7308 */ /* 0x000ee20000000800 */
[-C--:B------:R-:W-:Y:S01]  /*3c00*/  FFMA.FTZ R103, R20, R120.reuse, -R119 ;  /* 0x0000007814677223 */ /* 0x080fe20000010877 */
[----:B------:R-:W4:Y:S01]  /*3c10*/  LDSM.16.MT88.4 R12, [R142+0x8800] ;  /* 0x008800008e0c783b */ /* 0x000f220000004200 */
[-CC-:B------:R-:W-:Y:S01]  /*3c20*/  FFMA.FTZ R113, R112, R120.reuse, -R127.reuse ;  /* 0x0000007870717223 */ /* 0x180fe2000001087f */
[-CC-:B------:R-:W-:Y:S01]  /*3c30*/  FFMA.FTZ R110, R110, R120.reuse, -R127.reuse ;  /* 0x000000786e6e7223 */ /* 0x180fe2000001087f */
[-CC-:B------:R-:W-:Y:S01]  /*3c40*/  FFMA.FTZ R111, R134, R120.reuse, -R127.reuse ;  /* 0x00000078866f7223 */ /* 0x180fe2000001087f */
[----:B------:R-:W5:Y:S01]  /*3c50*/  LDSM.16.MT88.4 R20, [R141+0x8800] ;  /* 0x008800008d14783b */ /* 0x000f620000004200 */
        /* <DEDUP_REMOVED lines=8> */
[----:B------:R-:W-:Y:S01]  /*3ce0*/  FFMA.FTZ R121, R116, R120, -R119 ;  /* 0x0000007874797223 */ /* 0x000fe20000010877 */
[----:B------:R-:W1:Y:S01]  /*3cf0*/  MUFU.EX2 R32, R32 ;  /* 0x0000002000207308 */ /* 0x000e620000000800 */
[----:B---3--:R-:W-:Y:S01]  /*3d00*/  F2FP.BF16.F32.PACK_AB R84, R107, R108 ;  /* 0x0000006c6b54723e */ /* 0x008fe200000010ff */
[-CC-:B------:R-:W-:Y:S01]  /*3d10*/  FFMA.FTZ R126, R126, R120.reuse, -R127.reuse ;  /* 0x000000787e7e7223 */ /* 0x180fe2000001087f */
[-C--:B------:R-:W-:Y:S01]  /*3d20*/  FFMA.FTZ R124, R125, R120.reuse, -R127 ;  /* 0x000000787d7c7223 */ /* 0x080fe2000001087f */
[-CC-:B------:R-:W-:Y:S01]  /*3d30*/  FFMA.FTZ R118, R118, R120.reuse, -R119.reuse ;  /* 0x0000007876767223 */ /* 0x180fe20000010877 */
[-CC-:B------:R-:W-:Y:S01]  /*3d40*/  FFMA.FTZ R117, R117, R120.reuse, -R119.reuse ;  /* 0x0000007875757223 */ /* 0x180fe20000010877 */
[----:B------:R-:W-:Y:S01]  /*3d50*/  FFMA.FTZ R116, R115, R120, -R119 ;  /* 0x0000007873747223 */ /* 0x000fe20000010877 */
[----:B------:R-:W-:Y:S01]  /*3d60*/  FADD.FTZ R108, R108, R107 ;  /* 0x0000006b6c6c7221 */ /* 0x000fe20000010000 */
[----:B------:R-:W-:Y:S08]  /*3d70*/  MUFU.EX2 R106, R106 ;  /* 0x0000006a006a7308 */ /* 0x000ff00000000800 */
[----:B------:R-:W3:Y:S01]  /*3d80*/  MUFU.EX2 R109, R109 ;  /* 0x0000006d006d7308 */ /* 0x000ee20000000800 */
[----:B-1----:R-:W-:Y:S01]  /*3d90*/  F2FP.BF16.F32.PACK_AB R86, R32, R33 ;  /* 0x000000212056723e */ /* 0x002fe200000010ff */
[----:B------:R-:W-:-:S04]  /*3da0*/  FADD.FTZ R33, R33, R108 ;  /* 0x0000006c21217221 */ /* 0x000fc80000010000 */
[----:B------:R-:W-:Y:S02]  /*3db0*/  FADD.FTZ R32, R32, R33 ;  /* 0x0000002120207221 */ /* 0x000fe40000010000 */
[----:B------:R-:W-:Y:S08]  /*3dc0*/  MUFU.EX2 R100, R100 ;  /* 0x0000006400647308 */ /* 0x000ff00000000800 */
[----:B------:R-:W1:Y:S01]  /*3dd0*/  MUFU.EX2 R105, R105 ;  /* 0x0000006900697308 */ /* 0x000e620000000800 */
[----:B---3--:R-:W-:Y:S01]  /*3de0*/  F2FP.BF16.F32.PACK_AB R85, R109, R106 ;  /* 0x0000006a6d55723e */ /* 0x008fe200000010ff */
[----:B------:R-:W-:-:S06]  /*3df0*/  FADD.FTZ R109, R106, R109 ;  /* 0x0000006d6a6d7221 */ /* 0x000fcc0000010000 */
[----:B------:R-:W-:Y:S08]  /*3e00*/  MUFU.EX2 R31, R31 ;  /* 0x0000001f001f7308 */ /* 0x000ff00000000800 */
[----:B------:R-:W3:Y:S01]  /*3e10*/  MUFU.EX2 R30, R30 ;  /* 0x0000001e001e7308 */ /* 0x000ee20000000800 */
        /* <DEDUP_REMOVED lines=29> */
[----:B------:R-:W-:Y:S01]  /*3ff0*/  MUFU.EX2 R126, R126 ;  /* 0x0000007e007e7308 */ /* 0x000fe20000000800 */
[----:B------:R-:W-:Y:S01]  /*4000*/  HMMA.16816.F32.BF16 R80, R84, R4, RZ ;  /* 0x000000045450723c */ /* 0x000fe200000418ff */
[----:B---3--:R-:W-:Y:S01]  /*4010*/  F2FP.BF16.F32.PACK_AB R4, R30, R31 ;  /* 0x0000001f1e04723e */ /* 0x008fe200000010ff */
[----:B------:R-:W-:Y:S01]  /*4020*/  FADD.FTZ R31, R31, R32 ;  /* 0x000000201f1f7221 */ /* 0x000fe20000010000 */
[----:B-1----:R-:W-:-:S03]  /*4030*/  F2FP.BF16.F32.PACK_AB R5, R104, R35 ;  /* 0x000000236805723e */ /* 0x002fc600000010ff */
[----:B------:R-:W-:Y:S01]  /*4040*/  FADD.FTZ R30, R30, R31 ;  /* 0x0000001f1e1e7221 */ /* 0x000fe20000010000 */
[----:B------:R-:W1:Y:S01]  /*4050*/  MUFU.EX2 R131, R131 ;  /* 0x0000008300837308 */ /* 0x000e620000000800 */
[----:B------:R-:W-:Y:S01]  /*4060*/  HMMA.16816.F32.BF16 R84, R84, R6, RZ ;  /* 0x000000065454723c */ /* 0x000fe200000418ff */
[----:B------:R-:W-:Y:S02]  /*4070*/  F2FP.BF16.F32.PACK_AB R6, R0, R27 ;  /* 0x0000001b0006723e */ /* 0x000fe400000010ff */
[----:B--2---:R-:W-:-:S04]  /*4080*/  F2FP.BF16.F32.PACK_AB R7, R103, R34 ;  /* 0x000000226707723e */ /* 0x004fc800000010ff */
[----:B------:R-:W-:Y:S03]  /*4090*/  MUFU.EX2 R124, R124 ;  /* 0x0000007c007c7308 */ /* 0x000fe60000000800 */
[C---:B------:R-:W-:Y:S05]  /*40a0*/  HMMA.16816.F32.BF16 R96, R4.reuse, R8, R96 ;  /* 0x000000080460723c */ /* 0x040fea0000041860 */
[----:B------:R-:W-:Y:S03]  /*40b0*/  MUFU.EX2 R175, R175 ;  /* 0x000000af00af7308 */ /* 0x000fe60000000800 */
[C---:B------:R-:W-:Y:S01]  /*40c0*/  HMMA.16816.F32.BF16 R92, R4.reuse, R10, R92 ;  /* 0x0000000a045c723c */ /* 0x040fe2000004185c */
[----:B------:R-:W2:Y:S04]  /*40d0*/  LDSM.16.MT88.4 R8, [R140+0x8800] ;  /* 0x008800008c08783b */ /* 0x000ea80000004200 */
[----:B------:R-:W-:Y:S03]  /*40e0*/  MUFU.EX2 R118, R118 ;  /* 0x0000007600767308 */ /* 0x000fe60000000800 */
[C---:B----4-:R-:W-:Y:S05]  /*40f0*/  HMMA.16816.F32.BF16 R36, R4.reuse, R12, R36 ;  /* 0x0000000c0424723c */ /* 0x050fea0000041824 */
[----:B------:R-:W3:Y:S03]  /*4100*/  MUFU.EX2 R117, R117 ;  /* 0x0000007500757308 */ /* 0x000ee60000000800 */
[C---:B------:R-:W-:Y:S01]  /*4110*/  HMMA.16816.F32.BF16 R40, R4.reuse, R14, R40 ;  /* 0x0000000e0428723c */ /* 0x040fe20000041828 */
[----:B------:R-:W4:Y:S04]  /*4120*/  LDSM.16.MT88.4 R12, [R142+0xa800] ;  /* 0x00a800008e0c783b */ /* 0x000f280000004200 */
[----:B------:R-:W-:Y:S03]  /*4130*/  MUFU.EX2 R115, R121 ;  /* 0x0000007900737308 */ /* 0x000fe60000000800 */
[C---:B------:R-:W-:Y:S05]  /*4140*/  HMMA.16816.F32.BF16 R60, R4.reuse, R16, R60 ;  /* 0x00000010043c723c */ /* 0x040fea000004183c */
[----:B------:R-:W3:Y:S03]  /*4150*/  MUFU.EX2 R116, R116 ;  /* 0x0000007400747308 */ /* 0x000ee60000000800 */
[C---:B------:R-:W-:Y:S01]  /*4160*/  HMMA.16816.F32.BF16 R64, R4.reuse, R18, R64 ;  /* 0x000000120440723c */ /* 0x040fe20000041840 */
[----:B------:R-:W1:Y:S07]  /*4170*/  LDSM.16.MT88.4 R16, [R140+0xa800] ;  /* 0x00a800008c10783b */ /* 0x000e6e0000004200 */
[C---:B-----5:R-:W-:Y:S08]  /*4180*/  HMMA.16816.F32.BF16 R44, R4.reuse, R20, R44 ;  /* 0x00000014042c723c */ /* 0x060ff0000004182c */
[C---:B--2---:R-:W-:Y:S08]  /*4190*/  HMMA.16816.F32.BF16 R52, R4.reuse, R8, R52 ;  /* 0x000000080434723c */ /* 0x044ff00000041834 */
[C---:B------:R-:W-:Y:S01]  /*41a0*/  HMMA.16816.F32.BF16 R56, R4.reuse, R10, R56 ;  /* 0x0000000a0438723c */ /* 0x040fe20000041838 */
[----:B------:R-:W2:Y:S07]  /*41b0*/  LDSM.16.MT88.4 R8, [R141+0xa800] ;  /* 0x00a800008d08783b */ /* 0x000eae0000004200 */
[C---:B----4-:R-:W-:Y:S08]  /*41c0*/  HMMA.16816.F32.BF16 R68, R4.reuse, R12, R68 ;  /* 0x0000000c0444723c */ /* 0x050ff00000041844 */
[C---:B------:R-:W-:Y:S01]  /*41d0*/  HMMA.16816.F32.BF16 R72, R4.reuse, R14, R72 ;  /* 0x0000000e0448723c */ /* 0x040fe20000041848 */
[----:B------:R-:W4:Y:S07]  /*41e0*/  LDSM.16.MT88.4 R12, [R146+0x9000] ;  /* 0x00900000920c783b */ /* 0x000f2e0000004200 */
[C---:B------:R-:W-:Y:S01]  /*41f0*/  HMMA.16816.F32.BF16 R48, R4.reuse, R22, R48 ;  /* 0x000000160430723c */ /* 0x040fe20000041830 */
[----:B------:R-:W5:Y:S07]  /*4200*/  LDSM.16.MT88.4 R20, [R141+0x9000] ;  /* 0x009000008d14783b */ /* 0x000f6e0000004200 */
[C---:B-1----:R-:W-:Y:S08]  /*4210*/  HMMA.16816.F32.BF16 R80, R4.reuse, R16, R80 ;  /* 0x000000100450723c */ /* 0x042ff00000041850 */
[C---:B------:R-:W-:Y:S01]  /*4220*/  HMMA.16816.F32.BF16 R84, R4.reuse, R18, R84 ;  /* 0x000000120454723c */ /* 0x040fe20000041854 */
[----:B------:R-:W-:Y:S07]  /*4230*/  LDSM.16.MT88.4 R16, [R140+0x9000] ;  /* 0x009000008c10783b */ /* 0x000fee0000004200 */
[C---:B--2---:R-:W-:Y:S08]  /*4240*/  HMMA.16816.F32.BF16 R88, R4.reuse, R8, R88 ;  /* 0x000000080458723c */ /* 0x044ff00000041858 */
[----:B------:R-:W-:Y:S01]  /*4250*/  HMMA.16816.F32.BF16 R76, R4, R10, R76 ;  /* 0x0000000a044c723c */ /* 0x000fe2000004184c */
[----:B------:R-:W1:Y:S01]  /*4260*/  LDSM.16.MT88.4 R8, [R142+0x9000] ;  /* 0x009000008e08783b */ /* 0x000e620000004200 */
[----:B------:R-:W-:-:S02]  /*4270*/  F2FP.BF16.F32.PACK_AB R4, R111, R110 ;  /* 0x0000006e6f04723e */ /* 0x000fc400000010ff */
[----:B------:R-:W-:Y:S02]  /*4280*/  F2FP.BF16.F32.PACK_AB R5, R123, R114 ;  /* 0x000000727b05723e */ /* 0x000fe400000010ff */
[----:B------:R-:W-:Y:S02]  /*4290*/  F2FP.BF16.F32.PACK_AB R6, R112, R113 ;  /* 0x000000717006723e */ /* 0x000fe400000010ff */
[----:B------:R-:W-:-:S07]  /*42a0*/  F2FP.BF16.F32.PACK_AB R7, R129, R122 ;  /* 0x0000007a8107723e */ /* 0x000fce00000010ff */
[C---:B----4-:R-:W-:Y:S08]  /*42b0*/  HMMA.16816.F32.BF16 R96, R4.reuse, R12, R96 ;  /* 0x0000000c0460723c */ /* 0x050ff00000041860 */
        /* <DEDUP_REMOVED lines=13> */
[----:B------:R-:W5:Y:S07]  /*4390*/  LDSM.16.MT88.4 R16, [R142+0x9800] ;  /* 0x009800008e10783b */ /* 0x000f6e0000004200 */
[C---:B----4-:R-:W-:Y:S08]  /*43a0*/  HMMA.16816.F32.BF16 R88, R4.reuse, R20, R88 ;  /* 0x000000140458723c */ /* 0x050ff00000041858 */
[C---:B-1----:R-:W-:Y:S08]  /*43b0*/  HMMA.16816.F32.BF16 R68, R4.reuse, R8, R68 ;  /* 0x000000080444723c */ /* 0x042ff00000041844 */
[C---:B------:R-:W-:Y:S01]  /*43c0*/  HMMA.16816.F32.BF16 R72, R4.reuse, R10, R72 ;  /* 0x0000000a0448723c */ /* 0x040fe20000041848 */
[----:B------:R-:W1:Y:S07]  /*43d0*/  LDSM.16.MT88.4 R8, [R146+0x9800] ;  /* 0x009800009208783b */ /* 0x000e6e0000004200 */
[C---:B------:R-:W-:Y:S01]  /*43e0*/  HMMA.16816.F32.BF16 R76, R4.reuse, R22, R76 ;  /* 0x00000016044c723c */ /* 0x040fe2000004184c */
[----:B------:R-:W-:Y:S07]  /*43f0*/  LDSM.16.MT88.4 R20, [R140+0x9800] ;  /* 0x009800008c14783b */ /* 0x000fee0000004200 */
[C---:B--2---:R-:W-:Y:S08]  /*4400*/  HMMA.16816.F32.BF16 R80, R4.reuse, R12, R80 ;  /* 0x0000000c0450723c */ /* 0x044ff00000041850 */
[----:B------:R-:W-:Y:S01]  /*4410*/  HMMA.16816.F32.BF16 R84, R4, R14, R84 ;  /* 0x0000000e0454723c */ /* 0x000fe20000041854 */
[----:B------:R-:W2:Y:S01]  /*4420*/  LDSM.16.MT88.4 R12, [R141+0x9800] ;  /* 0x009800008d0c783b */ /* 0x000ea20000004200 */
[----:B------:R-:W-:-:S02]  /*4430*/  F2FP.BF16.F32.PACK_AB R4, R131, R126 ;  /* 0x0000007e8304723e */ /* 0x000fc400000010ff */
[----:B---3--:R-:W-:Y:S02]  /*4440*/  F2FP.BF16.F32.PACK_AB R5, R117, R118 ;  /* 0x000000767505723e */ /* 0x008fe400000010ff */
[----:B------:R-:W-:Y:S02]  /*4450*/  F2FP.BF16.F32.PACK_AB R6, R175, R124 ;  /* 0x0000007caf06723e */ /* 0x000fe400000010ff */
[----:B------:R-:W-:-:S07]  /*4460*/  F2FP.BF16.F32.PACK_AB R7, R116, R115 ;  /* 0x000000737407723e */ /* 0x000fce00000010ff */
[C---:B-----5:R-:W-:Y:S08]  /*4470*/  HMMA.16816.F32.BF16 R36, R4.reuse, R16, R36 ;  /* 0x000000100424723c */ /* 0x060ff00000041824 */
        /* <DEDUP_REMOVED lines=10> */
[C---:B-1----:R-:W-:Y:S08]  /*4520*/  HMMA.16816.F32.BF16 R60, R4.reuse, R8, R60 ;  /* 0x00000008043c723c */ /* 0x042ff0000004183c */
[C---:B------:R-:W-:Y:S01]  /*4530*/  HMMA.16816.F32.BF16 R64, R4.reuse, R10, R64 ;  /* 0x0000000a0440723c */ /* 0x040fe20000041840 */
[----:B------:R-:W1:Y:S07]  /*4540*/  LDSM.16.MT88.4 R8, [R140+0xb800] ;  /* 0x00b800008c08783b */ /* 0x000e6e0000004200 */
[----:B---3--:R-:W-:Y:S01]  /*4550*/  HMMA.16816.F32.BF16 R68, R4, R16, R68 ;  /* 0x000000100444723c */ /* 0x008fe20000041844 */
[----:B------:R-:W-:-:S04]  /*4560*/  FADD.FTZ R16, R100, R109 ;  /* 0x0000006d64107221 */ /* 0x000fc80000010000 */
[----:B------:R-:W-:-:S03]  /*4570*/  FADD.FTZ R16, R105, R16 ;  /* 0x0000001069107221 */ /* 0x000fc60000010000 */
        /* <DEDUP_REMOVED lines=36> */
.L_x_8678:
[----:B------:R-:W-:Y:S01]  /*47c0*/  MOV R4, R159 ;  /* 0x0000009f00047202 */ /* 0x000fe20000000f00 */
        /* <DEDUP_REMOVED lines=13> */
[----:B------:R-:W-:Y:S08]  /*48a0*/  @!P0 BRA `(.L_x_8673) ;  /* 0x0000000000f88947 */ /* 0x000ff00003800000 */
        /* <DEDUP_REMOVED lines=62> */
.L_x_8673:
[----:B------:R-:W-:Y:S05]  /*4c90*/  BSYNC.RECONVERGENT B0 ;  /* 0x0000000000007941 */ /* 0x000fea0003800200 */
.L_x_8672:
[----:B------:R-:W-:Y:S01]  /*4ca0*/  IADD3 R176, P1, PT, R167, R158, RZ ;  /* 0x0000009ea7b07210 */ /* 0x000fe20007f3e0ff */
[----:B------:R-:W-:Y:S01]  /*4cb0*/  @!PT LDS RZ, [RZ] ;  /* 0x00000000fffff984 */ /* 0x000fe20000000800 */
[----:B------:R-:W-:Y:S01]  /*4cc0*/  @!PT LDS RZ, [RZ] ;  /* 0x00000000fffff984 */ /* 0x000fe20000000800 */
[----:B------:R-:W-:Y:S01]  /*4cd0*/  @!PT LDS RZ, [RZ] ;  /* 0x00000000fffff984 */ /* 0x000fe20000000800 */
[----:B------:R1:W-:Y:S01]  /*4ce0*/  LDGSTS.E.BYPASS.LTC128B.128 [R165+0x8000], desc[UR4][R158.64] ;  /* 0x080000009ea57fae */ /* 0x0003e2000b981a04 */
[----:B------:R-:W-:Y:S01]  /*4cf0*/  VIADD R171, R171, 0x1 ;  /* 0x00000001abab7836 */ /* 0x000fe20000000000 */
[----:B------:R-:W-:Y:S02]  /*4d00*/  BSSY.RECONVERGENT B1, `(.L_x_8674) ;  /* 0x00000da000017945 */ /* 0x000fe40003800200 */
[----:B------:R-:W-:Y:S01]  /*4d10*/  IMAD.X R177, R170, 0x1, R159, P1 ;  /* 0x00000001aab17824 */ /* 0x000fe200008e069f */
[----:B------:R1:W-:Y:S01]  /*4d20*/  LDGSTS.E.BYPASS.LTC128B.128 [R165+0xa000], desc[UR4][R158.64+0x80] ;  /* 0x0a0000809ea57fae */ /* 0x0003e2000b981a04 */
[-C--:B------:R-:W-:Y:S03]  /*4d30*/  IADD3 R106, P1, PT, R176, R167.reuse, RZ ;  /* 0x000000a7b06a7210 */ /* 0x080fe60007f3e0ff */
[----:B------:R1:W-:Y:S02]  /*4d40*/  LDGSTS.E.BYPASS.LTC128B.128 [R165+0x8800], desc[UR4][R176.64] ;  /* 0x08800000b0a57fae */ /* 0x0003e4000b981a04 */
[--C-:B------:R-:W-:Y:S01]  /*4d50*/  IMAD.X R107, R177, 0x1, R170.reuse, P1 ;  /* 0x00000001b16b7824 */ /* 0x100fe200008e06aa */
[----:B------:R-:W-:Y:S01]  /*4d60*/  IADD3 R178, P1, PT, R106, R167, RZ ;  /* 0x000000a76ab27210 */ /* 0x000fe20007f3e0ff */
[----:B------:R1:W-:Y:S04]  /*4d70*/  LDGSTS.E.BYPASS.LTC128B.128 [R165+0xa800], desc[UR4][R176.64+0x80] ;  /* 0x0a800080b0a57fae */ /* 0x0003e8000b981a04 */
[----:B------:R1:W-:Y:S01]  /*4d80*/  LDGSTS.E.BYPASS.LTC128B.128 [R165+0x9000], desc[UR4][R106.64] ;  /* 0x090000006aa57fae */ /* 0x0003e2000b981a04 */
[----:B------:R-:W-:Y:S01]  /*4d90*/  IMAD.X R179, R107, 0x1, R170, P1 ;  /* 0x000000016bb37824 */ /* 0x000fe200008e06aa */
[----:B------:R-:W-:Y:S02]  /*4da0*/  ISETP.NE.AND P1, PT, R171, RZ, PT ;  /* 0x000000ffab00720c */ /* 0x000fe40003f25270 */
[----:B------:R1:W-:Y:S04]  /*4db0*/  LDGSTS.E.BYPASS.LTC128B.128 [R165+0xb000], desc[UR4][R106.64+0x80] ;  /* 0x0b0000806aa57fae */ /* 0x0003e8000b981a04 */
[----:B------:R1:W-:Y:S04]  /*4dc0*/  LDGSTS.E.BYPASS.LTC128B.128 [R165+0x9800], desc[UR4][R178.64] ;  /* 0x09800000b2a57fae */ /* 0x0003e8000b981a04 */
[----:B------:R1:W-:Y:S04]  /*4dd0*/  LDGSTS.E.BYPASS.LTC128B.128 [R165+0xb800], desc[UR4][R178.64+0x80] ;  /* 0x0b800080b2a57fae */ /* 0x0003e8000b981a04 */
[----:B------:R-:W-:Y:S04]  /*4de0*/  LDSM.16.M88.4 R100, [R151] ;  /* 0x000000009764783b */ /* 0x000fe80000000200 */
[----:B------:R-:W2:Y:S04]  /*4df0*/  LDSM.16.M88.4 R108, [R150+0x4000] ;  /* 0x00400000966c783b */ /* 0x000ea80000000200 */
[----:B------:R-:W3:Y:S04]  /*4e00*/  LDSM.16.M88.4 R112, [R150+0x4800] ;  /* 0x004800009670783b */ /* 0x000ee80000000200 */
[----:B------:R-:W4:Y:S04]  /*4e10*/  LDSM.16.M88.4 R116, [R150+0x5000] ;  /* 0x005000009674783b */ /* 0x000f280000000200 */
[----:B------:R-:W0:Y:S04]  /*4e20*/  LDGDEPBAR ;  /* 0x00000000000079af */ /* 0x000e280000000000 */
[----:B------:R-:W5:Y:S04]  /*4e30*/  LDSM.16.M88.4 R120, [R150+0x5800] ;  /* 0x005800009678783b */ /* 0x000f680000000200 */
[----:B------:R-:W-:Y:S04]  /*4e40*/  LDSM.16.M88.4 R124, [R149] ;  /* 0x00000000957c783b */ /* 0x000fe80000000200 */
[----:B------:R-:W1:Y:S04]  /*4e50*/  LDSM.16.M88.4 R128, [R145+0x4000] ;  /* 0x004000009180783b */ /* 0x000e680000000200 */
[----:B------:R-:W1:Y:S04]  /*4e60*/  LDSM.16.M88.4 R132, [R145+0x4800] ;  /* 0x004800009184783b */ /* 0x000e680000000200 */
[----:B------:R-:W1:Y:S01]  /*4e70*/  LDSM.16.M88.4 R136, [R145+0x5000] ;  /* 0x005000009188783b */ /* 0x000e620000000200 */
[C---:B--2---:R-:W-:Y:S08]  /*4e80*/  HMMA.16816.F32.BF16 R4, R100.reuse, R108, RZ ;  /* 0x0000006c6404723c */ /* 0x044ff000000418ff */
[C---:B------:R-:W-:Y:S01]  /*4e90*/  HMMA.16816.F32.BF16 R8, R100.reuse, R110, RZ ;  /* 0x0000006e6408723c */ /* 0x040fe200000418ff */
[----:B------:R-:W2:Y:S07]  /*4ea0*/  LDSM.16.M88.4 R108, [R145+0x5800] ;  /* 0x00580000916c783b */ /* 0x000eae0000000200 */
[C---:B---3--:R-:W-:Y:S08]  /*4eb0*/  HMMA.16816.F32.BF16 R12, R100.reuse, R112, RZ ;  /* 0x00000070640c723c */ /* 0x048ff000000418ff */
[C---:B------:R-:W-:Y:S01]  /*4ec0*/  HMMA.16816.F32.BF16 R16, R100.reuse, R114, RZ ;  /* 0x000000726410723c */ /* 0x040fe200000418ff */
[----:B------:R-:W-:Y:S07]  /*4ed0*/  LDSM.16.M88.4 R112, [R144+0x4000] ;  /* 0x004000009070783b */ /* 0x000fee0000000200 */
[C---:B----4-:R-:W-:Y:S08]  /*4ee0*/  HMMA.16816.F32.BF16 R20, R100.reuse, R116, RZ ;  /* 0x000000746414723c */ /* 0x050ff000000418ff */
[C---:B------:R-:W-:Y:S01]  /*4ef0*/  HMMA.16816.F32.BF16 R24, R100.reuse, R118, RZ ;  /* 0x000000766418723c */ /* 0x040fe200000418ff */
[----:B------:R-:W-:Y:S07]  /*4f00*/  LDSM.16.M88.4 R116, [R144+0x4800] ;  /* 0x004800009074783b */ /* 0x000fee0000000200 */
[C---:B-----5:R-:W-:Y:S08]  /*4f10*/  HMMA.16816.F32.BF16 R28, R100.reuse, R120, RZ ;  /* 0x00000078641c723c */ /* 0x060ff000000418ff */
[----:B------:R-:W-:Y:S01]  /*4f20*/  HMMA.16816.F32.BF16 R32, R100, R122, RZ ;  /* 0x0000007a6420723c */ /* 0x000fe200000418ff */
[----:B------:R-:W3:Y:S04]  /*4f30*/  LDSM.16.M88.4 R100, [R148] ;  /* 0x000000009464783b */ /* 0x000ee80000000200 */
[----:B------:R-:W4:Y:S03]  /*4f40*/  LDSM.16.M88.4 R120, [R144+0x5000] ;  /* 0x005000009078783b */ /* 0x000f260000000200 */
[C---:B-1----:R-:W-:Y:S08]  /*4f50*/  HMMA.16816.F32.BF16 R4, R124.reuse, R128, R4 ;  /* 0x000000807c04723c */ /* 0x042ff00000041804 */
[C---:B------:R-:W-:Y:S01]  /*4f60*/  HMMA.16816.F32.BF16 R8, R124.reuse, R130, R8 ;  /* 0x000000827c08723c */ /* 0x040fe20000041808 */
[----:B------:R-:W1:Y:S07]  /*4f70*/  LDSM.16.M88.4 R128, [R144+0x5800] ;  /* 0x005800009080783b */ /* 0x000e6e0000000200 */
[C---:B------:R-:W-:Y:S08]  /*4f80*/  HMMA.16816.F32.BF16 R12, R124.reuse, R132, R12 ;  /* 0x000000847c0c723c */ /* 0x040ff0000004180c */
[C---:B------:R-:W-:Y:S08]  /*4f90*/  HMMA.16816.F32.BF16 R16, R124.reuse, R134, R16 ;  /* 0x000000867c10723c */ /* 0x040ff00000041810 */
[C---:B------:R-:W-:Y:S08]  /*4fa0*/  HMMA.16816.F32.BF16 R20, R124.reuse, R136, R20 ;  /* 0x000000887c14723c */ /* 0x040ff00000041814 */
[C---:B------:R-:W-:Y:S08]  /*4fb0*/  HMMA.16816.F32.BF16 R24, R124.reuse, R138, R24 ;  /* 0x0000008a7c18723c */ /* 0x040ff00000041818 */
[C---:B--2---:R-:W-:Y:S08]  /*4fc0*/  HMMA.16816.F32.BF16 R28, R124.reuse, R108, R28 ;  /* 0x0000006c7c1c723c */ /* 0x044ff0000004181c */
[----:B------:R-:W-:Y:S01]  /*4fd0*/  HMMA.16816.F32.BF16 R32, R124, R110, R32 ;  /* 0x0000006e7c20723c */ /* 0x000fe20000041820 */
[----:B------:R-:W-:Y:S04]  /*4fe0*/  LDSM.16.M88.4 R108, [R147] ;  /* 0x00000000936c783b */ /* 0x000fe80000000200 */
[----:B------:R-:W-:Y:S03]  /*4ff0*/  LDSM.16.M88.4 R124, [R143+0x4800] ;  /* 0x004800008f7c783b */ /* 0x000fe60000000200 */
        /* <DEDUP_REMOVED lines=11> */
[----:B------:R-:W-:Y:S04]  /*50b0*/  LDSM.16.M88.4 R100, [R151+0x2000] ;  /* 0x002000009764783b */ /* 0x000fe80000000200 */
[----:B------:R-:W-:Y:S03]  /*50c0*/  LDSM.16.M88.4 R128, [R150+0x7000] ;  /* 0x007000009680783b */ /* 0x000fe60000000200 */
[C---:B--2---:R-:W-:Y:S08]  /*50d0*/  HMMA.16816.F32.BF16 R4, R108.reuse, R112, R4 ;  /* 0x000000706c04723c */ /* 0x044ff00000041804 */
        /* <DEDUP_REMOVED lines=23> */
[----:B------:R-:W-:Y:S04]  /*5250*/  LDSM.16.M88.4 R100, [R148+0x2000] ;  /* 0x002000009464783b */ /* 0x000fe80000000200 */
[----:B------:R-:W-:Y:S03]  /*5260*/  LDSM.16.M88.4 R116, [R144+0x6800] ;  /* 0x006800009074783b */ /* 0x000fe60000000200 */
[C---:B-1----:R-:W-:Y:S08]  /*5270*/  HMMA.16816.F32.BF16 R4, R108.reuse, R112, R4 ;  /* 0x000000706c04723c */ /* 0x042ff00000041804 */
[C---:B------:R-:W-:Y:S01]  /*5280*/  HMMA.16816.F32.BF16 R8, R108.reuse, R114, R8 ;  /* 0x000000726c08723c */ /* 0x040fe20000041808 */
[----:B------:R-:W1:Y:S07]  /*5290*/  LDSM.16.M88.4 R112, [R144+0x6000] ;  /* 0x006000009070783b */ /* 0x000e6e0000000200 */
[C---:B------:R-:W-:Y:S08]  /*52a0*/  HMMA.16816.F32.BF16 R12, R108.reuse, R120, R12 ;  /* 0x000000786c0c723c */ /* 0x040ff0000004180c */
[C---:B------:R-:W-:Y:S01]  /*52b0*/  HMMA.16816.F32.BF16 R16, R108.reuse, R122, R16 ;  /* 0x0000007a6c10723c */ /* 0x040fe20000041810 */
[----:B------:R-:W3:Y:S07]  /*52c0*/  LDSM.16.M88.4 R120, [R144+0x7000] ;  /* 0x007000009078783b */ /* 0x000eee0000000200 */
[C---:B--2---:R-:W-:Y:S08]  /*52d0*/  HMMA.16816.F32.BF16 R20, R108.reuse, R124, R20 ;  /* 0x0000007c6c14723c */ /* 0x044ff00000041814 */
[C---:B------:R-:W-:Y:S01]  /*52e0*/  HMMA.16816.F32.BF16 R24, R108.reuse, R126, R24 ;  /* 0x0000007e6c18723c */ /* 0x040fe20000041818 */
[----:B------:R-:W2:Y:S07]  /*52f0*/  LDSM.16.M88.4 R124, [R144+0x7800] ;  /* 0x00780000907c783b */ /* 0x000eae0000000200 */
[C---:B----4-:R-:W-:Y:S08]  /*5300*/  HMMA.16816.F32.BF16 R28, R108.reuse, R128, R28 ;  /* 0x000000806c1c723c */ /* 0x050ff0000004181c */
        /* <DEDUP_REMOVED lines=14> */
[C---:B--2---:R-:W-:Y:S08]  /*53f0*/  HMMA.16816.F32.BF16 R28, R100.reuse, R124, R28 ;  /* 0x0000007c641c723c */ /* 0x044ff0000004181c */
[----:B------:R-:W-:Y:S08]  /*5400*/  HMMA.16816.F32.BF16 R32, R100, R126, R32 ;  /* 0x0000007e6420723c */ /* 0x000ff00000041820 */
[C---:B-1----:R-:W-:Y:S08]  /*5410*/  HMMA.16816.F32.BF16 R4, R108.reuse, R112, R4 ;  /* 0x000000706c04723c */ /* 0x042ff00000041804 */
[C---:B------:R-:W-:Y:S08]  /*5420*/  HMMA.16816.F32.BF16 R8, R108.reuse, R114, R8 ;  /* 0x000000726c08723c */ /* 0x040ff00000041808 */
[C---:B----4-:R-:W-:Y:S08]  /*5430*/  HMMA.16816.F32.BF16 R12, R108.reuse, R116, R12 ;  /* 0x000000746c0c723c */ /* 0x050ff0000004180c */
[C---:B------:R-:W-:Y:S08]  /*5440*/  HMMA.16816.F32.BF16 R16, R108.reuse, R118, R16 ;  /* 0x000000766c10723c */ /* 0x040ff00000041810 */
[C---:B---3--:R-:W-:Y:S08]  /*5450*/  HMMA.16816.F32.BF16 R20, R108.reuse, R120, R20 ;  /* 0x000000786c14723c */ /* 0x048ff00000041814 */
[C---:B------:R-:W-:Y:S08]  /*5460*/  HMMA.16816.F32.BF16 R24, R108.reuse, R122, R24 ;  /* 0x0000007a6c18723c */ /* 0x040ff00000041818 */
[C---:B------:R-:W-:Y:S08]  /*5470*/  HMMA.16816.F32.BF16 R28, R108.reuse, R128, R28 ;  /* 0x000000806c1c723c */ /* 0x040ff0000004181c */
[----:B------:R-:W-:Y:S01]  /*5480*/  HMMA.16816.F32.BF16 R32, R108, R130, R32 ;  /* 0x000000826c20723c */ /* 0x000fe20000041820 */
[----:B------:R-:W-:Y:S08]  /*5490*/  @!UPT UIADD3 URZ, UPT, UPT, URZ, URZ, URZ ;  /* 0x000000fffffff290 */ /* 0x000ff0000fffe0ff */
[----:B------:R-:W-:Y:S11]  /*54a0*/  @!P1 BRA `(.L_x_8675) ;  /* 0x00000004007c9947 */ /* 0x000ff60003800000 */
[----:B------:R-:W2:Y:S01]  /*54b0*/  @!P0 LD.E R100, desc[UR4][R2.64+0x38] ;  /* 0x0000380402648980 */ /* 0x000ea2000c101900 */
[----:B------:R-:W-:Y:S01]  /*54c0*/  @!P0 IMAD.MOV.U32 R101, RZ, RZ, RZ ;  /* 0x000000ffff658224 */ /* 0x000fe200078e00ff */
[----:B------:R-:W-:Y:S04]  /*54d0*/  BSSY.RECONVERGENT B0, `(.L_x_8676) ;  /* 0x0000048000007945 */ /* 0x000fe80003800200 */
        /* <DEDUP_REMOVED lines=27> */
[----:B------:R-:W-:Y:S03]  /*5690*/  IMAD.HI.U32 R109, R113, R109, R112 ;  /* 0x0000006d716d7227 */ /* 0x000fe600078e0070 */
[----:B------:R-:W-:Y:S03]  /*56a0*/  ISETP.GE.AND P3, PT, R100, RZ, PT ;  /* 0x000000ff6400720c */ /* 0x000fe60003f66270 */
        /* <DEDUP_REMOVED lines=9> */
[----:B------:R-:W-:Y:S01]  /*5740*/  ISETP.NE.AND P2, PT, R111, RZ, PT ;  /* 0x000000ff6f00720c */ /* 0x000fe20003f45270 */
[----:B------:R-:W-:Y:S01]  /*5750*/  @!P4 VIADD R109, R109, 0x1 ;  /* 0x000000016d6dc836 */ /* 0x000fe20000000000 */
[-C--:B------:R-:W-:Y:S02]  /*5760*/  ISETP.GE.U32.AND P5, PT, R102, R107.reuse, PT ;  /* 0x0000006b6600720c */ /* 0x080fe40003fa6070 */
[----:B------:R-:W-:Y:S02]  /*5770*/  ISETP.GE.U32.AND P6, PT, R104, R107, PT ;  /* 0x0000006b6800720c */ /* 0x000fe40003fc6070 */
[----:B------:R-:W-:Y:S09]  /*5780*/  LOP3.LUT R107, RZ, R111, RZ, 0x33, !PT ;  /* 0x0000006fff6b7212 */ /* 0x000ff200078e33ff */
[----:B------:R-:W-:Y:S02]  /*5790*/  @P5 IADD3 R106, PT, PT, R106, 0x1, RZ ;  /* 0x000000016a6a5810 */ /* 0x000fe40007ffe0ff */
[----:B------:R-:W-:Y:S03]  /*57a0*/  @P6 VIADD R109, R109, 0x1 ;  /* 0x000000016d6d6836 */ /* 0x000fe60000000000 */
[----:B------:R-:W-:Y:S02]  /*57b0*/  @!P1 IMAD.MOV R106, RZ, RZ, -R106 ;  /* 0x000000ffff6a9224 */ /* 0x000fe400078e0a6a */
[----:B------:R-:W-:Y:S03]  /*57c0*/  @!P3 IADD3 R109, PT, PT, -R109, RZ, RZ ;  /* 0x000000ff6d6db210 */ /* 0x000fe60007ffe1ff */
[C---:B------:R-:W-:Y:S02]  /*57d0*/  SEL R113, R107.reuse, R106, !P2 ;  /* 0x0000006a6b717207 */ /* 0x040fe40005000000 */
[----:B------:R-:W-:Y:S02]  /*57e0*/  SEL R107, R107, R109, !P2 ;  /* 0x0000006d6b6b7207 */ /* 0x000fe40005000000 */
[-C--:B------:R-:W-:Y:S01]  /*57f0*/  LEA R118, P2, R113, R168.reuse, 0x2 ;  /* 0x000000a871767211 */ /* 0x080fe200078410ff */
[----:B------:R-:W2:Y:S01]  /*5800*/  LD.E.64 R108, desc[UR4][R2.64+0x38] ;  /* 0x00003804026c7980 */ /* 0x000ea2000c101b00 */
        /* <DEDUP_REMOVED lines=20> */
.L_x_8677:
[----:B------:R-:W-:Y:S05]  /*5950*/  BSYNC.RECONVERGENT B0 ;  /* 0x0000000000007941 */ /* 0x000fea0003800200 */
.L_x_8676:
        /* <DEDUP_REMOVED lines=20> */
.L_x_8675:
[----:B------:R-:W-:Y:S05]  /*5aa0*/  BSYNC.RECONVERGENT B1 ;  /* 0x0000000000017941 */ /* 0x000fea0003800200 */
.L_x_8674:
[----:B-1----:R-:W2:Y:S01]  /*5ab0*/  LD.E R103, desc[UR4][R2.64+0xdc] ;  /* 0x0000dc0402677980 */ /* 0x002ea2000c101900 */
[----:B------:R-:W-:Y:S02]  /*5ac0*/  FMNMX3.FTZ R101, R105, R4, R5, !PT ;  /* 0x0000000469657276 */ /* 0x000fe40007810005 */
[----:B------:R-:W-:Y:S01]  /*5ad0*/  FMNMX3.FTZ R100, R0, R6, R7, !PT ;  /* 0x0000000600647276 */ /* 0x000fe20007810007 */
[----:B------:R-:W-:Y:S01]  /*5ae0*/  LDSM.16.MT88.4 R112, [R141+0x8000] ;  /* 0x008000008d70783b */ /* 0x000fe20000004200 */
        /* <DEDUP_REMOVED lines=16> */
[----:B------:R-:W-:Y:S07]  /*5bf0*/  IADD3 R163, PT, PT, R163, -0x40, RZ ;  /* 0xffffffc0a3a37810 */ /* 0x000fee0007ffe0ff */
[----:B------:R-:W3:Y:S01]  /*5c00*/  SHFL.BFLY PT, R100, R107, 0x2, 0x1f ;  /* 0x0c401f006b647f89 */ /* 0x000ee200000e0000 */
[----:B-1----:R-:W-:Y:S02]  /*5c10*/  FMNMX.FTZ R109, R106, R101, !PT ;  /* 0x000000656a6d7209 */ /* 0x002fe40007810000 */
[----:B---3--:R-:W-:Y:S05]  /*5c20*/  FMNMX.FTZ R104, R107, R100, !PT ;  /* 0x000000646b687209 */ /* 0x008fea0007810000 */
[----:B------:R-:W1:Y:S08]  /*5c30*/  SHFL.BFLY PT, R102, R109, 0x1, 0x1f ;  /* 0x0c201f006d667f89 */ /* 0x000e7000000e0000 */
[----:B------:R-:W3:Y:S01]  /*5c40*/  SHFL.BFLY PT, R101, R104, 0x1, 0x1f ;  /* 0x0c201f0068657f89 */ /* 0x000ee200000e0000 */
[----:B-1----:R-:W-:Y:S07]  /*5c50*/  FMNMX.FTZ R102, R109, R102, !PT ;  /* 0x000000666d667209 */ /* 0x002fee0007810000 */
[----:B------:R-:W-:Y:S01]  /*5c60*/  LDSM.16.MT88.4 R108, [R142+0x8000] ;  /* 0x008000008e6c783b */ /* 0x000fe20000004200 */
[----:B---3--:R-:W-:Y:S01]  /*5c70*/  FMNMX.FTZ R101, R104, R101, !PT ;  /* 0x0000006568657209 */ /* 0x008fe20007810000 */
[C---:B------:R-:W-:Y:S01]  /*5c80*/  FADD.FTZ R100, -R102.reuse, R105 ;  /* 0x0000006966647221 */ /* 0x040fe20000010100 */
[----:B------:R-:W-:Y:S03]  /*5c90*/  FSETP.NEU.FTZ.AND P1, PT, R102, -INF , PT ;  /* 0xff8000006600780b */ /* 0x000fe60003f3d000 */
[----:B------:R-:W-:Y:S01]  /*5ca0*/  FADD.FTZ R0, -R101, R0 ;  /* 0x0000000065007221 */ /* 0x000fe20000010100 */
[C---:B--2---:R-:W-:Y:S03]  /*5cb0*/  FMUL.FTZ R105, R103.reuse, R100 ;  /* 0x0000006467697220 */ /* 0x044fe60000410000 */
[C---:B------:R-:W-:Y:S01]  /*5cc0*/  FMUL.FTZ R106, R103.reuse, R0 ;  /* 0x00000000676a7220 */ /* 0x040fe20000410000 */
[C---:B------:R-:W-:Y:S01]  /*5cd0*/  FMUL.FTZ R126, R103.reuse, R102 ;  /* 0x00000066677e7220 */ /* 0x040fe20000410000 */
[----:B------:R-:W-:Y:S01]  /*5ce0*/  FMUL.FTZ R124, R103, R101 ;  /* 0x00000065677c7220 */ /* 0x000fe20000410000 */
[----:B------:R-:W1:Y:S03]  /*5cf0*/  MUFU.EX2 R100, R105 ;  /* 0x0000006900647308 */ /* 0x000e660000000800 */
[----:B------:R-:W-:Y:S02]  /*5d00*/  FSEL R126, R126, RZ, P1 ;  /* 0x000000ff7e7e7208 */ /* 0x000fe40000800000 */
[----:B------:R-:W-:Y:S05]  /*5d10*/  FSETP.NEU.FTZ.AND P1, PT, R101, -INF , PT ;  /* 0xff8000006500780b */ /* 0x000fea0003f3d000 */
[----:B------:R2:W3:Y:S01]  /*5d20*/  MUFU.EX2 R0, R106 ;  /* 0x0000006a00007308 */ /* 0x0004e20000000800 */
        /* <DEDUP_REMOVED lines=10> */
[C---:B-1----:R-:W-:Y:S01]  /*5dd0*/  FMUL.FTZ R4, R100.reuse, R96 ;  /* 0x0000006064047220 */ /* 0x042fe20000410000 */
[C---:B------:R-:W-:Y:S01]  /*5de0*/  FMUL.FTZ R5, R100.reuse, R97 ;  /* 0x0000006164057220 */ /* 0x040fe20000410000 */
[C---:B------:R-:W-:Y:S01]  /*5df0*/  FMUL.FTZ R8, R100.reuse, R92 ;  /* 0x0000005c64087220 */ /* 0x040fe20000410000 */
[C---:B------:R-:W-:Y:S01]  /*5e00*/  FMUL.FTZ R9, R100.reuse, R93 ;  /* 0x0000005d64097220 */ /* 0x040fe20000410000 */
[C---:B------:R-:W-:Y:S01]  /*5e10*/  FMUL.FTZ R36, R100.reuse, R36 ;  /* 0x0000002464247220 */ /* 0x040fe20000410000 */
[----:B------:R-:W-:Y:S01]  /*5e20*/  FMUL.FTZ R37, R100, R37 ;  /* 0x0000002564257220 */ /* 0x000fe20000410000 */
[----:B--2---:R-:W1:Y:S03]  /*5e30*/  LDSM.16.MT88.4 R104, [R146+0x8000] ;  /* 0x008000009268783b */ /* 0x004e660000004200 */
[----:B------:R-:W2:Y:S01]  /*5e40*/  MUFU.EX2 R120, R120 ;  /* 0x0000007800787308 */ /* 0x000ea20000000800 */
        /* <DEDUP_REMOVED lines=12> */
[-CC-:B------:R-:W-:Y:S01]  /*5f10*/  FFMA.FTZ R129, R28, R103.reuse, -R126.reuse ;  /* 0x000000671c817223 */ /* 0x180fe2000001087e */
[-C--:B------:R-:W-:Y:S01]  /*5f20*/  FFMA.FTZ R132, R29, R103.reuse, -R126 ;  /* 0x000000671d847223 */ /* 0x080fe2000001087e */
[--C-:B------:R-:W-:Y:S03]  /*5f30*/  FFMA.FTZ R134, R30, R103, -R124.reuse ;  /* 0x000000671e867223 */ /* 0x100fe6000001087c */
[----:B------:R-:W4:Y:S01]  /*5f40*/  MUFU.EX2 R116, R116 ;  /* 0x0000007400747308 */ /* 0x000f220000000800 */
[----:B--2---:R-:W-:Y:S01]  /*5f50*/  F2FP.BF16.F32.PACK_AB R96, R120, R119 ;  /* 0x000000777860723e */ /* 0x004fe200000010ff */
[-C--:B------:R-:W-:Y:S01]  /*5f60*/  FFMA.FTZ R131, R31, R103.reuse, -R124 ;  /* 0x000000671f837223 */ /* 0x080fe2000001087c */
[-C--:B------:R-:W-:Y:S01]  /*5f70*/  FFMA.FTZ R133, R32, R103.reuse, -R126 ;  /* 0x0000006720857223 */ /* 0x080fe2000001087e */
[----:B------:R-:W-:Y:S01]  /*5f80*/  LDSM.16.MT88.4 R28, [R142+0x9800] ;  /* 0x009800008e1c783b */ /* 0x000fe20000004200 */
[----:B------:R-:W-:Y:S01]  /*5f90*/  FFMA.FTZ R135, R34, R103, -R124 ;  /* 0x0000006722877223 */ /* 0x000fe2000001087c */
        /* <DEDUP_REMOVED lines=9> */
[----:B------:R-:W-:Y:S03]  /*6030*/  FMUL.FTZ R52, R100, R52 ;  /* 0x0000003464347220 */ /* 0x000fe60000410000 */
[----:B------:R-:W2:Y:S01]  /*6040*/  MUFU.EX2 R118, R118 ;  /* 0x0000007600767308 */ /* 0x000ea20000000800 */
        /* <DEDUP_REMOVED lines=32> */
[----:B----4-:R-:W-:Y:S01]  /*6250*/  F2FP.BF16.F32.PACK_AB R99, R122, R121 ;  /* 0x000000797a63723e */ /* 0x010fe200000010ff */
[-C--:B------:R-:W-:Y:S01]  /*6260*/  FFMA.FTZ R128, R17, R103.reuse, -R126 ;  /* 0x0000006711807223 */ /* 0x080fe2000001087e */
[-CC-:B------:R-:W-:Y:S01]  /*6270*/  FFMA.FTZ R130, R18, R103.reuse, -R124.reuse ;  /* 0x0000006712827223 */ /* 0x180fe2000001087c */
[----:B------:R-:W-:Y:S01]  /*6280*/  FFMA.FTZ R127, R19, R103, -R124 ;  /* 0x00000067137f7223 */ /* 0x000fe2000001087c */
[C---:B------:R-:W-:Y:S01]  /*6290*/  FMUL.FTZ R80, R100.reuse, R80 ;  /* 0x0000005064507220 */ /* 0x040fe20000410000 */
[----:B------:R-:W-:Y:S01]  /*62a0*/  MUFU.EX2 R125, R125 ;  /* 0x0000007d007d7308 */ /* 0x000fe20000000800 */
[----:B------:R-:W-:Y:S01]  /*62b0*/  FMUL.FTZ R81, R100, R81 ;  /* 0x0000005164517220 */ /* 0x000fe20000410000 */
[C---:B-1----:R-:W-:Y:S05]  /*62c0*/  HMMA.16816.F32.BF16 R4, R96.reuse, R104, R4 ;  /* 0x000000686004723c */ /* 0x042fea0000041804 */
[C---:B------:R-:W-:Y:S03]  /*62d0*/  FMUL.FTZ R82, R0.reuse, R82 ;  /* 0x0000005200527220 */ /* 0x040fe60000410000 */
[----:B------:R-:W1:Y:S01]  /*62e0*/  MUFU.EX2 R128, R128 ;  /* 0x0000008000807308 */ /* 0x000e620000000800 */
[----:B------:R-:W-:Y:S01]  /*62f0*/  FMUL.FTZ R83, R0, R83 ;  /* 0x0000005300537220 */ /* 0x000fe20000410000 */
[C---:B------:R-:W-:Y:S01]  /*6300*/  HMMA.16816.F32.BF16 R8, R96.reuse, R106, R8 ;  /* 0x0000006a6008723c */ /* 0x040fe20000041808 */
[----:B------:R-:W2:Y:S02]  /*6310*/  LDSM.16.MT88.4 R104, [R146+0xa000] ;  /* 0x00a000009268783b */ /* 0x000ea40000004200 */
[C---:B------:R-:W-:Y:S01]  /*6320*/  FMUL.FTZ R16, R100.reuse, R84 ;  /* 0x0000005464107220 */ /* 0x040fe20000410000 */
[----:B------:R-:W-:Y:S01]  /*6330*/  FMUL.FTZ R17, R100, R85 ;  /* 0x0000005564117220 */ /* 0x000fe20000410000 */
[C---:B------:R-:W-:Y:S03]  /*6340*/  FMUL.FTZ R18, R0.reuse, R86 ;  /* 0x0000005600127220 */ /* 0x040fe60000410000 */
[----:B------:R-:W-:Y:S01]  /*6350*/  MUFU.EX2 R130, R130 ;  /* 0x0000008200827308 */ /* 0x000fe20000000800 */
[----:B------:R-:W-:Y:S01]  /*6360*/  FMUL.FTZ R19, R0, R87 ;  /* 0x0000005700137220 */ /* 0x000fe20000410000 */
[C---:B------:R-:W-:Y:S03]  /*6370*/  HMMA.16816.F32.BF16 R36, R96.reuse, R108, R36 ;  /* 0x0000006c6024723c */ /* 0x040fe60000041824 */
[--C-:B------:R-:W-:Y:S01]  /*6380*/  FFMA.FTZ R21, R21, R103, -R126.reuse ;  /* 0x0000006715157223 */ /* 0x100fe2000001087e */
[----:B------:R-:W-:Y:S01]  /*6390*/  FFMA.FTZ R119, R100, R175, R119 ;  /* 0x000000af64777223 */ /* 0x000fe20000010077 */
[----:B------:R-:W-:Y:S03]  /*63a0*/  ISETP.NE.AND P1, PT, R172, -0x1, PT ;  /* 0xffffffffac00780c */ /* 0x000fe60003f25270 */
[----:B------:R-:W4:Y:S01]  /*63b0*/  MUFU.EX2 R127, R127 ;  /* 0x0000007f007f7308 */ /* 0x000f220000000800 */
[----:B-1----:R-:W-:Y:S01]  /*63c0*/  F2FP.BF16.F32.PACK_AB R86, R128, R125 ;  /* 0x0000007d8056723e */ /* 0x002fe200000010ff */
[C---:B------:R-:W-:Y:S01]  /*63d0*/  HMMA.16816.F32.BF16 R40, R96.reuse, R110, R40 ;  /* 0x0000006e6028723c */ /* 0x040fe20000041828 */
[----:B------:R-:W1:Y:S02]  /*63e0*/  LDSM.16.MT88.4 R108, [R142+0xa000] ;  /* 0x00a000008e6c783b */ /* 0x000e640000004200 */
[----:B------:R-:W-:Y:S01]  /*63f0*/  FFMA.FTZ R123, R0, R173, R123 ;  /* 0x000000ad007b7223 */ /* 0x000fe2000001007b */
[----:B------:R-:W-:Y:S04]  /*6400*/  FADD.FTZ R120, R120, R119 ;  /* 0x0000007778787221 */ /* 0x000fe80000010000 */
[----:B------:R-:W-:Y:S01]  /*6410*/  MUFU.EX2 R129, R129 ;  /* 0x0000008100817308 */ /* 0x000fe20000000800 */
[----:B------:R-:W-:Y:S01]  /*6420*/  FADD.FTZ R116, R116, R123 ;  /* 0x0000007b74747221 */ /* 0x000fe20000010000 */
[C---:B------:R-:W-:Y:S03]  /*6430*/  HMMA.16816.F32.BF16 R44, R96.reuse, R112, R44 ;  /* 0x00000070602c723c */ /* 0x040fe6000004182c */
[-CC-:B------:R-:W-:Y:S01]  /*6440*/  FFMA.FTZ R112, R12, R103.reuse, -R126.reuse ;  /* 0x000000670c707223 */ /* 0x180fe2000001087e */
[C---:B------:R-:W-:Y:S01]  /*6450*/  FMUL.FTZ R12, R100.reuse, R88 ;  /* 0x00000058640c7220 */ /* 0x040fe20000410000 */
[----:B------:R-:W-:Y:S01]  /*6460*/  FFMA.FTZ R113, R13, R103, -R126 ;  /* 0x000000670d717223 */ /* 0x000fe2000001087e */
[----:B------:R-:W-:Y:S01]  /*6470*/  FMUL.FTZ R13, R100, R89 ;  /* 0x00000059640d7220 */ /* 0x000fe20000410000 */
[----:B----4-:R-:W-:Y:S01]  /*6480*/  F2FP.BF16.F32.PACK_AB R87, R127, R130 ;  /* 0x000000827f57723e */ /* 0x010fe200000010ff */
[C---:B------:R-:W-:Y:S01]  /*6490*/  HMMA.16816.F32.BF16 R48, R96.reuse, R114, R48 ;  /* 0x000000726030723c */ /* 0x040fe20000041830 */
[----:B------:R-:W-:Y:S02]  /*64a0*/  MUFU.EX2 R112, R112 ;  /* 0x0000007000707308 */ /* 0x000fe40000000800 */
[-CC-:B------:R-:W-:Y:S01]  /*64b0*/  FFMA.FTZ R115, R14, R103.reuse, -R124.reuse ;  /* 0x000000670e737223 */ /* 0x180fe2000001087c */
[C---:B------:R-:W-:Y:S01]  /*64c0*/  FMUL.FTZ R14, R0.reuse, R90 ;  /* 0x0000005a000e7220 */ /* 0x040fe20000410000 */
[----:B------:R-:W-:Y:S01]  /*64d0*/  FFMA.FTZ R114, R15, R103, -R124 ;  /* 0x000000670f727223 */ /* 0x000fe2000001087c */
[----:B------:R-:W-:Y:S01]  /*64e0*/  FMUL.FTZ R15, R0, R91 ;  /* 0x0000005b000f7220 */ /* 0x000fe20000410000 */
[----:B------:R-:W-:Y:S01]  /*64f0*/  FADD.FTZ R121, R121, R116 ;  /* 0x0000007479797221 */ /* 0x000fe20000010000 */
[C---:B---3--:R-:W-:Y:S01]  /*6500*/  HMMA.16816.F32.BF16 R52, R96.reuse, R92, R52 ;  /* 0x0000005c6034723c */ /* 0x048fe20000041834 */
[----:B------:R-:W-:Y:S02]  /*6510*/  LDSM.16.MT88.4 R88, [R146+0x8800] ;  /* 0x008800009258783b */ /* 0x000fe40000004200 */
[----:B------:R-:W3:Y:S01]  /*6520*/  MUFU.EX2 R113, R113 ;  /* 0x0000007100717308 */ /* 0x000ee20000000800 */
[----:B------:R-:W-:Y:S04]  /*6530*/  FADD.FTZ R122, R122, R121 ;  /* 0x000000797a7a7221 */ /* 0x000fe80000010000 */
[C---:B------:R-:W-:Y:S01]  /*6540*/  HMMA.16816.F32.BF16 R56, R96.reuse, R94, R56 ;  /* 0x0000005e6038723c */ /* 0x040fe20000041838 */
[----:B------:R-:W4:Y:S04]  /*6550*/  LDSM.16.MT88.4 R92, [R141+0xa000] ;  /* 0x00a000008d5c783b */ /* 0x000f280000004200 */
[----:B------:R-:W-:Y:S03]  /*6560*/  MUFU.EX2 R115, R115 ;  /* 0x0000007300737308 */ /* 0x000fe60000000800 */
[C---:B--2---:R-:W-:Y:S07]  /*6570*/  HMMA.16816.F32.BF16 R60, R96.reuse, R104, R60 ;  /* 0x00000068603c723c */ /* 0x044fee000004183c */
[----:B------:R-:W2:Y:S01]  /*6580*/  MUFU.EX2 R114, R114 ;  /* 0x0000007200727308 */ /* 0x000ea20000000800 */
[----:B---3--:R-:W-:Y:S01]  /*6590*/  F2FP.BF16.F32.PACK_AB R84, R113, R112 ;  /* 0x000000707154723e */ /* 0x008fe200000010ff */
[C---:B------:R-:W-:Y:S01]  /*65a0*/  HMMA.16816.F32.BF16 R64, R96.reuse, R106, R64 ;  /* 0x0000006a6040723c */ /* 0x040fe20000041840 */
[----:B------:R-:W3:Y:S07]  /*65b0*/  LDSM.16.MT88.4 R104, [R140+0xa000] ;  /* 0x00a000008c68783b */ /* 0x000eee0000004200 */
[----:B------:R-:W-:Y:S01]  /*65c0*/  MUFU.EX2 R132, R132 ;  /* 0x0000008400847308 */ /* 0x000fe20000000800 */
[C---:B-1----:R-:W-:Y:S09]  /*65d0*/  HMMA.16816.F32.BF16 R68, R96.reuse, R108, R68 ;  /* 0x0000006c6044723c */ /* 0x042ff20000041844 */
[----:B------:R-:W-:Y:S01]  /*65e0*/  MUFU.EX2 R134, R134 ;  /* 0x0000008600867308 */ /* 0x000fe20000000800 */
[C---:B--2---:R-:W-:Y:S01]  /*65f0*/  F2FP.BF16.F32.PACK_AB R85, R114.reuse, R115 ;  /* 0x000000737255723e */ /* 0x044fe200000010ff */
[----:B------:R-:W-:Y:S01]  /*6600*/  FADD.FTZ R115, R115, R122 ;  /* 0x0000007a73737221 */ /* 0x000fe20000010000 */
[C---:B------:R-:W-:Y:S01]  /*6610*/  HMMA.16816.F32.BF16 R72, R96.reuse, R110, R72 ;  /* 0x0000006e6048723c */ /* 0x040fe20000041848 */
[----:B------:R-:W-:Y:S06]  /*6620*/  LDSM.16.MT88.4 R108, [R141+0x8800] ;  /* 0x008800008d6c783b */ /* 0x000fec0000004200 */
[----:B------:R-:W-:Y:S01]  /*6630*/  MUFU.EX2 R131, R131 ;  /* 0x0000008300837308 */ /* 0x000fe20000000800 */
[----:B------:R-:W-:Y:S04]  /*6640*/  FADD.FTZ R115, R114, R115 ;  /* 0x0000007372737221 */ /* 0x000fe80000010000 */
[----:B------:R-:W-:Y:S01]  /*6650*/  FADD.FTZ R130, R130, R115 ;  /* 0x0000007382827221 */ /* 0x000fe20000010000 */
[C---:B----4-:R-:W-:Y:S04]  /*6660*/  HMMA.16816.F32.BF16 R12, R96.reuse, R92, R12 ;  /* 0x0000005c600c723c */ /* 0x050fe8000004180c */
[----:B------:R-:W-:Y:S01]  /*6670*/  MUFU.EX2 R133, R133 ;  /* 0x0000008500857308 */ /* 0x000fe20000000800 */
[----:B------:R-:W-:Y:S03]  /*6680*/  FADD.FTZ R127, R127, R130 ;  /* 0x000000827f7f7221 */ /* 0x000fe60000010000 */
[C---:B------:R-:W-:Y:S01]  /*6690*/  HMMA.16816.F32.BF16 R76, R96.reuse, R94, R76 ;  /* 0x0000005e604c723c */ /* 0x040fe2000004184c */
[----:B------:R-:W1:Y:S05]  /*66a0*/  LDSM.16.MT88.4 R92, [R142+0x8800] ;  /* 0x008800008e5c783b */ /* 0x000e6a0000004200 */
[----:B------:R-:W-:Y:S02]  /*66b0*/  MUFU.EX2 R135, R135 ;  /* 0x0000008700877308 */ /* 0x000fe40000000800 */
[C---:B---3--:R-:W-:Y:S08]  /*66c0*/  HMMA.16816.F32.BF16 R80, R96.reuse, R104, R80 ;  /* 0x000000686050723c */ /* 0x048ff00000041850 */
[----:B------:R-:W-:Y:S01]  /*66d0*/  HMMA.16816.F32.BF16 R16, R96, R106, R16 ;  /* 0x0000006a6010723c */ /* 0x000fe20000041810 */
[----:B------:R-:W2:Y:S07]  /*66e0*/  LDSM.16.MT88.4 R96, [R140+0x8800] ;  /* 0x008800008c60783b */ /* 0x000eae0000004200 */
[C---:B------:R-:W-:Y:S01]  /*66f0*/  HMMA.16816.F32.BF16 R4, R84.reuse, R88, R4 ;  /* 0x000000585404723c */ /* 0x040fe20000041804 */
[----:B------:R-:W3:Y:S07]  /*6700*/  LDSM.16.MT88.4 R104, [R146+0xa800] ;  /* 0x00a800009268783b */ /* 0x000eee0000004200 */
[C---:B------:R-:W-:Y:S01]  /*6710*/  HMMA.16816.F32.BF16 R8, R84.reuse, R90, R8 ;  /* 0x0000005a5408723c */ /* 0x040fe20000041808 */
[----:B------:R-:W4:Y:S07]  /*6720*/  LDSM.16.MT88.4 R88, [R142+0xa800] ;  /* 0x00a800008e58783b */ /* 0x000f2e0000004200 */
[C---:B-1----:R-:W-:Y:S08]  /*6730*/  HMMA.16816.F32.BF16 R36, R84.reuse, R92, R36 ;  /* 0x0000005c5424723c */ /* 0x042ff00000041824 */
[C---:B------:R-:W-:Y:S01]  /*6740*/  HMMA.16816.F32.BF16 R40, R84.reuse, R94, R40 ;  /* 0x0000005e5428723c */ /* 0x040fe20000041828 */
[----:B------:R-:W1:Y:S07]  /*6750*/  LDSM.16.MT88.4 R92, [R141+0xa800] ;  /* 0x00a800008d5c783b */ /* 0x000e6e0000004200 */
[C---:B------:R-:W-:Y:S03]  /*6760*/  HMMA.16816.F32.BF16 R44, R84.reuse, R108, R44 ;  /* 0x0000006c542c723c */ /* 0x040fe6000004182c */
[-CC-:B------:R-:W-:Y:S01]  /*6770*/  FFMA.FTZ R109, R25, R103.reuse, -R126.reuse ;  /* 0x00000067196d7223 */ /* 0x180fe2000001087e */
[-C--:B------:R-:W-:Y:S04]  /*6780*/  FFMA.FTZ R108, R20, R103.reuse, -R126 ;  /* 0x00000067146c7223 */ /* 0x080fe8000001087e */
[C---:B------:R-:W-:Y:S01]  /*6790*/  HMMA.16816.F32.BF16 R48, R84.reuse, R110, R48 ;  /* 0x0000006e5430723c */ /* 0x040fe20000041830 */
[----:B------:R-:W-:Y:S02]  /*67a0*/  MUFU.EX2 R109, R109 ;  /* 0x0000006d006d7308 */ /* 0x000fe40000000800 */
[-CC-:B------:R-:W-:Y:S01]  /*67b0*/  FFMA.FTZ R110, R26, R103.reuse, -R124.reuse ;  /* 0x000000671a6e7223 */ /* 0x180fe2000001087c */
[-CC-:B------:R-:W-:Y:S04]  /*67c0*/  FFMA.FTZ R111, R27, R103.reuse, -R124.reuse ;  /* 0x000000671b6f7223 */ /* 0x180fe8000001087c */
[C---:B--2---:R-:W-:Y:S03]  /*67d0*/  HMMA.16816.F32.BF16 R52, R84.reuse, R96, R52 ;  /* 0x000000605434723c */ /* 0x044fe60000041834 */
[----:B------:R-:W-:Y:S05]  /*67e0*/  MUFU.EX2 R108, R108 ;  /* 0x0000006c006c7308 */ /* 0x000fea0000000800 */
[C---:B------:R-:W-:Y:S01]  /*67f0*/  HMMA.16816.F32.BF16 R56, R84.reuse, R98, R56 ;  /* 0x000000625438723c */ /* 0x040fe20000041838 */
[----:B------:R-:W2:Y:S04]  /*6800*/  LDSM.16.MT88.4 R96, [R140+0xa800] ;  /* 0x00a800008c60783b */ /* 0x000ea80000004200 */
[----:B------:R-:W-:Y:S03]  /*6810*/  MUFU.EX2 R110, R110 ;  /* 0x0000006e006e7308 */ /* 0x000fe60000000800 */
[C---:B---3--:R-:W-:Y:S07]  /*6820*/  HMMA.16816.F32.BF16 R60, R84.reuse, R104, R60 ;  /* 0x00000068543c723c */ /* 0x048fee000004183c */
[----:B------:R-:W3:Y:S01]  /*6830*/  MUFU.EX2 R105, R21 ;  /* 0x0000001500697308 */ /* 0x000ee20000000800 */
[-C--:B------:R-:W-:Y:S01]  /*6840*/  FFMA.FTZ R104, R22, R103.reuse, -R124 ;  /* 0x0000006716687223 */ /* 0x080fe2000001087c */
[C---:B------:R-:W-:Y:S08]  /*6850*/  HMMA.16816.F32.BF16 R64, R84.reuse, R106, R64 ;  /* 0x0000006a5440723c */ /* 0x040ff00000041840 */
[----:B------:R-:W-:Y:S01]  /*6860*/  MUFU.EX2 R104, R104 ;  /* 0x0000006800687308 */ /* 0x000fe20000000800 */
[-CC-:B------:R-:W-:Y:S01]  /*6870*/  FFMA.FTZ R106, R24, R103.reuse, -R126.reuse ;  /* 0x00000067186a7223 */ /* 0x180fe2000001087e */
[-C--:B------:R-:W-:Y:S01]  /*6880*/  FFMA.FTZ R126, R33, R103.reuse, -R126 ;  /* 0x00000067217e7223 */ /* 0x080fe2000001087e */
[----:B------:R-:W-:Y:S01]  /*6890*/  LDSM.16.MT88.4 R24, [R142+0x9000] ;  /* 0x009000008e18783b */ /* 0x000fe20000004200 */
[-CC-:B------:R-:W-:Y:S01]  /*68a0*/  FFMA.FTZ R107, R23, R103.reuse, -R124.reuse ;  /* 0x00000067176b7223 */ /* 0x180fe2000001087c */
[----:B------:R-:W-:Y:S01]  /*68b0*/  FFMA.FTZ R124, R35, R103, -R124 ;  /* 0x00000067237c7223 */ /* 0x000fe2000001087c */
[C---:B----4-:R-:W-:Y:S04]  /*68c0*/  HMMA.16816.F32.BF16 R68, R84.reuse, R88, R68 ;  /* 0x000000585444723c */ /* 0x050fe80000041844 */
[----:B------:R-:W4:Y:S01]  /*68d0*/  MUFU.EX2 R106, R106 ;  /* 0x0000006a006a7308 */ /* 0x000f220000000800 */
[----:B---3--:R-:W-:Y:S01]  /*68e0*/  F2FP.BF16.F32.PACK_AB R20, R105, R108 ;  /* 0x0000006c6914723e */ /* 0x008fe200000010ff */
[----:B------:R-:W-:Y:S02]  /*68f0*/  LDSM.16.MT88.4 R32, [R140+0x9800] ;  /* 0x009800008c20783b */ /* 0x000fe40000004200 */
[C---:B------:R-:W-:Y:S06]  /*6900*/  HMMA.16816.F32.BF16 R72, R84.reuse, R90, R72 ;  /* 0x0000005a5448723c */ /* 0x040fec0000041848 */
[----:B------:R-:W3:Y:S01]  /*6910*/  MUFU.EX2 R107, R107 ;  /* 0x0000006b006b7308 */ /* 0x000ee20000000800 */
[----:B------:R-:W5:Y:S01]  /*6920*/  LDSM.16.MT88.4 R88, [R146+0x9000] ;  /* 0x009000009258783b */ /* 0x000f620000004200 */
[C---:B-1----:R-:W-:Y:S08]  /*6930*/  HMMA.16816.F32.BF16 R12, R84.reuse, R92, R12 ;  /* 0x0000005c540c723c */ /* 0x042ff0000004180c */
[----:B------:R-:W1:Y:S01]  /*6940*/  MUFU.EX2 R111, R111 ;  /* 0x0000006f006f7308 */ /* 0x000e620000000800 */
[----:B----4-:R-:W-:Y:S01]  /*6950*/  F2FP.BF16.F32.PACK_AB R22, R109, R106 ;  /* 0x0000006a6d16723e */ /* 0x010fe200000010ff */
[C---:B------:R-:W-:Y:S01]  /*6960*/  HMMA.16816.F32.BF16 R76, R84.reuse, R94, R76 ;  /* 0x0000005e544c723c */ /* 0x040fe2000004184c */
[----:B------:R-:W-:Y:S07]  /*6970*/  LDSM.16.MT88.4 R92, [R140+0x9000] ;  /* 0x009000008c5c783b */ /* 0x000fee0000004200 */
[----:B------:R-:W4:Y:S01]  /*6980*/  MUFU.EX2 R126, R126 ;  /* 0x0000007e007e7308 */ /* 0x000f220000000800 */
[----:B---3--:R-:W-:Y:S01]  /*6990*/  F2FP.BF16.F32.PACK_AB R21, R107, R104 ;  /* 0x000000686b15723e */ /* 0x008fe200000010ff */
[----:B------:R-:W-:Y:S01]  /*69a0*/  FADD.FTZ R104, R104, R127 ;  /* 0x0000007f68687221 */ /* 0x000fe20000010000 */
[C---:B--2---:R-:W-:Y:S07]  /*69b0*/  HMMA.16816.F32.BF16 R80, R84.reuse, R96, R80 ;  /* 0x000000605450723c */ /* 0x044fee0000041850 */
[----:B------:R-:W2:Y:S01]  /*69c0*/  MUFU.EX2 R124, R124 ;  /* 0x0000007c007c7308 */ /* 0x000ea20000000800 */
[----:B-1----:R-:W-:Y:S01]  /*69d0*/  F2FP.BF16.F32.PACK_AB R23, R111, R110 ;  /* 0x0000006e6f17723e */ /* 0x002fe200000010ff */
[----:B------:R-:W-:Y:S01]  /*69e0*/  FADD.FTZ R107, R107, R104 ;  /* 0x000000686b6b7221 */ /* 0x000fe20000010000 */
[----:B------:R-:W-:Y:S01]  /*69f0*/  HMMA.16816.F32.BF16 R16, R84, R98, R16 ;  /* 0x000000625410723c */ /* 0x000fe20000041810 */
[----:B------:R-:W1:Y:S02]  /*6a00*/  LDSM.16.MT88.4 R84, [R141+0x9000] ;  /* 0x009000008d54783b */ /* 0x000e640000004200 */
[----:B------:R-:W-:Y:S04]  /*6a10*/  FADD.FTZ R110, R110, R107 ;  /* 0x0000006b6e6e7221 */ /* 0x000fe80000010000 */
[----:B------:R-:W-:Y:S02]  /*6a20*/  FADD.FTZ R111, R111, R110 ;  /* 0x0000006e6f6f7221 */ /* 0x000fe40000010000 */
[----:B------:R-:W3:Y:S01]  /*6a30*/  LDSM.16.MT88.4 R96, [R146+0xb000] ;  /* 0x00b000009260783b */ /* 0x000ee20000004200 */
[C---:B-----5:R-:W-:Y:S08]  /*6a40*/  HMMA.16816.F32.BF16 R4, R20.reuse, R88, R4 ;  /* 0x000000581404723c */ /* 0x060ff00000041804 */
[C---:B------:R-:W-:Y:S01]  /*6a50*/  HMMA.16816.F32.BF16 R8, R20.reuse, R90, R8 ;  /* 0x0000005a1408723c */ /* 0x040fe20000041808 */
[----:B------:R-:W5:Y:S07]  /*6a60*/  LDSM.16.MT88.4 R88, [R142+0xb000] ;  /* 0x00b000008e58783b */ /* 0x000f6e0000004200 */
[C---:B------:R-:W-:Y:S08]  /*6a70*/  HMMA.16816.F32.BF16 R36, R20.reuse, R24, R36 ;  /* 0x000000181424723c */ /* 0x040ff00000041824 */
[C---:B------:R-:W-:Y:S01]  /*6a80*/  HMMA.16816.F32.BF16 R40, R20.reuse, R26, R40 ;  /* 0x0000001a1428723c */ /* 0x040fe20000041828 */
[----:B------:R-:W4:Y:S07]  /*6a90*/  LDSM.16.MT88.4 R24, [R141+0xb000] ;  /* 0x00b000008d18783b */ /* 0x000f2e0000004200 */
[C---:B-1----:R-:W-:Y:S08]  /*6aa0*/  HMMA.16816.F32.BF16 R44, R20.reuse, R84, R44 ;  /* 0x00000054142c723c */ /* 0x042ff0000004182c */
[C---:B------:R-:W-:Y:S01]  /*6ab0*/  HMMA.16816.F32.BF16 R48, R20.reuse, R86, R48 ;  /* 0x000000561430723c */ /* 0x040fe20000041830 */
[----:B------:R-:W1:Y:S07]  /*6ac0*/  LDSM.16.MT88.4 R84, [R140+0xb000] ;  /* 0x00b000008c54783b */ /* 0x000e6e0000004200 */
[C---:B------:R-:W-:Y:S08]  /*6ad0*/  HMMA.16816.F32.BF16 R52, R20.reuse, R92, R52 ;  /* 0x0000005c1434723c */ /* 0x040ff00000041834 */
[C---:B------:R-:W-:Y:S01]  /*6ae0*/  HMMA.16816.F32.BF16 R56, R20.reuse, R94, R56 ;  /* 0x0000005e1438723c */ /* 0x040fe20000041838 */
[----:B------:R-:W2:Y:S07]  /*6af0*/  LDSM.16.MT88.4 R92, [R146+0x9800] ;  /* 0x00980000925c783b */ /* 0x000eae0000004200 */
[C---:B---3--:R-:W-:Y:S08]  /*6b00*/  HMMA.16816.F32.BF16 R60, R20.reuse, R96, R60 ;  /* 0x00000060143c723c */ /* 0x048ff0000004183c */
[C---:B------:R-:W-:Y:S08]  /*6b10*/  HMMA.16816.F32.BF16 R64, R20.reuse, R98, R64 ;  /* 0x000000621440723c */ /* 0x040ff00000041840 */
[C---:B-----5:R-:W-:Y:S08]  /*6b20*/  HMMA.16816.F32.BF16 R68, R20.reuse, R88, R68 ;  /* 0x000000581444723c */ /* 0x060ff00000041844 */
[C---:B------:R-:W-:Y:S08]  /*6b30*/  HMMA.16816.F32.BF16 R72, R20.reuse, R90, R72 ;  /* 0x0000005a1448723c */ /* 0x040ff00000041848 */
[C---:B----4-:R-:W-:Y:S08]  /*6b40*/  HMMA.16816.F32.BF16 R12, R20.reuse, R24, R12 ;  /* 0x00000018140c723c */ /* 0x050ff0000004180c */
[C---:B------:R-:W-:Y:S01]  /*6b50*/  HMMA.16816.F32.BF16 R76, R20.reuse, R26, R76 ;  /* 0x0000001a144c723c */ /* 0x040fe2000004184c */
[----:B------:R-:W3:Y:S07]  /*6b60*/  LDSM.16.MT88.4 R24, [R141+0x9800] ;  /* 0x009800008d18783b */ /* 0x000eee0000004200 */
[C---:B-1----:R-:W-:Y:S03]  /*6b70*/  HMMA.16816.F32.BF16 R80, R20.reuse, R84, R80 ;  /* 0x000000541450723c */ /* 0x042fe60000041850 */
[----:B------:R-:W-:Y:S02]  /*6b80*/  F2FP.BF16.F32.PACK_AB R84, R132, R129 ;  /* 0x000000818454723e */ /* 0x000fe400000010ff */
[C---:B------:R-:W-:Y:S01]  /*6b90*/  F2FP.BF16.F32.PACK_AB R85, R131.reuse, R134 ;  /* 0x000000868355723e */ /* 0x040fe200000010ff */
[----:B------:R-:W-:Y:S02]  /*6ba0*/  FADD.FTZ R134, R134, R111 ;  /* 0x0000006f86867221 */ /* 0x000fe40000010000 */
[----:B------:R-:W-:Y:S01]  /*6bb0*/  HMMA.16816.F32.BF16 R16, R20, R86, R16 ;  /* 0x000000561410723c */ /* 0x000fe20000041810 */
[----:B------:R-:W1:Y:S02]  /*6bc0*/  LDSM.16.MT88.4 R20, [R146+0xb800] ;  /* 0x00b800009214783b */ /* 0x000e640000004200 */
[----:B------:R-:W-:Y:S01]  /*6bd0*/  F2FP.BF16.F32.PACK_AB R86, R126, R133 ;  /* 0x000000857e56723e */ /* 0x000fe200000010ff */
[----:B------:R-:W-:Y:S01]  /*6be0*/  FADD.FTZ R134, R131, R134 ;  /* 0x0000008683867221 */ /* 0x000fe20000010000 */
[C---:B--2---:R-:W-:Y:S03]  /*6bf0*/  F2FP.BF16.F32.PACK_AB R87, R124.reuse, R135 ;  /* 0x000000877c57723e */ /* 0x044fe600000010ff */
[----:B------:R-:W-:Y:S04]  /*6c00*/  FADD.FTZ R135, R135, R134 ;  /* 0x0000008687877221 */ /* 0x000fe80000010000 */
[C---:B------:R-:W-:Y:S01]  /*6c10*/  HMMA.16816.F32.BF16 R96, R84.reuse, R92, R4 ;  /* 0x0000005c5460723c */ /* 0x040fe20000041804 */
[----:B------:R-:W2:Y:S04]  /*6c20*/  LDSM.16.MT88.4 R4, [R142+0xb800] ;  /* 0x00b800008e04783b */ /* 0x000ea80000004200 */
[----:B------:R-:W-:Y:S03]  /*6c30*/  FADD.FTZ R173, R124, R135 ;  /* 0x000000877cad7221 */ /* 0x000fe60000010000 */
[C---:B------:R-:W-:Y:S01]  /*6c40*/  HMMA.16816.F32.BF16 R92, R84.reuse, R94, R8 ;  /* 0x0000005e545c723c */ /* 0x040fe20000041808 */
[----:B------:R-:W4:Y:S07]  /*6c50*/  LDSM.16.MT88.4 R8, [R141+0xb800] ;  /* 0x00b800008d08783b */ /* 0x000f2e0000004200 */
[C---:B------:R-:W-:Y:S08]  /*6c60*/  HMMA.16816.F32.BF16 R36, R84.reuse, R28, R36 ;  /* 0x0000001c5424723c */ /* 0x040ff00000041824 */
[C---:B------:R-:W-:Y:S08]  /*6c70*/  HMMA.16816.F32.BF16 R40, R84.reuse, R30, R40 ;  /* 0x0000001e5428723c */ /* 0x040ff00000041828 */
[C---:B---3--:R-:W-:Y:S03]  /*6c80*/  HMMA.16816.F32.BF16 R44, R84.reuse, R24, R44 ;  /* 0x00000018542c723c */ /* 0x048fe6000004182c */
        /* <DEDUP_REMOVED lines=8> */
[C---:B------:R-:W-:Y:S01]  /*6d10*/  HMMA.16816.F32.BF16 R64, R84.reuse, R22, R64 ;  /* 0x000000165440723c */ /* 0x040fe20000041840 */
[----:B------:R-:W1:Y:S07]  /*6d20*/  LDSM.16.MT88.4 R20, [R140+0xb800] ;  /* 0x00b800008c14783b */ /* 0x000e6e0000004200 */
[C---:B--2---:R-:W-:Y:S03]  /*6d30*/  HMMA.16816.F32.BF16 R68, R84.reuse, R4, R68 ;  /* 0x000000045444723c */ /* 0x044fe60000041844 */
[----:B------:R-:W-:Y:S04]  /*6d40*/  FADD.FTZ R5, R125, R0 ;  /* 0x000000007d057221 */ /* 0x000fe80000010000 */
[----:B------:R-:W-:Y:S01]  /*6d50*/  FADD.FTZ R5, R128, R5 ;  /* 0x0000000580057221 */ /* 0x000fe20000010000 */
[C---:B------:R-:W-:Y:S03]  /*6d60*/  HMMA.16816.F32.BF16 R72, R84.reuse, R6, R72 ;  /* 0x000000065448723c */ /* 0x040fe60000041848 */
[----:B------:R-:W-:Y:S04]  /*6d70*/  FADD.FTZ R108, R108, R5 ;  /* 0x000000056c6c7221 */ /* 0x000fe80000010000 */
[----:B------:R-:W-:Y:S01]  /*6d80*/  FADD.FTZ R105, R105, R108 ;  /* 0x0000006c69697221 */ /* 0x000fe20000010000 */
[C---:B----4-:R-:W-:Y:S03]  /*6d90*/  HMMA.16816.F32.BF16 R88, R84.reuse, R8, R12 ;  /* 0x000000085458723c */ /* 0x050fe6000004180c */
[----:B------:R-:W-:Y:S01]  /*6da0*/  FADD.FTZ R0, R106, R105 ;  /* 0x000000696a007221 */ /* 0x000fe20000010000 */
[----:B------:R-:W-:Y:S03]  /*6db0*/  MOV R105, R102 ;  /* 0x0000006600697202 */ /* 0x000fe60000000f00 */
[----:B------:R-:W-:Y:S01]  /*6dc0*/  FADD.FTZ R0, R109, R0 ;  /* 0x000000006d007221 */ /* 0x000fe20000010000 */
[C---:B------:R-:W-:Y:S03]  /*6dd0*/  HMMA.16816.F32.BF16 R76, R84.reuse, R10, R76 ;  /* 0x0000000a544c723c */ /* 0x040fe6000004184c */
[----:B------:R-:W-:Y:S01]  /*6de0*/  FADD.FTZ R129, R129, R0 ;  /* 0x0000000081817221 */ /* 0x000fe20000010000 */
[----:B------:R-:W-:Y:S03]  /*6df0*/  MOV R0, R101 ;  /* 0x0000006500007202 */ /* 0x000fe60000000f00 */
[----:B------:R-:W-:Y:S01]  /*6e00*/  FADD.FTZ R132, R132, R129 ;  /* 0x0000008184847221 */ /* 0x000fe20000010000 */
[C---:B-1----:R-:W-:Y:S03]  /*6e10*/  HMMA.16816.F32.BF16 R80, R84.reuse, R20, R80 ;  /* 0x000000145450723c */ /* 0x042fe60000041850 */
[----:B------:R-:W-:Y:S04]  /*6e20*/  FADD.FTZ R133, R133, R132 ;  /* 0x0000008485857221 */ /* 0x000fe80000010000 */
[----:B------:R-:W-:Y:S01]  /*6e30*/  FADD.FTZ R175, R126, R133 ;  /* 0x000000857eaf7221 */ /* 0x000fe20000010000 */
[----:B------:R-:W-:Y:S01]  /*6e40*/  HMMA.16816.F32.BF16 R84, R84, R22, R16 ;  /* 0x000000165454723c */ /* 0x000fe20000041810 */
[----:B------:R-:W-:Y:S08]  /*6e50*/  @!UPT UIADD3 URZ, UPT, UPT, URZ, URZ, URZ ;  /* 0x000000fffffff290 */ /* 0x000ff0000fffe0ff */
[----:B------:R-:W-:Y:S11]  /*6e60*/  @P1 BRA `(.L_x_8678) ;  /* 0xffffffd800541947 */ /* 0x000ff6000383ffff */
.L_x_8671:
[----:B------:R1:W5:Y:S01]  /*6e70*/  LD.E R8, desc[UR4][R2.64+0xd8] ;  /* 0x0000d80402087980 */ /* 0x000362000c101900 */
[----:B------:R-:W-:Y:S01]  /*6e80*/  UMOV UR6, 0xffffffff ;  /* 0xffffffff00067882 */ /* 0x000fe20000000000 */
[----:B------:R-:W2:Y:S02]  /*6e90*/  S2R R7, SR_TID.X ;  /* 0x0000000000077919 */ /* 0x000ea40000002100 */
[----:B--2---:R-:W-:-:S04]  /*6ea0*/  SHF.L.U32 R6, R7, 0x5, RZ ;  /* 0x0000000507067819 */ /* 0x004fc800000006ff */
[----:B------:R-:W-:Y:S01]  /*6eb0*/  LOP3.LUT R6, R6, 0x7c00, RZ, 0xc0, !PT ;  /* 0x00007c0006067812 */ /* 0x000fe200078ec0ff */
[----:B-1----:R-:W-:Y:S05]  /*6ec0*/  BRA.DIV UR6, `(.L_x_8679) ;  /* 0x0000001206bc7947 */ /* 0x002fea000b800000 */
[----:B------:R-:W1:Y:S04]  /*6ed0*/  SHFL.BFLY PT, R10, R175, 0x2, 0x1f ;  /* 0x0c401f00af0a7f89 */ /* 0x000e6800000e0000 */
[----:B------:R-:W2:Y:S01]  /*6ee0*/  SHFL.BFLY PT, R12, R173, 0x2, 0x1f ;  /* 0x0c401f00ad0c7f89 */ /* 0x000ea200000e0000 */
[----:B-1----:R-:W-:Y:S01]  /*6ef0*/  FADD.FTZ R10, R10, R175 ;  /* 0x000000af0a0a7221 */ /* 0x002fe20000010000 */
[----:B--2---:R-:W-:-:S04]  /*6f00*/  FADD.FTZ R11, R12, R173 ;  /* 0x000000ad0c0b7221 */ /* 0x004fc80000010000 */
[----:B------:R-:W1:Y:S04]  /*6f10*/  SHFL.BFLY PT, R9, R10, 0x1, 0x1f ;  /* 0x0c201f000a097f89 */ /* 0x000e6800000e0000 */
[----:B------:R2:W3:Y:S01]  /*6f20*/  SHFL.BFLY PT, R12, R11, 0x1, 0x1f ;  /* 0x0c201f000b0c7f89 */ /* 0x0004e200000e0000 */
[----:B-1----:R-:W-:-:S07]  /*6f30*/  FADD.FTZ R9, R10, R9 ;  /* 0x000000090a097221 */ /* 0x002fce0000010000 */
.L_x_8693:
[----:B------:R-:W1:Y:S01]  /*6f40*/  MUFU.RCP R0, R9 ;  /* 0x0000000900007308 */ /* 0x000e620000001000 */
[----:B------:R-:W-:Y:S01]  /*6f50*/  FSETP.NE.FTZ.AND P1, PT, R9, RZ, PT ;  /* 0x000000ff0900720b */ /* 0x000fe20003f35000 */
[----:B---3--:R-:W-:Y:S01]  /*6f60*/  FADD.FTZ R12, R11, R12 ;  /* 0x0000000c0b0c7221 */ /* 0x008fe20000010000 */
[----:B------:R-:W3:Y:S01]  /*6f70*/  S2UR UR6, SR_CgaCtaId ;  /* 0x00000000000679c3 */ /* 0x000ee20000008800 */
[----:B------:R-:W-:-:S03]  /*6f80*/  UMOV UR7, 0x400 ;  /* 0x0000040000077882 */ /* 0x000fc60000000000 */
[----:B------:R-:W-:Y:S01]  /*6f90*/  FSETP.NE.FTZ.AND P0, PT, R12, RZ, PT ;  /* 0x000000ff0c00720b */ /* 0x000fe20003f15000 */
[----:B------:R-:W4:Y:S01]  /*6fa0*/  MUFU.RCP R4, R12 ;  /* 0x0000000c00047308 */ /* 0x000f220000001000 */
[----:B-1----:R-:W-:-:S05]  /*6fb0*/  FSEL R0, R0, 1, P1 ;  /* 0x3f80000000007808 */ /* 0x002fca0000800000 */
        /* <DEDUP_REMOVED lines=32> */
[----:B----4-:R-:W-:Y:S01]  /*71c0*/  FSEL R4, R4, 1, P0 ;  /* 0x3f80000004047808 */ /* 0x010fe20000000000 */
[----:B------:R-:W1:Y:S01]  /*71d0*/  S2R R0, SR_TID.X ;  /* 0x0000000000007919 */ /* 0x000e620000002100 */
[----:B---3--:R-:W-:Y:S01]  /*71e0*/  ULEA UR6, UR6, UR7, 0x18 ;  /* 0x0000000706067291 */ /* 0x008fe2000f8ec0ff */
[----:B------:R-:W-:-:S02]  /*71f0*/  F2FP.BF16.F32.PACK_AB R96, R97, R96 ;  /* 0x000000606160723e */ /* 0x000fc400000010ff */
        /* <DEDUP_REMOVED lines=32> */
[----:B-1----:R-:W-:-:S02]  /*7400*/  SHF.L.U32 R4, R0, 0x4, RZ ;  /* 0x0000000400047819 */ /* 0x002fc400000006ff */
[----:B------:R-:W-:Y:S02]  /*7410*/  SHF.L.U32 R5, R0, 0x1, RZ ;  /* 0x0000000100057819 */ /* 0x000fe400000006ff */
[----:B------:R-:W-:Y:S02]  /*7420*/  LOP3.LUT R4, R4, 0x1c0, RZ, 0xc0, !PT ;  /* 0x000001c004047812 */ /* 0x000fe400078ec0ff */
[----:B------:R-:W-:Y:S02]  /*7430*/  LOP3.LUT P2, RZ, R0, 0x4, RZ, 0xc0, !PT ;  /* 0x0000000400ff7812 */ /* 0x000fe4000784c0ff */
[----:B--2---:R-:W-:Y:S02]  /*7440*/  LOP3.LUT R11, R4, 0x38, R5, 0xf8, !PT ;  /* 0x00000038040b7812 */ /* 0x004fe400078ef805 */
[----:B------:R-:W-:Y:S02]  /*7450*/  LOP3.LUT R5, R5, 0x6, RZ, 0xc0, !PT ;  /* 0x0000000605057812 */ /* 0x000fe400078ec0ff */
[----:B------:R-:W-:-:S02]  /*7460*/  R2P PR, R0, 0x18 ;  /* 0x0000001800007804 */ /* 0x000fc40000000000 */
[----:B------:R-:W-:Y:S02]  /*7470*/  IADD3 R5, PT, PT, R11, R5, R6 ;  /* 0x000000050b057210 */ /* 0x000fe40007ffe006 */
[----:B------:R-:W-:Y:S02]  /*7480*/  MOV R6, 0x20 ;  /* 0x0000002000067802 */ /* 0x000fe40000000f00 */
[----:B------:R-:W-:Y:S02]  /*7490*/  MOV R4, 0x10 ;  /* 0x0000001000047802 */ /* 0x000fe40000000f00 */
[----:B------:R-:W-:Y:S02]  /*74a0*/  LEA R5, R5, UR6, 0x1 ;  /* 0x0000000605057c11 */ /* 0x000fe4000f8e08ff */
[----:B------:R-:W-:Y:S02]  /*74b0*/  SEL R6, R6, 0xffffffe0, !P3 ;  /* 0xffffffe006067807 */ /* 0x000fe40005800000 */
[----:B------:R-:W-:Y:S01]  /*74c0*/  SEL R4, R4, 0xfffffff0, !P2 ;  /* 0xfffffff004047807 */ /* 0x000fe20005000000 */
[----:B------:R-:W-:Y:S01]  /*74d0*/  STS [R5], R96 ;  /* 0x0000006005007388 */ /* 0x000fe20000000800 */
[----:B------:R-:W-:-:S02]  /*74e0*/  IADD3 R15, PT, PT, R5, 0x40, RZ ;  /* 0x00000040050f7810 */ /* 0x000fc40007ffe0ff */
[----:B------:R-:W-:Y:S02]  /*74f0*/  @P4 IADD3 R15, PT, PT, R5, -0x40, RZ ;  /* 0xffffffc0050f4810 */ /* 0x000fe40007ffe0ff */
[-C--:B------:R-:W-:Y:S02]  /*7500*/  IADD3 R13, PT, PT, R6, R5.reuse, RZ ;  /* 0x00000005060d7210 */ /* 0x080fe40007ffe0ff */
[----:B------:R-:W-:Y:S02]  /*7510*/  F2FP.BF16.F32.PACK_AB R98, R99, R98 ;  /* 0x000000626362723e */ /* 0x000fe400000010ff */
        /* <DEDUP_REMOVED lines=66> */
[----:B------:R-:W4:Y:S01]  /*7940*/  LD.E.U8 R4, desc[UR4][R2.64+0x1c8] ;  /* 0x0001c80402047980 */ /* 0x000f22000c101100 */
[----:B------:R-:W-:-:S03]  /*7950*/  ISETP.NE.AND P5, PT, R166, -0x1, PT ;  /* 0xffffffffa600780c */ /* 0x000fc60003fa5270 */
[----:B-1----:R-:W3:Y:S04]  /*7960*/  LD.E.64 R46, desc[UR4][R2.64+0x88] ;  /* 0x00008804022e7980 */ /* 0x002ee8000c101b00 */
[----:B------:R-:W3:Y:S04]  /*7970*/  LD.E.64 R24, desc[UR4][R2.64+0x90] ;  /* 0x0000900402187980 */ /* 0x000ee8000c101b00 */
[----:B------:R1:W5:Y:S04]  /*7980*/  LD.E.64 R42, desc[UR4][R2.64+0xa0] ;  /* 0x0000a004022a7980 */ /* 0x000368000c101b00 */
[----:B--2---:R-:W2:Y:S04]  /*7990*/  @!P5 LD.E.64 R48, desc[UR4][R2.64+0x80] ;  /* 0x000080040230d980 */ /* 0x004ea8000c101b00 */
[----:B------:R1:W5:Y:S01]  /*79a0*/  LD.E.64 R44, desc[UR4][R2.64+0x70] ;  /* 0x00007004022c7980 */ /* 0x000362000c101b00 */
[----:B----4-:R-:W-:-:S13]  /*79b0*/  ISETP.NE.AND P6, PT, R4, RZ, PT ;  /* 0x000000ff0400720c */ /* 0x010fda0003fc5270 */
[----:B------:R-:W4:Y:S04]  /*79c0*/  @!P6 LD.E R10, desc[UR4][R2.64+0x60] ;  /* 0x00006004020ae980 */ /* 0x000f28000c101900 */
[----:B------:R-:W4:Y:S01]  /*79d0*/  @!P6 LD.E R41, desc[UR4][R2.64+0xb4] ;  /* 0x0000b4040229e980 */ /* 0x000f22000c101900 */
[----:B------:R-:W-:Y:S01]  /*79e0*/  SHF.L.U32 R4, R7, 0x3, RZ ;  /* 0x0000000307047819 */ /* 0x000fe200000006ff */
[----:B------:R-:W1:Y:S01]  /*79f0*/  @P1 MUFU.LG2 R9, R9 ;  /* 0x0000000900091308 */ /* 0x000e620000000c00 */
[----:B---3--:R-:W-:Y:S01]  /*7a00*/  MOV R17, RZ ;  /* 0x000000ff00117202 */ /* 0x008fe20000000f00 */
[----:B------:R-:W-:Y:S01]  /*7a10*/  @P5 IMAD.WIDE.U32 R20, R46, R166, RZ ;  /* 0x000000a62e145225 */ /* 0x000fe200078e00ff */
[----:B------:R-:W-:Y:S02]  /*7a20*/  LOP3.LUT R16, R4, 0x38, RZ, 0xc0, !PT ;  /* 0x0000003804107812 */ /* 0x000fe400078ec0ff */
[----:B------:R-:W-:Y:S01]  /*7a30*/  SHF.R.U32.HI R5, RZ, 0x3, R7 ;  /* 0x00000003ff057819 */ /* 0x000fe20000011607 */
[----:B--2---:R-:W-:-:S02]  /*7a40*/  @!P5 IMAD R6, R49, R162, RZ ;  /* 0x000000a23106d224 */ /* 0x004fc400078e02ff */
[----:B------:R-:W-:Y:S01]  /*7a50*/  @!P5 IMAD.WIDE.U32 R48, R48, R162, RZ ;  /* 0x000000a23030d225 */ /* 0x000fe200078e00ff */
[----:B------:R-:W2:Y:S01]  /*7a60*/  @P0 MUFU.LG2 R12, R12 ;  /* 0x0000000c000c0308 */ /* 0x000ea20000000c00 */
[----:B------:R-:W-:Y:S02]  /*7a70*/  IADD3 R7, PT, PT, R5, 0x10, RZ ;  /* 0x0000001005077810 */ /* 0x000fe40007ffe0ff */
[----:B------:R-:W-:Y:S02]  /*7a80*/  @P5 IMAD R4, R47, R166, RZ ;  /* 0x000000a62f045224 */ /* 0x000fe400078e02ff */
[----:B------:R-:W-:-:S04]  /*7a90*/  IMAD.WIDE.U32 R16, R164, R46, R16 ;  /* 0x0000002ea4107225 */ /* 0x000fc800078e0010 */
[----:B------:R-:W-:Y:S02]  /*7aa0*/  IMAD R14, R47, R164, RZ ;  /* 0x000000a42f0e7224 */ /* 0x000fe400078e02ff */
[-C--:B------:R-:W-:Y:S02]  /*7ab0*/  IMAD R13, R25, R161.reuse, RZ ;  /* 0x000000a1190d7224 */ /* 0x080fe400078e02ff */
[----:B------:R-:W-:-:S04]  /*7ac0*/  IMAD.WIDE.U32 R18, R24, R161, RZ ;  /* 0x000000a118127225 */ /* 0x000fc800078e00ff */
[----:B------:R-:W-:Y:S01]  /*7ad0*/  @P5 IMAD.MOV.U32 R48, RZ, RZ, R20 ;  /* 0x000000ffff305224 */ /* 0x000fe200078e0014 */
[----:B------:R-:W-:Y:S02]  /*7ae0*/  @!P5 IADD3 R6, PT, PT, R49, R6, RZ ;  /* 0x000000063106d210 */ /* 0x000fe40007ffe0ff */
[----:B------:R-:W-:Y:S02]  /*7af0*/  ISETP.GE.AND P4, PT, R7, R154, PT ;  /* 0x0000009a0700720c */ /* 0x000fe40003f86270 */
[----:B------:R-:W-:Y:S02]  /*7b00*/  @P5 IADD3 R6, PT, PT, R21, R4, RZ ;  /* 0x0000000415065210 */ /* 0x000fe40007ffe0ff */
[----:B------:R-:W-:Y:S02]  /*7b10*/  IADD3 R14, PT, PT, R17, R14, RZ ;  /* 0x0000000e110e7210 */ /* 0x000fe40007ffe0ff */
[----:B------:R-:W-:Y:S02]  /*7b20*/  IADD3 R13, PT, PT, R19, R13, RZ ;  /* 0x0000000d130d7210 */ /* 0x000fe40007ffe0ff */
[----:B------:R-:W-:-:S02]  /*7b30*/  IADD3 R48, P3, P2, R18, R16, R48 ;  /* 0x0000001012307210 */ /* 0x000fc40007a7e030 */
[----:B------:R-:W-:Y:S01]  /*7b40*/  IADD3 R7, PT, PT, R5, 0x30, RZ ;  /* 0x0000003005077810 */ /* 0x000fe20007ffe0ff */
[----:B-1----:R-:W-:Y:S01]  /*7b50*/  @P1 FMUL.FTZ R9, R9, 0.69314718246459960938 ;  /* 0x3f31721809091820 */ /* 0x002fe20000410000 */
[----:B------:R-:W-:Y:S02]  /*7b60*/  IADD3.X R49, PT, PT, R13, R14, R6, P3, P2 ;  /* 0x0000000e0d317210 */ /* 0x000fe40001fe4406 */
[----:B------:R-:W-:Y:S02]  /*7b70*/  ISETP.GE.AND P2, PT, R7, R154, PT ;  /* 0x0000009a0700720c */ /* 0x000fe40003f46270 */
[----:B------:R-:W-:Y:S02]  /*7b80*/  SHF.R.U32.HI R7, RZ, 0x1, R0 ;  /* 0x00000001ff077819 */ /* 0x000fe40000011600 */
[----:B------:R-:W-:Y:S01]  /*7b90*/  MOV R4, 0x7f800000 ;  /* 0x7f80000000047802 */ /* 0x000fe20000000f00 */
[----:B-----5:R-:W-:Y:S01]  /*7ba0*/  @P1 FFMA.FTZ R4, R8, R102, R9 ;  /* 0x0000006608041223 */ /* 0x020fe20000010009 */
[----:B------:R-:W-:Y:S01]  /*7bb0*/  LOP3.LUT P1, RZ, R0, 0x3, RZ, 0xc0, !PT ;  /* 0x0000000300ff7812 */ /* 0x000fe2000782c0ff */
[----:B--2---:R-:W-:Y:S01]  /*7bc0*/  @P0 FMUL.FTZ R9, R12, 0.69314718246459960938 ;  /* 0x3f3172180c090820 */ /* 0x004fe20000410000 */
[----:B------:R-:W-:-:S02]  /*7bd0*/  IADD3 R11, PT, PT, R5, 0x20, RZ ;  /* 0x00000020050b7810 */ /* 0x000fc40007ffe0ff */
[----:B------:R-:W-:Y:S02]  /*7be0*/  SHF.R.U32.HI R0, RZ, 0x2, R0 ;  /* 0x00000002ff007819 */ /* 0x000fe40000011600 */
[----:B------:R-:W-:Y:S02]  /*7bf0*/  LOP3.LUT R7, R7, 0x30, RZ, 0xc0, !PT ;  /* 0x0000003007077812 */ /* 0x000fe400078ec0ff */
[----:B------:R-:W-:Y:S01]  /*7c00*/  MOV R6, 0x7f800000 ;  /* 0x7f80000000067802 */ /* 0x000fe20000000f00 */
[----:B------:R-:W-:Y:S01]  /*7c10*/  @P0 FFMA.FTZ R6, R8, R101, R9 ;  /* 0x0000006508060223 */ /* 0x000fe20000010009 */
[----:B------:R-:W-:Y:S02]  /*7c20*/  ISETP.GE.AND P3, PT, R11, R154, PT ;  /* 0x0000009a0b00720c */ /* 0x000fe40003f66270 */
        /* <DEDUP_REMOVED lines=9> */
.L_x_8680:
        /* <DEDUP_REMOVED lines=23> */
.L_x_8682:
[----:B------:R-:W-:Y:S05]  /*7e30*/  BSYNC.RECONVERGENT B0 ;  /* 0x0000000000007941 */ /* 0x000fea0003800200 */
.L_x_8681:
        /* <DEDUP_REMOVED lines=9> */
.L_x_8684:
[----:B------:R-:W-:Y:S05]  /*7ed0*/  BSYNC.RECONVERGENT B0 ;  /* 0x0000000000007941 */ /* 0x000fea0003800200 */
.L_x_8683:
        /* <DEDUP_REMOVED lines=14> */
.L_x_8686:
[----:B------:R-:W-:Y:S05]  /*7fc0*/  BSYNC.RECONVERGENT B0 ;  /* 0x0000000000007941 */ /* 0x000fea0003800200 */
.L_x_8685:
        /* <DEDUP_REMOVED lines=14> */
.L_x_8688:
[----:B------:R-:W-:Y:S05]  /*80b0*/  BSYNC.RECONVERGENT B0 ;  /* 0x0000000000007941 */ /* 0x000fea0003800200 */
.L_x_8687:
[----:B------:R-:W-:-:S04]  /*80c0*/  MOV R161, 0x0 ;  /* 0x0000000000a17802 */ /* 0x000fc80000000f00 */
[----:B-1234-:R-:W-:Y:S05]  /*80d0*/  @P2 RET.REL.NODEC R160 `(_ZN5flash24flash_fwd_splitkv_kernelI23Flash_fwd_kernel_traitsILi128ELi64ELi64ELi4ELb0ELb0EN7cutlass10bfloat16_tE19Flash_kernel_traitsILi128ELi64ELi64ELi4ES3_EELb0ELb0ELb0ELb0ELb1ELb0ELb0ELb0EEEvNS_16Flash_fwd_paramsE) ;  /* 0xffffff7ca0c82950 */ /* 0x01efea0003c3ffff */
        /* <DEDUP_REMOVED lines=13> */
[----:B-1----:R-:W-:Y:S05]  /*81b0*/  RET.REL.NODEC R160 `(_ZN5flash24flash_fwd_splitkv_kernelI23Flash_fwd_kernel_traitsILi128ELi64ELi64ELi4ELb0ELb0EN7cutlass10bfloat16_tE19Flash_kernel_traitsILi128ELi64ELi64ELi4ES3_EELb0ELb0ELb0ELb0ELb1ELb0ELb0ELb0EEEvNS_16Flash_fwd_paramsE) ;  /* 0xffffff7ca0907950 */ /* 0x002fea0003c3ffff */
.L_x_8679:
[----:B------:R-:W-:Y:S01]  /*81c0*/  MOV R5, 0x2 ;  /* 0x0000000200057802 */ /* 0x000fe20000000f00 */
[----:B------:R-:W-:Y:S01]  /*81d0*/  IMAD.MOV.U32 R0, RZ, RZ, 0x1f ;  /* 0x0000001fff007424 */ /* 0x000fe200078e00ff */
[----:B------:R-:W-:-:S07]  /*81e0*/  MOV R4, 0xffffffff ;  /* 0xffffffff00047802 */ /* 0x000fce0000000f00 */
[----:B-----5:R-:W-:Y:S05]  /*81f0*/  WARPSYNC.COLLECTIVE R4, `(.L_x_8689) ;  /* 0x0000000004087348 */ /* 0x020fea0003c00000 */
[----:B------:R1:W2:Y:S02]  /*8200*/  SHFL.BFLY P0, R12, R175, R5, R0 ;  /* 0x0c000005af0c7389 */ /* 0x0002a40000000000 */
[----:B-12--5:R-:W-:Y:S05]  /*8210*/  ENDCOLLECTIVE ;  /* 0x000000000000791b */ /* 0x026fea0003800000 */
.L_x_8689:
[----:B------:R-:W-:Y:S02]  /*8220*/  IMAD.MOV.U32 R10, RZ, RZ, R12 ;  /* 0x000000ffff0a7224 */ /* 0x000fe400078e000c */
[----:B------:R-:W-:Y:S02]  /*8230*/  IMAD.MOV.U32 R5, RZ, RZ, 0x1 ;  /* 0x00000001ff057424 */ /* 0x000fe400078e00ff */
[----:B------:R-:W-:-:S05]  /*8240*/  FADD.FTZ R10, R10, R175 ;  /* 0x000000af0a0a7221 */ /* 0x000fca0000010000 */
[----:B------:R-:W-:-:S07]  /*8250*/  MOV R175, R10 ;  /* 0x0000000a00af7202 */ /* 0x000fce0000000f00 */
[----:B------:R-:W-:Y:S05]  /*8260*/  WARPSYNC.COLLECTIVE R4, `(.L_x_8690) ;  /* 0x0000000004087348 */ /* 0x000fea0003c00000 */
[----:B------:R1:W2:Y:S02]  /*8270*/  SHFL.BFLY P0, R12, R175, R5, R0 ;  /* 0x0c000005af0c7389 */ /* 0x0002a40000000000 */
[----:B-12---:R-:W-:Y:S05]  /*8280*/  ENDCOLLECTIVE ;  /* 0x000000000000791b */ /* 0x006fea0003800000 */
.L_x_8690:
[----:B------:R-:W-:Y:S01]  /*8290*/  MOV R175, R173 ;  /* 0x000000ad00af7202 */ /* 0x000fe20000000f00 */
[----:B------:R-:W-:Y:S01]  /*82a0*/  IMAD.MOV.U32 R5, RZ, RZ, 0x2 ;  /* 0x00000002ff057424 */ /* 0x000fe200078e00ff */
[----:B------:R-:W-:-:S07]  /*82b0*/  MOV R9, R12 ;  /* 0x0000000c00097202 */ /* 0x000fce0000000f00 */
[----:B------:R-:W-:Y:S05]  /*82c0*/  WARPSYNC.COLLECTIVE R4, `(.L_x_8691) ;  /* 0x0000000004087348 */ /* 0x000fea0003c00000 */
[----:B------:R1:W2:Y:S02]  /*82d0*/  SHFL.BFLY P0, R12, R175, R5, R0 ;  /* 0x0c000005af0c7389 */ /* 0x0002a40000000000 */
[----:B-12---:R-:W-:Y:S05]  /*82e0*/  ENDCOLLECTIVE ;  /* 0x000000000000791b */ /* 0x006fea0003800000 */
.L_x_8691:
[----:B------:R-:W-:Y:S01]  /*82f0*/  FADD.FTZ R9, R10, R9 ;  /* 0x000000090a097221 */ /* 0x000fe20000010000 */
[----:B------:R-:W-:Y:S01]  /*8300*/  FADD.FTZ R11, R12, R173 ;  /* 0x000000ad0c0b7221 */ /* 0x000fe20000010000 */
[----:B------:R-:W-:-:S04]  /*8310*/  MOV R5, 0x1 ;  /* 0x0000000100057802 */ /* 0x000fc80000000f00 */
[----:B------:R-:W-:-:S07]  /*8320*/  MOV R175, R11 ;  /* 0x0000000b00af7202 */ /* 0x000fce0000000f00 */
[----:B------:R-:W-:Y:S05]  /*8330*/  WARPSYNC.COLLECTIVE R4, `(.L_x_8692) ;  /* 0x0000000004087348 */ /* 0x000fea0003c00000 */
[----:B------:R1:W2:Y:S02]  /*8340*/  SHFL.BFLY P0, R12, R175, R5, R0 ;  /* 0x0c000005af0c7389 */ /* 0x0002a40000000000 */
[----:B-12---:R-:W-:Y:S05]  /*8350*/  ENDCOLLECTIVE ;  /* 0x000000000000791b */ /* 0x006fea0003800000 */
.L_x_8692:
[----:B------:R-:W-:Y:S05]  /*8360*/  BRA `(.L_x_8693) ;  /* 0xffffffe800f47947 */ /* 0x000fea000383ffff */
.L_x_8694:
        /* <DEDUP_REMOVED lines=9> */
.L_x_14928:


//--------------------- .text._ZN5flash24flash_fwd_splitkv_kernelI23Flash_fwd_kernel_traitsILi128ELi64ELi64ELi4ELb0ELb0EN7cutlass10bfloat16_tE19Flash_kernel_traitsILi128ELi64ELi64ELi4ES3_EELb0ELb0ELb0ELb0ELb1ELb1ELb0ELb0EEEvNS_16Flash_fwd_paramsE --------------------------
	.section	.text._ZN5flash24flash_fwd_splitkv_kernelI23Flash_fwd_kernel_traitsILi128ELi64ELi64ELi4ELb0ELb0EN7cutlass10bfloat16_tE19Flash_kernel_traitsILi128ELi64ELi64ELi4ES3_EELb0ELb0ELb0ELb0ELb1ELb1ELb0ELb0EEEvNS_16Flash_fwd_paramsE,"ax",@progbits
	.align	128
        .global         _ZN5flash24flash_fwd_splitkv_kernelI23Flash_fwd_kernel_traitsILi128ELi64ELi64ELi4ELb0ELb0EN7cutlass10bfloat16_tE19Flash_kernel_traitsILi128ELi64ELi64ELi4ES3_EELb0ELb0ELb0ELb0ELb1ELb1ELb0ELb0EEEvNS_16Flash_fwd_paramsE
        .type           _ZN5flash24flash_fwd_splitkv_kernelI23Flash_fwd_kernel_traitsILi128ELi64ELi64ELi4ELb0ELb0EN7cutlass10bfloat16_tE19Flash_kernel_traitsILi128ELi64ELi64ELi4ES3_EELb0ELb0ELb0ELb0ELb1ELb1ELb0ELb0EEEvNS_16Flash_fwd_paramsE,@function
        .size           _ZN5flash24flash_fwd_splitkv_kernelI23Flash_fwd_kernel_traitsILi128ELi64ELi64ELi4ELb0ELb0EN7cutlass10bfloat16_tE19Flash_kernel_traitsILi128ELi64ELi64ELi4ES3_EELb0ELb0ELb0ELb0ELb1ELb1ELb0ELb0EEEvNS_16Flash_fwd_paramsE,(.L_x_14929 - _ZN5flash24flash_fwd_splitkv_kernelI23Flash_fwd_kernel_traitsILi128ELi64ELi64ELi4ELb0ELb0EN7cutlass10bfloat16_tE19Flash_kernel_traitsILi128ELi64ELi64ELi4ES3_EELb0ELb0ELb0ELb0ELb1ELb1ELb0ELb0EEEvNS_16Flash_fwd_paramsE)
        .other          _ZN5flash24flash_fwd_splitkv_kernelI23Flash_fwd_kernel_traitsILi128ELi64ELi64ELi4ELb0ELb0EN7cutlass10bfloat16_tE19Flash_kernel_traitsILi128ELi64ELi64ELi4ES3_EELb0ELb0ELb0ELb0ELb1ELb1ELb0ELb0EEEvNS_16Flash_fwd_paramsE,@"STO_CUDA_ENTRY STV_DEFAULT"
_ZN5flash24flash_fwd_splitkv_kernelI23Flash_fwd_kernel_traitsILi128ELi64ELi64ELi4ELb0ELb0EN7cutlass10bfloat16_tE19Flash_kernel_traitsILi128ELi64ELi64ELi4ES3_EELb0ELb0ELb0ELb0ELb1ELb1ELb0ELb0EEEvNS_16Flash_fwd_paramsE:
.text._ZN5flash24flash_fwd_splitkv_kernelI23Flash_fwd_kernel_traitsILi128ELi64ELi64ELi4ELb0ELb0EN7cutlass10bfloat16_tE19Flash_kernel_traitsILi128ELi64ELi64ELi4ES3_EELb0ELb0ELb0ELb0ELb1ELb1ELb0ELb0EEEvNS_16Flash_fwd_paramsE:
[----:B------:R-:W-:Y:S01]  /*0000*/  LDC R1, c[0x0][0x37c] ;  /* 0x0000df00ff017b82 */ /* 0x000fe20000000800 */
[----:B------:R-:W1:Y:S07]  /*0010*/  S2R R17, SR_CTAID.X ;  /* 0x0000000000117919 */ /* 0x000e6e0000002500 */
[----:B------:R-:W2:Y:S01]  /*0020*/  LDC.64 R2, c[0x0][0x348] ;  /* 0x0000d200ff027b82 */ /* 0x000ea20000000a00 */
[----:B------:R-:W-:Y:S01]  /*0030*/  BSSY.RECONVERGENT B2, `(.L_x_8695) ;  /* 0x0000005000027945 */ /* 0x000fe20003800200 */
[----:B------:R-:W-:Y:S01]  /*0040*/  MOV R156, 0x80 ;  /* 0x00000080009c7802 */ /* 0x000fe20000000f00 */
[----:B------:R-:W3:Y:S01]  /*0050*/  S2R R158, SR_CTAID.Y ;  /* 0x00000000009e7919 */ /* 0x000ee20000002600 */
[----:B------:R-:W4:Y:S05]  /*0060*/  S2R R157, SR_CTAID.Z ;  /* 0x00000000009d7919 */ /* 0x000f2a0000002700 */
[----:B-1234-:R-:W-:Y:S05]  /*0070*/  CALL.REL.NOINC `($_ZN5flash24flash_fwd_splitkv_kernelI23Flash_fwd_kernel_traitsILi128ELi64ELi64ELi4ELb0ELb0EN7cutlass10bfloat16_tE19Flash_kernel_traitsILi128ELi64ELi64ELi4ES3_EELb0ELb0ELb0ELb0ELb1ELb1ELb0ELb0EEEvNS_16Flash_fwd_paramsE$_ZN5flash30compute_attn_1rowblock_splitkvI23Flash_fwd_kernel_traitsILi128ELi64ELi64ELi4ELb0ELb0EN7cutlass10bfloat16_tE19Flash_kernel_traitsILi128ELi64ELi64ELi4ES3_EELb0ELb0ELb0ELb0ELb1ELb1ELb0ELb0ENS_16Flash_fwd_paramsEEEvRKT8_iiiii) ;  /* 0x0000000000087944 */ /* 0x01efea0003c00000 */
[----:B------:R-:W-:Y:S05]  /*0080*/  BSYNC.RECONVERGENT B2 ;  /* 0x0000000000027941 */ /* 0x000fea0003800200 */
.L_x_8695:
[----:B------:R-:W-:Y:S05]  /*0090*/  EXIT ;  /* 0x000000000000794d */ /* 0x000fea0003800000 */
        .type           $_ZN5flash24flash_fwd_splitkv_kernelI23Flash_fwd_kernel_traitsILi128ELi64ELi64ELi4ELb0ELb0EN7cutlass10bfloat16_tE19Flash_kernel_traitsILi128ELi64ELi64ELi4ES3_EELb0ELb0ELb0ELb0ELb1ELb1ELb0ELb0EEEvNS_16Flash_fwd_paramsE$_ZN5flash30compute_attn_1rowblock_splitkvI23Flash_fwd_kernel_traitsILi128ELi64ELi64ELi4ELb0ELb0EN7cutlass10bfloat16_tE19Flash_kernel_traitsILi128ELi64ELi64ELi4ES3_EELb0ELb0ELb0ELb0ELb1ELb1ELb0ELb0ENS_16Flash_fwd_paramsEEEvRKT8_iiiii,@function
        .size           $_ZN5flash24flash_fwd_splitkv_kernelI23Flash_fwd_kernel_traitsILi128ELi64ELi64ELi4ELb0ELb0EN7cutlass10bfloat16_tE19Flash_kernel_traitsILi128ELi64ELi64ELi4ES3_EELb0ELb0ELb0ELb0ELb1ELb1ELb0ELb0EEEvNS_16Flash_fwd_paramsE$_ZN5flash30compute_attn_1rowblock_splitkvI23Flash_fwd_kernel_traitsILi128ELi64ELi64ELi4ELb0ELb0EN7cutlass10bfloat16_tE19Flash_kernel_traitsILi128ELi64ELi64ELi4ES3_EELb0ELb0ELb0ELb0ELb1ELb1ELb0ELb0ENS_16Flash_fwd_paramsEEEvRKT8_iiiii,(.L_x_14929 - $_ZN5flash24flash_fwd_splitkv_kernelI23Flash_fwd_kernel_traitsILi128ELi64ELi64ELi4ELb0ELb0EN7cutlass10bfloat16_tE19Flash_kernel_traitsILi128ELi64ELi64ELi4ES3_EELb0ELb0ELb0ELb0ELb1ELb1ELb0ELb0EEEvNS_16Flash_fwd_paramsE$_ZN5flash30compute_attn_1rowblock_splitkvI23Flash_fwd_kernel_traitsILi128ELi64ELi64ELi4ELb0ELb0EN7cutlass10bfloat16_tE19Flash_kernel_traitsILi128ELi64ELi64ELi4ES3_EELb0ELb0ELb0ELb0ELb1ELb1ELb0ELb0ENS_16Flash_fwd_paramsEEEvRKT8_iiiii)
$_ZN5flash24flash_fwd_splitkv_kernelI23Flash_fwd_kernel_traitsILi128ELi64ELi64ELi4ELb0ELb0EN7cutlass10bfloat16_tE19Flash_kernel_traitsILi128ELi64ELi64ELi4ES3_EELb0ELb0ELb0ELb0ELb1ELb1ELb0ELb0EEEvNS_16Flash_fwd_paramsE$_ZN5flash30compute_attn_1rowblock_splitkvI23Flash_fwd_kernel_traitsILi128ELi64ELi64ELi4ELb0ELb0EN7cutlass10bfloat16_tE19Flash_kernel_traitsILi128ELi64ELi64ELi4ES3_EELb0ELb0ELb0ELb0ELb1ELb1ELb0ELb0ENS_16Flash_fwd_paramsEEEvRKT8_iiiii:
        /* <DEDUP_REMOVED lines=16> */
[----:B----4-:R-:W-:-:S04]  /*01a0*/  ISETP.NE.U32.AND P1, PT, R10, RZ, PT ;  /* 0x000000ff0a00720c */ /* 0x010fc80003f25070 */
[----:B------:R-:W-:Y:S01]  /*01b0*/  ISETP.NE.AND.EX P1, PT, R11, RZ, PT, P1 ;  /* 0x000000ff0b00720c */ /* 0x000fe20003f25310 */
[----:B------:R-:W-:Y:S01]  /*01c0*/  IMAD.MOV.U32 R162, RZ, RZ, -0x1 ;  /* 0xffffffffffa27424 */ /* 0x000fe200078e00ff */
[----:B------:R-:W-:-:S05]  /*01d0*/  SHF.R.U32.HI R0, RZ, 0x1e, R158 ;  /* 0x0000001eff007819 */ /* 0x000fca000001169e */
[----:B------:R1:W5:Y:S01]  /*01e0*/  @P2 LD.E R162, desc[UR4][R22.64] ;  /* 0x0000000416a22980 */ /* 0x000362000c101900 */
[----:B------:R-:W-:-:S05]  /*01f0*/  ISETP.NE.U32.AND P2, PT, R6, RZ, PT ;  /* 0x000000ff0600720c */ /* 0x000fca0003f45070 */
[-C--:B------:R-:W-:Y:S02]  /*0200*/  @P1 IADD3 R18, P0, PT, R10, R4.reuse, RZ ;  /* 0x000000040a121210 */ /* 0x080fe40007f1e0ff */
[----:B------:R-:W2:Y:S01]  /*0210*/  S2R R10, SR_TID.X ;  /* 0x00000000000a7919 */ /* 0x000ea20000002100 */
        /* <DEDUP_REMOVED lines=15> */
.L_x_8697:
[----:B------:R-:W-:Y:S05]  /*0310*/  BSYNC.RECONVERGENT B0 ;  /* 0x0000000000007941 */ /* 0x000fea0003800200 */
.L_x_8696:
[----:B------:R-:W-:Y:S04]  /*0320*/  BSSY.RECONVERGENT B0, `(.L_x_8698) ;  /* 0x0000007000007945 */ /* 0x000fe80003800200 */
[----:B------:R-:W-:Y:S05]  /*0330*/  @!P3 BRA `(.L_x_8699) ;  /* 0x000000000014b947 */ /* 0x000fea0003800000 */
[----:B------:R-:W4:Y:S02]  /*0340*/  LD.E.U8 R6, desc[UR4][R2.64+0x1b2] ;  /* 0x0001b20402067980 */ /* 0x000f24000c101100 */
[----:B----4-:R-:W-:-:S13]  /*0350*/  ISETP.NE.AND P1, PT, R6, RZ, PT ;  /* 0x000000ff0600720c */ /* 0x010fda0003f25270 */
[----:B------:R-:W4:Y:S02]  /*0360*/  @P1 LD.E R7, desc[UR4][R14.64+0x4] ;  /* 0x000004040e071980 */ /* 0x000f24000c101900 */
[----:B----45:R-:W-:-:S06]  /*0370*/  @P1 IADD3 R30, PT, PT, R7, -R16, RZ ;  /* 0x80000010071e1210 */ /* 0x030fcc0007ffe0ff */
[----:B------:R4:W5:Y:S02]  /*0380*/  @!P1 LD.E R30, desc[UR4][R14.64] ;  /* 0x000000040e1e9980 */ /* 0x000964000c101900 */
.L_x_8699:
[----:B------:R-:W-:Y:S05]  /*0390*/  BSYNC.RECONVERGENT B0 ;  /* 0x0000000000007941 */ /* 0x000fea0003800200 */
.L_x_8698:
        /* <DEDUP_REMOVED lines=8> */
.L_x_8701:
[----:B------:R-:W5:Y:S01]  /*0420*/  LD.E.64 R6, desc[UR4][R2.64+0x108] ;  /* 0x0001080402067980 */ /* 0x000f62000c101b00 */
[----:B------:R-:W-:Y:S01]  /*0430*/  BSSY.RECONVERGENT B0, `(.L_x_8703) ;  /* 0x0000006000007945 */ /* 0x000fe20003800200 */
[----:B------:R-:W-:Y:S01]  /*0440*/  IMAD.MOV.U32 R5, RZ, RZ, RZ ;  /* 0x000000ffff057224 */ /* 0x000fe200078e00ff */
[----:B-----5:R-:W-:-:S04]  /*0450*/  ISETP.NE.U32.AND P0, PT, R6, RZ, PT ;  /* 0x000000ff0600720c */ /* 0x020fc80003f05070 */
[----:B------:R-:W-:-:S13]  /*0460*/  ISETP.NE.AND.EX P0, PT, R7, RZ, PT, P0 ;  /* 0x000000ff0700720c */ /* 0x000fda0003f05300 */
[----:B------:R-:W-:Y:S05]  /*0470*/  @!P0 BRA `(.L_x_8704) ;  /* 0x0000000000048947 */ /* 0x000fea0003800000 */
[----:B------:R1:W5:Y:S02]  /*0480*/  LD.E R5, desc[UR4][R2.64+0xbc] ;  /* 0x0000bc0402057980 */ /* 0x000364000c101900 */
.L_x_8704:
[----:B------:R-:W-:Y:S05]  /*0490*/  BSYNC.RECONVERGENT B0 ;  /* 0x0000000000007941 */ /* 0x000fea0003800200 */
.L_x_8703:
[----:B-----5:R-:W-:Y:S02]  /*04a0*/  IADD3 R30, PT, PT, R5, R30, -R13 ;  /* 0x0000001e051e7210 */ /* 0x020fe40007ffe80d */
.L_x_8702:
[----:B------:R-:W-:Y:S05]  /*04b0*/  BSYNC.RECONVERGENT B1 ;  /* 0x0000000000017941 */ /* 0x000fea0003800200 */
.L_x_8700:
[----:B------:R-:W-:Y:S01]  /*04c0*/  IMAD.SHL.U32 R160, R17, 0x40, RZ ;  /* 0x0000004011a07824 */ /* 0x000fe200078e00ff */
[----:B------:R-:W-:Y:S01]  /*04d0*/  MOV R6, R156 ;  /* 0x0000009c00067202 */ /* 0x000fe20000000f00 */
[----:B------:R-:W-:-:S03]  /*04e0*/  IMAD.MOV.U32 R7, RZ, RZ, 0x0 ;  /* 0x00000000ff077424 */ /* 0x000fc600078e00ff */
[----:B------:R-:W-:-:S13]  /*04f0*/  ISETP.GT.AND P0, PT, R21, R160, PT ;  /* 0x000000a01500720c */ /* 0x000fda0003f04270 */
[----:B-1234-:R-:W-:Y:S05]  /*0500*/  @!P0 RET.REL.NODEC R6 `(_ZN5flash24flash_fwd_splitkv_kernelI23Flash_fwd_kernel_traitsILi128ELi64ELi64ELi4ELb0ELb0EN7cutlass10bfloat16_tE19Flash_kernel_traitsILi128ELi64ELi64ELi4ES3_EELb0ELb0ELb0ELb0ELb1ELb1ELb0ELb0EEEvNS_16Flash_fwd_paramsE) ;  /* 0xfffffff806bc8950 */ /* 0x01efea0003c3ffff */
        /* <DEDUP_REMOVED lines=66> */
.L_x_8707:
[----:B------:R-:W-:Y:S05]  /*0930*/  BSYNC.RECONVERGENT B0 ;  /* 0x0000000000007941 */ /* 0x000fea0003800200 */
.L_x_8706:
        /* <DEDUP_REMOVED lines=18> */
.L_x_8709:
[----:B------:R-:W-:Y:S05]  /*0a60*/  BSYNC.RECONVERGENT B0 ;  /* 0x0000000000007941 */ /* 0x000fea0003800200 */
.L_x_8708:
        /* <DEDUP_REMOVED lines=14> */
.L_x_8711:
[----:B------:R-:W-:Y:S05]  /*0b50*/  BSYNC.RECONVERGENT B0 ;  /* 0x0000000000007941 */ /* 0x000fea0003800200 */
.L_x_8710:
        /* <DEDUP_REMOVED lines=14> */
.L_x_8713:
[----:B------:R-:W-:Y:S05]  /*0c40*/  BSYNC.RECONVERGENT B0 ;  /* 0x0000000000007941 */ /* 0x000fea0003800200 */
.L_x_8712:
[----:B------:R-:W-:Y:S01]  /*0c50*/  MOV R157, 0x0 ;  /* 0x00000000009d7802 */ /* 0x000fe20000000f00 */
[----:B------:R-:W-:Y:S04]  /*0c60*/  @!P6 ST.E desc[UR4][R4.64], R11 ;  /* 0x0000000b0400e985 */ /* 0x000fe8000c101904 */
[----:B------:R-:W-:Y:S04]  /*0c70*/  @!P5 ST.E desc[UR4][R4.64+0x40], R9 ;  /* 0x000040090400d985 */ /* 0x000fe8000c101904 */
[----:B------:R1:W-:Y:S02]  /*0c80*/  @!P4 ST.E desc[UR4][R4.64+0x80], R7 ;  /* 0x000080070400c985 */ /* 0x0003e4000c101904 */
[----:B-123-5:R-:W-:Y:S05]  /*0c90*/  @P3 RET.REL.NODEC R156 `(_ZN5flash24flash_fwd_splitkv_kernelI23Flash_fwd_kernel_traitsILi128ELi64ELi64ELi4ELb0ELb0EN7cutlass10bfloat16_tE19Flash_kernel_traitsILi128ELi64ELi64ELi4ES3_EELb0ELb0ELb0ELb0ELb1ELb1ELb0ELb0EEEvNS_16Flash_fwd_paramsE) ;  /* 0xfffffff09cd83950 */ /* 0x02efea0003c3ffff */
[----:B------:R-:W-:Y:S02]  /*0ca0*/  MOV R3, 0x7f800000 ;  /* 0x7f80000000037802 */ /* 0x000fe40000000f00 */
[----:B------:R-:W-:-:S03]  /*0cb0*/  MOV R157, 0x0 ;  /* 0x00000000009d7802 */ /* 0x000fc60000000f00 */
[----:B------:R1:W-:Y:S02]  /*0cc0*/  ST.E desc[UR4][R4.64+0xc0], R3 ;  /* 0x0000c00304007985 */ /* 0x0003e4000c101904 */
[----:B-1----:R-:W-:Y:S05]  /*0cd0*/  RET.REL.NODEC R156 `(_ZN5flash24flash_fwd_splitkv_kernelI23Flash_fwd_kernel_traitsILi128ELi64ELi64ELi4ELb0ELb0EN7cutlass10bfloat16_tE19Flash_kernel_traitsILi128ELi64ELi64ELi4ES3_EELb0ELb0ELb0ELb0ELb1ELb1ELb0ELb0EEEvNS_16Flash_fwd_paramsE) ;  /* 0xfffffff09cc87950 */ /* 0x002fea0003c3ffff */
.L_x_8705:
        /* <DEDUP_REMOVED lines=58> */
[----:B------:R-:W-:Y:S02]  /*1080*/  IABS R12, R157 ;  /* 0x0000009d000c7213 */ /* 0x000fe40000000000 */
[----:B----4-:R-:W-:Y:S01]  /*1090*/  IADD3 R0, PT, PT, RZ, -R35, RZ ;  /* 0x80000023ff007210 */ /* 0x010fe20007ffe0ff */
[----:B------:R-:W-:-:S04]  /*10a0*/  IMAD.MOV.U32 R34, RZ, RZ, RZ ;  /* 0x000000ffff227224 */ /* 0x000fc800078e00ff */
[----:B-1----:R-:W-:Y:S01]  /*10b0*/  IMAD R9, R0, R5, RZ ;  /* 0x0000000500097224 */ /* 0x002fe200078e02ff */
[----:B------:R-:W-:-:S03]  /*10c0*/  IABS R0, R14 ;  /* 0x0000000e00007213 */ /* 0x000fc60000000000 */
[----:B------:R-:W-:Y:S01]  /*10d0*/  IMAD.HI.U32 R9, R35, R9, R34 ;  /* 0x0000000923097227 */ /* 0x000fe200078e0022 */
[----:B------:R-:W-:-:S05]  /*10e0*/  IADD3 R0, PT, PT, RZ, -R0, RZ ;  /* 0x80000000ff007210 */ /* 0x000fca0007ffe0ff */
[----:B------:R-:W-:-:S04]  /*10f0*/  IMAD.HI.U32 R9, R9, R12, RZ ;  /* 0x0000000c09097227 */ /* 0x000fc800078e00ff */
[----:B------:R-:W-:-:S05]  /*1100*/  IMAD R0, R9, R0, R12 ;  /* 0x0000000009007224 */ /* 0x000fca00078e020c */
[----:B------:R-:W-:Y:S02]  /*1110*/  ISETP.GT.U32.AND P1, PT, R5, R0, PT ;  /* 0x000000000500720c */ /* 0x000fe40003f24070 */
[----:B------:R-:W-:Y:S02]  /*1120*/  LOP3.LUT R7, R157, R14, RZ, 0x3c, !PT ;  /* 0x0000000e9d077212 */ /* 0x000fe400078e3cff */
[----:B------:R-:W-:-:S09]  /*1130*/  IADD3 R11, PT, PT, -R11, RZ, RZ ;  /* 0x000000ff0b0b7210 */ /* 0x000fd20007ffe1ff */
[----:B------:R-:W-:Y:S01]  /*1140*/  @!P1 IMAD.IADD R0, R0, 0x1, -R5 ;  /* 0x0000000100009824 */ /* 0x000fe200078e0a05 */
[----:B------:R-:W-:-:S04]  /*1150*/  ISETP.GE.AND P0, PT, R7, RZ, PT ;  /* 0x000000ff0700720c */ /* 0x000fc80003f06270 */
[----:B------:R-:W-:Y:S01]  /*1160*/  ISETP.GE.U32.AND P2, PT, R0, R5, PT ;  /* 0x000000050000720c */ /* 0x000fe20003f46070 */
[----:B------:R-:W-:Y:S01]  /*1170*/  @!P1 VIADD R9, R9, 0x1 ;  /* 0x0000000109099836 */ /* 0x000fe20000000000 */
[----:B------:R-:W-:Y:S01]  /*1180*/  ISETP.NE.AND P1, PT, R14, RZ, PT ;  /* 0x000000ff0e00720c */ /* 0x000fe20003f25270 */
[----:B------:R-:W-:-:S05]  /*1190*/  IMAD R6, R13, R11, R6 ;  /* 0x0000000b0d067224 */ /* 0x000fca00078e0206 */
[----:B------:R-:W-:-:S05]  /*11a0*/  SHF.R.S32.HI R11, RZ, 0x1f, R6 ;  /* 0x0000001fff0b7819 */ /* 0x000fca0000011406 */
[----:B------:R-:W-:-:S04]  /*11b0*/  @P2 IADD3 R9, PT, PT, R9, 0x1, RZ ;  /* 0x0000000109092810 */ /* 0x000fc80007ffe0ff */
[----:B------:R-:W-:Y:S02]  /*11c0*/  @!P0 IADD3 R9, PT, PT, -R9, RZ, RZ ;  /* 0x000000ff09098210 */ /* 0x000fe40007ffe1ff */
[----:B------:R-:W-:-:S05]  /*11d0*/  @!P1 LOP3.LUT R9, RZ, R14, RZ, 0x33, !PT ;  /* 0x0000000eff099212 */ /* 0x000fca00078e33ff */
[----:B------:R-:W-:Y:S01]  /*11e0*/  IMAD R7, R23, R9, RZ ;  /* 0x0000000917077224 */ /* 0x000fe200078e02ff */
[----:B---3--:R-:W-:Y:S01]  /*11f0*/  SHF.R.S32.HI R0, RZ, 0x1f, R4 ;  /* 0x0000001fff007819 */ /* 0x008fe20000011404 */
[----:B------:R-:W-:-:S04]  /*1200*/  IMAD R5, R33, R4, RZ ;  /* 0x0000000421057224 */ /* 0x000fc800078e02ff */
[C---:B------:R-:W-:Y:S02]  /*1210*/  IMAD R5, R32.reuse, R0, R5 ;  /* 0x0000000020057224 */ /* 0x040fe400078e0205 */
[----:B------:R-:W-:-:S04]  /*1220*/  IMAD.WIDE.U32 R32, R32, R4, RZ ;  /* 0x0000000420207225 */ /* 0x000fc800078e00ff */
[----:B------:R-:W-:Y:S02]  /*1230*/  IMAD.IADD R33, R33, 0x1, R5 ;  /* 0x0000000121217824 */ /* 0x000fe400078e0205 */
[----:B------:R-:W-:Y:S02]  /*1240*/  IMAD R5, R149, R6, RZ ;  /* 0x0000000695057224 */ /* 0x000fe400078e02ff */
        /* <DEDUP_REMOVED lines=12> */
.L_x_8715:
        /* <DEDUP_REMOVED lines=26> */
[----:B------:R-:W-:-:S04]  /*14b0*/  @!P3 IMAD.WIDE.U32 R34, R148, R13, RZ ;  /* 0x0000000d9422b225 */ /* 0x000fc800078e00ff */
[----:B------:R-:W-:Y:S01]  /*14c0*/  @!P3 IMAD R0, R0, R148, R9 ;  /* 0x000000940000b224 */ /* 0x000fe200078e0209 */
[----:B-----5:R-:W-:Y:S01]  /*14d0*/  @!P3 SHF.R.S32.HI R6, RZ, 0x1f, R11 ;  /* 0x0000001fff06b819 */ /* 0x020fe2000001140b */
[----:B---3--:R-:W-:Y:S02]  /*14e0*/  @!P3 IMAD R9, R33, R11, RZ ;  /* 0x0000000b2109b224 */ /* 0x008fe400078e02ff */
        /* <DEDUP_REMOVED lines=15> */
[----:B------:R-:W-:-:S02]  /*15e0*/  LEA R6, R26, 0xffffffc0, 0x6 ;  /* 0xffffffc01a067811 */ /* 0x000fc400078e30ff */
[----:B------:R-:W-:Y:S01]  /*15f0*/  @P3 IADD3 R9, PT, PT, R33, R4, RZ ;  /* 0x0000000421093210 */ /* 0x000fe20007ffe0ff */
[----:B------:R-:W-:Y:S01]  /*1600*/  @!P3 IMAD R0, R25, R13, RZ ;  /* 0x0000000d1900b224 */ /* 0x000fe200078e02ff */
[----:B------:R-:W-:Y:S02]  /*1610*/  @!P3 SHF.R.S32.HI R5, RZ, 0x1f, R13 ;  /* 0x0000001fff05b819 */ /* 0x000fe4000001140d */
        /* <DEDUP_REMOVED lines=12> */
[----:B----4-:R-:W-:Y:S01]  /*16e0*/  @!P3 IMAD R0, R19, R11, RZ ;  /* 0x0000000b1300b224 */ /* 0x010fe200078e02ff */
[----:B------:R-:W-:Y:S01]  /*16f0*/  @P3 IADD3 R13, PT, PT, R13, R16, RZ ;  /* 0x000000100d0d3210 */ /* 0x000fe20007ffe0ff */
[----:B------:R-:W-:Y:S02]  /*1700*/  IMAD R9, R23, R7, RZ ;  /* 0x0000000717097224 */ /* 0x000fe400078e02ff */
[----:B------:R-:W-:-:S02]  /*1710*/  @!P3 IMAD R0, R18, R5, R0 ;  /* 0x000000051200b224 */ /* 0x000fc400078e0200 */
[----:B------:R-:W-:-:S04]  /*1720*/  @!P3 IMAD.WIDE.U32 R18, R18, R11, R34 ;  /* 0x0000000b1212b225 */ /* 0x000fc800078e0022 */
[----:B------:R-:W-:-:S04]  /*1730*/  IMAD.WIDE.U32 R34, R22, R7, R32 ;  /* 0x0000000716227225 */ /* 0x000fc800078e0020 */
[----:B------:R-:W-:Y:S02]  /*1740*/  IMAD R9, R22, R4, R9 ;  /* 0x0000000416097224 */ /* 0x000fe400078e0209 */
[----:B------:R-:W-:Y:S01]  /*1750*/  @P3 IMAD.WIDE.U32 R22, R24, R13, RZ ;  /* 0x0000000d18163225 */ /* 0x000fe200078e00ff */
[----:B------:R-:W-:-:S03]  /*1760*/  @!P3 IADD3 R16, PT, PT, R19, R0, RZ ;  /* 0x000000001310b210 */ /* 0x000fc60007ffe0ff */
[----:B------:R-:W-:Y:S01]  /*1770*/  @P3 IMAD R4, R25, R13, RZ ;  /* 0x0000000d19043224 */ /* 0x000fe200078e02ff */
[----:B------:R-:W-:Y:S01]  /*1780*/  MOV R8, R34 ;  /* 0x0000002200087202 */ /* 0x000fe20000000f00 */
[----:B------:R-:W-:Y:S01]  /*1790*/  @!P3 IMAD.MOV.U32 R32, RZ, RZ, R18 ;  /* 0x000000ffff20b224 */ /* 0x000fe200078e0012 */
[----:B------:R-:W-:Y:S01]  /*17a0*/  IADD3 R7, PT, PT, R35, R9, RZ ;  /* 0x0000000923077210 */ /* 0x000fe20007ffe0ff */
[----:B------:R-:W-:Y:S01]  /*17b0*/  @P3 IMAD.IADD R16, R23, 0x1, R4 ;  /* 0x0000000117103824 */ /* 0x000fe200078e0204 */
[----:B------:R-:W-:Y:S02]  /*17c0*/  @P3 MOV R32, R22 ;  /* 0x0000001600203202 */ /* 0x000fe40000000f00 */
[----:B------:R-:W-:Y:S02]  /*17d0*/  MOV R11, RZ ;  /* 0x000000ff000b7202 */ /* 0x000fe40000000f00 */
.L_x_8716:
[----:B------:R-:W-:Y:S05]  /*17e0*/  BSYNC.RECONVERGENT B0 ;  /* 0x0000000000007941 */ /* 0x000fea0003800200 */
.L_x_8714:
        /* <DEDUP_REMOVED lines=21> */
[----:B------:R-:W1:-:S12]  /*1940*/  S2R R9, SR_CgaCtaId ;  /* 0x0000000000097919 */ /* 0x000e580000008800 */
[----:B------:R-:W-:-:S05]  /*1950*/  @!P2 IMAD.IADD R13, R13, 0x1, -R0 ;  /* 0x000000010d0da824 */ /* 0x000fca00078e0a00 */
[----:B------:R-:W-:Y:S02]  /*1960*/  ISETP.GE.U32.AND P1, PT, R13, R0, PT ;  /* 0x000000000d00720c */ /* 0x000fe40003f26070 */
[----:B------:R-:W-:Y:S02]  /*1970*/  LOP3.LUT R0, R157, R14, RZ, 0x3c, !PT ;  /* 0x0000000e9d007212 */ /* 0x000fe400078e3cff */
[----:B------:R-:W-:Y:S02]  /*1980*/  @!P2 IADD3 R20, PT, PT, R20, 0x1, RZ ;  /* 0x000000011414a810 */ /* 0x000fe40007ffe0ff */
[----:B------:R-:W-:Y:S02]  /*1990*/  ISETP.GE.AND P0, PT, R0, RZ, PT ;  /* 0x000000ff0000720c */ /* 0x000fe40003f06270 */
[----:B------:R-:W-:Y:S01]  /*19a0*/  ISETP.NE.AND P2, PT, R14, RZ, PT ;  /* 0x000000ff0e00720c */ /* 0x000fe20003f45270 */
[----:B------:R-:W-:Y:S02]  /*19b0*/  IMAD R11, R11, R24, RZ ;  /* 0x000000180b0b7224 */ /* 0x000fe400078e02ff */
[----:B------:R-:W-:-:S02]  /*19c0*/  IMAD.SHL.U32 R0, R10, 0x8, RZ ;  /* 0x000000080a007824 */ /* 0x000fc400078e00ff */
[----:B------:R-:W-:Y:S01]  /*19d0*/  @P1 VIADD R20, R20, 0x1 ;  /* 0x0000000114141836 */ /* 0x000fe20000000000 */
[----:B------:R-:W-:Y:S01]  /*19e0*/  SHF.R.U32.HI R12, RZ, 0x3, R10 ;  /* 0x00000003ff0c7819 */ /* 0x000fe2000001160a */
[C---:B------:R-:W-:Y:S01]  /*19f0*/  IMAD R11, R6.reuse, R25, R11 ;  /* 0x00000019060b7224 */ /* 0x040fe200078e020b */
[----:B------:R-:W-:Y:S01]  /*1a00*/  MOV R13, RZ ;  /* 0x000000ff000d7202 */ /* 0x000fe20000000f00 */
[----:B------:R-:W-:Y:S01]  /*1a10*/  IMAD.WIDE.U32 R44, R6, R24, RZ ;  /* 0x00000018062c7225 */ /* 0x000fe200078e00ff */
[----:B------:R-:W-:-:S03]  /*1a20*/  LOP3.LUT R6, R0, 0x38, RZ, 0xc0, !PT ;  /* 0x0000003800067812 */ /* 0x000fc600078ec0ff */
[----:B------:R-:W-:Y:S01]  /*1a30*/  @!P0 IMAD.MOV R20, RZ, RZ, -R20 ;  /* 0x000000ffff148224 */ /* 0x000fe200078e0a14 */
[----:B------:R-:W-:Y:S02]  /*1a40*/  @!P2 LOP3.LUT R20, RZ, R14, RZ, 0x33, !PT ;  /* 0x0000000eff14a212 */ /* 0x000fe400078e33ff */
[----:B------:R-:W-:Y:S01]  /*1a50*/  IADD3 R15, P1, P0, R44, R32, R6 ;  /* 0x000000202c0f7210 */ /* 0x000fe2000783e006 */
[----:B------:R-:W-:Y:S01]  /*1a60*/  IMAD.WIDE.U32 R32, R17, 0x40, R12 ;  /* 0x0000004011207825 */ /* 0x000fe200078e000c */
[----:B------:R-:W-:Y:S02]  /*1a70*/  SHF.R.S32.HI R17, RZ, 0x1f, R20 ;  /* 0x0000001fff117819 */ /* 0x000fe40000011414 */
[----:B------:R-:W-:Y:S01]  /*1a80*/  MOV R36, 0x400 ;  /* 0x0000040000247802 */ /* 0x000fe20000000f00 */
[----:B------:R-:W-:Y:S02]  /*1a90*/  IMAD.IADD R11, R45, 0x1, R11 ;  /* 0x000000012d0b7824 */ /* 0x000fe400078e020b */
[----:B------:R-:W-:Y:S01]  /*1aa0*/  IMAD R14, R43, R20, RZ ;  /* 0x000000142b0e7224 */ /* 0x000fe200078e02ff */
[----:B-1----:R-:W-:Y:S01]  /*1ab0*/  LEA R9, R9, R36, 0x18 ;  /* 0x0000002409097211 */ /* 0x002fe200078ec0ff */
[----:B------:R-:W-:Y:S01]  /*1ac0*/  IMAD.WIDE.U32 R36, R42, R20, RZ ;  /* 0x000000142a247225 */ /* 0x000fe200078e00ff */
[----:B------:R-:W-:-:S03]  /*1ad0*/  IADD3.X R11, PT, PT, R11, R16, RZ, P1, P0 ;  /* 0x000000100b0b7210 */ /* 0x000fc60000fe04ff */
[----:B------:R-:W-:Y:S01]  /*1ae0*/  IMAD R14, R17, R42, R14 ;  /* 0x0000002a110e7224 */ /* 0x000fe200078e020e */
[----:B------:R-:W-:Y:S01]  /*1af0*/  IADD3 R20, P4, PT, R15, R36, RZ ;  /* 0x000000240f147210 */ /* 0x000fe20007f9e0ff */
[----:B------:R-:W-:Y:S01]  /*1b00*/  VIADD R15, R12, 0x10 ;  /* 0x000000100c0f7836 */ /* 0x000fe20000000000 */
[----:B------:R-:W-:Y:S01]  /*1b10*/  IADD3 R150, PT, PT, -R160, R21, RZ ;  /* 0x00000015a0967210 */ /* 0x000fe20007ffe1ff */
[----:B------:R-:W-:-:S03]  /*1b20*/  IMAD R151, R149, R12, RZ ;  /* 0x0000000c95977224 */ /* 0x000fc600078e02ff */
[-C--:B------:R-:W-:Y:S02]  /*1b30*/  ISETP.GE.AND P2, PT, R15, R150.reuse, PT ;  /* 0x000000960f00720c */ /* 0x080fe40003f46270 */
[----:B------:R-:W-:Y:S01]  /*1b40*/  ISETP.GE.AND P6, PT, R12, R150, PT ;  /* 0x000000960c00720c */ /* 0x000fe20003fc6270 */
[----:B------:R-:W-:-:S04]  /*1b50*/  IMAD.IADD R14, R37, 0x1, R14 ;  /* 0x00000001250e7824 */ /* 0x000fc800078e020e */
[----:B------:R-:W-:Y:S01]  /*1b60*/  IMAD.X R21, R11, 0x1, R14, P4 ;  /* 0x000000010b157824 */ /* 0x000fe200020e060e */
[----:B------:R-:W-:-:S04]  /*1b70*/  LOP3.LUT R27, R0, 0x1c0, RZ, 0xc0, !PT ;  /* 0x000001c0001b7812 */ /* 0x000fc800078ec0ff */
[----:B------:R-:W-:Y:S02]  /*1b80*/  LOP3.LUT R27, R27, 0x38, R10, 0xf8, !PT ;  /* 0x000000381b1b7812 */ /* 0x000fe400078ef80a */
[----:B------:R-:W-:Y:S02]  /*1b90*/  LEA R159, R26, 0xffffffc0, 0x6 ;  /* 0xffffffc01a9f7811 */ /* 0x000fe400078e30ff */
[----:B------:R-:W-:Y:S01]  /*1ba0*/  LOP3.LUT R27, R27, 0x38, R0, 0x78, !PT ;  /* 0x000000381b1b7812 */ /* 0x000fe200078e7800 */
[----:B------:R-:W-:-:S04]  /*1bb0*/  IMAD.WIDE.U32 R20, R12, R24, R20 ;  /* 0x000000180c147225 */ /* 0x000fc800078e0014 */
[----:B--2---:R-:W-:-:S04]  /*1bc0*/  @P3 IMAD.WIDE.U32 R42, R22, R162, RZ ;  /* 0x000000a2162a3225 */ /* 0x004fc800078e00ff */
[-C--:B-----5:R-:W-:Y:S02]  /*1bd0*/  @!P3 IMAD R13, R41, R158.reuse, RZ ;  /* 0x0000009e290db224 */ /* 0x0a0fe400078e02ff */
[----:B------:R-:W-:-:S04]  /*1be0*/  @!P3 IMAD.WIDE.U32 R40, R40, R158, RZ ;  /* 0x0000009e2828b225 */ /* 0x000fc800078e00ff */
[----:B------:R-:W-:Y:S01]  /*1bf0*/  @!P3 IMAD.MOV.U32 R17, RZ, RZ, R40 ;  /* 0x000000ffff11b224 */ /* 0x000fe200078e0028 */
[----:B------:R-:W-:Y:S01]  /*1c00*/  IADD3 R40, P0, PT, R6, R8, RZ ;  /* 0x0000000806287210 */ /* 0x000fe20007f1e0ff */
[----:B------:R-:W-:Y:S02]  /*1c10*/  @!P3 IMAD.IADD R16, R41, 0x1, R13 ;  /* 0x000000012910b824 */ /* 0x000fe400078e020d */
[----:B------:R-:W-:Y:S02]  /*1c20*/  @P3 IMAD.MOV.U32 R17, RZ, RZ, R42 ;  /* 0x000000ffff113224 */ /* 0x000fe400078e002a */
[----:B------:R-:W-:Y:S02]  /*1c30*/  IMAD.X R41, RZ, RZ, R7, P0 ;  /* 0x000000ffff297224 */ /* 0x000fe400000e0607 */
[----:B------:R-:W-:Y:S02]  /*1c40*/  @P3 IMAD R13, R23, R162, RZ ;  /* 0x000000a2170d3224 */ /* 0x000fe400078e02ff */
[----:B------:R-:W-:Y:S01]  /*1c50*/  VIADD R7, R12, 0x20 ;  /* 0x000000200c077836 */ /* 0x000fe20000000000 */
[----:B------:R-:W-:Y:S01]  /*1c60*/  IADD3 R42, P1, PT, R6, R17, RZ ;  /* 0x00000011062a7210 */ /* 0x000fe20007f3e0ff */
[----:B------:R-:W-:Y:S01]  /*1c70*/  @P3 IMAD.IADD R16, R43, 0x1, R13 ;  /* 0x000000012b103824 */ /* 0x000fe200078e020d */
[----:B------:R-:W-:-:S02]  /*1c80*/  IADD3 R13, PT, PT, R12, 0x30, RZ ;  /* 0x000000300c0d7810 */ /* 0x000fc40007ffe0ff */
[----:B------:R-:W-:Y:S01]  /*1c90*/  ISETP.GE.AND P0, PT, R7, R150, PT ;  /* 0x000000960700720c */ /* 0x000fe20003f06270 */
[----:B------:R-:W-:-:S04]  /*1ca0*/  IMAD.WIDE.U32 R40, R12, R148, R40 ;  /* 0x000000940c287225 */ /* 0x000fc800078e0028 */
[----:B------:R-:W-:Y:S01]  /*1cb0*/  IMAD.X R43, RZ, RZ, R16, P1 ;  /* 0x000000ffff2b7224 */ /* 0x000fe200008e0610 */
[----:B------:R-:W-:Y:S01]  /*1cc0*/  ISETP.GE.AND P1, PT, R13, R150, PT ;  /* 0x000000960d00720c */ /* 0x000fe20003f26270 */
[----:B------:R-:W-:Y:S01]  /*1cd0*/  IMAD.IADD R151, R41, 0x1, R151 ;  /* 0x0000000129977824 */ /* 0x000fe200078e0297 */
[----:B---3--:R-:W-:Y:S01]  /*1ce0*/  LEA R152, P5, R40, R34, 0x1 ;  /* 0x0000002228987211 */ /* 0x008fe200078a08ff */
[----:B------:R-:W-:-:S03]  /*1cf0*/  @!P3 IMAD.MOV.U32 R36, RZ, RZ, R22 ;  /* 0x000000ffff24b224 */ /* 0x000fc600078e0016 */
[----:B------:R-:W-:Y:S01]  /*1d00*/  LEA.HI.X R151, R40, R35, R151, 0x1, P5 ;  /* 0x0000002328977211 */ /* 0x000fe200028f0c97 */
[----:B----4-:R-:W-:Y:S01]  /*1d10*/  IMAD R6, R39, R157, RZ ;  /* 0x0000009d27067224 */ /* 0x010fe200078e02ff */
[C---:B------:R-:W-:Y:S01]  /*1d20*/  @!P2 IADD3 R8, P5, PT, R32.reuse, 0x10, RZ ;  /* 0x000000102008a810 */ /* 0x040fe20007fbe0ff */
[----:B------:R-:W-:Y:S01]  /*1d30*/  IMAD.WIDE.U32 R42, R157, R38, R42 ;  /* 0x000000269d2a7225 */ /* 0x000fe200078e002a */
[----:B------:R-:W-:-:S03]  /*1d40*/  @!P0 IADD3 R16, P4, PT, R32, 0x20, RZ ;  /* 0x0000002020108810 */ /* 0x000fc60007f9e0ff */
[----:B------:R-:W-:Y:S01]  /*1d50*/  @P3 IMAD.MOV.U32 R36, RZ, RZ, R22 ;  /* 0x000000ffff243224 */ /* 0x000fe200078e0016 */
[----:B------:R-:W-:Y:S01]  /*1d60*/  @!P3 MOV R37, R23 ;  /* 0x000000170025b202 */ /* 0x000fe20000000f00 */
[----:B------:R-:W-:Y:S01]  /*1d70*/  @P3 IMAD.MOV.U32 R37, RZ, RZ, R23 ;  /* 0x000000ffff253224 */ /* 0x000fe200078e0017 */
[----:B------:R-:W-:Y:S01]  /*1d80*/  @!P1 IADD3 R22, P3, PT, R32, 0x30, RZ ;  /* 0x0000003020169810 */ /* 0x000fe20007f7e0ff */
[----:B------:R-:W-:Y:S02]  /*1d90*/  IMAD.IADD R43, R43, 0x1, R6 ;  /* 0x000000012b2b7824 */ /* 0x000fe400078e0206 */
[--C-:B------:R-:W-:Y:S02]  /*1da0*/  @!P2 IMAD.X R11, RZ, RZ, R33.reuse, P5 ;  /* 0x000000ffff0ba224 */ /* 0x100fe400028e0621 */
[----:B------:R-:W-:Y:S02]  /*1db0*/  @!P6 IMAD R23, R33, R36, RZ ;  /* 0x000000242117e224 */ /* 0x000fe400078e02ff */
[----:B------:R-:W-:Y:S01]  /*1dc0*/  @!P0 IMAD.X R14, RZ, RZ, R33, P4 ;  /* 0x000000ffff0e8224 */ /* 0x000fe200020e0621 */
[----:B------:R-:W-:Y:S01]  /*1dd0*/  @!P2 MOV R40, R42 ;  /* 0x0000002a0028a202 */ /* 0x000fe20000000f00 */
[----:B------:R-:W-:-:S02]  /*1de0*/  @!P2 IMAD.MOV.U32 R41, RZ, RZ, R43 ;  /* 0x000000ffff29a224 */ /* 0x000fc400078e002b */
[-C--:B------:R-:W-:Y:S02]  /*1df0*/  @!P2 IMAD R11, R11, R36.reuse, RZ ;  /* 0x000000240b0ba224 */ /* 0x080fe400078e02ff */
[----:B------:R-:W-:Y:S02]  /*1e00*/  @!P6 IMAD R6, R32, R37, R23 ;  /* 0x000000252006e224 */ /* 0x000fe400078e0217 */
[--C-:B------:R-:W-:Y:S02]  /*1e10*/  @!P0 IMAD.MOV.U32 R38, RZ, RZ, R42.reuse ;  /* 0x000000ffff268224 */ /* 0x100fe400078e002a */
[----:B------:R-:W-:Y:S02]  /*1e20*/  @!P0 IMAD.MOV.U32 R39, RZ, RZ, R43 ;  /* 0x000000ffff278224 */ /* 0x000fe400078e002b */
[----:B------:R-:W-:Y:S02]  /*1e30*/  @!P1 IMAD.X R17, RZ, RZ, R33, P3 ;  /* 0x000000ffff119224 */ /* 0x000fe400018e0621 */
[-C--:B------:R-:W-:Y:S01]  /*1e40*/  @!P0 IMAD R23, R14, R36.reuse, RZ ;  /* 0x000000240e178224 */ /* 0x080fe200078e02ff */
[----:B------:R-:W-:Y:S01]  /*1e50*/  @!P1 MOV R35, R43 ;  /* 0x0000002b00239202 */ /* 0x000fe20000000f00 */
[----:B------:R-:W-:-:S04]  /*1e60*/  @!P6 IMAD.WIDE.U32 R32, R32, R36, R42 ;  /* 0x000000242020e225 */ /* 0x000fc800078e002a */
[----:B------:R-:W-:Y:S02]  /*1e70*/  @!P1 IMAD.MOV.U32 R34, RZ, RZ, R42 ;  /* 0x000000ffff229224 */ /* 0x000fe400078e002a */
[-C--:B------:R-:W-:Y:S02]  /*1e80*/  @!P2 IMAD R11, R37, R8.reuse, R11 ;  /* 0x00000008250ba224 */ /* 0x080fe400078e020b */
[----:B------:R-:W-:-:S04]  /*1e90*/  @!P2 IMAD.WIDE.U32 R40, R36, R8, R40 ;  /* 0x000000082428a225 */ /* 0x000fc800078e0028 */
[----:B------:R-:W-:Y:S02]  /*1ea0*/  @!P1 IMAD R17, R17, R36, RZ ;  /* 0x0000002411119224 */ /* 0x000fe400078e02ff */
[-C--:B------:R-:W-:Y:S02]  /*1eb0*/  @!P0 IMAD R23, R37, R16.reuse, R23 ;  /* 0x0000001025178224 */ /* 0x080fe400078e0217 */
[----:B------:R-:W-:Y:S01]  /*1ec0*/  @!P0 IMAD.WIDE.U32 R38, R36, R16, R38 ;  /* 0x0000001024268225 */ /* 0x000fe200078e0026 */
[----:B------:R-:W-:-:S03]  /*1ed0*/  @!P6 LEA R42, P4, R32, R18, 0x1 ;  /* 0x00000012202ae211 */ /* 0x000fc600078808ff */
[----:B------:R-:W-:Y:S01]  /*1ee0*/  @!P6 IMAD.IADD R31, R33, 0x1, R6 ;  /* 0x00000001211fe824 */ /* 0x000fe200078e0206 */
[----:B------:R-:W-:Y:S01]  /*1ef0*/  LOP3.LUT R6, R27, 0x1e00, R0, 0xf8, !PT ;  /* 0x00001e001b067812 */ /* 0x000fe200078ef800 */
[----:B------:R-:W-:Y:S01]  /*1f00*/  @!P1 IMAD.WIDE.U32 R34, R36, R22, R34 ;  /* 0x0000001624229225 */ /* 0x000fe200078e0022 */
[----:B------:R-:W-:-:S03]  /*1f10*/  @!P2 LEA R36, P3, R40, R18, 0x1 ;  /* 0x000000122824a211 */ /* 0x000fc600078608ff */
[----:B------:R-:W-:Y:S01]  /*1f20*/  @!P2 IMAD.IADD R11, R41, 0x1, R11 ;  /* 0x00000001290ba824 */ /* 0x000fe200078e020b */
[----:B------:R-:W-:Y:S01]  /*1f30*/  IADD3 R14, PT, PT, -R159, R30, RZ ;  /* 0x0000001e9f0e7210 */ /* 0x000fe20007ffe1ff */
[----:B------:R-:W-:Y:S01]  /*1f40*/  @!P1 IMAD R17, R37, R22, R17 ;  /* 0x0000001625119224 */ /* 0x000fe200078e0211 */
[----:B------:R-:W-:Y:S01]  /*1f50*/  @!P0 LEA R22, P5, R38, R18, 0x1 ;  /* 0x0000001226168211 */ /* 0x000fe200078a08ff */
[----:B------:R-:W-:Y:S01]  /*1f60*/  @!P0 IMAD.IADD R23, R39, 0x1, R23 ;  /* 0x0000000127178824 */ /* 0x000fe200078e0217 */
[-C--:B------:R-:W-:Y:S01]  /*1f70*/  @!P6 LEA.HI.X R43, R32, R19.reuse, R31, 0x1, P4 ;  /* 0x00000013202be211 */ /* 0x080fe200020f0c1f */
[----:B------:R-:W-:Y:S01]  /*1f80*/  IMAD R161, R6, 0x2, R9 ;  /* 0x0000000206a17824 */ /* 0x000fe200078e0209 */
[-C--:B------:R-:W-:Y:S01]  /*1f90*/  @!P2 LEA.HI.X R37, R40, R19.reuse, R11, 0x1, P3 ;  /* 0x000000132825a211 */ /* 0x080fe200018f0c0b */
[----:B------:R-:W-:Y:S01]  /*1fa0*/  @!P1 IMAD.IADD R17, R35, 0x1, R17 ;  /* 0x0000000123119824 */ /* 0x000fe200078e0211 */
[----:B------:R-:W-:Y:S02]  /*1fb0*/  ISETP.GE.AND P3, PT, R13, R14, PT ;  /* 0x0000000e0d00720c */ /* 0x000fe40003f66270 */
[----:B------:R-:W-:Y:S01]  /*1fc0*/  @!P0 LEA.HI.X R23, R38, R19, R23, 0x1, P5 ;  /* 0x0000001326178211 */ /* 0x000fe200028f0c17 */
[----:B------:R-:W-:Y:S01]  /*1fd0*/  @!PT LDS RZ, [RZ] ;  /* 0x00000000fffff984 */ /* 0x000fe20000000800 */
[----:B------:R-:W-:Y:S01]  /*1fe0*/  @!PT LDS RZ, [RZ] ;  /* 0x00000000fffff984 */ /* 0x000fe20000000800 */
[----:B------:R-:W-:Y:S01]  /*1ff0*/  @!PT LDS RZ, [RZ] ;  /* 0x00000000fffff984 */ /* 0x000fe20000000800 */
[----:B------:R1:W-:Y:S01]  /*2000*/  @!P6 LDGSTS.E.BYPASS.LTC128B.128 [R161], desc[UR4][R42.64] ;  /* 0x000000002aa1efae */ /* 0x0003e2000b981a04 */
[----:B------:R-:W-:-:S02]  /*2010*/  @!P1 LEA R16, P4, R34, R18, 0x1 ;  /* 0x0000001222109211 */ /* 0x000fc400078808ff */
[-C--:B------:R-:W-:Y:S01]  /*2020*/  ISETP.GE.AND P5, PT, R15, R14.reuse, PT ;  /* 0x0000000e0f00720c */ /* 0x080fe20003fa6270 */
[----:B------:R1:W-:Y:S01]  /*2030*/  @!P6 LDGSTS.E.BYPASS.LTC128B.128 [R161+0x2000], desc[UR4][R42.64+0x80] ;  /* 0x020000802aa1efae */ /* 0x0003e2000b981a04 */
[----:B------:R-:W-:Y:S02]  /*2040*/  @!P1 LEA.HI.X R17, R34, R19, R17, 0x1, P4 ;  /* 0x0000001322119211 */ /* 0x000fe400020f0c11 */
[-C--:B------:R-:W-:Y:S01]  /*2050*/  ISETP.GE.AND P6, PT, R12, R14.reuse, PT ;  /* 0x0000000e0c00720c */ /* 0x080fe20003fc6270 */
[----:B------:R-:W-:Y:S01]  /*2060*/  IMAD.SHL.U32 R6, R148, 0x10, RZ ;  /* 0x0000001094067824 */ /* 0x000fe200078e00ff */
[----:B------:R-:W-:Y:S01]  /*2070*/  ISETP.GE.AND P4, PT, R7, R14, PT ;  /* 0x0000000e0700720c */ /* 0x000fe20003f86270 */
[----:B------:R1:W-:Y:S01]  /*2080*/  @!P2 LDGSTS.E.BYPASS.LTC128B.128 [R161+0x800], desc[UR4][R36.64] ;  /* 0x0080000024a1afae */ /* 0x0003e2000b981a04 */
[----:B------:R-:W-:-:S03]  /*2090*/  @!P3 MOV R153, R151 ;  /* 0x000000970099b202 */ /* 0x000fc60000000f00 */
[----:B------:R1:W-:Y:S01]  /*20a0*/  @!P2 LDGSTS.E.BYPASS.LTC128B.128 [R161+0x2800], desc[UR4][R36.64+0x80] ;  /* 0x0280008024a1afae */ /* 0x0003e2000b981a04 */
[----:B------:R-:W-:-:S03]  /*20b0*/  SHF.L.U64.HI R8, R148, 0x4, R149 ;  /* 0x0000000494087819 */ /* 0x000fc60000010295 */
[----:B------:R1:W-:Y:S04]  /*20c0*/  @!P0 LDGSTS.E.BYPASS.LTC128B.128 [R161+0x1000], desc[UR4][R22.64] ;  /* 0x0100000016a18fae */ /* 0x0003e8000b981a04 */
[----:B------:R1:W-:Y:S01]  /*20d0*/  @!P0 LDGSTS.E.BYPASS.LTC128B.128 [R161+0x3000], desc[UR4][R22.64+0x80] ;  /* 0x0300008016a18fae */ /* 0x0003e2000b981a04 */
[-C--:B------:R-:W-:Y:S01]  /*20e0*/  @!P5 LEA R32, P0, R6, R152.reuse, 0x1 ;  /* 0x000000980620d211 */ /* 0x080fe200078008ff */
[----:B------:R-:W-:Y:S02]  /*20f0*/  @!P3 IMAD.WIDE.U32 R18, R148, 0x60, R152 ;  /* 0x000000609412b825 */ /* 0x000fe400078e0098 */
[----:B------:R1:W-:Y:S01]  /*2100*/  @!P1 LDGSTS.E.BYPASS.LTC128B.128 [R161+0x1800], desc[UR4][R16.64] ;  /* 0x0180000010a19fae */ /* 0x0003e2000b981a04 */
[-C--:B------:R-:W-:Y:S01]  /*2110*/  @!P5 LEA.HI.X R33, R6, R151.reuse, R8, 0x1, P0 ;  /* 0x000000970621d211 */ /* 0x080fe200000f0c08 */
[----:B------:R-:W-:Y:S01]  /*2120*/  @!P6 IMAD.MOV.U32 R153, RZ, RZ, R151 ;  /* 0x000000ffff99e224 */ /* 0x000fe200078e0097 */
[C---:B------:R-:W-:Y:S01]  /*2130*/  @!P4 LEA R34, P0, R148.reuse, R152, 0x6 ;  /* 0x000000989422c211 */ /* 0x040fe200078030ff */
[----:B------:R-:W-:Y:S01]  /*2140*/  @!P3 IMAD R11, R149, 0x60, RZ ;  /* 0x00000060950bb824 */ /* 0x000fe200078e02ff */
[----:B------:R1:W-:Y:S02]  /*2150*/  @!P1 LDGSTS.E.BYPASS.LTC128B.128 [R161+0x3800], desc[UR4][R16.64+0x80] ;  /* 0x0380008010a19fae */ /* 0x0003e4000b981a04 */
[----:B------:R-:W-:Y:S01]  /*2160*/  @!P4 LEA.HI.X R35, R148, R151, R149, 0x6, P0 ;  /* 0x000000979423c211 */ /* 0x000fe200000f3495 */
[----:B------:R-:W-:Y:S01]  /*2170*/  @!P3 IMAD.IADD R19, R19, 0x1, R11 ;  /* 0x000000011313b824 */ /* 0x000fe200078e020b */
[----:B------:R1:W-:Y:S04]  /*2180*/  @!P6 LDGSTS.E.BYPASS.LTC128B.128 [R161+0x4000], desc[UR4][R152.64] ;  /* 0x0400000098a1efae */ /* 0x0003e8000b981a04 */
        /* <DEDUP_REMOVED lines=8> */
[----:B------:R-:W-:Y:S01]  /*2210*/  ISETP.GE.AND P2, PT, R15, R14, PT ;  /* 0x0000000e0f00720c */ /* 0x000fe20003f46270 */
[----:B------:R-:W-:Y:S01]  /*2220*/  IMAD R12, R25, R12, RZ ;  /* 0x0000000c190c7224 */ /* 0x000fe200078e02ff */
[----:B------:R-:W-:-:S02]  /*2230*/  ISETP.GE.AND P4, PT, R7, R14, PT ;  /* 0x0000000e0700720c */ /* 0x000fc40003f86270 */
[----:B------:R-:W-:Y:S01]  /*2240*/  ISETP.GE.AND P1, PT, R13, R14, PT ;  /* 0x0000000e0d00720c */ /* 0x000fe20003f26270 */
[----:B------:R-:W-:Y:S01]  /*2250*/  IMAD.IADD R155, R21, 0x1, R12 ;  /* 0x00000001159b7824 */ /* 0x000fe200078e020c */
[----:B------:R-:W-:Y:S01]  /*2260*/  LEA R154, P0, R20, R4, 0x1 ;  /* 0x00000004149a7211 */ /* 0x000fe200078008ff */
[----:B------:R-:W-:Y:S01]  /*2270*/  IMAD.SHL.U32 R4, R24, 0x10, RZ ;  /* 0x0000001018047824 */ /* 0x000fe200078e00ff */
[----:B------:R-:W-:-:S11]  /*2280*/  DEPBAR.LE SB0, 0x0 ;  /* 0x000080000000791a */ /* 0x000fd60000000000 */
[----:B------:R-:W-:Y:S05]  /*2290*/  WARPSYNC.ALL ;  /* 0x0000000000007948 */ /* 0x000fea0003800000 */
[----:B------:R-:W-:Y:S01]  /*22a0*/  LEA.HI.X R155, R20, R5, R155, 0x1, P0 ;  /* 0x00000005149b7211 */ /* 0x000fe200000f0c9b */
[----:B------:R-:W-:Y:S01]  /*22b0*/  BAR.SYNC.DEFER_BLOCKING 0x0 ;  /* 0x0000000000007b1d */ /* 0x000fe20000010000 */
[----:B------:R-:W-:Y:S02]  /*22c0*/  SHF.L.U64.HI R5, R24, 0x4, R25 ;  /* 0x0000000418057819 */ /* 0x000fe40000010219 */
[-C--:B------:R-:W-:Y:S02]  /*22d0*/  @!P2 LEA R14, P3, R4, R154.reuse, 0x1 ;  /* 0x0000009a040ea211 */ /* 0x080fe400078608ff */
[----:B-1----:R-:W-:Y:S01]  /*22e0*/  @!P4 LEA R16, P0, R24, R154, 0x6 ;  /* 0x0000009a1810c211 */ /* 0x002fe200078030ff */
[----:B------:R-:W-:Y:S01]  /*22f0*/  @!P1 IMAD R7, R25, 0x60, RZ ;  /* 0x0000006019079824 */ /* 0x000fe200078e02ff */
[-C--:B------:R-:W-:Y:S01]  /*2300*/  @!P2 LEA.HI.X R15, R4, R155.reuse, R5, 0x1, P3 ;  /* 0x0000009b040fa211 */ /* 0x080fe200018f0c05 */
[C---:B------:R-:W-:Y:S01]  /*2310*/  @!P1 IMAD.WIDE.U32 R12, R24.reuse, 0x60, R154 ;  /* 0x00000060180c9825 */ /* 0x040fe200078e009a */
[----:B------:R-:W-:-:S03]  /*2320*/  @!P4 LEA.HI.X R17, R24, R155, R25, 0x6, P0 ;  /* 0x0000009b1811c211 */ /* 0x000fc600000f3419 */
[----:B------:R-:W-:Y:S01]  /*2330*/  @!P1 IMAD.MOV.U32 R20, RZ, RZ, R12 ;  /* 0x000000ffff149224 */ /* 0x000fe200078e000c */
[----:B------:R-:W-:Y:S01]  /*2340*/  @!P1 IADD3 R21, PT, PT, R13, R7, RZ ;  /* 0x000000070d159210 */ /* 0x000fe20007ffe0ff */
[----:B------:R-:W-:Y:S01]  /*2350*/  @!PT LDS RZ, [RZ] ;  /* 0x00000000fffff984 */ /* 0x000fe20000000800 */
[----:B------:R-:W-:Y:S01]  /*2360*/  @!PT LDS RZ, [RZ] ;  /* 0x00000000fffff984 */ /* 0x000fe20000000800 */
[----:B------:R-:W-:Y:S01]  /*2370*/  @!PT LDS RZ, [RZ] ;  /* 0x00000000fffff984 */ /* 0x000fe20000000800 */
[----:B------:R-:W-:Y:S04]  /*2380*/  @!P6 LDGSTS.E.BYPASS.LTC128B.128 [R161+0x8000], desc[UR4][R154.64] ;  /* 0x080000009aa1efae */ /* 0x000fe8000b981a04 */
[----:B------:R-:W-:Y:S04]  /*2390*/  @!P6 LDGSTS.E.BYPASS.LTC128B.128 [R161+0xa000], desc[UR4][R154.64+0x80] ;  /* 0x0a0000809aa1efae */ /* 0x000fe8000b981a04 */
[----:B------:R-:W-:Y:S04]  /*23a0*/  @P6 STS.128 [R161+0x8000], RZ ;  /* 0x008000ffa1006388 */ /* 0x000fe80000000c00 */
[----:B------:R-:W-:Y:S04]  /*23b0*/  @P6 STS.128 [R161+0xa000], RZ ;  /* 0x00a000ffa1006388 */ /* 0x000fe80000000c00 */
        /* <DEDUP_REMOVED lines=16> */
[----:B------:R-:W-:-:S03]  /*24c0*/  IMAD.SHL.U32 R5, R10, 0x40, RZ ;  /* 0x000000400a057824 */ /* 0x000fc600078e00ff */
[----:B------:R-:W-:Y:S01]  /*24d0*/  @!PT LDS RZ, [RZ] ;  /* 0x00000000fffff984 */ /* 0x000fe20000000800 */
[----:B------:R-:W-:Y:S01]  /*24e0*/  @!PT LDS RZ, [RZ] ;  /* 0x00000000fffff984 */ /* 0x000fe20000000800 */
[----:B------:R-:W-:Y:S01]  /*24f0*/  @!PT LDS RZ, [RZ] ;  /* 0x00000000fffff984 */ /* 0x000fe20000000800 */
[----:B------:R-:W-:Y:S04]  /*2500*/  @!P1 LDGSTS.E.BYPASS.LTC128B.128 [R161+0x9800], desc[UR4][R20.64] ;  /* 0x0980000014a19fae */ /* 0x000fe8000b981a04 */
[----:B------:R3:W-:Y:S04]  /*2510*/  @!P1 LDGSTS.E.BYPASS.LTC128B.128 [R161+0xb800], desc[UR4][R20.64+0x80] ;  /* 0x0b80008014a19fae */ /* 0x0007e8000b981a04 */
[----:B------:R-:W4:Y:S01]  /*2520*/  LD.E R27, desc[UR4][R2.64+0x18c] ;  /* 0x00018c04021b7980 */ /* 0x000f22000c101900 */
[----:B------:R-:W-:Y:S02]  /*2530*/  SHF.R.U32.HI R4, RZ, 0x1, R10 ;  /* 0x00000001ff047819 */ /* 0x000fe4000001160a */
[C---:B------:R-:W-:Y:S01]  /*2540*/  LOP3.LUT R7, R5.reuse, 0x1c0, RZ, 0xc0, !PT ;  /* 0x000001c005077812 */ /* 0x040fe200078ec0ff */
[----:B------:R-:W-:Y:S01]  /*2550*/  IMAD.SHL.U32 R12, R10, 0x20, RZ ;  /* 0x000000200a0c7824 */ /* 0x000fe200078e00ff */
[----:B------:R-:W-:Y:S01]  /*2560*/  LOP3.LUT R11, R5, 0x200, RZ, 0xc0, !PT ;  /* 0x00000200050b7812 */ /* 0x000fe200078ec0ff */
[----:B------:R-:W0:Y:S01]  /*2570*/  LDGDEPBAR ;  /* 0x00000000000079af */ /* 0x000e220000000000 */
[----:B------:R-:W-:-:S02]  /*2580*/  LOP3.LUT R13, R7, 0x8, R4, 0xf8, !PT ;  /* 0x00000008070d7812 */ /* 0x000fc400078ef804 */
[----:B------:R-:W-:Y:S02]  /*2590*/  LOP3.LUT R7, R7, 0x8, R10, 0x78, !PT ;  /* 0x0000000807077812 */ /* 0x000fe400078e780a */
[--C-:B------:R-:W-:Y:S02]  /*25a0*/  LOP3.LUT R4, R13, 0x38, R0.reuse, 0x78, !PT ;  /* 0x000000380d047812 */ /* 0x100fe400078e7800 */
[----:B------:R-:W-:Y:S02]  /*25b0*/  LOP3.LUT R146, R7, 0x38, R0, 0x78, !PT ;  /* 0x0000003807927812 */ /* 0x000fe400078e7800 */
[----:B------:R-:W-:Y:S02]  /*25c0*/  LOP3.LUT R7, R11, 0x7c00, R12, 0xf8, !PT ;  /* 0x00007c000b077812 */ /* 0x000fe400078ef80c */
[----:B------:R-:W-:-:S03]  /*25d0*/  LOP3.LUT R5, R5, 0x400, RZ, 0xc0, !PT ;  /* 0x0000040005057812 */ /* 0x000fc600078ec0ff */
[----:B------:R-:W-:Y:S01]  /*25e0*/  IMAD.IADD R0, R4, 0x1, R7 ;  /* 0x0000000104007824 */ /* 0x000fe200078e0207 */
[----:B------:R-:W-:-:S03]  /*25f0*/  LEA R146, R146, R5, 0x1 ;  /* 0x0000000592927211 */ /* 0x000fc600078e08ff */
[----:B------:R-:W-:Y:S02]  /*2600*/  IMAD R147, R0, 0x2, R9 ;  /* 0x0000000200937824 */ /* 0x000fe400078e0209 */
[----:B------:R-:W-:-:S03]  /*2610*/  IMAD.IADD R146, R9, 0x1, R146 ;  /* 0x0000000109927824 */ /* 0x000fc600078e0292 */
[----:B------:R-:W-:Y:S04]  /*2620*/  LDSM.16.M88.4 R60, [R147] ;  /* 0x00000000933c783b */ /* 0x000fe80000000200 */
[----:B------:R-:W3:Y:S01]  /*2630*/  LDSM.16.M88.4 R40, [R146+0x4000] ;  /* 0x004000009228783b */ /* 0x000ee20000000200 */
[----:B------:R-:W-:Y:S01]  /*2640*/  R2P PR, R10, 0x6 ;  /* 0x000000060a007804 */ /* 0x000fe20000000000 */
[----:B------:R-:W-:Y:S02]  /*2650*/  IMAD.MOV.U32 R5, RZ, RZ, 0x20 ;  /* 0x00000020ff057424 */ /* 0x000fe400078e00ff */
[----:B------:R-:W5:Y:S03]  /*2660*/  LDSM.16.M88.4 R76, [R146+0x4800] ;  /* 0x00480000924c783b */ /* 0x000f660000000200 */
[----:B------:R-:W-:Y:S01]  /*2670*/  SEL R5, R5, 0xffffffe0, !P1 ;  /* 0xffffffe005057807 */ /* 0x000fe20004800000 */
[----:B------:R-:W5:Y:S03]  /*2680*/  LDSM.16.M88.4 R68, [R146+0x5000] ;  /* 0x005000009244783b */ /* 0x000f660000000200 */
[----:B------:R-:W-:Y:S01]  /*2690*/  IADD3 R141, PT, PT, R146, R5, RZ ;  /* 0x00000005928d7210 */ /* 0x000fe20007ffe0ff */
[----:B------:R-:W-:Y:S01]  /*26a0*/  IMAD.IADD R145, R147, 0x1, R5 ;  /* 0x0000000193917824 */ /* 0x000fe200078e0205 */
[----:B------:R-:W-:Y:S04]  /*26b0*/  LDSM.16.M88.4 R32, [R146+0x5800] ;  /* 0x005800009220783b */ /* 0x000fe80000000200 */
[----:B-1----:R-:W-:Y:S04]  /*26c0*/  LDSM.16.M88.4 R12, [R145] ;  /* 0x00000000910c783b */ /* 0x002fe80000000200 */
[----:B------:R-:W1:Y:S01]  /*26d0*/  LDSM.16.M88.4 R36, [R141+0x4000] ;  /* 0x004000008d24783b */ /* 0x000e620000000200 */
[----:B------:R-:W-:-:S03]  /*26e0*/  IMAD.MOV.U32 R7, RZ, RZ, 0x40 ;  /* 0x00000040ff077424 */ /* 0x000fc600078e00ff */
[----:B--2---:R-:W-:Y:S02]  /*26f0*/  LDSM.16.M88.4 R16, [R141+0x5800] ;  /* 0x005800008d10783b */ /* 0x004fe40000000200 */
[----:B------:R-:W-:Y:S02]  /*2700*/  SEL R7, R7, 0xffffffc0, !P2 ;  /* 0xffffffc007077807 */ /* 0x000fe40005000000 */
[----:B------:R-:W-:Y:S03]  /*2710*/  LDSM.16.M88.4 R52, [R141+0x4800] ;  /* 0x004800008d34783b */ /* 0x000fe60000000200 */
[--C-:B------:R-:W-:Y:S01]  /*2720*/  IMAD.IADD R144, R147, 0x1, R7.reuse ;  /* 0x0000000193907824 */ /* 0x100fe200078e0207 */
[----:B------:R-:W-:Y:S01]  /*2730*/  LDSM.16.M88.4 R44, [R141+0x5000] ;  /* 0x005000008d2c783b */ /* 0x000fe20000000200 */
[----:B------:R-:W-:-:S03]  /*2740*/  IMAD.IADD R140, R146, 0x1, R7 ;  /* 0x00000001928c7824 */ /* 0x000fc600078e0207 */
[----:B------:R-:W-:Y:S01]  /*2750*/  LDSM.16.M88.4 R96, [R144] ;  /* 0x000000009060783b */ /* 0x000fe20000000200 */
[C---:B---3--:R-:W-:Y:S03]  /*2760*/  HMMA.16816.F32.BF16 R20, R60.reuse, R40, RZ ;  /* 0x000000283c14723c */ /* 0x048fe600000418ff */
[----:B------:R-:W2:Y:S01]  /*2770*/  LDSM.16.M88.4 R48, [R140+0x4000] ;  /* 0x004000008c30783b */ /* 0x000ea20000000200 */
[C---:B------:R-:W-:Y:S01]  /*2780*/  IMAD.IADD R143, R5.reuse, 0x1, R144 ;  /* 0x00000001058f7824 */ /* 0x040fe200078e0290 */
[----:B------:R-:W-:Y:S02]  /*2790*/  IADD3 R139, PT, PT, R5, R140, RZ ;  /* 0x0000008c058b7210 */ /* 0x000fe40007ffe0ff */
[----:B------:R-:W-:Y:S01]  /*27a0*/  LDSM.16.M88.4 R84, [R140+0x5800] ;  /* 0x005800008c54783b */ /* 0x000fe20000000200 */
[C---:B------:R-:W-:Y:S03]  /*27b0*/  HMMA.16816.F32.BF16 R40, R60.reuse, R42, RZ ;  /* 0x0000002a3c28723c */ /* 0x040fe600000418ff */
[----:B------:R-:W-:Y:S04]  /*27c0*/  LDSM.16.M88.4 R56, [R143] ;  /* 0x000000008f38783b */ /* 0x000fe80000000200 */
[----:B------:R-:W3:Y:S01]  /*27d0*/  LDSM.16.M88.4 R100, [R139+0x4000] ;  /* 0x004000008b64783b */ /* 0x000ee20000000200 */
[C---:B-----5:R-:W-:Y:S03]  /*27e0*/  HMMA.16816.F32.BF16 R80, R60.reuse, R76, RZ ;  /* 0x0000004c3c50723c */ /* 0x060fe600000418ff */
[----:B------:R-:W5:Y:S04]  /*27f0*/  LDSM.16.M88.4 R92, [R140+0x4800] ;  /* 0x004800008c5c783b */ /* 0x000f680000000200 */
[----:B------:R-:W5:Y:S01]  /*2800*/  LDSM.16.M88.4 R88, [R140+0x5000] ;  /* 0x005000008c58783b */ /* 0x000f620000000200 */
[----:B------:R-:W-:Y:S08]  /*2810*/  HMMA.16816.F32.BF16 R72, R60, R68, RZ ;  /* 0x000000443c48723c */ /* 0x000ff000000418ff */
[----:B-1----:R-:W-:Y:S08]  /*2820*/  HMMA.16816.F32.BF16 R20, R12, R36, R20 ;  /* 0x000000240c14723c */ /* 0x002ff00000041814 */
[C---:B------:R-:W-:Y:S08]  /*2830*/  HMMA.16816.F32.BF16 R76, R60.reuse, R78, RZ ;  /* 0x0000004e3c4c723c */ /* 0x040ff000000418ff */
[C---:B------:R-:W-:Y:S08]  /*2840*/  HMMA.16816.F32.BF16 R68, R60.reuse, R70, RZ ;  /* 0x000000463c44723c */ /* 0x040ff000000418ff */
[C---:B------:R-:W-:Y:S08]  /*2850*/  HMMA.16816.F32.BF16 R64, R60.reuse, R32, RZ ;  /* 0x000000203c40723c */ /* 0x040ff000000418ff */
[----:B------:R-:W-:Y:S01]  /*2860*/  HMMA.16816.F32.BF16 R60, R60, R34, RZ ;  /* 0x000000223c3c723c */ /* 0x000fe200000418ff */
[----:B------:R-:W-:Y:S07]  /*2870*/  LDSM.16.M88.4 R32, [R146+0x6000] ;  /* 0x006000009220783b */ /* 0x000fee0000000200 */
[----:B------:R-:W-:Y:S01]  /*2880*/  HMMA.16816.F32.BF16 R40, R12, R38, R40 ;  /* 0x000000260c28723c */ /* 0x000fe20000041828 */
[----:B------:R-:W1:Y:S07]  /*2890*/  LDSM.16.M88.4 R36, [R147+0x2000] ;  /* 0x002000009324783b */ /* 0x000e6e0000000200 */
[----:B--2---:R-:W-:Y:S08]  /*28a0*/  HMMA.16816.F32.BF16 R20, R96, R48, R20 ;  /* 0x000000306014723c */ /* 0x004ff00000041814 */
[C---:B------:R-:W-:Y:S08]  /*28b0*/  HMMA.16816.F32.BF16 R64, R12.reuse, R16, R64 ;  /* 0x000000100c40723c */ /* 0x040ff00000041840 */
[C---:B------:R-:W-:Y:S08]  /*28c0*/  HMMA.16816.F32.BF16 R80, R12.reuse, R52, R80 ;  /* 0x000000340c50723c */ /* 0x040ff00000041850 */
[C---:B------:R-:W-:Y:S01]  /*28d0*/  HMMA.16816.F32.BF16 R76, R12.reuse, R54, R76 ;  /* 0x000000360c4c723c */ /* 0x040fe2000004184c */
[----:B------:R-:W2:Y:S07]  /*28e0*/  LDSM.16.M88.4 R52, [R139+0x4800] ;  /* 0x004800008b34783b */ /* 0x000eae0000000200 */
[----:B------:R-:W-:Y:S01]  /*28f0*/  HMMA.16816.F32.BF16 R60, R12, R18, R60 ;  /* 0x000000120c3c723c */ /* 0x000fe2000004183c */
[----:B------:R-:W-:Y:S07]  /*2900*/  LDSM.16.M88.4 R16, [R145+0x2000] ;  /* 0x002000009110783b */ /* 0x000fee0000000200 */
[----:B------:R-:W-:Y:S01]  /*2910*/  HMMA.16816.F32.BF16 R40, R96, R50, R40 ;  /* 0x000000326028723c */ /* 0x000fe20000041828 */
[----:B------:R-:W2:Y:S07]  /*2920*/  LDSM.16.M88.4 R48, [R139+0x5000] ;  /* 0x005000008b30783b */ /* 0x000eae0000000200 */
[C---:B------:R-:W-:Y:S08]  /*2930*/  HMMA.16816.F32.BF16 R72, R12.reuse, R44, R72 ;  /* 0x0000002c0c48723c */ /* 0x040ff00000041848 */
[----:B------:R-:W-:Y:S01]  /*2940*/  HMMA.16816.F32.BF16 R68, R12, R46, R68 ;  /* 0x0000002e0c44723c */ /* 0x000fe20000041844 */
[----:B------:R-:W2:Y:S04]  /*2950*/  LDSM.16.M88.4 R44, [R139+0x5800] ;  /* 0x005800008b2c783b */ /* 0x000ea80000000200 */
[----:B------:R-:W4:Y:S03]  /*2960*/  LDSM.16.M88.4 R12, [R141+0x6000] ;  /* 0x006000008d0c783b */ /* 0x000f260000000200 */
[----:B---3--:R-:W-:Y:S08]  /*2970*/  HMMA.16816.F32.BF16 R20, R56, R100, R20 ;  /* 0x000000643814723c */ /* 0x008ff00000041814 */
[C---:B------:R-:W-:Y:S08]  /*2980*/  HMMA.16816.F32.BF16 R64, R96.reuse, R84, R64 ;  /* 0x000000546040723c */ /* 0x040ff00000041840 */
[----:B------:R-:W-:Y:S01]  /*2990*/  HMMA.16816.F32.BF16 R84, R96, R86, R60 ;  /* 0x000000566054723c */ /* 0x000fe2000004183c */
[----:B------:R-:W3:Y:S07]  /*29a0*/  LDSM.16.M88.4 R60, [R146+0x6800] ;  /* 0x00680000923c783b */ /* 0x000eee0000000200 */
[----:B------:R-:W-:Y:S08]  /*29b0*/  HMMA.16816.F32.BF16 R40, R56, R102, R40 ;  /* 0x000000663828723c */ /* 0x000ff00000041828 */
[C---:B-----5:R-:W-:Y:S08]  /*29c0*/  HMMA.16816.F32.BF16 R80, R96.reuse, R92, R80 ;  /* 0x0000005c6050723c */ /* 0x060ff00000041850 */
        /* <DEDUP_REMOVED lines=17> */
[----:B------:R-:W-:Y:S03]  /*2ae0*/  LDSM.16.M88.4 R56, [R139+0x7000] ;  /* 0x007000008b38783b */ /* 0x000fe60000000200 */
[C---:B----4-:R-:W-:Y:S08]  /*2af0*/  HMMA.16816.F32.BF16 R92, R16.reuse, R12, R92 ;  /* 0x0000000c105c723c */ /* 0x050ff0000004185c */
[----:B------:R-:W-:Y:S01]  /*2b00*/  HMMA.16816.F32.BF16 R40, R16, R14, R40 ;  /* 0x0000000e1028723c */ /* 0x000fe20000041828 */
[----:B------:R-:W4:Y:S07]  /*2b10*/  LDSM.16.M88.4 R12, [R140+0x6800] ;  /* 0x006800008c0c783b */ /* 0x000f2e0000000200 */
[C---:B---3--:R-:W-:Y:S08]  /*2b20*/  HMMA.16816.F32.BF16 R80, R36.reuse, R60, R80 ;  /* 0x0000003c2450723c */ /* 0x048ff00000041850 */
[----:B------:R-:W-:Y:S08]  /*2b30*/  HMMA.16816.F32.BF16 R76, R36, R62, R76 ;  /* 0x0000003e244c723c */ /* 0x000ff0000004184c */
[C---:B-1----:R-:W-:Y:S08]  /*2b40*/  HMMA.16816.F32.BF16 R92, R88.reuse, R20, R92 ;  /* 0x00000014585c723c */ /* 0x042ff0000004185c */
[----:B------:R-:W-:Y:S01]  /*2b50*/  HMMA.16816.F32.BF16 R40, R88, R22, R40 ;  /* 0x000000165828723c */ /* 0x000fe20000041828 */
[----:B------:R-:W1:Y:S07]  /*2b60*/  LDSM.16.M88.4 R20, [R139+0x6800] ;  /* 0x006800008b14783b */ /* 0x000e6e0000000200 */
[C---:B-----5:R-:W-:Y:S08]  /*2b70*/  HMMA.16816.F32.BF16 R80, R16.reuse, R32, R80 ;  /* 0x000000201050723c */ /* 0x060ff00000041850 */
[----:B------:R-:W-:Y:S01]  /*2b80*/  HMMA.16816.F32.BF16 R76, R16, R34, R76 ;  /* 0x00000022104c723c */ /* 0x000fe2000004184c */
[----:B------:R-:W3:Y:S07]  /*2b90*/  LDSM.16.M88.4 R32, [R141+0x7000] ;  /* 0x007000008d20783b */ /* 0x000eee0000000200 */
[C---:B--2---:R-:W-:Y:S08]  /*2ba0*/  HMMA.16816.F32.BF16 R92, R48.reuse, R44, R92 ;  /* 0x0000002c305c723c */ /* 0x044ff0000004185c */
[----:B------:R-:W-:Y:S01]  /*2bb0*/  HMMA.16816.F32.BF16 R40, R48, R46, R40 ;  /* 0x0000002e3028723c */ /* 0x000fe20000041828 */
[----:B------:R-:W2:Y:S07]  /*2bc0*/  LDSM.16.M88.4 R44, [R146+0x7800] ;  /* 0x00780000922c783b */ /* 0x000eae0000000200 */
[C---:B----4-:R-:W-:Y:S08]  /*2bd0*/  HMMA.16816.F32.BF16 R80, R88.reuse, R12, R80 ;  /* 0x0000000c5850723c */ /* 0x050ff00000041850 */
[----:B------:R-:W-:Y:S01]  /*2be0*/  HMMA.16816.F32.BF16 R76, R88, R14, R76 ;  /* 0x0000000e584c723c */ /* 0x000fe2000004184c */
[----:B------:R-:W4:Y:S07]  /*2bf0*/  LDSM.16.M88.4 R12, [R140+0x7000] ;  /* 0x007000008c0c783b */ /* 0x000f2e0000000200 */
[----:B------:R-:W-:Y:S08]  /*2c00*/  HMMA.16816.F32.BF16 R72, R36, R52, R72 ;  /* 0x000000342448723c */ /* 0x000ff00000041848 */
[----:B-1----:R-:W-:Y:S08]  /*2c10*/  HMMA.16816.F32.BF16 R80, R48, R20, R80 ;  /* 0x000000143050723c */ /* 0x002ff00000041850 */
[----:B------:R-:W-:Y:S08]  /*2c20*/  HMMA.16816.F32.BF16 R68, R36, R54, R68 ;  /* 0x000000362444723c */ /* 0x000ff00000041844 */
[----:B------:R-:W-:Y:S01]  /*2c30*/  HMMA.16816.F32.BF16 R76, R48, R22, R76 ;  /* 0x00000016304c723c */ /* 0x000fe2000004184c */
[----:B------:R-:W1:Y:S07]  /*2c40*/  LDSM.16.M88.4 R20, [R141+0x7800] ;  /* 0x007800008d14783b */ /* 0x000e6e0000000200 */
[C---:B---3--:R-:W-:Y:S08]  /*2c50*/  HMMA.16816.F32.BF16 R72, R16.reuse, R32, R72 ;  /* 0x000000201048723c */ /* 0x048ff00000041848 */
[----:B------:R-:W-:Y:S01]  /*2c60*/  HMMA.16816.F32.BF16 R68, R16, R34, R68 ;  /* 0x000000221044723c */ /* 0x000fe20000041844 */
[----:B------:R-:W3:Y:S07]  /*2c70*/  LDSM.16.M88.4 R32, [R140+0x7800] ;  /* 0x007800008c20783b */ /* 0x000eee0000000200 */
[C---:B--2---:R-:W-:Y:S08]  /*2c80*/  HMMA.16816.F32.BF16 R64, R36.reuse, R44, R64 ;  /* 0x0000002c2440723c */ /* 0x044ff00000041840 */
[----:B------:R-:W-:Y:S08]  /*2c90*/  HMMA.16816.F32.BF16 R84, R36, R46, R84 ;  /* 0x0000002e2454723c */ /* 0x000ff00000041854 */
[C---:B----4-:R-:W-:Y:S08]  /*2ca0*/  HMMA.16816.F32.BF16 R72, R88.reuse, R12, R72 ;  /* 0x0000000c5848723c */ /* 0x050ff00000041848 */
[----:B------:R-:W-:Y:S01]  /*2cb0*/  HMMA.16816.F32.BF16 R68, R88, R14, R68 ;  /* 0x0000000e5844723c */ /* 0x000fe20000041844 */
[----:B------:R-:W2:Y:S01]  /*2cc0*/  LDSM.16.M88.4 R12, [R139+0x7800] ;  /* 0x007800008b0c783b */ /* 0x000ea20000000200 */
[-C--:B------:R-:W-:Y:S01]  /*2cd0*/  FMUL.FTZ R0, R92, R27.reuse ;  /* 0x0000001b5c007220 */ /* 0x080fe20000410000 */
[----:B------:R-:W-:Y:S01]  /*2ce0*/  FMUL.FTZ R60, R94, R27 ;  /* 0x0000001b5e3c7220 */ /* 0x000fe20000410000 */
[----:B------:R-:W-:-:S02]  /*2cf0*/  IMAD.SHL.U32 R10, R10, 0x2, RZ ;  /* 0x000000020a0a7824 */ /* 0x000fc400078e00ff */
[-C--:B------:R-:W-:Y:S01]  /*2d00*/  FMUL.FTZ R31, R93, R27.reuse ;  /* 0x0000001b5d1f7220 */ /* 0x080fe20000410000 */
[-C--:B------:R-:W-:Y:S01]  /*2d10*/  FMUL.FTZ R52, R95, R27.reuse ;  /* 0x0000001b5f347220 */ /* 0x080fe20000410000 */
[-C--:B------:R-:W-:Y:S01]  /*2d20*/  FMUL.FTZ R40, R40, R27.reuse ;  /* 0x0000001b28287220 */ /* 0x080fe20000410000 */
        /* <DEDUP_REMOVED lines=12> */
[----:B------:R-:W-:-:S05]  /*2df0*/  DEPBAR.LE SB0, 0x0 ;  /* 0x000080000000791a */ /* 0x000fca0000000000 */
[C---:B---3--:R-:W-:Y:S08]  /*2e00*/  HMMA.16816.F32.BF16 R64, R88.reuse, R32, R64 ;  /* 0x000000205840723c */ /* 0x048ff00000041840 */
[----:B------:R-:W-:Y:S01]  /*2e10*/  HMMA.16816.F32.BF16 R84, R88, R34, R84 ;  /* 0x000000225854723c */ /* 0x000fe20000041854 */
[----:B------:R-:W-:Y:S01]  /*2e20*/  MUFU.TANH R0, R0 ;  /* 0x0000000000007308 */ /* 0x000fe20000002400 */
[----:B------:R-:W-:-:S07]  /*2e30*/  LOP3.LUT R10, R10, 0x6, RZ, 0xc0, !PT ;  /* 0x000000060a0a7812 */ /* 0x000fce00078ec0ff */
[----:B------:R-:W1:Y:S03]  /*2e40*/  MUFU.TANH R60, R60 ;  /* 0x0000003c003c7308 */ /* 0x000e660000002400 */
[----:B--2---:R-:W-:Y:S01]  /*2e50*/  HMMA.16816.F32.BF16 R64, R48, R12, R64 ;  /* 0x0000000c3040723c */ /* 0x004fe20000041840 */
[----:B------:R-:W-:-:S04]  /*2e60*/  IMAD.IADD R13, R159, 0x1, R10 ;  /* 0x000000019f0d7824 */ /* 0x000fc800078e020a */
[----:B------:R-:W-:Y:S08]  /*2e70*/  MUFU.TANH R31, R31 ;  /* 0x0000001f001f7308 */ /* 0x000ff00000002400 */
[----:B------:R-:W2:Y:S01]  /*2e80*/  MUFU.TANH R52, R52 ;  /* 0x0000003400347308 */ /* 0x000ea20000002400 */
[----:B------:R-:W-:Y:S01]  /*2e90*/  HMMA.16816.F32.BF16 R84, R48, R14, R84 ;  /* 0x0000000e3054723c */ /* 0x000fe20000041854 */
[C---:B------:R-:W-:Y:S01]  /*2ea0*/  VIADD R19, R13.reuse, 0x1 ;  /* 0x000000010d137836 */ /* 0x040fe20000000000 */
[C---:B------:R-:W-:Y:S01]  /*2eb0*/  ISETP.GE.AND P2, PT, R13.reuse, R30, PT ;  /* 0x0000001e0d00720c */ /* 0x040fe20003f46270 */
[----:B------:R-:W-:-:S04]  /*2ec0*/  VIADD R15, R13, 0x19 ;  /* 0x000000190d0f7836 */ /* 0x000fc80000000000 */
[----:B------:R-:W-:Y:S01]  /*2ed0*/  MUFU.TANH R40, R40 ;  /* 0x0000002800287308 */ /* 0x000fe20000002400 */
[----:B-1----:R-:W-:-:S07]  /*2ee0*/  FSEL R60, R60, -INF , !P2 ;  /* 0xff8000003c3c7808 */ /* 0x002fce0005000000 */
[----:B------:R-:W1:Y:S01]  /*2ef0*/  MUFU.TANH R42, R42 ;  /* 0x0000002a002a7308 */ /* 0x000e620000002400 */
[----:B------:R-:W-:Y:S01]  /*2f00*/  FSEL R34, R0, -INF , !P2 ;  /* 0xff80000000227808 */ /* 0x000fe20005000000 */
[----:B------:R-:W-:Y:S01]  /*2f10*/  VIADD R17, R13, 0x8 ;  /* 0x000000080d117836 */ /* 0x000fe20000000000 */
[-C--:B------:R-:W-:Y:S02]  /*2f20*/  ISETP.GE.AND P1, PT, R19, R30.reuse, PT ;  /* 0x0000001e1300720c */ /* 0x080fe40003f26270 */
[----:B------:R-:W-:-:S03]  /*2f30*/  ISETP.GE.AND P2, PT, R15, R30, PT ;  /* 0x0000001e0f00720c */ /* 0x000fc60003f46270 */
[----:B------:R-:W-:Y:S01]  /*2f40*/  MUFU.TANH R41, R41 ;  /* 0x0000002900297308 */ /* 0x000fe20000002400 */
[----:B------:R-:W-:Y:S01]  /*2f50*/  IADD3 R15, PT, PT, R13, 0x20, RZ ;  /* 0x000000200d0f7810 */ /* 0x000fe20007ffe0ff */
[----:B------:R-:W-:Y:S01]  /*2f60*/  HMMA.16816.F32.BF16 R68, R48, R58, R68 ;  /* 0x0000003a3044723c */ /* 0x000fe20000041844 */
[----:B--2---:R-:W-:-:S05]  /*2f70*/  FSEL R52, R52, -INF , !P1 ;  /* 0xff80000034347808 */ /* 0x004fca0004800000 */
[----:B------:R-:W2:Y:S01]  /*2f80*/  MUFU.TANH R43, R43 ;  /* 0x0000002b002b7308 */ /* 0x000ea20000002400 */
[----:B------:R-:W-:Y:S02]  /*2f90*/  FSEL R32, R31, -INF , !P1 ;  /* 0xff8000001f207808 */ /* 0x000fe40004800000 */
[-C--:B------:R-:W-:Y:S01]  /*2fa0*/  ISETP.GE.AND P1, PT, R15, R30.reuse, PT ;  /* 0x0000001e0f00720c */ /* 0x080fe20003f26270 */
[----:B------:R-:W-:Y:S01]  /*2fb0*/  VIADD R15, R13, 0x21 ;  /* 0x000000210d0f7836 */ /* 0x000fe20000000000 */
[----:B------:R-:W-:-:S03]  /*2fc0*/  ISETP.GE.AND P0, PT, R17, R30, PT ;  /* 0x0000001e1100720c */ /* 0x000fc60003f06270 */
[----:B------:R-:W-:Y:S01]  /*2fd0*/  MUFU.TANH R54, R54 ;  /* 0x0000003600367308 */ /* 0x000fe20000002400 */
[-C--:B------:R-:W-:Y:S01]  /*2fe0*/  FMUL.FTZ R73, R73, R27.reuse ;  /* 0x0000001b49497220 */ /* 0x080fe20000410000 */
[----:B------:R-:W-:Y:S01]  /*2ff0*/  FMUL.FTZ R75, R75, R27 ;  /* 0x0000001b4b4b7220 */ /* 0x000fe20000410000 */
[----:B------:R-:W-:-:S05]  /*3000*/  IADD3 R23, PT, PT, R13, 0x9, RZ ;  /* 0x000000090d177810 */ /* 0x000fca0007ffe0ff */
[----:B------:R-:W3:Y:S01]  /*3010*/  MUFU.TANH R55, R55 ;  /* 0x0000003700377308 */ /* 0x000ee20000002400 */
[----:B------:R-:W-:Y:S01]  /*3020*/  FMUL.FTZ R56, R78, R27 ;  /* 0x0000001b4e387220 */ /* 0x000fe20000410000 */
[----:B-1----:R-:W-:Y:S02]  /*3030*/  FSEL R42, R42, -INF , !P0 ;  /* 0xff8000002a2a7808 */ /* 0x002fe40004000000 */
[----:B------:R-:W-:Y:S02]  /*3040*/  FSEL R40, R40, -INF , !P0 ;  /* 0xff80000028287808 */ /* 0x000fe40004000000 */
[-C--:B------:R-:W-:Y:S01]  /*3050*/  ISETP.GE.AND P0, PT, R15, R30.reuse, PT ;  /* 0x0000001e0f00720c */ /* 0x080fe20003f06270 */
[----:B------:R-:W-:Y:S01]  /*3060*/  VIADD R15, R13, 0x28 ;  /* 0x000000280d0f7836 */ /* 0x000fe20000000000 */
[----:B------:R-:W-:Y:S01]  /*3070*/  MUFU.TANH R53, R53 ;  /* 0x0000003500357308 */ /* 0x000fe20000002400 */
[----:B------:R-:W-:Y:S01]  /*3080*/  ISETP.GE.AND P6, PT, R23, R30, PT ;  /* 0x0000001e1700720c */ /* 0x000fe20003fc6270 */
[----:B------:R-:W-:-:S06]  /*3090*/  VIADD R19, R13, 0x10 ;  /* 0x000000100d137836 */ /* 0x000fcc0000000000 */
[----:B------:R-:W1:Y:S01]  /*30a0*/  MUFU.TANH R61, R61 ;  /* 0x0000003d003d7308 */ /* 0x000e620000002400 */
[----:B--2---:R-:W-:Y:S01]  /*30b0*/  FSEL R22, R43, -INF , !P6 ;  /* 0xff8000002b167808 */ /* 0x004fe20007000000 */
[----:B------:R-:W-:Y:S01]  /*30c0*/  FMUL.FTZ R21, R79, R27 ;  /* 0x0000001b4f157220 */ /* 0x000fe20000410000 */
[----:B------:R-:W-:-:S05]  /*30d0*/  FSEL R36, R41, -INF , !P6 ;  /* 0xff80000029247808 */ /* 0x000fca0007000000 */
[----:B------:R-:W-:Y:S01]  /*30e0*/  MUFU.TANH R134, R73 ;  /* 0x0000004900867308 */ /* 0x000fe20000002400 */
[----:B------:R-:W-:Y:S01]  /*30f0*/  ISETP.GE.AND P6, PT, R15, R30, PT ;  /* 0x0000001e0f00720c */ /* 0x000fe20003fc6270 */
[----:B------:R-:W-:-:S06]  /*3100*/  VIADD R17, R13, 0x11 ;  /* 0x000000110d117836 */ /* 0x000fcc0000000000 */
[----:B------:R-:W2:Y:S01]  /*3110*/  MUFU.TANH R130, R75 ;  /* 0x0000004b00827308 */ /* 0x000ea20000002400 */
[----:B------:R-:W-:Y:S01]  /*3120*/  ISETP.GE.AND P5, PT, R19, R30, PT ;  /* 0x0000001e1300720c */ /* 0x000fe20003fa6270 */
[----:B------:R-:W-:Y:S02]  /*3130*/  VIADD R15, R13, 0x29 ;  /* 0x000000290d0f7836 */ /* 0x000fe40000000000 */
[-C--:B------:R-:W-:Y:S01]  /*3140*/  FMUL.FTZ R72, R72, R27.reuse ;  /* 0x0000001b48487220 */ /* 0x080fe20000410000 */
[----:B------:R-:W-:-:S03]  /*3150*/  FMUL.FTZ R74, R74, R27 ;  /* 0x0000001b4a4a7220 */ /* 0x000fc60000410000 */
[----:B------:R-:W-:Y:S01]  /*3160*/  MUFU.TANH R44, R44 ;  /* 0x0000002c002c7308 */ /* 0x000fe20000002400 */
[----:B---3--:R-:W-:-:S07]  /*3170*/  FSEL R10, R55, -INF , !P5 ;  /* 0xff800000370a7808 */ /* 0x008fce0006800000 */
[----:B------:R-:W3:Y:S01]  /*3180*/  MUFU.TANH R56, R56 ;  /* 0x0000003800387308 */ /* 0x000ee20000002400 */
[----:B------:R-:W-:Y:S01]  /*3190*/  FSEL R54, R54, -INF , !P5 ;  /* 0xff80000036367808 */ /* 0x000fe20006800000 */
[-C--:B------:R-:W-:Y:S01]  /*31a0*/  FMUL.FTZ R68, R68, R27.reuse ;  /* 0x0000001b44447220 */ /* 0x080fe20000410000 */
[-C--:B------:R-:W-:Y:S01]  /*31b0*/  ISETP.GE.AND P4, PT, R17, R30.reuse, PT ;  /* 0x0000001e1100720c */ /* 0x080fe20003f86270 */
[-C--:B------:R-:W-:Y:S01]  /*31c0*/  FMUL.FTZ R69, R69, R27.reuse ;  /* 0x0000001b45457220 */ /* 0x080fe20000410000 */
[----:B------:R-:W-:Y:S01]  /*31d0*/  ISETP.GE.AND P5, PT, R15, R30, PT ;  /* 0x0000001e0f00720c */ /* 0x000fe20003fa6270 */
[-C--:B------:R-:W-:Y:S01]  /*31e0*/  FMUL.FTZ R70, R70, R27.reuse ;  /* 0x0000001b46467220 */ /* 0x080fe20000410000 */
[-C--:B------:R-:W-:Y:S01]  /*31f0*/  FMUL.FTZ R71, R71, R27.reuse ;  /* 0x0000001b47477220 */ /* 0x080fe20000410000 */
[----:B------:R-:W-:Y:S01]  /*3200*/  MUFU.TANH R45, R45 ;  /* 0x0000002d002d7308 */ /* 0x000fe20000002400 */
[-C--:B------:R-:W-:Y:S01]  /*3210*/  FMUL.FTZ R64, R64, R27.reuse ;  /* 0x0000001b40407220 */ /* 0x080fe20000410000 */
[----:B------:R-:W-:Y:S01]  /*3220*/  FMUL.FTZ R65, R65, R27 ;  /* 0x0000001b41417220 */ /* 0x000fe20000410000 */
[----:B------:R-:W-:-:S02]  /*3230*/  VIADD R17, R13, 0x18 ;  /* 0x000000180d117836 */ /* 0x000fc40000000000 */
[-C--:B------:R-:W-:Y:S01]  /*3240*/  FMUL.FTZ R66, R66, R27.reuse ;  /* 0x0000001b42427220 */ /* 0x080fe20000410000 */
[-C--:B------:R-:W-:Y:S01]  /*3250*/  FMUL.FTZ R67, R67, R27.reuse ;  /* 0x0000001b43437220 */ /* 0x080fe20000410000 */
[-C--:B------:R-:W-:Y:S01]  /*3260*/  FMUL.FTZ R84, R84, R27.reuse ;  /* 0x0000001b54547220 */ /* 0x080fe20000410000 */
[----:B------:R-:W-:Y:S01]  /*3270*/  VIADD R15, R13, 0x30 ;  /* 0x000000300d0f7836 */ /* 0x000fe20000000000 */
[----:B------:R-:W4:Y:S01]  /*3280*/  MUFU.TANH R21, R21 ;  /* 0x0000001500157308 */ /* 0x000f220000002400 */
[-C--:B------:R-:W-:Y:S01]  /*3290*/  FMUL.FTZ R85, R85, R27.reuse ;  /* 0x0000001b55557220 */ /* 0x080fe20000410000 */
[-C--:B------:R-:W-:Y:S01]  /*32a0*/  FMUL.FTZ R86, R86, R27.reuse ;  /* 0x0000001b56567220 */ /* 0x080fe20000410000 */
[----:B------:R-:W-:-:S05]  /*32b0*/  FMUL.FTZ R87, R87, R27 ;  /* 0x0000001b57577220 */ /* 0x000fca0000410000 */
[----:B------:R-:W-:Y:S01]  /*32c0*/  MUFU.TANH R110, R72 ;  /* 0x00000048006e7308 */ /* 0x000fe20000002400 */
[----:B-1----:R-:W-:Y:S02]  /*32d0*/  FSEL R20, R61, -INF , !P4 ;  /* 0xff8000003d147808 */ /* 0x002fe40006000000 */
[----:B------:R-:W-:-:S05]  /*32e0*/  FSEL R14, R53, -INF , !P4 ;  /* 0xff800000350e7808 */ /* 0x000fca0006000000 */
[----:B------:R-:W1:Y:S01]  /*32f0*/  MUFU.TANH R114, R74 ;  /* 0x0000004a00727308 */ /* 0x000e620000002400 */
[-C--:B------:R-:W-:Y:S02]  /*3300*/  ISETP.GE.AND P3, PT, R17, R30.reuse, PT ;  /* 0x0000001e1100720c */ /* 0x080fe40003f66270 */
[----:B------:R-:W-:Y:S02]  /*3310*/  ISETP.GE.AND P4, PT, R15, R30, PT ;  /* 0x0000001e0f00720c */ /* 0x000fe40003f86270 */
[----:B--2---:R-:W-:Y:S02]  /*3320*/  FSEL R130, R130, -INF , !P0 ;  /* 0xff80000082827808 */ /* 0x004fe40004000000 */
[----:B------:R-:W-:Y:S01]  /*3330*/  FSEL R134, R134, -INF , !P0 ;  /* 0xff80000086867808 */ /* 0x000fe20004000000 */
[----:B------:R-:W-:Y:S01]  /*3340*/  MUFU.TANH R132, R68 ;  /* 0x0000004400847308 */ /* 0x000fe20000002400 */
[----:B------:R-:W-:Y:S02]  /*3350*/  IADD3 R15, PT, PT, R13, 0x31, RZ ;  /* 0x000000310d0f7810 */ /* 0x000fe40007ffe0ff */
[----:B------:R-:W-:-:S05]  /*3360*/  ISETP.NE.AND P0, PT, R26, 0x1, PT ;  /* 0x000000011a00780c */ /* 0x000fca0003f05270 */
[----:B------:R-:W-:Y:S01]  /*3370*/  MUFU.TANH R112, R69 ;  /* 0x0000004500707308 */ /* 0x000fe20000002400 */
[----:B---3--:R-:W-:Y:S02]  /*3380*/  FSEL R18, R56, -INF , !P3 ;  /* 0xff80000038127808 */ /* 0x008fe40005800000 */
[----:B------:R-:W-:-:S05]  /*3390*/  FSEL R12, R44, -INF , !P3 ;  /* 0xff8000002c0c7808 */ /* 0x000fca0005800000 */
[----:B------:R-:W2:Y:S01]  /*33a0*/  MUFU.TANH R122, R70 ;  /* 0x00000046007a7308 */ /* 0x000ea20000002400 */
[----:B------:R-:W-:-:S07]  /*33b0*/  ISETP.GE.AND P3, PT, R15, R30, PT ;  /* 0x0000001e0f00720c */ /* 0x000fce0003f66270 */
[----:B------:R-:W3:Y:S01]  /*33c0*/  MUFU.TANH R128, R71 ;  /* 0x0000004700807308 */ /* 0x000ee20000002400 */
[----:B------:R-:W-:-:S07]  /*33d0*/  VIADD R15, R13, 0x38 ;  /* 0x000000380d0f7836 */ /* 0x000fce0000000000 */
[----:B------:R-:W-:Y:S08]  /*33e0*/  MUFU.TANH R126, R64 ;  /* 0x00000040007e7308 */ /* 0x000ff00000002400 */
[----:B------:R-:W-:Y:S08]  /*33f0*/  MUFU.TANH R124, R65 ;  /* 0x00000041007c7308 */ /* 0x000ff00000002400 */
[----:B------:R-:W5:Y:S08]  /*3400*/  MUFU.TANH R118, R66 ;  /* 0x0000004200767308 */ /* 0x000f700000002400 */
[----:B------:R-:W5:Y:S08]  /*3410*/  MUFU.TANH R117, R67 ;  /* 0x0000004300757308 */ /* 0x000f700000002400 */
[----:B------:R-:W-:Y:S08]  /*3420*/  MUFU.TANH R125, R84 ;  /* 0x00000054007d7308 */ /* 0x000ff00000002400 */
[----:B------:R-:W-:Y:S08]  /*3430*/  MUFU.TANH R121, R85 ;  /* 0x0000005500797308 */ /* 0x000ff00000002400 */
[----:B------:R-:W5:Y:S08]  /*3440*/  MUFU.TANH R116, R86 ;  /* 0x0000005600747308 */ /* 0x000f700000002400 */
[----:B------:R-:W5:Y:S01]  /*3450*/  MUFU.TANH R115, R87 ;  /* 0x0000005700737308 */ /* 0x000f620000002400 */
[----:B------:R-:W-:Y:S01]  /*3460*/  VIADD R13, R13, 0x39 ;  /* 0x000000390d0d7836 */ /* 0x000fe20000000000 */
[----:B----4-:R-:W-:-:S02]  /*3470*/  FSEL R16, R21, -INF , !P2 ;  /* 0xff80000015107808 */ /* 0x010fc40005000000 */
        /* <DEDUP_REMOVED lines=10> */
[----:B-----5:R-:W-:Y:S02]  /*3520*/  FSEL R118, R118, -INF , !P4 ;  /* 0xff80000076767808 */ /* 0x020fe40006000000 */
[----:B------:R-:W-:Y:S02]  /*3530*/  FSEL R126, R126, -INF , !P4 ;  /* 0xff8000007e7e7808 */ /* 0x000fe40006000000 */
[----:B------:R-:W-:-:S02]  /*3540*/  FSEL R117, R117, -INF , !P3 ;  /* 0xff80000075757808 */ /* 0x000fc40005800000 */
        /* <DEDUP_REMOVED lines=20> */
.L_x_8720:
[----:B------:R-:W2:Y:S01]  /*3690*/  LD.E R30, desc[UR4][R2.64+0x170] ;  /* 0x00017004021e7980 */ /* 0x000ea2000c101900 */
[----:B------:R-:W-:Y:S02]  /*36a0*/  LEA R21, R26, 0xffffff80, 0x6 ;  /* 0xffffff801a157811 */ /* 0x000fe400078e30ff */
[----:B------:R-:W-:Y:S02]  /*36b0*/  IABS R15, R159 ;  /* 0x0000009f000f7213 */ /* 0x000fe40000000000 */
        /* <DEDUP_REMOVED lines=10> */
[----:B-1----:R-:W-:Y:S01]  /*3760*/  IMAD.MOV R44, RZ, RZ, -R47 ;  /* 0x000000ffff2c7224 */ /* 0x002fe200078e0a2f */
[----:B------:R-:W-:-:S03]  /*3770*/  MOV R46, RZ ;  /* 0x000000ff002e7202 */ /* 0x000fc60000000f00 */
        /* <DEDUP_REMOVED lines=11> */
[----:B------:R-:W-:Y:S02]  /*3830*/  @!P2 IMAD.IADD R44, R44, 0x1, -R17 ;  /* 0x000000012c2ca824 */ /* 0x000fe400078e0a11 */
[-C--:B------:R-:W-:Y:S01]  /*3840*/  @!P4 IADD3 R38, PT, PT, R38, -R17.reuse, RZ ;  /* 0x800000112626c210 */ /* 0x080fe20007ffe0ff */
[----:B------:R-:W-:Y:S01]  /*3850*/  @!P2 VIADD R19, R19, 0x1 ;  /* 0x000000011313a836 */ /* 0x000fe20000000000 */
[----:B------:R-:W-:Y:S01]  /*3860*/  ISETP.NE.AND P2, PT, R30, RZ, PT ;  /* 0x000000ff1e00720c */ /* 0x000fe20003f45270 */
[----:B------:R-:W-:Y:S01]  /*3870*/  @!P4 VIADD R23, R23, 0x1 ;  /* 0x000000011717c836 */ /* 0x000fe20000000000 */
[-C--:B------:R-:W-:Y:S02]  /*3880*/  ISETP.GE.U32.AND P5, PT, R44, R17.reuse, PT ;  /* 0x000000112c00720c */ /* 0x080fe40003fa6070 */
[----:B------:R-:W-:Y:S01]  /*3890*/  ISETP.GE.U32.AND P6, PT, R38, R17, PT ;  /* 0x000000112600720c */ /* 0x000fe20003fc6070 */
[----:B------:R-:W3:Y:S01]  /*38a0*/  LD.E.64 R44, desc[UR4][R2.64+0x38] ;  /* 0x00003804022c7980 */ /* 0x000ee2000c101b00 */
[----:B------:R-:W-:-:S09]  /*38b0*/  LOP3.LUT R38, RZ, R30, RZ, 0x33, !PT ;  /* 0x0000001eff267212 */ /* 0x000fd200078e33ff */
[----:B------:R-:W-:Y:S02]  /*38c0*/  @P5 IADD3 R19, PT, PT, R19, 0x1, RZ ;  /* 0x0000000113135810 */ /* 0x000fe40007ffe0ff */
[----:B------:R-:W-:-:S03]  /*38d0*/  @P6 VIADD R23, R23, 0x1 ;  /* 0x0000000117176836 */ /* 0x000fc60000000000 */
        /* <DEDUP_REMOVED lines=23> */
.L_x_8721:
[----:B------:R-:W-:Y:S05]  /*3a50*/  BSYNC.RECONVERGENT B0 ;  /* 0x0000000000007941 */ /* 0x000fea0003800200 */
.L_x_8719:
        /* <DEDUP_REMOVED lines=21> */
.L_x_8718:
[----:B------:R-:W-:Y:S05]  /*3bb0*/  BSYNC.RECONVERGENT B1 ;  /* 0x0000000000017941 */ /* 0x000fea0003800200 */
.L_x_8717:
[----:B------:R-:W2:Y:S01]  /*3bc0*/  LD.E R120, desc[UR4][R2.64+0xdc] ;  /* 0x0000dc0402787980 */ /* 0x000ea2000c101900 */
        /* <DEDUP_REMOVED lines=17> */
[----:B------:R-:W3:Y:S03]  /*3ce0*/  SHFL.BFLY PT, R13, R8, 0x2, 0x1f ;  /* 0x0c401f00080d7f89 */ /* 0x000ee600000e0000 */
[----:B------:R-:W-:Y:S01]  /*3cf0*/  LEA R142, R142, R9, 0x1 ;  /* 0x000000098e8e7211 */ /* 0x000fe200078e08ff */
[----:B------:R-:W4:Y:S03]  /*3d00*/  SHFL.BFLY PT, R6, R15, 0x2, 0x1f ;  /* 0x0c401f000f067f89 */ /* 0x000f2600000e0000 */
[-C--:B------:R-:W-:Y:S01]  /*3d10*/  IADD3 R137, PT, PT, R7, R142.reuse, RZ ;  /* 0x0000008e07897210 */ /* 0x080fe20007ffe0ff */
[----:B------:R-:W-:Y:S01]  /*3d20*/  LDSM.16.MT88.4 R92, [R142+0x8000] ;  /* 0x008000008e5c783b */ /* 0x000fe20000004200 */
[----:B------:R-:W-:-:S02]  /*3d30*/  IADD3 R138, PT, PT, R5, R142, RZ ;  /* 0x0000008e058a7210 */ /* 0x000fc40007ffe0ff */
[----:B------:R-:W-:Y:S01]  /*3d40*/  IADD3 R136, PT, PT, R5, R137, RZ ;  /* 0x0000008905887210 */ /* 0x000fe20007ffe0ff */
[----:B------:R-:W-:Y:S04]  /*3d50*/  LDSM.16.MT88.4 R76, [R137+0x8000] ;  /* 0x00800000894c783b */ /* 0x000fe80000004200 */
[----:B------:R-:W-:Y:S04]  /*3d60*/  LDSM.16.MT88.4 R84, [R138+0x8000] ;  /* 0x008000008a54783b */ /* 0x000fe80000004200 */
[----:B------:R-:W-:Y:S01]  /*3d70*/  LDSM.16.MT88.4 R68, [R136+0x8000] ;  /* 0x008000008844783b */ /* 0x000fe20000004200 */
[----:B---3--:R-:W-:-:S03]  /*3d80*/  FMNMX.FTZ R13, R8, R13, !PT ;  /* 0x0000000d080d7209 */ /* 0x008fc60007810000 */
[----:B------:R-:W-:Y:S01]  /*3d90*/  LDSM.16.MT88.4 R48, [R138+0xa000] ;  /* 0x00a000008a30783b */ /* 0x000fe20000004200 */
[----:B----4-:R-:W-:-:S03]  /*3da0*/  FMNMX.FTZ R6, R15, R6, !PT ;  /* 0x000000060f067209 */ /* 0x010fc60007810000 */
[----:B------:R-:W3:Y:S04]  /*3db0*/  SHFL.BFLY PT, R102, R13, 0x1, 0x1f ;  /* 0x0c201f000d667f89 */ /* 0x000ee800000e0000 */
[----:B------:R-:W4:Y:S04]  /*3dc0*/  SHFL.BFLY PT, R101, R6, 0x1, 0x1f ;  /* 0x0c201f0006657f89 */ /* 0x000f2800000e0000 */
[----:B------:R-:W-:Y:S01]  /*3dd0*/  LDSM.16.MT88.4 R56, [R137+0xa000] ;  /* 0x00a000008938783b */ /* 0x000fe20000004200 */
[----:B---3--:R-:W-:Y:S02]  /*3de0*/  FMNMX.FTZ R102, R13, R102, !PT ;  /* 0x000000660d667209 */ /* 0x008fe40007810000 */
[----:B----4-:R-:W-:-:S02]  /*3df0*/  FMNMX.FTZ R101, R6, R101, !PT ;  /* 0x0000006506657209 */ /* 0x010fc40007810000 */
        /* <DEDUP_REMOVED lines=11> */
[-C--:B-1----:R-:W-:Y:S01]  /*3eb0*/  FFMA.FTZ R31, R54, R120.reuse, -R127 ;  /* 0x00000078361f7223 */ /* 0x082fe2000001087f */
        /* <DEDUP_REMOVED lines=23> */
[----:B------:R-:W5:Y:S01]  /*4030*/  LDSM.16.MT88.4 R20, [R137+0x8800] ;  /* 0x008800008914783b */ /* 0x000f620000004200 */
[-CC-:B------:R-:W-:Y:S01]  /*4040*/  FFMA.FTZ R123, R130, R120.reuse, -R119.reuse ;  /* 0x00000078827b7223 */ /* 0x180fe20000010877 */
[-CC-:B------:R-:W-:Y:S01]  /*4050*/  FFMA.FTZ R122, R122, R120.reuse, -R119.reuse ;  /* 0x000000787a7a7223 */ /* 0x180fe20000010877 */
[-C--:B------:R-:W-:Y:S01]  /*4060*/  FFMA.FTZ R129, R128, R120.reuse, -R119 ;  /* 0x0000007880817223 */ /* 0x080fe20000010877 */
        /* <DEDUP_REMOVED lines=9> */
[----:B------:R-:W-:Y:S01]  /*4100*/  FFMA.FTZ R116, R115, R120, -R119 ;  /* 0x0000007873747223 */ /* 0x000fe20000010877 */
[----:B------:R-:W-:Y:S01]  /*4110*/  MUFU.EX2 R106, R106 ;  /* 0x0000006a006a7308 */ /* 0x000fe20000000800 */
[----:B------:R-:W-:-:S07]  /*4120*/  FADD.FTZ R108, R108, R107 ;  /* 0x0000006b6c6c7221 */ /* 0x000fce0000010000 */
        /* <DEDUP_REMOVED lines=60> */
[C---:B-----5:R-:W-:Y:S05]  /*44f0*/  HMMA.16816.F32.BF16 R36, R4.reuse, R16, R36 ;  /* 0x000000100424723c */ /* 0x060fea0000041824 */
[----:B------:R-:W5:Y:S03]  /*4500*/  MUFU.EX2 R116, R116 ;  /* 0x0000007400747308 */ /* 0x000f660000000800 */
[C---:B------:R-:W-:Y:S01]  /*4510*/  HMMA.16816.F32.BF16 R40, R4.reuse, R18, R40 ;  /* 0x000000120428723c */ /* 0x040fe20000041828 */
[----:B------:R-:W1:Y:S07]  /*4520*/  LDSM.16.MT88.4 R16, [R136+0xa800] ;  /* 0x00a800008810783b */ /* 0x000e6e0000004200 */
[C---:B------:R-:W-:Y:S08]  /*4530*/  HMMA.16816.F32.BF16 R80, R4.reuse, R20, R80 ;  /* 0x000000140450723c */ /* 0x040ff00000041850 */
[C---:B--2---:R-:W-:Y:S08]  /*4540*/  HMMA.16816.F32.BF16 R72, R4.reuse, R8, R72 ;  /* 0x000000080448723c */ /* 0x044ff00000041848 */
[C---:B------:R-:W-:Y:S01]  /*4550*/  HMMA.16816.F32.BF16 R68, R4.reuse, R10, R68 ;  /* 0x0000000a0444723c */ /* 0x040fe20000041844 */
[----:B------:R-:W2:Y:S07]  /*4560*/  LDSM.16.MT88.4 R8, [R137+0xa800] ;  /* 0x00a800008908783b */ /* 0x000eae0000004200 */
[C---:B----4-:R-:W-:Y:S08]  /*4570*/  HMMA.16816.F32.BF16 R44, R4.reuse, R12, R44 ;  /* 0x0000000c042c723c */ /* 0x050ff0000004182c */
[C---:B------:R-:W-:Y:S01]  /*4580*/  HMMA.16816.F32.BF16 R48, R4.reuse, R14, R48 ;  /* 0x0000000e0430723c */ /* 0x040fe20000041830 */
[----:B------:R-:W4:Y:S07]  /*4590*/  LDSM.16.MT88.4 R12, [R142+0x9000] ;  /* 0x009000008e0c783b */ /* 0x000f2e0000004200 */
[C---:B------:R-:W-:Y:S01]  /*45a0*/  HMMA.16816.F32.BF16 R76, R4.reuse, R22, R76 ;  /* 0x00000016044c723c */ /* 0x040fe2000004184c */
[----:B------:R-:W3:Y:S07]  /*45b0*/  LDSM.16.MT88.4 R20, [R137+0x9000] ;  /* 0x009000008914783b */ /* 0x000eee0000004200 */
        /* <DEDUP_REMOVED lines=35> */
[----:B------:R-:W-:Y:S02]  /*47f0*/  F2FP.BF16.F32.PACK_AB R5, R117, R118 ;  /* 0x000000767505723e */ /* 0x000fe400000010ff */
[----:B------:R-:W-:Y:S02]  /*4800*/  F2FP.BF16.F32.PACK_AB R6, R171, R124 ;  /* 0x0000007cab06723e */ /* 0x000fe400000010ff */
[----:B-----5:R-:W-:-:S07]  /*4810*/  F2FP.BF16.F32.PACK_AB R7, R116, R115 ;  /* 0x000000737407723e */ /* 0x020fce00000010ff */
[C---:B----4-:R-:W-:Y:S08]  /*4820*/  HMMA.16816.F32.BF16 R88, R4.reuse, R16, R88 ;  /* 0x000000100458723c */ /* 0x050ff00000041858 */
        /* <DEDUP_REMOVED lines=52> */
.L_x_8729:
        /* <DEDUP_REMOVED lines=77> */
.L_x_8724:
[----:B------:R-:W-:Y:S05]  /*5040*/  BSYNC.RECONVERGENT B0 ;  /* 0x0000000000007941 */ /* 0x000fea0003800200 */
.L_x_8723:
[----:B------:R-:W-:Y:S01]  /*5050*/  IADD3 R106, P1, PT, R163, R154, RZ ;  /* 0x0000009aa36a7210 */ /* 0x000fe20007f3e0ff */
[----:B------:R-:W-:Y:S01]  /*5060*/  @!PT LDS RZ, [RZ] ;  /* 0x00000000fffff984 */ /* 0x000fe20000000800 */
[----:B------:R-:W-:Y:S01]  /*5070*/  @!PT LDS RZ, [RZ] ;  /* 0x00000000fffff984 */ /* 0x000fe20000000800 */
[----:B------:R-:W-:Y:S01]  /*5080*/  @!PT LDS RZ, [RZ] ;  /* 0x00000000fffff984 */ /* 0x000fe20000000800 */
[----:B------:R-:W-:Y:S01]  /*5090*/  LDGSTS.E.BYPASS.LTC128B.128 [R161+0x8000], desc[UR4][R154.64] ;  /* 0x080000009aa17fae */ /* 0x000fe2000b981a04 */
[----:B------:R-:W-:Y:S01]  /*50a0*/  IADD3 R167, PT, PT, R167, 0x1, RZ ;  /* 0x00000001a7a77810 */ /* 0x000fe20007ffe0ff */
[----:B------:R-:W-:Y:S01]  /*50b0*/  BSSY.RECONVERGENT B1, `(.L_x_8725) ;  /* 0x000011a000017945 */ /* 0x000fe20003800200 */
[----:B------:R-:W-:Y:S03]  /*50c0*/  IADD3.X R107, PT, PT, R166, R155, RZ, P1, !PT ;  /* 0x0000009ba66b7210 */ /* 0x000fe60000ffe4ff */
[----:B------:R-:W-:Y:S01]  /*50d0*/  LDGSTS.E.BYPASS.LTC128B.128 [R161+0xa000], desc[UR4][R154.64+0x80] ;  /* 0x0a0000809aa17fae */ /* 0x000fe2000b981a04 */
[-C--:B------:R-:W-:Y:S05]  /*50e0*/  IADD3 R104, P1, PT, R106, R163.reuse, RZ ;  /* 0x000000a36a687210 */ /* 0x080fea0007f3e0ff */
[----:B------:R-:W-:Y:S01]  /*50f0*/  LDGSTS.E.BYPASS.LTC128B.128 [R161+0x8800], desc[UR4][R106.64] ;  /* 0x088000006aa17fae */ /* 0x000fe2000b981a04 */
[-C--:B------:R-:W-:Y:S02]  /*5100*/  IADD3.X R105, PT, PT, R107, R166.reuse, RZ, P1, !PT ;  /* 0x000000a66b697210 */ /* 0x080fe40000ffe4ff */
[----:B------:R-:W-:Y:S03]  /*5110*/  IADD3 R110, P1, PT, R104, R163, RZ ;  /* 0x000000a3686e7210 */ /* 0x000fe60007f3e0ff */
[----:B------:R-:W-:Y:S01]  /*5120*/  LDGSTS.E.BYPASS.LTC128B.128 [R161+0xa800], desc[UR4][R106.64+0x80] ;  /* 0x0a8000806aa17fae */ /* 0x000fe2000b981a04 */
[----:B------:R-:W-:Y:S05]  /*5130*/  IADD3.X R111, PT, PT, R105, R166, RZ, P1, !PT ;  /* 0x000000a6696f7210 */ /* 0x000fea0000ffe4ff */
[----:B------:R-:W-:Y:S01]  /*5140*/  LDGSTS.E.BYPASS.LTC128B.128 [R161+0x9000], desc[UR4][R104.64] ;  /* 0x0900000068a17fae */ /* 0x000fe2000b981a04 */
[----:B------:R-:W-:Y:S05]  /*5150*/  ISETP.NE.AND P1, PT, R167, RZ, PT ;  /* 0x000000ffa700720c */ /* 0x000fea0003f25270 */
[----:B------:R1:W-:Y:S06]  /*5160*/  LDGSTS.E.BYPASS.LTC128B.128 [R161+0xb000], desc[UR4][R104.64+0x80] ;  /* 0x0b00008068a17fae */ /* 0x0003ec000b981a04 */
[----:B------:R-:W-:Y:S06]  /*5170*/  LDGSTS.E.BYPASS.LTC128B.128 [R161+0x9800], desc[UR4][R110.64] ;  /* 0x098000006ea17fae */ /* 0x000fec000b981a04 */
[----:B------:R2:W-:Y:S06]  /*5180*/  LDGSTS.E.BYPASS.LTC128B.128 [R161+0xb800], desc[UR4][R110.64+0x80] ;  /* 0x0b8000806ea17fae */ /* 0x0005ec000b981a04 */
[----:B------:R-:W-:Y:S06]  /*5190*/  LDSM.16.M88.4 R100, [R147] ;  /* 0x000000009364783b */ /* 0x000fec0000000200 */
[----:B------:R-:W3:Y:S06]  /*51a0*/  LDSM.16.M88.4 R112, [R146+0x4000] ;  /* 0x004000009270783b */ /* 0x000eec0000000200 */
[----:B------:R-:W4:Y:S06]  /*51b0*/  LDSM.16.M88.4 R116, [R146+0x4800] ;  /* 0x004800009274783b */ /* 0x000f2c0000000200 */
[----:B------:R-:W5:Y:S06]  /*51c0*/  LDSM.16.M88.4 R120, [R146+0x5000] ;  /* 0x005000009278783b */ /* 0x000f6c0000000200 */
[----:B------:R-:W2:Y:S06]  /*51d0*/  LD.E R108, desc[UR4][R2.64+0x18c] ;  /* 0x00018c04026c7980 */ /* 0x000eac000c101900 */
[----:B------:R-:W5:Y:S06]  /*51e0*/  LDSM.16.M88.4 R124, [R146+0x5800] ;  /* 0x00580000927c783b */ /* 0x000f6c0000000200 */
[----:B------:R-:W0:Y:S06]  /*51f0*/  LDGDEPBAR ;  /* 0x00000000000079af */ /* 0x000e2c0000000000 */
[----:B------:R-:W-:Y:S06]  /*5200*/  LDSM.16.M88.4 R128, [R145] ;  /* 0x000000009180783b */ /* 0x000fec0000000200 */
[----:B------:R-:W5:Y:S01]  /*5210*/  LDSM.16.M88.4 R132, [R141+0x4000] ;  /* 0x004000008d84783b */ /* 0x000f620000000200 */
[C---:B---3--:R-:W-:Y:S05]  /*5220*/  HMMA.16816.F32.BF16 R4, R100.reuse, R112, RZ ;  /* 0x000000706404723c */ /* 0x048fea00000418ff */
[----:B-1----:R-:W-:Y:S03]  /*5230*/  LDSM.16.M88.4 R104, [R146+0x6800] ;  /* 0x006800009268783b */ /* 0x002fe60000000200 */
[C---:B------:R-:W-:Y:S03]  /*5240*/  HMMA.16816.F32.BF16 R8, R100.reuse, R114, RZ ;  /* 0x000000726408723c */ /* 0x040fe600000418ff */
[----:B------:R-:W1:Y:S05]  /*5250*/  LDSM.16.M88.4 R112, [R141+0x4800] ;  /* 0x004800008d70783b */ /* 0x000e6a0000000200 */
[C---:B----4-:R-:W-:Y:S08]  /*5260*/  HMMA.16816.F32.BF16 R12, R100.reuse, R116, RZ ;  /* 0x00000074640c723c */ /* 0x050ff000000418ff */
[C---:B------:R-:W-:Y:S01]  /*5270*/  HMMA.16816.F32.BF16 R16, R100.reuse, R118, RZ ;  /* 0x000000766410723c */ /* 0x040fe200000418ff */
[----:B------:R-:W3:Y:S07]  /*5280*/  LDSM.16.M88.4 R116, [R141+0x5000] ;  /* 0x005000008d74783b */ /* 0x000eee0000000200 */
[C---:B-----5:R-:W-:Y:S08]  /*5290*/  HMMA.16816.F32.BF16 R20, R100.reuse, R120, RZ ;  /* 0x000000786414723c */ /* 0x060ff000000418ff */
[C---:B------:R-:W-:Y:S01]  /*52a0*/  HMMA.16816.F32.BF16 R24, R100.reuse, R122, RZ ;  /* 0x0000007a6418723c */ /* 0x040fe200000418ff */
[----:B------:R-:W-:Y:S07]  /*52b0*/  LDSM.16.M88.4 R120, [R144] ;  /* 0x000000009078783b */ /* 0x000fee0000000200 */
[C---:B------:R-:W-:Y:S08]  /*52c0*/  HMMA.16816.F32.BF16 R28, R100.reuse, R124, RZ ;  /* 0x0000007c641c723c */ /* 0x040ff000000418ff */
[----:B------:R-:W-:Y:S01]  /*52d0*/  HMMA.16816.F32.BF16 R32, R100, R126, RZ ;  /* 0x0000007e6420723c */ /* 0x000fe200000418ff */
[----:B------:R-:W4:Y:S06]  /*52e0*/  LDSM.16.M88.4 R100, [R141+0x5800] ;  /* 0x005800008d64783b */ /* 0x000f2c0000000200 */
[----:B------:R-:W5:Y:S01]  /*52f0*/  LDSM.16.M88.4 R124, [R140+0x4000] ;  /* 0x004000008c7c783b */ /* 0x000f620000000200 */
[C---:B------:R-:W-:Y:S08]  /*5300*/  HMMA.16816.F32.BF16 R4, R128.reuse, R132, R4 ;  /* 0x000000848004723c */ /* 0x040ff00000041804 */
[C---:B------:R-:W-:Y:S01]  /*5310*/  HMMA.16816.F32.BF16 R8, R128.reuse, R134, R8 ;  /* 0x000000868008723c */ /* 0x040fe20000041808 */
[----:B------:R-:W-:Y:S07]  /*5320*/  LDSM.16.M88.4 R132, [R140+0x5800] ;  /* 0x005800008c84783b */ /* 0x000fee0000000200 */
        /* <DEDUP_REMOVED lines=8> */
[----:B------:R-:W-:Y:S06]  /*53b0*/  LDSM.16.M88.4 R100, [R143] ;  /* 0x000000008f64783b */ /* 0x000fec0000000200 */
[----:B------:R-:W4:Y:S01]  /*53c0*/  LDSM.16.M88.4 R128, [R139+0x4000] ;  /* 0x004000008b80783b */ /* 0x000f220000000200 */
[C---:B-----5:R-:W-:Y:S08]  /*53d0*/  HMMA.16816.F32.BF16 R4, R120.reuse, R124, R4 ;  /* 0x0000007c7804723c */ /* 0x060ff00000041804 */
        /* <DEDUP_REMOVED lines=10> */
[----:B------:R-:W-:Y:S06]  /*5480*/  LDSM.16.M88.4 R120, [R147+0x2000] ;  /* 0x002000009378783b */ /* 0x000fec0000000200 */
[----:B------:R-:W5:Y:S01]  /*5490*/  LDSM.16.M88.4 R132, [R146+0x6000] ;  /* 0x006000009284783b */ /* 0x000f620000000200 */
[C---:B----4-:R-:W-:Y:S08]  /*54a0*/  HMMA.16816.F32.BF16 R4, R100.reuse, R128, R4 ;  /* 0x000000806404723c */ /* 0x050ff00000041804 */
        /* <DEDUP_REMOVED lines=9> */
[----:B------:R-:W-:Y:S01]  /*5540*/  HMMA.16816.F32.BF16 R32, R100, R126, R32 ;  /* 0x0000007e6420723c */ /* 0x000fe20000041820 */
[----:B------:R-:W3:Y:S06]  /*5550*/  LDSM.16.M88.4 R100, [R146+0x7800] ;  /* 0x007800009264783b */ /* 0x000eec0000000200 */
[----:B------:R-:W4:Y:S01]  /*5560*/  LDSM.16.M88.4 R124, [R141+0x6000] ;  /* 0x006000008d7c783b */ /* 0x000f220000000200 */
[C---:B-----5:R-:W-:Y:S08]  /*5570*/  HMMA.16816.F32.BF16 R4, R120.reuse, R132, R4 ;  /* 0x000000847804723c */ /* 0x060ff00000041804 */
[C---:B------:R-:W-:Y:S08]  /*5580*/  HMMA.16816.F32.BF16 R8, R120.reuse, R134, R8 ;  /* 0x000000867808723c */ /* 0x040ff00000041808 */
[C---:B------:R-:W-:Y:S08]  /*5590*/  HMMA.16816.F32.BF16 R12, R120.reuse, R104, R12 ;  /* 0x00000068780c723c */ /* 0x040ff0000004180c */
[C---:B------:R-:W-:Y:S01]  /*55a0*/  HMMA.16816.F32.BF16 R16, R120.reuse, R106, R16 ;  /* 0x0000006a7810723c */ /* 0x040fe20000041810 */
[----:B------:R-:W-:Y:S07]  /*55b0*/  LDSM.16.M88.4 R104, [R141+0x7000] ;  /* 0x007000008d68783b */ /* 0x000fee0000000200 */
[C---:B-1----:R-:W-:Y:S08]  /*55c0*/  HMMA.16816.F32.BF16 R20, R120.reuse, R112, R20 ;  /* 0x000000707814723c */ /* 0x042ff00000041814 */
[C---:B------:R-:W-:Y:S01]  /*55d0*/  HMMA.16816.F32.BF16 R24, R120.reuse, R114, R24 ;  /* 0x000000727818723c */ /* 0x040fe20000041818 */
[----:B------:R-:W-:Y:S07]  /*55e0*/  LDSM.16.M88.4 R112, [R141+0x7800] ;  /* 0x007800008d70783b */ /* 0x000fee0000000200 */
[C---:B---3--:R-:W-:Y:S08]  /*55f0*/  HMMA.16816.F32.BF16 R28, R120.reuse, R100, R28 ;  /* 0x00000064781c723c */ /* 0x048ff0000004181c */
[----:B------:R-:W-:Y:S01]  /*5600*/  HMMA.16816.F32.BF16 R32, R120, R102, R32 ;  /* 0x000000667820723c */ /* 0x000fe20000041820 */
[----:B------:R-:W1:Y:S06]  /*5610*/  LDSM.16.M88.4 R100, [R141+0x6800] ;  /* 0x006800008d64783b */ /* 0x000e6c0000000200 */
[----:B------:R-:W3:Y:S01]  /*5620*/  LDSM.16.M88.4 R120, [R144+0x2000] ;  /* 0x002000009078783b */ /* 0x000ee20000000200 */
        /* <DEDUP_REMOVED lines=8> */
[----:B------:R-:W4:Y:S07]  /*56b0*/  LDSM.16.M88.4 R104, [R140+0x7000] ;  /* 0x007000008c68783b */ /* 0x000f2e0000000200 */
[C---:B------:R-:W-:Y:S08]  /*56c0*/  HMMA.16816.F32.BF16 R28, R116.reuse, R112, R28 ;  /* 0x00000070741c723c */ /* 0x040ff0000004181c */
[----:B------:R-:W-:Y:S01]  /*56d0*/  HMMA.16816.F32.BF16 R32, R116, R114, R32 ;  /* 0x000000727420723c */ /* 0x000fe20000041820 */
[----:B------:R-:W5:Y:S06]  /*56e0*/  LDSM.16.M88.4 R112, [R140+0x7800] ;  /* 0x007800008c70783b */ /* 0x000f6c0000000200 */
[----:B------:R-:W2:Y:S01]  /*56f0*/  LDSM.16.M88.4 R116, [R143+0x2000] ;  /* 0x002000008f74783b */ /* 0x000ea20000000200 */
[C---:B---3--:R-:W-:Y:S08]  /*5700*/  HMMA.16816.F32.BF16 R4, R120.reuse, R128, R4 ;  /* 0x000000807804723c */ /* 0x048ff00000041804 */
[C---:B------:R-:W-:Y:S08]  /*5710*/  HMMA.16816.F32.BF16 R8, R120.reuse, R130, R8 ;  /* 0x000000827808723c */ /* 0x040ff00000041808 */
[C---:B-1----:R-:W-:Y:S08]  /*5720*/  HMMA.16816.F32.BF16 R12, R120.reuse, R100, R12 ;  /* 0x00000064780c723c */ /* 0x042ff0000004180c */
[C---:B------:R-:W-:Y:S01]  /*5730*/  HMMA.16816.F32.BF16 R16, R120.reuse, R102, R16 ;  /* 0x000000667810723c */ /* 0x040fe20000041810 */
[----:B------:R-:W1:Y:S07]  /*5740*/  LDSM.16.M88.4 R100, [R139+0x6800] ;  /* 0x006800008b64783b */ /* 0x000e6e0000000200 */
[C---:B----4-:R-:W-:Y:S08]  /*5750*/  HMMA.16816.F32.BF16 R20, R120.reuse, R104, R20 ;  /* 0x000000687814723c */ /* 0x050ff00000041814 */
[C---:B------:R-:W-:Y:S01]  /*5760*/  HMMA.16816.F32.BF16 R24, R120.reuse, R106, R24 ;  /* 0x0000006a7818723c */ /* 0x040fe20000041818 */
[----:B------:R-:W3:Y:S07]  /*5770*/  LDSM.16.M88.4 R104, [R139+0x7000] ;  /* 0x007000008b68783b */ /* 0x000eee0000000200 */
[C---:B-----5:R-:W-:Y:S08]  /*5780*/  HMMA.16816.F32.BF16 R28, R120.reuse, R112, R28 ;  /* 0x00000070781c723c */ /* 0x060ff0000004181c */
[----:B------:R-:W-:Y:S08]  /*5790*/  HMMA.16816.F32.BF16 R32, R120, R114, R32 ;  /* 0x000000727820723c */ /* 0x000ff00000041820 */
[C---:B--2---:R-:W-:Y:S08]  /*57a0*/  HMMA.16816.F32.BF16 R4, R116.reuse, R124, R4 ;  /* 0x0000007c7404723c */ /* 0x044ff00000041804 */
[C---:B------:R-:W-:Y:S08]  /*57b0*/  HMMA.16816.F32.BF16 R8, R116.reuse, R126, R8 ;  /* 0x0000007e7408723c */ /* 0x040ff00000041808 */
[C---:B-1----:R-:W-:Y:S03]  /*57c0*/  HMMA.16816.F32.BF16 R12, R116.reuse, R100, R12 ;  /* 0x00000064740c723c */ /* 0x042fe6000004180c */
[-C--:B------:R-:W-:Y:S01]  /*57d0*/  FMUL.FTZ R172, R4, R108.reuse ;  /* 0x0000006c04ac7220 */ /* 0x080fe20000410000 */
[-C--:B------:R-:W-:Y:S01]  /*57e0*/  FMUL.FTZ R211, R5, R108.reuse ;  /* 0x0000006c05d37220 */ /* 0x080fe20000410000 */
[-C--:B------:R-:W-:Y:S01]  /*57f0*/  FMUL.FTZ R209, R6, R108.reuse ;  /* 0x0000006c06d17220 */ /* 0x080fe20000410000 */
[-C--:B------:R-:W-:Y:S02]  /*5800*/  FMUL.FTZ R207, R7, R108.reuse ;  /* 0x0000006c07cf7220 */ /* 0x080fe40000410000 */
[C---:B------:R-:W-:Y:S01]  /*5810*/  HMMA.16816.F32.BF16 R16, R116.reuse, R102, R16 ;  /* 0x000000667410723c */ /* 0x040fe20000041810 */
[----:B------:R-:W1:Y:S01]  /*5820*/  MUFU.TANH R172, R172 ;  /* 0x000000ac00ac7308 */ /* 0x000e620000002400 */
[----:B------:R-:W2:Y:S01]  /*5830*/  LDSM.16.M88.4 R100, [R139+0x7800] ;  /* 0x007800008b64783b */ /* 0x000ea20000000200 */
[----:B------:R-:W-:Y:S04]  /*5840*/  DEPBAR.LE SB0, 0x0 ;  /* 0x000080000000791a */ /* 0x000fe80000000000 */
[-C--:B------:R-:W-:Y:S01]  /*5850*/  FMUL.FTZ R219, R8, R108.reuse ;  /* 0x0000006c08db7220 */ /* 0x080fe20000410000 */
[C---:B---3--:R-:W-:Y:S03]  /*5860*/  HMMA.16816.F32.BF16 R20, R116.reuse, R104, R20 ;  /* 0x000000687414723c */ /* 0x048fe60000041814 */
[----:B------:R-:W3:Y:S01]  /*5870*/  MUFU.TANH R211, R211 ;  /* 0x000000d300d37308 */ /* 0x000ee20000002400 */
[----:B------:R-:W-:Y:S01]  /*5880*/  BAR.SYNC.DEFER_BLOCKING 0x0 ;  /* 0x0000000000007b1d */ /* 0x000fe20000010000 */
        /* <DEDUP_REMOVED lines=23> */
[----:B------:R-:W1:Y:S01]  /*5a00*/  MUFU.TANH R217, R217 ;  /* 0x000000d900d97308 */ /* 0x000e620000002400 */
[C---:B--2---:R-:W-:Y:S09]  /*5a10*/  HMMA.16816.F32.BF16 R28, R116.reuse, R100, R28 ;  /* 0x00000064741c723c */ /* 0x044ff2000004181c */
[----:B------:R-:W2:Y:S01]  /*5a20*/  MUFU.TANH R215, R215 ;  /* 0x000000d700d77308 */ /* 0x000ea20000002400 */
[----:B------:R-:W-:Y:S09]  /*5a30*/  HMMA.16816.F32.BF16 R32, R116, R102, R32 ;  /* 0x000000667420723c */ /* 0x000ff20000041820 */
        /* <DEDUP_REMOVED lines=32> */
[----:B------:R1:W1:Y:S01]  /*5c40*/  MUFU.TANH R104, R35 ;  /* 0x0000002300687308 */ /* 0x0002620000002400 */
[----:B--234-:R-:W-:Y:S05]  /*5c50*/  @!P1 BRA `(.L_x_8726) ;  /* 0x00000004007c9947 */ /* 0x01cfea0003800000 */
        /* <DEDUP_REMOVED lines=51> */
[----:B------:R-:W-:Y:S01]  /*5f90*/  SEL R9, R9, R12, !P2 ;  /* 0x0000000c09097207 */ /* 0x000fe20005000000 */
[----:B------:R-:W3:Y:S01]  /*5fa0*/  LD.E.64 R10, desc[UR4][R2.64+0x38] ;  /* 0x00003804020a7980 */ /* 0x000ee2000c101b00 */
        /* <DEDUP_REMOVED lines=21> */
.L_x_8728:
[----:B------:R-:W-:Y:S05]  /*6100*/  BSYNC.RECONVERGENT B0 ;  /* 0x0000000000007941 */ /* 0x000fea0003800200 */
.L_x_8727:
        /* <DEDUP_REMOVED lines=20> */
.L_x_8726:
[----:B------:R-:W-:Y:S05]  /*6250*/  BSYNC.RECONVERGENT B1 ;  /* 0x0000000000017941 */ /* 0x000fea0003800200 */
.L_x_8725:
[----:B------:R-:W3:Y:S01]  /*6260*/  LD.E R103, desc[UR4][R2.64+0xdc] ;  /* 0x0000dc0402677980 */ /* 0x000ee2000c101900 */
[----:B-12---:R-:W-:Y:S02]  /*6270*/  FMNMX3.FTZ R6, R109, R172, R211, !PT ;  /* 0x000000ac6d067276 */ /* 0x006fe400078100d3 */
[----:B------:R-:W-:Y:S01]  /*6280*/  FMNMX3.FTZ R4, R0, R209, R207, !PT ;  /* 0x000000d100047276 */ /* 0x000fe200078100cf */
[----:B------:R-:W-:Y:S01]  /*6290*/  LDSM.16.MT88.4 R12, [R142+0x8000] ;  /* 0x008000008e0c783b */ /* 0x000fe20000004200 */
[----:B------:R-:W-:Y:S02]  /*62a0*/  FMNMX3.FTZ R6, R6, R219, R217, !PT ;  /* 0x000000db06067276 */ /* 0x000fe400078100d9 */
[----:B------:R-:W-:Y:S02]  /*62b0*/  FMNMX3.FTZ R4, R4, R215, R213, !PT ;  /* 0x000000d704047276 */ /* 0x000fe400078100d5 */
[----:B------:R-:W-:Y:S02]  /*62c0*/  FMNMX3.FTZ R6, R6, R203, R205, !PT ;  /* 0x000000cb06067276 */ /* 0x000fe400078100cd */
        /* <DEDUP_REMOVED lines=22> */
[----:B--2---:R-:W-:Y:S03]  /*6430*/  FMNMX.FTZ R101, R6, R101, !PT ;  /* 0x0000006506657209 */ /* 0x004fe60007810000 */
[C---:B------:R-:W-:Y:S01]  /*6440*/  FADD.FTZ R4, -R102.reuse, R109 ;  /* 0x0000006d66047221 */ /* 0x040fe20000010100 */
[----:B------:R-:W-:Y:S01]  /*6450*/  FSETP.NEU.FTZ.AND P1, PT, R102, -INF , PT ;  /* 0xff8000006600780b */ /* 0x000fe20003f3d000 */
[----:B------:R-:W-:Y:S01]  /*6460*/  FADD.FTZ R0, -R101, R0 ;  /* 0x0000000065007221 */ /* 0x000fe20000010100 */
[C---:B---3--:R-:W-:Y:S01]  /*6470*/  FMUL.FTZ R112, R103.reuse, R102 ;  /* 0x0000006667707220 */ /* 0x048fe20000410000 */
[C---:B------:R-:W-:Y:S01]  /*6480*/  FMUL.FTZ R108, R103.reuse, R101 ;  /* 0x00000065676c7220 */ /* 0x040fe20000410000 */
[C---:B------:R-:W-:Y:S01]  /*6490*/  FMUL.FTZ R100, R103.reuse, R4 ;  /* 0x0000000467647220 */ /* 0x040fe20000410000 */
[----:B------:R-:W-:Y:S02]  /*64a0*/  FMUL.FTZ R5, R103, R0 ;  /* 0x0000000067057220 */ /* 0x000fe40000410000 */
[----:B------:R-:W-:Y:S02]  /*64b0*/  FSEL R112, R112, RZ, P1 ;  /* 0x000000ff70707208 */ /* 0x000fe40000800000 */
[----:B------:R-:W-:Y:S01]  /*64c0*/  FSETP.NEU.FTZ.AND P1, PT, R101, -INF , PT ;  /* 0xff8000006500780b */ /* 0x000fe20003f3d000 */
[----:B------:R-:W1:Y:S02]  /*64d0*/  MUFU.EX2 R100, R100 ;  /* 0x0000006400647308 */ /* 0x000e640000000800 */
        /* <DEDUP_REMOVED lines=10> */
[----:B------:R2:W3:Y:S01]  /*6580*/  MUFU.EX2 R0, R5 ;  /* 0x0000000500007308 */ /* 0x0004e20000000800 */
[-CC-:B------:R-:W-:Y:S01]  /*6590*/  FFMA.FTZ R124, R203, R103.reuse, -R112.reuse ;  /* 0x00000067cb7c7223 */ /* 0x180fe20000010870 */
[-C--:B------:R-:W-:Y:S01]  /*65a0*/  FFMA.FTZ R125, R205, R103.reuse, -R112 ;  /* 0x00000067cd7d7223 */ /* 0x080fe20000010870 */
        /* <DEDUP_REMOVED lines=12> */
[C---:B------:R-:W-:Y:S03]  /*6670*/  FMUL.FTZ R36, R100.reuse, R36 ;  /* 0x0000002464247220 */ /* 0x040fe60000410000 */
[----:B------:R-:W1:Y:S01]  /*6680*/  MUFU.EX2 R122, R122 ;  /* 0x0000007a007a7308 */ /* 0x000e620000000800 */
[----:B--2---:R-:W-:Y:S01]  /*6690*/  FMUL.FTZ R5, R100, R97 ;  /* 0x0000006164057220 */ /* 0x004fe20000410000 */
[C---:B---3--:R-:W-:Y:S01]  /*66a0*/  FMUL.FTZ R6, R0.reuse, R98 ;  /* 0x0000006200067220 */ /* 0x048fe20000410000 */
[C---:B------:R-:W-:Y:S01]  /*66b0*/  FMUL.FTZ R7, R0.reuse, R99 ;  /* 0x0000006300077220 */ /* 0x040fe20000410000 */
[C---:B------:R-:W-:Y:S01]  /*66c0*/  FMUL.FTZ R10, R0.reuse, R94 ;  /* 0x0000005e000a7220 */ /* 0x040fe20000410000 */
[C---:B------:R-:W-:Y:S01]  /*66d0*/  FMUL.FTZ R11, R0.reuse, R95 ;  /* 0x0000005f000b7220 */ /* 0x040fe20000410000 */
[C---:B------:R-:W-:Y:S01]  /*66e0*/  FMUL.FTZ R18, R0.reuse, R86 ;  /* 0x0000005600127220 */ /* 0x040fe20000410000 */
[C---:B------:R-:W-:Y:S03]  /*66f0*/  FMUL.FTZ R19, R0.reuse, R87 ;  /* 0x0000005700137220 */ /* 0x040fe60000410000 */
[----:B------:R-:W-:Y:S01]  /*6700*/  MUFU.EX2 R121, R121 ;  /* 0x0000007900797308 */ /* 0x000fe20000000800 */
[----:B------:R-:W-:Y:S01]  /*6710*/  LDSM.16.MT88.4 R84, [R137+0x8800] ;  /* 0x008800008954783b */ /* 0x000fe20000004200 */
[C---:B------:R-:W-:Y:S01]  /*6720*/  FMUL.FTZ R26, R0.reuse, R78 ;  /* 0x0000004e001a7220 */ /* 0x040fe20000410000 */
[C---:B------:R-:W-:Y:S01]  /*6730*/  FMUL.FTZ R27, R0.reuse, R79 ;  /* 0x0000004f001b7220 */ /* 0x040fe20000410000 */
[C---:B------:R-:W-:Y:S01]  /*6740*/  FMUL.FTZ R34, R0.reuse, R70 ;  /* 0x0000004600227220 */ /* 0x040fe20000410000 */
[----:B------:R-:W-:Y:S01]  /*6750*/  FMUL.FTZ R35, R0, R71 ;  /* 0x0000004700237220 */ /* 0x000fe20000410000 */
[----:B------:R-:W-:Y:S01]  /*6760*/  FMUL.FTZ R37, R100, R37 ;  /* 0x0000002564257220 */ /* 0x000fe20000410000 */
[----:B------:R-:W-:Y:S03]  /*6770*/  FMUL.FTZ R38, R0, R38 ;  /* 0x0000002600267220 */ /* 0x000fe60000410000 */
[----:B------:R-:W2:Y:S01]  /*6780*/  MUFU.EX2 R118, R118 ;  /* 0x0000007600767308 */ /* 0x000ea20000000800 */
[----:B-1----:R-:W-:Y:S01]  /*6790*/  F2FP.BF16.F32.PACK_AB R96, R122, R123 ;  /* 0x0000007b7a60723e */ /* 0x002fe200000010ff */
[----:B------:R-:W-:Y:S01]  /*67a0*/  LDSM.16.MT88.4 R68, [R137+0xa000] ;  /* 0x00a000008944783b */ /* 0x000fe20000004200 */
[----:B------:R-:W-:Y:S01]  /*67b0*/  FMUL.FTZ R39, R0, R39 ;  /* 0x0000002700277220 */ /* 0x000fe20000410000 */
[C---:B------:R-:W-:Y:S01]  /*67c0*/  FMUL.FTZ R40, R100.reuse, R40 ;  /* 0x0000002864287220 */ /* 0x040fe20000410000 */
[----:B------:R-:W-:Y:S01]  /*67d0*/  FMUL.FTZ R41, R100, R41 ;  /* 0x0000002964297220 */ /* 0x000fe20000410000 */
[C---:B------:R-:W-:Y:S01]  /*67e0*/  FMUL.FTZ R42, R0.reuse, R42 ;  /* 0x0000002a002a7220 */ /* 0x040fe20000410000 */
[----:B------:R-:W-:Y:S03]  /*67f0*/  FMUL.FTZ R43, R0, R43 ;  /* 0x0000002b002b7220 */ /* 0x000fe60000410000 */
[----:B------:R-:W-:Y:S01]  /*6800*/  MUFU.EX2 R120, R120 ;  /* 0x0000007800787308 */ /* 0x000fe20000000800 */
[C---:B------:R-:W-:Y:S01]  /*6810*/  FMUL.FTZ R44, R100.reuse, R44 ;  /* 0x0000002c642c7220 */ /* 0x040fe20000410000 */
[----:B------:R-:W-:Y:S01]  /*6820*/  LDSM.16.MT88.4 R76, [R136+0xa000] ;  /* 0x00a00000884c783b */ /* 0x000fe20000004200 */
[----:B------:R-:W-:Y:S01]  /*6830*/  FMUL.FTZ R45, R100, R45 ;  /* 0x0000002d642d7220 */ /* 0x000fe20000410000 */
[C---:B------:R-:W-:Y:S01]  /*6840*/  FMUL.FTZ R46, R0.reuse, R46 ;  /* 0x0000002e002e7220 */ /* 0x040fe20000410000 */
[----:B------:R-:W-:Y:S01]  /*6850*/  FMUL.FTZ R47, R0, R47 ;  /* 0x0000002f002f7220 */ /* 0x000fe20000410000 */
[C---:B------:R-:W-:Y:S01]  /*6860*/  FMUL.FTZ R48, R100.reuse, R48 ;  /* 0x0000003064307220 */ /* 0x040fe20000410000 */
[----:B------:R-:W-:Y:S03]  /*6870*/  FMUL.FTZ R49, R100, R49 ;  /* 0x0000003164317220 */ /* 0x000fe60000410000 */
[----:B------:R-:W1:Y:S01]  /*6880*/  MUFU.EX2 R119, R119 ;  /* 0x0000007700777308 */ /* 0x000e620000000800 */
[----:B--2---:R-:W-:Y:S01]  /*6890*/  F2FP.BF16.F32.PACK_AB R97, R118, R121 ;  /* 0x000000797661723e */ /* 0x004fe200000010ff */
[----:B------:R-:W-:Y:S01]  /*68a0*/  LDSM.16.MT88.4 R92, [R142+0x9800] ;  /* 0x009800008e5c783b */ /* 0x000fe20000004200 */
[C---:B------:R-:W-:Y:S01]  /*68b0*/  FMUL.FTZ R50, R0.reuse, R50 ;  /* 0x0000003200327220 */ /* 0x040fe20000410000 */
[----:B------:R-:W-:Y:S01]  /*68c0*/  FMUL.FTZ R51, R0, R51 ;  /* 0x0000003300337220 */ /* 0x000fe20000410000 */
[-CC-:B------:R-:W-:Y:S01]  /*68d0*/  FFMA.FTZ R128, R199, R103.reuse, -R112.reuse ;  /* 0x00000067c7807223 */ /* 0x180fe20000010870 */
[-C--:B------:R-:W-:Y:S01]  /*68e0*/  FFMA.FTZ R129, R195, R103.reuse, -R112 ;  /* 0x00000067c3817223 */ /* 0x080fe20000010870 */
[-CC-:B------:R-:W-:Y:S03]  /*68f0*/  FFMA.FTZ R131, R193, R103.reuse, -R108.reuse ;  /* 0x00000067c1837223 */ /* 0x180fe6000001086c */
[----:B------:R-:W-:Y:S01]  /*6900*/  MUFU.EX2 R117, R117 ;  /* 0x0000007500757308 */ /* 0x000fe20000000800 */
[----:B------:R-:W-:Y:S01]  /*6910*/  FFMA.FTZ R130, R191, R103, -R108 ;  /* 0x00000067bf827223 */ /* 0x000fe2000001086c */
[C---:B------:R-:W-:Y:S01]  /*6920*/  FMUL.FTZ R60, R100.reuse, R60 ;  /* 0x0000003c643c7220 */ /* 0x040fe20000410000 */
[----:B------:R-:W-:Y:S01]  /*6930*/  FMUL.FTZ R61, R100, R61 ;  /* 0x0000003d643d7220 */ /* 0x000fe20000410000 */
[C---:B------:R-:W-:Y:S01]  /*6940*/  FMUL.FTZ R62, R0.reuse, R62 ;  /* 0x0000003e003e7220 */ /* 0x040fe20000410000 */
[----:B------:R-:W-:Y:S01]  /*6950*/  FMUL.FTZ R63, R0, R63 ;  /* 0x0000003f003f7220 */ /* 0x000fe20000410000 */
[C---:B------:R-:W-:Y:S01]  /*6960*/  FMUL.FTZ R64, R100.reuse, R64 ;  /* 0x0000004064407220 */ /* 0x040fe20000410000 */
[----:B------:R-:W-:Y:S03]  /*6970*/  FMUL.FTZ R65, R100, R65 ;  /* 0x0000004164417220 */ /* 0x000fe60000410000 */
[----:B------:R-:W2:Y:S01]  /*6980*/  MUFU.EX2 R116, R116 ;  /* 0x0000007400747308 */ /* 0x000ea20000000800 */
[----:B-1----:R-:W-:Y:S01]  /*6990*/  F2FP.BF16.F32.PACK_AB R98, R119, R120 ;  /* 0x000000787762723e */ /* 0x002fe200000010ff */
[C---:B------:R-:W-:Y:S01]  /*69a0*/  FMUL.FTZ R66, R0.reuse, R66 ;  /* 0x0000004200427220 */ /* 0x040fe20000410000 */
[----:B------:R-:W-:Y:S01]  /*69b0*/  FMUL.FTZ R67, R0, R67 ;  /* 0x0000004300437220 */ /* 0x000fe20000410000 */
[-CC-:B------:R-:W-:Y:S01]  /*69c0*/  FFMA.FTZ R132, R187, R103.reuse, -R112.reuse ;  /* 0x00000067bb847223 */ /* 0x180fe20000010870 */
[-C--:B------:R-:W-:Y:S01]  /*69d0*/  FFMA.FTZ R133, R189, R103.reuse, -R112 ;  /* 0x00000067bd857223 */ /* 0x080fe20000010870 */
[-CC-:B------:R-:W-:Y:S01]  /*69e0*/  FFMA.FTZ R134, R185, R103.reuse, -R108.reuse ;  /* 0x00000067b9867223 */ /* 0x180fe2000001086c */
[-C--:B------:R-:W-:Y:S01]  /*69f0*/  FFMA.FTZ R135, R181, R103.reuse, -R108 ;  /* 0x00000067b5877223 */ /* 0x080fe2000001086c */
[-CC-:B------:R-:W-:Y:S01]  /*6a00*/  FFMA.FTZ R153, R183, R103.reuse, -R112.reuse ;  /* 0x00000067b7997223 */ /* 0x180fe20000010870 */
[-C--:B------:R-:W-:Y:S01]  /*6a10*/  FFMA.FTZ R172, R179, R103.reuse, -R112 ;  /* 0x00000067b3ac7223 */ /* 0x080fe20000010870 */
[-CC-:B------:R-:W-:Y:S01]  /*6a20*/  FFMA.FTZ R174, R177, R103.reuse, -R108.reuse ;  /* 0x00000067b1ae7223 */ /* 0x180fe2000001086c */
[-C--:B------:R-:W-:Y:S01]  /*6a30*/  FFMA.FTZ R175, R175, R103.reuse, -R108 ;  /* 0x00000067afaf7223 */ /* 0x080fe2000001086c */
[-CC-:B------:R-:W-:Y:S01]  /*6a40*/  FFMA.FTZ R170, R170, R103.reuse, -R112.reuse ;  /* 0x00000067aaaa7223 */ /* 0x180fe20000010870 */
[-CC-:B------:R-:W-:Y:S01]  /*6a50*/  FFMA.FTZ R173, R173, R103.reuse, -R112.reuse ;  /* 0x00000067adad7223 */ /* 0x180fe20000010870 */
[-C--:B------:R-:W-:Y:S01]  /*6a60*/  FFMA.FTZ R112, R110, R103.reuse, -R112 ;  /* 0x000000676e707223 */ /* 0x080fe20000010870 */
[-CC-:B------:R-:W-:Y:S01]  /*6a70*/  FFMA.FTZ R177, R107, R103.reuse, -R108.reuse ;  /* 0x000000676bb17223 */ /* 0x180fe2000001086c */
[--C-:B------:R-:W-:Y:S01]  /*6a80*/  FFMA.FTZ R176, R106, R103, -R108.reuse ;  /* 0x000000676ab07223 */ /* 0x100fe2000001086c */
[----:B--2---:R-:W-:Y:S01]  /*6a90*/  F2FP.BF16.F32.PACK_AB R99, R116, R117 ;  /* 0x000000757463723e */ /* 0x004fe200000010ff */
[----:B------:R1:W-:Y:S01]  /*6aa0*/  MUFU.EX2 R179, R112 ;  /* 0x0000007000b37308 */ /* 0x0003e20000000800 */
[-CC-:B------:R-:W-:Y:S01]  /*6ab0*/  FFMA.FTZ R180, R105, R103.reuse, -R108.reuse ;  /* 0x0000006769b47223 */ /* 0x180fe2000001086c */
[----:B------:R-:W-:Y:S01]  /*6ac0*/  FFMA.FTZ R108, R104, R103, -R108 ;  /* 0x00000067686c7223 */ /* 0x000fe2000001086c */
[C---:B------:R-:W-:Y:S01]  /*6ad0*/  FMUL.FTZ R52, R100.reuse, R52 ;  /* 0x0000003464347220 */ /* 0x040fe20000410000 */
[----:B------:R-:W-:Y:S01]  /*6ae0*/  FMUL.FTZ R53, R100, R53 ;  /* 0x0000003564357220 */ /* 0x000fe20000410000 */
[----:B------:R-:W-:Y:S01]  /*6af0*/  FMUL.FTZ R54, R0, R54 ;  /* 0x0000003600367220 */ /* 0x000fe20000410000 */
[C---:B------:R-:W-:Y:S04]  /*6b00*/  HMMA.16816.F32.BF16 R4, R96.reuse, R12, R4 ;  /* 0x0000000c6004723c */ /* 0x040fe80000041804 */
[----:B------:R2:W-:Y:S01]  /*6b10*/  MUFU.EX2 R181, R108 ;  /* 0x0000006c00b57308 */ /* 0x0005e20000000800 */
[C---:B------:R-:W-:Y:S01]  /*6b20*/  FMUL.FTZ R12, R100.reuse, R88 ;  /* 0x00000058640c7220 */ /* 0x040fe20000410000 */
[----:B------:R-:W-:Y:S01]  /*6b30*/  FMUL.FTZ R13, R100, R89 ;  /* 0x00000059640d7220 */ /* 0x000fe20000410000 */
[C---:B------:R-:W-:Y:S01]  /*6b40*/  FMUL.FTZ R55, R0.reuse, R55 ;  /* 0x0000003700377220 */ /* 0x040fe20000410000 */
[C---:B------:R-:W-:Y:S06]  /*6b50*/  HMMA.16816.F32.BF16 R8, R96.reuse, R14, R8 ;  /* 0x0000000e6008723c */ /* 0x040fec0000041808 */
[----:B------:R-:W-:Y:S01]  /*6b60*/  MUFU.EX2 R124, R124 ;  /* 0x0000007c007c7308 */ /* 0x000fe20000000800 */
[C---:B------:R-:W-:Y:S01]  /*6b70*/  FMUL.FTZ R14, R0.reuse, R90 ;  /* 0x0000005a000e7220 */ /* 0x040fe20000410000 */
[----:B------:R-:W-:Y:S01]  /*6b80*/  FMUL.FTZ R15, R0, R91 ;  /* 0x0000005b000f7220 */ /* 0x000fe20000410000 */
[----:B-1----:R-:W-:Y:S01]  /*6b90*/  LDSM.16.MT88.4 R112, [R142+0xb800] ;  /* 0x00b800008e70783b */ /* 0x002fe20000004200 */
[C---:B------:R-:W-:Y:S01]  /*6ba0*/  FMUL.FTZ R56, R100.reuse, R56 ;  /* 0x0000003864387220 */ /* 0x040fe20000410000 */
[----:B------:R-:W-:Y:S01]  /*6bb0*/  FMUL.FTZ R57, R100, R57 ;  /* 0x0000003964397220 */ /* 0x000fe20000410000 */
[C---:B------:R-:W-:Y:S01]  /*6bc0*/  FMUL.FTZ R58, R0.reuse, R58 ;  /* 0x0000003a003a7220 */ /* 0x040fe20000410000 */
[----:B------:R-:W-:Y:S03]  /*6bd0*/  FMUL.FTZ R59, R0, R59 ;  /* 0x0000003b003b7220 */ /* 0x000fe60000410000 */
[----:B------:R-:W1:Y:S01]  /*6be0*/  MUFU.EX2 R125, R125 ;  /* 0x0000007d007d7308 */ /* 0x000e620000000800 */
[C---:B------:R-:W-:Y:S01]  /*6bf0*/  HMMA.16816.F32.BF16 R12, R96.reuse, R20, R12 ;  /* 0x00000014600c723c */ /* 0x040fe2000004180c */
[----:B------:R-:W3:Y:S02]  /*6c00*/  LDSM.16.MT88.4 R88, [R136+0x8000] ;  /* 0x008000008858783b */ /* 0x000ee40000004200 */
[C---:B------:R-:W-:Y:S01]  /*6c10*/  FMUL.FTZ R20, R100.reuse, R80 ;  /* 0x0000005064147220 */ /* 0x040fe20000410000 */
[C---:B------:R-:W-:Y:S01]  /*6c20*/  FMUL.FTZ R21, R100.reuse, R81 ;  /* 0x0000005164157220 */ /* 0x040fe20000410000 */
[----:B------:R-:W-:Y:S01]  /*6c30*/  FFMA.FTZ R123, R100, R171, R123 ;  /* 0x000000ab647b7223 */ /* 0x000fe2000001007b */
[----:B------:R-:W-:Y:S03]  /*6c40*/  ISETP.NE.AND P1, PT, R168, -0x1, PT ;  /* 0xffffffffa800780c */ /* 0x000fe60003f25270 */
[----:B------:R-:W-:Y:S01]  /*6c50*/  MUFU.EX2 R127, R127 ;  /* 0x0000007f007f7308 */ /* 0x000fe20000000800 */
[C---:B------:R-:W-:Y:S01]  /*6c60*/  HMMA.16816.F32.BF16 R16, R96.reuse, R22, R16 ;  /* 0x000000166010723c */ /* 0x040fe20000041810 */
[----:B--2---:R-:W-:Y:S02]  /*6c70*/  LDSM.16.MT88.4 R108, [R136+0x9800] ;  /* 0x00980000886c783b */ /* 0x004fe40000004200 */
[C---:B------:R-:W-:Y:S01]  /*6c80*/  FMUL.FTZ R22, R0.reuse, R82 ;  /* 0x0000005200167220 */ /* 0x040fe20000410000 */
[C---:B------:R-:W-:Y:S01]  /*6c90*/  FMUL.FTZ R23, R0.reuse, R83 ;  /* 0x0000005300177220 */ /* 0x040fe20000410000 */
[----:B------:R-:W-:Y:S01]  /*6ca0*/  FFMA.FTZ R121, R0, R169, R121 ;  /* 0x000000a900797223 */ /* 0x000fe20000010079 */
[----:B------:R-:W-:Y:S03]  /*6cb0*/  FADD.FTZ R123, R122, R123 ;  /* 0x0000007b7a7b7221 */ /* 0x000fe60000010000 */
[----:B------:R-:W2:Y:S01]  /*6cc0*/  MUFU.EX2 R126, R126 ;  /* 0x0000007e007e7308 */ /* 0x000ea20000000800 */
[----:B------:R-:W-:Y:S01]  /*6cd0*/  FADD.FTZ R118, R118, R121 ;  /* 0x0000007976767221 */ /* 0x000fe20000010000 */
[----:B------:R-:W4:Y:S01]  /*6ce0*/  LDSM.16.MT88.4 R80, [R142+0xa000] ;  /* 0x00a000008e50783b */ /* 0x000f220000004200 */
[C---:B------:R-:W-:Y:S03]  /*6cf0*/  HMMA.16816.F32.BF16 R20, R96.reuse, R28, R20 ;  /* 0x0000001c6014723c */ /* 0x040fe60000041814 */
[C---:B------:R-:W-:Y:S01]  /*6d00*/  FMUL.FTZ R28, R100.reuse, R72 ;  /* 0x00000048641c7220 */ /* 0x040fe20000410000 */
[----:B------:R-:W-:Y:S03]  /*6d10*/  FMUL.FTZ R29, R100, R73 ;  /* 0x00000049641d7220 */ /* 0x000fe60000410000 */
[----:B------:R-:W-:Y:S01]  /*6d20*/  MUFU.EX2 R128, R128 ;  /* 0x0000008000807308 */ /* 0x000fe20000000800 */
[----:B------:R-:W-:Y:S01]  /*6d30*/  FADD.FTZ R120, R120, R123 ;  /* 0x0000007b78787221 */ /* 0x000fe20000010000 */
[----:B------:R-:W-:Y:S01]  /*6d40*/  FADD.FTZ R117, R117, R118 ;  /* 0x0000007675757221 */ /* 0x000fe20000010000 */
[C---:B------:R-:W-:Y:S03]  /*6d50*/  HMMA.16816.F32.BF16 R24, R96.reuse, R30, R24 ;  /* 0x0000001e6018723c */ /* 0x040fe60000041818 */
[C---:B------:R-:W-:Y:S01]  /*6d60*/  FMUL.FTZ R30, R0.reuse, R74 ;  /* 0x0000004a001e7220 */ /* 0x040fe20000410000 */
[----:B------:R-:W-:Y:S03]  /*6d70*/  FMUL.FTZ R31, R0, R75 ;  /* 0x0000004b001f7220 */ /* 0x000fe60000410000 */
[----:B------:R-:W5:Y:S01]  /*6d80*/  MUFU.EX2 R129, R129 ;  /* 0x0000008100817308 */ /* 0x000f620000000800 */
[----:B------:R-:W1:Y:S01]  /*6d90*/  LDSM.16.MT88.4 R72, [R138+0xa000] ;  /* 0x00a000008a48783b */ /* 0x000e620000004200 */
[----:B------:R-:W-:Y:S01]  /*6da0*/  FADD.FTZ R119, R119, R120 ;  /* 0x0000007877777221 */ /* 0x000fe20000010000 */
[----:B------:R-:W-:Y:S07]  /*6db0*/  FADD.FTZ R116, R116, R117 ;  /* 0x0000007574747221 */ /* 0x000fee0000010000 */
[----:B------:R-:W-:Y:S01]  /*6dc0*/  MUFU.EX2 R131, R131 ;  /* 0x0000008300837308 */ /* 0x000fe20000000800 */
[C---:B---3--:R-:W-:Y:S09]  /*6dd0*/  HMMA.16816.F32.BF16 R28, R96.reuse, R88, R28 ;  /* 0x00000058601c723c */ /* 0x048ff2000004181c */
[----:B------:R-:W3:Y:S01]  /*6de0*/  MUFU.EX2 R130, R130 ;  /* 0x0000008200827308 */ /* 0x000ee20000000800 */
[C---:B------:R-:W-:Y:S01]  /*6df0*/  HMMA.16816.F32.BF16 R32, R96.reuse, R90, R32 ;  /* 0x0000005a6020723c */ /* 0x040fe20000041820 */
[----:B------:R-:W-:Y:S08]  /*6e00*/  LDSM.16.MT88.4 R88, [R142+0xa800] ;  /* 0x00a800008e58783b */ /* 0x000ff00000004200 */
[----:B------:R-:W3:Y:S01]  /*6e10*/  MUFU.EX2 R132, R132 ;  /* 0x0000008400847308 */ /* 0x000ee20000000800 */
[C---:B----4-:R-:W-:Y:S09]  /*6e20*/  HMMA.16816.F32.BF16 R36, R96.reuse, R80, R36 ;  /* 0x000000506024723c */ /* 0x050ff20000041824 */
[----:B------:R-:W4:Y:S01]  /*6e30*/  MUFU.EX2 R133, R133 ;  /* 0x0000008500857308 */ /* 0x000f220000000800 */
        /* <DEDUP_REMOVED lines=8> */
[C---:B------:R-:W-:Y:S03]  /*6ec0*/  HMMA.16816.F32.BF16 R52, R96.reuse, R68, R52 ;  /* 0x000000446034723c */ /* 0x040fe60000041834 */
[----:B------:R-:W-:Y:S01]  /*6ed0*/  F2FP.BF16.F32.PACK_AB R68, R125, R124 ;  /* 0x0000007c7d44723e */ /* 0x000fe200000010ff */
[----:B------:R-:W-:Y:S01]  /*6ee0*/  FADD.FTZ R124, R124, R119 ;  /* 0x000000777c7c7221 */ /* 0x000fe20000010000 */
[----:B--2---:R-:W-:Y:S04]  /*6ef0*/  F2FP.BF16.F32.PACK_AB R69, R126, R127 ;  /* 0x0000007f7e45723e */ /* 0x004fe800000010ff */
[----:B------:R-:W-:Y:S01]  /*6f00*/  MUFU.EX2 R172, R172 ;  /* 0x000000ac00ac7308 */ /* 0x000fe20000000800 */
[----:B------:R-:W-:Y:S01]  /*6f10*/  FADD.FTZ R127, R127, R116 ;  /* 0x000000747f7f7221 */ /* 0x000fe20000010000 */
[C---:B------:R-:W-:Y:S03]  /*6f20*/  HMMA.16816.F32.BF16 R56, R96.reuse, R70, R56 ;  /* 0x000000466038723c */ /* 0x040fe60000041838 */
[----:B-----5:R-:W-:Y:S01]  /*6f30*/  F2FP.BF16.F32.PACK_AB R70, R129, R128 ;  /* 0x000000808146723e */ /* 0x020fe200000010ff */
[----:B------:R-:W-:Y:S01]  /*6f40*/  FADD.FTZ R125, R125, R124 ;  /* 0x0000007c7d7d7221 */ /* 0x000fe20000010000 */
[----:B---3--:R-:W-:Y:S03]  /*6f50*/  F2FP.BF16.F32.PACK_AB R71, R130, R131 ;  /* 0x000000838247723e */ /* 0x008fe600000010ff */
[----:B------:R-:W-:Y:S01]  /*6f60*/  MUFU.EX2 R174, R174 ;  /* 0x000000ae00ae7308 */ /* 0x000fe20000000800 */
[----:B------:R-:W-:Y:S01]  /*6f70*/  FADD.FTZ R126, R126, R127 ;  /* 0x0000007f7e7e7221 */ /* 0x000fe20000010000 */
[C---:B------:R-:W-:Y:S03]  /*6f80*/  HMMA.16816.F32.BF16 R60, R96.reuse, R76, R60 ;  /* 0x0000004c603c723c */ /* 0x040fe6000004183c */
[----:B------:R-:W-:Y:S01]  /*6f90*/  FADD.FTZ R128, R128, R125 ;  /* 0x0000007d80807221 */ /* 0x000fe20000010000 */
[----:B------:R-:W-:Y:S04]  /*6fa0*/  FADD.FTZ R131, R131, R126 ;  /* 0x0000007e83837221 */ /* 0x000fe80000010000 */
[----:B------:R-:W-:Y:S01]  /*6fb0*/  MUFU.EX2 R175, R175 ;  /* 0x000000af00af7308 */ /* 0x000fe20000000800 */
[----:B------:R-:W-:Y:S01]  /*6fc0*/  FADD.FTZ R129, R129, R128 ;  /* 0x0000008081817221 */ /* 0x000fe20000010000 */
[----:B------:R-:W-:Y:S01]  /*6fd0*/  HMMA.16816.F32.BF16 R64, R96, R78, R64 ;  /* 0x0000004e6040723c */ /* 0x000fe20000041840 */
[----:B------:R-:W2:Y:S02]  /*6fe0*/  LDSM.16.MT88.4 R76, [R136+0x8800] ;  /* 0x00880000884c783b */ /* 0x000ea40000004200 */
[----:B------:R-:W-:Y:S01]  /*6ff0*/  FADD.FTZ R131, R130, R131 ;  /* 0x0000008382837221 */ /* 0x000fe20000010000 */
[----:B------:R-:W-:Y:S04]  /*7000*/  FADD.FTZ R0, R132, R129 ;  /* 0x0000008184007221 */ /* 0x000fe80000010000 */
[----:B------:R-:W-:Y:S01]  /*7010*/  MUFU.EX2 R170, R170 ;  /* 0x000000aa00aa7308 */ /* 0x000fe20000000800 */
[----:B----4-:R-:W-:Y:S01]  /*7020*/  FADD.FTZ R0, R133, R0 ;  /* 0x0000000085007221 */ /* 0x010fe20000010000 */
[C---:B-1----:R-:W-:Y:S08]  /*7030*/  HMMA.16816.F32.BF16 R4, R68.reuse, R72, R4 ;  /* 0x000000484404723c */ /* 0x042ff00000041804 */
[----:B------:R-:W1:Y:S01]  /*7040*/  MUFU.EX2 R173, R173 ;  /* 0x000000ad00ad7308 */ /* 0x000e620000000800 */
[C---:B------:R-:W-:Y:S01]  /*7050*/  HMMA.16816.F32.BF16 R8, R68.reuse, R74, R8 ;  /* 0x0000004a4408723c */ /* 0x040fe20000041808 */
[----:B------:R-:W3:Y:S08]  /*7060*/  LDSM.16.MT88.4 R72, [R138+0xa800] ;  /* 0x00a800008a48783b */ /* 0x000ef00000004200 */
[----:B------:R-:W-:Y:S01]  /*7070*/  MUFU.EX2 R177, R177 ;  /* 0x000000b100b17308 */ /* 0x000fe20000000800 */
[C---:B------:R-:W-:Y:S09]  /*7080*/  HMMA.16816.F32.BF16 R12, R68.reuse, R80, R12 ;  /* 0x00000050440c723c */ /* 0x040ff2000004180c */
[----:B------:R-:W4:Y:S01]  /*7090*/  MUFU.EX2 R176, R176 ;  /* 0x000000b000b07308 */ /* 0x000f220000000800 */
[----:B-1----:R-:W-:Y:S01]  /*70a0*/  F2FP.BF16.F32.PACK_AB R104, R173, R170 ;  /* 0x000000aaad68723e */ /* 0x002fe200000010ff */
[C---:B------:R-:W-:Y:S01]  /*70b0*/  HMMA.16816.F32.BF16 R16, R68.reuse, R82, R16 ;  /* 0x000000524410723c */ /* 0x040fe20000041810 */
[----:B------:R-:W1:Y:S07]  /*70c0*/  LDSM.16.MT88.4 R80, [R137+0xa800] ;  /* 0x00a800008950783b */ /* 0x000e6e0000004200 */
[----:B------:R-:W5:Y:S01]  /*70d0*/  MUFU.EX2 R178, R178 ;  /* 0x000000b200b27308 */ /* 0x000f620000000800 */
[C---:B------:R-:W-:Y:S09]  /*70e0*/  HMMA.16816.F32.BF16 R20, R68.reuse, R84, R20 ;  /* 0x000000544414723c */ /* 0x040ff20000041814 */
[----:B------:R-:W3:Y:S01]  /*70f0*/  MUFU.EX2 R180, R180 ;  /* 0x000000b400b47308 */ /* 0x000ee20000000800 */
[----:B----4-:R-:W-:Y:S01]  /*7100*/  F2FP.BF16.F32.PACK_AB R105, R176, R177 ;  /* 0x000000b1b069723e */ /* 0x010fe200000010ff */
[C---:B------:R-:W-:Y:S01]  /*7110*/  HMMA.16816.F32.BF16 R24, R68.reuse, R86, R24 ;  /* 0x000000564418723c */ /* 0x040fe20000041818 */
[----:B------:R-:W-:Y:S02]  /*7120*/  LDSM.16.MT88.4 R84, [R136+0x9000] ;  /* 0x009000008854783b */ /* 0x000fe40000004200 */
[----:B-----5:R-:W-:Y:S05]  /*7130*/  F2FP.BF16.F32.PACK_AB R106, R179, R178 ;  /* 0x000000b2b36a723e */ /* 0x020fea00000010ff */
[C---:B--2---:R-:W-:Y:S03]  /*7140*/  HMMA.16816.F32.BF16 R28, R68.reuse, R76, R28 ;  /* 0x0000004c441c723c */ /* 0x044fe6000004181c */
[----:B---3--:R-:W-:Y:S05]  /*7150*/  F2FP.BF16.F32.PACK_AB R107, R181, R180 ;  /* 0x000000b4b56b723e */ /* 0x008fea00000010ff */
        /* <DEDUP_REMOVED lines=13> */
[----:B------:R-:W2:Y:S02]  /*7230*/  LDSM.16.MT88.4 R76, [R137+0x9000] ;  /* 0x00900000894c783b */ /* 0x000ea40000004200 */
[----:B------:R-:W-:Y:S02]  /*7240*/  F2FP.BF16.F32.PACK_AB R68, R133, R132 ;  /* 0x000000848544723e */ /* 0x000fe400000010ff */
[----:B------:R-:W-:Y:S01]  /*7250*/  F2FP.BF16.F32.PACK_AB R69, R135, R134 ;  /* 0x000000868745723e */ /* 0x000fe200000010ff */
[----:B------:R-:W-:Y:S01]  /*7260*/  FADD.FTZ R134, R134, R131 ;  /* 0x0000008386867221 */ /* 0x000fe20000010000 */
[----:B------:R-:W-:Y:S02]  /*7270*/  F2FP.BF16.F32.PACK_AB R70, R172, R153 ;  /* 0x00000099ac46723e */ /* 0x000fe400000010ff */
[----:B------:R-:W-:Y:S01]  /*7280*/  F2FP.BF16.F32.PACK_AB R71, R175, R174 ;  /* 0x000000aeaf47723e */ /* 0x000fe200000010ff */
[----:B------:R-:W-:Y:S04]  /*7290*/  FADD.FTZ R135, R135, R134 ;  /* 0x0000008687877221 */ /* 0x000fe80000010000 */
[----:B------:R-:W-:Y:S02]  /*72a0*/  FADD.FTZ R174, R174, R135 ;  /* 0x00000087aeae7221 */ /* 0x000fe40000010000 */
[C---:B---3--:R-:W-:Y:S03]  /*72b0*/  HMMA.16816.F32.BF16 R4, R68.reuse, R72, R4 ;  /* 0x000000484404723c */ /* 0x048fe60000041804 */
[----:B------:R-:W-:Y:S04]  /*72c0*/  FADD.FTZ R174, R175, R174 ;  /* 0x000000aeafae7221 */ /* 0x000fe80000010000 */
[----:B------:R-:W-:Y:S01]  /*72d0*/  FADD.FTZ R177, R177, R174 ;  /* 0x000000aeb1b17221 */ /* 0x000fe20000010000 */
[C---:B------:R-:W-:Y:S01]  /*72e0*/  HMMA.16816.F32.BF16 R8, R68.reuse, R74, R8 ;  /* 0x0000004a4408723c */ /* 0x040fe20000041808 */
[----:B------:R-:W3:Y:S02]  /*72f0*/  LDSM.16.MT88.4 R72, [R138+0xb000] ;  /* 0x00b000008a48783b */ /* 0x000ee40000004200 */
[----:B------:R-:W-:Y:S04]  /*7300*/  FADD.FTZ R177, R176, R177 ;  /* 0x000000b1b0b17221 */ /* 0x000fe80000010000 */
[----:B------:R-:W-:Y:S01]  /*7310*/  FADD.FTZ R180, R180, R177 ;  /* 0x000000b1b4b47221 */ /* 0x000fe20000010000 */
[C---:B-1----:R-:W-:Y:S03]  /*7320*/  HMMA.16816.F32.BF16 R12, R68.reuse, R80, R12 ;  /* 0x00000050440c723c */ /* 0x042fe6000004180c */
[----:B------:R-:W-:Y:S05]  /*7330*/  FADD.FTZ R169, R181, R180 ;  /* 0x000000b4b5a97221 */ /* 0x000fea0000010000 */
[C---:B------:R-:W-:Y:S01]  /*7340*/  HMMA.16816.F32.BF16 R16, R68.reuse, R82, R16 ;  /* 0x000000524410723c */ /* 0x040fe20000041810 */
[----:B------:R-:W-:Y:S07]  /*7350*/  LDSM.16.MT88.4 R80, [R136+0xb000] ;  /* 0x00b000008850783b */ /* 0x000fee0000004200 */
[C---:B--2---:R-:W-:Y:S08]  /*7360*/  HMMA.16816.F32.BF16 R20, R68.reuse, R76, R20 ;  /* 0x0000004c4414723c */ /* 0x044ff00000041814 */
[C---:B------:R-:W-:Y:S01]  /*7370*/  HMMA.16816.F32.BF16 R24, R68.reuse, R78, R24 ;  /* 0x0000004e4418723c */ /* 0x040fe20000041818 */
[----:B------:R-:W1:Y:S07]  /*7380*/  LDSM.16.MT88.4 R76, [R137+0xb000] ;  /* 0x00b00000894c783b */ /* 0x000e6e0000004200 */
[C---:B------:R-:W-:Y:S08]  /*7390*/  HMMA.16816.F32.BF16 R28, R68.reuse, R84, R28 ;  /* 0x00000054441c723c */ /* 0x040ff0000004181c */
[C---:B------:R-:W-:Y:S01]  /*73a0*/  HMMA.16816.F32.BF16 R32, R68.reuse, R86, R32 ;  /* 0x000000564420723c */ /* 0x040fe20000041820 */
[----:B------:R-:W2:Y:S07]  /*73b0*/  LDSM.16.MT88.4 R84, [R138+0x9800] ;  /* 0x009800008a54783b */ /* 0x000eae0000004200 */
[C---:B------:R-:W-:Y:S08]  /*73c0*/  HMMA.16816.F32.BF16 R36, R68.reuse, R88, R36 ;  /* 0x000000584424723c */ /* 0x040ff00000041824 */
[C---:B------:R-:W-:Y:S08]  /*73d0*/  HMMA.16816.F32.BF16 R40, R68.reuse, R90, R40 ;  /* 0x0000005a4428723c */ /* 0x040ff00000041828 */
[C---:B---3--:R-:W-:Y:S08]  /*73e0*/  HMMA.16816.F32.BF16 R44, R68.reuse, R72, R44 ;  /* 0x00000048442c723c */ /* 0x048ff0000004182c */
[C---:B------:R-:W-:Y:S08]  /*73f0*/  HMMA.16816.F32.BF16 R48, R68.reuse, R74, R48 ;  /* 0x0000004a4430723c */ /* 0x040ff00000041830 */
[C---:B-1----:R-:W-:Y:S08]  /*7400*/  HMMA.16816.F32.BF16 R52, R68.reuse, R76, R52 ;  /* 0x0000004c4434723c */ /* 0x042ff00000041834 */
[C---:B------:R-:W-:Y:S01]  /*7410*/  HMMA.16816.F32.BF16 R56, R68.reuse, R78, R56 ;  /* 0x0000004e4438723c */ /* 0x040fe20000041838 */
[----:B------:R-:W1:Y:S07]  /*7420*/  LDSM.16.MT88.4 R76, [R137+0x9800] ;  /* 0x00980000894c783b */ /* 0x000e6e0000004200 */
[C---:B------:R-:W-:Y:S08]  /*7430*/  HMMA.16816.F32.BF16 R60, R68.reuse, R80, R60 ;  /* 0x00000050443c723c */ /* 0x040ff0000004183c */
[----:B------:R-:W-:Y:S08]  /*7440*/  HMMA.16816.F32.BF16 R64, R68, R82, R64 ;  /* 0x000000524440723c */ /* 0x000ff00000041840 */
[C---:B------:R-:W-:Y:S01]  /*7450*/  HMMA.16816.F32.BF16 R96, R104.reuse, R92, R4 ;  /* 0x0000005c6860723c */ /* 0x040fe20000041804 */
[----:B------:R-:W3:Y:S07]  /*7460*/  LDSM.16.MT88.4 R4, [R138+0xb800] ;  /* 0x00b800008a04783b */ /* 0x000eee0000004200 */
[C---:B------:R-:W-:Y:S01]  /*7470*/  HMMA.16816.F32.BF16 R92, R104.reuse, R94, R8 ;  /* 0x0000005e685c723c */ /* 0x040fe20000041808 */
[----:B------:R-:W4:Y:S07]  /*7480*/  LDSM.16.MT88.4 R8, [R137+0xb800] ;  /* 0x00b800008908783b */ /* 0x000f2e0000004200 */
[C---:B--2---:R-:W-:Y:S01]  /*7490*/  HMMA.16816.F32.BF16 R88, R104.reuse, R84, R12 ;  /* 0x000000546858723c */ /* 0x044fe2000004180c */
[----:B------:R-:W2:Y:S07]  /*74a0*/  LDSM.16.MT88.4 R12, [R136+0xb800] ;  /* 0x00b80000880c783b */ /* 0x000eae0000004200 */
[C---:B------:R-:W-:Y:S08]  /*74b0*/  HMMA.16816.F32.BF16 R84, R104.reuse, R86, R16 ;  /* 0x000000566854723c */ /* 0x040ff00000041810 */
[C---:B-1----:R-:W-:Y:S08]  /*74c0*/  HMMA.16816.F32.BF16 R80, R104.reuse, R76, R20 ;  /* 0x0000004c6850723c */ /* 0x042ff00000041814 */
[C---:B------:R-:W-:Y:S08]  /*74d0*/  HMMA.16816.F32.BF16 R76, R104.reuse, R78, R24 ;  /* 0x0000004e684c723c */ /* 0x040ff00000041818 */
[C---:B------:R-:W-:Y:S03]  /*74e0*/  HMMA.16816.F32.BF16 R72, R104.reuse, R108, R28 ;  /* 0x0000006c6848723c */ /* 0x040fe6000004181c */
[----:B------:R-:W-:Y:S05]  /*74f0*/  MOV R109, R102 ;  /* 0x00000066006d7202 */ /* 0x000fea0000000f00 */
[C---:B------:R-:W-:Y:S08]  /*7500*/  HMMA.16816.F32.BF16 R68, R104.reuse, R110, R32 ;  /* 0x0000006e6844723c */ /* 0x040ff00000041820 */
[C---:B------:R-:W-:Y:S08]  /*7510*/  HMMA.16816.F32.BF16 R36, R104.reuse, R112, R36 ;  /* 0x000000706824723c */ /* 0x040ff00000041824 */
[C---:B------:R-:W-:Y:S08]  /*7520*/  HMMA.16816.F32.BF16 R40, R104.reuse, R114, R40 ;  /* 0x000000726828723c */ /* 0x040ff00000041828 */
[C---:B---3--:R-:W-:Y:S03]  /*7530*/  HMMA.16816.F32.BF16 R44, R104.reuse, R4, R44 ;  /* 0x00000004682c723c */ /* 0x048fe6000004182c */
[----:B------:R-:W-:Y:S01]  /*7540*/  FADD.FTZ R5, R153, R0 ;  /* 0x0000000099057221 */ /* 0x000fe20000010000 */
[----:B------:R-:W-:Y:S03]  /*7550*/  MOV R0, R101 ;  /* 0x0000006500007202 */ /* 0x000fe60000000f00 */
[----:B------:R-:W-:Y:S01]  /*7560*/  FADD.FTZ R5, R172, R5 ;  /* 0x00000005ac057221 */ /* 0x000fe20000010000 */
[C---:B------:R-:W-:Y:S03]  /*7570*/  HMMA.16816.F32.BF16 R48, R104.reuse, R6, R48 ;  /* 0x000000066830723c */ /* 0x040fe60000041830 */
[----:B------:R-:W-:Y:S04]  /*7580*/  FADD.FTZ R170, R170, R5 ;  /* 0x00000005aaaa7221 */ /* 0x000fe80000010000 */
[----:B------:R-:W-:Y:S01]  /*7590*/  FADD.FTZ R173, R173, R170 ;  /* 0x000000aaadad7221 */ /* 0x000fe20000010000 */
[C---:B----4-:R-:W-:Y:S03]  /*75a0*/  HMMA.16816.F32.BF16 R52, R104.reuse, R8, R52 ;  /* 0x000000086834723c */ /* 0x050fe60000041834 */
[----:B------:R-:W-:Y:S04]  /*75b0*/  FADD.FTZ R178, R178, R173 ;  /* 0x000000adb2b27221 */ /* 0x000fe80000010000 */
[----:B------:R-:W-:Y:S01]  /*75c0*/  FADD.FTZ R171, R179, R178 ;  /* 0x000000b2b3ab7221 */ /* 0x000fe20000010000 */
[C---:B------:R-:W-:Y:S08]  /*75d0*/  HMMA.16816.F32.BF16 R56, R104.reuse, R10, R56 ;  /* 0x0000000a6838723c */ /* 0x040ff00000041838 */
[C---:B--2---:R-:W-:Y:S08]  /*75e0*/  HMMA.16816.F32.BF16 R60, R104.reuse, R12, R60 ;  /* 0x0000000c683c723c */ /* 0x044ff0000004183c */
[----:B------:R-:W-:Y:S01]  /*75f0*/  HMMA.16816.F32.BF16 R64, R104, R14, R64 ;  /* 0x0000000e6840723c */ /* 0x000fe20000041840 */
[----:B------:R-:W-:Y:S08]  /*7600*/  @!UPT UIADD3 URZ, UPT, UPT, URZ, URZ, URZ ;  /* 0x000000fffffff290 */ /* 0x000ff0000fffe0ff */
[----:B------:R-:W-:Y:S11]  /*7610*/  @P1 BRA `(.L_x_8729) ;  /* 0xffffffd400541947 */ /* 0x000ff6000383ffff */
.L_x_8722:
        /* <DEDUP_REMOVED lines=11> */
.L_x_8744:
[----:B------:R-:W2:Y:S01]  /*76d0*/  MUFU.RCP R0, R7 ;  /* 0x0000000700007308 */ /* 0x000ea20000001000 */
[----:B------:R-:W-:Y:S01]  /*76e0*/  FSETP.NE.FTZ.AND P1, PT, R7, RZ, PT ;  /* 0x000000ff0700720b */ /* 0x000fe20003f35000 */
[----:B----4-:R-:W-:Y:S01]  /*76f0*/  FADD.FTZ R10, R9, R10 ;  /* 0x0000000a090a7221 */ /* 0x010fe20000010000 */
[----:B------:R-:W4:Y:S01]  /*7700*/  S2UR UR6, SR_CgaCtaId ;  /* 0x00000000000679c3 */ /* 0x000f220000008800 */
[----:B------:R-:W-:-:S03]  /*7710*/  UMOV UR7, 0x400 ;  /* 0x0000040000077882 */ /* 0x000fc60000000000 */
[----:B------:R-:W-:Y:S01]  /*7720*/  FSETP.NE.FTZ.AND P0, PT, R10, RZ, PT ;  /* 0x000000ff0a00720b */ /* 0x000fe20003f15000 */
[----:B------:R-:W1:Y:S01]  /*7730*/  MUFU.RCP R4, R10 ;  /* 0x0000000a00047308 */ /* 0x000e620000001000 */
[----:B--2---:R-:W-:-:S05]  /*7740*/  FSEL R0, R0, 1, P1 ;  /* 0x3f80000000007808 */ /* 0x004fca0000800000 */
        /* <DEDUP_REMOVED lines=32> */
[----:B-1----:R-:W-:Y:S01]  /*7950*/  FSEL R4, R4, 1, P0 ;  /* 0x3f80000004047808 */ /* 0x002fe20000000000 */
[----:B------:R-:W1:Y:S01]  /*7960*/  S2R R0, SR_TID.X ;  /* 0x0000000000007919 */ /* 0x000e620000002100 */
[----:B----4-:R-:W-:Y:S01]  /*7970*/  ULEA UR6, UR6, UR7, 0x18 ;  /* 0x0000000706067291 */ /* 0x010fe2000f8ec0ff */
        /* <DEDUP_REMOVED lines=29> */
[----:B-1----:R-:W-:Y:S01]  /*7b50*/  SHF.L.U32 R8, R0, 0x1, RZ ;  /* 0x0000000100087819 */ /* 0x002fe200000006ff */
[----:B------:R-:W-:Y:S01]  /*7b60*/  FMUL.FTZ R62, R4, R62 ;  /* 0x0000003e043e7220 */ /* 0x000fe20000410000 */
[----:B---3--:R-:W-:Y:S01]  /*7b70*/  SHF.L.U32 R9, R0, 0x4, RZ ;  /* 0x0000000400097819 */ /* 0x008fe200000006ff */
[C---:B------:R-:W-:Y:S01]  /*7b80*/  FMUL.FTZ R63, R4.reuse, R63 ;  /* 0x0000003f043f7220 */ /* 0x040fe20000410000 */
[C---:B------:R-:W-:Y:S01]  /*7b90*/  FMUL.FTZ R66, R4.reuse, R66 ;  /* 0x0000004204427220 */ /* 0x040fe20000410000 */
[----:B------:R-:W-:Y:S01]  /*7ba0*/  FMUL.FTZ R67, R4, R67 ;  /* 0x0000004304437220 */ /* 0x000fe20000410000 */
[----:B------:R-:W-:-:S02]  /*7bb0*/  SHF.L.U32 R4, R0, 0x5, RZ ;  /* 0x0000000500047819 */ /* 0x000fc400000006ff */
[----:B------:R-:W-:Y:S02]  /*7bc0*/  LOP3.LUT R5, R8, 0x6, RZ, 0xc0, !PT ;  /* 0x0000000608057812 */ /* 0x000fe400078ec0ff */
[----:B------:R-:W-:Y:S02]  /*7bd0*/  LOP3.LUT R9, R9, 0x1c0, RZ, 0xc0, !PT ;  /* 0x000001c009097812 */ /* 0x000fe400078ec0ff */
[C---:B------:R-:W-:Y:S02]  /*7be0*/  LOP3.LUT P2, RZ, R0.reuse, 0x4, RZ, 0xc0, !PT ;  /* 0x0000000400ff7812 */ /* 0x040fe4000784c0ff */
[----:B------:R-:W-:Y:S02]  /*7bf0*/  LOP3.LUT R4, R5, 0x7c00, R4, 0xf8, !PT ;  /* 0x00007c0005047812 */ /* 0x000fe400078ef804 */
[----:B------:R-:W-:Y:S02]  /*7c00*/  LOP3.LUT R9, R9, 0x38, R8, 0xf8, !PT ;  /* 0x0000003809097812 */ /* 0x000fe400078ef808 */
[----:B------:R-:W-:-:S02]  /*7c10*/  R2P PR, R0, 0x18 ;  /* 0x0000001800007804 */ /* 0x000fc40000000000 */
[----:B------:R-:W-:Y:S02]  /*7c20*/  LOP3.LUT R9, R4, R9, RZ, 0xfc, !PT ;  /* 0x0000000904097212 */ /* 0x000fe400078efcff */
[----:B------:R-:W-:Y:S02]  /*7c30*/  MOV R4, 0x20 ;  /* 0x0000002000047802 */ /* 0x000fe40000000f00 */
[----:B------:R-:W-:Y:S02]  /*7c40*/  MOV R5, 0x10 ;  /* 0x0000001000057802 */ /* 0x000fe40000000f00 */
[----:B------:R-:W-:Y:S02]  /*7c50*/  LEA R9, R9, UR6, 0x1 ;  /* 0x0000000609097c11 */ /* 0x000fe4000f8e08ff */
[----:B------:R-:W-:Y:S02]  /*7c60*/  SEL R4, R4, 0xffffffe0, !P3 ;  /* 0xffffffe004047807 */ /* 0x000fe40005800000 */
[----:B------:R-:W-:Y:S01]  /*7c70*/  SEL R5, R5, 0xfffffff0, !P2 ;  /* 0xfffffff005057807 */ /* 0x000fe20005000000 */
[C---:B------:R-:W-:Y:S01]  /*7c80*/  VIADD R15, R9.reuse, 0x40 ;  /* 0x00000040090f7836 */ /* 0x040fe20000000000 */
[----:B------:R-:W-:Y:S01]  /*7c90*/  IADD3 R13, PT, PT, R4, R9, RZ ;  /* 0x00000009040d7210 */ /* 0x000fe20007ffe0ff */
[----:B------:R-:W-:Y:S01]  /*7ca0*/  STS [R9], R96 ;  /* 0x0000006009007388 */ /* 0x000fe20000000800 */
[----:B------:R-:W-:-:S02]  /*7cb0*/  @P4 IADD3 R15, PT, PT, R9, -0x40, RZ ;  /* 0xffffffc0090f4810 */ /* 0x000fc40007ffe0ff */
[----:B------:R-:W-:Y:S02]  /*7cc0*/  F2FP.BF16.F32.PACK_AB R98, R99, R98 ;  /* 0x000000626362723e */ /* 0x000fe400000010ff */
        /* <DEDUP_REMOVED lines=68> */
[----:B-1----:R-:W4:Y:S04]  /*8110*/  LD.E.64 R48, desc[UR4][R2.64+0x88] ;  /* 0x0000880402307980 */ /* 0x002f28000c101b00 */
[----:B--2---:R-:W2:Y:S04]  /*8120*/  LD.E.64 R14, desc[UR4][R2.64+0x90] ;  /* 0x00009004020e7980 */ /* 0x004ea8000c101b00 */
[----:B------:R1:W5:Y:S04]  /*8130*/  LD.E.64 R44, desc[UR4][R2.64+0xa0] ;  /* 0x0000a004022c7980 */ /* 0x000368000c101b00 */
[----:B------:R-:W2:Y:S04]  /*8140*/  @!P3 LD.E.64 R50, desc[UR4][R2.64+0x80] ;  /* 0x000080040232b980 */ /* 0x000ea8000c101b00 */
[----:B------:R1:W5:Y:S01]  /*8150*/  LD.E.64 R46, desc[UR4][R2.64+0x70] ;  /* 0x00007004022e7980 */ /* 0x000362000c101b00 */
[----:B---3--:R-:W3:Y:S01]  /*8160*/  S2R R5, SR_TID.X ;  /* 0x0000000000057919 */ /* 0x008ee20000002100 */
[----:B----4-:R-:W-:-:S13]  /*8170*/  ISETP.NE.AND P6, PT, R4, RZ, PT ;  /* 0x000000ff0400720c */ /* 0x010fda0003fc5270 */
[----:B------:R-:W4:Y:S04]  /*8180*/  @!P6 LD.E R8, desc[UR4][R2.64+0x60] ;  /* 0x000060040208e980 */ /* 0x000f28000c101900 */
[----:B------:R-:W4:Y:S01]  /*8190*/  @!P6 LD.E R39, desc[UR4][R2.64+0xb4] ;  /* 0x0000b4040227e980 */ /* 0x000f22000c101900 */
[----:B---3--:R-:W-:Y:S01]  /*81a0*/  SHF.L.U32 R11, R5, 0x3, RZ ;  /* 0x00000003050b7819 */ /* 0x008fe200000006ff */
[----:B------:R3:W1:Y:S01]  /*81b0*/  @P1 MUFU.LG2 R13, R7 ;  /* 0x00000007000d1308 */ /* 0x0006620000000c00 */
[----:B------:R-:W-:Y:S01]  /*81c0*/  MOV R19, RZ ;  /* 0x000000ff00137202 */ /* 0x000fe20000000f00 */
[----:B------:R-:W-:Y:S01]  /*81d0*/  @P3 IMAD.WIDE.U32 R16, R48, R162, RZ ;  /* 0x000000a230103225 */ /* 0x000fe200078e00ff */
[----:B------:R-:W-:-:S03]  /*81e0*/  LOP3.LUT R18, R11, 0x38, RZ, 0xc0, !PT ;  /* 0x000000380b127812 */ /* 0x000fc600078ec0ff */
[-C--:B--2---:R-:W-:Y:S02]  /*81f0*/  @!P3 IMAD R9, R51, R158.reuse, RZ ;  /* 0x0000009e3309b224 */ /* 0x084fe400078e02ff */
[----:B------:R-:W-:Y:S01]  /*8200*/  @!P3 IMAD.WIDE.U32 R50, R50, R158, RZ ;  /* 0x0000009e3232b225 */ /* 0x000fe200078e00ff */
[----:B------:R-:W2:Y:S01]  /*8210*/  @P0 MUFU.LG2 R10, R10 ;  /* 0x0000000a000a0308 */ /* 0x000ea20000000c00 */
[----:B------:R-:W-:Y:S02]  /*8220*/  @P3 MOV R50, R16 ;  /* 0x0000001000323202 */ /* 0x000fe40000000f00 */
[----:B------:R-:W-:Y:S02]  /*8230*/  @P3 IMAD R12, R49, R162, RZ ;  /* 0x000000a2310c3224 */ /* 0x000fe400078e02ff */
[----:B------:R-:W-:Y:S01]  /*8240*/  IMAD.WIDE.U32 R18, R160, R48, R18 ;  /* 0x00000030a0127225 */ /* 0x000fe200078e0012 */
[----:B------:R-:W-:-:S03]  /*8250*/  @!P3 IADD3 R9, PT, PT, R51, R9, RZ ;  /* 0x000000093309b210 */ /* 0x000fc60007ffe0ff */
[----:B---3--:R-:W-:Y:S02]  /*8260*/  IMAD R7, R49, R160, RZ ;  /* 0x000000a031077224 */ /* 0x008fe400078e02ff */
[-C--:B------:R-:W-:Y:S02]  /*8270*/  IMAD R11, R15, R157.reuse, RZ ;  /* 0x0000009d0f0b7224 */ /* 0x080fe400078e02ff */
[----:B------:R-:W-:Y:S01]  /*8280*/  IMAD.WIDE.U32 R20, R14, R157, RZ ;  /* 0x0000009d0e147225 */ /* 0x000fe200078e00ff */
[----:B------:R-:W-:Y:S02]  /*8290*/  @P3 IADD3 R9, PT, PT, R17, R12, RZ ;  /* 0x0000000c11093210 */ /* 0x000fe40007ffe0ff */
[----:B------:R-:W-:Y:S02]  /*82a0*/  IADD3 R12, PT, PT, R19, R7, RZ ;  /* 0x00000007130c7210 */ /* 0x000fe40007ffe0ff */
[----:B------:R-:W-:Y:S02]  /*82b0*/  IADD3 R11, PT, PT, R21, R11, RZ ;  /* 0x0000000b150b7210 */ /* 0x000fe40007ffe0ff */
[----:B------:R-:W-:Y:S01]  /*82c0*/  IADD3 R50, P5, P4, R20, R18, R50 ;  /* 0x0000001214327210 */ /* 0x000fe20007cbe032 */
[----:B-1----:R-:W-:Y:S01]  /*82d0*/  @P1 FMUL.FTZ R13, R13, 0.69314718246459960938 ;  /* 0x3f3172180d0d1820 */ /* 0x002fe20000410000 */
[----:B------:R-:W-:-:S02]  /*82e0*/  SHF.R.U32.HI R5, RZ, 0x3, R5 ;  /* 0x00000003ff057819 */ /* 0x000fc40000011605 */
[----:B------:R-:W-:Y:S02]  /*82f0*/  IADD3.X R51, PT, PT, R11, R12, R9, P5, P4 ;  /* 0x0000000c0b337210 */ /* 0x000fe40002fe8409 */
[--C-:B------:R-:W-:Y:S01]  /*8300*/  SHF.R.U32.HI R9, RZ, 0x1, R0.reuse ;  /* 0x00000001ff097819 */ /* 0x100fe20000011600 */
[----:B------:R-:W-:Y:S01]  /*8310*/  IMAD.MOV.U32 R4, RZ, RZ, 0x7f800000 ;  /* 0x7f800000ff047424 */ /* 0x000fe200078e00ff */
[C---:B------:R-:W-:Y:S01]  /*8320*/  IADD3 R7, PT, PT, R5.reuse, 0x30, RZ ;  /* 0x0000003005077810 */ /* 0x040fe20007ffe0ff */
[----:B-----5:R-:W-:Y:S01]  /*8330*/  @P1 FFMA.FTZ R4, R6, R102, R13 ;  /* 0x0000006606041223 */ /* 0x020fe2000001000d */
[----:B------:R-:W-:Y:S01]  /*8340*/  LOP3.LUT P5, RZ, R0, 0x3, RZ, 0xc0, !PT ;  /* 0x0000000300ff7812 */ /* 0x000fe200078ac0ff */
[----:B------:R-:W-:Y:S01]  /*8350*/  VIADD R15, R5, 0x10 ;  /* 0x00000010050f7836 */ /* 0x000fe20000000000 */
[----:B------:R-:W-:Y:S02]  /*8360*/  SHF.R.U32.HI R37, RZ, 0x2, R0 ;  /* 0x00000002ff257819 */ /* 0x000fe40000011600 */
[----:B------:R-:W-:Y:S01]  /*8370*/  LOP3.LUT R0, R9, 0x30, RZ, 0xc0, !PT ;  /* 0x0000003009007812 */ /* 0x000fe200078ec0ff */
[----:B--2---:R-:W-:Y:S01]  /*8380*/  @P0 FMUL.FTZ R9, R10, 0.69314718246459960938 ;  /* 0x3f3172180a090820 */ /* 0x004fe20000410000 */
[----:B------:R-:W-:-:S02]  /*8390*/  IADD3 R13, PT, PT, R5, 0x20, RZ ;  /* 0x00000020050d7810 */ /* 0x000fc40007ffe0ff */
[-C--:B------:R-:W-:Y:S02]  /*83a0*/  ISETP.GE.AND P4, PT, R7, R150.reuse, PT ;  /* 0x000000960700720c */ /* 0x080fe40003f86270 */
[----:B------:R-:W-:Y:S01]  /*83b0*/  MOV R7, 0x7f800000 ;  /* 0x7f80000000077802 */ /* 0x000fe20000000f00 */
[----:B------:R-:W-:Y:S01]  /*83c0*/  @P0 FFMA.FTZ R7, R6, R101, R9 ;  /* 0x0000006506070223 */ /* 0x000fe20000010009 */
[-C--:B------:R-:W-:Y:S02]  /*83d0*/  ISETP.GE.AND P2, PT, R15, R150.reuse, PT ;  /* 0x000000960f00720c */ /* 0x080fe40003f46270 */
        /* <DEDUP_REMOVED lines=10> */
.L_x_8731:
        /* <DEDUP_REMOVED lines=23> */
.L_x_8733:
[----:B------:R-:W-:Y:S05]  /*85f0*/  BSYNC.RECONVERGENT B0 ;  /* 0x0000000000007941 */ /* 0x000fea0003800200 */
.L_x_8732:
        /* <DEDUP_REMOVED lines=9> */
.L_x_8735:
[----:B------:R-:W-:Y:S05]  /*8690*/  BSYNC.RECONVERGENT B0 ;  /* 0x0000000000007941 */ /* 0x000fea0003800200 */
.L_x_8734:
        /* <DEDUP_REMOVED lines=14> */
.L_x_8737:
[----:B------:R-:W-:Y:S05]  /*8780*/  BSYNC.RECONVERGENT B0 ;  /* 0x0000000000007941 */ /* 0x000fea0003800200 */
.L_x_8736:
        /* <DEDUP_REMOVED lines=14> */
.L_x_8739:
[----:B------:R-:W-:Y:S05]  /*8870*/  BSYNC.RECONVERGENT B0 ;  /* 0x0000000000007941 */ /* 0x000fea0003800200 */
.L_x_8738:
[----:B------:R-:W-:-:S04]  /*8880*/  MOV R157, 0x0 ;  /* 0x00000000009d7802 */ /* 0x000fc80000000f00 */
[----:B-1234-:R-:W-:Y:S05]  /*8890*/  @P4 RET.REL.NODEC R156 `(_ZN5flash24flash_fwd_splitkv_kernelI23Flash_fwd_kernel_traitsILi128ELi64ELi64ELi4ELb0ELb0EN7cutlass10bfloat16_tE19Flash_kernel_traitsILi128ELi64ELi64ELi4ES3_EELb0ELb0ELb0ELb0ELb1ELb1ELb0ELb0EEEvNS_16Flash_fwd_paramsE) ;  /* 0xffffff749cd84950 */ /* 0x01efea0003c3ffff */
        /* <DEDUP_REMOVED lines=13> */
[----:B-1----:R-:W-:Y:S05]  /*8970*/  RET.REL.NODEC R156 `(_ZN5flash24flash_fwd_splitkv_kernelI23Flash_fwd_kernel_traitsILi128ELi64ELi64ELi4ELb0ELb0EN7cutlass10bfloat16_tE19Flash_kernel_traitsILi128ELi64ELi64ELi4ES3_EELb0ELb0ELb0ELb0ELb1ELb1ELb0ELb0EEEvNS_16Flash_fwd_paramsE) ;  /* 0xffffff749ca07950 */ /* 0x002fea0003c3ffff */
.L_x_8730:
[----:B------:R-:W-:Y:S01]  /*8980*/  MOV R5, 0x2 ;  /* 0x0000000200057802 */ /* 0x000fe20000000f00 */
[----:B------:R-:W-:Y:S01]  /*8990*/  IMAD.MOV.U32 R0, RZ, RZ, 0x1f ;  /* 0x0000001fff007424 */ /* 0x000fe200078e00ff */
[----:B------:R-:W-:-:S07]  /*89a0*/  MOV R4, 0xffffffff ;  /* 0xffffffff00047802 */ /* 0x000fce0000000f00 */
[----:B-1---5:R-:W-:Y:S05]  /*89b0*/  WARPSYNC.COLLECTIVE R4, `(.L_x_8740) ;  /* 0x0000000004087348 */ /* 0x022fea0003c00000 */
[----:B------:R2:W3:Y:S02]  /*89c0*/  SHFL.BFLY P0, R10, R171, R5, R0 ;  /* 0x0c000005ab0a7389 */ /* 0x0004e40000000000 */
[----:B-123-5:R-:W-:Y:S05]  /*89d0*/  ENDCOLLECTIVE ;  /* 0x000000000000791b */ /* 0x02efea0003800000 */
.L_x_8740:
[----:B------:R-:W-:Y:S02]  /*89e0*/  IMAD.MOV.U32 R8, RZ, RZ, R10 ;  /* 0x000000ffff087224 */ /* 0x000fe400078e000a */
[----:B------:R-:W-:Y:S02]  /*89f0*/  IMAD.MOV.U32 R5, RZ, RZ, 0x1 ;  /* 0x00000001ff057424 */ /* 0x000fe400078e00ff */
[----:B------:R-:W-:-:S05]  /*8a00*/  FADD.FTZ R8, R8, R171 ;  /* 0x000000ab08087221 */ /* 0x000fca0000010000 */
[----:B------:R-:W-:-:S07]  /*8a10*/  MOV R171, R8 ;  /* 0x0000000800ab7202 */ /* 0x000fce0000000f00 */
[----:B------:R-:W-:Y:S05]  /*8a20*/  WARPSYNC.COLLECTIVE R4, `(.L_x_8741) ;  /* 0x0000000004087348 */ /* 0x000fea0003c00000 */
[----:B------:R1:W2:Y:S02]  /*8a30*/  SHFL.BFLY P0, R10, R171, R5, R0 ;  /* 0x0c000005ab0a7389 */ /* 0x0002a40000000000 */
[----:B-12---:R-:W-:Y:S05]  /*8a40*/  ENDCOLLECTIVE ;  /* 0x000000000000791b */ /* 0x006fea0003800000 */
.L_x_8741:
[----:B------:R-:W-:Y:S01]  /*8a50*/  MOV R171, R169 ;  /* 0x000000a900ab7202 */ /* 0x000fe20000000f00 */
[----:B------:R-:W-:Y:S01]  /*8a60*/  IMAD.MOV.U32 R5, RZ, RZ, 0x2 ;  /* 0x00000002ff057424 */ /* 0x000fe200078e00ff */
[----:B------:R-:W-:-:S07]  /*8a70*/  MOV R7, R10 ;  /* 0x0000000a00077202 */ /* 0x000fce0000000f00 */
[----:B------:R-:W-:Y:S05]  /*8a80*/  WARPSYNC.COLLECTIVE R4, `(.L_x_8742) ;  /* 0x0000000004087348 */ /* 0x000fea0003c00000 */
[----:B------:R1:W2:Y:S02]  /*8a90*/  SHFL.BFLY P0, R10, R171, R5, R0 ;  /* 0x0c000005ab0a7389 */ /* 0x0002a40000000000 */
[----:B-12---:R-:W-:Y:S05]  /*8aa0*/  ENDCOLLECTIVE ;  /* 0x000000000000791b */ /* 0x006fea0003800000 */
.L_x_8742:
[----:B------:R-:W-:Y:S01]  /*8ab0*/  FADD.FTZ R7, R8, R7 ;  /* 0x0000000708077221 */ /* 0x000fe20000010000 */
[----:B------:R-:W-:Y:S01]  /*8ac0*/  FADD.FTZ R9, R10, R169 ;  /* 0x000000a90a097221 */ /* 0x000fe20000010000 */
[----:B------:R-:W-:-:S04]  /*8ad0*/  MOV R5, 0x1 ;  /* 0x0000000100057802 */ /* 0x000fc80000000f00 */
[----:B------:R-:W-:-:S07]  /*8ae0*/  MOV R171, R9 ;  /* 0x0000000900ab7202 */ /* 0x000fce0000000f00 */
[----:B------:R-:W-:Y:S05]  /*8af0*/  WARPSYNC.COLLECTIVE R4, `(.L_x_8743) ;  /* 0x0000000004087348 */ /* 0x000fea0003c00000 */
[----:B------:R1:W2:Y:S02]  /*8b00*/  SHFL.BFLY P0, R10, R171, R5, R0 ;  /* 0x0c000005ab0a7389 */ /* 0x0002a40000000000 */
[----:B-12---:R-:W-:Y:S05]  /*8b10*/  ENDCOLLECTIVE ;  /* 0x000000000000791b */ /* 0x006fea0003800000 */
.L_x_8743:
[----:B------:R-:W-:Y:S05]  /*8b20*/  BRA `(.L_x_8744) ;  /* 0xffffffe800e87947 */ /* 0x000fea000383ffff */
.L_x_8745:
        /* <DEDUP_REMOVED lines=13> */
.L_x_14929:


//--------------------- .text._ZN5flash24flash_fwd_splitkv_kernelI23Flash_fwd_kernel_traitsILi128ELi64ELi64ELi4ELb0ELb0EN7cutlass10bfloat16_tE19Flash_kernel_traitsILi128ELi64ELi64ELi4ES3_EELb0ELb0ELb0ELb0ELb1ELb0ELb1ELb0EEEvNS_16Flash_fwd_paramsE --------------------------
	.section	.text._ZN5flash24flash_fwd_splitkv_kernelI23Flash_fwd_kernel_traitsILi128ELi64ELi64ELi4ELb0ELb0EN7cutlass10bfloat16_tE19Flash_kernel_traitsILi128ELi64ELi64ELi4ES3_EELb0ELb0ELb0ELb0ELb1ELb0ELb1ELb0EEEvNS_16Flash_fwd_paramsE,"ax",@progbits
	.align	128
        .global         _ZN5flash24flash_fwd_splitkv_kernelI23Flash_fwd_kernel_traitsILi128ELi64ELi64ELi4ELb0ELb0EN7cutlass10bfloat16_tE19Flash_kernel_traitsILi128ELi64ELi64ELi4ES3_EELb0ELb0ELb0ELb0ELb1ELb0ELb1ELb0EEEvNS_16Flash_fwd_paramsE
        .type           _ZN5flash24flash_fwd_splitkv_kernelI23Flash_fwd_kernel_traitsILi128ELi64ELi64ELi4ELb0ELb0EN7cutlass10bfloat16_tE19Flash_kernel_traitsILi128ELi64ELi64ELi4ES3_EELb0ELb0ELb0ELb0ELb1ELb0ELb1ELb0EEEvNS_16Flash_fwd_paramsE,@function
        .size           _ZN5flash24flash_fwd_splitkv_kernelI23Flash_fwd_kernel_traitsILi128ELi64ELi64ELi4ELb0ELb0EN7cutlass10bfloat16_tE19Flash_kernel_traitsILi128ELi64ELi64ELi4ES3_EELb0ELb0ELb0ELb0ELb1ELb0ELb1ELb0EEEvNS_16Flash_fwd_paramsE,(.L_x_14930 - _ZN5flash24flash_fwd_splitkv_kernelI23Flash_fwd_kernel_traitsILi128ELi64ELi64ELi4ELb0ELb0EN7cutlass10bfloat16_tE19Flash_kernel_traitsILi128ELi64ELi64ELi4ES3_EELb0ELb0ELb0ELb0ELb1ELb0ELb1ELb0EEEvNS_16Flash_fwd_paramsE)
        .other          _ZN5flash24flash_fwd_splitkv_kernelI23Flash_fwd_kernel_traitsILi128ELi64ELi64ELi4ELb0ELb0EN7cutlass10bfloat16_tE19Flash_kernel_traitsILi128ELi64ELi64ELi4ES3_EELb0ELb0ELb0ELb0ELb1ELb0ELb1ELb0EEEvNS_16Flash_fwd_paramsE,@"STO_CUDA_ENTRY STV_DEFAULT"
_ZN5flash24flash_fwd_splitkv_kernelI23Flash_fwd_kernel_traitsILi128ELi64ELi64ELi4ELb0ELb0EN7cutlass10bfloat16_tE19Flash_kernel_traitsILi128ELi64ELi64ELi4ES3_EELb0ELb0ELb0ELb0ELb1ELb0ELb1ELb0EEEvNS_16Flash_fwd_paramsE:
.text._ZN5flash24flash_fwd_splitkv_kernelI23Flash_fwd_kernel_traitsILi128ELi64ELi64ELi4ELb0ELb0EN7cutlass10bfloat16_tE19Flash_kernel_traitsILi128ELi64ELi64ELi4ES3_EELb0ELb0ELb0ELb0ELb1ELb0ELb1ELb0EEEvNS_16Flash_fwd_paramsE:
        /* <DEDUP_REMOVED lines=29> */
[----:B-1----:R-:W-:Y:S05]  /*01d0*/  CALL.REL.NOINC `($_ZN5flash24flash_fwd_splitkv_kernelI23Flash_fwd_kernel_traitsILi128ELi64ELi64ELi4ELb0ELb0EN7cutlass10bfloat16_tE19Flash_kernel_traitsILi128ELi64ELi64ELi4ES3_EELb0ELb0ELb0ELb0ELb1ELb0ELb1ELb0EEEvNS_16Flash_fwd_paramsE$_ZN5flash30compute_attn_1rowblock_splitkvI23Flash_fwd_kernel_traitsILi128ELi64ELi64ELi4ELb0ELb0EN7cutlass10bfloat16_tE19Flash_kernel_traitsILi128ELi64ELi64ELi4ES3_EELb0ELb0ELb0ELb0ELb1ELb0ELb1ELb0ENS_16Flash_fwd_paramsEEEvRKT8_iiiii) ;  /* 0x0000000000087944 */ /* 0x002fea0003c00000 */
[----:B------:R-:W-:Y:S05]  /*01e0*/  BSYNC.RECONVERGENT B2 ;  /* 0x0000000000027941 */ /* 0x000fea0003800200 */
.L_x_8746:
[----:B------:R-:W-:Y:S05]  /*01f0*/  EXIT ;  /* 0x000000000000794d */ /* 0x000fea0003800000 */
        .type           $_ZN5flash24flash_fwd_splitkv_kernelI23Flash_fwd_kernel_traitsILi128ELi64ELi64ELi4ELb0ELb0EN7cutlass10bfloat16_tE19Flash_kernel_traitsILi128ELi64ELi64ELi4ES3_EELb0ELb0ELb0ELb0ELb1ELb0ELb1ELb0EEEvNS_16Flash_fwd_paramsE$_ZN5flash30compute_attn_1rowblock_splitkvI23Flash_fwd_kernel_traitsILi128ELi64ELi64ELi4ELb0ELb0EN7cutlass10bfloat16_tE19Flash_kernel_traitsILi128ELi64ELi64ELi4ES3_EELb0ELb0ELb0ELb0ELb1ELb0ELb1ELb0ENS_16Flash_fwd_paramsEEEvRKT8_iiiii,@function
        .size           $_ZN5flash24flash_fwd_splitkv_kernelI23Flash_fwd_kernel_traitsILi128ELi64ELi64ELi4ELb0ELb0EN7cutlass10bfloat16_tE19Flash_kernel_traitsILi128ELi64ELi64ELi4ES3_EELb0ELb0ELb0ELb0ELb1ELb0ELb1ELb0EEEvNS_16Flash_fwd_paramsE$_ZN5flash30compute_attn_1rowblock_splitkvI23Flash_fwd_kernel_traitsILi128ELi64ELi64ELi4ELb0ELb0EN7cutlass10bfloat16_tE19Flash_kernel_traitsILi128ELi64ELi64ELi4ES3_EELb0ELb0ELb0ELb0ELb1ELb0ELb1ELb0ENS_16Flash_fwd_paramsEEEvRKT8_iiiii,(.L_x_14930 - $_ZN5flash24flash_fwd_splitkv_kernelI23Flash_fwd_kernel_traitsILi128ELi64ELi64ELi4ELb0ELb0EN7cutlass10bfloat16_tE19Flash_kernel_traitsILi128ELi64ELi64ELi4ES3_EELb0ELb0ELb0ELb0ELb1ELb0ELb1ELb0EEEvNS_16Flash_fwd_paramsE$_ZN5flash30compute_attn_1rowblock_splitkvI23Flash_fwd_kernel_traitsILi128ELi64ELi64ELi4ELb0ELb0EN7cutlass10bfloat16_tE19Flash_kernel_traitsILi128ELi64ELi64ELi4ES3_EELb0ELb0ELb0ELb0ELb1ELb0ELb1ELb0ENS_16Flash_fwd_paramsEEEvRKT8_iiiii)
$_ZN5flash24flash_fwd_splitkv_kernelI23Flash_fwd_kernel_traitsILi128ELi64ELi64ELi4ELb0ELb0EN7cutlass10bfloat16_tE19Flash_kernel_traitsILi128ELi64ELi64ELi4ES3_EELb0ELb0ELb0ELb0ELb1ELb0ELb1ELb0EEEvNS_16Flash_fwd_paramsE$_ZN5flash30compute_attn_1rowblock_splitkvI23Flash_fwd_kernel_traitsILi128ELi64ELi64ELi4ELb0ELb0EN7cutlass10bfloat16_tE19Flash_kernel_traitsILi128ELi64ELi64ELi4ES3_EELb0ELb0ELb0ELb0ELb1ELb0ELb1ELb0ENS_16Flash_fwd_paramsEEEvRKT8_iiiii:
        /* <DEDUP_REMOVED lines=39> */
.L_x_8748:
[----:B------:R-:W-:Y:S05]  /*0470*/  BSYNC.RECONVERGENT B0 ;  /* 0x0000000000007941 */ /* 0x000fea0003800200 */
.L_x_8747:
[----:B------:R-:W-:Y:S04]  /*0480*/  BSSY.RECONVERGENT B0, `(.L_x_8749) ;  /* 0x0000007000007945 */ /* 0x000fe80003800200 */
[----:B------:R-:W-:Y:S05]  /*0490*/  @!P3 BRA `(.L_x_8750) ;  /* 0x000000000014b947 */ /* 0x000fea0003800000 */
[----:B------:R-:W4:Y:S02]  /*04a0*/  LD.E.U8 R5, desc[UR4][R2.64+0x1b2] ;  /* 0x0001b20402057980 */ /* 0x000f24000c101100 */
[----:B----4-:R-:W-:-:S13]  /*04b0*/  ISETP.NE.AND P1, PT, R5, RZ, PT ;  /* 0x000000ff0500720c */ /* 0x010fda0003f25270 */
[----:B------:R-:W4:Y:S02]  /*04c0*/  @P1 LD.E R5, desc[UR4][R16.64+0x4] ;  /* 0x0000040410051980 */ /* 0x000f24000c101900 */
[----:B----45:R-:W-:-:S06]  /*04d0*/  @P1 IADD3 R6, PT, PT, R5, -R14, RZ ;  /* 0x8000000e05061210 */ /* 0x030fcc0007ffe0ff */
[----:B------:R4:W5:Y:S02]  /*04e0*/  @!P1 LD.E R6, desc[UR4][R16.64] ;  /* 0x0000000410069980 */ /* 0x000964000c101900 */
.L_x_8750:
[----:B------:R-:W-:Y:S05]  /*04f0*/  BSYNC.RECONVERGENT B0 ;  /* 0x0000000000007941 */ /* 0x000fea0003800200 */
.L_x_8749:
        /* <DEDUP_REMOVED lines=8> */
.L_x_8752:
[----:B------:R-:W5:Y:S01]  /*0580*/  LD.E.64 R10, desc[UR4][R2.64+0x108] ;  /* 0x00010804020a7980 */ /* 0x000f62000c101b00 */
[----:B------:R-:W-:Y:S01]  /*0590*/  BSSY.RECONVERGENT B0, `(.L_x_8754) ;  /* 0x0000006000007945 */ /* 0x000fe20003800200 */
[----:B------:R-:W-:Y:S01]  /*05a0*/  IMAD.MOV.U32 R97, RZ, RZ, RZ ;  /* 0x000000ffff617224 */ /* 0x000fe200078e00ff */
[----:B-----5:R-:W-:-:S04]  /*05b0*/  ISETP.NE.U32.AND P0, PT, R10, RZ, PT ;  /* 0x000000ff0a00720c */ /* 0x020fc80003f05070 */
[----:B------:R-:W-:-:S13]  /*05c0*/  ISETP.NE.AND.EX P0, PT, R11, RZ, PT, P0 ;  /* 0x000000ff0b00720c */ /* 0x000fda0003f05300 */
[----:B------:R-:W-:Y:S05]  /*05d0*/  @!P0 BRA `(.L_x_8755) ;  /* 0x0000000000048947 */ /* 0x000fea0003800000 */
[----:B------:R1:W5:Y:S02]  /*05e0*/  LD.E R97, desc[UR4][R2.64+0xbc] ;  /* 0x0000bc0402617980 */ /* 0x000364000c101900 */
.L_x_8755:
[----:B------:R-:W-:Y:S05]  /*05f0*/  BSYNC.RECONVERGENT B0 ;  /* 0x0000000000007941 */ /* 0x000fea0003800200 */
.L_x_8754:
[----:B-----5:R-:W-:Y:S02]  /*0600*/  IADD3 R97, PT, PT, R97, R6, -R13 ;  /* 0x0000000661617210 */ /* 0x020fe40007ffe80d */
.L_x_8753:
[----:B------:R-:W-:Y:S05]  /*0610*/  BSYNC.RECONVERGENT B1 ;  /* 0x0000000000017941 */ /* 0x000fea0003800200 */
.L_x_8751:
[----:B------:R-:W-:Y:S01]  /*0620*/  IMAD.SHL.U32 R172, R39, 0x40, RZ ;  /* 0x0000004027ac7824 */ /* 0x000fe200078e00ff */
[----:B------:R-:W-:Y:S01]  /*0630*/  MOV R6, R168 ;  /* 0x000000a800067202 */ /* 0x000fe20000000f00 */
[----:B------:R-:W-:-:S03]  /*0640*/  IMAD.MOV.U32 R7, RZ, RZ, 0x0 ;  /* 0x00000000ff077424 */ /* 0x000fc600078e00ff */
[----:B------:R-:W-:-:S13]  /*0650*/  ISETP.GT.AND P0, PT, R157, R172, PT ;  /* 0x000000ac9d00720c */ /* 0x000fda0003f04270 */
[----:B-1234-:R-:W-:Y:S05]  /*0660*/  @!P0 RET.REL.NODEC R6 `(_ZN5flash24flash_fwd_splitkv_kernelI23Flash_fwd_kernel_traitsILi128ELi64ELi64ELi4ELb0ELb0EN7cutlass10bfloat16_tE19Flash_kernel_traitsILi128ELi64ELi64ELi4ES3_EELb0ELb0ELb0ELb0ELb1ELb0ELb1ELb0EEEvNS_16Flash_fwd_paramsE) ;  /* 0xfffffff806648950 */ /* 0x01efea0003c3ffff */
        /* <DEDUP_REMOVED lines=104> */
[----:B------:R-:W-:Y:S01]  /*0cf0*/  ISETP.NE.OR P0, PT, R169, RZ, P0 ;  /* 0x000000ffa900720c */ /* 0x000fe20000705670 */
[----:B------:R-:W-:Y:S02]  /*0d00*/  IMAD.MOV.U32 R169, RZ, RZ, 0x0 ;  /* 0x00000000ffa97424 */ /* 0x000fe400078e00ff */
        /* <DEDUP_REMOVED lines=12> */
[----:B-1----:R-:W-:Y:S05]  /*0dd0*/  @P0 RET.REL.NODEC R168 `(_ZN5flash24flash_fwd_splitkv_kernelI23Flash_fwd_kernel_traitsILi128ELi64ELi64ELi4ELb0ELb0EN7cutlass10bfloat16_tE19Flash_kernel_traitsILi128ELi64ELi64ELi4ES3_EELb0ELb0ELb0ELb0ELb1ELb0ELb1ELb0EEEvNS_16Flash_fwd_paramsE) ;  /* 0xfffffff0a8880950 */ /* 0x002fea0003c3ffff */
[----:B------:R-:W-:Y:S02]  /*0de0*/  MOV R3, 0xff800000 ;  /* 0xff80000000037802 */ /* 0x000fe40000000f00 */
[----:B------:R-:W-:-:S03]  /*0df0*/  MOV R169, 0x0 ;  /* 0x0000000000a97802 */ /* 0x000fc60000000f00 */
[----:B------:R1:W-:Y:S02]  /*0e00*/  ST.E desc[UR4][R6.64+0xe0], R3 ;  /* 0x0000e00306007985 */ /* 0x0003e4000c101904 */
[----:B-1----:R-:W-:Y:S05]  /*0e10*/  RET.REL.NODEC R168 `(_ZN5flash24flash_fwd_splitkv_kernelI23Flash_fwd_kernel_traitsILi128ELi64ELi64ELi4ELb0ELb0EN7cutlass10bfloat16_tE19Flash_kernel_traitsILi128ELi64ELi64ELi4ES3_EELb0ELb0ELb0ELb0ELb1ELb0ELb1ELb0EEEvNS_16Flash_fwd_paramsE) ;  /* 0xfffffff0a8787950 */ /* 0x002fea0003c3ffff */
.L_x_8756:
        /* <DEDUP_REMOVED lines=102> */
.L_x_8758:
        /* <DEDUP_REMOVED lines=28> */
[-C--:B------:R-:W-:Y:S02]  /*1640*/  @!P2 IADD3 R6, PT, PT, R6, -R5.reuse, RZ ;  /* 0x800000050606a210 */ /* 0x080fe40007ffe0ff */
[----:B------:R-:W-:Y:S02]  /*1650*/  @!P3 IADD3 R31, PT, PT, R31, R4, RZ ;  /* 0x000000041f1fb210 */ /* 0x000fe40007ffe0ff */
[----:B------:R-:W-:Y:S01]  /*1660*/  ISETP.GE.U32.AND P4, PT, R6, R5, PT ;  /* 0x000000050600720c */ /* 0x000fe20003f86070 */
[----:B---3-5:R-:W-:Y:S01]  /*1670*/  @!P3 IMAD R9, R23, R12, RZ ;  /* 0x0000000c1709b224 */ /* 0x028fe200078e02ff */
[----:B------:R-:W-:Y:S02]  /*1680*/  @!P3 SHF.R.S32.HI R4, RZ, 0x1f, R12 ;  /* 0x0000001fff04b819 */ /* 0x000fe4000001140c */
[----:B------:R-:W-:Y:S01]  /*1690*/  LOP3.LUT R6, R173, R0, RZ, 0x3c, !PT ;  /* 0x00000000ad067212 */ /* 0x000fe200078e3cff */
[----:B------:R-:W-:Y:S01]  /*16a0*/  @P3 IMAD.IADD R7, R13, 0x1, R14 ;  /* 0x000000010d073824 */ /* 0x000fe200078e020e */
[----:B------:R-:W-:Y:S01]  /*16b0*/  ISETP.NE.AND P0, PT, R0, RZ, PT ;  /* 0x000000ff0000720c */ /* 0x000fe20003f05270 */
[----:B------:R-:W-:Y:S01]  /*16c0*/  @!P3 IMAD R9, R22, R4, R9 ;  /* 0x000000041609b224 */ /* 0x000fe200078e0209 */
[----:B------:R-:W-:Y:S01]  /*16d0*/  ISETP.GE.AND P1, PT, R6, RZ, PT ;  /* 0x000000ff0600720c */ /* 0x000fe20003f26270 */
[----:B------:R-:W-:Y:S01]  /*16e0*/  @!P3 IMAD.WIDE.U32 R30, R22, R12, R30 ;  /* 0x0000000c161eb225 */ /* 0x000fe200078e001e */
[----:B------:R-:W-:-:S03]  /*16f0*/  LEA R5, R27, 0xffffffc0, 0x6 ;  /* 0xffffffc01b057811 */ /* 0x000fc600078e30ff */
[-C--:B------:R-:W-:Y:S02]  /*1700*/  @P3 IMAD R4, R159, R7.reuse, RZ ;  /* 0x000000079f043224 */ /* 0x080fe400078e02ff */
[----:B------:R-:W-:Y:S01]  /*1710*/  @P3 IMAD.WIDE.U32 R22, R158, R7, RZ ;  /* 0x000000079e163225 */ /* 0x000fe200078e00ff */
[----:B------:R-:W-:-:S03]  /*1720*/  @!P3 IADD3 R9, PT, PT, R31, R9, RZ ;  /* 0x000000091f09b210 */ /* 0x000fc60007ffe0ff */
[----:B------:R-:W-:Y:S01]  /*1730*/  @!P2 VIADD R10, R10, 0x1 ;  /* 0x000000010a0aa836 */ /* 0x000fe20000000000 */
[----:B------:R-:W-:Y:S01]  /*1740*/  @P3 IADD3 R9, PT, PT, R23, R4, RZ ;  /* 0x0000000417093210 */ /* 0x000fe20007ffe0ff */
[----:B------:R-:W-:Y:S01]  /*1750*/  @!P3 IMAD.MOV.U32 R8, RZ, RZ, R30 ;  /* 0x000000ffff08b224 */ /* 0x000fe200078e001e */
[----:B------:R-:W-:Y:S01]  /*1760*/  @P3 MOV R8, R22 ;  /* 0x0000001600083202 */ /* 0x000fe20000000f00 */
[----:B------:R-:W-:Y:S01]  /*1770*/  IMAD R6, R159, R5, RZ ;  /* 0x000000059f067224 */ /* 0x000fe200078e02ff */
[----:B------:R-:W-:Y:S01]  /*1780*/  SHF.R.S32.HI R11, RZ, 0x1f, R5 ;  /* 0x0000001fff0b7819 */ /* 0x000fe20000011405 */
[----:B------:R-:W-:Y:S01]  /*1790*/  @!P3 IMAD R4, R25, R13, RZ ;  /* 0x0000000d1904b224 */ /* 0x000fe200078e02ff */
[----:B------:R-:W-:Y:S02]  /*17a0*/  @!P3 SHF.R.S32.HI R7, RZ, 0x1f, R13 ;  /* 0x0000001fff07b819 */ /* 0x000fe4000001140d */
[----:B------:R-:W-:Y:S01]  /*17b0*/  @P4 IADD3 R10, PT, PT, R10, 0x1, RZ ;  /* 0x000000010a0a4810 */ /* 0x000fe20007ffe0ff */
[----:B------:R-:W-:-:S02]  /*17c0*/  IMAD R6, R11, R158, R6 ;  /* 0x0000009e0b067224 */ /* 0x000fc400078e0206 */
[----:B------:R-:W-:-:S04]  /*17d0*/  IMAD.WIDE.U32 R8, R158, R5, R8 ;  /* 0x000000059e087225 */ /* 0x000fc800078e0008 */
[----:B------:R-:W-:Y:S02]  /*17e0*/  @!P3 IMAD R4, R7, R24, R4 ;  /* 0x000000180704b224 */ /* 0x000fe400078e0204 */
[----:B------:R-:W-:-:S04]  /*17f0*/  @!P3 IMAD.WIDE.U32 R22, R24, R13, RZ ;  /* 0x0000000d1816b225 */ /* 0x000fc800078e00ff */
[----:B------:R-:W-:Y:S01]  /*1800*/  @!P1 IMAD.MOV R10, RZ, RZ, -R10 ;  /* 0x000000ffff0a9224 */ /* 0x000fe200078e0a0a */
[----:B------:R-:W-:Y:S02]  /*1810*/  @!P0 LOP3.LUT R10, RZ, R0, RZ, 0x33, !PT ;  /* 0x00000000ff0a8212 */ /* 0x000fe400078e33ff */
[----:B------:R-:W-:Y:S02]  /*1820*/  IADD3 R15, PT, PT, R9, R6, RZ ;  /* 0x00000006090f7210 */ /* 0x000fe40007ffe0ff */
[----:B------:R-:W-:Y:S01]  /*1830*/  @!P3 IADD3 R23, PT, PT, R23, R4, RZ ;  /* 0x000000041717b210 */ /* 0x000fe20007ffe0ff */
[----:B----4-:R-:W-:Y:S01]  /*1840*/  @!P3 IMAD R4, R17, R12, RZ ;  /* 0x0000000c1104b224 */ /* 0x010fe200078e02ff */
        /* <DEDUP_REMOVED lines=8> */
[----:B------:R-:W-:Y:S02]  /*18d0*/  @P3 IMAD R6, R25, R13, RZ ;  /* 0x0000000d19063224 */ /* 0x000fe400078e02ff */
[----:B------:R-:W-:-:S04]  /*18e0*/  IMAD.WIDE.U32 R14, R20, R10, R14 ;  /* 0x0000000a140e7225 */ /* 0x000fc800078e000e */
[----:B------:R-:W-:Y:S01]  /*18f0*/  @P3 IMAD.WIDE.U32 R12, R24, R13, RZ ;  /* 0x0000000d180c3225 */ /* 0x000fe200078e00ff */
[----:B------:R-:W-:Y:S02]  /*1900*/  @!P3 IADD3 R18, PT, PT, R17, R4, RZ ;  /* 0x000000041112b210 */ /* 0x000fe40007ffe0ff */
[----:B------:R-:W-:Y:S01]  /*1910*/  MOV R4, R14 ;  /* 0x0000000e00047202 */ /* 0x000fe20000000f00 */
[----:B------:R-:W-:Y:S01]  /*1920*/  IMAD.IADD R8, R15, 0x1, R9 ;  /* 0x000000010f087824 */ /* 0x000fe200078e0209 */
[----:B------:R-:W-:Y:S02]  /*1930*/  @P3 IADD3 R18, PT, PT, R13, R6, RZ ;  /* 0x000000060d123210 */ /* 0x000fe40007ffe0ff */
[----:B------:R-:W-:Y:S02]  /*1940*/  @P3 MOV R16, R12 ;  /* 0x0000000c00103202 */ /* 0x000fe40000000f00 */
.L_x_8759:
[----:B------:R-:W-:Y:S05]  /*1950*/  BSYNC.RECONVERGENT B0 ;  /* 0x0000000000007941 */ /* 0x000fea0003800200 */
.L_x_8757:
        /* <DEDUP_REMOVED lines=12> */
[----:B------:R-:W-:Y:S01]  /*1a20*/  IMAD.MOV.U32 R30, RZ, RZ, RZ ;  /* 0x000000ffff1e7224 */ /* 0x000fe200078e00ff */
        /* <DEDUP_REMOVED lines=15> */
[-C--:B-----5:R-:W-:Y:S02]  /*1b20*/  IMAD R6, R11, R24.reuse, RZ ;  /* 0x000000180b067224 */ /* 0x0a0fe400078e02ff */
[----:B------:R-:W-:Y:S02]  /*1b30*/  IMAD.SHL.U32 R161, R169, 0x8, RZ ;  /* 0x00000008a9a17824 */ /* 0x000fe400078e00ff */
[C---:B------:R-:W-:Y:S02]  /*1b40*/  IMAD R11, R5.reuse, R25, R6 ;  /* 0x00000019050b7224 */ /* 0x040fe400078e0206 */
[----:B------:R-:W-:-:S04]  /*1b50*/  IMAD.WIDE.U32 R6, R5, R24, RZ ;  /* 0x0000001805067225 */ /* 0x000fc800078e00ff */
[----:B------:R-:W-:Y:S01]  /*1b60*/  @P1 VIADD R9, R9, 0x1 ;  /* 0x0000000109091836 */ /* 0x000fe20000000000 */
[----:B------:R-:W-:-:S03]  /*1b70*/  LOP3.LUT R5, R161, 0x38, RZ, 0xc0, !PT ;  /* 0x00000038a1057812 */ /* 0x000fc600078ec0ff */
[----:B------:R-:W-:Y:S01]  /*1b80*/  @!P0 IMAD.MOV R9, RZ, RZ, -R9 ;  /* 0x000000ffff098224 */ /* 0x000fe200078e0a09 */
[----:B------:R-:W-:Y:S01]  /*1b90*/  @!P2 LOP3.LUT R9, RZ, R0, RZ, 0x33, !PT ;  /* 0x00000000ff09a212 */ /* 0x000fe200078e33ff */
[----:B------:R-:W-:Y:S01]  /*1ba0*/  IMAD.IADD R11, R7, 0x1, R11 ;  /* 0x00000001070b7824 */ /* 0x000fe200078e020b */
[----:B------:R-:W-:Y:S02]  /*1bb0*/  IADD3 R16, P1, P0, R6, R16, R5 ;  /* 0x0000001006107210 */ /* 0x000fe4000783e005 */
[----:B------:R-:W-:Y:S01]  /*1bc0*/  SHF.R.S32.HI R7, RZ, 0x1f, R9 ;  /* 0x0000001fff077819 */ /* 0x000fe20000011409 */
[-C--:B------:R-:W-:Y:S02]  /*1bd0*/  IMAD R6, R41, R9.reuse, RZ ;  /* 0x0000000929067224 */ /* 0x080fe400078e02ff */
[----:B------:R-:W-:Y:S02]  /*1be0*/  IMAD.SHL.U32 R31, R169, 0x40, RZ ;  /* 0x00000040a91f7824 */ /* 0x000fe400078e00ff */
[----:B------:R-:W-:Y:S01]  /*1bf0*/  IMAD.WIDE.U32 R42, R40, R9, RZ ;  /* 0x00000009282a7225 */ /* 0x000fe200078e00ff */
[----:B------:R-:W-:-:S03]  /*1c00*/  LOP3.LUT R10, R161, 0x1c0, RZ, 0xc0, !PT ;  /* 0x000001c0a10a7812 */ /* 0x000fc600078ec0ff */
[----:B------:R-:W-:Y:S01]  /*1c10*/  IMAD R6, R7, R40, R6 ;  /* 0x0000002807067224 */ /* 0x000fe200078e0206 */
[----:B------:R-:W-:Y:S02]  /*1c20*/  IADD3.X R11, PT, PT, R11, R18, RZ, P1, P0 ;  /* 0x000000120b0b7210 */ /* 0x000fe40000fe04ff */
[--C-:B------:R-:W-:Y:S01]  /*1c30*/  SHF.R.U32.HI R0, RZ, 0x1, R169.reuse ;  /* 0x00000001ff007819 */ /* 0x100fe200000116a9 */
[----:B------:R-:W-:Y:S01]  /*1c40*/  IMAD.IADD R6, R43, 0x1, R6 ;  /* 0x000000012b067824 */ /* 0x000fe200078e0206 */
[----:B------:R-:W-:Y:S02]  /*1c50*/  LOP3.LUT R17, R31, 0x1c0, RZ, 0xc0, !PT ;  /* 0x000001c01f117812 */ /* 0x000fe400078ec0ff */
[----:B------:R-:W-:Y:S02]  /*1c60*/  IADD3 R16, P0, PT, R16, R42, RZ ;  /* 0x0000002a10107210 */ /* 0x000fe40007f1e0ff */
[----:B------:R-:W-:Y:S02]  /*1c70*/  LOP3.LUT R7, R161, 0x1e00, RZ, 0xc0, !PT ;  /* 0x00001e00a1077812 */ /* 0x000fe400078ec0ff */
[----:B------:R-:W-:-:S02]  /*1c80*/  LOP3.LUT R10, R10, 0x38, R169, 0xf8, !PT ;  /* 0x000000380a0a7812 */ /* 0x000fc400078ef8a9 */
[----:B------:R-:W-:Y:S01]  /*1c90*/  LOP3.LUT R0, R17, 0x8, R0, 0xf8, !PT ;  /* 0x0000000811007812 */ /* 0x000fe200078ef800 */
[----:B------:R-:W-:Y:S01]  /*1ca0*/  IMAD.X R17, R11, 0x1, R6, P0 ;  /* 0x000000010b117824 */ /* 0x000fe200000e0606 */
[----:B------:R-:W-:Y:S02]  /*1cb0*/  LOP3.LUT R7, R7, R10, R5, 0xf6, !PT ;  /* 0x0000000a07077212 */ /* 0x000fe400078ef605 */
[----:B------:R-:W-:Y:S02]  /*1cc0*/  SHF.R.S32.HI R10, RZ, 0x1f, R173 ;  /* 0x0000001fff0a7819 */ /* 0x000fe400000114ad */
[----:B------:R-:W-:Y:S01]  /*1cd0*/  SHF.R.U32.HI R14, RZ, 0x3, R169 ;  /* 0x00000003ff0e7819 */ /* 0x000fe200000116a9 */
[----:B------:R-:W-:Y:S01]  /*1ce0*/  IMAD.IADD R157, R157, 0x1, -R172 ;  /* 0x000000019d9d7824 */ /* 0x000fe200078e0aac */
[----:B------:R-:W1:Y:S01]  /*1cf0*/  S2UR UR6, SR_CgaCtaId ;  /* 0x00000000000679c3 */ /* 0x000e620000008800 */
[----:B------:R-:W-:Y:S02]  /*1d00*/  IMAD.MOV.U32 R15, RZ, RZ, RZ ;  /* 0x000000ffff0f7224 */ /* 0x000fe400078e00ff */
[----:B------:R-:W-:-:S02]  /*1d10*/  IMAD R163, R159, R14, RZ ;  /* 0x0000000e9fa37224 */ /* 0x000fc400078e02ff */
[----:B------:R-:W-:Y:S01]  /*1d20*/  IMAD.WIDE.U32 R38, R39, 0x40, R14 ;  /* 0x0000004027267825 */ /* 0x000fe200078e000e */
[----:B------:R-:W-:Y:S01]  /*1d30*/  ISETP.GE.AND P6, PT, R14, R157, PT ;  /* 0x0000009d0e00720c */ /* 0x000fe20003fc6270 */
[----:B------:R-:W-:Y:S02]  /*1d40*/  UMOV UR7, 0x400 ;  /* 0x0000040000077882 */ /* 0x000fe40000000000 */
[----:B------:R-:W-:-:S04]  /*1d50*/  VIADD R171, R27, 0xffffffff ;  /* 0xffffffff1bab7836 */ /* 0x000fc80000000000 */
[----:B------:R-:W-:Y:S01]  /*1d60*/  IMAD.SHL.U32 R178, R171, 0x40, RZ ;  /* 0x00000040abb27824 */ /* 0x000fe200078e00ff */
[----:B-1----:R-:W-:-:S06]  /*1d70*/  ULEA UR6, UR6, UR7, 0x18 ;  /* 0x0000000706067291 */ /* 0x002fcc000f8ec0ff */
[----:B------:R-:W-:-:S04]  /*1d80*/  IMAD.U32 R156, RZ, RZ, UR6 ;  /* 0x00000006ff9c7e24 */ /* 0x000fc8000f8e00ff */
[----:B------:R-:W-:Y:S02]  /*1d90*/  IMAD R26, R7, 0x2, R156 ;  /* 0x00000002071a7824 */ /* 0x000fe400078e029c */
[-C--:B--2---:R-:W-:Y:S02]  /*1da0*/  @P3 IMAD R6, R35, R19.reuse, RZ ;  /* 0x0000001323063224 */ /* 0x084fe400078e02ff */
[----:B------:R-:W-:-:S04]  /*1db0*/  @P3 IMAD.WIDE.U32 R40, R34, R19, RZ ;  /* 0x0000001322283225 */ /* 0x000fc800078e00ff */
[----:B---3--:R-:W-:Y:S02]  /*1dc0*/  IMAD R11, R33, R173, RZ ;  /* 0x000000ad210b7224 */ /* 0x008fe400078e02ff */
[-C--:B----4-:R-:W-:Y:S02]  /*1dd0*/  @!P3 IMAD R9, R37, R175.reuse, RZ ;  /* 0x000000af2509b224 */ /* 0x090fe400078e02ff */
[----:B------:R-:W-:-:S04]  /*1de0*/  @!P3 IMAD.WIDE.U32 R36, R36, R175, RZ ;  /* 0x000000af2424b225 */ /* 0x000fc800078e00ff */
[----:B------:R-:W-:Y:S02]  /*1df0*/  @!P3 IMAD.IADD R9, R37, 0x1, R9 ;  /* 0x000000012509b824 */ /* 0x000fe400078e0209 */
[----:B------:R-:W-:Y:S01]  /*1e00*/  @!P3 IMAD.MOV.U32 R18, RZ, RZ, R36 ;  /* 0x000000ffff12b224 */ /* 0x000fe200078e0024 */
[----:B------:R-:W-:Y:S01]  /*1e10*/  IADD3 R36, P0, PT, R5, R4, RZ ;  /* 0x0000000405247210 */ /* 0x000fe20007f1e0ff */
[----:B------:R-:W-:Y:S02]  /*1e20*/  @P3 IMAD.IADD R9, R41, 0x1, R6 ;  /* 0x0000000129093824 */ /* 0x000fe400078e0206 */
[----:B------:R-:W-:Y:S02]  /*1e30*/  @P3 IMAD.MOV.U32 R18, RZ, RZ, R40 ;  /* 0x000000ffff123224 */ /* 0x000fe400078e0028 */
[----:B------:R-:W-:Y:S02]  /*1e40*/  IMAD R6, R32, R10, R11 ;  /* 0x0000000a20067224 */ /* 0x000fe400078e020b */
[----:B------:R-:W-:-:S02]  /*1e50*/  VIADD R10, R14, 0x20 ;  /* 0x000000200e0a7836 */ /* 0x000fc40000000000 */
[----:B------:R-:W-:Y:S01]  /*1e60*/  VIADD R4, R14, 0x10 ;  /* 0x000000100e047836 */ /* 0x000fe20000000000 */
[----:B------:R-:W-:Y:S01]  /*1e70*/  IADD3 R42, P2, PT, R5, R18, RZ ;  /* 0x00000012052a7210 */ /* 0x000fe20007f5e0ff */
[----:B------:R-:W-:Y:S01]  /*1e80*/  IMAD.X R37, RZ, RZ, R8, P0 ;  /* 0x000000ffff257224 */ /* 0x000fe200000e0608 */
[-C--:B------:R-:W-:Y:S01]  /*1e90*/  ISETP.GE.AND P0, PT, R10, R157.reuse, PT ;  /* 0x0000009d0a00720c */ /* 0x080fe20003f06270 */
[----:B------:R-:W-:Y:S01]  /*1ea0*/  VIADD R8, R14, 0x30 ;  /* 0x000000300e087836 */ /* 0x000fe20000000000 */
[----:B------:R-:W-:Y:S01]  /*1eb0*/  ISETP.GE.AND P4, PT, R4, R157, PT ;  /* 0x0000009d0400720c */ /* 0x000fe20003f86270 */
[----:B------:R-:W-:-:S03]  /*1ec0*/  IMAD.X R43, RZ, RZ, R9, P2 ;  /* 0x000000ffff2b7224 */ /* 0x000fc600010e0609 */
[----:B------:R-:W-:Y:S01]  /*1ed0*/  ISETP.GE.AND P1, PT, R8, R157, PT ;  /* 0x0000009d0800720c */ /* 0x000fe20003f26270 */
[----:B------:R-:W-:-:S04]  /*1ee0*/  IMAD.WIDE.U32 R36, R14, R158, R36 ;  /* 0x0000009e0e247225 */ /* 0x000fc800078e0024 */
[----:B------:R-:W-:Y:S01]  /*1ef0*/  IMAD.WIDE.U32 R42, R173, R32, R42 ;  /* 0x00000020ad2a7225 */ /* 0x000fe200078e002a */
[----:B------:R-:W-:-:S03]  /*1f00*/  LEA R164, P2, R36, R20, 0x1 ;  /* 0x0000001424a47211 */ /* 0x000fc600078408ff */
[----:B------:R-:W-:Y:S02]  /*1f10*/  IMAD.IADD R163, R37, 0x1, R163 ;  /* 0x0000000125a37824 */ /* 0x000fe400078e02a3 */
[----:B------:R-:W-:Y:S01]  /*1f20*/  IMAD.IADD R43, R43, 0x1, R6 ;  /* 0x000000012b2b7824 */ /* 0x000fe200078e0206 */
[C---:B------:R-:W-:Y:S02]  /*1f30*/  @!P0 IADD3 R6, P3, PT, R38.reuse, 0x20, RZ ;  /* 0x0000002026068810 */ /* 0x040fe40007f7e0ff */
[----:B------:R-:W-:Y:S02]  /*1f40*/  @!P4 IADD3 R20, P5, PT, R38, 0x10, RZ ;  /* 0x000000102614c810 */ /* 0x000fe40007fbe0ff */
[----:B------:R-:W-:Y:S01]  /*1f50*/  LEA.HI.X R163, R36, R21, R163, 0x1, P2 ;  /* 0x0000001524a37211 */ /* 0x000fe200010f0ca3 */
[--C-:B------:R-:W-:Y:S01]  /*1f60*/  @!P0 IMAD.X R9, RZ, RZ, R39.reuse, P3 ;  /* 0x000000ffff098224 */ /* 0x100fe200018e0627 */
[----:B------:R-:W-:Y:S01]  /*1f70*/  @!P1 IADD3 R18, P2, PT, R38, 0x30, RZ ;  /* 0x0000003026129810 */ /* 0x000fe20007f5e0ff */
[----:B------:R-:W-:-:S02]  /*1f80*/  @!P4 IMAD.X R11, RZ, RZ, R39, P5 ;  /* 0x000000ffff0bc224 */ /* 0x000fc400028e0627 */
[--C-:B------:R-:W-:Y:S02]  /*1f90*/  @!P0 IMAD.MOV.U32 R36, RZ, RZ, R42.reuse ;  /* 0x000000ffff248224 */ /* 0x100fe400078e002a */
[----:B------:R-:W-:Y:S02]  /*1fa0*/  @!P0 IMAD.MOV.U32 R37, RZ, RZ, R43 ;  /* 0x000000ffff258224 */ /* 0x000fe400078e002b */
[----:B------:R-:W-:Y:S02]  /*1fb0*/  @!P1 IMAD.X R19, RZ, RZ, R39, P2 ;  /* 0x000000ffff139224 */ /* 0x000fe400010e0627 */
[-C--:B------:R-:W-:Y:S02]  /*1fc0*/  @!P0 IMAD R9, R9, R34.reuse, RZ ;  /* 0x0000002209098224 */ /* 0x080fe400078e02ff */
[----:B------:R-:W-:Y:S02]  /*1fd0*/  @!P6 IMAD R15, R39, R34, RZ ;  /* 0x00000022270fe224 */ /* 0x000fe400078e02ff */
[----:B------:R-:W-:-:S02]  /*1fe0*/  @!P4 IMAD.MOV.U32 R40, RZ, RZ, R42 ;  /* 0x000000ffff28c224 */ /* 0x000fc400078e002a */
[--C-:B------:R-:W-:Y:S02]  /*1ff0*/  @!P4 IMAD.MOV.U32 R41, RZ, RZ, R43.reuse ;  /* 0x000000ffff29c224 */ /* 0x100fe400078e002b */
[-C--:B------:R-:W-:Y:S02]  /*2000*/  @!P4 IMAD R11, R11, R34.reuse, RZ ;  /* 0x000000220b0bc224 */ /* 0x080fe400078e02ff */
[----:B------:R-:W-:Y:S02]  /*2010*/  @!P1 IMAD.MOV.U32 R32, RZ, RZ, R42 ;  /* 0x000000ffff209224 */ /* 0x000fe400078e002a */
[----:B------:R-:W-:Y:S02]  /*2020*/  @!P1 IMAD.MOV.U32 R33, RZ, RZ, R43 ;  /* 0x000000ffff219224 */ /* 0x000fe400078e002b */
[----:B------:R-:W-:Y:S02]  /*2030*/  @!P1 IMAD R19, R19, R34, RZ ;  /* 0x0000002213139224 */ /* 0x000fe400078e02ff */
[----:B------:R-:W-:-:S02]  /*2040*/  @!P0 IMAD R9, R35, R6, R9 ;  /* 0x0000000623098224 */ /* 0x000fc400078e0209 */
[----:B------:R-:W-:-:S04]  /*2050*/  @!P0 IMAD.WIDE.U32 R36, R34, R6, R36 ;  /* 0x0000000622248225 */ /* 0x000fc800078e0024 */
[C---:B------:R-:W-:Y:S02]  /*2060*/  @!P6 IMAD R15, R38.reuse, R35, R15 ;  /* 0x00000023260fe224 */ /* 0x040fe400078e020f */
[----:B------:R-:W-:-:S04]  /*2070*/  @!P6 IMAD.WIDE.U32 R38, R38, R34, R42 ;  /* 0x000000222626e225 */ /* 0x000fc800078e002a */
[-C--:B------:R-:W-:Y:S02]  /*2080*/  @!P4 IMAD R11, R35, R20.reuse, R11 ;  /* 0x00000014230bc224 */ /* 0x080fe400078e020b */
[----:B------:R-:W-:Y:S01]  /*2090*/  @!P4 IMAD.WIDE.U32 R40, R34, R20, R40 ;  /* 0x000000142228c225 */ /* 0x000fe200078e0028 */
[----:B------:R-:W-:-:S03]  /*20a0*/  @!P6 LEA R20, P5, R38, R22, 0x1 ;  /* 0x000000162614e211 */ /* 0x000fc600078a08ff */
[-C--:B------:R-:W-:Y:S02]  /*20b0*/  @!P1 IMAD R6, R35, R18.reuse, R19 ;  /* 0x0000001223069224 */ /* 0x080fe400078e0213 */
[----:B------:R-:W-:Y:S01]  /*20c0*/  @!P1 IMAD.WIDE.U32 R32, R34, R18, R32 ;  /* 0x0000001222209225 */ /* 0x000fe200078e0020 */
[----:B------:R-:W-:-:S03]  /*20d0*/  @!P0 LEA R18, P2, R36, R22, 0x1 ;  /* 0x0000001624128211 */ /* 0x000fc600078408ff */
[----:B------:R-:W-:Y:S01]  /*20e0*/  @!P0 IMAD.IADD R9, R37, 0x1, R9 ;  /* 0x0000000125098824 */ /* 0x000fe200078e0209 */
[-C--:B------:R-:W-:Y:S01]  /*20f0*/  @!P4 LEA R34, P3, R40, R22.reuse, 0x1 ;  /* 0x000000162822c211 */ /* 0x080fe200078608ff */
[----:B------:R-:W-:Y:S02]  /*2100*/  @!P6 IMAD.IADD R15, R39, 0x1, R15 ;  /* 0x00000001270fe824 */ /* 0x000fe400078e020f */
[----:B------:R-:W-:Y:S01]  /*2110*/  @!P4 IMAD.IADD R11, R41, 0x1, R11 ;  /* 0x00000001290bc824 */ /* 0x000fe200078e020b */
[-C--:B------:R-:W-:Y:S01]  /*2120*/  @!P0 LEA.HI.X R19, R36, R23.reuse, R9, 0x1, P2 ;  /* 0x0000001724138211 */ /* 0x080fe200010f0c09 */
[----:B------:R-:W-:Y:S01]  /*2130*/  IMAD.IADD R9, R97, 0x1, -R178 ;  /* 0x0000000161097824 */ /* 0x000fe200078e0ab2 */
[-C--:B------:R-:W-:Y:S02]  /*2140*/  @!P6 LEA.HI.X R21, R38, R23.reuse, R15, 0x1, P5 ;  /* 0x000000172615e211 */ /* 0x080fe400028f0c0f */
[----:B------:R-:W-:Y:S01]  /*2150*/  @!P4 LEA.HI.X R35, R40, R23, R11, 0x1, P3 ;  /* 0x000000172823c211 */ /* 0x000fe200018f0c0b */
[----:B------:R-:W-:Y:S01]  /*2160*/  @!P1 IMAD.IADD R11, R33, 0x1, R6 ;  /* 0x00000001210b9824 */ /* 0x000fe200078e0206 */
[----:B------:R-:W-:Y:S01]  /*2170*/  @!P1 LEA R22, P3, R32, R22, 0x1 ;  /* 0x0000001620169211 */ /* 0x000fe200078608ff */
[----:B------:R-:W-:Y:S01]  /*2180*/  @!PT LDS RZ, [RZ] ;  /* 0x00000000fffff984 */ /* 0x000fe20000000800 */
[----:B------:R-:W-:Y:S01]  /*2190*/  @!PT LDS RZ, [RZ] ;  /* 0x00000000fffff984 */ /* 0x000fe20000000800 */
[----:B------:R-:W-:Y:S01]  /*21a0*/  @!PT LDS RZ, [RZ] ;  /* 0x00000000fffff984 */ /* 0x000fe20000000800 */
[----:B------:R-:W-:Y:S01]  /*21b0*/  @!P6 LDGSTS.E.BYPASS.LTC128B.128 [R26], desc[UR4][R20.64] ;  /* 0x00000000141aefae */ /* 0x000fe2000b981a04 */
[----:B------:R-:W-:-:S02]  /*21c0*/  ISETP.GE.AND P5, PT, R4, R9, PT ;  /* 0x000000090400720c */ /* 0x000fc40003fa6270 */
[----:B------:R-:W-:Y:S01]  /*21d0*/  @!P1 LEA.HI.X R23, R32, R23, R11, 0x1, P3 ;  /* 0x0000001720179211 */ /* 0x000fe200018f0c0b */
[----:B------:R1:W-:Y:S01]  /*21e0*/  @!P6 LDGSTS.E.BYPASS.LTC128B.128 [R26+0x2000], desc[UR4][R20.64+0x80] ;  /* 0x02000080141aefae */ /* 0x0003e2000b981a04 */
[----:B------:R-:W-:-:S03]  /*21f0*/  ISETP.GE.AND P3, PT, R8, R9, PT ;  /* 0x000000090800720c */ /* 0x000fc60003f66270 */
[----:B------:R-:W-:Y:S01]  /*2200*/  @!P4 LDGSTS.E.BYPASS.LTC128B.128 [R26+0x800], desc[UR4][R34.64] ;  /* 0x00800000221acfae */ /* 0x000fe2000b981a04 */
[----:B------:R-:W-:-:S03]  /*2210*/  ISETP.GE.AND P6, PT, R14, R9, PT ;  /* 0x000000090e00720c */ /* 0x000fc60003fc6270 */
[----:B------:R-:W-:Y:S01]  /*2220*/  @!P4 LDGSTS.E.BYPASS.LTC128B.128 [R26+0x2800], desc[UR4][R34.64+0x80] ;  /* 0x02800080221acfae */ /* 0x000fe2000b981a04 */
[-C--:B------:R-:W-:Y:S02]  /*2230*/  ISETP.GE.AND P4, PT, R10, R9.reuse, PT ;  /* 0x000000090a00720c */ /* 0x080fe40003f86270 */
[----:B------:R-:W-:Y:S01]  /*2240*/  ISETP.GE.AND P2, PT, R4, R9, PT ;  /* 0x000000090400720c */ /* 0x000fe20003f46270 */
[----:B------:R-:W-:Y:S01]  /*2250*/  @!P0 LDGSTS.E.BYPASS.LTC128B.128 [R26+0x1000], desc[UR4][R18.64] ;  /* 0x01000000121a8fae */ /* 0x000fe2000b981a04 */
[C---:B------:R-:W-:Y:S02]  /*2260*/  SHF.L.U32 R4, R158.reuse, 0x4, RZ ;  /* 0x000000049e047819 */ /* 0x040fe400000006ff */
[----:B------:R-:W-:Y:S01]  /*2270*/  SHF.L.U64.HI R6, R158, 0x4, R159 ;  /* 0x000000049e067819 */ /* 0x000fe2000001029f */
[----:B------:R2:W-:Y:S01]  /*2280*/  @!P0 LDGSTS.E.BYPASS.LTC128B.128 [R26+0x3000], desc[UR4][R18.64+0x80] ;  /* 0x03000080121a8fae */ /* 0x0005e2000b981a04 */
[----:B------:R-:W-:-:S03]  /*2290*/  @!P5 LEA R32, P0, R4, R164, 0x1 ;  /* 0x000000a40420d211 */ /* 0x000fc600078008ff */
[----:B------:R3:W-:Y:S01]  /*22a0*/  @!P1 LDGSTS.E.BYPASS.LTC128B.128 [R26+0x1800], desc[UR4][R22.64] ;  /* 0x01800000161a9fae */ /* 0x0007e2000b981a04 */
[----:B------:R-:W-:-:S03]  /*22b0*/  @!P3 IMAD.MOV.U32 R11, RZ, RZ, R163 ;  /* 0x000000ffff0bb224 */ /* 0x000fc600078e00a3 */
[----:B------:R3:W-:Y:S01]  /*22c0*/  @!P1 LDGSTS.E.BYPASS.LTC128B.128 [R26+0x3800], desc[UR4][R22.64+0x80] ;  /* 0x03800080161a9fae */ /* 0x0007e2000b981a04 */
[----:B------:R-:W-:Y:S01]  /*22d0*/  ISETP.GE.AND P1, PT, R10, R9, PT ;  /* 0x000000090a00720c */ /* 0x000fe20003f26270 */
[----:B------:R-:W-:Y:S01]  /*22e0*/  @!P3 IMAD.MOV.U32 R10, RZ, RZ, R164 ;  /* 0x000000ffff0ab224 */ /* 0x000fe200078e00a4 */
[----:B------:R-:W-:Y:S01]  /*22f0*/  @!P5 LEA.HI.X R33, R4, R163, R6, 0x1, P0 ;  /* 0x000000a30421d211 */ /* 0x000fe200000f0c06 */
[----:B------:R-:W-:Y:S02]  /*2300*/  @!P6 IMAD.MOV.U32 R165, RZ, RZ, R163 ;  /* 0x000000ffffa5e224 */ /* 0x000fe400078e00a3 */
[----:B------:R-:W-:Y:S02]  /*2310*/  @!P3 IMAD R7, R159, 0x60, RZ ;  /* 0x000000609f07b824 */ /* 0x000fe400078e02ff */
[C---:B-1----:R-:W-:Y:S01]  /*2320*/  @!P3 IMAD.WIDE.U32 R20, R158.reuse, 0x60, R10 ;  /* 0x000000609e14b825 */ /* 0x042fe200078e000a */
[----:B------:R3:W-:Y:S03]  /*2330*/  @!P6 LDGSTS.E.BYPASS.LTC128B.128 [R26+0x4000], desc[UR4][R164.64] ;  /* 0x04000000a41aefae */ /* 0x0007e6000b981a04 */
[----:B------:R-:W-:Y:S01]  /*2340*/  @!P3 IMAD.IADD R21, R21, 0x1, R7 ;  /* 0x000000011515b824 */ /* 0x000fe200078e0207 */
[----:B------:R3:W-:Y:S04]  /*2350*/  @!P6 LDGSTS.E.BYPASS.LTC128B.128 [R26+0x6000], desc[UR4][R164.64+0x80] ;  /* 0x06000080a41aefae */ /* 0x0007e8000b981a04 */
[----:B------:R3:W-:Y:S01]  /*2360*/  @!P5 LDGSTS.E.BYPASS.LTC128B.128 [R26+0x4800], desc[UR4][R32.64] ;  /* 0x04800000201adfae */ /* 0x0007e2000b981a04 */
[----:B--2---:R-:W-:-:S03]  /*2370*/  @!P4 LEA R18, P0, R158, R164, 0x6 ;  /* 0x000000a49e12c211 */ /* 0x004fc600078030ff */
[----:B------:R3:W-:Y:S01]  /*2380*/  @!P5 LDGSTS.E.BYPASS.LTC128B.128 [R26+0x6800], desc[UR4][R32.64+0x80] ;  /* 0x06800080201adfae */ /* 0x0007e2000b981a04 */
[----:B------:R-:W-:-:S05]  /*2390*/  @!P4 LEA.HI.X R19, R158, R163, R159, 0x6, P0 ;  /* 0x000000a39e13c211 */ /* 0x000fca00000f349f */
[----:B------:R3:W-:Y:S04]  /*23a0*/  @!P4 LDGSTS.E.BYPASS.LTC128B.128 [R26+0x5000], desc[UR4][R18.64] ;  /* 0x05000000121acfae */ /* 0x0007e8000b981a04 */
[----:B------:R3:W-:Y:S04]  /*23b0*/  @!P4 LDGSTS.E.BYPASS.LTC128B.128 [R26+0x7000], desc[UR4][R18.64+0x80] ;  /* 0x07000080121acfae */ /* 0x0007e8000b981a04 */
[----:B------:R3:W-:Y:S04]  /*23c0*/  @!P3 LDGSTS.E.BYPASS.LTC128B.128 [R26+0x5800], desc[UR4][R20.64] ;  /* 0x05800000141abfae */ /* 0x0007e8000b981a04 */
[----:B------:R3:W-:Y:S04]  /*23d0*/  @!P3 LDGSTS.E.BYPASS.LTC128B.128 [R26+0x7800], desc[UR4][R20.64+0x80] ;  /* 0x07800080141abfae */ /* 0x0007e8000b981a04 */
[----:B------:R-:W0:Y:S01]  /*23e0*/  LDGDEPBAR ;  /* 0x00000000000079af */ /* 0x000e220000000000 */
[----:B------:R-:W-:Y:S01]  /*23f0*/  IMAD.WIDE.U32 R16, R14, R24, R16 ;  /* 0x000000180e107225 */ /* 0x000fe200078e0010 */
[----:B------:R-:W-:-:S03]  /*2400*/  ISETP.GE.AND P5, PT, R8, R9, PT ;  /* 0x000000090800720c */ /* 0x000fc60003fa6270 */
[----:B------:R-:W-:Y:S01]  /*2410*/  IMAD R7, R25, R14, RZ ;  /* 0x0000000e19077224 */ /* 0x000fe200078e02ff */
[----:B------:R-:W-:-:S03]  /*2420*/  LEA R167, P0, R16, R12, 0x1 ;  /* 0x0000000c10a77211 */ /* 0x000fc600078008ff */
[----:B------:R-:W-:Y:S01]  /*2430*/  IMAD.IADD R7, R17, 0x1, R7 ;  /* 0x0000000111077824 */ /* 0x000fe200078e0207 */
[----:B------:R-:W-:Y:S02]  /*2440*/  SHF.R.U32.HI R160, RZ, 0x4, R169 ;  /* 0x00000004ffa07819 */ /* 0x000fe400000116a9 */
[----:B------:R-:W-:Y:S02]  /*2450*/  LOP3.LUT R10, R169, 0x8, RZ, 0xc0, !PT ;  /* 0x00000008a90a7812 */ /* 0x000fe400078ec0ff */
[----:B------:R-:W-:Y:S01]  /*2460*/  LEA.HI.X R166, R16, R13, R7, 0x1, P0 ;  /* 0x0000000d10a67211 */ /* 0x000fe200000f0c07 */
[----:B------:R-:W-:-:S06]  /*2470*/  DEPBAR.LE SB0, 0x0 ;  /* 0x000080000000791a */ /* 0x000fcc0000000000 */
[----:B------:R-:W-:Y:S05]  /*2480*/  WARPSYNC.ALL ;  /* 0x0000000000007948 */ /* 0x000fea0003800000 */
[----:B------:R-:W-:Y:S01]  /*2490*/  IMAD.SHL.U32 R9, R160, 0x400, RZ ;  /* 0x00000400a0097824 */ /* 0x000fe200078e00ff */
[----:B------:R-:W-:Y:S01]  /*24a0*/  LOP3.LUT R10, R10, 0x1c0, R31, 0x78, !PT ;  /* 0x000001c00a0a7812 */ /* 0x000fe200078e781f */
[----:B------:R-:W-:Y:S02]  /*24b0*/  IMAD.SHL.U32 R7, R24, 0x10, RZ ;  /* 0x0000001018077824 */ /* 0x000fe400078e00ff */
[----:B------:R-:W-:Y:S02]  /*24c0*/  @!P5 IMAD.MOV.U32 R14, RZ, RZ, R167 ;  /* 0x000000ffff0ed224 */ /* 0x000fe400078e00a7 */
[----:B------:R-:W-:Y:S01]  /*24d0*/  @!P5 IMAD.MOV.U32 R15, RZ, RZ, R166 ;  /* 0x000000ffff0fd224 */ /* 0x000fe200078e00a6 */
[----:B------:R-:W-:Y:S01]  /*24e0*/  LOP3.LUT R10, R10, R5, RZ, 0x3c, !PT ;  /* 0x000000050a0a7212 */ /* 0x000fe200078e3cff */
[----:B------:R-:W-:Y:S01]  /*24f0*/  IMAD.SHL.U32 R170, R169, 0x20, RZ ;  /* 0x00000020a9aa7824 */ /* 0x000fe200078e00ff */
[----:B------:R-:W-:Y:S01]  /*2500*/  LOP3.LUT R9, R9, 0x400, RZ, 0xc0, !PT ;  /* 0x0000040009097812 */ /* 0x000fe200078ec0ff */
[C---:B------:R-:W-:Y:S01]  /*2510*/  @!P5 IMAD.WIDE.U32 R16, R24.reuse, 0x60, R14 ;  /* 0x000000601810d825 */ /* 0x040fe200078e000e */
[----:B------:R-:W-:Y:S01]  /*2520*/  SHF.L.U64.HI R8, R24, 0x4, R25 ;  /* 0x0000000418087819 */ /* 0x000fe20000010219 */
[----:B------:R-:W-:Y:S01]  /*2530*/  BAR.SYNC.DEFER_BLOCKING 0x0 ;  /* 0x0000000000007b1d */ /* 0x000fe20000010000 */
[----:B------:R-:W-:-:S02]  /*2540*/  @!P2 LEA R14, P0, R7, R167, 0x1 ;  /* 0x000000a7070ea211 */ /* 0x000fc400078008ff */
[----:B------:R-:W-:Y:S01]  /*2550*/  LOP3.LUT R0, R0, R5, RZ, 0x3c, !PT ;  /* 0x0000000500007212 */ /* 0x000fe200078e3cff */
[----:B------:R-:W-:Y:S01]  /*2560*/  IMAD R5, R10, 0x2, R9 ;  /* 0x000000020a057824 */ /* 0x000fe200078e0209 */
[----:B------:R-:W-:Y:S01]  /*2570*/  LOP3.LUT R170, R170, 0x7c00, RZ, 0xc0, !PT ;  /* 0x00007c00aaaa7812 */ /* 0x000fe200078ec0ff */
[----:B------:R-:W-:Y:S01]  /*2580*/  @!P6 IMAD.MOV.U32 R10, RZ, RZ, R167 ;  /* 0x000000ffff0ae224 */ /* 0x000fe200078e00a7 */
[-C--:B------:R-:W-:Y:S01]  /*2590*/  @!P2 LEA.HI.X R15, R7, R166.reuse, R8, 0x1, P0 ;  /* 0x000000a6070fa211 */ /* 0x080fe200000f0c08 */
[----:B------:R-:W-:Y:S01]  /*25a0*/  @!P6 IMAD.MOV.U32 R11, RZ, RZ, R166 ;  /* 0x000000ffff0be224 */ /* 0x000fe200078e00a6 */
[----:B------:R-:W-:Y:S02]  /*25b0*/  @!P1 LEA R8, P0, R24, R167, 0x6 ;  /* 0x000000a718089211 */ /* 0x000fe400078030ff */
[----:B------:R-:W-:Y:S01]  /*25c0*/  LOP3.LUT R155, R170, 0x200, R31, 0xf8, !PT ;  /* 0x00000200aa9b7812 */ /* 0x000fe200078ef81f */
[----:B------:R-:W-:Y:S01]  /*25d0*/  @!P5 IMAD R12, R25, 0x60, RZ ;  /* 0x00000060190cd824 */ /* 0x000fe200078e02ff */
[----:B------:R-:W-:-:S03]  /*25e0*/  @!P1 LEA.HI.X R9, R24, R166, R25, 0x6, P0 ;  /* 0x000000a618099211 */ /* 0x000fc600000f3419 */
[----:B------:R-:W-:Y:S02]  /*25f0*/  IMAD.IADD R155, R0, 0x1, R155 ;  /* 0x00000001009b7824 */ /* 0x000fe400078e029b */
[----:B------:R-:W-:Y:S02]  /*2600*/  @!P5 IMAD.IADD R13, R17, 0x1, R12 ;  /* 0x00000001110dd824 */ /* 0x000fe400078e020c */
[----:B------:R-:W-:Y:S01]  /*2610*/  @!P5 IMAD.MOV.U32 R12, RZ, RZ, R16 ;  /* 0x000000ffff0cd224 */ /* 0x000fe200078e0010 */
        /* <DEDUP_REMOVED lines=8> */
[----:B------:R-:W-:Y:S01]  /*26a0*/  @P2 STS.128 [R26+0xa800], RZ ;  /* 0x00a800ff1a002388 */ /* 0x000fe20000000c00 */
[----:B------:R-:W-:-:S03]  /*26b0*/  IMAD.IADD R154, R156, 0x1, R5 ;  /* 0x000000019c9a7824 */ /* 0x000fc600078e0205 */
[----:B------:R-:W-:Y:S01]  /*26c0*/  @!PT LDS RZ, [RZ] ;  /* 0x00000000fffff984 */ /* 0x000fe20000000800 */
[----:B------:R-:W-:Y:S01]  /*26d0*/  @!PT LDS RZ, [RZ] ;  /* 0x00000000fffff984 */ /* 0x000fe20000000800 */
[----:B------:R-:W-:Y:S01]  /*26e0*/  @!PT LDS RZ, [RZ] ;  /* 0x00000000fffff984 */ /* 0x000fe20000000800 */
[----:B------:R-:W-:Y:S01]  /*26f0*/  @!P2 LDGSTS.E.BYPASS.LTC128B.128 [R26+0x8800], desc[UR4][R14.64] ;  /* 0x088000000e1aafae */ /* 0x000fe2000b981a04 */
[----:B------:R-:W-:-:S03]  /*2700*/  IMAD R155, R155, 0x2, R156 ;  /* 0x000000029b9b7824 */ /* 0x000fc600078e029c */
        /* <DEDUP_REMOVED lines=16> */
[----:B---3--:R-:W3:Y:S04]  /*2810*/  LDSM.16.M88.4 R16, [R154+0x4000] ;  /* 0x004000009a10783b */ /* 0x008ee80000000200 */
        /* <DEDUP_REMOVED lines=17> */
[----:B------:R-:W-:Y:S01]  /*2930*/  LDSM.16.M88.4 R88, [R153+0x2000] ;  /* 0x002000009958783b */ /* 0x000fe20000000200 */
[----:B------:R-:W-:Y:S01]  /*2940*/  IADD3 R152, PT, PT, R155, R7, RZ ;  /* 0x000000079b987210 */ /* 0x000fe20007ffe0ff */
[----:B------:R-:W-:-:S02]  /*2950*/  IMAD.IADD R148, R154, 0x1, R7 ;  /* 0x000000019a947824 */ /* 0x000fc400078e0207 */
[----:B------:R-:W-:Y:S02]  /*2960*/  LDSM.16.M88.4 R92, [R149+0x6000] ;  /* 0x00600000955c783b */ /* 0x000fe40000000200 */
[C---:B----4-:R-:W-:Y:S02]  /*2970*/  HMMA.16816.F32.BF16 R72, R52.reuse, R68, RZ ;  /* 0x000000443448723c */ /* 0x050fe400000418ff */
[----:B------:R-:W-:Y:S04]  /*2980*/  LDSM.16.M88.4 R32, [R152] ;  /* 0x000000009820783b */ /* 0x000fe80000000200 */
[----:B--2---:R-:W2:Y:S02]  /*2990*/  LDSM.16.M88.4 R12, [R148+0x4000] ;  /* 0x00400000940c783b */ /* 0x004ea40000000200 */
[C---:B-----5:R-:W-:Y:S02]  /*29a0*/  HMMA.16816.F32.BF16 R64, R52.reuse, R60, RZ ;  /* 0x0000003c3440723c */ /* 0x060fe400000418ff */
[----:B------:R-:W-:Y:S06]  /*29b0*/  LDSM.16.M88.4 R84, [R148+0x5000] ;  /* 0x005000009454783b */ /* 0x000fec0000000200 */
        /* <DEDUP_REMOVED lines=34> */
[----:B------:R-:W3:Y:S03]  /*2be0*/  LDSM.16.M88.4 R36, [R154+0x6800] ;  /* 0x006800009a24783b */ /* 0x000ee60000000200 */
        /* <DEDUP_REMOVED lines=19> */
[C---:B------:R-:W-:Y:S08]  /*2d20*/  HMMA.16816.F32.BF16 R72, R8.reuse, R36, R72 ;  /* 0x000000240848723c */ /* 0x040ff00000041848 */
[C---:B--2---:R-:W-:Y:S08]  /*2d30*/  HMMA.16816.F32.BF16 R56, R8.reuse, R12, R56 ;  /* 0x0000000c0838723c */ /* 0x044ff00000041838 */
[C---:B------:R-:W-:Y:S01]  /*2d40*/  HMMA.16816.F32.BF16 R68, R8.reuse, R38, R68 ;  /* 0x000000260844723c */ /* 0x040fe20000041844 */
[----:B------:R-:W-:Y:S07]  /*2d50*/  LDSM.16.M88.4 R36, [R148+0x7000] ;  /* 0x007000009424783b */ /* 0x000fee0000000200 */
[----:B------:R-:W-:Y:S01]  /*2d60*/  HMMA.16816.F32.BF16 R52, R8, R14, R52 ;  /* 0x0000000e0834723c */ /* 0x000fe20000041834 */
[----:B------:R-:W-:Y:S04]  /*2d70*/  LDSM.16.M88.4 R12, [R151+0x2000] ;  /* 0x00200000970c783b */ /* 0x000fe80000000200 */
[----:B------:R-:W2:Y:S03]  /*2d80*/  LDSM.16.M88.4 R8, [R147+0x6000] ;  /* 0x006000009308783b */ /* 0x000ea60000000200 */
[C---:B------:R-:W-:Y:S08]  /*2d90*/  HMMA.16816.F32.BF16 R20, R88.reuse, R92, R20 ;  /* 0x0000005c5814723c */ /* 0x040ff00000041814 */
[C---:B------:R-:W-:Y:S08]  /*2da0*/  HMMA.16816.F32.BF16 R16, R88.reuse, R94, R16 ;  /* 0x0000005e5810723c */ /* 0x040ff00000041810 */
[C---:B------:R-:W-:Y:S08]  /*2db0*/  HMMA.16816.F32.BF16 R56, R88.reuse, R76, R56 ;  /* 0x0000004c5838723c */ /* 0x040ff00000041838 */
[----:B------:R-:W-:Y:S01]  /*2dc0*/  HMMA.16816.F32.BF16 R76, R88, R78, R52 ;  /* 0x0000004e584c723c */ /* 0x000fe20000041834 */
[----:B------:R-:W3:Y:S07]  /*2dd0*/  LDSM.16.M88.4 R52, [R147+0x6800] ;  /* 0x006800009334783b */ /* 0x000eee0000000200 */
[----:B----4-:R-:W-:Y:S01]  /*2de0*/  HMMA.16816.F32.BF16 R20, R48, R44, R20 ;  /* 0x0000002c3014723c */ /* 0x010fe20000041814 */
[----:B------:R-:W-:-:S07]  /*2df0*/  IMAD.SHL.U32 R30, R169, 0x2, RZ ;  /* 0x00000002a91e7824 */ /* 0x000fce00078e00ff */
[----:B------:R-:W-:Y:S08]  /*2e00*/  HMMA.16816.F32.BF16 R72, R88, R84, R72 ;  /* 0x000000545848723c */ /* 0x000ff00000041848 */
[C---:B------:R-:W-:Y:S08]  /*2e10*/  HMMA.16816.F32.BF16 R16, R48.reuse, R46, R16 ;  /* 0x0000002e3010723c */ /* 0x040ff00000041810 */
[C---:B-1----:R-:W-:Y:S08]  /*2e20*/  HMMA.16816.F32.BF16 R56, R48.reuse, R32, R56 ;  /* 0x000000203038723c */ /* 0x042ff00000041838 */
[----:B------:R-:W-:Y:S01]  /*2e30*/  HMMA.16816.F32.BF16 R76, R48, R34, R76 ;  /* 0x00000022304c723c */ /* 0x000fe2000004184c */
[----:B------:R-:W1:Y:S07]  /*2e40*/  LDSM.16.M88.4 R32, [R147+0x7000] ;  /* 0x007000009320783b */ /* 0x000e6e0000000200 */
[----:B------:R-:W-:Y:S08]  /*2e50*/  HMMA.16816.F32.BF16 R60, R88, R82, R60 ;  /* 0x00000052583c723c */ /* 0x000ff0000004183c */
[----:B--2---:R-:W-:Y:S01]  /*2e60*/  HMMA.16816.F32.BF16 R20, R12, R8, R20 ;  /* 0x000000080c14723c */ /* 0x004fe20000041814 */
[----:B------:R-:W-:-:S05]  /*2e70*/  LOP3.LUT R9, R30, 0x6, RZ, 0xc0, !PT ;  /* 0x000000061e097812 */ /* 0x000fca00078ec0ff */
[----:B------:R-:W-:Y:S02]  /*2e80*/  IMAD.IADD R30, R178, 0x1, R9 ;  /* 0x00000001b21e7824 */ /* 0x000fe400078e0209 */
[----:B------:R-:W-:Y:S02]  /*2e90*/  HMMA.16816.F32.BF16 R68, R88, R86, R68 ;  /* 0x000000565844723c */ /* 0x000fe40000041844 */
[----:B------:R-:W-:-:S06]  /*2ea0*/  VIADD R8, R30, 0x1 ;  /* 0x000000011e087836 */ /* 0x000fcc0000000000 */
[----:B------:R-:W-:Y:S01]  /*2eb0*/  HMMA.16816.F32.BF16 R64, R88, R80, R64 ;  /* 0x000000505840723c */ /* 0x000fe20000041840 */
[----:B------:R-:W-:-:S07]  /*2ec0*/  ISETP.GE.AND P0, PT, R8, R97, PT ;  /* 0x000000610800720c */ /* 0x000fce0003f06270 */
[----:B------:R-:W-:Y:S08]  /*2ed0*/  HMMA.16816.F32.BF16 R72, R48, R40, R72 ;  /* 0x000000283048723c */ /* 0x000ff00000041848 */
[----:B------:R-:W-:Y:S01]  /*2ee0*/  HMMA.16816.F32.BF16 R16, R12, R10, R16 ;  /* 0x0000000a0c10723c */ /* 0x000fe20000041810 */
[----:B------:R-:W2:Y:S07]  /*2ef0*/  LDSM.16.M88.4 R8, [R147+0x7800] ;  /* 0x007800009308783b */ /* 0x000eae0000000200 */
[C---:B------:R-:W-:Y:S08]  /*2f00*/  HMMA.16816.F32.BF16 R60, R48.reuse, R38, R60 ;  /* 0x00000026303c723c */ /* 0x040ff0000004183c */
[C---:B------:R-:W-:Y:S08]  /*2f10*/  HMMA.16816.F32.BF16 R68, R48.reuse, R42, R68 ;  /* 0x0000002a3044723c */ /* 0x040ff00000041844 */
[----:B------:R-:W-:Y:S01]  /*2f20*/  HMMA.16816.F32.BF16 R64, R48, R36, R64 ;  /* 0x000000243040723c */ /* 0x000fe20000041840 */
[C---:B------:R-:W-:Y:S01]  /*2f30*/  VIADD R36, R30.reuse, 0x8 ;  /* 0x000000081e247836 */ /* 0x040fe20000000000 */
[C---:B------:R-:W-:Y:S01]  /*2f40*/  ISETP.GE.AND P1, PT, R30.reuse, R97, PT ;  /* 0x000000611e00720c */ /* 0x040fe20003f26270 */
[----:B------:R-:W-:Y:S01]  /*2f50*/  VIADD R40, R30, 0x10 ;  /* 0x000000101e287836 */ /* 0x000fe20000000000 */
[----:B------:R-:W-:Y:S01]  /*2f60*/  FSEL R45, R21, -INF , !P0 ;  /* 0xff800000152d7808 */ /* 0x000fe20004000000 */
[----:B------:R-:W-:-:S04]  /*2f70*/  DEPBAR.LE SB0, 0x0 ;  /* 0x000080000000791a */ /* 0x000fc80000000000 */
[----:B---3--:R-:W-:Y:S01]  /*2f80*/  HMMA.16816.F32.BF16 R72, R12, R52, R72 ;  /* 0x000000340c48723c */ /* 0x008fe20000041848 */
[----:B------:R-:W-:Y:S01]  /*2f90*/  FSEL R39, R22, -INF , !P1 ;  /* 0xff80000016277808 */ /* 0x000fe20004800000 */
[----:B------:R-:W-:Y:S01]  /*2fa0*/  VIADD R22, R30, 0x21 ;  /* 0x000000211e167836 */ /* 0x000fe20000000000 */
[----:B------:R-:W-:-:S05]  /*2fb0*/  ISETP.GE.AND P6, PT, R36, R97, PT ;  /* 0x000000612400720c */ /* 0x000fca0003fc6270 */
[C---:B-1----:R-:W-:Y:S01]  /*2fc0*/  HMMA.16816.F32.BF16 R60, R12.reuse, R34, R60 ;  /* 0x000000220c3c723c */ /* 0x042fe2000004183c */
[----:B------:R-:W-:Y:S01]  /*2fd0*/  VIADD R42, R30, 0x9 ;  /* 0x000000091e2a7836 */ /* 0x000fe20000000000 */
[----:B------:R-:W-:Y:S02]  /*2fe0*/  FSEL R18, R18, -INF , !P6 ;  /* 0xff80000012127808 */ /* 0x000fe40007000000 */
[----:B------:R-:W-:Y:S02]  /*2ff0*/  FSEL R16, R16, -INF , !P6 ;  /* 0xff80000010107808 */ /* 0x000fe40007000000 */
[-C--:B------:R-:W-:Y:S01]  /*3000*/  ISETP.GE.AND P6, PT, R22, R97.reuse, PT ;  /* 0x000000611600720c */ /* 0x080fe20003fc6270 */
[----:B------:R-:W-:Y:S01]  /*3010*/  VIADD R22, R30, 0x29 ;  /* 0x000000291e167836 */ /* 0x000fe20000000000 */
[-C--:B------:R-:W-:Y:S01]  /*3020*/  ISETP.GE.AND P4, PT, R40, R97.reuse, PT ;  /* 0x000000612800720c */ /* 0x080fe20003f86270 */
[----:B------:R-:W-:Y:S01]  /*3030*/  HMMA.16816.F32.BF16 R68, R12, R54, R68 ;  /* 0x000000360c44723c */ /* 0x000fe20000041844 */
[----:B------:R-:W-:Y:S01]  /*3040*/  FSEL R43, R20, -INF , !P1 ;  /* 0xff800000142b7808 */ /* 0x000fe20004800000 */
[----:B------:R-:W-:Y:S01]  /*3050*/  VIADD R20, R30, 0x28 ;  /* 0x000000281e147836 */ /* 0x000fe20000000000 */
[----:B------:R-:W-:Y:S01]  /*3060*/  ISETP.GE.AND P5, PT, R42, R97, PT ;  /* 0x000000612a00720c */ /* 0x000fe20003fa6270 */
[----:B------:R-:W-:Y:S01]  /*3070*/  VIADD R38, R30, 0x11 ;  /* 0x000000111e267836 */ /* 0x000fe20000000000 */
[----:B------:R-:W-:-:S03]  /*3080*/  FSEL R21, R74, -INF , !P4 ;  /* 0xff8000004a157808 */ /* 0x000fc60006000000 */
[C---:B------:R-:W-:Y:S01]  /*3090*/  HMMA.16816.F32.BF16 R64, R12.reuse, R32, R64 ;  /* 0x000000200c40723c */ /* 0x040fe20000041840 */
[----:B------:R-:W-:Y:S01]  /*30a0*/  FSEL R33, R72, -INF , !P4 ;  /* 0xff80000048217808 */ /* 0x000fe20006000000 */
[----:B------:R-:W-:Y:S01]  /*30b0*/  VIADD R36, R30, 0x18 ;  /* 0x000000181e247836 */ /* 0x000fe20000000000 */
[-C--:B------:R-:W-:Y:S02]  /*30c0*/  ISETP.GE.AND P4, PT, R22, R97.reuse, PT ;  /* 0x000000611600720c */ /* 0x080fe40003f86270 */
[----:B------:R-:W-:Y:S02]  /*30d0*/  FSEL R41, R19, -INF , !P5 ;  /* 0xff80000013297808 */ /* 0x000fe40006800000 */
[----:B------:R-:W-:Y:S01]  /*30e0*/  FSEL R47, R17, -INF , !P5 ;  /* 0xff800000112f7808 */ /* 0x000fe20006800000 */
[----:B--2---:R-:W-:Y:S01]  /*30f0*/  HMMA.16816.F32.BF16 R56, R12, R8, R56 ;  /* 0x000000080c38723c */ /* 0x004fe20000041838 */
[-C--:B------:R-:W-:Y:S01]  /*3100*/  ISETP.GE.AND P5, PT, R20, R97.reuse, PT ;  /* 0x000000611400720c */ /* 0x080fe20003fa6270 */
[----:B------:R-:W-:Y:S01]  /*3110*/  VIADD R20, R30, 0x30 ;  /* 0x000000301e147836 */ /* 0x000fe20000000000 */
[----:B------:R-:W-:-:S02]  /*3120*/  ISETP.GE.AND P3, PT, R38, R97, PT ;  /* 0x000000612600720c */ /* 0x000fc40003f66270 */
[----:B------:R-:W-:-:S03]  /*3130*/  FSEL R131, R63, -INF , !P4 ;  /* 0xff8000003f837808 */ /* 0x000fc60006000000 */
[----:B------:R-:W-:Y:S01]  /*3140*/  HMMA.16816.F32.BF16 R76, R12, R10, R76 ;  /* 0x0000000a0c4c723c */ /* 0x000fe2000004184c */
[----:B------:R-:W-:Y:S01]  /*3150*/  FSEL R137, R61, -INF , !P4 ;  /* 0xff8000003d897808 */ /* 0x000fe20006000000 */
[----:B------:R-:W-:Y:S01]  /*3160*/  VIADD R38, R30, 0x19 ;  /* 0x000000191e267836 */ /* 0x000fe20000000000 */
[-C--:B------:R-:W-:Y:S01]  /*3170*/  ISETP.GE.AND P2, PT, R36, R97.reuse, PT ;  /* 0x000000612400720c */ /* 0x080fe20003f46270 */
[C---:B------:R-:W-:Y:S01]  /*3180*/  VIADD R36, R30.reuse, 0x20 ;  /* 0x000000201e247836 */ /* 0x040fe20000000000 */
[----:B------:R-:W-:Y:S02]  /*3190*/  ISETP.GT.AND P4, PT, R171, R162, PT ;  /* 0x000000a2ab00720c */ /* 0x000fe40003f84270 */
[----:B------:R-:W-:Y:S02]  /*31a0*/  FSEL R17, R75, -INF , !P3 ;  /* 0xff8000004b117808 */ /* 0x000fe40005800000 */
[----:B------:R-:W-:Y:S01]  /*31b0*/  FSEL R73, R73, -INF , !P3 ;  /* 0xff80000049497808 */ /* 0x000fe20005800000 */
[----:B------:R-:W-:Y:S01]  /*31c0*/  VIADD R8, R30, 0x38 ;  /* 0x000000381e087836 */ /* 0x000fe20000000000 */
[-C--:B------:R-:W-:Y:S01]  /*31d0*/  ISETP.GE.AND P3, PT, R20, R97.reuse, PT ;  /* 0x000000611400720c */ /* 0x080fe20003f66270 */
[C---:B------:R-:W-:Y:S01]  /*31e0*/  VIADD R20, R30.reuse, 0x31 ;  /* 0x000000311e147836 */ /* 0x040fe20000000000 */
[----:B------:R-:W-:Y:S01]  /*31f0*/  FSEL R37, R23, -INF , !P0 ;  /* 0xff80000017257808 */ /* 0x000fe20004000000 */
[----:B------:R-:W-:Y:S01]  /*3200*/  VIADD R30, R30, 0x39 ;  /* 0x000000391e1e7836 */ /* 0x000fe20000000000 */
[----:B------:R-:W-:-:S02]  /*3210*/  ISETP.GE.AND P1, PT, R38, R97, PT ;  /* 0x000000612600720c */ /* 0x000fc40003f26270 */
[----:B------:R-:W-:Y:S02]  /*3220*/  ISETP.GE.AND P0, PT, R36, R97, PT ;  /* 0x000000612400720c */ /* 0x000fe40003f06270 */
[----:B------:R-:W-:Y:S02]  /*3230*/  FSEL R19, R70, -INF , !P2 ;  /* 0xff80000046137808 */ /* 0x000fe40005000000 */
[----:B------:R-:W-:Y:S02]  /*3240*/  FSEL R23, R68, -INF , !P2 ;  /* 0xff80000044177808 */ /* 0x000fe40005000000 */
[----:B------:R-:W-:Y:S02]  /*3250*/  FSEL R71, R71, -INF , !P1 ;  /* 0xff80000047477808 */ /* 0x000fe40004800000 */
[----:B------:R-:W-:Y:S02]  /*3260*/  FSEL R69, R69, -INF , !P1 ;  /* 0xff80000045457808 */ /* 0x000fe40004800000 */
[----:B------:R-:W-:-:S02]  /*3270*/  FSEL R133, R66, -INF , !P0 ;  /* 0xff80000042857808 */ /* 0x000fc40004000000 */
[----:B------:R-:W-:Y:S01]  /*3280*/  FSEL R115, R64, -INF , !P0 ;  /* 0xff80000040737808 */ /* 0x000fe20004000000 */
[----:B------:R-:W-:Y:S01]  /*3290*/  BSSY.RECONVERGENT B1, `(.L_x_8760) ;  /* 0x0000072000017945 */ /* 0x000fe20003800200 */
        /* <DEDUP_REMOVED lines=31> */
.L_x_8763:
        /* <DEDUP_REMOVED lines=22> */
[----:B------:R-:W-:Y:S01]  /*35f0*/  IMAD R11, R20, R11, R10 ;  /* 0x0000000b140b7224 */ /* 0x000fe200078e020a */
[----:B------:R-:W-:Y:S02]  /*3600*/  LOP3.LUT R10, RZ, R15, RZ, 0x33, !PT ;  /* 0x0000000fff0a7212 */ /* 0x000fe400078e33ff */
        /* <DEDUP_REMOVED lines=9> */
[----:B------:R-:W3:Y:S01]  /*36a0*/  LD.E.64 R30, desc[UR4][R2.64+0x38] ;  /* 0x00003804021e7980 */ /* 0x000ee2000c101b00 */
        /* <DEDUP_REMOVED lines=26> */
.L_x_8764:
[----:B------:R-:W-:Y:S05]  /*3850*/  BSYNC.RECONVERGENT B0 ;  /* 0x0000000000007941 */ /* 0x000fea0003800200 */
.L_x_8762:
        /* <DEDUP_REMOVED lines=21> */
.L_x_8761:
[----:B------:R-:W-:Y:S05]  /*39b0*/  BSYNC.RECONVERGENT B1 ;  /* 0x0000000000017941 */ /* 0x000fea0003800200 */
.L_x_8760:
[----:B------:R-:W2:Y:S01]  /*39c0*/  LD.E R119, desc[UR4][R2.64+0xdc] ;  /* 0x0000dc0402777980 */ /* 0x000ea2000c101900 */
[----:B------:R-:W-:Y:S02]  /*39d0*/  FMNMX3.FTZ R4, R43, R45, R16, !PT ;  /* 0x0000002d2b047276 */ /* 0x000fe40007810010 */
[----:B------:R-:W-:Y:S02]  /*39e0*/  IADD3 R9, PT, PT, R9, R0, RZ ;  /* 0x0000000009097210 */ /* 0x000fe40007ffe0ff */
[----:B------:R-:W-:Y:S02]  /*39f0*/  FMNMX3.FTZ R4, R4, R47, R33, !PT ;  /* 0x0000002f04047276 */ /* 0x000fe40007810021 */
[----:B------:R-:W-:Y:S02]  /*3a00*/  LEA R150, R9, R156, 0x1 ;  /* 0x0000009c09967211 */ /* 0x000fe400078e08ff */
[----:B------:R-:W-:Y:S02]  /*3a10*/  FMNMX3.FTZ R4, R4, R73, R23, !PT ;  /* 0x0000004904047276 */ /* 0x000fe40007810017 */
[----:B------:R-:W-:Y:S01]  /*3a20*/  IADD3 R145, PT, PT, R7, R150, RZ ;  /* 0x0000009607917210 */ /* 0x000fe20007ffe0ff */
[----:B------:R-:W-:Y:S01]  /*3a30*/  LDSM.16.MT88.4 R92, [R150+0x8000] ;  /* 0x00800000965c783b */ /* 0x000fe20000004200 */
[----:B------:R-:W-:-:S02]  /*3a40*/  FMNMX3.FTZ R4, R4, R69, R115, !PT ;  /* 0x0000004504047276 */ /* 0x000fc40007810073 */
[C---:B------:R-:W-:Y:S01]  /*3a50*/  IADD3 R146, PT, PT, R5.reuse, R150, RZ ;  /* 0x0000009605927210 */ /* 0x040fe20007ffe0ff */
[----:B------:R-:W-:Y:S01]  /*3a60*/  LDSM.16.MT88.4 R48, [R145+0x8000] ;  /* 0x008000009130783b */ /* 0x000fe20000004200 */
[----:B------:R-:W-:Y:S02]  /*3a70*/  FMNMX3.FTZ R4, R4, R117, R135, !PT ;  /* 0x0000007504047276 */ /* 0x000fe40007810087 */
[----:B------:R-:W-:Y:S01]  /*3a80*/  IADD3 R144, PT, PT, R5, R145, RZ ;  /* 0x0000009105907210 */ /* 0x000fe20007ffe0ff */
[----:B------:R-:W-:Y:S01]  /*3a90*/  LDSM.16.MT88.4 R64, [R150+0xa000] ;  /* 0x00a000009640783b */ /* 0x000fe20000004200 */
[----:B-1----:R-:W-:Y:S02]  /*3aa0*/  FMNMX3.FTZ R11, R4, R137, R129, !PT ;  /* 0x00000089040b7276 */ /* 0x002fe40007810081 */
[----:B------:R-:W-:Y:S01]  /*3ab0*/  FMNMX3.FTZ R4, R39, R37, R18, !PT ;  /* 0x0000002527047276 */ /* 0x000fe20007810012 */
[----:B------:R-:W-:Y:S01]  /*3ac0*/  LDSM.16.MT88.4 R56, [R144+0x8000] ;  /* 0x008000009038783b */ /* 0x000fe20000004200 */
[----:B------:R-:W-:-:S02]  /*3ad0*/  FMNMX3.FTZ R11, R11, R127, R122, !PT ;  /* 0x0000007f0b0b7276 */ /* 0x000fc4000781007a */
[----:B------:R-:W-:Y:S01]  /*3ae0*/  FMNMX3.FTZ R4, R4, R41, R21, !PT ;  /* 0x0000002904047276 */ /* 0x000fe20007810015 */
[----:B------:R-:W-:Y:S01]  /*3af0*/  LDSM.16.MT88.4 R76, [R145+0xa000] ;  /* 0x00a00000914c783b */ /* 0x000fe20000004200 */
[----:B------:R-:W-:Y:S02]  /*3b00*/  FMNMX.FTZ R6, R120, R11, !PT ;  /* 0x0000000b78067209 */ /* 0x000fe40007810000 */
[----:B------:R-:W-:Y:S02]  /*3b10*/  FMNMX3.FTZ R4, R4, R17, R19, !PT ;  /* 0x0000001104047276 */ /* 0x000fe40007810013 */
[----:B------:R-:W-:Y:S01]  /*3b20*/  IADD3 R27, PT, PT, R27, -0x2, RZ ;  /* 0xfffffffe1b1b7810 */ /* 0x000fe20007ffe0ff */
[----:B------:R-:W1:Y:S01]  /*3b30*/  SHFL.BFLY PT, R11, R6, 0x2, 0x1f ;  /* 0x0c401f00060b7f89 */ /* 0x000e6200000e0000 */
[----:B------:R-:W-:-:S04]  /*3b40*/  FMNMX3.FTZ R4, R4, R71, R133, !PT ;  /* 0x0000004704047276 */ /* 0x000fc80007810085 */
[----:B------:R-:W-:-:S04]  /*3b50*/  FMNMX3.FTZ R4, R4, R123, R125, !PT ;  /* 0x0000007b04047276 */ /* 0x000fc8000781007d */
[----:B------:R-:W-:-:S04]  /*3b60*/  FMNMX3.FTZ R13, R4, R131, R121, !PT ;  /* 0x00000083040d7276 */ /* 0x000fc80007810079 */
[----:B------:R-:W-:-:S04]  /*3b70*/  FMNMX3.FTZ R13, R13, R113, R112, !PT ;  /* 0x000000710d0d7276 */ /* 0x000fc80007810070 */
[----:B------:R-:W-:-:S05]  /*3b80*/  FMNMX.FTZ R13, R110, R13, !PT ;  /* 0x0000000d6e0d7209 */ /* 0x000fca0007810000 */
[----:B------:R-:W3:Y:S01]  /*3b90*/  SHFL.BFLY PT, R4, R13, 0x2, 0x1f ;  /* 0x0c401f000d047f89 */ /* 0x000ee200000e0000 */
[----:B-1----:R-:W-:-:S05]  /*3ba0*/  FMNMX.FTZ R11, R6, R11, !PT ;  /* 0x0000000b060b7209 */ /* 0x002fca0007810000 */
[----:B------:R-:W1:Y:S01]  /*3bb0*/  SHFL.BFLY PT, R102, R11, 0x1, 0x1f ;  /* 0x0c201f000b667f89 */ /* 0x000e6200000e0000 */
[----:B---3--:R-:W-:-:S03]  /*3bc0*/  FMNMX.FTZ R4, R13, R4, !PT ;  /* 0x000000040d047209 */ /* 0x008fc60007810000 */
[----:B------:R-:W-:Y:S04]  /*3bd0*/  LDSM.16.MT88.4 R12, [R146+0x8800] ;  /* 0x00880000920c783b */ /* 0x000fe80000004200 */
[----:B------:R-:W3:Y:S01]  /*3be0*/  SHFL.BFLY PT, R101, R4, 0x1, 0x1f ;  /* 0x0c201f0004657f89 */ /* 0x000ee200000e0000 */
[----:B-1----:R-:W-:-:S03]  /*3bf0*/  FMNMX.FTZ R102, R11, R102, !PT ;  /* 0x000000660b667209 */ /* 0x002fc60007810000 */
[----:B------:R-:W-:Y:S01]  /*3c00*/  LDSM.16.MT88.4 R8, [R150+0x8800] ;  /* 0x008800009608783b */ /* 0x000fe20000004200 */
[----:B------:R-:W-:Y:S02]  /*3c10*/  FSETP.NEU.FTZ.AND P0, PT, R102, -INF , PT ;  /* 0xff8000006600780b */ /* 0x000fe40003f1d000 */
[----:B---3--:R-:W-:Y:S02]  /*3c20*/  FMNMX.FTZ R101, R4, R101, !PT ;  /* 0x0000006504657209 */ /* 0x008fe40007810000 */
[----:B------:R-:W-:Y:S01]  /*3c30*/  LDSM.16.MT88.4 R4, [R144+0xa000] ;  /* 0x00a000009004783b */ /* 0x000fe20000004200 */
        /* <DEDUP_REMOVED lines=17> */
[-CC-:B------:R-:W-:Y:S01]  /*3d50*/  FFMA.FTZ R31, R23, R119.reuse, -R126.reuse ;  /* 0x00000077171f7223 */ /* 0x180fe2000001087e */
[----:B------:R-:W1:Y:S01]  /*3d60*/  LDSM.16.MT88.4 R40, [R146+0x8000] ;  /* 0x008000009228783b */ /* 0x000e620000004200 */
[-C--:B------:R-:W-:Y:S01]  /*3d70*/  FFMA.FTZ R26, R69, R119.reuse, -R126 ;  /* 0x00000077451a7223 */ /* 0x080fe2000001087e */
[-CC-:B------:R-:W-:Y:S01]  /*3d80*/  FFMA.FTZ R30, R21, R119.reuse, -R116.reuse ;  /* 0x00000077151e7223 */ /* 0x180fe20000010874 */
[-CC-:B------:R-:W-:Y:S01]  /*3d90*/  FFMA.FTZ R105, R17, R119.reuse, -R116.reuse ;  /* 0x0000007711697223 */ /* 0x180fe20000010874 */
[-CC-:B------:R-:W-:Y:S01]  /*3da0*/  FFMA.FTZ R0, R19, R119.reuse, -R116.reuse ;  /* 0x0000007713007223 */ /* 0x180fe20000010874 */
[----:B------:R-:W2:Y:S01]  /*3db0*/  MUFU.EX2 R106, R106 ;  /* 0x0000006a006a7308 */ /* 0x000ea20000000800 */
[-C--:B------:R-:W-:Y:S01]  /*3dc0*/  FFMA.FTZ R103, R71, R119.reuse, -R116 ;  /* 0x0000007747677223 */ /* 0x080fe20000010874 */
[----:B------:R-:W3:Y:S01]  /*3dd0*/  LDSM.16.MT88.4 R16, [R144+0x8800] ;  /* 0x008800009010783b */ /* 0x000ee20000004200 */
[-CC-:B------:R-:W-:Y:S01]  /*3de0*/  FFMA.FTZ R114, R117, R119.reuse, -R126.reuse ;  /* 0x0000007775727223 */ /* 0x180fe2000001087e */
[-CC-:B------:R-:W-:Y:S01]  /*3df0*/  FFMA.FTZ R115, R115, R119.reuse, -R126.reuse ;  /* 0x0000007773737223 */ /* 0x180fe2000001087e */
[-CC-:B------:R-:W-:Y:S01]  /*3e00*/  FFMA.FTZ R108, R135, R119.reuse, -R126.reuse ;  /* 0x00000077876c7223 */ /* 0x180fe2000001087e */
[----:B------:R-:W4:Y:S01]  /*3e10*/  LDSM.16.MT88.4 R20, [R145+0x8800] ;  /* 0x008800009114783b */ /* 0x000f220000004200 */
[-C--:B------:R-:W-:Y:S01]  /*3e20*/  FFMA.FTZ R117, R137, R119.reuse, -R126 ;  /* 0x0000007789757223 */ /* 0x080fe2000001087e */
[----:B------:R-:W-:Y:S01]  /*3e30*/  MUFU.EX2 R35, R35 ;  /* 0x0000002300237308 */ /* 0x000fe20000000800 */
[-CC-:B------:R-:W-:Y:S01]  /*3e40*/  FFMA.FTZ R118, R133, R119.reuse, -R116.reuse ;  /* 0x0000007785767223 */ /* 0x180fe20000010874 */
[-CC-:B------:R-:W-:Y:S01]  /*3e50*/  FFMA.FTZ R123, R123, R119.reuse, -R116.reuse ;  /* 0x000000777b7b7223 */ /* 0x180fe20000010874 */
[-CC-:B------:R-:W-:Y:S01]  /*3e60*/  FFMA.FTZ R125, R125, R119.reuse, -R116.reuse ;  /* 0x000000777d7d7223 */ /* 0x180fe20000010874 */
[-C--:B------:R-:W-:Y:S01]  /*3e70*/  FFMA.FTZ R124, R131, R119.reuse, -R116 ;  /* 0x00000077837c7223 */ /* 0x080fe20000010874 */
[-CC-:B------:R-:W-:Y:S01]  /*3e80*/  FFMA.FTZ R183, R120, R119.reuse, -R126.reuse ;  /* 0x0000007778b77223 */ /* 0x180fe2000001087e */
[-CC-:B------:R-:W-:Y:S01]  /*3e90*/  FFMA.FTZ R128, R129, R119.reuse, -R126.reuse ;  /* 0x0000007781807223 */ /* 0x180fe2000001087e */
[--C-:B------:R-:W-:Y:S01]  /*3ea0*/  FFMA.FTZ R127, R127, R119, -R126.reuse ;  /* 0x000000777f7f7223 */ /* 0x100fe2000001087e */
[----:B------:R-:W5:Y:S01]  /*3eb0*/  MUFU.EX2 R34, R34 ;  /* 0x0000002200227308 */ /* 0x000f620000000800 */
[----:B--2---:R-:W-:Y:S01]  /*3ec0*/  F2FP.BF16.F32.PACK_AB R84, R106, R111 ;  /* 0x0000006f6a54723e */ /* 0x004fe200000010ff */
[-C--:B------:R-:W-:Y:S01]  /*3ed0*/  FFMA.FTZ R122, R122, R119.reuse, -R126 ;  /* 0x000000777a7a7223 */ /* 0x080fe2000001087e */
[-CC-:B------:R-:W-:Y:S01]  /*3ee0*/  FFMA.FTZ R120, R121, R119.reuse, -R116.reuse ;  /* 0x0000007779787223 */ /* 0x180fe20000010874 */
[-CC-:B------:R-:W-:Y:S01]  /*3ef0*/  FFMA.FTZ R113, R113, R119.reuse, -R116.reuse ;  /* 0x0000007771717223 */ /* 0x180fe20000010874 */
[-CC-:B------:R-:W-:Y:S01]  /*3f00*/  FFMA.FTZ R181, R110, R119.reuse, -R116.reuse ;  /* 0x000000776eb57223 */ /* 0x180fe20000010874 */
[----:B------:R-:W-:Y:S01]  /*3f10*/  FFMA.FTZ R112, R112, R119, -R116 ;  /* 0x0000007770707223 */ /* 0x000fe20000010874 */
[----:B------:R-:W-:Y:S01]  /*3f20*/  FADD.FTZ R106, R111, R106 ;  /* 0x0000006a6f6a7221 */ /* 0x000fe20000010000 */
[----:B------:R-:W-:Y:S01]  /*3f30*/  MUFU.EX2 R109, R109 ;  /* 0x0000006d006d7308 */ /* 0x000fe20000000800 */
[----:B------:R-:W-:-:S07]  /*3f40*/  ISETP.GE.AND P0, PT, R27, R162, PT ;  /* 0x000000a21b00720c */ /* 0x000fce0003f06270 */
[----:B------:R-:W2:Y:S01]  /*3f50*/  MUFU.EX2 R104, R104 ;  /* 0x0000006800687308 */ /* 0x000ea20000000800 */
[----:B-----5:R-:W-:Y:S01]  /*3f60*/  F2FP.BF16.F32.PACK_AB R86, R34, R35 ;  /* 0x000000232256723e */ /* 0x020fe200000010ff */
[----:B------:R-:W-:-:S04]  /*3f70*/  FADD.FTZ R35, R35, R106 ;  /* 0x0000006a23237221 */ /* 0x000fc80000010000 */
[----:B------:R-:W-:Y:S02]  /*3f80*/  FADD.FTZ R34, R34, R35 ;  /* 0x0000002322227221 */ /* 0x000fe40000010000 */
[----:B------:R-:W-:Y:S08]  /*3f90*/  MUFU.EX2 R107, R107 ;  /* 0x0000006b006b7308 */ /* 0x000ff00000000800 */
[----:B------:R-:W5:Y:S01]  /*3fa0*/  MUFU.EX2 R100, R100 ;  /* 0x0000006400647308 */ /* 0x000f620000000800 */
[----:B--2---:R-:W-:Y:S01]  /*3fb0*/  F2FP.BF16.F32.PACK_AB R85, R104, R109 ;  /* 0x0000006d6855723e */ /* 0x004fe200000010ff */
[----:B------:R-:W-:-:S06]  /*3fc0*/  FADD.FTZ R104, R109, R104 ;  /* 0x000000686d687221 */ /* 0x000fcc0000010000 */
[----:B------:R-:W-:Y:S08]  /*3fd0*/  MUFU.EX2 R33, R33 ;  /* 0x0000002100217308 */ /* 0x000ff00000000800 */
[----:B------:R-:W2:Y:S01]  /*3fe0*/  MUFU.EX2 R32, R32 ;  /* 0x0000002000207308 */ /* 0x000ea20000000800 */
[----:B-----5:R-:W-:-:S07]  /*3ff0*/  F2FP.BF16.F32.PACK_AB R87, R100, R107 ;  /* 0x0000006b6457723e */ /* 0x020fce00000010ff */
[----:B------:R-:W-:Y:S01]  /*4000*/  MUFU.EX2 R31, R31 ;  /* 0x0000001f001f7308 */ /* 0x000fe20000000800 */
[C---:B------:R-:W-:Y:S07]  /*4010*/  HMMA.16816.F32.BF16 R96, R84.reuse, R92, RZ ;  /* 0x0000005c5460723c */ /* 0x040fee00000418ff */
[----:B------:R-:W-:Y:S01]  /*4020*/  MUFU.EX2 R26, R26 ;  /* 0x0000001a001a7308 */ /* 0x000fe20000000800 */
[C---:B------:R-:W-:Y:S07]  /*4030*/  HMMA.16816.F32.BF16 R92, R84.reuse, R94, RZ ;  /* 0x0000005e545c723c */ /* 0x040fee00000418ff */
[----:B------:R-:W-:Y:S01]  /*4040*/  MUFU.EX2 R30, R30 ;  /* 0x0000001e001e7308 */ /* 0x000fe20000000800 */
[C---:B-1----:R-:W-:Y:S07]  /*4050*/  HMMA.16816.F32.BF16 R36, R84.reuse, R40, RZ ;  /* 0x000000285424723c */ /* 0x042fee00000418ff */
[----:B------:R-:W1:Y:S01]  /*4060*/  MUFU.EX2 R105, R105 ;  /* 0x0000006900697308 */ /* 0x000e620000000800 */
[C---:B------:R-:W-:Y:S07]  /*4070*/  HMMA.16816.F32.BF16 R44, R84.reuse, R48, RZ ;  /* 0x00000030542c723c */ /* 0x040fee00000418ff */
[----:B------:R-:W-:Y:S01]  /*4080*/  MUFU.EX2 R0, R0 ;  /* 0x0000000000007308 */ /* 0x000fe20000000800 */
[C---:B------:R-:W-:Y:S07]  /*4090*/  HMMA.16816.F32.BF16 R52, R84.reuse, R56, RZ ;  /* 0x000000385434723c */ /* 0x040fee00000418ff */
[----:B------:R-:W5:Y:S01]  /*40a0*/  MUFU.EX2 R103, R103 ;  /* 0x0000006700677308 */ /* 0x000f620000000800 */
        /* <DEDUP_REMOVED lines=15> */
[----:B------:R-:W4:Y:S01]  /*41a0*/  MUFU.EX2 R124, R124 ;  /* 0x0000007c007c7308 */ /* 0x000f220000000800 */
[C---:B------:R-:W-:Y:S07]  /*41b0*/  HMMA.16816.F32.BF16 R76, R84.reuse, R78, RZ ;  /* 0x0000004e544c723c */ /* 0x040fee00000418ff */
[----:B------:R-:W-:Y:S01]  /*41c0*/  MUFU.EX2 R128, R128 ;  /* 0x0000008000807308 */ /* 0x000fe20000000800 */
[----:B------:R-:W-:Y:S01]  /*41d0*/  HMMA.16816.F32.BF16 R80, R84, R4, RZ ;  /* 0x000000045450723c */ /* 0x000fe200000418ff */
[----:B--2---:R-:W-:Y:S01]  /*41e0*/  F2FP.BF16.F32.PACK_AB R4, R32, R33 ;  /* 0x000000212004723e */ /* 0x004fe200000010ff */
[----:B------:R-:W-:Y:S01]  /*41f0*/  FADD.FTZ R33, R33, R34 ;  /* 0x0000002221217221 */ /* 0x000fe20000010000 */
[----:B-1----:R-:W-:-:S03]  /*4200*/  F2FP.BF16.F32.PACK_AB R5, R105, R30 ;  /* 0x0000001e6905723e */ /* 0x002fc600000010ff */
[----:B------:R-:W-:Y:S01]  /*4210*/  FADD.FTZ R32, R32, R33 ;  /* 0x0000002120207221 */ /* 0x000fe20000010000 */
[----:B------:R-:W1:Y:S01]  /*4220*/  MUFU.EX2 R127, R127 ;  /* 0x0000007f007f7308 */ /* 0x000e620000000800 */
[----:B------:R-:W-:Y:S01]  /*4230*/  HMMA.16816.F32.BF16 R84, R84, R6, RZ ;  /* 0x000000065454723c */ /* 0x000fe200000418ff */
[----:B------:R-:W-:Y:S01]  /*4240*/  F2FP.BF16.F32.PACK_AB R6, R26, R31 ;  /* 0x0000001f1a06723e */ /* 0x000fe200000010ff */
[----:B------:R-:W-:Y:S01]  /*4250*/  FADD.FTZ R31, R31, R32 ;  /* 0x000000201f1f7221 */ /* 0x000fe20000010000 */
[----:B-----5:R-:W-:-:S03]  /*4260*/  F2FP.BF16.F32.PACK_AB R7, R103, R0 ;  /* 0x000000006707723e */ /* 0x020fc600000010ff */
[----:B------:R-:W-:Y:S01]  /*4270*/  FADD.FTZ R26, R26, R31 ;  /* 0x0000001f1a1a7221 */ /* 0x000fe20000010000 */
[----:B------:R-:W-:Y:S03]  /*4280*/  MUFU.EX2 R122, R122 ;  /* 0x0000007a007a7308 */ /* 0x000fe60000000800 */
[C---:B------:R-:W-:Y:S05]  /*4290*/  HMMA.16816.F32.BF16 R96, R4.reuse, R8, R96 ;  /* 0x000000080460723c */ /* 0x040fea0000041860 */
[----:B------:R-:W-:Y:S03]  /*42a0*/  MUFU.EX2 R183, R183 ;  /* 0x000000b700b77308 */ /* 0x000fe60000000800 */
[C---:B------:R-:W-:Y:S01]  /*42b0*/  HMMA.16816.F32.BF16 R92, R4.reuse, R10, R92 ;  /* 0x0000000a045c723c */ /* 0x040fe2000004185c */
[----:B------:R-:W2:Y:S04]  /*42c0*/  LDSM.16.MT88.4 R8, [R150+0xa800] ;  /* 0x00a800009608783b */ /* 0x000ea80000004200 */
[----:B------:R-:W-:Y:S03]  /*42d0*/  MUFU.EX2 R120, R120 ;  /* 0x0000007800787308 */ /* 0x000fe60000000800 */
[C---:B------:R-:W-:Y:S05]  /*42e0*/  HMMA.16816.F32.BF16 R36, R4.reuse, R12, R36 ;  /* 0x0000000c0424723c */ /* 0x040fea0000041824 */
[----:B------:R-:W5:Y:S03]  /*42f0*/  MUFU.EX2 R113, R113 ;  /* 0x0000007100717308 */ /* 0x000f660000000800 */
[C---:B------:R-:W-:Y:S01]  /*4300*/  HMMA.16816.F32.BF16 R40, R4.reuse, R14, R40 ;  /* 0x0000000e0428723c */ /* 0x040fe20000041828 */
[----:B------:R-:W1:Y:S04]  /*4310*/  LDSM.16.MT88.4 R12, [R146+0xa800] ;  /* 0x00a80000920c783b */ /* 0x000e680000004200 */
[----:B------:R-:W-:Y:S03]  /*4320*/  MUFU.EX2 R110, R112 ;  /* 0x00000070006e7308 */ /* 0x000fe60000000800 */
[C---:B---3--:R-:W-:Y:S05]  /*4330*/  HMMA.16816.F32.BF16 R52, R4.reuse, R16, R52 ;  /* 0x000000100434723c */ /* 0x048fea0000041834 */
[----:B------:R-:W3:Y:S03]  /*4340*/  MUFU.EX2 R181, R181 ;  /* 0x000000b500b57308 */ /* 0x000ee60000000800 */
[C---:B------:R-:W-:Y:S01]  /*4350*/  HMMA.16816.F32.BF16 R56, R4.reuse, R18, R56 ;  /* 0x000000120438723c */ /* 0x040fe20000041838 */
[----:B------:R-:W5:Y:S07]  /*4360*/  LDSM.16.MT88.4 R16, [R144+0xa800] ;  /* 0x00a800009010783b */ /* 0x000f6e0000004200 */
[C---:B----4-:R-:W-:Y:S08]  /*4370*/  HMMA.16816.F32.BF16 R44, R4.reuse, R20, R44 ;  /* 0x00000014042c723c */ /* 0x050ff0000004182c */
[C---:B--2---:R-:W-:Y:S08]  /*4380*/  HMMA.16816.F32.BF16 R60, R4.reuse, R8, R60 ;  /* 0x00000008043c723c */ /* 0x044ff0000004183c */
[C---:B------:R-:W-:Y:S01]  /*4390*/  HMMA.16816.F32.BF16 R64, R4.reuse, R10, R64 ;  /* 0x0000000a0440723c */ /* 0x040fe20000041840 */
[----:B------:R-:W2:Y:S07]  /*43a0*/  LDSM.16.MT88.4 R8, [R145+0xa800] ;  /* 0x00a800009108783b */ /* 0x000eae0000004200 */
[C---:B-1----:R-:W-:Y:S08]  /*43b0*/  HMMA.16816.F32.BF16 R68, R4.reuse, R12, R68 ;  /* 0x0000000c0444723c */ /* 0x042ff00000041844 */
[C---:B------:R-:W-:Y:S01]  /*43c0*/  HMMA.16816.F32.BF16 R72, R4.reuse, R14, R72 ;  /* 0x0000000e0448723c */ /* 0x040fe20000041848 */
[----:B------:R-:W1:Y:S07]  /*43d0*/  LDSM.16.MT88.4 R12, [R150+0x9000] ;  /* 0x00900000960c783b */ /* 0x000e6e0000004200 */
[C---:B-----5:R-:W-:Y:S08]  /*43e0*/  HMMA.16816.F32.BF16 R80, R4.reuse, R16, R80 ;  /* 0x000000100450723c */ /* 0x060ff00000041850 */
[C---:B------:R-:W-:Y:S01]  /*43f0*/  HMMA.16816.F32.BF16 R84, R4.reuse, R18, R84 ;  /* 0x000000120454723c */ /* 0x040fe20000041854 */
[----:B------:R-:W4:Y:S07]  /*4400*/  LDSM.16.MT88.4 R16, [R144+0x9000] ;  /* 0x009000009010783b */ /* 0x000f2e0000004200 */
        /* <DEDUP_REMOVED lines=18> */
[C---:B------:R-:W-:Y:S08]  /*4530*/  HMMA.16816.F32.BF16 R44, R4.reuse, R20, R44 ;  /* 0x00000014042c723c */ /* 0x040ff0000004182c */
        /* <DEDUP_REMOVED lines=9> */
[C---:B------:R-:W-:Y:S01]  /*45d0*/  HMMA.16816.F32.BF16 R48, R4.reuse, R22, R48 ;  /* 0x000000160430723c */ /* 0x040fe20000041830 */
[----:B------:R-:W-:Y:S07]  /*45e0*/  LDSM.16.MT88.4 R20, [R146+0x9800] ;  /* 0x009800009214783b */ /* 0x000fee0000004200 */
[C---:B-1----:R-:W-:Y:S08]  /*45f0*/  HMMA.16816.F32.BF16 R80, R4.reuse, R12, R80 ;  /* 0x0000000c0450723c */ /* 0x042ff00000041850 */
[----:B------:R-:W-:Y:S01]  /*4600*/  HMMA.16816.F32.BF16 R84, R4, R14, R84 ;  /* 0x0000000e0454723c */ /* 0x000fe20000041854 */
[----:B------:R-:W-:Y:S01]  /*4610*/  F2FP.BF16.F32.PACK_AB R4, R127, R128 ;  /* 0x000000807f04723e */ /* 0x000fe200000010ff */
[----:B------:R-:W1:Y:S01]  /*4620*/  LDSM.16.MT88.4 R12, [R144+0x9800] ;  /* 0x00980000900c783b */ /* 0x000e620000004200 */
[----:B------:R-:W-:-:S02]  /*4630*/  F2FP.BF16.F32.PACK_AB R5, R113, R120 ;  /* 0x000000787105723e */ /* 0x000fc400000010ff */
[----:B------:R-:W-:Y:S02]  /*4640*/  F2FP.BF16.F32.PACK_AB R6, R183, R122 ;  /* 0x0000007ab706723e */ /* 0x000fe400000010ff */
[----:B---3--:R-:W-:-:S07]  /*4650*/  F2FP.BF16.F32.PACK_AB R7, R181, R110 ;  /* 0x0000006eb507723e */ /* 0x008fce00000010ff */
[C---:B----4-:R-:W-:Y:S08]  /*4660*/  HMMA.16816.F32.BF16 R44, R4.reuse, R16, R44 ;  /* 0x00000010042c723c */ /* 0x050ff0000004182c */
[C---:B--2---:R-:W-:Y:S08]  /*4670*/  HMMA.16816.F32.BF16 R96, R4.reuse, R8, R96 ;  /* 0x000000080460723c */ /* 0x044ff00000041860 */
[C---:B------:R-:W-:Y:S01]  /*4680*/  HMMA.16816.F32.BF16 R92, R4.reuse, R10, R92 ;  /* 0x0000000a045c723c */ /* 0x040fe2000004185c */
[----:B------:R-:W2:Y:S07]  /*4690*/  LDSM.16.MT88.4 R8, [R150+0xb800] ;  /* 0x00b800009608783b */ /* 0x000eae0000004200 */
[C---:B------:R-:W-:Y:S01]  /*46a0*/  HMMA.16816.F32.BF16 R48, R4.reuse, R18, R48 ;  /* 0x000000120430723c */ /* 0x040fe20000041830 */
[----:B------:R-:W3:Y:S07]  /*46b0*/  LDSM.16.MT88.4 R16, [R146+0xb800] ;  /* 0x00b800009210783b */ /* 0x000eee0000004200 */
[C---:B-1----:R-:W-:Y:S08]  /*46c0*/  HMMA.16816.F32.BF16 R52, R4.reuse, R12, R52 ;  /* 0x0000000c0434723c */ /* 0x042ff00000041834 */
[C---:B------:R-:W-:Y:S01]  /*46d0*/  HMMA.16816.F32.BF16 R56, R4.reuse, R14, R56 ;  /* 0x0000000e0438723c */ /* 0x040fe20000041838 */
[----:B------:R-:W1:Y:S07]  /*46e0*/  LDSM.16.MT88.4 R12, [R145+0xb800] ;  /* 0x00b80000910c783b */ /* 0x000e6e0000004200 */
[C---:B------:R-:W-:Y:S08]  /*46f0*/  HMMA.16816.F32.BF16 R36, R4.reuse, R20, R36 ;  /* 0x000000140424723c */ /* 0x040ff00000041824 */
[C---:B------:R-:W-:Y:S08]  /*4700*/  HMMA.16816.F32.BF16 R40, R4.reuse, R22, R40 ;  /* 0x000000160428723c */ /* 0x040ff00000041828 */
[C---:B--2---:R-:W-:Y:S08]  /*4710*/  HMMA.16816.F32.BF16 R60, R4.reuse, R8, R60 ;  /* 0x00000008043c723c */ /* 0x044ff0000004183c */
[C---:B------:R-:W-:Y:S01]  /*4720*/  HMMA.16816.F32.BF16 R64, R4.reuse, R10, R64 ;  /* 0x0000000a0440723c */ /* 0x040fe20000041840 */
[----:B------:R-:W2:Y:S07]  /*4730*/  LDSM.16.MT88.4 R8, [R144+0xb800] ;  /* 0x00b800009008783b */ /* 0x000eae0000004200 */
[----:B---3--:R-:W-:Y:S01]  /*4740*/  HMMA.16816.F32.BF16 R68, R4, R16, R68 ;  /* 0x000000100444723c */ /* 0x008fe20000041844 */
        /* <DEDUP_REMOVED lines=23> */
[----:B------:R-:W-:-:S04]  /*48c0*/  FADD.FTZ R120, R120, R9 ;  /* 0x0000000978787221 */ /* 0x000fc80000010000 */
[----:B------:R-:W-:-:S04]  /*48d0*/  FADD.FTZ R113, R113, R120 ;  /* 0x0000007871717221 */ /* 0x000fc80000010000 */
[----:B------:R-:W-:-:S04]  /*48e0*/  FADD.FTZ R110, R110, R113 ;  /* 0x000000716e6e7221 */ /* 0x000fc80000010000 */
[----:B------:R-:W-:Y:S01]  /*48f0*/  FADD.FTZ R181, R181, R110 ;  /* 0x0000006eb5b57221 */ /* 0x000fe20000010000 */
[----:B------:R-:W-:Y:S06]  /*4900*/  @!P0 BRA `(.L_x_8765) ;  /* 0x0000002400fc8947 */ /* 0x000fec0003800000 */
[----:B------:R-:W-:Y:S01]  /*4910*/  ISETP.NE.U32.AND P0, PT, R28, RZ, PT ;  /* 0x000000ff1c00720c */ /* 0x000fe20003f05070 */
[C---:B------:R-:W-:Y:S01]  /*4920*/  IMAD.SHL.U32 R174, R24.reuse, 0x20, RZ ;  /* 0x0000002018ae7824 */ /* 0x040fe200078e00ff */
[----:B------:R-:W-:Y:S01]  /*4930*/  SHF.L.U64.HI R179, R24, 0x5, R25 ;  /* 0x0000000518b37819 */ /* 0x000fe20000010219 */
[----:B------:R-:W-:Y:S01]  /*4940*/  IMAD.MOV.U32 R0, RZ, RZ, R101 ;  /* 0x000000ffff007224 */ /* 0x000fe200078e0065 */
[----:B------:R-:W-:Y:S01]  /*4950*/  ISETP.NE.AND.EX P0, PT, R29, RZ, PT, P0 ;  /* 0x000000ff1d00720c */ /* 0x000fe20003f05300 */
[----:B------:R-:W-:-:S12]  /*4960*/  IMAD.MOV.U32 R105, RZ, RZ, R102 ;  /* 0x000000ffff697224 */ /* 0x000fd800078e0066 */
.L_x_8772:
        /* <DEDUP_REMOVED lines=78> */
.L_x_8767:
[----:B------:R-:W-:Y:S05]  /*4e50*/  BSYNC.RECONVERGENT B0 ;  /* 0x0000000000007941 */ /* 0x000fea0003800200 */
.L_x_8766:
[----:B------:R-:W1:Y:S01]  /*4e60*/  S2UR UR6, SR_CgaCtaId ;  /* 0x00000000000679c3 */ /* 0x000e620000008800 */
[C---:B------:R-:W-:Y:S01]  /*4e70*/  IMAD.SHL.U32 R161, R169.reuse, 0x8, RZ ;  /* 0x00000008a9a17824 */ /* 0x040fe200078e00ff */
[----:B------:R-:W-:Y:S01]  /*4e80*/  LOP3.LUT R107, R169, 0x38, RZ, 0xc0, !PT ;  /* 0x00000038a96b7812 */ /* 0x000fe200078ec0ff */
[----:B------:R-:W-:Y:S01]  /*4e90*/  UMOV UR7, 0x400 ;  /* 0x0000040000077882 */ /* 0x000fe20000000000 */
[----:B------:R-:W-:Y:S01]  /*4ea0*/  IMAD.MOV.U32 R190, RZ, RZ, R167 ;  /* 0x000000ffffbe7224 */ /* 0x000fe200078e00a7 */
[----:B------:R-:W-:Y:S01]  /*4eb0*/  IADD3 R186, P1, PT, R174, R167, RZ ;  /* 0x000000a7aeba7210 */ /* 0x000fe20007f3e0ff */
[--C-:B------:R-:W-:Y:S01]  /*4ec0*/  IMAD.MOV.U32 R191, RZ, RZ, R166.reuse ;  /* 0x000000ffffbf7224 */ /* 0x100fe200078e00a6 */
[----:B------:R-:W-:Y:S01]  /*4ed0*/  LOP3.LUT R106, R161, 0x1c0, RZ, 0xc0, !PT ;  /* 0x000001c0a16a7812 */ /* 0x000fe200078ec0ff */
[----:B------:R-:W-:Y:S01]  /*4ee0*/  VIADD R171, R171, 0xffffffff ;  /* 0xffffffffabab7836 */ /* 0x000fe20000000000 */
[----:B------:R-:W-:Y:S01]  /*4ef0*/  LOP3.LUT R104, R161, 0x38, RZ, 0xc0, !PT ;  /* 0x00000038a1687812 */ /* 0x000fe200078ec0ff */
[----:B------:R-:W-:Y:S01]  /*4f00*/  IMAD.X R187, R179, 0x1, R166, P1 ;  /* 0x00000001b3bb7824 */ /* 0x000fe200008e06a6 */
[----:B------:R-:W-:Y:S01]  /*4f10*/  LOP3.LUT R165, R161, 0x1e00, RZ, 0xc0, !PT ;  /* 0x00001e00a1a57812 */ /* 0x000fe200078ec0ff */
[----:B------:R-:W-:Y:S01]  /*4f20*/  BSSY.RECONVERGENT B1, `(.L_x_8768) ;  /* 0x00000e2000017945 */ /* 0x000fe20003800200 */
[----:B------:R-:W-:Y:S02]  /*4f30*/  LOP3.LUT R104, R104, R106, R107, 0x1e, !PT ;  /* 0x0000006a68687212 */ /* 0x000fe400078e1e6b */
[-C--:B------:R-:W-:Y:S02]  /*4f40*/  IADD3 R184, P1, PT, R186, R174.reuse, RZ ;  /* 0x000000aebab87210 */ /* 0x080fe40007f3e0ff */
[----:B------:R-:W-:Y:S03]  /*4f50*/  LOP3.LUT R165, R104, R165, RZ, 0xfc, !PT ;  /* 0x000000a568a57212 */ /* 0x000fe600078efcff */
[--C-:B------:R-:W-:Y:S01]  /*4f60*/  IMAD.X R185, R187, 0x1, R179.reuse, P1 ;  /* 0x00000001bbb97824 */ /* 0x100fe200008e06b3 */
[----:B------:R-:W-:Y:S01]  /*4f70*/  IADD3 R188, P1, PT, R184, R174, RZ ;  /* 0x000000aeb8bc7210 */ /* 0x000fe20007f3e0ff */
[----:B-1----:R-:W-:Y:S04]  /*4f80*/  ULEA UR6, UR6, UR7, 0x18 ;  /* 0x0000000706067291 */ /* 0x002fe8000f8ec0ff */
[----:B------:R-:W-:Y:S01]  /*4f90*/  IMAD.X R189, R185, 0x1, R179, P1 ;  /* 0x00000001b9bd7824 */ /* 0x000fe200008e06b3 */
[----:B------:R-:W-:Y:S01]  /*4fa0*/  ISETP.GT.AND P1, PT, R171, R162, PT ;  /* 0x000000a2ab00720c */ /* 0x000fe20003f24270 */
[----:B------:R-:W-:Y:S04]  /*4fb0*/  IMAD.U32 R156, RZ, RZ, UR6 ;  /* 0x00000006ff9c7e24 */ /* 0x000fe8000f8e00ff */
[----:B------:R-:W-:Y:S05]  /*4fc0*/  IMAD R107, R165, 0x2, R156 ;  /* 0x00000002a56b7824 */ /* 0x000fea00078e029c */
[----:B------:R-:W-:Y:S01]  /*4fd0*/  @!PT LDS RZ, [RZ] ;  /* 0x00000000fffff984 */ /* 0x000fe20000000800 */
[----:B------:R-:W-:Y:S01]  /*4fe0*/  @!PT LDS RZ, [RZ] ;  /* 0x00000000fffff984 */ /* 0x000fe20000000800 */
[----:B------:R-:W-:Y:S01]  /*4ff0*/  @!PT LDS RZ, [RZ] ;  /* 0x00000000fffff984 */ /* 0x000fe20000000800 */
        /* <DEDUP_REMOVED lines=17> */
[----:B------:R-:W1:Y:S04]  /*5110*/  LDSM.16.M88.4 R136, [R149+0x5000] ;  /* 0x005000009588783b */ /* 0x000e680000000200 */
[----:B------:R-:W1:Y:S01]  /*5120*/  LDSM.16.M88.4 R140, [R149+0x5800] ;  /* 0x00580000958c783b */ /* 0x000e620000000200 */
[C---:B--2---:R-:W-:Y:S08]  /*5130*/  HMMA.16816.F32.BF16 R4, R100.reuse, R108, RZ ;  /* 0x0000006c6404723c */ /* 0x044ff000000418ff */
[C---:B------:R-:W-:Y:S01]  /*5140*/  HMMA.16816.F32.BF16 R8, R100.reuse, R110, RZ ;  /* 0x0000006e6408723c */ /* 0x040fe200000418ff */
[----:B------:R-:W-:Y:S07]  /*5150*/  LDSM.16.M88.4 R108, [R148+0x4000] ;  /* 0x00400000946c783b */ /* 0x000fee0000000200 */
        /* <DEDUP_REMOVED lines=8> */
[----:B------:R-:W2:Y:S04]  /*51e0*/  LDSM.16.M88.4 R100, [R152] ;  /* 0x000000009864783b */ /* 0x000ea80000000200 */
[----:B------:R-:W3:Y:S03]  /*51f0*/  LDSM.16.M88.4 R120, [R148+0x5800] ;  /* 0x005800009478783b */ /* 0x000ee60000000200 */
[C---:B-1----:R-:W-:Y:S08]  /*5200*/  HMMA.16816.F32.BF16 R4, R124.reuse, R128, R4 ;  /* 0x000000807c04723c */ /* 0x042ff00000041804 */
[C---:B------:R-:W-:Y:S08]  /*5210*/  HMMA.16816.F32.BF16 R8, R124.reuse, R130, R8 ;  /* 0x000000827c08723c */ /* 0x040ff00000041808 */
[C---:B------:R-:W-:Y:S08]  /*5220*/  HMMA.16816.F32.BF16 R12, R124.reuse, R132, R12 ;  /* 0x000000847c0c723c */ /* 0x040ff0000004180c */
[C---:B------:R-:W-:Y:S08]  /*5230*/  HMMA.16816.F32.BF16 R16, R124.reuse, R134, R16 ;  /* 0x000000867c10723c */ /* 0x040ff00000041810 */
[C---:B------:R-:W-:Y:S08]  /*5240*/  HMMA.16816.F32.BF16 R20, R124.reuse, R136, R20 ;  /* 0x000000887c14723c */ /* 0x040ff00000041814 */
[C---:B------:R-:W-:Y:S08]  /*5250*/  HMMA.16816.F32.BF16 R24, R124.reuse, R138, R24 ;  /* 0x0000008a7c18723c */ /* 0x040ff00000041818 */
[C---:B------:R-:W-:Y:S08]  /*5260*/  HMMA.16816.F32.BF16 R28, R124.reuse, R140, R28 ;  /* 0x0000008c7c1c723c */ /* 0x040ff0000004181c */
[----:B------:R-:W-:Y:S01]  /*5270*/  HMMA.16816.F32.BF16 R32, R124, R142, R32 ;  /* 0x0000008e7c20723c */ /* 0x000fe20000041820 */
[----:B------:R-:W-:Y:S07]  /*5280*/  LDSM.16.M88.4 R124, [R147+0x5000] ;  /* 0x00500000937c783b */ /* 0x000fee0000000200 */
[C---:B--2---:R-:W-:Y:S08]  /*5290*/  HMMA.16816.F32.BF16 R4, R100.reuse, R108, R4 ;  /* 0x0000006c6404723c */ /* 0x044ff00000041804 */
[C---:B------:R-:W-:Y:S01]  /*52a0*/  HMMA.16816.F32.BF16 R8, R100.reuse, R110, R8 ;  /* 0x0000006e6408723c */ /* 0x040fe20000041808 */
[----:B------:R-:W-:Y:S07]  /*52b0*/  LDSM.16.M88.4 R108, [R151] ;  /* 0x00000000976c783b */ /* 0x000fee0000000200 */
[C---:B------:R-:W-:Y:S08]  /*52c0*/  HMMA.16816.F32.BF16 R12, R100.reuse, R112, R12 ;  /* 0x00000070640c723c */ /* 0x040ff0000004180c */
[C---:B------:R-:W-:Y:S01]  /*52d0*/  HMMA.16816.F32.BF16 R16, R100.reuse, R114, R16 ;  /* 0x000000726410723c */ /* 0x040fe20000041810 */
[----:B------:R-:W1:Y:S07]  /*52e0*/  LDSM.16.M88.4 R112, [R147+0x4000] ;  /* 0x004000009370783b */ /* 0x000e6e0000000200 */
[C---:B------:R-:W-:Y:S08]  /*52f0*/  HMMA.16816.F32.BF16 R20, R100.reuse, R116, R20 ;  /* 0x000000746414723c */ /* 0x040ff00000041814 */
[C---:B------:R-:W-:Y:S01]  /*5300*/  HMMA.16816.F32.BF16 R24, R100.reuse, R118, R24 ;  /* 0x000000766418723c */ /* 0x040fe20000041818 */
[----:B------:R-:W2:Y:S07]  /*5310*/  LDSM.16.M88.4 R116, [R147+0x4800] ;  /* 0x004800009374783b */ /* 0x000eae0000000200 */
[C---:B---3--:R-:W-:Y:S08]  /*5320*/  HMMA.16816.F32.BF16 R28, R100.reuse, R120, R28 ;  /* 0x00000078641c723c */ /* 0x048ff0000004181c */
        /* <DEDUP_REMOVED lines=53> */
[----:B------:R-:W3:Y:S01]  /*5680*/  LDSM.16.M88.4 R100, [R147+0x7800] ;  /* 0x007800009364783b */ /* 0x000ee20000000200 */
[----:B------:R-:W-:Y:S04]  /*5690*/  DEPBAR.LE SB0, 0x0 ;  /* 0x000080000000791a */ /* 0x000fe80000000000 */
[----:B------:R-:W-:Y:S02]  /*56a0*/  BAR.SYNC.DEFER_BLOCKING 0x0 ;  /* 0x0000000000007b1d */ /* 0x000fe40000010000 */
[C---:B-1----:R-:W-:Y:S08]  /*56b0*/  HMMA.16816.F32.BF16 R4, R108.reuse, R116, R4 ;  /* 0x000000746c04723c */ /* 0x042ff00000041804 */
[C---:B------:R-:W-:Y:S08]  /*56c0*/  HMMA.16816.F32.BF16 R8, R108.reuse, R118, R8 ;  /* 0x000000766c08723c */ /* 0x040ff00000041808 */
[C---:B----4-:R-:W-:Y:S08]  /*56d0*/  HMMA.16816.F32.BF16 R12, R108.reuse, R120, R12 ;  /* 0x000000786c0c723c */ /* 0x050ff0000004180c */
[C---:B------:R-:W-:Y:S08]  /*56e0*/  HMMA.16816.F32.BF16 R16, R108.reuse, R122, R16 ;  /* 0x0000007a6c10723c */ /* 0x040ff00000041810 */
[C---:B--2---:R-:W-:Y:S08]  /*56f0*/  HMMA.16816.F32.BF16 R20, R108.reuse, R124, R20 ;  /* 0x0000007c6c14723c */ /* 0x044ff00000041814 */
[C---:B------:R-:W-:Y:S08]  /*5700*/  HMMA.16816.F32.BF16 R24, R108.reuse, R126, R24 ;  /* 0x0000007e6c18723c */ /* 0x040ff00000041818 */
[C---:B---3--:R-:W-:Y:S08]  /*5710*/  HMMA.16816.F32.BF16 R28, R108.reuse, R100, R28 ;  /* 0x000000646c1c723c */ /* 0x048ff0000004181c */
        /* <DEDUP_REMOVED lines=36> */
[----:B------:R-:W-:Y:S02]  /*5960*/  IMAD.HI.U32 R110, R113, R104, RZ ;  /* 0x00000068716e7227 */ /* 0x000fe400078e00ff */
[----:B------:R-:W2:Y:S02]  /*5970*/  LD.E.64 R112, desc[UR4][R2.64+0x38] ;  /* 0x0000380402707980 */ /* 0x000ea4000c101b00 */
        /* <DEDUP_REMOVED lines=39> */
.L_x_8771:
[----:B------:R-:W-:Y:S05]  /*5bf0*/  BSYNC.RECONVERGENT B0 ;  /* 0x0000000000007941 */ /* 0x000fea0003800200 */
.L_x_8770:
        /* <DEDUP_REMOVED lines=20> */
.L_x_8769:
[----:B------:R-:W-:Y:S05]  /*5d40*/  BSYNC.RECONVERGENT B1 ;  /* 0x0000000000017941 */ /* 0x000fea0003800200 */
.L_x_8768:
        /* <DEDUP_REMOVED lines=75> */
[-CC-:B------:R-:W-:Y:S01]  /*6200*/  FFMA.FTZ R129, R28, R103.reuse, -R126.reuse ;  /* 0x000000671c817223 */ /* 0x180fe2000001087e */
[-C--:B------:R-:W-:Y:S01]  /*6210*/  FFMA.FTZ R132, R29, R103.reuse, -R126 ;  /* 0x000000671d847223 */ /* 0x080fe2000001087e */
[-CC-:B------:R-:W-:Y:S01]  /*6220*/  FFMA.FTZ R131, R30, R103.reuse, -R124.reuse ;  /* 0x000000671e837223 */ /* 0x180fe2000001087c */
[-C--:B------:R-:W-:Y:S01]  /*6230*/  FFMA.FTZ R134, R31, R103.reuse, -R124 ;  /* 0x000000671f867223 */ /* 0x080fe2000001087c */
[-C--:B------:R-:W-:Y:S03]  /*6240*/  FFMA.FTZ R133, R32, R103.reuse, -R126 ;  /* 0x0000006720857223 */ /* 0x080fe6000001087e */
[----:B------:R-:W-:Y:S01]  /*6250*/  MUFU.EX2 R117, R117 ;  /* 0x0000007500757308 */ /* 0x000fe20000000800 */
[----:B------:R-:W-:Y:S01]  /*6260*/  LDSM.16.MT88.4 R28, [R150+0x9800] ;  /* 0x00980000961c783b */ /* 0x000fe20000004200 */
[----:B------:R-:W-:Y:S01]  /*6270*/  FFMA.FTZ R135, R34, R103, -R124 ;  /* 0x0000006722877223 */ /* 0x000fe2000001087c */
        /* <DEDUP_REMOVED lines=37> */
[----:B------:R-:W-:Y:S01]  /*64d0*/  FMUL.FTZ R76, R100, R76 ;  /* 0x0000004c644c7220 */ /* 0x000fe20000410000 */
[----:B----4-:R-:W-:Y:S01]  /*64e0*/  F2FP.BF16.F32.PACK_AB R99, R122, R121 ;  /* 0x000000797a63723e */ /* 0x010fe200000010ff */
[----:B------:R-:W-:Y:S01]  /*64f0*/  FMUL.FTZ R77, R100, R77 ;  /* 0x0000004d644d7220 */ /* 0x000fe20000410000 */
[C---:B------:R-:W-:Y:S01]  /*6500*/  FMUL.FTZ R78, R0.reuse, R78 ;  /* 0x0000004e004e7220 */ /* 0x040fe20000410000 */
[----:B------:R-:W-:Y:S01]  /*6510*/  FMUL.FTZ R79, R0, R79 ;  /* 0x0000004f004f7220 */ /* 0x000fe20000410000 */
[C---:B------:R-:W-:Y:S01]  /*6520*/  FMUL.FTZ R80, R100.reuse, R80 ;  /* 0x0000005064507220 */ /* 0x040fe20000410000 */
[----:B------:R-:W-:Y:S01]  /*6530*/  FMUL.FTZ R81, R100, R81 ;  /* 0x0000005164517220 */ /* 0x000fe20000410000 */
[C---:B------:R-:W-:Y:S01]  /*6540*/  FMUL.FTZ R82, R0.reuse, R82 ;  /* 0x0000005200527220 */ /* 0x040fe20000410000 */
[C---:B-1----:R-:W-:Y:S01]  /*6550*/  HMMA.16816.F32.BF16 R4, R96.reuse, R104, R4 ;  /* 0x000000686004723c */ /* 0x042fe20000041804 */
[----:B------:R-:W-:Y:S04]  /*6560*/  MUFU.EX2 R128, R128 ;  /* 0x0000008000807308 */ /* 0x000fe80000000800 */
[----:B------:R-:W-:Y:S01]  /*6570*/  FMUL.FTZ R83, R0, R83 ;  /* 0x0000005300537220 */ /* 0x000fe20000410000 */
[----:B------:R-:W-:Y:S01]  /*6580*/  FFMA.FTZ R119, R100, R183, R119 ;  /* 0x000000b764777223 */ /* 0x000fe20000010077 */
[----:B------:R-:W-:Y:S01]  /*6590*/  ISETP.GT.AND P1, PT, R171, R162, PT ;  /* 0x000000a2ab00720c */ /* 0x000fe20003f24270 */
[C---:B------:R-:W-:Y:S01]  /*65a0*/  HMMA.16816.F32.BF16 R8, R96.reuse, R106, R8 ;  /* 0x0000006a6008723c */ /* 0x040fe20000041808 */
[----:B------:R-:W1:Y:S02]  /*65b0*/  LDSM.16.MT88.4 R104, [R150+0xa000] ;  /* 0x00a000009668783b */ /* 0x000e640000004200 */
[----:B------:R-:W-:Y:S01]  /*65c0*/  MUFU.EX2 R127, R127 ;  /* 0x0000007f007f7308 */ /* 0x000fe20000000800 */
[----:B------:R-:W-:Y:S01]  /*65d0*/  FFMA.FTZ R123, R0, R181, R123 ;  /* 0x000000b5007b7223 */ /* 0x000fe2000001007b */
[----:B------:R-:W-:Y:S03]  /*65e0*/  FADD.FTZ R120, R120, R119 ;  /* 0x0000007778787221 */ /* 0x000fe60000010000 */
[----:B------:R-:W-:Y:S01]  /*65f0*/  FADD.FTZ R116, R116, R123 ;  /* 0x0000007b74747221 */ /* 0x000fe20000010000 */
[C---:B------:R-:W-:Y:S04]  /*6600*/  HMMA.16816.F32.BF16 R36, R96.reuse, R108, R36 ;  /* 0x0000006c6024723c */ /* 0x040fe80000041824 */
[----:B------:R-:W-:Y:S01]  /*6610*/  MUFU.EX2 R130, R130 ;  /* 0x0000008200827308 */ /* 0x000fe20000000800 */
[----:B------:R-:W-:Y:S04]  /*6620*/  FADD.FTZ R121, R121, R116 ;  /* 0x0000007479797221 */ /* 0x000fe80000010000 */
[----:B------:R-:W-:Y:S01]  /*6630*/  FADD.FTZ R122, R122, R121 ;  /* 0x000000797a7a7221 */ /* 0x000fe20000010000 */
[C---:B------:R-:W-:Y:S01]  /*6640*/  HMMA.16816.F32.BF16 R40, R96.reuse, R110, R40 ;  /* 0x0000006e6028723c */ /* 0x040fe20000041828 */
[----:B------:R-:W2:Y:S03]  /*6650*/  LDSM.16.MT88.4 R108, [R146+0xa000] ;  /* 0x00a00000926c783b */ /* 0x000ea60000004200 */
[----:B------:R-:W-:Y:S04]  /*6660*/  MUFU.EX2 R129, R129 ;  /* 0x0000008100817308 */ /* 0x000fe80000000800 */
[C---:B------:R-:W-:Y:S06]  /*6670*/  HMMA.16816.F32.BF16 R44, R96.reuse, R112, R44 ;  /* 0x00000070602c723c */ /* 0x040fec000004182c */
[----:B------:R-:W-:Y:S01]  /*6680*/  MUFU.EX2 R132, R132 ;  /* 0x0000008400847308 */ /* 0x000fe20000000800 */
[-C--:B------:R-:W-:Y:S01]  /*6690*/  FFMA.FTZ R113, R14, R103.reuse, -R124 ;  /* 0x000000670e717223 */ /* 0x080fe2000001087c */
[----:B------:R-:W-:Y:S01]  /*66a0*/  FMUL.FTZ R14, R0, R90 ;  /* 0x0000005a000e7220 */ /* 0x000fe20000410000 */
[-C--:B------:R-:W-:Y:S01]  /*66b0*/  FFMA.FTZ R112, R12, R103.reuse, -R126 ;  /* 0x000000670c707223 */ /* 0x080fe2000001087e */
[----:B------:R-:W-:Y:S01]  /*66c0*/  FMUL.FTZ R12, R100, R88 ;  /* 0x00000058640c7220 */ /* 0x000fe20000410000 */
[C---:B------:R-:W-:Y:S05]  /*66d0*/  HMMA.16816.F32.BF16 R48, R96.reuse, R114, R48 ;  /* 0x000000726030723c */ /* 0x040fea0000041830 */
[----:B------:R-:W-:Y:S01]  /*66e0*/  MUFU.EX2 R131, R131 ;  /* 0x0000008300837308 */ /* 0x000fe20000000800 */
[-CC-:B------:R-:W-:Y:S01]  /*66f0*/  FFMA.FTZ R115, R18, R103.reuse, -R124.reuse ;  /* 0x0000006712737223 */ /* 0x180fe2000001087c */
[----:B------:R-:W-:Y:S01]  /*6700*/  FFMA.FTZ R114, R19, R103, -R124 ;  /* 0x0000006713727223 */ /* 0x000fe2000001087c */
[C---:B------:R-:W-:Y:S01]  /*6710*/  FMUL.FTZ R18, R0.reuse, R86 ;  /* 0x0000005600127220 */ /* 0x040fe20000410000 */
[----:B------:R-:W-:Y:S01]  /*6720*/  FMUL.FTZ R19, R0, R87 ;  /* 0x0000005700137220 */ /* 0x000fe20000410000 */
[C---:B---3--:R-:W-:Y:S05]  /*6730*/  HMMA.16816.F32.BF16 R52, R96.reuse, R92, R52 ;  /* 0x0000005c6034723c */ /* 0x048fea0000041834 */
[----:B------:R-:W-:Y:S03]  /*6740*/  MUFU.EX2 R112, R112 ;  /* 0x0000007000707308 */ /* 0x000fe60000000800 */
[C---:B------:R-:W-:Y:S01]  /*6750*/  HMMA.16816.F32.BF16 R56, R96.reuse, R94, R56 ;  /* 0x0000005e6038723c */ /* 0x040fe20000041838 */
[----:B------:R-:W3:Y:S06]  /*6760*/  LDSM.16.MT88.4 R92, [R145+0xa000] ;  /* 0x00a00000915c783b */ /* 0x000eec0000004200 */
[----:B------:R-:W-:Y:S01]  /*6770*/  MUFU.EX2 R115, R115 ;  /* 0x0000007300737308 */ /* 0x000fe20000000800 */
[C---:B-1----:R-:W-:Y:S09]  /*6780*/  HMMA.16816.F32.BF16 R60, R96.reuse, R104, R60 ;  /* 0x00000068603c723c */ /* 0x042ff2000004183c */
[----:B------:R-:W1:Y:S01]  /*6790*/  MUFU.EX2 R114, R114 ;  /* 0x0000007200727308 */ /* 0x000e620000000800 */
[C---:B------:R-:W-:Y:S01]  /*67a0*/  HMMA.16816.F32.BF16 R64, R96.reuse, R106, R64 ;  /* 0x0000006a6040723c */ /* 0x040fe20000041840 */
[----:B------:R-:W4:Y:S08]  /*67b0*/  LDSM.16.MT88.4 R104, [R144+0xa000] ;  /* 0x00a000009068783b */ /* 0x000f300000004200 */
[----:B------:R-:W-:Y:S01]  /*67c0*/  MUFU.EX2 R134, R134 ;  /* 0x0000008600867308 */ /* 0x000fe20000000800 */
[C---:B--2---:R-:W-:Y:S09]  /*67d0*/  HMMA.16816.F32.BF16 R68, R96.reuse, R108, R68 ;  /* 0x0000006c6044723c */ /* 0x044ff20000041844 */
[----:B------:R-:W-:Y:S01]  /*67e0*/  MUFU.EX2 R133, R133 ;  /* 0x0000008500857308 */ /* 0x000fe20000000800 */
[----:B-1----:R-:W-:Y:S01]  /*67f0*/  F2FP.BF16.F32.PACK_AB R87, R114, R115 ;  /* 0x000000737257723e */ /* 0x002fe200000010ff */
[----:B------:R-:W-:Y:S01]  /*6800*/  FFMA.FTZ R109, R13, R103, -R126 ;  /* 0x000000670d6d7223 */ /* 0x000fe2000001087e */
[----:B------:R-:W-:Y:S01]  /*6810*/  FMUL.FTZ R13, R100, R89 ;  /* 0x00000059640d7220 */ /* 0x000fe20000410000 */
[----:B------:R-:W-:Y:S01]  /*6820*/  FFMA.FTZ R108, R15, R103, -R124 ;  /* 0x000000670f6c7223 */ /* 0x000fe2000001087c */
[----:B------:R-:W-:Y:S01]  /*6830*/  FMUL.FTZ R15, R0, R91 ;  /* 0x0000005b000f7220 */ /* 0x000fe20000410000 */
[C---:B------:R-:W-:Y:S01]  /*6840*/  HMMA.16816.F32.BF16 R72, R96.reuse, R110, R72 ;  /* 0x0000006e6048723c */ /* 0x040fe20000041848 */
[----:B------:R-:W1:Y:S03]  /*6850*/  LDSM.16.MT88.4 R88, [R150+0x8800] ;  /* 0x008800009658783b */ /* 0x000e660000004200 */
[----:B------:R2:W-:Y:S01]  /*6860*/  MUFU.EX2 R111, R113 ;  /* 0x00000071006f7308 */ /* 0x0005e20000000800 */
[-CC-:B------:R-:W-:Y:S01]  /*6870*/  FFMA.FTZ R110, R16, R103.reuse, -R126.reuse ;  /* 0x00000067106e7223 */ /* 0x180fe2000001087e */
[C---:B------:R-:W-:Y:S02]  /*6880*/  FMUL.FTZ R16, R100.reuse, R84 ;  /* 0x0000005464107220 */ /* 0x040fe40000410000 */
[C---:B---3--:R-:W-:Y:S06]  /*6890*/  HMMA.16816.F32.BF16 R12, R96.reuse, R92, R12 ;  /* 0x0000005c600c723c */ /* 0x048fec000004180c */
[----:B------:R-:W3:Y:S02]  /*68a0*/  MUFU.EX2 R109, R109 ;  /* 0x0000006d006d7308 */ /* 0x000ee40000000800 */
[C---:B------:R-:W-:Y:S01]  /*68b0*/  HMMA.16816.F32.BF16 R76, R96.reuse, R94, R76 ;  /* 0x0000005e604c723c */ /* 0x040fe2000004184c */
[----:B------:R-:W5:Y:S07]  /*68c0*/  LDSM.16.MT88.4 R92, [R146+0x8800] ;  /* 0x00880000925c783b */ /* 0x000f6e0000004200 */
[----:B------:R-:W1:Y:S01]  /*68d0*/  MUFU.EX2 R108, R108 ;  /* 0x0000006c006c7308 */ /* 0x000e620000000800 */
[----:B--2---:R-:W-:Y:S01]  /*68e0*/  FFMA.FTZ R113, R17, R103, -R126 ;  /* 0x0000006711717223 */ /* 0x004fe2000001087e */
[----:B------:R-:W-:Y:S01]  /*68f0*/  FMUL.FTZ R17, R100, R85 ;  /* 0x0000005564117220 */ /* 0x000fe20000410000 */
[C---:B----4-:R-:W-:Y:S07]  /*6900*/  HMMA.16816.F32.BF16 R80, R96.reuse, R104, R80 ;  /* 0x000000686050723c */ /* 0x050fee0000041850 */
[----:B------:R-:W-:Y:S01]  /*6910*/  MUFU.EX2 R110, R110 ;  /* 0x0000006e006e7308 */ /* 0x000fe20000000800 */
[----:B---3--:R-:W-:Y:S01]  /*6920*/  F2FP.BF16.F32.PACK_AB R84, R109, R112 ;  /* 0x000000706d54723e */ /* 0x008fe200000010ff */
[----:B------:R-:W-:Y:S01]  /*6930*/  HMMA.16816.F32.BF16 R16, R96, R106, R16 ;  /* 0x0000006a6010723c */ /* 0x000fe20000041810 */
[----:B------:R-:W2:Y:S07]  /*6940*/  LDSM.16.MT88.4 R96, [R145+0x8800] ;  /* 0x008800009160783b */ /* 0x000eae0000004200 */
[----:B------:R-:W3:Y:S01]  /*6950*/  MUFU.EX2 R113, R113 ;  /* 0x0000007100717308 */ /* 0x000ee20000000800 */
[C---:B-1----:R-:W-:Y:S01]  /*6960*/  F2FP.BF16.F32.PACK_AB R85, R108.reuse, R111 ;  /* 0x0000006f6c55723e */ /* 0x042fe200000010ff */
[----:B------:R-:W-:Y:S04]  /*6970*/  FADD.FTZ R111, R111, R122 ;  /* 0x0000007a6f6f7221 */ /* 0x000fe80000010000 */
[----:B------:R-:W-:Y:S01]  /*6980*/  FADD.FTZ R108, R108, R111 ;  /* 0x0000006f6c6c7221 */ /* 0x000fe20000010000 */
[----:B------:R-:W1:Y:S03]  /*6990*/  LDSM.16.MT88.4 R104, [R144+0x8800] ;  /* 0x008800009068783b */ /* 0x000e660000004200 */
[----:B------:R-:W-:Y:S01]  /*69a0*/  MUFU.EX2 R135, R135 ;  /* 0x0000008700877308 */ /* 0x000fe20000000800 */
[----:B------:R-:W-:Y:S04]  /*69b0*/  FADD.FTZ R115, R115, R108 ;  /* 0x0000006c73737221 */ /* 0x000fe80000010000 */
[----:B------:R-:W-:Y:S01]  /*69c0*/  FADD.FTZ R115, R114, R115 ;  /* 0x0000007372737221 */ /* 0x000fe20000010000 */
[----:B---3--:R-:W-:Y:S07]  /*69d0*/  F2FP.BF16.F32.PACK_AB R86, R113, R110 ;  /* 0x0000006e7156723e */ /* 0x008fee00000010ff */
[C---:B------:R-:W-:Y:S08]  /*69e0*/  HMMA.16816.F32.BF16 R4, R84.reuse, R88, R4 ;  /* 0x000000585404723c */ /* 0x040ff00000041804 */
[C---:B------:R-:W-:Y:S01]  /*69f0*/  HMMA.16816.F32.BF16 R8, R84.reuse, R90, R8 ;  /* 0x0000005a5408723c */ /* 0x040fe20000041808 */
[----:B------:R-:W3:Y:S07]  /*6a00*/  LDSM.16.MT88.4 R88, [R150+0xa800] ;  /* 0x00a800009658783b */ /* 0x000eee0000004200 */
[C---:B-----5:R-:W-:Y:S08]  /*6a10*/  HMMA.16816.F32.BF16 R36, R84.reuse, R92, R36 ;  /* 0x0000005c5424723c */ /* 0x060ff00000041824 */
[C---:B------:R-:W-:Y:S01]  /*6a20*/  HMMA.16816.F32.BF16 R40, R84.reuse, R94, R40 ;  /* 0x0000005e5428723c */ /* 0x040fe20000041828 */
[----:B------:R-:W4:Y:S07]  /*6a30*/  LDSM.16.MT88.4 R92, [R146+0xa800] ;  /* 0x00a80000925c783b */ /* 0x000f2e0000004200 */
[C---:B--2---:R-:W-:Y:S08]  /*6a40*/  HMMA.16816.F32.BF16 R44, R84.reuse, R96, R44 ;  /* 0x00000060542c723c */ /* 0x044ff0000004182c */
[C---:B------:R-:W-:Y:S01]  /*6a50*/  HMMA.16816.F32.BF16 R48, R84.reuse, R98, R48 ;  /* 0x000000625430723c */ /* 0x040fe20000041830 */
[----:B------:R-:W2:Y:S07]  /*6a60*/  LDSM.16.MT88.4 R96, [R145+0xa800] ;  /* 0x00a800009160783b */ /* 0x000eae0000004200 */
[C---:B-1----:R-:W-:Y:S01]  /*6a70*/  HMMA.16816.F32.BF16 R52, R84.reuse, R104, R52 ;  /* 0x000000685434723c */ /* 0x042fe20000041834 */
[----:B------:R1:W-:Y:S02]  /*6a80*/  MUFU.EX2 R104, R125 ;  /* 0x0000007d00687308 */ /* 0x0003e40000000800 */
[-C--:B------:R-:W-:Y:S05]  /*6a90*/  FFMA.FTZ R105, R21, R103.reuse, -R126 ;  /* 0x0000006715697223 */ /* 0x080fea000001087e */
[C---:B------:R-:W-:Y:S03]  /*6aa0*/  HMMA.16816.F32.BF16 R56, R84.reuse, R106, R56 ;  /* 0x0000006a5438723c */ /* 0x040fe60000041838 */
[----:B------:R-:W5:Y:S01]  /*6ab0*/  MUFU.EX2 R105, R105 ;  /* 0x0000006900697308 */ /* 0x000f620000000800 */
[-CC-:B------:R-:W-:Y:S01]  /*6ac0*/  FFMA.FTZ R106, R22, R103.reuse, -R124.reuse ;  /* 0x00000067166a7223 */ /* 0x180fe2000001087c */
[-CC-:B------:R-:W-:Y:S01]  /*6ad0*/  FFMA.FTZ R107, R23, R103.reuse, -R124.reuse ;  /* 0x00000067176b7223 */ /* 0x180fe2000001087c */
[-C--:B------:R-:W-:Y:S01]  /*6ae0*/  FFMA.FTZ R124, R35, R103.reuse, -R124 ;  /* 0x00000067237c7223 */ /* 0x080fe2000001087c */
[----:B------:R-:W5:Y:S01]  /*6af0*/  LDSM.16.MT88.4 R20, [R144+0xa800] ;  /* 0x00a800009014783b */ /* 0x000f620000004200 */
[C---:B---3--:R-:W-:Y:S05]  /*6b00*/  HMMA.16816.F32.BF16 R60, R84.reuse, R88, R60 ;  /* 0x00000058543c723c */ /* 0x048fea000004183c */
[----:B------:R-:W-:Y:S01]  /*6b10*/  MUFU.EX2 R106, R106 ;  /* 0x0000006a006a7308 */ /* 0x000fe20000000800 */
[-CC-:B-1----:R-:W-:Y:S01]  /*6b20*/  FFMA.FTZ R125, R24, R103.reuse, -R126.reuse ;  /* 0x00000067187d7223 */ /* 0x182fe2000001087e */
[----:B------:R-:W-:Y:S01]  /*6b30*/  FFMA.FTZ R126, R33, R103, -R126 ;  /* 0x00000067217e7223 */ /* 0x000fe2000001087e */
[----:B------:R-:W-:Y:S01]  /*6b40*/  LDSM.16.MT88.4 R24, [R146+0x9000] ;  /* 0x009000009218783b */ /* 0x000fe20000004200 */
[C---:B------:R-:W-:Y:S06]  /*6b50*/  HMMA.16816.F32.BF16 R64, R84.reuse, R90, R64 ;  /* 0x0000005a5440723c */ /* 0x040fec0000041840 */
[----:B------:R-:W1:Y:S01]  /*6b60*/  MUFU.EX2 R107, R107 ;  /* 0x0000006b006b7308 */ /* 0x000e620000000800 */
[----:B------:R-:W3:Y:S01]  /*6b70*/  LDSM.16.MT88.4 R88, [R150+0x9000] ;  /* 0x009000009658783b */ /* 0x000ee20000004200 */
[C---:B----4-:R-:W-:Y:S08]  /*6b80*/  HMMA.16816.F32.BF16 R68, R84.reuse, R92, R68 ;  /* 0x0000005c5444723c */ /* 0x050ff00000041844 */
[----:B------:R-:W4:Y:S01]  /*6b90*/  MUFU.EX2 R125, R125 ;  /* 0x0000007d007d7308 */ /* 0x000f220000000800 */
[----:B------:R-:W-:Y:S01]  /*6ba0*/  LDSM.16.MT88.4 R32, [R144+0x9800] ;  /* 0x009800009020783b */ /* 0x000fe20000004200 */
[C---:B------:R-:W-:Y:S08]  /*6bb0*/  HMMA.16816.F32.BF16 R72, R84.reuse, R94, R72 ;  /* 0x0000005e5448723c */ /* 0x040ff00000041848 */
[----:B------:R-:W3:Y:S01]  /*6bc0*/  MUFU.EX2 R126, R126 ;  /* 0x0000007e007e7308 */ /* 0x000ee20000000800 */
[----:B------:R-:W-:Y:S01]  /*6bd0*/  LDSM.16.MT88.4 R92, [R144+0x9000] ;  /* 0x00900000905c783b */ /* 0x000fe20000004200 */
[C---:B--2---:R-:W-:Y:S08]  /*6be0*/  HMMA.16816.F32.BF16 R12, R84.reuse, R96, R12 ;  /* 0x00000060540c723c */ /* 0x044ff0000004180c */
[----:B------:R-:W2:Y:S01]  /*6bf0*/  MUFU.EX2 R124, R124 ;  /* 0x0000007c007c7308 */ /* 0x000ea20000000800 */
[C---:B------:R-:W-:Y:S08]  /*6c00*/  HMMA.16816.F32.BF16 R76, R84.reuse, R98, R76 ;  /* 0x00000062544c723c */ /* 0x040ff0000004184c */
[C---:B-----5:R-:W-:Y:S03]  /*6c10*/  HMMA.16816.F32.BF16 R80, R84.reuse, R20, R80 ;  /* 0x000000145450723c */ /* 0x060fe60000041850 */
[----:B------:R-:W-:Y:S02]  /*6c20*/  F2FP.BF16.F32.PACK_AB R20, R105, R104 ;  /* 0x000000686914723e */ /* 0x000fe400000010ff */
[C---:B-1----:R-:W-:Y:S01]  /*6c30*/  F2FP.BF16.F32.PACK_AB R21, R107.reuse, R106 ;  /* 0x0000006a6b15723e */ /* 0x042fe200000010ff */
[----:B------:R-:W-:Y:S02]  /*6c40*/  FADD.FTZ R106, R106, R115 ;  /* 0x000000736a6a7221 */ /* 0x000fe40000010000 */
[----:B------:R-:W-:Y:S01]  /*6c50*/  HMMA.16816.F32.BF16 R16, R84, R22, R16 ;  /* 0x000000165410723c */ /* 0x000fe20000041810 */
[----:B------:R-:W1:Y:S02]  /*6c60*/  LDSM.16.MT88.4 R84, [R145+0x9000] ;  /* 0x009000009154783b */ /* 0x000e640000004200 */
[----:B----4-:R-:W-:Y:S01]  /*6c70*/  F2FP.BF16.F32.PACK_AB R22, R128, R125 ;  /* 0x0000007d8016723e */ /* 0x010fe200000010ff */
[----:B------:R-:W-:Y:S01]  /*6c80*/  FADD.FTZ R106, R107, R106 ;  /* 0x0000006a6b6a7221 */ /* 0x000fe20000010000 */
[C---:B------:R-:W-:Y:S03]  /*6c90*/  F2FP.BF16.F32.PACK_AB R23, R130.reuse, R127 ;  /* 0x0000007f8217723e */ /* 0x040fe600000010ff */
[----:B------:R-:W-:Y:S04]  /*6ca0*/  FADD.FTZ R127, R127, R106 ;  /* 0x0000006a7f7f7221 */ /* 0x000fe80000010000 */
[C---:B---3--:R-:W-:Y:S05]  /*6cb0*/  HMMA.16816.F32.BF16 R4, R20.reuse, R88, R4 ;  /* 0x000000581404723c */ /* 0x048fea0000041804 */
[----:B------:R-:W-:Y:S03]  /*6cc0*/  FADD.FTZ R130, R130, R127 ;  /* 0x0000007f82827221 */ /* 0x000fe60000010000 */
        /* <DEDUP_REMOVED lines=11> */
[C---:B---3--:R-:W-:Y:S08]  /*6d80*/  HMMA.16816.F32.BF16 R60, R20.reuse, R88, R60 ;  /* 0x00000058143c723c */ /* 0x048ff0000004183c */
[C---:B------:R-:W-:Y:S08]  /*6d90*/  HMMA.16816.F32.BF16 R64, R20.reuse, R90, R64 ;  /* 0x0000005a1440723c */ /* 0x040ff00000041840 */
[C---:B----4-:R-:W-:Y:S08]  /*6da0*/  HMMA.16816.F32.BF16 R68, R20.reuse, R24, R68 ;  /* 0x000000181444723c */ /* 0x050ff00000041844 */
[C---:B------:R-:W-:Y:S01]  /*6db0*/  HMMA.16816.F32.BF16 R72, R20.reuse, R26, R72 ;  /* 0x0000001a1448723c */ /* 0x040fe20000041848 */
[----:B------:R-:W3:Y:S07]  /*6dc0*/  LDSM.16.MT88.4 R24, [R146+0x9800] ;  /* 0x009800009218783b */ /* 0x000eee0000004200 */
[C---:B-1----:R-:W-:Y:S03]  /*6dd0*/  HMMA.16816.F32.BF16 R12, R20.reuse, R84, R12 ;  /* 0x00000054140c723c */ /* 0x042fe6000004180c */
[----:B------:R-:W-:Y:S02]  /*6de0*/  F2FP.BF16.F32.PACK_AB R84, R132, R129 ;  /* 0x000000818454723e */ /* 0x000fe400000010ff */
[----:B------:R-:W-:Y:S01]  /*6df0*/  F2FP.BF16.F32.PACK_AB R85, R134, R131 ;  /* 0x000000838655723e */ /* 0x000fe200000010ff */
[----:B------:R-:W-:Y:S02]  /*6e00*/  FADD.FTZ R131, R131, R130 ;  /* 0x0000008283837221 */ /* 0x000fe40000010000 */
[C---:B------:R-:W-:Y:S03]  /*6e10*/  HMMA.16816.F32.BF16 R76, R20.reuse, R86, R76 ;  /* 0x00000056144c723c */ /* 0x040fe6000004184c */
[----:B------:R-:W-:Y:S01]  /*6e20*/  F2FP.BF16.F32.PACK_AB R86, R126, R133 ;  /* 0x000000857e56723e */ /* 0x000fe200000010ff */
[----:B------:R-:W-:Y:S01]  /*6e30*/  FADD.FTZ R134, R134, R131 ;  /* 0x0000008386867221 */ /* 0x000fe20000010000 */
[C---:B--2---:R-:W-:Y:S03]  /*6e40*/  F2FP.BF16.F32.PACK_AB R87, R124.reuse, R135 ;  /* 0x000000877c57723e */ /* 0x044fe600000010ff */
[C---:B-----5:R-:W-:Y:S03]  /*6e50*/  HMMA.16816.F32.BF16 R80, R20.reuse, R92, R80 ;  /* 0x0000005c1450723c */ /* 0x060fe60000041850 */
[----:B------:R-:W-:Y:S04]  /*6e60*/  FADD.FTZ R135, R135, R134 ;  /* 0x0000008687877221 */ /* 0x000fe80000010000 */
[----:B------:R-:W-:Y:S01]  /*6e70*/  FADD.FTZ R181, R124, R135 ;  /* 0x000000877cb57221 */ /* 0x000fe20000010000 */
[----:B------:R-:W-:Y:S01]  /*6e80*/  HMMA.16816.F32.BF16 R16, R20, R94, R16 ;  /* 0x0000005e1410723c */ /* 0x000fe20000041810 */
[----:B------:R-:W1:Y:S07]  /*6e90*/  LDSM.16.MT88.4 R20, [R145+0x9800] ;  /* 0x009800009114783b */ /* 0x000e6e0000004200 */
[C---:B------:R-:W-:Y:S01]  /*6ea0*/  HMMA.16816.F32.BF16 R96, R84.reuse, R28, R4 ;  /* 0x0000001c5460723c */ /* 0x040fe20000041804 */
[----:B------:R-:W2:Y:S07]  /*6eb0*/  LDSM.16.MT88.4 R4, [R150+0xb800] ;  /* 0x00b800009604783b */ /* 0x000eae0000004200 */
[C---:B------:R-:W-:Y:S01]  /*6ec0*/  HMMA.16816.F32.BF16 R92, R84.reuse, R30, R8 ;  /* 0x0000001e545c723c */ /* 0x040fe20000041808 */
[----:B------:R-:W4:Y:S07]  /*6ed0*/  LDSM.16.MT88.4 R8, [R146+0xb800] ;  /* 0x00b800009208783b */ /* 0x000f2e0000004200 */
        /* <DEDUP_REMOVED lines=13> */
[C---:B------:R-:W-:Y:S03]  /*6fb0*/  HMMA.16816.F32.BF16 R52, R84.reuse, R32, R52 ;  /* 0x000000205434723c */ /* 0x040fe60000041834 */
[----:B------:R-:W-:Y:S01]  /*6fc0*/  MOV R105, R102 ;  /* 0x0000006600697202 */ /* 0x000fe20000000f00 */
[----:B------:R-:W-:Y:S01]  /*6fd0*/  FADD.FTZ R125, R125, R0 ;  /* 0x000000007d7d7221 */ /* 0x000fe20000010000 */
[----:B------:R-:W-:Y:S03]  /*6fe0*/  MOV R0, R101 ;  /* 0x0000006500007202 */ /* 0x000fe60000000f00 */
[C---:B------:R-:W-:Y:S03]  /*6ff0*/  HMMA.16816.F32.BF16 R56, R84.reuse, R34, R56 ;  /* 0x000000225438723c */ /* 0x040fe60000041838 */
[----:B------:R-:W-:Y:S04]  /*7000*/  FADD.FTZ R128, R128, R125 ;  /* 0x0000007d80807221 */ /* 0x000fe80000010000 */
[----:B------:R-:W-:Y:S01]  /*7010*/  FADD.FTZ R129, R129, R128 ;  /* 0x0000008081817221 */ /* 0x000fe20000010000 */
[C---:B--2---:R-:W-:Y:S03]  /*7020*/  HMMA.16816.F32.BF16 R60, R84.reuse, R4, R60 ;  /* 0x00000004543c723c */ /* 0x044fe6000004183c */
[----:B------:R-:W-:Y:S04]  /*7030*/  FADD.FTZ R132, R132, R129 ;  /* 0x0000008184847221 */ /* 0x000fe80000010000 */
[----:B------:R-:W-:Y:S01]  /*7040*/  FADD.FTZ R133, R133, R132 ;  /* 0x0000008485857221 */ /* 0x000fe20000010000 */
[C---:B------:R-:W-:Y:S01]  /*7050*/  HMMA.16816.F32.BF16 R64, R84.reuse, R6, R64 ;  /* 0x000000065440723c */ /* 0x040fe20000041840 */
[----:B------:R-:W2:Y:S02]  /*7060*/  LDSM.16.MT88.4 R4, [R144+0xb800] ;  /* 0x00b800009004783b */ /* 0x000ea40000004200 */
[----:B------:R-:W-:Y:S05]  /*7070*/  FADD.FTZ R183, R126, R133 ;  /* 0x000000857eb77221 */ /* 0x000fea0000010000 */
[C---:B----4-:R-:W-:Y:S08]  /*7080*/  HMMA.16816.F32.BF16 R68, R84.reuse, R8, R68 ;  /* 0x000000085444723c */ /* 0x050ff00000041844 */
[C---:B------:R-:W-:Y:S08]  /*7090*/  HMMA.16816.F32.BF16 R72, R84.reuse, R10, R72 ;  /* 0x0000000a5448723c */ /* 0x040ff00000041848 */
[C---:B-1----:R-:W-:Y:S08]  /*70a0*/  HMMA.16816.F32.BF16 R88, R84.reuse, R20, R12 ;  /* 0x000000145458723c */ /* 0x042ff0000004180c */
[C---:B------:R-:W-:Y:S08]  /*70b0*/  HMMA.16816.F32.BF16 R76, R84.reuse, R22, R76 ;  /* 0x00000016544c723c */ /* 0x040ff0000004184c */
[C---:B--2---:R-:W-:Y:S08]  /*70c0*/  HMMA.16816.F32.BF16 R80, R84.reuse, R4, R80 ;  /* 0x000000045450723c */ /* 0x044ff00000041850 */
[----:B------:R-:W-:Y:S01]  /*70d0*/  HMMA.16816.F32.BF16 R84, R84, R6, R16 ;  /* 0x000000065454723c */ /* 0x000fe20000041810 */
[----:B------:R-:W-:Y:S08]  /*70e0*/  @!UPT UIADD3 URZ, UPT, UPT, URZ, URZ, URZ ;  /* 0x000000fffffff290 */ /* 0x000ff0000fffe0ff */
[----:B------:R-:W-:Y:S11]  /*70f0*/  @P1 BRA `(.L_x_8772) ;  /* 0xffffffd8001c1947 */ /* 0x000ff6000383ffff */
.L_x_8765:
        /* <DEDUP_REMOVED lines=11> */
.L_x_8780:
[----:B------:R-:W2:Y:S01]  /*71b0*/  MUFU.RCP R8, R5 ;  /* 0x0000000500087308 */ /* 0x000ea20000001000 */
[----:B----4-:R-:W-:Y:S01]  /*71c0*/  FADD.FTZ R4, R9, R10 ;  /* 0x0000000a09047221 */ /* 0x010fe20000010000 */
[C---:B------:R-:W-:Y:S01]  /*71d0*/  SHF.L.U32 R6, R169.reuse, 0x4, RZ ;  /* 0x00000004a9067819 */ /* 0x040fe200000006ff */
[----:B------:R-:W-:Y:S01]  /*71e0*/  BAR.SYNC.DEFER_BLOCKING 0x0 ;  /* 0x0000000000007b1d */ /* 0x000fe20000010000 */
[----:B---3--:R-:W-:Y:S02]  /*71f0*/  SHF.L.U32 R9, R169, 0x1, RZ ;  /* 0x00000001a9097819 */ /* 0x008fe400000006ff */
[----:B------:R-:W-:Y:S02]  /*7200*/  LOP3.LUT R10, R6, 0x1c0, RZ, 0xc0, !PT ;  /* 0x000001c0060a7812 */ /* 0x000fe400078ec0ff */
[----:B------:R-:W-:Y:S01]  /*7210*/  FSETP.NE.FTZ.AND P1, PT, R5, RZ, PT ;  /* 0x000000ff0500720b */ /* 0x000fe20003f35000 */
[----:B------:R-:W3:Y:S01]  /*7220*/  MUFU.RCP R7, R4 ;  /* 0x0000000400077308 */ /* 0x000ee20000001000 */
[----:B------:R-:W-:-:S02]  /*7230*/  FSETP.NE.FTZ.AND P0, PT, R4, RZ, PT ;  /* 0x000000ff0400720b */ /* 0x000fc40003f15000 */
[----:B------:R-:W-:Y:S02]  /*7240*/  LOP3.LUT R10, R10, 0x38, R9, 0xf8, !PT ;  /* 0x000000380a0a7812 */ /* 0x000fe400078ef809 */
[----:B------:R-:W-:Y:S02]  /*7250*/  LOP3.LUT R9, R9, 0x6, RZ, 0xc0, !PT ;  /* 0x0000000609097812 */ /* 0x000fe400078ec0ff */
[----:B------:R-:W-:Y:S02]  /*7260*/  R2P PR, R169, 0x1c ;  /* 0x0000001ca9007804 */ /* 0x000fe40000000000 */
[----:B--2---:R-:W-:Y:S02]  /*7270*/  FSEL R8, R8, 1, P1 ;  /* 0x3f80000008087808 */ /* 0x004fe40000800000 */
[----:B------:R-:W-:Y:S02]  /*7280*/  IADD3 R9, PT, PT, R10, R9, R170 ;  /* 0x000000090a097210 */ /* 0x000fe40007ffe0aa */
        /* <DEDUP_REMOVED lines=33> */
[----:B------:R-:W-:-:S02]  /*74a0*/  MOV R8, 0x20 ;  /* 0x0000002000087802 */ /* 0x000fc40000000f00 */
[----:B------:R-:W-:Y:S02]  /*74b0*/  LEA R9, R9, R156, 0x2 ;  /* 0x0000009c09097211 */ /* 0x000fe400078e10ff */
[----:B---3--:R-:W-:Y:S02]  /*74c0*/  FSEL R7, R7, 1, P0 ;  /* 0x3f80000007077808 */ /* 0x008fe40000000000 */
[----:B------:R-:W-:Y:S01]  /*74d0*/  SEL R10, R10, 0xffffffc0, !P3 ;  /* 0xffffffc00a0a7807 */ /* 0x000fe20005800000 */
[----:B------:R-:W-:Y:S01]  /*74e0*/  STS.64 [R9], R96 ;  /* 0x0000006009007388 */ /* 0x000fe20000000a00 */
        /* <DEDUP_REMOVED lines=72> */
[----:B------:R-:W4:Y:S04]  /*7970*/  LD.E.64 R16, desc[UR4][R2.64+0xb0] ;  /* 0x0000b00402107980 */ /* 0x000f28000c101b00 */
[----:B------:R-:W4:Y:S04]  /*7980*/  LD.E R14, desc[UR4][R2.64+0x60] ;  /* 0x00006004020e7980 */ /* 0x000f28000c101900 */
[----:B--2---:R-:W2:Y:S04]  /*7990*/  LD.E R71, desc[UR4][R2.64+0xcc] ;  /* 0x0000cc0402477980 */ /* 0x004ea8000c101900 */
[----:B------:R-:W2:Y:S01]  /*79a0*/  LD.E.64 R68, desc[UR4][R2.64+0x78] ;  /* 0x0000780402447980 */ /* 0x000ea2000c101b00 */
[----:B------:R-:W1:Y:S03]  /*79b0*/  @P1 MUFU.LG2 R61, R5 ;  /* 0x00000005003d1308 */ /* 0x000e660000000c00 */
[----:B---3--:R3:W5:Y:S01]  /*79c0*/  LD.E.64 R72, desc[UR4][R2.64+0xa8] ;  /* 0x0000a80402487980 */ /* 0x008762000c101b00 */
[----:B------:R-:W-:Y:S01]  /*79d0*/  LOP3.LUT R60, R161, 0x1f80, RZ, 0xc0, !PT ;  /* 0x00001f80a13c7812 */ /* 0x000fe200078ec0ff */
[----:B------:R-:W-:Y:S01]  /*79e0*/  BSSY.RECONVERGENT B0, `(.L_x_8774) ;  /* 0x0000042000007945 */ /* 0x000fe20003800200 */
[----:B------:R-:W-:-:S02]  /*79f0*/  SHF.L.U32 R7, R169, 0x2, RZ ;  /* 0x00000002a9077819 */ /* 0x000fc400000006ff */
[----:B------:R-:W3:Y:S01]  /*7a00*/  @P0 MUFU.LG2 R62, R4 ;  /* 0x00000004003e0308 */ /* 0x000ee20000000c00 */
[----:B------:R-:W-:Y:S02]  /*7a10*/  SHF.R.U32.HI R70, RZ, 0x1, R169 ;  /* 0x00000001ff467819 */ /* 0x000fe400000116a9 */
[----:B------:R-:W-:Y:S02]  /*7a20*/  LOP3.LUT R60, R60, 0x3c, R7, 0xf8, !PT ;  /* 0x0000003c3c3c7812 */ /* 0x000fe400078ef807 */
[----:B------:R-:W-:Y:S02]  /*7a30*/  LOP3.LUT R7, R7, 0x1f8, RZ, 0xc0, !PT ;  /* 0x000001f807077812 */ /* 0x000fe400078ec0ff */
[----:B------:R-:W-:Y:S02]  /*7a40*/  LOP3.LUT R6, R6, 0x10, RZ, 0xc0, !PT ;  /* 0x0000001006067812 */ /* 0x000fe400078ec0ff */
[----:B------:R-:W-:Y:S01]  /*7a50*/  LOP3.LUT R7, R7, 0x38, R70, 0x78, !PT ;  /* 0x0000003807077812 */ /* 0x000fe200078e7846 */
[----:B-1----:R-:W-:Y:S01]  /*7a60*/  @P1 FMUL.FTZ R61, R61, 0.69314718246459960938 ;  /* 0x3f3172183d3d1820 */ /* 0x002fe20000410000 */
[----:B----4-:R-:W-:-:S02]  /*7a70*/  IADD3 R8, PT, PT, R160, 0x10, RZ ;  /* 0x00000010a0087810 */ /* 0x010fc40007ffe0ff */
[----:B------:R-:W-:Y:S02]  /*7a80*/  LEA R7, R7, R6, 0x2 ;  /* 0x0000000607077211 */ /* 0x000fe400078e10ff */
[----:B------:R-:W-:Y:S02]  /*7a90*/  ISETP.GE.AND P4, PT, R8, R157, PT ;  /* 0x0000009d0800720c */ /* 0x000fe40003f86270 */
[----:B------:R-:W-:Y:S01]  /*7aa0*/  IADD3 R10, PT, PT, R160, 0x8, RZ ;  /* 0x00000008a00a7810 */ /* 0x000fe20007ffe0ff */
[----:B---3--:R-:W-:Y:S01]  /*7ab0*/  @P0 FMUL.FTZ R62, R62, 0.69314718246459960938 ;  /* 0x3f3172183e3e0820 */ /* 0x008fe20000410000 */
[C---:B------:R-:W-:Y:S02]  /*7ac0*/  IADD3 R8, PT, PT, R160.reuse, 0x18, RZ ;  /* 0x00000018a0087810 */ /* 0x040fe40007ffe0ff */
[----:B------:R-:W-:Y:S02]  /*7ad0*/  IADD3 R2, PT, PT, R160, 0x20, RZ ;  /* 0x00000020a0027810 */ /* 0x000fe40007ffe0ff */
[----:B------:R-:W-:Y:S01]  /*7ae0*/  IADD3 R156, PT, PT, R156, R7, RZ ;  /* 0x000000079c9c7210 */ /* 0x000fe20007ffe0ff */
[----:B------:R-:W-:Y:S01]  /*7af0*/  BAR.SYNC.DEFER_BLOCKING 0x0 ;  /* 0x0000000000007b1d */ /* 0x000fe20000010000 */
[----:B------:R-:W-:-:S02]  /*7b00*/  ISETP.GE.AND P2, PT, R2, R157, PT ;  /* 0x0000009d0200720c */ /* 0x000fc40003f46270 */
[----:B------:R-:W-:Y:S01]  /*7b10*/  MOV R2, 0xff800000 ;  /* 0xff80000000027802 */ /* 0x000fe20000000f00 */
[C---:B-----5:R-:W-:Y:S01]  /*7b20*/  @P0 FFMA.FTZ R2, R0.reuse, R101, R62 ;  /* 0x0000006500020223 */ /* 0x060fe2000001003e */
[----:B------:R-:W-:Y:S01]  /*7b30*/  MOV R3, 0xff800000 ;  /* 0xff80000000037802 */ /* 0x000fe20000000f00 */
[----:B------:R-:W-:Y:S01]  /*7b40*/  @P1 FFMA.FTZ R3, R0, R102, R61 ;  /* 0x0000006600031223 */ /* 0x000fe2000001003d */
[-C--:B------:R-:W-:Y:S02]  /*7b50*/  ISETP.GE.AND P5, PT, R10, R157.reuse, PT ;  /* 0x0000009d0a00720c */ /* 0x080fe40003fa6270 */
[----:B------:R-:W-:Y:S02]  /*7b60*/  ISETP.GE.AND P3, PT, R8, R157, PT ;  /* 0x0000009d0800720c */ /* 0x000fe40003f66270 */
[----:B------:R-:W-:Y:S02]  /*7b70*/  LOP3.LUT P6, RZ, R169, 0x3, RZ, 0xc0, !PT ;  /* 0x00000003a9ff7812 */ /* 0x000fe400078cc0ff */
[----:B------:R-:W-:-:S02]  /*7b80*/  SHF.R.U32.HI R169, RZ, 0x2, R169 ;  /* 0x00000002ffa97819 */ /* 0x000fc400000116a9 */
[----:B------:R-:W-:Y:S02]  /*7b90*/  LOP3.LUT R70, R70, 0x30, RZ, 0xc0, !PT ;  /* 0x0000003046467812 */ /* 0x000fe400078ec0ff */
[C---:B------:R-:W-:Y:S02]  /*7ba0*/  ISETP.GE.AND P1, PT, R160.reuse, R157, PT ;  /* 0x0000009da000720c */ /* 0x040fe40003f26270 */
[C---:B------:R-:W-:Y:S02]  /*7bb0*/  IADD3 R74, PT, PT, R160.reuse, 0x28, RZ ;  /* 0x00000028a04a7810 */ /* 0x040fe40007ffe0ff */
[----:B------:R-:W-:Y:S02]  /*7bc0*/  IADD3 R0, PT, PT, R160, 0x30, RZ ;  /* 0x00000030a0007810 */ /* 0x000fe40007ffe0ff */
[----:B------:R-:W-:Y:S01]  /*7bd0*/  LOP3.LUT R70, R70, 0x7, R169, 0xf8, !PT ;  /* 0x0000000746467812 */ /* 0x000fe200078ef8a9 */
[----:B------:R1:W3:Y:S04]  /*7be0*/  LDS.128 R56, [R156] ;  /* 0x000000009c387984 */ /* 0x0002e80000000c00 */
        /* <DEDUP_REMOVED lines=15> */
[----:B------:R1:W1:Y:S02]  /*7ce0*/  LDS.128 R16, [R156+0x5800] ;  /* 0x005800009c107984 */ /* 0x0002640000000c00 */
[----:B--2---:R-:W-:Y:S02]  /*7cf0*/  IMAD R71, R172, R71, RZ ;  /* 0x00000047ac477224 */ /* 0x004fe400078e02ff */
[----:B------:R2:W1:Y:S03]  /*7d00*/  LDS.128 R12, [R156+0x6000] ;  /* 0x006000009c0c7984 */ /* 0x0004660000000c00 */
[----:B------:R-:W-:Y:S02]  /*7d10*/  IADD3 R75, P0, PT, R60, R71, RZ ;  /* 0x000000473c4b7210 */ /* 0x000fe40007f1e0ff */
[----:B------:R2:W1:Y:S02]  /*7d20*/  LDS.128 R60, [R156+0x7800] ;  /* 0x007800009c3c7984 */ /* 0x0004640000000c00 */
[----:B------:R-:W-:-:S02]  /*7d30*/  LEA.HI.X.SX32 R71, R71, RZ, 0x1, P0 ;  /* 0x000000ff47477211 */ /* 0x000fc400000f0eff */
[----:B------:R-:W-:-:S04]  /*7d40*/  LEA R68, P0, R75, R68, 0x2 ;  /* 0x000000444b447211 */ /* 0x000fc800078010ff */
[----:B------:R-:W-:Y:S01]  /*7d50*/  LEA.HI.X R69, R75, R69, R71, 0x2, P0 ;  /* 0x000000454b457211 */ /* 0x000fe200000f1447 */
[----:B---34-:R-:W-:Y:S08]  /*7d60*/  @P6 BRA `(.L_x_8775) ;  /* 0x0000000000246947 */ /* 0x018ff00003800000 */
[----:B------:R-:W-:Y:S02]  /*7d70*/  IADD3 R71, P0, PT, R172, R70, RZ ;  /* 0x00000046ac477210 */ /* 0x000fe40007f1e0ff */
[----:B------:R-:W-:Y:S02]  /*7d80*/  ISETP.GE.AND P6, PT, R70, R157, PT ;  /* 0x0000009d4600720c */ /* 0x000fe40003fc6270 */
[----:B------:R-:W-:Y:S02]  /*7d90*/  LEA.HI.X.SX32 R172, R172, RZ, 0x1, P0 ;  /* 0x000000ffacac7211 */ /* 0x000fe400000f0eff */
[----:B------:R-:W-:Y:S01]  /*7da0*/  LEA R76, P0, R71, R72, 0x2 ;  /* 0x00000048474c7211 */ /* 0x000fe200078010ff */
[----:B------:R-:W-:-:S03]  /*7db0*/  VIADD R72, R70, 0x8 ;  /* 0x0000000846487836 */ /* 0x000fc60000000000 */
[----:B------:R-:W-:Y:S02]  /*7dc0*/  LEA.HI.X R77, R71, R73, R172, 0x2, P0 ;  /* 0x00000049474d7211 */ /* 0x000fe400000f14ac */
[----:B------:R-:W-:-:S03]  /*7dd0*/  ISETP.GE.AND P0, PT, R72, R157, PT ;  /* 0x0000009d4800720c */ /* 0x000fc60003f06270 */
[----:B------:R3:W-:Y:S10]  /*7de0*/  @!P6 ST.E desc[UR4][R76.64], R3 ;  /* 0x000000034c00e985 */ /* 0x0007f4000c101904 */
[----:B------:R3:W-:Y:S02]  /*7df0*/  @!P0 ST.E desc[UR4][R76.64+0x20], R2 ;  /* 0x000020024c008985 */ /* 0x0007e4000c101904 */
.L_x_8775:
[----:B------:R-:W-:Y:S05]  /*7e00*/  BSYNC.RECONVERGENT B0 ;  /* 0x0000000000007941 */ /* 0x000fea0003800200 */
.L_x_8774:
[----:B------:R-:W-:Y:S01]  /*7e10*/  VIADD R160, R160, 0x38 ;  /* 0x00000038a0a07836 */ /* 0x000fe20000000000 */
[-C--:B------:R-:W-:Y:S01]  /*7e20*/  ISETP.GE.AND P6, PT, R74, R157.reuse, PT ;  /* 0x0000009d4a00720c */ /* 0x080fe20003fc6270 */
[----:B------:R-:W-:Y:S01]  /*7e30*/  @!P1 ST.E.128 desc[UR4][R68.64], R56 ;  /* 0x0000003844009985 */ /* 0x000fe2000c101d04 */
[-C--:B------:R-:W-:Y:S01]  /*7e40*/  ISETP.GE.AND P0, PT, R0, R157.reuse, PT ;  /* 0x0000009d0000720c */ /* 0x080fe20003f06270 */
[----:B------:R-:W-:Y:S02]  /*7e50*/  IMAD.MOV.U32 R169, RZ, RZ, 0x0 ;  /* 0x00000000ffa97424 */ /* 0x000fe400078e00ff */
[----:B------:R-:W-:Y:S01]  /*7e60*/  @!P1 ST.E.128 desc[UR4][R68.64+0x100], R28 ;  /* 0x0001001c44009985 */ /* 0x000fe2000c101d04 */
[----:B------:R-:W-:-:S03]  /*7e70*/  ISETP.GE.AND P1, PT, R160, R157, PT ;  /* 0x0000009da000720c */ /* 0x000fc60003f26270 */
[----:B-1----:R-:W-:Y:S04]  /*7e80*/  @!P5 ST.E.128 desc[UR4][R68.64+0x1000], R52 ;  /* 0x001000344400d985 */ /* 0x002fe8000c101d04 */
        /* <DEDUP_REMOVED lines=11> */
[----:B--23--:R-:W-:Y:S05]  /*7f40*/  @P1 RET.REL.NODEC R168 `(_ZN5flash24flash_fwd_splitkv_kernelI23Flash_fwd_kernel_traitsILi128ELi64ELi64ELi4ELb0ELb0EN7cutlass10bfloat16_tE19Flash_kernel_traitsILi128ELi64ELi64ELi4ES3_EELb0ELb0ELb0ELb0ELb1ELb0ELb1ELb0EEEvNS_16Flash_fwd_paramsE) ;  /* 0xffffff80a82c1950 */ /* 0x00cfea0003c3ffff */
[----:B------:R-:W-:Y:S01]  /*7f50*/  MOV R169, 0x0 ;  /* 0x0000000000a97802 */ /* 0x000fe20000000f00 */
[----:B------:R-:W-:Y:S04]  /*7f60*/  ST.E.128 desc[UR4][R68.64+0x7000], R64 ;  /* 0x0070004044007985 */ /* 0x000fe8000c101d04 */
[----:B------:R1:W-:Y:S02]  /*7f70*/  ST.E.128 desc[UR4][R68.64+0x7100], R60 ;  /* 0x0071003c44007985 */ /* 0x0003e4000c101d04 */
[----:B-1----:R-:W-:Y:S05]  /*7f80*/  RET.REL.NODEC R168 `(_ZN5flash24flash_fwd_splitkv_kernelI23Flash_fwd_kernel_traitsILi128ELi64ELi64ELi4ELb0ELb0EN7cutlass10bfloat16_tE19Flash_kernel_traitsILi128ELi64ELi64ELi4ES3_EELb0ELb0ELb0ELb0ELb1ELb0ELb1ELb0EEEvNS_16Flash_fwd_paramsE) ;  /* 0xffffff80a81c7950 */ /* 0x002fea0003c3ffff */
.L_x_8773:
[----:B------:R-:W-:Y:S01]  /*7f90*/  MOV R7, 0x2 ;  /* 0x0000000200077802 */ /* 0x000fe20000000f00 */
[----:B------:R-:W-:Y:S01]  /*7fa0*/  IMAD.MOV.U32 R4, RZ, RZ, 0x1f ;  /* 0x0000001fff047424 */ /* 0x000fe200078e00ff */
[----:B------:R-:W-:-:S07]  /*7fb0*/  MOV R6, 0xffffffff ;  /* 0xffffffff00067802 */ /* 0x000fce0000000f00 */
[----:B-1---5:R-:W-:Y:S05]  /*7fc0*/  WARPSYNC.COLLECTIVE R6, `(.L_x_8776) ;  /* 0x0000000006087348 */ /* 0x022fea0003c00000 */
[----:B------:R2:W3:Y:S02]  /*7fd0*/  SHFL.BFLY P0, R10, R183, R7, R4 ;  /* 0x0c000007b70a7389 */ /* 0x0004e40000000004 */
[----:B-123-5:R-:W-:Y:S05]  /*7fe0*/  ENDCOLLECTIVE ;  /* 0x000000000000791b */ /* 0x02efea0003800000 */
.L_x_8776:
[----:B------:R-:W-:Y:S02]  /*7ff0*/  IMAD.MOV.U32 R8, RZ, RZ, R10 ;  /* 0x000000ffff087224 */ /* 0x000fe400078e000a */
[----:B------:R-:W-:Y:S02]  /*8000*/  IMAD.MOV.U32 R7, RZ, RZ, 0x1 ;  /* 0x00000001ff077424 */ /* 0x000fe400078e00ff */
[----:B------:R-:W-:-:S05]  /*8010*/  FADD.FTZ R8, R8, R183 ;  /* 0x000000b708087221 */ /* 0x000fca0000010000 */
[----:B------:R-:W-:-:S07]  /*8020*/  MOV R183, R8 ;  /* 0x0000000800b77202 */ /* 0x000fce0000000f00 */
[----:B------:R-:W-:Y:S05]  /*8030*/  WARPSYNC.COLLECTIVE R6, `(.L_x_8777) ;  /* 0x0000000006087348 */ /* 0x000fea0003c00000 */
[----:B------:R1:W2:Y:S02]  /*8040*/  SHFL.BFLY P0, R10, R183, R7, R4 ;  /* 0x0c000007b70a7389 */ /* 0x0002a40000000004 */
[----:B-12---:R-:W-:Y:S05]  /*8050*/  ENDCOLLECTIVE ;  /* 0x000000000000791b */ /* 0x006fea0003800000 */
.L_x_8777:
[----:B------:R-:W-:Y:S01]  /*8060*/  MOV R183, R181 ;  /* 0x000000b500b77202 */ /* 0x000fe20000000f00 */
[----:B------:R-:W-:Y:S01]  /*8070*/  IMAD.MOV.U32 R7, RZ, RZ, 0x2 ;  /* 0x00000002ff077424 */ /* 0x000fe200078e00ff */
[----:B------:R-:W-:-:S07]  /*8080*/  MOV R5, R10 ;  /* 0x0000000a00057202 */ /* 0x000fce0000000f00 */
[----:B------:R-:W-:Y:S05]  /*8090*/  WARPSYNC.COLLECTIVE R6, `(.L_x_8778) ;  /* 0x0000000006087348 */ /* 0x000fea0003c00000 */
[----:B------:R1:W2:Y:S02]  /*80a0*/  SHFL.BFLY P0, R10, R183, R7, R4 ;  /* 0x0c000007b70a7389 */ /* 0x0002a40000000004 */
[----:B-12---:R-:W-:Y:S05]  /*80b0*/  ENDCOLLECTIVE ;  /* 0x000000000000791b */ /* 0x006fea0003800000 */
.L_x_8778:
[----:B------:R-:W-:Y:S01]  /*80c0*/  FADD.FTZ R5, R8, R5 ;  /* 0x0000000508057221 */ /* 0x000fe20000010000 */
[----:B------:R-:W-:Y:S01]  /*80d0*/  FADD.FTZ R9, R10, R181 ;  /* 0x000000b50a097221 */ /* 0x000fe20000010000 */
[----:B------:R-:W-:-:S04]  /*80e0*/  MOV R7, 0x1 ;  /* 0x0000000100077802 */ /* 0x000fc80000000f00 */
[----:B------:R-:W-:-:S07]  /*80f0*/  MOV R183, R9 ;  /* 0x0000000900b77202 */ /* 0x000fce0000000f00 */
[----:B------:R-:W-:Y:S05]  /*8100*/  WARPSYNC.COLLECTIVE R6, `(.L_x_8779) ;  /* 0x0000000006087348 */ /* 0x000fea0003c00000 */
[----:B------:R1:W2:Y:S02]  /*8110*/  SHFL.BFLY P0, R10, R183, R7, R4 ;  /* 0x0c000007b70a7389 */ /* 0x0002a40000000004 */
[----:B-12---:R-:W-:Y:S05]  /*8120*/  ENDCOLLECTIVE ;  /* 0x000000000000791b */ /* 0x006fea0003800000 */
.L_x_8779:
[----:B------:R-:W-:Y:S05]  /*8130*/  BRA `(.L_x_8780) ;  /* 0xfffffff0001c7947 */ /* 0x000fea000383ffff */
.L_x_8781:
        /* <DEDUP_REMOVED lines=12> */
.L_x_14930:


//--------------------- .text._ZN5flash24flash_fwd_splitkv_kernelI23Flash_fwd_kernel_traitsILi128ELi64ELi64ELi4ELb0ELb0EN7cutlass10bfloat16_tE19Flash_kernel_traitsILi128ELi64ELi64ELi4ES3_EELb0ELb0ELb0ELb0ELb1ELb1ELb1ELb0EEEvNS_16Flash_fwd_paramsE --------------------------
	.section	.text._ZN5flash24flash_fwd_splitkv_kernelI23Flash_fwd_kernel_traitsILi128ELi64ELi64ELi4ELb0ELb0EN7cutlass10bfloat16_tE19Flash_kernel_traitsILi128ELi64ELi64ELi4ES3_EELb0ELb0ELb0ELb0ELb1ELb1ELb1ELb0EEEvNS_16Flash_fwd_paramsE,"ax",@progbits
	.align	128
        .global         _ZN5flash24flash_fwd_splitkv_kernelI23Flash_fwd_kernel_traitsILi128ELi64ELi64ELi4ELb0ELb0EN7cutlass10bfloat16_tE19Flash_kernel_traitsILi128ELi64ELi64ELi4ES3_EELb0ELb0ELb0ELb0ELb1ELb1ELb1ELb0EEEvNS_16Flash_fwd_paramsE
        .type           _ZN5flash24flash_fwd_splitkv_kernelI23Flash_fwd_kernel_traitsILi128ELi64ELi64ELi4ELb0ELb0EN7cutlass10bfloat16_tE19Flash_kernel_traitsILi128ELi64ELi64ELi4ES3_EELb0ELb0ELb0ELb0ELb1ELb1ELb1ELb0EEEvNS_16Flash_fwd_paramsE,@function
        .size           _ZN5flash24flash_fwd_splitkv_kernelI23Flash_fwd_kernel_traitsILi128ELi64ELi64ELi4ELb0ELb0EN7cutlass10bfloat16_tE19Flash_kernel_traitsILi128ELi64ELi64ELi4ES3_EELb0ELb0ELb0ELb0ELb1ELb1ELb1ELb0EEEvNS_16Flash_fwd_paramsE,(.L_x_14931 - _ZN5flash24flash_fwd_splitkv_kernelI23Flash_fwd_kernel_traitsILi128ELi64ELi64ELi4ELb0ELb0EN7cutlass10bfloat16_tE19Flash_kernel_traitsILi128ELi64ELi64ELi4ES3_EELb0ELb0ELb0ELb0ELb1ELb1ELb1ELb0EEEvNS_16Flash_fwd_paramsE)
        .other          _ZN5flash24flash_fwd_splitkv_kernelI23Flash_fwd_kernel_traitsILi128ELi64ELi64ELi4ELb0ELb0EN7cutlass10bfloat16_tE19Flash_kernel_traitsILi128ELi64ELi64ELi4ES3_EELb0ELb0ELb0ELb0ELb1ELb1ELb1ELb0EEEvNS_16Flash_fwd_paramsE,@"STO_CUDA_ENTRY STV_DEFAULT"
_ZN5flash24flash_fwd_splitkv_kernelI23Flash_fwd_kernel_traitsILi128ELi64ELi64ELi4ELb0ELb0EN7cutlass10bfloat16_tE19Flash_kernel_traitsILi128ELi64ELi64ELi4ES3_EELb0ELb0ELb0ELb0ELb1ELb1ELb1ELb0EEEvNS_16Flash_fwd_paramsE:
.text._ZN5flash24flash_fwd_splitkv_kernelI23Flash_fwd_kernel_traitsILi128ELi64ELi64ELi4ELb0ELb0EN7cutlass10bfloat16_tE19Flash_kernel_traitsILi128ELi64ELi64ELi4ES3_EELb0ELb0ELb0ELb0ELb1ELb1ELb1ELb0EEEvNS_16Flash_fwd_paramsE:
        /* <DEDUP_REMOVED lines=29> */
[----:B-1----:R-:W-:Y:S05]  /*01d0*/  CALL.REL.NOINC `($_ZN5flash24flash_fwd_splitkv_kernelI23Flash_fwd_kernel_traitsILi128ELi64ELi64ELi4ELb0ELb0EN7cutlass10bfloat16_tE19Flash_kernel_traitsILi128ELi64ELi64ELi4ES3_EELb0ELb0ELb0ELb0ELb1ELb1ELb1ELb0EEEvNS_16Flash_fwd_paramsE$_ZN5flash30compute_attn_1rowblock_splitkvI23Flash_fwd_kernel_traitsILi128ELi64ELi64ELi4ELb0ELb0EN7cutlass10bfloat16_tE19Flash_kernel_traitsILi128ELi64ELi64ELi4ES3_EELb0ELb0ELb0ELb0ELb1ELb1ELb1ELb0ENS_16Flash_fwd_paramsEEEvRKT8_iiiii) ;  /* 0x0000000000087944 */ /* 0x002fea0003c00000 */
[----:B------:R-:W-:Y:S05]  /*01e0*/  BSYNC.RECONVERGENT B2 ;  /* 0x0000000000027941 */ /* 0x000fea0003800200 */
.L_x_8782:
[----:B------:R-:W-:Y:S05]  /*01f0*/  EXIT ;  /* 0x000000000000794d */ /* 0x000fea0003800000 */
        .type           $_ZN5flash24flash_fwd_splitkv_kernelI23Flash_fwd_kernel_traitsILi128ELi64ELi64ELi4ELb0ELb0EN7cutlass10bfloat16_tE19Flash_kernel_traitsILi128ELi64ELi64ELi4ES3_EELb0ELb0ELb0ELb0ELb1ELb1ELb1ELb0EEEvNS_16Flash_fwd_paramsE$_ZN5flash30compute_attn_1rowblock_splitkvI23Flash_fwd_kernel_traitsILi128ELi64ELi64ELi4ELb0ELb0EN7cutlass10bfloat16_tE19Flash_kernel_traitsILi128ELi64ELi64ELi4ES3_EELb0ELb0ELb0ELb0ELb1ELb1ELb1ELb0ENS_16Flash_fwd_paramsEEEvRKT8_iiiii,@function
        .size           $_ZN5flash24flash_fwd_splitkv_kernelI23Flash_fwd_kernel_traitsILi128ELi64ELi64ELi4ELb0ELb0EN7cutlass10bfloat16_tE19Flash_kernel_traitsILi128ELi64ELi64ELi4ES3_EELb0ELb0ELb0ELb0ELb1ELb1ELb1ELb0EEEvNS_16Flash_fwd_paramsE$_ZN5flash30compute_attn_1rowblock_splitkvI23Flash_fwd_kernel_traitsILi128ELi64ELi64ELi4ELb0ELb0EN7cutlass10bfloat16_tE19Flash_kernel_traitsILi128ELi64ELi64ELi4ES3_EELb0ELb0ELb0ELb0ELb1ELb1ELb1ELb0ENS_16Flash_fwd_paramsEEEvRKT8_iiiii,(.L_x_14931 - $_ZN5flash24flash_fwd_splitkv_kernelI23Flash_fwd_kernel_traitsILi128ELi64ELi64ELi4ELb0ELb0EN7cutlass10bfloat16_tE19Flash_kernel_traitsILi128ELi64ELi64ELi4ES3_EELb0ELb0ELb0ELb0ELb1ELb1ELb1ELb0EEEvNS_16Flash_fwd_paramsE$_ZN5flash30compute_attn_1rowblock_splitkvI23Flash_fwd_kernel_traitsILi128ELi64ELi64ELi4ELb0ELb0EN7cutlass10bfloat16_tE19Flash_kernel_traitsILi128ELi64ELi64ELi4ES3_EELb0ELb0ELb0ELb0ELb1ELb1ELb1ELb0ENS_16Flash_fwd_paramsEEEvRKT8_iiiii)
$_ZN5flash24flash_fwd_splitkv_kernelI23Flash_fwd_kernel_traitsILi128ELi64ELi64ELi4ELb0ELb0EN7cutlass10bfloat16_tE19Flash_kernel_traitsILi128ELi64ELi64ELi4ES3_EELb0ELb0ELb0ELb0ELb1ELb1ELb1ELb0EEEvNS_16Flash_fwd_paramsE$_ZN5flash30compute_attn_1rowblock_splitkvI23Flash_fwd_kernel_traitsILi128ELi64ELi64ELi4ELb0ELb0EN7cutlass10bfloat16_tE19Flash_kernel_traitsILi128ELi64ELi64ELi4ES3_EELb0ELb0ELb0ELb0ELb1ELb1ELb1ELb0ENS_16Flash_fwd_paramsEEEvRKT8_iiiii:
        /* <DEDUP_REMOVED lines=16> */
[----:B------:R-:W-:-:S04]  /*0300*/  IMAD.WIDE.U32 R22, R175, 0x4, R22 ;  /* 0x00000004af167825 */ /* 0x000fc800078e0016 */
[----:B------:R-:W-:Y:S01]  /*0310*/  @P1 IMAD.X R21, R7, 0x1, R0, P0 ;  /* 0x0000000107151824 */ /* 0x000fe200000e0600 */
[----:B------:R1:W5:Y:S04]  /*0320*/  @P4 LD.E R8, desc[UR4][R22.64+0x4] ;  /* 0x0000040416084980 */ /* 0x000368000c101900 */
[----:B------:R1:W5:Y:S04]  /*0330*/  @!P4 LD.E R7, desc[UR4][R2.64+0xb4] ;  /* 0x0000b4040207c980 */ /* 0x000368000c101900 */
        /* <DEDUP_REMOVED lines=19> */
.L_x_8784:
[----:B------:R-:W-:Y:S05]  /*0470*/  BSYNC.RECONVERGENT B0 ;  /* 0x0000000000007941 */ /* 0x000fea0003800200 */
.L_x_8783:
[----:B------:R-:W-:Y:S04]  /*0480*/  BSSY.RECONVERGENT B0, `(.L_x_8785) ;  /* 0x0000007000007945 */ /* 0x000fe80003800200 */
[----:B------:R-:W-:Y:S05]  /*0490*/  @!P3 BRA `(.L_x_8786) ;  /* 0x000000000014b947 */ /* 0x000fea0003800000 */
[----:B------:R-:W4:Y:S02]  /*04a0*/  LD.E.U8 R5, desc[UR4][R2.64+0x1b2] ;  /* 0x0001b20402057980 */ /* 0x000f24000c101100 */
[----:B----4-:R-:W-:-:S13]  /*04b0*/  ISETP.NE.AND P1, PT, R5, RZ, PT ;  /* 0x000000ff0500720c */ /* 0x010fda0003f25270 */
[----:B------:R-:W4:Y:S02]  /*04c0*/  @P1 LD.E R5, desc[UR4][R18.64+0x4] ;  /* 0x0000040412051980 */ /* 0x000f24000c101900 */
[----:B----45:R-:W-:-:S06]  /*04d0*/  @P1 IADD3 R6, PT, PT, R5, -R16, RZ ;  /* 0x8000001005061210 */ /* 0x030fcc0007ffe0ff */
[----:B------:R4:W5:Y:S02]  /*04e0*/  @!P1 LD.E R6, desc[UR4][R18.64] ;  /* 0x0000000412069980 */ /* 0x000964000c101900 */
.L_x_8786:
[----:B------:R-:W-:Y:S05]  /*04f0*/  BSYNC.RECONVERGENT B0 ;  /* 0x0000000000007941 */ /* 0x000fea0003800200 */
.L_x_8785:
        /* <DEDUP_REMOVED lines=8> */
.L_x_8788:
[----:B------:R-:W5:Y:S01]  /*0580*/  LD.E.64 R12, desc[UR4][R2.64+0x108] ;  /* 0x00010804020c7980 */ /* 0x000f62000c101b00 */
[----:B------:R-:W-:Y:S01]  /*0590*/  BSSY.RECONVERGENT B0, `(.L_x_8790) ;  /* 0x0000006000007945 */ /* 0x000fe20003800200 */
[----:B------:R-:W-:Y:S01]  /*05a0*/  IMAD.MOV.U32 R31, RZ, RZ, RZ ;  /* 0x000000ffff1f7224 */ /* 0x000fe200078e00ff */
[----:B-----5:R-:W-:-:S04]  /*05b0*/  ISETP.NE.U32.AND P0, PT, R12, RZ, PT ;  /* 0x000000ff0c00720c */ /* 0x020fc80003f05070 */
[----:B------:R-:W-:-:S13]  /*05c0*/  ISETP.NE.AND.EX P0, PT, R13, RZ, PT, P0 ;  /* 0x000000ff0d00720c */ /* 0x000fda0003f05300 */
[----:B------:R-:W-:Y:S05]  /*05d0*/  @!P0 BRA `(.L_x_8791) ;  /* 0x0000000000048947 */ /* 0x000fea0003800000 */
[----:B------:R1:W5:Y:S02]  /*05e0*/  LD.E R31, desc[UR4][R2.64+0xbc] ;  /* 0x0000bc04021f7980 */ /* 0x000364000c101900 */
.L_x_8791:
[----:B------:R-:W-:Y:S05]  /*05f0*/  BSYNC.RECONVERGENT B0 ;  /* 0x0000000000007941 */ /* 0x000fea0003800200 */
.L_x_8790:
[----:B-----5:R-:W-:Y:S02]  /*0600*/  IADD3 R31, PT, PT, R31, R6, -R15 ;  /* 0x000000061f1f7210 */ /* 0x020fe40007ffe80f */
.L_x_8789:
[----:B------:R-:W-:Y:S05]  /*0610*/  BSYNC.RECONVERGENT B1 ;  /* 0x0000000000017941 */ /* 0x000fea0003800200 */
.L_x_8787:
[----:B------:R-:W-:Y:S01]  /*0620*/  IMAD.SHL.U32 R172, R33, 0x40, RZ ;  /* 0x0000004021ac7824 */ /* 0x000fe200078e00ff */
[----:B------:R-:W-:Y:S01]  /*0630*/  MOV R12, R168 ;  /* 0x000000a8000c7202 */ /* 0x000fe20000000f00 */
[----:B------:R-:W-:-:S03]  /*0640*/  IMAD.MOV.U32 R13, RZ, RZ, 0x0 ;  /* 0x00000000ff0d7424 */ /* 0x000fc600078e00ff */
[----:B------:R-:W-:-:S13]  /*0650*/  ISETP.GT.AND P0, PT, R7, R172, PT ;  /* 0x000000ac0700720c */ /* 0x000fda0003f04270 */
[----:B-1234-:R-:W-:Y:S05]  /*0660*/  @!P0 RET.REL.NODEC R12 `(_ZN5flash24flash_fwd_splitkv_kernelI23Flash_fwd_kernel_traitsILi128ELi64ELi64ELi4ELb0ELb0EN7cutlass10bfloat16_tE19Flash_kernel_traitsILi128ELi64ELi64ELi4ES3_EELb0ELb0ELb0ELb0ELb1ELb1ELb1ELb0EEEvNS_16Flash_fwd_paramsE) ;  /* 0xfffffff80c648950 */ /* 0x01efea0003c3ffff */
        /* <DEDUP_REMOVED lines=60> */
[----:B------:R-:W-:Y:S01]  /*0a30*/  ISETP.GE.AND P0, PT, R6, R7, PT ;  /* 0x000000070600720c */ /* 0x000fe20003f06270 */
[C---:B------:R-:W-:Y:S01]  /*0a40*/  VIADD R6, R0.reuse, 0x28 ;  /* 0x0000002800067836 */ /* 0x040fe20000000000 */
        /* <DEDUP_REMOVED lines=8> */
[----:B------:R-:W-:Y:S01]  /*0ad0*/  ISETP.GE.AND P3, PT, R2, R7, PT ;  /* 0x000000070200720c */ /* 0x000fe20003f66270 */
[----:B------:R-:W-:Y:S01]  /*0ae0*/  @!P0 ST.E.128 desc[UR4][R8.64+0x1000], RZ ;  /* 0x001000ff08008985 */ /* 0x000fe2000c101d04 */
[----:B------:R-:W-:Y:S02]  /*0af0*/  LEA R10, P2, R3, R10, 0x2 ;  /* 0x0000000a030a7211 */ /* 0x000fe400078410ff */
[----:B------:R-:W-:Y:S01]  /*0b00*/  P2R R2, PR, RZ, 0x40 ;  /* 0x00000040ff027803 */ /* 0x000fe20000000000 */
[----:B------:R-:W-:Y:S01]  /*0b10*/  @!P1 ST.E.128 desc[UR4][R8.64], RZ ;  /* 0x000000ff08009985 */ /* 0x000fe2000c101d04 */
[----:B------:R-:W-:Y:S02]  /*0b20*/  ISETP.NE.OR P6, PT, R169, RZ, P0 ;  /* 0x000000ffa900720c */ /* 0x000fe400007c5670 */
[----:B------:R-:W-:Y:S01]  /*0b30*/  LEA.HI.X R11, R3, R11, R5, 0x2, P2 ;  /* 0x0000000b030b7211 */ /* 0x000fe200010f1405 */
[----:B------:R-:W-:Y:S01]  /*0b40*/  @!P1 ST.E.128 desc[UR4][R8.64+0x100], RZ ;  /* 0x000100ff08009985 */ /* 0x000fe2000c101d04 */
[-C--:B------:R-:W-:Y:S01]  /*0b50*/  ISETP.GE.AND P1, PT, R4, R7.reuse, PT ;  /* 0x000000070400720c */ /* 0x080fe20003f26270 */
[----:B------:R-:W-:Y:S01]  /*0b60*/  VIADD R4, R0, 0x38 ;  /* 0x0000003800047836 */ /* 0x000fe20000000000 */
[-C--:B------:R-:W-:Y:S01]  /*0b70*/  ISETP.GE.AND P2, PT, R6, R7.reuse, PT ;  /* 0x000000070600720c */ /* 0x080fe20003f46270 */
[----:B------:R-:W-:Y:S03]  /*0b80*/  @!P0 ST.E.128 desc[UR4][R8.64+0x1100], RZ ;  /* 0x001100ff08008985 */ /* 0x000fe6000c101d04 */
[----:B------:R-:W-:Y:S01]  /*0b90*/  ISETP.GE.AND P0, PT, R4, R7, PT ;  /* 0x000000070400720c */ /* 0x000fe20003f06270 */
[----:B------:R-:W-:Y:S02]  /*0ba0*/  @!P5 ST.E.128 desc[UR4][R8.64+0x2000], RZ ;  /* 0x002000ff0800d985 */ /* 0x000fe4000c101d04 */
[----:B------:R-:W-:-:S02]  /*0bb0*/  @!P6 IMAD.MOV.U32 R3, RZ, RZ, -0x800000 ;  /* 0xff800000ff03e424 */ /* 0x000fc400078e00ff */
        /* <DEDUP_REMOVED lines=24> */
[----:B------:R-:W-:Y:S01]  /*0d40*/  ISETP.GE.OR P6, PT, R0, R7, P6 ;  /* 0x000000070000720c */ /* 0x000fe200037c6670 */
[----:B------:R-:W-:Y:S02]  /*0d50*/  @!P3 IMAD.MOV.U32 R7, RZ, RZ, -0x800000 ;  /* 0xff800000ff07b424 */ /* 0x000fe400078e00ff */
[----:B------:R-:W-:Y:S04]  /*0d60*/  @!P4 ST.E desc[UR4][R10.64+0x60], R13 ;  /* 0x0000600d0a00c985 */ /* 0x000fe8000c101904 */
[----:B------:R-:W-:Y:S04]  /*0d70*/  @!P3 ST.E desc[UR4][R10.64+0x80], R7 ;  /* 0x000080070a00b985 */ /* 0x000fe8000c101904 */
[----:B------:R-:W-:Y:S02]  /*0d80*/  @!P2 ST.E desc[UR4][R10.64+0xa0], R5 ;  /* 0x0000a0050a00a985 */ /* 0x000fe4000c101904 */
[----:B-1----:R-:W-:-:S05]  /*0d90*/  @!P6 IMAD.MOV.U32 R9, RZ, RZ, -0x800000 ;  /* 0xff800000ff09e424 */ /* 0x002fca00078e00ff */
[----:B------:R-:W-:Y:S01]  /*0da0*/  @!P6 ST.E desc[UR4][R10.64], R9 ;  /* 0x000000090a00e985 */ /* 0x000fe2000c101904 */
[----:B--2---:R-:W-:-:S05]  /*0db0*/  @!P1 IMAD.MOV.U32 R3, RZ, RZ, -0x800000 ;  /* 0xff800000ff039424 */ /* 0x004fca00078e00ff */
[----:B------:R1:W-:Y:S02]  /*0dc0*/  @!P1 ST.E desc[UR4][R10.64+0xc0], R3 ;  /* 0x0000c0030a009985 */ /* 0x0003e4000c101904 */
[----:B-1----:R-:W-:Y:S05]  /*0dd0*/  @P0 RET.REL.NODEC R168 `(_ZN5flash24flash_fwd_splitkv_kernelI23Flash_fwd_kernel_traitsILi128ELi64ELi64ELi4ELb0ELb0EN7cutlass10bfloat16_tE19Flash_kernel_traitsILi128ELi64ELi64ELi4ES3_EELb0ELb0ELb0ELb0ELb1ELb1ELb1ELb0EEEvNS_16Flash_fwd_paramsE) ;  /* 0xfffffff0a8880950 */ /* 0x002fea0003c3ffff */
[----:B------:R-:W-:Y:S02]  /*0de0*/  MOV R3, 0xff800000 ;  /* 0xff80000000037802 */ /* 0x000fe40000000f00 */
[----:B------:R-:W-:-:S03]  /*0df0*/  MOV R169, 0x0 ;  /* 0x0000000000a97802 */ /* 0x000fc60000000f00 */
[----:B------:R1:W-:Y:S02]  /*0e00*/  ST.E desc[UR4][R10.64+0xe0], R3 ;  /* 0x0000e0030a007985 */ /* 0x0003e4000c101904 */
[----:B-1----:R-:W-:Y:S05]  /*0e10*/  RET.REL.NODEC R168 `(_ZN5flash24flash_fwd_splitkv_kernelI23Flash_fwd_kernel_traitsILi128ELi64ELi64ELi4ELb0ELb0EN7cutlass10bfloat16_tE19Flash_kernel_traitsILi128ELi64ELi64ELi4ES3_EELb0ELb0ELb0ELb0ELb1ELb1ELb1ELb0EEEvNS_16Flash_fwd_paramsE) ;  /* 0xfffffff0a8787950 */ /* 0x002fea0003c3ffff */
.L_x_8792:
        /* <DEDUP_REMOVED lines=57> */
[----:B-1----:R-:W1:Y:S01]  /*11b0*/  F2I.FTZ.U32.TRUNC.NTZ R23, R20 ;  /* 0x0000001400177305 */ /* 0x002e62000021f000 */
        /* <DEDUP_REMOVED lines=43> */
.L_x_8794:
[----:B-1----:R-:W2:Y:S01]  /*1470*/  LD.E R4, desc[UR4][R2.64+0x68] ;  /* 0x0000680402047980 */ /* 0x002ea2000c101900 */
        /* <DEDUP_REMOVED lines=27> */
[----:B------:R-:W-:Y:S02]  /*1630*/  @!P2 IMAD.IADD R6, R6, 0x1, -R5 ;  /* 0x000000010606a824 */ /* 0x000fe400078e0a05 */
[----:B------:R-:W-:Y:S01]  /*1640*/  @!P3 IMAD.IADD R35, R35, 0x1, R0 ;  /* 0x000000012323b824 */ /* 0x000fe200078e0200 */
[----:B-----5:R-:W-:Y:S01]  /*1650*/  @!P3 SHF.R.S32.HI R0, RZ, 0x1f, R14 ;  /* 0x0000001fff00b819 */ /* 0x020fe2000001140e */
[----:B----4-:R-:W-:Y:S01]  /*1660*/  @!P3 IMAD R11, R23, R14, RZ ;  /* 0x0000000e170bb224 */ /* 0x010fe200078e02ff */
[----:B------:R-:W-:Y:S02]  /*1670*/  ISETP.GE.U32.AND P4, PT, R6, R5, PT ;  /* 0x000000050600720c */ /* 0x000fe40003f86070 */
[----:B------:R-:W-:Y:S02]  /*1680*/  @P3 IADD3 R8, PT, PT, R15, R16, RZ ;  /* 0x000000100f083210 */ /* 0x000fe40007ffe0ff */
[----:B------:R-:W-:Y:S01]  /*1690*/  LOP3.LUT R5, R173, R4, RZ, 0x3c, !PT ;  /* 0x00000004ad057212 */ /* 0x000fe200078e3cff */
[----:B------:R-:W-:-:S02]  /*16a0*/  @!P3 IMAD R11, R22, R0, R11 ;  /* 0x00000000160bb224 */ /* 0x000fc400078e020b */
[----:B------:R-:W-:Y:S01]  /*16b0*/  @!P3 IMAD.WIDE.U32 R34, R22, R14, R34 ;  /* 0x0000000e1622b225 */ /* 0x000fe200078e0022 */
[----:B------:R-:W-:Y:S02]  /*16c0*/  ISETP.GE.AND P1, PT, R5, RZ, PT ;  /* 0x000000ff0500720c */ /* 0x000fe40003f26270 */
[----:B------:R-:W-:Y:S01]  /*16d0*/  ISETP.NE.AND P0, PT, R4, RZ, PT ;  /* 0x000000ff0400720c */ /* 0x000fe20003f05270 */
[-C--:B------:R-:W-:Y:S02]  /*16e0*/  @P3 IMAD R0, R159, R8.reuse, RZ ;  /* 0x000000089f003224 */ /* 0x080fe400078e02ff */
[----:B------:R-:W-:Y:S01]  /*16f0*/  @P3 IMAD.WIDE.U32 R22, R158, R8, RZ ;  /* 0x000000089e163225 */ /* 0x000fe200078e00ff */
[----:B------:R-:W-:Y:S02]  /*1700*/  LEA R6, R26, 0xffffffc0, 0x6 ;  /* 0xffffffc01a067811 */ /* 0x000fe400078e30ff */
[----:B------:R-:W-:Y:S02]  /*1710*/  @!P2 IADD3 R12, PT, PT, R12, 0x1, RZ ;  /* 0x000000010c0ca810 */ /* 0x000fe40007ffe0ff */
[----:B------:R-:W-:Y:S01]  /*1720*/  @!P3 IADD3 R11, PT, PT, R35, R11, RZ ;  /* 0x0000000b230bb210 */ /* 0x000fe20007ffe0ff */
[----:B------:R-:W-:Y:S01]  /*1730*/  @P3 IMAD.IADD R11, R23, 0x1, R0 ;  /* 0x00000001170b3824 */ /* 0x000fe200078e0200 */
[----:B------:R-:W-:Y:S01]  /*1740*/  @!P3 SHF.R.S32.HI R5, RZ, 0x1f, R15 ;  /* 0x0000001fff05b819 */ /* 0x000fe2000001140f */
[----:B------:R-:W-:Y:S01]  /*1750*/  @!P3 IMAD R0, R25, R15, RZ ;  /* 0x0000000f1900b224 */ /* 0x000fe200078e02ff */
[----:B------:R-:W-:Y:S01]  /*1760*/  @!P3 MOV R10, R34 ;  /* 0x00000022000ab202 */ /* 0x000fe20000000f00 */
[----:B------:R-:W-:Y:S01]  /*1770*/  IMAD R8, R159, R6, RZ ;  /* 0x000000069f087224 */ /* 0x000fe200078e02ff */
[----:B------:R-:W-:Y:S01]  /*1780*/  @P3 MOV R10, R22 ;  /* 0x00000016000a3202 */ /* 0x000fe20000000f00 */
[----:B------:R-:W-:Y:S01]  /*1790*/  @P4 VIADD R12, R12, 0x1 ;  /* 0x000000010c0c4836 */ /* 0x000fe20000000000 */
[----:B------:R-:W-:Y:S01]  /*17a0*/  SHF.R.S32.HI R13, RZ, 0x1f, R6 ;  /* 0x0000001fff0d7819 */ /* 0x000fe20000011406 */
[----:B------:R-:W-:-:S02]  /*17b0*/  @!P3 IMAD R0, R5, R24, R0 ;  /* 0x000000180500b224 */ /* 0x000fc400078e0200 */
        /* <DEDUP_REMOVED lines=24> */
[----:B-1----:R-:W-:Y:S02]  /*1940*/  @P3 MOV R16, R14 ;  /* 0x0000000e00103202 */ /* 0x002fe40000000f00 */
.L_x_8795:
[----:B------:R-:W-:Y:S05]  /*1950*/  BSYNC.RECONVERGENT B0 ;  /* 0x0000000000007941 */ /* 0x000fea0003800200 */
.L_x_8793:
        /* <DEDUP_REMOVED lines=28> */
[----:B-----5:R-:W-:Y:S02]  /*1b20*/  IMAD R5, R13, R24, RZ ;  /* 0x000000180d057224 */ /* 0x020fe400078e02ff */
[----:B------:R-:W-:-:S06]  /*1b30*/  IMAD.SHL.U32 R162, R169, 0x8, RZ ;  /* 0x00000008a9a27824 */ /* 0x000fcc00078e00ff */
[----:B------:R-:W-:Y:S02]  /*1b40*/  @P2 VIADD R17, R17, 0x1 ;  /* 0x0000000111112836 */ /* 0x000fe40000000000 */
[C---:B------:R-:W-:Y:S02]  /*1b50*/  IMAD R5, R6.reuse, R25, R5 ;  /* 0x0000001906057224 */ /* 0x040fe400078e0205 */
[----:B------:R-:W-:Y:S01]  /*1b60*/  @!P0 IMAD.MOV R17, RZ, RZ, -R17 ;  /* 0x000000ffff118224 */ /* 0x000fe200078e0a11 */
[----:B------:R-:W-:Y:S01]  /*1b70*/  @!P1 LOP3.LUT R17, RZ, R4, RZ, 0x33, !PT ;  /* 0x00000004ff119212 */ /* 0x000fe200078e33ff */
[----:B------:R-:W-:Y:S01]  /*1b80*/  IMAD.WIDE.U32 R40, R6, R24, RZ ;  /* 0x0000001806287225 */ /* 0x000fe200078e00ff */
[----:B------:R-:W-:Y:S02]  /*1b90*/  LOP3.LUT R6, R162, 0x38, RZ, 0xc0, !PT ;  /* 0x00000038a2067812 */ /* 0x000fe400078ec0ff */
[----:B------:R-:W-:Y:S01]  /*1ba0*/  SHF.R.S32.HI R13, RZ, 0x1f, R17 ;  /* 0x0000001fff0d7819 */ /* 0x000fe20000011411 */
[----:B------:R-:W-:Y:S01]  /*1bb0*/  IMAD R4, R39, R17, RZ ;  /* 0x0000001127047224 */ /* 0x000fe200078e02ff */
[----:B------:R-:W-:Y:S01]  /*1bc0*/  IADD3 R16, P1, P0, R40, R16, R6 ;  /* 0x0000001028107210 */ /* 0x000fe2000783e006 */
[----:B------:R-:W-:-:S02]  /*1bd0*/  IMAD.IADD R5, R41, 0x1, R5 ;  /* 0x0000000129057824 */ /* 0x000fc400078e0205 */
[----:B------:R-:W-:Y:S01]  /*1be0*/  IMAD.WIDE.U32 R40, R38, R17, RZ ;  /* 0x0000001126287225 */ /* 0x000fe200078e00ff */
[----:B------:R-:W-:-:S03]  /*1bf0*/  SHF.R.U32.HI R10, RZ, 0x3, R169 ;  /* 0x00000003ff0a7819 */ /* 0x000fc600000116a9 */
[----:B------:R-:W-:Y:S01]  /*1c00*/  IMAD R4, R13, R38, R4 ;  /* 0x000000260d047224 */ /* 0x000fe200078e0204 */
[----:B------:R-:W-:Y:S02]  /*1c10*/  MOV R11, RZ ;  /* 0x000000ff000b7202 */ /* 0x000fe40000000f00 */
[----:B------:R-:W-:Y:S02]  /*1c20*/  IADD3.X R5, PT, PT, R5, R12, RZ, P1, P0 ;  /* 0x0000000c05057210 */ /* 0x000fe40000fe04ff */
[----:B------:R-:W-:Y:S01]  /*1c30*/  IADD3 R16, P0, PT, R16, R40, RZ ;  /* 0x0000002810107210 */ /* 0x000fe20007f1e0ff */
[----:B------:R-:W-:Y:S01]  /*1c40*/  IMAD.WIDE.U32 R32, R33, 0x40, R10 ;  /* 0x0000004021207825 */ /* 0x000fe200078e000a */
[----:B------:R-:W-:-:S03]  /*1c50*/  IADD3 R160, PT, PT, -R172, R7, RZ ;  /* 0x00000007aca07210 */ /* 0x000fc60007ffe1ff */
[----:B------:R-:W-:Y:S01]  /*1c60*/  IMAD R165, R159, R10, RZ ;  /* 0x0000000a9fa57224 */ /* 0x000fe200078e02ff */
[----:B------:R-:W-:Y:S01]  /*1c70*/  ISETP.GE.AND P6, PT, R10, R160, PT ;  /* 0x000000a00a00720c */ /* 0x000fe20003fc6270 */
[----:B------:R-:W1:Y:S01]  /*1c80*/  S2UR UR6, SR_CgaCtaId ;  /* 0x00000000000679c3 */ /* 0x000e620000008800 */
[----:B------:R-:W-:Y:S01]  /*1c90*/  VIADD R170, R26, 0xffffffff ;  /* 0xffffffff1aaa7836 */ /* 0x000fe20000000000 */
[----:B------:R-:W-:-:S03]  /*1ca0*/  UMOV UR7, 0x400 ;  /* 0x0000040000077882 */ /* 0x000fc60000000000 */
[----:B------:R-:W-:Y:S01]  /*1cb0*/  IMAD.SHL.U32 R178, R170, 0x40, RZ ;  /* 0x00000040aab27824 */ /* 0x000fe200078e00ff */
[----:B-1----:R-:W-:-:S06]  /*1cc0*/  ULEA UR6, UR6, UR7, 0x18 ;  /* 0x0000000706067291 */ /* 0x002fcc000f8ec0ff */
[----:B------:R-:W-:Y:S01]  /*1cd0*/  IMAD.U32 R157, RZ, RZ, UR6 ;  /* 0x00000006ff9d7e24 */ /* 0x000fe2000f8e00ff */
[----:B------:R-:W-:Y:S01]  /*1ce0*/  SHF.L.U64.HI R30, R158, 0x4, R159 ;  /* 0x000000049e1e7819 */ /* 0x000fe2000001029f */
[----:B--2---:R-:W-:Y:S02]  /*1cf0*/  @P5 IMAD R13, R37, R9, RZ ;  /* 0x00000009250d5224 */ /* 0x004fe400078e02ff */
[----:B---3--:R-:W-:-:S04]  /*1d00*/  @!P5 IMAD.WIDE.U32 R38, R18, R175, RZ ;  /* 0x000000af1226d225 */ /* 0x008fc800078e00ff */
[----:B------:R-:W-:Y:S02]  /*1d10*/  IMAD.IADD R18, R41, 0x1, R4 ;  /* 0x0000000129127824 */ /* 0x000fe400078e0204 */
[----:B------:R-:W-:Y:S02]  /*1d20*/  @!P5 IMAD R11, R19, R175, RZ ;  /* 0x000000af130bd224 */ /* 0x000fe400078e02ff */
[----:B------:R-:W-:Y:S02]  /*1d30*/  @!P5 IMAD.MOV.U32 R12, RZ, RZ, R38 ;  /* 0x000000ffff0cd224 */ /* 0x000fe400078e0026 */
[----:B------:R-:W-:Y:S01]  /*1d40*/  IMAD.X R17, R5, 0x1, R18, P0 ;  /* 0x0000000105117824 */ /* 0x000fe200000e0612 */
[----:B------:R-:W-:Y:S01]  /*1d50*/  IADD3 R38, P0, PT, R6, R8, RZ ;  /* 0x0000000806267210 */ /* 0x000fe20007f1e0ff */
[----:B------:R-:W-:Y:S01]  /*1d60*/  @P5 IMAD.WIDE.U32 R40, R36, R9, RZ ;  /* 0x0000000924285225 */ /* 0x000fe200078e00ff */
[----:B------:R-:W-:Y:S02]  /*1d70*/  IADD3 R9, PT, PT, R10, 0x20, RZ ;  /* 0x000000200a097810 */ /* 0x000fe40007ffe0ff */
[----:B------:R-:W-:Y:S01]  /*1d80*/  LOP3.LUT R18, R162, 0x1c0, RZ, 0xc0, !PT ;  /* 0x000001c0a2127812 */ /* 0x000fe200078ec0ff */
[----:B------:R-:W-:-:S02]  /*1d90*/  @!P5 IMAD.IADD R4, R39, 0x1, R11 ;  /* 0x000000012704d824 */ /* 0x000fc400078e020b */
[----:B------:R-:W-:Y:S02]  /*1da0*/  @P5 IMAD.IADD R4, R41, 0x1, R13 ;  /* 0x0000000129045824 */ /* 0x000fe400078e020d */
[----:B------:R-:W-:Y:S02]  /*1db0*/  @P5 IMAD.MOV.U32 R12, RZ, RZ, R40 ;  /* 0x000000ffff0c5224 */ /* 0x000fe400078e0028 */
[----:B------:R-:W-:Y:S01]  /*1dc0*/  IMAD.X R39, RZ, RZ, R0, P0 ;  /* 0x000000ffff277224 */ /* 0x000fe200000e0600 */
[----:B------:R-:W-:Y:S01]  /*1dd0*/  ISETP.GE.AND P0, PT, R9, R160, PT ;  /* 0x000000a00900720c */ /* 0x000fe20003f06270 */
[C---:B------:R-:W-:Y:S02]  /*1de0*/  VIADD R13, R10.reuse, 0x10 ;  /* 0x000000100a0d7836 */ /* 0x040fe40000000000 */
[----:B------:R-:W-:Y:S01]  /*1df0*/  VIADD R11, R10, 0x30 ;  /* 0x000000300a0b7836 */ /* 0x000fe20000000000 */
[----:B------:R-:W-:Y:S01]  /*1e00*/  LOP3.LUT R7, R18, 0x38, R169, 0xf8, !PT ;  /* 0x0000003812077812 */ /* 0x000fe200078ef8a9 */
[----:B------:R-:W-:Y:S01]  /*1e10*/  IMAD.WIDE.U32 R38, R10, R158, R38 ;  /* 0x0000009e0a267225 */ /* 0x000fe200078e0026 */
[----:B------:R-:W-:-:S02]  /*1e20*/  IADD3 R18, P3, PT, R6, R12, RZ ;  /* 0x0000000c06127210 */ /* 0x000fc40007f7e0ff */
[-C--:B------:R-:W-:Y:S02]  /*1e30*/  ISETP.GE.AND P2, PT, R13, R160.reuse, PT ;  /* 0x000000a00d00720c */ /* 0x080fe40003f46270 */
[----:B------:R-:W-:Y:S01]  /*1e40*/  ISETP.GE.AND P1, PT, R11, R160, PT ;  /* 0x000000a00b00720c */ /* 0x000fe20003f26270 */
[----:B------:R-:W-:Y:S01]  /*1e50*/  IMAD.IADD R165, R39, 0x1, R165 ;  /* 0x0000000127a57824 */ /* 0x000fe200078e02a5 */
[----:B------:R-:W-:Y:S01]  /*1e60*/  SHF.R.S32.HI R5, RZ, 0x1f, R173 ;  /* 0x0000001fff057819 */ /* 0x000fe200000114ad */
[----:B------:R-:W-:Y:S01]  /*1e70*/  IMAD.X R19, RZ, RZ, R4, P3 ;  /* 0x000000ffff137224 */ /* 0x000fe200018e0604 */
[C---:B------:R-:W-:Y:S01]  /*1e80*/  LEA R164, P4, R38.reuse, R34, 0x1 ;  /* 0x0000002226a47211 */ /* 0x040fe200078808ff */
[----:B----4-:R-:W-:Y:S02]  /*1e90*/  IMAD R0, R21, R173, RZ ;  /* 0x000000ad15007224 */ /* 0x010fe400078e02ff */
[----:B------:R-:W-:Y:S01]  /*1ea0*/  IMAD.WIDE.U32 R42, R173, R20, R18 ;  /* 0x00000014ad2a7225 */ /* 0x000fe200078e0012 */
[----:B------:R-:W-:-:S02]  /*1eb0*/  LEA.HI.X R165, R38, R35, R165, 0x1, P4 ;  /* 0x0000002326a57211 */ /* 0x000fc400020f0ca5 */
[----:B------:R-:W-:Y:S01]  /*1ec0*/  @!P0 IADD3 R18, P4, PT, R32, 0x20, RZ ;  /* 0x0000002020128810 */ /* 0x000fe20007f9e0ff */
[----:B------:R-:W-:Y:S01]  /*1ed0*/  IMAD R0, R20, R5, R0 ;  /* 0x0000000514007224 */ /* 0x000fe200078e0200 */
[----:B------:R-:W-:Y:S01]  /*1ee0*/  LOP3.LUT R8, R162, 0x1e00, RZ, 0xc0, !PT ;  /* 0x00001e00a2087812 */ /* 0x000fe200078ec0ff */
[-C--:B------:R-:W-:Y:S01]  /*1ef0*/  @!P6 IMAD R19, R33, R36.reuse, RZ ;  /* 0x000000242113e224 */ /* 0x080fe200078e02ff */
[C---:B------:R-:W-:Y:S01]  /*1f00*/  @!P2 IADD3 R4, P5, PT, R32.reuse, 0x10, RZ ;  /* 0x000000102004a810 */ /* 0x040fe20007fbe0ff */
[----:B------:R-:W-:Y:S01]  /*1f10*/  IMAD.IADD R43, R43, 0x1, R0 ;  /* 0x000000012b2b7824 */ /* 0x000fe200078e0200 */
[----:B------:R-:W-:Y:S01]  /*1f20*/  @!P1 IADD3 R12, P3, PT, R32, 0x30, RZ ;  /* 0x00000030200c9810 */ /* 0x000fe20007f7e0ff */
[----:B------:R-:W-:Y:S01]  /*1f30*/  @!P0 IMAD.X R5, RZ, RZ, R33, P4 ;  /* 0x000000ffff058224 */ /* 0x000fe200020e0621 */
[----:B------:R-:W-:Y:S01]  /*1f40*/  LOP3.LUT R8, R8, R7, R6, 0xf6, !PT ;  /* 0x0000000708087212 */ /* 0x000fe200078ef606 */
[----:B------:R-:W-:Y:S01]  /*1f50*/  @!P6 IMAD R0, R32, R37, R19 ;  /* 0x000000252000e224 */ /* 0x000fe200078e0213 */
[----:B------:R-:W-:Y:S01]  /*1f60*/  @!P2 IADD3.X R7, PT, PT, RZ, R33, RZ, P5, !PT ;  /* 0x00000021ff07a210 */ /* 0x000fe20002ffe4ff */
[----:B------:R-:W-:Y:S01]  /*1f70*/  @!P1 IMAD.X R21, RZ, RZ, R33, P3 ;  /* 0x000000ffff159224 */ /* 0x000fe200018e0621 */
[----:B------:R-:W-:Y:S01]  /*1f80*/  @!P0 MOV R41, R43 ;  /* 0x0000002b00298202 */ /* 0x000fe20000000f00 */
[----:B------:R-:W-:-:S02]  /*1f90*/  @!P0 IMAD R5, R5, R36, RZ ;  /* 0x0000002405058224 */ /* 0x000fc400078e02ff */
[--C-:B------:R-:W-:Y:S02]  /*1fa0*/  @!P0 IMAD.MOV.U32 R40, RZ, RZ, R42.reuse ;  /* 0x000000ffff288224 */ /* 0x100fe400078e002a */
[----:B------:R-:W-:-:S04]  /*1fb0*/  @!P6 IMAD.WIDE.U32 R32, R32, R36, R42 ;  /* 0x000000242020e225 */ /* 0x000fc800078e002a */
[----:B------:R-:W-:Y:S02]  /*1fc0*/  @!P2 IMAD.MOV.U32 R38, RZ, RZ, R42 ;  /* 0x000000ffff26a224 */ /* 0x000fe400078e002a */
[----:B------:R-:W-:Y:S02]  /*1fd0*/  @!P2 IMAD.MOV.U32 R39, RZ, RZ, R43 ;  /* 0x000000ffff27a224 */ /* 0x000fe400078e002b */
[----:B------:R-:W-:Y:S02]  /*1fe0*/  @!P2 IMAD R7, R7, R36, RZ ;  /* 0x000000240707a224 */ /* 0x000fe400078e02ff */
[----:B------:R-:W-:Y:S01]  /*1ff0*/  @!P0 IMAD R5, R37, R18, R5 ;  /* 0x0000001225058224 */ /* 0x000fe200078e0205 */
[----:B------:R-:W-:Y:S01]  /*2000*/  @!P6 IADD3 R0, PT, PT, R33, R0, RZ ;  /* 0x000000002100e210 */ /* 0x000fe20007ffe0ff */
[----:B------:R-:W-:Y:S01]  /*2010*/  @!P0 IMAD.WIDE.U32 R18, R36, R18, R40 ;  /* 0x0000001224128225 */ /* 0x000fe200078e0028 */
[----:B------:R-:W-:-:S03]  /*2020*/  @!P6 LEA R40, P4, R32, R22, 0x1 ;  /* 0x000000162028e211 */ /* 0x000fc600078808ff */
[----:B------:R-:W-:Y:S02]  /*2030*/  @!P1 IMAD.MOV.U32 R34, RZ, RZ, R42 ;  /* 0x000000ffff229224 */ /* 0x000fe400078e002a */
[----:B------:R-:W-:Y:S02]  /*2040*/  @!P1 IMAD.MOV.U32 R35, RZ, RZ, R43 ;  /* 0x000000ffff239224 */ /* 0x000fe400078e002b */
[----:B------:R-:W-:Y:S02]  /*2050*/  @!P1 IMAD R21, R21, R36, RZ ;  /* 0x0000002415159224 */ /* 0x000fe400078e02ff */
[-C--:B------:R-:W-:Y:S02]  /*2060*/  @!P2 IMAD R7, R37, R4.reuse, R7 ;  /* 0x000000042507a224 */ /* 0x080fe400078e0207 */
[----:B------:R-:W-:Y:S01]  /*2070*/  @!P2 IMAD.WIDE.U32 R38, R36, R4, R38 ;  /* 0x000000042426a225 */ /* 0x000fe200078e0026 */
[----:B------:R-:W-:Y:S02]  /*2080*/  @!P6 LEA.HI.X R41, R32, R23, R0, 0x1, P4 ;  /* 0x000000172029e211 */ /* 0x000fe400020f0c00 */
[----:B------:R-:W-:Y:S01]  /*2090*/  @!P0 IADD3 R5, PT, PT, R19, R5, RZ ;  /* 0x0000000513058210 */ /* 0x000fe20007ffe0ff */
[----:B------:R-:W-:Y:S01]  /*20a0*/  @!P1 IMAD R4, R37, R12, R21 ;  /* 0x0000000c25049224 */ /* 0x000fe200078e0215 */
[----:B------:R-:W-:Y:S01]  /*20b0*/  @!P0 LEA R32, P5, R18, R22, 0x1 ;  /* 0x0000001612208211 */ /* 0x000fe200078a08ff */
[----:B------:R-:W-:Y:S01]  /*20c0*/  @!P1 IMAD.WIDE.U32 R34, R36, R12, R34 ;  /* 0x0000000c24229225 */ /* 0x000fe200078e0022 */
[----:B------:R-:W-:-:S03]  /*20d0*/  @!P2 LEA R20, P3, R38, R22, 0x1 ;  /* 0x000000162614a211 */ /* 0x000fc600078608ff */
[----:B------:R-:W-:Y:S02]  /*20e0*/  IMAD.IADD R0, R31, 0x1, -R178 ;  /* 0x000000011f007824 */ /* 0x000fe400078e0ab2 */
[----:B------:R-:W-:Y:S01]  /*20f0*/  @!P2 IMAD.IADD R7, R39, 0x1, R7 ;  /* 0x000000012707a824 */ /* 0x000fe200078e0207 */
[-C--:B------:R-:W-:Y:S01]  /*2100*/  @!P0 LEA.HI.X R33, R18, R23.reuse, R5, 0x1, P5 ;  /* 0x0000001712218211 */ /* 0x080fe200028f0c05 */
[----:B------:R-:W-:Y:S01]  /*2110*/  @!P1 IMAD.IADD R19, R35, 0x1, R4 ;  /* 0x0000000123139824 */ /* 0x000fe200078e0204 */
[----:B------:R-:W-:Y:S02]  /*2120*/  @!P1 LEA R22, P4, R34, R22, 0x1 ;  /* 0x0000001622169211 */ /* 0x000fe400078808ff */
[----:B------:R-:W-:Y:S02]  /*2130*/  ISETP.GE.AND P5, PT, R13, R0, PT ;  /* 0x000000000d00720c */ /* 0x000fe40003fa6270 */
[-C--:B------:R-:W-:Y:S01]  /*2140*/  @!P2 LEA.HI.X R21, R38, R23.reuse, R7, 0x1, P3 ;  /* 0x000000172615a211 */ /* 0x080fe200018f0c07 */
[----:B------:R-:W-:Y:S01]  /*2150*/  IMAD R7, R8, 0x2, R157 ;  /* 0x0000000208077824 */ /* 0x000fe200078e029d */
[----:B------:R-:W-:-:S02]  /*2160*/  @!P1 LEA.HI.X R23, R34, R23, R19, 0x1, P4 ;  /* 0x0000001722179211 */ /* 0x000fc400020f0c13 */
[-C--:B------:R-:W-:Y:S01]  /*2170*/  ISETP.GE.AND P4, PT, R9, R0.reuse, PT ;  /* 0x000000000900720c */ /* 0x080fe20003f86270 */
[----:B------:R-:W-:Y:S01]  /*2180*/  IMAD.SHL.U32 R5, R158, 0x10, RZ ;  /* 0x000000109e057824 */ /* 0x000fe200078e00ff */
[-C--:B------:R-:W-:Y:S01]  /*2190*/  ISETP.GE.AND P3, PT, R11, R0.reuse, PT ;  /* 0x000000000b00720c */ /* 0x080fe20003f66270 */
[----:B------:R-:W-:Y:S01]  /*21a0*/  @!PT LDS RZ, [RZ] ;  /* 0x00000000fffff984 */ /* 0x000fe20000000800 */
[----:B------:R-:W-:Y:S01]  /*21b0*/  @!PT LDS RZ, [RZ] ;  /* 0x00000000fffff984 */ /* 0x000fe20000000800 */
[----:B------:R-:W-:Y:S01]  /*21c0*/  @!PT LDS RZ, [RZ] ;  /* 0x00000000fffff984 */ /* 0x000fe20000000800 */
[----:B------:R-:W-:Y:S04]  /*21d0*/  @!P6 LDGSTS.E.BYPASS.LTC128B.128 [R7], desc[UR4][R40.64] ;  /* 0x000000002807efae */ /* 0x000fe8000b981a04 */
[----:B------:R-:W-:Y:S01]  /*21e0*/  @!P6 LDGSTS.E.BYPASS.LTC128B.128 [R7+0x2000], desc[UR4][R40.64+0x80] ;  /* 0x020000802807efae */ /* 0x000fe2000b981a04 */
[----:B------:R-:W-:-:S03]  /*21f0*/  ISETP.GE.AND P6, PT, R10, R0, PT ;  /* 0x000000000a00720c */ /* 0x000fc60003fc6270 */
[----:B------:R-:W-:Y:S04]  /*2200*/  @!P2 LDGSTS.E.BYPASS.LTC128B.128 [R7+0x800], desc[UR4][R20.64] ;  /* 0x008000001407afae */ /* 0x000fe8000b981a04 */
[----:B------:R1:W-:Y:S04]  /*2210*/  @!P2 LDGSTS.E.BYPASS.LTC128B.128 [R7+0x2800], desc[UR4][R20.64+0x80] ;  /* 0x028000801407afae */ /* 0x0003e8000b981a04 */
[----:B------:R2:W-:Y:S04]  /*2220*/  @!P0 LDGSTS.E.BYPASS.LTC128B.128 [R7+0x1000], desc[UR4][R32.64] ;  /* 0x0100000020078fae */ /* 0x0005e8000b981a04 */
[----:B------:R2:W-:Y:S01]  /*2230*/  @!P0 LDGSTS.E.BYPASS.LTC128B.128 [R7+0x3000], desc[UR4][R32.64+0x80] ;  /* 0x0300008020078fae */ /* 0x0005e2000b981a04 */
[----:B------:R-:W-:-:S02]  /*2240*/  @!P5 LEA R12, P0, R5, R164, 0x1 ;  /* 0x000000a4050cd211 */ /* 0x000fc400078008ff */
[----:B------:R-:W-:Y:S01]  /*2250*/  ISETP.GE.AND P2, PT, R13, R0, PT ;  /* 0x000000000d00720c */ /* 0x000fe20003f46270 */
[----:B------:R-:W-:Y:S01]  /*2260*/  @!P3 IMAD R4, R159, 0x60, RZ ;  /* 0x000000609f04b824 */ /* 0x000fe200078e02ff */
[----:B------:R-:W-:Y:S01]  /*2270*/  @!P5 LEA.HI.X R13, R5, R165, R30, 0x1, P0 ;  /* 0x000000a5050dd211 */ /* 0x000fe200000f0c1e */
[----:B------:R-:W-:Y:S01]  /*2280*/  @!P3 IMAD.WIDE.U32 R18, R158, 0x60, R164 ;  /* 0x000000609e12b825 */ /* 0x000fe200078e00a4 */
[----:B------:R2:W-:Y:S04]  /*2290*/  @!P1 LDGSTS.E.BYPASS.LTC128B.128 [R7+0x1800], desc[UR4][R22.64] ;  /* 0x0180000016079fae */ /* 0x0005e8000b981a04 */
[----:B------:R2:W-:Y:S01]  /*22a0*/  @!P1 LDGSTS.E.BYPASS.LTC128B.128 [R7+0x3800], desc[UR4][R22.64+0x80] ;  /* 0x0380008016079fae */ /* 0x0005e2000b981a04 */
[----:B------:R-:W-:-:S03]  /*22b0*/  @!P3 IMAD.IADD R19, R19, 0x1, R4 ;  /* 0x000000011313b824 */ /* 0x000fc600078e0204 */
[----:B------:R2:W-:Y:S01]  /*22c0*/  @!P6 LDGSTS.E.BYPASS.LTC128B.128 [R7+0x4000], desc[UR4][R164.64] ;  /* 0x04000000a407efae */ /* 0x0005e2000b981a04 */
[----:B-1----:R-:W-:-:S03]  /*22d0*/  @!P4 LEA R20, P0, R158, R164, 0x6 ;  /* 0x000000a49e14c211 */ /* 0x002fc600078030ff */
[----:B------:R2:W-:Y:S01]  /*22e0*/  @!P6 LDGSTS.E.BYPASS.LTC128B.128 [R7+0x6000], desc[UR4][R164.64+0x80] ;  /* 0x06000080a407efae */ /* 0x0005e2000b981a04 */
[----:B------:R-:W-:-:S03]  /*22f0*/  @!P4 LEA.HI.X R21, R158, R165, R159, 0x6, P0 ;  /* 0x000000a59e15c211 */ /* 0x000fc600000f349f */
[----:B------:R2:W-:Y:S04]  /*2300*/  @!P5 LDGSTS.E.BYPASS.LTC128B.128 [R7+0x4800], desc[UR4][R12.64] ;  /* 0x048000000c07dfae */ /* 0x0005e8000b981a04 */
[----:B------:R2:W-:Y:S04]  /*2310*/  @!P5 LDGSTS.E.BYPASS.LTC128B.128 [R7+0x6800], desc[UR4][R12.64+0x80] ;  /* 0x068000800c07dfae */ /* 0x0005e8000b981a04 */
        /* <DEDUP_REMOVED lines=8> */
[----:B------:R-:W-:-:S04]  /*23a0*/  LEA R167, P0, R16, R14, 0x1 ;  /* 0x0000000e10a77211 */ /* 0x000fc800078008ff */
[----:B------:R-:W-:-:S04]  /*23b0*/  IADD3 R11, PT, PT, R17, R10, RZ ;  /* 0x0000000a110b7210 */ /* 0x000fc80007ffe0ff */
[----:B------:R-:W-:Y:S01]  /*23c0*/  LEA.HI.X R166, R16, R15, R11, 0x1, P0 ;  /* 0x0000000f10a67211 */ /* 0x000fe200000f0c0b */
[----:B------:R-:W-:-:S06]  /*23d0*/  DEPBAR.LE SB0, 0x0 ;  /* 0x000080000000791a */ /* 0x000fcc0000000000 */
[----:B------:R-:W-:Y:S05]  /*23e0*/  WARPSYNC.ALL ;  /* 0x0000000000007948 */ /* 0x000fea0003800000 */
[----:B------:R-:W-:Y:S01]  /*23f0*/  ISETP.GE.AND P4, PT, R9, R0, PT ;  /* 0x000000000900720c */ /* 0x000fe20003f86270 */
[----:B------:R-:W-:Y:S02]  /*2400*/  @!P1 IMAD.MOV.U32 R8, RZ, RZ, R167 ;  /* 0x000000ffff089224 */ /* 0x000fe400078e00a7 */
[----:B------:R-:W-:Y:S02]  /*2410*/  @!P1 IMAD.MOV.U32 R9, RZ, RZ, R166 ;  /* 0x000000ffff099224 */ /* 0x000fe400078e00a6 */
[----:B------:R-:W-:-:S02]  /*2420*/  IMAD.SHL.U32 R0, R24, 0x10, RZ ;  /* 0x0000001018007824 */ /* 0x000fc400078e00ff */
[----:B------:R-:W-:-:S04]  /*2430*/  @!P1 IMAD.WIDE.U32 R10, R24, 0x60, R8 ;  /* 0x00000060180a9825 */ /* 0x000fc800078e0008 */
[----:B------:R-:W-:Y:S01]  /*2440*/  @!P1 IMAD R4, R25, 0x60, RZ ;  /* 0x0000006019049824 */ /* 0x000fe200078e02ff */
[----:B------:R-:W-:Y:S02]  /*2450*/  SHF.L.U64.HI R9, R24, 0x4, R25 ;  /* 0x0000000418097819 */ /* 0x000fe40000010219 */
[-C--:B------:R-:W-:Y:S01]  /*2460*/  @!P2 LEA R8, P3, R0, R167.reuse, 0x1 ;  /* 0x000000a70008a211 */ /* 0x080fe200078608ff */
[----:B------:R-:W-:Y:S01]  /*2470*/  @!P1 IMAD.IADD R17, R11, 0x1, R4 ;  /* 0x000000010b119824 */ /* 0x000fe200078e0204 */
[----:B------:R-:W-:Y:S01]  /*2480*/  @!P1 MOV R16, R10 ;  /* 0x0000000a00109202 */ /* 0x000fe20000000f00 */
[----:B------:R-:W-:Y:S02]  /*2490*/  @!P6 IMAD.MOV.U32 R10, RZ, RZ, R167 ;  /* 0x000000ffff0ae224 */ /* 0x000fe400078e00a7 */
[----:B------:R-:W-:Y:S01]  /*24a0*/  @!P6 IMAD.MOV.U32 R11, RZ, RZ, R166 ;  /* 0x000000ffff0be224 */ /* 0x000fe200078e00a6 */
[----:B------:R-:W-:Y:S01]  /*24b0*/  BAR.SYNC.DEFER_BLOCKING 0x0 ;  /* 0x0000000000007b1d */ /* 0x000fe20000010000 */
[----:B------:R-:W-:-:S02]  /*24c0*/  @!P4 LEA R14, P0, R24, R167, 0x6 ;  /* 0x000000a7180ec211 */ /* 0x000fc400078030ff */
[-C--:B------:R-:W-:Y:S02]  /*24d0*/  @!P2 LEA.HI.X R9, R0, R166.reuse, R9, 0x1, P3 ;  /* 0x000000a60009a211 */ /* 0x080fe400018f0c09 */
[----:B------:R-:W-:Y:S01]  /*24e0*/  @!P4 LEA.HI.X R15, R24, R166, R25, 0x6, P0 ;  /* 0x000000a6180fc211 */ /* 0x000fe200000f3419 */
[C---:B------:R-:W-:Y:S01]  /*24f0*/  IMAD.SHL.U32 R100, R169.reuse, 0x40, RZ ;  /* 0x00000040a9647824 */ /* 0x040fe200078e00ff */
[C---:B--2---:R-:W-:Y:S01]  /*2500*/  LOP3.LUT R13, R169.reuse, 0x8, RZ, 0xc0, !PT ;  /* 0x00000008a90d7812 */ /* 0x044fe200078ec0ff */
[----:B------:R-:W-:Y:S01]  /*2510*/  IMAD.SHL.U32 R171, R169, 0x20, RZ ;  /* 0x00000020a9ab7824 */ /* 0x000fe200078e00ff */
[--C-:B------:R-:W-:Y:S02]  /*2520*/  SHF.R.U32.HI R161, RZ, 0x4, R169.reuse ;  /* 0x00000004ffa17819 */ /* 0x100fe400000116a9 */
[----:B------:R-:W-:Y:S02]  /*2530*/  LOP3.LUT R0, R100, 0x1c0, RZ, 0xc0, !PT ;  /* 0x000001c064007812 */ /* 0x000fe400078ec0ff */
[----:B------:R-:W-:Y:S01]  /*2540*/  LOP3.LUT R13, R13, 0x1c0, R100, 0x78, !PT ;  /* 0x000001c00d0d7812 */ /* 0x000fe200078e7864 */
[----:B------:R-:W-:Y:S01]  /*2550*/  @!PT LDS RZ, [RZ] ;  /* 0x00000000fffff984 */ /* 0x000fe20000000800 */
[----:B------:R-:W-:Y:S01]  /*2560*/  @!PT LDS RZ, [RZ] ;  /* 0x00000000fffff984 */ /* 0x000fe20000000800 */
[----:B------:R-:W-:Y:S01]  /*2570*/  @!PT LDS RZ, [RZ] ;  /* 0x00000000fffff984 */ /* 0x000fe20000000800 */
[----:B------:R-:W-:Y:S04]  /*2580*/  @!P6 LDGSTS.E.BYPASS.LTC128B.128 [R7+0x8000], desc[UR4][R10.64] ;  /* 0x080000000a07efae */ /* 0x000fe8000b981a04 */
[----:B------:R1:W-:Y:S04]  /*2590*/  @!P6 LDGSTS.E.BYPASS.LTC128B.128 [R7+0xa000], desc[UR4][R10.64+0x80] ;  /* 0x0a0000800a07efae */ /* 0x0003e8000b981a04 */
        /* <DEDUP_REMOVED lines=9> */
[----:B------:R-:W-:Y:S01]  /*2630*/  @P4 STS.128 [R7+0x9000], RZ ;  /* 0x009000ff07004388 */ /* 0x000fe20000000c00 */
[----:B-1----:R-:W-:-:S03]  /*2640*/  SHF.R.U32.HI R11, RZ, 0x1, R169 ;  /* 0x00000001ff0b7819 */ /* 0x002fc600000116a9 */
        /* <DEDUP_REMOVED lines=8> */
[----:B------:R-:W-:-:S03]  /*26d0*/  LOP3.LUT R11, R0, 0x8, R11, 0xf8, !PT ;  /* 0x00000008000b7812 */ /* 0x000fc600078ef80b */
[----:B------:R-:W-:Y:S01]  /*26e0*/  @!PT LDS RZ, [RZ] ;  /* 0x00000000fffff984 */ /* 0x000fe20000000800 */
[----:B------:R-:W-:Y:S01]  /*26f0*/  @!PT LDS RZ, [RZ] ;  /* 0x00000000fffff984 */ /* 0x000fe20000000800 */
[----:B------:R-:W-:Y:S01]  /*2700*/  @!PT LDS RZ, [RZ] ;  /* 0x00000000fffff984 */ /* 0x000fe20000000800 */
[----:B------:R-:W-:Y:S01]  /*2710*/  @!P1 LDGSTS.E.BYPASS.LTC128B.128 [R7+0x9800], desc[UR4][R16.64] ;  /* 0x0980000010079fae */ /* 0x000fe2000b981a04 */
[----:B------:R-:W-:-:S03]  /*2720*/  LOP3.LUT R171, R171, 0x7c00, RZ, 0xc0, !PT ;  /* 0x00007c00abab7812 */ /* 0x000fc600078ec0ff */
[----:B------:R3:W-:Y:S01]  /*2730*/  @!P1 LDGSTS.E.BYPASS.LTC128B.128 [R7+0xb800], desc[UR4][R16.64+0x80] ;  /* 0x0b80008010079fae */ /* 0x0007e2000b981a04 */
[----:B--2---:R-:W-:-:S03]  /*2740*/  SHF.L.U32 R9, R161, 0xa, RZ ;  /* 0x0000000aa1097819 */ /* 0x004fc600000006ff */
[----:B------:R-:W2:Y:S01]  /*2750*/  LD.E R27, desc[UR4][R2.64+0x18c] ;  /* 0x00018c04021b7980 */ /* 0x000ea2000c101900 */
[-C--:B------:R-:W-:Y:S02]  /*2760*/  LOP3.LUT R0, R13, R6.reuse, RZ, 0x3c, !PT ;  /* 0x000000060d007212 */ /* 0x080fe400078e3cff */
[----:B------:R-:W-:Y:S01]  /*2770*/  LOP3.LUT R6, R11, R6, RZ, 0x3c, !PT ;  /* 0x000000060b067212 */ /* 0x000fe200078e3cff */
[----:B------:R-:W-:Y:S01]  /*2780*/  IMAD.MOV.U32 R4, RZ, RZ, 0x40 ;  /* 0x00000040ff047424 */ /* 0x000fe200078e00ff */
[----:B------:R-:W-:Y:S01]  /*2790*/  LOP3.LUT R11, R171, 0x200, R100, 0xf8, !PT ;  /* 0x00000200ab0b7812 */ /* 0x000fe200078ef864 */
[----:B------:R-:W0:Y:S01]  /*27a0*/  LDGDEPBAR ;  /* 0x00000000000079af */ /* 0x000e220000000000 */
[----:B------:R-:W-:-:S03]  /*27b0*/  LOP3.LUT R9, R9, 0x400, RZ, 0xc0, !PT ;  /* 0x0000040009097812 */ /* 0x000fc600078ec0ff */
[----:B------:R-:W-:Y:S02]  /*27c0*/  IMAD.IADD R156, R6, 0x1, R11 ;  /* 0x00000001069c7824 */ /* 0x000fe400078e020b */
[----:B------:R-:W-:Y:S02]  /*27d0*/  IMAD R0, R0, 0x2, R9 ;  /* 0x0000000200007824 */ /* 0x000fe400078e0209 */
[----:B------:R-:W-:Y:S02]  /*27e0*/  IMAD R156, R156, 0x2, R157 ;  /* 0x000000029c9c7824 */ /* 0x000fe400078e029d */
[----:B------:R-:W-:-:S03]  /*27f0*/  IMAD.IADD R155, R157, 0x1, R0 ;  /* 0x000000019d9b7824 */ /* 0x000fc600078e0200 */
[----:B------:R-:W-:Y:S04]  /*2800*/  LDSM.16.M88.4 R56, [R156] ;  /* 0x000000009c38783b */ /* 0x000fe80000000200 */
[----:B------:R-:W3:Y:S01]  /*2810*/  LDSM.16.M88.4 R36, [R155+0x4000] ;  /* 0x004000009b24783b */ /* 0x000ee20000000200 */
[----:B------:R-:W-:Y:S02]  /*2820*/  R2P PR, R169, 0x6 ;  /* 0x00000006a9007804 */ /* 0x000fe40000000000 */
[----:B------:R-:W-:Y:S01]  /*2830*/  MOV R0, 0x20 ;  /* 0x0000002000007802 */ /* 0x000fe20000000f00 */
[----:B------:R-:W4:Y:S03]  /*2840*/  LDSM.16.M88.4 R72, [R155+0x4800] ;  /* 0x004800009b48783b */ /* 0x000f260000000200 */
[----:B------:R-:W-:Y:S01]  /*2850*/  SEL R0, R0, 0xffffffe0, !P1 ;  /* 0xffffffe000007807 */ /* 0x000fe20004800000 */
[----:B------:R-:W5:Y:S04]  /*2860*/  LDSM.16.M88.4 R64, [R155+0x5000] ;  /* 0x005000009b40783b */ /* 0x000f680000000200 */
[--C-:B------:R-:W-:Y:S01]  /*2870*/  IMAD.IADD R154, R156, 0x1, R0.reuse ;  /* 0x000000019c9a7824 */ /* 0x100fe200078e0200 */
[----:B------:R-:W-:Y:S01]  /*2880*/  LDSM.16.M88.4 R20, [R155+0x5800] ;  /* 0x005800009b14783b */ /* 0x000fe20000000200 */
[----:B------:R-:W-:-:S03]  /*2890*/  IMAD.IADD R150, R155, 0x1, R0 ;  /* 0x000000019b967824 */ /* 0x000fc600078e0200 */
[----:B------:R-:W-:Y:S04]  /*28a0*/  LDSM.16.M88.4 R8, [R154] ;  /* 0x000000009a08783b */ /* 0x000fe80000000200 */
[----:B------:R-:W5:Y:S01]  /*28b0*/  LDSM.16.M88.4 R32, [R150+0x4000] ;  /* 0x004000009620783b */ /* 0x000f620000000200 */
[----:B------:R-:W-:-:S03]  /*28c0*/  SEL R4, R4, 0xffffffc0, !P2 ;  /* 0xffffffc004047807 */ /* 0x000fc60005000000 */
[----:B-1----:R-:W-:Y:S01]  /*28d0*/  LDSM.16.M88.4 R12, [R150+0x5800] ;  /* 0x00580000960c783b */ /* 0x002fe20000000200 */
[----:B------:R-:W-:Y:S01]  /*28e0*/  IADD3 R149, PT, PT, R155, R4, RZ ;  /* 0x000000049b957210 */ /* 0x000fe20007ffe0ff */
[----:B------:R-:W-:Y:S02]  /*28f0*/  IMAD.IADD R153, R156, 0x1, R4 ;  /* 0x000000019c997824 */ /* 0x000fe400078e0204 */
[----:B------:R-:W-:Y:S04]  /*2900*/  LDSM.16.M88.4 R48, [R150+0x4800] ;  /* 0x004800009630783b */ /* 0x000fe80000000200 */
[----:B------:R-:W-:Y:S04]  /*2910*/  LDSM.16.M88.4 R92, [R153] ;  /* 0x00000000995c783b */ /* 0x000fe80000000200 */
[----:B------:R-:W1:Y:S01]  /*2920*/  LDSM.16.M88.4 R44, [R149+0x4000] ;  /* 0x00400000952c783b */ /* 0x000e620000000200 */
[C---:B---3--:R-:W-:Y:S03]  /*2930*/  HMMA.16816.F32.BF16 R16, R56.reuse, R36, RZ ;  /* 0x000000243810723c */ /* 0x048fe600000418ff */
[----:B------:R-:W3:Y:S04]  /*2940*/  LDSM.16.M88.4 R40, [R150+0x5000] ;  /* 0x005000009628783b */ /* 0x000ee80000000200 */
[----:B------:R-:W-:Y:S01]  /*2950*/  LDSM.16.M88.4 R80, [R149+0x5800] ;  /* 0x005800009550783b */ /* 0x000fe20000000200 */
[----:B------:R-:W-:Y:S01]  /*2960*/  HMMA.16816.F32.BF16 R36, R56, R38, RZ ;  /* 0x000000263824723c */ /* 0x000fe200000418ff */
[----:B------:R-:W-:-:S02]  /*2970*/  IMAD.IADD R152, R0, 0x1, R153 ;  /* 0x0000000100987824 */ /* 0x000fc400078e0299 */
[----:B------:R-:W-:Y:S01]  /*2980*/  LDSM.16.M88.4 R88, [R149+0x4800] ;  /* 0x004800009558783b */ /* 0x000fe20000000200 */
[----:B------:R-:W-:-:S03]  /*2990*/  IMAD.IADD R148, R0, 0x1, R149 ;  /* 0x0000000100947824 */ /* 0x000fc600078e0295 */
[----:B------:R-:W-:Y:S01]  /*29a0*/  LDSM.16.M88.4 R52, [R152] ;  /* 0x000000009834783b */ /* 0x000fe20000000200 */
[C---:B----4-:R-:W-:Y:S03]  /*29b0*/  HMMA.16816.F32.BF16 R76, R56.reuse, R72, RZ ;  /* 0x00000048384c723c */ /* 0x050fe600000418ff */
[----:B------:R-:W4:Y:S04]  /*29c0*/  LDSM.16.M88.4 R96, [R148+0x4000] ;  /* 0x004000009460783b */ /* 0x000f280000000200 */
[----:B------:R-:W4:Y:S01]  /*29d0*/  LDSM.16.M88.4 R84, [R149+0x5000] ;  /* 0x005000009554783b */ /* 0x000f220000000200 */
[----:B-----5:R-:W-:Y:S08]  /*29e0*/  HMMA.16816.F32.BF16 R68, R56, R64, RZ ;  /* 0x000000403844723c */ /* 0x020ff000000418ff */
[----:B------:R-:W-:Y:S08]  /*29f0*/  HMMA.16816.F32.BF16 R16, R8, R32, R16 ;  /* 0x000000200810723c */ /* 0x000ff00000041810 */
[C---:B------:R-:W-:Y:S08]  /*2a00*/  HMMA.16816.F32.BF16 R72, R56.reuse, R74, RZ ;  /* 0x0000004a3848723c */ /* 0x040ff000000418ff */
[C---:B------:R-:W-:Y:S08]  /*2a10*/  HMMA.16816.F32.BF16 R64, R56.reuse, R66, RZ ;  /* 0x000000423840723c */ /* 0x040ff000000418ff */
[C---:B------:R-:W-:Y:S08]  /*2a20*/  HMMA.16816.F32.BF16 R60, R56.reuse, R20, RZ ;  /* 0x00000014383c723c */ /* 0x040ff000000418ff */
[----:B------:R-:W-:Y:S01]  /*2a30*/  HMMA.16816.F32.BF16 R56, R56, R22, RZ ;  /* 0x000000163838723c */ /* 0x000fe200000418ff */
[----:B------:R-:W-:Y:S07]  /*2a40*/  LDSM.16.M88.4 R20, [R155+0x6000] ;  /* 0x006000009b14783b */ /* 0x000fee0000000200 */
[----:B------:R-:W-:Y:S01]  /*2a50*/  HMMA.16816.F32.BF16 R36, R8, R34, R36 ;  /* 0x000000220824723c */ /* 0x000fe20000041824 */
[----:B------:R-:W5:Y:S07]  /*2a60*/  LDSM.16.M88.4 R32, [R156+0x2000] ;  /* 0x002000009c20783b */ /* 0x000f6e0000000200 */
[----:B-1----:R-:W-:Y:S08]  /*2a70*/  HMMA.16816.F32.BF16 R16, R92, R44, R16 ;  /* 0x0000002c5c10723c */ /* 0x002ff00000041810 */
[C---:B------:R-:W-:Y:S08]  /*2a80*/  HMMA.16816.F32.BF16 R60, R8.reuse, R12, R60 ;  /* 0x0000000c083c723c */ /* 0x040ff0000004183c */
[C---:B------:R-:W-:Y:S08]  /*2a90*/  HMMA.16816.F32.BF16 R76, R8.reuse, R48, R76 ;  /* 0x00000030084c723c */ /* 0x040ff0000004184c */
[C---:B------:R-:W-:Y:S01]  /*2aa0*/  HMMA.16816.F32.BF16 R72, R8.reuse, R50, R72 ;  /* 0x000000320848723c */ /* 0x040fe20000041848 */
[----:B------:R-:W1:Y:S07]  /*2ab0*/  LDSM.16.M88.4 R48, [R148+0x4800] ;  /* 0x004800009430783b */ /* 0x000e6e0000000200 */
[----:B------:R-:W-:Y:S01]  /*2ac0*/  HMMA.16816.F32.BF16 R56, R8, R14, R56 ;  /* 0x0000000e0838723c */ /* 0x000fe20000041838 */
[----:B------:R-:W-:Y:S07]  /*2ad0*/  LDSM.16.M88.4 R12, [R154+0x2000] ;  /* 0x002000009a0c783b */ /* 0x000fee0000000200 */
[----:B------:R-:W-:Y:S01]  /*2ae0*/  HMMA.16816.F32.BF16 R36, R92, R46, R36 ;  /* 0x0000002e5c24723c */ /* 0x000fe20000041824 */
[----:B------:R-:W1:Y:S07]  /*2af0*/  LDSM.16.M88.4 R44, [R148+0x5000] ;  /* 0x00500000942c783b */ /* 0x000e6e0000000200 */
[C---:B---3--:R-:W-:Y:S08]  /*2b00*/  HMMA.16816.F32.BF16 R68, R8.reuse, R40, R68 ;  /* 0x000000280844723c */ /* 0x048ff00000041844 */
[----:B------:R-:W-:Y:S01]  /*2b10*/  HMMA.16816.F32.BF16 R64, R8, R42, R64 ;  /* 0x0000002a0840723c */ /* 0x000fe20000041840 */
[----:B------:R-:W3:Y:S04]  /*2b20*/  LDSM.16.M88.4 R40, [R148+0x5800] ;  /* 0x005800009428783b */ /* 0x000ee80000000200 */
[----:B------:R-:W3:Y:S03]  /*2b30*/  LDSM.16.M88.4 R8, [R150+0x6000] ;  /* 0x006000009608783b */ /* 0x000ee60000000200 */
[----:B----4-:R-:W-:Y:S08]  /*2b40*/  HMMA.16816.F32.BF16 R16, R52, R96, R16 ;  /* 0x000000603410723c */ /* 0x010ff00000041810 */
[C---:B------:R-:W-:Y:S08]  /*2b50*/  HMMA.16816.F32.BF16 R60, R92.reuse, R80, R60 ;  /* 0x000000505c3c723c */ /* 0x040ff0000004183c */
[----:B------:R-:W-:Y:S01]  /*2b60*/  HMMA.16816.F32.BF16 R80, R92, R82, R56 ;  /* 0x000000525c50723c */ /* 0x000fe20000041838 */
[----:B------:R-:W4:Y:S07]  /*2b70*/  LDSM.16.M88.4 R56, [R155+0x6800] ;  /* 0x006800009b38783b */ /* 0x000f2e0000000200 */
[----:B------:R-:W-:Y:S08]  /*2b80*/  HMMA.16816.F32.BF16 R36, R52, R98, R36 ;  /* 0x000000623424723c */ /* 0x000ff00000041824 */
[C---:B------:R-:W-:Y:S08]  /*2b90*/  HMMA.16816.F32.BF16 R76, R92.reuse, R88, R76 ;  /* 0x000000585c4c723c */ /* 0x040ff0000004184c */
[C---:B------:R-:W-:Y:S08]  /*2ba0*/  HMMA.16816.F32.BF16 R72, R92.reuse, R90, R72 ;  /* 0x0000005a5c48723c */ /* 0x040ff00000041848 */
[C---:B------:R-:W-:Y:S08]  /*2bb0*/  HMMA.16816.F32.BF16 R68, R92.reuse, R84, R68 ;  /* 0x000000545c44723c */ /* 0x040ff00000041844 */
[----:B------:R-:W-:Y:S01]  /*2bc0*/  HMMA.16816.F32.BF16 R64, R92, R86, R64 ;  /* 0x000000565c40723c */ /* 0x000fe20000041840 */
[----:B------:R-:W-:Y:S07]  /*2bd0*/  LDSM.16.M88.4 R84, [R153+0x2000] ;  /* 0x002000009954783b */ /* 0x000fee0000000200 */
[C---:B-----5:R-:W-:Y:S01]  /*2be0*/  HMMA.16816.F32.BF16 R88, R32.reuse, R20, R16 ;  /* 0x000000142058723c */ /* 0x060fe20000041810 */
[----:B------:R-:W5:Y:S07]  /*2bf0*/  LDSM.16.M88.4 R16, [R149+0x6000] ;  /* 0x006000009510783b */ /* 0x000f6e0000000200 */
[----:B------:R-:W-:Y:S01]  /*2c00*/  HMMA.16816.F32.BF16 R36, R32, R22, R36 ;  /* 0x000000162024723c */ /* 0x000fe20000041824 */
[----:B------:R-:W2:Y:S07]  /*2c10*/  LDSM.16.M88.4 R20, [R150+0x6800] ;  /* 0x006800009614783b */ /* 0x000eae0000000200 */
[C---:B-1----:R-:W-:Y:S08]  /*2c20*/  HMMA.16816.F32.BF16 R76, R52.reuse, R48, R76 ;  /* 0x00000030344c723c */ /* 0x042ff0000004184c */
[C---:B------:R-:W-:Y:S01]  /*2c30*/  HMMA.16816.F32.BF16 R72, R52.reuse, R50, R72 ;  /* 0x000000323448723c */ /* 0x040fe20000041848 */
[----:B------:R-:W-:Y:S07]  /*2c40*/  LDSM.16.M88.4 R48, [R155+0x7000] ;  /* 0x007000009b30783b */ /* 0x000fee0000000200 */
[C---:B------:R-:W-:Y:S08]  /*2c50*/  HMMA.16816.F32.BF16 R68, R52.reuse, R44, R68 ;  /* 0x0000002c3444723c */ /* 0x040ff00000041844 */
[C---:B------:R-:W-:Y:S01]  /*2c60*/  HMMA.16816.F32.BF16 R64, R52.reuse, R46, R64 ;  /* 0x0000002e3440723c */ /* 0x040fe20000041840 */
[----:B------:R-:W-:Y:S07]  /*2c70*/  LDSM.16.M88.4 R44, [R152+0x2000] ;  /* 0x00200000982c783b */ /* 0x000fee0000000200 */
[C---:B---3--:R-:W-:Y:S08]  /*2c80*/  HMMA.16816.F32.BF16 R60, R52.reuse, R40, R60 ;  /* 0x00000028343c723c */ /* 0x048ff0000004183c */
[----:B------:R-:W-:Y:S01]  /*2c90*/  HMMA.16816.F32.BF16 R80, R52, R42, R80 ;  /* 0x0000002a3450723c */ /* 0x000fe20000041850 */
[----:B------:R-:W1:Y:S04]  /*2ca0*/  LDSM.16.M88.4 R40, [R148+0x6000] ;  /* 0x006000009428783b */ /* 0x000e680000000200 */
[----:B------:R-:W-:Y:S03]  /*2cb0*/  LDSM.16.M88.4 R52, [R148+0x7000] ;  /* 0x007000009434783b */ /* 0x000fe60000000200 */
[C---:B------:R-:W-:Y:S08]  /*2cc0*/  HMMA.16816.F32.BF16 R88, R12.reuse, R8, R88 ;  /* 0x000000080c58723c */ /* 0x040ff00000041858 */
[----:B------:R-:W-:Y:S01]  /*2cd0*/  HMMA.16816.F32.BF16 R36, R12, R10, R36 ;  /* 0x0000000a0c24723c */ /* 0x000fe20000041824 */
[----:B------:R-:W3:Y:S07]  /*2ce0*/  LDSM.16.M88.4 R8, [R149+0x6800] ;  /* 0x006800009508783b */ /* 0x000eee0000000200 */
[C---:B----4-:R-:W-:Y:S08]  /*2cf0*/  HMMA.16816.F32.BF16 R76, R32.reuse, R56, R76 ;  /* 0x00000038204c723c */ /* 0x050ff0000004184c */
[----:B------:R-:W-:Y:S08]  /*2d00*/  HMMA.16816.F32.BF16 R72, R32, R58, R72 ;  /* 0x0000003a2048723c */ /* 0x000ff00000041848 */
[C---:B-----5:R-:W-:Y:S08]  /*2d10*/  HMMA.16816.F32.BF16 R88, R84.reuse, R16, R88 ;  /* 0x000000105458723c */ /* 0x060ff00000041858 */
        /* <DEDUP_REMOVED lines=8> */
[C---:B---3--:R-:W-:Y:S08]  /*2da0*/  HMMA.16816.F32.BF16 R76, R84.reuse, R8, R76 ;  /* 0x00000008544c723c */ /* 0x048ff0000004184c */
[----:B------:R-:W-:Y:S01]  /*2db0*/  HMMA.16816.F32.BF16 R72, R84, R10, R72 ;  /* 0x0000000a5448723c */ /* 0x000fe20000041848 */
[----:B------:R-:W3:Y:S07]  /*2dc0*/  LDSM.16.M88.4 R8, [R149+0x7000] ;  /* 0x007000009508783b */ /* 0x000eee0000000200 */
[----:B------:R-:W-:Y:S08]  /*2dd0*/  HMMA.16816.F32.BF16 R68, R32, R48, R68 ;  /* 0x000000302044723c */ /* 0x000ff00000041844 */
[----:B----4-:R-:W-:Y:S08]  /*2de0*/  HMMA.16816.F32.BF16 R76, R44, R16, R76 ;  /* 0x000000102c4c723c */ /* 0x010ff0000004184c */
[----:B------:R-:W-:Y:S08]  /*2df0*/  HMMA.16816.F32.BF16 R64, R32, R50, R64 ;  /* 0x000000322040723c */ /* 0x000ff00000041840 */
[----:B------:R-:W-:Y:S01]  /*2e00*/  HMMA.16816.F32.BF16 R72, R44, R18, R72 ;  /* 0x000000122c48723c */ /* 0x000fe20000041848 */
[----:B------:R-:W4:Y:S07]  /*2e10*/  LDSM.16.M88.4 R16, [R150+0x7800] ;  /* 0x007800009610783b */ /* 0x000f2e0000000200 */
[C---:B--2---:R-:W-:Y:S08]  /*2e20*/  HMMA.16816.F32.BF16 R68, R12.reuse, R20, R68 ;  /* 0x000000140c44723c */ /* 0x044ff00000041844 */
[----:B------:R-:W-:Y:S01]  /*2e30*/  HMMA.16816.F32.BF16 R64, R12, R22, R64 ;  /* 0x000000160c40723c */ /* 0x000fe20000041840 */
[----:B------:R-:W2:Y:S07]  /*2e40*/  LDSM.16.M88.4 R20, [R149+0x7800] ;  /* 0x007800009514783b */ /* 0x000eae0000000200 */
[C---:B-1----:R-:W-:Y:S08]  /*2e50*/  HMMA.16816.F32.BF16 R60, R32.reuse, R40, R60 ;  /* 0x00000028203c723c */ /* 0x042ff0000004183c */
[----:B------:R-:W-:Y:S08]  /*2e60*/  HMMA.16816.F32.BF16 R80, R32, R42, R80 ;  /* 0x0000002a2050723c */ /* 0x000ff00000041850 */
[C---:B---3--:R-:W-:Y:S08]  /*2e70*/  HMMA.16816.F32.BF16 R68, R84.reuse, R8, R68 ;  /* 0x000000085444723c */ /* 0x048ff00000041844 */
        /* <DEDUP_REMOVED lines=17> */
[----:B------:R-:W-:Y:S01]  /*2f90*/  FMUL.FTZ R41, R73, R27 ;  /* 0x0000001b49297220 */ /* 0x000fe20000410000 */
[----:B------:R-:W-:-:S10]  /*2fa0*/  DEPBAR.LE SB0, 0x0 ;  /* 0x000080000000791a */ /* 0x000fd40000000000 */
[C---:B--2---:R-:W-:Y:S08]  /*2fb0*/  HMMA.16816.F32.BF16 R60, R84.reuse, R20, R60 ;  /* 0x00000014543c723c */ /* 0x044ff0000004183c */
[----:B------:R-:W-:Y:S01]  /*2fc0*/  HMMA.16816.F32.BF16 R80, R84, R22, R80 ;  /* 0x000000165450723c */ /* 0x000fe20000041850 */
[----:B------:R-:W-:Y:S08]  /*2fd0*/  MUFU.TANH R56, R56 ;  /* 0x0000003800387308 */ /* 0x000ff00000002400 */
[----:B------:R-:W2:Y:S03]  /*2fe0*/  MUFU.TANH R58, R58 ;  /* 0x0000003a003a7308 */ /* 0x000ea60000002400 */
[----:B-1----:R-:W-:Y:S01]  /*2ff0*/  HMMA.16816.F32.BF16 R60, R44, R8, R60 ;  /* 0x000000082c3c723c */ /* 0x002fe2000004183c */
[----:B------:R-:W-:-:S05]  /*3000*/  IMAD.SHL.U32 R9, R169, 0x2, RZ ;  /* 0x00000002a9097824 */ /* 0x000fca00078e00ff */
[----:B------:R-:W-:Y:S01]  /*3010*/  LOP3.LUT R9, R9, 0x6, RZ, 0xc0, !PT ;  /* 0x0000000609097812 */ /* 0x000fe200078ec0ff */
[----:B------:R-:W-:Y:S01]  /*3020*/  MUFU.TANH R57, R57 ;  /* 0x0000003900397308 */ /* 0x000fe20000002400 */
[----:B------:R-:W-:Y:S03]  /*3030*/  HMMA.16816.F32.BF16 R68, R44, R52, R68 ;  /* 0x000000342c44723c */ /* 0x000fe60000041844 */
[----:B------:R-:W-:-:S04]  /*3040*/  IMAD.IADD R8, R178, 0x1, R9 ;  /* 0x00000001b2087824 */ /* 0x000fc800078e0209 */
[----:B------:R-:W1:Y:S01]  /*3050*/  MUFU.TANH R48, R48 ;  /* 0x0000003000307308 */ /* 0x000e620000002400 */
[----:B------:R-:W-:Y:S01]  /*3060*/  HMMA.16816.F32.BF16 R80, R44, R10, R80 ;  /* 0x0000000a2c50723c */ /* 0x000fe20000041850 */
[C---:B------:R-:W-:Y:S01]  /*3070*/  ISETP.GE.AND P2, PT, R8.reuse, R31, PT ;  /* 0x0000001f0800720c */ /* 0x040fe20003f46270 */
[C---:B------:R-:W-:Y:S01]  /*3080*/  VIADD R10, R8.reuse, 0x19 ;  /* 0x00000019080a7836 */ /* 0x040fe20000000000 */
[----:B------:R-:W-:-:S04]  /*3090*/  IADD3 R14, PT, PT, R8, 0x1, RZ ;  /* 0x00000001080e7810 */ /* 0x000fc80007ffe0ff */
[----:B------:R-:W-:Y:S01]  /*30a0*/  MUFU.TANH R36, R36 ;  /* 0x0000002400247308 */ /* 0x000fe20000002400 */
[----:B--2---:R-:W-:-:S07]  /*30b0*/  FSEL R58, R58, -INF , !P2 ;  /* 0xff8000003a3a7808 */ /* 0x004fce0005000000 */
[----:B------:R-:W2:Y:S01]  /*30c0*/  MUFU.TANH R38, R38 ;  /* 0x0000002600267308 */ /* 0x000ea20000002400 */
[----:B------:R-:W-:Y:S01]  /*30d0*/  FSEL R35, R56, -INF , !P2 ;  /* 0xff80000038237808 */ /* 0x000fe20005000000 */
[----:B------:R-:W-:Y:S01]  /*30e0*/  VIADD R12, R8, 0x8 ;  /* 0x00000008080c7836 */ /* 0x000fe20000000000 */
[-C--:B------:R-:W-:Y:S01]  /*30f0*/  ISETP.GE.AND P2, PT, R10, R31.reuse, PT ;  /* 0x0000001f0a00720c */ /* 0x080fe20003f46270 */
[----:B------:R-:W-:Y:S01]  /*3100*/  VIADD R10, R8, 0x20 ;  /* 0x00000020080a7836 */ /* 0x000fe20000000000 */
[----:B------:R-:W-:-:S03]  /*3110*/  ISETP.GE.AND P1, PT, R14, R31, PT ;  /* 0x0000001f0e00720c */ /* 0x000fc60003f26270 */
[----:B------:R-:W-:Y:S01]  /*3120*/  MUFU.TANH R37, R37 ;  /* 0x0000002500257308 */ /* 0x000fe20000002400 */
[----:B------:R-:W-:Y:S01]  /*3130*/  HMMA.16816.F32.BF16 R64, R44, R54, R64 ;  /* 0x000000362c40723c */ /* 0x000fe20000041840 */
[----:B-1----:R-:W-:-:S06]  /*3140*/  FSEL R23, R48, -INF , !P1 ;  /* 0xff80000030177808 */ /* 0x002fcc0004800000 */
[----:B------:R-:W1:Y:S01]  /*3150*/  MUFU.TANH R39, R39 ;  /* 0x0000002700277308 */ /* 0x000e620000002400 */
[----:B------:R-:W-:Y:S01]  /*3160*/  FSEL R57, R57, -INF , !P1 ;  /* 0xff80000039397808 */ /* 0x000fe20004800000 */
[----:B------:R-:W-:Y:S01]  /*3170*/  VIADD R16, R8, 0x9 ;  /* 0x0000000908107836 */ /* 0x000fe20000000000 */
[-C--:B------:R-:W-:Y:S02]  /*3180*/  ISETP.GE.AND P0, PT, R12, R31.reuse, PT ;  /* 0x0000001f0c00720c */ /* 0x080fe40003f06270 */
[----:B------:R-:W-:-:S03]  /*3190*/  ISETP.GE.AND P1, PT, R10, R31, PT ;  /* 0x0000001f0a00720c */ /* 0x000fc60003f26270 */
[----:B------:R-:W-:Y:S01]  /*31a0*/  MUFU.TANH R49, R49 ;  /* 0x0000003100317308 */ /* 0x000fe20000002400 */
[----:B------:R-:W-:Y:S01]  /*31b0*/  IADD3 R10, PT, PT, R8, 0x21, RZ ;  /* 0x00000021080a7810 */ /* 0x000fe20007ffe0ff */
[-C--:B------:R-:W-:Y:S01]  /*31c0*/  FMUL.FTZ R69, R69, R27.reuse ;  /* 0x0000001b45457220 */ /* 0x080fe20000410000 */
[----:B------:R-:W-:-:S05]  /*31d0*/  FMUL.FTZ R71, R71, R27 ;  /* 0x0000001b47477220 */ /* 0x000fca0000410000 */
[----:B------:R-:W3:Y:S01]  /*31e0*/  MUFU.TANH R51, R51 ;  /* 0x0000003300337308 */ /* 0x000ee20000002400 */
[----:B------:R-:W-:Y:S01]  /*31f0*/  FMUL.FTZ R52, R74, R27 ;  /* 0x0000001b4a347220 */ /* 0x000fe20000410000 */
[----:B--2---:R-:W-:Y:S02]  /*3200*/  FSEL R33, R38, -INF , !P0 ;  /* 0xff80000026217808 */ /* 0x004fe40004000000 */
[----:B------:R-:W-:Y:S02]  /*3210*/  FSEL R36, R36, -INF , !P0 ;  /* 0xff80000024247808 */ /* 0x000fe40004000000 */
[-C--:B------:R-:W-:Y:S01]  /*3220*/  ISETP.GE.AND P0, PT, R10, R31.reuse, PT ;  /* 0x0000001f0a00720c */ /* 0x080fe20003f06270 */
[----:B------:R-:W-:Y:S01]  /*3230*/  VIADD R10, R8, 0x28 ;  /* 0x00000028080a7836 */ /* 0x000fe20000000000 */
[----:B------:R-:W-:Y:S01]  /*3240*/  MUFU.TANH R50, R50 ;  /* 0x0000003200327308 */ /* 0x000fe20000002400 */
[----:B------:R-:W-:Y:S01]  /*3250*/  ISETP.GE.AND P6, PT, R16, R31, PT ;  /* 0x0000001f1000720c */ /* 0x000fe20003fc6270 */
[----:B------:R-:W-:-:S06]  /*3260*/  VIADD R14, R8, 0x10 ;  /* 0x00000010080e7836 */ /* 0x000fcc0000000000 */
[----:B------:R-:W2:Y:S01]  /*3270*/  MUFU.TANH R59, R59 ;  /* 0x0000003b003b7308 */ /* 0x000ea20000002400 */
[----:B-1----:R-:W-:Y:S01]  /*3280*/  FSEL R39, R39, -INF , !P6 ;  /* 0xff80000027277808 */ /* 0x002fe20007000000 */
[----:B------:R-:W-:Y:S01]  /*3290*/  FMUL.FTZ R17, R75, R27 ;  /* 0x0000001b4b117220 */ /* 0x000fe20000410000 */
[----:B------:R-:W-:-:S05]  /*32a0*/  FSEL R37, R37, -INF , !P6 ;  /* 0xff80000025257808 */ /* 0x000fca0007000000 */
[----:B------:R-:W-:Y:S01]  /*32b0*/  MUFU.TANH R137, R69 ;  /* 0x0000004500897308 */ /* 0x000fe20000002400 */
[----:B------:R-:W-:Y:S01]  /*32c0*/  ISETP.GE.AND P6, PT, R10, R31, PT ;  /* 0x0000001f0a00720c */ /* 0x000fe20003fc6270 */
[----:B------:R-:W-:-:S06]  /*32d0*/  VIADD R10, R8, 0x29 ;  /* 0x00000029080a7836 */ /* 0x000fcc0000000000 */
[----:B------:R-:W1:Y:S01]  /*32e0*/  MUFU.TANH R133, R71 ;  /* 0x0000004700857308 */ /* 0x000e620000002400 */
[----:B------:R-:W-:Y:S01]  /*32f0*/  ISETP.GE.AND P5, PT, R14, R31, PT ;  /* 0x0000001f0e00720c */ /* 0x000fe20003fa6270 */
[-C--:B------:R-:W-:Y:S01]  /*3300*/  FMUL.FTZ R68, R68, R27.reuse ;  /* 0x0000001b44447220 */ /* 0x080fe20000410000 */
[----:B------:R-:W-:Y:S01]  /*3310*/  FMUL.FTZ R70, R70, R27 ;  /* 0x0000001b46467220 */ /* 0x000fe20000410000 */
[----:B------:R-:W-:-:S04]  /*3320*/  IADD3 R12, PT, PT, R8, 0x11, RZ ;  /* 0x00000011080c7810 */ /* 0x000fc80007ffe0ff */
[----:B------:R-:W-:Y:S01]  /*3330*/  MUFU.TANH R40, R40 ;  /* 0x0000002800287308 */ /* 0x000fe20000002400 */
[----:B---3--:R-:W-:-:S07]  /*3340*/  FSEL R9, R51, -INF , !P5 ;  /* 0xff80000033097808 */ /* 0x008fce0006800000 */
[----:B------:R-:W3:Y:S01]  /*3350*/  MUFU.TANH R52, R52 ;  /* 0x0000003400347308 */ /* 0x000ee20000002400 */
[----:B------:R-:W-:Y:S01]  /*3360*/  FSEL R49, R49, -INF , !P5 ;  /* 0xff80000031317808 */ /* 0x000fe20006800000 */
[----:B------:R-:W-:Y:S01]  /*3370*/  FMUL.FTZ R64, R64, R27 ;  /* 0x0000001b40407220 */ /* 0x000fe20000410000 */
[----:B------:R-:W-:Y:S01]  /*3380*/  ISETP.GE.AND P4, PT, R12, R31, PT ;  /* 0x0000001f0c00720c */ /* 0x000fe20003f86270 */
[----:B------:R-:W-:Y:S01]  /*3390*/  FMUL.FTZ R65, R65, R27 ;  /* 0x0000001b41417220 */ /* 0x000fe20000410000 */
        /* <DEDUP_REMOVED lines=16> */
[----:B--2---:R-:W-:Y:S02]  /*34a0*/  FSEL R21, R59, -INF , !P4 ;  /* 0xff8000003b157808 */ /* 0x004fe40006000000 */
[----:B------:R-:W-:-:S05]  /*34b0*/  FSEL R13, R50, -INF , !P4 ;  /* 0xff800000320d7808 */ /* 0x000fca0006000000 */
[----:B------:R-:W2:Y:S01]  /*34c0*/  MUFU.TANH R123, R70 ;  /* 0x00000046007b7308 */ /* 0x000ea20000002400 */
[-C--:B------:R-:W-:Y:S02]  /*34d0*/  ISETP.GE.AND P3, PT, R12, R31.reuse, PT ;  /* 0x0000001f0c00720c */ /* 0x080fe40003f66270 */
[----:B------:R-:W-:Y:S02]  /*34e0*/  ISETP.GE.AND P4, PT, R10, R31, PT ;  /* 0x0000001f0a00720c */ /* 0x000fe40003f86270 */
[----:B-1----:R-:W-:Y:S02]  /*34f0*/  FSEL R133, R133, -INF , !P0 ;  /* 0xff80000085857808 */ /* 0x002fe40004000000 */
[----:B------:R-:W-:Y:S01]  /*3500*/  FSEL R137, R137, -INF , !P0 ;  /* 0xff80000089897808 */ /* 0x000fe20004000000 */
[----:B------:R-:W-:Y:S01]  /*3510*/  MUFU.TANH R113, R64 ;  /* 0x0000004000717308 */ /* 0x000fe20000002400 */
[----:B------:R-:W-:Y:S02]  /*3520*/  IADD3 R10, PT, PT, R8, 0x31, RZ ;  /* 0x00000031080a7810 */ /* 0x000fe40007ffe0ff */
[----:B------:R-:W-:-:S05]  /*3530*/  ISETP.GT.AND P0, PT, R170, R163, PT ;  /* 0x000000a3aa00720c */ /* 0x000fca0003f04270 */
[----:B------:R-:W-:Y:S01]  /*3540*/  MUFU.TANH R135, R65 ;  /* 0x0000004100877308 */ /* 0x000fe20000002400 */
[----:B---3--:R-:W-:Y:S02]  /*3550*/  FSEL R19, R52, -INF , !P3 ;  /* 0xff80000034137808 */ /* 0x008fe40005800000 */
[----:B------:R-:W-:-:S05]  /*3560*/  FSEL R15, R40, -INF , !P3 ;  /* 0xff800000280f7808 */ /* 0x000fca0005800000 */
[----:B------:R-:W1:Y:S01]  /*3570*/  MUFU.TANH R131, R66 ;  /* 0x0000004200837308 */ /* 0x000e620000002400 */
[----:B------:R-:W-:-:S07]  /*3580*/  ISETP.GE.AND P3, PT, R10, R31, PT ;  /* 0x0000001f0a00720c */ /* 0x000fce0003f66270 */
[----:B------:R-:W3:Y:S01]  /*3590*/  MUFU.TANH R125, R67 ;  /* 0x00000043007d7308 */ /* 0x000ee20000002400 */
[----:B------:R-:W-:-:S07]  /*35a0*/  VIADD R10, R8, 0x38 ;  /* 0x00000038080a7836 */ /* 0x000fce0000000000 */
[----:B------:R-:W-:Y:S08]  /*35b0*/  MUFU.TANH R129, R60 ;  /* 0x0000003c00817308 */ /* 0x000ff00000002400 */
[----:B------:R-:W5:Y:S08]  /*35c0*/  MUFU.TANH R121, R62 ;  /* 0x0000003e00797308 */ /* 0x000f700000002400 */
[----:B------:R-:W-:Y:S08]  /*35d0*/  MUFU.TANH R127, R61 ;  /* 0x0000003d007f7308 */ /* 0x000ff00000002400 */
[----:B------:R-:W5:Y:S08]  /*35e0*/  MUFU.TANH R118, R63 ;  /* 0x0000003f00767308 */ /* 0x000f700000002400 */
[----:B------:R-:W-:Y:S08]  /*35f0*/  MUFU.TANH R126, R80 ;  /* 0x00000050007e7308 */ /* 0x000ff00000002400 */
[----:B------:R-:W5:Y:S08]  /*3600*/  MUFU.TANH R117, R82 ;  /* 0x0000005200757308 */ /* 0x000f700000002400 */
[----:B------:R-:W-:Y:S08]  /*3610*/  MUFU.TANH R124, R81 ;  /* 0x00000051007c7308 */ /* 0x000ff00000002400 */
[----:B------:R-:W5:Y:S01]  /*3620*/  MUFU.TANH R116, R83 ;  /* 0x0000005300747308 */ /* 0x000f620000002400 */
[----:B------:R-:W-:Y:S01]  /*3630*/  VIADD R8, R8, 0x39 ;  /* 0x0000003908087836 */ /* 0x000fe20000000000 */
[----:B----4-:R-:W-:-:S02]  /*3640*/  FSEL R17, R17, -INF , !P2 ;  /* 0xff80000011117808 */ /* 0x010fc40005000000 */
[----:B------:R-:W-:Y:S02]  /*3650*/  FSEL R11, R41, -INF , !P2 ;  /* 0xff800000290b7808 */ /* 0x000fe40005000000 */
[----:B--2---:R-:W-:Y:S02]  /*3660*/  FSEL R123, R123, -INF , !P1 ;  /* 0xff8000007b7b7808 */ /* 0x004fe40004800000 */
[----:B------:R-:W-:Y:S01]  /*3670*/  FSEL R115, R115, -INF , !P1 ;  /* 0xff80000073737808 */ /* 0x000fe20004800000 */
[----:B------:R-:W-:Y:S01]  /*3680*/  BSSY.RECONVERGENT B1, `(.L_x_8796) ;  /* 0x0000070000017945 */ /* 0x000fe20003800200 */
[-C--:B------:R-:W-:Y:S02]  /*3690*/  ISETP.GE.AND P2, PT, R10, R31.reuse, PT ;  /* 0x0000001f0a00720c */ /* 0x080fe40003f46270 */
[----:B------:R-:W-:Y:S02]  /*36a0*/  ISETP.GE.AND P1, PT, R8, R31, PT ;  /* 0x0000001f0800720c */ /* 0x000fe40003f26270 */
[----:B------:R-:W-:-:S02]  /*36b0*/  LOP3.LUT R27, R100, 0x200, RZ, 0xc0, !PT ;  /* 0x00000200641b7812 */ /* 0x000fc400078ec0ff */
[----:B-1----:R-:W-:Y:S02]  /*36c0*/  FSEL R131, R131, -INF , !P6 ;  /* 0xff80000083837808 */ /* 0x002fe40007000000 */
[----:B------:R-:W-:Y:S02]  /*36d0*/  FSEL R113, R113, -INF , !P6 ;  /* 0xff80000071717808 */ /* 0x000fe40007000000 */
[----:B---3--:R-:W-:Y:S02]  /*36e0*/  FSEL R125, R125, -INF , !P5 ;  /* 0xff8000007d7d7808 */ /* 0x008fe40006800000 */
[----:B------:R-:W-:Y:S02]  /*36f0*/  FSEL R135, R135, -INF , !P5 ;  /* 0xff80000087877808 */ /* 0x000fe40006800000 */
[----:B-----5:R-:W-:Y:S02]  /*3700*/  FSEL R121, R121, -INF , !P4 ;  /* 0xff80000079797808 */ /* 0x020fe40006000000 */
[----:B------:R-:W-:-:S02]  /*3710*/  FSEL R129, R129, -INF , !P4 ;  /* 0xff80000081817808 */ /* 0x000fc40006000000 */
[----:B------:R-:W-:Y:S02]  /*3720*/  FSEL R118, R118, -INF , !P3 ;  /* 0xff80000076767808 */ /* 0x000fe40005800000 */
        /* <DEDUP_REMOVED lines=20> */
.L_x_8799:
        /* <DEDUP_REMOVED lines=60> */
.L_x_8800:
[----:B------:R-:W-:Y:S05]  /*3c30*/  BSYNC.RECONVERGENT B0 ;  /* 0x0000000000007941 */ /* 0x000fea0003800200 */
.L_x_8798:
[C---:B------:R-:W-:Y:S01]  /*3c40*/  IMAD.SHL.U32 R10, R158.reuse, 0x20, RZ ;  /* 0x000000209e0a7824 */ /* 0x040fe200078e00ff */
[C---:B------:R-:W-:Y:S01]  /*3c50*/  LEA R40, P0, R5.reuse, R164, 0x1 ;  /* 0x000000a405287211 */ /* 0x040fe200078008ff */
[----:B------:R-:W-:Y:S01]  /*3c60*/  @!PT LDS RZ, [RZ] ;  /* 0x00000000fffff984 */ /* 0x000fe20000000800 */
[----:B------:R-:W-:Y:S01]  /*3c70*/  @!PT LDS RZ, [RZ] ;  /* 0x00000000fffff984 */ /* 0x000fe20000000800 */
[----:B------:R-:W-:Y:S01]  /*3c80*/  @!PT LDS RZ, [RZ] ;  /* 0x00000000fffff984 */ /* 0x000fe20000000800 */
[----:B------:R1:W-:Y:S01]  /*3c90*/  LDGSTS.E.BYPASS.LTC128B.128 [R7+0x4000], desc[UR4][R164.64] ;  /* 0x04000000a4077fae */ /* 0x0003e2000b981a04 */
[----:B------:R-:W-:Y:S02]  /*3ca0*/  SHF.L.U64.HI R8, R158, 0x5, R159 ;  /* 0x000000059e087819 */ /* 0x000fe4000001029f */
[----:B------:R-:W-:Y:S01]  /*3cb0*/  IADD3 R42, P1, PT, R10, R40, RZ ;  /* 0x000000280a2a7210 */ /* 0x000fe20007f3e0ff */
[----:B------:R1:W-:Y:S01]  /*3cc0*/  LDGSTS.E.BYPASS.LTC128B.128 [R7+0x6000], desc[UR4][R164.64+0x80] ;  /* 0x06000080a4077fae */ /* 0x0003e2000b981a04 */
[----:B------:R-:W-:Y:S02]  /*3cd0*/  LEA.HI.X R41, R5, R165, R30, 0x1, P0 ;  /* 0x000000a505297211 */ /* 0x000fe400000f0c1e */
        /* <DEDUP_REMOVED lines=10> */
.L_x_8797:
[----:B------:R-:W-:Y:S05]  /*3d80*/  BSYNC.RECONVERGENT B1 ;  /* 0x0000000000017941 */ /* 0x000fea0003800200 */
.L_x_8796:
        /* <DEDUP_REMOVED lines=11> */
[----:B------:R-:W-:Y:S02]  /*3e40*/  FMNMX3.FTZ R8, R8, R137, R113, !PT ;  /* 0x0000008908087276 */ /* 0x000fe40007810071 */
[----:B------:R-:W-:Y:S01]  /*3e50*/  IADD3 R108, PT, PT, R0, R110, RZ ;  /* 0x0000006e006c7210 */ /* 0x000fe20007ffe0ff */
[----:B------:R-:W-:Y:S01]  /*3e60*/  LDSM.16.MT88.4 R84, [R111+0x8000] ;  /* 0x008000006f54783b */ /* 0x000fe20000004200 */
[----:B------:R-:W-:Y:S02]  /*3e70*/  FMNMX3.FTZ R5, R8, R135, R129, !PT ;  /* 0x0000008708057276 */ /* 0x000fe40007810081 */
[----:B------:R-:W-:Y:S01]  /*3e80*/  FMNMX3.FTZ R8, R58, R23, R33, !PT ;  /* 0x000000173a087276 */ /* 0x000fe20007810021 */
[----:B------:R-:W-:Y:S01]  /*3e90*/  LDSM.16.MT88.4 R68, [R108+0x8000] ;  /* 0x008000006c44783b */ /* 0x000fe20000004200 */
[----:B------:R-:W-:-:S02]  /*3ea0*/  FMNMX3.FTZ R5, R5, R127, R126, !PT ;  /* 0x0000007f05057276 */ /* 0x000fc4000781007e */
[----:B------:R-:W-:Y:S01]  /*3eb0*/  FMNMX3.FTZ R8, R8, R39, R9, !PT ;  /* 0x0000002708087276 */ /* 0x000fe20007810009 */
[----:B-1----:R-:W-:Y:S01]  /*3ec0*/  LDSM.16.MT88.4 R40, [R151+0xa000] ;  /* 0x00a000009728783b */ /* 0x002fe20000004200 */
        /* <DEDUP_REMOVED lines=33> */
[----:B------:R-:W-:Y:S01]  /*40e0*/  LDSM.16.MT88.4 R56, [R110+0xa000] ;  /* 0x00a000006e38783b */ /* 0x000fe20000004200 */
[----:B------:R-:W-:Y:S01]  /*40f0*/  MUFU.EX2 R112, R112 ;  /* 0x0000007000707308 */ /* 0x000fe20000000800 */
[-C--:B------:R-:W-:Y:S01]  /*4100*/  FFMA.FTZ R31, R9, R119.reuse, -R122 ;  /* 0x00000077091f7223 */ /* 0x080fe2000001087a */
[-CC-:B------:R-:W-:Y:S01]  /*4110*/  FFMA.FTZ R32, R13, R119.reuse, -R132.reuse ;  /* 0x000000770d207223 */ /* 0x180fe20000010884 */
[----:B------:R-:W1:Y:S01]  /*4120*/  LDSM.16.MT88.4 R48, [R111+0xa000] ;  /* 0x00a000006f30783b */ /* 0x000e620000004200 */
[-C--:B------:R-:W-:Y:S01]  /*4130*/  FFMA.FTZ R30, R15, R119.reuse, -R132 ;  /* 0x000000770f1e7223 */ /* 0x080fe20000010884 */
[-CC-:B------:R-:W-:Y:S01]  /*4140*/  FFMA.FTZ R100, R21, R119.reuse, -R122.reuse ;  /* 0x0000007715647223 */ /* 0x180fe2000001087a */
[-CC-:B------:R-:W-:Y:S01]  /*4150*/  FFMA.FTZ R0, R19, R119.reuse, -R122.reuse ;  /* 0x0000007713007223 */ /* 0x180fe2000001087a */
[----:B------:R-:W2:Y:S01]  /*4160*/  LDSM.16.MT88.4 R8, [R151+0x8800] ;  /* 0x008800009708783b */ /* 0x000ea20000004200 */
[----:B------:R-:W3:Y:S01]  /*4170*/  MUFU.EX2 R109, R109 ;  /* 0x0000006d006d7308 */ /* 0x000ee20000000800 */
[-C--:B------:R-:W-:Y:S01]  /*4180*/  FFMA.FTZ R103, R17, R119.reuse, -R122 ;  /* 0x0000007711677223 */ /* 0x080fe2000001087a */
[-CC-:B------:R-:W-:Y:S01]  /*4190*/  FFMA.FTZ R115, R115, R119.reuse, -R132.reuse ;  /* 0x0000007773737223 */ /* 0x180fe20000010884 */
[----:B------:R-:W4:Y:S01]  /*41a0*/  LDSM.16.MT88.4 R12, [R111+0x8800] ;  /* 0x008800006f0c783b */ /* 0x000f220000004200 */
        /* <DEDUP_REMOVED lines=19> */
[----:B------:R-:W-:Y:S01]  /*42e0*/  FFMA.FTZ R117, R117, R119, -R122 ;  /* 0x0000007775757223 */ /* 0x000fe2000001087a */
[----:B------:R-:W-:Y:S01]  /*42f0*/  MUFU.EX2 R107, R107 ;  /* 0x0000006b006b7308 */ /* 0x000fe20000000800 */
[----:B------:R-:W-:Y:S01]  /*4300*/  FADD.FTZ R112, R112, R109 ;  /* 0x0000006d70707221 */ /* 0x000fe20000010000 */
[----:B------:R-:W-:-:S06]  /*4310*/  ISETP.GE.AND P0, PT, R26, R163, PT ;  /* 0x000000a31a00720c */ /* 0x000fcc0003f06270 */
        /* <DEDUP_REMOVED lines=43> */
[----:B---3--:R-:W-:-:S02]  /*45d0*/  F2FP.BF16.F32.PACK_AB R4, R32, R33 ;  /* 0x000000212004723e */ /* 0x008fc400000010ff */
[----:B-1----:R-:W-:-:S04]  /*45e0*/  F2FP.BF16.F32.PACK_AB R5, R100, R31 ;  /* 0x0000001f6405723e */ /* 0x002fc800000010ff */
        /* <DEDUP_REMOVED lines=27> */
[----:B------:R-:W-:Y:S07]  /*47a0*/  LDSM.16.MT88.4 R20, [R110+0x9000] ;  /* 0x009000006e14783b */ /* 0x000fee0000004200 */
[C---:B-1----:R-:W-:Y:S08]  /*47b0*/  HMMA.16816.F32.BF16 R60, R4.reuse, R16, R60 ;  /* 0x00000010043c723c */ /* 0x042ff0000004183c */
[C---:B------:R-:W-:Y:S01]  /*47c0*/  HMMA.16816.F32.BF16 R64, R4.reuse, R18, R64 ;  /* 0x000000120440723c */ /* 0x040fe20000041840 */
[----:B------:R-:W1:Y:S07]  /*47d0*/  LDSM.16.MT88.4 R16, [R108+0x9000] ;  /* 0x009000006c10783b */ /* 0x000e6e0000004200 */
[C---:B--2---:R-:W-:Y:S08]  /*47e0*/  HMMA.16816.F32.BF16 R52, R4.reuse, R8, R52 ;  /* 0x000000080434723c */ /* 0x044ff00000041834 */
[----:B------:R-:W-:Y:S01]  /*47f0*/  HMMA.16816.F32.BF16 R56, R4, R10, R56 ;  /* 0x0000000a0438723c */ /* 0x000fe20000041838 */
[----:B------:R-:W-:Y:S01]  /*4800*/  F2FP.BF16.F32.PACK_AB R4, R114, R115 ;  /* 0x000000737204723e */ /* 0x000fe200000010ff */
[----:B------:R-:W2:Y:S01]  /*4810*/  LDSM.16.MT88.4 R8, [R111+0x9000] ;  /* 0x009000006f08783b */ /* 0x000ea20000004200 */
[----:B------:R-:W-:-:S02]  /*4820*/  F2FP.BF16.F32.PACK_AB R5, R128, R123 ;  /* 0x0000007b8005723e */ /* 0x000fc400000010ff */
[----:B------:R-:W-:Y:S02]  /*4830*/  F2FP.BF16.F32.PACK_AB R6, R120, R113 ;  /* 0x000000717806723e */ /* 0x000fe400000010ff */
[----:B------:R-:W-:-:S07]  /*4840*/  F2FP.BF16.F32.PACK_AB R7, R125, R130 ;  /* 0x000000827d07723e */ /* 0x000fce00000010ff */
        /* <DEDUP_REMOVED lines=9> */
[C---:B------:R-:W-:Y:S08]  /*48e0*/  HMMA.16816.F32.BF16 R80, R4.reuse, R20, R80 ;  /* 0x000000140450723c */ /* 0x040ff00000041850 */
        /* <DEDUP_REMOVED lines=11> */
[C---:B----4-:R-:W-:Y:S08]  /*49a0*/  HMMA.16816.F32.BF16 R60, R4.reuse, R12, R60 ;  /* 0x0000000c043c723c */ /* 0x050ff0000004183c */
[----:B------:R-:W-:Y:S01]  /*49b0*/  HMMA.16816.F32.BF16 R64, R4, R14, R64 ;  /* 0x0000000e0440723c */ /* 0x000fe20000041840 */
[----:B------:R-:W4:Y:S01]  /*49c0*/  LDSM.16.MT88.4 R12, [R108+0x9800] ;  /* 0x009800006c0c783b */ /* 0x000f220000004200 */
[----:B------:R-:W-:-:S02]  /*49d0*/  F2FP.BF16.F32.PACK_AB R4, R134, R129 ;  /* 0x000000818604723e */ /* 0x000fc400000010ff */
[----:B---3--:R-:W-:Y:S02]  /*49e0*/  F2FP.BF16.F32.PACK_AB R5, R118, R121 ;  /* 0x000000797605723e */ /* 0x008fe400000010ff */
[----:B------:R-:W-:Y:S02]  /*49f0*/  F2FP.BF16.F32.PACK_AB R6, R183, R126 ;  /* 0x0000007eb706723e */ /* 0x000fe400000010ff */
[----:B-----5:R-:W-:-:S07]  /*4a00*/  F2FP.BF16.F32.PACK_AB R7, R181, R116 ;  /* 0x00000074b507723e */ /* 0x020fce00000010ff */
        /* <DEDUP_REMOVED lines=10> */
[----:B-1----:R-:W-:Y:S01]  /*4ab0*/  HMMA.16816.F32.BF16 R44, R4, R16, R44 ;  /* 0x00000010042c723c */ /* 0x002fe2000004182c */
[----:B------:R-:W-:-:S04]  /*4ac0*/  FADD.FTZ R17, R33, R34 ;  /* 0x0000002221117221 */ /* 0x000fc80000010000 */
[----:B------:R-:W-:-:S03]  /*4ad0*/  FADD.FTZ R17, R32, R17 ;  /* 0x0000001120117221 */ /* 0x000fc60000010000 */
[----:B------:R-:W-:Y:S01]  /*4ae0*/  HMMA.16816.F32.BF16 R48, R4, R18, R48 ;  /* 0x000000120430723c */ /* 0x000fe20000041830 */
[----:B------:R-:W-:Y:S01]  /*4af0*/  FADD.FTZ R19, R31, R104 ;  /* 0x000000681f137221 */ /* 0x000fe20000010000 */
[----:B------:R-:W-:-:S03]  /*4b00*/  FADD.FTZ R30, R30, R17 ;  /* 0x000000111e1e7221 */ /* 0x000fc60000010000 */
[----:B------:R-:W-:-:S03]  /*4b10*/  FADD.FTZ R19, R100, R19 ;  /* 0x0000001364137221 */ /* 0x000fc60000010000 */
[C---:B--2---:R-:W-:Y:S08]  /*4b20*/  HMMA.16816.F32.BF16 R36, R4.reuse, R8, R36 ;  /* 0x000000080424723c */ /* 0x044ff00000041824 */
[C---:B------:R-:W-:Y:S01]  /*4b30*/  HMMA.16816.F32.BF16 R40, R4.reuse, R10, R40 ;  /* 0x0000000a0428723c */ /* 0x040fe20000041828 */
[----:B------:R-:W1:Y:S07]  /*4b40*/  LDSM.16.MT88.4 R8, [R108+0xb800] ;  /* 0x00b800006c08783b */ /* 0x000e6e0000004200 */
        /* <DEDUP_REMOVED lines=32> */
.L_x_8808:
        /* <DEDUP_REMOVED lines=78> */
.L_x_8803:
[----:B------:R-:W-:Y:S05]  /*5230*/  BSYNC.RECONVERGENT B0 ;  /* 0x0000000000007941 */ /* 0x000fea0003800200 */
.L_x_8802:
[----:B------:R-:W1:Y:S01]  /*5240*/  S2UR UR6, SR_CgaCtaId ;  /* 0x00000000000679c3 */ /* 0x000e620000008800 */
[C---:B------:R-:W-:Y:S01]  /*5250*/  SHF.L.U32 R162, R169.reuse, 0x3, RZ ;  /* 0x00000003a9a27819 */ /* 0x040fe200000006ff */
[----:B------:R-:W-:Y:S01]  /*5260*/  UMOV UR7, 0x400 ;  /* 0x0000040000077882 */ /* 0x000fe20000000000 */
[----:B------:R-:W-:Y:S01]  /*5270*/  LOP3.LUT R104, R169, 0x38, RZ, 0xc0, !PT ;  /* 0x00000038a9687812 */ /* 0x000fe200078ec0ff */
[----:B------:R-:W-:Y:S01]  /*5280*/  BSSY.RECONVERGENT B1, `(.L_x_8804) ;  /* 0x0000129000017945 */ /* 0x000fe20003800200 */
[C---:B------:R-:W-:Y:S02]  /*5290*/  LOP3.LUT R106, R162.reuse, 0x1c0, RZ, 0xc0, !PT ;  /* 0x000001c0a26a7812 */ /* 0x040fe400078ec0ff */
[C---:B------:R-:W-:Y:S02]  /*52a0*/  LOP3.LUT R105, R162.reuse, 0x38, RZ, 0xc0, !PT ;  /* 0x00000038a2697812 */ /* 0x040fe400078ec0ff */
[-C--:B------:R-:W-:Y:S02]  /*52b0*/  MOV R190, R167.reuse ;  /* 0x000000a700be7202 */ /* 0x080fe40000000f00 */
[----:B------:R-:W-:Y:S02]  /*52c0*/  LOP3.LUT R105, R105, R106, R104, 0x1e, !PT ;  /* 0x0000006a69697212 */ /* 0x000fe400078e1e68 */
[----:B------:R-:W-:Y:S02]  /*52d0*/  LOP3.LUT R104, R162, 0x1e00, RZ, 0xc0, !PT ;  /* 0x00001e00a2687812 */ /* 0x000fe400078ec0ff */
[----:B------:R-:W-:Y:S02]  /*52e0*/  MOV R191, R166 ;  /* 0x000000a600bf7202 */ /* 0x000fe40000000f00 */
[----:B------:R-:W-:Y:S02]  /*52f0*/  LOP3.LUT R104, R105, R104, RZ, 0xfc, !PT ;  /* 0x0000006869687212 */ /* 0x000fe400078efcff */
[----:B------:R-:W-:Y:S02]  /*5300*/  IADD3 R186, P1, PT, R174, R167, RZ ;  /* 0x000000a7aeba7210 */ /* 0x000fe40007f3e0ff */
[----:B------:R-:W-:Y:S02]  /*5310*/  IADD3 R170, PT, PT, R170, -0x1, RZ ;  /* 0xffffffffaaaa7810 */ /* 0x000fe40007ffe0ff */
[----:B------:R-:W-:Y:S01]  /*5320*/  IADD3.X R187, PT, PT, R179, R166, RZ, P1, !PT ;  /* 0x000000a6b3bb7210 */ /* 0x000fe20000ffe4ff */
[----:B-1----:R-:W-:Y:S01]  /*5330*/  ULEA UR6, UR6, UR7, 0x18 ;  /* 0x0000000706067291 */ /* 0x002fe2000f8ec0ff */
[-C--:B------:R-:W-:Y:S04]  /*5340*/  IADD3 R106, P1, PT, R186, R174.reuse, RZ ;  /* 0x000000aeba6a7210 */ /* 0x080fe80007f3e0ff */
[----:B------:R-:W-:Y:S02]  /*5350*/  IADD3.X R107, PT, PT, R187, R179, RZ, P1, !PT ;  /* 0x000000b3bb6b7210 */ /* 0x000fe40000ffe4ff */
[----:B------:R-:W-:Y:S02]  /*5360*/  MOV R157, UR6 ;  /* 0x00000006009d7c02 */ /* 0x000fe40008000f00 */
[----:B------:R-:W-:Y:S02]  /*5370*/  IADD3 R188, P1, PT, R106, R174, RZ ;  /* 0x000000ae6abc7210 */ /* 0x000fe40007f3e0ff */
[----:B------:R-:W-:Y:S02]  /*5380*/  LEA R185, R104, R157, 0x1 ;  /* 0x0000009d68b97211 */ /* 0x000fe400078e08ff */
[----:B------:R-:W-:Y:S02]  /*5390*/  IADD3.X R189, PT, PT, R107, R179, RZ, P1, !PT ;  /* 0x000000b36bbd7210 */ /* 0x000fe40000ffe4ff */
[----:B------:R-:W-:Y:S01]  /*53a0*/  ISETP.GT.AND P1, PT, R170, R163, PT ;  /* 0x000000a3aa00720c */ /* 0x000fe20003f24270 */
[----:B------:R-:W-:Y:S01]  /*53b0*/  @!PT LDS RZ, [RZ] ;  /* 0x00000000fffff984 */ /* 0x000fe20000000800 */
[----:B------:R-:W-:Y:S01]  /*53c0*/  @!PT LDS RZ, [RZ] ;  /* 0x00000000fffff984 */ /* 0x000fe20000000800 */
[----:B------:R-:W-:Y:S01]  /*53d0*/  @!PT LDS RZ, [RZ] ;  /* 0x00000000fffff984 */ /* 0x000fe20000000800 */
[----:B------:R-:W-:Y:S06]  /*53e0*/  LDGSTS.E.BYPASS.LTC128B.128 [R185+0x8000], desc[UR4][R190.64] ;  /* 0x08000000beb97fae */ /* 0x000fec000b981a04 */
[----:B------:R-:W-:Y:S06]  /*53f0*/  LDGSTS.E.BYPASS.LTC128B.128 [R185+0xa000], desc[UR4][R190.64+0x80] ;  /* 0x0a000080beb97fae */ /* 0x000fec000b981a04 */
[----:B------:R-:W-:Y:S06]  /*5400*/  LDGSTS.E.BYPASS.LTC128B.128 [R185+0x8800], desc[UR4][R186.64] ;  /* 0x08800000bab97fae */ /* 0x000fec000b981a04 */
[----:B------:R-:W-:Y:S06]  /*5410*/  LDGSTS.E.BYPASS.LTC128B.128 [R185+0xa800], desc[UR4][R186.64+0x80] ;  /* 0x0a800080bab97fae */ /* 0x000fec000b981a04 */
[----:B------:R-:W-:Y:S06]  /*5420*/  LDGSTS.E.BYPASS.LTC128B.128 [R185+0x9000], desc[UR4][R106.64] ;  /* 0x090000006ab97fae */ /* 0x000fec000b981a04 */
        /* <DEDUP_REMOVED lines=8> */
[----:B------:R-:W1:Y:S06]  /*54b0*/  LDSM.16.M88.4 R124, [R155+0x5800] ;  /* 0x005800009b7c783b */ /* 0x000e6c0000000200 */
[----:B------:R-:W0:Y:S06]  /*54c0*/  LDGDEPBAR ;  /* 0x00000000000079af */ /* 0x000e2c0000000000 */
[----:B------:R-:W-:Y:S06]  /*54d0*/  LDSM.16.M88.4 R128, [R154] ;  /* 0x000000009a80783b */ /* 0x000fec0000000200 */
[----:B------:R-:W1:Y:S01]  /*54e0*/  LDSM.16.M88.4 R132, [R150+0x4000] ;  /* 0x004000009684783b */ /* 0x000e620000000200 */
[C---:B---3--:R-:W-:Y:S05]  /*54f0*/  HMMA.16816.F32.BF16 R4, R100.reuse, R112, RZ ;  /* 0x000000706404723c */ /* 0x048fea00000418ff */
[----:B------:R-:W3:Y:S03]  /*5500*/  LDSM.16.M88.4 R136, [R150+0x4800] ;  /* 0x004800009688783b */ /* 0x000ee60000000200 */
[C---:B------:R-:W-:Y:S03]  /*5510*/  HMMA.16816.F32.BF16 R8, R100.reuse, R114, RZ ;  /* 0x000000726408723c */ /* 0x040fe600000418ff */
[----:B------:R-:W3:Y:S05]  /*5520*/  LDSM.16.M88.4 R140, [R150+0x5000] ;  /* 0x00500000968c783b */ /* 0x000eea0000000200 */
[C---:B----4-:R-:W-:Y:S01]  /*5530*/  HMMA.16816.F32.BF16 R12, R100.reuse, R116, RZ ;  /* 0x00000074640c723c */ /* 0x050fe200000418ff */
[----:B------:R-:W4:Y:S06]  /*5540*/  LDSM.16.M88.4 R144, [R150+0x5800] ;  /* 0x005800009690783b */ /* 0x000f2c0000000200 */
[----:B------:R-:W-:Y:S01]  /*5550*/  LDSM.16.M88.4 R112, [R149+0x4000] ;  /* 0x004000009570783b */ /* 0x000fe20000000200 */
[C---:B------:R-:W-:Y:S05]  /*5560*/  HMMA.16816.F32.BF16 R16, R100.reuse, R118, RZ ;  /* 0x000000766410723c */ /* 0x040fea00000418ff */
[----:B------:R-:W-:Y:S03]  /*5570*/  LDSM.16.M88.4 R116, [R149+0x4800] ;  /* 0x004800009574783b */ /* 0x000fe60000000200 */
[C---:B-----5:R-:W-:Y:S03]  /*5580*/  HMMA.16816.F32.BF16 R20, R100.reuse, R120, RZ ;  /* 0x000000786414723c */ /* 0x060fe600000418ff */
[----:B-1----:R-:W-:Y:S05]  /*5590*/  LDSM.16.M88.4 R104, [R156+0x2000] ;  /* 0x002000009c68783b */ /* 0x002fea0000000200 */
[C---:B------:R-:W-:Y:S01]  /*55a0*/  HMMA.16816.F32.BF16 R24, R100.reuse, R122, RZ ;  /* 0x0000007a6418723c */ /* 0x040fe200000418ff */
[----:B------:R-:W-:Y:S07]  /*55b0*/  LDSM.16.M88.4 R120, [R149+0x5000] ;  /* 0x005000009578783b */ /* 0x000fee0000000200 */
[C---:B------:R-:W-:Y:S08]  /*55c0*/  HMMA.16816.F32.BF16 R28, R100.reuse, R124, RZ ;  /* 0x0000007c641c723c */ /* 0x040ff000000418ff */
[----:B------:R-:W-:Y:S01]  /*55d0*/  HMMA.16816.F32.BF16 R32, R100, R126, RZ ;  /* 0x0000007e6420723c */ /* 0x000fe200000418ff */
[----:B------:R-:W1:Y:S06]  /*55e0*/  LDSM.16.M88.4 R100, [R153] ;  /* 0x000000009964783b */ /* 0x000e6c0000000200 */
[----:B------:R-:W5:Y:S01]  /*55f0*/  LDSM.16.M88.4 R124, [R149+0x5800] ;  /* 0x00580000957c783b */ /* 0x000f620000000200 */
        /* <DEDUP_REMOVED lines=8> */
[----:B------:R-:W-:Y:S07]  /*5680*/  LDSM.16.M88.4 R128, [R148+0x5000] ;  /* 0x005000009480783b */ /* 0x000fee0000000200 */
[C---:B-1----:R-:W-:Y:S08]  /*5690*/  HMMA.16816.F32.BF16 R4, R100.reuse, R112, R4 ;  /* 0x000000706404723c */ /* 0x042ff00000041804 */
[C---:B------:R-:W-:Y:S01]  /*56a0*/  HMMA.16816.F32.BF16 R8, R100.reuse, R114, R8 ;  /* 0x000000726408723c */ /* 0x040fe20000041808 */
[----:B------:R-:W-:Y:S07]  /*56b0*/  LDSM.16.M88.4 R112, [R152] ;  /* 0x000000009870783b */ /* 0x000fee0000000200 */
[C---:B------:R-:W-:Y:S08]  /*56c0*/  HMMA.16816.F32.BF16 R12, R100.reuse, R116, R12 ;  /* 0x00000074640c723c */ /* 0x040ff0000004180c */
[C---:B------:R-:W-:Y:S01]  /*56d0*/  HMMA.16816.F32.BF16 R16, R100.reuse, R118, R16 ;  /* 0x000000766410723c */ /* 0x040fe20000041810 */
[----:B------:R-:W1:Y:S07]  /*56e0*/  LDSM.16.M88.4 R116, [R148+0x4000] ;  /* 0x004000009474783b */ /* 0x000e6e0000000200 */
[C---:B------:R-:W-:Y:S08]  /*56f0*/  HMMA.16816.F32.BF16 R20, R100.reuse, R120, R20 ;  /* 0x000000786414723c */ /* 0x040ff00000041814 */
[C---:B------:R-:W-:Y:S01]  /*5700*/  HMMA.16816.F32.BF16 R24, R100.reuse, R122, R24 ;  /* 0x0000007a6418723c */ /* 0x040fe20000041818 */
[----:B------:R-:W3:Y:S07]  /*5710*/  LDSM.16.M88.4 R120, [R148+0x4800] ;  /* 0x004800009478783b */ /* 0x000eee0000000200 */
[C---:B-----5:R-:W-:Y:S08]  /*5720*/  HMMA.16816.F32.BF16 R28, R100.reuse, R124, R28 ;  /* 0x0000007c641c723c */ /* 0x060ff0000004181c */
[----:B------:R-:W-:Y:S01]  /*5730*/  HMMA.16816.F32.BF16 R32, R100, R126, R32 ;  /* 0x0000007e6420723c */ /* 0x000fe20000041820 */
[----:B------:R-:W4:Y:S06]  /*5740*/  LDSM.16.M88.4 R100, [R148+0x5800] ;  /* 0x005800009464783b */ /* 0x000f2c0000000200 */
[----:B------:R-:W-:Y:S01]  /*5750*/  LDSM.16.M88.4 R124, [R155+0x7000] ;  /* 0x007000009b7c783b */ /* 0x000fe20000000200 */
[C---:B-1----:R-:W-:Y:S08]  /*5760*/  HMMA.16816.F32.BF16 R4, R112.reuse, R116, R4 ;  /* 0x000000747004723c */ /* 0x042ff00000041804 */
[C---:B------:R-:W-:Y:S01]  /*5770*/  HMMA.16816.F32.BF16 R8, R112.reuse, R118, R8 ;  /* 0x000000767008723c */ /* 0x040fe20000041808 */
[----:B------:R-:W1:Y:S07]  /*5780*/  LDSM.16.M88.4 R116, [R155+0x6000] ;  /* 0x006000009b74783b */ /* 0x000e6e0000000200 */
[C---:B---3--:R-:W-:Y:S08]  /*5790*/  HMMA.16816.F32.BF16 R12, R112.reuse, R120, R12 ;  /* 0x00000078700c723c */ /* 0x048ff0000004180c */
[C---:B------:R-:W-:Y:S01]  /*57a0*/  HMMA.16816.F32.BF16 R16, R112.reuse, R122, R16 ;  /* 0x0000007a7010723c */ /* 0x040fe20000041810 */
[----:B------:R-:W3:Y:S07]  /*57b0*/  LDSM.16.M88.4 R120, [R155+0x6800] ;  /* 0x006800009b78783b */ /* 0x000eee0000000200 */
[C---:B------:R-:W-:Y:S08]  /*57c0*/  HMMA.16816.F32.BF16 R20, R112.reuse, R128, R20 ;  /* 0x000000807014723c */ /* 0x040ff00000041814 */
[C---:B------:R-:W-:Y:S08]  /*57d0*/  HMMA.16816.F32.BF16 R24, R112.reuse, R130, R24 ;  /* 0x000000827018723c */ /* 0x040ff00000041818 */
[C---:B----4-:R-:W-:Y:S08]  /*57e0*/  HMMA.16816.F32.BF16 R28, R112.reuse, R100, R28 ;  /* 0x00000064701c723c */ /* 0x050ff0000004181c */
        /* <DEDUP_REMOVED lines=22> */
[C---:B-----5:R-:W-:Y:S08]  /*5950*/  HMMA.16816.F32.BF16 R20, R112.reuse, R124, R20 ;  /* 0x0000007c7014723c */ /* 0x060ff00000041814 */
[C---:B------:R-:W-:Y:S01]  /*5960*/  HMMA.16816.F32.BF16 R24, R112.reuse, R126, R24 ;  /* 0x0000007e7018723c */ /* 0x040fe20000041818 */
[----:B------:R-:W-:Y:S07]  /*5970*/  LDSM.16.M88.4 R124, [R148+0x6000] ;  /* 0x00600000947c783b */ /* 0x000fee0000000200 */
[C---:B----4-:R-:W-:Y:S08]  /*5980*/  HMMA.16816.F32.BF16 R28, R112.reuse, R100, R28 ;  /* 0x00000064701c723c */ /* 0x050ff0000004181c */
[----:B------:R-:W-:Y:S01]  /*5990*/  HMMA.16816.F32.BF16 R32, R112, R102, R32 ;  /* 0x000000667020723c */ /* 0x000fe20000041820 */
[----:B------:R-:W4:Y:S06]  /*59a0*/  LDSM.16.M88.4 R100, [R149+0x7000] ;  /* 0x007000009564783b */ /* 0x000f2c0000000200 */
[----:B------:R-:W5:Y:S01]  /*59b0*/  LDSM.16.M88.4 R112, [R149+0x7800] ;  /* 0x007800009570783b */ /* 0x000f620000000200 */
[C---:B-1----:R-:W-:Y:S08]  /*59c0*/  HMMA.16816.F32.BF16 R4, R104.reuse, R116, R4 ;  /* 0x000000746804723c */ /* 0x042ff00000041804 */
[C---:B------:R-:W-:Y:S01]  /*59d0*/  HMMA.16816.F32.BF16 R8, R104.reuse, R118, R8 ;  /* 0x000000766808723c */ /* 0x040fe20000041808 */
[----:B------:R-:W1:Y:S07]  /*59e0*/  LDSM.16.M88.4 R116, [R152+0x2000] ;  /* 0x002000009874783b */ /* 0x000e6e0000000200 */
[C---:B---3--:R-:W-:Y:S08]  /*59f0*/  HMMA.16816.F32.BF16 R12, R104.reuse, R120, R12 ;  /* 0x00000078680c723c */ /* 0x048ff0000004180c */
[C---:B------:R-:W-:Y:S08]  /*5a00*/  HMMA.16816.F32.BF16 R16, R104.reuse, R122, R16 ;  /* 0x0000007a6810723c */ /* 0x040ff00000041810 */
[C---:B----4-:R-:W-:Y:S08]  /*5a10*/  HMMA.16816.F32.BF16 R20, R104.reuse, R100, R20 ;  /* 0x000000646814723c */ /* 0x050ff00000041814 */
[C---:B------:R-:W-:Y:S01]  /*5a20*/  HMMA.16816.F32.BF16 R24, R104.reuse, R102, R24 ;  /* 0x000000666818723c */ /* 0x040fe20000041818 */
[----:B------:R-:W3:Y:S07]  /*5a30*/  LDSM.16.M88.4 R100, [R148+0x6800] ;  /* 0x006800009464783b */ /* 0x000eee0000000200 */
[C---:B-----5:R-:W-:Y:S08]  /*5a40*/  HMMA.16816.F32.BF16 R28, R104.reuse, R112, R28 ;  /* 0x00000070681c723c */ /* 0x060ff0000004181c */
[----:B------:R-:W-:Y:S01]  /*5a50*/  HMMA.16816.F32.BF16 R32, R104, R114, R32 ;  /* 0x000000726820723c */ /* 0x000fe20000041820 */
[----:B------:R-:W4:Y:S07]  /*5a60*/  LDSM.16.M88.4 R104, [R148+0x7000] ;  /* 0x007000009468783b */ /* 0x000f2e0000000200 */
[C---:B-1----:R-:W-:Y:S08]  /*5a70*/  HMMA.16816.F32.BF16 R4, R116.reuse, R124, R4 ;  /* 0x0000007c7404723c */ /* 0x042ff00000041804 */
[C---:B------:R-:W-:Y:S08]  /*5a80*/  HMMA.16816.F32.BF16 R8, R116.reuse, R126, R8 ;  /* 0x0000007e7408723c */ /* 0x040ff00000041808 */
[C---:B---3--:R-:W-:Y:S03]  /*5a90*/  HMMA.16816.F32.BF16 R12, R116.reuse, R100, R12 ;  /* 0x00000064740c723c */ /* 0x048fe6000004180c */
[-C--:B--2---:R-:W-:Y:S01]  /*5aa0*/  FMUL.FTZ R188, R4, R184.reuse ;  /* 0x000000b804bc7220 */ /* 0x084fe20000410000 */
        /* <DEDUP_REMOVED lines=8> */
[C---:B----4-:R-:W-:Y:S03]  /*5b30*/  HMMA.16816.F32.BF16 R20, R116.reuse, R104, R20 ;  /* 0x000000687414723c */ /* 0x050fe60000041814 */
        /* <DEDUP_REMOVED lines=137> */
.L_x_8807:
[----:B------:R-:W-:Y:S05]  /*63d0*/  BSYNC.RECONVERGENT B0 ;  /* 0x0000000000007941 */ /* 0x000fea0003800200 */
.L_x_8806:
        /* <DEDUP_REMOVED lines=9> */
[----:B------:R-:W-:Y:S03]  /*6470*/  IADD3 R10, P1, PT, R6, R5, RZ ;  /* 0x00000005060a7210 */ /* 0x000fe60007f3e0ff */
        /* <DEDUP_REMOVED lines=9> */
.L_x_8805:
[----:B------:R-:W-:Y:S05]  /*6510*/  BSYNC.RECONVERGENT B1 ;  /* 0x0000000000017941 */ /* 0x000fea0003800200 */
.L_x_8804:
        /* <DEDUP_REMOVED lines=50> */
[-C--:B------:R-:W-:Y:S01]  /*6840*/  FFMA.FTZ R130, R201, R103.reuse, -R120 ;  /* 0x00000067c9827223 */ /* 0x080fe20000010878 */
[-CC-:B------:R-:W-:Y:S01]  /*6850*/  FFMA.FTZ R131, R199, R103.reuse, -R118.reuse ;  /* 0x00000067c7837223 */ /* 0x180fe20000010876 */
[-C--:B------:R-:W-:Y:S01]  /*6860*/  FFMA.FTZ R132, R195, R103.reuse, -R118 ;  /* 0x00000067c3847223 */ /* 0x080fe20000010876 */
[--C-:B------:R-:W-:Y:S01]  /*6870*/  FFMA.FTZ R133, R197, R103, -R120.reuse ;  /* 0x00000067c5857223 */ /* 0x100fe20000010878 */
        /* <DEDUP_REMOVED lines=63> */
[C---:B------:R-:W-:Y:S01]  /*6c70*/  FMUL.FTZ R56, R100.reuse, R56 ;  /* 0x0000003864387220 */ /* 0x040fe20000410000 */
[----:B------:R-:W-:Y:S01]  /*6c80*/  FMUL.FTZ R57, R100, R57 ;  /* 0x0000003964397220 */ /* 0x000fe20000410000 */
[C---:B------:R-:W-:Y:S01]  /*6c90*/  FMUL.FTZ R58, R0.reuse, R58 ;  /* 0x0000003a003a7220 */ /* 0x040fe20000410000 */
[----:B------:R-:W-:Y:S03]  /*6ca0*/  FMUL.FTZ R59, R0, R59 ;  /* 0x0000003b003b7220 */ /* 0x000fe60000410000 */
[----:B------:R-:W-:Y:S01]  /*6cb0*/  MUFU.EX2 R129, R129 ;  /* 0x0000008100817308 */ /* 0x000fe20000000800 */
[-C--:B------:R-:W-:Y:S01]  /*6cc0*/  FFMA.FTZ R134, R193, R103.reuse, -R120 ;  /* 0x00000067c1867223 */ /* 0x080fe20000010878 */
[-CC-:B------:R-:W-:Y:S01]  /*6cd0*/  FFMA.FTZ R135, R191, R103.reuse, -R118.reuse ;  /* 0x00000067bf877223 */ /* 0x180fe20000010876 */
[-CC-:B------:R-:W-:Y:S01]  /*6ce0*/  FFMA.FTZ R136, R189, R103.reuse, -R118.reuse ;  /* 0x00000067bd887223 */ /* 0x180fe20000010876 */
[-CC-:B------:R-:W-:Y:S01]  /*6cf0*/  FFMA.FTZ R139, R107, R103.reuse, -R118.reuse ;  /* 0x000000676b8b7223 */ /* 0x180fe20000010876 */
[-CC-:B------:R-:W-:Y:S01]  /*6d00*/  FFMA.FTZ R140, R106, R103.reuse, -R118.reuse ;  /* 0x000000676a8c7223 */ /* 0x180fe20000010876 */
[-C--:B------:R-:W-:Y:S01]  /*6d10*/  FFMA.FTZ R142, R105, R103.reuse, -R118 ;  /* 0x00000067698e7223 */ /* 0x080fe20000010876 */
[-CC-:B------:R-:W-:Y:S03]  /*6d20*/  FFMA.FTZ R121, R219, R103.reuse, -R120.reuse ;  /* 0x00000067db797223 */ /* 0x180fe60000010878 */
        /* <DEDUP_REMOVED lines=18> */
[----:B------:R-:W1:Y:S01]  /*6e50*/  LDSM.16.MT88.4 R88, [R108+0x8000] ;  /* 0x008000006c58783b */ /* 0x000e620000004200 */
[-CC-:B------:R-:W-:Y:S01]  /*6e60*/  FFMA.FTZ R137, R186, R103.reuse, -R120.reuse ;  /* 0x00000067ba897223 */ /* 0x180fe20000010878 */
        /* <DEDUP_REMOVED lines=8> */
[----:B------:R-:W-:Y:S01]  /*6ef0*/  FFMA.FTZ R119, R100, R183, R119 ;  /* 0x000000b764777223 */ /* 0x000fe20000010077 */
[C---:B------:R-:W-:Y:S03]  /*6f00*/  HMMA.16816.F32.BF16 R16, R96.reuse, R22, R16 ;  /* 0x000000166010723c */ /* 0x040fe60000041810 */
[C---:B------:R-:W-:Y:S01]  /*6f10*/  FMUL.FTZ R22, R0.reuse, R82 ;  /* 0x0000005200167220 */ /* 0x040fe20000410000 */
[C---:B------:R-:W-:Y:S01]  /*6f20*/  FMUL.FTZ R23, R0.reuse, R83 ;  /* 0x0000005300177220 */ /* 0x040fe20000410000 */
[----:B------:R-:W-:Y:S01]  /*6f30*/  FFMA.FTZ R117, R0, R181, R117 ;  /* 0x000000b500757223 */ /* 0x000fe20000010075 */
[----:B------:R-:W2:Y:S02]  /*6f40*/  LDSM.16.MT88.4 R80, [R151+0xa000] ;  /* 0x00a000009750783b */ /* 0x000ea40000004200 */
[----:B------:R-:W-:Y:S01]  /*6f50*/  MUFU.EX2 R135, R135 ;  /* 0x0000008700877308 */ /* 0x000fe20000000800 */
[----:B------:R-:W-:Y:S01]  /*6f60*/  ISETP.GT.AND P1, PT, R170, R163, PT ;  /* 0x000000a3aa00720c */ /* 0x000fe20003f24270 */
[----:B------:R-:W-:Y:S01]  /*6f70*/  FADD.FTZ R116, R116, R119 ;  /* 0x0000007774747221 */ /* 0x000fe20000010000 */
[----:B------:R-:W-:Y:S01]  /*6f80*/  FADD.FTZ R117, R113, R117 ;  /* 0x0000007571757221 */ /* 0x000fe20000010000 */
[C---:B------:R-:W-:Y:S03]  /*6f90*/  HMMA.16816.F32.BF16 R20, R96.reuse, R28, R20 ;  /* 0x0000001c6014723c */ /* 0x040fe60000041814 */
[C---:B------:R-:W-:Y:S01]  /*6fa0*/  FMUL.FTZ R28, R100.reuse, R72 ;  /* 0x00000048641c7220 */ /* 0x040fe20000410000 */
[----:B------:R-:W-:Y:S02]  /*6fb0*/  FMUL.FTZ R29, R100, R73 ;  /* 0x00000049641d7220 */ /* 0x000fe40000410000 */
[----:B------:R-:W-:Y:S01]  /*6fc0*/  MUFU.EX2 R136, R136 ;  /* 0x0000008800887308 */ /* 0x000fe20000000800 */
[----:B------:R-:W-:Y:S01]  /*6fd0*/  FADD.FTZ R115, R115, R116 ;  /* 0x0000007473737221 */ /* 0x000fe20000010000 */
[----:B------:R-:W-:Y:S01]  /*6fe0*/  FADD.FTZ R112, R112, R117 ;  /* 0x0000007570707221 */ /* 0x000fe20000010000 */
[C---:B------:R-:W-:Y:S03]  /*6ff0*/  HMMA.16816.F32.BF16 R24, R96.reuse, R30, R24 ;  /* 0x0000001e6018723c */ /* 0x040fe60000041818 */
[C---:B------:R-:W-:Y:S01]  /*7000*/  FMUL.FTZ R30, R0.reuse, R74 ;  /* 0x0000004a001e7220 */ /* 0x040fe20000410000 */
[----:B------:R-:W-:Y:S03]  /*7010*/  FMUL.FTZ R31, R0, R75 ;  /* 0x0000004b001f7220 */ /* 0x000fe60000410000 */
[----:B------:R-:W-:Y:S01]  /*7020*/  MUFU.EX2 R121, R121 ;  /* 0x0000007900797308 */ /* 0x000fe20000000800 */
[----:B------:R-:W3:Y:S01]  /*7030*/  LDSM.16.MT88.4 R72, [R111+0xa000] ;  /* 0x00a000006f48783b */ /* 0x000ee20000004200 */
[----:B------:R-:W-:Y:S01]  /*7040*/  FADD.FTZ R114, R114, R115 ;  /* 0x0000007372727221 */ /* 0x000fe20000010000 */
[----:B------:R-:W-:Y:S01]  /*7050*/  FADD.FTZ R112, R109, R112 ;  /* 0x000000706d707221 */ /* 0x000fe20000010000 */
[----:B------:R-:W-:Y:S01]  /*7060*/  MOV R0, R101 ;  /* 0x0000006500007202 */ /* 0x000fe20000000f00 */
[C---:B-1----:R-:W-:Y:S05]  /*7070*/  HMMA.16816.F32.BF16 R28, R96.reuse, R88, R28 ;  /* 0x00000058601c723c */ /* 0x042fea000004181c */
[----:B------:R-:W1:Y:S01]  /*7080*/  MUFU.EX2 R122, R122 ;  /* 0x0000007a007a7308 */ /* 0x000e620000000800 */
[----:B------:R-:W-:Y:S02]  /*7090*/  MOV R109, R102 ;  /* 0x00000066006d7202 */ /* 0x000fe40000000f00 */
[C---:B------:R-:W-:Y:S07]  /*70a0*/  HMMA.16816.F32.BF16 R32, R96.reuse, R90, R32 ;  /* 0x0000005a6020723c */ /* 0x040fee0000041820 */
[----:B------:R-:W-:Y:S01]  /*70b0*/  MUFU.EX2 R123, R123 ;  /* 0x0000007b007b7308 */ /* 0x000fe20000000800 */
[C---:B--2---:R-:W-:Y:S09]  /*70c0*/  HMMA.16816.F32.BF16 R36, R96.reuse, R80, R36 ;  /* 0x000000506024723c */ /* 0x044ff20000041824 */
[----:B------:R-:W2:Y:S01]  /*70d0*/  MUFU.EX2 R124, R124 ;  /* 0x0000007c007c7308 */ /* 0x000ea20000000800 */
[C---:B------:R-:W-:Y:S01]  /*70e0*/  HMMA.16816.F32.BF16 R40, R96.reuse, R82, R40 ;  /* 0x000000526028723c */ /* 0x040fe20000041828 */
[----:B------:R-:W-:Y:S08]  /*70f0*/  LDSM.16.MT88.4 R80, [R111+0x8800] ;  /* 0x008800006f50783b */ /* 0x000ff00000004200 */
[----:B------:R-:W-:Y:S10]  /*7100*/  MUFU.EX2 R125, R125 ;  /* 0x0000007d007d7308 */ /* 0x000ff40000000800 */
[----:B------:R-:W4:Y:S01]  /*7110*/  MUFU.EX2 R126, R126 ;  /* 0x0000007e007e7308 */ /* 0x000f220000000800 */
[C---:B---3--:R-:W-:Y:S09]  /*7120*/  HMMA.16816.F32.BF16 R44, R96.reuse, R72, R44 ;  /* 0x00000048602c723c */ /* 0x048ff2000004182c */
[----:B------:R-:W-:Y:S01]  /*7130*/  MUFU.EX2 R127, R127 ;  /* 0x0000007f007f7308 */ /* 0x000fe20000000800 */
[C---:B------:R-:W-:Y:S01]  /*7140*/  HMMA.16816.F32.BF16 R48, R96.reuse, R74, R48 ;  /* 0x0000004a6030723c */ /* 0x040fe20000041830 */
[----:B------:R-:W3:Y:S08]  /*7150*/  LDSM.16.MT88.4 R72, [R151+0x8800] ;  /* 0x008800009748783b */ /* 0x000ef00000004200 */
[----:B------:R-:W5:Y:S01]  /*7160*/  MUFU.EX2 R128, R128 ;  /* 0x0000008000807308 */ /* 0x000f620000000800 */
[C---:B------:R-:W-:Y:S03]  /*7170*/  HMMA.16816.F32.BF16 R52, R96.reuse, R68, R52 ;  /* 0x000000446034723c */ /* 0x040fe60000041834 */
[----:B-1----:R-:W-:Y:S01]  /*7180*/  F2FP.BF16.F32.PACK_AB R68, R122, R121 ;  /* 0x000000797a44723e */ /* 0x002fe200000010ff */
[----:B------:R-:W-:Y:S01]  /*7190*/  FADD.FTZ R121, R121, R114 ;  /* 0x0000007279797221 */ /* 0x000fe20000010000 */
[----:B--2---:R-:W-:Y:S01]  /*71a0*/  F2FP.BF16.F32.PACK_AB R69, R124, R123 ;  /* 0x0000007b7c45723e */ /* 0x004fe200000010ff */
[----:B------:R-:W-:Y:S03]  /*71b0*/  FADD.FTZ R123, R123, R112 ;  /* 0x000000707b7b7221 */ /* 0x000fe60000010000 */
[----:B------:R-:W-:Y:S01]  /*71c0*/  MUFU.EX2 R137, R137 ;  /* 0x0000008900897308 */ /* 0x000fe20000000800 */
[C---:B------:R-:W-:Y:S03]  /*71d0*/  HMMA.16816.F32.BF16 R56, R96.reuse, R70, R56 ;  /* 0x000000466038723c */ /* 0x040fe60000041838 */
[----:B----4-:R-:W-:Y:S01]  /*71e0*/  F2FP.BF16.F32.PACK_AB R70, R126, R125 ;  /* 0x0000007d7e46723e */ /* 0x010fe200000010ff */
[----:B------:R-:W-:Y:S01]  /*71f0*/  FADD.FTZ R122, R122, R121 ;  /* 0x000000797a7a7221 */ /* 0x000fe20000010000 */
[----:B------:R-:W-:Y:S04]  /*7200*/  FADD.FTZ R124, R124, R123 ;  /* 0x0000007b7c7c7221 */ /* 0x000fe80000010000 */
[----:B------:R-:W1:Y:S01]  /*7210*/  MUFU.EX2 R138, R138 ;  /* 0x0000008a008a7308 */ /* 0x000e620000000800 */
[C---:B------:R-:W-:Y:S03]  /*7220*/  HMMA.16816.F32.BF16 R60, R96.reuse, R76, R60 ;  /* 0x0000004c603c723c */ /* 0x040fe6000004183c */
[----:B-----5:R-:W-:Y:S01]  /*7230*/  F2FP.BF16.F32.PACK_AB R71, R128, R127 ;  /* 0x0000007f8047723e */ /* 0x020fe200000010ff */
[----:B------:R-:W-:Y:S01]  /*7240*/  FADD.FTZ R125, R125, R122 ;  /* 0x0000007a7d7d7221 */ /* 0x000fe20000010000 */
[----:B------:R-:W-:Y:S04]  /*7250*/  FADD.FTZ R127, R127, R124 ;  /* 0x0000007c7f7f7221 */ /* 0x000fe80000010000 */
[----:B------:R-:W-:Y:S01]  /*7260*/  MUFU.EX2 R139, R139 ;  /* 0x0000008b008b7308 */ /* 0x000fe20000000800 */
[----:B------:R-:W-:Y:S01]  /*7270*/  HMMA.16816.F32.BF16 R64, R96, R78, R64 ;  /* 0x0000004e6040723c */ /* 0x000fe20000041840 */
[----:B------:R-:W2:Y:S02]  /*7280*/  LDSM.16.MT88.4 R76, [R110+0x8800] ;  /* 0x008800006e4c783b */ /* 0x000ea40000004200 */
[----:B------:R-:W-:Y:S01]  /*7290*/  FADD.FTZ R126, R126, R125 ;  /* 0x0000007d7e7e7221 */ /* 0x000fe20000010000 */
[----:B------:R-:W-:Y:S05]  /*72a0*/  FADD.FTZ R128, R128, R127 ;  /* 0x0000007f80807221 */ /* 0x000fea0000010000 */
[----:B------:R-:W4:Y:S01]  /*72b0*/  MUFU.EX2 R140, R140 ;  /* 0x0000008c008c7308 */ /* 0x000f220000000800 */
[----:B-1----:R-:W-:Y:S01]  /*72c0*/  F2FP.BF16.F32.PACK_AB R104, R138, R137 ;  /* 0x000000898a68723e */ /* 0x002fe200000010ff */
[C---:B---3--:R-:W-:Y:S08]  /*72d0*/  HMMA.16816.F32.BF16 R4, R68.reuse, R72, R4 ;  /* 0x000000484404723c */ /* 0x048ff00000041804 */
[----:B------:R-:W-:Y:S01]  /*72e0*/  MUFU.EX2 R141, R141 ;  /* 0x0000008d008d7308 */ /* 0x000fe20000000800 */
[C---:B------:R-:W-:Y:S01]  /*72f0*/  HMMA.16816.F32.BF16 R8, R68.reuse, R74, R8 ;  /* 0x0000004a4408723c */ /* 0x040fe20000041808 */
[----:B------:R-:W1:Y:S08]  /*7300*/  LDSM.16.MT88.4 R72, [R151+0xa800] ;  /* 0x00a800009748783b */ /* 0x000e700000004200 */
[----:B------:R-:W3:Y:S01]  /*7310*/  MUFU.EX2 R120, R120 ;  /* 0x0000007800787308 */ /* 0x000ee20000000800 */
[----:B----4-:R-:W-:Y:S01]  /*7320*/  F2FP.BF16.F32.PACK_AB R105, R140, R139 ;  /* 0x0000008b8c69723e */ /* 0x010fe200000010ff */
[C---:B------:R-:W-:Y:S08]  /*7330*/  HMMA.16816.F32.BF16 R12, R68.reuse, R80, R12 ;  /* 0x00000050440c723c */ /* 0x040ff0000004180c */
[----:B------:R-:W-:Y:S01]  /*7340*/  MUFU.EX2 R142, R142 ;  /* 0x0000008e008e7308 */ /* 0x000fe20000000800 */
[C---:B------:R-:W-:Y:S01]  /*7350*/  HMMA.16816.F32.BF16 R16, R68.reuse, R82, R16 ;  /* 0x000000524410723c */ /* 0x040fe20000041810 */
[----:B------:R-:W4:Y:S08]  /*7360*/  LDSM.16.MT88.4 R80, [R111+0xa800] ;  /* 0x00a800006f50783b */ /* 0x000f300000004200 */
[----:B------:R-:W5:Y:S01]  /*7370*/  MUFU.EX2 R143, R118 ;  /* 0x00000076008f7308 */ /* 0x000f620000000800 */
[----:B---3--:R-:W-:Y:S01]  /*7380*/  F2FP.BF16.F32.PACK_AB R106, R120, R141 ;  /* 0x0000008d786a723e */ /* 0x008fe200000010ff */
[C---:B--2---:R-:W-:Y:S08]  /*7390*/  HMMA.16816.F32.BF16 R20, R68.reuse, R76, R20 ;  /* 0x0000004c4414723c */ /* 0x044ff00000041814 */
[C---:B------:R-:W-:Y:S01]  /*73a0*/  HMMA.16816.F32.BF16 R24, R68.reuse, R78, R24 ;  /* 0x0000004e4418723c */ /* 0x040fe20000041818 */
[----:B------:R-:W2:Y:S02]  /*73b0*/  LDSM.16.MT88.4 R76, [R110+0xa800] ;  /* 0x00a800006e4c783b */ /* 0x000ea40000004200 */
[----:B-----5:R-:W-:Y:S05]  /*73c0*/  F2FP.BF16.F32.PACK_AB R107, R143, R142 ;  /* 0x0000008e8f6b723e */ /* 0x020fea00000010ff */
[C---:B------:R-:W-:Y:S08]  /*73d0*/  HMMA.16816.F32.BF16 R28, R68.reuse, R84, R28 ;  /* 0x00000054441c723c */ /* 0x040ff0000004181c */
[C---:B------:R-:W-:Y:S01]  /*73e0*/  HMMA.16816.F32.BF16 R32, R68.reuse, R86, R32 ;  /* 0x000000564420723c */ /* 0x040fe20000041820 */
[----:B------:R-:W3:Y:S07]  /*73f0*/  LDSM.16.MT88.4 R84, [R108+0xa800] ;  /* 0x00a800006c54783b */ /* 0x000eee0000004200 */
        /* <DEDUP_REMOVED lines=10> */
[----:B------:R-:W-:Y:S01]  /*74a0*/  HMMA.16816.F32.BF16 R64, R68, R86, R64 ;  /* 0x000000564440723c */ /* 0x000fe20000041840 */
[----:B------:R-:W3:Y:S02]  /*74b0*/  LDSM.16.MT88.4 R84, [R108+0x9000] ;  /* 0x009000006c54783b */ /* 0x000ee40000004200 */
        /* <DEDUP_REMOVED lines=8> */
[----:B------:R-:W-:Y:S02]  /*7540*/  FADD.FTZ R133, R133, R130 ;  /* 0x0000008285857221 */ /* 0x000fe40000010000 */
[----:B------:R-:W-:Y:S02]  /*7550*/  FADD.FTZ R135, R135, R132 ;  /* 0x0000008487877221 */ /* 0x000fe40000010000 */
        /* <DEDUP_REMOVED lines=9> */
[C---:B----4-:R-:W-:Y:S03]  /*75f0*/  HMMA.16816.F32.BF16 R12, R68.reuse, R80, R12 ;  /* 0x00000050440c723c */ /* 0x050fe6000004180c */
[----:B------:R-:W-:Y:S01]  /*7600*/  FADD.FTZ R141, R141, R138 ;  /* 0x0000008a8d8d7221 */ /* 0x000fe20000010000 */
[----:B------:R-:W-:Y:S03]  /*7610*/  FADD.FTZ R142, R142, R139 ;  /* 0x0000008b8e8e7221 */ /* 0x000fe60000010000 */
[----:B------:R-:W-:Y:S01]  /*7620*/  FADD.FTZ R183, R120, R141 ;  /* 0x0000008d78b77221 */ /* 0x000fe20000010000 */
[C---:B------:R-:W-:Y:S01]  /*7630*/  HMMA.16816.F32.BF16 R16, R68.reuse, R82, R16 ;  /* 0x000000524410723c */ /* 0x040fe20000041810 */
[----:B------:R-:W-:Y:S02]  /*7640*/  LDSM.16.MT88.4 R80, [R110+0xb000] ;  /* 0x00b000006e50783b */ /* 0x000fe40000004200 */
[----:B------:R-:W-:Y:S05]  /*7650*/  FADD.FTZ R181, R143, R142 ;  /* 0x0000008e8fb57221 */ /* 0x000fea0000010000 */
        /* <DEDUP_REMOVED lines=13> */
[C---:B------:R-:W-:Y:S08]  /*7730*/  HMMA.16816.F32.BF16 R56, R68.reuse, R82, R56 ;  /* 0x000000524438723c */ /* 0x040ff00000041838 */
[C---:B---3--:R-:W-:Y:S08]  /*7740*/  HMMA.16816.F32.BF16 R60, R68.reuse, R84, R60 ;  /* 0x00000054443c723c */ /* 0x048ff0000004183c */
[----:B------:R-:W-:Y:S01]  /*7750*/  HMMA.16816.F32.BF16 R64, R68, R86, R64 ;  /* 0x000000564440723c */ /* 0x000fe20000041840 */
[----:B------:R-:W3:Y:S07]  /*7760*/  LDSM.16.MT88.4 R68, [R108+0x9800] ;  /* 0x009800006c44783b */ /* 0x000eee0000004200 */
[C---:B------:R-:W-:Y:S01]  /*7770*/  HMMA.16816.F32.BF16 R96, R104.reuse, R92, R4 ;  /* 0x0000005c6860723c */ /* 0x040fe20000041804 */
[----:B------:R-:W4:Y:S07]  /*7780*/  LDSM.16.MT88.4 R4, [R151+0xb800] ;  /* 0x00b800009704783b */ /* 0x000f2e0000004200 */
[C---:B------:R-:W-:Y:S01]  /*7790*/  HMMA.16816.F32.BF16 R92, R104.reuse, R94, R8 ;  /* 0x0000005e685c723c */ /* 0x040fe20000041808 */
[----:B------:R-:W5:Y:S07]  /*77a0*/  LDSM.16.MT88.4 R8, [R111+0xb800] ;  /* 0x00b800006f08783b */ /* 0x000f6e0000004200 */
[C---:B-1----:R-:W-:Y:S01]  /*77b0*/  HMMA.16816.F32.BF16 R88, R104.reuse, R72, R12 ;  /* 0x000000486858723c */ /* 0x042fe2000004180c */
[----:B------:R-:W1:Y:S07]  /*77c0*/  LDSM.16.MT88.4 R12, [R110+0xb800] ;  /* 0x00b800006e0c783b */ /* 0x000e6e0000004200 */
[C---:B------:R-:W-:Y:S08]  /*77d0*/  HMMA.16816.F32.BF16 R84, R104.reuse, R74, R16 ;  /* 0x0000004a6854723c */ /* 0x040ff00000041810 */
[C---:B--2---:R-:W-:Y:S08]  /*77e0*/  HMMA.16816.F32.BF16 R80, R104.reuse, R76, R20 ;  /* 0x0000004c6850723c */ /* 0x044ff00000041814 */
[C---:B------:R-:W-:Y:S08]  /*77f0*/  HMMA.16816.F32.BF16 R76, R104.reuse, R78, R24 ;  /* 0x0000004e684c723c */ /* 0x040ff00000041818 */
[C---:B---3--:R-:W-:Y:S08]  /*7800*/  HMMA.16816.F32.BF16 R72, R104.reuse, R68, R28 ;  /* 0x000000446848723c */ /* 0x048ff0000004181c */
[C---:B------:R-:W-:Y:S08]  /*7810*/  HMMA.16816.F32.BF16 R68, R104.reuse, R70, R32 ;  /* 0x000000466844723c */ /* 0x040ff00000041820 */
[C---:B----4-:R-:W-:Y:S08]  /*7820*/  HMMA.16816.F32.BF16 R36, R104.reuse, R4, R36 ;  /* 0x000000046824723c */ /* 0x050ff00000041824 */
[C---:B------:R-:W-:Y:S01]  /*7830*/  HMMA.16816.F32.BF16 R40, R104.reuse, R6, R40 ;  /* 0x000000066828723c */ /* 0x040fe20000041828 */
[----:B------:R-:W2:Y:S07]  /*7840*/  LDSM.16.MT88.4 R4, [R108+0xb800] ;  /* 0x00b800006c04783b */ /* 0x000eae0000004200 */
[C---:B-----5:R-:W-:Y:S08]  /*7850*/  HMMA.16816.F32.BF16 R44, R104.reuse, R8, R44 ;  /* 0x00000008682c723c */ /* 0x060ff0000004182c */
[C---:B------:R-:W-:Y:S08]  /*7860*/  HMMA.16816.F32.BF16 R48, R104.reuse, R10, R48 ;  /* 0x0000000a6830723c */ /* 0x040ff00000041830 */
[C---:B-1----:R-:W-:Y:S08]  /*7870*/  HMMA.16816.F32.BF16 R52, R104.reuse, R12, R52 ;  /* 0x0000000c6834723c */ /* 0x042ff00000041834 */
[C---:B------:R-:W-:Y:S08]  /*7880*/  HMMA.16816.F32.BF16 R56, R104.reuse, R14, R56 ;  /* 0x0000000e6838723c */ /* 0x040ff00000041838 */
[C---:B--2---:R-:W-:Y:S08]  /*7890*/  HMMA.16816.F32.BF16 R60, R104.reuse, R4, R60 ;  /* 0x00000004683c723c */ /* 0x044ff0000004183c */
[----:B------:R-:W-:Y:S01]  /*78a0*/  HMMA.16816.F32.BF16 R64, R104, R6, R64 ;  /* 0x000000066840723c */ /* 0x000fe20000041840 */
[----:B------:R-:W-:Y:S08]  /*78b0*/  @!UPT UIADD3 URZ, UPT, UPT, URZ, URZ, URZ ;  /* 0x000000fffffff290 */ /* 0x000ff0000fffe0ff */
[----:B------:R-:W-:Y:S11]  /*78c0*/  @P1 BRA `(.L_x_8808) ;  /* 0xffffffd400201947 */ /* 0x000ff6000383ffff */
.L_x_8801:
        /* <DEDUP_REMOVED lines=11> */
.L_x_8816:
        /* <DEDUP_REMOVED lines=124> */
[----:B------:R-:W4:Y:S04]  /*8140*/  LD.E.64 R16, desc[UR4][R2.64+0xb0] ;  /* 0x0000b00402107980 */ /* 0x000f28000c101b00 */
[----:B--2---:R-:W2:Y:S04]  /*8150*/  LD.E R8, desc[UR4][R2.64+0x60] ;  /* 0x0000600402087980 */ /* 0x004ea8000c101900 */
[----:B------:R-:W2:Y:S04]  /*8160*/  LD.E R71, desc[UR4][R2.64+0xcc] ;  /* 0x0000cc0402477980 */ /* 0x000ea8000c101900 */
[----:B------:R-:W2:Y:S01]  /*8170*/  LD.E.64 R68, desc[UR4][R2.64+0x78] ;  /* 0x0000780402447980 */ /* 0x000ea2000c101b00 */
[----:B------:R-:W1:Y:S03]  /*8180*/  @P1 MUFU.LG2 R5, R5 ;  /* 0x0000000500051308 */ /* 0x000e660000000c00 */
[----:B------:R1:W5:Y:S01]  /*8190*/  LD.E.64 R72, desc[UR4][R2.64+0xa8] ;  /* 0x0000a80402487980 */ /* 0x000362000c101b00 */
[----:B---3--:R-:W-:Y:S01]  /*81a0*/  SHF.L.U32 R10, R169, 0x2, RZ ;  /* 0x00000002a90a7819 */ /* 0x008fe200000006ff */
[----:B------:R-:W-:Y:S01]  /*81b0*/  BSSY.RECONVERGENT B0, `(.L_x_8810) ;  /* 0x0000042000007945 */ /* 0x000fe20003800200 */
[----:B------:R-:W-:-:S02]  /*81c0*/  SHF.R.U32.HI R70, RZ, 0x1, R169 ;  /* 0x00000001ff467819 */ /* 0x000fc400000116a9 */
[----:B----4-:R-:W3:Y:S01]  /*81d0*/  @P0 MUFU.LG2 R62, R4 ;  /* 0x00000004003e0308 */ /* 0x010ee20000000c00 */
[----:B------:R-:W-:Y:S02]  /*81e0*/  LOP3.LUT R6, R6, 0x10, RZ, 0xc0, !PT ;  /* 0x0000001006067812 */ /* 0x000fe400078ec0ff */
[----:B-1----:R-:W-:Y:S02]  /*81f0*/  LOP3.LUT R9, R10, 0x1f8, RZ, 0xc0, !PT ;  /* 0x000001f80a097812 */ /* 0x002fe400078ec0ff */
[----:B------:R-:W-:Y:S02]  /*8200*/  IADD3 R7, PT, PT, R161, 0x10, RZ ;  /* 0x00000010a1077810 */ /* 0x000fe40007ffe0ff */
[----:B------:R-:W-:Y:S02]  /*8210*/  LOP3.LUT R9, R9, 0x38, R70, 0x78, !PT ;  /* 0x0000003809097812 */ /* 0x000fe400078e7846 */
[----:B------:R-:W-:Y:S01]  /*8220*/  LOP3.LUT R13, R162, 0x1f80, RZ, 0xc0, !PT ;  /* 0x00001f80a20d7812 */ /* 0x000fe200078ec0ff */
[----:B------:R-:W-:Y:S01]  /*8230*/  @P1 FMUL.FTZ R61, R5, 0.69314718246459960938 ;  /* 0x3f317218053d1820 */ /* 0x000fe20000410000 */
[----:B------:R-:W-:-:S02]  /*8240*/  LEA R6, R9, R6, 0x2 ;  /* 0x0000000609067211 */ /* 0x000fc400078e10ff */
[----:B------:R-:W-:Y:S02]  /*8250*/  ISETP.GE.AND P4, PT, R7, R160, PT ;  /* 0x000000a00700720c */ /* 0x000fe40003f86270 */
[----:B------:R-:W-:Y:S02]  /*8260*/  IADD3 R11, PT, PT, R161, 0x8, RZ ;  /* 0x00000008a10b7810 */ /* 0x000fe40007ffe0ff */
[----:B------:R-:W-:Y:S01]  /*8270*/  LOP3.LUT R60, R13, 0x3c, R10, 0xf8, !PT ;  /* 0x0000003c0d3c7812 */ /* 0x000fe200078ef80a */
        /* <DEDUP_REMOVED lines=15> */
[----:B------:R-:W-:Y:S02]  /*8370*/  ISETP.GE.AND P1, PT, R161, R160, PT ;  /* 0x000000a0a100720c */ /* 0x000fe40003f26270 */
        /* <DEDUP_REMOVED lines=18> */
[----:B------:R-:W-:Y:S02]  /*84a0*/  IMAD R71, R172, R71, RZ ;  /* 0x00000047ac477224 */ /* 0x000fe400078e02ff */
[----:B------:R2:W1:Y:S03]  /*84b0*/  LDS.128 R8, [R157+0x6800] ;  /* 0x006800009d087984 */ /* 0x0004660000000c00 */
[----:B------:R-:W-:Y:S02]  /*84c0*/  IADD3 R75, P0, PT, R60, R71, RZ ;  /* 0x000000473c4b7210 */ /* 0x000fe40007f1e0ff */
[----:B------:R2:W1:Y:S02]  /*84d0*/  LDS.128 R60, [R157+0x7800] ;  /* 0x007800009d3c7984 */ /* 0x0004640000000c00 */
[----:B------:R-:W-:-:S02]  /*84e0*/  LEA.HI.X.SX32 R71, R71, RZ, 0x1, P0 ;  /* 0x000000ff47477211 */ /* 0x000fc400000f0eff */
[----:B------:R-:W-:-:S04]  /*84f0*/  LEA R68, P0, R75, R68, 0x2 ;  /* 0x000000444b447211 */ /* 0x000fc800078010ff */
[----:B------:R-:W-:Y:S02]  /*8500*/  LEA.HI.X R69, R75, R69, R71, 0x2, P0 ;  /* 0x000000454b457211 */ /* 0x000fe400000f1447 */
[C---:B------:R-:W-:Y:S02]  /*8510*/  IADD3 R75, PT, PT, R161.reuse, 0x28, RZ ;  /* 0x00000028a14b7810 */ /* 0x040fe40007ffe0ff */
[----:B------:R-:W-:Y:S01]  /*8520*/  IADD3 R71, PT, PT, R161, 0x30, RZ ;  /* 0x00000030a1477810 */ /* 0x000fe20007ffe0ff */
[----:B---34-:R-:W-:Y:S06]  /*8530*/  @P6 BRA `(.L_x_8811) ;  /* 0x0000000000246947 */ /* 0x018fec0003800000 */
        /* <DEDUP_REMOVED lines=9> */
.L_x_8811:
[----:B------:R-:W-:Y:S05]  /*85d0*/  BSYNC.RECONVERGENT B0 ;  /* 0x0000000000007941 */ /* 0x000fea0003800200 */
.L_x_8810:
        /* <DEDUP_REMOVED lines=19> */
[----:B--23--:R-:W-:Y:S05]  /*8710*/  @P1 RET.REL.NODEC R168 `(_ZN5flash24flash_fwd_splitkv_kernelI23Flash_fwd_kernel_traitsILi128ELi64ELi64ELi4ELb0ELb0EN7cutlass10bfloat16_tE19Flash_kernel_traitsILi128ELi64ELi64ELi4ES3_EELb0ELb0ELb0ELb0ELb1ELb1ELb1ELb0EEEvNS_16Flash_fwd_paramsE) ;  /* 0xffffff78a8381950 */ /* 0x00cfea0003c3ffff */
[----:B------:R-:W-:Y:S01]  /*8720*/  MOV R169, 0x0 ;  /* 0x0000000000a97802 */ /* 0x000fe20000000f00 */
[----:B------:R-:W-:Y:S04]  /*8730*/  ST.E.128 desc[UR4][R68.64+0x7000], R64 ;  /* 0x0070004044007985 */ /* 0x000fe8000c101d04 */
[----:B------:R1:W-:Y:S02]  /*8740*/  ST.E.128 desc[UR4][R68.64+0x7100], R60 ;  /* 0x0071003c44007985 */ /* 0x0003e4000c101d04 */
[----:B-1----:R-:W-:Y:S05]  /*8750*/  RET.REL.NODEC R168 `(_ZN5flash24flash_fwd_splitkv_kernelI23Flash_fwd_kernel_traitsILi128ELi64ELi64ELi4ELb0ELb0EN7cutlass10bfloat16_tE19Flash_kernel_traitsILi128ELi64ELi64ELi4ES3_EELb0ELb0ELb0ELb0ELb1ELb1ELb1ELb0EEEvNS_16Flash_fwd_paramsE) ;  /* 0xffffff78a8287950 */ /* 0x002fea0003c3ffff */
.L_x_8809:
[----:B------:R-:W-:Y:S01]  /*8760*/  MOV R7, 0x2 ;  /* 0x0000000200077802 */ /* 0x000fe20000000f00 */
[----:B------:R-:W-:Y:S01]  /*8770*/  IMAD.MOV.U32 R6, RZ, RZ, -0x1 ;  /* 0xffffffffff067424 */ /* 0x000fe200078e00ff */
[----:B------:R-:W-:-:S07]  /*8780*/  MOV R4, 0x1f ;  /* 0x0000001f00047802 */ /* 0x000fce0000000f00 */
[----:B-1---5:R-:W-:Y:S05]  /*8790*/  WARPSYNC.COLLECTIVE R6, `(.L_x_8812) ;  /* 0x0000000006087348 */ /* 0x022fea0003c00000 */
[----:B------:R2:W3:Y:S02]  /*87a0*/  SHFL.BFLY P0, R9, R183, R7, R4 ;  /* 0x0c000007b7097389 */ /* 0x0004e40000000004 */
[----:B-123-5:R-:W-:Y:S05]  /*87b0*/  ENDCOLLECTIVE ;  /* 0x000000000000791b */ /* 0x02efea0003800000 */
.L_x_8812:
[----:B------:R-:W-:Y:S02]  /*87c0*/  MOV R10, R9 ;  /* 0x00000009000a7202 */ /* 0x000fe40000000f00 */
[----:B------:R-:W-:-:S03]  /*87d0*/  MOV R7, 0x1 ;  /* 0x0000000100077802 */ /* 0x000fc60000000f00 */
[----:B------:R-:W-:-:S04]  /*87e0*/  FADD.FTZ R10, R10, R183 ;  /* 0x000000b70a0a7221 */ /* 0x000fc80000010000 */
[----:B------:R-:W-:-:S07]  /*87f0*/  IMAD.MOV.U32 R183, RZ, RZ, R10 ;  /* 0x000000ffffb77224 */ /* 0x000fce00078e000a */
[----:B------:R-:W-:Y:S05]  /*8800*/  WARPSYNC.COLLECTIVE R6, `(.L_x_8813) ;  /* 0x0000000006087348 */ /* 0x000fea0003c00000 */
[----:B------:R1:W2:Y:S02]  /*8810*/  SHFL.BFLY P0, R9, R183, R7, R4 ;  /* 0x0c000007b7097389 */ /* 0x0002a40000000004 */
[----:B-12---:R-:W-:Y:S05]  /*8820*/  ENDCOLLECTIVE ;  /* 0x000000000000791b */ /* 0x006fea0003800000 */
.L_x_8813:
[----:B------:R-:W-:Y:S01]  /*8830*/  MOV R183, R181 ;  /* 0x000000b500b77202 */ /* 0x000fe20000000f00 */
[----:B------:R-:W-:Y:S01]  /*8840*/  IMAD.MOV.U32 R5, RZ, RZ, R9 ;  /* 0x000000ffff057224 */ /* 0x000fe200078e0009 */
[----:B------:R-:W-:-:S03]  /*8850*/  MOV R7, 0x2 ;  /* 0x0000000200077802 */ /* 0x000fc60000000f00 */
[----:B------:R-:W-:-:S07]  /*8860*/  FADD.FTZ R5, R10, R5 ;  /* 0x000000050a057221 */ /* 0x000fce0000010000 */
[----:B------:R-:W-:Y:S05]  /*8870*/  WARPSYNC.COLLECTIVE R6, `(.L_x_8814) ;  /* 0x0000000006087348 */ /* 0x000fea0003c00000 */
[----:B------:R1:W2:Y:S02]  /*8880*/  SHFL.BFLY P0, R9, R183, R7, R4 ;  /* 0x0c000007b7097389 */ /* 0x0002a40000000004 */
[----:B-12---:R-:W-:Y:S05]  /*8890*/  ENDCOLLECTIVE ;  /* 0x000000000000791b */ /* 0x006fea0003800000 */
.L_x_8814:
[----:B------:R-:W-:Y:S01]  /*88a0*/  FADD.FTZ R8, R9, R181 ;  /* 0x000000b509087221 */ /* 0x000fe20000010000 */
[----:B------:R-:W-:-:S03]  /*88b0*/  MOV R7, 0x1 ;  /* 0x0000000100077802 */ /* 0x000fc60000000f00 */
[----:B------:R-:W-:-:S07]  /*88c0*/  IMAD.MOV.U32 R183, RZ, RZ, R8 ;  /* 0x000000ffffb77224 */ /* 0x000fce00078e0008 */
[----:B------:R-:W-:Y:S05]  /*88d0*/  WARPSYNC.COLLECTIVE R6, `(.L_x_8815) ;  /* 0x0000000006087348 */ /* 0x000fea0003c00000 */
[----:B------:R1:W2:Y:S02]  /*88e0*/  SHFL.BFLY P0, R9, R183, R7, R4 ;  /* 0x0c000007b7097389 */ /* 0x0002a40000000004 */
[----:B-12---:R-:W-:Y:S05]  /*88f0*/  ENDCOLLECTIVE ;  /* 0x000000000000791b */ /* 0x006fea0003800000 */
.L_x_8815:
[----:B------:R-:W-:Y:S01]  /*8900*/  MOV R11, R9 ;  /* 0x00000009000b7202 */ /* 0x000fe20000000f00 */
[----:B------:R-:W-:Y:S06]  /*8910*/  BRA `(.L_x_8816) ;  /* 0xfffffff000187947 */ /* 0x000fec000383ffff */
.L_x_8817:
        /* <DEDUP_REMOVED lines=14> */
.L_x_14931:


//--------------------- .text._ZN5flash24flash_fwd_splitkv_kernelI23Flash_fwd_kernel_traitsILi128ELi64ELi64ELi4ELb0ELb0EN7cutlass10bfloat16_tE19Flash_kernel_traitsILi128ELi64ELi64ELi4ES3_EELb0ELb0ELb0ELb0ELb0ELb0ELb0ELb0EEEvNS_16Flash_fwd_paramsE --------------------------
	.section	.text._ZN5flash24flash_fwd_splitkv_kernelI23Flash_fwd_kernel_traitsILi128ELi64ELi64ELi4ELb0ELb0EN7cutlass10bfloat16_tE19Flash_kernel_traitsILi128ELi64ELi64ELi4ES3_EELb0ELb0ELb0ELb0ELb0ELb0ELb0ELb0EEEvNS_16Flash_fwd_paramsE,"ax",@progbits
	.align	128
        .global         _ZN5flash24flash_fwd_splitkv_kernelI23Flash_fwd_kernel_traitsILi128ELi64ELi64ELi4ELb0ELb0EN7cutlass10bfloat16_tE19Flash_kernel_traitsILi128ELi64ELi64ELi4ES3_EELb0ELb0ELb0ELb0ELb0ELb0ELb0ELb0EEEvNS_16Flash_fwd_paramsE
        .type           _ZN5flash24flash_fwd_splitkv_kernelI23Flash_fwd_kernel_traitsILi128ELi64ELi64ELi4ELb0ELb0EN7cutlass10bfloat16_tE19Flash_kernel_traitsILi128ELi64ELi64ELi4ES3_EELb0ELb0ELb0ELb0ELb0ELb0ELb0ELb0EEEvNS_16Flash_fwd_paramsE,@function
        .size           _ZN5flash24flash_fwd_splitkv_kernelI23Flash_fwd_kernel_traitsILi128ELi64ELi64ELi4ELb0ELb0EN7cutlass10bfloat16_tE19Flash_kernel_traitsILi128ELi64ELi64ELi4ES3_EELb0ELb0ELb0ELb0ELb0ELb0ELb0ELb0EEEvNS_16Flash_fwd_paramsE,(.L_x_14932 - _ZN5flash24flash_fwd_splitkv_kernelI23Flash_fwd_kernel_traitsILi128ELi64ELi64ELi4ELb0ELb0EN7cutlass10bfloat16_tE19Flash_kernel_traitsILi128ELi64ELi64ELi4ES3_EELb0ELb0ELb0ELb0ELb0ELb0ELb0ELb0EEEvNS_16Flash_fwd_paramsE)
        .other          _ZN5flash24flash_fwd_splitkv_kernelI23Flash_fwd_kernel_traitsILi128ELi64ELi64ELi4ELb0ELb0EN7cutlass10bfloat16_tE19Flash_kernel_traitsILi128ELi64ELi64ELi4ES3_EELb0ELb0ELb0ELb0ELb0ELb0ELb0ELb0EEEvNS_16Flash_fwd_paramsE,@"STO_CUDA_ENTRY STV_DEFAULT"
_ZN5flash24flash_fwd_splitkv_kernelI23Flash_fwd_kernel_traitsILi128ELi64ELi64ELi4ELb0ELb0EN7cutlass10bfloat16_tE19Flash_kernel_traitsILi128ELi64ELi64ELi4ES3_EELb0ELb0ELb0ELb0ELb0ELb0ELb0ELb0EEEvNS_16Flash_fwd_paramsE:
.text._ZN5flash24flash_fwd_splitkv_kernelI23Flash_fwd_kernel_traitsILi128ELi64ELi64ELi4ELb0ELb0EN7cutlass10bfloat16_tE19Flash_kernel_traitsILi128ELi64ELi64ELi4ES3_EELb0ELb0ELb0ELb0ELb0ELb0ELb0ELb0EEEvNS_16Flash_fwd_paramsE:
[----:B------:R-:W-:Y:S01]  /*0000*/  LDC R1, c[0x0][0x37c] ;  /* 0x0000df00ff017b82 */ /* 0x000fe20000000800 */
[----:B------:R-:W1:Y:S07]  /*0010*/  S2R R31, SR_CTAID.X ;  /* 0x00000000001f7919 */ /* 0x000e6e0000002500 */
[----:B------:R-:W2:Y:S01]  /*0020*/  LDC.64 R2, c[0x0][0x348] ;  /* 0x0000d200ff027b82 */ /* 0x000ea20000000a00 */
[----:B------:R-:W-:Y:S01]  /*0030*/  BSSY.RECONVERGENT B2, `(.L_x_8818) ;  /* 0x0000005000027945 */ /* 0x000fe20003800200 */
[----:B------:R-:W-:Y:S01]  /*0040*/  MOV R166, 0x80 ;  /* 0x0000008000a67802 */ /* 0x000fe20000000f00 */
[----:B------:R-:W3:Y:S01]  /*0050*/  S2R R168, SR_CTAID.Y ;  /* 0x0000000000a87919 */ /* 0x000ee20000002600 */
[----:B------:R-:W4:Y:S05]  /*0060*/  S2R R167, SR_CTAID.Z ;  /* 0x0000000000a77919 */ /* 0x000f2a0000002700 */
[----:B-1234-:R-:W-:Y:S05]  /*0070*/  CALL.REL.NOINC `($_ZN5flash24flash_fwd_splitkv_kernelI23Flash_fwd_kernel_traitsILi128ELi64ELi64ELi4ELb0ELb0EN7cutlass10bfloat16_tE19Flash_kernel_traitsILi128ELi64ELi64ELi4ES3_EELb0ELb0ELb0ELb0ELb0ELb0ELb0ELb0EEEvNS_16Flash_fwd_paramsE$_ZN5flash30compute_attn_1rowblock_splitkvI23Flash_fwd_kernel_traitsILi128ELi64ELi64ELi4ELb0ELb0EN7cutlass10bfloat16_tE19Flash_kernel_traitsILi128ELi64ELi64ELi4ES3_EELb0ELb0ELb0ELb0ELb0ELb0ELb0ELb0ENS_16Flash_fwd_paramsEEEvRKT8_iiiii) ;  /* 0x0000000000087944 */ /* 0x01efea0003c00000 */
[----:B------:R-:W-:Y:S05]  /*0080*/  BSYNC.RECONVERGENT B2 ;  /* 0x0000000000027941 */ /* 0x000fea0003800200 */
.L_x_8818:
[----:B------:R-:W-:Y:S05]  /*0090*/  EXIT ;  /* 0x000000000000794d */ /* 0x000fea0003800000 */
        .type           $_ZN5flash24flash_fwd_splitkv_kernelI23Flash_fwd_kernel_traitsILi128ELi64ELi64ELi4ELb0ELb0EN7cutlass10bfloat16_tE19Flash_kernel_traitsILi128ELi64ELi64ELi4ES3_EELb0ELb0ELb0ELb0ELb0ELb0ELb0ELb0EEEvNS_16Flash_fwd_paramsE$_ZN5flash30compute_attn_1rowblock_splitkvI23Flash_fwd_kernel_traitsILi128ELi64ELi64ELi4ELb0ELb0EN7cutlass10bfloat16_tE19Flash_kernel_traitsILi128ELi64ELi64ELi4ES3_EELb0ELb0ELb0ELb0ELb0ELb0ELb0ELb0ENS_16Flash_fwd_paramsEEEvRKT8_iiiii,@function
        .size           $_ZN5flash24flash_fwd_splitkv_kernelI23Flash_fwd_kernel_traitsILi128ELi64ELi64ELi4ELb0ELb0EN7cutlass10bfloat16_tE19Flash_kernel_traitsILi128ELi64ELi64ELi4ES3_EELb0ELb0ELb0ELb0ELb0ELb0ELb0ELb0EEEvNS_16Flash_fwd_paramsE$_ZN5flash30compute_attn_1rowblock_splitkvI23Flash_fwd_kernel_traitsILi128ELi64ELi64ELi4ELb0ELb0EN7cutlass10bfloat16_tE19Flash_kernel_traitsILi128ELi64ELi64ELi4ES3_EELb0ELb0ELb0ELb0ELb0ELb0ELb0ELb0ENS_16Flash_fwd_paramsEEEvRKT8_iiiii,(.L_x_14932 - $_ZN5flash24flash_fwd_splitkv_kernelI23Flash_fwd_kernel_traitsILi128ELi64ELi64ELi4ELb0ELb0EN7cutlass10bfloat16_tE19Flash_kernel_traitsILi128ELi64ELi64ELi4ES3_EELb0ELb0ELb0ELb0ELb0ELb0ELb0ELb0EEEvNS_16Flash_fwd_paramsE$_ZN5flash30compute_attn_1rowblock_splitkvI23Flash_fwd_kernel_traitsILi128ELi64ELi64ELi4ELb0ELb0EN7cutlass10bfloat16_tE19Flash_kernel_traitsILi128ELi64ELi64ELi4ES3_EELb0ELb0ELb0ELb0ELb0ELb0ELb0ELb0ENS_16Flash_fwd_paramsEEEvRKT8_iiiii)
$_ZN5flash24flash_fwd_splitkv_kernelI23Flash_fwd_kernel_traitsILi128ELi64ELi64ELi4ELb0ELb0EN7cutlass10bfloat16_tE19Flash_kernel_traitsILi128ELi64ELi64ELi4ES3_EELb0ELb0ELb0ELb0ELb0ELb0ELb0ELb0EEEvNS_16Flash_fwd_paramsE$_ZN5flash30compute_attn_1rowblock_splitkvI23Flash_fwd_kernel_traitsILi128ELi64ELi64ELi4ELb0ELb0EN7cutlass10bfloat16_tE19Flash_kernel_traitsILi128ELi64ELi64ELi4ES3_EELb0ELb0ELb0ELb0ELb0ELb0ELb0ELb0ENS_16Flash_fwd_paramsEEEvRKT8_iiiii:
        /* <DEDUP_REMOVED lines=39> */
.L_x_8820:
[----:B------:R-:W-:Y:S05]  /*0310*/  BSYNC.RECONVERGENT B0 ;  /* 0x0000000000007941 */ /* 0x000fea0003800200 */
.L_x_8819:
[----:B------:R-:W-:Y:S04]  /*0320*/  BSSY.RECONVERGENT B0, `(.L_x_8821) ;  /* 0x0000007000007945 */ /* 0x000fe80003800200 */
[----:B------:R-:W-:Y:S05]  /*0330*/  @!P3 BRA `(.L_x_8822) ;  /* 0x000000000014b947 */ /* 0x000fea0003800000 */
[----:B------:R-:W4:Y:S02]  /*0340*/  LD.E.U8 R5, desc[UR4][R2.64+0x1b2] ;  /* 0x0001b20402057980 */ /* 0x000f24000c101100 */
[----:B----4-:R-:W-:-:S13]  /*0350*/  ISETP.NE.AND P1, PT, R5, RZ, PT ;  /* 0x000000ff0500720c */ /* 0x010fda0003f25270 */
[----:B------:R-:W4:Y:S02]  /*0360*/  @P1 LD.E R5, desc[UR4][R18.64+0x4] ;  /* 0x0000040412051980 */ /* 0x000f24000c101900 */
[----:B----45:R-:W-:-:S06]  /*0370*/  @P1 IADD3 R10, PT, PT, R5, -R16, RZ ;  /* 0x80000010050a1210 */ /* 0x030fcc0007ffe0ff */
[----:B------:R4:W5:Y:S02]  /*0380*/  @!P1 LD.E R10, desc[UR4][R18.64] ;  /* 0x00000004120a9980 */ /* 0x000964000c101900 */
.L_x_8822:
[----:B------:R-:W-:Y:S05]  /*0390*/  BSYNC.RECONVERGENT B0 ;  /* 0x0000000000007941 */ /* 0x000fea0003800200 */
.L_x_8821:
        /* <DEDUP_REMOVED lines=8> */
.L_x_8824:
[----:B------:R-:W5:Y:S01]  /*0420*/  LD.E.64 R12, desc[UR4][R2.64+0x108] ;  /* 0x00010804020c7980 */ /* 0x000f62000c101b00 */
[----:B------:R-:W-:Y:S01]  /*0430*/  BSSY.RECONVERGENT B0, `(.L_x_8826) ;  /* 0x0000006000007945 */ /* 0x000fe20003800200 */
[----:B------:R-:W-:Y:S01]  /*0440*/  IMAD.MOV.U32 R5, RZ, RZ, RZ ;  /* 0x000000ffff057224 */ /* 0x000fe200078e00ff */
[----:B-----5:R-:W-:-:S04]  /*0450*/  ISETP.NE.U32.AND P0, PT, R12, RZ, PT ;  /* 0x000000ff0c00720c */ /* 0x020fc80003f05070 */
[----:B------:R-:W-:-:S13]  /*0460*/  ISETP.NE.AND.EX P0, PT, R13, RZ, PT, P0 ;  /* 0x000000ff0d00720c */ /* 0x000fda0003f05300 */
[----:B------:R-:W-:Y:S05]  /*0470*/  @!P0 BRA `(.L_x_8827) ;  /* 0x0000000000048947 */ /* 0x000fea0003800000 */
[----:B------:R1:W5:Y:S02]  /*0480*/  LD.E R5, desc[UR4][R2.64+0xbc] ;  /* 0x0000bc0402057980 */ /* 0x000364000c101900 */
.L_x_8827:
[----:B------:R-:W-:Y:S05]  /*0490*/  BSYNC.RECONVERGENT B0 ;  /* 0x0000000000007941 */ /* 0x000fea0003800200 */
.L_x_8826:
[----:B-----5:R-:W-:Y:S02]  /*04a0*/  IADD3 R10, PT, PT, R5, R10, -R15 ;  /* 0x0000000a050a7210 */ /* 0x020fe40007ffe80f */
.L_x_8825:
[----:B------:R-:W-:Y:S05]  /*04b0*/  BSYNC.RECONVERGENT B1 ;  /* 0x0000000000017941 */ /* 0x000fea0003800200 */
.L_x_8823:
[----:B------:R-:W-:Y:S01]  /*04c0*/  IMAD.SHL.U32 R172, R31, 0x40, RZ ;  /* 0x000000401fac7824 */ /* 0x000fe200078e00ff */
[----:B------:R-:W-:Y:S01]  /*04d0*/  MOV R12, R166 ;  /* 0x000000a6000c7202 */ /* 0x000fe20000000f00 */
[----:B------:R-:W-:-:S03]  /*04e0*/  IMAD.MOV.U32 R13, RZ, RZ, 0x0 ;  /* 0x00000000ff0d7424 */ /* 0x000fc600078e00ff */
[----:B------:R-:W-:-:S13]  /*04f0*/  ISETP.GT.AND P0, PT, R7, R172, PT ;  /* 0x000000ac0700720c */ /* 0x000fda0003f04270 */
[----:B-1234-:R-:W-:Y:S05]  /*0500*/  @!P0 RET.REL.NODEC R12 `(_ZN5flash24flash_fwd_splitkv_kernelI23Flash_fwd_kernel_traitsILi128ELi64ELi64ELi4ELb0ELb0EN7cutlass10bfloat16_tE19Flash_kernel_traitsILi128ELi64ELi64ELi4ES3_EELb0ELb0ELb0ELb0ELb0ELb0ELb0ELb0EEEvNS_16Flash_fwd_paramsE) ;  /* 0xfffffff80cbc8950 */ /* 0x01efea0003c3ffff */
        /* <DEDUP_REMOVED lines=28> */
[C---:B------:R-:W-:Y:S01]  /*06d0*/  ISETP.GE.AND P2, PT, R3.reuse, R2, PT ;  /* 0x000000020300720c */ /* 0x040fe20003f46270 */
[----:B------:R-:W-:Y:S02]  /*06e0*/  VIADD R7, R3, 0x20 ;  /* 0x0000002003077836 */ /* 0x000fe40000000000 */
[----:B--2---:R-:W-:-:S04]  /*06f0*/  @P0 IMAD.WIDE.U32 R24, R12, R173, RZ ;  /* 0x000000ad0c180225 */ /* 0x004fc800078e00ff */
[----:B------:R-:W-:Y:S02]  /*0700*/  @P0 IMAD R9, R13, R173, RZ ;  /* 0x000000ad0d090224 */ /* 0x000fe400078e02ff */
        /* <DEDUP_REMOVED lines=9> */
[----:B---3--:R-:W-:Y:S01]  /*07a0*/  IMAD R23, R21, R167, RZ ;  /* 0x000000a715177224 */ /* 0x008fe200078e02ff */
[----:B------:R-:W-:Y:S01]  /*07b0*/  IADD3 R19, PT, PT, R3, 0x10, RZ ;  /* 0x0000001003137810 */ /* 0x000fe20007ffe0ff */
[----:B------:R-:W-:-:S03]  /*07c0*/  IMAD.WIDE.U32 R20, R167, R20, R8 ;  /* 0x00000014a7147225 */ /* 0x000fc600078e0008 */
[CC--:B------:R-:W-:Y:S02]  /*07d0*/  ISETP.GE.AND P1, PT, R19.reuse, R2.reuse, PT ;  /* 0x000000021300720c */ /* 0x0c0fe40003f26270 */
[-C--:B------:R-:W-:Y:S02]  /*07e0*/  ISETP.GE.OR P4, PT, R19, R2.reuse, P6 ;  /* 0x000000021300720c */ /* 0x080fe40003786670 */
[----:B------:R-:W-:Y:S02]  /*07f0*/  ISETP.GE.AND P0, PT, R7, R2, PT ;  /* 0x000000020700720c */ /* 0x000fe40003f06270 */
        /* <DEDUP_REMOVED lines=13> */
.L_x_8830:
[----:B------:R-:W-:Y:S05]  /*08d0*/  BSYNC.RECONVERGENT B0 ;  /* 0x0000000000007941 */ /* 0x000fea0003800200 */
.L_x_8829:
        /* <DEDUP_REMOVED lines=17> */
.L_x_8832:
[----:B------:R-:W-:Y:S05]  /*09f0*/  BSYNC.RECONVERGENT B0 ;  /* 0x0000000000007941 */ /* 0x000fea0003800200 */
.L_x_8831:
        /* <DEDUP_REMOVED lines=20> */
.L_x_8834:
[----:B------:R-:W-:Y:S05]  /*0b40*/  BSYNC.RECONVERGENT B0 ;  /* 0x0000000000007941 */ /* 0x000fea0003800200 */
.L_x_8833:
[CC--:B------:R-:W-:Y:S01]  /*0b50*/  ISETP.GE.AND P1, PT, R19.reuse, R2.reuse, PT ;  /* 0x000000021300720c */ /* 0x0c0fe20003f26270 */
[----:B------:R-:W-:Y:S01]  /*0b60*/  BSSY.RECONVERGENT B0, `(.L_x_8835) ;  /* 0x0000018000007945 */ /* 0x000fe20003800200 */
[C---:B---3--:R-:W-:Y:S01]  /*0b70*/  IADD3 R5, P0, PT, R172.reuse, R3, RZ ;  /* 0x00000003ac057210 */ /* 0x048fe20007f1e0ff */
        /* <DEDUP_REMOVED lines=22> */
.L_x_8836:
[----:B------:R-:W-:Y:S05]  /*0ce0*/  BSYNC.RECONVERGENT B0 ;  /* 0x0000000000007941 */ /* 0x000fea0003800200 */
.L_x_8835:
[----:B------:R-:W-:Y:S01]  /*0cf0*/  MOV R167, 0x0 ;  /* 0x0000000000a77802 */ /* 0x000fe20000000f00 */
[----:B------:R-:W-:Y:S04]  /*0d00*/  @!P5 ST.E desc[UR4][R10.64], R5 ;  /* 0x000000050a00d985 */ /* 0x000fe8000c101904 */
[----:B------:R-:W-:Y:S04]  /*0d10*/  @!P4 ST.E desc[UR4][R10.64+0x40], R4 ;  /* 0x000040040a00c985 */ /* 0x000fe8000c101904 */
[----:B------:R1:W-:Y:S02]  /*0d20*/  @!P3 ST.E desc[UR4][R10.64+0x80], R2 ;  /* 0x000080020a00b985 */ /* 0x0003e4000c101904 */
[----:B-123--:R-:W-:Y:S05]  /*0d30*/  @P6 RET.REL.NODEC R166 `(_ZN5flash24flash_fwd_splitkv_kernelI23Flash_fwd_kernel_traitsILi128ELi64ELi64ELi4ELb0ELb0EN7cutlass10bfloat16_tE19Flash_kernel_traitsILi128ELi64ELi64ELi4ES3_EELb0ELb0ELb0ELb0ELb0ELb0ELb0ELb0EEEvNS_16Flash_fwd_paramsE) ;  /* 0xfffffff0a6b06950 */ /* 0x00efea0003c3ffff */
[----:B------:R-:W-:Y:S02]  /*0d40*/  MOV R3, 0x7f800000 ;  /* 0x7f80000000037802 */ /* 0x000fe40000000f00 */
[----:B------:R-:W-:-:S03]  /*0d50*/  MOV R167, 0x0 ;  /* 0x0000000000a77802 */ /* 0x000fc60000000f00 */
[----:B------:R1:W-:Y:S02]  /*0d60*/  ST.E desc[UR4][R10.64+0xc0], R3 ;  /* 0x0000c0030a007985 */ /* 0x0003e4000c101904 */
[----:B-1----:R-:W-:Y:S05]  /*0d70*/  RET.REL.NODEC R166 `(_ZN5flash24flash_fwd_splitkv_kernelI23Flash_fwd_kernel_traitsILi128ELi64ELi64ELi4ELb0ELb0EN7cutlass10bfloat16_tE19Flash_kernel_traitsILi128ELi64ELi64ELi4ES3_EELb0ELb0ELb0ELb0ELb0ELb0ELb0ELb0EEEvNS_16Flash_fwd_paramsE) ;  /* 0xfffffff0a6a07950 */ /* 0x002fea0003c3ffff */
.L_x_8828:
        /* <DEDUP_REMOVED lines=16> */
[----:B------:R-:W4:Y:S04]  /*0e80*/  LD.E.64 R22, desc[UR4][R2.64+0x20] ;  /* 0x0000200402167980 */ /* 0x000f28000c101b00 */
[----:B------:R-:W4:Y:S04]  /*0e90*/  LD.E.64 R156, desc[UR4][R2.64+0x38] ;  /* 0x00003804029c7980 */ /* 0x000f28000c101b00 */
[----:B------:R1:W5:Y:S04]  /*0ea0*/  LD.E.64 R40, desc[UR4][R2.64+0x58] ;  /* 0x0000580402287980 */ /* 0x000368000c101b00 */
[----:B------:R1:W5:Y:S01]  /*0eb0*/  LD.E.64 R158, desc[UR4][R2.64+0x40] ;  /* 0x00004004029e7980 */ /* 0x000362000c101b00 */
[----:B--2---:R-:W-:-:S04]  /*0ec0*/  IABS R6, R15 ;  /* 0x0000000f00067213 */ /* 0x004fc80000000000 */
[----:B------:R-:W2:Y:S08]  /*0ed0*/  I2F.RP R9, R6 ;  /* 0x0000000600097306 */ /* 0x000eb00000209400 */
[----:B--2---:R-:W2:Y:S02]  /*0ee0*/  MUFU.RCP R20, R9 ;  /* 0x0000000900147308 */ /* 0x004ea40000001000 */
[----:B--2---:R-:W-:-:S06]  /*0ef0*/  VIADD R20, R20, 0xffffffe ;  /* 0x0ffffffe14147836 */ /* 0x004fcc0000000000 */
[----:B------:R-:W2:Y:S01]  /*0f00*/  F2I.FTZ.U32.TRUNC.NTZ R21, R20 ;  /* 0x0000001400157305 */ /* 0x000ea2000021f000 */
[----:B------:R-:W-:Y:S01]  /*0f10*/  IABS R0, R15 ;  /* 0x0000000f00007213 */ /* 0x000fe20000000000 */
        /* <DEDUP_REMOVED lines=23> */
[----:B------:R-:W-:Y:S01]  /*1090*/  @!P2 LOP3.LUT R13, RZ, R15, RZ, 0x33, !PT ;  /* 0x0000000fff0da212 */ /* 0x000fe200078e33ff */
[----:B------:R-:W3:Y:S04]  /*10a0*/  LD.E.64 R16, desc[UR4][R2.64+0x28] ;  /* 0x0000280402107980 */ /* 0x000ee8000c101b00 */
[----:B------:R-:W-:-:S05]  /*10b0*/  IMAD.WIDE R26, R13, 0x4, R176 ;  /* 0x000000040d1a7825 */ /* 0x000fca00078e02b0 */
[----:B------:R-:W2:Y:S01]  /*10c0*/  LD.E R6, desc[UR4][R26.64] ;  /* 0x000000041a067980 */ /* 0x000ea2000c101900 */
[----:B----4-:R-:W-:-:S04]  /*10d0*/  IABS R9, R18 ;  /* 0x0000001200097213 */ /* 0x010fc80000000000 */
[----:B-----5:R-:W4:Y:S08]  /*10e0*/  I2F.RP R14, R9 ;  /* 0x00000009000e7306 */ /* 0x020f300000209400 */
[----:B----4-:R-:W4:Y:S02]  /*10f0*/  MUFU.RCP R24, R14 ;  /* 0x0000000e00187308 */ /* 0x010f240000001000 */
[----:B----4-:R-:W-:-:S06]  /*1100*/  VIADD R24, R24, 0xffffffe ;  /* 0x0ffffffe18187836 */ /* 0x010fcc0000000000 */
[----:B------:R-:W4:Y:S01]  /*1110*/  F2I.FTZ.U32.TRUNC.NTZ R25, R24 ;  /* 0x0000001800197305 */ /* 0x000f22000021f000 */
[----:B------:R-:W-:Y:S02]  /*1120*/  IABS R0, R167 ;  /* 0x000000a700007213 */ /* 0x000fe40000000000 */
[----:B------:R-:W-:Y:S02]  /*1130*/  IABS R5, R18 ;  /* 0x0000001200057213 */ /* 0x000fe40000000000 */
[----:B----4-:R-:W-:Y:S01]  /*1140*/  IADD3 R12, PT, PT, RZ, -R25, RZ ;  /* 0x80000019ff0c7210 */ /* 0x010fe20007ffe0ff */
        /* <DEDUP_REMOVED lines=15> */
[----:B------:R-:W-:Y:S01]  /*1240*/  @P2 IADD3 R11, PT, PT, R11, 0x1, RZ ;  /* 0x000000010b0b2810 */ /* 0x000fe20007ffe0ff */
[----:B------:R-:W-:-:S03]  /*1250*/  IMAD R9, R157, R4, RZ ;  /* 0x000000049d097224 */ /* 0x000fc600078e02ff */
[----:B------:R-:W-:Y:S02]  /*1260*/  MOV R13, R11 ;  /* 0x0000000b000d7202 */ /* 0x000fe40000000f00 */
[----:B------:R-:W-:-:S03]  /*1270*/  SHF.R.S32.HI R11, RZ, 0x1f, R4 ;  /* 0x0000001fff0b7819 */ /* 0x000fc60000011404 */
[----:B------:R-:W-:Y:S01]  /*1280*/  @!P0 IMAD.MOV R13, RZ, RZ, -R13 ;  /* 0x000000ffff0d8224 */ /* 0x000fe200078e0a0d */
[----:B------:R-:W-:Y:S01]  /*1290*/  @!P1 LOP3.LUT R13, RZ, R18, RZ, 0x33, !PT ;  /* 0x00000012ff0d9212 */ /* 0x000fe200078e33ff */
[----:B------:R-:W-:Y:S01]  /*12a0*/  IMAD R9, R156, R11, R9 ;  /* 0x0000000b9c097224 */ /* 0x000fe200078e0209 */
[----:B--2---:R-:W-:Y:S01]  /*12b0*/  SHF.R.S32.HI R5, RZ, 0x1f, R6 ;  /* 0x0000001fff057819 */ /* 0x004fe20000011406 */
[-C--:B------:R-:W-:Y:S02]  /*12c0*/  IMAD R12, R23, R6.reuse, RZ ;  /* 0x00000006170c7224 */ /* 0x080fe400078e02ff */
[----:B------:R-:W-:-:S04]  /*12d0*/  IMAD.WIDE.U32 R14, R22, R6, RZ ;  /* 0x00000006160e7225 */ /* 0x000fc800078e00ff */
[----:B------:R-:W-:-:S04]  /*12e0*/  IMAD R12, R22, R5, R12 ;  /* 0x00000005160c7224 */ /* 0x000fc800078e020c */
        /* <DEDUP_REMOVED lines=13> */
[----:B-1----:R-:W-:Y:S05]  /*13c0*/  BRA `(.L_x_8839) ;  /* 0x0000000400307947 */ /* 0x002fea0003800000 */
.L_x_8838:
        /* <DEDUP_REMOVED lines=28> */
[----:B------:R-:W-:-:S06]  /*1590*/  @!P3 IMAD R4, R4, R156, R11 ;  /* 0x0000009c0404b224 */ /* 0x000fcc00078e020b */
[----:B------:R-:W-:Y:S02]  /*15a0*/  @!P0 IMAD.IADD R5, R5, 0x1, -R6 ;  /* 0x0000000105058824 */ /* 0x000fe400078e0a06 */
[----:B------:R-:W-:Y:S01]  /*15b0*/  @!P3 IMAD.IADD R27, R27, 0x1, R4 ;  /* 0x000000011b1bb824 */ /* 0x000fe200078e0204 */
[----:B------:R-:W-:Y:S01]  /*15c0*/  @P3 IADD3 R4, PT, PT, R15, R16, RZ ;  /* 0x000000100f043210 */ /* 0x000fe20007ffe0ff */
[----:B----4-:R-:W-:Y:S01]  /*15d0*/  @!P3 IMAD R13, R25, R14, RZ ;  /* 0x0000000e190db224 */ /* 0x010fe200078e02ff */
[----:B------:R-:W-:Y:S02]  /*15e0*/  ISETP.GE.U32.AND P2, PT, R5, R6, PT ;  /* 0x000000060500720c */ /* 0x000fe40003f46070 */
[----:B------:R-:W-:Y:S01]  /*15f0*/  LOP3.LUT R5, R167, R18, RZ, 0x3c, !PT ;  /* 0x00000012a7057212 */ /* 0x000fe200078e3cff */
[C---:B------:R-:W-:Y:S01]  /*1600*/  @!P3 IMAD R13, R24.reuse, R12, R13 ;  /* 0x0000000c180db224 */ /* 0x040fe200078e020d */
[----:B------:R-:W-:Y:S01]  /*1610*/  @!P0 IADD3 R9, PT, PT, R9, 0x1, RZ ;  /* 0x0000000109098810 */ /* 0x000fe20007ffe0ff */
[----:B------:R-:W-:Y:S01]  /*1620*/  @!P3 IMAD.WIDE.U32 R26, R24, R14, R26 ;  /* 0x0000000e181ab225 */ /* 0x000fe200078e001a */
[----:B------:R-:W-:-:S02]  /*1630*/  ISETP.GE.AND P1, PT, R5, RZ, PT ;  /* 0x000000ff0500720c */ /* 0x000fc40003f26270 */
[----:B------:R-:W-:Y:S01]  /*1640*/  ISETP.NE.AND P0, PT, R18, RZ, PT ;  /* 0x000000ff1200720c */ /* 0x000fe20003f05270 */
[-C--:B------:R-:W-:Y:S02]  /*1650*/  @P3 IMAD R6, R157, R4.reuse, RZ ;  /* 0x000000049d063224 */ /* 0x080fe400078e02ff */
[----:B------:R-:W-:Y:S01]  /*1660*/  @P3 IMAD.WIDE.U32 R24, R156, R4, RZ ;  /* 0x000000049c183225 */ /* 0x000fe200078e00ff */
[----:B------:R-:W-:Y:S02]  /*1670*/  @!P3 IADD3 R13, PT, PT, R27, R13, RZ ;  /* 0x0000000d1b0db210 */ /* 0x000fe40007ffe0ff */
[----:B------:R-:W-:Y:S01]  /*1680*/  @!P3 SHF.R.S32.HI R5, RZ, 0x1f, R15 ;  /* 0x0000001fff05b819 */ /* 0x000fe2000001140f */
[----:B------:R-:W-:Y:S01]  /*1690*/  @P3 IMAD.IADD R13, R25, 0x1, R6 ;  /* 0x00000001190d3824 */ /* 0x000fe200078e0206 */
[----:B------:R-:W-:Y:S01]  /*16a0*/  @!P3 MOV R12, R26 ;  /* 0x0000001a000cb202 */ /* 0x000fe20000000f00 */
[----:B------:R-:W-:Y:S01]  /*16b0*/  @!P3 IMAD R6, R159, R15, RZ ;  /* 0x0000000f9f06b224 */ /* 0x000fe200078e02ff */
[----:B------:R-:W-:Y:S01]  /*16c0*/  LEA R4, R32, 0xffffffc0, 0x6 ;  /* 0xffffffc020047811 */ /* 0x000fe200078e30ff */
[----:B------:R-:W-:Y:S01]  /*16d0*/  @P2 VIADD R9, R9, 0x1 ;  /* 0x0000000109092836 */ /* 0x000fe20000000000 */
[----:B------:R-:W-:Y:S01]  /*16e0*/  @P3 MOV R12, R24 ;  /* 0x00000018000c3202 */ /* 0x000fe20000000f00 */
[----:B------:R-:W-:-:S02]  /*16f0*/  @!P3 IMAD R5, R5, R158, R6 ;  /* 0x0000009e0505b224 */ /* 0x000fc400078e0206 */
[----:B------:R-:W-:Y:S01]  /*1700*/  @!P3 IMAD.WIDE.U32 R24, R158, R15, RZ ;  /* 0x0000000f9e18b225 */ /* 0x000fe200078e00ff */
[----:B------:R-:W-:-:S03]  /*1710*/  @!P1 IADD3 R9, PT, PT, -R9, RZ, RZ ;  /* 0x000000ff09099210 */ /* 0x000fc60007ffe1ff */
[----:B------:R-:W-:Y:S01]  /*1720*/  IMAD.WIDE.U32 R12, R156, R4, R12 ;  /* 0x000000049c0c7225 */ /* 0x000fe200078e000c */
[----:B------:R-:W-:-:S03]  /*1730*/  @!P0 LOP3.LUT R9, RZ, R18, RZ, 0x33, !PT ;  /* 0x00000012ff098212 */ /* 0x000fc600078e33ff */
[----:B------:R-:W-:Y:S01]  /*1740*/  IMAD R11, R157, R4, RZ ;  /* 0x000000049d0b7224 */ /* 0x000fe200078e02ff */
[----:B------:R-:W-:Y:S01]  /*1750*/  @!P3 IADD3 R25, PT, PT, R25, R5, RZ ;  /* 0x000000051919b210 */ /* 0x000fe20007ffe0ff */
[----:B------:R-:W-:Y:S01]  /*1760*/  @P3 IMAD.IADD R15, R15, 0x1, R16 ;  /* 0x000000010f0f3824 */ /* 0x000fe200078e0210 */
[----:B------:R-:W-:Y:S01]  /*1770*/  @!P3 SHF.R.S32.HI R5, RZ, 0x1f, R14 ;  /* 0x0000001fff05b819 */ /* 0x000fe2000001140e */
[----:B------:R-:W-:Y:S01]  /*1780*/  @!P3 IMAD R6, R21, R14, RZ ;  /* 0x0000000e1506b224 */ /* 0x000fe200078e02ff */
[----:B------:R-:W-:Y:S02]  /*1790*/  MOV R16, R12 ;  /* 0x0000000c00107202 */ /* 0x000fe40000000f00 */
[----:B------:R-:W-:Y:S01]  /*17a0*/  IADD3 R17, PT, PT, R13, R11, RZ ;  /* 0x0000000b0d117210 */ /* 0x000fe20007ffe0ff */
        /* <DEDUP_REMOVED lines=14> */
.L_x_8839:
[----:B------:R-:W-:Y:S05]  /*1890*/  BSYNC.RECONVERGENT B0 ;  /* 0x0000000000007941 */ /* 0x000fea0003800200 */
.L_x_8837:
        /* <DEDUP_REMOVED lines=16> */
[----:B------:R-:W-:-:S04]  /*19a0*/  IMAD R15, R6, R5, RZ ;  /* 0x00000005060f7224 */ /* 0x000fc800078e02ff */
[----:B------:R-:W-:Y:S01]  /*19b0*/  IMAD.HI.U32 R15, R29, R15, R28 ;  /* 0x0000000f1d0f7227 */ /* 0x000fe200078e001c */
[----:B------:R-:W-:-:S05]  /*19c0*/  IADD3 R12, PT, PT, RZ, -R12, RZ ;  /* 0x8000000cff0c7210 */ /* 0x000fca0007ffe0ff */
[----:B------:R-:W-:Y:S01]  /*19d0*/  IMAD.HI.U32 R15, R15, R0, RZ ;  /* 0x000000000f0f7227 */ /* 0x000fe200078e00ff */
[----:B------:R-:W1:Y:S03]  /*19e0*/  S2R R19, SR_CgaCtaId ;  /* 0x0000000000137919 */ /* 0x000e660000008800 */
[----:B------:R-:W-:-:S05]  /*19f0*/  IMAD R12, R15, R12, R0 ;  /* 0x0000000c0f0c7224 */ /* 0x000fca00078e0200 */
[----:B------:R-:W-:Y:S02]  /*1a00*/  ISETP.GT.U32.AND P3, PT, R5, R12, PT ;  /* 0x0000000c0500720c */ /* 0x000fe40003f64070 */
[----:B------:R-:W-:-:S04]  /*1a10*/  LOP3.LUT R0, R167, R18, RZ, 0x3c, !PT ;  /* 0x00000012a7007212 */ /* 0x000fc800078e3cff */
[----:B------:R-:W-:Y:S01]  /*1a20*/  ISETP.GE.AND P2, PT, R0, RZ, PT ;  /* 0x000000ff0000720c */ /* 0x000fe20003f46270 */
[----:B------:R-:W-:Y:S02]  /*1a30*/  IMAD.SHL.U32 R0, R8, 0x8, RZ ;  /* 0x0000000808007824 */ /* 0x000fe400078e00ff */
[----:B------:R-:W-:-:S04]  /*1a40*/  IMAD.IADD R160, R7, 0x1, -R172 ;  /* 0x0000000107a07824 */ /* 0x000fc800078e0aac */
[----:B------:R-:W-:Y:S01]  /*1a50*/  @!P3 IMAD.IADD R12, R12, 0x1, -R5 ;  /* 0x000000010c0cb824 */ /* 0x000fe200078e0a05 */
[----:B------:R-:W-:-:S04]  /*1a60*/  LOP3.LUT R174, R0, 0x38, RZ, 0xc0, !PT ;  /* 0x0000003800ae7812 */ /* 0x000fc800078ec0ff */
[----:B------:R-:W-:Y:S02]  /*1a70*/  ISETP.GE.U32.AND P0, PT, R12, R5, PT ;  /* 0x000000050c00720c */ /* 0x000fe40003f06070 */
[----:B------:R-:W-:-:S04]  /*1a80*/  LOP3.LUT R5, R0, 0x1c0, RZ, 0xc0, !PT ;  /* 0x000001c000057812 */ /* 0x000fc800078ec0ff */
[----:B------:R-:W-:-:S04]  /*1a90*/  LOP3.LUT R5, R5, 0x38, R8, 0xf8, !PT ;  /* 0x0000003805057812 */ /* 0x000fc800078ef808 */
[----:B------:R-:W-:Y:S01]  /*1aa0*/  LOP3.LUT R5, R5, 0x38, R0, 0x78, !PT ;  /* 0x0000003805057812 */ /* 0x000fe200078e7800 */
[----:B------:R-:W-:Y:S01]  /*1ab0*/  BSSY.RECONVERGENT B0, `(.L_x_8840) ;  /* 0x000002d000007945 */ /* 0x000fe20003800200 */
[----:B------:R-:W-:Y:S01]  /*1ac0*/  LOP3.LUT R161, R174, 0x40, RZ, 0xfc, !PT ;  /* 0x00000040aea17812 */ /* 0x000fe200078efcff */
[----:B--2---:R-:W-:Y:S02]  /*1ad0*/  @P4 IMAD R9, R37, R173, RZ ;  /* 0x000000ad25094224 */ /* 0x004fe400078e02ff */
[----:B----4-:R-:W-:-:S04]  /*1ae0*/  @!P4 IMAD.WIDE.U32 R28, R22, R168, RZ ;  /* 0x000000a8161cc225 */ /* 0x010fc800078e00ff */
[----:B------:R-:W-:Y:S02]  /*1af0*/  @!P4 IMAD R6, R23, R168, RZ ;  /* 0x000000a81706c224 */ /* 0x000fe400078e02ff */
[----:B------:R-:W-:-:S04]  /*1b00*/  @P4 IMAD.WIDE.U32 R22, R36, R173, RZ ;  /* 0x000000ad24164225 */ /* 0x000fc800078e00ff */
[----:B------:R-:W-:Y:S01]  /*1b10*/  @!P4 IMAD.MOV.U32 R13, RZ, RZ, R28 ;  /* 0x000000ffff0dc224 */ /* 0x000fe200078e001c */
[----:B------:R-:W-:Y:S01]  /*1b20*/  SHF.R.U32.HI R28, RZ, 0x3, R8 ;  /* 0x00000003ff1c7819 */ /* 0x000fe20000011608 */
[----:B------:R-:W-:Y:S01]  /*1b30*/  @P4 IMAD.MOV.U32 R13, RZ, RZ, R22 ;  /* 0x000000ffff0d4224 */ /* 0x000fe200078e0016 */
[----:B------:R-:W-:Y:S02]  /*1b40*/  @!P4 IADD3 R6, PT, PT, R29, R6, RZ ;  /* 0x000000061d06c210 */ /* 0x000fe40007ffe0ff */
[----:B------:R-:W-:Y:S02]  /*1b50*/  ISETP.GE.AND P5, PT, R28, R160, PT ;  /* 0x000000a01c00720c */ /* 0x000fe40003fa6270 */
[----:B------:R-:W-:Y:S02]  /*1b60*/  @P4 IADD3 R6, PT, PT, R23, R9, RZ ;  /* 0x0000000917064210 */ /* 0x000fe40007ffe0ff */
[----:B------:R-:W-:Y:S02]  /*1b70*/  IADD3 R44, P1, PT, R174, R13, RZ ;  /* 0x0000000dae2c7210 */ /* 0x000fe40007f3e0ff */
[----:B------:R-:W-:-:S03]  /*1b80*/  MOV R22, 0x400 ;  /* 0x0000040000167802 */ /* 0x000fc60000000f00 */
[----:B------:R-:W-:Y:S01]  /*1b90*/  IMAD.X R45, RZ, RZ, R6, P1 ;  /* 0x000000ffff2d7224 */ /* 0x000fe200008e0606 */
[----:B-1----:R-:W-:Y:S01]  /*1ba0*/  LEA R9, R19, R22, 0x18 ;  /* 0x0000001613097211 */ /* 0x002fe200078ec0ff */
[----:B---3--:R-:W-:Y:S01]  /*1bb0*/  IMAD R27, R27, R167, RZ ;  /* 0x000000a71b1b7224 */ /* 0x008fe200078e02ff */
[----:B------:R-:W-:Y:S01]  /*1bc0*/  LOP3.LUT R6, R5, 0x1e00, R0, 0xf8, !PT ;  /* 0x00001e0005067812 */ /* 0x000fe200078ef800 */
[----:B------:R-:W-:Y:S01]  /*1bd0*/  IMAD.WIDE.U32 R22, R167, R26, R44 ;  /* 0x0000001aa7167225 */ /* 0x000fe200078e002c */
[----:B------:R-:W-:-:S03]  /*1be0*/  IADD3 R13, PT, PT, R28, 0x10, RZ ;  /* 0x000000101c0d7810 */ /* 0x000fc60007ffe0ff */
[----:B------:R-:W-:Y:S01]  /*1bf0*/  IMAD.MOV.U32 R29, RZ, RZ, RZ ;  /* 0x000000ffff1d7224 */ /* 0x000fe200078e00ff */
[----:B------:R-:W-:Y:S01]  /*1c00*/  ISETP.GE.AND P1, PT, R13, R160, PT ;  /* 0x000000a00d00720c */ /* 0x000fe20003f26270 */
[----:B------:R-:W-:Y:S01]  /*1c10*/  IMAD R171, R6, 0x2, R9 ;  /* 0x0000000206ab7824 */ /* 0x000fe200078e0209 */
[----:B------:R-:W-:Y:S01]  /*1c20*/  IADD3 R27, PT, PT, R23, R27, RZ ;  /* 0x0000001b171b7210 */ /* 0x000fe20007ffe0ff */
[----:B------:R-:W-:Y:S01]  /*1c30*/  IMAD.WIDE.U32 R30, R31, 0x40, R28 ;  /* 0x000000401f1e7825 */ /* 0x000fe200078e001c */
[----:B------:R-:W-:Y:S09]  /*1c40*/  @P5 BRA `(.L_x_8841) ;  /* 0x00000000004c5947 */ /* 0x000ff20003800000 */
        /* <DEDUP_REMOVED lines=19> */
.L_x_8841:
[----:B------:R-:W-:Y:S05]  /*1d80*/  BSYNC.RECONVERGENT B0 ;  /* 0x0000000000007941 */ /* 0x000fea0003800200 */
.L_x_8840:
[----:B------:R-:W-:Y:S01]  /*1d90*/  BSSY.RECONVERGENT B0, `(.L_x_8842) ;  /* 0x000001e000007945 */ /* 0x000fe20003800200 */
[----:B------:R-:W-:Y:S01]  /*1da0*/  ISETP.NE.AND P6, PT, R18, RZ, PT ;  /* 0x000000ff1200720c */ /* 0x000fe20003fc5270 */
[----:B------:R-:W-:Y:S01]  /*1db0*/  IMAD.SHL.U32 R33, R156, 0x10, RZ ;  /* 0x000000109c217824 */ /* 0x000fe200078e00ff */
[----:B------:R-:W-:Y:S01]  /*1dc0*/  LEA R169, R32, 0xffffffc0, 0x6 ;  /* 0xffffffc020a97811 */ /* 0x000fe200078e30ff */
[----:B------:R-:W-:Y:S01]  /*1dd0*/  VIADD R7, R28, 0x20 ;  /* 0x000000201c077836 */ /* 0x000fe20000000000 */
[----:B------:R-:W-:Y:S01]  /*1de0*/  SHF.L.U64.HI R6, R156, 0x4, R157 ;  /* 0x000000049c067819 */ /* 0x000fe2000001029d */
[----:B------:R-:W-:Y:S01]  /*1df0*/  VIADD R5, R28, 0x30 ;  /* 0x000000301c057836 */ /* 0x000fe20000000000 */
        /* <DEDUP_REMOVED lines=23> */
.L_x_8843:
[----:B------:R-:W-:Y:S05]  /*1f70*/  BSYNC.RECONVERGENT B0 ;  /* 0x0000000000007941 */ /* 0x000fea0003800200 */
.L_x_8842:
[----:B------:R-:W-:Y:S01]  /*1f80*/  ISETP.GE.AND P4, PT, R7, R160, PT ;  /* 0x000000a00700720c */ /* 0x000fe20003f86270 */
[----:B------:R-:W-:Y:S01]  /*1f90*/  IMAD.IADD R12, R10, 0x1, -R169 ;  /* 0x000000010a0c7824 */ /* 0x000fe200078e0aa9 */
[----:B-1----:R-:W-:Y:S01]  /*1fa0*/  IADD3 R44, P5, PT, R174, R24, RZ ;  /* 0x00000018ae2c7210 */ /* 0x002fe20007fbe0ff */
[----:B------:R-:W-:Y:S01]  /*1fb0*/  BSSY.RECONVERGENT B0, `(.L_x_8844) ;  /* 0x0000021000007945 */ /* 0x000fe20003800200 */
[----:B------:R-:W-:Y:S01]  /*1fc0*/  @!P3 IADD3 R15, PT, PT, R15, 0x1, RZ ;  /* 0x000000010f0fb810 */ /* 0x000fe20007ffe0ff */
[----:B------:R-:W-:Y:S01]  /*1fd0*/  IMAD R19, R157, R28, RZ ;  /* 0x0000001c9d137224 */ /* 0x000fe200078e02ff */
[----:B------:R-:W-:Y:S01]  /*1fe0*/  SHF.L.U64.HI R6, R33, 0x1, R6 ;  /* 0x0000000121067819 */ /* 0x000fe20000010206 */
[----:B------:R-:W-:Y:S01]  /*1ff0*/  IMAD.X R45, RZ, RZ, R17, P5 ;  /* 0x000000ffff2d7224 */ /* 0x000fe200028e0611 */
[----:B------:R-:W-:Y:S01]  /*2000*/  ISETP.GE.AND P1, PT, R5, R160, PT ;  /* 0x000000a00500720c */ /* 0x000fe20003f26270 */
[----:B------:R-:W-:Y:S01]  /*2010*/  IMAD.SHL.U32 R33, R33, 0x2, RZ ;  /* 0x0000000221217824 */ /* 0x000fe200078e00ff */
[C---:B------:R-:W-:Y:S01]  /*2020*/  ISETP.GE.AND P5, PT, R28.reuse, R12, PT ;  /* 0x0000000c1c00720c */ /* 0x040fe20003fa6270 */
[----:B------:R-:W-:Y:S01]  /*2030*/  IMAD.WIDE.U32 R44, R28, R156, R44 ;  /* 0x0000009c1c2c7225 */ /* 0x000fe200078e002c */
[----:B------:R-:W-:Y:S01]  /*2040*/  @P0 IADD3 R15, PT, PT, R15, 0x1, RZ ;  /* 0x000000010f0f0810 */ /* 0x000fe20007ffe0ff */
[----:B------:R-:W-:Y:S10]  /*2050*/  @P4 BRA `(.L_x_8845) ;  /* 0x0000000000584947 */ /* 0x000ff40003800000 */
        /* <DEDUP_REMOVED lines=22> */
.L_x_8845:
[----:B------:R-:W-:Y:S05]  /*21c0*/  BSYNC.RECONVERGENT B0 ;  /* 0x0000000000007941 */ /* 0x000fea0003800200 */
.L_x_8844:
[----:B------:R-:W-:Y:S01]  /*21d0*/  IMAD.IADD R19, R45, 0x1, R19 ;  /* 0x000000012d137824 */ /* 0x000fe200078e0213 */
[C---:B-----5:R-:W-:Y:S01]  /*21e0*/  LEA R162, P0, R44.reuse, R42, 0x1 ;  /* 0x0000002a2ca27211 */ /* 0x060fe200078008ff */
[----:B------:R-:W-:Y:S01]  /*21f0*/  BSSY.RECONVERGENT B0, `(.L_x_8846) ;  /* 0x000001f000007945 */ /* 0x000fe20003800200 */
[----:B------:R-:W-:Y:S01]  /*2200*/  @!P2 IMAD.MOV R15, RZ, RZ, -R15 ;  /* 0x000000ffff0fa224 */ /* 0x000fe200078e0a0f */
[----:B------:R-:W-:Y:S01]  /*2210*/  ISETP.GE.AND P4, PT, R13, R12, PT ;  /* 0x0000000c0d00720c */ /* 0x000fe20003f86270 */
[----:B------:R-:W-:Y:S01]  /*2220*/  IMAD R11, R11, R158, RZ ;  /* 0x0000009e0b0b7224 */ /* 0x000fe200078e02ff */
[----:B------:R-:W-:Y:S02]  /*2230*/  LEA.HI.X R163, R44, R43, R19, 0x1, P0 ;  /* 0x0000002b2ca37211 */ /* 0x000fe400000f0c13 */
[----:B-1----:R-:W-:Y:S02]  /*2240*/  IADD3 R24, P0, PT, R33, R162, RZ ;  /* 0x000000a221187210 */ /* 0x002fe40007f1e0ff */
[----:B------:R-:W-:-:S02]  /*2250*/  ISETP.GE.AND P3, PT, R7, R12, PT ;  /* 0x0000000c0700720c */ /* 0x000fc40003f66270 */
[----:B------:R-:W-:Y:S01]  /*2260*/  ISETP.GE.AND P2, PT, R5, R12, PT ;  /* 0x0000000c0500720c */ /* 0x000fe20003f46270 */
[----:B------:R-:W-:Y:S01]  /*2270*/  IMAD.X R25, R6, 0x1, R163, P0 ;  /* 0x0000000106197824 */ /* 0x000fe200000e06a3 */
[----:B------:R-:W-:Y:S11]  /*2280*/  @P1 BRA `(.L_x_8847) ;  /* 0x0000000000541947 */ /* 0x000ff60003800000 */
        /* <DEDUP_REMOVED lines=21> */
.L_x_8847:
[----:B------:R-:W-:Y:S05]  /*23e0*/  BSYNC.RECONVERGENT B0 ;  /* 0x0000000000007941 */ /* 0x000fea0003800200 */
.L_x_8846:
        /* <DEDUP_REMOVED lines=16> */
.L_x_8849:
[----:B------:R-:W-:Y:S05]  /*24f0*/  BSYNC.RECONVERGENT B0 ;  /* 0x0000000000007941 */ /* 0x000fea0003800200 */
.L_x_8848:
[----:B------:R-:W-:Y:S04]  /*2500*/  BSSY.RECONVERGENT B0, `(.L_x_8850) ;  /* 0x0000010000007945 */ /* 0x000fe80003800200 */
[----:B------:R-:W-:Y:S05]  /*2510*/  @P4 BRA `(.L_x_8851) ;  /* 0x0000000000384947 */ /* 0x000fea0003800000 */
[-C--:B------:R-:W-:Y:S02]  /*2520*/  ISETP.GE.AND P0, PT, R161, R170.reuse, PT ;  /* 0x000000aaa100720c */ /* 0x080fe40003f06270 */
[----:B------:R-:W-:-:S11]  /*2530*/  ISETP.GE.AND P1, PT, R174, R170, PT ;  /* 0x000000aaae00720c */ /* 0x000fd60003f26270 */
[----:B---3--:R-:W-:Y:S02]  /*2540*/  @!P0 IMAD.MOV.U32 R22, RZ, RZ, R24 ;  /* 0x000000ffff168224 */ /* 0x008fe400078e0018 */
        /* <DEDUP_REMOVED lines=11> */
.L_x_8851:
[----:B------:R-:W-:Y:S05]  /*2600*/  BSYNC.RECONVERGENT B0 ;  /* 0x0000000000007941 */ /* 0x000fea0003800200 */
.L_x_8850:
        /* <DEDUP_REMOVED lines=16> */
.L_x_8853:
[----:B------:R-:W-:Y:S05]  /*2710*/  BSYNC.RECONVERGENT B0 ;  /* 0x0000000000007941 */ /* 0x000fea0003800200 */
.L_x_8852:
        /* <DEDUP_REMOVED lines=16> */
.L_x_8855:
[----:B------:R-:W-:Y:S05]  /*2820*/  BSYNC.RECONVERGENT B0 ;  /* 0x0000000000007941 */ /* 0x000fea0003800200 */
.L_x_8854:
[----:B------:R-:W-:Y:S01]  /*2830*/  @!P6 LOP3.LUT R15, RZ, R18, RZ, 0x33, !PT ;  /* 0x00000012ff0fe212 */ /* 0x000fe200078e33ff */
[C---:B------:R-:W-:Y:S01]  /*2840*/  IMAD.WIDE.U32 R18, R4.reuse, R158, RZ ;  /* 0x0000009e04127225 */ /* 0x040fe200078e00ff */
[----:B------:R-:W0:Y:S03]  /*2850*/  LDGDEPBAR ;  /* 0x00000000000079af */ /* 0x000e260000000000 */
[----:B------:R-:W-:Y:S01]  /*2860*/  IMAD R11, R4, R159, R11 ;  /* 0x0000009f040b7224 */ /* 0x000fe200078e020b */
[----:B------:R-:W-:Y:S01]  /*2870*/  SHF.R.S32.HI R4, RZ, 0x1f, R15 ;  /* 0x0000001fff047819 */ /* 0x000fe2000001140f */
[-C--:B------:R-:W-:Y:S01]  /*2880*/  IMAD R17, R41, R15.reuse, RZ ;  /* 0x0000000f29117224 */ /* 0x080fe200078e02ff */
[----:B------:R-:W-:Y:S01]  /*2890*/  IADD3 R16, P1, P0, R18, R16, R174 ;  /* 0x0000001012107210 */ /* 0x000fe2000783e0ae */
[----:B------:R-:W-:Y:S02]  /*28a0*/  IMAD.IADD R11, R19, 0x1, R11 ;  /* 0x00000001130b7824 */ /* 0x000fe400078e020b */
[----:B------:R-:W-:-:S03]  /*28b0*/  IMAD.WIDE.U32 R18, R40, R15, RZ ;  /* 0x0000000f28127225 */ /* 0x000fc600078e00ff */
[----:B------:R-:W-:Y:S01]  /*28c0*/  IADD3.X R11, PT, PT, R11, R14, RZ, P1, P0 ;  /* 0x0000000e0b0b7210 */ /* 0x000fe20000fe04ff */
[----:B------:R-:W-:Y:S01]  /*28d0*/  IMAD R4, R4, R40, R17 ;  /* 0x0000002804047224 */ /* 0x000fe200078e0211 */
[----:B------:R-:W-:Y:S01]  /*28e0*/  IADD3 R16, P0, PT, R16, R18, RZ ;  /* 0x0000001210107210 */ /* 0x000fe20007f1e0ff */
[----:B------:R-:W-:Y:S02]  /*28f0*/  IMAD.SHL.U32 R14, R8, 0x40, RZ ;  /* 0x00000040080e7824 */ /* 0x000fe400078e00ff */
[----:B------:R-:W-:Y:S02]  /*2900*/  IMAD.IADD R4, R19, 0x1, R4 ;  /* 0x0000000113047824 */ /* 0x000fe400078e0204 */
[----:B------:R-:W-:Y:S01]  /*2910*/  IMAD R165, R159, R28, RZ ;  /* 0x0000001c9fa57224 */ /* 0x000fe200078e02ff */
[----:B------:R-:W-:Y:S01]  /*2920*/  LOP3.LUT R15, R14, 0x1c0, RZ, 0xc0, !PT ;  /* 0x000001c00e0f7812 */ /* 0x000fe200078ec0ff */
[----:B------:R-:W-:Y:S01]  /*2930*/  IMAD.X R17, R11, 0x1, R4, P0 ;  /* 0x000000010b117824 */ /* 0x000fe200000e0604 */
[----:B------:R-:W-:Y:S01]  /*2940*/  SHF.R.U32.HI R4, RZ, 0x1, R8 ;  /* 0x00000001ff047819 */ /* 0x000fe20000011608 */
[----:B------:R-:W-:-:S04]  /*2950*/  DEPBAR.LE SB0, 0x0 ;  /* 0x000080000000791a */ /* 0x000fc80000000000 */
[----:B------:R-:W-:-:S07]  /*2960*/  IMAD.WIDE.U32 R16, R28, R158, R16 ;  /* 0x0000009e1c107225 */ /* 0x000fce00078e0010 */
[----:B------:R-:W-:Y:S05]  /*2970*/  WARPSYNC.ALL ;  /* 0x0000000000007948 */ /* 0x000fea0003800000 */
[----:B------:R-:W-:Y:S01]  /*2980*/  IMAD.IADD R165, R17, 0x1, R165 ;  /* 0x0000000111a57824 */ /* 0x000fe200078e02a5 */
[----:B------:R-:W-:Y:S01]  /*2990*/  BAR.SYNC.DEFER_BLOCKING 0x0 ;  /* 0x0000000000007b1d */ /* 0x000fe20000010000 */
[C---:B------:R-:W-:Y:S02]  /*29a0*/  LEA R164, P0, R16.reuse, R20, 0x1 ;  /* 0x0000001410a47211 */ /* 0x040fe400078008ff */
[----:B------:R-:W-:Y:S02]  /*29b0*/  LOP3.LUT R19, R15, 0x8, R4, 0xf8, !PT ;  /* 0x000000080f137812 */ /* 0x000fe400078ef804 */
[----:B------:R-:W-:Y:S01]  /*29c0*/  LEA.HI.X R165, R16, R21, R165, 0x1, P0 ;  /* 0x0000001510a57211 */ /* 0x000fe200000f0ca5 */
[----:B------:R-:W-:Y:S01]  /*29d0*/  BSSY.RECONVERGENT B0, `(.L_x_8856) ;  /* 0x0000017000007945 */ /* 0x000fe20003800200 */
[C---:B------:R-:W-:Y:S01]  /*29e0*/  SHF.L.U64.HI R17, R158.reuse, 0x4, R159 ;  /* 0x000000049e117819 */ /* 0x040fe2000001029f */
[----:B------:R-:W-:Y:S01]  /*29f0*/  IMAD.SHL.U32 R16, R158, 0x10, RZ ;  /* 0x000000109e107824 */ /* 0x000fe200078e00ff */
[----:B------:R-:W-:-:S02]  /*2a00*/  LOP3.LUT R11, R14, 0x200, RZ, 0xc0, !PT ;  /* 0x000002000e0b7812 */ /* 0x000fc400078ec0ff */
[----:B------:R-:W-:Y:S01]  /*2a10*/  LOP3.LUT R4, R19, 0x38, R0, 0x78, !PT ;  /* 0x0000003813047812 */ /* 0x000fe200078e7800 */
        /* <DEDUP_REMOVED lines=16> */
.L_x_8857:
[----:B------:R1:W-:Y:S04]  /*2b20*/  STS.128 [R171+0x8000], RZ ;  /* 0x008000ffab007388 */ /* 0x0003e80000000c00 */
[----:B------:R1:W-:Y:S02]  /*2b30*/  STS.128 [R171+0xa000], RZ ;  /* 0x00a000ffab007388 */ /* 0x0003e40000000c00 */
.L_x_8858:
[----:B------:R-:W-:Y:S05]  /*2b40*/  BSYNC.RECONVERGENT B0 ;  /* 0x0000000000007941 */ /* 0x000fea0003800200 */
.L_x_8856:
[-C--:B------:R-:W-:Y:S01]  /*2b50*/  ISETP.GE.AND P1, PT, R13, R12.reuse, PT ;  /* 0x0000000c0d00720c */ /* 0x080fe20003f26270 */
[----:B------:R-:W-:Y:S01]  /*2b60*/  BSSY.RECONVERGENT B0, `(.L_x_8859) ;  /* 0x000001b000007945 */ /* 0x000fe20003800200 */
[----:B------:R-:W-:Y:S02]  /*2b70*/  LOP3.LUT R15, R15, 0x8, R8, 0x78, !PT ;  /* 0x000000080f0f7812 */ /* 0x000fe400078e7808 */
[-C--:B------:R-:W-:Y:S02]  /*2b80*/  ISETP.GE.AND P2, PT, R7, R12.reuse, PT ;  /* 0x0000000c0700720c */ /* 0x080fe40003f46270 */
[----:B------:R-:W-:Y:S01]  /*2b90*/  LOP3.LUT R154, R15, 0x38, R0, 0x78, !PT ;  /* 0x000000380f9a7812 */ /* 0x000fe200078e7800 */
[----:B------:R-:W-:Y:S01]  /*2ba0*/  IMAD.SHL.U32 R0, R8, 0x20, RZ ;  /* 0x0000002008007824 */ /* 0x000fe200078e00ff */
[----:B------:R-:W-:Y:S02]  /*2bb0*/  ISETP.GE.AND P3, PT, R5, R12, PT ;  /* 0x0000000c0500720c */ /* 0x000fe40003f66270 */
[----:B------:R-:W-:-:S02]  /*2bc0*/  LOP3.LUT R7, R14, 0x400, RZ, 0xc0, !PT ;  /* 0x000004000e077812 */ /* 0x000fc400078ec0ff */
[----:B------:R-:W-:Y:S01]  /*2bd0*/  LOP3.LUT R5, R11, 0x7c00, R0, 0xf8, !PT ;  /* 0x00007c000b057812 */ /* 0x000fe200078ef800 */
[----:B------:R1:W-:Y:S01]  /*2be0*/  @P1 STS.128 [R171+0x8800], RZ ;  /* 0x008800ffab001388 */ /* 0x0003e20000000c00 */
[----:B------:R-:W-:Y:S01]  /*2bf0*/  LEA R12, P0, R16, R164, 0x1 ;  /* 0x000000a4100c7211 */ /* 0x000fe200078008ff */
[----:B------:R-:W-:Y:S02]  /*2c00*/  IMAD R154, R154, 0x2, R7 ;  /* 0x000000029a9a7824 */ /* 0x000fe400078e0207 */
[----:B------:R1:W-:Y:S01]  /*2c10*/  @P1 STS.128 [R171+0xa800], RZ ;  /* 0x00a800ffab001388 */ /* 0x0003e20000000c00 */
[----:B------:R-:W-:Y:S01]  /*2c20*/  LEA.HI.X R13, R16, R165, R17, 0x1, P0 ;  /* 0x000000a5100d7211 */ /* 0x000fe200000f0c11 */
[----:B------:R-:W-:Y:S01]  /*2c30*/  IMAD.IADD R0, R4, 0x1, R5 ;  /* 0x0000000104007824 */ /* 0x000fe200078e0205 */
        /* <DEDUP_REMOVED lines=13> */
.L_x_8860:
[----:B------:R-:W-:Y:S05]  /*2d10*/  BSYNC.RECONVERGENT B0 ;  /* 0x0000000000007941 */ /* 0x000fea0003800200 */
.L_x_8859:
[----:B------:R1:W-:Y:S01]  /*2d20*/  @P2 STS.128 [R171+0x9000], RZ ;  /* 0x009000ffab002388 */ /* 0x0003e20000000c00 */
[----:B------:R-:W-:Y:S01]  /*2d30*/  BSSY.RECONVERGENT B0, `(.L_x_8861) ;  /* 0x0000013000007945 */ /* 0x000fe20003800200 */
[----:B------:R-:W-:Y:S02]  /*2d40*/  LEA R155, R0, R9, 0x1 ;  /* 0x00000009009b7211 */ /* 0x000fe400078e08ff */
[----:B------:R1:W-:Y:S01]  /*2d50*/  @P2 STS.128 [R171+0xb000], RZ ;  /* 0x00b000ffab002388 */ /* 0x0003e20000000c00 */
[----:B------:R-:W-:Y:S01]  /*2d60*/  IADD3 R154, PT, PT, R9, R154, RZ ;  /* 0x0000009a099a7210 */ /* 0x000fe20007ffe0ff */
        /* <DEDUP_REMOVED lines=15> */
.L_x_8862:
[----:B------:R-:W-:Y:S05]  /*2e60*/  BSYNC.RECONVERGENT B0 ;  /* 0x0000000000007941 */ /* 0x000fea0003800200 */
.L_x_8861:
        /* <DEDUP_REMOVED lines=18> */
.L_x_8864:
[----:B------:R-:W-:Y:S05]  /*2f90*/  BSYNC.RECONVERGENT B0 ;  /* 0x0000000000007941 */ /* 0x000fea0003800200 */
.L_x_8863:
[----:B------:R-:W-:Y:S01]  /*2fa0*/  LDSM.16.M88.4 R52, [R155] ;  /* 0x000000009b34783b */ /* 0x000fe20000000200 */
[C---:B------:R-:W-:Y:S01]  /*2fb0*/  R2P PR, R8.reuse, 0x6 ;  /* 0x0000000608007804 */ /* 0x040fe20000000000 */
[----:B------:R-:W-:Y:S01]  /*2fc0*/  IMAD.MOV.U32 R5, RZ, RZ, 0x20 ;  /* 0x00000020ff057424 */ /* 0x000fe200078e00ff */
[----:B------:R-:W-:Y:S01]  /*2fd0*/  BSSY.RECONVERGENT B1, `(.L_x_8865) ;  /* 0x0000137000017945 */ /* 0x000fe20003800200 */
[----:B---34-:R-:W3:Y:S01]  /*2fe0*/  LDSM.16.M88.4 R20, [R154+0x4000] ;  /* 0x004000009a14783b */ /* 0x018ee20000000200 */
[----:B------:R-:W-:Y:S02]  /*2ff0*/  IMAD.MOV.U32 R7, RZ, RZ, 0x40 ;  /* 0x00000040ff077424 */ /* 0x000fe400078e00ff */
[----:B------:R-:W-:Y:S01]  /*3000*/  SEL R5, R5, 0xffffffe0, !P1 ;  /* 0xffffffe005057807 */ /* 0x000fe20004800000 */
[----:B------:R-:W4:Y:S01]  /*3010*/  LDSM.16.M88.4 R68, [R154+0x4800] ;  /* 0x004800009a44783b */ /* 0x000f220000000200 */
[----:B------:R-:W-:Y:S01]  /*3020*/  IMAD.SHL.U32 R8, R8, 0x2, RZ ;  /* 0x0000000208087824 */ /* 0x000fe200078e00ff */
[----:B------:R-:W-:-:S02]  /*3030*/  SEL R7, R7, 0xffffffc0, !P2 ;  /* 0xffffffc007077807 */ /* 0x000fc40005000000 */
[----:B------:R-:W5:Y:S01]  /*3040*/  LDSM.16.M88.4 R60, [R154+0x5000] ;  /* 0x005000009a3c783b */ /* 0x000f620000000200 */
[C-C-:B------:R-:W-:Y:S01]  /*3050*/  IMAD.IADD R153, R155.reuse, 0x1, R5.reuse ;  /* 0x000000019b997824 */ /* 0x140fe200078e0205 */
[----:B------:R-:W-:Y:S01]  /*3060*/  LOP3.LUT R8, R8, 0x6, RZ, 0xc0, !PT ;  /* 0x0000000608087812 */ /* 0x000fe200078ec0ff */
[C---:B------:R-:W-:Y:S01]  /*3070*/  IMAD.IADD R149, R154.reuse, 0x1, R5 ;  /* 0x000000019a957824 */ /* 0x040fe200078e0205 */
[----:B-1----:R-:W1:Y:S01]  /*3080*/  LDSM.16.M88.4 R12, [R154+0x5800] ;  /* 0x005800009a0c783b */ /* 0x002e620000000200 */
[--C-:B------:R-:W-:Y:S02]  /*3090*/  IMAD.IADD R152, R155, 0x1, R7.reuse ;  /* 0x000000019b987824 */ /* 0x100fe400078e0207 */
[----:B------:R-:W-:Y:S01]  /*30a0*/  IMAD.IADD R148, R154, 0x1, R7 ;  /* 0x000000019a947824 */ /* 0x000fe200078e0207 */
[----:B------:R-:W-:Y:S01]  /*30b0*/  LDSM.16.M88.4 R36, [R153] ;  /* 0x000000009924783b */ /* 0x000fe20000000200 */
[C---:B------:R-:W-:Y:S02]  /*30c0*/  IMAD.IADD R151, R5.reuse, 0x1, R152 ;  /* 0x0000000105977824 */ /* 0x040fe400078e0298 */
[----:B------:R-:W-:Y:S01]  /*30d0*/  IMAD.IADD R147, R5, 0x1, R148 ;  /* 0x0000000105937824 */ /* 0x000fe200078e0294 */
[----:B------:R-:W1:Y:S04]  /*30e0*/  LDSM.16.M88.4 R76, [R149+0x4000] ;  /* 0x00400000954c783b */ /* 0x000e680000000200 */
[----:B------:R-:W1:Y:S04]  /*30f0*/  LDSM.16.M88.4 R48, [R149+0x4800] ;  /* 0x004800009530783b */ /* 0x000e680000000200 */
[----:B--2---:R-:W2:Y:S04]  /*3100*/  LDSM.16.M88.4 R44, [R149+0x5000] ;  /* 0x00500000952c783b */ /* 0x004ea80000000200 */
[----:B------:R-:W2:Y:S04]  /*3110*/  LDSM.16.M88.4 R40, [R149+0x5800] ;  /* 0x005800009528783b */ /* 0x000ea80000000200 */
[----:B------:R-:W-:Y:S01]  /*3120*/  LDSM.16.M88.4 R28, [R152] ;  /* 0x00000000981c783b */ /* 0x000fe20000000200 */
[C---:B---3--:R-:W-:Y:S03]  /*3130*/  HMMA.16816.F32.BF16 R24, R52.reuse, R20, RZ ;  /* 0x000000143418723c */ /* 0x048fe600000418ff */
[----:B------:R-:W3:Y:S04]  /*3140*/  LDSM.16.M88.4 R16, [R148+0x4000] ;  /* 0x004000009410783b */ /* 0x000ee80000000200 */
        /* <DEDUP_REMOVED lines=23> */
[----:B------:R-:W-:Y:S01]  /*32c0*/  HMMA.16816.F32.BF16 R52, R36, R42, R52 ;  /* 0x0000002a2434723c */ /* 0x000fe20000041834 */
[----:B------:R-:W2:Y:S04]  /*32d0*/  LDSM.16.M88.4 R36, [R148+0x5800] ;  /* 0x005800009424783b */ /* 0x000ea80000000200 */
        /* <DEDUP_REMOVED lines=10> */
[C---:B--2---:R-:W-:Y:S08]  /*3380*/  HMMA.16816.F32.BF16 R56, R28.reuse, R36, R56 ;  /* 0x000000241c38723c */ /* 0x044ff00000041838 */
[----:B------:R-:W-:Y:S01]  /*3390*/  HMMA.16816.F32.BF16 R52, R28, R38, R52 ;  /* 0x000000261c34723c */ /* 0x000fe20000041834 */
[----:B------:R-:W2:Y:S04]  /*33a0*/  LDSM.16.M88.4 R28, [R154+0x7000] ;  /* 0x007000009a1c783b */ /* 0x000ea80000000200 */
[----:B------:R-:W4:Y:S03]  /*33b0*/  LDSM.16.M88.4 R36, [R154+0x6800] ;  /* 0x006800009a24783b */ /* 0x000f260000000200 */
        /* <DEDUP_REMOVED lines=15> */
[----:B------:R-:W-:Y:S07]  /*34b0*/  LDSM.16.M88.4 R40, [R148+0x6800] ;  /* 0x006800009428783b */ /* 0x000fee0000000200 */
[C---:B--2---:R-:W-:Y:S08]  /*34c0*/  HMMA.16816.F32.BF16 R64, R12.reuse, R28, R64 ;  /* 0x0000001c0c40723c */ /* 0x044ff00000041840 */
[C---:B------:R-:W-:Y:S01]  /*34d0*/  HMMA.16816.F32.BF16 R60, R12.reuse, R30, R60 ;  /* 0x0000001e0c3c723c */ /* 0x040fe2000004183c */
[----:B------:R-:W1:Y:S07]  /*34e0*/  LDSM.16.M88.4 R28, [R148+0x7800] ;  /* 0x00780000941c783b */ /* 0x000e6e0000000200 */
[C---:B----4-:R-:W-:Y:S08]  /*34f0*/  HMMA.16816.F32.BF16 R72, R12.reuse, R36, R72 ;  /* 0x000000240c48723c */ /* 0x050ff00000041848 */
[C---:B---3--:R-:W-:Y:S08]  /*3500*/  HMMA.16816.F32.BF16 R56, R12.reuse, R16, R56 ;  /* 0x000000100c38723c */ /* 0x048ff00000041838 */
[C---:B------:R-:W-:Y:S01]  /*3510*/  HMMA.16816.F32.BF16 R52, R12.reuse, R18, R52 ;  /* 0x000000120c34723c */ /* 0x040fe20000041834 */
[----:B------:R-:W-:Y:S07]  /*3520*/  LDSM.16.M88.4 R16, [R151+0x2000] ;  /* 0x002000009710783b */ /* 0x000fee0000000200 */
[----:B------:R-:W-:Y:S01]  /*3530*/  HMMA.16816.F32.BF16 R68, R12, R38, R68 ;  /* 0x000000260c44723c */ /* 0x000fe20000041844 */
[----:B------:R-:W2:Y:S04]  /*3540*/  LDSM.16.M88.4 R36, [R148+0x7000] ;  /* 0x007000009424783b */ /* 0x000ea80000000200 */
[----:B------:R-:W3:Y:S03]  /*3550*/  LDSM.16.M88.4 R12, [R147+0x6000] ;  /* 0x00600000930c783b */ /* 0x000ee60000000200 */
[C---:B------:R-:W-:Y:S08]  /*3560*/  HMMA.16816.F32.BF16 R24, R88.reuse, R92, R24 ;  /* 0x0000005c5818723c */ /* 0x040ff00000041818 */
[C---:B------:R-:W-:Y:S08]  /*3570*/  HMMA.16816.F32.BF16 R20, R88.reuse, R94, R20 ;  /* 0x0000005e5814723c */ /* 0x040ff00000041814 */
[C---:B------:R-:W-:Y:S08]  /*3580*/  HMMA.16816.F32.BF16 R56, R88.reuse, R76, R56 ;  /* 0x0000004c5838723c */ /* 0x040ff00000041838 */
[C---:B------:R-:W-:Y:S01]  /*3590*/  HMMA.16816.F32.BF16 R76, R88.reuse, R78, R52 ;  /* 0x0000004e584c723c */ /* 0x040fe20000041834 */
[----:B------:R-:W4:Y:S07]  /*35a0*/  LDSM.16.M88.4 R52, [R147+0x6800] ;  /* 0x006800009334783b */ /* 0x000f2e0000000200 */
[----:B------:R-:W-:Y:S08]  /*35b0*/  HMMA.16816.F32.BF16 R64, R88, R80, R64 ;  /* 0x000000505840723c */ /* 0x000ff00000041840 */
[----:B-----5:R-:W-:Y:S08]  /*35c0*/  HMMA.16816.F32.BF16 R24, R48, R44, R24 ;  /* 0x0000002c3018723c */ /* 0x020ff00000041818 */
[----:B------:R-:W-:Y:S08]  /*35d0*/  HMMA.16816.F32.BF16 R72, R88, R84, R72 ;  /* 0x000000545848723c */ /* 0x000ff00000041848 */
[C---:B------:R-:W-:Y:S08]  /*35e0*/  HMMA.16816.F32.BF16 R20, R48.reuse, R46, R20 ;  /* 0x0000002e3014723c */ /* 0x040ff00000041814 */
[C---:B-1----:R-:W-:Y:S08]  /*35f0*/  HMMA.16816.F32.BF16 R56, R48.reuse, R28, R56 ;  /* 0x0000001c3038723c */ /* 0x042ff00000041838 */
[----:B------:R-:W-:Y:S01]  /*3600*/  HMMA.16816.F32.BF16 R76, R48, R30, R76 ;  /* 0x0000001e304c723c */ /* 0x000fe2000004184c */
[----:B------:R-:W1:Y:S07]  /*3610*/  LDSM.16.M88.4 R28, [R147+0x7000] ;  /* 0x00700000931c783b */ /* 0x000e6e0000000200 */
[----:B------:R-:W-:Y:S08]  /*3620*/  HMMA.16816.F32.BF16 R60, R88, R82, R60 ;  /* 0x00000052583c723c */ /* 0x000ff0000004183c */
[----:B--2---:R-:W-:Y:S01]  /*3630*/  HMMA.16816.F32.BF16 R64, R48, R36, R64 ;  /* 0x000000243040723c */ /* 0x004fe20000041840 */
[----:B------:R-:W-:-:S04]  /*3640*/  IMAD.IADD R37, R169, 0x1, R8 ;  /* 0x00000001a9257824 */ /* 0x000fc800078e0208 */
[C---:B------:R-:W-:Y:S01]  /*3650*/  VIADD R45, R37.reuse, 0x9 ;  /* 0x00000009252d7836 */ /* 0x040fe20000000000 */
[CC--:B------:R-:W-:Y:S02]  /*3660*/  ISETP.GE.AND P1, PT, R37.reuse, R10.reuse, PT ;  /* 0x0000000a2500720c */ /* 0x0c0fe40003f26270 */
[----:B---3--:R-:W-:Y:S01]  /*3670*/  HMMA.16816.F32.BF16 R24, R16, R12, R24 ;  /* 0x0000000c1018723c */ /* 0x008fe20000041818 */
[----:B------:R-:W-:Y:S01]  /*3680*/  VIADD R13, R37, 0x1 ;  /* 0x00000001250d7836 */ /* 0x000fe20000000000 */
[----:B------:R-:W-:-:S04]  /*3690*/  ISETP.GE.AND P5, PT, R45, R10, PT ;  /* 0x0000000a2d00720c */ /* 0x000fc80003fa6270 */
[----:B------:R-:W-:Y:S02]  /*36a0*/  ISETP.GE.AND P0, PT, R13, R10, PT ;  /* 0x0000000a0d00720c */ /* 0x000fe40003f06270 */
[----:B------:R-:W-:Y:S08]  /*36b0*/  HMMA.16816.F32.BF16 R68, R88, R86, R68 ;  /* 0x000000565844723c */ /* 0x000ff00000041844 */
[----:B------:R-:W-:Y:S01]  /*36c0*/  HMMA.16816.F32.BF16 R72, R48, R40, R72 ;  /* 0x000000283048723c */ /* 0x000fe20000041848 */
[----:B------:R-:W-:-:S02]  /*36d0*/  VIADD R41, R37, 0x11 ;  /* 0x0000001125297836 */ /* 0x000fc40000000000 */
[----:B------:R-:W-:Y:S02]  /*36e0*/  FSEL R36, R25, -INF , !P0 ;  /* 0xff80000019247808 */ /* 0x000fe40004000000 */
[----:B------:R-:W-:Y:S02]  /*36f0*/  FSEL R0, R24, -INF , !P1 ;  /* 0xff80000018007808 */ /* 0x000fe40004800000 */
[----:B------:R-:W-:Y:S01]  /*3700*/  ISETP.GE.AND P3, PT, R41, R10, PT ;  /* 0x0000000a2900720c */ /* 0x000fe20003f66270 */
[----:B------:R-:W-:Y:S01]  /*3710*/  HMMA.16816.F32.BF16 R20, R16, R14, R20 ;  /* 0x0000000e1014723c */ /* 0x000fe20000041814 */
[----:B------:R-:W2:Y:S01]  /*3720*/  LDSM.16.M88.4 R12, [R147+0x7800] ;  /* 0x00780000930c783b */ /* 0x000ea20000000200 */
[----:B------:R-:W-:Y:S01]  /*3730*/  VIADD R41, R37, 0x19 ;  /* 0x0000001925297836 */ /* 0x000fe20000000000 */
[----:B------:R-:W-:Y:S01]  /*3740*/  FSEL R8, R27, -INF , !P0 ;  /* 0xff8000001b087808 */ /* 0x000fe20004000000 */
[----:B------:R-:W-:Y:S01]  /*3750*/  VIADD R27, R37, 0x28 ;  /* 0x00000028251b7836 */ /* 0x000fe20000000000 */
[----:B------:R-:W-:Y:S01]  /*3760*/  FSEL R26, R26, -INF , !P1 ;  /* 0xff8000001a1a7808 */ /* 0x000fe20004800000 */
[----:B------:R-:W-:-:S04]  /*3770*/  DEPBAR.LE SB0, 0x0 ;  /* 0x000080000000791a */ /* 0x000fc80000000000 */
[C---:B------:R-:W-:Y:S01]  /*3780*/  HMMA.16816.F32.BF16 R60, R48.reuse, R38, R60 ;  /* 0x00000026303c723c */ /* 0x040fe2000004183c */
[----:B------:R-:W-:Y:S01]  /*3790*/  VIADD R39, R37, 0x8 ;  /* 0x0000000825277836 */ /* 0x000fe20000000000 */
[-C--:B------:R-:W-:Y:S01]  /*37a0*/  ISETP.GE.AND P1, PT, R41, R10.reuse, PT ;  /* 0x0000000a2900720c */ /* 0x080fe20003f26270 */
[----:B------:R-:W-:Y:S03]  /*37b0*/  BAR.SYNC.DEFER_BLOCKING 0x0 ;  /* 0x0000000000007b1d */ /* 0x000fe60000010000 */
[----:B------:R-:W-:Y:S01]  /*37c0*/  ISETP.GE.AND P6, PT, R39, R10, PT ;  /* 0x0000000a2700720c */ /* 0x000fe20003fc6270 */
[C---:B------:R-:W-:Y:S01]  /*37d0*/  VIADD R39, R37.reuse, 0x18 ;  /* 0x0000001825277836 */ /* 0x040fe20000000000 */
[----:B------:R-:W-:Y:S01]  /*37e0*/  HMMA.16816.F32.BF16 R68, R48, R42, R68 ;  /* 0x0000002a3044723c */ /* 0x000fe20000041844 */
[----:B------:R-:W-:Y:S01]  /*37f0*/  VIADD R43, R37, 0x10 ;  /* 0x00000010252b7836 */ /* 0x000fe20000000000 */
[----:B------:R-:W-:-:S02]  /*3800*/  FSEL R25, R20, -INF , !P6 ;  /* 0xff80000014197808 */ /* 0x000fc40007000000 */
[----:B------:R-:W-:Y:S01]  /*3810*/  FSEL R20, R23, -INF , !P5 ;  /* 0xff80000017147808 */ /* 0x000fe20006800000 */
[----:B------:R-:W-:Y:S01]  /*3820*/  VIADD R23, R37, 0x29 ;  /* 0x0000002925177836 */ /* 0x000fe20000000000 */
[-C--:B------:R-:W-:Y:S02]  /*3830*/  ISETP.GE.AND P4, PT, R43, R10.reuse, PT ;  /* 0x0000000a2b00720c */ /* 0x080fe40003f86270 */
[----:B----4-:R-:W-:Y:S01]  /*3840*/  HMMA.16816.F32.BF16 R72, R16, R52, R72 ;  /* 0x000000341048723c */ /* 0x010fe20000041848 */
[----:B------:R-:W-:Y:S01]  /*3850*/  ISETP.GE.AND P2, PT, R39, R10, PT ;  /* 0x0000000a2700720c */ /* 0x000fe20003f46270 */
[----:B------:R-:W-:Y:S01]  /*3860*/  VIADD R39, R37, 0x20 ;  /* 0x0000002025277836 */ /* 0x000fe20000000000 */
[----:B------:R-:W-:-:S04]  /*3870*/  FSEL R22, R22, -INF , !P6 ;  /* 0xff80000016167808 */ /* 0x000fc80007000000 */
[----:B------:R-:W-:Y:S01]  /*3880*/  ISETP.GE.AND P0, PT, R39, R10, PT ;  /* 0x0000000a2700720c */ /* 0x000fe20003f06270 */
[C---:B-1----:R-:W-:Y:S08]  /*3890*/  HMMA.16816.F32.BF16 R60, R16.reuse, R30, R60 ;  /* 0x0000001e103c723c */ /* 0x042ff0000004183c */
[----:B------:R-:W-:Y:S03]  /*38a0*/  HMMA.16816.F32.BF16 R68, R16, R54, R68 ;  /* 0x000000361044723c */ /* 0x000fe60000041844 */
[----:B------:R-:W-:-:S02]  /*38b0*/  FSEL R74, R74, -INF , !P4 ;  /* 0xff8000004a4a7808 */ /* 0x000fc40006000000 */
[----:B------:R-:W-:Y:S02]  /*38c0*/  FSEL R72, R72, -INF , !P4 ;  /* 0xff80000048487808 */ /* 0x000fe40006000000 */
[----:B------:R-:W-:Y:S01]  /*38d0*/  ISETP.GE.AND P4, PT, R23, R10, PT ;  /* 0x0000000a1700720c */ /* 0x000fe20003f86270 */
[C---:B------:R-:W-:Y:S01]  /*38e0*/  HMMA.16816.F32.BF16 R64, R16.reuse, R28, R64 ;  /* 0x0000001c1040723c */ /* 0x040fe20000041840 */
[----:B------:R-:W-:Y:S01]  /*38f0*/  FSEL R28, R21, -INF , !P5 ;  /* 0xff800000151c7808 */ /* 0x000fe20006800000 */
[----:B------:R-:W-:Y:S01]  /*3900*/  VIADD R21, R37, 0x30 ;  /* 0x0000003025157836 */ /* 0x000fe20000000000 */
[----:B------:R-:W-:Y:S01]  /*3910*/  FSEL R128, R63, -INF , !P4 ;  /* 0xff8000003f807808 */ /* 0x000fe20006000000 */
[----:B------:R-:W-:Y:S01]  /*3920*/  VIADD R29, R37, 0x21 ;  /* 0x00000021251d7836 */ /* 0x000fe20000000000 */
[----:B------:R-:W-:Y:S02]  /*3930*/  FSEL R136, R61, -INF , !P4 ;  /* 0xff8000003d887808 */ /* 0x000fe40006000000 */
[----:B------:R-:W-:Y:S01]  /*3940*/  ISETP.NE.AND P4, PT, R32, 0x1, PT ;  /* 0x000000012000780c */ /* 0x000fe20003f85270 */
[----:B--2---:R-:W-:Y:S01]  /*3950*/  HMMA.16816.F32.BF16 R56, R16, R12, R56 ;  /* 0x0000000c1038723c */ /* 0x004fe20000041838 */
[----:B------:R-:W-:Y:S01]  /*3960*/  FSEL R24, R75, -INF , !P3 ;  /* 0xff8000004b187808 */ /* 0x000fe20005800000 */
[----:B------:R-:W-:Y:S01]  /*3970*/  VIADD R13, R37, 0x38 ;  /* 0x00000038250d7836 */ /* 0x000fe20000000000 */
[----:B------:R-:W-:-:S02]  /*3980*/  FSEL R30, R73, -INF , !P3 ;  /* 0xff800000491e7808 */ /* 0x000fc40005800000 */
[----:B------:R-:W-:Y:S01]  /*3990*/  ISETP.GE.AND P3, PT, R21, R10, PT ;  /* 0x0000000a1500720c */ /* 0x000fe20003f66270 */
[C---:B------:R-:W-:Y:S01]  /*39a0*/  VIADD R21, R37.reuse, 0x31 ;  /* 0x0000003125157836 */ /* 0x040fe20000000000 */
[----:B------:R-:W-:Y:S01]  /*39b0*/  FSEL R70, R70, -INF , !P2 ;  /* 0xff80000046467808 */ /* 0x000fe20005000000 */
[----:B------:R-:W-:Y:S01]  /*39c0*/  HMMA.16816.F32.BF16 R76, R16, R14, R76 ;  /* 0x0000000e104c723c */ /* 0x000fe2000004184c */
[----:B------:R-:W-:Y:S01]  /*39d0*/  VIADD R37, R37, 0x39 ;  /* 0x0000003925257836 */ /* 0x000fe20000000000 */
[----:B------:R-:W-:Y:S02]  /*39e0*/  FSEL R68, R68, -INF , !P2 ;  /* 0xff80000044447808 */ /* 0x000fe40005000000 */
[----:B------:R-:W-:Y:S02]  /*39f0*/  FSEL R12, R71, -INF , !P1 ;  /* 0xff800000470c7808 */ /* 0x000fe40004800000 */
[----:B------:R-:W-:Y:S02]  /*3a00*/  FSEL R38, R69, -INF , !P1 ;  /* 0xff80000045267808 */ /* 0x000fe40004800000 */
[----:B------:R-:W-:-:S02]  /*3a10*/  FSEL R134, R66, -INF , !P0 ;  /* 0xff80000042867808 */ /* 0x000fc40004000000 */
[----:B------:R-:W-:Y:S02]  /*3a20*/  FSEL R138, R64, -INF , !P0 ;  /* 0xff800000408a7808 */ /* 0x000fe40004000000 */
[-C--:B------:R-:W-:Y:S02]  /*3a30*/  ISETP.GE.AND P6, PT, R29, R10.reuse, PT ;  /* 0x0000000a1d00720c */ /* 0x080fe40003fc6270 */
[-C--:B------:R-:W-:Y:S02]  /*3a40*/  ISETP.GE.AND P5, PT, R27, R10.reuse, PT ;  /* 0x0000000a1b00720c */ /* 0x080fe40003fa6270 */
        /* <DEDUP_REMOVED lines=29> */
.L_x_8868:
        /* <DEDUP_REMOVED lines=60> */
.L_x_8869:
[----:B------:R-:W-:Y:S05]  /*3fe0*/  BSYNC.RECONVERGENT B0 ;  /* 0x0000000000007941 */ /* 0x000fea0003800200 */
.L_x_8867:
[-C--:B------:R-:W-:Y:S01]  /*3ff0*/  ISETP.GE.AND P1, PT, R174, R170.reuse, PT ;  /* 0x000000aaae00720c */ /* 0x080fe20003f26270 */
[C---:B------:R-:W-:Y:S01]  /*4000*/  IMAD.SHL.U32 R10, R156.reuse, 0x20, RZ ;  /* 0x000000209c0a7824 */ /* 0x040fe200078e00ff */
[----:B------:R-:W-:Y:S02]  /*4010*/  ISETP.GE.AND P0, PT, R161, R170, PT ;  /* 0x000000aaa100720c */ /* 0x000fe40003f06270 */
[----:B------:R-:W-:Y:S02]  /*4020*/  IADD3 R14, P2, PT, R33, R162, RZ ;  /* 0x000000a2210e7210 */ /* 0x000fe40007f5e0ff */
[----:B------:R-:W-:Y:S02]  /*4030*/  SHF.L.U64.HI R13, R156, 0x5, R157 ;  /* 0x000000059c0d7819 */ /* 0x000fe4000001029d */
[----:B------:R-:W-:Y:S01]  /*4040*/  IADD3 R16, P3, PT, R10, R14, RZ ;  /* 0x0000000e0a107210 */ /* 0x000fe20007f7e0ff */
[----:B------:R-:W-:-:S03]  /*4050*/  IMAD.X R15, R6, 0x1, R163, P2 ;  /* 0x00000001060f7824 */ /* 0x000fc600010e06a3 */
[----:B------:R-:W-:Y:S01]  /*4060*/  IADD3 R18, P2, PT, R16, R10, RZ ;  /* 0x0000000a10127210 */ /* 0x000fe20007f5e0ff */
[----:B------:R-:W-:Y:S01]  /*4070*/  @!PT LDS RZ, [RZ] ;  /* 0x00000000fffff984 */ /* 0x000fe20000000800 */
[----:B------:R-:W-:Y:S01]  /*4080*/  @!PT LDS RZ, [RZ] ;  /* 0x00000000fffff984 */ /* 0x000fe20000000800 */
[----:B------:R-:W-:Y:S01]  /*4090*/  @!PT LDS RZ, [RZ] ;  /* 0x00000000fffff984 */ /* 0x000fe20000000800 */
[----:B------:R-:W-:Y:S01]  /*40a0*/  @!P1 LDGSTS.E.BYPASS.LTC128B.128 [R171+0x4000], desc[UR4][R162.64] ;  /* 0x04000000a2ab9fae */ /* 0x000fe2000b981a04 */
[----:B------:R-:W-:-:S03]  /*40b0*/  IMAD.X R17, R13, 0x1, R15, P3 ;  /* 0x000000010d117824 */ /* 0x000fc600018e060f */
[----:B------:R1:W-:Y:S01]  /*40c0*/  @P1 STS.128 [R171+0x4000], RZ ;  /* 0x004000ffab001388 */ /* 0x0003e20000000c00 */
        /* <DEDUP_REMOVED lines=39> */
.L_x_8866:
[----:B------:R-:W-:Y:S05]  /*4340*/  BSYNC.RECONVERGENT B1 ;  /* 0x0000000000017941 */ /* 0x000fea0003800200 */
.L_x_8865:
        /* <DEDUP_REMOVED lines=19> */
[----:B------:R-:W-:Y:S01]  /*4480*/  LDSM.16.MT88.4 R92, [R150+0x8000] ;  /* 0x00800000965c783b */ /* 0x000fe20000004200 */
[----:B------:R-:W-:Y:S02]  /*4490*/  FMNMX.FTZ R6, R121, R6, !PT ;  /* 0x0000000679067209 */ /* 0x000fe40007810000 */
[----:B------:R-:W-:Y:S01]  /*44a0*/  FMNMX3.FTZ R13, R13, R24, R70, !PT ;  /* 0x000000180d0d7276 */ /* 0x000fe20007810046 */
[----:B-1----:R-:W-:Y:S03]  /*44b0*/  LDSM.16.MT88.4 R16, [R150+0xa800] ;  /* 0x00a800009610783b */ /* 0x002fe60000004200 */
[----:B------:R-:W-:Y:S01]  /*44c0*/  FMNMX3.FTZ R13, R13, R12, R134, !PT ;  /* 0x0000000c0d0d7276 */ /* 0x000fe20007810086 */
[----:B------:R-:W1:Y:S03]  /*44d0*/  SHFL.BFLY PT, R15, R6, 0x2, 0x1f ;  /* 0x0c401f00060f7f89 */ /* 0x000e6600000e0000 */
[----:B------:R-:W-:Y:S01]  /*44e0*/  FMNMX3.FTZ R13, R13, R130, R132, !PT ;  /* 0x000000820d0d7276 */ /* 0x000fe20007810084 */
[----:B------:R-:W-:Y:S03]  /*44f0*/  LDSM.16.MT88.4 R40, [R146+0x8000] ;  /* 0x008000009228783b */ /* 0x000fe60000004200 */
[----:B------:R-:W-:-:S04]  /*4500*/  FMNMX3.FTZ R13, R13, R128, R122, !PT ;  /* 0x000000800d0d7276 */ /* 0x000fc8000781007a */
[----:B------:R-:W-:-:S04]  /*4510*/  FMNMX3.FTZ R13, R13, R118, R117, !PT ;  /* 0x000000760d0d7276 */ /* 0x000fc80007810075 */
[----:B------:R-:W-:Y:S02]  /*4520*/  FMNMX.FTZ R13, R116, R13, !PT ;  /* 0x0000000d740d7209 */ /* 0x000fe40007810000 */
[----:B-1----:R-:W-:-:S03]  /*4530*/  FMNMX.FTZ R15, R6, R15, !PT ;  /* 0x0000000f060f7209 */ /* 0x002fc60007810000 */
[----:B------:R-:W1:Y:S04]  /*4540*/  SHFL.BFLY PT, R6, R13, 0x2, 0x1f ;  /* 0x0c401f000d067f89 */ /* 0x000e6800000e0000 */
[----:B------:R-:W3:Y:S01]  /*4550*/  SHFL.BFLY PT, R102, R15, 0x1, 0x1f ;  /* 0x0c201f000f667f89 */ /* 0x000ee200000e0000 */
[----:B-1----:R-:W-:Y:S02]  /*4560*/  FMNMX.FTZ R6, R13, R6, !PT ;  /* 0x000000060d067209 */ /* 0x002fe40007810000 */
[----:B---3--:R-:W-:-:S03]  /*4570*/  FMNMX.FTZ R102, R15, R102, !PT ;  /* 0x000000660f667209 */ /* 0x008fc60007810000 */
[----:B------:R-:W1:Y:S01]  /*4580*/  SHFL.BFLY PT, R101, R6, 0x1, 0x1f ;  /* 0x0c201f0006657f89 */ /* 0x000e6200000e0000 */
[----:B------:R-:W-:Y:S02]  /*4590*/  FSETP.NEU.FTZ.AND P0, PT, R102, -INF , PT ;  /* 0xff8000006600780b */ /* 0x000fe40003f1d000 */
[----:B-1----:R-:W-:Y:S01]  /*45a0*/  FMNMX.FTZ R101, R6, R101, !PT ;  /* 0x0000006506657209 */ /* 0x002fe20007810000 */
        /* <DEDUP_REMOVED lines=17> */
[-CC-:B------:R-:W-:Y:S01]  /*46c0*/  FFMA.FTZ R104, R30, R120.reuse, -R125.reuse ;  /* 0x000000781e687223 */ /* 0x180fe2000001087d */
[-CC-:B------:R-:W-:Y:S01]  /*46d0*/  FFMA.FTZ R33, R68, R120.reuse, -R125.reuse ;  /* 0x0000007844217223 */ /* 0x180fe2000001087d */
[----:B------:R-:W2:Y:S01]  /*46e0*/  LDSM.16.MT88.4 R12, [R145+0x8800] ;  /* 0x00880000910c783b */ /* 0x000ea20000004200 */
[-C--:B------:R-:W-:Y:S01]  /*46f0*/  FFMA.FTZ R0, R38, R120.reuse, -R125 ;  /* 0x0000007826007223 */ /* 0x080fe2000001087d */
[-CC-:B------:R-:W-:Y:S01]  /*4700*/  FFMA.FTZ R107, R74, R120.reuse, -R119.reuse ;  /* 0x000000784a6b7223 */ /* 0x180fe20000010877 */
[----:B------:R-:W3:Y:S01]  /*4710*/  MUFU.EX2 R113, R113 ;  /* 0x0000007100717308 */ /* 0x000ee20000000800 */
[-CC-:B------:R-:W-:Y:S01]  /*4720*/  FFMA.FTZ R106, R24, R120.reuse, -R119.reuse ;  /* 0x00000078186a7223 */ /* 0x180fe20000010877 */
[-C--:B------:R-:W-:Y:S01]  /*4730*/  FFMA.FTZ R100, R70, R120.reuse, -R119 ;  /* 0x0000007846647223 */ /* 0x080fe20000010877 */
[----:B------:R-:W4:Y:S01]  /*4740*/  LDSM.16.MT88.4 R72, [R146+0xa000] ;  /* 0x00a000009248783b */ /* 0x000f220000004200 */
[-CC-:B------:R-:W-:Y:S01]  /*4750*/  FFMA.FTZ R127, R124, R120.reuse, -R125.reuse ;  /* 0x000000787c7f7223 */ /* 0x180fe2000001087d */
[-CC-:B------:R-:W-:Y:S01]  /*4760*/  FFMA.FTZ R124, R121, R120.reuse, -R125.reuse ;  /* 0x00000078797c7223 */ /* 0x180fe2000001087d */
[-CC-:B------:R-:W-:Y:S01]  /*4770*/  FFMA.FTZ R126, R126, R120.reuse, -R125.reuse ;  /* 0x000000787e7e7223 */ /* 0x180fe2000001087d */
[----:B------:R-:W-:Y:S01]  /*4780*/  LDSM.16.MT88.4 R24, [R144+0xa000] ;  /* 0x00a000009018783b */ /* 0x000fe20000004200 */
[----:B------:R-:W-:Y:S01]  /*4790*/  MUFU.EX2 R109, R109 ;  /* 0x0000006d006d7308 */ /* 0x000fe20000000800 */
[-C--:B------:R-:W-:Y:S01]  /*47a0*/  FFMA.FTZ R123, R123, R120.reuse, -R125 ;  /* 0x000000787b7b7223 */ /* 0x080fe2000001087d */
[-CC-:B------:R-:W-:Y:S01]  /*47b0*/  FFMA.FTZ R121, R122, R120.reuse, -R119.reuse ;  /* 0x000000787a797223 */ /* 0x180fe20000010877 */
[----:B------:R-:W-:Y:S01]  /*47c0*/  LDSM.16.MT88.4 R28, [R150+0x8800] ;  /* 0x00880000961c783b */ /* 0x000fe20000004200 */
[-CC-:B------:R-:W-:Y:S01]  /*47d0*/  FFMA.FTZ R118, R118, R120.reuse, -R119.reuse ;  /* 0x0000007876767223 */ /* 0x180fe20000010877 */
[-CC-:B------:R-:W-:Y:S01]  /*47e0*/  FFMA.FTZ R117, R117, R120.reuse, -R119.reuse ;  /* 0x0000007875757223 */ /* 0x180fe20000010877 */
[----:B------:R-:W-:Y:S01]  /*47f0*/  FFMA.FTZ R116, R116, R120, -R119 ;  /* 0x0000007874747223 */ /* 0x000fe20000010877 */
[----:B------:R-:W-:Y:S01]  /*4800*/  LDSM.16.MT88.4 R20, [R146+0x8800] ;  /* 0x008800009214783b */ /* 0x000fe20000004200 */
[----:B------:R-:W5:Y:S01]  /*4810*/  MUFU.EX2 R108, R108 ;  /* 0x0000006c006c7308 */ /* 0x000f620000000800 */
[----:B---3--:R-:W-:Y:S01]  /*4820*/  F2FP.BF16.F32.PACK_AB R84, R113, R114 ;  /* 0x000000727154723e */ /* 0x008fe200000010ff */
[----:B------:R-:W-:-:S06]  /*4830*/  FADD.FTZ R114, R114, R113 ;  /* 0x0000007172727221 */ /* 0x000fcc0000010000 */
[----:B------:R-:W-:Y:S08]  /*4840*/  MUFU.EX2 R112, R112 ;  /* 0x0000007000707308 */ /* 0x000ff00000000800 */
[----:B------:R-:W3:Y:S01]  /*4850*/  MUFU.EX2 R115, R115 ;  /* 0x0000007300737308 */ /* 0x000ee20000000800 */
[----:B-----5:R-:W-:Y:S01]  /*4860*/  F2FP.BF16.F32.PACK_AB R86, R108, R109 ;  /* 0x0000006d6c56723e */ /* 0x020fe200000010ff */
[----:B------:R-:W-:-:S04]  /*4870*/  FADD.FTZ R109, R109, R114 ;  /* 0x000000726d6d7221 */ /* 0x000fc80000010000 */
[----:B------:R-:W-:Y:S02]  /*4880*/  FADD.FTZ R108, R108, R109 ;  /* 0x0000006d6c6c7221 */ /* 0x000fe40000010000 */
[----:B------:R-:W-:Y:S08]  /*4890*/  MUFU.EX2 R111, R111 ;  /* 0x0000006f006f7308 */ /* 0x000ff00000000800 */
        /* <DEDUP_REMOVED lines=8> */
[----:B------:R-:W-:Y:S01]  /*4920*/  MUFU.EX2 R33, R33 ;  /* 0x0000002100217308 */ /* 0x000fe20000000800 */
[C---:B------:R-:W-:Y:S07]  /*4930*/  HMMA.16816.F32.BF16 R52, R84.reuse, R56, RZ ;  /* 0x000000385434723c */ /* 0x040fee00000418ff */
[----:B------:R-:W5:Y:S01]  /*4940*/  MUFU.EX2 R0, R0 ;  /* 0x0000000000007308 */ /* 0x000f620000000800 */
[----:B------:R-:W-:Y:S01]  /*4950*/  HMMA.16816.F32.BF16 R56, R84, R58, RZ ;  /* 0x0000003a5438723c */ /* 0x000fe200000418ff */
[----:B---3--:R-:W-:Y:S01]  /*4960*/  F2FP.BF16.F32.PACK_AB R4, R104, R105 ;  /* 0x000000696804723e */ /* 0x008fe200000010ff */
[----:B------:R-:W-:-:S04]  /*4970*/  FADD.FTZ R105, R105, R108 ;  /* 0x0000006c69697221 */ /* 0x000fc80000010000 */
[----:B------:R-:W-:Y:S01]  /*4980*/  FADD.FTZ R104, R104, R105 ;  /* 0x0000006968687221 */ /* 0x000fe20000010000 */
[----:B------:R-:W-:Y:S01]  /*4990*/  MUFU.EX2 R107, R107 ;  /* 0x0000006b006b7308 */ /* 0x000fe20000000800 */
[C---:B------:R-:W-:Y:S07]  /*49a0*/  HMMA.16816.F32.BF16 R44, R84.reuse, R48, RZ ;  /* 0x00000030542c723c */ /* 0x040fee00000418ff */
[----:B------:R-:W3:Y:S01]  /*49b0*/  MUFU.EX2 R106, R106 ;  /* 0x0000006a006a7308 */ /* 0x000ee20000000800 */
[----:B------:R-:W-:Y:S01]  /*49c0*/  HMMA.16816.F32.BF16 R48, R84, R50, RZ ;  /* 0x000000325430723c */ /* 0x000fe200000418ff */
[----:B-----5:R-:W-:-:S06]  /*49d0*/  F2FP.BF16.F32.PACK_AB R6, R0, R33 ;  /* 0x000000210006723e */ /* 0x020fcc00000010ff */
[----:B------:R-:W-:Y:S01]  /*49e0*/  MUFU.EX2 R100, R100 ;  /* 0x0000006400647308 */ /* 0x000fe20000000800 */
[C---:B------:R-:W-:Y:S07]  /*49f0*/  HMMA.16816.F32.BF16 R60, R84.reuse, R64, RZ ;  /* 0x00000040543c723c */ /* 0x040fee00000418ff */
[----:B------:R-:W5:Y:S01]  /*4a00*/  MUFU.EX2 R103, R103 ;  /* 0x0000006700677308 */ /* 0x000f620000000800 */
[----:B---3--:R-:W-:Y:S01]  /*4a10*/  F2FP.BF16.F32.PACK_AB R5, R106, R107 ;  /* 0x0000006b6a05723e */ /* 0x008fe200000010ff */
[C---:B------:R-:W-:Y:S06]  /*4a20*/  HMMA.16816.F32.BF16 R64, R84.reuse, R66, RZ ;  /* 0x000000425440723c */ /* 0x040fec00000418ff */
[----:B------:R-:W-:Y:S02]  /*4a30*/  MUFU.EX2 R126, R126 ;  /* 0x0000007e007e7308 */ /* 0x000fe40000000800 */
[C---:B------:R-:W-:Y:S06]  /*4a40*/  HMMA.16816.F32.BF16 R88, R84.reuse, R76, RZ ;  /* 0x0000004c5458723c */ /* 0x040fec00000418ff */
[----:B------:R-:W-:Y:S01]  /*4a50*/  MUFU.EX2 R127, R127 ;  /* 0x0000007f007f7308 */ /* 0x000fe20000000800 */
[----:B-----5:R-:W-:Y:S01]  /*4a60*/  F2FP.BF16.F32.PACK_AB R7, R103, R100 ;  /* 0x000000646707723e */ /* 0x020fe200000010ff */
[----:B------:R-:W-:Y:S06]  /*4a70*/  HMMA.16816.F32.BF16 R76, R84, R78, RZ ;  /* 0x0000004e544c723c */ /* 0x000fec00000418ff */
        /* <DEDUP_REMOVED lines=8> */
[----:B------:R-:W-:Y:S01]  /*4b00*/  HMMA.16816.F32.BF16 R48, R4, R14, R48 ;  /* 0x0000000e0430723c */ /* 0x000fe20000041830 */
[----:B------:R-:W2:Y:S05]  /*4b10*/  LDSM.16.MT88.4 R12, [R146+0xa800] ;  /* 0x00a80000920c783b */ /* 0x000eaa0000004200 */
[----:B------:R-:W-:Y:S02]  /*4b20*/  MUFU.EX2 R117, R117 ;  /* 0x0000007500757308 */ /* 0x000fe40000000800 */
[C---:B----4-:R-:W-:Y:S08]  /*4b30*/  HMMA.16816.F32.BF16 R68, R84.reuse, R72, RZ ;  /* 0x000000485444723c */ /* 0x050ff000000418ff */
[C---:B------:R-:W-:Y:S08]  /*4b40*/  HMMA.16816.F32.BF16 R72, R84.reuse, R74, RZ ;  /* 0x0000004a5448723c */ /* 0x040ff000000418ff */
[C---:B------:R-:W-:Y:S08]  /*4b50*/  HMMA.16816.F32.BF16 R96, R84.reuse, R92, RZ ;  /* 0x0000005c5460723c */ /* 0x040ff000000418ff */
[----:B------:R-:W-:Y:S08]  /*4b60*/  HMMA.16816.F32.BF16 R92, R84, R94, RZ ;  /* 0x0000005e545c723c */ /* 0x000ff000000418ff */
[C---:B------:R-:W-:Y:S08]  /*4b70*/  HMMA.16816.F32.BF16 R60, R4.reuse, R16, R60 ;  /* 0x00000010043c723c */ /* 0x040ff0000004183c */
[C---:B------:R-:W-:Y:S01]  /*4b80*/  HMMA.16816.F32.BF16 R64, R4.reuse, R18, R64 ;  /* 0x000000120440723c */ /* 0x040fe20000041840 */
[----:B------:R-:W3:Y:S07]  /*4b90*/  LDSM.16.MT88.4 R16, [R144+0xa800] ;  /* 0x00a800009010783b */ /* 0x000eee0000004200 */
[C---:B-1----:R-:W-:Y:S08]  /*4ba0*/  HMMA.16816.F32.BF16 R88, R4.reuse, R8, R88 ;  /* 0x000000080458723c */ /* 0x042ff00000041858 */
[----:B------:R-:W-:Y:S01]  /*4bb0*/  HMMA.16816.F32.BF16 R76, R4, R10, R76 ;  /* 0x0000000a044c723c */ /* 0x000fe2000004184c */
[----:B------:R-:W1:Y:S07]  /*4bc0*/  LDSM.16.MT88.4 R8, [R150+0x9000] ;  /* 0x009000009608783b */ /* 0x000e6e0000004200 */
[C---:B------:R-:W-:Y:S08]  /*4bd0*/  HMMA.16816.F32.BF16 R36, R84.reuse, R40, RZ ;  /* 0x000000285424723c */ /* 0x040ff000000418ff */
[----:B------:R-:W-:Y:S08]  /*4be0*/  HMMA.16816.F32.BF16 R40, R84, R42, RZ ;  /* 0x0000002a5428723c */ /* 0x000ff000000418ff */
[C---:B--2---:R-:W-:Y:S08]  /*4bf0*/  HMMA.16816.F32.BF16 R68, R4.reuse, R12, R68 ;  /* 0x0000000c0444723c */ /* 0x044ff00000041844 */
[----:B------:R-:W-:Y:S01]  /*4c00*/  HMMA.16816.F32.BF16 R72, R4, R14, R72 ;  /* 0x0000000e0448723c */ /* 0x000fe20000041848 */
[----:B------:R-:W2:Y:S07]  /*4c10*/  LDSM.16.MT88.4 R12, [R146+0x9000] ;  /* 0x00900000920c783b */ /* 0x000eae0000004200 */
[----:B------:R-:W-:Y:S01]  /*4c20*/  HMMA.16816.F32.BF16 R80, R84, R24, RZ ;  /* 0x000000185450723c */ /* 0x000fe200000418ff */
[-CC-:B------:R-:W-:Y:S01]  /*4c30*/  FFMA.FTZ R25, R140, R120.reuse, -R125.reuse ;  /* 0x000000788c197223 */ /* 0x180fe2000001087d */
[----:B------:R-:W-:-:S05]  /*4c40*/  FFMA.FTZ R24, R142, R120, -R125 ;  /* 0x000000788e187223 */ /* 0x000fca000001087d */
[----:B------:R-:W-:Y:S01]  /*4c50*/  MUFU.EX2 R25, R25 ;  /* 0x0000001900197308 */ /* 0x000fe20000000800 */
[----:B------:R-:W-:Y:S01]  /*4c60*/  HMMA.16816.F32.BF16 R96, R4, R28, R96 ;  /* 0x0000001c0460723c */ /* 0x000fe20000041860 */
[-CC-:B------:R-:W-:Y:S01]  /*4c70*/  FFMA.FTZ R28, R134, R120.reuse, -R119.reuse ;  /* 0x00000078861c7223 */ /* 0x180fe20000010877 */
[----:B------:R-:W-:-:S05]  /*4c80*/  FFMA.FTZ R29, R130, R120, -R119 ;  /* 0x00000078821d7223 */ /* 0x000fca0000010877 */
[----:B------:R-:W-:Y:S01]  /*4c90*/  MUFU.EX2 R24, R24 ;  /* 0x0000001800187308 */ /* 0x000fe20000000800 */
[----:B------:R-:W-:Y:S01]  /*4ca0*/  HMMA.16816.F32.BF16 R84, R84, R26, RZ ;  /* 0x0000001a5454723c */ /* 0x000fe200000418ff */
[-CC-:B------:R-:W-:Y:S01]  /*4cb0*/  FFMA.FTZ R26, R138, R120.reuse, -R125.reuse ;  /* 0x000000788a1a7223 */ /* 0x180fe2000001087d */
[----:B------:R-:W-:-:S05]  /*4cc0*/  FFMA.FTZ R27, R136, R120, -R125 ;  /* 0x00000078881b7223 */ /* 0x000fca000001087d */
[----:B------:R-:W4:Y:S01]  /*4cd0*/  MUFU.EX2 R26, R26 ;  /* 0x0000001a001a7308 */ /* 0x000f220000000800 */
[----:B------:R-:W-:Y:S01]  /*4ce0*/  HMMA.16816.F32.BF16 R92, R4, R30, R92 ;  /* 0x0000001e045c723c */ /* 0x000fe2000004185c */
[-CC-:B------:R-:W-:Y:S01]  /*4cf0*/  FFMA.FTZ R31, R132, R120.reuse, -R119.reuse ;  /* 0x00000078841f7223 */ /* 0x180fe20000010877 */
[----:B------:R-:W-:-:S05]  /*4d00*/  FFMA.FTZ R30, R128, R120, -R119 ;  /* 0x00000078801e7223 */ /* 0x000fca0000010877 */
[----:B------:R-:W5:Y:S01]  /*4d10*/  MUFU.EX2 R27, R27 ;  /* 0x0000001b001b7308 */ /* 0x000f620000000800 */
[C---:B------:R-:W-:Y:S07]  /*4d20*/  HMMA.16816.F32.BF16 R36, R4.reuse, R20, R36 ;  /* 0x000000140424723c */ /* 0x040fee0000041824 */
[----:B------:R-:W-:Y:S01]  /*4d30*/  MUFU.EX2 R28, R28 ;  /* 0x0000001c001c7308 */ /* 0x000fe20000000800 */
[C---:B------:R-:W-:Y:S01]  /*4d40*/  HMMA.16816.F32.BF16 R40, R4.reuse, R22, R40 ;  /* 0x000000160428723c */ /* 0x040fe20000041828 */
[----:B------:R-:W2:Y:S06]  /*4d50*/  LDSM.16.MT88.4 R20, [R145+0x9000] ;  /* 0x009000009114783b */ /* 0x000eac0000004200 */
[----:B------:R-:W1:Y:S01]  /*4d60*/  MUFU.EX2 R29, R29 ;  /* 0x0000001d001d7308 */ /* 0x000e620000000800 */
[C---:B---3--:R-:W-:Y:S07]  /*4d70*/  HMMA.16816.F32.BF16 R80, R4.reuse, R16, R80 ;  /* 0x000000100450723c */ /* 0x048fee0000041850 */
[----:B------:R-:W-:Y:S01]  /*4d80*/  MUFU.EX2 R31, R31 ;  /* 0x0000001f001f7308 */ /* 0x000fe20000000800 */
[----:B------:R-:W-:Y:S01]  /*4d90*/  HMMA.16816.F32.BF16 R84, R4, R18, R84 ;  /* 0x000000120454723c */ /* 0x000fe20000041854 */
[----:B----4-:R-:W-:Y:S01]  /*4da0*/  F2FP.BF16.F32.PACK_AB R4, R25, R26 ;  /* 0x0000001a1904723e */ /* 0x010fe200000010ff */
[----:B------:R-:W3:Y:S01]  /*4db0*/  LDSM.16.MT88.4 R16, [R150+0xb000] ;  /* 0x00b000009610783b */ /* 0x000ee20000004200 */
[----:B-----5:R-:W-:-:S04]  /*4dc0*/  F2FP.BF16.F32.PACK_AB R6, R27, R24 ;  /* 0x000000181b06723e */ /* 0x020fc800000010ff */
[----:B------:R-:W4:Y:S01]  /*4dd0*/  MUFU.EX2 R30, R30 ;  /* 0x0000001e001e7308 */ /* 0x000f220000000800 */
[----:B-1----:R-:W-:Y:S02]  /*4de0*/  F2FP.BF16.F32.PACK_AB R5, R29, R28 ;  /* 0x0000001c1d05723e */ /* 0x002fe400000010ff */
[----:B----4-:R-:W-:-:S07]  /*4df0*/  F2FP.BF16.F32.PACK_AB R7, R30, R31 ;  /* 0x0000001f1e07723e */ /* 0x010fce00000010ff */
[C---:B------:R-:W-:Y:S08]  /*4e00*/  HMMA.16816.F32.BF16 R96, R4.reuse, R8, R96 ;  /* 0x000000080460723c */ /* 0x040ff00000041860 */
[C---:B------:R-:W-:Y:S01]  /*4e10*/  HMMA.16816.F32.BF16 R92, R4.reuse, R10, R92 ;  /* 0x0000000a045c723c */ /* 0x040fe2000004185c */
[----:B------:R-:W1:Y:S07]  /*4e20*/  LDSM.16.MT88.4 R8, [R144+0x9000] ;  /* 0x009000009008783b */ /* 0x000e6e0000004200 */
[C---:B--2---:R-:W-:Y:S08]  /*4e30*/  HMMA.16816.F32.BF16 R36, R4.reuse, R12, R36 ;  /* 0x0000000c0424723c */ /* 0x044ff00000041824 */
[C---:B------:R-:W-:Y:S01]  /*4e40*/  HMMA.16816.F32.BF16 R40, R4.reuse, R14, R40 ;  /* 0x0000000e0428723c */ /* 0x040fe20000041828 */
[----:B------:R-:W2:Y:S07]  /*4e50*/  LDSM.16.MT88.4 R12, [R146+0xb000] ;  /* 0x00b00000920c783b */ /* 0x000eae0000004200 */
[C---:B------:R-:W-:Y:S08]  /*4e60*/  HMMA.16816.F32.BF16 R44, R4.reuse, R20, R44 ;  /* 0x00000014042c723c */ /* 0x040ff0000004182c */
        /* <DEDUP_REMOVED lines=9> */
[C---:B----4-:R-:W-:Y:S01]  /*4f00*/  HMMA.16816.F32.BF16 R80, R4.reuse, R20, R80 ;  /* 0x000000140450723c */ /* 0x050fe20000041850 */
[----:B------:R-:W3:Y:S07]  /*4f10*/  MUFU.EX2 R20, R116 ;  /* 0x0000007400147308 */ /* 0x000eee0000000800 */
[C---:B------:R-:W-:Y:S01]  /*4f20*/  HMMA.16816.F32.BF16 R64, R4.reuse, R18, R64 ;  /* 0x000000120440723c */ /* 0x040fe20000041840 */
[----:B------:R-:W4:Y:S07]  /*4f30*/  LDSM.16.MT88.4 R16, [R145+0x9800] ;  /* 0x009800009110783b */ /* 0x000f2e0000004200 */
[C---:B------:R-:W-:Y:S08]  /*4f40*/  HMMA.16816.F32.BF16 R84, R4.reuse, R22, R84 ;  /* 0x000000160454723c */ /* 0x040ff00000041854 */
[C---:B-1----:R-:W-:Y:S08]  /*4f50*/  HMMA.16816.F32.BF16 R88, R4.reuse, R8, R88 ;  /* 0x000000080458723c */ /* 0x042ff00000041858 */
[----:B------:R-:W-:Y:S01]  /*4f60*/  HMMA.16816.F32.BF16 R76, R4, R10, R76 ;  /* 0x0000000a044c723c */ /* 0x000fe2000004184c */
[----:B------:R-:W-:Y:S01]  /*4f70*/  F2FP.BF16.F32.PACK_AB R4, R127, R126 ;  /* 0x0000007e7f04723e */ /* 0x000fe200000010ff */
[----:B------:R-:W1:Y:S01]  /*4f80*/  LDSM.16.MT88.4 R8, [R146+0x9800] ;  /* 0x009800009208783b */ /* 0x000e620000004200 */
[----:B------:R-:W-:-:S02]  /*4f90*/  F2FP.BF16.F32.PACK_AB R5, R118, R121 ;  /* 0x000000797605723e */ /* 0x000fc400000010ff */
[----:B------:R-:W-:Y:S02]  /*4fa0*/  F2FP.BF16.F32.PACK_AB R6, R124, R123 ;  /* 0x0000007b7c06723e */ /* 0x000fe400000010ff */
[----:B---3--:R-:W-:-:S07]  /*4fb0*/  F2FP.BF16.F32.PACK_AB R7, R20, R117 ;  /* 0x000000751407723e */ /* 0x008fce00000010ff */
[C---:B--2---:R-:W-:Y:S08]  /*4fc0*/  HMMA.16816.F32.BF16 R96, R4.reuse, R12, R96 ;  /* 0x0000000c0460723c */ /* 0x044ff00000041860 */
        /* <DEDUP_REMOVED lines=11> */
[----:B---3--:R-:W-:Y:S01]  /*5080*/  HMMA.16816.F32.BF16 R68, R4, R16, R68 ;  /* 0x000000100444723c */ /* 0x008fe20000041844 */
[----:B------:R-:W-:-:S04]  /*5090*/  FADD.FTZ R17, R107, R110 ;  /* 0x0000006e6b117221 */ /* 0x000fc80000010000 */
[----:B------:R-:W-:-:S03]  /*50a0*/  FADD.FTZ R17, R106, R17 ;  /* 0x000000116a117221 */ /* 0x000fc60000010000 */
[----:B------:R-:W-:Y:S01]  /*50b0*/  HMMA.16816.F32.BF16 R72, R4, R18, R72 ;  /* 0x000000120448723c */ /* 0x000fe20000041848 */
[----:B------:R-:W-:-:S04]  /*50c0*/  FADD.FTZ R100, R100, R17 ;  /* 0x0000001164647221 */ /* 0x000fc80000010000 */
[----:B------:R-:W-:-:S03]  /*50d0*/  FADD.FTZ R103, R103, R100 ;  /* 0x0000006467677221 */ /* 0x000fc60000010000 */
[C---:B-1----:R-:W-:Y:S08]  /*50e0*/  HMMA.16816.F32.BF16 R60, R4.reuse, R8, R60 ;  /* 0x00000008043c723c */ /* 0x042ff0000004183c */
[C---:B------:R-:W-:Y:S01]  /*50f0*/  HMMA.16816.F32.BF16 R64, R4.reuse, R10, R64 ;  /* 0x0000000a0440723c */ /* 0x040fe20000041840 */
[----:B------:R-:W1:Y:S07]  /*5100*/  LDSM.16.MT88.4 R8, [R144+0xb800] ;  /* 0x00b800009008783b */ /* 0x000e6e0000004200 */
[----:B--2---:R-:W-:Y:S01]  /*5110*/  HMMA.16816.F32.BF16 R88, R4, R12, R88 ;  /* 0x0000000c0458723c */ /* 0x004fe20000041858 */
[----:B------:R-:W-:-:S04]  /*5120*/  FADD.FTZ R13, R33, R104 ;  /* 0x00000068210d7221 */ /* 0x000fc80000010000 */
        /* <DEDUP_REMOVED lines=20> */
[----:B------:R-:W-:-:S04]  /*5270*/  NOP ;  /* 0x0000000000007918 */ /* 0x000fc80000000000 */
[----:B------:R-:W-:-:S15]  /*5280*/  @!P4 BRA `(.L_x_8870) ;  /* 0x0000002800b8c947 */ /* 0x000fde0003800000 */
[----:B------:R-:W-:Y:S01]  /*5290*/  ISETP.NE.U32.AND P2, PT, R34, RZ, PT ;  /* 0x000000ff2200720c */ /* 0x000fe20003f45070 */
[----:B------:R-:W-:Y:S01]  /*52a0*/  IMAD.MOV.U32 R0, RZ, RZ, R101 ;  /* 0x000000ffff007224 */ /* 0x000fe200078e0065 */
[C---:B------:R-:W-:Y:S01]  /*52b0*/  IADD3 R178, PT, PT, -R32.reuse, 0x1, RZ ;  /* 0x0000000120b27810 */ /* 0x040fe20007ffe1ff */
[----:B------:R-:W-:Y:S01]  /*52c0*/  IMAD.MOV.U32 R105, RZ, RZ, R102 ;  /* 0x000000ffff697224 */ /* 0x000fe200078e0066 */
[----:B------:R-:W-:Y:S01]  /*52d0*/  ISETP.NE.AND.EX P2, PT, R35, RZ, PT, P2 ;  /* 0x000000ff2300720c */ /* 0x000fe20003f45320 */
[----:B------:R-:W-:-:S12]  /*52e0*/  VIADD R179, R32, 0xfffffffe ;  /* 0xfffffffe20b37836 */ /* 0x000fd80000000000 */
.L_x_8877:
[-C--:B------:R-:W-:Y:S01]  /*52f0*/  ISETP.GE.AND P1, PT, R174, R170.reuse, PT ;  /* 0x000000aaae00720c */ /* 0x080fe20003f26270 */
[----:B------:R-:W-:Y:S04]  /*5300*/  DEPBAR.LE SB0, 0x0 ;  /* 0x000080000000791a */ /* 0x000fe80000000000 */
[----:B------:R-:W-:Y:S05]  /*5310*/  WARPSYNC.ALL ;  /* 0x0000000000007948 */ /* 0x000fea0003800000 */
[----:B------:R-:W-:Y:S01]  /*5320*/  BAR.SYNC.DEFER_BLOCKING 0x0 ;  /* 0x0000000000007b1d */ /* 0x000fe20000010000 */
[----:B------:R-:W-:Y:S02]  /*5330*/  @!P2 IMAD.MOV.U32 R7, RZ, RZ, RZ ;  /* 0x000000ffff07a224 */ /* 0x000fe400078e00ff */
[----:B------:R-:W-:Y:S02]  /*5340*/  IMAD.MOV.U32 R5, RZ, RZ, R164 ;  /* 0x000000ffff057224 */ /* 0x000fe400078e00a4 */
[----:B------:R-:W-:Y:S01]  /*5350*/  IMAD.MOV.U32 R4, RZ, RZ, R165 ;  /* 0x000000ffff047224 */ /* 0x000fe200078e00a5 */
[----:B------:R-:W-:Y:S01]  /*5360*/  @!P2 IADD3 R7, P0, PT, RZ, -R7, RZ ;  /* 0x80000007ff07a210 */ /* 0x000fe20007f1e0ff */
[----:B------:R-:W2:Y:S01]  /*5370*/  @!P2 LD.E R6, desc[UR4][R2.64+0x40] ;  /* 0x000040040206a980 */ /* 0x000ea2000c101900 */
[----:B------:R-:W-:Y:S01]  /*5380*/  BSSY.RECONVERGENT B0, `(.L_x_8871) ;  /* 0x0000046000007945 */ /* 0x000fe20003800200 */
        /* <DEDUP_REMOVED lines=38> */
[----:B------:R-:W-:Y:S02]  /*55f0*/  ISETP.GE.AND P4, PT, R6, RZ, PT ;  /* 0x000000ff0600720c */ /* 0x000fe40003f86270 */
[----:B------:R-:W-:Y:S03]  /*5600*/  LOP3.LUT R7, RZ, R8, RZ, 0x33, !PT ;  /* 0x00000008ff077212 */ /* 0x000fe600078e33ff */
[----:B------:R-:W-:Y:S01]  /*5610*/  @P5 VIADD R12, R12, 0x1 ;  /* 0x000000010c0c5836 */ /* 0x000fe20000000000 */
[C---:B------:R-:W-:Y:S03]  /*5620*/  ISETP.NE.AND P5, PT, R8.reuse, RZ, PT ;  /* 0x000000ff0800720c */ /* 0x040fe60003fa5270 */
        /* <DEDUP_REMOVED lines=27> */
.L_x_8872:
[----:B------:R-:W-:Y:S05]  /*57e0*/  BSYNC.RECONVERGENT B0 ;  /* 0x0000000000007941 */ /* 0x000fea0003800200 */
.L_x_8871:
[----:B------:R-:W-:Y:S01]  /*57f0*/  @!PT LDS RZ, [RZ] ;  /* 0x00000000fffff984 */ /* 0x000fe20000000800 */
[----:B------:R-:W-:Y:S01]  /*5800*/  @!PT LDS RZ, [RZ] ;  /* 0x00000000fffff984 */ /* 0x000fe20000000800 */
[----:B------:R-:W-:Y:S01]  /*5810*/  @!PT LDS RZ, [RZ] ;  /* 0x00000000fffff984 */ /* 0x000fe20000000800 */
[----:B------:R1:W-:Y:S01]  /*5820*/  @!P1 LDGSTS.E.BYPASS.LTC128B.128 [R171+0x8000], desc[UR4][R164.64] ;  /* 0x08000000a4ab9fae */ /* 0x0003e2000b981a04 */
[C---:B------:R-:W-:Y:S01]  /*5830*/  LEA R186, P3, R158.reuse, R164, 0x5 ;  /* 0x000000a49eba7211 */ /* 0x040fe200078628ff */
[C---:B------:R-:W-:Y:S01]  /*5840*/  IMAD.SHL.U32 R104, R158.reuse, 0x20, RZ ;  /* 0x000000209e687824 */ /* 0x040fe200078e00ff */
[C-C-:B------:R-:W-:Y:S01]  /*5850*/  SHF.L.U64.HI R106, R158.reuse, 0x5, R159.reuse ;  /* 0x000000059e6a7819 */ /* 0x140fe2000001029f */
[----:B------:R-:W-:Y:S01]  /*5860*/  @P1 STS.128 [R171+0x8000], RZ ;  /* 0x008000ffab001388 */ /* 0x000fe20000000c00 */
[----:B------:R-:W-:Y:S01]  /*5870*/  LEA.HI.X R187, R158, R165, R159, 0x5, P3 ;  /* 0x000000a59ebb7211 */ /* 0x000fe200018f2c9f */
[----:B------:R-:W-:Y:S01]  /*5880*/  VIADD R178, R178, 0x1 ;  /* 0x00000001b2b27836 */ /* 0x000fe20000000000 */
[----:B------:R-:W-:Y:S01]  /*5890*/  IADD3 R184, P4, PT, R104, R186, RZ ;  /* 0x000000ba68b87210 */ /* 0x000fe20007f9e0ff */
[----:B------:R-:W-:Y:S01]  /*58a0*/  @!PT LDS RZ, [RZ] ;  /* 0x00000000fffff984 */ /* 0x000fe20000000800 */
[----:B------:R-:W-:Y:S01]  /*58b0*/  @!PT LDS RZ, [RZ] ;  /* 0x00000000fffff984 */ /* 0x000fe20000000800 */
[----:B------:R-:W-:Y:S01]  /*58c0*/  @!PT LDS RZ, [RZ] ;  /* 0x00000000fffff984 */ /* 0x000fe20000000800 */
[----:B------:R1:W-:Y:S01]  /*58d0*/  @!P0 LDGSTS.E.BYPASS.LTC128B.128 [R171+0xa000], desc[UR4][R164.64+0x80] ;  /* 0x0a000080a4ab8fae */ /* 0x0003e2000b981a04 */
[----:B------:R-:W-:Y:S02]  /*58e0*/  BSSY.RECONVERGENT B1, `(.L_x_8873) ;  /* 0x000010c000017945 */ /* 0x000fe40003800200 */
[----:B------:R-:W-:Y:S01]  /*58f0*/  IADD3 R188, P3, PT, R184, R104, RZ ;  /* 0x00000068b8bc7210 */ /* 0x000fe20007f7e0ff */
[----:B------:R-:W-:Y:S01]  /*5900*/  @P0 STS.128 [R171+0xa000], RZ ;  /* 0x00a000ffab000388 */ /* 0x000fe20000000c00 */
[----:B------:R-:W-:Y:S03]  /*5910*/  IMAD.X R185, R106, 0x1, R187, P4 ;  /* 0x000000016ab97824 */ /* 0x000fe600020e06bb */
[----:B------:R-:W-:Y:S01]  /*5920*/  @!PT LDS RZ, [RZ] ;  /* 0x00000000fffff984 */ /* 0x000fe20000000800 */
[----:B------:R-:W-:Y:S01]  /*5930*/  @!PT LDS RZ, [RZ] ;  /* 0x00000000fffff984 */ /* 0x000fe20000000800 */
[----:B------:R-:W-:Y:S01]  /*5940*/  @!PT LDS RZ, [RZ] ;  /* 0x00000000fffff984 */ /* 0x000fe20000000800 */
[----:B------:R1:W-:Y:S01]  /*5950*/  @!P1 LDGSTS.E.BYPASS.LTC128B.128 [R171+0x8800], desc[UR4][R186.64] ;  /* 0x08800000baab9fae */ /* 0x0003e2000b981a04 */
[----:B------:R-:W-:Y:S01]  /*5960*/  IMAD.X R189, R185, 0x1, R106, P3 ;  /* 0x00000001b9bd7824 */ /* 0x000fe200018e066a */
[----:B------:R-:W-:Y:S02]  /*5970*/  ISETP.NE.AND P3, PT, R178, RZ, PT ;  /* 0x000000ffb200720c */ /* 0x000fe40003f65270 */
        /* <DEDUP_REMOVED lines=137> */
[----:B------:R-:W-:Y:S01]  /*6210*/  BSSY.RECONVERGENT B0, `(.L_x_8875) ;  /* 0x0000048000007945 */ /* 0x000fe20003800200 */
[----:B------:R-:W-:Y:S03]  /*6220*/  IMAD.SHL.U32 R100, R156, 0x20, RZ ;  /* 0x000000209c647824 */ /* 0x000fe600078e00ff */
        /* <DEDUP_REMOVED lines=39> */
[----:B------:R-:W-:Y:S02]  /*64a0*/  ISETP.GE.AND P4, PT, R101, RZ, PT ;  /* 0x000000ff6500720c */ /* 0x000fe40003f86270 */
[----:B------:R-:W-:Y:S07]  /*64b0*/  LOP3.LUT R101, RZ, R110, RZ, 0x33, !PT ;  /* 0x0000006eff657212 */ /* 0x000fee00078e33ff */
[----:B------:R-:W-:Y:S02]  /*64c0*/  @P5 IADD3 R106, PT, PT, R106, 0x1, RZ ;  /* 0x000000016a6a5810 */ /* 0x000fe40007ffe0ff */
[----:B------:R-:W-:Y:S01]  /*64d0*/  @P6 VIADD R109, R109, 0x1 ;  /* 0x000000016d6d6836 */ /* 0x000fe20000000000 */
[C---:B------:R-:W-:Y:S02]  /*64e0*/  ISETP.NE.AND P5, PT, R110.reuse, RZ, PT ;  /* 0x000000ff6e00720c */ /* 0x040fe40003fa5270 */
[----:B------:R-:W-:Y:S02]  /*64f0*/  @!P3 IMAD.MOV R106, RZ, RZ, -R106 ;  /* 0x000000ffff6ab224 */ /* 0x000fe400078e0a6a */
[----:B------:R-:W-:Y:S03]  /*6500*/  @!P4 IADD3 R109, PT, PT, -R109, RZ, RZ ;  /* 0x000000ff6d6dc210 */ /* 0x000fe60007ffe1ff */
[C---:B------:R-:W-:Y:S02]  /*6510*/  SEL R103, R101.reuse, R106, !P5 ;  /* 0x0000006a65677207 */ /* 0x040fe40006800000 */
[----:B------:R-:W-:Y:S01]  /*6520*/  SEL R109, R101, R109, !P5 ;  /* 0x0000006d656d7207 */ /* 0x000fe20006800000 */
[----:B------:R-:W3:Y:S01]  /*6530*/  LD.E.64 R106, desc[UR4][R2.64+0x38] ;  /* 0x00003804026a7980 */ /* 0x000ee2000c101b00 */
        /* <DEDUP_REMOVED lines=21> */
.L_x_8876:
[----:B------:R-:W-:Y:S05]  /*6690*/  BSYNC.RECONVERGENT B0 ;  /* 0x0000000000007941 */ /* 0x000fea0003800200 */
.L_x_8875:
[----:B------:R-:W-:Y:S01]  /*66a0*/  @!PT LDS RZ, [RZ] ;  /* 0x00000000fffff984 */ /* 0x000fe20000000800 */
[----:B------:R-:W-:Y:S01]  /*66b0*/  @!PT LDS RZ, [RZ] ;  /* 0x00000000fffff984 */ /* 0x000fe20000000800 */
[----:B------:R-:W-:Y:S01]  /*66c0*/  @!PT LDS RZ, [RZ] ;  /* 0x00000000fffff984 */ /* 0x000fe20000000800 */
[----:B------:R1:W-:Y:S01]  /*66d0*/  @!P1 LDGSTS.E.BYPASS.LTC128B.128 [R171+0x4000], desc[UR4][R162.64] ;  /* 0x04000000a2ab9fae */ /* 0x0003e2000b981a04 */
        /* <DEDUP_REMOVED lines=8> */
[----:B------:R1:W-:Y:S03]  /*6760*/  @!P0 LDGSTS.E.BYPASS.LTC128B.128 [R171+0x6000], desc[UR4][R162.64+0x80] ;  /* 0x06000080a2ab8fae */ /* 0x0003e6000b981a04 */
[----:B------:R-:W-:Y:S01]  /*6770*/  IADD3 R100, P3, PT, R102, R100, RZ ;  /* 0x0000006466647210 */ /* 0x000fe20007f7e0ff */
[----:B------:R1:W-:Y:S01]  /*6780*/  @P0 STS.128 [R171+0x6000], RZ ;  /* 0x006000ffab000388 */ /* 0x0003e20000000c00 */
[----:B------:R-:W-:Y:S03]  /*6790*/  IMAD.X R103, R101, 0x1, R107, P4 ;  /* 0x0000000165677824 */ /* 0x000fe600020e066b */
        /* <DEDUP_REMOVED lines=32> */
.L_x_8874:
[----:B------:R-:W-:Y:S05]  /*69a0*/  BSYNC.RECONVERGENT B1 ;  /* 0x0000000000017941 */ /* 0x000fea0003800200 */
.L_x_8873:
        /* <DEDUP_REMOVED lines=133> */
[----:B------:R-:W-:Y:S01]  /*7200*/  ISETP.NE.AND P0, PT, R179, -0x1, PT ;  /* 0xffffffffb300780c */ /* 0x000fe20003f05270 */
        /* <DEDUP_REMOVED lines=182> */
.L_x_8870:
        /* <DEDUP_REMOVED lines=11> */
.L_x_8893:
        /* <DEDUP_REMOVED lines=91> */
[----:B------:R-:W-:Y:S01]  /*83d0*/  STS [R9], R96 ;  /* 0x0000006009007388 */ /* 0x000fe20000000800 */
[----:B------:R-:W-:-:S02]  /*83e0*/  IADD3 R15, PT, PT, R9, 0x40, RZ ;  /* 0x00000040090f7810 */ /* 0x000fc40007ffe0ff */
[-C--:B------:R-:W-:Y:S02]  /*83f0*/  IADD3 R13, PT, PT, R4, R9.reuse, RZ ;  /* 0x00000009040d7210 */ /* 0x080fe40007ffe0ff */
[----:B------:R-:W-:Y:S02]  /*8400*/  @P4 IADD3 R15, PT, PT, R9, -0x40, RZ ;  /* 0xffffffc0090f4810 */ /* 0x000fe40007ffe0ff */
        /* <DEDUP_REMOVED lines=8> */
[----:B------:R-:W-:Y:S02]  /*8490*/  F2FP.BF16.F32.PACK_AB R40, R41, R40 ;  /* 0x000000282928723e */ /* 0x000fe400000010ff */
[----:B------:R-:W-:Y:S01]  /*84a0*/  F2FP.BF16.F32.PACK_AB R42, R43, R42 ;  /* 0x0000002a2b2a723e */ /* 0x000fe200000010ff */
[----:B------:R-:W-:Y:S01]  /*84b0*/  STS [R11+0x400], R94 ;  /* 0x0004005e0b007388 */ /* 0x000fe20000000800 */
[----:B------:R-:W-:Y:S02]  /*84c0*/  IADD3 R17, PT, PT, R5, R13, RZ ;  /* 0x0000000d05117210 */ /* 0x000fe40007ffe0ff */
        /* <DEDUP_REMOVED lines=13> */
[----:B------:R1:W-:Y:S01]  /*85a0*/  STS [R15], R44 ;  /* 0x0000002c0f007388 */ /* 0x0003e20000000800 */
[----:B------:R-:W-:Y:S02]  /*85b0*/  F2FP.BF16.F32.PACK_AB R58, R59, R58 ;  /* 0x0000003a3b3a723e */ /* 0x000fe400000010ff */
[----:B------:R-:W-:Y:S01]  /*85c0*/  IADD3 R5, PT, PT, R5, R19, RZ ;  /* 0x0000001305057210 */ /* 0x000fe20007ffe0ff */
[----:B------:R-:W-:Y:S01]  /*85d0*/  STS [R15+0x400], R46 ;  /* 0x0004002e0f007388 */ /* 0x000fe20000000800 */
[----:B------:R-:W-:Y:S02]  /*85e0*/  F2FP.BF16.F32.PACK_AB R60, R61, R60 ;  /* 0x0000003c3d3c723e */ /* 0x000fe400000010ff */
[----:B------:R-:W-:Y:S01]  /*85f0*/  F2FP.BF16.F32.PACK_AB R62, R63, R62 ;  /* 0x0000003e3f3e723e */ /* 0x000fe200000010ff */
[----:B------:R-:W-:Y:S01]  /*8600*/  STS [R21], R48 ;  /* 0x0000003015007388 */ /* 0x000fe20000000800 */
[----:B------:R-:W-:-:S02]  /*8610*/  F2FP.BF16.F32.PACK_AB R64, R65, R64 ;  /* 0x000000404140723e */ /* 0x000fc400000010ff */
[----:B------:R-:W-:Y:S01]  /*8620*/  F2FP.BF16.F32.PACK_AB R66, R67, R66 ;  /* 0x000000424342723e */ /* 0x000fe200000010ff */
[----:B------:R2:W-:Y:S01]  /*8630*/  STS [R21+0x400], R50 ;  /* 0x0004003215007388 */ /* 0x0005e20000000800 */
        /* <DEDUP_REMOVED lines=15> */
[----:B------:R-:W-:-:S02]  /*8730*/  F2FP.BF16.F32.PACK_AB R84, R85, R84 ;  /* 0x000000545554723e */ /* 0x000fc400000010ff */
        /* <DEDUP_REMOVED lines=18> */
[----:B-1----:R-:W3:Y:S04]  /*8860*/  LD.E.64 R44, desc[UR4][R2.64+0x88] ;  /* 0x00008804022c7980 */ /* 0x002ee8000c101b00 */
[----:B------:R1:W5:Y:S06]  /*8870*/  LD.E.64 R42, desc[UR4][R2.64+0x90] ;  /* 0x00009004022a7980 */ /* 0x00036c000c101b00 */
[----:B--2---:R1:W5:Y:S01]  /*8880*/  @!P4 LD.E.64 R50, desc[UR4][R2.64+0x80] ;  /* 0x000080040232c980 */ /* 0x004362000c101b00 */
[----:B----4-:R-:W-:-:S13]  /*8890*/  ISETP.NE.AND P2, PT, R4, RZ, PT ;  /* 0x000000ff0400720c */ /* 0x010fda0003f45270 */
[----:B------:R-:W2:Y:S04]  /*88a0*/  @!P2 LD.E R4, desc[UR4][R2.64+0x60] ;  /* 0x000060040204a980 */ /* 0x000ea8000c101900 */
[----:B------:R-:W4:Y:S01]  /*88b0*/  @!P2 LD.E R41, desc[UR4][R2.64+0xb4] ;  /* 0x0000b4040229a980 */ /* 0x000f22000c101900 */
[----:B------:R-:W1:Y:S08]  /*88c0*/  @P1 MUFU.LG2 R7, R7 ;  /* 0x0000000700071308 */ /* 0x000e700000000c00 */
[----:B------:R-:W1:Y:S01]  /*88d0*/  @P0 MUFU.LG2 R10, R10 ;  /* 0x0000000a000a0308 */ /* 0x000e620000000c00 */
[----:B---3--:R-:W-:-:S02]  /*88e0*/  SHF.R.U32.HI R5, RZ, 0x1, R0 ;  /* 0x00000001ff057819 */ /* 0x008fc40000011600 */
[----:B------:R-:W-:Y:S02]  /*88f0*/  LOP3.LUT P3, RZ, R0, 0x3, RZ, 0xc0, !PT ;  /* 0x0000000300ff7812 */ /* 0x000fe4000786c0ff */
[----:B------:R-:W-:Y:S02]  /*8900*/  SHF.R.U32.HI R39, RZ, 0x2, R0 ;  /* 0x00000002ff277819 */ /* 0x000fe40000011600 */
[----:B------:R-:W-:Y:S01]  /*8910*/  LOP3.LUT R0, R5, 0x30, RZ, 0xc0, !PT ;  /* 0x0000003005007812 */ /* 0x000fe200078ec0ff */
[----:B------:R-:W-:Y:S01]  /*8920*/  BSSY.RECONVERGENT B0, `(.L_x_8879) ;  /* 0x0000012000007945 */ /* 0x000fe20003800200 */
[----:B-1----:R-:W-:Y:S01]  /*8930*/  @P1 FMUL.FTZ R9, R7, 0.69314718246459960938 ;  /* 0x3f31721807091820 */ /* 0x002fe20000410000 */
[----:B------:R-:W-:Y:S01]  /*8940*/  MOV R37, 0x7f800000 ;  /* 0x7f80000000257802 */ /* 0x000fe20000000f00 */
[----:B------:R-:W-:Y:S01]  /*8950*/  @P4 IMAD.WIDE.U32 R46, R44, R173, RZ ;  /* 0x000000ad2c2e4225 */ /* 0x000fe200078e00ff */
[----:B------:R-:W-:-:S03]  /*8960*/  MOV R36, 0x7f800000 ;  /* 0x7f80000000247802 */ /* 0x000fc60000000f00 */
[----:B-----5:R-:W-:Y:S01]  /*8970*/  @P1 FFMA.FTZ R37, R6, R102, R9 ;  /* 0x0000006606251223 */ /* 0x020fe20000010009 */
[----:B------:R-:W-:Y:S01]  /*8980*/  LOP3.LUT R39, R0, 0x7, R39, 0xf8, !PT ;  /* 0x0000000700277812 */ /* 0x000fe200078ef827 */
[----:B------:R-:W-:Y:S01]  /*8990*/  @P0 FMUL.FTZ R8, R10, 0.69314718246459960938 ;  /* 0x3f3172180a080820 */ /* 0x000fe20000410000 */
[----:B------:R-:W-:-:S03]  /*89a0*/  @P4 IMAD R0, R45, R173, RZ ;  /* 0x000000ad2d004224 */ /* 0x000fc600078e02ff */
        /* <DEDUP_REMOVED lines=9> */
.L_x_8880:
[----:B------:R-:W-:Y:S05]  /*8a40*/  BSYNC.RECONVERGENT B0 ;  /* 0x0000000000007941 */ /* 0x000fea0003800200 */
.L_x_8879:
[----:B------:R1:W5:Y:S01]  /*8a50*/  LD.E.64 R48, desc[UR4][R2.64+0x70] ;  /* 0x0000700402307980 */ /* 0x000362000c101b00 */
[----:B------:R-:W-:Y:S05]  /*8a60*/  WARPSYNC.ALL ;  /* 0x0000000000007948 */ /* 0x000fea0003800000 */
[----:B------:R1:W5:Y:S01]  /*8a70*/  LD.E.64 R52, desc[UR4][R2.64+0xa0] ;  /* 0x0000a00402347980 */ /* 0x000362000c101b00 */
[----:B------:R-:W-:Y:S01]  /*8a80*/  BSSY.RECONVERGENT B0, `(.L_x_8881) ;  /* 0x0000015000007945 */ /* 0x000fe20003800200 */
        /* <DEDUP_REMOVED lines=20> */
.L_x_8882:
[----:B------:R-:W-:Y:S05]  /*8bd0*/  BSYNC.RECONVERGENT B0 ;  /* 0x0000000000007941 */ /* 0x000fea0003800200 */
.L_x_8881:
[----:B-1----:R-:W1:Y:S01]  /*8be0*/  S2R R37, SR_TID.X ;  /* 0x0000000000257919 */ /* 0x002e620000002100 */
[----:B------:R-:W-:Y:S01]  /*8bf0*/  MOV R175, RZ ;  /* 0x000000ff00af7202 */ /* 0x000fe20000000f00 */
[-C--:B------:R-:W-:Y:S02]  /*8c00*/  @!P4 IMAD R36, R51, R168.reuse, RZ ;  /* 0x000000a83324c224 */ /* 0x080fe400078e02ff */
[----:B------:R-:W-:Y:S01]  /*8c10*/  @!P4 IMAD.WIDE.U32 R50, R50, R168, RZ ;  /* 0x000000a83232c225 */ /* 0x000fe200078e00ff */
[----:B------:R2:W5:Y:S01]  /*8c20*/  LD.E R2, desc[UR4][R2.64+0xc0] ;  /* 0x0000c00402027980 */ /* 0x000562000c101900 */
[----:B------:R-:W-:Y:S02]  /*8c30*/  BSSY.RECONVERGENT B0, `(.L_x_8883) ;  /* 0x000001f000007945 */ /* 0x000fe40003800200 */
[----:B------:R-:W-:Y:S01]  /*8c40*/  @!P4 IMAD.MOV.U32 R38, RZ, RZ, R50 ;  /* 0x000000ffff26c224 */ /* 0x000fe200078e0032 */
[----:B------:R-:W-:Y:S02]  /*8c50*/  @P4 MOV R38, R46 ;  /* 0x0000002e00264202 */ /* 0x000fe40000000f00 */
[----:B------:R-:W-:Y:S01]  /*8c60*/  @!P4 IADD3 R36, PT, PT, R51, R36, RZ ;  /* 0x000000243324c210 */ /* 0x000fe20007ffe0ff */
[----:B------:R-:W-:-:S02]  /*8c70*/  @P4 IMAD.IADD R36, R47, 0x1, R0 ;  /* 0x000000012f244824 */ /* 0x000fc400078e0200 */
[-C--:B--2---:R-:W-:Y:S01]  /*8c80*/  IMAD R3, R43, R167.reuse, RZ ;  /* 0x000000a72b037224 */ /* 0x084fe200078e02ff */
[----:B-1----:R-:W-:Y:S01]  /*8c90*/  SHF.R.U32.HI R37, RZ, 0x3, R37 ;  /* 0x00000003ff257819 */ /* 0x002fe20000011625 */
[----:B------:R-:W-:-:S03]  /*8ca0*/  IMAD.WIDE.U32 R42, R42, R167, RZ ;  /* 0x000000a72a2a7225 */ /* 0x000fc600078e00ff */
[C---:B------:R-:W-:Y:S01]  /*8cb0*/  ISETP.GE.AND P3, PT, R37.reuse, R160, PT ;  /* 0x000000a02500720c */ /* 0x040fe20003f66270 */
[----:B------:R-:W-:Y:S01]  /*8cc0*/  VIADD R41, R37, 0x10 ;  /* 0x0000001025297836 */ /* 0x000fe20000000000 */
[----:B------:R-:W-:Y:S01]  /*8cd0*/  IADD3 R3, PT, PT, R43, R3, RZ ;  /* 0x000000032b037210 */ /* 0x000fe20007ffe0ff */
[----:B------:R-:W-:-:S03]  /*8ce0*/  VIADD R39, R37, 0x20 ;  /* 0x0000002025277836 */ /* 0x000fc60000000000 */
[----:B------:R-:W-:Y:S01]  /*8cf0*/  ISETP.GE.AND P2, PT, R41, R160, PT ;  /* 0x000000a02900720c */ /* 0x000fe20003f46270 */
[----:B------:R-:W-:Y:S01]  /*8d00*/  IMAD.WIDE.U32 R40, R172, R44, R174 ;  /* 0x0000002cac287225 */ /* 0x000fe200078e00ae */
[----:B------:R-:W-:-:S03]  /*8d10*/  ISETP.GE.AND P1, PT, R39, R160, PT ;  /* 0x000000a02700720c */ /* 0x000fc60003f26270 */
[----:B------:R-:W-:Y:S01]  /*8d20*/  VIADD R39, R37, 0x30 ;  /* 0x0000003025277836 */ /* 0x000fe20000000000 */
[----:B------:R-:W-:Y:S01]  /*8d30*/  IADD3 R38, P5, P4, R42, R40, R38 ;  /* 0x000000282a267210 */ /* 0x000fe20007cbe026 */
[----:B------:R-:W-:-:S03]  /*8d40*/  IMAD R172, R45, R172, RZ ;  /* 0x000000ac2dac7224 */ /* 0x000fc600078e02ff */
        /* <DEDUP_REMOVED lines=11> */
[----:B------:R1:W-:Y:S04]  /*8e00*/  @!P5 ST.E.128 desc[UR4][R42.64], R28 ;  /* 0x0000001c2a00d985 */ /* 0x0003e8000c101d04 */
[----:B------:R1:W-:Y:S02]  /*8e10*/  @!P4 ST.E.128 desc[UR4][R42.64+0x80], R12 ;  /* 0x0000800c2a00c985 */ /* 0x0003e4000c101d04 */
.L_x_8884:
[----:B------:R-:W-:Y:S05]  /*8e20*/  BSYNC.RECONVERGENT B0 ;  /* 0x0000000000007941 */ /* 0x000fea0003800200 */
.L_x_8883:
        /* <DEDUP_REMOVED lines=16> */
.L_x_8886:
[----:B------:R-:W-:Y:S05]  /*8f30*/  BSYNC.RECONVERGENT B0 ;  /* 0x0000000000007941 */ /* 0x000fea0003800200 */
.L_x_8885:
[----:B------:R-:W-:Y:S04]  /*8f40*/  BSSY.RECONVERGENT B0, `(.L_x_8887) ;  /* 0x0000010000007945 */ /* 0x000fe80003800200 */
[----:B------:R-:W-:Y:S05]  /*8f50*/  @P1 BRA `(.L_x_8888) ;  /* 0x0000000000381947 */ /* 0x000fea0003800000 */
[----:B--2---:R-:W-:Y:S01]  /*8f60*/  IADD3 R9, P1, PT, R37, 0x20, RZ ;  /* 0x0000002025097810 */ /* 0x004fe20007f3e0ff */
        /* <DEDUP_REMOVED lines=13> */
.L_x_8888:
[----:B------:R-:W-:Y:S05]  /*9040*/  BSYNC.RECONVERGENT B0 ;  /* 0x0000000000007941 */ /* 0x000fea0003800200 */
.L_x_8887:
[----:B------:R-:W-:-:S04]  /*9050*/  MOV R167, 0x0 ;  /* 0x0000000000a77802 */ /* 0x000fc80000000f00 */
[----:B-12345:R-:W-:Y:S05]  /*9060*/  @P0 RET.REL.NODEC R166 `(_ZN5flash24flash_fwd_splitkv_kernelI23Flash_fwd_kernel_traitsILi128ELi64ELi64ELi4ELb0ELb0EN7cutlass10bfloat16_tE19Flash_kernel_traitsILi128ELi64ELi64ELi4ES3_EELb0ELb0ELb0ELb0ELb0ELb0ELb0ELb0EEEvNS_16Flash_fwd_paramsE) ;  /* 0xffffff6ca6e40950 */ /* 0x03efea0003c3ffff */
        /* <DEDUP_REMOVED lines=14> */
[----:B-1----:R-:W-:Y:S05]  /*9150*/  @P0 RET.REL.NODEC R166 `(_ZN5flash24flash_fwd_splitkv_kernelI23Flash_fwd_kernel_traitsILi128ELi64ELi64ELi4ELb0ELb0EN7cutlass10bfloat16_tE19Flash_kernel_traitsILi128ELi64ELi64ELi4ES3_EELb0ELb0ELb0ELb0ELb0ELb0ELb0ELb0EEEvNS_16Flash_fwd_paramsE) ;  /* 0xffffff6ca6a80950 */ /* 0x002fea0003c3ffff */
[----:B------:R-:W-:Y:S01]  /*9160*/  MOV R167, 0x0 ;  /* 0x0000000000a77802 */ /* 0x000fe20000000f00 */
[----:B------:R1:W-:Y:S03]  /*9170*/  ST.E.128 desc[UR4][R6.64+0x80], R32 ;  /* 0x0000802006007985 */ /* 0x0003e6000c101d04 */
[----:B-1----:R-:W-:Y:S05]  /*9180*/  RET.REL.NODEC R166 `(_ZN5flash24flash_fwd_splitkv_kernelI23Flash_fwd_kernel_traitsILi128ELi64ELi64ELi4ELb0ELb0EN7cutlass10bfloat16_tE19Flash_kernel_traitsILi128ELi64ELi64ELi4ES3_EELb0ELb0ELb0ELb0ELb0ELb0ELb0ELb0EEEvNS_16Flash_fwd_paramsE) ;  /* 0xffffff6ca69c7950 */ /* 0x002fea0003c3ffff */
.L_x_8878:
[----:B------:R-:W-:Y:S01]  /*9190*/  MOV R5, 0x2 ;  /* 0x0000000200057802 */ /* 0x000fe20000000f00 */
[----:B------:R-:W-:Y:S01]  /*91a0*/  IMAD.MOV.U32 R0, RZ, RZ, 0x1f ;  /* 0x0000001fff007424 */ /* 0x000fe200078e00ff */
[----:B------:R-:W-:-:S07]  /*91b0*/  MOV R4, 0xffffffff ;  /* 0xffffffff00047802 */ /* 0x000fce0000000f00 */
[----:B-1---5:R-:W-:Y:S05]  /*91c0*/  WARPSYNC.COLLECTIVE R4, `(.L_x_8889) ;  /* 0x0000000004087348 */ /* 0x022fea0003c00000 */
[----:B------:R2:W3:Y:S02]  /*91d0*/  SHFL.BFLY P0, R10, R183, R5, R0 ;  /* 0x0c000005b70a7389 */ /* 0x0004e40000000000 */
[----:B-123-5:R-:W-:Y:S05]  /*91e0*/  ENDCOLLECTIVE ;  /* 0x000000000000791b */ /* 0x02efea0003800000 */
.L_x_8889:
[----:B------:R-:W-:Y:S02]  /*91f0*/  IMAD.MOV.U32 R8, RZ, RZ, R10 ;  /* 0x000000ffff087224 */ /* 0x000fe400078e000a */
[----:B------:R-:W-:Y:S02]  /*9200*/  IMAD.MOV.U32 R5, RZ, RZ, 0x1 ;  /* 0x00000001ff057424 */ /* 0x000fe400078e00ff */
[----:B------:R-:W-:-:S05]  /*9210*/  FADD.FTZ R8, R8, R183 ;  /* 0x000000b708087221 */ /* 0x000fca0000010000 */
[----:B------:R-:W-:-:S07]  /*9220*/  MOV R183, R8 ;  /* 0x0000000800b77202 */ /* 0x000fce0000000f00 */
[----:B------:R-:W-:Y:S05]  /*9230*/  WARPSYNC.COLLECTIVE R4, `(.L_x_8890) ;  /* 0x0000000004087348 */ /* 0x000fea0003c00000 */
[----:B------:R1:W2:Y:S02]  /*9240*/  SHFL.BFLY P0, R10, R183, R5, R0 ;  /* 0x0c000005b70a7389 */ /* 0x0002a40000000000 */
[----:B-12---:R-:W-:Y:S05]  /*9250*/  ENDCOLLECTIVE ;  /* 0x000000000000791b */ /* 0x006fea0003800000 */
.L_x_8890:
[----:B------:R-:W-:Y:S01]  /*9260*/  MOV R183, R181 ;  /* 0x000000b500b77202 */ /* 0x000fe20000000f00 */
[----:B------:R-:W-:Y:S01]  /*9270*/  IMAD.MOV.U32 R5, RZ, RZ, 0x2 ;  /* 0x00000002ff057424 */ /* 0x000fe200078e00ff */
[----:B------:R-:W-:-:S07]  /*9280*/  MOV R7, R10 ;  /* 0x0000000a00077202 */ /* 0x000fce0000000f00 */
[----:B------:R-:W-:Y:S05]  /*9290*/  WARPSYNC.COLLECTIVE R4, `(.L_x_8891) ;  /* 0x0000000004087348 */ /* 0x000fea0003c00000 */
[----:B------:R1:W2:Y:S02]  /*92a0*/  SHFL.BFLY P0, R10, R183, R5, R0 ;  /* 0x0c000005b70a7389 */ /* 0x0002a40000000000 */
[----:B-12---:R-:W-:Y:S05]  /*92b0*/  ENDCOLLECTIVE ;  /* 0x000000000000791b */ /* 0x006fea0003800000 */
.L_x_8891:
[----:B------:R-:W-:Y:S01]  /*92c0*/  FADD.FTZ R7, R8, R7 ;  /* 0x0000000708077221 */ /* 0x000fe20000010000 */
[----:B------:R-:W-:Y:S01]  /*92d0*/  FADD.FTZ R9, R10, R181 ;  /* 0x000000b50a097221 */ /* 0x000fe20000010000 */
[----:B------:R-:W-:-:S04]  /*92e0*/  MOV R5, 0x1 ;  /* 0x0000000100057802 */ /* 0x000fc80000000f00 */
[----:B------:R-:W-:-:S07]  /*92f0*/  MOV R183, R9 ;  /* 0x0000000900b77202 */ /* 0x000fce0000000f00 */
[----:B------:R-:W-:Y:S05]  /*9300*/  WARPSYNC.COLLECTIVE R4, `(.L_x_8892) ;  /* 0x0000000004087348 */ /* 0x000fea0003c00000 */
[----:B------:R1:W2:Y:S02]  /*9310*/  SHFL.BFLY P0, R10, R183, R5, R0 ;  /* 0x0c000005b70a7389 */ /* 0x0002a40000000000 */
[----:B-12---:R-:W-:Y:S05]  /*9320*/  ENDCOLLECTIVE ;  /* 0x000000000000791b */ /* 0x006fea0003800000 */
.L_x_8892:
[----:B------:R-:W-:Y:S05]  /*9330*/  BRA `(.L_x_8893) ;  /* 0xffffffe800b87947 */ /* 0x000fea000383ffff */
.L_x_8894:
        /* <DEDUP_REMOVED lines=12> */
.L_x_14932:


//--------------------- .text._ZN5flash24flash_fwd_splitkv_kernelI23Flash_fwd_kernel_traitsILi128ELi64ELi64ELi4ELb0ELb0EN7cutlass10bfloat16_tE19Flash_kernel_traitsILi128ELi64ELi64ELi4ES3_EELb0ELb0ELb0ELb0ELb0ELb1ELb0ELb0EEEvNS_16Flash_fwd_paramsE --------------------------
	.section	.text._ZN5flash24flash_fwd_splitkv_kernelI23Flash_fwd_kernel_traitsILi128ELi64ELi64ELi4ELb0ELb0EN7cutlass10bfloat16_tE19Flash_kernel_traitsILi128ELi64ELi64ELi4ES3_EELb0ELb0ELb0ELb0ELb0ELb1ELb0ELb0EEEvNS_16Flash_fwd_paramsE,"ax",@progbits
	.align	128
        .global         _ZN5flash24flash_fwd_splitkv_kernelI23Flash_fwd_kernel_traitsILi128ELi64ELi64ELi4ELb0ELb0EN7cutlass10bfloat16_tE19Flash_kernel_traitsILi128ELi64ELi64ELi4ES3_EELb0ELb0ELb0ELb0ELb0ELb1ELb0ELb0EEEvNS_16Flash_fwd_paramsE
        .type           _ZN5flash24flash_fwd_splitkv_kernelI23Flash_fwd_kernel_traitsILi128ELi64ELi64ELi4ELb0ELb0EN7cutlass10bfloat16_tE19Flash_kernel_traitsILi128ELi64ELi64ELi4ES3_EELb0ELb0ELb0ELb0ELb0ELb1ELb0ELb0EEEvNS_16Flash_fwd_paramsE,@function
        .size           _ZN5flash24flash_fwd_splitkv_kernelI23Flash_fwd_kernel_traitsILi128ELi64ELi64ELi4ELb0ELb0EN7cutlass10bfloat16_tE19Flash_kernel_traitsILi128ELi64ELi64ELi4ES3_EELb0ELb0ELb0ELb0ELb0ELb1ELb0ELb0EEEvNS_16Flash_fwd_paramsE,(.L_x_14933 - _ZN5flash24flash_fwd_splitkv_kernelI23Flash_fwd_kernel_traitsILi128ELi64ELi64ELi4ELb0ELb0EN7cutlass10bfloat16_tE19Flash_kernel_traitsILi128ELi64ELi64ELi4ES3_EELb0ELb0ELb0ELb0ELb0ELb1ELb0ELb0EEEvNS_16Flash_fwd_paramsE)
        .other          _ZN5flash24flash_fwd_splitkv_kernelI23Flash_fwd_kernel_traitsILi128ELi64ELi64ELi4ELb0ELb0EN7cutlass10bfloat16_tE19Flash_kernel_traitsILi128ELi64ELi64ELi4ES3_EELb0ELb0ELb0ELb0ELb0ELb1ELb0ELb0EEEvNS_16Flash_fwd_paramsE,@"STO_CUDA_ENTRY STV_DEFAULT"
_ZN5flash24flash_fwd_splitkv_kernelI23Flash_fwd_kernel_traitsILi128ELi64ELi64ELi4ELb0ELb0EN7cutlass10bfloat16_tE19Flash_kernel_traitsILi128ELi64ELi64ELi4ES3_EELb0ELb0ELb0ELb0ELb0ELb1ELb0ELb0EEEvNS_16Flash_fwd_paramsE:
.text._ZN5flash24flash_fwd_splitkv_kernelI23Flash_fwd_kernel_traitsILi128ELi64ELi64ELi4ELb0ELb0EN7cutlass10bfloat16_tE19Flash_kernel_traitsILi128ELi64ELi64ELi4ES3_EELb0ELb0ELb0ELb0ELb0ELb1ELb0ELb0EEEvNS_16Flash_fwd_paramsE:
[----:B------:R-:W-:Y:S01]  /*0000*/  LDC R1, c[0x0][0x37c] ;  /* 0x0000df00ff017b82 */ /* 0x000fe20000000800 */
[----:B------:R-:W1:Y:S07]  /*0010*/  S2R R33, SR_CTAID.X ;  /* 0x0000000000217919 */ /* 0x000e6e0000002500 */
[----:B------:R-:W2:Y:S01]  /*0020*/  LDC.64 R2, c[0x0][0x348] ;  /* 0x0000d200ff027b82 */ /* 0x000ea20000000a00 */
[----:B------:R-:W-:Y:S01]  /*0030*/  BSSY.RECONVERGENT B2, `(.L_x_8895) ;  /* 0x0000005000027945 */ /* 0x000fe20003800200 */
[----:B------:R-:W-:Y:S01]  /*0040*/  MOV R168, 0x80 ;  /* 0x0000008000a87802 */ /* 0x000fe20000000f00 */
[----:B------:R-:W3:Y:S01]  /*0050*/  S2R R170, SR_CTAID.Y ;  /* 0x0000000000aa7919 */ /* 0x000ee20000002600 */
[----:B------:R-:W4:Y:S05]  /*0060*/  S2R R169, SR_CTAID.Z ;  /* 0x0000000000a97919 */ /* 0x000f2a0000002700 */
[----:B-1234-:R-:W-:Y:S05]  /*0070*/  CALL.REL.NOINC `($_ZN5flash24flash_fwd_splitkv_kernelI23Flash_fwd_kernel_traitsILi128ELi64ELi64ELi4ELb0ELb0EN7cutlass10bfloat16_tE19Flash_kernel_traitsILi128ELi64ELi64ELi4ES3_EELb0ELb0ELb0ELb0ELb0ELb1ELb0ELb0EEEvNS_16Flash_fwd_paramsE$_ZN5flash30compute_attn_1rowblock_splitkvI23Flash_fwd_kernel_traitsILi128ELi64ELi64ELi4ELb0ELb0EN7cutlass10bfloat16_tE19Flash_kernel_traitsILi128ELi64ELi64ELi4ES3_EELb0ELb0ELb0ELb0ELb0ELb1ELb0ELb0ENS_16Flash_fwd_paramsEEEvRKT8_iiiii) ;  /* 0x0000000000087944 */ /* 0x01efea0003c00000 */
[----:B------:R-:W-:Y:S05]  /*0080*/  BSYNC.RECONVERGENT B2 ;  /* 0x0000000000027941 */ /* 0x000fea0003800200 */
.L_x_8895:
[----:B------:R-:W-:Y:S05]  /*0090*/  EXIT ;  /* 0x000000000000794d */ /* 0x000fea0003800000 */
        .type           $_ZN5flash24flash_fwd_splitkv_kernelI23Flash_fwd_kernel_traitsILi128ELi64ELi64ELi4ELb0ELb0EN7cutlass10bfloat16_tE19Flash_kernel_traitsILi128ELi64ELi64ELi4ES3_EELb0ELb0ELb0ELb0ELb0ELb1ELb0ELb0EEEvNS_16Flash_fwd_paramsE$_ZN5flash30compute_attn_1rowblock_splitkvI23Flash_fwd_kernel_traitsILi128ELi64ELi64ELi4ELb0ELb0EN7cutlass10bfloat16_tE19Flash_kernel_traitsILi128ELi64ELi64ELi4ES3_EELb0ELb0ELb0ELb0ELb0ELb1ELb0ELb0ENS_16Flash_fwd_paramsEEEvRKT8_iiiii,@function
        .size           $_ZN5flash24flash_fwd_splitkv_kernelI23Flash_fwd_kernel_traitsILi128ELi64ELi64ELi4ELb0ELb0EN7cutlass10bfloat16_tE19Flash_kernel_traitsILi128ELi64ELi64ELi4ES3_EELb0ELb0ELb0ELb0ELb0ELb1ELb0ELb0EEEvNS_16Flash_fwd_paramsE$_ZN5flash30compute_attn_1rowblock_splitkvI23Flash_fwd_kernel_traitsILi128ELi64ELi64ELi4ELb0ELb0EN7cutlass10bfloat16_tE19Flash_kernel_traitsILi128ELi64ELi64ELi4ES3_EELb0ELb0ELb0ELb0ELb0ELb1ELb0ELb0ENS_16Flash_fwd_paramsEEEvRKT8_iiiii,(.L_x_14933 - $_ZN5flash24flash_fwd_splitkv_kernelI23Flash_fwd_kernel_traitsILi128ELi64ELi64ELi4ELb0ELb0EN7cutlass10bfloat16_tE19Flash_kernel_traitsILi128ELi64ELi64ELi4ES3_EELb0ELb0ELb0ELb0ELb0ELb1ELb0ELb0EEEvNS_16Flash_fwd_paramsE$_ZN5flash30compute_attn_1rowblock_splitkvI23Flash_fwd_kernel_traitsILi128ELi64ELi64ELi4ELb0ELb0EN7cutlass10bfloat16_tE19Flash_kernel_traitsILi128ELi64ELi64ELi4ES3_EELb0ELb0ELb0ELb0ELb0ELb1ELb0ELb0ENS_16Flash_fwd_paramsEEEvRKT8_iiiii)
$_ZN5flash24flash_fwd_splitkv_kernelI23Flash_fwd_kernel_traitsILi128ELi64ELi64ELi4ELb0ELb0EN7cutlass10bfloat16_tE19Flash_kernel_traitsILi128ELi64ELi64ELi4ES3_EELb0ELb0ELb0ELb0ELb0ELb1ELb0ELb0EEEvNS_16Flash_fwd_paramsE$_ZN5flash30compute_attn_1rowblock_splitkvI23Flash_fwd_kernel_traitsILi128ELi64ELi64ELi4ELb0ELb0EN7cutlass10bfloat16_tE19Flash_kernel_traitsILi128ELi64ELi64ELi4ES3_EELb0ELb0ELb0ELb0ELb0ELb1ELb0ELb0ENS_16Flash_fwd_paramsEEEvRKT8_iiiii:
        /* <DEDUP_REMOVED lines=16> */
[C---:B------:R-:W-:Y:S01]  /*01a0*/  IMAD.WIDE.U32 R12, R170.reuse, 0x4, R12 ;  /* 0x00000004aa0c7825 */ /* 0x040fe200078e000c */
[----:B------:R-:W1:Y:S03]  /*01b0*/  S2R R97, SR_TID.X ;  /* 0x0000000000617919 */ /* 0x000e660000002100 */
[----:B------:R-:W-:Y:S01]  /*01c0*/  IMAD.SHL.U32 R4, R170, 0x4, RZ ;  /* 0x00000004aa047824 */ /* 0x000fe200078e00ff */
[----:B------:R-:W-:Y:S01]  /*01d0*/  SHF.R.U32.HI R0, RZ, 0x1e, R170 ;  /* 0x0000001eff007819 */ /* 0x000fe200000116aa */
[----:B------:R-:W-:Y:S01]  /*01e0*/  BSSY.RECONVERGENT B0, `(.L_x_8896) ;  /* 0x0000013000007945 */ /* 0x000fe20003800200 */
[----:B------:R-:W5:Y:S04]  /*01f0*/  @P4 LD.E R5, desc[UR4][R12.64+0x4] ;  /* 0x000004040c054980 */ /* 0x000f68000c101900 */
[----:B------:R2:W5:Y:S01]  /*0200*/  @P2 LD.E R174, desc[UR4][R12.64] ;  /* 0x000000040cae2980 */ /* 0x000562000c101900 */
[----:B------:R-:W-:-:S02]  /*0210*/  ISETP.NE.U32.AND P2, PT, R6, RZ, PT ;  /* 0x000000ff0600720c */ /* 0x000fc40003f45070 */
[----:B------:R-:W-:Y:S02]  /*0220*/  @P1 IADD3 R16, P0, PT, R10, R4, RZ ;  /* 0x000000040a101210 */ /* 0x000fe40007f1e0ff */
[----:B------:R-:W-:-:S03]  /*0230*/  ISETP.NE.AND.EX P2, PT, R7, RZ, PT, P2 ;  /* 0x000000ff0700720c */ /* 0x000fc60003f45320 */
[----:B------:R-:W-:Y:S02]  /*0240*/  @P1 IMAD.X R17, R11, 0x1, R0, P0 ;  /* 0x000000010b111824 */ /* 0x000fe400000e0600 */
[----:B------:R-:W-:Y:S01]  /*0250*/  IMAD.MOV.U32 R11, RZ, RZ, RZ ;  /* 0x000000ffff0b7224 */ /* 0x000fe200078e00ff */
[----:B------:R-:W-:-:S05]  /*0260*/  ISETP.NE.U32.AND P0, PT, R8, RZ, PT ;  /* 0x000000ff0800720c */ /* 0x000fca0003f05070 */
[----:B------:R3:W5:Y:S01]  /*0270*/  @P1 LD.E R11, desc[UR4][R16.64] ;  /* 0x00000004100b1980 */ /* 0x000762000c101900 */
[----:B------:R-:W-:Y:S02]  /*0280*/  IADD3 R14, P1, PT, R6, R4, RZ ;  /* 0x00000004060e7210 */ /* 0x000fe40007f3e0ff */
[----:B------:R-:W-:-:S03]  /*0290*/  ISETP.NE.AND.EX P0, PT, R9, RZ, PT, P0 ;  /* 0x000000ff0900720c */ /* 0x000fc60003f05300 */
[----:B------:R-:W-:Y:S02]  /*02a0*/  IMAD.X R15, R7, 0x1, R0, P1 ;  /* 0x00000001070f7824 */ /* 0x000fe400008e0600 */
[----:B--2---:R-:W-:Y:S01]  /*02b0*/  IMAD.MOV.U32 R12, RZ, RZ, -0x1 ;  /* 0xffffffffff0c7424 */ /* 0x004fe200078e00ff */
[----:B-1----:R-:W-:Y:S07]  /*02c0*/  @!P2 BRA `(.L_x_8897) ;  /* 0x000000000010a947 */ /* 0x002fee0003800000 */
[----:B------:R-:W2:Y:S02]  /*02d0*/  LD.E.U8 R6, desc[UR4][R2.64+0x1b2] ;  /* 0x0001b20402067980 */ /* 0x000ea4000c101100 */
[----:B--2---:R-:W-:-:S13]  /*02e0*/  ISETP.NE.AND P1, PT, R6, RZ, PT ;  /* 0x000000ff0600720c */ /* 0x004fda0003f25270 */
[----:B------:R-:W-:Y:S05]  /*02f0*/  @!P1 BRA `(.L_x_8897) ;  /* 0x0000000000049947 */ /* 0x000fea0003800000 */
[----:B------:R1:W5:Y:S02]  /*0300*/  LD.E R12, desc[UR4][R14.64] ;  /* 0x000000040e0c7980 */ /* 0x000364000c101900 */
.L_x_8897:
[----:B------:R-:W-:Y:S05]  /*0310*/  BSYNC.RECONVERGENT B0 ;  /* 0x0000000000007941 */ /* 0x000fea0003800200 */
.L_x_8896:
[----:B------:R-:W-:Y:S04]  /*0320*/  BSSY.RECONVERGENT B0, `(.L_x_8898) ;  /* 0x0000007000007945 */ /* 0x000fe80003800200 */
[----:B------:R-:W-:Y:S05]  /*0330*/  @!P3 BRA `(.L_x_8899) ;  /* 0x000000000014b947 */ /* 0x000fea0003800000 */
[----:B------:R-:W2:Y:S02]  /*0340*/  LD.E.U8 R6, desc[UR4][R2.64+0x1b2] ;  /* 0x0001b20402067980 */ /* 0x000ea4000c101100 */
[----:B--2---:R-:W-:-:S13]  /*0350*/  ISETP.NE.AND P1, PT, R6, RZ, PT ;  /* 0x000000ff0600720c */ /* 0x004fda0003f25270 */
[----:B------:R-:W2:Y:S02]  /*0360*/  @P1 LD.E R7, desc[UR4][R14.64+0x4] ;  /* 0x000004040e071980 */ /* 0x000ea4000c101900 */
[----:B--2--5:R-:W-:-:S06]  /*0370*/  @P1 IADD3 R100, PT, PT, R7, -R12, RZ ;  /* 0x8000000c07641210 */ /* 0x024fcc0007ffe0ff */
[----:B------:R2:W5:Y:S02]  /*0380*/  @!P1 LD.E R100, desc[UR4][R14.64] ;  /* 0x000000040e649980 */ /* 0x000564000c101900 */
.L_x_8899:
[----:B------:R-:W-:Y:S05]  /*0390*/  BSYNC.RECONVERGENT B0 ;  /* 0x0000000000007941 */ /* 0x000fea0003800200 */
.L_x_8898:
        /* <DEDUP_REMOVED lines=8> */
.L_x_8901:
[----:B------:R-:W4:Y:S01]  /*0420*/  LD.E.64 R6, desc[UR4][R2.64+0x108] ;  /* 0x0001080402067980 */ /* 0x000f22000c101b00 */
[----:B------:R-:W-:Y:S01]  /*0430*/  BSSY.RECONVERGENT B0, `(.L_x_8903) ;  /* 0x0000006000007945 */ /* 0x000fe20003800200 */
[----:B------:R-:W-:Y:S01]  /*0440*/  IMAD.MOV.U32 R5, RZ, RZ, RZ ;  /* 0x000000ffff057224 */ /* 0x000fe200078e00ff */
[----:B----4-:R-:W-:-:S04]  /*0450*/  ISETP.NE.U32.AND P0, PT, R6, RZ, PT ;  /* 0x000000ff0600720c */ /* 0x010fc80003f05070 */
[----:B------:R-:W-:-:S13]  /*0460*/  ISETP.NE.AND.EX P0, PT, R7, RZ, PT, P0 ;  /* 0x000000ff0700720c */ /* 0x000fda0003f05300 */
[----:B------:R-:W-:Y:S05]  /*0470*/  @!P0 BRA `(.L_x_8904) ;  /* 0x0000000000048947 */ /* 0x000fea0003800000 */
[----:B------:R4:W5:Y:S02]  /*0480*/  LD.E R5, desc[UR4][R2.64+0xbc] ;  /* 0x0000bc0402057980 */ /* 0x000964000c101900 */
.L_x_8904:
[----:B------:R-:W-:Y:S05]  /*0490*/  BSYNC.RECONVERGENT B0 ;  /* 0x0000000000007941 */ /* 0x000fea0003800200 */
.L_x_8903:
[----:B-----5:R-:W-:Y:S02]  /*04a0*/  IADD3 R100, PT, PT, R5, R100, -R11 ;  /* 0x0000006405647210 */ /* 0x020fe40007ffe80b */
.L_x_8902:
[----:B------:R-:W-:Y:S05]  /*04b0*/  BSYNC.RECONVERGENT B1 ;  /* 0x0000000000017941 */ /* 0x000fea0003800200 */
.L_x_8900:
[----:B------:R-:W-:Y:S01]  /*04c0*/  IMAD.SHL.U32 R172, R33, 0x40, RZ ;  /* 0x0000004021ac7824 */ /* 0x000fe200078e00ff */
[----:B------:R-:W-:Y:S01]  /*04d0*/  MOV R6, R168 ;  /* 0x000000a800067202 */ /* 0x000fe20000000f00 */
[----:B------:R-:W-:-:S03]  /*04e0*/  IMAD.MOV.U32 R7, RZ, RZ, 0x0 ;  /* 0x00000000ff077424 */ /* 0x000fc600078e00ff */
[----:B------:R-:W-:-:S13]  /*04f0*/  ISETP.GT.AND P0, PT, R157, R172, PT ;  /* 0x000000ac9d00720c */ /* 0x000fda0003f04270 */
[----:B-1234-:R-:W-:Y:S05]  /*0500*/  @!P0 RET.REL.NODEC R6 `(_ZN5flash24flash_fwd_splitkv_kernelI23Flash_fwd_kernel_traitsILi128ELi64ELi64ELi4ELb0ELb0EN7cutlass10bfloat16_tE19Flash_kernel_traitsILi128ELi64ELi64ELi4ES3_EELb0ELb0ELb0ELb0ELb0ELb1ELb0ELb0EEEvNS_16Flash_fwd_paramsE) ;  /* 0xfffffff806bc8950 */ /* 0x01efea0003c3ffff */
        /* <DEDUP_REMOVED lines=21> */
[----:B------:R-:W5:Y:S01]  /*0660*/  LD.E.64 R6, desc[UR4][R2.64+0xa0] ;  /* 0x0000a00402067980 */ /* 0x000f62000c101b00 */
[----:B------:R-:W-:-:S03]  /*0670*/  SHF.R.U32.HI R97, RZ, 0x3, R97 ;  /* 0x00000003ff617819 */ /* 0x000fc60000011661 */
[----:B------:R-:W5:Y:S04]  /*0680*/  LD.E R0, desc[UR4][R2.64+0xc0] ;  /* 0x0000c00402007980 */ /* 0x000f68000c101900 */
[----:B------:R1:W5:Y:S01]  /*0690*/  LD.E.64 R16, desc[UR4][R2.64+0x70] ;  /* 0x0000700402107980 */ /* 0x000362000c101b00 */
[----:B------:R-:W-:Y:S01]  /*06a0*/  ISETP.NE.AND P6, PT, R10, RZ, PT ;  /* 0x000000ff0a00720c */ /* 0x000fe20003fc5270 */
[----:B------:R-:W-:Y:S01]  /*06b0*/  BSSY.RECONVERGENT B0, `(.L_x_8906) ;  /* 0x0000022000007945 */ /* 0x000fe20003800200 */
[----:B-1----:R-:W-:-:S05]  /*06c0*/  IMAD.IADD R2, R157, 0x1, -R172 ;  /* 0x000000019d027824 */ /* 0x002fca00078e0aac */
[----:B------:R-:W-:Y:S01]  /*06d0*/  ISETP.GE.AND P2, PT, R97, R2, PT ;  /* 0x000000026100720c */ /* 0x000fe20003f46270 */
        /* <DEDUP_REMOVED lines=11> */
[----:B---3--:R-:W-:Y:S01]  /*0790*/  IMAD R21, R19, R169, RZ ;  /* 0x000000a913157224 */ /* 0x008fe200078e02ff */
        /* <DEDUP_REMOVED lines=19> */
.L_x_8907:
[----:B------:R-:W-:Y:S05]  /*08d0*/  BSYNC.RECONVERGENT B0 ;  /* 0x0000000000007941 */ /* 0x000fea0003800200 */
.L_x_8906:
        /* <DEDUP_REMOVED lines=17> */
.L_x_8909:
[----:B------:R-:W-:Y:S05]  /*09f0*/  BSYNC.RECONVERGENT B0 ;  /* 0x0000000000007941 */ /* 0x000fea0003800200 */
.L_x_8908:
        /* <DEDUP_REMOVED lines=20> */
.L_x_8911:
[----:B------:R-:W-:Y:S05]  /*0b40*/  BSYNC.RECONVERGENT B0 ;  /* 0x0000000000007941 */ /* 0x000fea0003800200 */
.L_x_8910:
[CC--:B------:R-:W-:Y:S01]  /*0b50*/  ISETP.GE.AND P1, PT, R13.reuse, R2.reuse, PT ;  /* 0x000000020d00720c */ /* 0x0c0fe20003f26270 */
[----:B------:R-:W-:Y:S01]  /*0b60*/  BSSY.RECONVERGENT B0, `(.L_x_8912) ;  /* 0x0000018000007945 */ /* 0x000fe20003800200 */
[C---:B------:R-:W-:Y:S01]  /*0b70*/  IADD3 R3, P0, PT, R172.reuse, R97, RZ ;  /* 0x00000061ac037210 */ /* 0x040fe20007f1e0ff */
[----:B--2---:R-:W-:Y:S01]  /*0b80*/  @!P5 IMAD.MOV.U32 R4, RZ, RZ, 0x7f800000 ;  /* 0x7f800000ff04d424 */ /* 0x004fe200078e00ff */
[----:B------:R-:W-:Y:S01]  /*0b90*/  ISETP.GE.OR P6, PT, R13, R2, P6 ;  /* 0x000000020d00720c */ /* 0x000fe200037c6670 */
[----:B------:R-:W-:Y:S01]  /*0ba0*/  @!P3 IMAD.MOV.U32 R2, RZ, RZ, 0x7f800000 ;  /* 0x7f800000ff02b424 */ /* 0x000fe200078e00ff */
[----:B------:R-:W-:Y:S02]  /*0bb0*/  LEA.HI.X.SX32 R172, R172, RZ, 0x1, P0 ;  /* 0x000000ffacac7211 */ /* 0x000fe400000f0eff */
[----:B------:R-:W-:-:S04]  /*0bc0*/  LEA R6, P0, R3, R6, 0x2 ;  /* 0x0000000603067211 */ /* 0x000fc800078010ff */
        /* <DEDUP_REMOVED lines=17> */
.L_x_8913:
[----:B------:R-:W-:Y:S05]  /*0ce0*/  BSYNC.RECONVERGENT B0 ;  /* 0x0000000000007941 */ /* 0x000fea0003800200 */
.L_x_8912:
[----:B------:R-:W-:Y:S01]  /*0cf0*/  MOV R169, 0x0 ;  /* 0x0000000000a97802 */ /* 0x000fe20000000f00 */
[----:B------:R-:W-:Y:S04]  /*0d00*/  @!P5 ST.E desc[UR4][R6.64], R4 ;  /* 0x000000040600d985 */ /* 0x000fe8000c101904 */
[----:B------:R-:W-:Y:S04]  /*0d10*/  @!P4 ST.E desc[UR4][R6.64+0x40], R3 ;  /* 0x000040030600c985 */ /* 0x000fe8000c101904 */
[----:B------:R1:W-:Y:S02]  /*0d20*/  @!P3 ST.E desc[UR4][R6.64+0x80], R2 ;  /* 0x000080020600b985 */ /* 0x0003e4000c101904 */
[----:B-12---:R-:W-:Y:S05]  /*0d30*/  @P6 RET.REL.NODEC R168 `(_ZN5flash24flash_fwd_splitkv_kernelI23Flash_fwd_kernel_traitsILi128ELi64ELi64ELi4ELb0ELb0EN7cutlass10bfloat16_tE19Flash_kernel_traitsILi128ELi64ELi64ELi4ES3_EELb0ELb0ELb0ELb0ELb0ELb1ELb0ELb0EEEvNS_16Flash_fwd_paramsE) ;  /* 0xfffffff0a8b06950 */ /* 0x006fea0003c3ffff */
[----:B------:R-:W-:Y:S02]  /*0d40*/  MOV R3, 0x7f800000 ;  /* 0x7f80000000037802 */ /* 0x000fe40000000f00 */
[----:B------:R-:W-:-:S03]  /*0d50*/  MOV R169, 0x0 ;  /* 0x0000000000a97802 */ /* 0x000fc60000000f00 */
[----:B------:R1:W-:Y:S02]  /*0d60*/  ST.E desc[UR4][R6.64+0xc0], R3 ;  /* 0x0000c00306007985 */ /* 0x0003e4000c101904 */
[----:B-1----:R-:W-:Y:S05]  /*0d70*/  RET.REL.NODEC R168 `(_ZN5flash24flash_fwd_splitkv_kernelI23Flash_fwd_kernel_traitsILi128ELi64ELi64ELi4ELb0ELb0EN7cutlass10bfloat16_tE19Flash_kernel_traitsILi128ELi64ELi64ELi4ES3_EELb0ELb0ELb0ELb0ELb0ELb1ELb0ELb0EEEvNS_16Flash_fwd_paramsE) ;  /* 0xfffffff0a8a07950 */ /* 0x002fea0003c3ffff */
.L_x_8905:
        /* <DEDUP_REMOVED lines=59> */
[----:B-1----:R-:W-:Y:S02]  /*1130*/  IABS R19, R169 ;  /* 0x000000a900137213 */ /* 0x002fe40000000000 */
        /* <DEDUP_REMOVED lines=23> */
[-C--:B------:R-:W-:Y:S02]  /*12b0*/  IMAD R5, R23, R4.reuse, RZ ;  /* 0x0000000417057224 */ /* 0x080fe400078e02ff */
[----:B------:R-:W-:-:S04]  /*12c0*/  IMAD.WIDE.U32 R10, R22, R4, RZ ;  /* 0x00000004160a7225 */ /* 0x000fc800078e00ff */
[----:B------:R-:W-:-:S04]  /*12d0*/  IMAD R5, R22, R0, R5 ;  /* 0x0000000016057224 */ /* 0x000fc800078e0205 */
        /* <DEDUP_REMOVED lines=14> */
.L_x_8915:
        /* <DEDUP_REMOVED lines=44> */
[----:B------:R-:W-:Y:S01]  /*1680*/  @P3 MOV R8, R22 ;  /* 0x0000001600083202 */ /* 0x000fe20000000f00 */
[----:B------:R-:W-:Y:S01]  /*1690*/  @!P3 IMAD R4, R161, R11, RZ ;  /* 0x0000000ba104b224 */ /* 0x000fe200078e02ff */
[----:B------:R-:W-:-:S02]  /*16a0*/  @!P3 SHF.R.S32.HI R5, RZ, 0x1f, R11 ;  /* 0x0000001fff05b819 */ /* 0x000fc4000001140b */
[----:B------:R-:W-:Y:S01]  /*16b0*/  LEA R9, R28, 0xffffffc0, 0x6 ;  /* 0xffffffc01c097811 */ /* 0x000fe200078e30ff */
[----:B------:R-:W-:Y:S01]  /*16c0*/  IMAD.MOV.U32 R22, RZ, RZ, R8 ;  /* 0x000000ffff167224 */ /* 0x000fe200078e0008 */
[----:B------:R-:W-:Y:S02]  /*16d0*/  MOV R23, R7 ;  /* 0x0000000700177202 */ /* 0x000fe40000000f00 */
[----:B------:R-:W-:Y:S01]  /*16e0*/  @P2 IADD3 R0, PT, PT, R0, 0x1, RZ ;  /* 0x0000000100002810 */ /* 0x000fe20007ffe0ff */
[----:B------:R-:W-:Y:S02]  /*16f0*/  @!P3 IMAD R4, R5, R160, R4 ;  /* 0x000000a00504b224 */ /* 0x000fe400078e0204 */
[----:B------:R-:W-:Y:S01]  /*1700*/  @!P3 IMAD.WIDE.U32 R24, R160, R11, RZ ;  /* 0x0000000ba018b225 */ /* 0x000fe200078e00ff */
[----:B------:R-:W-:Y:S02]  /*1710*/  @!P1 IADD3 R0, PT, PT, -R0, RZ, RZ ;  /* 0x000000ff00009210 */ /* 0x000fe40007ffe1ff */
[----:B------:R-:W-:Y:S01]  /*1720*/  @!P0 LOP3.LUT R0, RZ, R14, RZ, 0x33, !PT ;  /* 0x0000000eff008212 */ /* 0x000fe200078e33ff */
[----:B------:R-:W-:-:S02]  /*1730*/  IMAD R6, R159, R9, RZ ;  /* 0x000000099f067224 */ /* 0x000fc400078e02ff */
[----:B------:R-:W-:Y:S01]  /*1740*/  IMAD.WIDE.U32 R22, R158, R9, R22 ;  /* 0x000000099e167225 */ /* 0x000fe200078e0016 */
[----:B------:R-:W-:Y:S02]  /*1750*/  @!P3 SHF.R.S32.HI R5, RZ, 0x1f, R10 ;  /* 0x0000001fff05b819 */ /* 0x000fe4000001140a */
[----:B------:R-:W-:Y:S01]  /*1760*/  @P3 IADD3 R11, PT, PT, R11, R12, RZ ;  /* 0x0000000c0b0b3210 */ /* 0x000fe20007ffe0ff */
[----:B------:R-:W-:Y:S01]  /*1770*/  @!P3 IMAD.IADD R25, R25, 0x1, R4 ;  /* 0x000000011919b824 */ /* 0x000fe200078e0204 */
[----:B------:R-:W-:Y:S01]  /*1780*/  MOV R12, R22 ;  /* 0x00000016000c7202 */ /* 0x000fe20000000f00 */
[----:B------:R-:W-:Y:S01]  /*1790*/  IMAD.IADD R13, R23, 0x1, R6 ;  /* 0x00000001170d7824 */ /* 0x000fe200078e0206 */
[----:B------:R-:W-:Y:S01]  /*17a0*/  SHF.R.S32.HI R6, RZ, 0x1f, R0 ;  /* 0x0000001fff067819 */ /* 0x000fe20000011400 */
[----:B------:R-:W-:Y:S02]  /*17b0*/  @!P3 IMAD R4, R17, R10, RZ ;  /* 0x0000000a1104b224 */ /* 0x000fe400078e02ff */
[----:B------:R-:W-:-:S02]  /*17c0*/  IMAD R7, R21, R0, RZ ;  /* 0x0000000015077224 */ /* 0x000fc400078e02ff */
[C---:B------:R-:W-:Y:S02]  /*17d0*/  @!P3 IMAD R4, R16.reuse, R5, R4 ;  /* 0x000000051004b224 */ /* 0x040fe400078e0204 */
[----:B------:R-:W-:-:S04]  /*17e0*/  @!P3 IMAD.WIDE.U32 R16, R16, R10, R24 ;  /* 0x0000000a1010b225 */ /* 0x000fc800078e0018 */
[----:B------:R-:W-:-:S04]  /*17f0*/  IMAD.WIDE.U32 R22, R20, R0, R12 ;  /* 0x0000000014167225 */ /* 0x000fc800078e000c */
[----:B------:R-:W-:Y:S02]  /*1800*/  IMAD R6, R20, R6, R7 ;  /* 0x0000000614067224 */ /* 0x000fe400078e0207 */
[----:B------:R-:W-:-:S04]  /*1810*/  @P3 IMAD.WIDE.U32 R24, R160, R11, RZ ;  /* 0x0000000ba0183225 */ /* 0x000fc800078e00ff */
[----:B------:R-:W-:Y:S01]  /*1820*/  @P3 IMAD R0, R161, R11, RZ ;  /* 0x0000000ba1003224 */ /* 0x000fe200078e02ff */
[----:B------:R-:W-:Y:S01]  /*1830*/  @!P3 IADD3 R11, PT, PT, R17, R4, RZ ;  /* 0x00000004110bb210 */ /* 0x000fe20007ffe0ff */
[----:B------:R-:W-:Y:S01]  /*1840*/  @!P3 IMAD.MOV.U32 R12, RZ, RZ, R16 ;  /* 0x000000ffff0cb224 */ /* 0x000fe200078e0010 */
[----:B------:R-:W-:Y:S01]  /*1850*/  MOV R20, R22 ;  /* 0x0000001600147202 */ /* 0x000fe20000000f00 */
[----:B------:R-:W-:Y:S01]  /*1860*/  @P3 IMAD.IADD R11, R25, 0x1, R0 ;  /* 0x00000001190b3824 */ /* 0x000fe200078e0200 */
[----:B------:R-:W-:Y:S02]  /*1870*/  IADD3 R15, PT, PT, R23, R6, RZ ;  /* 0x00000006170f7210 */ /* 0x000fe40007ffe0ff */
[----:B------:R-:W-:Y:S02]  /*1880*/  @P3 MOV R12, R24 ;  /* 0x00000018000c3202 */ /* 0x000fe40000000f00 */
[----:B------:R-:W-:Y:S02]  /*1890*/  MOV R7, RZ ;  /* 0x000000ff00077202 */ /* 0x000fe40000000f00 */
.L_x_8916:
[----:B------:R-:W-:Y:S05]  /*18a0*/  BSYNC.RECONVERGENT B0 ;  /* 0x0000000000007941 */ /* 0x000fea0003800200 */
.L_x_8914:
        /* <DEDUP_REMOVED lines=17> */
[----:B------:R-:W-:Y:S01]  /*19c0*/  IMAD.HI.U32 R13, R27, R13, R26 ;  /* 0x0000000d1b0d7227 */ /* 0x000fe200078e001a */
[----:B------:R-:W-:-:S05]  /*19d0*/  IADD3 R0, PT, PT, RZ, -R0, RZ ;  /* 0x80000000ff007210 */ /* 0x000fca0007ffe0ff */
[----:B------:R-:W-:-:S04]  /*19e0*/  IMAD.HI.U32 R13, R13, R19, RZ ;  /* 0x000000130d0d7227 */ /* 0x000fc800078e00ff */
[----:B------:R-:W-:Y:S01]  /*19f0*/  IMAD R19, R13, R0, R19 ;  /* 0x000000000d137224 */ /* 0x000fe200078e0213 */
[----:B------:R-:W1:Y:S04]  /*1a00*/  S2R R10, SR_CgaCtaId ;  /* 0x00000000000a7919 */ /* 0x000e680000008800 */
        /* <DEDUP_REMOVED lines=9> */
[----:B------:R-:W-:Y:S02]  /*1aa0*/  LOP3.LUT R175, R4, 0x38, R97, 0xf8, !PT ;  /* 0x0000003804af7812 */ /* 0x000fe400078ef861 */
[----:B------:R-:W-:Y:S02]  /*1ab0*/  MOV R21, 0x400 ;  /* 0x0000040000157802 */ /* 0x000fe40000000f00 */
[--C-:B------:R-:W-:Y:S01]  /*1ac0*/  LOP3.LUT R175, R175, 0x38, R0.reuse, 0x78, !PT ;  /* 0x00000038afaf7812 */ /* 0x100fe200078e7800 */
[----:B------:R-:W-:Y:S03]  /*1ad0*/  BSSY.RECONVERGENT B0, `(.L_x_8917) ;  /* 0x000002c000007945 */ /* 0x000fe60003800200 */
[----:B------:R-:W-:Y:S02]  /*1ae0*/  LOP3.LUT R175, R175, 0x1e00, R0, 0xf8, !PT ;  /* 0x00001e00afaf7812 */ /* 0x000fe400078ef800 */
[----:B------:R-:W-:Y:S01]  /*1af0*/  LOP3.LUT R162, R176, 0x40, RZ, 0xfc, !PT ;  /* 0x00000040b0a27812 */ /* 0x000fe200078efcff */
[----:B--2---:R-:W-:-:S02]  /*1b00*/  @P4 IMAD R6, R35, R174, RZ ;  /* 0x000000ae23064224 */ /* 0x004fc400078e02ff */
        /* <DEDUP_REMOVED lines=9> */
[----:B------:R-:W-:Y:S01]  /*1ba0*/  IADD3 R18, P1, PT, R176, R8, RZ ;  /* 0x00000008b0127210 */ /* 0x000fe20007f3e0ff */
[----:B---3--:R-:W-:-:S04]  /*1bb0*/  IMAD R25, R23, R169, RZ ;  /* 0x000000a917197224 */ /* 0x008fc800078e02ff */
[----:B------:R-:W-:Y:S01]  /*1bc0*/  IMAD.X R19, RZ, RZ, R5, P1 ;  /* 0x000000ffff137224 */ /* 0x000fe200008e0605 */
[----:B-1----:R-:W-:Y:S01]  /*1bd0*/  LEA R6, R10, R21, 0x18 ;  /* 0x000000150a067211 */ /* 0x002fe200078ec0ff */
[----:B------:R-:W-:Y:S01]  /*1be0*/  IMAD.MOV.U32 R27, RZ, RZ, RZ ;  /* 0x000000ffff1b7224 */ /* 0x000fe200078e00ff */
[----:B------:R-:W-:Y:S01]  /*1bf0*/  IADD3 R10, PT, PT, R26, 0x10, RZ ;  /* 0x000000101a0a7810 */ /* 0x000fe20007ffe0ff */
[----:B------:R-:W-:-:S03]  /*1c00*/  IMAD.WIDE.U32 R18, R169, R22, R18 ;  /* 0x00000016a9127225 */ /* 0x000fc600078e0012 */
[----:B------:R-:W-:Y:S01]  /*1c10*/  ISETP.GE.AND P1, PT, R10, R157, PT ;  /* 0x0000009d0a00720c */ /* 0x000fe20003f26270 */
[----:B------:R-:W-:Y:S01]  /*1c20*/  IMAD.WIDE.U32 R32, R33, 0x40, R26 ;  /* 0x0000004021207825 */ /* 0x000fe200078e001a */
[----:B------:R-:W-:-:S03]  /*1c30*/  IADD3 R25, PT, PT, R19, R25, RZ ;  /* 0x0000001913197210 */ /* 0x000fc60007ffe0ff */
[----:B------:R-:W-:Y:S01]  /*1c40*/  IMAD R175, R175, 0x2, R6 ;  /* 0x00000002afaf7824 */ /* 0x000fe200078e0206 */
[----:B------:R-:W-:Y:S07]  /*1c50*/  @P5 BRA `(.L_x_8918) ;  /* 0x00000000004c5947 */ /* 0x000fee0003800000 */
        /* <DEDUP_REMOVED lines=19> */
.L_x_8918:
[----:B------:R-:W-:Y:S05]  /*1d90*/  BSYNC.RECONVERGENT B0 ;  /* 0x0000000000007941 */ /* 0x000fea0003800200 */
.L_x_8917:
[----:B------:R-:W-:Y:S01]  /*1da0*/  BSSY.RECONVERGENT B0, `(.L_x_8919) ;  /* 0x000001e000007945 */ /* 0x000fe20003800200 */
[----:B------:R-:W-:Y:S01]  /*1db0*/  ISETP.NE.AND P6, PT, R14, RZ, PT ;  /* 0x000000ff0e00720c */ /* 0x000fe20003fc5270 */
[----:B------:R-:W-:Y:S01]  /*1dc0*/  IMAD.SHL.U32 R29, R158, 0x10, RZ ;  /* 0x000000109e1d7824 */ /* 0x000fe200078e00ff */
[----:B------:R-:W-:Y:S01]  /*1dd0*/  LEA R171, R28, 0xffffffc0, 0x6 ;  /* 0xffffffc01cab7811 */ /* 0x000fe200078e30ff */
[----:B------:R-:W-:Y:S01]  /*1de0*/  VIADD R8, R26, 0x20 ;  /* 0x000000201a087836 */ /* 0x000fe20000000000 */
[----:B------:R-:W-:Y:S01]  /*1df0*/  SHF.L.U64.HI R98, R158, 0x4, R159 ;  /* 0x000000049e627819 */ /* 0x000fe2000001029f */
[----:B-1----:R-:W-:Y:S01]  /*1e00*/  VIADD R4, R26, 0x30 ;  /* 0x000000301a047836 */ /* 0x002fe20000000000 */
        /* <DEDUP_REMOVED lines=23> */
.L_x_8920:
[----:B------:R-:W-:Y:S05]  /*1f80*/  BSYNC.RECONVERGENT B0 ;  /* 0x0000000000007941 */ /* 0x000fea0003800200 */
.L_x_8919:
[-C--:B------:R-:W-:Y:S01]  /*1f90*/  ISETP.GE.AND P4, PT, R8, R157.reuse, PT ;  /* 0x0000009d0800720c */ /* 0x080fe20003f86270 */
[----:B------:R-:W-:Y:S01]  /*1fa0*/  IMAD.IADD R5, R100, 0x1, -R171 ;  /* 0x0000000164057824 */ /* 0x000fe200078e0aab */
[----:B------:R-:W-:Y:S01]  /*1fb0*/  IADD3 R42, P5, PT, R176, R20, RZ ;  /* 0x00000014b02a7210 */ /* 0x000fe20007fbe0ff */
[----:B------:R-:W-:Y:S01]  /*1fc0*/  BSSY.RECONVERGENT B0, `(.L_x_8921) ;  /* 0x0000021000007945 */ /* 0x000fe20003800200 */
[----:B------:R-:W-:Y:S01]  /*1fd0*/  @!P3 IADD3 R13, PT, PT, R13, 0x1, RZ ;  /* 0x000000010d0db810 */ /* 0x000fe20007ffe0ff */
[----:B------:R-:W-:Y:S01]  /*1fe0*/  IMAD R20, R159, R26, RZ ;  /* 0x0000001a9f147224 */ /* 0x000fe200078e02ff */
[C---:B------:R-:W-:Y:S01]  /*1ff0*/  SHF.L.U64.HI R98, R29.reuse, 0x1, R98 ;  /* 0x000000011d627819 */ /* 0x040fe20000010262 */
[----:B------:R-:W-:Y:S01]  /*2000*/  IMAD.X R43, RZ, RZ, R15, P5 ;  /* 0x000000ffff2b7224 */ /* 0x000fe200028e060f */
[----:B------:R-:W-:Y:S01]  /*2010*/  ISETP.GE.AND P1, PT, R4, R157, PT ;  /* 0x0000009d0400720c */ /* 0x000fe20003f26270 */
[----:B------:R-:W-:Y:S01]  /*2020*/  IMAD.SHL.U32 R29, R29, 0x2, RZ ;  /* 0x000000021d1d7824 */ /* 0x000fe200078e00ff */
[C---:B------:R-:W-:Y:S01]  /*2030*/  ISETP.GE.AND P5, PT, R26.reuse, R5, PT ;  /* 0x000000051a00720c */ /* 0x040fe20003fa6270 */
[----:B------:R-:W-:Y:S01]  /*2040*/  IMAD.WIDE.U32 R42, R26, R158, R42 ;  /* 0x0000009e1a2a7225 */ /* 0x000fe200078e002a */
[----:B------:R-:W-:Y:S01]  /*2050*/  @P0 IADD3 R13, PT, PT, R13, 0x1, RZ ;  /* 0x000000010d0d0810 */ /* 0x000fe20007ffe0ff */
[----:B------:R-:W-:Y:S10]  /*2060*/  @P4 BRA `(.L_x_8922) ;  /* 0x0000000000584947 */ /* 0x000ff40003800000 */
[----:B-1----:R-:W-:Y:S01]  /*2070*/  IADD3 R22, P0, PT, R32, 0x20, RZ ;  /* 0x0000002020167810 */ /* 0x002fe20007f1e0ff */
        /* <DEDUP_REMOVED lines=21> */
.L_x_8922:
[----:B------:R-:W-:Y:S05]  /*21d0*/  BSYNC.RECONVERGENT B0 ;  /* 0x0000000000007941 */ /* 0x000fea0003800200 */
.L_x_8921:
[----:B------:R-:W-:Y:S01]  /*21e0*/  IMAD.IADD R163, R43, 0x1, R20 ;  /* 0x000000012ba37824 */ /* 0x000fe200078e0214 */
[----:B-----5:R-:W-:Y:S01]  /*21f0*/  LEA R164, P0, R42, R40, 0x1 ;  /* 0x000000282aa47211 */ /* 0x020fe200078008ff */
[----:B------:R-:W-:Y:S01]  /*2200*/  BSSY.RECONVERGENT B0, `(.L_x_8923) ;  /* 0x000001f000007945 */ /* 0x000fe20003800200 */
[----:B------:R-:W-:Y:S01]  /*2210*/  @!P2 IMAD.MOV R13, RZ, RZ, -R13 ;  /* 0x000000ffff0da224 */ /* 0x000fe200078e0a0d */
[----:B------:R-:W-:Y:S01]  /*2220*/  ISETP.GE.AND P4, PT, R10, R5, PT ;  /* 0x000000050a00720c */ /* 0x000fe20003f86270 */
[----:B------:R-:W-:Y:S01]  /*2230*/  IMAD R20, R7, R160, RZ ;  /* 0x000000a007147224 */ /* 0x000fe200078e02ff */
[----:B------:R-:W-:Y:S02]  /*2240*/  LEA.HI.X R163, R42, R41, R163, 0x1, P0 ;  /* 0x000000292aa37211 */ /* 0x000fe400000f0ca3 */
[----:B-12---:R-:W-:Y:S02]  /*2250*/  IADD3 R22, P0, PT, R29, R164, RZ ;  /* 0x000000a41d167210 */ /* 0x006fe40007f1e0ff */
        /* <DEDUP_REMOVED lines=25> */
.L_x_8924:
[----:B------:R-:W-:Y:S05]  /*23f0*/  BSYNC.RECONVERGENT B0 ;  /* 0x0000000000007941 */ /* 0x000fea0003800200 */
.L_x_8923:
        /* <DEDUP_REMOVED lines=17> */
.L_x_8926:
[----:B------:R-:W-:Y:S05]  /*2510*/  BSYNC.RECONVERGENT B0 ;  /* 0x0000000000007941 */ /* 0x000fea0003800200 */
.L_x_8925:
[----:B------:R-:W-:Y:S04]  /*2520*/  BSSY.RECONVERGENT B0, `(.L_x_8927) ;  /* 0x0000010000007945 */ /* 0x000fe80003800200 */
[----:B------:R-:W-:Y:S05]  /*2530*/  @P4 BRA `(.L_x_8928) ;  /* 0x0000000000384947 */ /* 0x000fea0003800000 */
        /* <DEDUP_REMOVED lines=14> */
.L_x_8928:
[----:B------:R-:W-:Y:S05]  /*2620*/  BSYNC.RECONVERGENT B0 ;  /* 0x0000000000007941 */ /* 0x000fea0003800200 */
.L_x_8927:
        /* <DEDUP_REMOVED lines=16> */
.L_x_8930:
[----:B------:R-:W-:Y:S05]  /*2730*/  BSYNC.RECONVERGENT B0 ;  /* 0x0000000000007941 */ /* 0x000fea0003800200 */
.L_x_8929:
        /* <DEDUP_REMOVED lines=16> */
.L_x_8932:
[----:B------:R-:W-:Y:S05]  /*2840*/  BSYNC.RECONVERGENT B0 ;  /* 0x0000000000007941 */ /* 0x000fea0003800200 */
.L_x_8931:
        /* <DEDUP_REMOVED lines=8> */
[----:B------:R-:W-:Y:S01]  /*28d0*/  IMAD.WIDE.U32 R14, R38, R13, RZ ;  /* 0x0000000d260e7225 */ /* 0x000fe200078e00ff */
[----:B------:R-:W-:-:S02]  /*28e0*/  SHF.L.U64.HI R13, R160, 0x4, R161 ;  /* 0x00000004a00d7819 */ /* 0x000fc400000102a1 */
[----:B------:R-:W-:Y:S01]  /*28f0*/  IADD3.X R11, PT, PT, R20, R11, RZ, P1, P0 ;  /* 0x0000000b140b7210 */ /* 0x000fe20000fe04ff */
[----:B------:R-:W-:Y:S01]  /*2900*/  IMAD R7, R9, R38, R7 ;  /* 0x0000002609077224 */ /* 0x000fe200078e0207 */
[----:B------:R-:W-:Y:S01]  /*2910*/  IADD3 R166, P0, PT, R12, R14, RZ ;  /* 0x0000000e0ca67210 */ /* 0x000fe20007f1e0ff */
[----:B------:R-:W-:Y:S02]  /*2920*/  IMAD.SHL.U32 R9, R97, 0x40, RZ ;  /* 0x0000004061097824 */ /* 0x000fe400078e00ff */
[----:B------:R-:W-:Y:S01]  /*2930*/  IMAD.IADD R14, R15, 0x1, R7 ;  /* 0x000000010f0e7824 */ /* 0x000fe200078e0207 */
[----:B------:R-:W-:Y:S02]  /*2940*/  SHF.R.U32.HI R7, RZ, 0x1, R97 ;  /* 0x00000001ff077819 */ /* 0x000fe40000011661 */
[----:B------:R-:W-:Y:S01]  /*2950*/  LOP3.LUT R12, R9, 0x1c0, RZ, 0xc0, !PT ;  /* 0x000001c0090c7812 */ /* 0x000fe200078ec0ff */
[----:B------:R-:W-:Y:S01]  /*2960*/  IMAD.X R167, R11, 0x1, R14, P0 ;  /* 0x000000010ba77824 */ /* 0x000fe200000e060e */
[----:B------:R-:W-:Y:S01]  /*2970*/  LOP3.LUT R96, R9, 0x200, RZ, 0xc0, !PT ;  /* 0x0000020009607812 */ /* 0x000fe200078ec0ff */
[----:B------:R-:W-:Y:S01]  /*2980*/  IMAD R11, R161, R26, RZ ;  /* 0x0000001aa10b7224 */ /* 0x000fe200078e02ff */
[----:B------:R-:W-:-:S04]  /*2990*/  DEPBAR.LE SB0, 0x0 ;  /* 0x000080000000791a */ /* 0x000fc80000000000 */
[----:B------:R-:W-:-:S07]  /*29a0*/  IMAD.WIDE.U32 R166, R26, R160, R166 ;  /* 0x000000a01aa67225 */ /* 0x000fce00078e00a6 */
[----:B------:R-:W-:Y:S05]  /*29b0*/  WARPSYNC.ALL ;  /* 0x0000000000007948 */ /* 0x000fea0003800000 */
[----:B------:R-:W-:Y:S01]  /*29c0*/  IMAD.IADD R11, R167, 0x1, R11 ;  /* 0x00000001a70b7824 */ /* 0x000fe200078e020b */
[----:B------:R-:W-:Y:S01]  /*29d0*/  BAR.SYNC.DEFER_BLOCKING 0x0 ;  /* 0x0000000000007b1d */ /* 0x000fe20000010000 */
[----:B------:R-:W-:Y:S02]  /*29e0*/  LEA R167, P0, R166, R16, 0x1 ;  /* 0x00000010a6a77211 */ /* 0x000fe400078008ff */
[----:B------:R-:W-:Y:S02]  /*29f0*/  LOP3.LUT R7, R12, 0x8, R7, 0xf8, !PT ;  /* 0x000000080c077812 */ /* 0x000fe400078ef807 */
[----:B------:R-:W-:Y:S01]  /*2a00*/  LEA.HI.X R166, R166, R17, R11, 0x1, P0 ;  /* 0x00000011a6a67211 */ /* 0x000fe200000f0c0b */
[----:B------:R-:W-:Y:S01]  /*2a10*/  BSSY.RECONVERGENT B0, `(.L_x_8933) ;  /* 0x0000017000007945 */ /* 0x000fe20003800200 */
[----:B------:R-:W-:Y:S01]  /*2a20*/  IMAD.SHL.U32 R11, R160, 0x10, RZ ;  /* 0x00000010a00b7824 */ /* 0x000fe200078e00ff */
[----:B------:R-:W-:-:S02]  /*2a30*/  LOP3.LUT R7, R7, 0x38, R0, 0x78, !PT ;  /* 0x0000003807077812 */ /* 0x000fc400078e7800 */
[----:B------:R-:W-:Y:S05]  /*2a40*/  @P5 BRA `(.L_x_8934) ;  /* 0x0000000000445947 */ /* 0x000fea0003800000 */
        /* <DEDUP_REMOVED lines=17> */
.L_x_8934:
[----:B------:R1:W-:Y:S04]  /*2b60*/  STS.128 [R175+0x8000], RZ ;  /* 0x008000ffaf007388 */ /* 0x0003e80000000c00 */
[----:B------:R1:W-:Y:S02]  /*2b70*/  STS.128 [R175+0xa000], RZ ;  /* 0x00a000ffaf007388 */ /* 0x0003e40000000c00 */
.L_x_8935:
[----:B------:R-:W-:Y:S05]  /*2b80*/  BSYNC.RECONVERGENT B0 ;  /* 0x0000000000007941 */ /* 0x000fea0003800200 */
.L_x_8933:
[-C--:B------:R-:W-:Y:S01]  /*2b90*/  ISETP.GE.AND P1, PT, R10, R5.reuse, PT ;  /* 0x000000050a00720c */ /* 0x080fe20003f26270 */
[----:B------:R-:W-:Y:S01]  /*2ba0*/  BSSY.RECONVERGENT B0, `(.L_x_8936) ;  /* 0x0000014000007945 */ /* 0x000fe20003800200 */
[----:B------:R-:W-:Y:S02]  /*2bb0*/  ISETP.GE.AND P3, PT, R4, R5, PT ;  /* 0x000000050400720c */ /* 0x000fe40003f66270 */
[C---:B------:R-:W-:Y:S02]  /*2bc0*/  LEA R4, P0, R11.reuse, R167, 0x1 ;  /* 0x000000a70b047211 */ /* 0x040fe400078008ff */
[----:B------:R-:W-:Y:S02]  /*2bd0*/  ISETP.GE.AND P2, PT, R8, R5, PT ;  /* 0x000000050800720c */ /* 0x000fe40003f46270 */
[----:B------:R-:W-:-:S05]  /*2be0*/  LEA.HI.X R5, R11, R166, R13, 0x1, P0 ;  /* 0x000000a60b057211 */ /* 0x000fca00000f0c0d */
[----:B------:R1:W-:Y:S04]  /*2bf0*/  @P1 STS.128 [R175+0x8800], RZ ;  /* 0x008800ffaf001388 */ /* 0x0003e80000000c00 */
[----:B------:R1:W-:Y:S01]  /*2c00*/  @P1 STS.128 [R175+0xa800], RZ ;  /* 0x00a800ffaf001388 */ /* 0x0003e20000000c00 */
        /* <DEDUP_REMOVED lines=13> */
.L_x_8937:
[----:B------:R-:W-:Y:S05]  /*2ce0*/  BSYNC.RECONVERGENT B0 ;  /* 0x0000000000007941 */ /* 0x000fea0003800200 */
.L_x_8936:
        /* <DEDUP_REMOVED lines=18> */
.L_x_8939:
[----:B------:R-:W-:Y:S05]  /*2e10*/  BSYNC.RECONVERGENT B0 ;  /* 0x0000000000007941 */ /* 0x000fea0003800200 */
.L_x_8938:
        /* <DEDUP_REMOVED lines=18> */
.L_x_8941:
[----:B------:R-:W-:Y:S05]  /*2f40*/  BSYNC.RECONVERGENT B0 ;  /* 0x0000000000007941 */ /* 0x000fea0003800200 */
.L_x_8940:
[----:B------:R-:W5:Y:S01]  /*2f50*/  LD.E R99, desc[UR4][R2.64+0x18c] ;  /* 0x00018c0402637980 */ /* 0x000f62000c101900 */
[----:B------:R-:W-:Y:S01]  /*2f60*/  LOP3.LUT R155, R12, 0x8, R97, 0x78, !PT ;  /* 0x000000080c9b7812 */ /* 0x000fe200078e7861 */
[----:B-1----:R-:W-:Y:S01]  /*2f70*/  IMAD.SHL.U32 R5, R97, 0x20, RZ ;  /* 0x0000002061057824 */ /* 0x002fe200078e00ff */
[----:B------:R-:W-:Y:S01]  /*2f80*/  LOP3.LUT R4, R9, 0x400, RZ, 0xc0, !PT ;  /* 0x0000040009047812 */ /* 0x000fe200078ec0ff */
[----:B------:R-:W0:Y:S01]  /*2f90*/  LDGDEPBAR ;  /* 0x00000000000079af */ /* 0x000e220000000000 */
[----:B------:R-:W-:Y:S01]  /*2fa0*/  LOP3.LUT R155, R155, 0x38, R0, 0x78, !PT ;  /* 0x000000389b9b7812 */ /* 0x000fe200078e7800 */
[----:B------:R-:W-:Y:S01]  /*2fb0*/  BSSY.RECONVERGENT B1, `(.L_x_8942) ;  /* 0x0000180000017945 */ /* 0x000fe20003800200 */
[----:B------:R-:W-:Y:S02]  /*2fc0*/  LOP3.LUT R0, R96, 0x7c00, R5, 0xf8, !PT ;  /* 0x00007c0060007812 */ /* 0x000fe400078ef805 */
[----:B------:R-:W-:Y:S01]  /*2fd0*/  R2P PR, R97, 0x6 ;  /* 0x0000000661007804 */ /* 0x000fe20000000000 */
[----:B------:R-:W-:-:S02]  /*2fe0*/  IMAD R155, R155, 0x2, R4 ;  /* 0x000000029b9b7824 */ /* 0x000fc400078e0204 */
[----:B------:R-:W-:Y:S02]  /*2ff0*/  IMAD.IADD R5, R7, 0x1, R0 ;  /* 0x0000000107057824 */ /* 0x000fe400078e0200 */
[----:B------:R-:W-:Y:S02]  /*3000*/  IMAD.IADD R155, R6, 0x1, R155 ;  /* 0x00000001069b7824 */ /* 0x000fe400078e029b */
[----:B------:R-:W-:Y:S02]  /*3010*/  IMAD R156, R5, 0x2, R6 ;  /* 0x00000002059c7824 */ /* 0x000fe400078e0206 */
[----:B------:R-:W-:Y:S01]  /*3020*/  IMAD.MOV.U32 R0, RZ, RZ, 0x20 ;  /* 0x00000020ff007424 */ /* 0x000fe200078e00ff */
[----:B------:R-:W-:Y:S01]  /*3030*/  LDSM.16.M88.4 R32, [R155+0x4000] ;  /* 0x004000009b20783b */ /* 0x000fe20000000200 */
[----:B------:R-:W-:-:S03]  /*3040*/  IMAD.MOV.U32 R4, RZ, RZ, 0x40 ;  /* 0x00000040ff047424 */ /* 0x000fc600078e00ff */
[----:B------:R-:W2:Y:S01]  /*3050*/  LDSM.16.M88.4 R52, [R156] ;  /* 0x000000009c34783b */ /* 0x000ea20000000200 */
[----:B------:R-:W-:Y:S02]  /*3060*/  SEL R0, R0, 0xffffffe0, !P1 ;  /* 0xffffffe000007807 */ /* 0x000fe40004800000 */
[----:B------:R-:W-:Y:S01]  /*3070*/  SEL R4, R4, 0xffffffc0, !P2 ;  /* 0xffffffc004047807 */ /* 0x000fe20005000000 */
[----:B------:R-:W1:Y:S01]  /*3080*/  LDSM.16.M88.4 R68, [R155+0x4800] ;  /* 0x004800009b44783b */ /* 0x000e620000000200 */
[C---:B------:R-:W-:Y:S01]  /*3090*/  IADD3 R150, PT, PT, R155.reuse, R0, RZ ;  /* 0x000000009b967210 */ /* 0x040fe20007ffe0ff */
[C---:B------:R-:W-:Y:S02]  /*30a0*/  IMAD.IADD R154, R156.reuse, 0x1, R0 ;  /* 0x000000019c9a7824 */ /* 0x040fe400078e0200 */
[----:B------:R-:W1:Y:S01]  /*30b0*/  LDSM.16.M88.4 R60, [R155+0x5000] ;  /* 0x005000009b3c783b */ /* 0x000e620000000200 */
[--C-:B------:R-:W-:Y:S02]  /*30c0*/  IMAD.IADD R153, R156, 0x1, R4.reuse ;  /* 0x000000019c997824 */ /* 0x100fe400078e0204 */
[----:B------:R-:W-:Y:S01]  /*30d0*/  IMAD.IADD R149, R155, 0x1, R4 ;  /* 0x000000019b957824 */ /* 0x000fe200078e0204 */
[----:B------:R-:W-:Y:S01]  /*30e0*/  LDSM.16.M88.4 R8, [R154] ;  /* 0x000000009a08783b */ /* 0x000fe20000000200 */
[----:B------:R-:W-:-:S02]  /*30f0*/  IMAD.IADD R152, R0, 0x1, R153 ;  /* 0x0000000100987824 */ /* 0x000fc400078e0299 */
[----:B------:R-:W-:Y:S01]  /*3100*/  IMAD.IADD R148, R0, 0x1, R149 ;  /* 0x0000000100947824 */ /* 0x000fe200078e0295 */
[----:B------:R-:W1:Y:S04]  /*3110*/  LDSM.16.M88.4 R24, [R150+0x4000] ;  /* 0x004000009618783b */ /* 0x000e680000000200 */
[----:B---3--:R-:W3:Y:S04]  /*3120*/  LDSM.16.M88.4 R20, [R155+0x5800] ;  /* 0x005800009b14783b */ /* 0x008ee80000000200 */
[----:B------:R-:W-:Y:S04]  /*3130*/  LDSM.16.M88.4 R88, [R153] ;  /* 0x000000009958783b */ /* 0x000fe80000000200 */
[----:B------:R-:W3:Y:S04]  /*3140*/  LDSM.16.M88.4 R40, [R149+0x4000] ;  /* 0x004000009528783b */ /* 0x000ee80000000200 */
[----:B------:R-:W3:Y:S04]  /*3150*/  LDSM.16.M88.4 R12, [R150+0x5800] ;  /* 0x00580000960c783b */ /* 0x000ee80000000200 */
[----:B------:R-:W3:Y:S01]  /*3160*/  LDSM.16.M88.4 R44, [R150+0x4800] ;  /* 0x00480000962c783b */ /* 0x000ee20000000200 */
[C---:B--2-4-:R-:W-:Y:S03]  /*3170*/  HMMA.16816.F32.BF16 R16, R52.reuse, R32, RZ ;  /* 0x000000203410723c */ /* 0x054fe600000418ff */
[----:B------:R-:W2:Y:S04]  /*3180*/  LDSM.16.M88.4 R36, [R150+0x5000] ;  /* 0x005000009624783b */ /* 0x000ea80000000200 */
[----:B------:R-:W-:Y:S01]  /*3190*/  LDSM.16.M88.4 R48, [R152] ;  /* 0x000000009830783b */ /* 0x000fe20000000200 */
[C---:B------:R-:W-:Y:S03]  /*31a0*/  HMMA.16816.F32.BF16 R32, R52.reuse, R34, RZ ;  /* 0x000000223420723c */ /* 0x040fe600000418ff */
[----:B------:R-:W4:Y:S04]  /*31b0*/  LDSM.16.M88.4 R92, [R148+0x4000] ;  /* 0x00400000945c783b */ /* 0x000f280000000200 */
[----:B------:R-:W4:Y:S01]  /*31c0*/  LDSM.16.M88.4 R76, [R149+0x5800] ;  /* 0x00580000954c783b */ /* 0x000f220000000200 */
[C---:B-1----:R-:W-:Y:S03]  /*31d0*/  HMMA.16816.F32.BF16 R72, R52.reuse, R68, RZ ;  /* 0x000000443448723c */ /* 0x042fe600000418ff */
[----:B------:R-:W1:Y:S04]  /*31e0*/  LDSM.16.M88.4 R84, [R149+0x4800] ;  /* 0x004800009554783b */ /* 0x000e680000000200 */
[----:B------:R-:W1:Y:S01]  /*31f0*/  LDSM.16.M88.4 R80, [R149+0x5000] ;  /* 0x005000009550783b */ /* 0x000e620000000200 */
[----:B------:R-:W-:Y:S08]  /*3200*/  HMMA.16816.F32.BF16 R64, R52, R60, RZ ;  /* 0x0000003c3440723c */ /* 0x000ff000000418ff */
[----:B------:R-:W-:Y:S08]  /*3210*/  HMMA.16816.F32.BF16 R16, R8, R24, R16 ;  /* 0x000000180810723c */ /* 0x000ff00000041810 */
[C---:B------:R-:W-:Y:S08]  /*3220*/  HMMA.16816.F32.BF16 R68, R52.reuse, R70, RZ ;  /* 0x000000463444723c */ /* 0x040ff000000418ff */
[C---:B------:R-:W-:Y:S08]  /*3230*/  HMMA.16816.F32.BF16 R60, R52.reuse, R62, RZ ;  /* 0x0000003e343c723c */ /* 0x040ff000000418ff */
[C---:B---3--:R-:W-:Y:S08]  /*3240*/  HMMA.16816.F32.BF16 R56, R52.reuse, R20, RZ ;  /* 0x000000143438723c */ /* 0x048ff000000418ff */
[----:B------:R-:W-:Y:S01]  /*3250*/  HMMA.16816.F32.BF16 R52, R52, R22, RZ ;  /* 0x000000163434723c */ /* 0x000fe200000418ff */
[----:B------:R-:W-:Y:S07]  /*3260*/  LDSM.16.M88.4 R20, [R155+0x6000] ;  /* 0x006000009b14783b */ /* 0x000fee0000000200 */
[----:B------:R-:W-:Y:S01]  /*3270*/  HMMA.16816.F32.BF16 R32, R8, R26, R32 ;  /* 0x0000001a0820723c */ /* 0x000fe20000041820 */
[----:B------:R-:W3:Y:S07]  /*3280*/  LDSM.16.M88.4 R24, [R156+0x2000] ;  /* 0x002000009c18783b */ /* 0x000eee0000000200 */
[----:B------:R-:W-:Y:S08]  /*3290*/  HMMA.16816.F32.BF16 R16, R88, R40, R16 ;  /* 0x000000285810723c */ /* 0x000ff00000041810 */
[C---:B------:R-:W-:Y:S08]  /*32a0*/  HMMA.16816.F32.BF16 R56, R8.reuse, R12, R56 ;  /* 0x0000000c0838723c */ /* 0x040ff00000041838 */
[C---:B------:R-:W-:Y:S08]  /*32b0*/  HMMA.16816.F32.BF16 R72, R8.reuse, R44, R72 ;  /* 0x0000002c0848723c */ /* 0x040ff00000041848 */
[C---:B------:R-:W-:Y:S01]  /*32c0*/  HMMA.16816.F32.BF16 R68, R8.reuse, R46, R68 ;  /* 0x0000002e0844723c */ /* 0x040fe20000041844 */
[----:B------:R-:W3:Y:S07]  /*32d0*/  LDSM.16.M88.4 R44, [R148+0x4800] ;  /* 0x00480000942c783b */ /* 0x000eee0000000200 */
[----:B------:R-:W-:Y:S01]  /*32e0*/  HMMA.16816.F32.BF16 R52, R8, R14, R52 ;  /* 0x0000000e0834723c */ /* 0x000fe20000041834 */
[----:B------:R-:W-:Y:S07]  /*32f0*/  LDSM.16.M88.4 R12, [R154+0x2000] ;  /* 0x002000009a0c783b */ /* 0x000fee0000000200 */
[----:B------:R-:W-:Y:S01]  /*3300*/  HMMA.16816.F32.BF16 R32, R88, R42, R32 ;  /* 0x0000002a5820723c */ /* 0x000fe20000041820 */
[----:B------:R-:W3:Y:S07]  /*3310*/  LDSM.16.M88.4 R40, [R148+0x5000] ;  /* 0x005000009428783b */ /* 0x000eee0000000200 */
[C---:B--2---:R-:W-:Y:S08]  /*3320*/  HMMA.16816.F32.BF16 R64, R8.reuse, R36, R64 ;  /* 0x000000240840723c */ /* 0x044ff00000041840 */
[----:B------:R-:W-:Y:S01]  /*3330*/  HMMA.16816.F32.BF16 R60, R8, R38, R60 ;  /* 0x00000026083c723c */ /* 0x000fe2000004183c */
[----:B------:R-:W2:Y:S04]  /*3340*/  LDSM.16.M88.4 R36, [R148+0x5800] ;  /* 0x005800009424783b */ /* 0x000ea80000000200 */
[----:B------:R-:W2:Y:S03]  /*3350*/  LDSM.16.M88.4 R8, [R150+0x6000] ;  /* 0x006000009608783b */ /* 0x000ea60000000200 */
[----:B----4-:R-:W-:Y:S08]  /*3360*/  HMMA.16816.F32.BF16 R16, R48, R92, R16 ;  /* 0x0000005c3010723c */ /* 0x010ff00000041810 */
[C---:B------:R-:W-:Y:S08]  /*3370*/  HMMA.16816.F32.BF16 R56, R88.reuse, R76, R56 ;  /* 0x0000004c5838723c */ /* 0x040ff00000041838 */
[----:B------:R-:W-:Y:S01]  /*3380*/  HMMA.16816.F32.BF16 R76, R88, R78, R52 ;  /* 0x0000004e584c723c */ /* 0x000fe20000041834 */
[----:B------:R-:W4:Y:S07]  /*3390*/  LDSM.16.M88.4 R52, [R155+0x6800] ;  /* 0x006800009b34783b */ /* 0x000f2e0000000200 */
[----:B------:R-:W-:Y:S08]  /*33a0*/  HMMA.16816.F32.BF16 R32, R48, R94, R32 ;  /* 0x0000005e3020723c */ /* 0x000ff00000041820 */
[C---:B-1----:R-:W-:Y:S08]  /*33b0*/  HMMA.16816.F32.BF16 R72, R88.reuse, R84, R72 ;  /* 0x000000545848723c */ /* 0x042ff00000041848 */
[C---:B------:R-:W-:Y:S08]  /*33c0*/  HMMA.16816.F32.BF16 R68, R88.reuse, R86, R68 ;  /* 0x000000565844723c */ /* 0x040ff00000041844 */
[C---:B------:R-:W-:Y:S08]  /*33d0*/  HMMA.16816.F32.BF16 R64, R88.reuse, R80, R64 ;  /* 0x000000505840723c */ /* 0x040ff00000041840 */
[----:B------:R-:W-:Y:S01]  /*33e0*/  HMMA.16816.F32.BF16 R60, R88, R82, R60 ;  /* 0x00000052583c723c */ /* 0x000fe2000004183c */
[----:B------:R-:W-:Y:S07]  /*33f0*/  LDSM.16.M88.4 R80, [R153+0x2000] ;  /* 0x002000009950783b */ /* 0x000fee0000000200 */
[C---:B---3--:R-:W-:Y:S01]  /*3400*/  HMMA.16816.F32.BF16 R84, R24.reuse, R20, R16 ;  /* 0x000000141854723c */ /* 0x048fe20000041810 */
[----:B------:R-:W1:Y:S07]  /*3410*/  LDSM.16.M88.4 R16, [R149+0x6000] ;  /* 0x006000009510783b */ /* 0x000e6e0000000200 */
[----:B------:R-:W-:Y:S01]  /*3420*/  HMMA.16816.F32.BF16 R32, R24, R22, R32 ;  /* 0x000000161820723c */ /* 0x000fe20000041820 */
[----:B------:R-:W3:Y:S07]  /*3430*/  LDSM.16.M88.4 R20, [R150+0x6800] ;  /* 0x006800009614783b */ /* 0x000eee0000000200 */
        /* <DEDUP_REMOVED lines=10> */
[C---:B------:R-:W-:Y:S08]  /*34e0*/  HMMA.16816.F32.BF16 R84, R12.reuse, R8, R84 ;  /* 0x000000080c54723c */ /* 0x040ff00000041854 */
[----:B------:R-:W-:Y:S01]  /*34f0*/  HMMA.16816.F32.BF16 R32, R12, R10, R32 ;  /* 0x0000000a0c20723c */ /* 0x000fe20000041820 */
[----:B------:R-:W5:Y:S07]  /*3500*/  LDSM.16.M88.4 R8, [R149+0x6800] ;  /* 0x006800009508783b */ /* 0x000f6e0000000200 */
[C---:B----4-:R-:W-:Y:S08]  /*3510*/  HMMA.16816.F32.BF16 R72, R24.reuse, R52, R72 ;  /* 0x000000341848723c */ /* 0x050ff00000041848 */
[----:B------:R-:W-:Y:S08]  /*3520*/  HMMA.16816.F32.BF16 R68, R24, R54, R68 ;  /* 0x000000361844723c */ /* 0x000ff00000041844 */
[C---:B-1----:R-:W-:Y:S08]  /*3530*/  HMMA.16816.F32.BF16 R84, R80.reuse, R16, R84 ;  /* 0x000000105054723c */ /* 0x042ff00000041854 */
[----:B------:R-:W-:Y:S01]  /*3540*/  HMMA.16816.F32.BF16 R32, R80, R18, R32 ;  /* 0x000000125020723c */ /* 0x000fe20000041820 */
[----:B------:R-:W1:Y:S07]  /*3550*/  LDSM.16.M88.4 R16, [R148+0x6800] ;  /* 0x006800009410783b */ /* 0x000e6e0000000200 */
[C---:B---3--:R-:W-:Y:S08]  /*3560*/  HMMA.16816.F32.BF16 R72, R12.reuse, R20, R72 ;  /* 0x000000140c48723c */ /* 0x048ff00000041848 */
[----:B------:R-:W-:Y:S01]  /*3570*/  HMMA.16816.F32.BF16 R68, R12, R22, R68 ;  /* 0x000000160c44723c */ /* 0x000fe20000041844 */
[----:B------:R-:W3:Y:S07]  /*3580*/  LDSM.16.M88.4 R20, [R150+0x7000] ;  /* 0x007000009614783b */ /* 0x000eee0000000200 */
[C---:B--2---:R-:W-:Y:S08]  /*3590*/  HMMA.16816.F32.BF16 R84, R40.reuse, R36, R84 ;  /* 0x000000242854723c */ /* 0x044ff00000041854 */
[----:B------:R-:W-:Y:S01]  /*35a0*/  HMMA.16816.F32.BF16 R32, R40, R38, R32 ;  /* 0x000000262820723c */ /* 0x000fe20000041820 */
[----:B------:R-:W2:Y:S07]  /*35b0*/  LDSM.16.M88.4 R36, [R155+0x7800] ;  /* 0x007800009b24783b */ /* 0x000eae0000000200 */
[----:B-----5:R-:W-:Y:S03]  /*35c0*/  HMMA.16816.F32.BF16 R72, R80, R8, R72 ;  /* 0x000000085048723c */ /* 0x020fe60000041848 */
[-C--:B------:R-:W-:Y:S01]  /*35d0*/  FMUL.FTZ R5, R84, R99.reuse ;  /* 0x0000006354057220 */ /* 0x080fe20000410000 */
[-C--:B------:R-:W-:Y:S01]  /*35e0*/  FMUL.FTZ R52, R85, R99.reuse ;  /* 0x0000006355347220 */ /* 0x080fe20000410000 */
[----:B------:R-:W-:-:S03]  /*35f0*/  FMUL.FTZ R53, R86, R99 ;  /* 0x0000006356357220 */ /* 0x000fc60000410000 */
[----:B------:R-:W-:Y:S01]  /*3600*/  HMMA.16816.F32.BF16 R68, R80, R10, R68 ;  /* 0x0000000a5044723c */ /* 0x000fe20000041844 */
[----:B------:R-:W4:Y:S01]  /*3610*/  LDSM.16.M88.4 R8, [R149+0x7000] ;  /* 0x007000009508783b */ /* 0x000f220000000200 */
[----:B------:R-:W5:Y:S01]  /*3620*/  MUFU.TANH R5, R5 ;  /* 0x0000000500057308 */ /* 0x000f620000002400 */
[-C--:B------:R-:W-:Y:S01]  /*3630*/  FMUL.FTZ R32, R32, R99.reuse ;  /* 0x0000006320207220 */ /* 0x080fe20000410000 */
[-C--:B------:R-:W-:Y:S01]  /*3640*/  FMUL.FTZ R34, R34, R99.reuse ;  /* 0x0000006322227220 */ /* 0x080fe20000410000 */
[-C--:B------:R-:W-:Y:S01]  /*3650*/  FMUL.FTZ R33, R33, R99.reuse ;  /* 0x0000006321217220 */ /* 0x080fe20000410000 */
[-C--:B------:R-:W-:Y:S02]  /*3660*/  FMUL.FTZ R35, R35, R99.reuse ;  /* 0x0000006323237220 */ /* 0x080fe40000410000 */
[----:B------:R-:W-:Y:S01]  /*3670*/  HMMA.16816.F32.BF16 R64, R24, R44, R64 ;  /* 0x0000002c1840723c */ /* 0x000fe20000041840 */
[-C--:B------:R-:W-:Y:S01]  /*3680*/  FMUL.FTZ R44, R87, R99.reuse ;  /* 0x00000063572c7220 */ /* 0x080fe20000410000 */
[----:B------:R-:W5:Y:S06]  /*3690*/  MUFU.TANH R52, R52 ;  /* 0x0000003400347308 */ /* 0x000f6c0000002400 */
[----:B-1----:R-:W-:Y:S02]  /*36a0*/  HMMA.16816.F32.BF16 R72, R40, R16, R72 ;  /* 0x000000102848723c */ /* 0x002fe40000041848 */
[----:B------:R-:W1:Y:S06]  /*36b0*/  MUFU.TANH R44, R44 ;  /* 0x0000002c002c7308 */ /* 0x000e6c0000002400 */
[----:B------:R-:W-:Y:S02]  /*36c0*/  HMMA.16816.F32.BF16 R60, R24, R46, R60 ;  /* 0x0000002e183c723c */ /* 0x000fe4000004183c */
[----:B------:R-:W-:Y:S06]  /*36d0*/  MUFU.TANH R32, R32 ;  /* 0x0000002000207308 */ /* 0x000fec0000002400 */
[----:B------:R-:W-:Y:S01]  /*36e0*/  HMMA.16816.F32.BF16 R68, R40, R18, R68 ;  /* 0x000000122844723c */ /* 0x000fe20000041844 */
[----:B------:R-:W5:Y:S01]  /*36f0*/  LDSM.16.M88.4 R16, [R150+0x7800] ;  /* 0x007800009610783b */ /* 0x000f620000000200 */
[----:B------:R-:W1:Y:S01]  /*3700*/  MUFU.TANH R34, R34 ;  /* 0x0000002200227308 */ /* 0x000e620000002400 */
[-C--:B------:R-:W-:Y:S01]  /*3710*/  FMUL.FTZ R45, R72, R99.reuse ;  /* 0x00000063482d7220 */ /* 0x080fe20000410000 */
[-C--:B------:R-:W-:Y:S01]  /*3720*/  FMUL.FTZ R47, R74, R99.reuse ;  /* 0x000000634a2f7220 */ /* 0x080fe20000410000 */
[-C--:B------:R-:W-:Y:S01]  /*3730*/  FMUL.FTZ R46, R73, R99.reuse ;  /* 0x00000063492e7220 */ /* 0x080fe20000410000 */
[----:B------:R-:W-:-:S02]  /*3740*/  FMUL.FTZ R54, R75, R99 ;  /* 0x000000634b367220 */ /* 0x000fc40000410000 */
[C---:B---3--:R-:W-:Y:S02]  /*3750*/  HMMA.16816.F32.BF16 R64, R12.reuse, R20, R64 ;  /* 0x000000140c40723c */ /* 0x048fe40000041840 */
[----:B------:R-:W-:Y:S06]  /*3760*/  MUFU.TANH R33, R33 ;  /* 0x0000002100217308 */ /* 0x000fec0000002400 */
[----:B------:R-:W-:Y:S01]  /*3770*/  HMMA.16816.F32.BF16 R60, R12, R22, R60 ;  /* 0x000000160c3c723c */ /* 0x000fe2000004183c */
[----:B------:R-:W3:Y:S01]  /*3780*/  LDSM.16.M88.4 R20, [R149+0x7800] ;  /* 0x007800009514783b */ /* 0x000ee20000000200 */
[----:B------:R-:W1:Y:S06]  /*3790*/  MUFU.TANH R35, R35 ;  /* 0x0000002300237308 */ /* 0x000e6c0000002400 */
[----:B--2---:R-:W-:Y:S01]  /*37a0*/  HMMA.16816.F32.BF16 R56, R24, R36, R56 ;  /* 0x000000241838723c */ /* 0x004fe20000041838 */
[-C--:B------:R-:W-:Y:S01]  /*37b0*/  FMUL.FTZ R36, R68, R99.reuse ;  /* 0x0000006344247220 */ /* 0x080fe20000410000 */
[----:B------:R-:W-:Y:S01]  /*37c0*/  MUFU.TANH R45, R45 ;  /* 0x0000002d002d7308 */ /* 0x000fe20000002400 */
[----:B------:R-:W-:-:S05]  /*37d0*/  FMUL.FTZ R37, R69, R99 ;  /* 0x0000006345257220 */ /* 0x000fca0000410000 */
[C---:B----4-:R-:W-:Y:S02]  /*37e0*/  HMMA.16816.F32.BF16 R64, R80.reuse, R8, R64 ;  /* 0x000000085040723c */ /* 0x050fe40000041840 */
[----:B------:R-:W2:Y:S06]  /*37f0*/  MUFU.TANH R47, R47 ;  /* 0x0000002f002f7308 */ /* 0x000eac0000002400 */
[----:B------:R-:W-:Y:S01]  /*3800*/  HMMA.16816.F32.BF16 R60, R80, R10, R60 ;  /* 0x0000000a503c723c */ /* 0x000fe2000004183c */
[----:B------:R-:W4:Y:S01]  /*3810*/  LDSM.16.M88.4 R8, [R148+0x7800] ;  /* 0x007800009408783b */ /* 0x000f220000000200 */
[----:B------:R-:W-:Y:S01]  /*3820*/  MUFU.TANH R46, R46 ;  /* 0x0000002e002e7308 */ /* 0x000fe20000002400 */
[----:B------:R-:W-:-:S05]  /*3830*/  DEPBAR.LE SB0, 0x0 ;  /* 0x000080000000791a */ /* 0x000fca0000000000 */
[----:B-----5:R-:W-:Y:S01]  /*3840*/  HMMA.16816.F32.BF16 R56, R12, R16, R56 ;  /* 0x000000100c38723c */ /* 0x020fe20000041838 */
[-C--:B------:R-:W-:Y:S01]  /*3850*/  FMUL.FTZ R16, R71, R99.reuse ;  /* 0x0000006347107220 */ /* 0x080fe20000410000 */
[----:B------:R-:W-:Y:S06]  /*3860*/  MUFU.TANH R54, R54 ;  /* 0x0000003600367308 */ /* 0x000fec0000002400 */
[----:B------:R-:W-:Y:S02]  /*3870*/  HMMA.16816.F32.BF16 R76, R24, R38, R76 ;  /* 0x00000026184c723c */ /* 0x000fe4000004184c */
[----:B------:R-:W-:Y:S06]  /*3880*/  MUFU.TANH R53, R53 ;  /* 0x0000003500357308 */ /* 0x000fec0000002400 */
[----:B------:R-:W-:Y:S01]  /*3890*/  HMMA.16816.F32.BF16 R64, R40, R48, R64 ;  /* 0x000000302840723c */ /* 0x000fe20000041840 */
[-C--:B------:R-:W-:Y:S01]  /*38a0*/  FMUL.FTZ R48, R70, R99.reuse ;  /* 0x0000006346307220 */ /* 0x080fe20000410000 */
[----:B------:R-:W-:Y:S06]  /*38b0*/  MUFU.TANH R36, R36 ;  /* 0x0000002400247308 */ /* 0x000fec0000002400 */
[----:B---3--:R-:W-:Y:S02]  /*38c0*/  HMMA.16816.F32.BF16 R56, R80, R20, R56 ;  /* 0x000000145038723c */ /* 0x008fe40000041838 */
[----:B------:R-:W-:Y:S06]  /*38d0*/  MUFU.TANH R48, R48 ;  /* 0x0000003000307308 */ /* 0x000fec0000002400 */
[----:B------:R-:W-:Y:S02]  /*38e0*/  HMMA.16816.F32.BF16 R76, R12, R18, R76 ;  /* 0x000000120c4c723c */ /* 0x000fe4000004184c */
[----:B------:R-:W-:Y:S01]  /*38f0*/  MUFU.TANH R37, R37 ;  /* 0x0000002500257308 */ /* 0x000fe20000002400 */
[-C--:B------:R-:W-:Y:S01]  /*3900*/  FMUL.FTZ R65, R65, R99.reuse ;  /* 0x0000006341417220 */ /* 0x080fe20000410000 */
[-C--:B------:R-:W-:Y:S01]  /*3910*/  FMUL.FTZ R67, R67, R99.reuse ;  /* 0x0000006343437220 */ /* 0x080fe20000410000 */
[-C--:B------:R-:W-:Y:S01]  /*3920*/  FMUL.FTZ R64, R64, R99.reuse ;  /* 0x0000006340407220 */ /* 0x080fe20000410000 */
[----:B------:R-:W-:-:S02]  /*3930*/  FMUL.FTZ R66, R66, R99 ;  /* 0x0000006342427220 */ /* 0x000fc40000410000 */
[C---:B------:R-:W-:Y:S02]  /*3940*/  HMMA.16816.F32.BF16 R60, R40.reuse, R50, R60 ;  /* 0x00000032283c723c */ /* 0x040fe4000004183c */
[----:B------:R-:W-:Y:S06]  /*3950*/  MUFU.TANH R143, R65 ;  /* 0x00000041008f7308 */ /* 0x000fec0000002400 */
[----:B----4-:R-:W-:Y:S01]  /*3960*/  HMMA.16816.F32.BF16 R56, R40, R8, R56 ;  /* 0x000000082838723c */ /* 0x010fe20000041838 */
[----:B------:R-:W-:Y:S01]  /*3970*/  SHF.L.U32 R8, R97, 0x1, RZ ;  /* 0x0000000161087819 */ /* 0x000fe200000006ff */
[----:B------:R-:W3:Y:S03]  /*3980*/  MUFU.TANH R135, R67 ;  /* 0x0000004300877308 */ /* 0x000ee60000002400 */
[----:B------:R-:W-:-:S03]  /*3990*/  LOP3.LUT R8, R8, 0x6, RZ, 0xc0, !PT ;  /* 0x0000000608087812 */ /* 0x000fc600078ec0ff */
[----:B------:R-:W-:Y:S02]  /*39a0*/  HMMA.16816.F32.BF16 R76, R80, R22, R76 ;  /* 0x00000016504c723c */ /* 0x000fe4000004184c */
[----:B------:R-:W-:Y:S01]  /*39b0*/  IMAD.IADD R21, R171, 0x1, R8 ;  /* 0x00000001ab157824 */ /* 0x000fe200078e0208 */
[----:B------:R-:W4:Y:S01]  /*39c0*/  MUFU.TANH R16, R16 ;  /* 0x0000001000107308 */ /* 0x000f220000002400 */
[-C--:B------:R-:W-:Y:S01]  /*39d0*/  FMUL.FTZ R60, R60, R99.reuse ;  /* 0x000000633c3c7220 */ /* 0x080fe20000410000 */
[-C--:B------:R-:W-:Y:S01]  /*39e0*/  FMUL.FTZ R61, R61, R99.reuse ;  /* 0x000000633d3d7220 */ /* 0x080fe20000410000 */
[C---:B------:R-:W-:Y:S01]  /*39f0*/  VIADD R13, R21.reuse, 0x1 ;  /* 0x00000001150d7836 */ /* 0x040fe20000000000 */
[CC--:B------:R-:W-:Y:S01]  /*3a00*/  ISETP.GE.AND P2, PT, R21.reuse, R100.reuse, PT ;  /* 0x000000641500720c */ /* 0x0c0fe20003f46270 */
[C---:B------:R-:W-:Y:S02]  /*3a10*/  VIADD R9, R21.reuse, 0x8 ;  /* 0x0000000815097836 */ /* 0x040fe40000000000 */
[-C--:B------:R-:W-:Y:S01]  /*3a20*/  FMUL.FTZ R62, R62, R99.reuse ;  /* 0x000000633e3e7220 */ /* 0x080fe20000410000 */
[----:B------:R-:W-:Y:S01]  /*3a30*/  VIADD R15, R21, 0x9 ;  /* 0x00000009150f7836 */ /* 0x000fe20000000000 */
[-C--:B------:R-:W-:Y:S01]  /*3a40*/  ISETP.GE.AND P1, PT, R13, R100.reuse, PT ;  /* 0x000000640d00720c */ /* 0x080fe20003f26270 */
[----:B------:R-:W-:Y:S01]  /*3a50*/  VIADD R13, R21, 0x10 ;  /* 0x00000010150d7836 */ /* 0x000fe20000000000 */
[----:B------:R-:W-:Y:S01]  /*3a60*/  FSEL R17, R5, -INF , !P2 ;  /* 0xff80000005117808 */ /* 0x000fe20005000000 */
[----:B------:R-:W-:Y:S01]  /*3a70*/  VIADD R5, R21, 0x20 ;  /* 0x0000002015057836 */ /* 0x000fe20000000000 */
[----:B------:R-:W-:Y:S01]  /*3a80*/  FSEL R19, R52, -INF , !P1 ;  /* 0xff80000034137808 */ /* 0x000fe20004800000 */
[----:B------:R-:W-:Y:S01]  /*3a90*/  MUFU.TANH R145, R64 ;  /* 0x0000004000917308 */ /* 0x000fe20000002400 */
[-C--:B------:R-:W-:Y:S01]  /*3aa0*/  ISETP.GE.AND P5, PT, R13, R100.reuse, PT ;  /* 0x000000640d00720c */ /* 0x080fe20003fa6270 */
[-C--:B------:R-:W-:Y:S01]  /*3ab0*/  FMUL.FTZ R63, R63, R99.reuse ;  /* 0x000000633f3f7220 */ /* 0x080fe20000410000 */
[----:B-1----:R-:W-:Y:S01]  /*3ac0*/  FSEL R13, R44, -INF , !P1 ;  /* 0xff8000002c0d7808 */ /* 0x002fe20004800000 */
[----:B------:R-:W-:Y:S01]  /*3ad0*/  HMMA.16816.F32.BF16 R76, R40, R10, R76 ;  /* 0x0000000a284c723c */ /* 0x000fe2000004184c */
[-C--:B------:R-:W-:Y:S01]  /*3ae0*/  ISETP.GE.AND P1, PT, R5, R100.reuse, PT ;  /* 0x000000640500720c */ /* 0x080fe20003f26270 */
[----:B------:R-:W-:Y:S01]  /*3af0*/  VIADD R5, R21, 0x21 ;  /* 0x0000002115057836 */ /* 0x000fe20000000000 */
[-C--:B------:R-:W-:Y:S01]  /*3b00*/  ISETP.GE.AND P0, PT, R9, R100.reuse, PT ;  /* 0x000000640900720c */ /* 0x080fe20003f06270 */
[----:B------:R-:W1:Y:S01]  /*3b10*/  MUFU.TANH R137, R66 ;  /* 0x0000004200897308 */ /* 0x000e620000002400 */
[-C--:B------:R-:W-:Y:S01]  /*3b20*/  ISETP.GE.AND P6, PT, R15, R100.reuse, PT ;  /* 0x000000640f00720c */ /* 0x080fe20003fc6270 */
[-C--:B------:R-:W-:Y:S01]  /*3b30*/  FMUL.FTZ R56, R56, R99.reuse ;  /* 0x0000006338387220 */ /* 0x080fe20000410000 */
[----:B------:R-:W-:Y:S01]  /*3b40*/  FSEL R11, R34, -INF , !P0 ;  /* 0xff800000220b7808 */ /* 0x000fe20004000000 */
[-C--:B------:R-:W-:Y:S01]  /*3b50*/  FMUL.FTZ R57, R57, R99.reuse ;  /* 0x0000006339397220 */ /* 0x080fe20000410000 */
[----:B------:R-:W-:Y:S01]  /*3b60*/  FSEL R32, R32, -INF , !P0 ;  /* 0xff80000020207808 */ /* 0x000fe20004000000 */
[-C--:B------:R-:W-:Y:S01]  /*3b70*/  FMUL.FTZ R58, R58, R99.reuse ;  /* 0x000000633a3a7220 */ /* 0x080fe20000410000 */
[-C--:B------:R-:W-:Y:S01]  /*3b80*/  ISETP.GE.AND P0, PT, R5, R100.reuse, PT ;  /* 0x000000640500720c */ /* 0x080fe20003f06270 */
[C---:B------:R-:W-:Y:S01]  /*3b90*/  VIADD R5, R21.reuse, 0x28 ;  /* 0x0000002815057836 */ /* 0x040fe20000000000 */
[----:B------:R-:W-:Y:S01]  /*3ba0*/  IADD3 R9, PT, PT, R21, 0x11, RZ ;  /* 0x0000001115097810 */ /* 0x000fe20007ffe0ff */
[-C--:B------:R-:W-:Y:S01]  /*3bb0*/  FMUL.FTZ R59, R59, R99.reuse ;  /* 0x000000633b3b7220 */ /* 0x080fe20000410000 */
[----:B------:R-:W-:Y:S01]  /*3bc0*/  FSEL R35, R35, -INF , !P6 ;  /* 0xff80000023237808 */ /* 0x000fe20007000000 */
[----:B------:R-:W-:Y:S01]  /*3bd0*/  MUFU.TANH R141, R60 ;  /* 0x0000003c008d7308 */ /* 0x000fe20000002400 */
[----:B------:R-:W-:Y:S01]  /*3be0*/  FSEL R33, R33, -INF , !P6 ;  /* 0xff80000021217808 */ /* 0x000fe20007000000 */
[----:B------:R-:W-:Y:S01]  /*3bf0*/  VIADD R27, R21, 0x38 ;  /* 0x00000038151b7836 */ /* 0x000fe20000000000 */
[-C--:B------:R-:W-:Y:S01]  /*3c00*/  ISETP.GE.AND P6, PT, R5, R100.reuse, PT ;  /* 0x000000640500720c */ /* 0x080fe20003fc6270 */
[-C--:B------:R-:W-:Y:S01]  /*3c10*/  FMUL.FTZ R76, R76, R99.reuse ;  /* 0x000000634c4c7220 */ /* 0x080fe20000410000 */
[----:B------:R-:W-:Y:S01]  /*3c20*/  IADD3 R5, PT, PT, R21, 0x29, RZ ;  /* 0x0000002915057810 */ /* 0x000fe20007ffe0ff */
[-C--:B------:R-:W-:Y:S01]  /*3c30*/  FMUL.FTZ R77, R77, R99.reuse ;  /* 0x000000634d4d7220 */ /* 0x080fe20000410000 */
[----:B------:R-:W-:Y:S01]  /*3c40*/  ISETP.GE.AND P4, PT, R9, R100, PT ;  /* 0x000000640900720c */ /* 0x000fe20003f86270 */
[-C--:B------:R-:W-:Y:S01]  /*3c50*/  FMUL.FTZ R78, R78, R99.reuse ;  /* 0x000000634e4e7220 */ /* 0x080fe20000410000 */
[----:B------:R-:W-:Y:S01]  /*3c60*/  FMUL.FTZ R79, R79, R99 ;  /* 0x000000634f4f7220 */ /* 0x000fe20000410000 */
[----:B------:R-:W-:Y:S01]  /*3c70*/  VIADD R9, R21, 0x18 ;  /* 0x0000001815097836 */ /* 0x000fe20000000000 */
[----:B--2---:R-:W-:Y:S01]  /*3c80*/  FSEL R47, R47, -INF , !P5 ;  /* 0xff8000002f2f7808 */ /* 0x004fe20006800000 */
[----:B------:R-:W-:Y:S01]  /*3c90*/  MUFU.TANH R139, R61 ;  /* 0x0000003d008b7308 */ /* 0x000fe20000002400 */
[----:B------:R-:W-:-:S02]  /*3ca0*/  FSEL R45, R45, -INF , !P5 ;  /* 0xff8000002d2d7808 */ /* 0x000fc40006800000 */
[-C--:B------:R-:W-:Y:S01]  /*3cb0*/  ISETP.GE.AND P5, PT, R5, R100.reuse, PT ;  /* 0x000000640500720c */ /* 0x080fe20003fa6270 */
[----:B------:R-:W-:Y:S01]  /*3cc0*/  VIADD R5, R21, 0x30 ;  /* 0x0000003015057836 */ /* 0x000fe20000000000 */
[----:B---3--:R-:W-:Y:S02]  /*3cd0*/  FSEL R135, R135, -INF , !P0 ;  /* 0xff80000087877808 */ /* 0x008fe40004000000 */
[----:B------:R-:W-:Y:S01]  /*3ce0*/  FSEL R143, R143, -INF , !P0 ;  /* 0xff8000008f8f7808 */ /* 0x000fe20004000000 */
[----:B------:R-:W2:Y:S01]  /*3cf0*/  MUFU.TANH R133, R62 ;  /* 0x0000003e00857308 */ /* 0x000ea20000002400 */
[----:B------:R-:W-:Y:S01]  /*3d00*/  ISETP.GE.AND P3, PT, R9, R100, PT ;  /* 0x000000640900720c */ /* 0x000fe20003f66270 */
[----:B------:R-:W-:Y:S01]  /*3d10*/  VIADD R9, R21, 0x19 ;  /* 0x0000001915097836 */ /* 0x000fe20000000000 */
[----:B------:R-:W-:Y:S02]  /*3d20*/  ISETP.NE.AND P0, PT, R28, 0x1, PT ;  /* 0x000000011c00780c */ /* 0x000fe40003f05270 */
[----:B------:R-:W-:-:S02]  /*3d30*/  FSEL R15, R54, -INF , !P4 ;  /* 0xff800000360f7808 */ /* 0x000fc40006000000 */
[----:B------:R-:W-:Y:S01]  /*3d40*/  FSEL R23, R46, -INF , !P4 ;  /* 0xff8000002e177808 */ /* 0x000fe20006000000 */
[----:B------:R-:W3:Y:S01]  /*3d50*/  MUFU.TANH R131, R63 ;  /* 0x0000003f00837308 */ /* 0x000ee20000002400 */
[-C--:B------:R-:W-:Y:S01]  /*3d60*/  ISETP.GE.AND P4, PT, R5, R100.reuse, PT ;  /* 0x000000640500720c */ /* 0x080fe20003f86270 */
[----:B------:R-:W-:Y:S01]  /*3d70*/  VIADD R5, R21, 0x31 ;  /* 0x0000003115057836 */ /* 0x000fe20000000000 */
[----:B------:R-:W-:Y:S01]  /*3d80*/  FSEL R53, R53, -INF , !P2 ;  /* 0xff80000035357808 */ /* 0x000fe20005000000 */
[----:B------:R-:W-:Y:S01]  /*3d90*/  VIADD R21, R21, 0x39 ;  /* 0x0000003915157836 */ /* 0x000fe20000000000 */
[----:B------:R-:W-:Y:S02]  /*3da0*/  ISETP.GE.AND P2, PT, R9, R100, PT ;  /* 0x000000640900720c */ /* 0x000fe40003f46270 */
[----:B------:R-:W-:Y:S01]  /*3db0*/  FSEL R9, R48, -INF , !P3 ;  /* 0xff80000030097808 */ /* 0x000fe20005800000 */
[----:B------:R-:W5:Y:S01]  /*3dc0*/  MUFU.TANH R129, R56 ;  /* 0x0000003800817308 */ /* 0x000f620000002400 */
[----:B------:R-:W-:-:S02]  /*3dd0*/  FSEL R25, R36, -INF , !P3 ;  /* 0xff80000024197808 */ /* 0x000fc40005800000 */
[-C--:B------:R-:W-:Y:S02]  /*3de0*/  ISETP.GE.AND P3, PT, R5, R100.reuse, PT ;  /* 0x000000640500720c */ /* 0x080fe40003f66270 */
[----:B----4-:R-:W-:Y:S02]  /*3df0*/  FSEL R5, R16, -INF , !P2 ;  /* 0xff80000010057808 */ /* 0x010fe40005000000 */
[----:B------:R-:W-:Y:S01]  /*3e00*/  FSEL R37, R37, -INF , !P2 ;  /* 0xff80000025257808 */ /* 0x000fe20005000000 */
[----:B------:R-:W4:Y:S01]  /*3e10*/  MUFU.TANH R127, R57 ;  /* 0x00000039007f7308 */ /* 0x000f220000002400 */
[----:B-1----:R-:W-:Y:S02]  /*3e20*/  FSEL R137, R137, -INF , !P1 ;  /* 0xff80000089897808 */ /* 0x002fe40004800000 */
[----:B------:R-:W-:Y:S02]  /*3e30*/  FSEL R145, R145, -INF , !P1 ;  /* 0xff80000091917808 */ /* 0x000fe40004800000 */
[----:B------:R-:W-:-:S02]  /*3e40*/  ISETP.GE.AND P2, PT, R27, R100, PT ;  /* 0x000000641b00720c */ /* 0x000fc40003f46270 */
[----:B------:R-:W-:Y:S01]  /*3e50*/  ISETP.GE.AND P1, PT, R21, R100, PT ;  /* 0x000000641500720c */ /* 0x000fe20003f26270 */
[----:B------:R-:W1:Y:S01]  /*3e60*/  MUFU.TANH R125, R58 ;  /* 0x0000003a007d7308 */ /* 0x000e620000002400 */
[----:B--2---:R-:W-:Y:S02]  /*3e70*/  FSEL R133, R133, -INF , !P6 ;  /* 0xff80000085857808 */ /* 0x004fe40007000000 */
[----:B------:R-:W-:Y:S02]  /*3e80*/  FSEL R141, R141, -INF , !P6 ;  /* 0xff8000008d8d7808 */ /* 0x000fe40007000000 */
[----:B---3--:R-:W-:Y:S02]  /*3e90*/  FSEL R131, R131, -INF , !P5 ;  /* 0xff80000083837808 */ /* 0x008fe40006800000 */
[----:B------:R-:W-:Y:S01]  /*3ea0*/  FSEL R139, R139, -INF , !P5 ;  /* 0xff8000008b8b7808 */ /* 0x000fe20006800000 */
[----:B------:R-:W2:Y:S01]  /*3eb0*/  MUFU.TANH R121, R59 ;  /* 0x0000003b00797308 */ /* 0x000ea20000002400 */
[----:B-----5:R-:W-:-:S02]  /*3ec0*/  FSEL R129, R129, -INF , !P4 ;  /* 0xff80000081817808 */ /* 0x020fc40006000000 */
[----:B----4-:R-:W-:-:S05]  /*3ed0*/  FSEL R127, R127, -INF , !P3 ;  /* 0xff8000007f7f7808 */ /* 0x010fca0005800000 */
        /* <DEDUP_REMOVED lines=25> */
.L_x_8945:
[----:B------:R-:W2:Y:S01]  /*4070*/  LD.E R20, desc[UR4][R2.64+0x170] ;  /* 0x0001700402147980 */ /* 0x000ea2000c101900 */
[----:B------:R-:W-:Y:S02]  /*4080*/  LEA R16, R28, 0xffffff80, 0x6 ;  /* 0xffffff801c107811 */ /* 0x000fe400078e30ff */
        /* <DEDUP_REMOVED lines=31> */
[----:B------:R-:W-:Y:S02]  /*4280*/  ISETP.GE.U32.AND P6, PT, R21, R12, PT ;  /* 0x0000000c1500720c */ /* 0x000fe40003fc6070 */
        /* <DEDUP_REMOVED lines=26> */
.L_x_8946:
[----:B------:R-:W-:Y:S05]  /*4430*/  BSYNC.RECONVERGENT B0 ;  /* 0x0000000000007941 */ /* 0x000fea0003800200 */
.L_x_8944:
[-C--:B------:R-:W-:Y:S01]  /*4440*/  ISETP.GE.AND P2, PT, R176, R173.reuse, PT ;  /* 0x000000adb000720c */ /* 0x080fe20003f46270 */
[----:B------:R-:W-:Y:S01]  /*4450*/  IMAD.SHL.U32 R8, R158, 0x20, RZ ;  /* 0x000000209e087824 */ /* 0x000fe200078e00ff */
[----:B------:R-:W-:Y:S02]  /*4460*/  ISETP.GE.AND P1, PT, R162, R173, PT ;  /* 0x000000ada200720c */ /* 0x000fe40003f26270 */
[----:B------:R-:W-:Y:S02]  /*4470*/  IADD3 R20, P3, PT, R29, R164, RZ ;  /* 0x000000a41d147210 */ /* 0x000fe40007f7e0ff */
[----:B------:R-:W-:Y:S02]  /*4480*/  SHF.L.U64.HI R10, R158, 0x5, R159 ;  /* 0x000000059e0a7819 */ /* 0x000fe4000001029f */
[----:B------:R-:W-:Y:S01]  /*4490*/  IADD3 R26, P4, PT, R8, R20, RZ ;  /* 0x00000014081a7210 */ /* 0x000fe20007f9e0ff */
[----:B------:R-:W-:-:S03]  /*44a0*/  IMAD.X R21, R98, 0x1, R163, P3 ;  /* 0x0000000162157824 */ /* 0x000fc600018e06a3 */
[----:B------:R-:W-:Y:S01]  /*44b0*/  IADD3 R38, P3, PT, R26, R8, RZ ;  /* 0x000000081a267210 */ /* 0x000fe20007f7e0ff */
[----:B------:R-:W-:Y:S01]  /*44c0*/  @!P2 IMAD.MOV.U32 R165, RZ, RZ, R163 ;  /* 0x000000ffffa5a224 */ /* 0x000fe200078e00a3 */
[----:B------:R-:W-:-:S04]  /*44d0*/  IADD3.X R27, PT, PT, R10, R21, RZ, P4, !PT ;  /* 0x000000150a1b7210 */ /* 0x000fc800027fe4ff */
[----:B------:R-:W-:Y:S01]  /*44e0*/  @!PT LDS RZ, [RZ] ;  /* 0x00000000fffff984 */ /* 0x000fe20000000800 */
[----:B------:R-:W-:Y:S01]  /*44f0*/  @!PT LDS RZ, [RZ] ;  /* 0x00000000fffff984 */ /* 0x000fe20000000800 */
[----:B------:R-:W-:Y:S01]  /*4500*/  @!PT LDS RZ, [RZ] ;  /* 0x00000000fffff984 */ /* 0x000fe20000000800 */
[----:B------:R1:W-:Y:S01]  /*4510*/  @!P2 LDGSTS.E.BYPASS.LTC128B.128 [R175+0x4000], desc[UR4][R164.64] ;  /* 0x04000000a4afafae */ /* 0x0003e2000b981a04 */
[----:B------:R-:W-:-:S03]  /*4520*/  IMAD.X R39, R27, 0x1, R10, P3 ;  /* 0x000000011b277824 */ /* 0x000fc600018e060a */
[----:B------:R2:W-:Y:S01]  /*4530*/  @P2 STS.128 [R175+0x4000], RZ ;  /* 0x004000ffaf002388 */ /* 0x0005e20000000c00 */
        /* <DEDUP_REMOVED lines=39> */
.L_x_8943:
[----:B------:R-:W-:Y:S05]  /*47b0*/  BSYNC.RECONVERGENT B1 ;  /* 0x0000000000017941 */ /* 0x000fea0003800200 */
.L_x_8942:
[----:B------:R-:W3:Y:S01]  /*47c0*/  LD.E R123, desc[UR4][R2.64+0xdc] ;  /* 0x0000dc04027b7980 */ /* 0x000ee2000c101900 */
        /* <DEDUP_REMOVED lines=13> */
[----:B--2---:R-:W-:Y:S02]  /*48a0*/  FMNMX3.FTZ R21, R8, R139, R129, !PT ;  /* 0x0000008b08157276 */ /* 0x004fe40007810081 */
[----:B------:R-:W-:Y:S01]  /*48b0*/  FMNMX3.FTZ R8, R53, R13, R11, !PT ;  /* 0x0000000d35087276 */ /* 0x000fe2000781000b */
[----:B------:R-:W-:Y:S01]  /*48c0*/  LDSM.16.MT88.4 R56, [R110+0xa000] ;  /* 0x00a000006e38783b */ /* 0x000fe20000004200 */
[----:B------:R-:W-:-:S02]  /*48d0*/  FMNMX3.FTZ R21, R21, R127, R126, !PT ;  /* 0x0000007f15157276 */ /* 0x000fc4000781007e */
[----:B------:R-:W-:Y:S01]  /*48e0*/  FMNMX3.FTZ R8, R8, R35, R47, !PT ;  /* 0x0000002308087276 */ /* 0x000fe2000781002f */
[----:B------:R-:W-:Y:S01]  /*48f0*/  LDSM.16.MT88.4 R92, [R151+0x8000] ;  /* 0x00800000975c783b */ /* 0x000fe20000004200 */
[----:B------:R-:W-:Y:S02]  /*4900*/  FMNMX.FTZ R10, R124, R21, !PT ;  /* 0x000000157c0a7209 */ /* 0x000fe40007810000 */
[----:B------:R-:W-:Y:S01]  /*4910*/  FMNMX3.FTZ R8, R8, R15, R9, !PT ;  /* 0x0000000f08087276 */ /* 0x000fe20007810009 */
[----:B------:R-:W-:Y:S03]  /*4920*/  LDSM.16.MT88.4 R48, [R111+0xa000] ;  /* 0x00a000006f30783b */ /* 0x000fe60000004200 */
[----:B------:R-:W-:Y:S01]  /*4930*/  FMNMX3.FTZ R8, R8, R5, R137, !PT ;  /* 0x0000000508087276 */ /* 0x000fe20007810089 */
[----:B------:R-:W1:Y:S03]  /*4940*/  SHFL.BFLY PT, R27, R10, 0x2, 0x1f ;  /* 0x0c401f000a1b7f89 */ /* 0x000e6600000e0000 */
[----:B------:R-:W-:Y:S01]  /*4950*/  FMNMX3.FTZ R8, R8, R135, R133, !PT ;  /* 0x0000008708087276 */ /* 0x000fe20007810085 */
[----:B------:R-:W-:Y:S03]  /*4960*/  LDSM.16.MT88.4 R84, [R111+0x8000] ;  /* 0x008000006f54783b */ /* 0x000fe60000004200 */
[----:B------:R-:W-:-:S04]  /*4970*/  FMNMX3.FTZ R8, R8, R131, R125, !PT ;  /* 0x0000008308087276 */ /* 0x000fc8000781007d */
        /* <DEDUP_REMOVED lines=24> */
[-CC-:B------:R-:W-:Y:S01]  /*4b00*/  FFMA.FTZ R8, R5, R123.reuse, -R122.reuse ;  /* 0x0000007b05087223 */ /* 0x180fe2000001087a */
[----:B------:R-:W-:Y:S01]  /*4b10*/  MUFU.EX2 R117, R117 ;  /* 0x0000007500757308 */ /* 0x000fe20000000800 */
[-C--:B------:R-:W-:Y:S01]  /*4b20*/  FFMA.FTZ R103, R9, R123.reuse, -R122 ;  /* 0x0000007b09677223 */ /* 0x080fe2000001087a */
[-CC-:B------:R-:W-:Y:S01]  /*4b30*/  FFMA.FTZ R104, R23, R123.reuse, -R128.reuse ;  /* 0x0000007b17687223 */ /* 0x180fe20000010880 */
[-CC-:B------:R-:W-:Y:S01]  /*4b40*/  FFMA.FTZ R100, R25, R123.reuse, -R128.reuse ;  /* 0x0000007b19647223 */ /* 0x180fe20000010880 */
[-C--:B------:R-:W-:Y:S01]  /*4b50*/  FFMA.FTZ R29, R37, R123.reuse, -R128 ;  /* 0x0000007b251d7223 */ /* 0x080fe20000010880 */
[-CC-:B------:R-:W-:Y:S01]  /*4b60*/  FFMA.FTZ R107, R47, R123.reuse, -R122.reuse ;  /* 0x0000007b2f6b7223 */ /* 0x180fe2000001087a */
[-C--:B------:R-:W-:Y:S01]  /*4b70*/  FFMA.FTZ R106, R15, R123.reuse, -R122 ;  /* 0x0000007b0f6a7223 */ /* 0x080fe2000001087a */
[----:B------:R-:W-:Y:S01]  /*4b80*/  LDSM.16.MT88.4 R16, [R151+0xa800] ;  /* 0x00a800009710783b */ /* 0x000fe20000004200 */
[----:B------:R-:W1:Y:S01]  /*4b90*/  MUFU.EX2 R116, R116 ;  /* 0x0000007400747308 */ /* 0x000e620000000800 */
[-CC-:B------:R-:W-:Y:S01]  /*4ba0*/  FFMA.FTZ R185, R124, R123.reuse, -R128.reuse ;  /* 0x0000007b7cb97223 */ /* 0x180fe20000010880 */
[-CC-:B------:R-:W-:Y:S01]  /*4bb0*/  FFMA.FTZ R129, R129, R123.reuse, -R128.reuse ;  /* 0x0000007b81817223 */ /* 0x180fe20000010880 */
[----:B------:R-:W-:Y:S01]  /*4bc0*/  LDSM.16.MT88.4 R12, [R110+0x8800] ;  /* 0x008800006e0c783b */ /* 0x000fe20000004200 */
[-CC-:B------:R-:W-:Y:S01]  /*4bd0*/  FFMA.FTZ R130, R127, R123.reuse, -R128.reuse ;  /* 0x0000007b7f827223 */ /* 0x180fe20000010880 */
[-C--:B------:R-:W-:Y:S01]  /*4be0*/  FFMA.FTZ R126, R126, R123.reuse, -R128 ;  /* 0x0000007b7e7e7223 */ /* 0x080fe20000010880 */
[-CC-:B------:R-:W-:Y:S01]  /*4bf0*/  FFMA.FTZ R124, R125, R123.reuse, -R122.reuse ;  /* 0x0000007b7d7c7223 */ /* 0x180fe2000001087a */
[----:B------:R-:W-:Y:S01]  /*4c00*/  LDSM.16.MT88.4 R24, [R108+0xa000] ;  /* 0x00a000006c18783b */ /* 0x000fe20000004200 */
[----:B------:R-:W-:Y:S01]  /*4c10*/  MUFU.EX2 R112, R112 ;  /* 0x0000007000707308 */ /* 0x000fe20000000800 */
[-CC-:B------:R-:W-:Y:S01]  /*4c20*/  FFMA.FTZ R121, R121, R123.reuse, -R122.reuse ;  /* 0x0000007b79797223 */ /* 0x180fe2000001087a */
[-CC-:B------:R-:W-:Y:S01]  /*4c30*/  FFMA.FTZ R120, R120, R123.reuse, -R122.reuse ;  /* 0x0000007b78787223 */ /* 0x180fe2000001087a */
[----:B------:R-:W-:Y:S01]  /*4c40*/  LDSM.16.MT88.4 R32, [R151+0x8800] ;  /* 0x008800009720783b */ /* 0x000fe20000004200 */
[----:B------:R-:W-:-:S03]  /*4c50*/  FFMA.FTZ R183, R119, R123, -R122 ;  /* 0x0000007b77b77223 */ /* 0x000fc6000001087a */
[----:B------:R-:W-:Y:S01]  /*4c60*/  LDSM.16.MT88.4 R20, [R111+0x8800] ;  /* 0x008800006f14783b */ /* 0x000fe20000004200 */
[----:B------:R-:W2:Y:S01]  /*4c70*/  MUFU.EX2 R109, R109 ;  /* 0x0000006d006d7308 */ /* 0x000ea20000000800 */
[----:B-1----:R-:W-:Y:S01]  /*4c80*/  F2FP.BF16.F32.PACK_AB R64, R116, R117 ;  /* 0x000000757440723e */ /* 0x002fe200000010ff */
[----:B------:R-:W-:-:S06]  /*4c90*/  FADD.FTZ R117, R117, R116 ;  /* 0x0000007475757221 */ /* 0x000fcc0000010000 */
[----:B------:R-:W-:Y:S08]  /*4ca0*/  MUFU.EX2 R115, R115 ;  /* 0x0000007300737308 */ /* 0x000ff00000000800 */
[----:B------:R-:W1:Y:S01]  /*4cb0*/  MUFU.EX2 R118, R118 ;  /* 0x0000007600767308 */ /* 0x000e620000000800 */
[----:B--2---:R-:W-:-:S07]  /*4cc0*/  F2FP.BF16.F32.PACK_AB R66, R109, R112 ;  /* 0x000000706d42723e */ /* 0x004fce00000010ff */
[----:B------:R-:W-:Y:S08]  /*4cd0*/  MUFU.EX2 R114, R114 ;  /* 0x0000007200727308 */ /* 0x000ff00000000800 */
[----:B------:R-:W2:Y:S01]  /*4ce0*/  MUFU.EX2 R113, R113 ;  /* 0x0000007100717308 */ /* 0x000ea20000000800 */
[----:B-1----:R-:W-:Y:S01]  /*4cf0*/  F2FP.BF16.F32.PACK_AB R65, R118, R115 ;  /* 0x000000737641723e */ /* 0x002fe200000010ff */
[----:B------:R-:W-:-:S06]  /*4d00*/  FADD.FTZ R115, R115, R118 ;  /* 0x0000007673737221 */ /* 0x000fcc0000010000 */
[----:B------:R1:W-:Y:S08]  /*4d10*/  MUFU.EX2 R0, R8 ;  /* 0x0000000800007308 */ /* 0x0003f00000000800 */
[----:B------:R-:W-:Y:S01]  /*4d20*/  MUFU.EX2 R105, R105 ;  /* 0x0000006900697308 */ /* 0x000fe20000000800 */
[----:B--2---:R-:W-:-:S07]  /*4d30*/  F2FP.BF16.F32.PACK_AB R67, R113, R114 ;  /* 0x000000727143723e */ /* 0x004fce00000010ff */
[----:B------:R-:W2:Y:S01]  /*4d40*/  MUFU.EX2 R104, R104 ;  /* 0x0000006800687308 */ /* 0x000ea20000000800 */
[----:B-1----:R-:W1:Y:S01]  /*4d50*/  LDSM.16.MT88.4 R8, [R108+0x8800] ;  /* 0x008800006c08783b */ /* 0x002e620000004200 */
[C---:B------:R-:W-:Y:S06]  /*4d60*/  HMMA.16816.F32.BF16 R72, R64.reuse, R68, RZ ;  /* 0x000000444048723c */ /* 0x040fec00000418ff */
[----:B------:R-:W-:Y:S02]  /*4d70*/  MUFU.EX2 R100, R100 ;  /* 0x0000006400647308 */ /* 0x000fe40000000800 */
[C---:B------:R-:W-:Y:S06]  /*4d80*/  HMMA.16816.F32.BF16 R68, R64.reuse, R70, RZ ;  /* 0x000000464044723c */ /* 0x040fec00000418ff */
[----:B------:R-:W3:Y:S01]  /*4d90*/  MUFU.EX2 R29, R29 ;  /* 0x0000001d001d7308 */ /* 0x000ee20000000800 */
[----:B--2---:R-:W-:Y:S01]  /*4da0*/  F2FP.BF16.F32.PACK_AB R4, R104, R105 ;  /* 0x000000696804723e */ /* 0x004fe200000010ff */
[C---:B------:R-:W-:Y:S06]  /*4db0*/  HMMA.16816.F32.BF16 R80, R64.reuse, R76, RZ ;  /* 0x0000004c4050723c */ /* 0x040fec00000418ff */
[----:B------:R-:W-:Y:S02]  /*4dc0*/  MUFU.EX2 R107, R107 ;  /* 0x0000006b006b7308 */ /* 0x000fe40000000800 */
[C---:B------:R-:W-:Y:S06]  /*4dd0*/  HMMA.16816.F32.BF16 R76, R64.reuse, R78, RZ ;  /* 0x0000004e404c723c */ /* 0x040fec00000418ff */
[----:B------:R-:W2:Y:S01]  /*4de0*/  MUFU.EX2 R106, R106 ;  /* 0x0000006a006a7308 */ /* 0x000ea20000000800 */
[----:B---3--:R-:W-:Y:S01]  /*4df0*/  F2FP.BF16.F32.PACK_AB R6, R29, R100 ;  /* 0x000000641d06723e */ /* 0x008fe200000010ff */
[C---:B------:R-:W-:Y:S06]  /*4e00*/  HMMA.16816.F32.BF16 R36, R64.reuse, R40, RZ ;  /* 0x000000284024723c */ /* 0x040fec00000418ff */
[----:B------:R-:W3:Y:S02]  /*4e10*/  MUFU.EX2 R103, R103 ;  /* 0x0000006700677308 */ /* 0x000ee40000000800 */
[C---:B------:R-:W-:Y:S06]  /*4e20*/  HMMA.16816.F32.BF16 R40, R64.reuse, R42, RZ ;  /* 0x0000002a4028723c */ /* 0x040fec00000418ff */
[----:B------:R-:W-:Y:S01]  /*4e30*/  MUFU.EX2 R129, R129 ;  /* 0x0000008100817308 */ /* 0x000fe20000000800 */
[----:B--2---:R-:W-:Y:S01]  /*4e40*/  F2FP.BF16.F32.PACK_AB R5, R106, R107 ;  /* 0x0000006b6a05723e */ /* 0x004fe200000010ff */
[C---:B------:R-:W-:Y:S06]  /*4e50*/  HMMA.16816.F32.BF16 R52, R64.reuse, R56, RZ ;  /* 0x000000384034723c */ /* 0x040fec00000418ff */
[----:B------:R-:W-:Y:S01]  /*4e60*/  MUFU.EX2 R130, R130 ;  /* 0x0000008200827308 */ /* 0x000fe20000000800 */
[----:B---3--:R-:W-:Y:S01]  /*4e70*/  F2FP.BF16.F32.PACK_AB R7, R0, R103 ;  /* 0x000000670007723e */ /* 0x008fe200000010ff */
[----:B------:R-:W-:Y:S06]  /*4e80*/  HMMA.16816.F32.BF16 R56, R64, R58, RZ ;  /* 0x0000003a4038723c */ /* 0x000fec00000418ff */
        /* <DEDUP_REMOVED lines=8> */
[----:B------:R-:W-:Y:S01]  /*4f10*/  HMMA.16816.F32.BF16 R76, R4, R14, R76 ;  /* 0x0000000e044c723c */ /* 0x000fe2000004184c */
[----:B------:R-:W2:Y:S05]  /*4f20*/  LDSM.16.MT88.4 R12, [R111+0xa800] ;  /* 0x00a800006f0c783b */ /* 0x000eaa0000004200 */
[----:B------:R-:W-:Y:S02]  /*4f30*/  MUFU.EX2 R120, R120 ;  /* 0x0000007800787308 */ /* 0x000fe40000000800 */
[C---:B------:R-:W-:Y:S06]  /*4f40*/  HMMA.16816.F32.BF16 R96, R64.reuse, R92, RZ ;  /* 0x0000005c4060723c */ /* 0x040fec00000418ff */
[----:B------:R-:W-:Y:S02]  /*4f50*/  MUFU.EX2 R183, R183 ;  /* 0x000000b700b77308 */ /* 0x000fe40000000800 */
        /* <DEDUP_REMOVED lines=8> */
[C---:B------:R-:W-:Y:S08]  /*4fe0*/  HMMA.16816.F32.BF16 R48, R64.reuse, R50, RZ ;  /* 0x000000324030723c */ /* 0x040ff000000418ff */
[C---:B------:R-:W-:Y:S08]  /*4ff0*/  HMMA.16816.F32.BF16 R88, R64.reuse, R84, RZ ;  /* 0x000000544058723c */ /* 0x040ff000000418ff */
[C---:B------:R-:W-:Y:S08]  /*5000*/  HMMA.16816.F32.BF16 R84, R64.reuse, R86, RZ ;  /* 0x000000564054723c */ /* 0x040ff000000418ff */
        /* <DEDUP_REMOVED lines=15> */
[----:B------:R-:W-:Y:S01]  /*5100*/  MUFU.EX2 R27, R27 ;  /* 0x0000001b001b7308 */ /* 0x000fe20000000800 */
[C---:B--2---:R-:W-:Y:S07]  /*5110*/  HMMA.16816.F32.BF16 R44, R4.reuse, R12, R44 ;  /* 0x0000000c042c723c */ /* 0x044fee000004182c */
[----:B------:R-:W-:Y:S01]  /*5120*/  MUFU.EX2 R32, R32 ;  /* 0x0000002000207308 */ /* 0x000fe20000000800 */
[C---:B------:R-:W-:Y:S01]  /*5130*/  HMMA.16816.F32.BF16 R48, R4.reuse, R14, R48 ;  /* 0x0000000e0430723c */ /* 0x040fe20000041830 */
[----:B------:R-:W2:Y:S06]  /*5140*/  LDSM.16.MT88.4 R12, [R111+0x9000] ;  /* 0x009000006f0c783b */ /* 0x000eac0000004200 */
[----:B------:R-:W5:Y:S01]  /*5150*/  MUFU.EX2 R33, R33 ;  /* 0x0000002100217308 */ /* 0x000f620000000800 */
[C---:B------:R-:W-:Y:S07]  /*5160*/  HMMA.16816.F32.BF16 R88, R4.reuse, R20, R88 ;  /* 0x000000140458723c */ /* 0x040fee0000041858 */
[----:B------:R-:W-:Y:S01]  /*5170*/  MUFU.EX2 R35, R35 ;  /* 0x0000002300237308 */ /* 0x000fe20000000800 */
[C---:B------:R-:W-:Y:S01]  /*5180*/  HMMA.16816.F32.BF16 R84, R4.reuse, R22, R84 ;  /* 0x000000160454723c */ /* 0x040fe20000041854 */
[----:B------:R-:W2:Y:S06]  /*5190*/  LDSM.16.MT88.4 R20, [R110+0x9000] ;  /* 0x009000006e14783b */ /* 0x000eac0000004200 */
[----:B------:R-:W1:Y:S01]  /*51a0*/  MUFU.EX2 R34, R34 ;  /* 0x0000002200227308 */ /* 0x000e620000000800 */
[C---:B---3--:R-:W-:Y:S08]  /*51b0*/  HMMA.16816.F32.BF16 R60, R4.reuse, R16, R60 ;  /* 0x00000010043c723c */ /* 0x048ff0000004183c */
[----:B------:R-:W-:Y:S01]  /*51c0*/  HMMA.16816.F32.BF16 R64, R4, R18, R64 ;  /* 0x000000120440723c */ /* 0x000fe20000041840 */
[----:B----4-:R-:W-:Y:S01]  /*51d0*/  F2FP.BF16.F32.PACK_AB R4, R25, R26 ;  /* 0x0000001a1904723e */ /* 0x010fe200000010ff */
[----:B------:R-:W3:Y:S01]  /*51e0*/  LDSM.16.MT88.4 R16, [R151+0xb000] ;  /* 0x00b000009710783b */ /* 0x000ee20000004200 */
[----:B-----5:R-:W-:-:S02]  /*51f0*/  F2FP.BF16.F32.PACK_AB R5, R33, R32 ;  /* 0x000000202105723e */ /* 0x020fc400000010ff */
[----:B------:R-:W-:Y:S02]  /*5200*/  F2FP.BF16.F32.PACK_AB R6, R27, R24 ;  /* 0x000000181b06723e */ /* 0x000fe400000010ff */
[----:B-1----:R-:W-:-:S07]  /*5210*/  F2FP.BF16.F32.PACK_AB R7, R34, R35 ;  /* 0x000000232207723e */ /* 0x002fce00000010ff */
        /* <DEDUP_REMOVED lines=16> */
[C---:B------:R-:W-:Y:S01]  /*5320*/  HMMA.16816.F32.BF16 R40, R4.reuse, R18, R40 ;  /* 0x000000120428723c */ /* 0x040fe20000041828 */
[----:B------:R-:W3:Y:S07]  /*5330*/  LDSM.16.MT88.4 R16, [R110+0x9800] ;  /* 0x009800006e10783b */ /* 0x000eee0000004200 */
[----:B----4-:R-:W-:Y:S01]  /*5340*/  HMMA.16816.F32.BF16 R60, R4, R20, R60 ;  /* 0x00000014043c723c */ /* 0x010fe2000004183c */
[----:B------:R-:W-:-:S04]  /*5350*/  FADD.FTZ R20, R114, R115 ;  /* 0x0000007372147221 */ /* 0x000fc80000010000 */
[----:B------:R-:W-:-:S03]  /*5360*/  FADD.FTZ R20, R113, R20 ;  /* 0x0000001471147221 */ /* 0x000fc60000010000 */
[----:B------:R-:W-:Y:S01]  /*5370*/  HMMA.16816.F32.BF16 R64, R4, R22, R64 ;  /* 0x000000160440723c */ /* 0x000fe20000041840 */
[----:B------:R-:W-:-:S04]  /*5380*/  FADD.FTZ R107, R107, R20 ;  /* 0x000000146b6b7221 */ /* 0x000fc80000010000 */
[----:B------:R-:W-:-:S03]  /*5390*/  FADD.FTZ R106, R106, R107 ;  /* 0x0000006b6a6a7221 */ /* 0x000fc60000010000 */
[C---:B-1----:R-:W-:Y:S08]  /*53a0*/  HMMA.16816.F32.BF16 R52, R4.reuse, R8, R52 ;  /* 0x000000080434723c */ /* 0x042ff00000041834 */
[----:B------:R-:W-:Y:S01]  /*53b0*/  HMMA.16816.F32.BF16 R56, R4, R10, R56 ;  /* 0x0000000a0438723c */ /* 0x000fe20000041838 */
[----:B------:R-:W1:Y:S01]  /*53c0*/  LDSM.16.MT88.4 R8, [R111+0x9800] ;  /* 0x009800006f08783b */ /* 0x000e620000004200 */
        /* <DEDUP_REMOVED lines=22> */
[----:B-1----:R-:W-:Y:S01]  /*5530*/  HMMA.16816.F32.BF16 R36, R4, R8, R36 ;  /* 0x000000080424723c */ /* 0x002fe20000041824 */
[----:B------:R-:W-:-:S04]  /*5540*/  FADD.FTZ R100, R100, R17 ;  /* 0x0000001164647221 */ /* 0x000fc80000010000 */
[----:B------:R-:W-:-:S03]  /*5550*/  FADD.FTZ R29, R29, R100 ;  /* 0x000000641d1d7221 */ /* 0x000fc60000010000 */
[----:B------:R-:W-:Y:S01]  /*5560*/  HMMA.16816.F32.BF16 R40, R4, R10, R40 ;  /* 0x0000000a0428723c */ /* 0x000fe20000041828 */
[----:B------:R-:W1:Y:S01]  /*5570*/  LDSM.16.MT88.4 R8, [R108+0xb800] ;  /* 0x00b800006c08783b */ /* 0x000e620000004200 */
[----:B------:R-:W-:-:S04]  /*5580*/  FADD.FTZ R26, R26, R29 ;  /* 0x0000001d1a1a7221 */ /* 0x000fc80000010000 */
[----:B------:R-:W-:Y:S02]  /*5590*/  FADD.FTZ R25, R25, R26 ;  /* 0x0000001a19197221 */ /* 0x000fe40000010000 */
[----:B--2---:R-:W-:Y:S01]  /*55a0*/  HMMA.16816.F32.BF16 R52, R4, R12, R52 ;  /* 0x0000000c0434723c */ /* 0x004fe20000041834 */
[----:B------:R-:W-:Y:S01]  /*55b0*/  FADD.FTZ R13, R103, R106 ;  /* 0x0000006a670d7221 */ /* 0x000fe20000010000 */
[----:B------:R-:W-:-:S03]  /*55c0*/  FADD.FTZ R24, R24, R25 ;  /* 0x0000001918187221 */ /* 0x000fc60000010000 */
[----:B------:R-:W-:-:S03]  /*55d0*/  FADD.FTZ R13, R0, R13 ;  /* 0x0000000d000d7221 */ /* 0x000fc60000010000 */
        /* <DEDUP_REMOVED lines=16> */
[----:B------:R-:W-:Y:S06]  /*56e0*/  @!P0 BRA `(.L_x_8947) ;  /* 0x0000002c00d08947 */ /* 0x000fec0003800000 */
[----:B------:R-:W-:Y:S01]  /*56f0*/  ISETP.NE.U32.AND P2, PT, R30, RZ, PT ;  /* 0x000000ff1e00720c */ /* 0x000fe20003f45070 */
[----:B------:R-:W-:Y:S01]  /*5700*/  IMAD.MOV.U32 R0, RZ, RZ, R101 ;  /* 0x000000ffff007224 */ /* 0x000fe200078e0065 */
[C---:B------:R-:W-:Y:S01]  /*5710*/  IADD3 R180, PT, PT, -R28.reuse, 0x1, RZ ;  /* 0x000000011cb47810 */ /* 0x040fe20007ffe1ff */
[----:B------:R-:W-:Y:S01]  /*5720*/  IMAD.MOV.U32 R109, RZ, RZ, R102 ;  /* 0x000000ffff6d7224 */ /* 0x000fe200078e0066 */
[----:B------:R-:W-:Y:S01]  /*5730*/  ISETP.NE.AND.EX P2, PT, R31, RZ, PT, P2 ;  /* 0x000000ff1f00720c */ /* 0x000fe20003f45320 */
[----:B------:R-:W-:-:S12]  /*5740*/  VIADD R181, R28, 0xfffffffe ;  /* 0xfffffffe1cb57836 */ /* 0x000fd80000000000 */
.L_x_8954:
[-C--:B------:R-:W-:Y:S01]  /*5750*/  ISETP.GE.AND P1, PT, R176, R173.reuse, PT ;  /* 0x000000adb000720c */ /* 0x080fe20003f26270 */
        /* <DEDUP_REMOVED lines=8> */
[----:B--2---:R-:W-:Y:S04]  /*57e0*/  @!P2 IMAD.SHL.U32 R7, R7, 0x40, RZ ;  /* 0x000000400707a824 */ /* 0x004fe800078e00ff */
[----:B------:R-:W-:Y:S01]  /*57f0*/  @!P2 IMAD.X R7, RZ, RZ, ~R7, P0 ;  /* 0x000000ffff07a224 */ /* 0x000fe200000e0e07 */
[----:B------:R-:W-:Y:S04]  /*5800*/  ISETP.GE.AND P0, PT, R162, R173, PT ;  /* 0x000000ada200720c */ /* 0x000fe80003f06270 */
[----:B------:R-:W-:Y:S04]  /*5810*/  @!P2 SHF.R.S64 R4, R4, 0x1f, R7 ;  /* 0x0000001f0404a819 */ /* 0x000fe80000001007 */
[----:B------:R-:W-:Y:S01]  /*5820*/  @!P2 IADD3 R167, P3, PT, R167, R4, RZ ;  /* 0x00000004a7a7a210 */ /* 0x000fe20007f7e0ff */
[----:B------:R-:W-:Y:S03]  /*5830*/  IMAD.MOV.U32 R4, RZ, RZ, R166 ;  /* 0x000000ffff047224 */ /* 0x000fe600078e00a6 */
        /* <DEDUP_REMOVED lines=64> */
.L_x_8949:
[----:B------:R-:W-:Y:S05]  /*5c40*/  BSYNC.RECONVERGENT B0 ;  /* 0x0000000000007941 */ /* 0x000fea0003800200 */
.L_x_8948:
[-C--:B------:R-:W-:Y:S01]  /*5c50*/  @!P1 MOV R106, R167.reuse ;  /* 0x000000a7006a9202 */ /* 0x080fe20000000f00 */
[----:B------:R-:W-:Y:S01]  /*5c60*/  BSSY.RECONVERGENT B1, `(.L_x_8950) ;  /* 0x0000160000017945 */ /* 0x000fe20003800200 */
[-C--:B------:R-:W-:Y:S02]  /*5c70*/  @!P1 MOV R107, R166.reuse ;  /* 0x000000a6006b9202 */ /* 0x080fe40000000f00 */
[C---:B------:R-:W-:Y:S02]  /*5c80*/  LEA R188, P3, R160.reuse, R167, 0x5 ;  /* 0x000000a7a0bc7211 */ /* 0x040fe400078628ff */
[C---:B------:R-:W-:Y:S01]  /*5c90*/  SHF.L.U32 R104, R160.reuse, 0x5, RZ ;  /* 0x00000005a0687819 */ /* 0x040fe200000006ff */
[----:B------:R-:W-:Y:S01]  /*5ca0*/  @!PT LDS RZ, [RZ] ;  /* 0x00000000fffff984 */ /* 0x000fe20000000800 */
[----:B------:R-:W-:Y:S01]  /*5cb0*/  @!PT LDS RZ, [RZ] ;  /* 0x00000000fffff984 */ /* 0x000fe20000000800 */
[----:B------:R-:W-:Y:S01]  /*5cc0*/  @!PT LDS RZ, [RZ] ;  /* 0x00000000fffff984 */ /* 0x000fe20000000800 */
[----:B------:R1:W-:Y:S01]  /*5cd0*/  @!P1 LDGSTS.E.BYPASS.LTC128B.128 [R175+0x8000], desc[UR4][R106.64] ;  /* 0x080000006aaf9fae */ /* 0x0003e2000b981a04 */
[--C-:B------:R-:W-:Y:S02]  /*5ce0*/  LEA.HI.X R189, R160, R166, R161.reuse, 0x5, P3 ;  /* 0x000000a6a0bd7211 */ /* 0x100fe400018f2ca1 */
[----:B------:R-:W-:Y:S02]  /*5cf0*/  IADD3 R186, P4, PT, R104, R188, RZ ;  /* 0x000000bc68ba7210 */ /* 0x000fe40007f9e0ff */
[----:B------:R-:W-:Y:S01]  /*5d00*/  @P1 STS.128 [R175+0x8000], RZ ;  /* 0x008000ffaf001388 */ /* 0x000fe20000000c00 */
[----:B------:R-:W-:Y:S02]  /*5d10*/  SHF.L.U64.HI R105, R160, 0x5, R161 ;  /* 0x00000005a0697819 */ /* 0x000fe400000102a1 */
[----:B------:R-:W-:Y:S02]  /*5d20*/  IADD3 R104, P3, PT, R186, R104, RZ ;  /* 0x00000068ba687210 */ /* 0x000fe40007f7e0ff */
[----:B------:R-:W-:Y:S02]  /*5d30*/  IADD3.X R187, PT, PT, R105, R189, RZ, P4, !PT ;  /* 0x000000bd69bb7210 */ /* 0x000fe400027fe4ff */
[----:B------:R-:W-:Y:S02]  /*5d40*/  IADD3 R180, PT, PT, R180, 0x1, RZ ;  /* 0x00000001b4b47810 */ /* 0x000fe40007ffe0ff */
[----:B------:R-:W-:Y:S02]  /*5d50*/  IADD3.X R105, PT, PT, R187, R105, RZ, P3, !PT ;  /* 0x00000069bb697210 */ /* 0x000fe40001ffe4ff */
[----:B------:R-:W-:Y:S02]  /*5d60*/  ISETP.NE.AND P3, PT, R180, RZ, PT ;  /* 0x000000ffb400720c */ /* 0x000fe40003f65270 */
[----:B-1----:R-:W-:Y:S02]  /*5d70*/  @!P0 MOV R106, R167 ;  /* 0x000000a7006a8202 */ /* 0x002fe40000000f00 */
[----:B------:R-:W-:Y:S05]  /*5d80*/  @!P0 MOV R107, R166 ;  /* 0x000000a6006b8202 */ /* 0x000fea0000000f00 */
        /* <DEDUP_REMOVED lines=34> */
[----:B------:R-:W-:Y:S05]  /*5fb0*/  @P0 STS.128 [R175+0xb800], RZ ;  /* 0x00b800ffaf000388 */ /* 0x000fea0000000c00 */
[----:B------:R-:W-:Y:S05]  /*5fc0*/  LDSM.16.M88.4 R100, [R156] ;  /* 0x000000009c64783b */ /* 0x000fea0000000200 */
[----:B------:R-:W2:Y:S05]  /*5fd0*/  LDSM.16.M88.4 R112, [R155+0x4000] ;  /* 0x004000009b70783b */ /* 0x000eaa0000000200 */
[----:B------:R-:W3:Y:S05]  /*5fe0*/  LDSM.16.M88.4 R116, [R155+0x4800] ;  /* 0x004800009b74783b */ /* 0x000eea0000000200 */
[----:B------:R-:W4:Y:S05]  /*5ff0*/  LDSM.16.M88.4 R120, [R155+0x5000] ;  /* 0x005000009b78783b */ /* 0x000f2a0000000200 */
[----:B------:R-:W5:Y:S05]  /*6000*/  LD.E R165, desc[UR4][R2.64+0x18c] ;  /* 0x00018c0402a57980 */ /* 0x000f6a000c101900 */
[----:B------:R-:W4:Y:S05]  /*6010*/  LDSM.16.M88.4 R124, [R155+0x5800] ;  /* 0x005800009b7c783b */ /* 0x000f2a0000000200 */
[----:B------:R-:W0:Y:S05]  /*6020*/  LDGDEPBAR ;  /* 0x00000000000079af */ /* 0x000e2a0000000000 */
[----:B------:R-:W-:Y:S05]  /*6030*/  LDSM.16.M88.4 R128, [R154] ;  /* 0x000000009a80783b */ /* 0x000fea0000000200 */
[----:B------:R-:W4:Y:S05]  /*6040*/  LDSM.16.M88.4 R132, [R150+0x4000] ;  /* 0x004000009684783b */ /* 0x000f2a0000000200 */
[----:B------:R-:W4:Y:S01]  /*6050*/  LDSM.16.M88.4 R136, [R150+0x4800] ;  /* 0x004800009688783b */ /* 0x000f220000000200 */
[C---:B--2---:R-:W-:Y:S04]  /*6060*/  HMMA.16816.F32.BF16 R4, R100.reuse, R112, RZ ;  /* 0x000000706404723c */ /* 0x044fe800000418ff */
[----:B------:R-:W2:Y:S04]  /*6070*/  LDSM.16.M88.4 R140, [R150+0x5000] ;  /* 0x00500000968c783b */ /* 0x000ea80000000200 */
[C---:B------:R-:W-:Y:S01]  /*6080*/  HMMA.16816.F32.BF16 R8, R100.reuse, R114, RZ ;  /* 0x000000726408723c */ /* 0x040fe200000418ff */
[----:B------:R-:W2:Y:S05]  /*6090*/  LDSM.16.M88.4 R144, [R150+0x5800] ;  /* 0x005800009690783b */ /* 0x000eaa0000000200 */
[----:B------:R-:W-:Y:S02]  /*60a0*/  LDSM.16.M88.4 R112, [R149+0x4000] ;  /* 0x004000009570783b */ /* 0x000fe40000000200 */
[C---:B---3--:R-:W-:Y:S03]  /*60b0*/  HMMA.16816.F32.BF16 R12, R100.reuse, R116, RZ ;  /* 0x00000074640c723c */ /* 0x048fe600000418ff */
[----:B-1----:R-:W-:Y:S05]  /*60c0*/  LDSM.16.M88.4 R104, [R156+0x2000] ;  /* 0x002000009c68783b */ /* 0x002fea0000000200 */
[C---:B------:R-:W-:Y:S01]  /*60d0*/  HMMA.16816.F32.BF16 R16, R100.reuse, R118, RZ ;  /* 0x000000766410723c */ /* 0x040fe200000418ff */
[----:B------:R-:W-:Y:S07]  /*60e0*/  LDSM.16.M88.4 R116, [R149+0x4800] ;  /* 0x004800009574783b */ /* 0x000fee0000000200 */
[C---:B----4-:R-:W-:Y:S08]  /*60f0*/  HMMA.16816.F32.BF16 R20, R100.reuse, R120, RZ ;  /* 0x000000786414723c */ /* 0x050ff000000418ff */
[C---:B------:R-:W-:Y:S01]  /*6100*/  HMMA.16816.F32.BF16 R24, R100.reuse, R122, RZ ;  /* 0x0000007a6418723c */ /* 0x040fe200000418ff */
[----:B------:R-:W-:Y:S07]  /*6110*/  LDSM.16.M88.4 R120, [R149+0x5000] ;  /* 0x005000009578783b */ /* 0x000fee0000000200 */
[C---:B------:R-:W-:Y:S08]  /*6120*/  HMMA.16816.F32.BF16 R28, R100.reuse, R124, RZ ;  /* 0x0000007c641c723c */ /* 0x040ff000000418ff */
[----:B------:R-:W-:Y:S01]  /*6130*/  HMMA.16816.F32.BF16 R32, R100, R126, RZ ;  /* 0x0000007e6420723c */ /* 0x000fe200000418ff */
[----:B------:R-:W1:Y:S05]  /*6140*/  LDSM.16.M88.4 R100, [R153] ;  /* 0x000000009964783b */ /* 0x000e6a0000000200 */
[----:B------:R-:W3:Y:S02]  /*6150*/  LDSM.16.M88.4 R124, [R149+0x5800] ;  /* 0x00580000957c783b */ /* 0x000ee40000000200 */
[C---:B------:R-:W-:Y:S08]  /*6160*/  HMMA.16816.F32.BF16 R4, R128.reuse, R132, R4 ;  /* 0x000000848004723c */ /* 0x040ff00000041804 */
[C---:B------:R-:W-:Y:S08]  /*6170*/  HMMA.16816.F32.BF16 R8, R128.reuse, R134, R8 ;  /* 0x000000868008723c */ /* 0x040ff00000041808 */
[C---:B------:R-:W-:Y:S08]  /*6180*/  HMMA.16816.F32.BF16 R12, R128.reuse, R136, R12 ;  /* 0x00000088800c723c */ /* 0x040ff0000004180c */
[C---:B------:R-:W-:Y:S08]  /*6190*/  HMMA.16816.F32.BF16 R16, R128.reuse, R138, R16 ;  /* 0x0000008a8010723c */ /* 0x040ff00000041810 */
[C---:B--2---:R-:W-:Y:S08]  /*61a0*/  HMMA.16816.F32.BF16 R20, R128.reuse, R140, R20 ;  /* 0x0000008c8014723c */ /* 0x044ff00000041814 */
[C---:B------:R-:W-:Y:S08]  /*61b0*/  HMMA.16816.F32.BF16 R24, R128.reuse, R142, R24 ;  /* 0x0000008e8018723c */ /* 0x040ff00000041818 */
[C---:B------:R-:W-:Y:S08]  /*61c0*/  HMMA.16816.F32.BF16 R28, R128.reuse, R144, R28 ;  /* 0x00000090801c723c */ /* 0x040ff0000004181c */
        /* <DEDUP_REMOVED lines=13> */
[----:B------:R-:W3:Y:S05]  /*62a0*/  LDSM.16.M88.4 R100, [R148+0x5800] ;  /* 0x005800009464783b */ /* 0x000eea0000000200 */
[----:B------:R-:W-:Y:S02]  /*62b0*/  LDSM.16.M88.4 R124, [R155+0x7000] ;  /* 0x007000009b7c783b */ /* 0x000fe40000000200 */
        /* <DEDUP_REMOVED lines=38> */
[C---:B-1----:R-:W-:Y:S08]  /*6520*/  HMMA.16816.F32.BF16 R4, R104.reuse, R116, R4 ;  /* 0x000000746804723c */ /* 0x042ff00000041804 */
[C---:B------:R-:W-:Y:S01]  /*6530*/  HMMA.16816.F32.BF16 R8, R104.reuse, R118, R8 ;  /* 0x000000766808723c */ /* 0x040fe20000041808 */
[----:B------:R-:W1:Y:S07]  /*6540*/  LDSM.16.M88.4 R116, [R152+0x2000] ;  /* 0x002000009874783b */ /* 0x000e6e0000000200 */
[C---:B--2---:R-:W-:Y:S08]  /*6550*/  HMMA.16816.F32.BF16 R12, R104.reuse, R120, R12 ;  /* 0x00000078680c723c */ /* 0x044ff0000004180c */
[C---:B------:R-:W-:Y:S08]  /*6560*/  HMMA.16816.F32.BF16 R16, R104.reuse, R122, R16 ;  /* 0x0000007a6810723c */ /* 0x040ff00000041810 */
[C---:B---3--:R-:W-:Y:S08]  /*6570*/  HMMA.16816.F32.BF16 R20, R104.reuse, R100, R20 ;  /* 0x000000646814723c */ /* 0x048ff00000041814 */
[C---:B------:R-:W-:Y:S01]  /*6580*/  HMMA.16816.F32.BF16 R24, R104.reuse, R102, R24 ;  /* 0x000000666818723c */ /* 0x040fe20000041818 */
[----:B------:R-:W2:Y:S07]  /*6590*/  LDSM.16.M88.4 R100, [R148+0x6800] ;  /* 0x006800009464783b */ /* 0x000eae0000000200 */
[C---:B----4-:R-:W-:Y:S08]  /*65a0*/  HMMA.16816.F32.BF16 R28, R104.reuse, R112, R28 ;  /* 0x00000070681c723c */ /* 0x050ff0000004181c */
[----:B------:R-:W-:Y:S01]  /*65b0*/  HMMA.16816.F32.BF16 R32, R104, R114, R32 ;  /* 0x000000726820723c */ /* 0x000fe20000041820 */
[----:B------:R-:W3:Y:S07]  /*65c0*/  LDSM.16.M88.4 R104, [R148+0x7000] ;  /* 0x007000009468783b */ /* 0x000eee0000000200 */
[C---:B-1----:R-:W-:Y:S08]  /*65d0*/  HMMA.16816.F32.BF16 R4, R116.reuse, R124, R4 ;  /* 0x0000007c7404723c */ /* 0x042ff00000041804 */
[C---:B------:R-:W-:Y:S08]  /*65e0*/  HMMA.16816.F32.BF16 R8, R116.reuse, R126, R8 ;  /* 0x0000007e7408723c */ /* 0x040ff00000041808 */
[C---:B--2---:R-:W-:Y:S03]  /*65f0*/  HMMA.16816.F32.BF16 R12, R116.reuse, R100, R12 ;  /* 0x00000064740c723c */ /* 0x044fe6000004180c */
[-C--:B-----5:R-:W-:Y:S01]  /*6600*/  FMUL.FTZ R188, R4, R165.reuse ;  /* 0x000000a504bc7220 */ /* 0x0a0fe20000410000 */
        /* <DEDUP_REMOVED lines=89> */
[-C--:B------:R-:W-:Y:S02]  /*6ba0*/  LOP3.LUT R11, R11, R14.reuse, RZ, 0x3c, !PT ;  /* 0x0000000e0b0b7212 */ /* 0x080fe400078e3cff */
[----:B------:R-:W-:Y:S07]  /*6bb0*/  IMAD.MOV R7, RZ, RZ, -R7 ;  /* 0x000000ffff077224 */ /* 0x000fee00078e0a07 */
        /* <DEDUP_REMOVED lines=9> */
[----:B------:R-:W-:Y:S06]  /*6c50*/  IMAD.HI.U32 R13, R13, R15, R12 ;  /* 0x0000000f0d0d7227 */ /* 0x000fec00078e000c */
[C---:B------:R-:W-:Y:S04]  /*6c60*/  IMAD.HI.U32 R10, R13.reuse, R6, RZ ;  /* 0x000000060d0a7227 */ /* 0x040fe800078e00ff */
[----:B------:R-:W-:Y:S04]  /*6c70*/  IMAD.HI.U32 R12, R13, R8, RZ ;  /* 0x000000080d0c7227 */ /* 0x000fe800078e00ff */
        /* <DEDUP_REMOVED lines=12> */
[----:B------:R-:W-:Y:S09]  /*6d40*/  ISETP.GE.AND P4, PT, R5, RZ, PT ;  /* 0x000000ff0500720c */ /* 0x000ff20003f86270 */
[----:B------:R-:W-:Y:S02]  /*6d50*/  @P5 IADD3 R10, PT, PT, R10, 0x1, RZ ;  /* 0x000000010a0a5810 */ /* 0x000fe40007ffe0ff */
[----:B------:R-:W-:Y:S01]  /*6d60*/  @P6 VIADD R12, R12, 0x1 ;  /* 0x000000010c0c6836 */ /* 0x000fe20000000000 */
[----:B------:R-:W-:Y:S02]  /*6d70*/  ISETP.NE.AND P5, PT, R14, RZ, PT ;  /* 0x000000ff0e00720c */ /* 0x000fe40003fa5270 */
[----:B------:R-:W-:Y:S02]  /*6d80*/  @!P3 IMAD.MOV R10, RZ, RZ, -R10 ;  /* 0x000000ffff0ab224 */ /* 0x000fe400078e0a0a */
[----:B------:R-:W-:Y:S03]  /*6d90*/  @!P4 IADD3 R12, PT, PT, -R12, RZ, RZ ;  /* 0x000000ff0c0cc210 */ /* 0x000fe60007ffe1ff */
[C---:B------:R-:W-:Y:S02]  /*6da0*/  SEL R9, R7.reuse, R10, !P5 ;  /* 0x0000000a07097207 */ /* 0x040fe40006800000 */
[----:B------:R-:W-:Y:S01]  /*6db0*/  SEL R7, R7, R12, !P5 ;  /* 0x0000000c07077207 */ /* 0x000fe20006800000 */
[----:B------:R-:W2:Y:S01]  /*6dc0*/  LD.E.64 R10, desc[UR4][R2.64+0x38] ;  /* 0x00003804020a7980 */ /* 0x000ea2000c101b00 */
[-C--:B------:R-:W-:Y:S02]  /*6dd0*/  LEA R18, P4, R9, R178.reuse, 0x2 ;  /* 0x000000b209127211 */ /* 0x080fe400078810ff */
[----:B------:R-:W-:Y:S02]  /*6de0*/  LEA R16, P3, R7, R178, 0x2 ;  /* 0x000000b207107211 */ /* 0x000fe400078610ff */
[-C--:B------:R-:W-:Y:S01]  /*6df0*/  LEA.HI.X.SX32 R19, R9, R179.reuse, 0x2, P4 ;  /* 0x000000b309137211 */ /* 0x080fe200020f16ff */
[----:B------:R-:W3:Y:S01]  /*6e00*/  LD.E.64 R12, desc[UR4][R2.64+0x20] ;  /* 0x00002004020c7980 */ /* 0x000ee2000c101b00 */
[C---:B------:R-:W-:Y:S01]  /*6e10*/  LEA.HI.X.SX32 R17, R7.reuse, R179, 0x2, P3 ;  /* 0x000000b307117211 */ /* 0x040fe200018f16ff */
[----:B------:R-:W-:Y:S04]  /*6e20*/  IMAD.IADD R7, R7, 0x1, -R9 ;  /* 0x0000000107077824 */ /* 0x000fe800078e0a09 */
[----:B------:R-:W-:Y:S01]  /*6e30*/  IMAD R14, R14, R7, -0x40 ;  /* 0xffffffc00e0e7424 */ /* 0x000fe200078e0207 */
[----:B------:R-:W4:Y:S04]  /*6e40*/  LD.E R6, desc[UR4][R18.64] ;  /* 0x0000000412067980 */ /* 0x000f28000c101900 */
        /* <DEDUP_REMOVED lines=14> */
.L_x_8953:
[----:B------:R-:W-:Y:S05]  /*6f30*/  BSYNC.RECONVERGENT B0 ;  /* 0x0000000000007941 */ /* 0x000fea0003800200 */
.L_x_8952:
        /* <DEDUP_REMOVED lines=10> */
[----:B------:R-:W-:Y:S01]  /*6fe0*/  IADD3 R4, P3, PT, R6, R4, RZ ;  /* 0x0000000406047210 */ /* 0x000fe20007f7e0ff */
[----:B------:R-:W-:Y:S04]  /*6ff0*/  IMAD.X R7, R5, 0x1, R9, P4 ;  /* 0x0000000105077824 */ /* 0x000fe800020e0609 */
[----:B------:R-:W-:Y:S02]  /*7000*/  IMAD.X R5, R7, 0x1, R5, P3 ;  /* 0x0000000107057824 */ /* 0x000fe400018e0605 */
[----:B--2---:R-:W-:Y:S05]  /*7010*/  @!P0 IMAD.MOV.U32 R165, RZ, RZ, R163 ;  /* 0x000000ffffa58224 */ /* 0x004fea00078e00a3 */
        /* <DEDUP_REMOVED lines=36> */
.L_x_8951:
[----:B------:R-:W-:Y:S05]  /*7260*/  BSYNC.RECONVERGENT B1 ;  /* 0x0000000000017941 */ /* 0x000fea0003800200 */
.L_x_8950:
[----:B------:R-:W2:Y:S01]  /*7270*/  LD.E R103, desc[UR4][R2.64+0xdc] ;  /* 0x0000dc0402677980 */ /* 0x000ea2000c101900 */
[----:B-1-3--:R-:W-:Y:S02]  /*7280*/  FMNMX3.FTZ R6, R109, R188, R225, !PT ;  /* 0x000000bc6d067276 */ /* 0x00afe400078100e1 */
        /* <DEDUP_REMOVED lines=26> */
[----:B-1----:R-:W-:Y:S02]  /*7430*/  FMNMX.FTZ R102, R7, R102, !PT ;  /* 0x0000006607667209 */ /* 0x002fe40007810000 */
[----:B---3--:R-:W-:Y:S03]  /*7440*/  FMNMX.FTZ R101, R6, R101, !PT ;  /* 0x0000006506657209 */ /* 0x008fe60007810000 */
[C---:B------:R-:W-:Y:S01]  /*7450*/  FADD.FTZ R4, -R102.reuse, R109 ;  /* 0x0000006d66047221 */ /* 0x040fe20000010100 */
[----:B------:R-:W-:Y:S01]  /*7460*/  FSETP.NEU.FTZ.AND P0, PT, R102, -INF , PT ;  /* 0xff8000006600780b */ /* 0x000fe20003f1d000 */
[----:B------:R-:W-:Y:S01]  /*7470*/  FADD.FTZ R0, -R101, R0 ;  /* 0x0000000065007221 */ /* 0x000fe20000010100 */
[C---:B--2---:R-:W-:Y:S01]  /*7480*/  FMUL.FTZ R120, R103.reuse, R102 ;  /* 0x0000006667787220 */ /* 0x044fe20000410000 */
        /* <DEDUP_REMOVED lines=131> */
[----:B------:R-:W-:Y:S01]  /*7cc0*/  ISETP.NE.AND P0, PT, R181, -0x1, PT ;  /* 0xffffffffb500780c */ /* 0x000fe20003f05270 */
        /* <DEDUP_REMOVED lines=150> */
.L_x_8947:
        /* <DEDUP_REMOVED lines=11> */
.L_x_8970:
        /* <DEDUP_REMOVED lines=173> */
[----:B------:R-:W-:Y:S01]  /*91b0*/  LOP3.LUT P3, RZ, R0, 0x3, RZ, 0xc0, !PT ;  /* 0x0000000300ff7812 */ /* 0x000fe2000786c0ff */
[----:B------:R-:W-:Y:S01]  /*91c0*/  BSSY.RECONVERGENT B0, `(.L_x_8956) ;  /* 0x0000014000007945 */ /* 0x000fe20003800200 */
[----:B------:R-:W-:Y:S02]  /*91d0*/  SHF.R.U32.HI R0, RZ, 0x2, R0 ;  /* 0x00000002ff007819 */ /* 0x000fe40000011600 */
[----:B------:R-:W-:Y:S01]  /*91e0*/  LOP3.LUT R5, R5, 0x30, RZ, 0xc0, !PT ;  /* 0x0000003005057812 */ /* 0x000fe200078ec0ff */
[----:B-1----:R-:W-:Y:S01]  /*91f0*/  @P1 FMUL.FTZ R9, R7, 0.69314718246459960938 ;  /* 0x3f31721807091820 */ /* 0x002fe20000410000 */
[----:B------:R-:W-:Y:S01]  /*9200*/  MOV R37, 0x7f800000 ;  /* 0x7f80000000257802 */ /* 0x000fe20000000f00 */
[----:B------:R-:W-:Y:S01]  /*9210*/  @P4 IMAD R38, R47, R174, RZ ;  /* 0x000000ae2f264224 */ /* 0x000fe200078e02ff */
[----:B------:R-:W-:Y:S01]  /*9220*/  MOV R36, 0x7f800000 ;  /* 0x7f80000000247802 */ /* 0x000fe20000000f00 */
[----:B-----5:R-:W-:Y:S01]  /*9230*/  @P1 FFMA.FTZ R37, R6, R102, R9 ;  /* 0x0000006606251223 */ /* 0x020fe20000010009 */
[----:B------:R-:W-:Y:S01]  /*9240*/  @P0 FMUL.FTZ R8, R10, 0.69314718246459960938 ;  /* 0x3f3172180a080820 */ /* 0x000fe20000410000 */
[----:B------:R-:W-:Y:S01]  /*9250*/  LOP3.LUT R0, R5, 0x7, R0, 0xf8, !PT ;  /* 0x0000000705007812 */ /* 0x000fe200078ef800 */
[----:B------:R-:W-:-:S04]  /*9260*/  @P4 IMAD.WIDE.U32 R48, R46, R174, RZ ;  /* 0x000000ae2e304225 */ /* 0x000fc800078e00ff */
        /* <DEDUP_REMOVED lines=9> */
.L_x_8957:
[----:B------:R-:W-:Y:S05]  /*9300*/  BSYNC.RECONVERGENT B0 ;  /* 0x0000000000007941 */ /* 0x000fea0003800200 */
.L_x_8956:
        /* <DEDUP_REMOVED lines=24> */
.L_x_8959:
[----:B------:R-:W-:Y:S05]  /*9490*/  BSYNC.RECONVERGENT B0 ;  /* 0x0000000000007941 */ /* 0x000fea0003800200 */
.L_x_8958:
[----:B------:R-:W2:Y:S01]  /*94a0*/  S2R R0, SR_TID.X ;  /* 0x0000000000007919 */ /* 0x000ea20000002100 */
[-C--:B-1----:R-:W-:Y:S02]  /*94b0*/  @!P4 IMAD R36, R53, R170.reuse, RZ ;  /* 0x000000aa3524c224 */ /* 0x082fe400078e02ff */
[----:B------:R-:W-:Y:S01]  /*94c0*/  @!P4 IMAD.WIDE.U32 R52, R52, R170, RZ ;  /* 0x000000aa3434c225 */ /* 0x000fe200078e00ff */
[----:B------:R-:W-:Y:S01]  /*94d0*/  MOV R177, RZ ;  /* 0x000000ff00b17202 */ /* 0x000fe20000000f00 */
[----:B------:R1:W5:Y:S01]  /*94e0*/  LD.E R3, desc[UR4][R2.64+0xc0] ;  /* 0x0000c00402037980 */ /* 0x000362000c101900 */
[----:B------:R-:W-:Y:S02]  /*94f0*/  BSSY.RECONVERGENT B0, `(.L_x_8960) ;  /* 0x000001f000007945 */ /* 0x000fe40003800200 */
[----:B------:R-:W-:Y:S01]  /*9500*/  @!P4 IADD3 R36, PT, PT, R53, R36, RZ ;  /* 0x000000243524c210 */ /* 0x000fe20007ffe0ff */
[----:B------:R-:W-:Y:S02]  /*9510*/  @P4 IMAD.IADD R36, R49, 0x1, R38 ;  /* 0x0000000131244824 */ /* 0x000fe400078e0226 */
[----:B-1----:R-:W-:Y:S01]  /*9520*/  IMAD R2, R45, R169, RZ ;  /* 0x000000a92d027224 */ /* 0x002fe200078e02ff */
[----:B--2---:R-:W-:-:S04]  /*9530*/  SHF.R.U32.HI R0, RZ, 0x3, R0 ;  /* 0x00000003ff007819 */ /* 0x004fc80000011600 */
[C---:B------:R-:W-:Y:S01]  /*9540*/  ISETP.GE.AND P3, PT, R0.reuse, R157, PT ;  /* 0x0000009d0000720c */ /* 0x040fe20003f66270 */
[C---:B------:R-:W-:Y:S02]  /*9550*/  VIADD R40, R0.reuse, 0x20 ;  /* 0x0000002000287836 */ /* 0x040fe40000000000 */
[----:B------:R-:W-:-:S03]  /*9560*/  VIADD R42, R0, 0x10 ;  /* 0x00000010002a7836 */ /* 0x000fc60000000000 */
[----:B------:R-:W-:Y:S01]  /*9570*/  ISETP.GE.AND P1, PT, R40, R157, PT ;  /* 0x0000009d2800720c */ /* 0x000fe20003f26270 */
[----:B------:R-:W-:Y:S01]  /*9580*/  @!P4 IMAD.MOV.U32 R40, RZ, RZ, R52 ;  /* 0x000000ffff28c224 */ /* 0x000fe200078e0034 */
[----:B------:R-:W-:Y:S01]  /*9590*/  @P4 MOV R40, R48 ;  /* 0x0000003000284202 */ /* 0x000fe20000000f00 */
[----:B------:R-:W-:Y:S01]  /*95a0*/  IMAD.WIDE.U32 R52, R44, R169, RZ ;  /* 0x000000a92c347225 */ /* 0x000fe200078e00ff */
[----:B------:R-:W-:-:S03]  /*95b0*/  ISETP.GE.AND P2, PT, R42, R157, PT ;  /* 0x0000009d2a00720c */ /* 0x000fc60003f46270 */
[----:B------:R-:W-:Y:S01]  /*95c0*/  IMAD.WIDE.U32 R44, R172, R46, R176 ;  /* 0x0000002eac2c7225 */ /* 0x000fe200078e00b0 */
[----:B------:R-:W-:-:S03]  /*95d0*/  IADD3 R2, PT, PT, R53, R2, RZ ;  /* 0x0000000235027210 */ /* 0x000fc60007ffe0ff */
[----:B------:R-:W-:Y:S01]  /*95e0*/  IMAD R172, R47, R172, RZ ;  /* 0x000000ac2fac7224 */ /* 0x000fe200078e02ff */
[----:B------:R-:W-:Y:S01]  /*95f0*/  IADD3 R40, P5, P4, R52, R44, R40 ;  /* 0x0000002c34287210 */ /* 0x000fe20007cbe028 */
[----:B------:R-:W-:-:S03]  /*9600*/  VIADD R42, R0, 0x30 ;  /* 0x00000030002a7836 */ /* 0x000fc60000000000 */
[----:B------:R-:W-:Y:S02]  /*9610*/  IADD3 R37, PT, PT, R45, R172, RZ ;  /* 0x000000ac2d257210 */ /* 0x000fe40007ffe0ff */
[----:B------:R-:W-:Y:S02]  /*9620*/  ISETP.GE.AND P0, PT, R42, R157, PT ;  /* 0x0000009d2a00720c */ /* 0x000fe40003f06270 */
        /* <DEDUP_REMOVED lines=9> */
[----:B------:R1:W-:Y:S04]  /*96c0*/  @!P5 ST.E.128 desc[UR4][R38.64], R28 ;  /* 0x0000001c2600d985 */ /* 0x0003e8000c101d04 */
[----:B------:R1:W-:Y:S02]  /*96d0*/  @!P4 ST.E.128 desc[UR4][R38.64+0x80], R12 ;  /* 0x0000800c2600c985 */ /* 0x0003e4000c101d04 */
.L_x_8961:
[----:B------:R-:W-:Y:S05]  /*96e0*/  BSYNC.RECONVERGENT B0 ;  /* 0x0000000000007941 */ /* 0x000fea0003800200 */
.L_x_8960:
        /* <DEDUP_REMOVED lines=16> */
.L_x_8963:
[----:B------:R-:W-:Y:S05]  /*97f0*/  BSYNC.RECONVERGENT B0 ;  /* 0x0000000000007941 */ /* 0x000fea0003800200 */
.L_x_8962:
[----:B------:R-:W-:Y:S04]  /*9800*/  BSSY.RECONVERGENT B0, `(.L_x_8964) ;  /* 0x0000010000007945 */ /* 0x000fe80003800200 */
[----:B------:R-:W-:Y:S05]  /*9810*/  @P1 BRA `(.L_x_8965) ;  /* 0x0000000000381947 */ /* 0x000fea0003800000 */
[----:B--2---:R-:W-:Y:S01]  /*9820*/  IADD3 R11, P1, PT, R0, 0x20, RZ ;  /* 0x00000020000b7810 */ /* 0x004fe20007f3e0ff */
        /* <DEDUP_REMOVED lines=13> */
.L_x_8965:
[----:B------:R-:W-:Y:S05]  /*9900*/  BSYNC.RECONVERGENT B0 ;  /* 0x0000000000007941 */ /* 0x000fea0003800200 */
.L_x_8964:
[----:B------:R-:W-:-:S04]  /*9910*/  MOV R169, 0x0 ;  /* 0x0000000000a97802 */ /* 0x000fc80000000f00 */
[----:B-12345:R-:W-:Y:S05]  /*9920*/  @P0 RET.REL.NODEC R168 `(_ZN5flash24flash_fwd_splitkv_kernelI23Flash_fwd_kernel_traitsILi128ELi64ELi64ELi4ELb0ELb0EN7cutlass10bfloat16_tE19Flash_kernel_traitsILi128ELi64ELi64ELi4ES3_EELb0ELb0ELb0ELb0ELb0ELb1ELb0ELb0EEEvNS_16Flash_fwd_paramsE) ;  /* 0xffffff64a8b40950 */ /* 0x03efea0003c3ffff */
        /* <DEDUP_REMOVED lines=14> */
[----:B-1----:R-:W-:Y:S05]  /*9a10*/  @P0 RET.REL.NODEC R168 `(_ZN5flash24flash_fwd_splitkv_kernelI23Flash_fwd_kernel_traitsILi128ELi64ELi64ELi4ELb0ELb0EN7cutlass10bfloat16_tE19Flash_kernel_traitsILi128ELi64ELi64ELi4ES3_EELb0ELb0ELb0ELb0ELb0ELb1ELb0ELb0EEEvNS_16Flash_fwd_paramsE) ;  /* 0xffffff64a8780950 */ /* 0x002fea0003c3ffff */
[----:B------:R-:W-:Y:S01]  /*9a20*/  MOV R169, 0x0 ;  /* 0x0000000000a97802 */ /* 0x000fe20000000f00 */
[----:B------:R1:W-:Y:S03]  /*9a30*/  ST.E.128 desc[UR4][R2.64+0x80], R32 ;  /* 0x0000802002007985 */ /* 0x0003e6000c101d04 */
[----:B-1----:R-:W-:Y:S05]  /*9a40*/  RET.REL.NODEC R168 `(_ZN5flash24flash_fwd_splitkv_kernelI23Flash_fwd_kernel_traitsILi128ELi64ELi64ELi4ELb0ELb0EN7cutlass10bfloat16_tE19Flash_kernel_traitsILi128ELi64ELi64ELi4ES3_EELb0ELb0ELb0ELb0ELb0ELb1ELb0ELb0EEEvNS_16Flash_fwd_paramsE) ;  /* 0xffffff64a86c7950 */ /* 0x002fea0003c3ffff */
.L_x_8955:
[----:B------:R-:W-:Y:S01]  /*9a50*/  MOV R5, 0x2 ;  /* 0x0000000200057802 */ /* 0x000fe20000000f00 */
[----:B------:R-:W-:Y:S01]  /*9a60*/  IMAD.MOV.U32 R0, RZ, RZ, 0x1f ;  /* 0x0000001fff007424 */ /* 0x000fe200078e00ff */
[----:B------:R-:W-:-:S07]  /*9a70*/  MOV R4, 0xffffffff ;  /* 0xffffffff00047802 */ /* 0x000fce0000000f00 */
[----:B-1---5:R-:W-:Y:S05]  /*9a80*/  WARPSYNC.COLLECTIVE R4, `(.L_x_8966) ;  /* 0x0000000004087348 */ /* 0x022fea0003c00000 */
[----:B------:R2:W3:Y:S02]  /*9a90*/  SHFL.BFLY P0, R10, R185, R5, R0 ;  /* 0x0c000005b90a7389 */ /* 0x0004e40000000000 */
[----:B-123-5:R-:W-:Y:S05]  /*9aa0*/  ENDCOLLECTIVE ;  /* 0x000000000000791b */ /* 0x02efea0003800000 */
.L_x_8966:
[----:B------:R-:W-:Y:S02]  /*9ab0*/  IMAD.MOV.U32 R8, RZ, RZ, R10 ;  /* 0x000000ffff087224 */ /* 0x000fe400078e000a */
[----:B------:R-:W-:Y:S02]  /*9ac0*/  IMAD.MOV.U32 R5, RZ, RZ, 0x1 ;  /* 0x00000001ff057424 */ /* 0x000fe400078e00ff */
[----:B------:R-:W-:-:S05]  /*9ad0*/  FADD.FTZ R8, R8, R185 ;  /* 0x000000b908087221 */ /* 0x000fca0000010000 */
[----:B------:R-:W-:-:S07]  /*9ae0*/  MOV R185, R8 ;  /* 0x0000000800b97202 */ /* 0x000fce0000000f00 */
[----:B------:R-:W-:Y:S05]  /*9af0*/  WARPSYNC.COLLECTIVE R4, `(.L_x_8967) ;  /* 0x0000000004087348 */ /* 0x000fea0003c00000 */
[----:B------:R1:W2:Y:S02]  /*9b00*/  SHFL.BFLY P0, R10, R185, R5, R0 ;  /* 0x0c000005b90a7389 */ /* 0x0002a40000000000 */
[----:B-12---:R-:W-:Y:S05]  /*9b10*/  ENDCOLLECTIVE ;  /* 0x000000000000791b */ /* 0x006fea0003800000 */
.L_x_8967:
[----:B------:R-:W-:Y:S01]  /*9b20*/  MOV R185, R183 ;  /* 0x000000b700b97202 */ /* 0x000fe20000000f00 */
[----:B------:R-:W-:Y:S01]  /*9b30*/  IMAD.MOV.U32 R5, RZ, RZ, 0x2 ;  /* 0x00000002ff057424 */ /* 0x000fe200078e00ff */
[----:B------:R-:W-:-:S07]  /*9b40*/  MOV R7, R10 ;  /* 0x0000000a00077202 */ /* 0x000fce0000000f00 */
[----:B------:R-:W-:Y:S05]  /*9b50*/  WARPSYNC.COLLECTIVE R4, `(.L_x_8968) ;  /* 0x0000000004087348 */ /* 0x000fea0003c00000 */
[----:B------:R1:W2:Y:S02]  /*9b60*/  SHFL.BFLY P0, R10, R185, R5, R0 ;  /* 0x0c000005b90a7389 */ /* 0x0002a40000000000 */
[----:B-12---:R-:W-:Y:S05]  /*9b70*/  ENDCOLLECTIVE ;  /* 0x000000000000791b */ /* 0x006fea0003800000 */
.L_x_8968:
[----:B------:R-:W-:Y:S01]  /*9b80*/  FADD.FTZ R7, R8, R7 ;  /* 0x0000000708077221 */ /* 0x000fe20000010000 */
[----:B------:R-:W-:Y:S01]  /*9b90*/  FADD.FTZ R9, R10, R183 ;  /* 0x000000b70a097221 */ /* 0x000fe20000010000 */
[----:B------:R-:W-:-:S04]  /*9ba0*/  MOV R5, 0x1 ;  /* 0x0000000100057802 */ /* 0x000fc80000000f00 */
[----:B------:R-:W-:-:S07]  /*9bb0*/  MOV R185, R9 ;  /* 0x0000000900b97202 */ /* 0x000fce0000000f00 */
[----:B------:R-:W-:Y:S05]  /*9bc0*/  WARPSYNC.COLLECTIVE R4, `(.L_x_8969) ;  /* 0x0000000004087348 */ /* 0x000fea0003c00000 */
[----:B------:R1:W2:Y:S02]  /*9bd0*/  SHFL.BFLY P0, R10, R185, R5, R0 ;  /* 0x0c000005b90a7389 */ /* 0x0002a40000000000 */
[----:B-12---:R-:W-:Y:S05]  /*9be0*/  ENDCOLLECTIVE ;  /* 0x000000000000791b */ /* 0x006fea0003800000 */
.L_x_8969:
[----:B------:R-:W-:Y:S05]  /*9bf0*/  BRA `(.L_x_8970) ;  /* 0xffffffe800b87947 */ /* 0x000fea000383ffff */
.L_x_8971:
        /* <DEDUP_REMOVED lines=16> */
.L_x_14933:


//--------------------- .text._ZN5flash24flash_fwd_splitkv_kernelI23Flash_fwd_kernel_traitsILi128ELi64ELi64ELi4ELb0ELb0EN7cutlass10bfloat16_tE19Flash_kernel_traitsILi128ELi64ELi64ELi4ES3_EELb0ELb0ELb0ELb0ELb0ELb0ELb0ELb1EEEvNS_16Flash_fwd_paramsE --------------------------
	.section	.text._ZN5flash24flash_fwd_splitkv_kernelI23Flash_fwd_kernel_traitsILi128ELi64ELi64ELi4ELb0ELb0EN7cutlass10bfloat16_tE19Flash_kernel_traitsILi128ELi64ELi64ELi4ES3_EELb0ELb0ELb0ELb0ELb0ELb0ELb0ELb1EEEvNS_16Flash_fwd_paramsE,"ax",@progbits
	.align	128
        .global         _ZN5flash24flash_fwd_splitkv_kernelI23Flash_fwd_kernel_traitsILi128ELi64ELi64ELi4ELb0ELb0EN7cutlass10bfloat16_tE19Flash_kernel_traitsILi128ELi64ELi64ELi4ES3_EELb0ELb0ELb0ELb0ELb0ELb0ELb0ELb1EEEvNS_16Flash_fwd_paramsE
        .type           _ZN5flash24flash_fwd_splitkv_kernelI23Flash_fwd_kernel_traitsILi128ELi64ELi64ELi4ELb0ELb0EN7cutlass10bfloat16_tE19Flash_kernel_traitsILi128ELi64ELi64ELi4ES3_EELb0ELb0ELb0ELb0ELb0ELb0ELb0ELb1EEEvNS_16Flash_fwd_paramsE,@function
        .size           _ZN5flash24flash_fwd_splitkv_kernelI23Flash_fwd_kernel_traitsILi128ELi64ELi64ELi4ELb0ELb0EN7cutlass10bfloat16_tE19Flash_kernel_traitsILi128ELi64ELi64ELi4ES3_EELb0ELb0ELb0ELb0ELb0ELb0ELb0ELb1EEEvNS_16Flash_fwd_paramsE,(.L_x_14934 - _ZN5flash24flash_fwd_splitkv_kernelI23Flash_fwd_kernel_traitsILi128ELi64ELi64ELi4ELb0ELb0EN7cutlass10bfloat16_tE19Flash_kernel_traitsILi128ELi64ELi64ELi4ES3_EELb0ELb0ELb0ELb0ELb0ELb0ELb0ELb1EEEvNS_16Flash_fwd_paramsE)
        .other          _ZN5flash24flash_fwd_splitkv_kernelI23Flash_fwd_kernel_traitsILi128ELi64ELi64ELi4ELb0ELb0EN7cutlass10bfloat16_tE19Flash_kernel_traitsILi128ELi64ELi64ELi4ES3_EELb0ELb0ELb0ELb0ELb0ELb0ELb0ELb1EEEvNS_16Flash_fwd_paramsE,@"STO_CUDA_ENTRY STV_DEFAULT"
_ZN5flash24flash_fwd_splitkv_kernelI23Flash_fwd_kernel_traitsILi128ELi64ELi64ELi4ELb0ELb0EN7cutlass10bfloat16_tE19Flash_kernel_traitsILi128ELi64ELi64ELi4ES3_EELb0ELb0ELb0ELb0ELb0ELb0ELb0ELb1EEEvNS_16Flash_fwd_paramsE:
.text._ZN5flash24flash_fwd_splitkv_kernelI23Flash_fwd_kernel_traitsILi128ELi64ELi64ELi4ELb0ELb0EN7cutlass10bfloat16_tE19Flash_kernel_traitsILi128ELi64ELi64ELi4ES3_EELb0ELb0ELb0ELb0ELb0ELb0ELb0ELb1EEEvNS_16Flash_fwd_paramsE:
[----:B------:R-:W-:Y:S01]  /*0000*/  LDC R1, c[0x0][0x37c] ;  /* 0x0000df00ff017b82 */ /* 0x000fe20000000800 */
[----:B------:R-:W1:Y:S07]  /*0010*/  S2R R3, SR_CTAID.X ;  /* 0x0000000000037919 */ /* 0x000e6e0000002500 */
[----:B------:R-:W2:Y:S01]  /*0020*/  LDC.64 R102, c[0x0][0x348] ;  /* 0x0000d200ff667b82 */ /* 0x000ea20000000a00 */
[----:B------:R-:W-:Y:S01]  /*0030*/  BSSY.RECONVERGENT B4, `(.L_x_8972) ;  /* 0x0000005000047945 */ /* 0x000fe20003800200 */
[----:B------:R-:W-:Y:S01]  /*0040*/  MOV R164, 0x80 ;  /* 0x0000008000a47802 */ /* 0x000fe20000000f00 */
[----:B------:R-:W3:Y:S01]  /*0050*/  S2R R166, SR_CTAID.Y ;  /* 0x0000000000a67919 */ /* 0x000ee20000002600 */
[----:B------:R-:W4:Y:S05]  /*0060*/  S2R R165, SR_CTAID.Z ;  /* 0x0000000000a57919 */ /* 0x000f2a0000002700 */
[----:B-1234-:R-:W-:Y:S05]  /*0070*/  CALL.REL.NOINC `($_ZN5flash24flash_fwd_splitkv_kernelI23Flash_fwd_kernel_traitsILi128ELi64ELi64ELi4ELb0ELb0EN7cutlass10bfloat16_tE19Flash_kernel_traitsILi128ELi64ELi64ELi4ES3_EELb0ELb0ELb0ELb0ELb0ELb0ELb0ELb1EEEvNS_16Flash_fwd_paramsE$_ZN5flash30compute_attn_1rowblock_splitkvI23Flash_fwd_kernel_traitsILi128ELi64ELi64ELi4ELb0ELb0EN7cutlass10bfloat16_tE19Flash_kernel_traitsILi128ELi64ELi64ELi4ES3_EELb0ELb0ELb0ELb0ELb0ELb0ELb0ELb1ENS_16Flash_fwd_paramsEEEvRKT8_iiiii) ;  /* 0x0000000000087944 */ /* 0x01efea0003c00000 */
[----:B------:R-:W-:Y:S05]  /*0080*/  BSYNC.RECONVERGENT B4 ;  /* 0x0000000000047941 */ /* 0x000fea0003800200 */
.L_x_8972:
[----:B------:R-:W-:Y:S05]  /*0090*/  EXIT ;  /* 0x000000000000794d */ /* 0x000fea0003800000 */
        .type           $_ZN5flash24flash_fwd_splitkv_kernelI23Flash_fwd_kernel_traitsILi128ELi64ELi64ELi4ELb0ELb0EN7cutlass10bfloat16_tE19Flash_kernel_traitsILi128ELi64ELi64ELi4ES3_EELb0ELb0ELb0ELb0ELb0ELb0ELb0ELb1EEEvNS_16Flash_fwd_paramsE$_ZN5flash30compute_attn_1rowblock_splitkvI23Flash_fwd_kernel_traitsILi128ELi64ELi64ELi4ELb0ELb0EN7cutlass10bfloat16_tE19Flash_kernel_traitsILi128ELi64ELi64ELi4ES3_EELb0ELb0ELb0ELb0ELb0ELb0ELb0ELb1ENS_16Flash_fwd_paramsEEEvRKT8_iiiii,@function
        .size           $_ZN5flash24flash_fwd_splitkv_kernelI23Flash_fwd_kernel_traitsILi128ELi64ELi64ELi4ELb0ELb0EN7cutlass10bfloat16_tE19Flash_kernel_traitsILi128ELi64ELi64ELi4ES3_EELb0ELb0ELb0ELb0ELb0ELb0ELb0ELb1EEEvNS_16Flash_fwd_paramsE$_ZN5flash30compute_attn_1rowblock_splitkvI23Flash_fwd_kernel_traitsILi128ELi64ELi64ELi4ELb0ELb0EN7cutlass10bfloat16_tE19Flash_kernel_traitsILi128ELi64ELi64ELi4ES3_EELb0ELb0ELb0ELb0ELb0ELb0ELb0ELb1ENS_16Flash_fwd_paramsEEEvRKT8_iiiii,(.L_x_14934 - $_ZN5flash24flash_fwd_splitkv_kernelI23Flash_fwd_kernel_traitsILi128ELi64ELi64ELi4ELb0ELb0EN7cutlass10bfloat16_tE19Flash_kernel_traitsILi128ELi64ELi64ELi4ES3_EELb0ELb0ELb0ELb0ELb0ELb0ELb0ELb1EEEvNS_16Flash_fwd_paramsE$_ZN5flash30compute_attn_1rowblock_splitkvI23Flash_fwd_kernel_traitsILi128ELi64ELi64ELi4ELb0ELb0EN7cutlass10bfloat16_tE19Flash_kernel_traitsILi128ELi64ELi64ELi4ES3_EELb0ELb0ELb0ELb0ELb0ELb0ELb0ELb1ENS_16Flash_fwd_paramsEEEvRKT8_iiiii)
$_ZN5flash24flash_fwd_splitkv_kernelI23Flash_fwd_kernel_traitsILi128ELi64ELi64ELi4ELb0ELb0EN7cutlass10bfloat16_tE19Flash_kernel_traitsILi128ELi64ELi64ELi4ES3_EELb0ELb0ELb0ELb0ELb0ELb0ELb0ELb1EEEvNS_16Flash_fwd_paramsE$_ZN5flash30compute_attn_1rowblock_splitkvI23Flash_fwd_kernel_traitsILi128ELi64ELi64ELi4ELb0ELb0EN7cutlass10bfloat16_tE19Flash_kernel_traitsILi128ELi64ELi64ELi4ES3_EELb0ELb0ELb0ELb0ELb0ELb0ELb0ELb1ENS_16Flash_fwd_paramsEEEvRKT8_iiiii:
        /* <DEDUP_REMOVED lines=16> */
[----:B------:R-:W-:Y:S01]  /*01a0*/  IADD3 R30, P0, PT, R4, R2, RZ ;  /* 0x00000002041e7210 */ /* 0x000fe20007f1e0ff */
[----:B------:R-:W1:Y:S01]  /*01b0*/  S2R R105, SR_TID.X ;  /* 0x0000000000697919 */ /* 0x000e620000002100 */
        /* <DEDUP_REMOVED lines=8> */
[C---:B------:R-:W-:Y:S02]  /*0240*/  ISETP.NE.AND.EX P2, PT, R7.reuse, RZ, PT, P2 ;  /* 0x000000ff0700720c */ /* 0x040fe40003f45320 */
[----:B------:R-:W-:Y:S01]  /*0250*/  IADD3 R14, P1, PT, R6, R2, RZ ;  /* 0x00000002060e7210 */ /* 0x000fe20007f3e0ff */
[----:B------:R-:W-:Y:S01]  /*0260*/  BSSY.RECONVERGENT B0, `(.L_x_8973) ;  /* 0x000000b000007945 */ /* 0x000fe20003800200 */
[----:B------:R-:W-:Y:S01]  /*0270*/  ISETP.NE.U32.AND P0, PT, R8, RZ, PT ;  /* 0x000000ff0800720c */ /* 0x000fe20003f05070 */
[----:B------:R2:W5:Y:S02]  /*0280*/  @P5 LD.E R5, desc[UR4][R12.64+0x4] ;  /* 0x000004040c055980 */ /* 0x000564000c101900 */
[----:B------:R-:W-:Y:S01]  /*0290*/  IMAD.X R15, R7, 0x1, R0, P1 ;  /* 0x00000001070f7824 */ /* 0x000fe200008e0600 */
[----:B------:R-:W-:Y:S01]  /*02a0*/  ISETP.NE.AND.EX P0, PT, R9, RZ, PT, P0 ;  /* 0x000000ff0900720c */ /* 0x000fe20003f05300 */
[----:B--2---:R-:W-:-:S04]  /*02b0*/  IMAD.MOV.U32 R12, RZ, RZ, -0x1 ;  /* 0xffffffffff0c7424 */ /* 0x004fc800078e00ff */
[----:B-1----:R-:W-:Y:S08]  /*02c0*/  @!P2 BRA `(.L_x_8974) ;  /* 0x000000000010a947 */ /* 0x002ff00003800000 */
[----:B------:R-:W2:Y:S02]  /*02d0*/  LD.E.U8 R6, desc[UR4][R102.64+0x1b2] ;  /* 0x0001b20466067980 */ /* 0x000ea4000c101100 */
[----:B--2---:R-:W-:-:S13]  /*02e0*/  ISETP.NE.AND P1, PT, R6, RZ, PT ;  /* 0x000000ff0600720c */ /* 0x004fda0003f25270 */
[----:B------:R-:W-:Y:S05]  /*02f0*/  @!P1 BRA `(.L_x_8974) ;  /* 0x0000000000049947 */ /* 0x000fea0003800000 */
[----:B------:R1:W5:Y:S02]  /*0300*/  LD.E R12, desc[UR4][R14.64] ;  /* 0x000000040e0c7980 */ /* 0x000364000c101900 */
.L_x_8974:
[----:B------:R-:W-:Y:S05]  /*0310*/  BSYNC.RECONVERGENT B0 ;  /* 0x0000000000007941 */ /* 0x000fea0003800200 */
.L_x_8973:
[----:B------:R-:W-:Y:S04]  /*0320*/  BSSY.RECONVERGENT B0, `(.L_x_8975) ;  /* 0x0000007000007945 */ /* 0x000fe80003800200 */
[----:B------:R-:W-:Y:S05]  /*0330*/  @!P3 BRA `(.L_x_8976) ;  /* 0x000000000014b947 */ /* 0x000fea0003800000 */
[----:B-----5:R-:W2:Y:S02]  /*0340*/  LD.E.U8 R4, desc[UR4][R102.64+0x1b2] ;  /* 0x0001b20466047980 */ /* 0x020ea4000c101100 */
[----:B--2---:R-:W-:-:S13]  /*0350*/  ISETP.NE.AND P1, PT, R4, RZ, PT ;  /* 0x000000ff0400720c */ /* 0x004fda0003f25270 */
[----:B------:R-:W2:Y:S02]  /*0360*/  @P1 LD.E R7, desc[UR4][R14.64+0x4] ;  /* 0x000004040e071980 */ /* 0x000ea4000c101900 */
[----:B--2---:R-:W-:-:S06]  /*0370*/  @P1 IADD3 R4, PT, PT, R7, -R12, RZ ;  /* 0x8000000c07041210 */ /* 0x004fcc0007ffe0ff */
[----:B------:R2:W5:Y:S02]  /*0380*/  @!P1 LD.E R4, desc[UR4][R14.64] ;  /* 0x000000040e049980 */ /* 0x000564000c101900 */
.L_x_8976:
[----:B------:R-:W-:Y:S05]  /*0390*/  BSYNC.RECONVERGENT B0 ;  /* 0x0000000000007941 */ /* 0x000fea0003800200 */
.L_x_8975:
[----:B------:R-:W-:Y:S01]  /*03a0*/  BSSY.RECONVERGENT B1, `(.L_x_8977) ;  /* 0x0000012000017945 */ /* 0x000fe20003800200 */
[----:B-----5:R-:W-:Y:S02]  /*03b0*/  @P5 IADD3 R171, PT, PT, -R170, R5, RZ ;  /* 0x00000005aaab5210 */ /* 0x020fe40007ffe1ff */
[----:B------:R-:W-:Y:S01]  /*03c0*/  IADD3 R69, PT, PT, R4, -R11, RZ ;  /* 0x8000000b04457210 */ /* 0x000fe20007ffe0ff */
[----:B------:R-:W-:Y:S06]  /*03d0*/  @!P0 BRA `(.L_x_8978) ;  /* 0x0000000000148947 */ /* 0x000fec0003800000 */
[----:B------:R-:W-:-:S05]  /*03e0*/  IADD3 R4, P0, PT, R8, R2, RZ ;  /* 0x0000000208047210 */ /* 0x000fca0007f1e0ff */
[----:B------:R-:W-:-:S05]  /*03f0*/  IMAD.X R5, R9, 0x1, R0, P0 ;  /* 0x0000000109057824 */ /* 0x000fca00000e0600 */
[----:B------:R-:W3:Y:S02]  /*0400*/  LD.E R4, desc[UR4][R4.64] ;  /* 0x0000000404047980 */ /* 0x000ee4000c101900 */
[----:B---3--:R-:W-:Y:S01]  /*0410*/  IADD3 R59, PT, PT, R4, -R11, RZ ;  /* 0x8000000b043b7210 */ /* 0x008fe20007ffe0ff */
[----:B------:R-:W-:Y:S05]  /*0420*/  BRA `(.L_x_8979) ;  /* 0x0000000000247947 */ /* 0x000fea0003800000 */
.L_x_8978:
[----:B------:R-:W3:Y:S01]  /*0430*/  LD.E.64 R4, desc[UR4][R102.64+0x108] ;  /* 0x0001080466047980 */ /* 0x000ee2000c101b00 */
[----:B------:R-:W-:Y:S01]  /*0440*/  BSSY.RECONVERGENT B0, `(.L_x_8980) ;  /* 0x0000006000007945 */ /* 0x000fe20003800200 */
[----:B---3--:R-:W-:Y:S01]  /*0450*/  ISETP.NE.U32.AND P0, PT, R4, RZ, PT ;  /* 0x000000ff0400720c */ /* 0x008fe20003f05070 */
[----:B------:R-:W-:-:S03]  /*0460*/  IMAD.MOV.U32 R4, RZ, RZ, RZ ;  /* 0x000000ffff047224 */ /* 0x000fc600078e00ff */
[----:B------:R-:W-:-:S13]  /*0470*/  ISETP.NE.AND.EX P0, PT, R5, RZ, PT, P0 ;  /* 0x000000ff0500720c */ /* 0x000fda0003f05300 */
[----:B------:R-:W-:Y:S05]  /*0480*/  @!P0 BRA `(.L_x_8981) ;  /* 0x0000000000048947 */ /* 0x000fea0003800000 */
[----:B------:R3:W5:Y:S02]  /*0490*/  LD.E R4, desc[UR4][R102.64+0xbc] ;  /* 0x0000bc0466047980 */ /* 0x000764000c101900 */
.L_x_8981:
[----:B------:R-:W-:Y:S05]  /*04a0*/  BSYNC.RECONVERGENT B0 ;  /* 0x0000000000007941 */ /* 0x000fea0003800200 */
.L_x_8980:
[----:B-----5:R-:W-:Y:S02]  /*04b0*/  IADD3 R59, PT, PT, R69, R4, RZ ;  /* 0x00000004453b7210 */ /* 0x020fe40007ffe0ff */
.L_x_8979:
[----:B------:R-:W-:Y:S05]  /*04c0*/  BSYNC.RECONVERGENT B1 ;  /* 0x0000000000017941 */ /* 0x000fea0003800200 */
.L_x_8977:
[----:B------:R-:W-:Y:S01]  /*04d0*/  IMAD.SHL.U32 R168, R3, 0x40, RZ ;  /* 0x0000004003a87824 */ /* 0x000fe200078e00ff */
[----:B------:R-:W-:Y:S01]  /*04e0*/  MOV R4, R164 ;  /* 0x000000a400047202 */ /* 0x000fe20000000f00 */
[----:B------:R-:W-:-:S03]  /*04f0*/  IMAD.MOV.U32 R5, RZ, RZ, 0x0 ;  /* 0x00000000ff057424 */ /* 0x000fc600078e00ff */
[----:B------:R-:W-:-:S13]  /*0500*/  ISETP.GT.AND P0, PT, R171, R168, PT ;  /* 0x000000a8ab00720c */ /* 0x000fda0003f04270 */
[----:B-123--:R-:W-:Y:S05]  /*0510*/  @!P0 RET.REL.NODEC R4 `(_ZN5flash24flash_fwd_splitkv_kernelI23Flash_fwd_kernel_traitsILi128ELi64ELi64ELi4ELb0ELb0EN7cutlass10bfloat16_tE19Flash_kernel_traitsILi128ELi64ELi64ELi4ES3_EELb0ELb0ELb0ELb0ELb0ELb0ELb0ELb1EEEvNS_16Flash_fwd_paramsE) ;  /* 0xfffffff804b88950 */ /* 0x00efea0003c3ffff */
        /* <DEDUP_REMOVED lines=21> */
[----:B------:R-:W-:-:S02]  /*0670*/  IMAD.SHL.U32 R10, R105, 0x8, RZ ;  /* 0x00000008690a7824 */ /* 0x000fc400078e00ff */
[----:B------:R-:W-:-:S03]  /*0680*/  IMAD.MOV.U32 R11, RZ, RZ, RZ ;  /* 0x000000ffff0b7224 */ /* 0x000fc600078e00ff */
[----:B------:R-:W-:Y:S02]  /*0690*/  LOP3.LUT R10, R10, 0x38, RZ, 0xc0, !PT ;  /* 0x000000380a0a7812 */ /* 0x000fe400078ec0ff */
[----:B------:R-:W-:Y:S02]  /*06a0*/  SHF.R.U32.HI R105, RZ, 0x3, R105 ;  /* 0x00000003ff697819 */ /* 0x000fe40000011669 */
[----:B------:R-:W-:Y:S01]  /*06b0*/  ISETP.NE.AND P6, PT, R10, RZ, PT ;  /* 0x000000ff0a00720c */ /* 0x000fe20003fc5270 */
[----:B------:R-:W-:Y:S01]  /*06c0*/  BSSY.RECONVERGENT B0, `(.L_x_8983) ;  /* 0x0000023000007945 */ /* 0x000fe20003800200 */
[----:B------:R-:W-:Y:S01]  /*06d0*/  IADD3 R13, PT, PT, R105, 0x20, RZ ;  /* 0x00000020690d7810 */ /* 0x000fe20007ffe0ff */
[----:B--2---:R-:W-:-:S04]  /*06e0*/  @P0 IMAD.WIDE.U32 R14, R6, R170, RZ ;  /* 0x000000aa060e0225 */ /* 0x004fc800078e00ff */
[----:B------:R-:W-:Y:S02]  /*06f0*/  @P0 IMAD R12, R7, R170, RZ ;  /* 0x000000aa070c0224 */ /* 0x000fe400078e02ff */
[----:B----4-:R-:W-:-:S04]  /*0700*/  @!P0 IMAD.WIDE.U32 R20, R8, R166, RZ ;  /* 0x000000a608148225 */ /* 0x010fc800078e00ff */
[----:B------:R-:W-:Y:S02]  /*0710*/  @!P0 IMAD R9, R9, R166, RZ ;  /* 0x000000a609098224 */ /* 0x000fe400078e02ff */
[----:B------:R-:W-:Y:S01]  /*0720*/  @!P0 IMAD.MOV.U32 R8, RZ, RZ, R20 ;  /* 0x000000ffff088224 */ /* 0x000fe200078e0014 */
[----:B------:R-:W-:Y:S02]  /*0730*/  @P0 MOV R8, R14 ;  /* 0x0000000e00080202 */ /* 0x000fe40000000f00 */
[----:B------:R-:W-:Y:S01]  /*0740*/  @!P0 IADD3 R9, PT, PT, R21, R9, RZ ;  /* 0x0000000915098210 */ /* 0x000fe20007ffe0ff */
[----:B------:R-:W-:-:S04]  /*0750*/  IMAD.WIDE.U32 R20, R168, R6, R10 ;  /* 0x00000006a8147225 */ /* 0x000fc800078e000a */
[----:B------:R-:W-:Y:S01]  /*0760*/  @P0 IMAD.IADD R9, R15, 0x1, R12 ;  /* 0x000000010f090824 */ /* 0x000fe200078e020c */
[----:B------:R-:W-:Y:S02]  /*0770*/  IADD3 R22, P0, PT, R8, R20, RZ ;  /* 0x0000001408167210 */ /* 0x000fe40007f1e0ff */
[----:B------:R-:W-:Y:S01]  /*0780*/  IADD3 R8, PT, PT, -R168, R171, RZ ;  /* 0x000000aba8087210 */ /* 0x000fe20007ffe1ff */
[----:B------:R-:W-:-:S03]  /*0790*/  IMAD R12, R7, R168, RZ ;  /* 0x000000a8070c7224 */ /* 0x000fc600078e02ff */
[----:B------:R-:W-:Y:S02]  /*07a0*/  ISETP.GE.AND P2, PT, R105, R8, PT ;  /* 0x000000086900720c */ /* 0x000fe40003f46270 */
[----:B------:R-:W-:Y:S01]  /*07b0*/  IADD3.X R23, PT, PT, R9, R21, R12, P0, !PT ;  /* 0x0000001509177210 */ /* 0x000fe200007fe40c */
[----:B------:R-:W-:Y:S02]  /*07c0*/  VIADD R15, R105, 0x10 ;  /* 0x00000010690f7836 */ /* 0x000fe40000000000 */
[----:B---3--:R-:W-:Y:S02]  /*07d0*/  IMAD R21, R19, R165, RZ ;  /* 0x000000a513157224 */ /* 0x008fe400078e02ff */
[----:B------:R-:W-:Y:S01]  /*07e0*/  IMAD.WIDE.U32 R18, R165, R18, R22 ;  /* 0x00000012a5127225 */ /* 0x000fe200078e0016 */
[CC--:B------:R-:W-:Y:S02]  /*07f0*/  ISETP.GE.AND P1, PT, R15.reuse, R8.reuse, PT ;  /* 0x000000080f00720c */ /* 0x0c0fe40003f26270 */
[-C--:B------:R-:W-:Y:S01]  /*0800*/  ISETP.GE.OR P4, PT, R15, R8.reuse, P6 ;  /* 0x000000080f00720c */ /* 0x080fe20003786670 */
[----:B------:R-:W-:Y:S01]  /*0810*/  IMAD.IADD R21, R19, 0x1, R21 ;  /* 0x0000000113157824 */ /* 0x000fe200078e0215 */
[----:B------:R-:W-:-:S02]  /*0820*/  ISETP.GE.AND P0, PT, R13, R8, PT ;  /* 0x000000080d00720c */ /* 0x000fc40003f06270 */
        /* <DEDUP_REMOVED lines=12> */
.L_x_8984:
[----:B------:R-:W-:Y:S05]  /*08f0*/  BSYNC.RECONVERGENT B0 ;  /* 0x0000000000007941 */ /* 0x000fea0003800200 */
.L_x_8983:
        /* <DEDUP_REMOVED lines=17> */
.L_x_8986:
[----:B------:R-:W-:Y:S05]  /*0a10*/  BSYNC.RECONVERGENT B0 ;  /* 0x0000000000007941 */ /* 0x000fea0003800200 */
.L_x_8985:
        /* <DEDUP_REMOVED lines=20> */
.L_x_8988:
[----:B------:R-:W-:Y:S05]  /*0b60*/  BSYNC.RECONVERGENT B0 ;  /* 0x0000000000007941 */ /* 0x000fea0003800200 */
.L_x_8987:
[CC--:B------:R-:W-:Y:S01]  /*0b70*/  ISETP.GE.AND P1, PT, R13.reuse, R8.reuse, PT ;  /* 0x000000080d00720c */ /* 0x0c0fe20003f26270 */
[----:B------:R-:W-:Y:S01]  /*0b80*/  BSSY.RECONVERGENT B0, `(.L_x_8989) ;  /* 0x0000018000007945 */ /* 0x000fe20003800200 */
[C---:B--2---:R-:W-:Y:S01]  /*0b90*/  IADD3 R3, P0, PT, R168.reuse, R105, RZ ;  /* 0x00000069a8037210 */ /* 0x044fe20007f1e0ff */
[----:B------:R-:W-:Y:S01]  /*0ba0*/  @!P3 IMAD.MOV.U32 R2, RZ, RZ, 0x7f800000 ;  /* 0x7f800000ff02b424 */ /* 0x000fe200078e00ff */
[----:B------:R-:W-:Y:S02]  /*0bb0*/  ISETP.GE.OR P6, PT, R13, R8, P6 ;  /* 0x000000080d00720c */ /* 0x000fe400037c6670 */
[----:B------:R-:W-:Y:S02]  /*0bc0*/  LEA.HI.X.SX32 R168, R168, RZ, 0x1, P0 ;  /* 0x000000ffa8a87211 */ /* 0x000fe400000f0eff */
[----:B------:R-:W-:Y:S01]  /*0bd0*/  LEA R12, P0, R3, R4, 0x2 ;  /* 0x00000004030c7211 */ /* 0x000fe200078010ff */
[----:B------:R-:W-:-:S03]  /*0be0*/  @!P5 IMAD.MOV.U32 R4, RZ, RZ, 0x7f800000 ;  /* 0x7f800000ff04d424 */ /* 0x000fc600078e00ff */
        /* <DEDUP_REMOVED lines=17> */
.L_x_8990:
[----:B------:R-:W-:Y:S05]  /*0d00*/  BSYNC.RECONVERGENT B0 ;  /* 0x0000000000007941 */ /* 0x000fea0003800200 */
.L_x_8989:
[----:B------:R-:W-:Y:S01]  /*0d10*/  MOV R165, 0x0 ;  /* 0x0000000000a57802 */ /* 0x000fe20000000f00 */
[----:B------:R-:W-:Y:S04]  /*0d20*/  @!P5 ST.E desc[UR4][R12.64], R4 ;  /* 0x000000040c00d985 */ /* 0x000fe8000c101904 */
[----:B------:R-:W-:Y:S04]  /*0d30*/  @!P4 ST.E desc[UR4][R12.64+0x40], R3 ;  /* 0x000040030c00c985 */ /* 0x000fe8000c101904 */
[----:B------:R1:W-:Y:S02]  /*0d40*/  @!P3 ST.E desc[UR4][R12.64+0x80], R2 ;  /* 0x000080020c00b985 */ /* 0x0003e4000c101904 */
[----:B-12---:R-:W-:Y:S05]  /*0d50*/  @P6 RET.REL.NODEC R164 `(_ZN5flash24flash_fwd_splitkv_kernelI23Flash_fwd_kernel_traitsILi128ELi64ELi64ELi4ELb0ELb0EN7cutlass10bfloat16_tE19Flash_kernel_traitsILi128ELi64ELi64ELi4ES3_EELb0ELb0ELb0ELb0ELb0ELb0ELb0ELb1EEEvNS_16Flash_fwd_paramsE) ;  /* 0xfffffff0a4a86950 */ /* 0x006fea0003c3ffff */
[----:B------:R-:W-:Y:S02]  /*0d60*/  MOV R3, 0x7f800000 ;  /* 0x7f80000000037802 */ /* 0x000fe40000000f00 */
[----:B------:R-:W-:-:S03]  /*0d70*/  MOV R165, 0x0 ;  /* 0x0000000000a57802 */ /* 0x000fc60000000f00 */
[----:B------:R1:W-:Y:S02]  /*0d80*/  ST.E desc[UR4][R12.64+0xc0], R3 ;  /* 0x0000c0030c007985 */ /* 0x0003e4000c101904 */
[----:B-1----:R-:W-:Y:S05]  /*0d90*/  RET.REL.NODEC R164 `(_ZN5flash24flash_fwd_splitkv_kernelI23Flash_fwd_kernel_traitsILi128ELi64ELi64ELi4ELb0ELb0EN7cutlass10bfloat16_tE19Flash_kernel_traitsILi128ELi64ELi64ELi4ES3_EELb0ELb0ELb0ELb0ELb0ELb0ELb0ELb1EEEvNS_16Flash_fwd_paramsE) ;  /* 0xfffffff0a4987950 */ /* 0x002fea0003c3ffff */
.L_x_8982:
        /* <DEDUP_REMOVED lines=67> */
[----:B------:R-:W-:Y:S02]  /*11d0*/  ISETP.GT.U32.AND P1, PT, R5, R2, PT ;  /* 0x000000020500720c */ /* 0x000fe40003f24070 */
[----:B------:R-:W-:Y:S01]  /*11e0*/  LOP3.LUT R6, R165, R0, RZ, 0x3c, !PT ;  /* 0x00000000a5067212 */ /* 0x000fe200078e3cff */
[----:B------:R-:W-:-:S10]  /*11f0*/  IMAD.MOV R7, RZ, RZ, -R7 ;  /* 0x000000ffff077224 */ /* 0x000fd400078e0a07 */
[----:B------:R-:W-:-:S04]  /*1200*/  @!P1 IADD3 R2, PT, PT, R2, -R5, RZ ;  /* 0x8000000502029210 */ /* 0x000fc80007ffe0ff */
[----:B------:R-:W-:Y:S02]  /*1210*/  ISETP.GE.U32.AND P2, PT, R2, R5, PT ;  /* 0x000000050200720c */ /* 0x000fe40003f46070 */
[----:B------:R-:W-:Y:S02]  /*1220*/  ISETP.GE.AND P0, PT, R6, RZ, PT ;  /* 0x000000ff0600720c */ /* 0x000fe40003f06270 */
[----:B------:R-:W-:Y:S01]  /*1230*/  @!P1 IADD3 R10, PT, PT, R10, 0x1, RZ ;  /* 0x000000010a0a9810 */ /* 0x000fe20007ffe0ff */
[----:B------:R-:W-:Y:S01]  /*1240*/  IMAD R8, R9, R7, R8 ;  /* 0x0000000709087224 */ /* 0x000fe200078e0208 */
[----:B------:R-:W-:-:S03]  /*1250*/  ISETP.NE.AND P1, PT, R0, RZ, PT ;  /* 0x000000ff0000720c */ /* 0x000fc60003f25270 */
[----:B------:R-:W-:-:S04]  /*1260*/  IMAD R6, R157, R8, RZ ;  /* 0x000000089d067224 */ /* 0x000fc800078e02ff */
[----:B------:R-:W-:-:S04]  /*1270*/  @P2 VIADD R10, R10, 0x1 ;  /* 0x000000010a0a2836 */ /* 0x000fc80000000000 */
[----:B------:R-:W-:Y:S02]  /*1280*/  @!P0 IMAD.MOV R10, RZ, RZ, -R10 ;  /* 0x000000ffff0a8224 */ /* 0x000fe400078e0a0a */
        /* <DEDUP_REMOVED lines=9> */
[----:B------:R-:W-:-:S05]  /*1320*/  IMAD R6, R156, R5, R6 ;  /* 0x000000059c067224 */ /* 0x000fca00078e0206 */
[----:B------:R-:W-:Y:S02]  /*1330*/  IADD3 R17, PT, PT, R17, R6, RZ ;  /* 0x0000000611117210 */ /* 0x000fe40007ffe0ff */
[----:B------:R-:W-:-:S05]  /*1340*/  SHF.R.S32.HI R6, RZ, 0x1f, R10 ;  /* 0x0000001fff067819 */ /* 0x000fca000001140a */
[----:B------:R-:W-:Y:S02]  /*1350*/  IMAD R6, R14, R6, R7 ;  /* 0x000000060e067224 */ /* 0x000fe400078e0207 */
[----:B--2---:R-:W-:Y:S02]  /*1360*/  IMAD R7, R13, R4, RZ ;  /* 0x000000040d077224 */ /* 0x004fe400078e02ff */
[----:B------:R-:W-:-:S04]  /*1370*/  IMAD.WIDE.U32 R10, R10, R14, R16 ;  /* 0x0000000e0a0a7225 */ /* 0x000fc800078e0010 */
[----:B------:R-:W-:-:S04]  /*1380*/  IMAD.WIDE.U32 R14, R12, R4, RZ ;  /* 0x000000040c0e7225 */ /* 0x000fc800078e00ff */
[----:B------:R-:W-:Y:S01]  /*1390*/  IMAD R7, R12, R2, R7 ;  /* 0x000000020c077224 */ /* 0x000fe200078e0207 */
[----:B------:R-:W-:Y:S01]  /*13a0*/  MOV R4, R10 ;  /* 0x0000000a00047202 */ /* 0x000fe20000000f00 */
[----:B------:R-:W-:Y:S02]  /*13b0*/  IMAD.IADD R2, R11, 0x1, R6 ;  /* 0x000000010b027824 */ /* 0x000fe400078e0206 */
[----:B------:R-:W-:Y:S01]  /*13c0*/  IMAD.IADD R13, R15, 0x1, R7 ;  /* 0x000000010f0d7824 */ /* 0x000fe200078e0207 */
[----:B------:R-:W-:Y:S05]  /*13d0*/  BRA `(.L_x_8993) ;  /* 0x0000000400387947 */ /* 0x000fea0003800000 */
.L_x_8992:
        /* <DEDUP_REMOVED lines=9> */
[----:B------:R-:W-:Y:S02]  /*1470*/  IABS R19, R165 ;  /* 0x000000a500137213 */ /* 0x000fe40000000000 */
[----:B-----5:R-:W-:Y:S02]  /*1480*/  @!P3 SHF.R.S32.HI R8, RZ, 0x1f, R9 ;  /* 0x0000001fff08b819 */ /* 0x020fe40000011409 */
[----:B------:R-:W-:Y:S02]  /*1490*/  CS2R R172, SRZ ;  /* 0x0000000000ac7805 */ /* 0x000fe4000001ff00 */
[----:B--2---:R-:W-:-:S04]  /*14a0*/  IABS R6, R0 ;  /* 0x0000000000067213 */ /* 0x004fc80000000000 */
[----:B------:R-:W1:Y:S08]  /*14b0*/  I2F.RP R7, R6 ;  /* 0x0000000600077306 */ /* 0x000e700000209400 */
[----:B-1----:R-:W1:Y:S02]  /*14c0*/  MUFU.RCP R4, R7 ;  /* 0x0000000700047308 */ /* 0x002e640000001000 */
[----:B-1----:R-:W-:-:S06]  /*14d0*/  IADD3 R4, PT, PT, R4, 0xffffffe, RZ ;  /* 0x0ffffffe04047810 */ /* 0x002fcc0007ffe0ff */
[----:B------:R-:W1:Y:S02]  /*14e0*/  F2I.FTZ.U32.TRUNC.NTZ R25, R4 ;  /* 0x0000000400197305 */ /* 0x000e64000021f000 */
[----:B-1----:R-:W-:-:S04]  /*14f0*/  IMAD.MOV R5, RZ, RZ, -R25 ;  /* 0x000000ffff057224 */ /* 0x002fc800078e0a19 */
        /* <DEDUP_REMOVED lines=44> */
[----:B------:R-:W-:Y:S01]  /*17c0*/  IADD3 R13, PT, PT, R21, R6, RZ ;  /* 0x00000006150d7210 */ /* 0x000fe20007ffe0ff */
[----:B------:R-:W-:Y:S01]  /*17d0*/  IMAD R7, R17, R2, RZ ;  /* 0x0000000211077224 */ /* 0x000fe200078e02ff */
[----:B------:R-:W-:-:S02]  /*17e0*/  MOV R12, R20 ;  /* 0x00000014000c7202 */ /* 0x000fc40000000f00 */
[----:B------:R-:W-:Y:S01]  /*17f0*/  SHF.R.S32.HI R6, RZ, 0x1f, R2 ;  /* 0x0000001fff067819 */ /* 0x000fe20000011402 */
[C---:B------:R-:W-:Y:S02]  /*1800*/  @!P3 IMAD R4, R14.reuse, R5, R4 ;  /* 0x000000050e04b224 */ /* 0x040fe400078e0204 */
[----:B------:R-:W-:-:S04]  /*1810*/  @!P3 IMAD.WIDE.U32 R14, R14, R9, R24 ;  /* 0x000000090e0eb225 */ /* 0x000fc800078e0018 */
[----:B------:R-:W-:Y:S02]  /*1820*/  @P3 IMAD R5, R159, R11, RZ ;  /* 0x0000000b9f053224 */ /* 0x000fe400078e02ff */
[----:B------:R-:W-:-:S04]  /*1830*/  IMAD.WIDE.U32 R20, R16, R2, R12 ;  /* 0x0000000210147225 */ /* 0x000fc800078e000c */
[----:B------:R-:W-:Y:S02]  /*1840*/  IMAD R6, R16, R6, R7 ;  /* 0x0000000610067224 */ /* 0x000fe400078e0207 */
[----:B------:R-:W-:-:S04]  /*1850*/  @P3 IMAD.WIDE.U32 R10, R158, R11, RZ ;  /* 0x0000000b9e0a3225 */ /* 0x000fc800078e00ff */
[----:B------:R-:W-:Y:S01]  /*1860*/  @!P3 IMAD.IADD R13, R15, 0x1, R4 ;  /* 0x000000010f0db824 */ /* 0x000fe200078e0204 */
[----:B------:R-:W-:Y:S01]  /*1870*/  MOV R4, R20 ;  /* 0x0000001400047202 */ /* 0x000fe20000000f00 */
[----:B------:R-:W-:Y:S01]  /*1880*/  @P3 IMAD.IADD R13, R11, 0x1, R5 ;  /* 0x000000010b0d3824 */ /* 0x000fe200078e0205 */
[----:B------:R-:W-:Y:S02]  /*1890*/  IADD3 R2, PT, PT, R21, R6, RZ ;  /* 0x0000000615027210 */ /* 0x000fe40007ffe0ff */
[----:B------:R-:W-:Y:S02]  /*18a0*/  @P3 MOV R14, R10 ;  /* 0x0000000a000e3202 */ /* 0x000fe40000000f00 */
[----:B------:R-:W-:Y:S02]  /*18b0*/  MOV R5, RZ ;  /* 0x000000ff00057202 */ /* 0x000fe40000000f00 */
.L_x_8993:
[----:B------:R-:W-:Y:S05]  /*18c0*/  BSYNC.RECONVERGENT B0 ;  /* 0x0000000000007941 */ /* 0x000fea0003800200 */
.L_x_8991:
        /* <DEDUP_REMOVED lines=28> */
[----:B------:R-:W-:Y:S02]  /*1a90*/  LOP3.LUT R12, R58, 0x38, RZ, 0xc0, !PT ;  /* 0x000000383a0c7812 */ /* 0x000fe400078ec0ff */
[----:B------:R-:W-:Y:S02]  /*1aa0*/  LOP3.LUT R18, R165, R0, RZ, 0x3c, !PT ;  /* 0x00000000a5127212 */ /* 0x000fe400078e3cff */
[----:B------:R-:W-:Y:S01]  /*1ab0*/  IADD3 R26, P1, PT, R12, R14, RZ ;  /* 0x0000000e0c1a7210 */ /* 0x000fe20007f3e0ff */
[----:B------:R-:W-:Y:S01]  /*1ac0*/  @!P3 VIADD R15, R15, 0x1 ;  /* 0x000000010f0fb836 */ /* 0x000fe20000000000 */
[----:B------:R-:W-:Y:S01]  /*1ad0*/  ISETP.GE.AND P2, PT, R18, RZ, PT ;  /* 0x000000ff1200720c */ /* 0x000fe20003f46270 */
[----:B-----5:R-:W-:Y:S01]  /*1ae0*/  IMAD R14, R5, R158, RZ ;  /* 0x0000009e050e7224 */ /* 0x020fe200078e02ff */
[----:B------:R-:W-:-:S02]  /*1af0*/  IADD3.X R27, PT, PT, RZ, R13, RZ, P1, !PT ;  /* 0x0000000dff1b7210 */ /* 0x000fc40000ffe4ff */
[----:B------:R-:W-:Y:S01]  /*1b00*/  ISETP.NE.AND P1, PT, R0, RZ, PT ;  /* 0x000000ff0000720c */ /* 0x000fe20003f25270 */
[----:B------:R-:W-:Y:S02]  /*1b10*/  @P4 VIADD R15, R15, 0x1 ;  /* 0x000000010f0f4836 */ /* 0x000fe40000000000 */
[C---:B------:R-:W-:Y:S02]  /*1b20*/  IMAD R14, R8.reuse, R159, R14 ;  /* 0x0000009f080e7224 */ /* 0x040fe400078e020e */
[----:B------:R-:W-:-:S04]  /*1b30*/  IMAD.WIDE.U32 R26, R8, R158, R26 ;  /* 0x0000009e081a7225 */ /* 0x000fc800078e001a */
[----:B------:R-:W-:Y:S01]  /*1b40*/  IMAD.MOV.U32 R5, RZ, RZ, R15 ;  /* 0x000000ffff057224 */ /* 0x000fe200078e000f */
[----:B------:R-:W-:-:S04]  /*1b50*/  IADD3 R27, PT, PT, R27, R14, RZ ;  /* 0x0000000e1b1b7210 */ /* 0x000fc80007ffe0ff */
[----:B------:R-:W-:Y:S02]  /*1b60*/  @!P2 IADD3 R5, PT, PT, -R5, RZ, RZ ;  /* 0x000000ff0505a210 */ /* 0x000fe40007ffe1ff */
[----:B------:R-:W-:Y:S02]  /*1b70*/  @!P1 LOP3.LUT R5, RZ, R0, RZ, 0x33, !PT ;  /* 0x00000000ff059212 */ /* 0x000fe400078e33ff */
[----:B------:R-:W-:Y:S02]  /*1b80*/  SHF.R.U32.HI R96, RZ, 0x3, R105 ;  /* 0x00000003ff607819 */ /* 0x000fe40000011669 */
[----:B------:R-:W-:Y:S02]  /*1b90*/  SHF.R.S32.HI R0, RZ, 0x1f, R5 ;  /* 0x0000001fff007819 */ /* 0x000fe40000011405 */
[----:B------:R-:W-:Y:S01]  /*1ba0*/  MOV R97, RZ ;  /* 0x000000ff00617202 */ /* 0x000fe20000000f00 */
[----:B------:R-:W1:Y:S01]  /*1bb0*/  S2UR UR6, SR_CgaCtaId ;  /* 0x00000000000679c3 */ /* 0x000e620000008800 */
[-C--:B------:R-:W-:Y:S01]  /*1bc0*/  IMAD R163, R159, R96.reuse, RZ ;  /* 0x000000609fa37224 */ /* 0x080fe200078e02ff */
[----:B------:R-:W-:Y:S01]  /*1bd0*/  UMOV UR7, 0x400 ;  /* 0x0000040000077882 */ /* 0x000fe20000000000 */
[----:B------:R-:W-:-:S02]  /*1be0*/  IMAD R161, R157, R96, RZ ;  /* 0x000000609da17224 */ /* 0x000fc400078e02ff */
[----:B------:R-:W-:Y:S02]  /*1bf0*/  IMAD.SHL.U32 R49, R105, 0x40, RZ ;  /* 0x0000004069317824 */ /* 0x000fe400078e00ff */
[----:B------:R-:W-:Y:S01]  /*1c00*/  IMAD.SHL.U32 R57, R104, 0x40, RZ ;  /* 0x0000004068397824 */ /* 0x000fe200078e00ff */
[----:B------:R-:W-:Y:S01]  /*1c10*/  SHF.L.U64.HI R63, R156, 0x4, R157 ;  /* 0x000000049c3f7819 */ /* 0x000fe2000001029d */
[----:B------:R-:W-:Y:S01]  /*1c20*/  IMAD.SHL.U32 R60, R158, 0x10, RZ ;  /* 0x000000109e3c7824 */ /* 0x000fe200078e00ff */
[C---:B------:R-:W-:Y:S02]  /*1c30*/  LOP3.LUT R64, R49.reuse, 0x1c0, RZ, 0xc0, !PT ;  /* 0x000001c031407812 */ /* 0x040fe400078ec0ff */
[----:B------:R-:W-:Y:S02]  /*1c40*/  SHF.L.U32 R62, R156, 0x4, RZ ;  /* 0x000000049c3e7819 */ /* 0x000fe400000006ff */
[----:B------:R-:W-:Y:S01]  /*1c50*/  SHF.L.U64.HI R61, R158, 0x4, R159 ;  /* 0x000000049e3d7819 */ /* 0x000fe2000001029f */
[----:B-1----:R-:W-:Y:S01]  /*1c60*/  ULEA UR6, UR6, UR7, 0x18 ;  /* 0x0000000706067291 */ /* 0x002fe2000f8ec0ff */
[----:B------:R-:W-:-:S02]  /*1c70*/  LOP3.LUT R49, R49, 0x200, RZ, 0xc0, !PT ;  /* 0x0000020031317812 */ /* 0x000fc400078ec0ff */
[----:B------:R-:W-:Y:S02]  /*1c80*/  IADD3 R56, PT, PT, R57, -0x40, RZ ;  /* 0xffffffc039387810 */ /* 0x000fe40007ffe0ff */
[----:B------:R-:W-:Y:S01]  /*1c90*/  LOP3.LUT R100, R12, 0x40, RZ, 0xfc, !PT ;  /* 0x000000400c647812 */ /* 0x000fe200078efcff */
        /* <DEDUP_REMOVED lines=8> */
[----:B------:R-:W-:Y:S02]  /*1d20*/  IMAD R15, R23, R5, RZ ;  /* 0x00000005170f7224 */ /* 0x000fe400078e02ff */
[----:B------:R-:W-:-:S04]  /*1d30*/  IMAD.WIDE.U32 R24, R5, R22, R26 ;  /* 0x0000001605187225 */ /* 0x000fc800078e001a */
[----:B------:R-:W-:Y:S02]  /*1d40*/  IMAD.X R19, RZ, RZ, R8, P1 ;  /* 0x000000ffff137224 */ /* 0x000fe400008e0608 */
[----:B------:R-:W-:Y:S02]  /*1d50*/  IMAD R22, R0, R22, R15 ;  /* 0x0000001600167224 */ /* 0x000fe400078e020f */
[----:B------:R-:W-:-:S04]  /*1d60*/  IMAD.WIDE.U32 R14, R3, 0x40, R96 ;  /* 0x00000040030e7825 */ /* 0x000fc800078e0060 */
[----:B------:R-:W-:Y:S02]  /*1d70*/  IMAD R8, R21, R165, RZ ;  /* 0x000000a515087224 */ /* 0x000fe400078e02ff */
[----:B------:R-:W-:-:S04]  /*1d80*/  IMAD.WIDE.U32 R18, R165, R20, R18 ;  /* 0x00000014a5127225 */ /* 0x000fc800078e0012 */
[-C--:B------:R-:W-:Y:S02]  /*1d90*/  IMAD R3, R15, R98.reuse, RZ ;  /* 0x000000620f037224 */ /* 0x080fe400078e02ff */
[----:B------:R-:W-:Y:S02]  /*1da0*/  IMAD.IADD R19, R19, 0x1, R8 ;  /* 0x0000000113137824 */ /* 0x000fe400078e0208 */
[C---:B------:R-:W-:Y:S02]  /*1db0*/  IMAD R3, R14.reuse, R99, R3 ;  /* 0x000000630e037224 */ /* 0x040fe400078e0203 */
[----:B------:R-:W-:Y:S01]  /*1dc0*/  IMAD.WIDE.U32 R14, R14, R98, R18 ;  /* 0x000000620e0e7225 */ /* 0x000fe200078e0012 */
[----:B------:R-:W-:-:S03]  /*1dd0*/  IADD3 R20, P0, PT, R12, R4, RZ ;  /* 0x000000040c147210 */ /* 0x000fc60007f1e0ff */
[----:B------:R-:W-:Y:S01]  /*1de0*/  IMAD.IADD R25, R25, 0x1, R22 ;  /* 0x0000000119197824 */ /* 0x000fe200078e0216 */
[----:B----4-:R-:W-:Y:S01]  /*1df0*/  LEA R94, P2, R14, R6, 0x1 ;  /* 0x000000060e5e7211 */ /* 0x010fe200078408ff */
[----:B------:R-:W-:Y:S01]  /*1e00*/  IMAD.IADD R3, R15, 0x1, R3 ;  /* 0x000000010f037824 */ /* 0x000fe200078e0203 */
[----:B------:R-:W-:Y:S01]  /*1e10*/  SHF.R.S32.HI R4, RZ, 0x1f, R69 ;  /* 0x0000001fff047819 */ /* 0x000fe20000011445 */
[----:B------:R-:W-:-:S03]  /*1e20*/  IMAD.WIDE.U32 R18, R96, R158, R24 ;  /* 0x0000009e60127225 */ /* 0x000fc600078e0018 */
[----:B------:R-:W-:Y:S02]  /*1e30*/  LEA.HI.X R95, R14, R7, R3, 0x1, P2 ;  /* 0x000000070e5f7211 */ /* 0x000fe400010f0c03 */
[----:B------:R-:W-:Y:S02]  /*1e40*/  LEA.HI R3, R4, R69, RZ, 0x6 ;  /* 0x0000004504037211 */ /* 0x000fe400078f30ff */
[----:B------:R-:W-:Y:S02]  /*1e50*/  IADD3.X R21, PT, PT, RZ, R2, RZ, P0, !PT ;  /* 0x00000002ff157210 */ /* 0x000fe400007fe4ff */
[----:B------:R-:W-:Y:S02]  /*1e60*/  IADD3 R163, PT, PT, R19, R163, RZ ;  /* 0x000000a313a37210 */ /* 0x000fe40007ffe0ff */
[----:B------:R-:W-:Y:S02]  /*1e70*/  LEA R162, P0, R18, R10, 0x1 ;  /* 0x0000000a12a27211 */ /* 0x000fe400078008ff */
[----:B------:R-:W-:-:S02]  /*1e80*/  LOP3.LUT R2, R58, 0x1c0, RZ, 0xc0, !PT ;  /* 0x000001c03a027812 */ /* 0x000fc400078ec0ff */
[----:B------:R-:W-:Y:S02]  /*1e90*/  SHF.R.S32.HI R3, RZ, 0x6, R3 ;  /* 0x00000006ff037819 */ /* 0x000fe40000011403 */
[----:B------:R-:W-:Y:S02]  /*1ea0*/  LEA.HI.X R163, R18, R11, R163, 0x1, P0 ;  /* 0x0000000b12a37211 */ /* 0x000fe400000f0ca3 */
[----:B------:R-:W-:Y:S02]  /*1eb0*/  LOP3.LUT R169, R2, 0x38, R105, 0xf8, !PT ;  /* 0x0000003802a97812 */ /* 0x000fe400078ef869 */
[----:B------:R-:W-:Y:S02]  /*1ec0*/  ISETP.GE.AND P0, PT, R3, R104, PT ;  /* 0x000000680300720c */ /* 0x000fe40003f06270 */
[----:B------:R-:W-:Y:S01]  /*1ed0*/  LOP3.LUT R169, R169, 0x38, R58, 0x78, !PT ;  /* 0x00000038a9a97812 */ /* 0x000fe200078e783a */
[----:B------:R-:W-:-:S03]  /*1ee0*/  IMAD.WIDE.U32 R20, R96, R156, R20 ;  /* 0x0000009c60147225 */ /* 0x000fc600078e0014 */
[----:B------:R-:W-:Y:S01]  /*1ef0*/  LOP3.LUT R169, R169, 0x1e00, R58, 0xf8, !PT ;  /* 0x00001e00a9a97812 */ /* 0x000fe200078ef83a */
[----:B------:R-:W-:Y:S01]  /*1f00*/  IMAD.IADD R161, R21, 0x1, R161 ;  /* 0x0000000115a17824 */ /* 0x000fe200078e02a1 */
[C---:B------:R-:W-:Y:S02]  /*1f10*/  LEA R160, P1, R20.reuse, R16, 0x1 ;  /* 0x0000001014a07211 */ /* 0x040fe400078208ff */
[----:B------:R-:W-:Y:S02]  /*1f20*/  LEA R169, R169, UR6, 0x1 ;  /* 0x00000006a9a97c11 */ /* 0x000fe4000f8e08ff */
[----:B------:R-:W-:Y:S02]  /*1f30*/  LEA.HI.X R161, R20, R17, R161, 0x1, P1 ;  /* 0x0000001114a17211 */ /* 0x000fe400008f0ca1 */
[----:B------:R-:W-:Y:S01]  /*1f40*/  LEA.HI R93, R93, R93, RZ, 0x1 ;  /* 0x0000005d5d5d7211 */ /* 0x000fe200078f08ff */
        /* <DEDUP_REMOVED lines=11> */
[----:B------:R-:W-:Y:S01]  /*2000*/  MOV R13, RZ ;  /* 0x000000ff000d7202 */ /* 0x000fe20000000f00 */
[----:B------:R-:W-:Y:S01]  /*2010*/  IMAD.IADD R8, R56, 0x1, R9 ;  /* 0x0000000138087824 */ /* 0x000fe200078e0209 */
[----:B------:R-:W-:-:S04]  /*2020*/  SHF.R.S32.HI R93, RZ, 0x1, R93 ;  /* 0x00000001ff5d7819 */ /* 0x000fc8000001145d */
[C---:B------:R-:W-:Y:S01]  /*2030*/  SHF.L.U32 R87, R93.reuse, 0x5, RZ ;  /* 0x000000055d577819 */ /* 0x040fe200000006ff */
[C---:B------:R-:W-:Y:S02]  /*2040*/  IMAD.SHL.U32 R91, R93.reuse, 0x10, RZ ;  /* 0x000000105d5b7824 */ /* 0x040fe400078e00ff */
[----:B------:R-:W-:Y:S01]  /*2050*/  IMAD R89, R93, 0x30, RZ ;  /* 0x000000305d597824 */ /* 0x000fe200078e02ff */
[----:B------:R-:W-:Y:S01]  /*2060*/  VIMNMX R68, PT, PT, RZ, R3, !PT ;  /* 0x00000003ff447248 */ /* 0x000fe20007fe0100 */
[C---:B------:R-:W-:Y:S01]  /*2070*/  VIADD R66, R96.reuse, 0x20 ;  /* 0x0000002060427836 */ /* 0x040fe20000000000 */
        /* <DEDUP_REMOVED lines=12> */
[----:B------:R-:W-:Y:S01]  /*2140*/  SHF.R.S32.HI R82, RZ, 0x1f, R89 ;  /* 0x0000001fff527819 */ /* 0x000fe20000011459 */
[----:B--2---:R-:W-:Y:S02]  /*2150*/  IMAD R2, R27, R166, RZ ;  /* 0x000000a61b027224 */ /* 0x004fe400078e02ff */
[----:B------:R-:W-:-:S04]  /*2160*/  IMAD.WIDE.U32 R26, R166, R26, R12 ;  /* 0x0000001aa61a7225 */ /* 0x000fc800078e000c */
[----:B------:R-:W-:Y:S02]  /*2170*/  IMAD.IADD R27, R27, 0x1, R2 ;  /* 0x000000011b1b7824 */ /* 0x000fe400078e0202 */
[----:B---3--:R-:W-:-:S04]  /*2180*/  IMAD.WIDE.U32 R24, R166, R10, R12 ;  /* 0x0000000aa6187225 */ /* 0x008fc800078e000c */
[----:B------:R-:W-:-:S05]  /*2190*/  IMAD R2, R11, R166, RZ ;  /* 0x000000a60b027224 */ /* 0x000fca00078e02ff */
[----:B------:R-:W-:Y:S01]  /*21a0*/  IADD3 R25, PT, PT, R25, R2, RZ ;  /* 0x0000000219197210 */ /* 0x000fe20007ffe0ff */
[----:B----4-:R-:W-:Y:S02]  /*21b0*/  IMAD R2, R111, R56, RZ ;  /* 0x000000386f027224 */ /* 0x010fe400078e02ff */
[----:B------:R-:W-:-:S04]  /*21c0*/  IMAD.WIDE.U32 R24, R56, R110, R24 ;  /* 0x0000006e38187225 */ /* 0x000fc800078e0018 */
[----:B-----5:R-:W-:Y:S01]  /*21d0*/  IMAD R4, R109, R56, RZ ;  /* 0x000000386d047224 */ /* 0x020fe200078e02ff */
[----:B------:R-:W-:Y:S01]  /*21e0*/  IADD3 R25, PT, PT, R25, R2, RZ ;  /* 0x0000000219197210 */ /* 0x000fe20007ffe0ff */
[----:B------:R-:W-:Y:S01]  /*21f0*/  IMAD.WIDE.U32 R26, R56, R108, R26 ;  /* 0x0000006c381a7225 */ /* 0x000fe200078e001a */
[----:B------:R-:W-:-:S03]  /*2200*/  SHF.L.U32 R2, R105, 0x2, RZ ;  /* 0x0000000269027819 */ /* 0x000fc600000006ff */
[-C--:B------:R-:W-:Y:S02]  /*2210*/  IMAD R11, R23, R5.reuse, RZ ;  /* 0x00000005170b7224 */ /* 0x080fe400078e02ff */
[----:B------:R-:W-:Y:S02]  /*2220*/  IMAD R9, R15, R5, RZ ;  /* 0x000000050f097224 */ /* 0x000fe400078e02ff */
[----:B------:R-:W-:Y:S01]  /*2230*/  IMAD.IADD R27, R27, 0x1, R4 ;  /* 0x000000011b1b7824 */ /* 0x000fe200078e0204 */
[----:B------:R-:W-:Y:S01]  /*2240*/  LOP3.LUT R2, R2, 0x1c, RZ, 0xc0, !PT ;  /* 0x0000001c02027812 */ /* 0x000fe200078ec0ff */
[----:B------:R-:W-:Y:S01]  /*2250*/  IMAD R4, R22, R0, R11 ;  /* 0x0000000016047224 */ /* 0x000fe200078e020b */
[----:B------:R-:W-:Y:S01]  /*2260*/  IADD3 R11, P0, PT, -R69, R96, RZ ;  /* 0x00000060450b7210 */ /* 0x000fe20007f1e1ff */
[----:B------:R-:W-:Y:S01]  /*2270*/  IMAD R0, R14, R0, R9 ;  /* 0x000000000e007224 */ /* 0x000fe200078e0209 */
[----:B------:R-:W-:Y:S01]  /*2280*/  SHF.R.S32.HI R9, RZ, 0x1f, R69 ;  /* 0x0000001fff097819 */ /* 0x000fe20000011445 */
[----:B------:R-:W-:-:S02]  /*2290*/  IMAD R15, R8, R93, RZ ;  /* 0x0000005d080f7224 */ /* 0x000fc400078e02ff */
[----:B------:R-:W-:-:S04]  /*22a0*/  IMAD.WIDE.U32 R22, R5, R22, R26 ;  /* 0x0000001605167225 */ /* 0x000fc800078e001a */
[CC--:B------:R-:W-:Y:S02]  /*22b0*/  IMAD R8, R96.reuse, R93.reuse, R12 ;  /* 0x0000005d60087224 */ /* 0x0c0fe400078e020c */
[----:B------:R-:W-:Y:S02]  /*22c0*/  IMAD R2, R96, R93, R2 ;  /* 0x0000005d60027224 */ /* 0x000fe400078e0202 */
[----:B------:R-:W-:Y:S02]  /*22d0*/  IMAD.X R9, RZ, RZ, ~R9, P0 ;  /* 0x000000ffff097224 */ /* 0x000fe400000e0e09 */
[----:B------:R-:W-:Y:S01]  /*22e0*/  IMAD.WIDE.U32 R24, R5, R14, R24 ;  /* 0x0000000e05187225 */ /* 0x000fe200078e0018 */
[----:B------:R-:W-:Y:S02]  /*22f0*/  SHF.R.S32.HI R5, RZ, 0x1f, R15 ;  /* 0x0000001fff057819 */ /* 0x000fe4000001140f */
[----:B------:R-:W-:Y:S01]  /*2300*/  IADD3 R74, P1, PT, R15, R8, RZ ;  /* 0x000000080f4a7210 */ /* 0x000fe20007f3e0ff */
[----:B------:R-:W-:Y:S01]  /*2310*/  IMAD R71, R9, R108, RZ ;  /* 0x0000006c09477224 */ /* 0x000fe200078e02ff */
[----:B------:R-:W-:Y:S01]  /*2320*/  IADD3 R23, PT, PT, R23, R4, RZ ;  /* 0x0000000417177210 */ /* 0x000fe20007ffe0ff */
[----:B------:R-:W-:Y:S01]  /*2330*/  IMAD.IADD R25, R25, 0x1, R0 ;  /* 0x0000000119197824 */ /* 0x000fe200078e0200 */
[----:B------:R-:W-:Y:S01]  /*2340*/  IADD3 R14, P0, PT, R15, R2, RZ ;  /* 0x000000020f0e7210 */ /* 0x000fe20007f1e0ff */
[----:B------:R-:W-:Y:S01]  /*2350*/  IMAD R9, R9, R110, RZ ;  /* 0x0000006e09097224 */ /* 0x000fe200078e02ff */
[----:B------:R-:W-:Y:S01]  /*2360*/  LEA.HI.X.SX32 R75, R8, R5, 0x1, P1 ;  /* 0x00000005084b7211 */ /* 0x000fe200008f0eff */
[----:B------:R-:W-:Y:S01]  /*2370*/  IMAD R71, R109, R11, R71 ;  /* 0x0000000b6d477224 */ /* 0x000fe200078e0247 */
[----:B------:R-:W-:Y:S01]  /*2380*/  LEA.HI.X.SX32 R5, R2, R5, 0x1, P0 ;  /* 0x0000000502057211 */ /* 0x000fe200000f0eff */
[----:B------:R-:W-:-:S04]  /*2390*/  IMAD.WIDE.U32 R22, R108, R11, R22 ;  /* 0x0000000b6c167225 */ /* 0x000fc800078e0016 */
[-C--:B------:R-:W-:Y:S02]  /*23a0*/  IMAD R9, R111, R11.reuse, R9 ;  /* 0x0000000b6f097224 */ /* 0x080fe400078e0209 */
[----:B------:R-:W-:Y:S01]  /*23b0*/  IMAD.WIDE.U32 R24, R110, R11, R24 ;  /* 0x0000000b6e187225 */ /* 0x000fe200078e0018 */
[----:B------:R-:W-:Y:S02]  /*23c0*/  SHF.L.U64.HI R0, R14, 0x1, R5 ;  /* 0x000000010e007819 */ /* 0x000fe40000010205 */
[----:B------:R-:W-:Y:S01]  /*23d0*/  LEA R70, P1, R22, R20, 0x1 ;  /* 0x0000001416467211 */ /* 0x000fe200078208ff */
[----:B------:R-:W-:Y:S01]  /*23e0*/  IMAD.IADD R71, R23, 0x1, R71 ;  /* 0x0000000117477824 */ /* 0x000fe200078e0247 */
[----:B------:R-:W-:Y:S01]  /*23f0*/  SHF.L.U64.HI R75, R74, 0x1, R75 ;  /* 0x000000014a4b7819 */ /* 0x000fe2000001024b */
[----:B------:R-:W-:Y:S01]  /*2400*/  IMAD.SHL.U32 R14, R14, 0x2, RZ ;  /* 0x000000020e0e7824 */ /* 0x000fe200078e00ff */
[----:B------:R-:W-:Y:S02]  /*2410*/  IADD3 R9, PT, PT, R25, R9, RZ ;  /* 0x0000000919097210 */ /* 0x000fe40007ffe0ff */
[----:B------:R-:W-:-:S02]  /*2420*/  LEA R10, P0, R24, R18, 0x1 ;  /* 0x00000012180a7211 */ /* 0x000fc400078008ff */
[----:B------:R-:W-:Y:S02]  /*2430*/  SHF.L.U32 R74, R74, 0x1, RZ ;  /* 0x000000014a4a7819 */ /* 0x000fe400000006ff */
[----:B------:R-:W-:Y:S02]  /*2440*/  LEA.HI.X R71, R22, R21, R71, 0x1, P1 ;  /* 0x0000001516477211 */ /* 0x000fe400008f0c47 */
[----:B------:R-:W-:Y:S02]  /*2450*/  LEA.HI.X R9, R24, R19, R9, 0x1, P0 ;  /* 0x0000001318097211 */ /* 0x000fe400000f0c09 */
[C---:B------:R-:W-:Y:S02]  /*2460*/  IADD3 R50, P1, PT, R16.reuse, R14, RZ ;  /* 0x0000000e10327210 */ /* 0x040fe40007f3e0ff */
        /* <DEDUP_REMOVED lines=9> */
.L_x_9047:
[----:B------:R-:W-:Y:S01]  /*2500*/  VIADD R88, R88, 0x40 ;  /* 0x0000004058587836 */ /* 0x000fe20000000000 */
[----:B------:R-:W-:Y:S01]  /*2510*/  BSSY.RECONVERGENT B0, `(.L_x_8995) ;  /* 0x0000011000007945 */ /* 0x000fe20003800200 */
[----:B------:R-:W-:Y:S03]  /*2520*/  VIADD R90, R90, 0x40 ;  /* 0x000000405a5a7836 */ /* 0x000fe60000000000 */
[CC--:B------:R-:W-:Y:S02]  /*2530*/  ISETP.GE.AND P0, PT, R96.reuse, R88.reuse, PT ;  /* 0x000000586000720c */ /* 0x0c0fe40003f06270 */
[----:B------:R-:W-:Y:S02]  /*2540*/  ISETP.GE.AND P5, PT, R67, R88, PT ;  /* 0x000000584300720c */ /* 0x000fe40003fa6270 */
[----:B------:R-:W-:Y:S02]  /*2550*/  ISETP.GE.AND P0, PT, R96, R90, !P0 ;  /* 0x0000005a6000720c */ /* 0x000fe40004706270 */
[CC--:B------:R-:W-:Y:S02]  /*2560*/  ISETP.GE.AND P4, PT, R66.reuse, R88.reuse, PT ;  /* 0x000000584200720c */ /* 0x0c0fe40003f86270 */
[----:B------:R-:W-:Y:S02]  /*2570*/  ISETP.GE.AND P3, PT, R65, R88, PT ;  /* 0x000000584100720c */ /* 0x000fe40003f66270 */
[-C--:B------:R-:W-:Y:S02]  /*2580*/  ISETP.GE.AND P5, PT, R67, R90.reuse, !P5 ;  /* 0x0000005a4300720c */ /* 0x080fe40006fa6270 */
[-C--:B------:R-:W-:Y:S02]  /*2590*/  ISETP.GE.AND P4, PT, R66, R90.reuse, !P4 ;  /* 0x0000005a4200720c */ /* 0x080fe40006786270 */
[----:B------:R-:W-:Y:S03]  /*25a0*/  ISETP.GE.AND P3, PT, R65, R90, !P3 ;  /* 0x0000005a4100720c */ /* 0x000fe60005f66270 */
[----:B-----5:R-:W-:Y:S05]  /*25b0*/  @!P0 BRA `(.L_x_8996) ;  /* 0x0000000000188947 */ /* 0x020fea0003800000 */
[-C--:B------:R-:W-:Y:S02]  /*25c0*/  ISETP.GE.AND P2, PT, R12, R167.reuse, PT ;  /* 0x000000a70c00720c */ /* 0x080fe40003f46270 */
[----:B------:R-:W-:Y:S11]  /*25d0*/  ISETP.GE.AND P1, PT, R100, R167, PT ;  /* 0x000000a76400720c */ /* 0x000ff60003f26270 */
[----:B------:R-:W2:Y:S04]  /*25e0*/  @!P2 LD.E.128 R16, desc[UR4][R70.64] ;  /* 0x000000044610a980 */ /* 0x000ea8000c101d00 */
[----:B--2---:R1:W-:Y:S04]  /*25f0*/  @!P2 ST.E.128 desc[UR4][R78.64], R16 ;  /* 0x000000104e00a985 */ /* 0x0043e8000c101d04 */
[----:B------:R-:W2:Y:S04]  /*2600*/  @!P1 LD.E.128 R4, desc[UR4][R70.64+0x80] ;  /* 0x0000800446049980 */ /* 0x000ea8000c101d00 */
[----:B--2---:R1:W-:Y:S02]  /*2610*/  @!P1 ST.E.128 desc[UR4][R78.64+0x80], R4 ;  /* 0x000080044e009985 */ /* 0x0043e4000c101d04 */
.L_x_8996:
[----:B------:R-:W-:Y:S05]  /*2620*/  BSYNC.RECONVERGENT B0 ;  /* 0x0000000000007941 */ /* 0x000fea0003800200 */
.L_x_8995:
        /* <DEDUP_REMOVED lines=12> */
.L_x_8998:
[----:B------:R-:W-:Y:S05]  /*26f0*/  BSYNC.RECONVERGENT B0 ;  /* 0x0000000000007941 */ /* 0x000fea0003800200 */
.L_x_8997:
        /* <DEDUP_REMOVED lines=12> */
.L_x_9000:
[----:B------:R-:W-:Y:S05]  /*27c0*/  BSYNC.RECONVERGENT B0 ;  /* 0x0000000000007941 */ /* 0x000fea0003800200 */
.L_x_8999:
[----:B------:R-:W-:Y:S04]  /*27d0*/  BSSY.RECONVERGENT B0, `(.L_x_9001) ;  /* 0x000000e000007945 */ /* 0x000fe80003800200 */
        /* <DEDUP_REMOVED lines=13> */
.L_x_9002:
[----:B------:R-:W-:Y:S05]  /*28b0*/  BSYNC.RECONVERGENT B0 ;  /* 0x0000000000007941 */ /* 0x000fea0003800200 */
.L_x_9001:
[----:B------:R-:W5:Y:S01]  /*28c0*/  LD.E R0, desc[UR4][R102.64+0x130] ;  /* 0x0001300466007980 */ /* 0x000f62000c101900 */
[----:B------:R-:W-:Y:S01]  /*28d0*/  UMOV UR6, URZ ;  /* 0x000000ff00067c82 */ /* 0x000fe20008000000 */
[----:B------:R-:W-:Y:S01]  /*28e0*/  VIADD R85, R85, 0xffffffff ;  /* 0xffffffff55557836 */ /* 0x000fe20000000000 */
[----:B--234-:R-:W-:Y:S01]  /*28f0*/  IADD3 R3, P1, PT, RZ, -UR6, RZ ;  /* 0x80000006ff037c10 */ /* 0x01cfe2000ff3e0ff */
[----:B------:R-:W2:Y:S01]  /*2900*/  LD.E R11, desc[UR4][R102.64+0xd0] ;  /* 0x0000d004660b7980 */ /* 0x000ea2000c101900 */
[----:B------:R-:W-:Y:S01]  /*2910*/  BSSY.RECONVERGENT B2, `(.L_x_9003) ;  /* 0x00004e6000027945 */ /* 0x000fe20003800200 */
[----:B------:R-:W-:Y:S01]  /*2920*/  IMAD.MOV.U32 R92, RZ, RZ, R86 ;  /* 0x000000ffff5c7224 */ /* 0x000fe200078e0056 */
[----:B------:R-:W-:Y:S01]  /*2930*/  ISETP.GT.AND P2, PT, R85, R68, PT ;  /* 0x000000445500720c */ /* 0x000fe20003f44270 */
[----:B------:R-:W-:Y:S01]  /*2940*/  VIADD R86, R86, 0xffffffc0 ;  /* 0xffffffc056567836 */ /* 0x000fe20000000000 */
[----:B--2---:R-:W-:Y:S01]  /*2950*/  ISETP.NE.AND P6, PT, R11, RZ, PT ;  /* 0x000000ff0b00720c */ /* 0x004fe20003fc5270 */
[----:B-----5:R-:W-:Y:S04]  /*2960*/  IMAD.SHL.U32 R0, R0, 0x40, RZ ;  /* 0x0000004000007824 */ /* 0x020fe800078e00ff */
[----:B------:R-:W-:Y:S05]  /*2970*/  IMAD.X R0, RZ, RZ, ~R0, P1 ;  /* 0x000000ffff007224 */ /* 0x000fea00008e0e00 */
[----:B------:R-:W-:Y:S04]  /*2980*/  SHF.R.S64 R3, R3, 0x1f, R0 ;  /* 0x0000001f03037819 */ /* 0x000fe80000001000 */
[----:B------:R-:W-:Y:S04]  /*2990*/  IADD3 R70, P1, PT, R70, R3, RZ ;  /* 0x0000000346467210 */ /* 0x000fe80007f3e0ff */
[----:B------:R-:W-:Y:S01]  /*29a0*/  LEA.HI.X.SX32 R71, R0, R71, 0x1, P1 ;  /* 0x0000004700477211 */ /* 0x000fe200008f0eff */
[----:B------:R-:W-:Y:S08]  /*29b0*/  @P6 BRA `(.L_x_9004) ;  /* 0x0000000000d86947 */ /* 0x000ff00003800000 */
[----:B------:R-:W-:Y:S04]  /*29c0*/  BSSY.RECONVERGENT B0, `(.L_x_9005) ;  /* 0x000000a000007945 */ /* 0x000fe80003800200 */
[----:B------:R-:W-:Y:S05]  /*29d0*/  @!P0 BRA `(.L_x_9006) ;  /* 0x0000000000208947 */ /* 0x000fea0003800000 */
[-C--:B------:R-:W-:Y:S02]  /*29e0*/  ISETP.GE.AND P1, PT, R12, R167.reuse, PT ;  /* 0x000000a70c00720c */ /* 0x080fe40003f26270 */
[----:B------:R-:W-:Y:S11]  /*29f0*/  ISETP.GE.AND P0, PT, R100, R167, PT ;  /* 0x000000a76400720c */ /* 0x000ff60003f06270 */
[--C-:B------:R-:W-:Y:S05]  /*2a00*/  @!P1 IMAD.MOV.U32 R8, RZ, RZ, R10.reuse ;  /* 0x000000ffff089224 */ /* 0x100fea00078e000a */
[----:B-1----:R1:W2:Y:S02]  /*2a10*/  @!P1 LD.E.128 R16, desc[UR4][R8.64] ;  /* 0x0000000408109980 */ /* 0x0022a4000c101d00 */
[----:B-1----:R-:W-:Y:S02]  /*2a20*/  @!P0 IMAD.MOV.U32 R8, RZ, RZ, R10 ;  /* 0x000000ffff088224 */ /* 0x002fe400078e000a */
[----:B--2---:R2:W-:Y:S04]  /*2a30*/  @!P1 ST.E.128 desc[UR4][R76.64], R16 ;  /* 0x000000104c009985 */ /* 0x0045e8000c101d04 */
[----:B------:R-:W3:Y:S04]  /*2a40*/  @!P0 LD.E.128 R4, desc[UR4][R8.64+0x80] ;  /* 0x0000800408048980 */ /* 0x000ee8000c101d00 */
[----:B---3--:R2:W-:Y:S02]  /*2a50*/  @!P0 ST.E.128 desc[UR4][R76.64+0x80], R4 ;  /* 0x000080044c008985 */ /* 0x0085e4000c101d04 */
.L_x_9006:
[----:B------:R-:W-:Y:S05]  /*2a60*/  BSYNC.RECONVERGENT B0 ;  /* 0x0000000000007941 */ /* 0x000fea0003800200 */
.L_x_9005:
[----:B------:R-:W-:Y:S04]  /*2a70*/  BSSY.RECONVERGENT B0, `(.L_x_9007) ;  /* 0x000000c000007945 */ /* 0x000fe80003800200 */
[----:B------:R-:W-:Y:S05]  /*2a80*/  @!P5 BRA `(.L_x_9008) ;  /* 0x000000000028d947 */ /* 0x000fea0003800000 */
[----:B------:R-:W-:Y:S02]  /*2a90*/  ISETP.GE.AND P1, PT, R12, R167, PT ;  /* 0x000000a70c00720c */ /* 0x000fe40003f26270 */
[C---:B------:R-:W-:Y:S02]  /*2aa0*/  LEA R20, P0, R81.reuse, R10, 0x1 ;  /* 0x0000000a51147211 */ /* 0x040fe400078008ff */
[----:B------:R-:W-:Y:S02]  /*2ab0*/  LEA R2, P5, R62, R76, 0x1 ;  /* 0x0000004c3e027211 */ /* 0x000fe400078a08ff */
[----:B------:R-:W-:Y:S02]  /*2ac0*/  LEA.HI.X R21, R81, R9, R80, 0x1, P0 ;  /* 0x0000000951157211 */ /* 0x000fe400000f0c50 */
[----:B------:R-:W-:Y:S02]  /*2ad0*/  ISETP.GE.AND P0, PT, R100, R167, PT ;  /* 0x000000a76400720c */ /* 0x000fe40003f06270 */
[----:B------:R-:W-:Y:S03]  /*2ae0*/  LEA.HI.X R3, R62, R77, R63, 0x1, P5 ;  /* 0x0000004d3e037211 */ /* 0x000fe600028f0c3f */
[----:B-12---:R-:W2:Y:S04]  /*2af0*/  @!P1 LD.E.128 R16, desc[UR4][R20.64] ;  /* 0x0000000414109980 */ /* 0x006ea8000c101d00 */
[----:B--2---:R3:W-:Y:S04]  /*2b00*/  @!P1 ST.E.128 desc[UR4][R2.64], R16 ;  /* 0x0000001002009985 */ /* 0x0047e8000c101d04 */
[----:B------:R-:W2:Y:S04]  /*2b10*/  @!P0 LD.E.128 R4, desc[UR4][R20.64+0x80] ;  /* 0x0000800414048980 */ /* 0x000ea8000c101d00 */
[----:B--2---:R3:W-:Y:S02]  /*2b20*/  @!P0 ST.E.128 desc[UR4][R2.64+0x80], R4 ;  /* 0x0000800402008985 */ /* 0x0047e4000c101d04 */
.L_x_9008:
[----:B------:R-:W-:Y:S05]  /*2b30*/  BSYNC.RECONVERGENT B0 ;  /* 0x0000000000007941 */ /* 0x000fea0003800200 */
.L_x_9007:
[----:B------:R-:W-:Y:S04]  /*2b40*/  BSSY.RECONVERGENT B0, `(.L_x_9009) ;  /* 0x000000c000007945 */ /* 0x000fe80003800200 */
[----:B------:R-:W-:Y:S05]  /*2b50*/  @!P4 BRA `(.L_x_9010) ;  /* 0x000000000028c947 */ /* 0x000fea0003800000 */
[----:B------:R-:W-:Y:S02]  /*2b60*/  ISETP.GE.AND P1, PT, R12, R167, PT ;  /* 0x000000a70c00720c */ /* 0x000fe40003f26270 */
[----:B------:R-:W-:Y:S02]  /*2b70*/  LEA R20, P0, R110, R10, 0x6 ;  /* 0x0000000a6e147211 */ /* 0x000fe400078030ff */
[----:B---3--:R-:W-:Y:S02]  /*2b80*/  LEA R2, P4, R156, R76, 0x6 ;  /* 0x0000004c9c027211 */ /* 0x008fe400078830ff */
[----:B------:R-:W-:Y:S02]  /*2b90*/  LEA.HI.X R21, R110, R9, R111, 0x6, P0 ;  /* 0x000000096e157211 */ /* 0x000fe400000f346f */
[----:B------:R-:W-:Y:S02]  /*2ba0*/  ISETP.GE.AND P0, PT, R100, R167, PT ;  /* 0x000000a76400720c */ /* 0x000fe40003f06270 */
[----:B------:R-:W-:Y:S03]  /*2bb0*/  LEA.HI.X R3, R156, R77, R157, 0x6, P4 ;  /* 0x0000004d9c037211 */ /* 0x000fe600020f349d */
[----:B-12---:R-:W2:Y:S04]  /*2bc0*/  @!P1 LD.E.128 R16, desc[UR4][R20.64] ;  /* 0x0000000414109980 */ /* 0x006ea8000c101d00 */
[----:B--2---:R4:W-:Y:S04]  /*2bd0*/  @!P1 ST.E.128 desc[UR4][R2.64], R16 ;  /* 0x0000001002009985 */ /* 0x0049e8000c101d04 */
[----:B------:R-:W2:Y:S04]  /*2be0*/  @!P0 LD.E.128 R4, desc[UR4][R20.64+0x80] ;  /* 0x0000800414048980 */ /* 0x000ea8000c101d00 */
[----:B--2---:R4:W-:Y:S02]  /*2bf0*/  @!P0 ST.E.128 desc[UR4][R2.64+0x80], R4 ;  /* 0x0000800402008985 */ /* 0x0049e4000c101d04 */
.L_x_9010:
[----:B------:R-:W-:Y:S05]  /*2c00*/  BSYNC.RECONVERGENT B0 ;  /* 0x0000000000007941 */ /* 0x000fea0003800200 */
.L_x_9009:
[----:B------:R-:W-:Y:S05]  /*2c10*/  @!P3 BRA `(.L_x_9011) ;  /* 0x0000004800d4b947 */ /* 0x000fea0003800000 */
[----:B------:R-:W-:Y:S01]  /*2c20*/  IMAD R0, R111, 0x60, RZ ;  /* 0x000000606f007824 */ /* 0x000fe200078e02ff */
[----:B------:R-:W-:Y:S01]  /*2c30*/  MOV R8, R10 ;  /* 0x0000000a00087202 */ /* 0x000fe20000000f00 */
[----:B---34-:R-:W-:Y:S01]  /*2c40*/  IMAD.WIDE.U32 R2, R156, 0x60, R76 ;  /* 0x000000609c027825 */ /* 0x018fe200078e004c */
[-C--:B------:R-:W-:Y:S03]  /*2c50*/  ISETP.GE.AND P0, PT, R12, R167.reuse, PT ;  /* 0x000000a70c00720c */ /* 0x080fe60003f06270 */
[----:B-12---:R-:W-:Y:S05]  /*2c60*/  IMAD.WIDE.U32 R16, R110, 0x60, R8 ;  /* 0x000000606e107825 */ /* 0x006fea00078e0008 */
        /* <DEDUP_REMOVED lines=11> */
.L_x_9004:
[----:B------:R-:W2:Y:S02]  /*2d20*/  LD.E.U8 R0, desc[UR4][R102.64+0x1b3] ;  /* 0x0001b30466007980 */ /* 0x000ea4000c101100 */
[----:B--2---:R-:W-:Y:S11]  /*2d30*/  ISETP.NE.AND P1, PT, R0, RZ, PT ;  /* 0x000000ff0000720c */ /* 0x004ff60003f25270 */
[----:B------:R-:W-:Y:S02]  /*2d40*/  @!UPT UIADD3 URZ, UPT, UPT, URZ, URZ, URZ ;  /* 0x000000fffffff290 */ /* 0x000fe4000fffe0ff */
[----:B------:R-:W-:Y:S05]  /*2d50*/  @!P1 BRA `(.L_x_9012) ;  /* 0x0000001800e49947 */ /* 0x000fea0003800000 */
[----:B------:R2:W5:Y:S01]  /*2d60*/  LD.E R41, desc[UR4][R102.64+0xc0] ;  /* 0x0000c00466297980 */ /* 0x000562000c101900 */
[----:B------:R-:W-:Y:S04]  /*2d70*/  BSSY.RECONVERGENT B1, `(.L_x_9013) ;  /* 0x0000064000017945 */ /* 0x000fe80003800200 */
[----:B------:R-:W-:Y:S05]  /*2d80*/  @!P0 BRA `(.L_x_9014) ;  /* 0x0000000400888947 */ /* 0x000fea0003800000 */
[-C--:B-----5:R-:W-:Y:S01]  /*2d90*/  ISETP.GE.AND P0, PT, R12, R41.reuse, PT ;  /* 0x000000290c00720c */ /* 0x0a0fe20003f06270 */
[----:B------:R-:W-:Y:S01]  /*2da0*/  BSSY.RECONVERGENT B0, `(.L_x_9015) ;  /* 0x0000031000007945 */ /* 0x000fe20003800200 */
[----:B------:R-:W-:Y:S11]  /*2db0*/  ISETP.GE.AND P1, PT, R100, R41, PT ;  /* 0x000000296400720c */ /* 0x000ff60003f26270 */
[----:B------:R-:W-:Y:S05]  /*2dc0*/  @P0 BRA `(.L_x_9016) ;  /* 0x0000000000b80947 */ /* 0x000fea0003800000 */
[----:B------:R-:W-:Y:S02]  /*2dd0*/  ISETP.GE.AND P0, PT, R12, R11, PT ;  /* 0x0000000b0c00720c */ /* 0x000fe40003f06270 */
[----:B------:R-:W-:Y:S05]  /*2de0*/  MOV R8, R10 ;  /* 0x0000000a00087202 */ /* 0x000fea0000000f00 */
[----:B-1----:R-:W3:Y:S08]  /*2df0*/  LD.E.128 R16, desc[UR4][R8.64] ;  /* 0x0000000408107980 */ /* 0x002ef0000c101d00 */
[----:B------:R-:W4:Y:S06]  /*2e00*/  @!P0 LD.E.64 R28, desc[UR4][R50.64] ;  /* 0x00000004321c8980 */ /* 0x000f2c000c101b00 */
[----:B------:R-:W5:Y:S01]  /*2e10*/  @!P0 LD.E.64 R6, desc[UR4][R14.64] ;  /* 0x000000040e068980 */ /* 0x000f62000c101b00 */
[C---:B---3--:R-:W-:Y:S01]  /*2e20*/  @!P0 LOP3.LUT R21, R16.reuse, 0xffff0000, RZ, 0xc0, !PT ;  /* 0xffff000010158812 */ /* 0x048fe200078ec0ff */
[----:B------:R-:W-:Y:S01]  /*2e30*/  @!P0 IMAD.U32 R25, R16, 0x10000, RZ ;  /* 0x0001000010198824 */ /* 0x000fe200078e00ff */
[C---:B------:R-:W-:Y:S01]  /*2e40*/  @!P0 LOP3.LUT R22, R18.reuse, 0xffff0000, RZ, 0xc0, !PT ;  /* 0xffff000012168812 */ /* 0x040fe200078ec0ff */
[----:B------:R-:W-:Y:S01]  /*2e50*/  @!P0 IMAD.U32 R26, R18, 0x10000, RZ ;  /* 0x00010000121a8824 */ /* 0x000fe200078e00ff */
[C---:B----4-:R-:W-:Y:S01]  /*2e60*/  @!P0 LOP3.LUT R27, R28.reuse, 0xffff0000, RZ, 0xc0, !PT ;  /* 0xffff00001c1b8812 */ /* 0x050fe200078ec0ff */
[----:B------:R-:W-:Y:S01]  /*2e70*/  @!P0 IMAD.U32 R23, R28, 0x10000, RZ ;  /* 0x000100001c178824 */ /* 0x000fe200078e00ff */
[C---:B------:R-:W-:Y:S02]  /*2e80*/  @!P0 SHF.L.U32 R24, R29.reuse, 0x10, RZ ;  /* 0x000000101d188819 */ /* 0x040fe400000006ff */
        /* <DEDUP_REMOVED lines=34> */
.L_x_9016:
[----:B------:R-:W-:Y:S05]  /*30b0*/  BSYNC.RECONVERGENT B0 ;  /* 0x0000000000007941 */ /* 0x000fea0003800200 */
.L_x_9015:
[----:B------:R-:W-:Y:S05]  /*30c0*/  @P1 BRA `(.L_x_9014) ;  /* 0x0000000000b81947 */ /* 0x000fea0003800000 */
[----:B------:R-:W-:Y:S02]  /*30d0*/  ISETP.GE.AND P0, PT, R100, R11, PT ;  /* 0x0000000b6400720c */ /* 0x000fe40003f06270 */
[----:B------:R-:W-:Y:S05]  /*30e0*/  MOV R8, R10 ;  /* 0x0000000a00087202 */ /* 0x000fea0000000f00 */
[----:B-1-3--:R-:W3:Y:S08]  /*30f0*/  LD.E.128 R16, desc[UR4][R8.64+0x80] ;  /* 0x0000800408107980 */ /* 0x00aef0000c101d00 */
        /* <DEDUP_REMOVED lines=43> */
.L_x_9014:
[----:B------:R-:W-:Y:S05]  /*33b0*/  BSYNC.RECONVERGENT B1 ;  /* 0x0000000000017941 */ /* 0x000fea0003800200 */
.L_x_9013:
[C---:B------:R-:W-:Y:S01]  /*33c0*/  SHF.L.U64.HI R3, R91.reuse, 0x1, R84 ;  /* 0x000000015b037819 */ /* 0x040fe20000010254 */
[----:B-1----:R-:W-:Y:S01]  /*33d0*/  IMAD.SHL.U32 R5, R91, 0x2, RZ ;  /* 0x000000025b057824 */ /* 0x002fe200078e00ff */
[----:B------:R-:W-:Y:S04]  /*33e0*/  BSSY.RECONVERGENT B1, `(.L_x_9017) ;  /* 0x000006c000017945 */ /* 0x000fe80003800200 */
[-C--:B------:R-:W-:Y:S02]  /*33f0*/  IADD3 R20, P1, PT, R14, R5.reuse, RZ ;  /* 0x000000050e147210 */ /* 0x080fe40007f3e0ff */
[----:B------:R-:W-:Y:S03]  /*3400*/  IADD3 R36, P0, PT, R50, R5, RZ ;  /* 0x0000000532247210 */ /* 0x000fe60007f1e0ff */
[--C-:B------:R-:W-:Y:S02]  /*3410*/  IMAD.X R21, R15, 0x1, R3.reuse, P1 ;  /* 0x000000010f157824 */ /* 0x100fe400008e0603 */
[----:B------:R-:W-:Y:S01]  /*3420*/  IMAD.X R37, R51, 0x1, R3, P0 ;  /* 0x0000000133257824 */ /* 0x000fe200000e0603 */
[----:B------:R-:W-:Y:S07]  /*3430*/  @!P5 BRA `(.L_x_9018) ;  /* 0x000000040098d947 */ /* 0x000fee0003800000 */
[-C--:B-----5:R-:W-:Y:S01]  /*3440*/  ISETP.GE.AND P6, PT, R12, R41.reuse, PT ;  /* 0x000000290c00720c */ /* 0x0a0fe20003fc6270 */
[----:B------:R-:W-:Y:S01]  /*3450*/  BSSY.RECONVERGENT B0, `(.L_x_9019) ;  /* 0x0000035000007945 */ /* 0x000fe20003800200 */
[C---:B------:R-:W-:Y:S02]  /*3460*/  LEA R46, P5, R81.reuse, R10, 0x1 ;  /* 0x0000000a512e7211 */ /* 0x040fe400078a08ff */
[----:B------:R-:W-:Y:S02]  /*3470*/  LEA R34, P0, R62, R76, 0x1 ;  /* 0x0000004c3e227211 */ /* 0x000fe400078008ff */
[----:B------:R-:W-:Y:S02]  /*3480*/  ISETP.GE.AND P1, PT, R100, R41, PT ;  /* 0x000000296400720c */ /* 0x000fe40003f26270 */
[----:B------:R-:W-:Y:S02]  /*3490*/  LEA.HI.X R47, R81, R9, R80, 0x1, P5 ;  /* 0x00000009512f7211 */ /* 0x000fe400028f0c50 */
[----:B------:R-:W-:Y:S03]  /*34a0*/  LEA.HI.X R35, R62, R77, R63, 0x1, P0 ;  /* 0x0000004d3e237211 */ /* 0x000fe600000f0c3f */
[----:B------:R-:W-:Y:S06]  /*34b0*/  @P6 BRA `(.L_x_9020) ;  /* 0x0000000000b86947 */ /* 0x000fec0003800000 */
[----:B------:R-:W-:Y:S01]  /*34c0*/  ISETP.GE.AND P0, PT, R12, R11, PT ;  /* 0x0000000b0c00720c */ /* 0x000fe20003f06270 */
[----:B---34-:R-:W3:Y:S11]  /*34d0*/  LD.E.128 R16, desc[UR4][R46.64] ;  /* 0x000000042e107980 */ /* 0x018ef6000c101d00 */
[----:B------:R-:W-:Y:S01]  /*34e0*/  @!UPT UIADD3 URZ, UPT, UPT, URZ, URZ, URZ ;  /* 0x000000fffffff290 */ /* 0x000fe2000fffe0ff */
[----:B------:R-:W4:Y:S06]  /*34f0*/  @!P0 LD.E.64 R32, desc[UR4][R36.64] ;  /* 0x0000000424208980 */ /* 0x000f2c000c101b00 */
[----:B------:R-:W5:Y:S01]  /*3500*/  @!P0 LD.E.64 R6, desc[UR4][R20.64] ;  /* 0x0000000414068980 */ /* 0x000f62000c101b00 */
[----:B---3--:R-:W-:Y:S01]  /*3510*/  @!P0 LOP3.LUT R23, R16, 0xffff0000, RZ, 0xc0, !PT ;  /* 0xffff000010178812 */ /* 0x008fe200078ec0ff */
[----:B------:R-:W-:Y:S01]  /*3520*/  @!P0 IMAD.U32 R26, R18, 0x10000, RZ ;  /* 0x00010000121a8824 */ /* 0x000fe200078e00ff */
[----:B------:R-:W-:Y:S02]  /*3530*/  @!P0 SHF.L.U32 R29, R16, 0x10, RZ ;  /* 0x00000010101d8819 */ /* 0x000fe400000006ff */
[----:B------:R-:W-:Y:S02]  /*3540*/  @!P0 LOP3.LUT R25, R17, 0xffff0000, RZ, 0xc0, !PT ;  /* 0xffff000011198812 */ /* 0x000fe400078ec0ff */
[----:B------:R-:W-:Y:S02]  /*3550*/  @!P0 LOP3.LUT R22, R18, 0xffff0000, RZ, 0xc0, !PT ;  /* 0xffff000012168812 */ /* 0x000fe400078ec0ff */
[----:B------:R-:W-:Y:S02]  /*3560*/  @!P0 SHF.L.U32 R28, R19, 0x10, RZ ;  /* 0x00000010131c8819 */ /* 0x000fe400000006ff */
[C---:B----4-:R-:W-:Y:S01]  /*3570*/  @!P0 LOP3.LUT R31, R32.reuse, 0xffff0000, RZ, 0xc0, !PT ;  /* 0xffff0000201f8812 */ /* 0x050fe200078ec0ff */
[----:B------:R-:W-:Y:S02]  /*3580*/  @!P0 IMAD.U32 R27, R32, 0x10000, RZ ;  /* 0x00010000201b8824 */ /* 0x000fe400078e00ff */
[C---:B------:R-:W-:Y:S01]  /*3590*/  @!P0 IMAD.U32 R24, R33.reuse, 0x10000, RZ ;  /* 0x0001000021188824 */ /* 0x040fe200078e00ff */
[----:B------:R-:W-:Y:S01]  /*35a0*/  @!P0 LOP3.LUT R33, R33, 0xffff0000, RZ, 0xc0, !PT ;  /* 0xffff000021218812 */ /* 0x000fe200078ec0ff */
[----:B------:R-:W-:Y:S01]  /*35b0*/  @!P0 FMUL.FTZ R39, R23, R27 ;  /* 0x0000001b17278220 */ /* 0x000fe20000410000 */
[C---:B-----5:R-:W-:Y:S01]  /*35c0*/  @!P0 SHF.L.U32 R8, R6.reuse, 0x10, RZ ;  /* 0x0000001006088819 */ /* 0x060fe200000006ff */
        /* <DEDUP_REMOVED lines=29> */
.L_x_9020:
[----:B------:R-:W-:Y:S05]  /*37a0*/  BSYNC.RECONVERGENT B0 ;  /* 0x0000000000007941 */ /* 0x000fea0003800200 */
.L_x_9019:
[----:B------:R-:W-:Y:S05]  /*37b0*/  @P1 BRA `(.L_x_9018) ;  /* 0x0000000000b81947 */ /* 0x000fea0003800000 */
[----:B------:R-:W-:Y:S01]  /*37c0*/  ISETP.GE.AND P0, PT, R100, R11, PT ;  /* 0x0000000b6400720c */ /* 0x000fe20003f06270 */
[----:B-1-34-:R-:W3:Y:S11]  /*37d0*/  LD.E.128 R16, desc[UR4][R46.64+0x80] ;  /* 0x000080042e107980 */ /* 0x01aef6000c101d00 */
        /* <DEDUP_REMOVED lines=44> */
.L_x_9018:
[----:B------:R-:W-:Y:S05]  /*3aa0*/  BSYNC.RECONVERGENT B1 ;  /* 0x0000000000017941 */ /* 0x000fea0003800200 */
.L_x_9017:
[----:B------:R-:W-:Y:S04]  /*3ab0*/  BSSY.RECONVERGENT B1, `(.L_x_9021) ;  /* 0x000006c000017945 */ /* 0x000fe80003800200 */
[----:B------:R-:W-:Y:S05]  /*3ac0*/  @!P4 BRA `(.L_x_9022) ;  /* 0x0000000400a8c947 */ /* 0x000fea0003800000 */
[----:B-----5:R-:W-:Y:S01]  /*3ad0*/  ISETP.GE.AND P6, PT, R12, R41, PT ;  /* 0x000000290c00720c */ /* 0x020fe20003fc6270 */
[----:B------:R-:W-:Y:S01]  /*3ae0*/  BSSY.RECONVERGENT B0, `(.L_x_9023) ;  /* 0x0000039000007945 */ /* 0x000fe20003800200 */
[C---:B------:R-:W-:Y:S02]  /*3af0*/  LEA R24, P1, R93.reuse, R20, 0x5 ;  /* 0x000000145d187211 */ /* 0x040fe400078228ff */
[C---:B------:R-:W-:Y:S02]  /*3b00*/  LEA R38, P0, R93.reuse, R36, 0x5 ;  /* 0x000000245d267211 */ /* 0x040fe400078028ff */
[----:B------:R-:W-:Y:S02]  /*3b10*/  LEA R54, P5, R110, R10, 0x6 ;  /* 0x0000000a6e367211 */ /* 0x000fe400078a30ff */
[----:B------:R-:W-:Y:S02]  /*3b20*/  LEA R42, P4, R156, R76, 0x6 ;  /* 0x0000004c9c2a7211 */ /* 0x000fe400078830ff */
[C---:B------:R-:W-:Y:S02]  /*3b30*/  LEA.HI.X.SX32 R25, R93.reuse, R21, 0x5, P1 ;  /* 0x000000155d197211 */ /* 0x040fe400008f2eff */
[----:B------:R-:W-:Y:S02]  /*3b40*/  ISETP.GE.AND P1, PT, R100, R41, PT ;  /* 0x000000296400720c */ /* 0x000fe40003f26270 */
[----:B------:R-:W-:Y:S02]  /*3b50*/  LEA.HI.X.SX32 R39, R93, R37, 0x5, P0 ;  /* 0x000000255d277211 */ /* 0x000fe400000f2eff */
[----:B------:R-:W-:Y:S02]  /*3b60*/  LEA.HI.X R55, R110, R9, R111, 0x6, P5 ;  /* 0x000000096e377211 */ /* 0x000fe400028f346f */
[----:B------:R-:W-:Y:S01]  /*3b70*/  LEA.HI.X R43, R156, R77, R157, 0x6, P4 ;  /* 0x0000004d9c2b7211 */ /* 0x000fe200020f349d */
[----:B------:R-:W-:Y:S06]  /*3b80*/  @P6 BRA `(.L_x_9024) ;  /* 0x0000000000b86947 */ /* 0x000fec0003800000 */
        /* <DEDUP_REMOVED lines=46> */
.L_x_9024:
[----:B------:R-:W-:Y:S05]  /*3e70*/  BSYNC.RECONVERGENT B0 ;  /* 0x0000000000007941 */ /* 0x000fea0003800200 */
.L_x_9023:
        /* <DEDUP_REMOVED lines=47> */
.L_x_9022:
[----:B------:R-:W-:Y:S05]  /*4170*/  BSYNC.RECONVERGENT B1 ;  /* 0x0000000000017941 */ /* 0x000fea0003800200 */
.L_x_9021:
[----:B------:R-:W-:Y:S04]  /*4180*/  BSSY.RECONVERGENT B1, `(.L_x_9025) ;  /* 0x000006f000017945 */ /* 0x000fe80003800200 */
[----:B------:R-:W-:Y:S05]  /*4190*/  @!P3 BRA `(.L_x_9026) ;  /* 0x0000000400b4b947 */ /* 0x000fea0003800000 */
[----:B------:R-:W-:Y:S01]  /*41a0*/  IMAD.MOV.U32 R8, RZ, RZ, R10 ;  /* 0x000000ffff087224 */ /* 0x000fe200078e000a */
[-C--:B-----5:R-:W-:Y:S01]  /*41b0*/  ISETP.GE.AND P4, PT, R12, R41.reuse, PT ;  /* 0x000000290c00720c */ /* 0x0a0fe20003f86270 */
[----:B------:R-:W-:Y:S01]  /*41c0*/  IMAD R5, R111, 0x60, RZ ;  /* 0x000000606f057824 */ /* 0x000fe200078e02ff */
[C---:B------:R-:W-:Y:S01]  /*41d0*/  LEA R20, P3, R93.reuse, R20, 0x6 ;  /* 0x000000145d147211 */ /* 0x040fe200078630ff */
[----:B------:R-:W-:Y:S01]  /*41e0*/  IMAD.WIDE.U32 R44, R110, 0x60, R8 ;  /* 0x000000606e2c7825 */ /* 0x000fe200078e0008 */
[----:B-1----:R-:W-:Y:S01]  /*41f0*/  LEA R34, P0, R93, R36, 0x6 ;  /* 0x000000245d227211 */ /* 0x002fe200078030ff */
[----:B------:R-:W-:Y:S01]  /*4200*/  BSSY.RECONVERGENT B0, `(.L_x_9027) ;  /* 0x0000037000007945 */ /* 0x000fe20003800200 */
[----:B------:R-:W-:Y:S01]  /*4210*/  ISETP.GE.AND P1, PT, R100, R41, PT ;  /* 0x000000296400720c */ /* 0x000fe20003f26270 */
[----:B------:R-:W-:Y:S01]  /*4220*/  IMAD R3, R157, 0x60, RZ ;  /* 0x000000609d037824 */ /* 0x000fe200078e02ff */
[----:B------:R-:W-:Y:S01]  /*4230*/  IADD3 R45, PT, PT, R45, R5, RZ ;  /* 0x000000052d2d7210 */ /* 0x000fe20007ffe0ff */
[----:B------:R-:W-:Y:S01]  /*4240*/  IMAD.WIDE.U32 R38, R156, 0x60, R76 ;  /* 0x000000609c267825 */ /* 0x000fe200078e004c */
[C---:B------:R-:W-:Y:S02]  /*4250*/  LEA.HI.X.SX32 R21, R93.reuse, R21, 0x6, P3 ;  /* 0x000000155d157211 */ /* 0x040fe400018f36ff */
[----:B------:R-:W-:Y:S01]  /*4260*/  LEA.HI.X.SX32 R35, R93, R37, 0x6, P0 ;  /* 0x000000255d237211 */ /* 0x000fe200000f36ff */
[----:B------:R-:W-:Y:S01]  /*4270*/  IMAD.IADD R39, R39, 0x1, R3 ;  /* 0x0000000127277824 */ /* 0x000fe200078e0203 */
        /* <DEDUP_REMOVED lines=47> */
.L_x_9028:
[----:B------:R-:W-:Y:S05]  /*4570*/  BSYNC.RECONVERGENT B0 ;  /* 0x0000000000007941 */ /* 0x000fea0003800200 */
.L_x_9027:
[----:B------:R-:W-:Y:S05]  /*4580*/  @P1 BRA `(.L_x_9026) ;  /* 0x0000000000b81947 */ /* 0x000fea0003800000 */
[----:B------:R-:W-:Y:S01]  /*4590*/  ISETP.GE.AND P0, PT, R100, R11, PT ;  /* 0x0000000b6400720c */ /* 0x000fe20003f06270 */
[----:B-1-34-:R-:W3:Y:S11]  /*45a0*/  LD.E.128 R16, desc[UR4][R44.64+0x80] ;  /* 0x000080042c107980 */ /* 0x01aef6000c101d00 */
[----:B------:R-:W-:Y:S01]  /*45b0*/  @!UPT UIADD3 URZ, UPT, UPT, URZ, URZ, URZ ;  /* 0x000000fffffff290 */ /* 0x000fe2000fffe0ff */
[----:B------:R-:W4:Y:S06]  /*45c0*/  @!P0 LD.E.64 R30, desc[UR4][R34.64+0x40] ;  /* 0x00004004221e8980 */ /* 0x000f2c000c101b00 */
[----:B------:R1:W5:Y:S01]  /*45d0*/  @!P0 LD.E.64 R6, desc[UR4][R20.64+0x40] ;  /* 0x0000400414068980 */ /* 0x000362000c101b00 */
[----:B---3--:R-:W-:Y:S01]  /*45e0*/  @!P0 LOP3.LUT R11, R16, 0xffff0000, RZ, 0xc0, !PT ;  /* 0xffff0000100b8812 */ /* 0x008fe200078ec0ff */
[----:B------:R-:W-:Y:S01]  /*45f0*/  @!P0 IMAD.U32 R24, R18, 0x10000, RZ ;  /* 0x0001000012188824 */ /* 0x000fe200078e00ff */
[----:B------:R-:W-:Y:S02]  /*4600*/  @!P0 SHF.L.U32 R27, R16, 0x10, RZ ;  /* 0x00000010101b8819 */ /* 0x000fe400000006ff */
[----:B------:R-:W-:Y:S02]  /*4610*/  @!P0 LOP3.LUT R23, R17, 0xffff0000, RZ, 0xc0, !PT ;  /* 0xffff000011178812 */ /* 0x000fe400078ec0ff */
[----:B-1----:R-:W-:Y:S02]  /*4620*/  @!P0 LOP3.LUT R20, R18, 0xffff0000, RZ, 0xc0, !PT ;  /* 0xffff000012148812 */ /* 0x002fe400078ec0ff */
        /* <DEDUP_REMOVED lines=36> */
.L_x_9026:
[----:B------:R-:W-:Y:S05]  /*4870*/  BSYNC.RECONVERGENT B1 ;  /* 0x0000000000017941 */ /* 0x000fea0003800200 */
.L_x_9025:
[----:B------:R-:W2:Y:S02]  /*4880*/  LD.E R3, desc[UR4][R102.64+0xd0] ;  /* 0x0000d00466037980 */ /* 0x000ea4000c101900 */
[----:B--2---:R-:W-:Y:S05]  /*4890*/  IMAD.U32 R3, R3, -0x20, RZ ;  /* 0xffffffe003037824 */ /* 0x004fea00078e00ff */
[C---:B------:R-:W-:Y:S02]  /*48a0*/  LEA R14, P1, R3.reuse, R14, 0x1 ;  /* 0x0000000e030e7211 */ /* 0x040fe400078208ff */
[C---:B------:R-:W-:Y:S02]  /*48b0*/  LEA R50, P0, R3.reuse, R50, 0x1 ;  /* 0x0000003203327211 */ /* 0x040fe400078008ff */
[C---:B------:R-:W-:Y:S02]  /*48c0*/  LEA.HI.X.SX32 R15, R3.reuse, R15, 0x1, P1 ;  /* 0x0000000f030f7211 */ /* 0x040fe400008f0eff */
[----:B------:R-:W-:Y:S01]  /*48d0*/  LEA.HI.X.SX32 R51, R3, R51, 0x1, P0 ;  /* 0x0000003303337211 */ /* 0x000fe200000f0eff */
[----:B------:R-:W-:Y:S05]  /*48e0*/  BRA `(.L_x_9011) ;  /* 0x0000002c00a07947 */ /* 0x000fea0003800000 */
.L_x_9012:
[----:B-1----:R-:W-:Y:S01]  /*48f0*/  LEA.HI R19, R11, R11, RZ, 0x1 ;  /* 0x0000000b0b137211 */ /* 0x002fe200078f08ff */
        /* <DEDUP_REMOVED lines=12> */
[----:B------:R-:W-:Y:S05]  /*49c0*/  IMAD.MOV.U32 R8, RZ, RZ, R10 ;  /* 0x000000ffff087224 */ /* 0x000fea00078e000a */
[----:B------:R-:W2:Y:S07]  /*49d0*/  LD.E.128 R52, desc[UR4][R8.64] ;  /* 0x0000000408347980 */ /* 0x000eae000c101d00 */
        /* <DEDUP_REMOVED lines=80> */
.L_x_9032:
[----:B------:R-:W-:Y:S05]  /*4ee0*/  BSYNC.RECONVERGENT B0 ;  /* 0x0000000000007941 */ /* 0x000fea0003800200 */
.L_x_9031:
[----:B------:R-:W-:Y:S11]  /*4ef0*/  ISETP.GE.AND P0, PT, R100, R113, PT ;  /* 0x000000716400720c */ /* 0x000ff60003f06270 */
[----:B------:R-:W-:Y:S02]  /*4f00*/  @!UPT UIADD3 URZ, UPT, UPT, URZ, URZ, URZ ;  /* 0x000000fffffff290 */ /* 0x000fe4000fffe0ff */
[----:B------:R-:W-:Y:S05]  /*4f10*/  @P0 BRA `(.L_x_9030) ;  /* 0x0000000400540947 */ /* 0x000fea0003800000 */
[----:B------:R-:W-:Y:S01]  /*4f20*/  ISETP.GE.AND P0, PT, R100, R11, PT ;  /* 0x0000000b6400720c */ /* 0x000fe20003f06270 */
[----:B------:R-:W-:Y:S05]  /*4f30*/  IMAD.MOV.U32 R8, RZ, RZ, R10 ;  /* 0x000000ffff087224 */ /* 0x000fea00078e000a */
[----:B--2---:R-:W2:Y:S07]  /*4f40*/  LD.E.128 R52, desc[UR4][R8.64+0x80] ;  /* 0x0000800408347980 */ /* 0x004eae000c101d00 */
[----:B------:R-:W-:Y:S02]  /*4f50*/  @!P0 IADD3 R117, P6, PT, R16, 0x40, RZ ;  /* 0x0000004010758810 */ /* 0x000fe40007fde0ff */
[----:B------:R-:W-:Y:S03]  /*4f60*/  @!P0 ISETP.GT.AND P1, PT, R17, 0x40, PT ;  /* 0x000000401100880c */ /* 0x000fe60003f24270 */
[----:B------:R-:W-:Y:S01]  /*4f70*/  @!P0 IMAD.X R48, RZ, RZ, R101, P6 ;  /* 0x000000ffff308224 */ /* 0x000fe200030e0665 */
[----:B------:R-:W-:Y:S02]  /*4f80*/  @!P0 SEL R117, R117, 0x40, !P1 ;  /* 0x0000004075758807 */ /* 0x000fe40004800000 */
[----:B------:R-:W-:Y:S02]  /*4f90*/  @!P0 SEL R21, R19, R16, P1 ;  /* 0x0000001013158207 */ /* 0x000fe40000800000 */
[----:B------:R-:W-:Y:S02]  /*4fa0*/  @!P0 SEL R48, R48, RZ, !P1 ;  /* 0x000000ff30308207 */ /* 0x000fe40004800000 */
[----:B------:R-:W-:Y:S01]  /*4fb0*/  @!P0 SHF.L.U32 R115, R117, 0x1, RZ ;  /* 0x0000000175738819 */ /* 0x000fe200000006ff */
[----:B------:R-:W-:Y:S01]  /*4fc0*/  @!P0 IMAD.WIDE R22, R21, 0x2, R8 ;  /* 0x0000000215168825 */ /* 0x000fe200078e0208 */
[----:B------:R-:W-:Y:S02]  /*4fd0*/  @!P0 SHF.L.U64.HI R48, R117, 0x1, R48 ;  /* 0x0000000175308819 */ /* 0x000fe40000010230 */
[C---:B------:R-:W-:Y:S03]  /*4fe0*/  @!P0 IADD3 R116, P1, PT, R115.reuse, R72, RZ ;  /* 0x0000004873748210 */ /* 0x040fe60007f3e0ff */
[----:B------:R-:W3:Y:S02]  /*4ff0*/  @!P0 LD.E.128 R20, desc[UR4][R22.64+0x80] ;  /* 0x0000800416148980 */ /* 0x000ee4000c101d00 */
[C---:B------:R-:W-:Y:S01]  /*5000*/  @!P0 IMAD.X R117, R48.reuse, 0x1, R73, P1 ;  /* 0x0000000130758824 */ /* 0x040fe200008e0649 */
[----:B------:R-:W-:Y:S05]  /*5010*/  @!P0 IADD3 R36, P1, PT, R115, R74, RZ ;  /* 0x0000004a73248210 */ /* 0x000fea0007f3e0ff */
[----:B------:R-:W4:Y:S01]  /*5020*/  @!P0 LD.E.128 R116, desc[UR4][R116.64] ;  /* 0x0000000474748980 */ /* 0x000f22000c101d00 */
[----:B------:R-:W-:Y:S01]  /*5030*/  @!P0 IMAD.X R37, R48, 0x1, R75, P1 ;  /* 0x0000000130258824 */ /* 0x000fe200008e064b */
[----:B------:R-:W-:Y:S06]  /*5040*/  ISETP.GT.AND P1, PT, R17, 0x40, !P0 ;  /* 0x000000401100780c */ /* 0x000fec0004724270 */
        /* <DEDUP_REMOVED lines=66> */
.L_x_9030:
[----:B------:R-:W-:Y:S05]  /*5470*/  BSYNC.RECONVERGENT B1 ;  /* 0x0000000000017941 */ /* 0x000fea0003800200 */
.L_x_9029:
[----:B------:R-:W-:Y:S04]  /*5480*/  BSSY.RECONVERGENT B1, `(.L_x_9033) ;  /* 0x00000b7000017945 */ /* 0x000fe80003800200 */
[----:B------:R-:W-:Y:S05]  /*5490*/  @!P5 BRA `(.L_x_9034) ;  /* 0x0000000800d4d947 */ /* 0x000fea0003800000 */
[----:B-----5:R-:W-:Y:S01]  /*54a0*/  ISETP.GE.AND P5, PT, R12, R113, PT ;  /* 0x000000710c00720c */ /* 0x020fe20003fa6270 */
[----:B------:R-:W-:Y:S01]  /*54b0*/  BSSY.RECONVERGENT B0, `(.L_x_9035) ;  /* 0x000005b000007945 */ /* 0x000fe20003800200 */
[C---:B------:R-:W-:Y:S02]  /*54c0*/  LEA R32, P1, R81.reuse, R10, 0x1 ;  /* 0x0000000a51207211 */ /* 0x040fe400078208ff */
[C---:B------:R-:W-:Y:S02]  /*54d0*/  LEA R114, P0, R62.reuse, R76, 0x1 ;  /* 0x0000004c3e727211 */ /* 0x040fe400078008ff */
[----:B------:R-:W-:Y:S02]  /*54e0*/  LEA.HI.X R33, R81, R9, R80, 0x1, P1 ;  /* 0x0000000951217211 */ /* 0x000fe400008f0c50 */
[----:B------:R-:W-:Y:S05]  /*54f0*/  LEA.HI.X R115, R62, R77, R63, 0x1, P0 ;  /* 0x0000004d3e737211 */ /* 0x000fea00000f0c3f */
[----:B------:R-:W-:Y:S05]  /*5500*/  @P5 BRA `(.L_x_9036) ;  /* 0x0000000400545947 */ /* 0x000fea0003800000 */
[----:B------:R-:W-:Y:S01]  /*5510*/  ISETP.GE.AND P0, PT, R12, R11, PT ;  /* 0x0000000b0c00720c */ /* 0x000fe20003f06270 */
[----:B--23--:R-:W2:Y:S11]  /*5520*/  LD.E.128 R52, desc[UR4][R32.64] ;  /* 0x0000000420347980 */ /* 0x00ceb6000c101d00 */
        /* <DEDUP_REMOVED lines=49> */
[----:B------:R-:W-:Y:S01]  /*5840*/  @!P0 LOP3.LUT R48, R47, 0xffff0000, RZ, 0xc0, !PT ;  /* 0xffff00002f308812 */ /* 0x000fe200078ec0ff */
[----:B------:R-:W-:Y:S01]  /*5850*/  @!P0 FFMA.FTZ R0, R39, R36, R0 ;  /* 0x0000002427008223 */ /* 0x000fe20000010000 */
[----:B------:R-:W-:Y:S01]  /*5860*/  @!P0 LOP3.LUT R39, R53, 0xffff0000, RZ, 0xc0, !PT ;  /* 0xffff000035278812 */ /* 0x000fe200078ec0ff */
[----:B------:R-:W-:Y:S01]  /*5870*/  @P1 FADD.FTZ R22, -R22, -RZ ;  /* 0x800000ff16161221 */ /* 0x000fe20000010100 */
        /* <DEDUP_REMOVED lines=11> */
[----:B------:R-:W-:Y:S01]  /*5930*/  @!P0 SHF.L.U32 R46, R47, 0x10, RZ ;  /* 0x000000102f2e8819 */ /* 0x000fe200000006ff */
[----:B------:R-:W-:Y:S01]  /*5940*/  @!P0 FMUL.FTZ R6, R21, R22 ;  /* 0x0000001615068220 */ /* 0x000fe20000410000 */
[----:B------:R-:W-:Y:S01]  /*5950*/  @!P0 LOP3.LUT R47, R55, 0xffff0000, RZ, 0xc0, !PT ;  /* 0xffff0000372f8812 */ /* 0x000fe200078ec0ff */
        /* <DEDUP_REMOVED lines=16> */
.L_x_9036:
[----:B------:R-:W-:Y:S05]  /*5a60*/  BSYNC.RECONVERGENT B0 ;  /* 0x0000000000007941 */ /* 0x000fea0003800200 */
.L_x_9035:
        /* <DEDUP_REMOVED lines=88> */
.L_x_9034:
[----:B------:R-:W-:Y:S05]  /*5ff0*/  BSYNC.RECONVERGENT B1 ;  /* 0x0000000000017941 */ /* 0x000fea0003800200 */
.L_x_9033:
[----:B------:R-:W-:Y:S04]  /*6000*/  BSSY.RECONVERGENT B1, `(.L_x_9037) ;  /* 0x00000b6000017945 */ /* 0x000fe80003800200 */
[----:B------:R-:W-:Y:S05]  /*6010*/  @!P4 BRA `(.L_x_9038) ;  /* 0x0000000800d0c947 */ /* 0x000fea0003800000 */
[-C--:B-----5:R-:W-:Y:S01]  /*6020*/  ISETP.GE.AND P5, PT, R12, R113.reuse, PT ;  /* 0x000000710c00720c */ /* 0x0a0fe20003fa6270 */
[----:B------:R-:W-:Y:S01]  /*6030*/  BSSY.RECONVERGENT B0, `(.L_x_9039) ;  /* 0x000005c000007945 */ /* 0x000fe20003800200 */
[----:B------:R-:W-:Y:S02]  /*6040*/  LEA R32, P1, R110, R10, 0x6 ;  /* 0x0000000a6e207211 */ /* 0x000fe400078230ff */
[----:B--2-4-:R-:W-:Y:S02]  /*6050*/  LEA R114, P0, R156, R76, 0x6 ;  /* 0x0000004c9c727211 */ /* 0x014fe400078030ff */
[----:B------:R-:W-:Y:S02]  /*6060*/  ISETP.GE.AND P4, PT, R100, R113, PT ;  /* 0x000000716400720c */ /* 0x000fe40003f86270 */
[----:B------:R-:W-:Y:S02]  /*6070*/  LEA.HI.X R33, R110, R9, R111, 0x6, P1 ;  /* 0x000000096e217211 */ /* 0x000fe400008f346f */
[----:B------:R-:W-:Y:S03]  /*6080*/  LEA.HI.X R115, R156, R77, R157, 0x6, P0 ;  /* 0x0000004d9c737211 */ /* 0x000fe600000f349d */
        /* <DEDUP_REMOVED lines=86> */
.L_x_9040:
[----:B------:R-:W-:Y:S05]  /*65f0*/  BSYNC.RECONVERGENT B0 ;  /* 0x0000000000007941 */ /* 0x000fea0003800200 */
.L_x_9039:
        /* <DEDUP_REMOVED lines=86> */
.L_x_9038:
[----:B------:R-:W-:Y:S05]  /*6b60*/  BSYNC.RECONVERGENT B1 ;  /* 0x0000000000017941 */ /* 0x000fea0003800200 */
.L_x_9037:
[----:B------:R-:W-:Y:S04]  /*6b70*/  BSSY.RECONVERGENT B1, `(.L_x_9041) ;  /* 0x00000b9000017945 */ /* 0x000fe80003800200 */
[----:B------:R-:W-:Y:S05]  /*6b80*/  @!P3 BRA `(.L_x_9042) ;  /* 0x0000000800dcb947 */ /* 0x000fea0003800000 */
[----:B------:R-:W-:Y:S01]  /*6b90*/  IMAD R5, R111, 0x60, RZ ;  /* 0x000000606f057824 */ /* 0x000fe200078e02ff */
[-C--:B-----5:R-:W-:Y:S01]  /*6ba0*/  ISETP.GE.AND P0, PT, R12, R113.reuse, PT ;  /* 0x000000710c00720c */ /* 0x0a0fe20003f06270 */
[----:B------:R-:W-:Y:S01]  /*6bb0*/  IMAD R3, R157, 0x60, RZ ;  /* 0x000000609d037824 */ /* 0x000fe200078e02ff */
[----:B------:R-:W-:Y:S01]  /*6bc0*/  MOV R8, R10 ;  /* 0x0000000a00087202 */ /* 0x000fe20000000f00 */
[----:B------:R-:W-:Y:S01]  /*6bd0*/  IMAD.WIDE.U32 R116, R156, 0x60, R76 ;  /* 0x000000609c747825 */ /* 0x000fe200078e004c */
[----:B------:R-:W-:Y:S01]  /*6be0*/  ISETP.GE.AND P3, PT, R100, R113, PT ;  /* 0x000000716400720c */ /* 0x000fe20003f66270 */
[----:B------:R-:W-:Y:S02]  /*6bf0*/  BSSY.RECONVERGENT B0, `(.L_x_9043) ;  /* 0x000005a000007945 */ /* 0x000fe40003800200 */
        /* <DEDUP_REMOVED lines=89> */
.L_x_9044:
[----:B------:R-:W-:Y:S05]  /*7190*/  BSYNC.RECONVERGENT B0 ;  /* 0x0000000000007941 */ /* 0x000fea0003800200 */
.L_x_9043:
[----:B------:R-:W-:Y:S05]  /*71a0*/  @P3 BRA `(.L_x_9042) ;  /* 0x0000000400543947 */ /* 0x000fea0003800000 */
[----:B------:R-:W-:Y:S01]  /*71b0*/  ISETP.GE.AND P0, PT, R100, R11, PT ;  /* 0x0000000b6400720c */ /* 0x000fe20003f06270 */
[----:B------:R-:W5:Y:S11]  /*71c0*/  LD.E.128 R44, desc[UR4][R24.64+0x80] ;  /* 0x00008004182c7980 */ /* 0x000f76000c101d00 */
[----:B------:R-:W-:Y:S01]  /*71d0*/  @!UPT UIADD3 URZ, UPT, UPT, URZ, URZ, URZ ;  /* 0x000000fffffff290 */ /* 0x000fe2000fffe0ff */
[----:B------:R-:W-:Y:S04]  /*71e0*/  @!P0 ISETP.GT.AND P1, PT, R17, 0x40, PT ;  /* 0x000000401100880c */ /* 0x000fe80003f24270 */
[----:B------:R-:W-:Y:S02]  /*71f0*/  @!P0 SEL R48, R16, RZ, !P1 ;  /* 0x000000ff10308207 */ /* 0x000fe40004800000 */
[----:B--234-:R-:W-:Y:S02]  /*7200*/  @!P0 SEL R53, R101, RZ, !P1 ;  /* 0x000000ff65358207 */ /* 0x01cfe40004800000 */
[----:B------:R-:W-:Y:S02]  /*7210*/  @!P0 IADD3 R48, P3, PT, R89, R48, RZ ;  /* 0x0000003059308210 */ /* 0x000fe40007f7e0ff */
[----:B------:R-:W-:Y:S03]  /*7220*/  @!P0 SEL R19, R19, R16, P1 ;  /* 0x0000001013138207 */ /* 0x000fe60000800000 */
[----:B------:R-:W-:Y:S02]  /*7230*/  @!P0 IMAD.X R53, R82, 0x1, R53, P3 ;  /* 0x0000000152358824 */ /* 0x000fe400018e0635 */
[C---:B------:R-:W-:Y:S02]  /*7240*/  @!P0 IMAD.SHL.U32 R101, R48.reuse, 0x2, RZ ;  /* 0x0000000230658824 */ /* 0x040fe400078e00ff */
[----:B------:R-:W-:Y:S01]  /*7250*/  @!P0 IMAD.WIDE R20, R19, 0x2, R24 ;  /* 0x0000000213148825 */ /* 0x000fe200078e0218 */
[----:B------:R-:W-:Y:S02]  /*7260*/  @!P0 SHF.L.U64.HI R48, R48, 0x1, R53 ;  /* 0x0000000130308819 */ /* 0x000fe40000010235 */
[C---:B------:R-:W-:Y:S03]  /*7270*/  @!P0 IADD3 R54, P1, PT, R101.reuse, R72, RZ ;  /* 0x0000004865368210 */ /* 0x040fe60007f3e0ff */
[----:B------:R-:W2:Y:S01]  /*7280*/  @!P0 LD.E.128 R20, desc[UR4][R20.64+0x80] ;  /* 0x0000800414148980 */ /* 0x000ea2000c101d00 */
[C---:B------:R-:W-:Y:S02]  /*7290*/  @!P0 IADD3.X R55, PT, PT, R48.reuse, R73, RZ, P1, !PT ;  /* 0x0000004930378210 */ /* 0x040fe40000ffe4ff */
[----:B------:R-:W-:Y:S05]  /*72a0*/  @!P0 IADD3 R32, P1, PT, R101, R74, RZ ;  /* 0x0000004a65208210 */ /* 0x000fea0007f3e0ff */
[----:B------:R-:W3:Y:S01]  /*72b0*/  @!P0 LD.E.128 R52, desc[UR4][R54.64+0x80] ;  /* 0x0000800436348980 */ /* 0x000ee2000c101d00 */
[----:B------:R-:W-:Y:S01]  /*72c0*/  @!P0 IMAD.X R33, R48, 0x1, R75, P1 ;  /* 0x0000000130218824 */ /* 0x000fe200008e064b */
[----:B------:R-:W-:Y:S06]  /*72d0*/  ISETP.GT.AND P1, PT, R17, 0x40, !P0 ;  /* 0x000000401100780c */ /* 0x000fec0004724270 */
[----:B------:R5:W4:Y:S02]  /*72e0*/  @!P0 LD.E.128 R40, desc[UR4][R32.64+0x80] ;  /* 0x0000800420288980 */ /* 0x000b24000c101d00 */
[C---:B-----5:R-:W-:Y:S01]  /*72f0*/  @!P0 LOP3.LUT R33, R44.reuse, 0xffff0000, RZ, 0xc0, !PT ;  /* 0xffff00002c218812 */ /* 0x060fe200078ec0ff */
[----:B------:R-:W-:Y:S01]  /*7300*/  @!P0 IMAD.U32 R31, R44, 0x10000, RZ ;  /* 0x000100002c1f8824 */ /* 0x000fe200078e00ff */
[----:B------:R-:W-:Y:S02]  /*7310*/  @!P0 SHF.L.U32 R36, R45, 0x10, RZ ;  /* 0x000000102d248819 */ /* 0x000fe400000006ff */
[C---:B--2---:R-:W-:Y:S01]  /*7320*/  @!P0 SHF.L.U32 R11, R23.reuse, 0x10, RZ ;  /* 0x00000010170b8819 */ /* 0x044fe200000006ff */
[----:B------:R-:W-:Y:S01]  /*7330*/  @!P0 IMAD.U32 R29, R20, 0x10000, RZ ;  /* 0x00010000141d8824 */ /* 0x000fe200078e00ff */
[----:B------:R-:W-:Y:S01]  /*7340*/  @!P0 LOP3.LUT R17, R23, 0xffff0000, RZ, 0xc0, !PT ;  /* 0xffff000017118812 */ /* 0x000fe200078ec0ff */
[----:B------:R-:W-:Y:S01]  /*7350*/  @!P0 IMAD.U32 R19, R22, 0x10000, RZ ;  /* 0x0001000016138824 */ /* 0x000fe200078e00ff */
[----:B------:R-:W-:Y:S02]  /*7360*/  @!P0 LOP3.LUT R28, R20, 0xffff0000, RZ, 0xc0, !PT ;  /* 0xffff0000141c8812 */ /* 0x000fe400078ec0ff */
[----:B------:R-:W-:Y:S02]  /*7370*/  @!P0 SHF.L.U32 R26, R21, 0x10, RZ ;  /* 0x00000010151a8819 */ /* 0x000fe400000006ff */
[C---:B---3--:R-:W-:Y:S01]  /*7380*/  @!P0 LOP3.LUT R25, R52.reuse, 0xffff0000, RZ, 0xc0, !PT ;  /* 0xffff000034198812 */ /* 0x048fe200078ec0ff */
[----:B------:R-:W-:Y:S01]  /*7390*/  @!P0 IMAD.U32 R30, R52, 0x10000, RZ ;  /* 0x00010000341e8824 */ /* 0x000fe200078e00ff */
[C---:B------:R-:W-:Y:S02]  /*73a0*/  @!P0 SHF.L.U32 R23, R53.reuse, 0x10, RZ ;  /* 0x0000001035178819 */ /* 0x040fe400000006ff */
[----:B------:R-:W-:Y:S01]  /*73b0*/  @!P0 LOP3.LUT R24, R53, 0xffff0000, RZ, 0xc0, !PT ;  /* 0xffff000035188812 */ /* 0x000fe200078ec0ff */
[----:B------:R-:W-:Y:S01]  /*73c0*/  @P1 FADD.FTZ R30, -R30, -RZ ;  /* 0x800000ff1e1e1221 */ /* 0x000fe20000010100 */
[----:B------:R-:W-:Y:S01]  /*73d0*/  @!P0 LOP3.LUT R27, R21, 0xffff0000, RZ, 0xc0, !PT ;  /* 0xffff0000151b8812 */ /* 0x000fe200078ec0ff */
[----:B------:R-:W-:Y:S01]  /*73e0*/  @P1 FADD.FTZ R25, -R25, -RZ ;  /* 0x800000ff19191221 */ /* 0x000fe20000010100 */
[----:B------:R-:W-:Y:S01]  /*73f0*/  @!P0 LOP3.LUT R18, R22, 0xffff0000, RZ, 0xc0, !PT ;  /* 0xffff000016128812 */ /* 0x000fe200078ec0ff */
[----:B----4-:R-:W-:Y:S01]  /*7400*/  @!P0 IMAD.U32 R32, R40, 0x10000, RZ ;  /* 0x0001000028208824 */ /* 0x010fe200078e00ff */
[C---:B------:R-:W-:Y:S01]  /*7410*/  @!P0 LOP3.LUT R21, R54.reuse, 0xffff0000, RZ, 0xc0, !PT ;  /* 0xffff000036158812 */ /* 0x040fe200078ec0ff */
[----:B------:R-:W-:Y:S01]  /*7420*/  @!P0 IMAD.U32 R22, R54, 0x10000, RZ ;  /* 0x0001000036168824 */ /* 0x000fe200078e00ff */
[----:B------:R-:W-:Y:S01]  /*7430*/  @!P0 SHF.L.U32 R20, R55, 0x10, RZ ;  /* 0x0000001037148819 */ /* 0x000fe200000006ff */
[----:B------:R-:W-:Y:S01]  /*7440*/  @!P0 FMUL.FTZ R0, R29, R30 ;  /* 0x0000001e1d008220 */ /* 0x000fe20000410000 */
[----:B------:R-:W-:Y:S01]  /*7450*/  @!P0 LOP3.LUT R16, R55, 0xffff0000, RZ, 0xc0, !PT ;  /* 0xffff000037108812 */ /* 0x000fe200078ec0ff */
[----:B------:R-:W-:Y:S01]  /*7460*/  @P1 FADD.FTZ R23, -R23, -RZ ;  /* 0x800000ff17171221 */ /* 0x000fe20000010100 */
[----:B------:R-:W-:Y:S01]  /*7470*/  @!P0 LOP3.LUT R34, R40, 0xffff0000, RZ, 0xc0, !PT ;  /* 0xffff000028228812 */ /* 0x000fe200078ec0ff */
[----:B------:R-:W-:Y:S01]  /*7480*/  @!P0 FMUL.FTZ R2, R28, R25 ;  /* 0x000000191c028220 */ /* 0x000fe20000410000 */
[C---:B------:R-:W-:Y:S01]  /*7490*/  @!P0 SHF.L.U32 R35, R41.reuse, 0x10, RZ ;  /* 0x0000001029238819 */ /* 0x040fe200000006ff */
[----:B------:R-:W-:Y:S01]  /*74a0*/  @P1 FADD.FTZ R24, -R24, -RZ ;  /* 0x800000ff18181221 */ /* 0x000fe20000010100 */
[----:B------:R-:W-:Y:S01]  /*74b0*/  @!P0 LOP3.LUT R37, R41, 0xffff0000, RZ, 0xc0, !PT ;  /* 0xffff000029258812 */ /* 0x000fe200078ec0ff */
[----:B------:R-:W-:Y:S01]  /*74c0*/  @P1 FADD.FTZ R22, -R22, -RZ ;  /* 0x800000ff16161221 */ /* 0x000fe20000010100 */
[----:B------:R-:W-:Y:S01]  /*74d0*/  @!P0 LOP3.LUT R39, R42, 0xffff0000, RZ, 0xc0, !PT ;  /* 0xffff00002a278812 */ /* 0x000fe200078ec0ff */
[----:B------:R-:W-:Y:S01]  /*74e0*/  @!P0 FFMA.FTZ R0, R31, R32, R0 ;  /* 0x000000201f008223 */ /* 0x000fe20000010000 */
        /* <DEDUP_REMOVED lines=33> */
.L_x_9042:
[----:B------:R-:W-:Y:S05]  /*7700*/  BSYNC.RECONVERGENT B1 ;  /* 0x0000000000017941 */ /* 0x000fea0003800200 */
.L_x_9041:
[----:B------:R-:W3:Y:S02]  /*7710*/  LD.E R3, desc[UR4][R102.64+0xd0] ;  /* 0x0000d00466037980 */ /* 0x000ee4000c101900 */
[----:B---3--:R-:W-:Y:S05]  /*7720*/  IMAD.U32 R3, R3, -0x20, RZ ;  /* 0xffffffe003037824 */ /* 0x008fea00078e00ff */
[C---:B------:R-:W-:Y:S02]  /*7730*/  LEA R74, P1, R3.reuse, R74, 0x1 ;  /* 0x0000004a034a7211 */ /* 0x040fe400078208ff */
[C---:B------:R-:W-:Y:S02]  /*7740*/  LEA R72, P0, R3.reuse, R72, 0x1 ;  /* 0x0000004803487211 */ /* 0x040fe400078008ff */
[C---:B------:R-:W-:Y:S02]  /*7750*/  LEA.HI.X.SX32 R75, R3.reuse, R75, 0x1, P1 ;  /* 0x0000004b034b7211 */ /* 0x040fe400008f0eff */
[----:B------:R-:W-:Y:S09]  /*7760*/  LEA.HI.X.SX32 R73, R3, R73, 0x1, P0 ;  /* 0x0000004903497211 */ /* 0x000ff200000f0eff */
.L_x_9011:
[----:B------:R-:W-:Y:S05]  /*7770*/  BSYNC.RECONVERGENT B2 ;  /* 0x0000000000027941 */ /* 0x000fea0003800200 */
.L_x_9003:
        /* <DEDUP_REMOVED lines=28> */
[----:B------:R-:W-:Y:S03]  /*7940*/  IABS R16, R92 ;  /* 0x0000005c00107213 */ /* 0x000fe60000000000 */
[----:B------:R-:W3:Y:S06]  /*7950*/  LD.E.64 R26, desc[UR4][R102.64+0x40] ;  /* 0x00004004661a7980 */ /* 0x000eec000c101b00 */
[----:B------:R-:W4:Y:S06]  /*7960*/  LD.E.64 R24, desc[UR4][R102.64+0x20] ;  /* 0x0000200466187980 */ /* 0x000f2c000c101b00 */
[----:B------:R-:W4:Y:S01]  /*7970*/  LD.E.64 R22, desc[UR4][R102.64+0x28] ;  /* 0x0000280466167980 */ /* 0x000f22000c101b00 */
[-C--:B--2---:R-:W-:Y:S02]  /*7980*/  IABS R17, R3.reuse ;  /* 0x0000000300117213 */ /* 0x084fe40000000000 */
[----:B------:R-:W-:Y:S02]  /*7990*/  LOP3.LUT R4, RZ, R3, RZ, 0x33, !PT ;  /* 0x00000003ff047212 */ /* 0x000fe400078e33ff */
[----:B------:R-:W1:Y:S10]  /*79a0*/  I2F.RP R20, R17 ;  /* 0x0000001100147306 */ /* 0x000e740000209400 */
[----:B-1----:R-:W1:Y:S02]  /*79b0*/  MUFU.RCP R6, R20 ;  /* 0x0000001400067308 */ /* 0x002e640000001000 */
[----:B-1----:R-:W-:Y:S01]  /*79c0*/  VIADD R18, R6, 0xffffffe ;  /* 0x0ffffffe06127836 */ /* 0x002fe20000000000 */
[----:B------:R-:W-:Y:S07]  /*79d0*/  IABS R6, R86 ;  /* 0x0000005600067213 */ /* 0x000fee0000000000 */
[----:B------:R-:W1:Y:S02]  /*79e0*/  F2I.FTZ.U32.TRUNC.NTZ R19, R18 ;  /* 0x0000001200137305 */ /* 0x000e64000021f000 */
[--C-:B-1----:R-:W-:Y:S01]  /*79f0*/  IMAD.MOV R8, RZ, RZ, -R19.reuse ;  /* 0x000000ffff087224 */ /* 0x102fe200078e0a13 */
[----:B------:R-:W-:Y:S03]  /*7a00*/  MOV R18, RZ ;  /* 0x000000ff00127202 */ /* 0x000fe60000000f00 */
        /* <DEDUP_REMOVED lines=9> */
[----:B------:R-:W-:Y:S02]  /*7aa0*/  LOP3.LUT R8, R92, R3, RZ, 0x3c, !PT ;  /* 0x000000035c087212 */ /* 0x000fe400078e3cff */
[C---:B------:R-:W-:Y:S02]  /*7ab0*/  ISETP.GT.U32.AND P0, PT, R17.reuse, R6, PT ;  /* 0x000000061100720c */ /* 0x040fe40003f04070 */
[----:B------:R-:W-:Y:S02]  /*7ac0*/  ISETP.GT.U32.AND P4, PT, R17, R16, PT ;  /* 0x000000101100720c */ /* 0x000fe40003f84070 */
[----:B------:R-:W-:Y:S09]  /*7ad0*/  ISETP.GE.AND P3, PT, R8, RZ, PT ;  /* 0x000000ff0800720c */ /* 0x000ff20003f66270 */
[----:B------:R-:W-:Y:S02]  /*7ae0*/  @!P0 IMAD.IADD R6, R6, 0x1, -R17 ;  /* 0x0000000106068824 */ /* 0x000fe400078e0a11 */
[----:B------:R-:W-:Y:S01]  /*7af0*/  @!P0 VIADD R7, R7, 0x1 ;  /* 0x0000000107078836 */ /* 0x000fe20000000000 */
[-C--:B------:R-:W-:Y:S01]  /*7b00*/  @!P4 IADD3 R16, PT, PT, R16, -R17.reuse, RZ ;  /* 0x800000111010c210 */ /* 0x080fe20007ffe0ff */
[----:B------:R-:W-:Y:S01]  /*7b10*/  @!P4 VIADD R5, R5, 0x1 ;  /* 0x000000010505c836 */ /* 0x000fe20000000000 */
[-C--:B------:R-:W-:Y:S02]  /*7b20*/  ISETP.GE.U32.AND P5, PT, R6, R17.reuse, PT ;  /* 0x000000110600720c */ /* 0x080fe40003fa6070 */
[----:B------:R-:W-:Y:S02]  /*7b30*/  ISETP.GE.U32.AND P6, PT, R16, R17, PT ;  /* 0x000000111000720c */ /* 0x000fe40003fc6070 */
[----:B------:R-:W-:Y:S02]  /*7b40*/  LOP3.LUT R6, R86, R3, RZ, 0x3c, !PT ;  /* 0x0000000356067212 */ /* 0x000fe400078e3cff */
        /* <DEDUP_REMOVED lines=9> */
[C---:B------:R-:W-:Y:S02]  /*7be0*/  LEA R30, P1, R2.reuse, R172, 0x2 ;  /* 0x000000ac021e7211 */ /* 0x040fe400078210ff */
        /* <DEDUP_REMOVED lines=9> */
[-C--:B-1----:R-:W-:Y:S04]  /*7c80*/  IMAD.WIDE.U32 R28, R26, R0.reuse, RZ ;  /* 0x000000001a1c7225 */ /* 0x082fe800078e00ff */
[----:B--2---:R-:W-:Y:S04]  /*7c90*/  IMAD R19, R21, R0, RZ ;  /* 0x0000000015137224 */ /* 0x004fe800078e02ff */
[----:B------:R-:W-:Y:S02]  /*7ca0*/  IMAD R19, R20, R8, R19 ;  /* 0x0000000814137224 */ /* 0x000fe400078e0213 */
[----:B----4-:R-:W-:Y:S04]  /*7cb0*/  IMAD.IADD R18, R17, 0x1, -R6 ;  /* 0x0000000111127824 */ /* 0x010fe800078e0a06 */
[-C--:B------:R-:W-:Y:S01]  /*7cc0*/  IMAD R6, R25, R18.reuse, RZ ;  /* 0x0000001219067224 */ /* 0x080fe200078e02ff */
[----:B------:R-:W-:Y:S01]  /*7cd0*/  SHF.R.S32.HI R17, RZ, 0x1f, R18 ;  /* 0x0000001fff117819 */ /* 0x000fe20000011412 */
[C---:B------:R-:W-:Y:S01]  /*7ce0*/  IMAD.WIDE.U32 R26, R24.reuse, R18, RZ ;  /* 0x00000012181a7225 */ /* 0x040fe200078e00ff */
[----:B------:R-:W-:Y:S03]  /*7cf0*/  IADD3 R25, PT, PT, R29, R16, RZ ;  /* 0x000000101d197210 */ /* 0x000fe60007ffe0ff */
[-C--:B------:R-:W-:Y:S01]  /*7d00*/  IMAD R6, R24, R17.reuse, R6 ;  /* 0x0000001118067224 */ /* 0x080fe200078e0206 */
[----:B------:R-:W-:Y:S03]  /*7d10*/  MOV R24, R28 ;  /* 0x0000001c00187202 */ /* 0x000fe60000000f00 */
[----:B------:R-:W-:Y:S02]  /*7d20*/  IMAD.IADD R27, R27, 0x1, R6 ;  /* 0x000000011b1b7824 */ /* 0x000fe400078e0206 */
[----:B------:R-:W-:Y:S04]  /*7d30*/  IMAD.WIDE.U32 R24, R18, R22, R24 ;  /* 0x0000001612187225 */ /* 0x000fe800078e0018 */
[----:B------:R-:W-:Y:S01]  /*7d40*/  IMAD R18, R23, R18, RZ ;  /* 0x0000001217127224 */ /* 0x000fe200078e02ff */
[----:B------:R-:W-:Y:S01]  /*7d50*/  LEA R78, P1, R24, R78, 0x1 ;  /* 0x0000004e184e7211 */ /* 0x000fe200078208ff */
[----:B------:R-:W-:Y:S04]  /*7d60*/  IMAD.WIDE.U32 R26, R20, R0, R26 ;  /* 0x00000000141a7225 */ /* 0x000fe800078e001a */
[----:B------:R-:W-:Y:S01]  /*7d70*/  IMAD R18, R22, R17, R18 ;  /* 0x0000001116127224 */ /* 0x000fe200078e0212 */
[C---:B------:R-:W-:Y:S02]  /*7d80*/  LEA R76, P0, R26.reuse, R76, 0x1 ;  /* 0x0000004c1a4c7211 */ /* 0x040fe400078008ff */
[----:B------:R-:W-:Y:S01]  /*7d90*/  IADD3 R6, PT, PT, R27, R19, RZ ;  /* 0x000000131b067210 */ /* 0x000fe20007ffe0ff */
[----:B------:R-:W-:Y:S03]  /*7da0*/  IMAD.IADD R18, R25, 0x1, R18 ;  /* 0x0000000119127824 */ /* 0x000fe600078e0212 */
[----:B------:R-:W-:Y:S02]  /*7db0*/  LEA.HI.X R77, R26, R77, R6, 0x1, P0 ;  /* 0x0000004d1a4d7211 */ /* 0x000fe400000f0c06 */
[----:B------:R-:W-:Y:S02]  /*7dc0*/  LEA.HI.X R79, R24, R79, R18, 0x1, P1 ;  /* 0x0000004f184f7211 */ /* 0x000fe400008f0c12 */
.L_x_9046:
[----:B------:R-:W-:Y:S05]  /*7dd0*/  BSYNC.RECONVERGENT B0 ;  /* 0x0000000000007941 */ /* 0x000fea0003800200 */
.L_x_9045:
[----:B------:R-:W-:Y:S05]  /*7de0*/  @P2 BRA `(.L_x_9047) ;  /* 0xffffffa400c42947 */ /* 0x000fea000383ffff */
.L_x_8994:
        /* <DEDUP_REMOVED lines=34> */
.L_x_9051:
[----:B------:R-:W-:Y:S05]  /*8010*/  BSYNC.RECONVERGENT B0 ;  /* 0x0000000000007941 */ /* 0x000fea0003800200 */
.L_x_9050:
        /* <DEDUP_REMOVED lines=14> */
.L_x_9053:
[----:B------:R-:W-:Y:S05]  /*8100*/  BSYNC.RECONVERGENT B0 ;  /* 0x0000000000007941 */ /* 0x000fea0003800200 */
.L_x_9052:
        /* <DEDUP_REMOVED lines=16> */
.L_x_9055:
[----:B------:R-:W-:Y:S05]  /*8210*/  BSYNC.RECONVERGENT B0 ;  /* 0x0000000000007941 */ /* 0x000fea0003800200 */
.L_x_9054:
        /* <DEDUP_REMOVED lines=16> */
.L_x_9049:
        /* <DEDUP_REMOVED lines=82> */
.L_x_9063:
[----:B------:R-:W-:Y:S05]  /*8840*/  BSYNC.RECONVERGENT B0 ;  /* 0x0000000000007941 */ /* 0x000fea0003800200 */
.L_x_9062:
[----:B-----5:R-:W-:Y:S01]  /*8850*/  IMAD.MOV.U32 R6, RZ, RZ, R10 ;  /* 0x000000ffff067224 */ /* 0x020fe200078e000a */
[----:B------:R-:W-:Y:S01]  /*8860*/  MOV R4, R8 ;  /* 0x0000000800047202 */ /* 0x000fe20000000f00 */
[----:B------:R-:W-:Y:S01]  /*8870*/  IMAD.MOV.U32 R7, RZ, RZ, R11 ;  /* 0x000000ffff077224 */ /* 0x000fe200078e000b */
[----:B------:R-:W-:Y:S02]  /*8880*/  MOV R5, R9 ;  /* 0x0000000900057202 */ /* 0x000fe40000000f00 */
.L_x_9061:
[----:B------:R-:W-:Y:S05]  /*8890*/  BSYNC.RECONVERGENT B1 ;  /* 0x0000000000017941 */ /* 0x000fea0003800200 */
.L_x_9060:
        /* <DEDUP_REMOVED lines=48> */
.L_x_9065:
[----:B------:R-:W-:Y:S05]  /*8ba0*/  BSYNC.RECONVERGENT B0 ;  /* 0x0000000000007941 */ /* 0x000fea0003800200 */
.L_x_9064:
[----:B-----5:R3:W-:Y:S02]  /*8bb0*/  STS.128 [R169+0x2000], R8 ;  /* 0x00200008a9007388 */ /* 0x0207e40000000c00 */
.L_x_9059:
[----:B------:R-:W-:Y:S05]  /*8bc0*/  BSYNC.RECONVERGENT B2 ;  /* 0x0000000000027941 */ /* 0x000fea0003800200 */
.L_x_9058:
        /* <DEDUP_REMOVED lines=14> */
[----:B--2---:R-:W2:Y:S04]  /*8cb0*/  LD.E.64 R4, desc[UR4][R20.64] ;  /* 0x0000000414047980 */ /* 0x004ea8000c101b00 */
[----:B------:R-:W4:Y:S01]  /*8cc0*/  LD.E.64 R6, desc[UR4][R18.64] ;  /* 0x0000000412067980 */ /* 0x000f22000c101b00 */
        /* <DEDUP_REMOVED lines=36> */
.L_x_9071:
[----:B------:R-:W-:Y:S05]  /*8f10*/  BSYNC.RECONVERGENT B0 ;  /* 0x0000000000007941 */ /* 0x000fea0003800200 */
.L_x_9070:
[----:B-----5:R1:W-:Y:S02]  /*8f20*/  STS.128 [R169+0x800], R8 ;  /* 0x00080008a9007388 */ /* 0x0203e40000000c00 */
.L_x_9069:
[----:B------:R-:W-:Y:S05]  /*8f30*/  BSYNC.RECONVERGENT B1 ;  /* 0x0000000000017941 */ /* 0x000fea0003800200 */
.L_x_9068:
[----:B------:R-:W-:-:S13]  /*8f40*/  ISETP.GE.AND P0, PT, R100, R15, PT ;  /* 0x0000000f6400720c */ /* 0x000fda0003f06270 */
[----:B------:R1:W-:Y:S01]  /*8f50*/  @P0 STS.128 [R169+0x2800], RZ ;  /* 0x002800ffa9000388 */ /* 0x0003e20000000c00 */
[----:B------:R-:W-:Y:S05]  /*8f60*/  @P0 BRA `(.L_x_9067) ;  /* 0x0000000000b00947 */ /* 0x000fea0003800000 */
[----:B-1-3--:R1:W5:Y:S01]  /*8f70*/  LD.E.128 R8, desc[UR4][R30.64+0x80] ;  /* 0x000080041e087980 */ /* 0x00a362000c101d00 */
        /* <DEDUP_REMOVED lines=41> */
.L_x_9073:
[----:B------:R-:W-:Y:S05]  /*9210*/  BSYNC.RECONVERGENT B0 ;  /* 0x0000000000007941 */ /* 0x000fea0003800200 */
.L_x_9072:
[----:B-----5:R3:W-:Y:S02]  /*9220*/  STS.128 [R169+0x2800], R8 ;  /* 0x00280008a9007388 */ /* 0x0207e40000000c00 */
.L_x_9067:
[----:B------:R-:W-:Y:S05]  /*9230*/  BSYNC.RECONVERGENT B2 ;  /* 0x0000000000027941 */ /* 0x000fea0003800200 */
.L_x_9066:
        /* <DEDUP_REMOVED lines=52> */
.L_x_9079:
[----:B------:R-:W-:Y:S05]  /*9580*/  BSYNC.RECONVERGENT B0 ;  /* 0x0000000000007941 */ /* 0x000fea0003800200 */
.L_x_9078:
[----:B-----5:R1:W-:Y:S02]  /*9590*/  STS.128 [R169+0x1000], R8 ;  /* 0x00100008a9007388 */ /* 0x0203e40000000c00 */
.L_x_9077:
[----:B------:R-:W-:Y:S05]  /*95a0*/  BSYNC.RECONVERGENT B1 ;  /* 0x0000000000017941 */ /* 0x000fea0003800200 */
.L_x_9076:
[----:B------:R-:W-:-:S13]  /*95b0*/  ISETP.GE.AND P0, PT, R100, R15, PT ;  /* 0x0000000f6400720c */ /* 0x000fda0003f06270 */
[----:B------:R1:W-:Y:S01]  /*95c0*/  @P0 STS.128 [R169+0x3000], RZ ;  /* 0x003000ffa9000388 */ /* 0x0003e20000000c00 */
[----:B------:R-:W-:Y:S05]  /*95d0*/  @P0 BRA `(.L_x_9075) ;  /* 0x0000000000b00947 */ /* 0x000fea0003800000 */
[----:B-1----:R1:W5:Y:S01]  /*95e0*/  LD.E.128 R8, desc[UR4][R30.64+0x80] ;  /* 0x000080041e087980 */ /* 0x002362000c101d00 */
        /* <DEDUP_REMOVED lines=41> */
.L_x_9081:
[----:B------:R-:W-:Y:S05]  /*9880*/  BSYNC.RECONVERGENT B0 ;  /* 0x0000000000007941 */ /* 0x000fea0003800200 */
.L_x_9080:
[----:B-----5:R1:W-:Y:S02]  /*9890*/  STS.128 [R169+0x3000], R8 ;  /* 0x00300008a9007388 */ /* 0x0203e40000000c00 */
.L_x_9075:
[----:B------:R-:W-:Y:S05]  /*98a0*/  BSYNC.RECONVERGENT B2 ;  /* 0x0000000000027941 */ /* 0x000fea0003800200 */
.L_x_9074:
        /* <DEDUP_REMOVED lines=53> */
.L_x_9085:
[----:B------:R-:W-:Y:S05]  /*9c00*/  BSYNC.RECONVERGENT B0 ;  /* 0x0000000000007941 */ /* 0x000fea0003800200 */
.L_x_9084:
[----:B-----5:R3:W-:Y:S02]  /*9c10*/  STS.128 [R169+0x1800], R8 ;  /* 0x00180008a9007388 */ /* 0x0207e40000000c00 */
.L_x_9083:
[----:B------:R-:W-:Y:S05]  /*9c20*/  BSYNC.RECONVERGENT B1 ;  /* 0x0000000000017941 */ /* 0x000fea0003800200 */
.L_x_9082:
        /* <DEDUP_REMOVED lines=8> */
[----:B--2---:R2:W4:Y:S01]  /*9cb0*/  LD.E.64 R4, desc[UR4][R18.64+0x40] ;  /* 0x0000400412047980 */ /* 0x004522000c101b00 */
[C---:B-----5:R-:W-:Y:S01]  /*9cc0*/  SHF.L.U32 R23, R11.reuse, 0x10, RZ ;  /* 0x000000100b177819 */ /* 0x060fe200000006ff */
[----:B------:R-:W-:Y:S01]  /*9cd0*/  IMAD.U32 R16, R10, 0x10000, RZ ;  /* 0x000100000a107824 */ /* 0x000fe200078e00ff */
[----:B------:R-:W-:Y:S02]  /*9ce0*/  LOP3.LUT R17, R11, 0xffff0000, RZ, 0xc0, !PT ;  /* 0xffff00000b117812 */ /* 0x000fe400078ec0ff */
[C---:B------:R-:W-:Y:S02]  /*9cf0*/  LOP3.LUT R0, R9.reuse, 0xffff0000, RZ, 0xc0, !PT ;  /* 0xffff000009007812 */ /* 0x040fe400078ec0ff */
[----:B------:R-:W-:-:S02]  /*9d00*/  SHF.L.U32 R6, R9, 0x10, RZ ;  /* 0x0000001009067819 */ /* 0x000fc400000006ff */
[C---:B------:R-:W-:Y:S02]  /*9d10*/  SHF.L.U32 R7, R8.reuse, 0x10, RZ ;  /* 0x0000001008077819 */ /* 0x040fe400000006ff */
[----:B------:R-:W-:Y:S02]  /*9d20*/  LOP3.LUT R22, R8, 0xffff0000, RZ, 0xc0, !PT ;  /* 0xffff000008167812 */ /* 0x000fe400078ec0ff */
[----:B--2---:R-:W-:Y:S02]  /*9d30*/  LOP3.LUT R18, R10, 0xffff0000, RZ, 0xc0, !PT ;  /* 0xffff00000a127812 */ /* 0x004fe400078ec0ff */
[----:B---3--:R-:W-:Y:S02]  /*9d40*/  LOP3.LUT R11, R2, 0xffff0000, RZ, 0xc0, !PT ;  /* 0xffff0000020b7812 */ /* 0x008fe400078ec0ff */
[C---:B------:R-:W-:Y:S01]  /*9d50*/  LOP3.LUT R8, R3.reuse, 0xffff0000, RZ, 0xc0, !PT ;  /* 0xffff000003087812 */ /* 0x040fe200078ec0ff */
[----:B------:R-:W-:Y:S01]  /*9d60*/  IMAD.U32 R3, R3, 0x10000, RZ ;  /* 0x0001000003037824 */ /* 0x000fe200078e00ff */
        /* <DEDUP_REMOVED lines=12> */
[C---:B------:R-:W-:Y:S01]  /*9e30*/  FMUL.FTZ R11, R18.reuse, R3 ;  /* 0x00000003120b7220 */ /* 0x040fe20000410000 */
[-C--:B------:R-:W-:Y:S01]  /*9e40*/  FMUL.FTZ R18, R18, R5.reuse ;  /* 0x0000000512127220 */ /* 0x080fe20000410000 */
[----:B------:R-:W-:Y:S01]  /*9e50*/  FFMA.FTZ R23, R23, R8, R6 ;  /* 0x0000000817177223 */ /* 0x000fe20000010006 */
        /* <DEDUP_REMOVED lines=11> */
.L_x_9087:
[----:B------:R-:W-:Y:S05]  /*9f10*/  BSYNC.RECONVERGENT B0 ;  /* 0x0000000000007941 */ /* 0x000fea0003800200 */
.L_x_9086:
[----:B-----5:R3:W-:Y:S01]  /*9f20*/  STS.128 [R169+0x3800], R8 ;  /* 0x00380008a9007388 */ /* 0x0207e20000000c00 */
[----:B------:R-:W-:Y:S05]  /*9f30*/  BRA `(.L_x_9056) ;  /* 0x0000002c006c7947 */ /* 0x000fea0003800000 */
.L_x_9057:
        /* <DEDUP_REMOVED lines=97> */
.L_x_9092:
[----:B------:R-:W-:Y:S05]  /*a550*/  BSYNC.RECONVERGENT B0 ;  /* 0x0000000000007941 */ /* 0x000fea0003800200 */
.L_x_9091:
[----:B------:R-:W-:Y:S05]  /*a560*/  BSYNC.RECONVERGENT B1 ;  /* 0x0000000000017941 */ /* 0x000fea0003800200 */
.L_x_9090:
        /* <DEDUP_REMOVED lines=87> */
.L_x_9094:
[----:B------:R-:W-:Y:S05]  /*aae0*/  BSYNC.RECONVERGENT B0 ;  /* 0x0000000000007941 */ /* 0x000fea0003800200 */
.L_x_9093:
[----:B-----5:R4:W-:Y:S02]  /*aaf0*/  STS.128 [R169+0x2000], R20 ;  /* 0x00200014a9007388 */ /* 0x0209e40000000c00 */
.L_x_9089:
[----:B------:R-:W-:Y:S05]  /*ab00*/  BSYNC.RECONVERGENT B2 ;  /* 0x0000000000027941 */ /* 0x000fea0003800200 */
.L_x_9088:
        /* <DEDUP_REMOVED lines=91> */
.L_x_9100:
[----:B------:R-:W-:Y:S05]  /*b0c0*/  BSYNC.RECONVERGENT B0 ;  /* 0x0000000000007941 */ /* 0x000fea0003800200 */
.L_x_9099:
[----:B-----5:R4:W-:Y:S02]  /*b0d0*/  STS.128 [R169+0x800], R20 ;  /* 0x00080014a9007388 */ /* 0x0209e40000000c00 */
.L_x_9098:
[----:B------:R-:W-:Y:S05]  /*b0e0*/  BSYNC.RECONVERGENT B1 ;  /* 0x0000000000017941 */ /* 0x000fea0003800200 */
.L_x_9097:
        /* <DEDUP_REMOVED lines=84> */
.L_x_9102:
[----:B------:R-:W-:Y:S05]  /*b630*/  BSYNC.RECONVERGENT B0 ;  /* 0x0000000000007941 */ /* 0x000fea0003800200 */
.L_x_9101:
[----:B-----5:R4:W-:Y:S02]  /*b640*/  STS.128 [R169+0x2800], R20 ;  /* 0x00280014a9007388 */ /* 0x0209e40000000c00 */
.L_x_9096:
[----:B------:R-:W-:Y:S05]  /*b650*/  BSYNC.RECONVERGENT B2 ;  /* 0x0000000000027941 */ /* 0x000fea0003800200 */
.L_x_9095:
[----:B------:R-:W-:Y:S01]  /*b660*/  IADD3 R175, PT, PT, R96, 0x20, RZ ;  /* 0x0000002060af7810 */ /* 0x000fe20007ffe0ff */
[----:B------:R-:W-:Y:S03]  /*b670*/  BSSY.RECONVERGENT B2, `(.L_x_9103) ;  /* 0x00000b3000027945 */ /* 0x000fe60003800200 */
[----:B------:R-:W-:-:S13]  /*b680*/  ISETP.GE.AND P0, PT, R175, R15, PT ;  /* 0x0000000faf00720c */ /* 0x000fda0003f06270 */
[----:B------:R-:W-:Y:S05]  /*b690*/  @P0 BRA `(.L_x_9104) ;  /* 0x0000000800c00947 */ /* 0x000fea0003800000 */
[----:B-----5:R-:W-:Y:S01]  /*b6a0*/  ISETP.GE.AND P1, PT, R12, R27, PT ;  /* 0x0000001b0c00720c */ /* 0x020fe20003f26270 */
[----:B------:R-:W-:Y:S01]  /*b6b0*/  BSSY.RECONVERGENT B1, `(.L_x_9105) ;  /* 0x0000058000017945 */ /* 0x000fe20003800200 */
[----:B--2---:R-:W-:-:S04]  /*b6c0*/  LEA R46, P0, R98, R94, 0x6 ;  /* 0x0000005e622e7211 */ /* 0x004fc800078030ff */
[----:B------:R-:W-:-:S07]  /*b6d0*/  LEA.HI.X R47, R98, R95, R99, 0x6, P0 ;  /* 0x0000005f622f7211 */ /* 0x000fce00000f3463 */
        /* <DEDUP_REMOVED lines=36> */
[----:B--2---:R-:W-:Y:S01]  /*b920*/  IMAD.U32 R41, R17, 0x10000, RZ ;  /* 0x0001000011297824 */ /* 0x004fe200078e00ff */
        /* <DEDUP_REMOVED lines=46> */
.L_x_9108:
[----:B------:R-:W-:Y:S05]  /*bc10*/  BSYNC.RECONVERGENT B0 ;  /* 0x0000000000007941 */ /* 0x000fea0003800200 */
.L_x_9107:
[----:B-----5:R1:W-:Y:S02]  /*bc20*/  STS.128 [R169+0x1000], R20 ;  /* 0x00100014a9007388 */ /* 0x0203e40000000c00 */
.L_x_9106:
[----:B------:R-:W-:Y:S05]  /*bc30*/  BSYNC.RECONVERGENT B1 ;  /* 0x0000000000017941 */ /* 0x000fea0003800200 */
.L_x_9105:
[----:B------:R-:W-:-:S13]  /*bc40*/  ISETP.GE.AND P0, PT, R100, R27, PT ;  /* 0x0000001b6400720c */ /* 0x000fda0003f06270 */
[----:B------:R1:W-:Y:S01]  /*bc50*/  @P0 STS.128 [R169+0x3000], RZ ;  /* 0x003000ffa9000388 */ /* 0x0003e20000000c00 */
[----:B------:R-:W-:Y:S05]  /*bc60*/  @P0 BRA `(.L_x_9104) ;  /* 0x00000004004c0947 */ /* 0x000fea0003800000 */
[----:B-1--4-:R1:W5:Y:S01]  /*bc70*/  LD.E.128 R20, desc[UR4][R46.64+0x80] ;  /* 0x000080042e147980 */ /* 0x012362000c101d00 */
        /* <DEDUP_REMOVED lines=80> */
.L_x_9110:
[----:B------:R-:W-:Y:S05]  /*c180*/  BSYNC.RECONVERGENT B0 ;  /* 0x0000000000007941 */ /* 0x000fea0003800200 */
.L_x_9109:
[----:B-----5:R4:W-:Y:S02]  /*c190*/  STS.128 [R169+0x3000], R20 ;  /* 0x00300014a9007388 */ /* 0x0209e40000000c00 */
.L_x_9104:
[----:B------:R-:W-:Y:S05]  /*c1a0*/  BSYNC.RECONVERGENT B2 ;  /* 0x0000000000027941 */ /* 0x000fea0003800200 */
.L_x_9103:
[----:B------:R-:W-:-:S04]  /*c1b0*/  IADD3 R174, PT, PT, R96, 0x30, RZ ;  /* 0x0000003060ae7810 */ /* 0x000fc80007ffe0ff */
[----:B------:R-:W-:-:S13]  /*c1c0*/  ISETP.GE.AND P0, PT, R174, R15, PT ;  /* 0x0000000fae00720c */ /* 0x000fda0003f06270 */
[----:B------:R-:W-:Y:S05]  /*c1d0*/  @P0 BRA `(.L_x_9056) ;  /* 0x0000000800c40947 */ /* 0x000fea0003800000 */
[----:B-----5:R-:W-:Y:S01]  /*c1e0*/  ISETP.GE.AND P0, PT, R12, R27, PT ;  /* 0x0000001b0c00720c */ /* 0x020fe20003f06270 */
[----:B-12-4-:R-:W-:Y:S01]  /*c1f0*/  IMAD R46, R99, 0x60, RZ ;  /* 0x00000060632e7824 */ /* 0x016fe200078e02ff */
[----:B------:R-:W-:Y:S01]  /*c200*/  BSSY.RECONVERGENT B1, `(.L_x_9111) ;  /* 0x0000058000017945 */ /* 0x000fe20003800200 */
[----:B------:R-:W-:-:S05]  /*c210*/  IMAD.WIDE.U32 R94, R98, 0x60, R94 ;  /* 0x00000060625e7825 */ /* 0x000fca00078e005e */
        /* <DEDUP_REMOVED lines=84> */
.L_x_9114:
[----:B------:R-:W-:Y:S05]  /*c760*/  BSYNC.RECONVERGENT B0 ;  /* 0x0000000000007941 */ /* 0x000fea0003800200 */
.L_x_9113:
[----:B-----5:R4:W-:Y:S02]  /*c770*/  STS.128 [R169+0x1800], R20 ;  /* 0x00180014a9007388 */ /* 0x0209e40000000c00 */
.L_x_9112:
[----:B------:R-:W-:Y:S05]  /*c780*/  BSYNC.RECONVERGENT B1 ;  /* 0x0000000000017941 */ /* 0x000fea0003800200 */
.L_x_9111:
        /* <DEDUP_REMOVED lines=13> */
[C---:B------:R-:W-:Y:S02]  /*c860*/  IMAD.SHL.U32 R3, R2.reuse, 0x2, RZ ;  /* 0x0000000202037824 */ /* 0x040fe400078e00ff */
[----:B------:R-:W-:Y:S01]  /*c870*/  IMAD.WIDE R10, R29, 0x2, R46 ;  /* 0x000000021d0a7825 */ /* 0x000fe200078e022e */
[----:B------:R-:W-:Y:S02]  /*c880*/  SHF.L.U64.HI R15, R2, 0x1, R9 ;  /* 0x00000001020f7819 */ /* 0x000fe40000010209 */
[----:B------:R-:W-:-:S03]  /*c890*/  IADD3 R16, P0, PT, R30, R3, RZ ;  /* 0x000000031e107210 */ /* 0x000fc60007f1e0ff */
[----:B------:R-:W2:Y:S01]  /*c8a0*/  LD.E.128 R8, desc[UR4][R10.64+0x80] ;  /* 0x000080040a087980 */ /* 0x000ea2000c101d00 */
[----:B------:R-:W-:Y:S02]  /*c8b0*/  IADD3.X R17, PT, PT, R31, R15, RZ, P0, !PT ;  /* 0x0000000f1f117210 */ /* 0x000fe400007fe4ff */
[----:B----4-:R-:W-:-:S04]  /*c8c0*/  IADD3 R20, P0, PT, R32, R3, RZ ;  /* 0x0000000320147210 */ /* 0x010fc80007f1e0ff */
[----:B------:R-:W4:Y:S01]  /*c8d0*/  LD.E.128 R16, desc[UR4][R16.64+0x80] ;  /* 0x0000800410107980 */ /* 0x000f22000c101d00 */
[----:B------:R-:W-:-:S06]  /*c8e0*/  IMAD.X R21, R33, 0x1, R15, P0 ;  /* 0x0000000121157824 */ /* 0x000fcc00000e060f */
[----:B------:R-:W3:Y:S01]  /*c8f0*/  LD.E.128 R20, desc[UR4][R20.64+0x80] ;  /* 0x0000800414147980 */ /* 0x000ee2000c101d00 */
        /* <DEDUP_REMOVED lines=8> */
[C---:B--2---:R-:W-:Y:S01]  /*c980*/  IMAD.U32 R6, R9.reuse, 0x10000, RZ ;  /* 0x0001000009067824 */ /* 0x044fe200078e00ff */
[----:B------:R-:W-:-:S02]  /*c990*/  LOP3.LUT R27, R9, 0xffff0000, RZ, 0xc0, !PT ;  /* 0xffff0000091b7812 */ /* 0x000fc400078ec0ff */
[C---:B------:R-:W-:Y:S02]  /*c9a0*/  SHF.L.U32 R26, R10.reuse, 0x10, RZ ;  /* 0x000000100a1a7819 */ /* 0x040fe400000006ff */
[----:B------:R-:W-:Y:S02]  /*c9b0*/  LOP3.LUT R9, R10, 0xffff0000, RZ, 0xc0, !PT ;  /* 0xffff00000a097812 */ /* 0x000fe400078ec0ff */
[C---:B----4-:R-:W-:Y:S02]  /*c9c0*/  SHF.L.U32 R29, R16.reuse, 0x10, RZ ;  /* 0x00000010101d7819 */ /* 0x050fe400000006ff */
[----:B------:R-:W-:Y:S02]  /*c9d0*/  LOP3.LUT R10, R16, 0xffff0000, RZ, 0xc0, !PT ;  /* 0xffff0000100a7812 */ /* 0x000fe400078ec0ff */
[----:B------:R-:W-:Y:S01]  /*c9e0*/  LOP3.LUT R16, R18, 0xffff0000, RZ, 0xc0, !PT ;  /* 0xffff000012107812 */ /* 0x000fe200078ec0ff */
[----:B------:R-:W-:Y:S01]  /*c9f0*/  @P1 FADD.FTZ R29, -R29, -RZ ;  /* 0x800000ff1d1d1221 */ /* 0x000fe20000010100 */
[----:B------:R-:W-:Y:S01]  /*ca00*/  SHF.L.U32 R24, R8, 0x10, RZ ;  /* 0x0000001008187819 */ /* 0x000fe200000006ff */
[----:B------:R-:W-:Y:S01]  /*ca10*/  @P1 FADD.FTZ R10, -R10, -RZ ;  /* 0x800000ff0a0a1221 */ /* 0x000fe20000010100 */
[----:B------:R-:W-:Y:S01]  /*ca20*/  LOP3.LUT R7, R8, 0xffff0000, RZ, 0xc0, !PT ;  /* 0xffff000008077812 */ /* 0x000fe200078ec0ff */
[C---:B------:R-:W-:Y:S01]  /*ca30*/  IMAD.U32 R8, R11.reuse, 0x10000, RZ ;  /* 0x000100000b087824 */ /* 0x040fe200078e00ff */
[----:B------:R-:W-:Y:S01]  /*ca40*/  LOP3.LUT R28, R11, 0xffff0000, RZ, 0xc0, !PT ;  /* 0xffff00000b1c7812 */ /* 0x000fe200078ec0ff */
[C---:B------:R-:W-:Y:S01]  /*ca50*/  IMAD.U32 R11, R17.reuse, 0x10000, RZ ;  /* 0x00010000110b7824 */ /* 0x040fe200078e00ff */
[----:B------:R-:W-:Y:S01]  /*ca60*/  LOP3.LUT R30, R17, 0xffff0000, RZ, 0xc0, !PT ;  /* 0xffff0000111e7812 */ /* 0x000fe200078ec0ff */
[----:B------:R-:W-:Y:S01]  /*ca70*/  @P1 FADD.FTZ R16, -R16, -RZ ;  /* 0x800000ff10101221 */ /* 0x000fe20000010100 */
[----:B------:R-:W-:Y:S01]  /*ca80*/  SHF.L.U32 R31, R18, 0x10, RZ ;  /* 0x00000010121f7819 */ /* 0x000fe200000006ff */
[C---:B------:R-:W-:Y:S01]  /*ca90*/  IMAD.U32 R17, R19.reuse, 0x10000, RZ ;  /* 0x0001000013117824 */ /* 0x040fe200078e00ff */
[----:B------:R-:W-:Y:S01]  /*caa0*/  LOP3.LUT R19, R19, 0xffff0000, RZ, 0xc0, !PT ;  /* 0xffff000013137812 */ /* 0x000fe200078ec0ff */
[----:B------:R-:W-:Y:S01]  /*cab0*/  @P1 FADD.FTZ R11, -R11, -RZ ;  /* 0x800000ff0b0b1221 */ /* 0x000fe20000010100 */
[----:B------:R-:W-:Y:S01]  /*cac0*/  @P1 FADD.FTZ R30, -R30, -RZ ;  /* 0x800000ff1e1e1221 */ /* 0x000fe20000010100 */
[----:B------:R-:W-:Y:S01]  /*cad0*/  FMUL.FTZ R16, R9, R16 ;  /* 0x0000001009107220 */ /* 0x000fe20000410000 */
[----:B---3--:R-:W-:-:S02]  /*cae0*/  IMAD.U32 R9, R21, 0x10000, RZ ;  /* 0x0001000015097824 */ /* 0x008fc400078e00ff */
[----:B------:R-:W-:Y:S01]  /*caf0*/  @P1 FADD.FTZ R31, -R31, -RZ ;  /* 0x800000ff1f1f1221 */ /* 0x000fe20000010100 */
[----:B------:R-:W-:Y:S01]  /*cb00*/  @P1 FADD.FTZ R17, -R17, -RZ ;  /* 0x800000ff11111221 */ /* 0x000fe20000010100 */
[----:B------:R-:W-:Y:S01]  /*cb10*/  LOP3.LUT R21, R21, 0xffff0000, RZ, 0xc0, !PT ;  /* 0xffff000015157812 */ /* 0x000fe200078ec0ff */
[----:B------:R-:W-:Y:S01]  /*cb20*/  FMUL.FTZ R7, R7, R10 ;  /* 0x0000000a07077220 */ /* 0x000fe20000410000 */
[----:B------:R-:W-:Y:S01]  /*cb30*/  FMUL.FTZ R6, R6, R11 ;  /* 0x0000000b06067220 */ /* 0x000fe20000410000 */
[----:B------:R-:W-:Y:S01]  /*cb40*/  FMUL.FTZ R27, R27, R30 ;  /* 0x0000001e1b1b7220 */ /* 0x000fe20000410000 */
[----:B------:R-:W-:Y:S01]  /*cb50*/  @P1 FADD.FTZ R19, -R19, -RZ ;  /* 0x800000ff13131221 */ /* 0x000fe20000010100 */
[----:B------:R-:W-:Y:S01]  /*cb60*/  SHF.L.U32 R11, R20, 0x10, RZ ;  /* 0x00000010140b7819 */ /* 0x000fe200000006ff */
        /* <DEDUP_REMOVED lines=21> */
[----:B------:R-:W-:Y:S02]  /*ccc0*/  MOV R5, R21 ;  /* 0x0000001500057202 */ /* 0x000fe40000000f00 */
.L_x_9116:
[----:B------:R-:W-:Y:S05]  /*ccd0*/  BSYNC.RECONVERGENT B0 ;  /* 0x0000000000007941 */ /* 0x000fea0003800200 */
.L_x_9115:
[----:B-----5:R1:W-:Y:S02]  /*cce0*/  STS.128 [R169+0x3800], R4 ;  /* 0x00380004a9007388 */ /* 0x0203e40000000c00 */
.L_x_9056:
[----:B------:R-:W-:Y:S05]  /*ccf0*/  BSYNC.RECONVERGENT B3 ;  /* 0x0000000000037941 */ /* 0x000fea0003800200 */
.L_x_9048:
[----:B--2-4-:R-:W-:Y:S01]  /*cd00*/  IMAD.IADD R3, R59, 0x1, -R56 ;  /* 0x000000013b037824 */ /* 0x014fe200078e0a38 */
[C---:B------:R-:W-:Y:S01]  /*cd10*/  SHF.L.U64.HI R48, R62.reuse, 0x1, R63 ;  /* 0x000000013e307819 */ /* 0x040fe2000001023f */
[----:B------:R-:W-:Y:S01]  /*cd20*/  IMAD.SHL.U32 R15, R62, 0x2, RZ ;  /* 0x000000023e0f7824 */ /* 0x000fe200078e00ff */
[----:B------:R-:W-:Y:S02]  /*cd30*/  BSSY.RECONVERGENT B0, `(.L_x_9117) ;  /* 0x0000016000007945 */ /* 0x000fe40003800200 */
[-C--:B------:R-:W-:Y:S02]  /*cd40*/  ISETP.GE.AND P5, PT, R96, R3.reuse, PT ;  /* 0x000000036000720c */ /* 0x080fe40003fa6270 */
[----:B-1-3--:R-:W-:Y:S02]  /*cd50*/  IADD3 R4, P0, PT, R15, R160, RZ ;  /* 0x000000a00f047210 */ /* 0x00afe40007f1e0ff */
[-C--:B------:R-:W-:Y:S02]  /*cd60*/  ISETP.GE.AND P4, PT, R176, R3.reuse, PT ;  /* 0x00000003b000720c */ /* 0x080fe40003f86270 */
[-C--:B------:R-:W-:Y:S01]  /*cd70*/  ISETP.GE.AND P3, PT, R175, R3.reuse, PT ;  /* 0x00000003af00720c */ /* 0x080fe20003f66270 */
[----:B------:R-:W-:Y:S01]  /*cd80*/  IMAD.X R5, R48, 0x1, R161, P0 ;  /* 0x0000000130057824 */ /* 0x000fe200000e06a1 */
[----:B------:R-:W-:-:S05]  /*cd90*/  ISETP.GE.AND P2, PT, R174, R3, PT ;  /* 0x00000003ae00720c */ /* 0x000fca0003f46270 */
        /* <DEDUP_REMOVED lines=15> */
.L_x_9118:
[----:B------:R-:W-:Y:S05]  /*ce90*/  BSYNC.RECONVERGENT B0 ;  /* 0x0000000000007941 */ /* 0x000fea0003800200 */
.L_x_9117:
        /* <DEDUP_REMOVED lines=14> */
.L_x_9120:
[----:B------:R-:W-:Y:S05]  /*cf80*/  BSYNC.RECONVERGENT B0 ;  /* 0x0000000000007941 */ /* 0x000fea0003800200 */
.L_x_9119:
        /* <DEDUP_REMOVED lines=16> */
.L_x_9122:
[----:B------:R-:W-:Y:S05]  /*d090*/  BSYNC.RECONVERGENT B0 ;  /* 0x0000000000007941 */ /* 0x000fea0003800200 */
.L_x_9121:
        /* <DEDUP_REMOVED lines=16> */
.L_x_9124:
[----:B------:R-:W-:Y:S05]  /*d1a0*/  BSYNC.RECONVERGENT B0 ;  /* 0x0000000000007941 */ /* 0x000fea0003800200 */
.L_x_9123:
[----:B------:R-:W0:Y:S01]  /*d1b0*/  LDGDEPBAR ;  /* 0x00000000000079af */ /* 0x000e220000000000 */
[----:B------:R-:W-:Y:S01]  /*d1c0*/  BSSY.RECONVERGENT B0, `(.L_x_9125) ;  /* 0x0000015000007945 */ /* 0x000fe20003800200 */
[----:B------:R-:W-:-:S04]  /*d1d0*/  DEPBAR.LE SB0, 0x0 ;  /* 0x000080000000791a */ /* 0x000fc80000000000 */
[----:B------:R-:W-:Y:S06]  /*d1e0*/  BAR.SYNC.DEFER_BLOCKING 0x0 ;  /* 0x0000000000007b1d */ /* 0x000fec0000010000 */
[----:B------:R-:W-:Y:S05]  /*d1f0*/  @P5 BRA `(.L_x_9126) ;  /* 0x00000000003c5947 */ /* 0x000fea0003800000 */
[-C--:B------:R-:W-:Y:S02]  /*d200*/  ISETP.GE.AND P1, PT, R12, R167.reuse, PT ;  /* 0x000000a70c00720c */ /* 0x080fe40003f26270 */
[----:B------:R-:W-:-:S11]  /*d210*/  ISETP.GE.AND P0, PT, R100, R167, PT ;  /* 0x000000a76400720c */ /* 0x000fd60003f06270 */
[----:B--2-4-:R-:W-:Y:S02]  /*d220*/  @!P1 IMAD.MOV.U32 R4, RZ, RZ, R162 ;  /* 0x000000ffff049224 */ /* 0x014fe400078e00a2 */
        /* <DEDUP_REMOVED lines=12> */
.L_x_9126:
[----:B------:R1:W-:Y:S04]  /*d2f0*/  STS.128 [R169+0x8000], RZ ;  /* 0x008000ffa9007388 */ /* 0x0003e80000000c00 */
[----:B------:R1:W-:Y:S02]  /*d300*/  STS.128 [R169+0xa000], RZ ;  /* 0x00a000ffa9007388 */ /* 0x0003e40000000c00 */
.L_x_9127:
[----:B------:R-:W-:Y:S05]  /*d310*/  BSYNC.RECONVERGENT B0 ;  /* 0x0000000000007941 */ /* 0x000fea0003800200 */
.L_x_9125:
[-C--:B------:R-:W-:Y:S01]  /*d320*/  ISETP.GE.AND P1, PT, R176, R3.reuse, PT ;  /* 0x00000003b000720c */ /* 0x080fe20003f26270 */
[----:B------:R-:W-:Y:S01]  /*d330*/  BSSY.RECONVERGENT B0, `(.L_x_9128) ;  /* 0x0000014000007945 */ /* 0x000fe20003800200 */
[----:B------:R-:W-:Y:S02]  /*d340*/  LEA R2, P0, R60, R162, 0x1 ;  /* 0x000000a23c027211 */ /* 0x000fe400078008ff */
[-C--:B------:R-:W-:Y:S02]  /*d350*/  ISETP.GE.AND P2, PT, R175, R3.reuse, PT ;  /* 0x00000003af00720c */ /* 0x080fe40003f46270 */
        /* <DEDUP_REMOVED lines=17> */
.L_x_9129:
[----:B------:R-:W-:Y:S05]  /*d470*/  BSYNC.RECONVERGENT B0 ;  /* 0x0000000000007941 */ /* 0x000fea0003800200 */
.L_x_9128:
[----:B------:R1:W-:Y:S01]  /*d480*/  @P2 STS.128 [R169+0x9000], RZ ;  /* 0x009000ffa9002388 */ /* 0x0003e20000000c00 */
[----:B------:R-:W-:Y:S03]  /*d490*/  BSSY.RECONVERGENT B0, `(.L_x_9130) ;  /* 0x0000011000007945 */ /* 0x000fe60003800200 */
[----:B------:R1:W-:Y:S01]  /*d4a0*/  @P2 STS.128 [R169+0xb000], RZ ;  /* 0x00b000ffa9002388 */ /* 0x0003e20000000c00 */
[----:B------:R-:W-:Y:S05]  /*d4b0*/  @P2 BRA `(.L_x_9131) ;  /* 0x0000000000382947 */ /* 0x000fea0003800000 */
[-C--:B------:R-:W-:Y:S02]  /*d4c0*/  ISETP.GE.AND P1, PT, R12, R167.reuse, PT ;  /* 0x000000a70c00720c */ /* 0x080fe40003f26270 */
[----:B------:R-:W-:Y:S02]  /*d4d0*/  ISETP.GE.AND P0, PT, R100, R167, PT ;  /* 0x000000a76400720c */ /* 0x000fe40003f06270 */
[----:B--2-4-:R-:W-:-:S04]  /*d4e0*/  LEA R4, P2, R158, R2, 0x5 ;  /* 0x000000029e047211 */ /* 0x014fc800078428ff */
        /* <DEDUP_REMOVED lines=11> */
.L_x_9131:
[----:B------:R-:W-:Y:S05]  /*d5a0*/  BSYNC.RECONVERGENT B0 ;  /* 0x0000000000007941 */ /* 0x000fea0003800200 */
.L_x_9130:
        /* <DEDUP_REMOVED lines=18> */
.L_x_9133:
[----:B------:R-:W-:Y:S05]  /*d6d0*/  BSYNC.RECONVERGENT B0 ;  /* 0x0000000000007941 */ /* 0x000fea0003800200 */
.L_x_9132:
[----:B------:R-:W3:Y:S01]  /*d6e0*/  S2UR UR6, SR_CgaCtaId ;  /* 0x00000000000679c3 */ /* 0x000ee20000008800 */
[--C-:B-1----:R-:W-:Y:S01]  /*d6f0*/  SHF.R.U32.HI R3, RZ, 0x1, R105.reuse ;  /* 0x00000001ff037819 */ /* 0x102fe20000011669 */
[C---:B------:R-:W-:Y:S01]  /*d700*/  IMAD.SHL.U32 R0, R105.reuse, 0x20, RZ ;  /* 0x0000002069007824 */ /* 0x040fe200078e00ff */
[C---:B--2-4-:R-:W-:Y:S01]  /*d710*/  LOP3.LUT R5, R64.reuse, 0x8, R105, 0x78, !PT ;  /* 0x0000000840057812 */ /* 0x054fe200078e7869 */
[----:B------:R-:W-:Y:S01]  /*d720*/  IMAD.SHL.U32 R150, R105, 0x40, RZ ;  /* 0x0000004069967824 */ /* 0x000fe200078e00ff */
[----:B------:R-:W-:Y:S01]  /*d730*/  LOP3.LUT R3, R64, 0x8, R3, 0xf8, !PT ;  /* 0x0000000840037812 */ /* 0x000fe200078ef803 */
[----:B------:R-:W-:Y:S01]  /*d740*/  UMOV UR7, 0x400 ;  /* 0x0000040000077882 */ /* 0x000fe20000000000 */
[----:B------:R-:W-:Y:S01]  /*d750*/  LOP3.LUT R151, R49, 0x7c00, R0, 0xf8, !PT ;  /* 0x00007c0031977812 */ /* 0x000fe200078ef800 */
[----:B------:R-:W-:Y:S01]  /*d760*/  IMAD.MOV.U32 R0, RZ, RZ, 0x20 ;  /* 0x00000020ff007424 */ /* 0x000fe200078e00ff */
[--C-:B------:R-:W-:Y:S01]  /*d770*/  LOP3.LUT R14, R3, 0x38, R58.reuse, 0x78, !PT ;  /* 0x00000038030e7812 */ /* 0x100fe200078e783a */
[----:B------:R-:W-:Y:S01]  /*d780*/  IMAD.MOV.U32 R2, RZ, RZ, 0x40 ;  /* 0x00000040ff027424 */ /* 0x000fe200078e00ff */
[----:B------:R-:W-:Y:S01]  /*d790*/  LOP3.LUT R3, R5, 0x38, R58, 0x78, !PT ;  /* 0x0000003805037812 */ /* 0x000fe200078e783a */
[----:B------:R-:W0:Y:S01]  /*d7a0*/  LDGDEPBAR ;  /* 0x00000000000079af */ /* 0x000e220000000000 */
[----:B------:R-:W-:Y:S01]  /*d7b0*/  LOP3.LUT R150, R150, 0x400, RZ, 0xc0, !PT ;  /* 0x0000040096967812 */ /* 0x000fe200078ec0ff */
[----:B------:R-:W-:Y:S01]  /*d7c0*/  IMAD.IADD R151, R151, 0x1, R14 ;  /* 0x0000000197977824 */ /* 0x000fe200078e020e */
[----:B------:R-:W-:Y:S01]  /*d7d0*/  R2P PR, R105, 0x6 ;  /* 0x0000000669007804 */ /* 0x000fe20000000000 */
[----:B------:R-:W-:Y:S02]  /*d7e0*/  BSSY.RECONVERGENT B1, `(.L_x_9134) ;  /* 0x000013a000017945 */ /* 0x000fe40003800200 */
[----:B------:R-:W-:-:S02]  /*d7f0*/  IMAD R150, R3, 0x2, R150 ;  /* 0x0000000203967824 */ /* 0x000fc400078e0296 */
[----:B------:R-:W-:Y:S02]  /*d800*/  SEL R0, R0, 0xffffffe0, !P1 ;  /* 0xffffffe000007807 */ /* 0x000fe40004800000 */
[----:B------:R-:W-:Y:S01]  /*d810*/  SEL R2, R2, 0xffffffc0, !P2 ;  /* 0xffffffc002027807 */ /* 0x000fe20005000000 */
[----:B---3--:R-:W-:-:S06]  /*d820*/  ULEA UR6, UR6, UR7, 0x18 ;  /* 0x0000000706067291 */ /* 0x008fcc000f8ec0ff */
[----:B------:R-:W-:Y:S01]  /*d830*/  LEA R151, R151, UR6, 0x1 ;  /* 0x0000000697977c11 */ /* 0x000fe2000f8e08ff */
[----:B------:R-:W-:Y:S02]  /*d840*/  VIADD R3, R150, UR6 ;  /* 0x0000000696037c36 */ /* 0x000fe40008000000 */
[----:B------:R-:W-:Y:S02]  /*d850*/  LDSM.16.M88.4 R16, [R150+UR6+0x4000] ;  /* 0x004000069610783b */ /* 0x000fe40008000200 */
[--C-:B------:R-:W-:Y:S02]  /*d860*/  IMAD.IADD R149, R151, 0x1, R0.reuse ;  /* 0x0000000197957824 */ /* 0x100fe400078e0200 */
[----:B-----5:R-:W1:Y:S01]  /*d870*/  LDSM.16.M88.4 R28, [R151] ;  /* 0x00000000971c783b */ /* 0x020e620000000200 */
[----:B------:R-:W-:Y:S02]  /*d880*/  IMAD.IADD R146, R3, 0x1, R0 ;  /* 0x0000000103927824 */ /* 0x000fe400078e0200 */
[--C-:B------:R-:W-:Y:S01]  /*d890*/  IMAD.IADD R148, R151, 0x1, R2.reuse ;  /* 0x0000000197947824 */ /* 0x100fe200078e0202 */
[----:B------:R-:W2:Y:S01]  /*d8a0*/  LDSM.16.M88.4 R68, [R150+UR6+0x4800] ;  /* 0x004800069644783b */ /* 0x000ea20008000200 */
[----:B------:R-:W-:-:S02]  /*d8b0*/  IMAD.IADD R145, R3, 0x1, R2 ;  /* 0x0000000103917824 */ /* 0x000fc400078e0202 */
[C---:B------:R-:W-:Y:S01]  /*d8c0*/  IMAD.IADD R147, R0.reuse, 0x1, R148 ;  /* 0x0000000100937824 */ /* 0x040fe200078e0294 */
[----:B------:R-:W3:Y:S01]  /*d8d0*/  LDSM.16.M88.4 R60, [R150+UR6+0x5000] ;  /* 0x00500006963c783b */ /* 0x000ee20008000200 */
[----:B------:R-:W-:Y:S02]  /*d8e0*/  IMAD.IADD R144, R0, 0x1, R145 ;  /* 0x0000000100907824 */ /* 0x000fe400078e0291 */
[----:B------:R-:W-:Y:S01]  /*d8f0*/  IMAD.SHL.U32 R3, R105, 0x2, RZ ;  /* 0x0000000269037824 */ /* 0x000fe200078e00ff */
[----:B------:R-:W4:Y:S04]  /*d900*/  LDSM.16.M88.4 R4, [R150+UR6+0x5800] ;  /* 0x005800069604783b */ /* 0x000f280008000200 */
[----:B------:R-:W-:Y:S01]  /*d910*/  LDSM.16.M88.4 R44, [R149] ;  /* 0x00000000952c783b */ /* 0x000fe20000000200 */
[----:B------:R-:W-:-:S03]  /*d920*/  LOP3.LUT R3, R3, 0x6, RZ, 0xc0, !PT ;  /* 0x0000000603037812 */ /* 0x000fc600078ec0ff */
[----:B------:R-:W4:Y:S04]  /*d930*/  LDSM.16.M88.4 R76, [R146+0x4000] ;  /* 0x00400000924c783b */ /* 0x000f280000000200 */
[----:B------:R-:W4:Y:S04]  /*d940*/  LDSM.16.M88.4 R40, [R146+0x4800] ;  /* 0x004800009228783b */ /* 0x000f280000000200 */
[----:B------:R-:W4:Y:S04]  /*d950*/  LDSM.16.M88.4 R36, [R146+0x5000] ;  /* 0x005000009224783b */ /* 0x000f280000000200 */
[----:B------:R-:W4:Y:S04]  /*d960*/  LDSM.16.M88.4 R32, [R146+0x5800] ;  /* 0x005800009220783b */ /* 0x000f280000000200 */
[----:B------:R-:W-:Y:S01]  /*d970*/  LDSM.16.M88.4 R24, [R148] ;  /* 0x000000009418783b */ /* 0x000fe20000000200 */
[C---:B-1----:R-:W-:Y:S03]  /*d980*/  HMMA.16816.F32.BF16 R20, R28.reuse, R16, RZ ;  /* 0x000000101c14723c */ /* 0x042fe600000418ff */
[----:B------:R-:W1:Y:S04]  /*d990*/  LDSM.16.M88.4 R8, [R145+0x4000] ;  /* 0x004000009108783b */ /* 0x000e680000000200 */
[----:B------:R-:W-:Y:S01]  /*d9a0*/  LDSM.16.M88.4 R84, [R145+0x5000] ;  /* 0x005000009154783b */ /* 0x000fe20000000200 */
[C---:B--2---:R-:W-:Y:S03]  /*d9b0*/  HMMA.16816.F32.BF16 R72, R28.reuse, R68, RZ ;  /* 0x000000441c48723c */ /* 0x044fe600000418ff */
[----:B------:R-:W-:Y:S04]  /*d9c0*/  LDSM.16.M88.4 R80, [R144+0x4000] ;  /* 0x004000009050783b */ /* 0x000fe80000000200 */
[----:B------:R-:W-:Y:S01]  /*d9d0*/  LDSM.16.M88.4 R88, [R149+0x2000] ;  /* 0x002000009558783b */ /* 0x000fe20000000200 */
[C---:B---3--:R-:W-:Y:S03]  /*d9e0*/  HMMA.16816.F32.BF16 R64, R28.reuse, R60, RZ ;  /* 0x0000003c1c40723c */ /* 0x048fe600000418ff */
[----:B------:R-:W-:Y:S05]  /*d9f0*/  LDSM.16.M88.4 R92, [R146+0x6000] ;  /* 0x00600000925c783b */ /* 0x000fea0000000200 */
[C---:B------:R-:W-:Y:S08]  /*da00*/  HMMA.16816.F32.BF16 R16, R28.reuse, R18, RZ ;  /* 0x000000121c10723c */ /* 0x040ff000000418ff */
[C---:B------:R-:W-:Y:S08]  /*da10*/  HMMA.16816.F32.BF16 R68, R28.reuse, R70, RZ ;  /* 0x000000461c44723c */ /* 0x040ff000000418ff */
[C---:B------:R-:W-:Y:S08]  /*da20*/  HMMA.16816.F32.BF16 R60, R28.reuse, R62, RZ ;  /* 0x0000003e1c3c723c */ /* 0x040ff000000418ff */
[C---:B----4-:R-:W-:Y:S08]  /*da30*/  HMMA.16816.F32.BF16 R52, R28.reuse, R4, RZ ;  /* 0x000000041c34723c */ /* 0x050ff000000418ff */
[----:B------:R-:W-:Y:S01]  /*da40*/  HMMA.16816.F32.BF16 R28, R28, R6, RZ ;  /* 0x000000061c1c723c */ /* 0x000fe200000418ff */
        /* <DEDUP_REMOVED lines=13> */
[----:B------:R-:W-:Y:S03]  /*db20*/  LDSM.16.M88.4 R32, [R150+UR6+0x6000] ;  /* 0x006000069620783b */ /* 0x000fe60008000200 */
[C---:B-1----:R-:W-:Y:S08]  /*db30*/  HMMA.16816.F32.BF16 R20, R24.reuse, R8, R20 ;  /* 0x000000081814723c */ /* 0x042ff00000041814 */
[C---:B------:R-:W-:Y:S01]  /*db40*/  HMMA.16816.F32.BF16 R16, R24.reuse, R10, R16 ;  /* 0x0000000a1810723c */ /* 0x040fe20000041810 */
[----:B------:R-:W1:Y:S07]  /*db50*/  LDSM.16.M88.4 R8, [R147] ;  /* 0x000000009308783b */ /* 0x000e6e0000000200 */
[C---:B--2---:R-:W-:Y:S08]  /*db60*/  HMMA.16816.F32.BF16 R72, R24.reuse, R4, R72 ;  /* 0x000000041848723c */ /* 0x044ff00000041848 */
[C---:B------:R-:W-:Y:S01]  /*db70*/  HMMA.16816.F32.BF16 R68, R24.reuse, R6, R68 ;  /* 0x000000061844723c */ /* 0x040fe20000041844 */
[----:B------:R-:W2:Y:S07]  /*db80*/  LDSM.16.M88.4 R4, [R151+0x2000] ;  /* 0x002000009704783b */ /* 0x000eae0000000200 */
[C---:B------:R-:W-:Y:S08]  /*db90*/  HMMA.16816.F32.BF16 R64, R24.reuse, R84, R64 ;  /* 0x000000541840723c */ /* 0x040ff00000041840 */
[C---:B------:R-:W-:Y:S01]  /*dba0*/  HMMA.16816.F32.BF16 R60, R24.reuse, R86, R60 ;  /* 0x00000056183c723c */ /* 0x040fe2000004183c */
[----:B------:R-:W-:Y:S07]  /*dbb0*/  LDSM.16.M88.4 R84, [R146+0x6800] ;  /* 0x006800009254783b */ /* 0x000fee0000000200 */
[C---:B---3--:R-:W-:Y:S08]  /*dbc0*/  HMMA.16816.F32.BF16 R52, R24.reuse, R28, R52 ;  /* 0x0000001c1834723c */ /* 0x048ff00000041834 */
[----:B------:R-:W-:Y:S01]  /*dbd0*/  HMMA.16816.F32.BF16 R44, R24, R30, R44 ;  /* 0x0000001e182c723c */ /* 0x000fe2000004182c */
[----:B------:R-:W3:Y:S04]  /*dbe0*/  LDSM.16.M88.4 R24, [R150+UR6+0x7000] ;  /* 0x007000069618783b */ /* 0x000ee80008000200 */
[----:B------:R-:W4:Y:S03]  /*dbf0*/  LDSM.16.M88.4 R28, [R150+UR6+0x6800] ;  /* 0x00680006961c783b */ /* 0x000f260008000200 */
        /* <DEDUP_REMOVED lines=11> */
[----:B------:R-:W1:Y:S04]  /*dcb0*/  LDSM.16.M88.4 R8, [R150+UR6+0x7800] ;  /* 0x007800069608783b */ /* 0x000e680008000200 */
[----:B------:R-:W1:Y:S03]  /*dcc0*/  LDSM.16.M88.4 R36, [R145+0x6000] ;  /* 0x006000009124783b */ /* 0x000e660000000200 */
[C---:B--2---:R-:W-:Y:S08]  /*dcd0*/  HMMA.16816.F32.BF16 R20, R4.reuse, R32, R20 ;  /* 0x000000200414723c */ /* 0x044ff00000041814 */
[C---:B------:R-:W-:Y:S01]  /*dce0*/  HMMA.16816.F32.BF16 R16, R4.reuse, R34, R16 ;  /* 0x000000220410723c */ /* 0x040fe20000041810 */
[----:B------:R-:W-:Y:S07]  /*dcf0*/  LDSM.16.M88.4 R32, [R145+0x6800] ;  /* 0x006800009120783b */ /* 0x000fee0000000200 */
[C---:B---3--:R-:W-:Y:S08]  /*dd00*/  HMMA.16816.F32.BF16 R64, R4.reuse, R24, R64 ;  /* 0x000000180440723c */ /* 0x048ff00000041840 */
[C---:B------:R-:W-:Y:S01]  /*dd10*/  HMMA.16816.F32.BF16 R60, R4.reuse, R26, R60 ;  /* 0x0000001a043c723c */ /* 0x040fe2000004183c */
[----:B------:R-:W2:Y:S07]  /*dd20*/  LDSM.16.M88.4 R24, [R145+0x7800] ;  /* 0x007800009118783b */ /* 0x000eae0000000200 */
[C---:B----4-:R-:W-:Y:S08]  /*dd30*/  HMMA.16816.F32.BF16 R72, R4.reuse, R28, R72 ;  /* 0x0000001c0448723c */ /* 0x050ff00000041848 */
[C---:B-1----:R-:W-:Y:S08]  /*dd40*/  HMMA.16816.F32.BF16 R52, R4.reuse, R8, R52 ;  /* 0x000000080434723c */ /* 0x042ff00000041834 */
[C---:B------:R-:W-:Y:S01]  /*dd50*/  HMMA.16816.F32.BF16 R44, R4.reuse, R10, R44 ;  /* 0x0000000a042c723c */ /* 0x040fe2000004182c */
[----:B------:R-:W-:Y:S07]  /*dd60*/  LDSM.16.M88.4 R8, [R147+0x2000] ;  /* 0x002000009308783b */ /* 0x000fee0000000200 */
[----:B------:R-:W-:Y:S01]  /*dd70*/  HMMA.16816.F32.BF16 R68, R4, R30, R68 ;  /* 0x0000001e0444723c */ /* 0x000fe20000041844 */
[----:B------:R-:W1:Y:S04]  /*dd80*/  LDSM.16.M88.4 R28, [R145+0x7000] ;  /* 0x00700000911c783b */ /* 0x000e680000000200 */
[----:B------:R-:W3:Y:S03]  /*dd90*/  LDSM.16.M88.4 R4, [R144+0x6000] ;  /* 0x006000009004783b */ /* 0x000ee60000000200 */
[C---:B------:R-:W-:Y:S08]  /*dda0*/  HMMA.16816.F32.BF16 R20, R88.reuse, R92, R20 ;  /* 0x0000005c5814723c */ /* 0x040ff00000041814 */
[C---:B------:R-:W-:Y:S08]  /*ddb0*/  HMMA.16816.F32.BF16 R16, R88.reuse, R94, R16 ;  /* 0x0000005e5810723c */ /* 0x040ff00000041810 */
[C---:B------:R-:W-:Y:S08]  /*ddc0*/  HMMA.16816.F32.BF16 R52, R88.reuse, R76, R52 ;  /* 0x0000004c5834723c */ /* 0x040ff00000041834 */
[C---:B------:R-:W-:Y:S01]  /*ddd0*/  HMMA.16816.F32.BF16 R76, R88.reuse, R78, R44 ;  /* 0x0000004e584c723c */ /* 0x040fe2000004182c */
[----:B------:R-:W4:Y:S07]  /*dde0*/  LDSM.16.M88.4 R44, [R144+0x6800] ;  /* 0x00680000902c783b */ /* 0x000f2e0000000200 */
[----:B------:R-:W-:Y:S08]  /*ddf0*/  HMMA.16816.F32.BF16 R64, R88, R80, R64 ;  /* 0x000000505840723c */ /* 0x000ff00000041840 */
[----:B------:R-:W-:Y:S08]  /*de00*/  HMMA.16816.F32.BF16 R20, R40, R36, R20 ;  /* 0x000000242814723c */ /* 0x000ff00000041814 */
[----:B------:R-:W-:Y:S08]  /*de10*/  HMMA.16816.F32.BF16 R72, R88, R84, R72 ;  /* 0x000000545848723c */ /* 0x000ff00000041848 */
[C---:B------:R-:W-:Y:S08]  /*de20*/  HMMA.16816.F32.BF16 R16, R40.reuse, R38, R16 ;  /* 0x000000262810723c */ /* 0x040ff00000041810 */
[C---:B--2---:R-:W-:Y:S08]  /*de30*/  HMMA.16816.F32.BF16 R52, R40.reuse, R24, R52 ;  /* 0x000000182834723c */ /* 0x044ff00000041834 */
[----:B------:R-:W-:Y:S01]  /*de40*/  HMMA.16816.F32.BF16 R76, R40, R26, R76 ;  /* 0x0000001a284c723c */ /* 0x000fe2000004184c */
[----:B------:R-:W2:Y:S07]  /*de50*/  LDSM.16.M88.4 R24, [R144+0x7000] ;  /* 0x007000009018783b */ /* 0x000eae0000000200 */
[----:B------:R-:W-:Y:S08]  /*de60*/  HMMA.16816.F32.BF16 R60, R88, R82, R60 ;  /* 0x00000052583c723c */ /* 0x000ff0000004183c */
[----:B-1----:R-:W-:Y:S05]  /*de70*/  HMMA.16816.F32.BF16 R64, R40, R28, R64 ;  /* 0x0000001c2840723c */ /* 0x002fea0000041840 */
[----:B------:R-:W-:-:S04]  /*de80*/  IMAD.IADD R28, R56, 0x1, R3 ;  /* 0x00000001381c7824 */ /* 0x000fc800078e0203 */
[C---:B------:R-:W-:Y:S01]  /*de90*/  VIADD R36, R28.reuse, 0x9 ;  /* 0x000000091c247836 */ /* 0x040fe20000000000 */
[-C--:B------:R-:W-:Y:S01]  /*dea0*/  ISETP.GE.AND P1, PT, R28, R59.reuse, PT ;  /* 0x0000003b1c00720c */ /* 0x080fe20003f26270 */
[----:B------:R-:W-:Y:S05]  /*deb0*/  HMMA.16816.F32.BF16 R68, R88, R86, R68 ;  /* 0x000000565844723c */ /* 0x000fea0000041844 */
[----:B------:R-:W-:Y:S01]  /*dec0*/  ISETP.GE.AND P5, PT, R36, R59, PT ;  /* 0x0000003b2400720c */ /* 0x000fe20003fa6270 */
[C---:B------:R-:W-:Y:S02]  /*ded0*/  VIADD R36, R28.reuse, 0x20 ;  /* 0x000000201c247836 */ /* 0x040fe40000000000 */
[----:B---3--:R-:W-:Y:S05]  /*dee0*/  HMMA.16816.F32.BF16 R20, R8, R4, R20 ;  /* 0x000000040814723c */ /* 0x008fea0000041814 */
[----:B------:R-:W-:-:S05]  /*def0*/  VIADD R4, R28, 0x1 ;  /* 0x000000011c047836 */ /* 0x000fca0000000000 */
[----:B------:R-:W-:Y:S01]  /*df00*/  ISETP.GE.AND P0, PT, R4, R59, PT ;  /* 0x0000003b0400720c */ /* 0x000fe20003f06270 */
[----:B------:R-:W-:Y:S05]  /*df10*/  HMMA.16816.F32.BF16 R72, R40, R32, R72 ;  /* 0x000000202848723c */ /* 0x000fea0000041848 */
[----:B------:R-:W-:-:S05]  /*df20*/  VIADD R32, R28, 0x11 ;  /* 0x000000111c207836 */ /* 0x000fca0000000000 */
[----:B------:R-:W-:Y:S01]  /*df30*/  ISETP.GE.AND P3, PT, R32, R59, PT ;  /* 0x0000003b2000720c */ /* 0x000fe20003f66270 */
[----:B------:R-:W-:Y:S01]  /*df40*/  HMMA.16816.F32.BF16 R16, R8, R6, R16 ;  /* 0x000000060810723c */ /* 0x000fe20000041810 */
[----:B------:R-:W1:Y:S01]  /*df50*/  LDSM.16.M88.4 R4, [R144+0x7800] ;  /* 0x007800009004783b */ /* 0x000e620000000200 */
[----:B------:R-:W-:-:S04]  /*df60*/  DEPBAR.LE SB0, 0x0 ;  /* 0x000080000000791a */ /* 0x000fc80000000000 */
[----:B------:R-:W-:Y:S01]  /*df70*/  FSEL R32, R22, -INF , !P1 ;  /* 0xff80000016207808 */ /* 0x000fe20004800000 */
[C---:B------:R-:W-:Y:S01]  /*df80*/  VIADD R22, R28.reuse, 0x21 ;  /* 0x000000211c167836 */ /* 0x040fe20000000000 */
[C---:B------:R-:W-:Y:S05]  /*df90*/  HMMA.16816.F32.BF16 R60, R40.reuse, R30, R60 ;  /* 0x0000001e283c723c */ /* 0x040fea000004183c */
[----:B------:R-:W-:Y:S01]  /*dfa0*/  VIADD R30, R28, 0x8 ;  /* 0x000000081c1e7836 */ /* 0x000fe20000000000 */
[----:B------:R-:W-:Y:S01]  /*dfb0*/  FSEL R38, R21, -INF , !P0 ;  /* 0xff80000015267808 */ /* 0x000fe20004000000 */
[----:B------:R-:W-:Y:S03]  /*dfc0*/  BAR.SYNC.DEFER_BLOCKING 0x0 ;  /* 0x0000000000007b1d */ /* 0x000fe60000010000 */
[-C--:B------:R-:W-:Y:S01]  /*dfd0*/  ISETP.GE.AND P6, PT, R30, R59.reuse, PT ;  /* 0x0000003b1e00720c */ /* 0x080fe20003fc6270 */
[C---:B------:R-:W-:Y:S01]  /*dfe0*/  VIADD R30, R28.reuse, 0x18 ;  /* 0x000000181c1e7836 */ /* 0x040fe20000000000 */
[----:B------:R-:W-:Y:S03]  /*dff0*/  HMMA.16816.F32.BF16 R68, R40, R34, R68 ;  /* 0x000000222844723c */ /* 0x000fe60000041844 */
[----:B------:R-:W-:Y:S01]  /*e000*/  VIADD R34, R28, 0x10 ;  /* 0x000000101c227836 */ /* 0x000fe20000000000 */
[----:B------:R-:W-:Y:S01]  /*e010*/  FSEL R21, R18, -INF , !P6 ;  /* 0xff80000012157808 */ /* 0x000fe20007000000 */
[----:B------:R-:W-:Y:S01]  /*e020*/  VIADD R18, R28, 0x29 ;  /* 0x000000291c127836 */ /* 0x000fe20000000000 */
[-C--:B------:R-:W-:Y:S01]  /*e030*/  ISETP.GE.AND P2, PT, R30, R59.reuse, PT ;  /* 0x0000003b1e00720c */ /* 0x080fe20003f46270 */
[----:B------:R-:W-:Y:S01]  /*e040*/  VIADD R30, R28, 0x19 ;  /* 0x000000191c1e7836 */ /* 0x000fe20000000000 */
[-C--:B------:R-:W-:Y:S01]  /*e050*/  ISETP.GE.AND P4, PT, R34, R59.reuse, PT ;  /* 0x0000003b2200720c */ /* 0x080fe20003f86270 */
[----:B----4-:R-:W-:Y:S05]  /*e060*/  HMMA.16816.F32.BF16 R72, R8, R44, R72 ;  /* 0x0000002c0848723c */ /* 0x010fea0000041848 */
[----:B------:R-:W-:Y:S01]  /*e070*/  FSEL R34, R20, -INF , !P1 ;  /* 0xff80000014227808 */ /* 0x000fe20004800000 */
[----:B------:R-:W-:Y:S01]  /*e080*/  VIADD R20, R28, 0x28 ;  /* 0x000000281c147836 */ /* 0x000fe20000000000 */
[----:B------:R-:W-:-:S02]  /*e090*/  ISETP.GE.AND P1, PT, R30, R59, PT ;  /* 0x0000003b1e00720c */ /* 0x000fc40003f26270 */
[----:B------:R-:W-:Y:S02]  /*e0a0*/  FSEL R30, R23, -INF , !P0 ;  /* 0xff800000171e7808 */ /* 0x000fe40004000000 */
[-C--:B------:R-:W-:Y:S01]  /*e0b0*/  ISETP.GE.AND P0, PT, R36, R59.reuse, PT ;  /* 0x0000003b2400720c */ /* 0x080fe20003f06270 */
[----:B--2---:R-:W-:Y:S03]  /*e0c0*/  HMMA.16816.F32.BF16 R60, R8, R26, R60 ;  /* 0x0000001a083c723c */ /* 0x004fe6000004183c */
[----:B------:R-:W-:Y:S02]  /*e0d0*/  FSEL R36, R19, -INF , !P5 ;  /* 0xff80000013247808 */ /* 0x000fe40006800000 */
[----:B------:R-:W-:Y:S02]  /*e0e0*/  FSEL R40, R17, -INF , !P5 ;  /* 0xff80000011287808 */ /* 0x000fe40006800000 */
[----:B------:R-:W-:-:S02]  /*e0f0*/  ISETP.GE.AND P5, PT, R20, R59, PT ;  /* 0x0000003b1400720c */ /* 0x000fc40003fa6270 */
[----:B------:R-:W-:Y:S01]  /*e100*/  FSEL R23, R16, -INF , !P6 ;  /* 0xff80000010177808 */ /* 0x000fe20007000000 */
[C---:B------:R-:W-:Y:S03]  /*e110*/  HMMA.16816.F32.BF16 R68, R8.reuse, R46, R68 ;  /* 0x0000002e0844723c */ /* 0x040fe60000041844 */
[----:B------:R-:W-:Y:S01]  /*e120*/  VIADD R16, R28, 0x30 ;  /* 0x000000301c107836 */ /* 0x000fe20000000000 */
[-C--:B------:R-:W-:Y:S02]  /*e130*/  ISETP.GE.AND P6, PT, R22, R59.reuse, PT ;  /* 0x0000003b1600720c */ /* 0x080fe40003fc6270 */
[----:B------:R-:W-:Y:S02]  /*e140*/  FSEL R20, R74, -INF , !P4 ;  /* 0xff8000004a147808 */ /* 0x000fe40006000000 */
[----:B------:R-:W-:Y:S01]  /*e150*/  FSEL R72, R72, -INF , !P4 ;  /* 0xff80000048487808 */ /* 0x000fe20006000000 */
[----:B------:R-:W-:Y:S03]  /*e160*/  HMMA.16816.F32.BF16 R64, R8, R24, R64 ;  /* 0x000000180840723c */ /* 0x000fe60000041840 */
[----:B------:R-:W-:-:S02]  /*e170*/  ISETP.GE.AND P4, PT, R18, R59, PT ;  /* 0x0000003b1200720c */ /* 0x000fc40003f86270 */
[----:B------:R-:W-:Y:S02]  /*e180*/  FSEL R18, R75, -INF , !P3 ;  /* 0xff8000004b127808 */ /* 0x000fe40005800000 */
[----:B------:R-:W-:Y:S02]  /*e190*/  FSEL R120, R63, -INF , !P4 ;  /* 0xff8000003f787808 */ /* 0x000fe40006000000 */
[----:B------:R-:W-:Y:S01]  /*e1a0*/  FSEL R132, R61, -INF , !P4 ;  /* 0xff8000003d847808 */ /* 0x000fe20006000000 */
[----:B-1----:R-:W-:Y:S03]  /*e1b0*/  HMMA.16816.F32.BF16 R52, R8, R4, R52 ;  /* 0x000000040834723c */ /* 0x002fe60000041834 */
[----:B------:R-:W-:Y:S01]  /*e1c0*/  ISETP.NE.AND P4, PT, R104, 0x1, PT ;  /* 0x000000016800780c */ /* 0x000fe20003f85270 */
[----:B------:R-:W-:Y:S01]  /*e1d0*/  VIADD R4, R28, 0x38 ;  /* 0x000000381c047836 */ /* 0x000fe20000000000 */
[----:B------:R-:W-:-:S02]  /*e1e0*/  FSEL R24, R73, -INF , !P3 ;  /* 0xff80000049187808 */ /* 0x000fc40005800000 */
[-C--:B------:R-:W-:Y:S01]  /*e1f0*/  ISETP.GE.AND P3, PT, R16, R59.reuse, PT ;  /* 0x0000003b1000720c */ /* 0x080fe20003f66270 */
[----:B------:R-:W-:Y:S01]  /*e200*/  VIADD R16, R28, 0x31 ;  /* 0x000000311c107836 */ /* 0x000fe20000000000 */
[----:B------:R-:W-:Y:S01]  /*e210*/  FSEL R70, R70, -INF , !P2 ;  /* 0xff80000046467808 */ /* 0x000fe20005000000 */
[----:B------:R-:W-:Y:S03]  /*e220*/  HMMA.16816.F32.BF16 R76, R8, R6, R76 ;  /* 0x00000006084c723c */ /* 0x000fe6000004184c */
[----:B------:R-:W-:Y:S01]  /*e230*/  VIADD R28, R28, 0x39 ;  /* 0x000000391c1c7836 */ /* 0x000fe20000000000 */
[----:B------:R-:W-:Y:S02]  /*e240*/  FSEL R68, R68, -INF , !P2 ;  /* 0xff80000044447808 */ /* 0x000fe40005000000 */
[----:B------:R-:W-:Y:S02]  /*e250*/  ISETP.GE.AND P2, PT, R16, R59, PT ;  /* 0x0000003b1000720c */ /* 0x000fe40003f46270 */
[----:B------:R-:W-:-:S02]  /*e260*/  FSEL R16, R71, -INF , !P1 ;  /* 0xff80000047107808 */ /* 0x000fc40004800000 */
[----:B------:R-:W-:Y:S02]  /*e270*/  FSEL R22, R69, -INF , !P1 ;  /* 0xff80000045167808 */ /* 0x000fe40004800000 */
[----:B------:R-:W-:Y:S02]  /*e280*/  FSEL R118, R66, -INF , !P0 ;  /* 0xff80000042767808 */ /* 0x000fe40004000000 */
[----:B------:R-:W-:Y:S02]  /*e290*/  FSEL R108, R64, -INF , !P0 ;  /* 0xff800000406c7808 */ /* 0x000fe40004000000 */
        /* <DEDUP_REMOVED lines=28> */
.L_x_9137:
[----:B------:R-:W2:Y:S01]  /*e460*/  LD.E R5, desc[UR4][R102.64+0x170] ;  /* 0x0001700466057980 */ /* 0x000ea2000c101900 */
[----:B------:R-:W-:Y:S02]  /*e470*/  IADD3 R10, PT, PT, R57, -0x80, RZ ;  /* 0xffffff80390a7810 */ /* 0x000fe40007ffe0ff */
        /* <DEDUP_REMOVED lines=58> */
.L_x_9138:
[----:B------:R-:W-:Y:S05]  /*e820*/  BSYNC.RECONVERGENT B0 ;  /* 0x0000000000007941 */ /* 0x000fea0003800200 */
.L_x_9136:
        /* <DEDUP_REMOVED lines=11> */
[----:B------:R1:W-:Y:S01]  /*e8e0*/  @!P1 LDGSTS.E.BYPASS.LTC128B.128 [R169+0x4000], desc[UR4][R160.64] ;  /* 0x04000000a0a99fae */ /* 0x0003e2000b981a04 */
[----:B------:R-:W-:-:S03]  /*e8f0*/  IMAD.X R9, R4, 0x1, R7, P3 ;  /* 0x0000000104097824 */ /* 0x000fc600018e0607 */
[----:B------:R1:W-:Y:S01]  /*e900*/  @P1 STS.128 [R169+0x4000], RZ ;  /* 0x004000ffa9001388 */ /* 0x0003e20000000c00 */
[----:B------:R-:W-:Y:S02]  /*e910*/  IMAD.X R11, R9, 0x1, R4, P2 ;  /* 0x00000001090b7824 */ /* 0x000fe400010e0604 */
[----:B------:R-:W-:Y:S01]  /*e920*/  @!P0 IMAD.MOV.U32 R4, RZ, RZ, R8 ;  /* 0x000000ffff048224 */ /* 0x000fe200078e0008 */
[----:B------:R-:W-:Y:S01]  /*e930*/  @!PT LDS RZ, [RZ] ;  /* 0x00000000fffff984 */ /* 0x000fe20000000800 */
[----:B------:R-:W-:Y:S01]  /*e940*/  @!PT LDS RZ, [RZ] ;  /* 0x00000000fffff984 */ /* 0x000fe20000000800 */
[----:B------:R-:W-:Y:S01]  /*e950*/  @!PT LDS RZ, [RZ] ;  /* 0x00000000fffff984 */ /* 0x000fe20000000800 */
[----:B------:R1:W-:Y:S01]  /*e960*/  @!P0 LDGSTS.E.BYPASS.LTC128B.128 [R169+0x6000], desc[UR4][R160.64+0x80] ;  /* 0x06000080a0a98fae */ /* 0x0003e2000b981a04 */
[----:B------:R-:W-:-:S03]  /*e970*/  @!P0 IMAD.MOV.U32 R5, RZ, RZ, R9 ;  /* 0x000000ffff058224 */ /* 0x000fc600078e0009 */
        /* <DEDUP_REMOVED lines=32> */
.L_x_9135:
[----:B------:R-:W-:Y:S05]  /*eb80*/  BSYNC.RECONVERGENT B1 ;  /* 0x0000000000017941 */ /* 0x000fea0003800200 */
.L_x_9134:
        /* <DEDUP_REMOVED lines=18> */
[----:B------:R-:W1:Y:S01]  /*ecb0*/  SHFL.BFLY PT, R6, R3, 0x2, 0x1f ;  /* 0x0c401f0003067f89 */ /* 0x000e6200000e0000 */
[----:B------:R-:W-:-:S02]  /*ecc0*/  SHF.L.U32 R105, R105, 0x3, RZ ;  /* 0x0000000369697819 */ /* 0x000fc400000006ff */
[----:B------:R-:W-:Y:S01]  /*ecd0*/  LEA R155, R155, UR6, 0x1 ;  /* 0x000000069b9b7c11 */ /* 0x000fe2000f8e08ff */
[----:B------:R-:W3:Y:S01]  /*ece0*/  SHFL.BFLY PT, R4, R5, 0x2, 0x1f ;  /* 0x0c401f0005047f89 */ /* 0x000ee200000e0000 */
[----:B------:R-:W-:Y:S02]  /*ecf0*/  LOP3.LUT R180, R105, 0x38, RZ, 0xc0, !PT ;  /* 0x0000003869b47812 */ /* 0x000fe400078ec0ff */
        /* <DEDUP_REMOVED lines=39> */
[-CC-:B------:R-:W-:Y:S01]  /*ef70*/  FFMA.FTZ R33, R18, R116.reuse, -R121.reuse ;  /* 0x0000007412217223 */ /* 0x180fe20000010879 */
[-CC-:B------:R-:W-:Y:S01]  /*ef80*/  FFMA.FTZ R0, R70, R116.reuse, -R121.reuse ;  /* 0x0000007446007223 */ /* 0x180fe20000010879 */
[----:B------:R-:W3:Y:S01]  /*ef90*/  MUFU.EX2 R34, R34 ;  /* 0x0000002200227308 */ /* 0x000ee20000000800 */
[-C--:B------:R-:W-:Y:S01]  /*efa0*/  FFMA.FTZ R31, R16, R116.reuse, -R121 ;  /* 0x00000074101f7223 */ /* 0x080fe20000010879 */
[----:B------:R-:W-:Y:S01]  /*efb0*/  LDSM.16.MT88.4 R20, [R153+0x8800] ;  /* 0x008800009914783b */ /* 0x000fe20000004200 */
        /* <DEDUP_REMOVED lines=13> */
[----:B------:R-:W5:Y:S01]  /*f090*/  MUFU.EX2 R29, R29 ;  /* 0x0000001d001d7308 */ /* 0x000f620000000800 */
[----:B---3--:R-:W-:Y:S01]  /*f0a0*/  F2FP.BF16.F32.PACK_AB R84, R34, R111 ;  /* 0x0000006f2254723e */ /* 0x008fe200000010ff */
[-C--:B------:R-:W-:Y:S01]  /*f0b0*/  FFMA.FTZ R183, R123, R116.reuse, -R129 ;  /* 0x000000747bb77223 */ /* 0x080fe20000010881 */
[-CC-:B------:R-:W-:Y:S01]  /*f0c0*/  FFMA.FTZ R119, R119, R116.reuse, -R121.reuse ;  /* 0x0000007477777223 */ /* 0x180fe20000010879 */
[-CC-:B------:R-:W-:Y:S01]  /*f0d0*/  FFMA.FTZ R126, R113, R116.reuse, -R121.reuse ;  /* 0x00000074717e7223 */ /* 0x180fe20000010879 */
[-CC-:B------:R-:W-:Y:S01]  /*f0e0*/  FFMA.FTZ R179, R110, R116.reuse, -R121.reuse ;  /* 0x000000746eb37223 */ /* 0x180fe20000010879 */
[----:B------:R-:W-:Y:S01]  /*f0f0*/  FFMA.FTZ R112, R112, R116, -R121 ;  /* 0x0000007470707223 */ /* 0x000fe20000010879 */
[----:B------:R-:W-:Y:S01]  /*f100*/  FADD.FTZ R111, R111, R34 ;  /* 0x000000226f6f7221 */ /* 0x000fe20000010000 */
[----:B------:R-:W-:Y:S08]  /*f110*/  MUFU.EX2 R109, R109 ;  /* 0x0000006d006d7308 */ /* 0x000ff00000000800 */
[----:B------:R-:W3:Y:S01]  /*f120*/  MUFU.EX2 R32, R32 ;  /* 0x0000002000207308 */ /* 0x000ee20000000800 */
[----:B-----5:R-:W-:-:S07]  /*f130*/  F2FP.BF16.F32.PACK_AB R86, R29, R28 ;  /* 0x0000001c1d56723e */ /* 0x020fce00000010ff */
[----:B------:R-:W-:Y:S08]  /*f140*/  MUFU.EX2 R35, R35 ;  /* 0x0000002300237308 */ /* 0x000ff00000000800 */
[----:B------:R-:W5:Y:S01]  /*f150*/  MUFU.EX2 R30, R30 ;  /* 0x0000001e001e7308 */ /* 0x000f620000000800 */
[----:B---3--:R-:W-:Y:S01]  /*f160*/  F2FP.BF16.F32.PACK_AB R85, R32, R109 ;  /* 0x0000006d2055723e */ /* 0x008fe200000010ff */
[----:B------:R-:W-:-:S06]  /*f170*/  FADD.FTZ R32, R109, R32 ;  /* 0x000000206d207221 */ /* 0x000fcc0000010000 */
[----:B------:R-:W-:Y:S08]  /*f180*/  MUFU.EX2 R27, R27 ;  /* 0x0000001b001b7308 */ /* 0x000ff00000000800 */
[----:B------:R-:W3:Y:S01]  /*f190*/  MUFU.EX2 R26, R26 ;  /* 0x0000001a001a7308 */ /* 0x000ee20000000800 */
        /* <DEDUP_REMOVED lines=14> */
[C---:B--2---:R-:W-:Y:S07]  /*f280*/  HMMA.16816.F32.BF16 R68, R84.reuse, R72, RZ ;  /* 0x000000485444723c */ /* 0x044fee00000418ff */
        /* <DEDUP_REMOVED lines=12> */
[----:B------:R-:W2:Y:S01]  /*f350*/  MUFU.EX2 R120, R120 ;  /* 0x0000007800787308 */ /* 0x000ea20000000800 */
        /* <DEDUP_REMOVED lines=8> */
[----:B-----5:R-:W-:-:S04]  /*f3e0*/  F2FP.BF16.F32.PACK_AB R7, R31, R0 ;  /* 0x000000001f07723e */ /* 0x020fc800000010ff */
[----:B------:R-:W-:Y:S03]  /*f3f0*/  MUFU.EX2 R122, R122 ;  /* 0x0000007a007a7308 */ /* 0x000fe60000000800 */
[C---:B------:R-:W-:Y:S05]  /*f400*/  HMMA.16816.F32.BF16 R96, R4.reuse, R8, R96 ;  /* 0x000000080460723c */ /* 0x040fea0000041860 */
[----:B------:R-:W-:Y:S03]  /*f410*/  MUFU.EX2 R183, R183 ;  /* 0x000000b700b77308 */ /* 0x000fe60000000800 */
[C---:B------:R-:W-:Y:S01]  /*f420*/  HMMA.16816.F32.BF16 R92, R4.reuse, R10, R92 ;  /* 0x0000000a045c723c */ /* 0x040fe2000004185c */
[----:B------:R-:W3:Y:S04]  /*f430*/  LDSM.16.MT88.4 R8, [R155+0xa800] ;  /* 0x00a800009b08783b */ /* 0x000ee80000004200 */
[----:B------:R-:W-:Y:S03]  /*f440*/  MUFU.EX2 R119, R119 ;  /* 0x0000007700777308 */ /* 0x000fe60000000800 */
[C---:B------:R-:W-:Y:S05]  /*f450*/  HMMA.16816.F32.BF16 R36, R4.reuse, R12, R36 ;  /* 0x0000000c0424723c */ /* 0x040fea0000041824 */
[----:B------:R-:W5:Y:S03]  /*f460*/  MUFU.EX2 R126, R126 ;  /* 0x0000007e007e7308 */ /* 0x000f660000000800 */
[C---:B------:R-:W-:Y:S01]  /*f470*/  HMMA.16816.F32.BF16 R40, R4.reuse, R14, R40 ;  /* 0x0000000e0428723c */ /* 0x040fe20000041828 */
[----:B------:R-:W2:Y:S04]  /*f480*/  LDSM.16.MT88.4 R12, [R154+0xa800] ;  /* 0x00a800009a0c783b */ /* 0x000ea80000004200 */
[----:B------:R-:W-:Y:S03]  /*f490*/  MUFU.EX2 R110, R112 ;  /* 0x00000070006e7308 */ /* 0x000fe60000000800 */
[C---:B----4-:R-:W-:Y:S05]  /*f4a0*/  HMMA.16816.F32.BF16 R52, R4.reuse, R16, R52 ;  /* 0x000000100434723c */ /* 0x050fea0000041834 */
[----:B------:R-:W4:Y:S03]  /*f4b0*/  MUFU.EX2 R179, R179 ;  /* 0x000000b300b37308 */ /* 0x000f260000000800 */
[C---:B------:R-:W-:Y:S01]  /*f4c0*/  HMMA.16816.F32.BF16 R56, R4.reuse, R18, R56 ;  /* 0x000000120438723c */ /* 0x040fe20000041838 */
[----:B------:R-:W1:Y:S07]  /*f4d0*/  LDSM.16.MT88.4 R16, [R152+0xa800] ;  /* 0x00a800009810783b */ /* 0x000e6e0000004200 */
[C---:B------:R-:W-:Y:S08]  /*f4e0*/  HMMA.16816.F32.BF16 R44, R4.reuse, R20, R44 ;  /* 0x00000014042c723c */ /* 0x040ff0000004182c */
        /* <DEDUP_REMOVED lines=9> */
[C---:B------:R-:W-:Y:S01]  /*f580*/  HMMA.16816.F32.BF16 R48, R4.reuse, R22, R48 ;  /* 0x000000160430723c */ /* 0x040fe20000041830 */
[----:B------:R-:W-:Y:S07]  /*f590*/  LDSM.16.MT88.4 R20, [R153+0x9000] ;  /* 0x009000009914783b */ /* 0x000fee0000004200 */
[C---:B---3--:R-:W-:Y:S08]  /*f5a0*/  HMMA.16816.F32.BF16 R76, R4.reuse, R8, R76 ;  /* 0x00000008044c723c */ /* 0x048ff0000004184c */
[----:B------:R-:W-:Y:S01]  /*f5b0*/  HMMA.16816.F32.BF16 R88, R4, R10, R88 ;  /* 0x0000000a0458723c */ /* 0x000fe20000041858 */
[----:B------:R-:W3:Y:S02]  /*f5c0*/  LDSM.16.MT88.4 R8, [R154+0x9000] ;  /* 0x009000009a08783b */ /* 0x000ee40000004200 */
[----:B------:R-:W-:-:S02]  /*f5d0*/  F2FP.BF16.F32.PACK_AB R4, R114, R115 ;  /* 0x000000737204723e */ /* 0x000fc400000010ff */
[----:B------:R-:W-:Y:S02]  /*f5e0*/  F2FP.BF16.F32.PACK_AB R5, R127, R118 ;  /* 0x000000767f05723e */ /* 0x000fe400000010ff */
[----:B------:R-:W-:Y:S02]  /*f5f0*/  F2FP.BF16.F32.PACK_AB R6, R117, R108 ;  /* 0x0000006c7506723e */ /* 0x000fe400000010ff */
[----:B------:R-:W-:-:S07]  /*f600*/  F2FP.BF16.F32.PACK_AB R7, R120, R131 ;  /* 0x000000837807723e */ /* 0x000fce00000010ff */
        /* <DEDUP_REMOVED lines=19> */
[C---:B------:R-:W-:Y:S01]  /*f740*/  HMMA.16816.F32.BF16 R48, R4.reuse, R22, R48 ;  /* 0x000000160430723c */ /* 0x040fe20000041830 */
[----:B------:R-:W-:Y:S07]  /*f750*/  LDSM.16.MT88.4 R20, [R154+0x9800] ;  /* 0x009800009a14783b */ /* 0x000fee0000004200 */
[C---:B--2---:R-:W-:Y:S08]  /*f760*/  HMMA.16816.F32.BF16 R80, R4.reuse, R12, R80 ;  /* 0x0000000c0450723c */ /* 0x044ff00000041850 */
[----:B------:R-:W-:Y:S01]  /*f770*/  HMMA.16816.F32.BF16 R84, R4, R14, R84 ;  /* 0x0000000e0454723c */ /* 0x000fe20000041854 */
[----:B------:R-:W2:Y:S02]  /*f780*/  LDSM.16.MT88.4 R12, [R152+0x9800] ;  /* 0x00980000980c783b */ /* 0x000ea40000004200 */
[----:B------:R-:W-:-:S02]  /*f790*/  F2FP.BF16.F32.PACK_AB R4, R133, R124 ;  /* 0x0000007c8504723e */ /* 0x000fc400000010ff */
[----:B-----5:R-:W-:Y:S02]  /*f7a0*/  F2FP.BF16.F32.PACK_AB R5, R126, R119 ;  /* 0x000000777e05723e */ /* 0x020fe400000010ff */
[----:B------:R-:W-:Y:S02]  /*f7b0*/  F2FP.BF16.F32.PACK_AB R6, R183, R122 ;  /* 0x0000007ab706723e */ /* 0x000fe400000010ff */
[----:B----4-:R-:W-:-:S07]  /*f7c0*/  F2FP.BF16.F32.PACK_AB R7, R179, R110 ;  /* 0x0000006eb307723e */ /* 0x010fce00000010ff */
        /* <DEDUP_REMOVED lines=10> */
[----:B-1----:R-:W-:Y:S03]  /*f870*/  HMMA.16816.F32.BF16 R68, R4, R16, R68 ;  /* 0x000000100444723c */ /* 0x002fe60000041844 */
        /* <DEDUP_REMOVED lines=14> */
[----:B------:R-:W-:Y:S01]  /*f960*/  HMMA.16816.F32.BF16 R64, R4, R10, R64 ;  /* 0x0000000a0440723c */ /* 0x000fe20000041840 */
[----:B------:R-:W1:Y:S02]  /*f970*/  LDSM.16.MT88.4 R8, [R152+0xb800] ;  /* 0x00b800009808783b */ /* 0x000e640000004200 */
[----:B------:R-:W-:-:S04]  /*f980*/  FADD.FTZ R0, R118, R31 ;  /* 0x0000001f76007221 */ /* 0x000fc80000010000 */
[----:B------:R-:W-:Y:S01]  /*f990*/  FADD.FTZ R0, R127, R0 ;  /* 0x000000007f007221 */ /* 0x000fe20000010000 */
[----:B--2---:R-:W-:Y:S03]  /*f9a0*/  HMMA.16816.F32.BF16 R76, R4, R12, R76 ;  /* 0x0000000c044c723c */ /* 0x004fe6000004184c */
        /* <DEDUP_REMOVED lines=14> */
[----:B------:R-:W-:-:S04]  /*fa90*/  FADD.FTZ R122, R122, R133 ;  /* 0x000000857a7a7221 */ /* 0x000fc80000010000 */
[----:B------:R-:W-:Y:S01]  /*faa0*/  FADD.FTZ R183, R183, R122 ;  /* 0x0000007ab7b77221 */ /* 0x000fe20000010000 */
[C---:B-1----:R-:W-:Y:S08]  /*fab0*/  HMMA.16816.F32.BF16 R80, R4.reuse, R8, R80 ;  /* 0x000000080450723c */ /* 0x042ff00000041850 */
[----:B------:R-:W-:Y:S01]  /*fac0*/  HMMA.16816.F32.BF16 R84, R4, R10, R84 ;  /* 0x0000000a0454723c */ /* 0x000fe20000041854 */
[----:B------:R-:W-:-:S04]  /*fad0*/  NOP ;  /* 0x0000000000007918 */ /* 0x000fc80000000000 */
[----:B------:R-:W-:-:S15]  /*fae0*/  @!P4 BRA `(.L_x_9139) ;  /* 0x0000002800b8c947 */ /* 0x000fde0003800000 */
[----:B------:R-:W-:Y:S01]  /*faf0*/  ISETP.NE.U32.AND P2, PT, R106, RZ, PT ;  /* 0x000000ff6a00720c */ /* 0x000fe20003f45070 */
[----:B------:R-:W-:Y:S01]  /*fb00*/  IMAD.SHL.U32 R178, R104, 0x40, RZ ;  /* 0x0000004068b27824 */ /* 0x000fe200078e00ff */
[----:B------:R-:W-:Y:S01]  /*fb10*/  MOV R0, R3 ;  /* 0x0000000300007202 */ /* 0x000fe20000000f00 */
[----:B------:R-:W-:Y:S01]  /*fb20*/  IMAD.MOV.U32 R2, RZ, RZ, R101 ;  /* 0x000000ffff027224 */ /* 0x000fe200078e0065 */
[----:B------:R-:W-:Y:S01]  /*fb30*/  ISETP.NE.AND.EX P2, PT, R107, RZ, PT, P2 ;  /* 0x000000ff6b00720c */ /* 0x000fe20003f45320 */
[----:B------:R-:W-:Y:S01]  /*fb40*/  VIADD R178, R178, 0xffffffc0 ;  /* 0xffffffc0b2b27836 */ /* 0x000fe20000000000 */
[----:B------:R-:W-:-:S11]  /*fb50*/  IADD3 R177, PT, PT, R104, -0x2, RZ ;  /* 0xfffffffe68b17810 */ /* 0x000fd60007ffe0ff */
.L_x_9146:
[----:B------:R-:W-:Y:S01]  /*fb60*/  ISETP.GE.AND P1, PT, R180, R167, PT ;  /* 0x000000a7b400720c */ /* 0x000fe20003f26270 */
        /* <DEDUP_REMOVED lines=50> */
[----:B------:R-:W-:Y:S03]  /*fe90*/  ISETP.NE.AND P5, PT, R11, RZ, PT ;  /* 0x000000ff0b00720c */ /* 0x000fe60003fa5270 */
        /* <DEDUP_REMOVED lines=27> */
.L_x_9141:
[----:B------:R-:W-:Y:S05]  /*10050*/  BSYNC.RECONVERGENT B0 ;  /* 0x0000000000007941 */ /* 0x000fea0003800200 */
.L_x_9140:
        /* <DEDUP_REMOVED lines=9> */
[----:B------:R-:W-:Y:S01]  /*100f0*/  BSSY.RECONVERGENT B1, `(.L_x_9142) ;  /* 0x0000111000017945 */ /* 0x000fe20003800200 */
[----:B------:R-:W-:Y:S01]  /*10100*/  IADD3 R184, P4, PT, R3, R186, RZ ;  /* 0x000000ba03b87210 */ /* 0x000fe20007f9e0ff */
[----:B------:R-:W-:Y:S01]  /*10110*/  @!PT LDS RZ, [RZ] ;  /* 0x00000000fffff984 */ /* 0x000fe20000000800 */
[----:B------:R-:W-:Y:S01]  /*10120*/  @!PT LDS RZ, [RZ] ;  /* 0x00000000fffff984 */ /* 0x000fe20000000800 */
[----:B------:R-:W-:Y:S01]  /*10130*/  @!PT LDS RZ, [RZ] ;  /* 0x00000000fffff984 */ /* 0x000fe20000000800 */
[----:B------:R1:W-:Y:S03]  /*10140*/  @!P0 LDGSTS.E.BYPASS.LTC128B.128 [R169+0xa000], desc[UR4][R162.64+0x80] ;  /* 0x0a000080a2a98fae */ /* 0x0003e6000b981a04 */
        /* <DEDUP_REMOVED lines=36> */
[----:B------:R-:W2:Y:S04]  /*10390*/  LDSM.16.M88.4 R108, [R150+UR6+0x4000] ;  /* 0x00400006966c783b */ /* 0x000ea80008000200 */
[----:B------:R-:W3:Y:S04]  /*103a0*/  LDSM.16.M88.4 R112, [R150+UR6+0x4800] ;  /* 0x004800069670783b */ /* 0x000ee80008000200 */
[----:B------:R-:W4:Y:S04]  /*103b0*/  LDSM.16.M88.4 R116, [R150+UR6+0x5000] ;  /* 0x005000069674783b */ /* 0x000f280008000200 */
[----:B------:R-:W0:Y:S04]  /*103c0*/  LDGDEPBAR ;  /* 0x00000000000079af */ /* 0x000e280000000000 */
[----:B------:R-:W5:Y:S04]  /*103d0*/  LDSM.16.M88.4 R120, [R150+UR6+0x5800] ;  /* 0x005800069678783b */ /* 0x000f680008000200 */
        /* <DEDUP_REMOVED lines=39> */
[----:B------:R-:W-:Y:S03]  /*10650*/  LDSM.16.M88.4 R120, [R150+UR6+0x6800] ;  /* 0x006800069678783b */ /* 0x000fe60008000200 */
        /* <DEDUP_REMOVED lines=8> */
[----:B------:R-:W2:Y:S07]  /*106e0*/  LDSM.16.M88.4 R124, [R150+UR6+0x7000] ;  /* 0x00700006967c783b */ /* 0x000eae0008000200 */
[C---:B---3--:R-:W-:Y:S08]  /*106f0*/  HMMA.16816.F32.BF16 R28, R108.reuse, R104, R28 ;  /* 0x000000686c1c723c */ /* 0x048ff0000004181c */
[----:B------:R-:W-:Y:S01]  /*10700*/  HMMA.16816.F32.BF16 R32, R108, R106, R32 ;  /* 0x0000006a6c20723c */ /* 0x000fe20000041820 */
[----:B------:R-:W3:Y:S04]  /*10710*/  LDSM.16.M88.4 R104, [R150+UR6+0x7800] ;  /* 0x007800069668783b */ /* 0x000ee80008000200 */
        /* <DEDUP_REMOVED lines=125> */
.L_x_9145:
[----:B------:R-:W-:Y:S05]  /*10ef0*/  BSYNC.RECONVERGENT B0 ;  /* 0x0000000000007941 */ /* 0x000fea0003800200 */
.L_x_9144:
        /* <DEDUP_REMOVED lines=48> */
.L_x_9143:
[----:B------:R-:W-:Y:S05]  /*11200*/  BSYNC.RECONVERGENT B1 ;  /* 0x0000000000017941 */ /* 0x000fea0003800200 */
.L_x_9142:
        /* <DEDUP_REMOVED lines=21> */
[----:B-1----:R-:W-:Y:S07]  /*11360*/  FMNMX.FTZ R110, R107, R112, !PT ;  /* 0x000000706b6e7209 */ /* 0x002fee0007810000 */
[----:B------:R-:W-:Y:S01]  /*11370*/  LDSM.16.MT88.4 R112, [R154+0x8000] ;  /* 0x008000009a70783b */ /* 0x000fe20000004200 */
[----:B---3--:R-:W-:Y:S07]  /*11380*/  FMNMX.FTZ R106, R108, R3, !PT ;  /* 0x000000036c6a7209 */ /* 0x008fee0007810000 */
[----:B------:R-:W1:Y:S08]  /*11390*/  SHFL.BFLY PT, R101, R110, 0x1, 0x1f ;  /* 0x0c201f006e657f89 */ /* 0x000e7000000e0000 */
[----:B------:R-:W3:Y:S01]  /*113a0*/  SHFL.BFLY PT, R3, R106, 0x1, 0x1f ;  /* 0x0c201f006a037f89 */ /* 0x000ee200000e0000 */
[----:B-1----:R-:W-:Y:S07]  /*113b0*/  FMNMX.FTZ R101, R110, R101, !PT ;  /* 0x000000656e657209 */ /* 0x002fee0007810000 */
[----:B------:R-:W1:Y:S01]  /*113c0*/  LDSM.16.MT88.4 R108, [R155+0x8000] ;  /* 0x008000009b6c783b */ /* 0x000e620000004200 */
[----:B---3--:R-:W-:Y:S01]  /*113d0*/  FMNMX.FTZ R3, R106, R3, !PT ;  /* 0x000000036a037209 */ /* 0x008fe20007810000 */
[C---:B------:R-:W-:Y:S01]  /*113e0*/  FADD.FTZ R105, -R101.reuse, R2 ;  /* 0x0000000265697221 */ /* 0x040fe20000010100 */
[----:B------:R-:W-:Y:S01]  /*113f0*/  FSETP.NEU.FTZ.AND P0, PT, R101, -INF , PT ;  /* 0xff8000006500780b */ /* 0x000fe20003f1d000 */
[C---:B--2---:R-:W-:Y:S02]  /*11400*/  FMUL.FTZ R127, R104.reuse, R101 ;  /* 0x00000065687f7220 */ /* 0x044fe40000410000 */
[C---:B------:R-:W-:Y:S01]  /*11410*/  FMUL.FTZ R125, R104.reuse, R3 ;  /* 0x00000003687d7220 */ /* 0x040fe20000410000 */
[C---:B------:R-:W-:Y:S01]  /*11420*/  FMUL.FTZ R2, R104.reuse, R105 ;  /* 0x0000006968027220 */ /* 0x040fe20000410000 */
[----:B------:R-:W-:Y:S01]  /*11430*/  FADD.FTZ R105, -R3, R0 ;  /* 0x0000000003697221 */ /* 0x000fe20000010100 */
[----:B------:R-:W-:Y:S02]  /*11440*/  FSEL R127, R127, RZ, P0 ;  /* 0x000000ff7f7f7208 */ /* 0x000fe40000000000 */
[----:B------:R-:W-:Y:S01]  /*11450*/  FSETP.NEU.FTZ.AND P0, PT, R3, -INF , PT ;  /* 0xff8000000300780b */ /* 0x000fe20003f1d000 */
[----:B------:R-:W-:Y:S01]  /*11460*/  FMUL.FTZ R0, R104, R105 ;  /* 0x0000006968007220 */ /* 0x000fe20000410000 */
[----:B------:R-:W2:Y:S01]  /*11470*/  MUFU.EX2 R2, R2 ;  /* 0x0000000200027308 */ /* 0x000ea20000000800 */
        /* <DEDUP_REMOVED lines=10> */
[----:B------:R-:W3:Y:S01]  /*11520*/  MUFU.EX2 R0, R0 ;  /* 0x0000000000007308 */ /* 0x000ee20000000800 */
[-C--:B------:R-:W-:Y:S01]  /*11530*/  FFMA.FTZ R129, R25, R104.reuse, -R127 ;  /* 0x0000006819817223 */ /* 0x080fe2000001087f */
[-CC-:B------:R-:W-:Y:S01]  /*11540*/  FFMA.FTZ R128, R26, R104.reuse, -R125.reuse ;  /* 0x000000681a807223 */ /* 0x180fe2000001087d */
[-C--:B------:R-:W-:Y:S01]  /*11550*/  FFMA.FTZ R131, R27, R104.reuse, -R125 ;  /* 0x000000681b837223 */ /* 0x080fe2000001087d */
[--C-:B------:R-:W-:Y:S01]  /*11560*/  FFMA.FTZ R130, R28, R104, -R127.reuse ;  /* 0x000000681c827223 */ /* 0x100fe2000001087f */
[----:B------:R-:W-:Y:S01]  /*11570*/  LDSM.16.MT88.4 R24, [R153+0x9000] ;  /* 0x009000009918783b */ /* 0x000fe20000004200 */
[C---:B--2---:R-:W-:Y:S01]  /*11580*/  FMUL.FTZ R4, R2.reuse, R96 ;  /* 0x0000006002047220 */ /* 0x044fe20000410000 */
        /* <DEDUP_REMOVED lines=15> */
[----:B------:R-:W3:Y:S01]  /*11680*/  LDSM.16.MT88.4 R92, [R152+0x8000] ;  /* 0x00800000985c783b */ /* 0x000ee20000004200 */
[C---:B------:R-:W-:Y:S03]  /*11690*/  FMUL.FTZ R39, R0.reuse, R39 ;  /* 0x0000002700277220 */ /* 0x040fe60000410000 */
[----:B------:R-:W-:Y:S01]  /*116a0*/  MUFU.EX2 R123, R123 ;  /* 0x0000007b007b7308 */ /* 0x000fe20000000800 */
[C---:B------:R-:W-:Y:S01]  /*116b0*/  FMUL.FTZ R42, R0.reuse, R42 ;  /* 0x0000002a002a7220 */ /* 0x040fe20000410000 */
[----:B------:R-:W-:Y:S01]  /*116c0*/  FMUL.FTZ R43, R0, R43 ;  /* 0x0000002b002b7220 */ /* 0x000fe20000410000 */
        /* <DEDUP_REMOVED lines=16> */
[----:B------:R-:W-:Y:S01]  /*117d0*/  FFMA.FTZ R135, R31, R104, -R125 ;  /* 0x000000681f877223 */ /* 0x000fe2000001087d */
[C---:B------:R-:W-:Y:S01]  /*117e0*/  FMUL.FTZ R56, R2.reuse, R56 ;  /* 0x0000003802387220 */ /* 0x040fe20000410000 */
[----:B------:R-:W-:Y:S01]  /*117f0*/  LDSM.16.MT88.4 R28, [R152+0x9800] ;  /* 0x00980000981c783b */ /* 0x000fe20000004200 */
        /* <DEDUP_REMOVED lines=20> */
[--C-:B------:R-:W-:Y:S01]  /*11940*/  FFMA.FTZ R12, R12, R104, -R127.reuse ;  /* 0x000000680c0c7223 */ /* 0x100fe2000001087f */
        /* <DEDUP_REMOVED lines=12> */
[----:B------:R-:W-:Y:S01]  /*11a10*/  MUFU.EX2 R126, R126 ;  /* 0x0000007e007e7308 */ /* 0x000fe20000000800 */
[-C--:B------:R-:W-:Y:S01]  /*11a20*/  FFMA.FTZ R32, R32, R104.reuse, -R127 ;  /* 0x0000006820207223 */ /* 0x080fe2000001087f */
[----:B----4-:R-:W-:Y:S01]  /*11a30*/  F2FP.BF16.F32.PACK_AB R99, R122, R121 ;  /* 0x000000797a63723e */ /* 0x010fe200000010ff */
[----:B------:R-:W-:Y:S01]  /*11a40*/  FFMA.FTZ R107, R2, R183, R107 ;  /* 0x000000b7026b7223 */ /* 0x000fe2000001006b */
[C---:B------:R-:W-:Y:S01]  /*11a50*/  ISETP.GT.AND P0, PT, R177.reuse, RZ, PT ;  /* 0x000000ffb100720c */ /* 0x040fe20003f04270 */
[----:B------:R-:W-:Y:S01]  /*11a60*/  FFMA.FTZ R123, R0, R179, R123 ;  /* 0x000000b3007b7223 */ /* 0x000fe2000001007b */
[----:B------:R-:W-:Y:S01]  /*11a70*/  IADD3 R177, PT, PT, R177, -0x1, RZ ;  /* 0xffffffffb1b17810 */ /* 0x000fe20007ffe0ff */
[----:B------:R-:W-:Y:S03]  /*11a80*/  FADD.FTZ R120, R120, R107 ;  /* 0x0000006b78787221 */ /* 0x000fe60000010000 */
[----:B------:R-:W-:Y:S01]  /*11a90*/  MUFU.EX2 R129, R129 ;  /* 0x0000008100817308 */ /* 0x000fe20000000800 */
[C---:B-1----:R-:W-:Y:S05]  /*11aa0*/  HMMA.16816.F32.BF16 R4, R96.reuse, R108, R4 ;  /* 0x0000006c6004723c */ /* 0x042fea0000041804 */
[----:B------:R-:W-:Y:S04]  /*11ab0*/  FADD.FTZ R124, R124, R123 ;  /* 0x0000007b7c7c7221 */ /* 0x000fe80000010000 */
        /* <DEDUP_REMOVED lines=9> */
[C---:B------:R-:W-:Y:S03]  /*11b50*/  HMMA.16816.F32.BF16 R44, R96.reuse, R116, R44 ;  /* 0x00000074602c723c */ /* 0x040fe6000004182c */
[--C-:B------:R-:W-:Y:S01]  /*11b60*/  FFMA.FTZ R116, R16, R104, -R127.reuse ;  /* 0x0000006810747223 */ /* 0x100fe2000001087f */
[C---:B------:R-:W-:Y:S01]  /*11b70*/  FMUL.FTZ R16, R2.reuse, R84 ;  /* 0x0000005402107220 */ /* 0x040fe20000410000 */
[-C--:B------:R-:W-:Y:S01]  /*11b80*/  FFMA.FTZ R117, R17, R104.reuse, -R127 ;  /* 0x0000006811757223 */ /* 0x080fe2000001087f */
[----:B------:R-:W-:Y:S03]  /*11b90*/  FMUL.FTZ R17, R2, R85 ;  /* 0x0000005502117220 */ /* 0x000fe60000410000 */
[----:B------:R-:W-:Y:S01]  /*11ba0*/  MUFU.EX2 R132, R132 ;  /* 0x0000008400847308 */ /* 0x000fe20000000800 */
[C---:B------:R-:W-:Y:S03]  /*11bb0*/  HMMA.16816.F32.BF16 R48, R96.reuse, R118, R48 ;  /* 0x000000766030723c */ /* 0x040fe60000041830 */
[--C-:B------:R-:W-:Y:S01]  /*11bc0*/  FFMA.FTZ R118, R18, R104, -R125.reuse ;  /* 0x0000006812767223 */ /* 0x100fe2000001087d */
[C---:B------:R-:W-:Y:S01]  /*11bd0*/  FMUL.FTZ R18, R0.reuse, R86 ;  /* 0x0000005600127220 */ /* 0x040fe20000410000 */
[----:B------:R-:W-:Y:S01]  /*11be0*/  FFMA.FTZ R119, R19, R104, -R125 ;  /* 0x0000006813777223 */ /* 0x000fe2000001087d */
[----:B------:R-:W-:Y:S03]  /*11bf0*/  FMUL.FTZ R19, R0, R87 ;  /* 0x0000005700137220 */ /* 0x000fe60000410000 */
[----:B------:R-:W-:Y:S01]  /*11c00*/  MUFU.EX2 R116, R116 ;  /* 0x0000007400747308 */ /* 0x000fe20000000800 */
[C---:B---3--:R-:W-:Y:S09]  /*11c10*/  HMMA.16816.F32.BF16 R52, R96.reuse, R92, R52 ;  /* 0x0000005c6034723c */ /* 0x048ff20000041834 */
[----:B------:R-:W3:Y:S01]  /*11c20*/  MUFU.EX2 R117, R117 ;  /* 0x0000007500757308 */ /* 0x000ee20000000800 */
[C---:B------:R-:W-:Y:S01]  /*11c30*/  HMMA.16816.F32.BF16 R56, R96.reuse, R94, R56 ;  /* 0x0000005e6038723c */ /* 0x040fe20000041838 */
[----:B------:R-:W4:Y:S08]  /*11c40*/  LDSM.16.MT88.4 R92, [R153+0xa000] ;  /* 0x00a00000995c783b */ /* 0x000f300000004200 */
[----:B------:R-:W-:Y:S01]  /*11c50*/  MUFU.EX2 R118, R118 ;  /* 0x0000007600767308 */ /* 0x000fe20000000800 */
[C---:B-1----:R-:W-:Y:S09]  /*11c60*/  HMMA.16816.F32.BF16 R60, R96.reuse, R108, R60 ;  /* 0x0000006c603c723c */ /* 0x042ff2000004183c */
[----:B------:R-:W-:Y:S01]  /*11c70*/  MUFU.EX2 R135, R135 ;  /* 0x0000008700877308 */ /* 0x000fe20000000800 */
[C---:B------:R-:W-:Y:S01]  /*11c80*/  HMMA.16816.F32.BF16 R64, R96.reuse, R110, R64 ;  /* 0x0000006e6040723c */ /* 0x040fe20000041840 */
[----:B------:R-:W1:Y:S02]  /*11c90*/  LDSM.16.MT88.4 R108, [R152+0xa000] ;  /* 0x00a00000986c783b */ /* 0x000e640000004200 */
[----:B---3--:R-:W-:Y:S06]  /*11ca0*/  F2FP.BF16.F32.PACK_AB R86, R117, R116 ;  /* 0x000000747556723e */ /* 0x008fec00000010ff */
[----:B------:R-:W-:Y:S01]  /*11cb0*/  MUFU.EX2 R32, R32 ;  /* 0x0000002000207308 */ /* 0x000fe20000000800 */
[C---:B--2---:R-:W-:Y:S03]  /*11cc0*/  HMMA.16816.F32.BF16 R68, R96.reuse, R112, R68 ;  /* 0x000000706044723c */ /* 0x044fe60000041844 */
[-C--:B------:R-:W-:Y:S01]  /*11cd0*/  FFMA.FTZ R113, R13, R104.reuse, -R127 ;  /* 0x000000680d717223 */ /* 0x080fe2000001087f */
[----:B------:R-:W-:Y:S05]  /*11ce0*/  FMUL.FTZ R13, R2, R89 ;  /* 0x00000059020d7220 */ /* 0x000fea0000410000 */
[----:B------:R2:W-:Y:S01]  /*11cf0*/  MUFU.EX2 R112, R12 ;  /* 0x0000000c00707308 */ /* 0x0005e20000000800 */
[C---:B------:R-:W-:Y:S03]  /*11d00*/  HMMA.16816.F32.BF16 R72, R96.reuse, R114, R72 ;  /* 0x000000726048723c */ /* 0x040fe60000041848 */
[-CC-:B------:R-:W-:Y:S01]  /*11d10*/  FFMA.FTZ R114, R14, R104.reuse, -R125.reuse ;  /* 0x000000680e727223 */ /* 0x180fe2000001087d */
[----:B------:R-:W-:Y:S01]  /*11d20*/  FFMA.FTZ R115, R15, R104, -R125 ;  /* 0x000000680f737223 */ /* 0x000fe2000001087d */
[C---:B------:R-:W-:Y:S01]  /*11d30*/  FMUL.FTZ R14, R0.reuse, R90 ;  /* 0x0000005a000e7220 */ /* 0x040fe20000410000 */
[----:B------:R-:W-:Y:S03]  /*11d40*/  FMUL.FTZ R15, R0, R91 ;  /* 0x0000005b000f7220 */ /* 0x000fe60000410000 */
[----:B------:R-:W3:Y:S01]  /*11d50*/  MUFU.EX2 R113, R113 ;  /* 0x0000007100717308 */ /* 0x000ee20000000800 */
[C---:B----4-:R-:W-:Y:S09]  /*11d60*/  HMMA.16816.F32.BF16 R76, R96.reuse, R92, R76 ;  /* 0x0000005c604c723c */ /* 0x050ff2000004184c */
[----:B------:R-:W-:Y:S01]  /*11d70*/  MUFU.EX2 R114, R114 ;  /* 0x0000007200727308 */ /* 0x000fe20000000800 */
[----:B--2---:R-:W-:Y:S01]  /*11d80*/  FMUL.FTZ R12, R2, R88 ;  /* 0x00000058020c7220 */ /* 0x004fe20000410000 */
[----:B------:R-:W-:Y:S01]  /*11d90*/  MOV R2, R101 ;  /* 0x0000006500027202 */ /* 0x000fe20000000f00 */
[----:B------:R-:W2:Y:S05]  /*11da0*/  LDSM.16.MT88.4 R88, [R155+0x8800] ;  /* 0x008800009b58783b */ /* 0x000eaa0000004200 */
[C---:B------:R-:W-:Y:S02]  /*11db0*/  HMMA.16816.F32.BF16 R12, R96.reuse, R94, R12 ;  /* 0x0000005e600c723c */ /* 0x040fe4000004180c */
[----:B------:R-:W4:Y:S01]  /*11dc0*/  MUFU.EX2 R115, R115 ;  /* 0x0000007300737308 */ /* 0x000f220000000800 */
[----:B------:R-:W5:Y:S01]  /*11dd0*/  LDSM.16.MT88.4 R92, [R154+0x8800] ;  /* 0x008800009a5c783b */ /* 0x000f620000004200 */
[----:B---3--:R-:W-:Y:S04]  /*11de0*/  F2FP.BF16.F32.PACK_AB R84, R113, R112 ;  /* 0x000000707154723e */ /* 0x008fe800000010ff */
[C---:B-1----:R-:W-:Y:S04]  /*11df0*/  HMMA.16816.F32.BF16 R80, R96.reuse, R108, R80 ;  /* 0x0000006c6050723c */ /* 0x042fe80000041850 */
[----:B------:R-:W1:Y:S01]  /*11e00*/  MUFU.EX2 R109, R119 ;  /* 0x00000077006d7308 */ /* 0x000e620000000800 */
[--C-:B------:R-:W-:Y:S03]  /*11e10*/  FFMA.FTZ R108, R20, R104, -R127.reuse ;  /* 0x00000068146c7223 */ /* 0x100fe6000001087f */
[----:B------:R-:W-:Y:S01]  /*11e20*/  HMMA.16816.F32.BF16 R16, R96, R110, R16 ;  /* 0x0000006e6010723c */ /* 0x000fe20000041810 */
[----:B------:R-:W3:Y:S05]  /*11e30*/  LDSM.16.MT88.4 R96, [R153+0x8800] ;  /* 0x008800009960783b */ /* 0x000eea0000004200 */
[----:B------:R-:W-:Y:S01]  /*11e40*/  MUFU.EX2 R108, R108 ;  /* 0x0000006c006c7308 */ /* 0x000fe20000000800 */
[----:B----4-:R-:W-:Y:S01]  /*11e50*/  F2FP.BF16.F32.PACK_AB R85, R115, R114 ;  /* 0x000000727355723e */ /* 0x010fe200000010ff */
[-C--:B------:R-:W-:Y:S01]  /*11e60*/  FFMA.FTZ R111, R21, R104.reuse, -R127 ;  /* 0x00000068156f7223 */ /* 0x080fe2000001087f */
[----:B------:R-:W-:Y:S01]  /*11e70*/  FFMA.FTZ R110, R22, R104, -R125 ;  /* 0x00000068166e7223 */ /* 0x000fe2000001087d */
[----:B------:R-:W-:Y:S01]  /*11e80*/  F2FP.BF16.F32.PACK_AB R22, R129, R126 ;  /* 0x0000007e8116723e */ /* 0x000fe200000010ff */
[-C--:B------:R-:W-:Y:S01]  /*11e90*/  FFMA.FTZ R127, R33, R104.reuse, -R127 ;  /* 0x00000068217f7223 */ /* 0x080fe2000001087f */
[--C-:B------:R-:W-:Y:S01]  /*11ea0*/  FFMA.FTZ R33, R34, R104, -R125.reuse ;  /* 0x0000006822217223 */ /* 0x100fe2000001087d */
[----:B-1----:R-:W-:Y:S01]  /*11eb0*/  F2FP.BF16.F32.PACK_AB R87, R109, R118 ;  /* 0x000000766d57723e */ /* 0x002fe200000010ff */
[--C-:B------:R-:W-:Y:S01]  /*11ec0*/  FFMA.FTZ R119, R23, R104, -R125.reuse ;  /* 0x0000006817777223 */ /* 0x100fe2000001087d */
[----:B------:R-:W-:Y:S01]  /*11ed0*/  F2FP.BF16.F32.PACK_AB R23, R131, R128 ;  /* 0x000000808317723e */ /* 0x000fe200000010ff */
[----:B------:R-:W1:Y:S01]  /*11ee0*/  MUFU.EX2 R111, R111 ;  /* 0x0000006f006f7308 */ /* 0x000e620000000800 */
[----:B------:R-:W-:Y:S03]  /*11ef0*/  FFMA.FTZ R125, R35, R104, -R125 ;  /* 0x00000068237d7223 */ /* 0x000fe6000001087d */
[C---:B--2---:R-:W-:Y:S06]  /*11f00*/  HMMA.16816.F32.BF16 R4, R84.reuse, R88, R4 ;  /* 0x000000585404723c */ /* 0x044fec0000041804 */
[----:B------:R-:W-:Y:S02]  /*11f10*/  MUFU.EX2 R110, R110 ;  /* 0x0000006e006e7308 */ /* 0x000fe40000000800 */
[C---:B------:R-:W-:Y:S01]  /*11f20*/  HMMA.16816.F32.BF16 R8, R84.reuse, R90, R8 ;  /* 0x0000005a5408723c */ /* 0x040fe20000041808 */
[----:B------:R-:W2:Y:S07]  /*11f30*/  LDSM.16.MT88.4 R88, [R152+0x8800] ;  /* 0x008800009858783b */ /* 0x000eae0000004200 */
[----:B------:R-:W4:Y:S01]  /*11f40*/  MUFU.EX2 R119, R119 ;  /* 0x0000007700777308 */ /* 0x000f220000000800 */
[----:B-1----:R-:W-:Y:S01]  /*11f50*/  F2FP.BF16.F32.PACK_AB R20, R111, R108 ;  /* 0x0000006c6f14723e */ /* 0x002fe200000010ff */
[C---:B-----5:R-:W-:Y:S08]  /*11f60*/  HMMA.16816.F32.BF16 R36, R84.reuse, R92, R36 ;  /* 0x0000005c5424723c */ /* 0x060ff00000041824 */
[----:B------:R-:W1:Y:S01]  /*11f70*/  MUFU.EX2 R127, R127 ;  /* 0x0000007f007f7308 */ /* 0x000e620000000800 */
[C---:B------:R-:W-:Y:S01]  /*11f80*/  HMMA.16816.F32.BF16 R40, R84.reuse, R94, R40 ;  /* 0x0000005e5428723c */ /* 0x040fe20000041828 */
[----:B------:R-:W5:Y:S08]  /*11f90*/  LDSM.16.MT88.4 R92, [R155+0xa800] ;  /* 0x00a800009b5c783b */ /* 0x000f700000004200 */
[----:B------:R-:W-:Y:S01]  /*11fa0*/  MUFU.EX2 R33, R33 ;  /* 0x0000002100217308 */ /* 0x000fe20000000800 */
[----:B----4-:R-:W-:Y:S01]  /*11fb0*/  F2FP.BF16.F32.PACK_AB R21, R119, R110 ;  /* 0x0000006e7715723e */ /* 0x010fe200000010ff */
[C---:B---3--:R-:W-:Y:S08]  /*11fc0*/  HMMA.16816.F32.BF16 R44, R84.reuse, R96, R44 ;  /* 0x00000060542c723c */ /* 0x048ff0000004182c */
[----:B------:R-:W3:Y:S01]  /*11fd0*/  MUFU.EX2 R34, R125 ;  /* 0x0000007d00227308 */ /* 0x000ee20000000800 */
[C---:B------:R-:W-:Y:S01]  /*11fe0*/  HMMA.16816.F32.BF16 R48, R84.reuse, R98, R48 ;  /* 0x000000625430723c */ /* 0x040fe20000041830 */
[----:B------:R-:W4:Y:S07]  /*11ff0*/  LDSM.16.MT88.4 R96, [R154+0xa800] ;  /* 0x00a800009a60783b */ /* 0x000f2e0000004200 */
[C---:B--2---:R-:W-:Y:S08]  /*12000*/  HMMA.16816.F32.BF16 R52, R84.reuse, R88, R52 ;  /* 0x000000585434723c */ /* 0x044ff00000041834 */
[C---:B------:R-:W-:Y:S01]  /*12010*/  HMMA.16816.F32.BF16 R56, R84.reuse, R90, R56 ;  /* 0x0000005a5438723c */ /* 0x040fe20000041838 */
[----:B------:R-:W2:Y:S07]  /*12020*/  LDSM.16.MT88.4 R88, [R153+0xa800] ;  /* 0x00a800009958783b */ /* 0x000eae0000004200 */
[C---:B-----5:R-:W-:Y:S08]  /*12030*/  HMMA.16816.F32.BF16 R60, R84.reuse, R92, R60 ;  /* 0x0000005c543c723c */ /* 0x060ff0000004183c */
[C---:B------:R-:W-:Y:S01]  /*12040*/  HMMA.16816.F32.BF16 R64, R84.reuse, R94, R64 ;  /* 0x0000005e5440723c */ /* 0x040fe20000041840 */
[----:B------:R-:W5:Y:S07]  /*12050*/  LDSM.16.MT88.4 R92, [R152+0xa800] ;  /* 0x00a80000985c783b */ /* 0x000f6e0000004200 */
[C---:B----4-:R-:W-:Y:S08]  /*12060*/  HMMA.16816.F32.BF16 R68, R84.reuse, R96, R68 ;  /* 0x000000605444723c */ /* 0x050ff00000041844 */
[C---:B------:R-:W-:Y:S01]  /*12070*/  HMMA.16816.F32.BF16 R72, R84.reuse, R98, R72 ;  /* 0x000000625448723c */ /* 0x040fe20000041848 */
[----:B------:R-:W-:Y:S07]  /*12080*/  LDSM.16.MT88.4 R96, [R154+0x9000] ;  /* 0x009000009a60783b */ /* 0x000fee0000004200 */
[C---:B--2---:R-:W-:Y:S08]  /*12090*/  HMMA.16816.F32.BF16 R76, R84.reuse, R88, R76 ;  /* 0x00000058544c723c */ /* 0x044ff0000004184c */
[C---:B------:R-:W-:Y:S01]  /*120a0*/  HMMA.16816.F32.BF16 R12, R84.reuse, R90, R12 ;  /* 0x0000005a540c723c */ /* 0x040fe2000004180c */
[----:B------:R-:W2:Y:S07]  /*120b0*/  LDSM.16.MT88.4 R88, [R155+0x9000] ;  /* 0x009000009b58783b */ /* 0x000eae0000004200 */
[C---:B-----5:R-:W-:Y:S08]  /*120c0*/  HMMA.16816.F32.BF16 R80, R84.reuse, R92, R80 ;  /* 0x0000005c5450723c */ /* 0x060ff00000041850 */
[----:B------:R-:W-:Y:S01]  /*120d0*/  HMMA.16816.F32.BF16 R16, R84, R94, R16 ;  /* 0x0000005e5410723c */ /* 0x000fe20000041810 */
[----:B------:R-:W4:Y:S08]  /*120e0*/  LDSM.16.MT88.4 R84, [R152+0x9000] ;  /* 0x009000009854783b */ /* 0x000f300000004200 */
[----:B------:R-:W-:Y:S01]  /*120f0*/  LDSM.16.MT88.4 R92, [R155+0x9800] ;  /* 0x009800009b5c783b */ /* 0x000fe20000004200 */
[C---:B--2---:R-:W-:Y:S08]  /*12100*/  HMMA.16816.F32.BF16 R4, R20.reuse, R88, R4 ;  /* 0x000000581404723c */ /* 0x044ff00000041804 */
[C---:B------:R-:W-:Y:S01]  /*12110*/  HMMA.16816.F32.BF16 R8, R20.reuse, R90, R8 ;  /* 0x0000005a1408723c */ /* 0x040fe20000041808 */
[----:B------:R-:W2:Y:S07]  /*12120*/  LDSM.16.MT88.4 R88, [R155+0xb000] ;  /* 0x00b000009b58783b */ /* 0x000eae0000004200 */
[C---:B------:R-:W-:Y:S08]  /*12130*/  HMMA.16816.F32.BF16 R36, R20.reuse, R96, R36 ;  /* 0x000000601424723c */ /* 0x040ff00000041824 */
[C---:B------:R-:W-:Y:S08]  /*12140*/  HMMA.16816.F32.BF16 R40, R20.reuse, R98, R40 ;  /* 0x000000621428723c */ /* 0x040ff00000041828 */
[C---:B------:R-:W-:Y:S08]  /*12150*/  HMMA.16816.F32.BF16 R44, R20.reuse, R24, R44 ;  /* 0x00000018142c723c */ /* 0x040ff0000004182c */
[C---:B------:R-:W-:Y:S01]  /*12160*/  HMMA.16816.F32.BF16 R48, R20.reuse, R26, R48 ;  /* 0x0000001a1430723c */ /* 0x040fe20000041830 */
[----:B------:R-:W5:Y:S07]  /*12170*/  LDSM.16.MT88.4 R24, [R154+0xb000] ;  /* 0x00b000009a18783b */ /* 0x000f6e0000004200 */
[C---:B----4-:R-:W-:Y:S08]  /*12180*/  HMMA.16816.F32.BF16 R52, R20.reuse, R84, R52 ;  /* 0x000000541434723c */ /* 0x050ff00000041834 */
        /* <DEDUP_REMOVED lines=8> */
[C---:B----4-:R-:W-:Y:S03]  /*12210*/  HMMA.16816.F32.BF16 R76, R20.reuse, R84, R76 ;  /* 0x00000054144c723c */ /* 0x050fe6000004184c */
[----:B------:R-:W-:Y:S02]  /*12220*/  F2FP.BF16.F32.PACK_AB R84, R133, R130 ;  /* 0x000000828554723e */ /* 0x000fe400000010ff */
[----:B------:R-:W-:Y:S03]  /*12230*/  F2FP.BF16.F32.PACK_AB R85, R135, R132 ;  /* 0x000000848755723e */ /* 0x000fe600000010ff */
[C---:B------:R-:W-:Y:S03]  /*12240*/  HMMA.16816.F32.BF16 R12, R20.reuse, R86, R12 ;  /* 0x00000056140c723c */ /* 0x040fe6000004180c */
[----:B-1----:R-:W-:Y:S02]  /*12250*/  F2FP.BF16.F32.PACK_AB R86, R127, R32 ;  /* 0x000000207f56723e */ /* 0x002fe400000010ff */
[----:B---3--:R-:W-:Y:S03]  /*12260*/  F2FP.BF16.F32.PACK_AB R87, R34, R33 ;  /* 0x000000212257723e */ /* 0x008fe600000010ff */
[C---:B--2---:R-:W-:Y:S08]  /*12270*/  HMMA.16816.F32.BF16 R80, R20.reuse, R88, R80 ;  /* 0x000000581450723c */ /* 0x044ff00000041850 */
[----:B------:R-:W-:Y:S01]  /*12280*/  HMMA.16816.F32.BF16 R16, R20, R90, R16 ;  /* 0x0000005a1410723c */ /* 0x000fe20000041810 */
[----:B------:R-:W1:Y:S07]  /*12290*/  LDSM.16.MT88.4 R20, [R153+0x9800] ;  /* 0x009800009914783b */ /* 0x000e6e0000004200 */
[C---:B------:R-:W-:Y:S01]  /*122a0*/  HMMA.16816.F32.BF16 R96, R84.reuse, R92, R4 ;  /* 0x0000005c5460723c */ /* 0x040fe20000041804 */
[----:B------:R-:W2:Y:S07]  /*122b0*/  LDSM.16.MT88.4 R4, [R155+0xb800] ;  /* 0x00b800009b04783b */ /* 0x000eae0000004200 */
[C---:B------:R-:W-:Y:S01]  /*122c0*/  HMMA.16816.F32.BF16 R92, R84.reuse, R94, R8 ;  /* 0x0000005e545c723c */ /* 0x040fe20000041808 */
[----:B------:R-:W3:Y:S07]  /*122d0*/  LDSM.16.MT88.4 R8, [R154+0xb800] ;  /* 0x00b800009a08783b */ /* 0x000eee0000004200 */
[C---:B-----5:R-:W-:Y:S01]  /*122e0*/  HMMA.16816.F32.BF16 R36, R84.reuse, R24, R36 ;  /* 0x000000185424723c */ /* 0x060fe20000041824 */
[----:B------:R-:W4:Y:S07]  /*122f0*/  LDSM.16.MT88.4 R88, [R153+0xb800] ;  /* 0x00b800009958783b */ /* 0x000f2e0000004200 */
[C---:B------:R-:W-:Y:S08]  /*12300*/  HMMA.16816.F32.BF16 R40, R84.reuse, R26, R40 ;  /* 0x0000001a5428723c */ /* 0x040ff00000041828 */
[C---:B-1----:R-:W-:Y:S03]  /*12310*/  HMMA.16816.F32.BF16 R44, R84.reuse, R20, R44 ;  /* 0x00000014542c723c */ /* 0x042fe6000004182c */
        /* <DEDUP_REMOVED lines=31> */
[C---:B----4-:R-:W-:Y:S03]  /*12510*/  HMMA.16816.F32.BF16 R76, R84.reuse, R88, R76 ;  /* 0x00000058544c723c */ /* 0x050fe6000004184c */
[----:B------:R-:W-:Y:S01]  /*12520*/  FADD.FTZ R0, R135, R0 ;  /* 0x0000000087007221 */ /* 0x000fe20000010000 */
[----:B------:R-:W-:Y:S03]  /*12530*/  FADD.FTZ R32, R32, R133 ;  /* 0x0000008520207221 */ /* 0x000fe60000010000 */
[----:B------:R-:W-:Y:S01]  /*12540*/  FADD.FTZ R33, R33, R0 ;  /* 0x0000000021217221 */ /* 0x000fe20000010000 */
[C---:B------:R-:W-:Y:S03]  /*12550*/  HMMA.16816.F32.BF16 R88, R84.reuse, R90, R12 ;  /* 0x0000005a5458723c */ /* 0x040fe6000004180c */
[----:B------:R-:W-:Y:S01]  /*12560*/  MOV R0, R3 ;  /* 0x0000000300007202 */ /* 0x000fe20000000f00 */
[----:B------:R-:W-:Y:S01]  /*12570*/  FADD.FTZ R183, R127, R32 ;  /* 0x000000207fb77221 */ /* 0x000fe20000010000 */
[----:B------:R-:W-:Y:S03]  /*12580*/  FADD.FTZ R179, R34, R33 ;  /* 0x0000002122b37221 */ /* 0x000fe60000010000 */
[C---:B-1----:R-:W-:Y:S08]  /*12590*/  HMMA.16816.F32.BF16 R80, R84.reuse, R4, R80 ;  /* 0x000000045450723c */ /* 0x042ff00000041850 */
[----:B------:R-:W-:Y:S01]  /*125a0*/  HMMA.16816.F32.BF16 R84, R84, R6, R16 ;  /* 0x000000065454723c */ /* 0x000fe20000041810 */
[----:B------:R-:W-:Y:S08]  /*125b0*/  @!UPT UIADD3 URZ, UPT, UPT, URZ, URZ, URZ ;  /* 0x000000fffffff290 */ /* 0x000ff0000fffe0ff */
[----:B------:R-:W-:Y:S11]  /*125c0*/  @P0 BRA `(.L_x_9146) ;  /* 0xffffffd400640947 */ /* 0x000ff6000383ffff */
.L_x_9139:
[----:B------:R-:W-:Y:S01]  /*125d0*/  @!UPT UIADD3 URZ, UPT, UPT, URZ, URZ, URZ ;  /* 0x000000fffffff290 */ /* 0x000fe2000fffe0ff */
[----:B------:R1:W5:Y:S01]  /*125e0*/  LD.E R2, desc[UR4][R102.64+0xd8] ;  /* 0x0000d80466027980 */ /* 0x000362000c101900 */
[----:B------:R-:W-:Y:S01]  /*125f0*/  UMOV UR7, 0xffffffff ;  /* 0xffffffff00077882 */ /* 0x000fe20000000000 */
[----:B------:R-:W2:Y:S02]  /*12600*/  S2R R0, SR_TID.X ;  /* 0x0000000000007919 */ /* 0x000ea40000002100 */
[----:B------:R-:W-:Y:S05]  /*12610*/  BRA.DIV UR7, `(.L_x_9147) ;  /* 0x0000001207e87947 */ /* 0x000fea000b800000 */
[----:B------:R-:W3:Y:S04]  /*12620*/  SHFL.BFLY PT, R8, R183, 0x2, 0x1f ;  /* 0x0c401f00b7087f89 */ /* 0x000ee800000e0000 */
[----:B------:R-:W4:Y:S01]  /*12630*/  SHFL.BFLY PT, R10, R179, 0x2, 0x1f ;  /* 0x0c401f00b30a7f89 */ /* 0x000f2200000e0000 */
[----:B---3--:R-:W-:Y:S01]  /*12640*/  FADD.FTZ R8, R8, R183 ;  /* 0x000000b708087221 */ /* 0x008fe20000010000 */
[----:B----4-:R-:W-:-:S04]  /*12650*/  FADD.FTZ R7, R10, R179 ;  /* 0x000000b30a077221 */ /* 0x010fc80000010000 */
[----:B------:R-:W3:Y:S04]  /*12660*/  SHFL.BFLY PT, R9, R8, 0x1, 0x1f ;  /* 0x0c201f0008097f89 */ /* 0x000ee800000e0000 */
[----:B------:R4:W1:Y:S01]  /*12670*/  SHFL.BFLY PT, R10, R7, 0x1, 0x1f ;  /* 0x0c201f00070a7f89 */ /* 0x00086200000e0000 */
[----:B---3--:R-:W-:-:S07]  /*12680*/  FADD.FTZ R9, R8, R9 ;  /* 0x0000000908097221 */ /* 0x008fce0000010000 */
.L_x_9162:
[----:B------:R-:W4:Y:S01]  /*12690*/  MUFU.RCP R5, R9 ;  /* 0x0000000900057308 */ /* 0x000f220000001000 */
[----:B------:R-:W3:Y:S01]  /*126a0*/  S2UR UR7, SR_CgaCtaId ;  /* 0x00000000000779c3 */ /* 0x000ee20000008800 */
[----:B-1----:R-:W-:Y:S01]  /*126b0*/  FADD.FTZ R8, R7, R10 ;  /* 0x0000000a07087221 */ /* 0x002fe20000010000 */
[----:B------:R-:W-:Y:S01]  /*126c0*/  FSETP.NE.FTZ.AND P2, PT, R9, RZ, PT ;  /* 0x000000ff0900720b */ /* 0x000fe20003f55000 */
[----:B------:R-:W-:Y:S01]  /*126d0*/  UMOV UR8, 0x400 ;  /* 0x0000040000087882 */ /* 0x000fe20000000000 */
[C---:B--2---:R-:W-:Y:S02]  /*126e0*/  SHF.L.U32 R6, R0.reuse, 0x1, RZ ;  /* 0x0000000100067819 */ /* 0x044fe400000006ff */
[C---:B------:R-:W-:Y:S01]  /*126f0*/  SHF.L.U32 R11, R0.reuse, 0x4, RZ ;  /* 0x00000004000b7819 */ /* 0x040fe200000006ff */
[----:B------:R-:W1:Y:S01]  /*12700*/  MUFU.RCP R10, R8 ;  /* 0x00000008000a7308 */ /* 0x000e620000001000 */
[----:B------:R-:W-:Y:S02]  /*12710*/  SHF.L.U32 R4, R0, 0x5, RZ ;  /* 0x0000000500047819 */ /* 0x000fe400000006ff */
[----:B------:R-:W-:-:S02]  /*12720*/  FSETP.NE.FTZ.AND P1, PT, R8, RZ, PT ;  /* 0x000000ff0800720b */ /* 0x000fc40003f35000 */
[----:B------:R-:W-:Y:S02]  /*12730*/  LOP3.LUT R11, R11, 0x1c0, RZ, 0xc0, !PT ;  /* 0x000001c00b0b7812 */ /* 0x000fe400078ec0ff */
[----:B------:R-:W-:Y:S02]  /*12740*/  LOP3.LUT P0, RZ, R0, 0x4, RZ, 0xc0, !PT ;  /* 0x0000000400ff7812 */ /* 0x000fe4000780c0ff */
[----:B----4-:R-:W-:Y:S02]  /*12750*/  FSEL R7, R5, 1, P2 ;  /* 0x3f80000005077808 */ /* 0x010fe40001000000 */
[----:B------:R-:W-:Y:S02]  /*12760*/  LOP3.LUT R5, R6, 0x6, RZ, 0xc0, !PT ;  /* 0x0000000606057812 */ /* 0x000fe400078ec0ff */
[----:B------:R-:W-:Y:S01]  /*12770*/  LOP3.LUT R11, R11, 0x38, R6, 0xf8, !PT ;  /* 0x000000380b0b7812 */ /* 0x000fe200078ef806 */
[----:B------:R-:W-:Y:S01]  /*12780*/  FMUL.FTZ R96, R7, R96 ;  /* 0x0000006007607220 */ /* 0x000fe20000410000 */
[----:B------:R-:W-:Y:S01]  /*12790*/  LOP3.LUT R4, R5, 0x7c00, R4, 0xf8, !PT ;  /* 0x00007c0005047812 */ /* 0x000fe200078ef804 */
[C---:B------:R-:W-:Y:S01]  /*127a0*/  FMUL.FTZ R97, R7.reuse, R97 ;  /* 0x0000006107617220 */ /* 0x040fe20000410000 */
[----:B------:R-:W-:Y:S01]  /*127b0*/  R2P PR, R0, 0x18 ;  /* 0x0000001800007804 */ /* 0x000fe20000000000 */
[----:B---3--:R-:W-:Y:S01]  /*127c0*/  ULEA UR7, UR7, UR8, 0x18 ;  /* 0x0000000807077291 */ /* 0x008fe2000f8ec0ff */
[----:B-1----:R-:W-:Y:S01]  /*127d0*/  FSEL R10, R10, 1, P1 ;  /* 0x3f8000000a0a7808 */ /* 0x002fe20000800000 */
[C---:B------:R-:W-:Y:S01]  /*127e0*/  FMUL.FTZ R92, R7.reuse, R92 ;  /* 0x0000005c075c7220 */ /* 0x040fe20000410000 */
[----:B------:R-:W-:Y:S01]  /*127f0*/  LOP3.LUT R4, R4, R11, RZ, 0xfc, !PT ;  /* 0x0000000b04047212 */ /* 0x000fe200078efcff */
[C---:B------:R-:W-:Y:S01]  /*12800*/  FMUL.FTZ R93, R7.reuse, R93 ;  /* 0x0000005d075d7220 */ /* 0x040fe20000410000 */
[----:B------:R-:W-:Y:S01]  /*12810*/  MOV R6, 0x20 ;  /* 0x0000002000067802 */ /* 0x000fe20000000f00 */
[C---:B------:R-:W-:Y:S01]  /*12820*/  FMUL.FTZ R98, R10.reuse, R98 ;  /* 0x000000620a627220 */ /* 0x040fe20000410000 */
[----:B------:R-:W-:Y:S01]  /*12830*/  MOV R5, 0x10 ;  /* 0x0000001000057802 */ /* 0x000fe20000000f00 */
[----:B------:R-:W-:Y:S01]  /*12840*/  FMUL.FTZ R99, R10, R99 ;  /* 0x000000630a637220 */ /* 0x000fe20000410000 */
[----:B------:R-:W-:Y:S01]  /*12850*/  LEA R11, R4, UR7, 0x1 ;  /* 0x00000007040b7c11 */ /* 0x000fe2000f8e08ff */
[----:B------:R-:W-:Y:S01]  /*12860*/  FMUL.FTZ R94, R10, R94 ;  /* 0x0000005e0a5e7220 */ /* 0x000fe20000410000 */
[----:B------:R-:W-:Y:S01]  /*12870*/  SEL R6, R6, 0xffffffe0, !P3 ;  /* 0xffffffe006067807 */ /* 0x000fe20005800000 */
        /* <DEDUP_REMOVED lines=26> */
[C---:B------:R-:W-:Y:S01]  /*12a20*/  FMUL.FTZ R55, R10.reuse, R55 ;  /* 0x000000370a377220 */ /* 0x040fe20000410000 */
        /* <DEDUP_REMOVED lines=67> */
[----:B------:R1:W-:Y:S01]  /*12e60*/  STS [R17+0x400], R46 ;  /* 0x0004002e11007388 */ /* 0x0003e20000000800 */
        /* <DEDUP_REMOVED lines=34> */
[----:B------:R3:W-:Y:S04]  /*13090*/  STS [R5+0x2400], R86 ;  /* 0x0024005605007388 */ /* 0x0007e80000000800 */
[----:B------:R-:W4:Y:S01]  /*130a0*/  LD.E.U8 R4, desc[UR4][R102.64+0x1c8] ;  /* 0x0001c80466047980 */ /* 0x000f22000c101100 */
[----:B------:R-:W-:-:S03]  /*130b0*/  ISETP.NE.AND P0, PT, R170, -0x1, PT ;  /* 0xffffffffaa00780c */ /* 0x000fc60003f05270 */
[----:B-1----:R-:W3:Y:S04]  /*130c0*/  LD.E.64 R46, desc[UR4][R102.64+0x88] ;  /* 0x00008804662e7980 */ /* 0x002ee8000c101b00 */
[----:B------:R1:W5:Y:S06]  /*130d0*/  LD.E.64 R42, desc[UR4][R102.64+0x90] ;  /* 0x00009004662a7980 */ /* 0x00036c000c101b00 */
[----:B------:R1:W5:Y:S01]  /*130e0*/  @!P0 LD.E.64 R44, desc[UR4][R102.64+0x80] ;  /* 0x00008004662c8980 */ /* 0x000362000c101b00 */
[----:B----4-:R-:W-:-:S13]  /*130f0*/  ISETP.NE.AND P3, PT, R4, RZ, PT ;  /* 0x000000ff0400720c */ /* 0x010fda0003f65270 */
[----:B------:R-:W4:Y:S04]  /*13100*/  @!P3 LD.E R4, desc[UR4][R102.64+0x60] ;  /* 0x000060046604b980 */ /* 0x000f28000c101900 */
[----:B------:R-:W4:Y:S01]  /*13110*/  @!P3 LD.E R41, desc[UR4][R102.64+0xb4] ;  /* 0x0000b4046629b980 */ /* 0x000f22000c101900 */
[----:B------:R-:W3:Y:S08]  /*13120*/  @P2 MUFU.LG2 R9, R9 ;  /* 0x0000000900092308 */ /* 0x000ef00000000c00 */
[----:B------:R-:W1:Y:S01]  /*13130*/  @P1 MUFU.LG2 R6, R8 ;  /* 0x0000000800061308 */ /* 0x000e620000000c00 */
[--C-:B------:R-:W-:Y:S01]  /*13140*/  SHF.R.U32.HI R36, RZ, 0x1, R0.reuse ;  /* 0x00000001ff247819 */ /* 0x100fe20000011600 */
[----:B------:R-:W-:Y:S01]  /*13150*/  BSSY.RECONVERGENT B0, `(.L_x_9148) ;  /* 0x0000014000007945 */ /* 0x000fe20003800200 */
[----:B--2---:R-:W-:-:S02]  /*13160*/  SHF.R.U32.HI R7, RZ, 0x2, R0 ;  /* 0x00000002ff077819 */ /* 0x004fc40000011600 */
[----:B------:R-:W-:Y:S01]  /*13170*/  LOP3.LUT R36, R36, 0x30, RZ, 0xc0, !PT ;  /* 0x0000003024247812 */ /* 0x000fe200078ec0ff */
[----:B---3--:R-:W-:Y:S01]  /*13180*/  @P2 FMUL.FTZ R5, R9, 0.69314718246459960938 ;  /* 0x3f31721809052820 */ /* 0x008fe20000410000 */
[----:B------:R-:W-:Y:S02]  /*13190*/  MOV R38, 0x7f800000 ;  /* 0x7f80000000267802 */ /* 0x000fe40000000f00 */
[----:B------:R-:W-:Y:S01]  /*131a0*/  MOV R37, 0x7f800000 ;  /* 0x7f80000000257802 */ /* 0x000fe20000000f00 */
[----:B-----5:R-:W-:Y:S01]  /*131b0*/  @P2 FFMA.FTZ R38, R2, R101, R5 ;  /* 0x0000006502262223 */ /* 0x020fe20000010005 */
[----:B-1----:R-:W-:Y:S01]  /*131c0*/  @P1 FMUL.FTZ R6, R6, 0.69314718246459960938 ;  /* 0x3f31721806061820 */ /* 0x002fe20000410000 */
[----:B------:R-:W-:Y:S01]  /*131d0*/  LOP3.LUT R36, R36, 0x7, R7, 0xf8, !PT ;  /* 0x0000000724247812 */ /* 0x000fe200078ef807 */
[----:B------:R-:W-:-:S04]  /*131e0*/  @P0 IMAD.WIDE.U32 R48, R46, R170, RZ ;  /* 0x000000aa2e300225 */ /* 0x000fc800078e00ff */
[----:B------:R-:W-:Y:S01]  /*131f0*/  @P1 FFMA.FTZ R37, R2, R3, R6 ;  /* 0x0000000302251223 */ /* 0x000fe20000010006 */
[----:B------:R-:W-:Y:S02]  /*13200*/  @P0 IMAD R2, R47, R170, RZ ;  /* 0x000000aa2f020224 */ /* 0x000fe400078e02ff */
[----:B----4-:R-:W-:-:S04]  /*13210*/  @!P3 IMAD R4, R166, R4, R165 ;  /* 0x00000004a604b224 */ /* 0x010fc800078e02a5 */
[----:B------:R-:W-:Y:S01]  /*13220*/  @!P3 IMAD R41, R4, R41, RZ ;  /* 0x000000290429b224 */ /* 0x000fe200078e02ff */
[----:B------:R-:W-:Y:S06]  /*13230*/  @!P3 BRA `(.L_x_9149) ;  /* 0x000000000014b947 */ /* 0x000fec0003800000 */
[----:B------:R-:W2:Y:S04]  /*13240*/  @!P0 LD.E R3, desc[UR4][R102.64+0xb4] ;  /* 0x0000b40466038980 */ /* 0x000ea8000c101900 */
[----:B------:R-:W3:Y:S01]  /*13250*/  LD.E R4, desc[UR4][R102.64+0xd4] ;  /* 0x0000d40466047980 */ /* 0x000ee2000c101900 */
[----:B--2---:R-:W-:Y:S02]  /*13260*/  @!P0 IMAD R170, R166, R3, RZ ;  /* 0x00000003a6aa8224 */ /* 0x004fe400078e02ff */
[----:B---3--:R-:W-:-:S05]  /*13270*/  IMAD R41, R165, R4, RZ ;  /* 0x00000004a5297224 */ /* 0x008fca00078e02ff */
[----:B------:R-:W-:Y:S02]  /*13280*/  IADD3 R41, PT, PT, R41, R170, RZ ;  /* 0x000000aa29297210 */ /* 0x000fe40007ffe0ff */
.L_x_9149:
[----:B------:R-:W-:Y:S05]  /*13290*/  BSYNC.RECONVERGENT B0 ;  /* 0x0000000000007941 */ /* 0x000fea0003800200 */
.L_x_9148:
[----:B------:R1:W5:Y:S01]  /*132a0*/  LD.E.64 R50, desc[UR4][R102.64+0x70] ;  /* 0x0000700466327980 */ /* 0x000362000c101b00 */
[----:B------:R-:W-:Y:S05]  /*132b0*/  WARPSYNC.ALL ;  /* 0x0000000000007948 */ /* 0x000fea0003800000 */
[----:B------:R1:W5:Y:S01]  /*132c0*/  LD.E.64 R52, desc[UR4][R102.64+0xa0] ;  /* 0x0000a00466347980 */ /* 0x000362000c101b00 */
        /* <DEDUP_REMOVED lines=13> */
[----:B------:R-:W-:Y:S02]  /*133a0*/  IMAD.IADD R3, R171, 0x1, -R168 ;  /* 0x00000001ab037824 */ /* 0x000fe400078e0aa8 */
        /* <DEDUP_REMOVED lines=9> */
.L_x_9151:
[----:B------:R-:W-:Y:S05]  /*13440*/  BSYNC.RECONVERGENT B0 ;  /* 0x0000000000007941 */ /* 0x000fea0003800200 */
.L_x_9150:
[----:B-1----:R1:W5:Y:S01]  /*13450*/  LD.E R103, desc[UR4][R102.64+0xc0] ;  /* 0x0000c00466677980 */ /* 0x002362000c101900 */
[-C--:B------:R-:W-:Y:S01]  /*13460*/  @!P0 IMAD R3, R45, R166.reuse, RZ ;  /* 0x000000a62d038224 */ /* 0x080fe200078e02ff */
[----:B------:R-:W-:Y:S01]  /*13470*/  BSSY.RECONVERGENT B0, `(.L_x_9152) ;  /* 0x000001e000007945 */ /* 0x000fe20003800200 */
[----:B------:R-:W-:Y:S01]  /*13480*/  @!P0 IMAD.WIDE.U32 R36, R44, R166, RZ ;  /* 0x000000a62c248225 */ /* 0x000fe200078e00ff */
[----:B------:R-:W-:-:S03]  /*13490*/  @P0 MOV R36, R48 ;  /* 0x0000003000240202 */ /* 0x000fc60000000f00 */
[----:B------:R-:W-:Y:S01]  /*134a0*/  IMAD.IADD R171, R171, 0x1, -R168 ;  /* 0x00000001abab7824 */ /* 0x000fe200078e0aa8 */
[----:B------:R-:W-:Y:S01]  /*134b0*/  @!P0 IADD3 R3, PT, PT, R37, R3, RZ ;  /* 0x0000000325038210 */ /* 0x000fe20007ffe0ff */
[----:B------:R-:W-:Y:S01]  /*134c0*/  IMAD.MOV.U32 R181, RZ, RZ, RZ ;  /* 0x000000ffffb57224 */ /* 0x000fe200078e00ff */
[----:B------:R-:W-:Y:S01]  /*134d0*/  SHF.R.U32.HI R37, RZ, 0x3, R0 ;  /* 0x00000003ff257819 */ /* 0x000fe20000011600 */
[----:B------:R-:W-:Y:S01]  /*134e0*/  IMAD R0, R43, R165, RZ ;  /* 0x000000a52b007224 */ /* 0x000fe200078e02ff */
[-C--:B------:R-:W-:Y:S01]  /*134f0*/  ISETP.GE.AND P3, PT, R176, R171.reuse, PT ;  /* 0x000000abb000720c */ /* 0x080fe20003f66270 */
[----:B------:R-:W-:Y:S01]  /*13500*/  IMAD.WIDE.U32 R38, R168, R46, R180 ;  /* 0x0000002ea8267225 */ /* 0x000fe200078e00b4 */
[-C--:B------:R-:W-:Y:S02]  /*13510*/  ISETP.GE.AND P5, PT, R37, R171.reuse, PT ;  /* 0x000000ab2500720c */ /* 0x080fe40003fa6270 */
[-C--:B------:R-:W-:Y:S01]  /*13520*/  ISETP.GE.AND P2, PT, R175, R171.reuse, PT ;  /* 0x000000abaf00720c */ /* 0x080fe20003f46270 */
[----:B------:R-:W-:Y:S01]  /*13530*/  IMAD R168, R47, R168, RZ ;  /* 0x000000a82fa87224 */ /* 0x000fe200078e02ff */
[----:B------:R-:W-:Y:S01]  /*13540*/  ISETP.GE.AND P1, PT, R174, R171, PT ;  /* 0x000000abae00720c */ /* 0x000fe20003f26270 */
[----:B------:R-:W-:-:S03]  /*13550*/  IMAD.WIDE.U32 R42, R42, R165, RZ ;  /* 0x000000a52a2a7225 */ /* 0x000fc600078e00ff */
[----:B------:R-:W-:Y:S01]  /*13560*/  IADD3 R168, PT, PT, R39, R168, RZ ;  /* 0x000000a827a87210 */ /* 0x000fe20007ffe0ff */
[----:B------:R-:W-:Y:S01]  /*13570*/  @P0 IMAD.IADD R3, R49, 0x1, R2 ;  /* 0x0000000131030824 */ /* 0x000fe200078e0202 */
[----:B------:R-:W-:Y:S01]  /*13580*/  IADD3 R38, P4, P0, R42, R38, R36 ;  /* 0x000000262a267210 */ /* 0x000fe2000789e024 */
[----:B------:R-:W-:-:S05]  /*13590*/  IMAD.IADD R0, R43, 0x1, R0 ;  /* 0x000000012b007824 */ /* 0x000fca00078e0200 */
[----:B------:R-:W-:Y:S01]  /*135a0*/  IADD3.X R39, PT, PT, R0, R168, R3, P4, P0 ;  /* 0x000000a800277210 */ /* 0x000fe200027e0403 */
        /* <DEDUP_REMOVED lines=10> */
.L_x_9153:
[----:B------:R-:W-:Y:S05]  /*13650*/  BSYNC.RECONVERGENT B0 ;  /* 0x0000000000007941 */ /* 0x000fea0003800200 */
.L_x_9152:
        /* <DEDUP_REMOVED lines=16> */
.L_x_9155:
[----:B------:R-:W-:Y:S05]  /*13760*/  BSYNC.RECONVERGENT B0 ;  /* 0x0000000000007941 */ /* 0x000fea0003800200 */
.L_x_9154:
        /* <DEDUP_REMOVED lines=16> */
.L_x_9157:
[----:B------:R-:W-:Y:S05]  /*13870*/  BSYNC.RECONVERGENT B0 ;  /* 0x0000000000007941 */ /* 0x000fea0003800200 */
.L_x_9156:
[----:B------:R-:W-:-:S04]  /*13880*/  MOV R165, 0x0 ;  /* 0x0000000000a57802 */ /* 0x000fc80000000f00 */
[----:B-12345:R-:W-:Y:S05]  /*13890*/  @P1 RET.REL.NODEC R164 `(_ZN5flash24flash_fwd_splitkv_kernelI23Flash_fwd_kernel_traitsILi128ELi64ELi64ELi4ELb0ELb0EN7cutlass10bfloat16_tE19Flash_kernel_traitsILi128ELi64ELi64ELi4ES3_EELb0ELb0ELb0ELb0ELb0ELb0ELb0ELb1EEEvNS_16Flash_fwd_paramsE) ;  /* 0xfffffec4a4d81950 */ /* 0x03efea0003c3ffff */
        /* <DEDUP_REMOVED lines=14> */
[----:B-1----:R-:W-:Y:S05]  /*13980*/  @P0 RET.REL.NODEC R164 `(_ZN5flash24flash_fwd_splitkv_kernelI23Flash_fwd_kernel_traitsILi128ELi64ELi64ELi4ELb0ELb0EN7cutlass10bfloat16_tE19Flash_kernel_traitsILi128ELi64ELi64ELi4ES3_EELb0ELb0ELb0ELb0ELb0ELb0ELb0ELb1EEEvNS_16Flash_fwd_paramsE) ;  /* 0xfffffec4a49c0950 */ /* 0x002fea0003c3ffff */
[----:B------:R-:W-:Y:S01]  /*13990*/  MOV R165, 0x0 ;  /* 0x0000000000a57802 */ /* 0x000fe20000000f00 */
[----:B------:R1:W-:Y:S03]  /*139a0*/  ST.E.128 desc[UR4][R2.64+0x80], R32 ;  /* 0x0000802002007985 */ /* 0x0003e6000c101d04 */
[----:B-1----:R-:W-:Y:S05]  /*139b0*/  RET.REL.NODEC R164 `(_ZN5flash24flash_fwd_splitkv_kernelI23Flash_fwd_kernel_traitsILi128ELi64ELi64ELi4ELb0ELb0EN7cutlass10bfloat16_tE19Flash_kernel_traitsILi128ELi64ELi64ELi4ES3_EELb0ELb0ELb0ELb0ELb0ELb0ELb0ELb1EEEvNS_16Flash_fwd_paramsE) ;  /* 0xfffffec4a4907950 */ /* 0x002fea0003c3ffff */
.L_x_9147:
[----:B------:R-:W-:Y:S01]  /*139c0*/  MOV R5, 0x2 ;  /* 0x0000000200057802 */ /* 0x000fe20000000f00 */
[----:B------:R-:W-:Y:S01]  /*139d0*/  IMAD.MOV.U32 R4, RZ, RZ, 0x1f ;  /* 0x0000001fff047424 */ /* 0x000fe200078e00ff */
[----:B------:R-:W-:-:S07]  /*139e0*/  MOV R6, 0xffffffff ;  /* 0xffffffff00067802 */ /* 0x000fce0000000f00 */
[----:B-12--5:R-:W-:Y:S05]  /*139f0*/  WARPSYNC.COLLECTIVE R6, `(.L_x_9158) ;  /* 0x0000000006087348 */ /* 0x026fea0003c00000 */
[----:B------:R3:W4:Y:S02]  /*13a00*/  SHFL.BFLY P0, R10, R183, R5, R4 ;  /* 0x0c000005b70a7389 */ /* 0x0007240000000004 */
[----:B-12345:R-:W-:Y:S05]  /*13a10*/  ENDCOLLECTIVE ;  /* 0x000000000000791b */ /* 0x03efea0003800000 */
.L_x_9158:
[----:B------:R-:W-:Y:S02]  /*13a20*/  IMAD.MOV.U32 R8, RZ, RZ, R10 ;  /* 0x000000ffff087224 */ /* 0x000fe400078e000a */
[----:B------:R-:W-:Y:S02]  /*13a30*/  IMAD.MOV.U32 R5, RZ, RZ, 0x1 ;  /* 0x00000001ff057424 */ /* 0x000fe400078e00ff */
[----:B------:R-:W-:-:S05]  /*13a40*/  FADD.FTZ R8, R8, R183 ;  /* 0x000000b708087221 */ /* 0x000fca0000010000 */
[----:B------:R-:W-:-:S07]  /*13a50*/  MOV R183, R8 ;  /* 0x0000000800b77202 */ /* 0x000fce0000000f00 */
[----:B------:R-:W-:Y:S05]  /*13a60*/  WARPSYNC.COLLECTIVE R6, `(.L_x_9159) ;  /* 0x0000000006087348 */ /* 0x000fea0003c00000 */
[----:B------:R1:W2:Y:S02]  /*13a70*/  SHFL.BFLY P0, R10, R183, R5, R4 ;  /* 0x0c000005b70a7389 */ /* 0x0002a40000000004 */
[----:B-12---:R-:W-:Y:S05]  /*13a80*/  ENDCOLLECTIVE ;  /* 0x000000000000791b */ /* 0x006fea0003800000 */
.L_x_9159:
[----:B------:R-:W-:Y:S01]  /*13a90*/  MOV R183, R179 ;  /* 0x000000b300b77202 */ /* 0x000fe20000000f00 */
[----:B------:R-:W-:Y:S01]  /*13aa0*/  IMAD.MOV.U32 R5, RZ, RZ, 0x2 ;  /* 0x00000002ff057424 */ /* 0x000fe200078e00ff */
[----:B------:R-:W-:-:S07]  /*13ab0*/  MOV R9, R10 ;  /* 0x0000000a00097202 */ /* 0x000fce0000000f00 */
[----:B------:R-:W-:Y:S05]  /*13ac0*/  WARPSYNC.COLLECTIVE R6, `(.L_x_9160) ;  /* 0x0000000006087348 */ /* 0x000fea0003c00000 */
[----:B------:R1:W2:Y:S02]  /*13ad0*/  SHFL.BFLY P0, R10, R183, R5, R4 ;  /* 0x0c000005b70a7389 */ /* 0x0002a40000000004 */
[----:B-12---:R-:W-:Y:S05]  /*13ae0*/  ENDCOLLECTIVE ;  /* 0x000000000000791b */ /* 0x006fea0003800000 */
.L_x_9160:
[----:B------:R-:W-:Y:S01]  /*13af0*/  FADD.FTZ R9, R8, R9 ;  /* 0x0000000908097221 */ /* 0x000fe20000010000 */
[----:B------:R-:W-:Y:S01]  /*13b00*/  FADD.FTZ R7, R10, R179 ;  /* 0x000000b30a077221 */ /* 0x000fe20000010000 */
[----:B------:R-:W-:-:S04]  /*13b10*/  MOV R5, 0x1 ;  /* 0x0000000100057802 */ /* 0x000fc80000000f00 */
[----:B------:R-:W-:-:S07]  /*13b20*/  MOV R183, R7 ;  /* 0x0000000700b77202 */ /* 0x000fce0000000f00 */
[----:B------:R-:W-:Y:S05]  /*13b30*/  WARPSYNC.COLLECTIVE R6, `(.L_x_9161) ;  /* 0x0000000006087348 */ /* 0x000fea0003c00000 */
[----:B------:R1:W2:Y:S02]  /*13b40*/  SHFL.BFLY P0, R10, R183, R5, R4 ;  /* 0x0c000005b70a7389 */ /* 0x0002a40000000004 */
[----:B-12---:R-:W-:Y:S05]  /*13b50*/  ENDCOLLECTIVE ;  /* 0x000000000000791b */ /* 0x006fea0003800000 */
.L_x_9161:
[----:B------:R-:W-:Y:S05]  /*13b60*/  BRA `(.L_x_9162) ;  /* 0xffffffe800c87947 */ /* 0x000fea000383ffff */
.L_x_9163:
        /* <DEDUP_REMOVED lines=9> */
.L_x_14934:


//--------------------- .text._ZN5flash24flash_fwd_splitkv_kernelI23Flash_fwd_kernel_traitsILi128ELi64ELi64ELi4ELb0ELb0EN7cutlass10bfloat16_tE19Flash_kernel_traitsILi128ELi64ELi64ELi4ES3_EELb0ELb0ELb0ELb0ELb0ELb1ELb0ELb1EEEvNS_16Flash_fwd_paramsE --------------------------
	.section	.text._ZN5flash24flash_fwd_splitkv_kernelI23Flash_fwd_kernel_traitsILi128ELi64ELi64ELi4ELb0ELb0EN7cutlass10bfloat16_tE19Flash_kernel_traitsILi128ELi64ELi64ELi4ES3_EELb0ELb0ELb0ELb0ELb0ELb1ELb0ELb1EEEvNS_16Flash_fwd_paramsE,"ax",@progbits
	.align	128
        .global         _ZN5flash24flash_fwd_splitkv_kernelI23Flash_fwd_kernel_traitsILi128ELi64ELi64ELi4ELb0ELb0EN7cutlass10bfloat16_tE19Flash_kernel_traitsILi128ELi64ELi64ELi4ES3_EELb0ELb0ELb0ELb0ELb0ELb1ELb0ELb1EEEvNS_16Flash_fwd_paramsE
        .type           _ZN5flash24flash_fwd_splitkv_kernelI23Flash_fwd_kernel_traitsILi128ELi64ELi64ELi4ELb0ELb0EN7cutlass10bfloat16_tE19Flash_kernel_traitsILi128ELi64ELi64ELi4ES3_EELb0ELb0ELb0ELb0ELb0ELb1ELb0ELb1EEEvNS_16Flash_fwd_paramsE,@function
        .size           _ZN5flash24flash_fwd_splitkv_kernelI23Flash_fwd_kernel_traitsILi128ELi64ELi64ELi4ELb0ELb0EN7cutlass10bfloat16_tE19Flash_kernel_traitsILi128ELi64ELi64ELi4ES3_EELb0ELb0ELb0ELb0ELb0ELb1ELb0ELb1EEEvNS_16Flash_fwd_paramsE,(.L_x_14935 - _ZN5flash24flash_fwd_splitkv_kernelI23Flash_fwd_kernel_traitsILi128ELi64ELi64ELi4ELb0ELb0EN7cutlass10bfloat16_tE19Flash_kernel_traitsILi128ELi64ELi64ELi4ES3_EELb0ELb0ELb0ELb0ELb0ELb1ELb0ELb1EEEvNS_16Flash_fwd_paramsE)
        .other          _ZN5flash24flash_fwd_splitkv_kernelI23Flash_fwd_kernel_traitsILi128ELi64ELi64ELi4ELb0ELb0EN7cutlass10bfloat16_tE19Flash_kernel_traitsILi128ELi64ELi64ELi4ES3_EELb0ELb0ELb0ELb0ELb0ELb1ELb0ELb1EEEvNS_16Flash_fwd_paramsE,@"STO_CUDA_ENTRY STV_DEFAULT"
_ZN5flash24flash_fwd_splitkv_kernelI23Flash_fwd_kernel_traitsILi128ELi64ELi64ELi4ELb0ELb0EN7cutlass10bfloat16_tE19Flash_kernel_traitsILi128ELi64ELi64ELi4ES3_EELb0ELb0ELb0ELb0ELb0ELb1ELb0ELb1EEEvNS_16Flash_fwd_paramsE:
.text._ZN5flash24flash_fwd_splitkv_kernelI23Flash_fwd_kernel_traitsILi128ELi64ELi64ELi4ELb0ELb0EN7cutlass10bfloat16_tE19Flash_kernel_traitsILi128ELi64ELi64ELi4ES3_EELb0ELb0ELb0ELb0ELb0ELb1ELb0ELb1EEEvNS_16Flash_fwd_paramsE:
[----:B------:R-:W-:Y:S01]  /*0000*/  LDC R1, c[0x0][0x37c] ;  /* 0x0000df00ff017b82 */ /* 0x000fe20000000800 */
[----:B------:R-:W1:Y:S07]  /*0010*/  S2R R3, SR_CTAID.X ;  /* 0x0000000000037919 */ /* 0x000e6e0000002500 */
[----:B------:R-:W2:Y:S01]  /*0020*/  LDC.64 R102, c[0x0][0x348] ;  /* 0x0000d200ff667b82 */ /* 0x000ea20000000a00 */
[----:B------:R-:W-:Y:S01]  /*0030*/  BSSY.RECONVERGENT B4, `(.L_x_9164) ;  /* 0x0000005000047945 */ /* 0x000fe20003800200 */
[----:B------:R-:W-:Y:S01]  /*0040*/  MOV R172, 0x80 ;  /* 0x0000008000ac7802 */ /* 0x000fe20000000f00 */
[----:B------:R-:W3:Y:S01]  /*0050*/  S2R R174, SR_CTAID.Y ;  /* 0x0000000000ae7919 */ /* 0x000ee20000002600 */
[----:B------:R-:W4:Y:S05]  /*0060*/  S2R R173, SR_CTAID.Z ;  /* 0x0000000000ad7919 */ /* 0x000f2a0000002700 */
[----:B-1234-:R-:W-:Y:S05]  /*0070*/  CALL.REL.NOINC `($_ZN5flash24flash_fwd_splitkv_kernelI23Flash_fwd_kernel_traitsILi128ELi64ELi64ELi4ELb0ELb0EN7cutlass10bfloat16_tE19Flash_kernel_traitsILi128ELi64ELi64ELi4ES3_EELb0ELb0ELb0ELb0ELb0ELb1ELb0ELb1EEEvNS_16Flash_fwd_paramsE$_ZN5flash30compute_attn_1rowblock_splitkvI23Flash_fwd_kernel_traitsILi128ELi64ELi64ELi4ELb0ELb0EN7cutlass10bfloat16_tE19Flash_kernel_traitsILi128ELi64ELi64ELi4ES3_EELb0ELb0ELb0ELb0ELb0ELb1ELb0ELb1ENS_16Flash_fwd_paramsEEEvRKT8_iiiii) ;  /* 0x0000000000087944 */ /* 0x01efea0003c00000 */
[----:B------:R-:W-:Y:S05]  /*0080*/  BSYNC.RECONVERGENT B4 ;  /* 0x0000000000047941 */ /* 0x000fea0003800200 */
.L_x_9164:
[----:B------:R-:W-:Y:S05]  /*0090*/  EXIT ;  /* 0x000000000000794d */ /* 0x000fea0003800000 */
        .type           $_ZN5flash24flash_fwd_splitkv_kernelI23Flash_fwd_kernel_traitsILi128ELi64ELi64ELi4ELb0ELb0EN7cutlass10bfloat16_tE19Flash_kernel_traitsILi128ELi64ELi64ELi4ES3_EELb0ELb0ELb0ELb0ELb0ELb1ELb0ELb1EEEvNS_16Flash_fwd_paramsE$_ZN5flash30compute_attn_1rowblock_splitkvI23Flash_fwd_kernel_traitsILi128ELi64ELi64ELi4ELb0ELb0EN7cutlass10bfloat16_tE19Flash_kernel_traitsILi128ELi64ELi64ELi4ES3_EELb0ELb0ELb0ELb0ELb0ELb1ELb0ELb1ENS_16Flash_fwd_paramsEEEvRKT8_iiiii,@function
        .size           $_ZN5flash24flash_fwd_splitkv_kernelI23Flash_fwd_kernel_traitsILi128ELi64ELi64ELi4ELb0ELb0EN7cutlass10bfloat16_tE19Flash_kernel_traitsILi128ELi64ELi64ELi4ES3_EELb0ELb0ELb0ELb0ELb0ELb1ELb0ELb1EEEvNS_16Flash_fwd_paramsE$_ZN5flash30compute_attn_1rowblock_splitkvI23Flash_fwd_kernel_traitsILi128ELi64ELi64ELi4ELb0ELb0EN7cutlass10bfloat16_tE19Flash_kernel_traitsILi128ELi64ELi64ELi4ES3_EELb0ELb0ELb0ELb0ELb0ELb1ELb0ELb1ENS_16Flash_fwd_paramsEEEvRKT8_iiiii,(.L_x_14935 - $_ZN5flash24flash_fwd_splitkv_kernelI23Flash_fwd_kernel_traitsILi128ELi64ELi64ELi4ELb0ELb0EN7cutlass10bfloat16_tE19Flash_kernel_traitsILi128ELi64ELi64ELi4ES3_EELb0ELb0ELb0ELb0ELb0ELb1ELb0ELb1EEEvNS_16Flash_fwd_paramsE$_ZN5flash30compute_attn_1rowblock_splitkvI23Flash_fwd_kernel_traitsILi128ELi64ELi64ELi4ELb0ELb0EN7cutlass10bfloat16_tE19Flash_kernel_traitsILi128ELi64ELi64ELi4ES3_EELb0ELb0ELb0ELb0ELb0ELb1ELb0ELb1ENS_16Flash_fwd_paramsEEEvRKT8_iiiii)
$_ZN5flash24flash_fwd_splitkv_kernelI23Flash_fwd_kernel_traitsILi128ELi64ELi64ELi4ELb0ELb0EN7cutlass10bfloat16_tE19Flash_kernel_traitsILi128ELi64ELi64ELi4ES3_EELb0ELb0ELb0ELb0ELb0ELb1ELb0ELb1EEEvNS_16Flash_fwd_paramsE$_ZN5flash30compute_attn_1rowblock_splitkvI23Flash_fwd_kernel_traitsILi128ELi64ELi64ELi4ELb0ELb0EN7cutlass10bfloat16_tE19Flash_kernel_traitsILi128ELi64ELi64ELi4ES3_EELb0ELb0ELb0ELb0ELb0ELb1ELb0ELb1ENS_16Flash_fwd_paramsEEEvRKT8_iiiii:
        /* <DEDUP_REMOVED lines=39> */
.L_x_9166:
[----:B------:R-:W-:Y:S05]  /*0310*/  BSYNC.RECONVERGENT B0 ;  /* 0x0000000000007941 */ /* 0x000fea0003800200 */
.L_x_9165:
[----:B------:R-:W-:Y:S04]  /*0320*/  BSSY.RECONVERGENT B0, `(.L_x_9167) ;  /* 0x0000007000007945 */ /* 0x000fe80003800200 */
[----:B------:R-:W-:Y:S05]  /*0330*/  @!P3 BRA `(.L_x_9168) ;  /* 0x000000000014b947 */ /* 0x000fea0003800000 */
[----:B-----5:R-:W2:Y:S02]  /*0340*/  LD.E.U8 R4, desc[UR4][R102.64+0x1b2] ;  /* 0x0001b20466047980 */ /* 0x020ea4000c101100 */
[----:B--2---:R-:W-:-:S13]  /*0350*/  ISETP.NE.AND P1, PT, R4, RZ, PT ;  /* 0x000000ff0400720c */ /* 0x004fda0003f25270 */
[----:B------:R-:W2:Y:S02]  /*0360*/  @P1 LD.E R7, desc[UR4][R14.64+0x4] ;  /* 0x000004040e071980 */ /* 0x000ea4000c101900 */
[----:B--2---:R-:W-:-:S06]  /*0370*/  @P1 IADD3 R4, PT, PT, R7, -R12, RZ ;  /* 0x8000000c07041210 */ /* 0x004fcc0007ffe0ff */
[----:B------:R2:W5:Y:S02]  /*0380*/  @!P1 LD.E R4, desc[UR4][R14.64] ;  /* 0x000000040e049980 */ /* 0x000564000c101900 */
.L_x_9168:
[----:B------:R-:W-:Y:S05]  /*0390*/  BSYNC.RECONVERGENT B0 ;  /* 0x0000000000007941 */ /* 0x000fea0003800200 */
.L_x_9167:
        /* <DEDUP_REMOVED lines=9> */
.L_x_9170:
[----:B------:R-:W3:Y:S01]  /*0430*/  LD.E.64 R4, desc[UR4][R102.64+0x108] ;  /* 0x0001080466047980 */ /* 0x000ee2000c101b00 */
[----:B------:R-:W-:Y:S01]  /*0440*/  BSSY.RECONVERGENT B0, `(.L_x_9172) ;  /* 0x0000006000007945 */ /* 0x000fe20003800200 */
[----:B---3--:R-:W-:Y:S01]  /*0450*/  ISETP.NE.U32.AND P0, PT, R4, RZ, PT ;  /* 0x000000ff0400720c */ /* 0x008fe20003f05070 */
[----:B------:R-:W-:-:S03]  /*0460*/  IMAD.MOV.U32 R4, RZ, RZ, RZ ;  /* 0x000000ffff047224 */ /* 0x000fc600078e00ff */
[----:B------:R-:W-:-:S13]  /*0470*/  ISETP.NE.AND.EX P0, PT, R5, RZ, PT, P0 ;  /* 0x000000ff0500720c */ /* 0x000fda0003f05300 */
[----:B------:R-:W-:Y:S05]  /*0480*/  @!P0 BRA `(.L_x_9173) ;  /* 0x0000000000048947 */ /* 0x000fea0003800000 */
[----:B------:R3:W5:Y:S02]  /*0490*/  LD.E R4, desc[UR4][R102.64+0xbc] ;  /* 0x0000bc0466047980 */ /* 0x000764000c101900 */
.L_x_9173:
[----:B------:R-:W-:Y:S05]  /*04a0*/  BSYNC.RECONVERGENT B0 ;  /* 0x0000000000007941 */ /* 0x000fea0003800200 */
.L_x_9172:
[----:B-----5:R-:W-:Y:S02]  /*04b0*/  IADD3 R59, PT, PT, R69, R4, RZ ;  /* 0x00000004453b7210 */ /* 0x020fe40007ffe0ff */
.L_x_9171:
[----:B------:R-:W-:Y:S05]  /*04c0*/  BSYNC.RECONVERGENT B1 ;  /* 0x0000000000017941 */ /* 0x000fea0003800200 */
.L_x_9169:
[----:B------:R-:W-:Y:S01]  /*04d0*/  IMAD.SHL.U32 R176, R3, 0x40, RZ ;  /* 0x0000004003b07824 */ /* 0x000fe200078e00ff */
[----:B------:R-:W-:Y:S01]  /*04e0*/  MOV R4, R172 ;  /* 0x000000ac00047202 */ /* 0x000fe20000000f00 */
[----:B------:R-:W-:-:S03]  /*04f0*/  IMAD.MOV.U32 R5, RZ, RZ, 0x0 ;  /* 0x00000000ff057424 */ /* 0x000fc600078e00ff */
[----:B------:R-:W-:-:S13]  /*0500*/  ISETP.GT.AND P0, PT, R179, R176, PT ;  /* 0x000000b0b300720c */ /* 0x000fda0003f04270 */
[----:B-123--:R-:W-:Y:S05]  /*0510*/  @!P0 RET.REL.NODEC R4 `(_ZN5flash24flash_fwd_splitkv_kernelI23Flash_fwd_kernel_traitsILi128ELi64ELi64ELi4ELb0ELb0EN7cutlass10bfloat16_tE19Flash_kernel_traitsILi128ELi64ELi64ELi4ES3_EELb0ELb0ELb0ELb0ELb0ELb1ELb0ELb1EEEvNS_16Flash_fwd_paramsE) ;  /* 0xfffffff804b88950 */ /* 0x00efea0003c3ffff */
        /* <DEDUP_REMOVED lines=61> */
.L_x_9176:
[----:B------:R-:W-:Y:S05]  /*08f0*/  BSYNC.RECONVERGENT B0 ;  /* 0x0000000000007941 */ /* 0x000fea0003800200 */
.L_x_9175:
        /* <DEDUP_REMOVED lines=17> */
.L_x_9178:
[----:B------:R-:W-:Y:S05]  /*0a10*/  BSYNC.RECONVERGENT B0 ;  /* 0x0000000000007941 */ /* 0x000fea0003800200 */
.L_x_9177:
        /* <DEDUP_REMOVED lines=20> */
.L_x_9180:
[----:B------:R-:W-:Y:S05]  /*0b60*/  BSYNC.RECONVERGENT B0 ;  /* 0x0000000000007941 */ /* 0x000fea0003800200 */
.L_x_9179:
        /* <DEDUP_REMOVED lines=25> */
.L_x_9182:
[----:B------:R-:W-:Y:S05]  /*0d00*/  BSYNC.RECONVERGENT B0 ;  /* 0x0000000000007941 */ /* 0x000fea0003800200 */
.L_x_9181:
[----:B------:R-:W-:Y:S01]  /*0d10*/  MOV R173, 0x0 ;  /* 0x0000000000ad7802 */ /* 0x000fe20000000f00 */
[----:B------:R-:W-:Y:S04]  /*0d20*/  @!P5 ST.E desc[UR4][R12.64], R4 ;  /* 0x000000040c00d985 */ /* 0x000fe8000c101904 */
[----:B------:R-:W-:Y:S04]  /*0d30*/  @!P4 ST.E desc[UR4][R12.64+0x40], R3 ;  /* 0x000040030c00c985 */ /* 0x000fe8000c101904 */
[----:B------:R1:W-:Y:S02]  /*0d40*/  @!P3 ST.E desc[UR4][R12.64+0x80], R2 ;  /* 0x000080020c00b985 */ /* 0x0003e4000c101904 */
[----:B-12---:R-:W-:Y:S05]  /*0d50*/  @P6 RET.REL.NODEC R172 `(_ZN5flash24flash_fwd_splitkv_kernelI23Flash_fwd_kernel_traitsILi128ELi64ELi64ELi4ELb0ELb0EN7cutlass10bfloat16_tE19Flash_kernel_traitsILi128ELi64ELi64ELi4ES3_EELb0ELb0ELb0ELb0ELb0ELb1ELb0ELb1EEEvNS_16Flash_fwd_paramsE) ;  /* 0xfffffff0aca86950 */ /* 0x006fea0003c3ffff */
[----:B------:R-:W-:Y:S02]  /*0d60*/  MOV R3, 0x7f800000 ;  /* 0x7f80000000037802 */ /* 0x000fe40000000f00 */
[----:B------:R-:W-:-:S03]  /*0d70*/  MOV R173, 0x0 ;  /* 0x0000000000ad7802 */ /* 0x000fc60000000f00 */
[----:B------:R1:W-:Y:S02]  /*0d80*/  ST.E desc[UR4][R12.64+0xc0], R3 ;  /* 0x0000c0030c007985 */ /* 0x0003e4000c101904 */
[----:B-1----:R-:W-:Y:S05]  /*0d90*/  RET.REL.NODEC R172 `(_ZN5flash24flash_fwd_splitkv_kernelI23Flash_fwd_kernel_traitsILi128ELi64ELi64ELi4ELb0ELb0EN7cutlass10bfloat16_tE19Flash_kernel_traitsILi128ELi64ELi64ELi4ES3_EELb0ELb0ELb0ELb0ELb0ELb1ELb0ELb1EEEvNS_16Flash_fwd_paramsE) ;  /* 0xfffffff0ac987950 */ /* 0x002fea0003c3ffff */
.L_x_9174:
        /* <DEDUP_REMOVED lines=100> */
.L_x_9184:
        /* <DEDUP_REMOVED lines=78> */
.L_x_9185:
[----:B------:R-:W-:Y:S05]  /*18c0*/  BSYNC.RECONVERGENT B0 ;  /* 0x0000000000007941 */ /* 0x000fea0003800200 */
.L_x_9183:
        /* <DEDUP_REMOVED lines=195> */
.L_x_9239:
        /* <DEDUP_REMOVED lines=18> */
.L_x_9188:
[----:B------:R-:W-:Y:S05]  /*2620*/  BSYNC.RECONVERGENT B0 ;  /* 0x0000000000007941 */ /* 0x000fea0003800200 */
.L_x_9187:
        /* <DEDUP_REMOVED lines=12> */
.L_x_9190:
[----:B------:R-:W-:Y:S05]  /*26f0*/  BSYNC.RECONVERGENT B0 ;  /* 0x0000000000007941 */ /* 0x000fea0003800200 */
.L_x_9189:
        /* <DEDUP_REMOVED lines=12> */
.L_x_9192:
[----:B------:R-:W-:Y:S05]  /*27c0*/  BSYNC.RECONVERGENT B0 ;  /* 0x0000000000007941 */ /* 0x000fea0003800200 */
.L_x_9191:
        /* <DEDUP_REMOVED lines=14> */
.L_x_9194:
[----:B------:R-:W-:Y:S05]  /*28b0*/  BSYNC.RECONVERGENT B0 ;  /* 0x0000000000007941 */ /* 0x000fea0003800200 */
.L_x_9193:
        /* <DEDUP_REMOVED lines=26> */
.L_x_9198:
[----:B------:R-:W-:Y:S05]  /*2a60*/  BSYNC.RECONVERGENT B0 ;  /* 0x0000000000007941 */ /* 0x000fea0003800200 */
.L_x_9197:
        /* <DEDUP_REMOVED lines=12> */
.L_x_9200:
[----:B------:R-:W-:Y:S05]  /*2b30*/  BSYNC.RECONVERGENT B0 ;  /* 0x0000000000007941 */ /* 0x000fea0003800200 */
.L_x_9199:
        /* <DEDUP_REMOVED lines=12> */
.L_x_9202:
[----:B------:R-:W-:Y:S05]  /*2c00*/  BSYNC.RECONVERGENT B0 ;  /* 0x0000000000007941 */ /* 0x000fea0003800200 */
.L_x_9201:
        /* <DEDUP_REMOVED lines=17> */
.L_x_9196:
        /* <DEDUP_REMOVED lines=57> */
.L_x_9208:
[----:B------:R-:W-:Y:S05]  /*30b0*/  BSYNC.RECONVERGENT B0 ;  /* 0x0000000000007941 */ /* 0x000fea0003800200 */
.L_x_9207:
        /* <DEDUP_REMOVED lines=47> */
.L_x_9206:
[----:B------:R-:W-:Y:S05]  /*33b0*/  BSYNC.RECONVERGENT B1 ;  /* 0x0000000000017941 */ /* 0x000fea0003800200 */
.L_x_9205:
        /* <DEDUP_REMOVED lines=62> */
.L_x_9212:
[----:B------:R-:W-:Y:S05]  /*37a0*/  BSYNC.RECONVERGENT B0 ;  /* 0x0000000000007941 */ /* 0x000fea0003800200 */
.L_x_9211:
        /* <DEDUP_REMOVED lines=47> */
.L_x_9210:
[----:B------:R-:W-:Y:S05]  /*3aa0*/  BSYNC.RECONVERGENT B1 ;  /* 0x0000000000017941 */ /* 0x000fea0003800200 */
.L_x_9209:
        /* <DEDUP_REMOVED lines=60> */
.L_x_9216:
[----:B------:R-:W-:Y:S05]  /*3e70*/  BSYNC.RECONVERGENT B0 ;  /* 0x0000000000007941 */ /* 0x000fea0003800200 */
.L_x_9215:
        /* <DEDUP_REMOVED lines=47> */
.L_x_9214:
[----:B------:R-:W-:Y:S05]  /*4170*/  BSYNC.RECONVERGENT B1 ;  /* 0x0000000000017941 */ /* 0x000fea0003800200 */
.L_x_9213:
        /* <DEDUP_REMOVED lines=63> */
.L_x_9220:
[----:B------:R-:W-:Y:S05]  /*4570*/  BSYNC.RECONVERGENT B0 ;  /* 0x0000000000007941 */ /* 0x000fea0003800200 */
.L_x_9219:
        /* <DEDUP_REMOVED lines=47> */
.L_x_9218:
[----:B------:R-:W-:Y:S05]  /*4870*/  BSYNC.RECONVERGENT B1 ;  /* 0x0000000000017941 */ /* 0x000fea0003800200 */
.L_x_9217:
[----:B------:R-:W2:Y:S02]  /*4880*/  LD.E R3, desc[UR4][R102.64+0xd0] ;  /* 0x0000d00466037980 */ /* 0x000ea4000c101900 */
[----:B--2---:R-:W-:Y:S05]  /*4890*/  IMAD.U32 R3, R3, -0x20, RZ ;  /* 0xffffffe003037824 */ /* 0x004fea00078e00ff */
[C---:B------:R-:W-:Y:S02]  /*48a0*/  LEA R14, P1, R3.reuse, R14, 0x1 ;  /* 0x0000000e030e7211 */ /* 0x040fe400078208ff */
[C---:B------:R-:W-:Y:S02]  /*48b0*/  LEA R50, P0, R3.reuse, R50, 0x1 ;  /* 0x0000003203327211 */ /* 0x040fe400078008ff */
[C---:B------:R-:W-:Y:S02]  /*48c0*/  LEA.HI.X.SX32 R15, R3.reuse, R15, 0x1, P1 ;  /* 0x0000000f030f7211 */ /* 0x040fe400008f0eff */
[----:B------:R-:W-:Y:S01]  /*48d0*/  LEA.HI.X.SX32 R51, R3, R51, 0x1, P0 ;  /* 0x0000003303337211 */ /* 0x000fe200000f0eff */
[----:B------:R-:W-:Y:S05]  /*48e0*/  BRA `(.L_x_9203) ;  /* 0x0000002c00a07947 */ /* 0x000fea0003800000 */
.L_x_9204:
        /* <DEDUP_REMOVED lines=95> */
.L_x_9224:
[----:B------:R-:W-:Y:S05]  /*4ee0*/  BSYNC.RECONVERGENT B0 ;  /* 0x0000000000007941 */ /* 0x000fea0003800200 */
.L_x_9223:
        /* <DEDUP_REMOVED lines=88> */
.L_x_9222:
[----:B------:R-:W-:Y:S05]  /*5470*/  BSYNC.RECONVERGENT B1 ;  /* 0x0000000000017941 */ /* 0x000fea0003800200 */
.L_x_9221:
        /* <DEDUP_REMOVED lines=94> */
.L_x_9228:
[----:B------:R-:W-:Y:S05]  /*5a60*/  BSYNC.RECONVERGENT B0 ;  /* 0x0000000000007941 */ /* 0x000fea0003800200 */
.L_x_9227:
        /* <DEDUP_REMOVED lines=88> */
.L_x_9226:
[----:B------:R-:W-:Y:S05]  /*5ff0*/  BSYNC.RECONVERGENT B1 ;  /* 0x0000000000017941 */ /* 0x000fea0003800200 */
.L_x_9225:
        /* <DEDUP_REMOVED lines=95> */
.L_x_9232:
[----:B------:R-:W-:Y:S05]  /*65f0*/  BSYNC.RECONVERGENT B0 ;  /* 0x0000000000007941 */ /* 0x000fea0003800200 */
.L_x_9231:
        /* <DEDUP_REMOVED lines=86> */
.L_x_9230:
[----:B------:R-:W-:Y:S05]  /*6b60*/  BSYNC.RECONVERGENT B1 ;  /* 0x0000000000017941 */ /* 0x000fea0003800200 */
.L_x_9229:
        /* <DEDUP_REMOVED lines=98> */
.L_x_9236:
[----:B------:R-:W-:Y:S05]  /*7190*/  BSYNC.RECONVERGENT B0 ;  /* 0x0000000000007941 */ /* 0x000fea0003800200 */
.L_x_9235:
        /* <DEDUP_REMOVED lines=86> */
.L_x_9234:
[----:B------:R-:W-:Y:S05]  /*7700*/  BSYNC.RECONVERGENT B1 ;  /* 0x0000000000017941 */ /* 0x000fea0003800200 */
.L_x_9233:
[----:B------:R-:W3:Y:S02]  /*7710*/  LD.E R3, desc[UR4][R102.64+0xd0] ;  /* 0x0000d00466037980 */ /* 0x000ee4000c101900 */
[----:B---3--:R-:W-:Y:S05]  /*7720*/  IMAD.U32 R3, R3, -0x20, RZ ;  /* 0xffffffe003037824 */ /* 0x008fea00078e00ff */
[C---:B------:R-:W-:Y:S02]  /*7730*/  LEA R74, P1, R3.reuse, R74, 0x1 ;  /* 0x0000004a034a7211 */ /* 0x040fe400078208ff */
[C---:B------:R-:W-:Y:S02]  /*7740*/  LEA R72, P0, R3.reuse, R72, 0x1 ;  /* 0x0000004803487211 */ /* 0x040fe400078008ff */
[C---:B------:R-:W-:Y:S02]  /*7750*/  LEA.HI.X.SX32 R75, R3.reuse, R75, 0x1, P1 ;  /* 0x0000004b034b7211 */ /* 0x040fe400008f0eff */
[----:B------:R-:W-:Y:S09]  /*7760*/  LEA.HI.X.SX32 R73, R3, R73, 0x1, P0 ;  /* 0x0000004903497211 */ /* 0x000ff200000f0eff */
.L_x_9203:
[----:B------:R-:W-:Y:S05]  /*7770*/  BSYNC.RECONVERGENT B2 ;  /* 0x0000000000027941 */ /* 0x000fea0003800200 */
.L_x_9195:
        /* <DEDUP_REMOVED lines=101> */
.L_x_9238:
[----:B------:R-:W-:Y:S05]  /*7dd0*/  BSYNC.RECONVERGENT B0 ;  /* 0x0000000000007941 */ /* 0x000fea0003800200 */
.L_x_9237:
[----:B------:R-:W-:Y:S05]  /*7de0*/  @P2 BRA `(.L_x_9239) ;  /* 0xffffffa400c42947 */ /* 0x000fea000383ffff */
.L_x_9186:
        /* <DEDUP_REMOVED lines=34> */
.L_x_9243:
[----:B------:R-:W-:Y:S05]  /*8010*/  BSYNC.RECONVERGENT B0 ;  /* 0x0000000000007941 */ /* 0x000fea0003800200 */
.L_x_9242:
        /* <DEDUP_REMOVED lines=14> */
.L_x_9245:
[----:B------:R-:W-:Y:S05]  /*8100*/  BSYNC.RECONVERGENT B0 ;  /* 0x0000000000007941 */ /* 0x000fea0003800200 */
.L_x_9244:
        /* <DEDUP_REMOVED lines=16> */
.L_x_9247:
[----:B------:R-:W-:Y:S05]  /*8210*/  BSYNC.RECONVERGENT B0 ;  /* 0x0000000000007941 */ /* 0x000fea0003800200 */
.L_x_9246:
        /* <DEDUP_REMOVED lines=16> */
.L_x_9241:
        /* <DEDUP_REMOVED lines=82> */
.L_x_9255:
[----:B------:R-:W-:Y:S05]  /*8840*/  BSYNC.RECONVERGENT B0 ;  /* 0x0000000000007941 */ /* 0x000fea0003800200 */
.L_x_9254:
[----:B-----5:R-:W-:Y:S01]  /*8850*/  IMAD.MOV.U32 R6, RZ, RZ, R10 ;  /* 0x000000ffff067224 */ /* 0x020fe200078e000a */
[----:B------:R-:W-:Y:S01]  /*8860*/  MOV R4, R8 ;  /* 0x0000000800047202 */ /* 0x000fe20000000f00 */
[----:B------:R-:W-:Y:S01]  /*8870*/  IMAD.MOV.U32 R7, RZ, RZ, R11 ;  /* 0x000000ffff077224 */ /* 0x000fe200078e000b */
[----:B------:R-:W-:Y:S02]  /*8880*/  MOV R5, R9 ;  /* 0x0000000900057202 */ /* 0x000fe40000000f00 */
.L_x_9253:
[----:B------:R-:W-:Y:S05]  /*8890*/  BSYNC.RECONVERGENT B1 ;  /* 0x0000000000017941 */ /* 0x000fea0003800200 */
.L_x_9252:
        /* <DEDUP_REMOVED lines=48> */
.L_x_9257:
[----:B------:R-:W-:Y:S05]  /*8ba0*/  BSYNC.RECONVERGENT B0 ;  /* 0x0000000000007941 */ /* 0x000fea0003800200 */
.L_x_9256:
[----:B-----5:R3:W-:Y:S02]  /*8bb0*/  STS.128 [R177+0x2000], R8 ;  /* 0x00200008b1007388 */ /* 0x0207e40000000c00 */
.L_x_9251:
[----:B------:R-:W-:Y:S05]  /*8bc0*/  BSYNC.RECONVERGENT B2 ;  /* 0x0000000000027941 */ /* 0x000fea0003800200 */
.L_x_9250:
        /* <DEDUP_REMOVED lines=52> */
.L_x_9263:
[----:B------:R-:W-:Y:S05]  /*8f10*/  BSYNC.RECONVERGENT B0 ;  /* 0x0000000000007941 */ /* 0x000fea0003800200 */
.L_x_9262:
[----:B-----5:R1:W-:Y:S02]  /*8f20*/  STS.128 [R177+0x800], R8 ;  /* 0x00080008b1007388 */ /* 0x0203e40000000c00 */
.L_x_9261:
[----:B------:R-:W-:Y:S05]  /*8f30*/  BSYNC.RECONVERGENT B1 ;  /* 0x0000000000017941 */ /* 0x000fea0003800200 */
.L_x_9260:
        /* <DEDUP_REMOVED lines=45> */
.L_x_9265:
[----:B------:R-:W-:Y:S05]  /*9210*/  BSYNC.RECONVERGENT B0 ;  /* 0x0000000000007941 */ /* 0x000fea0003800200 */
.L_x_9264:
[----:B-----5:R3:W-:Y:S02]  /*9220*/  STS.128 [R177+0x2800], R8 ;  /* 0x00280008b1007388 */ /* 0x0207e40000000c00 */
.L_x_9259:
[----:B------:R-:W-:Y:S05]  /*9230*/  BSYNC.RECONVERGENT B2 ;  /* 0x0000000000027941 */ /* 0x000fea0003800200 */
.L_x_9258:
        /* <DEDUP_REMOVED lines=52> */
.L_x_9271:
[----:B------:R-:W-:Y:S05]  /*9580*/  BSYNC.RECONVERGENT B0 ;  /* 0x0000000000007941 */ /* 0x000fea0003800200 */
.L_x_9270:
[----:B-----5:R1:W-:Y:S02]  /*9590*/  STS.128 [R177+0x1000], R8 ;  /* 0x00100008b1007388 */ /* 0x0203e40000000c00 */
.L_x_9269:
[----:B------:R-:W-:Y:S05]  /*95a0*/  BSYNC.RECONVERGENT B1 ;  /* 0x0000000000017941 */ /* 0x000fea0003800200 */
.L_x_9268:
        /* <DEDUP_REMOVED lines=45> */
.L_x_9273:
[----:B------:R-:W-:Y:S05]  /*9880*/  BSYNC.RECONVERGENT B0 ;  /* 0x0000000000007941 */ /* 0x000fea0003800200 */
.L_x_9272:
[----:B-----5:R1:W-:Y:S02]  /*9890*/  STS.128 [R177+0x3000], R8 ;  /* 0x00300008b1007388 */ /* 0x0203e40000000c00 */
.L_x_9267:
[----:B------:R-:W-:Y:S05]  /*98a0*/  BSYNC.RECONVERGENT B2 ;  /* 0x0000000000027941 */ /* 0x000fea0003800200 */
.L_x_9266:
        /* <DEDUP_REMOVED lines=53> */
.L_x_9277:
[----:B------:R-:W-:Y:S05]  /*9c00*/  BSYNC.RECONVERGENT B0 ;  /* 0x0000000000007941 */ /* 0x000fea0003800200 */
.L_x_9276:
[----:B-----5:R3:W-:Y:S02]  /*9c10*/  STS.128 [R177+0x1800], R8 ;  /* 0x00180008b1007388 */ /* 0x0207e40000000c00 */
.L_x_9275:
[----:B------:R-:W-:Y:S05]  /*9c20*/  BSYNC.RECONVERGENT B1 ;  /* 0x0000000000017941 */ /* 0x000fea0003800200 */
.L_x_9274:
        /* <DEDUP_REMOVED lines=46> */
.L_x_9279:
[----:B------:R-:W-:Y:S05]  /*9f10*/  BSYNC.RECONVERGENT B0 ;  /* 0x0000000000007941 */ /* 0x000fea0003800200 */
.L_x_9278:
[----:B-----5:R3:W-:Y:S01]  /*9f20*/  STS.128 [R177+0x3800], R8 ;  /* 0x00380008b1007388 */ /* 0x0207e20000000c00 */
[----:B------:R-:W-:Y:S05]  /*9f30*/  BRA `(.L_x_9248) ;  /* 0x0000002c006c7947 */ /* 0x000fea0003800000 */
.L_x_9249:
        /* <DEDUP_REMOVED lines=97> */
.L_x_9284:
[----:B------:R-:W-:Y:S05]  /*a550*/  BSYNC.RECONVERGENT B0 ;  /* 0x0000000000007941 */ /* 0x000fea0003800200 */
.L_x_9283:
[----:B------:R-:W-:Y:S05]  /*a560*/  BSYNC.RECONVERGENT B1 ;  /* 0x0000000000017941 */ /* 0x000fea0003800200 */
.L_x_9282:
        /* <DEDUP_REMOVED lines=87> */
.L_x_9286:
[----:B------:R-:W-:Y:S05]  /*aae0*/  BSYNC.RECONVERGENT B0 ;  /* 0x0000000000007941 */ /* 0x000fea0003800200 */
.L_x_9285:
[----:B-----5:R4:W-:Y:S02]  /*aaf0*/  STS.128 [R177+0x2000], R20 ;  /* 0x00200014b1007388 */ /* 0x0209e40000000c00 */
.L_x_9281:
[----:B------:R-:W-:Y:S05]  /*ab00*/  BSYNC.RECONVERGENT B2 ;  /* 0x0000000000027941 */ /* 0x000fea0003800200 */
.L_x_9280:
        /* <DEDUP_REMOVED lines=91> */
.L_x_9292:
[----:B------:R-:W-:Y:S05]  /*b0c0*/  BSYNC.RECONVERGENT B0 ;  /* 0x0000000000007941 */ /* 0x000fea0003800200 */
.L_x_9291:
[----:B-----5:R4:W-:Y:S02]  /*b0d0*/  STS.128 [R177+0x800], R20 ;  /* 0x00080014b1007388 */ /* 0x0209e40000000c00 */
.L_x_9290:
[----:B------:R-:W-:Y:S05]  /*b0e0*/  BSYNC.RECONVERGENT B1 ;  /* 0x0000000000017941 */ /* 0x000fea0003800200 */
.L_x_9289:
        /* <DEDUP_REMOVED lines=84> */
.L_x_9294:
[----:B------:R-:W-:Y:S05]  /*b630*/  BSYNC.RECONVERGENT B0 ;  /* 0x0000000000007941 */ /* 0x000fea0003800200 */
.L_x_9293:
[----:B-----5:R4:W-:Y:S02]  /*b640*/  STS.128 [R177+0x2800], R20 ;  /* 0x00280014b1007388 */ /* 0x0209e40000000c00 */
.L_x_9288:
[----:B------:R-:W-:Y:S05]  /*b650*/  BSYNC.RECONVERGENT B2 ;  /* 0x0000000000027941 */ /* 0x000fea0003800200 */
.L_x_9287:
        /* <DEDUP_REMOVED lines=91> */
.L_x_9300:
[----:B------:R-:W-:Y:S05]  /*bc10*/  BSYNC.RECONVERGENT B0 ;  /* 0x0000000000007941 */ /* 0x000fea0003800200 */
.L_x_9299:
[----:B-----5:R1:W-:Y:S02]  /*bc20*/  STS.128 [R177+0x1000], R20 ;  /* 0x00100014b1007388 */ /* 0x0203e40000000c00 */
.L_x_9298:
[----:B------:R-:W-:Y:S05]  /*bc30*/  BSYNC.RECONVERGENT B1 ;  /* 0x0000000000017941 */ /* 0x000fea0003800200 */
.L_x_9297:
        /* <DEDUP_REMOVED lines=84> */
.L_x_9302:
[----:B------:R-:W-:Y:S05]  /*c180*/  BSYNC.RECONVERGENT B0 ;  /* 0x0000000000007941 */ /* 0x000fea0003800200 */
.L_x_9301:
[----:B-----5:R4:W-:Y:S02]  /*c190*/  STS.128 [R177+0x3000], R20 ;  /* 0x00300014b1007388 */ /* 0x0209e40000000c00 */
.L_x_9296:
[----:B------:R-:W-:Y:S05]  /*c1a0*/  BSYNC.RECONVERGENT B2 ;  /* 0x0000000000027941 */ /* 0x000fea0003800200 */
.L_x_9295:
        /* <DEDUP_REMOVED lines=91> */
.L_x_9306:
[----:B------:R-:W-:Y:S05]  /*c760*/  BSYNC.RECONVERGENT B0 ;  /* 0x0000000000007941 */ /* 0x000fea0003800200 */
.L_x_9305:
[----:B-----5:R4:W-:Y:S02]  /*c770*/  STS.128 [R177+0x1800], R20 ;  /* 0x00180014b1007388 */ /* 0x0209e40000000c00 */
.L_x_9304:
[----:B------:R-:W-:Y:S05]  /*c780*/  BSYNC.RECONVERGENT B1 ;  /* 0x0000000000017941 */ /* 0x000fea0003800200 */
.L_x_9303:
        /* <DEDUP_REMOVED lines=84> */
.L_x_9308:
[----:B------:R-:W-:Y:S05]  /*ccd0*/  BSYNC.RECONVERGENT B0 ;  /* 0x0000000000007941 */ /* 0x000fea0003800200 */
.L_x_9307:
[----:B-----5:R1:W-:Y:S02]  /*cce0*/  STS.128 [R177+0x3800], R4 ;  /* 0x00380004b1007388 */ /* 0x0203e40000000c00 */
.L_x_9248:
[----:B------:R-:W-:Y:S05]  /*ccf0*/  BSYNC.RECONVERGENT B3 ;  /* 0x0000000000037941 */ /* 0x000fea0003800200 */
.L_x_9240:
        /* <DEDUP_REMOVED lines=25> */
.L_x_9310:
[----:B------:R-:W-:Y:S05]  /*ce90*/  BSYNC.RECONVERGENT B0 ;  /* 0x0000000000007941 */ /* 0x000fea0003800200 */
.L_x_9309:
        /* <DEDUP_REMOVED lines=14> */
.L_x_9312:
[----:B------:R-:W-:Y:S05]  /*cf80*/  BSYNC.RECONVERGENT B0 ;  /* 0x0000000000007941 */ /* 0x000fea0003800200 */
.L_x_9311:
        /* <DEDUP_REMOVED lines=16> */
.L_x_9314:
[----:B------:R-:W-:Y:S05]  /*d090*/  BSYNC.RECONVERGENT B0 ;  /* 0x0000000000007941 */ /* 0x000fea0003800200 */
.L_x_9313:
        /* <DEDUP_REMOVED lines=16> */
.L_x_9316:
[----:B------:R-:W-:Y:S05]  /*d1a0*/  BSYNC.RECONVERGENT B0 ;  /* 0x0000000000007941 */ /* 0x000fea0003800200 */
.L_x_9315:
        /* <DEDUP_REMOVED lines=20> */
.L_x_9318:
[----:B------:R1:W-:Y:S04]  /*d2f0*/  STS.128 [R177+0x8000], RZ ;  /* 0x008000ffb1007388 */ /* 0x0003e80000000c00 */
[----:B------:R1:W-:Y:S02]  /*d300*/  STS.128 [R177+0xa000], RZ ;  /* 0x00a000ffb1007388 */ /* 0x0003e40000000c00 */
.L_x_9319:
[----:B------:R-:W-:Y:S05]  /*d310*/  BSYNC.RECONVERGENT B0 ;  /* 0x0000000000007941 */ /* 0x000fea0003800200 */
.L_x_9317:
        /* <DEDUP_REMOVED lines=21> */
.L_x_9321:
[----:B------:R-:W-:Y:S05]  /*d470*/  BSYNC.RECONVERGENT B0 ;  /* 0x0000000000007941 */ /* 0x000fea0003800200 */
.L_x_9320:
        /* <DEDUP_REMOVED lines=18> */
.L_x_9323:
[----:B------:R-:W-:Y:S05]  /*d5a0*/  BSYNC.RECONVERGENT B0 ;  /* 0x0000000000007941 */ /* 0x000fea0003800200 */
.L_x_9322:
        /* <DEDUP_REMOVED lines=18> */
.L_x_9325:
[----:B------:R-:W-:Y:S05]  /*d6d0*/  BSYNC.RECONVERGENT B0 ;  /* 0x0000000000007941 */ /* 0x000fea0003800200 */
.L_x_9324:
        /* <DEDUP_REMOVED lines=8> */
[----:B------:R-:W2:Y:S01]  /*d760*/  LD.E R50, desc[UR4][R102.64+0x18c] ;  /* 0x00018c0466327980 */ /* 0x000ea2000c101900 */
[--C-:B------:R-:W-:Y:S01]  /*d770*/  LOP3.LUT R14, R3, 0x38, R58.reuse, 0x78, !PT ;  /* 0x00000038030e7812 */ /* 0x100fe200078e783a */
[----:B------:R-:W-:Y:S01]  /*d780*/  IMAD.MOV.U32 R0, RZ, RZ, 0x20 ;  /* 0x00000020ff007424 */ /* 0x000fe200078e00ff */
[----:B------:R-:W-:Y:S01]  /*d790*/  LOP3.LUT R3, R5, 0x38, R58, 0x78, !PT ;  /* 0x0000003805037812 */ /* 0x000fe200078e783a */
[----:B------:R-:W-:Y:S01]  /*d7a0*/  IMAD.MOV.U32 R2, RZ, RZ, 0x40 ;  /* 0x00000040ff027424 */ /* 0x000fe200078e00ff */
[----:B------:R-:W-:Y:S01]  /*d7b0*/  LOP3.LUT R158, R158, 0x400, RZ, 0xc0, !PT ;  /* 0x000004009e9e7812 */ /* 0x000fe200078ec0ff */
[----:B------:R-:W-:Y:S01]  /*d7c0*/  IMAD.IADD R159, R159, 0x1, R14 ;  /* 0x000000019f9f7824 */ /* 0x000fe200078e020e */
[----:B------:R-:W-:Y:S01]  /*d7d0*/  R2P PR, R105, 0x6 ;  /* 0x0000000669007804 */ /* 0x000fe20000000000 */
[----:B------:R-:W0:Y:S01]  /*d7e0*/  LDGDEPBAR ;  /* 0x00000000000079af */ /* 0x000e220000000000 */
[----:B------:R-:W-:Y:S01]  /*d7f0*/  BSSY.RECONVERGENT B1, `(.L_x_9326) ;  /* 0x000017a000017945 */ /* 0x000fe20003800200 */
[----:B------:R-:W-:-:S02]  /*d800*/  IMAD R158, R3, 0x2, R158 ;  /* 0x00000002039e7824 */ /* 0x000fc400078e029e */
[----:B------:R-:W-:Y:S02]  /*d810*/  SEL R0, R0, 0xffffffe0, !P1 ;  /* 0xffffffe000007807 */ /* 0x000fe40004800000 */
[----:B------:R-:W-:Y:S01]  /*d820*/  SEL R2, R2, 0xffffffc0, !P2 ;  /* 0xffffffc002027807 */ /* 0x000fe20005000000 */
[----:B---3--:R-:W-:-:S06]  /*d830*/  ULEA UR6, UR6, UR7, 0x18 ;  /* 0x0000000706067291 */ /* 0x008fcc000f8ec0ff */
[----:B------:R-:W-:Y:S01]  /*d840*/  LEA R159, R159, UR6, 0x1 ;  /* 0x000000069f9f7c11 */ /* 0x000fe2000f8e08ff */
[----:B------:R-:W-:Y:S02]  /*d850*/  VIADD R3, R158, UR6 ;  /* 0x000000069e037c36 */ /* 0x000fe40008000000 */
[----:B-----5:R-:W-:Y:S02]  /*d860*/  LDSM.16.M88.4 R28, [R158+UR6+0x4000] ;  /* 0x004000069e1c783b */ /* 0x020fe40008000200 */
[--C-:B------:R-:W-:Y:S02]  /*d870*/  IMAD.IADD R157, R159, 0x1, R0.reuse ;  /* 0x000000019f9d7824 */ /* 0x100fe400078e0200 */
[----:B------:R-:W1:Y:S01]  /*d880*/  LDSM.16.M88.4 R4, [R159] ;  /* 0x000000009f04783b */ /* 0x000e620000000200 */
[----:B------:R-:W-:Y:S02]  /*d890*/  IMAD.IADD R154, R3, 0x1, R0 ;  /* 0x00000001039a7824 */ /* 0x000fe400078e0200 */
[--C-:B------:R-:W-:Y:S01]  /*d8a0*/  IMAD.IADD R156, R159, 0x1, R2.reuse ;  /* 0x000000019f9c7824 */ /* 0x100fe200078e0202 */
[----:B------:R-:W3:Y:S01]  /*d8b0*/  LDSM.16.M88.4 R72, [R158+UR6+0x4800] ;  /* 0x004800069e48783b */ /* 0x000ee20008000200 */
[----:B------:R-:W-:-:S02]  /*d8c0*/  IMAD.IADD R153, R3, 0x1, R2 ;  /* 0x0000000103997824 */ /* 0x000fc400078e0202 */
[C---:B------:R-:W-:Y:S01]  /*d8d0*/  IMAD.IADD R155, R0.reuse, 0x1, R156 ;  /* 0x00000001009b7824 */ /* 0x040fe200078e029c */
[----:B------:R-:W4:Y:S01]  /*d8e0*/  LDSM.16.M88.4 R64, [R158+UR6+0x5000] ;  /* 0x005000069e40783b */ /* 0x000f220008000200 */
[----:B------:R-:W-:-:S03]  /*d8f0*/  IMAD.IADD R152, R0, 0x1, R153 ;  /* 0x0000000100987824 */ /* 0x000fc600078e0299 */
[----:B------:R-:W-:Y:S04]  /*d900*/  LDSM.16.M88.4 R52, [R157] ;  /* 0x000000009d34783b */ /* 0x000fe80000000200 */
[----:B------:R-:W4:Y:S04]  /*d910*/  LDSM.16.M88.4 R24, [R154+0x4000] ;  /* 0x004000009a18783b */ /* 0x000f280000000200 */
[----:B------:R-:W4:Y:S04]  /*d920*/  LDSM.16.M88.4 R20, [R158+UR6+0x5800] ;  /* 0x005800069e14783b */ /* 0x000f280008000200 */
[----:B------:R-:W-:Y:S04]  /*d930*/  LDSM.16.M88.4 R92, [R156] ;  /* 0x000000009c5c783b */ /* 0x000fe80000000200 */
[----:B------:R-:W4:Y:S04]  /*d940*/  LDSM.16.M88.4 R36, [R153+0x4000] ;  /* 0x004000009924783b */ /* 0x000f280000000200 */
[----:B------:R-:W4:Y:S04]  /*d950*/  LDSM.16.M88.4 R40, [R154+0x4800] ;  /* 0x004800009a28783b */ /* 0x000f280000000200 */
[----:B------:R-:W4:Y:S01]  /*d960*/  LDSM.16.M88.4 R32, [R154+0x5000] ;  /* 0x005000009a20783b */ /* 0x000f220000000200 */
[C---:B-1----:R-:W-:Y:S03]  /*d970*/  HMMA.16816.F32.BF16 R16, R4.reuse, R28, RZ ;  /* 0x0000001c0410723c */ /* 0x042fe600000418ff */
[----:B------:R-:W1:Y:S04]  /*d980*/  LDSM.16.M88.4 R8, [R154+0x5800] ;  /* 0x005800009a08783b */ /* 0x000e680000000200 */
[----:B------:R-:W-:Y:S01]  /*d990*/  LDSM.16.M88.4 R44, [R155] ;  /* 0x000000009b2c783b */ /* 0x000fe20000000200 */
[C---:B------:R-:W-:Y:S03]  /*d9a0*/  HMMA.16816.F32.BF16 R28, R4.reuse, R30, RZ ;  /* 0x0000001e041c723c */ /* 0x040fe600000418ff */
[----:B------:R-:W1:Y:S04]  /*d9b0*/  LDSM.16.M88.4 R96, [R152+0x4000] ;  /* 0x004000009860783b */ /* 0x000e680000000200 */
[----:B------:R-:W1:Y:S01]  /*d9c0*/  LDSM.16.M88.4 R80, [R153+0x5800] ;  /* 0x005800009950783b */ /* 0x000e620000000200 */
[C---:B---3--:R-:W-:Y:S03]  /*d9d0*/  HMMA.16816.F32.BF16 R76, R4.reuse, R72, RZ ;  /* 0x00000048044c723c */ /* 0x048fe600000418ff */
[----:B------:R-:W3:Y:S04]  /*d9e0*/  LDSM.16.M88.4 R88, [R153+0x4800] ;  /* 0x004800009958783b */ /* 0x000ee80000000200 */
[----:B------:R-:W3:Y:S01]  /*d9f0*/  LDSM.16.M88.4 R84, [R153+0x5000] ;  /* 0x005000009954783b */ /* 0x000ee20000000200 */
[----:B----4-:R-:W-:Y:S08]  /*da00*/  HMMA.16816.F32.BF16 R68, R4, R64, RZ ;  /* 0x000000400444723c */ /* 0x010ff000000418ff */
[----:B------:R-:W-:Y:S08]  /*da10*/  HMMA.16816.F32.BF16 R16, R52, R24, R16 ;  /* 0x000000183410723c */ /* 0x000ff00000041810 */
[C---:B------:R-:W-:Y:S08]  /*da20*/  HMMA.16816.F32.BF16 R72, R4.reuse, R74, RZ ;  /* 0x0000004a0448723c */ /* 0x040ff000000418ff */
[C---:B------:R-:W-:Y:S08]  /*da30*/  HMMA.16816.F32.BF16 R64, R4.reuse, R66, RZ ;  /* 0x000000420440723c */ /* 0x040ff000000418ff */
[C---:B------:R-:W-:Y:S08]  /*da40*/  HMMA.16816.F32.BF16 R60, R4.reuse, R20, RZ ;  /* 0x00000014043c723c */ /* 0x040ff000000418ff */
[----:B------:R-:W-:Y:S01]  /*da50*/  HMMA.16816.F32.BF16 R4, R4, R22, RZ ;  /* 0x000000160404723c */ /* 0x000fe200000418ff */
[----:B------:R-:W-:Y:S07]  /*da60*/  LDSM.16.M88.4 R20, [R158+UR6+0x6000] ;  /* 0x006000069e14783b */ /* 0x000fee0008000200 */
[----:B------:R-:W-:Y:S01]  /*da70*/  HMMA.16816.F32.BF16 R28, R52, R26, R28 ;  /* 0x0000001a341c723c */ /* 0x000fe2000004181c */
[----:B------:R-:W4:Y:S07]  /*da80*/  LDSM.16.M88.4 R24, [R159+0x2000] ;  /* 0x002000009f18783b */ /* 0x000f2e0000000200 */
[----:B------:R-:W-:Y:S08]  /*da90*/  HMMA.16816.F32.BF16 R16, R92, R36, R16 ;  /* 0x000000245c10723c */ /* 0x000ff00000041810 */
[C---:B------:R-:W-:Y:S08]  /*daa0*/  HMMA.16816.F32.BF16 R76, R52.reuse, R40, R76 ;  /* 0x00000028344c723c */ /* 0x040ff0000004184c */
[C---:B------:R-:W-:Y:S01]  /*dab0*/  HMMA.16816.F32.BF16 R72, R52.reuse, R42, R72 ;  /* 0x0000002a3448723c */ /* 0x040fe20000041848 */
[----:B------:R-:W4:Y:S07]  /*dac0*/  LDSM.16.M88.4 R40, [R152+0x4800] ;  /* 0x004800009828783b */ /* 0x000f2e0000000200 */
[C---:B------:R-:W-:Y:S08]  /*dad0*/  HMMA.16816.F32.BF16 R68, R52.reuse, R32, R68 ;  /* 0x000000203444723c */ /* 0x040ff00000041844 */
[C---:B------:R-:W-:Y:S01]  /*dae0*/  HMMA.16816.F32.BF16 R64, R52.reuse, R34, R64 ;  /* 0x000000223440723c */ /* 0x040fe20000041840 */
[----:B------:R-:W-:Y:S07]  /*daf0*/  LDSM.16.M88.4 R32, [R152+0x5800] ;  /* 0x005800009820783b */ /* 0x000fee0000000200 */
[C---:B-1----:R-:W-:Y:S08]  /*db00*/  HMMA.16816.F32.BF16 R60, R52.reuse, R8, R60 ;  /* 0x00000008343c723c */ /* 0x042ff0000004183c */
[----:B------:R-:W-:Y:S01]  /*db10*/  HMMA.16816.F32.BF16 R52, R52, R10, R4 ;  /* 0x0000000a3434723c */ /* 0x000fe20000041804 */
[----:B------:R-:W-:Y:S04]  /*db20*/  LDSM.16.M88.4 R8, [R157+0x2000] ;  /* 0x002000009d08783b */ /* 0x000fe80000000200 */
[----:B------:R-:W-:Y:S03]  /*db30*/  LDSM.16.M88.4 R4, [R154+0x6000] ;  /* 0x006000009a04783b */ /* 0x000fe60000000200 */
[----:B------:R-:W-:Y:S01]  /*db40*/  HMMA.16816.F32.BF16 R28, R92, R38, R28 ;  /* 0x000000265c1c723c */ /* 0x000fe2000004181c */
[----:B------:R-:W1:Y:S07]  /*db50*/  LDSM.16.M88.4 R36, [R152+0x5000] ;  /* 0x005000009824783b */ /* 0x000e6e0000000200 */
[----:B------:R-:W-:Y:S08]  /*db60*/  HMMA.16816.F32.BF16 R16, R44, R96, R16 ;  /* 0x000000602c10723c */ /* 0x000ff00000041810 */
[C---:B------:R-:W-:Y:S08]  /*db70*/  HMMA.16816.F32.BF16 R60, R92.reuse, R80, R60 ;  /* 0x000000505c3c723c */ /* 0x040ff0000004183c */
[----:B------:R-:W-:Y:S01]  /*db80*/  HMMA.16816.F32.BF16 R80, R92, R82, R52 ;  /* 0x000000525c50723c */ /* 0x000fe20000041834 */
[----:B------:R-:W2:Y:S07]  /*db90*/  LDSM.16.M88.4 R52, [R158+UR6+0x6800] ;  /* 0x006800069e34783b */ /* 0x000eae0008000200 */
[----:B------:R-:W-:Y:S08]  /*dba0*/  HMMA.16816.F32.BF16 R28, R44, R98, R28 ;  /* 0x000000622c1c723c */ /* 0x000ff0000004181c */
[C---:B---3--:R-:W-:Y:S08]  /*dbb0*/  HMMA.16816.F32.BF16 R76, R92.reuse, R88, R76 ;  /* 0x000000585c4c723c */ /* 0x048ff0000004184c */
[C---:B------:R-:W-:Y:S08]  /*dbc0*/  HMMA.16816.F32.BF16 R72, R92.reuse, R90, R72 ;  /* 0x0000005a5c48723c */ /* 0x040ff00000041848 */
[C---:B------:R-:W-:Y:S08]  /*dbd0*/  HMMA.16816.F32.BF16 R68, R92.reuse, R84, R68 ;  /* 0x000000545c44723c */ /* 0x040ff00000041844 */
[----:B------:R-:W-:Y:S01]  /*dbe0*/  HMMA.16816.F32.BF16 R64, R92, R86, R64 ;  /* 0x000000565c40723c */ /* 0x000fe20000041840 */
[----:B------:R-:W-:Y:S07]  /*dbf0*/  LDSM.16.M88.4 R84, [R156+0x2000] ;  /* 0x002000009c54783b */ /* 0x000fee0000000200 */
[C---:B----4-:R-:W-:Y:S01]  /*dc00*/  HMMA.16816.F32.BF16 R88, R24.reuse, R20, R16 ;  /* 0x000000141858723c */ /* 0x050fe20000041810 */
[----:B------:R-:W3:Y:S07]  /*dc10*/  LDSM.16.M88.4 R16, [R153+0x6000] ;  /* 0x006000009910783b */ /* 0x000eee0000000200 */
[----:B------:R-:W-:Y:S01]  /*dc20*/  HMMA.16816.F32.BF16 R28, R24, R22, R28 ;  /* 0x00000016181c723c */ /* 0x000fe2000004181c */
[----:B------:R-:W4:Y:S07]  /*dc30*/  LDSM.16.M88.4 R20, [R154+0x6800] ;  /* 0x006800009a14783b */ /* 0x000f2e0000000200 */
[C---:B------:R-:W-:Y:S08]  /*dc40*/  HMMA.16816.F32.BF16 R76, R44.reuse, R40, R76 ;  /* 0x000000282c4c723c */ /* 0x040ff0000004184c */
[C---:B------:R-:W-:Y:S01]  /*dc50*/  HMMA.16816.F32.BF16 R72, R44.reuse, R42, R72 ;  /* 0x0000002a2c48723c */ /* 0x040fe20000041848 */
[----:B------:R-:W-:Y:S07]  /*dc60*/  LDSM.16.M88.4 R40, [R158+UR6+0x7000] ;  /* 0x007000069e28783b */ /* 0x000fee0008000200 */
[C---:B-1----:R-:W-:Y:S08]  /*dc70*/  HMMA.16816.F32.BF16 R68, R44.reuse, R36, R68 ;  /* 0x000000242c44723c */ /* 0x042ff00000041844 */
[C---:B------:R-:W-:Y:S01]  /*dc80*/  HMMA.16816.F32.BF16 R64, R44.reuse, R38, R64 ;  /* 0x000000262c40723c */ /* 0x040fe20000041840 */
[----:B------:R-:W-:Y:S07]  /*dc90*/  LDSM.16.M88.4 R36, [R155+0x2000] ;  /* 0x002000009b24783b */ /* 0x000fee0000000200 */
[C---:B------:R-:W-:Y:S08]  /*dca0*/  HMMA.16816.F32.BF16 R60, R44.reuse, R32, R60 ;  /* 0x000000202c3c723c */ /* 0x040ff0000004183c */
[----:B------:R-:W-:Y:S01]  /*dcb0*/  HMMA.16816.F32.BF16 R80, R44, R34, R80 ;  /* 0x000000222c50723c */ /* 0x000fe20000041850 */
[----:B------:R-:W1:Y:S04]  /*dcc0*/  LDSM.16.M88.4 R32, [R152+0x6000] ;  /* 0x006000009820783b */ /* 0x000e680000000200 */
[----:B------:R-:W-:Y:S03]  /*dcd0*/  LDSM.16.M88.4 R44, [R152+0x7000] ;  /* 0x00700000982c783b */ /* 0x000fe60000000200 */
[C---:B------:R-:W-:Y:S08]  /*dce0*/  HMMA.16816.F32.BF16 R88, R8.reuse, R4, R88 ;  /* 0x000000040858723c */ /* 0x040ff00000041858 */
[----:B------:R-:W-:Y:S01]  /*dcf0*/  HMMA.16816.F32.BF16 R28, R8, R6, R28 ;  /* 0x00000006081c723c */ /* 0x000fe2000004181c */
[----:B------:R-:W1:Y:S07]  /*dd00*/  LDSM.16.M88.4 R4, [R153+0x6800] ;  /* 0x006800009904783b */ /* 0x000e6e0000000200 */
[C---:B--2---:R-:W-:Y:S08]  /*dd10*/  HMMA.16816.F32.BF16 R76, R24.reuse, R52, R76 ;  /* 0x00000034184c723c */ /* 0x044ff0000004184c */
[----:B------:R-:W-:Y:S08]  /*dd20*/  HMMA.16816.F32.BF16 R72, R24, R54, R72 ;  /* 0x000000361848723c */ /* 0x000ff00000041848 */
[C---:B---3--:R-:W-:Y:S08]  /*dd30*/  HMMA.16816.F32.BF16 R88, R84.reuse, R16, R88 ;  /* 0x000000105458723c */ /* 0x048ff00000041858 */
[----:B------:R-:W-:Y:S01]  /*dd40*/  HMMA.16816.F32.BF16 R28, R84, R18, R28 ;  /* 0x00000012541c723c */ /* 0x000fe2000004181c */
[----:B------:R-:W2:Y:S07]  /*dd50*/  LDSM.16.M88.4 R16, [R152+0x6800] ;  /* 0x006800009810783b */ /* 0x000eae0000000200 */
[C---:B----4-:R-:W-:Y:S08]  /*dd60*/  HMMA.16816.F32.BF16 R76, R8.reuse, R20, R76 ;  /* 0x00000014084c723c */ /* 0x050ff0000004184c */
[----:B------:R-:W-:Y:S01]  /*dd70*/  HMMA.16816.F32.BF16 R72, R8, R22, R72 ;  /* 0x000000160848723c */ /* 0x000fe20000041848 */
[----:B------:R-:W3:Y:S07]  /*dd80*/  LDSM.16.M88.4 R20, [R154+0x7000] ;  /* 0x007000009a14783b */ /* 0x000eee0000000200 */
[C---:B-1----:R-:W-:Y:S08]  /*dd90*/  HMMA.16816.F32.BF16 R88, R36.reuse, R32, R88 ;  /* 0x000000202458723c */ /* 0x042ff00000041858 */
[----:B------:R-:W-:Y:S01]  /*dda0*/  HMMA.16816.F32.BF16 R28, R36, R34, R28 ;  /* 0x00000022241c723c */ /* 0x000fe2000004181c */
[----:B------:R-:W1:Y:S07]  /*ddb0*/  LDSM.16.M88.4 R32, [R158+UR6+0x7800] ;  /* 0x007800069e20783b */ /* 0x000e6e0008000200 */
[C---:B------:R-:W-:Y:S05]  /*ddc0*/  HMMA.16816.F32.BF16 R76, R84.reuse, R4, R76 ;  /* 0x00000004544c723c */ /* 0x040fea000004184c */
[-C--:B------:R-:W-:Y:S01]  /*ddd0*/  FMUL.FTZ R3, R88, R50.reuse ;  /* 0x0000003258037220 */ /* 0x080fe20000410000 */
[-C--:B------:R-:W-:Y:S01]  /*dde0*/  FMUL.FTZ R52, R90, R50.reuse ;  /* 0x000000325a347220 */ /* 0x080fe20000410000 */
[-C--:B------:R-:W-:Y:S01]  /*ddf0*/  FMUL.FTZ R51, R89, R50.reuse ;  /* 0x0000003259337220 */ /* 0x080fe20000410000 */
[----:B------:R-:W-:Y:S01]  /*de00*/  HMMA.16816.F32.BF16 R72, R84, R6, R72 ;  /* 0x000000065448723c */ /* 0x000fe20000041848 */
[----:B------:R-:W4:Y:S02]  /*de10*/  LDSM.16.M88.4 R4, [R153+0x7000] ;  /* 0x007000009904783b */ /* 0x000f240000000200 */
[----:B------:R-:W-:Y:S01]  /*de20*/  MUFU.TANH R3, R3 ;  /* 0x0000000300037308 */ /* 0x000fe20000002400 */
[-C--:B------:R-:W-:Y:S01]  /*de30*/  FMUL.FTZ R28, R28, R50.reuse ;  /* 0x000000321c1c7220 */ /* 0x080fe20000410000 */
[-C--:B------:R-:W-:Y:S01]  /*de40*/  FMUL.FTZ R30, R30, R50.reuse ;  /* 0x000000321e1e7220 */ /* 0x080fe20000410000 */
[-C--:B------:R-:W-:Y:S01]  /*de50*/  FMUL.FTZ R29, R29, R50.reuse ;  /* 0x000000321d1d7220 */ /* 0x080fe20000410000 */
[-C--:B------:R-:W-:Y:S01]  /*de60*/  FMUL.FTZ R31, R31, R50.reuse ;  /* 0x000000321f1f7220 */ /* 0x080fe20000410000 */
[----:B------:R-:W-:Y:S05]  /*de70*/  HMMA.16816.F32.BF16 R68, R24, R40, R68 ;  /* 0x000000281844723c */ /* 0x000fea0000041844 */
[-C--:B------:R-:W-:Y:S01]  /*de80*/  FMUL.FTZ R40, R91, R50.reuse ;  /* 0x000000325b287220 */ /* 0x080fe20000410000 */
[----:B------:R-:W4:Y:S02]  /*de90*/  MUFU.TANH R52, R52 ;  /* 0x0000003400347308 */ /* 0x000f240000002400 */
[----:B--2---:R-:W-:Y:S06]  /*dea0*/  HMMA.16816.F32.BF16 R76, R36, R16, R76 ;  /* 0x00000010244c723c */ /* 0x004fec000004184c */
[----:B------:R-:W-:Y:S02]  /*deb0*/  MUFU.TANH R51, R51 ;  /* 0x0000003300337308 */ /* 0x000fe40000002400 */
[----:B------:R-:W-:Y:S06]  /*dec0*/  HMMA.16816.F32.BF16 R64, R24, R42, R64 ;  /* 0x0000002a1840723c */ /* 0x000fec0000041840 */
[----:B------:R-:W-:Y:S02]  /*ded0*/  MUFU.TANH R40, R40 ;  /* 0x0000002800287308 */ /* 0x000fe40000002400 */
[----:B------:R-:W-:Y:S01]  /*dee0*/  HMMA.16816.F32.BF16 R72, R36, R18, R72 ;  /* 0x000000122448723c */ /* 0x000fe20000041848 */
[----:B------:R-:W2:Y:S05]  /*def0*/  LDSM.16.M88.4 R16, [R154+0x7800] ;  /* 0x007800009a10783b */ /* 0x000eaa0000000200 */
[----:B------:R-:W-:Y:S01]  /*df00*/  MUFU.TANH R28, R28 ;  /* 0x0000001c001c7308 */ /* 0x000fe20000002400 */
[-C--:B------:R-:W-:Y:S01]  /*df10*/  FMUL.FTZ R41, R76, R50.reuse ;  /* 0x000000324c297220 */ /* 0x080fe20000410000 */
[-C--:B------:R-:W-:Y:S01]  /*df20*/  FMUL.FTZ R43, R78, R50.reuse ;  /* 0x000000324e2b7220 */ /* 0x080fe20000410000 */
[-C--:B------:R-:W-:Y:S01]  /*df30*/  FMUL.FTZ R42, R77, R50.reuse ;  /* 0x000000324d2a7220 */ /* 0x080fe20000410000 */
[-C--:B------:R-:W-:Y:S01]  /*df40*/  FMUL.FTZ R53, R79, R50.reuse ;  /* 0x000000324f357220 */ /* 0x080fe20000410000 */
[C---:B---3--:R-:W-:Y:S03]  /*df50*/  HMMA.16816.F32.BF16 R68, R8.reuse, R20, R68 ;  /* 0x000000140844723c */ /* 0x048fe60000041844 */
[----:B------:R-:W3:Y:S05]  /*df60*/  MUFU.TANH R30, R30 ;  /* 0x0000001e001e7308 */ /* 0x000eea0000002400 */
[----:B------:R-:W-:Y:S01]  /*df70*/  HMMA.16816.F32.BF16 R64, R8, R22, R64 ;  /* 0x000000160840723c */ /* 0x000fe20000041840 */
[----:B------:R-:W3:Y:S02]  /*df80*/  LDSM.16.M88.4 R20, [R153+0x7800] ;  /* 0x007800009914783b */ /* 0x000ee40000000200 */
[----:B------:R-:W-:Y:S05]  /*df90*/  MUFU.TANH R29, R29 ;  /* 0x0000001d001d7308 */ /* 0x000fea0000002400 */
[----:B-1----:R-:W-:Y:S05]  /*dfa0*/  HMMA.16816.F32.BF16 R60, R24, R32, R60 ;  /* 0x00000020183c723c */ /* 0x002fea000004183c */
[-C--:B------:R-:W-:Y:S01]  /*dfb0*/  FMUL.FTZ R32, R72, R50.reuse ;  /* 0x0000003248207220 */ /* 0x080fe20000410000 */
[----:B------:R-:W1:Y:S01]  /*dfc0*/  MUFU.TANH R31, R31 ;  /* 0x0000001f001f7308 */ /* 0x000e620000002400 */
[----:B------:R-:W-:Y:S01]  /*dfd0*/  FMUL.FTZ R33, R73, R50 ;  /* 0x0000003249217220 */ /* 0x000fe20000410000 */
[C---:B----4-:R-:W-:Y:S06]  /*dfe0*/  HMMA.16816.F32.BF16 R68, R84.reuse, R4, R68 ;  /* 0x000000045444723c */ /* 0x050fec0000041844 */
[----:B------:R-:W-:Y:S02]  /*dff0*/  MUFU.TANH R41, R41 ;  /* 0x0000002900297308 */ /* 0x000fe40000002400 */
[----:B------:R-:W-:Y:S01]  /*e000*/  HMMA.16816.F32.BF16 R64, R84, R6, R64 ;  /* 0x000000065440723c */ /* 0x000fe20000041840 */
[----:B------:R-:W4:Y:S05]  /*e010*/  LDSM.16.M88.4 R4, [R152+0x7800] ;  /* 0x007800009804783b */ /* 0x000f2a0000000200 */
[----:B------:R-:W-:Y:S02]  /*e020*/  MUFU.TANH R43, R43 ;  /* 0x0000002b002b7308 */ /* 0x000fe40000002400 */
[----:B------:R-:W-:-:S04]  /*e030*/  DEPBAR.LE SB0, 0x0 ;  /* 0x000080000000791a */ /* 0x000fc80000000000 */
[----:B--2---:R-:W-:Y:S05]  /*e040*/  HMMA.16816.F32.BF16 R60, R8, R16, R60 ;  /* 0x00000010083c723c */ /* 0x004fea000004183c */
[-C--:B------:R-:W-:Y:S01]  /*e050*/  FMUL.FTZ R16, R75, R50.reuse ;  /* 0x000000324b107220 */ /* 0x080fe20000410000 */
[----:B------:R-:W-:Y:S02]  /*e060*/  MUFU.TANH R42, R42 ;  /* 0x0000002a002a7308 */ /* 0x000fe40000002400 */
[----:B------:R-:W-:Y:S06]  /*e070*/  HMMA.16816.F32.BF16 R80, R24, R34, R80 ;  /* 0x000000221850723c */ /* 0x000fec0000041850 */
[----:B------:R-:W-:Y:S02]  /*e080*/  MUFU.TANH R53, R53 ;  /* 0x0000003500357308 */ /* 0x000fe40000002400 */
[----:B------:R-:W-:Y:S06]  /*e090*/  HMMA.16816.F32.BF16 R64, R36, R46, R64 ;  /* 0x0000002e2440723c */ /* 0x000fec0000041840 */
[----:B------:R-:W-:Y:S02]  /*e0a0*/  MUFU.TANH R32, R32 ;  /* 0x0000002000207308 */ /* 0x000fe40000002400 */
[----:B---3--:R-:W-:Y:S06]  /*e0b0*/  HMMA.16816.F32.BF16 R60, R84, R20, R60 ;  /* 0x00000014543c723c */ /* 0x008fec000004183c */
[----:B------:R-:W-:Y:S02]  /*e0c0*/  MUFU.TANH R33, R33 ;  /* 0x0000002100217308 */ /* 0x000fe40000002400 */
[----:B------:R-:W-:Y:S06]  /*e0d0*/  HMMA.16816.F32.BF16 R80, R8, R18, R80 ;  /* 0x000000120850723c */ /* 0x000fec0000041850 */
[----:B------:R-:W-:Y:S01]  /*e0e0*/  MUFU.TANH R16, R16 ;  /* 0x0000001000107308 */ /* 0x000fe20000002400 */
[-C--:B------:R-:W-:Y:S01]  /*e0f0*/  FMUL.FTZ R64, R64, R50.reuse ;  /* 0x0000003240407220 */ /* 0x080fe20000410000 */
[-C--:B------:R-:W-:Y:S01]  /*e100*/  FMUL.FTZ R65, R65, R50.reuse ;  /* 0x0000003241417220 */ /* 0x080fe20000410000 */
[-C--:B------:R-:W-:Y:S01]  /*e110*/  FMUL.FTZ R66, R66, R50.reuse ;  /* 0x0000003242427220 */ /* 0x080fe20000410000 */
[-C--:B------:R-:W-:Y:S01]  /*e120*/  FMUL.FTZ R67, R67, R50.reuse ;  /* 0x0000003243437220 */ /* 0x080fe20000410000 */
[C---:B------:R-:W-:Y:S05]  /*e130*/  HMMA.16816.F32.BF16 R68, R36.reuse, R44, R68 ;  /* 0x0000002c2444723c */ /* 0x040fea0000041844 */
[----:B------:R-:W-:Y:S01]  /*e140*/  FMUL.FTZ R44, R74, R50 ;  /* 0x000000324a2c7220 */ /* 0x000fe20000410000 */
[----:B------:R-:W-:Y:S02]  /*e150*/  MUFU.TANH R108, R64 ;  /* 0x00000040006c7308 */ /* 0x000fe40000002400 */
[----:B----4-:R-:W-:Y:S03]  /*e160*/  HMMA.16816.F32.BF16 R60, R36, R4, R60 ;  /* 0x00000004243c723c */ /* 0x010fe6000004183c */
[----:B------:R-:W-:-:S03]  /*e170*/  IMAD.SHL.U32 R5, R105, 0x2, RZ ;  /* 0x0000000269057824 */ /* 0x000fc600078e00ff */
[----:B------:R-:W-:Y:S02]  /*e180*/  MUFU.TANH R44, R44 ;  /* 0x0000002c002c7308 */ /* 0x000fe40000002400 */
[----:B------:R-:W-:Y:S01]  /*e190*/  LOP3.LUT R5, R5, 0x6, RZ, 0xc0, !PT ;  /* 0x0000000605057812 */ /* 0x000fe200078ec0ff */
[----:B------:R-:W-:Y:S05]  /*e1a0*/  HMMA.16816.F32.BF16 R80, R84, R22, R80 ;  /* 0x000000165450723c */ /* 0x000fea0000041850 */
[----:B------:R-:W-:Y:S01]  /*e1b0*/  MUFU.TANH R130, R65 ;  /* 0x0000004100827308 */ /* 0x000fe20000002400 */
[----:B------:R-:W-:Y:S02]  /*e1c0*/  IMAD.IADD R46, R56, 0x1, R5 ;  /* 0x00000001382e7824 */ /* 0x000fe400078e0205 */
[-C--:B------:R-:W-:Y:S01]  /*e1d0*/  FMUL.FTZ R69, R69, R50.reuse ;  /* 0x0000003245457220 */ /* 0x080fe20000410000 */
[-C--:B------:R-:W-:Y:S01]  /*e1e0*/  FMUL.FTZ R71, R71, R50.reuse ;  /* 0x0000003247477220 */ /* 0x080fe20000410000 */
[-C--:B------:R-:W-:Y:S01]  /*e1f0*/  FMUL.FTZ R68, R68, R50.reuse ;  /* 0x0000003244447220 */ /* 0x080fe20000410000 */
[C---:B------:R-:W-:Y:S01]  /*e200*/  VIADD R4, R46.reuse, 0x8 ;  /* 0x000000082e047836 */ /* 0x040fe20000000000 */
[CC--:B------:R-:W-:Y:S01]  /*e210*/  ISETP.GE.AND P2, PT, R46.reuse, R59.reuse, PT ;  /* 0x0000003b2e00720c */ /* 0x0c0fe20003f46270 */
[C---:B------:R-:W-:Y:S01]  /*e220*/  VIADD R10, R46.reuse, 0x9 ;  /* 0x000000092e0a7836 */ /* 0x040fe20000000000 */
[----:B------:R-:W-:Y:S01]  /*e230*/  IADD3 R8, PT, PT, R46, 0x1, RZ ;  /* 0x000000012e087810 */ /* 0x000fe20007ffe0ff */
[----:B------:R-:W-:Y:S01]  /*e240*/  MUFU.TANH R114, R69 ;  /* 0x0000004500727308 */ /* 0x000fe20000002400 */
[-C--:B------:R-:W-:Y:S01]  /*e250*/  ISETP.GE.AND P0, PT, R4, R59.reuse, PT ;  /* 0x0000003b0400720c */ /* 0x080fe20003f06270 */
[----:B------:R-:W-:Y:S01]  /*e260*/  VIADD R4, R46, 0x11 ;  /* 0x000000112e047836 */ /* 0x000fe20000000000 */
[----:B------:R-:W-:Y:S01]  /*e270*/  FSEL R52, R52, -INF , !P2 ;  /* 0xff80000034347808 */ /* 0x000fe20005000000 */
[-C--:B------:R-:W-:Y:S01]  /*e280*/  FMUL.FTZ R70, R70, R50.reuse ;  /* 0x0000003246467220 */ /* 0x080fe20000410000 */
[----:B------:R-:W-:Y:S01]  /*e290*/  FSEL R26, R3, -INF , !P2 ;  /* 0xff800000031a7808 */ /* 0x000fe20005000000 */
[-C--:B------:R-:W-:Y:S01]  /*e2a0*/  FMUL.FTZ R60, R60, R50.reuse ;  /* 0x000000323c3c7220 */ /* 0x080fe20000410000 */
[-C--:B------:R-:W-:Y:S01]  /*e2b0*/  ISETP.GE.AND P4, PT, R4, R59.reuse, PT ;  /* 0x0000003b0400720c */ /* 0x080fe20003f86270 */
[----:B------:R-:W-:Y:S01]  /*e2c0*/  VIADD R4, R46, 0x18 ;  /* 0x000000182e047836 */ /* 0x000fe20000000000 */
[----:B------:R-:W-:Y:S03]  /*e2d0*/  HMMA.16816.F32.BF16 R80, R36, R6, R80 ;  /* 0x000000062450723c */ /* 0x000fe60000041850 */
[-C--:B------:R-:W-:Y:S01]  /*e2e0*/  ISETP.GE.AND P1, PT, R8, R59.reuse, PT ;  /* 0x0000003b0800720c */ /* 0x080fe20003f26270 */
[----:B------:R-:W2:Y:S01]  /*e2f0*/  MUFU.TANH R128, R71 ;  /* 0x0000004700807308 */ /* 0x000ea20000002400 */
[----:B------:R-:W-:Y:S01]  /*e300*/  FSEL R30, R30, -INF , !P0 ;  /* 0xff8000001e1e7808 */ /* 0x000fe20004000000 */
[----:B------:R-:W-:Y:S01]  /*e310*/  VIADD R8, R46, 0x10 ;  /* 0x000000102e087836 */ /* 0x000fe20000000000 */
[-C--:B------:R-:W-:Y:S01]  /*e320*/  ISETP.GE.AND P3, PT, R4, R59.reuse, PT ;  /* 0x0000003b0400720c */ /* 0x080fe20003f66270 */
        /* <DEDUP_REMOVED lines=8> */
[-C--:B------:R-:W-:Y:S01]  /*e3b0*/  FMUL.FTZ R62, R62, R50.reuse ;  /* 0x000000323e3e7220 */ /* 0x080fe20000410000 */
[-C--:B------:R-:W-:Y:S01]  /*e3c0*/  ISETP.GE.AND P6, PT, R10, R59.reuse, PT ;  /* 0x0000003b0a00720c */ /* 0x080fe20003fc6270 */
[-C--:B------:R-:W-:Y:S01]  /*e3d0*/  FMUL.FTZ R63, R63, R50.reuse ;  /* 0x000000323f3f7220 */ /* 0x080fe20000410000 */
[-C--:B------:R-:W-:Y:S01]  /*e3e0*/  ISETP.GE.AND P1, PT, R4, R59.reuse, PT ;  /* 0x0000003b0400720c */ /* 0x080fe20003f26270 */
[----:B------:R-:W3:Y:S01]  /*e3f0*/  MUFU.TANH R118, R70 ;  /* 0x0000004600767308 */ /* 0x000ee20000002400 */
[----:B------:R-:W-:Y:S01]  /*e400*/  IADD3 R4, PT, PT, R46, 0x21, RZ ;  /* 0x000000212e047810 */ /* 0x000fe20007ffe0ff */
[-C--:B------:R-:W-:Y:S01]  /*e410*/  FMUL.FTZ R80, R80, R50.reuse ;  /* 0x0000003250507220 */ /* 0x080fe20000410000 */
[----:B-1----:R-:W-:Y:S01]  /*e420*/  FSEL R24, R31, -INF , !P6 ;  /* 0xff8000001f187808 */ /* 0x002fe20007000000 */
[-C--:B------:R-:W-:Y:S01]  /*e430*/  FMUL.FTZ R81, R81, R50.reuse ;  /* 0x0000003251517220 */ /* 0x080fe20000410000 */
[-C--:B------:R-:W-:Y:S01]  /*e440*/  ISETP.GE.AND P0, PT, R4, R59.reuse, PT ;  /* 0x0000003b0400720c */ /* 0x080fe20003f06270 */
[----:B------:R-:W-:Y:S01]  /*e450*/  VIADD R4, R46, 0x28 ;  /* 0x000000282e047836 */ /* 0x000fe20000000000 */
[----:B------:R-:W-:Y:S01]  /*e460*/  FSEL R36, R29, -INF , !P6 ;  /* 0xff8000001d247808 */ /* 0x000fe20007000000 */
[-C--:B------:R-:W-:Y:S01]  /*e470*/  FMUL.FTZ R82, R82, R50.reuse ;  /* 0x0000003252527220 */ /* 0x080fe20000410000 */
[----:B------:R-:W-:Y:S01]  /*e480*/  FMUL.FTZ R83, R83, R50 ;  /* 0x0000003253537220 */ /* 0x000fe20000410000 */
[-C--:B------:R-:W-:Y:S01]  /*e490*/  ISETP.GE.AND P5, PT, R8, R59.reuse, PT ;  /* 0x0000003b0800720c */ /* 0x080fe20003fa6270 */
[----:B------:R-:W1:Y:S01]  /*e4a0*/  MUFU.TANH R126, R66 ;  /* 0x00000042007e7308 */ /* 0x000e620000002400 */
[----:B------:R-:W-:Y:S01]  /*e4b0*/  ISETP.GE.AND P6, PT, R4, R59, PT ;  /* 0x0000003b0400720c */ /* 0x000fe20003fc6270 */
[----:B------:R-:W-:Y:S01]  /*e4c0*/  VIADD R4, R46, 0x29 ;  /* 0x000000292e047836 */ /* 0x000fe20000000000 */
[----:B--2---:R-:W-:Y:S01]  /*e4d0*/  FSEL R128, R128, -INF , !P0 ;  /* 0xff80000080807808 */ /* 0x004fe20004000000 */
[----:B------:R-:W-:Y:S01]  /*e4e0*/  VIADD R6, R46, 0x30 ;  /* 0x000000302e067836 */ /* 0x000fe20000000000 */
[----:B------:R-:W-:Y:S01]  /*e4f0*/  FSEL R114, R114, -INF , !P0 ;  /* 0xff80000072727808 */ /* 0x000fe20004000000 */
[----:B------:R-:W-:Y:S01]  /*e500*/  VIADD R10, R46, 0x31 ;  /* 0x000000312e0a7836 */ /* 0x000fe20000000000 */
[----:B------:R-:W-:Y:S01]  /*e510*/  FSEL R8, R43, -INF , !P5 ;  /* 0xff8000002b087808 */ /* 0x000fe20006800000 */
[----:B------:R-:W2:Y:S01]  /*e520*/  MUFU.TANH R120, R67 ;  /* 0x0000004300787308 */ /* 0x000ea20000002400 */
[----:B------:R-:W-:-:S02]  /*e530*/  FSEL R22, R41, -INF , !P5 ;  /* 0xff80000029167808 */ /* 0x000fc40006800000 */
[----:B------:R-:W-:Y:S02]  /*e540*/  ISETP.NE.AND P0, PT, R104, 0x1, PT ;  /* 0x000000016800780c */ /* 0x000fe40003f05270 */
[-C--:B------:R-:W-:Y:S02]  /*e550*/  ISETP.GE.AND P5, PT, R4, R59.reuse, PT ;  /* 0x0000003b0400720c */ /* 0x080fe40003fa6270 */
[----:B------:R-:W-:Y:S01]  /*e560*/  FSEL R20, R53, -INF , !P4 ;  /* 0xff80000035147808 */ /* 0x000fe20006000000 */
[----:B------:R-:W-:Y:S01]  /*e570*/  MUFU.TANH R124, R60 ;  /* 0x0000003c007c7308 */ /* 0x000fe20000002400 */
[----:B------:R-:W-:Y:S02]  /*e580*/  FSEL R4, R42, -INF , !P4 ;  /* 0xff8000002a047808 */ /* 0x000fe40006000000 */
[-C--:B------:R-:W-:Y:S02]  /*e590*/  ISETP.GE.AND P4, PT, R6, R59.reuse, PT ;  /* 0x0000003b0600720c */ /* 0x080fe40003f86270 */
[----:B------:R-:W-:Y:S01]  /*e5a0*/  FSEL R6, R32, -INF , !P3 ;  /* 0xff80000020067808 */ /* 0x000fe20005800000 */
[----:B------:R-:W-:Y:S01]  /*e5b0*/  VIADD R32, R46, 0x38 ;  /* 0x000000382e207836 */ /* 0x000fe20000000000 */
[----:B------:R-:W-:Y:S01]  /*e5c0*/  FSEL R18, R44, -INF , !P3 ;  /* 0xff8000002c127808 */ /* 0x000fe20005800000 */
[----:B------:R-:W-:Y:S01]  /*e5d0*/  MUFU.TANH R122, R61 ;  /* 0x0000003d007a7308 */ /* 0x000fe20000002400 */
[----:B------:R-:W-:Y:S01]  /*e5e0*/  VIADD R46, R46, 0x39 ;  /* 0x000000392e2e7836 */ /* 0x000fe20000000000 */
[----:B------:R-:W-:-:S02]  /*e5f0*/  ISETP.GE.AND P3, PT, R10, R59, PT ;  /* 0x0000003b0a00720c */ /* 0x000fc40003f66270 */
[----:B------:R-:W-:Y:S02]  /*e600*/  FSEL R16, R16, -INF , !P2 ;  /* 0xff80000010107808 */ /* 0x000fe40005000000 */
[----:B------:R-:W-:Y:S02]  /*e610*/  FSEL R10, R33, -INF , !P2 ;  /* 0xff800000210a7808 */ /* 0x000fe40005000000 */
[----:B------:R-:W4:Y:S01]  /*e620*/  MUFU.TANH R119, R62 ;  /* 0x0000003e00777308 */ /* 0x000f220000002400 */
[----:B---3--:R-:W-:Y:S02]  /*e630*/  FSEL R118, R118, -INF , !P1 ;  /* 0xff80000076767808 */ /* 0x008fe40004800000 */
[----:B------:R-:W-:Y:S02]  /*e640*/  FSEL R132, R132, -INF , !P1 ;  /* 0xff80000084847808 */ /* 0x000fe40004800000 */
[-C--:B------:R-:W-:Y:S02]  /*e650*/  ISETP.GE.AND P2, PT, R32, R59.reuse, PT ;  /* 0x0000003b2000720c */ /* 0x080fe40003f46270 */
[----:B------:R-:W-:Y:S01]  /*e660*/  ISETP.GE.AND P1, PT, R46, R59, PT ;  /* 0x0000003b2e00720c */ /* 0x000fe20003f26270 */
[----:B------:R-:W3:Y:S01]  /*e670*/  MUFU.TANH R113, R63 ;  /* 0x0000003f00717308 */ /* 0x000ee20000002400 */
[----:B-1----:R-:W-:-:S02]  /*e680*/  FSEL R126, R126, -INF , !P6 ;  /* 0xff8000007e7e7808 */ /* 0x002fc40007000000 */
[----:B------:R-:W-:Y:S02]  /*e690*/  FSEL R108, R108, -INF , !P6 ;  /* 0xff8000006c6c7808 */ /* 0x000fe40007000000 */
[----:B--2---:R-:W-:Y:S02]  /*e6a0*/  FSEL R120, R120, -INF , !P5 ;  /* 0xff80000078787808 */ /* 0x004fe40006800000 */
[----:B------:R-:W-:Y:S01]  /*e6b0*/  FSEL R130, R130, -INF , !P5 ;  /* 0xff80000082827808 */ /* 0x000fe20006800000 */
[----:B------:R-:W1:Y:S01]  /*e6c0*/  MUFU.TANH R125, R80 ;  /* 0x00000050007d7308 */ /* 0x000e620000002400 */
[----:B----4-:R-:W-:Y:S02]  /*e6d0*/  FSEL R119, R119, -INF , !P4 ;  /* 0xff80000077777808 */ /* 0x010fe40006000000 */
[----:B------:R-:W-:Y:S02]  /*e6e0*/  FSEL R124, R124, -INF , !P4 ;  /* 0xff8000007c7c7808 */ /* 0x000fe40006000000 */
[----:B------:R-:W-:-:S03]  /*e6f0*/  FSEL R122, R122, -INF , !P3 ;  /* 0xff8000007a7a7808 */ /* 0x000fc60005800000 */
[----:B------:R-:W2:Y:S01]  /*e700*/  MUFU.TANH R123, R81 ;  /* 0x00000051007b7308 */ /* 0x000ea20000002400 */
[----:B---3--:R-:W-:-:S07]  /*e710*/  FSEL R113, R113, -INF , !P3 ;  /* 0xff80000071717808 */ /* 0x008fce0005800000 */
[----:B------:R-:W3:Y:S01]  /*e720*/  MUFU.TANH R112, R82 ;  /* 0x0000005200707308 */ /* 0x000ee20000002400 */
[----:B-1----:R-:W-:-:S07]  /*e730*/  FSEL R125, R125, -INF , !P2 ;  /* 0xff8000007d7d7808 */ /* 0x002fce0005000000 */
[----:B------:R-:W1:Y:S01]  /*e740*/  MUFU.TANH R110, R83 ;  /* 0x00000053006e7308 */ /* 0x000e620000002400 */
[----:B--2---:R-:W-:Y:S02]  /*e750*/  FSEL R123, R123, -INF , !P1 ;  /* 0xff8000007b7b7808 */ /* 0x004fe40004800000 */
[----:B---3--:R-:W-:Y:S02]  /*e760*/  FSEL R112, R112, -INF , !P2 ;  /* 0xff80000070707808 */ /* 0x008fe40005000000 */
        /* <DEDUP_REMOVED lines=16> */
.L_x_9329:
        /* <DEDUP_REMOVED lines=60> */
.L_x_9330:
[----:B------:R-:W-:Y:S05]  /*ec30*/  BSYNC.RECONVERGENT B0 ;  /* 0x0000000000007941 */ /* 0x000fea0003800200 */
.L_x_9328:
        /* <DEDUP_REMOVED lines=53> */
.L_x_9327:
[----:B------:R-:W-:Y:S05]  /*ef90*/  BSYNC.RECONVERGENT B1 ;  /* 0x0000000000017941 */ /* 0x000fea0003800200 */
.L_x_9326:
        /* <DEDUP_REMOVED lines=11> */
[----:B-1----:R-:W-:Y:S02]  /*f050*/  FMNMX3.FTZ R12, R3, R130, R124, !PT ;  /* 0x00000082030c7276 */ /* 0x002fe4000781007c */
        /* <DEDUP_REMOVED lines=23> */
[----:B------:R-:W-:Y:S01]  /*f1d0*/  LDSM.16.MT88.4 R56, [R161+0xa000] ;  /* 0x00a00000a138783b */ /* 0x000fe20000004200 */
[----:B-1----:R-:W-:Y:S02]  /*f1e0*/  FMNMX.FTZ R101, R32, R101, !PT ;  /* 0x0000006520657209 */ /* 0x002fe40007810000 */
[----:B---3--:R-:W-:-:S02]  /*f1f0*/  FMNMX.FTZ R3, R12, R3, !PT ;  /* 0x000000030c037209 */ /* 0x008fc40007810000 */
        /* <DEDUP_REMOVED lines=18> */
[----:B------:R-:W-:Y:S01]  /*f320*/  MUFU.EX2 R111, R111 ;  /* 0x0000006f006f7308 */ /* 0x000fe20000000800 */
[-C--:B------:R-:W-:Y:S01]  /*f330*/  FFMA.FTZ R2, R10, R116.reuse, -R129 ;  /* 0x000000740a027223 */ /* 0x080fe20000010881 */
[----:B------:R-:W2:Y:S01]  /*f340*/  LDSM.16.MT88.4 R4, [R160+0xa000] ;  /* 0x00a00000a004783b */ /* 0x000ea20000004200 */
[-C--:B------:R-:W-:Y:S01]  /*f350*/  FFMA.FTZ R24, R8, R116.reuse, -R121 ;  /* 0x0000007408187223 */ /* 0x080fe20000010879 */
[-C--:B------:R-:W-:Y:S01]  /*f360*/  FFMA.FTZ R27, R22, R116.reuse, -R129 ;  /* 0x00000074161b7223 */ /* 0x080fe20000010881 */
[-CC-:B------:R-:W-:Y:S01]  /*f370*/  FFMA.FTZ R33, R20, R116.reuse, -R121.reuse ;  /* 0x0000007414217223 */ /* 0x180fe20000010879 */
[----:B------:R-:W3:Y:S01]  /*f380*/  LDSM.16.MT88.4 R8, [R163+0x8800] ;  /* 0x00880000a308783b */ /* 0x000ee20000004200 */
[-CC-:B------:R-:W-:Y:S01]  /*f390*/  FFMA.FTZ R0, R18, R116.reuse, -R121.reuse ;  /* 0x0000007412007223 */ /* 0x180fe20000010879 */
[----:B------:R-:W4:Y:S01]  /*f3a0*/  MUFU.EX2 R34, R34 ;  /* 0x0000002200227308 */ /* 0x000f220000000800 */
[-C--:B------:R-:W-:Y:S01]  /*f3b0*/  FFMA.FTZ R31, R16, R116.reuse, -R121 ;  /* 0x00000074101f7223 */ /* 0x080fe20000010879 */
[----:B------:R-:W-:Y:S01]  /*f3c0*/  LDSM.16.MT88.4 R20, [R161+0x8800] ;  /* 0x00880000a114783b */ /* 0x000fe20000004200 */
        /* <DEDUP_REMOVED lines=13> */
[----:B------:R-:W1:Y:S01]  /*f4a0*/  MUFU.EX2 R29, R29 ;  /* 0x0000001d001d7308 */ /* 0x000e620000000800 */
[----:B----4-:R-:W-:Y:S01]  /*f4b0*/  F2FP.BF16.F32.PACK_AB R64, R34, R111 ;  /* 0x0000006f2240723e */ /* 0x010fe200000010ff */
[-C--:B------:R-:W-:Y:S01]  /*f4c0*/  FFMA.FTZ R191, R123, R116.reuse, -R129 ;  /* 0x000000747bbf7223 */ /* 0x080fe20000010881 */
[-CC-:B------:R-:W-:Y:S01]  /*f4d0*/  FFMA.FTZ R119, R119, R116.reuse, -R121.reuse ;  /* 0x0000007477777223 */ /* 0x180fe20000010879 */
[-CC-:B------:R-:W-:Y:S01]  /*f4e0*/  FFMA.FTZ R126, R113, R116.reuse, -R121.reuse ;  /* 0x00000074717e7223 */ /* 0x180fe20000010879 */
[-CC-:B------:R-:W-:Y:S01]  /*f4f0*/  FFMA.FTZ R187, R110, R116.reuse, -R121.reuse ;  /* 0x000000746ebb7223 */ /* 0x180fe20000010879 */
[----:B------:R-:W-:Y:S01]  /*f500*/  FFMA.FTZ R112, R112, R116, -R121 ;  /* 0x0000007470707223 */ /* 0x000fe20000010879 */
[----:B------:R-:W-:Y:S01]  /*f510*/  FADD.FTZ R111, R111, R34 ;  /* 0x000000226f6f7221 */ /* 0x000fe20000010000 */
[----:B------:R-:W-:Y:S08]  /*f520*/  MUFU.EX2 R109, R109 ;  /* 0x0000006d006d7308 */ /* 0x000ff00000000800 */
[----:B------:R-:W4:Y:S01]  /*f530*/  MUFU.EX2 R32, R32 ;  /* 0x0000002000207308 */ /* 0x000f220000000800 */
[----:B-1----:R-:W-:-:S07]  /*f540*/  F2FP.BF16.F32.PACK_AB R66, R29, R28 ;  /* 0x0000001c1d42723e */ /* 0x002fce00000010ff */
[----:B------:R-:W-:Y:S08]  /*f550*/  MUFU.EX2 R35, R35 ;  /* 0x0000002300237308 */ /* 0x000ff00000000800 */
[----:B------:R-:W1:Y:S01]  /*f560*/  MUFU.EX2 R30, R30 ;  /* 0x0000001e001e7308 */ /* 0x000e620000000800 */
[----:B----4-:R-:W-:Y:S01]  /*f570*/  F2FP.BF16.F32.PACK_AB R65, R32, R109 ;  /* 0x0000006d2041723e */ /* 0x010fe200000010ff */
[----:B------:R-:W-:-:S06]  /*f580*/  FADD.FTZ R32, R109, R32 ;  /* 0x000000206d207221 */ /* 0x000fcc0000010000 */
[----:B------:R-:W-:Y:S08]  /*f590*/  MUFU.EX2 R27, R27 ;  /* 0x0000001b001b7308 */ /* 0x000ff00000000800 */
[----:B------:R-:W4:Y:S01]  /*f5a0*/  MUFU.EX2 R26, R26 ;  /* 0x0000001a001a7308 */ /* 0x000f220000000800 */
        /* <DEDUP_REMOVED lines=30> */
[----:B--2---:R-:W-:Y:S01]  /*f790*/  HMMA.16816.F32.BF16 R60, R64, R4, RZ ;  /* 0x00000004403c723c */ /* 0x004fe200000418ff */
[----:B----4-:R-:W-:-:S02]  /*f7a0*/  F2FP.BF16.F32.PACK_AB R4, R26, R27 ;  /* 0x0000001b1a04723e */ /* 0x010fc400000010ff */
[----:B-1----:R-:W-:-:S04]  /*f7b0*/  F2FP.BF16.F32.PACK_AB R5, R33, R24 ;  /* 0x000000182105723e */ /* 0x002fc800000010ff */
[----:B------:R-:W1:Y:S01]  /*f7c0*/  MUFU.EX2 R133, R133 ;  /* 0x0000008500857308 */ /* 0x000e620000000800 */
[----:B------:R-:W-:Y:S01]  /*f7d0*/  HMMA.16816.F32.BF16 R64, R64, R6, RZ ;  /* 0x000000064040723c */ /* 0x000fe200000418ff */
[----:B------:R-:W-:Y:S02]  /*f7e0*/  F2FP.BF16.F32.PACK_AB R6, R2, R25 ;  /* 0x000000190206723e */ /* 0x000fe400000010ff */
[----:B---3--:R-:W-:-:S04]  /*f7f0*/  F2FP.BF16.F32.PACK_AB R7, R31, R0 ;  /* 0x000000001f07723e */ /* 0x008fc800000010ff */
[----:B------:R-:W-:Y:S03]  /*f800*/  MUFU.EX2 R122, R122 ;  /* 0x0000007a007a7308 */ /* 0x000fe60000000800 */
[C---:B------:R-:W-:Y:S05]  /*f810*/  HMMA.16816.F32.BF16 R96, R4.reuse, R8, R96 ;  /* 0x000000080460723c */ /* 0x040fea0000041860 */
[----:B------:R-:W-:Y:S03]  /*f820*/  MUFU.EX2 R191, R191 ;  /* 0x000000bf00bf7308 */ /* 0x000fe60000000800 */
[C---:B------:R-:W-:Y:S01]  /*f830*/  HMMA.16816.F32.BF16 R92, R4.reuse, R10, R92 ;  /* 0x0000000a045c723c */ /* 0x040fe2000004185c */
[----:B------:R-:W2:Y:S04]  /*f840*/  LDSM.16.MT88.4 R8, [R163+0xa800] ;  /* 0x00a80000a308783b */ /* 0x000ea80000004200 */
[----:B------:R-:W-:Y:S03]  /*f850*/  MUFU.EX2 R119, R119 ;  /* 0x0000007700777308 */ /* 0x000fe60000000800 */
[C---:B------:R-:W-:Y:S05]  /*f860*/  HMMA.16816.F32.BF16 R88, R4.reuse, R12, R88 ;  /* 0x0000000c0458723c */ /* 0x040fea0000041858 */
        /* <DEDUP_REMOVED lines=18> */
[C---:B------:R-:W-:Y:S01]  /*f990*/  HMMA.16816.F32.BF16 R76, R4.reuse, R22, R76 ;  /* 0x00000016044c723c */ /* 0x040fe2000004184c */
[----:B------:R-:W-:Y:S07]  /*f9a0*/  LDSM.16.MT88.4 R20, [R161+0x9000] ;  /* 0x00900000a114783b */ /* 0x000fee0000004200 */
[C---:B--2---:R-:W-:Y:S08]  /*f9b0*/  HMMA.16816.F32.BF16 R52, R4.reuse, R8, R52 ;  /* 0x000000080434723c */ /* 0x044ff00000041834 */
[----:B------:R-:W-:Y:S01]  /*f9c0*/  HMMA.16816.F32.BF16 R56, R4, R10, R56 ;  /* 0x0000000a0438723c */ /* 0x000fe20000041838 */
[----:B------:R-:W2:Y:S02]  /*f9d0*/  LDSM.16.MT88.4 R8, [R162+0x9000] ;  /* 0x00900000a208783b */ /* 0x000ea40000004200 */
[----:B------:R-:W-:-:S02]  /*f9e0*/  F2FP.BF16.F32.PACK_AB R4, R114, R115 ;  /* 0x000000737204723e */ /* 0x000fc400000010ff */
[----:B------:R-:W-:Y:S02]  /*f9f0*/  F2FP.BF16.F32.PACK_AB R5, R127, R118 ;  /* 0x000000767f05723e */ /* 0x000fe400000010ff */
        /* <DEDUP_REMOVED lines=25> */
[----:B------:R-:W4:Y:S02]  /*fb90*/  LDSM.16.MT88.4 R12, [R160+0x9800] ;  /* 0x00980000a00c783b */ /* 0x000f240000004200 */
        /* <DEDUP_REMOVED lines=61> */
.L_x_9338:
        /* <DEDUP_REMOVED lines=79> */
.L_x_9333:
[----:B------:R-:W-:Y:S05]  /*10460*/  BSYNC.RECONVERGENT B0 ;  /* 0x0000000000007941 */ /* 0x000fea0003800200 */
.L_x_9332:
[----:B------:R-:W-:Y:S01]  /*10470*/  @!PT LDS RZ, [RZ] ;  /* 0x00000000fffff984 */ /* 0x000fe20000000800 */
[----:B------:R-:W-:Y:S01]  /*10480*/  @!PT LDS RZ, [RZ] ;  /* 0x00000000fffff984 */ /* 0x000fe20000000800 */
[----:B------:R-:W-:Y:S01]  /*10490*/  @!PT LDS RZ, [RZ] ;  /* 0x00000000fffff984 */ /* 0x000fe20000000800 */
[----:B------:R-:W-:Y:S01]  /*104a0*/  @!P1 LDGSTS.E.BYPASS.LTC128B.128 [R177+0x8000], desc[UR4][R170.64] ;  /* 0x08000000aab19fae */ /* 0x000fe2000b981a04 */
[C---:B------:R-:W-:Y:S01]  /*104b0*/  LEA R106, P3, R166.reuse, R170, 0x5 ;  /* 0x000000aaa66a7211 */ /* 0x040fe200078628ff */
[----:B------:R-:W-:Y:S01]  /*104c0*/  BSSY.RECONVERGENT B1, `(.L_x_9334) ;  /* 0x0000155000017945 */ /* 0x000fe20003800200 */
[C---:B------:R-:W-:Y:S02]  /*104d0*/  SHF.L.U32 R3, R166.reuse, 0x5, RZ ;  /* 0x00000005a6037819 */ /* 0x040fe400000006ff */
[----:B------:R-:W-:Y:S01]  /*104e0*/  @P1 STS.128 [R177+0x8000], RZ ;  /* 0x008000ffb1001388 */ /* 0x000fe20000000c00 */
[C-C-:B------:R-:W-:Y:S02]  /*104f0*/  LEA.HI.X R107, R166.reuse, R171, R167.reuse, 0x5, P3 ;  /* 0x000000aba66b7211 */ /* 0x140fe400018f2ca7 */
[----:B------:R-:W-:Y:S02]  /*10500*/  IADD3 R104, P4, PT, R3, R106, RZ ;  /* 0x0000006a03687210 */ /* 0x000fe40007f9e0ff */
[----:B------:R-:W-:Y:S01]  /*10510*/  @!PT LDS RZ, [RZ] ;  /* 0x00000000fffff984 */ /* 0x000fe20000000800 */
[----:B------:R-:W-:Y:S01]  /*10520*/  @!PT LDS RZ, [RZ] ;  /* 0x00000000fffff984 */ /* 0x000fe20000000800 */
[----:B------:R-:W-:Y:S01]  /*10530*/  @!PT LDS RZ, [RZ] ;  /* 0x00000000fffff984 */ /* 0x000fe20000000800 */
[----:B------:R-:W-:Y:S01]  /*10540*/  @!P0 LDGSTS.E.BYPASS.LTC128B.128 [R177+0xa000], desc[UR4][R170.64+0x80] ;  /* 0x0a000080aab18fae */ /* 0x000fe2000b981a04 */
[----:B------:R-:W-:Y:S02]  /*10550*/  SHF.L.U64.HI R101, R166, 0x5, R167 ;  /* 0x00000005a6657819 */ /* 0x000fe400000102a7 */
[----:B------:R-:W-:Y:S02]  /*10560*/  IADD3 R108, P3, PT, R104, R3, RZ ;  /* 0x00000003686c7210 */ /* 0x000fe40007f7e0ff */
[----:B------:R-:W-:Y:S01]  /*10570*/  @P0 STS.128 [R177+0xa000], RZ ;  /* 0x00a000ffb1000388 */ /* 0x000fe20000000c00 */
[----:B------:R-:W-:Y:S04]  /*10580*/  IADD3.X R105, PT, PT, R101, R107, RZ, P4, !PT ;  /* 0x0000006b65697210 */ /* 0x000fe800027fe4ff */
[----:B------:R-:W-:Y:S01]  /*10590*/  @!PT LDS RZ, [RZ] ;  /* 0x00000000fffff984 */ /* 0x000fe20000000800 */
[----:B------:R-:W-:Y:S01]  /*105a0*/  @!PT LDS RZ, [RZ] ;  /* 0x00000000fffff984 */ /* 0x000fe20000000800 */
[----:B------:R-:W-:Y:S01]  /*105b0*/  @!PT LDS RZ, [RZ] ;  /* 0x00000000fffff984 */ /* 0x000fe20000000800 */
[----:B------:R-:W-:Y:S01]  /*105c0*/  @!P1 LDGSTS.E.BYPASS.LTC128B.128 [R177+0x8800], desc[UR4][R106.64] ;  /* 0x088000006ab19fae */ /* 0x000fe2000b981a04 */
[----:B------:R-:W-:Y:S02]  /*105d0*/  IADD3.X R109, PT, PT, R105, R101, RZ, P3, !PT ;  /* 0x00000065696d7210 */ /* 0x000fe40001ffe4ff */
[----:B------:R-:W-:Y:S02]  /*105e0*/  ISETP.NE.AND P3, PT, R185, RZ, PT ;  /* 0x000000ffb900720c */ /* 0x000fe40003f65270 */
        /* <DEDUP_REMOVED lines=27> */
[----:B------:R-:W3:Y:S05]  /*107a0*/  LDSM.16.M88.4 R116, [R158+UR6+0x4000] ;  /* 0x004000069e74783b */ /* 0x000eea0008000200 */
[----:B------:R-:W4:Y:S05]  /*107b0*/  LDSM.16.M88.4 R120, [R158+UR6+0x4800] ;  /* 0x004800069e78783b */ /* 0x000f2a0008000200 */
[----:B------:R-:W5:Y:S05]  /*107c0*/  LDSM.16.M88.4 R124, [R158+UR6+0x5000] ;  /* 0x005000069e7c783b */ /* 0x000f6a0008000200 */
[----:B------:R-:W5:Y:S05]  /*107d0*/  LD.E R3, desc[UR4][R102.64+0x18c] ;  /* 0x00018c0466037980 */ /* 0x000f6a000c101900 */
[----:B------:R-:W5:Y:S05]  /*107e0*/  LDSM.16.M88.4 R128, [R158+UR6+0x5800] ;  /* 0x005800069e80783b */ /* 0x000f6a0008000200 */
[----:B------:R-:W0:Y:S05]  /*107f0*/  LDGDEPBAR ;  /* 0x00000000000079af */ /* 0x000e2a0000000000 */
[----:B------:R-:W-:Y:S05]  /*10800*/  LDSM.16.M88.4 R132, [R157] ;  /* 0x000000009d84783b */ /* 0x000fea0000000200 */
[----:B------:R-:W5:Y:S05]  /*10810*/  LDSM.16.M88.4 R136, [R154+0x4000] ;  /* 0x004000009a88783b */ /* 0x000f6a0000000200 */
[----:B------:R-:W5:Y:S01]  /*10820*/  LDSM.16.M88.4 R140, [R154+0x4800] ;  /* 0x004800009a8c783b */ /* 0x000f620000000200 */
[C---:B---3--:R-:W-:Y:S04]  /*10830*/  HMMA.16816.F32.BF16 R4, R112.reuse, R116, RZ ;  /* 0x000000747004723c */ /* 0x048fe800000418ff */
[----:B------:R-:W3:Y:S04]  /*10840*/  LDSM.16.M88.4 R144, [R154+0x5000] ;  /* 0x005000009a90783b */ /* 0x000ee80000000200 */
[C---:B------:R-:W-:Y:S01]  /*10850*/  HMMA.16816.F32.BF16 R8, R112.reuse, R118, RZ ;  /* 0x000000767008723c */ /* 0x040fe200000418ff */
[----:B------:R-:W3:Y:S05]  /*10860*/  LDSM.16.M88.4 R148, [R154+0x5800] ;  /* 0x005800009a94783b */ /* 0x000eea0000000200 */
[----:B-1----:R-:W-:Y:S02]  /*10870*/  LDSM.16.M88.4 R104, [R156] ;  /* 0x000000009c68783b */ /* 0x002fe40000000200 */
[C---:B----4-:R-:W-:Y:S03]  /*10880*/  HMMA.16816.F32.BF16 R12, R112.reuse, R120, RZ ;  /* 0x00000078700c723c */ /* 0x050fe600000418ff */
[----:B--2---:R-:W1:Y:S05]  /*10890*/  LDSM.16.M88.4 R108, [R153+0x4000] ;  /* 0x00400000996c783b */ /* 0x004e6a0000000200 */
[C---:B------:R-:W-:Y:S01]  /*108a0*/  HMMA.16816.F32.BF16 R16, R112.reuse, R122, RZ ;  /* 0x0000007a7010723c */ /* 0x040fe200000418ff */
[----:B------:R-:W-:Y:S05]  /*108b0*/  LDSM.16.M88.4 R116, [R153+0x5000] ;  /* 0x005000009974783b */ /* 0x000fea0000000200 */
[----:B------:R-:W-:Y:S02]  /*108c0*/  LDSM.16.M88.4 R120, [R153+0x5800] ;  /* 0x005800009978783b */ /* 0x000fe40000000200 */
[C---:B-----5:R-:W-:Y:S08]  /*108d0*/  HMMA.16816.F32.BF16 R20, R112.reuse, R124, RZ ;  /* 0x0000007c7014723c */ /* 0x060ff000000418ff */
[C---:B------:R-:W-:Y:S08]  /*108e0*/  HMMA.16816.F32.BF16 R24, R112.reuse, R126, RZ ;  /* 0x0000007e7018723c */ /* 0x040ff000000418ff */
[C---:B------:R-:W-:Y:S08]  /*108f0*/  HMMA.16816.F32.BF16 R28, R112.reuse, R128, RZ ;  /* 0x00000080701c723c */ /* 0x040ff000000418ff */
[----:B------:R-:W-:Y:S01]  /*10900*/  HMMA.16816.F32.BF16 R32, R112, R130, RZ ;  /* 0x000000827020723c */ /* 0x000fe200000418ff */
[----:B------:R-:W2:Y:S07]  /*10910*/  LDSM.16.M88.4 R112, [R153+0x4800] ;  /* 0x004800009970783b */ /* 0x000eae0000000200 */
        /* <DEDUP_REMOVED lines=8> */
[C---:B-1----:R-:W-:Y:S08]  /*109a0*/  HMMA.16816.F32.BF16 R4, R104.reuse, R108, R4 ;  /* 0x0000006c6804723c */ /* 0x042ff00000041804 */
[C---:B------:R-:W-:Y:S01]  /*109b0*/  HMMA.16816.F32.BF16 R8, R104.reuse, R110, R8 ;  /* 0x0000006e6808723c */ /* 0x040fe20000041808 */
[----:B------:R-:W-:Y:S07]  /*109c0*/  LDSM.16.M88.4 R108, [R155] ;  /* 0x000000009b6c783b */ /* 0x000fee0000000200 */
[C---:B--2---:R-:W-:Y:S08]  /*109d0*/  HMMA.16816.F32.BF16 R12, R104.reuse, R112, R12 ;  /* 0x00000070680c723c */ /* 0x044ff0000004180c */
[C---:B------:R-:W-:Y:S01]  /*109e0*/  HMMA.16816.F32.BF16 R16, R104.reuse, R114, R16 ;  /* 0x000000726810723c */ /* 0x040fe20000041810 */
[----:B------:R-:W1:Y:S07]  /*109f0*/  LDSM.16.M88.4 R112, [R152+0x4000] ;  /* 0x004000009870783b */ /* 0x000e6e0000000200 */
[C---:B------:R-:W-:Y:S08]  /*10a00*/  HMMA.16816.F32.BF16 R20, R104.reuse, R116, R20 ;  /* 0x000000746814723c */ /* 0x040ff00000041814 */
[C---:B------:R-:W-:Y:S01]  /*10a10*/  HMMA.16816.F32.BF16 R24, R104.reuse, R118, R24 ;  /* 0x000000766818723c */ /* 0x040fe20000041818 */
[----:B------:R-:W2:Y:S07]  /*10a20*/  LDSM.16.M88.4 R116, [R152+0x4800] ;  /* 0x004800009874783b */ /* 0x000eae0000000200 */
[C---:B------:R-:W-:Y:S08]  /*10a30*/  HMMA.16816.F32.BF16 R28, R104.reuse, R120, R28 ;  /* 0x00000078681c723c */ /* 0x040ff0000004181c */
[----:B------:R-:W-:Y:S01]  /*10a40*/  HMMA.16816.F32.BF16 R32, R104, R122, R32 ;  /* 0x0000007a6820723c */ /* 0x000fe20000041820 */
[----:B------:R-:W3:Y:S05]  /*10a50*/  LDSM.16.M88.4 R104, [R152+0x5000] ;  /* 0x005000009868783b */ /* 0x000eea0000000200 */
[----:B------:R-:W4:Y:S02]  /*10a60*/  LDSM.16.M88.4 R120, [R152+0x5800] ;  /* 0x005800009878783b */ /* 0x000f240000000200 */
[C---:B-1----:R-:W-:Y:S08]  /*10a70*/  HMMA.16816.F32.BF16 R4, R108.reuse, R112, R4 ;  /* 0x000000706c04723c */ /* 0x042ff00000041804 */
[C---:B------:R-:W-:Y:S01]  /*10a80*/  HMMA.16816.F32.BF16 R8, R108.reuse, R114, R8 ;  /* 0x000000726c08723c */ /* 0x040fe20000041808 */
[----:B------:R-:W-:Y:S07]  /*10a90*/  LDSM.16.M88.4 R112, [R158+UR6+0x6000] ;  /* 0x006000069e70783b */ /* 0x000fee0008000200 */
[C---:B--2---:R-:W-:Y:S08]  /*10aa0*/  HMMA.16816.F32.BF16 R12, R108.reuse, R116, R12 ;  /* 0x000000746c0c723c */ /* 0x044ff0000004180c */
[C---:B------:R-:W-:Y:S01]  /*10ab0*/  HMMA.16816.F32.BF16 R16, R108.reuse, R118, R16 ;  /* 0x000000766c10723c */ /* 0x040fe20000041810 */
[----:B------:R-:W-:Y:S07]  /*10ac0*/  LDSM.16.M88.4 R116, [R158+UR6+0x6800] ;  /* 0x006800069e74783b */ /* 0x000fee0008000200 */
[C---:B---3--:R-:W-:Y:S08]  /*10ad0*/  HMMA.16816.F32.BF16 R20, R108.reuse, R104, R20 ;  /* 0x000000686c14723c */ /* 0x048ff00000041814 */
[C---:B------:R-:W-:Y:S01]  /*10ae0*/  HMMA.16816.F32.BF16 R24, R108.reuse, R106, R24 ;  /* 0x0000006a6c18723c */ /* 0x040fe20000041818 */
[----:B------:R-:W1:Y:S07]  /*10af0*/  LDSM.16.M88.4 R104, [R159+0x2000] ;  /* 0x002000009f68783b */ /* 0x000e6e0000000200 */
[C---:B----4-:R-:W-:Y:S08]  /*10b00*/  HMMA.16816.F32.BF16 R28, R108.reuse, R120, R28 ;  /* 0x000000786c1c723c */ /* 0x050ff0000004181c */
[----:B------:R-:W-:Y:S01]  /*10b10*/  HMMA.16816.F32.BF16 R32, R108, R122, R32 ;  /* 0x0000007a6c20723c */ /* 0x000fe20000041820 */
[----:B------:R-:W2:Y:S05]  /*10b20*/  LDSM.16.M88.4 R108, [R158+UR6+0x7000] ;  /* 0x007000069e6c783b */ /* 0x000eaa0008000200 */
[----:B------:R-:W3:Y:S02]  /*10b30*/  LDSM.16.M88.4 R120, [R158+UR6+0x7800] ;  /* 0x007800069e78783b */ /* 0x000ee40008000200 */
        /* <DEDUP_REMOVED lines=9> */
[C---:B---3--:R-:W-:Y:S08]  /*10bd0*/  HMMA.16816.F32.BF16 R28, R104.reuse, R120, R28 ;  /* 0x00000078681c723c */ /* 0x048ff0000004181c */
[----:B------:R-:W-:Y:S01]  /*10be0*/  HMMA.16816.F32.BF16 R32, R104, R122, R32 ;  /* 0x0000007a6820723c */ /* 0x000fe20000041820 */
[----:B------:R-:W2:Y:S05]  /*10bf0*/  LDSM.16.M88.4 R104, [R154+0x7000] ;  /* 0x007000009a68783b */ /* 0x000eaa0000000200 */
[----:B------:R-:W-:Y:S02]  /*10c00*/  LDSM.16.M88.4 R120, [R153+0x6000] ;  /* 0x006000009978783b */ /* 0x000fe40000000200 */
        /* <DEDUP_REMOVED lines=21> */
[----:B------:R-:W-:Y:S07]  /*10d60*/  LDSM.16.M88.4 R108, [R152+0x7000] ;  /* 0x00700000986c783b */ /* 0x000fee0000000200 */
[C---:B--2---:R-:W-:Y:S08]  /*10d70*/  HMMA.16816.F32.BF16 R28, R116.reuse, R104, R28 ;  /* 0x00000068741c723c */ /* 0x044ff0000004181c */
[----:B------:R-:W-:Y:S01]  /*10d80*/  HMMA.16816.F32.BF16 R32, R116, R106, R32 ;  /* 0x0000006a7420723c */ /* 0x000fe20000041820 */
[----:B------:R-:W1:Y:S07]  /*10d90*/  LDSM.16.M88.4 R104, [R152+0x6800] ;  /* 0x006800009868783b */ /* 0x000e6e0000000200 */
[C---:B------:R-:W-:Y:S08]  /*10da0*/  HMMA.16816.F32.BF16 R4, R112.reuse, R120, R4 ;  /* 0x000000787004723c */ /* 0x040ff00000041804 */
[C---:B------:R-:W-:Y:S11]  /*10db0*/  HMMA.16816.F32.BF16 R8, R112.reuse, R122, R8 ;  /* 0x0000007a7008723c */ /* 0x040ff60000041808 */
        /* <DEDUP_REMOVED lines=10> */
[C---:B-1----:R-:W-:Y:S09]  /*10e60*/  HMMA.16816.F32.BF16 R12, R112.reuse, R104, R12 ;  /* 0x00000068700c723c */ /* 0x042ff2000004180c */
[----:B------:R-:W1:Y:S01]  /*10e70*/  MUFU.TANH R193, R193 ;  /* 0x000000c100c17308 */ /* 0x000e620000002400 */
[C---:B------:R-:W-:Y:S01]  /*10e80*/  HMMA.16816.F32.BF16 R16, R112.reuse, R106, R16 ;  /* 0x0000006a7010723c */ /* 0x040fe20000041810 */
[----:B------:R-:W4:Y:S01]  /*10e90*/  LDSM.16.M88.4 R104, [R152+0x7800] ;  /* 0x007800009868783b */ /* 0x000f220000000200 */
[----:B------:R-:W-:Y:S07]  /*10ea0*/  DEPBAR.LE SB0, 0x0 ;  /* 0x000080000000791a */ /* 0x000fee0000000000 */
[----:B------:R-:W1:Y:S01]  /*10eb0*/  MUFU.TANH R224, R224 ;  /* 0x000000e000e07308 */ /* 0x000e620000002400 */
[----:B------:R-:W-:Y:S01]  /*10ec0*/  BAR.SYNC.DEFER_BLOCKING 0x0 ;  /* 0x0000000000007b1d */ /* 0x000fe20000010000 */
[C---:B------:R-:W-:Y:S05]  /*10ed0*/  HMMA.16816.F32.BF16 R20, R112.reuse, R108, R20 ;  /* 0x0000006c7014723c */ /* 0x040fea0000041814 */
[-C--:B------:R-:W-:Y:S03]  /*10ee0*/  FMUL.FTZ R222, R12, R3.reuse ;  /* 0x000000030cde7220 */ /* 0x080fe60000410000 */
[----:B------:R-:W1:Y:S01]  /*10ef0*/  MUFU.TANH R234, R234 ;  /* 0x000000ea00ea7308 */ /* 0x000e620000002400 */
        /* <DEDUP_REMOVED lines=18> */
[-C--:B------:R-:W-:Y:S01]  /*11020*/  FMUL.FTZ R196, R27, R3.reuse ;  /* 0x000000031bc47220 */ /* 0x080fe20000410000 */
[C---:B----4-:R-:W-:Y:S08]  /*11030*/  HMMA.16816.F32.BF16 R28, R112.reuse, R104, R28 ;  /* 0x00000068701c723c */ /* 0x050ff0000004181c */
        /* <DEDUP_REMOVED lines=82> */
[----:B------:R-:W-:Y:S02]  /*11560*/  ISETP.NE.AND P5, PT, R13, RZ, PT ;  /* 0x000000ff0d00720c */ /* 0x000fe40003fa5270 */
        /* <DEDUP_REMOVED lines=25> */
.L_x_9337:
[----:B------:R-:W-:Y:S05]  /*11700*/  BSYNC.RECONVERGENT B0 ;  /* 0x0000000000007941 */ /* 0x000fea0003800200 */
.L_x_9336:
        /* <DEDUP_REMOVED lines=48> */
.L_x_9335:
[----:B------:R-:W-:Y:S05]  /*11a10*/  BSYNC.RECONVERGENT B1 ;  /* 0x0000000000017941 */ /* 0x000fea0003800200 */
.L_x_9334:
[----:B------:R-:W3:Y:S01]  /*11a20*/  LD.E R104, desc[UR4][R102.64+0xdc] ;  /* 0x0000dc0466687980 */ /* 0x000ee2000c101900 */
[----:B------:R-:W-:Y:S02]  /*11a30*/  FMNMX3.FTZ R5, R2, R195, R226, !PT ;  /* 0x000000c302057276 */ /* 0x000fe400078100e2 */
[----:B-1----:R-:W-:Y:S01]  /*11a40*/  FMNMX3.FTZ R3, R0, R193, R224, !PT ;  /* 0x000000c100037276 */ /* 0x002fe200078100e0 */
        /* <DEDUP_REMOVED lines=15> */
[----:B--2---:R-:W-:Y:S02]  /*11b40*/  FMNMX3.FTZ R7, R5, R109, R110, !PT ;  /* 0x0000006d05077276 */ /* 0x004fe4000781006e */
        /* <DEDUP_REMOVED lines=12> */
[C---:B---3--:R-:W-:Y:S01]  /*11c10*/  FMUL.FTZ R123, R104.reuse, R101 ;  /* 0x00000065687b7220 */ /* 0x048fe20000410000 */
[C---:B------:R-:W-:Y:S01]  /*11c20*/  FMUL.FTZ R121, R104.reuse, R3 ;  /* 0x0000000368797220 */ /* 0x040fe20000410000 */
[C---:B------:R-:W-:Y:S01]  /*11c30*/  FMUL.FTZ R2, R104.reuse, R5 ;  /* 0x0000000568027220 */ /* 0x040fe20000410000 */
        /* <DEDUP_REMOVED lines=16> */
[-C--:B------:R-:W-:Y:S01]  /*11d40*/  FFMA.FTZ R133, R204, R104.reuse, -R123 ;  /* 0x00000068cc857223 */ /* 0x080fe2000001087b */
[-CC-:B------:R-:W-:Y:S01]  /*11d50*/  FFMA.FTZ R130, R202, R104.reuse, -R121.reuse ;  /* 0x00000068ca827223 */ /* 0x180fe20000010879 */
[-C--:B------:R-:W-:Y:S01]  /*11d60*/  FFMA.FTZ R135, R198, R104.reuse, -R121 ;  /* 0x00000068c6877223 */ /* 0x080fe20000010879 */
[-CC-:B------:R-:W-:Y:S01]  /*11d70*/  FFMA.FTZ R132, R200, R104.reuse, -R123.reuse ;  /* 0x00000068c8847223 */ /* 0x180fe2000001087b */
[----:B------:R-:W-:Y:S01]  /*11d80*/  FFMA.FTZ R137, R192, R104, -R123 ;  /* 0x00000068c0897223 */ /* 0x000fe2000001087b */
[C---:B-1----:R-:W-:Y:S01]  /*11d90*/  FMUL.FTZ R4, R2.reuse, R96 ;  /* 0x0000006002047220 */ /* 0x042fe20000410000 */
        /* <DEDUP_REMOVED lines=9> */
[----:B------:R-:W1:Y:S01]  /*11e30*/  MUFU.EX2 R118, R118 ;  /* 0x0000007600767308 */ /* 0x000e620000000800 */
[C---:B--2---:R-:W-:Y:S01]  /*11e40*/  FMUL.FTZ R6, R0.reuse, R98 ;  /* 0x0000006200067220 */ /* 0x044fe20000410000 */
[C---:B------:R-:W-:Y:S01]  /*11e50*/  FMUL.FTZ R7, R0.reuse, R99 ;  /* 0x0000006300077220 */ /* 0x040fe20000410000 */
[C---:B------:R-:W-:Y:S01]  /*11e60*/  FMUL.FTZ R10, R0.reuse, R94 ;  /* 0x0000005e000a7220 */ /* 0x040fe20000410000 */
[C---:B------:R-:W-:Y:S01]  /*11e70*/  FMUL.FTZ R11, R0.reuse, R95 ;  /* 0x0000005f000b7220 */ /* 0x040fe20000410000 */
[C---:B------:R-:W-:Y:S01]  /*11e80*/  FMUL.FTZ R18, R0.reuse, R86 ;  /* 0x0000005600127220 */ /* 0x040fe20000410000 */
[C---:B------:R-:W-:Y:S01]  /*11e90*/  FMUL.FTZ R19, R0.reuse, R87 ;  /* 0x0000005700137220 */ /* 0x040fe20000410000 */
[C---:B------:R-:W-:Y:S03]  /*11ea0*/  FMUL.FTZ R26, R0.reuse, R78 ;  /* 0x0000004e001a7220 */ /* 0x040fe60000410000 */
[----:B------:R-:W-:Y:S01]  /*11eb0*/  MUFU.EX2 R117, R117 ;  /* 0x0000007500757308 */ /* 0x000fe20000000800 */
[----:B------:R-:W-:Y:S01]  /*11ec0*/  FMUL.FTZ R27, R0, R79 ;  /* 0x0000004f001b7220 */ /* 0x000fe20000410000 */
[----:B------:R-:W-:Y:S01]  /*11ed0*/  LDSM.16.MT88.4 R92, [R163+0x9800] ;  /* 0x00980000a35c783b */ /* 0x000fe20000004200 */
[----:B------:R-:W-:Y:S01]  /*11ee0*/  FMUL.FTZ R33, R2, R69 ;  /* 0x0000004502217220 */ /* 0x000fe20000410000 */
[C---:B------:R-:W-:Y:S01]  /*11ef0*/  FMUL.FTZ R34, R0.reuse, R70 ;  /* 0x0000004600227220 */ /* 0x040fe20000410000 */
[----:B------:R-:W-:Y:S01]  /*11f00*/  FMUL.FTZ R35, R0, R71 ;  /* 0x0000004700237220 */ /* 0x000fe20000410000 */
[C---:B------:R-:W-:Y:S01]  /*11f10*/  FMUL.FTZ R36, R2.reuse, R36 ;  /* 0x0000002402247220 */ /* 0x040fe20000410000 */
[----:B------:R-:W-:Y:S03]  /*11f20*/  FMUL.FTZ R37, R2, R37 ;  /* 0x0000002502257220 */ /* 0x000fe60000410000 */
[----:B------:R-:W2:Y:S01]  /*11f30*/  MUFU.EX2 R116, R116 ;  /* 0x0000007400747308 */ /* 0x000ea20000000800 */
[----:B-1----:R-:W-:Y:S01]  /*11f40*/  F2FP.BF16.F32.PACK_AB R96, R118, R119 ;  /* 0x000000777660723e */ /* 0x002fe200000010ff */
        /* <DEDUP_REMOVED lines=8> */
[----:B------:R-:W-:Y:S01]  /*11fd0*/  LDSM.16.MT88.4 R76, [R160+0xa000] ;  /* 0x00a00000a04c783b */ /* 0x000fe20000004200 */
[C---:B------:R-:W-:Y:S01]  /*11fe0*/  FMUL.FTZ R44, R2.reuse, R44 ;  /* 0x0000002c022c7220 */ /* 0x040fe20000410000 */
[----:B------:R-:W-:Y:S01]  /*11ff0*/  FMUL.FTZ R45, R2, R45 ;  /* 0x0000002d022d7220 */ /* 0x000fe20000410000 */
[C---:B------:R-:W-:Y:S01]  /*12000*/  FMUL.FTZ R46, R0.reuse, R46 ;  /* 0x0000002e002e7220 */ /* 0x040fe20000410000 */
[----:B------:R-:W-:Y:S01]  /*12010*/  FMUL.FTZ R47, R0, R47 ;  /* 0x0000002f002f7220 */ /* 0x000fe20000410000 */
[----:B------:R-:W-:Y:S03]  /*12020*/  FMUL.FTZ R48, R2, R48 ;  /* 0x0000003002307220 */ /* 0x000fe60000410000 */
[----:B------:R-:W1:Y:S01]  /*12030*/  MUFU.EX2 R114, R114 ;  /* 0x0000007200727308 */ /* 0x000e620000000800 */
[----:B--2---:R-:W-:Y:S01]  /*12040*/  F2FP.BF16.F32.PACK_AB R97, R116, R117 ;  /* 0x000000757461723e */ /* 0x004fe200000010ff */
        /* <DEDUP_REMOVED lines=24> */
[-CC-:B------:R-:W-:Y:S01]  /*121d0*/  FFMA.FTZ R134, R194, R104.reuse, -R121.reuse ;  /* 0x00000068c2867223 */ /* 0x180fe20000010879 */
[-CC-:B------:R-:W-:Y:S01]  /*121e0*/  FFMA.FTZ R139, R196, R104.reuse, -R121.reuse ;  /* 0x00000068c48b7223 */ /* 0x180fe20000010879 */
[-C--:B------:R-:W-:Y:S01]  /*121f0*/  FFMA.FTZ R138, R108, R104.reuse, -R121 ;  /* 0x000000686c8a7223 */ /* 0x080fe20000010879 */
[-CC-:B------:R-:W-:Y:S01]  /*12200*/  FFMA.FTZ R136, R111, R104.reuse, -R123.reuse ;  /* 0x000000686f887223 */ /* 0x180fe2000001087b */
[-CC-:B------:R-:W-:Y:S01]  /*12210*/  FFMA.FTZ R120, R222, R104.reuse, -R123.reuse ;  /* 0x00000068de787223 */ /* 0x180fe2000001087b */
[-C--:B------:R-:W-:Y:S03]  /*12220*/  FFMA.FTZ R125, R220, R104.reuse, -R123 ;  /* 0x00000068dc7d7223 */ /* 0x080fe6000001087b */
[----:B------:R-:W-:Y:S01]  /*12230*/  MUFU.EX2 R133, R133 ;  /* 0x0000008500857308 */ /* 0x000fe20000000800 */
[----:B--2---:R-:W-:Y:S01]  /*12240*/  F2FP.BF16.F32.PACK_AB R99, R112, R113 ;  /* 0x000000717063723e */ /* 0x004fe200000010ff */
[-CC-:B------:R-:W-:Y:S01]  /*12250*/  FFMA.FTZ R122, R218, R104.reuse, -R121.reuse ;  /* 0x00000068da7a7223 */ /* 0x180fe20000010879 */
[-C--:B------:R-:W-:Y:S01]  /*12260*/  FFMA.FTZ R127, R214, R104.reuse, -R121 ;  /* 0x00000068d67f7223 */ /* 0x080fe20000010879 */
[-CC-:B------:R-:W-:Y:S01]  /*12270*/  FFMA.FTZ R124, R216, R104.reuse, -R123.reuse ;  /* 0x00000068d87c7223 */ /* 0x180fe2000001087b */
[-C--:B------:R-:W-:Y:S01]  /*12280*/  FFMA.FTZ R129, R212, R104.reuse, -R123 ;  /* 0x00000068d4817223 */ /* 0x080fe2000001087b */
[-CC-:B------:R-:W-:Y:S01]  /*12290*/  FFMA.FTZ R126, R210, R104.reuse, -R121.reuse ;  /* 0x00000068d27e7223 */ /* 0x180fe20000010879 */
        /* <DEDUP_REMOVED lines=11> */
[----:B------:R-:W1:Y:S01]  /*12350*/  LDSM.16.MT88.4 R88, [R160+0x8000] ;  /* 0x00800000a058783b */ /* 0x000e620000004200 */
[-C--:B------:R-:W-:Y:S01]  /*12360*/  FFMA.FTZ R106, R106, R104.reuse, -R121 ;  /* 0x000000686a6a7223 */ /* 0x080fe20000010879 */
[-CC-:B------:R-:W-:Y:S04]  /*12370*/  FFMA.FTZ R141, R190, R104.reuse, -R123.reuse ;  /* 0x00000068be8d7223 */ /* 0x180fe8000001087b */
[----:B------:R-:W-:Y:S01]  /*12380*/  MUFU.EX2 R132, R132 ;  /* 0x0000008400847308 */ /* 0x000fe20000000800 */
[----:B------:R-:W-:Y:S01]  /*12390*/  FFMA.FTZ R123, R110, R104, -R123 ;  /* 0x000000686e7b7223 */ /* 0x000fe2000001087b */
[C---:B------:R-:W-:Y:S03]  /*123a0*/  HMMA.16816.F32.BF16 R12, R96.reuse, R20, R12 ;  /* 0x00000014600c723c */ /* 0x040fe6000004180c */
[C---:B------:R-:W-:Y:S01]  /*123b0*/  FMUL.FTZ R20, R2.reuse, R80 ;  /* 0x0000005002147220 */ /* 0x040fe20000410000 */
[C---:B------:R-:W-:Y:S01]  /*123c0*/  FMUL.FTZ R21, R2.reuse, R81 ;  /* 0x0000005102157220 */ /* 0x040fe20000410000 */
        /* <DEDUP_REMOVED lines=9> */
[C---:B------:R-:W-:Y:S01]  /*12460*/  ISETP.GT.AND P0, PT, R185.reuse, RZ, PT ;  /* 0x000000ffb900720c */ /* 0x040fe20003f04270 */
[----:B------:R-:W-:Y:S01]  /*12470*/  FADD.FTZ R118, R118, R119 ;  /* 0x0000007776767221 */ /* 0x000fe20000010000 */
[----:B------:R-:W-:Y:S01]  /*12480*/  FADD.FTZ R116, R116, R117 ;  /* 0x0000007574747221 */ /* 0x000fe20000010000 */
[C---:B------:R-:W-:Y:S03]  /*12490*/  HMMA.16816.F32.BF16 R20, R96.reuse, R28, R20 ;  /* 0x0000001c6014723c */ /* 0x040fe60000041814 */
[C---:B------:R-:W-:Y:S01]  /*124a0*/  FMUL.FTZ R28, R2.reuse, R72 ;  /* 0x00000048021c7220 */ /* 0x040fe20000410000 */
[----:B------:R-:W-:Y:S02]  /*124b0*/  FMUL.FTZ R29, R2, R73 ;  /* 0x00000049021d7220 */ /* 0x000fe40000410000 */
[----:B------:R-:W-:Y:S01]  /*124c0*/  MUFU.EX2 R139, R139 ;  /* 0x0000008b008b7308 */ /* 0x000fe20000000800 */
[----:B------:R-:W-:Y:S01]  /*124d0*/  IADD3 R185, PT, PT, R185, -0x1, RZ ;  /* 0xffffffffb9b97810 */ /* 0x000fe20007ffe0ff */
[C---:B------:R-:W-:Y:S03]  /*124e0*/  HMMA.16816.F32.BF16 R24, R96.reuse, R30, R24 ;  /* 0x0000001e6018723c */ /* 0x040fe60000041818 */
[C---:B------:R-:W-:Y:S01]  /*124f0*/  FMUL.FTZ R30, R0.reuse, R74 ;  /* 0x0000004a001e7220 */ /* 0x040fe20000410000 */
[----:B------:R-:W-:Y:S04]  /*12500*/  FMUL.FTZ R31, R0, R75 ;  /* 0x0000004b001f7220 */ /* 0x000fe80000410000 */
[----:B------:R-:W-:Y:S01]  /*12510*/  MUFU.EX2 R120, R120 ;  /* 0x0000007800787308 */ /* 0x000fe20000000800 */
[----:B------:R-:W3:Y:S01]  /*12520*/  LDSM.16.MT88.4 R72, [R162+0xa000] ;  /* 0x00a00000a248783b */ /* 0x000ee20000004200 */
[----:B------:R-:W-:Y:S01]  /*12530*/  MOV R2, R101 ;  /* 0x0000006500027202 */ /* 0x000fe20000000f00 */
[C---:B-1----:R-:W-:Y:S07]  /*12540*/  HMMA.16816.F32.BF16 R28, R96.reuse, R88, R28 ;  /* 0x00000058601c723c */ /* 0x042fee000004181c */
[----:B------:R-:W1:Y:S01]  /*12550*/  MUFU.EX2 R125, R125 ;  /* 0x0000007d007d7308 */ /* 0x000e620000000800 */
[C---:B------:R-:W-:Y:S09]  /*12560*/  HMMA.16816.F32.BF16 R32, R96.reuse, R90, R32 ;  /* 0x0000005a6020723c */ /* 0x040ff20000041820 */
        /* <DEDUP_REMOVED lines=13> */
[----:B-1----:R-:W-:Y:S02]  /*12640*/  F2FP.BF16.F32.PACK_AB R68, R125, R120 ;  /* 0x000000787d44723e */ /* 0x002fe400000010ff */
[----:B--2---:R-:W-:Y:S04]  /*12650*/  F2FP.BF16.F32.PACK_AB R69, R127, R122 ;  /* 0x0000007a7f45723e */ /* 0x004fe800000010ff */
[----:B------:R-:W-:Y:S01]  /*12660*/  MUFU.EX2 R136, R136 ;  /* 0x0000008800887308 */ /* 0x000fe20000000800 */
[C---:B------:R-:W-:Y:S03]  /*12670*/  HMMA.16816.F32.BF16 R56, R96.reuse, R70, R56 ;  /* 0x000000466038723c */ /* 0x040fe60000041838 */
[----:B----4-:R-:W-:Y:S06]  /*12680*/  F2FP.BF16.F32.PACK_AB R70, R129, R124 ;  /* 0x0000007c8146723e */ /* 0x010fec00000010ff */
[----:B------:R-:W1:Y:S01]  /*12690*/  MUFU.EX2 R141, R141 ;  /* 0x0000008d008d7308 */ /* 0x000e620000000800 */
[C---:B------:R-:W-:Y:S03]  /*126a0*/  HMMA.16816.F32.BF16 R60, R96.reuse, R76, R60 ;  /* 0x0000004c603c723c */ /* 0x040fe6000004183c */
[----:B-----5:R-:W-:Y:S06]  /*126b0*/  F2FP.BF16.F32.PACK_AB R71, R131, R126 ;  /* 0x0000007e8347723e */ /* 0x020fec00000010ff */
[----:B------:R-:W-:Y:S01]  /*126c0*/  MUFU.EX2 R138, R138 ;  /* 0x0000008a008a7308 */ /* 0x000fe20000000800 */
[----:B------:R-:W-:Y:S01]  /*126d0*/  HMMA.16816.F32.BF16 R64, R96, R78, R64 ;  /* 0x0000004e6040723c */ /* 0x000fe20000041840 */
[----:B------:R-:W2:Y:S08]  /*126e0*/  LDSM.16.MT88.4 R76, [R161+0x8800] ;  /* 0x00880000a14c783b */ /* 0x000eb00000004200 */
        /* <DEDUP_REMOVED lines=18> */
[C---:B-1----:R-:W-:Y:S08]  /*12810*/  HMMA.16816.F32.BF16 R28, R68.reuse, R72, R28 ;  /* 0x00000048441c723c */ /* 0x042ff0000004181c */
[C---:B------:R-:W-:Y:S01]  /*12820*/  HMMA.16816.F32.BF16 R32, R68.reuse, R74, R32 ;  /* 0x0000004a4420723c */ /* 0x040fe20000041820 */
[----:B------:R-:W1:Y:S07]  /*12830*/  LDSM.16.MT88.4 R72, [R161+0xa800] ;  /* 0x00a80000a148783b */ /* 0x000e6e0000004200 */
[C---:B----4-:R-:W-:Y:S08]  /*12840*/  HMMA.16816.F32.BF16 R36, R68.reuse, R80, R36 ;  /* 0x000000504424723c */ /* 0x050ff00000041824 */
[C---:B------:R-:W-:Y:S01]  /*12850*/  HMMA.16816.F32.BF16 R40, R68.reuse, R82, R40 ;  /* 0x000000524428723c */ /* 0x040fe20000041828 */
[----:B------:R-:W-:Y:S07]  /*12860*/  LDSM.16.MT88.4 R80, [R162+0x9000] ;  /* 0x00900000a250783b */ /* 0x000fee0000004200 */
[C---:B--2---:R-:W-:Y:S08]  /*12870*/  HMMA.16816.F32.BF16 R44, R68.reuse, R76, R44 ;  /* 0x0000004c442c723c */ /* 0x044ff0000004182c */
[C---:B------:R-:W-:Y:S01]  /*12880*/  HMMA.16816.F32.BF16 R48, R68.reuse, R78, R48 ;  /* 0x0000004e4430723c */ /* 0x040fe20000041830 */
[----:B------:R-:W2:Y:S07]  /*12890*/  LDSM.16.MT88.4 R76, [R160+0xa800] ;  /* 0x00a80000a04c783b */ /* 0x000eae0000004200 */
[C---:B-1----:R-:W-:Y:S08]  /*128a0*/  HMMA.16816.F32.BF16 R52, R68.reuse, R72, R52 ;  /* 0x000000484434723c */ /* 0x042ff00000041834 */
[C---:B------:R-:W-:Y:S01]  /*128b0*/  HMMA.16816.F32.BF16 R56, R68.reuse, R74, R56 ;  /* 0x0000004a4438723c */ /* 0x040fe20000041838 */
[----:B------:R-:W1:Y:S07]  /*128c0*/  LDSM.16.MT88.4 R72, [R163+0x9000] ;  /* 0x00900000a348783b */ /* 0x000e6e0000004200 */
[C---:B--2---:R-:W-:Y:S08]  /*128d0*/  HMMA.16816.F32.BF16 R60, R68.reuse, R76, R60 ;  /* 0x0000004c443c723c */ /* 0x044ff0000004183c */
[----:B------:R-:W-:Y:S01]  /*128e0*/  HMMA.16816.F32.BF16 R64, R68, R78, R64 ;  /* 0x0000004e4440723c */ /* 0x000fe20000041840 */
[----:B------:R-:W2:Y:S02]  /*128f0*/  LDSM.16.MT88.4 R76, [R161+0x9000] ;  /* 0x00900000a14c783b */ /* 0x000ea40000004200 */
        /* <DEDUP_REMOVED lines=23> */
[C---:B------:R-:W-:Y:S08]  /*12a70*/  HMMA.16816.F32.BF16 R56, R68.reuse, R74, R56 ;  /* 0x0000004a4438723c */ /* 0x040ff00000041838 */
[C---:B---3--:R-:W-:Y:S08]  /*12a80*/  HMMA.16816.F32.BF16 R60, R68.reuse, R80, R60 ;  /* 0x00000050443c723c */ /* 0x048ff0000004183c */
[----:B------:R-:W-:Y:S01]  /*12a90*/  HMMA.16816.F32.BF16 R64, R68, R82, R64 ;  /* 0x000000524440723c */ /* 0x000fe20000041840 */
[----:B------:R-:W1:Y:S07]  /*12aa0*/  LDSM.16.MT88.4 R68, [R160+0x9800] ;  /* 0x00980000a044783b */ /* 0x000e6e0000004200 */
[C---:B------:R-:W-:Y:S01]  /*12ab0*/  HMMA.16816.F32.BF16 R96, R108.reuse, R92, R4 ;  /* 0x0000005c6c60723c */ /* 0x040fe20000041804 */
[----:B------:R-:W3:Y:S07]  /*12ac0*/  LDSM.16.MT88.4 R4, [R163+0xb800] ;  /* 0x00b80000a304783b */ /* 0x000eee0000004200 */
[C---:B------:R-:W-:Y:S01]  /*12ad0*/  HMMA.16816.F32.BF16 R92, R108.reuse, R94, R8 ;  /* 0x0000005e6c5c723c */ /* 0x040fe20000041808 */
[----:B------:R-:W4:Y:S07]  /*12ae0*/  LDSM.16.MT88.4 R8, [R162+0xb800] ;  /* 0x00b80000a208783b */ /* 0x000f2e0000004200 */
[C---:B------:R-:W-:Y:S01]  /*12af0*/  HMMA.16816.F32.BF16 R88, R108.reuse, R84, R12 ;  /* 0x000000546c58723c */ /* 0x040fe2000004180c */
[----:B------:R-:W5:Y:S07]  /*12b00*/  LDSM.16.MT88.4 R12, [R161+0xb800] ;  /* 0x00b80000a10c783b */ /* 0x000f6e0000004200 */
        /* <DEDUP_REMOVED lines=34> */
[----:B------:R-:W-:Y:S01]  /*12d30*/  FADD.FTZ R107, R107, R0 ;  /* 0x000000006b6b7221 */ /* 0x000fe20000010000 */
[----:B------:R-:W-:Y:S01]  /*12d40*/  MOV R0, R3 ;  /* 0x0000000300007202 */ /* 0x000fe20000000f00 */
[----:B------:R-:W-:Y:S02]  /*12d50*/  FADD.FTZ R106, R106, R143 ;  /* 0x0000008f6a6a7221 */ /* 0x000fe40000010000 */
[----:B------:R-:W-:Y:S01]  /*12d60*/  FADD.FTZ R191, R140, R107 ;  /* 0x0000006b8cbf7221 */ /* 0x000fe20000010000 */
[C---:B-----5:R-:W-:Y:S03]  /*12d70*/  HMMA.16816.F32.BF16 R52, R108.reuse, R12, R52 ;  /* 0x0000000c6c34723c */ /* 0x060fe60000041834 */
[----:B------:R-:W-:Y:S05]  /*12d80*/  FADD.FTZ R187, R121, R106 ;  /* 0x0000006a79bb7221 */ /* 0x000fea0000010000 */
[C---:B------:R-:W-:Y:S08]  /*12d90*/  HMMA.16816.F32.BF16 R56, R108.reuse, R14, R56 ;  /* 0x0000000e6c38723c */ /* 0x040ff00000041838 */
[C---:B-1----:R-:W-:Y:S08]  /*12da0*/  HMMA.16816.F32.BF16 R60, R108.reuse, R4, R60 ;  /* 0x000000046c3c723c */ /* 0x042ff0000004183c */
[----:B------:R-:W-:Y:S01]  /*12db0*/  HMMA.16816.F32.BF16 R64, R108, R6, R64 ;  /* 0x000000066c40723c */ /* 0x000fe20000041840 */
[----:B------:R-:W-:Y:S08]  /*12dc0*/  @!UPT UIADD3 URZ, UPT, UPT, URZ, URZ, URZ ;  /* 0x000000fffffff290 */ /* 0x000ff0000fffe0ff */
[----:B------:R-:W-:Y:S11]  /*12dd0*/  @P0 BRA `(.L_x_9338) ;  /* 0xffffffd000640947 */ /* 0x000ff6000383ffff */
.L_x_9331:
        /* <DEDUP_REMOVED lines=12> */
.L_x_9354:
        /* <DEDUP_REMOVED lines=192> */
.L_x_9341:
[----:B------:R-:W-:Y:S05]  /*13aa0*/  BSYNC.RECONVERGENT B0 ;  /* 0x0000000000007941 */ /* 0x000fea0003800200 */
.L_x_9340:
        /* <DEDUP_REMOVED lines=26> */
.L_x_9343:
[----:B------:R-:W-:Y:S05]  /*13c50*/  BSYNC.RECONVERGENT B0 ;  /* 0x0000000000007941 */ /* 0x000fea0003800200 */
.L_x_9342:
        /* <DEDUP_REMOVED lines=32> */
.L_x_9345:
[----:B------:R-:W-:Y:S05]  /*13e60*/  BSYNC.RECONVERGENT B0 ;  /* 0x0000000000007941 */ /* 0x000fea0003800200 */
.L_x_9344:
        /* <DEDUP_REMOVED lines=16> */
.L_x_9347:
[----:B------:R-:W-:Y:S05]  /*13f70*/  BSYNC.RECONVERGENT B0 ;  /* 0x0000000000007941 */ /* 0x000fea0003800200 */
.L_x_9346:
        /* <DEDUP_REMOVED lines=16> */
.L_x_9349:
[----:B------:R-:W-:Y:S05]  /*14080*/  BSYNC.RECONVERGENT B0 ;  /* 0x0000000000007941 */ /* 0x000fea0003800200 */
.L_x_9348:
[----:B------:R-:W-:-:S04]  /*14090*/  MOV R173, 0x0 ;  /* 0x0000000000ad7802 */ /* 0x000fc80000000f00 */
[----:B-12345:R-:W-:Y:S05]  /*140a0*/  @P1 RET.REL.NODEC R172 `(_ZN5flash24flash_fwd_splitkv_kernelI23Flash_fwd_kernel_traitsILi128ELi64ELi64ELi4ELb0ELb0EN7cutlass10bfloat16_tE19Flash_kernel_traitsILi128ELi64ELi64ELi4ES3_EELb0ELb0ELb0ELb0ELb0ELb1ELb0ELb1EEEvNS_16Flash_fwd_paramsE) ;  /* 0xfffffebcacd41950 */ /* 0x03efea0003c3ffff */
        /* <DEDUP_REMOVED lines=14> */
[----:B-1----:R-:W-:Y:S05]  /*14190*/  @P0 RET.REL.NODEC R172 `(_ZN5flash24flash_fwd_splitkv_kernelI23Flash_fwd_kernel_traitsILi128ELi64ELi64ELi4ELb0ELb0EN7cutlass10bfloat16_tE19Flash_kernel_traitsILi128ELi64ELi64ELi4ES3_EELb0ELb0ELb0ELb0ELb0ELb1ELb0ELb1EEEvNS_16Flash_fwd_paramsE) ;  /* 0xfffffebcac980950 */ /* 0x002fea0003c3ffff */
[----:B------:R-:W-:Y:S01]  /*141a0*/  MOV R173, 0x0 ;  /* 0x0000000000ad7802 */ /* 0x000fe20000000f00 */
[----:B------:R1:W-:Y:S03]  /*141b0*/  ST.E.128 desc[UR4][R2.64+0x80], R32 ;  /* 0x0000802002007985 */ /* 0x0003e6000c101d04 */
[----:B-1----:R-:W-:Y:S05]  /*141c0*/  RET.REL.NODEC R172 `(_ZN5flash24flash_fwd_splitkv_kernelI23Flash_fwd_kernel_traitsILi128ELi64ELi64ELi4ELb0ELb0EN7cutlass10bfloat16_tE19Flash_kernel_traitsILi128ELi64ELi64ELi4ES3_EELb0ELb0ELb0ELb0ELb0ELb1ELb0ELb1EEEvNS_16Flash_fwd_paramsE) ;  /* 0xfffffebcac8c7950 */ /* 0x002fea0003c3ffff */
.L_x_9339:
[----:B------:R-:W-:Y:S01]  /*141d0*/  MOV R5, 0x2 ;  /* 0x0000000200057802 */ /* 0x000fe20000000f00 */
[----:B------:R-:W-:Y:S01]  /*141e0*/  IMAD.MOV.U32 R4, RZ, RZ, 0x1f ;  /* 0x0000001fff047424 */ /* 0x000fe200078e00ff */
[----:B------:R-:W-:-:S07]  /*141f0*/  MOV R6, 0xffffffff ;  /* 0xffffffff00067802 */ /* 0x000fce0000000f00 */
[----:B-12--5:R-:W-:Y:S05]  /*14200*/  WARPSYNC.COLLECTIVE R6, `(.L_x_9350) ;  /* 0x0000000006087348 */ /* 0x026fea0003c00000 */
[----:B------:R3:W4:Y:S02]  /*14210*/  SHFL.BFLY P0, R10, R191, R5, R4 ;  /* 0x0c000005bf0a7389 */ /* 0x0007240000000004 */
[----:B-12345:R-:W-:Y:S05]  /*14220*/  ENDCOLLECTIVE ;  /* 0x000000000000791b */ /* 0x03efea0003800000 */
.L_x_9350:
[----:B------:R-:W-:Y:S02]  /*14230*/  IMAD.MOV.U32 R8, RZ, RZ, R10 ;  /* 0x000000ffff087224 */ /* 0x000fe400078e000a */
[----:B------:R-:W-:Y:S02]  /*14240*/  IMAD.MOV.U32 R5, RZ, RZ, 0x1 ;  /* 0x00000001ff057424 */ /* 0x000fe400078e00ff */
[----:B------:R-:W-:-:S05]  /*14250*/  FADD.FTZ R8, R8, R191 ;  /* 0x000000bf08087221 */ /* 0x000fca0000010000 */
[----:B------:R-:W-:-:S07]  /*14260*/  MOV R191, R8 ;  /* 0x0000000800bf7202 */ /* 0x000fce0000000f00 */
[----:B------:R-:W-:Y:S05]  /*14270*/  WARPSYNC.COLLECTIVE R6, `(.L_x_9351) ;  /* 0x0000000006087348 */ /* 0x000fea0003c00000 */
[----:B------:R1:W2:Y:S02]  /*14280*/  SHFL.BFLY P0, R10, R191, R5, R4 ;  /* 0x0c000005bf0a7389 */ /* 0x0002a40000000004 */
[----:B-12---:R-:W-:Y:S05]  /*14290*/  ENDCOLLECTIVE ;  /* 0x000000000000791b */ /* 0x006fea0003800000 */
.L_x_9351:
[----:B------:R-:W-:Y:S01]  /*142a0*/  MOV R191, R187 ;  /* 0x000000bb00bf7202 */ /* 0x000fe20000000f00 */
[----:B------:R-:W-:Y:S01]  /*142b0*/  IMAD.MOV.U32 R5, RZ, RZ, 0x2 ;  /* 0x00000002ff057424 */ /* 0x000fe200078e00ff */
[----:B------:R-:W-:-:S07]  /*142c0*/  MOV R9, R10 ;  /* 0x0000000a00097202 */ /* 0x000fce0000000f00 */
[----:B------:R-:W-:Y:S05]  /*142d0*/  WARPSYNC.COLLECTIVE R6, `(.L_x_9352) ;  /* 0x0000000006087348 */ /* 0x000fea0003c00000 */
[----:B------:R1:W2:Y:S02]  /*142e0*/  SHFL.BFLY P0, R10, R191, R5, R4 ;  /* 0x0c000005bf0a7389 */ /* 0x0002a40000000004 */
[----:B-12---:R-:W-:Y:S05]  /*142f0*/  ENDCOLLECTIVE ;  /* 0x000000000000791b */ /* 0x006fea0003800000 */
.L_x_9352:
[----:B------:R-:W-:Y:S01]  /*14300*/  FADD.FTZ R9, R8, R9 ;  /* 0x0000000908097221 */ /* 0x000fe20000010000 */
[----:B------:R-:W-:Y:S01]  /*14310*/  FADD.FTZ R7, R10, R187 ;  /* 0x000000bb0a077221 */ /* 0x000fe20000010000 */
[----:B------:R-:W-:-:S04]  /*14320*/  MOV R5, 0x1 ;  /* 0x0000000100057802 */ /* 0x000fc80000000f00 */
[----:B------:R-:W-:-:S07]  /*14330*/  MOV R191, R7 ;  /* 0x0000000700bf7202 */ /* 0x000fce0000000f00 */
[----:B------:R-:W-:Y:S05]  /*14340*/  WARPSYNC.COLLECTIVE R6, `(.L_x_9353) ;  /* 0x0000000006087348 */ /* 0x000fea0003c00000 */
[----:B------:R1:W2:Y:S02]  /*14350*/  SHFL.BFLY P0, R10, R191, R5, R4 ;  /* 0x0c000005bf0a7389 */ /* 0x0002a40000000004 */
[----:B-12---:R-:W-:Y:S05]  /*14360*/  ENDCOLLECTIVE ;  /* 0x000000000000791b */ /* 0x006fea0003800000 */
.L_x_9353:
[----:B------:R-:W-:Y:S05]  /*14370*/  BRA `(.L_x_9354) ;  /* 0xffffffe800c87947 */ /* 0x000fea000383ffff */
.L_x_9355:
        /* <DEDUP_REMOVED lines=16> */
.L_x_14935:


//--------------------- .text._ZN5flash24flash_fwd_splitkv_kernelI23Flash_fwd_kernel_traitsILi128ELi64ELi64ELi4ELb0ELb0EN7cutlass10bfloat16_tE19Flash_kernel_traitsILi128ELi64ELi64ELi4ES3_EELb0ELb0ELb0ELb0ELb0ELb0ELb1ELb0EEEvNS_16Flash_fwd_paramsE --------------------------
	.section	.text._ZN5flash24flash_fwd_splitkv_kernelI23Flash_fwd_kernel_traitsILi128ELi64ELi64ELi4ELb0ELb0EN7cutlass10bfloat16_tE19Flash_kernel_traitsILi128ELi64ELi64ELi4ES3_EELb0ELb0ELb0ELb0ELb0ELb0ELb1ELb0EEEvNS_16Flash_fwd_paramsE,"ax",@progbits
	.align	128
        .global         _ZN5flash24flash_fwd_splitkv_kernelI23Flash_fwd_kernel_traitsILi128ELi64ELi64ELi4ELb0ELb0EN7cutlass10bfloat16_tE19Flash_kernel_traitsILi128ELi64ELi64ELi4ES3_EELb0ELb0ELb0ELb0ELb0ELb0ELb1ELb0EEEvNS_16Flash_fwd_paramsE
        .type           _ZN5flash24flash_fwd_splitkv_kernelI23Flash_fwd_kernel_traitsILi128ELi64ELi64ELi4ELb0ELb0EN7cutlass10bfloat16_tE19Flash_kernel_traitsILi128ELi64ELi64ELi4ES3_EELb0ELb0ELb0ELb0ELb0ELb0ELb1ELb0EEEvNS_16Flash_fwd_paramsE,@function
        .size           _ZN5flash24flash_fwd_splitkv_kernelI23Flash_fwd_kernel_traitsILi128ELi64ELi64ELi4ELb0ELb0EN7cutlass10bfloat16_tE19Flash_kernel_traitsILi128ELi64ELi64ELi4ES3_EELb0ELb0ELb0ELb0ELb0ELb0ELb1ELb0EEEvNS_16Flash_fwd_paramsE,(.L_x_14936 - _ZN5flash24flash_fwd_splitkv_kernelI23Flash_fwd_kernel_traitsILi128ELi64ELi64ELi4ELb0ELb0EN7cutlass10bfloat16_tE19Flash_kernel_traitsILi128ELi64ELi64ELi4ES3_EELb0ELb0ELb0ELb0ELb0ELb0ELb1ELb0EEEvNS_16Flash_fwd_paramsE)
        .other          _ZN5flash24flash_fwd_splitkv_kernelI23Flash_fwd_kernel_traitsILi128ELi64ELi64ELi4ELb0ELb0EN7cutlass10bfloat16_tE19Flash_kernel_traitsILi128ELi64ELi64ELi4ES3_EELb0ELb0ELb0ELb0ELb0ELb0ELb1ELb0EEEvNS_16Flash_fwd_paramsE,@"STO_CUDA_ENTRY STV_DEFAULT"
_ZN5flash24flash_fwd_splitkv_kernelI23Flash_fwd_kernel_traitsILi128ELi64ELi64ELi4ELb0ELb0EN7cutlass10bfloat16_tE19Flash_kernel_traitsILi128ELi64ELi64ELi4ES3_EELb0ELb0ELb0ELb0ELb0ELb0ELb1ELb0EEEvNS_16Flash_fwd_paramsE:
.text._ZN5flash24flash_fwd_splitkv_kernelI23Flash_fwd_kernel_traitsILi128ELi64ELi64ELi4ELb0ELb0EN7cutlass10bfloat16_tE19Flash_kernel_traitsILi128ELi64ELi64ELi4ES3_EELb0ELb0ELb0ELb0ELb0ELb0ELb1ELb0EEEvNS_16Flash_fwd_paramsE:
        /* <DEDUP_REMOVED lines=29> */
[----:B-1----:R-:W-:Y:S05]  /*01d0*/  CALL.REL.NOINC `($_ZN5flash24flash_fwd_splitkv_kernelI23Flash_fwd_kernel_traitsILi128ELi64ELi64ELi4ELb0ELb0EN7cutlass10bfloat16_tE19Flash_kernel_traitsILi128ELi64ELi64ELi4ES3_EELb0ELb0ELb0ELb0ELb0ELb0ELb1ELb0EEEvNS_16Flash_fwd_paramsE$_ZN5flash30compute_attn_1rowblock_splitkvI23Flash_fwd_kernel_traitsILi128ELi64ELi64ELi4ELb0ELb0EN7cutlass10bfloat16_tE19Flash_kernel_traitsILi128ELi64ELi64ELi4ES3_EELb0ELb0ELb0ELb0ELb0ELb0ELb1ELb0ENS_16Flash_fwd_paramsEEEvRKT8_iiiii) ;  /* 0x0000000000087944 */ /* 0x002fea0003c00000 */
[----:B------:R-:W-:Y:S05]  /*01e0*/  BSYNC.RECONVERGENT B2 ;  /* 0x0000000000027941 */ /* 0x000fea0003800200 */
.L_x_9356:
[----:B------:R-:W-:Y:S05]  /*01f0*/  EXIT ;  /* 0x000000000000794d */ /* 0x000fea0003800000 */
        .type           $_ZN5flash24flash_fwd_splitkv_kernelI23Flash_fwd_kernel_traitsILi128ELi64ELi64ELi4ELb0ELb0EN7cutlass10bfloat16_tE19Flash_kernel_traitsILi128ELi64ELi64ELi4ES3_EELb0ELb0ELb0ELb0ELb0ELb0ELb1ELb0EEEvNS_16Flash_fwd_paramsE$_ZN5flash30compute_attn_1rowblock_splitkvI23Flash_fwd_kernel_traitsILi128ELi64ELi64ELi4ELb0ELb0EN7cutlass10bfloat16_tE19Flash_kernel_traitsILi128ELi64ELi64ELi4ES3_EELb0ELb0ELb0ELb0ELb0ELb0ELb1ELb0ENS_16Flash_fwd_paramsEEEvRKT8_iiiii,@function
        .size           $_ZN5flash24flash_fwd_splitkv_kernelI23Flash_fwd_kernel_traitsILi128ELi64ELi64ELi4ELb0ELb0EN7cutlass10bfloat16_tE19Flash_kernel_traitsILi128ELi64ELi64ELi4ES3_EELb0ELb0ELb0ELb0ELb0ELb0ELb1ELb0EEEvNS_16Flash_fwd_paramsE$_ZN5flash30compute_attn_1rowblock_splitkvI23Flash_fwd_kernel_traitsILi128ELi64ELi64ELi4ELb0ELb0EN7cutlass10bfloat16_tE19Flash_kernel_traitsILi128ELi64ELi64ELi4ES3_EELb0ELb0ELb0ELb0ELb0ELb0ELb1ELb0ENS_16Flash_fwd_paramsEEEvRKT8_iiiii,(.L_x_14936 - $_ZN5flash24flash_fwd_splitkv_kernelI23Flash_fwd_kernel_traitsILi128ELi64ELi64ELi4ELb0ELb0EN7cutlass10bfloat16_tE19Flash_kernel_traitsILi128ELi64ELi64ELi4ES3_EELb0ELb0ELb0ELb0ELb0ELb0ELb1ELb0EEEvNS_16Flash_fwd_paramsE$_ZN5flash30compute_attn_1rowblock_splitkvI23Flash_fwd_kernel_traitsILi128ELi64ELi64ELi4ELb0ELb0EN7cutlass10bfloat16_tE19Flash_kernel_traitsILi128ELi64ELi64ELi4ES3_EELb0ELb0ELb0ELb0ELb0ELb0ELb1ELb0ENS_16Flash_fwd_paramsEEEvRKT8_iiiii)
$_ZN5flash24flash_fwd_splitkv_kernelI23Flash_fwd_kernel_traitsILi128ELi64ELi64ELi4ELb0ELb0EN7cutlass10bfloat16_tE19Flash_kernel_traitsILi128ELi64ELi64ELi4ES3_EELb0ELb0ELb0ELb0ELb0ELb0ELb1ELb0EEEvNS_16Flash_fwd_paramsE$_ZN5flash30compute_attn_1rowblock_splitkvI23Flash_fwd_kernel_traitsILi128ELi64ELi64ELi4ELb0ELb0EN7cutlass10bfloat16_tE19Flash_kernel_traitsILi128ELi64ELi64ELi4ES3_EELb0ELb0ELb0ELb0ELb0ELb0ELb1ELb0ENS_16Flash_fwd_paramsEEEvRKT8_iiiii:
        /* <DEDUP_REMOVED lines=39> */
.L_x_9358:
[----:B------:R-:W-:Y:S05]  /*0470*/  BSYNC.RECONVERGENT B0 ;  /* 0x0000000000007941 */ /* 0x000fea0003800200 */
.L_x_9357:
[----:B------:R-:W-:Y:S04]  /*0480*/  BSSY.RECONVERGENT B0, `(.L_x_9359) ;  /* 0x0000007000007945 */ /* 0x000fe80003800200 */
[----:B------:R-:W-:Y:S05]  /*0490*/  @!P3 BRA `(.L_x_9360) ;  /* 0x000000000014b947 */ /* 0x000fea0003800000 */
[----:B------:R-:W4:Y:S02]  /*04a0*/  LD.E.U8 R6, desc[UR4][R2.64+0x1b2] ;  /* 0x0001b20402067980 */ /* 0x000f24000c101100 */
[----:B----4-:R-:W-:-:S13]  /*04b0*/  ISETP.NE.AND P1, PT, R6, RZ, PT ;  /* 0x000000ff0600720c */ /* 0x010fda0003f25270 */
[----:B------:R-:W4:Y:S02]  /*04c0*/  @P1 LD.E R6, desc[UR4][R20.64+0x4] ;  /* 0x0000040414061980 */ /* 0x000f24000c101900 */
[----:B----45:R-:W-:-:S06]  /*04d0*/  @P1 IADD3 R97, PT, PT, R6, -R17, RZ ;  /* 0x8000001106611210 */ /* 0x030fcc0007ffe0ff */
[----:B------:R4:W5:Y:S02]  /*04e0*/  @!P1 LD.E R97, desc[UR4][R20.64] ;  /* 0x0000000414619980 */ /* 0x000964000c101900 */
.L_x_9360:
[----:B------:R-:W-:Y:S05]  /*04f0*/  BSYNC.RECONVERGENT B0 ;  /* 0x0000000000007941 */ /* 0x000fea0003800200 */
.L_x_9359:
        /* <DEDUP_REMOVED lines=8> */
.L_x_9362:
[----:B------:R-:W5:Y:S01]  /*0580*/  LD.E.64 R6, desc[UR4][R2.64+0x108] ;  /* 0x0001080402067980 */ /* 0x000f62000c101b00 */
[----:B------:R-:W-:Y:S01]  /*0590*/  BSSY.RECONVERGENT B0, `(.L_x_9364) ;  /* 0x0000006000007945 */ /* 0x000fe20003800200 */
[----:B------:R-:W-:Y:S01]  /*05a0*/  IMAD.MOV.U32 R5, RZ, RZ, RZ ;  /* 0x000000ffff057224 */ /* 0x000fe200078e00ff */
[----:B-----5:R-:W-:-:S04]  /*05b0*/  ISETP.NE.U32.AND P0, PT, R6, RZ, PT ;  /* 0x000000ff0600720c */ /* 0x020fc80003f05070 */
[----:B------:R-:W-:-:S13]  /*05c0*/  ISETP.NE.AND.EX P0, PT, R7, RZ, PT, P0 ;  /* 0x000000ff0700720c */ /* 0x000fda0003f05300 */
[----:B------:R-:W-:Y:S05]  /*05d0*/  @!P0 BRA `(.L_x_9365) ;  /* 0x0000000000048947 */ /* 0x000fea0003800000 */
[----:B------:R1:W5:Y:S02]  /*05e0*/  LD.E R5, desc[UR4][R2.64+0xbc] ;  /* 0x0000bc0402057980 */ /* 0x000364000c101900 */
.L_x_9365:
[----:B------:R-:W-:Y:S05]  /*05f0*/  BSYNC.RECONVERGENT B0 ;  /* 0x0000000000007941 */ /* 0x000fea0003800200 */
.L_x_9364:
[----:B-----5:R-:W-:Y:S02]  /*0600*/  IADD3 R97, PT, PT, R5, R97, -R14 ;  /* 0x0000006105617210 */ /* 0x020fe40007ffe80e */
.L_x_9363:
[----:B------:R-:W-:Y:S05]  /*0610*/  BSYNC.RECONVERGENT B1 ;  /* 0x0000000000017941 */ /* 0x000fea0003800200 */
.L_x_9361:
[----:B------:R-:W-:Y:S01]  /*0620*/  IMAD.SHL.U32 R172, R33, 0x40, RZ ;  /* 0x0000004021ac7824 */ /* 0x000fe200078e00ff */
[----:B------:R-:W-:-:S04]  /*0630*/  MOV R167, 0x0 ;  /* 0x0000000000a77802 */ /* 0x000fc80000000f00 */
[----:B------:R-:W-:-:S13]  /*0640*/  ISETP.GT.AND P0, PT, R19, R172, PT ;  /* 0x000000ac1300720c */ /* 0x000fda0003f04270 */
[----:B-1234-:R-:W-:Y:S05]  /*0650*/  @!P0 RET.REL.NODEC R166 `(_ZN5flash24flash_fwd_splitkv_kernelI23Flash_fwd_kernel_traitsILi128ELi64ELi64ELi4ELb0ELb0EN7cutlass10bfloat16_tE19Flash_kernel_traitsILi128ELi64ELi64ELi4ES3_EELb0ELb0ELb0ELb0ELb0ELb0ELb1ELb0EEEvNS_16Flash_fwd_paramsE) ;  /* 0xfffffff8a6688950 */ /* 0x01efea0003c3ffff */
        /* <DEDUP_REMOVED lines=73> */
.L_x_9368:
[----:B------:R-:W-:Y:S05]  /*0af0*/  BSYNC.RECONVERGENT B0 ;  /* 0x0000000000007941 */ /* 0x000fea0003800200 */
.L_x_9367:
        /* <DEDUP_REMOVED lines=12> */
.L_x_9370:
[----:B------:R-:W-:Y:S05]  /*0bc0*/  BSYNC.RECONVERGENT B0 ;  /* 0x0000000000007941 */ /* 0x000fea0003800200 */
.L_x_9369:
        /* <DEDUP_REMOVED lines=12> */
.L_x_9372:
[----:B------:R-:W-:Y:S05]  /*0c90*/  BSYNC.RECONVERGENT B0 ;  /* 0x0000000000007941 */ /* 0x000fea0003800200 */
.L_x_9371:
        /* <DEDUP_REMOVED lines=12> */
.L_x_9374:
[----:B------:R-:W-:Y:S05]  /*0d60*/  BSYNC.RECONVERGENT B0 ;  /* 0x0000000000007941 */ /* 0x000fea0003800200 */
.L_x_9373:
        /* <DEDUP_REMOVED lines=11> */
.L_x_9376:
[----:B------:R-:W-:Y:S05]  /*0e20*/  BSYNC.RECONVERGENT B0 ;  /* 0x0000000000007941 */ /* 0x000fea0003800200 */
.L_x_9375:
        /* <DEDUP_REMOVED lines=11> */
.L_x_9378:
[----:B------:R-:W-:Y:S05]  /*0ee0*/  BSYNC.RECONVERGENT B0 ;  /* 0x0000000000007941 */ /* 0x000fea0003800200 */
.L_x_9377:
        /* <DEDUP_REMOVED lines=12> */
.L_x_9380:
[----:B------:R-:W-:Y:S05]  /*0fb0*/  BSYNC.RECONVERGENT B0 ;  /* 0x0000000000007941 */ /* 0x000fea0003800200 */
.L_x_9379:
        /* <DEDUP_REMOVED lines=15> */
.L_x_9382:
[----:B------:R-:W-:Y:S05]  /*10b0*/  BSYNC.RECONVERGENT B0 ;  /* 0x0000000000007941 */ /* 0x000fea0003800200 */
.L_x_9381:
        /* <DEDUP_REMOVED lines=20> */
[----:B-1----:R-:W-:Y:S05]  /*1200*/  @P6 RET.REL.NODEC R166 `(_ZN5flash24flash_fwd_splitkv_kernelI23Flash_fwd_kernel_traitsILi128ELi64ELi64ELi4ELb0ELb0EN7cutlass10bfloat16_tE19Flash_kernel_traitsILi128ELi64ELi64ELi4ES3_EELb0ELb0ELb0ELb0ELb0ELb0ELb1ELb0EEEvNS_16Flash_fwd_paramsE) ;  /* 0xffffffeca67c6950 */ /* 0x002fea0003c3ffff */
[----:B------:R-:W-:Y:S02]  /*1210*/  MOV R5, 0xff800000 ;  /* 0xff80000000057802 */ /* 0x000fe40000000f00 */
[----:B------:R-:W-:-:S03]  /*1220*/  MOV R167, 0x0 ;  /* 0x0000000000a77802 */ /* 0x000fc60000000f00 */
[----:B------:R1:W-:Y:S02]  /*1230*/  ST.E desc[UR4][R2.64+0xe0], R5 ;  /* 0x0000e00502007985 */ /* 0x0003e4000c101904 */
[----:B-1----:R-:W-:Y:S05]  /*1240*/  RET.REL.NODEC R166 `(_ZN5flash24flash_fwd_splitkv_kernelI23Flash_fwd_kernel_traitsILi128ELi64ELi64ELi4ELb0ELb0EN7cutlass10bfloat16_tE19Flash_kernel_traitsILi128ELi64ELi64ELi4ES3_EELb0ELb0ELb0ELb0ELb0ELb0ELb1ELb0EEEvNS_16Flash_fwd_paramsE) ;  /* 0xffffffeca66c7950 */ /* 0x002fea0003c3ffff */
.L_x_9366:
        /* <DEDUP_REMOVED lines=60> */
[----:B------:R-:W-:Y:S01]  /*1610*/  IABS R6, R4 ;  /* 0x0000000400067213 */ /* 0x000fe20000000000 */
[----:B----4-:R-:W-:-:S04]  /*1620*/  IMAD.MOV R5, RZ, RZ, -R31 ;  /* 0x000000ffff057224 */ /* 0x010fc800078e0a1f */
[----:B-1----:R-:W-:-:S04]  /*1630*/  IMAD R16, R5, R11, RZ ;  /* 0x0000000b05107224 */ /* 0x002fc800078e02ff */
        /* <DEDUP_REMOVED lines=22> */
[-C--:B------:R-:W-:Y:S02]  /*17a0*/  IMAD R6, R29, R0.reuse, RZ ;  /* 0x000000001d067224 */ /* 0x080fe400078e02ff */
[----:B------:R-:W-:-:S04]  /*17b0*/  IMAD.WIDE.U32 R12, R28, R0, RZ ;  /* 0x000000001c0c7225 */ /* 0x000fc800078e00ff */
[----:B------:R-:W-:-:S05]  /*17c0*/  IMAD R6, R28, R9, R6 ;  /* 0x000000091c067224 */ /* 0x000fca00078e0206 */
        /* <DEDUP_REMOVED lines=14> */
.L_x_9384:
        /* <DEDUP_REMOVED lines=60> */
[----:B------:R-:W-:-:S02]  /*1c70*/  @!P3 SHF.R.S32.HI R5, RZ, 0x1f, R13 ;  /* 0x0000001fff05b819 */ /* 0x000fc4000001140d */
[----:B------:R-:W-:Y:S01]  /*1c80*/  @P3 IADD3 R14, PT, PT, R14, R17, RZ ;  /* 0x000000110e0e3210 */ /* 0x000fe20007ffe0ff */
[----:B------:R-:W-:Y:S02]  /*1c90*/  @!P3 IMAD.IADD R31, R31, 0x1, R0 ;  /* 0x000000011f1fb824 */ /* 0x000fe400078e0200 */
[----:B------:R-:W-:Y:S01]  /*1ca0*/  IMAD.IADD R29, R29, 0x1, R6 ;  /* 0x000000011d1d7824 */ /* 0x000fe200078e0206 */
[----:B------:R-:W-:Y:S01]  /*1cb0*/  SHF.R.S32.HI R6, RZ, 0x1f, R11 ;  /* 0x0000001fff067819 */ /* 0x000fe2000001140b */
[----:B------:R-:W-:Y:S02]  /*1cc0*/  @!P3 IMAD R0, R21, R13, RZ ;  /* 0x0000000d1500b224 */ /* 0x000fe400078e02ff */
        /* <DEDUP_REMOVED lines=8> */
[----:B------:R-:W-:Y:S02]  /*1d50*/  MOV R18, R28 ;  /* 0x0000001c00127202 */ /* 0x000fe40000000f00 */
[----:B------:R-:W-:Y:S01]  /*1d60*/  @P3 IADD3 R11, PT, PT, R13, R5, RZ ;  /* 0x000000050d0b3210 */ /* 0x000fe20007ffe0ff */
[----:B------:R-:W-:Y:S01]  /*1d70*/  IMAD.IADD R17, R29, 0x1, R6 ;  /* 0x000000011d117824 */ /* 0x000fe200078e0206 */
[----:B-1----:R-:W-:Y:S02]  /*1d80*/  @P3 MOV R16, R12 ;  /* 0x0000000c00103202 */ /* 0x002fe40000000f00 */
.L_x_9385:
[----:B------:R-:W-:Y:S05]  /*1d90*/  BSYNC.RECONVERGENT B0 ;  /* 0x0000000000007941 */ /* 0x000fea0003800200 */
.L_x_9383:
        /* <DEDUP_REMOVED lines=13> */
[----:B------:R-:W1:Y:S01]  /*1e70*/  S2R R9, SR_CgaCtaId ;  /* 0x0000000000097919 */ /* 0x000e620000008800 */
[----:B------:R-:W-:Y:S01]  /*1e80*/  IMAD.MOV.U32 R30, RZ, RZ, RZ ;  /* 0x000000ffff1e7224 */ /* 0x000fe200078e00ff */
[----:B------:R-:W-:Y:S02]  /*1e90*/  IABS R12, R173 ;  /* 0x000000ad000c7213 */ /* 0x000fe40000000000 */
[----:B------:R-:W-:Y:S01]  /*1ea0*/  IABS R6, R4 ;  /* 0x0000000400067213 */ /* 0x000fe20000000000 */
[----:B-1----:R-:W-:-:S04]  /*1eb0*/  IMAD.MOV R0, RZ, RZ, -R31 ;  /* 0x000000ffff007224 */ /* 0x002fc800078e0a1f */
[----:B------:R-:W-:-:S04]  /*1ec0*/  IMAD R13, R0, R5, RZ ;  /* 0x00000005000d7224 */ /* 0x000fc800078e02ff */
[----:B------:R-:W-:Y:S01]  /*1ed0*/  IMAD.HI.U32 R13, R31, R13, R30 ;  /* 0x0000000d1f0d7227 */ /* 0x000fe200078e001e */
[----:B------:R-:W-:-:S05]  /*1ee0*/  IADD3 R6, PT, PT, RZ, -R6, RZ ;  /* 0x80000006ff067210 */ /* 0x000fca0007ffe0ff */
[----:B------:R-:W-:-:S04]  /*1ef0*/  IMAD.HI.U32 R13, R13, R12, RZ ;  /* 0x0000000c0d0d7227 */ /* 0x000fc800078e00ff */
[----:B------:R-:W-:-:S05]  /*1f00*/  IMAD R12, R13, R6, R12 ;  /* 0x000000060d0c7224 */ /* 0x000fca00078e020c */
[----:B------:R-:W-:Y:S02]  /*1f10*/  ISETP.GT.U32.AND P6, PT, R5, R12, PT ;  /* 0x0000000c0500720c */ /* 0x000fe40003fc4070 */
[----:B------:R-:W-:Y:S02]  /*1f20*/  MOV R0, 0x400 ;  /* 0x0000040000007802 */ /* 0x000fe40000000f00 */
[----:B------:R-:W-:Y:S02]  /*1f30*/  LOP3.LUT R14, R173, R4, RZ, 0x3c, !PT ;  /* 0x00000004ad0e7212 */ /* 0x000fe400078e3cff */
[----:B------:R-:W-:Y:S01]  /*1f40*/  LEA R9, R9, R0, 0x18 ;  /* 0x0000000009097211 */ /* 0x000fe200078ec0ff */
[----:B------:R-:W-:Y:S01]  /*1f50*/  IMAD.SHL.U32 R0, R8, 0x8, RZ ;  /* 0x0000000808007824 */ /* 0x000fe200078e00ff */
[----:B------:R-:W-:Y:S02]  /*1f60*/  ISETP.GE.AND P0, PT, R14, RZ, PT ;  /* 0x000000ff0e00720c */ /* 0x000fe40003f06270 */
[----:B------:R-:W-:-:S03]  /*1f70*/  SHF.R.U32.HI R30, RZ, 0x3, R8 ;  /* 0x00000003ff1e7819 */ /* 0x000fc60000011608 */
[----:B------:R-:W-:Y:S01]  /*1f80*/  @!P6 IMAD.IADD R12, R12, 0x1, -R5 ;  /* 0x000000010c0ce824 */ /* 0x000fe200078e0a05 */
[----:B------:R-:W-:Y:S02]  /*1f90*/  IADD3 R160, PT, PT, -R172, R19, RZ ;  /* 0x00000013aca07210 */ /* 0x000fe40007ffe1ff */
[----:B------:R-:W-:Y:S02]  /*1fa0*/  LOP3.LUT R171, R0, 0x38, RZ, 0xc0, !PT ;  /* 0x0000003800ab7812 */ /* 0x000fe400078ec0ff */
[----:B------:R-:W-:Y:S02]  /*1fb0*/  ISETP.GE.U32.AND P5, PT, R12, R5, PT ;  /* 0x000000050c00720c */ /* 0x000fe40003fa6070 */
[----:B------:R-:W-:-:S04]  /*1fc0*/  LOP3.LUT R5, R0, 0x1c0, RZ, 0xc0, !PT ;  /* 0x000001c000057812 */ /* 0x000fc800078ec0ff */
[----:B------:R-:W-:-:S04]  /*1fd0*/  LOP3.LUT R5, R5, 0x38, R8, 0xf8, !PT ;  /* 0x0000003805057812 */ /* 0x000fc800078ef808 */
[----:B------:R-:W-:Y:S01]  /*1fe0*/  LOP3.LUT R5, R5, 0x38, R0, 0x78, !PT ;  /* 0x0000003805057812 */ /* 0x000fe200078e7800 */
[----:B------:R-:W-:Y:S01]  /*1ff0*/  IMAD.MOV.U32 R31, RZ, RZ, RZ ;  /* 0x000000ffff1f7224 */ /* 0x000fe200078e00ff */
[----:B------:R-:W-:Y:S01]  /*2000*/  BSSY.RECONVERGENT B0, `(.L_x_9386) ;  /* 0x0000030000007945 */ /* 0x000fe20003800200 */
[----:B------:R-:W-:Y:S01]  /*2010*/  VIADD R168, R24, 0xffffffff ;  /* 0xffffffff18a87836 */ /* 0x000fe20000000000 */
[----:B------:R-:W-:Y:S01]  /*2020*/  ISETP.NE.AND P3, PT, R4, RZ, PT ;  /* 0x000000ff0400720c */ /* 0x000fe20003f65270 */
[----:B------:R-:W-:Y:S01]  /*2030*/  IMAD.WIDE.U32 R32, R33, 0x40, R30 ;  /* 0x0000004021207825 */ /* 0x000fe200078e001e */
[----:B------:R-:W-:Y:S02]  /*2040*/  IADD3 R12, PT, PT, R30, 0x20, RZ ;  /* 0x000000201e0c7810 */ /* 0x000fe40007ffe0ff */
[----:B------:R-:W-:Y:S01]  /*2050*/  LOP3.LUT R167, R171, 0x40, RZ, 0xfc, !PT ;  /* 0x00000040aba77812 */ /* 0x000fe200078efcff */
[----:B------:R-:W-:Y:S02]  /*2060*/  IMAD.SHL.U32 R174, R168, 0x40, RZ ;  /* 0x00000040a8ae7824 */ /* 0x000fe400078e00ff */
[----:B----4-:R-:W-:-:S04]  /*2070*/  @!P1 IMAD.WIDE.U32 R40, R28, R175, RZ ;  /* 0x000000af1c289225 */ /* 0x010fc800078e00ff */
[----:B------:R-:W-:Y:S02]  /*2080*/  @!P1 IMAD R6, R29, R175, RZ ;  /* 0x000000af1d069224 */ /* 0x000fe400078e02ff */
[----:B--2---:R-:W-:Y:S01]  /*2090*/  @P1 IMAD.WIDE.U32 R28, R34, R10, RZ ;  /* 0x0000000a221c1225 */ /* 0x004fe200078e00ff */
[----:B------:R-:W-:-:S03]  /*20a0*/  @!P1 MOV R14, R40 ;  /* 0x00000028000e9202 */ /* 0x000fc60000000f00 */
[----:B------:R-:W-:Y:S02]  /*20b0*/  @P1 IMAD R10, R35, R10, RZ ;  /* 0x0000000a230a1224 */ /* 0x000fe400078e02ff */
[----:B------:R-:W-:Y:S02]  /*20c0*/  @P1 IMAD.MOV.U32 R14, RZ, RZ, R28 ;  /* 0x000000ffff0e1224 */ /* 0x000fe400078e001c */
[----:B------:R-:W-:Y:S01]  /*20d0*/  @!P1 IMAD.IADD R6, R41, 0x1, R6 ;  /* 0x0000000129069824 */ /* 0x000fe200078e0206 */
[----:B------:R-:W-:Y:S02]  /*20e0*/  @P1 IADD3 R6, PT, PT, R29, R10, RZ ;  /* 0x0000000a1d061210 */ /* 0x000fe40007ffe0ff */
[----:B------:R-:W-:Y:S02]  /*20f0*/  ISETP.GE.AND P1, PT, R30, R160, PT ;  /* 0x000000a01e00720c */ /* 0x000fe40003f26270 */
[----:B------:R-:W-:Y:S01]  /*2100*/  IADD3 R40, P2, PT, R171, R14, RZ ;  /* 0x0000000eab287210 */ /* 0x000fe20007f5e0ff */
[----:B---3--:R-:W-:Y:S01]  /*2110*/  IMAD R29, R23, R173, RZ ;  /* 0x000000ad171d7224 */ /* 0x008fe200078e02ff */
[----:B------:R-:W-:-:S03]  /*2120*/  SHF.R.S32.HI R10, RZ, 0x1f, R173 ;  /* 0x0000001fff0a7819 */ /* 0x000fc600000114ad */
[----:B------:R-:W-:Y:S01]  /*2130*/  IMAD.X R41, RZ, RZ, R6, P2 ;  /* 0x000000ffff297224 */ /* 0x000fe200010e0606 */
[----:B------:R-:W-:Y:S01]  /*2140*/  LOP3.LUT R28, R5, 0x1e00, R0, 0xf8, !PT ;  /* 0x00001e00051c7812 */ /* 0x000fe200078ef800 */
[----:B------:R-:W-:Y:S02]  /*2150*/  IMAD R29, R22, R10, R29 ;  /* 0x0000000a161d7224 */ /* 0x000fe400078e021d */
[----:B------:R-:W-:Y:S01]  /*2160*/  IMAD.WIDE.U32 R22, R173, R22, R40 ;  /* 0x00000016ad167225 */ /* 0x000fe200078e0028 */
[----:B------:R-:W-:Y:S02]  /*2170*/  SHF.L.U64.HI R6, R156, 0x4, R157 ;  /* 0x000000049c067819 */ /* 0x000fe4000001029d */
[----:B------:R-:W-:Y:S01]  /*2180*/  LEA R169, R28, R9, 0x1 ;  /* 0x000000091ca97211 */ /* 0x000fe200078e08ff */
[C---:B------:R-:W-:Y:S02]  /*2190*/  VIADD R14, R30.reuse, 0x10 ;  /* 0x000000101e0e7836 */ /* 0x040fe40000000000 */
[----:B------:R-:W-:-:S02]  /*21a0*/  VIADD R10, R30, 0x30 ;  /* 0x000000301e0a7836 */ /* 0x000fc40000000000 */
[----:B------:R-:W-:Y:S01]  /*21b0*/  IMAD.IADD R29, R23, 0x1, R29 ;  /* 0x00000001171d7824 */ /* 0x000fe200078e021d */
[----:B------:R-:W-:Y:S06]  /*21c0*/  @P1 BRA `(.L_x_9387) ;  /* 0x00000000004c1947 */ /* 0x000fec0003800000 */
        /* <DEDUP_REMOVED lines=19> */
.L_x_9387:
[----:B------:R-:W-:Y:S05]  /*2300*/  BSYNC.RECONVERGENT B0 ;  /* 0x0000000000007941 */ /* 0x000fea0003800200 */
.L_x_9386:
[----:B------:R-:W-:Y:S01]  /*2310*/  ISETP.GE.AND P4, PT, R14, R160, PT ;  /* 0x000000a00e00720c */ /* 0x000fe20003f86270 */
[----:B------:R-:W-:Y:S01]  /*2320*/  @!P6 VIADD R13, R13, 0x1 ;  /* 0x000000010d0de836 */ /* 0x000fe20000000000 */
[----:B------:R-:W-:Y:S01]  /*2330*/  IADD3 R40, P1, PT, R171, R18, RZ ;  /* 0x00000012ab287210 */ /* 0x000fe20007f3e0ff */
[----:B------:R-:W-:Y:S01]  /*2340*/  BSSY.RECONVERGENT B0, `(.L_x_9388) ;  /* 0x000001f000007945 */ /* 0x000fe20003800200 */
[-C--:B------:R-:W-:Y:S01]  /*2350*/  ISETP.GE.AND P2, PT, R12, R160.reuse, PT ;  /* 0x000000a00c00720c */ /* 0x080fe20003f46270 */
[----:B------:R-:W-:Y:S01]  /*2360*/  @P5 VIADD R13, R13, 0x1 ;  /* 0x000000010d0d5836 */ /* 0x000fe20000000000 */
[----:B------:R-:W-:Y:S01]  /*2370*/  SHF.L.U32 R25, R156, 0x4, RZ ;  /* 0x000000049c197819 */ /* 0x000fe200000006ff */
[----:B------:R-:W-:Y:S01]  /*2380*/  IMAD.X R41, RZ, RZ, R17, P1 ;  /* 0x000000ffff297224 */ /* 0x000fe200008e0611 */
[----:B------:R-:W-:Y:S02]  /*2390*/  ISETP.GE.AND P1, PT, R10, R160, PT ;  /* 0x000000a00a00720c */ /* 0x000fe40003f26270 */
[----:B------:R-:W-:Y:S01]  /*23a0*/  IADD3 R5, PT, PT, -R174, R97, RZ ;  /* 0x00000061ae057210 */ /* 0x000fe20007ffe1ff */
[----:B------:R-:W-:-:S02]  /*23b0*/  IMAD.WIDE.U32 R40, R30, R156, R40 ;  /* 0x0000009c1e287225 */ /* 0x000fc400078e0028 */
[----:B------:R-:W-:Y:S08]  /*23c0*/  @P4 BRA `(.L_x_9389) ;  /* 0x0000000000584947 */ /* 0x000ff00003800000 */
        /* <DEDUP_REMOVED lines=22> */
.L_x_9389:
[----:B------:R-:W-:Y:S05]  /*2530*/  BSYNC.RECONVERGENT B0 ;  /* 0x0000000000007941 */ /* 0x000fea0003800200 */
.L_x_9388:
[----:B------:R-:W-:Y:S01]  /*2540*/  IMAD R163, R157, R30, RZ ;  /* 0x0000001e9da37224 */ /* 0x000fe200078e02ff */
[----:B------:R-:W-:Y:S01]  /*2550*/  BSSY.RECONVERGENT B0, `(.L_x_9390) ;  /* 0x0000021000007945 */ /* 0x000fe20003800200 */
[----:B------:R-:W-:Y:S01]  /*2560*/  @!P0 IMAD.MOV R13, RZ, RZ, -R13 ;  /* 0x000000ffff0d8224 */ /* 0x000fe200078e0a0d */
[----:B------:R-:W-:Y:S01]  /*2570*/  @!P3 LOP3.LUT R13, RZ, R4, RZ, 0x33, !PT ;  /* 0x00000004ff0db212 */ /* 0x000fe200078e33ff */
[----:B------:R-:W-:Y:S01]  /*2580*/  IMAD R4, R15, R158, RZ ;  /* 0x0000009e0f047224 */ /* 0x000fe200078e02ff */
[C---:B------:R-:W-:Y:S01]  /*2590*/  SHF.L.U64.HI R6, R25.reuse, 0x1, R6 ;  /* 0x0000000119067819 */ /* 0x040fe20000010206 */
[----:B------:R-:W-:Y:S01]  /*25a0*/  IMAD.SHL.U32 R25, R25, 0x2, RZ ;  /* 0x0000000219197824 */ /* 0x000fe200078e00ff */
[-C--:B------:R-:W-:Y:S01]  /*25b0*/  ISETP.GE.AND P6, PT, R30, R5.reuse, PT ;  /* 0x000000051e00720c */ /* 0x080fe20003fc6270 */
[----:B------:R-:W-:Y:S01]  /*25c0*/  IMAD.IADD R163, R41, 0x1, R163 ;  /* 0x0000000129a37824 */ /* 0x000fe200078e02a3 */
[----:B------:R-:W-:Y:S02]  /*25d0*/  ISETP.GE.AND P5, PT, R14, R5, PT ;  /* 0x000000050e00720c */ /* 0x000fe40003fa6270 */
[----:B-----5:R-:W-:Y:S01]  /*25e0*/  LEA R162, P0, R40, R42, 0x1 ;  /* 0x0000002a28a27211 */ /* 0x020fe200078008ff */
[----:B------:R-:W-:-:S12]  /*25f0*/  @P2 BRA `(.L_x_9391) ;  /* 0x0000000000582947 */ /* 0x000fd80003800000 */
[----:B--2---:R-:W-:Y:S01]  /*2600*/  IADD3 R18, P2, PT, R32, 0x20, RZ ;  /* 0x0000002020127810 */ /* 0x004fe20007f5e0ff */
[----:B-1----:R-:W-:Y:S01]  /*2610*/  IMAD.MOV.U32 R44, RZ, RZ, R22 ;  /* 0x000000ffff2c7224 */ /* 0x002fe200078e0016 */
[----:B------:R-:W-:Y:S02]  /*2620*/  MOV R45, R29 ;  /* 0x0000001d002d7202 */ /* 0x000fe40000000f00 */
[-C--:B------:R-:W-:Y:S01]  /*2630*/  ISETP.GE.AND P3, PT, R171, R170.reuse, PT ;  /* 0x000000aaab00720c */ /* 0x080fe20003f66270 */
        /* <DEDUP_REMOVED lines=18> */
.L_x_9391:
[----:B------:R-:W-:Y:S05]  /*2760*/  BSYNC.RECONVERGENT B0 ;  /* 0x0000000000007941 */ /* 0x000fea0003800200 */
.L_x_9390:
[----:B------:R-:W-:Y:S01]  /*2770*/  LEA.HI.X R163, R40, R43, R163, 0x1, P0 ;  /* 0x0000002b28a37211 */ /* 0x000fe200000f0ca3 */
[----:B------:R-:W-:Y:S01]  /*2780*/  BSSY.RECONVERGENT B0, `(.L_x_9392) ;  /* 0x000001d000007945 */ /* 0x000fe20003800200 */
[----:B--23--:R-:W-:Y:S01]  /*2790*/  IADD3 R18, P0, PT, R25, R162, RZ ;  /* 0x000000a219127210 */ /* 0x00cfe20007f1e0ff */
[C---:B------:R-:W-:Y:S01]  /*27a0*/  IMAD R4, R7.reuse, R159, R4 ;  /* 0x0000009f07047224 */ /* 0x040fe200078e0204 */
[-C--:B------:R-:W-:Y:S01]  /*27b0*/  ISETP.GE.AND P4, PT, R12, R5.reuse, PT ;  /* 0x000000050c00720c */ /* 0x080fe20003f86270 */
[----:B------:R-:W-:Y:S01]  /*27c0*/  IMAD.WIDE.U32 R40, R7, R158, RZ ;  /* 0x0000009e07287225 */ /* 0x000fe200078e00ff */
[----:B------:R-:W-:-:S03]  /*27d0*/  ISETP.GE.AND P3, PT, R10, R5, PT ;  /* 0x000000050a00720c */ /* 0x000fc60003f66270 */
[----:B------:R-:W-:Y:S01]  /*27e0*/  IMAD.X R19, R6, 0x1, R163, P0 ;  /* 0x0000000106137824 */ /* 0x000fe200000e06a3 */
[----:B------:R-:W-:Y:S09]  /*27f0*/  @P1 BRA `(.L_x_9393) ;  /* 0x0000000000541947 */ /* 0x000ff20003800000 */
[----:B------:R-:W-:Y:S02]  /*2800*/  IADD3 R7, P0, PT, R32, 0x30, RZ ;  /* 0x0000003020077810 */ /* 0x000fe40007f1e0ff */
[----:B------:R-:W-:Y:S02]  /*2810*/  MOV R23, R29 ;  /* 0x0000001d00177202 */ /* 0x000fe40000000f00 */
[-C--:B------:R-:W-:Y:S01]  /*2820*/  ISETP.GE.AND P1, PT, R171, R170.reuse, PT ;  /* 0x000000aaab00720c */ /* 0x080fe20003f26270 */
        /* <DEDUP_REMOVED lines=18> */
.L_x_9393:
[----:B------:R-:W-:Y:S05]  /*2950*/  BSYNC.RECONVERGENT B0 ;  /* 0x0000000000007941 */ /* 0x000fea0003800200 */
.L_x_9392:
        /* <DEDUP_REMOVED lines=16> */
.L_x_9395:
[----:B------:R-:W-:Y:S05]  /*2a60*/  BSYNC.RECONVERGENT B0 ;  /* 0x0000000000007941 */ /* 0x000fea0003800200 */
.L_x_9394:
        /* <DEDUP_REMOVED lines=14> */
.L_x_9397:
[----:B------:R-:W-:Y:S05]  /*2b50*/  BSYNC.RECONVERGENT B0 ;  /* 0x0000000000007941 */ /* 0x000fea0003800200 */
.L_x_9396:
        /* <DEDUP_REMOVED lines=16> */
.L_x_9399:
[----:B------:R-:W-:Y:S05]  /*2c60*/  BSYNC.RECONVERGENT B0 ;  /* 0x0000000000007941 */ /* 0x000fea0003800200 */
.L_x_9398:
        /* <DEDUP_REMOVED lines=16> */
.L_x_9401:
[----:B------:R-:W-:Y:S05]  /*2d70*/  BSYNC.RECONVERGENT B0 ;  /* 0x0000000000007941 */ /* 0x000fea0003800200 */
.L_x_9400:
[----:B------:R-:W-:Y:S01]  /*2d80*/  SHF.R.S32.HI R15, RZ, 0x1f, R13 ;  /* 0x0000001fff0f7819 */ /* 0x000fe2000001140d */
[----:B------:R-:W0:Y:S01]  /*2d90*/  LDGDEPBAR ;  /* 0x00000000000079af */ /* 0x000e220000000000 */
[-C--:B------:R-:W-:Y:S01]  /*2da0*/  IMAD R7, R39, R13.reuse, RZ ;  /* 0x0000000d27077224 */ /* 0x080fe200078e02ff */
[----:B------:R-:W-:Y:S01]  /*2db0*/  IADD3 R16, P1, P0, R40, R16, R171 ;  /* 0x0000001028107210 */ /* 0x000fe2000783e0ab */
[----:B------:R-:W-:Y:S02]  /*2dc0*/  IMAD.IADD R4, R41, 0x1, R4 ;  /* 0x0000000129047824 */ /* 0x000fe400078e0204 */
[----:B----4-:R-:W-:-:S03]  /*2dd0*/  IMAD.WIDE.U32 R18, R38, R13, RZ ;  /* 0x0000000d26127225 */ /* 0x010fc600078e00ff */
[----:B------:R-:W-:Y:S01]  /*2de0*/  IADD3.X R4, PT, PT, R4, R11, RZ, P1, P0 ;  /* 0x0000000b04047210 */ /* 0x000fe20000fe04ff */
[----:B------:R-:W-:Y:S01]  /*2df0*/  IMAD R7, R15, R38, R7 ;  /* 0x000000260f077224 */ /* 0x000fe200078e0207 */
[----:B------:R-:W-:Y:S01]  /*2e00*/  IADD3 R16, P0, PT, R16, R18, RZ ;  /* 0x0000001210107210 */ /* 0x000fe20007f1e0ff */
[----:B------:R-:W-:Y:S01]  /*2e10*/  IMAD.SHL.U32 R18, R8, 0x20, RZ ;  /* 0x0000002008127824 */ /* 0x000fe200078e00ff */
[----:B------:R-:W-:Y:S01]  /*2e20*/  SHF.R.U32.HI R15, RZ, 0x4, R8 ;  /* 0x00000004ff0f7819 */ /* 0x000fe20000011608 */
[----:B------:R-:W-:Y:S02]  /*2e30*/  IMAD.IADD R7, R19, 0x1, R7 ;  /* 0x0000000113077824 */ /* 0x000fe400078e0207 */
[----:B------:R-:W-:Y:S01]  /*2e40*/  IMAD.SHL.U32 R13, R158, 0x10, RZ ;  /* 0x000000109e0d7824 */ /* 0x000fe200078e00ff */
[----:B------:R-:W-:Y:S01]  /*2e50*/  LOP3.LUT R18, R18, 0x7c00, RZ, 0xc0, !PT ;  /* 0x00007c0012127812 */ /* 0x000fe200078ec0ff */
[----:B------:R-:W-:Y:S02]  /*2e60*/  IMAD.X R17, R4, 0x1, R7, P0 ;  /* 0x0000000104117824 */ /* 0x000fe400000e0607 */
[----:B------:R-:W-:-:S02]  /*2e70*/  IMAD R4, R159, R30, RZ ;  /* 0x0000001e9f047224 */ /* 0x000fc400078e02ff */
[----:B------:R-:W-:Y:S01]  /*2e80*/  IMAD.WIDE.U32 R16, R30, R158, R16 ;  /* 0x0000009e1e107225 */ /* 0x000fe200078e0010 */
[----:B------:R-:W-:-:S04]  /*2e90*/  DEPBAR.LE SB0, 0x0 ;  /* 0x000080000000791a */ /* 0x000fc80000000000 */
[----:B------:R-:W-:Y:S01]  /*2ea0*/  IMAD.SHL.U32 R7, R8, 0x40, RZ ;  /* 0x0000004008077824 */ /* 0x000fe200078e00ff */
[----:B------:R-:W-:Y:S01]  /*2eb0*/  LEA R164, P0, R16, R20, 0x1 ;  /* 0x0000001410a47211 */ /* 0x000fe200078008ff */
[----:B------:R-:W-:Y:S01]  /*2ec0*/  IMAD.IADD R165, R17, 0x1, R4 ;  /* 0x0000000111a57824 */ /* 0x000fe200078e0204 */
[----:B------:R-:W-:-:S11]  /*2ed0*/  SHF.R.U32.HI R4, RZ, 0x1, R8 ;  /* 0x00000001ff047819 */ /* 0x000fd60000011608 */
[----:B------:R-:W-:Y:S05]  /*2ee0*/  WARPSYNC.ALL ;  /* 0x0000000000007948 */ /* 0x000fea0003800000 */
[----:B------:R-:W-:Y:S01]  /*2ef0*/  LOP3.LUT R17, R7, 0x1c0, RZ, 0xc0, !PT ;  /* 0x000001c007117812 */ /* 0x000fe200078ec0ff */
[----:B------:R-:W-:Y:S01]  /*2f00*/  BSSY.RECONVERGENT B0, `(.L_x_9402) ;  /* 0x0000019000007945 */ /* 0x000fe20003800200 */
[----:B------:R-:W-:Y:S02]  /*2f10*/  LEA.HI.X R165, R16, R21, R165, 0x1, P0 ;  /* 0x0000001510a57211 */ /* 0x000fe400000f0ca5 */
[----:B------:R-:W-:Y:S02]  /*2f20*/  LOP3.LUT R19, R17, 0x8, R4, 0xf8, !PT ;  /* 0x0000000811137812 */ /* 0x000fe400078ef804 */
[----:B------:R-:W-:-:S02]  /*2f30*/  SHF.L.U64.HI R16, R158, 0x4, R159 ;  /* 0x000000049e107819 */ /* 0x000fc4000001029f */
[----:B------:R-:W-:Y:S02]  /*2f40*/  LOP3.LUT R11, R7, 0x200, RZ, 0xc0, !PT ;  /* 0x00000200070b7812 */ /* 0x000fe400078ec0ff */
[----:B------:R-:W-:Y:S01]  /*2f50*/  LOP3.LUT R4, R19, 0x38, R0, 0x78, !PT ;  /* 0x0000003813047812 */ /* 0x000fe200078e7800 */
        /* <DEDUP_REMOVED lines=17> */
.L_x_9403:
[----:B------:R4:W-:Y:S04]  /*3070*/  STS.128 [R169+0x8000], RZ ;  /* 0x008000ffa9007388 */ /* 0x0009e80000000c00 */
[----:B------:R4:W-:Y:S02]  /*3080*/  STS.128 [R169+0xa000], RZ ;  /* 0x00a000ffa9007388 */ /* 0x0009e40000000c00 */
.L_x_9404:
[----:B------:R-:W-:Y:S05]  /*3090*/  BSYNC.RECONVERGENT B0 ;  /* 0x0000000000007941 */ /* 0x000fea0003800200 */
.L_x_9402:
[-C--:B------:R-:W-:Y:S01]  /*30a0*/  ISETP.GE.AND P1, PT, R14, R5.reuse, PT ;  /* 0x000000050e00720c */ /* 0x080fe20003f26270 */
[----:B------:R-:W-:Y:S01]  /*30b0*/  IMAD.SHL.U32 R15, R15, 0x400, RZ ;  /* 0x000004000f0f7824 */ /* 0x000fe200078e00ff */
[----:B------:R-:W-:Y:S01]  /*30c0*/  LOP3.LUT R17, R17, 0x8, R8, 0x78, !PT ;  /* 0x0000000811117812 */ /* 0x000fe200078e7808 */
[----:B------:R-:W-:Y:S01]  /*30d0*/  BSSY.RECONVERGENT B0, `(.L_x_9405) ;  /* 0x000001a000007945 */ /* 0x000fe20003800200 */
[----:B------:R-:W-:Y:S02]  /*30e0*/  LOP3.LUT R7, R18, 0x200, R7, 0xf8, !PT ;  /* 0x0000020012077812 */ /* 0x000fe400078ef807 */
[----:B------:R-:W-:Y:S02]  /*30f0*/  ISETP.GE.AND P2, PT, R12, R5, PT ;  /* 0x000000050c00720c */ /* 0x000fe40003f46270 */
[----:B------:R-:W-:Y:S01]  /*3100*/  LOP3.LUT R17, R17, 0x38, R0, 0x78, !PT ;  /* 0x0000003811117812 */ /* 0x000fe200078e7800 */
[----:B------:R-:W-:Y:S01]  /*3110*/  IMAD.IADD R0, R4, 0x1, R7 ;  /* 0x0000000104007824 */ /* 0x000fe200078e0207 */
[----:B------:R-:W-:-:S02]  /*3120*/  LOP3.LUT R154, R15, 0x400, RZ, 0xc0, !PT ;  /* 0x000004000f9a7812 */ /* 0x000fc400078ec0ff */
[----:B------:R-:W-:Y:S01]  /*3130*/  LEA R12, P0, R13, R164, 0x1 ;  /* 0x000000a40d0c7211 */ /* 0x000fe200078008ff */
[----:B------:R1:W-:Y:S01]  /*3140*/  @P1 STS.128 [R169+0x8800], RZ ;  /* 0x008800ffa9001388 */ /* 0x0003e20000000c00 */
[----:B------:R-:W-:Y:S01]  /*3150*/  ISETP.GE.AND P3, PT, R10, R5, PT ;  /* 0x000000050a00720c */ /* 0x000fe20003f66270 */
[----:B------:R-:W-:Y:S01]  /*3160*/  IMAD R154, R17, 0x2, R154 ;  /* 0x00000002119a7824 */ /* 0x000fe200078e029a */
[----:B------:R-:W-:Y:S01]  /*3170*/  LEA.HI.X R13, R13, R165, R16, 0x1, P0 ;  /* 0x000000a50d0d7211 */ /* 0x000fe200000f0c10 */
[----:B------:R1:W-:Y:S01]  /*3180*/  @P1 STS.128 [R169+0xa800], RZ ;  /* 0x00a800ffa9001388 */ /* 0x0003e20000000c00 */
[----:B------:R-:W-:Y:S01]  /*3190*/  IMAD R155, R0, 0x2, R9 ;  /* 0x00000002009b7824 */ /* 0x000fe200078e0209 */
        /* <DEDUP_REMOVED lines=13> */
.L_x_9406:
[----:B------:R-:W-:Y:S05]  /*3270*/  BSYNC.RECONVERGENT B0 ;  /* 0x0000000000007941 */ /* 0x000fea0003800200 */
.L_x_9405:
[----:B------:R1:W-:Y:S01]  /*3280*/  @P2 STS.128 [R169+0x9000], RZ ;  /* 0x009000ffa9002388 */ /* 0x0003e20000000c00 */
[----:B------:R-:W-:Y:S01]  /*3290*/  BSSY.RECONVERGENT B0, `(.L_x_9407) ;  /* 0x0000012000007945 */ /* 0x000fe20003800200 */
[----:B------:R-:W-:Y:S02]  /*32a0*/  IADD3 R154, PT, PT, R9, R154, RZ ;  /* 0x0000009a099a7210 */ /* 0x000fe40007ffe0ff */
        /* <DEDUP_REMOVED lines=16> */
.L_x_9408:
[----:B------:R-:W-:Y:S05]  /*33b0*/  BSYNC.RECONVERGENT B0 ;  /* 0x0000000000007941 */ /* 0x000fea0003800200 */
.L_x_9407:
        /* <DEDUP_REMOVED lines=18> */
.L_x_9410:
[----:B------:R-:W-:Y:S05]  /*34e0*/  BSYNC.RECONVERGENT B0 ;  /* 0x0000000000007941 */ /* 0x000fea0003800200 */
.L_x_9409:
[----:B------:R-:W-:Y:S01]  /*34f0*/  LDSM.16.M88.4 R52, [R155] ;  /* 0x000000009b34783b */ /* 0x000fe20000000200 */
[C---:B------:R-:W-:Y:S01]  /*3500*/  R2P PR, R8.reuse, 0x6 ;  /* 0x0000000608007804 */ /* 0x040fe20000000000 */
[----:B------:R-:W-:Y:S01]  /*3510*/  IMAD.MOV.U32 R5, RZ, RZ, 0x20 ;  /* 0x00000020ff057424 */ /* 0x000fe200078e00ff */
[----:B------:R-:W-:Y:S01]  /*3520*/  BSSY.RECONVERGENT B1, `(.L_x_9411) ;  /* 0x0000137000017945 */ /* 0x000fe20003800200 */
[----:B---34-:R-:W2:Y:S01]  /*3530*/  LDSM.16.M88.4 R20, [R154+0x4000] ;  /* 0x004000009a14783b */ /* 0x018ea20000000200 */
[----:B------:R-:W-:Y:S02]  /*3540*/  IMAD.MOV.U32 R7, RZ, RZ, 0x40 ;  /* 0x00000040ff077424 */ /* 0x000fe400078e00ff */
[----:B------:R-:W-:Y:S01]  /*3550*/  SEL R5, R5, 0xffffffe0, !P1 ;  /* 0xffffffe005057807 */ /* 0x000fe20004800000 */
[----:B------:R-:W3:Y:S01]  /*3560*/  LDSM.16.M88.4 R68, [R154+0x4800] ;  /* 0x004800009a44783b */ /* 0x000ee20000000200 */
[----:B------:R-:W-:Y:S01]  /*3570*/  IMAD.SHL.U32 R8, R8, 0x2, RZ ;  /* 0x0000000208087824 */ /* 0x000fe200078e00ff */
[----:B------:R-:W-:-:S02]  /*3580*/  SEL R7, R7, 0xffffffc0, !P2 ;  /* 0xffffffc007077807 */ /* 0x000fc40005000000 */
[----:B------:R-:W4:Y:S01]  /*3590*/  LDSM.16.M88.4 R60, [R154+0x5000] ;  /* 0x005000009a3c783b */ /* 0x000f220000000200 */
[C-C-:B------:R-:W-:Y:S02]  /*35a0*/  IMAD.IADD R153, R155.reuse, 0x1, R5.reuse ;  /* 0x000000019b997824 */ /* 0x140fe400078e0205 */
[C---:B------:R-:W-:Y:S01]  /*35b0*/  IMAD.IADD R149, R154.reuse, 0x1, R5 ;  /* 0x000000019a957824 */ /* 0x040fe200078e0205 */
[----:B-1----:R-:W1:Y:S01]  /*35c0*/  LDSM.16.M88.4 R12, [R154+0x5800] ;  /* 0x005800009a0c783b */ /* 0x002e620000000200 */
[--C-:B------:R-:W-:Y:S02]  /*35d0*/  IMAD.IADD R152, R155, 0x1, R7.reuse ;  /* 0x000000019b987824 */ /* 0x100fe400078e0207 */
[----:B------:R-:W-:Y:S01]  /*35e0*/  IMAD.IADD R148, R154, 0x1, R7 ;  /* 0x000000019a947824 */ /* 0x000fe200078e0207 */
[----:B------:R-:W-:Y:S01]  /*35f0*/  LDSM.16.M88.4 R36, [R153] ;  /* 0x000000009924783b */ /* 0x000fe20000000200 */
[C---:B------:R-:W-:Y:S02]  /*3600*/  IMAD.IADD R151, R5.reuse, 0x1, R152 ;  /* 0x0000000105977824 */ /* 0x040fe400078e0298 */
[----:B------:R-:W-:Y:S01]  /*3610*/  IMAD.IADD R147, R5, 0x1, R148 ;  /* 0x0000000105937824 */ /* 0x000fe200078e0294 */
[----:B------:R-:W5:Y:S04]  /*3620*/  LDSM.16.M88.4 R76, [R149+0x4000] ;  /* 0x00400000954c783b */ /* 0x000f680000000200 */
[----:B------:R-:W5:Y:S04]  /*3630*/  LDSM.16.M88.4 R48, [R149+0x4800] ;  /* 0x004800009530783b */ /* 0x000f680000000200 */
[----:B------:R-:W5:Y:S04]  /*3640*/  LDSM.16.M88.4 R44, [R149+0x5000] ;  /* 0x00500000952c783b */ /* 0x000f680000000200 */
[----:B------:R-:W5:Y:S04]  /*3650*/  LDSM.16.M88.4 R40, [R149+0x5800] ;  /* 0x005800009528783b */ /* 0x000f680000000200 */
[----:B------:R-:W-:Y:S01]  /*3660*/  LDSM.16.M88.4 R32, [R152] ;  /* 0x000000009820783b */ /* 0x000fe20000000200 */
[C---:B--2---:R-:W-:Y:S03]  /*3670*/  HMMA.16816.F32.BF16 R28, R52.reuse, R20, RZ ;  /* 0x00000014341c723c */ /* 0x044fe600000418ff */
[----:B------:R-:W2:Y:S04]  /*3680*/  LDSM.16.M88.4 R16, [R148+0x4000] ;  /* 0x004000009410783b */ /* 0x000ea80000000200 */
[----:B------:R-:W-:Y:S01]  /*3690*/  LDSM.16.M88.4 R84, [R148+0x5000] ;  /* 0x005000009454783b */ /* 0x000fe20000000200 */
[C---:B---3--:R-:W-:Y:S03]  /*36a0*/  HMMA.16816.F32.BF16 R72, R52.reuse, R68, RZ ;  /* 0x000000443448723c */ /* 0x048fe600000418ff */
[----:B------:R-:W-:Y:S04]  /*36b0*/  LDSM.16.M88.4 R80, [R147+0x4000] ;  /* 0x004000009350783b */ /* 0x000fe80000000200 */
[----:B------:R-:W-:Y:S01]  /*36c0*/  LDSM.16.M88.4 R88, [R153+0x2000] ;  /* 0x002000009958783b */ /* 0x000fe20000000200 */
[C---:B----4-:R-:W-:Y:S03]  /*36d0*/  HMMA.16816.F32.BF16 R64, R52.reuse, R60, RZ ;  /* 0x0000003c3440723c */ /* 0x050fe600000418ff */
        /* <DEDUP_REMOVED lines=49> */
[----:B------:R-:W-:Y:S07]  /*39f0*/  LDSM.16.M88.4 R40, [R148+0x6800] ;  /* 0x006800009428783b */ /* 0x000fee0000000200 */
[C---:B---3--:R-:W-:Y:S08]  /*3a00*/  HMMA.16816.F32.BF16 R64, R12.reuse, R32, R64 ;  /* 0x000000200c40723c */ /* 0x048ff00000041840 */
[C---:B------:R-:W-:Y:S01]  /*3a10*/  HMMA.16816.F32.BF16 R60, R12.reuse, R34, R60 ;  /* 0x000000220c3c723c */ /* 0x040fe2000004183c */
[----:B------:R-:W1:Y:S07]  /*3a20*/  LDSM.16.M88.4 R32, [R148+0x7800] ;  /* 0x007800009420783b */ /* 0x000e6e0000000200 */
[C---:B----4-:R-:W-:Y:S08]  /*3a30*/  HMMA.16816.F32.BF16 R72, R12.reuse, R36, R72 ;  /* 0x000000240c48723c */ /* 0x050ff00000041848 */
[C---:B--2---:R-:W-:Y:S08]  /*3a40*/  HMMA.16816.F32.BF16 R56, R12.reuse, R16, R56 ;  /* 0x000000100c38723c */ /* 0x044ff00000041838 */
        /* <DEDUP_REMOVED lines=8> */
[----:B------:R-:W-:Y:S01]  /*3ad0*/  HMMA.16816.F32.BF16 R76, R88, R78, R52 ;  /* 0x0000004e584c723c */ /* 0x000fe20000041834 */
[----:B------:R-:W4:Y:S07]  /*3ae0*/  LDSM.16.M88.4 R52, [R147+0x6800] ;  /* 0x006800009334783b */ /* 0x000f2e0000000200 */
        /* <DEDUP_REMOVED lines=11> */
[C---:B------:R-:W-:Y:S01]  /*3ba0*/  VIADD R10, R0.reuse, 0x1 ;  /* 0x00000001000a7836 */ /* 0x040fe20000000000 */
[C---:B------:R-:W-:Y:S01]  /*3bb0*/  ISETP.GE.AND P1, PT, R0.reuse, R97, PT ;  /* 0x000000610000720c */ /* 0x040fe20003f26270 */
[----:B------:R-:W-:-:S03]  /*3bc0*/  VIADD R8, R0, 0x8 ;  /* 0x0000000800087836 */ /* 0x000fc60000000000 */
[-C--:B------:R-:W-:Y:S01]  /*3bd0*/  ISETP.GE.AND P0, PT, R10, R97.reuse, PT ;  /* 0x000000610a00720c */ /* 0x080fe20003f06270 */
[----:B------:R-:W-:Y:S01]  /*3be0*/  HMMA.16816.F32.BF16 R64, R88, R80, R64 ;  /* 0x000000505840723c */ /* 0x000fe20000041840 */
[----:B------:R-:W-:Y:S01]  /*3bf0*/  VIADD R10, R0, 0x11 ;  /* 0x00000011000a7836 */ /* 0x000fe20000000000 */
[----:B------:R-:W-:Y:S01]  /*3c00*/  ISETP.GE.AND P6, PT, R8, R97, PT ;  /* 0x000000610800720c */ /* 0x000fe20003fc6270 */
[----:B------:R-:W-:-:S03]  /*3c10*/  VIADD R8, R0, 0x18 ;  /* 0x0000001800087836 */ /* 0x000fc60000000000 */
[-C--:B------:R-:W-:Y:S01]  /*3c20*/  ISETP.GE.AND P3, PT, R10, R97.reuse, PT ;  /* 0x000000610a00720c */ /* 0x080fe20003f66270 */
[----:B------:R-:W-:Y:S01]  /*3c30*/  VIADD R10, R0, 0x19 ;  /* 0x00000019000a7836 */ /* 0x000fe20000000000 */
[----:B------:R-:W-:Y:S01]  /*3c40*/  HMMA.16816.F32.BF16 R72, R48, R40, R72 ;  /* 0x000000283048723c */ /* 0x000fe20000041848 */
[----:B------:R-:W-:Y:S02]  /*3c50*/  FSEL R41, R28, -INF , !P1 ;  /* 0xff8000001c297808 */ /* 0x000fe40004800000 */
[----:B------:R-:W-:Y:S01]  /*3c60*/  ISETP.GE.AND P2, PT, R8, R97, PT ;  /* 0x000000610800720c */ /* 0x000fe20003f46270 */
[----:B------:R-:W-:-:S04]  /*3c70*/  VIADD R8, R0, 0x20 ;  /* 0x0000002000087836 */ /* 0x000fc80000000000 */
[----:B------:R-:W-:Y:S01]  /*3c80*/  HMMA.16816.F32.BF16 R20, R16, R14, R20 ;  /* 0x0000000e1014723c */ /* 0x000fe20000041814 */
[----:B------:R-:W2:Y:S01]  /*3c90*/  LDSM.16.M88.4 R12, [R147+0x7800] ;  /* 0x00780000930c783b */ /* 0x000ea20000000200 */
[----:B------:R-:W-:-:S06]  /*3ca0*/  DEPBAR.LE SB0, 0x0 ;  /* 0x000080000000791a */ /* 0x000fcc0000000000 */
[----:B---3--:R-:W-:Y:S01]  /*3cb0*/  HMMA.16816.F32.BF16 R60, R48, R38, R60 ;  /* 0x00000026303c723c */ /* 0x008fe2000004183c */
[----:B------:R-:W-:Y:S01]  /*3cc0*/  FSEL R39, R30, -INF , !P1 ;  /* 0xff8000001e277808 */ /* 0x000fe20004800000 */
[----:B------:R-:W-:Y:S01]  /*3cd0*/  VIADD R38, R0, 0x9 ;  /* 0x0000000900267836 */ /* 0x000fe20000000000 */
[----:B------:R-:W-:Y:S01]  /*3ce0*/  ISETP.GE.AND P1, PT, R10, R97, PT ;  /* 0x000000610a00720c */ /* 0x000fe20003f26270 */
[----:B------:R-:W-:-:S03]  /*3cf0*/  VIADD R10, R0, 0x21 ;  /* 0x00000021000a7836 */ /* 0x000fc60000000000 */
[-C--:B------:R-:W-:Y:S01]  /*3d00*/  ISETP.GE.AND P5, PT, R38, R97.reuse, PT ;  /* 0x000000612600720c */ /* 0x080fe20003fa6270 */
[C---:B------:R-:W-:Y:S01]  /*3d10*/  HMMA.16816.F32.BF16 R68, R48.reuse, R42, R68 ;  /* 0x0000002a3044723c */ /* 0x040fe20000041844 */
[----:B------:R-:W-:Y:S02]  /*3d20*/  FSEL R43, R29, -INF , !P0 ;  /* 0xff8000001d2b7808 */ /* 0x000fe40004000000 */
[----:B------:R-:W-:Y:S02]  /*3d30*/  FSEL R22, R22, -INF , !P6 ;  /* 0xff80000016167808 */ /* 0x000fe40007000000 */
[----:B------:R-:W-:Y:S02]  /*3d40*/  FSEL R20, R20, -INF , !P6 ;  /* 0xff80000014147808 */ /* 0x000fe40007000000 */
[-C--:B------:R-:W-:Y:S01]  /*3d50*/  ISETP.GE.AND P6, PT, R10, R97.reuse, PT ;  /* 0x000000610a00720c */ /* 0x080fe20003fc6270 */
[----:B------:R-:W-:Y:S01]  /*3d60*/  HMMA.16816.F32.BF16 R64, R48, R36, R64 ;  /* 0x000000243040723c */ /* 0x000fe20000041840 */
[C---:B------:R-:W-:Y:S01]  /*3d70*/  VIADD R36, R0.reuse, 0x10 ;  /* 0x0000001000247836 */ /* 0x040fe20000000000 */
[----:B------:R-:W-:Y:S01]  /*3d80*/  FSEL R37, R31, -INF , !P0 ;  /* 0xff8000001f257808 */ /* 0x000fe20004000000 */
[----:B------:R-:W-:Y:S01]  /*3d90*/  VIADD R10, R0, 0x29 ;  /* 0x00000029000a7836 */ /* 0x000fe20000000000 */
[-C--:B------:R-:W-:Y:S01]  /*3da0*/  ISETP.GE.AND P0, PT, R8, R97.reuse, PT ;  /* 0x000000610800720c */ /* 0x080fe20003f06270 */
[----:B------:R-:W-:Y:S01]  /*3db0*/  VIADD R8, R0, 0x28 ;  /* 0x0000002800087836 */ /* 0x000fe20000000000 */
[----:B------:R-:W-:-:S02]  /*3dc0*/  ISETP.GE.AND P4, PT, R36, R97, PT ;  /* 0x000000612400720c */ /* 0x000fc40003f86270 */
[----:B----4-:R-:W-:Y:S01]  /*3dd0*/  HMMA.16816.F32.BF16 R72, R16, R52, R72 ;  /* 0x000000341048723c */ /* 0x010fe20000041848 */
[----:B------:R-:W-:-:S07]  /*3de0*/  FSEL R45, R21, -INF , !P5 ;  /* 0xff800000152d7808 */ /* 0x000fce0006800000 */
[C---:B-1----:R-:W-:Y:S08]  /*3df0*/  HMMA.16816.F32.BF16 R60, R16.reuse, R34, R60 ;  /* 0x00000022103c723c */ /* 0x042ff0000004183c */
[----:B------:R-:W-:Y:S03]  /*3e00*/  HMMA.16816.F32.BF16 R68, R16, R54, R68 ;  /* 0x000000361044723c */ /* 0x000fe60000041844 */
[----:B------:R-:W-:-:S02]  /*3e10*/  FSEL R31, R72, -INF , !P4 ;  /* 0xff800000481f7808 */ /* 0x000fc40006000000 */
[----:B------:R-:W-:Y:S02]  /*3e20*/  FSEL R21, R75, -INF , !P3 ;  /* 0xff8000004b157808 */ /* 0x000fe40005800000 */
[----:B------:R-:W-:Y:S01]  /*3e30*/  FSEL R73, R73, -INF , !P3 ;  /* 0xff80000049497808 */ /* 0x000fe20005800000 */
[C---:B------:R-:W-:Y:S01]  /*3e40*/  HMMA.16816.F32.BF16 R64, R16.reuse, R32, R64 ;  /* 0x000000201040723c */ /* 0x040fe20000041840 */
[----:B------:R-:W-:Y:S02]  /*3e50*/  FSEL R33, R23, -INF , !P5 ;  /* 0xff80000017217808 */ /* 0x000fe40006800000 */
[----:B------:R-:W-:Y:S02]  /*3e60*/  FSEL R23, R74, -INF , !P4 ;  /* 0xff8000004a177808 */ /* 0x000fe40006000000 */
[-C--:B------:R-:W-:Y:S01]  /*3e70*/  ISETP.GE.AND P4, PT, R10, R97.reuse, PT ;  /* 0x000000610a00720c */ /* 0x080fe20003f86270 */
[----:B------:R-:W-:Y:S01]  /*3e80*/  VIADD R10, R0, 0x31 ;  /* 0x00000031000a7836 */ /* 0x000fe20000000000 */
[----:B------:R-:W-:Y:S01]  /*3e90*/  ISETP.GE.AND P5, PT, R8, R97, PT ;  /* 0x000000610800720c */ /* 0x000fe20003fa6270 */
[----:B--2---:R-:W-:Y:S01]  /*3ea0*/  HMMA.16816.F32.BF16 R56, R16, R12, R56 ;  /* 0x0000000c1038723c */ /* 0x004fe20000041838 */
[----:B------:R-:W-:Y:S01]  /*3eb0*/  VIADD R8, R0, 0x30 ;  /* 0x0000003000087836 */ /* 0x000fe20000000000 */
[----:B------:R-:W-:-:S02]  /*3ec0*/  FSEL R125, R63, -INF , !P4 ;  /* 0xff8000003f7d7808 */ /* 0x000fc40006000000 */
[----:B------:R-:W-:Y:S02]  /*3ed0*/  FSEL R131, R61, -INF , !P4 ;  /* 0xff8000003d837808 */ /* 0x000fe40006000000 */
[----:B------:R-:W-:Y:S02]  /*3ee0*/  ISETP.GT.AND P4, PT, R168, R161, PT ;  /* 0x000000a1a800720c */ /* 0x000fe40003f84270 */
[----:B------:R-:W-:Y:S01]  /*3ef0*/  HMMA.16816.F32.BF16 R76, R16, R14, R76 ;  /* 0x0000000e104c723c */ /* 0x000fe2000004184c */
[----:B------:R-:W-:Y:S01]  /*3f00*/  ISETP.GE.AND P3, PT, R8, R97, PT ;  /* 0x000000610800720c */ /* 0x000fe20003f66270 */
[----:B------:R-:W-:Y:S01]  /*3f10*/  VIADD R8, R0, 0x38 ;  /* 0x0000003800087836 */ /* 0x000fe20000000000 */
[----:B------:R-:W-:Y:S01]  /*3f20*/  FSEL R13, R70, -INF , !P2 ;  /* 0xff800000460d7808 */ /* 0x000fe20005000000 */
[----:B------:R-:W-:Y:S01]  /*3f30*/  VIADD R0, R0, 0x39 ;  /* 0x0000003900007836 */ /* 0x000fe20000000000 */
[----:B------:R-:W-:Y:S02]  /*3f40*/  FSEL R29, R68, -INF , !P2 ;  /* 0xff800000441d7808 */ /* 0x000fe40005000000 */
[----:B------:R-:W-:-:S02]  /*3f50*/  FSEL R71, R71, -INF , !P1 ;  /* 0xff80000047477808 */ /* 0x000fc40004800000 */
[----:B------:R-:W-:Y:S02]  /*3f60*/  FSEL R69, R69, -INF , !P1 ;  /* 0xff80000045457808 */ /* 0x000fe40004800000 */
[----:B------:R-:W-:Y:S02]  /*3f70*/  FSEL R121, R66, -INF , !P0 ;  /* 0xff80000042797808 */ /* 0x000fe40004000000 */
[----:B------:R-:W-:Y:S02]  /*3f80*/  FSEL R111, R64, -INF , !P0 ;  /* 0xff800000406f7808 */ /* 0x000fe40004000000 */
        /* <DEDUP_REMOVED lines=30> */
.L_x_9414:
        /* <DEDUP_REMOVED lines=60> */
.L_x_9415:
[----:B------:R-:W-:Y:S05]  /*4530*/  BSYNC.RECONVERGENT B0 ;  /* 0x0000000000007941 */ /* 0x000fea0003800200 */
.L_x_9413:
        /* <DEDUP_REMOVED lines=53> */
.L_x_9412:
[----:B------:R-:W-:Y:S05]  /*4890*/  BSYNC.RECONVERGENT B1 ;  /* 0x0000000000017941 */ /* 0x000fea0003800200 */
.L_x_9411:
        /* <DEDUP_REMOVED lines=21> */
[----:B------:R-:W-:Y:S01]  /*49f0*/  FMNMX3.FTZ R0, R0, R21, R13, !PT ;  /* 0x0000001500007276 */ /* 0x000fe2000781000d */
[----:B------:R-:W-:Y:S01]  /*4a00*/  LDSM.16.MT88.4 R8, [R144+0x8800] ;  /* 0x008800009008783b */ /* 0x000fe20000004200 */
[----:B------:R-:W-:Y:S02]  /*4a10*/  IADD3 R24, PT, PT, R24, -0x2, RZ ;  /* 0xfffffffe18187810 */ /* 0x000fe40007ffe0ff */
[----:B------:R-:W-:Y:S01]  /*4a20*/  FMNMX3.FTZ R0, R0, R71, R121, !PT ;  /* 0x0000004700007276 */ /* 0x000fe20007810079 */
[----:B------:R-:W1:Y:S03]  /*4a30*/  SHFL.BFLY PT, R15, R6, 0x2, 0x1f ;  /* 0x0c401f00060f7f89 */ /* 0x000e6600000e0000 */
[----:B------:R-:W-:-:S04]  /*4a40*/  FMNMX3.FTZ R0, R0, R127, R129, !PT ;  /* 0x0000007f00007276 */ /* 0x000fc80007810081 */
[----:B------:R-:W-:-:S04]  /*4a50*/  FMNMX3.FTZ R17, R0, R125, R117, !PT ;  /* 0x0000007d00117276 */ /* 0x000fc80007810075 */
[----:B------:R-:W-:-:S04]  /*4a60*/  FMNMX3.FTZ R17, R17, R110, R109, !PT ;  /* 0x0000006e11117276 */ /* 0x000fc8000781006d */
[----:B------:R-:W-:-:S05]  /*4a70*/  FMNMX.FTZ R17, R108, R17, !PT ;  /* 0x000000116c117209 */ /* 0x000fca0007810000 */
[----:B------:R-:W3:Y:S01]  /*4a80*/  SHFL.BFLY PT, R0, R17, 0x2, 0x1f ;  /* 0x0c401f0011007f89 */ /* 0x000ee200000e0000 */
[----:B-1----:R-:W-:-:S03]  /*4a90*/  FMNMX.FTZ R15, R6, R15, !PT ;  /* 0x0000000f060f7209 */ /* 0x002fc60007810000 */
[----:B------:R-:W-:Y:S04]  /*4aa0*/  LDSM.16.MT88.4 R4, [R144+0xa000] ;  /* 0x00a000009004783b */ /* 0x000fe80000004200 */
[----:B------:R-:W1:Y:S01]  /*4ab0*/  SHFL.BFLY PT, R102, R15, 0x1, 0x1f ;  /* 0x0c201f000f667f89 */ /* 0x000e6200000e0000 */
[----:B---3--:R-:W-:-:S03]  /*4ac0*/  FMNMX.FTZ R0, R17, R0, !PT ;  /* 0x0000000011007209 */ /* 0x008fc60007810000 */
[----:B------:R-:W-:Y:S04]  /*4ad0*/  LDSM.16.MT88.4 R16, [R150+0x8800] ;  /* 0x008800009610783b */ /* 0x000fe80000004200 */
        /* <DEDUP_REMOVED lines=43> */
[----:B------:R-:W1:Y:S01]  /*4d90*/  MUFU.EX2 R34, R34 ;  /* 0x0000002200227308 */ /* 0x000e620000000800 */
[----:B---3--:R-:W-:Y:S01]  /*4da0*/  F2FP.BF16.F32.PACK_AB R84, R106, R107 ;  /* 0x0000006b6a54723e */ /* 0x008fe200000010ff */
        /* <DEDUP_REMOVED lines=51> */
[----:B---3--:R-:W-:Y:S01]  /*50e0*/  F2FP.BF16.F32.PACK_AB R4, R32, R33 ;  /* 0x000000212004723e */ /* 0x008fe200000010ff */
[----:B------:R-:W-:Y:S01]  /*50f0*/  FADD.FTZ R33, R33, R34 ;  /* 0x0000002221217221 */ /* 0x000fe20000010000 */
[----:B-1----:R-:W-:Y:S01]  /*5100*/  F2FP.BF16.F32.PACK_AB R5, R30, R31 ;  /* 0x0000001f1e05723e */ /* 0x002fe200000010ff */
[----:B------:R-:W-:-:S02]  /*5110*/  FADD.FTZ R31, R31, R100 ;  /* 0x000000641f1f7221 */ /* 0x000fc40000010000 */
[----:B------:R-:W-:Y:S01]  /*5120*/  FADD.FTZ R32, R32, R33 ;  /* 0x0000002120207221 */ /* 0x000fe20000010000 */
[----:B------:R-:W1:Y:S01]  /*5130*/  MUFU.EX2 R128, R128 ;  /* 0x0000008000807308 */ /* 0x000e620000000800 */
[----:B------:R-:W-:Y:S01]  /*5140*/  HMMA.16816.F32.BF16 R84, R84, R6, RZ ;  /* 0x000000065454723c */ /* 0x000fe200000418ff */
[----:B------:R-:W-:Y:S01]  /*5150*/  F2FP.BF16.F32.PACK_AB R6, R28, R29 ;  /* 0x0000001d1c06723e */ /* 0x000fe200000010ff */
[----:B------:R-:W-:Y:S01]  /*5160*/  FADD.FTZ R30, R30, R31 ;  /* 0x0000001f1e1e7221 */ /* 0x000fe20000010000 */
[----:B----4-:R-:W-:-:S03]  /*5170*/  F2FP.BF16.F32.PACK_AB R7, R0, R25 ;  /* 0x000000190007723e */ /* 0x010fc600000010ff */
[----:B------:R-:W-:Y:S01]  /*5180*/  FADD.FTZ R25, R25, R30 ;  /* 0x0000001e19197221 */ /* 0x000fe20000010000 */
[----:B------:R-:W-:Y:S03]  /*5190*/  MUFU.EX2 R119, R119 ;  /* 0x0000007700777308 */ /* 0x000fe60000000800 */
[----:B------:R-:W-:Y:S01]  /*51a0*/  HMMA.16816.F32.BF16 R96, R4, R16, R96 ;  /* 0x000000100460723c */ /* 0x000fe20000041860 */
[----:B------:R-:W-:-:S04]  /*51b0*/  FADD.FTZ R0, R0, R25 ;  /* 0x0000001900007221 */ /* 0x000fc80000010000 */
[----:B------:R-:W-:Y:S03]  /*51c0*/  MUFU.EX2 R118, R118 ;  /* 0x0000007600767308 */ /* 0x000fe60000000800 */
[C---:B------:R-:W-:Y:S01]  /*51d0*/  HMMA.16816.F32.BF16 R92, R4.reuse, R18, R92 ;  /* 0x00000012045c723c */ /* 0x040fe2000004185c */
[----:B------:R-:W3:Y:S04]  /*51e0*/  LDSM.16.MT88.4 R16, [R150+0xa800] ;  /* 0x00a800009610783b */ /* 0x000ee80000004200 */
[----:B------:R-:W-:Y:S03]  /*51f0*/  MUFU.EX2 R117, R117 ;  /* 0x0000007500757308 */ /* 0x000fe60000000800 */
[C---:B------:R-:W-:Y:S05]  /*5200*/  HMMA.16816.F32.BF16 R52, R4.reuse, R8, R52 ;  /* 0x000000080434723c */ /* 0x040fea0000041834 */
[----:B------:R-:W4:Y:S03]  /*5210*/  MUFU.EX2 R110, R110 ;  /* 0x0000006e006e7308 */ /* 0x000f260000000800 */
[C---:B------:R-:W-:Y:S01]  /*5220*/  HMMA.16816.F32.BF16 R56, R4.reuse, R10, R56 ;  /* 0x0000000a0438723c */ /* 0x040fe20000041838 */
[----:B------:R-:W2:Y:S04]  /*5230*/  LDSM.16.MT88.4 R8, [R145+0xa800] ;  /* 0x00a800009108783b */ /* 0x000ea80000004200 */
[----:B------:R-:W-:Y:S03]  /*5240*/  MUFU.EX2 R109, R109 ;  /* 0x0000006d006d7308 */ /* 0x000fe60000000800 */
[C---:B------:R-:W-:Y:S08]  /*5250*/  HMMA.16816.F32.BF16 R44, R4.reuse, R12, R44 ;  /* 0x0000000c042c723c */ /* 0x040ff0000004182c */
[C---:B------:R-:W-:Y:S01]  /*5260*/  HMMA.16816.F32.BF16 R48, R4.reuse, R14, R48 ;  /* 0x0000000e0430723c */ /* 0x040fe20000041830 */
[----:B------:R-:W1:Y:S07]  /*5270*/  LDSM.16.MT88.4 R12, [R146+0xa800] ;  /* 0x00a80000920c783b */ /* 0x000e6e0000004200 */
[C---:B-----5:R-:W-:Y:S08]  /*5280*/  HMMA.16816.F32.BF16 R36, R4.reuse, R20, R36 ;  /* 0x000000140424723c */ /* 0x060ff00000041824 */
        /* <DEDUP_REMOVED lines=10> */
[----:B------:R-:W5:Y:S07]  /*5330*/  LDSM.16.MT88.4 R20, [R145+0x9000] ;  /* 0x009000009114783b */ /* 0x000f6e0000004200 */
[C---:B---3--:R-:W-:Y:S08]  /*5340*/  HMMA.16816.F32.BF16 R80, R4.reuse, R16, R80 ;  /* 0x000000100450723c */ /* 0x048ff00000041850 */
[----:B------:R-:W-:Y:S01]  /*5350*/  HMMA.16816.F32.BF16 R84, R4, R18, R84 ;  /* 0x000000120454723c */ /* 0x000fe20000041854 */
[----:B------:R-:W-:Y:S01]  /*5360*/  F2FP.BF16.F32.PACK_AB R4, R111, R112 ;  /* 0x000000706f04723e */ /* 0x000fe200000010ff */
[----:B------:R-:W3:Y:S01]  /*5370*/  LDSM.16.MT88.4 R16, [R144+0x9000] ;  /* 0x009000009010783b */ /* 0x000ee20000004200 */
        /* <DEDUP_REMOVED lines=11> */
[----:B------:R-:W5:Y:S07]  /*5430*/  LDSM.16.MT88.4 R20, [R144+0xb000] ;  /* 0x00b000009014783b */ /* 0x000f6e0000004200 */
[C---:B---3--:R-:W-:Y:S08]  /*5440*/  HMMA.16816.F32.BF16 R52, R4.reuse, R16, R52 ;  /* 0x000000100434723c */ /* 0x048ff00000041834 */
[C---:B--2---:R-:W-:Y:S08]  /*5450*/  HMMA.16816.F32.BF16 R60, R4.reuse, R8, R60 ;  /* 0x00000008043c723c */ /* 0x044ff0000004183c */
[C---:B------:R-:W-:Y:S01]  /*5460*/  HMMA.16816.F32.BF16 R64, R4.reuse, R10, R64 ;  /* 0x0000000a0440723c */ /* 0x040fe20000041840 */
[----:B------:R-:W2:Y:S07]  /*5470*/  LDSM.16.MT88.4 R8, [R145+0xb000] ;  /* 0x00b000009108783b */ /* 0x000eae0000004200 */
[C---:B-1----:R-:W-:Y:S08]  /*5480*/  HMMA.16816.F32.BF16 R68, R4.reuse, R12, R68 ;  /* 0x0000000c0444723c */ /* 0x042ff00000041844 */
[C---:B------:R-:W-:Y:S01]  /*5490*/  HMMA.16816.F32.BF16 R72, R4.reuse, R14, R72 ;  /* 0x0000000e0448723c */ /* 0x040fe20000041848 */
[----:B------:R-:W1:Y:S07]  /*54a0*/  LDSM.16.MT88.4 R12, [R150+0x9800] ;  /* 0x00980000960c783b */ /* 0x000e6e0000004200 */
[C---:B-----5:R-:W-:Y:S01]  /*54b0*/  HMMA.16816.F32.BF16 R80, R4.reuse, R20, R80 ;  /* 0x000000140450723c */ /* 0x060fe20000041850 */
[----:B------:R-:W3:Y:S07]  /*54c0*/  MUFU.EX2 R20, R108 ;  /* 0x0000006c00147308 */ /* 0x000eee0000000800 */
[C---:B------:R-:W-:Y:S01]  /*54d0*/  HMMA.16816.F32.BF16 R56, R4.reuse, R18, R56 ;  /* 0x000000120438723c */ /* 0x040fe20000041838 */
[----:B------:R-:W5:Y:S07]  /*54e0*/  LDSM.16.MT88.4 R16, [R145+0x9800] ;  /* 0x009800009110783b */ /* 0x000f6e0000004200 */
[C---:B------:R-:W-:Y:S08]  /*54f0*/  HMMA.16816.F32.BF16 R84, R4.reuse, R22, R84 ;  /* 0x000000160454723c */ /* 0x040ff00000041854 */
[C---:B--2---:R-:W-:Y:S08]  /*5500*/  HMMA.16816.F32.BF16 R76, R4.reuse, R8, R76 ;  /* 0x00000008044c723c */ /* 0x044ff0000004184c */
[----:B------:R-:W-:Y:S01]  /*5510*/  HMMA.16816.F32.BF16 R88, R4, R10, R88 ;  /* 0x0000000a0458723c */ /* 0x000fe20000041858 */
[----:B------:R-:W2:Y:S01]  /*5520*/  LDSM.16.MT88.4 R8, [R146+0x9800] ;  /* 0x009800009208783b */ /* 0x000ea20000004200 */
[----:B------:R-:W-:-:S02]  /*5530*/  F2FP.BF16.F32.PACK_AB R4, R128, R123 ;  /* 0x0000007b8004723e */ /* 0x000fc400000010ff */
[----:B----4-:R-:W-:Y:S02]  /*5540*/  F2FP.BF16.F32.PACK_AB R5, R110, R117 ;  /* 0x000000756e05723e */ /* 0x010fe400000010ff */
[----:B------:R-:W-:Y:S02]  /*5550*/  F2FP.BF16.F32.PACK_AB R6, R118, R119 ;  /* 0x000000777606723e */ /* 0x000fe400000010ff */
[----:B---3--:R-:W-:-:S07]  /*5560*/  F2FP.BF16.F32.PACK_AB R7, R20, R109 ;  /* 0x0000006d1407723e */ /* 0x008fce00000010ff */
[C---:B-1----:R-:W-:Y:S08]  /*5570*/  HMMA.16816.F32.BF16 R96, R4.reuse, R12, R96 ;  /* 0x0000000c0460723c */ /* 0x042ff00000041860 */
[C---:B------:R-:W-:Y:S01]  /*5580*/  HMMA.16816.F32.BF16 R92, R4.reuse, R14, R92 ;  /* 0x0000000e045c723c */ /* 0x040fe2000004185c */
[----:B------:R-:W1:Y:S07]  /*5590*/  LDSM.16.MT88.4 R12, [R144+0x9800] ;  /* 0x00980000900c783b */ /* 0x000e6e0000004200 */
[C---:B-----5:R-:W-:Y:S08]  /*55a0*/  HMMA.16816.F32.BF16 R44, R4.reuse, R16, R44 ;  /* 0x00000010042c723c */ /* 0x060ff0000004182c */
        /* <DEDUP_REMOVED lines=9> */
[C---:B------:R-:W-:Y:S08]  /*5640*/  HMMA.16816.F32.BF16 R72, R4.reuse, R18, R72 ;  /* 0x000000120448723c */ /* 0x040ff00000041848 */
        /* <DEDUP_REMOVED lines=10> */
[----:B------:R-:W-:-:S03]  /*56f0*/  FADD.FTZ R13, R124, R13 ;  /* 0x0000000d7c0d7221 */ /* 0x000fc60000010000 */
[----:B------:R-:W-:-:S04]  /*5700*/  FADD.FTZ R0, R114, R111 ;  /* 0x0000006f72007221 */ /* 0x000fc80000010000 */
[----:B------:R-:W-:-:S04]  /*5710*/  FADD.FTZ R0, R113, R0 ;  /* 0x0000000071007221 */ /* 0x000fc80000010000 */
        /* <DEDUP_REMOVED lines=8> */
[----:B------:R-:W-:-:S04]  /*57a0*/  FADD.FTZ R117, R117, R8 ;  /* 0x0000000875757221 */ /* 0x000fc80000010000 */
[----:B------:R-:W-:-:S04]  /*57b0*/  FADD.FTZ R110, R110, R117 ;  /* 0x000000756e6e7221 */ /* 0x000fc80000010000 */
[----:B------:R-:W-:-:S04]  /*57c0*/  FADD.FTZ R109, R109, R110 ;  /* 0x0000006e6d6d7221 */ /* 0x000fc80000010000 */
[----:B------:R-:W-:Y:S01]  /*57d0*/  FADD.FTZ R179, R20, R109 ;  /* 0x0000006d14b37221 */ /* 0x000fe20000010000 */
[----:B------:R-:W-:Y:S06]  /*57e0*/  @!P0 BRA `(.L_x_9416) ;  /* 0x0000002800ac8947 */ /* 0x000fec0003800000 */
[----:B------:R-:W-:Y:S01]  /*57f0*/  ISETP.NE.U32.AND P2, PT, R26, RZ, PT ;  /* 0x000000ff1a00720c */ /* 0x000fe20003f45070 */
[----:B------:R-:W-:Y:S02]  /*5800*/  IMAD.MOV.U32 R0, RZ, RZ, R101 ;  /* 0x000000ffff007224 */ /* 0x000fe400078e0065 */
[----:B------:R-:W-:Y:S01]  /*5810*/  IMAD.MOV.U32 R105, RZ, RZ, R102 ;  /* 0x000000ffff697224 */ /* 0x000fe200078e0066 */
[----:B------:R-:W-:-:S13]  /*5820*/  ISETP.NE.AND.EX P2, PT, R27, RZ, PT, P2 ;  /* 0x000000ff1b00720c */ /* 0x000fda0003f45320 */
.L_x_9423:
        /* <DEDUP_REMOVED lines=79> */
.L_x_9418:
[----:B------:R-:W-:Y:S05]  /*5d20*/  BSYNC.RECONVERGENT B0 ;  /* 0x0000000000007941 */ /* 0x000fea0003800200 */
.L_x_9417:
        /* <DEDUP_REMOVED lines=24> */
[----:B------:R-:W-:Y:S02]  /*5eb0*/  ISETP.GT.AND P3, PT, R168, R161, PT ;  /* 0x000000a1a800720c */ /* 0x000fe40003f64270 */
        /* <DEDUP_REMOVED lines=209> */
.L_x_9422:
[----:B------:R-:W-:Y:S05]  /*6bd0*/  BSYNC.RECONVERGENT B0 ;  /* 0x0000000000007941 */ /* 0x000fea0003800200 */
.L_x_9421:
        /* <DEDUP_REMOVED lines=48> */
.L_x_9420:
[----:B------:R-:W-:Y:S05]  /*6ee0*/  BSYNC.RECONVERGENT B1 ;  /* 0x0000000000017941 */ /* 0x000fea0003800200 */
.L_x_9419:
        /* <DEDUP_REMOVED lines=89> */
[----:B----4-:R-:W-:Y:S01]  /*7480*/  F2FP.BF16.F32.PACK_AB R97, R116, R123 ;  /* 0x0000007b7461723e */ /* 0x010fe200000010ff */
        /* <DEDUP_REMOVED lines=14> */
[----:B------:R-:W4:Y:S01]  /*7570*/  MUFU.EX2 R122, R122 ;  /* 0x0000007a007a7308 */ /* 0x000f220000000800 */
        /* <DEDUP_REMOVED lines=14> */
[-CC-:B------:R-:W-:Y:S01]  /*7660*/  FFMA.FTZ R125, R16, R103.reuse, -R126.reuse ;  /* 0x00000067107d7223 */ /* 0x180fe2000001087e */
[----:B------:R-:W-:Y:S01]  /*7670*/  FFMA.FTZ R128, R17, R103, -R126 ;  /* 0x0000006711807223 */ /* 0x000fe2000001087e */
[----:B----4-:R-:W-:Y:S01]  /*7680*/  F2FP.BF16.F32.PACK_AB R99, R122, R121 ;  /* 0x000000797a63723e */ /* 0x010fe200000010ff */
[-CC-:B------:R-:W-:Y:S01]  /*7690*/  FFMA.FTZ R127, R18, R103.reuse, -R124.reuse ;  /* 0x00000067127f7223 */ /* 0x180fe2000001087c */
[----:B------:R-:W-:Y:S01]  /*76a0*/  FFMA.FTZ R130, R19, R103, -R124 ;  /* 0x0000006713827223 */ /* 0x000fe2000001087c */
[C---:B------:R-:W-:Y:S01]  /*76b0*/  FMUL.FTZ R80, R100.reuse, R80 ;  /* 0x0000005064507220 */ /* 0x040fe20000410000 */
[----:B------:R-:W-:Y:S01]  /*76c0*/  MUFU.EX2 R125, R125 ;  /* 0x0000007d007d7308 */ /* 0x000fe20000000800 */
[----:B------:R-:W-:Y:S01]  /*76d0*/  FMUL.FTZ R81, R100, R81 ;  /* 0x0000005164517220 */ /* 0x000fe20000410000 */
[C---:B------:R-:W-:Y:S01]  /*76e0*/  FMUL.FTZ R82, R0.reuse, R82 ;  /* 0x0000005200527220 */ /* 0x040fe20000410000 */
[C---:B-1----:R-:W-:Y:S07]  /*76f0*/  HMMA.16816.F32.BF16 R4, R96.reuse, R104, R4 ;  /* 0x000000686004723c */ /* 0x042fee0000041804 */
[----:B------:R-:W1:Y:S01]  /*7700*/  MUFU.EX2 R128, R128 ;  /* 0x0000008000807308 */ /* 0x000e620000000800 */
[----:B------:R-:W-:Y:S01]  /*7710*/  FMUL.FTZ R83, R0, R83 ;  /* 0x0000005300537220 */ /* 0x000fe20000410000 */
[C---:B------:R-:W-:Y:S01]  /*7720*/  FMUL.FTZ R16, R100.reuse, R84 ;  /* 0x0000005464107220 */ /* 0x040fe20000410000 */
[C---:B------:R-:W-:Y:S01]  /*7730*/  HMMA.16816.F32.BF16 R8, R96.reuse, R106, R8 ;  /* 0x0000006a6008723c */ /* 0x040fe20000041808 */
[----:B------:R-:W2:Y:S02]  /*7740*/  LDSM.16.MT88.4 R104, [R150+0xa000] ;  /* 0x00a000009668783b */ /* 0x000ea40000004200 */
[----:B------:R-:W-:Y:S01]  /*7750*/  FMUL.FTZ R17, R100, R85 ;  /* 0x0000005564117220 */ /* 0x000fe20000410000 */
[C---:B------:R-:W-:Y:S03]  /*7760*/  FMUL.FTZ R18, R0.reuse, R86 ;  /* 0x0000005600127220 */ /* 0x040fe60000410000 */
[----:B------:R-:W-:Y:S01]  /*7770*/  MUFU.EX2 R127, R127 ;  /* 0x0000007f007f7308 */ /* 0x000fe20000000800 */
[----:B------:R-:W-:Y:S01]  /*7780*/  FMUL.FTZ R19, R0, R87 ;  /* 0x0000005700137220 */ /* 0x000fe20000410000 */
[----:B------:R-:W-:Y:S01]  /*7790*/  FFMA.FTZ R119, R100, R181, R119 ;  /* 0x000000b564777223 */ /* 0x000fe20000010077 */
[C---:B------:R-:W-:Y:S03]  /*77a0*/  HMMA.16816.F32.BF16 R36, R96.reuse, R108, R36 ;  /* 0x0000006c6024723c */ /* 0x040fe60000041824 */
[----:B------:R-:W-:Y:S01]  /*77b0*/  ISETP.GT.AND P0, PT, R168, R161, PT ;  /* 0x000000a1a800720c */ /* 0x000fe20003f04270 */
[----:B------:R-:W-:Y:S03]  /*77c0*/  FFMA.FTZ R123, R0, R179, R123 ;  /* 0x000000b3007b7223 */ /* 0x000fe6000001007b */
[----:B------:R-:W4:Y:S01]  /*77d0*/  MUFU.EX2 R130, R130 ;  /* 0x0000008200827308 */ /* 0x000f220000000800 */
[----:B-1----:R-:W-:Y:S01]  /*77e0*/  F2FP.BF16.F32.PACK_AB R86, R128, R125 ;  /* 0x0000007d8056723e */ /* 0x002fe200000010ff */
[----:B------:R-:W-:Y:S01]  /*77f0*/  FADD.FTZ R120, R120, R119 ;  /* 0x0000007778787221 */ /* 0x000fe20000010000 */
[C---:B------:R-:W-:Y:S01]  /*7800*/  HMMA.16816.F32.BF16 R40, R96.reuse, R110, R40 ;  /* 0x0000006e6028723c */ /* 0x040fe20000041828 */
[----:B------:R-:W1:Y:S02]  /*7810*/  LDSM.16.MT88.4 R108, [R146+0xa000] ;  /* 0x00a00000926c783b */ /* 0x000e640000004200 */
        /* <DEDUP_REMOVED lines=18> */
[----:B------:R-:W3:Y:S05]  /*7940*/  MUFU.EX2 R113, R113 ;  /* 0x0000007100717308 */ /* 0x000eea0000000800 */
        /* <DEDUP_REMOVED lines=8> */
[----:B------:R-:W5:Y:S01]  /*79d0*/  MUFU.EX2 R132, R132 ;  /* 0x0000008400847308 */ /* 0x000f620000000800 */
        /* <DEDUP_REMOVED lines=19> */
[----:B------:R-:W-:Y:S07]  /*7b10*/  LDSM.16.MT88.4 R104, [R145+0xa800] ;  /* 0x00a800009168783b */ /* 0x000fee0000004200 */
[C---:B------:R-:W-:Y:S01]  /*7b20*/  HMMA.16816.F32.BF16 R8, R84.reuse, R90, R8 ;  /* 0x0000005a5408723c */ /* 0x040fe20000041808 */
[----:B------:R-:W3:Y:S07]  /*7b30*/  LDSM.16.MT88.4 R88, [R150+0xa800] ;  /* 0x00a800009658783b */ /* 0x000eee0000004200 */
        /* <DEDUP_REMOVED lines=8> */
[--C-:B------:R-:W-:Y:S01]  /*7bc0*/  FFMA.FTZ R110, R22, R103, -R124.reuse ;  /* 0x00000067166e7223 */ /* 0x100fe2000001087c */
[----:B-----5:R-:W-:Y:S01]  /*7bd0*/  F2FP.BF16.F32.PACK_AB R22, R132, R129 ;  /* 0x000000818416723e */ /* 0x020fe200000010ff */
[-C--:B------:R-:W-:Y:S03]  /*7be0*/  FFMA.FTZ R111, R23, R103.reuse, -R124 ;  /* 0x00000067176f7223 */ /* 0x080fe6000001087c */
[C---:B--2---:R-:W-:Y:S03]  /*7bf0*/  HMMA.16816.F32.BF16 R52, R84.reuse, R96, R52 ;  /* 0x000000605434723c */ /* 0x044fe60000041834 */
[----:B------:R-:W2:Y:S05]  /*7c00*/  MUFU.EX2 R109, R109 ;  /* 0x0000006d006d7308 */ /* 0x000eaa0000000800 */
[C---:B------:R-:W-:Y:S01]  /*7c10*/  HMMA.16816.F32.BF16 R56, R84.reuse, R98, R56 ;  /* 0x000000625438723c */ /* 0x040fe20000041838 */
[----:B------:R-:W-:Y:S04]  /*7c20*/  LDSM.16.MT88.4 R96, [R145+0x9000] ;  /* 0x009000009160783b */ /* 0x000fe80000004200 */
[----:B------:R-:W-:Y:S03]  /*7c30*/  MUFU.EX2 R110, R110 ;  /* 0x0000006e006e7308 */ /* 0x000fe60000000800 */
[C---:B---3--:R-:W-:Y:S07]  /*7c40*/  HMMA.16816.F32.BF16 R60, R84.reuse, R88, R60 ;  /* 0x00000058543c723c */ /* 0x048fee000004183c */
[----:B------:R-:W3:Y:S01]  /*7c50*/  MUFU.EX2 R111, R111 ;  /* 0x0000006f006f7308 */ /* 0x000ee20000000800 */
[----:B--2---:R-:W-:Y:S01]  /*7c60*/  F2FP.BF16.F32.PACK_AB R20, R109, R108 ;  /* 0x0000006c6d14723e */ /* 0x004fe200000010ff */
[C---:B------:R-:W-:Y:S01]  /*7c70*/  HMMA.16816.F32.BF16 R64, R84.reuse, R90, R64 ;  /* 0x0000005a5440723c */ /* 0x040fe20000041840 */
[----:B------:R-:W2:Y:S07]  /*7c80*/  LDSM.16.MT88.4 R88, [R144+0xa800] ;  /* 0x00a800009058783b */ /* 0x000eae0000004200 */
[C---:B-1----:R-:W-:Y:S03]  /*7c90*/  HMMA.16816.F32.BF16 R68, R84.reuse, R92, R68 ;  /* 0x0000005c5444723c */ /* 0x042fe60000041844 */
[C---:B---3--:R-:W-:Y:S01]  /*7ca0*/  F2FP.BF16.F32.PACK_AB R21, R111.reuse, R110 ;  /* 0x0000006e6f15723e */ /* 0x048fe200000010ff */
[----:B------:R-:W-:Y:S04]  /*7cb0*/  FADD.FTZ R110, R110, R127 ;  /* 0x0000007f6e6e7221 */ /* 0x000fe80000010000 */
[C---:B------:R-:W-:Y:S01]  /*7cc0*/  HMMA.16816.F32.BF16 R72, R84.reuse, R94, R72 ;  /* 0x0000005e5448723c */ /* 0x040fe20000041848 */
[----:B------:R-:W1:Y:S02]  /*7cd0*/  LDSM.16.MT88.4 R92, [R150+0x9000] ;  /* 0x00900000965c783b */ /* 0x000e640000004200 */
[----:B------:R-:W-:Y:S05]  /*7ce0*/  FADD.FTZ R111, R111, R110 ;  /* 0x0000006e6f6f7221 */ /* 0x000fea0000010000 */
[C---:B------:R-:W-:Y:S03]  /*7cf0*/  HMMA.16816.F32.BF16 R76, R84.reuse, R104, R76 ;  /* 0x00000068544c723c */ /* 0x040fe6000004184c */
[-CC-:B------:R-:W-:Y:S01]  /*7d00*/  FFMA.FTZ R104, R26, R103.reuse, -R124.reuse ;  /* 0x000000671a687223 */ /* 0x180fe2000001087c */
[-CC-:B------:R-:W-:Y:S01]  /*7d10*/  FFMA.FTZ R105, R27, R103.reuse, -R124.reuse ;  /* 0x000000671b697223 */ /* 0x180fe2000001087c */
[-C--:B------:R-:W-:Y:S01]  /*7d20*/  FFMA.FTZ R124, R35, R103.reuse, -R124 ;  /* 0x00000067237c7223 */ /* 0x080fe2000001087c */
[----:B------:R-:W3:Y:S02]  /*7d30*/  LDSM.16.MT88.4 R24, [R146+0x9000] ;  /* 0x009000009218783b */ /* 0x000ee40000004200 */
[C---:B------:R-:W-:Y:S01]  /*7d40*/  HMMA.16816.F32.BF16 R12, R84.reuse, R106, R12 ;  /* 0x0000006a540c723c */ /* 0x040fe2000004180c */
[----:B------:R-:W-:Y:S02]  /*7d50*/  MUFU.EX2 R104, R104 ;  /* 0x0000006800687308 */ /* 0x000fe40000000800 */
[-CC-:B------:R-:W-:Y:S01]  /*7d60*/  FFMA.FTZ R106, R28, R103.reuse, -R126.reuse ;  /* 0x000000671c6a7223 */ /* 0x180fe2000001087e */
[-CC-:B------:R-:W-:Y:S01]  /*7d70*/  FFMA.FTZ R107, R29, R103.reuse, -R126.reuse ;  /* 0x000000671d6b7223 */ /* 0x180fe2000001087e */
[----:B------:R-:W-:Y:S01]  /*7d80*/  FFMA.FTZ R126, R33, R103, -R126 ;  /* 0x00000067217e7223 */ /* 0x000fe2000001087e */
[----:B------:R-:W-:Y:S02]  /*7d90*/  LDSM.16.MT88.4 R28, [R150+0x9800] ;  /* 0x00980000961c783b */ /* 0x000fe40000004200 */
[C---:B--2---:R-:W-:Y:S03]  /*7da0*/  HMMA.16816.F32.BF16 R80, R84.reuse, R88, R80 ;  /* 0x000000585450723c */ /* 0x044fe60000041850 */
[----:B------:R-:W2:Y:S03]  /*7db0*/  MUFU.EX2 R105, R105 ;  /* 0x0000006900697308 */ /* 0x000ea60000000800 */
[----:B------:R-:W-:Y:S02]  /*7dc0*/  LDSM.16.MT88.4 R32, [R144+0x9800] ;  /* 0x009800009020783b */ /* 0x000fe40000004200 */
[----:B------:R-:W-:Y:S05]  /*7dd0*/  HMMA.16816.F32.BF16 R16, R84, R90, R16 ;  /* 0x0000005a5410723c */ /* 0x000fea0000041810 */
[----:B------:R-:W-:Y:S01]  /*7de0*/  MUFU.EX2 R106, R106 ;  /* 0x0000006a006a7308 */ /* 0x000fe20000000800 */
[----:B------:R-:W4:Y:S09]  /*7df0*/  LDSM.16.MT88.4 R84, [R144+0x9000] ;  /* 0x009000009054783b */ /* 0x000f320000004200 */
[----:B------:R-:W5:Y:S01]  /*7e00*/  MUFU.EX2 R107, R107 ;  /* 0x0000006b006b7308 */ /* 0x000f620000000800 */
[C---:B--2---:R-:W-:Y:S01]  /*7e10*/  F2FP.BF16.F32.PACK_AB R23, R105.reuse, R104 ;  /* 0x000000686917723e */ /* 0x044fe200000010ff */
[----:B------:R-:W-:Y:S01]  /*7e20*/  FADD.FTZ R104, R104, R111 ;  /* 0x0000006f68687221 */ /* 0x000fe20000010000 */
[----:B------:R-:W2:Y:S03]  /*7e30*/  LDSM.16.MT88.4 R88, [R150+0xb000] ;  /* 0x00b000009658783b */ /* 0x000ea60000004200 */
[----:B------:R-:W-:Y:S01]  /*7e40*/  FADD.FTZ R104, R105, R104 ;  /* 0x0000006869687221 */ /* 0x000fe20000010000 */
[----:B------:R-:W-:Y:S01]  /*7e50*/  MOV R105, R102 ;  /* 0x0000006600697202 */ /* 0x000fe20000000f00 */
[C---:B-1----:R-:W-:Y:S02]  /*7e60*/  HMMA.16816.F32.BF16 R4, R20.reuse, R92, R4 ;  /* 0x0000005c1404723c */ /* 0x042fe40000041804 */
[----:B------:R-:W1:Y:S06]  /*7e70*/  MUFU.EX2 R126, R126 ;  /* 0x0000007e007e7308 */ /* 0x000e6c0000000800 */
[C---:B------:R-:W-:Y:S01]  /*7e80*/  HMMA.16816.F32.BF16 R8, R20.reuse, R94, R8 ;  /* 0x0000005e1408723c */ /* 0x040fe20000041808 */
[----:B------:R-:W-:Y:S03]  /*7e90*/  LDSM.16.MT88.4 R92, [R145+0xb000] ;  /* 0x00b00000915c783b */ /* 0x000fe60000004200 */
[----:B------:R-:W1:Y:S04]  /*7ea0*/  MUFU.EX2 R124, R124 ;  /* 0x0000007c007c7308 */ /* 0x000e680000000800 */
[C---:B---3--:R-:W-:Y:S08]  /*7eb0*/  HMMA.16816.F32.BF16 R36, R20.reuse, R24, R36 ;  /* 0x000000181424723c */ /* 0x048ff00000041824 */
[C---:B------:R-:W-:Y:S01]  /*7ec0*/  HMMA.16816.F32.BF16 R40, R20.reuse, R26, R40 ;  /* 0x0000001a1428723c */ /* 0x040fe20000041828 */
[----:B------:R-:W3:Y:S07]  /*7ed0*/  LDSM.16.MT88.4 R24, [R146+0xb000] ;  /* 0x00b000009218783b */ /* 0x000eee0000004200 */
[C---:B------:R-:W-:Y:S08]  /*7ee0*/  HMMA.16816.F32.BF16 R44, R20.reuse, R96, R44 ;  /* 0x00000060142c723c */ /* 0x040ff0000004182c */
[C---:B------:R-:W-:Y:S08]  /*7ef0*/  HMMA.16816.F32.BF16 R48, R20.reuse, R98, R48 ;  /* 0x000000621430723c */ /* 0x040ff00000041830 */
[C---:B----4-:R-:W-:Y:S08]  /*7f00*/  HMMA.16816.F32.BF16 R52, R20.reuse, R84, R52 ;  /* 0x000000541434723c */ /* 0x050ff00000041834 */
[C---:B------:R-:W-:Y:S01]  /*7f10*/  HMMA.16816.F32.BF16 R56, R20.reuse, R86, R56 ;  /* 0x000000561438723c */ /* 0x040fe20000041838 */
[----:B------:R-:W4:Y:S07]  /*7f20*/  LDSM.16.MT88.4 R84, [R144+0xb000] ;  /* 0x00b000009054783b */ /* 0x000f2e0000004200 */
[C---:B--2---:R-:W-:Y:S08]  /*7f30*/  HMMA.16816.F32.BF16 R60, R20.reuse, R88, R60 ;  /* 0x00000058143c723c */ /* 0x044ff0000004183c */
[C---:B------:R-:W-:Y:S01]  /*7f40*/  HMMA.16816.F32.BF16 R64, R20.reuse, R90, R64 ;  /* 0x0000005a1440723c */ /* 0x040fe20000041840 */
[----:B------:R-:W-:Y:S07]  /*7f50*/  LDSM.16.MT88.4 R88, [R145+0xb800] ;  /* 0x00b800009158783b */ /* 0x000fee0000004200 */
[C---:B---3--:R-:W-:Y:S08]  /*7f60*/  HMMA.16816.F32.BF16 R68, R20.reuse, R24, R68 ;  /* 0x000000181444723c */ /* 0x048ff00000041844 */
[C---:B------:R-:W-:Y:S01]  /*7f70*/  HMMA.16816.F32.BF16 R72, R20.reuse, R26, R72 ;  /* 0x0000001a1448723c */ /* 0x040fe20000041848 */
[----:B------:R-:W2:Y:S07]  /*7f80*/  LDSM.16.MT88.4 R24, [R146+0x9800] ;  /* 0x009800009218783b */ /* 0x000eae0000004200 */
[C---:B------:R-:W-:Y:S08]  /*7f90*/  HMMA.16816.F32.BF16 R76, R20.reuse, R92, R76 ;  /* 0x0000005c144c723c */ /* 0x040ff0000004184c */
[C---:B------:R-:W-:Y:S08]  /*7fa0*/  HMMA.16816.F32.BF16 R12, R20.reuse, R94, R12 ;  /* 0x0000005e140c723c */ /* 0x040ff0000004180c */
[C---:B----4-:R-:W-:Y:S03]  /*7fb0*/  HMMA.16816.F32.BF16 R80, R20.reuse, R84, R80 ;  /* 0x000000541450723c */ /* 0x050fe60000041850 */
[----:B-----5:R-:W-:Y:S02]  /*7fc0*/  F2FP.BF16.F32.PACK_AB R84, R107, R106 ;  /* 0x0000006a6b54723e */ /* 0x020fe400000010ff */
[----:B------:R-:W-:Y:S01]  /*7fd0*/  F2FP.BF16.F32.PACK_AB R85, R134, R131 ;  /* 0x000000838655723e */ /* 0x000fe200000010ff */
[----:B------:R-:W-:Y:S02]  /*7fe0*/  FADD.FTZ R131, R131, R104 ;  /* 0x0000006883837221 */ /* 0x000fe40000010000 */
[----:B------:R-:W-:Y:S01]  /*7ff0*/  HMMA.16816.F32.BF16 R16, R20, R86, R16 ;  /* 0x000000561410723c */ /* 0x000fe20000041810 */
[----:B------:R-:W3:Y:S02]  /*8000*/  LDSM.16.MT88.4 R20, [R145+0x9800] ;  /* 0x009800009114783b */ /* 0x000ee40000004200 */
[----:B-1----:R-:W-:Y:S01]  /*8010*/  F2FP.BF16.F32.PACK_AB R86, R126, R133 ;  /* 0x000000857e56723e */ /* 0x002fe200000010ff */
[----:B------:R-:W-:Y:S01]  /*8020*/  FADD.FTZ R134, R134, R131 ;  /* 0x0000008386867221 */ /* 0x000fe20000010000 */
[C---:B------:R-:W-:Y:S03]  /*8030*/  F2FP.BF16.F32.PACK_AB R87, R124.reuse, R135 ;  /* 0x000000877c57723e */ /* 0x040fe600000010ff */
[----:B------:R-:W-:Y:S04]  /*8040*/  FADD.FTZ R135, R135, R134 ;  /* 0x0000008687877221 */ /* 0x000fe80000010000 */
[C---:B------:R-:W-:Y:S01]  /*8050*/  HMMA.16816.F32.BF16 R96, R84.reuse, R28, R4 ;  /* 0x0000001c5460723c */ /* 0x040fe20000041804 */
[----:B------:R-:W1:Y:S04]  /*8060*/  LDSM.16.MT88.4 R4, [R150+0xb800] ;  /* 0x00b800009604783b */ /* 0x000e680000004200 */
[----:B------:R-:W-:Y:S03]  /*8070*/  FADD.FTZ R179, R124, R135 ;  /* 0x000000877cb37221 */ /* 0x000fe60000010000 */
[C---:B------:R-:W-:Y:S01]  /*8080*/  HMMA.16816.F32.BF16 R92, R84.reuse, R30, R8 ;  /* 0x0000001e545c723c */ /* 0x040fe20000041808 */
[----:B------:R-:W4:Y:S07]  /*8090*/  LDSM.16.MT88.4 R8, [R146+0xb800] ;  /* 0x00b800009208783b */ /* 0x000f2e0000004200 */
[C---:B--2---:R-:W-:Y:S08]  /*80a0*/  HMMA.16816.F32.BF16 R36, R84.reuse, R24, R36 ;  /* 0x000000185424723c */ /* 0x044ff00000041824 */
        /* <DEDUP_REMOVED lines=12> */
[C---:B----4-:R-:W-:Y:S03]  /*8170*/  HMMA.16816.F32.BF16 R68, R84.reuse, R8, R68 ;  /* 0x000000085444723c */ /* 0x050fe60000041844 */
        /* <DEDUP_REMOVED lines=12> */
[----:B------:R-:W-:Y:S01]  /*8240*/  FADD.FTZ R133, R133, R0 ;  /* 0x0000000085857221 */ /* 0x000fe20000010000 */
[----:B------:R-:W-:Y:S03]  /*8250*/  MOV R0, R101 ;  /* 0x0000006500007202 */ /* 0x000fe60000000f00 */
[----:B------:R-:W-:Y:S01]  /*8260*/  FADD.FTZ R181, R126, R133 ;  /* 0x000000857eb57221 */ /* 0x000fe20000010000 */
[----:B------:R-:W-:Y:S01]  /*8270*/  HMMA.16816.F32.BF16 R84, R84, R6, R16 ;  /* 0x000000065454723c */ /* 0x000fe20000041810 */
[----:B------:R-:W-:Y:S08]  /*8280*/  @!UPT UIADD3 URZ, UPT, UPT, URZ, URZ, URZ ;  /* 0x000000fffffff290 */ /* 0x000ff0000fffe0ff */
[----:B------:R-:W-:Y:S11]  /*8290*/  @P0 BRA `(.L_x_9423) ;  /* 0xffffffd400640947 */ /* 0x000ff6000383ffff */
.L_x_9416:
        /* <DEDUP_REMOVED lines=13> */
.L_x_9445:
[----:B------:R-:W1:Y:S01]  /*8370*/  S2R R100, SR_TID.X ;  /* 0x0000000000647919 */ /* 0x000e620000002100 */
[----:B------:R-:W4:Y:S01]  /*8380*/  S2UR UR6, SR_CgaCtaId ;  /* 0x00000000000679c3 */ /* 0x000f220000008800 */
[----:B------:R-:W2:Y:S01]  /*8390*/  MUFU.RCP R9, R6 ;  /* 0x0000000600097308 */ /* 0x000ea20000001000 */
[----:B---3--:R-:W-:-:S06]  /*83a0*/  FADD.FTZ R5, R11, R12 ;  /* 0x0000000c0b057221 */ /* 0x008fcc0000010000 */
[----:B------:R-:W-:Y:S01]  /*83b0*/  BAR.SYNC.DEFER_BLOCKING 0x0 ;  /* 0x0000000000007b1d */ /* 0x000fe20000010000 */
[----:B------:R-:W-:Y:S02]  /*83c0*/  FSETP.NE.FTZ.AND P1, PT, R6, RZ, PT ;  /* 0x000000ff0600720b */ /* 0x000fe40003f35000 */
[----:B------:R-:W-:-:S03]  /*83d0*/  FSETP.NE.FTZ.AND P0, PT, R5, RZ, PT ;  /* 0x000000ff0500720b */ /* 0x000fc60003f15000 */
[----:B------:R-:W3:Y:S01]  /*83e0*/  MUFU.RCP R7, R5 ;  /* 0x0000000500077308 */ /* 0x000ee20000001000 */
[----:B------:R-:W-:Y:S01]  /*83f0*/  UMOV UR7, 0x400 ;  /* 0x0000040000077882 */ /* 0x000fe20000000000 */
[----:B--2---:R-:W-:-:S05]  /*8400*/  FSEL R9, R9, 1, P1 ;  /* 0x3f80000009097808 */ /* 0x004fca0000800000 */
[C---:B------:R-:W-:Y:S01]  /*8410*/  FMUL.FTZ R96, R9.reuse, R96 ;  /* 0x0000006009607220 */ /* 0x040fe20000410000 */
[----:B----4-:R-:W-:Y:S01]  /*8420*/  ULEA UR6, UR6, UR7, 0x18 ;  /* 0x0000000706067291 */ /* 0x010fe2000f8ec0ff */
[C---:B------:R-:W-:Y:S01]  /*8430*/  FMUL.FTZ R97, R9.reuse, R97 ;  /* 0x0000006109617220 */ /* 0x040fe20000410000 */
[C---:B------:R-:W-:Y:S01]  /*8440*/  FMUL.FTZ R92, R9.reuse, R92 ;  /* 0x0000005c095c7220 */ /* 0x040fe20000410000 */
[C---:B------:R-:W-:Y:S01]  /*8450*/  FMUL.FTZ R93, R9.reuse, R93 ;  /* 0x0000005d095d7220 */ /* 0x040fe20000410000 */
[C---:B------:R-:W-:Y:S01]  /*8460*/  FMUL.FTZ R36, R9.reuse, R36 ;  /* 0x0000002409247220 */ /* 0x040fe20000410000 */
[C---:B------:R-:W-:Y:S01]  /*8470*/  FMUL.FTZ R37, R9.reuse, R37 ;  /* 0x0000002509257220 */ /* 0x040fe20000410000 */
[C---:B------:R-:W-:Y:S01]  /*8480*/  FMUL.FTZ R40, R9.reuse, R40 ;  /* 0x0000002809287220 */ /* 0x040fe20000410000 */
[C---:B-1----:R-:W-:Y:S01]  /*8490*/  SHF.L.U32 R10, R100.reuse, 0x4, RZ ;  /* 0x00000004640a7819 */ /* 0x042fe200000006ff */
[C---:B------:R-:W-:Y:S01]  /*84a0*/  FMUL.FTZ R41, R9.reuse, R41 ;  /* 0x0000002909297220 */ /* 0x040fe20000410000 */
[----:B------:R-:W-:Y:S01]  /*84b0*/  SHF.L.U32 R11, R100, 0x1, RZ ;  /* 0x00000001640b7819 */ /* 0x000fe200000006ff */
[C---:B------:R-:W-:Y:S01]  /*84c0*/  FMUL.FTZ R44, R9.reuse, R44 ;  /* 0x0000002c092c7220 */ /* 0x040fe20000410000 */
[----:B------:R-:W-:Y:S01]  /*84d0*/  LOP3.LUT R12, R10, 0x1c0, RZ, 0xc0, !PT ;  /* 0x000001c00a0c7812 */ /* 0x000fe200078ec0ff */
[C---:B------:R-:W-:Y:S01]  /*84e0*/  FMUL.FTZ R45, R9.reuse, R45 ;  /* 0x0000002d092d7220 */ /* 0x040fe20000410000 */
[----:B------:R-:W-:Y:S01]  /*84f0*/  R2P PR, R100, 0x1c ;  /* 0x0000001c64007804 */ /* 0x000fe20000000000 */
[C---:B------:R-:W-:Y:S01]  /*8500*/  FMUL.FTZ R48, R9.reuse, R48 ;  /* 0x0000003009307220 */ /* 0x040fe20000410000 */
[----:B------:R-:W-:Y:S01]  /*8510*/  LOP3.LUT R12, R12, 0x38, R11, 0xf8, !PT ;  /* 0x000000380c0c7812 */ /* 0x000fe200078ef80b */
[----:B------:R-:W-:Y:S01]  /*8520*/  FMUL.FTZ R49, R9, R49 ;  /* 0x0000003109317220 */ /* 0x000fe20000410000 */
[----:B------:R-:W-:Y:S01]  /*8530*/  LOP3.LUT R11, R11, 0x6, RZ, 0xc0, !PT ;  /* 0x000000060b0b7812 */ /* 0x000fe200078ec0ff */
        /* <DEDUP_REMOVED lines=18> */
[----:B------:R-:W-:Y:S01]  /*8660*/  IADD3 R8, PT, PT, R12, R11, R8 ;  /* 0x0000000b0c087210 */ /* 0x000fe20007ffe008 */
[C---:B------:R-:W-:Y:S01]  /*8670*/  FMUL.FTZ R84, R9.reuse, R84 ;  /* 0x0000005409547220 */ /* 0x040fe20000410000 */
[----:B------:R-:W-:Y:S01]  /*8680*/  FMUL.FTZ R85, R9, R85 ;  /* 0x0000005509557220 */ /* 0x000fe20000410000 */
[----:B------:R-:W-:-:S02]  /*8690*/  MOV R9, 0x40 ;  /* 0x0000004000097802 */ /* 0x000fc40000000f00 */
[----:B------:R-:W-:Y:S02]  /*86a0*/  MOV R11, 0x20 ;  /* 0x00000020000b7802 */ /* 0x000fe40000000f00 */
[----:B------:R-:W-:Y:S02]  /*86b0*/  LEA R8, R8, UR6, 0x2 ;  /* 0x0000000608087c11 */ /* 0x000fe4000f8e10ff */
        /* <DEDUP_REMOVED lines=75> */
[----:B------:R-:W4:Y:S04]  /*8b70*/  LD.E.64 R18, desc[UR4][R2.64+0xb0] ;  /* 0x0000b00402127980 */ /* 0x000f28000c101b00 */
[----:B-1----:R-:W4:Y:S01]  /*8b80*/  LD.E R8, desc[UR4][R2.64+0x60] ;  /* 0x0000600402087980 */ /* 0x002f22000c101900 */
[----:B--2---:R-:W1:Y:S03]  /*8b90*/  @P1 MUFU.LG2 R7, R6 ;  /* 0x0000000600071308 */ /* 0x004e660000000c00 */
[----:B---3--:R2:W5:Y:S01]  /*8ba0*/  LD.E R68, desc[UR4][R2.64+0xcc] ;  /* 0x0000cc0402447980 */ /* 0x008562000c101900 */
[----:B------:R-:W-:-:S02]  /*8bb0*/  SHF.L.U32 R69, R100, 0x2, RZ ;  /* 0x0000000264457819 */ /* 0x000fc400000006ff */
[----:B----4-:R-:W-:Y:S01]  /*8bc0*/  MOV R70, 0xff800000 ;  /* 0xff80000000467802 */ /* 0x010fe20000000f00 */
[----:B------:R2:W5:Y:S01]  /*8bd0*/  LD.E.64 R78, desc[UR4][R2.64+0x78] ;  /* 0x00007804024e7980 */ /* 0x000562000c101b00 */
[----:B------:R-:W3:Y:S01]  /*8be0*/  @P0 MUFU.LG2 R5, R5 ;  /* 0x0000000500050308 */ /* 0x000ee20000000c00 */
[----:B------:R-:W-:Y:S02]  /*8bf0*/  LOP3.LUT R12, R69, 0x1f8, RZ, 0xc0, !PT ;  /* 0x000001f8450c7812 */ /* 0x000fe400078ec0ff */
[----:B------:R2:W5:Y:S01]  /*8c00*/  LD.E.64 R76, desc[UR4][R2.64+0xa8] ;  /* 0x0000a804024c7980 */ /* 0x000562000c101b00 */
[----:B------:R-:W-:Y:S02]  /*8c10*/  MOV R71, 0xff800000 ;  /* 0xff80000000477802 */ /* 0x000fe40000000f00 */
[----:B------:R-:W-:Y:S01]  /*8c20*/  SHF.R.U32.HI R73, RZ, 0x2, R100 ;  /* 0x00000002ff497819 */ /* 0x000fe20000011664 */
[----:B-1----:R-:W-:-:S04]  /*8c30*/  @P1 FMUL.FTZ R7, R7, 0.69314718246459960938 ;  /* 0x3f31721807071820 */ /* 0x002fc80000410000 */
[----:B-----5:R-:W-:Y:S01]  /*8c40*/  @P1 FFMA.FTZ R70, R4, R102, R7 ;  /* 0x0000006604461223 */ /* 0x020fe20000010007 */
[----:B------:R-:W-:Y:S01]  /*8c50*/  SHF.R.U32.HI R7, RZ, 0x1, R100 ;  /* 0x00000001ff077819 */ /* 0x000fe20000011664 */
[----:B---3--:R-:W-:-:S03]  /*8c60*/  @P0 FMUL.FTZ R5, R5, 0.69314718246459960938 ;  /* 0x3f31721805050820 */ /* 0x008fc60000410000 */
[----:B------:R-:W-:Y:S02]  /*8c70*/  LOP3.LUT R12, R12, 0x38, R7, 0x78, !PT ;  /* 0x000000380c0c7812 */ /* 0x000fe400078e7807 */
[----:B------:R-:W-:Y:S01]  /*8c80*/  LOP3.LUT R6, R7, 0x30, RZ, 0xc0, !PT ;  /* 0x0000003007067812 */ /* 0x000fe200078ec0ff */
[----:B------:R-:W-:Y:S01]  /*8c90*/  @P0 FFMA.FTZ R71, R4, R101, R5 ;  /* 0x0000006504470223 */ /* 0x000fe20000010005 */
[----:B------:R-:W-:Y:S01]  /*8ca0*/  BAR.SYNC.DEFER_BLOCKING 0x0 ;  /* 0x0000000000007b1d */ /* 0x000fe20000010000 */
[----:B------:R-:W-:Y:S02]  /*8cb0*/  LOP3.LUT P0, RZ, R100, 0x3, RZ, 0xc0, !PT ;  /* 0x0000000364ff7812 */ /* 0x000fe4000780c0ff */
[----:B------:R-:W-:Y:S02]  /*8cc0*/  LOP3.LUT R7, R10, 0x10, RZ, 0xc0, !PT ;  /* 0x000000100a077812 */ /* 0x000fe400078ec0ff */
[----:B------:R-:W-:Y:S02]  /*8cd0*/  LOP3.LUT R73, R6, 0x7, R73, 0xf8, !PT ;  /* 0x0000000706497812 */ /* 0x000fe400078ef849 */
[----:B------:R-:W-:Y:S01]  /*8ce0*/  LEA R72, R12, R7, 0x2 ;  /* 0x000000070c487211 */ /* 0x000fe200078e10ff */
[----:B------:R-:W-:Y:S04]  /*8cf0*/  BSSY.RECONVERGENT B0, `(.L_x_9425) ;  /* 0x000001e000007945 */ /* 0x000fe80003800200 */
        /* <DEDUP_REMOVED lines=15> */
[----:B------:R-:W-:-:S04]  /*8df0*/  IMAD R8, R18, R8, R173 ;  /* 0x0000000812087224 */ /* 0x000fc800078e02ad */
[----:B------:R-:W-:Y:S02]  /*8e00*/  IMAD R172, R19, R8, R172 ;  /* 0x0000000813ac7224 */ /* 0x000fe400078e02ac */
[----:B------:R2:W1:Y:S04]  /*8e10*/  LDS.128 R16, [R72+UR6+0x6000] ;  /* 0x0060000648107984 */ /* 0x0004680008000c00 */
[----:B------:R2:W1:Y:S01]  /*8e20*/  LDS.128 R8, [R72+UR6+0x7000] ;  /* 0x0070000648087984 */ /* 0x0004620008000c00 */
[----:B---34-:R-:W-:Y:S05]  /*8e30*/  @P0 BRA `(.L_x_9426) ;  /* 0x0000000000240947 */ /* 0x018fea0003800000 */
[C---:B------:R-:W-:Y:S01]  /*8e40*/  VIADD R75, R73.reuse, 0x8 ;  /* 0x00000008494b7836 */ /* 0x040fe20000000000 */
[C---:B--2---:R-:W-:Y:S02]  /*8e50*/  IADD3 R72, P0, PT, R172.reuse, R73, RZ ;  /* 0x00000049ac487210 */ /* 0x044fe40007f1e0ff */
[-C--:B------:R-:W-:Y:S02]  /*8e60*/  ISETP.GE.AND P2, PT, R73, R160.reuse, PT ;  /* 0x000000a04900720c */ /* 0x080fe40003f46270 */
[----:B------:R-:W-:Y:S02]  /*8e70*/  ISETP.GE.AND P1, PT, R75, R160, PT ;  /* 0x000000a04b00720c */ /* 0x000fe40003f26270 */
[----:B------:R-:W-:Y:S02]  /*8e80*/  LEA.HI.X.SX32 R73, R172, RZ, 0x1, P0 ;  /* 0x000000ffac497211 */ /* 0x000fe400000f0eff */
[----:B------:R-:W-:-:S04]  /*8e90*/  LEA R74, P0, R72, R76, 0x2 ;  /* 0x0000004c484a7211 */ /* 0x000fc800078010ff */
[----:B------:R-:W-:-:S05]  /*8ea0*/  LEA.HI.X R75, R72, R77, R73, 0x2, P0 ;  /* 0x0000004d484b7211 */ /* 0x000fca00000f1449 */
[----:B------:R3:W-:Y:S04]  /*8eb0*/  @!P2 ST.E desc[UR4][R74.64], R70 ;  /* 0x000000464a00a985 */ /* 0x0007e8000c101904 */
[----:B------:R3:W-:Y:S02]  /*8ec0*/  @!P1 ST.E desc[UR4][R74.64+0x20], R71 ;  /* 0x000020474a009985 */ /* 0x0007e4000c101904 */
.L_x_9426:
[----:B------:R-:W-:Y:S05]  /*8ed0*/  BSYNC.RECONVERGENT B0 ;  /* 0x0000000000007941 */ /* 0x000fea0003800200 */
.L_x_9425:
[----:B---3--:R-:W-:Y:S01]  /*8ee0*/  SHF.R.U32.HI R71, RZ, 0x4, R0 ;  /* 0x00000004ff477819 */ /* 0x008fe20000011600 */
[----:B------:R-:W-:Y:S01]  /*8ef0*/  IMAD.SHL.U32 R100, R100, 0x8, RZ ;  /* 0x0000000864647824 */ /* 0x000fe200078e00ff */
[----:B--2---:R2:W5:Y:S01]  /*8f00*/  LD.E R2, desc[UR4][R2.64+0xc0] ;  /* 0x0000c00402027980 */ /* 0x004562000c101900 */
[----:B------:R-:W-:Y:S01]  /*8f10*/  IMAD R68, R172, R68, RZ ;  /* 0x00000044ac447224 */ /* 0x000fe200078e02ff */
[CC--:B------:R-:W-:Y:S01]  /*8f20*/  ISETP.GE.AND P3, PT, R71.reuse, R160.reuse, PT ;  /* 0x000000a04700720c */ /* 0x0c0fe20003f66270 */
[C---:B------:R-:W-:Y:S01]  /*8f30*/  VIADD R73, R71.reuse, 0x8 ;  /* 0x0000000847497836 */ /* 0x040fe20000000000 */
[----:B------:R-:W-:Y:S01]  /*8f40*/  LOP3.LUT R100, R100, 0x1f80, RZ, 0xc0, !PT ;  /* 0x00001f8064647812 */ /* 0x000fe200078ec0ff */
[C---:B------:R-:W-:Y:S01]  /*8f50*/  VIADD R75, R71.reuse, 0x18 ;  /* 0x00000018474b7836 */ /* 0x040fe20000000000 */
[----:B------:R-:W-:Y:S01]  /*8f60*/  BSSY.RECONVERGENT B0, `(.L_x_9427) ;  /* 0x0000017000007945 */ /* 0x000fe20003800200 */
[----:B------:R-:W-:Y:S01]  /*8f70*/  VIADD R77, R71, 0x10 ;  /* 0x00000010474d7836 */ /* 0x000fe20000000000 */
[-C--:B------:R-:W-:Y:S01]  /*8f80*/  ISETP.GE.AND P1, PT, R73, R160.reuse, PT ;  /* 0x000000a04900720c */ /* 0x080fe20003f26270 */
[----:B------:R-:W-:Y:S01]  /*8f90*/  VIADD R73, R71, 0x20 ;  /* 0x0000002047497836 */ /* 0x000fe20000000000 */
[----:B------:R-:W-:-:S02]  /*8fa0*/  ISETP.GE.AND P2, PT, R75, R160, PT ;  /* 0x000000a04b00720c */ /* 0x000fc40003f46270 */
[-C--:B------:R-:W-:Y:S02]  /*8fb0*/  ISETP.GE.AND P0, PT, R77, R160.reuse, PT ;  /* 0x000000a04d00720c */ /* 0x080fe40003f06270 */
[----:B------:R-:W-:Y:S02]  /*8fc0*/  ISETP.GE.AND P6, PT, R73, R160, PT ;  /* 0x000000a04900720c */ /* 0x000fe40003fc6270 */
[----:B------:R-:W-:Y:S02]  /*8fd0*/  LOP3.LUT R73, R100, 0x3c, R69, 0xf8, !PT ;  /* 0x0000003c64497812 */ /* 0x000fe400078ef845 */
[----:B------:R-:W-:Y:S02]  /*8fe0*/  P2R R0, PR, RZ, 0x4 ;  /* 0x00000004ff007803 */ /* 0x000fe40000000000 */
[----:B------:R-:W-:Y:S02]  /*8ff0*/  LOP3.LUT R69, R69, 0x3c, RZ, 0xc0, !PT ;  /* 0x0000003c45457812 */ /* 0x000fe400078ec0ff */
[----:B------:R-:W-:-:S02]  /*9000*/  IADD3 R75, P2, PT, R73, R68, RZ ;  /* 0x00000044494b7210 */ /* 0x000fc40007f5e0ff */
[----:B------:R-:W-:Y:S01]  /*9010*/  LOP3.LUT R73, R69, 0x40, RZ, 0xfc, !PT ;  /* 0x0000004045497812 */ /* 0x000fe200078efcff */
[----:B--2---:R-:W-:Y:S01]  /*9020*/  VIADD R3, R71, 0x28 ;  /* 0x0000002847037836 */ /* 0x004fe20000000000 */
[----:B------:R-:W-:-:S04]  /*9030*/  LEA.HI.X.SX32 R68, R68, RZ, 0x1, P2 ;  /* 0x000000ff44447211 */ /* 0x000fc800010f0eff */
[----:B------:R-:W-:Y:S01]  /*9040*/  ISETP.GE.AND P5, PT, R3, R160, PT ;  /* 0x000000a00300720c */ /* 0x000fe20003fa6270 */
[----:B------:R-:W-:Y:S01]  /*9050*/  VIADD R3, R71, 0x30 ;  /* 0x0000003047037836 */ /* 0x000fe20000000000 */
[----:B------:R-:W-:Y:S11]  /*9060*/  @P3 BRA `(.L_x_9428) ;  /* 0x0000000000183947 */ /* 0x000ff60003800000 */
[----:B------:R-:W-:Y:S02]  /*9070*/  LEA R76, P2, R75, R78, 0x2 ;  /* 0x0000004e4b4c7211 */ /* 0x000fe400078410ff */
[-C--:B-----5:R-:W-:Y:S02]  /*9080*/  ISETP.GE.AND P3, PT, R69, R2.reuse, PT ;  /* 0x000000024500720c */ /* 0x0a0fe40003f66270 */
[----:B------:R-:W-:Y:S02]  /*9090*/  LEA.HI.X R77, R75, R79, R68, 0x2, P2 ;  /* 0x0000004f4b4d7211 */ /* 0x000fe400010f1444 */
[----:B------:R-:W-:-:S09]  /*90a0*/  ISETP.GE.AND P2, PT, R73, R2, PT ;  /* 0x000000024900720c */ /* 0x000fd20003f46270 */
[----:B-1----:R2:W-:Y:S04]  /*90b0*/  @!P3 ST.E.128 desc[UR4][R76.64], R64 ;  /* 0x000000404c00b985 */ /* 0x0025e8000c101d04 */
[----:B------:R2:W-:Y:S02]  /*90c0*/  @!P2 ST.E.128 desc[UR4][R76.64+0x100], R32 ;  /* 0x000100204c00a985 */ /* 0x0005e4000c101d04 */
.L_x_9428:
[----:B------:R-:W-:Y:S05]  /*90d0*/  BSYNC.RECONVERGENT B0 ;  /* 0x0000000000007941 */ /* 0x000fea0003800200 */
.L_x_9427:
        /* <DEDUP_REMOVED lines=12> */
.L_x_9430:
[----:B------:R-:W-:Y:S05]  /*91a0*/  BSYNC.RECONVERGENT B0 ;  /* 0x0000000000007941 */ /* 0x000fea0003800200 */
.L_x_9429:
        /* <DEDUP_REMOVED lines=11> */
.L_x_9432:
[----:B------:R-:W-:Y:S05]  /*9260*/  BSYNC.RECONVERGENT B0 ;  /* 0x0000000000007941 */ /* 0x000fea0003800200 */
.L_x_9431:
        /* <DEDUP_REMOVED lines=11> */
.L_x_9434:
[----:B------:R-:W-:Y:S05]  /*9320*/  BSYNC.RECONVERGENT B0 ;  /* 0x0000000000007941 */ /* 0x000fea0003800200 */
.L_x_9433:
        /* <DEDUP_REMOVED lines=10> */
.L_x_9436:
[----:B------:R-:W-:Y:S05]  /*93d0*/  BSYNC.RECONVERGENT B0 ;  /* 0x0000000000007941 */ /* 0x000fea0003800200 */
.L_x_9435:
        /* <DEDUP_REMOVED lines=10> */
.L_x_9438:
[----:B------:R-:W-:Y:S05]  /*9480*/  BSYNC.RECONVERGENT B0 ;  /* 0x0000000000007941 */ /* 0x000fea0003800200 */
.L_x_9437:
        /* <DEDUP_REMOVED lines=10> */
.L_x_9440:
[----:B------:R-:W-:Y:S05]  /*9530*/  BSYNC.RECONVERGENT B0 ;  /* 0x0000000000007941 */ /* 0x000fea0003800200 */
.L_x_9439:
[----:B------:R-:W-:-:S04]  /*9540*/  MOV R167, 0x0 ;  /* 0x0000000000a77802 */ /* 0x000fc80000000f00 */
[----:B-12345:R-:W-:Y:S05]  /*9550*/  @P3 RET.REL.NODEC R166 `(_ZN5flash24flash_fwd_splitkv_kernelI23Flash_fwd_kernel_traitsILi128ELi64ELi64ELi4ELb0ELb0EN7cutlass10bfloat16_tE19Flash_kernel_traitsILi128ELi64ELi64ELi4ES3_EELb0ELb0ELb0ELb0ELb0ELb0ELb1ELb0EEEvNS_16Flash_fwd_paramsE) ;  /* 0xffffff68a6a83950 */ /* 0x03efea0003c3ffff */
[-C--:B------:R-:W-:Y:S01]  /*9560*/  ISETP.GE.AND P2, PT, R69, R2.reuse, PT ;  /* 0x000000024500720c */ /* 0x080fe20003f46270 */
[----:B------:R-:W-:Y:S01]  /*9570*/  IMAD.MOV.U32 R167, RZ, RZ, 0x0 ;  /* 0x00000000ffa77424 */ /* 0x000fe200078e00ff */
[----:B------:R-:W-:-:S11]  /*9580*/  ISETP.GE.AND P0, PT, R73, R2, PT ;  /* 0x000000024900720c */ /* 0x000fd60003f06270 */
[----:B------:R-:W-:-:S04]  /*9590*/  @!P2 LEA R8, P1, R75, R78, 0x2 ;  /* 0x0000004e4b08a211 */ /* 0x000fc800078210ff */
[----:B------:R-:W-:-:S05]  /*95a0*/  @!P2 LEA.HI.X R9, R75, R79, R68, 0x2, P1 ;  /* 0x0000004f4b09a211 */ /* 0x000fca00008f1444 */
[----:B------:R1:W-:Y:S02]  /*95b0*/  @!P2 ST.E.128 desc[UR4][R8.64+0x7000], R36 ;  /* 0x007000240800a985 */ /* 0x0003e4000c101d04 */
[----:B-1----:R-:W-:Y:S05]  /*95c0*/  @P0 RET.REL.NODEC R166 `(_ZN5flash24flash_fwd_splitkv_kernelI23Flash_fwd_kernel_traitsILi128ELi64ELi64ELi4ELb0ELb0EN7cutlass10bfloat16_tE19Flash_kernel_traitsILi128ELi64ELi64ELi4ES3_EELb0ELb0ELb0ELb0ELb0ELb0ELb1ELb0EEEvNS_16Flash_fwd_paramsE) ;  /* 0xffffff68a68c0950 */ /* 0x002fea0003c3ffff */
[----:B------:R-:W-:Y:S01]  /*95d0*/  LEA R2, P0, R75, R78, 0x2 ;  /* 0x0000004e4b027211 */ /* 0x000fe200078010ff */
[----:B------:R-:W-:-:S03]  /*95e0*/  IMAD.MOV.U32 R167, RZ, RZ, 0x0 ;  /* 0x00000000ffa77424 */ /* 0x000fc600078e00ff */
[----:B------:R-:W-:-:S05]  /*95f0*/  LEA.HI.X R3, R75, R79, R68, 0x2, P0 ;  /* 0x0000004f4b037211 */ /* 0x000fca00000f1444 */
[----:B------:R1:W-:Y:S02]  /*9600*/  ST.E.128 desc[UR4][R2.64+0x7100], R4 ;  /* 0x0071000402007985 */ /* 0x0003e4000c101d04 */
[----:B-1----:R-:W-:Y:S05]  /*9610*/  RET.REL.NODEC R166 `(_ZN5flash24flash_fwd_splitkv_kernelI23Flash_fwd_kernel_traitsILi128ELi64ELi64ELi4ELb0ELb0EN7cutlass10bfloat16_tE19Flash_kernel_traitsILi128ELi64ELi64ELi4ES3_EELb0ELb0ELb0ELb0ELb0ELb0ELb1ELb0EEEvNS_16Flash_fwd_paramsE) ;  /* 0xffffff68a6787950 */ /* 0x002fea0003c3ffff */
.L_x_9424:
[----:B------:R-:W-:Y:S01]  /*9620*/  MOV R10, 0x2 ;  /* 0x00000002000a7802 */ /* 0x000fe20000000f00 */
[----:B------:R-:W-:Y:S01]  /*9630*/  IMAD.MOV.U32 R5, RZ, RZ, 0x1f ;  /* 0x0000001fff057424 */ /* 0x000fe200078e00ff */
[----:B------:R-:W-:-:S07]  /*9640*/  MOV R7, 0xffffffff ;  /* 0xffffffff00077802 */ /* 0x000fce0000000f00 */
[----:B-----5:R-:W-:Y:S05]  /*9650*/  WARPSYNC.COLLECTIVE R7, `(.L_x_9441) ;  /* 0x0000000007087348 */ /* 0x020fea0003c00000 */
[----:B------:R1:W2:Y:S02]  /*9660*/  SHFL.BFLY P0, R12, R181, R10, R5 ;  /* 0x0c00000ab50c7389 */ /* 0x0002a40000000005 */
[----:B-12--5:R-:W-:Y:S05]  /*9670*/  ENDCOLLECTIVE ;  /* 0x000000000000791b */ /* 0x026fea0003800000 */
.L_x_9441:
[----:B------:R-:W-:Y:S02]  /*9680*/  IMAD.MOV.U32 R6, RZ, RZ, R12 ;  /* 0x000000ffff067224 */ /* 0x000fe400078e000c */
[----:B------:R-:W-:Y:S02]  /*9690*/  IMAD.MOV.U32 R10, RZ, RZ, 0x1 ;  /* 0x00000001ff0a7424 */ /* 0x000fe400078e00ff */
[----:B------:R-:W-:-:S05]  /*96a0*/  FADD.FTZ R9, R6, R181 ;  /* 0x000000b506097221 */ /* 0x000fca0000010000 */
[----:B------:R-:W-:-:S07]  /*96b0*/  MOV R181, R9 ;  /* 0x0000000900b57202 */ /* 0x000fce0000000f00 */
[----:B------:R-:W-:Y:S05]  /*96c0*/  WARPSYNC.COLLECTIVE R7, `(.L_x_9442) ;  /* 0x0000000007087348 */ /* 0x000fea0003c00000 */
[----:B------:R1:W2:Y:S02]  /*96d0*/  SHFL.BFLY P0, R12, R181, R10, R5 ;  /* 0x0c00000ab50c7389 */ /* 0x0002a40000000005 */
[----:B-12---:R-:W-:Y:S05]  /*96e0*/  ENDCOLLECTIVE ;  /* 0x000000000000791b */ /* 0x006fea0003800000 */
.L_x_9442:
[----:B------:R-:W-:Y:S01]  /*96f0*/  MOV R181, R179 ;  /* 0x000000b300b57202 */ /* 0x000fe20000000f00 */
[----:B------:R-:W-:Y:S01]  /*9700*/  IMAD.MOV.U32 R10, RZ, RZ, 0x2 ;  /* 0x00000002ff0a7424 */ /* 0x000fe200078e00ff */
[----:B------:R-:W-:-:S07]  /*9710*/  MOV R6, R12 ;  /* 0x0000000c00067202 */ /* 0x000fce0000000f00 */
[----:B------:R-:W-:Y:S05]  /*9720*/  WARPSYNC.COLLECTIVE R7, `(.L_x_9443) ;  /* 0x0000000007087348 */ /* 0x000fea0003c00000 */
[----:B------:R1:W2:Y:S02]  /*9730*/  SHFL.BFLY P0, R12, R181, R10, R5 ;  /* 0x0c00000ab50c7389 */ /* 0x0002a40000000005 */
[----:B-12---:R-:W-:Y:S05]  /*9740*/  ENDCOLLECTIVE ;  /* 0x000000000000791b */ /* 0x006fea0003800000 */
.L_x_9443:
[----:B------:R-:W-:Y:S01]  /*9750*/  FADD.FTZ R6, R9, R6 ;  /* 0x0000000609067221 */ /* 0x000fe20000010000 */
[----:B------:R-:W-:Y:S01]  /*9760*/  FADD.FTZ R11, R12, R179 ;  /* 0x000000b30c0b7221 */ /* 0x000fe20000010000 */
[----:B------:R-:W-:-:S04]  /*9770*/  MOV R10, 0x1 ;  /* 0x00000001000a7802 */ /* 0x000fc80000000f00 */
[----:B------:R-:W-:-:S07]  /*9780*/  MOV R181, R11 ;  /* 0x0000000b00b57202 */ /* 0x000fce0000000f00 */
[----:B------:R-:W-:Y:S05]  /*9790*/  WARPSYNC.COLLECTIVE R7, `(.L_x_9444) ;  /* 0x0000000007087348 */ /* 0x000fea0003c00000 */
[----:B------:R1:W2:Y:S02]  /*97a0*/  SHFL.BFLY P0, R12, R181, R10, R5 ;  /* 0x0c00000ab50c7389 */ /* 0x0002a40000000005 */
[----:B-12---:R-:W-:Y:S05]  /*97b0*/  ENDCOLLECTIVE ;  /* 0x000000000000791b */ /* 0x006fea0003800000 */
.L_x_9444:
[----:B------:R-:W-:Y:S05]  /*97c0*/  BRA `(.L_x_9445) ;  /* 0xffffffe800e87947 */ /* 0x000fea000383ffff */
.L_x_9446:
        /* <DEDUP_REMOVED lines=11> */
.L_x_14936:


//--------------------- .text._ZN5flash24flash_fwd_splitkv_kernelI23Flash_fwd_kernel_traitsILi128ELi64ELi64ELi4ELb0ELb0EN7cutlass10bfloat16_tE19Flash_kernel_traitsILi128ELi64ELi64ELi4ES3_EELb0ELb0ELb0ELb0ELb0ELb1ELb1ELb0EEEvNS_16Flash_fwd_paramsE --------------------------
	.section	.text._ZN5flash24flash_fwd_splitkv_kernelI23Flash_fwd_kernel_traitsILi128ELi64ELi64ELi4ELb0ELb0EN7cutlass10bfloat16_tE19Flash_kernel_traitsILi128ELi64ELi64ELi4ES3_EELb0ELb0ELb0ELb0ELb0ELb1ELb1ELb0EEEvNS_16Flash_fwd_paramsE,"ax",@progbits
	.align	128
        .global         _ZN5flash24flash_fwd_splitkv_kernelI23Flash_fwd_kernel_traitsILi128ELi64ELi64ELi4ELb0ELb0EN7cutlass10bfloat16_tE19Flash_kernel_traitsILi128ELi64ELi64ELi4ES3_EELb0ELb0ELb0ELb0ELb0ELb1ELb1ELb0EEEvNS_16Flash_fwd_paramsE
        .type           _ZN5flash24flash_fwd_splitkv_kernelI23Flash_fwd_kernel_traitsILi128ELi64ELi64ELi4ELb0ELb0EN7cutlass10bfloat16_tE19Flash_kernel_traitsILi128ELi64ELi64ELi4ES3_EELb0ELb0ELb0ELb0ELb0ELb1ELb1ELb0EEEvNS_16Flash_fwd_paramsE,@function
        .size           _ZN5flash24flash_fwd_splitkv_kernelI23Flash_fwd_kernel_traitsILi128ELi64ELi64ELi4ELb0ELb0EN7cutlass10bfloat16_tE19Flash_kernel_traitsILi128ELi64ELi64ELi4ES3_EELb0ELb0ELb0ELb0ELb0ELb1ELb1ELb0EEEvNS_16Flash_fwd_paramsE,(.L_x_14937 - _ZN5flash24flash_fwd_splitkv_kernelI23Flash_fwd_kernel_traitsILi128ELi64ELi64ELi4ELb0ELb0EN7cutlass10bfloat16_tE19Flash_kernel_traitsILi128ELi64ELi64ELi4ES3_EELb0ELb0ELb0ELb0ELb0ELb1ELb1ELb0EEEvNS_16Flash_fwd_paramsE)
        .other          _ZN5flash24flash_fwd_splitkv_kernelI23Flash_fwd_kernel_traitsILi128ELi64ELi64ELi4ELb0ELb0EN7cutlass10bfloat16_tE19Flash_kernel_traitsILi128ELi64ELi64ELi4ES3_EELb0ELb0ELb0ELb0ELb0ELb1ELb1ELb0EEEvNS_16Flash_fwd_paramsE,@"STO_CUDA_ENTRY STV_DEFAULT"
_ZN5flash24flash_fwd_splitkv_kernelI23Flash_fwd_kernel_traitsILi128ELi64ELi64ELi4ELb0ELb0EN7cutlass10bfloat16_tE19Flash_kernel_traitsILi128ELi64ELi64ELi4ES3_EELb0ELb0ELb0ELb0ELb0ELb1ELb1ELb0EEEvNS_16Flash_fwd_paramsE:
.text._ZN5flash24flash_fwd_splitkv_kernelI23Flash_fwd_kernel_traitsILi128ELi64ELi64ELi4ELb0ELb0EN7cutlass10bfloat16_tE19Flash_kernel_traitsILi128ELi64ELi64ELi4ES3_EELb0ELb0ELb0ELb0ELb0ELb1ELb1ELb0EEEvNS_16Flash_fwd_paramsE:
        /* <DEDUP_REMOVED lines=29> */
[----:B-1----:R-:W-:Y:S05]  /*01d0*/  CALL.REL.NOINC `($_ZN5flash24flash_fwd_splitkv_kernelI23Flash_fwd_kernel_traitsILi128ELi64ELi64ELi4ELb0ELb0EN7cutlass10bfloat16_tE19Flash_kernel_traitsILi128ELi64ELi64ELi4ES3_EELb0ELb0ELb0ELb0ELb0ELb1ELb1ELb0EEEvNS_16Flash_fwd_paramsE$_ZN5flash30compute_attn_1rowblock_splitkvI23Flash_fwd_kernel_traitsILi128ELi64ELi64ELi4ELb0ELb0EN7cutlass10bfloat16_tE19Flash_kernel_traitsILi128ELi64ELi64ELi4ES3_EELb0ELb0ELb0ELb0ELb0ELb1ELb1ELb0ENS_16Flash_fwd_paramsEEEvRKT8_iiiii) ;  /* 0x0000000000087944 */ /* 0x002fea0003c00000 */
[----:B------:R-:W-:Y:S05]  /*01e0*/  BSYNC.RECONVERGENT B2 ;  /* 0x0000000000027941 */ /* 0x000fea0003800200 */
.L_x_9447:
[----:B------:R-:W-:Y:S05]  /*01f0*/  EXIT ;  /* 0x000000000000794d */ /* 0x000fea0003800000 */
        .type           $_ZN5flash24flash_fwd_splitkv_kernelI23Flash_fwd_kernel_traitsILi128ELi64ELi64ELi4ELb0ELb0EN7cutlass10bfloat16_tE19Flash_kernel_traitsILi128ELi64ELi64ELi4ES3_EELb0ELb0ELb0ELb0ELb0ELb1ELb1ELb0EEEvNS_16Flash_fwd_paramsE$_ZN5flash30compute_attn_1rowblock_splitkvI23Flash_fwd_kernel_traitsILi128ELi64ELi64ELi4ELb0ELb0EN7cutlass10bfloat16_tE19Flash_kernel_traitsILi128ELi64ELi64ELi4ES3_EELb0ELb0ELb0ELb0ELb0ELb1ELb1ELb0ENS_16Flash_fwd_paramsEEEvRKT8_iiiii,@function
        .size           $_ZN5flash24flash_fwd_splitkv_kernelI23Flash_fwd_kernel_traitsILi128ELi64ELi64ELi4ELb0ELb0EN7cutlass10bfloat16_tE19Flash_kernel_traitsILi128ELi64ELi64ELi4ES3_EELb0ELb0ELb0ELb0ELb0ELb1ELb1ELb0EEEvNS_16Flash_fwd_paramsE$_ZN5flash30compute_attn_1rowblock_splitkvI23Flash_fwd_kernel_traitsILi128ELi64ELi64ELi4ELb0ELb0EN7cutlass10bfloat16_tE19Flash_kernel_traitsILi128ELi64ELi64ELi4ES3_EELb0ELb0ELb0ELb0ELb0ELb1ELb1ELb0ENS_16Flash_fwd_paramsEEEvRKT8_iiiii,(.L_x_14937 - $_ZN5flash24flash_fwd_splitkv_kernelI23Flash_fwd_kernel_traitsILi128ELi64ELi64ELi4ELb0ELb0EN7cutlass10bfloat16_tE19Flash_kernel_traitsILi128ELi64ELi64ELi4ES3_EELb0ELb0ELb0ELb0ELb0ELb1ELb1ELb0EEEvNS_16Flash_fwd_paramsE$_ZN5flash30compute_attn_1rowblock_splitkvI23Flash_fwd_kernel_traitsILi128ELi64ELi64ELi4ELb0ELb0EN7cutlass10bfloat16_tE19Flash_kernel_traitsILi128ELi64ELi64ELi4ES3_EELb0ELb0ELb0ELb0ELb0ELb1ELb1ELb0ENS_16Flash_fwd_paramsEEEvRKT8_iiiii)
$_ZN5flash24flash_fwd_splitkv_kernelI23Flash_fwd_kernel_traitsILi128ELi64ELi64ELi4ELb0ELb0EN7cutlass10bfloat16_tE19Flash_kernel_traitsILi128ELi64ELi64ELi4ES3_EELb0ELb0ELb0ELb0ELb0ELb1ELb1ELb0EEEvNS_16Flash_fwd_paramsE$_ZN5flash30compute_attn_1rowblock_splitkvI23Flash_fwd_kernel_traitsILi128ELi64ELi64ELi4ELb0ELb0EN7cutlass10bfloat16_tE19Flash_kernel_traitsILi128ELi64ELi64ELi4ES3_EELb0ELb0ELb0ELb0ELb0ELb1ELb1ELb0ENS_16Flash_fwd_paramsEEEvRKT8_iiiii:
        /* <DEDUP_REMOVED lines=30> */
[----:B------:R-:W-:-:S03]  /*03e0*/  ISETP.NE.U32.AND P0, PT, R12, RZ, PT ;  /* 0x000000ff0c00720c */ /* 0x000fc60003f05070 */
[----:B------:R-:W-:Y:S01]  /*03f0*/  IMAD.X R21, R17, 0x1, R0, P1 ;  /* 0x0000000111157824 */ /* 0x000fe200008e0600 */
[----:B------:R-:W-:Y:S01]  /*0400*/  ISETP.NE.AND.EX P0, PT, R13, RZ, PT, P0 ;  /* 0x000000ff0d00720c */ /* 0x000fe20003f05300 */
[----:B------:R-:W-:Y:S02]  /*0410*/  IMAD.MOV.U32 R17, RZ, RZ, -0x1 ;  /* 0xffffffffff117424 */ /* 0x000fe400078e00ff */
[----:B------:R-:W-:Y:S10]  /*0420*/  @!P2 BRA `(.L_x_9449) ;  /* 0x000000000010a947 */ /* 0x000ff40003800000 */
[----:B------:R-:W3:Y:S02]  /*0430*/  LD.E.U8 R6, desc[UR4][R2.64+0x1b2] ;  /* 0x0001b20402067980 */ /* 0x000ee4000c101100 */
[----:B---3--:R-:W-:-:S13]  /*0440*/  ISETP.NE.AND P1, PT, R6, RZ, PT ;  /* 0x000000ff0600720c */ /* 0x008fda0003f25270 */
[----:B------:R-:W-:Y:S05]  /*0450*/  @!P1 BRA `(.L_x_9449) ;  /* 0x0000000000049947 */ /* 0x000fea0003800000 */
[----:B------:R3:W5:Y:S02]  /*0460*/  LD.E R17, desc[UR4][R20.64] ;  /* 0x0000000414117980 */ /* 0x000764000c101900 */
.L_x_9449:
[----:B------:R-:W-:Y:S05]  /*0470*/  BSYNC.RECONVERGENT B0 ;  /* 0x0000000000007941 */ /* 0x000fea0003800200 */
.L_x_9448:
[----:B------:R-:W-:Y:S04]  /*0480*/  BSSY.RECONVERGENT B0, `(.L_x_9450) ;  /* 0x0000007000007945 */ /* 0x000fe80003800200 */
[----:B------:R-:W-:Y:S05]  /*0490*/  @!P3 BRA `(.L_x_9451) ;  /* 0x000000000014b947 */ /* 0x000fea0003800000 */
[----:B-----5:R-:W4:Y:S02]  /*04a0*/  LD.E.U8 R5, desc[UR4][R2.64+0x1b2] ;  /* 0x0001b20402057980 */ /* 0x020f24000c101100 */
[----:B----4-:R-:W-:-:S13]  /*04b0*/  ISETP.NE.AND P1, PT, R5, RZ, PT ;  /* 0x000000ff0500720c */ /* 0x010fda0003f25270 */
[----:B------:R-:W4:Y:S02]  /*04c0*/  @P1 LD.E R6, desc[UR4][R20.64+0x4] ;  /* 0x0000040414061980 */ /* 0x000f24000c101900 */
[----:B----4-:R-:W-:-:S06]  /*04d0*/  @P1 IADD3 R5, PT, PT, R6, -R17, RZ ;  /* 0x8000001106051210 */ /* 0x010fcc0007ffe0ff */
[----:B------:R4:W5:Y:S02]  /*04e0*/  @!P1 LD.E R5, desc[UR4][R20.64] ;  /* 0x0000000414059980 */ /* 0x000964000c101900 */
.L_x_9451:
[----:B------:R-:W-:Y:S05]  /*04f0*/  BSYNC.RECONVERGENT B0 ;  /* 0x0000000000007941 */ /* 0x000fea0003800200 */
.L_x_9450:
        /* <DEDUP_REMOVED lines=8> */
.L_x_9453:
[----:B------:R-:W5:Y:S01]  /*0580*/  LD.E.64 R6, desc[UR4][R2.64+0x108] ;  /* 0x0001080402067980 */ /* 0x000f62000c101b00 */
[----:B------:R-:W-:Y:S01]  /*0590*/  BSSY.RECONVERGENT B0, `(.L_x_9455) ;  /* 0x0000006000007945 */ /* 0x000fe20003800200 */
[----:B------:R-:W-:Y:S01]  /*05a0*/  IMAD.MOV.U32 R100, RZ, RZ, RZ ;  /* 0x000000ffff647224 */ /* 0x000fe200078e00ff */
[----:B-----5:R-:W-:-:S04]  /*05b0*/  ISETP.NE.U32.AND P0, PT, R6, RZ, PT ;  /* 0x000000ff0600720c */ /* 0x020fc80003f05070 */
[----:B------:R-:W-:-:S13]  /*05c0*/  ISETP.NE.AND.EX P0, PT, R7, RZ, PT, P0 ;  /* 0x000000ff0700720c */ /* 0x000fda0003f05300 */
[----:B------:R-:W-:Y:S05]  /*05d0*/  @!P0 BRA `(.L_x_9456) ;  /* 0x0000000000048947 */ /* 0x000fea0003800000 */
[----:B------:R1:W5:Y:S02]  /*05e0*/  LD.E R100, desc[UR4][R2.64+0xbc] ;  /* 0x0000bc0402647980 */ /* 0x000364000c101900 */
.L_x_9456:
[----:B------:R-:W-:Y:S05]  /*05f0*/  BSYNC.RECONVERGENT B0 ;  /* 0x0000000000007941 */ /* 0x000fea0003800200 */
.L_x_9455:
[----:B-----5:R-:W-:Y:S02]  /*0600*/  IADD3 R100, PT, PT, R100, R5, -R14 ;  /* 0x0000000564647210 */ /* 0x020fe40007ffe80e */
.L_x_9454:
[----:B------:R-:W-:Y:S05]  /*0610*/  BSYNC.RECONVERGENT B1 ;  /* 0x0000000000017941 */ /* 0x000fea0003800200 */
.L_x_9452:
[----:B------:R-:W-:Y:S01]  /*0620*/  IMAD.SHL.U32 R164, R33, 0x40, RZ ;  /* 0x0000004021a47824 */ /* 0x000fe200078e00ff */
[----:B------:R-:W-:-:S04]  /*0630*/  MOV R159, 0x0 ;  /* 0x00000000009f7802 */ /* 0x000fc80000000f00 */
[----:B------:R-:W-:-:S13]  /*0640*/  ISETP.GT.AND P0, PT, R19, R164, PT ;  /* 0x000000a41300720c */ /* 0x000fda0003f04270 */
[----:B-1234-:R-:W-:Y:S05]  /*0650*/  @!P0 RET.REL.NODEC R158 `(_ZN5flash24flash_fwd_splitkv_kernelI23Flash_fwd_kernel_traitsILi128ELi64ELi64ELi4ELb0ELb0EN7cutlass10bfloat16_tE19Flash_kernel_traitsILi128ELi64ELi64ELi4ES3_EELb0ELb0ELb0ELb0ELb0ELb1ELb1ELb0EEEvNS_16Flash_fwd_paramsE) ;  /* 0xfffffff89e688950 */ /* 0x01efea0003c3ffff */
        /* <DEDUP_REMOVED lines=73> */
.L_x_9459:
[----:B------:R-:W-:Y:S05]  /*0af0*/  BSYNC.RECONVERGENT B0 ;  /* 0x0000000000007941 */ /* 0x000fea0003800200 */
.L_x_9458:
        /* <DEDUP_REMOVED lines=12> */
.L_x_9461:
[----:B------:R-:W-:Y:S05]  /*0bc0*/  BSYNC.RECONVERGENT B0 ;  /* 0x0000000000007941 */ /* 0x000fea0003800200 */
.L_x_9460:
        /* <DEDUP_REMOVED lines=12> */
.L_x_9463:
[----:B------:R-:W-:Y:S05]  /*0c90*/  BSYNC.RECONVERGENT B0 ;  /* 0x0000000000007941 */ /* 0x000fea0003800200 */
.L_x_9462:
        /* <DEDUP_REMOVED lines=12> */
.L_x_9465:
[----:B------:R-:W-:Y:S05]  /*0d60*/  BSYNC.RECONVERGENT B0 ;  /* 0x0000000000007941 */ /* 0x000fea0003800200 */
.L_x_9464:
        /* <DEDUP_REMOVED lines=11> */
.L_x_9467:
[----:B------:R-:W-:Y:S05]  /*0e20*/  BSYNC.RECONVERGENT B0 ;  /* 0x0000000000007941 */ /* 0x000fea0003800200 */
.L_x_9466:
        /* <DEDUP_REMOVED lines=11> */
.L_x_9469:
[----:B------:R-:W-:Y:S05]  /*0ee0*/  BSYNC.RECONVERGENT B0 ;  /* 0x0000000000007941 */ /* 0x000fea0003800200 */
.L_x_9468:
        /* <DEDUP_REMOVED lines=12> */
.L_x_9471:
[----:B------:R-:W-:Y:S05]  /*0fb0*/  BSYNC.RECONVERGENT B0 ;  /* 0x0000000000007941 */ /* 0x000fea0003800200 */
.L_x_9470:
        /* <DEDUP_REMOVED lines=15> */
.L_x_9473:
[----:B------:R-:W-:Y:S05]  /*10b0*/  BSYNC.RECONVERGENT B0 ;  /* 0x0000000000007941 */ /* 0x000fea0003800200 */
.L_x_9472:
        /* <DEDUP_REMOVED lines=20> */
[----:B-1----:R-:W-:Y:S05]  /*1200*/  @P6 RET.REL.NODEC R158 `(_ZN5flash24flash_fwd_splitkv_kernelI23Flash_fwd_kernel_traitsILi128ELi64ELi64ELi4ELb0ELb0EN7cutlass10bfloat16_tE19Flash_kernel_traitsILi128ELi64ELi64ELi4ES3_EELb0ELb0ELb0ELb0ELb0ELb1ELb1ELb0EEEvNS_16Flash_fwd_paramsE) ;  /* 0xffffffec9e7c6950 */ /* 0x002fea0003c3ffff */
[----:B------:R-:W-:Y:S02]  /*1210*/  MOV R5, 0xff800000 ;  /* 0xff80000000057802 */ /* 0x000fe40000000f00 */
[----:B------:R-:W-:-:S03]  /*1220*/  MOV R159, 0x0 ;  /* 0x00000000009f7802 */ /* 0x000fc60000000f00 */
[----:B------:R1:W-:Y:S02]  /*1230*/  ST.E desc[UR4][R2.64+0xe0], R5 ;  /* 0x0000e00502007985 */ /* 0x0003e4000c101904 */
[----:B-1----:R-:W-:Y:S05]  /*1240*/  RET.REL.NODEC R158 `(_ZN5flash24flash_fwd_splitkv_kernelI23Flash_fwd_kernel_traitsILi128ELi64ELi64ELi4ELb0ELb0EN7cutlass10bfloat16_tE19Flash_kernel_traitsILi128ELi64ELi64ELi4ES3_EELb0ELb0ELb0ELb0ELb0ELb1ELb1ELb0EEEvNS_16Flash_fwd_paramsE) ;  /* 0xffffffec9e6c7950 */ /* 0x002fea0003c3ffff */
.L_x_9457:
        /* <DEDUP_REMOVED lines=102> */
.L_x_9475:
        /* <DEDUP_REMOVED lines=78> */
.L_x_9476:
[----:B------:R-:W-:Y:S05]  /*1d90*/  BSYNC.RECONVERGENT B0 ;  /* 0x0000000000007941 */ /* 0x000fea0003800200 */
.L_x_9474:
        /* <DEDUP_REMOVED lines=86> */
.L_x_9478:
[----:B------:R-:W-:Y:S05]  /*2300*/  BSYNC.RECONVERGENT B0 ;  /* 0x0000000000007941 */ /* 0x000fea0003800200 */
.L_x_9477:
        /* <DEDUP_REMOVED lines=34> */
.L_x_9480:
[----:B------:R-:W-:Y:S05]  /*2530*/  BSYNC.RECONVERGENT B0 ;  /* 0x0000000000007941 */ /* 0x000fea0003800200 */
.L_x_9479:
        /* <DEDUP_REMOVED lines=34> */
.L_x_9482:
[----:B------:R-:W-:Y:S05]  /*2760*/  BSYNC.RECONVERGENT B0 ;  /* 0x0000000000007941 */ /* 0x000fea0003800200 */
.L_x_9481:
        /* <DEDUP_REMOVED lines=30> */
.L_x_9484:
[----:B------:R-:W-:Y:S05]  /*2950*/  BSYNC.RECONVERGENT B0 ;  /* 0x0000000000007941 */ /* 0x000fea0003800200 */
.L_x_9483:
        /* <DEDUP_REMOVED lines=16> */
.L_x_9486:
[----:B------:R-:W-:Y:S05]  /*2a60*/  BSYNC.RECONVERGENT B0 ;  /* 0x0000000000007941 */ /* 0x000fea0003800200 */
.L_x_9485:
        /* <DEDUP_REMOVED lines=14> */
.L_x_9488:
[----:B------:R-:W-:Y:S05]  /*2b50*/  BSYNC.RECONVERGENT B0 ;  /* 0x0000000000007941 */ /* 0x000fea0003800200 */
.L_x_9487:
        /* <DEDUP_REMOVED lines=16> */
.L_x_9490:
[----:B------:R-:W-:Y:S05]  /*2c60*/  BSYNC.RECONVERGENT B0 ;  /* 0x0000000000007941 */ /* 0x000fea0003800200 */
.L_x_9489:
        /* <DEDUP_REMOVED lines=16> */
.L_x_9492:
[----:B------:R-:W-:Y:S05]  /*2d70*/  BSYNC.RECONVERGENT B0 ;  /* 0x0000000000007941 */ /* 0x000fea0003800200 */
.L_x_9491:
[----:B------:R-:W0:Y:S01]  /*2d80*/  LDGDEPBAR ;  /* 0x00000000000079af */ /* 0x000e220000000000 */
[----:B------:R-:W-:Y:S01]  /*2d90*/  SHF.R.S32.HI R15, RZ, 0x1f, R13 ;  /* 0x0000001fff0f7819 */ /* 0x000fe2000001140d */
[-C--:B------:R-:W-:Y:S01]  /*2da0*/  IMAD R7, R39, R13.reuse, RZ ;  /* 0x0000000d27077224 */ /* 0x080fe200078e02ff */
[----:B------:R-:W-:Y:S01]  /*2db0*/  IADD3 R16, P1, P0, R40, R16, R163 ;  /* 0x0000001028107210 */ /* 0x000fe2000783e0a3 */
[----:B------:R-:W-:Y:S02]  /*2dc0*/  IMAD.IADD R4, R41, 0x1, R4 ;  /* 0x0000000129047824 */ /* 0x000fe400078e0204 */
[----:B----4-:R-:W-:Y:S01]  /*2dd0*/  IMAD.WIDE.U32 R18, R38, R13, RZ ;  /* 0x0000000d26127225 */ /* 0x010fe200078e00ff */
[----:B------:R-:W-:Y:S02]  /*2de0*/  SHF.R.U32.HI R13, RZ, 0x4, R8 ;  /* 0x00000004ff0d7819 */ /* 0x000fe40000011608 */
[----:B------:R-:W-:Y:S01]  /*2df0*/  IADD3.X R4, PT, PT, R4, R11, RZ, P1, P0 ;  /* 0x0000000b04047210 */ /* 0x000fe20000fe04ff */
[----:B------:R-:W-:Y:S01]  /*2e00*/  IMAD R7, R15, R38, R7 ;  /* 0x000000260f077224 */ /* 0x000fe200078e0207 */
[----:B------:R-:W-:Y:S01]  /*2e10*/  IADD3 R16, P0, PT, R16, R18, RZ ;  /* 0x0000001210107210 */ /* 0x000fe20007f1e0ff */
[----:B------:R-:W-:-:S02]  /*2e20*/  IMAD.SHL.U32 R11, R8, 0x40, RZ ;  /* 0x00000040080b7824 */ /* 0x000fc400078e00ff */
[----:B------:R-:W-:Y:S02]  /*2e30*/  IMAD.IADD R7, R19, 0x1, R7 ;  /* 0x0000000113077824 */ /* 0x000fe400078e0207 */
[----:B------:R-:W-:Y:S02]  /*2e40*/  IMAD R157, R151, R30, RZ ;  /* 0x0000001e979d7224 */ /* 0x000fe400078e02ff */
[----:B------:R-:W-:Y:S01]  /*2e50*/  IMAD.X R17, R4, 0x1, R7, P0 ;  /* 0x0000000104117824 */ /* 0x000fe200000e0607 */
[----:B------:R-:W-:Y:S01]  /*2e60*/  SHF.R.U32.HI R4, RZ, 0x1, R8 ;  /* 0x00000001ff047819 */ /* 0x000fe20000011608 */
[----:B------:R-:W-:Y:S01]  /*2e70*/  IMAD.SHL.U32 R15, R150, 0x10, RZ ;  /* 0x00000010960f7824 */ /* 0x000fe200078e00ff */
[----:B------:R-:W-:Y:S01]  /*2e80*/  LOP3.LUT R7, R11, 0x1c0, RZ, 0xc0, !PT ;  /* 0x000001c00b077812 */ /* 0x000fe200078ec0ff */
[----:B------:R-:W-:Y:S01]  /*2e90*/  IMAD.WIDE.U32 R30, R30, R150, R16 ;  /* 0x000000961e1e7225 */ /* 0x000fe200078e0010 */
[----:B------:R-:W-:Y:S01]  /*2ea0*/  SHF.L.U64.HI R16, R150, 0x4, R151 ;  /* 0x0000000496107819 */ /* 0x000fe20000010297 */
[----:B------:R-:W-:-:S04]  /*2eb0*/  DEPBAR.LE SB0, 0x0 ;  /* 0x000080000000791a */ /* 0x000fc80000000000 */
[----:B------:R-:W-:-:S07]  /*2ec0*/  IMAD.IADD R157, R31, 0x1, R157 ;  /* 0x000000011f9d7824 */ /* 0x000fce00078e029d */
[----:B------:R-:W-:Y:S05]  /*2ed0*/  WARPSYNC.ALL ;  /* 0x0000000000007948 */ /* 0x000fea0003800000 */
[----:B------:R-:W-:Y:S01]  /*2ee0*/  BAR.SYNC.DEFER_BLOCKING 0x0 ;  /* 0x0000000000007b1d */ /* 0x000fe20000010000 */
[C---:B------:R-:W-:Y:S02]  /*2ef0*/  LEA R156, P0, R30.reuse, R20, 0x1 ;  /* 0x000000141e9c7211 */ /* 0x040fe400078008ff */
[----:B------:R-:W-:Y:S02]  /*2f00*/  LOP3.LUT R17, R7, 0x8, R4, 0xf8, !PT ;  /* 0x0000000807117812 */ /* 0x000fe400078ef804 */
[----:B------:R-:W-:Y:S01]  /*2f10*/  LEA.HI.X R157, R30, R21, R157, 0x1, P0 ;  /* 0x000000151e9d7211 */ /* 0x000fe200000f0c9d */
[----:B------:R-:W-:Y:S01]  /*2f20*/  BSSY.RECONVERGENT B0, `(.L_x_9493) ;  /* 0x0000015000007945 */ /* 0x000fe20003800200 */
        /* <DEDUP_REMOVED lines=18> */
.L_x_9494:
[----:B------:R4:W-:Y:S04]  /*3050*/  STS.128 [R161+0x8000], RZ ;  /* 0x008000ffa1007388 */ /* 0x0009e80000000c00 */
[----:B------:R4:W-:Y:S02]  /*3060*/  STS.128 [R161+0xa000], RZ ;  /* 0x00a000ffa1007388 */ /* 0x0009e40000000c00 */
.L_x_9495:
[----:B------:R-:W-:Y:S05]  /*3070*/  BSYNC.RECONVERGENT B0 ;  /* 0x0000000000007941 */ /* 0x000fea0003800200 */
.L_x_9493:
[-C--:B------:R-:W-:Y:S01]  /*3080*/  ISETP.GE.AND P1, PT, R14, R5.reuse, PT ;  /* 0x000000050e00720c */ /* 0x080fe20003f26270 */
[----:B------:R-:W-:Y:S01]  /*3090*/  BSSY.RECONVERGENT B0, `(.L_x_9496) ;  /* 0x0000014000007945 */ /* 0x000fe20003800200 */
[C---:B------:R-:W-:Y:S02]  /*30a0*/  LEA R14, P0, R15.reuse, R156, 0x1 ;  /* 0x0000009c0f0e7211 */ /* 0x040fe400078008ff */
        /* <DEDUP_REMOVED lines=18> */
.L_x_9497:
[----:B------:R-:W-:Y:S05]  /*31d0*/  BSYNC.RECONVERGENT B0 ;  /* 0x0000000000007941 */ /* 0x000fea0003800200 */
.L_x_9496:
        /* <DEDUP_REMOVED lines=18> */
.L_x_9499:
[----:B------:R-:W-:Y:S05]  /*3300*/  BSYNC.RECONVERGENT B0 ;  /* 0x0000000000007941 */ /* 0x000fea0003800200 */
.L_x_9498:
        /* <DEDUP_REMOVED lines=18> */
.L_x_9501:
[----:B------:R-:W-:Y:S05]  /*3430*/  BSYNC.RECONVERGENT B0 ;  /* 0x0000000000007941 */ /* 0x000fea0003800200 */
.L_x_9500:
[----:B------:R-:W-:Y:S01]  /*3440*/  IMAD.SHL.U32 R12, R8, 0x20, RZ ;  /* 0x00000020080c7824 */ /* 0x000fe200078e00ff */
[----:B------:R-:W5:Y:S01]  /*3450*/  LD.E R10, desc[UR4][R2.64+0x18c] ;  /* 0x00018c04020a7980 */ /* 0x000f62000c101900 */
[----:B------:R-:W-:Y:S01]  /*3460*/  IMAD.SHL.U32 R13, R13, 0x400, RZ ;  /* 0x000004000d0d7824 */ /* 0x000fe200078e00ff */
[----:B------:R-:W-:Y:S01]  /*3470*/  LOP3.LUT R7, R7, 0x8, R8, 0x78, !PT ;  /* 0x0000000807077812 */ /* 0x000fe200078e7808 */
[----:B------:R-:W-:Y:S01]  /*3480*/  BSSY.RECONVERGENT B1, `(.L_x_9502) ;  /* 0x0000181000017945 */ /* 0x000fe20003800200 */
[----:B------:R-:W-:Y:S01]  /*3490*/  LOP3.LUT R5, R11, 0x7c00, R12, 0xf8, !PT ;  /* 0x00007c000b057812 */ /* 0x000fe200078ef80c */
[----:B------:R-:W0:Y:S01]  /*34a0*/  LDGDEPBAR ;  /* 0x00000000000079af */ /* 0x000e220000000000 */
[----:B------:R-:W-:Y:S02]  /*34b0*/  LOP3.LUT R7, R7, 0x38, R0, 0x78, !PT ;  /* 0x0000003807077812 */ /* 0x000fe400078e7800 */
[----:B------:R-:W-:Y:S01]  /*34c0*/  LOP3.LUT R146, R13, 0x400, RZ, 0xc0, !PT ;  /* 0x000004000d927812 */ /* 0x000fe200078ec0ff */
[----:B------:R-:W-:Y:S01]  /*34d0*/  IMAD.IADD R0, R4, 0x1, R5 ;  /* 0x0000000104007824 */ /* 0x000fe200078e0205 */
[C---:B------:R-:W-:Y:S01]  /*34e0*/  R2P PR, R8.reuse, 0x6 ;  /* 0x0000000608007804 */ /* 0x040fe20000000000 */
[----:B------:R-:W-:Y:S01]  /*34f0*/  IMAD.MOV.U32 R5, RZ, RZ, 0x20 ;  /* 0x00000020ff057424 */ /* 0x000fe200078e00ff */
[----:B------:R-:W-:Y:S01]  /*3500*/  SHF.L.U32 R8, R8, 0x1, RZ ;  /* 0x0000000108087819 */ /* 0x000fe200000006ff */
[----:B------:R-:W-:-:S02]  /*3510*/  IMAD R146, R7, 0x2, R146 ;  /* 0x0000000207927824 */ /* 0x000fc400078e0292 */
[----:B------:R-:W-:Y:S01]  /*3520*/  IMAD R147, R0, 0x2, R9 ;  /* 0x0000000200937824 */ /* 0x000fe200078e0209 */
[----:B------:R-:W-:Y:S01]  /*3530*/  SEL R5, R5, 0xffffffe0, !P1 ;  /* 0xffffffe005057807 */ /* 0x000fe20004800000 */
[----:B------:R-:W-:Y:S01]  /*3540*/  IMAD.IADD R146, R9, 0x1, R146 ;  /* 0x0000000109927824 */ /* 0x000fe200078e0292 */
[----:B------:R-:W-:Y:S01]  /*3550*/  LOP3.LUT R8, R8, 0x6, RZ, 0xc0, !PT ;  /* 0x0000000608087812 */ /* 0x000fe200078ec0ff */
[----:B------:R-:W-:Y:S01]  /*3560*/  IMAD.MOV.U32 R7, RZ, RZ, 0x40 ;  /* 0x00000040ff077424 */ /* 0x000fe200078e00ff */
[----:B------:R-:W-:Y:S01]  /*3570*/  LDSM.16.M88.4 R56, [R147] ;  /* 0x000000009338783b */ /* 0x000fe20000000200 */
[----:B------:R-:W-:Y:S01]  /*3580*/  IADD3 R145, PT, PT, R147, R5, RZ ;  /* 0x0000000593917210 */ /* 0x000fe20007ffe0ff */
[----:B------:R-:W-:Y:S02]  /*3590*/  IMAD.IADD R141, R146, 0x1, R5 ;  /* 0x00000001928d7824 */ /* 0x000fe400078e0205 */
[----:B------:R-:W3:Y:S01]  /*35a0*/  LDSM.16.M88.4 R36, [R146+0x4000] ;  /* 0x004000009224783b */ /* 0x000ee20000000200 */
[----:B------:R-:W-:-:S03]  /*35b0*/  SEL R7, R7, 0xffffffc0, !P2 ;  /* 0xffffffc007077807 */ /* 0x000fc60005000000 */
[----:B------:R-:W3:Y:S02]  /*35c0*/  LDSM.16.M88.4 R72, [R146+0x4800] ;  /* 0x004800009248783b */ /* 0x000ee40000000200 */
[--C-:B------:R-:W-:Y:S02]  /*35d0*/  IMAD.IADD R144, R147, 0x1, R7.reuse ;  /* 0x0000000193907824 */ /* 0x100fe400078e0207 */
[----:B------:R-:W3:Y:S01]  /*35e0*/  LDSM.16.M88.4 R64, [R146+0x5000] ;  /* 0x005000009240783b */ /* 0x000ee20000000200 */
[----:B------:R-:W-:Y:S02]  /*35f0*/  IMAD.IADD R140, R146, 0x1, R7 ;  /* 0x00000001928c7824 */ /* 0x000fe400078e0207 */
[C---:B------:R-:W-:Y:S01]  /*3600*/  IMAD.IADD R143, R5.reuse, 0x1, R144 ;  /* 0x00000001058f7824 */ /* 0x040fe200078e0290 */
[----:B-1----:R-:W-:Y:S01]  /*3610*/  LDSM.16.M88.4 R12, [R145] ;  /* 0x00000000910c783b */ /* 0x002fe20000000200 */
[----:B------:R-:W-:-:S03]  /*3620*/  IMAD.IADD R139, R5, 0x1, R140 ;  /* 0x00000001058b7824 */ /* 0x000fc600078e028c */
[----:B------:R-:W1:Y:S04]  /*3630*/  LDSM.16.M88.4 R32, [R141+0x4000] ;  /* 0x004000008d20783b */ /* 0x000e680000000200 */
[----:B--2---:R-:W2:Y:S04]  /*3640*/  LDSM.16.M88.4 R28, [R146+0x5800] ;  /* 0x00580000921c783b */ /* 0x004ea80000000200 */
[----:B------:R-:W-:Y:S04]  /*3650*/  LDSM.16.M88.4 R92, [R144] ;  /* 0x00000000905c783b */ /* 0x000fe80000000200 */
[----:B------:R-:W2:Y:S04]  /*3660*/  LDSM.16.M88.4 R44, [R140+0x4000] ;  /* 0x004000008c2c783b */ /* 0x000ea80000000200 */
[----:B----4-:R-:W4:Y:S04]  /*3670*/  LDSM.16.M88.4 R16, [R141+0x5800] ;  /* 0x005800008d10783b */ /* 0x010f280000000200 */
[----:B------:R-:W4:Y:S01]  /*3680*/  LDSM.16.M88.4 R48, [R141+0x4800] ;  /* 0x004800008d30783b */ /* 0x000f220000000200 */
[C---:B---3--:R-:W-:Y:S03]  /*3690*/  HMMA.16816.F32.BF16 R20, R56.reuse, R36, RZ ;  /* 0x000000243814723c */ /* 0x048fe600000418ff */
[----:B------:R-:W3:Y:S04]  /*36a0*/  LDSM.16.M88.4 R40, [R141+0x5000] ;  /* 0x005000008d28783b */ /* 0x000ee80000000200 */
[----:B------:R-:W-:Y:S01]  /*36b0*/  LDSM.16.M88.4 R52, [R143] ;  /* 0x000000008f34783b */ /* 0x000fe20000000200 */
[C---:B------:R-:W-:Y:S03]  /*36c0*/  HMMA.16816.F32.BF16 R36, R56.reuse, R38, RZ ;  /* 0x000000263824723c */ /* 0x040fe600000418ff */
[----:B------:R-:W3:Y:S04]  /*36d0*/  LDSM.16.M88.4 R96, [R139+0x4000] ;  /* 0x004000008b60783b */ /* 0x000ee80000000200 */
[----:B------:R-:W3:Y:S01]  /*36e0*/  LDSM.16.M88.4 R80, [R140+0x5800] ;  /* 0x005800008c50783b */ /* 0x000ee20000000200 */
[C---:B------:R-:W-:Y:S03]  /*36f0*/  HMMA.16816.F32.BF16 R76, R56.reuse, R72, RZ ;  /* 0x00000048384c723c */ /* 0x040fe600000418ff */
[----:B------:R-:W3:Y:S04]  /*3700*/  LDSM.16.M88.4 R88, [R140+0x4800] ;  /* 0x004800008c58783b */ /* 0x000ee80000000200 */
[----:B------:R-:W3:Y:S01]  /*3710*/  LDSM.16.M88.4 R84, [R140+0x5000] ;  /* 0x005000008c54783b */ /* 0x000ee20000000200 */
[----:B------:R-:W-:Y:S08]  /*3720*/  HMMA.16816.F32.BF16 R68, R56, R64, RZ ;  /* 0x000000403844723c */ /* 0x000ff000000418ff */
[----:B-1----:R-:W-:Y:S08]  /*3730*/  HMMA.16816.F32.BF16 R20, R12, R32, R20 ;  /* 0x000000200c14723c */ /* 0x002ff00000041814 */
[C---:B------:R-:W-:Y:S08]  /*3740*/  HMMA.16816.F32.BF16 R72, R56.reuse, R74, RZ ;  /* 0x0000004a3848723c */ /* 0x040ff000000418ff */
[C---:B------:R-:W-:Y:S08]  /*3750*/  HMMA.16816.F32.BF16 R64, R56.reuse, R66, RZ ;  /* 0x000000423840723c */ /* 0x040ff000000418ff */
[C---:B--2---:R-:W-:Y:S08]  /*3760*/  HMMA.16816.F32.BF16 R60, R56.reuse, R28, RZ ;  /* 0x0000001c383c723c */ /* 0x044ff000000418ff */
[----:B------:R-:W-:Y:S01]  /*3770*/  HMMA.16816.F32.BF16 R56, R56, R30, RZ ;  /* 0x0000001e3838723c */ /* 0x000fe200000418ff */
[----:B------:R-:W-:Y:S07]  /*3780*/  LDSM.16.M88.4 R28, [R146+0x6000] ;  /* 0x00600000921c783b */ /* 0x000fee0000000200 */
[----:B------:R-:W-:Y:S01]  /*3790*/  HMMA.16816.F32.BF16 R36, R12, R34, R36 ;  /* 0x000000220c24723c */ /* 0x000fe20000041824 */
[----:B------:R-:W1:Y:S07]  /*37a0*/  LDSM.16.M88.4 R32, [R147+0x2000] ;  /* 0x002000009320783b */ /* 0x000e6e0000000200 */
[----:B------:R-:W-:Y:S08]  /*37b0*/  HMMA.16816.F32.BF16 R20, R92, R44, R20 ;  /* 0x0000002c5c14723c */ /* 0x000ff00000041814 */
[C---:B----4-:R-:W-:Y:S08]  /*37c0*/  HMMA.16816.F32.BF16 R60, R12.reuse, R16, R60 ;  /* 0x000000100c3c723c */ /* 0x050ff0000004183c */
[C---:B------:R-:W-:Y:S08]  /*37d0*/  HMMA.16816.F32.BF16 R76, R12.reuse, R48, R76 ;  /* 0x000000300c4c723c */ /* 0x040ff0000004184c */
[C---:B------:R-:W-:Y:S01]  /*37e0*/  HMMA.16816.F32.BF16 R72, R12.reuse, R50, R72 ;  /* 0x000000320c48723c */ /* 0x040fe20000041848 */
[----:B------:R-:W2:Y:S07]  /*37f0*/  LDSM.16.M88.4 R48, [R139+0x4800] ;  /* 0x004800008b30783b */ /* 0x000eae0000000200 */
[----:B------:R-:W-:Y:S01]  /*3800*/  HMMA.16816.F32.BF16 R56, R12, R18, R56 ;  /* 0x000000120c38723c */ /* 0x000fe20000041838 */
[----:B------:R-:W-:Y:S07]  /*3810*/  LDSM.16.M88.4 R16, [R145+0x2000] ;  /* 0x002000009110783b */ /* 0x000fee0000000200 */
[----:B------:R-:W-:Y:S01]  /*3820*/  HMMA.16816.F32.BF16 R36, R92, R46, R36 ;  /* 0x0000002e5c24723c */ /* 0x000fe20000041824 */
[----:B------:R-:W4:Y:S07]  /*3830*/  LDSM.16.M88.4 R44, [R139+0x5000] ;  /* 0x005000008b2c783b */ /* 0x000f2e0000000200 */
[C---:B---3--:R-:W-:Y:S08]  /*3840*/  HMMA.16816.F32.BF16 R68, R12.reuse, R40, R68 ;  /* 0x000000280c44723c */ /* 0x048ff00000041844 */
[----:B------:R-:W-:Y:S01]  /*3850*/  HMMA.16816.F32.BF16 R64, R12, R42, R64 ;  /* 0x0000002a0c40723c */ /* 0x000fe20000041840 */
[----:B------:R-:W3:Y:S04]  /*3860*/  LDSM.16.M88.4 R40, [R139+0x5800] ;  /* 0x005800008b28783b */ /* 0x000ee80000000200 */
[----:B------:R-:W3:Y:S03]  /*3870*/  LDSM.16.M88.4 R12, [R141+0x6000] ;  /* 0x006000008d0c783b */ /* 0x000ee60000000200 */
[----:B------:R-:W-:Y:S08]  /*3880*/  HMMA.16816.F32.BF16 R20, R52, R96, R20 ;  /* 0x000000603414723c */ /* 0x000ff00000041814 */
[C---:B------:R-:W-:Y:S08]  /*3890*/  HMMA.16816.F32.BF16 R60, R92.reuse, R80, R60 ;  /* 0x000000505c3c723c */ /* 0x040ff0000004183c */
[----:B------:R-:W-:Y:S01]  /*38a0*/  HMMA.16816.F32.BF16 R80, R92, R82, R56 ;  /* 0x000000525c50723c */ /* 0x000fe20000041838 */
[----:B------:R-:W3:Y:S07]  /*38b0*/  LDSM.16.M88.4 R56, [R146+0x6800] ;  /* 0x006800009238783b */ /* 0x000eee0000000200 */
        /* <DEDUP_REMOVED lines=13> */
[C---:B----4-:R-:W-:Y:S08]  /*3990*/  HMMA.16816.F32.BF16 R68, R52.reuse, R44, R68 ;  /* 0x0000002c3444723c */ /* 0x050ff00000041844 */
[C---:B------:R-:W-:Y:S01]  /*39a0*/  HMMA.16816.F32.BF16 R64, R52.reuse, R46, R64 ;  /* 0x0000002e3440723c */ /* 0x040fe20000041840 */
[----:B------:R-:W-:Y:S07]  /*39b0*/  LDSM.16.M88.4 R44, [R143+0x2000] ;  /* 0x002000008f2c783b */ /* 0x000fee0000000200 */
[C---:B---3--:R-:W-:Y:S08]  /*39c0*/  HMMA.16816.F32.BF16 R60, R52.reuse, R40, R60 ;  /* 0x00000028343c723c */ /* 0x048ff0000004183c */
[----:B------:R-:W-:Y:S01]  /*39d0*/  HMMA.16816.F32.BF16 R80, R52, R42, R80 ;  /* 0x0000002a3450723c */ /* 0x000fe20000041850 */
[----:B------:R-:W2:Y:S04]  /*39e0*/  LDSM.16.M88.4 R40, [R139+0x6000] ;  /* 0x006000008b28783b */ /* 0x000ea80000000200 */
[----:B------:R-:W-:Y:S03]  /*39f0*/  LDSM.16.M88.4 R52, [R139+0x7000] ;  /* 0x007000008b34783b */ /* 0x000fe60000000200 */
[C---:B------:R-:W-:Y:S08]  /*3a00*/  HMMA.16816.F32.BF16 R88, R16.reuse, R12, R88 ;  /* 0x0000000c1058723c */ /* 0x040ff00000041858 */
[----:B------:R-:W-:Y:S01]  /*3a10*/  HMMA.16816.F32.BF16 R36, R16, R14, R36 ;  /* 0x0000000e1024723c */ /* 0x000fe20000041824 */
[----:B------:R-:W3:Y:S07]  /*3a20*/  LDSM.16.M88.4 R12, [R140+0x6800] ;  /* 0x006800008c0c783b */ /* 0x000eee0000000200 */
[C---:B------:R-:W-:Y:S08]  /*3a30*/  HMMA.16816.F32.BF16 R76, R32.reuse, R56, R76 ;  /* 0x00000038204c723c */ /* 0x040ff0000004184c */
[----:B------:R-:W-:Y:S08]  /*3a40*/  HMMA.16816.F32.BF16 R72, R32, R58, R72 ;  /* 0x0000003a2048723c */ /* 0x000ff00000041848 */
[C---:B-1----:R-:W-:Y:S08]  /*3a50*/  HMMA.16816.F32.BF16 R88, R84.reuse, R20, R88 ;  /* 0x000000145458723c */ /* 0x042ff00000041858 */
[----:B------:R-:W-:Y:S01]  /*3a60*/  HMMA.16816.F32.BF16 R36, R84, R22, R36 ;  /* 0x000000165424723c */ /* 0x000fe20000041824 */
[----:B------:R-:W1:Y:S07]  /*3a70*/  LDSM.16.M88.4 R20, [R139+0x6800] ;  /* 0x006800008b14783b */ /* 0x000e6e0000000200 */
[C---:B-----5:R-:W-:Y:S08]  /*3a80*/  HMMA.16816.F32.BF16 R76, R16.reuse, R28, R76 ;  /* 0x0000001c104c723c */ /* 0x060ff0000004184c */
[----:B------:R-:W-:Y:S01]  /*3a90*/  HMMA.16816.F32.BF16 R72, R16, R30, R72 ;  /* 0x0000001e1048723c */ /* 0x000fe20000041848 */
[----:B------:R-:W4:Y:S07]  /*3aa0*/  LDSM.16.M88.4 R28, [R141+0x7000] ;  /* 0x007000008d1c783b */ /* 0x000f2e0000000200 */
[C---:B--2---:R-:W-:Y:S08]  /*3ab0*/  HMMA.16816.F32.BF16 R88, R44.reuse, R40, R88 ;  /* 0x000000282c58723c */ /* 0x044ff00000041858 */
[----:B------:R-:W-:Y:S01]  /*3ac0*/  HMMA.16816.F32.BF16 R36, R44, R42, R36 ;  /* 0x0000002a2c24723c */ /* 0x000fe20000041824 */
[----:B------:R-:W2:Y:S07]  /*3ad0*/  LDSM.16.M88.4 R40, [R146+0x7800] ;  /* 0x007800009228783b */ /* 0x000eae0000000200 */
[----:B---3--:R-:W-:Y:S03]  /*3ae0*/  HMMA.16816.F32.BF16 R76, R84, R12, R76 ;  /* 0x0000000c544c723c */ /* 0x008fe6000004184c */
[-C--:B------:R-:W-:Y:S01]  /*3af0*/  FMUL.FTZ R0, R88, R10.reuse ;  /* 0x0000000a58007220 */ /* 0x080fe20000410000 */
[-C--:B------:R-:W-:Y:S01]  /*3b00*/  FMUL.FTZ R57, R90, R10.reuse ;  /* 0x0000000a5a397220 */ /* 0x080fe20000410000 */
[----:B------:R-:W-:-:S03]  /*3b10*/  FMUL.FTZ R56, R89, R10 ;  /* 0x0000000a59387220 */ /* 0x000fc60000410000 */
[----:B------:R-:W-:Y:S01]  /*3b20*/  HMMA.16816.F32.BF16 R72, R84, R14, R72 ;  /* 0x0000000e5448723c */ /* 0x000fe20000041848 */
[----:B------:R-:W3:Y:S01]  /*3b30*/  LDSM.16.M88.4 R12, [R140+0x7000] ;  /* 0x007000008c0c783b */ /* 0x000ee20000000200 */
[----:B------:R-:W-:Y:S01]  /*3b40*/  MUFU.TANH R0, R0 ;  /* 0x0000000000007308 */ /* 0x000fe20000002400 */
        /* <DEDUP_REMOVED lines=13> */
[----:B------:R-:W-:Y:S01]  /*3c20*/  MUFU.TANH R36, R36 ;  /* 0x0000002400247308 */ /* 0x000fe20000002400 */
[-C--:B------:R-:W-:Y:S01]  /*3c30*/  FMUL.FTZ R49, R76, R10.reuse ;  /* 0x0000000a4c317220 */ /* 0x080fe20000410000 */
[-C--:B------:R-:W-:Y:S01]  /*3c40*/  FMUL.FTZ R51, R78, R10.reuse ;  /* 0x0000000a4e337220 */ /* 0x080fe20000410000 */
[-C--:B------:R-:W-:Y:S01]  /*3c50*/  FMUL.FTZ R50, R77, R10.reuse ;  /* 0x0000000a4d327220 */ /* 0x080fe20000410000 */
[----:B------:R-:W-:-:S02]  /*3c60*/  FMUL.FTZ R58, R79, R10 ;  /* 0x0000000a4f3a7220 */ /* 0x000fc40000410000 */
[C---:B----4-:R-:W-:Y:S02]  /*3c70*/  HMMA.16816.F32.BF16 R68, R16.reuse, R28, R68 ;  /* 0x0000001c1044723c */ /* 0x050fe40000041844 */
[----:B------:R-:W-:Y:S06]  /*3c80*/  MUFU.TANH R38, R38 ;  /* 0x0000002600267308 */ /* 0x000fec0000002400 */
[----:B------:R-:W-:Y:S01]  /*3c90*/  HMMA.16816.F32.BF16 R64, R16, R30, R64 ;  /* 0x0000001e1040723c */ /* 0x000fe20000041840 */
[----:B------:R-:W4:Y:S01]  /*3ca0*/  LDSM.16.M88.4 R28, [R140+0x7800] ;  /* 0x007800008c1c783b */ /* 0x000f220000000200 */
[----:B------:R-:W-:Y:S06]  /*3cb0*/  MUFU.TANH R37, R37 ;  /* 0x0000002500257308 */ /* 0x000fec0000002400 */
[----:B--2---:R-:W-:Y:S01]  /*3cc0*/  HMMA.16816.F32.BF16 R60, R32, R40, R60 ;  /* 0x00000028203c723c */ /* 0x004fe2000004183c */
[-C--:B------:R-:W-:Y:S01]  /*3cd0*/  FMUL.FTZ R40, R72, R10.reuse ;  /* 0x0000000a48287220 */ /* 0x080fe20000410000 */
[----:B------:R-:W2:Y:S01]  /*3ce0*/  MUFU.TANH R39, R39 ;  /* 0x0000002700277308 */ /* 0x000ea20000002400 */
[----:B------:R-:W-:-:S05]  /*3cf0*/  FMUL.FTZ R41, R73, R10 ;  /* 0x0000000a49297220 */ /* 0x000fca0000410000 */
[C---:B---3--:R-:W-:Y:S02]  /*3d00*/  HMMA.16816.F32.BF16 R68, R84.reuse, R12, R68 ;  /* 0x0000000c5444723c */ /* 0x048fe40000041844 */
[----:B------:R-:W-:Y:S06]  /*3d10*/  MUFU.TANH R49, R49 ;  /* 0x0000003100317308 */ /* 0x000fec0000002400 */
[----:B------:R-:W-:Y:S01]  /*3d20*/  HMMA.16816.F32.BF16 R64, R84, R14, R64 ;  /* 0x0000000e5440723c */ /* 0x000fe20000041840 */
[----:B------:R-:W3:Y:S01]  /*3d30*/  LDSM.16.M88.4 R12, [R139+0x7800] ;  /* 0x007800008b0c783b */ /* 0x000ee20000000200 */
[----:B------:R-:W2:Y:S01]  /*3d40*/  MUFU.TANH R51, R51 ;  /* 0x0000003300337308 */ /* 0x000ea20000002400 */
[----:B------:R-:W-:-:S05]  /*3d50*/  DEPBAR.LE SB0, 0x0 ;  /* 0x000080000000791a */ /* 0x000fca0000000000 */
[----:B-----5:R-:W-:Y:S01]  /*3d60*/  HMMA.16816.F32.BF16 R60, R16, R20, R60 ;  /* 0x00000014103c723c */ /* 0x020fe2000004183c */
[----:B------:R-:W-:Y:S01]  /*3d70*/  FMUL.FTZ R20, R75, R10 ;  /* 0x0000000a4b147220 */ /* 0x000fe20000410000 */
[----:B------:R-:W-:Y:S06]  /*3d80*/  MUFU.TANH R50, R50 ;  /* 0x0000003200327308 */ /* 0x000fec0000002400 */
[----:B------:R-:W-:Y:S02]  /*3d90*/  HMMA.16816.F32.BF16 R80, R32, R42, R80 ;  /* 0x0000002a2050723c */ /* 0x000fe40000041850 */
[----:B------:R-:W5:Y:S06]  /*3da0*/  MUFU.TANH R58, R58 ;  /* 0x0000003a003a7308 */ /* 0x000f6c0000002400 */
[----:B------:R-:W-:Y:S01]  /*3db0*/  HMMA.16816.F32.BF16 R68, R44, R52, R68 ;  /* 0x000000342c44723c */ /* 0x000fe20000041844 */
[----:B------:R-:W-:-:S02]  /*3dc0*/  IMAD.IADD R53, R167, 0x1, R8 ;  /* 0x00000001a7357824 */ /* 0x000fc400078e0208 */
[----:B------:R-:W-:Y:S01]  /*3dd0*/  FMUL.FTZ R52, R74, R10 ;  /* 0x0000000a4a347220 */ /* 0x000fe20000410000 */
[----:B------:R-:W-:Y:S02]  /*3de0*/  MUFU.TANH R40, R40 ;  /* 0x0000002800287308 */ /* 0x000fe40000002400 */
[----:B------:R-:W-:Y:S02]  /*3df0*/  ISETP.GE.AND P2, PT, R53, R100, PT ;  /* 0x000000643500720c */ /* 0x000fe40003f46270 */
[----:B----4-:R-:W-:Y:S02]  /*3e00*/  HMMA.16816.F32.BF16 R60, R84, R28, R60 ;  /* 0x0000001c543c723c */ /* 0x010fe4000004183c */
[----:B------:R-:W-:Y:S02]  /*3e10*/  FSEL R57, R57, -INF , !P2 ;  /* 0xff80000039397808 */ /* 0x000fe40005000000 */
[----:B------:R-:W-:Y:S01]  /*3e20*/  MUFU.TANH R52, R52 ;  /* 0x0000003400347308 */ /* 0x000fe20000002400 */
[----:B------:R-:W-:-:S03]  /*3e30*/  FSEL R35, R0, -INF , !P2 ;  /* 0xff80000000237808 */ /* 0x000fc60005000000 */
[----:B------:R-:W-:Y:S01]  /*3e40*/  HMMA.16816.F32.BF16 R80, R16, R22, R80 ;  /* 0x000000161050723c */ /* 0x000fe20000041850 */
[----:B------:R-:W-:Y:S02]  /*3e50*/  VIADD R17, R53, 0x1 ;  /* 0x0000000135117836 */ /* 0x000fe40000000000 */
[-C--:B------:R-:W-:Y:S01]  /*3e60*/  FMUL.FTZ R69, R69, R10.reuse ;  /* 0x0000000a45457220 */ /* 0x080fe20000410000 */
[----:B------:R-:W-:Y:S01]  /*3e70*/  FMUL.FTZ R71, R71, R10 ;  /* 0x0000000a47477220 */ /* 0x000fe20000410000 */
[----:B------:R-:W-:Y:S01]  /*3e80*/  VIADD R19, R53, 0x9 ;  /* 0x0000000935137836 */ /* 0x000fe20000000000 */
[----:B------:R-:W-:Y:S01]  /*3e90*/  ISETP.GE.AND P1, PT, R17, R100, PT ;  /* 0x000000641100720c */ /* 0x000fe20003f26270 */
[----:B------:R-:W-:Y:S01]  /*3ea0*/  MUFU.TANH R111, R69 ;  /* 0x00000045006f7308 */ /* 0x000fe20000002400 */
[C---:B------:R-:W-:Y:S01]  /*3eb0*/  HMMA.16816.F32.BF16 R64, R44.reuse, R54, R64 ;  /* 0x000000362c40723c */ /* 0x040fe20000041840 */
[----:B------:R-:W-:Y:S01]  /*3ec0*/  VIADD R17, R53, 0x10 ;  /* 0x0000001035117836 */ /* 0x000fe20000000000 */
[----:B-1----:R-:W-:Y:S01]  /*3ed0*/  FSEL R43, R56, -INF , !P1 ;  /* 0xff800000382b7808 */ /* 0x002fe20004800000 */
[----:B------:R-:W-:Y:S01]  /*3ee0*/  FMUL.FTZ R68, R68, R10 ;  /* 0x0000000a44447220 */ /* 0x000fe20000410000 */
[----:B------:R-:W-:Y:S01]  /*3ef0*/  ISETP.GE.AND P6, PT, R19, R100, PT ;  /* 0x000000641300720c */ /* 0x000fe20003fc6270 */
[----:B------:R-:W-:Y:S01]  /*3f00*/  FMUL.FTZ R70, R70, R10 ;  /* 0x0000000a46467220 */ /* 0x000fe20000410000 */
[----:B------:R-:W-:Y:S01]  /*3f10*/  ISETP.GE.AND P5, PT, R17, R100, PT ;  /* 0x000000641100720c */ /* 0x000fe20003fa6270 */
[----:B------:R-:W1:Y:S01]  /*3f20*/  MUFU.TANH R129, R71 ;  /* 0x0000004700817308 */ /* 0x000e620000002400 */
[----:B---3--:R-:W-:Y:S01]  /*3f30*/  HMMA.16816.F32.BF16 R60, R44, R12, R60 ;  /* 0x0000000c2c3c723c */ /* 0x008fe2000004183c */
[----:B------:R-:W-:Y:S01]  /*3f40*/  VIADD R13, R53, 0x8 ;  /* 0x00000008350d7836 */ /* 0x000fe20000000000 */
[----:B--2---:R-:W-:-:S02]  /*3f50*/  FSEL R39, R39, -INF , !P6 ;  /* 0xff80000027277808 */ /* 0x004fc40007000000 */
[----:B------:R-:W-:Y:S02]  /*3f60*/  FSEL R37, R37, -INF , !P6 ;  /* 0xff80000025257808 */ /* 0x000fe40007000000 */
[----:B------:R-:W-:Y:S01]  /*3f70*/  ISETP.GE.AND P0, PT, R13, R100, PT ;  /* 0x000000640d00720c */ /* 0x000fe20003f06270 */
[----:B------:R-:W-:Y:S01]  /*3f80*/  MUFU.TANH R41, R41 ;  /* 0x0000002900297308 */ /* 0x000fe20000002400 */
[----:B------:R-:W-:Y:S01]  /*3f90*/  HMMA.16816.F32.BF16 R80, R84, R30, R80 ;  /* 0x0000001e5450723c */ /* 0x000fe20000041850 */
[----:B------:R-:W-:Y:S02]  /*3fa0*/  IADD3 R13, PT, PT, R53, 0x11, RZ ;  /* 0x00000011350d7810 */ /* 0x000fe40007ffe0ff */
[----:B------:R-:W-:Y:S01]  /*3fb0*/  FSEL R31, R48, -INF , !P1 ;  /* 0xff800000301f7808 */ /* 0x000fe20004800000 */
[----:B------:R-:W-:Y:S01]  /*3fc0*/  FMUL.FTZ R64, R64, R10 ;  /* 0x0000000a40407220 */ /* 0x000fe20000410000 */
[----:B------:R-:W-:Y:S01]  /*3fd0*/  ISETP.GE.AND P4, PT, R13, R100, PT ;  /* 0x000000640d00720c */ /* 0x000fe20003f86270 */
[----:B------:R-:W-:Y:S01]  /*3fe0*/  VIADD R13, R53, 0x18 ;  /* 0x00000018350d7836 */ /* 0x000fe20000000000 */
[----:B------:R-:W-:Y:S01]  /*3ff0*/  FSEL R33, R38, -INF , !P0 ;  /* 0xff80000026217808 */ /* 0x000fe20004000000 */
[----:B------:R-:W2:Y:S01]  /*4000*/  MUFU.TANH R20, R20 ;  /* 0x0000001400147308 */ /* 0x000ea20000002400 */
[----:B------:R-:W-:Y:S01]  /*4010*/  FSEL R36, R36, -INF , !P0 ;  /* 0xff80000024247808 */ /* 0x000fe20004000000 */
[----:B------:R-:W-:Y:S01]  /*4020*/  FMUL.FTZ R65, R65, R10 ;  /* 0x0000000a41417220 */ /* 0x000fe20000410000 */
[----:B------:R-:W-:Y:S01]  /*4030*/  ISETP.GE.AND P3, PT, R13, R100, PT ;  /* 0x000000640d00720c */ /* 0x000fe20003f66270 */
[----:B------:R-:W-:-:S02]  /*4040*/  VIADD R13, R53, 0x19 ;  /* 0x00000019350d7836 */ /* 0x000fc40000000000 */
[-C--:B------:R-:W-:Y:S01]  /*4050*/  FMUL.FTZ R66, R66, R10.reuse ;  /* 0x0000000a42427220 */ /* 0x080fe20000410000 */
[-C--:B------:R-:W-:Y:S01]  /*4060*/  FMUL.FTZ R67, R67, R10.reuse ;  /* 0x0000000a43437220 */ /* 0x080fe20000410000 */
[----:B------:R-:W-:Y:S01]  /*4070*/  FMUL.FTZ R60, R60, R10 ;  /* 0x0000000a3c3c7220 */ /* 0x000fe20000410000 */
[----:B------:R-:W-:Y:S01]  /*4080*/  MUFU.TANH R133, R68 ;  /* 0x0000004400857308 */ /* 0x000fe20000002400 */
[----:B------:R-:W-:Y:S01]  /*4090*/  ISETP.GE.AND P2, PT, R13, R100, PT ;  /* 0x000000640d00720c */ /* 0x000fe20003f46270 */
[----:B------:R-:W-:Y:S02]  /*40a0*/  VIADD R13, R53, 0x20 ;  /* 0x00000020350d7836 */ /* 0x000fe40000000000 */
[-C--:B------:R-:W-:Y:S01]  /*40b0*/  FMUL.FTZ R61, R61, R10.reuse ;  /* 0x0000000a3d3d7220 */ /* 0x080fe20000410000 */
[----:B------:R-:W-:Y:S01]  /*40c0*/  HMMA.16816.F32.BF16 R80, R44, R14, R80 ;  /* 0x0000000e2c50723c */ /* 0x000fe20000041850 */
[-C--:B------:R-:W-:Y:S01]  /*40d0*/  FMUL.FTZ R62, R62, R10.reuse ;  /* 0x0000000a3e3e7220 */ /* 0x080fe20000410000 */
[----:B------:R-:W-:Y:S01]  /*40e0*/  FMUL.FTZ R63, R63, R10 ;  /* 0x0000000a3f3f7220 */ /* 0x000fe20000410000 */
[----:B------:R-:W-:Y:S01]  /*40f0*/  ISETP.GE.AND P1, PT, R13, R100, PT ;  /* 0x000000640d00720c */ /* 0x000fe20003f26270 */
[----:B------:R-:W-:Y:S01]  /*4100*/  VIADD R13, R53, 0x21 ;  /* 0x00000021350d7836 */ /* 0x000fe20000000000 */
[----:B------:R-:W3:Y:S01]  /*4110*/  MUFU.TANH R121, R70 ;  /* 0x0000004600797308 */ /* 0x000ee20000002400 */
[----:B------:R-:W-:Y:S01]  /*4120*/  FSEL R17, R51, -INF , !P5 ;  /* 0xff80000033117808 */ /* 0x000fe20006800000 */
[----:B------:R-:W-:Y:S01]  /*4130*/  VIADD R45, R53, 0x38 ;  /* 0x00000038352d7836 */ /* 0x000fe20000000000 */
[----:B------:R-:W-:-:S02]  /*4140*/  FSEL R49, R49, -INF , !P5 ;  /* 0xff80000031317808 */ /* 0x000fc40006800000 */
[-C--:B------:R-:W-:Y:S01]  /*4150*/  ISETP.GE.AND P0, PT, R13, R100.reuse, PT ;  /* 0x000000640d00720c */ /* 0x080fe20003f06270 */
[----:B------:R-:W-:Y:S01]  /*4160*/  VIADD R13, R53, 0x28 ;  /* 0x00000028350d7836 */ /* 0x000fe20000000000 */
[----:B-----5:R-:W-:Y:S01]  /*4170*/  FSEL R21, R58, -INF , !P4 ;  /* 0xff8000003a157808 */ /* 0x020fe20006000000 */
[----:B------:R-:W-:Y:S01]  /*4180*/  MUFU.TANH R131, R64 ;  /* 0x0000004000837308 */ /* 0x000fe20000002400 */
[----:B-1----:R-:W-:Y:S02]  /*4190*/  FSEL R129, R129, -INF , !P0 ;  /* 0xff80000081817808 */ /* 0x002fe40004000000 */
[----:B------:R-:W-:Y:S02]  /*41a0*/  ISETP.GE.AND P6, PT, R13, R100, PT ;  /* 0x000000640d00720c */ /* 0x000fe40003fc6270 */
[----:B------:R-:W-:Y:S01]  /*41b0*/  IADD3 R13, PT, PT, R53, 0x29, RZ ;  /* 0x00000029350d7810 */ /* 0x000fe20007ffe0ff */
[-C--:B------:R-:W-:Y:S01]  /*41c0*/  FMUL.FTZ R80, R80, R10.reuse ;  /* 0x0000000a50507220 */ /* 0x080fe20000410000 */
[-C--:B------:R-:W-:Y:S01]  /*41d0*/  FMUL.FTZ R81, R81, R10.reuse ;  /* 0x0000000a51517220 */ /* 0x080fe20000410000 */
[-C--:B------:R-:W-:Y:S01]  /*41e0*/  FMUL.FTZ R82, R82, R10.reuse ;  /* 0x0000000a52527220 */ /* 0x080fe20000410000 */
[----:B------:R-:W-:Y:S01]  /*41f0*/  FMUL.FTZ R83, R83, R10 ;  /* 0x0000000a53537220 */ /* 0x000fe20000410000 */
[----:B------:R-:W-:Y:S01]  /*4200*/  ISETP.GE.AND P5, PT, R13, R100, PT ;  /* 0x000000640d00720c */ /* 0x000fe20003fa6270 */
[----:B------:R-:W-:Y:S01]  /*4210*/  MUFU.TANH R113, R65 ;  /* 0x0000004100717308 */ /* 0x000fe20000002400 */
[----:B------:R-:W-:Y:S01]  /*4220*/  VIADD R13, R53, 0x30 ;  /* 0x00000030350d7836 */ /* 0x000fe20000000000 */
[----:B------:R-:W-:-:S02]  /*4230*/  FSEL R111, R111, -INF , !P0 ;  /* 0xff8000006f6f7808 */ /* 0x000fc40004000000 */
[----:B------:R-:W-:Y:S02]  /*4240*/  ISETP.GT.AND P0, PT, R160, R153, PT ;  /* 0x00000099a000720c */ /* 0x000fe40003f04270 */
[----:B------:R-:W-:Y:S02]  /*4250*/  FSEL R23, R50, -INF , !P4 ;  /* 0xff80000032177808 */ /* 0x000fe40006000000 */
[----:B------:R-:W1:Y:S01]  /*4260*/  MUFU.TANH R127, R66 ;  /* 0x00000042007f7308 */ /* 0x000e620000002400 */
[-C--:B------:R-:W-:Y:S01]  /*4270*/  ISETP.GE.AND P4, PT, R13, R100.reuse, PT ;  /* 0x000000640d00720c */ /* 0x080fe20003f86270 */
[C---:B------:R-:W-:Y:S01]  /*4280*/  VIADD R13, R53.reuse, 0x31 ;  /* 0x00000031350d7836 */ /* 0x040fe20000000000 */
[----:B------:R-:W-:Y:S01]  /*4290*/  FSEL R15, R52, -INF , !P3 ;  /* 0xff800000340f7808 */ /* 0x000fe20005800000 */
[----:B------:R-:W-:Y:S01]  /*42a0*/  VIADD R53, R53, 0x39 ;  /* 0x0000003935357836 */ /* 0x000fe20000000000 */
[----:B------:R-:W-:Y:S02]  /*42b0*/  FSEL R29, R40, -INF , !P3 ;  /* 0xff800000281d7808 */ /* 0x000fe40005800000 */
[----:B------:R-:W-:Y:S01]  /*42c0*/  ISETP.GE.AND P3, PT, R13, R100, PT ;  /* 0x000000640d00720c */ /* 0x000fe20003f66270 */
[----:B------:R-:W4:Y:S01]  /*42d0*/  MUFU.TANH R125, R67 ;  /* 0x00000043007d7308 */ /* 0x000f220000002400 */
[----:B--2---:R-:W-:-:S02]  /*42e0*/  FSEL R13, R20, -INF , !P2 ;  /* 0xff800000140d7808 */ /* 0x004fc40005000000 */
[----:B------:R-:W-:Y:S02]  /*42f0*/  FSEL R19, R41, -INF , !P2 ;  /* 0xff80000029137808 */ /* 0x000fe40005000000 */
[----:B---3--:R-:W-:Y:S02]  /*4300*/  FSEL R121, R121, -INF , !P1 ;  /* 0xff80000079797808 */ /* 0x008fe40004800000 */
[----:B------:R-:W-:Y:S01]  /*4310*/  FSEL R133, R133, -INF , !P1 ;  /* 0xff80000085857808 */ /* 0x000fe20004800000 */
[----:B------:R-:W2:Y:S01]  /*4320*/  MUFU.TANH R123, R60 ;  /* 0x0000003c007b7308 */ /* 0x000ea20000002400 */
[-C--:B------:R-:W-:Y:S02]  /*4330*/  ISETP.GE.AND P2, PT, R45, R100.reuse, PT ;  /* 0x000000642d00720c */ /* 0x080fe40003f46270 */
[----:B------:R-:W-:Y:S02]  /*4340*/  ISETP.GE.AND P1, PT, R53, R100, PT ;  /* 0x000000643500720c */ /* 0x000fe40003f26270 */
[----:B-1----:R-:W-:-:S02]  /*4350*/  FSEL R127, R127, -INF , !P6 ;  /* 0xff8000007f7f7808 */ /* 0x002fc40007000000 */
[----:B------:R-:W-:Y:S01]  /*4360*/  FSEL R131, R131, -INF , !P6 ;  /* 0xff80000083837808 */ /* 0x000fe20007000000 */
[----:B------:R-:W1:Y:S01]  /*4370*/  MUFU.TANH R119, R61 ;  /* 0x0000003d00777308 */ /* 0x000e620000002400 */
[----:B----4-:R-:W-:Y:S02]  /*4380*/  FSEL R125, R125, -INF , !P5 ;  /* 0xff8000007d7d7808 */ /* 0x010fe40006800000 */
[----:B------:R-:W-:-:S05]  /*4390*/  FSEL R113, R113, -INF , !P5 ;  /* 0xff80000071717808 */ /* 0x000fca0006800000 */
        /* <DEDUP_REMOVED lines=29> */
.L_x_9505:
        /* <DEDUP_REMOVED lines=60> */
.L_x_9506:
[----:B------:R-:W-:Y:S05]  /*4930*/  BSYNC.RECONVERGENT B0 ;  /* 0x0000000000007941 */ /* 0x000fea0003800200 */
.L_x_9504:
        /* <DEDUP_REMOVED lines=53> */
.L_x_9503:
[----:B------:R-:W-:Y:S05]  /*4c90*/  BSYNC.RECONVERGENT B1 ;  /* 0x0000000000017941 */ /* 0x000fea0003800200 */
.L_x_9502:
        /* <DEDUP_REMOVED lines=23> */
[----:B------:R-:W3:Y:S01]  /*4e10*/  SHFL.BFLY PT, R25, R6, 0x2, 0x1f ;  /* 0x0c401f0006197f89 */ /* 0x000ee200000e0000 */
[----:B------:R-:W-:-:S04]  /*4e20*/  FMNMX3.FTZ R0, R0, R13, R121, !PT ;  /* 0x0000000d00007276 */ /* 0x000fc80007810079 */
[----:B------:R-:W-:-:S04]  /*4e30*/  FMNMX3.FTZ R0, R0, R129, R127, !PT ;  /* 0x0000008100007276 */ /* 0x000fc8000781007f */
[----:B-1----:R-:W-:-:S04]  /*4e40*/  FMNMX3.FTZ R41, R0, R125, R117, !PT ;  /* 0x0000007d00297276 */ /* 0x002fc80007810075 */
[----:B------:R-:W-:-:S04]  /*4e50*/  FMNMX3.FTZ R41, R41, R110, R109, !PT ;  /* 0x0000006e29297276 */ /* 0x000fc8000781006d */
[----:B------:R-:W-:-:S05]  /*4e60*/  FMNMX.FTZ R41, R108, R41, !PT ;  /* 0x000000296c297209 */ /* 0x000fca0007810000 */
[----:B------:R-:W1:Y:S01]  /*4e70*/  SHFL.BFLY PT, R0, R41, 0x2, 0x1f ;  /* 0x0c401f0029007f89 */ /* 0x000e6200000e0000 */
[----:B---3--:R-:W-:-:S03]  /*4e80*/  FMNMX.FTZ R25, R6, R25, !PT ;  /* 0x0000001906197209 */ /* 0x008fc60007810000 */
[----:B------:R-:W-:Y:S04]  /*4e90*/  LDSM.16.MT88.4 R4, [R136+0xa000] ;  /* 0x00a000008804783b */ /* 0x000fe80000004200 */
[----:B------:R-:W3:Y:S01]  /*4ea0*/  SHFL.BFLY PT, R102, R25, 0x1, 0x1f ;  /* 0x0c201f0019667f89 */ /* 0x000ee200000e0000 */
[----:B-1----:R-:W-:-:S05]  /*4eb0*/  FMNMX.FTZ R0, R41, R0, !PT ;  /* 0x0000000029007209 */ /* 0x002fca0007810000 */
[----:B------:R-:W1:Y:S01]  /*4ec0*/  SHFL.BFLY PT, R101, R0, 0x1, 0x1f ;  /* 0x0c201f0000657f89 */ /* 0x000e6200000e0000 */
[----:B---3--:R-:W-:-:S04]  /*4ed0*/  FMNMX.FTZ R102, R25, R102, !PT ;  /* 0x0000006619667209 */ /* 0x008fc80007810000 */
        /* <DEDUP_REMOVED lines=16> */
[-CC-:B------:R-:W-:Y:S01]  /*4fe0*/  FFMA.FTZ R33, R49, R115.reuse, -R122.reuse ;  /* 0x0000007331217223 */ /* 0x180fe2000001087a */
[----:B------:R-:W-:Y:S01]  /*4ff0*/  LDSM.16.MT88.4 R56, [R137+0xa000] ;  /* 0x00a000008938783b */ /* 0x000fe20000004200 */
[----:B------:R-:W-:Y:S01]  /*5000*/  MUFU.EX2 R107, R107 ;  /* 0x0000006b006b7308 */ /* 0x000fe20000000800 */
[-C--:B------:R-:W-:Y:S01]  /*5010*/  FFMA.FTZ R28, R19, R115.reuse, -R122 ;  /* 0x00000073131c7223 */ /* 0x080fe2000001087a */
[-C--:B------:R-:W-:Y:S01]  /*5020*/  FFMA.FTZ R31, R17, R115.reuse, -R116 ;  /* 0x00000073111f7223 */ /* 0x080fe20000010874 */
[----:B------:R-:W2:Y:S01]  /*5030*/  LDSM.16.MT88.4 R48, [R138+0xa000] ;  /* 0x00a000008a30783b */ /* 0x000ea20000004200 */
[-CC-:B------:R-:W-:Y:S01]  /*5040*/  FFMA.FTZ R32, R23, R115.reuse, -R122.reuse ;  /* 0x0000007317207223 */ /* 0x180fe2000001087a */
[-C--:B------:R-:W-:Y:S01]  /*5050*/  FFMA.FTZ R29, R29, R115.reuse, -R122 ;  /* 0x000000731d1d7223 */ /* 0x080fe2000001087a */
[-CC-:B------:R-:W-:Y:S01]  /*5060*/  FFMA.FTZ R30, R21, R115.reuse, -R116.reuse ;  /* 0x00000073151e7223 */ /* 0x180fe20000010874 */
[----:B------:R-:W3:Y:S01]  /*5070*/  LDSM.16.MT88.4 R16, [R142+0x8800] ;  /* 0x008800008e10783b */ /* 0x000ee20000004200 */
[----:B------:R-:W4:Y:S01]  /*5080*/  MUFU.EX2 R106, R106 ;  /* 0x0000006a006a7308 */ /* 0x000f220000000800 */
[-CC-:B------:R-:W-:Y:S01]  /*5090*/  FFMA.FTZ R25, R15, R115.reuse, -R116.reuse ;  /* 0x000000730f197223 */ /* 0x180fe20000010874 */
[-C--:B------:R-:W-:Y:S01]  /*50a0*/  FFMA.FTZ R0, R13, R115.reuse, -R116 ;  /* 0x000000730d007223 */ /* 0x080fe20000010874 */
[----:B------:R-:W-:Y:S01]  /*50b0*/  LDSM.16.MT88.4 R20, [R138+0x8800] ;  /* 0x008800008a14783b */ /* 0x000fe20000004200 */
[-CC-:B------:R-:W-:Y:S01]  /*50c0*/  FFMA.FTZ R112, R133, R115.reuse, -R122.reuse ;  /* 0x0000007385707223 */ /* 0x180fe2000001087a */
[-CC-:B------:R-:W-:Y:S01]  /*50d0*/  FFMA.FTZ R111, R111, R115.reuse, -R122.reuse ;  /* 0x000000736f6f7223 */ /* 0x180fe2000001087a */
[-CC-:B------:R-:W-:Y:S01]  /*50e0*/  FFMA.FTZ R114, R131, R115.reuse, -R122.reuse ;  /* 0x0000007383727223 */ /* 0x180fe2000001087a */
[----:B------:R-:W5:Y:S01]  /*50f0*/  LDSM.16.MT88.4 R12, [R137+0x8800] ;  /* 0x00880000890c783b */ /* 0x000f620000004200 */
[----:B------:R-:W-:Y:S01]  /*5100*/  MUFU.EX2 R35, R35 ;  /* 0x0000002300237308 */ /* 0x000fe20000000800 */
[-C--:B------:R-:W-:Y:S01]  /*5110*/  FFMA.FTZ R113, R113, R115.reuse, -R122 ;  /* 0x0000007371717223 */ /* 0x080fe2000001087a */
[-CC-:B------:R-:W-:Y:S01]  /*5120*/  FFMA.FTZ R121, R121, R115.reuse, -R116.reuse ;  /* 0x0000007379797223 */ /* 0x180fe20000010874 */
[-CC-:B------:R-:W-:Y:S01]  /*5130*/  FFMA.FTZ R124, R129, R115.reuse, -R116.reuse ;  /* 0x00000073817c7223 */ /* 0x180fe20000010874 */
[-CC-:B------:R-:W-:Y:S01]  /*5140*/  FFMA.FTZ R126, R127, R115.reuse, -R116.reuse ;  /* 0x000000737f7e7223 */ /* 0x180fe20000010874 */
[-C--:B------:R-:W-:Y:S01]  /*5150*/  FFMA.FTZ R125, R125, R115.reuse, -R116 ;  /* 0x000000737d7d7223 */ /* 0x080fe20000010874 */
[-CC-:B------:R-:W-:Y:S01]  /*5160*/  FFMA.FTZ R128, R119, R115.reuse, -R122.reuse ;  /* 0x0000007377807223 */ /* 0x180fe2000001087a */
[--C-:B------:R-:W-:Y:S01]  /*5170*/  FFMA.FTZ R123, R123, R115, -R122.reuse ;  /* 0x000000737b7b7223 */ /* 0x100fe2000001087a */
[----:B------:R-:W1:Y:S01]  /*5180*/  MUFU.EX2 R34, R34 ;  /* 0x0000002200227308 */ /* 0x000e620000000800 */
[----:B----4-:R-:W-:Y:S01]  /*5190*/  F2FP.BF16.F32.PACK_AB R64, R106, R107 ;  /* 0x0000006b6a40723e */ /* 0x010fe200000010ff */
        /* <DEDUP_REMOVED lines=9> */
[----:B------:R-:W4:Y:S01]  /*5230*/  MUFU.EX2 R104, R104 ;  /* 0x0000006800687308 */ /* 0x000f220000000800 */
[----:B-1----:R-:W-:Y:S01]  /*5240*/  F2FP.BF16.F32.PACK_AB R66, R34, R35 ;  /* 0x000000232242723e */ /* 0x002fe200000010ff */
[----:B------:R-:W-:-:S04]  /*5250*/  FADD.FTZ R35, R35, R106 ;  /* 0x0000006a23237221 */ /* 0x000fc80000010000 */
[----:B------:R-:W-:Y:S02]  /*5260*/  FADD.FTZ R34, R34, R35 ;  /* 0x0000002322227221 */ /* 0x000fe40000010000 */
[----:B------:R-:W-:Y:S08]  /*5270*/  MUFU.EX2 R103, R103 ;  /* 0x0000006700677308 */ /* 0x000ff00000000800 */
[----:B------:R-:W1:Y:S01]  /*5280*/  MUFU.EX2 R100, R100 ;  /* 0x0000006400647308 */ /* 0x000e620000000800 */
[----:B----4-:R-:W-:Y:S01]  /*5290*/  F2FP.BF16.F32.PACK_AB R65, R104, R105 ;  /* 0x000000696841723e */ /* 0x010fe200000010ff */
[----:B------:R-:W-:-:S06]  /*52a0*/  FADD.FTZ R104, R105, R104 ;  /* 0x0000006869687221 */ /* 0x000fcc0000010000 */
[----:B------:R-:W-:Y:S08]  /*52b0*/  MUFU.EX2 R33, R33 ;  /* 0x0000002100217308 */ /* 0x000ff00000000800 */
[----:B------:R-:W4:Y:S01]  /*52c0*/  MUFU.EX2 R32, R32 ;  /* 0x0000002000207308 */ /* 0x000f220000000800 */
        /* <DEDUP_REMOVED lines=33> */
[----:B----4-:R-:W-:Y:S01]  /*54e0*/  F2FP.BF16.F32.PACK_AB R4, R32, R33 ;  /* 0x000000212004723e */ /* 0x010fe200000010ff */
        /* <DEDUP_REMOVED lines=8> */
[----:B---3--:R-:W-:-:S03]  /*5570*/  F2FP.BF16.F32.PACK_AB R7, R0, R25 ;  /* 0x000000190007723e */ /* 0x008fc600000010ff */
        /* <DEDUP_REMOVED lines=13> */
[C---:B-----5:R-:W-:Y:S08]  /*5650*/  HMMA.16816.F32.BF16 R80, R4.reuse, R12, R80 ;  /* 0x0000000c0450723c */ /* 0x060ff00000041850 */
[C---:B------:R-:W-:Y:S01]  /*5660*/  HMMA.16816.F32.BF16 R76, R4.reuse, R14, R76 ;  /* 0x0000000e044c723c */ /* 0x040fe2000004184c */
[----:B------:R-:W5:Y:S07]  /*5670*/  LDSM.16.MT88.4 R12, [R138+0xa800] ;  /* 0x00a800008a0c783b */ /* 0x000f6e0000004200 */
[C---:B------:R-:W-:Y:S08]  /*5680*/  HMMA.16816.F32.BF16 R88, R4.reuse, R20, R88 ;  /* 0x000000140458723c */ /* 0x040ff00000041858 */
        /* <DEDUP_REMOVED lines=9> */
[C---:B------:R-:W-:Y:S01]  /*5720*/  HMMA.16816.F32.BF16 R84, R4.reuse, R22, R84 ;  /* 0x000000160454723c */ /* 0x040fe20000041854 */
[----:B------:R-:W1:Y:S07]  /*5730*/  LDSM.16.MT88.4 R20, [R137+0x9000] ;  /* 0x009000008914783b */ /* 0x000e6e0000004200 */
        /* <DEDUP_REMOVED lines=16> */
[C---:B---3--:R-:W-:Y:S08]  /*5840*/  HMMA.16816.F32.BF16 R72, R4.reuse, R16, R72 ;  /* 0x000000100448723c */ /* 0x048ff00000041848 */
[C---:B--2---:R-:W-:Y:S08]  /*5850*/  HMMA.16816.F32.BF16 R36, R4.reuse, R8, R36 ;  /* 0x000000080424723c */ /* 0x044ff00000041824 */
[C---:B------:R-:W-:Y:S01]  /*5860*/  HMMA.16816.F32.BF16 R40, R4.reuse, R10, R40 ;  /* 0x0000000a0428723c */ /* 0x040fe20000041828 */
[----:B------:R-:W2:Y:S07]  /*5870*/  LDSM.16.MT88.4 R8, [R137+0xb000] ;  /* 0x00b000008908783b */ /* 0x000eae0000004200 */
[C---:B-----5:R-:W-:Y:S08]  /*5880*/  HMMA.16816.F32.BF16 R44, R4.reuse, R12, R44 ;  /* 0x0000000c042c723c */ /* 0x060ff0000004182c */
[C---:B------:R-:W-:Y:S01]  /*5890*/  HMMA.16816.F32.BF16 R48, R4.reuse, R14, R48 ;  /* 0x0000000e0430723c */ /* 0x040fe20000041830 */
[----:B------:R-:W3:Y:S07]  /*58a0*/  LDSM.16.MT88.4 R12, [R142+0x9800] ;  /* 0x009800008e0c783b */ /* 0x000eee0000004200 */
[C---:B-1----:R-:W-:Y:S01]  /*58b0*/  HMMA.16816.F32.BF16 R60, R4.reuse, R20, R60 ;  /* 0x00000014043c723c */ /* 0x042fe2000004183c */
[----:B------:R-:W1:Y:S07]  /*58c0*/  MUFU.EX2 R20, R108 ;  /* 0x0000006c00147308 */ /* 0x000e6e0000000800 */
        /* <DEDUP_REMOVED lines=9> */
[----:B-1----:R-:W-:-:S07]  /*5960*/  F2FP.BF16.F32.PACK_AB R7, R20, R109 ;  /* 0x0000006d1407723e */ /* 0x002fce00000010ff */
[C---:B---3--:R-:W-:Y:S08]  /*5970*/  HMMA.16816.F32.BF16 R96, R4.reuse, R12, R96 ;  /* 0x0000000c0460723c */ /* 0x048ff00000041860 */
        /* <DEDUP_REMOVED lines=43> */
.L_x_9514:
        /* <DEDUP_REMOVED lines=79> */
.L_x_9509:
[----:B------:R-:W-:Y:S05]  /*6120*/  BSYNC.RECONVERGENT B0 ;  /* 0x0000000000007941 */ /* 0x000fea0003800200 */
.L_x_9508:
        /* <DEDUP_REMOVED lines=8> */
[--C-:B------:R-:W-:Y:S02]  /*61b0*/  LEA.HI.X R111, R150, R157, R151.reuse, 0x5, P3 ;  /* 0x0000009d966f7211 */ /* 0x100fe400018f2c97 */
        /* <DEDUP_REMOVED lines=8> */
[----:B------:R-:W-:Y:S02]  /*6240*/  IADD3.X R109, PT, PT, R105, R111, RZ, P4, !PT ;  /* 0x0000006f696d7210 */ /* 0x000fe400027fe4ff */
[----:B------:R-:W-:Y:S02]  /*6250*/  IADD3 R160, PT, PT, R160, -0x1, RZ ;  /* 0xffffffffa0a07810 */ /* 0x000fe40007ffe0ff */
[----:B------:R-:W-:Y:S01]  /*6260*/  @!PT LDS RZ, [RZ] ;  /* 0x00000000fffff984 */ /* 0x000fe20000000800 */
[----:B------:R-:W-:Y:S01]  /*6270*/  @!PT LDS RZ, [RZ] ;  /* 0x00000000fffff984 */ /* 0x000fe20000000800 */
[----:B------:R-:W-:Y:S01]  /*6280*/  @!PT LDS RZ, [RZ] ;  /* 0x00000000fffff984 */ /* 0x000fe20000000800 */
[----:B------:R-:W-:Y:S01]  /*6290*/  @!P1 LDGSTS.E.BYPASS.LTC128B.128 [R161+0x8800], desc[UR4][R110.64] ;  /* 0x088000006ea19fae */ /* 0x000fe2000b981a04 */
[----:B------:R-:W-:Y:S02]  /*62a0*/  IADD3.X R105, PT, PT, R109, R105, RZ, P3, !PT ;  /* 0x000000696d697210 */ /* 0x000fe40001ffe4ff */
[----:B------:R-:W-:Y:S02]  /*62b0*/  ISETP.GT.AND P3, PT, R160, R153, PT ;  /* 0x00000099a000720c */ /* 0x000fe40003f64270 */
        /* <DEDUP_REMOVED lines=27> */
[----:B------:R-:W3:Y:S05]  /*6470*/  LDSM.16.M88.4 R112, [R146+0x4000] ;  /* 0x004000009270783b */ /* 0x000eea0000000200 */
[----:B------:R-:W4:Y:S05]  /*6480*/  LDSM.16.M88.4 R116, [R146+0x4800] ;  /* 0x004800009274783b */ /* 0x000f2a0000000200 */
[----:B------:R-:W5:Y:S05]  /*6490*/  LDSM.16.M88.4 R120, [R146+0x5000] ;  /* 0x005000009278783b */ /* 0x000f6a0000000200 */
[----:B------:R-:W2:Y:S05]  /*64a0*/  LD.E R104, desc[UR4][R2.64+0x18c] ;  /* 0x00018c0402687980 */ /* 0x000eaa000c101900 */
[----:B------:R-:W5:Y:S05]  /*64b0*/  LDSM.16.M88.4 R124, [R146+0x5800] ;  /* 0x00580000927c783b */ /* 0x000f6a0000000200 */
[----:B------:R-:W0:Y:S05]  /*64c0*/  LDGDEPBAR ;  /* 0x00000000000079af */ /* 0x000e2a0000000000 */
[----:B------:R-:W-:Y:S05]  /*64d0*/  LDSM.16.M88.4 R128, [R145] ;  /* 0x000000009180783b */ /* 0x000fea0000000200 */
[----:B------:R-:W5:Y:S05]  /*64e0*/  LDSM.16.M88.4 R132, [R141+0x4000] ;  /* 0x004000008d84783b */ /* 0x000f6a0000000200 */
[----:B-1----:R-:W-:Y:S01]  /*64f0*/  LDSM.16.M88.4 R108, [R146+0x6000] ;  /* 0x00600000926c783b */ /* 0x002fe20000000200 */
        /* <DEDUP_REMOVED lines=8> */
[----:B------:R-:W-:Y:S07]  /*6580*/  LDSM.16.M88.4 R120, [R144] ;  /* 0x000000009078783b */ /* 0x000fee0000000200 */
[C---:B------:R-:W-:Y:S08]  /*6590*/  HMMA.16816.F32.BF16 R28, R100.reuse, R124, RZ ;  /* 0x0000007c641c723c */ /* 0x040ff000000418ff */
[----:B------:R-:W-:Y:S01]  /*65a0*/  HMMA.16816.F32.BF16 R32, R100, R126, RZ ;  /* 0x0000007e6420723c */ /* 0x000fe200000418ff */
[----:B------:R-:W1:Y:S05]  /*65b0*/  LDSM.16.M88.4 R100, [R141+0x4800] ;  /* 0x004800008d64783b */ /* 0x000e6a0000000200 */
[----:B------:R-:W3:Y:S02]  /*65c0*/  LDSM.16.M88.4 R124, [R140+0x4000] ;  /* 0x004000008c7c783b */ /* 0x000ee40000000200 */
[C---:B------:R-:W-:Y:S08]  /*65d0*/  HMMA.16816.F32.BF16 R4, R128.reuse, R132, R4 ;  /* 0x000000848004723c */ /* 0x040ff00000041804 */
[C---:B------:R-:W-:Y:S08]  /*65e0*/  HMMA.16816.F32.BF16 R8, R128.reuse, R134, R8 ;  /* 0x000000868008723c */ /* 0x040ff00000041808 */
        /* <DEDUP_REMOVED lines=8> */
[----:B------:R-:W5:Y:S05]  /*6670*/  LDSM.16.M88.4 R116, [R140+0x5800] ;  /* 0x005800008c74783b */ /* 0x000f6a0000000200 */
[----:B------:R-:W-:Y:S02]  /*6680*/  LDSM.16.M88.4 R128, [R139+0x4000] ;  /* 0x004000008b80783b */ /* 0x000fe40000000200 */
[C---:B---3--:R-:W-:Y:S08]  /*6690*/  HMMA.16816.F32.BF16 R4, R120.reuse, R124, R4 ;  /* 0x0000007c7804723c */ /* 0x048ff00000041804 */
[C---:B------:R-:W-:Y:S01]  /*66a0*/  HMMA.16816.F32.BF16 R8, R120.reuse, R126, R8 ;  /* 0x0000007e7808723c */ /* 0x040fe20000041808 */
[----:B------:R-:W3:Y:S07]  /*66b0*/  LDSM.16.M88.4 R124, [R143] ;  /* 0x000000008f7c783b */ /* 0x000eee0000000200 */
        /* <DEDUP_REMOVED lines=8> */
[----:B------:R-:W5:Y:S05]  /*6740*/  LDSM.16.M88.4 R116, [R139+0x5800] ;  /* 0x005800008b74783b */ /* 0x000f6a0000000200 */
[----:B------:R-:W5:Y:S02]  /*6750*/  LDSM.16.M88.4 R120, [R147+0x2000] ;  /* 0x002000009378783b */ /* 0x000f640000000200 */
        /* <DEDUP_REMOVED lines=9> */
[----:B------:R-:W-:Y:S01]  /*67f0*/  HMMA.16816.F32.BF16 R32, R124, R118, R32 ;  /* 0x000000767c20723c */ /* 0x000fe20000041820 */
[----:B------:R-:W-:Y:S05]  /*6800*/  LDSM.16.M88.4 R116, [R145+0x2000] ;  /* 0x002000009174783b */ /* 0x000fea0000000200 */
[----:B------:R-:W-:Y:S02]  /*6810*/  LDSM.16.M88.4 R124, [R141+0x6000] ;  /* 0x006000008d7c783b */ /* 0x000fe40000000200 */
        /* <DEDUP_REMOVED lines=8> */
[----:B------:R-:W-:Y:S07]  /*68a0*/  LDSM.16.M88.4 R112, [R141+0x7800] ;  /* 0x007800008d70783b */ /* 0x000fee0000000200 */
[C---:B----4-:R-:W-:Y:S08]  /*68b0*/  HMMA.16816.F32.BF16 R28, R120.reuse, R108, R28 ;  /* 0x0000006c781c723c */ /* 0x050ff0000004181c */
[----:B------:R-:W-:Y:S01]  /*68c0*/  HMMA.16816.F32.BF16 R32, R120, R110, R32 ;  /* 0x0000006e7820723c */ /* 0x000fe20000041820 */
[----:B------:R-:W3:Y:S05]  /*68d0*/  LDSM.16.M88.4 R108, [R141+0x7000] ;  /* 0x007000008d6c783b */ /* 0x000eea0000000200 */
        /* <DEDUP_REMOVED lines=12> */
[----:B------:R-:W5:Y:S05]  /*69a0*/  LDSM.16.M88.4 R112, [R140+0x7800] ;  /* 0x007800008c70783b */ /* 0x000f6a0000000200 */
[----:B------:R-:W-:Y:S02]  /*69b0*/  LDSM.16.M88.4 R116, [R143+0x2000] ;  /* 0x002000008f74783b */ /* 0x000fe40000000200 */
[C---:B----4-:R-:W-:Y:S08]  /*69c0*/  HMMA.16816.F32.BF16 R4, R120.reuse, R124, R4 ;  /* 0x0000007c7804723c */ /* 0x050ff00000041804 */
        /* <DEDUP_REMOVED lines=8> */
[C---:B-----5:R-:W-:Y:S08]  /*6a50*/  HMMA.16816.F32.BF16 R28, R120.reuse, R112, R28 ;  /* 0x00000070781c723c */ /* 0x060ff0000004181c */
[----:B------:R-:W-:Y:S08]  /*6a60*/  HMMA.16816.F32.BF16 R32, R120, R114, R32 ;  /* 0x000000727820723c */ /* 0x000ff00000041820 */
[C---:B----4-:R-:W-:Y:S08]  /*6a70*/  HMMA.16816.F32.BF16 R4, R116.reuse, R124, R4 ;  /* 0x0000007c7404723c */ /* 0x050ff00000041804 */
[C---:B------:R-:W-:Y:S08]  /*6a80*/  HMMA.16816.F32.BF16 R8, R116.reuse, R126, R8 ;  /* 0x0000007e7408723c */ /* 0x040ff00000041808 */
[C---:B-1----:R-:W-:Y:S03]  /*6a90*/  HMMA.16816.F32.BF16 R12, R116.reuse, R100, R12 ;  /* 0x00000064740c723c */ /* 0x042fe6000004180c */
        /* <DEDUP_REMOVED lines=147> */
.L_x_9513:
[----:B------:R-:W-:Y:S05]  /*73d0*/  BSYNC.RECONVERGENT B0 ;  /* 0x0000000000007941 */ /* 0x000fea0003800200 */
.L_x_9512:
        /* <DEDUP_REMOVED lines=48> */
.L_x_9511:
[----:B------:R-:W-:Y:S05]  /*76e0*/  BSYNC.RECONVERGENT B1 ;  /* 0x0000000000017941 */ /* 0x000fea0003800200 */
.L_x_9510:
        /* <DEDUP_REMOVED lines=17> */
[----:B------:R-:W-:Y:S02]  /*7800*/  IADD3 R167, PT, PT, R167, -0x40, RZ ;  /* 0xffffffc0a7a77810 */ /* 0x000fe40007ffe0ff */
[----:B------:R-:W-:Y:S02]  /*7810*/  FMNMX3.FTZ R8, R4, R109, R110, !PT ;  /* 0x0000006d04087276 */ /* 0x000fe4000781006e */
[----:B------:R-:W-:Y:S03]  /*7820*/  FMNMX3.FTZ R4, R7, R108, R106, !PT ;  /* 0x0000006c07047276 */ /* 0x000fe6000781006a */
[----:B------:R-:W1:Y:S01]  /*7830*/  SHFL.BFLY PT, R7, R8, 0x2, 0x1f ;  /* 0x0c401f0008077f89 */ /* 0x000e6200000e0000 */
[----:B------:R-:W-:Y:S07]  /*7840*/  FMNMX3.FTZ R5, R4, R105, R104, !PT ;  /* 0x0000006904057276 */ /* 0x000fee0007810068 */
[----:B------:R-:W2:Y:S01]  /*7850*/  SHFL.BFLY PT, R4, R5, 0x2, 0x1f ;  /* 0x0c401f0005047f89 */ /* 0x000ea200000e0000 */
[----:B-1----:R-:W-:Y:S07]  /*7860*/  FMNMX.FTZ R9, R8, R7, !PT ;  /* 0x0000000708097209 */ /* 0x002fee0007810000 */
[----:B------:R-:W1:Y:S01]  /*7870*/  SHFL.BFLY PT, R102, R9, 0x1, 0x1f ;  /* 0x0c201f0009667f89 */ /* 0x000e6200000e0000 */
[----:B--2---:R-:W-:Y:S07]  /*7880*/  FMNMX.FTZ R6, R5, R4, !PT ;  /* 0x0000000405067209 */ /* 0x004fee0007810000 */
[----:B------:R-:W2:Y:S01]  /*7890*/  SHFL.BFLY PT, R101, R6, 0x1, 0x1f ;  /* 0x0c201f0006657f89 */ /* 0x000ea200000e0000 */
[----:B-1----:R-:W-:Y:S04]  /*78a0*/  FMNMX.FTZ R102, R9, R102, !PT ;  /* 0x0000006609667209 */ /* 0x002fe80007810000 */
[C---:B------:R-:W-:Y:S01]  /*78b0*/  FSETP.NEU.FTZ.AND P0, PT, R102.reuse, -INF , PT ;  /* 0xff8000006600780b */ /* 0x040fe20003f1d000 */
[----:B------:R-:W-:Y:S01]  /*78c0*/  FADD.FTZ R4, -R102, R107 ;  /* 0x0000006b66047221 */ /* 0x000fe20000010100 */
[----:B--2---:R-:W-:Y:S05]  /*78d0*/  FMNMX.FTZ R101, R6, R101, !PT ;  /* 0x0000006506657209 */ /* 0x004fea0007810000 */
        /* <DEDUP_REMOVED lines=18> */
[----:B------:R2:W3:Y:S01]  /*7a00*/  MUFU.EX2 R0, R5 ;  /* 0x0000000500007308 */ /* 0x0004e20000000800 */
[-C--:B------:R-:W-:Y:S01]  /*7a10*/  FFMA.FTZ R176, R108, R103.reuse, -R120 ;  /* 0x000000676cb07223 */ /* 0x080fe20000010878 */
[-CC-:B------:R-:W-:Y:S01]  /*7a20*/  FFMA.FTZ R178, R109, R103.reuse, -R122.reuse ;  /* 0x000000676db27223 */ /* 0x180fe2000001087a */
[-CC-:B------:R-:W-:Y:S01]  /*7a30*/  FFMA.FTZ R121, R207, R103.reuse, -R122.reuse ;  /* 0x00000067cf797223 */ /* 0x180fe2000001087a */
        /* <DEDUP_REMOVED lines=50> */
[--C-:B------:R-:W-:Y:S01]  /*7d60*/  FFMA.FTZ R128, R197, R103, -R122.reuse ;  /* 0x00000067c5807223 */ /* 0x100fe2000001087a */
        /* <DEDUP_REMOVED lines=11> */
[-CC-:B------:R-:W-:Y:S01]  /*7e20*/  FFMA.FTZ R129, R191, R103.reuse, -R122.reuse ;  /* 0x00000067bf817223 */ /* 0x180fe2000001087a */
[-CC-:B------:R-:W-:Y:S01]  /*7e30*/  FFMA.FTZ R132, R189, R103.reuse, -R122.reuse ;  /* 0x00000067bd847223 */ /* 0x180fe2000001087a */
[-CC-:B------:R-:W-:Y:S01]  /*7e40*/  FFMA.FTZ R133, R185, R103.reuse, -R122.reuse ;  /* 0x00000067b9857223 */ /* 0x180fe2000001087a */
[-CC-:B------:R-:W-:Y:S01]  /*7e50*/  FFMA.FTZ R170, R181, R103.reuse, -R122.reuse ;  /* 0x00000067b5aa7223 */ /* 0x180fe2000001087a */
[-CC-:B------:R-:W-:Y:S01]  /*7e60*/  FFMA.FTZ R175, R175, R103.reuse, -R122.reuse ;  /* 0x00000067afaf7223 */ /* 0x180fe2000001087a */
[----:B------:R-:W-:Y:S03]  /*7e70*/  FFMA.FTZ R122, R110, R103, -R122 ;  /* 0x000000676e7a7223 */ /* 0x000fe6000001087a */
[----:B------:R-:W-:Y:S01]  /*7e80*/  MUFU.EX2 R129, R129 ;  /* 0x0000008100817308 */ /* 0x000fe20000000800 */
[----:B------:R-:W-:Y:S01]  /*7e90*/  LDSM.16.MT88.4 R108, [R136+0x9800] ;  /* 0x00980000886c783b */ /* 0x000fe20000004200 */
[C---:B------:R-:W-:Y:S01]  /*7ea0*/  FMUL.FTZ R52, R100.reuse, R52 ;  /* 0x0000003464347220 */ /* 0x040fe20000410000 */
[----:B------:R-:W-:Y:S01]  /*7eb0*/  FMUL.FTZ R53, R100, R53 ;  /* 0x0000003564357220 */ /* 0x000fe20000410000 */
[C---:B------:R-:W-:Y:S01]  /*7ec0*/  FMUL.FTZ R54, R0.reuse, R54 ;  /* 0x0000003600367220 */ /* 0x040fe20000410000 */
[----:B------:R-:W-:Y:S01]  /*7ed0*/  FMUL.FTZ R55, R0, R55 ;  /* 0x0000003700377220 */ /* 0x000fe20000410000 */
[C---:B------:R-:W-:Y:S01]  /*7ee0*/  FMUL.FTZ R56, R100.reuse, R56 ;  /* 0x0000003864387220 */ /* 0x040fe20000410000 */
[----:B------:R-:W-:Y:S03]  /*7ef0*/  FMUL.FTZ R57, R100, R57 ;  /* 0x0000003964397220 */ /* 0x000fe60000410000 */
[----:B------:R-:W-:Y:S01]  /*7f00*/  MUFU.EX2 R132, R132 ;  /* 0x0000008400847308 */ /* 0x000fe20000000800 */
[----:B--2---:R-:W-:Y:S01]  /*7f10*/  F2FP.BF16.F32.PACK_AB R99, R112, R113 ;  /* 0x000000717063723e */ /* 0x004fe200000010ff */
[C---:B------:R-:W-:Y:S01]  /*7f20*/  FMUL.FTZ R58, R0.reuse, R58 ;  /* 0x0000003a003a7220 */ /* 0x040fe20000410000 */
[----:B------:R-:W-:Y:S01]  /*7f30*/  FMUL.FTZ R59, R0, R59 ;  /* 0x0000003b003b7220 */ /* 0x000fe20000410000 */
[-CC-:B------:R-:W-:Y:S01]  /*7f40*/  FFMA.FTZ R131, R187, R103.reuse, -R120.reuse ;  /* 0x00000067bb837223 */ /* 0x180fe20000010878 */
[-CC-:B------:R-:W-:Y:S01]  /*7f50*/  FFMA.FTZ R134, R183, R103.reuse, -R120.reuse ;  /* 0x00000067b7867223 */ /* 0x180fe20000010878 */
[-CC-:B------:R-:W-:Y:S01]  /*7f60*/  FFMA.FTZ R135, R179, R103.reuse, -R120.reuse ;  /* 0x00000067b3877223 */ /* 0x180fe20000010878 */
        /* <DEDUP_REMOVED lines=19> */
[-CC-:B------:R-:W-:Y:S03]  /*80a0*/  FFMA.FTZ R130, R193, R103.reuse, -R120.reuse ;  /* 0x00000067c1827223 */ /* 0x180fe60000010878 */
[----:B------:R-:W-:Y:S01]  /*80b0*/  MUFU.EX2 R170, R170 ;  /* 0x000000aa00aa7308 */ /* 0x000fe20000000800 */
[----:B------:R-:W-:Y:S01]  /*80c0*/  FFMA.FTZ R120, R104, R103, -R120 ;  /* 0x0000006768787223 */ /* 0x000fe20000010878 */
[C---:B------:R-:W-:Y:S03]  /*80d0*/  HMMA.16816.F32.BF16 R16, R96.reuse, R22, R16 ;  /* 0x000000166010723c */ /* 0x040fe60000041810 */
[C---:B------:R-:W-:Y:S01]  /*80e0*/  FMUL.FTZ R22, R0.reuse, R82 ;  /* 0x0000005200167220 */ /* 0x040fe20000410000 */
[----:B------:R-:W-:Y:S01]  /*80f0*/  FMUL.FTZ R23, R0, R83 ;  /* 0x0000005300177220 */ /* 0x000fe20000410000 */
[----:B------:R-:W-:Y:S01]  /*8100*/  FFMA.FTZ R119, R100, R173, R119 ;  /* 0x000000ad64777223 */ /* 0x000fe20000010077 */
[----:B------:R-:W2:Y:S02]  /*8110*/  LDSM.16.MT88.4 R80, [R142+0xa000] ;  /* 0x00a000008e50783b */ /* 0x000ea40000004200 */
[----:B------:R-:W-:Y:S01]  /*8120*/  MUFU.EX2 R135, R135 ;  /* 0x0000008700877308 */ /* 0x000fe20000000800 */
[----:B------:R-:W-:Y:S01]  /*8130*/  ISETP.GT.AND P0, PT, R160, R153, PT ;  /* 0x00000099a000720c */ /* 0x000fe20003f04270 */
[----:B------:R-:W-:Y:S01]  /*8140*/  FFMA.FTZ R117, R0, R171, R117 ;  /* 0x000000ab00757223 */ /* 0x000fe20000010075 */
[----:B------:R-:W-:Y:S01]  /*8150*/  FADD.FTZ R119, R118, R119 ;  /* 0x0000007776777221 */ /* 0x000fe20000010000 */
[C---:B------:R-:W-:Y:S03]  /*8160*/  HMMA.16816.F32.BF16 R20, R96.reuse, R28, R20 ;  /* 0x0000001c6014723c */ /* 0x040fe60000041814 */
[C---:B------:R-:W-:Y:S01]  /*8170*/  FMUL.FTZ R28, R100.reuse, R72 ;  /* 0x00000048641c7220 */ /* 0x040fe20000410000 */
[----:B------:R-:W-:Y:S02]  /*8180*/  FMUL.FTZ R29, R100, R73 ;  /* 0x00000049641d7220 */ /* 0x000fe40000410000 */
[----:B------:R-:W-:Y:S01]  /*8190*/  MUFU.EX2 R172, R172 ;  /* 0x000000ac00ac7308 */ /* 0x000fe20000000800 */
[----:B------:R-:W-:Y:S01]  /*81a0*/  FADD.FTZ R114, R114, R117 ;  /* 0x0000007572727221 */ /* 0x000fe20000010000 */
[C---:B------:R-:W-:Y:S03]  /*81b0*/  HMMA.16816.F32.BF16 R24, R96.reuse, R30, R24 ;  /* 0x0000001e6018723c */ /* 0x040fe60000041818 */
[C---:B------:R-:W-:Y:S01]  /*81c0*/  FMUL.FTZ R30, R0.reuse, R74 ;  /* 0x0000004a001e7220 */ /* 0x040fe20000410000 */
[----:B------:R-:W-:Y:S04]  /*81d0*/  FMUL.FTZ R31, R0, R75 ;  /* 0x0000004b001f7220 */ /* 0x000fe80000410000 */
[----:B------:R-:W-:Y:S01]  /*81e0*/  MUFU.EX2 R121, R121 ;  /* 0x0000007900797308 */ /* 0x000fe20000000800 */
[----:B------:R-:W3:Y:S01]  /*81f0*/  LDSM.16.MT88.4 R72, [R138+0xa000] ;  /* 0x00a000008a48783b */ /* 0x000ee20000004200 */
[----:B------:R-:W-:Y:S01]  /*8200*/  FADD.FTZ R0, R116, R119 ;  /* 0x0000007774007221 */ /* 0x000fe20000010000 */
[----:B------:R-:W-:Y:S01]  /*8210*/  FADD.FTZ R113, R113, R114 ;  /* 0x0000007271717221 */ /* 0x000fe20000010000 */
[C---:B-1----:R-:W-:Y:S06]  /*8220*/  HMMA.16816.F32.BF16 R28, R96.reuse, R88, R28 ;  /* 0x00000058601c723c */ /* 0x042fec000004181c */
[----:B------:R-:W1:Y:S01]  /*8230*/  MUFU.EX2 R124, R124 ;  /* 0x0000007c007c7308 */ /* 0x000e620000000800 */
[----:B------:R-:W-:Y:S01]  /*8240*/  FADD.FTZ R0, R115, R0 ;  /* 0x0000000073007221 */ /* 0x000fe20000010000 */
[----:B------:R-:W-:Y:S01]  /*8250*/  FADD.FTZ R112, R112, R113 ;  /* 0x0000007170707221 */ /* 0x000fe20000010000 */
        /* <DEDUP_REMOVED lines=22> */
[----:B------:R-:W-:Y:S01]  /*83c0*/  MOV R0, R101 ;  /* 0x0000006500007202 */ /* 0x000fe20000000f00 */
[----:B------:R-:W-:Y:S03]  /*83d0*/  FADD.FTZ R126, R126, R123 ;  /* 0x0000007b7e7e7221 */ /* 0x000fe60000010000 */
        /* <DEDUP_REMOVED lines=24> */
[C---:B------:R-:W-:Y:S08]  /*8560*/  HMMA.16816.F32.BF16 R20, R68.reuse, R84, R20 ;  /* 0x000000544414723c */ /* 0x040ff00000041814 */
[C---:B------:R-:W-:Y:S01]  /*8570*/  HMMA.16816.F32.BF16 R24, R68.reuse, R86, R24 ;  /* 0x000000564418723c */ /* 0x040fe20000041818 */
[----:B------:R-:W3:Y:S02]  /*8580*/  LDSM.16.MT88.4 R84, [R137+0xa800] ;  /* 0x00a800008954783b */ /* 0x000ee40000004200 */
[----:B-----5:R-:W-:Y:S05]  /*8590*/  F2FP.BF16.F32.PACK_AB R107, R181, R180 ;  /* 0x000000b4b56b723e */ /* 0x020fea00000010ff */
        /* <DEDUP_REMOVED lines=9> */
[C---:B---3--:R-:W-:Y:S08]  /*8630*/  HMMA.16816.F32.BF16 R52, R68.reuse, R84, R52 ;  /* 0x000000544434723c */ /* 0x048ff00000041834 */
[C---:B------:R-:W-:Y:S01]  /*8640*/  HMMA.16816.F32.BF16 R56, R68.reuse, R86, R56 ;  /* 0x000000564438723c */ /* 0x040fe20000041838 */
[----:B------:R-:W3:Y:S07]  /*8650*/  LDSM.16.MT88.4 R84, [R137+0x9000] ;  /* 0x009000008954783b */ /* 0x000eee0000004200 */
[C---:B-1----:R-:W-:Y:S08]  /*8660*/  HMMA.16816.F32.BF16 R60, R68.reuse, R72, R60 ;  /* 0x00000048443c723c */ /* 0x042ff0000004183c */
[----:B------:R-:W-:Y:S01]  /*8670*/  HMMA.16816.F32.BF16 R64, R68, R74, R64 ;  /* 0x0000004a4440723c */ /* 0x000fe20000041840 */
[----:B------:R-:W1:Y:S02]  /*8680*/  LDSM.16.MT88.4 R72, [R136+0x9000] ;  /* 0x009000008848783b */ /* 0x000e640000004200 */
[----:B------:R-:W-:Y:S01]  /*8690*/  F2FP.BF16.F32.PACK_AB R68, R132, R129 ;  /* 0x000000818444723e */ /* 0x000fe200000010ff */
[----:B------:R-:W-:Y:S01]  /*86a0*/  FADD.FTZ R129, R129, R128 ;  /* 0x0000008081817221 */ /* 0x000fe20000010000 */
[----:B------:R-:W-:Y:S01]  /*86b0*/  F2FP.BF16.F32.PACK_AB R69, R134, R131 ;  /* 0x000000838645723e */ /* 0x000fe200000010ff */
[----:B------:R-:W-:Y:S01]  /*86c0*/  FADD.FTZ R131, R131, R130 ;  /* 0x0000008283837221 */ /* 0x000fe20000010000 */
[----:B------:R-:W-:Y:S01]  /*86d0*/  F2FP.BF16.F32.PACK_AB R70, R170, R133 ;  /* 0x00000085aa46723e */ /* 0x000fe200000010ff */
[----:B------:R-:W-:Y:S01]  /*86e0*/  FADD.FTZ R132, R132, R129 ;  /* 0x0000008184847221 */ /* 0x000fe20000010000 */
[----:B------:R-:W-:Y:S01]  /*86f0*/  F2FP.BF16.F32.PACK_AB R71, R172, R135 ;  /* 0x00000087ac47723e */ /* 0x000fe200000010ff */
[----:B------:R-:W-:Y:S04]  /*8700*/  FADD.FTZ R134, R134, R131 ;  /* 0x0000008386867221 */ /* 0x000fe80000010000 */
[----:B------:R-:W-:Y:S02]  /*8710*/  FADD.FTZ R135, R135, R134 ;  /* 0x0000008687877221 */ /* 0x000fe40000010000 */
[C---:B------:R-:W-:Y:S03]  /*8720*/  HMMA.16816.F32.BF16 R4, R68.reuse, R76, R4 ;  /* 0x0000004c4404723c */ /* 0x040fe60000041804 */
[----:B------:R-:W-:Y:S04]  /*8730*/  FADD.FTZ R135, R172, R135 ;  /* 0x00000087ac877221 */ /* 0x000fe80000010000 */
[----:B------:R-:W-:Y:S01]  /*8740*/  FADD.FTZ R176, R176, R135 ;  /* 0x00000087b0b07221 */ /* 0x000fe20000010000 */
[C---:B------:R-:W-:Y:S01]  /*8750*/  HMMA.16816.F32.BF16 R8, R68.reuse, R78, R8 ;  /* 0x0000004e4408723c */ /* 0x040fe20000041808 */
[----:B------:R-:W4:Y:S02]  /*8760*/  LDSM.16.MT88.4 R76, [R142+0xb000] ;  /* 0x00b000008e4c783b */ /* 0x000f240000004200 */
[----:B------:R-:W-:Y:S04]  /*8770*/  FADD.FTZ R177, R177, R176 ;  /* 0x000000b0b1b17221 */ /* 0x000fe80000010000 */
[----:B------:R-:W-:Y:S01]  /*8780*/  FADD.FTZ R180, R180, R177 ;  /* 0x000000b1b4b47221 */ /* 0x000fe20000010000 */
[C---:B--2---:R-:W-:Y:S03]  /*8790*/  HMMA.16816.F32.BF16 R12, R68.reuse, R80, R12 ;  /* 0x00000050440c723c */ /* 0x044fe6000004180c */
[----:B------:R-:W-:Y:S05]  /*87a0*/  FADD.FTZ R171, R181, R180 ;  /* 0x000000b4b5ab7221 */ /* 0x000fea0000010000 */
        /* <DEDUP_REMOVED lines=12> */
[C---:B------:R-:W-:Y:S08]  /*8870*/  HMMA.16816.F32.BF16 R48, R68.reuse, R82, R48 ;  /* 0x000000524430723c */ /* 0x040ff00000041830 */
[C---:B---3--:R-:W-:Y:S08]  /*8880*/  HMMA.16816.F32.BF16 R52, R68.reuse, R84, R52 ;  /* 0x000000544434723c */ /* 0x048ff00000041834 */
[C---:B------:R-:W-:Y:S08]  /*8890*/  HMMA.16816.F32.BF16 R56, R68.reuse, R86, R56 ;  /* 0x000000564438723c */ /* 0x040ff00000041838 */
[C---:B-1----:R-:W-:Y:S08]  /*88a0*/  HMMA.16816.F32.BF16 R60, R68.reuse, R72, R60 ;  /* 0x00000048443c723c */ /* 0x042ff0000004183c */
[----:B------:R-:W-:Y:S01]  /*88b0*/  HMMA.16816.F32.BF16 R64, R68, R74, R64 ;  /* 0x0000004a4440723c */ /* 0x000fe20000041840 */
[----:B------:R-:W1:Y:S07]  /*88c0*/  LDSM.16.MT88.4 R68, [R137+0x9800] ;  /* 0x009800008944783b */ /* 0x000e6e0000004200 */
[C---:B------:R-:W-:Y:S01]  /*88d0*/  HMMA.16816.F32.BF16 R96, R104.reuse, R92, R4 ;  /* 0x0000005c6860723c */ /* 0x040fe20000041804 */
[----:B------:R-:W2:Y:S07]  /*88e0*/  LDSM.16.MT88.4 R4, [R142+0xb800] ;  /* 0x00b800008e04783b */ /* 0x000eae0000004200 */
[C---:B------:R-:W-:Y:S01]  /*88f0*/  HMMA.16816.F32.BF16 R92, R104.reuse, R94, R8 ;  /* 0x0000005e685c723c */ /* 0x040fe20000041808 */
[----:B------:R-:W3:Y:S07]  /*8900*/  LDSM.16.MT88.4 R8, [R138+0xb800] ;  /* 0x00b800008a08783b */ /* 0x000eee0000004200 */
[C---:B----4-:R-:W-:Y:S01]  /*8910*/  HMMA.16816.F32.BF16 R88, R104.reuse, R76, R12 ;  /* 0x0000004c6858723c */ /* 0x050fe2000004180c */
[----:B------:R-:W4:Y:S07]  /*8920*/  LDSM.16.MT88.4 R12, [R137+0xb800] ;  /* 0x00b80000890c783b */ /* 0x000f2e0000004200 */
[C---:B------:R-:W-:Y:S08]  /*8930*/  HMMA.16816.F32.BF16 R84, R104.reuse, R78, R16 ;  /* 0x0000004e6854723c */ /* 0x040ff00000041810 */
[C---:B-1----:R-:W-:Y:S08]  /*8940*/  HMMA.16816.F32.BF16 R80, R104.reuse, R68, R20 ;  /* 0x000000446850723c */ /* 0x042ff00000041814 */
[C---:B------:R-:W-:Y:S08]  /*8950*/  HMMA.16816.F32.BF16 R76, R104.reuse, R70, R24 ;  /* 0x00000046684c723c */ /* 0x040ff00000041818 */
[C---:B------:R-:W-:Y:S08]  /*8960*/  HMMA.16816.F32.BF16 R72, R104.reuse, R108, R28 ;  /* 0x0000006c6848723c */ /* 0x040ff0000004181c */
[C---:B------:R-:W-:Y:S08]  /*8970*/  HMMA.16816.F32.BF16 R68, R104.reuse, R110, R32 ;  /* 0x0000006e6844723c */ /* 0x040ff00000041820 */
[C---:B--2---:R-:W-:Y:S08]  /*8980*/  HMMA.16816.F32.BF16 R36, R104.reuse, R4, R36 ;  /* 0x000000046824723c */ /* 0x044ff00000041824 */
[C---:B------:R-:W-:Y:S01]  /*8990*/  HMMA.16816.F32.BF16 R40, R104.reuse, R6, R40 ;  /* 0x000000066828723c */ /* 0x040fe20000041828 */
[----:B------:R-:W1:Y:S07]  /*89a0*/  LDSM.16.MT88.4 R4, [R136+0xb800] ;  /* 0x00b800008804783b */ /* 0x000e6e0000004200 */
[C---:B---3--:R-:W-:Y:S03]  /*89b0*/  HMMA.16816.F32.BF16 R44, R104.reuse, R8, R44 ;  /* 0x00000008682c723c */ /* 0x048fe6000004182c */
[----:B------:R-:W-:Y:S04]  /*89c0*/  FADD.FTZ R9, R133, R132 ;  /* 0x0000008485097221 */ /* 0x000fe80000010000 */
        /* <DEDUP_REMOVED lines=8> */
[C---:B-1----:R-:W-:Y:S08]  /*8a50*/  HMMA.16816.F32.BF16 R60, R104.reuse, R4, R60 ;  /* 0x00000004683c723c */ /* 0x042ff0000004183c */
[----:B------:R-:W-:Y:S03]  /*8a60*/  HMMA.16816.F32.BF16 R64, R104, R6, R64 ;  /* 0x000000066840723c */ /* 0x000fe60000041840 */
[----:B------:R-:W-:Y:S05]  /*8a70*/  MOV R107, R102 ;  /* 0x00000066006b7202 */ /* 0x000fea0000000f00 */
[----:B------:R-:W-:Y:S01]  /*8a80*/  @!UPT UIADD3 URZ, UPT, UPT, URZ, URZ, URZ ;  /* 0x000000fffffff290 */ /* 0x000fe2000fffe0ff */
[----:B------:R-:W-:Y:S11]  /*8a90*/  @P0 BRA `(.L_x_9514) ;  /* 0xffffffd000640947 */ /* 0x000ff6000383ffff */
.L_x_9507:
        /* <DEDUP_REMOVED lines=10> */
.L_x_9536:
[----:B------:R-:W2:Y:S01]  /*8b40*/  S2R R0, SR_TID.X ;  /* 0x0000000000007919 */ /* 0x000ea20000002100 */
[----:B------:R-:W1:Y:S01]  /*8b50*/  S2UR UR6, SR_CgaCtaId ;  /* 0x00000000000679c3 */ /* 0x000e620000008800 */
[----:B------:R-:W3:Y:S01]  /*8b60*/  MUFU.RCP R9, R6 ;  /* 0x0000000600097308 */ /* 0x000ee20000001000 */
[----:B----4-:R-:W-:Y:S01]  /*8b70*/  FADD.FTZ R5, R8, R11 ;  /* 0x0000000b08057221 */ /* 0x010fe20000010000 */
[----:B------:R-:W-:-:S05]  /*8b80*/  FSETP.NE.FTZ.AND P1, PT, R6, RZ, PT ;  /* 0x000000ff0600720b */ /* 0x000fca0003f35000 */
[----:B------:R-:W-:Y:S01]  /*8b90*/  BAR.SYNC.DEFER_BLOCKING 0x0 ;  /* 0x0000000000007b1d */ /* 0x000fe20000010000 */
[----:B------:R-:W-:-:S05]  /*8ba0*/  FSETP.NE.FTZ.AND P0, PT, R5, RZ, PT ;  /* 0x000000ff0500720b */ /* 0x000fca0003f15000 */
[----:B---3--:R-:W3:Y:S01]  /*8bb0*/  MUFU.RCP R8, R5 ;  /* 0x0000000500087308 */ /* 0x008ee20000001000 */
[----:B------:R-:W-:Y:S01]  /*8bc0*/  UMOV UR7, 0x400 ;  /* 0x0000040000077882 */ /* 0x000fe20000000000 */
[----:B------:R-:W-:-:S05]  /*8bd0*/  FSEL R9, R9, 1, P1 ;  /* 0x3f80000009097808 */ /* 0x000fca0000800000 */
[C---:B------:R-:W-:Y:S01]  /*8be0*/  FMUL.FTZ R96, R9.reuse, R96 ;  /* 0x0000006009607220 */ /* 0x040fe20000410000 */
[----:B-1----:R-:W-:Y:S01]  /*8bf0*/  ULEA UR6, UR6, UR7, 0x18 ;  /* 0x0000000706067291 */ /* 0x002fe2000f8ec0ff */
[C---:B------:R-:W-:Y:S01]  /*8c00*/  FMUL.FTZ R97, R9.reuse, R97 ;  /* 0x0000006109617220 */ /* 0x040fe20000410000 */
[C---:B------:R-:W-:Y:S01]  /*8c10*/  FMUL.FTZ R92, R9.reuse, R92 ;  /* 0x0000005c095c7220 */ /* 0x040fe20000410000 */
[C---:B------:R-:W-:Y:S01]  /*8c20*/  FMUL.FTZ R93, R9.reuse, R93 ;  /* 0x0000005d095d7220 */ /* 0x040fe20000410000 */
[C---:B------:R-:W-:Y:S01]  /*8c30*/  FMUL.FTZ R88, R9.reuse, R88 ;  /* 0x0000005809587220 */ /* 0x040fe20000410000 */
[C---:B------:R-:W-:Y:S01]  /*8c40*/  FMUL.FTZ R89, R9.reuse, R89 ;  /* 0x0000005909597220 */ /* 0x040fe20000410000 */
[C---:B------:R-:W-:Y:S01]  /*8c50*/  FMUL.FTZ R84, R9.reuse, R84 ;  /* 0x0000005409547220 */ /* 0x040fe20000410000 */
[C---:B--2---:R-:W-:Y:S01]  /*8c60*/  SHF.L.U32 R10, R0.reuse, 0x1, RZ ;  /* 0x00000001000a7819 */ /* 0x044fe200000006ff */
[C---:B------:R-:W-:Y:S01]  /*8c70*/  FMUL.FTZ R85, R9.reuse, R85 ;  /* 0x0000005509557220 */ /* 0x040fe20000410000 */
[C---:B------:R-:W-:Y:S01]  /*8c80*/  SHF.L.U32 R7, R0.reuse, 0x4, RZ ;  /* 0x0000000400077819 */ /* 0x040fe200000006ff */
[C---:B------:R-:W-:Y:S01]  /*8c90*/  FMUL.FTZ R80, R9.reuse, R80 ;  /* 0x0000005009507220 */ /* 0x040fe20000410000 */
[----:B------:R-:W-:Y:S01]  /*8ca0*/  SHF.L.U32 R11, R0, 0x5, RZ ;  /* 0x00000005000b7819 */ /* 0x000fe200000006ff */
[C---:B------:R-:W-:Y:S01]  /*8cb0*/  FMUL.FTZ R81, R9.reuse, R81 ;  /* 0x0000005109517220 */ /* 0x040fe20000410000 */
[----:B------:R-:W-:Y:S01]  /*8cc0*/  LOP3.LUT R12, R10, 0x6, RZ, 0xc0, !PT ;  /* 0x000000060a0c7812 */ /* 0x000fe200078ec0ff */
[----:B------:R-:W-:Y:S01]  /*8cd0*/  FMUL.FTZ R76, R9, R76 ;  /* 0x0000004c094c7220 */ /* 0x000fe20000410000 */
[----:B------:R-:W-:Y:S01]  /*8ce0*/  LOP3.LUT R13, R7, 0x1c0, RZ, 0xc0, !PT ;  /* 0x000001c0070d7812 */ /* 0x000fe200078ec0ff */
[C---:B------:R-:W-:Y:S01]  /*8cf0*/  FMUL.FTZ R77, R9.reuse, R77 ;  /* 0x0000004d094d7220 */ /* 0x040fe20000410000 */
[----:B------:R-:W-:Y:S01]  /*8d00*/  LOP3.LUT R11, R12, 0x7c00, R11, 0xf8, !PT ;  /* 0x00007c000c0b7812 */ /* 0x000fe200078ef80b */
[----:B------:R-:W-:Y:S01]  /*8d10*/  FMUL.FTZ R72, R9, R72 ;  /* 0x0000004809487220 */ /* 0x000fe20000410000 */
[----:B------:R-:W-:Y:S01]  /*8d20*/  LOP3.LUT R10, R13, 0x38, R10, 0xf8, !PT ;  /* 0x000000380d0a7812 */ /* 0x000fe200078ef80a */
[C---:B------:R-:W-:Y:S01]  /*8d30*/  FMUL.FTZ R73, R9.reuse, R73 ;  /* 0x0000004909497220 */ /* 0x040fe20000410000 */
[----:B------:R-:W-:Y:S01]  /*8d40*/  R2P PR, R0, 0x1c ;  /* 0x0000001c00007804 */ /* 0x000fe20000000000 */
        /* <DEDUP_REMOVED lines=98> */
[----:B-1----:R-:W3:Y:S01]  /*9370*/  LD.E R8, desc[UR4][R2.64+0x60] ;  /* 0x0000600402087980 */ /* 0x002ee2000c101900 */
[----:B------:R-:W2:Y:S03]  /*9380*/  @P1 MUFU.LG2 R6, R6 ;  /* 0x0000000600061308 */ /* 0x000ea60000000c00 */
[----:B------:R1:W5:Y:S01]  /*9390*/  LD.E R68, desc[UR4][R2.64+0xcc] ;  /* 0x0000cc0402447980 */ /* 0x000362000c101900 */
[----:B------:R-:W-:-:S02]  /*93a0*/  SHF.L.U32 R69, R0, 0x2, RZ ;  /* 0x0000000200457819 */ /* 0x000fc400000006ff */
[----:B------:R-:W-:Y:S01]  /*93b0*/  MOV R70, 0xff800000 ;  /* 0xff80000000467802 */ /* 0x000fe20000000f00 */
[----:B------:R1:W5:Y:S01]  /*93c0*/  LD.E.64 R78, desc[UR4][R2.64+0x78] ;  /* 0x00007804024e7980 */ /* 0x000362000c101b00 */
[----:B------:R-:W1:Y:S01]  /*93d0*/  @P0 MUFU.LG2 R5, R5 ;  /* 0x0000000500050308 */ /* 0x000e620000000c00 */
[----:B------:R-:W-:Y:S02]  /*93e0*/  MOV R71, 0xff800000 ;  /* 0xff80000000477802 */ /* 0x000fe40000000f00 */
[----:B------:R3:W5:Y:S01]  /*93f0*/  LD.E.64 R76, desc[UR4][R2.64+0xa8] ;  /* 0x0000a804024c7980 */ /* 0x000762000c101b00 */
[----:B------:R-:W-:Y:S02]  /*9400*/  LOP3.LUT R10, R69, 0x1f8, RZ, 0xc0, !PT ;  /* 0x000001f8450a7812 */ /* 0x000fe400078ec0ff */
[----:B------:R-:W-:Y:S02]  /*9410*/  LOP3.LUT R7, R7, 0x10, RZ, 0xc0, !PT ;  /* 0x0000001007077812 */ /* 0x000fe400078ec0ff */
[----:B------:R-:W-:Y:S01]  /*9420*/  SHF.R.U32.HI R73, RZ, 0x2, R0 ;  /* 0x00000002ff497819 */ /* 0x000fe20000011600 */
[----:B--2---:R-:W-:-:S04]  /*9430*/  @P1 FMUL.FTZ R9, R6, 0.69314718246459960938 ;  /* 0x3f31721806091820 */ /* 0x004fc80000410000 */
[----:B-----5:R-:W-:Y:S01]  /*9440*/  @P1 FFMA.FTZ R70, R4, R102, R9 ;  /* 0x0000006604461223 */ /* 0x020fe20000010009 */
[----:B------:R-:W-:Y:S01]  /*9450*/  SHF.R.U32.HI R9, RZ, 0x1, R0 ;  /* 0x00000001ff097819 */ /* 0x000fe20000011600 */
[----:B-1----:R-:W-:-:S03]  /*9460*/  @P0 FMUL.FTZ R5, R5, 0.69314718246459960938 ;  /* 0x3f31721805050820 */ /* 0x002fc60000410000 */
[----:B------:R-:W-:Y:S02]  /*9470*/  LOP3.LUT R10, R10, 0x38, R9, 0x78, !PT ;  /* 0x000000380a0a7812 */ /* 0x000fe400078e7809 */
[----:B------:R-:W-:Y:S01]  /*9480*/  LOP3.LUT R6, R9, 0x30, RZ, 0xc0, !PT ;  /* 0x0000003009067812 */ /* 0x000fe200078ec0ff */
[----:B------:R-:W-:Y:S01]  /*9490*/  @P0 FFMA.FTZ R71, R4, R101, R5 ;  /* 0x0000006504470223 */ /* 0x000fe20000010005 */
[----:B------:R-:W-:Y:S01]  /*94a0*/  BAR.SYNC.DEFER_BLOCKING 0x0 ;  /* 0x0000000000007b1d */ /* 0x000fe20000010000 */
[----:B------:R-:W-:Y:S02]  /*94b0*/  LOP3.LUT P0, RZ, R0, 0x3, RZ, 0xc0, !PT ;  /* 0x0000000300ff7812 */ /* 0x000fe4000780c0ff */
[----:B------:R-:W-:Y:S02]  /*94c0*/  LEA R72, R10, R7, 0x2 ;  /* 0x000000070a487211 */ /* 0x000fe400078e10ff */
[----:B------:R-:W-:Y:S01]  /*94d0*/  LOP3.LUT R73, R6, 0x7, R73, 0xf8, !PT ;  /* 0x0000000706497812 */ /* 0x000fe200078ef849 */
[----:B------:R-:W-:Y:S02]  /*94e0*/  BSSY.RECONVERGENT B0, `(.L_x_9516) ;  /* 0x000001e000007945 */ /* 0x000fe40003800200 */
[----:B------:R1:W2:Y:S04]  /*94f0*/  LDS.128 R64, [R72+UR6] ;  /* 0x0000000648407984 */ /* 0x0002a80008000c00 */
        /* <DEDUP_REMOVED lines=13> */
[----:B----4-:R-:W-:-:S04]  /*95d0*/  IMAD R18, R18, UR8, R166 ;  /* 0x0000000812127c24 */ /* 0x010fc8000f8e02a6 */
[----:B---3--:R-:W-:-:S04]  /*95e0*/  IMAD R8, R18, R8, R165 ;  /* 0x0000000812087224 */ /* 0x008fc800078e02a5 */
[----:B------:R-:W-:Y:S02]  /*95f0*/  IMAD R164, R19, R8, R164 ;  /* 0x0000000813a47224 */ /* 0x000fe400078e02a4 */
[----:B------:R3:W4:Y:S04]  /*9600*/  LDS.128 R16, [R72+UR6+0x6000] ;  /* 0x0060000648107984 */ /* 0x0007280008000c00 */
[----:B------:R3:W1:Y:S01]  /*9610*/  LDS.128 R8, [R72+UR6+0x7000] ;  /* 0x0070000648087984 */ /* 0x0006620008000c00 */
[----:B--2---:R-:W-:Y:S05]  /*9620*/  @P0 BRA `(.L_x_9517) ;  /* 0x0000000000240947 */ /* 0x004fea0003800000 */
[C---:B------:R-:W-:Y:S01]  /*9630*/  VIADD R75, R73.reuse, 0x8 ;  /* 0x00000008494b7836 */ /* 0x040fe20000000000 */
[C---:B-1-3--:R-:W-:Y:S02]  /*9640*/  IADD3 R72, P0, PT, R164.reuse, R73, RZ ;  /* 0x00000049a4487210 */ /* 0x04afe40007f1e0ff */
[-C--:B------:R-:W-:Y:S02]  /*9650*/  ISETP.GE.AND P2, PT, R73, R152.reuse, PT ;  /* 0x000000984900720c */ /* 0x080fe40003f46270 */
[----:B------:R-:W-:Y:S02]  /*9660*/  ISETP.GE.AND P1, PT, R75, R152, PT ;  /* 0x000000984b00720c */ /* 0x000fe40003f26270 */
[----:B------:R-:W-:Y:S02]  /*9670*/  LEA.HI.X.SX32 R73, R164, RZ, 0x1, P0 ;  /* 0x000000ffa4497211 */ /* 0x000fe400000f0eff */
[----:B------:R-:W-:-:S04]  /*9680*/  LEA R74, P0, R72, R76, 0x2 ;  /* 0x0000004c484a7211 */ /* 0x000fc800078010ff */
[----:B------:R-:W-:-:S05]  /*9690*/  LEA.HI.X R75, R72, R77, R73, 0x2, P0 ;  /* 0x0000004d484b7211 */ /* 0x000fca00000f1449 */
[----:B------:R2:W-:Y:S04]  /*96a0*/  @!P2 ST.E desc[UR4][R74.64], R70 ;  /* 0x000000464a00a985 */ /* 0x0005e8000c101904 */
[----:B------:R2:W-:Y:S02]  /*96b0*/  @!P1 ST.E desc[UR4][R74.64+0x20], R71 ;  /* 0x000020474a009985 */ /* 0x0005e4000c101904 */
.L_x_9517:
[----:B------:R-:W-:Y:S05]  /*96c0*/  BSYNC.RECONVERGENT B0 ;  /* 0x0000000000007941 */ /* 0x000fea0003800200 */
.L_x_9516:
[----:B--2---:R-:W2:Y:S01]  /*96d0*/  S2R R71, SR_TID.X ;  /* 0x0000000000477919 */ /* 0x004ea20000002100 */
[----:B------:R-:W-:Y:S02]  /*96e0*/  IMAD.SHL.U32 R0, R0, 0x8, RZ ;  /* 0x0000000800007824 */ /* 0x000fe400078e00ff */
[----:B------:R-:W-:Y:S01]  /*96f0*/  IMAD R68, R164, R68, RZ ;  /* 0x00000044a4447224 */ /* 0x000fe200078e02ff */
[----:B------:R3:W5:Y:S01]  /*9700*/  LD.E R2, desc[UR4][R2.64+0xc0] ;  /* 0x0000c00402027980 */ /* 0x000762000c101900 */
[----:B------:R-:W-:Y:S01]  /*9710*/  BSSY.RECONVERGENT B0, `(.L_x_9518) ;  /* 0x000001c000007945 */ /* 0x000fe20003800200 */
[----:B------:R-:W-:Y:S02]  /*9720*/  LOP3.LUT R0, R0, 0x1f80, RZ, 0xc0, !PT ;  /* 0x00001f8000007812 */ /* 0x000fe400078ec0ff */
[----:B--2---:R-:W-:-:S04]  /*9730*/  SHF.R.U32.HI R71, RZ, 0x4, R71 ;  /* 0x00000004ff477819 */ /* 0x004fc80000011647 */
[CC--:B------:R-:W-:Y:S01]  /*9740*/  ISETP.GE.AND P3, PT, R71.reuse, R152.reuse, PT ;  /* 0x000000984700720c */ /* 0x0c0fe20003f66270 */
[C---:B------:R-:W-:Y:S02]  /*9750*/  VIADD R73, R71.reuse, 0x8 ;  /* 0x0000000847497836 */ /* 0x040fe40000000000 */
[C---:B------:R-:W-:Y:S02]  /*9760*/  VIADD R75, R71.reuse, 0x18 ;  /* 0x00000018474b7836 */ /* 0x040fe40000000000 */
[----:B---3--:R-:W-:Y:S01]  /*9770*/  VIADD R3, R71, 0x28 ;  /* 0x0000002847037836 */ /* 0x008fe20000000000 */
[-C--:B------:R-:W-:Y:S01]  /*9780*/  ISETP.GE.AND P1, PT, R73, R152.reuse, PT ;  /* 0x000000984900720c */ /* 0x080fe20003f26270 */
[----:B------:R-:W-:Y:S01]  /*9790*/  VIADD R73, R71, 0x20 ;  /* 0x0000002047497836 */ /* 0x000fe20000000000 */
[-C--:B------:R-:W-:Y:S01]  /*97a0*/  ISETP.GE.AND P2, PT, R75, R152.reuse, PT ;  /* 0x000000984b00720c */ /* 0x080fe20003f46270 */
[----:B------:R-:W-:Y:S01]  /*97b0*/  VIADD R77, R71, 0x10 ;  /* 0x00000010474d7836 */ /* 0x000fe20000000000 */
[-C--:B------:R-:W-:Y:S01]  /*97c0*/  ISETP.GE.AND P5, PT, R3, R152.reuse, PT ;  /* 0x000000980300720c */ /* 0x080fe20003fa6270 */
[----:B------:R-:W-:Y:S01]  /*97d0*/  VIADD R3, R71, 0x30 ;  /* 0x0000003047037836 */ /* 0x000fe20000000000 */
[----:B------:R-:W-:-:S02]  /*97e0*/  ISETP.GE.AND P6, PT, R73, R152, PT ;  /* 0x000000984900720c */ /* 0x000fc40003fc6270 */
[----:B------:R-:W-:Y:S02]  /*97f0*/  LOP3.LUT R73, R0, 0x3c, R69, 0xf8, !PT ;  /* 0x0000003c00497812 */ /* 0x000fe400078ef845 */
[----:B------:R-:W-:Y:S02]  /*9800*/  P2R R70, PR, RZ, 0x4 ;  /* 0x00000004ff467803 */ /* 0x000fe40000000000 */
[----:B------:R-:W-:Y:S02]  /*9810*/  LOP3.LUT R69, R69, 0x3c, RZ, 0xc0, !PT ;  /* 0x0000003c45457812 */ /* 0x000fe400078ec0ff */
[----:B------:R-:W-:Y:S02]  /*9820*/  IADD3 R75, P2, PT, R73, R68, RZ ;  /* 0x00000044494b7210 */ /* 0x000fe40007f5e0ff */
[----:B------:R-:W-:Y:S02]  /*9830*/  ISETP.GE.AND P0, PT, R77, R152, PT ;  /* 0x000000984d00720c */ /* 0x000fe40003f06270 */
[----:B------:R-:W-:-:S02]  /*9840*/  LOP3.LUT R73, R69, 0x40, RZ, 0xfc, !PT ;  /* 0x0000004045497812 */ /* 0x000fc400078efcff */
[----:B------:R-:W-:Y:S01]  /*9850*/  LEA.HI.X.SX32 R68, R68, RZ, 0x1, P2 ;  /* 0x000000ff44447211 */ /* 0x000fe200010f0eff */
[----:B------:R-:W-:Y:S08]  /*9860*/  @P3 BRA `(.L_x_9519) ;  /* 0x0000000000183947 */ /* 0x000ff00003800000 */
[----:B------:R-:W-:Y:S02]  /*9870*/  LEA R76, P2, R75, R78, 0x2 ;  /* 0x0000004e4b4c7211 */ /* 0x000fe400078410ff */
[-C--:B-----5:R-:W-:Y:S02]  /*9880*/  ISETP.GE.AND P3, PT, R69, R2.reuse, PT ;  /* 0x000000024500720c */ /* 0x0a0fe40003f66270 */
[----:B------:R-:W-:Y:S02]  /*9890*/  LEA.HI.X R77, R75, R79, R68, 0x2, P2 ;  /* 0x0000004f4b4d7211 */ /* 0x000fe400010f1444 */
[----:B------:R-:W-:-:S09]  /*98a0*/  ISETP.GE.AND P2, PT, R73, R2, PT ;  /* 0x000000024900720c */ /* 0x000fd20003f46270 */
[----:B------:R2:W-:Y:S04]  /*98b0*/  @!P3 ST.E.128 desc[UR4][R76.64], R64 ;  /* 0x000000404c00b985 */ /* 0x0005e8000c101d04 */
[----:B-1----:R2:W-:Y:S02]  /*98c0*/  @!P2 ST.E.128 desc[UR4][R76.64+0x100], R32 ;  /* 0x000100204c00a985 */ /* 0x0025e4000c101d04 */
.L_x_9519:
[----:B------:R-:W-:Y:S05]  /*98d0*/  BSYNC.RECONVERGENT B0 ;  /* 0x0000000000007941 */ /* 0x000fea0003800200 */
.L_x_9518:
        /* <DEDUP_REMOVED lines=12> */
.L_x_9521:
[----:B------:R-:W-:Y:S05]  /*99a0*/  BSYNC.RECONVERGENT B0 ;  /* 0x0000000000007941 */ /* 0x000fea0003800200 */
.L_x_9520:
        /* <DEDUP_REMOVED lines=11> */
.L_x_9523:
[----:B------:R-:W-:Y:S05]  /*9a60*/  BSYNC.RECONVERGENT B0 ;  /* 0x0000000000007941 */ /* 0x000fea0003800200 */
.L_x_9522:
        /* <DEDUP_REMOVED lines=11> */
.L_x_9525:
[----:B------:R-:W-:Y:S05]  /*9b20*/  BSYNC.RECONVERGENT B0 ;  /* 0x0000000000007941 */ /* 0x000fea0003800200 */
.L_x_9524:
        /* <DEDUP_REMOVED lines=9> */
[----:B----4-:R1:W-:Y:S02]  /*9bc0*/  @!P1 ST.E.128 desc[UR4][R20.64+0x4100], R16 ;  /* 0x0041001014009985 */ /* 0x0103e4000c101d04 */
.L_x_9527:
[----:B------:R-:W-:Y:S05]  /*9bd0*/  BSYNC.RECONVERGENT B0 ;  /* 0x0000000000007941 */ /* 0x000fea0003800200 */
.L_x_9526:
[----:B------:R-:W-:Y:S04]  /*9be0*/  BSSY.RECONVERGENT B0, `(.L_x_9528) ;  /* 0x000000a000007945 */ /* 0x000fe80003800200 */
[----:B------:R-:W-:Y:S05]  /*9bf0*/  @P5 BRA `(.L_x_9529) ;  /* 0x0000000000205947 */ /* 0x000fea0003800000 */
[-C--:B-----5:R-:W-:Y:S02]  /*9c00*/  ISETP.GE.AND P5, PT, R69, R2.reuse, PT ;  /* 0x000000024500720c */ /* 0x0a0fe40003fa6270 */
[----:B------:R-:W-:-:S11]  /*9c10*/  ISETP.GE.AND P1, PT, R73, R2, PT ;  /* 0x000000024900720c */ /* 0x000fd60003f26270 */
[CC--:B-1--4-:R-:W-:Y:S02]  /*9c20*/  @!P5 LEA R18, P2, R75.reuse, R78.reuse, 0x2 ;  /* 0x0000004e4b12d211 */ /* 0x0d2fe400078410ff */
[C---:B------:R-:W-:Y:S02]  /*9c30*/  @!P1 LEA R16, P0, R75.reuse, R78, 0x2 ;  /* 0x0000004e4b109211 */ /* 0x040fe400078010ff */
[CCC-:B------:R-:W-:Y:S02]  /*9c40*/  @!P5 LEA.HI.X R19, R75.reuse, R79.reuse, R68.reuse, 0x2, P2 ;  /* 0x0000004f4b13d211 */ /* 0x1c0fe400010f1444 */
[----:B------:R-:W-:-:S03]  /*9c50*/  @!P1 LEA.HI.X R17, R75, R79, R68, 0x2, P0 ;  /* 0x0000004f4b119211 */ /* 0x000fc600000f1444 */
[----:B------:R1:W-:Y:S04]  /*9c60*/  @!P5 ST.E.128 desc[UR4][R18.64+0x5000], R44 ;  /* 0x0050002c1200d985 */ /* 0x0003e8000c101d04 */
[----:B------:R1:W-:Y:S02]  /*9c70*/  @!P1 ST.E.128 desc[UR4][R16.64+0x5100], R12 ;  /* 0x0051000c10009985 */ /* 0x0003e4000c101d04 */
.L_x_9529:
[----:B------:R-:W-:Y:S05]  /*9c80*/  BSYNC.RECONVERGENT B0 ;  /* 0x0000000000007941 */ /* 0x000fea0003800200 */
.L_x_9528:
        /* <DEDUP_REMOVED lines=10> */
.L_x_9531:
[----:B------:R-:W-:Y:S05]  /*9d30*/  BSYNC.RECONVERGENT B0 ;  /* 0x0000000000007941 */ /* 0x000fea0003800200 */
.L_x_9530:
[----:B------:R-:W-:-:S04]  /*9d40*/  MOV R159, 0x0 ;  /* 0x00000000009f7802 */ /* 0x000fc80000000f00 */
[----:B-12345:R-:W-:Y:S05]  /*9d50*/  @P3 RET.REL.NODEC R158 `(_ZN5flash24flash_fwd_splitkv_kernelI23Flash_fwd_kernel_traitsILi128ELi64ELi64ELi4ELb0ELb0EN7cutlass10bfloat16_tE19Flash_kernel_traitsILi128ELi64ELi64ELi4ES3_EELb0ELb0ELb0ELb0ELb0ELb1ELb1ELb0EEEvNS_16Flash_fwd_paramsE) ;  /* 0xffffff609ea83950 */ /* 0x03efea0003c3ffff */
[-C--:B------:R-:W-:Y:S01]  /*9d60*/  ISETP.GE.AND P2, PT, R69, R2.reuse, PT ;  /* 0x000000024500720c */ /* 0x080fe20003f46270 */
[----:B------:R-:W-:Y:S01]  /*9d70*/  IMAD.MOV.U32 R159, RZ, RZ, 0x0 ;  /* 0x00000000ff9f7424 */ /* 0x000fe200078e00ff */
[----:B------:R-:W-:-:S11]  /*9d80*/  ISETP.GE.AND P0, PT, R73, R2, PT ;  /* 0x000000024900720c */ /* 0x000fd60003f06270 */
[----:B------:R-:W-:-:S04]  /*9d90*/  @!P2 LEA R8, P1, R75, R78, 0x2 ;  /* 0x0000004e4b08a211 */ /* 0x000fc800078210ff */
[----:B------:R-:W-:-:S05]  /*9da0*/  @!P2 LEA.HI.X R9, R75, R79, R68, 0x2, P1 ;  /* 0x0000004f4b09a211 */ /* 0x000fca00008f1444 */
[----:B------:R1:W-:Y:S02]  /*9db0*/  @!P2 ST.E.128 desc[UR4][R8.64+0x7000], R36 ;  /* 0x007000240800a985 */ /* 0x0003e4000c101d04 */
[----:B-1----:R-:W-:Y:S05]  /*9dc0*/  @P0 RET.REL.NODEC R158 `(_ZN5flash24flash_fwd_splitkv_kernelI23Flash_fwd_kernel_traitsILi128ELi64ELi64ELi4ELb0ELb0EN7cutlass10bfloat16_tE19Flash_kernel_traitsILi128ELi64ELi64ELi4ES3_EELb0ELb0ELb0ELb0ELb0ELb1ELb1ELb0EEEvNS_16Flash_fwd_paramsE) ;  /* 0xffffff609e8c0950 */ /* 0x002fea0003c3ffff */
[----:B------:R-:W-:Y:S01]  /*9dd0*/  LEA R2, P0, R75, R78, 0x2 ;  /* 0x0000004e4b027211 */ /* 0x000fe200078010ff */
[----:B------:R-:W-:-:S03]  /*9de0*/  IMAD.MOV.U32 R159, RZ, RZ, 0x0 ;  /* 0x00000000ff9f7424 */ /* 0x000fc600078e00ff */
[----:B------:R-:W-:-:S05]  /*9df0*/  LEA.HI.X R3, R75, R79, R68, 0x2, P0 ;  /* 0x0000004f4b037211 */ /* 0x000fca00000f1444 */
[----:B------:R1:W-:Y:S02]  /*9e00*/  ST.E.128 desc[UR4][R2.64+0x7100], R4 ;  /* 0x0071000402007985 */ /* 0x0003e4000c101d04 */
[----:B-1----:R-:W-:Y:S05]  /*9e10*/  RET.REL.NODEC R158 `(_ZN5flash24flash_fwd_splitkv_kernelI23Flash_fwd_kernel_traitsILi128ELi64ELi64ELi4ELb0ELb0EN7cutlass10bfloat16_tE19Flash_kernel_traitsILi128ELi64ELi64ELi4ES3_EELb0ELb0ELb0ELb0ELb0ELb1ELb1ELb0EEEvNS_16Flash_fwd_paramsE) ;  /* 0xffffff609e787950 */ /* 0x002fea0003c3ffff */
.L_x_9515:
[----:B------:R-:W-:Y:S01]  /*9e20*/  MOV R5, 0x2 ;  /* 0x0000000200057802 */ /* 0x000fe20000000f00 */
[----:B------:R-:W-:Y:S01]  /*9e30*/  IMAD.MOV.U32 R0, RZ, RZ, 0x1f ;  /* 0x0000001fff007424 */ /* 0x000fe200078e00ff */
[----:B------:R-:W-:-:S07]  /*9e40*/  MOV R7, 0xffffffff ;  /* 0xffffffff00077802 */ /* 0x000fce0000000f00 */
[----:B-1---5:R-:W-:Y:S05]  /*9e50*/  WARPSYNC.COLLECTIVE R7, `(.L_x_9532) ;  /* 0x0000000007087348 */ /* 0x022fea0003c00000 */
[----:B------:R2:W3:Y:S02]  /*9e60*/  SHFL.BFLY P0, R11, R173, R5, R0 ;  /* 0x0c000005ad0b7389 */ /* 0x0004e40000000000 */
[----:B-123-5:R-:W-:Y:S05]  /*9e70*/  ENDCOLLECTIVE ;  /* 0x000000000000791b */ /* 0x02efea0003800000 */
.L_x_9532:
[----:B------:R-:W-:Y:S02]  /*9e80*/  IMAD.MOV.U32 R6, RZ, RZ, R11 ;  /* 0x000000ffff067224 */ /* 0x000fe400078e000b */
[----:B------:R-:W-:Y:S02]  /*9e90*/  IMAD.MOV.U32 R5, RZ, RZ, 0x1 ;  /* 0x00000001ff057424 */ /* 0x000fe400078e00ff */
[----:B------:R-:W-:-:S05]  /*9ea0*/  FADD.FTZ R9, R6, R173 ;  /* 0x000000ad06097221 */ /* 0x000fca0000010000 */
[----:B------:R-:W-:-:S07]  /*9eb0*/  MOV R173, R9 ;  /* 0x0000000900ad7202 */ /* 0x000fce0000000f00 */
[----:B------:R-:W-:Y:S05]  /*9ec0*/  WARPSYNC.COLLECTIVE R7, `(.L_x_9533) ;  /* 0x0000000007087348 */ /* 0x000fea0003c00000 */
[----:B------:R1:W2:Y:S02]  /*9ed0*/  SHFL.BFLY P0, R11, R173, R5, R0 ;  /* 0x0c000005ad0b7389 */ /* 0x0002a40000000000 */
[----:B-12---:R-:W-:Y:S05]  /*9ee0*/  ENDCOLLECTIVE ;  /* 0x000000000000791b */ /* 0x006fea0003800000 */
.L_x_9533:
[----:B------:R-:W-:Y:S01]  /*9ef0*/  MOV R173, R171 ;  /* 0x000000ab00ad7202 */ /* 0x000fe20000000f00 */
[----:B------:R-:W-:Y:S01]  /*9f00*/  IMAD.MOV.U32 R5, RZ, RZ, 0x2 ;  /* 0x00000002ff057424 */ /* 0x000fe200078e00ff */
[----:B------:R-:W-:-:S07]  /*9f10*/  MOV R6, R11 ;  /* 0x0000000b00067202 */ /* 0x000fce0000000f00 */
[----:B------:R-:W-:Y:S05]  /*9f20*/  WARPSYNC.COLLECTIVE R7, `(.L_x_9534) ;  /* 0x0000000007087348 */ /* 0x000fea0003c00000 */
[----:B------:R1:W2:Y:S02]  /*9f30*/  SHFL.BFLY P0, R11, R173, R5, R0 ;  /* 0x0c000005ad0b7389 */ /* 0x0002a40000000000 */
[----:B-12---:R-:W-:Y:S05]  /*9f40*/  ENDCOLLECTIVE ;  /* 0x000000000000791b */ /* 0x006fea0003800000 */
.L_x_9534:
[----:B------:R-:W-:Y:S01]  /*9f50*/  FADD.FTZ R6, R9, R6 ;  /* 0x0000000609067221 */ /* 0x000fe20000010000 */
[----:B------:R-:W-:Y:S01]  /*9f60*/  FADD.FTZ R8, R11, R171 ;  /* 0x000000ab0b087221 */ /* 0x000fe20000010000 */
[----:B------:R-:W-:-:S04]  /*9f70*/  MOV R5, 0x1 ;  /* 0x0000000100057802 */ /* 0x000fc80000000f00 */
[----:B------:R-:W-:-:S07]  /*9f80*/  MOV R173, R8 ;  /* 0x0000000800ad7202 */ /* 0x000fce0000000f00 */
[----:B------:R-:W-:Y:S05]  /*9f90*/  WARPSYNC.COLLECTIVE R7, `(.L_x_9535) ;  /* 0x0000000007087348 */ /* 0x000fea0003c00000 */
[----:B------:R1:W2:Y:S02]  /*9fa0*/  SHFL.BFLY P0, R11, R173, R5, R0 ;  /* 0x0c000005ad0b7389 */ /* 0x0002a40000000000 */
[----:B-12---:R-:W-:Y:S05]  /*9fb0*/  ENDCOLLECTIVE ;  /* 0x000000000000791b */ /* 0x006fea0003800000 */
.L_x_9535:
[----:B------:R-:W-:Y:S05]  /*9fc0*/  BRA `(.L_x_9536) ;  /* 0xffffffe800dc7947 */ /* 0x000fea000383ffff */
.L_x_9537:
        /* <DEDUP_REMOVED lines=11> */
.L_x_14937:


//--------------------- .text._ZN5flash24flash_fwd_splitkv_kernelI23Flash_fwd_kernel_traitsILi128ELi64ELi64ELi4ELb0ELb0EN7cutlass10bfloat16_tE19Flash_kernel_traitsILi128ELi64ELi64ELi4ES3_EELb0ELb0ELb0ELb0ELb0ELb0ELb1ELb1EEEvNS_16Flash_fwd_paramsE --------------------------
	.section	.text._ZN5flash24flash_fwd_splitkv_kernelI23Flash_fwd_kernel_traitsILi128ELi64ELi64ELi4ELb0ELb0EN7cutlass10bfloat16_tE19Flash_kernel_traitsILi128ELi64ELi64ELi4ES3_EELb0ELb0ELb0ELb0ELb0ELb0ELb1ELb1EEEvNS_16Flash_fwd_paramsE,"ax",@progbits
	.align	128
        .global         _ZN5flash24flash_fwd_splitkv_kernelI23Flash_fwd_kernel_traitsILi128ELi64ELi64ELi4ELb0ELb0EN7cutlass10bfloat16_tE19Flash_kernel_traitsILi128ELi64ELi64ELi4ES3_EELb0ELb0ELb0ELb0ELb0ELb0ELb1ELb1EEEvNS_16Flash_fwd_paramsE
        .type           _ZN5flash24flash_fwd_splitkv_kernelI23Flash_fwd_kernel_traitsILi128ELi64ELi64ELi4ELb0ELb0EN7cutlass10bfloat16_tE19Flash_kernel_traitsILi128ELi64ELi64ELi4ES3_EELb0ELb0ELb0ELb0ELb0ELb0ELb1ELb1EEEvNS_16Flash_fwd_paramsE,@function
        .size           _ZN5flash24flash_fwd_splitkv_kernelI23Flash_fwd_kernel_traitsILi128ELi64ELi64ELi4ELb0ELb0EN7cutlass10bfloat16_tE19Flash_kernel_traitsILi128ELi64ELi64ELi4ES3_EELb0ELb0ELb0ELb0ELb0ELb0ELb1ELb1EEEvNS_16Flash_fwd_paramsE,(.L_x_14938 - _ZN5flash24flash_fwd_splitkv_kernelI23Flash_fwd_kernel_traitsILi128ELi64ELi64ELi4ELb0ELb0EN7cutlass10bfloat16_tE19Flash_kernel_traitsILi128ELi64ELi64ELi4ES3_EELb0ELb0ELb0ELb0ELb0ELb0ELb1ELb1EEEvNS_16Flash_fwd_paramsE)
        .other          _ZN5flash24flash_fwd_splitkv_kernelI23Flash_fwd_kernel_traitsILi128ELi64ELi64ELi4ELb0ELb0EN7cutlass10bfloat16_tE19Flash_kernel_traitsILi128ELi64ELi64ELi4ES3_EELb0ELb0ELb0ELb0ELb0ELb0ELb1ELb1EEEvNS_16Flash_fwd_paramsE,@"STO_CUDA_ENTRY STV_DEFAULT"
_ZN5flash24flash_fwd_splitkv_kernelI23Flash_fwd_kernel_traitsILi128ELi64ELi64ELi4ELb0ELb0EN7cutlass10bfloat16_tE19Flash_kernel_traitsILi128ELi64ELi64ELi4ES3_EELb0ELb0ELb0ELb0ELb0ELb0ELb1ELb1EEEvNS_16Flash_fwd_paramsE:
.text._ZN5flash24flash_fwd_splitkv_kernelI23Flash_fwd_kernel_traitsILi128ELi64ELi64ELi4ELb0ELb0EN7cutlass10bfloat16_tE19Flash_kernel_traitsILi128ELi64ELi64ELi4ES3_EELb0ELb0ELb0ELb0ELb0ELb0ELb1ELb1EEEvNS_16Flash_fwd_paramsE:
[----:B------:R-:W-:Y:S08]  /*0000*/  LDC R1, c[0x0][0x37c] ;  /* 0x0000df00ff017b82 */ /* 0x000ff00000000800 */
[----:B------:R-:W1:Y:S01]  /*0010*/  LDC R3, c[0x0][0x3e0] ;  /* 0x0000f800ff037b82 */ /* 0x000e620000000800 */
[----:B------:R-:W-:Y:S01]  /*0020*/  BSSY.RECONVERGENT B4, `(.L_x_9538) ;  /* 0x000001c000047945 */ /* 0x000fe20003800200 */
[----:B------:R-:W-:-:S06]  /*0030*/  MOV R162, 0x1e0 ;  /* 0x000001e000a27802 */ /* 0x000fcc0000000f00 */
[----:B------:R-:W2:Y:S08]  /*0040*/  S2UR UR4, SR_CTAID.Z ;  /* 0x00000000000479c3 */ /* 0x000eb00000002700 */
[----:B------:R-:W3:Y:S01]  /*0050*/  S2UR UR8, SR_CTAID.Y ;  /* 0x00000000000879c3 */ /* 0x000ee20000002600 */
[----:B-1----:R-:W1:Y:S01]  /*0060*/  I2F.U32.RP R2, R3 ;  /* 0x0000000300027306 */ /* 0x002e620000209000 */
[----:B------:R-:W-:-:S06]  /*0070*/  ISETP.NE.U32.AND P0, PT, R3, RZ, PT ;  /* 0x000000ff0300720c */ /* 0x000fcc0003f05070 */
[----:B------:R-:W4:Y:S08]  /*0080*/  LDC R10, c[0x0][0x374] ;  /* 0x0000dd00ff0a7b82 */ /* 0x000f300000000800 */
        /* <DEDUP_REMOVED lines=8> */
[----:B------:R-:W1:Y:S04]  /*0110*/  S2R R5, SR_CTAID.X ;  /* 0x0000000000057919 */ /* 0x000e680000002500 */
[----:B--2---:R-:W-:-:S04]  /*0120*/  IMAD.HI.U32 R169, R7, UR4, RZ ;  /* 0x0000000407a97c27 */ /* 0x004fc8000f8e00ff */
        /* <DEDUP_REMOVED lines=10> */
[----:B------:R-:W-:Y:S05]  /*01d0*/  CALL.REL.NOINC `($_ZN5flash24flash_fwd_splitkv_kernelI23Flash_fwd_kernel_traitsILi128ELi64ELi64ELi4ELb0ELb0EN7cutlass10bfloat16_tE19Flash_kernel_traitsILi128ELi64ELi64ELi4ES3_EELb0ELb0ELb0ELb0ELb0ELb0ELb1ELb1EEEvNS_16Flash_fwd_paramsE$_ZN5flash30compute_attn_1rowblock_splitkvI23Flash_fwd_kernel_traitsILi128ELi64ELi64ELi4ELb0ELb0EN7cutlass10bfloat16_tE19Flash_kernel_traitsILi128ELi64ELi64ELi4ES3_EELb0ELb0ELb0ELb0ELb0ELb0ELb1ELb1ENS_16Flash_fwd_paramsEEEvRKT8_iiiii) ;  /* 0x0000000000087944 */ /* 0x000fea0003c00000 */
[----:B------:R-:W-:Y:S05]  /*01e0*/  BSYNC.RECONVERGENT B4 ;  /* 0x0000000000047941 */ /* 0x000fea0003800200 */
.L_x_9538:
[----:B------:R-:W-:Y:S05]  /*01f0*/  EXIT ;  /* 0x000000000000794d */ /* 0x000fea0003800000 */
        .type           $_ZN5flash24flash_fwd_splitkv_kernelI23Flash_fwd_kernel_traitsILi128ELi64ELi64ELi4ELb0ELb0EN7cutlass10bfloat16_tE19Flash_kernel_traitsILi128ELi64ELi64ELi4ES3_EELb0ELb0ELb0ELb0ELb0ELb0ELb1ELb1EEEvNS_16Flash_fwd_paramsE$_ZN5flash30compute_attn_1rowblock_splitkvI23Flash_fwd_kernel_traitsILi128ELi64ELi64ELi4ELb0ELb0EN7cutlass10bfloat16_tE19Flash_kernel_traitsILi128ELi64ELi64ELi4ES3_EELb0ELb0ELb0ELb0ELb0ELb0ELb1ELb1ENS_16Flash_fwd_paramsEEEvRKT8_iiiii,@function
        .size           $_ZN5flash24flash_fwd_splitkv_kernelI23Flash_fwd_kernel_traitsILi128ELi64ELi64ELi4ELb0ELb0EN7cutlass10bfloat16_tE19Flash_kernel_traitsILi128ELi64ELi64ELi4ES3_EELb0ELb0ELb0ELb0ELb0ELb0ELb1ELb1EEEvNS_16Flash_fwd_paramsE$_ZN5flash30compute_attn_1rowblock_splitkvI23Flash_fwd_kernel_traitsILi128ELi64ELi64ELi4ELb0ELb0EN7cutlass10bfloat16_tE19Flash_kernel_traitsILi128ELi64ELi64ELi4ES3_EELb0ELb0ELb0ELb0ELb0ELb0ELb1ELb1ENS_16Flash_fwd_paramsEEEvRKT8_iiiii,(.L_x_14938 - $_ZN5flash24flash_fwd_splitkv_kernelI23Flash_fwd_kernel_traitsILi128ELi64ELi64ELi4ELb0ELb0EN7cutlass10bfloat16_tE19Flash_kernel_traitsILi128ELi64ELi64ELi4ES3_EELb0ELb0ELb0ELb0ELb0ELb0ELb1ELb1EEEvNS_16Flash_fwd_paramsE$_ZN5flash30compute_attn_1rowblock_splitkvI23Flash_fwd_kernel_traitsILi128ELi64ELi64ELi4ELb0ELb0EN7cutlass10bfloat16_tE19Flash_kernel_traitsILi128ELi64ELi64ELi4ES3_EELb0ELb0ELb0ELb0ELb0ELb0ELb1ELb1ENS_16Flash_fwd_paramsEEEvRKT8_iiiii)
$_ZN5flash24flash_fwd_splitkv_kernelI23Flash_fwd_kernel_traitsILi128ELi64ELi64ELi4ELb0ELb0EN7cutlass10bfloat16_tE19Flash_kernel_traitsILi128ELi64ELi64ELi4ES3_EELb0ELb0ELb0ELb0ELb0ELb0ELb1ELb1EEEvNS_16Flash_fwd_paramsE$_ZN5flash30compute_attn_1rowblock_splitkvI23Flash_fwd_kernel_traitsILi128ELi64ELi64ELi4ELb0ELb0EN7cutlass10bfloat16_tE19Flash_kernel_traitsILi128ELi64ELi64ELi4ES3_EELb0ELb0ELb0ELb0ELb0ELb0ELb1ELb1ENS_16Flash_fwd_paramsEEEvRKT8_iiiii:
        /* <DEDUP_REMOVED lines=24> */
[C---:B------:R-:W-:Y:S01]  /*0380*/  ISETP.NE.U32.AND P2, PT, R14.reuse, RZ, PT ;  /* 0x000000ff0e00720c */ /* 0x040fe20003f45070 */
[----:B------:R-:W2:Y:S03]  /*0390*/  S2R R57, SR_TID.X ;  /* 0x0000000000397919 */ /* 0x000ea60000002100 */
[----:B------:R-:W-:Y:S01]  /*03a0*/  ISETP.NE.AND.EX P2, PT, R15, RZ, PT, P2 ;  /* 0x000000ff0f00720c */ /* 0x000fe20003f45320 */
[----:B------:R1:W5:Y:S01]  /*03b0*/  @P1 LD.E R7, desc[UR4][R18.64] ;  /* 0x0000000412071980 */ /* 0x000362000c101900 */
[----:B------:R-:W-:Y:S01]  /*03c0*/  IADD3 R16, P1, PT, R14, R2, RZ ;  /* 0x000000020e107210 */ /* 0x000fe20007f3e0ff */
[----:B------:R-:W-:Y:S01]  /*03d0*/  BSSY.RECONVERGENT B0, `(.L_x_9539) ;  /* 0x000000a000007945 */ /* 0x000fe20003800200 */
[----:B------:R-:W-:-:S03]  /*03e0*/  ISETP.NE.U32.AND P0, PT, R12, RZ, PT ;  /* 0x000000ff0c00720c */ /* 0x000fc60003f05070 */
[----:B------:R-:W-:Y:S01]  /*03f0*/  IMAD.X R17, R15, 0x1, R0, P1 ;  /* 0x000000010f117824 */ /* 0x000fe200008e0600 */
[----:B------:R-:W-:Y:S01]  /*0400*/  ISETP.NE.AND.EX P0, PT, R13, RZ, PT, P0 ;  /* 0x000000ff0d00720c */ /* 0x000fe20003f05300 */
[----:B------:R-:W-:-:S04]  /*0410*/  IMAD.MOV.U32 R15, RZ, RZ, -0x1 ;  /* 0xffffffffff0f7424 */ /* 0x000fc800078e00ff */
[----:B------:R-:W-:Y:S08]  /*0420*/  @!P2 BRA `(.L_x_9540) ;  /* 0x000000000010a947 */ /* 0x000ff00003800000 */
[----:B------:R-:W3:Y:S02]  /*0430*/  LD.E.U8 R6, desc[UR4][R102.64+0x1b2] ;  /* 0x0001b20466067980 */ /* 0x000ee4000c101100 */
[----:B---3--:R-:W-:-:S13]  /*0440*/  ISETP.NE.AND P1, PT, R6, RZ, PT ;  /* 0x000000ff0600720c */ /* 0x008fda0003f25270 */
[----:B------:R-:W-:Y:S05]  /*0450*/  @!P1 BRA `(.L_x_9540) ;  /* 0x0000000000049947 */ /* 0x000fea0003800000 */
[----:B------:R3:W5:Y:S02]  /*0460*/  LD.E R15, desc[UR4][R16.64] ;  /* 0x00000004100f7980 */ /* 0x000764000c101900 */
.L_x_9540:
[----:B------:R-:W-:Y:S05]  /*0470*/  BSYNC.RECONVERGENT B0 ;  /* 0x0000000000007941 */ /* 0x000fea0003800200 */
.L_x_9539:
[----:B------:R-:W-:Y:S04]  /*0480*/  BSSY.RECONVERGENT B0, `(.L_x_9541) ;  /* 0x0000007000007945 */ /* 0x000fe80003800200 */
[----:B------:R-:W-:Y:S05]  /*0490*/  @!P3 BRA `(.L_x_9542) ;  /* 0x000000000014b947 */ /* 0x000fea0003800000 */
[----:B-----5:R-:W4:Y:S02]  /*04a0*/  LD.E.U8 R3, desc[UR4][R102.64+0x1b2] ;  /* 0x0001b20466037980 */ /* 0x020f24000c101100 */
[----:B----4-:R-:W-:-:S13]  /*04b0*/  ISETP.NE.AND P1, PT, R3, RZ, PT ;  /* 0x000000ff0300720c */ /* 0x010fda0003f25270 */
[----:B------:R-:W4:Y:S02]  /*04c0*/  @P1 LD.E R6, desc[UR4][R16.64+0x4] ;  /* 0x0000040410061980 */ /* 0x000f24000c101900 */
[----:B----4-:R-:W-:-:S06]  /*04d0*/  @P1 IADD3 R3, PT, PT, R6, -R15, RZ ;  /* 0x8000000f06031210 */ /* 0x010fcc0007ffe0ff */
[----:B------:R4:W5:Y:S02]  /*04e0*/  @!P1 LD.E R3, desc[UR4][R16.64] ;  /* 0x0000000410039980 */ /* 0x000964000c101900 */
.L_x_9542:
[----:B------:R-:W-:Y:S05]  /*04f0*/  BSYNC.RECONVERGENT B0 ;  /* 0x0000000000007941 */ /* 0x000fea0003800200 */
.L_x_9541:
[----:B------:R-:W-:Y:S01]  /*0500*/  BSSY.RECONVERGENT B1, `(.L_x_9543) ;  /* 0x0000012000017945 */ /* 0x000fe20003800200 */
[----:B-----5:R-:W-:Y:S02]  /*0510*/  @P5 IADD3 R167, PT, PT, R4, -R7, RZ ;  /* 0x8000000704a75210 */ /* 0x020fe40007ffe0ff */
[----:B------:R-:W-:Y:S01]  /*0520*/  IADD3 R68, PT, PT, R3, -R8, RZ ;  /* 0x8000000803447210 */ /* 0x000fe20007ffe0ff */
[----:B------:R-:W-:Y:S06]  /*0530*/  @!P0 BRA `(.L_x_9544) ;  /* 0x0000000000148947 */ /* 0x000fec0003800000 */
[----:B------:R-:W-:-:S05]  /*0540*/  IADD3 R12, P0, PT, R12, R2, RZ ;  /* 0x000000020c0c7210 */ /* 0x000fca0007f1e0ff */
[----:B------:R-:W-:-:S05]  /*0550*/  IMAD.X R13, R13, 0x1, R0, P0 ;  /* 0x000000010d0d7824 */ /* 0x000fca00000e0600 */
[----:B------:R-:W5:Y:S02]  /*0560*/  LD.E R3, desc[UR4][R12.64] ;  /* 0x000000040c037980 */ /* 0x000f64000c101900 */
[----:B-----5:R-:W-:Y:S01]  /*0570*/  IADD3 R60, PT, PT, R3, -R8, RZ ;  /* 0x80000008033c7210 */ /* 0x020fe20007ffe0ff */
[----:B------:R-:W-:Y:S05]  /*0580*/  BRA `(.L_x_9545) ;  /* 0x0000000000247947 */ /* 0x000fea0003800000 */
.L_x_9544:
[----:B------:R-:W5:Y:S01]  /*0590*/  LD.E.64 R12, desc[UR4][R102.64+0x108] ;  /* 0x00010804660c7980 */ /* 0x000f62000c101b00 */
[----:B------:R-:W-:Y:S01]  /*05a0*/  BSSY.RECONVERGENT B0, `(.L_x_9546) ;  /* 0x0000006000007945 */ /* 0x000fe20003800200 */
[----:B------:R-:W-:Y:S01]  /*05b0*/  IMAD.MOV.U32 R3, RZ, RZ, RZ ;  /* 0x000000ffff037224 */ /* 0x000fe200078e00ff */
[----:B-----5:R-:W-:-:S04]  /*05c0*/  ISETP.NE.U32.AND P0, PT, R12, RZ, PT ;  /* 0x000000ff0c00720c */ /* 0x020fc80003f05070 */
[----:B------:R-:W-:-:S13]  /*05d0*/  ISETP.NE.AND.EX P0, PT, R13, RZ, PT, P0 ;  /* 0x000000ff0d00720c */ /* 0x000fda0003f05300 */
[----:B------:R-:W-:Y:S05]  /*05e0*/  @!P0 BRA `(.L_x_9547) ;  /* 0x0000000000048947 */ /* 0x000fea0003800000 */
[----:B------:R1:W5:Y:S02]  /*05f0*/  LD.E R3, desc[UR4][R102.64+0xbc] ;  /* 0x0000bc0466037980 */ /* 0x000364000c101900 */
.L_x_9547:
[----:B------:R-:W-:Y:S05]  /*0600*/  BSYNC.RECONVERGENT B0 ;  /* 0x0000000000007941 */ /* 0x000fea0003800200 */
.L_x_9546:
[----:B-----5:R-:W-:Y:S02]  /*0610*/  IADD3 R60, PT, PT, R68, R3, RZ ;  /* 0x00000003443c7210 */ /* 0x020fe40007ffe0ff */
.L_x_9545:
[----:B------:R-:W-:Y:S05]  /*0620*/  BSYNC.RECONVERGENT B1 ;  /* 0x0000000000017941 */ /* 0x000fea0003800200 */
.L_x_9543:
[----:B------:R-:W-:Y:S01]  /*0630*/  IMAD.SHL.U32 R166, R5, 0x40, RZ ;  /* 0x0000004005a67824 */ /* 0x000fe200078e00ff */
[----:B------:R-:W-:-:S04]  /*0640*/  MOV R163, 0x0 ;  /* 0x0000000000a37802 */ /* 0x000fc80000000f00 */
[----:B------:R-:W-:-:S13]  /*0650*/  ISETP.GT.AND P0, PT, R167, R166, PT ;  /* 0x000000a6a700720c */ /* 0x000fda0003f04270 */
[----:B-1234-:R-:W-:Y:S05]  /*0660*/  @!P0 RET.REL.NODEC R162 `(_ZN5flash24flash_fwd_splitkv_kernelI23Flash_fwd_kernel_traitsILi128ELi64ELi64ELi4ELb0ELb0EN7cutlass10bfloat16_tE19Flash_kernel_traitsILi128ELi64ELi64ELi4ES3_EELb0ELb0ELb0ELb0ELb0ELb0ELb1ELb1EEEvNS_16Flash_fwd_paramsE) ;  /* 0xfffffff8a2648950 */ /* 0x01efea0003c3ffff */
        /* <DEDUP_REMOVED lines=73> */
.L_x_9550:
[----:B------:R-:W-:Y:S05]  /*0b00*/  BSYNC.RECONVERGENT B0 ;  /* 0x0000000000007941 */ /* 0x000fea0003800200 */
.L_x_9549:
        /* <DEDUP_REMOVED lines=12> */
.L_x_9552:
[----:B------:R-:W-:Y:S05]  /*0bd0*/  BSYNC.RECONVERGENT B0 ;  /* 0x0000000000007941 */ /* 0x000fea0003800200 */
.L_x_9551:
        /* <DEDUP_REMOVED lines=12> */
.L_x_9554:
[----:B------:R-:W-:Y:S05]  /*0ca0*/  BSYNC.RECONVERGENT B0 ;  /* 0x0000000000007941 */ /* 0x000fea0003800200 */
.L_x_9553:
        /* <DEDUP_REMOVED lines=12> */
.L_x_9556:
[----:B------:R-:W-:Y:S05]  /*0d70*/  BSYNC.RECONVERGENT B0 ;  /* 0x0000000000007941 */ /* 0x000fea0003800200 */
.L_x_9555:
        /* <DEDUP_REMOVED lines=11> */
.L_x_9558:
[----:B------:R-:W-:Y:S05]  /*0e30*/  BSYNC.RECONVERGENT B0 ;  /* 0x0000000000007941 */ /* 0x000fea0003800200 */
.L_x_9557:
        /* <DEDUP_REMOVED lines=11> */
.L_x_9560:
[----:B------:R-:W-:Y:S05]  /*0ef0*/  BSYNC.RECONVERGENT B0 ;  /* 0x0000000000007941 */ /* 0x000fea0003800200 */
.L_x_9559:
        /* <DEDUP_REMOVED lines=12> */
.L_x_9562:
[----:B------:R-:W-:Y:S05]  /*0fc0*/  BSYNC.RECONVERGENT B0 ;  /* 0x0000000000007941 */ /* 0x000fea0003800200 */
.L_x_9561:
        /* <DEDUP_REMOVED lines=15> */
.L_x_9564:
[----:B------:R-:W-:Y:S05]  /*10c0*/  BSYNC.RECONVERGENT B0 ;  /* 0x0000000000007941 */ /* 0x000fea0003800200 */
.L_x_9563:
        /* <DEDUP_REMOVED lines=20> */
[----:B--234-:R-:W-:Y:S05]  /*1210*/  @P6 RET.REL.NODEC R162 `(_ZN5flash24flash_fwd_splitkv_kernelI23Flash_fwd_kernel_traitsILi128ELi64ELi64ELi4ELb0ELb0EN7cutlass10bfloat16_tE19Flash_kernel_traitsILi128ELi64ELi64ELi4ES3_EELb0ELb0ELb0ELb0ELb0ELb0ELb1ELb1EEEvNS_16Flash_fwd_paramsE) ;  /* 0xffffffeca2786950 */ /* 0x01cfea0003c3ffff */
[----:B------:R-:W-:Y:S02]  /*1220*/  MOV R5, 0xff800000 ;  /* 0xff80000000057802 */ /* 0x000fe40000000f00 */
[----:B------:R-:W-:-:S03]  /*1230*/  MOV R163, 0x0 ;  /* 0x0000000000a37802 */ /* 0x000fc60000000f00 */
[----:B------:R1:W-:Y:S02]  /*1240*/  ST.E desc[UR4][R2.64+0xe0], R5 ;  /* 0x0000e00502007985 */ /* 0x0003e4000c101904 */
[----:B-1----:R-:W-:Y:S05]  /*1250*/  RET.REL.NODEC R162 `(_ZN5flash24flash_fwd_splitkv_kernelI23Flash_fwd_kernel_traitsILi128ELi64ELi64ELi4ELb0ELb0EN7cutlass10bfloat16_tE19Flash_kernel_traitsILi128ELi64ELi64ELi4ES3_EELb0ELb0ELb0ELb0ELb0ELb0ELb1ELb1EEEvNS_16Flash_fwd_paramsE) ;  /* 0xffffffeca2687950 */ /* 0x002fea0003c3ffff */
.L_x_9548:
        /* <DEDUP_REMOVED lines=57> */
[----:B-1----:R-:W1:Y:S01]  /*15f0*/  F2I.FTZ.U32.TRUNC.NTZ R23, R10 ;  /* 0x0000000a00177305 */ /* 0x002e62000021f000 */
        /* <DEDUP_REMOVED lines=44> */
.L_x_9566:
        /* <DEDUP_REMOVED lines=28> */
[----:B------:R-:W-:Y:S02]  /*1a80*/  @!P2 IADD3 R9, PT, PT, R9, -R2, RZ ;  /* 0x800000020909a210 */ /* 0x000fe40007ffe0ff */
        /* <DEDUP_REMOVED lines=12> */
[----:B------:R-:W-:-:S03]  /*1b50*/  LEA R14, R105, 0xffffffc0, 0x6 ;  /* 0xffffffc0690e7811 */ /* 0x000fc600078e30ff */
[----:B------:R-:W-:Y:S01]  /*1b60*/  @!P2 VIADD R4, R4, 0x1 ;  /* 0x000000010404a836 */ /* 0x000fe20000000000 */
[----:B------:R-:W-:Y:S01]  /*1b70*/  @!P3 IADD3 R11, PT, PT, R21, R11, RZ ;  /* 0x0000000b150bb210 */ /* 0x000fe20007ffe0ff */
[----:B------:R-:W-:Y:S01]  /*1b80*/  @!P3 IMAD.MOV.U32 R10, RZ, RZ, R20 ;  /* 0x000000ffff0ab224 */ /* 0x000fe200078e0014 */
[----:B------:R-:W-:Y:S01]  /*1b90*/  @P3 IADD3 R11, PT, PT, R13, R0, RZ ;  /* 0x000000000d0b3210 */ /* 0x000fe20007ffe0ff */
[----:B------:R-:W-:Y:S01]  /*1ba0*/  IMAD R2, R153, R14, RZ ;  /* 0x0000000e99027224 */ /* 0x000fe200078e02ff */
[----:B------:R-:W-:Y:S02]  /*1bb0*/  @P3 MOV R10, R12 ;  /* 0x0000000c000a3202 */ /* 0x000fe40000000f00 */
        /* <DEDUP_REMOVED lines=28> */
[----:B-1----:R-:W-:Y:S02]  /*1d80*/  @P3 MOV R16, R8 ;  /* 0x0000000800103202 */ /* 0x002fe40000000f00 */
.L_x_9567:
[----:B------:R-:W-:Y:S05]  /*1d90*/  BSYNC.RECONVERGENT B0 ;  /* 0x0000000000007941 */ /* 0x000fea0003800200 */
.L_x_9565:
        /* <DEDUP_REMOVED lines=32> */
[-C--:B------:R-:W-:Y:S01]  /*1fa0*/  IMAD R16, R13, R154.reuse, RZ ;  /* 0x0000009a0d107224 */ /* 0x080fe200078e02ff */
[----:B------:R-:W-:Y:S01]  /*1fb0*/  IADD3.X R29, PT, PT, RZ, R15, RZ, P1, !PT ;  /* 0x0000000fff1d7210 */ /* 0x000fe20000ffe4ff */
[----:B------:R-:W-:Y:S01]  /*1fc0*/  @!P2 VIADD R20, R20, 0x1 ;  /* 0x000000011414a836 */ /* 0x000fe20000000000 */
[----:B------:R-:W-:Y:S02]  /*1fd0*/  ISETP.GE.AND P1, PT, R0, RZ, PT ;  /* 0x000000ff0000720c */ /* 0x000fe40003f26270 */
[----:B------:R-:W-:Y:S01]  /*1fe0*/  ISETP.NE.AND P2, PT, R3, RZ, PT ;  /* 0x000000ff0300720c */ /* 0x000fe20003f45270 */
[C---:B------:R-:W-:Y:S02]  /*1ff0*/  IMAD R16, R14.reuse, R155, R16 ;  /* 0x0000009b0e107224 */ /* 0x040fe400078e0210 */
[----:B------:R-:W-:-:S04]  /*2000*/  IMAD.WIDE.U32 R28, R14, R154, R28 ;  /* 0x0000009a0e1c7225 */ /* 0x000fc800078e001c */
[----:B------:R-:W-:-:S04]  /*2010*/  @P3 VIADD R20, R20, 0x1 ;  /* 0x0000000114143836 */ /* 0x000fc80000000000 */
[----:B------:R-:W-:Y:S01]  /*2020*/  IMAD.MOV.U32 R0, RZ, RZ, R20 ;  /* 0x000000ffff007224 */ /* 0x000fe200078e0014 */
[----:B------:R-:W-:-:S03]  /*2030*/  IADD3 R21, PT, PT, R29, R16, RZ ;  /* 0x000000101d157210 */ /* 0x000fc60007ffe0ff */
[----:B------:R-:W-:Y:S01]  /*2040*/  @!P1 IMAD.MOV R0, RZ, RZ, -R0 ;  /* 0x000000ffff009224 */ /* 0x000fe200078e0a00 */
[----:B------:R-:W-:Y:S02]  /*2050*/  @!P2 LOP3.LUT R0, RZ, R3, RZ, 0x33, !PT ;  /* 0x00000003ff00a212 */ /* 0x000fe400078e33ff */
[----:B------:R-:W-:Y:S02]  /*2060*/  MOV R20, R28 ;  /* 0x0000001c00147202 */ /* 0x000fe40000000f00 */
[----:B------:R-:W-:Y:S02]  /*2070*/  SHF.R.S32.HI R3, RZ, 0x1f, R0 ;  /* 0x0000001fff037819 */ /* 0x000fe40000011400 */
[----:B------:R-:W-:Y:S02]  /*2080*/  SHF.R.U32.HI R108, RZ, 0x3, R57 ;  /* 0x00000003ff6c7819 */ /* 0x000fe40000011639 */
[----:B------:R-:W-:Y:S01]  /*2090*/  MOV R109, RZ ;  /* 0x000000ff006d7202 */ /* 0x000fe20000000f00 */
[----:B------:R-:W-:Y:S01]  /*20a0*/  IMAD.WIDE.U32 R20, R0, R24, R20 ;  /* 0x0000001800147225 */ /* 0x000fe200078e0014 */
[----:B------:R-:W1:Y:S03]  /*20b0*/  S2UR UR6, SR_CgaCtaId ;  /* 0x00000000000679c3 */ /* 0x000e660000008800 */
[----:B------:R-:W-:Y:S01]  /*20c0*/  IMAD R161, R155, R108, RZ ;  /* 0x0000006c9ba17224 */ /* 0x000fe200078e02ff */
[----:B------:R-:W-:-:S04]  /*20d0*/  LOP3.LUT R58, R61, 0x1c0, RZ, 0xc0, !PT ;  /* 0x000001c03d3a7812 */ /* 0x000fc800078ec0ff */
[----:B------:R-:W-:Y:S01]  /*20e0*/  LOP3.LUT R58, R58, 0x38, R57, 0xf8, !PT ;  /* 0x000000383a3a7812 */ /* 0x000fe200078ef839 */
[----:B------:R-:W-:Y:S01]  /*20f0*/  UMOV UR7, 0x400 ;  /* 0x0000040000077882 */ /* 0x000fe20000000000 */
[----:B------:R-:W-:Y:S02]  /*2100*/  SHF.L.U32 R56, R57, 0x6, RZ ;  /* 0x0000000639387819 */ /* 0x000fe400000006ff */
[--C-:B------:R-:W-:Y:S01]  /*2110*/  LOP3.LUT R58, R58, 0x38, R61.reuse, 0x78, !PT ;  /* 0x000000383a3a7812 */ /* 0x100fe200078e783d */
[----:B------:R-:W-:Y:S01]  /*2120*/  IMAD R157, R153, R108, RZ ;  /* 0x0000006c999d7224 */ /* 0x000fe200078e02ff */
[----:B------:R-:W-:Y:S02]  /*2130*/  LOP3.LUT R94, R56, 0x1c0, RZ, 0xc0, !PT ;  /* 0x000001c0385e7812 */ /* 0x000fe400078ec0ff */
[----:B------:R-:W-:Y:S01]  /*2140*/  LOP3.LUT R58, R58, 0x1e00, R61, 0xf8, !PT ;  /* 0x00001e003a3a7812 */ /* 0x000fe200078ef83d */
[----:B------:R-:W-:Y:S01]  /*2150*/  VIADD R165, R105, 0xffffffff ;  /* 0xffffffff69a57836 */ /* 0x000fe20000000000 */
[----:B-1----:R-:W-:Y:S01]  /*2160*/  ULEA UR6, UR6, UR7, 0x18 ;  /* 0x0000000706067291 */ /* 0x002fe2000f8ec0ff */
[----:B------:R-:W-:Y:S01]  /*2170*/  SHF.R.U32.HI R59, RZ, 0x4, R57 ;  /* 0x00000004ff3b7819 */ /* 0x000fe20000011639 */
[C---:B------:R-:W-:Y:S01]  /*2180*/  IMAD.SHL.U32 R64, R152.reuse, 0x10, RZ ;  /* 0x0000001098407824 */ /* 0x040fe200078e00ff */
[----:B------:R-:W-:-:S03]  /*2190*/  SHF.L.U64.HI R65, R152, 0x4, R153 ;  /* 0x0000000498417819 */ /* 0x000fc60000010299 */
[----:B------:R-:W-:Y:S01]  /*21a0*/  LEA R58, R58, UR6, 0x1 ;  /* 0x000000063a3a7c11 */ /* 0x000fe2000f8e08ff */
[----:B------:R-:W-:Y:S01]  /*21b0*/  IMAD.SHL.U32 R163, R165, 0x40, RZ ;  /* 0x00000040a5a37824 */ /* 0x000fe200078e00ff */
[C---:B------:R-:W-:Y:S02]  /*21c0*/  SHF.L.U64.HI R63, R154.reuse, 0x4, R155 ;  /* 0x000000049a3f7819 */ /* 0x040fe4000001029b */
[----:B------:R-:W-:Y:S02]  /*21d0*/  SHF.L.U32 R62, R154, 0x4, RZ ;  /* 0x000000049a3e7819 */ /* 0x000fe400000006ff */
[----:B------:R-:W-:Y:S02]  /*21e0*/  LOP3.LUT R56, R56, 0x200, RZ, 0xc0, !PT ;  /* 0x0000020038387812 */ /* 0x000fe400078ec0ff */
        /* <DEDUP_REMOVED lines=11> */
[----:B------:R-:W-:Y:S01]  /*22a0*/  SHF.R.S32.HI R14, RZ, 0x1f, R168 ;  /* 0x0000001fff0e7819 */ /* 0x000fe200000114a8 */
[----:B------:R-:W-:-:S02]  /*22b0*/  IMAD R7, R23, R168, RZ ;  /* 0x000000a817077224 */ /* 0x000fc400078e02ff */
[----:B------:R-:W-:Y:S02]  /*22c0*/  IMAD.X R27, RZ, RZ, R16, P1 ;  /* 0x000000ffff1b7224 */ /* 0x000fe400008e0610 */
[----:B------:R-:W-:Y:S02]  /*22d0*/  IMAD R24, R3, R24, R15 ;  /* 0x0000001803187224 */ /* 0x000fe400078e020f */
[----:B------:R-:W-:Y:S02]  /*22e0*/  IMAD R7, R22, R14, R7 ;  /* 0x0000000e16077224 */ /* 0x000fe400078e0207 */
[----:B------:R-:W-:-:S04]  /*22f0*/  IMAD.WIDE.U32 R26, R168, R22, R26 ;  /* 0x00000016a81a7225 */ /* 0x000fc800078e001a */
[----:B------:R-:W-:Y:S01]  /*2300*/  IMAD.WIDE.U32 R14, R5, 0x40, R108 ;  /* 0x00000040050e7825 */ /* 0x000fe200078e006c */
[----:B------:R-:W-:-:S03]  /*2310*/  IADD3 R16, P0, PT, R12, R6, RZ ;  /* 0x000000060c107210 */ /* 0x000fc60007f1e0ff */
[----:B------:R-:W-:Y:S02]  /*2320*/  IMAD.IADD R27, R27, 0x1, R7 ;  /* 0x000000011b1b7824 */ /* 0x000fe400078e0207 */
[-C--:B------:R-:W-:Y:S02]  /*2330*/  IMAD R5, R15, R114.reuse, RZ ;  /* 0x000000720f057224 */ /* 0x080fe400078e02ff */
[----:B------:R-:W-:-:S04]  /*2340*/  IMAD.WIDE.U32 R6, R14, R114, R26 ;  /* 0x000000720e067225 */ /* 0x000fc800078e001a */
[----:B------:R-:W-:-:S04]  /*2350*/  IMAD R5, R14, R115, R5 ;  /* 0x000000730e057224 */ /* 0x000fc800078e0205 */
[----:B------:R-:W-:Y:S01]  /*2360*/  IMAD.IADD R5, R7, 0x1, R5 ;  /* 0x0000000107057824 */ /* 0x000fe200078e0205 */
[----:B------:R-:W-:Y:S01]  /*2370*/  SHF.R.S32.HI R7, RZ, 0x1f, R68 ;  /* 0x0000001fff077819 */ /* 0x000fe20000011444 */
[----:B------:R-:W-:-:S03]  /*2380*/  IMAD.IADD R21, R21, 0x1, R24 ;  /* 0x0000000115157824 */ /* 0x000fc600078e0218 */
[----:B------:R-:W-:Y:S01]  /*2390*/  LEA.HI R7, R7, R68, RZ, 0x6 ;  /* 0x0000004407077211 */ /* 0x000fe200078f30ff */
[----:B------:R-:W-:-:S03]  /*23a0*/  IMAD.WIDE.U32 R14, R108, R154, R20 ;  /* 0x0000009a6c0e7225 */ /* 0x000fc600078e0014 */
[----:B------:R-:W-:Y:S01]  /*23b0*/  SHF.R.S32.HI R7, RZ, 0x6, R7 ;  /* 0x00000006ff077819 */ /* 0x000fe20000011407 */
[----:B------:R-:W-:Y:S01]  /*23c0*/  IMAD.X R17, RZ, RZ, R4, P0 ;  /* 0x000000ffff117224 */ /* 0x000fe200000e0604 */
[----:B----4-:R-:W-:Y:S01]  /*23d0*/  LEA R160, P0, R14, R10, 0x1 ;  /* 0x0000000a0ea07211 */ /* 0x010fe200078008ff */
[----:B------:R-:W-:Y:S01]  /*23e0*/  IMAD.IADD R161, R15, 0x1, R161 ;  /* 0x000000010fa17824 */ /* 0x000fe200078e02a1 */
[----:B------:R-:W-:-:S04]  /*23f0*/  VIMNMX R66, PT, PT, R156, R7, !PT ;  /* 0x000000079c427248 */ /* 0x000fc80007fe0100 */
[----:B------:R-:W-:Y:S02]  /*2400*/  LEA.HI.X R161, R14, R11, R161, 0x1, P0 ;  /* 0x0000000b0ea17211 */ /* 0x000fe400000f0ca1 */
[----:B------:R-:W-:Y:S02]  /*2410*/  ISETP.GT.AND P0, PT, R105, R66, PT ;  /* 0x000000426900720c */ /* 0x000fe40003f04270 */
[----:B------:R-:W-:Y:S01]  /*2420*/  LEA R98, P2, R6, R8, 0x1 ;  /* 0x0000000806627211 */ /* 0x000fe200078408ff */
[----:B------:R-:W-:-:S03]  /*2430*/  IMAD.WIDE.U32 R16, R108, R152, R16 ;  /* 0x000000986c107225 */ /* 0x000fc600078e0010 */
[----:B------:R-:W-:Y:S02]  /*2440*/  LEA.HI.X R99, R6, R9, R5, 0x1, P2 ;  /* 0x0000000906637211 */ /* 0x000fe400010f0c05 */
[----:B------:R-:W-:Y:S02]  /*2450*/  SHF.R.U32.HI R5, RZ, 0x1, R57 ;  /* 0x00000001ff057819 */ /* 0x000fe40000011639 */
[----:B------:R-:W-:Y:S02]  /*2460*/  IADD3 R157, PT, PT, R17, R157, RZ ;  /* 0x0000009d119d7210 */ /* 0x000fe40007ffe0ff */
[----:B------:R-:W-:Y:S02]  /*2470*/  LEA R158, P1, R16, R18, 0x1 ;  /* 0x00000012109e7211 */ /* 0x000fe400078208ff */
        /* <DEDUP_REMOVED lines=19> */
[----:B------:R-:W-:Y:S01]  /*25b0*/  SHF.R.S32.HI R97, RZ, 0x1, R97 ;  /* 0x00000001ff617819 */ /* 0x000fe20000011461 */
[C---:B------:R-:W-:Y:S01]  /*25c0*/  IMAD R88, R105.reuse, -0x40, R68 ;  /* 0xffffffc069587824 */ /* 0x040fe200078e0244 */
[C---:B------:R-:W-:Y:S01]  /*25d0*/  IADD3 R92, PT, PT, R108.reuse, 0x20, RZ ;  /* 0x000000206c5c7810 */ /* 0x040fe20007ffe0ff */
[----:B------:R-:W-:Y:S01]  /*25e0*/  IMAD R87, R105, -0x40, R60 ;  /* 0xffffffc069577824 */ /* 0x000fe200078e023c */
[C---:B------:R-:W-:Y:S01]  /*25f0*/  SHF.L.U32 R89, R97.reuse, 0x5, RZ ;  /* 0x0000000561597819 */ /* 0x040fe200000006ff */
[C---:B------:R-:W-:Y:S01]  /*2600*/  IMAD.SHL.U32 R95, R97.reuse, 0x10, RZ ;  /* 0x00000010615f7824 */ /* 0x040fe200078e00ff */
[----:B------:R-:W-:Y:S01]  /*2610*/  IADD3 R91, PT, PT, R108, 0x30, RZ ;  /* 0x000000306c5b7810 */ /* 0x000fe20007ffe0ff */
[----:B------:R-:W-:Y:S01]  /*2620*/  IMAD R90, R97, 0x30, RZ ;  /* 0x00000030615a7824 */ /* 0x000fe200078e02ff */
[----:B------:R-:W-:Y:S01]  /*2630*/  MOV R85, R105 ;  /* 0x0000006900557202 */ /* 0x000fe20000000f00 */
[----:B------:R-:W-:Y:S01]  /*2640*/  IMAD.MOV.U32 R86, RZ, RZ, R163 ;  /* 0x000000ffff567224 */ /* 0x000fe200078e00a3 */
[----:B------:R-:W-:Y:S01]  /*2650*/  MOV R76, R158 ;  /* 0x0000009e004c7202 */ /* 0x000fe20000000f00 */
[----:B------:R-:W-:Y:S01]  /*2660*/  IMAD.MOV.U32 R77, RZ, RZ, R157 ;  /* 0x000000ffff4d7224 */ /* 0x000fe200078e009d */
[----:B------:R-:W-:-:S02]  /*2670*/  MOV R78, R160 ;  /* 0x000000a0004e7202 */ /* 0x000fc40000000f00 */
[----:B------:R-:W-:Y:S02]  /*2680*/  MOV R79, R161 ;  /* 0x000000a1004f7202 */ /* 0x000fe40000000f00 */
[----:B------:R-:W-:Y:S02]  /*2690*/  SHF.R.S32.HI R84, RZ, 0x1f, R95 ;  /* 0x0000001fff547819 */ /* 0x000fe4000001145f */
[----:B------:R-:W-:Y:S02]  /*26a0*/  SHF.R.S32.HI R83, RZ, 0x1f, R89 ;  /* 0x0000001fff537819 */ /* 0x000fe40000011459 */
[----:B------:R-:W-:Y:S01]  /*26b0*/  SHF.R.S32.HI R82, RZ, 0x1f, R90 ;  /* 0x0000001fff527819 */ /* 0x000fe2000001145a */
[----:B--2---:R-:W-:Y:S02]  /*26c0*/  IMAD R8, R27, R169, RZ ;  /* 0x000000a91b087224 */ /* 0x004fe400078e02ff */
[----:B------:R-:W-:-:S04]  /*26d0*/  IMAD.WIDE.U32 R26, R169, R26, R12 ;  /* 0x0000001aa91a7225 */ /* 0x000fc800078e000c */
[----:B------:R-:W-:Y:S02]  /*26e0*/  IMAD.IADD R27, R27, 0x1, R8 ;  /* 0x000000011b1b7824 */ /* 0x000fe400078e0208 */
[-C--:B---3--:R-:W-:Y:S02]  /*26f0*/  IMAD R9, R111, R163.reuse, RZ ;  /* 0x000000a36f097224 */ /* 0x088fe400078e02ff */
[----:B------:R-:W-:-:S04]  /*2700*/  IMAD.WIDE.U32 R26, R110, R163, R26 ;  /* 0x000000a36e1a7225 */ /* 0x000fc800078e001a */
[----:B------:R-:W-:Y:S02]  /*2710*/  IMAD R9, R110, R11, R9 ;  /* 0x0000000b6e097224 */ /* 0x000fe400078e0209 */
[----:B----4-:R-:W-:Y:S01]  /*2720*/  IMAD.WIDE.U32 R24, R169, R20, R12 ;  /* 0x00000014a9187225 */ /* 0x010fe200078e000c */
[C---:B------:R-:W-:Y:S02]  /*2730*/  SHF.L.U64.HI R80, R112.reuse, 0x4, R113 ;  /* 0x0000000470507819 */ /* 0x040fe40000010271 */
[----:B------:R-:W-:Y:S01]  /*2740*/  IADD3 R27, PT, PT, R27, R9, RZ ;  /* 0x000000091b1b7210 */ /* 0x000fe20007ffe0ff */
[----:B------:R-:W-:Y:S01]  /*2750*/  IMAD R8, R21, R169, RZ ;  /* 0x000000a915087224 */ /* 0x000fe200078e02ff */
[----:B------:R-:W-:Y:S01]  /*2760*/  SHF.L.U32 R81, R112, 0x4, RZ ;  /* 0x0000000470517819 */ /* 0x000fe200000006ff */
[----:B------:R-:W-:Y:S02]  /*2770*/  IMAD R20, R23, R0, RZ ;  /* 0x0000000017147224 */ /* 0x000fe400078e02ff */
[----:B------:R-:W-:-:S02]  /*2780*/  IMAD.IADD R25, R25, 0x1, R8 ;  /* 0x0000000119197824 */ /* 0x000fc400078e0208 */
[----:B------:R-:W-:Y:S02]  /*2790*/  IMAD R9, R113, R163, RZ ;  /* 0x000000a371097224 */ /* 0x000fe400078e02ff */
[----:B------:R-:W-:Y:S02]  /*27a0*/  IMAD R20, R22, R3, R20 ;  /* 0x0000000316147224 */ /* 0x000fe400078e0214 */
[C---:B------:R-:W-:Y:S01]  /*27b0*/  IMAD R8, R112.reuse, R11, R9 ;  /* 0x0000000b70087224 */ /* 0x040fe200078e0209 */
[----:B------:R-:W-:Y:S01]  /*27c0*/  SHF.R.S32.HI R9, RZ, 0x1f, R68 ;  /* 0x0000001fff097819 */ /* 0x000fe20000011444 */
[----:B------:R-:W-:Y:S01]  /*27d0*/  IMAD.WIDE.U32 R24, R112, R163, R24 ;  /* 0x000000a370187225 */ /* 0x000fe200078e0018 */
[----:B------:R-:W-:-:S03]  /*27e0*/  IADD3 R11, P0, PT, -R68, R108, RZ ;  /* 0x0000006c440b7210 */ /* 0x000fc60007f1e1ff */
[----:B------:R-:W-:Y:S01]  /*27f0*/  IMAD.WIDE.U32 R22, R0, R22, R26 ;  /* 0x0000001600167225 */ /* 0x000fe200078e001a */
[----:B------:R-:W-:-:S03]  /*2800*/  IADD3.X R9, PT, PT, RZ, ~R9, RZ, P0, !PT ;  /* 0x80000009ff097210 */ /* 0x000fc600007fe4ff */
[----:B------:R-:W-:Y:S01]  /*2810*/  IMAD.IADD R25, R25, 0x1, R8 ;  /* 0x0000000119197824 */ /* 0x000fe200078e0208 */
[----:B------:R-:W-:Y:S01]  /*2820*/  IADD3 R21, PT, PT, R23, R20, RZ ;  /* 0x0000001417157210 */ /* 0x000fe20007ffe0ff */
[----:B------:R-:W-:Y:S01]  /*2830*/  IMAD R8, R15, R0, RZ ;  /* 0x000000000f087224 */ /* 0x000fe200078e02ff */
[----:B------:R-:W-:Y:S01]  /*2840*/  MOV R20, R22 ;  /* 0x0000001600147202 */ /* 0x000fe20000000f00 */
[----:B------:R-:W-:Y:S01]  /*2850*/  IMAD.WIDE.U32 R22, R0, R14, R24 ;  /* 0x0000000e00167225 */ /* 0x000fe200078e0018 */
[----:B------:R-:W-:-:S03]  /*2860*/  SHF.L.U32 R0, R57, 0x2, RZ ;  /* 0x0000000239007819 */ /* 0x000fc600000006ff */
[----:B------:R-:W-:Y:S01]  /*2870*/  IMAD R15, R2, R97, RZ ;  /* 0x00000061020f7224 */ /* 0x000fe200078e02ff */
[----:B------:R-:W-:Y:S01]  /*2880*/  LOP3.LUT R0, R0, 0x1c, RZ, 0xc0, !PT ;  /* 0x0000001c00007812 */ /* 0x000fe200078ec0ff */
[----:B------:R-:W-:Y:S02]  /*2890*/  IMAD R3, R14, R3, R8 ;  /* 0x000000030e037224 */ /* 0x000fe400078e0208 */
[CC--:B------:R-:W-:Y:S02]  /*28a0*/  IMAD R2, R108.reuse, R97.reuse, R12 ;  /* 0x000000616c027224 */ /* 0x0c0fe400078e020c */
[----:B------:R-:W-:Y:S02]  /*28b0*/  IMAD R0, R108, R97, R0 ;  /* 0x000000616c007224 */ /* 0x000fe400078e0200 */
[----:B------:R-:W-:Y:S01]  /*28c0*/  IMAD.IADD R23, R23, 0x1, R3 ;  /* 0x0000000117177824 */ /* 0x000fe200078e0203 */
        /* <DEDUP_REMOVED lines=8> */
[----:B------:R-:W-:-:S02]  /*2950*/  LEA.HI.X.SX32 R3, R0, R3, 0x1, P1 ;  /* 0x0000000300037211 */ /* 0x000fc400008f0eff */
[----:B------:R-:W-:Y:S01]  /*2960*/  SHF.L.U64.HI R75, R74, 0x1, R75 ;  /* 0x000000014a4b7819 */ /* 0x000fe2000001024b */
[----:B------:R-:W-:Y:S01]  /*2970*/  IMAD R9, R113, R11, R9 ;  /* 0x0000000b71097224 */ /* 0x000fe200078e0209 */
[----:B------:R-:W-:Y:S01]  /*2980*/  IADD3 R67, PT, PT, R21, R67, RZ ;  /* 0x0000004315437210 */ /* 0x000fe20007ffe0ff */
[----:B------:R-:W-:Y:S01]  /*2990*/  IMAD.WIDE.U32 R22, R112, R11, R22 ;  /* 0x0000000b70167225 */ /* 0x000fe200078e0016 */
[----:B------:R-:W-:Y:S02]  /*29a0*/  LEA R70, P1, R20, R18, 0x1 ;  /* 0x0000001214467211 */ /* 0x000fe400078208ff */
[----:B------:R-:W-:Y:S01]  /*29b0*/  SHF.L.U64.HI R0, R14, 0x1, R3 ;  /* 0x000000010e007819 */ /* 0x000fe20000010203 */
[----:B------:R-:W-:Y:S01]  /*29c0*/  IMAD.SHL.U32 R74, R74, 0x2, RZ ;  /* 0x000000024a4a7824 */ /* 0x000fe200078e00ff */
[----:B------:R-:W-:Y:S01]  /*29d0*/  LEA R10, P0, R22, R16, 0x1 ;  /* 0x00000010160a7211 */ /* 0x000fe200078008ff */
[----:B------:R-:W-:Y:S01]  /*29e0*/  IMAD.IADD R9, R23, 0x1, R9 ;  /* 0x0000000117097824 */ /* 0x000fe200078e0209 */
[----:B------:R-:W-:-:S02]  /*29f0*/  SHF.L.U32 R14, R14, 0x1, RZ ;  /* 0x000000010e0e7819 */ /* 0x000fc400000006ff */
        /* <DEDUP_REMOVED lines=10> */
.L_x_9621:
[----:B------:R-:W-:Y:S01]  /*2aa0*/  VIADD R87, R87, 0x40 ;  /* 0x0000004057577836 */ /* 0x000fe20000000000 */
[----:B------:R-:W-:Y:S01]  /*2ab0*/  BSSY.RECONVERGENT B0, `(.L_x_9569) ;  /* 0x0000013000007945 */ /* 0x000fe20003800200 */
[----:B------:R-:W-:Y:S03]  /*2ac0*/  VIADD R88, R88, 0x40 ;  /* 0x0000004058587836 */ /* 0x000fe60000000000 */
[CC--:B------:R-:W-:Y:S02]  /*2ad0*/  ISETP.GE.AND P0, PT, R108.reuse, R87.reuse, PT ;  /* 0x000000576c00720c */ /* 0x0c0fe40003f06270 */
[-C--:B------:R-:W-:Y:S02]  /*2ae0*/  ISETP.GE.AND P5, PT, R93, R87.reuse, PT ;  /* 0x000000575d00720c */ /* 0x080fe40003fa6270 */
[-C--:B------:R-:W-:Y:S02]  /*2af0*/  ISETP.GE.AND P0, PT, R108, R88.reuse, !P0 ;  /* 0x000000586c00720c */ /* 0x080fe40004706270 */
        /* <DEDUP_REMOVED lines=14> */
.L_x_9570:
[----:B------:R-:W-:Y:S05]  /*2be0*/  BSYNC.RECONVERGENT B0 ;  /* 0x0000000000007941 */ /* 0x000fea0003800200 */
.L_x_9569:
        /* <DEDUP_REMOVED lines=12> */
.L_x_9572:
[----:B------:R-:W-:Y:S05]  /*2cb0*/  BSYNC.RECONVERGENT B0 ;  /* 0x0000000000007941 */ /* 0x000fea0003800200 */
.L_x_9571:
        /* <DEDUP_REMOVED lines=12> */
.L_x_9574:
[----:B------:R-:W-:Y:S05]  /*2d80*/  BSYNC.RECONVERGENT B0 ;  /* 0x0000000000007941 */ /* 0x000fea0003800200 */
.L_x_9573:
[----:B------:R-:W-:Y:S04]  /*2d90*/  BSSY.RECONVERGENT B0, `(.L_x_9575) ;  /* 0x000000f000007945 */ /* 0x000fe80003800200 */
        /* <DEDUP_REMOVED lines=14> */
.L_x_9576:
[----:B------:R-:W-:Y:S05]  /*2e80*/  BSYNC.RECONVERGENT B0 ;  /* 0x0000000000007941 */ /* 0x000fea0003800200 */
.L_x_9575:
        /* <DEDUP_REMOVED lines=26> */
.L_x_9580:
[----:B------:R-:W-:Y:S05]  /*3030*/  BSYNC.RECONVERGENT B0 ;  /* 0x0000000000007941 */ /* 0x000fea0003800200 */
.L_x_9579:
        /* <DEDUP_REMOVED lines=12> */
.L_x_9582:
[----:B------:R-:W-:Y:S05]  /*3100*/  BSYNC.RECONVERGENT B0 ;  /* 0x0000000000007941 */ /* 0x000fea0003800200 */
.L_x_9581:
        /* <DEDUP_REMOVED lines=12> */
.L_x_9584:
[----:B------:R-:W-:Y:S05]  /*31d0*/  BSYNC.RECONVERGENT B0 ;  /* 0x0000000000007941 */ /* 0x000fea0003800200 */
.L_x_9583:
[----:B------:R-:W-:Y:S05]  /*31e0*/  @!P3 BRA `(.L_x_9585) ;  /* 0x0000004800d8b947 */ /* 0x000fea0003800000 */
[----:B------:R-:W-:Y:S01]  /*31f0*/  IMAD R0, R113, 0x60, RZ ;  /* 0x0000006071007824 */ /* 0x000fe200078e02ff */
[----:B------:R-:W-:Y:S01]  /*3200*/  MOV R8, R10 ;  /* 0x0000000a00087202 */ /* 0x000fe20000000f00 */
[----:B---34-:R-:W-:Y:S01]  /*3210*/  IMAD.WIDE.U32 R2, R152, 0x60, R76 ;  /* 0x0000006098027825 */ /* 0x018fe200078e004c */
[----:B------:R-:W-:Y:S03]  /*3220*/  ISETP.GE.AND P0, PT, R12, R164, PT ;  /* 0x000000a40c00720c */ /* 0x000fe60003f06270 */
        /* <DEDUP_REMOVED lines=12> */
.L_x_9578:
        /* <DEDUP_REMOVED lines=57> */
.L_x_9590:
[----:B------:R-:W-:Y:S05]  /*3680*/  BSYNC.RECONVERGENT B0 ;  /* 0x0000000000007941 */ /* 0x000fea0003800200 */
.L_x_9589:
        /* <DEDUP_REMOVED lines=47> */
.L_x_9588:
[----:B------:R-:W-:Y:S05]  /*3980*/  BSYNC.RECONVERGENT B1 ;  /* 0x0000000000017941 */ /* 0x000fea0003800200 */
.L_x_9587:
        /* <DEDUP_REMOVED lines=62> */
.L_x_9594:
[----:B------:R-:W-:Y:S05]  /*3d70*/  BSYNC.RECONVERGENT B0 ;  /* 0x0000000000007941 */ /* 0x000fea0003800200 */
.L_x_9593:
        /* <DEDUP_REMOVED lines=47> */
.L_x_9592:
[----:B------:R-:W-:Y:S05]  /*4070*/  BSYNC.RECONVERGENT B1 ;  /* 0x0000000000017941 */ /* 0x000fea0003800200 */
.L_x_9591:
        /* <DEDUP_REMOVED lines=60> */
.L_x_9598:
[----:B------:R-:W-:Y:S05]  /*4440*/  BSYNC.RECONVERGENT B0 ;  /* 0x0000000000007941 */ /* 0x000fea0003800200 */
.L_x_9597:
        /* <DEDUP_REMOVED lines=47> */
.L_x_9596:
[----:B------:R-:W-:Y:S05]  /*4740*/  BSYNC.RECONVERGENT B1 ;  /* 0x0000000000017941 */ /* 0x000fea0003800200 */
.L_x_9595:
        /* <DEDUP_REMOVED lines=63> */
.L_x_9602:
[----:B------:R-:W-:Y:S05]  /*4b40*/  BSYNC.RECONVERGENT B0 ;  /* 0x0000000000007941 */ /* 0x000fea0003800200 */
.L_x_9601:
        /* <DEDUP_REMOVED lines=47> */
.L_x_9600:
[----:B------:R-:W-:Y:S05]  /*4e40*/  BSYNC.RECONVERGENT B1 ;  /* 0x0000000000017941 */ /* 0x000fea0003800200 */
.L_x_9599:
[----:B------:R-:W2:Y:S02]  /*4e50*/  LD.E R3, desc[UR4][R102.64+0xd0] ;  /* 0x0000d00466037980 */ /* 0x000ea4000c101900 */
[----:B--2---:R-:W-:Y:S05]  /*4e60*/  IMAD.U32 R3, R3, -0x20, RZ ;  /* 0xffffffe003037824 */ /* 0x004fea00078e00ff */
[C---:B------:R-:W-:Y:S02]  /*4e70*/  LEA R14, P1, R3.reuse, R14, 0x1 ;  /* 0x0000000e030e7211 */ /* 0x040fe400078208ff */
[C---:B------:R-:W-:Y:S02]  /*4e80*/  LEA R50, P0, R3.reuse, R50, 0x1 ;  /* 0x0000003203327211 */ /* 0x040fe400078008ff */
[C---:B------:R-:W-:Y:S02]  /*4e90*/  LEA.HI.X.SX32 R15, R3.reuse, R15, 0x1, P1 ;  /* 0x0000000f030f7211 */ /* 0x040fe400008f0eff */
[----:B------:R-:W-:Y:S01]  /*4ea0*/  LEA.HI.X.SX32 R51, R3, R51, 0x1, P0 ;  /* 0x0000003303337211 */ /* 0x000fe200000f0eff */
[----:B------:R-:W-:Y:S05]  /*4eb0*/  BRA `(.L_x_9585) ;  /* 0x0000002c00a47947 */ /* 0x000fea0003800000 */
.L_x_9586:
        /* <DEDUP_REMOVED lines=95> */
.L_x_9606:
[----:B------:R-:W-:Y:S05]  /*54b0*/  BSYNC.RECONVERGENT B0 ;  /* 0x0000000000007941 */ /* 0x000fea0003800200 */
.L_x_9605:
        /* <DEDUP_REMOVED lines=88> */
.L_x_9604:
[----:B------:R-:W-:Y:S05]  /*5a40*/  BSYNC.RECONVERGENT B1 ;  /* 0x0000000000017941 */ /* 0x000fea0003800200 */
.L_x_9603:
        /* <DEDUP_REMOVED lines=94> */
.L_x_9610:
[----:B------:R-:W-:Y:S05]  /*6030*/  BSYNC.RECONVERGENT B0 ;  /* 0x0000000000007941 */ /* 0x000fea0003800200 */
.L_x_9609:
        /* <DEDUP_REMOVED lines=88> */
.L_x_9608:
[----:B------:R-:W-:Y:S05]  /*65c0*/  BSYNC.RECONVERGENT B1 ;  /* 0x0000000000017941 */ /* 0x000fea0003800200 */
.L_x_9607:
        /* <DEDUP_REMOVED lines=95> */
.L_x_9614:
[----:B------:R-:W-:Y:S05]  /*6bc0*/  BSYNC.RECONVERGENT B0 ;  /* 0x0000000000007941 */ /* 0x000fea0003800200 */
.L_x_9613:
        /* <DEDUP_REMOVED lines=86> */
.L_x_9612:
[----:B------:R-:W-:Y:S05]  /*7130*/  BSYNC.RECONVERGENT B1 ;  /* 0x0000000000017941 */ /* 0x000fea0003800200 */
.L_x_9611:
        /* <DEDUP_REMOVED lines=98> */
.L_x_9618:
[----:B------:R-:W-:Y:S05]  /*7760*/  BSYNC.RECONVERGENT B0 ;  /* 0x0000000000007941 */ /* 0x000fea0003800200 */
.L_x_9617:
[----:B------:R-:W-:Y:S05]  /*7770*/  @P3 BRA `(.L_x_9616) ;  /* 0x0000000400543947 */ /* 0x000fea0003800000 */
[----:B------:R-:W-:Y:S01]  /*7780*/  ISETP.GE.AND P0, PT, R100, R11, PT ;  /* 0x0000000b6400720c */ /* 0x000fe20003f06270 */
[----:B------:R-:W4:Y:S11]  /*7790*/  LD.E.128 R44, desc[UR4][R24.64+0x80] ;  /* 0x00008004182c7980 */ /* 0x000f36000c101d00 */
[----:B------:R-:W-:Y:S01]  /*77a0*/  @!UPT UIADD3 URZ, UPT, UPT, URZ, URZ, URZ ;  /* 0x000000fffffff290 */ /* 0x000fe2000fffe0ff */
[----:B------:R-:W-:Y:S04]  /*77b0*/  @!P0 ISETP.GT.AND P1, PT, R17, 0x40, PT ;  /* 0x000000401100880c */ /* 0x000fe80003f24270 */
[----:B--23--:R-:W-:Y:S02]  /*77c0*/  @!P0 SEL R55, R16, RZ, !P1 ;  /* 0x000000ff10378207 */ /* 0x00cfe40004800000 */
        /* <DEDUP_REMOVED lines=14> */
[----:B------:R4:W5:Y:S02]  /*78b0*/  @!P0 LD.E.128 R40, desc[UR4][R32.64+0x80] ;  /* 0x0000800420288980 */ /* 0x000964000c101d00 */
[C---:B----4-:R-:W-:Y:S01]  /*78c0*/  @!P0 LOP3.LUT R33, R44.reuse, 0xffff0000, RZ, 0xc0, !PT ;  /* 0xffff00002c218812 */ /* 0x050fe200078ec0ff */
        /* <DEDUP_REMOVED lines=16> */
[----:B-----5:R-:W-:Y:S01]  /*79d0*/  @!P0 IMAD.U32 R32, R40, 0x10000, RZ ;  /* 0x0001000028208824 */ /* 0x020fe200078e00ff */
        /* <DEDUP_REMOVED lines=47> */
.L_x_9616:
[----:B------:R-:W-:Y:S05]  /*7cd0*/  BSYNC.RECONVERGENT B1 ;  /* 0x0000000000017941 */ /* 0x000fea0003800200 */
.L_x_9615:
[----:B------:R-:W3:Y:S01]  /*7ce0*/  LD.E R3, desc[UR4][R102.64+0xd0] ;  /* 0x0000d00466037980 */ /* 0x000ee2000c101900 */
[----:B-----5:R-:W-:Y:S02]  /*7cf0*/  IMAD.MOV.U32 R73, RZ, RZ, R69 ;  /* 0x000000ffff497224 */ /* 0x020fe400078e0045 */
[----:B---3--:R-:W-:Y:S05]  /*7d00*/  IMAD.U32 R3, R3, -0x20, RZ ;  /* 0xffffffe003037824 */ /* 0x008fea00078e00ff */
[C---:B------:R-:W-:Y:S02]  /*7d10*/  LEA R74, P1, R3.reuse, R74, 0x1 ;  /* 0x0000004a034a7211 */ /* 0x040fe400078208ff */
[C---:B------:R-:W-:Y:S02]  /*7d20*/  LEA R72, P0, R3.reuse, R72, 0x1 ;  /* 0x0000004803487211 */ /* 0x040fe400078008ff */
[C---:B------:R-:W-:Y:S02]  /*7d30*/  LEA.HI.X.SX32 R75, R3.reuse, R75, 0x1, P1 ;  /* 0x0000004b034b7211 */ /* 0x040fe400008f0eff */
[----:B------:R-:W-:Y:S09]  /*7d40*/  LEA.HI.X.SX32 R69, R3, R73, 0x1, P0 ;  /* 0x0000004903457211 */ /* 0x000ff200000f0eff */
.L_x_9585:
[----:B------:R-:W-:Y:S05]  /*7d50*/  BSYNC.RECONVERGENT B2 ;  /* 0x0000000000027941 */ /* 0x000fea0003800200 */
.L_x_9577:
        /* <DEDUP_REMOVED lines=101> */
.L_x_9620:
[----:B------:R-:W-:Y:S05]  /*83b0*/  BSYNC.RECONVERGENT B0 ;  /* 0x0000000000007941 */ /* 0x000fea0003800200 */
.L_x_9619:
[----:B------:R-:W-:Y:S05]  /*83c0*/  @P2 BRA `(.L_x_9621) ;  /* 0xffffffa400b42947 */ /* 0x000fea000383ffff */
.L_x_9568:
        /* <DEDUP_REMOVED lines=9> */
[----:B-----5:R-:W-:Y:S01]  /*8460*/  LEA R2, P0, R35, R98, 0x1 ;  /* 0x0000006223027211 */ /* 0x020fe200078008ff */
        /* <DEDUP_REMOVED lines=24> */
.L_x_9625:
[----:B------:R-:W-:Y:S05]  /*85f0*/  BSYNC.RECONVERGENT B0 ;  /* 0x0000000000007941 */ /* 0x000fea0003800200 */
.L_x_9624:
        /* <DEDUP_REMOVED lines=14> */
.L_x_9627:
[----:B------:R-:W-:Y:S05]  /*86e0*/  BSYNC.RECONVERGENT B0 ;  /* 0x0000000000007941 */ /* 0x000fea0003800200 */
.L_x_9626:
        /* <DEDUP_REMOVED lines=16> */
.L_x_9629:
[----:B------:R-:W-:Y:S05]  /*87f0*/  BSYNC.RECONVERGENT B0 ;  /* 0x0000000000007941 */ /* 0x000fea0003800200 */
.L_x_9628:
        /* <DEDUP_REMOVED lines=16> */
.L_x_9623:
        /* <DEDUP_REMOVED lines=11> */
[----:B-----5:R-:W-:-:S03]  /*89b0*/  IMAD.SHL.U32 R2, R57, 0x4, RZ ;  /* 0x0000000439027824 */ /* 0x020fc600078e00ff */
        /* <DEDUP_REMOVED lines=16> */
[-C--:B------:R-:W-:Y:S02]  /*8ac0*/  IADD3 R18, P1, PT, R32, R21.reuse, RZ ;  /* 0x0000001520127210 */ /* 0x080fe40007f3e0ff */
[----:B------:R-:W-:-:S03]  /*8ad0*/  IADD3 R20, P0, PT, R30, R21, RZ ;  /* 0x000000151e147210 */ /* 0x000fc60007f1e0ff */
[--C-:B------:R-:W-:Y:S02]  /*8ae0*/  IMAD.X R19, R33, 0x1, R5.reuse, P1 ;  /* 0x0000000121137824 */ /* 0x100fe400008e0605 */
[----:B------:R-:W-:-:S04]  /*8af0*/  IMAD.X R21, R31, 0x1, R5, P0 ;  /* 0x000000011f157824 */ /* 0x000fc800000e0605 */
[----:B------:R-:W-:Y:S05]  /*8b00*/  @P2 BRA `(.L_x_9633) ;  /* 0x0000000400a42947 */ /* 0x000fea0003800000 */
[----:B-----5:R-:W-:Y:S01]  /*8b10*/  ISETP.GE.AND P0, PT, R12, R15, PT ;  /* 0x0000000f0c00720c */ /* 0x020fe20003f06270 */
        /* <DEDUP_REMOVED lines=48> */
.L_x_9637:
[----:B------:R-:W-:Y:S05]  /*8e20*/  BSYNC.RECONVERGENT B0 ;  /* 0x0000000000007941 */ /* 0x000fea0003800200 */
.L_x_9636:
[----:B-----5:R-:W-:Y:S01]  /*8e30*/  IMAD.MOV.U32 R6, RZ, RZ, R10 ;  /* 0x000000ffff067224 */ /* 0x020fe200078e000a */
[----:B------:R-:W-:Y:S01]  /*8e40*/  MOV R4, R8 ;  /* 0x0000000800047202 */ /* 0x000fe20000000f00 */
[----:B------:R-:W-:Y:S01]  /*8e50*/  IMAD.MOV.U32 R7, RZ, RZ, R11 ;  /* 0x000000ffff077224 */ /* 0x000fe200078e000b */
[----:B------:R-:W-:Y:S02]  /*8e60*/  MOV R5, R9 ;  /* 0x0000000900057202 */ /* 0x000fe40000000f00 */
.L_x_9635:
[----:B------:R-:W-:Y:S05]  /*8e70*/  BSYNC.RECONVERGENT B1 ;  /* 0x0000000000017941 */ /* 0x000fea0003800200 */
.L_x_9634:
        /* <DEDUP_REMOVED lines=48> */
.L_x_9639:
[----:B------:R-:W-:Y:S05]  /*9180*/  BSYNC.RECONVERGENT B0 ;  /* 0x0000000000007941 */ /* 0x000fea0003800200 */
.L_x_9638:
[----:B-----5:R3:W-:Y:S02]  /*9190*/  STS.128 [R58+0x2000], R8 ;  /* 0x002000083a007388 */ /* 0x0207e40000000c00 */
.L_x_9633:
[----:B------:R-:W-:Y:S05]  /*91a0*/  BSYNC.RECONVERGENT B2 ;  /* 0x0000000000027941 */ /* 0x000fea0003800200 */
.L_x_9632:
        /* <DEDUP_REMOVED lines=52> */
.L_x_9645:
[----:B------:R-:W-:Y:S05]  /*94f0*/  BSYNC.RECONVERGENT B0 ;  /* 0x0000000000007941 */ /* 0x000fea0003800200 */
.L_x_9644:
[----:B-----5:R1:W-:Y:S02]  /*9500*/  STS.128 [R58+0x800], R8 ;  /* 0x000800083a007388 */ /* 0x0203e40000000c00 */
.L_x_9643:
[----:B------:R-:W-:Y:S05]  /*9510*/  BSYNC.RECONVERGENT B1 ;  /* 0x0000000000017941 */ /* 0x000fea0003800200 */
.L_x_9642:
        /* <DEDUP_REMOVED lines=45> */
.L_x_9647:
[----:B------:R-:W-:Y:S05]  /*97f0*/  BSYNC.RECONVERGENT B0 ;  /* 0x0000000000007941 */ /* 0x000fea0003800200 */
.L_x_9646:
[----:B-----5:R3:W-:Y:S02]  /*9800*/  STS.128 [R58+0x2800], R8 ;  /* 0x002800083a007388 */ /* 0x0207e40000000c00 */
.L_x_9641:
[----:B------:R-:W-:Y:S05]  /*9810*/  BSYNC.RECONVERGENT B2 ;  /* 0x0000000000027941 */ /* 0x000fea0003800200 */
.L_x_9640:
[----:B------:R-:W-:Y:S01]  /*9820*/  IADD3 R28, PT, PT, R108, 0x20, RZ ;  /* 0x000000206c1c7810 */ /* 0x000fe20007ffe0ff */
[----:B------:R-:W-:Y:S03]  /*9830*/  BSSY.RECONVERGENT B2, `(.L_x_9648) ;  /* 0x0000065000027945 */ /* 0x000fe60003800200 */
[----:B------:R-:W-:-:S13]  /*9840*/  ISETP.GE.AND P0, PT, R28, R17, PT ;  /* 0x000000111c00720c */ /* 0x000fda0003f06270 */
[----:B------:R-:W-:Y:S05]  /*9850*/  @P0 BRA `(.L_x_9649) ;  /* 0x0000000400880947 */ /* 0x000fea0003800000 */
[----:B-----5:R-:W-:Y:S01]  /*9860*/  ISETP.GE.AND P0, PT, R12, R15, PT ;  /* 0x0000000f0c00720c */ /* 0x020fe20003f06270 */
        /* <DEDUP_REMOVED lines=47> */
.L_x_9653:
[----:B------:R-:W-:Y:S05]  /*9b60*/  BSYNC.RECONVERGENT B0 ;  /* 0x0000000000007941 */ /* 0x000fea0003800200 */
.L_x_9652:
[----:B-----5:R1:W-:Y:S02]  /*9b70*/  STS.128 [R58+0x1000], R8 ;  /* 0x001000083a007388 */ /* 0x0203e40000000c00 */
.L_x_9651:
[----:B------:R-:W-:Y:S05]  /*9b80*/  BSYNC.RECONVERGENT B1 ;  /* 0x0000000000017941 */ /* 0x000fea0003800200 */
.L_x_9650:
        /* <DEDUP_REMOVED lines=45> */
.L_x_9655:
[----:B------:R-:W-:Y:S05]  /*9e60*/  BSYNC.RECONVERGENT B0 ;  /* 0x0000000000007941 */ /* 0x000fea0003800200 */
.L_x_9654:
[----:B-----5:R1:W-:Y:S02]  /*9e70*/  STS.128 [R58+0x3000], R8 ;  /* 0x003000083a007388 */ /* 0x0203e40000000c00 */
.L_x_9649:
[----:B------:R-:W-:Y:S05]  /*9e80*/  BSYNC.RECONVERGENT B2 ;  /* 0x0000000000027941 */ /* 0x000fea0003800200 */
.L_x_9648:
[----:B------:R-:W-:-:S04]  /*9e90*/  IADD3 R36, PT, PT, R108, 0x30, RZ ;  /* 0x000000306c247810 */ /* 0x000fc80007ffe0ff */
[----:B------:R-:W-:-:S13]  /*9ea0*/  ISETP.GE.AND P0, PT, R36, R17, PT ;  /* 0x000000112400720c */ /* 0x000fda0003f06270 */
[----:B------:R-:W-:Y:S05]  /*9eb0*/  @P0 BRA `(.L_x_9630) ;  /* 0x0000003400000947 */ /* 0x000fea0003800000 */
[----:B-----5:R-:W-:Y:S01]  /*9ec0*/  ISETP.GE.AND P0, PT, R12, R15, PT ;  /* 0x0000000f0c00720c */ /* 0x020fe20003f06270 */
[----:B-1-3--:R-:W-:Y:S01]  /*9ed0*/  IMAD R30, R115, 0x60, RZ ;  /* 0x00000060731e7824 */ /* 0x00afe200078e02ff */
        /* <DEDUP_REMOVED lines=48> */
.L_x_9659:
[----:B------:R-:W-:Y:S05]  /*a1e0*/  BSYNC.RECONVERGENT B0 ;  /* 0x0000000000007941 */ /* 0x000fea0003800200 */
.L_x_9658:
[----:B-----5:R1:W-:Y:S02]  /*a1f0*/  STS.128 [R58+0x1800], R8 ;  /* 0x001800083a007388 */ /* 0x0203e40000000c00 */
.L_x_9657:
[----:B------:R-:W-:Y:S05]  /*a200*/  BSYNC.RECONVERGENT B1 ;  /* 0x0000000000017941 */ /* 0x000fea0003800200 */
.L_x_9656:
        /* <DEDUP_REMOVED lines=46> */
.L_x_9661:
[----:B------:R-:W-:Y:S05]  /*a4f0*/  BSYNC.RECONVERGENT B0 ;  /* 0x0000000000007941 */ /* 0x000fea0003800200 */
.L_x_9660:
[----:B-----5:R1:W-:Y:S01]  /*a500*/  STS.128 [R58+0x3800], R8 ;  /* 0x003800083a007388 */ /* 0x0203e20000000c00 */
[----:B------:R-:W-:Y:S05]  /*a510*/  BRA `(.L_x_9630) ;  /* 0x0000002c00687947 */ /* 0x000fea0003800000 */
.L_x_9631:
        /* <DEDUP_REMOVED lines=97> */
.L_x_9666:
[----:B------:R-:W-:Y:S05]  /*ab30*/  BSYNC.RECONVERGENT B0 ;  /* 0x0000000000007941 */ /* 0x000fea0003800200 */
.L_x_9665:
[----:B------:R-:W-:Y:S05]  /*ab40*/  BSYNC.RECONVERGENT B1 ;  /* 0x0000000000017941 */ /* 0x000fea0003800200 */
.L_x_9664:
        /* <DEDUP_REMOVED lines=87> */
.L_x_9668:
[----:B------:R-:W-:Y:S05]  /*b0c0*/  BSYNC.RECONVERGENT B0 ;  /* 0x0000000000007941 */ /* 0x000fea0003800200 */
.L_x_9667:
[----:B-----5:R4:W-:Y:S02]  /*b0d0*/  STS.128 [R58+0x2000], R20 ;  /* 0x002000143a007388 */ /* 0x0209e40000000c00 */
.L_x_9663:
[----:B------:R-:W-:Y:S05]  /*b0e0*/  BSYNC.RECONVERGENT B2 ;  /* 0x0000000000027941 */ /* 0x000fea0003800200 */
.L_x_9662:
        /* <DEDUP_REMOVED lines=90> */
.L_x_9674:
[----:B------:R-:W-:Y:S05]  /*b690*/  BSYNC.RECONVERGENT B0 ;  /* 0x0000000000007941 */ /* 0x000fea0003800200 */
.L_x_9673:
[----:B-----5:R4:W-:Y:S02]  /*b6a0*/  STS.128 [R58+0x800], R20 ;  /* 0x000800143a007388 */ /* 0x0209e40000000c00 */
.L_x_9672:
[----:B------:R-:W-:Y:S05]  /*b6b0*/  BSYNC.RECONVERGENT B1 ;  /* 0x0000000000017941 */ /* 0x000fea0003800200 */
.L_x_9671:
        /* <DEDUP_REMOVED lines=52> */
[----:B--2---:R-:W-:Y:S01]  /*ba00*/  LOP3.LUT R46, R19, 0xffff0000, RZ, 0xc0, !PT ;  /* 0xffff0000132e7812 */ /* 0x004fe200078ec0ff */
        /* <DEDUP_REMOVED lines=30> */
.L_x_9676:
[----:B------:R-:W-:Y:S05]  /*bbf0*/  BSYNC.RECONVERGENT B0 ;  /* 0x0000000000007941 */ /* 0x000fea0003800200 */
.L_x_9675:
[----:B-----5:R4:W-:Y:S02]  /*bc00*/  STS.128 [R58+0x2800], R20 ;  /* 0x002800143a007388 */ /* 0x0209e40000000c00 */
.L_x_9670:
[----:B------:R-:W-:Y:S05]  /*bc10*/  BSYNC.RECONVERGENT B2 ;  /* 0x0000000000027941 */ /* 0x000fea0003800200 */
.L_x_9669:
        /* <DEDUP_REMOVED lines=91> */
.L_x_9682:
[----:B------:R-:W-:Y:S05]  /*c1d0*/  BSYNC.RECONVERGENT B0 ;  /* 0x0000000000007941 */ /* 0x000fea0003800200 */
.L_x_9681:
[----:B-----5:R4:W-:Y:S02]  /*c1e0*/  STS.128 [R58+0x1000], R20 ;  /* 0x001000143a007388 */ /* 0x0209e40000000c00 */
.L_x_9680:
[----:B------:R-:W-:Y:S05]  /*c1f0*/  BSYNC.RECONVERGENT B1 ;  /* 0x0000000000017941 */ /* 0x000fea0003800200 */
.L_x_9679:
        /* <DEDUP_REMOVED lines=84> */
.L_x_9684:
[----:B------:R-:W-:Y:S05]  /*c740*/  BSYNC.RECONVERGENT B0 ;  /* 0x0000000000007941 */ /* 0x000fea0003800200 */
.L_x_9683:
[----:B-----5:R4:W-:Y:S02]  /*c750*/  STS.128 [R58+0x3000], R20 ;  /* 0x003000143a007388 */ /* 0x0209e40000000c00 */
.L_x_9678:
[----:B------:R-:W-:Y:S05]  /*c760*/  BSYNC.RECONVERGENT B2 ;  /* 0x0000000000027941 */ /* 0x000fea0003800200 */
.L_x_9677:
        /* <DEDUP_REMOVED lines=92> */
.L_x_9688:
[----:B------:R-:W-:Y:S05]  /*cd30*/  BSYNC.RECONVERGENT B0 ;  /* 0x0000000000007941 */ /* 0x000fea0003800200 */
.L_x_9687:
[----:B-----5:R1:W-:Y:S02]  /*cd40*/  STS.128 [R58+0x1800], R20 ;  /* 0x001800143a007388 */ /* 0x0203e40000000c00 */
.L_x_9686:
[----:B------:R-:W-:Y:S05]  /*cd50*/  BSYNC.RECONVERGENT B1 ;  /* 0x0000000000017941 */ /* 0x000fea0003800200 */
.L_x_9685:
        /* <DEDUP_REMOVED lines=84> */
.L_x_9690:
[----:B------:R-:W-:Y:S05]  /*d2a0*/  BSYNC.RECONVERGENT B0 ;  /* 0x0000000000007941 */ /* 0x000fea0003800200 */
.L_x_9689:
[----:B-----5:R1:W-:Y:S02]  /*d2b0*/  STS.128 [R58+0x3800], R4 ;  /* 0x003800043a007388 */ /* 0x0203e40000000c00 */
.L_x_9630:
[----:B------:R-:W-:Y:S05]  /*d2c0*/  BSYNC.RECONVERGENT B3 ;  /* 0x0000000000037941 */ /* 0x000fea0003800200 */
.L_x_9622:
[----:B--2---:R-:W-:Y:S01]  /*d2d0*/  IMAD.IADD R3, R60, 0x1, -R163 ;  /* 0x000000013c037824 */ /* 0x004fe200078e0aa3 */
[C---:B------:R-:W-:Y:S01]  /*d2e0*/  SHF.L.U64.HI R14, R64.reuse, 0x1, R65 ;  /* 0x00000001400e7819 */ /* 0x040fe20000010241 */
[----:B-----5:R-:W-:Y:S01]  /*d2f0*/  IMAD.SHL.U32 R15, R64, 0x2, RZ ;  /* 0x00000002400f7824 */ /* 0x020fe200078e00ff */
        /* <DEDUP_REMOVED lines=23> */
.L_x_9692:
[----:B------:R-:W-:Y:S05]  /*d470*/  BSYNC.RECONVERGENT B0 ;  /* 0x0000000000007941 */ /* 0x000fea0003800200 */
.L_x_9691:
        /* <DEDUP_REMOVED lines=14> */
.L_x_9694:
[----:B------:R-:W-:Y:S05]  /*d560*/  BSYNC.RECONVERGENT B0 ;  /* 0x0000000000007941 */ /* 0x000fea0003800200 */
.L_x_9693:
        /* <DEDUP_REMOVED lines=16> */
.L_x_9696:
[----:B------:R-:W-:Y:S05]  /*d670*/  BSYNC.RECONVERGENT B0 ;  /* 0x0000000000007941 */ /* 0x000fea0003800200 */
.L_x_9695:
        /* <DEDUP_REMOVED lines=16> */
.L_x_9698:
[----:B------:R-:W-:Y:S05]  /*d780*/  BSYNC.RECONVERGENT B0 ;  /* 0x0000000000007941 */ /* 0x000fea0003800200 */
.L_x_9697:
[----:B------:R-:W0:Y:S01]  /*d790*/  LDGDEPBAR ;  /* 0x00000000000079af */ /* 0x000e220000000000 */
[----:B------:R-:W-:Y:S01]  /*d7a0*/  BSSY.RECONVERGENT B0, `(.L_x_9699) ;  /* 0x0000015000007945 */ /* 0x000fe20003800200 */
[----:B------:R-:W-:-:S04]  /*d7b0*/  DEPBAR.LE SB0, 0x0 ;  /* 0x000080000000791a */ /* 0x000fc80000000000 */
[----:B------:R-:W-:Y:S06]  /*d7c0*/  BAR.SYNC.DEFER_BLOCKING 0x0 ;  /* 0x0000000000007b1d */ /* 0x000fec0000010000 */
[----:B------:R-:W-:Y:S05]  /*d7d0*/  @P5 BRA `(.L_x_9700) ;  /* 0x00000000003c5947 */ /* 0x000fea0003800000 */
[-C--:B------:R-:W-:Y:S02]  /*d7e0*/  ISETP.GE.AND P1, PT, R12, R164.reuse, PT ;  /* 0x000000a40c00720c */ /* 0x080fe40003f26270 */
[----:B------:R-:W-:-:S11]  /*d7f0*/  ISETP.GE.AND P0, PT, R100, R164, PT ;  /* 0x000000a46400720c */ /* 0x000fd60003f06270 */
        /* <DEDUP_REMOVED lines=13> */
.L_x_9700:
[----:B------:R1:W-:Y:S04]  /*d8d0*/  STS.128 [R58+0x8000], RZ ;  /* 0x008000ff3a007388 */ /* 0x0003e80000000c00 */
[----:B------:R1:W-:Y:S02]  /*d8e0*/  STS.128 [R58+0xa000], RZ ;  /* 0x00a000ff3a007388 */ /* 0x0003e40000000c00 */
.L_x_9701:
[----:B------:R-:W-:Y:S05]  /*d8f0*/  BSYNC.RECONVERGENT B0 ;  /* 0x0000000000007941 */ /* 0x000fea0003800200 */
.L_x_9699:
        /* <DEDUP_REMOVED lines=21> */
.L_x_9703:
[----:B------:R-:W-:Y:S05]  /*da50*/  BSYNC.RECONVERGENT B0 ;  /* 0x0000000000007941 */ /* 0x000fea0003800200 */
.L_x_9702:
        /* <DEDUP_REMOVED lines=18> */
.L_x_9705:
[----:B------:R-:W-:Y:S05]  /*db80*/  BSYNC.RECONVERGENT B0 ;  /* 0x0000000000007941 */ /* 0x000fea0003800200 */
.L_x_9704:
        /* <DEDUP_REMOVED lines=18> */
.L_x_9707:
[----:B------:R-:W-:Y:S05]  /*dcb0*/  BSYNC.RECONVERGENT B0 ;  /* 0x0000000000007941 */ /* 0x000fea0003800200 */
.L_x_9706:
[----:B------:R-:W5:Y:S01]  /*dcc0*/  S2UR UR6, SR_CgaCtaId ;  /* 0x00000000000679c3 */ /* 0x000f620000008800 */
[----:B-1----:R-:W-:Y:S01]  /*dcd0*/  IMAD.SHL.U32 R3, R57, 0x20, RZ ;  /* 0x0000002039037824 */ /* 0x002fe200078e00ff */
[----:B------:R-:W-:Y:S01]  /*dce0*/  LOP3.LUT R94, R94, 0x8, R57, 0x78, !PT ;  /* 0x000000085e5e7812 */ /* 0x000fe200078e7839 */
[----:B------:R-:W-:Y:S01]  /*dcf0*/  IMAD.SHL.U32 R59, R59, 0x400, RZ ;  /* 0x000004003b3b7824 */ /* 0x000fe200078e00ff */
[----:B------:R-:W-:Y:S01]  /*dd00*/  UMOV UR7, 0x400 ;  /* 0x0000040000077882 */ /* 0x000fe20000000000 */
[C---:B------:R-:W-:Y:S01]  /*dd10*/  R2P PR, R57.reuse, 0x6 ;  /* 0x0000000639007804 */ /* 0x040fe20000000000 */
[----:B------:R-:W-:Y:S01]  /*dd20*/  IMAD.SHL.U32 R57, R57, 0x2, RZ ;  /* 0x0000000239397824 */ /* 0x000fe200078e00ff */
[----:B------:R-:W-:Y:S01]  /*dd30*/  LOP3.LUT R0, R56, 0x7c00, R3, 0xf8, !PT ;  /* 0x00007c0038007812 */ /* 0x000fe200078ef803 */
[----:B------:R-:W0:Y:S01]  /*dd40*/  LDGDEPBAR ;  /* 0x00000000000079af */ /* 0x000e220000000000 */
[----:B------:R-:W-:Y:S01]  /*dd50*/  LOP3.LUT R3, R94, 0x38, R61, 0x78, !PT ;  /* 0x000000385e037812 */ /* 0x000fe200078e783d */
[----:B------:R-:W-:Y:S01]  /*dd60*/  BSSY.RECONVERGENT B1, `(.L_x_9708) ;  /* 0x000013f000017945 */ /* 0x000fe20003800200 */
[----:B------:R-:W-:Y:S01]  /*dd70*/  LOP3.LUT R2, R59, 0x400, RZ, 0xc0, !PT ;  /* 0x000004003b027812 */ /* 0x000fe200078ec0ff */
[----:B------:R-:W-:-:S02]  /*dd80*/  IMAD.IADD R147, R49, 0x1, R0 ;  /* 0x0000000131937824 */ /* 0x000fc400078e0200 */
[----:B------:R-:W-:Y:S02]  /*dd90*/  IMAD.MOV.U32 R0, RZ, RZ, 0x20 ;  /* 0x00000020ff007424 */ /* 0x000fe400078e00ff */
[----:B------:R-:W-:Y:S02]  /*dda0*/  IMAD R3, R3, 0x2, R2 ;  /* 0x0000000203037824 */ /* 0x000fe400078e0202 */
[----:B------:R-:W-:Y:S01]  /*ddb0*/  IMAD.MOV.U32 R2, RZ, RZ, 0x40 ;  /* 0x00000040ff027424 */ /* 0x000fe200078e00ff */
[----:B------:R-:W-:-:S04]  /*ddc0*/  SEL R0, R0, 0xffffffe0, !P1 ;  /* 0xffffffe000007807 */ /* 0x000fc80004800000 */
[----:B------:R-:W-:Y:S01]  /*ddd0*/  SEL R2, R2, 0xffffffc0, !P2 ;  /* 0xffffffc002027807 */ /* 0x000fe20005000000 */
[----:B-----5:R-:W-:-:S06]  /*dde0*/  ULEA UR6, UR6, UR7, 0x18 ;  /* 0x0000000706067291 */ /* 0x020fcc000f8ec0ff */
[----:B------:R-:W-:Y:S01]  /*ddf0*/  LEA R147, R147, UR6, 0x1 ;  /* 0x0000000693937c11 */ /* 0x000fe2000f8e08ff */
[----:B------:R-:W-:Y:S02]  /*de00*/  VIADD R146, R3, UR6 ;  /* 0x0000000603927c36 */ /* 0x000fe40008000000 */
[----:B------:R-:W-:Y:S02]  /*de10*/  LDSM.16.M88.4 R16, [R3+UR6+0x4000] ;  /* 0x004000060310783b */ /* 0x000fe40008000200 */
[C-C-:B------:R-:W-:Y:S02]  /*de20*/  IMAD.IADD R145, R147.reuse, 0x1, R0.reuse ;  /* 0x0000000193917824 */ /* 0x140fe400078e0200 */
[----:B------:R-:W4:Y:S01]  /*de30*/  LDSM.16.M88.4 R44, [R147] ;  /* 0x00000000932c783b */ /* 0x000f220000000200 */
[C---:B------:R-:W-:Y:S02]  /*de40*/  IMAD.IADD R142, R146.reuse, 0x1, R0 ;  /* 0x00000001928e7824 */ /* 0x040fe400078e0200 */
[--C-:B------:R-:W-:Y:S01]  /*de50*/  IMAD.IADD R144, R147, 0x1, R2.reuse ;  /* 0x0000000193907824 */ /* 0x100fe200078e0202 */
[----:B------:R-:W1:Y:S01]  /*de60*/  LDSM.16.M88.4 R72, [R3+UR6+0x4800] ;  /* 0x004800060348783b */ /* 0x000e620008000200 */
[----:B------:R-:W-:-:S02]  /*de70*/  IMAD.IADD R141, R146, 0x1, R2 ;  /* 0x00000001928d7824 */ /* 0x000fc400078e0202 */
[C---:B------:R-:W-:Y:S01]  /*de80*/  IMAD.IADD R143, R0.reuse, 0x1, R144 ;  /* 0x00000001008f7824 */ /* 0x040fe200078e0290 */
[----:B------:R-:W5:Y:S01]  /*de90*/  LDSM.16.M88.4 R64, [R3+UR6+0x5000] ;  /* 0x005000060340783b */ /* 0x000f620008000200 */
[----:B------:R-:W-:-:S03]  /*dea0*/  IMAD.IADD R140, R0, 0x1, R141 ;  /* 0x00000001008c7824 */ /* 0x000fc600078e028d */
[----:B--23--:R-:W2:Y:S04]  /*deb0*/  LDSM.16.M88.4 R4, [R3+UR6+0x5800] ;  /* 0x005800060304783b */ /* 0x00cea80008000200 */
[----:B------:R-:W-:Y:S04]  /*dec0*/  LDSM.16.M88.4 R28, [R145] ;  /* 0x00000000911c783b */ /* 0x000fe80000000200 */
[----:B------:R-:W3:Y:S04]  /*ded0*/  LDSM.16.M88.4 R80, [R142+0x4000] ;  /* 0x004000008e50783b */ /* 0x000ee80000000200 */
[----:B------:R-:W3:Y:S04]  /*dee0*/  LDSM.16.M88.4 R40, [R142+0x4800] ;  /* 0x004800008e28783b */ /* 0x000ee80000000200 */
[----:B------:R-:W3:Y:S04]  /*def0*/  LDSM.16.M88.4 R36, [R142+0x5000] ;  /* 0x005000008e24783b */ /* 0x000ee80000000200 */
[----:B------:R-:W3:Y:S04]  /*df00*/  LDSM.16.M88.4 R32, [R142+0x5800] ;  /* 0x005800008e20783b */ /* 0x000ee80000000200 */
[----:B------:R-:W-:Y:S01]  /*df10*/  LDSM.16.M88.4 R24, [R144] ;  /* 0x000000009018783b */ /* 0x000fe20000000200 */
[C---:B----4-:R-:W-:Y:S03]  /*df20*/  HMMA.16816.F32.BF16 R20, R44.reuse, R16, RZ ;  /* 0x000000102c14723c */ /* 0x050fe600000418ff */
[----:B------:R-:W4:Y:S04]  /*df30*/  LDSM.16.M88.4 R8, [R141+0x4000] ;  /* 0x004000008d08783b */ /* 0x000f280000000200 */
[----:B------:R-:W-:Y:S01]  /*df40*/  LDSM.16.M88.4 R88, [R141+0x5000] ;  /* 0x005000008d58783b */ /* 0x000fe20000000200 */
[C---:B-1----:R-:W-:Y:S03]  /*df50*/  HMMA.16816.F32.BF16 R76, R44.reuse, R72, RZ ;  /* 0x000000482c4c723c */ /* 0x042fe600000418ff */
[----:B------:R-:W-:Y:S04]  /*df60*/  LDSM.16.M88.4 R84, [R140+0x4000] ;  /* 0x004000008c54783b */ /* 0x000fe80000000200 */
[----:B------:R-:W-:Y:S01]  /*df70*/  LDSM.16.M88.4 R92, [R145+0x2000] ;  /* 0x00200000915c783b */ /* 0x000fe20000000200 */
[C---:B-----5:R-:W-:Y:S03]  /*df80*/  HMMA.16816.F32.BF16 R68, R44.reuse, R64, RZ ;  /* 0x000000402c44723c */ /* 0x060fe600000418ff */
[----:B------:R-:W-:Y:S05]  /*df90*/  LDSM.16.M88.4 R96, [R142+0x6000] ;  /* 0x006000008e60783b */ /* 0x000fea0000000200 */
        /* <DEDUP_REMOVED lines=18> */
[----:B------:R-:W-:Y:S03]  /*e0c0*/  LDSM.16.M88.4 R32, [R3+UR6+0x6000] ;  /* 0x006000060320783b */ /* 0x000fe60008000200 */
[C---:B----4-:R-:W-:Y:S08]  /*e0d0*/  HMMA.16816.F32.BF16 R20, R24.reuse, R8, R20 ;  /* 0x000000081814723c */ /* 0x050ff00000041814 */
        /* <DEDUP_REMOVED lines=10> */
[----:B------:R-:W2:Y:S04]  /*e180*/  LDSM.16.M88.4 R24, [R3+UR6+0x7000] ;  /* 0x007000060318783b */ /* 0x000ea80008000200 */
[----:B------:R-:W4:Y:S03]  /*e190*/  LDSM.16.M88.4 R28, [R3+UR6+0x6800] ;  /* 0x00680006031c783b */ /* 0x000f260008000200 */
        /* <DEDUP_REMOVED lines=11> */
[----:B------:R-:W3:Y:S04]  /*e250*/  LDSM.16.M88.4 R8, [R3+UR6+0x7800] ;  /* 0x007800060308783b */ /* 0x000ee80008000200 */
        /* <DEDUP_REMOVED lines=19> */
[----:B-----5:R-:W-:Y:S08]  /*e390*/  HMMA.16816.F32.BF16 R20, R40, R36, R20 ;  /* 0x000000242814723c */ /* 0x020ff00000041814 */
[----:B------:R-:W-:Y:S08]  /*e3a0*/  HMMA.16816.F32.BF16 R76, R92, R88, R76 ;  /* 0x000000585c4c723c */ /* 0x000ff0000004184c */
[C---:B------:R-:W-:Y:S08]  /*e3b0*/  HMMA.16816.F32.BF16 R16, R40.reuse, R38, R16 ;  /* 0x000000262810723c */ /* 0x040ff00000041810 */
[C---:B-1----:R-:W-:Y:S08]  /*e3c0*/  HMMA.16816.F32.BF16 R52, R40.reuse, R24, R52 ;  /* 0x000000182834723c */ /* 0x042ff00000041834 */
[----:B------:R-:W-:Y:S01]  /*e3d0*/  HMMA.16816.F32.BF16 R80, R40, R26, R80 ;  /* 0x0000001a2850723c */ /* 0x000fe20000041850 */
[----:B------:R-:W1:Y:S07]  /*e3e0*/  LDSM.16.M88.4 R24, [R140+0x7000] ;  /* 0x007000008c18783b */ /* 0x000e6e0000000200 */
[----:B------:R-:W-:Y:S08]  /*e3f0*/  HMMA.16816.F32.BF16 R64, R92, R86, R64 ;  /* 0x000000565c40723c */ /* 0x000ff00000041840 */
[----:B--2---:R-:W-:Y:S05]  /*e400*/  HMMA.16816.F32.BF16 R20, R8, R4, R20 ;  /* 0x000000040814723c */ /* 0x004fea0000041814 */
[----:B------:R-:W-:-:S05]  /*e410*/  LOP3.LUT R4, R57, 0x6, RZ, 0xc0, !PT ;  /* 0x0000000639047812 */ /* 0x000fca00078ec0ff */
[----:B------:R-:W-:Y:S01]  /*e420*/  IMAD.IADD R3, R163, 0x1, R4 ;  /* 0x00000001a3037824 */ /* 0x000fe200078e0204 */
[----:B------:R-:W-:Y:S05]  /*e430*/  HMMA.16816.F32.BF16 R72, R92, R90, R72 ;  /* 0x0000005a5c48723c */ /* 0x000fea0000041848 */
[C---:B------:R-:W-:Y:S01]  /*e440*/  VIADD R5, R3.reuse, 0x1 ;  /* 0x0000000103057836 */ /* 0x040fe20000000000 */
[----:B------:R-:W-:-:S04]  /*e450*/  ISETP.GE.AND P1, PT, R3, R60, PT ;  /* 0x0000003c0300720c */ /* 0x000fc80003f26270 */
[----:B------:R-:W-:Y:S01]  /*e460*/  ISETP.GE.AND P0, PT, R5, R60, PT ;  /* 0x0000003c0500720c */ /* 0x000fe20003f06270 */
[----:B------:R-:W-:Y:S08]  /*e470*/  HMMA.16816.F32.BF16 R68, R92, R84, R68 ;  /* 0x000000545c44723c */ /* 0x000ff00000041844 */
[----:B------:R-:W-:Y:S05]  /*e480*/  HMMA.16816.F32.BF16 R76, R40, R32, R76 ;  /* 0x00000020284c723c */ /* 0x000fea000004184c */
[----:B------:R-:W-:Y:S01]  /*e490*/  VIADD R33, R3, 0x10 ;  /* 0x0000001003217836 */ /* 0x000fe20000000000 */
[----:B------:R-:W-:-:S04]  /*e4a0*/  FSEL R32, R20, -INF , !P1 ;  /* 0xff80000014207808 */ /* 0x000fc80004800000 */
[----:B------:R-:W-:Y:S01]  /*e4b0*/  ISETP.GE.AND P4, PT, R33, R60, PT ;  /* 0x0000003c2100720c */ /* 0x000fe20003f86270 */
[----:B------:R-:W-:Y:S01]  /*e4c0*/  VIADD R33, R3, 0x19 ;  /* 0x0000001903217836 */ /* 0x000fe20000000000 */
[----:B------:R-:W-:Y:S01]  /*e4d0*/  HMMA.16816.F32.BF16 R16, R8, R6, R16 ;  /* 0x000000060810723c */ /* 0x000fe20000041810 */
[----:B------:R-:W2:Y:S01]  /*e4e0*/  LDSM.16.M88.4 R4, [R140+0x7800] ;  /* 0x007800008c04783b */ /* 0x000ea20000000200 */
[----:B------:R-:W-:-:S06]  /*e4f0*/  DEPBAR.LE SB0, 0x0 ;  /* 0x000080000000791a */ /* 0x000fcc0000000000 */
[C---:B------:R-:W-:Y:S05]  /*e500*/  HMMA.16816.F32.BF16 R64, R40.reuse, R30, R64 ;  /* 0x0000001e2840723c */ /* 0x040fea0000041840 */
[----:B------:R-:W-:Y:S01]  /*e510*/  VIADD R31, R3, 0x11 ;  /* 0x00000011031f7836 */ /* 0x000fe20000000000 */
[----:B------:R-:W-:Y:S01]  /*e520*/  FSEL R30, R23, -INF , !P0 ;  /* 0xff800000171e7808 */ /* 0x000fe20004000000 */
[----:B------:R-:W-:Y:S01]  /*e530*/  VIADD R23, R3, 0x28 ;  /* 0x0000002803177836 */ /* 0x000fe20000000000 */
[----:B------:R-:W-:Y:S02]  /*e540*/  BAR.SYNC.DEFER_BLOCKING 0x0 ;  /* 0x0000000000007b1d */ /* 0x000fe40000010000 */
[----:B------:R-:W-:Y:S01]  /*e550*/  ISETP.GE.AND P3, PT, R31, R60, PT ;  /* 0x0000003c1f00720c */ /* 0x000fe20003f66270 */
[C---:B------:R-:W-:Y:S01]  /*e560*/  VIADD R31, R3.reuse, 0x20 ;  /* 0x00000020031f7836 */ /* 0x040fe20000000000 */
[----:B------:R-:W-:Y:S03]  /*e570*/  HMMA.16816.F32.BF16 R72, R40, R34, R72 ;  /* 0x000000222848723c */ /* 0x000fe60000041848 */
[----:B------:R-:W-:Y:S01]  /*e580*/  VIADD R35, R3, 0x9 ;  /* 0x0000000903237836 */ /* 0x000fe20000000000 */
[----:B------:R-:W-:-:S02]  /*e590*/  FSEL R34, R21, -INF , !P0 ;  /* 0xff80000015227808 */ /* 0x000fc40004000000 */
[-C--:B------:R-:W-:Y:S02]  /*e5a0*/  ISETP.GE.AND P0, PT, R31, R60.reuse, PT ;  /* 0x0000003c1f00720c */ /* 0x080fe40003f06270 */
[-C--:B------:R-:W-:Y:S01]  /*e5b0*/  ISETP.GE.AND P5, PT, R35, R60.reuse, PT ;  /* 0x0000003c2300720c */ /* 0x080fe20003fa6270 */
[----:B------:R-:W-:Y:S03]  /*e5c0*/  HMMA.16816.F32.BF16 R68, R40, R28, R68 ;  /* 0x0000001c2844723c */ /* 0x000fe60000041844 */
[----:B------:R-:W-:Y:S01]  /*e5d0*/  VIADD R29, R3, 0x8 ;  /* 0x00000008031d7836 */ /* 0x000fe20000000000 */
[----:B------:R-:W-:Y:S01]  /*e5e0*/  FSEL R36, R19, -INF , !P5 ;  /* 0xff80000013247808 */ /* 0x000fe20006800000 */
[----:B------:R-:W-:Y:S01]  /*e5f0*/  VIADD R19, R3, 0x29 ;  /* 0x0000002903137836 */ /* 0x000fe20000000000 */
[----:B------:R-:W-:Y:S01]  /*e600*/  FSEL R40, R17, -INF , !P5 ;  /* 0xff80000011287808 */ /* 0x000fe20006800000 */
[----:B------:R-:W-:Y:S01]  /*e610*/  VIADD R17, R3, 0x30 ;  /* 0x0000003003117836 */ /* 0x000fe20000000000 */
[-C--:B------:R-:W-:Y:S01]  /*e620*/  ISETP.GE.AND P6, PT, R29, R60.reuse, PT ;  /* 0x0000003c1d00720c */ /* 0x080fe20003fc6270 */
[----:B------:R-:W-:Y:S01]  /*e630*/  VIADD R29, R3, 0x18 ;  /* 0x00000018031d7836 */ /* 0x000fe20000000000 */
[----:B---3--:R-:W-:Y:S05]  /*e640*/  HMMA.16816.F32.BF16 R76, R8, R44, R76 ;  /* 0x0000002c084c723c */ /* 0x008fea000004184c */
[----:B------:R-:W-:-:S02]  /*e650*/  ISETP.GE.AND P5, PT, R23, R60, PT ;  /* 0x0000003c1700720c */ /* 0x000fc40003fa6270 */
[----:B------:R-:W-:Y:S02]  /*e660*/  FSEL R38, R18, -INF , !P6 ;  /* 0xff80000012267808 */ /* 0x000fe40007000000 */
[-C--:B------:R-:W-:Y:S02]  /*e670*/  ISETP.GE.AND P2, PT, R29, R60.reuse, PT ;  /* 0x0000003c1d00720c */ /* 0x080fe40003f46270 */
[----:B------:R-:W-:Y:S01]  /*e680*/  FSEL R29, R22, -INF , !P1 ;  /* 0xff800000161d7808 */ /* 0x000fe20004800000 */
[----:B-1----:R-:W-:Y:S03]  /*e690*/  HMMA.16816.F32.BF16 R64, R8, R26, R64 ;  /* 0x0000001a0840723c */ /* 0x002fe60000041840 */
[----:B------:R-:W-:Y:S02]  /*e6a0*/  ISETP.GE.AND P1, PT, R33, R60, PT ;  /* 0x0000003c2100720c */ /* 0x000fe40003f26270 */
[----:B------:R-:W-:-:S03]  /*e6b0*/  FSEL R21, R16, -INF , !P6 ;  /* 0xff80000010157808 */ /* 0x000fc60007000000 */
[C---:B------:R-:W-:Y:S03]  /*e6c0*/  HMMA.16816.F32.BF16 R72, R8.reuse, R46, R72 ;  /* 0x0000002e0848723c */ /* 0x040fe60000041848 */
[----:B------:R-:W-:Y:S02]  /*e6d0*/  FSEL R22, R78, -INF , !P4 ;  /* 0xff8000004e167808 */ /* 0x000fe40006000000 */
[----:B------:R-:W-:Y:S02]  /*e6e0*/  FSEL R76, R76, -INF , !P4 ;  /* 0xff8000004c4c7808 */ /* 0x000fe40006000000 */
[----:B------:R-:W-:Y:S01]  /*e6f0*/  ISETP.GE.AND P4, PT, R19, R60, PT ;  /* 0x0000003c1300720c */ /* 0x000fe20003f86270 */
[----:B------:R-:W-:Y:S03]  /*e700*/  HMMA.16816.F32.BF16 R68, R8, R24, R68 ;  /* 0x000000180844723c */ /* 0x000fe60000041844 */
[----:B------:R-:W-:Y:S01]  /*e710*/  FSEL R18, R79, -INF , !P3 ;  /* 0xff8000004f127808 */ /* 0x000fe20005800000 */
[----:B------:R-:W-:Y:S01]  /*e720*/  VIADD R25, R3, 0x21 ;  /* 0x0000002103197836 */ /* 0x000fe20000000000 */
[----:B------:R-:W-:-:S02]  /*e730*/  FSEL R128, R67, -INF , !P4 ;  /* 0xff80000043807808 */ /* 0x000fc40006000000 */
[----:B------:R-:W-:Y:S02]  /*e740*/  FSEL R132, R65, -INF , !P4 ;  /* 0xff80000041847808 */ /* 0x000fe40006000000 */
[----:B------:R-:W-:Y:S01]  /*e750*/  ISETP.GT.AND P4, PT, R165, R156, PT ;  /* 0x0000009ca500720c */ /* 0x000fe20003f84270 */
[C---:B--2---:R-:W-:Y:S03]  /*e760*/  HMMA.16816.F32.BF16 R52, R8.reuse, R4, R52 ;  /* 0x000000040834723c */ /* 0x044fe60000041834 */
[----:B------:R-:W-:Y:S01]  /*e770*/  FSEL R28, R77, -INF , !P3 ;  /* 0xff8000004d1c7808 */ /* 0x000fe20005800000 */
[----:B------:R-:W-:Y:S01]  /*e780*/  VIADD R5, R3, 0x38 ;  /* 0x0000003803057836 */ /* 0x000fe20000000000 */
[----:B------:R-:W-:Y:S01]  /*e790*/  ISETP.GE.AND P3, PT, R17, R60, PT ;  /* 0x0000003c1100720c */ /* 0x000fe20003f66270 */
[C---:B------:R-:W-:Y:S01]  /*e7a0*/  VIADD R17, R3.reuse, 0x31 ;  /* 0x0000003103117836 */ /* 0x040fe20000000000 */
[----:B------:R-:W-:Y:S01]  /*e7b0*/  FSEL R20, R74, -INF , !P2 ;  /* 0xff8000004a147808 */ /* 0x000fe20005000000 */
[----:B------:R-:W-:Y:S01]  /*e7c0*/  VIADD R3, R3, 0x39 ;  /* 0x0000003903037836 */ /* 0x000fe20000000000 */
[----:B------:R-:W-:Y:S01]  /*e7d0*/  FSEL R26, R72, -INF , !P2 ;  /* 0xff800000481a7808 */ /* 0x000fe20005000000 */
[----:B------:R-:W-:Y:S03]  /*e7e0*/  HMMA.16816.F32.BF16 R80, R8, R6, R80 ;  /* 0x000000060850723c */ /* 0x000fe60000041850 */
[----:B------:R-:W-:-:S02]  /*e7f0*/  FSEL R16, R75, -INF , !P1 ;  /* 0xff8000004b107808 */ /* 0x000fc40004800000 */
[----:B------:R-:W-:Y:S02]  /*e800*/  FSEL R4, R73, -INF , !P1 ;  /* 0xff80000049047808 */ /* 0x000fe40004800000 */
[----:B------:R-:W-:Y:S02]  /*e810*/  FSEL R122, R70, -INF , !P0 ;  /* 0xff800000467a7808 */ /* 0x000fe40004000000 */
[----:B------:R-:W-:Y:S02]  /*e820*/  FSEL R114, R68, -INF , !P0 ;  /* 0xff80000044727808 */ /* 0x000fe40004000000 */
[-C--:B------:R-:W-:Y:S02]  /*e830*/  ISETP.GE.AND P6, PT, R25, R60.reuse, PT ;  /* 0x0000003c1900720c */ /* 0x080fe40003fc6270 */
        /* <DEDUP_REMOVED lines=29> */
.L_x_9711:
        /* <DEDUP_REMOVED lines=60> */
.L_x_9712:
[----:B------:R-:W-:Y:S05]  /*edd0*/  BSYNC.RECONVERGENT B0 ;  /* 0x0000000000007941 */ /* 0x000fea0003800200 */
.L_x_9710:
        /* <DEDUP_REMOVED lines=55> */
.L_x_9709:
[----:B------:R-:W-:Y:S05]  /*f150*/  BSYNC.RECONVERGENT B1 ;  /* 0x0000000000017941 */ /* 0x000fea0003800200 */
.L_x_9708:
[----:B------:R-:W3:Y:S01]  /*f160*/  LD.E R110, desc[UR4][R102.64+0xdc] ;  /* 0x0000dc04666e7980 */ /* 0x000ee2000c101900 */
        /* <DEDUP_REMOVED lines=12> */
[----:B--2---:R-:W-:Y:S02]  /*f230*/  FMNMX3.FTZ R6, R3, R118, R116, !PT ;  /* 0x0000007603067276 */ /* 0x004fe40007810074 */
[----:B------:R-:W-:Y:S02]  /*f240*/  FMNMX3.FTZ R5, R5, R113, R108, !PT ;  /* 0x0000007105057276 */ /* 0x000fe4000781006c */
[----:B------:R-:W-:Y:S02]  /*f250*/  FMNMX.FTZ R3, R123, R6, !PT ;  /* 0x000000067b037209 */ /* 0x000fe40007810000 */
[----:B------:R-:W-:Y:S02]  /*f260*/  FMNMX.FTZ R5, R104, R5, !PT ;  /* 0x0000000568057209 */ /* 0x000fe40007810000 */
[----:B------:R-:W-:Y:S01]  /*f270*/  IADD3 R151, PT, PT, R56, R49, RZ ;  /* 0x0000003138977210 */ /* 0x000fe20007ffe0ff */
[----:B------:R-:W1:Y:S01]  /*f280*/  SHFL.BFLY PT, R8, R3, 0x2, 0x1f ;  /* 0x0c401f0003087f89 */ /* 0x000e6200000e0000 */
[----:B------:R-:W-:-:S02]  /*f290*/  IADD3 R105, PT, PT, R105, -0x2, RZ ;  /* 0xfffffffe69697810 */ /* 0x000fc40007ffe0ff */
[----:B------:R-:W-:Y:S01]  /*f2a0*/  LEA R151, R151, UR6, 0x1 ;  /* 0x0000000697977c11 */ /* 0x000fe2000f8e08ff */
[----:B------:R-:W2:Y:S03]  /*f2b0*/  SHFL.BFLY PT, R6, R5, 0x2, 0x1f ;  /* 0x0c401f0005067f89 */ /* 0x000ea600000e0000 */
        /* <DEDUP_REMOVED lines=12> */
[----:B------:R-:W-:Y:S01]  /*f380*/  LDSM.16.MT88.4 R12, [R150+0x8800] ;  /* 0x00880000960c783b */ /* 0x000fe20000004200 */
[----:B-1----:R-:W-:-:S03]  /*f390*/  FMNMX.FTZ R101, R8, R101, !PT ;  /* 0x0000006508657209 */ /* 0x002fc60007810000 */
[----:B------:R-:W-:Y:S01]  /*f3a0*/  LDSM.16.MT88.4 R8, [R151+0x8800] ;  /* 0x008800009708783b */ /* 0x000fe20000004200 */
[----:B--2---:R-:W-:Y:S02]  /*f3b0*/  FMNMX.FTZ R3, R6, R3, !PT ;  /* 0x0000000306037209 */ /* 0x004fe40007810000 */
        /* <DEDUP_REMOVED lines=18> */
[-CC-:B------:R-:W-:Y:S01]  /*f4e0*/  FFMA.FTZ R27, R26, R110.reuse, -R125.reuse ;  /* 0x0000006e1a1b7223 */ /* 0x180fe2000001087d */
[----:B------:R-:W2:Y:S01]  /*f4f0*/  LDSM.16.MT88.4 R76, [R149+0xa000] ;  /* 0x00a00000954c783b */ /* 0x000ea20000004200 */
[-C--:B------:R-:W-:Y:S01]  /*f500*/  FFMA.FTZ R28, R28, R110.reuse, -R125 ;  /* 0x0000006e1c1c7223 */ /* 0x080fe2000001087d */
[-CC-:B------:R-:W-:Y:S01]  /*f510*/  FFMA.FTZ R29, R22, R110.reuse, -R119.reuse ;  /* 0x0000006e161d7223 */ /* 0x180fe20000010877 */
[-CC-:B------:R-:W-:Y:S01]  /*f520*/  FFMA.FTZ R26, R18, R110.reuse, -R119.reuse ;  /* 0x0000006e121a7223 */ /* 0x180fe20000010877 */
[----:B------:R-:W3:Y:S01]  /*f530*/  LDSM.16.MT88.4 R4, [R148+0xa000] ;  /* 0x00a000009404783b */ /* 0x000ee20000004200 */
[-CC-:B------:R-:W-:Y:S01]  /*f540*/  FFMA.FTZ R25, R20, R110.reuse, -R119.reuse ;  /* 0x0000006e14197223 */ /* 0x180fe20000010877 */
[----:B------:R-:W4:Y:S01]  /*f550*/  MUFU.EX2 R32, R32 ;  /* 0x0000002000207308 */ /* 0x000f220000000800 */
[-C--:B------:R-:W-:Y:S01]  /*f560*/  FFMA.FTZ R0, R16, R110.reuse, -R119 ;  /* 0x0000006e10007223 */ /* 0x080fe20000010877 */
[----:B------:R-:W5:Y:S01]  /*f570*/  LDSM.16.MT88.4 R20, [R149+0x8800] ;  /* 0x008800009514783b */ /* 0x000f620000004200 */
[-CC-:B------:R-:W-:Y:S01]  /*f580*/  FFMA.FTZ R121, R114, R110.reuse, -R125.reuse ;  /* 0x0000006e72797223 */ /* 0x180fe2000001087d */
[-C--:B------:R-:W-:Y:S01]  /*f590*/  FFMA.FTZ R114, R112, R110.reuse, -R125 ;  /* 0x0000006e70727223 */ /* 0x080fe2000001087d */
[-C--:B------:R-:W-:Y:S01]  /*f5a0*/  FFMA.FTZ R127, R124, R110.reuse, -R119 ;  /* 0x0000006e7c7f7223 */ /* 0x080fe20000010877 */
[----:B------:R-:W5:Y:S01]  /*f5b0*/  LDSM.16.MT88.4 R16, [R151+0xa800] ;  /* 0x00a800009710783b */ /* 0x000f620000004200 */
[-CC-:B------:R-:W-:Y:S01]  /*f5c0*/  FFMA.FTZ R115, R130, R110.reuse, -R125.reuse ;  /* 0x0000006e82737223 */ /* 0x180fe2000001087d */
[----:B------:R-:W-:Y:S01]  /*f5d0*/  MUFU.EX2 R24, R24 ;  /* 0x0000001800187308 */ /* 0x000fe20000000800 */
[-C--:B------:R-:W-:Y:S01]  /*f5e0*/  FFMA.FTZ R112, R132, R110.reuse, -R125 ;  /* 0x0000006e84707223 */ /* 0x080fe2000001087d */
        /* <DEDUP_REMOVED lines=54> */
[----:B---3--:R-:W-:Y:S01]  /*f950*/  HMMA.16816.F32.BF16 R80, R84, R4, RZ ;  /* 0x000000045450723c */ /* 0x008fe200000418ff */
[----:B----4-:R-:W-:-:S02]  /*f960*/  F2FP.BF16.F32.PACK_AB R4, R28, R31 ;  /* 0x0000001f1c04723e */ /* 0x010fc400000010ff */
        /* <DEDUP_REMOVED lines=12> */
[----:B------:R-:W4:Y:S03]  /*fa30*/  MUFU.EX2 R118, R118 ;  /* 0x0000007600767308 */ /* 0x000f260000000800 */
[C---:B------:R-:W-:Y:S01]  /*fa40*/  HMMA.16816.F32.BF16 R40, R4.reuse, R14, R40 ;  /* 0x0000000e0428723c */ /* 0x040fe20000041828 */
[----:B------:R-:W5:Y:S04]  /*fa50*/  LDSM.16.MT88.4 R12, [R150+0xa800] ;  /* 0x00a80000960c783b */ /* 0x000f680000004200 */
[----:B------:R-:W-:Y:S03]  /*fa60*/  MUFU.EX2 R108, R108 ;  /* 0x0000006c006c7308 */ /* 0x000fe60000000800 */
[C---:B------:R-:W-:Y:S05]  /*fa70*/  HMMA.16816.F32.BF16 R44, R4.reuse, R20, R44 ;  /* 0x00000014042c723c */ /* 0x040fea000004182c */
[----:B------:R-:W4:Y:S03]  /*fa80*/  MUFU.EX2 R173, R173 ;  /* 0x000000ad00ad7308 */ /* 0x000f260000000800 */
[C---:B------:R-:W-:Y:S01]  /*fa90*/  HMMA.16816.F32.BF16 R48, R4.reuse, R22, R48 ;  /* 0x000000160430723c */ /* 0x040fe20000041830 */
[----:B------:R-:W-:Y:S07]  /*faa0*/  LDSM.16.MT88.4 R20, [R150+0x9000] ;  /* 0x009000009614783b */ /* 0x000fee0000004200 */
[C---:B------:R-:W-:Y:S08]  /*fab0*/  HMMA.16816.F32.BF16 R60, R4.reuse, R16, R60 ;  /* 0x00000010043c723c */ /* 0x040ff0000004183c */
[C---:B---3--:R-:W-:Y:S08]  /*fac0*/  HMMA.16816.F32.BF16 R52, R4.reuse, R8, R52 ;  /* 0x000000080434723c */ /* 0x048ff00000041834 */
[C---:B------:R-:W-:Y:S01]  /*fad0*/  HMMA.16816.F32.BF16 R56, R4.reuse, R10, R56 ;  /* 0x0000000a0438723c */ /* 0x040fe20000041838 */
[----:B------:R-:W3:Y:S07]  /*fae0*/  LDSM.16.MT88.4 R8, [R149+0xa800] ;  /* 0x00a800009508783b */ /* 0x000eee0000004200 */
[C---:B-----5:R-:W-:Y:S08]  /*faf0*/  HMMA.16816.F32.BF16 R68, R4.reuse, R12, R68 ;  /* 0x0000000c0444723c */ /* 0x060ff00000041844 */
[C---:B------:R-:W-:Y:S01]  /*fb00*/  HMMA.16816.F32.BF16 R72, R4.reuse, R14, R72 ;  /* 0x0000000e0448723c */ /* 0x040fe20000041848 */
[----:B------:R-:W5:Y:S07]  /*fb10*/  LDSM.16.MT88.4 R12, [R148+0xa800] ;  /* 0x00a80000940c783b */ /* 0x000f6e0000004200 */
[C---:B------:R-:W-:Y:S01]  /*fb20*/  HMMA.16816.F32.BF16 R64, R4.reuse, R18, R64 ;  /* 0x000000120440723c */ /* 0x040fe20000041840 */
[----:B------:R-:W1:Y:S07]  /*fb30*/  LDSM.16.MT88.4 R16, [R149+0x9000] ;  /* 0x009000009510783b */ /* 0x000e6e0000004200 */
[C---:B---3--:R-:W-:Y:S08]  /*fb40*/  HMMA.16816.F32.BF16 R88, R4.reuse, R8, R88 ;  /* 0x000000080458723c */ /* 0x048ff00000041858 */
[C---:B------:R-:W-:Y:S01]  /*fb50*/  HMMA.16816.F32.BF16 R76, R4.reuse, R10, R76 ;  /* 0x0000000a044c723c */ /* 0x040fe2000004184c */
[----:B------:R-:W3:Y:S07]  /*fb60*/  LDSM.16.MT88.4 R8, [R151+0x9000] ;  /* 0x009000009708783b */ /* 0x000eee0000004200 */
[C---:B-----5:R-:W-:Y:S08]  /*fb70*/  HMMA.16816.F32.BF16 R80, R4.reuse, R12, R80 ;  /* 0x0000000c0450723c */ /* 0x060ff00000041850 */
[----:B------:R-:W-:Y:S03]  /*fb80*/  HMMA.16816.F32.BF16 R84, R4, R14, R84 ;  /* 0x0000000e0454723c */ /* 0x000fe60000041854 */
[----:B------:R-:W-:Y:S01]  /*fb90*/  F2FP.BF16.F32.PACK_AB R4, R114, R121 ;  /* 0x000000797204723e */ /* 0x000fe200000010ff */
[----:B------:R-:W5:Y:S01]  /*fba0*/  LDSM.16.MT88.4 R12, [R151+0xb000] ;  /* 0x00b00000970c783b */ /* 0x000f620000004200 */
[----:B--2---:R-:W-:-:S02]  /*fbb0*/  F2FP.BF16.F32.PACK_AB R5, R127, R122 ;  /* 0x0000007a7f05723e */ /* 0x004fc400000010ff */
[----:B------:R-:W-:Y:S02]  /*fbc0*/  F2FP.BF16.F32.PACK_AB R6, R112, R115 ;  /* 0x000000737006723e */ /* 0x000fe400000010ff */
[----:B------:R-:W-:-:S07]  /*fbd0*/  F2FP.BF16.F32.PACK_AB R7, R129, R124 ;  /* 0x0000007c8107723e */ /* 0x000fce00000010ff */
[C---:B-1----:R-:W-:Y:S08]  /*fbe0*/  HMMA.16816.F32.BF16 R44, R4.reuse, R16, R44 ;  /* 0x00000010042c723c */ /* 0x042ff0000004182c */
[C---:B------:R-:W-:Y:S01]  /*fbf0*/  HMMA.16816.F32.BF16 R48, R4.reuse, R18, R48 ;  /* 0x000000120430723c */ /* 0x040fe20000041830 */
[----:B------:R-:W1:Y:S07]  /*fc00*/  LDSM.16.MT88.4 R16, [R150+0xb000] ;  /* 0x00b000009610783b */ /* 0x000e6e0000004200 */
[C---:B---3--:R-:W-:Y:S08]  /*fc10*/  HMMA.16816.F32.BF16 R96, R4.reuse, R8, R96 ;  /* 0x000000080460723c */ /* 0x048ff00000041860 */
[C---:B------:R-:W-:Y:S01]  /*fc20*/  HMMA.16816.F32.BF16 R92, R4.reuse, R10, R92 ;  /* 0x0000000a045c723c */ /* 0x040fe2000004185c */
[----:B------:R-:W2:Y:S07]  /*fc30*/  LDSM.16.MT88.4 R8, [R148+0x9000] ;  /* 0x009000009408783b */ /* 0x000eae0000004200 */
[C---:B-----5:R-:W-:Y:S08]  /*fc40*/  HMMA.16816.F32.BF16 R60, R4.reuse, R12, R60 ;  /* 0x0000000c043c723c */ /* 0x060ff0000004183c */
[C---:B------:R-:W-:Y:S01]  /*fc50*/  HMMA.16816.F32.BF16 R64, R4.reuse, R14, R64 ;  /* 0x0000000e0440723c */ /* 0x040fe20000041840 */
[----:B------:R-:W3:Y:S07]  /*fc60*/  LDSM.16.MT88.4 R12, [R148+0xb000] ;  /* 0x00b00000940c783b */ /* 0x000eee0000004200 */
[C---:B------:R-:W-:Y:S08]  /*fc70*/  HMMA.16816.F32.BF16 R36, R4.reuse, R20, R36 ;  /* 0x000000140424723c */ /* 0x040ff00000041824 */
[C---:B-1----:R-:W-:Y:S08]  /*fc80*/  HMMA.16816.F32.BF16 R68, R4.reuse, R16, R68 ;  /* 0x000000100444723c */ /* 0x042ff00000041844 */
[C---:B------:R-:W-:Y:S01]  /*fc90*/  HMMA.16816.F32.BF16 R72, R4.reuse, R18, R72 ;  /* 0x000000120448723c */ /* 0x040fe20000041848 */
[----:B------:R-:W-:Y:S07]  /*fca0*/  LDSM.16.MT88.4 R16, [R151+0x9800] ;  /* 0x009800009710783b */ /* 0x000fee0000004200 */
[C---:B--2---:R-:W-:Y:S08]  /*fcb0*/  HMMA.16816.F32.BF16 R52, R4.reuse, R8, R52 ;  /* 0x000000080434723c */ /* 0x044ff00000041834 */
[C---:B------:R-:W-:Y:S01]  /*fcc0*/  HMMA.16816.F32.BF16 R56, R4.reuse, R10, R56 ;  /* 0x0000000a0438723c */ /* 0x040fe20000041838 */
[----:B------:R-:W1:Y:S07]  /*fcd0*/  LDSM.16.MT88.4 R8, [R149+0xb000] ;  /* 0x00b000009508783b */ /* 0x000e6e0000004200 */
[C---:B------:R-:W-:Y:S01]  /*fce0*/  HMMA.16816.F32.BF16 R40, R4.reuse, R22, R40 ;  /* 0x000000160428723c */ /* 0x040fe20000041828 */
[----:B------:R-:W-:Y:S07]  /*fcf0*/  LDSM.16.MT88.4 R20, [R148+0x9800] ;  /* 0x009800009414783b */ /* 0x000fee0000004200 */
[C---:B---3--:R-:W-:Y:S08]  /*fd00*/  HMMA.16816.F32.BF16 R80, R4.reuse, R12, R80 ;  /* 0x0000000c0450723c */ /* 0x048ff00000041850 */
[C---:B------:R-:W-:Y:S01]  /*fd10*/  HMMA.16816.F32.BF16 R84, R4.reuse, R14, R84 ;  /* 0x0000000e0454723c */ /* 0x040fe20000041854 */
[----:B------:R-:W2:Y:S07]  /*fd20*/  LDSM.16.MT88.4 R12, [R149+0x9800] ;  /* 0x00980000950c783b */ /* 0x000eae0000004200 */
[C---:B-1----:R-:W-:Y:S08]  /*fd30*/  HMMA.16816.F32.BF16 R88, R4.reuse, R8, R88 ;  /* 0x000000080458723c */ /* 0x042ff00000041858 */
[----:B------:R-:W-:Y:S01]  /*fd40*/  HMMA.16816.F32.BF16 R76, R4, R10, R76 ;  /* 0x0000000a044c723c */ /* 0x000fe2000004184c */
[----:B------:R-:W1:Y:S02]  /*fd50*/  LDSM.16.MT88.4 R8, [R150+0x9800] ;  /* 0x009800009608783b */ /* 0x000e640000004200 */
[----:B------:R-:W-:-:S02]  /*fd60*/  F2FP.BF16.F32.PACK_AB R4, R131, R120 ;  /* 0x000000788304723e */ /* 0x000fc400000010ff */
[----:B----4-:R-:W-:Y:S02]  /*fd70*/  F2FP.BF16.F32.PACK_AB R5, R118, R117 ;  /* 0x000000757605723e */ /* 0x010fe400000010ff */
[----:B------:R-:W-:Y:S02]  /*fd80*/  F2FP.BF16.F32.PACK_AB R6, R175, R116 ;  /* 0x00000074af06723e */ /* 0x000fe400000010ff */
[----:B------:R-:W-:-:S07]  /*fd90*/  F2FP.BF16.F32.PACK_AB R7, R173, R108 ;  /* 0x0000006cad07723e */ /* 0x000fce00000010ff */
        /* <DEDUP_REMOVED lines=9> */
[----:B------:R-:W-:Y:S03]  /*fe30*/  HMMA.16816.F32.BF16 R52, R4, R20, R52 ;  /* 0x000000140434723c */ /* 0x000fe60000041834 */
        /* <DEDUP_REMOVED lines=30> */
[----:B-1----:R-:W-:Y:S03]  /*10020*/  HMMA.16816.F32.BF16 R80, R4, R8, R80 ;  /* 0x000000080450723c */ /* 0x002fe60000041850 */
[----:B------:R-:W-:-:S04]  /*10030*/  FADD.FTZ R9, R115, R114 ;  /* 0x0000007273097221 */ /* 0x000fc80000010000 */
[----:B------:R-:W-:Y:S01]  /*10040*/  FADD.FTZ R9, R112, R9 ;  /* 0x0000000970097221 */ /* 0x000fe20000010000 */
[----:B------:R-:W-:Y:S03]  /*10050*/  HMMA.16816.F32.BF16 R84, R4, R10, R84 ;  /* 0x0000000a0454723c */ /* 0x000fe60000041854 */
        /* <DEDUP_REMOVED lines=9> */
.L_x_9720:
        /* <DEDUP_REMOVED lines=78> */
.L_x_9715:
[----:B------:R-:W-:Y:S05]  /*105d0*/  BSYNC.RECONVERGENT B0 ;  /* 0x0000000000007941 */ /* 0x000fea0003800200 */
.L_x_9714:
[----:B------:R-:W1:Y:S01]  /*105e0*/  S2UR UR7, SR_CgaCtaId ;  /* 0x00000000000779c3 */ /* 0x000e620000008800 */
[----:B------:R-:W-:Y:S01]  /*105f0*/  IMAD.SHL.U32 R159, R3, 0x8, RZ ;  /* 0x00000008039f7824 */ /* 0x000fe200078e00ff */
[----:B------:R-:W-:Y:S01]  /*10600*/  UMOV UR9, 0x400 ;  /* 0x0000040000097882 */ /* 0x000fe20000000000 */
[----:B------:R-:W-:Y:S01]  /*10610*/  ISETP.GE.AND P0, PT, R100, R164, PT ;  /* 0x000000a46400720c */ /* 0x000fe20003f06270 */
[----:B------:R-:W-:Y:S01]  /*10620*/  VIADD R165, R165, 0xffffffff ;  /* 0xffffffffa5a57836 */ /* 0x000fe20000000000 */
[----:B------:R-:W-:Y:S01]  /*10630*/  LEA R178, P3, R154, R160, 0x5 ;  /* 0x000000a09ab27211 */ /* 0x000fe200078628ff */
[----:B------:R-:W-:Y:S01]  /*10640*/  BSSY.RECONVERGENT B1, `(.L_x_9716) ;  /* 0x0000123000017945 */ /* 0x000fe20003800200 */
[C---:B------:R-:W-:Y:S02]  /*10650*/  LOP3.LUT R172, R159.reuse, 0x1c0, RZ, 0xc0, !PT ;  /* 0x000001c09fac7812 */ /* 0x040fe400078ec0ff */
[----:B------:R-:W-:Y:S02]  /*10660*/  LOP3.LUT R101, R159, 0x38, RZ, 0xc0, !PT ;  /* 0x000000389f657812 */ /* 0x000fe400078ec0ff */
[----:B------:R-:W-:Y:S02]  /*10670*/  LOP3.LUT R172, R172, 0x38, R3, 0xf8, !PT ;  /* 0x00000038acac7812 */ /* 0x000fe400078ef803 */
[----:B------:R-:W-:Y:S01]  /*10680*/  ISETP.GE.AND P1, PT, R101, R164, PT ;  /* 0x000000a46500720c */ /* 0x000fe20003f26270 */
[----:B------:R-:W-:Y:S01]  /*10690*/  IMAD.SHL.U32 R101, R154, 0x20, RZ ;  /* 0x000000209a657824 */ /* 0x000fe200078e00ff */
[----:B------:R-:W-:Y:S02]  /*106a0*/  LOP3.LUT R172, R172, 0x38, R159, 0x78, !PT ;  /* 0x00000038acac7812 */ /* 0x000fe400078e789f */
[----:B------:R-:W-:Y:S02]  /*106b0*/  LEA.HI.X R179, R154, R161, R155, 0x5, P3 ;  /* 0x000000a19ab37211 */ /* 0x000fe400018f2c9b */
[----:B------:R-:W-:Y:S02]  /*106c0*/  LOP3.LUT R159, R172, 0x1e00, R159, 0xf8, !PT ;  /* 0x00001e00ac9f7812 */ /* 0x000fe400078ef89f */
[----:B------:R-:W-:Y:S01]  /*106d0*/  IADD3 R176, P4, PT, R101, R178, RZ ;  /* 0x000000b265b07210 */ /* 0x000fe20007f9e0ff */
[----:B-1----:R-:W-:Y:S03]  /*106e0*/  ULEA UR6, UR7, UR9, 0x18 ;  /* 0x0000000907067291 */ /* 0x002fe6000f8ec0ff */
[----:B------:R-:W-:Y:S03]  /*106f0*/  IADD3 R180, P3, PT, R176, R101, RZ ;  /* 0x00000065b0b47210 */ /* 0x000fe60007f7e0ff */
[----:B------:R-:W-:Y:S02]  /*10700*/  LEA R3, R159, UR6, 0x1 ;  /* 0x000000069f037c11 */ /* 0x000fe4000f8e08ff */
[----:B------:R-:W-:Y:S03]  /*10710*/  SHF.L.U64.HI R159, R154, 0x5, R155 ;  /* 0x000000059a9f7819 */ /* 0x000fe6000001029b */
[----:B------:R-:W-:Y:S01]  /*10720*/  @!PT LDS RZ, [RZ] ;  /* 0x00000000fffff984 */ /* 0x000fe20000000800 */
[----:B------:R-:W-:Y:S01]  /*10730*/  @!PT LDS RZ, [RZ] ;  /* 0x00000000fffff984 */ /* 0x000fe20000000800 */
[----:B------:R-:W-:Y:S01]  /*10740*/  @!PT LDS RZ, [RZ] ;  /* 0x00000000fffff984 */ /* 0x000fe20000000800 */
[----:B------:R1:W-:Y:S02]  /*10750*/  @!P1 LDGSTS.E.BYPASS.LTC128B.128 [R3+0x8000], desc[UR4][R160.64] ;  /* 0x08000000a0039fae */ /* 0x0003e4000b981a04 */
[----:B------:R-:W-:Y:S02]  /*10760*/  IMAD.X R177, R159, 0x1, R179, P4 ;  /* 0x000000019fb17824 */ /* 0x000fe400020e06b3 */
[----:B------:R-:W-:Y:S02]  /*10770*/  @P1 STS.128 [R3+0x8000], RZ ;  /* 0x008000ff03001388 */ /* 0x000fe40000000c00 */
[----:B------:R-:W-:Y:S01]  /*10780*/  IMAD.X R181, R177, 0x1, R159, P3 ;  /* 0x00000001b1b57824 */ /* 0x000fe200018e069f */
[----:B------:R-:W-:Y:S01]  /*10790*/  ISETP.GT.AND P3, PT, R165, R156, PT ;  /* 0x0000009ca500720c */ /* 0x000fe20003f64270 */
        /* <DEDUP_REMOVED lines=218> */
.L_x_9719:
[----:B------:R-:W-:Y:S05]  /*11540*/  BSYNC.RECONVERGENT B0 ;  /* 0x0000000000007941 */ /* 0x000fea0003800200 */
.L_x_9718:
        /* <DEDUP_REMOVED lines=13> */
[----:B-1----:R-:W-:Y:S05]  /*11620*/  @!P0 IMAD.MOV.U32 R159, RZ, RZ, R157 ;  /* 0x000000ffff9f8224 */ /* 0x002fea00078e009d */
        /* <DEDUP_REMOVED lines=36> */
.L_x_9717:
[----:B------:R-:W-:Y:S05]  /*11870*/  BSYNC.RECONVERGENT B1 ;  /* 0x0000000000017941 */ /* 0x000fea0003800200 */
.L_x_9716:
[----:B------:R-:W3:Y:S01]  /*11880*/  LD.E R104, desc[UR4][R102.64+0xdc] ;  /* 0x0000dc0466687980 */ /* 0x000ee2000c101900 */
[----:B------:R-:W-:Y:S02]  /*11890*/  FMNMX3.FTZ R101, R2, R4, R5, !PT ;  /* 0x0000000402657276 */ /* 0x000fe40007810005 */
[----:B--2---:R-:W-:Y:S01]  /*118a0*/  FMNMX3.FTZ R3, R0, R6, R7, !PT ;  /* 0x0000000600037276 */ /* 0x004fe20007810007 */
        /* <DEDUP_REMOVED lines=18> */
[----:B-1----:R-:W-:Y:S07]  /*119d0*/  FMNMX.FTZ R110, R107, R112, !PT ;  /* 0x000000706b6e7209 */ /* 0x002fee0007810000 */
[----:B------:R-:W-:Y:S01]  /*119e0*/  LDSM.16.MT88.4 R112, [R150+0x8000] ;  /* 0x008000009670783b */ /* 0x000fe20000004200 */
[----:B--2---:R-:W-:Y:S07]  /*119f0*/  FMNMX.FTZ R106, R108, R3, !PT ;  /* 0x000000036c6a7209 */ /* 0x004fee0007810000 */
[----:B------:R-:W1:Y:S08]  /*11a00*/  SHFL.BFLY PT, R101, R110, 0x1, 0x1f ;  /* 0x0c201f006e657f89 */ /* 0x000e7000000e0000 */
[----:B------:R-:W2:Y:S01]  /*11a10*/  SHFL.BFLY PT, R3, R106, 0x1, 0x1f ;  /* 0x0c201f006a037f89 */ /* 0x000ea200000e0000 */
[----:B-1----:R-:W-:Y:S07]  /*11a20*/  FMNMX.FTZ R101, R110, R101, !PT ;  /* 0x000000656e657209 */ /* 0x002fee0007810000 */
[----:B------:R-:W1:Y:S01]  /*11a30*/  LDSM.16.MT88.4 R108, [R151+0x8000] ;  /* 0x00800000976c783b */ /* 0x000e620000004200 */
[----:B--2---:R-:W-:Y:S01]  /*11a40*/  FMNMX.FTZ R3, R106, R3, !PT ;  /* 0x000000036a037209 */ /* 0x004fe20007810000 */
[C---:B------:R-:W-:Y:S01]  /*11a50*/  FADD.FTZ R105, -R101.reuse, R2 ;  /* 0x0000000265697221 */ /* 0x040fe20000010100 */
[----:B------:R-:W-:Y:S01]  /*11a60*/  FSETP.NEU.FTZ.AND P0, PT, R101, -INF , PT ;  /* 0xff8000006500780b */ /* 0x000fe20003f1d000 */
[C---:B---3--:R-:W-:Y:S02]  /*11a70*/  FMUL.FTZ R129, R104.reuse, R101 ;  /* 0x0000006568817220 */ /* 0x048fe40000410000 */
        /* <DEDUP_REMOVED lines=21> */
[----:B------:R-:W-:Y:S01]  /*11bd0*/  FFMA.FTZ R132, R32, R104, -R129 ;  /* 0x0000006820847223 */ /* 0x000fe20000010881 */
        /* <DEDUP_REMOVED lines=9> */
[----:B------:R-:W-:Y:S01]  /*11c70*/  FMUL.FTZ R41, R2, R41 ;  /* 0x0000002902297220 */ /* 0x000fe20000410000 */
[----:B------:R-:W-:Y:S03]  /*11c80*/  FFMA.FTZ R134, R34, R104, -R127 ;  /* 0x0000006822867223 */ /* 0x000fe6000001087f */
        /* <DEDUP_REMOVED lines=48> */
[----:B------:R-:W4:Y:S01]  /*11f90*/  MUFU.EX2 R125, R125 ;  /* 0x0000007d007d7308 */ /* 0x000f220000000800 */
[----:B--2---:R-:W-:Y:S01]  /*11fa0*/  F2FP.BF16.F32.PACK_AB R98, R121, R106 ;  /* 0x0000006a7962723e */ /* 0x004fe200000010ff */
[----:B------:R-:W-:Y:S01]  /*11fb0*/  FMUL.FTZ R75, R0, R75 ;  /* 0x0000004b004b7220 */ /* 0x000fe20000410000 */
[C---:B------:R-:W-:Y:S01]  /*11fc0*/  FMUL.FTZ R76, R2.reuse, R76 ;  /* 0x0000004c024c7220 */ /* 0x040fe20000410000 */
[----:B------:R-:W-:Y:S01]  /*11fd0*/  FMUL.FTZ R77, R2, R77 ;  /* 0x0000004d024d7220 */ /* 0x000fe20000410000 */
[C---:B------:R-:W-:Y:S01]  /*11fe0*/  FMUL.FTZ R78, R0.reuse, R78 ;  /* 0x0000004e004e7220 */ /* 0x040fe20000410000 */
[----:B------:R-:W-:Y:S01]  /*11ff0*/  FMUL.FTZ R79, R0, R79 ;  /* 0x0000004f004f7220 */ /* 0x000fe20000410000 */
[-CC-:B------:R-:W-:Y:S01]  /*12000*/  FFMA.FTZ R124, R16, R104.reuse, -R129.reuse ;  /* 0x00000068107c7223 */ /* 0x180fe20000010881 */
[-C--:B------:R-:W-:Y:S01]  /*12010*/  FFMA.FTZ R131, R17, R104.reuse, -R129 ;  /* 0x0000006811837223 */ /* 0x080fe20000010881 */
[-CC-:B------:R-:W-:Y:S01]  /*12020*/  FFMA.FTZ R133, R18, R104.reuse, -R127.reuse ;  /* 0x0000006812857223 */ /* 0x180fe2000001087f */
[----:B------:R-:W-:Y:S01]  /*12030*/  FFMA.FTZ R126, R19, R104, -R127 ;  /* 0x00000068137e7223 */ /* 0x000fe2000001087f */
[C---:B------:R-:W-:Y:S01]  /*12040*/  FMUL.FTZ R80, R2.reuse, R80 ;  /* 0x0000005002507220 */ /* 0x040fe20000410000 */
[----:B------:R-:W-:Y:S01]  /*12050*/  FMUL.FTZ R81, R2, R81 ;  /* 0x0000005102517220 */ /* 0x000fe20000410000 */
[----:B------:R-:W-:Y:S01]  /*12060*/  MUFU.EX2 R124, R124 ;  /* 0x0000007c007c7308 */ /* 0x000fe20000000800 */
[C---:B------:R-:W-:Y:S01]  /*12070*/  FMUL.FTZ R82, R0.reuse, R82 ;  /* 0x0000005200527220 */ /* 0x040fe20000410000 */
[----:B------:R-:W-:Y:S01]  /*12080*/  FMUL.FTZ R83, R0, R83 ;  /* 0x0000005300537220 */ /* 0x000fe20000410000 */
[C---:B------:R-:W-:Y:S01]  /*12090*/  FMUL.FTZ R16, R2.reuse, R84 ;  /* 0x0000005402107220 */ /* 0x040fe20000410000 */
[----:B----4-:R-:W-:Y:S01]  /*120a0*/  F2FP.BF16.F32.PACK_AB R99, R125, R122 ;  /* 0x0000007a7d63723e */ /* 0x010fe200000010ff */
[----:B------:R-:W-:Y:S01]  /*120b0*/  FMUL.FTZ R17, R2, R85 ;  /* 0x0000005502117220 */ /* 0x000fe20000410000 */
[C---:B------:R-:W-:Y:S01]  /*120c0*/  FMUL.FTZ R18, R0.reuse, R86 ;  /* 0x0000005600127220 */ /* 0x040fe20000410000 */
[----:B------:R-:W-:Y:S03]  /*120d0*/  FMUL.FTZ R19, R0, R87 ;  /* 0x0000005700137220 */ /* 0x000fe60000410000 */
[----:B------:R-:W2:Y:S01]  /*120e0*/  MUFU.EX2 R131, R131 ;  /* 0x0000008300837308 */ /* 0x000ea20000000800 */
[----:B------:R-:W-:Y:S01]  /*120f0*/  FFMA.FTZ R21, R21, R104, -R129 ;  /* 0x0000006815157223 */ /* 0x000fe20000010881 */
[----:B------:R-:W-:Y:S01]  /*12100*/  FFMA.FTZ R107, R2, R175, R107 ;  /* 0x000000af026b7223 */ /* 0x000fe2000001006b */
[C---:B-1----:R-:W-:Y:S07]  /*12110*/  HMMA.16816.F32.BF16 R4, R96.reuse, R108, R4 ;  /* 0x0000006c6004723c */ /* 0x042fee0000041804 */
[----:B------:R-:W-:Y:S01]  /*12120*/  MUFU.EX2 R133, R133 ;  /* 0x0000008500857308 */ /* 0x000fe20000000800 */
[----:B------:R-:W-:Y:S01]  /*12130*/  ISETP.GT.AND P0, PT, R165, R156, PT ;  /* 0x0000009ca500720c */ /* 0x000fe20003f04270 */
[----:B------:R-:W-:Y:S01]  /*12140*/  FFMA.FTZ R123, R0, R173, R123 ;  /* 0x000000ad007b7223 */ /* 0x000fe2000001007b */
[C---:B------:R-:W-:Y:S01]  /*12150*/  HMMA.16816.F32.BF16 R8, R96.reuse, R110, R8 ;  /* 0x0000006e6008723c */ /* 0x040fe20000041808 */
[----:B------:R-:W1:Y:S02]  /*12160*/  LDSM.16.MT88.4 R108, [R151+0xa000] ;  /* 0x00a00000976c783b */ /* 0x000e640000004200 */
[----:B------:R-:W-:Y:S01]  /*12170*/  FADD.FTZ R107, R120, R107 ;  /* 0x0000006b786b7221 */ /* 0x000fe20000010000 */
[----:B------:R-:W-:Y:S03]  /*12180*/  FADD.FTZ R123, R105, R123 ;  /* 0x0000007b697b7221 */ /* 0x000fe60000010000 */
[----:B------:R-:W4:Y:S01]  /*12190*/  MUFU.EX2 R126, R126 ;  /* 0x0000007e007e7308 */ /* 0x000f220000000800 */
[----:B--2---:R-:W-:Y:S01]  /*121a0*/  F2FP.BF16.F32.PACK_AB R86, R131, R124 ;  /* 0x0000007c8356723e */ /* 0x004fe200000010ff */
[----:B------:R-:W-:Y:S01]  /*121b0*/  FADD.FTZ R106, R106, R107 ;  /* 0x0000006b6a6a7221 */ /* 0x000fe20000010000 */
[C---:B------:R-:W-:Y:S03]  /*121c0*/  HMMA.16816.F32.BF16 R36, R96.reuse, R112, R36 ;  /* 0x000000706024723c */ /* 0x040fe60000041824 */
[----:B------:R-:W-:Y:S01]  /*121d0*/  FADD.FTZ R122, R122, R123 ;  /* 0x0000007b7a7a7221 */ /* 0x000fe20000010000 */
[----:B------:R-:W-:Y:S03]  /*121e0*/  FADD.FTZ R121, R121, R106 ;  /* 0x0000006a79797221 */ /* 0x000fe60000010000 */
[----:B------:R-:W-:Y:S01]  /*121f0*/  MUFU.EX2 R128, R128 ;  /* 0x0000008000807308 */ /* 0x000fe20000000800 */
[----:B------:R-:W-:Y:S01]  /*12200*/  FADD.FTZ R122, R125, R122 ;  /* 0x0000007a7d7a7221 */ /* 0x000fe20000010000 */
[C---:B------:R-:W-:Y:S01]  /*12210*/  HMMA.16816.F32.BF16 R40, R96.reuse, R114, R40 ;  /* 0x000000726028723c */ /* 0x040fe20000041828 */
[----:B------:R-:W2:Y:S07]  /*12220*/  LDSM.16.MT88.4 R112, [R150+0xa000] ;  /* 0x00a000009670783b */ /* 0x000eae0000004200 */
[----:B------:R-:W-:Y:S01]  /*12230*/  MUFU.EX2 R135, R135 ;  /* 0x0000008700877308 */ /* 0x000fe20000000800 */
[----:B----4-:R-:W-:Y:S01]  /*12240*/  F2FP.BF16.F32.PACK_AB R87, R126, R133 ;  /* 0x000000857e57723e */ /* 0x010fe200000010ff */
[C---:B------:R-:W-:Y:S03]  /*12250*/  HMMA.16816.F32.BF16 R44, R96.reuse, R116, R44 ;  /* 0x00000074602c723c */ /* 0x040fe6000004182c */
[--C-:B------:R-:W-:Y:S01]  /*12260*/  FFMA.FTZ R116, R12, R104, -R129.reuse ;  /* 0x000000680c747223 */ /* 0x100fe20000010881 */
[C---:B------:R-:W-:Y:S01]  /*12270*/  FMUL.FTZ R12, R2.reuse, R88 ;  /* 0x00000058020c7220 */ /* 0x040fe20000410000 */
[-C--:B------:R-:W-:Y:S01]  /*12280*/  FFMA.FTZ R117, R13, R104.reuse, -R129 ;  /* 0x000000680d757223 */ /* 0x080fe20000010881 */
[----:B------:R-:W-:Y:S02]  /*12290*/  FMUL.FTZ R13, R2, R89 ;  /* 0x00000059020d7220 */ /* 0x000fe40000410000 */
[----:B------:R-:W-:Y:S01]  /*122a0*/  MUFU.EX2 R137, R137 ;  /* 0x0000008900897308 */ /* 0x000fe20000000800 */
[C---:B------:R-:W-:Y:S03]  /*122b0*/  HMMA.16816.F32.BF16 R48, R96.reuse, R118, R48 ;  /* 0x000000766030723c */ /* 0x040fe60000041830 */
[--C-:B------:R-:W-:Y:S01]  /*122c0*/  FFMA.FTZ R119, R14, R104, -R127.reuse ;  /* 0x000000680e777223 */ /* 0x100fe2000001087f */
[C---:B------:R-:W-:Y:S01]  /*122d0*/  FMUL.FTZ R14, R0.reuse, R90 ;  /* 0x0000005a000e7220 */ /* 0x040fe20000410000 */
[----:B------:R-:W-:Y:S01]  /*122e0*/  FFMA.FTZ R118, R15, R104, -R127 ;  /* 0x000000680f767223 */ /* 0x000fe2000001087f */
[----:B------:R-:W-:Y:S03]  /*122f0*/  FMUL.FTZ R15, R0, R91 ;  /* 0x0000005b000f7220 */ /* 0x000fe60000410000 */
[----:B------:R-:W-:Y:S01]  /*12300*/  MUFU.EX2 R116, R116 ;  /* 0x0000007400747308 */ /* 0x000fe20000000800 */
[C---:B---3--:R-:W-:Y:S01]  /*12310*/  HMMA.16816.F32.BF16 R52, R96.reuse, R92, R52 ;  /* 0x0000005c6034723c */ /* 0x048fe20000041834 */
[----:B------:R-:W-:Y:S02]  /*12320*/  LDSM.16.MT88.4 R88, [R151+0x8800] ;  /* 0x008800009758783b */ /* 0x000fe40000004200 */
[----:B------:R-:W-:Y:S02]  /*12330*/  MOV R0, R3 ;  /* 0x0000000300007202 */ /* 0x000fe40000000f00 */
[----:B------:R-:W-:Y:S04]  /*12340*/  MOV R2, R101 ;  /* 0x0000006500027202 */ /* 0x000fe80000000f00 */
[----:B------:R-:W3:Y:S01]  /*12350*/  MUFU.EX2 R117, R117 ;  /* 0x0000007500757308 */ /* 0x000ee20000000800 */
[C---:B------:R-:W-:Y:S01]  /*12360*/  HMMA.16816.F32.BF16 R56, R96.reuse, R94, R56 ;  /* 0x0000005e6038723c */ /* 0x040fe20000041838 */
[----:B------:R-:W4:Y:S08]  /*12370*/  LDSM.16.MT88.4 R92, [R149+0xa000] ;  /* 0x00a00000955c783b */ /* 0x000f300000004200 */
[----:B------:R-:W-:Y:S01]  /*12380*/  MUFU.EX2 R119, R119 ;  /* 0x0000007700777308 */ /* 0x000fe20000000800 */
[C---:B-1----:R-:W-:Y:S09]  /*12390*/  HMMA.16816.F32.BF16 R60, R96.reuse, R108, R60 ;  /* 0x0000006c603c723c */ /* 0x042ff2000004183c */
[----:B------:R-:W1:Y:S01]  /*123a0*/  MUFU.EX2 R118, R118 ;  /* 0x0000007600767308 */ /* 0x000e620000000800 */
[C---:B------:R-:W-:Y:S01]  /*123b0*/  HMMA.16816.F32.BF16 R64, R96.reuse, R110, R64 ;  /* 0x0000006e6040723c */ /* 0x040fe20000041840 */
[----:B------:R-:W5:Y:S02]  /*123c0*/  LDSM.16.MT88.4 R108, [R148+0xa000] ;  /* 0x00a00000946c783b */ /* 0x000f640000004200 */
[C---:B---3--:R-:W-:Y:S01]  /*123d0*/  F2FP.BF16.F32.PACK_AB R84, R117.reuse, R116 ;  /* 0x000000747554723e */ /* 0x048fe200000010ff */
[----:B------:R-:W-:Y:S05]  /*123e0*/  FADD.FTZ R116, R116, R121 ;  /* 0x0000007974747221 */ /* 0x000fea0000010000 */
[----:B------:R-:W-:Y:S01]  /*123f0*/  MUFU.EX2 R130, R130 ;  /* 0x0000008200827308 */ /* 0x000fe20000000800 */
[C---:B--2---:R-:W-:Y:S03]  /*12400*/  HMMA.16816.F32.BF16 R68, R96.reuse, R112, R68 ;  /* 0x000000706044723c */ /* 0x044fe60000041844 */
[----:B------:R-:W-:Y:S06]  /*12410*/  FADD.FTZ R117, R117, R116 ;  /* 0x0000007475757221 */ /* 0x000fec0000010000 */
[----:B------:R-:W-:Y:S01]  /*12420*/  MUFU.EX2 R132, R132 ;  /* 0x0000008400847308 */ /* 0x000fe20000000800 */
[C---:B------:R-:W-:Y:S01]  /*12430*/  HMMA.16816.F32.BF16 R72, R96.reuse, R114, R72 ;  /* 0x000000726048723c */ /* 0x040fe20000041848 */
[----:B------:R-:W-:Y:S02]  /*12440*/  LDSM.16.MT88.4 R112, [R149+0x8800] ;  /* 0x008800009570783b */ /* 0x000fe40000004200 */
[----:B-1----:R-:W-:Y:S01]  /*12450*/  F2FP.BF16.F32.PACK_AB R85, R118, R119 ;  /* 0x000000777655723e */ /* 0x002fe200000010ff */
[----:B------:R-:W-:Y:S01]  /*12460*/  FADD.FTZ R119, R119, R122 ;  /* 0x0000007a77777221 */ /* 0x000fe20000010000 */
[----:B------:R-:W-:Y:S04]  /*12470*/  FADD.FTZ R124, R124, R117 ;  /* 0x000000757c7c7221 */ /* 0x000fe80000010000 */
[----:B------:R-:W-:Y:S01]  /*12480*/  MUFU.EX2 R134, R134 ;  /* 0x0000008600867308 */ /* 0x000fe20000000800 */
[----:B------:R-:W-:Y:S01]  /*12490*/  FADD.FTZ R118, R118, R119 ;  /* 0x0000007776767221 */ /* 0x000fe20000010000 */
[C---:B----4-:R-:W-:Y:S03]  /*124a0*/  HMMA.16816.F32.BF16 R12, R96.reuse, R92, R12 ;  /* 0x0000005c600c723c */ /* 0x050fe6000004180c */
[----:B------:R-:W-:Y:S01]  /*124b0*/  FADD.FTZ R133, R133, R118 ;  /* 0x0000007685857221 */ /* 0x000fe20000010000 */
[----:B------:R-:W-:Y:S03]  /*124c0*/  FADD.FTZ R131, R131, R124 ;  /* 0x0000007c83837221 */ /* 0x000fe60000010000 */
[----:B------:R-:W-:Y:S01]  /*124d0*/  FADD.FTZ R133, R126, R133 ;  /* 0x000000857e857221 */ /* 0x000fe20000010000 */
[C---:B------:R-:W-:Y:S01]  /*124e0*/  HMMA.16816.F32.BF16 R76, R96.reuse, R94, R76 ;  /* 0x0000005e604c723c */ /* 0x040fe2000004184c */
[----:B------:R-:W1:Y:S07]  /*124f0*/  LDSM.16.MT88.4 R92, [R150+0x8800] ;  /* 0x00880000965c783b */ /* 0x000e6e0000004200 */
[C---:B-----5:R-:W-:Y:S08]  /*12500*/  HMMA.16816.F32.BF16 R80, R96.reuse, R108, R80 ;  /* 0x0000006c6050723c */ /* 0x060ff00000041850 */
        /* <DEDUP_REMOVED lines=33> */
[C---:B---3--:R-:W-:Y:S01]  /*12720*/  F2FP.BF16.F32.PACK_AB R20, R109.reuse, R112 ;  /* 0x000000706d14723e */ /* 0x048fe200000010ff */
[----:B------:R-:W-:Y:S01]  /*12730*/  FADD.FTZ R112, R112, R131 ;  /* 0x0000008370707221 */ /* 0x000fe20000010000 */
[----:B------:R-:W-:Y:S01]  /*12740*/  LDSM.16.MT88.4 R32, [R148+0x9800] ;  /* 0x009800009420783b */ /* 0x000fe20000004200 */
[C---:B------:R-:W-:Y:S06]  /*12750*/  HMMA.16816.F32.BF16 R72, R84.reuse, R90, R72 ;  /* 0x0000005a5448723c */ /* 0x040fec0000041848 */
[----:B------:R-:W3:Y:S01]  /*12760*/  MUFU.EX2 R111, R111 ;  /* 0x0000006f006f7308 */ /* 0x000ee20000000800 */
[----:B------:R-:W-:Y:S01]  /*12770*/  FADD.FTZ R109, R109, R112 ;  /* 0x000000706d6d7221 */ /* 0x000fe20000010000 */
[----:B------:R-:W5:Y:S01]  /*12780*/  LDSM.16.MT88.4 R88, [R151+0x9000] ;  /* 0x009000009758783b */ /* 0x000f620000004200 */
[C---:B-1----:R-:W-:Y:S07]  /*12790*/  HMMA.16816.F32.BF16 R12, R84.reuse, R92, R12 ;  /* 0x0000005c540c723c */ /* 0x042fee000004180c */
[----:B------:R-:W1:Y:S01]  /*127a0*/  MUFU.EX2 R115, R115 ;  /* 0x0000007300737308 */ /* 0x000e620000000800 */
[----:B----4-:R-:W-:Y:S01]  /*127b0*/  F2FP.BF16.F32.PACK_AB R22, R113, R110 ;  /* 0x0000006e7116723e */ /* 0x010fe200000010ff */
[----:B------:R-:W-:Y:S01]  /*127c0*/  FADD.FTZ R110, R110, R109 ;  /* 0x0000006d6e6e7221 */ /* 0x000fe20000010000 */
[C---:B------:R-:W-:Y:S01]  /*127d0*/  HMMA.16816.F32.BF16 R76, R84.reuse, R94, R76 ;  /* 0x0000005e544c723c */ /* 0x040fe2000004184c */
[----:B------:R-:W-:Y:S06]  /*127e0*/  LDSM.16.MT88.4 R92, [R148+0x9000] ;  /* 0x00900000945c783b */ /* 0x000fec0000004200 */
[----:B------:R-:W4:Y:S01]  /*127f0*/  MUFU.EX2 R129, R129 ;  /* 0x0000008100817308 */ /* 0x000f220000000800 */
[----:B---3--:R-:W-:Y:S01]  /*12800*/  F2FP.BF16.F32.PACK_AB R21, R111, R108 ;  /* 0x0000006c6f15723e */ /* 0x008fe200000010ff */
[----:B------:R-:W-:Y:S01]  /*12810*/  FADD.FTZ R108, R108, R133 ;  /* 0x000000856c6c7221 */ /* 0x000fe20000010000 */
[----:B------:R-:W-:Y:S01]  /*12820*/  FADD.FTZ R113, R113, R110 ;  /* 0x0000006e71717221 */ /* 0x000fe20000010000 */
[C---:B--2---:R-:W-:Y:S06]  /*12830*/  HMMA.16816.F32.BF16 R80, R84.reuse, R96, R80 ;  /* 0x000000605450723c */ /* 0x044fec0000041850 */
        /* <DEDUP_REMOVED lines=28> */
[----:B------:R-:W-:Y:S01]  /*12a00*/  F2FP.BF16.F32.PACK_AB R84, R135, R128 ;  /* 0x000000808754723e */ /* 0x000fe200000010ff */
[----:B------:R-:W-:Y:S01]  /*12a10*/  FADD.FTZ R128, R128, R113 ;  /* 0x0000007180807221 */ /* 0x000fe20000010000 */
[C---:B------:R-:W-:Y:S01]  /*12a20*/  F2FP.BF16.F32.PACK_AB R85, R130.reuse, R137 ;  /* 0x000000898255723e */ /* 0x040fe200000010ff */
[----:B------:R-:W-:Y:S02]  /*12a30*/  FADD.FTZ R137, R137, R114 ;  /* 0x0000007289897221 */ /* 0x000fe40000010000 */
[----:B------:R-:W-:Y:S01]  /*12a40*/  HMMA.16816.F32.BF16 R16, R20, R86, R16 ;  /* 0x000000561410723c */ /* 0x000fe20000041810 */
[----:B------:R-:W1:Y:S02]  /*12a50*/  LDSM.16.MT88.4 R20, [R151+0xb800] ;  /* 0x00b800009714783b */ /* 0x000e640000004200 */
[----:B------:R-:W-:Y:S01]  /*12a60*/  F2FP.BF16.F32.PACK_AB R86, R129, R132 ;  /* 0x000000848156723e */ /* 0x000fe200000010ff */
[----:B------:R-:W-:Y:S01]  /*12a70*/  FADD.FTZ R135, R135, R128 ;  /* 0x0000008087877221 */ /* 0x000fe20000010000 */
[----:B--2---:R-:W-:Y:S01]  /*12a80*/  F2FP.BF16.F32.PACK_AB R87, R127, R134 ;  /* 0x000000867f57723e */ /* 0x004fe200000010ff */
[----:B------:R-:W-:Y:S02]  /*12a90*/  FADD.FTZ R137, R130, R137 ;  /* 0x0000008982897221 */ /* 0x000fe40000010000 */
[----:B------:R-:W-:Y:S02]  /*12aa0*/  FADD.FTZ R132, R132, R135 ;  /* 0x0000008784847221 */ /* 0x000fe40000010000 */
[----:B------:R-:W-:Y:S02]  /*12ab0*/  FADD.FTZ R134, R134, R137 ;  /* 0x0000008986867221 */ /* 0x000fe40000010000 */
[C---:B------:R-:W-:Y:S01]  /*12ac0*/  HMMA.16816.F32.BF16 R96, R84.reuse, R92, R4 ;  /* 0x0000005c5460723c */ /* 0x040fe20000041804 */
[----:B------:R-:W2:Y:S04]  /*12ad0*/  LDSM.16.MT88.4 R4, [R150+0xb800] ;  /* 0x00b800009604783b */ /* 0x000ea80000004200 */
[----:B------:R-:W-:Y:S01]  /*12ae0*/  FADD.FTZ R175, R129, R132 ;  /* 0x0000008481af7221 */ /* 0x000fe20000010000 */
[----:B------:R-:W-:Y:S02]  /*12af0*/  FADD.FTZ R173, R127, R134 ;  /* 0x000000867fad7221 */ /* 0x000fe40000010000 */
[C---:B------:R-:W-:Y:S01]  /*12b00*/  HMMA.16816.F32.BF16 R92, R84.reuse, R94, R8 ;  /* 0x0000005e545c723c */ /* 0x040fe20000041808 */
[----:B------:R-:W4:Y:S07]  /*12b10*/  LDSM.16.MT88.4 R8, [R149+0xb800] ;  /* 0x00b800009508783b */ /* 0x000f2e0000004200 */
[C---:B------:R-:W-:Y:S08]  /*12b20*/  HMMA.16816.F32.BF16 R36, R84.reuse, R28, R36 ;  /* 0x0000001c5424723c */ /* 0x040ff00000041824 */
[C---:B------:R-:W-:Y:S08]  /*12b30*/  HMMA.16816.F32.BF16 R40, R84.reuse, R30, R40 ;  /* 0x0000001e5428723c */ /* 0x040ff00000041828 */
[C---:B---3--:R-:W-:Y:S08]  /*12b40*/  HMMA.16816.F32.BF16 R44, R84.reuse, R24, R44 ;  /* 0x00000018542c723c */ /* 0x048ff0000004182c */
[C---:B------:R-:W-:Y:S08]  /*12b50*/  HMMA.16816.F32.BF16 R48, R84.reuse, R26, R48 ;  /* 0x0000001a5430723c */ /* 0x040ff00000041830 */
[C---:B------:R-:W-:Y:S08]  /*12b60*/  HMMA.16816.F32.BF16 R52, R84.reuse, R32, R52 ;  /* 0x000000205434723c */ /* 0x040ff00000041834 */
[C---:B------:R-:W-:Y:S08]  /*12b70*/  HMMA.16816.F32.BF16 R56, R84.reuse, R34, R56 ;  /* 0x000000225438723c */ /* 0x040ff00000041838 */
[C---:B-1----:R-:W-:Y:S08]  /*12b80*/  HMMA.16816.F32.BF16 R60, R84.reuse, R20, R60 ;  /* 0x00000014543c723c */ /* 0x042ff0000004183c */
[C---:B------:R-:W-:Y:S01]  /*12b90*/  HMMA.16816.F32.BF16 R64, R84.reuse, R22, R64 ;  /* 0x000000165440723c */ /* 0x040fe20000041840 */
[----:B------:R-:W1:Y:S07]  /*12ba0*/  LDSM.16.MT88.4 R20, [R148+0xb800] ;  /* 0x00b800009414783b */ /* 0x000e6e0000004200 */
[C---:B--2---:R-:W-:Y:S08]  /*12bb0*/  HMMA.16816.F32.BF16 R68, R84.reuse, R4, R68 ;  /* 0x000000045444723c */ /* 0x044ff00000041844 */
[C---:B------:R-:W-:Y:S08]  /*12bc0*/  HMMA.16816.F32.BF16 R72, R84.reuse, R6, R72 ;  /* 0x000000065448723c */ /* 0x040ff00000041848 */
[C---:B----4-:R-:W-:Y:S08]  /*12bd0*/  HMMA.16816.F32.BF16 R88, R84.reuse, R8, R12 ;  /* 0x000000085458723c */ /* 0x050ff0000004180c */
[C---:B------:R-:W-:Y:S08]  /*12be0*/  HMMA.16816.F32.BF16 R76, R84.reuse, R10, R76 ;  /* 0x0000000a544c723c */ /* 0x040ff0000004184c */
[C---:B-1----:R-:W-:Y:S08]  /*12bf0*/  HMMA.16816.F32.BF16 R80, R84.reuse, R20, R80 ;  /* 0x000000145450723c */ /* 0x042ff00000041850 */
[----:B------:R-:W-:Y:S01]  /*12c00*/  HMMA.16816.F32.BF16 R84, R84, R22, R16 ;  /* 0x000000165454723c */ /* 0x000fe20000041810 */
[----:B------:R-:W-:Y:S08]  /*12c10*/  @!UPT UIADD3 URZ, UPT, UPT, URZ, URZ, URZ ;  /* 0x000000fffffff290 */ /* 0x000ff0000fffe0ff */
[----:B------:R-:W-:Y:S11]  /*12c20*/  @P0 BRA `(.L_x_9720) ;  /* 0xffffffd400300947 */ /* 0x000ff6000383ffff */
.L_x_9713:
        /* <DEDUP_REMOVED lines=11> */
.L_x_9742:
[----:B------:R-:W2:Y:S01]  /*12ce0*/  S2R R0, SR_TID.X ;  /* 0x0000000000007919 */ /* 0x000ea20000002100 */
[----:B------:R-:W1:Y:S01]  /*12cf0*/  MUFU.RCP R8, R5 ;  /* 0x0000000500087308 */ /* 0x000e620000001000 */
[----:B----4-:R-:W-:Y:S01]  /*12d00*/  FADD.FTZ R4, R6, R9 ;  /* 0x0000000906047221 */ /* 0x010fe20000010000 */
[----:B------:R-:W-:Y:S01]  /*12d10*/  BAR.SYNC.DEFER_BLOCKING 0x0 ;  /* 0x0000000000007b1d */ /* 0x000fe20000010000 */
[----:B------:R-:W-:-:S03]  /*12d20*/  FSETP.NE.FTZ.AND P1, PT, R5, RZ, PT ;  /* 0x000000ff0500720b */ /* 0x000fc60003f35000 */
[----:B------:R-:W-:Y:S02]  /*12d30*/  FSETP.NE.FTZ.AND P0, PT, R4, RZ, PT ;  /* 0x000000ff0400720b */ /* 0x000fe40003f15000 */
        /* <DEDUP_REMOVED lines=11> */
[----:B--2---:R-:W-:Y:S01]  /*12df0*/  SHF.L.U32 R9, R0, 0x1, RZ ;  /* 0x0000000100097819 */ /* 0x004fe200000006ff */
[----:B------:R-:W-:Y:S01]  /*12e00*/  FMUL.FTZ R45, R8, R45 ;  /* 0x0000002d082d7220 */ /* 0x000fe20000410000 */
[----:B---3--:R-:W-:Y:S01]  /*12e10*/  SHF.L.U32 R6, R0, 0x4, RZ ;  /* 0x0000000400067819 */ /* 0x008fe200000006ff */
[----:B------:R-:W-:Y:S01]  /*12e20*/  FMUL.FTZ R48, R8, R48 ;  /* 0x0000003008307220 */ /* 0x000fe20000410000 */
        /* <DEDUP_REMOVED lines=9> */
[----:B------:R-:W-:Y:S01]  /*12ec0*/  FMUL.FTZ R57, R8, R57 ;  /* 0x0000003908397220 */ /* 0x000fe20000410000 */
        /* <DEDUP_REMOVED lines=21> */
[----:B----4-:R-:W-:Y:S02]  /*13020*/  FSEL R7, R7, 1, P0 ;  /* 0x3f80000007077808 */ /* 0x010fe40000000000 */
        /* <DEDUP_REMOVED lines=62> */
[----:B------:R2:W-:Y:S04]  /*13410*/  STS.64 [R11+0x4000], R68 ;  /* 0x004000440b007388 */ /* 0x0005e80000000a00 */
        /* <DEDUP_REMOVED lines=12> */
[----:B-1----:R-:W4:Y:S01]  /*134e0*/  LD.E R7, desc[UR4][R102.64+0x60] ;  /* 0x0000600466077980 */ /* 0x002f22000c101900 */
[----:B------:R-:W1:Y:S03]  /*134f0*/  @P1 MUFU.LG2 R9, R5 ;  /* 0x0000000500091308 */ /* 0x000e660000000c00 */
[----:B--2---:R2:W5:Y:S01]  /*13500*/  LD.E R68, desc[UR4][R102.64+0xcc] ;  /* 0x0000cc0466447980 */ /* 0x004562000c101900 */
[----:B------:R-:W-:-:S02]  /*13510*/  SHF.L.U32 R69, R0, 0x2, RZ ;  /* 0x0000000200457819 */ /* 0x000fc400000006ff */
[----:B---3--:R-:W-:Y:S01]  /*13520*/  MOV R70, 0xff800000 ;  /* 0xff80000000467802 */ /* 0x008fe20000000f00 */
[----:B----4-:R2:W5:Y:S01]  /*13530*/  LD.E.64 R78, desc[UR4][R102.64+0x78] ;  /* 0x00007804664e7980 */ /* 0x010562000c101b00 */
[----:B------:R-:W3:Y:S01]  /*13540*/  @P0 MUFU.LG2 R4, R4 ;  /* 0x0000000400040308 */ /* 0x000ee20000000c00 */
[--C-:B------:R-:W-:Y:S02]  /*13550*/  SHF.R.U32.HI R8, RZ, 0x1, R0.reuse ;  /* 0x00000001ff087819 */ /* 0x100fe40000011600 */
[----:B------:R2:W5:Y:S01]  /*13560*/  LD.E.64 R76, desc[UR4][R102.64+0xa8] ;  /* 0x0000a804664c7980 */ /* 0x000562000c101b00 */
[----:B------:R-:W-:Y:S02]  /*13570*/  LOP3.LUT R6, R6, 0x10, RZ, 0xc0, !PT ;  /* 0x0000001006067812 */ /* 0x000fe400078ec0ff */
[----:B------:R-:W-:Y:S02]  /*13580*/  MOV R71, 0xff800000 ;  /* 0xff80000000477802 */ /* 0x000fe40000000f00 */
[----:B------:R-:W-:Y:S01]  /*13590*/  SHF.R.U32.HI R72, RZ, 0x2, R0 ;  /* 0x00000002ff487819 */ /* 0x000fe20000011600 */
[----:B-1----:R-:W-:Y:S01]  /*135a0*/  @P1 FMUL.FTZ R9, R9, 0.69314718246459960938 ;  /* 0x3f31721809091820 */ /* 0x002fe20000410000 */
[----:B------:R-:W-:-:S03]  /*135b0*/  LOP3.LUT R5, R8, 0x30, RZ, 0xc0, !PT ;  /* 0x0000003008057812 */ /* 0x000fc600078ec0ff */
[----:B-----5:R-:W-:Y:S01]  /*135c0*/  @P1 FFMA.FTZ R70, R2, R101, R9 ;  /* 0x0000006502461223 */ /* 0x020fe20000010009 */
[----:B------:R-:W-:Y:S02]  /*135d0*/  LOP3.LUT R9, R69, 0x1f8, RZ, 0xc0, !PT ;  /* 0x000001f845097812 */ /* 0x000fe400078ec0ff */
[----:B------:R-:W-:Y:S01]  /*135e0*/  LOP3.LUT R72, R5, 0x7, R72, 0xf8, !PT ;  /* 0x0000000705487812 */ /* 0x000fe200078ef848 */
[----:B---3--:R-:W-:Y:S01]  /*135f0*/  @P0 FMUL.FTZ R11, R4, 0.69314718246459960938 ;  /* 0x3f317218040b0820 */ /* 0x008fe20000410000 */
[----:B------:R-:W-:-:S03]  /*13600*/  LOP3.LUT R9, R9, 0x38, R8, 0x78, !PT ;  /* 0x0000003809097812 */ /* 0x000fc600078e7808 */
[----:B------:R-:W-:Y:S01]  /*13610*/  @P0 FFMA.FTZ R71, R2, R3, R11 ;  /* 0x0000000302470223 */ /* 0x000fe2000001000b */
[----:B------:R-:W-:Y:S01]  /*13620*/  LEA R2, R9, R6, 0x2 ;  /* 0x0000000609027211 */ /* 0x000fe200078e10ff */
[----:B------:R-:W-:Y:S01]  /*13630*/  BAR.SYNC.DEFER_BLOCKING 0x0 ;  /* 0x0000000000007b1d */ /* 0x000fe20000010000 */
[----:B------:R-:W-:-:S05]  /*13640*/  LOP3.LUT P0, RZ, R0, 0x3, RZ, 0xc0, !PT ;  /* 0x0000000300ff7812 */ /* 0x000fca000780c0ff */
        /* <DEDUP_REMOVED lines=16> */
[----:B------:R-:W-:-:S04]  /*13750*/  IMAD R7, R16, R7, R168 ;  /* 0x0000000710077224 */ /* 0x000fc800078e02a8 */
[----:B------:R-:W-:Y:S02]  /*13760*/  IMAD R73, R17, R7, R166 ;  /* 0x0000000711497224 */ /* 0x000fe400078e02a6 */
[----:B------:R2:W1:Y:S04]  /*13770*/  LDS.128 R16, [R2+UR6+0x6000] ;  /* 0x0060000602107984 */ /* 0x0004680008000c00 */
[----:B------:R2:W1:Y:S01]  /*13780*/  LDS.128 R4, [R2+UR6+0x7800] ;  /* 0x0078000602047984 */ /* 0x0004620008000c00 */
[----:B---34-:R-:W-:Y:S05]  /*13790*/  @P0 BRA `(.L_x_9723) ;  /* 0x0000000000280947 */ /* 0x018fea0003800000 */
[----:B------:R-:W-:Y:S01]  /*137a0*/  IMAD.IADD R3, R167, 0x1, -R166 ;  /* 0x00000001a7037824 */ /* 0x000fe200078e0aa6 */
[----:B--2---:R-:W-:Y:S01]  /*137b0*/  IADD3 R2, P0, PT, R73, R72, RZ ;  /* 0x0000004849027210 */ /* 0x004fe20007f1e0ff */
        /* <DEDUP_REMOVED lines=8> */
.L_x_9723:
[----:B------:R-:W-:Y:S05]  /*13840*/  BSYNC.RECONVERGENT B0 ;  /* 0x0000000000007941 */ /* 0x000fea0003800200 */
.L_x_9722:
[----:B--2---:R2:W5:Y:S01]  /*13850*/  LD.E R102, desc[UR4][R102.64+0xc0] ;  /* 0x0000c00466667980 */ /* 0x004562000c101900 */
[----:B------:R-:W-:Y:S01]  /*13860*/  IMAD.IADD R166, R167, 0x1, -R166 ;  /* 0x00000001a7a67824 */ /* 0x000fe200078e0aa6 */
[----:B------:R-:W-:Y:S01]  /*13870*/  BSSY.RECONVERGENT B0, `(.L_x_9724) ;  /* 0x000001f000007945 */ /* 0x000fe20003800200 */
[----:B------:R-:W-:Y:S01]  /*13880*/  IMAD.SHL.U32 R0, R0, 0x8, RZ ;  /* 0x0000000800007824 */ /* 0x000fe200078e00ff */
[----:B------:R-:W4:Y:S01]  /*13890*/  S2R R2, SR_TID.X ;  /* 0x0000000000027919 */ /* 0x000f220000002100 */
[----:B------:R-:W-:-:S03]  /*138a0*/  IMAD R68, R73, R68, RZ ;  /* 0x0000004449447224 */ /* 0x000fc600078e02ff */
[----:B------:R-:W-:Y:S02]  /*138b0*/  LOP3.LUT R0, R0, 0x1f80, RZ, 0xc0, !PT ;  /* 0x00001f8000007812 */ /* 0x000fe400078ec0ff */
[----:B----4-:R-:W-:-:S04]  /*138c0*/  SHF.R.U32.HI R2, RZ, 0x4, R2 ;  /* 0x00000004ff027819 */ /* 0x010fc80000011602 */
[CC--:B------:R-:W-:Y:S01]  /*138d0*/  ISETP.GE.AND P3, PT, R2.reuse, R166.reuse, PT ;  /* 0x000000a60200720c */ /* 0x0c0fe20003f66270 */
[C---:B------:R-:W-:Y:S02]  /*138e0*/  VIADD R3, R2.reuse, 0x8 ;  /* 0x0000000802037836 */ /* 0x040fe40000000000 */
[C---:B---3--:R-:W-:Y:S02]  /*138f0*/  VIADD R71, R2.reuse, 0x10 ;  /* 0x0000001002477836 */ /* 0x048fe40000000000 */
[C---:B------:R-:W-:Y:S01]  /*13900*/  VIADD R70, R2.reuse, 0x18 ;  /* 0x0000001802467836 */ /* 0x040fe20000000000 */
[-C--:B------:R-:W-:Y:S01]  /*13910*/  ISETP.GE.AND P1, PT, R3, R166.reuse, PT ;  /* 0x000000a60300720c */ /* 0x080fe20003f26270 */
[----:B------:R-:W-:Y:S01]  /*13920*/  VIADD R3, R2, 0x20 ;  /* 0x0000002002037836 */ /* 0x000fe20000000000 */
[-C--:B------:R-:W-:Y:S02]  /*13930*/  ISETP.GE.AND P0, PT, R71, R166.reuse, PT ;  /* 0x000000a64700720c */ /* 0x080fe40003f06270 */
[----:B------:R-:W-:-:S02]  /*13940*/  ISETP.GE.AND P2, PT, R70, R166, PT ;  /* 0x000000a64600720c */ /* 0x000fc40003f46270 */
[----:B------:R-:W-:Y:S02]  /*13950*/  LOP3.LUT R71, R0, 0x3c, R69, 0xf8, !PT ;  /* 0x0000003c00477812 */ /* 0x000fe400078ef845 */
[----:B------:R-:W-:Y:S01]  /*13960*/  ISETP.GE.AND P6, PT, R3, R166, PT ;  /* 0x000000a60300720c */ /* 0x000fe20003fc6270 */
[C---:B------:R-:W-:Y:S01]  /*13970*/  VIADD R3, R2.reuse, 0x28 ;  /* 0x0000002802037836 */ /* 0x040fe20000000000 */
[----:B------:R-:W-:Y:S02]  /*13980*/  P2R R70, PR, RZ, 0x4 ;  /* 0x00000004ff467803 */ /* 0x000fe40000000000 */
[----:B------:R-:W-:Y:S02]  /*13990*/  LOP3.LUT R69, R69, 0x3c, RZ, 0xc0, !PT ;  /* 0x0000003c45457812 */ /* 0x000fe400078ec0ff */
[----:B------:R-:W-:Y:S02]  /*139a0*/  IADD3 R73, P2, PT, R71, R68, RZ ;  /* 0x0000004447497210 */ /* 0x000fe40007f5e0ff */
[----:B------:R-:W-:Y:S01]  /*139b0*/  ISETP.GE.AND P5, PT, R3, R166, PT ;  /* 0x000000a60300720c */ /* 0x000fe20003fa6270 */
[----:B------:R-:W-:Y:S01]  /*139c0*/  VIADD R3, R2, 0x30 ;  /* 0x0000003002037836 */ /* 0x000fe20000000000 */
[----:B------:R-:W-:-:S02]  /*139d0*/  LOP3.LUT R71, R69, 0x40, RZ, 0xfc, !PT ;  /* 0x0000004045477812 */ /* 0x000fc400078efcff */
[----:B------:R-:W-:Y:S01]  /*139e0*/  LEA.HI.X.SX32 R68, R68, RZ, 0x1, P2 ;  /* 0x000000ff44447211 */ /* 0x000fe200010f0eff */
[----:B--2---:R-:W-:Y:S08]  /*139f0*/  @P3 BRA `(.L_x_9725) ;  /* 0x0000000000183947 */ /* 0x004ff00003800000 */
[----:B------:R-:W-:Y:S02]  /*13a00*/  LEA R74, P2, R73, R78, 0x2 ;  /* 0x0000004e494a7211 */ /* 0x000fe400078410ff */
[-C--:B-----5:R-:W-:Y:S02]  /*13a10*/  ISETP.GE.AND P3, PT, R69, R102.reuse, PT ;  /* 0x000000664500720c */ /* 0x0a0fe40003f66270 */
[----:B------:R-:W-:Y:S02]  /*13a20*/  LEA.HI.X R75, R73, R79, R68, 0x2, P2 ;  /* 0x0000004f494b7211 */ /* 0x000fe400010f1444 */
[----:B------:R-:W-:-:S09]  /*13a30*/  ISETP.GE.AND P2, PT, R71, R102, PT ;  /* 0x000000664700720c */ /* 0x000fd20003f46270 */
[----:B-1----:R2:W-:Y:S04]  /*13a40*/  @!P3 ST.E.128 desc[UR4][R74.64], R64 ;  /* 0x000000404a00b985 */ /* 0x0025e8000c101d04 */
[----:B------:R2:W-:Y:S02]  /*13a50*/  @!P2 ST.E.128 desc[UR4][R74.64+0x100], R32 ;  /* 0x000100204a00a985 */ /* 0x0005e4000c101d04 */
.L_x_9725:
[----:B------:R-:W-:Y:S05]  /*13a60*/  BSYNC.RECONVERGENT B0 ;  /* 0x0000000000007941 */ /* 0x000fea0003800200 */
.L_x_9724:
        /* <DEDUP_REMOVED lines=12> */
.L_x_9727:
[----:B------:R-:W-:Y:S05]  /*13b30*/  BSYNC.RECONVERGENT B0 ;  /* 0x0000000000007941 */ /* 0x000fea0003800200 */
.L_x_9726:
        /* <DEDUP_REMOVED lines=11> */
.L_x_9729:
[----:B------:R-:W-:Y:S05]  /*13bf0*/  BSYNC.RECONVERGENT B0 ;  /* 0x0000000000007941 */ /* 0x000fea0003800200 */
.L_x_9728:
        /* <DEDUP_REMOVED lines=11> */
.L_x_9731:
[----:B------:R-:W-:Y:S05]  /*13cb0*/  BSYNC.RECONVERGENT B0 ;  /* 0x0000000000007941 */ /* 0x000fea0003800200 */
.L_x_9730:
[----:B------:R-:W-:Y:S04]  /*13cc0*/  BSSY.RECONVERGENT B0, `(.L_x_9732) ;  /* 0x000000a000007945 */ /* 0x000fe80003800200 */
[----:B------:R-:W-:Y:S05]  /*13cd0*/  @P6 BRA `(.L_x_9733) ;  /* 0x0000000000206947 */ /* 0x000fea0003800000 */
[-C--:B-----5:R-:W-:Y:S02]  /*13ce0*/  ISETP.GE.AND P6, PT, R69, R102.reuse, PT ;  /* 0x000000664500720c */ /* 0x0a0fe40003fc6270 */
[----:B------:R-:W-:-:S11]  /*13cf0*/  ISETP.GE.AND P1, PT, R71, R102, PT ;  /* 0x000000664700720c */ /* 0x000fd60003f26270 */
[CC--:B-1----:R-:W-:Y:S02]  /*13d00*/  @!P6 LEA R20, P2, R73.reuse, R78.reuse, 0x2 ;  /* 0x0000004e4914e211 */ /* 0x0c2fe400078410ff */
[C---:B----4-:R-:W-:Y:S02]  /*13d10*/  @!P1 LEA R2, P0, R73.reuse, R78, 0x2 ;  /* 0x0000004e49029211 */ /* 0x050fe400078010ff */
[CCC-:B------:R-:W-:Y:S02]  /*13d20*/  @!P6 LEA.HI.X R21, R73.reuse, R79.reuse, R68.reuse, 0x2, P2 ;  /* 0x0000004f4915e211 */ /* 0x1c0fe400010f1444 */
[----:B------:R-:W-:-:S03]  /*13d30*/  @!P1 LEA.HI.X R3, R73, R79, R68, 0x2, P0 ;  /* 0x0000004f49039211 */ /* 0x000fc600000f1444 */
[----:B------:R1:W-:Y:S04]  /*13d40*/  @!P6 ST.E.128 desc[UR4][R20.64+0x4000], R48 ;  /* 0x004000301400e985 */ /* 0x0003e8000c101d04 */
[----:B------:R1:W-:Y:S02]  /*13d50*/  @!P1 ST.E.128 desc[UR4][R2.64+0x4100], R16 ;  /* 0x0041001002009985 */ /* 0x0003e4000c101d04 */
.L_x_9733:
[----:B------:R-:W-:Y:S05]  /*13d60*/  BSYNC.RECONVERGENT B0 ;  /* 0x0000000000007941 */ /* 0x000fea0003800200 */
.L_x_9732:
        /* <DEDUP_REMOVED lines=10> */
.L_x_9735:
[----:B------:R-:W-:Y:S05]  /*13e10*/  BSYNC.RECONVERGENT B0 ;  /* 0x0000000000007941 */ /* 0x000fea0003800200 */
.L_x_9734:
        /* <DEDUP_REMOVED lines=10> */
.L_x_9737:
[----:B------:R-:W-:Y:S05]  /*13ec0*/  BSYNC.RECONVERGENT B0 ;  /* 0x0000000000007941 */ /* 0x000fea0003800200 */
.L_x_9736:
[----:B------:R-:W-:-:S04]  /*13ed0*/  MOV R163, 0x0 ;  /* 0x0000000000a37802 */ /* 0x000fc80000000f00 */
[----:B-12345:R-:W-:Y:S05]  /*13ee0*/  @P3 RET.REL.NODEC R162 `(_ZN5flash24flash_fwd_splitkv_kernelI23Flash_fwd_kernel_traitsILi128ELi64ELi64ELi4ELb0ELb0EN7cutlass10bfloat16_tE19Flash_kernel_traitsILi128ELi64ELi64ELi4ES3_EELb0ELb0ELb0ELb0ELb0ELb0ELb1ELb1EEEvNS_16Flash_fwd_paramsE) ;  /* 0xfffffec0a2443950 */ /* 0x03efea0003c3ffff */
[-C--:B------:R-:W-:Y:S01]  /*13ef0*/  ISETP.GE.AND P2, PT, R69, R102.reuse, PT ;  /* 0x000000664500720c */ /* 0x080fe20003f46270 */
[----:B------:R-:W-:Y:S01]  /*13f00*/  IMAD.MOV.U32 R163, RZ, RZ, 0x0 ;  /* 0x00000000ffa37424 */ /* 0x000fe200078e00ff */
[----:B------:R-:W-:-:S11]  /*13f10*/  ISETP.GE.AND P0, PT, R71, R102, PT ;  /* 0x000000664700720c */ /* 0x000fd60003f06270 */
[----:B------:R-:W-:-:S04]  /*13f20*/  @!P2 LEA R2, P1, R73, R78, 0x2 ;  /* 0x0000004e4902a211 */ /* 0x000fc800078210ff */
[----:B------:R-:W-:-:S05]  /*13f30*/  @!P2 LEA.HI.X R3, R73, R79, R68, 0x2, P1 ;  /* 0x0000004f4903a211 */ /* 0x000fca00008f1444 */
[----:B------:R1:W-:Y:S02]  /*13f40*/  @!P2 ST.E.128 desc[UR4][R2.64+0x7000], R36 ;  /* 0x007000240200a985 */ /* 0x0003e4000c101d04 */
[----:B-1----:R-:W-:Y:S05]  /*13f50*/  @P0 RET.REL.NODEC R162 `(_ZN5flash24flash_fwd_splitkv_kernelI23Flash_fwd_kernel_traitsILi128ELi64ELi64ELi4ELb0ELb0EN7cutlass10bfloat16_tE19Flash_kernel_traitsILi128ELi64ELi64ELi4ES3_EELb0ELb0ELb0ELb0ELb0ELb0ELb1ELb1EEEvNS_16Flash_fwd_paramsE) ;  /* 0xfffffec0a2280950 */ /* 0x002fea0003c3ffff */
[----:B------:R-:W-:Y:S01]  /*13f60*/  LEA R2, P0, R73, R78, 0x2 ;  /* 0x0000004e49027211 */ /* 0x000fe200078010ff */
[----:B------:R-:W-:-:S03]  /*13f70*/  IMAD.MOV.U32 R163, RZ, RZ, 0x0 ;  /* 0x00000000ffa37424 */ /* 0x000fc600078e00ff */
[----:B------:R-:W-:-:S05]  /*13f80*/  LEA.HI.X R3, R73, R79, R68, 0x2, P0 ;  /* 0x0000004f49037211 */ /* 0x000fca00000f1444 */
[----:B------:R1:W-:Y:S02]  /*13f90*/  ST.E.128 desc[UR4][R2.64+0x7100], R4 ;  /* 0x0071000402007985 */ /* 0x0003e4000c101d04 */
[----:B-1----:R-:W-:Y:S05]  /*13fa0*/  RET.REL.NODEC R162 `(_ZN5flash24flash_fwd_splitkv_kernelI23Flash_fwd_kernel_traitsILi128ELi64ELi64ELi4ELb0ELb0EN7cutlass10bfloat16_tE19Flash_kernel_traitsILi128ELi64ELi64ELi4ES3_EELb0ELb0ELb0ELb0ELb0ELb0ELb1ELb1EEEvNS_16Flash_fwd_paramsE) ;  /* 0xfffffec0a2147950 */ /* 0x002fea0003c3ffff */
.L_x_9721:
[----:B------:R-:W-:Y:S01]  /*13fb0*/  MOV R7, 0x2 ;  /* 0x0000000200077802 */ /* 0x000fe20000000f00 */
[----:B------:R-:W-:Y:S01]  /*13fc0*/  IMAD.MOV.U32 R0, RZ, RZ, 0x1f ;  /* 0x0000001fff007424 */ /* 0x000fe200078e00ff */
[----:B------:R-:W-:-:S07]  /*13fd0*/  MOV R4, 0xffffffff ;  /* 0xffffffff00047802 */ /* 0x000fce0000000f00 */
[----:B-1---5:R-:W-:Y:S05]  /*13fe0*/  WARPSYNC.COLLECTIVE R4, `(.L_x_9738) ;  /* 0x0000000004087348 */ /* 0x022fea0003c00000 */
[----:B------:R2:W3:Y:S02]  /*13ff0*/  SHFL.BFLY P0, R9, R175, R7, R0 ;  /* 0x0c000007af097389 */ /* 0x0004e40000000000 */
[----:B-123-5:R-:W-:Y:S05]  /*14000*/  ENDCOLLECTIVE ;  /* 0x000000000000791b */ /* 0x02efea0003800000 */
.L_x_9738:
[----:B------:R-:W-:Y:S02]  /*14010*/  IMAD.MOV.U32 R8, RZ, RZ, R9 ;  /* 0x000000ffff087224 */ /* 0x000fe400078e0009 */
[----:B------:R-:W-:Y:S02]  /*14020*/  IMAD.MOV.U32 R7, RZ, RZ, 0x1 ;  /* 0x00000001ff077424 */ /* 0x000fe400078e00ff */
[----:B------:R-:W-:-:S05]  /*14030*/  FADD.FTZ R8, R8, R175 ;  /* 0x000000af08087221 */ /* 0x000fca0000010000 */
[----:B------:R-:W-:-:S07]  /*14040*/  MOV R175, R8 ;  /* 0x0000000800af7202 */ /* 0x000fce0000000f00 */
[----:B------:R-:W-:Y:S05]  /*14050*/  WARPSYNC.COLLECTIVE R4, `(.L_x_9739) ;  /* 0x0000000004087348 */ /* 0x000fea0003c00000 */
[----:B------:R1:W2:Y:S02]  /*14060*/  SHFL.BFLY P0, R9, R175, R7, R0 ;  /* 0x0c000007af097389 */ /* 0x0002a40000000000 */
[----:B-12---:R-:W-:Y:S05]  /*14070*/  ENDCOLLECTIVE ;  /* 0x000000000000791b */ /* 0x006fea0003800000 */
.L_x_9739:
[----:B------:R-:W-:Y:S01]  /*14080*/  MOV R175, R173 ;  /* 0x000000ad00af7202 */ /* 0x000fe20000000f00 */
[----:B------:R-:W-:Y:S01]  /*14090*/  IMAD.MOV.U32 R7, RZ, RZ, 0x2 ;  /* 0x00000002ff077424 */ /* 0x000fe200078e00ff */
[----:B------:R-:W-:-:S07]  /*140a0*/  MOV R5, R9 ;  /* 0x0000000900057202 */ /* 0x000fce0000000f00 */
[----:B------:R-:W-:Y:S05]  /*140b0*/  WARPSYNC.COLLECTIVE R4, `(.L_x_9740) ;  /* 0x0000000004087348 */ /* 0x000fea0003c00000 */
[----:B------:R1:W2:Y:S02]  /*140c0*/  SHFL.BFLY P0, R9, R175, R7, R0 ;  /* 0x0c000007af097389 */ /* 0x0002a40000000000 */
[----:B-12---:R-:W-:Y:S05]  /*140d0*/  ENDCOLLECTIVE ;  /* 0x000000000000791b */ /* 0x006fea0003800000 */
.L_x_9740:
[----:B------:R-:W-:Y:S01]  /*140e0*/  FADD.FTZ R5, R8, R5 ;  /* 0x0000000508057221 */ /* 0x000fe20000010000 */
[----:B------:R-:W-:Y:S01]  /*140f0*/  FADD.FTZ R6, R9, R173 ;  /* 0x000000ad09067221 */ /* 0x000fe20000010000 */
[----:B------:R-:W-:-:S04]  /*14100*/  MOV R7, 0x1 ;  /* 0x0000000100077802 */ /* 0x000fc80000000f00 */
[----:B------:R-:W-:-:S07]  /*14110*/  MOV R175, R6 ;  /* 0x0000000600af7202 */ /* 0x000fce0000000f00 */
[----:B------:R-:W-:Y:S05]  /*14120*/  WARPSYNC.COLLECTIVE R4, `(.L_x_9741) ;  /* 0x0000000004087348 */ /* 0x000fea0003c00000 */
[----:B------:R1:W2:Y:S02]  /*14130*/  SHFL.BFLY P0, R9, R175, R7, R0 ;  /* 0x0c000007af097389 */ /* 0x0002a40000000000 */
[----:B-12---:R-:W-:Y:S05]  /*14140*/  ENDCOLLECTIVE ;  /* 0x000000000000791b */ /* 0x006fea0003800000 */
.L_x_9741:
[----:B------:R-:W-:Y:S05]  /*14150*/  BRA `(.L_x_9742) ;  /* 0xffffffe800e07947 */ /* 0x000fea000383ffff */
.L_x_9743:
        /* <DEDUP_REMOVED lines=10> */
.L_x_14938:


//--------------------- .text._ZN5flash24flash_fwd_splitkv_kernelI23Flash_fwd_kernel_traitsILi128ELi64ELi64ELi4ELb0ELb0EN7cutlass10bfloat16_tE19Flash_kernel_traitsILi128ELi64ELi64ELi4ES3_EELb0ELb0ELb0ELb0ELb0ELb1ELb1ELb1EEEvNS_16Flash_fwd_paramsE --------------------------
	.section	.text._ZN5flash24flash_fwd_splitkv_kernelI23Flash_fwd_kernel_traitsILi128ELi64ELi64ELi4ELb0ELb0EN7cutlass10bfloat16_tE19Flash_kernel_traitsILi128ELi64ELi64ELi4ES3_EELb0ELb0ELb0ELb0ELb0ELb1ELb1ELb1EEEvNS_16Flash_fwd_paramsE,"ax",@progbits
	.align	128
        .global         _ZN5flash24flash_fwd_splitkv_kernelI23Flash_fwd_kernel_traitsILi128ELi64ELi64ELi4ELb0ELb0EN7cutlass10bfloat16_tE19Flash_kernel_traitsILi128ELi64ELi64ELi4ES3_EELb0ELb0ELb0ELb0ELb0ELb1ELb1ELb1EEEvNS_16Flash_fwd_paramsE
        .type           _ZN5flash24flash_fwd_splitkv_kernelI23Flash_fwd_kernel_traitsILi128ELi64ELi64ELi4ELb0ELb0EN7cutlass10bfloat16_tE19Flash_kernel_traitsILi128ELi64ELi64ELi4ES3_EELb0ELb0ELb0ELb0ELb0ELb1ELb1ELb1EEEvNS_16Flash_fwd_paramsE,@function
        .size           _ZN5flash24flash_fwd_splitkv_kernelI23Flash_fwd_kernel_traitsILi128ELi64ELi64ELi4ELb0ELb0EN7cutlass10bfloat16_tE19Flash_kernel_traitsILi128ELi64ELi64ELi4ES3_EELb0ELb0ELb0ELb0ELb0ELb1ELb1ELb1EEEvNS_16Flash_fwd_paramsE,(.L_x_14939 - _ZN5flash24flash_fwd_splitkv_kernelI23Flash_fwd_kernel_traitsILi128ELi64ELi64ELi4ELb0ELb0EN7cutlass10bfloat16_tE19Flash_kernel_traitsILi128ELi64ELi64ELi4ES3_EELb0ELb0ELb0ELb0ELb0ELb1ELb1ELb1EEEvNS_16Flash_fwd_paramsE)
        .other          _ZN5flash24flash_fwd_splitkv_kernelI23Flash_fwd_kernel_traitsILi128ELi64ELi64ELi4ELb0ELb0EN7cutlass10bfloat16_tE19Flash_kernel_traitsILi128ELi64ELi64ELi4ES3_EELb0ELb0ELb0ELb0ELb0ELb1ELb1ELb1EEEvNS_16Flash_fwd_paramsE,@"STO_CUDA_ENTRY STV_DEFAULT"
_ZN5flash24flash_fwd_splitkv_kernelI23Flash_fwd_kernel_traitsILi128ELi64ELi64ELi4ELb0ELb0EN7cutlass10bfloat16_tE19Flash_kernel_traitsILi128ELi64ELi64ELi4ES3_EELb0ELb0ELb0ELb0ELb0ELb1ELb1ELb1EEEvNS_16Flash_fwd_paramsE:
.text._ZN5flash24flash_fwd_splitkv_kernelI23Flash_fwd_kernel_traitsILi128ELi64ELi64ELi4ELb0ELb0EN7cutlass10bfloat16_tE19Flash_kernel_traitsILi128ELi64ELi64ELi4ES3_EELb0ELb0ELb0ELb0ELb0ELb1ELb1ELb1EEEvNS_16Flash_fwd_paramsE:
        /* <DEDUP_REMOVED lines=29> */
[----:B------:R-:W-:Y:S05]  /*01d0*/  CALL.REL.NOINC `($_ZN5flash24flash_fwd_splitkv_kernelI23Flash_fwd_kernel_traitsILi128ELi64ELi64ELi4ELb0ELb0EN7cutlass10bfloat16_tE19Flash_kernel_traitsILi128ELi64ELi64ELi4ES3_EELb0ELb0ELb0ELb0ELb0ELb1ELb1ELb1EEEvNS_16Flash_fwd_paramsE$_ZN5flash30compute_attn_1rowblock_splitkvI23Flash_fwd_kernel_traitsILi128ELi64ELi64ELi4ELb0ELb0EN7cutlass10bfloat16_tE19Flash_kernel_traitsILi128ELi64ELi64ELi4ES3_EELb0ELb0ELb0ELb0ELb0ELb1ELb1ELb1ENS_16Flash_fwd_paramsEEEvRKT8_iiiii) ;  /* 0x0000000000087944 */ /* 0x000fea0003c00000 */
[----:B------:R-:W-:Y:S05]  /*01e0*/  BSYNC.RECONVERGENT B4 ;  /* 0x0000000000047941 */ /* 0x000fea0003800200 */
.L_x_9744:
[----:B------:R-:W-:Y:S05]  /*01f0*/  EXIT ;  /* 0x000000000000794d */ /* 0x000fea0003800000 */
        .type           $_ZN5flash24flash_fwd_splitkv_kernelI23Flash_fwd_kernel_traitsILi128ELi64ELi64ELi4ELb0ELb0EN7cutlass10bfloat16_tE19Flash_kernel_traitsILi128ELi64ELi64ELi4ES3_EELb0ELb0ELb0ELb0ELb0ELb1ELb1ELb1EEEvNS_16Flash_fwd_paramsE$_ZN5flash30compute_attn_1rowblock_splitkvI23Flash_fwd_kernel_traitsILi128ELi64ELi64ELi4ELb0ELb0EN7cutlass10bfloat16_tE19Flash_kernel_traitsILi128ELi64ELi64ELi4ES3_EELb0ELb0ELb0ELb0ELb0ELb1ELb1ELb1ENS_16Flash_fwd_paramsEEEvRKT8_iiiii,@function
        .size           $_ZN5flash24flash_fwd_splitkv_kernelI23Flash_fwd_kernel_traitsILi128ELi64ELi64ELi4ELb0ELb0EN7cutlass10bfloat16_tE19Flash_kernel_traitsILi128ELi64ELi64ELi4ES3_EELb0ELb0ELb0ELb0ELb0ELb1ELb1ELb1EEEvNS_16Flash_fwd_paramsE$_ZN5flash30compute_attn_1rowblock_splitkvI23Flash_fwd_kernel_traitsILi128ELi64ELi64ELi4ELb0ELb0EN7cutlass10bfloat16_tE19Flash_kernel_traitsILi128ELi64ELi64ELi4ES3_EELb0ELb0ELb0ELb0ELb0ELb1ELb1ELb1ENS_16Flash_fwd_paramsEEEvRKT8_iiiii,(.L_x_14939 - $_ZN5flash24flash_fwd_splitkv_kernelI23Flash_fwd_kernel_traitsILi128ELi64ELi64ELi4ELb0ELb0EN7cutlass10bfloat16_tE19Flash_kernel_traitsILi128ELi64ELi64ELi4ES3_EELb0ELb0ELb0ELb0ELb0ELb1ELb1ELb1EEEvNS_16Flash_fwd_paramsE$_ZN5flash30compute_attn_1rowblock_splitkvI23Flash_fwd_kernel_traitsILi128ELi64ELi64ELi4ELb0ELb0EN7cutlass10bfloat16_tE19Flash_kernel_traitsILi128ELi64ELi64ELi4ES3_EELb0ELb0ELb0ELb0ELb0ELb1ELb1ELb1ENS_16Flash_fwd_paramsEEEvRKT8_iiiii)
$_ZN5flash24flash_fwd_splitkv_kernelI23Flash_fwd_kernel_traitsILi128ELi64ELi64ELi4ELb0ELb0EN7cutlass10bfloat16_tE19Flash_kernel_traitsILi128ELi64ELi64ELi4ES3_EELb0ELb0ELb0ELb0ELb0ELb1ELb1ELb1EEEvNS_16Flash_fwd_paramsE$_ZN5flash30compute_attn_1rowblock_splitkvI23Flash_fwd_kernel_traitsILi128ELi64ELi64ELi4ELb0ELb0EN7cutlass10bfloat16_tE19Flash_kernel_traitsILi128ELi64ELi64ELi4ES3_EELb0ELb0ELb0ELb0ELb0ELb1ELb1ELb1ENS_16Flash_fwd_paramsEEEvRKT8_iiiii:
        /* <DEDUP_REMOVED lines=39> */
.L_x_9746:
[----:B------:R-:W-:Y:S05]  /*0470*/  BSYNC.RECONVERGENT B0 ;  /* 0x0000000000007941 */ /* 0x000fea0003800200 */
.L_x_9745:
[----:B------:R-:W-:Y:S04]  /*0480*/  BSSY.RECONVERGENT B0, `(.L_x_9747) ;  /* 0x0000007000007945 */ /* 0x000fe80003800200 */
[----:B------:R-:W-:Y:S05]  /*0490*/  @!P3 BRA `(.L_x_9748) ;  /* 0x000000000014b947 */ /* 0x000fea0003800000 */
[----:B-----5:R-:W4:Y:S02]  /*04a0*/  LD.E.U8 R3, desc[UR4][R102.64+0x1b2] ;  /* 0x0001b20466037980 */ /* 0x020f24000c101100 */
[----:B----4-:R-:W-:-:S13]  /*04b0*/  ISETP.NE.AND P1, PT, R3, RZ, PT ;  /* 0x000000ff0300720c */ /* 0x010fda0003f25270 */
[----:B------:R-:W4:Y:S02]  /*04c0*/  @P1 LD.E R6, desc[UR4][R16.64+0x4] ;  /* 0x0000040410061980 */ /* 0x000f24000c101900 */
[----:B----4-:R-:W-:-:S06]  /*04d0*/  @P1 IADD3 R3, PT, PT, R6, -R15, RZ ;  /* 0x8000000f06031210 */ /* 0x010fcc0007ffe0ff */
[----:B------:R4:W5:Y:S02]  /*04e0*/  @!P1 LD.E R3, desc[UR4][R16.64] ;  /* 0x0000000410039980 */ /* 0x000964000c101900 */
.L_x_9748:
[----:B------:R-:W-:Y:S05]  /*04f0*/  BSYNC.RECONVERGENT B0 ;  /* 0x0000000000007941 */ /* 0x000fea0003800200 */
.L_x_9747:
        /* <DEDUP_REMOVED lines=9> */
.L_x_9750:
[----:B------:R-:W5:Y:S01]  /*0590*/  LD.E.64 R12, desc[UR4][R102.64+0x108] ;  /* 0x00010804660c7980 */ /* 0x000f62000c101b00 */
[----:B------:R-:W-:Y:S01]  /*05a0*/  BSSY.RECONVERGENT B0, `(.L_x_9752) ;  /* 0x0000006000007945 */ /* 0x000fe20003800200 */
[----:B------:R-:W-:Y:S01]  /*05b0*/  IMAD.MOV.U32 R3, RZ, RZ, RZ ;  /* 0x000000ffff037224 */ /* 0x000fe200078e00ff */
[----:B-----5:R-:W-:-:S04]  /*05c0*/  ISETP.NE.U32.AND P0, PT, R12, RZ, PT ;  /* 0x000000ff0c00720c */ /* 0x020fc80003f05070 */
[----:B------:R-:W-:-:S13]  /*05d0*/  ISETP.NE.AND.EX P0, PT, R13, RZ, PT, P0 ;  /* 0x000000ff0d00720c */ /* 0x000fda0003f05300 */
[----:B------:R-:W-:Y:S05]  /*05e0*/  @!P0 BRA `(.L_x_9753) ;  /* 0x0000000000048947 */ /* 0x000fea0003800000 */
[----:B------:R1:W5:Y:S02]  /*05f0*/  LD.E R3, desc[UR4][R102.64+0xbc] ;  /* 0x0000bc0466037980 */ /* 0x000364000c101900 */
.L_x_9753:
[----:B------:R-:W-:Y:S05]  /*0600*/  BSYNC.RECONVERGENT B0 ;  /* 0x0000000000007941 */ /* 0x000fea0003800200 */
.L_x_9752:
[----:B-----5:R-:W-:Y:S02]  /*0610*/  IADD3 R60, PT, PT, R68, R3, RZ ;  /* 0x00000003443c7210 */ /* 0x020fe40007ffe0ff */
.L_x_9751:
[----:B------:R-:W-:Y:S05]  /*0620*/  BSYNC.RECONVERGENT B1 ;  /* 0x0000000000017941 */ /* 0x000fea0003800200 */
.L_x_9749:
[----:B------:R-:W-:Y:S01]  /*0630*/  IMAD.SHL.U32 R166, R5, 0x40, RZ ;  /* 0x0000004005a67824 */ /* 0x000fe200078e00ff */
[----:B------:R-:W-:-:S04]  /*0640*/  MOV R163, 0x0 ;  /* 0x0000000000a37802 */ /* 0x000fc80000000f00 */
[----:B------:R-:W-:-:S13]  /*0650*/  ISETP.GT.AND P0, PT, R167, R166, PT ;  /* 0x000000a6a700720c */ /* 0x000fda0003f04270 */
[----:B-1234-:R-:W-:Y:S05]  /*0660*/  @!P0 RET.REL.NODEC R162 `(_ZN5flash24flash_fwd_splitkv_kernelI23Flash_fwd_kernel_traitsILi128ELi64ELi64ELi4ELb0ELb0EN7cutlass10bfloat16_tE19Flash_kernel_traitsILi128ELi64ELi64ELi4ES3_EELb0ELb0ELb0ELb0ELb0ELb1ELb1ELb1EEEvNS_16Flash_fwd_paramsE) ;  /* 0xfffffff8a2648950 */ /* 0x01efea0003c3ffff */
        /* <DEDUP_REMOVED lines=73> */
.L_x_9756:
[----:B------:R-:W-:Y:S05]  /*0b00*/  BSYNC.RECONVERGENT B0 ;  /* 0x0000000000007941 */ /* 0x000fea0003800200 */
.L_x_9755:
        /* <DEDUP_REMOVED lines=12> */
.L_x_9758:
[----:B------:R-:W-:Y:S05]  /*0bd0*/  BSYNC.RECONVERGENT B0 ;  /* 0x0000000000007941 */ /* 0x000fea0003800200 */
.L_x_9757:
        /* <DEDUP_REMOVED lines=12> */
.L_x_9760:
[----:B------:R-:W-:Y:S05]  /*0ca0*/  BSYNC.RECONVERGENT B0 ;  /* 0x0000000000007941 */ /* 0x000fea0003800200 */
.L_x_9759:
        /* <DEDUP_REMOVED lines=12> */
.L_x_9762:
[----:B------:R-:W-:Y:S05]  /*0d70*/  BSYNC.RECONVERGENT B0 ;  /* 0x0000000000007941 */ /* 0x000fea0003800200 */
.L_x_9761:
        /* <DEDUP_REMOVED lines=11> */
.L_x_9764:
[----:B------:R-:W-:Y:S05]  /*0e30*/  BSYNC.RECONVERGENT B0 ;  /* 0x0000000000007941 */ /* 0x000fea0003800200 */
.L_x_9763:
        /* <DEDUP_REMOVED lines=11> */
.L_x_9766:
[----:B------:R-:W-:Y:S05]  /*0ef0*/  BSYNC.RECONVERGENT B0 ;  /* 0x0000000000007941 */ /* 0x000fea0003800200 */
.L_x_9765:
        /* <DEDUP_REMOVED lines=12> */
.L_x_9768:
[----:B------:R-:W-:Y:S05]  /*0fc0*/  BSYNC.RECONVERGENT B0 ;  /* 0x0000000000007941 */ /* 0x000fea0003800200 */
.L_x_9767:
        /* <DEDUP_REMOVED lines=15> */
.L_x_9770:
[----:B------:R-:W-:Y:S05]  /*10c0*/  BSYNC.RECONVERGENT B0 ;  /* 0x0000000000007941 */ /* 0x000fea0003800200 */
.L_x_9769:
        /* <DEDUP_REMOVED lines=20> */
[----:B--234-:R-:W-:Y:S05]  /*1210*/  @P6 RET.REL.NODEC R162 `(_ZN5flash24flash_fwd_splitkv_kernelI23Flash_fwd_kernel_traitsILi128ELi64ELi64ELi4ELb0ELb0EN7cutlass10bfloat16_tE19Flash_kernel_traitsILi128ELi64ELi64ELi4ES3_EELb0ELb0ELb0ELb0ELb0ELb1ELb1ELb1EEEvNS_16Flash_fwd_paramsE) ;  /* 0xffffffeca2786950 */ /* 0x01cfea0003c3ffff */
[----:B------:R-:W-:Y:S02]  /*1220*/  MOV R5, 0xff800000 ;  /* 0xff80000000057802 */ /* 0x000fe40000000f00 */
[----:B------:R-:W-:-:S03]  /*1230*/  MOV R163, 0x0 ;  /* 0x0000000000a37802 */ /* 0x000fc60000000f00 */
[----:B------:R1:W-:Y:S02]  /*1240*/  ST.E desc[UR4][R2.64+0xe0], R5 ;  /* 0x0000e00502007985 */ /* 0x0003e4000c101904 */
[----:B-1----:R-:W-:Y:S05]  /*1250*/  RET.REL.NODEC R162 `(_ZN5flash24flash_fwd_splitkv_kernelI23Flash_fwd_kernel_traitsILi128ELi64ELi64ELi4ELb0ELb0EN7cutlass10bfloat16_tE19Flash_kernel_traitsILi128ELi64ELi64ELi4ES3_EELb0ELb0ELb0ELb0ELb0ELb1ELb1ELb1EEEvNS_16Flash_fwd_paramsE) ;  /* 0xffffffeca2687950 */ /* 0x002fea0003c3ffff */
.L_x_9754:
        /* <DEDUP_REMOVED lines=102> */
.L_x_9772:
        /* <DEDUP_REMOVED lines=77> */
.L_x_9773:
[----:B------:R-:W-:Y:S05]  /*1d90*/  BSYNC.RECONVERGENT B0 ;  /* 0x0000000000007941 */ /* 0x000fea0003800200 */
.L_x_9771:
        /* <DEDUP_REMOVED lines=21> */
[----:B------:R-:W-:Y:S01]  /*1ef0*/  IMAD.HI.U32 R20, R31, R20, R30 ;  /* 0x000000141f147227 */ /* 0x000fe200078e001e */
[----:B------:R-:W-:-:S05]  /*1f00*/  IADD3 R12, PT, PT, RZ, -R12, RZ ;  /* 0x8000000cff0c7210 */ /* 0x000fca0007ffe0ff */
        /* <DEDUP_REMOVED lines=10> */
[----:B------:R-:W-:Y:S01]  /*1fb0*/  @!P2 IADD3 R20, PT, PT, R20, 0x1, RZ ;  /* 0x000000011414a810 */ /* 0x000fe20007ffe0ff */
[----:B------:R-:W-:Y:S01]  /*1fc0*/  IMAD.X R29, RZ, RZ, R15, P1 ;  /* 0x000000ffff1d7224 */ /* 0x000fe200008e060f */
[----:B------:R-:W-:Y:S02]  /*1fd0*/  ISETP.GE.AND P1, PT, R0, RZ, PT ;  /* 0x000000ff0000720c */ /* 0x000fe40003f26270 */
[----:B------:R-:W-:Y:S01]  /*1fe0*/  ISETP.NE.AND P2, PT, R3, RZ, PT ;  /* 0x000000ff0300720c */ /* 0x000fe20003f45270 */
[C---:B------:R-:W-:Y:S02]  /*1ff0*/  IMAD R16, R14.reuse, R155, R16 ;  /* 0x0000009b0e107224 */ /* 0x040fe400078e0210 */
[----:B------:R-:W-:-:S04]  /*2000*/  IMAD.WIDE.U32 R28, R14, R154, R28 ;  /* 0x0000009a0e1c7225 */ /* 0x000fc800078e001c */
[----:B------:R-:W-:-:S04]  /*2010*/  @P3 VIADD R20, R20, 0x1 ;  /* 0x0000000114143836 */ /* 0x000fc80000000000 */
[----:B------:R-:W-:Y:S02]  /*2020*/  IMAD.MOV.U32 R0, RZ, RZ, R20 ;  /* 0x000000ffff007224 */ /* 0x000fe400078e0014 */
[----:B------:R-:W-:Y:S02]  /*2030*/  IMAD.IADD R21, R29, 0x1, R16 ;  /* 0x000000011d157824 */ /* 0x000fe400078e0210 */
[----:B------:R-:W-:Y:S01]  /*2040*/  @!P1 IMAD.MOV R0, RZ, RZ, -R0 ;  /* 0x000000ffff009224 */ /* 0x000fe200078e0a00 */
[----:B------:R-:W-:Y:S01]  /*2050*/  @!P2 LOP3.LUT R0, RZ, R3, RZ, 0x33, !PT ;  /* 0x00000003ff00a212 */ /* 0x000fe200078e33ff */
[----:B------:R-:W-:Y:S01]  /*2060*/  IMAD.MOV.U32 R20, RZ, RZ, R28 ;  /* 0x000000ffff147224 */ /* 0x000fe200078e001c */
[----:B------:R-:W-:Y:S02]  /*2070*/  SHF.R.U32.HI R110, RZ, 0x3, R57 ;  /* 0x00000003ff6e7819 */ /* 0x000fe40000011639 */
[----:B------:R-:W-:Y:S01]  /*2080*/  SHF.R.S32.HI R3, RZ, 0x1f, R0 ;  /* 0x0000001fff037819 */ /* 0x000fe20000011400 */
[----:B------:R-:W-:-:S02]  /*2090*/  IMAD.MOV.U32 R111, RZ, RZ, RZ ;  /* 0x000000ffff6f7224 */ /* 0x000fc400078e00ff */
[----:B------:R-:W-:Y:S01]  /*20a0*/  IMAD.WIDE.U32 R20, R0, R24, R20 ;  /* 0x0000001800147225 */ /* 0x000fe200078e0014 */
[----:B------:R-:W1:Y:S03]  /*20b0*/  S2UR UR6, SR_CgaCtaId ;  /* 0x00000000000679c3 */ /* 0x000e660000008800 */
[----:B------:R-:W-:Y:S01]  /*20c0*/  IMAD R161, R155, R110, RZ ;  /* 0x0000006e9ba17224 */ /* 0x000fe200078e02ff */
[----:B------:R-:W-:Y:S01]  /*20d0*/  LOP3.LUT R58, R61, 0x1c0, RZ, 0xc0, !PT ;  /* 0x000001c03d3a7812 */ /* 0x000fe200078ec0ff */
[----:B------:R-:W-:-:S03]  /*20e0*/  IMAD.SHL.U32 R99, R57, 0x40, RZ ;  /* 0x0000004039637824 */ /* 0x000fc600078e00ff */
[----:B------:R-:W-:Y:S01]  /*20f0*/  LOP3.LUT R58, R58, 0x38, R57, 0xf8, !PT ;  /* 0x000000383a3a7812 */ /* 0x000fe200078ef839 */
[----:B------:R-:W-:Y:S01]  /*2100*/  UMOV UR7, 0x400 ;  /* 0x0000040000077882 */ /* 0x000fe20000000000 */
[----:B------:R-:W-:Y:S02]  /*2110*/  IMAD R157, R153, R110, RZ ;  /* 0x0000006e999d7224 */ /* 0x000fe400078e02ff */
[--C-:B------:R-:W-:Y:S02]  /*2120*/  LOP3.LUT R58, R58, 0x38, R61.reuse, 0x78, !PT ;  /* 0x000000383a3a7812 */ /* 0x100fe400078e783d */
[----:B------:R-:W-:Y:S02]  /*2130*/  LOP3.LUT R96, R99, 0x1c0, RZ, 0xc0, !PT ;  /* 0x000001c063607812 */ /* 0x000fe400078ec0ff */
[----:B------:R-:W-:Y:S01]  /*2140*/  LOP3.LUT R58, R58, 0x1e00, R61, 0xf8, !PT ;  /* 0x00001e003a3a7812 */ /* 0x000fe200078ef83d */
[----:B------:R-:W-:Y:S01]  /*2150*/  VIADD R165, R105, 0xffffffff ;  /* 0xffffffff69a57836 */ /* 0x000fe20000000000 */
[----:B------:R-:W-:Y:S01]  /*2160*/  SHF.L.U32 R94, R57, 0x5, RZ ;  /* 0x00000005395e7819 */ /* 0x000fe200000006ff */
        /* <DEDUP_REMOVED lines=9> */
[----:B------:R-:W-:Y:S02]  /*2200*/  LOP3.LUT R56, R99, 0x200, RZ, 0xc0, !PT ;  /* 0x0000020063387812 */ /* 0x000fe400078ec0ff */
[----:B------:R-:W-:Y:S01]  /*2210*/  LOP3.LUT R100, R12, 0x40, RZ, 0xfc, !PT ;  /* 0x000000400c647812 */ /* 0x000fe200078efcff */
        /* <DEDUP_REMOVED lines=21> */
[----:B------:R-:W-:Y:S01]  /*2370*/  IMAD R5, R14, R117, R5 ;  /* 0x000000750e057224 */ /* 0x000fe200078e0205 */
[----:B------:R-:W-:-:S04]  /*2380*/  IADD3 R21, PT, PT, R21, R24, RZ ;  /* 0x0000001815157210 */ /* 0x000fc80007ffe0ff */
[----:B------:R-:W-:Y:S02]  /*2390*/  IADD3 R5, PT, PT, R7, R5, RZ ;  /* 0x0000000507057210 */ /* 0x000fe40007ffe0ff */
[----:B------:R-:W-:Y:S01]  /*23a0*/  SHF.R.S32.HI R7, RZ, 0x1f, R68 ;  /* 0x0000001fff077819 */ /* 0x000fe20000011444 */
[----:B------:R-:W-:-:S03]  /*23b0*/  IMAD.WIDE.U32 R14, R110, R154, R20 ;  /* 0x0000009a6e0e7225 */ /* 0x000fc600078e0014 */
[----:B------:R-:W-:Y:S01]  /*23c0*/  LEA.HI R7, R7, R68, RZ, 0x6 ;  /* 0x0000004407077211 */ /* 0x000fe200078f30ff */
[----:B------:R-:W-:-:S03]  /*23d0*/  IMAD.X R17, RZ, RZ, R4, P0 ;  /* 0x000000ffff117224 */ /* 0x000fc600000e0604 */
[----:B------:R-:W-:Y:S01]  /*23e0*/  SHF.R.S32.HI R7, RZ, 0x6, R7 ;  /* 0x00000006ff077819 */ /* 0x000fe20000011407 */
[----:B------:R-:W-:Y:S01]  /*23f0*/  IMAD.IADD R161, R15, 0x1, R161 ;  /* 0x000000010fa17824 */ /* 0x000fe200078e02a1 */
[----:B----4-:R-:W-:Y:S02]  /*2400*/  LEA R160, P0, R14, R10, 0x1 ;  /* 0x0000000a0ea07211 */ /* 0x010fe400078008ff */
[----:B------:R-:W-:Y:S02]  /*2410*/  VIMNMX R66, PT, PT, R156, R7, !PT ;  /* 0x000000079c427248 */ /* 0x000fe40007fe0100 */
[----:B------:R-:W-:Y:S02]  /*2420*/  LEA.HI.X R161, R14, R11, R161, 0x1, P0 ;  /* 0x0000000b0ea17211 */ /* 0x000fe400000f0ca1 */
[----:B------:R-:W-:Y:S02]  /*2430*/  ISETP.GT.AND P0, PT, R105, R66, PT ;  /* 0x000000426900720c */ /* 0x000fe40003f04270 */
[----:B------:R-:W-:Y:S01]  /*2440*/  LEA R108, P2, R6, R8, 0x1 ;  /* 0x00000008066c7211 */ /* 0x000fe200078408ff */
[----:B------:R-:W-:-:S03]  /*2450*/  IMAD.WIDE.U32 R16, R110, R152, R16 ;  /* 0x000000986e107225 */ /* 0x000fc600078e0010 */
[----:B------:R-:W-:Y:S02]  /*2460*/  LEA.HI.X R109, R6, R9, R5, 0x1, P2 ;  /* 0x00000009066d7211 */ /* 0x000fe400010f0c05 */
[----:B------:R-:W-:Y:S01]  /*2470*/  SHF.R.U32.HI R5, RZ, 0x1, R57 ;  /* 0x00000001ff057819 */ /* 0x000fe20000011639 */
[----:B------:R-:W-:Y:S01]  /*2480*/  IMAD.IADD R157, R17, 0x1, R157 ;  /* 0x00000001119d7824 */ /* 0x000fe200078e029d */
[----:B------:R-:W-:Y:S02]  /*2490*/  LEA R158, P1, R16, R18, 0x1 ;  /* 0x00000012109e7211 */ /* 0x000fe400078208ff */
[----:B------:R-:W-:Y:S02]  /*24a0*/  LOP3.LUT R4, R96, 0x8, R5, 0xf8, !PT ;  /* 0x0000000860047812 */ /* 0x000fe400078ef805 */
[----:B------:R-:W-:Y:S02]  /*24b0*/  LEA.HI.X R157, R16, R19, R157, 0x1, P1 ;  /* 0x00000013109d7211 */ /* 0x000fe400008f0c9d */
[----:B------:R-:W-:-:S02]  /*24c0*/  LEA.HI R97, R97, R97, RZ, 0x1 ;  /* 0x0000006161617211 */ /* 0x000fc400078f08ff */
        /* <DEDUP_REMOVED lines=95> */
.L_x_9827:
        /* <DEDUP_REMOVED lines=20> */
.L_x_9776:
[----:B------:R-:W-:Y:S05]  /*2c00*/  BSYNC.RECONVERGENT B0 ;  /* 0x0000000000007941 */ /* 0x000fea0003800200 */
.L_x_9775:
        /* <DEDUP_REMOVED lines=12> */
.L_x_9778:
[----:B------:R-:W-:Y:S05]  /*2cd0*/  BSYNC.RECONVERGENT B0 ;  /* 0x0000000000007941 */ /* 0x000fea0003800200 */
.L_x_9777:
        /* <DEDUP_REMOVED lines=12> */
.L_x_9780:
[----:B------:R-:W-:Y:S05]  /*2da0*/  BSYNC.RECONVERGENT B0 ;  /* 0x0000000000007941 */ /* 0x000fea0003800200 */
.L_x_9779:
        /* <DEDUP_REMOVED lines=15> */
.L_x_9782:
[----:B------:R-:W-:Y:S05]  /*2ea0*/  BSYNC.RECONVERGENT B0 ;  /* 0x0000000000007941 */ /* 0x000fea0003800200 */
.L_x_9781:
        /* <DEDUP_REMOVED lines=26> */
.L_x_9786:
[----:B------:R-:W-:Y:S05]  /*3050*/  BSYNC.RECONVERGENT B0 ;  /* 0x0000000000007941 */ /* 0x000fea0003800200 */
.L_x_9785:
        /* <DEDUP_REMOVED lines=12> */
.L_x_9788:
[----:B------:R-:W-:Y:S05]  /*3120*/  BSYNC.RECONVERGENT B0 ;  /* 0x0000000000007941 */ /* 0x000fea0003800200 */
.L_x_9787:
        /* <DEDUP_REMOVED lines=12> */
.L_x_9790:
[----:B------:R-:W-:Y:S05]  /*31f0*/  BSYNC.RECONVERGENT B0 ;  /* 0x0000000000007941 */ /* 0x000fea0003800200 */
.L_x_9789:
        /* <DEDUP_REMOVED lines=17> */
.L_x_9784:
        /* <DEDUP_REMOVED lines=57> */
.L_x_9796:
[----:B------:R-:W-:Y:S05]  /*36a0*/  BSYNC.RECONVERGENT B0 ;  /* 0x0000000000007941 */ /* 0x000fea0003800200 */
.L_x_9795:
        /* <DEDUP_REMOVED lines=47> */
.L_x_9794:
[----:B------:R-:W-:Y:S05]  /*39a0*/  BSYNC.RECONVERGENT B1 ;  /* 0x0000000000017941 */ /* 0x000fea0003800200 */
.L_x_9793:
        /* <DEDUP_REMOVED lines=62> */
.L_x_9800:
[----:B------:R-:W-:Y:S05]  /*3d90*/  BSYNC.RECONVERGENT B0 ;  /* 0x0000000000007941 */ /* 0x000fea0003800200 */
.L_x_9799:
        /* <DEDUP_REMOVED lines=47> */
.L_x_9798:
[----:B------:R-:W-:Y:S05]  /*4090*/  BSYNC.RECONVERGENT B1 ;  /* 0x0000000000017941 */ /* 0x000fea0003800200 */
.L_x_9797:
        /* <DEDUP_REMOVED lines=60> */
.L_x_9804:
[----:B------:R-:W-:Y:S05]  /*4460*/  BSYNC.RECONVERGENT B0 ;  /* 0x0000000000007941 */ /* 0x000fea0003800200 */
.L_x_9803:
        /* <DEDUP_REMOVED lines=47> */
.L_x_9802:
[----:B------:R-:W-:Y:S05]  /*4760*/  BSYNC.RECONVERGENT B1 ;  /* 0x0000000000017941 */ /* 0x000fea0003800200 */
.L_x_9801:
        /* <DEDUP_REMOVED lines=63> */
.L_x_9808:
[----:B------:R-:W-:Y:S05]  /*4b60*/  BSYNC.RECONVERGENT B0 ;  /* 0x0000000000007941 */ /* 0x000fea0003800200 */
.L_x_9807:
        /* <DEDUP_REMOVED lines=47> */
.L_x_9806:
[----:B------:R-:W-:Y:S05]  /*4e60*/  BSYNC.RECONVERGENT B1 ;  /* 0x0000000000017941 */ /* 0x000fea0003800200 */
.L_x_9805:
[----:B------:R-:W2:Y:S02]  /*4e70*/  LD.E R3, desc[UR4][R102.64+0xd0] ;  /* 0x0000d00466037980 */ /* 0x000ea4000c101900 */
[----:B--2---:R-:W-:Y:S05]  /*4e80*/  IMAD.U32 R3, R3, -0x20, RZ ;  /* 0xffffffe003037824 */ /* 0x004fea00078e00ff */
[C---:B------:R-:W-:Y:S02]  /*4e90*/  LEA R14, P1, R3.reuse, R14, 0x1 ;  /* 0x0000000e030e7211 */ /* 0x040fe400078208ff */
[C---:B------:R-:W-:Y:S02]  /*4ea0*/  LEA R50, P0, R3.reuse, R50, 0x1 ;  /* 0x0000003203327211 */ /* 0x040fe400078008ff */
[C---:B------:R-:W-:Y:S02]  /*4eb0*/  LEA.HI.X.SX32 R15, R3.reuse, R15, 0x1, P1 ;  /* 0x0000000f030f7211 */ /* 0x040fe400008f0eff */
[----:B------:R-:W-:Y:S01]  /*4ec0*/  LEA.HI.X.SX32 R51, R3, R51, 0x1, P0 ;  /* 0x0000003303337211 */ /* 0x000fe200000f0eff */
[----:B------:R-:W-:Y:S05]  /*4ed0*/  BRA `(.L_x_9791) ;  /* 0x0000002c00a47947 */ /* 0x000fea0003800000 */
.L_x_9792:
        /* <DEDUP_REMOVED lines=95> */
.L_x_9812:
[----:B------:R-:W-:Y:S05]  /*54d0*/  BSYNC.RECONVERGENT B0 ;  /* 0x0000000000007941 */ /* 0x000fea0003800200 */
.L_x_9811:
        /* <DEDUP_REMOVED lines=88> */
.L_x_9810:
[----:B------:R-:W-:Y:S05]  /*5a60*/  BSYNC.RECONVERGENT B1 ;  /* 0x0000000000017941 */ /* 0x000fea0003800200 */
.L_x_9809:
        /* <DEDUP_REMOVED lines=94> */
.L_x_9816:
[----:B------:R-:W-:Y:S05]  /*6050*/  BSYNC.RECONVERGENT B0 ;  /* 0x0000000000007941 */ /* 0x000fea0003800200 */
.L_x_9815:
        /* <DEDUP_REMOVED lines=88> */
.L_x_9814:
[----:B------:R-:W-:Y:S05]  /*65e0*/  BSYNC.RECONVERGENT B1 ;  /* 0x0000000000017941 */ /* 0x000fea0003800200 */
.L_x_9813:
        /* <DEDUP_REMOVED lines=95> */
.L_x_9820:
[----:B------:R-:W-:Y:S05]  /*6be0*/  BSYNC.RECONVERGENT B0 ;  /* 0x0000000000007941 */ /* 0x000fea0003800200 */
.L_x_9819:
        /* <DEDUP_REMOVED lines=86> */
.L_x_9818:
[----:B------:R-:W-:Y:S05]  /*7150*/  BSYNC.RECONVERGENT B1 ;  /* 0x0000000000017941 */ /* 0x000fea0003800200 */
.L_x_9817:
        /* <DEDUP_REMOVED lines=98> */
.L_x_9824:
[----:B------:R-:W-:Y:S05]  /*7780*/  BSYNC.RECONVERGENT B0 ;  /* 0x0000000000007941 */ /* 0x000fea0003800200 */
.L_x_9823:
        /* <DEDUP_REMOVED lines=86> */
.L_x_9822:
[----:B------:R-:W-:Y:S05]  /*7cf0*/  BSYNC.RECONVERGENT B1 ;  /* 0x0000000000017941 */ /* 0x000fea0003800200 */
.L_x_9821:
[----:B------:R-:W3:Y:S01]  /*7d00*/  LD.E R3, desc[UR4][R102.64+0xd0] ;  /* 0x0000d00466037980 */ /* 0x000ee2000c101900 */
[----:B-----5:R-:W-:Y:S02]  /*7d10*/  IMAD.MOV.U32 R73, RZ, RZ, R69 ;  /* 0x000000ffff497224 */ /* 0x020fe400078e0045 */
[----:B---3--:R-:W-:Y:S05]  /*7d20*/  IMAD.U32 R3, R3, -0x20, RZ ;  /* 0xffffffe003037824 */ /* 0x008fea00078e00ff */
[C---:B------:R-:W-:Y:S02]  /*7d30*/  LEA R74, P1, R3.reuse, R74, 0x1 ;  /* 0x0000004a034a7211 */ /* 0x040fe400078208ff */
[C---:B------:R-:W-:Y:S02]  /*7d40*/  LEA R72, P0, R3.reuse, R72, 0x1 ;  /* 0x0000004803487211 */ /* 0x040fe400078008ff */
[C---:B------:R-:W-:Y:S02]  /*7d50*/  LEA.HI.X.SX32 R75, R3.reuse, R75, 0x1, P1 ;  /* 0x0000004b034b7211 */ /* 0x040fe400008f0eff */
[----:B------:R-:W-:Y:S09]  /*7d60*/  LEA.HI.X.SX32 R69, R3, R73, 0x1, P0 ;  /* 0x0000004903457211 */ /* 0x000ff200000f0eff */
.L_x_9791:
[----:B------:R-:W-:Y:S05]  /*7d70*/  BSYNC.RECONVERGENT B2 ;  /* 0x0000000000027941 */ /* 0x000fea0003800200 */
.L_x_9783:
        /* <DEDUP_REMOVED lines=101> */
.L_x_9826:
[----:B------:R-:W-:Y:S05]  /*83d0*/  BSYNC.RECONVERGENT B0 ;  /* 0x0000000000007941 */ /* 0x000fea0003800200 */
.L_x_9825:
[----:B------:R-:W-:Y:S05]  /*83e0*/  @P2 BRA `(.L_x_9827) ;  /* 0xffffffa400b42947 */ /* 0x000fea000383ffff */
.L_x_9774:
        /* <DEDUP_REMOVED lines=34> */
.L_x_9831:
[----:B------:R-:W-:Y:S05]  /*8610*/  BSYNC.RECONVERGENT B0 ;  /* 0x0000000000007941 */ /* 0x000fea0003800200 */
.L_x_9830:
        /* <DEDUP_REMOVED lines=14> */
.L_x_9833:
[----:B------:R-:W-:Y:S05]  /*8700*/  BSYNC.RECONVERGENT B0 ;  /* 0x0000000000007941 */ /* 0x000fea0003800200 */
.L_x_9832:
        /* <DEDUP_REMOVED lines=16> */
.L_x_9835:
[----:B------:R-:W-:Y:S05]  /*8810*/  BSYNC.RECONVERGENT B0 ;  /* 0x0000000000007941 */ /* 0x000fea0003800200 */
.L_x_9834:
        /* <DEDUP_REMOVED lines=16> */
.L_x_9829:
        /* <DEDUP_REMOVED lines=82> */
.L_x_9843:
[----:B------:R-:W-:Y:S05]  /*8e40*/  BSYNC.RECONVERGENT B0 ;  /* 0x0000000000007941 */ /* 0x000fea0003800200 */
.L_x_9842:
[----:B-----5:R-:W-:Y:S01]  /*8e50*/  IMAD.MOV.U32 R6, RZ, RZ, R10 ;  /* 0x000000ffff067224 */ /* 0x020fe200078e000a */
[----:B------:R-:W-:Y:S01]  /*8e60*/  MOV R4, R8 ;  /* 0x0000000800047202 */ /* 0x000fe20000000f00 */
[----:B------:R-:W-:Y:S01]  /*8e70*/  IMAD.MOV.U32 R7, RZ, RZ, R11 ;  /* 0x000000ffff077224 */ /* 0x000fe200078e000b */
[----:B------:R-:W-:Y:S02]  /*8e80*/  MOV R5, R9 ;  /* 0x0000000900057202 */ /* 0x000fe40000000f00 */
.L_x_9841:
[----:B------:R-:W-:Y:S05]  /*8e90*/  BSYNC.RECONVERGENT B1 ;  /* 0x0000000000017941 */ /* 0x000fea0003800200 */
.L_x_9840:
        /* <DEDUP_REMOVED lines=48> */
.L_x_9845:
[----:B------:R-:W-:Y:S05]  /*91a0*/  BSYNC.RECONVERGENT B0 ;  /* 0x0000000000007941 */ /* 0x000fea0003800200 */
.L_x_9844:
[----:B-----5:R3:W-:Y:S02]  /*91b0*/  STS.128 [R58+0x2000], R8 ;  /* 0x002000083a007388 */ /* 0x0207e40000000c00 */
.L_x_9839:
[----:B------:R-:W-:Y:S05]  /*91c0*/  BSYNC.RECONVERGENT B2 ;  /* 0x0000000000027941 */ /* 0x000fea0003800200 */
.L_x_9838:
        /* <DEDUP_REMOVED lines=52> */
.L_x_9851:
[----:B------:R-:W-:Y:S05]  /*9510*/  BSYNC.RECONVERGENT B0 ;  /* 0x0000000000007941 */ /* 0x000fea0003800200 */
.L_x_9850:
[----:B-----5:R1:W-:Y:S02]  /*9520*/  STS.128 [R58+0x800], R8 ;  /* 0x000800083a007388 */ /* 0x0203e40000000c00 */
.L_x_9849:
[----:B------:R-:W-:Y:S05]  /*9530*/  BSYNC.RECONVERGENT B1 ;  /* 0x0000000000017941 */ /* 0x000fea0003800200 */
.L_x_9848:
        /* <DEDUP_REMOVED lines=45> */
.L_x_9853:
[----:B------:R-:W-:Y:S05]  /*9810*/  BSYNC.RECONVERGENT B0 ;  /* 0x0000000000007941 */ /* 0x000fea0003800200 */
.L_x_9852:
[----:B-----5:R3:W-:Y:S02]  /*9820*/  STS.128 [R58+0x2800], R8 ;  /* 0x002800083a007388 */ /* 0x0207e40000000c00 */
.L_x_9847:
[----:B------:R-:W-:Y:S05]  /*9830*/  BSYNC.RECONVERGENT B2 ;  /* 0x0000000000027941 */ /* 0x000fea0003800200 */
.L_x_9846:
        /* <DEDUP_REMOVED lines=52> */
.L_x_9859:
[----:B------:R-:W-:Y:S05]  /*9b80*/  BSYNC.RECONVERGENT B0 ;  /* 0x0000000000007941 */ /* 0x000fea0003800200 */
.L_x_9858:
[----:B-----5:R1:W-:Y:S02]  /*9b90*/  STS.128 [R58+0x1000], R8 ;  /* 0x001000083a007388 */ /* 0x0203e40000000c00 */
.L_x_9857:
[----:B------:R-:W-:Y:S05]  /*9ba0*/  BSYNC.RECONVERGENT B1 ;  /* 0x0000000000017941 */ /* 0x000fea0003800200 */
.L_x_9856:
        /* <DEDUP_REMOVED lines=45> */
.L_x_9861:
[----:B------:R-:W-:Y:S05]  /*9e80*/  BSYNC.RECONVERGENT B0 ;  /* 0x0000000000007941 */ /* 0x000fea0003800200 */
.L_x_9860:
[----:B-----5:R1:W-:Y:S02]  /*9e90*/  STS.128 [R58+0x3000], R8 ;  /* 0x003000083a007388 */ /* 0x0203e40000000c00 */
.L_x_9855:
[----:B------:R-:W-:Y:S05]  /*9ea0*/  BSYNC.RECONVERGENT B2 ;  /* 0x0000000000027941 */ /* 0x000fea0003800200 */
.L_x_9854:
        /* <DEDUP_REMOVED lines=53> */
.L_x_9865:
[----:B------:R-:W-:Y:S05]  /*a200*/  BSYNC.RECONVERGENT B0 ;  /* 0x0000000000007941 */ /* 0x000fea0003800200 */
.L_x_9864:
[----:B-----5:R1:W-:Y:S02]  /*a210*/  STS.128 [R58+0x1800], R8 ;  /* 0x001800083a007388 */ /* 0x0203e40000000c00 */
.L_x_9863:
[----:B------:R-:W-:Y:S05]  /*a220*/  BSYNC.RECONVERGENT B1 ;  /* 0x0000000000017941 */ /* 0x000fea0003800200 */
.L_x_9862:
        /* <DEDUP_REMOVED lines=46> */
.L_x_9867:
[----:B------:R-:W-:Y:S05]  /*a510*/  BSYNC.RECONVERGENT B0 ;  /* 0x0000000000007941 */ /* 0x000fea0003800200 */
.L_x_9866:
[----:B-----5:R1:W-:Y:S01]  /*a520*/  STS.128 [R58+0x3800], R8 ;  /* 0x003800083a007388 */ /* 0x0203e20000000c00 */
[----:B------:R-:W-:Y:S05]  /*a530*/  BRA `(.L_x_9836) ;  /* 0x0000002c00687947 */ /* 0x000fea0003800000 */
.L_x_9837:
        /* <DEDUP_REMOVED lines=97> */
.L_x_9872:
[----:B------:R-:W-:Y:S05]  /*ab50*/  BSYNC.RECONVERGENT B0 ;  /* 0x0000000000007941 */ /* 0x000fea0003800200 */
.L_x_9871:
[----:B------:R-:W-:Y:S05]  /*ab60*/  BSYNC.RECONVERGENT B1 ;  /* 0x0000000000017941 */ /* 0x000fea0003800200 */
.L_x_9870:
        /* <DEDUP_REMOVED lines=87> */
.L_x_9874:
[----:B------:R-:W-:Y:S05]  /*b0e0*/  BSYNC.RECONVERGENT B0 ;  /* 0x0000000000007941 */ /* 0x000fea0003800200 */
.L_x_9873:
[----:B-----5:R4:W-:Y:S02]  /*b0f0*/  STS.128 [R58+0x2000], R20 ;  /* 0x002000143a007388 */ /* 0x0209e40000000c00 */
.L_x_9869:
[----:B------:R-:W-:Y:S05]  /*b100*/  BSYNC.RECONVERGENT B2 ;  /* 0x0000000000027941 */ /* 0x000fea0003800200 */
.L_x_9868:
        /* <DEDUP_REMOVED lines=90> */
.L_x_9880:
[----:B------:R-:W-:Y:S05]  /*b6b0*/  BSYNC.RECONVERGENT B0 ;  /* 0x0000000000007941 */ /* 0x000fea0003800200 */
.L_x_9879:
[----:B-----5:R4:W-:Y:S02]  /*b6c0*/  STS.128 [R58+0x800], R20 ;  /* 0x000800143a007388 */ /* 0x0209e40000000c00 */
.L_x_9878:
[----:B------:R-:W-:Y:S05]  /*b6d0*/  BSYNC.RECONVERGENT B1 ;  /* 0x0000000000017941 */ /* 0x000fea0003800200 */
.L_x_9877:
        /* <DEDUP_REMOVED lines=83> */
.L_x_9882:
[----:B------:R-:W-:Y:S05]  /*bc10*/  BSYNC.RECONVERGENT B0 ;  /* 0x0000000000007941 */ /* 0x000fea0003800200 */
.L_x_9881:
[----:B-----5:R4:W-:Y:S02]  /*bc20*/  STS.128 [R58+0x2800], R20 ;  /* 0x002800143a007388 */ /* 0x0209e40000000c00 */
.L_x_9876:
[----:B------:R-:W-:Y:S05]  /*bc30*/  BSYNC.RECONVERGENT B2 ;  /* 0x0000000000027941 */ /* 0x000fea0003800200 */
.L_x_9875:
        /* <DEDUP_REMOVED lines=91> */
.L_x_9888:
[----:B------:R-:W-:Y:S05]  /*c1f0*/  BSYNC.RECONVERGENT B0 ;  /* 0x0000000000007941 */ /* 0x000fea0003800200 */
.L_x_9887:
[----:B-----5:R4:W-:Y:S02]  /*c200*/  STS.128 [R58+0x1000], R20 ;  /* 0x001000143a007388 */ /* 0x0209e40000000c00 */
.L_x_9886:
[----:B------:R-:W-:Y:S05]  /*c210*/  BSYNC.RECONVERGENT B1 ;  /* 0x0000000000017941 */ /* 0x000fea0003800200 */
.L_x_9885:
        /* <DEDUP_REMOVED lines=84> */
.L_x_9890:
[----:B------:R-:W-:Y:S05]  /*c760*/  BSYNC.RECONVERGENT B0 ;  /* 0x0000000000007941 */ /* 0x000fea0003800200 */
.L_x_9889:
[----:B-----5:R4:W-:Y:S02]  /*c770*/  STS.128 [R58+0x3000], R20 ;  /* 0x003000143a007388 */ /* 0x0209e40000000c00 */
.L_x_9884:
[----:B------:R-:W-:Y:S05]  /*c780*/  BSYNC.RECONVERGENT B2 ;  /* 0x0000000000027941 */ /* 0x000fea0003800200 */
.L_x_9883:
        /* <DEDUP_REMOVED lines=92> */
.L_x_9894:
[----:B------:R-:W-:Y:S05]  /*cd50*/  BSYNC.RECONVERGENT B0 ;  /* 0x0000000000007941 */ /* 0x000fea0003800200 */
.L_x_9893:
[----:B-----5:R1:W-:Y:S02]  /*cd60*/  STS.128 [R58+0x1800], R20 ;  /* 0x001800143a007388 */ /* 0x0203e40000000c00 */
.L_x_9892:
[----:B------:R-:W-:Y:S05]  /*cd70*/  BSYNC.RECONVERGENT B1 ;  /* 0x0000000000017941 */ /* 0x000fea0003800200 */
.L_x_9891:
        /* <DEDUP_REMOVED lines=84> */
.L_x_9896:
[----:B------:R-:W-:Y:S05]  /*d2c0*/  BSYNC.RECONVERGENT B0 ;  /* 0x0000000000007941 */ /* 0x000fea0003800200 */
.L_x_9895:
[----:B-----5:R1:W-:Y:S02]  /*d2d0*/  STS.128 [R58+0x3800], R4 ;  /* 0x003800043a007388 */ /* 0x0203e40000000c00 */
.L_x_9836:
[----:B------:R-:W-:Y:S05]  /*d2e0*/  BSYNC.RECONVERGENT B3 ;  /* 0x0000000000037941 */ /* 0x000fea0003800200 */
.L_x_9828:
        /* <DEDUP_REMOVED lines=26> */
.L_x_9898:
[----:B------:R-:W-:Y:S05]  /*d490*/  BSYNC.RECONVERGENT B0 ;  /* 0x0000000000007941 */ /* 0x000fea0003800200 */
.L_x_9897:
        /* <DEDUP_REMOVED lines=14> */
.L_x_9900:
[----:B------:R-:W-:Y:S05]  /*d580*/  BSYNC.RECONVERGENT B0 ;  /* 0x0000000000007941 */ /* 0x000fea0003800200 */
.L_x_9899:
        /* <DEDUP_REMOVED lines=16> */
.L_x_9902:
[----:B------:R-:W-:Y:S05]  /*d690*/  BSYNC.RECONVERGENT B0 ;  /* 0x0000000000007941 */ /* 0x000fea0003800200 */
.L_x_9901:
        /* <DEDUP_REMOVED lines=16> */
.L_x_9904:
[----:B------:R-:W-:Y:S05]  /*d7a0*/  BSYNC.RECONVERGENT B0 ;  /* 0x0000000000007941 */ /* 0x000fea0003800200 */
.L_x_9903:
        /* <DEDUP_REMOVED lines=20> */
.L_x_9906:
[----:B------:R1:W-:Y:S04]  /*d8f0*/  STS.128 [R58+0x8000], RZ ;  /* 0x008000ff3a007388 */ /* 0x0003e80000000c00 */
[----:B------:R1:W-:Y:S02]  /*d900*/  STS.128 [R58+0xa000], RZ ;  /* 0x00a000ff3a007388 */ /* 0x0003e40000000c00 */
.L_x_9907:
[----:B------:R-:W-:Y:S05]  /*d910*/  BSYNC.RECONVERGENT B0 ;  /* 0x0000000000007941 */ /* 0x000fea0003800200 */
.L_x_9905:
        /* <DEDUP_REMOVED lines=21> */
.L_x_9909:
[----:B------:R-:W-:Y:S05]  /*da70*/  BSYNC.RECONVERGENT B0 ;  /* 0x0000000000007941 */ /* 0x000fea0003800200 */
.L_x_9908:
        /* <DEDUP_REMOVED lines=18> */
.L_x_9911:
[----:B------:R-:W-:Y:S05]  /*dba0*/  BSYNC.RECONVERGENT B0 ;  /* 0x0000000000007941 */ /* 0x000fea0003800200 */
.L_x_9910:
        /* <DEDUP_REMOVED lines=18> */
.L_x_9913:
[----:B------:R-:W-:Y:S05]  /*dcd0*/  BSYNC.RECONVERGENT B0 ;  /* 0x0000000000007941 */ /* 0x000fea0003800200 */
.L_x_9912:
[----:B------:R-:W5:Y:S01]  /*dce0*/  S2UR UR6, SR_CgaCtaId ;  /* 0x00000000000679c3 */ /* 0x000f620000008800 */
[----:B------:R-:W4:Y:S01]  /*dcf0*/  LD.E R48, desc[UR4][R102.64+0x18c] ;  /* 0x00018c0466307980 */ /* 0x000f22000c101900 */
[----:B------:R-:W-:Y:S01]  /*dd00*/  LOP3.LUT R94, R94, 0x200, R99, 0xf8, !PT ;  /* 0x000002005e5e7812 */ /* 0x000fe200078ef863 */
[----:B------:R-:W-:Y:S01]  /*dd10*/  IMAD.SHL.U32 R59, R59, 0x400, RZ ;  /* 0x000004003b3b7824 */ /* 0x000fe200078e00ff */
[----:B------:R-:W-:Y:S01]  /*dd20*/  LOP3.LUT R96, R96, 0x8, R57, 0x78, !PT ;  /* 0x0000000860607812 */ /* 0x000fe200078e7839 */
[----:B------:R-:W-:Y:S01]  /*dd30*/  UMOV UR7, 0x400 ;  /* 0x0000040000077882 */ /* 0x000fe20000000000 */
[----:B------:R-:W-:Y:S01]  /*dd40*/  R2P PR, R57, 0x6 ;  /* 0x0000000639007804 */ /* 0x000fe20000000000 */
[----:B------:R-:W-:Y:S01]  /*dd50*/  IMAD.IADD R147, R49, 0x1, R94 ;  /* 0x0000000131937824 */ /* 0x000fe200078e025e */
[----:B-1----:R-:W-:Y:S01]  /*dd60*/  LOP3.LUT R3, R96, 0x38, R61, 0x78, !PT ;  /* 0x0000003860037812 */ /* 0x002fe200078e783d */
[----:B------:R-:W-:Y:S01]  /*dd70*/  IMAD.MOV.U32 R2, RZ, RZ, 0x40 ;  /* 0x00000040ff027424 */ /* 0x000fe200078e00ff */
[----:B------:R-:W-:Y:S01]  /*dd80*/  LOP3.LUT R0, R59, 0x400, RZ, 0xc0, !PT ;  /* 0x000004003b007812 */ /* 0x000fe200078ec0ff */
[----:B------:R-:W0:Y:S01]  /*dd90*/  LDGDEPBAR ;  /* 0x00000000000079af */ /* 0x000e220000000000 */
[----:B------:R-:W-:Y:S02]  /*dda0*/  BSSY.RECONVERGENT B1, `(.L_x_9914) ;  /* 0x000017d000017945 */ /* 0x000fe40003800200 */
[----:B------:R-:W-:Y:S01]  /*ddb0*/  SEL R2, R2, 0xffffffc0, !P2 ;  /* 0xffffffc002027807 */ /* 0x000fe20005000000 */
[----:B------:R-:W-:-:S02]  /*ddc0*/  IMAD R3, R3, 0x2, R0 ;  /* 0x0000000203037824 */ /* 0x000fc400078e0200 */
[----:B------:R-:W-:-:S05]  /*ddd0*/  IMAD.MOV.U32 R0, RZ, RZ, 0x20 ;  /* 0x00000020ff007424 */ /* 0x000fca00078e00ff */
[----:B------:R-:W-:Y:S01]  /*dde0*/  SEL R0, R0, 0xffffffe0, !P1 ;  /* 0xffffffe000007807 */ /* 0x000fe20004800000 */
[----:B-----5:R-:W-:-:S06]  /*ddf0*/  ULEA UR6, UR6, UR7, 0x18 ;  /* 0x0000000706067291 */ /* 0x020fcc000f8ec0ff */
[----:B------:R-:W-:Y:S01]  /*de00*/  LEA R147, R147, UR6, 0x1 ;  /* 0x0000000693937c11 */ /* 0x000fe2000f8e08ff */
[----:B------:R-:W-:Y:S02]  /*de10*/  VIADD R146, R3, UR6 ;  /* 0x0000000603927c36 */ /* 0x000fe40008000000 */
[----:B------:R-:W-:Y:S02]  /*de20*/  LDSM.16.M88.4 R28, [R3+UR6+0x4000] ;  /* 0x00400006031c783b */ /* 0x000fe40008000200 */
[C-C-:B------:R-:W-:Y:S01]  /*de30*/  IMAD.IADD R145, R147.reuse, 0x1, R0.reuse ;  /* 0x0000000193917824 */ /* 0x140fe200078e0200 */
[C---:B------:R-:W-:Y:S01]  /*de40*/  IADD3 R141, PT, PT, R146.reuse, R2, RZ ;  /* 0x00000002928d7210 */ /* 0x040fe20007ffe0ff */
[----:B------:R-:W1:Y:S01]  /*de50*/  LDSM.16.M88.4 R52, [R147] ;  /* 0x000000009334783b */ /* 0x000e620000000200 */
[----:B------:R-:W-:Y:S02]  /*de60*/  IMAD.IADD R142, R146, 0x1, R0 ;  /* 0x00000001928e7824 */ /* 0x000fe400078e0200 */
[----:B------:R-:W-:Y:S01]  /*de70*/  IMAD.IADD R144, R147, 0x1, R2 ;  /* 0x0000000193907824 */ /* 0x000fe200078e0202 */
[----:B------:R-:W5:Y:S01]  /*de80*/  LDSM.16.M88.4 R76, [R3+UR6+0x4800] ;  /* 0x00480006034c783b */ /* 0x000f620008000200 */
[----:B------:R-:W-:-:S02]  /*de90*/  IMAD.IADD R140, R0, 0x1, R141 ;  /* 0x00000001008c7824 */ /* 0x000fc400078e028d */
[----:B------:R-:W-:Y:S01]  /*dea0*/  IMAD.IADD R143, R0, 0x1, R144 ;  /* 0x00000001008f7824 */ /* 0x000fe200078e0290 */
[----:B------:R-:W5:Y:S04]  /*deb0*/  LDSM.16.M88.4 R68, [R3+UR6+0x5000] ;  /* 0x005000060344783b */ /* 0x000f680008000200 */
[----:B--23--:R-:W-:Y:S04]  /*dec0*/  LDSM.16.M88.4 R4, [R145] ;  /* 0x000000009104783b */ /* 0x00cfe80000000200 */
[----:B------:R-:W2:Y:S04]  /*ded0*/  LDSM.16.M88.4 R24, [R142+0x4000] ;  /* 0x004000008e18783b */ /* 0x000ea80000000200 */
[----:B----4-:R-:W3:Y:S04]  /*dee0*/  LDSM.16.M88.4 R20, [R3+UR6+0x5800] ;  /* 0x005800060314783b */ /* 0x010ee80008000200 */
        /* <DEDUP_REMOVED lines=10> */
[C---:B-----5:R-:W-:Y:S03]  /*df90*/  HMMA.16816.F32.BF16 R80, R52.reuse, R76, RZ ;  /* 0x0000004c3450723c */ /* 0x060fe600000418ff */
[----:B------:R-:W5:Y:S04]  /*dfa0*/  LDSM.16.M88.4 R92, [R141+0x4800] ;  /* 0x004800008d5c783b */ /* 0x000f680000000200 */
[----:B------:R-:W5:Y:S01]  /*dfb0*/  LDSM.16.M88.4 R88, [R141+0x5000] ;  /* 0x005000008d58783b */ /* 0x000f620000000200 */
[----:B------:R-:W-:Y:S08]  /*dfc0*/  HMMA.16816.F32.BF16 R72, R52, R68, RZ ;  /* 0x000000443448723c */ /* 0x000ff000000418ff */
[----:B--2---:R-:W-:Y:S08]  /*dfd0*/  HMMA.16816.F32.BF16 R16, R4, R24, R16 ;  /* 0x000000180410723c */ /* 0x004ff00000041810 */
[C---:B------:R-:W-:Y:S08]  /*dfe0*/  HMMA.16816.F32.BF16 R76, R52.reuse, R78, RZ ;  /* 0x0000004e344c723c */ /* 0x040ff000000418ff */
[C---:B------:R-:W-:Y:S08]  /*dff0*/  HMMA.16816.F32.BF16 R68, R52.reuse, R70, RZ ;  /* 0x000000463444723c */ /* 0x040ff000000418ff */
[C---:B---3--:R-:W-:Y:S08]  /*e000*/  HMMA.16816.F32.BF16 R64, R52.reuse, R20, RZ ;  /* 0x000000143440723c */ /* 0x048ff000000418ff */
[----:B------:R-:W-:Y:S01]  /*e010*/  HMMA.16816.F32.BF16 R52, R52, R22, RZ ;  /* 0x000000163434723c */ /* 0x000fe200000418ff */
[----:B------:R-:W-:Y:S07]  /*e020*/  LDSM.16.M88.4 R20, [R3+UR6+0x6000] ;  /* 0x006000060314783b */ /* 0x000fee0008000200 */
[----:B------:R-:W-:Y:S01]  /*e030*/  HMMA.16816.F32.BF16 R28, R4, R26, R28 ;  /* 0x0000001a041c723c */ /* 0x000fe2000004181c */
[----:B------:R-:W2:Y:S07]  /*e040*/  LDSM.16.M88.4 R24, [R147+0x2000] ;  /* 0x002000009318783b */ /* 0x000eae0000000200 */
[----:B----4-:R-:W-:Y:S08]  /*e050*/  HMMA.16816.F32.BF16 R16, R96, R36, R16 ;  /* 0x000000246010723c */ /* 0x010ff00000041810 */
[C---:B------:R-:W-:Y:S08]  /*e060*/  HMMA.16816.F32.BF16 R64, R4.reuse, R8, R64 ;  /* 0x000000080440723c */ /* 0x040ff00000041840 */
[C---:B------:R-:W-:Y:S08]  /*e070*/  HMMA.16816.F32.BF16 R80, R4.reuse, R40, R80 ;  /* 0x000000280450723c */ /* 0x040ff00000041850 */
[C---:B------:R-:W-:Y:S01]  /*e080*/  HMMA.16816.F32.BF16 R76, R4.reuse, R42, R76 ;  /* 0x0000002a044c723c */ /* 0x040fe2000004184c */
[----:B------:R-:W3:Y:S07]  /*e090*/  LDSM.16.M88.4 R40, [R140+0x4800] ;  /* 0x004800008c28783b */ /* 0x000eee0000000200 */
[----:B------:R-:W-:Y:S01]  /*e0a0*/  HMMA.16816.F32.BF16 R52, R4, R10, R52 ;  /* 0x0000000a0434723c */ /* 0x000fe20000041834 */
[----:B------:R-:W-:Y:S07]  /*e0b0*/  LDSM.16.M88.4 R8, [R145+0x2000] ;  /* 0x002000009108783b */ /* 0x000fee0000000200 */
[----:B------:R-:W-:Y:S01]  /*e0c0*/  HMMA.16816.F32.BF16 R28, R96, R38, R28 ;  /* 0x00000026601c723c */ /* 0x000fe2000004181c */
[----:B------:R-:W4:Y:S07]  /*e0d0*/  LDSM.16.M88.4 R36, [R140+0x5000] ;  /* 0x005000008c24783b */ /* 0x000f2e0000000200 */
[C---:B-1----:R-:W-:Y:S08]  /*e0e0*/  HMMA.16816.F32.BF16 R72, R4.reuse, R32, R72 ;  /* 0x000000200448723c */ /* 0x042ff00000041848 */
[----:B------:R-:W-:Y:S01]  /*e0f0*/  HMMA.16816.F32.BF16 R68, R4, R34, R68 ;  /* 0x000000220444723c */ /* 0x000fe20000041844 */
[----:B------:R-:W1:Y:S04]  /*e100*/  LDSM.16.M88.4 R32, [R140+0x5800] ;  /* 0x005800008c20783b */ /* 0x000e680000000200 */
[----:B------:R-:W1:Y:S03]  /*e110*/  LDSM.16.M88.4 R4, [R142+0x6000] ;  /* 0x006000008e04783b */ /* 0x000e660000000200 */
[----:B------:R-:W-:Y:S08]  /*e120*/  HMMA.16816.F32.BF16 R16, R44, R108, R16 ;  /* 0x0000006c2c10723c */ /* 0x000ff00000041810 */
[C---:B------:R-:W-:Y:S08]  /*e130*/  HMMA.16816.F32.BF16 R64, R96.reuse, R84, R64 ;  /* 0x000000546040723c */ /* 0x040ff00000041840 */
[----:B------:R-:W-:Y:S01]  /*e140*/  HMMA.16816.F32.BF16 R84, R96, R86, R52 ;  /* 0x000000566054723c */ /* 0x000fe20000041834 */
[----:B------:R-:W1:Y:S07]  /*e150*/  LDSM.16.M88.4 R52, [R3+UR6+0x6800] ;  /* 0x006800060334783b */ /* 0x000e6e0008000200 */
[----:B------:R-:W-:Y:S08]  /*e160*/  HMMA.16816.F32.BF16 R28, R44, R110, R28 ;  /* 0x0000006e2c1c723c */ /* 0x000ff0000004181c */
[C---:B-----5:R-:W-:Y:S08]  /*e170*/  HMMA.16816.F32.BF16 R80, R96.reuse, R92, R80 ;  /* 0x0000005c6050723c */ /* 0x060ff00000041850 */
[C---:B------:R-:W-:Y:S08]  /*e180*/  HMMA.16816.F32.BF16 R76, R96.reuse, R94, R76 ;  /* 0x0000005e604c723c */ /* 0x040ff0000004184c */
[C---:B------:R-:W-:Y:S08]  /*e190*/  HMMA.16816.F32.BF16 R72, R96.reuse, R88, R72 ;  /* 0x000000586048723c */ /* 0x040ff00000041848 */
[----:B------:R-:W-:Y:S01]  /*e1a0*/  HMMA.16816.F32.BF16 R68, R96, R90, R68 ;  /* 0x0000005a6044723c */ /* 0x000fe20000041844 */
[----:B------:R-:W-:Y:S07]  /*e1b0*/  LDSM.16.M88.4 R88, [R144+0x2000] ;  /* 0x002000009058783b */ /* 0x000fee0000000200 */
[C---:B--2---:R-:W-:Y:S01]  /*e1c0*/  HMMA.16816.F32.BF16 R92, R24.reuse, R20, R16 ;  /* 0x00000014185c723c */ /* 0x044fe20000041810 */
[----:B------:R-:W2:Y:S07]  /*e1d0*/  LDSM.16.M88.4 R16, [R141+0x6000] ;  /* 0x006000008d10783b */ /* 0x000eae0000000200 */
[----:B------:R-:W-:Y:S01]  /*e1e0*/  HMMA.16816.F32.BF16 R28, R24, R22, R28 ;  /* 0x00000016181c723c */ /* 0x000fe2000004181c */
[----:B------:R-:W5:Y:S07]  /*e1f0*/  LDSM.16.M88.4 R20, [R142+0x6800] ;  /* 0x006800008e14783b */ /* 0x000f6e0000000200 */
[C---:B---3--:R-:W-:Y:S08]  /*e200*/  HMMA.16816.F32.BF16 R80, R44.reuse, R40, R80 ;  /* 0x000000282c50723c */ /* 0x048ff00000041850 */
[C---:B------:R-:W-:Y:S01]  /*e210*/  HMMA.16816.F32.BF16 R76, R44.reuse, R42, R76 ;  /* 0x0000002a2c4c723c */ /* 0x040fe2000004184c */
[----:B------:R-:W-:Y:S07]  /*e220*/  LDSM.16.M88.4 R40, [R3+UR6+0x7000] ;  /* 0x007000060328783b */ /* 0x000fee0008000200 */
[C---:B----4-:R-:W-:Y:S08]  /*e230*/  HMMA.16816.F32.BF16 R72, R44.reuse, R36, R72 ;  /* 0x000000242c48723c */ /* 0x050ff00000041848 */
[C---:B------:R-:W-:Y:S01]  /*e240*/  HMMA.16816.F32.BF16 R68, R44.reuse, R38, R68 ;  /* 0x000000262c44723c */ /* 0x040fe20000041844 */
[----:B------:R-:W-:Y:S07]  /*e250*/  LDSM.16.M88.4 R36, [R143+0x2000] ;  /* 0x002000008f24783b */ /* 0x000fee0000000200 */
[C---:B-1----:R-:W-:Y:S08]  /*e260*/  HMMA.16816.F32.BF16 R64, R44.reuse, R32, R64 ;  /* 0x000000202c40723c */ /* 0x042ff00000041840 */
[----:B------:R-:W-:Y:S01]  /*e270*/  HMMA.16816.F32.BF16 R84, R44, R34, R84 ;  /* 0x000000222c54723c */ /* 0x000fe20000041854 */
[----:B------:R-:W1:Y:S04]  /*e280*/  LDSM.16.M88.4 R32, [R140+0x6000] ;  /* 0x006000008c20783b */ /* 0x000e680000000200 */
[----:B------:R-:W-:Y:S03]  /*e290*/  LDSM.16.M88.4 R44, [R140+0x7000] ;  /* 0x007000008c2c783b */ /* 0x000fe60000000200 */
[C---:B------:R-:W-:Y:S08]  /*e2a0*/  HMMA.16816.F32.BF16 R92, R8.reuse, R4, R92 ;  /* 0x00000004085c723c */ /* 0x040ff0000004185c */
[----:B------:R-:W-:Y:S01]  /*e2b0*/  HMMA.16816.F32.BF16 R28, R8, R6, R28 ;  /* 0x00000006081c723c */ /* 0x000fe2000004181c */
[----:B------:R-:W3:Y:S07]  /*e2c0*/  LDSM.16.M88.4 R4, [R141+0x6800] ;  /* 0x006800008d04783b */ /* 0x000eee0000000200 */
[C---:B------:R-:W-:Y:S08]  /*e2d0*/  HMMA.16816.F32.BF16 R80, R24.reuse, R52, R80 ;  /* 0x000000341850723c */ /* 0x040ff00000041850 */
[----:B------:R-:W-:Y:S08]  /*e2e0*/  HMMA.16816.F32.BF16 R76, R24, R54, R76 ;  /* 0x00000036184c723c */ /* 0x000ff0000004184c */
[C---:B--2---:R-:W-:Y:S08]  /*e2f0*/  HMMA.16816.F32.BF16 R92, R88.reuse, R16, R92 ;  /* 0x00000010585c723c */ /* 0x044ff0000004185c */
[----:B------:R-:W-:Y:S01]  /*e300*/  HMMA.16816.F32.BF16 R28, R88, R18, R28 ;  /* 0x00000012581c723c */ /* 0x000fe2000004181c */
[----:B------:R-:W2:Y:S07]  /*e310*/  LDSM.16.M88.4 R16, [R140+0x6800] ;  /* 0x006800008c10783b */ /* 0x000eae0000000200 */
[C---:B-----5:R-:W-:Y:S08]  /*e320*/  HMMA.16816.F32.BF16 R80, R8.reuse, R20, R80 ;  /* 0x000000140850723c */ /* 0x060ff00000041850 */
[----:B------:R-:W-:Y:S01]  /*e330*/  HMMA.16816.F32.BF16 R76, R8, R22, R76 ;  /* 0x00000016084c723c */ /* 0x000fe2000004184c */
[----:B------:R-:W4:Y:S07]  /*e340*/  LDSM.16.M88.4 R20, [R142+0x7000] ;  /* 0x007000008e14783b */ /* 0x000f2e0000000200 */
[C---:B-1----:R-:W-:Y:S08]  /*e350*/  HMMA.16816.F32.BF16 R92, R36.reuse, R32, R92 ;  /* 0x00000020245c723c */ /* 0x042ff0000004185c */
[----:B------:R-:W-:Y:S01]  /*e360*/  HMMA.16816.F32.BF16 R28, R36, R34, R28 ;  /* 0x00000022241c723c */ /* 0x000fe2000004181c */
[----:B------:R1:W5:Y:S07]  /*e370*/  LDSM.16.M88.4 R32, [R3+UR6+0x7800] ;  /* 0x007800060320783b */ /* 0x00036e0008000200 */
[C---:B---3--:R-:W-:Y:S05]  /*e380*/  HMMA.16816.F32.BF16 R80, R88.reuse, R4, R80 ;  /* 0x000000045850723c */ /* 0x048fea0000041850 */
[-C--:B------:R-:W-:Y:S01]  /*e390*/  FMUL.FTZ R50, R92, R48.reuse ;  /* 0x000000305c327220 */ /* 0x080fe20000410000 */
[-C--:B------:R-:W-:Y:S01]  /*e3a0*/  FMUL.FTZ R52, R94, R48.reuse ;  /* 0x000000305e347220 */ /* 0x080fe20000410000 */
[-C--:B------:R-:W-:Y:S01]  /*e3b0*/  FMUL.FTZ R51, R93, R48.reuse ;  /* 0x000000305d337220 */ /* 0x080fe20000410000 */
[----:B------:R-:W-:Y:S01]  /*e3c0*/  HMMA.16816.F32.BF16 R76, R88, R6, R76 ;  /* 0x00000006584c723c */ /* 0x000fe2000004184c */
[----:B------:R-:W3:Y:S02]  /*e3d0*/  LDSM.16.M88.4 R4, [R141+0x7000] ;  /* 0x007000008d04783b */ /* 0x000ee40000000200 */
[----:B------:R-:W-:Y:S01]  /*e3e0*/  MUFU.TANH R50, R50 ;  /* 0x0000003200327308 */ /* 0x000fe20000002400 */
[-C--:B------:R-:W-:Y:S01]  /*e3f0*/  FMUL.FTZ R28, R28, R48.reuse ;  /* 0x000000301c1c7220 */ /* 0x080fe20000410000 */
[-C--:B------:R-:W-:Y:S01]  /*e400*/  FMUL.FTZ R30, R30, R48.reuse ;  /* 0x000000301e1e7220 */ /* 0x080fe20000410000 */
[-C--:B------:R-:W-:Y:S01]  /*e410*/  FMUL.FTZ R29, R29, R48.reuse ;  /* 0x000000301d1d7220 */ /* 0x080fe20000410000 */
[-C--:B------:R-:W-:Y:S01]  /*e420*/  FMUL.FTZ R31, R31, R48.reuse ;  /* 0x000000301f1f7220 */ /* 0x080fe20000410000 */
[----:B------:R-:W-:Y:S05]  /*e430*/  HMMA.16816.F32.BF16 R72, R24, R40, R72 ;  /* 0x000000281848723c */ /* 0x000fea0000041848 */
[-C--:B------:R-:W-:Y:S01]  /*e440*/  FMUL.FTZ R40, R95, R48.reuse ;  /* 0x000000305f287220 */ /* 0x080fe20000410000 */
[----:B------:R-:W3:Y:S02]  /*e450*/  MUFU.TANH R52, R52 ;  /* 0x0000003400347308 */ /* 0x000ee40000002400 */
[----:B--2---:R-:W-:Y:S06]  /*e460*/  HMMA.16816.F32.BF16 R80, R36, R16, R80 ;  /* 0x000000102450723c */ /* 0x004fec0000041850 */
[----:B------:R-:W-:Y:S02]  /*e470*/  MUFU.TANH R51, R51 ;  /* 0x0000003300337308 */ /* 0x000fe40000002400 */
[----:B------:R-:W-:Y:S06]  /*e480*/  HMMA.16816.F32.BF16 R68, R24, R42, R68 ;  /* 0x0000002a1844723c */ /* 0x000fec0000041844 */
[----:B------:R-:W2:Y:S02]  /*e490*/  MUFU.TANH R40, R40 ;  /* 0x0000002800287308 */ /* 0x000ea40000002400 */
[----:B------:R-:W-:Y:S01]  /*e4a0*/  HMMA.16816.F32.BF16 R76, R36, R18, R76 ;  /* 0x00000012244c723c */ /* 0x000fe2000004184c */
[----:B------:R-:W2:Y:S05]  /*e4b0*/  LDSM.16.M88.4 R16, [R142+0x7800] ;  /* 0x007800008e10783b */ /* 0x000eaa0000000200 */
[----:B------:R-:W-:Y:S01]  /*e4c0*/  MUFU.TANH R28, R28 ;  /* 0x0000001c001c7308 */ /* 0x000fe20000002400 */
[-C--:B-1----:R-:W-:Y:S01]  /*e4d0*/  FMUL.FTZ R3, R81, R48.reuse ;  /* 0x0000003051037220 */ /* 0x082fe20000410000 */
[-C--:B------:R-:W-:Y:S01]  /*e4e0*/  FMUL.FTZ R41, R80, R48.reuse ;  /* 0x0000003050297220 */ /* 0x080fe20000410000 */
[-C--:B------:R-:W-:Y:S01]  /*e4f0*/  FMUL.FTZ R42, R82, R48.reuse ;  /* 0x00000030522a7220 */ /* 0x080fe20000410000 */
[-C--:B------:R-:W-:Y:S01]  /*e500*/  FMUL.FTZ R43, R83, R48.reuse ;  /* 0x00000030532b7220 */ /* 0x080fe20000410000 */
[C---:B----4-:R-:W-:Y:S03]  /*e510*/  HMMA.16816.F32.BF16 R72, R8.reuse, R20, R72 ;  /* 0x000000140848723c */ /* 0x050fe60000041848 */
[----:B------:R-:W1:Y:S05]  /*e520*/  MUFU.TANH R30, R30 ;  /* 0x0000001e001e7308 */ /* 0x000e6a0000002400 */
[----:B------:R-:W-:Y:S01]  /*e530*/  HMMA.16816.F32.BF16 R68, R8, R22, R68 ;  /* 0x000000160844723c */ /* 0x000fe20000041844 */
[----:B------:R-:W4:Y:S02]  /*e540*/  LDSM.16.M88.4 R20, [R141+0x7800] ;  /* 0x007800008d14783b */ /* 0x000f240000000200 */
[----:B------:R-:W-:Y:S05]  /*e550*/  MUFU.TANH R29, R29 ;  /* 0x0000001d001d7308 */ /* 0x000fea0000002400 */
[C---:B-----5:R-:W-:Y:S05]  /*e560*/  HMMA.16816.F32.BF16 R64, R24.reuse, R32, R64 ;  /* 0x000000201840723c */ /* 0x060fea0000041840 */
[-C--:B------:R-:W-:Y:S01]  /*e570*/  FMUL.FTZ R32, R76, R48.reuse ;  /* 0x000000304c207220 */ /* 0x080fe20000410000 */
[----:B------:R-:W5:Y:S01]  /*e580*/  MUFU.TANH R31, R31 ;  /* 0x0000001f001f7308 */ /* 0x000f620000002400 */
[----:B------:R-:W-:Y:S01]  /*e590*/  FMUL.FTZ R33, R77, R48 ;  /* 0x000000304d217220 */ /* 0x000fe20000410000 */
[----:B------:R-:W-:Y:S06]  /*e5a0*/  HMMA.16816.F32.BF16 R84, R24, R34, R84 ;  /* 0x000000221854723c */ /* 0x000fec0000041854 */
[----:B------:R-:W5:Y:S02]  /*e5b0*/  MUFU.TANH R3, R3 ;  /* 0x0000000300037308 */ /* 0x000f640000002400 */
[C---:B---3--:R-:W-:Y:S06]  /*e5c0*/  HMMA.16816.F32.BF16 R72, R88.reuse, R4, R72 ;  /* 0x000000045848723c */ /* 0x048fec0000041848 */
[----:B------:R-:W-:Y:S02]  /*e5d0*/  MUFU.TANH R41, R41 ;  /* 0x0000002900297308 */ /* 0x000fe40000002400 */
[----:B------:R-:W-:Y:S01]  /*e5e0*/  HMMA.16816.F32.BF16 R68, R88, R6, R68 ;  /* 0x000000065844723c */ /* 0x000fe20000041844 */
[----:B------:R-:W3:Y:S05]  /*e5f0*/  LDSM.16.M88.4 R4, [R140+0x7800] ;  /* 0x007800008c04783b */ /* 0x000eea0000000200 */
[----:B------:R-:W-:Y:S02]  /*e600*/  MUFU.TANH R42, R42 ;  /* 0x0000002a002a7308 */ /* 0x000fe40000002400 */
[----:B------:R-:W-:-:S04]  /*e610*/  DEPBAR.LE SB0, 0x0 ;  /* 0x000080000000791a */ /* 0x000fc80000000000 */
[C---:B--2---:R-:W-:Y:S05]  /*e620*/  HMMA.16816.F32.BF16 R64, R8.reuse, R16, R64 ;  /* 0x000000100840723c */ /* 0x044fea0000041840 */
[-C--:B------:R-:W-:Y:S01]  /*e630*/  FMUL.FTZ R16, R79, R48.reuse ;  /* 0x000000304f107220 */ /* 0x080fe20000410000 */
[----:B------:R-:W-:Y:S02]  /*e640*/  MUFU.TANH R32, R32 ;  /* 0x0000002000207308 */ /* 0x000fe40000002400 */
[----:B------:R-:W-:Y:S06]  /*e650*/  HMMA.16816.F32.BF16 R84, R8, R18, R84 ;  /* 0x000000120854723c */ /* 0x000fec0000041854 */
[----:B------:R-:W-:Y:S02]  /*e660*/  MUFU.TANH R43, R43 ;  /* 0x0000002b002b7308 */ /* 0x000fe40000002400 */
[----:B------:R-:W-:Y:S05]  /*e670*/  HMMA.16816.F32.BF16 R72, R36, R44, R72 ;  /* 0x0000002c2448723c */ /* 0x000fea0000041848 */
[-C--:B------:R-:W-:Y:S01]  /*e680*/  FMUL.FTZ R44, R78, R48.reuse ;  /* 0x000000304e2c7220 */ /* 0x080fe20000410000 */
[----:B------:R-:W-:Y:S02]  /*e690*/  MUFU.TANH R33, R33 ;  /* 0x0000002100217308 */ /* 0x000fe40000002400 */
[C---:B----4-:R-:W-:Y:S06]  /*e6a0*/  HMMA.16816.F32.BF16 R64, R88.reuse, R20, R64 ;  /* 0x000000145840723c */ /* 0x050fec0000041840 */
[----:B------:R-:W-:Y:S02]  /*e6b0*/  MUFU.TANH R44, R44 ;  /* 0x0000002c002c7308 */ /* 0x000fe40000002400 */
[----:B------:R-:W-:Y:S06]  /*e6c0*/  HMMA.16816.F32.BF16 R84, R88, R22, R84 ;  /* 0x000000165854723c */ /* 0x000fec0000041854 */
[----:B------:R-:W-:Y:S01]  /*e6d0*/  MUFU.TANH R16, R16 ;  /* 0x0000001000107308 */ /* 0x000fe20000002400 */
[-C--:B------:R-:W-:Y:S01]  /*e6e0*/  FMUL.FTZ R73, R73, R48.reuse ;  /* 0x0000003049497220 */ /* 0x080fe20000410000 */
[-C--:B------:R-:W-:Y:S01]  /*e6f0*/  FMUL.FTZ R75, R75, R48.reuse ;  /* 0x000000304b4b7220 */ /* 0x080fe20000410000 */
[-C--:B------:R-:W-:Y:S01]  /*e700*/  FMUL.FTZ R72, R72, R48.reuse ;  /* 0x0000003048487220 */ /* 0x080fe20000410000 */
[----:B------:R-:W-:Y:S01]  /*e710*/  FMUL.FTZ R74, R74, R48 ;  /* 0x000000304a4a7220 */ /* 0x000fe20000410000 */
[C---:B------:R-:W-:Y:S03]  /*e720*/  HMMA.16816.F32.BF16 R68, R36.reuse, R46, R68 ;  /* 0x0000002e2444723c */ /* 0x040fe60000041844 */
[----:B------:R-:W-:Y:S05]  /*e730*/  MUFU.TANH R114, R73 ;  /* 0x0000004900727308 */ /* 0x000fea0000002400 */
[C---:B---3--:R-:W-:Y:S03]  /*e740*/  HMMA.16816.F32.BF16 R64, R36.reuse, R4, R64 ;  /* 0x000000042440723c */ /* 0x048fe60000041840 */
[----:B------:R-:W-:Y:S01]  /*e750*/  IMAD.SHL.U32 R4, R57, 0x2, RZ ;  /* 0x0000000239047824 */ /* 0x000fe200078e00ff */
[----:B------:R-:W2:Y:S04]  /*e760*/  MUFU.TANH R128, R75 ;  /* 0x0000004b00807308 */ /* 0x000ea80000002400 */
[----:B------:R-:W-:Y:S01]  /*e770*/  LOP3.LUT R4, R4, 0x6, RZ, 0xc0, !PT ;  /* 0x0000000604047812 */ /* 0x000fe200078ec0ff */
[----:B------:R-:W-:Y:S03]  /*e780*/  HMMA.16816.F32.BF16 R84, R36, R6, R84 ;  /* 0x000000062454723c */ /* 0x000fe60000041854 */
[----:B------:R-:W-:Y:S01]  /*e790*/  MUFU.TANH R132, R72 ;  /* 0x0000004800847308 */ /* 0x000fe20000002400 */
[----:B------:R-:W-:-:S02]  /*e7a0*/  IMAD.IADD R5, R163, 0x1, R4 ;  /* 0x00000001a3057824 */ /* 0x000fc400078e0204 */
[-C--:B------:R-:W-:Y:S01]  /*e7b0*/  FMUL.FTZ R68, R68, R48.reuse ;  /* 0x0000003044447220 */ /* 0x080fe20000410000 */
[-C--:B------:R-:W-:Y:S01]  /*e7c0*/  FMUL.FTZ R69, R69, R48.reuse ;  /* 0x0000003045457220 */ /* 0x080fe20000410000 */
[----:B------:R-:W-:Y:S01]  /*e7d0*/  FMUL.FTZ R70, R70, R48 ;  /* 0x0000003046467220 */ /* 0x000fe20000410000 */
[C---:B------:R-:W-:Y:S01]  /*e7e0*/  VIADD R7, R5.reuse, 0x19 ;  /* 0x0000001905077836 */ /* 0x040fe20000000000 */
[C---:B------:R-:W-:Y:S01]  /*e7f0*/  ISETP.GE.AND P2, PT, R5.reuse, R60, PT ;  /* 0x0000003c0500720c */ /* 0x040fe20003f46270 */
[C---:B------:R-:W-:Y:S01]  /*e800*/  VIADD R11, R5.reuse, 0x1 ;  /* 0x00000001050b7836 */ /* 0x040fe20000000000 */
[C---:B------:R-:W-:Y:S01]  /*e810*/  IADD3 R17, PT, PT, R5.reuse, 0x9, RZ ;  /* 0x0000000905117810 */ /* 0x040fe20007ffe0ff */
[----:B------:R-:W-:Y:S01]  /*e820*/  VIADD R9, R5, 0x8 ;  /* 0x0000000805097836 */ /* 0x000fe20000000000 */
[----:B------:R-:W-:Y:S01]  /*e830*/  FSEL R52, R52, -INF , !P2 ;  /* 0xff80000034347808 */ /* 0x000fe20005000000 */
[----:B------:R-:W3:Y:S01]  /*e840*/  MUFU.TANH R122, R74 ;  /* 0x0000004a007a7308 */ /* 0x000ee20000002400 */
[----:B------:R-:W-:Y:S01]  /*e850*/  FSEL R50, R50, -INF , !P2 ;  /* 0xff80000032327808 */ /* 0x000fe20005000000 */
[----:B------:R-:W-:Y:S01]  /*e860*/  FMUL.FTZ R71, R71, R48 ;  /* 0x0000003047477220 */ /* 0x000fe20000410000 */
[-C--:B------:R-:W-:Y:S01]  /*e870*/  ISETP.GE.AND P2, PT, R7, R60.reuse, PT ;  /* 0x0000003c0700720c */ /* 0x080fe20003f46270 */
[----:B------:R-:W-:Y:S01]  /*e880*/  VIADD R7, R5, 0x20 ;  /* 0x0000002005077836 */ /* 0x000fe20000000000 */
[----:B------:R-:W-:Y:S01]  /*e890*/  ISETP.GE.AND P1, PT, R11, R60, PT ;  /* 0x0000003c0b00720c */ /* 0x000fe20003f26270 */
[----:B------:R-:W-:Y:S01]  /*e8a0*/  FMUL.FTZ R64, R64, R48 ;  /* 0x0000003040407220 */ /* 0x000fe20000410000 */
[----:B------:R-:W-:Y:S01]  /*e8b0*/  ISETP.GE.AND P0, PT, R9, R60, PT ;  /* 0x0000003c0900720c */ /* 0x000fe20003f06270 */
[C---:B------:R-:W-:Y:S01]  /*e8c0*/  VIADD R9, R5.reuse, 0x11 ;  /* 0x0000001105097836 */ /* 0x040fe20000000000 */
[----:B------:R-:W-:Y:S01]  /*e8d0*/  FSEL R40, R40, -INF , !P1 ;  /* 0xff80000028287808 */ /* 0x000fe20004800000 */
[----:B------:R-:W-:Y:S01]  /*e8e0*/  VIADD R11, R5, 0x10 ;  /* 0x00000010050b7836 */ /* 0x000fe20000000000 */
[----:B------:R-:W-:Y:S01]  /*e8f0*/  FSEL R24, R51, -INF , !P1 ;  /* 0xff80000033187808 */ /* 0x000fe20004800000 */
[----:B------:R-:W-:Y:S01]  /*e900*/  FMUL.FTZ R65, R65, R48 ;  /* 0x0000003041417220 */ /* 0x000fe20000410000 */
[----:B------:R-:W-:Y:S01]  /*e910*/  ISETP.GE.AND P1, PT, R7, R60, PT ;  /* 0x0000003c0700720c */ /* 0x000fe20003f26270 */
[----:B------:R-:W-:Y:S01]  /*e920*/  VIADD R7, R5, 0x21 ;  /* 0x0000002105077836 */ /* 0x000fe20000000000 */
[----:B-1----:R-:W-:Y:S01]  /*e930*/  FSEL R30, R30, -INF , !P0 ;  /* 0xff8000001e1e7808 */ /* 0x002fe20004000000 */
[-C--:B------:R-:W-:Y:S01]  /*e940*/  FMUL.FTZ R66, R66, R48.reuse ;  /* 0x0000003042427220 */ /* 0x080fe20000410000 */
[----:B------:R-:W-:Y:S01]  /*e950*/  FSEL R28, R28, -INF , !P0 ;  /* 0xff8000001c1c7808 */ /* 0x000fe20004000000 */
[----:B------:R-:W-:Y:S01]  /*e960*/  FMUL.FTZ R67, R67, R48 ;  /* 0x0000003043437220 */ /* 0x000fe20000410000 */
[----:B------:R-:W-:Y:S01]  /*e970*/  ISETP.GE.AND P6, PT, R17, R60, PT ;  /* 0x0000003c1100720c */ /* 0x000fe20003fc6270 */
[----:B------:R-:W-:Y:S01]  /*e980*/  FMUL.FTZ R84, R84, R48 ;  /* 0x0000003054547220 */ /* 0x000fe20000410000 */
[-C--:B------:R-:W-:Y:S01]  /*e990*/  ISETP.GE.AND P4, PT, R9, R60.reuse, PT ;  /* 0x0000003c0900720c */ /* 0x080fe20003f86270 */
[----:B------:R-:W-:Y:S01]  /*e9a0*/  VIADD R9, R5, 0x18 ;  /* 0x0000001805097836 */ /* 0x000fe20000000000 */
[----:B------:R-:W-:Y:S01]  /*e9b0*/  ISETP.GE.AND P0, PT, R7, R60, PT ;  /* 0x0000003c0700720c */ /* 0x000fe20003f06270 */
[-C--:B------:R-:W-:Y:S01]  /*e9c0*/  FMUL.FTZ R85, R85, R48.reuse ;  /* 0x0000003055557220 */ /* 0x080fe20000410000 */
[----:B------:R-:W-:Y:S01]  /*e9d0*/  IADD3 R7, PT, PT, R5, 0x28, RZ ;  /* 0x0000002805077810 */ /* 0x000fe20007ffe0ff */
[-C--:B------:R-:W-:Y:S01]  /*e9e0*/  FMUL.FTZ R86, R86, R48.reuse ;  /* 0x0000003056567220 */ /* 0x080fe20000410000 */
[----:B------:R-:W-:Y:S01]  /*e9f0*/  FMUL.FTZ R87, R87, R48 ;  /* 0x0000003057577220 */ /* 0x000fe20000410000 */
[----:B-----5:R-:W-:Y:S01]  /*ea00*/  FSEL R26, R31, -INF , !P6 ;  /* 0xff8000001f1a7808 */ /* 0x020fe20007000000 */
[----:B------:R-:W-:Y:S01]  /*ea10*/  MUFU.TANH R130, R68 ;  /* 0x0000004400827308 */ /* 0x000fe20000002400 */
[----:B------:R-:W-:-:S02]  /*ea20*/  FSEL R34, R29, -INF , !P6 ;  /* 0xff8000001d227808 */ /* 0x000fc40007000000 */
[-C--:B------:R-:W-:Y:S01]  /*ea30*/  ISETP.GE.AND P6, PT, R7, R60.reuse, PT ;  /* 0x0000003c0700720c */ /* 0x080fe20003fc6270 */
[----:B------:R-:W-:Y:S01]  /*ea40*/  VIADD R7, R5, 0x29 ;  /* 0x0000002905077836 */ /* 0x000fe20000000000 */
[----:B------:R-:W-:Y:S01]  /*ea50*/  FSEL R10, R3, -INF , !P4 ;  /* 0xff800000030a7808 */ /* 0x000fe20006000000 */
[----:B------:R-:W-:Y:S01]  /*ea60*/  VIADD R3, R5, 0x31 ;  /* 0x0000003105037836 */ /* 0x000fe20000000000 */
[-C--:B------:R-:W-:Y:S01]  /*ea70*/  ISETP.GE.AND P5, PT, R11, R60.reuse, PT ;  /* 0x0000003c0b00720c */ /* 0x080fe20003fa6270 */
[----:B------:R-:W-:Y:S01]  /*ea80*/  MUFU.TANH R112, R69 ;  /* 0x0000004500707308 */ /* 0x000fe20000002400 */
[----:B------:R-:W-:Y:S02]  /*ea90*/  ISETP.GE.AND P3, PT, R9, R60, PT ;  /* 0x0000003c0900720c */ /* 0x000fe40003f66270 */
[----:B--2---:R-:W-:Y:S02]  /*eaa0*/  FSEL R128, R128, -INF , !P0 ;  /* 0xff80000080807808 */ /* 0x004fe40004000000 */
[----:B------:R-:W-:-:S02]  /*eab0*/  FSEL R114, R114, -INF , !P0 ;  /* 0xff80000072727808 */ /* 0x000fc40004000000 */
[----:B------:R-:W-:Y:S01]  /*eac0*/  ISETP.GT.AND P0, PT, R165, R156, PT ;  /* 0x0000009ca500720c */ /* 0x000fe20003f04270 */
[----:B------:R-:W1:Y:S01]  /*ead0*/  MUFU.TANH R124, R70 ;  /* 0x00000046007c7308 */ /* 0x000e620000002400 */
[----:B------:R-:W-:Y:S02]  /*eae0*/  FSEL R8, R42, -INF , !P5 ;  /* 0xff8000002a087808 */ /* 0x000fe40006800000 */
[----:B------:R-:W-:Y:S02]  /*eaf0*/  FSEL R22, R41, -INF , !P5 ;  /* 0xff80000029167808 */ /* 0x000fe40006800000 */
[----:B------:R-:W-:Y:S02]  /*eb00*/  FSEL R18, R44, -INF , !P3 ;  /* 0xff8000002c127808 */ /* 0x000fe40005800000 */
[----:B------:R-:W-:Y:S01]  /*eb10*/  FSEL R6, R32, -INF , !P3 ;  /* 0xff80000020067808 */ /* 0x000fe20005800000 */
[----:B------:R-:W2:Y:S01]  /*eb20*/  MUFU.TANH R126, R71 ;  /* 0x00000047007e7308 */ /* 0x000ea20000002400 */
[-C--:B------:R-:W-:Y:S01]  /*eb30*/  ISETP.GE.AND P5, PT, R7, R60.reuse, PT ;  /* 0x0000003c0700720c */ /* 0x080fe20003fa6270 */
[----:B------:R-:W-:Y:S01]  /*eb40*/  VIADD R7, R5, 0x30 ;  /* 0x0000003005077836 */ /* 0x000fe20000000000 */
[----:B------:R-:W-:Y:S01]  /*eb50*/  ISETP.GE.AND P3, PT, R3, R60, PT ;  /* 0x0000003c0300720c */ /* 0x000fe20003f66270 */
[----:B------:R-:W-:Y:S01]  /*eb60*/  VIADD R3, R5, 0x38 ;  /* 0x0000003805037836 */ /* 0x000fe20000000000 */
[----:B------:R-:W-:Y:S01]  /*eb70*/  FSEL R20, R43, -INF , !P4 ;  /* 0xff8000002b147808 */ /* 0x000fe20006000000 */
[----:B------:R-:W-:Y:S01]  /*eb80*/  VIADD R5, R5, 0x39 ;  /* 0x0000003905057836 */ /* 0x000fe20000000000 */
[----:B------:R-:W-:Y:S01]  /*eb90*/  FSEL R16, R16, -INF , !P2 ;  /* 0xff80000010107808 */ /* 0x000fe20005000000 */
[----:B------:R-:W4:Y:S01]  /*eba0*/  MUFU.TANH R120, R64 ;  /* 0x0000004000787308 */ /* 0x000f220000002400 */
[----:B------:R-:W-:-:S02]  /*ebb0*/  FSEL R4, R33, -INF , !P2 ;  /* 0xff80000021047808 */ /* 0x000fc40005000000 */
[----:B---3--:R-:W-:Y:S02]  /*ebc0*/  FSEL R122, R122, -INF , !P1 ;  /* 0xff8000007a7a7808 */ /* 0x008fe40004800000 */
[----:B------:R-:W-:Y:S02]  /*ebd0*/  FSEL R132, R132, -INF , !P1 ;  /* 0xff80000084847808 */ /* 0x000fe40004800000 */
[-C--:B------:R-:W-:Y:S01]  /*ebe0*/  ISETP.GE.AND P4, PT, R7, R60.reuse, PT ;  /* 0x0000003c0700720c */ /* 0x080fe20003f86270 */
[----:B------:R-:W3:Y:S01]  /*ebf0*/  MUFU.TANH R118, R65 ;  /* 0x0000004100767308 */ /* 0x000ee20000002400 */
[-C--:B------:R-:W-:Y:S02]  /*ec00*/  ISETP.GE.AND P2, PT, R3, R60.reuse, PT ;  /* 0x0000003c0300720c */ /* 0x080fe40003f46270 */
[----:B------:R-:W-:Y:S02]  /*ec10*/  ISETP.GE.AND P1, PT, R5, R60, PT ;  /* 0x0000003c0500720c */ /* 0x000fe40003f26270 */
[----:B-1----:R-:W-:-:S02]  /*ec20*/  FSEL R124, R124, -INF , !P6 ;  /* 0xff8000007c7c7808 */ /* 0x002fc40007000000 */
[----:B------:R-:W-:Y:S01]  /*ec30*/  FSEL R130, R130, -INF , !P6 ;  /* 0xff80000082827808 */ /* 0x000fe20007000000 */
[----:B------:R-:W1:Y:S01]  /*ec40*/  MUFU.TANH R117, R66 ;  /* 0x0000004200757308 */ /* 0x000e620000002400 */
[----:B--2---:R-:W-:Y:S02]  /*ec50*/  FSEL R126, R126, -INF , !P5 ;  /* 0xff8000007e7e7808 */ /* 0x004fe40006800000 */
[----:B------:R-:W-:Y:S02]  /*ec60*/  FSEL R112, R112, -INF , !P5 ;  /* 0xff80000070707808 */ /* 0x000fe40006800000 */
[----:B----4-:R-:W-:-:S03]  /*ec70*/  FSEL R120, R120, -INF , !P4 ;  /* 0xff80000078787808 */ /* 0x010fc60006000000 */
        /* <DEDUP_REMOVED lines=27> */
.L_x_9917:
        /* <DEDUP_REMOVED lines=60> */
.L_x_9918:
[----:B------:R-:W-:Y:S05]  /*f1f0*/  BSYNC.RECONVERGENT B0 ;  /* 0x0000000000007941 */ /* 0x000fea0003800200 */
.L_x_9916:
[-C--:B------:R-:W-:Y:S01]  /*f200*/  ISETP.GE.AND P1, PT, R12, R164.reuse, PT ;  /* 0x000000a40c00720c */ /* 0x080fe20003f26270 */
[----:B------:R-:W-:Y:S01]  /*f210*/  IMAD.SHL.U32 R3, R152, 0x20, RZ ;  /* 0x0000002098037824 */ /* 0x000fe200078e00ff */
[----:B------:R-:W-:Y:S02]  /*f220*/  ISETP.GE.AND P0, PT, R100, R164, PT ;  /* 0x000000a46400720c */ /* 0x000fe40003f06270 */
[----:B------:R-:W-:Y:S02]  /*f230*/  IADD3 R12, P2, PT, R15, R158, RZ ;  /* 0x0000009e0f0c7210 */ /* 0x000fe40007f5e0ff */
[----:B------:R-:W-:-:S03]  /*f240*/  SHF.L.U64.HI R5, R152, 0x5, R153 ;  /* 0x0000000598057819 */ /* 0x000fc60000010299 */
[----:B------:R-:W-:Y:S01]  /*f250*/  IMAD.X R13, R14, 0x1, R157, P2 ;  /* 0x000000010e0d7824 */ /* 0x000fe200010e069d */
[----:B------:R-:W-:-:S03]  /*f260*/  IADD3 R14, P3, PT, R3, R12, RZ ;  /* 0x0000000c030e7210 */ /* 0x000fc60007f7e0ff */
[----:B------:R-:W-:Y:S01]  /*f270*/  @!P1 IMAD.MOV.U32 R159, RZ, RZ, R157 ;  /* 0x000000ffff9f9224 */ /* 0x000fe200078e009d */
[----:B------:R-:W-:Y:S02]  /*f280*/  IADD3.X R15, PT, PT, R5, R13, RZ, P3, !PT ;  /* 0x0000000d050f7210 */ /* 0x000fe40001ffe4ff */
[----:B------:R-:W-:Y:S02]  /*f290*/  IADD3 R32, P2, PT, R14, R3, RZ ;  /* 0x000000030e207210 */ /* 0x000fe40007f5e0ff */
[----:B------:R-:W-:Y:S01]  /*f2a0*/  @!PT LDS RZ, [RZ] ;  /* 0x00000000fffff984 */ /* 0x000fe20000000800 */
[----:B------:R-:W-:Y:S01]  /*f2b0*/  @!PT LDS RZ, [RZ] ;  /* 0x00000000fffff984 */ /* 0x000fe20000000800 */
[----:B------:R-:W-:Y:S01]  /*f2c0*/  @!PT LDS RZ, [RZ] ;  /* 0x00000000fffff984 */ /* 0x000fe20000000800 */
[----:B------:R1:W-:Y:S03]  /*f2d0*/  @!P1 LDGSTS.E.BYPASS.LTC128B.128 [R58+0x4000], desc[UR4][R158.64] ;  /* 0x040000009e3a9fae */ /* 0x0003e6000b981a04 */
[----:B------:R-:W-:Y:S01]  /*f2e0*/  IMAD.X R33, R15, 0x1, R5, P2 ;  /* 0x000000010f217824 */ /* 0x000fe200010e0605 */
        /* <DEDUP_REMOVED lines=40> */
.L_x_9915:
[----:B------:R-:W-:Y:S05]  /*f570*/  BSYNC.RECONVERGENT B1 ;  /* 0x0000000000017941 */ /* 0x000fea0003800200 */
.L_x_9914:
        /* <DEDUP_REMOVED lines=52> */
[----:B------:R-:W1:Y:S01]  /*f8c0*/  LDSM.16.MT88.4 R40, [R151+0xa000] ;  /* 0x00a000009728783b */ /* 0x000e620000004200 */
[-CC-:B------:R-:W-:Y:S01]  /*f8d0*/  FFMA.FTZ R27, R6, R110.reuse, -R125.reuse ;  /* 0x0000006e061b7223 */ /* 0x180fe2000001087d */
[-CC-:B------:R-:W-:Y:S01]  /*f8e0*/  FFMA.FTZ R2, R4, R110.reuse, -R125.reuse ;  /* 0x0000006e04027223 */ /* 0x180fe2000001087d */
[----:B------:R-:W-:Y:S01]  /*f8f0*/  MUFU.EX2 R109, R109 ;  /* 0x0000006d006d7308 */ /* 0x000fe20000000800 */
[----:B------:R-:W2:Y:S01]  /*f900*/  LDSM.16.MT88.4 R4, [R148+0xa000] ;  /* 0x00a000009404783b */ /* 0x000ea20000004200 */
[-C--:B------:R-:W-:Y:S01]  /*f910*/  FFMA.FTZ R28, R10, R110.reuse, -R125 ;  /* 0x0000006e0a1c7223 */ /* 0x080fe2000001087d */
[-C--:B------:R-:W-:Y:S01]  /*f920*/  FFMA.FTZ R29, R8, R110.reuse, -R119 ;  /* 0x0000006e081d7223 */ /* 0x080fe20000010877 */
[-C--:B------:R-:W-:Y:S01]  /*f930*/  FFMA.FTZ R31, R22, R110.reuse, -R125 ;  /* 0x0000006e161f7223 */ /* 0x080fe2000001087d */
[----:B------:R-:W3:Y:S01]  /*f940*/  LDSM.16.MT88.4 R8, [R151+0x8800] ;  /* 0x008800009708783b */ /* 0x000ee20000004200 */
[-CC-:B------:R-:W-:Y:S01]  /*f950*/  FFMA.FTZ R26, R20, R110.reuse, -R119.reuse ;  /* 0x0000006e141a7223 */ /* 0x180fe20000010877 */
[-CC-:B------:R-:W-:Y:S01]  /*f960*/  FFMA.FTZ R25, R18, R110.reuse, -R119.reuse ;  /* 0x0000006e12197223 */ /* 0x180fe20000010877 */
[----:B------:R-:W4:Y:S01]  /*f970*/  MUFU.EX2 R32, R32 ;  /* 0x0000002000207308 */ /* 0x000f220000000800 */
[-C--:B------:R-:W-:Y:S01]  /*f980*/  FFMA.FTZ R0, R16, R110.reuse, -R119 ;  /* 0x0000006e10007223 */ /* 0x080fe20000010877 */
[----:B------:R-:W5:Y:S01]  /*f990*/  LDSM.16.MT88.4 R20, [R149+0x8800] ;  /* 0x008800009514783b */ /* 0x000f620000004200 */
        /* <DEDUP_REMOVED lines=82> */
[----:B------:R-:W-:Y:S07]  /*fec0*/  LDSM.16.MT88.4 R20, [R150+0x9000] ;  /* 0x009000009614783b */ /* 0x000fee0000004200 */
        /* <DEDUP_REMOVED lines=8> */
[----:B------:R-:W1:Y:S07]  /*ff50*/  LDSM.16.MT88.4 R16, [R149+0x9000] ;  /* 0x009000009510783b */ /* 0x000e6e0000004200 */
[C---:B--2---:R-:W-:Y:S08]  /*ff60*/  HMMA.16816.F32.BF16 R52, R4.reuse, R8, R52 ;  /* 0x000000080434723c */ /* 0x044ff00000041834 */
[C---:B------:R-:W-:Y:S01]  /*ff70*/  HMMA.16816.F32.BF16 R56, R4.reuse, R10, R56 ;  /* 0x0000000a0438723c */ /* 0x040fe20000041838 */
[----:B------:R-:W2:Y:S07]  /*ff80*/  LDSM.16.MT88.4 R8, [R151+0x9000] ;  /* 0x009000009708783b */ /* 0x000eae0000004200 */
        /* <DEDUP_REMOVED lines=25> */
[C---:B----4-:R-:W-:Y:S08]  /*10120*/  HMMA.16816.F32.BF16 R60, R4.reuse, R12, R60 ;  /* 0x0000000c043c723c */ /* 0x050ff0000004183c */
[C---:B------:R-:W-:Y:S01]  /*10130*/  HMMA.16816.F32.BF16 R64, R4.reuse, R14, R64 ;  /* 0x0000000e0440723c */ /* 0x040fe20000041840 */
[----:B------:R-:W2:Y:S07]  /*10140*/  LDSM.16.MT88.4 R12, [R149+0x9800] ;  /* 0x00980000950c783b */ /* 0x000eae0000004200 */
[C---:B-1----:R-:W-:Y:S08]  /*10150*/  HMMA.16816.F32.BF16 R52, R4.reuse, R8, R52 ;  /* 0x000000080434723c */ /* 0x042ff00000041834 */
[----:B------:R-:W-:Y:S01]  /*10160*/  HMMA.16816.F32.BF16 R56, R4, R10, R56 ;  /* 0x0000000a0438723c */ /* 0x000fe20000041838 */
[----:B------:R-:W1:Y:S02]  /*10170*/  LDSM.16.MT88.4 R8, [R150+0x9800] ;  /* 0x009800009608783b */ /* 0x000e640000004200 */
[----:B------:R-:W-:-:S02]  /*10180*/  F2FP.BF16.F32.PACK_AB R4, R131, R120 ;  /* 0x000000788304723e */ /* 0x000fc400000010ff */
[----:B---3--:R-:W-:Y:S02]  /*10190*/  F2FP.BF16.F32.PACK_AB R5, R118, R117 ;  /* 0x000000757605723e */ /* 0x008fe400000010ff */
[----:B------:R-:W-:Y:S02]  /*101a0*/  F2FP.BF16.F32.PACK_AB R6, R175, R116 ;  /* 0x00000074af06723e */ /* 0x000fe400000010ff */
[----:B-----5:R-:W-:-:S07]  /*101b0*/  F2FP.BF16.F32.PACK_AB R7, R173, R108 ;  /* 0x0000006cad07723e */ /* 0x020fce00000010ff */
        /* <DEDUP_REMOVED lines=53> */
.L_x_9926:
        /* <DEDUP_REMOVED lines=78> */
.L_x_9921:
[----:B------:R-:W-:Y:S05]  /*109f0*/  BSYNC.RECONVERGENT B0 ;  /* 0x0000000000007941 */ /* 0x000fea0003800200 */
.L_x_9920:
[----:B------:R-:W1:Y:S01]  /*10a00*/  S2UR UR7, SR_CgaCtaId ;  /* 0x00000000000779c3 */ /* 0x000e620000008800 */
[----:B------:R-:W-:Y:S01]  /*10a10*/  SHF.L.U32 R105, R3, 0x3, RZ ;  /* 0x0000000303697819 */ /* 0x000fe200000006ff */
[----:B------:R-:W-:Y:S01]  /*10a20*/  UMOV UR9, 0x400 ;  /* 0x0000040000097882 */ /* 0x000fe20000000000 */
[-C--:B------:R-:W-:Y:S01]  /*10a30*/  ISETP.GE.AND P0, PT, R100, R164.reuse, PT ;  /* 0x000000a46400720c */ /* 0x080fe20003f06270 */
[----:B------:R-:W-:Y:S01]  /*10a40*/  BSSY.RECONVERGENT B1, `(.L_x_9922) ;  /* 0x0000165000017945 */ /* 0x000fe20003800200 */
[C---:B------:R-:W-:Y:S02]  /*10a50*/  LOP3.LUT R104, R105.reuse, 0x1c0, RZ, 0xc0, !PT ;  /* 0x000001c069687812 */ /* 0x040fe400078ec0ff */
[----:B------:R-:W-:Y:S02]  /*10a60*/  LOP3.LUT R101, R105, 0x38, RZ, 0xc0, !PT ;  /* 0x0000003869657812 */ /* 0x000fe400078ec0ff */
[----:B------:R-:W-:Y:S02]  /*10a70*/  LOP3.LUT R104, R104, 0x38, R3, 0xf8, !PT ;  /* 0x0000003868687812 */ /* 0x000fe400078ef803 */
[----:B------:R-:W-:Y:S02]  /*10a80*/  ISETP.GE.AND P1, PT, R101, R164, PT ;  /* 0x000000a46500720c */ /* 0x000fe40003f26270 */
[--C-:B------:R-:W-:Y:S02]  /*10a90*/  LOP3.LUT R104, R104, 0x38, R105.reuse, 0x78, !PT ;  /* 0x0000003868687812 */ /* 0x100fe400078e7869 */
[----:B------:R-:W-:Y:S02]  /*10aa0*/  LEA R108, P3, R154, R160, 0x5 ;  /* 0x000000a09a6c7211 */ /* 0x000fe400078628ff */
[----:B------:R-:W-:Y:S02]  /*10ab0*/  LOP3.LUT R104, R104, 0x1e00, R105, 0xf8, !PT ;  /* 0x00001e0068687812 */ /* 0x000fe400078ef869 */
[C-C-:B------:R-:W-:Y:S02]  /*10ac0*/  LEA.HI.X R109, R154.reuse, R161, R155.reuse, 0x5, P3 ;  /* 0x000000a19a6d7211 */ /* 0x140fe400018f2c9b */
[----:B------:R-:W-:Y:S02]  /*10ad0*/  SHF.L.U32 R101, R154, 0x5, RZ ;  /* 0x000000059a657819 */ /* 0x000fe400000006ff */
[----:B------:R-:W-:Y:S01]  /*10ae0*/  IADD3 R165, PT, PT, R165, -0x1, RZ ;  /* 0xffffffffa5a57810 */ /* 0x000fe20007ffe0ff */
[----:B-1----:R-:W-:Y:S01]  /*10af0*/  ULEA UR6, UR7, UR9, 0x18 ;  /* 0x0000000907067291 */ /* 0x002fe2000f8ec0ff */
[----:B------:R-:W-:Y:S04]  /*10b00*/  IADD3 R106, P4, PT, R101, R108, RZ ;  /* 0x0000006c656a7210 */ /* 0x000fe80007f9e0ff */
[----:B------:R-:W-:Y:S02]  /*10b10*/  IADD3 R110, P3, PT, R106, R101, RZ ;  /* 0x000000656a6e7210 */ /* 0x000fe40007f7e0ff */
[----:B------:R-:W-:Y:S02]  /*10b20*/  LEA R3, R104, UR6, 0x1 ;  /* 0x0000000668037c11 */ /* 0x000fe4000f8e08ff */
[----:B------:R-:W-:Y:S03]  /*10b30*/  SHF.L.U64.HI R104, R154, 0x5, R155 ;  /* 0x000000059a687819 */ /* 0x000fe6000001029b */
[----:B------:R-:W-:Y:S01]  /*10b40*/  @!PT LDS RZ, [RZ] ;  /* 0x00000000fffff984 */ /* 0x000fe20000000800 */
[----:B------:R-:W-:Y:S01]  /*10b50*/  @!PT LDS RZ, [RZ] ;  /* 0x00000000fffff984 */ /* 0x000fe20000000800 */
[----:B------:R-:W-:Y:S01]  /*10b60*/  @!PT LDS RZ, [RZ] ;  /* 0x00000000fffff984 */ /* 0x000fe20000000800 */
[----:B------:R-:W-:Y:S01]  /*10b70*/  @!P1 LDGSTS.E.BYPASS.LTC128B.128 [R3+0x8000], desc[UR4][R160.64] ;  /* 0x08000000a0039fae */ /* 0x000fe2000b981a04 */
[----:B------:R-:W-:Y:S04]  /*10b80*/  IADD3.X R107, PT, PT, R104, R109, RZ, P4, !PT ;  /* 0x0000006d686b7210 */ /* 0x000fe800027fe4ff */
[----:B------:R-:W-:Y:S01]  /*10b90*/  @P1 STS.128 [R3+0x8000], RZ ;  /* 0x008000ff03001388 */ /* 0x000fe20000000c00 */
[----:B------:R-:W-:Y:S02]  /*10ba0*/  IADD3.X R111, PT, PT, R107, R104, RZ, P3, !PT ;  /* 0x000000686b6f7210 */ /* 0x000fe40001ffe4ff */
[----:B------:R-:W-:Y:S02]  /*10bb0*/  ISETP.GT.AND P3, PT, R165, R156, PT ;  /* 0x0000009ca500720c */ /* 0x000fe40003f64270 */
        /* <DEDUP_REMOVED lines=39> */
[----:B------:R-:W5:Y:S05]  /*10e30*/  LD.E R101, desc[UR4][R102.64+0x18c] ;  /* 0x00018c0466657980 */ /* 0x000f6a000c101900 */
[----:B------:R-:W5:Y:S05]  /*10e40*/  LDSM.16.M88.4 R128, [R146+0x5800] ;  /* 0x005800009280783b */ /* 0x000f6a0000000200 */
[----:B------:R-:W0:Y:S05]  /*10e50*/  LDGDEPBAR ;  /* 0x00000000000079af */ /* 0x000e2a0000000000 */
[----:B------:R-:W-:Y:S05]  /*10e60*/  LDSM.16.M88.4 R132, [R145] ;  /* 0x000000009184783b */ /* 0x000fea0000000200 */
[----:B------:R-:W5:Y:S05]  /*10e70*/  LDSM.16.M88.4 R136, [R142+0x4000] ;  /* 0x004000008e88783b */ /* 0x000f6a0000000200 */
[----:B-1----:R-:W-:Y:S01]  /*10e80*/  LDSM.16.M88.4 R104, [R142+0x5800] ;  /* 0x005800008e68783b */ /* 0x002fe20000000200 */
[C---:B---3--:R-:W-:Y:S04]  /*10e90*/  HMMA.16816.F32.BF16 R4, R112.reuse, R116, RZ ;  /* 0x000000747004723c */ /* 0x048fe800000418ff */
[----:B--2---:R-:W-:Y:S04]  /*10ea0*/  LDSM.16.M88.4 R108, [R144] ;  /* 0x00000000906c783b */ /* 0x004fe80000000200 */
        /* <DEDUP_REMOVED lines=8> */
[C---:B------:R-:W-:Y:S08]  /*10f30*/  HMMA.16816.F32.BF16 R28, R112.reuse, R128, RZ ;  /* 0x00000080701c723c */ /* 0x040ff000000418ff */
[----:B------:R-:W-:Y:S01]  /*10f40*/  HMMA.16816.F32.BF16 R32, R112, R130, RZ ;  /* 0x000000827020723c */ /* 0x000fe200000418ff */
[----:B------:R-:W1:Y:S07]  /*10f50*/  LDSM.16.M88.4 R112, [R142+0x4800] ;  /* 0x004800008e70783b */ /* 0x000e6e0000000200 */
[C---:B------:R-:W-:Y:S08]  /*10f60*/  HMMA.16816.F32.BF16 R4, R132.reuse, R136, R4 ;  /* 0x000000888404723c */ /* 0x040ff00000041804 */
[C---:B------:R-:W-:Y:S08]  /*10f70*/  HMMA.16816.F32.BF16 R8, R132.reuse, R138, R8 ;  /* 0x0000008a8408723c */ /* 0x040ff00000041808 */
        /* <DEDUP_REMOVED lines=8> */
[----:B------:R-:W1:Y:S07]  /*11000*/  LDSM.16.M88.4 R104, [R141+0x4800] ;  /* 0x004800008d68783b */ /* 0x000e6e0000000200 */
[C---:B------:R-:W-:Y:S08]  /*11010*/  HMMA.16816.F32.BF16 R4, R108.reuse, R120, R4 ;  /* 0x000000786c04723c */ /* 0x040ff00000041804 */
        /* <DEDUP_REMOVED lines=10> */
[----:B------:R-:W3:Y:S05]  /*110c0*/  LDSM.16.M88.4 R108, [R140+0x5000] ;  /* 0x005000008c6c783b */ /* 0x000eea0000000200 */
[----:B------:R-:W-:Y:S02]  /*110d0*/  LDSM.16.M88.4 R116, [R147+0x2000] ;  /* 0x002000009374783b */ /* 0x000fe40000000200 */
        /* <DEDUP_REMOVED lines=11> */
[----:B------:R-:W4:Y:S05]  /*11190*/  LDSM.16.M88.4 R112, [R146+0x7800] ;  /* 0x007800009270783b */ /* 0x000f2a0000000200 */
        /* <DEDUP_REMOVED lines=188> */
.L_x_9925:
[----:B------:R-:W-:Y:S05]  /*11d60*/  BSYNC.RECONVERGENT B0 ;  /* 0x0000000000007941 */ /* 0x000fea0003800200 */
.L_x_9924:
        /* <DEDUP_REMOVED lines=50> */
.L_x_9923:
[----:B------:R-:W-:Y:S05]  /*12090*/  BSYNC.RECONVERGENT B1 ;  /* 0x0000000000017941 */ /* 0x000fea0003800200 */
.L_x_9922:
        /* <DEDUP_REMOVED lines=21> */
[----:B------:R-:W-:Y:S03]  /*121f0*/  IADD3 R163, PT, PT, R163, -0x40, RZ ;  /* 0xffffffc0a3a37810 */ /* 0x000fe60007ffe0ff */
        /* <DEDUP_REMOVED lines=10> */
[C---:B--2---:R-:W-:Y:S01]  /*122a0*/  FMUL.FTZ R115, R104.reuse, R101 ;  /* 0x0000006568737220 */ /* 0x044fe20000410000 */
        /* <DEDUP_REMOVED lines=47> */
[----:B------:R-:W-:Y:S01]  /*125a0*/  FMUL.FTZ R36, R2, R36 ;  /* 0x0000002402247220 */ /* 0x000fe20000410000 */
[----:B------:R-:W-:Y:S03]  /*125b0*/  LDSM.16.MT88.4 R68, [R149+0xa000] ;  /* 0x00a000009544783b */ /* 0x000fe60000004200 */
[----:B------:R-:W2:Y:S01]  /*125c0*/  MUFU.EX2 R122, R122 ;  /* 0x0000007a007a7308 */ /* 0x000ea20000000800 */
[----:B-1----:R-:W-:Y:S01]  /*125d0*/  F2FP.BF16.F32.PACK_AB R96, R126, R127 ;  /* 0x0000007f7e60723e */ /* 0x002fe200000010ff */
        /* <DEDUP_REMOVED lines=15> */
[----:B--2---:R-:W-:Y:S01]  /*126d0*/  F2FP.BF16.F32.PACK_AB R97, R122, R125 ;  /* 0x0000007d7a61723e */ /* 0x004fe200000010ff */
[C---:B------:R-:W-:Y:S01]  /*126e0*/  FMUL.FTZ R48, R2.reuse, R48 ;  /* 0x0000003002307220 */ /* 0x040fe20000410000 */
[----:B------:R-:W-:Y:S01]  /*126f0*/  FMUL.FTZ R49, R2, R49 ;  /* 0x0000003102317220 */ /* 0x000fe20000410000 */
[C---:B------:R-:W-:Y:S01]  /*12700*/  FMUL.FTZ R50, R0.reuse, R50 ;  /* 0x0000003200327220 */ /* 0x040fe20000410000 */
[----:B------:R-:W-:Y:S01]  /*12710*/  FMUL.FTZ R51, R0, R51 ;  /* 0x0000003300337220 */ /* 0x000fe20000410000 */
[-CC-:B------:R-:W-:Y:S01]  /*12720*/  FFMA.FTZ R135, R192, R104.reuse, -R113.reuse ;  /* 0x00000068c0877223 */ /* 0x180fe20000010871 */
[----:B------:R-:W-:Y:S03]  /*12730*/  FFMA.FTZ R134, R190, R104, -R113 ;  /* 0x00000068be867223 */ /* 0x000fe60000010871 */
        /* <DEDUP_REMOVED lines=8> */
[----:B------:R-:W2:Y:S01]  /*127c0*/  MUFU.EX2 R120, R120 ;  /* 0x0000007800787308 */ /* 0x000ea20000000800 */
[----:B-1----:R-:W-:Y:S01]  /*127d0*/  F2FP.BF16.F32.PACK_AB R98, R123, R124 ;  /* 0x0000007c7b62723e */ /* 0x002fe200000010ff */
        /* <DEDUP_REMOVED lines=15> */
[----:B--2---:R-:W-:Y:S01]  /*128d0*/  F2FP.BF16.F32.PACK_AB R99, R120, R121 ;  /* 0x000000797863723e */ /* 0x004fe200000010ff */
[-CC-:B------:R-:W-:Y:S01]  /*128e0*/  FFMA.FTZ R106, R106, R104.reuse, -R113.reuse ;  /* 0x000000686a6a7223 */ /* 0x180fe20000010871 */
[----:B------:R-:W-:Y:S01]  /*128f0*/  FFMA.FTZ R113, R105, R104, -R113 ;  /* 0x0000006869717223 */ /* 0x000fe20000010871 */
[----:B------:R-:W-:Y:S01]  /*12900*/  MUFU.EX2 R181, R115 ;  /* 0x0000007300b57308 */ /* 0x000fe20000000800 */
[C---:B------:R-:W-:Y:S01]  /*12910*/  FMUL.FTZ R52, R2.reuse, R52 ;  /* 0x0000003402347220 */ /* 0x040fe20000410000 */
[----:B------:R-:W-:Y:S01]  /*12920*/  FMUL.FTZ R53, R2, R53 ;  /* 0x0000003502357220 */ /* 0x000fe20000410000 */
[----:B------:R-:W-:Y:S01]  /*12930*/  FMUL.FTZ R54, R0, R54 ;  /* 0x0000003600367220 */ /* 0x000fe20000410000 */
[C---:B------:R-:W-:Y:S06]  /*12940*/  HMMA.16816.F32.BF16 R4, R96.reuse, R12, R4 ;  /* 0x0000000c6004723c */ /* 0x040fec0000041804 */
[----:B------:R1:W-:Y:S01]  /*12950*/  MUFU.EX2 R105, R113 ;  /* 0x0000007100697308 */ /* 0x0003e20000000800 */
[C---:B------:R-:W-:Y:S01]  /*12960*/  FMUL.FTZ R12, R2.reuse, R88 ;  /* 0x00000058020c7220 */ /* 0x040fe20000410000 */
[----:B------:R-:W-:Y:S01]  /*12970*/  FMUL.FTZ R13, R2, R89 ;  /* 0x00000059020d7220 */ /* 0x000fe20000410000 */
[C---:B------:R-:W-:Y:S01]  /*12980*/  FMUL.FTZ R55, R0.reuse, R55 ;  /* 0x0000003700377220 */ /* 0x040fe20000410000 */
[C---:B------:R-:W-:Y:S03]  /*12990*/  HMMA.16816.F32.BF16 R8, R96.reuse, R14, R8 ;  /* 0x0000000e6008723c */ /* 0x040fe60000041808 */
[C---:B------:R-:W-:Y:S01]  /*129a0*/  FMUL.FTZ R14, R0.reuse, R90 ;  /* 0x0000005a000e7220 */ /* 0x040fe20000410000 */
[----:B------:R-:W-:Y:S01]  /*129b0*/  FMUL.FTZ R15, R0, R91 ;  /* 0x0000005b000f7220 */ /* 0x000fe20000410000 */
[C---:B------:R-:W-:Y:S01]  /*129c0*/  FMUL.FTZ R56, R2.reuse, R56 ;  /* 0x0000003802387220 */ /* 0x040fe20000410000 */
[----:B------:R-:W2:Y:S01]  /*129d0*/  LDSM.16.MT88.4 R88, [R148+0x8000] ;  /* 0x008000009458783b */ /* 0x000ea20000004200 */
[----:B------:R-:W-:Y:S01]  /*129e0*/  FMUL.FTZ R57, R2, R57 ;  /* 0x0000003902397220 */ /* 0x000fe20000410000 */
[C---:B------:R-:W-:Y:S01]  /*129f0*/  FMUL.FTZ R58, R0.reuse, R58 ;  /* 0x0000003a003a7220 */ /* 0x040fe20000410000 */
[----:B------:R-:W-:Y:S01]  /*12a00*/  FMUL.FTZ R59, R0, R59 ;  /* 0x0000003b003b7220 */ /* 0x000fe20000410000 */
[----:B------:R-:W-:Y:S01]  /*12a10*/  MUFU.EX2 R128, R128 ;  /* 0x0000008000807308 */ /* 0x000fe20000000800 */
[C---:B------:R-:W-:Y:S03]  /*12a20*/  HMMA.16816.F32.BF16 R12, R96.reuse, R20, R12 ;  /* 0x00000014600c723c */ /* 0x040fe6000004180c */
[----:B-1----:R-:W-:Y:S01]  /*12a30*/  LDSM.16.MT88.4 R112, [R148+0x9800] ;  /* 0x009800009470783b */ /* 0x002fe20000004200 */
[C---:B------:R-:W-:Y:S01]  /*12a40*/  FMUL.FTZ R20, R2.reuse, R80 ;  /* 0x0000005002147220 */ /* 0x040fe20000410000 */
[C---:B------:R-:W-:Y:S01]  /*12a50*/  FMUL.FTZ R21, R2.reuse, R81 ;  /* 0x0000005102157220 */ /* 0x040fe20000410000 */
[----:B------:R-:W-:Y:S03]  /*12a60*/  FFMA.FTZ R127, R2, R175, R127 ;  /* 0x000000af027f7223 */ /* 0x000fe6000001007f */
[----:B------:R-:W1:Y:S01]  /*12a70*/  MUFU.EX2 R129, R129 ;  /* 0x0000008100817308 */ /* 0x000e620000000800 */
[C---:B------:R-:W-:Y:S03]  /*12a80*/  HMMA.16816.F32.BF16 R16, R96.reuse, R22, R16 ;  /* 0x000000166010723c */ /* 0x040fe60000041810 */
[C---:B------:R-:W-:Y:S01]  /*12a90*/  FMUL.FTZ R22, R0.reuse, R82 ;  /* 0x0000005200167220 */ /* 0x040fe20000410000 */
[C---:B------:R-:W-:Y:S01]  /*12aa0*/  FMUL.FTZ R23, R0.reuse, R83 ;  /* 0x0000005300177220 */ /* 0x040fe20000410000 */
[----:B------:R-:W-:Y:S01]  /*12ab0*/  FFMA.FTZ R125, R0, R173, R125 ;  /* 0x000000ad007d7223 */ /* 0x000fe2000001007d */
[----:B------:R-:W3:Y:S03]  /*12ac0*/  LDSM.16.MT88.4 R80, [R151+0xa000] ;  /* 0x00a000009750783b */ /* 0x000ee60000004200 */
[----:B------:R-:W-:Y:S01]  /*12ad0*/  MUFU.EX2 R131, R131 ;  /* 0x0000008300837308 */ /* 0x000fe20000000800 */
[----:B------:R-:W-:Y:S01]  /*12ae0*/  ISETP.GT.AND P0, PT, R165, R156, PT ;  /* 0x0000009ca500720c */ /* 0x000fe20003f04270 */
[----:B------:R-:W-:Y:S01]  /*12af0*/  FADD.FTZ R127, R126, R127 ;  /* 0x0000007f7e7f7221 */ /* 0x000fe20000010000 */
[----:B------:R-:W-:Y:S01]  /*12b00*/  FADD.FTZ R122, R122, R125 ;  /* 0x0000007d7a7a7221 */ /* 0x000fe20000010000 */
[C---:B------:R-:W-:Y:S03]  /*12b10*/  HMMA.16816.F32.BF16 R20, R96.reuse, R28, R20 ;  /* 0x0000001c6014723c */ /* 0x040fe60000041814 */
[C---:B------:R-:W-:Y:S01]  /*12b20*/  FMUL.FTZ R28, R2.reuse, R72 ;  /* 0x00000048021c7220 */ /* 0x040fe20000410000 */
[----:B------:R-:W-:Y:S02]  /*12b30*/  FMUL.FTZ R29, R2, R73 ;  /* 0x00000049021d7220 */ /* 0x000fe40000410000 */
[----:B------:R-:W4:Y:S01]  /*12b40*/  MUFU.EX2 R130, R130 ;  /* 0x0000008200827308 */ /* 0x000f220000000800 */
[----:B------:R-:W-:Y:S01]  /*12b50*/  FADD.FTZ R124, R124, R127 ;  /* 0x0000007f7c7c7221 */ /* 0x000fe20000010000 */
[----:B------:R-:W-:Y:S01]  /*12b60*/  FADD.FTZ R121, R121, R122 ;  /* 0x0000007a79797221 */ /* 0x000fe20000010000 */
[C---:B------:R-:W-:Y:S03]  /*12b70*/  HMMA.16816.F32.BF16 R24, R96.reuse, R30, R24 ;  /* 0x0000001e6018723c */ /* 0x040fe60000041818 */
[C---:B------:R-:W-:Y:S01]  /*12b80*/  FMUL.FTZ R30, R0.reuse, R74 ;  /* 0x0000004a001e7220 */ /* 0x040fe20000410000 */
[----:B------:R-:W-:Y:S03]  /*12b90*/  FMUL.FTZ R31, R0, R75 ;  /* 0x0000004b001f7220 */ /* 0x000fe60000410000 */
[----:B------:R-:W-:Y:S01]  /*12ba0*/  MUFU.EX2 R132, R132 ;  /* 0x0000008400847308 */ /* 0x000fe20000000800 */
[----:B------:R-:W5:Y:S01]  /*12bb0*/  LDSM.16.MT88.4 R72, [R150+0xa000] ;  /* 0x00a000009648783b */ /* 0x000f620000004200 */
[----:B------:R-:W-:Y:S01]  /*12bc0*/  FADD.FTZ R123, R123, R124 ;  /* 0x0000007c7b7b7221 */ /* 0x000fe20000010000 */
[----:B------:R-:W-:Y:S01]  /*12bd0*/  FADD.FTZ R120, R120, R121 ;  /* 0x0000007978787221 */ /* 0x000fe20000010000 */
[----:B------:R-:W-:Y:S01]  /*12be0*/  MOV R2, R101 ;  /* 0x0000006500027202 */ /* 0x000fe20000000f00 */
[C---:B--2---:R-:W-:Y:S05]  /*12bf0*/  HMMA.16816.F32.BF16 R28, R96.reuse, R88, R28 ;  /* 0x00000058601c723c */ /* 0x044fea000004181c */
[----:B------:R-:W2:Y:S03]  /*12c00*/  MUFU.EX2 R133, R133 ;  /* 0x0000008500857308 */ /* 0x000ea60000000800 */
[C---:B------:R-:W-:Y:S01]  /*12c10*/  HMMA.16816.F32.BF16 R32, R96.reuse, R90, R32 ;  /* 0x0000005a6020723c */ /* 0x040fe20000041820 */
[----:B------:R-:W-:Y:S06]  /*12c20*/  LDSM.16.MT88.4 R88, [R151+0xa800] ;  /* 0x00a800009758783b */ /* 0x000fec0000004200 */
[----:B------:R-:W-:Y:S01]  /*12c30*/  MUFU.EX2 R135, R135 ;  /* 0x0000008700877308 */ /* 0x000fe20000000800 */
[C---:B---3--:R-:W-:Y:S09]  /*12c40*/  HMMA.16816.F32.BF16 R36, R96.reuse, R80, R36 ;  /* 0x000000506024723c */ /* 0x048ff20000041824 */
[----:B------:R-:W3:Y:S01]  /*12c50*/  MUFU.EX2 R134, R134 ;  /* 0x0000008600867308 */ /* 0x000ee20000000800 */
[C---:B------:R-:W-:Y:S01]  /*12c60*/  HMMA.16816.F32.BF16 R40, R96.reuse, R82, R40 ;  /* 0x000000526028723c */ /* 0x040fe20000041828 */
[----:B------:R-:W-:Y:S08]  /*12c70*/  LDSM.16.MT88.4 R80, [R150+0x8800] ;  /* 0x008800009650783b */ /* 0x000ff00000004200 */
[----:B------:R-:W3:Y:S10]  /*12c80*/  MUFU.EX2 R136, R136 ;  /* 0x0000008800887308 */ /* 0x000ef40000000800 */
[----:B------:R-:W3:Y:S01]  /*12c90*/  MUFU.EX2 R137, R137 ;  /* 0x0000008900897308 */ /* 0x000ee20000000800 */
[C---:B-----5:R-:W-:Y:S09]  /*12ca0*/  HMMA.16816.F32.BF16 R44, R96.reuse, R72, R44 ;  /* 0x00000048602c723c */ /* 0x060ff2000004182c */
[----:B------:R-:W-:Y:S01]  /*12cb0*/  MUFU.EX2 R138, R138 ;  /* 0x0000008a008a7308 */ /* 0x000fe20000000800 */
[C---:B------:R-:W-:Y:S01]  /*12cc0*/  HMMA.16816.F32.BF16 R48, R96.reuse, R74, R48 ;  /* 0x0000004a6030723c */ /* 0x040fe20000041830 */
[----:B------:R-:W5:Y:S08]  /*12cd0*/  LDSM.16.MT88.4 R72, [R151+0x8800] ;  /* 0x008800009748783b */ /* 0x000f700000004200 */
[----:B------:R-:W-:Y:S01]  /*12ce0*/  MUFU.EX2 R139, R139 ;  /* 0x0000008b008b7308 */ /* 0x000fe20000000800 */
[C---:B------:R-:W-:Y:S03]  /*12cf0*/  HMMA.16816.F32.BF16 R52, R96.reuse, R68, R52 ;  /* 0x000000446034723c */ /* 0x040fe60000041834 */
[----:B-1----:R-:W-:Y:S01]  /*12d00*/  F2FP.BF16.F32.PACK_AB R68, R129, R128 ;  /* 0x000000808144723e */ /* 0x002fe200000010ff */
[----:B------:R-:W-:Y:S01]  /*12d10*/  FADD.FTZ R128, R128, R123 ;  /* 0x0000007b80807221 */ /* 0x000fe20000010000 */
[----:B----4-:R-:W-:Y:S01]  /*12d20*/  F2FP.BF16.F32.PACK_AB R69, R130, R131 ;  /* 0x000000838245723e */ /* 0x010fe200000010ff */
[----:B------:R-:W-:Y:S03]  /*12d30*/  FADD.FTZ R131, R131, R120 ;  /* 0x0000007883837221 */ /* 0x000fe60000010000 */
[----:B------:R-:W-:Y:S01]  /*12d40*/  MUFU.EX2 R159, R159 ;  /* 0x0000009f009f7308 */ /* 0x000fe20000000800 */
[C---:B------:R-:W-:Y:S03]  /*12d50*/  HMMA.16816.F32.BF16 R56, R96.reuse, R70, R56 ;  /* 0x000000466038723c */ /* 0x040fe60000041838 */
[----:B--2---:R-:W-:Y:S01]  /*12d60*/  F2FP.BF16.F32.PACK_AB R70, R133, R132 ;  /* 0x000000848546723e */ /* 0x004fe200000010ff */
[----:B------:R-:W-:Y:S01]  /*12d70*/  FADD.FTZ R129, R129, R128 ;  /* 0x0000008081817221 */ /* 0x000fe20000010000 */
[----:B---3--:R-:W-:Y:S01]  /*12d80*/  F2FP.BF16.F32.PACK_AB R71, R134, R135 ;  /* 0x000000878647723e */ /* 0x008fe200000010ff */
[----:B------:R-:W-:Y:S03]  /*12d90*/  FADD.FTZ R130, R130, R131 ;  /* 0x0000008382827221 */ /* 0x000fe60000010000 */
[----:B------:R-:W-:Y:S01]  /*12da0*/  MUFU.EX2 R178, R178 ;  /* 0x000000b200b27308 */ /* 0x000fe20000000800 */
[C---:B------:R-:W-:Y:S03]  /*12db0*/  HMMA.16816.F32.BF16 R60, R96.reuse, R76, R60 ;  /* 0x0000004c603c723c */ /* 0x040fe6000004183c */
[----:B------:R-:W-:Y:S01]  /*12dc0*/  FADD.FTZ R132, R132, R129 ;  /* 0x0000008184847221 */ /* 0x000fe20000010000 */
[----:B------:R-:W-:Y:S05]  /*12dd0*/  FADD.FTZ R135, R135, R130 ;  /* 0x0000008287877221 */ /* 0x000fea0000010000 */
[----:B------:R-:W-:Y:S01]  /*12de0*/  MUFU.EX2 R176, R176 ;  /* 0x000000b000b07308 */ /* 0x000fe20000000800 */
[----:B------:R-:W-:Y:S01]  /*12df0*/  HMMA.16816.F32.BF16 R64, R96, R78, R64 ;  /* 0x0000004e6040723c */ /* 0x000fe20000041840 */
[----:B------:R-:W1:Y:S02]  /*12e00*/  LDSM.16.MT88.4 R76, [R148+0x8800] ;  /* 0x00880000944c783b */ /* 0x000e640000004200 */
[----:B------:R-:W-:Y:S01]  /*12e10*/  FADD.FTZ R133, R133, R132 ;  /* 0x0000008485857221 */ /* 0x000fe20000010000 */
[----:B------:R-:W-:Y:S05]  /*12e20*/  FADD.FTZ R135, R134, R135 ;  /* 0x0000008786877221 */ /* 0x000fea0000010000 */
[----:B------:R-:W-:Y:S01]  /*12e30*/  MUFU.EX2 R177, R177 ;  /* 0x000000b100b17308 */ /* 0x000fe20000000800 */
[----:B------:R-:W-:Y:S01]  /*12e40*/  FADD.FTZ R0, R136, R133 ;  /* 0x0000008588007221 */ /* 0x000fe20000010000 */
[C---:B-----5:R-:W-:Y:S05]  /*12e50*/  HMMA.16816.F32.BF16 R4, R68.reuse, R72, R4 ;  /* 0x000000484404723c */ /* 0x060fea0000041804 */
[----:B------:R-:W-:Y:S03]  /*12e60*/  FADD.FTZ R0, R137, R0 ;  /* 0x0000000089007221 */ /* 0x000fe60000010000 */
[----:B------:R-:W-:Y:S01]  /*12e70*/  MUFU.EX2 R174, R174 ;  /* 0x000000ae00ae7308 */ /* 0x000fe20000000800 */
[C---:B------:R-:W-:Y:S01]  /*12e80*/  HMMA.16816.F32.BF16 R8, R68.reuse, R74, R8 ;  /* 0x0000004a4408723c */ /* 0x040fe20000041808 */
[----:B------:R-:W2:Y:S08]  /*12e90*/  LDSM.16.MT88.4 R72, [R150+0xa800] ;  /* 0x00a800009648783b */ /* 0x000eb00000004200 */
[----:B------:R-:W3:Y:S01]  /*12ea0*/  MUFU.EX2 R179, R179 ;  /* 0x000000b300b37308 */ /* 0x000ee20000000800 */
[C---:B------:R-:W-:Y:S09]  /*12eb0*/  HMMA.16816.F32.BF16 R12, R68.reuse, R80, R12 ;  /* 0x00000050440c723c */ /* 0x040ff2000004180c */
[----:B------:R-:W-:Y:S01]  /*12ec0*/  MUFU.EX2 R172, R172 ;  /* 0x000000ac00ac7308 */ /* 0x000fe20000000800 */
[C---:B------:R-:W-:Y:S01]  /*12ed0*/  HMMA.16816.F32.BF16 R16, R68.reuse, R82, R16 ;  /* 0x000000524410723c */ /* 0x040fe20000041810 */
[----:B------:R-:W4:Y:S08]  /*12ee0*/  LDSM.16.MT88.4 R80, [R149+0xa800] ;  /* 0x00a800009550783b */ /* 0x000f300000004200 */
[----:B------:R-:W5:Y:S01]  /*12ef0*/  MUFU.EX2 R107, R107 ;  /* 0x0000006b006b7308 */ /* 0x000f620000000800 */
[----:B---3--:R-:W-:Y:S01]  /*12f00*/  F2FP.BF16.F32.PACK_AB R108, R179, R174 ;  /* 0x000000aeb36c723e */ /* 0x008fe200000010ff */
[C---:B------:R-:W-:Y:S08]  /*12f10*/  HMMA.16816.F32.BF16 R20, R68.reuse, R84, R20 ;  /* 0x000000544414723c */ /* 0x040ff00000041814 */
[----:B------:R-:W3:Y:S01]  /*12f20*/  MUFU.EX2 R180, R180 ;  /* 0x000000b400b47308 */ /* 0x000ee20000000800 */
[C---:B------:R-:W-:Y:S01]  /*12f30*/  HMMA.16816.F32.BF16 R24, R68.reuse, R86, R24 ;  /* 0x000000564418723c */ /* 0x040fe20000041818 */
[----:B------:R-:W-:Y:S08]  /*12f40*/  LDSM.16.MT88.4 R84, [R148+0x9000] ;  /* 0x009000009454783b */ /* 0x000ff00000004200 */
[----:B------:R-:W2:Y:S01]  /*12f50*/  MUFU.EX2 R106, R106 ;  /* 0x0000006a006a7308 */ /* 0x000ea20000000800 */
[----:B-----5:R-:W-:Y:S01]  /*12f60*/  F2FP.BF16.F32.PACK_AB R109, R107, R172 ;  /* 0x000000ac6b6d723e */ /* 0x020fe200000010ff */
[C---:B-1----:R-:W-:Y:S03]  /*12f70*/  HMMA.16816.F32.BF16 R28, R68.reuse, R76, R28 ;  /* 0x0000004c441c723c */ /* 0x042fe6000004181c */
[----:B---3--:R-:W-:Y:S05]  /*12f80*/  F2FP.BF16.F32.PACK_AB R110, R181, R180 ;  /* 0x000000b4b56e723e */ /* 0x008fea00000010ff */
[C---:B------:R-:W-:Y:S01]  /*12f90*/  HMMA.16816.F32.BF16 R32, R68.reuse, R78, R32 ;  /* 0x0000004e4420723c */ /* 0x040fe20000041820 */
[----:B------:R-:W1:Y:S02]  /*12fa0*/  LDSM.16.MT88.4 R76, [R148+0xa800] ;  /* 0x00a80000944c783b */ /* 0x000e640000004200 */
[----:B--2---:R-:W-:Y:S05]  /*12fb0*/  F2FP.BF16.F32.PACK_AB R111, R105, R106 ;  /* 0x0000006a696f723e */ /* 0x004fea00000010ff */
[C---:B------:R-:W-:Y:S08]  /*12fc0*/  HMMA.16816.F32.BF16 R36, R68.reuse, R88, R36 ;  /* 0x000000584424723c */ /* 0x040ff00000041824 */
[C---:B------:R-:W-:Y:S01]  /*12fd0*/  HMMA.16816.F32.BF16 R40, R68.reuse, R90, R40 ;  /* 0x0000005a4428723c */ /* 0x040fe20000041828 */
[----:B------:R-:W-:Y:S07]  /*12fe0*/  LDSM.16.MT88.4 R88, [R151+0xb000] ;  /* 0x00b000009758783b */ /* 0x000fee0000004200 */
[C---:B------:R-:W-:Y:S08]  /*12ff0*/  HMMA.16816.F32.BF16 R44, R68.reuse, R72, R44 ;  /* 0x00000048442c723c */ /* 0x040ff0000004182c */
[C---:B------:R-:W-:Y:S01]  /*13000*/  HMMA.16816.F32.BF16 R48, R68.reuse, R74, R48 ;  /* 0x0000004a4430723c */ /* 0x040fe20000041830 */
[----:B------:R-:W2:Y:S07]  /*13010*/  LDSM.16.MT88.4 R72, [R151+0x9000] ;  /* 0x009000009748783b */ /* 0x000eae0000004200 */
[C---:B----4-:R-:W-:Y:S08]  /*13020*/  HMMA.16816.F32.BF16 R52, R68.reuse, R80, R52 ;  /* 0x000000504434723c */ /* 0x050ff00000041834 */
[C---:B------:R-:W-:Y:S01]  /*13030*/  HMMA.16816.F32.BF16 R56, R68.reuse, R82, R56 ;  /* 0x000000524438723c */ /* 0x040fe20000041838 */
[----:B------:R-:W3:Y:S07]  /*13040*/  LDSM.16.MT88.4 R80, [R150+0x9000] ;  /* 0x009000009650783b */ /* 0x000eee0000004200 */
[C---:B-1----:R-:W-:Y:S08]  /*13050*/  HMMA.16816.F32.BF16 R60, R68.reuse, R76, R60 ;  /* 0x0000004c443c723c */ /* 0x042ff0000004183c */
[----:B------:R-:W-:Y:S01]  /*13060*/  HMMA.16816.F32.BF16 R64, R68, R78, R64 ;  /* 0x0000004e4440723c */ /* 0x000fe20000041840 */
[----:B------:R-:W1:Y:S02]  /*13070*/  LDSM.16.MT88.4 R76, [R149+0x9000] ;  /* 0x00900000954c783b */ /* 0x000e640000004200 */
[----:B------:R-:W-:Y:S02]  /*13080*/  F2FP.BF16.F32.PACK_AB R68, R137, R136 ;  /* 0x000000888944723e */ /* 0x000fe400000010ff */
[----:B------:R-:W-:Y:S01]  /*13090*/  F2FP.BF16.F32.PACK_AB R69, R139, R138 ;  /* 0x0000008a8b45723e */ /* 0x000fe200000010ff */
[----:B------:R-:W-:Y:S01]  /*130a0*/  FADD.FTZ R138, R138, R135 ;  /* 0x000000878a8a7221 */ /* 0x000fe20000010000 */
[----:B------:R-:W-:Y:S02]  /*130b0*/  F2FP.BF16.F32.PACK_AB R70, R178, R159 ;  /* 0x0000009fb246723e */ /* 0x000fe400000010ff */
[----:B------:R-:W-:Y:S01]  /*130c0*/  F2FP.BF16.F32.PACK_AB R71, R177, R176 ;  /* 0x000000b0b147723e */ /* 0x000fe200000010ff */
[----:B------:R-:W-:Y:S04]  /*130d0*/  FADD.FTZ R139, R139, R138 ;  /* 0x0000008a8b8b7221 */ /* 0x000fe80000010000 */
[----:B------:R-:W-:Y:S02]  /*130e0*/  FADD.FTZ R176, R176, R139 ;  /* 0x0000008bb0b07221 */ /* 0x000fe40000010000 */
[C---:B--2---:R-:W-:Y:S03]  /*130f0*/  HMMA.16816.F32.BF16 R4, R68.reuse, R72, R4 ;  /* 0x000000484404723c */ /* 0x044fe60000041804 */
[----:B------:R-:W-:Y:S04]  /*13100*/  FADD.FTZ R177, R177, R176 ;  /* 0x000000b0b1b17221 */ /* 0x000fe80000010000 */
[----:B------:R-:W-:Y:S01]  /*13110*/  FADD.FTZ R172, R172, R177 ;  /* 0x000000b1acac7221 */ /* 0x000fe20000010000 */
[C---:B------:R-:W-:Y:S01]  /*13120*/  HMMA.16816.F32.BF16 R8, R68.reuse, R74, R8 ;  /* 0x0000004a4408723c */ /* 0x040fe20000041808 */
[----:B------:R-:W2:Y:S02]  /*13130*/  LDSM.16.MT88.4 R72, [R150+0xb000] ;  /* 0x00b000009648783b */ /* 0x000ea40000004200 */
[----:B------:R-:W-:Y:S04]  /*13140*/  FADD.FTZ R107, R107, R172 ;  /* 0x000000ac6b6b7221 */ /* 0x000fe80000010000 */
[----:B------:R-:W-:Y:S01]  /*13150*/  FADD.FTZ R106, R106, R107 ;  /* 0x0000006b6a6a7221 */ /* 0x000fe20000010000 */
[C---:B---3--:R-:W-:Y:S03]  /*13160*/  HMMA.16816.F32.BF16 R12, R68.reuse, R80, R12 ;  /* 0x00000050440c723c */ /* 0x048fe6000004180c */
[----:B------:R-:W-:Y:S05]  /*13170*/  FADD.FTZ R173, R105, R106 ;  /* 0x0000006a69ad7221 */ /* 0x000fea0000010000 */
[C---:B------:R-:W-:Y:S01]  /*13180*/  HMMA.16816.F32.BF16 R16, R68.reuse, R82, R16 ;  /* 0x000000524410723c */ /* 0x040fe20000041810 */
[----:B------:R-:W-:Y:S07]  /*13190*/  LDSM.16.MT88.4 R80, [R148+0xb000] ;  /* 0x00b000009450783b */ /* 0x000fee0000004200 */
[C---:B-1----:R-:W-:Y:S08]  /*131a0*/  HMMA.16816.F32.BF16 R20, R68.reuse, R76, R20 ;  /* 0x0000004c4414723c */ /* 0x042ff00000041814 */
[C---:B------:R-:W-:Y:S01]  /*131b0*/  HMMA.16816.F32.BF16 R24, R68.reuse, R78, R24 ;  /* 0x0000004e4418723c */ /* 0x040fe20000041818 */
[----:B------:R-:W1:Y:S07]  /*131c0*/  LDSM.16.MT88.4 R76, [R149+0xb000] ;  /* 0x00b00000954c783b */ /* 0x000e6e0000004200 */
[C---:B------:R-:W-:Y:S08]  /*131d0*/  HMMA.16816.F32.BF16 R28, R68.reuse, R84, R28 ;  /* 0x00000054441c723c */ /* 0x040ff0000004181c */
[C---:B------:R-:W-:Y:S01]  /*131e0*/  HMMA.16816.F32.BF16 R32, R68.reuse, R86, R32 ;  /* 0x000000564420723c */ /* 0x040fe20000041820 */
[----:B------:R-:W3:Y:S07]  /*131f0*/  LDSM.16.MT88.4 R84, [R150+0x9800] ;  /* 0x009800009654783b */ /* 0x000eee0000004200 */
[C---:B------:R-:W-:Y:S08]  /*13200*/  HMMA.16816.F32.BF16 R36, R68.reuse, R88, R36 ;  /* 0x000000584424723c */ /* 0x040ff00000041824 */
[C---:B------:R-:W-:Y:S08]  /*13210*/  HMMA.16816.F32.BF16 R40, R68.reuse, R90, R40 ;  /* 0x0000005a4428723c */ /* 0x040ff00000041828 */
[C---:B--2---:R-:W-:Y:S08]  /*13220*/  HMMA.16816.F32.BF16 R44, R68.reuse, R72, R44 ;  /* 0x00000048442c723c */ /* 0x044ff0000004182c */
[C---:B------:R-:W-:Y:S08]  /*13230*/  HMMA.16816.F32.BF16 R48, R68.reuse, R74, R48 ;  /* 0x0000004a4430723c */ /* 0x040ff00000041830 */
[C---:B-1----:R-:W-:Y:S08]  /*13240*/  HMMA.16816.F32.BF16 R52, R68.reuse, R76, R52 ;  /* 0x0000004c4434723c */ /* 0x042ff00000041834 */
[C---:B------:R-:W-:Y:S01]  /*13250*/  HMMA.16816.F32.BF16 R56, R68.reuse, R78, R56 ;  /* 0x0000004e4438723c */ /* 0x040fe20000041838 */
[----:B------:R-:W1:Y:S07]  /*13260*/  LDSM.16.MT88.4 R76, [R149+0x9800] ;  /* 0x00980000954c783b */ /* 0x000e6e0000004200 */
[C---:B------:R-:W-:Y:S08]  /*13270*/  HMMA.16816.F32.BF16 R60, R68.reuse, R80, R60 ;  /* 0x00000050443c723c */ /* 0x040ff0000004183c */
[----:B------:R-:W-:Y:S08]  /*13280*/  HMMA.16816.F32.BF16 R64, R68, R82, R64 ;  /* 0x000000524440723c */ /* 0x000ff00000041840 */
[C---:B------:R-:W-:Y:S01]  /*13290*/  HMMA.16816.F32.BF16 R96, R108.reuse, R92, R4 ;  /* 0x0000005c6c60723c */ /* 0x040fe20000041804 */
[----:B------:R-:W2:Y:S07]  /*132a0*/  LDSM.16.MT88.4 R4, [R150+0xb800] ;  /* 0x00b800009604783b */ /* 0x000eae0000004200 */
[C---:B------:R-:W-:Y:S01]  /*132b0*/  HMMA.16816.F32.BF16 R92, R108.reuse, R94, R8 ;  /* 0x0000005e6c5c723c */ /* 0x040fe20000041808 */
[----:B------:R-:W4:Y:S07]  /*132c0*/  LDSM.16.MT88.4 R8, [R149+0xb800] ;  /* 0x00b800009508783b */ /* 0x000f2e0000004200 */
[C---:B---3--:R-:W-:Y:S01]  /*132d0*/  HMMA.16816.F32.BF16 R88, R108.reuse, R84, R12 ;  /* 0x000000546c58723c */ /* 0x048fe2000004180c */
[----:B------:R-:W3:Y:S07]  /*132e0*/  LDSM.16.MT88.4 R12, [R148+0xb800] ;  /* 0x00b80000940c783b */ /* 0x000eee0000004200 */
[C---:B------:R-:W-:Y:S08]  /*132f0*/  HMMA.16816.F32.BF16 R84, R108.reuse, R86, R16 ;  /* 0x000000566c54723c */ /* 0x040ff00000041810 */
[C---:B-1----:R-:W-:Y:S08]  /*13300*/  HMMA.16816.F32.BF16 R80, R108.reuse, R76, R20 ;  /* 0x0000004c6c50723c */ /* 0x042ff00000041814 */
[C---:B------:R-:W-:Y:S08]  /*13310*/  HMMA.16816.F32.BF16 R76, R108.reuse, R78, R24 ;  /* 0x0000004e6c4c723c */ /* 0x040ff00000041818 */
[C---:B------:R-:W-:Y:S08]  /*13320*/  HMMA.16816.F32.BF16 R72, R108.reuse, R112, R28 ;  /* 0x000000706c48723c */ /* 0x040ff0000004181c */
[C---:B------:R-:W-:Y:S08]  /*13330*/  HMMA.16816.F32.BF16 R68, R108.reuse, R114, R32 ;  /* 0x000000726c44723c */ /* 0x040ff00000041820 */
[C---:B------:R-:W-:Y:S08]  /*13340*/  HMMA.16816.F32.BF16 R36, R108.reuse, R116, R36 ;  /* 0x000000746c24723c */ /* 0x040ff00000041824 */
[C---:B------:R-:W-:Y:S08]  /*13350*/  HMMA.16816.F32.BF16 R40, R108.reuse, R118, R40 ;  /* 0x000000766c28723c */ /* 0x040ff00000041828 */
[C---:B--2---:R-:W-:Y:S03]  /*13360*/  HMMA.16816.F32.BF16 R44, R108.reuse, R4, R44 ;  /* 0x000000046c2c723c */ /* 0x044fe6000004182c */
        /* <DEDUP_REMOVED lines=10> */
[C---:B---3--:R-:W-:Y:S08]  /*13410*/  HMMA.16816.F32.BF16 R60, R108.reuse, R12, R60 ;  /* 0x0000000c6c3c723c */ /* 0x048ff0000004183c */
[----:B------:R-:W-:Y:S01]  /*13420*/  HMMA.16816.F32.BF16 R64, R108, R14, R64 ;  /* 0x0000000e6c40723c */ /* 0x000fe20000041840 */
[----:B------:R-:W-:Y:S08]  /*13430*/  @!UPT UIADD3 URZ, UPT, UPT, URZ, URZ, URZ ;  /* 0x000000fffffff290 */ /* 0x000ff0000fffe0ff */
[----:B------:R-:W-:Y:S11]  /*13440*/  @P0 BRA `(.L_x_9926) ;  /* 0xffffffd000300947 */ /* 0x000ff6000383ffff */
.L_x_9919:
        /* <DEDUP_REMOVED lines=13> */
.L_x_9948:
[----:B------:R-:W2:Y:S01]  /*13520*/  S2R R2, SR_TID.X ;  /* 0x0000000000027919 */ /* 0x000ea20000002100 */
[----:B------:R-:W1:Y:S01]  /*13530*/  MUFU.RCP R9, R6 ;  /* 0x0000000600097308 */ /* 0x000e620000001000 */
[----:B---3--:R-:W-:Y:S01]  /*13540*/  FADD.FTZ R5, R10, R11 ;  /* 0x0000000b0a057221 */ /* 0x008fe20000010000 */
[----:B------:R-:W-:Y:S01]  /*13550*/  BAR.SYNC.DEFER_BLOCKING 0x0 ;  /* 0x0000000000007b1d */ /* 0x000fe20000010000 */
[----:B------:R-:W-:-:S03]  /*13560*/  FSETP.NE.FTZ.AND P1, PT, R6, RZ, PT ;  /* 0x000000ff0600720b */ /* 0x000fc60003f35000 */
[----:B------:R-:W-:Y:S02]  /*13570*/  FSETP.NE.FTZ.AND P0, PT, R5, RZ, PT ;  /* 0x000000ff0500720b */ /* 0x000fe40003f15000 */
[----:B------:R-:W3:Y:S01]  /*13580*/  MUFU.RCP R7, R5 ;  /* 0x0000000500077308 */ /* 0x000ee20000001000 */
        /* <DEDUP_REMOVED lines=118> */
[----:B-1----:R-:W4:Y:S04]  /*13cf0*/  LD.E.64 R74, desc[UR4][R102.64+0xb0] ;  /* 0x0000b004664a7980 */ /* 0x002f28000c101b00 */
[----:B--2---:R-:W2:Y:S01]  /*13d00*/  LD.E R7, desc[UR4][R102.64+0x60] ;  /* 0x0000600466077980 */ /* 0x004ea2000c101900 */
[----:B------:R-:W3:Y:S03]  /*13d10*/  @P1 MUFU.LG2 R6, R6 ;  /* 0x0000000600061308 */ /* 0x000ee60000000c00 */
[----:B------:R1:W5:Y:S01]  /*13d20*/  LD.E R68, desc[UR4][R102.64+0xcc] ;  /* 0x0000cc0466447980 */ /* 0x000362000c101900 */
[----:B------:R-:W-:-:S02]  /*13d30*/  SHF.L.U32 R69, R2, 0x2, RZ ;  /* 0x0000000202457819 */ /* 0x000fc400000006ff */
[----:B------:R-:W-:Y:S01]  /*13d40*/  MOV R70, 0xff800000 ;  /* 0xff80000000467802 */ /* 0x000fe20000000f00 */
[----:B------:R1:W5:Y:S01]  /*13d50*/  LD.E.64 R78, desc[UR4][R102.64+0x78] ;  /* 0x00007804664e7980 */ /* 0x000362000c101b00 */
[----:B------:R-:W1:Y:S01]  /*13d60*/  @P0 MUFU.LG2 R5, R5 ;  /* 0x0000000500050308 */ /* 0x000e620000000c00 */
[--C-:B------:R-:W-:Y:S02]  /*13d70*/  SHF.R.U32.HI R8, RZ, 0x1, R2.reuse ;  /* 0x00000001ff087819 */ /* 0x100fe40000011602 */
[----:B------:R2:W5:Y:S01]  /*13d80*/  LD.E.64 R76, desc[UR4][R102.64+0xa8] ;  /* 0x0000a804664c7980 */ /* 0x000562000c101b00 */
[----:B------:R-:W-:Y:S02]  /*13d90*/  LOP3.LUT R10, R10, 0x10, RZ, 0xc0, !PT ;  /* 0x000000100a0a7812 */ /* 0x000fe400078ec0ff */
[----:B------:R-:W-:Y:S02]  /*13da0*/  MOV R71, 0xff800000 ;  /* 0xff80000000477802 */ /* 0x000fe40000000f00 */
[----:B------:R-:W-:Y:S01]  /*13db0*/  SHF.R.U32.HI R72, RZ, 0x2, R2 ;  /* 0x00000002ff487819 */ /* 0x000fe20000011602 */
[----:B---3--:R-:W-:Y:S01]  /*13dc0*/  @P1 FMUL.FTZ R9, R6, 0.69314718246459960938 ;  /* 0x3f31721806091820 */ /* 0x008fe20000410000 */
[----:B----4-:R-:W-:-:S03]  /*13dd0*/  LOP3.LUT R11, R8, 0x30, RZ, 0xc0, !PT ;  /* 0x00000030080b7812 */ /* 0x010fc600078ec0ff */
[----:B-----5:R-:W-:Y:S01]  /*13de0*/  @P1 FFMA.FTZ R70, R4, R101, R9 ;  /* 0x0000006504461223 */ /* 0x020fe20000010009 */
[----:B------:R-:W-:Y:S02]  /*13df0*/  LOP3.LUT R9, R69, 0x1f8, RZ, 0xc0, !PT ;  /* 0x000001f845097812 */ /* 0x000fe400078ec0ff */
[----:B------:R-:W-:Y:S01]  /*13e00*/  LOP3.LUT R72, R11, 0x7, R72, 0xf8, !PT ;  /* 0x000000070b487812 */ /* 0x000fe200078ef848 */
[----:B-1----:R-:W-:Y:S01]  /*13e10*/  @P0 FMUL.FTZ R5, R5, 0.69314718246459960938 ;  /* 0x3f31721805050820 */ /* 0x002fe20000410000 */
[----:B------:R-:W-:-:S03]  /*13e20*/  LOP3.LUT R9, R9, 0x38, R8, 0x78, !PT ;  /* 0x0000003809097812 */ /* 0x000fc600078e7808 */
[----:B------:R-:W-:Y:S01]  /*13e30*/  @P0 FFMA.FTZ R71, R4, R3, R5 ;  /* 0x0000000304470223 */ /* 0x000fe20000010005 */
[----:B------:R-:W-:Y:S01]  /*13e40*/  LEA R3, R9, R10, 0x2 ;  /* 0x0000000a09037211 */ /* 0x000fe200078e10ff */
[----:B------:R-:W-:Y:S01]  /*13e50*/  BAR.SYNC.DEFER_BLOCKING 0x0 ;  /* 0x0000000000007b1d */ /* 0x000fe20000010000 */
[----:B------:R-:W-:-:S05]  /*13e60*/  LOP3.LUT P0, RZ, R2, 0x3, RZ, 0xc0, !PT ;  /* 0x0000000302ff7812 */ /* 0x000fca000780c0ff */
        /* <DEDUP_REMOVED lines=17> */
[----:B--2---:R-:W-:-:S04]  /*13f80*/  IMAD R7, R74, R7, R168 ;  /* 0x000000074a077224 */ /* 0x004fc800078e02a8 */
[----:B------:R-:W-:Y:S02]  /*13f90*/  IMAD R75, R75, R7, R166 ;  /* 0x000000074b4b7224 */ /* 0x000fe400078e02a6 */
[----:B------:R2:W1:Y:S01]  /*13fa0*/  LDS.128 R4, [R3+UR6+0x7800] ;  /* 0x0078000603047984 */ /* 0x0004620008000c00 */
[----:B---34-:R-:W-:Y:S05]  /*13fb0*/  @P0 BRA `(.L_x_9929) ;  /* 0x0000000000280947 */ /* 0x018fea0003800000 */
[----:B-12---:R-:W-:Y:S01]  /*13fc0*/  IMAD.IADD R3, R167, 0x1, -R166 ;  /* 0x00000001a7037824 */ /* 0x006fe200078e0aa6 */
        /* <DEDUP_REMOVED lines=9> */
.L_x_9929:
[----:B------:R-:W-:Y:S05]  /*14060*/  BSYNC.RECONVERGENT B0 ;  /* 0x0000000000007941 */ /* 0x000fea0003800200 */
.L_x_9928:
[----:B------:R4:W5:Y:S01]  /*14070*/  LD.E R102, desc[UR4][R102.64+0xc0] ;  /* 0x0000c00466667980 */ /* 0x000962000c101900 */
[----:B------:R-:W-:Y:S01]  /*14080*/  SHF.R.U32.HI R0, RZ, 0x4, R0 ;  /* 0x00000004ff007819 */ /* 0x000fe20000011600 */
[----:B------:R-:W-:Y:S01]  /*14090*/  IMAD.IADD R166, R167, 0x1, -R166 ;  /* 0x00000001a7a67824 */ /* 0x000fe200078e0aa6 */
[----:B------:R-:W-:Y:S01]  /*140a0*/  BSSY.RECONVERGENT B0, `(.L_x_9930) ;  /* 0x000001d000007945 */ /* 0x000fe20003800200 */
[----:B------:R-:W-:Y:S02]  /*140b0*/  IMAD.SHL.U32 R2, R2, 0x8, RZ ;  /* 0x0000000802027824 */ /* 0x000fe400078e00ff */
[C---:B-12---:R-:W-:Y:S01]  /*140c0*/  VIADD R3, R0.reuse, 0x8 ;  /* 0x0000000800037836 */ /* 0x046fe20000000000 */
[CC--:B------:R-:W-:Y:S01]  /*140d0*/  ISETP.GE.AND P3, PT, R0.reuse, R166.reuse, PT ;  /* 0x000000a60000720c */ /* 0x0c0fe20003f66270 */
[----:B---3--:R-:W-:Y:S01]  /*140e0*/  VIADD R71, R0, 0x10 ;  /* 0x0000001000477836 */ /* 0x008fe20000000000 */
[----:B------:R-:W-:Y:S01]  /*140f0*/  LOP3.LUT R2, R2, 0x1f80, RZ, 0xc0, !PT ;  /* 0x00001f8002027812 */ /* 0x000fe200078ec0ff */
[C---:B------:R-:W-:Y:S01]  /*14100*/  VIADD R70, R0.reuse, 0x18 ;  /* 0x0000001800467836 */ /* 0x040fe20000000000 */
[-C--:B------:R-:W-:Y:S01]  /*14110*/  ISETP.GE.AND P1, PT, R3, R166.reuse, PT ;  /* 0x000000a60300720c */ /* 0x080fe20003f26270 */
[----:B------:R-:W-:Y:S01]  /*14120*/  VIADD R3, R0, 0x20 ;  /* 0x0000002000037836 */ /* 0x000fe20000000000 */
[----:B------:R-:W-:Y:S01]  /*14130*/  ISETP.GE.AND P0, PT, R71, R166, PT ;  /* 0x000000a64700720c */ /* 0x000fe20003f06270 */
[----:B------:R-:W-:Y:S01]  /*14140*/  IMAD R68, R75, R68, RZ ;  /* 0x000000444b447224 */ /* 0x000fe200078e02ff */
        /* <DEDUP_REMOVED lines=11> */
[----:B----4-:R-:W-:Y:S08]  /*14200*/  @P3 BRA `(.L_x_9931) ;  /* 0x0000000000183947 */ /* 0x010ff00003800000 */
[----:B------:R-:W-:Y:S02]  /*14210*/  LEA R74, P2, R73, R78, 0x2 ;  /* 0x0000004e494a7211 */ /* 0x000fe400078410ff */
[-C--:B-----5:R-:W-:Y:S02]  /*14220*/  ISETP.GE.AND P3, PT, R69, R102.reuse, PT ;  /* 0x000000664500720c */ /* 0x0a0fe40003f66270 */
[----:B------:R-:W-:Y:S02]  /*14230*/  LEA.HI.X R75, R73, R79, R68, 0x2, P2 ;  /* 0x0000004f494b7211 */ /* 0x000fe400010f1444 */
[----:B------:R-:W-:-:S09]  /*14240*/  ISETP.GE.AND P2, PT, R71, R102, PT ;  /* 0x000000664700720c */ /* 0x000fd20003f46270 */
[----:B------:R1:W-:Y:S04]  /*14250*/  @!P3 ST.E.128 desc[UR4][R74.64], R64 ;  /* 0x000000404a00b985 */ /* 0x0003e8000c101d04 */
[----:B------:R1:W-:Y:S02]  /*14260*/  @!P2 ST.E.128 desc[UR4][R74.64+0x100], R32 ;  /* 0x000100204a00a985 */ /* 0x0003e4000c101d04 */
.L_x_9931:
[----:B------:R-:W-:Y:S05]  /*14270*/  BSYNC.RECONVERGENT B0 ;  /* 0x0000000000007941 */ /* 0x000fea0003800200 */
.L_x_9930:
        /* <DEDUP_REMOVED lines=12> */
.L_x_9933:
[----:B------:R-:W-:Y:S05]  /*14340*/  BSYNC.RECONVERGENT B0 ;  /* 0x0000000000007941 */ /* 0x000fea0003800200 */
.L_x_9932:
[----:B------:R-:W-:Y:S01]  /*14350*/  BSSY.RECONVERGENT B0, `(.L_x_9934) ;  /* 0x000000b000007945 */ /* 0x000fe20003800200 */
[----:B------:R-:W-:-:S03]  /*14360*/  ISETP.GE.AND P3, PT, R3, R166, PT ;  /* 0x000000a60300720c */ /* 0x000fc60003f66270 */
[----:B------:R-:W-:Y:S10]  /*14370*/  @P0 BRA `(.L_x_9935) ;  /* 0x0000000000200947 */ /* 0x000ff40003800000 */
[-C--:B-----5:R-:W-:Y:S02]  /*14380*/  ISETP.GE.AND P2, PT, R69, R102.reuse, PT ;  /* 0x000000664500720c */ /* 0x0a0fe40003f46270 */
[----:B------:R-:W-:-:S11]  /*14390*/  ISETP.GE.AND P1, PT, R71, R102, PT ;  /* 0x000000664700720c */ /* 0x000fd60003f26270 */
[----:B--2---:R-:W-:-:S04]  /*143a0*/  @!P2 LEA R28, P0, R73, R78, 0x2 ;  /* 0x0000004e491ca211 */ /* 0x004fc800078010ff */
[C---:B------:R-:W-:Y:S02]  /*143b0*/  @!P2 LEA.HI.X R29, R73.reuse, R79, R68, 0x2, P0 ;  /* 0x0000004f491da211 */ /* 0x040fe400000f1444 */
[----:B------:R-:W-:-:S03]  /*143c0*/  @!P1 LEA R2, P0, R73, R78, 0x2 ;  /* 0x0000004e49029211 */ /* 0x000fc600078010ff */
[----:B------:R3:W-:Y:S01]  /*143d0*/  @!P2 ST.E.128 desc[UR4][R28.64+0x2000], R56 ;  /* 0x002000381c00a985 */ /* 0x0007e2000c101d04 */
[----:B------:R-:W-:-:S05]  /*143e0*/  @!P1 LEA.HI.X R3, R73, R79, R68, 0x2, P0 ;  /* 0x0000004f49039211 */ /* 0x000fca00000f1444 */
[----:B------:R3:W-:Y:S04]  /*143f0*/  @!P1 ST.E.128 desc[UR4][R2.64+0x2100], R24 ;  /* 0x0021001802009985 */ /* 0x0007e8000c101d04 */
.L_x_9935:
[----:B------:R-:W-:Y:S05]  /*14400*/  BSYNC.RECONVERGENT B0 ;  /* 0x0000000000007941 */ /* 0x000fea0003800200 */
.L_x_9934:
[----:B------:R-:W-:Y:S01]  /*14410*/  ISETP.NE.AND P0, PT, R70, RZ, PT ;  /* 0x000000ff4600720c */ /* 0x000fe20003f05270 */
[----:B------:R-:W-:-:S12]  /*14420*/  BSSY.RECONVERGENT B0, `(.L_x_9936) ;  /* 0x000000a000007945 */ /* 0x000fd80003800200 */
[----:B------:R-:W-:Y:S05]  /*14430*/  @P0 BRA `(.L_x_9937) ;  /* 0x0000000000200947 */ /* 0x000fea0003800000 */
        /* <DEDUP_REMOVED lines=8> */
.L_x_9937:
[----:B------:R-:W-:Y:S05]  /*144c0*/  BSYNC.RECONVERGENT B0 ;  /* 0x0000000000007941 */ /* 0x000fea0003800200 */
.L_x_9936:
[----:B------:R-:W-:Y:S04]  /*144d0*/  BSSY.RECONVERGENT B0, `(.L_x_9938) ;  /* 0x000000a000007945 */ /* 0x000fe80003800200 */
[----:B------:R-:W-:Y:S05]  /*144e0*/  @P6 BRA `(.L_x_9939) ;  /* 0x0000000000206947 */ /* 0x000fea0003800000 */
[-C--:B-----5:R-:W-:Y:S02]  /*144f0*/  ISETP.GE.AND P6, PT, R69, R102.reuse, PT ;  /* 0x000000664500720c */ /* 0x0a0fe40003fc6270 */
[----:B------:R-:W-:-:S11]  /*14500*/  ISETP.GE.AND P1, PT, R71, R102, PT ;  /* 0x000000664700720c */ /* 0x000fd60003f26270 */
[CC--:B----4-:R-:W-:Y:S02]  /*14510*/  @!P6 LEA R20, P2, R73.reuse, R78.reuse, 0x2 ;  /* 0x0000004e4914e211 */ /* 0x0d0fe400078410ff */
[C---:B---3--:R-:W-:Y:S02]  /*14520*/  @!P1 LEA R2, P0, R73.reuse, R78, 0x2 ;  /* 0x0000004e49029211 */ /* 0x048fe400078010ff */
[CCC-:B------:R-:W-:Y:S02]  /*14530*/  @!P6 LEA.HI.X R21, R73.reuse, R79.reuse, R68.reuse, 0x2, P2 ;  /* 0x0000004f4915e211 */ /* 0x1c0fe400010f1444 */
[----:B------:R-:W-:-:S03]  /*14540*/  @!P1 LEA.HI.X R3, R73, R79, R68, 0x2, P0 ;  /* 0x0000004f49039211 */ /* 0x000fc600000f1444 */
[----:B------:R3:W-:Y:S04]  /*14550*/  @!P6 ST.E.128 desc[UR4][R20.64+0x4000], R48 ;  /* 0x004000301400e985 */ /* 0x0007e8000c101d04 */
[----:B------:R3:W-:Y:S02]  /*14560*/  @!P1 ST.E.128 desc[UR4][R2.64+0x4100], R16 ;  /* 0x0041001002009985 */ /* 0x0007e4000c101d04 */
.L_x_9939:
[----:B------:R-:W-:Y:S05]  /*14570*/  BSYNC.RECONVERGENT B0 ;  /* 0x0000000000007941 */ /* 0x000fea0003800200 */
.L_x_9938:
[----:B------:R-:W-:Y:S04]  /*14580*/  BSSY.RECONVERGENT B0, `(.L_x_9940) ;  /* 0x000000a000007945 */ /* 0x000fe80003800200 */
[----:B------:R-:W-:Y:S05]  /*14590*/  @P5 BRA `(.L_x_9941) ;  /* 0x0000000000205947 */ /* 0x000fea0003800000 */
[-C--:B-----5:R-:W-:Y:S02]  /*145a0*/  ISETP.GE.AND P5, PT, R69, R102.reuse, PT ;  /* 0x000000664500720c */ /* 0x0a0fe40003fa6270 */
[----:B------:R-:W-:-:S11]  /*145b0*/  ISETP.GE.AND P1, PT, R71, R102, PT ;  /* 0x000000664700720c */ /* 0x000fd60003f26270 */
[CC--:B---3--:R-:W-:Y:S02]  /*145c0*/  @!P5 LEA R16, P2, R73.reuse, R78.reuse, 0x2 ;  /* 0x0000004e4910d211 */ /* 0x0c8fe400078410ff */
[C---:B----4-:R-:W-:Y:S02]  /*145d0*/  @!P1 LEA R2, P0, R73.reuse, R78, 0x2 ;  /* 0x0000004e49029211 */ /* 0x050fe400078010ff */
[CCC-:B------:R-:W-:Y:S02]  /*145e0*/  @!P5 LEA.HI.X R17, R73.reuse, R79.reuse, R68.reuse, 0x2, P2 ;  /* 0x0000004f4911d211 */ /* 0x1c0fe400010f1444 */
[----:B------:R-:W-:-:S03]  /*145f0*/  @!P1 LEA.HI.X R3, R73, R79, R68, 0x2, P0 ;  /* 0x0000004f49039211 */ /* 0x000fc600000f1444 */
[----:B------:R3:W-:Y:S04]  /*14600*/  @!P5 ST.E.128 desc[UR4][R16.64+0x5000], R44 ;  /* 0x0050002c1000d985 */ /* 0x0007e8000c101d04 */
[----:B------:R3:W-:Y:S02]  /*14610*/  @!P1 ST.E.128 desc[UR4][R2.64+0x5100], R12 ;  /* 0x0051000c02009985 */ /* 0x0007e4000c101d04 */
.L_x_9941:
[----:B------:R-:W-:Y:S05]  /*14620*/  BSYNC.RECONVERGENT B0 ;  /* 0x0000000000007941 */ /* 0x000fea0003800200 */
.L_x_9940:
        /* <DEDUP_REMOVED lines=10> */
.L_x_9943:
[----:B------:R-:W-:Y:S05]  /*146d0*/  BSYNC.RECONVERGENT B0 ;  /* 0x0000000000007941 */ /* 0x000fea0003800200 */
.L_x_9942:
[----:B------:R-:W-:-:S04]  /*146e0*/  MOV R163, 0x0 ;  /* 0x0000000000a37802 */ /* 0x000fc80000000f00 */
[----:B-12345:R-:W-:Y:S05]  /*146f0*/  @P3 RET.REL.NODEC R162 `(_ZN5flash24flash_fwd_splitkv_kernelI23Flash_fwd_kernel_traitsILi128ELi64ELi64ELi4ELb0ELb0EN7cutlass10bfloat16_tE19Flash_kernel_traitsILi128ELi64ELi64ELi4ES3_EELb0ELb0ELb0ELb0ELb0ELb1ELb1ELb1EEEvNS_16Flash_fwd_paramsE) ;  /* 0xfffffeb8a2403950 */ /* 0x03efea0003c3ffff */
[-C--:B------:R-:W-:Y:S01]  /*14700*/  ISETP.GE.AND P2, PT, R69, R102.reuse, PT ;  /* 0x000000664500720c */ /* 0x080fe20003f46270 */
[----:B------:R-:W-:Y:S01]  /*14710*/  IMAD.MOV.U32 R163, RZ, RZ, 0x0 ;  /* 0x00000000ffa37424 */ /* 0x000fe200078e00ff */
[----:B------:R-:W-:-:S11]  /*14720*/  ISETP.GE.AND P0, PT, R71, R102, PT ;  /* 0x000000664700720c */ /* 0x000fd60003f06270 */
[----:B------:R-:W-:-:S04]  /*14730*/  @!P2 LEA R2, P1, R73, R78, 0x2 ;  /* 0x0000004e4902a211 */ /* 0x000fc800078210ff */
[----:B------:R-:W-:-:S05]  /*14740*/  @!P2 LEA.HI.X R3, R73, R79, R68, 0x2, P1 ;  /* 0x0000004f4903a211 */ /* 0x000fca00008f1444 */
[----:B------:R1:W-:Y:S02]  /*14750*/  @!P2 ST.E.128 desc[UR4][R2.64+0x7000], R36 ;  /* 0x007000240200a985 */ /* 0x0003e4000c101d04 */
[----:B-1----:R-:W-:Y:S05]  /*14760*/  @P0 RET.REL.NODEC R162 `(_ZN5flash24flash_fwd_splitkv_kernelI23Flash_fwd_kernel_traitsILi128ELi64ELi64ELi4ELb0ELb0EN7cutlass10bfloat16_tE19Flash_kernel_traitsILi128ELi64ELi64ELi4ES3_EELb0ELb0ELb0ELb0ELb0ELb1ELb1ELb1EEEvNS_16Flash_fwd_paramsE) ;  /* 0xfffffeb8a2240950 */ /* 0x002fea0003c3ffff */
[----:B------:R-:W-:Y:S01]  /*14770*/  LEA R2, P0, R73, R78, 0x2 ;  /* 0x0000004e49027211 */ /* 0x000fe200078010ff */
[----:B------:R-:W-:-:S03]  /*14780*/  IMAD.MOV.U32 R163, RZ, RZ, 0x0 ;  /* 0x00000000ffa37424 */ /* 0x000fc600078e00ff */
[----:B------:R-:W-:-:S05]  /*14790*/  LEA.HI.X R3, R73, R79, R68, 0x2, P0 ;  /* 0x0000004f49037211 */ /* 0x000fca00000f1444 */
[----:B------:R1:W-:Y:S02]  /*147a0*/  ST.E.128 desc[UR4][R2.64+0x7100], R4 ;  /* 0x0071000402007985 */ /* 0x0003e4000c101d04 */
[----:B-1----:R-:W-:Y:S05]  /*147b0*/  RET.REL.NODEC R162 `(_ZN5flash24flash_fwd_splitkv_kernelI23Flash_fwd_kernel_traitsILi128ELi64ELi64ELi4ELb0ELb0EN7cutlass10bfloat16_tE19Flash_kernel_traitsILi128ELi64ELi64ELi4ES3_EELb0ELb0ELb0ELb0ELb0ELb1ELb1ELb1EEEvNS_16Flash_fwd_paramsE) ;  /* 0xfffffeb8a2107950 */ /* 0x002fea0003c3ffff */
.L_x_9927:
[----:B------:R-:W-:Y:S01]  /*147c0*/  MOV R5, 0x2 ;  /* 0x0000000200057802 */ /* 0x000fe20000000f00 */
[----:B------:R-:W-:Y:S01]  /*147d0*/  IMAD.MOV.U32 R2, RZ, RZ, 0x1f ;  /* 0x0000001fff027424 */ /* 0x000fe200078e00ff */
[----:B------:R-:W-:-:S07]  /*147e0*/  MOV R7, 0xffffffff ;  /* 0xffffffff00077802 */ /* 0x000fce0000000f00 */
[----:B-----5:R-:W-:Y:S05]  /*147f0*/  WARPSYNC.COLLECTIVE R7, `(.L_x_9944) ;  /* 0x0000000007087348 */ /* 0x020fea0003c00000 */
[----:B------:R1:W2:Y:S02]  /*14800*/  SHFL.BFLY P0, R11, R175, R5, R2 ;  /* 0x0c000005af0b7389 */ /* 0x0002a40000000002 */
[----:B-12--5:R-:W-:Y:S05]  /*14810*/  ENDCOLLECTIVE ;  /* 0x000000000000791b */ /* 0x026fea0003800000 */
.L_x_9944:
[----:B------:R-:W-:Y:S02]  /*14820*/  IMAD.MOV.U32 R6, RZ, RZ, R11 ;  /* 0x000000ffff067224 */ /* 0x000fe400078e000b */
[----:B------:R-:W-:Y:S02]  /*14830*/  IMAD.MOV.U32 R5, RZ, RZ, 0x1 ;  /* 0x00000001ff057424 */ /* 0x000fe400078e00ff */
[----:B------:R-:W-:-:S05]  /*14840*/  FADD.FTZ R9, R6, R175 ;  /* 0x000000af06097221 */ /* 0x000fca0000010000 */
[----:B------:R-:W-:-:S07]  /*14850*/  MOV R175, R9 ;  /* 0x0000000900af7202 */ /* 0x000fce0000000f00 */
[----:B------:R-:W-:Y:S05]  /*14860*/  WARPSYNC.COLLECTIVE R7, `(.L_x_9945) ;  /* 0x0000000007087348 */ /* 0x000fea0003c00000 */
[----:B------:R1:W2:Y:S02]  /*14870*/  SHFL.BFLY P0, R11, R175, R5, R2 ;  /* 0x0c000005af0b7389 */ /* 0x0002a40000000002 */
[----:B-12---:R-:W-:Y:S05]  /*14880*/  ENDCOLLECTIVE ;  /* 0x000000000000791b */ /* 0x006fea0003800000 */
.L_x_9945:
[----:B------:R-:W-:Y:S01]  /*14890*/  MOV R175, R173 ;  /* 0x000000ad00af7202 */ /* 0x000fe20000000f00 */
[----:B------:R-:W-:Y:S01]  /*148a0*/  IMAD.MOV.U32 R5, RZ, RZ, 0x2 ;  /* 0x00000002ff057424 */ /* 0x000fe200078e00ff */
[----:B------:R-:W-:-:S07]  /*148b0*/  MOV R6, R11 ;  /* 0x0000000b00067202 */ /* 0x000fce0000000f00 */
[----:B------:R-:W-:Y:S05]  /*148c0*/  WARPSYNC.COLLECTIVE R7, `(.L_x_9946) ;  /* 0x0000000007087348 */ /* 0x000fea0003c00000 */
[----:B------:R1:W2:Y:S02]  /*148d0*/  SHFL.BFLY P0, R11, R175, R5, R2 ;  /* 0x0c000005af0b7389 */ /* 0x0002a40000000002 */
[----:B-12---:R-:W-:Y:S05]  /*148e0*/  ENDCOLLECTIVE ;  /* 0x000000000000791b */ /* 0x006fea0003800000 */
.L_x_9946:
[----:B------:R-:W-:Y:S01]  /*148f0*/  FADD.FTZ R6, R9, R6 ;  /* 0x0000000609067221 */ /* 0x000fe20000010000 */
[----:B------:R-:W-:Y:S01]  /*14900*/  FADD.FTZ R10, R11, R173 ;  /* 0x000000ad0b0a7221 */ /* 0x000fe20000010000 */
[----:B------:R-:W-:-:S04]  /*14910*/  MOV R5, 0x1 ;  /* 0x0000000100057802 */ /* 0x000fc80000000f00 */
[----:B------:R-:W-:-:S07]  /*14920*/  MOV R175, R10 ;  /* 0x0000000a00af7202 */ /* 0x000fce0000000f00 */
[----:B------:R-:W-:Y:S05]  /*14930*/  WARPSYNC.COLLECTIVE R7, `(.L_x_9947) ;  /* 0x0000000007087348 */ /* 0x000fea0003c00000 */
[----:B------:R1:W2:Y:S02]  /*14940*/  SHFL.BFLY P0, R11, R175, R5, R2 ;  /* 0x0c000005af0b7389 */ /* 0x0002a40000000002 */
[----:B-12---:R-:W-:Y:S05]  /*14950*/  ENDCOLLECTIVE ;  /* 0x000000000000791b */ /* 0x006fea0003800000 */
.L_x_9947:
[----:B------:R-:W-:Y:S05]  /*14960*/  BRA `(.L_x_9948) ;  /* 0xffffffe800ec7947 */ /* 0x000fea000383ffff */
.L_x_9949:
        /* <DEDUP_REMOVED lines=9> */
.L_x_14939:


//--------------------- .text._ZN5flash24flash_fwd_splitkv_kernelI23Flash_fwd_kernel_traitsILi128ELi64ELi64ELi4ELb0ELb0EN7cutlass10bfloat16_tE19Flash_kernel_traitsILi128ELi64ELi64ELi4ES3_EELb0ELb1ELb0ELb0ELb0ELb0ELb0ELb0EEEvNS_16Flash_fwd_paramsE --------------------------
	.section	.text._ZN5flash24flash_fwd_splitkv_kernelI23Flash_fwd_kernel_traitsILi128ELi64ELi64ELi4ELb0ELb0EN7cutlass10bfloat16_tE19Flash_kernel_traitsILi128ELi64ELi64ELi4ES3_EELb0ELb1ELb0ELb0ELb0ELb0ELb0ELb0EEEvNS_16Flash_fwd_paramsE,"ax",@progbits
	.align	128
        .global         _ZN5flash24flash_fwd_splitkv_kernelI23Flash_fwd_kernel_traitsILi128ELi64ELi64ELi4ELb0ELb0EN7cutlass10bfloat16_tE19Flash_kernel_traitsILi128ELi64ELi64ELi4ES3_EELb0ELb1ELb0ELb0ELb0ELb0ELb0ELb0EEEvNS_16Flash_fwd_paramsE
        .type           _ZN5flash24flash_fwd_splitkv_kernelI23Flash_fwd_kernel_traitsILi128ELi64ELi64ELi4ELb0ELb0EN7cutlass10bfloat16_tE19Flash_kernel_traitsILi128ELi64ELi64ELi4ES3_EELb0ELb1ELb0ELb0ELb0ELb0ELb0ELb0EEEvNS_16Flash_fwd_paramsE,@function
        .size           _ZN5flash24flash_fwd_splitkv_kernelI23Flash_fwd_kernel_traitsILi128ELi64ELi64ELi4ELb0ELb0EN7cutlass10bfloat16_tE19Flash_kernel_traitsILi128ELi64ELi64ELi4ES3_EELb0ELb1ELb0ELb0ELb0ELb0ELb0ELb0EEEvNS_16Flash_fwd_paramsE,(.L_x_14940 - _ZN5flash24flash_fwd_splitkv_kernelI23Flash_fwd_kernel_traitsILi128ELi64ELi64ELi4ELb0ELb0EN7cutlass10bfloat16_tE19Flash_kernel_traitsILi128ELi64ELi64ELi4ES3_EELb0ELb1ELb0ELb0ELb0ELb0ELb0ELb0EEEvNS_16Flash_fwd_paramsE)
        .other          _ZN5flash24flash_fwd_splitkv_kernelI23Flash_fwd_kernel_traitsILi128ELi64ELi64ELi4ELb0ELb0EN7cutlass10bfloat16_tE19Flash_kernel_traitsILi128ELi64ELi64ELi4ES3_EELb0ELb1ELb0ELb0ELb0ELb0ELb0ELb0EEEvNS_16Flash_fwd_paramsE,@"STO_CUDA_ENTRY STV_DEFAULT"
_ZN5flash24flash_fwd_splitkv_kernelI23Flash_fwd_kernel_traitsILi128ELi64ELi64ELi4ELb0ELb0EN7cutlass10bfloat16_tE19Flash_kernel_traitsILi128ELi64ELi64ELi4ES3_EELb0ELb1ELb0ELb0ELb0ELb0ELb0ELb0EEEvNS_16Flash_fwd_paramsE:
.text._ZN5flash24flash_fwd_splitkv_kernelI23Flash_fwd_kernel_traitsILi128ELi64ELi64ELi4ELb0ELb0EN7cutlass10bfloat16_tE19Flash_kernel_traitsILi128ELi64ELi64ELi4ES3_EELb0ELb1ELb0ELb0ELb0ELb0ELb0ELb0EEEvNS_16Flash_fwd_paramsE:
[----:B------:R-:W-:Y:S01]  /*0000*/  LDC R1, c[0x0][0x37c] ;  /* 0x0000df00ff017b82 */ /* 0x000fe20000000800 */
[----:B------:R-:W1:Y:S07]  /*0010*/  S2R R33, SR_CTAID.X ;  /* 0x0000000000217919 */ /* 0x000e6e0000002500 */
[----:B------:R-:W2:Y:S01]  /*0020*/  LDC.64 R2, c[0x0][0x348] ;  /* 0x0000d200ff027b82 */ /* 0x000ea20000000a00 */
[----:B------:R-:W-:Y:S01]  /*0030*/  BSSY.RECONVERGENT B3, `(.L_x_9950) ;  /* 0x0000005000037945 */ /* 0x000fe20003800200 */
[----:B------:R-:W-:Y:S01]  /*0040*/  MOV R156, 0x80 ;  /* 0x00000080009c7802 */ /* 0x000fe20000000f00 */
[----:B------:R-:W3:Y:S01]  /*0050*/  S2R R158, SR_CTAID.Y ;  /* 0x00000000009e7919 */ /* 0x000ee20000002600 */
[----:B------:R-:W4:Y:S05]  /*0060*/  S2R R157, SR_CTAID.Z ;  /* 0x00000000009d7919 */ /* 0x000f2a0000002700 */
[----:B-1234-:R-:W-:Y:S05]  /*0070*/  CALL.REL.NOINC `($_ZN5flash24flash_fwd_splitkv_kernelI23Flash_fwd_kernel_traitsILi128ELi64ELi64ELi4ELb0ELb0EN7cutlass10bfloat16_tE19Flash_kernel_traitsILi128ELi64ELi64ELi4ES3_EELb0ELb1ELb0ELb0ELb0ELb0ELb0ELb0EEEvNS_16Flash_fwd_paramsE$_ZN5flash30compute_attn_1rowblock_splitkvI23Flash_fwd_kernel_traitsILi128ELi64ELi64ELi4ELb0ELb0EN7cutlass10bfloat16_tE19Flash_kernel_traitsILi128ELi64ELi64ELi4ES3_EELb0ELb1ELb0ELb0ELb0ELb0ELb0ELb0ENS_16Flash_fwd_paramsEEEvRKT8_iiiii) ;  /* 0x0000000000087944 */ /* 0x01efea0003c00000 */
[----:B------:R-:W-:Y:S05]  /*0080*/  BSYNC.RECONVERGENT B3 ;  /* 0x0000000000037941 */ /* 0x000fea0003800200 */
.L_x_9950:
[----:B------:R-:W-:Y:S05]  /*0090*/  EXIT ;  /* 0x000000000000794d */ /* 0x000fea0003800000 */
        .type           $_ZN5flash24flash_fwd_splitkv_kernelI23Flash_fwd_kernel_traitsILi128ELi64ELi64ELi4ELb0ELb0EN7cutlass10bfloat16_tE19Flash_kernel_traitsILi128ELi64ELi64ELi4ES3_EELb0ELb1ELb0ELb0ELb0ELb0ELb0ELb0EEEvNS_16Flash_fwd_paramsE$_ZN5flash30compute_attn_1rowblock_splitkvI23Flash_fwd_kernel_traitsILi128ELi64ELi64ELi4ELb0ELb0EN7cutlass10bfloat16_tE19Flash_kernel_traitsILi128ELi64ELi64ELi4ES3_EELb0ELb1ELb0ELb0ELb0ELb0ELb0ELb0ENS_16Flash_fwd_paramsEEEvRKT8_iiiii,@function
        .size           $_ZN5flash24flash_fwd_splitkv_kernelI23Flash_fwd_kernel_traitsILi128ELi64ELi64ELi4ELb0ELb0EN7cutlass10bfloat16_tE19Flash_kernel_traitsILi128ELi64ELi64ELi4ES3_EELb0ELb1ELb0ELb0ELb0ELb0ELb0ELb0EEEvNS_16Flash_fwd_paramsE$_ZN5flash30compute_attn_1rowblock_splitkvI23Flash_fwd_kernel_traitsILi128ELi64ELi64ELi4ELb0ELb0EN7cutlass10bfloat16_tE19Flash_kernel_traitsILi128ELi64ELi64ELi4ES3_EELb0ELb1ELb0ELb0ELb0ELb0ELb0ELb0ENS_16Flash_fwd_paramsEEEvRKT8_iiiii,(.L_x_14940 - $_ZN5flash24flash_fwd_splitkv_kernelI23Flash_fwd_kernel_traitsILi128ELi64ELi64ELi4ELb0ELb0EN7cutlass10bfloat16_tE19Flash_kernel_traitsILi128ELi64ELi64ELi4ES3_EELb0ELb1ELb0ELb0ELb0ELb0ELb0ELb0EEEvNS_16Flash_fwd_paramsE$_ZN5flash30compute_attn_1rowblock_splitkvI23Flash_fwd_kernel_traitsILi128ELi64ELi64ELi4ELb0ELb0EN7cutlass10bfloat16_tE19Flash_kernel_traitsILi128ELi64ELi64ELi4ES3_EELb0ELb1ELb0ELb0ELb0ELb0ELb0ELb0ENS_16Flash_fwd_paramsEEEvRKT8_iiiii)
$_ZN5flash24flash_fwd_splitkv_kernelI23Flash_fwd_kernel_traitsILi128ELi64ELi64ELi4ELb0ELb0EN7cutlass10bfloat16_tE19Flash_kernel_traitsILi128ELi64ELi64ELi4ES3_EELb0ELb1ELb0ELb0ELb0ELb0ELb0ELb0EEEvNS_16Flash_fwd_paramsE$_ZN5flash30compute_attn_1rowblock_splitkvI23Flash_fwd_kernel_traitsILi128ELi64ELi64ELi4ELb0ELb0EN7cutlass10bfloat16_tE19Flash_kernel_traitsILi128ELi64ELi64ELi4ES3_EELb0ELb1ELb0ELb0ELb0ELb0ELb0ELb0ENS_16Flash_fwd_paramsEEEvRKT8_iiiii:
        /* <DEDUP_REMOVED lines=39> */
.L_x_9952:
[----:B------:R-:W-:Y:S05]  /*0310*/  BSYNC.RECONVERGENT B0 ;  /* 0x0000000000007941 */ /* 0x000fea0003800200 */
.L_x_9951:
[----:B------:R-:W-:Y:S04]  /*0320*/  BSSY.RECONVERGENT B0, `(.L_x_9953) ;  /* 0x0000007000007945 */ /* 0x000fe80003800200 */
[----:B------:R-:W-:Y:S05]  /*0330*/  @!P3 BRA `(.L_x_9954) ;  /* 0x000000000014b947 */ /* 0x000fea0003800000 */
[----:B------:R-:W4:Y:S02]  /*0340*/  LD.E.U8 R6, desc[UR4][R2.64+0x1b2] ;  /* 0x0001b20402067980 */ /* 0x000f24000c101100 */
[----:B----4-:R-:W-:-:S13]  /*0350*/  ISETP.NE.AND P1, PT, R6, RZ, PT ;  /* 0x000000ff0600720c */ /* 0x010fda0003f25270 */
[----:B------:R-:W4:Y:S02]  /*0360*/  @P1 LD.E R7, desc[UR4][R18.64+0x4] ;  /* 0x0000040412071980 */ /* 0x000f24000c101900 */
[----:B----45:R-:W-:-:S06]  /*0370*/  @P1 IADD3 R10, PT, PT, R7, -R14, RZ ;  /* 0x8000000e070a1210 */ /* 0x030fcc0007ffe0ff */
[----:B------:R4:W5:Y:S02]  /*0380*/  @!P1 LD.E R10, desc[UR4][R18.64] ;  /* 0x00000004120a9980 */ /* 0x000964000c101900 */
.L_x_9954:
[----:B------:R-:W-:Y:S05]  /*0390*/  BSYNC.RECONVERGENT B0 ;  /* 0x0000000000007941 */ /* 0x000fea0003800200 */
.L_x_9953:
        /* <DEDUP_REMOVED lines=8> */
.L_x_9956:
[----:B------:R-:W5:Y:S01]  /*0420*/  LD.E.64 R6, desc[UR4][R2.64+0x108] ;  /* 0x0001080402067980 */ /* 0x000f62000c101b00 */
[----:B------:R-:W-:Y:S01]  /*0430*/  BSSY.RECONVERGENT B0, `(.L_x_9958) ;  /* 0x0000006000007945 */ /* 0x000fe20003800200 */
[----:B------:R-:W-:Y:S01]  /*0440*/  IMAD.MOV.U32 R5, RZ, RZ, RZ ;  /* 0x000000ffff057224 */ /* 0x000fe200078e00ff */
[----:B-----5:R-:W-:-:S04]  /*0450*/  ISETP.NE.U32.AND P0, PT, R6, RZ, PT ;  /* 0x000000ff0600720c */ /* 0x020fc80003f05070 */
[----:B------:R-:W-:-:S13]  /*0460*/  ISETP.NE.AND.EX P0, PT, R7, RZ, PT, P0 ;  /* 0x000000ff0700720c */ /* 0x000fda0003f05300 */
[----:B------:R-:W-:Y:S05]  /*0470*/  @!P0 BRA `(.L_x_9959) ;  /* 0x0000000000048947 */ /* 0x000fea0003800000 */
[----:B------:R1:W5:Y:S02]  /*0480*/  LD.E R5, desc[UR4][R2.64+0xbc] ;  /* 0x0000bc0402057980 */ /* 0x000364000c101900 */
.L_x_9959:
[----:B------:R-:W-:Y:S05]  /*0490*/  BSYNC.RECONVERGENT B0 ;  /* 0x0000000000007941 */ /* 0x000fea0003800200 */
.L_x_9958:
[----:B-----5:R-:W-:Y:S02]  /*04a0*/  IADD3 R10, PT, PT, R5, R10, -R13 ;  /* 0x0000000a050a7210 */ /* 0x020fe40007ffe80d */
.L_x_9957:
[----:B------:R-:W-:Y:S05]  /*04b0*/  BSYNC.RECONVERGENT B1 ;  /* 0x0000000000017941 */ /* 0x000fea0003800200 */
.L_x_9955:
[----:B------:R-:W-:Y:S01]  /*04c0*/  IMAD.SHL.U32 R161, R33, 0x40, RZ ;  /* 0x0000004021a17824 */ /* 0x000fe200078e00ff */
[----:B------:R-:W-:Y:S01]  /*04d0*/  MOV R6, R156 ;  /* 0x0000009c00067202 */ /* 0x000fe20000000f00 */
[----:B------:R-:W-:-:S03]  /*04e0*/  IMAD.MOV.U32 R7, RZ, RZ, 0x0 ;  /* 0x00000000ff077424 */ /* 0x000fc600078e00ff */
[----:B------:R-:W-:-:S13]  /*04f0*/  ISETP.GT.AND P0, PT, R94, R161, PT ;  /* 0x000000a15e00720c */ /* 0x000fda0003f04270 */
[----:B-1234-:R-:W-:Y:S05]  /*0500*/  @!P0 RET.REL.NODEC R6 `(_ZN5flash24flash_fwd_splitkv_kernelI23Flash_fwd_kernel_traitsILi128ELi64ELi64ELi4ELb0ELb0EN7cutlass10bfloat16_tE19Flash_kernel_traitsILi128ELi64ELi64ELi4ES3_EELb0ELb1ELb0ELb0ELb0ELb0ELb0ELb0EEEvNS_16Flash_fwd_paramsE) ;  /* 0xfffffff806bc8950 */ /* 0x01efea0003c3ffff */
[----:B------:R-:W2:Y:S04]  /*0510*/  LD.E R7, desc[UR4][R2.64+0x184] ;  /* 0x0001840402077980 */ /* 0x000ea8000c101900 */
[----:B------:R-:W3:Y:S04]  /*0520*/  LD.E R18, desc[UR4][R2.64+0xb8] ;  /* 0x0000b80402127980 */ /* 0x000ee8000c101900 */
[----:B------:R-:W4:Y:S01]  /*0530*/  LD.E R5, desc[UR4][R2.64+0x188] ;  /* 0x0001880402057980 */ /* 0x000f22000c101900 */
[----:B------:R-:W-:-:S05]  /*0540*/  VIADD R12, R10, 0x3f ;  /* 0x0000003f0a0c7836 */ /* 0x000fca0000000000 */
[--C-:B------:R-:W-:Y:S01]  /*0550*/  IADD3 R6, PT, PT, R12, R161, -R94.reuse ;  /* 0x000000a10c067210 */ /* 0x100fe20007ffe85e */
[----:B--2---:R-:W-:Y:S01]  /*0560*/  IMAD.IADD R16, R7, 0x1, R94 ;  /* 0x0000000107107824 */ /* 0x004fe200078e025e */
[----:B------:R-:W-:Y:S01]  /*0570*/  SHF.R.S32.HI R7, RZ, 0x1f, R12 ;  /* 0x0000001fff077819 */ /* 0x000fe2000001140c */
[----:B---3--:R-:W-:-:S03]  /*0580*/  VIADD R18, R18, 0x3f ;  /* 0x0000003f12127836 */ /* 0x008fc60000000000 */
[----:B------:R-:W-:Y:S02]  /*0590*/  IADD3 R16, PT, PT, -R16, R161, R10 ;  /* 0x000000a110107210 */ /* 0x000fe40007ffe10a */
[----:B------:R-:W-:Y:S02]  /*05a0*/  LEA.HI R7, R7, R12, RZ, 0x6 ;  /* 0x0000000c07077211 */ /* 0x000fe400078f30ff */
[----:B----4-:R-:W-:Y:S02]  /*05b0*/  IADD3 R6, PT, PT, R6, 0x40, R5 ;  /* 0x0000004006067810 */ /* 0x010fe40007ffe005 */
[----:B------:R-:W-:Y:S02]  /*05c0*/  SHF.R.S32.HI R11, RZ, 0x1f, R18 ;  /* 0x0000001fff0b7819 */ /* 0x000fe40000011412 */
[----:B------:R-:W-:Y:S02]  /*05d0*/  SHF.R.S32.HI R5, RZ, 0x1f, R6 ;  /* 0x0000001fff057819 */ /* 0x000fe40000011406 */
[----:B------:R-:W-:-:S02]  /*05e0*/  SHF.R.S32.HI R9, RZ, 0x1f, R16 ;  /* 0x0000001fff097819 */ /* 0x000fc40000011410 */
[----:B------:R-:W-:Y:S02]  /*05f0*/  LEA.HI R11, R11, R18, RZ, 0x6 ;  /* 0x000000120b0b7211 */ /* 0x000fe400078f30ff */
[----:B------:R-:W-:Y:S02]  /*0600*/  LEA.HI R5, R5, R6, RZ, 0x6 ;  /* 0x0000000605057211 */ /* 0x000fe400078f30ff */
[----:B------:R-:W-:Y:S02]  /*0610*/  LEA.HI R9, R9, R16, RZ, 0x6 ;  /* 0x0000001009097211 */ /* 0x000fe400078f30ff */
[----:B------:R-:W-:Y:S02]  /*0620*/  SHF.R.S32.HI R7, RZ, 0x6, R7 ;  /* 0x00000006ff077819 */ /* 0x000fe40000011407 */
[----:B------:R-:W-:Y:S02]  /*0630*/  SHF.R.S32.HI R6, RZ, 0x6, R11 ;  /* 0x00000006ff067819 */ /* 0x000fe4000001140b */
[----:B------:R-:W-:-:S02]  /*0640*/  SHF.R.S32.HI R5, RZ, 0x6, R5 ;  /* 0x00000006ff057819 */ /* 0x000fc40000011405 */
[----:B------:R-:W-:Y:S02]  /*0650*/  SHF.R.S32.HI R9, RZ, 0x6, R9 ;  /* 0x00000006ff097819 */ /* 0x000fe40000011409 */
[----:B------:R-:W-:Y:S02]  /*0660*/  VIMNMX3 R123, R6, R7, R5, PT ;  /* 0x00000007067b720f */ /* 0x000fe40003800105 */
[----:B------:R-:W-:-:S04]  /*0670*/  VIMNMX R150, PT, PT, RZ, R9, !PT ;  /* 0x00000009ff967248 */ /* 0x000fc80007fe0100 */
[----:B------:R-:W-:-:S13]  /*0680*/  ISETP.GE.AND P0, PT, R150, R123, PT ;  /* 0x0000007b9600720c */ /* 0x000fda0003f06270 */
[----:B------:R-:W-:Y:S05]  /*0690*/  @!P0 BRA `(.L_x_9960) ;  /* 0x0000000400f08947 */ /* 0x000fea0003800000 */
        /* <DEDUP_REMOVED lines=9> */
[----:B------:R-:W5:Y:S01]  /*0730*/  LD.E.64 R6, desc[UR4][R2.64+0xa0] ;  /* 0x0000a00402067980 */ /* 0x000f62000c101b00 */
[----:B------:R-:W-:-:S03]  /*0740*/  IADD3 R94, PT, PT, -R161, R94, RZ ;  /* 0x0000005ea15e7210 */ /* 0x000fc60007ffe1ff */
[----:B------:R-:W5:Y:S04]  /*0750*/  LD.E R4, desc[UR4][R2.64+0xc0] ;  /* 0x0000c00402047980 */ /* 0x000f68000c101900 */
[----:B------:R1:W5:Y:S01]  /*0760*/  LD.E.64 R16, desc[UR4][R2.64+0x70] ;  /* 0x0000700402107980 */ /* 0x000362000c101b00 */
[----:B------:R-:W-:Y:S01]  /*0770*/  ISETP.NE.AND P6, PT, R12, RZ, PT ;  /* 0x000000ff0c00720c */ /* 0x000fe20003fc5270 */
[----:B------:R-:W-:Y:S01]  /*0780*/  BSSY.RECONVERGENT B0, `(.L_x_9961) ;  /* 0x0000023000007945 */ /* 0x000fe20003800200 */
[----:B-1----:R-:W-:-:S04]  /*0790*/  SHF.R.U32.HI R3, RZ, 0x3, R8 ;  /* 0x00000003ff037819 */ /* 0x002fc80000011608 */
[----:B------:R-:W-:Y:S01]  /*07a0*/  ISETP.GE.AND P2, PT, R3, R94, PT ;  /* 0x0000005e0300720c */ /* 0x000fe20003f46270 */
        /* <DEDUP_REMOVED lines=32> */
.L_x_9962:
[----:B------:R-:W-:Y:S05]  /*09b0*/  BSYNC.RECONVERGENT B0 ;  /* 0x0000000000007941 */ /* 0x000fea0003800200 */
.L_x_9961:
        /* <DEDUP_REMOVED lines=17> */
.L_x_9964:
[----:B------:R-:W-:Y:S05]  /*0ad0*/  BSYNC.RECONVERGENT B0 ;  /* 0x0000000000007941 */ /* 0x000fea0003800200 */
.L_x_9963:
        /* <DEDUP_REMOVED lines=20> */
.L_x_9966:
[----:B------:R-:W-:Y:S05]  /*0c20*/  BSYNC.RECONVERGENT B0 ;  /* 0x0000000000007941 */ /* 0x000fea0003800200 */
.L_x_9965:
[CC--:B------:R-:W-:Y:S01]  /*0c30*/  ISETP.GE.AND P1, PT, R19.reuse, R94.reuse, PT ;  /* 0x0000005e1300720c */ /* 0x0c0fe20003f26270 */
[----:B------:R-:W-:Y:S01]  /*0c40*/  BSSY.RECONVERGENT B0, `(.L_x_9967) ;  /* 0x0000018000007945 */ /* 0x000fe20003800200 */
[C---:B------:R-:W-:Y:S01]  /*0c50*/  IADD3 R5, P0, PT, R0.reuse, R3, RZ ;  /* 0x0000000300057210 */ /* 0x040fe20007f1e0ff */
[----:B------:R-:W-:Y:S01]  /*0c60*/  @!P4 IMAD.MOV.U32 R2, RZ, RZ, 0x7f800000 ;  /* 0x7f800000ff02c424 */ /* 0x000fe200078e00ff */
[----:B------:R-:W-:Y:S02]  /*0c70*/  ISETP.GE.OR P6, PT, R19, R94, P6 ;  /* 0x0000005e1300720c */ /* 0x000fe400037c6670 */
[----:B------:R-:W-:Y:S02]  /*0c80*/  LEA.HI.X.SX32 R0, R0, RZ, 0x1, P0 ;  /* 0x000000ff00007211 */ /* 0x000fe400000f0eff */
[----:B--23--:R-:W-:-:S04]  /*0c90*/  LEA R8, P0, R5, R6, 0x2 ;  /* 0x0000000605087211 */ /* 0x00cfc800078010ff */
        /* <DEDUP_REMOVED lines=18> */
.L_x_9968:
[----:B------:R-:W-:Y:S05]  /*0dc0*/  BSYNC.RECONVERGENT B0 ;  /* 0x0000000000007941 */ /* 0x000fea0003800200 */
.L_x_9967:
[----:B------:R-:W-:Y:S01]  /*0dd0*/  MOV R157, 0x0 ;  /* 0x00000000009d7802 */ /* 0x000fe20000000f00 */
[----:B------:R-:W-:Y:S04]  /*0de0*/  @!P5 ST.E desc[UR4][R8.64], R5 ;  /* 0x000000050800d985 */ /* 0x000fe8000c101904 */
[----:B------:R-:W-:Y:S04]  /*0df0*/  @!P4 ST.E desc[UR4][R8.64+0x40], R2 ;  /* 0x000040020800c985 */ /* 0x000fe8000c101904 */
[----:B------:R1:W-:Y:S02]  /*0e00*/  @!P3 ST.E desc[UR4][R8.64+0x80], R0 ;  /* 0x000080000800b985 */ /* 0x0003e4000c101904 */
[----:B-12---:R-:W-:Y:S05]  /*0e10*/  @P6 RET.REL.NODEC R156 `(_ZN5flash24flash_fwd_splitkv_kernelI23Flash_fwd_kernel_traitsILi128ELi64ELi64ELi4ELb0ELb0EN7cutlass10bfloat16_tE19Flash_kernel_traitsILi128ELi64ELi64ELi4ES3_EELb0ELb1ELb0ELb0ELb0ELb0ELb0ELb0EEEvNS_16Flash_fwd_paramsE) ;  /* 0xfffffff09c786950 */ /* 0x006fea0003c3ffff */
[----:B------:R-:W-:Y:S02]  /*0e20*/  MOV R3, 0x7f800000 ;  /* 0x7f80000000037802 */ /* 0x000fe40000000f00 */
[----:B------:R-:W-:-:S03]  /*0e30*/  MOV R157, 0x0 ;  /* 0x00000000009d7802 */ /* 0x000fc60000000f00 */
[----:B------:R1:W-:Y:S02]  /*0e40*/  ST.E desc[UR4][R8.64+0xc0], R3 ;  /* 0x0000c00308007985 */ /* 0x0003e4000c101904 */
[----:B-1----:R-:W-:Y:S05]  /*0e50*/  RET.REL.NODEC R156 `(_ZN5flash24flash_fwd_splitkv_kernelI23Flash_fwd_kernel_traitsILi128ELi64ELi64ELi4ELb0ELb0EN7cutlass10bfloat16_tE19Flash_kernel_traitsILi128ELi64ELi64ELi4ES3_EELb0ELb1ELb0ELb0ELb0ELb0ELb0ELb0EEEvNS_16Flash_fwd_paramsE) ;  /* 0xfffffff09c687950 */ /* 0x002fea0003c3ffff */
.L_x_9960:
        /* <DEDUP_REMOVED lines=33> */
[----:B-----5:R-:W-:-:S04]  /*1070*/  IMAD.HI.U32 R11, R12, R5, RZ ;  /* 0x000000050c0b7227 */ /* 0x020fc800078e00ff */
        /* <DEDUP_REMOVED lines=50> */
[-C--:B------:R-:W-:Y:S02]  /*13a0*/  IMAD R6, R21, R0.reuse, RZ ;  /* 0x0000000015067224 */ /* 0x080fe400078e02ff */
[----:B------:R-:W-:-:S04]  /*13b0*/  IMAD.WIDE.U32 R12, R20, R0, RZ ;  /* 0x00000000140c7225 */ /* 0x000fc800078e00ff */
[----:B------:R-:W-:-:S05]  /*13c0*/  IMAD R6, R20, R7, R6 ;  /* 0x0000000714067224 */ /* 0x000fca00078e0206 */
        /* <DEDUP_REMOVED lines=10> */
[----:B------:R-:W-:-:S03]  /*1470*/  IADD3 R6, PT, PT, R13, R6, RZ ;  /* 0x000000060d067210 */ /* 0x000fc60007ffe0ff */
[----:B------:R-:W-:Y:S01]  /*1480*/  IMAD.IADD R14, R17, 0x1, R5 ;  /* 0x00000001110e7824 */ /* 0x000fe200078e0205 */
[----:B------:R-:W-:Y:S05]  /*1490*/  BRA `(.L_x_9971) ;  /* 0x0000000400387947 */ /* 0x000fea0003800000 */
.L_x_9970:
        /* <DEDUP_REMOVED lines=30> */
[----:B------:R-:W-:Y:S02]  /*1680*/  @!P3 IADD3 R25, PT, PT, R25, R4, RZ ;  /* 0x000000041919b210 */ /* 0x000fe40007ffe0ff */
[----:B------:R-:W-:Y:S01]  /*1690*/  @!P1 IADD3 R5, PT, PT, R5, -R0, RZ ;  /* 0x8000000005059210 */ /* 0x000fe20007ffe0ff */
[----:B------:R-:W-:-:S03]  /*16a0*/  @P3 IMAD.IADD R4, R13, 0x1, R14 ;  /* 0x000000010d043824 */ /* 0x000fc600078e020e */
[----:B------:R-:W-:Y:S01]  /*16b0*/  ISETP.GE.U32.AND P4, PT, R5, R0, PT ;  /* 0x000000000500720c */ /* 0x000fe20003f86070 */
[C---:B------:R-:W-:Y:S01]  /*16c0*/  @!P3 IMAD R7, R22.reuse, R6, R7 ;  /* 0x000000061607b224 */ /* 0x040fe200078e0207 */
[----:B------:R-:W-:Y:S01]  /*16d0*/  LOP3.LUT R5, R157, R18, RZ, 0x3c, !PT ;  /* 0x000000129d057212 */ /* 0x000fe200078e3cff */
[----:B------:R-:W-:-:S04]  /*16e0*/  @!P3 IMAD.WIDE.U32 R24, R22, R11, R24 ;  /* 0x0000000b1618b225 */ /* 0x000fc800078e0018 */
[-C--:B------:R-:W-:Y:S02]  /*16f0*/  @P3 IMAD R0, R145, R4.reuse, RZ ;  /* 0x0000000491003224 */ /* 0x080fe400078e02ff */
[----:B------:R-:W-:Y:S01]  /*1700*/  @P3 IMAD.WIDE.U32 R22, R144, R4, RZ ;  /* 0x0000000490163225 */ /* 0x000fe200078e00ff */
[----:B------:R-:W-:-:S03]  /*1710*/  ISETP.GE.AND P2, PT, R5, RZ, PT ;  /* 0x000000ff0500720c */ /* 0x000fc60003f46270 */
[----:B------:R-:W-:Y:S01]  /*1720*/  @!P1 VIADD R9, R9, 0x1 ;  /* 0x0000000109099836 */ /* 0x000fe20000000000 */
[----:B------:R-:W-:Y:S01]  /*1730*/  ISETP.NE.AND P1, PT, R18, RZ, PT ;  /* 0x000000ff1200720c */ /* 0x000fe20003f25270 */
[----:B------:R-:W-:Y:S01]  /*1740*/  @!P3 IMAD.MOV.U32 R12, RZ, RZ, R24 ;  /* 0x000000ffff0cb224 */ /* 0x000fe200078e0018 */
[----:B------:R-:W-:Y:S02]  /*1750*/  @!P3 IADD3 R7, PT, PT, R25, R7, RZ ;  /* 0x000000071907b210 */ /* 0x000fe40007ffe0ff */
[----:B------:R-:W-:Y:S02]  /*1760*/  @P3 IADD3 R7, PT, PT, R23, R0, RZ ;  /* 0x0000000017073210 */ /* 0x000fe40007ffe0ff */
[----:B------:R-:W-:Y:S01]  /*1770*/  @P3 MOV R12, R22 ;  /* 0x00000016000c3202 */ /* 0x000fe20000000f00 */
[----:B------:R-:W-:Y:S01]  /*1780*/  @P4 VIADD R9, R9, 0x1 ;  /* 0x0000000109094836 */ /* 0x000fe20000000000 */
[----:B------:R-:W-:Y:S02]  /*1790*/  LEA R4, R123, 0xffffffc0, 0x6 ;  /* 0xffffffc07b047811 */ /* 0x000fe400078e30ff */
[----:B------:R-:W-:-:S02]  /*17a0*/  MOV R22, R12 ;  /* 0x0000000c00167202 */ /* 0x000fc40000000f00 */
[----:B------:R-:W-:Y:S01]  /*17b0*/  MOV R23, R7 ;  /* 0x0000000700177202 */ /* 0x000fe20000000f00 */
[----:B------:R-:W-:Y:S01]  /*17c0*/  @!P3 IMAD R0, R147, R13, RZ ;  /* 0x0000000d9300b224 */ /* 0x000fe200078e02ff */
        /* <DEDUP_REMOVED lines=16> */
[----:B------:R-:W-:-:S04]  /*18d0*/  IMAD.WIDE.U32 R22, R20, R9, R14 ;  /* 0x0000000914167225 */ /* 0x000fc800078e000e */
[----:B------:R-:W-:Y:S02]  /*18e0*/  IMAD R6, R20, R6, R7 ;  /* 0x0000000614067224 */ /* 0x000fe400078e0207 */
[----:B------:R-:W-:-:S04]  /*18f0*/  @!P3 IMAD.WIDE.U32 R16, R16, R11, R24 ;  /* 0x0000000b1010b225 */ /* 0x000fc800078e0018 */
        /* <DEDUP_REMOVED lines=8> */
.L_x_9971:
[----:B------:R-:W-:Y:S05]  /*1980*/  BSYNC.RECONVERGENT B0 ;  /* 0x0000000000007941 */ /* 0x000fea0003800200 */
.L_x_9969:
[----:B------:R-:W-:Y:S01]  /*1990*/  ISETP.NE.AND P1, PT, R162, -0x1, PT ;  /* 0xffffffffa200780c */ /* 0x000fe20003f25270 */
[----:B------:R-:W2:Y:S01]  /*19a0*/  LD.E.64 R34, desc[UR4][R2.64+0x30] ;  /* 0x0000300402227980 */ /* 0x000ea2000c101b00 */
[----:B------:R-:W1:Y:S03]  /*19b0*/  S2R R9, SR_CgaCtaId ;  /* 0x0000000000097919 */ /* 0x000e660000008800 */
[----:B------:R-:W3:Y:S08]  /*19c0*/  LD.E.64 R28, desc[UR4][R2.64+0x48] ;  /* 0x00004804021c7980 */ /* 0x000ef0000c101b00 */
[----:B------:R-:W4:Y:S04]  /*19d0*/  @!P1 LD.E.64 R20, desc[UR4][R2.64+0x18] ;  /* 0x0000180402149980 */ /* 0x000f28000c101b00 */
[----:B------:R1:W5:Y:S04]  /*19e0*/  LD.E.64 R40, desc[UR4][R2.64+0x8] ;  /* 0x0000080402287980 */ /* 0x000368000c101b00 */
[----:B------:R1:W5:Y:S04]  /*19f0*/  LD.E R160, desc[UR4][R2.64+0xc0] ;  /* 0x0000c00402a07980 */ /* 0x000368000c101900 */
[----:B------:R1:W5:Y:S01]  /*1a00*/  LD.E.64 R36, desc[UR4][R2.64] ;  /* 0x0000000402247980 */ /* 0x000362000c101b00 */
[----:B--2---:R-:W-:-:S02]  /*1a10*/  @P1 IMAD R13, R35, R162, RZ ;  /* 0x000000a2230d1224 */ /* 0x004fc400078e02ff */
[----:B----4-:R-:W-:-:S04]  /*1a20*/  @!P1 IMAD.WIDE.U32 R22, R20, R158, RZ ;  /* 0x0000009e14169225 */ /* 0x010fc800078e00ff */
[----:B------:R-:W-:Y:S02]  /*1a30*/  @!P1 IMAD R5, R21, R158, RZ ;  /* 0x0000009e15059224 */ /* 0x000fe400078e02ff */
[----:B------:R-:W-:-:S04]  /*1a40*/  @P1 IMAD.WIDE.U32 R20, R34, R162, RZ ;  /* 0x000000a222141225 */ /* 0x000fc800078e00ff */
[----:B------:R-:W-:Y:S01]  /*1a50*/  @!P1 IMAD.MOV.U32 R7, RZ, RZ, R22 ;  /* 0x000000ffff079224 */ /* 0x000fe200078e0016 */
[----:B------:R-:W-:Y:S02]  /*1a60*/  @P1 MOV R7, R20 ;  /* 0x0000001400071202 */ /* 0x000fe40000000f00 */
[----:B------:R-:W-:Y:S01]  /*1a70*/  MOV R20, 0x400 ;  /* 0x0000040000147802 */ /* 0x000fe20000000f00 */
[----:B------:R-:W-:Y:S02]  /*1a80*/  @!P1 IMAD.IADD R5, R23, 0x1, R5 ;  /* 0x0000000117059824 */ /* 0x000fe400078e0205 */
[----:B------:R-:W-:Y:S01]  /*1a90*/  @P1 IMAD.IADD R5, R21, 0x1, R13 ;  /* 0x0000000115051824 */ /* 0x000fe200078e020d */
[----:B-1----:R-:W-:Y:S02]  /*1aa0*/  LEA R9, R9, R20, 0x18 ;  /* 0x0000001409097211 */ /* 0x002fe400078ec0ff */
[----:B------:R1:W5:Y:S01]  /*1ab0*/  LD.E.64 R20, desc[UR4][R2.64+0x10] ;  /* 0x0000100402147980 */ /* 0x000362000c101b00 */
[----:B------:R-:W-:Y:S01]  /*1ac0*/  IMAD.SHL.U32 R0, R8, 0x8, RZ ;  /* 0x0000000808007824 */ /* 0x000fe200078e00ff */
[----:B------:R-:W-:Y:S01]  /*1ad0*/  SHF.R.U32.HI R24, RZ, 0x3, R8 ;  /* 0x00000003ff187819 */ /* 0x000fe20000011608 */
[----:B------:R-:W-:-:S03]  /*1ae0*/  IMAD.IADD R148, R94, 0x1, -R161 ;  /* 0x000000015e947824 */ /* 0x000fc600078e0aa1 */
[C---:B------:R-:W-:Y:S02]  /*1af0*/  LOP3.LUT R164, R0.reuse, 0x38, RZ, 0xc0, !PT ;  /* 0x0000003800a47812 */ /* 0x040fe400078ec0ff */
[----:B------:R-:W-:Y:S02]  /*1b00*/  LOP3.LUT R15, R0, 0x1c0, RZ, 0xc0, !PT ;  /* 0x000001c0000f7812 */ /* 0x000fe400078ec0ff */
[----:B------:R-:W-:Y:S02]  /*1b10*/  ISETP.GE.AND P5, PT, R24, R148, PT ;  /* 0x000000941800720c */ /* 0x000fe40003fa6270 */
[----:B------:R-:W-:Y:S02]  /*1b20*/  IADD3 R22, P2, PT, R164, R7, RZ ;  /* 0x00000007a4167210 */ /* 0x000fe40007f5e0ff */
[----:B------:R-:W-:Y:S01]  /*1b30*/  LOP3.LUT R15, R15, 0x38, R8, 0xf8, !PT ;  /* 0x000000380f0f7812 */ /* 0x000fe200078ef808 */
[----:B------:R-:W-:Y:S02]  /*1b40*/  VIADD R127, R123, 0xffffffff ;  /* 0xffffffff7b7f7836 */ /* 0x000fe40000000000 */
[----:B------:R-:W-:Y:S01]  /*1b50*/  IMAD.X R23, RZ, RZ, R5, P2 ;  /* 0x000000ffff177224 */ /* 0x000fe200010e0605 */
[----:B------:R-:W-:Y:S01]  /*1b60*/  LOP3.LUT R15, R15, 0x38, R0, 0x78, !PT ;  /* 0x000000380f0f7812 */ /* 0x000fe200078e7800 */
[-C--:B---3--:R-:W-:Y:S01]  /*1b70*/  IMAD R31, R29, R157.reuse, RZ ;  /* 0x0000009d1d1f7224 */ /* 0x088fe200078e02ff */
[----:B------:R-:W-:Y:S01]  /*1b80*/  MOV R25, RZ ;  /* 0x000000ff00197202 */ /* 0x000fe20000000f00 */
[----:B------:R-:W-:Y:S01]  /*1b90*/  IMAD.WIDE.U32 R28, R28, R157, R22 ;  /* 0x0000009d1c1c7225 */ /* 0x000fe200078e0016 */
[----:B------:R-:W-:-:S02]  /*1ba0*/  SHF.L.U32 R101, R127, 0x6, RZ ;  /* 0x000000067f657819 */ /* 0x000fc400000006ff */
[----:B------:R-:W-:Y:S01]  /*1bb0*/  IADD3 R38, P4, PT, R164, R12, RZ ;  /* 0x0000000ca4267210 */ /* 0x000fe20007f9e0ff */
[C---:B------:R-:W-:Y:S01]  /*1bc0*/  VIADD R7, R24.reuse, 0x20 ;  /* 0x0000002018077836 */ /* 0x040fe20000000000 */
[C---:B------:R-:W-:Y:S01]  /*1bd0*/  IADD3 R13, PT, PT, R24.reuse, 0x10, RZ ;  /* 0x00000010180d7810 */ /* 0x040fe20007ffe0ff */
[----:B------:R-:W-:Y:S01]  /*1be0*/  VIADD R5, R24, 0x30 ;  /* 0x0000003018057836 */ /* 0x000fe20000000000 */
[----:B------:R-:W-:Y:S01]  /*1bf0*/  LOP3.LUT R22, R15, 0x1e00, R0, 0xf8, !PT ;  /* 0x00001e000f167812 */ /* 0x000fe200078ef800 */
[----:B------:R-:W-:Y:S01]  /*1c00*/  BSSY.RECONVERGENT B0, `(.L_x_9972) ;  /* 0x000001e000007945 */ /* 0x000fe20003800200 */
[----:B------:R-:W-:Y:S01]  /*1c10*/  IMAD.WIDE.U32 R32, R33, 0x40, R24 ;  /* 0x0000004021207825 */ /* 0x000fe200078e0018 */
[-C--:B------:R-:W-:Y:S02]  /*1c20*/  ISETP.GE.AND P1, PT, R13, R148.reuse, PT ;  /* 0x000000940d00720c */ /* 0x080fe40003f26270 */
[-C--:B------:R-:W-:Y:S01]  /*1c30*/  ISETP.GE.AND P3, PT, R7, R148.reuse, PT ;  /* 0x000000940700720c */ /* 0x080fe20003f66270 */
[----:B------:R-:W-:Y:S01]  /*1c40*/  IMAD.IADD R12, R10, 0x1, -R101 ;  /* 0x000000010a0c7824 */ /* 0x000fe200078e0a65 */
[----:B------:R-:W-:Y:S01]  /*1c50*/  ISETP.GE.AND P2, PT, R5, R148, PT ;  /* 0x000000940500720c */ /* 0x000fe20003f46270 */
[----:B------:R-:W-:Y:S01]  /*1c60*/  IMAD.X R39, RZ, RZ, R6, P4 ;  /* 0x000000ffff277224 */ /* 0x000fe200020e0606 */
[----:B------:R-:W-:Y:S01]  /*1c70*/  LOP3.LUT R149, R164, 0x40, RZ, 0xfc, !PT ;  /* 0x00000040a4957812 */ /* 0x000fe200078efcff */
[----:B------:R-:W-:Y:S01]  /*1c80*/  IMAD.IADD R31, R29, 0x1, R31 ;  /* 0x000000011d1f7824 */ /* 0x000fe200078e021f */
[----:B------:R-:W-:Y:S01]  /*1c90*/  LEA R159, R22, R9, 0x1 ;  /* 0x00000009169f7211 */ /* 0x000fe200078e08ff */
[----:B-1----:R-:W-:Y:S08]  /*1ca0*/  @P5 BRA `(.L_x_9973) ;  /* 0x00000000004c5947 */ /* 0x002ff00003800000 */
        /* <DEDUP_REMOVED lines=19> */
.L_x_9973:
[----:B------:R-:W-:Y:S05]  /*1de0*/  BSYNC.RECONVERGENT B0 ;  /* 0x0000000000007941 */ /* 0x000fea0003800200 */
.L_x_9972:
[----:B------:R-:W-:Y:S01]  /*1df0*/  BSSY.RECONVERGENT B0, `(.L_x_9974) ;  /* 0x000001c000007945 */ /* 0x000fe20003800200 */
[C---:B------:R-:W-:Y:S01]  /*1e00*/  ISETP.GE.AND P6, PT, R24.reuse, R12, PT ;  /* 0x0000000c1800720c */ /* 0x040fe20003fc6270 */
[----:B------:R-:W-:Y:S01]  /*1e10*/  IMAD.WIDE.U32 R38, R24, R144, R38 ;  /* 0x0000009018267225 */ /* 0x000fe200078e0026 */
[C---:B------:R-:W-:Y:S02]  /*1e20*/  SHF.L.U64.HI R6, R144.reuse, 0x4, R145 ;  /* 0x0000000490067819 */ /* 0x040fe40000010291 */
[----:B------:R-:W-:Y:S01]  /*1e30*/  SHF.L.U32 R93, R144, 0x4, RZ ;  /* 0x00000004905d7819 */ /* 0x000fe200000006ff */
        /* <DEDUP_REMOVED lines=23> */
.L_x_9975:
[----:B------:R-:W-:Y:S05]  /*1fb0*/  BSYNC.RECONVERGENT B0 ;  /* 0x0000000000007941 */ /* 0x000fea0003800200 */
.L_x_9974:
[----:B------:R-:W-:Y:S01]  /*1fc0*/  IMAD R151, R145, R24, RZ ;  /* 0x0000001891977224 */ /* 0x000fe200078e02ff */
[----:B------:R-:W-:Y:S01]  /*1fd0*/  BSSY.RECONVERGENT B0, `(.L_x_9976) ;  /* 0x000001c000007945 */ /* 0x000fe20003800200 */
[C---:B------:R-:W-:Y:S01]  /*1fe0*/  SHF.L.U64.HI R6, R93.reuse, 0x1, R6 ;  /* 0x000000015d067819 */ /* 0x040fe20000010206 */
[----:B------:R-:W-:Y:S01]  /*1ff0*/  IMAD.SHL.U32 R93, R93, 0x2, RZ ;  /* 0x000000025d5d7824 */ /* 0x000fe200078e00ff */
[----:B-----5:R-:W-:Y:S02]  /*2000*/  LEA R152, P1, R38, R40, 0x1 ;  /* 0x0000002826987211 */ /* 0x020fe400078208ff */
[----:B------:R-:W-:Y:S01]  /*2010*/  IADD3 R151, PT, PT, R39, R151, RZ ;  /* 0x0000009727977210 */ /* 0x000fe20007ffe0ff */
[----:B------:R-:W-:Y:S05]  /*2020*/  @P3 BRA `(.L_x_9977) ;  /* 0x0000000000583947 */ /* 0x000fea0003800000 */
[----:B------:R-:W-:Y:S01]  /*2030*/  IADD3 R22, P3, PT, R32, 0x20, RZ ;  /* 0x0000002020167810 */ /* 0x000fe20007f7e0ff */
[----:B-12---:R-:W-:Y:S01]  /*2040*/  IMAD.MOV.U32 R42, RZ, RZ, R28 ;  /* 0x000000ffff2a7224 */ /* 0x006fe200078e001c */
        /* <DEDUP_REMOVED lines=20> */
.L_x_9977:
[----:B------:R-:W-:Y:S05]  /*2190*/  BSYNC.RECONVERGENT B0 ;  /* 0x0000000000007941 */ /* 0x000fea0003800200 */
.L_x_9976:
[----:B------:R-:W-:Y:S01]  /*21a0*/  LEA.HI.X R151, R38, R41, R151, 0x1, P1 ;  /* 0x0000002926977211 */ /* 0x000fe200008f0c97 */
[----:B------:R-:W-:Y:S01]  /*21b0*/  BSSY.RECONVERGENT B0, `(.L_x_9978) ;  /* 0x000001c000007945 */ /* 0x000fe20003800200 */
[----:B---3--:R-:W-:Y:S02]  /*21c0*/  IADD3 R22, P1, PT, R93, R152, RZ ;  /* 0x000000985d167210 */ /* 0x008fe40007f3e0ff */
[-C--:B------:R-:W-:Y:S02]  /*21d0*/  ISETP.GE.AND P5, PT, R13, R12.reuse, PT ;  /* 0x0000000c0d00720c */ /* 0x080fe40003fa6270 */
[-C--:B------:R-:W-:Y:S01]  /*21e0*/  ISETP.GE.AND P4, PT, R7, R12.reuse, PT ;  /* 0x0000000c0700720c */ /* 0x080fe20003f86270 */
[----:B------:R-:W-:Y:S01]  /*21f0*/  IMAD.X R23, R6, 0x1, R151, P1 ;  /* 0x0000000106177824 */ /* 0x000fe200008e0697 */
        /* <DEDUP_REMOVED lines=23> */
.L_x_9979:
[----:B------:R-:W-:Y:S05]  /*2370*/  BSYNC.RECONVERGENT B0 ;  /* 0x0000000000007941 */ /* 0x000fea0003800200 */
.L_x_9978:
        /* <DEDUP_REMOVED lines=17> */
.L_x_9981:
[----:B------:R-:W-:Y:S05]  /*2490*/  BSYNC.RECONVERGENT B0 ;  /* 0x0000000000007941 */ /* 0x000fea0003800200 */
.L_x_9980:
        /* <DEDUP_REMOVED lines=14> */
.L_x_9983:
[----:B------:R-:W-:Y:S05]  /*2580*/  BSYNC.RECONVERGENT B0 ;  /* 0x0000000000007941 */ /* 0x000fea0003800200 */
.L_x_9982:
        /* <DEDUP_REMOVED lines=16> */
.L_x_9985:
[----:B------:R-:W-:Y:S05]  /*2690*/  BSYNC.RECONVERGENT B0 ;  /* 0x0000000000007941 */ /* 0x000fea0003800200 */
.L_x_9984:
        /* <DEDUP_REMOVED lines=16> */
.L_x_9987:
[----:B------:R-:W-:Y:S05]  /*27a0*/  BSYNC.RECONVERGENT B0 ;  /* 0x0000000000007941 */ /* 0x000fea0003800200 */
.L_x_9986:
[----:B------:R-:W-:Y:S01]  /*27b0*/  IABS R19, R18 ;  /* 0x0000001200137213 */ /* 0x000fe20000000000 */
[----:B----4-:R-:W-:Y:S01]  /*27c0*/  IMAD.MOV.U32 R28, RZ, RZ, RZ ;  /* 0x000000ffff1c7224 */ /* 0x010fe200078e00ff */
[----:B------:R-:W-:Y:S01]  /*27d0*/  IABS R17, R157 ;  /* 0x0000009d00117213 */ /* 0x000fe20000000000 */
[----:B------:R-:W-:Y:S01]  /*27e0*/  IMAD R11, R11, R146, RZ ;  /* 0x000000920b0b7224 */ /* 0x000fe200078e02ff */
[----:B------:R-:W1:Y:S01]  /*27f0*/  I2F.RP R25, R19 ;  /* 0x0000001300197306 */ /* 0x000e620000209400 */
[----:B------:R-:W0:Y:S04]  /*2800*/  LDGDEPBAR ;  /* 0x00000000000079af */ /* 0x000e280000000000 */
[----:B------:R4:W5:Y:S04]  /*2810*/  LD.E R97, desc[UR4][R2.64+0x184] ;  /* 0x0001840402617980 */ /* 0x000968000c101900 */
[----:B------:R4:W5:Y:S01]  /*2820*/  LD.E R95, desc[UR4][R2.64+0x188] ;  /* 0x00018804025f7980 */ /* 0x000962000c101900 */
[----:B------:R-:W-:Y:S01]  /*2830*/  IMAD R11, R4, R147, R11 ;  /* 0x00000093040b7224 */ /* 0x000fe200078e020b */
[----:B------:R-:W-:Y:S01]  /*2840*/  SHF.R.U32.HI R92, RZ, 0x1, R8 ;  /* 0x00000001ff5c7819 */ /* 0x000fe20000011608 */
[----:B------:R-:W-:Y:S01]  /*2850*/  IMAD R155, R147, R24, RZ ;  /* 0x00000018939b7224 */ /* 0x000fe200078e02ff */
[----:B-1----:R4:W1:Y:S01]  /*2860*/  MUFU.RCP R23, R25 ;  /* 0x0000001900177308 */ /* 0x0028620000001000 */
[----:B------:R-:W-:-:S05]  /*2870*/  DEPBAR.LE SB0, 0x0 ;  /* 0x000080000000791a */ /* 0x000fca0000000000 */
[----:B------:R-:W-:Y:S05]  /*2880*/  WARPSYNC.ALL ;  /* 0x0000000000007948 */ /* 0x000fea0003800000 */
[----:B-1----:R-:W-:Y:S01]  /*2890*/  VIADD R23, R23, 0xffffffe ;  /* 0x0ffffffe17177836 */ /* 0x002fe20000000000 */
[----:B------:R-:W-:Y:S03]  /*28a0*/  BSSY.RECONVERGENT B0, `(.L_x_9988) ;  /* 0x000003e000007945 */ /* 0x000fe60003800200 */
[----:B------:R-:W1:Y:S02]  /*28b0*/  F2I.FTZ.U32.TRUNC.NTZ R29, R23 ;  /* 0x00000017001d7305 */ /* 0x000e64000021f000 */
[----:B-1----:R-:W-:-:S04]  /*28c0*/  IMAD.MOV R15, RZ, RZ, -R29 ;  /* 0x000000ffff0f7224 */ /* 0x002fc800078e0a1d */
        /* <DEDUP_REMOVED lines=9> */
[----:B------:R-:W-:-:S11]  /*2960*/  ISETP.GE.AND P1, PT, R15, RZ, PT ;  /* 0x000000ff0f00720c */ /* 0x000fd60003f26270 */
[----:B------:R-:W-:Y:S02]  /*2970*/  @!P2 IMAD.IADD R28, R28, 0x1, -R19 ;  /* 0x000000011c1ca824 */ /* 0x000fe400078e0a13 */
[----:B------:R-:W-:Y:S01]  /*2980*/  @!P2 VIADD R22, R22, 0x1 ;  /* 0x000000011616a836 */ /* 0x000fe20000000000 */
[----:B------:R-:W-:Y:S02]  /*2990*/  ISETP.NE.AND P2, PT, R18, RZ, PT ;  /* 0x000000ff1200720c */ /* 0x000fe40003f45270 */
[----:B------:R-:W-:-:S13]  /*29a0*/  ISETP.GE.U32.AND P3, PT, R28, R19, PT ;  /* 0x000000131c00720c */ /* 0x000fda0003f66070 */
[----:B------:R-:W-:-:S05]  /*29b0*/  @P3 VIADD R22, R22, 0x1 ;  /* 0x0000000116163836 */ /* 0x000fca0000000000 */
[----:B------:R-:W-:Y:S02]  /*29c0*/  @!P1 IADD3 R22, PT, PT, -R22, RZ, RZ ;  /* 0x000000ff16169210 */ /* 0x000fe40007ffe1ff */
[----:B------:R-:W-:Y:S01]  /*29d0*/  @!P2 LOP3.LUT R22, RZ, R18, RZ, 0x33, !PT ;  /* 0x00000012ff16a212 */ /* 0x000fe200078e33ff */
[----:B------:R-:W-:-:S03]  /*29e0*/  IMAD.WIDE.U32 R18, R4, R146, RZ ;  /* 0x0000009204127225 */ /* 0x000fc600078e00ff */
[----:B------:R-:W-:Y:S01]  /*29f0*/  SHF.R.S32.HI R4, RZ, 0x1f, R22 ;  /* 0x0000001fff047819 */ /* 0x000fe20000011416 */
[----:B------:R-:W-:Y:S01]  /*2a00*/  IMAD R15, R27, R22, RZ ;  /* 0x000000161b0f7224 */ /* 0x000fe200078e02ff */
[----:B------:R-:W-:Y:S01]  /*2a10*/  IADD3 R16, P2, P1, R18, R16, R164 ;  /* 0x0000001012107210 */ /* 0x000fe2000795e0a4 */
[----:B------:R-:W-:Y:S02]  /*2a20*/  IMAD.IADD R11, R19, 0x1, R11 ;  /* 0x00000001130b7824 */ /* 0x000fe400078e020b */
[----:B------:R-:W-:-:S03]  /*2a30*/  IMAD.WIDE.U32 R22, R26, R22, RZ ;  /* 0x000000161a167225 */ /* 0x000fc600078e00ff */
[----:B------:R-:W-:Y:S01]  /*2a40*/  IADD3.X R11, PT, PT, R11, R14, RZ, P2, P1 ;  /* 0x0000000e0b0b7210 */ /* 0x000fe200017e24ff */
[----:B------:R-:W-:Y:S01]  /*2a50*/  IMAD R4, R4, R26, R15 ;  /* 0x0000001a04047224 */ /* 0x000fe200078e020f */
[----:B------:R-:W-:Y:S01]  /*2a60*/  IADD3 R16, P1, PT, R16, R22, RZ ;  /* 0x0000001610107210 */ /* 0x000fe20007f3e0ff */
[----:B------:R-:W-:Y:S02]  /*2a70*/  IMAD.SHL.U32 R14, R8, 0x40, RZ ;  /* 0x00000040080e7824 */ /* 0x000fe400078e00ff */
[----:B------:R-:W-:-:S03]  /*2a80*/  IMAD.IADD R4, R23, 0x1, R4 ;  /* 0x0000000117047824 */ /* 0x000fc600078e0204 */
[----:B------:R-:W-:Y:S02]  /*2a90*/  LOP3.LUT R15, R14, 0x1c0, RZ, 0xc0, !PT ;  /* 0x000001c00e0f7812 */ /* 0x000fe400078ec0ff */
[----:B------:R-:W-:Y:S02]  /*2aa0*/  IADD3.X R17, PT, PT, R11, R4, RZ, P1, !PT ;  /* 0x000000040b117210 */ /* 0x000fe40000ffe4ff */
[----:B------:R-:W-:Y:S02]  /*2ab0*/  SHF.L.U32 R4, R8, 0x5, RZ ;  /* 0x0000000508047819 */ /* 0x000fe400000006ff */
[----:B------:R-:W-:Y:S01]  /*2ac0*/  LOP3.LUT R11, R14, 0x200, RZ, 0xc0, !PT ;  /* 0x000002000e0b7812 */ /* 0x000fe200078ec0ff */
[----:B------:R-:W-:-:S03]  /*2ad0*/  IMAD.WIDE.U32 R16, R24, R146, R16 ;  /* 0x0000009218107225 */ /* 0x000fc600078e0010 */
[----:B------:R-:W-:Y:S01]  /*2ae0*/  LOP3.LUT R19, R11, 0x7c00, R4, 0xf8, !PT ;  /* 0x00007c000b137812 */ /* 0x000fe200078ef804 */
[----:B------:R-:W-:Y:S01]  /*2af0*/  IMAD.IADD R155, R17, 0x1, R155 ;  /* 0x00000001119b7824 */ /* 0x000fe200078e029b */
[----:B------:R-:W-:Y:S02]  /*2b00*/  LEA R154, P1, R16, R20, 0x1 ;  /* 0x00000014109a7211 */ /* 0x000fe400078208ff */
[----:B------:R-:W-:Y:S02]  /*2b10*/  SHF.L.U64.HI R17, R146, 0x4, R147 ;  /* 0x0000000492117819 */ /* 0x000fe40000010293 */
[----:B------:R-:W-:Y:S01]  /*2b20*/  LEA.HI.X R155, R16, R21, R155, 0x1, P1 ;  /* 0x00000015109b7211 */ /* 0x000fe200008f0c9b */
[----:B------:R-:W-:Y:S01]  /*2b30*/  IMAD.SHL.U32 R16, R146, 0x10, RZ ;  /* 0x0000001092107824 */ /* 0x000fe200078e00ff */
[----:B------:R-:W-:-:S04]  /*2b40*/  LOP3.LUT R21, R15, 0x8, R92, 0xf8, !PT ;  /* 0x000000080f157812 */ /* 0x000fc800078ef85c */
        /* <DEDUP_REMOVED lines=17> */
.L_x_9989:
[----:B------:R1:W-:Y:S04]  /*2c60*/  STS.128 [R159+0x8000], RZ ;  /* 0x008000ff9f007388 */ /* 0x0003e80000000c00 */
[----:B------:R1:W-:Y:S02]  /*2c70*/  STS.128 [R159+0xa000], RZ ;  /* 0x00a000ff9f007388 */ /* 0x0003e40000000c00 */
.L_x_9990:
[----:B------:R-:W-:Y:S05]  /*2c80*/  BSYNC.RECONVERGENT B0 ;  /* 0x0000000000007941 */ /* 0x000fea0003800200 */
.L_x_9988:
[-C--:B------:R-:W-:Y:S01]  /*2c90*/  ISETP.GE.AND P2, PT, R13, R12.reuse, PT ;  /* 0x0000000c0d00720c */ /* 0x080fe20003f46270 */
[----:B------:R-:W-:Y:S01]  /*2ca0*/  BSSY.RECONVERGENT B0, `(.L_x_9991) ;  /* 0x000001a000007945 */ /* 0x000fe20003800200 */
[----:B------:R-:W-:Y:S02]  /*2cb0*/  LOP3.LUT R15, R15, 0x8, R8, 0x78, !PT ;  /* 0x000000080f0f7812 */ /* 0x000fe400078e7808 */
[-C--:B------:R-:W-:Y:S02]  /*2cc0*/  ISETP.GE.AND P3, PT, R7, R12.reuse, PT ;  /* 0x0000000c0700720c */ /* 0x080fe40003f66270 */
[----:B------:R-:W-:Y:S02]  /*2cd0*/  ISETP.GE.AND P4, PT, R5, R12, PT ;  /* 0x0000000c0500720c */ /* 0x000fe40003f86270 */
[----:B------:R-:W-:Y:S01]  /*2ce0*/  LOP3.LUT R15, R15, 0x38, R0, 0x78, !PT ;  /* 0x000000380f0f7812 */ /* 0x000fe200078e7800 */
[----:B------:R-:W-:Y:S01]  /*2cf0*/  IMAD.IADD R0, R4, 0x1, R19 ;  /* 0x0000000104007824 */ /* 0x000fe200078e0213 */
[----:B------:R-:W-:-:S02]  /*2d00*/  LOP3.LUT R142, R14, 0x400, RZ, 0xc0, !PT ;  /* 0x000004000e8e7812 */ /* 0x000fc400078ec0ff */
[----:B------:R-:W-:Y:S01]  /*2d10*/  LEA R12, P1, R16, R154, 0x1 ;  /* 0x0000009a100c7211 */ /* 0x000fe200078208ff */
[----:B------:R1:W-:Y:S01]  /*2d20*/  @P2 STS.128 [R159+0x8800], RZ ;  /* 0x008800ff9f002388 */ /* 0x0003e20000000c00 */
[----:B------:R-:W-:Y:S02]  /*2d30*/  IMAD R143, R0, 0x2, R9 ;  /* 0x00000002008f7824 */ /* 0x000fe400078e0209 */
[----:B------:R-:W-:Y:S01]  /*2d40*/  LEA.HI.X R13, R16, R155, R17, 0x1, P1 ;  /* 0x0000009b100d7211 */ /* 0x000fe200008f0c11 */
[----:B------:R1:W-:Y:S01]  /*2d50*/  @P2 STS.128 [R159+0xa800], RZ ;  /* 0x00a800ff9f002388 */ /* 0x0003e20000000c00 */
[----:B------:R-:W-:Y:S01]  /*2d60*/  IMAD R142, R15, 0x2, R142 ;  /* 0x000000020f8e7824 */ /* 0x000fe200078e028e */
        /* <DEDUP_REMOVED lines=13> */
.L_x_9992:
[----:B------:R-:W-:Y:S05]  /*2e40*/  BSYNC.RECONVERGENT B0 ;  /* 0x0000000000007941 */ /* 0x000fea0003800200 */
.L_x_9991:
        /* <DEDUP_REMOVED lines=19> */
.L_x_9994:
[----:B------:R-:W-:Y:S05]  /*2f80*/  BSYNC.RECONVERGENT B0 ;  /* 0x0000000000007941 */ /* 0x000fea0003800200 */
.L_x_9993:
        /* <DEDUP_REMOVED lines=18> */
.L_x_9996:
[----:B------:R-:W-:Y:S05]  /*30b0*/  BSYNC.RECONVERGENT B0 ;  /* 0x0000000000007941 */ /* 0x000fea0003800200 */
.L_x_9995:
[----:B------:R-:W-:Y:S01]  /*30c0*/  LDSM.16.M88.4 R80, [R143] ;  /* 0x000000008f50783b */ /* 0x000fe20000000200 */
[----:B------:R-:W-:Y:S01]  /*30d0*/  IMAD.MOV.U32 R5, RZ, RZ, 0x20 ;  /* 0x00000020ff057424 */ /* 0x000fe200078e00ff */
[----:B------:R-:W-:Y:S01]  /*30e0*/  R2P PR, R8, 0x6 ;  /* 0x0000000608007804 */ /* 0x000fe20000000000 */
[----:B------:R-:W-:Y:S01]  /*30f0*/  IMAD.MOV.U32 R7, RZ, RZ, 0x40 ;  /* 0x00000040ff077424 */ /* 0x000fe200078e00ff */
[----:B------:R-:W2:Y:S01]  /*3100*/  LDSM.16.M88.4 R52, [R142+0x4000] ;  /* 0x004000008e34783b */ /* 0x000ea20000000200 */
[----:B------:R-:W-:Y:S01]  /*3110*/  SHF.R.U32.HI R0, RZ, 0x2, R8 ;  /* 0x00000002ff007819 */ /* 0x000fe20000011608 */
[----:B------:R-:W-:Y:S01]  /*3120*/  BSSY.RECONVERGENT B1, `(.L_x_9997) ;  /* 0x00000fe000017945 */ /* 0x000fe20003800200 */
[----:B------:R-:W-:Y:S01]  /*3130*/  SEL R5, R5, 0xffffffe0, !P1 ;  /* 0xffffffe005057807 */ /* 0x000fe20004800000 */
[----:B------:R-:W3:Y:S01]  /*3140*/  LDSM.16.M88.4 R44, [R142+0x4800] ;  /* 0x004800008e2c783b */ /* 0x000ee20000000200 */
[----:B------:R-:W-:Y:S02]  /*3150*/  SEL R7, R7, 0xffffffc0, !P2 ;  /* 0xffffffc007077807 */ /* 0x000fe40005000000 */
[----:B------:R-:W-:Y:S01]  /*3160*/  LOP3.LUT R92, R92, 0x1f0, RZ, 0xc0, !PT ;  /* 0x000001f05c5c7812 */ /* 0x000fe200078ec0ff */
[----:B------:R-:W3:Y:S01]  /*3170*/  LDSM.16.M88.4 R36, [R142+0x5000] ;  /* 0x005000008e24783b */ /* 0x000ee20000000200 */
[C-C-:B------:R-:W-:Y:S01]  /*3180*/  IMAD.IADD R141, R143.reuse, 0x1, R5.reuse ;  /* 0x000000018f8d7824 */ /* 0x140fe200078e0205 */
[----:B------:R-:W-:Y:S01]  /*3190*/  LOP3.LUT R0, R0, 0x7, RZ, 0xc0, !PT ;  /* 0x0000000700007812 */ /* 0x000fe200078ec0ff */
[C---:B------:R-:W-:Y:S01]  /*31a0*/  IMAD.IADD R137, R142.reuse, 0x1, R5 ;  /* 0x000000018e897824 */ /* 0x040fe200078e0205 */
[----:B------:R-:W3:Y:S01]  /*31b0*/  LDSM.16.M88.4 R16, [R142+0x5800] ;  /* 0x005800008e10783b */ /* 0x000ee20000000200 */
[--C-:B------:R-:W-:Y:S01]  /*31c0*/  IMAD.IADD R140, R143, 0x1, R7.reuse ;  /* 0x000000018f8c7824 */ /* 0x100fe200078e0207 */
[----:B------:R-:W-:Y:S01]  /*31d0*/  ISETP.GT.U32.AND P1, PT, R127, R150, PT ;  /* 0x000000967f00720c */ /* 0x000fe20003f24070 */
[----:B------:R-:W-:Y:S01]  /*31e0*/  IMAD.IADD R136, R142, 0x1, R7 ;  /* 0x000000018e887824 */ /* 0x000fe200078e0207 */
[----:B------:R-:W-:Y:S01]  /*31f0*/  LDSM.16.M88.4 R68, [R141] ;  /* 0x000000008d44783b */ /* 0x000fe20000000200 */
[----:B------:R-:W-:Y:S01]  /*3200*/  IMAD.IADD R139, R5, 0x1, R140 ;  /* 0x00000001058b7824 */ /* 0x000fe200078e028c */
[----:B------:R-:W-:Y:S01]  /*3210*/  IADD3 R0, PT, PT, R161, R0, R92 ;  /* 0x00000000a1007210 */ /* 0x000fe20007ffe05c */
[----:B------:R-:W-:Y:S01]  /*3220*/  IMAD.IADD R135, R5, 0x1, R136 ;  /* 0x0000000105877824 */ /* 0x000fe200078e0288 */
[----:B-1----:R-:W1:Y:S01]  /*3230*/  LDSM.16.M88.4 R12, [R137+0x4800] ;  /* 0x00480000890c783b */ /* 0x002e620000000200 */
[----:B-----5:R-:W-:-:S02]  /*3240*/  IADD3 R95, PT, PT, R95, R10, -R94 ;  /* 0x0000000a5f5f7210 */ /* 0x020fc40007ffe85e */
[----:B------:R-:W-:Y:S01]  /*3250*/  IADD3 R97, PT, PT, R10, -R94, -R97 ;  /* 0x8000005e0a617210 */ /* 0x000fe20007ffe861 */
[----:B------:R-:W1:Y:S02]  /*3260*/  LDSM.16.M88.4 R20, [R137+0x4000] ;  /* 0x004000008914783b */ /* 0x000e640000000200 */
[C---:B------:R-:W-:Y:S02]  /*3270*/  IMAD.IADD R163, R0.reuse, 0x1, R95 ;  /* 0x0000000100a37824 */ /* 0x040fe400078e025f */
[----:B------:R-:W-:Y:S01]  /*3280*/  LDSM.16.M88.4 R64, [R140] ;  /* 0x000000008c40783b */ /* 0x000fe20000000200 */
[----:B------:R-:W-:Y:S02]  /*3290*/  IMAD.IADD R121, R0, 0x1, R97 ;  /* 0x0000000100797824 */ /* 0x000fe400078e0261 */
[C-C-:B------:R-:W-:Y:S01]  /*32a0*/  VIADDMNMX R166, R163.reuse, 0x1, R10.reuse, PT ;  /* 0x00000001a3a67846 */ /* 0x140fe2000380010a */
[----:B------:R-:W1:Y:S01]  /*32b0*/  LDSM.16.M88.4 R88, [R137+0x5000] ;  /* 0x005000008958783b */ /* 0x000e620000000200 */
[----:B------:R-:W-:-:S03]  /*32c0*/  VIADDMNMX R163, R163, 0x9, R10, PT ;  /* 0x00000009a3a37846 */ /* 0x000fc6000380010a */
[----:B------:R-:W-:Y:S01]  /*32d0*/  LDSM.16.M88.4 R84, [R137+0x5800] ;  /* 0x005800008954783b */ /* 0x000fe20000000200 */
[C---:B--2---:R-:W-:Y:S03]  /*32e0*/  HMMA.16816.F32.BF16 R56, R80.reuse, R52, RZ ;  /* 0x000000345038723c */ /* 0x044fe600000418ff */
[----:B----4-:R-:W-:Y:S04]  /*32f0*/  LDSM.16.M88.4 R24, [R136+0x4000] ;  /* 0x004000008818783b */ /* 0x010fe80000000200 */
        /* <DEDUP_REMOVED lines=15> */
[----:B------:R-:W1:Y:S07]  /*33f0*/  LDSM.16.M88.4 R12, [R139] ;  /* 0x000000008b0c783b */ /* 0x000e6e0000000200 */
[C---:B------:R-:W-:Y:S08]  /*3400*/  HMMA.16816.F32.BF16 R56, R68.reuse, R20, R56 ;  /* 0x000000144438723c */ /* 0x040ff00000041838 */
[C---:B------:R-:W-:Y:S01]  /*3410*/  HMMA.16816.F32.BF16 R52, R68.reuse, R22, R52 ;  /* 0x000000164434723c */ /* 0x040fe20000041834 */
[----:B------:R-:W3:Y:S07]  /*3420*/  LDSM.16.M88.4 R20, [R135+0x5000] ;  /* 0x005000008714783b */ /* 0x000eee0000000200 */
[----:B------:R-:W-:Y:S08]  /*3430*/  HMMA.16816.F32.BF16 R40, R68, R88, R40 ;  /* 0x000000584428723c */ /* 0x000ff00000041828 */
[C---:B--2---:R-:W-:Y:S08]  /*3440*/  HMMA.16816.F32.BF16 R48, R64.reuse, R16, R48 ;  /* 0x000000104030723c */ /* 0x044ff00000041830 */
[----:B------:R-:W-:Y:S01]  /*3450*/  HMMA.16816.F32.BF16 R44, R64, R18, R44 ;  /* 0x00000012402c723c */ /* 0x000fe2000004182c */
[----:B------:R-:W2:Y:S07]  /*3460*/  LDSM.16.M88.4 R16, [R135+0x5800] ;  /* 0x005800008710783b */ /* 0x000eae0000000200 */
        /* <DEDUP_REMOVED lines=25> */
[C---:B--2---:R-:W-:Y:S08]  /*3600*/  HMMA.16816.F32.BF16 R32, R12.reuse, R16, R32 ;  /* 0x000000100c20723c */ /* 0x044ff00000041820 */
[----:B------:R-:W-:Y:S01]  /*3610*/  HMMA.16816.F32.BF16 R80, R12, R18, R80 ;  /* 0x000000120c50723c */ /* 0x000fe20000041850 */
[----:B------:R-:W2:Y:S04]  /*3620*/  LDSM.16.M88.4 R16, [R137+0x6800] ;  /* 0x006800008910783b */ /* 0x000ea80000000200 */
[----:B------:R-:W2:Y:S03]  /*3630*/  LDSM.16.M88.4 R12, [R137+0x7000] ;  /* 0x00700000890c783b */ /* 0x000ea60000000200 */
        /* <DEDUP_REMOVED lines=11> */
[----:B------:R-:W-:Y:S04]  /*36f0*/  LDSM.16.M88.4 R28, [R139+0x2000] ;  /* 0x002000008b1c783b */ /* 0x000fe80000000200 */
[----:B------:R-:W1:Y:S03]  /*3700*/  LDSM.16.M88.4 R24, [R135+0x6000] ;  /* 0x006000008718783b */ /* 0x000e660000000200 */
[C---:B---3--:R-:W-:Y:S08]  /*3710*/  HMMA.16816.F32.BF16 R56, R84.reuse, R20, R56 ;  /* 0x000000145438723c */ /* 0x048ff00000041838 */
[C---:B------:R-:W-:Y:S01]  /*3720*/  HMMA.16816.F32.BF16 R52, R84.reuse, R22, R52 ;  /* 0x000000165434723c */ /* 0x040fe20000041834 */
[----:B------:R-:W3:Y:S07]  /*3730*/  LDSM.16.M88.4 R20, [R135+0x6800] ;  /* 0x006800008714783b */ /* 0x000eee0000000200 */
[C---:B--2---:R-:W-:Y:S08]  /*3740*/  HMMA.16816.F32.BF16 R48, R84.reuse, R16, R48 ;  /* 0x000000105430723c */ /* 0x044ff00000041830 */
[C---:B------:R-:W-:Y:S01]  /*3750*/  HMMA.16816.F32.BF16 R44, R84.reuse, R18, R44 ;  /* 0x00000012542c723c */ /* 0x040fe2000004182c */
[----:B------:R-:W2:Y:S07]  /*3760*/  LDSM.16.M88.4 R16, [R135+0x7000] ;  /* 0x007000008710783b */ /* 0x000eae0000000200 */
[C---:B------:R-:W-:Y:S08]  /*3770*/  HMMA.16816.F32.BF16 R40, R84.reuse, R12, R40 ;  /* 0x0000000c5428723c */ /* 0x040ff00000041828 */
[----:B------:R-:W-:Y:S01]  /*3780*/  HMMA.16816.F32.BF16 R36, R84, R14, R36 ;  /* 0x0000000e5424723c */ /* 0x000fe20000041824 */
[----:B------:R-:W2:Y:S01]  /*3790*/  LDSM.16.M88.4 R12, [R135+0x7800] ;  /* 0x00780000870c783b */ /* 0x000ea20000000200 */
[----:B------:R-:W-:-:S06]  /*37a0*/  DEPBAR.LE SB0, 0x0 ;  /* 0x000080000000791a */ /* 0x000fcc0000000000 */
        /* <DEDUP_REMOVED lines=8> */
[C---:B-1----:R-:W-:Y:S08]  /*3830*/  HMMA.16816.F32.BF16 R32, R76.reuse, R60, R32 ;  /* 0x0000003c4c20723c */ /* 0x042ff00000041820 */
[----:B------:R-:W-:Y:S08]  /*3840*/  HMMA.16816.F32.BF16 R80, R76, R62, R80 ;  /* 0x0000003e4c50723c */ /* 0x000ff00000041850 */
[C---:B------:R-:W-:Y:S08]  /*3850*/  HMMA.16816.F32.BF16 R56, R28.reuse, R24, R56 ;  /* 0x000000181c38723c */ /* 0x040ff00000041838 */
[C---:B------:R-:W-:Y:S08]  /*3860*/  HMMA.16816.F32.BF16 R52, R28.reuse, R26, R52 ;  /* 0x0000001a1c34723c */ /* 0x040ff00000041834 */
[C---:B---3--:R-:W-:Y:S08]  /*3870*/  HMMA.16816.F32.BF16 R48, R28.reuse, R20, R48 ;  /* 0x000000141c30723c */ /* 0x048ff00000041830 */
[C---:B------:R-:W-:Y:S08]  /*3880*/  HMMA.16816.F32.BF16 R44, R28.reuse, R22, R44 ;  /* 0x000000161c2c723c */ /* 0x040ff0000004182c */
[C---:B--2---:R-:W-:Y:S08]  /*3890*/  HMMA.16816.F32.BF16 R40, R28.reuse, R16, R40 ;  /* 0x000000101c28723c */ /* 0x044ff00000041828 */
        /* <DEDUP_REMOVED lines=18> */
.L_x_10000:
        /* <DEDUP_REMOVED lines=60> */
.L_x_10001:
[----:B------:R-:W-:Y:S05]  /*3d80*/  BSYNC.RECONVERGENT B0 ;  /* 0x0000000000007941 */ /* 0x000fea0003800200 */
.L_x_9999:
        /* <DEDUP_REMOVED lines=55> */
.L_x_9998:
[----:B------:R-:W-:Y:S05]  /*4100*/  BSYNC.RECONVERGENT B1 ;  /* 0x0000000000017941 */ /* 0x000fea0003800200 */
.L_x_9997:
[----:B------:R-:W3:Y:S01]  /*4110*/  LD.E R111, desc[UR4][R2.64+0xdc] ;  /* 0x0000dc04026f7980 */ /* 0x000ee2000c101900 */
[----:B------:R-:W-:Y:S01]  /*4120*/  IMAD.SHL.U32 R120, R8, 0x2, RZ ;  /* 0x0000000208787824 */ /* 0x000fe200078e00ff */
[----:B------:R-:W-:Y:S01]  /*4130*/  BSSY B2, `(.L_x_10002) ;  /* 0x00004c3000027945 */ /* 0x000fe20003800000 */
[----:B------:R-:W-:Y:S02]  /*4140*/  VIADD R102, R121, 0x8 ;  /* 0x0000000879667836 */ /* 0x000fe40000000000 */
[----:B------:R-:W-:Y:S01]  /*4150*/  IMAD.IADD R138, R11, 0x1, R4 ;  /* 0x000000010b8a7824 */ /* 0x000fe200078e0204 */
[----:B------:R-:W-:-:S03]  /*4160*/  LOP3.LUT R120, R120, 0x6, RZ, 0xc0, !PT ;  /* 0x0000000678787812 */ /* 0x000fc600078ec0ff */
[----:B------:R-:W-:Y:S01]  /*4170*/  IMAD R138, R138, 0x2, R9 ;  /* 0x000000028a8a7824 */ /* 0x000fe200078e0209 */
[----:B------:R-:W-:-:S03]  /*4180*/  LOP3.LUT R8, R101, R120, RZ, 0xfc, !PT ;  /* 0x0000007865087212 */ /* 0x000fc600078efcff */
[--C-:B------:R-:W-:Y:S01]  /*4190*/  IMAD.IADD R133, R7, 0x1, R138.reuse ;  /* 0x0000000107857824 */ /* 0x100fe200078e028a */
[C---:B------:R-:W-:Y:S01]  /*41a0*/  ISETP.GT.AND P3, PT, R121.reuse, R8, PT ;  /* 0x000000087900720c */ /* 0x040fe20003f64270 */
[C---:B------:R-:W-:Y:S01]  /*41b0*/  VIADD R24, R8.reuse, 0x1 ;  /* 0x0000000108187836 */ /* 0x040fe20000000000 */
[C---:B------:R-:W-:Y:S01]  /*41c0*/  ISETP.GE.AND P6, PT, R8.reuse, R166, PT ;  /* 0x000000a60800720c */ /* 0x040fe20003fc6270 */
[----:B------:R-:W-:Y:S01]  /*41d0*/  VIADD R6, R8, 0x8 ;  /* 0x0000000808067836 */ /* 0x000fe20000000000 */
[----:B------:R-:W-:Y:S01]  /*41e0*/  FSEL R0, R56, -INF , !P3 ;  /* 0xff80000038007808 */ /* 0x000fe20005800000 */
[C---:B------:R-:W-:Y:S01]  /*41f0*/  VIADD R23, R8.reuse, 0x9 ;  /* 0x0000000908177836 */ /* 0x040fe20000000000 */
[C---:B------:R-:W-:Y:S01]  /*4200*/  ISETP.GT.AND P4, PT, R121.reuse, R24, PT ;  /* 0x000000187900720c */ /* 0x040fe20003f84270 */
[C---:B------:R-:W-:Y:S01]  /*4210*/  VIADD R22, R8.reuse, 0x10 ;  /* 0x0000001008167836 */ /* 0x040fe20000000000 */
[----:B------:R-:W-:Y:S01]  /*4220*/  ISETP.GT.AND P3, PT, R121, R6, PT ;  /* 0x000000067900720c */ /* 0x000fe20003f64270 */
[----:B------:R-:W-:Y:S01]  /*4230*/  VIADD R20, R8, 0x11 ;  /* 0x0000001108147836 */ /* 0x000fe20000000000 */
[-C--:B------:R-:W-:Y:S01]  /*4240*/  ISETP.GE.AND P5, PT, R24, R166.reuse, PT ;  /* 0x000000a61800720c */ /* 0x080fe20003fa6270 */
[C---:B--2---:R-:W-:Y:S01]  /*4250*/  VIADD R17, R8.reuse, 0x18 ;  /* 0x0000001808117836 */ /* 0x044fe20000000000 */
[----:B------:R-:W-:Y:S01]  /*4260*/  FSEL R57, R57, -INF , !P4 ;  /* 0xff80000039397808 */ /* 0x000fe20006000000 */
[----:B------:R-:W-:Y:S01]  /*4270*/  VIADD R19, R8, 0x19 ;  /* 0x0000001908137836 */ /* 0x000fe20000000000 */
[----:B------:R-:W-:Y:S01]  /*4280*/  FSEL R0, R0, -INF , !P6 ;  /* 0xff80000000007808 */ /* 0x000fe20007000000 */
[C---:B------:R-:W-:Y:S01]  /*4290*/  VIADD R15, R8.reuse, 0x20 ;  /* 0x00000020080f7836 */ /* 0x040fe20000000000 */
[C---:B------:R-:W-:Y:S01]  /*42a0*/  ISETP.GT.AND P4, PT, R121.reuse, R23, PT ;  /* 0x000000177900720c */ /* 0x040fe20003f84270 */
[----:B------:R-:W-:Y:S01]  /*42b0*/  VIADD R13, R8, 0x21 ;  /* 0x00000021080d7836 */ /* 0x000fe20000000000 */
[----:B------:R-:W-:Y:S01]  /*42c0*/  ISETP.GE.AND P6, PT, R6, R166, PT ;  /* 0x000000a60600720c */ /* 0x000fe20003fc6270 */
[----:B------:R-:W-:Y:S01]  /*42d0*/  VIADD R18, R8, 0x28 ;  /* 0x0000002808127836 */ /* 0x000fe20000000000 */
[----:B------:R-:W-:Y:S01]  /*42e0*/  FSEL R52, R52, -INF , !P3 ;  /* 0xff80000034347808 */ /* 0x000fe20005800000 */
[C---:B------:R-:W-:Y:S01]  /*42f0*/  VIADD R16, R8.reuse, 0x29 ;  /* 0x0000002908107836 */ /* 0x040fe20000000000 */
[----:B------:R-:W-:Y:S01]  /*4300*/  ISETP.GT.AND P3, PT, R121, R22, PT ;  /* 0x000000167900720c */ /* 0x000fe20003f64270 */
[C---:B------:R-:W-:Y:S01]  /*4310*/  VIADD R10, R8.reuse, 0x38 ;  /* 0x00000038080a7836 */ /* 0x040fe20000000000 */
[----:B------:R-:W-:Y:S01]  /*4320*/  FSEL R61, R57, -INF , !P5 ;  /* 0xff800000393d7808 */ /* 0x000fe20006800000 */
[C---:B------:R-:W-:Y:S01]  /*4330*/  VIADD R14, R8.reuse, 0x30 ;  /* 0x00000030080e7836 */ /* 0x040fe20000000000 */
[----:B------:R-:W-:Y:S01]  /*4340*/  ISETP.GE.AND P5, PT, R23, R166, PT ;  /* 0x000000a61700720c */ /* 0x000fe20003fa6270 */
[----:B------:R-:W-:Y:S01]  /*4350*/  VIADD R12, R8, 0x31 ;  /* 0x00000031080c7836 */ /* 0x000fe20000000000 */
[----:B------:R-:W-:Y:S01]  /*4360*/  FSEL R53, R53, -INF , !P4 ;  /* 0xff80000035357808 */ /* 0x000fe20006000000 */
[----:B------:R-:W-:Y:S01]  /*4370*/  LDSM.16.MT88.4 R92, [R138+0x8000] ;  /* 0x008000008a5c783b */ /* 0x000fe20000004200 */
[----:B------:R-:W-:Y:S01]  /*4380*/  FSEL R57, R52, -INF , !P6 ;  /* 0xff80000034397808 */ /* 0x000fe20007000000 */
[----:B------:R-:W-:Y:S01]  /*4390*/  IMAD.IADD R134, R5, 0x1, R138 ;  /* 0x0000000105867824 */ /* 0x000fe200078e028a */
[----:B------:R-:W-:Y:S01]  /*43a0*/  ISETP.GT.AND P4, PT, R121, R20, PT ;  /* 0x000000147900720c */ /* 0x000fe20003f84270 */
[----:B------:R-:W-:Y:S01]  /*43b0*/  IMAD.IADD R132, R5, 0x1, R133 ;  /* 0x0000000105847824 */ /* 0x000fe200078e0285 */
[----:B------:R-:W-:Y:S01]  /*43c0*/  ISETP.GE.AND P6, PT, R22, R166, PT ;  /* 0x000000a61600720c */ /* 0x000fe20003fc6270 */
[----:B------:R-:W-:Y:S01]  /*43d0*/  LDSM.16.MT88.4 R76, [R133+0x8000] ;  /* 0x00800000854c783b */ /* 0x000fe20000004200 */
[----:B------:R-:W-:-:S02]  /*43e0*/  FSEL R31, R48, -INF , !P3 ;  /* 0xff800000301f7808 */ /* 0x000fc40005800000 */
[----:B------:R-:W-:Y:S01]  /*43f0*/  ISETP.GT.AND P3, PT, R121, R17, PT ;  /* 0x000000117900720c */ /* 0x000fe20003f64270 */
[----:B------:R-:W-:Y:S01]  /*4400*/  LDSM.16.MT88.4 R84, [R134+0x8000] ;  /* 0x008000008654783b */ /* 0x000fe20000004200 */
[----:B------:R-:W-:Y:S02]  /*4410*/  FSEL R53, R53, -INF , !P5 ;  /* 0xff80000035357808 */ /* 0x000fe40006800000 */
[----:B------:R-:W-:Y:S01]  /*4420*/  ISETP.GE.AND P5, PT, R20, R166, PT ;  /* 0x000000a61400720c */ /* 0x000fe20003fa6270 */
[----:B------:R-:W-:Y:S01]  /*4430*/  LDSM.16.MT88.4 R68, [R132+0x8000] ;  /* 0x008000008444783b */ /* 0x000fe20000004200 */
[----:B------:R-:W-:Y:S02]  /*4440*/  FSEL R29, R49, -INF , !P4 ;  /* 0xff800000311d7808 */ /* 0x000fe40006000000 */
[----:B------:R-:W-:Y:S02]  /*4450*/  FSEL R31, R31, -INF , !P6 ;  /* 0xff8000001f1f7808 */ /* 0x000fe40007000000 */
[----:B------:R-:W-:-:S02]  /*4460*/  ISETP.GT.AND P4, PT, R121, R19, PT ;  /* 0x000000137900720c */ /* 0x000fc40003f84270 */
[-C--:B------:R-:W-:Y:S02]  /*4470*/  ISETP.GE.AND P6, PT, R17, R166.reuse, PT ;  /* 0x000000a61100720c */ /* 0x080fe40003fc6270 */
[----:B------:R-:W-:Y:S02]  /*4480*/  FSEL R27, R44, -INF , !P3 ;  /* 0xff8000002c1b7808 */ /* 0x000fe40005800000 */
[----:B------:R-:W-:Y:S02]  /*4490*/  ISETP.GT.AND P3, PT, R121, R15, PT ;  /* 0x0000000f7900720c */ /* 0x000fe40003f64270 */
[----:B------:R-:W-:Y:S02]  /*44a0*/  FSEL R29, R29, -INF , !P5 ;  /* 0xff8000001d1d7808 */ /* 0x000fe40006800000 */
[----:B------:R-:W-:Y:S02]  /*44b0*/  ISETP.GE.AND P5, PT, R19, R166, PT ;  /* 0x000000a61300720c */ /* 0x000fe40003fa6270 */
[----:B------:R-:W-:-:S02]  /*44c0*/  FSEL R21, R45, -INF , !P4 ;  /* 0xff8000002d157808 */ /* 0x000fc40006000000 */
[----:B------:R-:W-:Y:S02]  /*44d0*/  FSEL R27, R27, -INF , !P6 ;  /* 0xff8000001b1b7808 */ /* 0x000fe40007000000 */
[----:B------:R-:W-:Y:S02]  /*44e0*/  ISETP.GT.AND P4, PT, R121, R13, PT ;  /* 0x0000000d7900720c */ /* 0x000fe40003f84270 */
[----:B------:R-:W-:Y:S02]  /*44f0*/  ISETP.GE.AND P6, PT, R15, R166, PT ;  /* 0x000000a60f00720c */ /* 0x000fe40003fc6270 */
[----:B------:R-:W-:Y:S02]  /*4500*/  FSEL R40, R40, -INF , !P3 ;  /* 0xff80000028287808 */ /* 0x000fe40005800000 */
[----:B------:R-:W-:Y:S02]  /*4510*/  ISETP.GT.AND P3, PT, R121, R18, PT ;  /* 0x000000127900720c */ /* 0x000fe40003f64270 */
[----:B------:R-:W-:-:S02]  /*4520*/  FSEL R21, R21, -INF , !P5 ;  /* 0xff80000015157808 */ /* 0x000fc40006800000 */
[----:B------:R-:W-:Y:S02]  /*4530*/  ISETP.GE.AND P5, PT, R13, R166, PT ;  /* 0x000000a60d00720c */ /* 0x000fe40003fa6270 */
[----:B------:R-:W-:Y:S02]  /*4540*/  FSEL R41, R41, -INF , !P4 ;  /* 0xff80000029297808 */ /* 0x000fe40006000000 */
[----:B------:R-:W-:Y:S02]  /*4550*/  FSEL R153, R40, -INF , !P6 ;  /* 0xff80000028997808 */ /* 0x000fe40007000000 */
[----:B------:R-:W-:Y:S02]  /*4560*/  ISETP.GT.AND P4, PT, R121, R16, PT ;  /* 0x000000107900720c */ /* 0x000fe40003f84270 */
[----:B------:R-:W-:Y:S02]  /*4570*/  ISETP.GE.AND P6, PT, R18, R166, PT ;  /* 0x000000a61200720c */ /* 0x000fe40003fc6270 */
[----:B------:R-:W-:-:S02]  /*4580*/  FSEL R36, R36, -INF , !P3 ;  /* 0xff80000024247808 */ /* 0x000fc40005800000 */
[----:B------:R-:W-:Y:S02]  /*4590*/  ISETP.GT.AND P1, PT, R102, R8, PT ;  /* 0x000000086600720c */ /* 0x000fe40003f24270 */
[C---:B------:R-:W-:Y:S01]  /*45a0*/  ISETP.GE.AND P2, PT, R8.reuse, R163, PT ;  /* 0x000000a30800720c */ /* 0x040fe20003f46270 */
[----:B------:R-:W-:Y:S01]  /*45b0*/  VIADD R8, R8, 0x39 ;  /* 0x0000003908087836 */ /* 0x000fe20000000000 */
[----:B------:R-:W-:Y:S02]  /*45c0*/  FSEL R171, R41, -INF , !P5 ;  /* 0xff80000029ab7808 */ /* 0x000fe40006800000 */
[----:B------:R-:W-:Y:S02]  /*45d0*/  ISETP.GE.AND P5, PT, R16, R166, PT ;  /* 0x000000a61000720c */ /* 0x000fe40003fa6270 */
[----:B------:R-:W-:Y:S02]  /*45e0*/  FSEL R37, R37, -INF , !P4 ;  /* 0xff80000025257808 */ /* 0x000fe40006000000 */
[----:B------:R-:W-:-:S02]  /*45f0*/  FSEL R167, R36, -INF , !P6 ;  /* 0xff80000024a77808 */ /* 0x000fc40007000000 */
[C---:B------:R-:W-:Y:S02]  /*4600*/  ISETP.GT.AND P6, PT, R121.reuse, R10, PT ;  /* 0x0000000a7900720c */ /* 0x040fe40003fc4270 */
[----:B------:R-:W-:Y:S02]  /*4610*/  ISETP.GT.AND P3, PT, R121, R14, PT ;  /* 0x0000000e7900720c */ /* 0x000fe40003f64270 */
[----:B------:R-:W-:Y:S02]  /*4620*/  FSEL R131, R37, -INF , !P5 ;  /* 0xff80000025837808 */ /* 0x000fe40006800000 */
[C---:B------:R-:W-:Y:S02]  /*4630*/  ISETP.GT.AND P5, PT, R121.reuse, R8, PT ;  /* 0x000000087900720c */ /* 0x040fe40003fa4270 */
[----:B------:R-:W-:Y:S02]  /*4640*/  ISETP.GT.AND P4, PT, R121, R12, PT ;  /* 0x0000000c7900720c */ /* 0x000fe40003f84270 */
[----:B------:R-:W-:-:S02]  /*4650*/  FSEL R80, R80, -INF , !P6 ;  /* 0xff80000050507808 */ /* 0x000fc40007000000 */
[----:B------:R-:W-:Y:S02]  /*4660*/  FSEL R32, R32, -INF , !P3 ;  /* 0xff80000020207808 */ /* 0x000fe40005800000 */
[-C--:B------:R-:W-:Y:S02]  /*4670*/  ISETP.GE.AND P6, PT, R14, R166.reuse, PT ;  /* 0x000000a60e00720c */ /* 0x080fe40003fc6270 */
[----:B------:R-:W-:Y:S02]  /*4680*/  FSEL R81, R81, -INF , !P5 ;  /* 0xff80000051517808 */ /* 0x000fe40006800000 */
[----:B------:R-:W-:Y:S02]  /*4690*/  FSEL R58, R58, -INF , !P1 ;  /* 0xff8000003a3a7808 */ /* 0x000fe40004800000 */
[----:B------:R-:W-:Y:S02]  /*46a0*/  FSEL R33, R33, -INF , !P4 ;  /* 0xff80000021217808 */ /* 0x000fe40006000000 */
[----:B------:R-:W-:-:S02]  /*46b0*/  ISETP.GE.AND P5, PT, R12, R166, PT ;  /* 0x000000a60c00720c */ /* 0x000fc40003fa6270 */
[----:B------:R-:W-:Y:S02]  /*46c0*/  FSEL R116, R32, -INF , !P6 ;  /* 0xff80000020747808 */ /* 0x000fe40007000000 */
[C---:B------:R-:W-:Y:S02]  /*46d0*/  ISETP.GT.AND P3, PT, R102.reuse, R24, PT ;  /* 0x000000186600720c */ /* 0x040fe40003f64270 */
[----:B------:R-:W-:Y:S02]  /*46e0*/  ISETP.GT.AND P1, PT, R102, R6, PT ;  /* 0x000000066600720c */ /* 0x000fe40003f24270 */
[----:B------:R-:W-:Y:S02]  /*46f0*/  ISETP.GE.AND P6, PT, R6, R163, PT ;  /* 0x000000a30600720c */ /* 0x000fe40003fc6270 */
[----:B------:R-:W-:Y:S02]  /*4700*/  FSEL R6, R58, -INF , !P2 ;  /* 0xff8000003a067808 */ /* 0x000fe40005000000 */
[----:B------:R-:W-:-:S02]  /*4710*/  FSEL R114, R33, -INF , !P5 ;  /* 0xff80000021727808 */ /* 0x000fc40006800000 */
[-C--:B------:R-:W-:Y:S02]  /*4720*/  ISETP.GE.AND P2, PT, R8, R166.reuse, PT ;  /* 0x000000a60800720c */ /* 0x080fe40003f46270 */
[----:B------:R-:W-:Y:S02]  /*4730*/  ISETP.GE.AND P5, PT, R10, R166, PT ;  /* 0x000000a60a00720c */ /* 0x000fe40003fa6270 */
[----:B------:R-:W-:Y:S02]  /*4740*/  FSEL R37, R59, -INF , !P3 ;  /* 0xff8000003b257808 */ /* 0x000fe40005800000 */
[----:B------:R-:W-:Y:S02]  /*4750*/  ISETP.GT.AND P3, PT, R102, R23, PT ;  /* 0x000000176600720c */ /* 0x000fe40003f64270 */
[----:B------:R-:W-:Y:S02]  /*4760*/  ISETP.GE.AND P4, PT, R24, R163, PT ;  /* 0x000000a31800720c */ /* 0x000fe40003f86270 */
[----:B------:R-:W-:-:S02]  /*4770*/  FSEL R118, R81, -INF , !P2 ;  /* 0xff80000051767808 */ /* 0x000fc40005000000 */
[----:B------:R-:W-:Y:S02]  /*4780*/  FSEL R117, R80, -INF , !P5 ;  /* 0xff80000050757808 */ /* 0x000fe40006800000 */
[----:B------:R-:W-:Y:S02]  /*4790*/  ISETP.GT.AND P2, PT, R102, R22, PT ;  /* 0x000000166600720c */ /* 0x000fe40003f44270 */
[----:B------:R-:W-:Y:S02]  /*47a0*/  ISETP.GE.AND P5, PT, R23, R163, PT ;  /* 0x000000a31700720c */ /* 0x000fe40003fa6270 */
[----:B------:R-:W-:Y:S02]  /*47b0*/  FSEL R25, R54, -INF , !P1 ;  /* 0xff80000036197808 */ /* 0x000fe40004800000 */
[----:B------:R-:W-:Y:S02]  /*47c0*/  FSEL R23, R55, -INF , !P3 ;  /* 0xff80000037177808 */ /* 0x000fe40005800000 */
[----:B------:R-:W-:-:S02]  /*47d0*/  FSEL R37, R37, -INF , !P4 ;  /* 0xff80000025257808 */ /* 0x000fc40006000000 */
[-C--:B------:R-:W-:Y:S02]  /*47e0*/  ISETP.GE.AND P4, PT, R22, R163.reuse, PT ;  /* 0x000000a31600720c */ /* 0x080fe40003f86270 */
[----:B------:R-:W-:Y:S02]  /*47f0*/  FSEL R50, R50, -INF , !P2 ;  /* 0xff80000032327808 */ /* 0x000fe40005000000 */
[----:B------:R-:W-:Y:S02]  /*4800*/  FSEL R25, R25, -INF , !P6 ;  /* 0xff80000019197808 */ /* 0x000fe40007000000 */
[----:B------:R-:W-:Y:S02]  /*4810*/  ISETP.GT.AND P1, PT, R102, R20, PT ;  /* 0x000000146600720c */ /* 0x000fe40003f24270 */
[----:B------:R-:W-:Y:S02]  /*4820*/  ISETP.GE.AND P6, PT, R20, R163, PT ;  /* 0x000000a31400720c */ /* 0x000fe40003fc6270 */
[----:B------:R-:W-:-:S02]  /*4830*/  FSEL R23, R23, -INF , !P5 ;  /* 0xff80000017177808 */ /* 0x000fc40006800000 */
[----:B------:R-:W-:Y:S02]  /*4840*/  FMNMX3.FTZ R20, R0, R61, R57, !PT ;  /* 0x0000003d00147276 */ /* 0x000fe40007810039 */
[----:B------:R-:W-:Y:S02]  /*4850*/  ISETP.GT.AND P3, PT, R102, R17, PT ;  /* 0x000000116600720c */ /* 0x000fe40003f64270 */
[----:B------:R-:W-:Y:S02]  /*4860*/  ISETP.GE.AND P5, PT, R17, R163, PT ;  /* 0x000000a31100720c */ /* 0x000fe40003fa6270 */
[----:B------:R-:W-:Y:S02]  /*4870*/  FSEL R17, R50, -INF , !P4 ;  /* 0xff80000032117808 */ /* 0x000fe40006000000 */
[----:B------:R-:W-:Y:S02]  /*4880*/  ISETP.GT.AND P2, PT, R102, R19, PT ;  /* 0x000000136600720c */ /* 0x000fe40003f44270 */
[----:B------:R-:W-:-:S02]  /*4890*/  ISETP.GE.AND P4, PT, R19, R163, PT ;  /* 0x000000a31300720c */ /* 0x000fc40003f86270 */
[----:B------:R-:W-:Y:S02]  /*48a0*/  FSEL R19, R51, -INF , !P1 ;  /* 0xff80000033137808 */ /* 0x000fe40004800000 */
[----:B------:R-:W-:Y:S01]  /*48b0*/  FMNMX3.FTZ R20, R20, R53, R31, !PT ;  /* 0x0000003514147276 */ /* 0x000fe2000781001f */
[----:B------:R-:W-:Y:S01]  /*48c0*/  LDSM.16.MT88.4 R48, [R134+0xa000] ;  /* 0x00a000008630783b */ /* 0x000fe20000004200 */
[----:B------:R-:W-:Y:S02]  /*48d0*/  FSEL R46, R46, -INF , !P3 ;  /* 0xff8000002e2e7808 */ /* 0x000fe40005800000 */
[----:B------:R-:W-:Y:S02]  /*48e0*/  ISETP.GT.AND P3, PT, R102, R13, PT ;  /* 0x0000000d6600720c */ /* 0x000fe40003f64270 */
[----:B------:R-:W-:Y:S02]  /*48f0*/  FSEL R19, R19, -INF , !P6 ;  /* 0xff80000013137808 */ /* 0x000fe40007000000 */
[----:B------:R-:W-:-:S02]  /*4900*/  FMNMX3.FTZ R20, R20, R29, R27, !PT ;  /* 0x0000001d14147276 */ /* 0x000fc4000781001b */
[----:B------:R-:W-:Y:S02]  /*4910*/  ISETP.GT.AND P1, PT, R102, R15, PT ;  /* 0x0000000f6600720c */ /* 0x000fe40003f24270 */
[-C--:B------:R-:W-:Y:S02]  /*4920*/  ISETP.GE.AND P6, PT, R15, R163.reuse, PT ;  /* 0x000000a30f00720c */ /* 0x080fe40003fc6270 */
[----:B------:R-:W-:Y:S02]  /*4930*/  FSEL R15, R46, -INF , !P5 ;  /* 0xff8000002e0f7808 */ /* 0x000fe40006800000 */
[----:B------:R-:W-:Y:S02]  /*4940*/  ISETP.GE.AND P5, PT, R13, R163, PT ;  /* 0x000000a30d00720c */ /* 0x000fe40003fa6270 */
[----:B------:R-:W-:Y:S02]  /*4950*/  FSEL R43, R43, -INF , !P3 ;  /* 0xff8000002b2b7808 */ /* 0x000fe40005800000 */
[----:B------:R-:W-:-:S02]  /*4960*/  FMNMX3.FTZ R20, R20, R21, R153, !PT ;  /* 0x0000001514147276 */ /* 0x000fc40007810099 */
[----:B------:R-:W-:Y:S02]  /*4970*/  FSEL R179, R43, -INF , !P5 ;  /* 0xff8000002bb37808 */ /* 0x000fe40006800000 */
[----:B------:R-:W-:Y:S02]  /*4980*/  ISETP.GT.AND P3, PT, R102, R14, PT ;  /* 0x0000000e6600720c */ /* 0x000fe40003f64270 */
[----:B------:R-:W-:Y:S02]  /*4990*/  ISETP.GE.AND P5, PT, R14, R163, PT ;  /* 0x000000a30e00720c */ /* 0x000fe40003fa6270 */
[----:B------:R-:W-:Y:S02]  /*49a0*/  FMNMX3.FTZ R20, R20, R171, R167, !PT ;  /* 0x000000ab14147276 */ /* 0x000fe400078100a7 */
[----:B------:R-:W-:Y:S02]  /*49b0*/  FSEL R13, R47, -INF , !P2 ;  /* 0xff8000002f0d7808 */ /* 0x000fe40005000000 */
[----:B------:R-:W-:-:S02]  /*49c0*/  FSEL R42, R42, -INF , !P1 ;  /* 0xff8000002a2a7808 */ /* 0x000fc40004800000 */
[----:B------:R-:W-:Y:S02]  /*49d0*/  FMNMX3.FTZ R14, R6, R37, R25, !PT ;  /* 0x00000025060e7276 */ /* 0x000fe40007810019 */
[C---:B------:R-:W-:Y:S02]  /*49e0*/  ISETP.GT.AND P2, PT, R102.reuse, R18, PT ;  /* 0x000000126600720c */ /* 0x040fe40003f44270 */
[----:B------:R-:W-:Y:S02]  /*49f0*/  ISETP.GT.AND P1, PT, R102, R16, PT ;  /* 0x000000106600720c */ /* 0x000fe40003f24270 */
[----:B------:R-:W-:Y:S02]  /*4a00*/  FMNMX3.FTZ R20, R20, R131, R116, !PT ;  /* 0x0000008314147276 */ /* 0x000fe40007810074 */
[----:B------:R-:W-:Y:S02]  /*4a10*/  FMNMX3.FTZ R14, R14, R23, R17, !PT ;  /* 0x000000170e0e7276 */ /* 0x000fe40007810011 */
[----:B------:R-:W-:-:S02]  /*4a20*/  FSEL R38, R38, -INF , !P2 ;  /* 0xff80000026267808 */ /* 0x000fc40005000000 */
[----:B------:R-:W-:Y:S02]  /*4a30*/  FSEL R39, R39, -INF , !P1 ;  /* 0xff80000027277808 */ /* 0x000fe40004800000 */
[C---:B------:R-:W-:Y:S02]  /*4a40*/  ISETP.GT.AND P2, PT, R102.reuse, R12, PT ;  /* 0x0000000c6600720c */ /* 0x040fe40003f44270 */
[----:B------:R-:W-:Y:S02]  /*4a50*/  ISETP.GT.AND P1, PT, R102, R10, PT ;  /* 0x0000000a6600720c */ /* 0x000fe40003f24270 */
[----:B------:R-:W-:Y:S02]  /*4a60*/  FSEL R13, R13, -INF , !P4 ;  /* 0xff8000000d0d7808 */ /* 0x000fe40006000000 */
[----:B------:R-:W-:Y:S02]  /*4a70*/  FMNMX3.FTZ R33, R20, R114, R117, !PT ;  /* 0x0000007214217276 */ /* 0x000fe40007810075 */
[----:B------:R-:W-:-:S02]  /*4a80*/  ISETP.GE.AND P4, PT, R18, R163, PT ;  /* 0x000000a31200720c */ /* 0x000fc40003f86270 */
[----:B------:R-:W-:Y:S02]  /*4a90*/  FSEL R177, R42, -INF , !P6 ;  /* 0xff8000002ab17808 */ /* 0x000fe40007000000 */
[----:B------:R-:W-:Y:S01]  /*4aa0*/  FMNMX3.FTZ R14, R14, R19, R15, !PT ;  /* 0x000000130e0e7276 */ /* 0x000fe2000781000f */
[----:B------:R-:W-:Y:S01]  /*4ab0*/  LDSM.16.MT88.4 R40, [R138+0xa000] ;  /* 0x00a000008a28783b */ /* 0x000fe20000004200 */
[----:B------:R-:W-:Y:S02]  /*4ac0*/  FSEL R35, R35, -INF , !P2 ;  /* 0xff80000023237808 */ /* 0x000fe40005000000 */
[----:B------:R-:W-:Y:S02]  /*4ad0*/  FSEL R82, R82, -INF , !P1 ;  /* 0xff80000052527808 */ /* 0x000fe40004800000 */
[----:B------:R-:W-:Y:S02]  /*4ae0*/  ISETP.GT.AND P2, PT, R102, R8, PT ;  /* 0x000000086600720c */ /* 0x000fe40003f44270 */
[----:B------:R-:W-:-:S02]  /*4af0*/  ISETP.GE.AND P1, PT, R8, R163, PT ;  /* 0x000000a30800720c */ /* 0x000fc40003f26270 */
[----:B------:R-:W-:Y:S02]  /*4b00*/  FMNMX.FTZ R18, R118, R33, !PT ;  /* 0x0000002176127209 */ /* 0x000fe40007810000 */
[----:B------:R-:W-:Y:S02]  /*4b10*/  ISETP.GE.AND P6, PT, R16, R163, PT ;  /* 0x000000a31000720c */ /* 0x000fe40003fc6270 */
[----:B------:R-:W-:Y:S01]  /*4b20*/  FSEL R175, R38, -INF , !P4 ;  /* 0xff80000026af7808 */ /* 0x000fe20006000000 */
[----:B------:R-:W1:Y:S01]  /*4b30*/  SHFL.BFLY PT, R33, R18, 0x2, 0x1f ;  /* 0x0c401f0012217f89 */ /* 0x000e6200000e0000 */
[----:B------:R-:W-:Y:S02]  /*4b40*/  FSEL R34, R34, -INF , !P3 ;  /* 0xff80000022227808 */ /* 0x000fe40005800000 */
[----:B------:R-:W-:Y:S02]  /*4b50*/  FMNMX3.FTZ R8, R14, R13, R177, !PT ;  /* 0x0000000d0e087276 */ /* 0x000fe400078100b1 */
[----:B------:R-:W-:-:S02]  /*4b60*/  ISETP.GE.AND P4, PT, R12, R163, PT ;  /* 0x000000a30c00720c */ /* 0x000fc40003f86270 */
[----:B------:R-:W-:Y:S02]  /*4b70*/  ISETP.GE.AND P3, PT, R10, R163, PT ;  /* 0x000000a30a00720c */ /* 0x000fe40003f66270 */
[----:B------:R-:W-:Y:S02]  /*4b80*/  FSEL R173, R39, -INF , !P6 ;  /* 0xff80000027ad7808 */ /* 0x000fe40007000000 */
[----:B------:R-:W-:Y:S02]  /*4b90*/  FSEL R129, R34, -INF , !P5 ;  /* 0xff80000022817808 */ /* 0x000fe40006800000 */
[----:B------:R-:W-:Y:S02]  /*4ba0*/  FMNMX3.FTZ R8, R8, R179, R175, !PT ;  /* 0x000000b308087276 */ /* 0x000fe400078100af */
[----:B------:R-:W-:Y:S02]  /*4bb0*/  FSEL R83, R83, -INF , !P2 ;  /* 0xff80000053537808 */ /* 0x000fe40005000000 */
[----:B------:R-:W-:-:S02]  /*4bc0*/  FSEL R119, R35, -INF , !P4 ;  /* 0xff80000023777808 */ /* 0x000fc40006000000 */
[----:B------:R-:W-:Y:S02]  /*4bd0*/  FSEL R115, R82, -INF , !P3 ;  /* 0xff80000052737808 */ /* 0x000fe40005800000 */
[----:B------:R-:W-:Y:S02]  /*4be0*/  FMNMX3.FTZ R8, R8, R173, R129, !PT ;  /* 0x000000ad08087276 */ /* 0x000fe40007810081 */
[----:B------:R-:W-:Y:S02]  /*4bf0*/  FSEL R113, R83, -INF , !P1 ;  /* 0xff80000053717808 */ /* 0x000fe40004800000 */
[----:B------:R-:W-:Y:S02]  /*4c00*/  FMNMX3.FTZ R8, R8, R119, R115, !PT ;  /* 0x0000007708087276 */ /* 0x000fe40007810073 */
[----:B-1----:R-:W-:Y:S02]  /*4c10*/  FMNMX.FTZ R33, R18, R33, !PT ;  /* 0x0000002112217209 */ /* 0x002fe40007810000 */
[----:B------:R-:W-:-:S03]  /*4c20*/  FMNMX.FTZ R39, R113, R8, !PT ;  /* 0x0000000871277209 */ /* 0x000fc60007810000 */
[----:B------:R-:W1:Y:S04]  /*4c30*/  SHFL.BFLY PT, R100, R33, 0x1, 0x1f ;  /* 0x0c201f0021647f89 */ /* 0x000e6800000e0000 */
[----:B------:R-:W2:Y:S01]  /*4c40*/  SHFL.BFLY PT, R8, R39, 0x2, 0x1f ;  /* 0x0c401f0027087f89 */ /* 0x000ea200000e0000 */
[----:B-1----:R-:W-:Y:S02]  /*4c50*/  FMNMX.FTZ R100, R33, R100, !PT ;  /* 0x0000006421647209 */ /* 0x002fe40007810000 */
[----:B--2---:R-:W-:-:S03]  /*4c60*/  FMNMX.FTZ R8, R39, R8, !PT ;  /* 0x0000000827087209 */ /* 0x004fc60007810000 */
[----:B---3--:R-:W-:Y:S01]  /*4c70*/  FMUL.FTZ R122, R111, R100 ;  /* 0x000000646f7a7220 */ /* 0x008fe20000410000 */
[----:B------:R-:W-:Y:S01]  /*4c80*/  FSETP.NEU.FTZ.AND P1, PT, R100, -INF , PT ;  /* 0xff8000006400780b */ /* 0x000fe20003f3d000 */
[----:B------:R-:W1:Y:S03]  /*4c90*/  SHFL.BFLY PT, R35, R8, 0x1, 0x1f ;  /* 0x0c201f0008237f89 */ /* 0x000e6600000e0000 */
[----:B------:R-:W-:-:S05]  /*4ca0*/  FSEL R122, R122, RZ, P1 ;  /* 0x000000ff7a7a7208 */ /* 0x000fca0000800000 */
        /* <DEDUP_REMOVED lines=9> */
[----:B------:R-:W2:Y:S01]  /*4d40*/  LDSM.16.MT88.4 R56, [R133+0xa000] ;  /* 0x00a000008538783b */ /* 0x000ea20000004200 */
[-CC-:B------:R-:W-:Y:S01]  /*4d50*/  FFMA.FTZ R153, R153, R111.reuse, -R122.reuse ;  /* 0x0000006f99997223 */ /* 0x180fe2000001087a */
[-CC-:B------:R-:W-:Y:S01]  /*4d60*/  FFMA.FTZ R128, R171, R111.reuse, -R122.reuse ;  /* 0x0000006fab807223 */ /* 0x180fe2000001087a */
[----:B------:R-:W-:-:S02]  /*4d70*/  FFMA.FTZ R116, R116, R111, -R122 ;  /* 0x0000006f74747223 */ /* 0x000fc4000001087a */
[----:B------:R-:W3:Y:S01]  /*4d80*/  MUFU.EX2 R109, R109 ;  /* 0x0000006d006d7308 */ /* 0x000ee20000000800 */
[----:B-1----:R-:W-:Y:S02]  /*4d90*/  FMNMX.FTZ R0, R8, R35, !PT ;  /* 0x0000002308007209 */ /* 0x002fe40007810000 */
[----:B------:R-:W1:Y:S02]  /*4da0*/  LDSM.16.MT88.4 R8, [R138+0x8800] ;  /* 0x008800008a08783b */ /* 0x000e640000004200 */
[----:B------:R-:W-:Y:S01]  /*4db0*/  FSETP.NEU.FTZ.AND P1, PT, R0, -INF , PT ;  /* 0xff8000000000780b */ /* 0x000fe20003f3d000 */
[----:B------:R-:W-:Y:S02]  /*4dc0*/  FMUL.FTZ R112, R111, R0 ;  /* 0x000000006f707220 */ /* 0x000fe40000410000 */
[----:B------:R-:W-:Y:S03]  /*4dd0*/  MUFU.EX2 R108, R108 ;  /* 0x0000006c006c7308 */ /* 0x000fe60000000800 */
[----:B------:R-:W-:-:S02]  /*4de0*/  FSEL R112, R112, RZ, P1 ;  /* 0x000000ff70707208 */ /* 0x000fc40000800000 */
[----:B------:R-:W-:-:S03]  /*4df0*/  ISETP.GT.U32.AND P1, PT, R127, R150, PT ;  /* 0x000000967f00720c */ /* 0x000fc60003f24070 */
[----:B------:R-:W4:Y:S01]  /*4e00*/  MUFU.EX2 R103, R103 ;  /* 0x0000006700677308 */ /* 0x000f220000000800 */
        /* <DEDUP_REMOVED lines=9> */
[----:B---3--:R-:W-:Y:S01]  /*4ea0*/  F2FP.BF16.F32.PACK_AB R64, R109, R110 ;  /* 0x0000006e6d40723e */ /* 0x008fe200000010ff */
[----:B------:R-:W-:Y:S01]  /*4eb0*/  LDSM.16.MT88.4 R12, [R132+0xa000] ;  /* 0x00a00000840c783b */ /* 0x000fe20000004200 */
[-CC-:B------:R-:W-:Y:S01]  /*4ec0*/  FFMA.FTZ R126, R179, R111.reuse, -R112.reuse ;  /* 0x0000006fb37e7223 */ /* 0x180fe20000010870 */
[-CC-:B------:R-:W-:Y:S01]  /*4ed0*/  FFMA.FTZ R174, R113, R111.reuse, -R112.reuse ;  /* 0x0000006f71ae7223 */ /* 0x180fe20000010870 */
[----:B------:R-:W-:Y:S01]  /*4ee0*/  FFMA.FTZ R115, R115, R111, -R112 ;  /* 0x0000006f73737223 */ /* 0x000fe20000010870 */
[----:B------:R-:W-:Y:S01]  /*4ef0*/  LDSM.16.MT88.4 R16, [R134+0x8800] ;  /* 0x008800008610783b */ /* 0x000fe20000004200 */
[----:B------:R-:W3:Y:S01]  /*4f00*/  MUFU.EX2 R107, R107 ;  /* 0x0000006b006b7308 */ /* 0x000ee20000000800 */
[----:B----4-:R-:W-:Y:S01]  /*4f10*/  F2FP.BF16.F32.PACK_AB R66, R103, R108 ;  /* 0x0000006c6742723e */ /* 0x010fe200000010ff */
[----:B------:R-:W-:Y:S01]  /*4f20*/  FADD.FTZ R109, R110, R109 ;  /* 0x0000006d6e6d7221 */ /* 0x000fe20000010000 */
[----:B------:R-:W-:Y:S04]  /*4f30*/  LDSM.16.MT88.4 R24, [R133+0x8800] ;  /* 0x008800008518783b */ /* 0x000fe80000004200 */
[----:B------:R-:W-:Y:S01]  /*4f40*/  LDSM.16.MT88.4 R20, [R132+0x8800] ;  /* 0x008800008414783b */ /* 0x000fe20000004200 */
[----:B------:R-:W-:Y:S08]  /*4f50*/  MUFU.EX2 R105, R105 ;  /* 0x0000006900697308 */ /* 0x000ff00000000800 */
[----:B------:R-:W4:Y:S01]  /*4f60*/  MUFU.EX2 R104, R104 ;  /* 0x0000006800687308 */ /* 0x000f220000000800 */
[----:B---3--:R-:W-:Y:S01]  /*4f70*/  F2FP.BF16.F32.PACK_AB R65, R107, R106 ;  /* 0x0000006a6b41723e */ /* 0x008fe200000010ff */
[----:B------:R-:W-:-:S06]  /*4f80*/  FADD.FTZ R106, R106, R107 ;  /* 0x0000006b6a6a7221 */ /* 0x000fcc0000010000 */
[----:B------:R-:W-:Y:S08]  /*4f90*/  MUFU.EX2 R33, R33 ;  /* 0x0000002100217308 */ /* 0x000ff00000000800 */
[----:B------:R-:W3:Y:S01]  /*4fa0*/  MUFU.EX2 R32, R32 ;  /* 0x0000002000207308 */ /* 0x000ee20000000800 */
[----:B----4-:R-:W-:Y:S01]  /*4fb0*/  F2FP.BF16.F32.PACK_AB R67, R104, R105 ;  /* 0x000000696843723e */ /* 0x010fe200000010ff */
[----:B------:R-:W-:-:S04]  /*4fc0*/  FADD.FTZ R105, R105, R106 ;  /* 0x0000006a69697221 */ /* 0x000fc80000010000 */
[----:B------:R-:W-:Y:S02]  /*4fd0*/  FADD.FTZ R104, R104, R105 ;  /* 0x0000006968687221 */ /* 0x000fe40000010000 */
[----:B------:R-:W-:Y:S01]  /*4fe0*/  MUFU.EX2 R29, R29 ;  /* 0x0000001d001d7308 */ /* 0x000fe20000000800 */
[C---:B------:R-:W-:Y:S07]  /*4ff0*/  HMMA.16816.F32.BF16 R96, R64.reuse, R92, RZ ;  /* 0x0000005c4060723c */ /* 0x040fee00000418ff */
[----:B------:R-:W4:Y:S01]  /*5000*/  MUFU.EX2 R28, R28 ;  /* 0x0000001c001c7308 */ /* 0x000f220000000800 */
[----:B------:R-:W-:Y:S01]  /*5010*/  HMMA.16816.F32.BF16 R92, R64, R94, RZ ;  /* 0x0000005e405c723c */ /* 0x000fe200000418ff */
[----:B---3--:R-:W-:-:S06]  /*5020*/  F2FP.BF16.F32.PACK_AB R4, R32, R33 ;  /* 0x000000212004723e */ /* 0x008fcc00000010ff */
[----:B------:R-:W-:Y:S01]  /*5030*/  MUFU.EX2 R35, R35 ;  /* 0x0000002300237308 */ /* 0x000fe20000000800 */
[C---:B------:R-:W-:Y:S07]  /*5040*/  HMMA.16816.F32.BF16 R36, R64.reuse, R40, RZ ;  /* 0x000000284024723c */ /* 0x040fee00000418ff */
[----:B------:R-:W3:Y:S01]  /*5050*/  MUFU.EX2 R34, R34 ;  /* 0x0000002200227308 */ /* 0x000ee20000000800 */
[----:B----4-:R-:W-:Y:S01]  /*5060*/  F2FP.BF16.F32.PACK_AB R6, R28, R29 ;  /* 0x0000001d1c06723e */ /* 0x010fe200000010ff */
[C---:B------:R-:W-:Y:S06]  /*5070*/  HMMA.16816.F32.BF16 R40, R64.reuse, R42, RZ ;  /* 0x0000002a4028723c */ /* 0x040fec00000418ff */
[----:B------:R-:W-:Y:S02]  /*5080*/  MUFU.EX2 R30, R30 ;  /* 0x0000001e001e7308 */ /* 0x000fe40000000800 */
[C---:B------:R-:W-:Y:S06]  /*5090*/  HMMA.16816.F32.BF16 R88, R64.reuse, R84, RZ ;  /* 0x000000544058723c */ /* 0x040fec00000418ff */
[----:B------:R-:W4:Y:S01]  /*50a0*/  MUFU.EX2 R31, R31 ;  /* 0x0000001f001f7308 */ /* 0x000f220000000800 */
[----:B---3--:R-:W-:Y:S01]  /*50b0*/  F2FP.BF16.F32.PACK_AB R5, R34, R35 ;  /* 0x000000232205723e */ /* 0x008fe200000010ff */
[C---:B------:R-:W-:Y:S06]  /*50c0*/  HMMA.16816.F32.BF16 R84, R64.reuse, R86, RZ ;  /* 0x000000564054723c */ /* 0x040fec00000418ff */
[----:B------:R-:W-:Y:S02]  /*50d0*/  MUFU.EX2 R153, R153 ;  /* 0x0000009900997308 */ /* 0x000fe40000000800 */
[C---:B--2---:R-:W-:Y:S06]  /*50e0*/  HMMA.16816.F32.BF16 R52, R64.reuse, R56, RZ ;  /* 0x000000384034723c */ /* 0x044fec00000418ff */
[----:B------:R-:W2:Y:S01]  /*50f0*/  MUFU.EX2 R128, R128 ;  /* 0x0000008000807308 */ /* 0x000ea20000000800 */
[----:B----4-:R-:W-:Y:S01]  /*5100*/  F2FP.BF16.F32.PACK_AB R7, R31, R30 ;  /* 0x0000001e1f07723e */ /* 0x010fe200000010ff */
[----:B------:R-:W-:Y:S06]  /*5110*/  HMMA.16816.F32.BF16 R56, R64, R58, RZ ;  /* 0x0000003a4038723c */ /* 0x000fec00000418ff */
[----:B------:R-:W-:Y:S02]  /*5120*/  MUFU.EX2 R126, R126 ;  /* 0x0000007e007e7308 */ /* 0x000fe40000000800 */
[C---:B-1----:R-:W-:Y:S06]  /*5130*/  HMMA.16816.F32.BF16 R96, R4.reuse, R8, R96 ;  /* 0x000000080460723c */ /* 0x042fec0000041860 */
[----:B------:R-:W-:Y:S02]  /*5140*/  MUFU.EX2 R116, R116 ;  /* 0x0000007400747308 */ /* 0x000fe40000000800 */
[----:B------:R-:W-:Y:S01]  /*5150*/  HMMA.16816.F32.BF16 R92, R4, R10, R92 ;  /* 0x0000000a045c723c */ /* 0x000fe2000004185c */
[----:B------:R-:W1:Y:S05]  /*5160*/  LDSM.16.MT88.4 R8, [R138+0xa800] ;  /* 0x00a800008a08783b */ /* 0x000e6a0000004200 */
[----:B------:R-:W-:Y:S02]  /*5170*/  MUFU.EX2 R174, R174 ;  /* 0x000000ae00ae7308 */ /* 0x000fe40000000800 */
[C---:B------:R-:W-:Y:S08]  /*5180*/  HMMA.16816.F32.BF16 R80, R64.reuse, R76, RZ ;  /* 0x0000004c4050723c */ /* 0x040ff000000418ff */
[C---:B------:R-:W-:Y:S08]  /*5190*/  HMMA.16816.F32.BF16 R76, R64.reuse, R78, RZ ;  /* 0x0000004e404c723c */ /* 0x040ff000000418ff */
[C---:B------:R-:W-:Y:S08]  /*51a0*/  HMMA.16816.F32.BF16 R72, R64.reuse, R68, RZ ;  /* 0x000000444048723c */ /* 0x040ff000000418ff */
[C---:B------:R-:W-:Y:S08]  /*51b0*/  HMMA.16816.F32.BF16 R44, R64.reuse, R48, RZ ;  /* 0x00000030402c723c */ /* 0x040ff000000418ff */
[----:B------:R-:W-:Y:S08]  /*51c0*/  HMMA.16816.F32.BF16 R68, R64, R70, RZ ;  /* 0x000000464044723c */ /* 0x000ff000000418ff */
[C---:B-1----:R-:W-:Y:S08]  /*51d0*/  HMMA.16816.F32.BF16 R36, R4.reuse, R8, R36 ;  /* 0x000000080424723c */ /* 0x042ff00000041824 */
[----:B------:R-:W-:Y:S01]  /*51e0*/  HMMA.16816.F32.BF16 R40, R4, R10, R40 ;  /* 0x0000000a0428723c */ /* 0x000fe20000041828 */
[----:B------:R-:W1:Y:S07]  /*51f0*/  LDSM.16.MT88.4 R8, [R133+0xa800] ;  /* 0x00a800008508783b */ /* 0x000e6e0000004200 */
[C---:B------:R-:W-:Y:S08]  /*5200*/  HMMA.16816.F32.BF16 R48, R64.reuse, R50, RZ ;  /* 0x000000324030723c */ /* 0x040ff000000418ff */
[----:B------:R-:W-:Y:S08]  /*5210*/  HMMA.16816.F32.BF16 R60, R64, R12, RZ ;  /* 0x0000000c403c723c */ /* 0x000ff000000418ff */
[C---:B------:R-:W-:Y:S08]  /*5220*/  HMMA.16816.F32.BF16 R88, R4.reuse, R16, R88 ;  /* 0x000000100458723c */ /* 0x040ff00000041858 */
[----:B------:R-:W-:Y:S01]  /*5230*/  HMMA.16816.F32.BF16 R84, R4, R18, R84 ;  /* 0x000000120454723c */ /* 0x000fe20000041854 */
[----:B------:R-:W3:Y:S07]  /*5240*/  LDSM.16.MT88.4 R16, [R134+0xa800] ;  /* 0x00a800008610783b */ /* 0x000eee0000004200 */
[----:B------:R-:W-:Y:S01]  /*5250*/  HMMA.16816.F32.BF16 R64, R64, R14, RZ ;  /* 0x0000000e4040723c */ /* 0x000fe200000418ff */
[----:B------:R-:W4:Y:S07]  /*5260*/  LDSM.16.MT88.4 R12, [R132+0xa800] ;  /* 0x00a80000840c783b */ /* 0x000f2e0000004200 */
[C---:B-1----:R-:W-:Y:S08]  /*5270*/  HMMA.16816.F32.BF16 R52, R4.reuse, R8, R52 ;  /* 0x000000080434723c */ /* 0x042ff00000041834 */
[C---:B------:R-:W-:Y:S01]  /*5280*/  HMMA.16816.F32.BF16 R56, R4.reuse, R10, R56 ;  /* 0x0000000a0438723c */ /* 0x040fe20000041838 */
[----:B------:R-:W1:Y:S07]  /*5290*/  LDSM.16.MT88.4 R8, [R138+0x9000] ;  /* 0x009000008a08783b */ /* 0x000e6e0000004200 */
[C---:B------:R-:W-:Y:S01]  /*52a0*/  HMMA.16816.F32.BF16 R76, R4.reuse, R26, R76 ;  /* 0x0000001a044c723c */ /* 0x040fe2000004184c */
[-CC-:B------:R-:W-:Y:S01]  /*52b0*/  FFMA.FTZ R26, R131, R111.reuse, -R122.reuse ;  /* 0x0000006f831a7223 */ /* 0x180fe2000001087a */
[-C--:B------:R-:W-:Y:S01]  /*52c0*/  FFMA.FTZ R27, R167, R111.reuse, -R122 ;  /* 0x0000006fa71b7223 */ /* 0x080fe2000001087a */
[-C--:B------:R-:W-:Y:S01]  /*52d0*/  FFMA.FTZ R131, R177, R111.reuse, -R112 ;  /* 0x0000006fb1837223 */ /* 0x080fe20000010870 */
[-CC-:B------:R-:W-:Y:S01]  /*52e0*/  FFMA.FTZ R167, R114, R111.reuse, -R122.reuse ;  /* 0x0000006f72a77223 */ /* 0x180fe2000001087a */
[-C--:B------:R-:W-:Y:S01]  /*52f0*/  FFMA.FTZ R114, R117, R111.reuse, -R122 ;  /* 0x0000006f75727223 */ /* 0x080fe2000001087a */
[-CC-:B------:R-:W-:Y:S01]  /*5300*/  FFMA.FTZ R117, R119, R111.reuse, -R112.reuse ;  /* 0x0000006f77757223 */ /* 0x180fe20000010870 */
[----:B------:R-:W-:Y:S01]  /*5310*/  MUFU.EX2 R26, R26 ;  /* 0x0000001a001a7308 */ /* 0x000fe20000000800 */
[----:B------:R-:W-:Y:S01]  /*5320*/  HMMA.16816.F32.BF16 R80, R4, R24, R80 ;  /* 0x000000180450723c */ /* 0x000fe20000041850 */
[-CC-:B------:R-:W-:Y:S01]  /*5330*/  FFMA.FTZ R25, R175, R111.reuse, -R112.reuse ;  /* 0x0000006faf197223 */ /* 0x180fe20000010870 */
[-C--:B------:R-:W-:Y:S01]  /*5340*/  FFMA.FTZ R24, R173, R111.reuse, -R112 ;  /* 0x0000006fad187223 */ /* 0x080fe20000010870 */
[-C--:B------:R-:W-:Y:S01]  /*5350*/  FFMA.FTZ R175, R118, R111.reuse, -R122 ;  /* 0x0000006f76af7223 */ /* 0x080fe2000001087a */
[----:B------:R-:W-:-:S03]  /*5360*/  FFMA.FTZ R118, R129, R111, -R112 ;  /* 0x0000006f81767223 */ /* 0x000fc60000010870 */
[----:B------:R-:W5:Y:S01]  /*5370*/  MUFU.EX2 R27, R27 ;  /* 0x0000001b001b7308 */ /* 0x000f620000000800 */
[C---:B------:R-:W-:Y:S07]  /*5380*/  HMMA.16816.F32.BF16 R72, R4.reuse, R20, R72 ;  /* 0x000000140448723c */ /* 0x040fee0000041848 */
[----:B------:R-:W1:Y:S01]  /*5390*/  MUFU.EX2 R131, R131 ;  /* 0x0000008300837308 */ /* 0x000e620000000800 */
        /* <DEDUP_REMOVED lines=8> */
[C---:B----4-:R-:W-:Y:S07]  /*5420*/  HMMA.16816.F32.BF16 R60, R4.reuse, R12, R60 ;  /* 0x0000000c043c723c */ /* 0x050fee000004183c */
[----:B------:R-:W-:Y:S01]  /*5430*/  MUFU.EX2 R114, R114 ;  /* 0x0000007200727308 */ /* 0x000fe20000000800 */
[----:B------:R-:W-:Y:S01]  /*5440*/  HMMA.16816.F32.BF16 R64, R4, R14, R64 ;  /* 0x0000000e0440723c */ /* 0x000fe20000041840 */
[----:B--2---:R-:W-:Y:S01]  /*5450*/  F2FP.BF16.F32.PACK_AB R4, R128, R153 ;  /* 0x000000998004723e */ /* 0x004fe200000010ff */
[----:B------:R-:W2:Y:S01]  /*5460*/  LDSM.16.MT88.4 R12, [R132+0x9000] ;  /* 0x00900000840c783b */ /* 0x000ea20000004200 */
[----:B-----5:R-:W-:-:S02]  /*5470*/  F2FP.BF16.F32.PACK_AB R6, R26, R27 ;  /* 0x0000001b1a06723e */ /* 0x020fc400000010ff */
[----:B-1----:R-:W-:Y:S02]  /*5480*/  F2FP.BF16.F32.PACK_AB R5, R126, R131 ;  /* 0x000000837e05723e */ /* 0x002fe400000010ff */
[----:B---3--:R-:W-:Y:S01]  /*5490*/  F2FP.BF16.F32.PACK_AB R7, R24, R25 ;  /* 0x000000191807723e */ /* 0x008fe200000010ff */
[----:B------:R-:W1:Y:S06]  /*54a0*/  MUFU.EX2 R175, R175 ;  /* 0x000000af00af7308 */ /* 0x000e6c0000000800 */
[C---:B------:R-:W-:Y:S02]  /*54b0*/  HMMA.16816.F32.BF16 R96, R4.reuse, R8, R96 ;  /* 0x000000080460723c */ /* 0x040fe40000041860 */
[----:B------:R-:W-:Y:S06]  /*54c0*/  MUFU.EX2 R118, R118 ;  /* 0x0000007600767308 */ /* 0x000fec0000000800 */
[C---:B------:R-:W-:Y:S01]  /*54d0*/  HMMA.16816.F32.BF16 R92, R4.reuse, R10, R92 ;  /* 0x0000000a045c723c */ /* 0x040fe2000004185c */
[----:B------:R-:W3:Y:S01]  /*54e0*/  LDSM.16.MT88.4 R8, [R133+0x9000] ;  /* 0x009000008508783b */ /* 0x000ee20000004200 */
[----:B------:R-:W4:Y:S06]  /*54f0*/  MUFU.EX2 R117, R117 ;  /* 0x0000007500757308 */ /* 0x000f2c0000000800 */
[C---:B------:R-:W-:Y:S02]  /*5500*/  HMMA.16816.F32.BF16 R88, R4.reuse, R16, R88 ;  /* 0x000000100458723c */ /* 0x040fe40000041858 */
[----:B------:R-:W5:Y:S06]  /*5510*/  MUFU.EX2 R111, R115 ;  /* 0x00000073006f7308 */ /* 0x000f6c0000000800 */
        /* <DEDUP_REMOVED lines=11> */
[C---:B--2---:R-:W-:Y:S08]  /*55d0*/  HMMA.16816.F32.BF16 R52, R4.reuse, R12, R52 ;  /* 0x0000000c0434723c */ /* 0x044ff00000041834 */
[C---:B------:R-:W-:Y:S01]  /*55e0*/  HMMA.16816.F32.BF16 R56, R4.reuse, R14, R56 ;  /* 0x0000000e0438723c */ /* 0x040fe20000041838 */
[----:B------:R-:W-:Y:S07]  /*55f0*/  LDSM.16.MT88.4 R12, [R138+0x9800] ;  /* 0x009800008a0c783b */ /* 0x000fee0000004200 */
[C---:B---3--:R-:W-:Y:S08]  /*5600*/  HMMA.16816.F32.BF16 R36, R4.reuse, R8, R36 ;  /* 0x000000080424723c */ /* 0x048ff00000041824 */
[C---:B------:R-:W-:Y:S01]  /*5610*/  HMMA.16816.F32.BF16 R40, R4.reuse, R10, R40 ;  /* 0x0000000a0428723c */ /* 0x040fe20000041828 */
[----:B------:R-:W1:Y:S07]  /*5620*/  LDSM.16.MT88.4 R8, [R132+0xb000] ;  /* 0x00b000008408783b */ /* 0x000e6e0000004200 */
[C---:B-1----:R-:W-:Y:S08]  /*5630*/  HMMA.16816.F32.BF16 R60, R4.reuse, R8, R60 ;  /* 0x00000008043c723c */ /* 0x042ff0000004183c */
[----:B------:R-:W-:Y:S01]  /*5640*/  HMMA.16816.F32.BF16 R64, R4, R10, R64 ;  /* 0x0000000a0440723c */ /* 0x000fe20000041840 */
[----:B------:R-:W1:Y:S01]  /*5650*/  LDSM.16.MT88.4 R8, [R134+0x9800] ;  /* 0x009800008608783b */ /* 0x000e620000004200 */
[----:B------:R-:W-:-:S02]  /*5660*/  F2FP.BF16.F32.PACK_AB R4, R167, R116 ;  /* 0x00000074a704723e */ /* 0x000fc400000010ff */
[----:B------:R-:W-:Y:S02]  /*5670*/  F2FP.BF16.F32.PACK_AB R6, R175, R114 ;  /* 0x00000072af06723e */ /* 0x000fe400000010ff */
[----:B----4-:R-:W-:Y:S02]  /*5680*/  F2FP.BF16.F32.PACK_AB R5, R117, R118 ;  /* 0x000000767505723e */ /* 0x010fe400000010ff */
[----:B-----5:R-:W-:-:S07]  /*5690*/  F2FP.BF16.F32.PACK_AB R7, R174, R111 ;  /* 0x0000006fae07723e */ /* 0x020fce00000010ff */
[C---:B------:R-:W-:Y:S08]  /*56a0*/  HMMA.16816.F32.BF16 R96, R4.reuse, R12, R96 ;  /* 0x0000000c0460723c */ /* 0x040ff00000041860 */
[C---:B------:R-:W-:Y:S01]  /*56b0*/  HMMA.16816.F32.BF16 R92, R4.reuse, R14, R92 ;  /* 0x0000000e045c723c */ /* 0x040fe2000004185c */
[----:B------:R-:W2:Y:S07]  /*56c0*/  LDSM.16.MT88.4 R12, [R132+0x9800] ;  /* 0x00980000840c783b */ /* 0x000eae0000004200 */
        /* <DEDUP_REMOVED lines=15> */
[C---:B------:R-:W-:Y:S08]  /*57c0*/  HMMA.16816.F32.BF16 R76, R4.reuse, R22, R76 ;  /* 0x00000016044c723c */ /* 0x040ff0000004184c */
[C---:B--2---:R-:W-:Y:S08]  /*57d0*/  HMMA.16816.F32.BF16 R72, R4.reuse, R12, R72 ;  /* 0x0000000c0448723c */ /* 0x044ff00000041848 */
[C---:B------:R-:W-:Y:S01]  /*57e0*/  HMMA.16816.F32.BF16 R68, R4.reuse, R14, R68 ;  /* 0x0000000e0444723c */ /* 0x040fe20000041844 */
[----:B------:R-:W2:Y:S07]  /*57f0*/  LDSM.16.MT88.4 R12, [R133+0xb800] ;  /* 0x00b80000850c783b */ /* 0x000eae0000004200 */
[C---:B------:R-:W-:Y:S08]  /*5800*/  HMMA.16816.F32.BF16 R48, R4.reuse, R18, R48 ;  /* 0x000000120430723c */ /* 0x040ff00000041830 */
        /* <DEDUP_REMOVED lines=8> */
[----:B------:R-:W-:-:S04]  /*5890*/  FADD.FTZ R126, R126, R131 ;  /* 0x000000837e7e7221 */ /* 0x000fc80000010000 */
[----:B------:R-:W-:-:S04]  /*58a0*/  FADD.FTZ R13, R25, R126 ;  /* 0x0000007e190d7221 */ /* 0x000fc80000010000 */
        /* <DEDUP_REMOVED lines=10> */
[----:B------:R-:W-:Y:S02]  /*5950*/  FADD.FTZ R174, R174, R111 ;  /* 0x0000006faeae7221 */ /* 0x000fe40000010000 */
[----:B------:R-:W-:-:S04]  /*5960*/  FADD.FTZ R114, R114, R167 ;  /* 0x000000a772727221 */ /* 0x000fc80000010000 */
        /* <DEDUP_REMOVED lines=9> */
[----:B------:R-:W-:Y:S02]  /*5a00*/  SHF.L.U32 R4, R127, 0x6, RZ ;  /* 0x000000067f047819 */ /* 0x000fe400000006ff */
        /* <DEDUP_REMOVED lines=15> */
[----:B------:R-:W-:Y:S02]  /*5b00*/  ISETP.GE.AND P1, PT, R4, RZ, PT ;  /* 0x000000ff0400720c */ /* 0x000fe40003f26270 */
[----:B------:R-:W-:Y:S01]  /*5b10*/  LOP3.LUT R4, RZ, R11, RZ, 0x33, !PT ;  /* 0x0000000bff047212 */ /* 0x000fe200078e33ff */
        /* <DEDUP_REMOVED lines=42> */
.L_x_10005:
        /* <DEDUP_REMOVED lines=8> */
.L_x_10006:
[----:B------:R-:W-:Y:S05]  /*5e40*/  BSYNC.RECONVERGENT B0 ;  /* 0x0000000000007941 */ /* 0x000fea0003800200 */
.L_x_10004:
[-C--:B------:R-:W-:Y:S01]  /*5e50*/  ISETP.GE.AND P2, PT, R164, R160.reuse, PT ;  /* 0x000000a0a400720c */ /* 0x080fe20003f46270 */
[C---:B------:R-:W-:Y:S01]  /*5e60*/  IMAD.SHL.U32 R4, R146.reuse, 0x20, RZ ;  /* 0x0000002092047824 */ /* 0x040fe200078e00ff */
[----:B------:R-:W-:Y:S01]  /*5e70*/  ISETP.GE.AND P1, PT, R149, R160, PT ;  /* 0x000000a09500720c */ /* 0x000fe20003f26270 */
[----:B------:R-:W-:Y:S01]  /*5e80*/  BSSY.RECONVERGENT B1, `(.L_x_10007) ;  /* 0x00001ae000017945 */ /* 0x000fe20003800200 */
[C---:B------:R-:W-:Y:S02]  /*5e90*/  LEA R6, P3, R146.reuse, R154, 0x5 ;  /* 0x0000009a92067211 */ /* 0x040fe400078628ff */
[C-C-:B------:R-:W-:Y:S02]  /*5ea0*/  SHF.L.U64.HI R5, R146.reuse, 0x5, R147.reuse ;  /* 0x0000000592057819 */ /* 0x140fe40000010293 */
[----:B------:R-:W-:Y:S02]  /*5eb0*/  LEA.HI.X R7, R146, R155, R147, 0x5, P3 ;  /* 0x0000009b92077211 */ /* 0x000fe400018f2c93 */
[----:B------:R-:W-:-:S03]  /*5ec0*/  IADD3 R8, P4, PT, R4, R6, RZ ;  /* 0x0000000604087210 */ /* 0x000fc60007f9e0ff */
[----:B------:R-:W-:Y:S01]  /*5ed0*/  @!PT LDS RZ, [RZ] ;  /* 0x00000000fffff984 */ /* 0x000fe20000000800 */
[----:B------:R-:W-:Y:S01]  /*5ee0*/  @!PT LDS RZ, [RZ] ;  /* 0x00000000fffff984 */ /* 0x000fe20000000800 */
[----:B------:R-:W-:Y:S01]  /*5ef0*/  @!PT LDS RZ, [RZ] ;  /* 0x00000000fffff984 */ /* 0x000fe20000000800 */
[----:B------:R-:W-:Y:S01]  /*5f00*/  @!P2 LDGSTS.E.BYPASS.LTC128B.128 [R159+0x8000], desc[UR4][R154.64] ;  /* 0x080000009a9fafae */ /* 0x000fe2000b981a04 */
[----:B------:R-:W-:Y:S01]  /*5f10*/  IADD3 R16, P3, PT, R8, R4, RZ ;  /* 0x0000000408107210 */ /* 0x000fe20007f7e0ff */
[----:B------:R-:W-:Y:S02]  /*5f20*/  IMAD.X R9, R5, 0x1, R7, P4 ;  /* 0x0000000105097824 */ /* 0x000fe400020e0607 */
[----:B------:R-:W-:Y:S02]  /*5f30*/  @P2 STS.128 [R159+0x8000], RZ ;  /* 0x008000ff9f002388 */ /* 0x000fe40000000c00 */
[----:B------:R-:W-:Y:S02]  /*5f40*/  IMAD.X R17, R9, 0x1, R5, P3 ;  /* 0x0000000109117824 */ /* 0x000fe400018e0605 */
        /* <DEDUP_REMOVED lines=37> */
[----:B------:R-:W1:Y:S04]  /*61a0*/  LDSM.16.M88.4 R28, [R142+0x4800] ;  /* 0x004800008e1c783b */ /* 0x000e680000000200 */
[----:B------:R-:W4:Y:S04]  /*61b0*/  LDSM.16.M88.4 R20, [R142+0x5000] ;  /* 0x005000008e14783b */ /* 0x000f280000000200 */
[----:B------:R-:W3:Y:S04]  /*61c0*/  LDSM.16.M88.4 R112, [R142+0x5800] ;  /* 0x005800008e70783b */ /* 0x000ee80000000200 */
[----:B------:R-:W-:Y:S04]  /*61d0*/  LDSM.16.M88.4 R104, [R141] ;  /* 0x000000008d68783b */ /* 0x000fe80000000200 */
[----:B------:R-:W5:Y:S04]  /*61e0*/  LDSM.16.M88.4 R108, [R137+0x4000] ;  /* 0x00400000896c783b */ /* 0x000f680000000200 */
[----:B------:R-:W5:Y:S04]  /*61f0*/  LDSM.16.M88.4 R116, [R137+0x4800] ;  /* 0x004800008974783b */ /* 0x000f680000000200 */
[----:B------:R-:W0:Y:S01]  /*6200*/  LDGDEPBAR ;  /* 0x00000000000079af */ /* 0x000e220000000000 */
[C---:B--2---:R-:W-:Y:S08]  /*6210*/  HMMA.16816.F32.BF16 R8, R12.reuse, R4, RZ ;  /* 0x000000040c08723c */ /* 0x044ff000000418ff */
[C---:B------:R-:W-:Y:S08]  /*6220*/  HMMA.16816.F32.BF16 R4, R12.reuse, R6, RZ ;  /* 0x000000060c04723c */ /* 0x040ff000000418ff */
[C---:B-1----:R-:W-:Y:S08]  /*6230*/  HMMA.16816.F32.BF16 R32, R12.reuse, R28, RZ ;  /* 0x0000001c0c20723c */ /* 0x042ff000000418ff */
[C---:B----4-:R-:W-:Y:S08]  /*6240*/  HMMA.16816.F32.BF16 R24, R12.reuse, R20, RZ ;  /* 0x000000140c18723c */ /* 0x050ff000000418ff */
[C---:B------:R-:W-:Y:S08]  /*6250*/  HMMA.16816.F32.BF16 R28, R12.reuse, R30, RZ ;  /* 0x0000001e0c1c723c */ /* 0x040ff000000418ff */
[C---:B------:R-:W-:Y:S08]  /*6260*/  HMMA.16816.F32.BF16 R20, R12.reuse, R22, RZ ;  /* 0x000000160c14723c */ /* 0x040ff000000418ff */
[C---:B---3--:R-:W-:Y:S08]  /*6270*/  HMMA.16816.F32.BF16 R16, R12.reuse, R112, RZ ;  /* 0x000000700c10723c */ /* 0x048ff000000418ff */
[----:B------:R-:W-:Y:S01]  /*6280*/  HMMA.16816.F32.BF16 R12, R12, R114, RZ ;  /* 0x000000720c0c723c */ /* 0x000fe200000418ff */
[----:B------:R-:W1:Y:S07]  /*6290*/  LDSM.16.M88.4 R112, [R137+0x5000] ;  /* 0x005000008970783b */ /* 0x000e6e0000000200 */
[C---:B-----5:R-:W-:Y:S08]  /*62a0*/  HMMA.16816.F32.BF16 R8, R104.reuse, R108, R8 ;  /* 0x0000006c6808723c */ /* 0x060ff00000041808 */
[C---:B------:R-:W-:Y:S01]  /*62b0*/  HMMA.16816.F32.BF16 R4, R104.reuse, R110, R4 ;  /* 0x0000006e6804723c */ /* 0x040fe20000041804 */
[----:B------:R-:W2:Y:S07]  /*62c0*/  LDSM.16.M88.4 R108, [R137+0x5800] ;  /* 0x00580000896c783b */ /* 0x000eae0000000200 */
[C---:B------:R-:W-:Y:S08]  /*62d0*/  HMMA.16816.F32.BF16 R32, R104.reuse, R116, R32 ;  /* 0x000000746820723c */ /* 0x040ff00000041820 */
[C---:B------:R-:W-:Y:S01]  /*62e0*/  HMMA.16816.F32.BF16 R28, R104.reuse, R118, R28 ;  /* 0x00000076681c723c */ /* 0x040fe2000004181c */
[----:B------:R-:W-:Y:S07]  /*62f0*/  LDSM.16.M88.4 R116, [R136+0x4000] ;  /* 0x004000008874783b */ /* 0x000fee0000000200 */
[C---:B-1----:R-:W-:Y:S08]  /*6300*/  HMMA.16816.F32.BF16 R24, R104.reuse, R112, R24 ;  /* 0x000000706818723c */ /* 0x042ff00000041818 */
[C---:B------:R-:W-:Y:S01]  /*6310*/  HMMA.16816.F32.BF16 R20, R104.reuse, R114, R20 ;  /* 0x000000726814723c */ /* 0x040fe20000041814 */
[----:B------:R-:W1:Y:S07]  /*6320*/  LDSM.16.M88.4 R112, [R140] ;  /* 0x000000008c70783b */ /* 0x000e6e0000000200 */
[C---:B--2---:R-:W-:Y:S08]  /*6330*/  HMMA.16816.F32.BF16 R16, R104.reuse, R108, R16 ;  /* 0x0000006c6810723c */ /* 0x044ff00000041810 */
[----:B------:R-:W-:Y:S01]  /*6340*/  HMMA.16816.F32.BF16 R12, R104, R110, R12 ;  /* 0x0000006e680c723c */ /* 0x000fe2000004180c */
[----:B------:R-:W2:Y:S04]  /*6350*/  LDSM.16.M88.4 R108, [R136+0x4800] ;  /* 0x00480000886c783b */ /* 0x000ea80000000200 */
[----:B------:R-:W3:Y:S03]  /*6360*/  LDSM.16.M88.4 R104, [R136+0x5000] ;  /* 0x005000008868783b */ /* 0x000ee60000000200 */
[C---:B-1----:R-:W-:Y:S08]  /*6370*/  HMMA.16816.F32.BF16 R8, R112.reuse, R116, R8 ;  /* 0x000000747008723c */ /* 0x042ff00000041808 */
[C---:B------:R-:W-:Y:S01]  /*6380*/  HMMA.16816.F32.BF16 R4, R112.reuse, R118, R4 ;  /* 0x000000767004723c */ /* 0x040fe20000041804 */
[----:B------:R-:W1:Y:S07]  /*6390*/  LDSM.16.M88.4 R116, [R136+0x5800] ;  /* 0x005800008874783b */ /* 0x000e6e0000000200 */
[C---:B--2---:R-:W-:Y:S08]  /*63a0*/  HMMA.16816.F32.BF16 R32, R112.reuse, R108, R32 ;  /* 0x0000006c7020723c */ /* 0x044ff00000041820 */
[C---:B------:R-:W-:Y:S01]  /*63b0*/  HMMA.16816.F32.BF16 R28, R112.reuse, R110, R28 ;  /* 0x0000006e701c723c */ /* 0x040fe2000004181c */
[----:B------:R-:W-:Y:S07]  /*63c0*/  LDSM.16.M88.4 R108, [R135+0x4000] ;  /* 0x00400000876c783b */ /* 0x000fee0000000200 */
[C---:B---3--:R-:W-:Y:S08]  /*63d0*/  HMMA.16816.F32.BF16 R24, R112.reuse, R104, R24 ;  /* 0x000000687018723c */ /* 0x048ff00000041818 */
[C---:B------:R-:W-:Y:S01]  /*63e0*/  HMMA.16816.F32.BF16 R20, R112.reuse, R106, R20 ;  /* 0x0000006a7014723c */ /* 0x040fe20000041814 */
[----:B------:R-:W2:Y:S07]  /*63f0*/  LDSM.16.M88.4 R104, [R139] ;  /* 0x000000008b68783b */ /* 0x000eae0000000200 */
[C---:B-1----:R-:W-:Y:S08]  /*6400*/  HMMA.16816.F32.BF16 R16, R112.reuse, R116, R16 ;  /* 0x000000747010723c */ /* 0x042ff00000041810 */
[----:B------:R-:W-:Y:S01]  /*6410*/  HMMA.16816.F32.BF16 R12, R112, R118, R12 ;  /* 0x00000076700c723c */ /* 0x000fe2000004180c */
[----:B------:R-:W1:Y:S04]  /*6420*/  LDSM.16.M88.4 R116, [R135+0x4800] ;  /* 0x004800008774783b */ /* 0x000e680000000200 */
[----:B------:R-:W3:Y:S03]  /*6430*/  LDSM.16.M88.4 R112, [R135+0x5000] ;  /* 0x005000008770783b */ /* 0x000ee60000000200 */
        /* <DEDUP_REMOVED lines=21> */
[----:B------:R-:W2:Y:S07]  /*6590*/  LDSM.16.M88.4 R104, [R141+0x2000] ;  /* 0x002000008d68783b */ /* 0x000eae0000000200 */
        /* <DEDUP_REMOVED lines=12> */
[----:B------:R-:W-:Y:S07]  /*6660*/  LDSM.16.M88.4 R112, [R136+0x6800] ;  /* 0x006800008870783b */ /* 0x000fee0000000200 */
[C---:B--2---:R-:W-:Y:S08]  /*6670*/  HMMA.16816.F32.BF16 R16, R104.reuse, R108, R16 ;  /* 0x0000006c6810723c */ /* 0x044ff00000041810 */
[----:B------:R-:W-:Y:S01]  /*6680*/  HMMA.16816.F32.BF16 R12, R104, R110, R12 ;  /* 0x0000006e680c723c */ /* 0x000fe2000004180c */
[----:B------:R-:W1:Y:S04]  /*6690*/  LDSM.16.M88.4 R108, [R140+0x2000] ;  /* 0x002000008c6c783b */ /* 0x000e680000000200 */
[----:B------:R-:W2:Y:S03]  /*66a0*/  LDSM.16.M88.4 R104, [R136+0x7000] ;  /* 0x007000008868783b */ /* 0x000ea60000000200 */
        /* <DEDUP_REMOVED lines=8> */
[----:B------:R-:W2:Y:S07]  /*6730*/  LDSM.16.M88.4 R112, [R136+0x7800] ;  /* 0x007800008870783b */ /* 0x000eae0000000200 */
[C---:B-1----:R-:W-:Y:S08]  /*6740*/  HMMA.16816.F32.BF16 R8, R116.reuse, R104, R8 ;  /* 0x000000687408723c */ /* 0x042ff00000041808 */
[----:B------:R-:W-:Y:S01]  /*6750*/  HMMA.16816.F32.BF16 R4, R116, R106, R4 ;  /* 0x0000006a7404723c */ /* 0x000fe20000041804 */
[----:B------:R-:W1:Y:S07]  /*6760*/  LDSM.16.M88.4 R104, [R135+0x7800] ;  /* 0x007800008768783b */ /* 0x000e6e0000000200 */
[C---:B--2---:R-:W-:Y:S08]  /*6770*/  HMMA.16816.F32.BF16 R16, R108.reuse, R112, R16 ;  /* 0x000000706c10723c */ /* 0x044ff00000041810 */
[----:B------:R-:W-:Y:S01]  /*6780*/  HMMA.16816.F32.BF16 R12, R108, R114, R12 ;  /* 0x000000726c0c723c */ /* 0x000fe2000004180c */
[----:B------:R-:W2:Y:S04]  /*6790*/  LDSM.16.M88.4 R108, [R135+0x7000] ;  /* 0x00700000876c783b */ /* 0x000ea80000000200 */
[----:B------:R-:W3:Y:S01]  /*67a0*/  LDSM.16.M88.4 R112, [R135+0x6800] ;  /* 0x006800008770783b */ /* 0x000ee20000000200 */
[----:B------:R-:W-:-:S06]  /*67b0*/  DEPBAR.LE SB0, 0x0 ;  /* 0x000080000000791a */ /* 0x000fcc0000000000 */
[----:B-1----:R-:W-:Y:S01]  /*67c0*/  HMMA.16816.F32.BF16 R16, R116, R104, R16 ;  /* 0x000000687410723c */ /* 0x002fe20000041810 */
[----:B------:R-:W-:-:S04]  /*67d0*/  IMAD R104, R123, 0x40, R120 ;  /* 0x000000407b687824 */ /* 0x000fc800078e0278 */
[----:B------:R-:W-:-:S03]  /*67e0*/  VIADD R103, R104, 0xffffff80 ;  /* 0xffffff8068677836 */ /* 0x000fc60000000000 */
[C---:B------:R-:W-:Y:S01]  /*67f0*/  HMMA.16816.F32.BF16 R12, R116.reuse, R106, R12 ;  /* 0x0000006a740c723c */ /* 0x040fe2000004180c */
[----:B------:R-:W-:Y:S01]  /*6800*/  VIADD R106, R104, 0xffffff81 ;  /* 0xffffff81686a7836 */ /* 0x000fe20000000000 */
[-C--:B------:R-:W-:Y:S02]  /*6810*/  ISETP.GT.AND P4, PT, R121, R103.reuse, PT ;  /* 0x000000677900720c */ /* 0x080fe40003f84270 */
[C---:B------:R-:W-:Y:S02]  /*6820*/  ISETP.GE.AND P3, PT, R103.reuse, R166, PT ;  /* 0x000000a66700720c */ /* 0x040fe40003f66270 */
[----:B------:R-:W-:Y:S01]  /*6830*/  FSEL R8, R8, -INF , !P4 ;  /* 0xff80000008087808 */ /* 0x000fe20006000000 */
[----:B------:R-:W-:Y:S01]  /*6840*/  BAR.SYNC.DEFER_BLOCKING 0x0 ;  /* 0x0000000000007b1d */ /* 0x000fe20000010000 */
[----:B------:R-:W-:Y:S01]  /*6850*/  ISETP.GT.AND P5, PT, R102, R103, PT ;  /* 0x000000676600720c */ /* 0x000fe20003fa4270 */
[----:B--2---:R-:W-:Y:S01]  /*6860*/  HMMA.16816.F32.BF16 R24, R116, R108, R24 ;  /* 0x0000006c7418723c */ /* 0x004fe20000041818 */
[----:B------:R-:W-:-:S02]  /*6870*/  ISETP.GE.AND P6, PT, R103, R163, PT ;  /* 0x000000a36700720c */ /* 0x000fc40003fc6270 */
[-C--:B------:R-:W-:Y:S02]  /*6880*/  ISETP.GT.AND P4, PT, R121, R106.reuse, PT ;  /* 0x0000006a7900720c */ /* 0x080fe40003f84270 */
[----:B------:R-:W-:Y:S01]  /*6890*/  FSEL R103, R8, -INF , !P3 ;  /* 0xff80000008677808 */ /* 0x000fe20005800000 */
[----:B------:R-:W-:Y:S01]  /*68a0*/  VIADD R8, R104, 0xffffff88 ;  /* 0xffffff8868087836 */ /* 0x000fe20000000000 */
[----:B------:R-:W-:Y:S01]  /*68b0*/  FSEL R105, R10, -INF , !P5 ;  /* 0xff8000000a697808 */ /* 0x000fe20006800000 */
[----:B---3--:R-:W-:Y:S01]  /*68c0*/  HMMA.16816.F32.BF16 R32, R116, R112, R32 ;  /* 0x000000707420723c */ /* 0x008fe20000041820 */
[----:B------:R-:W-:Y:S01]  /*68d0*/  ISETP.GT.AND P5, PT, R102, R106, PT ;  /* 0x0000006a6600720c */ /* 0x000fe20003fa4270 */
[----:B------:R-:W-:Y:S01]  /*68e0*/  VIADD R10, R104, 0xffffff89 ;  /* 0xffffff89680a7836 */ /* 0x000fe20000000000 */
[----:B------:R-:W-:Y:S02]  /*68f0*/  FSEL R109, R9, -INF , !P4 ;  /* 0xff800000096d7808 */ /* 0x000fe40006000000 */
[----:B------:R-:W-:-:S02]  /*6900*/  FSEL R9, R11, -INF , !P5 ;  /* 0xff8000000b097808 */ /* 0x000fc40006800000 */
[----:B------:R-:W-:Y:S01]  /*6910*/  ISETP.GT.AND P5, PT, R121, R8, PT ;  /* 0x000000087900720c */ /* 0x000fe20003fa4270 */
[C---:B------:R-:W-:Y:S01]  /*6920*/  HMMA.16816.F32.BF16 R20, R116.reuse, R110, R20 ;  /* 0x0000006e7414723c */ /* 0x040fe20000041814 */
[C---:B------:R-:W-:Y:S02]  /*6930*/  ISETP.GE.AND P3, PT, R106.reuse, R166, PT ;  /* 0x000000a66a00720c */ /* 0x040fe40003f66270 */
[----:B------:R-:W-:Y:S02]  /*6940*/  ISETP.GE.AND P4, PT, R106, R163, PT ;  /* 0x000000a36a00720c */ /* 0x000fe40003f86270 */
[----:B------:R-:W-:Y:S02]  /*6950*/  FSEL R4, R4, -INF , !P5 ;  /* 0xff80000004047808 */ /* 0x000fe40006800000 */
[----:B------:R-:W-:Y:S01]  /*6960*/  ISETP.GT.AND P5, PT, R102, R8, PT ;  /* 0x000000086600720c */ /* 0x000fe20003fa4270 */
[----:B------:R-:W-:Y:S01]  /*6970*/  HMMA.16816.F32.BF16 R28, R116, R114, R28 ;  /* 0x00000072741c723c */ /* 0x000fe2000004181c */
[----:B------:R-:W-:-:S02]  /*6980*/  FSEL R11, R105, -INF , !P6 ;  /* 0xff800000690b7808 */ /* 0x000fc40007000000 */
[----:B------:R-:W-:Y:S02]  /*6990*/  FSEL R109, R109, -INF , !P3 ;  /* 0xff8000006d6d7808 */ /* 0x000fe40005800000 */
[C---:B------:R-:W-:Y:S02]  /*69a0*/  ISETP.GE.AND P3, PT, R8.reuse, R166, PT ;  /* 0x000000a60800720c */ /* 0x040fe40003f66270 */
[----:B------:R-:W-:Y:S02]  /*69b0*/  ISETP.GE.AND P6, PT, R8, R163, PT ;  /* 0x000000a30800720c */ /* 0x000fe40003fc6270 */
[----:B------:R-:W-:Y:S02]  /*69c0*/  FSEL R9, R9, -INF , !P4 ;  /* 0xff80000009097808 */ /* 0x000fe40006000000 */
[-C--:B------:R-:W-:Y:S02]  /*69d0*/  ISETP.GT.AND P4, PT, R121, R10.reuse, PT ;  /* 0x0000000a7900720c */ /* 0x080fe40003f84270 */
[----:B------:R-:W-:Y:S01]  /*69e0*/  FSEL R8, R6, -INF , !P5 ;  /* 0xff80000006087808 */ /* 0x000fe20006800000 */
[----:B------:R-:W-:Y:S01]  /*69f0*/  VIADD R6, R104, 0xffffff90 ;  /* 0xffffff9068067836 */ /* 0x000fe20000000000 */
[----:B------:R-:W-:-:S02]  /*6a00*/  ISETP.GT.AND P5, PT, R102, R10, PT ;  /* 0x0000000a6600720c */ /* 0x000fc40003fa4270 */
[----:B------:R-:W-:Y:S02]  /*6a10*/  FSEL R111, R5, -INF , !P4 ;  /* 0xff800000056f7808 */ /* 0x000fe40006000000 */
[----:B------:R-:W-:Y:S02]  /*6a20*/  FSEL R5, R7, -INF , !P5 ;  /* 0xff80000007057808 */ /* 0x000fe40006800000 */
[----:B------:R-:W-:Y:S02]  /*6a30*/  ISETP.GT.AND P5, PT, R121, R6, PT ;  /* 0x000000067900720c */ /* 0x000fe40003fa4270 */
[----:B------:R-:W-:Y:S01]  /*6a40*/  FSEL R107, R4, -INF , !P3 ;  /* 0xff800000046b7808 */ /* 0x000fe20005800000 */
[----:B------:R-:W-:Y:S01]  /*6a50*/  VIADD R4, R104, 0xffffff91 ;  /* 0xffffff9168047836 */ /* 0x000fe20000000000 */
[----:B------:R-:W-:Y:S02]  /*6a60*/  ISETP.GE.AND P3, PT, R10, R166, PT ;  /* 0x000000a60a00720c */ /* 0x000fe40003f66270 */
[----:B------:R-:W-:-:S02]  /*6a70*/  FSEL R32, R32, -INF , !P5 ;  /* 0xff80000020207808 */ /* 0x000fc40006800000 */
[----:B------:R-:W-:Y:S02]  /*6a80*/  ISETP.GT.AND P5, PT, R102, R6, PT ;  /* 0x000000066600720c */ /* 0x000fe40003fa4270 */
[----:B------:R-:W-:Y:S02]  /*6a90*/  FSEL R7, R8, -INF , !P6 ;  /* 0xff80000008077808 */ /* 0x000fe40007000000 */
[----:B------:R-:W-:Y:S02]  /*6aa0*/  FSEL R111, R111, -INF , !P3 ;  /* 0xff8000006f6f7808 */ /* 0x000fe40005800000 */
[-C--:B------:R-:W-:Y:S02]  /*6ab0*/  ISETP.GE.AND P4, PT, R10, R163.reuse, PT ;  /* 0x000000a30a00720c */ /* 0x080fe40003f86270 */
[C---:B------:R-:W-:Y:S02]  /*6ac0*/  ISETP.GE.AND P3, PT, R6.reuse, R166, PT ;  /* 0x000000a60600720c */ /* 0x040fe40003f66270 */
[----:B------:R-:W-:Y:S01]  /*6ad0*/  ISETP.GE.AND P6, PT, R6, R163, PT ;  /* 0x000000a30600720c */ /* 0x000fe20003fc6270 */
[----:B------:R-:W-:Y:S01]  /*6ae0*/  VIADD R6, R104, 0xffffff98 ;  /* 0xffffff9868067836 */ /* 0x000fe20000000000 */
[----:B------:R-:W-:-:S02]  /*6af0*/  FSEL R34, R34, -INF , !P5 ;  /* 0xff80000022227808 */ /* 0x000fc40006800000 */
[-C--:B------:R-:W-:Y:S02]  /*6b00*/  ISETP.GT.AND P5, PT, R102, R4.reuse, PT ;  /* 0x000000046600720c */ /* 0x080fe40003fa4270 */
[----:B------:R-:W-:Y:S02]  /*6b10*/  FSEL R5, R5, -INF , !P4 ;  /* 0xff80000005057808 */ /* 0x000fe40006000000 */
[----:B------:R-:W-:Y:S02]  /*6b20*/  ISETP.GT.AND P4, PT, R121, R4, PT ;  /* 0x000000047900720c */ /* 0x000fe40003f84270 */
[----:B------:R-:W-:Y:S02]  /*6b30*/  FSEL R35, R35, -INF , !P5 ;  /* 0xff80000023237808 */ /* 0x000fe40006800000 */
[----:B------:R-:W-:Y:S02]  /*6b40*/  ISETP.GT.AND P5, PT, R121, R6, PT ;  /* 0x000000067900720c */ /* 0x000fe40003fa4270 */
[----:B------:R-:W-:-:S02]  /*6b50*/  FSEL R129, R32, -INF , !P3 ;  /* 0xff80000020817808 */ /* 0x000fc40005800000 */
[----:B------:R-:W-:Y:S02]  /*6b60*/  FSEL R33, R33, -INF , !P4 ;  /* 0xff80000021217808 */ /* 0x000fe40006000000 */
[C---:B------:R-:W-:Y:S02]  /*6b70*/  ISETP.GE.AND P3, PT, R4.reuse, R166, PT ;  /* 0x000000a60400720c */ /* 0x040fe40003f66270 */
[----:B------:R-:W-:Y:S01]  /*6b80*/  ISETP.GE.AND P4, PT, R4, R163, PT ;  /* 0x000000a30400720c */ /* 0x000fe20003f86270 */
[----:B------:R-:W-:Y:S01]  /*6b90*/  VIADD R4, R104, 0xffffff99 ;  /* 0xffffff9968047836 */ /* 0x000fe20000000000 */
        /* <DEDUP_REMOVED lines=10> */
[----:B------:R-:W-:Y:S02]  /*6c40*/  ISETP.GT.AND P4, PT, R121, R4, PT ;  /* 0x000000047900720c */ /* 0x000fe40003f84270 */
[----:B------:R-:W-:Y:S02]  /*6c50*/  FSEL R31, R31, -INF , !P5 ;  /* 0xff8000001f1f7808 */ /* 0x000fe40006800000 */
[----:B------:R-:W-:Y:S02]  /*6c60*/  ISETP.GT.AND P5, PT, R121, R6, PT ;  /* 0x000000067900720c */ /* 0x000fe40003fa4270 */
[----:B------:R-:W-:Y:S02]  /*6c70*/  FSEL R193, R28, -INF , !P3 ;  /* 0xff8000001cc17808 */ /* 0x000fe40005800000 */
[----:B------:R-:W-:Y:S02]  /*6c80*/  FSEL R29, R29, -INF , !P4 ;  /* 0xff8000001d1d7808 */ /* 0x000fe40006000000 */
[----:B------:R-:W-:-:S02]  /*6c90*/  ISETP.GE.AND P3, PT, R4, R166, PT ;  /* 0x000000a60400720c */ /* 0x000fc40003f66270 */
[----:B------:R-:W-:Y:S01]  /*6ca0*/  ISETP.GE.AND P4, PT, R4, R163, PT ;  /* 0x000000a30400720c */ /* 0x000fe20003f86270 */
[----:B------:R-:W-:Y:S01]  /*6cb0*/  VIADD R4, R104, 0xffffffa1 ;  /* 0xffffffa168047836 */ /* 0x000fe20000000000 */
        /* <DEDUP_REMOVED lines=8> */
[-C--:B------:R-:W-:Y:S02]  /*6d40*/  ISETP.GT.AND P5, PT, R102, R4.reuse, PT ;  /* 0x000000046600720c */ /* 0x080fe40003fa4270 */
[----:B------:R-:W-:Y:S02]  /*6d50*/  FSEL R189, R31, -INF , !P4 ;  /* 0xff8000001fbd7808 */ /* 0x000fe40006000000 */
[----:B------:R-:W-:Y:S02]  /*6d60*/  ISETP.GT.AND P4, PT, R121, R4, PT ;  /* 0x000000047900720c */ /* 0x000fe40003f84270 */
[----:B------:R-:W-:-:S02]  /*6d70*/  FSEL R27, R27, -INF , !P5 ;  /* 0xff8000001b1b7808 */ /* 0x000fc40006800000 */
        /* <DEDUP_REMOVED lines=9> */
[----:B------:R-:W-:Y:S02]  /*6e10*/  FSEL R177, R25, -INF , !P3 ;  /* 0xff80000019b17808 */ /* 0x000fe40005800000 */
[----:B------:R-:W-:Y:S02]  /*6e20*/  FSEL R181, R27, -INF , !P4 ;  /* 0xff8000001bb57808 */ /* 0x000fe40006000000 */
[C---:B------:R-:W-:Y:S02]  /*6e30*/  ISETP.GE.AND P3, PT, R6.reuse, R166, PT ;  /* 0x000000a60600720c */ /* 0x040fe40003f66270 */
[----:B------:R-:W-:Y:S01]  /*6e40*/  ISETP.GE.AND P6, PT, R6, R163, PT ;  /* 0x000000a30600720c */ /* 0x000fe20003fc6270 */
[----:B------:R-:W-:Y:S01]  /*6e50*/  VIADD R6, R104, 0xffffffb0 ;  /* 0xffffffb068067836 */ /* 0x000fe20000000000 */
        /* <DEDUP_REMOVED lines=13> */
[----:B------:R-:W-:Y:S02]  /*6f30*/  ISETP.GE.AND P3, PT, R6, R166, PT ;  /* 0x000000a60600720c */ /* 0x000fe40003f66270 */
[----:B------:R-:W-:-:S02]  /*6f40*/  ISETP.GT.AND P5, PT, R102, R6, PT ;  /* 0x000000066600720c */ /* 0x000fc40003fa4270 */
[----:B------:R-:W-:Y:S02]  /*6f50*/  ISETP.GT.AND P4, PT, R121, R4, PT ;  /* 0x000000047900720c */ /* 0x000fe40003f84270 */
        /* <DEDUP_REMOVED lines=8> */
[----:B------:R-:W-:Y:S01]  /*6fe0*/  VIADD R104, R104, 0xffffffb9 ;  /* 0xffffffb968687836 */ /* 0x000fe20000000000 */
[----:B------:R-:W-:Y:S02]  /*6ff0*/  FSEL R185, R22, -INF , !P6 ;  /* 0xff80000016b97808 */ /* 0x000fe40007000000 */
[----:B------:R-:W-:Y:S02]  /*7000*/  ISETP.GT.AND P3, PT, R102, R4, PT ;  /* 0x000000046600720c */ /* 0x000fe40003f64270 */
[----:B------:R-:W-:Y:S02]  /*7010*/  FSEL R19, R19, -INF , !P5 ;  /* 0xff80000013137808 */ /* 0x000fe40006800000 */
[----:B------:R-:W-:-:S02]  /*7020*/  FSEL R14, R14, -INF , !P3 ;  /* 0xff8000000e0e7808 */ /* 0x000fc40005800000 */
[----:B------:R-:W-:Y:S02]  /*7030*/  ISETP.GT.AND P3, PT, R121, R104, PT ;  /* 0x000000687900720c */ /* 0x000fe40003f64270 */
[----:B------:R-:W-:Y:S02]  /*7040*/  ISETP.GE.AND P6, PT, R6, R163, PT ;  /* 0x000000a30600720c */ /* 0x000fe40003fc6270 */
[----:B------:R-:W-:Y:S02]  /*7050*/  FSEL R13, R13, -INF , !P3 ;  /* 0xff8000000d0d7808 */ /* 0x000fe40005800000 */
[----:B------:R-:W-:Y:S02]  /*7060*/  ISETP.GT.U32.AND P3, PT, R127, R150, PT ;  /* 0x000000967f00720c */ /* 0x000fe40003f64070 */
[----:B------:R-:W-:Y:S02]  /*7070*/  ISETP.GT.AND P5, PT, R121, R4, PT ;  /* 0x000000047900720c */ /* 0x000fe40003fa4270 */
[----:B------:R-:W-:-:S02]  /*7080*/  FSEL R110, R18, -INF , !P6 ;  /* 0xff800000126e7808 */ /* 0x000fc40007000000 */
[----:B------:R-:W-:Y:S02]  /*7090*/  FSEL R12, R12, -INF , !P5 ;  /* 0xff8000000c0c7808 */ /* 0x000fe40006800000 */
[C---:B------:R-:W-:Y:S02]  /*70a0*/  ISETP.GE.AND P6, PT, R4.reuse, R166, PT ;  /* 0x000000a60400720c */ /* 0x040fe40003fc6270 */
[----:B------:R-:W-:Y:S02]  /*70b0*/  FSEL R113, R19, -INF , !P4 ;  /* 0xff80000013717808 */ /* 0x000fe40006000000 */
[----:B------:R-:W-:Y:S02]  /*70c0*/  ISETP.GE.AND P5, PT, R4, R163, PT ;  /* 0x000000a30400720c */ /* 0x000fe40003fa6270 */
[----:B------:R-:W-:Y:S02]  /*70d0*/  ISETP.GT.AND P4, PT, R102, R104, PT ;  /* 0x000000686600720c */ /* 0x000fe40003f84270 */
[----:B------:R-:W-:-:S02]  /*70e0*/  FSEL R122, R12, -INF , !P6 ;  /* 0xff8000000c7a7808 */ /* 0x000fc40007000000 */
[----:B------:R-:W-:Y:S02]  /*70f0*/  FSEL R112, R14, -INF , !P5 ;  /* 0xff8000000e707808 */ /* 0x000fe40006800000 */
[C---:B------:R-:W-:Y:S02]  /*7100*/  ISETP.GE.AND P6, PT, R104.reuse, R166, PT ;  /* 0x000000a66800720c */ /* 0x040fe40003fc6270 */
[----:B------:R-:W-:Y:S02]  /*7110*/  ISETP.GE.AND P5, PT, R104, R163, PT ;  /* 0x000000a36800720c */ /* 0x000fe40003fa6270 */
[----:B------:R-:W-:Y:S02]  /*7120*/  FSEL R15, R15, -INF , !P4 ;  /* 0xff8000000f0f7808 */ /* 0x000fe40006000000 */
[----:B------:R-:W-:Y:S02]  /*7130*/  FSEL R119, R13, -INF , !P6 ;  /* 0xff8000000d777808 */ /* 0x000fe40007000000 */
[----:B------:R-:W-:Y:S01]  /*7140*/  FSEL R115, R15, -INF , !P5 ;  /* 0xff8000000f737808 */ /* 0x000fe20006800000 */
[----:B------:R-:W-:Y:S05]  /*7150*/  @!P3 BRA `(.L_x_10008) ;  /* 0x000000080000b947 */ /* 0x000fea0003800000 */
[----:B------:R-:W-:Y:S04]  /*7160*/  BSSY.RECONVERGENT B0, `(.L_x_10009) ;  /* 0x0000048000007945 */ /* 0x000fe80003800200 */
[----:B------:R-:W-:Y:S05]  /*7170*/  @!P0 BRA `(.L_x_10010) ;  /* 0x0000000000f88947 */ /* 0x000fea0003800000 */
[----:B------:R-:W2:Y:S01]  /*7180*/  LD.E R6, desc[UR4][R2.64+0x170] ;  /* 0x0001700402067980 */ /* 0x000ea2000c101900 */
[----:B------:R-:W-:-:S03]  /*7190*/  IADD3 R101, PT, PT, R101, -0x80, RZ ;  /* 0xffffff8065657810 */ /* 0x000fc60007ffe0ff */
[----:B------:R-:W3:Y:S01]  /*71a0*/  LD.E.64 R18, desc[UR4][R2.64+0x20] ;  /* 0x0000200402127980 */ /* 0x000ee2000c101b00 */
[-C--:B--2---:R-:W-:Y:S02]  /*71b0*/  IABS R4, R6.reuse ;  /* 0x0000000600047213 */ /* 0x084fe40000000000 */
[----:B------:R-:W-:Y:S02]  /*71c0*/  IABS R15, R6 ;  /* 0x00000006000f7213 */ /* 0x000fe40000000000 */
[----:B------:R-:W1:Y:S02]  /*71d0*/  I2F.RP R10, R4 ;  /* 0x00000004000a7306 */ /* 0x000e640000209400 */
[----:B------:R-:W-:-:S06]  /*71e0*/  IADD3 R15, PT, PT, RZ, -R15, RZ ;  /* 0x8000000fff0f7210 */ /* 0x000fcc0007ffe0ff */
        /* <DEDUP_REMOVED lines=8> */
[----:B------:R-:W-:-:S04]  /*7270*/  IMAD.HI.U32 R17, R13, R17, R12 ;  /* 0x000000110d117227 */ /* 0x000fc800078e000c */
[----:B------:R-:W-:Y:S02]  /*7280*/  IMAD.SHL.U32 R13, R127, 0x40, RZ ;  /* 0x000000407f0d7824 */ /* 0x000fe400078e00ff */
[----:B------:R-:W-:-:S03]  /*7290*/  IMAD.HI.U32 R12, R17, R8, RZ ;  /* 0x00000008110c7227 */ /* 0x000fc600078e00ff */
[----:B------:R-:W-:Y:S02]  /*72a0*/  IABS R10, R13 ;  /* 0x0000000d000a7213 */ /* 0x000fe40000000000 */
[----:B------:R-:W-:-:S03]  /*72b0*/  LOP3.LUT R13, R13, R6, RZ, 0x3c, !PT ;  /* 0x000000060d0d7212 */ /* 0x000fc600078e3cff */
        /* <DEDUP_REMOVED lines=29> */
[----:B--2---:R-:W-:-:S04]  /*7490*/  IMAD R6, R17, R8, RZ ;  /* 0x0000000811067224 */ /* 0x004fc800078e02ff */
[C---:B------:R-:W-:Y:S02]  /*74a0*/  IMAD R6, R16.reuse, R15, R6 ;  /* 0x0000000f10067224 */ /* 0x040fe400078e0206 */
[----:B------:R-:W-:-:S04]  /*74b0*/  IMAD.WIDE.U32 R16, R16, R8, RZ ;  /* 0x0000000810107225 */ /* 0x000fc800078e00ff */
        /* <DEDUP_REMOVED lines=10> */
.L_x_10010:
        /* <DEDUP_REMOVED lines=8> */
.L_x_10011:
[----:B------:R-:W-:Y:S05]  /*75e0*/  BSYNC.RECONVERGENT B0 ;  /* 0x0000000000007941 */ /* 0x000fea0003800200 */
.L_x_10009:
[C---:B------:R-:W-:Y:S01]  /*75f0*/  IMAD.SHL.U32 R4, R144.reuse, 0x20, RZ ;  /* 0x0000002090047824 */ /* 0x040fe200078e00ff */
[C---:B------:R-:W-:Y:S01]  /*7600*/  LEA R16, P0, R144.reuse, R152, 0x5 ;  /* 0x0000009890107211 */ /* 0x040fe200078028ff */
[----:B------:R-:W-:Y:S01]  /*7610*/  @!P2 IMAD.MOV.U32 R12, RZ, RZ, R152 ;  /* 0x000000ffff0ca224 */ /* 0x000fe200078e0098 */
[----:B------:R-:W-:Y:S01]  /*7620*/  SHF.L.U64.HI R6, R144, 0x5, R145 ;  /* 0x0000000590067819 */ /* 0x000fe20000010291 */
[----:B------:R-:W-:Y:S01]  /*7630*/  @!P2 IMAD.MOV.U32 R13, RZ, RZ, R151 ;  /* 0x000000ffff0da224 */ /* 0x000fe200078e0097 */
[----:B------:R-:W-:Y:S02]  /*7640*/  IADD3 R14, P4, PT, R4, R16, RZ ;  /* 0x00000010040e7210 */ /* 0x000fe40007f9e0ff */
[----:B------:R-:W-:Y:S02]  /*7650*/  LEA.HI.X R17, R144, R151, R145, 0x5, P0 ;  /* 0x0000009790117211 */ /* 0x000fe400000f2c91 */
[----:B------:R-:W-:Y:S01]  /*7660*/  @!PT LDS RZ, [RZ] ;  /* 0x00000000fffff984 */ /* 0x000fe20000000800 */
[----:B------:R-:W-:Y:S01]  /*7670*/  @!PT LDS RZ, [RZ] ;  /* 0x00000000fffff984 */ /* 0x000fe20000000800 */
[----:B------:R-:W-:Y:S01]  /*7680*/  @!PT LDS RZ, [RZ] ;  /* 0x00000000fffff984 */ /* 0x000fe20000000800 */
[----:B------:R1:W-:Y:S01]  /*7690*/  @!P2 LDGSTS.E.BYPASS.LTC128B.128 [R159+0x4000], desc[UR4][R12.64] ;  /* 0x040000000c9fafae */ /* 0x0003e2000b981a04 */
[----:B------:R-:W-:-:S02]  /*76a0*/  IADD3 R18, P0, PT, R14, R4, RZ ;  /* 0x000000040e127210 */ /* 0x000fc40007f1e0ff */
[----:B------:R-:W-:Y:S01]  /*76b0*/  IMAD.X R15, R6, 0x1, R17, P4 ;  /* 0x00000001060f7824 */ /* 0x000fe200020e0611 */
[----:B------:R2:W-:Y:S04]  /*76c0*/  @P2 STS.128 [R159+0x4000], RZ ;  /* 0x004000ff9f002388 */ /* 0x0005e80000000c00 */
[----:B------:R-:W-:Y:S02]  /*76d0*/  IADD3.X R19, PT, PT, R15, R6, RZ, P0, !PT ;  /* 0x000000060f137210 */ /* 0x000fe400007fe4ff */
        /* <DEDUP_REMOVED lines=40> */
.L_x_10008:
[----:B------:R-:W-:Y:S05]  /*7960*/  BSYNC.RECONVERGENT B1 ;  /* 0x0000000000017941 */ /* 0x000fea0003800200 */
.L_x_10007:
[----:B------:R-:W3:Y:S01]  /*7970*/  LD.E R117, desc[UR4][R2.64+0xdc] ;  /* 0x0000dc0402757980 */ /* 0x000ee2000c101900 */
[----:B------:R-:W-:Y:S02]  /*7980*/  FMNMX3.FTZ R4, R100, R103, R109, !PT ;  /* 0x0000006764047276 */ /* 0x000fe4000781006d */
[----:B------:R-:W-:Y:S01]  /*7990*/  FMNMX3.FTZ R6, R0, R11, R9, !PT ;  /* 0x0000000b00067276 */ /* 0x000fe20007810009 */
[----:B------:R-:W-:Y:S01]  /*79a0*/  LDSM.16.MT88.4 R32, [R132+0x8000] ;  /* 0x008000008420783b */ /* 0x000fe20000004200 */
[----:B------:R-:W-:Y:S02]  /*79b0*/  FMNMX3.FTZ R4, R4, R107, R111, !PT ;  /* 0x0000006b04047276 */ /* 0x000fe4000781006f */
[----:B------:R-:W-:Y:S01]  /*79c0*/  FMNMX3.FTZ R6, R6, R7, R5, !PT ;  /* 0x0000000706067276 */ /* 0x000fe20007810005 */
[----:B------:R-:W-:Y:S01]  /*79d0*/  LDSM.16.MT88.4 R24, [R133+0x8000] ;  /* 0x008000008518783b */ /* 0x000fe20000004200 */
[----:B------:R-:W-:Y:S02]  /*79e0*/  FMNMX3.FTZ R4, R4, R129, R153, !PT ;  /* 0x0000008104047276 */ /* 0x000fe40007810099 */
[----:B------:R-:W-:Y:S01]  /*79f0*/  FMNMX3.FTZ R6, R6, R179, R131, !PT ;  /* 0x000000b306067276 */ /* 0x000fe20007810083 */
[----:B--2---:R-:W-:Y:S01]  /*7a00*/  LDSM.16.MT88.4 R16, [R134+0x8000] ;  /* 0x008000008610783b */ /* 0x004fe20000004200 */
        /* <DEDUP_REMOVED lines=10> */
[----:B------:R-:W-:Y:S01]  /*7ab0*/  @P3 IADD3 R123, PT, PT, R123, -0x3, RZ ;  /* 0xfffffffd7b7b3810 */ /* 0x000fe20007ffe0ff */
[----:B------:R-:W1:Y:S04]  /*7ac0*/  SHFL.BFLY PT, R4, R15, 0x2, 0x1f ;  /* 0x0c401f000f047f89 */ /* 0x000e6800000e0000 */
[----:B------:R-:W2:Y:S01]  /*7ad0*/  SHFL.BFLY PT, R13, R6, 0x2, 0x1f ;  /* 0x0c401f00060d7f89 */ /* 0x000ea200000e0000 */
[----:B-1----:R-:W-:-:S02]  /*7ae0*/  FMNMX.FTZ R4, R15, R4, !PT ;  /* 0x000000040f047209 */ /* 0x002fc40007810000 */
[----:B--2---:R-:W-:-:S03]  /*7af0*/  FMNMX.FTZ R13, R6, R13, !PT ;  /* 0x0000000d060d7209 */ /* 0x004fc60007810000 */
[----:B------:R-:W1:Y:S04]  /*7b00*/  SHFL.BFLY PT, R105, R4, 0x1, 0x1f ;  /* 0x0c201f0004697f89 */ /* 0x000e6800000e0000 */
[----:B------:R-:W2:Y:S01]  /*7b10*/  SHFL.BFLY PT, R104, R13, 0x1, 0x1f ;  /* 0x0c201f000d687f89 */ /* 0x000ea200000e0000 */
[----:B-1----:R-:W-:Y:S02]  /*7b20*/  FMNMX.FTZ R105, R4, R105, !PT ;  /* 0x0000006904697209 */ /* 0x002fe40007810000 */
[----:B--2---:R-:W-:Y:S02]  /*7b30*/  FMNMX.FTZ R104, R13, R104, !PT ;  /* 0x000000680d687209 */ /* 0x004fe40007810000 */
[----:B------:R-:W-:Y:S02]  /*7b40*/  FSETP.NEU.FTZ.AND P1, PT, R105, -INF , PT ;  /* 0xff8000006900780b */ /* 0x000fe40003f3d000 */
[----:B------:R-:W-:-:S02]  /*7b50*/  FSETP.NEU.FTZ.AND P0, PT, R104, -INF , PT ;  /* 0xff8000006800780b */ /* 0x000fc40003f1d000 */
[----:B------:R-:W-:-:S05]  /*7b60*/  FSEL R13, R105, RZ, P1 ;  /* 0x000000ff690d7208 */ /* 0x000fca0000800000 */
[----:B------:R-:W-:Y:S01]  /*7b70*/  FADD.FTZ R4, R100, -R13 ;  /* 0x8000000d64047221 */ /* 0x000fe20000010000 */
[C---:B---3--:R-:W-:Y:S01]  /*7b80*/  FMUL.FTZ R126, R117.reuse, R105 ;  /* 0x00000069757e7220 */ /* 0x048fe20000410000 */
[----:B------:R-:W-:-:S04]  /*7b90*/  FMUL.FTZ R116, R117, R104 ;  /* 0x0000006875747220 */ /* 0x000fc80000410000 */
[----:B------:R-:W-:Y:S02]  /*7ba0*/  FSEL R126, R126, RZ, P1 ;  /* 0x000000ff7e7e7208 */ /* 0x000fe40000800000 */
[----:B------:R-:W-:-:S03]  /*7bb0*/  FSEL R116, R116, RZ, P0 ;  /* 0x000000ff74747208 */ /* 0x000fc60000000000 */
[-CC-:B------:R-:W-:Y:S01]  /*7bc0*/  FFMA.FTZ R108, R109, R117.reuse, -R126.reuse ;  /* 0x000000756d6c7223 */ /* 0x180fe2000001087e */
[-C--:B------:R-:W-:Y:S01]  /*7bd0*/  FFMA.FTZ R102, R103, R117.reuse, -R126 ;  /* 0x0000007567667223 */ /* 0x080fe2000001087e */
[-C--:B------:R-:W-:Y:S01]  /*7be0*/  FFMA.FTZ R109, R9, R117.reuse, -R116 ;  /* 0x00000075096d7223 */ /* 0x080fe20000010874 */
[----:B------:R-:W-:Y:S01]  /*7bf0*/  FSEL R9, R104, RZ, P0 ;  /* 0x000000ff68097208 */ /* 0x000fe20000000000 */
[----:B------:R-:W-:Y:S01]  /*7c00*/  FMUL.FTZ R103, R117, R4 ;  /* 0x0000000475677220 */ /* 0x000fe20000410000 */
[-CC-:B------:R-:W-:Y:S01]  /*7c10*/  FFMA.FTZ R106, R111, R117.reuse, -R126.reuse ;  /* 0x000000756f6a7223 */ /* 0x180fe2000001087e */
[-C--:B------:R-:W-:Y:S01]  /*7c20*/  FFMA.FTZ R107, R107, R117.reuse, -R126 ;  /* 0x000000756b6b7223 */ /* 0x080fe2000001087e */
[-CC-:B------:R-:W-:Y:S01]  /*7c30*/  FFMA.FTZ R101, R11, R117.reuse, -R116.reuse ;  /* 0x000000750b657223 */ /* 0x180fe20000010874 */
[----:B------:R-:W-:Y:S01]  /*7c40*/  FADD.FTZ R100, R0, -R9 ;  /* 0x8000000900647221 */ /* 0x000fe20000010000 */
[-CC-:B------:R-:W-:Y:S01]  /*7c50*/  FFMA.FTZ R111, R7, R117.reuse, -R116.reuse ;  /* 0x00000075076f7223 */ /* 0x180fe20000010874 */
[----:B------:R-:W1:Y:S01]  /*7c60*/  MUFU.EX2 R103, R103 ;  /* 0x0000006700677308 */ /* 0x000e620000000800 */
[-C--:B------:R-:W-:Y:S01]  /*7c70*/  FFMA.FTZ R0, R5, R117.reuse, -R116 ;  /* 0x0000007505007223 */ /* 0x080fe20000010874 */
[----:B------:R-:W-:Y:S01]  /*7c80*/  FMUL.FTZ R100, R117, R100 ;  /* 0x0000006475647220 */ /* 0x000fe20000410000 */
[----:B------:R-:W-:Y:S01]  /*7c90*/  LDSM.16.MT88.4 R8, [R138+0x8000] ;  /* 0x008000008a08783b */ /* 0x000fe20000004200 */
[-C--:B------:R-:W-:Y:S01]  /*7ca0*/  FFMA.FTZ R172, R129, R117.reuse, -R126 ;  /* 0x0000007581ac7223 */ /* 0x080fe2000001087e */
[-C--:B------:R-:W-:Y:S01]  /*7cb0*/  FFMA.FTZ R130, R131, R117.reuse, -R116 ;  /* 0x0000007583827223 */ /* 0x080fe20000010874 */
[-CC-:B------:R-:W-:Y:S01]  /*7cc0*/  FFMA.FTZ R153, R153, R117.reuse, -R126.reuse ;  /* 0x0000007599997223 */ /* 0x180fe2000001087e */
[-CC-:B------:R-:W-:Y:S01]  /*7cd0*/  FFMA.FTZ R170, R193, R117.reuse, -R126.reuse ;  /* 0x00000075c1aa7223 */ /* 0x180fe2000001087e */
[----:B------:R-:W2:Y:S01]  /*7ce0*/  MUFU.EX2 R100, R100 ;  /* 0x0000006400647308 */ /* 0x000ea20000000800 */
[-C--:B------:R-:W-:Y:S01]  /*7cf0*/  FFMA.FTZ R129, R195, R117.reuse, -R126 ;  /* 0x00000075c3817223 */ /* 0x080fe2000001087e */
[-CC-:B------:R-:W-:Y:S01]  /*7d00*/  FFMA.FTZ R179, R179, R117.reuse, -R116.reuse ;  /* 0x00000075b3b37223 */ /* 0x180fe20000010874 */
[-CC-:B------:R-:W-:Y:S01]  /*7d10*/  FFMA.FTZ R131, R191, R117.reuse, -R116.reuse ;  /* 0x00000075bf837223 */ /* 0x180fe20000010874 */
[-C--:B------:R-:W-:Y:S01]  /*7d20*/  FFMA.FTZ R128, R189, R117.reuse, -R116 ;  /* 0x00000075bd807223 */ /* 0x080fe20000010874 */
[-C--:B------:R-:W-:Y:S01]  /*7d30*/  FFMA.FTZ R189, R171, R117.reuse, -R126 ;  /* 0x00000075abbd7223 */ /* 0x080fe2000001087e */
[-C--:B------:R-:W-:Y:S01]  /*7d40*/  FFMA.FTZ R182, R173, R117.reuse, -R116 ;  /* 0x00000075adb67223 */ /* 0x080fe20000010874 */
[--C-:B------:R-:W-:Y:S01]  /*7d50*/  FFMA.FTZ R176, R177, R117, -R126.reuse ;  /* 0x00000075b1b07223 */ /* 0x100fe2000001087e */
        /* <DEDUP_REMOVED lines=24> */
[----:B------:R-:W3:Y:S01]  /*7ee0*/  MUFU.EX2 R106, R106 ;  /* 0x0000006a006a7308 */ /* 0x000ee20000000800 */
[----:B-1----:R-:W-:Y:S01]  /*7ef0*/  F2FP.BF16.F32.PACK_AB R96, R108, R102 ;  /* 0x000000666c60723e */ /* 0x002fe200000010ff */
        /* <DEDUP_REMOVED lines=47> */
[----:B---3--:R-:W-:Y:S01]  /*81f0*/  F2FP.BF16.F32.PACK_AB R99, R0, R111 ;  /* 0x0000006f0063723e */ /* 0x008fe200000010ff */
[-C--:B------:R-:W-:Y:S01]  /*8200*/  FMUL.FTZ R64, R64, R103.reuse ;  /* 0x0000006740407220 */ /* 0x080fe20000410000 */
[----:B------:R-:W-:Y:S01]  /*8210*/  FMUL.FTZ R65, R65, R103 ;  /* 0x0000006741417220 */ /* 0x000fe20000410000 */
[----:B------:R-:W1:Y:S01]  /*8220*/  MUFU.EX2 R153, R153 ;  /* 0x0000009900997308 */ /* 0x000e620000000800 */
[-C--:B------:R-:W-:Y:S01]  /*8230*/  FMUL.FTZ R66, R66, R100.reuse ;  /* 0x0000006442427220 */ /* 0x080fe20000410000 */
[-C--:B------:R-:W-:Y:S01]  /*8240*/  FMUL.FTZ R67, R67, R100.reuse ;  /* 0x0000006443437220 */ /* 0x080fe20000410000 */
[-CC-:B------:R-:W-:Y:S01]  /*8250*/  FFMA.FTZ R178, R183, R117.reuse, -R126.reuse ;  /* 0x00000075b7b27223 */ /* 0x180fe2000001087e */
[C---:B------:R-:W-:Y:S01]  /*8260*/  HMMA.16816.F32.BF16 R28, R96.reuse, R32, R28 ;  /* 0x00000020601c723c */ /* 0x040fe2000004181c */
[-C--:B------:R-:W-:Y:S01]  /*8270*/  FFMA.FTZ R171, R187, R117.reuse, -R126 ;  /* 0x00000075bbab7223 */ /* 0x080fe2000001087e */
[-CC-:B------:R-:W-:Y:S01]  /*8280*/  FFMA.FTZ R173, R181, R117.reuse, -R116.reuse ;  /* 0x00000075b5ad7223 */ /* 0x180fe20000010874 */
[-CC-:B------:R-:W-:Y:S01]  /*8290*/  FFMA.FTZ R180, R185, R117.reuse, -R116.reuse ;  /* 0x00000075b9b47223 */ /* 0x180fe20000010874 */
[----:B------:R-:W-:Y:S01]  /*82a0*/  MUFU.EX2 R170, R170 ;  /* 0x000000aa00aa7308 */ /* 0x000fe20000000800 */
[-C--:B------:R-:W-:Y:S01]  /*82b0*/  FFMA.FTZ R167, R167, R117.reuse, -R116 ;  /* 0x00000075a7a77223 */ /* 0x080fe20000010874 */
[-CC-:B------:R-:W-:Y:S01]  /*82c0*/  FFMA.FTZ R177, R114, R117.reuse, -R126.reuse ;  /* 0x0000007572b17223 */ /* 0x180fe2000001087e */
[-CC-:B------:R-:W-:Y:S01]  /*82d0*/  FFMA.FTZ R114, R118, R117.reuse, -R126.reuse ;  /* 0x0000007576727223 */ /* 0x180fe2000001087e */
[C---:B------:R-:W-:Y:S01]  /*82e0*/  HMMA.16816.F32.BF16 R32, R96.reuse, R34, R68 ;  /* 0x000000226020723c */ /* 0x040fe20000041844 */
[----:B------:R-:W3:Y:S01]  /*82f0*/  LDSM.16.MT88.4 R68, [R134+0xa000] ;  /* 0x00a000008644783b */ /* 0x000ee20000004200 */
[-CC-:B------:R-:W-:Y:S01]  /*8300*/  FFMA.FTZ R118, R122, R117.reuse, -R126.reuse ;  /* 0x000000757a767223 */ /* 0x180fe2000001087e */
[-C--:B------:R-:W-:Y:S01]  /*8310*/  FFMA.FTZ R119, R119, R117.reuse, -R126 ;  /* 0x0000007577777223 */ /* 0x080fe2000001087e */
[----:B------:R-:W-:Y:S01]  /*8320*/  MUFU.EX2 R129, R129 ;  /* 0x0000008100817308 */ /* 0x000fe20000000800 */
[-CC-:B------:R-:W-:Y:S01]  /*8330*/  FFMA.FTZ R110, R110, R117.reuse, -R116.reuse ;  /* 0x000000756e6e7223 */ /* 0x180fe20000010874 */
[-CC-:B------:R-:W-:Y:S01]  /*8340*/  FFMA.FTZ R113, R113, R117.reuse, -R116.reuse ;  /* 0x0000007571717223 */ /* 0x180fe20000010874 */
[-CC-:B------:R-:W-:Y:S01]  /*8350*/  FFMA.FTZ R112, R112, R117.reuse, -R116.reuse ;  /* 0x0000007570707223 */ /* 0x180fe20000010874 */
[C---:B--2---:R-:W-:Y:S01]  /*8360*/  HMMA.16816.F32.BF16 R36, R96.reuse, R72, R36 ;  /* 0x000000486024723c */ /* 0x044fe20000041824 */
[----:B------:R-:W-:Y:S01]  /*8370*/  FFMA.FTZ R115, R115, R117, -R116 ;  /* 0x0000007573737223 */ /* 0x000fe20000010874 */
[----:B------:R-:W-:Y:S01]  /*8380*/  FFMA.FTZ R175, R175, R103, R102 ;  /* 0x00000067afaf7223 */ /* 0x000fe20000010066 */
[----:B------:R-:W-:Y:S01]  /*8390*/  FFMA.FTZ R174, R174, R100, R101 ;  /* 0x00000064aeae7223 */ /* 0x000fe20000010065 */
[----:B------:R-:W-:Y:S02]  /*83a0*/  MUFU.EX2 R179, R179 ;  /* 0x000000b300b37308 */ /* 0x000fe40000000800 */
[----:B------:R-:W-:Y:S01]  /*83b0*/  FADD.FTZ R108, R108, R175 ;  /* 0x000000af6c6c7221 */ /* 0x000fe20000010000 */
[----:B------:R-:W-:Y:S01]  /*83c0*/  FADD.FTZ R174, R109, R174 ;  /* 0x000000ae6dae7221 */ /* 0x000fe20000010000 */
[C---:B------:R-:W-:Y:S01]  /*83d0*/  HMMA.16816.F32.BF16 R40, R96.reuse, R74, R40 ;  /* 0x0000004a6028723c */ /* 0x040fe20000041828 */
[----:B------:R-:W2:Y:S01]  /*83e0*/  LDSM.16.MT88.4 R72, [R133+0xa000] ;  /* 0x00a000008548783b */ /* 0x000ea20000004200 */
[----:B------:R-:W-:Y:S01]  /*83f0*/  FADD.FTZ R107, R107, R108 ;  /* 0x0000006c6b6b7221 */ /* 0x000fe20000010000 */
[----:B------:R-:W-:Y:S01]  /*8400*/  FADD.FTZ R111, R111, R174 ;  /* 0x000000ae6f6f7221 */ /* 0x000fe20000010000 */
[----:B------:R-:W4:Y:S02]  /*8410*/  MUFU.EX2 R130, R130 ;  /* 0x0000008200827308 */ /* 0x000f240000000800 */
[----:B------:R-:W-:Y:S01]  /*8420*/  FADD.FTZ R107, R106, R107 ;  /* 0x0000006b6a6b7221 */ /* 0x000fe20000010000 */
[----:B------:R-:W-:Y:S01]  /*8430*/  FADD.FTZ R0, R0, R111 ;  /* 0x0000006f00007221 */ /* 0x000fe20000010000 */
[C---:B------:R-:W-:Y:S04]  /*8440*/  HMMA.16816.F32.BF16 R20, R96.reuse, R24, R20 ;  /* 0x000000186014723c */ /* 0x040fe80000041814 */
[----:B------:R-:W-:Y:S04]  /*8450*/  MUFU.EX2 R131, R131 ;  /* 0x0000008300837308 */ /* 0x000fe80000000800 */
[C---:B------:R-:W-:Y:S01]  /*8460*/  HMMA.16816.F32.BF16 R24, R96.reuse, R26, R76 ;  /* 0x0000001a6018723c */ /* 0x040fe2000004184c */
[----:B------:R-:W-:Y:S03]  /*8470*/  LDSM.16.MT88.4 R76, [R138+0x8800] ;  /* 0x008800008a4c783b */ /* 0x000fe60000004200 */
[----:B------:R-:W5:Y:S04]  /*8480*/  MUFU.EX2 R128, R128 ;  /* 0x0000008000807308 */ /* 0x000f680000000800 */
[C---:B------:R-:W-:Y:S04]  /*8490*/  HMMA.16816.F32.BF16 R4, R96.reuse, R8, R4 ;  /* 0x000000086004723c */ /* 0x040fe80000041804 */
        /* <DEDUP_REMOVED lines=14> */
[----:B------:R-:W-:Y:S03]  /*8580*/  LDSM.16.MT88.4 R92, [R138+0x9800] ;  /* 0x009800008a5c783b */ /* 0x000fe60000004200 */
[----:B------:R-:W-:Y:S04]  /*8590*/  MUFU.EX2 R180, R180 ;  /* 0x000000b400b47308 */ /* 0x000fe80000000800 */
[C---:B------:R-:W-:Y:S01]  /*85a0*/  HMMA.16816.F32.BF16 R16, R96.reuse, R18, R84 ;  /* 0x000000126010723c */ /* 0x040fe20000041854 */
[----:B------:R-:W-:Y:S03]  /*85b0*/  LDSM.16.MT88.4 R84, [R134+0x9800] ;  /* 0x009800008654783b */ /* 0x000fe60000004200 */
[----:B------:R-:W-:Y:S04]  /*85c0*/  MUFU.EX2 R167, R167 ;  /* 0x000000a700a77308 */ /* 0x000fe80000000800 */
[C---:B---3--:R-:W-:Y:S01]  /*85d0*/  HMMA.16816.F32.BF16 R60, R96.reuse, R68, R60 ;  /* 0x00000044603c723c */ /* 0x048fe2000004183c */
[----:B-1----:R-:W-:Y:S01]  /*85e0*/  F2FP.BF16.F32.PACK_AB R68, R153, R172 ;  /* 0x000000ac9944723e */ /* 0x002fe200000010ff */
[----:B------:R-:W-:Y:S01]  /*85f0*/  FADD.FTZ R172, R172, R107 ;  /* 0x0000006bacac7221 */ /* 0x000fe20000010000 */
[C---:B----4-:R-:W-:Y:S01]  /*8600*/  F2FP.BF16.F32.PACK_AB R69, R130.reuse, R179 ;  /* 0x000000b38245723e */ /* 0x050fe200000010ff */
[----:B------:R-:W-:Y:S01]  /*8610*/  MUFU.EX2 R177, R177 ;  /* 0x000000b100b17308 */ /* 0x000fe20000000800 */
[----:B------:R-:W-:Y:S01]  /*8620*/  FADD.FTZ R179, R179, R0 ;  /* 0x00000000b3b37221 */ /* 0x000fe20000010000 */
[----:B------:R-:W-:Y:S01]  /*8630*/  FADD.FTZ R153, R153, R172 ;  /* 0x000000ac99997221 */ /* 0x000fe20000010000 */
[----:B------:R-:W-:Y:S01]  /*8640*/  MOV R0, R104 ;  /* 0x0000006800007202 */ /* 0x000fe20000000f00 */
[----:B------:R-:W-:Y:S01]  /*8650*/  HMMA.16816.F32.BF16 R64, R96, R70, R64 ;  /* 0x000000466040723c */ /* 0x000fe20000041840 */
[----:B------:R-:W-:Y:S01]  /*8660*/  F2FP.BF16.F32.PACK_AB R70, R129, R170 ;  /* 0x000000aa8146723e */ /* 0x000fe200000010ff */
[----:B------:R-:W-:Y:S01]  /*8670*/  FADD.FTZ R130, R130, R179 ;  /* 0x000000b382827221 */ /* 0x000fe20000010000 */
[----:B-----5:R-:W-:Y:S01]  /*8680*/  F2FP.BF16.F32.PACK_AB R71, R128, R131 ;  /* 0x000000838047723e */ /* 0x020fe200000010ff */
[----:B------:R-:W1:Y:S01]  /*8690*/  MUFU.EX2 R114, R114 ;  /* 0x0000007200727308 */ /* 0x000e620000000800 */
[----:B------:R-:W-:Y:S01]  /*86a0*/  FADD.FTZ R170, R170, R153 ;  /* 0x00000099aaaa7221 */ /* 0x000fe20000010000 */
[----:B------:R-:W-:Y:S01]  /*86b0*/  FADD.FTZ R131, R131, R130 ;  /* 0x0000008283837221 */ /* 0x000fe20000010000 */
[----:B------:R-:W-:-:S02]  /*86c0*/  @P3 MOV R0, R104 ;  /* 0x0000006800003202 */ /* 0x000fc40000000f00 */
[----:B------:R-:W-:Y:S01]  /*86d0*/  FADD.FTZ R170, R129, R170 ;  /* 0x000000aa81aa7221 */ /* 0x000fe20000010000 */
[C---:B------:R-:W-:Y:S01]  /*86e0*/  HMMA.16816.F32.BF16 R4, R68.reuse, R76, R4 ;  /* 0x0000004c4404723c */ /* 0x040fe20000041804 */
[----:B------:R-:W-:Y:S01]  /*86f0*/  FADD.FTZ R131, R128, R131 ;  /* 0x0000008380837221 */ /* 0x000fe20000010000 */
[----:B------:R-:W-:Y:S06]  /*8700*/  MUFU.EX2 R118, R118 ;  /* 0x0000007600767308 */ /* 0x000fec0000000800 */
[----:B------:R-:W-:Y:S01]  /*8710*/  HMMA.16816.F32.BF16 R8, R68, R78, R8 ;  /* 0x0000004e4408723c */ /* 0x000fe20000041808 */
[----:B------:R-:W3:Y:S01]  /*8720*/  LDSM.16.MT88.4 R76, [R133+0x8800] ;  /* 0x00880000854c783b */ /* 0x000ee20000004200 */
[----:B------:R-:W4:Y:S01]  /*8730*/  MUFU.EX2 R119, R119 ;  /* 0x0000007700777308 */ /* 0x000f220000000800 */
[----:B-1----:R-:W-:-:S05]  /*8740*/  F2FP.BF16.F32.PACK_AB R100, R114, R177 ;  /* 0x000000b17264723e */ /* 0x002fca00000010ff */
[C---:B--2---:R-:W-:Y:S02]  /*8750*/  HMMA.16816.F32.BF16 R12, R68.reuse, R72, R12 ;  /* 0x00000048440c723c */ /* 0x044fe4000004180c */
[----:B------:R-:W-:Y:S06]  /*8760*/  MUFU.EX2 R110, R110 ;  /* 0x0000006e006e7308 */ /* 0x000fec0000000800 */
[----:B------:R-:W-:Y:S01]  /*8770*/  HMMA.16816.F32.BF16 R16, R68, R74, R16 ;  /* 0x0000004a4410723c */ /* 0x000fe20000041810 */
[----:B------:R-:W1:Y:S01]  /*8780*/  LDSM.16.MT88.4 R72, [R132+0x8800] ;  /* 0x008800008448783b */ /* 0x000e620000004200 */
[----:B------:R-:W2:Y:S01]  /*8790*/  MUFU.EX2 R113, R113 ;  /* 0x0000007100717308 */ /* 0x000ea20000000800 */
[----:B----4-:R-:W-:-:S07]  /*87a0*/  F2FP.BF16.F32.PACK_AB R102, R119, R118 ;  /* 0x000000767766723e */ /* 0x010fce00000010ff */
[----:B------:R-:W-:Y:S08]  /*87b0*/  MUFU.EX2 R112, R112 ;  /* 0x0000007000707308 */ /* 0x000ff00000000800 */
[----:B------:R-:W4:Y:S01]  /*87c0*/  MUFU.EX2 R115, R115 ;  /* 0x0000007300737308 */ /* 0x000f220000000800 */
[----:B--2---:R-:W-:Y:S01]  /*87d0*/  F2FP.BF16.F32.PACK_AB R101, R113, R110 ;  /* 0x0000006e7165723e */ /* 0x004fe200000010ff */
[C---:B---3--:R-:W-:Y:S08]  /*87e0*/  HMMA.16816.F32.BF16 R20, R68.reuse, R76, R20 ;  /* 0x0000004c4414723c */ /* 0x048ff00000041814 */
[----:B------:R-:W-:Y:S01]  /*87f0*/  HMMA.16816.F32.BF16 R24, R68, R78, R24 ;  /* 0x0000004e4418723c */ /* 0x000fe20000041818 */
[----:B------:R-:W2:Y:S01]  /*8800*/  LDSM.16.MT88.4 R76, [R138+0xa800] ;  /* 0x00a800008a4c783b */ /* 0x000ea20000004200 */
[----:B----4-:R-:W-:-:S06]  /*8810*/  F2FP.BF16.F32.PACK_AB R103, R115, R112 ;  /* 0x000000707367723e */ /* 0x010fcc00000010ff */
[C---:B-1----:R-:W-:Y:S08]  /*8820*/  HMMA.16816.F32.BF16 R28, R68.reuse, R72, R28 ;  /* 0x00000048441c723c */ /* 0x042ff0000004181c */
[C---:B------:R-:W-:Y:S01]  /*8830*/  HMMA.16816.F32.BF16 R32, R68.reuse, R74, R32 ;  /* 0x0000004a4420723c */ /* 0x040fe20000041820 */
[----:B------:R-:W1:Y:S07]  /*8840*/  LDSM.16.MT88.4 R72, [R134+0xa800] ;  /* 0x00a800008648783b */ /* 0x000e6e0000004200 */
[C---:B--2---:R-:W-:Y:S08]  /*8850*/  HMMA.16816.F32.BF16 R36, R68.reuse, R76, R36 ;  /* 0x0000004c4424723c */ /* 0x044ff00000041824 */
[C---:B------:R-:W-:Y:S01]  /*8860*/  HMMA.16816.F32.BF16 R40, R68.reuse, R78, R40 ;  /* 0x0000004e4428723c */ /* 0x040fe20000041828 */
[----:B------:R-:W2:Y:S07]  /*8870*/  LDSM.16.MT88.4 R76, [R133+0xa800] ;  /* 0x00a80000854c783b */ /* 0x000eae0000004200 */
[C---:B-1----:R-:W-:Y:S08]  /*8880*/  HMMA.16816.F32.BF16 R44, R68.reuse, R72, R44 ;  /* 0x00000048442c723c */ /* 0x042ff0000004182c */
[C---:B------:R-:W-:Y:S01]  /*8890*/  HMMA.16816.F32.BF16 R48, R68.reuse, R74, R48 ;  /* 0x0000004a4430723c */ /* 0x040fe20000041830 */
[----:B------:R-:W1:Y:S07]  /*88a0*/  LDSM.16.MT88.4 R72, [R132+0xa800] ;  /* 0x00a800008448783b */ /* 0x000e6e0000004200 */
[C---:B--2---:R-:W-:Y:S08]  /*88b0*/  HMMA.16816.F32.BF16 R52, R68.reuse, R76, R52 ;  /* 0x0000004c4434723c */ /* 0x044ff00000041834 */
[C---:B------:R-:W-:Y:S01]  /*88c0*/  HMMA.16816.F32.BF16 R56, R68.reuse, R78, R56 ;  /* 0x0000004e4438723c */ /* 0x040fe20000041838 */
[----:B------:R-:W2:Y:S07]  /*88d0*/  LDSM.16.MT88.4 R76, [R138+0x9000] ;  /* 0x009000008a4c783b */ /* 0x000eae0000004200 */
[C---:B-1----:R-:W-:Y:S08]  /*88e0*/  HMMA.16816.F32.BF16 R60, R68.reuse, R72, R60 ;  /* 0x00000048443c723c */ /* 0x042ff0000004183c */
[----:B------:R-:W-:Y:S01]  /*88f0*/  HMMA.16816.F32.BF16 R64, R68, R74, R64 ;  /* 0x0000004a4440723c */ /* 0x000fe20000041840 */
[----:B------:R-:W1:Y:S01]  /*8900*/  LDSM.16.MT88.4 R72, [R134+0x9000] ;  /* 0x009000008648783b */ /* 0x000e620000004200 */
[----:B------:R-:W-:Y:S01]  /*8910*/  F2FP.BF16.F32.PACK_AB R68, R176, R189 ;  /* 0x000000bdb044723e */ /* 0x000fe200000010ff */
[----:B------:R-:W-:Y:S01]  /*8920*/  FADD.FTZ R189, R189, R170 ;  /* 0x000000aabdbd7221 */ /* 0x000fe20000010000 */
        /* <DEDUP_REMOVED lines=8> */
[----:B------:R-:W-:Y:S02]  /*89b0*/  FADD.FTZ R178, R171, R178 ;  /* 0x000000b2abb27221 */ /* 0x000fe40000010000 */
[----:B------:R-:W-:Y:S02]  /*89c0*/  FADD.FTZ R167, R167, R180 ;  /* 0x000000b4a7a77221 */ /* 0x000fe40000010000 */
[----:B------:R-:W-:Y:S02]  /*89d0*/  FADD.FTZ R177, R177, R178 ;  /* 0x000000b2b1b17221 */ /* 0x000fe40000010000 */
[----:B------:R-:W-:-:S02]  /*89e0*/  FADD.FTZ R110, R110, R167 ;  /* 0x000000a76e6e7221 */ /* 0x000fc40000010000 */
[----:B------:R-:W-:Y:S01]  /*89f0*/  FADD.FTZ R177, R114, R177 ;  /* 0x000000b172b17221 */ /* 0x000fe20000010000 */
[C---:B--2---:R-:W-:Y:S01]  /*8a00*/  HMMA.16816.F32.BF16 R4, R68.reuse, R76, R4 ;  /* 0x0000004c4404723c */ /* 0x044fe20000041804 */
[----:B------:R-:W-:Y:S02]  /*8a10*/  FADD.FTZ R113, R113, R110 ;  /* 0x0000006e71717221 */ /* 0x000fe40000010000 */
[----:B------:R-:W-:Y:S02]  /*8a20*/  FADD.FTZ R118, R118, R177 ;  /* 0x000000b176767221 */ /* 0x000fe40000010000 */
[----:B------:R-:W-:Y:S02]  /*8a30*/  FADD.FTZ R112, R112, R113 ;  /* 0x0000007170707221 */ /* 0x000fe40000010000 */
[----:B------:R-:W-:Y:S01]  /*8a40*/  FADD.FTZ R175, R119, R118 ;  /* 0x0000007677af7221 */ /* 0x000fe20000010000 */
[----:B------:R-:W-:Y:S01]  /*8a50*/  HMMA.16816.F32.BF16 R8, R68, R78, R8 ;  /* 0x0000004e4408723c */ /* 0x000fe20000041808 */
[----:B------:R-:W2:Y:S01]  /*8a60*/  LDSM.16.MT88.4 R76, [R133+0x9000] ;  /* 0x00900000854c783b */ /* 0x000ea20000004200 */
[----:B------:R-:W-:-:S06]  /*8a70*/  FADD.FTZ R174, R115, R112 ;  /* 0x0000007073ae7221 */ /* 0x000fcc0000010000 */
[C---:B-1----:R-:W-:Y:S08]  /*8a80*/  HMMA.16816.F32.BF16 R12, R68.reuse, R72, R12 ;  /* 0x00000048440c723c */ /* 0x042ff0000004180c */
[----:B------:R-:W-:Y:S01]  /*8a90*/  HMMA.16816.F32.BF16 R16, R68, R74, R16 ;  /* 0x0000004a4410723c */ /* 0x000fe20000041810 */
[----:B------:R-:W1:Y:S07]  /*8aa0*/  LDSM.16.MT88.4 R72, [R132+0x9000] ;  /* 0x009000008448783b */ /* 0x000e6e0000004200 */
[C---:B------:R-:W-:Y:S01]  /*8ab0*/  HMMA.16816.F32.BF16 R96, R100.reuse, R92, R4 ;  /* 0x0000005c6460723c */ /* 0x040fe20000041804 */
[----:B------:R-:W-:Y:S07]  /*8ac0*/  LDSM.16.MT88.4 R4, [R138+0xb800] ;  /* 0x00b800008a04783b */ /* 0x000fee0000004200 */
[C---:B------:R-:W-:Y:S01]  /*8ad0*/  HMMA.16816.F32.BF16 R92, R100.reuse, R94, R8 ;  /* 0x0000005e645c723c */ /* 0x040fe20000041808 */
[----:B------:R-:W-:Y:S07]  /*8ae0*/  LDSM.16.MT88.4 R8, [R133+0xb800] ;  /* 0x00b800008508783b */ /* 0x000fee0000004200 */
[----:B------:R-:W-:Y:S01]  /*8af0*/  HMMA.16816.F32.BF16 R88, R100, R84, R12 ;  /* 0x000000546458723c */ /* 0x000fe2000004180c */
[----:B------:R-:W-:Y:S07]  /*8b00*/  LDSM.16.MT88.4 R12, [R134+0xb800] ;  /* 0x00b80000860c783b */ /* 0x000fee0000004200 */
[C---:B--2---:R-:W-:Y:S08]  /*8b10*/  HMMA.16816.F32.BF16 R20, R68.reuse, R76, R20 ;  /* 0x0000004c4414723c */ /* 0x044ff00000041814 */
[C---:B------:R-:W-:Y:S01]  /*8b20*/  HMMA.16816.F32.BF16 R24, R68.reuse, R78, R24 ;  /* 0x0000004e4418723c */ /* 0x040fe20000041818 */
[----:B------:R-:W2:Y:S07]  /*8b30*/  LDSM.16.MT88.4 R76, [R138+0xb000] ;  /* 0x00b000008a4c783b */ /* 0x000eae0000004200 */
[C---:B-1----:R-:W-:Y:S08]  /*8b40*/  HMMA.16816.F32.BF16 R28, R68.reuse, R72, R28 ;  /* 0x00000048441c723c */ /* 0x042ff0000004181c */
[----:B------:R-:W-:Y:S01]  /*8b50*/  HMMA.16816.F32.BF16 R32, R68, R74, R32 ;  /* 0x0000004a4420723c */ /* 0x000fe20000041820 */
[----:B------:R-:W1:Y:S07]  /*8b60*/  LDSM.16.MT88.4 R72, [R134+0xb000] ;  /* 0x00b000008648783b */ /* 0x000e6e0000004200 */
[----:B------:R-:W-:Y:S08]  /*8b70*/  HMMA.16816.F32.BF16 R84, R100, R86, R16 ;  /* 0x000000566454723c */ /* 0x000ff00000041810 */
[C---:B--2---:R-:W-:Y:S08]  /*8b80*/  HMMA.16816.F32.BF16 R36, R68.reuse, R76, R36 ;  /* 0x0000004c4424723c */ /* 0x044ff00000041824 */
[C---:B------:R-:W-:Y:S01]  /*8b90*/  HMMA.16816.F32.BF16 R40, R68.reuse, R78, R40 ;  /* 0x0000004e4428723c */ /* 0x040fe20000041828 */
[----:B------:R-:W2:Y:S07]  /*8ba0*/  LDSM.16.MT88.4 R76, [R133+0xb000] ;  /* 0x00b00000854c783b */ /* 0x000eae0000004200 */
[C---:B-1----:R-:W-:Y:S08]  /*8bb0*/  HMMA.16816.F32.BF16 R44, R68.reuse, R72, R44 ;  /* 0x00000048442c723c */ /* 0x042ff0000004182c */
[----:B------:R-:W-:Y:S01]  /*8bc0*/  HMMA.16816.F32.BF16 R48, R68, R74, R48 ;  /* 0x0000004a4430723c */ /* 0x000fe20000041830 */
[----:B------:R-:W1:Y:S07]  /*8bd0*/  LDSM.16.MT88.4 R72, [R132+0xb000] ;  /* 0x00b000008448783b */ /* 0x000e6e0000004200 */
[C---:B------:R-:W-:Y:S08]  /*8be0*/  HMMA.16816.F32.BF16 R36, R100.reuse, R4, R36 ;  /* 0x000000046424723c */ /* 0x040ff00000041824 */
[C---:B------:R-:W-:Y:S01]  /*8bf0*/  HMMA.16816.F32.BF16 R40, R100.reuse, R6, R40 ;  /* 0x000000066428723c */ /* 0x040fe20000041828 */
[----:B------:R-:W-:Y:S07]  /*8c00*/  LDSM.16.MT88.4 R4, [R132+0xb800] ;  /* 0x00b800008404783b */ /* 0x000fee0000004200 */
        /* <DEDUP_REMOVED lines=8> */
[C---:B------:R-:W-:Y:S08]  /*8c90*/  HMMA.16816.F32.BF16 R52, R100.reuse, R8, R52 ;  /* 0x000000086434723c */ /* 0x040ff00000041834 */
[C---:B------:R-:W-:Y:S08]  /*8ca0*/  HMMA.16816.F32.BF16 R56, R100.reuse, R10, R56 ;  /* 0x0000000a6438723c */ /* 0x040ff00000041838 */
[C---:B--2---:R-:W-:Y:S08]  /*8cb0*/  HMMA.16816.F32.BF16 R80, R100.reuse, R76, R20 ;  /* 0x0000004c6450723c */ /* 0x044ff00000041814 */
[C---:B------:R-:W-:Y:S08]  /*8cc0*/  HMMA.16816.F32.BF16 R76, R100.reuse, R78, R24 ;  /* 0x0000004e644c723c */ /* 0x040ff00000041818 */
[C---:B-1----:R-:W-:Y:S08]  /*8cd0*/  HMMA.16816.F32.BF16 R72, R100.reuse, R68, R28 ;  /* 0x000000446448723c */ /* 0x042ff0000004181c */
[C---:B------:R-:W-:Y:S08]  /*8ce0*/  HMMA.16816.F32.BF16 R68, R100.reuse, R70, R32 ;  /* 0x000000466444723c */ /* 0x040ff00000041820 */
[C---:B------:R-:W-:Y:S08]  /*8cf0*/  HMMA.16816.F32.BF16 R60, R100.reuse, R4, R60 ;  /* 0x00000004643c723c */ /* 0x040ff0000004183c */
[----:B------:R-:W-:Y:S01]  /*8d00*/  HMMA.16816.F32.BF16 R64, R100, R6, R64 ;  /* 0x000000066440723c */ /* 0x000fe20000041840 */
[----:B------:R-:W-:-:S02]  /*8d10*/  MOV R100, R105 ;  /* 0x0000006900647202 */ /* 0x000fc40000000f00 */
[----:B------:R-:W-:Y:S01]  /*8d20*/  @P3 MOV R100, R105 ;  /* 0x0000006900643202 */ /* 0x000fe20000000f00 */
[----:B------:R-:W-:-:S01]  /*8d30*/  NOP ;  /* 0x0000000000007918 */ /* 0x000fc20000000000 */
[----:B------:R-:W-:-:S15]  /*8d40*/  @P3 BRA `(.L_x_10012) ;  /* 0x0000000000043947 */ /* 0x000fde0003800000 */
.L_x_10003:
[----:B------:R-:W-:-:S05]  /*8d50*/  IADD3 R123, PT, PT, R127, -0x1, RZ ;  /* 0xffffffff7f7b7810 */ /* 0x000fca0007ffe0ff */
.L_x_10012:
[----:B------:R-:W-:Y:S05]  /*8d60*/  BSYNC B2 ;  /* 0x0000000000027941 */ /* 0x000fea0003800000 */
.L_x_10002:
[----:B------:R-:W-:-:S13]  /*8d70*/  ISETP.GE.AND P0, PT, R123, R150, PT ;  /* 0x000000967b00720c */ /* 0x000fda0003f06270 */
[----:B------:R-:W-:Y:S05]  /*8d80*/  @!P0 BRA `(.L_x_10013) ;  /* 0x0000003400108947 */ /* 0x000fea0003800000 */
[----:B------:R-:W-:Y:S01]  /*8d90*/  IMAD.SHL.U32 R5, R123, 0x40, RZ ;  /* 0x000000407b057824 */ /* 0x000fe200078e00ff */
[----:B------:R-:W-:Y:S01]  /*8da0*/  ISETP.NE.U32.AND P2, PT, R124, RZ, PT ;  /* 0x000000ff7c00720c */ /* 0x000fe20003f45070 */
[----:B------:R-:W-:Y:S01]  /*8db0*/  IMAD.MOV.U32 R102, RZ, RZ, R0 ;  /* 0x000000ffff667224 */ /* 0x000fe200078e0000 */
[----:B------:R-:W-:Y:S01]  /*8dc0*/  VIMNMX R170, PT, PT, RZ, R121, !PT ;  /* 0x00000079ffaa7248 */ /* 0x000fe20007fe0100 */
[----:B------:R-:W-:Y:S01]  /*8dd0*/  IMAD.MOV.U32 R101, RZ, RZ, R100 ;  /* 0x000000ffff657224 */ /* 0x000fe200078e0064 */
[----:B------:R-:W-:Y:S01]  /*8de0*/  ISETP.NE.AND.EX P2, PT, R125, RZ, PT, P2 ;  /* 0x000000ff7d00720c */ /* 0x000fe20003f45320 */
[----:B------:R-:W-:Y:S01]  /*8df0*/  VIADD R171, R123, 0x1 ;  /* 0x000000017bab7836 */ /* 0x000fe20000000000 */
[----:B------:R-:W-:Y:S01]  /*8e00*/  VIADDMNMX R167, R121, 0x8, RZ, !PT ;  /* 0x0000000879a77846 */ /* 0x000fe200078001ff */
[C---:B------:R-:W-:Y:S01]  /*8e10*/  VIADD R172, R5.reuse, 0x40 ;  /* 0x0000004005ac7836 */ /* 0x040fe20000000000 */
[----:B------:R-:W-:-:S09]  /*8e20*/  LOP3.LUT R173, R5, 0x20, R120, 0xfe, !PT ;  /* 0x0000002005ad7812 */ /* 0x000fd200078efe78 */
.L_x_10020:
        /* <DEDUP_REMOVED lines=79> */
.L_x_10015:
[----:B------:R-:W-:Y:S05]  /*9320*/  BSYNC.RECONVERGENT B0 ;  /* 0x0000000000007941 */ /* 0x000fea0003800200 */
.L_x_10014:
        /* <DEDUP_REMOVED lines=70> */
[----:B------:R-:W2:Y:S04]  /*9790*/  LDSM.16.M88.4 R104, [R137+0x4800] ;  /* 0x004800008968783b */ /* 0x000ea80000000200 */
[----:B------:R-:W-:Y:S03]  /*97a0*/  LDSM.16.M88.4 R120, [R135+0x4000] ;  /* 0x004000008778783b */ /* 0x000fe60000000200 */
[C---:B-1----:R-:W-:Y:S08]  /*97b0*/  HMMA.16816.F32.BF16 R4, R124.reuse, R128, R4 ;  /* 0x000000807c04723c */ /* 0x042ff00000041804 */
[C---:B------:R-:W-:Y:S08]  /*97c0*/  HMMA.16816.F32.BF16 R8, R124.reuse, R130, R8 ;  /* 0x000000827c08723c */ /* 0x040ff00000041808 */
[C---:B--2---:R-:W-:Y:S08]  /*97d0*/  HMMA.16816.F32.BF16 R12, R124.reuse, R104, R12 ;  /* 0x000000687c0c723c */ /* 0x044ff0000004180c */
[C---:B------:R-:W-:Y:S01]  /*97e0*/  HMMA.16816.F32.BF16 R16, R124.reuse, R106, R16 ;  /* 0x0000006a7c10723c */ /* 0x040fe20000041810 */
[----:B------:R-:W-:Y:S07]  /*97f0*/  LDSM.16.M88.4 R104, [R140] ;  /* 0x000000008c68783b */ /* 0x000fee0000000200 */
[C---:B------:R-:W-:Y:S08]  /*9800*/  HMMA.16816.F32.BF16 R20, R124.reuse, R108, R20 ;  /* 0x0000006c7c14723c */ /* 0x040ff00000041814 */
[C---:B------:R-:W-:Y:S01]  /*9810*/  HMMA.16816.F32.BF16 R24, R124.reuse, R110, R24 ;  /* 0x0000006e7c18723c */ /* 0x040fe20000041818 */
[----:B------:R-:W1:Y:S07]  /*9820*/  LDSM.16.M88.4 R108, [R136+0x4000] ;  /* 0x00400000886c783b */ /* 0x000e6e0000000200 */
[C---:B------:R-:W-:Y:S08]  /*9830*/  HMMA.16816.F32.BF16 R28, R124.reuse, R112, R28 ;  /* 0x000000707c1c723c */ /* 0x040ff0000004181c */
[----:B------:R-:W-:Y:S01]  /*9840*/  HMMA.16816.F32.BF16 R32, R124, R114, R32 ;  /* 0x000000727c20723c */ /* 0x000fe20000041820 */
[----:B------:R-:W2:Y:S07]  /*9850*/  LDSM.16.M88.4 R112, [R136+0x5000] ;  /* 0x005000008870783b */ /* 0x000eae0000000200 */
[C---:B-1----:R-:W-:Y:S08]  /*9860*/  HMMA.16816.F32.BF16 R4, R104.reuse, R108, R4 ;  /* 0x0000006c6804723c */ /* 0x042ff00000041804 */
[C---:B------:R-:W-:Y:S01]  /*9870*/  HMMA.16816.F32.BF16 R8, R104.reuse, R110, R8 ;  /* 0x0000006e6808723c */ /* 0x040fe20000041808 */
[----:B------:R-:W1:Y:S07]  /*9880*/  LDSM.16.M88.4 R108, [R136+0x5800] ;  /* 0x00580000886c783b */ /* 0x000e6e0000000200 */
[C---:B------:R-:W-:Y:S08]  /*9890*/  HMMA.16816.F32.BF16 R12, R104.reuse, R116, R12 ;  /* 0x00000074680c723c */ /* 0x040ff0000004180c */
[C---:B------:R-:W-:Y:S01]  /*98a0*/  HMMA.16816.F32.BF16 R16, R104.reuse, R118, R16 ;  /* 0x000000766810723c */ /* 0x040fe20000041810 */
[----:B------:R-:W3:Y:S07]  /*98b0*/  LDSM.16.M88.4 R116, [R139] ;  /* 0x000000008b74783b */ /* 0x000eee0000000200 */
[C---:B--2---:R-:W-:Y:S08]  /*98c0*/  HMMA.16816.F32.BF16 R20, R104.reuse, R112, R20 ;  /* 0x000000706814723c */ /* 0x044ff00000041814 */
[C---:B------:R-:W-:Y:S01]  /*98d0*/  HMMA.16816.F32.BF16 R24, R104.reuse, R114, R24 ;  /* 0x000000726818723c */ /* 0x040fe20000041818 */
[----:B------:R-:W-:Y:S07]  /*98e0*/  LDSM.16.M88.4 R112, [R135+0x5800] ;  /* 0x005800008770783b */ /* 0x000fee0000000200 */
[C---:B-1----:R-:W-:Y:S08]  /*98f0*/  HMMA.16816.F32.BF16 R28, R104.reuse, R108, R28 ;  /* 0x0000006c681c723c */ /* 0x042ff0000004181c */
[----:B------:R-:W-:Y:S01]  /*9900*/  HMMA.16816.F32.BF16 R32, R104, R110, R32 ;  /* 0x0000006e6820723c */ /* 0x000fe20000041820 */
[----:B------:R-:W1:Y:S04]  /*9910*/  LDSM.16.M88.4 R104, [R135+0x4800] ;  /* 0x004800008768783b */ /* 0x000e680000000200 */
[----:B------:R-:W2:Y:S03]  /*9920*/  LDSM.16.M88.4 R108, [R135+0x5000] ;  /* 0x00500000876c783b */ /* 0x000ea60000000200 */
[C---:B---3--:R-:W-:Y:S08]  /*9930*/  HMMA.16816.F32.BF16 R4, R116.reuse, R120, R4 ;  /* 0x000000787404723c */ /* 0x048ff00000041804 */
        /* <DEDUP_REMOVED lines=51> */
[C---:B---3--:R-:W-:Y:S01]  /*9c70*/  HMMA.16816.F32.BF16 R4, R116.reuse, R120, R4 ;  /* 0x000000787404723c */ /* 0x048fe20000041804 */
[----:B------:R-:W-:Y:S04]  /*9c80*/  DEPBAR.LE SB0, 0x0 ;  /* 0x000080000000791a */ /* 0x000fe80000000000 */
[----:B------:R-:W-:Y:S03]  /*9c90*/  BAR.SYNC.DEFER_BLOCKING 0x0 ;  /* 0x0000000000007b1d */ /* 0x000fe60000010000 */
[C---:B------:R-:W-:Y:S08]  /*9ca0*/  HMMA.16816.F32.BF16 R8, R116.reuse, R122, R8 ;  /* 0x0000007a7408723c */ /* 0x040ff00000041808 */
[C---:B-1----:R-:W-:Y:S08]  /*9cb0*/  HMMA.16816.F32.BF16 R12, R116.reuse, R104, R12 ;  /* 0x00000068740c723c */ /* 0x042ff0000004180c */
[C---:B------:R-:W-:Y:S08]  /*9cc0*/  HMMA.16816.F32.BF16 R16, R116.reuse, R106, R16 ;  /* 0x0000006a7410723c */ /* 0x040ff00000041810 */
[C---:B--2---:R-:W-:Y:S08]  /*9cd0*/  HMMA.16816.F32.BF16 R20, R116.reuse, R108, R20 ;  /* 0x0000006c7414723c */ /* 0x044ff00000041814 */
[C---:B------:R-:W-:Y:S08]  /*9ce0*/  HMMA.16816.F32.BF16 R24, R116.reuse, R110, R24 ;  /* 0x0000006e7418723c */ /* 0x040ff00000041818 */
[C---:B------:R-:W-:Y:S08]  /*9cf0*/  HMMA.16816.F32.BF16 R28, R116.reuse, R112, R28 ;  /* 0x00000070741c723c */ /* 0x040ff0000004181c */
        /* <DEDUP_REMOVED lines=77> */
.L_x_10019:
[----:B------:R-:W-:Y:S05]  /*a1d0*/  BSYNC.RECONVERGENT B0 ;  /* 0x0000000000007941 */ /* 0x000fea0003800200 */
.L_x_10018:
        /* <DEDUP_REMOVED lines=50> */
.L_x_10017:
[----:B------:R-:W-:Y:S05]  /*a500*/  BSYNC.RECONVERGENT B1 ;  /* 0x0000000000017941 */ /* 0x000fea0003800200 */
.L_x_10016:
[----:B------:R-:W3:Y:S01]  /*a510*/  LD.E R103, desc[UR4][R2.64+0xdc] ;  /* 0x0000dc0402677980 */ /* 0x000ee2000c101900 */
[C---:B------:R-:W-:Y:S02]  /*a520*/  VIADD R0, R173.reuse, 0xffffffe0 ;  /* 0xffffffe0ad007836 */ /* 0x040fe40000000000 */
[C---:B--2---:R-:W-:Y:S02]  /*a530*/  VIADD R107, R173.reuse, 0xffffffe1 ;  /* 0xffffffe1ad6b7836 */ /* 0x044fe40000000000 */
[C---:B------:R-:W-:Y:S01]  /*a540*/  VIADD R105, R173.reuse, 0xffffffe8 ;  /* 0xffffffe8ad697836 */ /* 0x040fe20000000000 */
[C---:B------:R-:W-:Y:S01]  /*a550*/  ISETP.GE.AND P3, PT, R0.reuse, R163, PT ;  /* 0x000000a30000720c */ /* 0x040fe20003f66270 */
[C---:B------:R-:W-:Y:S01]  /*a560*/  VIADD R104, R173.reuse, 0xfffffff0 ;  /* 0xfffffff0ad687836 */ /* 0x040fe20000000000 */
[C---:B------:R-:W-:Y:S01]  /*a570*/  ISETP.GE.AND P5, PT, R0.reuse, R170, PT ;  /* 0x000000aa0000720c */ /* 0x040fe20003fa6270 */
[C---:B------:R-:W-:Y:S01]  /*a580*/  VIADD R100, R173.reuse, 0xfffffff1 ;  /* 0xfffffff1ad647836 */ /* 0x040fe20000000000 */
[CC--:B------:R-:W-:Y:S01]  /*a590*/  ISETP.GE.AND P1, PT, R0.reuse, R167.reuse, PT ;  /* 0x000000a70000720c */ /* 0x0c0fe20003f26270 */
[C---:B------:R-:W-:Y:S01]  /*a5a0*/  VIADD R108, R173.reuse, 0x8 ;  /* 0x00000008ad6c7836 */ /* 0x040fe20000000000 */
[----:B------:R-:W-:Y:S01]  /*a5b0*/  ISETP.GE.AND P6, PT, R0, R166, PT ;  /* 0x000000a60000720c */ /* 0x000fe20003fc6270 */
[----:B------:R-:W-:Y:S01]  /*a5c0*/  VIADD R0, R173, 0xffffffe9 ;  /* 0xffffffe9ad007836 */ /* 0x000fe20000000000 */
[CC--:B------:R-:W-:Y:S01]  /*a5d0*/  ISETP.GE.AND P4, PT, R107.reuse, R170.reuse, PT ;  /* 0x000000aa6b00720c */ /* 0x0c0fe20003f86270 */
[----:B------:R-:W-:Y:S01]  /*a5e0*/  VIADD R172, R172, 0xffffffc0 ;  /* 0xffffffc0acac7836 */ /* 0x000fe20000000000 */
[-C--:B------:R-:W-:Y:S02]  /*a5f0*/  ISETP.GE.AND P0, PT, R107, R167.reuse, PT ;  /* 0x000000a76b00720c */ /* 0x080fe40003f06270 */
[----:B------:R-:W-:Y:S01]  /*a600*/  FSEL R106, R5, -INF , P4 ;  /* 0xff800000056a7808 */ /* 0x000fe20002000000 */
[----:B------:R-:W-:Y:S01]  /*a610*/  VIADD R5, R173, 0xfffffff9 ;  /* 0xfffffff9ad057836 */ /* 0x000fe20000000000 */
[----:B------:R-:W-:Y:S02]  /*a620*/  FSEL R7, R7, -INF , P0 ;  /* 0xff80000007077808 */ /* 0x000fe40000000000 */
[-C--:B------:R-:W-:Y:S02]  /*a630*/  ISETP.GE.AND P4, PT, R0, R170.reuse, PT ;  /* 0x000000aa0000720c */ /* 0x080fe40003f86270 */
[----:B------:R-:W-:Y:S02]  /*a640*/  FSEL R4, R4, -INF , P5 ;  /* 0xff80000004047808 */ /* 0x000fe40002800000 */
[-C--:B------:R-:W-:Y:S02]  /*a650*/  ISETP.GE.AND P0, PT, R0, R167.reuse, PT ;  /* 0x000000a70000720c */ /* 0x080fe40003f06270 */
[-C--:B------:R-:W-:Y:S02]  /*a660*/  ISETP.GE.AND P5, PT, R105, R170.reuse, PT ;  /* 0x000000aa6900720c */ /* 0x080fe40003fa6270 */
[----:B------:R-:W-:Y:S02]  /*a670*/  FSEL R109, R9, -INF , P4 ;  /* 0xff800000096d7808 */ /* 0x000fe40002000000 */
[----:B------:R-:W-:Y:S01]  /*a680*/  FSEL R110, R8, -INF , P5 ;  /* 0xff800000086e7808 */ /* 0x000fe20002800000 */
[----:B------:R-:W-:Y:S01]  /*a690*/  VIADD R8, R173, 0x1 ;  /* 0x00000001ad087836 */ /* 0x000fe20000000000 */
[----:B------:R-:W-:Y:S01]  /*a6a0*/  FSEL R9, R11, -INF , P0 ;  /* 0xff8000000b097808 */ /* 0x000fe20000000000 */
[C---:B------:R-:W-:Y:S01]  /*a6b0*/  VIADD R11, R173.reuse, 0xfffffff8 ;  /* 0xfffffff8ad0b7836 */ /* 0x040fe20000000000 */
        /* <DEDUP_REMOVED lines=8> */
[----:B------:R-:W-:Y:S02]  /*a740*/  FSEL R6, R6, -INF , P1 ;  /* 0xff80000006067808 */ /* 0x000fe40000800000 */
[-C--:B------:R-:W-:Y:S02]  /*a750*/  ISETP.GE.AND P4, PT, R5, R170.reuse, PT ;  /* 0x000000aa0500720c */ /* 0x080fe40003f86270 */
[-C--:B------:R-:W-:Y:S02]  /*a760*/  ISETP.GE.AND P5, PT, R173, R170.reuse, PT ;  /* 0x000000aaad00720c */ /* 0x080fe40003fa6270 */
[-C--:B------:R-:W-:Y:S02]  /*a770*/  ISETP.GE.AND P1, PT, R105, R167.reuse, PT ;  /* 0x000000a76900720c */ /* 0x080fe40003f26270 */
[----:B------:R-:W-:Y:S01]  /*a780*/  FSEL R191, R20, -INF , P5 ;  /* 0xff80000014bf7808 */ /* 0x000fe20002800000 */
[----:B------:R-:W-:Y:S01]  /*a790*/  VIADD R20, R173, 0x9 ;  /* 0x00000009ad147836 */ /* 0x000fe20000000000 */
[----:B------:R-:W-:Y:S02]  /*a7a0*/  FSEL R129, R17, -INF , P4 ;  /* 0xff80000011817808 */ /* 0x000fe40002000000 */
[----:B------:R-:W-:Y:S02]  /*a7b0*/  FSEL R10, R10, -INF , P1 ;  /* 0xff8000000a0a7808 */ /* 0x000fe40000800000 */
[-C--:B------:R-:W-:Y:S02]  /*a7c0*/  ISETP.GE.AND P4, PT, R8, R170.reuse, PT ;  /* 0x000000aa0800720c */ /* 0x080fe40003f86270 */
[-C--:B------:R-:W-:Y:S02]  /*a7d0*/  ISETP.GE.AND P1, PT, R104, R167.reuse, PT ;  /* 0x000000a76800720c */ /* 0x080fe40003f26270 */
        /* <DEDUP_REMOVED lines=15> */
[CC--:B------:R-:W-:Y:S02]  /*a8d0*/  ISETP.GE.AND P1, PT, R173.reuse, R167.reuse, PT ;  /* 0x000000a7ad00720c */ /* 0x0c0fe40003f26270 */
[----:B------:R-:W-:Y:S02]  /*a8e0*/  FSEL R28, R28, -INF , P5 ;  /* 0xff8000001c1c7808 */ /* 0x000fe40002800000 */
[----:B------:R-:W-:Y:S02]  /*a8f0*/  ISETP.GE.AND P0, PT, R8, R167, PT ;  /* 0x000000a70800720c */ /* 0x000fe40003f06270 */
[-C--:B------:R-:W-:Y:S02]  /*a900*/  ISETP.GE.AND P5, PT, R173, R166.reuse, PT ;  /* 0x000000a6ad00720c */ /* 0x080fe40003fa6270 */
[----:B------:R-:W-:Y:S02]  /*a910*/  FSEL R29, R29, -INF , P4 ;  /* 0xff8000001d1d7808 */ /* 0x000fe40002000000 */
[----:B------:R-:W-:Y:S02]  /*a920*/  FSEL R4, R4, -INF , !P6 ;  /* 0xff80000004047808 */ /* 0x000fe40007000000 */
[----:B------:R-:W-:Y:S01]  /*a930*/  FSEL R183, R22, -INF , P1 ;  /* 0xff80000016b77808 */ /* 0x000fe20000800000 */
[C---:B------:R-:W-:Y:S01]  /*a940*/  VIADD R22, R173.reuse, 0x19 ;  /* 0x00000019ad167836 */ /* 0x040fe20000000000 */
[-C--:B------:R-:W-:Y:S02]  /*a950*/  ISETP.GE.AND P6, PT, R0, R166.reuse, PT ;  /* 0x000000a60000720c */ /* 0x080fe40003fc6270 */
        /* <DEDUP_REMOVED lines=10> */
[-C--:B------:R-:W-:Y:S02]  /*aa00*/  ISETP.GE.AND P6, PT, R11, R166.reuse, PT ;  /* 0x000000a60b00720c */ /* 0x080fe40003fc6270 */
[----:B------:R-:W-:Y:S02]  /*aa10*/  FSEL R27, R27, -INF , P0 ;  /* 0xff8000001b1b7808 */ /* 0x000fe40000000000 */
[-C--:B------:R-:W-:Y:S02]  /*aa20*/  ISETP.GE.AND P0, PT, R12, R167.reuse, PT ;  /* 0x000000a70c00720c */ /* 0x080fe40003f06270 */
[----:B------:R-:W-:Y:S02]  /*aa30*/  FSEL R21, R106, -INF , !P5 ;  /* 0xff8000006a157808 */ /* 0x000fe40006800000 */
[----:B------:R-:W-:Y:S02]  /*aa40*/  FSEL R26, R26, -INF , P1 ;  /* 0xff8000001a1a7808 */ /* 0x000fe40000800000 */
[----:B------:R-:W-:Y:S02]  /*aa50*/  FSEL R19, R110, -INF , !P4 ;  /* 0xff8000006e137808 */ /* 0x000fe40006000000 */
[----:B------:R-:W-:Y:S02]  /*aa60*/  FSEL R197, R197, -INF , !P6 ;  /* 0xff800000c5c57808 */ /* 0x000fe40007000000 */
[----:B------:R-:W-:Y:S02]  /*aa70*/  ISETP.GE.AND P1, PT, R16, R167, PT ;  /* 0x000000a71000720c */ /* 0x000fe40003f26270 */
[-C--:B------:R-:W-:Y:S02]  /*aa80*/  ISETP.GE.AND P4, PT, R100, R166.reuse, PT ;  /* 0x000000a66400720c */ /* 0x080fe40003f86270 */
[----:B------:R-:W-:Y:S02]  /*aa90*/  ISETP.GE.AND P6, PT, R0, R163, PT ;  /* 0x000000a30000720c */ /* 0x000fe40003fc6270 */
[----:B------:R-:W-:Y:S02]  /*aaa0*/  ISETP.GE.AND P5, PT, R104, R166, PT ;  /* 0x000000a66800720c */ /* 0x000fe40003fa6270 */
[----:B------:R-:W-:Y:S02]  /*aab0*/  FSEL R31, R31, -INF , P0 ;  /* 0xff8000001f1f7808 */ /* 0x000fe40000000000 */
[----:B------:R-:W-:Y:S02]  /*aac0*/  FMNMX3.FTZ R0, R101, R4, R21, !PT ;  /* 0x0000000465007276 */ /* 0x000fe40007810015 */
[-C--:B------:R-:W-:Y:S02]  /*aad0*/  ISETP.GE.AND P0, PT, R22, R170.reuse, PT ;  /* 0x000000aa1600720c */ /* 0x080fe40003f06270 */
[----:B------:R-:W-:Y:S02]  /*aae0*/  FSEL R30, R30, -INF , P1 ;  /* 0xff8000001e1e7808 */ /* 0x000fe40000800000 */
[----:B------:R-:W-:Y:S02]  /*aaf0*/  FSEL R199, R13, -INF , !P4 ;  /* 0xff8000000dc77808 */ /* 0x000fe40006000000 */
[----:B------:R-:W-:Y:S02]  /*ab00*/  FSEL R121, R121, -INF , !P5 ;  /* 0xff80000079797808 */ /* 0x000fe40006800000 */
[----:B------:R-:W-:Y:S02]  /*ab10*/  ISETP.GE.AND P1, PT, R24, R170, PT ;  /* 0x000000aa1800720c */ /* 0x000fe40003f26270 */
[----:B------:R-:W-:Y:S02]  /*ab20*/  FMNMX3.FTZ R0, R0, R19, R17, !PT ;  /* 0x0000001300007276 */ /* 0x000fe40007810011 */
[-C--:B------:R-:W-:Y:S02]  /*ab30*/  ISETP.GE.AND P5, PT, R5, R166.reuse, PT ;  /* 0x000000a60500720c */ /* 0x080fe40003fa6270 */
[-C--:B------:R-:W-:Y:S02]  /*ab40*/  ISETP.GE.AND P4, PT, R8, R166.reuse, PT ;  /* 0x000000a60800720c */ /* 0x080fe40003f86270 */
[----:B------:R-:W-:Y:S02]  /*ab50*/  FSEL R33, R33, -INF , P0 ;  /* 0xff80000021217808 */ /* 0x000fe40000000000 */
[----:B------:R-:W-:Y:S02]  /*ab60*/  ISETP.GE.AND P0, PT, R22, R167, PT ;  /* 0x000000a71600720c */ /* 0x000fe40003f06270 */
[----:B------:R-:W-:Y:S02]  /*ab70*/  FSEL R32, R32, -INF , P1 ;  /* 0xff80000020207808 */ /* 0x000fe40000800000 */
[----:B------:R-:W-:Y:S02]  /*ab80*/  FSEL R129, R129, -INF , !P5 ;  /* 0xff80000081817808 */ /* 0x000fe40006800000 */
[----:B------:R-:W-:Y:S02]  /*ab90*/  FSEL R189, R189, -INF , !P4 ;  /* 0xff800000bdbd7808 */ /* 0x000fe40006000000 */
[----:B------:R-:W-:Y:S02]  /*aba0*/  FMNMX3.FTZ R0, R0, R121, R199, !PT ;  /* 0x0000007900007276 */ /* 0x000fe400078100c7 */
[-C--:B------:R-:W-:Y:S02]  /*abb0*/  ISETP.GE.AND P1, PT, R107, R163.reuse, PT ;  /* 0x000000a36b00720c */ /* 0x080fe40003f26270 */
[-C--:B------:R-:W-:Y:S02]  /*abc0*/  ISETP.GE.AND P4, PT, R108, R166.reuse, PT ;  /* 0x000000a66c00720c */ /* 0x080fe40003f86270 */
[----:B------:R-:W-:Y:S02]  /*abd0*/  FSEL R35, R35, -INF , P0 ;  /* 0xff80000023237808 */ /* 0x000fe40000000000 */
[----:B------:R-:W-:Y:S02]  /*abe0*/  FSEL R15, R6, -INF , !P3 ;  /* 0xff800000060f7808 */ /* 0x000fe40005800000 */
[----:B------:R-:W-:Y:S02]  /*abf0*/  ISETP.GE.AND P0, PT, R105, R163, PT ;  /* 0x000000a36900720c */ /* 0x000fe40003f06270 */
[-C--:B------:R-:W-:Y:S02]  /*ac00*/  ISETP.GE.AND P3, PT, R20, R166.reuse, PT ;  /* 0x000000a61400720c */ /* 0x080fe40003f66270 */
[----:B------:R-:W-:Y:S02]  /*ac10*/  FMNMX3.FTZ R0, R0, R197, R129, !PT ;  /* 0x000000c500007276 */ /* 0x000fe40007810081 */
[----:B------:R-:W-:Y:S02]  /*ac20*/  FSEL R13, R7, -INF , !P1 ;  /* 0xff800000070d7808 */ /* 0x000fe40004800000 */
[----:B------:R-:W-:Y:S02]  /*ac30*/  FSEL R187, R187, -INF , !P4 ;  /* 0xff800000bbbb7808 */ /* 0x000fe40006000000 */
[----:B------:R-:W-:Y:S02]  /*ac40*/  ISETP.GE.AND P4, PT, R11, R163, PT ;  /* 0x000000a30b00720c */ /* 0x000fe40003f86270 */
[----:B------:R-:W-:Y:S02]  /*ac50*/  FSEL R11, R10, -INF , !P0 ;  /* 0xff8000000a0b7808 */ /* 0x000fe40004000000 */
[----:B------:R-:W-:Y:S02]  /*ac60*/  FSEL R9, R9, -INF , !P6 ;  /* 0xff80000009097808 */ /* 0x000fe40007000000 */
[-C--:B------:R-:W-:Y:S02]  /*ac70*/  ISETP.GE.AND P6, PT, R12, R166.reuse, PT ;  /* 0x000000a60c00720c */ /* 0x080fe40003fc6270 */
[----:B------:R-:W-:Y:S02]  /*ac80*/  FSEL R185, R25, -INF , !P3 ;  /* 0xff80000019b97808 */ /* 0x000fe40005800000 */
[-C--:B------:R-:W-:Y:S02]  /*ac90*/  ISETP.GE.AND P0, PT, R16, R166.reuse, PT ;  /* 0x000000a61000720c */ /* 0x080fe40003f06270 */
[----:B------:R-:W-:Y:S02]  /*aca0*/  FMNMX3.FTZ R0, R0, R191, R189, !PT ;  /* 0x000000bf00007276 */ /* 0x000fe400078100bd */
        /* <DEDUP_REMOVED lines=18> */
[-C--:B------:R-:W-:Y:S02]  /*add0*/  ISETP.GE.AND P5, PT, R20, R163.reuse, PT ;  /* 0x000000a31400720c */ /* 0x080fe40003fa6270 */
[----:B------:R-:W-:Y:S02]  /*ade0*/  FSEL R181, R23, -INF , !P0 ;  /* 0xff80000017b57808 */ /* 0x000fe40004000000 */
[----:B------:R-:W-:Y:S02]  /*adf0*/  ISETP.GE.AND P6, PT, R108, R163, PT ;  /* 0x000000a36c00720c */ /* 0x000fe40003fc6270 */
[----:B------:R-:W-:Y:S02]  /*ae00*/  FMNMX3.FTZ R0, R0, R153, R193, !PT ;  /* 0x0000009900007276 */ /* 0x000fe400078100c1 */
[----:B------:R-:W-:Y:S02]  /*ae10*/  FSEL R123, R32, -INF , !P1 ;  /* 0xff800000207b7808 */ /* 0x000fe40004800000 */
[-C--:B------:R-:W-:Y:S02]  /*ae20*/  ISETP.GE.AND P4, PT, R12, R163.reuse, PT ;  /* 0x000000a30c00720c */ /* 0x080fe40003f86270 */
[----:B------:R-:W-:Y:S02]  /*ae30*/  ISETP.GE.AND P1, PT, R16, R163, PT ;  /* 0x000000a31000720c */ /* 0x000fe40003f26270 */
[----:B------:R-:W-:Y:S02]  /*ae40*/  ISETP.GE.AND P0, PT, R24, R167, PT ;  /* 0x000000a71800720c */ /* 0x000fe40003f06270 */
[----:B------:R-:W-:Y:S02]  /*ae50*/  FSEL R179, R26, -INF , !P6 ;  /* 0xff8000001ab37808 */ /* 0x000fe40007000000 */
[----:B------:R-:W-:Y:S02]  /*ae60*/  FSEL R177, R27, -INF , !P5 ;  /* 0xff8000001bb17808 */ /* 0x000fe40006800000 */
[----:B------:R-:W-:Y:S02]  /*ae70*/  FMNMX3.FTZ R0, R0, R183, R181, !PT ;  /* 0x000000b700007276 */ /* 0x000fe400078100b5 */
[-C--:B------:R-:W-:Y:S02]  /*ae80*/  ISETP.GE.AND P3, PT, R22, R163.reuse, PT ;  /* 0x000000a31600720c */ /* 0x080fe40003f66270 */
[----:B------:R-:W-:Y:S02]  /*ae90*/  FSEL R119, R30, -INF , !P1 ;  /* 0xff8000001e777808 */ /* 0x000fe40004800000 */
[----:B------:R-:W-:Y:S02]  /*aea0*/  FSEL R118, R31, -INF , !P4 ;  /* 0xff8000001f767808 */ /* 0x000fe40006000000 */
[----:B------:R-:W-:Y:S01]  /*aeb0*/  ISETP.GE.AND P6, PT, R24, R163, PT ;  /* 0x000000a31800720c */ /* 0x000fe20003fc6270 */
[----:B------:R-:W-:Y:S01]  /*aec0*/  LDSM.16.MT88.4 R28, [R133+0x8000] ;  /* 0x00800000851c783b */ /* 0x000fe20000004200 */
[----:B------:R-:W-:Y:S02]  /*aed0*/  FSEL R34, R34, -INF , P0 ;  /* 0xff80000022227808 */ /* 0x000fe40000000000 */
[----:B------:R-:W-:Y:S02]  /*aee0*/  FMNMX3.FTZ R0, R0, R179, R177, !PT ;  /* 0x000000b300007276 */ /* 0x000fe400078100b1 */
[----:B------:R-:W-:Y:S02]  /*aef0*/  FSEL R104, R35, -INF , !P3 ;  /* 0xff80000023687808 */ /* 0x000fe40005800000 */
[----:B------:R-:W-:Y:S02]  /*af00*/  FSEL R105, R34, -INF , !P6 ;  /* 0xff80000022697808 */ /* 0x000fe40007000000 */
[----:B------:R-:W-:Y:S02]  /*af10*/  FMNMX3.FTZ R0, R0, R119, R118, !PT ;  /* 0x0000007700007276 */ /* 0x000fe40007810076 */
[----:B------:R-:W-:Y:S02]  /*af20*/  FMNMX3.FTZ R5, R7, R123, R122, !PT ;  /* 0x0000007b07057276 */ /* 0x000fe4000781007a */
[----:B------:R-:W-:Y:S03]  /*af30*/  FMNMX3.FTZ R7, R0, R105, R104, !PT ;  /* 0x0000006900077276 */ /* 0x000fe60007810068 */
        /* <DEDUP_REMOVED lines=8> */
[C---:B---3--:R-:W-:Y:S01]  /*afc0*/  FMUL.FTZ R124, R103.reuse, R100 ;  /* 0x00000064677c7220 */ /* 0x048fe20000410000 */
[----:B------:R-:W-:Y:S02]  /*afd0*/  FSETP.NEU.FTZ.AND P1, PT, R100, -INF , PT ;  /* 0xff8000006400780b */ /* 0x000fe40003f3d000 */
[----:B------:R-:W-:Y:S01]  /*afe0*/  FSETP.NEU.FTZ.AND P0, PT, R0, -INF , PT ;  /* 0xff8000000000780b */ /* 0x000fe20003f1d000 */
[----:B------:R-:W-:Y:S01]  /*aff0*/  FMUL.FTZ R120, R103, R0 ;  /* 0x0000000067787220 */ /* 0x000fe20000410000 */
[----:B------:R-:W-:Y:S02]  /*b000*/  FSEL R124, R124, RZ, P1 ;  /* 0x000000ff7c7c7208 */ /* 0x000fe40000800000 */
[----:B------:R-:W-:Y:S02]  /*b010*/  FSEL R5, R0, RZ, P0 ;  /* 0x000000ff00057208 */ /* 0x000fe40000000000 */
        /* <DEDUP_REMOVED lines=9> */
[-C--:B------:R-:W-:Y:S01]  /*b0b0*/  FFMA.FTZ R113, R17, R103.reuse, -R124 ;  /* 0x0000006711717223 */ /* 0x080fe2000001087c */
[-C--:B------:R-:W-:Y:S01]  /*b0c0*/  FFMA.FTZ R112, R11, R103.reuse, -R120 ;  /* 0x000000670b707223 */ /* 0x080fe20000010878 */
[----:B------:R-:W-:Y:S01]  /*b0d0*/  FMUL.FTZ R7, R103, R4 ;  /* 0x0000000467077220 */ /* 0x000fe20000410000 */
[----:B------:R-:W-:Y:S01]  /*b0e0*/  FADD.FTZ R4, -R5, R102 ;  /* 0x0000006605047221 */ /* 0x000fe20000010100 */
[-CC-:B------:R-:W-:Y:S01]  /*b0f0*/  FFMA.FTZ R115, R9, R103.reuse, -R120.reuse ;  /* 0x0000006709737223 */ /* 0x180fe20000010878 */
[----:B------:R-:W-:Y:S01]  /*b100*/  MUFU.EX2 R107, R107 ;  /* 0x0000006b006b7308 */ /* 0x000fe20000000800 */
[-CC-:B------:R-:W-:Y:S01]  /*b110*/  FFMA.FTZ R178, R183, R103.reuse, -R120.reuse ;  /* 0x00000067b7b27223 */ /* 0x180fe20000010878 */
[----:B------:R-:W-:Y:S01]  /*b120*/  FMUL.FTZ R8, R103, R4 ;  /* 0x0000000467087220 */ /* 0x000fe20000410000 */
[----:B------:R-:W2:Y:S01]  /*b130*/  LDSM.16.MT88.4 R20, [R134+0x8000] ;  /* 0x008000008614783b */ /* 0x000ea20000004200 */
        /* <DEDUP_REMOVED lines=11> */
[-C--:B------:R-:W-:Y:S03]  /*b1f0*/  FFMA.FTZ R176, R193, R103.reuse, -R120 ;  /* 0x00000067c1b07223 */ /* 0x080fe60000010878 */
[----:B------:R-:W4:Y:S01]  /*b200*/  MUFU.EX2 R101, R8 ;  /* 0x0000000800657308 */ /* 0x000f220000000800 */
[-CC-:B------:R-:W-:Y:S01]  /*b210*/  FFMA.FTZ R127, R127, R103.reuse, -R124.reuse ;  /* 0x000000677f7f7223 */ /* 0x180fe2000001087c */
[-CC-:B------:R-:W-:Y:S01]  /*b220*/  FFMA.FTZ R182, R125, R103.reuse, -R124.reuse ;  /* 0x000000677db67223 */ /* 0x180fe2000001087c */
[-C--:B------:R-:W-:Y:S01]  /*b230*/  FFMA.FTZ R123, R123, R103.reuse, -R124 ;  /* 0x000000677b7b7223 */ /* 0x080fe2000001087c */
[----:B------:R-:W-:Y:S01]  /*b240*/  FFMA.FTZ R119, R119, R103, -R120 ;  /* 0x0000006777777223 */ /* 0x000fe20000010878 */
[----:B------:R-:W-:Y:S05]  /*b250*/  ISETP.GT.AND P0, PT, R171, R150, PT ;  /* 0x00000096ab00720c */ /* 0x000fea0003f04270 */
[----:B------:R-:W5:Y:S01]  /*b260*/  MUFU.EX2 R117, R117 ;  /* 0x0000007500757308 */ /* 0x000f620000000800 */
[C---:B---3--:R-:W-:Y:S01]  /*b270*/  FMUL.FTZ R4, R102.reuse, R96 ;  /* 0x0000006066047220 */ /* 0x048fe20000410000 */
[C---:B------:R-:W-:Y:S01]  /*b280*/  FMUL.FTZ R5, R102.reuse, R97 ;  /* 0x0000006166057220 */ /* 0x040fe20000410000 */
[C---:B------:R-:W-:Y:S01]  /*b290*/  FMUL.FTZ R9, R102.reuse, R93 ;  /* 0x0000005d66097220 */ /* 0x040fe20000410000 */
[C---:B------:R-:W-:Y:S01]  /*b2a0*/  FMUL.FTZ R16, R102.reuse, R84 ;  /* 0x0000005466107220 */ /* 0x040fe20000410000 */
[C---:B------:R-:W-:Y:S01]  /*b2b0*/  FMUL.FTZ R17, R102.reuse, R85 ;  /* 0x0000005566117220 */ /* 0x040fe20000410000 */
[C---:B------:R-:W-:Y:S01]  /*b2c0*/  FMUL.FTZ R24, R102.reuse, R76 ;  /* 0x0000004c66187220 */ /* 0x040fe20000410000 */
[C---:B------:R-:W-:Y:S03]  /*b2d0*/  FMUL.FTZ R25, R102.reuse, R77 ;  /* 0x0000004d66197220 */ /* 0x040fe60000410000 */
[----:B------:R-:W-:Y:S01]  /*b2e0*/  MUFU.EX2 R114, R114 ;  /* 0x0000007200727308 */ /* 0x000fe20000000800 */
[C---:B----4-:R-:W-:Y:S01]  /*b2f0*/  FMUL.FTZ R6, R101.reuse, R98 ;  /* 0x0000006265067220 */ /* 0x050fe20000410000 */
[C---:B------:R-:W-:Y:S01]  /*b300*/  FMUL.FTZ R7, R101.reuse, R99 ;  /* 0x0000006365077220 */ /* 0x040fe20000410000 */
[C---:B------:R-:W-:Y:S01]  /*b310*/  FMUL.FTZ R8, R102.reuse, R92 ;  /* 0x0000005c66087220 */ /* 0x040fe20000410000 */
[C---:B------:R-:W-:Y:S01]  /*b320*/  FMUL.FTZ R10, R101.reuse, R94 ;  /* 0x0000005e650a7220 */ /* 0x040fe20000410000 */
[C---:B------:R-:W-:Y:S01]  /*b330*/  FMUL.FTZ R11, R101.reuse, R95 ;  /* 0x0000005f650b7220 */ /* 0x040fe20000410000 */
[C---:B------:R-:W-:Y:S01]  /*b340*/  FMUL.FTZ R18, R101.reuse, R86 ;  /* 0x0000005665127220 */ /* 0x040fe20000410000 */
[----:B------:R-:W-:Y:S03]  /*b350*/  FMUL.FTZ R19, R101, R87 ;  /* 0x0000005765137220 */ /* 0x000fe60000410000 */
[----:B------:R-:W3:Y:S01]  /*b360*/  MUFU.EX2 R113, R113 ;  /* 0x0000007100717308 */ /* 0x000ee20000000800 */
[----:B-----5:R-:W-:Y:S01]  /*b370*/  F2FP.BF16.F32.PACK_AB R108, R117, R107 ;  /* 0x0000006b756c723e */ /* 0x020fe200000010ff */
[----:B------:R-:W4:Y:S01]  /*b380*/  LDSM.16.MT88.4 R84, [R132+0x8000] ;  /* 0x008000008454783b */ /* 0x000f220000004200 */
[C---:B------:R-:W-:Y:S01]  /*b390*/  FMUL.FTZ R26, R101.reuse, R78 ;  /* 0x0000004e651a7220 */ /* 0x040fe20000410000 */
[C---:B------:R-:W-:Y:S01]  /*b3a0*/  FMUL.FTZ R27, R101.reuse, R79 ;  /* 0x0000004f651b7220 */ /* 0x040fe20000410000 */
[C---:B------:R-:W-:Y:S01]  /*b3b0*/  FMUL.FTZ R32, R102.reuse, R68 ;  /* 0x0000004466207220 */ /* 0x040fe20000410000 */
[C---:B------:R-:W-:Y:S01]  /*b3c0*/  FMUL.FTZ R33, R102.reuse, R69 ;  /* 0x0000004566217220 */ /* 0x040fe20000410000 */
        /* <DEDUP_REMOVED lines=9> */
[----:B------:R-:W5:Y:S01]  /*b460*/  MUFU.EX2 R116, R116 ;  /* 0x0000007400747308 */ /* 0x000f620000000800 */
[----:B---3--:R-:W-:Y:S01]  /*b470*/  F2FP.BF16.F32.PACK_AB R110, R113, R114 ;  /* 0x00000072716e723e */ /* 0x008fe200000010ff */
[----:B------:R-:W-:Y:S01]  /*b480*/  LDSM.16.MT88.4 R68, [R134+0xa000] ;  /* 0x00a000008644783b */ /* 0x000fe20000004200 */
        /* <DEDUP_REMOVED lines=10> */
[----:B------:R-:W-:Y:S01]  /*b530*/  FMUL.FTZ R57, R102, R57 ;  /* 0x0000003966397220 */ /* 0x000fe20000410000 */
[C---:B------:R-:W-:Y:S01]  /*b540*/  FMUL.FTZ R58, R101.reuse, R58 ;  /* 0x0000003a653a7220 */ /* 0x040fe20000410000 */
[C---:B------:R-:W-:Y:S03]  /*b550*/  FMUL.FTZ R59, R101.reuse, R59 ;  /* 0x0000003b653b7220 */ /* 0x040fe60000410000 */
[----:B------:R-:W3:Y:S01]  /*b560*/  MUFU.EX2 R115, R115 ;  /* 0x0000007300737308 */ /* 0x000ee20000000800 */
        /* <DEDUP_REMOVED lines=9> */
[----:B------:R-:W-:Y:S01]  /*b600*/  MUFU.EX2 R178, R178 ;  /* 0x000000b200b27308 */ /* 0x000fe20000000800 */
[C---:B------:R-:W-:Y:S01]  /*b610*/  FMUL.FTZ R44, R102.reuse, R44 ;  /* 0x0000002c662c7220 */ /* 0x040fe20000410000 */
[C---:B------:R-:W-:Y:S01]  /*b620*/  FMUL.FTZ R45, R102.reuse, R45 ;  /* 0x0000002d662d7220 */ /* 0x040fe20000410000 */
[C---:B------:R-:W-:Y:S01]  /*b630*/  FMUL.FTZ R46, R101.reuse, R46 ;  /* 0x0000002e652e7220 */ /* 0x040fe20000410000 */
[----:B------:R-:W-:Y:S01]  /*b640*/  FMUL.FTZ R47, R101, R47 ;  /* 0x0000002f652f7220 */ /* 0x000fe20000410000 */
[C---:B------:R-:W-:Y:S01]  /*b650*/  FMUL.FTZ R48, R102.reuse, R48 ;  /* 0x0000003066307220 */ /* 0x040fe20000410000 */
[C---:B------:R-:W-:Y:S01]  /*b660*/  FMUL.FTZ R49, R102.reuse, R49 ;  /* 0x0000003166317220 */ /* 0x040fe20000410000 */
[----:B---3--:R-:W-:Y:S03]  /*b670*/  F2FP.BF16.F32.PACK_AB R111, R115, R112 ;  /* 0x00000070736f723e */ /* 0x008fe600000010ff */
[----:B------:R-:W-:Y:S01]  /*b680*/  MUFU.EX2 R181, R181 ;  /* 0x000000b500b57308 */ /* 0x000fe20000000800 */
[C---:B------:R-:W-:Y:S01]  /*b690*/  FMUL.FTZ R50, R101.reuse, R50 ;  /* 0x0000003265327220 */ /* 0x040fe20000410000 */
[C---:B------:R-:W-:Y:S02]  /*b6a0*/  FMUL.FTZ R51, R101.reuse, R51 ;  /* 0x0000003365337220 */ /* 0x040fe40000410000 */
[C---:B-1----:R-:W-:Y:S06]  /*b6b0*/  HMMA.16816.F32.BF16 R4, R108.reuse, R12, R4 ;  /* 0x0000000c6c04723c */ /* 0x042fec0000041804 */
[----:B------:R-:W-:Y:S01]  /*b6c0*/  MUFU.EX2 R179, R179 ;  /* 0x000000b300b37308 */ /* 0x000fe20000000800 */
[C---:B------:R-:W-:Y:S01]  /*b6d0*/  FMUL.FTZ R12, R102.reuse, R88 ;  /* 0x00000058660c7220 */ /* 0x040fe20000410000 */
[C---:B------:R-:W-:Y:S01]  /*b6e0*/  FMUL.FTZ R13, R102.reuse, R89 ;  /* 0x00000059660d7220 */ /* 0x040fe20000410000 */
[C---:B------:R-:W-:Y:S07]  /*b6f0*/  HMMA.16816.F32.BF16 R8, R108.reuse, R14, R8 ;  /* 0x0000000e6c08723c */ /* 0x040fee0000041808 */
[----:B------:R-:W-:Y:S01]  /*b700*/  MUFU.EX2 R180, R180 ;  /* 0x000000b400b47308 */ /* 0x000fe20000000800 */
[C---:B------:R-:W-:Y:S01]  /*b710*/  FMUL.FTZ R14, R101.reuse, R90 ;  /* 0x0000005a650e7220 */ /* 0x040fe20000410000 */
[C---:B------:R-:W-:Y:S08]  /*b720*/  FMUL.FTZ R15, R101.reuse, R91 ;  /* 0x0000005b650f7220 */ /* 0x040ff00000410000 */
[----:B------:R-:W-:Y:S01]  /*b730*/  MUFU.EX2 R121, R121 ;  /* 0x0000007900797308 */ /* 0x000fe20000000800 */
[C---:B--2---:R-:W-:Y:S03]  /*b740*/  HMMA.16816.F32.BF16 R12, R108.reuse, R20, R12 ;  /* 0x000000146c0c723c */ /* 0x044fe6000004180c */
[C---:B------:R-:W-:Y:S01]  /*b750*/  FMUL.FTZ R20, R102.reuse, R80 ;  /* 0x0000005066147220 */ /* 0x040fe20000410000 */
[C---:B------:R-:W-:Y:S05]  /*b760*/  FMUL.FTZ R21, R102.reuse, R81 ;  /* 0x0000005166157220 */ /* 0x040fea0000410000 */
[----:B------:R-:W1:Y:S01]  /*b770*/  MUFU.EX2 R126, R126 ;  /* 0x0000007e007e7308 */ /* 0x000e620000000800 */
[C---:B------:R-:W-:Y:S03]  /*b780*/  HMMA.16816.F32.BF16 R16, R108.reuse, R22, R16 ;  /* 0x000000166c10723c */ /* 0x040fe60000041810 */
[C---:B------:R-:W-:Y:S01]  /*b790*/  FMUL.FTZ R22, R101.reuse, R82 ;  /* 0x0000005265167220 */ /* 0x040fe20000410000 */
[C---:B------:R-:W-:Y:S02]  /*b7a0*/  FMUL.FTZ R23, R101.reuse, R83 ;  /* 0x0000005365177220 */ /* 0x040fe40000410000 */
[----:B------:R-:W2:Y:S03]  /*b7b0*/  LDSM.16.MT88.4 R80, [R138+0xa000] ;  /* 0x00a000008a50783b */ /* 0x000ea60000004200 */
[----:B------:R-:W-:Y:S02]  /*b7c0*/  MUFU.EX2 R128, R128 ;  /* 0x0000008000807308 */ /* 0x000fe40000000800 */
[C---:B------:R-:W-:Y:S03]  /*b7d0*/  HMMA.16816.F32.BF16 R20, R108.reuse, R28, R20 ;  /* 0x0000001c6c14723c */ /* 0x040fe60000041814 */
[C---:B------:R-:W-:Y:S01]  /*b7e0*/  FMUL.FTZ R28, R102.reuse, R72 ;  /* 0x00000048661c7220 */ /* 0x040fe20000410000 */
[C---:B------:R-:W-:Y:S04]  /*b7f0*/  FMUL.FTZ R29, R102.reuse, R73 ;  /* 0x00000049661d7220 */ /* 0x040fe80000410000 */
[----:B------:R-:W-:Y:S01]  /*b800*/  MUFU.EX2 R129, R129 ;  /* 0x0000008100817308 */ /* 0x000fe20000000800 */
[----:B------:R-:W-:Y:S01]  /*b810*/  FFMA.FTZ R102, R102, R175, R107 ;  /* 0x000000af66667223 */ /* 0x000fe2000001006b */
[C---:B------:R-:W-:Y:S03]  /*b820*/  HMMA.16816.F32.BF16 R24, R108.reuse, R30, R24 ;  /* 0x0000001e6c18723c */ /* 0x040fe60000041818 */
[C---:B------:R-:W-:Y:S01]  /*b830*/  FMUL.FTZ R30, R101.reuse, R74 ;  /* 0x0000004a651e7220 */ /* 0x040fe20000410000 */
[C---:B------:R-:W-:Y:S04]  /*b840*/  FMUL.FTZ R31, R101.reuse, R75 ;  /* 0x0000004b651f7220 */ /* 0x040fe80000410000 */
[----:B------:R-:W-:Y:S01]  /*b850*/  MUFU.EX2 R130, R130 ;  /* 0x0000008200827308 */ /* 0x000fe20000000800 */
[----:B------:R-:W3:Y:S01]  /*b860*/  LDSM.16.MT88.4 R72, [R133+0xa000] ;  /* 0x00a000008548783b */ /* 0x000ee20000004200 */
[----:B------:R-:W-:Y:S01]  /*b870*/  FFMA.FTZ R101, R101, R174, R106 ;  /* 0x000000ae65657223 */ /* 0x000fe2000001006a */
[----:B------:R-:W-:Y:S01]  /*b880*/  FADD.FTZ R117, R117, R102 ;  /* 0x0000006675757221 */ /* 0x000fe20000010000 */
[----:B------:R-:W-:Y:S01]  /*b890*/  IMAD.MOV.U32 R102, RZ, RZ, R0 ;  /* 0x000000ffff667224 */ /* 0x000fe200078e0000 */
[C---:B----4-:R-:W-:Y:S05]  /*b8a0*/  HMMA.16816.F32.BF16 R28, R108.reuse, R84, R28 ;  /* 0x000000546c1c723c */ /* 0x050fea000004181c */
[----:B------:R-:W4:Y:S01]  /*b8b0*/  MUFU.EX2 R131, R131 ;  /* 0x0000008300837308 */ /* 0x000f220000000800 */
[----:B------:R-:W-:Y:S04]  /*b8c0*/  FADD.FTZ R101, R116, R101 ;  /* 0x0000006574657221 */ /* 0x000fe80000010000 */
[----:B------:R-:W-:Y:S01]  /*b8d0*/  FADD.FTZ R112, R112, R101 ;  /* 0x0000006570707221 */ /* 0x000fe20000010000 */
[C---:B------:R-:W-:Y:S01]  /*b8e0*/  HMMA.16816.F32.BF16 R32, R108.reuse, R86, R32 ;  /* 0x000000566c20723c */ /* 0x040fe20000041820 */
[----:B------:R-:W-:Y:S03]  /*b8f0*/  LDSM.16.MT88.4 R84, [R134+0x9800] ;  /* 0x009800008654783b */ /* 0x000fe60000004200 */
[----:B------:R-:W-:Y:S01]  /*b900*/  MUFU.EX2 R153, R153 ;  /* 0x0000009900997308 */ /* 0x000fe20000000800 */
[----:B------:R-:W-:Y:S01]  /*b910*/  FADD.FTZ R115, R115, R112 ;  /* 0x0000007073737221 */ /* 0x000fe20000010000 */
[----:B------:R-:W-:Y:S02]  /*b920*/  IMAD.MOV.U32 R101, RZ, RZ, R100 ;  /* 0x000000ffff657224 */ /* 0x000fe400078e0064 */
[C---:B--2---:R-:W-:Y:S06]  /*b930*/  HMMA.16816.F32.BF16 R36, R108.reuse, R80, R36 ;  /* 0x000000506c24723c */ /* 0x044fec0000041824 */
[----:B------:R-:W2:Y:S02]  /*b940*/  MUFU.EX2 R176, R176 ;  /* 0x000000b000b07308 */ /* 0x000ea40000000800 */
[C---:B------:R-:W-:Y:S01]  /*b950*/  HMMA.16816.F32.BF16 R40, R108.reuse, R82, R40 ;  /* 0x000000526c28723c */ /* 0x040fe20000041828 */
[----:B------:R-:W5:Y:S07]  /*b960*/  LDSM.16.MT88.4 R80, [R138+0x8800] ;  /* 0x008800008a50783b */ /* 0x000f6e0000004200 */
[----:B------:R-:W-:Y:S01]  /*b970*/  MUFU.EX2 R127, R127 ;  /* 0x0000007f007f7308 */ /* 0x000fe20000000800 */
[C---:B------:R-:W-:Y:S09]  /*b980*/  HMMA.16816.F32.BF16 R44, R108.reuse, R68, R44 ;  /* 0x000000446c2c723c */ /* 0x040ff2000004182c */
[----:B------:R-:W5:Y:S01]  /*b990*/  MUFU.EX2 R182, R182 ;  /* 0x000000b600b67308 */ /* 0x000f620000000800 */
[----:B-1----:R-:W-:Y:S02]  /*b9a0*/  F2FP.BF16.F32.PACK_AB R68, R126, R121 ;  /* 0x000000797e44723e */ /* 0x002fe400000010ff */
[----:B----4-:R-:W-:Y:S01]  /*b9b0*/  F2FP.BF16.F32.PACK_AB R69, R131, R130 ;  /* 0x000000828345723e */ /* 0x010fe200000010ff */
[C---:B------:R-:W-:Y:S06]  /*b9c0*/  HMMA.16816.F32.BF16 R48, R108.reuse, R70, R48 ;  /* 0x000000466c30723c */ /* 0x040fec0000041830 */
[----:B------:R-:W-:Y:S01]  /*b9d0*/  MUFU.EX2 R123, R123 ;  /* 0x0000007b007b7308 */ /* 0x000fe20000000800 */
[----:B------:R-:W-:Y:S02]  /*b9e0*/  F2FP.BF16.F32.PACK_AB R70, R129, R128 ;  /* 0x000000808146723e */ /* 0x000fe400000010ff */
[----:B--2---:R-:W-:Y:S01]  /*b9f0*/  F2FP.BF16.F32.PACK_AB R71, R176, R153 ;  /* 0x00000099b047723e */ /* 0x004fe200000010ff */
[C---:B---3--:R-:W-:Y:S06]  /*ba00*/  HMMA.16816.F32.BF16 R52, R108.reuse, R72, R52 ;  /* 0x000000486c34723c */ /* 0x048fec0000041834 */
[----:B------:R-:W-:Y:S02]  /*ba10*/  MUFU.EX2 R119, R119 ;  /* 0x0000007700777308 */ /* 0x000fe40000000800 */
[C---:B------:R-:W-:Y:S01]  /*ba20*/  HMMA.16816.F32.BF16 R56, R108.reuse, R74, R56 ;  /* 0x0000004a6c38723c */ /* 0x040fe20000041838 */
[----:B------:R-:W1:Y:S07]  /*ba30*/  LDSM.16.MT88.4 R72, [R134+0x8800] ;  /* 0x008800008648783b */ /* 0x000e6e0000004200 */
[C---:B------:R-:W-:Y:S08]  /*ba40*/  HMMA.16816.F32.BF16 R60, R108.reuse, R76, R60 ;  /* 0x0000004c6c3c723c */ /* 0x040ff0000004183c */
[----:B------:R-:W-:Y:S01]  /*ba50*/  HMMA.16816.F32.BF16 R64, R108, R78, R64 ;  /* 0x0000004e6c40723c */ /* 0x000fe20000041840 */
[----:B------:R-:W2:Y:S02]  /*ba60*/  LDSM.16.MT88.4 R76, [R133+0x8800] ;  /* 0x00880000854c783b */ /* 0x000ea40000004200 */
[-CC-:B------:R-:W-:Y:S01]  /*ba70*/  FFMA.FTZ R108, R191, R103.reuse, -R124.reuse ;  /* 0x00000067bf6c7223 */ /* 0x180fe2000001087c */
[-CC-:B------:R-:W-:Y:S01]  /*ba80*/  FFMA.FTZ R109, R189, R103.reuse, -R124.reuse ;  /* 0x00000067bd6d7223 */ /* 0x180fe2000001087c */
[-CC-:B------:R-:W-:Y:S01]  /*ba90*/  FFMA.FTZ R110, R187, R103.reuse, -R124.reuse ;  /* 0x00000067bb6e7223 */ /* 0x180fe2000001087c */
[-CC-:B------:R-:W-:Y:S01]  /*baa0*/  FFMA.FTZ R111, R185, R103.reuse, -R124.reuse ;  /* 0x00000067b96f7223 */ /* 0x180fe2000001087c */
[-C--:B------:R-:W-:Y:S01]  /*bab0*/  FFMA.FTZ R124, R122, R103.reuse, -R124 ;  /* 0x000000677a7c7223 */ /* 0x080fe2000001087c */
[C---:B-----5:R-:W-:Y:S01]  /*bac0*/  HMMA.16816.F32.BF16 R4, R68.reuse, R80, R4 ;  /* 0x000000504404723c */ /* 0x060fe20000041804 */
[----:B------:R-:W-:Y:S04]  /*bad0*/  MUFU.EX2 R108, R108 ;  /* 0x0000006c006c7308 */ /* 0x000fe80000000800 */
[-CC-:B------:R-:W-:Y:S01]  /*bae0*/  FFMA.FTZ R122, R118, R103.reuse, -R120.reuse ;  /* 0x00000067767a7223 */ /* 0x180fe20000010878 */
[-CC-:B------:R-:W-:Y:S01]  /*baf0*/  FFMA.FTZ R118, R105, R103.reuse, -R120.reuse ;  /* 0x0000006769767223 */ /* 0x180fe20000010878 */
[----:B------:R-:W-:Y:S01]  /*bb00*/  FFMA.FTZ R120, R104, R103, -R120 ;  /* 0x0000006768787223 */ /* 0x000fe20000010878 */
[C---:B------:R-:W-:Y:S01]  /*bb10*/  HMMA.16816.F32.BF16 R8, R68.reuse, R82, R8 ;  /* 0x000000524408723c */ /* 0x040fe20000041808 */
[----:B------:R-:W3:Y:S02]  /*bb20*/  LDSM.16.MT88.4 R80, [R132+0x8800] ;  /* 0x008800008450783b */ /* 0x000ee40000004200 */
[----:B------:R-:W-:Y:S01]  /*bb30*/  MUFU.EX2 R109, R109 ;  /* 0x0000006d006d7308 */ /* 0x000fe20000000800 */
[----:B------:R-:W-:Y:S04]  /*bb40*/  F2FP.BF16.F32.PACK_AB R104, R182, R127 ;  /* 0x0000007fb668723e */ /* 0x000fe800000010ff */
[C---:B-1----:R-:W-:Y:S05]  /*bb50*/  HMMA.16816.F32.BF16 R12, R68.reuse, R72, R12 ;  /* 0x00000048440c723c */ /* 0x042fea000004180c */
[----:B------:R-:W-:Y:S03]  /*bb60*/  MUFU.EX2 R110, R110 ;  /* 0x0000006e006e7308 */ /* 0x000fe60000000800 */
[C---:B------:R-:W-:Y:S01]  /*bb70*/  HMMA.16816.F32.BF16 R16, R68.reuse, R74, R16 ;  /* 0x0000004a4410723c */ /* 0x040fe20000041810 */
[----:B------:R-:W1:Y:S06]  /*bb80*/  LDSM.16.MT88.4 R72, [R138+0xa800] ;  /* 0x00a800008a48783b */ /* 0x000e6c0000004200 */
[----:B------:R-:W-:Y:S01]  /*bb90*/  MUFU.EX2 R111, R111 ;  /* 0x0000006f006f7308 */ /* 0x000fe20000000800 */
[C---:B--2---:R-:W-:Y:S09]  /*bba0*/  HMMA.16816.F32.BF16 R20, R68.reuse, R76, R20 ;  /* 0x0000004c4414723c */ /* 0x044ff20000041814 */
[----:B------:R-:W2:Y:S01]  /*bbb0*/  MUFU.EX2 R124, R124 ;  /* 0x0000007c007c7308 */ /* 0x000ea20000000800 */
[C---:B------:R-:W-:Y:S01]  /*bbc0*/  HMMA.16816.F32.BF16 R24, R68.reuse, R78, R24 ;  /* 0x0000004e4418723c */ /* 0x040fe20000041818 */
[----:B------:R-:W4:Y:S08]  /*bbd0*/  LDSM.16.MT88.4 R76, [R134+0xa800] ;  /* 0x00a80000864c783b */ /* 0x000f300000004200 */
[----:B------:R-:W5:Y:S01]  /*bbe0*/  MUFU.EX2 R122, R122 ;  /* 0x0000007a007a7308 */ /* 0x000f620000000800 */
[C---:B---3--:R-:W-:Y:S09]  /*bbf0*/  HMMA.16816.F32.BF16 R28, R68.reuse, R80, R28 ;  /* 0x00000050441c723c */ /* 0x048ff2000004181c */
[----:B------:R-:W-:Y:S01]  /*bc00*/  MUFU.EX2 R118, R118 ;  /* 0x0000007600767308 */ /* 0x000fe20000000800 */
[----:B--2---:R-:W-:Y:S01]  /*bc10*/  F2FP.BF16.F32.PACK_AB R106, R124, R123 ;  /* 0x0000007b7c6a723e */ /* 0x004fe200000010ff */
[C---:B------:R-:W-:Y:S01]  /*bc20*/  HMMA.16816.F32.BF16 R32, R68.reuse, R82, R32 ;  /* 0x000000524420723c */ /* 0x040fe20000041820 */
[----:B------:R-:W2:Y:S07]  /*bc30*/  LDSM.16.MT88.4 R80, [R133+0xa800] ;  /* 0x00a800008550783b */ /* 0x000eae0000004200 */
[----:B------:R-:W3:Y:S01]  /*bc40*/  MUFU.EX2 R125, R120 ;  /* 0x00000078007d7308 */ /* 0x000ee20000000800 */
[----:B-----5:R-:W-:Y:S01]  /*bc50*/  F2FP.BF16.F32.PACK_AB R105, R122, R119 ;  /* 0x000000777a69723e */ /* 0x020fe200000010ff */
[C---:B-1----:R-:W-:Y:S08]  /*bc60*/  HMMA.16816.F32.BF16 R36, R68.reuse, R72, R36 ;  /* 0x000000484424723c */ /* 0x042ff00000041824 */
[C---:B------:R-:W-:Y:S01]  /*bc70*/  HMMA.16816.F32.BF16 R40, R68.reuse, R74, R40 ;  /* 0x0000004a4428723c */ /* 0x040fe20000041828 */
[----:B------:R-:W1:Y:S02]  /*bc80*/  LDSM.16.MT88.4 R72, [R132+0xa800] ;  /* 0x00a800008448783b */ /* 0x000e640000004200 */
[----:B---3--:R-:W-:Y:S05]  /*bc90*/  F2FP.BF16.F32.PACK_AB R107, R125, R118 ;  /* 0x000000767d6b723e */ /* 0x008fea00000010ff */
[C---:B----4-:R-:W-:Y:S08]  /*bca0*/  HMMA.16816.F32.BF16 R44, R68.reuse, R76, R44 ;  /* 0x0000004c442c723c */ /* 0x050ff0000004182c */
[C---:B------:R-:W-:Y:S01]  /*bcb0*/  HMMA.16816.F32.BF16 R48, R68.reuse, R78, R48 ;  /* 0x0000004e4430723c */ /* 0x040fe20000041830 */
[----:B------:R-:W3:Y:S07]  /*bcc0*/  LDSM.16.MT88.4 R76, [R138+0x9000] ;  /* 0x009000008a4c783b */ /* 0x000eee0000004200 */
[C---:B--2---:R-:W-:Y:S08]  /*bcd0*/  HMMA.16816.F32.BF16 R52, R68.reuse, R80, R52 ;  /* 0x000000504434723c */ /* 0x044ff00000041834 */
[C---:B------:R-:W-:Y:S01]  /*bce0*/  HMMA.16816.F32.BF16 R56, R68.reuse, R82, R56 ;  /* 0x000000524438723c */ /* 0x040fe20000041838 */
[----:B------:R-:W2:Y:S07]  /*bcf0*/  LDSM.16.MT88.4 R80, [R134+0x9000] ;  /* 0x009000008650783b */ /* 0x000eae0000004200 */
[C---:B-1----:R-:W-:Y:S08]  /*bd00*/  HMMA.16816.F32.BF16 R60, R68.reuse, R72, R60 ;  /* 0x00000048443c723c */ /* 0x042ff0000004183c */
[----:B------:R-:W-:Y:S01]  /*bd10*/  HMMA.16816.F32.BF16 R64, R68, R74, R64 ;  /* 0x0000004a4440723c */ /* 0x000fe20000041840 */
[----:B------:R-:W1:Y:S02]  /*bd20*/  LDSM.16.MT88.4 R72, [R133+0x9000] ;  /* 0x009000008548783b */ /* 0x000e640000004200 */
[----:B------:R-:W-:Y:S02]  /*bd30*/  F2FP.BF16.F32.PACK_AB R68, R109, R108 ;  /* 0x0000006c6d44723e */ /* 0x000fe400000010ff */
[----:B------:R-:W-:Y:S02]  /*bd40*/  F2FP.BF16.F32.PACK_AB R70, R111, R110 ;  /* 0x0000006e6f46723e */ /* 0x000fe400000010ff */
[----:B------:R-:W-:Y:S02]  /*bd50*/  F2FP.BF16.F32.PACK_AB R69, R181, R178 ;  /* 0x000000b2b545723e */ /* 0x000fe400000010ff */
[----:B------:R-:W-:Y:S07]  /*bd60*/  F2FP.BF16.F32.PACK_AB R71, R180, R179 ;  /* 0x000000b3b447723e */ /* 0x000fee00000010ff */
        /* <DEDUP_REMOVED lines=18> */
[C---:B------:R-:W-:Y:S01]  /*be90*/  HMMA.16816.F32.BF16 R56, R68.reuse, R78, R56 ;  /* 0x0000004e4438723c */ /* 0x040fe20000041838 */
[----:B------:R-:W1:Y:S07]  /*bea0*/  LDSM.16.MT88.4 R76, [R133+0x9800] ;  /* 0x00980000854c783b */ /* 0x000e6e0000004200 */
[C---:B--2---:R-:W-:Y:S08]  /*beb0*/  HMMA.16816.F32.BF16 R60, R68.reuse, R80, R60 ;  /* 0x00000050443c723c */ /* 0x044ff0000004183c */
[----:B------:R-:W-:Y:S01]  /*bec0*/  HMMA.16816.F32.BF16 R64, R68, R82, R64 ;  /* 0x000000524440723c */ /* 0x000fe20000041840 */
[----:B------:R-:W2:Y:S07]  /*bed0*/  LDSM.16.MT88.4 R68, [R132+0x9800] ;  /* 0x009800008444783b */ /* 0x000eae0000004200 */
[C---:B------:R-:W-:Y:S01]  /*bee0*/  HMMA.16816.F32.BF16 R96, R104.reuse, R92, R4 ;  /* 0x0000005c6860723c */ /* 0x040fe20000041804 */
[----:B------:R-:W3:Y:S07]  /*bef0*/  LDSM.16.MT88.4 R4, [R138+0xb800] ;  /* 0x00b800008a04783b */ /* 0x000eee0000004200 */
[C---:B------:R-:W-:Y:S01]  /*bf00*/  HMMA.16816.F32.BF16 R92, R104.reuse, R94, R8 ;  /* 0x0000005e685c723c */ /* 0x040fe20000041808 */
[----:B------:R-:W4:Y:S07]  /*bf10*/  LDSM.16.MT88.4 R8, [R134+0xb800] ;  /* 0x00b800008608783b */ /* 0x000f2e0000004200 */
[C---:B------:R-:W-:Y:S01]  /*bf20*/  HMMA.16816.F32.BF16 R88, R104.reuse, R84, R12 ;  /* 0x000000546858723c */ /* 0x040fe2000004180c */
[----:B------:R-:W5:Y:S07]  /*bf30*/  LDSM.16.MT88.4 R12, [R133+0xb800] ;  /* 0x00b80000850c783b */ /* 0x000f6e0000004200 */
[C---:B------:R-:W-:Y:S03]  /*bf40*/  HMMA.16816.F32.BF16 R84, R104.reuse, R86, R16 ;  /* 0x000000566854723c */ /* 0x040fe60000041810 */
[----:B------:R-:W-:Y:S04]  /*bf50*/  FADD.FTZ R16, R114, R117 ;  /* 0x0000007572107221 */ /* 0x000fe80000010000 */
[----:B------:R-:W-:Y:S01]  /*bf60*/  FADD.FTZ R16, R113, R16 ;  /* 0x0000001071107221 */ /* 0x000fe20000010000 */
[C---:B-1----:R-:W-:Y:S08]  /*bf70*/  HMMA.16816.F32.BF16 R80, R104.reuse, R76, R20 ;  /* 0x0000004c6850723c */ /* 0x042ff00000041814 */
[C---:B------:R-:W-:Y:S08]  /*bf80*/  HMMA.16816.F32.BF16 R76, R104.reuse, R78, R24 ;  /* 0x0000004e684c723c */ /* 0x040ff00000041818 */
[C---:B--2---:R-:W-:Y:S08]  /*bf90*/  HMMA.16816.F32.BF16 R72, R104.reuse, R68, R28 ;  /* 0x000000446848723c */ /* 0x044ff0000004181c */
[C---:B------:R-:W-:Y:S08]  /*bfa0*/  HMMA.16816.F32.BF16 R68, R104.reuse, R70, R32 ;  /* 0x000000466844723c */ /* 0x040ff00000041820 */
[C---:B---3--:R-:W-:Y:S08]  /*bfb0*/  HMMA.16816.F32.BF16 R36, R104.reuse, R4, R36 ;  /* 0x000000046824723c */ /* 0x048ff00000041824 */
[C---:B------:R-:W-:Y:S01]  /*bfc0*/  HMMA.16816.F32.BF16 R40, R104.reuse, R6, R40 ;  /* 0x000000066828723c */ /* 0x040fe20000041828 */
[----:B------:R-:W1:Y:S07]  /*bfd0*/  LDSM.16.MT88.4 R4, [R132+0xb800] ;  /* 0x00b800008404783b */ /* 0x000e6e0000004200 */
        /* <DEDUP_REMOVED lines=8> */
[C---:B-----5:R-:W-:Y:S03]  /*c060*/  HMMA.16816.F32.BF16 R52, R104.reuse, R12, R52 ;  /* 0x0000000c6834723c */ /* 0x060fe60000041834 */
        /* <DEDUP_REMOVED lines=22> */
.L_x_10013:
        /* <DEDUP_REMOVED lines=10> */
.L_x_10036:
[----:B------:R-:W2:Y:S01]  /*c270*/  MUFU.RCP R4, R8 ;  /* 0x0000000800047308 */ /* 0x000ea20000001000 */
[----:B------:R-:W-:Y:S01]  /*c280*/  FSETP.NE.FTZ.AND P1, PT, R8, RZ, PT ;  /* 0x000000ff0800720b */ /* 0x000fe20003f35000 */
[----:B------:R-:W1:Y:S01]  /*c290*/  S2UR UR6, SR_CgaCtaId ;  /* 0x00000000000679c3 */ /* 0x000e620000008800 */
[----:B----4-:R-:W-:Y:S01]  /*c2a0*/  FADD.FTZ R11, R10, R11 ;  /* 0x0000000b0a0b7221 */ /* 0x010fe20000010000 */
[----:B------:R-:W-:-:S04]  /*c2b0*/  UMOV UR7, 0x400 ;  /* 0x0000040000077882 */ /* 0x000fc80000000000 */
[----:B------:R-:W4:Y:S01]  /*c2c0*/  MUFU.RCP R5, R11 ;  /* 0x0000000b00057308 */ /* 0x000f220000001000 */
[----:B------:R-:W-:Y:S02]  /*c2d0*/  FSETP.NE.FTZ.AND P0, PT, R11, RZ, PT ;  /* 0x000000ff0b00720b */ /* 0x000fe40003f15000 */
        /* <DEDUP_REMOVED lines=33> */
[----:B-1----:R-:W-:Y:S01]  /*c4f0*/  ULEA UR6, UR6, UR7, 0x18 ;  /* 0x0000000706067291 */ /* 0x002fe2000f8ec0ff */
[----:B------:R-:W3:Y:S01]  /*c500*/  S2R R4, SR_TID.X ;  /* 0x0000000000047919 */ /* 0x000ee20000002100 */
[----:B----4-:R-:W-:-:S02]  /*c510*/  FSEL R5, R5, 1, P0 ;  /* 0x3f80000005057808 */ /* 0x010fc40000000000 */
[----:B------:R-:W-:Y:S02]  /*c520*/  F2FP.BF16.F32.PACK_AB R96, R97, R96 ;  /* 0x000000606160723e */ /* 0x000fe400000010ff */
[----:B------:R-:W-:Y:S01]  /*c530*/  F2FP.BF16.F32.PACK_AB R92, R93, R92 ;  /* 0x0000005c5d5c723e */ /* 0x000fe200000010ff */
        /* <DEDUP_REMOVED lines=26> */
[C---:B---3--:R-:W-:Y:S01]  /*c6e0*/  SHF.L.U32 R10, R4.reuse, 0x1, RZ ;  /* 0x00000001040a7819 */ /* 0x048fe200000006ff */
        /* <DEDUP_REMOVED lines=9> */
[----:B------:R-:W-:Y:S01]  /*c780*/  LOP3.LUT P2, RZ, R4, 0x4, RZ, 0xc0, !PT ;  /* 0x0000000404ff7812 */ /* 0x000fe2000784c0ff */
[----:B------:R-:W-:Y:S01]  /*c790*/  FMUL.FTZ R5, R5, R67 ;  /* 0x0000004305057220 */ /* 0x000fe20000410000 */
[----:B------:R-:W-:-:S02]  /*c7a0*/  LOP3.LUT R6, R9, 0x7c00, R6, 0xf8, !PT ;  /* 0x00007c0009067812 */ /* 0x000fc400078ef806 */
[----:B------:R-:W-:Y:S02]  /*c7b0*/  LOP3.LUT R13, R13, 0x38, R10, 0xf8, !PT ;  /* 0x000000380d0d7812 */ /* 0x000fe400078ef80a */
[----:B------:R-:W-:Y:S02]  /*c7c0*/  R2P PR, R4, 0x18 ;  /* 0x0000001804007804 */ /* 0x000fe40000000000 */
[----:B------:R-:W-:Y:S02]  /*c7d0*/  LOP3.LUT R13, R6, R13, RZ, 0xfc, !PT ;  /* 0x0000000d060d7212 */ /* 0x000fe400078efcff */
[----:B------:R-:W-:Y:S02]  /*c7e0*/  MOV R6, 0x20 ;  /* 0x0000002000067802 */ /* 0x000fe40000000f00 */
[----:B------:R-:W-:Y:S02]  /*c7f0*/  MOV R9, 0x10 ;  /* 0x0000001000097802 */ /* 0x000fe40000000f00 */
[----:B------:R-:W-:-:S02]  /*c800*/  LEA R13, R13, UR6, 0x1 ;  /* 0x000000060d0d7c11 */ /* 0x000fc4000f8e08ff */
[----:B------:R-:W-:Y:S02]  /*c810*/  SEL R6, R6, 0xffffffe0, !P3 ;  /* 0xffffffe006067807 */ /* 0x000fe40005800000 */
[----:B------:R-:W-:Y:S01]  /*c820*/  SEL R9, R9, 0xfffffff0, !P2 ;  /* 0xfffffff009097807 */ /* 0x000fe20005000000 */
[----:B------:R-:W-:Y:S01]  /*c830*/  STS [R13], R96 ;  /* 0x000000600d007388 */ /* 0x000fe20000000800 */
[C---:B------:R-:W-:Y:S02]  /*c840*/  IADD3 R17, PT, PT, R13.reuse, 0x40, RZ ;  /* 0x000000400d117810 */ /* 0x040fe40007ffe0ff */
[----:B------:R-:W-:Y:S02]  /*c850*/  IADD3 R15, PT, PT, R6, R13, RZ ;  /* 0x0000000d060f7210 */ /* 0x000fe40007ffe0ff */
[----:B------:R-:W-:Y:S02]  /*c860*/  @P4 IADD3 R17, PT, PT, R13, -0x40, RZ ;  /* 0xffffffc00d114810 */ /* 0x000fe40007ffe0ff */
[----:B------:R-:W-:-:S02]  /*c870*/  F2FP.BF16.F32.PACK_AB R98, R99, R98 ;  /* 0x000000626362723e */ /* 0x000fc400000010ff */
        /* <DEDUP_REMOVED lines=52> */
[----:B------:R1:W-:Y:S04]  /*cbc0*/  STS [R5+0x2400], R42 ;  /* 0x0024002a05007388 */ /* 0x0003e80000000800 */
        /* <DEDUP_REMOVED lines=12> */
[----:B-1----:R-:W4:Y:S01]  /*cc90*/  LD.E.U8 R5, desc[UR4][R2.64+0x1c8] ;  /* 0x0001c80402057980 */ /* 0x002f22000c101100 */
[----:B------:R-:W-:-:S03]  /*cca0*/  ISETP.NE.AND P4, PT, R162, -0x1, PT ;  /* 0xffffffffa200780c */ /* 0x000fc60003f85270 */
[----:B--2---:R-:W2:Y:S04]  /*ccb0*/  LD.E.64 R44, desc[UR4][R2.64+0x88] ;  /* 0x00008804022c7980 */ /* 0x004ea8000c101b00 */
[----:B------:R1:W5:Y:S06]  /*ccc0*/  LD.E.64 R42, desc[UR4][R2.64+0x90] ;  /* 0x00009004022a7980 */ /* 0x00036c000c101b00 */
[----:B---3--:R1:W5:Y:S01]  /*ccd0*/  @!P4 LD.E.64 R50, desc[UR4][R2.64+0x80] ;  /* 0x000080040232c980 */ /* 0x008362000c101b00 */
[----:B----4-:R-:W-:-:S13]  /*cce0*/  ISETP.NE.AND P2, PT, R5, RZ, PT ;  /* 0x000000ff0500720c */ /* 0x010fda0003f45270 */
[----:B------:R-:W3:Y:S04]  /*ccf0*/  @!P2 LD.E R5, desc[UR4][R2.64+0x60] ;  /* 0x000060040205a980 */ /* 0x000ee8000c101900 */
[----:B------:R-:W4:Y:S01]  /*cd00*/  @!P2 LD.E R38, desc[UR4][R2.64+0xb4] ;  /* 0x0000b4040226a980 */ /* 0x000f22000c101900 */
[----:B------:R-:W1:Y:S08]  /*cd10*/  @P0 MUFU.LG2 R11, R11 ;  /* 0x0000000b000b0308 */ /* 0x000e700000000c00 */
[----:B------:R-:W2:Y:S01]  /*cd20*/  @P1 MUFU.LG2 R8, R8 ;  /* 0x0000000800081308 */ /* 0x000ea20000000c00 */
[----:B------:R-:W-:-:S02]  /*cd30*/  SHF.R.U32.HI R6, RZ, 0x1, R4 ;  /* 0x00000001ff067819 */ /* 0x000fc40000011604 */
[----:B------:R-:W-:Y:S02]  /*cd40*/  LOP3.LUT P3, RZ, R4, 0x3, RZ, 0xc0, !PT ;  /* 0x0000000304ff7812 */ /* 0x000fe4000786c0ff */
[----:B------:R-:W-:Y:S01]  /*cd50*/  SHF.R.U32.HI R39, RZ, 0x2, R4 ;  /* 0x00000002ff277819 */ /* 0x000fe20000011604 */
[----:B------:R-:W-:Y:S01]  /*cd60*/  BSSY.RECONVERGENT B0, `(.L_x_10022) ;  /* 0x0000013000007945 */ /* 0x000fe20003800200 */
[----:B------:R-:W-:Y:S01]  /*cd70*/  LOP3.LUT R6, R6, 0x30, RZ, 0xc0, !PT ;  /* 0x0000003006067812 */ /* 0x000fe200078ec0ff */
[----:B-1----:R-:W-:Y:S01]  /*cd80*/  @P0 FMUL.FTZ R9, R11, 0.69314718246459960938 ;  /* 0x3f3172180b090820 */ /* 0x002fe20000410000 */
[----:B------:R-:W-:Y:S01]  /*cd90*/  MOV R36, 0x7f800000 ;  /* 0x7f80000000247802 */ /* 0x000fe20000000f00 */
[----:B--2---:R-:W-:Y:S01]  /*cda0*/  @P4 IMAD.WIDE.U32 R46, R44, R162, RZ ;  /* 0x000000a22c2e4225 */ /* 0x004fe200078e00ff */
[----:B------:R-:W-:-:S03]  /*cdb0*/  MOV R37, 0x7f800000 ;  /* 0x7f80000000257802 */ /* 0x000fc60000000f00 */
[----:B-----5:R-:W-:Y:S01]  /*cdc0*/  @P0 FFMA.FTZ R36, R7, R0, R9 ;  /* 0x0000000007240223 */ /* 0x020fe20000010009 */
[----:B------:R-:W-:Y:S01]  /*cdd0*/  @P1 FMUL.FTZ R4, R8, 0.69314718246459960938 ;  /* 0x3f31721808041820 */ /* 0x000fe20000410000 */
[----:B------:R-:W-:Y:S01]  /*cde0*/  LOP3.LUT R39, R6, 0x7, R39, 0xf8, !PT ;  /* 0x0000000706277812 */ /* 0x000fe200078ef827 */
[----:B------:R-:W-:Y:S02]  /*cdf0*/  @P4 IMAD R0, R45, R162, RZ ;  /* 0x000000a22d004224 */ /* 0x000fe400078e02ff */
[----:B------:R-:W-:Y:S01]  /*ce00*/  @P1 FFMA.FTZ R37, R7, R100, R4 ;  /* 0x0000006407251223 */ /* 0x000fe20000010004 */
[----:B---3--:R-:W-:-:S04]  /*ce10*/  @!P2 IMAD R5, R158, R5, R157 ;  /* 0x000000059e05a224 */ /* 0x008fc800078e029d */
[----:B----4-:R-:W-:Y:S01]  /*ce20*/  @!P2 IMAD R38, R5, R38, RZ ;  /* 0x000000260526a224 */ /* 0x010fe200078e02ff */
[----:B------:R-:W-:Y:S06]  /*ce30*/  @!P2 BRA `(.L_x_10023) ;  /* 0x000000000014a947 */ /* 0x000fec0003800000 */
[----:B------:R-:W2:Y:S04]  /*ce40*/  @!P4 LD.E R5, desc[UR4][R2.64+0xb4] ;  /* 0x0000b4040205c980 */ /* 0x000ea8000c101900 */
[----:B------:R-:W3:Y:S01]  /*ce50*/  LD.E R4, desc[UR4][R2.64+0xd4] ;  /* 0x0000d40402047980 */ /* 0x000ee2000c101900 */
[----:B--2---:R-:W-:Y:S02]  /*ce60*/  @!P4 IMAD R162, R158, R5, RZ ;  /* 0x000000059ea2c224 */ /* 0x004fe400078e02ff */
[----:B---3--:R-:W-:-:S05]  /*ce70*/  IMAD R5, R4, R157, RZ ;  /* 0x0000009d04057224 */ /* 0x008fca00078e02ff */
[----:B------:R-:W-:Y:S02]  /*ce80*/  IADD3 R38, PT, PT, R5, R162, RZ ;  /* 0x000000a205267210 */ /* 0x000fe40007ffe0ff */
.L_x_10023:
[----:B------:R-:W-:Y:S05]  /*ce90*/  BSYNC.RECONVERGENT B0 ;  /* 0x0000000000007941 */ /* 0x000fea0003800200 */
.L_x_10022:
        /* <DEDUP_REMOVED lines=24> */
.L_x_10025:
[----:B------:R-:W-:Y:S05]  /*d020*/  BSYNC.RECONVERGENT B0 ;  /* 0x0000000000007941 */ /* 0x000fea0003800200 */
.L_x_10024:
        /* <DEDUP_REMOVED lines=36> */
.L_x_10027:
[----:B------:R-:W-:Y:S05]  /*d270*/  BSYNC.RECONVERGENT B0 ;  /* 0x0000000000007941 */ /* 0x000fea0003800200 */
.L_x_10026:
        /* <DEDUP_REMOVED lines=16> */
.L_x_10029:
[----:B------:R-:W-:Y:S05]  /*d380*/  BSYNC.RECONVERGENT B0 ;  /* 0x0000000000007941 */ /* 0x000fea0003800200 */
.L_x_10028:
        /* <DEDUP_REMOVED lines=16> */
.L_x_10031:
[----:B------:R-:W-:Y:S05]  /*d490*/  BSYNC.RECONVERGENT B0 ;  /* 0x0000000000007941 */ /* 0x000fea0003800200 */
.L_x_10030:
[----:B------:R-:W-:-:S04]  /*d4a0*/  MOV R157, 0x0 ;  /* 0x00000000009d7802 */ /* 0x000fc80000000f00 */
[----:B-12345:R-:W-:Y:S05]  /*d4b0*/  @P0 RET.REL.NODEC R156 `(_ZN5flash24flash_fwd_splitkv_kernelI23Flash_fwd_kernel_traitsILi128ELi64ELi64ELi4ELb0ELb0EN7cutlass10bfloat16_tE19Flash_kernel_traitsILi128ELi64ELi64ELi4ES3_EELb0ELb1ELb0ELb0ELb0ELb0ELb0ELb0EEEvNS_16Flash_fwd_paramsE) ;  /* 0xffffff289cd00950 */ /* 0x03efea0003c3ffff */
        /* <DEDUP_REMOVED lines=14> */
[----:B-1----:R-:W-:Y:S05]  /*d5a0*/  @P0 RET.REL.NODEC R156 `(_ZN5flash24flash_fwd_splitkv_kernelI23Flash_fwd_kernel_traitsILi128ELi64ELi64ELi4ELb0ELb0EN7cutlass10bfloat16_tE19Flash_kernel_traitsILi128ELi64ELi64ELi4ES3_EELb0ELb1ELb0ELb0ELb0ELb0ELb0ELb0EEEvNS_16Flash_fwd_paramsE) ;  /* 0xffffff289c940950 */ /* 0x002fea0003c3ffff */
[----:B------:R-:W-:Y:S01]  /*d5b0*/  MOV R157, 0x0 ;  /* 0x00000000009d7802 */ /* 0x000fe20000000f00 */
[----:B------:R1:W-:Y:S03]  /*d5c0*/  ST.E.128 desc[UR4][R6.64+0x80], R32 ;  /* 0x0000802006007985 */ /* 0x0003e6000c101d04 */
[----:B-1----:R-:W-:Y:S05]  /*d5d0*/  RET.REL.NODEC R156 `(_ZN5flash24flash_fwd_splitkv_kernelI23Flash_fwd_kernel_traitsILi128ELi64ELi64ELi4ELb0ELb0EN7cutlass10bfloat16_tE19Flash_kernel_traitsILi128ELi64ELi64ELi4ES3_EELb0ELb1ELb0ELb0ELb0ELb0ELb0ELb0EEEvNS_16Flash_fwd_paramsE) ;  /* 0xffffff289c887950 */ /* 0x002fea0003c3ffff */
.L_x_10021:
[----:B------:R-:W-:Y:S01]  /*d5e0*/  MOV R5, 0x2 ;  /* 0x0000000200057802 */ /* 0x000fe20000000f00 */
[----:B------:R-:W-:Y:S01]  /*d5f0*/  IMAD.MOV.U32 R4, RZ, RZ, 0x1f ;  /* 0x0000001fff047424 */ /* 0x000fe200078e00ff */
[----:B------:R-:W-:-:S07]  /*d600*/  MOV R6, 0xffffffff ;  /* 0xffffffff00067802 */ /* 0x000fce0000000f00 */
[----:B-1---5:R-:W-:Y:S05]  /*d610*/  WARPSYNC.COLLECTIVE R6, `(.L_x_10032) ;  /* 0x0000000006087348 */ /* 0x022fea0003c00000 */
[----:B------:R2:W3:Y:S02]  /*d620*/  SHFL.BFLY P0, R11, R175, R5, R4 ;  /* 0x0c000005af0b7389 */ /* 0x0004e40000000004 */
[----:B-123-5:R-:W-:Y:S05]  /*d630*/  ENDCOLLECTIVE ;  /* 0x000000000000791b */ /* 0x02efea0003800000 */
.L_x_10032:
[----:B------:R-:W-:Y:S02]  /*d640*/  IMAD.MOV.U32 R8, RZ, RZ, R11 ;  /* 0x000000ffff087224 */ /* 0x000fe400078e000b */
[----:B------:R-:W-:Y:S02]  /*d650*/  IMAD.MOV.U32 R5, RZ, RZ, 0x1 ;  /* 0x00000001ff057424 */ /* 0x000fe400078e00ff */
[----:B------:R-:W-:-:S05]  /*d660*/  FADD.FTZ R9, R8, R175 ;  /* 0x000000af08097221 */ /* 0x000fca0000010000 */
[----:B------:R-:W-:-:S07]  /*d670*/  MOV R175, R9 ;  /* 0x0000000900af7202 */ /* 0x000fce0000000f00 */
[----:B------:R-:W-:Y:S05]  /*d680*/  WARPSYNC.COLLECTIVE R6, `(.L_x_10033) ;  /* 0x0000000006087348 */ /* 0x000fea0003c00000 */
[----:B------:R1:W2:Y:S02]  /*d690*/  SHFL.BFLY P0, R11, R175, R5, R4 ;  /* 0x0c000005af0b7389 */ /* 0x0002a40000000004 */
[----:B-12---:R-:W-:Y:S05]  /*d6a0*/  ENDCOLLECTIVE ;  /* 0x000000000000791b */ /* 0x006fea0003800000 */
.L_x_10033:
[----:B------:R-:W-:Y:S01]  /*d6b0*/  MOV R175, R174 ;  /* 0x000000ae00af7202 */ /* 0x000fe20000000f00 */
[----:B------:R-:W-:Y:S01]  /*d6c0*/  IMAD.MOV.U32 R5, RZ, RZ, 0x2 ;  /* 0x00000002ff057424 */ /* 0x000fe200078e00ff */
[----:B------:R-:W-:-:S07]  /*d6d0*/  MOV R8, R11 ;  /* 0x0000000b00087202 */ /* 0x000fce0000000f00 */
[----:B------:R-:W-:Y:S05]  /*d6e0*/  WARPSYNC.COLLECTIVE R6, `(.L_x_10034) ;  /* 0x0000000006087348 */ /* 0x000fea0003c00000 */
[----:B------:R1:W2:Y:S02]  /*d6f0*/  SHFL.BFLY P0, R11, R175, R5, R4 ;  /* 0x0c000005af0b7389 */ /* 0x0002a40000000004 */
[----:B-12---:R-:W-:Y:S05]  /*d700*/  ENDCOLLECTIVE ;  /* 0x000000000000791b */ /* 0x006fea0003800000 */
.L_x_10034:
[----:B------:R-:W-:Y:S01]  /*d710*/  FADD.FTZ R8, R9, R8 ;  /* 0x0000000809087221 */ /* 0x000fe20000010000 */
[----:B------:R-:W-:Y:S01]  /*d720*/  FADD.FTZ R10, R11, R174 ;  /* 0x000000ae0b0a7221 */ /* 0x000fe20000010000 */
[----:B------:R-:W-:-:S04]  /*d730*/  MOV R5, 0x1 ;  /* 0x0000000100057802 */ /* 0x000fc80000000f00 */
[----:B------:R-:W-:-:S07]  /*d740*/  MOV R175, R10 ;  /* 0x0000000a00af7202 */ /* 0x000fce0000000f00 */
[----:B------:R-:W-:Y:S05]  /*d750*/  WARPSYNC.COLLECTIVE R6, `(.L_x_10035) ;  /* 0x0000000006087348 */ /* 0x000fea0003c00000 */
[----:B------:R1:W2:Y:S02]  /*d760*/  SHFL.BFLY P0, R11, R175, R5, R4 ;  /* 0x0c000005af0b7389 */ /* 0x0002a40000000004 */
[----:B-12---:R-:W-:Y:S05]  /*d770*/  ENDCOLLECTIVE ;  /* 0x000000000000791b */ /* 0x006fea0003800000 */
.L_x_10035:
[----:B------:R-:W-:Y:S05]  /*d780*/  BRA `(.L_x_10036) ;  /* 0xffffffe800b87947 */ /* 0x000fea000383ffff */
.L_x_10037:
        /* <DEDUP_REMOVED lines=15> */
.L_x_14940:


//--------------------- .text._ZN5flash24flash_fwd_splitkv_kernelI23Flash_fwd_kernel_traitsILi128ELi64ELi64ELi4ELb0ELb0EN7cutlass10bfloat16_tE19Flash_kernel_traitsILi128ELi64ELi64ELi4ES3_EELb0ELb1ELb0ELb0ELb0ELb1ELb0ELb0EEEvNS_16Flash_fwd_paramsE --------------------------
	.section	.text._ZN5flash24flash_fwd_splitkv_kernelI23Flash_fwd_kernel_traitsILi128ELi64ELi64ELi4ELb0ELb0EN7cutlass10bfloat16_tE19Flash_kernel_traitsILi128ELi64ELi64ELi4ES3_EELb0ELb1ELb0ELb0ELb0ELb1ELb0ELb0EEEvNS_16Flash_fwd_paramsE,"ax",@progbits
	.align	128
        .global         _ZN5flash24flash_fwd_splitkv_kernelI23Flash_fwd_kernel_traitsILi128ELi64ELi64ELi4ELb0ELb0EN7cutlass10bfloat16_tE19Flash_kernel_traitsILi128ELi64ELi64ELi4ES3_EELb0ELb1ELb0ELb0ELb0ELb1ELb0ELb0EEEvNS_16Flash_fwd_paramsE
        .type           _ZN5flash24flash_fwd_splitkv_kernelI23Flash_fwd_kernel_traitsILi128ELi64ELi64ELi4ELb0ELb0EN7cutlass10bfloat16_tE19Flash_kernel_traitsILi128ELi64ELi64ELi4ES3_EELb0ELb1ELb0ELb0ELb0ELb1ELb0ELb0EEEvNS_16Flash_fwd_paramsE,@function
        .size           _ZN5flash24flash_fwd_splitkv_kernelI23Flash_fwd_kernel_traitsILi128ELi64ELi64ELi4ELb0ELb0EN7cutlass10bfloat16_tE19Flash_kernel_traitsILi128ELi64ELi64ELi4ES3_EELb0ELb1ELb0ELb0ELb0ELb1ELb0ELb0EEEvNS_16Flash_fwd_paramsE,(.L_x_14941 - _ZN5flash24flash_fwd_splitkv_kernelI23Flash_fwd_kernel_traitsILi128ELi64ELi64ELi4ELb0ELb0EN7cutlass10bfloat16_tE19Flash_kernel_traitsILi128ELi64ELi64ELi4ES3_EELb0ELb1ELb0ELb0ELb0ELb1ELb0ELb0EEEvNS_16Flash_fwd_paramsE)
        .other          _ZN5flash24flash_fwd_splitkv_kernelI23Flash_fwd_kernel_traitsILi128ELi64ELi64ELi4ELb0ELb0EN7cutlass10bfloat16_tE19Flash_kernel_traitsILi128ELi64ELi64ELi4ES3_EELb0ELb1ELb0ELb0ELb0ELb1ELb0ELb0EEEvNS_16Flash_fwd_paramsE,@"STO_CUDA_ENTRY STV_DEFAULT"
_ZN5flash24flash_fwd_splitkv_kernelI23Flash_fwd_kernel_traitsILi128ELi64ELi64ELi4ELb0ELb0EN7cutlass10bfloat16_tE19Flash_kernel_traitsILi128ELi64ELi64ELi4ES3_EELb0ELb1ELb0ELb0ELb0ELb1ELb0ELb0EEEvNS_16Flash_fwd_paramsE:
.text._ZN5flash24flash_fwd_splitkv_kernelI23Flash_fwd_kernel_traitsILi128ELi64ELi64ELi4ELb0ELb0EN7cutlass10bfloat16_tE19Flash_kernel_traitsILi128ELi64ELi64ELi4ES3_EELb0ELb1ELb0ELb0ELb0ELb1ELb0ELb0EEEvNS_16Flash_fwd_paramsE:
[----:B------:R-:W-:Y:S01]  /*0000*/  LDC R1, c[0x0][0x37c] ;  /* 0x0000df00ff017b82 */ /* 0x000fe20000000800 */
[----:B------:R-:W1:Y:S07]  /*0010*/  S2R R33, SR_CTAID.X ;  /* 0x0000000000217919 */ /* 0x000e6e0000002500 */
[----:B------:R-:W2:Y:S01]  /*0020*/  LDC.64 R2, c[0x0][0x348] ;  /* 0x0000d200ff027b82 */ /* 0x000ea20000000a00 */
[----:B------:R-:W-:Y:S01]  /*0030*/  BSSY.RECONVERGENT B3, `(.L_x_10038) ;  /* 0x0000005000037945 */ /* 0x000fe20003800200 */
[----:B------:R-:W-:Y:S01]  /*0040*/  MOV R156, 0x80 ;  /* 0x00000080009c7802 */ /* 0x000fe20000000f00 */
[----:B------:R-:W3:Y:S01]  /*0050*/  S2R R158, SR_CTAID.Y ;  /* 0x00000000009e7919 */ /* 0x000ee20000002600 */
[----:B------:R-:W4:Y:S05]  /*0060*/  S2R R157, SR_CTAID.Z ;  /* 0x00000000009d7919 */ /* 0x000f2a0000002700 */
[----:B-1234-:R-:W-:Y:S05]  /*0070*/  CALL.REL.NOINC `($_ZN5flash24flash_fwd_splitkv_kernelI23Flash_fwd_kernel_traitsILi128ELi64ELi64ELi4ELb0ELb0EN7cutlass10bfloat16_tE19Flash_kernel_traitsILi128ELi64ELi64ELi4ES3_EELb0ELb1ELb0ELb0ELb0ELb1ELb0ELb0EEEvNS_16Flash_fwd_paramsE$_ZN5flash30compute_attn_1rowblock_splitkvI23Flash_fwd_kernel_traitsILi128ELi64ELi64ELi4ELb0ELb0EN7cutlass10bfloat16_tE19Flash_kernel_traitsILi128ELi64ELi64ELi4ES3_EELb0ELb1ELb0ELb0ELb0ELb1ELb0ELb0ENS_16Flash_fwd_paramsEEEvRKT8_iiiii) ;  /* 0x0000000000087944 */ /* 0x01efea0003c00000 */
[----:B------:R-:W-:Y:S05]  /*0080*/  BSYNC.RECONVERGENT B3 ;  /* 0x0000000000037941 */ /* 0x000fea0003800200 */
.L_x_10038:
[----:B------:R-:W-:Y:S05]  /*0090*/  EXIT ;  /* 0x000000000000794d */ /* 0x000fea0003800000 */
        .type           $_ZN5flash24flash_fwd_splitkv_kernelI23Flash_fwd_kernel_traitsILi128ELi64ELi64ELi4ELb0ELb0EN7cutlass10bfloat16_tE19Flash_kernel_traitsILi128ELi64ELi64ELi4ES3_EELb0ELb1ELb0ELb0ELb0ELb1ELb0ELb0EEEvNS_16Flash_fwd_paramsE$_ZN5flash30compute_attn_1rowblock_splitkvI23Flash_fwd_kernel_traitsILi128ELi64ELi64ELi4ELb0ELb0EN7cutlass10bfloat16_tE19Flash_kernel_traitsILi128ELi64ELi64ELi4ES3_EELb0ELb1ELb0ELb0ELb0ELb1ELb0ELb0ENS_16Flash_fwd_paramsEEEvRKT8_iiiii,@function
        .size           $_ZN5flash24flash_fwd_splitkv_kernelI23Flash_fwd_kernel_traitsILi128ELi64ELi64ELi4ELb0ELb0EN7cutlass10bfloat16_tE19Flash_kernel_traitsILi128ELi64ELi64ELi4ES3_EELb0ELb1ELb0ELb0ELb0ELb1ELb0ELb0EEEvNS_16Flash_fwd_paramsE$_ZN5flash30compute_attn_1rowblock_splitkvI23Flash_fwd_kernel_traitsILi128ELi64ELi64ELi4ELb0ELb0EN7cutlass10bfloat16_tE19Flash_kernel_traitsILi128ELi64ELi64ELi4ES3_EELb0ELb1ELb0ELb0ELb0ELb1ELb0ELb0ENS_16Flash_fwd_paramsEEEvRKT8_iiiii,(.L_x_14941 - $_ZN5flash24flash_fwd_splitkv_kernelI23Flash_fwd_kernel_traitsILi128ELi64ELi64ELi4ELb0ELb0EN7cutlass10bfloat16_tE19Flash_kernel_traitsILi128ELi64ELi64ELi4ES3_EELb0ELb1ELb0ELb0ELb0ELb1ELb0ELb0EEEvNS_16Flash_fwd_paramsE$_ZN5flash30compute_attn_1rowblock_splitkvI23Flash_fwd_kernel_traitsILi128ELi64ELi64ELi4ELb0ELb0EN7cutlass10bfloat16_tE19Flash_kernel_traitsILi128ELi64ELi64ELi4ES3_EELb0ELb1ELb0ELb0ELb0ELb1ELb0ELb0ENS_16Flash_fwd_paramsEEEvRKT8_iiiii)
$_ZN5flash24flash_fwd_splitkv_kernelI23Flash_fwd_kernel_traitsILi128ELi64ELi64ELi4ELb0ELb0EN7cutlass10bfloat16_tE19Flash_kernel_traitsILi128ELi64ELi64ELi4ES3_EELb0ELb1ELb0ELb0ELb0ELb1ELb0ELb0EEEvNS_16Flash_fwd_paramsE$_ZN5flash30compute_attn_1rowblock_splitkvI23Flash_fwd_kernel_traitsILi128ELi64ELi64ELi4ELb0ELb0EN7cutlass10bfloat16_tE19Flash_kernel_traitsILi128ELi64ELi64ELi4ES3_EELb0ELb1ELb0ELb0ELb0ELb1ELb0ELb0ENS_16Flash_fwd_paramsEEEvRKT8_iiiii:
        /* <DEDUP_REMOVED lines=39> */
.L_x_10040:
[----:B------:R-:W-:Y:S05]  /*0310*/  BSYNC.RECONVERGENT B0 ;  /* 0x0000000000007941 */ /* 0x000fea0003800200 */
.L_x_10039:
[----:B------:R-:W-:Y:S04]  /*0320*/  BSSY.RECONVERGENT B0, `(.L_x_10041) ;  /* 0x0000007000007945 */ /* 0x000fe80003800200 */
[----:B------:R-:W-:Y:S05]  /*0330*/  @!P3 BRA `(.L_x_10042) ;  /* 0x000000000014b947 */ /* 0x000fea0003800000 */
[----:B------:R-:W4:Y:S02]  /*0340*/  LD.E.U8 R6, desc[UR4][R2.64+0x1b2] ;  /* 0x0001b20402067980 */ /* 0x000f24000c101100 */
[----:B----4-:R-:W-:-:S13]  /*0350*/  ISETP.NE.AND P1, PT, R6, RZ, PT ;  /* 0x000000ff0600720c */ /* 0x010fda0003f25270 */
[----:B------:R-:W4:Y:S02]  /*0360*/  @P1 LD.E R7, desc[UR4][R18.64+0x4] ;  /* 0x0000040412071980 */ /* 0x000f24000c101900 */
[----:B----45:R-:W-:-:S06]  /*0370*/  @P1 IADD3 R10, PT, PT, R7, -R14, RZ ;  /* 0x8000000e070a1210 */ /* 0x030fcc0007ffe0ff */
[----:B------:R4:W5:Y:S02]  /*0380*/  @!P1 LD.E R10, desc[UR4][R18.64] ;  /* 0x00000004120a9980 */ /* 0x000964000c101900 */
.L_x_10042:
[----:B------:R-:W-:Y:S05]  /*0390*/  BSYNC.RECONVERGENT B0 ;  /* 0x0000000000007941 */ /* 0x000fea0003800200 */
.L_x_10041:
        /* <DEDUP_REMOVED lines=8> */
.L_x_10044:
[----:B------:R-:W5:Y:S01]  /*0420*/  LD.E.64 R6, desc[UR4][R2.64+0x108] ;  /* 0x0001080402067980 */ /* 0x000f62000c101b00 */
[----:B------:R-:W-:Y:S01]  /*0430*/  BSSY.RECONVERGENT B0, `(.L_x_10046) ;  /* 0x0000006000007945 */ /* 0x000fe20003800200 */
[----:B------:R-:W-:Y:S01]  /*0440*/  IMAD.MOV.U32 R5, RZ, RZ, RZ ;  /* 0x000000ffff057224 */ /* 0x000fe200078e00ff */
[----:B-----5:R-:W-:-:S04]  /*0450*/  ISETP.NE.U32.AND P0, PT, R6, RZ, PT ;  /* 0x000000ff0600720c */ /* 0x020fc80003f05070 */
[----:B------:R-:W-:-:S13]  /*0460*/  ISETP.NE.AND.EX P0, PT, R7, RZ, PT, P0 ;  /* 0x000000ff0700720c */ /* 0x000fda0003f05300 */
[----:B------:R-:W-:Y:S05]  /*0470*/  @!P0 BRA `(.L_x_10047) ;  /* 0x0000000000048947 */ /* 0x000fea0003800000 */
[----:B------:R1:W5:Y:S02]  /*0480*/  LD.E R5, desc[UR4][R2.64+0xbc] ;  /* 0x0000bc0402057980 */ /* 0x000364000c101900 */
.L_x_10047:
[----:B------:R-:W-:Y:S05]  /*0490*/  BSYNC.RECONVERGENT B0 ;  /* 0x0000000000007941 */ /* 0x000fea0003800200 */
.L_x_10046:
[----:B-----5:R-:W-:Y:S02]  /*04a0*/  IADD3 R10, PT, PT, R5, R10, -R13 ;  /* 0x0000000a050a7210 */ /* 0x020fe40007ffe80d */
.L_x_10045:
[----:B------:R-:W-:Y:S05]  /*04b0*/  BSYNC.RECONVERGENT B1 ;  /* 0x0000000000017941 */ /* 0x000fea0003800200 */
.L_x_10043:
[----:B------:R-:W-:Y:S01]  /*04c0*/  IMAD.SHL.U32 R161, R33, 0x40, RZ ;  /* 0x0000004021a17824 */ /* 0x000fe200078e00ff */
[----:B------:R-:W-:Y:S01]  /*04d0*/  MOV R6, R156 ;  /* 0x0000009c00067202 */ /* 0x000fe20000000f00 */
[----:B------:R-:W-:-:S03]  /*04e0*/  IMAD.MOV.U32 R7, RZ, RZ, 0x0 ;  /* 0x00000000ff077424 */ /* 0x000fc600078e00ff */
[----:B------:R-:W-:-:S13]  /*04f0*/  ISETP.GT.AND P0, PT, R116, R161, PT ;  /* 0x000000a17400720c */ /* 0x000fda0003f04270 */
[----:B-1234-:R-:W-:Y:S05]  /*0500*/  @!P0 RET.REL.NODEC R6 `(_ZN5flash24flash_fwd_splitkv_kernelI23Flash_fwd_kernel_traitsILi128ELi64ELi64ELi4ELb0ELb0EN7cutlass10bfloat16_tE19Flash_kernel_traitsILi128ELi64ELi64ELi4ES3_EELb0ELb1ELb0ELb0ELb0ELb1ELb0ELb0EEEvNS_16Flash_fwd_paramsE) ;  /* 0xfffffff806bc8950 */ /* 0x01efea0003c3ffff */
        /* <DEDUP_REMOVED lines=74> */
.L_x_10050:
[----:B------:R-:W-:Y:S05]  /*09b0*/  BSYNC.RECONVERGENT B0 ;  /* 0x0000000000007941 */ /* 0x000fea0003800200 */
.L_x_10049:
        /* <DEDUP_REMOVED lines=17> */
.L_x_10052:
[----:B------:R-:W-:Y:S05]  /*0ad0*/  BSYNC.RECONVERGENT B0 ;  /* 0x0000000000007941 */ /* 0x000fea0003800200 */
.L_x_10051:
        /* <DEDUP_REMOVED lines=20> */
.L_x_10054:
[----:B------:R-:W-:Y:S05]  /*0c20*/  BSYNC.RECONVERGENT B0 ;  /* 0x0000000000007941 */ /* 0x000fea0003800200 */
.L_x_10053:
        /* <DEDUP_REMOVED lines=25> */
.L_x_10056:
[----:B------:R-:W-:Y:S05]  /*0dc0*/  BSYNC.RECONVERGENT B0 ;  /* 0x0000000000007941 */ /* 0x000fea0003800200 */
.L_x_10055:
[----:B------:R-:W-:Y:S01]  /*0dd0*/  MOV R157, 0x0 ;  /* 0x00000000009d7802 */ /* 0x000fe20000000f00 */
[----:B------:R-:W-:Y:S04]  /*0de0*/  @!P5 ST.E desc[UR4][R8.64], R5 ;  /* 0x000000050800d985 */ /* 0x000fe8000c101904 */
[----:B------:R-:W-:Y:S04]  /*0df0*/  @!P4 ST.E desc[UR4][R8.64+0x40], R2 ;  /* 0x000040020800c985 */ /* 0x000fe8000c101904 */
[----:B------:R1:W-:Y:S02]  /*0e00*/  @!P3 ST.E desc[UR4][R8.64+0x80], R0 ;  /* 0x000080000800b985 */ /* 0x0003e4000c101904 */
[----:B-12---:R-:W-:Y:S05]  /*0e10*/  @P6 RET.REL.NODEC R156 `(_ZN5flash24flash_fwd_splitkv_kernelI23Flash_fwd_kernel_traitsILi128ELi64ELi64ELi4ELb0ELb0EN7cutlass10bfloat16_tE19Flash_kernel_traitsILi128ELi64ELi64ELi4ES3_EELb0ELb1ELb0ELb0ELb0ELb1ELb0ELb0EEEvNS_16Flash_fwd_paramsE) ;  /* 0xfffffff09c786950 */ /* 0x006fea0003c3ffff */
[----:B------:R-:W-:Y:S02]  /*0e20*/  MOV R3, 0x7f800000 ;  /* 0x7f80000000037802 */ /* 0x000fe40000000f00 */
[----:B------:R-:W-:-:S03]  /*0e30*/  MOV R157, 0x0 ;  /* 0x00000000009d7802 */ /* 0x000fc60000000f00 */
[----:B------:R1:W-:Y:S02]  /*0e40*/  ST.E desc[UR4][R8.64+0xc0], R3 ;  /* 0x0000c00308007985 */ /* 0x0003e4000c101904 */
[----:B-1----:R-:W-:Y:S05]  /*0e50*/  RET.REL.NODEC R156 `(_ZN5flash24flash_fwd_splitkv_kernelI23Flash_fwd_kernel_traitsILi128ELi64ELi64ELi4ELb0ELb0EN7cutlass10bfloat16_tE19Flash_kernel_traitsILi128ELi64ELi64ELi4ES3_EELb0ELb1ELb0ELb0ELb0ELb1ELb0ELb0EEEvNS_16Flash_fwd_paramsE) ;  /* 0xfffffff09c687950 */ /* 0x002fea0003c3ffff */
.L_x_10048:
        /* <DEDUP_REMOVED lines=100> */
.L_x_10058:
        /* <DEDUP_REMOVED lines=78> */
.L_x_10059:
[----:B------:R-:W-:Y:S05]  /*1980*/  BSYNC.RECONVERGENT B0 ;  /* 0x0000000000007941 */ /* 0x000fea0003800200 */
.L_x_10057:
        /* <DEDUP_REMOVED lines=69> */
.L_x_10061:
[----:B------:R-:W-:Y:S05]  /*1de0*/  BSYNC.RECONVERGENT B0 ;  /* 0x0000000000007941 */ /* 0x000fea0003800200 */
.L_x_10060:
        /* <DEDUP_REMOVED lines=28> */
.L_x_10063:
[----:B------:R-:W-:Y:S05]  /*1fb0*/  BSYNC.RECONVERGENT B0 ;  /* 0x0000000000007941 */ /* 0x000fea0003800200 */
.L_x_10062:
        /* <DEDUP_REMOVED lines=29> */
.L_x_10065:
[----:B------:R-:W-:Y:S05]  /*2190*/  BSYNC.RECONVERGENT B0 ;  /* 0x0000000000007941 */ /* 0x000fea0003800200 */
.L_x_10064:
        /* <DEDUP_REMOVED lines=29> */
.L_x_10067:
[----:B------:R-:W-:Y:S05]  /*2370*/  BSYNC.RECONVERGENT B0 ;  /* 0x0000000000007941 */ /* 0x000fea0003800200 */
.L_x_10066:
        /* <DEDUP_REMOVED lines=17> */
.L_x_10069:
[----:B------:R-:W-:Y:S05]  /*2490*/  BSYNC.RECONVERGENT B0 ;  /* 0x0000000000007941 */ /* 0x000fea0003800200 */
.L_x_10068:
        /* <DEDUP_REMOVED lines=14> */
.L_x_10071:
[----:B------:R-:W-:Y:S05]  /*2580*/  BSYNC.RECONVERGENT B0 ;  /* 0x0000000000007941 */ /* 0x000fea0003800200 */
.L_x_10070:
        /* <DEDUP_REMOVED lines=16> */
.L_x_10073:
[----:B------:R-:W-:Y:S05]  /*2690*/  BSYNC.RECONVERGENT B0 ;  /* 0x0000000000007941 */ /* 0x000fea0003800200 */
.L_x_10072:
        /* <DEDUP_REMOVED lines=16> */
.L_x_10075:
[----:B------:R-:W-:Y:S05]  /*27a0*/  BSYNC.RECONVERGENT B0 ;  /* 0x0000000000007941 */ /* 0x000fea0003800200 */
.L_x_10074:
        /* <DEDUP_REMOVED lines=39> */
[----:B------:R-:W-:Y:S01]  /*2a20*/  IMAD.IADD R11, R19, 0x1, R11 ;  /* 0x00000001130b7824 */ /* 0x000fe200078e020b */
[----:B------:R-:W-:Y:S01]  /*2a30*/  SHF.L.U64.HI R18, R146, 0x4, R147 ;  /* 0x0000000492127819 */ /* 0x000fe20000010293 */
        /* <DEDUP_REMOVED lines=10> */
[----:B------:R-:W-:Y:S01]  /*2ae0*/  IMAD.WIDE.U32 R16, R24, R146, R16 ;  /* 0x0000009218107225 */ /* 0x000fe200078e0010 */
[----:B------:R-:W-:-:S03]  /*2af0*/  LOP3.LUT R19, R15, 0x8, R102, 0xf8, !PT ;  /* 0x000000080f137812 */ /* 0x000fc600078ef866 */
[----:B------:R-:W-:Y:S01]  /*2b00*/  IMAD.IADD R155, R17, 0x1, R155 ;  /* 0x00000001119b7824 */ /* 0x000fe200078e029b */
[C---:B------:R-:W-:Y:S02]  /*2b10*/  LEA R154, P1, R16.reuse, R20, 0x1 ;  /* 0x00000014109a7211 */ /* 0x040fe400078208ff */
[----:B------:R-:W-:Y:S02]  /*2b20*/  LOP3.LUT R17, R11, 0x7c00, R4, 0xf8, !PT ;  /* 0x00007c000b117812 */ /* 0x000fe400078ef804 */
[----:B------:R-:W-:Y:S01]  /*2b30*/  LEA.HI.X R155, R16, R21, R155, 0x1, P1 ;  /* 0x00000015109b7211 */ /* 0x000fe200008f0c9b */
[----:B------:R-:W-:Y:S01]  /*2b40*/  IMAD.SHL.U32 R16, R146, 0x10, RZ ;  /* 0x0000001092107824 */ /* 0x000fe200078e00ff */
        /* <DEDUP_REMOVED lines=17> */
.L_x_10077:
[----:B------:R1:W-:Y:S04]  /*2c60*/  STS.128 [R159+0x8000], RZ ;  /* 0x008000ff9f007388 */ /* 0x0003e80000000c00 */
[----:B------:R1:W-:Y:S02]  /*2c70*/  STS.128 [R159+0xa000], RZ ;  /* 0x00a000ff9f007388 */ /* 0x0003e40000000c00 */
.L_x_10078:
[----:B------:R-:W-:Y:S05]  /*2c80*/  BSYNC.RECONVERGENT B0 ;  /* 0x0000000000007941 */ /* 0x000fea0003800200 */
.L_x_10076:
[-C--:B------:R-:W-:Y:S01]  /*2c90*/  ISETP.GE.AND P2, PT, R13, R12.reuse, PT ;  /* 0x0000000c0d00720c */ /* 0x080fe20003f46270 */
[----:B------:R-:W-:Y:S01]  /*2ca0*/  BSSY.RECONVERGENT B0, `(.L_x_10079) ;  /* 0x0000014000007945 */ /* 0x000fe20003800200 */
[-C--:B------:R-:W-:Y:S02]  /*2cb0*/  ISETP.GE.AND P3, PT, R7, R12.reuse, PT ;  /* 0x0000000c0700720c */ /* 0x080fe40003f66270 */
[----:B------:R-:W-:Y:S02]  /*2cc0*/  ISETP.GE.AND P4, PT, R5, R12, PT ;  /* 0x0000000c0500720c */ /* 0x000fe40003f86270 */
[----:B------:R-:W-:-:S04]  /*2cd0*/  LEA R12, P1, R16, R154, 0x1 ;  /* 0x0000009a100c7211 */ /* 0x000fc800078208ff */
[----:B------:R-:W-:-:S03]  /*2ce0*/  LEA.HI.X R13, R16, R155, R18, 0x1, P1 ;  /* 0x0000009b100d7211 */ /* 0x000fc600008f0c12 */
        /* <DEDUP_REMOVED lines=15> */
.L_x_10080:
[----:B------:R-:W-:Y:S05]  /*2de0*/  BSYNC.RECONVERGENT B0 ;  /* 0x0000000000007941 */ /* 0x000fea0003800200 */
.L_x_10079:
        /* <DEDUP_REMOVED lines=18> */
.L_x_10082:
[----:B------:R-:W-:Y:S05]  /*2f10*/  BSYNC.RECONVERGENT B0 ;  /* 0x0000000000007941 */ /* 0x000fea0003800200 */
.L_x_10081:
        /* <DEDUP_REMOVED lines=18> */
.L_x_10084:
[----:B------:R-:W-:Y:S05]  /*3040*/  BSYNC.RECONVERGENT B0 ;  /* 0x0000000000007941 */ /* 0x000fea0003800200 */
.L_x_10083:
[----:B------:R-:W3:Y:S01]  /*3050*/  LD.E R100, desc[UR4][R2.64+0x18c] ;  /* 0x00018c0402647980 */ /* 0x000ee2000c101900 */
[----:B------:R-:W-:Y:S01]  /*3060*/  LOP3.LUT R15, R15, 0x8, R8, 0x78, !PT ;  /* 0x000000080f0f7812 */ /* 0x000fe200078e7808 */
[----:B------:R-:W-:Y:S01]  /*3070*/  BSSY.RECONVERGENT B1, `(.L_x_10085) ;  /* 0x000014a000017945 */ /* 0x000fe20003800200 */
[----:B------:R-:W-:Y:S01]  /*3080*/  LOP3.LUT R142, R14, 0x400, RZ, 0xc0, !PT ;  /* 0x000004000e8e7812 */ /* 0x000fe200078ec0ff */
[----:B------:R-:W0:Y:S01]  /*3090*/  LDGDEPBAR ;  /* 0x00000000000079af */ /* 0x000e220000000000 */
[----:B------:R-:W-:Y:S02]  /*30a0*/  LOP3.LUT R15, R15, 0x38, R0, 0x78, !PT ;  /* 0x000000380f0f7812 */ /* 0x000fe400078e7800 */
[----:B------:R-:W-:Y:S02]  /*30b0*/  IADD3 R0, PT, PT, R4, R17, RZ ;  /* 0x0000001104007210 */ /* 0x000fe40007ffe0ff */
[----:B------:R-:W-:Y:S02]  /*30c0*/  LEA R142, R15, R142, 0x1 ;  /* 0x0000008e0f8e7211 */ /* 0x000fe400078e08ff */
[----:B------:R-:W-:-:S02]  /*30d0*/  LEA R143, R0, R9, 0x1 ;  /* 0x00000009008f7211 */ /* 0x000fc400078e08ff */
[----:B------:R-:W-:Y:S02]  /*30e0*/  IADD3 R142, PT, PT, R9, R142, RZ ;  /* 0x0000008e098e7210 */ /* 0x000fe40007ffe0ff */
[----:B------:R-:W-:Y:S01]  /*30f0*/  R2P PR, R8, 0x6 ;  /* 0x0000000608007804 */ /* 0x000fe20000000000 */
[----:B------:R-:W-:Y:S01]  /*3100*/  LDSM.16.M88.4 R72, [R143] ;  /* 0x000000008f48783b */ /* 0x000fe20000000200 */
[----:B------:R-:W-:Y:S02]  /*3110*/  MOV R5, 0x20 ;  /* 0x0000002000057802 */ /* 0x000fe40000000f00 */
[----:B------:R-:W-:Y:S01]  /*3120*/  MOV R7, 0x40 ;  /* 0x0000004000077802 */ /* 0x000fe20000000f00 */
[----:B------:R-:W2:Y:S01]  /*3130*/  LDSM.16.M88.4 R32, [R142+0x4000] ;  /* 0x004000008e20783b */ /* 0x000ea20000000200 */
[----:B------:R-:W-:Y:S02]  /*3140*/  SEL R5, R5, 0xffffffe0, !P1 ;  /* 0xffffffe005057807 */ /* 0x000fe40004800000 */
[----:B------:R-:W-:Y:S01]  /*3150*/  SEL R7, R7, 0xffffffc0, !P2 ;  /* 0xffffffc007077807 */ /* 0x000fe20005000000 */
[----:B------:R-:W2:Y:S01]  /*3160*/  LDSM.16.M88.4 R56, [R142+0x4800] ;  /* 0x004800008e38783b */ /* 0x000ea20000000200 */
[----:B------:R-:W-:-:S02]  /*3170*/  IADD3 R141, PT, PT, R143, R5, RZ ;  /* 0x000000058f8d7210 */ /* 0x000fc40007ffe0ff */
[C---:B------:R-:W-:Y:S01]  /*3180*/  IADD3 R137, PT, PT, R142.reuse, R5, RZ ;  /* 0x000000058e897210 */ /* 0x040fe20007ffe0ff */
[----:B------:R-:W-:Y:S01]  /*3190*/  LDSM.16.M88.4 R80, [R142+0x5000] ;  /* 0x005000008e50783b */ /* 0x000fe20000000200 */
[-C--:B------:R-:W-:Y:S02]  /*31a0*/  IADD3 R140, PT, PT, R143, R7.reuse, RZ ;  /* 0x000000078f8c7210 */ /* 0x080fe40007ffe0ff */
[----:B------:R-:W-:Y:S01]  /*31b0*/  IADD3 R136, PT, PT, R142, R7, RZ ;  /* 0x000000078e887210 */ /* 0x000fe20007ffe0ff */
[----:B------:R-:W-:Y:S01]  /*31c0*/  LDSM.16.M88.4 R96, [R141] ;  /* 0x000000008d60783b */ /* 0x000fe20000000200 */
[C---:B------:R-:W-:Y:S02]  /*31d0*/  IADD3 R139, PT, PT, R5.reuse, R140, RZ ;  /* 0x0000008c058b7210 */ /* 0x040fe40007ffe0ff */
[----:B------:R-:W-:Y:S01]  /*31e0*/  IADD3 R135, PT, PT, R5, R136, RZ ;  /* 0x0000008805877210 */ /* 0x000fe20007ffe0ff */
[----:B-1----:R-:W1:Y:S01]  /*31f0*/  LDSM.16.M88.4 R12, [R137+0x4000] ;  /* 0x00400000890c783b */ /* 0x002e620000000200 */
[----:B------:R-:W-:-:S02]  /*3200*/  LOP3.LUT R102, R102, 0x1f0, RZ, 0xc0, !PT ;  /* 0x000001f066667812 */ /* 0x000fc400078ec0ff */
[----:B------:R-:W-:Y:S01]  /*3210*/  ISETP.GT.U32.AND P1, PT, R127, R150, PT ;  /* 0x000000967f00720c */ /* 0x000fe20003f24070 */
[----:B------:R-:W-:Y:S01]  /*3220*/  LDSM.16.M88.4 R68, [R140] ;  /* 0x000000008c44783b */ /* 0x000fe20000000200 */
[----:B-----5:R-:W-:Y:S02]  /*3230*/  IADD3 R117, PT, PT, R117, R10, -R116 ;  /* 0x0000000a75757210 */ /* 0x020fe40007ffe874 */
[----:B------:R-:W-:Y:S01]  /*3240*/  IADD3 R119, PT, PT, R10, -R116, -R119 ;  /* 0x800000740a777210 */ /* 0x000fe20007ffe877 */
[----:B----4-:R-:W4:Y:S04]  /*3250*/  LDSM.16.M88.4 R24, [R136+0x4000] ;  /* 0x004000008818783b */ /* 0x010f280000000200 */
[----:B------:R-:W4:Y:S04]  /*3260*/  LDSM.16.M88.4 R112, [R137+0x4800] ;  /* 0x004800008970783b */ /* 0x000f280000000200 */
[----:B------:R-:W-:Y:S04]  /*3270*/  LDSM.16.M88.4 R52, [R139] ;  /* 0x000000008b34783b */ /* 0x000fe80000000200 */
[----:B------:R-:W4:Y:S01]  /*3280*/  LDSM.16.M88.4 R16, [R135+0x4000] ;  /* 0x004000008710783b */ /* 0x000f220000000200 */
[C---:B--2---:R-:W-:Y:S03]  /*3290*/  HMMA.16816.F32.BF16 R20, R72.reuse, R32, RZ ;  /* 0x000000204814723c */ /* 0x044fe600000418ff */
[----:B------:R-:W-:Y:S04]  /*32a0*/  LDSM.16.M88.4 R108, [R136+0x4800] ;  /* 0x00480000886c783b */ /* 0x000fe80000000200 */
[----:B------:R-:W-:Y:S01]  /*32b0*/  LDSM.16.M88.4 R40, [R143+0x2000] ;  /* 0x002000008f28783b */ /* 0x000fe20000000200 */
[C---:B------:R-:W-:Y:S03]  /*32c0*/  HMMA.16816.F32.BF16 R32, R72.reuse, R34, RZ ;  /* 0x000000224820723c */ /* 0x040fe600000418ff */
[----:B------:R-:W-:Y:S04]  /*32d0*/  LDSM.16.M88.4 R104, [R142+0x6000] ;  /* 0x006000008e68783b */ /* 0x000fe80000000200 */
[----:B------:R-:W-:Y:S01]  /*32e0*/  LDSM.16.M88.4 R88, [R137+0x5800] ;  /* 0x005800008958783b */ /* 0x000fe20000000200 */
[----:B------:R-:W-:Y:S03]  /*32f0*/  HMMA.16816.F32.BF16 R44, R72, R56, RZ ;  /* 0x00000038482c723c */ /* 0x000fe600000418ff */
[----:B------:R-:W-:Y:S04]  /*3300*/  LDSM.16.M88.4 R92, [R137+0x5000] ;  /* 0x00500000895c783b */ /* 0x000fe80000000200 */
[----:B------:R-:W-:Y:S01]  /*3310*/  LDSM.16.M88.4 R48, [R135+0x4800] ;  /* 0x004800008730783b */ /* 0x000fe20000000200 */
[C---:B-1----:R-:W-:Y:S03]  /*3320*/  HMMA.16816.F32.BF16 R20, R96.reuse, R12, R20 ;  /* 0x0000000c6014723c */ /* 0x042fe60000041814 */
[----:B---3--:R-:W-:Y:S04]  /*3330*/  LDSM.16.M88.4 R28, [R141+0x2000] ;  /* 0x002000008d1c783b */ /* 0x008fe80000000200 */
[----:B------:R-:W-:Y:S01]  /*3340*/  LDSM.16.M88.4 R60, [R136+0x5800] ;  /* 0x00580000883c783b */ /* 0x000fe20000000200 */
[----:B------:R-:W-:Y:S03]  /*3350*/  HMMA.16816.F32.BF16 R32, R96, R14, R32 ;  /* 0x0000000e6020723c */ /* 0x000fe60000041820 */
[----:B------:R-:W1:Y:S04]  /*3360*/  LDSM.16.M88.4 R12, [R142+0x5800] ;  /* 0x005800008e0c783b */ /* 0x000e680000000200 */
[----:B------:R-:W-:Y:S01]  /*3370*/  LDSM.16.M88.4 R36, [R142+0x6800] ;  /* 0x006800008e24783b */ /* 0x000fe20000000200 */
[----:B------:R-:W-:Y:S03]  /*3380*/  HMMA.16816.F32.BF16 R56, R72, R58, RZ ;  /* 0x0000003a4838723c */ /* 0x000fe600000418ff */
[----:B------:R-:W-:Y:S05]  /*3390*/  LDSM.16.M88.4 R64, [R136+0x5000] ;  /* 0x005000008840783b */ /* 0x000fea0000000200 */
[C---:B----4-:R-:W-:Y:S08]  /*33a0*/  HMMA.16816.F32.BF16 R20, R68.reuse, R24, R20 ;  /* 0x000000184414723c */ /* 0x050ff00000041814 */
[----:B------:R-:W-:Y:S01]  /*33b0*/  HMMA.16816.F32.BF16 R32, R68, R26, R32 ;  /* 0x0000001a4420723c */ /* 0x000fe20000041820 */
[----:B------:R-:W2:Y:S07]  /*33c0*/  LDSM.16.M88.4 R24, [R137+0x6000] ;  /* 0x006000008918783b */ /* 0x000eae0000000200 */
[----:B------:R-:W-:Y:S08]  /*33d0*/  HMMA.16816.F32.BF16 R44, R96, R112, R44 ;  /* 0x00000070602c723c */ /* 0x000ff0000004182c */
[----:B------:R-:W-:Y:S08]  /*33e0*/  HMMA.16816.F32.BF16 R20, R52, R16, R20 ;  /* 0x000000103414723c */ /* 0x000ff00000041814 */
[----:B------:R-:W-:Y:S08]  /*33f0*/  HMMA.16816.F32.BF16 R84, R72, R80, RZ ;  /* 0x000000504854723c */ /* 0x000ff000000418ff */
[----:B------:R-:W-:Y:S01]  /*3400*/  HMMA.16816.F32.BF16 R32, R52, R18, R32 ;  /* 0x000000123420723c */ /* 0x000fe20000041820 */
[----:B------:R-:W-:Y:S07]  /*3410*/  LDSM.16.M88.4 R16, [R140+0x2000] ;  /* 0x002000008c10783b */ /* 0x000fee0000000200 */
[C---:B------:R-:W-:Y:S08]  /*3420*/  HMMA.16816.F32.BF16 R80, R72.reuse, R82, RZ ;  /* 0x000000524850723c */ /* 0x040ff000000418ff */
[C---:B-1----:R-:W-:Y:S08]  /*3430*/  HMMA.16816.F32.BF16 R76, R72.reuse, R12, RZ ;  /* 0x0000000c484c723c */ /* 0x042ff000000418ff */
[----:B------:R-:W-:Y:S01]  /*3440*/  HMMA.16816.F32.BF16 R72, R72, R14, RZ ;  /* 0x0000000e4848723c */ /* 0x000fe200000418ff */
[----:B------:R-:W1:Y:S07]  /*3450*/  LDSM.16.M88.4 R12, [R136+0x6000] ;  /* 0x00600000880c783b */ /* 0x000e6e0000000200 */
[----:B------:R-:W-:Y:S01]  /*3460*/  HMMA.16816.F32.BF16 R56, R96, R114, R56 ;  /* 0x000000726038723c */ /* 0x000fe20000041838 */
[----:B------:R-:W3:Y:S07]  /*3470*/  LDSM.16.M88.4 R112, [R137+0x6800] ;  /* 0x006800008970783b */ /* 0x000eee0000000200 */
[----:B------:R-:W-:Y:S08]  /*3480*/  HMMA.16816.F32.BF16 R44, R68, R108, R44 ;  /* 0x0000006c442c723c */ /* 0x000ff0000004182c */
[C---:B------:R-:W-:Y:S08]  /*3490*/  HMMA.16816.F32.BF16 R20, R40.reuse, R104, R20 ;  /* 0x000000682814723c */ /* 0x040ff00000041814 */
[----:B------:R-:W-:Y:S08]  /*34a0*/  HMMA.16816.F32.BF16 R32, R40, R106, R32 ;  /* 0x0000006a2820723c */ /* 0x000ff00000041820 */
[C---:B------:R-:W-:Y:S08]  /*34b0*/  HMMA.16816.F32.BF16 R76, R96.reuse, R88, R76 ;  /* 0x00000058604c723c */ /* 0x040ff0000004184c */
[----:B------:R-:W-:Y:S01]  /*34c0*/  HMMA.16816.F32.BF16 R72, R96, R90, R72 ;  /* 0x0000005a6048723c */ /* 0x000fe20000041848 */
[----:B------:R-:W-:Y:S07]  /*34d0*/  LDSM.16.M88.4 R88, [R135+0x5800] ;  /* 0x005800008758783b */ /* 0x000fee0000000200 */
[----:B------:R-:W-:Y:S08]  /*34e0*/  HMMA.16816.F32.BF16 R56, R68, R110, R56 ;  /* 0x0000006e4438723c */ /* 0x000ff00000041838 */
[C---:B------:R-:W-:Y:S08]  /*34f0*/  HMMA.16816.F32.BF16 R84, R96.reuse, R92, R84 ;  /* 0x0000005c6054723c */ /* 0x040ff00000041854 */
[----:B------:R-:W-:Y:S01]  /*3500*/  HMMA.16816.F32.BF16 R80, R96, R94, R80 ;  /* 0x0000005e6050723c */ /* 0x000fe20000041850 */
[----:B------:R-:W4:Y:S04]  /*3510*/  LDSM.16.M88.4 R92, [R135+0x5000] ;  /* 0x00500000875c783b */ /* 0x000f280000000200 */
[----:B------:R-:W-:Y:S03]  /*3520*/  LDSM.16.M88.4 R96, [R139+0x2000] ;  /* 0x002000008b60783b */ /* 0x000fe60000000200 */
[----:B------:R-:W-:Y:S08]  /*3530*/  HMMA.16816.F32.BF16 R44, R52, R48, R44 ;  /* 0x00000030342c723c */ /* 0x000ff0000004182c */
[C---:B--2---:R-:W-:Y:S01]  /*3540*/  HMMA.16816.F32.BF16 R104, R28.reuse, R24, R20 ;  /* 0x000000181c68723c */ /* 0x044fe20000041814 */
[----:B------:R-:W2:Y:S07]  /*3550*/  LDSM.16.M88.4 R20, [R135+0x6000] ;  /* 0x006000008714783b */ /* 0x000eae0000000200 */
[----:B------:R-:W-:Y:S01]  /*3560*/  HMMA.16816.F32.BF16 R32, R28, R26, R32 ;  /* 0x0000001a1c20723c */ /* 0x000fe20000041820 */
[----:B------:R-:W-:Y:S07]  /*3570*/  LDSM.16.M88.4 R24, [R142+0x7000] ;  /* 0x007000008e18783b */ /* 0x000fee0000000200 */
[C---:B------:R-:W-:Y:S08]  /*3580*/  HMMA.16816.F32.BF16 R76, R68.reuse, R60, R76 ;  /* 0x0000003c444c723c */ /* 0x040ff0000004184c */
[----:B------:R-:W-:Y:S01]  /*3590*/  HMMA.16816.F32.BF16 R72, R68, R62, R72 ;  /* 0x0000003e4448723c */ /* 0x000fe20000041848 */
[----:B------:R-:W2:Y:S07]  /*35a0*/  LDSM.16.M88.4 R60, [R136+0x6800] ;  /* 0x00680000883c783b */ /* 0x000eae0000000200 */
[----:B------:R-:W-:Y:S01]  /*35b0*/  HMMA.16816.F32.BF16 R56, R52, R50, R56 ;  /* 0x000000323438723c */ /* 0x000fe20000041838 */
[----:B------:R-:W-:Y:S07]  /*35c0*/  LDSM.16.M88.4 R48, [R135+0x7000] ;  /* 0x007000008730783b */ /* 0x000fee0000000200 */
[----:B------:R-:W-:Y:S08]  /*35d0*/  HMMA.16816.F32.BF16 R44, R40, R36, R44 ;  /* 0x00000024282c723c */ /* 0x000ff0000004182c */
[C---:B------:R-:W-:Y:S08]  /*35e0*/  HMMA.16816.F32.BF16 R84, R68.reuse, R64, R84 ;  /* 0x000000404454723c */ /* 0x040ff00000041854 */
[----:B------:R-:W-:Y:S01]  /*35f0*/  HMMA.16816.F32.BF16 R80, R68, R66, R80 ;  /* 0x000000424450723c */ /* 0x000fe20000041850 */
[----:B------:R-:W2:Y:S07]  /*3600*/  LDSM.16.M88.4 R64, [R142+0x7800] ;  /* 0x007800008e40783b */ /* 0x000eae0000000200 */
[----:B-1----:R-:W-:Y:S08]  /*3610*/  HMMA.16816.F32.BF16 R32, R16, R14, R32 ;  /* 0x0000000e1020723c */ /* 0x002ff00000041820 */
[----:B------:R-:W-:Y:S01]  /*3620*/  HMMA.16816.F32.BF16 R56, R40, R38, R56 ;  /* 0x000000262838723c */ /* 0x000fe20000041838 */
[----:B------:R-:W1:Y:S07]  /*3630*/  LDSM.16.M88.4 R36, [R135+0x6800] ;  /* 0x006800008724783b */ /* 0x000e6e0000000200 */
[----:B---3--:R-:W-:Y:S08]  /*3640*/  HMMA.16816.F32.BF16 R44, R28, R112, R44 ;  /* 0x000000701c2c723c */ /* 0x008ff0000004182c */
[C---:B----4-:R-:W-:Y:S08]  /*3650*/  HMMA.16816.F32.BF16 R84, R52.reuse, R92, R84 ;  /* 0x0000005c3454723c */ /* 0x050ff00000041854 */
[----:B------:R-:W-:Y:S08]  /*3660*/  HMMA.16816.F32.BF16 R80, R52, R94, R80 ;  /* 0x0000005e3450723c */ /* 0x000ff00000041850 */
[----:B--2---:R-:W-:Y:S08]  /*3670*/  HMMA.16816.F32.BF16 R32, R96, R22, R32 ;  /* 0x000000166020723c */ /* 0x004ff00000041820 */
[----:B------:R-:W-:Y:S01]  /*3680*/  HMMA.16816.F32.BF16 R104, R16, R12, R104 ;  /* 0x0000000c1068723c */ /* 0x000fe20000041868 */
[----:B------:R-:W2:Y:S07]  /*3690*/  LDSM.16.M88.4 R12, [R137+0x7000] ;  /* 0x00700000890c783b */ /* 0x000eae0000000200 */
[----:B------:R-:W-:Y:S03]  /*36a0*/  HMMA.16816.F32.BF16 R76, R52, R88, R76 ;  /* 0x00000058344c723c */ /* 0x000fe6000004184c */
[-C--:B------:R-:W-:Y:S01]  /*36b0*/  FMUL.FTZ R32, R32, R100.reuse ;  /* 0x0000006420207220 */ /* 0x080fe20000410000 */
[----:B------:R-:W-:-:S04]  /*36c0*/  FMUL.FTZ R33, R33, R100 ;  /* 0x0000006421217220 */ /* 0x000fc80000410000 */
[----:B------:R-:W-:Y:S01]  /*36d0*/  HMMA.16816.F32.BF16 R72, R52, R90, R72 ;  /* 0x0000005a3448723c */ /* 0x000fe20000041848 */
[----:B------:R-:W3:Y:S07]  /*36e0*/  MUFU.TANH R55, R33 ;  /* 0x0000002100377308 */ /* 0x000eee0000002400 */
[----:B------:R-:W-:Y:S08]  /*36f0*/  HMMA.16816.F32.BF16 R44, R16, R60, R44 ;  /* 0x0000003c102c723c */ /* 0x000ff0000004182c */
[C---:B------:R-:W-:Y:S08]  /*3700*/  HMMA.16816.F32.BF16 R84, R40.reuse, R24, R84 ;  /* 0x000000182854723c */ /* 0x040ff00000041854 */
[C---:B------:R-:W-:Y:S01]  /*3710*/  HMMA.16816.F32.BF16 R80, R40.reuse, R26, R80 ;  /* 0x0000001a2850723c */ /* 0x040fe20000041850 */
[----:B------:R-:W4:Y:S07]  /*3720*/  LDSM.16.M88.4 R24, [R137+0x7800] ;  /* 0x007800008918783b */ /* 0x000f2e0000000200 */
[----:B------:R-:W-:Y:S08]  /*3730*/  HMMA.16816.F32.BF16 R76, R40, R64, R76 ;  /* 0x00000040284c723c */ /* 0x000ff0000004184c */
[----:B-1----:R-:W-:Y:S01]  /*3740*/  HMMA.16816.F32.BF16 R44, R96, R36, R44 ;  /* 0x00000024602c723c */ /* 0x002fe2000004182c */
[----:B------:R1:W1:Y:S01]  /*3750*/  MUFU.TANH R37, R32 ;  /* 0x0000002000257308 */ /* 0x0002620000002400 */
[----:B------:R-:W-:-:S06]  /*3760*/  FMUL.FTZ R36, R34, R100 ;  /* 0x0000006422247220 */ /* 0x000fcc0000410000 */
[----:B------:R-:W-:Y:S01]  /*3770*/  HMMA.16816.F32.BF16 R72, R40, R66, R72 ;  /* 0x000000422848723c */ /* 0x000fe20000041848 */
[----:B------:R-:W-:Y:S01]  /*3780*/  FMUL.FTZ R40, R35, R100 ;  /* 0x0000006423287220 */ /* 0x000fe20000410000 */
[----:B------:R-:W3:Y:S06]  /*3790*/  MUFU.TANH R36, R36 ;  /* 0x0000002400247308 */ /* 0x000eec0000002400 */
[----:B------:R-:W-:Y:S01]  /*37a0*/  HMMA.16816.F32.BF16 R104, R96, R20, R104 ;  /* 0x000000146068723c */ /* 0x000fe20000041868 */
[----:B------:R-:W3:Y:S01]  /*37b0*/  LDSM.16.M88.4 R20, [R136+0x7000] ;  /* 0x007000008814783b */ /* 0x000ee20000000200 */
[----:B------:R-:W3:Y:S03]  /*37c0*/  MUFU.TANH R40, R40 ;  /* 0x0000002800287308 */ /* 0x000ee60000002400 */
[----:B-1----:R-:W1:Y:S03]  /*37d0*/  LDSM.16.M88.4 R32, [R136+0x7800] ;  /* 0x007800008820783b */ /* 0x002e660000000200 */
[C---:B--2---:R-:W-:Y:S08]  /*37e0*/  HMMA.16816.F32.BF16 R84, R28.reuse, R12, R84 ;  /* 0x0000000c1c54723c */ /* 0x044ff00000041854 */
[----:B------:R-:W-:Y:S01]  /*37f0*/  HMMA.16816.F32.BF16 R80, R28, R14, R80 ;  /* 0x0000000e1c50723c */ /* 0x000fe20000041850 */
[----:B------:R-:W2:Y:S01]  /*3800*/  LDSM.16.M88.4 R12, [R135+0x7800] ;  /* 0x00780000870c783b */ /* 0x000ea20000000200 */
[----:B------:R-:W-:-:S04]  /*3810*/  DEPBAR.LE SB0, 0x0 ;  /* 0x000080000000791a */ /* 0x000fc80000000000 */
[-C--:B------:R-:W-:Y:S01]  /*3820*/  FMUL.FTZ R0, R104, R100.reuse ;  /* 0x0000006468007220 */ /* 0x080fe20000410000 */
[-C--:B------:R-:W-:Y:S01]  /*3830*/  FMUL.FTZ R52, R105, R100.reuse ;  /* 0x0000006469347220 */ /* 0x080fe20000410000 */
[C---:B------:R-:W-:Y:S01]  /*3840*/  HMMA.16816.F32.BF16 R56, R28.reuse, R114, R56 ;  /* 0x000000721c38723c */ /* 0x040fe20000041838 */
[-C--:B------:R-:W-:Y:S01]  /*3850*/  FMUL.FTZ R53, R106, R100.reuse ;  /* 0x000000646a357220 */ /* 0x080fe20000410000 */
[-C--:B------:R-:W-:Y:S02]  /*3860*/  FMUL.FTZ R54, R107, R100.reuse ;  /* 0x000000646b367220 */ /* 0x080fe40000410000 */
[----:B------:R-:W1:Y:S04]  /*3870*/  MUFU.TANH R0, R0 ;  /* 0x0000000000007308 */ /* 0x000e680000002400 */
[----:B----4-:R-:W-:Y:S01]  /*3880*/  HMMA.16816.F32.BF16 R76, R28, R24, R76 ;  /* 0x000000181c4c723c */ /* 0x010fe2000004184c */
[----:B------:R-:W-:-:S03]  /*3890*/  FMUL.FTZ R24, R47, R100 ;  /* 0x000000642f187220 */ /* 0x000fc60000410000 */
[----:B------:R-:W4:Y:S04]  /*38a0*/  MUFU.TANH R52, R52 ;  /* 0x0000003400347308 */ /* 0x000f280000002400 */
[----:B------:R-:W-:Y:S04]  /*38b0*/  HMMA.16816.F32.BF16 R72, R28, R26, R72 ;  /* 0x0000001a1c48723c */ /* 0x000fe80000041848 */
[----:B------:R-:W1:Y:S04]  /*38c0*/  MUFU.TANH R53, R53 ;  /* 0x0000003500357308 */ /* 0x000e680000002400 */
[C---:B------:R-:W-:Y:S04]  /*38d0*/  HMMA.16816.F32.BF16 R56, R16.reuse, R62, R56 ;  /* 0x0000003e1038723c */ /* 0x040fe80000041838 */
[----:B------:R-:W1:Y:S04]  /*38e0*/  MUFU.TANH R54, R54 ;  /* 0x0000003600367308 */ /* 0x000e680000002400 */
[----:B---3--:R-:W-:Y:S01]  /*38f0*/  HMMA.16816.F32.BF16 R84, R16, R20, R84 ;  /* 0x000000141054723c */ /* 0x008fe20000041854 */
[-C--:B------:R-:W-:Y:S01]  /*3900*/  FMUL.FTZ R21, R46, R100.reuse ;  /* 0x000000642e157220 */ /* 0x080fe20000410000 */
[----:B------:R-:W-:-:S02]  /*3910*/  FMUL.FTZ R20, R44, R100 ;  /* 0x000000642c147220 */ /* 0x000fc40000410000 */
[----:B------:R-:W3:Y:S04]  /*3920*/  MUFU.TANH R24, R24 ;  /* 0x0000001800187308 */ /* 0x000ee80000002400 */
[C---:B------:R-:W-:Y:S04]  /*3930*/  HMMA.16816.F32.BF16 R80, R16.reuse, R22, R80 ;  /* 0x000000161050723c */ /* 0x040fe80000041850 */
[----:B------:R-:W2:Y:S04]  /*3940*/  MUFU.TANH R20, R20 ;  /* 0x0000001400147308 */ /* 0x000ea80000002400 */
[----:B-1----:R-:W-:Y:S01]  /*3950*/  HMMA.16816.F32.BF16 R76, R16, R32, R76 ;  /* 0x00000020104c723c */ /* 0x002fe2000004184c */
[----:B------:R-:W-:-:S03]  /*3960*/  SHF.R.U32.HI R32, RZ, 0x2, R8 ;  /* 0x00000002ff207819 */ /* 0x000fc60000011608 */
[----:B------:R-:W1:Y:S01]  /*3970*/  MUFU.TANH R21, R21 ;  /* 0x0000001500157308 */ /* 0x000e620000002400 */
[----:B------:R-:W-:-:S03]  /*3980*/  LOP3.LUT R32, R32, 0x7, RZ, 0xc0, !PT ;  /* 0x0000000720207812 */ /* 0x000fc600078ec0ff */
[----:B------:R-:W-:Y:S01]  /*3990*/  HMMA.16816.F32.BF16 R72, R16, R34, R72 ;  /* 0x000000221048723c */ /* 0x000fe20000041848 */
[----:B------:R-:W-:-:S04]  /*39a0*/  IADD3 R102, PT, PT, R161, R32, R102 ;  /* 0x00000020a1667210 */ /* 0x000fc80007ffe066 */
[C---:B------:R-:W-:Y:S02]  /*39b0*/  IADD3 R163, PT, PT, R102.reuse, R117, RZ ;  /* 0x0000007566a37210 */ /* 0x040fe40007ffe0ff */
[----:B------:R-:W-:Y:S01]  /*39c0*/  IADD3 R121, PT, PT, R102, R119, RZ ;  /* 0x0000007766797210 */ /* 0x000fe20007ffe0ff */
[----:B------:R-:W-:Y:S01]  /*39d0*/  HMMA.16816.F32.BF16 R56, R96, R38, R56 ;  /* 0x000000266038723c */ /* 0x000fe20000041838 */
[----:B------:R-:W-:Y:S01]  /*39e0*/  FMUL.FTZ R38, R45, R100 ;  /* 0x000000642d267220 */ /* 0x000fe20000410000 */
[C-C-:B------:R-:W-:Y:S02]  /*39f0*/  VIADDMNMX R166, R163.reuse, 0x1, R10.reuse, PT ;  /* 0x00000001a3a67846 */ /* 0x140fe4000380010a */
[----:B------:R-:W-:-:S03]  /*3a00*/  VIADDMNMX R163, R163, 0x9, R10, PT ;  /* 0x00000009a3a37846 */ /* 0x000fc6000380010a */
[----:B------:R-:W1:Y:S01]  /*3a10*/  MUFU.TANH R38, R38 ;  /* 0x0000002600267308 */ /* 0x000e620000002400 */
[C---:B------:R-:W-:Y:S08]  /*3a20*/  HMMA.16816.F32.BF16 R84, R96.reuse, R48, R84 ;  /* 0x000000306054723c */ /* 0x040ff00000041854 */
[----:B------:R-:W-:Y:S03]  /*3a30*/  HMMA.16816.F32.BF16 R80, R96, R50, R80 ;  /* 0x000000326050723c */ /* 0x000fe60000041850 */
[-C--:B------:R-:W-:Y:S01]  /*3a40*/  FMUL.FTZ R25, R56, R100.reuse ;  /* 0x0000006438197220 */ /* 0x080fe20000410000 */
[-C--:B------:R-:W-:Y:S01]  /*3a50*/  FMUL.FTZ R22, R58, R100.reuse ;  /* 0x000000643a167220 */ /* 0x080fe20000410000 */
[-C--:B------:R-:W-:Y:S01]  /*3a60*/  FMUL.FTZ R26, R59, R100.reuse ;  /* 0x000000643b1a7220 */ /* 0x080fe20000410000 */
[----:B------:R-:W-:-:S02]  /*3a70*/  FMUL.FTZ R57, R57, R100 ;  /* 0x0000006439397220 */ /* 0x000fc40000410000 */
[C---:B--2---:R-:W-:Y:S01]  /*3a80*/  HMMA.16816.F32.BF16 R76, R96.reuse, R12, R76 ;  /* 0x0000000c604c723c */ /* 0x044fe2000004184c */
[----:B------:R-:W2:Y:S02]  /*3a90*/  MUFU.TANH R25, R25 ;  /* 0x0000001900197308 */ /* 0x000ea40000002400 */
[-C--:B------:R-:W-:Y:S01]  /*3aa0*/  FMUL.FTZ R28, R84, R100.reuse ;  /* 0x00000064541c7220 */ /* 0x080fe20000410000 */
[-C--:B------:R-:W-:Y:S01]  /*3ab0*/  FMUL.FTZ R29, R85, R100.reuse ;  /* 0x00000064551d7220 */ /* 0x080fe20000410000 */
[-C--:B------:R-:W-:Y:S01]  /*3ac0*/  FMUL.FTZ R27, R86, R100.reuse ;  /* 0x00000064561b7220 */ /* 0x080fe20000410000 */
[-C--:B------:R-:W-:Y:S02]  /*3ad0*/  FMUL.FTZ R16, R87, R100.reuse ;  /* 0x0000006457107220 */ /* 0x080fe40000410000 */
[----:B------:R-:W-:Y:S01]  /*3ae0*/  HMMA.16816.F32.BF16 R72, R96, R14, R72 ;  /* 0x0000000e6048723c */ /* 0x000fe20000041848 */
[----:B------:R1:W1:Y:S02]  /*3af0*/  MUFU.TANH R23, R57 ;  /* 0x0000003900177308 */ /* 0x0002640000002400 */
[-C--:B------:R-:W-:Y:S01]  /*3b00*/  FMUL.FTZ R18, R80, R100.reuse ;  /* 0x0000006450127220 */ /* 0x080fe20000410000 */
[-C--:B------:R-:W-:Y:S01]  /*3b10*/  FMUL.FTZ R17, R81, R100.reuse ;  /* 0x0000006451117220 */ /* 0x080fe20000410000 */
[-C--:B------:R-:W-:Y:S01]  /*3b20*/  FMUL.FTZ R12, R82, R100.reuse ;  /* 0x00000064520c7220 */ /* 0x080fe20000410000 */
[----:B------:R-:W-:-:S03]  /*3b30*/  FMUL.FTZ R13, R83, R100 ;  /* 0x00000064530d7220 */ /* 0x000fc60000410000 */
[----:B------:R-:W1:Y:S02]  /*3b40*/  MUFU.TANH R22, R22 ;  /* 0x0000001600167308 */ /* 0x000e640000002400 */
        /* <DEDUP_REMOVED lines=40> */
.L_x_10088:
[----:B------:R-:W2:Y:S01]  /*3dd0*/  LD.E R44, desc[UR4][R2.64+0x170] ;  /* 0x00017004022c7980 */ /* 0x000ea2000c101900 */
[----:B------:R-:W-:Y:S02]  /*3de0*/  IADD3 R41, PT, PT, R101, -0x40, RZ ;  /* 0xffffffc065297810 */ /* 0x000fe40007ffe0ff */
[----:B------:R-:W-:Y:S02]  /*3df0*/  IABS R34, R101 ;  /* 0x0000006500227213 */ /* 0x000fe40000000000 */
[-C--:B--2---:R-:W-:Y:S02]  /*3e00*/  IABS R35, R44.reuse ;  /* 0x0000002c00237213 */ /* 0x084fe40000000000 */
[----:B------:R-:W-:Y:S02]  /*3e10*/  IABS R33, R44 ;  /* 0x0000002c00217213 */ /* 0x000fe40000000000 */
[----:B------:R-:W2:Y:S03]  /*3e20*/  I2F.RP R39, R35 ;  /* 0x0000002300277306 */ /* 0x000ea60000209400 */
[----:B------:R-:W-:-:S05]  /*3e30*/  IMAD.MOV R33, RZ, RZ, -R33 ;  /* 0x000000ffff217224 */ /* 0x000fca00078e0a21 */
        /* <DEDUP_REMOVED lines=25> */
[----:B------:R-:W-:Y:S02]  /*3fd0*/  ISETP.NE.AND P2, PT, R44, RZ, PT ;  /* 0x000000ff2c00720c */ /* 0x000fe40003f45270 */
[----:B------:R-:W-:-:S03]  /*3fe0*/  LOP3.LUT R10, RZ, R44, RZ, 0x33, !PT ;  /* 0x0000002cff0a7212 */ /* 0x000fc600078e33ff */
        /* <DEDUP_REMOVED lines=8> */
[C---:B-1----:R-:W-:Y:S01]  /*4070*/  IMAD.WIDE R56, R35.reuse, 0x4, R168 ;  /* 0x0000000423387825 */ /* 0x042fe200078e02a8 */
        /* <DEDUP_REMOVED lines=17> */
.L_x_10089:
[----:B------:R-:W-:Y:S05]  /*4190*/  BSYNC.RECONVERGENT B0 ;  /* 0x0000000000007941 */ /* 0x000fea0003800200 */
.L_x_10087:
        /* <DEDUP_REMOVED lines=55> */
.L_x_10086:
[----:B------:R-:W-:Y:S05]  /*4510*/  BSYNC.RECONVERGENT B1 ;  /* 0x0000000000017941 */ /* 0x000fea0003800200 */
.L_x_10085:
[----:B------:R-:W2:Y:S01]  /*4520*/  LD.E R111, desc[UR4][R2.64+0xdc] ;  /* 0x0000dc04026f7980 */ /* 0x000ea2000c101900 */
        /* <DEDUP_REMOVED lines=18> */
[----:B------:R-:W-:Y:S01]  /*4650*/  FSEL R33, R0, -INF , !P5 ;  /* 0xff80000000217808 */ /* 0x000fe20006800000 */
[----:B-1----:R-:W-:Y:S01]  /*4660*/  VIADD R57, R8, 0x18 ;  /* 0x0000001808397836 */ /* 0x002fe20000000000 */
[----:B------:R-:W-:Y:S01]  /*4670*/  FSEL R0, R52, -INF , !P1 ;  /* 0xff80000034007808 */ /* 0x000fe20004800000 */
[C---:B------:R-:W-:Y:S01]  /*4680*/  VIADD R56, R8.reuse, 0x19 ;  /* 0x0000001908387836 */ /* 0x040fe20000000000 */
[----:B------:R-:W-:Y:S01]  /*4690*/  ISETP.GE.AND P6, PT, R61, R166, PT ;  /* 0x000000a63d00720c */ /* 0x000fe20003fc6270 */
[C---:B------:R-:W-:Y:S01]  /*46a0*/  VIADD R51, R8.reuse, 0x20 ;  /* 0x0000002008337836 */ /* 0x040fe20000000000 */
[----:B------:R-:W-:Y:S01]  /*46b0*/  ISETP.GT.AND P1, PT, R121, R60, PT ;  /* 0x0000003c7900720c */ /* 0x000fe20003f24270 */
[C---:B------:R-:W-:Y:S01]  /*46c0*/  VIADD R50, R8.reuse, 0x21 ;  /* 0x0000002108327836 */ /* 0x040fe20000000000 */
[----:B------:R-:W-:Y:S01]  /*46d0*/  FSEL R37, R37, -INF , !P3 ;  /* 0xff80000025257808 */ /* 0x000fe20005800000 */
[C---:B------:R-:W-:Y:S01]  /*46e0*/  VIADD R48, R8.reuse, 0x28 ;  /* 0x0000002808307836 */ /* 0x040fe20000000000 */
[----:B------:R-:W-:Y:S01]  /*46f0*/  ISETP.GT.AND P3, PT, R121, R59, PT ;  /* 0x0000003b7900720c */ /* 0x000fe20003f64270 */
[----:B---3--:R-:W-:Y:S01]  /*4700*/  VIADD R44, R8, 0x29 ;  /* 0x00000029082c7836 */ /* 0x008fe20000000000 */
[----:B------:R-:W-:Y:S01]  /*4710*/  FSEL R0, R0, -INF , !P6 ;  /* 0xff80000000007808 */ /* 0x000fe20007000000 */
[C---:B------:R-:W-:Y:S01]  /*4720*/  VIADD R42, R8.reuse, 0x30 ;  /* 0x00000030082a7836 */ /* 0x040fe20000000000 */
[----:B------:R-:W-:Y:S01]  /*4730*/  FSEL R45, R55, -INF , !P1 ;  /* 0xff800000372d7808 */ /* 0x000fe20004800000 */
[----:B------:R-:W-:Y:S01]  /*4740*/  VIADD R34, R8, 0x31 ;  /* 0x0000003108227836 */ /* 0x000fe20000000000 */
[----:B------:R-:W-:Y:S01]  /*4750*/  ISETP.GE.AND P6, PT, R60, R166, PT ;  /* 0x000000a63c00720c */ /* 0x000fe20003fc6270 */
[----:B------:R-:W-:Y:S01]  /*4760*/  VIADD R10, R8, 0x38 ;  /* 0x00000038080a7836 */ /* 0x000fe20000000000 */
[----:B------:R-:W-:Y:S01]  /*4770*/  ISETP.GT.AND P1, PT, R121, R58, PT ;  /* 0x0000003a7900720c */ /* 0x000fe20003f24270 */
[----:B------:R-:W-:Y:S01]  /*4780*/  LDSM.16.MT88.4 R92, [R138+0x8000] ;  /* 0x008000008a5c783b */ /* 0x000fe20000004200 */
[----:B------:R-:W-:Y:S01]  /*4790*/  FSEL R20, R20, -INF , !P3 ;  /* 0xff80000014147808 */ /* 0x000fe20005800000 */
[C---:B------:R-:W-:Y:S01]  /*47a0*/  IMAD.IADD R134, R5.reuse, 0x1, R138 ;  /* 0x0000000105867824 */ /* 0x040fe200078e028a */
[----:B------:R-:W-:Y:S01]  /*47b0*/  ISETP.GE.AND P5, PT, R6, R166, PT ;  /* 0x000000a60600720c */ /* 0x000fe20003fa6270 */
[----:B------:R-:W-:Y:S01]  /*47c0*/  IMAD.IADD R132, R5, 0x1, R133 ;  /* 0x0000000105847824 */ /* 0x000fe200078e0285 */
[----:B------:R-:W-:Y:S01]  /*47d0*/  ISETP.GT.AND P3, PT, R121, R57, PT ;  /* 0x000000397900720c */ /* 0x000fe20003f64270 */
[----:B------:R-:W-:Y:S01]  /*47e0*/  LDSM.16.MT88.4 R76, [R133+0x8000] ;  /* 0x00800000854c783b */ /* 0x000fe20000004200 */
[----:B------:R-:W-:-:S02]  /*47f0*/  FSEL R45, R45, -INF , !P6 ;  /* 0xff8000002d2d7808 */ /* 0x000fc40007000000 */
[----:B------:R-:W-:Y:S01]  /*4800*/  FSEL R38, R38, -INF , !P1 ;  /* 0xff80000026267808 */ /* 0x000fe20004800000 */
[----:B------:R-:W-:Y:S01]  /*4810*/  LDSM.16.MT88.4 R84, [R134+0x8000] ;  /* 0x008000008654783b */ /* 0x000fe20000004200 */
[----:B------:R-:W-:Y:S02]  /*4820*/  FSEL R47, R37, -INF , !P5 ;  /* 0xff800000252f7808 */ /* 0x000fe40006800000 */
[----:B------:R-:W-:Y:S01]  /*4830*/  ISETP.GE.AND P6, PT, R58, R166, PT ;  /* 0x000000a63a00720c */ /* 0x000fe20003fc6270 */
[----:B------:R-:W-:Y:S01]  /*4840*/  LDSM.16.MT88.4 R68, [R132+0x8000] ;  /* 0x008000008444783b */ /* 0x000fe20000004200 */
[----:B------:R-:W-:Y:S02]  /*4850*/  ISETP.GT.AND P1, PT, R121, R56, PT ;  /* 0x000000387900720c */ /* 0x000fe40003f24270 */
[----:B------:R-:W-:Y:S02]  /*4860*/  FSEL R25, R25, -INF , !P3 ;  /* 0xff80000019197808 */ /* 0x000fe40005800000 */
[----:B------:R-:W-:-:S02]  /*4870*/  ISETP.GE.AND P5, PT, R59, R166, PT ;  /* 0x000000a63b00720c */ /* 0x000fc40003fa6270 */
[----:B------:R-:W-:Y:S02]  /*4880*/  ISETP.GT.AND P3, PT, R121, R51, PT ;  /* 0x000000337900720c */ /* 0x000fe40003f64270 */
[----:B------:R-:W-:Y:S02]  /*4890*/  FSEL R41, R38, -INF , !P6 ;  /* 0xff80000026297808 */ /* 0x000fe40007000000 */
[----:B------:R-:W-:Y:S02]  /*48a0*/  FSEL R23, R23, -INF , !P1 ;  /* 0xff80000017177808 */ /* 0x000fe40004800000 */
[----:B------:R-:W-:Y:S02]  /*48b0*/  FSEL R43, R20, -INF , !P5 ;  /* 0xff800000142b7808 */ /* 0x000fe40006800000 */
[----:B------:R-:W-:Y:S02]  /*48c0*/  ISETP.GE.AND P6, PT, R56, R166, PT ;  /* 0x000000a63800720c */ /* 0x000fe40003fc6270 */
[----:B------:R-:W-:-:S02]  /*48d0*/  ISETP.GT.AND P1, PT, R121, R50, PT ;  /* 0x000000327900720c */ /* 0x000fc40003f24270 */
[----:B------:R-:W-:Y:S02]  /*48e0*/  FSEL R28, R28, -INF , !P3 ;  /* 0xff8000001c1c7808 */ /* 0x000fe40005800000 */
[----:B------:R-:W-:Y:S02]  /*48f0*/  ISETP.GE.AND P5, PT, R57, R166, PT ;  /* 0x000000a63900720c */ /* 0x000fe40003fa6270 */
[----:B------:R-:W-:Y:S02]  /*4900*/  ISETP.GT.AND P3, PT, R121, R48, PT ;  /* 0x000000307900720c */ /* 0x000fe40003f64270 */
[----:B------:R-:W-:Y:S02]  /*4910*/  FSEL R35, R23, -INF , !P6 ;  /* 0xff80000017237808 */ /* 0x000fe40007000000 */
[----:B------:R-:W-:Y:S02]  /*4920*/  FSEL R29, R29, -INF , !P1 ;  /* 0xff8000001d1d7808 */ /* 0x000fe40004800000 */
[----:B------:R-:W-:-:S02]  /*4930*/  FSEL R39, R25, -INF , !P5 ;  /* 0xff80000019277808 */ /* 0x000fc40006800000 */
[----:B------:R-:W-:Y:S02]  /*4940*/  ISETP.GE.AND P6, PT, R50, R166, PT ;  /* 0x000000a63200720c */ /* 0x000fe40003fc6270 */
[----:B------:R-:W-:Y:S02]  /*4950*/  ISETP.GT.AND P1, PT, R121, R44, PT ;  /* 0x0000002c7900720c */ /* 0x000fe40003f24270 */
[----:B------:R-:W-:Y:S02]  /*4960*/  FSEL R18, R18, -INF , !P3 ;  /* 0xff80000012127808 */ /* 0x000fe40005800000 */
[----:B------:R-:W-:Y:S02]  /*4970*/  ISETP.GE.AND P5, PT, R51, R166, PT ;  /* 0x000000a63300720c */ /* 0x000fe40003fa6270 */
[----:B------:R-:W-:Y:S02]  /*4980*/  ISETP.GT.AND P3, PT, R121, R42, PT ;  /* 0x0000002a7900720c */ /* 0x000fe40003f64270 */
[----:B------:R-:W-:-:S02]  /*4990*/  ISETP.GT.AND P4, PT, R102, R8, PT ;  /* 0x000000086600720c */ /* 0x000fc40003f84270 */
[C---:B------:R-:W-:Y:S01]  /*49a0*/  ISETP.GE.AND P2, PT, R8.reuse, R163, PT ;  /* 0x000000a30800720c */ /* 0x040fe20003f46270 */
[----:B------:R-:W-:Y:S01]  /*49b0*/  VIADD R8, R8, 0x39 ;  /* 0x0000003908087836 */ /* 0x000fe20000000000 */
[----:B------:R-:W-:Y:S02]  /*49c0*/  FSEL R185, R29, -INF , !P6 ;  /* 0xff8000001db97808 */ /* 0x000fe40007000000 */
[----:B------:R-:W-:Y:S02]  /*49d0*/  FSEL R17, R17, -INF , !P1 ;  /* 0xff80000011117808 */ /* 0x000fe40004800000 */
[----:B------:R-:W-:Y:S02]  /*49e0*/  FSEL R173, R28, -INF , !P5 ;  /* 0xff8000001cad7808 */ /* 0x000fe40006800000 */
[-C--:B------:R-:W-:Y:S02]  /*49f0*/  ISETP.GE.AND P6, PT, R44, R166.reuse, PT ;  /* 0x000000a62c00720c */ /* 0x080fe40003fc6270 */
[----:B------:R-:W-:-:S02]  /*4a00*/  ISETP.GE.AND P1, PT, R42, R166, PT ;  /* 0x000000a62a00720c */ /* 0x000fc40003f26270 */
[----:B------:R-:W-:Y:S02]  /*4a10*/  FSEL R19, R19, -INF , !P3 ;  /* 0xff80000013137808 */ /* 0x000fe40005800000 */
[----:B------:R-:W-:Y:S02]  /*4a20*/  ISETP.GE.AND P5, PT, R48, R166, PT ;  /* 0x000000a63000720c */ /* 0x000fe40003fa6270 */
[----:B------:R-:W-:Y:S02]  /*4a30*/  FSEL R181, R17, -INF , !P6 ;  /* 0xff80000011b57808 */ /* 0x000fe40007000000 */
[----:B------:R-:W-:Y:S02]  /*4a40*/  ISETP.GT.AND P3, PT, R121, R8, PT ;  /* 0x000000087900720c */ /* 0x000fe40003f64270 */
[----:B------:R-:W-:Y:S02]  /*4a50*/  FSEL R167, R19, -INF , !P1 ;  /* 0xff80000013a77808 */ /* 0x000fe40004800000 */
[----:B------:R-:W-:-:S02]  /*4a60*/  FSEL R183, R18, -INF , !P5 ;  /* 0xff80000012b77808 */ /* 0x000fc40006800000 */
[C---:B------:R-:W-:Y:S02]  /*4a70*/  ISETP.GT.AND P6, PT, R121.reuse, R10, PT ;  /* 0x0000000a7900720c */ /* 0x040fe40003fc4270 */
[----:B------:R-:W-:Y:S02]  /*4a80*/  ISETP.GT.AND P1, PT, R102, R61, PT ;  /* 0x0000003d6600720c */ /* 0x000fe40003f24270 */
[----:B------:R-:W-:Y:S02]  /*4a90*/  ISETP.GT.AND P5, PT, R121, R34, PT ;  /* 0x000000227900720c */ /* 0x000fe40003fa4270 */
[----:B------:R-:W-:Y:S02]  /*4aa0*/  FSEL R49, R49, -INF , !P3 ;  /* 0xff80000031317808 */ /* 0x000fe40005800000 */
[----:B------:R-:W-:Y:S02]  /*4ab0*/  FSEL R46, R46, -INF , !P6 ;  /* 0xff8000002e2e7808 */ /* 0x000fe40007000000 */
[----:B------:R-:W-:-:S02]  /*4ac0*/  ISETP.GE.AND P3, PT, R10, R166, PT ;  /* 0x000000a60a00720c */ /* 0x000fc40003f66270 */
[----:B------:R-:W-:Y:S02]  /*4ad0*/  FSEL R37, R54, -INF , !P1 ;  /* 0xff80000036257808 */ /* 0x000fe40004800000 */
[----:B------:R-:W-:Y:S02]  /*4ae0*/  FMNMX3.FTZ R18, R33, R0, R47, !PT ;  /* 0x0000000021127276 */ /* 0x000fe4000781002f */
[----:B------:R-:W-:Y:S02]  /*4af0*/  FSEL R15, R15, -INF , !P5 ;  /* 0xff8000000f0f7808 */ /* 0x000fe40006800000 */
[----:B------:R-:W-:Y:S02]  /*4b00*/  ISETP.GE.AND P6, PT, R34, R166, PT ;  /* 0x000000a62200720c */ /* 0x000fe40003fc6270 */
[----:B------:R-:W-:Y:S02]  /*4b10*/  ISETP.GT.AND P1, PT, R102, R59, PT ;  /* 0x0000003b6600720c */ /* 0x000fe40003f24270 */
[----:B------:R-:W-:-:S02]  /*4b20*/  FSEL R53, R53, -INF , !P4 ;  /* 0xff80000035357808 */ /* 0x000fc40006000000 */
[----:B------:R-:W-:Y:S02]  /*4b30*/  ISETP.GT.AND P4, PT, R102, R6, PT ;  /* 0x000000066600720c */ /* 0x000fe40003f84270 */
[----:B------:R-:W-:Y:S02]  /*4b40*/  FSEL R131, R46, -INF , !P3 ;  /* 0xff8000002e837808 */ /* 0x000fe40005800000 */
[----:B------:R-:W-:Y:S02]  /*4b50*/  FMNMX3.FTZ R18, R18, R45, R43, !PT ;  /* 0x0000002d12127276 */ /* 0x000fe4000781002b */
[----:B------:R-:W-:Y:S02]  /*4b60*/  FSEL R153, R15, -INF , !P6 ;  /* 0xff8000000f997808 */ /* 0x000fe40007000000 */
[----:B------:R-:W-:Y:S02]  /*4b70*/  ISETP.GE.AND P3, PT, R6, R163, PT ;  /* 0x000000a30600720c */ /* 0x000fe40003f66270 */
[----:B------:R-:W-:-:S02]  /*4b80*/  FSEL R21, R21, -INF , !P1 ;  /* 0xff80000015157808 */ /* 0x000fc40004800000 */
[----:B------:R-:W-:Y:S02]  /*4b90*/  ISETP.GE.AND P6, PT, R8, R166, PT ;  /* 0x000000a60800720c */ /* 0x000fe40003fc6270 */
[----:B------:R-:W-:Y:S02]  /*4ba0*/  FSEL R6, R53, -INF , !P2 ;  /* 0xff80000035067808 */ /* 0x000fe40005000000 */
[C---:B------:R-:W-:Y:S02]  /*4bb0*/  ISETP.GT.AND P1, PT, R102.reuse, R56, PT ;  /* 0x000000386600720c */ /* 0x040fe40003f24270 */
[----:B------:R-:W-:Y:S02]  /*4bc0*/  ISETP.GE.AND P5, PT, R61, R163, PT ;  /* 0x000000a33d00720c */ /* 0x000fe40003fa6270 */
[----:B------:R-:W-:Y:S02]  /*4bd0*/  ISETP.GT.AND P2, PT, R102, R60, PT ;  /* 0x0000003c6600720c */ /* 0x000fe40003f44270 */
[----:B------:R-:W-:-:S02]  /*4be0*/  FSEL R25, R36, -INF , !P4 ;  /* 0xff80000024197808 */ /* 0x000fc40006000000 */
[----:B------:R-:W-:Y:S02]  /*4bf0*/  FMNMX3.FTZ R18, R18, R41, R39, !PT ;  /* 0x0000002912127276 */ /* 0x000fe40007810027 */
[----:B------:R-:W-:Y:S02]  /*4c00*/  FSEL R129, R49, -INF , !P6 ;  /* 0xff80000031817808 */ /* 0x000fe40007000000 */
[----:B------:R-:W-:Y:S02]  /*4c10*/  FSEL R15, R26, -INF , !P1 ;  /* 0xff8000001a0f7808 */ /* 0x000fe40004800000 */
[----:B------:R-:W-:Y:S02]  /*4c20*/  ISETP.GE.AND P6, PT, R60, R163, PT ;  /* 0x000000a33c00720c */ /* 0x000fe40003fc6270 */
[----:B------:R-:W-:Y:S02]  /*4c30*/  FSEL R37, R37, -INF , !P5 ;  /* 0xff80000025257808 */ /* 0x000fe40006800000 */
[----:B------:R-:W-:-:S02]  /*4c40*/  ISETP.GT.AND P4, PT, R102, R58, PT ;  /* 0x0000003a6600720c */ /* 0x000fc40003f84270 */
[----:B------:R-:W-:Y:S02]  /*4c50*/  FSEL R23, R40, -INF , !P2 ;  /* 0xff80000028177808 */ /* 0x000fe40005000000 */
[C---:B------:R-:W-:Y:S02]  /*4c60*/  ISETP.GT.AND P1, PT, R102.reuse, R48, PT ;  /* 0x000000306600720c */ /* 0x040fe40003f24270 */
[----:B------:R-:W-:Y:S02]  /*4c70*/  ISETP.GE.AND P5, PT, R59, R163, PT ;  /* 0x000000a33b00720c */ /* 0x000fe40003fa6270 */
[----:B------:R-:W-:Y:S02]  /*4c80*/  FSEL R25, R25, -INF , !P3 ;  /* 0xff80000019197808 */ /* 0x000fe40005800000 */
[----:B------:R-:W-:Y:S02]  /*4c90*/  ISETP.GT.AND P2, PT, R102, R57, PT ;  /* 0x000000396600720c */ /* 0x000fe40003f44270 */
[----:B------:R-:W-:-:S02]  /*4ca0*/  FMNMX3.FTZ R18, R18, R35, R173, !PT ;  /* 0x0000002312127276 */ /* 0x000fc400078100ad */
[-C--:B------:R-:W-:Y:S02]  /*4cb0*/  ISETP.GE.AND P3, PT, R58, R163.reuse, PT ;  /* 0x000000a33a00720c */ /* 0x080fe40003f66270 */
[----:B------:R-:W-:Y:S02]  /*4cc0*/  FSEL R23, R23, -INF , !P6 ;  /* 0xff80000017177808 */ /* 0x000fe40007000000 */
[----:B------:R-:W-:Y:S02]  /*4cd0*/  FSEL R19, R24, -INF , !P4 ;  /* 0xff80000018137808 */ /* 0x000fe40006000000 */
[----:B------:R-:W-:Y:S02]  /*4ce0*/  FSEL R177, R12, -INF , !P1 ;  /* 0xff8000000cb17808 */ /* 0x000fe40004800000 */
[----:B------:R-:W-:Y:S02]  /*4cf0*/  ISETP.GE.AND P6, PT, R57, R163, PT ;  /* 0x000000a33900720c */ /* 0x000fe40003fc6270 */
[----:B------:R-:W-:-:S02]  /*4d00*/  FSEL R21, R21, -INF , !P5 ;  /* 0xff80000015157808 */ /* 0x000fc40006800000 */
[----:B------:R-:W-:Y:S02]  /*4d10*/  FMNMX3.FTZ R18, R18, R185, R183, !PT ;  /* 0x000000b912127276 */ /* 0x000fe400078100b7 */
[----:B------:R-:W-:Y:S02]  /*4d20*/  ISETP.GT.AND P4, PT, R102, R51, PT ;  /* 0x000000336600720c */ /* 0x000fe40003f84270 */
[----:B------:R-:W-:Y:S02]  /*4d30*/  FSEL R17, R22, -INF , !P2 ;  /* 0xff80000016117808 */ /* 0x000fe40005000000 */
[----:B------:R-:W-:Y:S02]  /*4d40*/  FMNMX3.FTZ R12, R6, R37, R25, !PT ;  /* 0x00000025060c7276 */ /* 0x000fe40007810019 */
[----:B------:R-:W-:Y:S02]  /*4d50*/  ISETP.GT.AND P2, PT, R102, R50, PT ;  /* 0x000000326600720c */ /* 0x000fe40003f44270 */
[----:B------:R-:W-:-:S02]  /*4d60*/  ISETP.GE.AND P5, PT, R56, R163, PT ;  /* 0x000000a33800720c */ /* 0x000fc40003fa6270 */
[----:B------:R-:W-:Y:S01]  /*4d70*/  FSEL R19, R19, -INF , !P3 ;  /* 0xff80000013137808 */ /* 0x000fe20005800000 */
[----:B------:R-:W-:Y:S01]  /*4d80*/  LDSM.16.MT88.4 R56, [R133+0xa000] ;  /* 0x00a000008538783b */ /* 0x000fe20000004200 */
[----:B------:R-:W-:Y:S02]  /*4d90*/  FMNMX3.FTZ R18, R18, R181, R167, !PT ;  /* 0x000000b512127276 */ /* 0x000fe400078100a7 */
[----:B------:R-:W-:Y:S02]  /*4da0*/  ISETP.GE.AND P3, PT, R51, R163, PT ;  /* 0x000000a33300720c */ /* 0x000fe40003f66270 */
[----:B------:R-:W-:Y:S02]  /*4db0*/  FSEL R17, R17, -INF , !P6 ;  /* 0xff80000011117808 */ /* 0x000fe40007000000 */
[----:B------:R-:W-:Y:S02]  /*4dc0*/  FSEL R171, R27, -INF , !P4 ;  /* 0xff8000001bab7808 */ /* 0x000fe40006000000 */
[----:B------:R-:W-:-:S02]  /*4dd0*/  FMNMX3.FTZ R12, R12, R23, R21, !PT ;  /* 0x000000170c0c7276 */ /* 0x000fc40007810015 */
[----:B------:R-:W-:Y:S02]  /*4de0*/  FSEL R16, R16, -INF , !P2 ;  /* 0xff80000010107808 */ /* 0x000fe40005000000 */
[C---:B------:R-:W-:Y:S02]  /*4df0*/  ISETP.GT.AND P2, PT, R102.reuse, R42, PT ;  /* 0x0000002a6600720c */ /* 0x040fe40003f44270 */
[----:B------:R-:W-:Y:S02]  /*4e00*/  ISETP.GT.AND P1, PT, R102, R34, PT ;  /* 0x000000226600720c */ /* 0x000fe40003f24270 */
[----:B------:R-:W-:Y:S02]  /*4e10*/  ISETP.GE.AND P6, PT, R50, R163, PT ;  /* 0x000000a33200720c */ /* 0x000fe40003fc6270 */
[----:B------:R-:W-:Y:S02]  /*4e20*/  FSEL R15, R15, -INF , !P5 ;  /* 0xff8000000f0f7808 */ /* 0x000fe40006800000 */
[----:B------:R-:W-:-:S02]  /*4e30*/  ISETP.GT.AND P4, PT, R102, R44, PT ;  /* 0x0000002c6600720c */ /* 0x000fc40003f84270 */
[----:B------:R-:W-:Y:S02]  /*4e40*/  FMNMX3.FTZ R18, R18, R153, R131, !PT ;  /* 0x0000009912127276 */ /* 0x000fe40007810083 */
[----:B------:R-:W-:Y:S02]  /*4e50*/  ISETP.GE.AND P5, PT, R48, R163, PT ;  /* 0x000000a33000720c */ /* 0x000fe40003fa6270 */
[----:B------:R-:W-:Y:S01]  /*4e60*/  FSEL R171, R171, -INF , !P3 ;  /* 0xff800000abab7808 */ /* 0x000fe20005800000 */
[----:B------:R-:W-:Y:S01]  /*4e70*/  LDSM.16.MT88.4 R48, [R134+0xa000] ;  /* 0x00a000008630783b */ /* 0x000fe20000004200 */
[----:B------:R-:W-:Y:S02]  /*4e80*/  FMNMX3.FTZ R12, R12, R19, R17, !PT ;  /* 0x000000130c0c7276 */ /* 0x000fe40007810011 */
[----:B------:R-:W-:Y:S02]  /*4e90*/  FSEL R14, R14, -INF , !P2 ;  /* 0xff8000000e0e7808 */ /* 0x000fe40005000000 */
[----:B------:R-:W-:-:S02]  /*4ea0*/  FSEL R30, R30, -INF , !P1 ;  /* 0xff8000001e1e7808 */ /* 0x000fc40004800000 */
[-C--:B------:R-:W-:Y:S02]  /*4eb0*/  ISETP.GE.AND P3, PT, R44, R163.reuse, PT ;  /* 0x000000a32c00720c */ /* 0x080fe40003f66270 */
[----:B------:R-:W-:Y:S02]  /*4ec0*/  FSEL R179, R16, -INF , !P6 ;  /* 0xff80000010b37808 */ /* 0x000fe40007000000 */
[----:B------:R-:W-:Y:S02]  /*4ed0*/  FSEL R13, R13, -INF , !P4 ;  /* 0xff8000000d0d7808 */ /* 0x000fe40006000000 */
[----:B------:R-:W-:Y:S02]  /*4ee0*/  ISETP.GT.AND P2, PT, R102, R8, PT ;  /* 0x000000086600720c */ /* 0x000fe40003f44270 */
[----:B------:R-:W-:Y:S02]  /*4ef0*/  ISETP.GE.AND P1, PT, R8, R163, PT ;  /* 0x000000a30800720c */ /* 0x000fe40003f26270 */
[----:B------:R-:W-:-:S02]  /*4f00*/  FMNMX.FTZ R18, R129, R18, !PT ;  /* 0x0000001281127209 */ /* 0x000fc40007810000 */
[----:B------:R-:W-:Y:S02]  /*4f10*/  ISETP.GE.AND P6, PT, R42, R163, PT ;  /* 0x000000a32a00720c */ /* 0x000fe40003fc6270 */
[----:B------:R-:W-:Y:S01]  /*4f20*/  FSEL R177, R177, -INF , !P5 ;  /* 0xff800000b1b17808 */ /* 0x000fe20006800000 */
[----:B------:R-:W1:Y:S01]  /*4f30*/  SHFL.BFLY PT, R27, R18, 0x2, 0x1f ;  /* 0x0c401f00121b7f89 */ /* 0x000e6200000e0000 */
[----:B------:R-:W-:Y:S02]  /*4f40*/  ISETP.GT.AND P4, PT, R102, R10, PT ;  /* 0x0000000a6600720c */ /* 0x000fe40003f84270 */
[----:B------:R-:W-:Y:S02]  /*4f50*/  FMNMX3.FTZ R8, R12, R15, R171, !PT ;  /* 0x0000000f0c087276 */ /* 0x000fe400078100ab */
[----:B------:R-:W-:Y:S02]  /*4f60*/  FSEL R175, R13, -INF , !P3 ;  /* 0xff8000000daf7808 */ /* 0x000fe40005800000 */
        /* <DEDUP_REMOVED lines=14> */
[----:B------:R-:W3:Y:S01]  /*5050*/  SHFL.BFLY PT, R8, R29, 0x2, 0x1f ;  /* 0x0c401f001d087f89 */ /* 0x000ee200000e0000 */
[----:B-1----:R-:W-:Y:S02]  /*5060*/  FMNMX.FTZ R100, R27, R100, !PT ;  /* 0x000000641b647209 */ /* 0x002fe40007810000 */
[----:B---3--:R-:W-:-:S03]  /*5070*/  FMNMX.FTZ R8, R29, R8, !PT ;  /* 0x000000081d087209 */ /* 0x008fc60007810000 */
[----:B--2---:R-:W-:Y:S01]  /*5080*/  FMUL.FTZ R114, R111, R100 ;  /* 0x000000646f727220 */ /* 0x004fe20000410000 */
        /* <DEDUP_REMOVED lines=15> */
[-CC-:B------:R-:W-:Y:S01]  /*5180*/  FFMA.FTZ R122, R167, R111.reuse, -R114.reuse ;  /* 0x0000006fa77a7223 */ /* 0x180fe20000010872 */
[-CC-:B------:R-:W-:Y:S01]  /*5190*/  FFMA.FTZ R153, R153, R111.reuse, -R114.reuse ;  /* 0x0000006f99997223 */ /* 0x180fe20000010872 */
[----:B------:R-:W3:Y:S01]  /*51a0*/  MUFU.EX2 R110, R110 ;  /* 0x0000006e006e7308 */ /* 0x000ee20000000800 */
[----:B------:R-:W-:Y:S01]  /*51b0*/  FFMA.FTZ R126, R131, R111, -R114 ;  /* 0x0000006f837e7223 */ /* 0x000fe20000010872 */
[----:B-1----:R-:W-:-:S02]  /*51c0*/  FMNMX.FTZ R0, R8, R13, !PT ;  /* 0x0000000d08007209 */ /* 0x002fc40007810000 */
[----:B------:R-:W1:Y:S02]  /*51d0*/  LDSM.16.MT88.4 R8, [R138+0x8800] ;  /* 0x008800008a08783b */ /* 0x000e640000004200 */
[----:B------:R-:W-:Y:S01]  /*51e0*/  FSETP.NEU.FTZ.AND P1, PT, R0, -INF , PT ;  /* 0xff8000000000780b */ /* 0x000fe20003f3d000 */
[----:B------:R-:W-:Y:S01]  /*51f0*/  FMUL.FTZ R112, R111, R0 ;  /* 0x000000006f707220 */ /* 0x000fe20000410000 */
[----:B------:R-:W-:Y:S04]  /*5200*/  MUFU.EX2 R108, R108 ;  /* 0x0000006c006c7308 */ /* 0x000fe80000000800 */
[----:B------:R-:W-:Y:S02]  /*5210*/  FSEL R112, R112, RZ, P1 ;  /* 0x000000ff70707208 */ /* 0x000fe40000800000 */
[----:B------:R-:W-:-:S02]  /*5220*/  ISETP.GT.U32.AND P1, PT, R127, R150, PT ;  /* 0x000000967f00720c */ /* 0x000fc40003f24070 */
        /* <DEDUP_REMOVED lines=14> */
[-CC-:B------:R-:W-:Y:S01]  /*5310*/  FFMA.FTZ R174, R113, R111.reuse, -R112.reuse ;  /* 0x0000006f71ae7223 */ /* 0x180fe20000010870 */
[----:B------:R-:W-:Y:S01]  /*5320*/  LDSM.16.MT88.4 R16, [R134+0x8800] ;  /* 0x008800008610783b */ /* 0x000fe20000004200 */
[----:B------:R-:W3:Y:S01]  /*5330*/  MUFU.EX2 R107, R107 ;  /* 0x0000006b006b7308 */ /* 0x000ee20000000800 */
[----:B----4-:R-:W-:Y:S01]  /*5340*/  F2FP.BF16.F32.PACK_AB R66, R103, R108 ;  /* 0x0000006c6742723e */ /* 0x010fe200000010ff */
[-CC-:B------:R-:W-:Y:S01]  /*5350*/  FFMA.FTZ R119, R119, R111.reuse, -R112.reuse ;  /* 0x0000006f77777223 */ /* 0x180fe20000010870 */
[----:B------:R-:W-:Y:S01]  /*5360*/  LDSM.16.MT88.4 R24, [R133+0x8800] ;  /* 0x008800008518783b */ /* 0x000fe20000004200 */
[----:B------:R-:W-:Y:S01]  /*5370*/  FFMA.FTZ R115, R115, R111, -R112 ;  /* 0x0000006f73737223 */ /* 0x000fe20000010870 */
[----:B------:R-:W-:-:S02]  /*5380*/  FADD.FTZ R109, R110, R109 ;  /* 0x0000006d6e6d7221 */ /* 0x000fc40000010000 */
        /* <DEDUP_REMOVED lines=16> */
[C---:B--2---:R-:W-:Y:S07]  /*5490*/  HMMA.16816.F32.BF16 R36, R64.reuse, R40, RZ ;  /* 0x000000284024723c */ /* 0x044fee00000418ff */
[----:B------:R-:W2:Y:S01]  /*54a0*/  MUFU.EX2 R34, R34 ;  /* 0x0000002200227308 */ /* 0x000ea20000000800 */
[----:B----4-:R-:W-:Y:S01]  /*54b0*/  F2FP.BF16.F32.PACK_AB R6, R28, R29 ;  /* 0x0000001d1c06723e */ /* 0x010fe200000010ff */
        /* <DEDUP_REMOVED lines=10> */
[----:B------:R-:W-:Y:S06]  /*5560*/  HMMA.16816.F32.BF16 R56, R64, R58, RZ ;  /* 0x0000003a4038723c */ /* 0x000fec00000418ff */
[----:B------:R-:W-:Y:S02]  /*5570*/  MUFU.EX2 R171, R171 ;  /* 0x000000ab00ab7308 */ /* 0x000fe40000000800 */
[C---:B-1----:R-:W-:Y:S06]  /*5580*/  HMMA.16816.F32.BF16 R96, R4.reuse, R8, R96 ;  /* 0x000000080460723c */ /* 0x042fec0000041860 */
[----:B------:R-:W-:Y:S02]  /*5590*/  MUFU.EX2 R116, R116 ;  /* 0x0000007400747308 */ /* 0x000fe40000000800 */
[----:B------:R-:W-:Y:S01]  /*55a0*/  HMMA.16816.F32.BF16 R92, R4, R10, R92 ;  /* 0x0000000a045c723c */ /* 0x000fe2000004185c */
[----:B------:R-:W1:Y:S05]  /*55b0*/  LDSM.16.MT88.4 R8, [R138+0xa800] ;  /* 0x00a800008a08783b */ /* 0x000e6a0000004200 */
[----:B------:R-:W-:Y:S02]  /*55c0*/  MUFU.EX2 R122, R122 ;  /* 0x0000007a007a7308 */ /* 0x000fe40000000800 */
[C---:B------:R-:W-:Y:S06]  /*55d0*/  HMMA.16816.F32.BF16 R80, R64.reuse, R76, RZ ;  /* 0x0000004c4050723c */ /* 0x040fec00000418ff */
[----:B------:R-:W-:Y:S02]  /*55e0*/  MUFU.EX2 R153, R153 ;  /* 0x0000009900997308 */ /* 0x000fe40000000800 */
[C---:B------:R-:W-:Y:S06]  /*55f0*/  HMMA.16816.F32.BF16 R76, R64.reuse, R78, RZ ;  /* 0x0000004e404c723c */ /* 0x040fec00000418ff */
[----:B------:R-:W-:Y:S02]  /*5600*/  MUFU.EX2 R126, R126 ;  /* 0x0000007e007e7308 */ /* 0x000fe40000000800 */
[C---:B------:R-:W-:Y:S06]  /*5610*/  HMMA.16816.F32.BF16 R72, R64.reuse, R68, RZ ;  /* 0x000000444048723c */ /* 0x040fec00000418ff */
[----:B------:R-:W-:Y:S02]  /*5620*/  MUFU.EX2 R174, R174 ;  /* 0x000000ae00ae7308 */ /* 0x000fe40000000800 */
        /* <DEDUP_REMOVED lines=15> */
[----:B------:R-:W-:Y:S01]  /*5720*/  HMMA.16816.F32.BF16 R80, R4, R24, R80 ;  /* 0x000000180450723c */ /* 0x000fe20000041850 */
[-CC-:B------:R-:W-:Y:S01]  /*5730*/  FFMA.FTZ R25, R177, R111.reuse, -R112.reuse ;  /* 0x0000006fb1197223 */ /* 0x180fe20000010870 */
[-C--:B------:R-:W-:Y:S01]  /*5740*/  FFMA.FTZ R24, R175, R111.reuse, -R112 ;  /* 0x0000006faf187223 */ /* 0x080fe20000010870 */
[----:B------:R-:W-:-:S04]  /*5750*/  FFMA.FTZ R175, R129, R111, -R114 ;  /* 0x0000006f81af7223 */ /* 0x000fc80000010872 */
[----:B------:R-:W-:Y:S01]  /*5760*/  MUFU.EX2 R25, R25 ;  /* 0x0000001900197308 */ /* 0x000fe20000000800 */
[----:B------:R-:W-:Y:S01]  /*5770*/  HMMA.16816.F32.BF16 R76, R4, R26, R76 ;  /* 0x0000001a044c723c */ /* 0x000fe2000004184c */
[-CC-:B------:R-:W-:Y:S01]  /*5780*/  FFMA.FTZ R27, R183, R111.reuse, -R114.reuse ;  /* 0x0000006fb71b7223 */ /* 0x180fe20000010872 */
[-C--:B------:R-:W-:Y:S01]  /*5790*/  FFMA.FTZ R26, R181, R111.reuse, -R114 ;  /* 0x0000006fb51a7223 */ /* 0x080fe20000010872 */
[----:B------:R-:W-:-:S04]  /*57a0*/  FFMA.FTZ R114, R117, R111, -R112 ;  /* 0x0000006f75727223 */ /* 0x000fc80000010870 */
[----:B------:R-:W-:Y:S01]  /*57b0*/  MUFU.EX2 R27, R27 ;  /* 0x0000001b001b7308 */ /* 0x000fe20000000800 */
[C---:B------:R-:W-:Y:S07]  /*57c0*/  HMMA.16816.F32.BF16 R72, R4.reuse, R20, R72 ;  /* 0x000000140448723c */ /* 0x040fee0000041848 */
[----:B------:R-:W5:Y:S01]  /*57d0*/  MUFU.EX2 R26, R26 ;  /* 0x0000001a001a7308 */ /* 0x000f620000000800 */
[C---:B------:R-:W-:Y:S01]  /*57e0*/  HMMA.16816.F32.BF16 R68, R4.reuse, R22, R68 ;  /* 0x000000160444723c */ /* 0x040fe20000041844 */
[----:B------:R-:W-:Y:S06]  /*57f0*/  LDSM.16.MT88.4 R20, [R133+0x9800] ;  /* 0x009800008514783b */ /* 0x000fec0000004200 */
[----:B------:R-:W1:Y:S01]  /*5800*/  MUFU.EX2 R24, R24 ;  /* 0x0000001800187308 */ /* 0x000e620000000800 */
[C---:B---3--:R-:W-:Y:S07]  /*5810*/  HMMA.16816.F32.BF16 R44, R4.reuse, R16, R44 ;  /* 0x00000010042c723c */ /* 0x048fee000004182c */
[----:B------:R-:W3:Y:S01]  /*5820*/  MUFU.EX2 R175, R175 ;  /* 0x000000af00af7308 */ /* 0x000ee20000000800 */
[C---:B------:R-:W-:Y:S01]  /*5830*/  HMMA.16816.F32.BF16 R48, R4.reuse, R18, R48 ;  /* 0x000000120430723c */ /* 0x040fe20000041830 */
[----:B------:R-:W3:Y:S06]  /*5840*/  LDSM.16.MT88.4 R16, [R134+0x9000] ;  /* 0x009000008610783b */ /* 0x000eec0000004200 */
[----:B------:R-:W-:Y:S01]  /*5850*/  MUFU.EX2 R117, R119 ;  /* 0x0000007700757308 */ /* 0x000fe20000000800 */
[C---:B----4-:R-:W-:Y:S07]  /*5860*/  HMMA.16816.F32.BF16 R60, R4.reuse, R12, R60 ;  /* 0x0000000c043c723c */ /* 0x050fee000004183c */
[----:B------:R-:W4:Y:S01]  /*5870*/  MUFU.EX2 R114, R114 ;  /* 0x0000007200727308 */ /* 0x000f220000000800 */
[----:B------:R-:W-:Y:S01]  /*5880*/  HMMA.16816.F32.BF16 R64, R4, R14, R64 ;  /* 0x0000000e0440723c */ /* 0x000fe20000041840 */
[----:B--2---:R-:W-:Y:S01]  /*5890*/  F2FP.BF16.F32.PACK_AB R4, R118, R173 ;  /* 0x000000ad7604723e */ /* 0x004fe200000010ff */
[----:B------:R-:W2:Y:S01]  /*58a0*/  LDSM.16.MT88.4 R12, [R132+0x9000] ;  /* 0x00900000840c783b */ /* 0x000ea20000004200 */
[----:B-----5:R-:W-:-:S02]  /*58b0*/  F2FP.BF16.F32.PACK_AB R6, R26, R27 ;  /* 0x0000001b1a06723e */ /* 0x020fc400000010ff */
[----:B------:R-:W-:Y:S02]  /*58c0*/  F2FP.BF16.F32.PACK_AB R5, R116, R171 ;  /* 0x000000ab7405723e */ /* 0x000fe400000010ff */
[----:B-1----:R-:W-:Y:S01]  /*58d0*/  F2FP.BF16.F32.PACK_AB R7, R24, R25 ;  /* 0x000000191807723e */ /* 0x002fe200000010ff */
[----:B------:R-:W1:Y:S06]  /*58e0*/  MUFU.EX2 R111, R115 ;  /* 0x00000073006f7308 */ /* 0x000e6c0000000800 */
[C---:B------:R-:W-:Y:S08]  /*58f0*/  HMMA.16816.F32.BF16 R96, R4.reuse, R8, R96 ;  /* 0x000000080460723c */ /* 0x040ff00000041860 */
        /* <DEDUP_REMOVED lines=13> */
[----:B------:R-:W-:Y:S07]  /*59d0*/  LDSM.16.MT88.4 R16, [R134+0xb800] ;  /* 0x00b800008610783b */ /* 0x000fee0000004200 */
[C---:B--2---:R-:W-:Y:S08]  /*59e0*/  HMMA.16816.F32.BF16 R52, R4.reuse, R12, R52 ;  /* 0x0000000c0434723c */ /* 0x044ff00000041834 */
[C---:B------:R-:W-:Y:S01]  /*59f0*/  HMMA.16816.F32.BF16 R56, R4.reuse, R14, R56 ;  /* 0x0000000e0438723c */ /* 0x040fe20000041838 */
[----:B------:R-:W-:Y:S07]  /*5a00*/  LDSM.16.MT88.4 R12, [R138+0x9800] ;  /* 0x009800008a0c783b */ /* 0x000fee0000004200 */
[C---:B-----5:R-:W-:Y:S08]  /*5a10*/  HMMA.16816.F32.BF16 R36, R4.reuse, R8, R36 ;  /* 0x000000080424723c */ /* 0x060ff00000041824 */
[C---:B------:R-:W-:Y:S01]  /*5a20*/  HMMA.16816.F32.BF16 R40, R4.reuse, R10, R40 ;  /* 0x0000000a0428723c */ /* 0x040fe20000041828 */
[----:B------:R-:W2:Y:S07]  /*5a30*/  LDSM.16.MT88.4 R8, [R132+0xb000] ;  /* 0x00b000008408783b */ /* 0x000eae0000004200 */
[C---:B--2---:R-:W-:Y:S08]  /*5a40*/  HMMA.16816.F32.BF16 R60, R4.reuse, R8, R60 ;  /* 0x00000008043c723c */ /* 0x044ff0000004183c */
[----:B------:R-:W-:Y:S01]  /*5a50*/  HMMA.16816.F32.BF16 R64, R4, R10, R64 ;  /* 0x0000000a0440723c */ /* 0x000fe20000041840 */
[----:B------:R-:W2:Y:S01]  /*5a60*/  LDSM.16.MT88.4 R8, [R134+0x9800] ;  /* 0x009800008608783b */ /* 0x000ea20000004200 */
[----:B------:R-:W-:-:S02]  /*5a70*/  F2FP.BF16.F32.PACK_AB R4, R153, R122 ;  /* 0x0000007a9904723e */ /* 0x000fc400000010ff */
[----:B------:R-:W-:Y:S02]  /*5a80*/  F2FP.BF16.F32.PACK_AB R6, R175, R126 ;  /* 0x0000007eaf06723e */ /* 0x000fe400000010ff */
[----:B----4-:R-:W-:Y:S02]  /*5a90*/  F2FP.BF16.F32.PACK_AB R5, R114, R117 ;  /* 0x000000757205723e */ /* 0x010fe400000010ff */
[----:B-1----:R-:W-:-:S07]  /*5aa0*/  F2FP.BF16.F32.PACK_AB R7, R174, R111 ;  /* 0x0000006fae07723e */ /* 0x002fce00000010ff */
[C---:B------:R-:W-:Y:S08]  /*5ab0*/  HMMA.16816.F32.BF16 R96, R4.reuse, R12, R96 ;  /* 0x0000000c0460723c */ /* 0x040ff00000041860 */
        /* <DEDUP_REMOVED lines=10> */
[----:B--2---:R-:W-:Y:S01]  /*5b60*/  HMMA.16816.F32.BF16 R88, R4, R8, R88 ;  /* 0x000000080458723c */ /* 0x004fe20000041858 */
[----:B------:R-:W-:-:S04]  /*5b70*/  FADD.FTZ R29, R29, R32 ;  /* 0x000000201d1d7221 */ /* 0x000fc80000010000 */
[----:B------:R-:W-:-:S03]  /*5b80*/  FADD.FTZ R28, R28, R29 ;  /* 0x0000001d1c1c7221 */ /* 0x000fc60000010000 */
[----:B------:R-:W-:Y:S01]  /*5b90*/  HMMA.16816.F32.BF16 R84, R4, R10, R84 ;  /* 0x0000000a0454723c */ /* 0x000fe20000041854 */
[----:B------:R-:W2:Y:S01]  /*5ba0*/  LDSM.16.MT88.4 R8, [R138+0xb800] ;  /* 0x00b800008a08783b */ /* 0x000ea20000004200 */
[----:B------:R-:W-:-:S04]  /*5bb0*/  FADD.FTZ R173, R173, R28 ;  /* 0x0000001cadad7221 */ /* 0x000fc80000010000 */
[----:B------:R-:W-:Y:S02]  /*5bc0*/  FADD.FTZ R118, R118, R173 ;  /* 0x000000ad76767221 */ /* 0x000fe40000010000 */
[C---:B------:R-:W-:Y:S08]  /*5bd0*/  HMMA.16816.F32.BF16 R76, R4.reuse, R22, R76 ;  /* 0x00000016044c723c */ /* 0x040ff0000004184c */
[C---:B-1----:R-:W-:Y:S08]  /*5be0*/  HMMA.16816.F32.BF16 R72, R4.reuse, R12, R72 ;  /* 0x0000000c0448723c */ /* 0x042ff00000041848 */
[C---:B------:R-:W-:Y:S01]  /*5bf0*/  HMMA.16816.F32.BF16 R68, R4.reuse, R14, R68 ;  /* 0x0000000e0444723c */ /* 0x040fe20000041844 */
[----:B------:R-:W1:Y:S07]  /*5c00*/  LDSM.16.MT88.4 R12, [R133+0xb800] ;  /* 0x00b80000850c783b */ /* 0x000e6e0000004200 */
        /* <DEDUP_REMOVED lines=92> */
.L_x_10093:
        /* <DEDUP_REMOVED lines=8> */
.L_x_10094:
[----:B------:R-:W-:Y:S05]  /*6250*/  BSYNC.RECONVERGENT B0 ;  /* 0x0000000000007941 */ /* 0x000fea0003800200 */
.L_x_10092:
[-C--:B------:R-:W-:Y:S01]  /*6260*/  ISETP.GE.AND P2, PT, R164, R160.reuse, PT ;  /* 0x000000a0a400720c */ /* 0x080fe20003f46270 */
[C---:B------:R-:W-:Y:S01]  /*6270*/  IMAD.SHL.U32 R4, R146.reuse, 0x20, RZ ;  /* 0x0000002092047824 */ /* 0x040fe200078e00ff */
[----:B------:R-:W-:Y:S02]  /*6280*/  ISETP.GE.AND P1, PT, R149, R160, PT ;  /* 0x000000a09500720c */ /* 0x000fe40003f26270 */
        /* <DEDUP_REMOVED lines=55> */
[----:B------:R-:W5:Y:S04]  /*6600*/  LD.E R103, desc[UR4][R2.64+0x18c] ;  /* 0x00018c0402677980 */ /* 0x000f68000c101900 */
        /* <DEDUP_REMOVED lines=18> */
[----:B------:R-:W-:Y:S07]  /*6730*/  LDSM.16.M88.4 R112, [R136+0x4800] ;  /* 0x004800008870783b */ /* 0x000fee0000000200 */
[C---:B--2---:R-:W-:Y:S08]  /*6740*/  HMMA.16816.F32.BF16 R16, R104.reuse, R108, R16 ;  /* 0x0000006c6810723c */ /* 0x044ff00000041810 */
[----:B------:R-:W-:Y:S01]  /*6750*/  HMMA.16816.F32.BF16 R12, R104, R110, R12 ;  /* 0x0000006e680c723c */ /* 0x000fe2000004180c */
[----:B------:R-:W1:Y:S04]  /*6760*/  LDSM.16.M88.4 R108, [R140] ;  /* 0x000000008c6c783b */ /* 0x000e680000000200 */
[----:B------:R-:W2:Y:S03]  /*6770*/  LDSM.16.M88.4 R104, [R136+0x5000] ;  /* 0x005000008868783b */ /* 0x000ea60000000200 */
        /* <DEDUP_REMOVED lines=34> */
[----:B------:R-:W-:Y:S07]  /*69a0*/  LDSM.16.M88.4 R116, [R137+0x7000] ;  /* 0x007000008974783b */ /* 0x000fee0000000200 */
[C---:B-1----:R-:W-:Y:S08]  /*69b0*/  HMMA.16816.F32.BF16 R16, R108.reuse, R112, R16 ;  /* 0x000000706c10723c */ /* 0x042ff00000041810 */
[----:B------:R-:W-:Y:S01]  /*69c0*/  HMMA.16816.F32.BF16 R12, R108, R114, R12 ;  /* 0x000000726c0c723c */ /* 0x000fe2000004180c */
[----:B------:R-:W-:Y:S04]  /*69d0*/  LDSM.16.M88.4 R108, [R141+0x2000] ;  /* 0x002000008d6c783b */ /* 0x000fe80000000200 */
[----:B------:R-:W1:Y:S03]  /*69e0*/  LDSM.16.M88.4 R112, [R137+0x6000] ;  /* 0x006000008970783b */ /* 0x000e660000000200 */
        /* <DEDUP_REMOVED lines=27> */
[----:B------:R-:W-:Y:S01]  /*6ba0*/  HMMA.16816.F32.BF16 R4, R108, R114, R4 ;  /* 0x000000726c04723c */ /* 0x000fe20000041804 */
[----:B------:R-:W1:Y:S01]  /*6bb0*/  LDSM.16.M88.4 R112, [R135+0x7800] ;  /* 0x007800008770783b */ /* 0x000e620000000200 */
[----:B------:R-:W-:-:S06]  /*6bc0*/  DEPBAR.LE SB0, 0x0 ;  /* 0x000080000000791a */ /* 0x000fcc0000000000 */
[C---:B------:R-:W-:Y:S08]  /*6bd0*/  HMMA.16816.F32.BF16 R32, R108.reuse, R104, R32 ;  /* 0x000000686c20723c */ /* 0x040ff00000041820 */
[----:B------:R-:W-:Y:S01]  /*6be0*/  HMMA.16816.F32.BF16 R28, R108, R106, R28 ;  /* 0x0000006a6c1c723c */ /* 0x000fe2000004181c */
[----:B------:R-:W-:-:S07]  /*6bf0*/  FMUL.FTZ R8, R8, R103 ;  /* 0x0000006708087220 */ /* 0x000fce0000410000 */
[----:B------:R-:W-:Y:S01]  /*6c00*/  HMMA.16816.F32.BF16 R24, R108, R116, R24 ;  /* 0x000000746c18723c */ /* 0x000fe20000041818 */
[----:B------:R-:W-:-:S07]  /*6c10*/  FMUL.FTZ R4, R4, R103 ;  /* 0x0000006704047220 */ /* 0x000fce0000410000 */
[C---:B------:R-:W-:Y:S08]  /*6c20*/  HMMA.16816.F32.BF16 R20, R108.reuse, R118, R20 ;  /* 0x000000766c14723c */ /* 0x040ff00000041814 */
[C---:B-1----:R-:W-:Y:S08]  /*6c30*/  HMMA.16816.F32.BF16 R16, R108.reuse, R112, R16 ;  /* 0x000000706c10723c */ /* 0x042ff00000041810 */
[----:B------:R-:W-:Y:S01]  /*6c40*/  HMMA.16816.F32.BF16 R12, R108, R114, R12 ;  /* 0x000000726c0c723c */ /* 0x000fe2000004180c */
[-C--:B------:R-:W-:Y:S01]  /*6c50*/  FMUL.FTZ R108, R10, R103.reuse ;  /* 0x000000670a6c7220 */ /* 0x080fe20000410000 */
[-C--:B------:R-:W-:Y:S01]  /*6c60*/  FMUL.FTZ R9, R9, R103.reuse ;  /* 0x0000006709097220 */ /* 0x080fe20000410000 */
[----:B------:R-:W-:Y:S01]  /*6c70*/  MUFU.TANH R107, R8 ;  /* 0x00000008006b7308 */ /* 0x000fe20000002400 */
[-C--:B------:R-:W-:Y:S01]  /*6c80*/  FMUL.FTZ R11, R11, R103.reuse ;  /* 0x000000670b0b7220 */ /* 0x080fe20000410000 */
[----:B------:R-:W-:-:S06]  /*6c90*/  FMUL.FTZ R10, R5, R103 ;  /* 0x00000067050a7220 */ /* 0x000fcc0000410000 */
[----:B------:R-:W1:Y:S01]  /*6ca0*/  MUFU.TANH R108, R108 ;  /* 0x0000006c006c7308 */ /* 0x000e620000002400 */
[----:B------:R-:W-:-:S07]  /*6cb0*/  FMUL.FTZ R5, R6, R103 ;  /* 0x0000006706057220 */ /* 0x000fce0000410000 */
[----:B------:R2:W-:Y:S08]  /*6cc0*/  MUFU.TANH R104, R4 ;  /* 0x0000000400687308 */ /* 0x0005f00000002400 */
[----:B------:R-:W3:Y:S01]  /*6cd0*/  MUFU.TANH R9, R9 ;  /* 0x0000000900097308 */ /* 0x000ee20000002400 */
[----:B--2---:R-:W-:-:S07]  /*6ce0*/  IMAD R4, R123, 0x40, R120 ;  /* 0x000000407b047824 */ /* 0x004fce00078e0278 */
[----:B------:R1:W2:Y:S01]  /*6cf0*/  MUFU.TANH R105, R11 ;  /* 0x0000000b00697308 */ /* 0x0002a20000002400 */
[----:B------:R-:W-:-:S05]  /*6d00*/  VIADD R6, R4, 0xffffff80 ;  /* 0xffffff8004067836 */ /* 0x000fca0000000000 */
[-C--:B------:R-:W-:Y:S02]  /*6d10*/  ISETP.GT.AND P4, PT, R102, R6.reuse, PT ;  /* 0x000000066600720c */ /* 0x080fe40003f84270 */
[----:B------:R-:W-:Y:S02]  /*6d20*/  ISETP.GT.AND P5, PT, R121, R6, PT ;  /* 0x000000067900720c */ /* 0x000fe40003fa4270 */
[C---:B------:R-:W-:Y:S02]  /*6d30*/  ISETP.GE.AND P6, PT, R6.reuse, R166, PT ;  /* 0x000000a60600720c */ /* 0x040fe40003fc6270 */
[----:B------:R-:W-:Y:S01]  /*6d40*/  ISETP.GE.AND P3, PT, R6, R163, PT ;  /* 0x000000a30600720c */ /* 0x000fe20003f66270 */
[----:B------:R-:W-:Y:S01]  /*6d50*/  VIADD R6, R4, 0xffffff81 ;  /* 0xffffff8104067836 */ /* 0x000fe20000000000 */
[----:B------:R-:W4:Y:S01]  /*6d60*/  MUFU.TANH R5, R5 ;  /* 0x0000000500057308 */ /* 0x000f220000002400 */
[----:B-1----:R-:W-:Y:S01]  /*6d70*/  FSEL R11, R108, -INF , !P4 ;  /* 0xff8000006c0b7808 */ /* 0x002fe20006000000 */
[-C--:B------:R-:W-:Y:S01]  /*6d80*/  FMUL.FTZ R106, R34, R103.reuse ;  /* 0x00000067226a7220 */ /* 0x080fe20000410000 */
[-C--:B------:R-:W-:Y:S01]  /*6d90*/  FMUL.FTZ R34, R35, R103.reuse ;  /* 0x0000006723227220 */ /* 0x080fe20000410000 */
[----:B------:R-:W-:Y:S01]  /*6da0*/  FSEL R35, R107, -INF , !P5 ;  /* 0xff8000006b237808 */ /* 0x000fe20006800000 */
[----:B------:R-:W-:Y:S01]  /*6db0*/  FMUL.FTZ R7, R7, R103 ;  /* 0x0000006707077220 */ /* 0x000fe20000410000 */
[----:B------:R-:W-:-:S02]  /*6dc0*/  ISETP.GT.AND P5, PT, R121, R6, PT ;  /* 0x000000067900720c */ /* 0x000fc40003fa4270 */
[----:B------:R-:W-:Y:S02]  /*6dd0*/  FSEL R11, R11, -INF , !P3 ;  /* 0xff8000000b0b7808 */ /* 0x000fe40005800000 */
[----:B------:R-:W-:Y:S02]  /*6de0*/  ISETP.GT.AND P3, PT, R102, R6, PT ;  /* 0x000000066600720c */ /* 0x000fe40003f64270 */
[----:B------:R-:W-:Y:S01]  /*6df0*/  FSEL R35, R35, -INF , !P6 ;  /* 0xff80000023237808 */ /* 0x000fe20007000000 */
[----:B------:R-:W-:Y:S01]  /*6e00*/  VIADD R109, R4, 0xffffff88 ;  /* 0xffffff88046d7836 */ /* 0x000fe20000000000 */
[C---:B------:R-:W-:Y:S02]  /*6e10*/  ISETP.GE.AND P6, PT, R6.reuse, R166, PT ;  /* 0x000000a60600720c */ /* 0x040fe40003fc6270 */
[----:B---3--:R-:W-:Y:S01]  /*6e20*/  FSEL R9, R9, -INF , !P5 ;  /* 0xff80000009097808 */ /* 0x008fe20006800000 */
[----:B------:R-:W1:Y:S01]  /*6e30*/  MUFU.TANH R7, R7 ;  /* 0x0000000700077308 */ /* 0x000e620000002400 */
[----:B------:R-:W-:-:S02]  /*6e40*/  ISETP.GE.AND P4, PT, R6, R163, PT ;  /* 0x000000a30600720c */ /* 0x000fc40003f86270 */
[----:B--2---:R-:W-:Y:S01]  /*6e50*/  FSEL R105, R105, -INF , !P3 ;  /* 0xff80000069697808 */ /* 0x004fe20005800000 */
[----:B------:R-:W-:Y:S01]  /*6e60*/  FMUL.FTZ R8, R33, R103 ;  /* 0x0000006721087220 */ /* 0x000fe20000410000 */
[----:B------:R-:W-:Y:S02]  /*6e70*/  FSEL R33, R9, -INF , !P6 ;  /* 0xff80000009217808 */ /* 0x000fe40007000000 */
[----:B------:R-:W-:Y:S02]  /*6e80*/  FSEL R9, R105, -INF , !P4 ;  /* 0xff80000069097808 */ /* 0x000fe40006000000 */
[----:B------:R-:W-:Y:S01]  /*6e90*/  ISETP.GT.AND P4, PT, R102, R109, PT ;  /* 0x0000006d6600720c */ /* 0x000fe20003f84270 */
[-C--:B------:R-:W-:Y:S01]  /*6ea0*/  FMUL.FTZ R32, R32, R103.reuse ;  /* 0x0000006720207220 */ /* 0x080fe20000410000 */
[----:B------:R-:W-:Y:S01]  /*6eb0*/  FMUL.FTZ R107, R29, R103 ;  /* 0x000000671d6b7220 */ /* 0x000fe20000410000 */
[----:B------:R-:W2:Y:S01]  /*6ec0*/  MUFU.TANH R10, R10 ;  /* 0x0000000a000a7308 */ /* 0x000ea20000002400 */
[----:B------:R-:W-:Y:S01]  /*6ed0*/  ISETP.GE.AND P3, PT, R109, R163, PT ;  /* 0x000000a36d00720c */ /* 0x000fe20003f66270 */
[----:B------:R-:W-:Y:S01]  /*6ee0*/  VIADD R29, R4, 0xffffff89 ;  /* 0xffffff89041d7836 */ /* 0x000fe20000000000 */
[----:B----4-:R-:W-:-:S05]  /*6ef0*/  FSEL R5, R5, -INF , !P4 ;  /* 0xff80000005057808 */ /* 0x010fca0006000000 */
[----:B------:R-:W3:Y:S01]  /*6f00*/  MUFU.TANH R106, R106 ;  /* 0x0000006a006a7308 */ /* 0x000ee20000002400 */
[----:B------:R-:W-:Y:S02]  /*6f10*/  FSEL R5, R5, -INF , !P3 ;  /* 0xff80000005057808 */ /* 0x000fe40005800000 */
[----:B------:R-:W-:Y:S02]  /*6f20*/  ISETP.GT.AND P3, PT, R102, R29, PT ;  /* 0x0000001d6600720c */ /* 0x000fe40003f64270 */
[----:B------:R-:W-:-:S03]  /*6f30*/  ISETP.GT.AND P5, PT, R121, R109, PT ;  /* 0x0000006d7900720c */ /* 0x000fc60003fa4270 */
[----:B------:R-:W4:Y:S01]  /*6f40*/  MUFU.TANH R32, R32 ;  /* 0x0000002000207308 */ /* 0x000f220000002400 */
[----:B------:R-:W-:Y:S02]  /*6f50*/  ISETP.GE.AND P4, PT, R29, R163, PT ;  /* 0x000000a31d00720c */ /* 0x000fe40003f86270 */
[----:B-1----:R-:W-:Y:S02]  /*6f60*/  FSEL R7, R7, -INF , !P3 ;  /* 0xff80000007077808 */ /* 0x002fe40005800000 */
[----:B------:R-:W-:-:S03]  /*6f70*/  ISETP.GE.AND P6, PT, R109, R166, PT ;  /* 0x000000a66d00720c */ /* 0x000fc60003fc6270 */
[----:B------:R1:W-:Y:S01]  /*6f80*/  MUFU.TANH R6, R107 ;  /* 0x0000006b00067308 */ /* 0x0003e20000002400 */
[----:B------:R-:W-:Y:S01]  /*6f90*/  FSEL R104, R104, -INF , !P5 ;  /* 0xff80000068687808 */ /* 0x000fe20006800000 */
[----:B------:R-:W-:Y:S01]  /*6fa0*/  FMUL.FTZ R30, R30, R103 ;  /* 0x000000671e1e7220 */ /* 0x000fe20000410000 */
[----:B------:R-:W-:Y:S01]  /*6fb0*/  ISETP.GT.AND P5, PT, R121, R29, PT ;  /* 0x0000001d7900720c */ /* 0x000fe20003fa4270 */
[----:B------:R-:W-:Y:S01]  /*6fc0*/  FMUL.FTZ R109, R31, R103 ;  /* 0x000000671f6d7220 */ /* 0x000fe20000410000 */
[----:B------:R-:W-:-:S03]  /*6fd0*/  FSEL R7, R7, -INF , !P4 ;  /* 0xff80000007077808 */ /* 0x000fc60006000000 */
[----:B------:R-:W5:Y:S01]  /*6fe0*/  MUFU.TANH R34, R34 ;  /* 0x0000002200227308 */ /* 0x000f620000002400 */
[----:B------:R-:W-:Y:S01]  /*6ff0*/  FSEL R31, R104, -INF , !P6 ;  /* 0xff800000681f7808 */ /* 0x000fe20007000000 */
[----:B-1----:R-:W-:-:S06]  /*7000*/  VIADD R107, R4, 0xffffff90 ;  /* 0xffffff90046b7836 */ /* 0x002fcc0000000000 */
[----:B------:R-:W1:Y:S01]  /*7010*/  MUFU.TANH R8, R8 ;  /* 0x0000000800087308 */ /* 0x000e620000002400 */
[----:B------:R-:W-:Y:S02]  /*7020*/  ISETP.GE.AND P6, PT, R29, R166, PT ;  /* 0x000000a61d00720c */ /* 0x000fe40003fc6270 */
[-C--:B------:R-:W-:Y:S01]  /*7030*/  ISETP.GT.AND P4, PT, R102, R107.reuse, PT ;  /* 0x0000006b6600720c */ /* 0x080fe20003f84270 */
[----:B------:R-:W-:Y:S01]  /*7040*/  VIADD R105, R4, 0xffffff91 ;  /* 0xffffff9104697836 */ /* 0x000fe20000000000 */
[----:B--2---:R-:W-:Y:S02]  /*7050*/  FSEL R29, R10, -INF , !P5 ;  /* 0xff8000000a1d7808 */ /* 0x004fe40006800000 */
[----:B------:R-:W-:Y:S01]  /*7060*/  ISETP.GT.AND P5, PT, R121, R107, PT ;  /* 0x0000006b7900720c */ /* 0x000fe20003fa4270 */
[----:B------:R-:W2:Y:S01]  /*7070*/  MUFU.TANH R30, R30 ;  /* 0x0000001e001e7308 */ /* 0x000ea20000002400 */
[----:B------:R-:W-:Y:S02]  /*7080*/  ISETP.GE.AND P3, PT, R107, R163, PT ;  /* 0x000000a36b00720c */ /* 0x000fe40003f66270 */
[----:B---3--:R-:W-:Y:S01]  /*7090*/  FSEL R106, R106, -INF , !P4 ;  /* 0xff8000006a6a7808 */ /* 0x008fe20006000000 */
[----:B------:R-:W-:Y:S01]  /*70a0*/  FMUL.FTZ R28, R28, R103 ;  /* 0x000000671c1c7220 */ /* 0x000fe20000410000 */
[----:B------:R-:W-:-:S02]  /*70b0*/  FSEL R29, R29, -INF , !P6 ;  /* 0xff8000001d1d7808 */ /* 0x000fc40007000000 */
[----:B------:R-:W-:Y:S02]  /*70c0*/  ISETP.GE.AND P6, PT, R107, R166, PT ;  /* 0x000000a66b00720c */ /* 0x000fe40003fc6270 */
[----:B----4-:R-:W-:Y:S02]  /*70d0*/  FSEL R32, R32, -INF , !P5 ;  /* 0xff80000020207808 */ /* 0x010fe40006800000 */
[----:B------:R-:W-:Y:S02]  /*70e0*/  FSEL R167, R106, -INF , !P3 ;  /* 0xff8000006aa77808 */ /* 0x000fe40005800000 */
[-C--:B------:R-:W-:Y:S01]  /*70f0*/  ISETP.GT.AND P3, PT, R102, R105.reuse, PT ;  /* 0x000000696600720c */ /* 0x080fe20003f64270 */
[----:B------:R-:W3:Y:S01]  /*7100*/  MUFU.TANH R28, R28 ;  /* 0x0000001c001c7308 */ /* 0x000ee20000002400 */
[----:B------:R-:W-:Y:S01]  /*7110*/  FSEL R129, R32, -INF , !P6 ;  /* 0xff80000020817808 */ /* 0x000fe20007000000 */
[----:B------:R-:W-:Y:S01]  /*7120*/  VIADD R32, R4, 0xffffff98 ;  /* 0xffffff9804207836 */ /* 0x000fe20000000000 */
[----:B------:R-:W-:-:S02]  /*7130*/  ISETP.GT.AND P5, PT, R121, R105, PT ;  /* 0x000000697900720c */ /* 0x000fc40003fa4270 */
[----:B------:R-:W-:Y:S02]  /*7140*/  ISETP.GE.AND P4, PT, R105, R163, PT ;  /* 0x000000a36900720c */ /* 0x000fe40003f86270 */
[----:B-----5:R-:W-:Y:S01]  /*7150*/  FSEL R34, R34, -INF , !P3 ;  /* 0xff80000022227808 */ /* 0x020fe20005800000 */
[----:B------:R-:W4:Y:S01]  /*7160*/  MUFU.TANH R104, R109 ;  /* 0x0000006d00687308 */ /* 0x000f220000002400 */
[-C--:B------:R-:W-:Y:S01]  /*7170*/  FMUL.FTZ R108, R24, R103.reuse ;  /* 0x00000067186c7220 */ /* 0x080fe20000410000 */
[-C--:B------:R-:W-:Y:S01]  /*7180*/  FMUL.FTZ R24, R25, R103.reuse ;  /* 0x0000006719187220 */ /* 0x080fe20000410000 */
[----:B------:R-:W-:Y:S01]  /*7190*/  ISETP.GE.AND P6, PT, R105, R166, PT ;  /* 0x000000a66900720c */ /* 0x000fe20003fc6270 */
[----:B------:R-:W-:Y:S01]  /*71a0*/  FMUL.FTZ R25, R26, R103 ;  /* 0x000000671a197220 */ /* 0x000fe20000410000 */
[----:B-1----:R-:W-:Y:S02]  /*71b0*/  FSEL R8, R8, -INF , !P5 ;  /* 0xff80000008087808 */ /* 0x002fe40006800000 */
[----:B------:R-:W-:-:S02]  /*71c0*/  FSEL R131, R34, -INF , !P4 ;  /* 0xff80000022837808 */ /* 0x000fc40006000000 */
[-C--:B------:R-:W-:Y:S02]  /*71d0*/  ISETP.GT.AND P4, PT, R102, R32.reuse, PT ;  /* 0x000000206600720c */ /* 0x080fe40003f84270 */
[----:B------:R-:W-:Y:S01]  /*71e0*/  FSEL R153, R8, -INF , !P6 ;  /* 0xff80000008997808 */ /* 0x000fe20007000000 */
[----:B------:R-:W-:Y:S01]  /*71f0*/  VIADD R8, R4, 0xffffff99 ;  /* 0xffffff9904087836 */ /* 0x000fe20000000000 */
[----:B------:R-:W-:Y:S01]  /*7200*/  ISETP.GE.AND P3, PT, R32, R163, PT ;  /* 0x000000a32000720c */ /* 0x000fe20003f66270 */
[----:B------:R-:W1:Y:S01]  /*7210*/  MUFU.TANH R25, R25 ;  /* 0x0000001900197308 */ /* 0x000e620000002400 */
[----:B--2---:R-:W-:Y:S01]  /*7220*/  FSEL R30, R30, -INF , !P4 ;  /* 0xff8000001e1e7808 */ /* 0x004fe20006000000 */
[----:B------:R-:W-:Y:S01]  /*7230*/  FMUL.FTZ R26, R27, R103 ;  /* 0x000000671b1a7220 */ /* 0x000fe20000410000 */
[----:B------:R-:W-:Y:S02]  /*7240*/  ISETP.GT.AND P5, PT, R121, R32, PT ;  /* 0x000000207900720c */ /* 0x000fe40003fa4270 */
[----:B------:R-:W-:-:S02]  /*7250*/  FSEL R191, R30, -INF , !P3 ;  /* 0xff8000001ebf7808 */ /* 0x000fc40005800000 */
[----:B------:R-:W-:Y:S01]  /*7260*/  ISETP.GT.AND P3, PT, R102, R8, PT ;  /* 0x000000086600720c */ /* 0x000fe20003f64270 */
[----:B------:R-:W2:Y:S01]  /*7270*/  MUFU.TANH R10, R108 ;  /* 0x0000006c000a7308 */ /* 0x000ea20000002400 */
[----:B------:R-:W-:Y:S02]  /*7280*/  ISETP.GE.AND P6, PT, R32, R166, PT ;  /* 0x000000a62000720c */ /* 0x000fe40003fc6270 */
[----:B---3--:R-:W-:Y:S01]  /*7290*/  FSEL R28, R28, -INF , !P5 ;  /* 0xff8000001c1c7808 */ /* 0x008fe20006800000 */
[----:B------:R-:W-:Y:S01]  /*72a0*/  VIADD R27, R4, 0xffffffa0 ;  /* 0xffffffa0041b7836 */ /* 0x000fe20000000000 */
[----:B------:R-:W-:Y:S02]  /*72b0*/  ISETP.GT.AND P5, PT, R121, R8, PT ;  /* 0x000000087900720c */ /* 0x000fe40003fa4270 */
[----:B------:R-:W-:Y:S01]  /*72c0*/  ISETP.GE.AND P4, PT, R8, R163, PT ;  /* 0x000000a30800720c */ /* 0x000fe20003f86270 */
[----:B------:R-:W3:Y:S01]  /*72d0*/  MUFU.TANH R24, R24 ;  /* 0x0000001800187308 */ /* 0x000ee20000002400 */
[----:B----4-:R-:W-:-:S02]  /*72e0*/  FSEL R104, R104, -INF , !P3 ;  /* 0xff80000068687808 */ /* 0x010fc40005800000 */
[----:B------:R-:W-:Y:S02]  /*72f0*/  FSEL R193, R28, -INF , !P6 ;  /* 0xff8000001cc17808 */ /* 0x000fe40007000000 */
[----:B------:R-:W-:-:S03]  /*7300*/  ISETP.GE.AND P6, PT, R8, R166, PT ;  /* 0x000000a60800720c */ /* 0x000fc60003fc6270 */
[----:B------:R-:W4:Y:S01]  /*7310*/  MUFU.TANH R26, R26 ;  /* 0x0000001a001a7308 */ /* 0x000f220000002400 */
[----:B------:R-:W-:Y:S02]  /*7320*/  FSEL R6, R6, -INF , !P5 ;  /* 0xff80000006067808 */ /* 0x000fe40006800000 */
[----:B------:R-:W-:Y:S01]  /*7330*/  FSEL R189, R104, -INF , !P4 ;  /* 0xff80000068bd7808 */ /* 0x000fe20006000000 */
[----:B------:R-:W-:Y:S01]  /*7340*/  FMUL.FTZ R20, R20, R103 ;  /* 0x0000006714147220 */ /* 0x000fe20000410000 */
[-C--:B------:R-:W-:Y:S02]  /*7350*/  ISETP.GT.AND P4, PT, R102, R27.reuse, PT ;  /* 0x0000001b6600720c */ /* 0x080fe40003f84270 */
[----:B------:R-:W-:Y:S02]  /*7360*/  FSEL R195, R6, -INF , !P6 ;  /* 0xff80000006c37808 */ /* 0x000fe40007000000 */
[----:B------:R-:W-:Y:S02]  /*7370*/  ISETP.GT.AND P5, PT, R121, R27, PT ;  /* 0x0000001b7900720c */ /* 0x000fe40003fa4270 */
[----:B------:R-:W-:-:S02]  /*7380*/  ISETP.GE.AND P6, PT, R27, R166, PT ;  /* 0x000000a61b00720c */ /* 0x000fc40003fc6270 */
[----:B------:R-:W-:Y:S01]  /*7390*/  ISETP.GE.AND P3, PT, R27, R163, PT ;  /* 0x000000a31b00720c */ /* 0x000fe20003f66270 */
[----:B------:R-:W-:Y:S01]  /*73a0*/  VIADD R27, R4, 0xffffffa1 ;  /* 0xffffffa1041b7836 */ /* 0x000fe20000000000 */
[----:B-1----:R-:W-:Y:S01]  /*73b0*/  FSEL R25, R25, -INF , !P4 ;  /* 0xff80000019197808 */ /* 0x002fe20006000000 */
[-C--:B------:R-:W-:Y:S01]  /*73c0*/  FMUL.FTZ R28, R22, R103.reuse ;  /* 0x00000067161c7220 */ /* 0x080fe20000410000 */
[----:B------:R-:W1:Y:S01]  /*73d0*/  MUFU.TANH R20, R20 ;  /* 0x0000001400147308 */ /* 0x000e620000002400 */
[----:B------:R-:W-:Y:S01]  /*73e0*/  FMUL.FTZ R21, R21, R103 ;  /* 0x0000006715157220 */ /* 0x000fe20000410000 */
[----:B--2---:R-:W-:Y:S02]  /*73f0*/  FSEL R10, R10, -INF , !P5 ;  /* 0xff8000000a0a7808 */ /* 0x004fe40006800000 */
[----:B------:R-:W-:Y:S02]  /*7400*/  FSEL R177, R25, -INF , !P3 ;  /* 0xff80000019b17808 */ /* 0x000fe40005800000 */
[----:B------:R-:W-:-:S02]  /*7410*/  ISETP.GT.AND P5, PT, R121, R27, PT ;  /* 0x0000001b7900720c */ /* 0x000fc40003fa4270 */
[----:B------:R-:W2:Y:S01]  /*7420*/  MUFU.TANH R6, R28 ;  /* 0x0000001c00067308 */ /* 0x000ea20000002400 */
[----:B------:R-:W-:Y:S01]  /*7430*/  ISETP.GT.AND P3, PT, R102, R27, PT ;  /* 0x0000001b6600720c */ /* 0x000fe20003f64270 */
[----:B------:R-:W-:Y:S01]  /*7440*/  VIADD R22, R4, 0xffffffa8 ;  /* 0xffffffa804167836 */ /* 0x000fe20000000000 */
[----:B------:R-:W-:Y:S02]  /*7450*/  FSEL R173, R10, -INF , !P6 ;  /* 0xff8000000aad7808 */ /* 0x000fe40007000000 */
[----:B------:R-:W-:-:S03]  /*7460*/  ISETP.GE.AND P6, PT, R27, R166, PT ;  /* 0x000000a61b00720c */ /* 0x000fc60003fc6270 */
[----:B------:R5:W2:Y:S01]  /*7470*/  MUFU.TANH R8, R21 ;  /* 0x0000001500087308 */ /* 0x000aa20000002400 */
[----:B------:R-:W-:Y:S02]  /*7480*/  ISETP.GE.AND P4, PT, R27, R163, PT ;  /* 0x000000a31b00720c */ /* 0x000fe40003f86270 */
[----:B---3--:R-:W-:Y:S02]  /*7490*/  FSEL R24, R24, -INF , !P5 ;  /* 0xff80000018187808 */ /* 0x008fe40006800000 */
[----:B----4-:R-:W-:Y:S02]  /*74a0*/  FSEL R26, R26, -INF , !P3 ;  /* 0xff8000001a1a7808 */ /* 0x010fe40005800000 */
[----:B------:R-:W-:Y:S02]  /*74b0*/  FSEL R181, R24, -INF , !P6 ;  /* 0xff80000018b57808 */ /* 0x000fe40007000000 */
[----:B------:R-:W-:Y:S02]  /*74c0*/  FSEL R179, R26, -INF , !P4 ;  /* 0xff8000001ab37808 */ /* 0x000fe40006000000 */
[----:B------:R-:W-:Y:S01]  /*74d0*/  ISETP.GT.AND P5, PT, R121, R22, PT ;  /* 0x000000167900720c */ /* 0x000fe20003fa4270 */
[----:B-----5:R-:W-:Y:S01]  /*74e0*/  FMUL.FTZ R21, R23, R103 ;  /* 0x0000006717157220 */ /* 0x020fe20000410000 */
[----:B------:R-:W-:-:S02]  /*74f0*/  ISETP.GE.AND P6, PT, R22, R166, PT ;  /* 0x000000a61600720c */ /* 0x000fc40003fc6270 */
[----:B------:R-:W-:Y:S02]  /*7500*/  ISETP.GE.AND P3, PT, R22, R163, PT ;  /* 0x000000a31600720c */ /* 0x000fe40003f66270 */
[----:B------:R-:W-:Y:S01]  /*7510*/  ISETP.GT.AND P4, PT, R102, R22, PT ;  /* 0x000000166600720c */ /* 0x000fe20003f84270 */
[----:B------:R-:W3:Y:S01]  /*7520*/  MUFU.TANH R21, R21 ;  /* 0x0000001500157308 */ /* 0x000ee20000002400 */
[-C--:B------:R-:W-:Y:S01]  /*7530*/  FMUL.FTZ R22, R19, R103.reuse ;  /* 0x0000006713167220 */ /* 0x080fe20000410000 */
[----:B------:R-:W-:Y:S02]  /*7540*/  VIADD R19, R4, 0xffffffa9 ;  /* 0xffffffa904137836 */ /* 0x000fe40000000000 */
[-C--:B------:R-:W-:Y:S01]  /*7550*/  FMUL.FTZ R10, R16, R103.reuse ;  /* 0x00000067100a7220 */ /* 0x080fe20000410000 */
[----:B------:R-:W-:Y:S01]  /*7560*/  FMUL.FTZ R18, R18, R103 ;  /* 0x0000006712127220 */ /* 0x000fe20000410000 */
[----:B-1----:R-:W-:Y:S02]  /*7570*/  FSEL R20, R20, -INF , !P5 ;  /* 0xff80000014147808 */ /* 0x002fe40006800000 */
[----:B------:R-:W-:-:S02]  /*7580*/  ISETP.GT.AND P5, PT, R121, R19, PT ;  /* 0x000000137900720c */ /* 0x000fc40003fa4270 */
[----:B--2---:R-:W-:Y:S01]  /*7590*/  FSEL R6, R6, -INF , !P4 ;  /* 0xff80000006067808 */ /* 0x004fe20006000000 */
[----:B------:R-:W1:Y:S01]  /*75a0*/  MUFU.TANH R10, R10 ;  /* 0x0000000a000a7308 */ /* 0x000e620000002400 */
[----:B------:R-:W-:Y:S02]  /*75b0*/  FSEL R185, R20, -INF , !P6 ;  /* 0xff80000014b97808 */ /* 0x000fe40007000000 */
[----:B------:R-:W-:Y:S02]  /*75c0*/  ISETP.GE.AND P6, PT, R19, R166, PT ;  /* 0x000000a61300720c */ /* 0x000fe40003fc6270 */
[----:B------:R-:W-:-:S03]  /*75d0*/  FSEL R8, R8, -INF , !P5 ;  /* 0xff80000008087808 */ /* 0x000fc60006800000 */
[----:B------:R-:W2:Y:S01]  /*75e0*/  MUFU.TANH R18, R18 ;  /* 0x0000001200127308 */ /* 0x000ea20000002400 */
[----:B------:R-:W-:Y:S02]  /*75f0*/  FSEL R183, R6, -INF , !P3 ;  /* 0xff80000006b77808 */ /* 0x000fe40005800000 */
[----:B------:R-:W-:Y:S01]  /*7600*/  ISETP.GT.AND P3, PT, R102, R19, PT ;  /* 0x000000136600720c */ /* 0x000fe20003f64270 */
[-C--:B------:R-:W-:Y:S01]  /*7610*/  FMUL.FTZ R16, R17, R103.reuse ;  /* 0x0000006711107220 */ /* 0x080fe20000410000 */
[----:B------:R-:W-:Y:S01]  /*7620*/  FSEL R187, R8, -INF , !P6 ;  /* 0xff80000008bb7808 */ /* 0x000fe20007000000 */
[----:B------:R-:W-:Y:S01]  /*7630*/  FMUL.FTZ R8, R13, R103 ;  /* 0x000000670d087220 */ /* 0x000fe20000410000 */
[----:B------:R-:W-:Y:S01]  /*7640*/  VIADD R17, R4, 0xffffffb0 ;  /* 0xffffffb004117836 */ /* 0x000fe20000000000 */
[----:B------:R-:W-:Y:S01]  /*7650*/  ISETP.GE.AND P4, PT, R19, R163, PT ;  /* 0x000000a31300720c */ /* 0x000fe20003f86270 */
[----:B------:R-:W-:Y:S01]  /*7660*/  FMUL.FTZ R13, R14, R103 ;  /* 0x000000670e0d7220 */ /* 0x000fe20000410000 */
[----:B---3--:R-:W-:Y:S01]  /*7670*/  FSEL R21, R21, -INF , !P3 ;  /* 0xff80000015157808 */ /* 0x008fe20005800000 */
[----:B------:R-:W3:Y:S01]  /*7680*/  MUFU.TANH R6, R22 ;  /* 0x0000001600067308 */ /* 0x000ee20000002400 */
[----:B------:R-:W-:-:S02]  /*7690*/  ISETP.GT.AND P5, PT, R121, R17, PT ;  /* 0x000000117900720c */ /* 0x000fc40003fa4270 */
[----:B------:R-:W-:Y:S02]  /*76a0*/  FSEL R171, R21, -INF , !P4 ;  /* 0xff80000015ab7808 */ /* 0x000fe40006000000 */
[----:B------:R-:W-:-:S03]  /*76b0*/  ISETP.GT.AND P4, PT, R102, R17, PT ;  /* 0x000000116600720c */ /* 0x000fc60003f84270 */
[----:B------:R-:W4:Y:S01]  /*76c0*/  MUFU.TANH R13, R13 ;  /* 0x0000000d000d7308 */ /* 0x000f220000002400 */
[C---:B------:R-:W-:Y:S02]  /*76d0*/  ISETP.GE.AND P6, PT, R17.reuse, R166, PT ;  /* 0x000000a61100720c */ /* 0x040fe40003fc6270 */
[----:B------:R-:W-:Y:S01]  /*76e0*/  ISETP.GE.AND P3, PT, R17, R163, PT ;  /* 0x000000a31100720c */ /* 0x000fe20003f66270 */
[----:B------:R-:W-:Y:S01]  /*76f0*/  VIADD R17, R4, 0xffffffb1 ;  /* 0xffffffb104117836 */ /* 0x000fe20000000000 */
[----:B-1----:R-:W-:Y:S02]  /*7700*/  FSEL R10, R10, -INF , !P5 ;  /* 0xff8000000a0a7808 */ /* 0x002fe40006800000 */
[----:B--2---:R-:W-:Y:S01]  /*7710*/  FSEL R18, R18, -INF , !P4 ;  /* 0xff80000012127808 */ /* 0x004fe20006000000 */
[----:B------:R-:W-:Y:S01]  /*7720*/  FMUL.FTZ R12, R12, R103 ;  /* 0x000000670c0c7220 */ /* 0x000fe20000410000 */
[----:B------:R-:W1:Y:S01]  /*7730*/  MUFU.TANH R8, R8 ;  /* 0x0000000800087308 */ /* 0x000e620000002400 */
[----:B------:R-:W-:Y:S01]  /*7740*/  FSEL R116, R10, -INF , !P6 ;  /* 0xff8000000a747808 */ /* 0x000fe20007000000 */
[----:B------:R-:W-:Y:S01]  /*7750*/  VIADD R10, R4, 0xffffffb8 ;  /* 0xffffffb8040a7836 */ /* 0x000fe20000000000 */
[----:B------:R-:W-:-:S02]  /*7760*/  FSEL R110, R18, -INF , !P3 ;  /* 0xff800000126e7808 */ /* 0x000fc40005800000 */
[----:B------:R-:W-:-:S03]  /*7770*/  ISETP.GT.AND P3, PT, R102, R17, PT ;  /* 0x000000116600720c */ /* 0x000fc60003f64270 */
[----:B------:R-:W2:Y:S01]  /*7780*/  MUFU.TANH R16, R16 ;  /* 0x0000001000107308 */ /* 0x000ea20000002400 */
[----:B---3--:R-:W-:Y:S01]  /*7790*/  FSEL R113, R6, -INF , !P3 ;  /* 0xff80000006717808 */ /* 0x008fe20005800000 */
[----:B------:R-:W-:Y:S01]  /*77a0*/  FMUL.FTZ R15, R15, R103 ;  /* 0x000000670f0f7220 */ /* 0x000fe20000410000 */
[----:B------:R-:W-:Y:S01]  /*77b0*/  VIADD R4, R4, 0xffffffb9 ;  /* 0xffffffb904047836 */ /* 0x000fe20000000000 */
[----:B------:R-:W-:Y:S01]  /*77c0*/  BAR.SYNC.DEFER_BLOCKING 0x0 ;  /* 0x0000000000007b1d */ /* 0x000fe20000010000 */
[----:B------:R-:W-:-:S05]  /*77d0*/  ISETP.GT.AND P3, PT, R102, R10, PT ;  /* 0x0000000a6600720c */ /* 0x000fca0003f64270 */
[----:B------:R-:W3:Y:S01]  /*77e0*/  MUFU.TANH R12, R12 ;  /* 0x0000000c000c7308 */ /* 0x000ee20000002400 */
[----:B----4-:R-:W-:Y:S02]  /*77f0*/  FSEL R13, R13, -INF , !P3 ;  /* 0xff8000000d0d7808 */ /* 0x010fe40005800000 */
[C---:B------:R-:W-:Y:S02]  /*7800*/  ISETP.GT.AND P3, PT, R121.reuse, R4, PT ;  /* 0x000000047900720c */ /* 0x040fe40003f64270 */
[----:B------:R-:W-:-:S03]  /*7810*/  ISETP.GT.AND P5, PT, R121, R17, PT ;  /* 0x000000117900720c */ /* 0x000fc60003fa4270 */
[----:B------:R-:W4:Y:S01]  /*7820*/  MUFU.TANH R6, R15 ;  /* 0x0000000f00067308 */ /* 0x000f220000002400 */
[----:B-1----:R-:W-:Y:S02]  /*7830*/  FSEL R8, R8, -INF , !P3 ;  /* 0xff80000008087808 */ /* 0x002fe40005800000 */
[----:B--2---:R-:W-:Y:S02]  /*7840*/  FSEL R16, R16, -INF , !P5 ;  /* 0xff80000010107808 */ /* 0x004fe40006800000 */
[----:B------:R-:W-:Y:S02]  /*7850*/  ISETP.GT.U32.AND P3, PT, R127, R150, PT ;  /* 0x000000967f00720c */ /* 0x000fe40003f64070 */
[----:B------:R-:W-:Y:S02]  /*7860*/  ISETP.GE.AND P6, PT, R17, R166, PT ;  /* 0x000000a61100720c */ /* 0x000fe40003fc6270 */
[----:B------:R-:W-:Y:S02]  /*7870*/  ISETP.GT.AND P5, PT, R121, R10, PT ;  /* 0x0000000a7900720c */ /* 0x000fe40003fa4270 */
[----:B------:R-:W-:-:S02]  /*7880*/  ISETP.GE.AND P4, PT, R17, R163, PT ;  /* 0x000000a31100720c */ /* 0x000fc40003f86270 */
[----:B------:R-:W-:Y:S02]  /*7890*/  FSEL R118, R16, -INF , !P6 ;  /* 0xff80000010767808 */ /* 0x000fe40007000000 */
[----:B---3--:R-:W-:Y:S02]  /*78a0*/  FSEL R12, R12, -INF , !P5 ;  /* 0xff8000000c0c7808 */ /* 0x008fe40006800000 */
[C---:B------:R-:W-:Y:S02]  /*78b0*/  ISETP.GE.AND P6, PT, R10.reuse, R166, PT ;  /* 0x000000a60a00720c */ /* 0x040fe40003fc6270 */
        /* <DEDUP_REMOVED lines=8> */
[----:B----4-:R-:W-:Y:S02]  /*7940*/  FSEL R6, R6, -INF , !P4 ;  /* 0xff80000006067808 */ /* 0x010fe40006000000 */
[----:B------:R-:W-:-:S02]  /*7950*/  FSEL R122, R8, -INF , !P6 ;  /* 0xff800000087a7808 */ /* 0x000fc40007000000 */
        /* <DEDUP_REMOVED lines=66> */
.L_x_10098:
        /* <DEDUP_REMOVED lines=8> */
.L_x_10099:
[----:B------:R-:W-:Y:S05]  /*7e00*/  BSYNC.RECONVERGENT B0 ;  /* 0x0000000000007941 */ /* 0x000fea0003800200 */
.L_x_10097:
        /* <DEDUP_REMOVED lines=55> */
.L_x_10096:
[----:B------:R-:W-:Y:S05]  /*8180*/  BSYNC.RECONVERGENT B1 ;  /* 0x0000000000017941 */ /* 0x000fea0003800200 */
.L_x_10095:
[----:B------:R-:W3:Y:S01]  /*8190*/  LD.E R117, desc[UR4][R2.64+0xdc] ;  /* 0x0000dc0402757980 */ /* 0x000ee2000c101900 */
[----:B------:R-:W-:Y:S02]  /*81a0*/  FMNMX3.FTZ R4, R100, R35, R33, !PT ;  /* 0x0000002364047276 */ /* 0x000fe40007810021 */
[----:B------:R-:W-:Y:S01]  /*81b0*/  FMNMX3.FTZ R6, R0, R11, R9, !PT ;  /* 0x0000000b00067276 */ /* 0x000fe20007810009 */
[----:B------:R-:W-:Y:S01]  /*81c0*/  LDSM.16.MT88.4 R24, [R133+0x8000] ;  /* 0x008000008518783b */ /* 0x000fe20000004200 */
[----:B------:R-:W-:Y:S02]  /*81d0*/  FMNMX3.FTZ R4, R4, R31, R29, !PT ;  /* 0x0000001f04047276 */ /* 0x000fe4000781001d */
[----:B------:R-:W-:Y:S01]  /*81e0*/  FMNMX3.FTZ R6, R6, R5, R7, !PT ;  /* 0x0000000506067276 */ /* 0x000fe20007810007 */
[----:B--2---:R-:W-:Y:S01]  /*81f0*/  LDSM.16.MT88.4 R16, [R134+0x8000] ;  /* 0x008000008610783b */ /* 0x004fe20000004200 */
        /* <DEDUP_REMOVED lines=26> */
[C---:B------:R-:W-:Y:S02]  /*83a0*/  FMUL.FTZ R114, R117.reuse, R104 ;  /* 0x0000006875727220 */ /* 0x040fe40000410000 */
[----:B------:R-:W-:Y:S02]  /*83b0*/  FMUL.FTZ R103, R117, R4 ;  /* 0x0000000475677220 */ /* 0x000fe40000410000 */
[----:B------:R-:W-:Y:S02]  /*83c0*/  FSEL R126, R126, RZ, P1 ;  /* 0x000000ff7e7e7208 */ /* 0x000fe40000800000 */
[----:B------:R-:W-:Y:S02]  /*83d0*/  FSEL R114, R114, RZ, P0 ;  /* 0x000000ff72727208 */ /* 0x000fe40000000000 */
[----:B------:R-:W1:Y:S01]  /*83e0*/  MUFU.EX2 R103, R103 ;  /* 0x0000006700677308 */ /* 0x000e620000000800 */
[-CC-:B------:R-:W-:Y:S01]  /*83f0*/  FFMA.FTZ R102, R35, R117.reuse, -R126.reuse ;  /* 0x0000007523667223 */ /* 0x180fe2000001087e */
[-C--:B------:R-:W-:Y:S01]  /*8400*/  FFMA.FTZ R108, R33, R117.reuse, -R126 ;  /* 0x00000075216c7223 */ /* 0x080fe2000001087e */
[-C--:B------:R-:W-:Y:S01]  /*8410*/  FFMA.FTZ R109, R9, R117.reuse, -R114 ;  /* 0x00000075096d7223 */ /* 0x080fe20000010872 */
[----:B------:R-:W-:Y:S01]  /*8420*/  FSEL R9, R104, RZ, P0 ;  /* 0x000000ff68097208 */ /* 0x000fe20000000000 */
[----:B------:R-:W2:Y:S01]  /*8430*/  LDSM.16.MT88.4 R32, [R132+0x8000] ;  /* 0x008000008420783b */ /* 0x000ea20000004200 */
[-CC-:B------:R-:W-:Y:S01]  /*8440*/  FFMA.FTZ R107, R31, R117.reuse, -R126.reuse ;  /* 0x000000751f6b7223 */ /* 0x180fe2000001087e */
[-C--:B------:R-:W-:Y:S01]  /*8450*/  FFMA.FTZ R106, R29, R117.reuse, -R126 ;  /* 0x000000751d6a7223 */ /* 0x080fe2000001087e */
[-CC-:B------:R-:W-:Y:S01]  /*8460*/  FFMA.FTZ R101, R11, R117.reuse, -R114.reuse ;  /* 0x000000750b657223 */ /* 0x180fe20000010872 */
[----:B------:R-:W-:Y:S01]  /*8470*/  FADD.FTZ R100, R0, -R9 ;  /* 0x8000000900647221 */ /* 0x000fe20000010000 */
[-CC-:B------:R-:W-:Y:S01]  /*8480*/  FFMA.FTZ R111, R5, R117.reuse, -R114.reuse ;  /* 0x00000075056f7223 */ /* 0x180fe20000010872 */
[-C--:B------:R-:W-:Y:S01]  /*8490*/  FFMA.FTZ R0, R7, R117.reuse, -R114 ;  /* 0x0000007507007223 */ /* 0x080fe20000010872 */
[----:B------:R-:W-:Y:S01]  /*84a0*/  MUFU.EX2 R102, R102 ;  /* 0x0000006600667308 */ /* 0x000fe20000000800 */
[----:B------:R-:W-:Y:S01]  /*84b0*/  FMUL.FTZ R100, R117, R100 ;  /* 0x0000006475647220 */ /* 0x000fe20000410000 */
[----:B------:R-:W-:Y:S01]  /*84c0*/  LDSM.16.MT88.4 R8, [R138+0x8000] ;  /* 0x008000008a08783b */ /* 0x000fe20000004200 */
[----:B------:R-:W-:Y:S01]  /*84d0*/  FFMA.FTZ R172, R129, R117, -R126 ;  /* 0x0000007581ac7223 */ /* 0x000fe2000001087e */
[-C--:B-1----:R-:W-:Y:S01]  /*84e0*/  FMUL.FTZ R4, R96, R103.reuse ;  /* 0x0000006760047220 */ /* 0x082fe20000410000 */
[-C--:B------:R-:W-:Y:S01]  /*84f0*/  FMUL.FTZ R5, R97, R103.reuse ;  /* 0x0000006761057220 */ /* 0x080fe20000410000 */
[-C--:B------:R-:W-:Y:S01]  /*8500*/  FMUL.FTZ R28, R72, R103.reuse ;  /* 0x00000067481c7220 */ /* 0x080fe20000410000 */
[-C--:B------:R-:W-:Y:S01]  /*8510*/  FMUL.FTZ R29, R73, R103.reuse ;  /* 0x00000067491d7220 */ /* 0x080fe20000410000 */
[----:B------:R-:W1:Y:S01]  /*8520*/  MUFU.EX2 R100, R100 ;  /* 0x0000006400647308 */ /* 0x000e620000000800 */
        /* <DEDUP_REMOVED lines=16> */
[-C--:B-1----:R-:W-:Y:S01]  /*8630*/  FMUL.FTZ R6, R98, R100.reuse ;  /* 0x0000006462067220 */ /* 0x082fe20000410000 */
[-C--:B------:R-:W-:Y:S01]  /*8640*/  FMUL.FTZ R7, R99, R100.reuse ;  /* 0x0000006463077220 */ /* 0x080fe20000410000 */
[-C--:B------:R-:W-:Y:S01]  /*8650*/  FMUL.FTZ R30, R74, R100.reuse ;  /* 0x000000644a1e7220 */ /* 0x080fe20000410000 */
[-C--:B------:R-:W-:Y:S01]  /*8660*/  FMUL.FTZ R31, R75, R100.reuse ;  /* 0x000000644b1f7220 */ /* 0x080fe20000410000 */
[-C--:B------:R-:W-:Y:S01]  /*8670*/  FMUL.FTZ R70, R70, R100.reuse ;  /* 0x0000006446467220 */ /* 0x080fe20000410000 */
[----:B------:R-:W-:Y:S01]  /*8680*/  FMUL.FTZ R71, R71, R100 ;  /* 0x0000006447477220 */ /* 0x000fe20000410000 */
[----:B------:R-:W1:Y:S01]  /*8690*/  LDSM.16.MT88.4 R72, [R138+0xa000] ;  /* 0x00a000008a48783b */ /* 0x000e620000004200 */
[----:B------:R-:W4:Y:S01]  /*86a0*/  MUFU.EX2 R106, R106 ;  /* 0x0000006a006a7308 */ /* 0x000f220000000800 */
        /* <DEDUP_REMOVED lines=22> */
[----:B------:R-:W-:Y:S01]  /*8810*/  FFMA.FTZ R128, R189, R117, -R114 ;  /* 0x00000075bd807223 */ /* 0x000fe20000010872 */
[----:B------:R-:W-:Y:S01]  /*8820*/  MUFU.EX2 R111, R111 ;  /* 0x0000006f006f7308 */ /* 0x000fe20000000800 */
[-C--:B------:R-:W-:Y:S01]  /*8830*/  FMUL.FTZ R92, R92, R103.reuse ;  /* 0x000000675c5c7220 */ /* 0x080fe20000410000 */
[-C--:B------:R-:W-:Y:S01]  /*8840*/  FMUL.FTZ R93, R93, R103.reuse ;  /* 0x000000675d5d7220 */ /* 0x080fe20000410000 */
[-C--:B------:R-:W-:Y:S01]  /*8850*/  FMUL.FTZ R94, R94, R100.reuse ;  /* 0x000000645e5e7220 */ /* 0x080fe20000410000 */
[-C--:B------:R-:W-:Y:S01]  /*8860*/  FMUL.FTZ R95, R95, R100.reuse ;  /* 0x000000645f5f7220 */ /* 0x080fe20000410000 */
[-C--:B------:R-:W-:Y:S01]  /*8870*/  FMUL.FTZ R52, R52, R103.reuse ;  /* 0x0000006734347220 */ /* 0x080fe20000410000 */
[----:B------:R-:W-:Y:S01]  /*8880*/  FMUL.FTZ R53, R53, R103 ;  /* 0x0000006735357220 */ /* 0x000fe20000410000 */
[-C--:B------:R-:W-:Y:S01]  /*8890*/  FMUL.FTZ R54, R54, R100.reuse ;  /* 0x0000006436367220 */ /* 0x080fe20000410000 */
        /* <DEDUP_REMOVED lines=16> */
[----:B------:R-:W3:Y:S01]  /*89a0*/  MUFU.EX2 R153, R153 ;  /* 0x0000009900997308 */ /* 0x000ee20000000800 */
[----:B----4-:R-:W-:Y:S01]  /*89b0*/  F2FP.BF16.F32.PACK_AB R99, R0, R111 ;  /* 0x0000006f0063723e */ /* 0x010fe200000010ff */
[-C--:B------:R-:W-:Y:S01]  /*89c0*/  FMUL.FTZ R12, R88, R103.reuse ;  /* 0x00000067580c7220 */ /* 0x080fe20000410000 */
[-C--:B------:R-:W-:Y:S01]  /*89d0*/  FMUL.FTZ R13, R89, R103.reuse ;  /* 0x00000067590d7220 */ /* 0x080fe20000410000 */
[-C--:B------:R-:W-:Y:S01]  /*89e0*/  FMUL.FTZ R14, R90, R100.reuse ;  /* 0x000000645a0e7220 */ /* 0x080fe20000410000 */
[-C--:B------:R-:W-:Y:S01]  /*89f0*/  FMUL.FTZ R15, R91, R100.reuse ;  /* 0x000000645b0f7220 */ /* 0x080fe20000410000 */
[-C--:B------:R-:W-:Y:S01]  /*8a00*/  FMUL.FTZ R84, R84, R103.reuse ;  /* 0x0000006754547220 */ /* 0x080fe20000410000 */
[----:B------:R-:W-:Y:S01]  /*8a10*/  FMUL.FTZ R85, R85, R103 ;  /* 0x0000006755557220 */ /* 0x000fe20000410000 */
[C---:B--2---:R-:W-:Y:S01]  /*8a20*/  HMMA.16816.F32.BF16 R28, R96.reuse, R32, R28 ;  /* 0x00000020601c723c */ /* 0x044fe2000004181c */
[----:B------:R-:W-:Y:S01]  /*8a30*/  MUFU.EX2 R170, R170 ;  /* 0x000000aa00aa7308 */ /* 0x000fe20000000800 */
[-C--:B------:R-:W-:Y:S01]  /*8a40*/  FMUL.FTZ R86, R86, R100.reuse ;  /* 0x0000006456567220 */ /* 0x080fe20000410000 */
[-C--:B------:R-:W-:Y:S01]  /*8a50*/  FMUL.FTZ R87, R87, R100.reuse ;  /* 0x0000006457577220 */ /* 0x080fe20000410000 */
[-C--:B------:R-:W-:Y:S01]  /*8a60*/  FFMA.FTZ R189, R173, R117.reuse, -R126 ;  /* 0x00000075adbd7223 */ /* 0x080fe2000001087e */
[-C--:B------:R-:W-:Y:S01]  /*8a70*/  FFMA.FTZ R182, R177, R117.reuse, -R114 ;  /* 0x00000075b1b67223 */ /* 0x080fe20000010872 */
[-CC-:B------:R-:W-:Y:S01]  /*8a80*/  FFMA.FTZ R176, R181, R117.reuse, -R126.reuse ;  /* 0x00000075b5b07223 */ /* 0x180fe2000001087e */
[-CC-:B------:R-:W-:Y:S01]  /*8a90*/  FFMA.FTZ R178, R185, R117.reuse, -R126.reuse ;  /* 0x00000075b9b27223 */ /* 0x180fe2000001087e */
[C---:B------:R-:W-:Y:S01]  /*8aa0*/  HMMA.16816.F32.BF16 R32, R96.reuse, R34, R68 ;  /* 0x000000226020723c */ /* 0x040fe20000041844 */
[----:B------:R-:W2:Y:S01]  /*8ab0*/  LDSM.16.MT88.4 R68, [R134+0xa000] ;  /* 0x00a000008644783b */ /* 0x000ea20000004200 */
[----:B------:R-:W-:Y:S01]  /*8ac0*/  MUFU.EX2 R129, R129 ;  /* 0x0000008100817308 */ /* 0x000fe20000000800 */
[-C--:B------:R-:W-:Y:S01]  /*8ad0*/  FFMA.FTZ R173, R187, R117.reuse, -R126 ;  /* 0x00000075bbad7223 */ /* 0x080fe2000001087e */
[-CC-:B------:R-:W-:Y:S01]  /*8ae0*/  FFMA.FTZ R177, R179, R117.reuse, -R114.reuse ;  /* 0x00000075b3b17223 */ /* 0x180fe20000010872 */
[-CC-:B------:R-:W-:Y:S01]  /*8af0*/  FFMA.FTZ R180, R183, R117.reuse, -R114.reuse ;  /* 0x00000075b7b47223 */ /* 0x180fe20000010872 */
[-C--:B------:R-:W-:Y:S01]  /*8b00*/  FFMA.FTZ R171, R171, R117.reuse, -R114 ;  /* 0x00000075abab7223 */ /* 0x080fe20000010872 */
[-CC-:B------:R-:W-:Y:S01]  /*8b10*/  FFMA.FTZ R179, R116, R117.reuse, -R126.reuse ;  /* 0x0000007574b37223 */ /* 0x180fe2000001087e */
[C---:B-1----:R-:W-:Y:S01]  /*8b20*/  HMMA.16816.F32.BF16 R36, R96.reuse, R72, R36 ;  /* 0x000000486024723c */ /* 0x042fe20000041824 */
[-CC-:B------:R-:W-:Y:S01]  /*8b30*/  FFMA.FTZ R116, R118, R117.reuse, -R126.reuse ;  /* 0x0000007576747223 */ /* 0x180fe2000001087e */
[----:B------:R-:W-:Y:S01]  /*8b40*/  MUFU.EX2 R167, R167 ;  /* 0x000000a700a77308 */ /* 0x000fe20000000800 */
[-CC-:B------:R-:W-:Y:S01]  /*8b50*/  FFMA.FTZ R118, R119, R117.reuse, -R126.reuse ;  /* 0x0000007577767223 */ /* 0x180fe2000001087e */
[-C--:B------:R-:W-:Y:S01]  /*8b60*/  FFMA.FTZ R119, R122, R117.reuse, -R126 ;  /* 0x000000757a777223 */ /* 0x080fe2000001087e */
[-CC-:B------:R-:W-:Y:S01]  /*8b70*/  FFMA.FTZ R110, R110, R117.reuse, -R114.reuse ;  /* 0x000000756e6e7223 */ /* 0x180fe20000010872 */
[----:B------:R-:W-:Y:S01]  /*8b80*/  FFMA.FTZ R113, R113, R117, -R114 ;  /* 0x0000007571717223 */ /* 0x000fe20000010872 */
[----:B------:R-:W-:Y:S01]  /*8b90*/  FFMA.FTZ R175, R175, R103, R102 ;  /* 0x00000067afaf7223 */ /* 0x000fe20000010066 */
[----:B------:R-:W-:Y:S01]  /*8ba0*/  HMMA.16816.F32.BF16 R40, R96, R74, R40 ;  /* 0x0000004a6028723c */ /* 0x000fe20000041828 */
[----:B------:R-:W1:Y:S01]  /*8bb0*/  LDSM.16.MT88.4 R72, [R133+0xa000] ;  /* 0x00a000008548783b */ /* 0x000e620000004200 */
[----:B------:R-:W4:Y:S01]  /*8bc0*/  MUFU.EX2 R130, R130 ;  /* 0x0000008200827308 */ /* 0x000f220000000800 */
[----:B------:R-:W-:Y:S01]  /*8bd0*/  FFMA.FTZ R174, R174, R100, R101 ;  /* 0x00000064aeae7223 */ /* 0x000fe20000010065 */
[----:B------:R-:W-:-:S03]  /*8be0*/  FADD.FTZ R108, R108, R175 ;  /* 0x000000af6c6c7221 */ /* 0x000fc60000010000 */
[----:B------:R-:W-:Y:S01]  /*8bf0*/  FADD.FTZ R174, R109, R174 ;  /* 0x000000ae6dae7221 */ /* 0x000fe20000010000 */
[C---:B------:R-:W-:Y:S01]  /*8c00*/  HMMA.16816.F32.BF16 R20, R96.reuse, R24, R20 ;  /* 0x000000186014723c */ /* 0x040fe20000041814 */
[----:B------:R-:W-:Y:S01]  /*8c10*/  FADD.FTZ R107, R107, R108 ;  /* 0x0000006c6b6b7221 */ /* 0x000fe20000010000 */
[----:B------:R-:W-:Y:S01]  /*8c20*/  MUFU.EX2 R131, R131 ;  /* 0x0000008300837308 */ /* 0x000fe20000000800 */
[----:B------:R-:W-:Y:S02]  /*8c30*/  FADD.FTZ R111, R111, R174 ;  /* 0x000000ae6f6f7221 */ /* 0x000fe40000010000 */
[----:B------:R-:W-:Y:S02]  /*8c40*/  FADD.FTZ R107, R106, R107 ;  /* 0x0000006b6a6b7221 */ /* 0x000fe40000010000 */
[----:B------:R-:W-:Y:S01]  /*8c50*/  FADD.FTZ R0, R0, R111 ;  /* 0x0000006f00007221 */ /* 0x000fe20000010000 */
[C---:B------:R-:W-:Y:S01]  /*8c60*/  HMMA.16816.F32.BF16 R24, R96.reuse, R26, R76 ;  /* 0x0000001a6018723c */ /* 0x040fe2000004184c */
[----:B------:R-:W-:Y:S01]  /*8c70*/  LDSM.16.MT88.4 R76, [R138+0x8800] ;  /* 0x008800008a4c783b */ /* 0x000fe20000004200 */
[----:B------:R-:W5:Y:S06]  /*8c80*/  MUFU.EX2 R128, R128 ;  /* 0x0000008000807308 */ /* 0x000f6c0000000800 */
[C---:B------:R-:W-:Y:S02]  /*8c90*/  HMMA.16816.F32.BF16 R4, R96.reuse, R8, R4 ;  /* 0x000000086004723c */ /* 0x040fe40000041804 */
[----:B------:R-:W-:Y:S06]  /*8ca0*/  MUFU.EX2 R189, R189 ;  /* 0x000000bd00bd7308 */ /* 0x000fec0000000800 */
[C---:B--2---:R-:W-:Y:S02]  /*8cb0*/  HMMA.16816.F32.BF16 R44, R96.reuse, R68, R44 ;  /* 0x00000044602c723c */ /* 0x044fe4000004182c */
[----:B------:R-:W-:Y:S06]  /*8cc0*/  MUFU.EX2 R176, R176 ;  /* 0x000000b000b07308 */ /* 0x000fec0000000800 */
[C---:B------:R-:W-:Y:S01]  /*8cd0*/  HMMA.16816.F32.BF16 R48, R96.reuse, R70, R48 ;  /* 0x000000466030723c */ /* 0x040fe20000041830 */
[----:B------:R-:W2:Y:S01]  /*8ce0*/  LDSM.16.MT88.4 R68, [R132+0xa000] ;  /* 0x00a000008444783b */ /* 0x000ea20000004200 */
[----:B------:R-:W-:Y:S06]  /*8cf0*/  MUFU.EX2 R178, R178 ;  /* 0x000000b200b27308 */ /* 0x000fec0000000800 */
[C---:B------:R-:W-:Y:S01]  /*8d00*/  HMMA.16816.F32.BF16 R8, R96.reuse, R10, R92 ;  /* 0x0000000a6008723c */ /* 0x040fe2000004185c */
[----:B------:R-:W-:Y:S01]  /*8d10*/  LDSM.16.MT88.4 R92, [R138+0x9800] ;  /* 0x009800008a5c783b */ /* 0x000fe20000004200 */
[----:B------:R-:W-:Y:S06]  /*8d20*/  MUFU.EX2 R173, R173 ;  /* 0x000000ad00ad7308 */ /* 0x000fec0000000800 */
[C---:B-1----:R-:W-:Y:S02]  /*8d30*/  HMMA.16816.F32.BF16 R52, R96.reuse, R72, R52 ;  /* 0x000000486034723c */ /* 0x042fe40000041834 */
[----:B------:R-:W-:Y:S06]  /*8d40*/  MUFU.EX2 R182, R182 ;  /* 0x000000b600b67308 */ /* 0x000fec0000000800 */
        /* <DEDUP_REMOVED lines=8> */
[----:B--2---:R-:W-:Y:S01]  /*8dd0*/  HMMA.16816.F32.BF16 R60, R96, R68, R60 ;  /* 0x00000044603c723c */ /* 0x004fe2000004183c */
[----:B---3--:R-:W-:Y:S01]  /*8de0*/  F2FP.BF16.F32.PACK_AB R68, R153, R172 ;  /* 0x000000ac9944723e */ /* 0x008fe200000010ff */
[----:B------:R-:W-:Y:S01]  /*8df0*/  MUFU.EX2 R179, R179 ;  /* 0x000000b300b37308 */ /* 0x000fe20000000800 */
[----:B----4-:R-:W-:Y:S01]  /*8e00*/  F2FP.BF16.F32.PACK_AB R69, R130, R167 ;  /* 0x000000a78245723e */ /* 0x010fe200000010ff */
[----:B------:R-:W-:Y:S01]  /*8e10*/  FADD.FTZ R172, R172, R107 ;  /* 0x0000006bacac7221 */ /* 0x000fe20000010000 */
[----:B------:R-:W-:Y:S01]  /*8e20*/  FADD.FTZ R167, R167, R0 ;  /* 0x00000000a7a77221 */ /* 0x000fe20000010000 */
[----:B------:R-:W-:-:S02]  /*8e30*/  MOV R0, R104 ;  /* 0x0000006800007202 */ /* 0x000fc40000000f00 */
[----:B------:R-:W-:Y:S01]  /*8e40*/  HMMA.16816.F32.BF16 R64, R96, R70, R64 ;  /* 0x000000466040723c */ /* 0x000fe20000041840 */
[----:B------:R-:W-:Y:S01]  /*8e50*/  F2FP.BF16.F32.PACK_AB R70, R129, R170 ;  /* 0x000000aa8146723e */ /* 0x000fe200000010ff */
[----:B------:R-:W2:Y:S01]  /*8e60*/  MUFU.EX2 R116, R116 ;  /* 0x0000007400747308 */ /* 0x000ea20000000800 */
[----:B-----5:R-:W-:Y:S01]  /*8e70*/  F2FP.BF16.F32.PACK_AB R71, R128, R131 ;  /* 0x000000838047723e */ /* 0x020fe200000010ff */
[----:B------:R-:W-:Y:S01]  /*8e80*/  FADD.FTZ R153, R153, R172 ;  /* 0x000000ac99997221 */ /* 0x000fe20000010000 */
[----:B------:R-:W-:Y:S01]  /*8e90*/  FADD.FTZ R130, R130, R167 ;  /* 0x000000a782827221 */ /* 0x000fe20000010000 */
[----:B------:R-:W-:Y:S02]  /*8ea0*/  @P3 MOV R0, R104 ;  /* 0x0000006800003202 */ /* 0x000fe40000000f00 */
[----:B------:R-:W-:Y:S01]  /*8eb0*/  FADD.FTZ R170, R170, R153 ;  /* 0x00000099aaaa7221 */ /* 0x000fe20000010000 */
[----:B------:R-:W-:Y:S01]  /*8ec0*/  FADD.FTZ R131, R131, R130 ;  /* 0x0000008283837221 */ /* 0x000fe20000010000 */
[----:B------:R-:W-:Y:S01]  /*8ed0*/  HMMA.16816.F32.BF16 R4, R68, R76, R4 ;  /* 0x0000004c4404723c */ /* 0x000fe20000041804 */
[----:B------:R-:W-:Y:S01]  /*8ee0*/  MUFU.EX2 R118, R118 ;  /* 0x0000007600767308 */ /* 0x000fe20000000800 */
[----:B------:R-:W-:Y:S01]  /*8ef0*/  FADD.FTZ R170, R129, R170 ;  /* 0x000000aa81aa7221 */ /* 0x000fe20000010000 */
[----:B------:R-:W-:-:S05]  /*8f00*/  FADD.FTZ R131, R128, R131 ;  /* 0x0000008380837221 */ /* 0x000fca0000010000 */
[----:B------:R-:W-:Y:S01]  /*8f10*/  HMMA.16816.F32.BF16 R8, R68, R78, R8 ;  /* 0x0000004e4408723c */ /* 0x000fe20000041808 */
[----:B------:R-:W3:Y:S01]  /*8f20*/  LDSM.16.MT88.4 R76, [R133+0x8800] ;  /* 0x00880000854c783b */ /* 0x000ee20000004200 */
[----:B------:R-:W4:Y:S01]  /*8f30*/  MUFU.EX2 R119, R119 ;  /* 0x0000007700777308 */ /* 0x000f220000000800 */
[----:B--2---:R-:W-:-:S05]  /*8f40*/  F2FP.BF16.F32.PACK_AB R100, R116, R179 ;  /* 0x000000b37464723e */ /* 0x004fca00000010ff */
[C---:B-1----:R-:W-:Y:S02]  /*8f50*/  HMMA.16816.F32.BF16 R12, R68.reuse, R72, R12 ;  /* 0x00000048440c723c */ /* 0x042fe4000004180c */
[----:B------:R-:W-:Y:S06]  /*8f60*/  MUFU.EX2 R110, R110 ;  /* 0x0000006e006e7308 */ /* 0x000fec0000000800 */
[----:B------:R-:W-:Y:S01]  /*8f70*/  HMMA.16816.F32.BF16 R16, R68, R74, R16 ;  /* 0x0000004a4410723c */ /* 0x000fe20000041810 */
[----:B------:R-:W1:Y:S01]  /*8f80*/  LDSM.16.MT88.4 R72, [R132+0x8800] ;  /* 0x008800008448783b */ /* 0x000e620000004200 */
[----:B------:R-:W2:Y:S01]  /*8f90*/  MUFU.EX2 R113, R113 ;  /* 0x0000007100717308 */ /* 0x000ea20000000800 */
[----:B----4-:R-:W-:-:S02]  /*8fa0*/  F2FP.BF16.F32.PACK_AB R102, R119, R118 ;  /* 0x000000767766723e */ /* 0x010fc400000010ff */
[----:B--2---:R-:W-:-:S03]  /*8fb0*/  F2FP.BF16.F32.PACK_AB R101, R113, R110 ;  /* 0x0000006e7165723e */ /* 0x004fc600000010ff */
[C---:B---3--:R-:W-:Y:S08]  /*8fc0*/  HMMA.16816.F32.BF16 R20, R68.reuse, R76, R20 ;  /* 0x0000004c4414723c */ /* 0x048ff00000041814 */
        /* <DEDUP_REMOVED lines=16> */
[----:B------:R-:W-:Y:S01]  /*90d0*/  F2FP.BF16.F32.PACK_AB R68, R176, R189 ;  /* 0x000000bdb044723e */ /* 0x000fe200000010ff */
[----:B------:R-:W1:Y:S01]  /*90e0*/  LDSM.16.MT88.4 R72, [R134+0x9000] ;  /* 0x009000008648783b */ /* 0x000e620000004200 */
        /* <DEDUP_REMOVED lines=12> */
[----:B------:R-:W-:Y:S02]  /*91b0*/  FADD.FTZ R110, R110, R171 ;  /* 0x000000ab6e6e7221 */ /* 0x000fe40000010000 */
[----:B------:R-:W-:Y:S01]  /*91c0*/  FADD.FTZ R179, R116, R179 ;  /* 0x000000b374b37221 */ /* 0x000fe20000010000 */
[----:B--2---:R-:W-:Y:S01]  /*91d0*/  HMMA.16816.F32.BF16 R4, R68, R76, R4 ;  /* 0x0000004c4404723c */ /* 0x004fe20000041804 */
[----:B------:R-:W-:Y:S02]  /*91e0*/  FADD.FTZ R113, R113, R110 ;  /* 0x0000006e71717221 */ /* 0x000fe40000010000 */
[----:B------:R-:W-:-:S04]  /*91f0*/  FADD.FTZ R118, R118, R179 ;  /* 0x000000b376767221 */ /* 0x000fc80000010000 */
[----:B------:R-:W-:Y:S01]  /*9200*/  FADD.FTZ R175, R119, R118 ;  /* 0x0000007677af7221 */ /* 0x000fe20000010000 */
        /* <DEDUP_REMOVED lines=17> */
[----:B--2---:R-:W-:Y:S01]  /*9320*/  HMMA.16816.F32.BF16 R52, R68, R76, R52 ;  /* 0x0000004c4434723c */ /* 0x004fe20000041834 */
[-CC-:B------:R-:W-:Y:S01]  /*9330*/  FFMA.FTZ R76, R115, R117.reuse, -R114.reuse ;  /* 0x00000075734c7223 */ /* 0x180fe20000010872 */
[----:B------:R-:W-:-:S03]  /*9340*/  FFMA.FTZ R115, R112, R117, -R114 ;  /* 0x0000007570737223 */ /* 0x000fc60000010872 */
[----:B------:R2:W-:Y:S03]  /*9350*/  MUFU.EX2 R112, R76 ;  /* 0x0000004c00707308 */ /* 0x0005e60000000800 */
[C---:B------:R-:W-:Y:S05]  /*9360*/  HMMA.16816.F32.BF16 R56, R68.reuse, R78, R56 ;  /* 0x0000004e4438723c */ /* 0x040fea0000041838 */
[----:B------:R-:W3:Y:S03]  /*9370*/  MUFU.EX2 R115, R115 ;  /* 0x0000007300737308 */ /* 0x000ee60000000800 */
[C---:B-1----:R-:W-:Y:S01]  /*9380*/  HMMA.16816.F32.BF16 R60, R68.reuse, R72, R60 ;  /* 0x00000048443c723c */ /* 0x042fe2000004183c */
[----:B--2---:R-:W1:Y:S07]  /*9390*/  LDSM.16.MT88.4 R76, [R133+0x9800] ;  /* 0x00980000854c783b */ /* 0x004e6e0000004200 */
[----:B------:R-:W-:Y:S01]  /*93a0*/  HMMA.16816.F32.BF16 R64, R68, R74, R64 ;  /* 0x0000004a4440723c */ /* 0x000fe20000041840 */
[----:B------:R-:W2:Y:S01]  /*93b0*/  LDSM.16.MT88.4 R68, [R132+0x9800] ;  /* 0x009800008444783b */ /* 0x000ea20000004200 */
[----:B---3--:R-:W-:Y:S01]  /*93c0*/  F2FP.BF16.F32.PACK_AB R103, R115, R112 ;  /* 0x000000707367723e */ /* 0x008fe200000010ff */
[----:B------:R-:W-:-:S04]  /*93d0*/  FADD.FTZ R112, R112, R113 ;  /* 0x0000007170707221 */ /* 0x000fc80000010000 */
[----:B------:R-:W-:Y:S02]  /*93e0*/  FADD.FTZ R174, R115, R112 ;  /* 0x0000007073ae7221 */ /* 0x000fe40000010000 */
[C---:B------:R-:W-:Y:S01]  /*93f0*/  HMMA.16816.F32.BF16 R96, R100.reuse, R92, R4 ;  /* 0x0000005c6460723c */ /* 0x040fe20000041804 */
[----:B------:R-:W3:Y:S07]  /*9400*/  LDSM.16.MT88.4 R4, [R138+0xb800] ;  /* 0x00b800008a04783b */ /* 0x000eee0000004200 */
[C---:B------:R-:W-:Y:S01]  /*9410*/  HMMA.16816.F32.BF16 R92, R100.reuse, R94, R8 ;  /* 0x0000005e645c723c */ /* 0x040fe20000041808 */
[----:B------:R-:W-:Y:S07]  /*9420*/  LDSM.16.MT88.4 R8, [R133+0xb800] ;  /* 0x00b800008508783b */ /* 0x000fee0000004200 */
[C---:B------:R-:W-:Y:S01]  /*9430*/  HMMA.16816.F32.BF16 R88, R100.reuse, R84, R12 ;  /* 0x000000546458723c */ /* 0x040fe2000004180c */
[----:B------:R-:W4:Y:S07]  /*9440*/  LDSM.16.MT88.4 R12, [R134+0xb800] ;  /* 0x00b80000860c783b */ /* 0x000f2e0000004200 */
[C---:B------:R-:W-:Y:S08]  /*9450*/  HMMA.16816.F32.BF16 R84, R100.reuse, R86, R16 ;  /* 0x000000566454723c */ /* 0x040ff00000041810 */
[C---:B-1----:R-:W-:Y:S08]  /*9460*/  HMMA.16816.F32.BF16 R80, R100.reuse, R76, R20 ;  /* 0x0000004c6450723c */ /* 0x042ff00000041814 */
[C---:B--2---:R-:W-:Y:S08]  /*9470*/  HMMA.16816.F32.BF16 R72, R100.reuse, R68, R28 ;  /* 0x000000446448723c */ /* 0x044ff0000004181c */
[C---:B---3--:R-:W-:Y:S08]  /*9480*/  HMMA.16816.F32.BF16 R36, R100.reuse, R4, R36 ;  /* 0x000000046424723c */ /* 0x048ff00000041824 */
[C---:B------:R-:W-:Y:S01]  /*9490*/  HMMA.16816.F32.BF16 R40, R100.reuse, R6, R40 ;  /* 0x000000066428723c */ /* 0x040fe20000041828 */
[----:B------:R-:W1:Y:S07]  /*94a0*/  LDSM.16.MT88.4 R4, [R132+0xb800] ;  /* 0x00b800008404783b */ /* 0x000e6e0000004200 */
[C---:B------:R-:W-:Y:S08]  /*94b0*/  HMMA.16816.F32.BF16 R76, R100.reuse, R78, R24 ;  /* 0x0000004e644c723c */ /* 0x040ff00000041818 */
[C---:B------:R-:W-:Y:S08]  /*94c0*/  HMMA.16816.F32.BF16 R68, R100.reuse, R70, R32 ;  /* 0x000000466444723c */ /* 0x040ff00000041820 */
[C---:B----4-:R-:W-:Y:S08]  /*94d0*/  HMMA.16816.F32.BF16 R44, R100.reuse, R12, R44 ;  /* 0x0000000c642c723c */ /* 0x050ff0000004182c */
[C---:B------:R-:W-:Y:S08]  /*94e0*/  HMMA.16816.F32.BF16 R48, R100.reuse, R14, R48 ;  /* 0x0000000e6430723c */ /* 0x040ff00000041830 */
[C---:B------:R-:W-:Y:S08]  /*94f0*/  HMMA.16816.F32.BF16 R52, R100.reuse, R8, R52 ;  /* 0x000000086434723c */ /* 0x040ff00000041834 */
[C---:B------:R-:W-:Y:S08]  /*9500*/  HMMA.16816.F32.BF16 R56, R100.reuse, R10, R56 ;  /* 0x0000000a6438723c */ /* 0x040ff00000041838 */
[C---:B-1----:R-:W-:Y:S08]  /*9510*/  HMMA.16816.F32.BF16 R60, R100.reuse, R4, R60 ;  /* 0x00000004643c723c */ /* 0x042ff0000004183c */
[----:B------:R-:W-:Y:S01]  /*9520*/  HMMA.16816.F32.BF16 R64, R100, R6, R64 ;  /* 0x000000066440723c */ /* 0x000fe20000041840 */
[----:B------:R-:W-:-:S02]  /*9530*/  MOV R100, R105 ;  /* 0x0000006900647202 */ /* 0x000fc40000000f00 */
[----:B------:R-:W-:Y:S01]  /*9540*/  @P3 MOV R100, R105 ;  /* 0x0000006900643202 */ /* 0x000fe20000000f00 */
[----:B------:R-:W-:-:S01]  /*9550*/  NOP ;  /* 0x0000000000007918 */ /* 0x000fc20000000000 */
[----:B------:R-:W-:-:S15]  /*9560*/  @P3 BRA `(.L_x_10100) ;  /* 0x0000000000043947 */ /* 0x000fde0003800000 */
.L_x_10091:
[----:B------:R-:W-:-:S05]  /*9570*/  IADD3 R123, PT, PT, R127, -0x1, RZ ;  /* 0xffffffff7f7b7810 */ /* 0x000fca0007ffe0ff */
.L_x_10100:
[----:B------:R-:W-:Y:S05]  /*9580*/  BSYNC B2 ;  /* 0x0000000000027941 */ /* 0x000fea0003800000 */
.L_x_10090:
        /* <DEDUP_REMOVED lines=12> */
.L_x_10108:
        /* <DEDUP_REMOVED lines=79> */
.L_x_10103:
[----:B------:R-:W-:Y:S05]  /*9b40*/  BSYNC.RECONVERGENT B0 ;  /* 0x0000000000007941 */ /* 0x000fea0003800200 */
.L_x_10102:
        /* <DEDUP_REMOVED lines=56> */
[----:B------:R-:W1:Y:S05]  /*9ed0*/  LDSM.16.M88.4 R120, [R142+0x5800] ;  /* 0x005800008e78783b */ /* 0x000e6a0000000200 */
[----:B------:R-:W0:Y:S05]  /*9ee0*/  LDGDEPBAR ;  /* 0x00000000000079af */ /* 0x000e2a0000000000 */
[----:B------:R-:W-:Y:S05]  /*9ef0*/  LDSM.16.M88.4 R124, [R141] ;  /* 0x000000008d7c783b */ /* 0x000fea0000000200 */
[----:B------:R-:W1:Y:S01]  /*9f00*/  LDSM.16.M88.4 R128, [R137+0x4000] ;  /* 0x004000008980783b */ /* 0x000e620000000200 */
        /* <DEDUP_REMOVED lines=10> */
[----:B------:R-:W-:Y:S01]  /*9fb0*/  HMMA.16816.F32.BF16 R32, R104, R122, RZ ;  /* 0x0000007a6820723c */ /* 0x000fe200000418ff */
[----:B------:R-:W1:Y:S05]  /*9fc0*/  LDSM.16.M88.4 R104, [R137+0x4800] ;  /* 0x004800008968783b */ /* 0x000e6a0000000200 */
[----:B------:R-:W-:Y:S02]  /*9fd0*/  LDSM.16.M88.4 R120, [R135+0x4000] ;  /* 0x004000008778783b */ /* 0x000fe40000000200 */
[C---:B------:R-:W-:Y:S08]  /*9fe0*/  HMMA.16816.F32.BF16 R4, R124.reuse, R128, R4 ;  /* 0x000000807c04723c */ /* 0x040ff00000041804 */
[C---:B------:R-:W-:Y:S08]  /*9ff0*/  HMMA.16816.F32.BF16 R8, R124.reuse, R130, R8 ;  /* 0x000000827c08723c */ /* 0x040ff00000041808 */
[C---:B-1----:R-:W-:Y:S08]  /*a000*/  HMMA.16816.F32.BF16 R12, R124.reuse, R104, R12 ;  /* 0x000000687c0c723c */ /* 0x042ff0000004180c */
[C---:B------:R-:W-:Y:S01]  /*a010*/  HMMA.16816.F32.BF16 R16, R124.reuse, R106, R16 ;  /* 0x0000006a7c10723c */ /* 0x040fe20000041810 */
[----:B------:R-:W-:Y:S07]  /*a020*/  LDSM.16.M88.4 R104, [R140] ;  /* 0x000000008c68783b */ /* 0x000fee0000000200 */
[C---:B------:R-:W-:Y:S08]  /*a030*/  HMMA.16816.F32.BF16 R20, R124.reuse, R108, R20 ;  /* 0x0000006c7c14723c */ /* 0x040ff00000041814 */
[C---:B------:R-:W-:Y:S01]  /*a040*/  HMMA.16816.F32.BF16 R24, R124.reuse, R110, R24 ;  /* 0x0000006e7c18723c */ /* 0x040fe20000041818 */
[----:B------:R-:W1:Y:S07]  /*a050*/  LDSM.16.M88.4 R108, [R136+0x4000] ;  /* 0x00400000886c783b */ /* 0x000e6e0000000200 */
[C---:B------:R-:W-:Y:S08]  /*a060*/  HMMA.16816.F32.BF16 R28, R124.reuse, R112, R28 ;  /* 0x000000707c1c723c */ /* 0x040ff0000004181c */
[----:B------:R-:W-:Y:S01]  /*a070*/  HMMA.16816.F32.BF16 R32, R124, R114, R32 ;  /* 0x000000727c20723c */ /* 0x000fe20000041820 */
[----:B------:R-:W3:Y:S07]  /*a080*/  LDSM.16.M88.4 R112, [R136+0x5000] ;  /* 0x005000008870783b */ /* 0x000eee0000000200 */
[C---:B-1----:R-:W-:Y:S08]  /*a090*/  HMMA.16816.F32.BF16 R4, R104.reuse, R108, R4 ;  /* 0x0000006c6804723c */ /* 0x042ff00000041804 */
[C---:B------:R-:W-:Y:S01]  /*a0a0*/  HMMA.16816.F32.BF16 R8, R104.reuse, R110, R8 ;  /* 0x0000006e6808723c */ /* 0x040fe20000041808 */
[----:B------:R-:W1:Y:S07]  /*a0b0*/  LDSM.16.M88.4 R108, [R136+0x5800] ;  /* 0x00580000886c783b */ /* 0x000e6e0000000200 */
[C---:B------:R-:W-:Y:S08]  /*a0c0*/  HMMA.16816.F32.BF16 R12, R104.reuse, R116, R12 ;  /* 0x00000074680c723c */ /* 0x040ff0000004180c */
[C---:B------:R-:W-:Y:S01]  /*a0d0*/  HMMA.16816.F32.BF16 R16, R104.reuse, R118, R16 ;  /* 0x000000766810723c */ /* 0x040fe20000041810 */
[----:B------:R-:W4:Y:S07]  /*a0e0*/  LDSM.16.M88.4 R116, [R139] ;  /* 0x000000008b74783b */ /* 0x000f2e0000000200 */
[C---:B---3--:R-:W-:Y:S08]  /*a0f0*/  HMMA.16816.F32.BF16 R20, R104.reuse, R112, R20 ;  /* 0x000000706814723c */ /* 0x048ff00000041814 */
[C---:B------:R-:W-:Y:S01]  /*a100*/  HMMA.16816.F32.BF16 R24, R104.reuse, R114, R24 ;  /* 0x000000726818723c */ /* 0x040fe20000041818 */
[----:B------:R-:W-:Y:S07]  /*a110*/  LDSM.16.M88.4 R112, [R135+0x5800] ;  /* 0x005800008770783b */ /* 0x000fee0000000200 */
[C---:B-1----:R-:W-:Y:S08]  /*a120*/  HMMA.16816.F32.BF16 R28, R104.reuse, R108, R28 ;  /* 0x0000006c681c723c */ /* 0x042ff0000004181c */
[----:B------:R-:W-:Y:S01]  /*a130*/  HMMA.16816.F32.BF16 R32, R104, R110, R32 ;  /* 0x0000006e6820723c */ /* 0x000fe20000041820 */
[----:B------:R-:W1:Y:S05]  /*a140*/  LDSM.16.M88.4 R104, [R135+0x4800] ;  /* 0x004800008768783b */ /* 0x000e6a0000000200 */
[----:B------:R-:W3:Y:S02]  /*a150*/  LDSM.16.M88.4 R108, [R135+0x5000] ;  /* 0x00500000876c783b */ /* 0x000ee40000000200 */
[C---:B----4-:R-:W-:Y:S08]  /*a160*/  HMMA.16816.F32.BF16 R4, R116.reuse, R120, R4 ;  /* 0x000000787404723c */ /* 0x050ff00000041804 */
        /* <DEDUP_REMOVED lines=8> */
[C---:B------:R-:W-:Y:S08]  /*a1f0*/  HMMA.16816.F32.BF16 R28, R116.reuse, R112, R28 ;  /* 0x00000070741c723c */ /* 0x040ff0000004181c */
[----:B------:R-:W-:Y:S01]  /*a200*/  HMMA.16816.F32.BF16 R32, R116, R114, R32 ;  /* 0x000000727420723c */ /* 0x000fe20000041820 */
[----:B------:R-:W3:Y:S05]  /*a210*/  LDSM.16.M88.4 R112, [R142+0x7000] ;  /* 0x007000008e70783b */ /* 0x000eea0000000200 */
[----:B------:R-:W-:Y:S02]  /*a220*/  LDSM.16.M88.4 R116, [R141+0x2000] ;  /* 0x002000008d74783b */ /* 0x000fe40000000200 */
        /* <DEDUP_REMOVED lines=33> */
[C---:B------:R-:W-:Y:S08]  /*a440*/  HMMA.16816.F32.BF16 R24, R104.reuse, R114, R24 ;  /* 0x000000726818723c */ /* 0x040ff00000041818 */
[C---:B-1----:R-:W-:Y:S08]  /*a450*/  HMMA.16816.F32.BF16 R28, R104.reuse, R108, R28 ;  /* 0x0000006c681c723c */ /* 0x042ff0000004181c */
[----:B------:R-:W-:Y:S01]  /*a460*/  HMMA.16816.F32.BF16 R32, R104, R110, R32 ;  /* 0x0000006e6820723c */ /* 0x000fe20000041820 */
[----:B------:R-:W1:Y:S05]  /*a470*/  LDSM.16.M88.4 R104, [R135+0x6800] ;  /* 0x006800008768783b */ /* 0x000e6a0000000200 */
[----:B------:R-:W3:Y:S02]  /*a480*/  LDSM.16.M88.4 R108, [R135+0x7000] ;  /* 0x00700000876c783b */ /* 0x000ee40000000200 */
[C---:B----4-:R-:W-:Y:S08]  /*a490*/  HMMA.16816.F32.BF16 R4, R116.reuse, R120, R4 ;  /* 0x000000787404723c */ /* 0x050ff00000041804 */
[C---:B------:R-:W-:Y:S11]  /*a4a0*/  HMMA.16816.F32.BF16 R8, R116.reuse, R122, R8 ;  /* 0x0000007a7408723c */ /* 0x040ff60000041808 */
[-C--:B--2---:R-:W-:Y:S01]  /*a4b0*/  FMUL.FTZ R100, R4, R0.reuse ;  /* 0x0000000004647220 */ /* 0x084fe20000410000 */
        /* <DEDUP_REMOVED lines=8> */
[----:B------:R-:W4:Y:S01]  /*a540*/  MUFU.TANH R176, R176 ;  /* 0x000000b000b07308 */ /* 0x000f220000002400 */
[C---:B-1----:R-:W-:Y:S09]  /*a550*/  HMMA.16816.F32.BF16 R12, R116.reuse, R104, R12 ;  /* 0x00000068740c723c */ /* 0x042ff2000004180c */
[----:B------:R-:W1:Y:S01]  /*a560*/  MUFU.TANH R177, R177 ;  /* 0x000000b100b17308 */ /* 0x000e620000002400 */
[C---:B------:R-:W-:Y:S01]  /*a570*/  HMMA.16816.F32.BF16 R16, R116.reuse, R106, R16 ;  /* 0x0000006a7410723c */ /* 0x040fe20000041810 */
[----:B------:R-:W5:Y:S01]  /*a580*/  LDSM.16.M88.4 R104, [R135+0x7800] ;  /* 0x007800008768783b */ /* 0x000f620000000200 */
[----:B------:R-:W-:Y:S07]  /*a590*/  DEPBAR.LE SB0, 0x0 ;  /* 0x000080000000791a */ /* 0x000fee0000000000 */
[----:B------:R-:W1:Y:S01]  /*a5a0*/  MUFU.TANH R178, R178 ;  /* 0x000000b200b27308 */ /* 0x000e620000002400 */
[----:B------:R-:W-:Y:S01]  /*a5b0*/  BAR.SYNC.DEFER_BLOCKING 0x0 ;  /* 0x0000000000007b1d */ /* 0x000fe20000010000 */
[C---:B---3--:R-:W-:Y:S05]  /*a5c0*/  HMMA.16816.F32.BF16 R20, R116.reuse, R108, R20 ;  /* 0x0000006c7414723c */ /* 0x048fea0000041814 */
[-C--:B------:R-:W-:Y:S03]  /*a5d0*/  FMUL.FTZ R183, R12, R0.reuse ;  /* 0x000000000cb77220 */ /* 0x080fe60000410000 */
[----:B------:R-:W3:Y:S01]  /*a5e0*/  MUFU.TANH R179, R179 ;  /* 0x000000b300b37308 */ /* 0x000ee20000002400 */
        /* <DEDUP_REMOVED lines=52> */
[----:B------:R-:W1:Y:S01]  /*a930*/  MUFU.TANH R201, R201 ;  /* 0x000000c900c97308 */ /* 0x000e620000002400 */
        /* <DEDUP_REMOVED lines=75> */
.L_x_10107:
[----:B------:R-:W-:Y:S05]  /*adf0*/  BSYNC.RECONVERGENT B0 ;  /* 0x0000000000007941 */ /* 0x000fea0003800200 */
.L_x_10106:
        /* <DEDUP_REMOVED lines=50> */
.L_x_10105:
[----:B------:R-:W-:Y:S05]  /*b120*/  BSYNC.RECONVERGENT B1 ;  /* 0x0000000000017941 */ /* 0x000fea0003800200 */
.L_x_10104:
[----:B------:R-:W2:Y:S01]  /*b130*/  LD.E R103, desc[UR4][R2.64+0xdc] ;  /* 0x0000dc0402677980 */ /* 0x000ea2000c101900 */
[C---:B------:R-:W-:Y:S01]  /*b140*/  VIADD R23, R173.reuse, 0xffffffe1 ;  /* 0xffffffe1ad177836 */ /* 0x040fe20000000000 */
[CC--:B------:R-:W-:Y:S01]  /*b150*/  ISETP.GE.AND P4, PT, R173.reuse, R167.reuse, PT ;  /* 0x000000a7ad00720c */ /* 0x0c0fe20003f86270 */
[C---:B------:R-:W-:Y:S01]  /*b160*/  VIADD R15, R173.reuse, 0xffffffe9 ;  /* 0xffffffe9ad0f7836 */ /* 0x040fe20000000000 */
[CC--:B------:R-:W-:Y:S01]  /*b170*/  ISETP.GE.AND P0, PT, R173.reuse, R170.reuse, PT ;  /* 0x000000aaad00720c */ /* 0x0c0fe20003f06270 */
[----:B------:R-:W-:Y:S01]  /*b180*/  VIADD R0, R173, 0xffffffe0 ;  /* 0xffffffe0ad007836 */ /* 0x000fe20000000000 */
[----:B-1----:R-:W-:Y:S01]  /*b190*/  FSEL R24, R203, -INF , P4 ;  /* 0xff800000cb187808 */ /* 0x002fe20002000000 */
[----:B------:R-:W-:Y:S01]  /*b1a0*/  VIADD R12, R173, 0xffffffe8 ;  /* 0xffffffe8ad0c7836 */ /* 0x000fe20000000000 */
[-C--:B------:R-:W-:Y:S01]  /*b1b0*/  ISETP.GE.AND P4, PT, R23, R170.reuse, PT ;  /* 0x000000aa1700720c */ /* 0x080fe20003f86270 */
[C---:B------:R-:W-:Y:S01]  /*b1c0*/  VIADD R14, R173.reuse, 0xfffffff1 ;  /* 0xfffffff1ad0e7836 */ /* 0x040fe20000000000 */
[-C--:B------:R-:W-:Y:S01]  /*b1d0*/  ISETP.GE.AND P5, PT, R0, R170.reuse, PT ;  /* 0x000000aa0000720c */ /* 0x080fe20003fa6270 */
[C---:B------:R-:W-:Y:S01]  /*b1e0*/  VIADD R13, R173.reuse, 0xfffffff0 ;  /* 0xfffffff0ad0d7836 */ /* 0x040fe20000000000 */
[----:B------:R-:W-:Y:S01]  /*b1f0*/  FSEL R21, R176, -INF , P4 ;  /* 0xff800000b0157808 */ /* 0x000fe20002000000 */
[----:B---3--:R-:W-:Y:S01]  /*b200*/  VIADD R9, R173, 0xfffffff9 ;  /* 0xfffffff9ad097836 */ /* 0x008fe20000000000 */
        /* <DEDUP_REMOVED lines=9> */
[----:B------:R-:W-:Y:S01]  /*b2a0*/  VIADD R4, R173, 0x9 ;  /* 0x00000009ad047836 */ /* 0x000fe20000000000 */
[----:B------:R-:W-:Y:S01]  /*b2b0*/  FSEL R19, R179, -INF , P5 ;  /* 0xff800000b3137808 */ /* 0x000fe20002800000 */
[C---:B------:R-:W-:Y:S01]  /*b2c0*/  VIADD R7, R173.reuse, 0x19 ;  /* 0x00000019ad077836 */ /* 0x040fe20000000000 */
[----:B------:R-:W-:Y:S01]  /*b2d0*/  FSEL R184, R184, -INF , P4 ;  /* 0xff800000b8b87808 */ /* 0x000fe20002000000 */
[----:B------:R-:W-:Y:S01]  /*b2e0*/  VIADD R6, R173, 0x18 ;  /* 0x00000018ad067836 */ /* 0x000fe20000000000 */
[-C--:B------:R-:W-:Y:S01]  /*b2f0*/  ISETP.GE.AND P5, PT, R13, R170.reuse, PT ;  /* 0x000000aa0d00720c */ /* 0x080fe20003fa6270 */
[----:B------:R-:W-:Y:S01]  /*b300*/  LDSM.16.MT88.4 R28, [R133+0x8000] ;  /* 0x00800000851c783b */ /* 0x000fe20000004200 */
[-C--:B------:R-:W-:Y:S01]  /*b310*/  ISETP.GE.AND P4, PT, R9, R170.reuse, PT ;  /* 0x000000aa0900720c */ /* 0x080fe20003f86270 */
        /* <DEDUP_REMOVED lines=9> */
[----:B------:R-:W-:Y:S02]  /*b3b0*/  ISETP.GE.AND P1, PT, R0, R167, PT ;  /* 0x000000a70000720c */ /* 0x000fe40003f26270 */
[----:B------:R-:W-:Y:S02]  /*b3c0*/  FSEL R18, R181, -INF , P4 ;  /* 0xff800000b5127808 */ /* 0x000fe40002000000 */
[----:B------:R-:W-:Y:S02]  /*b3d0*/  FSEL R189, R191, -INF , P5 ;  /* 0xff800000bfbd7808 */ /* 0x000fe40002800000 */
[-C--:B------:R-:W-:Y:S02]  /*b3e0*/  ISETP.GE.AND P5, PT, R8, R170.reuse, PT ;  /* 0x000000aa0800720c */ /* 0x080fe40003fa6270 */
[----:B------:R-:W-:Y:S02]  /*b3f0*/  ISETP.GE.AND P4, PT, R5, R170, PT ;  /* 0x000000aa0500720c */ /* 0x000fe40003f86270 */
[----:B------:R-:W-:Y:S02]  /*b400*/  FSEL R20, R177, -INF , P1 ;  /* 0xff800000b1147808 */ /* 0x000fe40000800000 */
[C---:B------:R-:W-:Y:S02]  /*b410*/  ISETP.GE.AND P6, PT, R0.reuse, R166, PT ;  /* 0x000000a60000720c */ /* 0x040fe40003fc6270 */
[----:B------:R-:W-:Y:S01]  /*b420*/  ISETP.GE.AND P3, PT, R0, R163, PT ;  /* 0x000000a30000720c */ /* 0x000fe20003f66270 */
[----:B------:R-:W-:Y:S01]  /*b430*/  VIADD R0, R173, 0x10 ;  /* 0x00000010ad007836 */ /* 0x000fe20000000000 */
[-C--:B------:R-:W-:Y:S02]  /*b440*/  ISETP.GE.AND P1, PT, R4, R170.reuse, PT ;  /* 0x000000aa0400720c */ /* 0x080fe40003f26270 */
        /* <DEDUP_REMOVED lines=11> */
[-C--:B------:R-:W-:Y:S02]  /*b500*/  ISETP.GE.AND P4, PT, R11, R167.reuse, PT ;  /* 0x000000a70b00720c */ /* 0x080fe40003f86270 */
[----:B------:R-:W-:Y:S02]  /*b510*/  FSEL R127, R198, -INF , P1 ;  /* 0xff800000c67f7808 */ /* 0x000fe40000800000 */
[-C--:B------:R-:W-:Y:S02]  /*b520*/  ISETP.GE.AND P1, PT, R14, R167.reuse, PT ;  /* 0x000000a70e00720c */ /* 0x080fe40003f26270 */
[----:B------:R-:W-:Y:S02]  /*b530*/  FSEL R191, R25, -INF , !P0 ;  /* 0xff80000019bf7808 */ /* 0x000fe40004000000 */
[----:B------:R-:W-:Y:S02]  /*b540*/  ISETP.GE.AND P0, PT, R9, R167, PT ;  /* 0x000000a70900720c */ /* 0x000fe40003f06270 */
[----:B------:R-:W-:Y:S02]  /*b550*/  FSEL R16, R185, -INF , P5 ;  /* 0xff800000b9107808 */ /* 0x000fe40002800000 */
[----:B------:R-:W-:Y:S02]  /*b560*/  FSEL R153, R188, -INF , P4 ;  /* 0xff800000bc997808 */ /* 0x000fe40002000000 */
[C---:B------:R-:W-:Y:S01]  /*b570*/  ISETP.GE.AND P5, PT, R173.reuse, R163, PT ;  /* 0x000000a3ad00720c */ /* 0x040fe20003fa6270 */
[----:B------:R-:W-:Y:S01]  /*b580*/  VIADD R173, R173, 0xffffffc0 ;  /* 0xffffffc0adad7836 */ /* 0x000fe20000000000 */
[-C--:B------:R-:W-:Y:S02]  /*b590*/  ISETP.GE.AND P4, PT, R8, R167.reuse, PT ;  /* 0x000000a70800720c */ /* 0x080fe40003f86270 */
[----:B------:R-:W-:Y:S02]  /*b5a0*/  FSEL R131, R186, -INF , P1 ;  /* 0xff800000ba837808 */ /* 0x000fe40000800000 */
[----:B------:R-:W-:Y:S02]  /*b5b0*/  ISETP.GE.AND P1, PT, R6, R170, PT ;  /* 0x000000aa0600720c */ /* 0x000fe40003f26270 */
[----:B------:R-:W-:Y:S02]  /*b5c0*/  FSEL R190, R190, -INF , P0 ;  /* 0xff800000bebe7808 */ /* 0x000fe40000000000 */
[-C--:B------:R-:W-:Y:S02]  /*b5d0*/  ISETP.GE.AND P0, PT, R4, R167.reuse, PT ;  /* 0x000000a70400720c */ /* 0x080fe40003f06270 */
[----:B------:R-:W-:Y:S02]  /*b5e0*/  FSEL R183, R24, -INF , !P5 ;  /* 0xff80000018b77808 */ /* 0x000fe40006800000 */
[----:B------:R-:W-:Y:S02]  /*b5f0*/  FSEL R179, R195, -INF , P4 ;  /* 0xff800000c3b37808 */ /* 0x000fe40002000000 */
[-C--:B------:R-:W-:Y:S02]  /*b600*/  ISETP.GE.AND P5, PT, R23, R166.reuse, PT ;  /* 0x000000a61700720c */ /* 0x080fe40003fa6270 */
[-C--:B------:R-:W-:Y:S02]  /*b610*/  ISETP.GE.AND P4, PT, R5, R167.reuse, PT ;  /* 0x000000a70500720c */ /* 0x080fe40003f86270 */
[----:B------:R-:W-:Y:S02]  /*b620*/  FSEL R123, R202, -INF , P1 ;  /* 0xff800000ca7b7808 */ /* 0x000fe40000800000 */
[-C--:B------:R-:W-:Y:S02]  /*b630*/  ISETP.GE.AND P1, PT, R10, R167.reuse, PT ;  /* 0x000000a70a00720c */ /* 0x080fe40003f26270 */
[----:B------:R-:W-:Y:S02]  /*b640*/  FSEL R177, R197, -INF , P0 ;  /* 0xff800000c5b17808 */ /* 0x000fe40000000000 */
[-C--:B------:R-:W-:Y:S02]  /*b650*/  ISETP.GE.AND P0, PT, R7, R167.reuse, PT ;  /* 0x000000a70700720c */ /* 0x080fe40003f06270 */
[----:B------:R-:W-:Y:S02]  /*b660*/  FSEL R21, R21, -INF , !P5 ;  /* 0xff80000015157808 */ /* 0x000fe40006800000 */
[----:B------:R-:W-:Y:S02]  /*b670*/  FSEL R118, R200, -INF , P4 ;  /* 0xff800000c8767808 */ /* 0x000fe40002000000 */
[-C--:B------:R-:W-:Y:S02]  /*b680*/  ISETP.GE.AND P4, PT, R12, R166.reuse, PT ;  /* 0x000000a60c00720c */ /* 0x080fe40003f86270 */
[-C--:B------:R-:W-:Y:S02]  /*b690*/  ISETP.GE.AND P5, PT, R13, R166.reuse, PT ;  /* 0x000000a60d00720c */ /* 0x080fe40003fa6270 */
[----:B------:R-:W-:Y:S02]  /*b6a0*/  FSEL R181, R192, -INF , P1 ;  /* 0xff800000c0b57808 */ /* 0x000fe40000800000 */
[----:B------:R-:W-:Y:S02]  /*b6b0*/  ISETP.GE.AND P1, PT, R0, R167, PT ;  /* 0x000000a70000720c */ /* 0x000fe40003f26270 */
        /* <DEDUP_REMOVED lines=28> */
[----:B------:R-:W-:Y:S02]  /*b880*/  FSEL R11, R18, -INF , !P0 ;  /* 0xff800000120b7808 */ /* 0x000fe40004000000 */
[----:B------:R-:W-:Y:S02]  /*b890*/  FSEL R123, R123, -INF , !P1 ;  /* 0xff8000007b7b7808 */ /* 0x000fe40004800000 */
[----:B------:R-:W-:Y:S02]  /*b8a0*/  FSEL R185, R196, -INF , !P3 ;  /* 0xff800000c4b97808 */ /* 0x000fe40005800000 */
[----:B------:R-:W-:Y:S02]  /*b8b0*/  FMNMX3.FTZ R14, R101, R12, R21, !PT ;  /* 0x0000000c650e7276 */ /* 0x000fe40007810015 */
[CC--:B------:R-:W-:Y:S02]  /*b8c0*/  ISETP.GE.AND P0, PT, R0.reuse, R166.reuse, PT ;  /* 0x000000a60000720c */ /* 0x0c0fe40003f06270 */
[-C--:B------:R-:W-:Y:S02]  /*b8d0*/  ISETP.GE.AND P1, PT, R0, R163.reuse, PT ;  /* 0x000000a30000720c */ /* 0x080fe40003f26270 */
[----:B------:R-:W-:Y:S02]  /*b8e0*/  ISETP.GE.AND P3, PT, R9, R163, PT ;  /* 0x000000a30900720c */ /* 0x000fe40003f66270 */
[----:B------:R-:W-:Y:S02]  /*b8f0*/  FMNMX3.FTZ R0, R102, R15, R13, !PT ;  /* 0x0000000f66007276 */ /* 0x000fe4000781000d */
[----:B------:R-:W-:Y:S02]  /*b900*/  FSEL R9, R182, -INF , !P6 ;  /* 0xff800000b6097808 */ /* 0x000fe40007000000 */
[----:B------:R-:W-:Y:S02]  /*b910*/  FMNMX3.FTZ R14, R14, R19, R17, !PT ;  /* 0x000000130e0e7276 */ /* 0x000fe40007810011 */
[----:B------:R-:W-:Y:S02]  /*b920*/  FSEL R195, R16, -INF , !P5 ;  /* 0xff80000010c37808 */ /* 0x000fe40006800000 */
[----:B------:R-:W-:Y:S02]  /*b930*/  FMNMX3.FTZ R0, R0, R11, R9, !PT ;  /* 0x0000000b00007276 */ /* 0x000fe40007810009 */
[----:B------:R-:W-:Y:S02]  /*b940*/  FSEL R127, R127, -INF , !P0 ;  /* 0xff8000007f7f7808 */ /* 0x000fe40004000000 */
[-C--:B------:R-:W-:Y:S02]  /*b950*/  ISETP.GE.AND P6, PT, R5, R166.reuse, PT ;  /* 0x000000a60500720c */ /* 0x080fe40003fc6270 */
[----:B------:R-:W-:Y:S02]  /*b960*/  ISETP.GE.AND P5, PT, R7, R166, PT ;  /* 0x000000a60700720c */ /* 0x000fe40003fa6270 */
[----:B------:R-:W-:Y:S02]  /*b970*/  FMNMX3.FTZ R14, R14, R121, R199, !PT ;  /* 0x000000790e0e7276 */ /* 0x000fe400078100c7 */
[----:B------:R-:W-:Y:S02]  /*b980*/  ISETP.GE.AND P0, PT, R10, R163, PT ;  /* 0x000000a30a00720c */ /* 0x000fe40003f06270 */
[----:B------:R-:W-:Y:S02]  /*b990*/  FSEL R153, R153, -INF , !P4 ;  /* 0xff80000099997808 */ /* 0x000fe40006000000 */
[----:B------:R-:W-:Y:S02]  /*b9a0*/  FSEL R193, R190, -INF , !P3 ;  /* 0xff800000bec17808 */ /* 0x000fe40005800000 */
[----:B------:R-:W-:Y:S02]  /*b9b0*/  FMNMX3.FTZ R0, R0, R195, R131, !PT ;  /* 0x000000c300007276 */ /* 0x000fe40007810083 */
[----:B------:R-:W-:Y:S02]  /*b9c0*/  FSEL R125, R125, -INF , !P6 ;  /* 0xff8000007d7d7808 */ /* 0x000fe40007000000 */
[----:B------:R-:W-:Y:S02]  /*b9d0*/  FSEL R122, R122, -INF , !P5 ;  /* 0xff8000007a7a7808 */ /* 0x000fe40006800000 */
[----:B------:R-:W-:Y:S02]  /*b9e0*/  FMNMX3.FTZ R14, R14, R197, R129, !PT ;  /* 0x000000c50e0e7276 */ /* 0x000fe40007810081 */
[-C--:B------:R-:W-:Y:S02]  /*b9f0*/  ISETP.GE.AND P5, PT, R4, R163.reuse, PT ;  /* 0x000000a30400720c */ /* 0x080fe40003fa6270 */
[----:B------:R-:W-:Y:S02]  /*ba00*/  ISETP.GE.AND P6, PT, R8, R163, PT ;  /* 0x000000a30800720c */ /* 0x000fe40003fc6270 */
[----:B------:R-:W-:Y:S02]  /*ba10*/  FSEL R181, R181, -INF , !P0 ;  /* 0xff800000b5b57808 */ /* 0x000fe40004000000 */
[----:B------:R-:W-:Y:S02]  /*ba20*/  FMNMX3.FTZ R0, R0, R153, R193, !PT ;  /* 0x0000009900007276 */ /* 0x000fe400078100c1 */
[----:B------:R-:W-:Y:S02]  /*ba30*/  FMNMX3.FTZ R14, R14, R191, R189, !PT ;  /* 0x000000bf0e0e7276 */ /* 0x000fe400078100bd */
[----:B------:R-:W-:Y:S02]  /*ba40*/  ISETP.GE.AND P4, PT, R5, R163, PT ;  /* 0x000000a30500720c */ /* 0x000fe40003f86270 */
[----:B------:R-:W-:Y:S02]  /*ba50*/  ISETP.GE.AND P0, PT, R6, R167, PT ;  /* 0x000000a70600720c */ /* 0x000fe40003f06270 */
[----:B------:R-:W-:Y:S02]  /*ba60*/  FSEL R179, R179, -INF , !P6 ;  /* 0xff800000b3b37808 */ /* 0x000fe40007000000 */
[----:B------:R-:W-:Y:S02]  /*ba70*/  FSEL R177, R177, -INF , !P5 ;  /* 0xff800000b1b17808 */ /* 0x000fe40006800000 */
[----:B------:R-:W-:Y:S02]  /*ba80*/  FMNMX3.FTZ R0, R0, R183, R181, !PT ;  /* 0x000000b700007276 */ /* 0x000fe400078100b5 */
[----:B------:R-:W-:Y:S02]  /*ba90*/  FMNMX3.FTZ R14, R14, R187, R185, !PT ;  /* 0x000000bb0e0e7276 */ /* 0x000fe400078100b9 */
[-C--:B------:R-:W-:Y:S02]  /*baa0*/  ISETP.GE.AND P6, PT, R6, R163.reuse, PT ;  /* 0x000000a30600720c */ /* 0x080fe40003fc6270 */
[----:B------:R-:W-:Y:S02]  /*bab0*/  ISETP.GE.AND P3, PT, R7, R163, PT ;  /* 0x000000a30700720c */ /* 0x000fe40003f66270 */
[----:B------:R-:W-:Y:S02]  /*bac0*/  FSEL R105, R194, -INF , P0 ;  /* 0xff800000c2697808 */ /* 0x000fe40000000000 */
[----:B------:R-:W-:Y:S02]  /*bad0*/  FSEL R119, R119, -INF , !P1 ;  /* 0xff80000077777808 */ /* 0x000fe40004800000 */
[----:B------:R-:W-:Y:S02]  /*bae0*/  FSEL R118, R118, -INF , !P4 ;  /* 0xff80000076767808 */ /* 0x000fe40006000000 */
[----:B------:R-:W-:Y:S02]  /*baf0*/  FMNMX3.FTZ R0, R0, R179, R177, !PT ;  /* 0x000000b300007276 */ /* 0x000fe400078100b1 */
[----:B------:R-:W-:Y:S02]  /*bb00*/  FMNMX3.FTZ R14, R14, R127, R125, !PT ;  /* 0x0000007f0e0e7276 */ /* 0x000fe4000781007d */
[----:B------:R-:W-:Y:S02]  /*bb10*/  FSEL R104, R104, -INF , !P3 ;  /* 0xff80000068687808 */ /* 0x000fe40005800000 */
[----:B------:R-:W-:Y:S02]  /*bb20*/  FSEL R105, R105, -INF , !P6 ;  /* 0xff80000069697808 */ /* 0x000fe40007000000 */
[----:B------:R-:W-:Y:S02]  /*bb30*/  FMNMX3.FTZ R0, R0, R119, R118, !PT ;  /* 0x0000007700007276 */ /* 0x000fe40007810076 */
[----:B------:R-:W-:Y:S02]  /*bb40*/  FMNMX3.FTZ R4, R14, R123, R122, !PT ;  /* 0x0000007b0e047276 */ /* 0x000fe4000781007a */
[----:B------:R-:W-:Y:S03]  /*bb50*/  FMNMX3.FTZ R7, R0, R105, R104, !PT ;  /* 0x0000006900077276 */ /* 0x000fe60007810068 */
        /* <DEDUP_REMOVED lines=8> */
[C---:B--2---:R-:W-:Y:S01]  /*bbe0*/  FMUL.FTZ R124, R103.reuse, R100 ;  /* 0x00000064677c7220 */ /* 0x044fe20000410000 */
        /* <DEDUP_REMOVED lines=8> */
[----:B------:R-:W-:Y:S01]  /*bc70*/  FADD.FTZ R4, -R4, R101 ;  /* 0x0000006504047221 */ /* 0x000fe20000010100 */
[-C--:B------:R-:W-:Y:S01]  /*bc80*/  FFMA.FTZ R117, R21, R103.reuse, -R124 ;  /* 0x0000006715757223 */ /* 0x080fe2000001087c */
[-CC-:B------:R-:W-:Y:S01]  /*bc90*/  FFMA.FTZ R106, R15, R103.reuse, -R120.reuse ;  /* 0x000000670f6a7223 */ /* 0x180fe20000010878 */
[-C--:B------:R-:W-:Y:S01]  /*bca0*/  FFMA.FTZ R116, R13, R103.reuse, -R120 ;  /* 0x000000670d747223 */ /* 0x080fe20000010878 */
[----:B------:R-:W-:Y:S01]  /*bcb0*/  FMUL.FTZ R7, R103, R4 ;  /* 0x0000000467077220 */ /* 0x000fe20000410000 */
[----:B------:R-:W1:Y:S01]  /*bcc0*/  LDSM.16.MT88.4 R12, [R138+0x8000] ;  /* 0x008000008a0c783b */ /* 0x000e620000004200 */
[----:B------:R-:W-:Y:S01]  /*bcd0*/  FADD.FTZ R4, -R5, R102 ;  /* 0x0000006605047221 */ /* 0x000fe20000010100 */
[-CC-:B------:R-:W-:Y:S01]  /*bce0*/  FFMA.FTZ R114, R19, R103.reuse, -R124.reuse ;  /* 0x0000006713727223 */ /* 0x180fe2000001087c */
[-C--:B------:R-:W-:Y:S01]  /*bcf0*/  FFMA.FTZ R113, R17, R103.reuse, -R124 ;  /* 0x0000006711717223 */ /* 0x080fe2000001087c */
[-CC-:B------:R-:W-:Y:S01]  /*bd00*/  FFMA.FTZ R112, R11, R103.reuse, -R120.reuse ;  /* 0x000000670b707223 */ /* 0x180fe20000010878 */
[-CC-:B------:R-:W-:Y:S01]  /*bd10*/  FFMA.FTZ R115, R9, R103.reuse, -R120.reuse ;  /* 0x0000006709737223 */ /* 0x180fe20000010878 */
[----:B------:R-:W-:Y:S01]  /*bd20*/  FMUL.FTZ R8, R103, R4 ;  /* 0x0000000467087220 */ /* 0x000fe20000410000 */
[----:B------:R-:W2:Y:S01]  /*bd30*/  MUFU.EX2 R102, R7 ;  /* 0x0000000700667308 */ /* 0x000ea20000000800 */
[----:B------:R-:W3:Y:S01]  /*bd40*/  LDSM.16.MT88.4 R20, [R134+0x8000] ;  /* 0x008000008614783b */ /* 0x000ee20000004200 */
        /* <DEDUP_REMOVED lines=23> */
[C---:B----4-:R-:W-:Y:S01]  /*bec0*/  FMUL.FTZ R6, R101.reuse, R98 ;  /* 0x0000006265067220 */ /* 0x050fe20000410000 */
[C---:B------:R-:W-:Y:S01]  /*bed0*/  FMUL.FTZ R7, R101.reuse, R99 ;  /* 0x0000006365077220 */ /* 0x040fe20000410000 */
[C---:B------:R-:W-:Y:S01]  /*bee0*/  FMUL.FTZ R8, R102.reuse, R92 ;  /* 0x0000005c66087220 */ /* 0x040fe20000410000 */
[C---:B------:R-:W-:Y:S01]  /*bef0*/  FMUL.FTZ R10, R101.reuse, R94 ;  /* 0x0000005e650a7220 */ /* 0x040fe20000410000 */
[C---:B------:R-:W-:Y:S01]  /*bf00*/  FMUL.FTZ R11, R101.reuse, R95 ;  /* 0x0000005f650b7220 */ /* 0x040fe20000410000 */
[C---:B------:R-:W-:Y:S01]  /*bf10*/  FMUL.FTZ R18, R101.reuse, R86 ;  /* 0x0000005665127220 */ /* 0x040fe20000410000 */
[C---:B------:R-:W-:Y:S03]  /*bf20*/  FMUL.FTZ R19, R101.reuse, R87 ;  /* 0x0000005765137220 */ /* 0x040fe60000410000 */
[----:B------:R-:W-:Y:S01]  /*bf30*/  MUFU.EX2 R114, R114 ;  /* 0x0000007200727308 */ /* 0x000fe20000000800 */
[----:B------:R-:W4:Y:S01]  /*bf40*/  LDSM.16.MT88.4 R84, [R132+0x8000] ;  /* 0x008000008454783b */ /* 0x000f220000004200 */
[C---:B------:R-:W-:Y:S01]  /*bf50*/  FMUL.FTZ R26, R101.reuse, R78 ;  /* 0x0000004e651a7220 */ /* 0x040fe20000410000 */
[C---:B------:R-:W-:Y:S01]  /*bf60*/  FMUL.FTZ R27, R101.reuse, R79 ;  /* 0x0000004f651b7220 */ /* 0x040fe20000410000 */
[C---:B------:R-:W-:Y:S01]  /*bf70*/  FMUL.FTZ R32, R102.reuse, R68 ;  /* 0x0000004466207220 */ /* 0x040fe20000410000 */
[C---:B------:R-:W-:Y:S01]  /*bf80*/  FMUL.FTZ R33, R102.reuse, R69 ;  /* 0x0000004566217220 */ /* 0x040fe20000410000 */
[C---:B------:R-:W-:Y:S01]  /*bf90*/  FMUL.FTZ R34, R101.reuse, R70 ;  /* 0x0000004665227220 */ /* 0x040fe20000410000 */
[----:B------:R-:W-:Y:S03]  /*bfa0*/  FMUL.FTZ R35, R101, R71 ;  /* 0x0000004765237220 */ /* 0x000fe60000410000 */
[----:B------:R-:W5:Y:S01]  /*bfb0*/  MUFU.EX2 R113, R113 ;  /* 0x0000007100717308 */ /* 0x000f620000000800 */
[----:B--2---:R-:W-:Y:S01]  /*bfc0*/  F2FP.BF16.F32.PACK_AB R108, R117, R107 ;  /* 0x0000006b756c723e */ /* 0x004fe200000010ff */
        /* <DEDUP_REMOVED lines=12> */
[C---:B------:R-:W-:Y:S01]  /*c090*/  FMUL.FTZ R53, R102.reuse, R53 ;  /* 0x0000003566357220 */ /* 0x040fe20000410000 */
[----:B------:R-:W-:Y:S03]  /*c0a0*/  FMUL.FTZ R54, R101, R54 ;  /* 0x0000003665367220 */ /* 0x000fe60000410000 */
[----:B------:R-:W2:Y:S01]  /*c0b0*/  MUFU.EX2 R116, R116 ;  /* 0x0000007400747308 */ /* 0x000ea20000000800 */
[----:B-----5:R-:W-:Y:S01]  /*c0c0*/  F2FP.BF16.F32.PACK_AB R110, R113, R114 ;  /* 0x00000072716e723e */ /* 0x020fe200000010ff */
        /* <DEDUP_REMOVED lines=13> */
[C---:B------:R-:W-:Y:S03]  /*c1a0*/  FMUL.FTZ R66, R101.reuse, R66 ;  /* 0x0000004265427220 */ /* 0x040fe60000410000 */
[----:B------:R-:W5:Y:S01]  /*c1b0*/  MUFU.EX2 R115, R115 ;  /* 0x0000007300737308 */ /* 0x000f620000000800 */
[----:B--2---:R-:W-:Y:S01]  /*c1c0*/  F2FP.BF16.F32.PACK_AB R109, R116, R106 ;  /* 0x0000006a746d723e */ /* 0x004fe200000010ff */
        /* <DEDUP_REMOVED lines=9> */
[----:B------:R-:W-:Y:S01]  /*c260*/  FMUL.FTZ R51, R101, R51 ;  /* 0x0000003365337220 */ /* 0x000fe20000410000 */
[-CC-:B------:R-:W-:Y:S01]  /*c270*/  FFMA.FTZ R182, R125, R103.reuse, -R124.reuse ;  /* 0x000000677db67223 */ /* 0x180fe2000001087c */
[-C--:B------:R-:W-:Y:S01]  /*c280*/  FFMA.FTZ R123, R123, R103.reuse, -R124 ;  /* 0x000000677b7b7223 */ /* 0x080fe2000001087c */
[----:B------:R-:W-:Y:S01]  /*c290*/  FFMA.FTZ R119, R119, R103, -R120 ;  /* 0x0000006777777223 */ /* 0x000fe20000010878 */
[----:B------:R-:W-:Y:S03]  /*c2a0*/  ISETP.GT.AND P0, PT, R171, R150, PT ;  /* 0x00000096ab00720c */ /* 0x000fe60003f04270 */
[----:B------:R-:W-:Y:S01]  /*c2b0*/  MUFU.EX2 R181, R181 ;  /* 0x000000b500b57308 */ /* 0x000fe20000000800 */
[----:B-----5:R-:W-:Y:S07]  /*c2c0*/  F2FP.BF16.F32.PACK_AB R111, R115, R112 ;  /* 0x00000070736f723e */ /* 0x020fee00000010ff */
[C---:B-1----:R-:W-:Y:S02]  /*c2d0*/  HMMA.16816.F32.BF16 R4, R108.reuse, R12, R4 ;  /* 0x0000000c6c04723c */ /* 0x042fe40000041804 */
[----:B------:R-:W-:Y:S03]  /*c2e0*/  MUFU.EX2 R179, R179 ;  /* 0x000000b300b37308 */ /* 0x000fe60000000800 */
[C---:B------:R-:W-:Y:S01]  /*c2f0*/  FMUL.FTZ R12, R102.reuse, R88 ;  /* 0x00000058660c7220 */ /* 0x040fe20000410000 */
[C---:B------:R-:W-:Y:S02]  /*c300*/  FMUL.FTZ R13, R102.reuse, R89 ;  /* 0x00000059660d7220 */ /* 0x040fe40000410000 */
[C---:B------:R-:W-:Y:S04]  /*c310*/  HMMA.16816.F32.BF16 R8, R108.reuse, R14, R8 ;  /* 0x0000000e6c08723c */ /* 0x040fe80000041808 */
[----:B------:R-:W-:Y:S01]  /*c320*/  MUFU.EX2 R180, R180 ;  /* 0x000000b400b47308 */ /* 0x000fe20000000800 */
[C---:B------:R-:W-:Y:S01]  /*c330*/  FMUL.FTZ R14, R101.reuse, R90 ;  /* 0x0000005a650e7220 */ /* 0x040fe20000410000 */
[C---:B------:R-:W-:Y:S08]  /*c340*/  FMUL.FTZ R15, R101.reuse, R91 ;  /* 0x0000005b650f7220 */ /* 0x040ff00000410000 */
[----:B------:R-:W-:Y:S01]  /*c350*/  MUFU.EX2 R121, R121 ;  /* 0x0000007900797308 */ /* 0x000fe20000000800 */
[C---:B---3--:R-:W-:Y:S03]  /*c360*/  HMMA.16816.F32.BF16 R12, R108.reuse, R20, R12 ;  /* 0x000000146c0c723c */ /* 0x048fe6000004180c */
        /* <DEDUP_REMOVED lines=168> */
.L_x_10101:
        /* <DEDUP_REMOVED lines=10> */
.L_x_10124:
        /* <DEDUP_REMOVED lines=194> */
.L_x_10111:
[----:B------:R-:W-:Y:S05]  /*dab0*/  BSYNC.RECONVERGENT B0 ;  /* 0x0000000000007941 */ /* 0x000fea0003800200 */
.L_x_10110:
        /* <DEDUP_REMOVED lines=24> */
.L_x_10113:
[----:B------:R-:W-:Y:S05]  /*dc40*/  BSYNC.RECONVERGENT B0 ;  /* 0x0000000000007941 */ /* 0x000fea0003800200 */
.L_x_10112:
        /* <DEDUP_REMOVED lines=36> */
.L_x_10115:
[----:B------:R-:W-:Y:S05]  /*de90*/  BSYNC.RECONVERGENT B0 ;  /* 0x0000000000007941 */ /* 0x000fea0003800200 */
.L_x_10114:
        /* <DEDUP_REMOVED lines=16> */
.L_x_10117:
[----:B------:R-:W-:Y:S05]  /*dfa0*/  BSYNC.RECONVERGENT B0 ;  /* 0x0000000000007941 */ /* 0x000fea0003800200 */
.L_x_10116:
        /* <DEDUP_REMOVED lines=16> */
.L_x_10119:
[----:B------:R-:W-:Y:S05]  /*e0b0*/  BSYNC.RECONVERGENT B0 ;  /* 0x0000000000007941 */ /* 0x000fea0003800200 */
.L_x_10118:
[----:B------:R-:W-:-:S04]  /*e0c0*/  MOV R157, 0x0 ;  /* 0x00000000009d7802 */ /* 0x000fc80000000f00 */
[----:B-12345:R-:W-:Y:S05]  /*e0d0*/  @P0 RET.REL.NODEC R156 `(_ZN5flash24flash_fwd_splitkv_kernelI23Flash_fwd_kernel_traitsILi128ELi64ELi64ELi4ELb0ELb0EN7cutlass10bfloat16_tE19Flash_kernel_traitsILi128ELi64ELi64ELi4ES3_EELb0ELb1ELb0ELb0ELb0ELb1ELb0ELb0EEEvNS_16Flash_fwd_paramsE) ;  /* 0xffffff1c9cc80950 */ /* 0x03efea0003c3ffff */
        /* <DEDUP_REMOVED lines=14> */
[----:B-1----:R-:W-:Y:S05]  /*e1c0*/  @P0 RET.REL.NODEC R156 `(_ZN5flash24flash_fwd_splitkv_kernelI23Flash_fwd_kernel_traitsILi128ELi64ELi64ELi4ELb0ELb0EN7cutlass10bfloat16_tE19Flash_kernel_traitsILi128ELi64ELi64ELi4ES3_EELb0ELb1ELb0ELb0ELb0ELb1ELb0ELb0EEEvNS_16Flash_fwd_paramsE) ;  /* 0xffffff1c9c8c0950 */ /* 0x002fea0003c3ffff */
[----:B------:R-:W-:Y:S01]  /*e1d0*/  MOV R157, 0x0 ;  /* 0x00000000009d7802 */ /* 0x000fe20000000f00 */
[----:B------:R1:W-:Y:S03]  /*e1e0*/  ST.E.128 desc[UR4][R6.64+0x80], R32 ;  /* 0x0000802006007985 */ /* 0x0003e6000c101d04 */
[----:B-1----:R-:W-:Y:S05]  /*e1f0*/  RET.REL.NODEC R156 `(_ZN5flash24flash_fwd_splitkv_kernelI23Flash_fwd_kernel_traitsILi128ELi64ELi64ELi4ELb0ELb0EN7cutlass10bfloat16_tE19Flash_kernel_traitsILi128ELi64ELi64ELi4ES3_EELb0ELb1ELb0ELb0ELb0ELb1ELb0ELb0EEEvNS_16Flash_fwd_paramsE) ;  /* 0xffffff1c9c807950 */ /* 0x002fea0003c3ffff */
.L_x_10109:
[----:B------:R-:W-:Y:S01]  /*e200*/  MOV R5, 0x2 ;  /* 0x0000000200057802 */ /* 0x000fe20000000f00 */
[----:B------:R-:W-:Y:S01]  /*e210*/  IMAD.MOV.U32 R4, RZ, RZ, 0x1f ;  /* 0x0000001fff047424 */ /* 0x000fe200078e00ff */
[----:B------:R-:W-:-:S07]  /*e220*/  MOV R6, 0xffffffff ;  /* 0xffffffff00067802 */ /* 0x000fce0000000f00 */
[----:B-1---5:R-:W-:Y:S05]  /*e230*/  WARPSYNC.COLLECTIVE R6, `(.L_x_10120) ;  /* 0x0000000006087348 */ /* 0x022fea0003c00000 */
[----:B------:R2:W3:Y:S02]  /*e240*/  SHFL.BFLY P0, R11, R175, R5, R4 ;  /* 0x0c000005af0b7389 */ /* 0x0004e40000000004 */
[----:B-123-5:R-:W-:Y:S05]  /*e250*/  ENDCOLLECTIVE ;  /* 0x000000000000791b */ /* 0x02efea0003800000 */
.L_x_10120:
[----:B------:R-:W-:Y:S02]  /*e260*/  IMAD.MOV.U32 R8, RZ, RZ, R11 ;  /* 0x000000ffff087224 */ /* 0x000fe400078e000b */
[----:B------:R-:W-:Y:S02]  /*e270*/  IMAD.MOV.U32 R5, RZ, RZ, 0x1 ;  /* 0x00000001ff057424 */ /* 0x000fe400078e00ff */
[----:B------:R-:W-:-:S05]  /*e280*/  FADD.FTZ R9, R8, R175 ;  /* 0x000000af08097221 */ /* 0x000fca0000010000 */
[----:B------:R-:W-:-:S07]  /*e290*/  MOV R175, R9 ;  /* 0x0000000900af7202 */ /* 0x000fce0000000f00 */
[----:B------:R-:W-:Y:S05]  /*e2a0*/  WARPSYNC.COLLECTIVE R6, `(.L_x_10121) ;  /* 0x0000000006087348 */ /* 0x000fea0003c00000 */
[----:B------:R1:W2:Y:S02]  /*e2b0*/  SHFL.BFLY P0, R11, R175, R5, R4 ;  /* 0x0c000005af0b7389 */ /* 0x0002a40000000004 */
[----:B-12---:R-:W-:Y:S05]  /*e2c0*/  ENDCOLLECTIVE ;  /* 0x000000000000791b */ /* 0x006fea0003800000 */
.L_x_10121:
[----:B------:R-:W-:Y:S01]  /*e2d0*/  MOV R175, R174 ;  /* 0x000000ae00af7202 */ /* 0x000fe20000000f00 */
[----:B------:R-:W-:Y:S01]  /*e2e0*/  IMAD.MOV.U32 R5, RZ, RZ, 0x2 ;  /* 0x00000002ff057424 */ /* 0x000fe200078e00ff */
[----:B------:R-:W-:-:S07]  /*e2f0*/  MOV R8, R11 ;  /* 0x0000000b00087202 */ /* 0x000fce0000000f00 */
[----:B------:R-:W-:Y:S05]  /*e300*/  WARPSYNC.COLLECTIVE R6, `(.L_x_10122) ;  /* 0x0000000006087348 */ /* 0x000fea0003c00000 */
[----:B------:R1:W2:Y:S02]  /*e310*/  SHFL.BFLY P0, R11, R175, R5, R4 ;  /* 0x0c000005af0b7389 */ /* 0x0002a40000000004 */
[----:B-12---:R-:W-:Y:S05]  /*e320*/  ENDCOLLECTIVE ;  /* 0x000000000000791b */ /* 0x006fea0003800000 */
.L_x_10122:
[----:B------:R-:W-:Y:S01]  /*e330*/  FADD.FTZ R8, R9, R8 ;  /* 0x0000000809087221 */ /* 0x000fe20000010000 */
[----:B------:R-:W-:Y:S01]  /*e340*/  FADD.FTZ R10, R11, R174 ;  /* 0x000000ae0b0a7221 */ /* 0x000fe20000010000 */
[----:B------:R-:W-:-:S04]  /*e350*/  MOV R5, 0x1 ;  /* 0x0000000100057802 */ /* 0x000fc80000000f00 */
[----:B------:R-:W-:-:S07]  /*e360*/  MOV R175, R10 ;  /* 0x0000000a00af7202 */ /* 0x000fce0000000f00 */
[----:B------:R-:W-:Y:S05]  /*e370*/  WARPSYNC.COLLECTIVE R6, `(.L_x_10123) ;  /* 0x0000000006087348 */ /* 0x000fea0003c00000 */
[----:B------:R1:W2:Y:S02]  /*e380*/  SHFL.BFLY P0, R11, R175, R5, R4 ;  /* 0x0c000005af0b7389 */ /* 0x0002a40000000004 */
[----:B-12---:R-:W-:Y:S05]  /*e390*/  ENDCOLLECTIVE ;  /* 0x000000000000791b */ /* 0x006fea0003800000 */
.L_x_10123:
[----:B------:R-:W-:Y:S05]  /*e3a0*/  BRA `(.L_x_10124) ;  /* 0xffffffe800b87947 */ /* 0x000fea000383ffff */
.L_x_10125:
        /* <DEDUP_REMOVED lines=13> */
.L_x_14941:


//--------------------- .text._ZN5flash24flash_fwd_splitkv_kernelI23Flash_fwd_kernel_traitsILi128ELi64ELi64ELi4ELb0ELb0EN7cutlass10bfloat16_tE19Flash_kernel_traitsILi128ELi64ELi64ELi4ES3_EELb0ELb1ELb0ELb0ELb0ELb0ELb0ELb1EEEvNS_16Flash_fwd_paramsE --------------------------
	.section	.text._ZN5flash24flash_fwd_splitkv_kernelI23Flash_fwd_kernel_traitsILi128ELi64ELi64ELi4ELb0ELb0EN7cutlass10bfloat16_tE19Flash_kernel_traitsILi128ELi64ELi64ELi4ES3_EELb0ELb1ELb0ELb0ELb0ELb0ELb0ELb1EEEvNS_16Flash_fwd_paramsE,"ax",@progbits
	.align	128
        .global         _ZN5flash24flash_fwd_splitkv_kernelI23Flash_fwd_kernel_traitsILi128ELi64ELi64ELi4ELb0ELb0EN7cutlass10bfloat16_tE19Flash_kernel_traitsILi128ELi64ELi64ELi4ES3_EELb0ELb1ELb0ELb0ELb0ELb0ELb0ELb1EEEvNS_16Flash_fwd_paramsE
        .type           _ZN5flash24flash_fwd_splitkv_kernelI23Flash_fwd_kernel_traitsILi128ELi64ELi64ELi4ELb0ELb0EN7cutlass10bfloat16_tE19Flash_kernel_traitsILi128ELi64ELi64ELi4ES3_EELb0ELb1ELb0ELb0ELb0ELb0ELb0ELb1EEEvNS_16Flash_fwd_paramsE,@function
        .size           _ZN5flash24flash_fwd_splitkv_kernelI23Flash_fwd_kernel_traitsILi128ELi64ELi64ELi4ELb0ELb0EN7cutlass10bfloat16_tE19Flash_kernel_traitsILi128ELi64ELi64ELi4ES3_EELb0ELb1ELb0ELb0ELb0ELb0ELb0ELb1EEEvNS_16Flash_fwd_paramsE,(.L_x_14942 - _ZN5flash24flash_fwd_splitkv_kernelI23Flash_fwd_kernel_traitsILi128ELi64ELi64ELi4ELb0ELb0EN7cutlass10bfloat16_tE19Flash_kernel_traitsILi128ELi64ELi64ELi4ES3_EELb0ELb1ELb0ELb0ELb0ELb0ELb0ELb1EEEvNS_16Flash_fwd_paramsE)
        .other          _ZN5flash24flash_fwd_splitkv_kernelI23Flash_fwd_kernel_traitsILi128ELi64ELi64ELi4ELb0ELb0EN7cutlass10bfloat16_tE19Flash_kernel_traitsILi128ELi64ELi64ELi4ES3_EELb0ELb1ELb0ELb0ELb0ELb0ELb0ELb1EEEvNS_16Flash_fwd_paramsE,@"STO_CUDA_ENTRY STV_DEFAULT"
_ZN5flash24flash_fwd_splitkv_kernelI23Flash_fwd_kernel_traitsILi128ELi64ELi64ELi4ELb0ELb0EN7cutlass10bfloat16_tE19Flash_kernel_traitsILi128ELi64ELi64ELi4ES3_EELb0ELb1ELb0ELb0ELb0ELb0ELb0ELb1EEEvNS_16Flash_fwd_paramsE:
.text._ZN5flash24flash_fwd_splitkv_kernelI23Flash_fwd_kernel_traitsILi128ELi64ELi64ELi4ELb0ELb0EN7cutlass10bfloat16_tE19Flash_kernel_traitsILi128ELi64ELi64ELi4ES3_EELb0ELb1ELb0ELb0ELb0ELb0ELb0ELb1EEEvNS_16Flash_fwd_paramsE:
[----:B------:R-:W-:Y:S01]  /*0000*/  LDC R1, c[0x0][0x37c] ;  /* 0x0000df00ff017b82 */ /* 0x000fe20000000800 */
[----:B------:R-:W1:Y:S07]  /*0010*/  S2R R3, SR_CTAID.X ;  /* 0x0000000000037919 */ /* 0x000e6e0000002500 */
[----:B------:R-:W2:Y:S01]  /*0020*/  LDC.64 R102, c[0x0][0x348] ;  /* 0x0000d200ff667b82 */ /* 0x000ea20000000a00 */
[----:B------:R-:W-:Y:S01]  /*0030*/  BSSY.RECONVERGENT B4, `(.L_x_10126) ;  /* 0x0000005000047945 */ /* 0x000fe20003800200 */
[----:B------:R-:W-:Y:S01]  /*0040*/  MOV R158, 0x80 ;  /* 0x00000080009e7802 */ /* 0x000fe20000000f00 */
[----:B------:R-:W3:Y:S01]  /*0050*/  S2R R161, SR_CTAID.Y ;  /* 0x0000000000a17919 */ /* 0x000ee20000002600 */
[----:B------:R-:W4:Y:S05]  /*0060*/  S2R R160, SR_CTAID.Z ;  /* 0x0000000000a07919 */ /* 0x000f2a0000002700 */
[----:B-1234-:R-:W-:Y:S05]  /*0070*/  CALL.REL.NOINC `($_ZN5flash24flash_fwd_splitkv_kernelI23Flash_fwd_kernel_traitsILi128ELi64ELi64ELi4ELb0ELb0EN7cutlass10bfloat16_tE19Flash_kernel_traitsILi128ELi64ELi64ELi4ES3_EELb0ELb1ELb0ELb0ELb0ELb0ELb0ELb1EEEvNS_16Flash_fwd_paramsE$_ZN5flash30compute_attn_1rowblock_splitkvI23Flash_fwd_kernel_traitsILi128ELi64ELi64ELi4ELb0ELb0EN7cutlass10bfloat16_tE19Flash_kernel_traitsILi128ELi64ELi64ELi4ES3_EELb0ELb1ELb0ELb0ELb0ELb0ELb0ELb1ENS_16Flash_fwd_paramsEEEvRKT8_iiiii) ;  /* 0x0000000000087944 */ /* 0x01efea0003c00000 */
[----:B------:R-:W-:Y:S05]  /*0080*/  BSYNC.RECONVERGENT B4 ;  /* 0x0000000000047941 */ /* 0x000fea0003800200 */
.L_x_10126:
[----:B------:R-:W-:Y:S05]  /*0090*/  EXIT ;  /* 0x000000000000794d */ /* 0x000fea0003800000 */
        .type           $_ZN5flash24flash_fwd_splitkv_kernelI23Flash_fwd_kernel_traitsILi128ELi64ELi64ELi4ELb0ELb0EN7cutlass10bfloat16_tE19Flash_kernel_traitsILi128ELi64ELi64ELi4ES3_EELb0ELb1ELb0ELb0ELb0ELb0ELb0ELb1EEEvNS_16Flash_fwd_paramsE$_ZN5flash30compute_attn_1rowblock_splitkvI23Flash_fwd_kernel_traitsILi128ELi64ELi64ELi4ELb0ELb0EN7cutlass10bfloat16_tE19Flash_kernel_traitsILi128ELi64ELi64ELi4ES3_EELb0ELb1ELb0ELb0ELb0ELb0ELb0ELb1ENS_16Flash_fwd_paramsEEEvRKT8_iiiii,@function
        .size           $_ZN5flash24flash_fwd_splitkv_kernelI23Flash_fwd_kernel_traitsILi128ELi64ELi64ELi4ELb0ELb0EN7cutlass10bfloat16_tE19Flash_kernel_traitsILi128ELi64ELi64ELi4ES3_EELb0ELb1ELb0ELb0ELb0ELb0ELb0ELb1EEEvNS_16Flash_fwd_paramsE$_ZN5flash30compute_attn_1rowblock_splitkvI23Flash_fwd_kernel_traitsILi128ELi64ELi64ELi4ELb0ELb0EN7cutlass10bfloat16_tE19Flash_kernel_traitsILi128ELi64ELi64ELi4ES3_EELb0ELb1ELb0ELb0ELb0ELb0ELb0ELb1ENS_16Flash_fwd_paramsEEEvRKT8_iiiii,(.L_x_14942 - $_ZN5flash24flash_fwd_splitkv_kernelI23Flash_fwd_kernel_traitsILi128ELi64ELi64ELi4ELb0ELb0EN7cutlass10bfloat16_tE19Flash_kernel_traitsILi128ELi64ELi64ELi4ES3_EELb0ELb1ELb0ELb0ELb0ELb0ELb0ELb1EEEvNS_16Flash_fwd_paramsE$_ZN5flash30compute_attn_1rowblock_splitkvI23Flash_fwd_kernel_traitsILi128ELi64ELi64ELi4ELb0ELb0EN7cutlass10bfloat16_tE19Flash_kernel_traitsILi128ELi64ELi64ELi4ES3_EELb0ELb1ELb0ELb0ELb0ELb0ELb0ELb1ENS_16Flash_fwd_paramsEEEvRKT8_iiiii)
$_ZN5flash24flash_fwd_splitkv_kernelI23Flash_fwd_kernel_traitsILi128ELi64ELi64ELi4ELb0ELb0EN7cutlass10bfloat16_tE19Flash_kernel_traitsILi128ELi64ELi64ELi4ES3_EELb0ELb1ELb0ELb0ELb0ELb0ELb0ELb1EEEvNS_16Flash_fwd_paramsE$_ZN5flash30compute_attn_1rowblock_splitkvI23Flash_fwd_kernel_traitsILi128ELi64ELi64ELi4ELb0ELb0EN7cutlass10bfloat16_tE19Flash_kernel_traitsILi128ELi64ELi64ELi4ES3_EELb0ELb1ELb0ELb0ELb0ELb0ELb0ELb1ENS_16Flash_fwd_paramsEEEvRKT8_iiiii:
        /* <DEDUP_REMOVED lines=39> */
.L_x_10128:
[----:B------:R-:W-:Y:S05]  /*0310*/  BSYNC.RECONVERGENT B0 ;  /* 0x0000000000007941 */ /* 0x000fea0003800200 */
.L_x_10127:
[----:B------:R-:W-:Y:S04]  /*0320*/  BSSY.RECONVERGENT B0, `(.L_x_10129) ;  /* 0x0000007000007945 */ /* 0x000fe80003800200 */
[----:B------:R-:W-:Y:S05]  /*0330*/  @!P3 BRA `(.L_x_10130) ;  /* 0x000000000014b947 */ /* 0x000fea0003800000 */
[----:B-----5:R-:W2:Y:S02]  /*0340*/  LD.E.U8 R4, desc[UR4][R102.64+0x1b2] ;  /* 0x0001b20466047980 */ /* 0x020ea4000c101100 */
[----:B--2---:R-:W-:-:S13]  /*0350*/  ISETP.NE.AND P1, PT, R4, RZ, PT ;  /* 0x000000ff0400720c */ /* 0x004fda0003f25270 */
[----:B------:R-:W2:Y:S02]  /*0360*/  @P1 LD.E R7, desc[UR4][R14.64+0x4] ;  /* 0x000004040e071980 */ /* 0x000ea4000c101900 */
[----:B--2---:R-:W-:-:S06]  /*0370*/  @P1 IADD3 R4, PT, PT, R7, -R12, RZ ;  /* 0x8000000c07041210 */ /* 0x004fcc0007ffe0ff */
[----:B------:R2:W5:Y:S02]  /*0380*/  @!P1 LD.E R4, desc[UR4][R14.64] ;  /* 0x000000040e049980 */ /* 0x000564000c101900 */
.L_x_10130:
[----:B------:R-:W-:Y:S05]  /*0390*/  BSYNC.RECONVERGENT B0 ;  /* 0x0000000000007941 */ /* 0x000fea0003800200 */
.L_x_10129:
        /* <DEDUP_REMOVED lines=9> */
.L_x_10132:
[----:B------:R-:W3:Y:S01]  /*0430*/  LD.E.64 R4, desc[UR4][R102.64+0x108] ;  /* 0x0001080466047980 */ /* 0x000ee2000c101b00 */
[----:B------:R-:W-:Y:S01]  /*0440*/  BSSY.RECONVERGENT B0, `(.L_x_10134) ;  /* 0x0000006000007945 */ /* 0x000fe20003800200 */
[----:B---3--:R-:W-:Y:S01]  /*0450*/  ISETP.NE.U32.AND P0, PT, R4, RZ, PT ;  /* 0x000000ff0400720c */ /* 0x008fe20003f05070 */
[----:B------:R-:W-:-:S03]  /*0460*/  IMAD.MOV.U32 R4, RZ, RZ, RZ ;  /* 0x000000ffff047224 */ /* 0x000fc600078e00ff */
[----:B------:R-:W-:-:S13]  /*0470*/  ISETP.NE.AND.EX P0, PT, R5, RZ, PT, P0 ;  /* 0x000000ff0500720c */ /* 0x000fda0003f05300 */
[----:B------:R-:W-:Y:S05]  /*0480*/  @!P0 BRA `(.L_x_10135) ;  /* 0x0000000000048947 */ /* 0x000fea0003800000 */
[----:B------:R3:W5:Y:S02]  /*0490*/  LD.E R4, desc[UR4][R102.64+0xbc] ;  /* 0x0000bc0466047980 */ /* 0x000764000c101900 */
.L_x_10135:
[----:B------:R-:W-:Y:S05]  /*04a0*/  BSYNC.RECONVERGENT B0 ;  /* 0x0000000000007941 */ /* 0x000fea0003800200 */
.L_x_10134:
[----:B-----5:R-:W-:Y:S02]  /*04b0*/  IADD3 R57, PT, PT, R69, R4, RZ ;  /* 0x0000000445397210 */ /* 0x020fe40007ffe0ff */
.L_x_10133:
[----:B------:R-:W-:Y:S05]  /*04c0*/  BSYNC.RECONVERGENT B1 ;  /* 0x0000000000017941 */ /* 0x000fea0003800200 */
.L_x_10131:
[----:B------:R-:W-:Y:S01]  /*04d0*/  IMAD.SHL.U32 R162, R3, 0x40, RZ ;  /* 0x0000004003a27824 */ /* 0x000fe200078e00ff */
[----:B------:R-:W-:Y:S01]  /*04e0*/  MOV R4, R158 ;  /* 0x0000009e00047202 */ /* 0x000fe20000000f00 */
[----:B------:R-:W-:-:S03]  /*04f0*/  IMAD.MOV.U32 R5, RZ, RZ, 0x0 ;  /* 0x00000000ff057424 */ /* 0x000fc600078e00ff */
[----:B------:R-:W-:-:S13]  /*0500*/  ISETP.GT.AND P0, PT, R164, R162, PT ;  /* 0x000000a2a400720c */ /* 0x000fda0003f04270 */
[----:B-123--:R-:W-:Y:S05]  /*0510*/  @!P0 RET.REL.NODEC R4 `(_ZN5flash24flash_fwd_splitkv_kernelI23Flash_fwd_kernel_traitsILi128ELi64ELi64ELi4ELb0ELb0EN7cutlass10bfloat16_tE19Flash_kernel_traitsILi128ELi64ELi64ELi4ES3_EELb0ELb1ELb0ELb0ELb0ELb0ELb0ELb1EEEvNS_16Flash_fwd_paramsE) ;  /* 0xfffffff804b88950 */ /* 0x00efea0003c3ffff */
[----:B------:R-:W2:Y:S04]  /*0520*/  LD.E R9, desc[UR4][R102.64+0x184] ;  /* 0x0001840466097980 */ /* 0x000ea8000c101900 */
[----:B------:R-:W3:Y:S04]  /*0530*/  LD.E R13, desc[UR4][R102.64+0xb8] ;  /* 0x0000b804660d7980 */ /* 0x000ee8000c101900 */
[----:B------:R-:W4:Y:S01]  /*0540*/  LD.E R4, desc[UR4][R102.64+0x188] ;  /* 0x0001880466047980 */ /* 0x000f22000c101900 */
[----:B------:R-:W-:-:S05]  /*0550*/  VIADD R7, R57, 0x3f ;  /* 0x0000003f39077836 */ /* 0x000fca0000000000 */
[----:B------:R-:W-:Y:S02]  /*0560*/  IADD3 R5, PT, PT, R7, R162, -R164 ;  /* 0x000000a207057210 */ /* 0x000fe40007ffe8a4 */
[----:B------:R-:W-:-:S04]  /*0570*/  SHF.R.S32.HI R6, RZ, 0x1f, R7 ;  /* 0x0000001fff067819 */ /* 0x000fc80000011407 */
[----:B------:R-:W-:-:S04]  /*0580*/  LEA.HI R6, R6, R7, RZ, 0x6 ;  /* 0x0000000706067211 */ /* 0x000fc800078f30ff */
[----:B------:R-:W-:Y:S01]  /*0590*/  SHF.R.S32.HI R6, RZ, 0x6, R6 ;  /* 0x00000006ff067819 */ /* 0x000fe20000011406 */
[----:B--2---:R-:W-:Y:S02]  /*05a0*/  IMAD.IADD R9, R9, 0x1, R164 ;  /* 0x0000000109097824 */ /* 0x004fe400078e02a4 */
[----:B---3--:R-:W-:-:S03]  /*05b0*/  VIADD R13, R13, 0x3f ;  /* 0x0000003f0d0d7836 */ /* 0x008fc60000000000 */
[----:B------:R-:W-:Y:S02]  /*05c0*/  IADD3 R9, PT, PT, -R9, R162, R57 ;  /* 0x000000a209097210 */ /* 0x000fe40007ffe139 */
[----:B----4-:R-:W-:Y:S02]  /*05d0*/  IADD3 R5, PT, PT, R5, 0x40, R4 ;  /* 0x0000004005057810 */ /* 0x010fe40007ffe004 */
        /* <DEDUP_REMOVED lines=12> */
[----:B------:R-:W-:Y:S05]  /*06a0*/  @!P0 BRA `(.L_x_10136) ;  /* 0x0000000400ec8947 */ /* 0x000fea0003800000 */
        /* <DEDUP_REMOVED lines=48> */
.L_x_10138:
[----:B------:R-:W-:Y:S05]  /*09b0*/  BSYNC.RECONVERGENT B0 ;  /* 0x0000000000007941 */ /* 0x000fea0003800200 */
.L_x_10137:
        /* <DEDUP_REMOVED lines=17> */
.L_x_10140:
[----:B------:R-:W-:Y:S05]  /*0ad0*/  BSYNC.RECONVERGENT B0 ;  /* 0x0000000000007941 */ /* 0x000fea0003800200 */
.L_x_10139:
        /* <DEDUP_REMOVED lines=20> */
.L_x_10142:
[----:B------:R-:W-:Y:S05]  /*0c20*/  BSYNC.RECONVERGENT B0 ;  /* 0x0000000000007941 */ /* 0x000fea0003800200 */
.L_x_10141:
[CC--:B------:R-:W-:Y:S01]  /*0c30*/  ISETP.GE.AND P1, PT, R17.reuse, R164.reuse, PT ;  /* 0x000000a41100720c */ /* 0x0c0fe20003f26270 */
[----:B------:R-:W-:Y:S01]  /*0c40*/  BSSY.RECONVERGENT B0, `(.L_x_10143) ;  /* 0x0000018000007945 */ /* 0x000fe20003800200 */
[C---:B---3--:R-:W-:Y:S01]  /*0c50*/  IADD3 R3, P0, PT, R162.reuse, R159, RZ ;  /* 0x0000009fa2037210 */ /* 0x048fe20007f1e0ff */
[----:B------:R-:W-:Y:S01]  /*0c60*/  @!P3 IMAD.MOV.U32 R2, RZ, RZ, 0x7f800000 ;  /* 0x7f800000ff02b424 */ /* 0x000fe200078e00ff */
[----:B------:R-:W-:Y:S02]  /*0c70*/  ISETP.GE.OR P6, PT, R17, R164, P6 ;  /* 0x000000a41100720c */ /* 0x000fe400037c6670 */
[----:B------:R-:W-:Y:S02]  /*0c80*/  LEA.HI.X.SX32 R162, R162, RZ, 0x1, P0 ;  /* 0x000000ffa2a27211 */ /* 0x000fe400000f0eff */
[----:B--2---:R-:W-:Y:S01]  /*0c90*/  LEA R8, P0, R3, R4, 0x2 ;  /* 0x0000000403087211 */ /* 0x004fe200078010ff */
        /* <DEDUP_REMOVED lines=18> */
.L_x_10144:
[----:B------:R-:W-:Y:S05]  /*0dc0*/  BSYNC.RECONVERGENT B0 ;  /* 0x0000000000007941 */ /* 0x000fea0003800200 */
.L_x_10143:
[----:B------:R-:W-:Y:S01]  /*0dd0*/  MOV R159, 0x0 ;  /* 0x00000000009f7802 */ /* 0x000fe20000000f00 */
[----:B------:R-:W-:Y:S04]  /*0de0*/  @!P5 ST.E desc[UR4][R8.64], R4 ;  /* 0x000000040800d985 */ /* 0x000fe8000c101904 */
[----:B------:R-:W-:Y:S04]  /*0df0*/  @!P4 ST.E desc[UR4][R8.64+0x40], R3 ;  /* 0x000040030800c985 */ /* 0x000fe8000c101904 */
[----:B------:R1:W-:Y:S02]  /*0e00*/  @!P3 ST.E desc[UR4][R8.64+0x80], R2 ;  /* 0x000080020800b985 */ /* 0x0003e4000c101904 */
[----:B-12---:R-:W-:Y:S05]  /*0e10*/  @P6 RET.REL.NODEC R158 `(_ZN5flash24flash_fwd_splitkv_kernelI23Flash_fwd_kernel_traitsILi128ELi64ELi64ELi4ELb0ELb0EN7cutlass10bfloat16_tE19Flash_kernel_traitsILi128ELi64ELi64ELi4ES3_EELb0ELb1ELb0ELb0ELb0ELb0ELb0ELb1EEEvNS_16Flash_fwd_paramsE) ;  /* 0xfffffff09e786950 */ /* 0x006fea0003c3ffff */
[----:B------:R-:W-:Y:S02]  /*0e20*/  MOV R3, 0x7f800000 ;  /* 0x7f80000000037802 */ /* 0x000fe40000000f00 */
[----:B------:R-:W-:-:S03]  /*0e30*/  MOV R159, 0x0 ;  /* 0x00000000009f7802 */ /* 0x000fc60000000f00 */
[----:B------:R1:W-:Y:S02]  /*0e40*/  ST.E desc[UR4][R8.64+0xc0], R3 ;  /* 0x0000c00308007985 */ /* 0x0003e4000c101904 */
[----:B-1----:R-:W-:Y:S05]  /*0e50*/  RET.REL.NODEC R158 `(_ZN5flash24flash_fwd_splitkv_kernelI23Flash_fwd_kernel_traitsILi128ELi64ELi64ELi4ELb0ELb0EN7cutlass10bfloat16_tE19Flash_kernel_traitsILi128ELi64ELi64ELi4ES3_EELb0ELb1ELb0ELb0ELb0ELb0ELb0ELb1EEEvNS_16Flash_fwd_paramsE) ;  /* 0xfffffff09e687950 */ /* 0x002fea0003c3ffff */
.L_x_10136:
        /* <DEDUP_REMOVED lines=103> */
.L_x_10146:
        /* <DEDUP_REMOVED lines=9> */
[----:B------:R-:W-:-:S02]  /*1560*/  CS2R R168, SRZ ;  /* 0x0000000000a87805 */ /* 0x000fc4000001ff00 */
[----:B--2---:R-:W-:-:S04]  /*1570*/  IABS R2, R5 ;  /* 0x0000000500027213 */ /* 0x004fc80000000000 */
[----:B------:R-:W2:Y:S08]  /*1580*/  I2F.RP R6, R2 ;  /* 0x0000000200067306 */ /* 0x000eb00000209400 */
[----:B--2---:R-:W2:Y:S02]  /*1590*/  MUFU.RCP R4, R6 ;  /* 0x0000000600047308 */ /* 0x004ea40000001000 */
[----:B--2---:R-:W-:-:S06]  /*15a0*/  IADD3 R4, PT, PT, R4, 0xffffffe, RZ ;  /* 0x0ffffffe04047810 */ /* 0x004fcc0007ffe0ff */
[----:B------:R-:W2:Y:S01]  /*15b0*/  F2I.FTZ.U32.TRUNC.NTZ R21, R4 ;  /* 0x0000000400157305 */ /* 0x000ea2000021f000 */
[----:B------:R-:W-:Y:S02]  /*15c0*/  IABS R7, R5 ;  /* 0x0000000500077213 */ /* 0x000fe40000000000 */
        /* <DEDUP_REMOVED lines=9> */
[----:B------:R-:W-:Y:S02]  /*1660*/  @!P2 SHF.R.S32.HI R0, RZ, 0x1f, R11 ;  /* 0x0000001fff00a819 */ /* 0x000fe4000001140b */
[----:B-----5:R-:W-:Y:S01]  /*1670*/  @!P2 SHF.R.S32.HI R4, RZ, 0x1f, R10 ;  /* 0x0000001fff04a819 */ /* 0x020fe2000001140a */
[----:B------:R-:W-:-:S04]  /*1680*/  @!P2 IMAD.WIDE.U32 R20, R148, R11, RZ ;  /* 0x0000000b9414a225 */ /* 0x000fc800078e00ff */
[----:B------:R-:W-:Y:S02]  /*1690*/  @!P2 IMAD R0, R0, R148, R9 ;  /* 0x000000940000a224 */ /* 0x000fe400078e0209 */
[----:B----4-:R-:W-:Y:S02]  /*16a0*/  @!P2 IMAD R9, R19, R10, RZ ;  /* 0x0000000a1309a224 */ /* 0x010fe400078e02ff */
[----:B------:R-:W-:Y:S02]  /*16b0*/  @!P0 IMAD.IADD R7, R7, 0x1, -R2 ;  /* 0x0000000107078824 */ /* 0x000fe400078e0a02 */
[----:B------:R-:W-:Y:S01]  /*16c0*/  @!P2 IMAD R9, R18, R4, R9 ;  /* 0x000000041209a224 */ /* 0x000fe200078e0209 */
[----:B------:R-:W-:Y:S01]  /*16d0*/  LOP3.LUT R4, R160, R5, RZ, 0x3c, !PT ;  /* 0x00000005a0047212 */ /* 0x000fe200078e3cff */
[----:B------:R-:W-:Y:S01]  /*16e0*/  @!P2 IMAD.IADD R21, R21, 0x1, R0 ;  /* 0x000000011515a824 */ /* 0x000fe200078e0200 */
[----:B------:R-:W-:Y:S02]  /*16f0*/  ISETP.GE.U32.AND P3, PT, R7, R2, PT ;  /* 0x000000020700720c */ /* 0x000fe40003f66070 */
[----:B------:R-:W-:Y:S01]  /*1700*/  @P2 IADD3 R0, PT, PT, R11, R12, RZ ;  /* 0x0000000c0b002210 */ /* 0x000fe20007ffe0ff */
[----:B------:R-:W-:Y:S01]  /*1710*/  @!P2 IMAD.WIDE.U32 R20, R18, R10, R20 ;  /* 0x0000000a1214a225 */ /* 0x000fe200078e0014 */
[----:B------:R-:W-:-:S02]  /*1720*/  ISETP.GE.AND P1, PT, R4, RZ, PT ;  /* 0x000000ff0400720c */ /* 0x000fc40003f26270 */
[----:B------:R-:W-:Y:S01]  /*1730*/  @!P0 IADD3 R6, PT, PT, R6, 0x1, RZ ;  /* 0x0000000106068810 */ /* 0x000fe20007ffe0ff */
[----:B------:R-:W-:Y:S01]  /*1740*/  @P2 IMAD.WIDE.U32 R18, R148, R0, RZ ;  /* 0x0000000094122225 */ /* 0x000fe200078e00ff */
[----:B------:R-:W-:-:S03]  /*1750*/  ISETP.NE.AND P0, PT, R5, RZ, PT ;  /* 0x000000ff0500720c */ /* 0x000fc60003f05270 */
[----:B------:R-:W-:Y:S01]  /*1760*/  @P2 IMAD R2, R149, R0, RZ ;  /* 0x0000000095022224 */ /* 0x000fe200078e02ff */
[----:B------:R-:W-:Y:S02]  /*1770*/  @!P2 IADD3 R9, PT, PT, R21, R9, RZ ;  /* 0x000000091509a210 */ /* 0x000fe40007ffe0ff */
[----:B------:R-:W-:Y:S01]  /*1780*/  @!P2 MOV R8, R20 ;  /* 0x000000140008a202 */ /* 0x000fe20000000f00 */
[----:B------:R-:W-:Y:S01]  /*1790*/  @P2 IMAD.IADD R9, R19, 0x1, R2 ;  /* 0x0000000113092824 */ /* 0x000fe200078e0202 */
[----:B------:R-:W-:Y:S01]  /*17a0*/  LEA R0, R101, 0xffffffc0, 0x6 ;  /* 0xffffffc065007811 */ /* 0x000fe200078e30ff */
[----:B------:R-:W-:Y:S01]  /*17b0*/  @!P2 IMAD R2, R151, R11, RZ ;  /* 0x0000000b9702a224 */ /* 0x000fe200078e02ff */
[----:B------:R-:W-:Y:S01]  /*17c0*/  @P2 MOV R8, R18 ;  /* 0x0000001200082202 */ /* 0x000fe20000000f00 */
[----:B------:R-:W-:Y:S01]  /*17d0*/  @P3 VIADD R6, R6, 0x1 ;  /* 0x0000000106063836 */ /* 0x000fe20000000000 */
[----:B------:R-:W-:Y:S01]  /*17e0*/  @!P2 SHF.R.S32.HI R7, RZ, 0x1f, R11 ;  /* 0x0000001fff07a819 */ /* 0x000fe2000001140b */
[----:B------:R-:W-:-:S02]  /*17f0*/  IMAD R4, R149, R0, RZ ;  /* 0x0000000095047224 */ /* 0x000fc400078e02ff */
        /* <DEDUP_REMOVED lines=8> */
[----:B------:R-:W-:Y:S01]  /*1880*/  @!P2 IMAD R2, R15, R10, RZ ;  /* 0x0000000a0f02a224 */ /* 0x000fe200078e02ff */
        /* <DEDUP_REMOVED lines=16> */
.L_x_10147:
[----:B------:R-:W-:Y:S05]  /*1990*/  BSYNC.RECONVERGENT B0 ;  /* 0x0000000000007941 */ /* 0x000fea0003800200 */
.L_x_10145:
        /* <DEDUP_REMOVED lines=24> */
[----:B------:R-:W-:Y:S02]  /*1b20*/  IMAD.SHL.U32 R58, R159, 0x8, RZ ;  /* 0x000000089f3a7824 */ /* 0x000fe400078e00ff */
[----:B------:R-:W-:-:S06]  /*1b30*/  IMAD.MOV.U32 R7, RZ, RZ, RZ ;  /* 0x000000ffff077224 */ /* 0x000fcc00078e00ff */
[----:B------:R1:W5:Y:S04]  /*1b40*/  @P4 LD.E R7, desc[UR4][R30.64] ;  /* 0x000000041e074980 */ /* 0x000368000c101900 */
[----:B------:R-:W-:-:S05]  /*1b50*/  @!P3 IMAD.IADD R15, R15, 0x1, -R12 ;  /* 0x000000010f0fb824 */ /* 0x000fca00078e0a0c */
[----:B------:R-:W-:Y:S02]  /*1b60*/  ISETP.GE.U32.AND P5, PT, R15, R12, PT ;  /* 0x0000000c0f00720c */ /* 0x000fe40003fa6070 */
[----:B------:R-:W-:Y:S02]  /*1b70*/  LOP3.LUT R15, R160, R5, RZ, 0x3c, !PT ;  /* 0x00000005a00f7212 */ /* 0x000fe400078e3cff */
[----:B------:R-:W-:Y:S01]  /*1b80*/  LOP3.LUT R12, R58, 0x38, RZ, 0xc0, !PT ;  /* 0x000000383a0c7812 */ /* 0x000fe200078ec0ff */
[----:B------:R-:W-:Y:S01]  /*1b90*/  @!P3 VIADD R18, R18, 0x1 ;  /* 0x000000011212b836 */ /* 0x000fe20000000000 */
[----:B------:R-:W-:Y:S02]  /*1ba0*/  ISETP.GE.AND P2, PT, R15, RZ, PT ;  /* 0x000000ff0f00720c */ /* 0x000fe40003f46270 */
[----:B------:R-:W-:Y:S02]  /*1bb0*/  IADD3 R26, P1, PT, R12, R14, RZ ;  /* 0x0000000e0c1a7210 */ /* 0x000fe40007f3e0ff */
[----:B------:R-:W-:Y:S01]  /*1bc0*/  ISETP.NE.AND P4, PT, R5, RZ, PT ;  /* 0x000000ff0500720c */ /* 0x000fe20003f85270 */
[----:B------:R-:W-:Y:S01]  /*1bd0*/  IMAD R14, R13, R150, RZ ;  /* 0x000000960d0e7224 */ /* 0x000fe200078e02ff */
[----:B------:R-:W-:Y:S01]  /*1be0*/  IADD3.X R27, PT, PT, RZ, R6, RZ, P1, !PT ;  /* 0x00000006ff1b7210 */ /* 0x000fe20000ffe4ff */
[----:B------:R-:W-:-:S02]  /*1bf0*/  @P5 VIADD R18, R18, 0x1 ;  /* 0x0000000112125836 */ /* 0x000fc40000000000 */
[C---:B------:R-:W-:Y:S02]  /*1c00*/  IMAD R14, R0.reuse, R151, R14 ;  /* 0x00000097000e7224 */ /* 0x040fe400078e020e */
[----:B------:R-:W-:Y:S02]  /*1c10*/  IMAD.MOV.U32 R6, RZ, RZ, R18 ;  /* 0x000000ffff067224 */ /* 0x000fe400078e0012 */
[----:B------:R-:W-:-:S04]  /*1c20*/  IMAD.WIDE.U32 R26, R0, R150, R26 ;  /* 0x00000096001a7225 */ /* 0x000fc800078e001a */
[----:B------:R-:W-:Y:S01]  /*1c30*/  @!P2 IMAD.MOV R6, RZ, RZ, -R6 ;  /* 0x000000ffff06a224 */ /* 0x000fe200078e0a06 */
[----:B------:R-:W-:Y:S01]  /*1c40*/  @!P4 LOP3.LUT R6, RZ, R5, RZ, 0x33, !PT ;  /* 0x00000005ff06c212 */ /* 0x000fe200078e33ff */
[----:B------:R-:W-:Y:S01]  /*1c50*/  IMAD.IADD R27, R27, 0x1, R14 ;  /* 0x000000011b1b7824 */ /* 0x000fe200078e020e */
[----:B------:R-:W-:-:S03]  /*1c60*/  SHF.R.U32.HI R98, RZ, 0x3, R159 ;  /* 0x00000003ff627819 */ /* 0x000fc6000001169f */
[----:B------:R-:W-:Y:S02]  /*1c70*/  IMAD R5, R23, R6, RZ ;  /* 0x0000000617057224 */ /* 0x000fe400078e02ff */
[----:B------:R-:W-:-:S04]  /*1c80*/  IMAD.WIDE.U32 R26, R6, R22, R26 ;  /* 0x00000016061a7225 */ /* 0x000fc800078e001a */
[----:B------:R-:W-:Y:S01]  /*1c90*/  IMAD.MOV.U32 R99, RZ, RZ, RZ ;  /* 0x000000ffff637224 */ /* 0x000fe200078e00ff */
[----:B------:R-:W1:Y:S01]  /*1ca0*/  S2UR UR6, SR_CgaCtaId ;  /* 0x00000000000679c3 */ /* 0x000e620000008800 */
[-C--:B------:R-:W-:Y:S01]  /*1cb0*/  IMAD R157, R151, R98.reuse, RZ ;  /* 0x00000062979d7224 */ /* 0x080fe200078e02ff */
[----:B------:R-:W-:Y:S01]  /*1cc0*/  UMOV UR7, 0x400 ;  /* 0x0000040000077882 */ /* 0x000fe20000000000 */
[----:B------:R-:W-:Y:S02]  /*1cd0*/  IMAD R153, R149, R98, RZ ;  /* 0x0000006295997224 */ /* 0x000fe400078e02ff */
[C---:B------:R-:W-:Y:S01]  /*1ce0*/  IMAD.SHL.U32 R49, R159.reuse, 0x40, RZ ;  /* 0x000000409f317824 */ /* 0x040fe200078e00ff */
[----:B------:R-:W-:Y:S01]  /*1cf0*/  SHF.L.U32 R92, R159, 0x2, RZ ;  /* 0x000000029f5c7819 */ /* 0x000fe200000006ff */
[----:B------:R-:W-:Y:S01]  /*1d00*/  VIADD R105, R101, 0xffffffff ;  /* 0xffffffff65697836 */ /* 0x000fe20000000000 */
[----:B------:R-:W-:Y:S01]  /*1d10*/  SHF.R.U32.HI R63, RZ, 0x1, R159 ;  /* 0x00000001ff3f7819 */ /* 0x000fe2000001169f */
[C---:B------:R-:W-:Y:S01]  /*1d20*/  IMAD.SHL.U32 R61, R148.reuse, 0x10, RZ ;  /* 0x00000010943d7824 */ /* 0x040fe200078e00ff */
[----:B------:R-:W-:Y:S01]  /*1d30*/  LOP3.LUT R64, R49, 0x1c0, RZ, 0xc0, !PT ;  /* 0x000001c031407812 */ /* 0x000fe200078ec0ff */
[----:B------:R-:W-:Y:S01]  /*1d40*/  IMAD.SHL.U32 R56, R105, 0x40, RZ ;  /* 0x0000004069387824 */ /* 0x000fe200078e00ff */
[----:B------:R-:W-:-:S02]  /*1d50*/  SHF.L.U64.HI R62, R148, 0x4, R149 ;  /* 0x00000004943e7819 */ /* 0x000fc40000010295 */
[C---:B------:R-:W-:Y:S01]  /*1d60*/  SHF.L.U64.HI R60, R150.reuse, 0x4, R151 ;  /* 0x00000004963c7819 */ /* 0x040fe20000010297 */
[----:B-1----:R-:W-:Y:S01]  /*1d70*/  ULEA UR6, UR6, UR7, 0x18 ;  /* 0x0000000706067291 */ /* 0x002fe2000f8ec0ff */
[----:B------:R-:W-:Y:S02]  /*1d80*/  SHF.L.U32 R59, R150, 0x4, RZ ;  /* 0x00000004963b7819 */ /* 0x000fe400000006ff */
[----:B------:R-:W-:Y:S02]  /*1d90*/  LOP3.LUT R49, R49, 0x200, RZ, 0xc0, !PT ;  /* 0x0000020031317812 */ /* 0x000fe400078ec0ff */
[----:B------:R-:W-:Y:S02]  /*1da0*/  LOP3.LUT R92, R92, 0x1c, RZ, 0xc0, !PT ;  /* 0x0000001c5c5c7812 */ /* 0x000fe400078ec0ff */
[----:B------:R-:W-:Y:S01]  /*1db0*/  LOP3.LUT R100, R12, 0x40, RZ, 0xfc, !PT ;  /* 0x000000400c647812 */ /* 0x000fe200078efcff */
[----:B--2---:R-:W-:Y:S02]  /*1dc0*/  @P0 IMAD R18, R109, R166, RZ ;  /* 0x000000a66d120224 */ /* 0x004fe400078e02ff */
[----:B---3--:R-:W-:-:S02]  /*1dd0*/  @!P0 IMAD R15, R25, R161, RZ ;  /* 0x000000a1190f8224 */ /* 0x008fc400078e02ff */
[----:B------:R-:W-:-:S04]  /*1de0*/  @!P0 IMAD.WIDE.U32 R28, R24, R161, RZ ;  /* 0x000000a1181c8225 */ /* 0x000fc800078e00ff */
[----:B------:R-:W-:Y:S01]  /*1df0*/  @P0 IMAD.WIDE.U32 R24, R108, R166, RZ ;  /* 0x000000a66c180225 */ /* 0x000fe200078e00ff */
[----:B------:R-:W-:Y:S02]  /*1e00*/  @!P0 MOV R0, R28 ;  /* 0x0000001c00008202 */ /* 0x000fe40000000f00 */
[----:B------:R-:W-:Y:S01]  /*1e10*/  @P0 MOV R0, R24 ;  /* 0x0000001800000202 */ /* 0x000fe20000000f00 */
[----:B------:R-:W-:Y:S02]  /*1e20*/  @!P0 IMAD.IADD R15, R29, 0x1, R15 ;  /* 0x000000011d0f8824 */ /* 0x000fe400078e020f */
[----:B------:R-:W-:Y:S01]  /*1e30*/  @P0 IMAD.IADD R15, R25, 0x1, R18 ;  /* 0x00000001190f0824 */ /* 0x000fe200078e0212 */
[----:B------:R-:W-:Y:S02]  /*1e40*/  IADD3 R14, P1, PT, R12, R0, RZ ;  /* 0x000000000c0e7210 */ /* 0x000fe40007f3e0ff */
[----:B------:R-:W-:Y:S02]  /*1e50*/  SHF.R.S32.HI R0, RZ, 0x1f, R6 ;  /* 0x0000001fff007819 */ /* 0x000fe40000011406 */
[----:B------:R-:W-:-:S03]  /*1e60*/  IADD3.X R15, PT, PT, RZ, R15, RZ, P1, !PT ;  /* 0x0000000fff0f7210 */ /* 0x000fc60000ffe4ff */
[----:B------:R-:W-:Y:S02]  /*1e70*/  IMAD R22, R0, R22, R5 ;  /* 0x0000001600167224 */ /* 0x000fe400078e0205 */
[-C--:B------:R-:W-:Y:S02]  /*1e80*/  IMAD R5, R21, R160.reuse, RZ ;  /* 0x000000a015057224 */ /* 0x080fe400078e02ff */
[----:B------:R-:W-:-:S04]  /*1e90*/  IMAD.WIDE.U32 R20, R20, R160, R14 ;  /* 0x000000a014147225 */ /* 0x000fc800078e000e */
[----:B------:R-:W-:Y:S01]  /*1ea0*/  IMAD.WIDE.U32 R14, R3, 0x40, R98 ;  /* 0x00000040030e7825 */ /* 0x000fe200078e0062 */
[----:B------:R-:W-:-:S03]  /*1eb0*/  IADD3 R21, PT, PT, R21, R5, RZ ;  /* 0x0000000515157210 */ /* 0x000fc60007ffe0ff */
[----:B------:R-:W-:Y:S01]  /*1ec0*/  IMAD R3, R15, R108, RZ ;  /* 0x0000006c0f037224 */ /* 0x000fe200078e02ff */
[----:B------:R-:W-:Y:S01]  /*1ed0*/  IADD3 R18, P1, PT, R12, R4, RZ ;  /* 0x000000040c127210 */ /* 0x000fe20007f3e0ff */
[----:B------:R-:W-:-:S04]  /*1ee0*/  IMAD.WIDE.U32 R4, R14, R108, R20 ;  /* 0x0000006c0e047225 */ /* 0x000fc800078e0014 */
[----:B------:R-:W-:Y:S01]  /*1ef0*/  IMAD R3, R14, R109, R3 ;  /* 0x0000006d0e037224 */ /* 0x000fe200078e0203 */
[----:B----4-:R-:W-:Y:S01]  /*1f00*/  LEA R96, P2, R4, R8, 0x1 ;  /* 0x0000000804607211 */ /* 0x010fe200078408ff */
[----:B------:R-:W-:Y:S01]  /*1f10*/  IMAD.X R19, RZ, RZ, R2, P1 ;  /* 0x000000ffff137224 */ /* 0x000fe200008e0602 */
[----:B------:R-:W-:Y:S02]  /*1f20*/  SHF.R.S32.HI R2, RZ, 0x1f, R69 ;  /* 0x0000001fff027819 */ /* 0x000fe40000011445 */
[----:B------:R-:W-:Y:S01]  /*1f30*/  IADD3 R3, PT, PT, R5, R3, RZ ;  /* 0x0000000305037210 */ /* 0x000fe20007ffe0ff */
[----:B------:R-:W-:-:S03]  /*1f40*/  IMAD.IADD R27, R27, 0x1, R22 ;  /* 0x000000011b1b7824 */ /* 0x000fc600078e0216 */
[----:B------:R-:W-:Y:S02]  /*1f50*/  LEA.HI.X R97, R4, R9, R3, 0x1, P2 ;  /* 0x0000000904617211 */ /* 0x000fe400010f0c03 */
[----:B------:R-:W-:Y:S01]  /*1f60*/  LEA.HI R3, R2, R69, RZ, 0x6 ;  /* 0x0000004502037211 */ /* 0x000fe200078f30ff */
[----:B------:R-:W-:-:S03]  /*1f70*/  IMAD.WIDE.U32 R14, R98, R150, R26 ;  /* 0x00000096620e7225 */ /* 0x000fc600078e001a */
[----:B------:R-:W-:Y:S01]  /*1f80*/  SHF.R.S32.HI R3, RZ, 0x6, R3 ;  /* 0x00000006ff037819 */ /* 0x000fe20000011403 */
[----:B------:R-:W-:Y:S01]  /*1f90*/  IMAD.IADD R157, R15, 0x1, R157 ;  /* 0x000000010f9d7824 */ /* 0x000fe200078e029d */
[----:B------:R-:W-:Y:S02]  /*1fa0*/  LEA R156, P0, R14, R10, 0x1 ;  /* 0x0000000a0e9c7211 */ /* 0x000fe400078008ff */
[----:B------:R-:W-:Y:S02]  /*1fb0*/  LOP3.LUT R2, R58, 0x1c0, RZ, 0xc0, !PT ;  /* 0x000001c03a027812 */ /* 0x000fe400078ec0ff */
[----:B------:R-:W-:Y:S02]  /*1fc0*/  VIMNMX R68, PT, PT, R152, R3, !PT ;  /* 0x0000000398447248 */ /* 0x000fe40007fe0100 */
[----:B------:R-:W-:Y:S02]  /*1fd0*/  LEA.HI.X R157, R14, R11, R157, 0x1, P0 ;  /* 0x0000000b0e9d7211 */ /* 0x000fe400000f0c9d */
[----:B------:R-:W-:-:S02]  /*1fe0*/  LOP3.LUT R165, R2, 0x38, R159, 0xf8, !PT ;  /* 0x0000003802a57812 */ /* 0x000fc400078ef89f */
[----:B------:R-:W-:Y:S02]  /*1ff0*/  ISETP.GT.U32.AND P0, PT, R101, R68, PT ;  /* 0x000000446500720c */ /* 0x000fe40003f04070 */
        /* <DEDUP_REMOVED lines=21> */
[----:B------:R-:W-:Y:S01]  /*2150*/  MOV R90, R56 ;  /* 0x00000038005a7202 */ /* 0x000fe20000000f00 */
[C---:B------:R-:W-:Y:S01]  /*2160*/  VIADD R65, R98.reuse, 0x30 ;  /* 0x0000003062417836 */ /* 0x040fe20000000000 */
[----:B------:R-:W-:Y:S01]  /*2170*/  SHF.R.S32.HI R93, RZ, 0x1, R93 ;  /* 0x00000001ff5d7819 */ /* 0x000fe2000001145d */
[C---:B------:R-:W-:Y:S01]  /*2180*/  IMAD R88, R101.reuse, -0x40, R69 ;  /* 0xffffffc065587824 */ /* 0x040fe200078e0245 */
[----:B------:R-:W-:Y:S01]  /*2190*/  IADD3 R66, PT, PT, R98, 0x20, RZ ;  /* 0x0000002062427810 */ /* 0x000fe20007ffe0ff */
[----:B------:R-:W-:Y:S01]  /*21a0*/  IMAD R86, R101, -0x40, R57 ;  /* 0xffffffc065567824 */ /* 0x000fe200078e0239 */
[C---:B------:R-:W-:Y:S01]  /*21b0*/  SHF.L.U32 R87, R93.reuse, 0x5, RZ ;  /* 0x000000055d577819 */ /* 0x040fe200000006ff */
[C---:B------:R-:W-:Y:S01]  /*21c0*/  IMAD.SHL.U32 R91, R93.reuse, 0x10, RZ ;  /* 0x000000105d5b7824 */ /* 0x040fe200078e00ff */
[----:B------:R-:W-:Y:S01]  /*21d0*/  MOV R85, R101 ;  /* 0x0000006500557202 */ /* 0x000fe20000000f00 */
[----:B------:R-:W-:Y:S01]  /*21e0*/  IMAD R89, R93, 0x30, RZ ;  /* 0x000000305d597824 */ /* 0x000fe200078e02ff */
        /* <DEDUP_REMOVED lines=12> */
[----:B------:R-:W-:Y:S01]  /*22b0*/  IADD3 R11, P0, PT, -R69, R98, RZ ;  /* 0x00000062450b7210 */ /* 0x000fe20007f1e1ff */
[-C--:B----4-:R-:W-:Y:S01]  /*22c0*/  IMAD R9, R111, R90.reuse, RZ ;  /* 0x0000005a6f097224 */ /* 0x090fe200078e02ff */
[----:B------:R-:W-:Y:S01]  /*22d0*/  SHF.L.U64.HI R80, R112, 0x4, R113 ;  /* 0x0000000470507819 */ /* 0x000fe20000010271 */
[----:B------:R-:W-:Y:S01]  /*22e0*/  IMAD.WIDE.U32 R14, R110, R90, R14 ;  /* 0x0000005a6e0e7225 */ /* 0x000fe200078e000e */
[----:B------:R-:W-:-:S03]  /*22f0*/  SHF.L.U32 R81, R112, 0x4, RZ ;  /* 0x0000000470517819 */ /* 0x000fc600000006ff */
[----:B------:R-:W-:Y:S01]  /*2300*/  IMAD.IADD R25, R25, 0x1, R8 ;  /* 0x0000000119197824 */ /* 0x000fe200078e0208 */
[----:B------:R-:W-:Y:S01]  /*2310*/  IADD3 R15, PT, PT, R15, R9, RZ ;  /* 0x000000090f0f7210 */ /* 0x000fe20007ffe0ff */
[----:B-----5:R-:W-:Y:S02]  /*2320*/  IMAD.IADD R10, R56, 0x1, R7 ;  /* 0x00000001380a7824 */ /* 0x020fe400078e0207 */
[-C--:B------:R-:W-:Y:S02]  /*2330*/  IMAD R8, R113, R90.reuse, RZ ;  /* 0x0000005a71087224 */ /* 0x080fe400078e02ff */
        /* <DEDUP_REMOVED lines=9> */
[----:B------:R-:W-:-:S03]  /*23d0*/  IADD3.X R9, PT, PT, RZ, ~R9, RZ, P0, !PT ;  /* 0x80000009ff097210 */ /* 0x000fc600007fe4ff */
[----:B------:R-:W-:Y:S02]  /*23e0*/  IMAD R15, R10, R93, RZ ;  /* 0x0000005d0a0f7224 */ /* 0x000fe400078e02ff */
[----:B------:R-:W-:-:S03]  /*23f0*/  IMAD.WIDE.U32 R22, R6, R22, R24 ;  /* 0x0000001606167225 */ /* 0x000fc600078e0018 */
[----:B------:R-:W-:Y:S01]  /*2400*/  SHF.R.S32.HI R75, RZ, 0x1f, R15 ;  /* 0x0000001fff4b7819 */ /* 0x000fe2000001140f */
[----:B------:R-:W-:Y:S01]  /*2410*/  IMAD.IADD R6, R92, 0x1, R8 ;  /* 0x000000015c067824 */ /* 0x000fe200078e0208 */
[----:B------:R-:W-:Y:S01]  /*2420*/  IADD3 R14, P1, PT, R15, R8, RZ ;  /* 0x000000080f0e7210 */ /* 0x000fe20007f3e0ff */
[----:B------:R-:W-:Y:S01]  /*2430*/  IMAD.IADD R21, R21, 0x1, R7 ;  /* 0x0000000115157824 */ /* 0x000fe200078e0207 */
[----:B------:R-:W-:Y:S01]  /*2440*/  IADD3 R23, PT, PT, R23, R0, RZ ;  /* 0x0000000017177210 */ /* 0x000fe20007ffe0ff */
[----:B------:R-:W-:Y:S01]  /*2450*/  IMAD R71, R9, R110, RZ ;  /* 0x0000006e09477224 */ /* 0x000fe200078e02ff */
[----:B------:R-:W-:Y:S01]  /*2460*/  IADD3 R74, P0, PT, R15, R6, RZ ;  /* 0x000000060f4a7210 */ /* 0x000fe20007f1e0ff */
        /* <DEDUP_REMOVED lines=25> */
.L_x_10201:
        /* <DEDUP_REMOVED lines=18> */
.L_x_10150:
[----:B------:R-:W-:Y:S05]  /*2720*/  BSYNC.RECONVERGENT B0 ;  /* 0x0000000000007941 */ /* 0x000fea0003800200 */
.L_x_10149:
[----:B------:R-:W-:Y:S04]  /*2730*/  BSSY.RECONVERGENT B0, `(.L_x_10151) ;  /* 0x000000c000007945 */ /* 0x000fe80003800200 */
[----:B------:R-:W-:Y:S05]  /*2740*/  @!P5 BRA `(.L_x_10152) ;  /* 0x000000000028d947 */ /* 0x000fea0003800000 */
[----:B------:R-:W-:Y:S02]  /*2750*/  ISETP.GE.AND P2, PT, R12, R163, PT ;  /* 0x000000a30c00720c */ /* 0x000fe40003f46270 */
[C---:B------:R-:W-:Y:S02]  /*2760*/  LEA R20, P1, R110.reuse, R70, 0x5 ;  /* 0x000000466e147211 */ /* 0x040fe400078228ff */
[C---:B------:R-:W-:Y:S02]  /*2770*/  LEA R2, P6, R59.reuse, R78, 0x1 ;  /* 0x0000004e3b027211 */ /* 0x040fe400078c08ff */
[----:B------:R-:W-:Y:S02]  /*2780*/  LEA.HI.X R21, R110, R71, R111, 0x5, P1 ;  /* 0x000000476e157211 */ /* 0x000fe400008f2c6f */
[----:B------:R-:W-:Y:S02]  /*2790*/  ISETP.GE.AND P1, PT, R100, R163, PT ;  /* 0x000000a36400720c */ /* 0x000fe40003f26270 */
[----:B------:R-:W-:Y:S03]  /*27a0*/  LEA.HI.X R3, R59, R79, R60, 0x1, P6 ;  /* 0x0000004f3b037211 */ /* 0x000fe600030f0c3c */
[----:B-1----:R-:W2:Y:S04]  /*27b0*/  @!P2 LD.E.128 R16, desc[UR4][R20.64] ;  /* 0x000000041410a980 */ /* 0x002ea8000c101d00 */
[----:B--2---:R2:W-:Y:S04]  /*27c0*/  @!P2 ST.E.128 desc[UR4][R2.64], R16 ;  /* 0x000000100200a985 */ /* 0x0045e8000c101d04 */
[----:B------:R-:W3:Y:S04]  /*27d0*/  @!P1 LD.E.128 R4, desc[UR4][R20.64+0x80] ;  /* 0x0000800414049980 */ /* 0x000ee8000c101d00 */
[----:B---3--:R2:W-:Y:S02]  /*27e0*/  @!P1 ST.E.128 desc[UR4][R2.64+0x80], R4 ;  /* 0x0000800402009985 */ /* 0x0085e4000c101d04 */
.L_x_10152:
[----:B------:R-:W-:Y:S05]  /*27f0*/  BSYNC.RECONVERGENT B0 ;  /* 0x0000000000007941 */ /* 0x000fea0003800200 */
.L_x_10151:
        /* <DEDUP_REMOVED lines=12> */
.L_x_10154:
[----:B------:R-:W-:Y:S05]  /*28c0*/  BSYNC.RECONVERGENT B0 ;  /* 0x0000000000007941 */ /* 0x000fea0003800200 */
.L_x_10153:
        /* <DEDUP_REMOVED lines=14> */
.L_x_10156:
[----:B------:R-:W-:Y:S05]  /*29b0*/  BSYNC.RECONVERGENT B0 ;  /* 0x0000000000007941 */ /* 0x000fea0003800200 */
.L_x_10155:
        /* <DEDUP_REMOVED lines=26> */
.L_x_10160:
[----:B------:R-:W-:Y:S05]  /*2b60*/  BSYNC.RECONVERGENT B0 ;  /* 0x0000000000007941 */ /* 0x000fea0003800200 */
.L_x_10159:
        /* <DEDUP_REMOVED lines=12> */
.L_x_10162:
[----:B------:R-:W-:Y:S05]  /*2c30*/  BSYNC.RECONVERGENT B0 ;  /* 0x0000000000007941 */ /* 0x000fea0003800200 */
.L_x_10161:
        /* <DEDUP_REMOVED lines=12> */
.L_x_10164:
[----:B------:R-:W-:Y:S05]  /*2d00*/  BSYNC.RECONVERGENT B0 ;  /* 0x0000000000007941 */ /* 0x000fea0003800200 */
.L_x_10163:
        /* <DEDUP_REMOVED lines=17> */
.L_x_10158:
        /* <DEDUP_REMOVED lines=57> */
.L_x_10170:
[----:B------:R-:W-:Y:S05]  /*31b0*/  BSYNC.RECONVERGENT B0 ;  /* 0x0000000000007941 */ /* 0x000fea0003800200 */
.L_x_10169:
        /* <DEDUP_REMOVED lines=47> */
.L_x_10168:
[----:B------:R-:W-:Y:S05]  /*34b0*/  BSYNC.RECONVERGENT B1 ;  /* 0x0000000000017941 */ /* 0x000fea0003800200 */
.L_x_10167:
        /* <DEDUP_REMOVED lines=10> */
[----:B------:R-:W-:Y:S02]  /*3560*/  LEA R46, P5, R81, R10, 0x1 ;  /* 0x0000000a512e7211 */ /* 0x000fe400078a08ff */
        /* <DEDUP_REMOVED lines=51> */
.L_x_10174:
[----:B------:R-:W-:Y:S05]  /*38a0*/  BSYNC.RECONVERGENT B0 ;  /* 0x0000000000007941 */ /* 0x000fea0003800200 */
.L_x_10173:
        /* <DEDUP_REMOVED lines=47> */
.L_x_10172:
[----:B------:R-:W-:Y:S05]  /*3ba0*/  BSYNC.RECONVERGENT B1 ;  /* 0x0000000000017941 */ /* 0x000fea0003800200 */
.L_x_10171:
        /* <DEDUP_REMOVED lines=60> */
.L_x_10178:
[----:B------:R-:W-:Y:S05]  /*3f70*/  BSYNC.RECONVERGENT B0 ;  /* 0x0000000000007941 */ /* 0x000fea0003800200 */
.L_x_10177:
        /* <DEDUP_REMOVED lines=47> */
.L_x_10176:
[----:B------:R-:W-:Y:S05]  /*4270*/  BSYNC.RECONVERGENT B1 ;  /* 0x0000000000017941 */ /* 0x000fea0003800200 */
.L_x_10175:
        /* <DEDUP_REMOVED lines=63> */
.L_x_10182:
[----:B------:R-:W-:Y:S05]  /*4670*/  BSYNC.RECONVERGENT B0 ;  /* 0x0000000000007941 */ /* 0x000fea0003800200 */
.L_x_10181:
        /* <DEDUP_REMOVED lines=47> */
.L_x_10180:
[----:B------:R-:W-:Y:S05]  /*4970*/  BSYNC.RECONVERGENT B1 ;  /* 0x0000000000017941 */ /* 0x000fea0003800200 */
.L_x_10179:
[----:B------:R-:W2:Y:S02]  /*4980*/  LD.E R3, desc[UR4][R102.64+0xd0] ;  /* 0x0000d00466037980 */ /* 0x000ea4000c101900 */
[----:B--2---:R-:W-:Y:S05]  /*4990*/  IMAD.U32 R3, R3, -0x20, RZ ;  /* 0xffffffe003037824 */ /* 0x004fea00078e00ff */
[C---:B------:R-:W-:Y:S02]  /*49a0*/  LEA R14, P1, R3.reuse, R14, 0x1 ;  /* 0x0000000e030e7211 */ /* 0x040fe400078208ff */
[C---:B------:R-:W-:Y:S02]  /*49b0*/  LEA R50, P0, R3.reuse, R50, 0x1 ;  /* 0x0000003203327211 */ /* 0x040fe400078008ff */
[C---:B------:R-:W-:Y:S02]  /*49c0*/  LEA.HI.X.SX32 R15, R3.reuse, R15, 0x1, P1 ;  /* 0x0000000f030f7211 */ /* 0x040fe400008f0eff */
[----:B------:R-:W-:Y:S01]  /*49d0*/  LEA.HI.X.SX32 R51, R3, R51, 0x1, P0 ;  /* 0x0000003303337211 */ /* 0x000fe200000f0eff */
[----:B------:R-:W-:Y:S05]  /*49e0*/  BRA `(.L_x_10165) ;  /* 0x0000002c00a47947 */ /* 0x000fea0003800000 */
.L_x_10166:
        /* <DEDUP_REMOVED lines=95> */
.L_x_10186:
[----:B------:R-:W-:Y:S05]  /*4fe0*/  BSYNC.RECONVERGENT B0 ;  /* 0x0000000000007941 */ /* 0x000fea0003800200 */
.L_x_10185:
        /* <DEDUP_REMOVED lines=88> */
.L_x_10184:
[----:B------:R-:W-:Y:S05]  /*5570*/  BSYNC.RECONVERGENT B1 ;  /* 0x0000000000017941 */ /* 0x000fea0003800200 */
.L_x_10183:
[----:B------:R-:W-:Y:S04]  /*5580*/  BSSY.RECONVERGENT B1, `(.L_x_10187) ;  /* 0x00000b7000017945 */ /* 0x000fe80003800200 */
[----:B------:R-:W-:Y:S05]  /*5590*/  @!P5 BRA `(.L_x_10188) ;  /* 0x0000000800d4d947 */ /* 0x000fea0003800000 */
[----:B-----5:R-:W-:Y:S01]  /*55a0*/  ISETP.GE.AND P5, PT, R12, R115, PT ;  /* 0x000000730c00720c */ /* 0x020fe20003fa6270 */
[----:B------:R-:W-:Y:S01]  /*55b0*/  BSSY.RECONVERGENT B0, `(.L_x_10189) ;  /* 0x000005b000007945 */ /* 0x000fe20003800200 */
[----:B------:R-:W-:Y:S02]  /*55c0*/  LEA R32, P1, R81, R10, 0x1 ;  /* 0x0000000a51207211 */ /* 0x000fe400078208ff */
[----:B------:R-:W-:Y:S02]  /*55d0*/  LEA R120, P0, R61, R76, 0x1 ;  /* 0x0000004c3d787211 */ /* 0x000fe400078008ff */
        /* <DEDUP_REMOVED lines=88> */
.L_x_10190:
[----:B------:R-:W-:Y:S05]  /*5b60*/  BSYNC.RECONVERGENT B0 ;  /* 0x0000000000007941 */ /* 0x000fea0003800200 */
.L_x_10189:
        /* <DEDUP_REMOVED lines=88> */
.L_x_10188:
[----:B------:R-:W-:Y:S05]  /*60f0*/  BSYNC.RECONVERGENT B1 ;  /* 0x0000000000017941 */ /* 0x000fea0003800200 */
.L_x_10187:
        /* <DEDUP_REMOVED lines=95> */
.L_x_10194:
[----:B------:R-:W-:Y:S05]  /*66f0*/  BSYNC.RECONVERGENT B0 ;  /* 0x0000000000007941 */ /* 0x000fea0003800200 */
.L_x_10193:
        /* <DEDUP_REMOVED lines=86> */
.L_x_10192:
[----:B------:R-:W-:Y:S05]  /*6c60*/  BSYNC.RECONVERGENT B1 ;  /* 0x0000000000017941 */ /* 0x000fea0003800200 */
.L_x_10191:
[----:B------:R-:W-:Y:S04]  /*6c70*/  BSSY.RECONVERGENT B1, `(.L_x_10195) ;  /* 0x00000ba000017945 */ /* 0x000fe80003800200 */
[----:B------:R-:W-:Y:S05]  /*6c80*/  @!P3 BRA `(.L_x_10196) ;  /* 0x0000000800e0b947 */ /* 0x000fea0003800000 */
[-C--:B-----5:R-:W-:Y:S01]  /*6c90*/  ISETP.GE.AND P0, PT, R12, R115.reuse, PT ;  /* 0x000000730c00720c */ /* 0x0a0fe20003f06270 */
[----:B------:R-:W-:Y:S01]  /*6ca0*/  IMAD R114, R149, 0x60, RZ ;  /* 0x0000006095727824 */ /* 0x000fe200078e02ff */
[----:B------:R-:W-:Y:S01]  /*6cb0*/  MOV R8, R10 ;  /* 0x0000000a00087202 */ /* 0x000fe20000000f00 */
[----:B------:R-:W-:Y:S01]  /*6cc0*/  IMAD.WIDE.U32 R4, R148, 0x60, R76 ;  /* 0x0000006094047825 */ /* 0x000fe200078e004c */
[----:B------:R-:W-:Y:S01]  /*6cd0*/  ISETP.GE.AND P3, PT, R100, R115, PT ;  /* 0x000000736400720c */ /* 0x000fe20003f66270 */
[----:B------:R-:W-:Y:S02]  /*6ce0*/  BSSY.RECONVERGENT B0, `(.L_x_10197) ;  /* 0x000005c000007945 */ /* 0x000fe40003800200 */
[----:B------:R-:W-:Y:S01]  /*6cf0*/  IMAD R3, R113, 0x60, RZ ;  /* 0x0000006071037824 */ /* 0x000fe200078e02ff */
[----:B------:R-:W-:Y:S01]  /*6d00*/  IADD3 R115, PT, PT, R5, R114, RZ ;  /* 0x0000007205737210 */ /* 0x000fe20007ffe0ff */
[----:B------:R-:W-:Y:S01]  /*6d10*/  IMAD.WIDE.U32 R24, R112, 0x60, R8 ;  /* 0x0000006070187825 */ /* 0x000fe200078e0008 */
[----:B------:R-:W-:Y:S04]  /*6d20*/  MOV R114, R4 ;  /* 0x0000000400727202 */ /* 0x000fe80000000f00 */
        /* <DEDUP_REMOVED lines=87> */
.L_x_10198:
[----:B------:R-:W-:Y:S05]  /*72a0*/  BSYNC.RECONVERGENT B0 ;  /* 0x0000000000007941 */ /* 0x000fea0003800200 */
.L_x_10197:
        /* <DEDUP_REMOVED lines=86> */
.L_x_10196:
[----:B------:R-:W-:Y:S05]  /*7810*/  BSYNC.RECONVERGENT B1 ;  /* 0x0000000000017941 */ /* 0x000fea0003800200 */
.L_x_10195:
[----:B------:R-:W3:Y:S02]  /*7820*/  LD.E R3, desc[UR4][R102.64+0xd0] ;  /* 0x0000d00466037980 */ /* 0x000ee4000c101900 */
[----:B---3--:R-:W-:Y:S05]  /*7830*/  IMAD.U32 R3, R3, -0x20, RZ ;  /* 0xffffffe003037824 */ /* 0x008fea00078e00ff */
[C---:B------:R-:W-:Y:S02]  /*7840*/  LEA R74, P1, R3.reuse, R74, 0x1 ;  /* 0x0000004a034a7211 */ /* 0x040fe400078208ff */
[C---:B------:R-:W-:Y:S02]  /*7850*/  LEA R72, P0, R3.reuse, R72, 0x1 ;  /* 0x0000004803487211 */ /* 0x040fe400078008ff */
[C---:B------:R-:W-:Y:S02]  /*7860*/  LEA.HI.X.SX32 R75, R3.reuse, R75, 0x1, P1 ;  /* 0x0000004b034b7211 */ /* 0x040fe400008f0eff */
[----:B------:R-:W-:Y:S09]  /*7870*/  LEA.HI.X.SX32 R73, R3, R73, 0x1, P0 ;  /* 0x0000004903497211 */ /* 0x000ff200000f0eff */
.L_x_10165:
[----:B------:R-:W-:Y:S05]  /*7880*/  BSYNC.RECONVERGENT B2 ;  /* 0x0000000000027941 */ /* 0x000fea0003800200 */
.L_x_10157:
        /* <DEDUP_REMOVED lines=101> */
.L_x_10200:
[----:B------:R-:W-:Y:S05]  /*7ee0*/  BSYNC.RECONVERGENT B0 ;  /* 0x0000000000007941 */ /* 0x000fea0003800200 */
.L_x_10199:
[----:B------:R-:W-:Y:S05]  /*7ef0*/  @P2 BRA `(.L_x_10201) ;  /* 0xffffffa400c02947 */ /* 0x000fea000383ffff */
.L_x_10148:
        /* <DEDUP_REMOVED lines=34> */
.L_x_10205:
[----:B------:R-:W-:Y:S05]  /*8120*/  BSYNC.RECONVERGENT B0 ;  /* 0x0000000000007941 */ /* 0x000fea0003800200 */
.L_x_10204:
        /* <DEDUP_REMOVED lines=14> */
.L_x_10207:
[----:B------:R-:W-:Y:S05]  /*8210*/  BSYNC.RECONVERGENT B0 ;  /* 0x0000000000007941 */ /* 0x000fea0003800200 */
.L_x_10206:
        /* <DEDUP_REMOVED lines=16> */
.L_x_10209:
[----:B------:R-:W-:Y:S05]  /*8320*/  BSYNC.RECONVERGENT B0 ;  /* 0x0000000000007941 */ /* 0x000fea0003800200 */
.L_x_10208:
        /* <DEDUP_REMOVED lines=16> */
.L_x_10203:
        /* <DEDUP_REMOVED lines=13> */
[----:B-----5:R-:W-:-:S04]  /*8500*/  IMAD R7, R98, R3, R92 ;  /* 0x0000000362077224 */ /* 0x020fc800078e025c */
        /* <DEDUP_REMOVED lines=37> */
[C---:B------:R-:W-:Y:S02]  /*8760*/  SHF.L.U32 R18, R8.reuse, 0x10, RZ ;  /* 0x0000001008127819 */ /* 0x040fe400000006ff */
[----:B------:R-:W-:-:S02]  /*8770*/  LOP3.LUT R25, R8, 0xffff0000, RZ, 0xc0, !PT ;  /* 0xffff000008197812 */ /* 0x000fc400078ec0ff */
[C---:B------:R-:W-:Y:S02]  /*8780*/  SHF.L.U32 R23, R11.reuse, 0x10, RZ ;  /* 0x000000100b177819 */ /* 0x040fe400000006ff */
[----:B------:R-:W-:Y:S02]  /*8790*/  LOP3.LUT R21, R11, 0xffff0000, RZ, 0xc0, !PT ;  /* 0xffff00000b157812 */ /* 0x000fe400078ec0ff */
[----:B--2---:R-:W-:Y:S02]  /*87a0*/  LOP3.LUT R19, R4, 0xffff0000, RZ, 0xc0, !PT ;  /* 0xffff000004137812 */ /* 0x004fe400078ec0ff */
[C---:B------:R-:W-:Y:S01]  /*87b0*/  LOP3.LUT R8, R5.reuse, 0xffff0000, RZ, 0xc0, !PT ;  /* 0xffff000005087812 */ /* 0x040fe200078ec0ff */
[----:B------:R-:W-:Y:S01]  /*87c0*/  IMAD.U32 R5, R5, 0x10000, RZ ;  /* 0x0001000005057824 */ /* 0x000fe200078e00ff */
[----:B---3--:R-:W-:Y:S01]  /*87d0*/  LOP3.LUT R22, R6, 0xffff0000, RZ, 0xc0, !PT ;  /* 0xffff000006167812 */ /* 0x008fe200078ec0ff */
[----:B------:R-:W-:Y:S01]  /*87e0*/  FMUL.FTZ R11, R9, R19 ;  /* 0x00000013090b7220 */ /* 0x000fe20000410000 */
[----:B------:R-:W-:-:S02]  /*87f0*/  LOP3.LUT R20, R7, 0xffff0000, RZ, 0xc0, !PT ;  /* 0xffff000007147812 */ /* 0x000fc400078ec0ff */
[----:B------:R-:W-:Y:S01]  /*8800*/  SHF.L.U32 R4, R4, 0x10, RZ ;  /* 0x0000001004047819 */ /* 0x000fe200000006ff */
[-C--:B------:R-:W-:Y:S01]  /*8810*/  FMUL.FTZ R26, R9, R22.reuse ;  /* 0x00000016091a7220 */ /* 0x080fe20000410000 */
[----:B------:R-:W-:Y:S01]  /*8820*/  SHF.L.U32 R6, R6, 0x10, RZ ;  /* 0x0000001006067819 */ /* 0x000fe200000006ff */
[----:B------:R-:W-:Y:S01]  /*8830*/  FFMA.FTZ R11, R14, R22, -R11 ;  /* 0x000000160e0b7223 */ /* 0x000fe2000001080b */
[----:B------:R-:W-:Y:S01]  /*8840*/  LOP3.LUT R9, R10, 0xffff0000, RZ, 0xc0, !PT ;  /* 0xffff00000a097812 */ /* 0x000fe200078ec0ff */
[C---:B------:R-:W-:Y:S01]  /*8850*/  FMUL.FTZ R10, R21.reuse, R8 ;  /* 0x00000008150a7220 */ /* 0x040fe20000410000 */
[----:B------:R-:W-:Y:S01]  /*8860*/  FFMA.FTZ R26, R14, R19, R26 ;  /* 0x000000130e1a7223 */ /* 0x000fe2000001001a */
[----:B------:R-:W-:Y:S01]  /*8870*/  FMUL.FTZ R14, R21, R20 ;  /* 0x00000014150e7220 */ /* 0x000fe20000410000 */
[----:B------:R-:W-:Y:S01]  /*8880*/  SHF.L.U32 R7, R7, 0x10, RZ ;  /* 0x0000001007077819 */ /* 0x000fe200000006ff */
[C---:B------:R-:W-:Y:S01]  /*8890*/  FMUL.FTZ R19, R25.reuse, R4 ;  /* 0x0000000419137220 */ /* 0x040fe20000410000 */
[----:B------:R-:W-:Y:S01]  /*88a0*/  FMUL.FTZ R25, R25, R6 ;  /* 0x0000000619197220 */ /* 0x000fe20000410000 */
[C---:B------:R-:W-:Y:S01]  /*88b0*/  FFMA.FTZ R10, R23.reuse, R20, -R10 ;  /* 0x00000014170a7223 */ /* 0x040fe2000001080a */
        /* <DEDUP_REMOVED lines=12> */
.L_x_10217:
[----:B------:R-:W-:Y:S05]  /*8980*/  BSYNC.RECONVERGENT B0 ;  /* 0x0000000000007941 */ /* 0x000fea0003800200 */
.L_x_10216:
[----:B-----5:R-:W-:Y:S01]  /*8990*/  IMAD.MOV.U32 R6, RZ, RZ, R10 ;  /* 0x000000ffff067224 */ /* 0x020fe200078e000a */
[----:B------:R-:W-:Y:S01]  /*89a0*/  MOV R4, R8 ;  /* 0x0000000800047202 */ /* 0x000fe20000000f00 */
[----:B------:R-:W-:Y:S01]  /*89b0*/  IMAD.MOV.U32 R7, RZ, RZ, R11 ;  /* 0x000000ffff077224 */ /* 0x000fe200078e000b */
[----:B------:R-:W-:Y:S02]  /*89c0*/  MOV R5, R9 ;  /* 0x0000000900057202 */ /* 0x000fe40000000f00 */
.L_x_10215:
[----:B------:R-:W-:Y:S05]  /*89d0*/  BSYNC.RECONVERGENT B1 ;  /* 0x0000000000017941 */ /* 0x000fea0003800200 */
.L_x_10214:
        /* <DEDUP_REMOVED lines=49> */
.L_x_10219:
[----:B------:R-:W-:Y:S05]  /*8cf0*/  BSYNC.RECONVERGENT B0 ;  /* 0x0000000000007941 */ /* 0x000fea0003800200 */
.L_x_10218:
[----:B-----5:R3:W-:Y:S02]  /*8d00*/  STS.128 [R165+0x2000], R8 ;  /* 0x00200008a5007388 */ /* 0x0207e40000000c00 */
.L_x_10213:
[----:B------:R-:W-:Y:S05]  /*8d10*/  BSYNC.RECONVERGENT B2 ;  /* 0x0000000000027941 */ /* 0x000fea0003800200 */
.L_x_10212:
        /* <DEDUP_REMOVED lines=24> */
[C---:B-----5:R-:W-:Y:S01]  /*8ea0*/  IMAD.U32 R14, R9.reuse, 0x10000, RZ ;  /* 0x00010000090e7824 */ /* 0x060fe200078e00ff */
[----:B------:R-:W-:Y:S01]  /*8eb0*/  LOP3.LUT R9, R9, 0xffff0000, RZ, 0xc0, !PT ;  /* 0xffff000009097812 */ /* 0x000fe200078ec0ff */
[----:B------:R-:W-:Y:S01]  /*8ec0*/  IMAD.U32 R23, R11, 0x10000, RZ ;  /* 0x000100000b177824 */ /* 0x000fe200078e00ff */
[C---:B------:R-:W-:Y:S02]  /*8ed0*/  SHF.L.U32 R18, R8.reuse, 0x10, RZ ;  /* 0x0000001008127819 */ /* 0x040fe400000006ff */
[----:B------:R-:W-:-:S02]  /*8ee0*/  LOP3.LUT R25, R8, 0xffff0000, RZ, 0xc0, !PT ;  /* 0xffff000008197812 */ /* 0x000fc400078ec0ff */
[----:B------:R-:W-:Y:S02]  /*8ef0*/  LOP3.LUT R21, R11, 0xffff0000, RZ, 0xc0, !PT ;  /* 0xffff00000b157812 */ /* 0x000fe400078ec0ff */
[----:B------:R-:W-:Y:S02]  /*8f00*/  SHF.L.U32 R24, R10, 0x10, RZ ;  /* 0x000000100a187819 */ /* 0x000fe400000006ff */
[----:B--2---:R-:W-:Y:S02]  /*8f10*/  LOP3.LUT R22, R6, 0xffff0000, RZ, 0xc0, !PT ;  /* 0xffff000006167812 */ /* 0x004fe400078ec0ff */
[----:B----4-:R-:W-:-:S03]  /*8f20*/  LOP3.LUT R19, R4, 0xffff0000, RZ, 0xc0, !PT ;  /* 0xffff000004137812 */ /* 0x010fc600078ec0ff */
[----:B------:R-:W-:Y:S01]  /*8f30*/  FMUL.FTZ R26, R9, R22 ;  /* 0x00000016091a7220 */ /* 0x000fe20000410000 */
[----:B------:R-:W-:Y:S02]  /*8f40*/  LOP3.LUT R8, R5, 0xffff0000, RZ, 0xc0, !PT ;  /* 0xffff000005087812 */ /* 0x000fe400078ec0ff */
[----:B------:R-:W-:Y:S01]  /*8f50*/  LOP3.LUT R20, R7, 0xffff0000, RZ, 0xc0, !PT ;  /* 0xffff000007147812 */ /* 0x000fe200078ec0ff */
[-C--:B------:R-:W-:Y:S01]  /*8f60*/  FMUL.FTZ R11, R9, R19.reuse ;  /* 0x00000013090b7220 */ /* 0x080fe20000410000 */
[----:B------:R-:W-:Y:S01]  /*8f70*/  IMAD.U32 R4, R4, 0x10000, RZ ;  /* 0x0001000004047824 */ /* 0x000fe200078e00ff */
[----:B------:R-:W-:Y:S01]  /*8f80*/  SHF.L.U32 R6, R6, 0x10, RZ ;  /* 0x0000001006067819 */ /* 0x000fe200000006ff */
[----:B------:R-:W-:Y:S01]  /*8f90*/  FFMA.FTZ R26, R14, R19, R26 ;  /* 0x000000130e1a7223 */ /* 0x000fe2000001001a */
[----:B------:R-:W-:Y:S01]  /*8fa0*/  LOP3.LUT R9, R10, 0xffff0000, RZ, 0xc0, !PT ;  /* 0xffff00000a097812 */ /* 0x000fe200078ec0ff */
[C---:B------:R-:W-:Y:S01]  /*8fb0*/  FMUL.FTZ R10, R21.reuse, R8 ;  /* 0x00000008150a7220 */ /* 0x040fe20000410000 */
[----:B------:R-:W-:Y:S01]  /*8fc0*/  FFMA.FTZ R11, R14, R22, -R11 ;  /* 0x000000160e0b7223 */ /* 0x000fe2000001080b */
[----:B------:R-:W-:Y:S01]  /*8fd0*/  FMUL.FTZ R14, R21, R20 ;  /* 0x00000014150e7220 */ /* 0x000fe20000410000 */
[----:B------:R-:W-:Y:S01]  /*8fe0*/  SHF.L.U32 R7, R7, 0x10, RZ ;  /* 0x0000001007077819 */ /* 0x000fe200000006ff */
[----:B------:R-:W-:-:S02]  /*8ff0*/  IMAD.U32 R5, R5, 0x10000, RZ ;  /* 0x0001000005057824 */ /* 0x000fc400078e00ff */
        /* <DEDUP_REMOVED lines=15> */
.L_x_10225:
[----:B------:R-:W-:Y:S05]  /*90f0*/  BSYNC.RECONVERGENT B0 ;  /* 0x0000000000007941 */ /* 0x000fea0003800200 */
.L_x_10224:
[----:B-----5:R1:W-:Y:S02]  /*9100*/  STS.128 [R165+0x800], R8 ;  /* 0x00080008a5007388 */ /* 0x0203e40000000c00 */
.L_x_10223:
[----:B------:R-:W-:Y:S05]  /*9110*/  BSYNC.RECONVERGENT B1 ;  /* 0x0000000000017941 */ /* 0x000fea0003800200 */
.L_x_10222:
        /* <DEDUP_REMOVED lines=25> */
[----:B---3--:R-:W-:-:S03]  /*92b0*/  LOP3.LUT R19, R4, 0xffff0000, RZ, 0xc0, !PT ;  /* 0xffff000004137812 */ /* 0x008fc600078ec0ff */
        /* <DEDUP_REMOVED lines=28> */
.L_x_10227:
[----:B------:R-:W-:Y:S05]  /*9480*/  BSYNC.RECONVERGENT B0 ;  /* 0x0000000000007941 */ /* 0x000fea0003800200 */
.L_x_10226:
[----:B-----5:R3:W-:Y:S02]  /*9490*/  STS.128 [R165+0x2800], R8 ;  /* 0x00280008a5007388 */ /* 0x0207e40000000c00 */
.L_x_10221:
[----:B------:R-:W-:Y:S05]  /*94a0*/  BSYNC.RECONVERGENT B2 ;  /* 0x0000000000027941 */ /* 0x000fea0003800200 */
.L_x_10220:
        /* <DEDUP_REMOVED lines=26> */
[----:B------:R-:W-:Y:S01]  /*9650*/  LOP3.LUT R9, R9, 0xffff0000, RZ, 0xc0, !PT ;  /* 0xffff000009097812 */ /* 0x000fe200078ec0ff */
[C---:B------:R-:W-:Y:S01]  /*9660*/  IMAD.U32 R18, R8.reuse, 0x10000, RZ ;  /* 0x0001000008127824 */ /* 0x040fe200078e00ff */
[----:B------:R-:W-:Y:S02]  /*9670*/  LOP3.LUT R26, R8, 0xffff0000, RZ, 0xc0, !PT ;  /* 0xffff0000081a7812 */ /* 0x000fe400078ec0ff */
[----:B------:R-:W-:-:S02]  /*9680*/  LOP3.LUT R23, R11, 0xffff0000, RZ, 0xc0, !PT ;  /* 0xffff00000b177812 */ /* 0x000fc400078ec0ff */
[----:B------:R-:W-:Y:S01]  /*9690*/  SHF.L.U32 R24, R11, 0x10, RZ ;  /* 0x000000100b187819 */ /* 0x000fe200000006ff */
[C---:B------:R-:W-:Y:S01]  /*96a0*/  IMAD.U32 R25, R10.reuse, 0x10000, RZ ;  /* 0x000100000a197824 */ /* 0x040fe200078e00ff */
[----:B------:R-:W-:Y:S02]  /*96b0*/  LOP3.LUT R10, R10, 0xffff0000, RZ, 0xc0, !PT ;  /* 0xffff00000a0a7812 */ /* 0x000fe400078ec0ff */
[----:B--2---:R-:W-:Y:S02]  /*96c0*/  LOP3.LUT R22, R6, 0xffff0000, RZ, 0xc0, !PT ;  /* 0xffff000006167812 */ /* 0x004fe400078ec0ff */
[----:B---3--:R-:W-:Y:S02]  /*96d0*/  LOP3.LUT R20, R4, 0xffff0000, RZ, 0xc0, !PT ;  /* 0xffff000004147812 */ /* 0x008fe400078ec0ff */
[----:B------:R-:W-:Y:S02]  /*96e0*/  LOP3.LUT R8, R5, 0xffff0000, RZ, 0xc0, !PT ;  /* 0xffff000005087812 */ /* 0x000fe400078ec0ff */
[----:B------:R-:W-:Y:S01]  /*96f0*/  LOP3.LUT R21, R7, 0xffff0000, RZ, 0xc0, !PT ;  /* 0xffff000007157812 */ /* 0x000fe200078ec0ff */
[C---:B------:R-:W-:Y:S01]  /*9700*/  FMUL.FTZ R11, R9.reuse, R20 ;  /* 0x00000014090b7220 */ /* 0x040fe20000410000 */
[----:B------:R-:W-:Y:S01]  /*9710*/  FMUL.FTZ R9, R9, R22 ;  /* 0x0000001609097220 */ /* 0x000fe20000410000 */
[----:B------:R-:W-:-:S02]  /*9720*/  FMUL.FTZ R27, R23, R8 ;  /* 0x00000008171b7220 */ /* 0x000fc40000410000 */
[C---:B------:R-:W-:Y:S01]  /*9730*/  FFMA.FTZ R11, R14.reuse, R22, -R11 ;  /* 0x000000160e0b7223 */ /* 0x040fe2000001080b */
[----:B------:R-:W-:Y:S01]  /*9740*/  FFMA.FTZ R14, R14, R20, R9 ;  /* 0x000000140e0e7223 */ /* 0x000fe20000010009 */
[-C--:B------:R-:W-:Y:S01]  /*9750*/  FMUL.FTZ R23, R23, R21.reuse ;  /* 0x0000001517177220 */ /* 0x080fe20000410000 */
[----:B------:R-:W-:Y:S01]  /*9760*/  SHF.L.U32 R9, R4, 0x10, RZ ;  /* 0x0000001004097819 */ /* 0x000fe200000006ff */
[----:B------:R-:W-:Y:S01]  /*9770*/  FFMA.FTZ R27, R24, R21, -R27 ;  /* 0x00000015181b7223 */ /* 0x000fe2000001081b */
[----:B------:R-:W-:Y:S01]  /*9780*/  SHF.L.U32 R5, R5, 0x10, RZ ;  /* 0x0000001005057819 */ /* 0x000fe200000006ff */
[----:B------:R-:W-:Y:S02]  /*9790*/  IMAD.U32 R21, R6, 0x10000, RZ ;  /* 0x0001000006157824 */ /* 0x000fe400078e00ff */
[----:B------:R-:W-:Y:S02]  /*97a0*/  IMAD.U32 R7, R7, 0x10000, RZ ;  /* 0x0001000007077824 */ /* 0x000fe400078e00ff */
[----:B------:R-:W-:Y:S01]  /*97b0*/  FFMA.FTZ R8, R24, R8, R23 ;  /* 0x0000000818087223 */ /* 0x000fe20000010017 */
[----:B------:R-:W-:Y:S01]  /*97c0*/  FMUL.FTZ R23, R26, R9 ;  /* 0x000000091a177220 */ /* 0x000fe20000410000 */
[----:B------:R-:W-:Y:S01]  /*97d0*/  FMUL.FTZ R4, R10, R5 ;  /* 0x000000050a047220 */ /* 0x000fe20000410000 */
[----:B------:R-:W-:Y:S01]  /*97e0*/  FMUL.FTZ R26, R26, R21 ;  /* 0x000000151a1a7220 */ /* 0x000fe20000410000 */
[----:B------:R-:W-:Y:S01]  /*97f0*/  FMUL.FTZ R10, R10, R7 ;  /* 0x000000070a0a7220 */ /* 0x000fe20000410000 */
        /* <DEDUP_REMOVED lines=8> */
.L_x_10233:
[----:B------:R-:W-:Y:S05]  /*9880*/  BSYNC.RECONVERGENT B0 ;  /* 0x0000000000007941 */ /* 0x000fea0003800200 */
.L_x_10232:
[----:B-----5:R3:W-:Y:S02]  /*9890*/  STS.128 [R165+0x1000], R8 ;  /* 0x00100008a5007388 */ /* 0x0207e40000000c00 */
.L_x_10231:
[----:B------:R-:W-:Y:S05]  /*98a0*/  BSYNC.RECONVERGENT B1 ;  /* 0x0000000000017941 */ /* 0x000fea0003800200 */
.L_x_10230:
        /* <DEDUP_REMOVED lines=54> */
.L_x_10235:
[----:B------:R-:W-:Y:S05]  /*9c10*/  BSYNC.RECONVERGENT B0 ;  /* 0x0000000000007941 */ /* 0x000fea0003800200 */
.L_x_10234:
[----:B-----5:R3:W-:Y:S02]  /*9c20*/  STS.128 [R165+0x3000], R8 ;  /* 0x00300008a5007388 */ /* 0x0207e40000000c00 */
.L_x_10229:
[----:B------:R-:W-:Y:S05]  /*9c30*/  BSYNC.RECONVERGENT B2 ;  /* 0x0000000000027941 */ /* 0x000fea0003800200 */
.L_x_10228:
        /* <DEDUP_REMOVED lines=34> */
[----:B---3--:R-:W-:Y:S02]  /*9e60*/  LOP3.LUT R21, R4, 0xffff0000, RZ, 0xc0, !PT ;  /* 0xffff000004157812 */ /* 0x008fe400078ec0ff */
        /* <DEDUP_REMOVED lines=27> */
.L_x_10239:
[----:B------:R-:W-:Y:S05]  /*a020*/  BSYNC.RECONVERGENT B0 ;  /* 0x0000000000007941 */ /* 0x000fea0003800200 */
.L_x_10238:
[----:B-----5:R3:W-:Y:S02]  /*a030*/  STS.128 [R165+0x1800], R8 ;  /* 0x00180008a5007388 */ /* 0x0207e40000000c00 */
.L_x_10237:
[----:B------:R-:W-:Y:S05]  /*a040*/  BSYNC.RECONVERGENT B1 ;  /* 0x0000000000017941 */ /* 0x000fea0003800200 */
.L_x_10236:
        /* <DEDUP_REMOVED lines=17> */
[C---:B-----5:R-:W-:Y:S01]  /*a160*/  IMAD.U32 R7, R8.reuse, 0x10000, RZ ;  /* 0x0001000008077824 */ /* 0x060fe200078e00ff */
[----:B------:R-:W-:Y:S02]  /*a170*/  LOP3.LUT R6, R8, 0xffff0000, RZ, 0xc0, !PT ;  /* 0xffff000008067812 */ /* 0x000fe400078ec0ff */
[C---:B------:R-:W-:Y:S02]  /*a180*/  LOP3.LUT R0, R9.reuse, 0xffff0000, RZ, 0xc0, !PT ;  /* 0xffff000009007812 */ /* 0x040fe400078ec0ff */
[----:B------:R-:W-:Y:S01]  /*a190*/  SHF.L.U32 R16, R9, 0x10, RZ ;  /* 0x0000001009107819 */ /* 0x000fe200000006ff */
[C---:B------:R-:W-:Y:S01]  /*a1a0*/  IMAD.U32 R15, R10.reuse, 0x10000, RZ ;  /* 0x000100000a0f7824 */ /* 0x040fe200078e00ff */
[----:B------:R-:W-:-:S02]  /*a1b0*/  LOP3.LUT R14, R10, 0xffff0000, RZ, 0xc0, !PT ;  /* 0xffff00000a0e7812 */ /* 0x000fc400078ec0ff */
[----:B------:R-:W-:Y:S01]  /*a1c0*/  LOP3.LUT R10, R11, 0xffff0000, RZ, 0xc0, !PT ;  /* 0xffff00000b0a7812 */ /* 0x000fe200078ec0ff */
[----:B---3--:R-:W-:Y:S01]  /*a1d0*/  IMAD.U32 R9, R4, 0x10000, RZ ;  /* 0x0001000004097824 */ /* 0x008fe200078e00ff */
[----:B--2---:R-:W-:-:S03]  /*a1e0*/  SHF.L.U32 R8, R2, 0x10, RZ ;  /* 0x0000001002087819 */ /* 0x004fc600000006ff */
[----:B------:R-:W-:Y:S01]  /*a1f0*/  FMUL.FTZ R21, R6, R9 ;  /* 0x0000000906157220 */ /* 0x000fe20000410000 */
[----:B------:R-:W-:Y:S02]  /*a200*/  LOP3.LUT R17, R2, 0xffff0000, RZ, 0xc0, !PT ;  /* 0xffff000002117812 */ /* 0x000fe400078ec0ff */
[----:B------:R-:W-:Y:S01]  /*a210*/  LOP3.LUT R19, R4, 0xffff0000, RZ, 0xc0, !PT ;  /* 0xffff000004137812 */ /* 0x000fe200078ec0ff */
[-C--:B------:R-:W-:Y:S01]  /*a220*/  FMUL.FTZ R2, R6, R8.reuse ;  /* 0x0000000806027220 */ /* 0x080fe20000410000 */
[----:B------:R-:W-:Y:S01]  /*a230*/  SHF.L.U32 R4, R11, 0x10, RZ ;  /* 0x000000100b047819 */ /* 0x000fe200000006ff */
[C---:B------:R-:W-:Y:S01]  /*a240*/  FFMA.FTZ R21, R7.reuse, R8, R21 ;  /* 0x0000000807157223 */ /* 0x040fe20000010015 */
[C---:B------:R-:W-:Y:S01]  /*a250*/  FMUL.FTZ R11, R0.reuse, R17 ;  /* 0x00000011000b7220 */ /* 0x040fe20000410000 */
[----:B------:R-:W-:Y:S01]  /*a260*/  FFMA.FTZ R2, R7, R9, -R2 ;  /* 0x0000000907027223 */ /* 0x000fe20000010802 */
[----:B------:R-:W-:Y:S01]  /*a270*/  FMUL.FTZ R7, R0, R19 ;  /* 0x0000001300077220 */ /* 0x000fe20000410000 */
[----:B------:R-:W-:Y:S01]  /*a280*/  SHF.L.U32 R6, R5, 0x10, RZ ;  /* 0x0000001005067819 */ /* 0x000fe200000006ff */
[C---:B------:R-:W-:Y:S01]  /*a290*/  IMAD.U32 R0, R3.reuse, 0x10000, RZ ;  /* 0x0001000003007824 */ /* 0x040fe200078e00ff */
[----:B------:R-:W-:-:S02]  /*a2a0*/  LOP3.LUT R3, R3, 0xffff0000, RZ, 0xc0, !PT ;  /* 0xffff000003037812 */ /* 0x000fc400078ec0ff */
[----:B------:R-:W-:Y:S01]  /*a2b0*/  LOP3.LUT R5, R5, 0xffff0000, RZ, 0xc0, !PT ;  /* 0xffff000005057812 */ /* 0x000fe200078ec0ff */
[----:B------:R-:W-:Y:S01]  /*a2c0*/  FFMA.FTZ R11, R16, R19, -R11 ;  /* 0x00000013100b7223 */ /* 0x000fe2000001080b */
        /* <DEDUP_REMOVED lines=11> */
[----:B------:R-:W-:Y:S01]  /*a380*/  F2FP.BF16.F32.PACK_AB R0, R9, R8 ;  /* 0x000000080900723e */ /* 0x000fe200000010ff */
[----:B------:R-:W-:Y:S01]  /*a390*/  IMAD.MOV.U32 R8, RZ, RZ, R2 ;  /* 0x000000ffff087224 */ /* 0x000fe200078e0002 */
[----:B------:R-:W-:Y:S02]  /*a3a0*/  F2FP.BF16.F32.PACK_AB R11, R10, R7 ;  /* 0x000000070a0b723e */ /* 0x000fe400000010ff */
[----:B------:R-:W-:Y:S02]  /*a3b0*/  MOV R9, R3 ;  /* 0x0000000300097202 */ /* 0x000fe40000000f00 */
[----:B------:R-:W-:Y:S02]  /*a3c0*/  MOV R10, R0 ;  /* 0x00000000000a7202 */ /* 0x000fe40000000f00 */
.L_x_10241:
[----:B------:R-:W-:Y:S05]  /*a3d0*/  BSYNC.RECONVERGENT B0 ;  /* 0x0000000000007941 */ /* 0x000fea0003800200 */
.L_x_10240:
[----:B-----5:R3:W-:Y:S01]  /*a3e0*/  STS.128 [R165+0x3800], R8 ;  /* 0x00380008a5007388 */ /* 0x0207e20000000c00 */
[----:B------:R-:W-:Y:S05]  /*a3f0*/  BRA `(.L_x_10210) ;  /* 0x0000002c00807947 */ /* 0x000fea0003800000 */
.L_x_10211:
        /* <DEDUP_REMOVED lines=96> */
.L_x_10246:
[----:B------:R-:W-:Y:S05]  /*aa00*/  BSYNC.RECONVERGENT B0 ;  /* 0x0000000000007941 */ /* 0x000fea0003800200 */
.L_x_10245:
[----:B------:R-:W-:Y:S05]  /*aa10*/  BSYNC.RECONVERGENT B1 ;  /* 0x0000000000017941 */ /* 0x000fea0003800200 */
.L_x_10244:
        /* <DEDUP_REMOVED lines=86> */
.L_x_10248:
[----:B------:R-:W-:Y:S05]  /*af80*/  BSYNC.RECONVERGENT B0 ;  /* 0x0000000000007941 */ /* 0x000fea0003800200 */
.L_x_10247:
[----:B-----5:R4:W-:Y:S02]  /*af90*/  STS.128 [R165+0x2000], R20 ;  /* 0x00200014a5007388 */ /* 0x0209e40000000c00 */
.L_x_10243:
[----:B------:R-:W-:Y:S05]  /*afa0*/  BSYNC.RECONVERGENT B2 ;  /* 0x0000000000027941 */ /* 0x000fea0003800200 */
.L_x_10242:
        /* <DEDUP_REMOVED lines=91> */
.L_x_10254:
[----:B------:R-:W-:Y:S05]  /*b560*/  BSYNC.RECONVERGENT B0 ;  /* 0x0000000000007941 */ /* 0x000fea0003800200 */
.L_x_10253:
[----:B-----5:R4:W-:Y:S02]  /*b570*/  STS.128 [R165+0x800], R20 ;  /* 0x00080014a5007388 */ /* 0x0209e40000000c00 */
.L_x_10252:
[----:B------:R-:W-:Y:S05]  /*b580*/  BSYNC.RECONVERGENT B1 ;  /* 0x0000000000017941 */ /* 0x000fea0003800200 */
.L_x_10251:
        /* <DEDUP_REMOVED lines=85> */
.L_x_10256:
[----:B------:R-:W-:Y:S05]  /*bae0*/  BSYNC.RECONVERGENT B0 ;  /* 0x0000000000007941 */ /* 0x000fea0003800200 */
.L_x_10255:
[----:B-----5:R4:W-:Y:S02]  /*baf0*/  STS.128 [R165+0x2800], R20 ;  /* 0x00280014a5007388 */ /* 0x0209e40000000c00 */
.L_x_10250:
[----:B------:R-:W-:Y:S05]  /*bb00*/  BSYNC.RECONVERGENT B2 ;  /* 0x0000000000027941 */ /* 0x000fea0003800200 */
.L_x_10249:
        /* <DEDUP_REMOVED lines=92> */
.L_x_10262:
[----:B------:R-:W-:Y:S05]  /*c0d0*/  BSYNC.RECONVERGENT B0 ;  /* 0x0000000000007941 */ /* 0x000fea0003800200 */
.L_x_10261:
[----:B-----5:R4:W-:Y:S02]  /*c0e0*/  STS.128 [R165+0x1000], R20 ;  /* 0x00100014a5007388 */ /* 0x0209e40000000c00 */
.L_x_10260:
[----:B------:R-:W-:Y:S05]  /*c0f0*/  BSYNC.RECONVERGENT B1 ;  /* 0x0000000000017941 */ /* 0x000fea0003800200 */
.L_x_10259:
        /* <DEDUP_REMOVED lines=85> */
.L_x_10264:
[----:B------:R-:W-:Y:S05]  /*c650*/  BSYNC.RECONVERGENT B0 ;  /* 0x0000000000007941 */ /* 0x000fea0003800200 */
.L_x_10263:
[----:B-----5:R4:W-:Y:S02]  /*c660*/  STS.128 [R165+0x3000], R20 ;  /* 0x00300014a5007388 */ /* 0x0209e40000000c00 */
.L_x_10258:
[----:B------:R-:W-:Y:S05]  /*c670*/  BSYNC.RECONVERGENT B2 ;  /* 0x0000000000027941 */ /* 0x000fea0003800200 */
.L_x_10257:
        /* <DEDUP_REMOVED lines=17> */
[--C-:B------:R-:W-:Y:S02]  /*c790*/  SHF.R.S32.HI R0, RZ, 0x1f, R29.reuse ;  /* 0x0000001fff007819 */ /* 0x100fe4000001141d */
[----:B------:R-:W-:Y:S02]  /*c7a0*/  SEL R9, R24, RZ, !P0 ;  /* 0x000000ff18097207 */ /* 0x000fe40004000000 */
[----:B---3--:R-:W-:Y:S02]  /*c7b0*/  SEL R5, R25, RZ, !P0 ;  /* 0x000000ff19057207 */ /* 0x008fe40004000000 */
        /* <DEDUP_REMOVED lines=13> */
[C---:B-----5:R-:W-:Y:S01]  /*c890*/  LOP3.LUT R0, R21.reuse, 0xffff0000, RZ, 0xc0, !PT ;  /* 0xffff000015007812 */ /* 0x060fe200078ec0ff */
[----:B------:R-:W-:Y:S01]  /*c8a0*/  IMAD.U32 R35, R21, 0x10000, RZ ;  /* 0x0001000015237824 */ /* 0x000fe200078e00ff */
[C---:B------:R-:W-:Y:S01]  /*c8b0*/  LOP3.LUT R21, R23.reuse, 0xffff0000, RZ, 0xc0, !PT ;  /* 0xffff000017157812 */ /* 0x040fe200078ec0ff */
[----:B------:R-:W-:Y:S01]  /*c8c0*/  IMAD.U32 R37, R23, 0x10000, RZ ;  /* 0x0001000017257824 */ /* 0x000fe200078e00ff */
[----:B------:R-:W-:Y:S01]  /*c8d0*/  SHF.L.U32 R34, R22, 0x10, RZ ;  /* 0x0000001016227819 */ /* 0x000fe200000006ff */
[C---:B------:R-:W-:Y:S01]  /*c8e0*/  IMAD.U32 R28, R20.reuse, 0x10000, RZ ;  /* 0x00010000141c7824 */ /* 0x040fe200078e00ff */
[----:B------:R-:W-:Y:S02]  /*c8f0*/  LOP3.LUT R20, R20, 0xffff0000, RZ, 0xc0, !PT ;  /* 0xffff000014147812 */ /* 0x000fe400078ec0ff */
        /* <DEDUP_REMOVED lines=54> */
.L_x_10268:
[----:B------:R-:W-:Y:S05]  /*cc60*/  BSYNC.RECONVERGENT B0 ;  /* 0x0000000000007941 */ /* 0x000fea0003800200 */
.L_x_10267:
[----:B-----5:R1:W-:Y:S02]  /*cc70*/  STS.128 [R165+0x1800], R20 ;  /* 0x00180014a5007388 */ /* 0x0203e40000000c00 */
.L_x_10266:
[----:B------:R-:W-:Y:S05]  /*cc80*/  BSYNC.RECONVERGENT B1 ;  /* 0x0000000000017941 */ /* 0x000fea0003800200 */
.L_x_10265:
        /* <DEDUP_REMOVED lines=31> */
[----:B------:R-:W-:Y:S01]  /*ce80*/  LOP3.LUT R4, R7, 0xffff0000, RZ, 0xc0, !PT ;  /* 0xffff000007047812 */ /* 0x000fe200078ec0ff */
[C---:B--2---:R-:W-:Y:S01]  /*ce90*/  IMAD.U32 R6, R9.reuse, 0x10000, RZ ;  /* 0x0001000009067824 */ /* 0x044fe200078e00ff */
[----:B------:R-:W-:-:S02]  /*cea0*/  LOP3.LUT R27, R9, 0xffff0000, RZ, 0xc0, !PT ;  /* 0xffff0000091b7812 */ /* 0x000fc400078ec0ff */
[C---:B------:R-:W-:Y:S02]  /*ceb0*/  SHF.L.U32 R26, R10.reuse, 0x10, RZ ;  /* 0x000000100a1a7819 */ /* 0x040fe400000006ff */
[----:B------:R-:W-:Y:S02]  /*cec0*/  LOP3.LUT R9, R10, 0xffff0000, RZ, 0xc0, !PT ;  /* 0xffff00000a097812 */ /* 0x000fe400078ec0ff */
[----:B------:R-:W-:Y:S02]  /*ced0*/  SHF.L.U32 R24, R8, 0x10, RZ ;  /* 0x0000001008187819 */ /* 0x000fe400000006ff */
[C---:B----4-:R-:W-:Y:S02]  /*cee0*/  SHF.L.U32 R29, R16.reuse, 0x10, RZ ;  /* 0x00000010101d7819 */ /* 0x050fe400000006ff */
[----:B------:R-:W-:Y:S02]  /*cef0*/  LOP3.LUT R10, R16, 0xffff0000, RZ, 0xc0, !PT ;  /* 0xffff0000100a7812 */ /* 0x000fe400078ec0ff */
[----:B------:R-:W-:Y:S01]  /*cf00*/  LOP3.LUT R16, R18, 0xffff0000, RZ, 0xc0, !PT ;  /* 0xffff000012107812 */ /* 0x000fe200078ec0ff */
        /* <DEDUP_REMOVED lines=45> */
.L_x_10270:
[----:B------:R-:W-:Y:S05]  /*d1e0*/  BSYNC.RECONVERGENT B0 ;  /* 0x0000000000007941 */ /* 0x000fea0003800200 */
.L_x_10269:
[----:B-----5:R1:W-:Y:S02]  /*d1f0*/  STS.128 [R165+0x3800], R4 ;  /* 0x00380004a5007388 */ /* 0x0203e40000000c00 */
.L_x_10210:
[----:B------:R-:W-:Y:S05]  /*d200*/  BSYNC.RECONVERGENT B3 ;  /* 0x0000000000037941 */ /* 0x000fea0003800200 */
.L_x_10202:
[----:B-123--:R-:W-:Y:S01]  /*d210*/  IMAD.IADD R4, R57, 0x1, -R56 ;  /* 0x0000000139047824 */ /* 0x00efe200078e0a38 */
[C---:B------:R-:W-:Y:S01]  /*d220*/  SHF.L.U64.HI R0, R61.reuse, 0x1, R62 ;  /* 0x000000013d007819 */ /* 0x040fe2000001023e */
[----:B------:R-:W-:Y:S01]  /*d230*/  IMAD.SHL.U32 R5, R61, 0x2, RZ ;  /* 0x000000023d057824 */ /* 0x000fe200078e00ff */
[----:B------:R-:W-:Y:S02]  /*d240*/  BSSY.RECONVERGENT B0, `(.L_x_10271) ;  /* 0x0000017000007945 */ /* 0x000fe40003800200 */
[----:B------:R-:W-:Y:S02]  /*d250*/  ISETP.GE.AND P5, PT, R98, R4, PT ;  /* 0x000000046200720c */ /* 0x000fe40003fa6270 */
[----:B----4-:R-:W-:Y:S02]  /*d260*/  IADD3 R2, P0, PT, R5, R154, RZ ;  /* 0x0000009a05027210 */ /* 0x010fe40007f1e0ff */
[-C--:B------:R-:W-:Y:S02]  /*d270*/  ISETP.GE.AND P4, PT, R171, R4.reuse, PT ;  /* 0x00000004ab00720c */ /* 0x080fe40003f86270 */
[-C--:B------:R-:W-:Y:S01]  /*d280*/  ISETP.GE.AND P3, PT, R170, R4.reuse, PT ;  /* 0x00000004aa00720c */ /* 0x080fe20003f66270 */
[----:B------:R-:W-:Y:S01]  /*d290*/  IMAD.X R3, R0, 0x1, R153, P0 ;  /* 0x0000000100037824 */ /* 0x000fe200000e0699 */
[----:B------:R-:W-:-:S05]  /*d2a0*/  ISETP.GE.AND P2, PT, R167, R4, PT ;  /* 0x00000004a700720c */ /* 0x000fca0003f46270 */
[----:B------:R-:W-:Y:S08]  /*d2b0*/  @P5 BRA `(.L_x_10272) ;  /* 0x00000000003c5947 */ /* 0x000ff00003800000 */
[-C--:B-----5:R-:W-:Y:S02]  /*d2c0*/  ISETP.GE.AND P1, PT, R12, R163.reuse, PT ;  /* 0x000000a30c00720c */ /* 0x0a0fe40003f26270 */
        /* <DEDUP_REMOVED lines=14> */
.L_x_10272:
[----:B------:R-:W-:Y:S05]  /*d3b0*/  BSYNC.RECONVERGENT B0 ;  /* 0x0000000000007941 */ /* 0x000fea0003800200 */
.L_x_10271:
        /* <DEDUP_REMOVED lines=14> */
.L_x_10274:
[----:B------:R-:W-:Y:S05]  /*d4a0*/  BSYNC.RECONVERGENT B0 ;  /* 0x0000000000007941 */ /* 0x000fea0003800200 */
.L_x_10273:
        /* <DEDUP_REMOVED lines=16> */
.L_x_10276:
[----:B------:R-:W-:Y:S05]  /*d5b0*/  BSYNC.RECONVERGENT B0 ;  /* 0x0000000000007941 */ /* 0x000fea0003800200 */
.L_x_10275:
[----:B------:R-:W-:Y:S04]  /*d5c0*/  BSSY.RECONVERGENT B0, `(.L_x_10277) ;  /* 0x0000010000007945 */ /* 0x000fe80003800200 */
        /* <DEDUP_REMOVED lines=15> */
.L_x_10278:
[----:B------:R-:W-:Y:S05]  /*d6c0*/  BSYNC.RECONVERGENT B0 ;  /* 0x0000000000007941 */ /* 0x000fea0003800200 */
.L_x_10277:
[----:B------:R-:W0:Y:S01]  /*d6d0*/  LDGDEPBAR ;  /* 0x00000000000079af */ /* 0x000e220000000000 */
[----:B-1-3--:R-:W-:Y:S01]  /*d6e0*/  IMAD.SHL.U32 R6, R159, 0x20, RZ ;  /* 0x000000209f067824 */ /* 0x00afe200078e00ff */
[----:B------:R-:W-:Y:S02]  /*d6f0*/  LOP3.LUT R63, R64, 0x8, R63, 0xf8, !PT ;  /* 0x00000008403f7812 */ /* 0x000fe400078ef83f */
[----:B-----5:R1:W5:Y:S01]  /*d700*/  LD.E R7, desc[UR4][R102.64+0x184] ;  /* 0x0001840466077980 */ /* 0x020362000c101900 */
[----:B------:R-:W-:Y:S03]  /*d710*/  BSSY.RECONVERGENT B0, `(.L_x_10279) ;  /* 0x0000018000007945 */ /* 0x000fe60003800200 */
[----:B--2-4-:R1:W5:Y:S01]  /*d720*/  LD.E R2, desc[UR4][R102.64+0x188] ;  /* 0x0001880466027980 */ /* 0x014362000c101900 */
[----:B------:R-:W-:Y:S02]  /*d730*/  LOP3.LUT R14, R63, 0x38, R58, 0x78, !PT ;  /* 0x000000383f0e7812 */ /* 0x000fe400078e783a */
[----:B------:R-:W-:Y:S01]  /*d740*/  LOP3.LUT R143, R49, 0x7c00, R6, 0xf8, !PT ;  /* 0x00007c00318f7812 */ /* 0x000fe200078ef806 */
        /* <DEDUP_REMOVED lines=18> */
.L_x_10280:
[----:B------:R3:W-:Y:S04]  /*d870*/  STS.128 [R165+0x8000], RZ ;  /* 0x008000ffa5007388 */ /* 0x0007e80000000c00 */
[----:B------:R3:W-:Y:S02]  /*d880*/  STS.128 [R165+0xa000], RZ ;  /* 0x00a000ffa5007388 */ /* 0x0007e40000000c00 */
.L_x_10281:
[----:B------:R-:W-:Y:S05]  /*d890*/  BSYNC.RECONVERGENT B0 ;  /* 0x0000000000007941 */ /* 0x000fea0003800200 */
.L_x_10279:
[----:B------:R-:W-:Y:S01]  /*d8a0*/  ISETP.GE.AND P1, PT, R171, R4, PT ;  /* 0x00000004ab00720c */ /* 0x000fe20003f26270 */
[----:B------:R-:W-:Y:S01]  /*d8b0*/  BSSY.RECONVERGENT B0, `(.L_x_10282) ;  /* 0x0000014000007945 */ /* 0x000fe20003800200 */
[----:B--2---:R-:W-:Y:S02]  /*d8c0*/  LEA R8, P0, R59, R156, 0x1 ;  /* 0x0000009c3b087211 */ /* 0x004fe400078008ff */
        /* <DEDUP_REMOVED lines=18> */
.L_x_10283:
[----:B------:R-:W-:Y:S05]  /*d9f0*/  BSYNC.RECONVERGENT B0 ;  /* 0x0000000000007941 */ /* 0x000fea0003800200 */
.L_x_10282:
        /* <DEDUP_REMOVED lines=18> */
.L_x_10285:
[----:B------:R-:W-:Y:S05]  /*db20*/  BSYNC.RECONVERGENT B0 ;  /* 0x0000000000007941 */ /* 0x000fea0003800200 */
.L_x_10284:
        /* <DEDUP_REMOVED lines=18> */
.L_x_10287:
[----:B------:R-:W-:Y:S05]  /*dc50*/  BSYNC.RECONVERGENT B0 ;  /* 0x0000000000007941 */ /* 0x000fea0003800200 */
.L_x_10286:
[----:B------:R-:W2:Y:S01]  /*dc60*/  S2UR UR6, SR_CgaCtaId ;  /* 0x00000000000679c3 */ /* 0x000ea20000008800 */
[----:B------:R-:W-:Y:S01]  /*dc70*/  IMAD.SHL.U32 R142, R159, 0x40, RZ ;  /* 0x000000409f8e7824 */ /* 0x000fe200078e00ff */
[--C-:B------:R-:W-:Y:S01]  /*dc80*/  LOP3.LUT R3, R64, 0x8, R159.reuse, 0x78, !PT ;  /* 0x0000000840037812 */ /* 0x100fe200078e789f */
[----:B------:R-:W-:Y:S01]  /*dc90*/  UMOV UR7, 0x400 ;  /* 0x0000040000077882 */ /* 0x000fe20000000000 */
[----:B------:R-:W-:Y:S01]  /*dca0*/  IMAD.IADD R143, R143, 0x1, R14 ;  /* 0x000000018f8f7824 */ /* 0x000fe200078e020e */
[----:B------:R-:W-:Y:S01]  /*dcb0*/  R2P PR, R159, 0x6 ;  /* 0x000000069f007804 */ /* 0x000fe20000000000 */
[----:B------:R-:W-:Y:S01]  /*dcc0*/  IMAD.MOV.U32 R4, RZ, RZ, 0x20 ;  /* 0x00000020ff047424 */ /* 0x000fe200078e00ff */
[----:B------:R-:W-:Y:S01]  /*dcd0*/  LOP3.LUT R3, R3, 0x38, R58, 0x78, !PT ;  /* 0x0000003803037812 */ /* 0x000fe200078e783a */
[----:B------:R-:W-:Y:S01]  /*dce0*/  IMAD.MOV.U32 R6, RZ, RZ, 0x40 ;  /* 0x00000040ff067424 */ /* 0x000fe200078e00ff */
[----:B------:R-:W-:Y:S01]  /*dcf0*/  LOP3.LUT R142, R142, 0x400, RZ, 0xc0, !PT ;  /* 0x000004008e8e7812 */ /* 0x000fe200078ec0ff */
[----:B------:R-:W0:Y:S01]  /*dd00*/  LDGDEPBAR ;  /* 0x00000000000079af */ /* 0x000e220000000000 */
[----:B------:R-:W-:Y:S01]  /*dd10*/  SEL R4, R4, 0xffffffe0, !P1 ;  /* 0xffffffe004047807 */ /* 0x000fe20004800000 */
[----:B------:R-:W-:Y:S01]  /*dd20*/  BSSY.RECONVERGENT B1, `(.L_x_10288) ;  /* 0x0000199000017945 */ /* 0x000fe20003800200 */
[----:B------:R-:W-:Y:S01]  /*dd30*/  SEL R6, R6, 0xffffffc0, !P2 ;  /* 0xffffffc006067807 */ /* 0x000fe20005000000 */
[----:B------:R-:W-:Y:S01]  /*dd40*/  IMAD R142, R3, 0x2, R142 ;  /* 0x00000002038e7824 */ /* 0x000fe200078e028e */
[----:B------:R-:W-:-:S02]  /*dd50*/  SHF.R.U32.HI R15, RZ, 0x2, R159 ;  /* 0x00000002ff0f7819 */ /* 0x000fc4000001169f */
[----:B-----5:R-:W-:Y:S02]  /*dd60*/  IADD3 R2, PT, PT, R2, R57, -R164 ;  /* 0x0000003902027210 */ /* 0x020fe40007ffe8a4 */
[----:B------:R-:W-:Y:S01]  /*dd70*/  LOP3.LUT R15, R15, 0x7, RZ, 0xc0, !PT ;  /* 0x000000070f0f7812 */ /* 0x000fe200078ec0ff */
[----:B--2---:R-:W-:-:S06]  /*dd80*/  ULEA UR6, UR6, UR7, 0x18 ;  /* 0x0000000706067291 */ /* 0x004fcc000f8ec0ff */
[----:B------:R-:W-:Y:S01]  /*dd90*/  LEA R143, R143, UR6, 0x1 ;  /* 0x000000068f8f7c11 */ /* 0x000fe2000f8e08ff */
[----:B------:R-:W-:Y:S02]  /*dda0*/  VIADD R3, R142, UR6 ;  /* 0x000000068e037c36 */ /* 0x000fe40008000000 */
[----:B------:R-:W-:Y:S02]  /*ddb0*/  LDSM.16.M88.4 R44, [R142+UR6+0x4000] ;  /* 0x004000068e2c783b */ /* 0x000fe40008000200 */
[--C-:B------:R-:W-:Y:S02]  /*ddc0*/  IMAD.IADD R141, R143, 0x1, R4.reuse ;  /* 0x000000018f8d7824 */ /* 0x100fe400078e0204 */
[----:B------:R-:W2:Y:S01]  /*ddd0*/  LDSM.16.M88.4 R60, [R143] ;  /* 0x000000008f3c783b */ /* 0x000ea20000000200 */
[----:B------:R-:W-:Y:S02]  /*dde0*/  IMAD.IADD R138, R3, 0x1, R4 ;  /* 0x00000001038a7824 */ /* 0x000fe400078e0204 */
[--C-:B------:R-:W-:Y:S01]  /*ddf0*/  IMAD.IADD R140, R143, 0x1, R6.reuse ;  /* 0x000000018f8c7824 */ /* 0x100fe200078e0206 */
[----:B------:R-:W3:Y:S01]  /*de00*/  LDSM.16.M88.4 R36, [R142+UR6+0x4800] ;  /* 0x004800068e24783b */ /* 0x000ee20008000200 */
[----:B------:R-:W-:Y:S01]  /*de10*/  IMAD.IADD R137, R3, 0x1, R6 ;  /* 0x0000000103897824 */ /* 0x000fe200078e0206 */
[----:B------:R-:W-:Y:S01]  /*de20*/  SHF.R.U32.HI R3, RZ, 0x1, R159 ;  /* 0x00000001ff037819 */ /* 0x000fe2000001169f */
[C---:B------:R-:W-:Y:S01]  /*de30*/  IMAD.IADD R139, R4.reuse, 0x1, R140 ;  /* 0x00000001048b7824 */ /* 0x040fe200078e028c */
[----:B------:R-:W3:Y:S01]  /*de40*/  LDSM.16.M88.4 R28, [R142+UR6+0x5000] ;  /* 0x005000068e1c783b */ /* 0x000ee20008000200 */
[----:B------:R-:W-:-:S03]  /*de50*/  IMAD.IADD R136, R4, 0x1, R137 ;  /* 0x0000000104887824 */ /* 0x000fc600078e0289 */
[----:B-1--4-:R-:W1:Y:S04]  /*de60*/  LDSM.16.M88.4 R8, [R142+UR6+0x5800] ;  /* 0x005800068e08783b */ /* 0x012e680008000200 */
[----:B------:R-:W-:Y:S04]  /*de70*/  LDSM.16.M88.4 R80, [R141] ;  /* 0x000000008d50783b */ /* 0x000fe80000000200 */
[----:B------:R-:W4:Y:S04]  /*de80*/  LDSM.16.M88.4 R68, [R138+0x4000] ;  /* 0x004000008a44783b */ /* 0x000f280000000200 */
[----:B------:R-:W4:Y:S04]  /*de90*/  LDSM.16.M88.4 R20, [R138+0x4800] ;  /* 0x004800008a14783b */ /* 0x000f280000000200 */
[----:B------:R-:W4:Y:S04]  /*dea0*/  LDSM.16.M88.4 R72, [R138+0x5000] ;  /* 0x005000008a48783b */ /* 0x000f280000000200 */
[----:B------:R-:W4:Y:S04]  /*deb0*/  LDSM.16.M88.4 R64, [R138+0x5800] ;  /* 0x005800008a40783b */ /* 0x000f280000000200 */
[----:B------:R-:W-:Y:S01]  /*dec0*/  LDSM.16.M88.4 R16, [R140] ;  /* 0x000000008c10783b */ /* 0x000fe20000000200 */
[C---:B--2---:R-:W-:Y:S03]  /*ded0*/  HMMA.16816.F32.BF16 R52, R60.reuse, R44, RZ ;  /* 0x0000002c3c34723c */ /* 0x044fe600000418ff */
        /* <DEDUP_REMOVED lines=10> */
[C---:B-1----:R-:W-:Y:S08]  /*df80*/  HMMA.16816.F32.BF16 R84, R60.reuse, R8, RZ ;  /* 0x000000083c54723c */ /* 0x042ff000000418ff */
[----:B------:R-:W-:Y:S01]  /*df90*/  HMMA.16816.F32.BF16 R60, R60, R10, RZ ;  /* 0x0000000a3c3c723c */ /* 0x000fe200000418ff */
        /* <DEDUP_REMOVED lines=12> */
[----:B------:R-:W-:Y:S04]  /*e060*/  LDSM.16.M88.4 R64, [R139] ;  /* 0x000000008b40783b */ /* 0x000fe80000000200 */
        /* <DEDUP_REMOVED lines=11> */
[----:B------:R-:W-:Y:S01]  /*e120*/  HMMA.16816.F32.BF16 R80, R16, R22, R80 ;  /* 0x000000161050723c */ /* 0x000fe20000041850 */
[----:B------:R-:W-:Y:S04]  /*e130*/  LDSM.16.M88.4 R16, [R142+UR6+0x6000] ;  /* 0x006000068e10783b */ /* 0x000fe80008000200 */
[----:B------:R-:W2:Y:S03]  /*e140*/  LDSM.16.M88.4 R20, [R143+0x2000] ;  /* 0x002000008f14783b */ /* 0x000ea60000000200 */
[C---:B-1----:R-:W-:Y:S08]  /*e150*/  HMMA.16816.F32.BF16 R52, R64.reuse, R8, R52 ;  /* 0x000000084034723c */ /* 0x042ff00000041834 */
[C---:B------:R-:W-:Y:S01]  /*e160*/  HMMA.16816.F32.BF16 R44, R64.reuse, R10, R44 ;  /* 0x0000000a402c723c */ /* 0x040fe2000004182c */
[----:B------:R-:W1:Y:S07]  /*e170*/  LDSM.16.M88.4 R8, [R142+UR6+0x6800] ;  /* 0x006800068e08783b */ /* 0x000e6e0008000200 */
[C---:B------:R-:W-:Y:S08]  /*e180*/  HMMA.16816.F32.BF16 R40, R64.reuse, R60, R40 ;  /* 0x0000003c4028723c */ /* 0x040ff00000041828 */
[C---:B------:R-:W-:Y:S01]  /*e190*/  HMMA.16816.F32.BF16 R36, R64.reuse, R62, R36 ;  /* 0x0000003e4024723c */ /* 0x040fe20000041824 */
[----:B------:R-:W3:Y:S07]  /*e1a0*/  LDSM.16.M88.4 R60, [R142+UR6+0x7000] ;  /* 0x007000068e3c783b */ /* 0x000eee0008000200 */
[----:B----4-:R-:W-:Y:S08]  /*e1b0*/  HMMA.16816.F32.BF16 R32, R64, R24, R32 ;  /* 0x000000184020723c */ /* 0x010ff00000041820 */
[C---:B--2---:R-:W-:Y:S08]  /*e1c0*/  HMMA.16816.F32.BF16 R52, R20.reuse, R16, R52 ;  /* 0x000000101434723c */ /* 0x044ff00000041834 */
[C---:B------:R-:W-:Y:S01]  /*e1d0*/  HMMA.16816.F32.BF16 R44, R20.reuse, R18, R44 ;  /* 0x00000012142c723c */ /* 0x040fe2000004182c */
[----:B------:R-:W2:Y:S07]  /*e1e0*/  LDSM.16.M88.4 R16, [R138+0x6000] ;  /* 0x006000008a10783b */ /* 0x000eae0000000200 */
[C---:B-1----:R-:W-:Y:S08]  /*e1f0*/  HMMA.16816.F32.BF16 R40, R20.reuse, R8, R40 ;  /* 0x000000081428723c */ /* 0x042ff00000041828 */
[----:B------:R-:W-:Y:S01]  /*e200*/  HMMA.16816.F32.BF16 R36, R20, R10, R36 ;  /* 0x0000000a1424723c */ /* 0x000fe20000041824 */
[----:B------:R-:W1:Y:S07]  /*e210*/  LDSM.16.M88.4 R8, [R138+0x6800] ;  /* 0x006800008a08783b */ /* 0x000e6e0000000200 */
[C---:B------:R-:W-:Y:S01]  /*e220*/  HMMA.16816.F32.BF16 R28, R64.reuse, R26, R28 ;  /* 0x0000001a401c723c */ /* 0x040fe2000004181c */
[----:B------:R-:W4:Y:S07]  /*e230*/  LDSM.16.M88.4 R24, [R142+UR6+0x7800] ;  /* 0x007800068e18783b */ /* 0x000f2e0008000200 */
[C---:B------:R-:W-:Y:S08]  /*e240*/  HMMA.16816.F32.BF16 R84, R64.reuse, R68, R84 ;  /* 0x000000444054723c */ /* 0x040ff00000041854 */
[----:B------:R-:W-:Y:S01]  /*e250*/  HMMA.16816.F32.BF16 R80, R64, R70, R80 ;  /* 0x000000464050723c */ /* 0x000fe20000041850 */
[----:B------:R-:W4:Y:S04]  /*e260*/  LDSM.16.M88.4 R68, [R137+0x6800] ;  /* 0x006800008944783b */ /* 0x000f280000000200 */
[----:B------:R-:W4:Y:S03]  /*e270*/  LDSM.16.M88.4 R64, [R137+0x7000] ;  /* 0x007000008940783b */ /* 0x000f260000000200 */
[C---:B---3--:R-:W-:Y:S08]  /*e280*/  HMMA.16816.F32.BF16 R32, R20.reuse, R60, R32 ;  /* 0x0000003c1420723c */ /* 0x048ff00000041820 */
[----:B------:R-:W-:Y:S01]  /*e290*/  HMMA.16816.F32.BF16 R28, R20, R62, R28 ;  /* 0x0000003e141c723c */ /* 0x000fe2000004181c */
[----:B------:R-:W-:Y:S07]  /*e2a0*/  LDSM.16.M88.4 R60, [R137+0x7800] ;  /* 0x00780000893c783b */ /* 0x000fee0000000200 */
[C---:B--2---:R-:W-:Y:S08]  /*e2b0*/  HMMA.16816.F32.BF16 R52, R92.reuse, R16, R52 ;  /* 0x000000105c34723c */ /* 0x044ff00000041834 */
[C---:B------:R-:W-:Y:S01]  /*e2c0*/  HMMA.16816.F32.BF16 R44, R92.reuse, R18, R44 ;  /* 0x000000125c2c723c */ /* 0x040fe2000004182c */
[----:B------:R-:W-:Y:S07]  /*e2d0*/  LDSM.16.M88.4 R16, [R136+0x7000] ;  /* 0x007000008810783b */ /* 0x000fee0000000200 */
[C---:B-1----:R-:W-:Y:S08]  /*e2e0*/  HMMA.16816.F32.BF16 R40, R92.reuse, R8, R40 ;  /* 0x000000085c28723c */ /* 0x042ff00000041828 */
[C---:B------:R-:W-:Y:S01]  /*e2f0*/  HMMA.16816.F32.BF16 R36, R92.reuse, R10, R36 ;  /* 0x0000000a5c24723c */ /* 0x040fe20000041824 */
[----:B------:R-:W1:Y:S07]  /*e300*/  LDSM.16.M88.4 R8, [R139+0x2000] ;  /* 0x002000008b08783b */ /* 0x000e6e0000000200 */
[----:B------:R-:W-:Y:S08]  /*e310*/  HMMA.16816.F32.BF16 R32, R92, R96, R32 ;  /* 0x000000605c20723c */ /* 0x000ff00000041820 */
[C---:B----4-:R-:W-:Y:S08]  /*e320*/  HMMA.16816.F32.BF16 R80, R20.reuse, R26, R80 ;  /* 0x0000001a1450723c */ /* 0x050ff00000041850 */
[----:B------:R-:W-:Y:S01]  /*e330*/  HMMA.16816.F32.BF16 R84, R20, R24, R84 ;  /* 0x000000181454723c */ /* 0x000fe20000041854 */
[----:B------:R-:W2:Y:S04]  /*e340*/  LDSM.16.M88.4 R24, [R136+0x6000] ;  /* 0x006000008818783b */ /* 0x000ea80000000200 */
[----:B------:R-:W3:Y:S03]  /*e350*/  LDSM.16.M88.4 R20, [R136+0x6800] ;  /* 0x006800008814783b */ /* 0x000ee60000000200 */
[----:B------:R-:W-:Y:S08]  /*e360*/  HMMA.16816.F32.BF16 R28, R92, R98, R28 ;  /* 0x000000625c1c723c */ /* 0x000ff0000004181c */
[C---:B------:R-:W-:Y:S08]  /*e370*/  HMMA.16816.F32.BF16 R40, R76.reuse, R68, R40 ;  /* 0x000000444c28723c */ /* 0x040ff00000041828 */
[----:B------:R-:W-:Y:S01]  /*e380*/  HMMA.16816.F32.BF16 R68, R76, R70, R36 ;  /* 0x000000464c44723c */ /* 0x000fe20000041824 */
[----:B------:R-:W4:Y:S01]  /*e390*/  LDSM.16.M88.4 R36, [R136+0x7800] ;  /* 0x007800008824783b */ /* 0x000f220000000200 */
[----:B------:R-:W-:-:S06]  /*e3a0*/  DEPBAR.LE SB0, 0x0 ;  /* 0x000080000000791a */ /* 0x000fcc0000000000 */
[----:B------:R-:W-:Y:S08]  /*e3b0*/  HMMA.16816.F32.BF16 R32, R76, R64, R32 ;  /* 0x000000404c20723c */ /* 0x000ff00000041820 */
[C---:B------:R-:W-:Y:S08]  /*e3c0*/  HMMA.16816.F32.BF16 R80, R92.reuse, R90, R80 ;  /* 0x0000005a5c50723c */ /* 0x040ff00000041850 */
[----:B------:R-:W-:Y:S08]  /*e3d0*/  HMMA.16816.F32.BF16 R84, R92, R88, R84 ;  /* 0x000000585c54723c */ /* 0x000ff00000041854 */
[C---:B------:R-:W-:Y:S08]  /*e3e0*/  HMMA.16816.F32.BF16 R44, R76.reuse, R74, R44 ;  /* 0x0000004a4c2c723c */ /* 0x040ff0000004182c */
[C---:B------:R-:W-:Y:S08]  /*e3f0*/  HMMA.16816.F32.BF16 R52, R76.reuse, R72, R52 ;  /* 0x000000484c34723c */ /* 0x040ff00000041834 */
[----:B------:R-:W-:Y:S08]  /*e400*/  HMMA.16816.F32.BF16 R28, R76, R66, R28 ;  /* 0x000000424c1c723c */ /* 0x000ff0000004181c */
[----:B-1----:R-:W-:Y:S05]  /*e410*/  HMMA.16816.F32.BF16 R32, R8, R16, R32 ;  /* 0x000000100820723c */ /* 0x002fea0000041820 */
[----:B------:R-:W-:Y:S01]  /*e420*/  LOP3.LUT R16, R3, 0x1f0, RZ, 0xc0, !PT ;  /* 0x000001f003107812 */ /* 0x000fe200078ec0ff */
[----:B------:R-:W-:-:S03]  /*e430*/  IMAD.SHL.U32 R3, R159, 0x2, RZ ;  /* 0x000000029f037824 */ /* 0x000fc600078e00ff */
[----:B------:R-:W-:Y:S02]  /*e440*/  IADD3 R15, PT, PT, R162, R15, R16 ;  /* 0x0000000fa20f7210 */ /* 0x000fe40007ffe010 */
[----:B------:R-:W-:Y:S01]  /*e450*/  LOP3.LUT R3, R3, 0x6, RZ, 0xc0, !PT ;  /* 0x0000000603037812 */ /* 0x000fe200078ec0ff */
[----:B------:R-:W-:Y:S05]  /*e460*/  HMMA.16816.F32.BF16 R80, R76, R62, R80 ;  /* 0x0000003e4c50723c */ /* 0x000fea0000041850 */
[----:B------:R-:W-:Y:S01]  /*e470*/  IADD3 R16, PT, PT, R57, -R164, -R7 ;  /* 0x800000a439107210 */ /* 0x000fe20007ffe807 */
[----:B------:R-:W-:Y:S02]  /*e480*/  IMAD.IADD R172, R15, 0x1, R2 ;  /* 0x000000010fac7824 */ /* 0x000fe400078e0202 */
[----:B------:R-:W-:-:S02]  /*e490*/  IMAD.IADD R3, R56, 0x1, R3 ;  /* 0x0000000138037824 */ /* 0x000fc400078e0203 */
[----:B------:R-:W-:Y:S01]  /*e4a0*/  IMAD.IADD R2, R15, 0x1, R16 ;  /* 0x000000010f027824 */ /* 0x000fe200078e0210 */
[C-C-:B------:R-:W-:Y:S01]  /*e4b0*/  VIADDMNMX R174, R172.reuse, 0x1, R57.reuse, PT ;  /* 0x00000001acae7846 */ /* 0x140fe20003800139 */
[----:B------:R-:W-:Y:S03]  /*e4c0*/  HMMA.16816.F32.BF16 R84, R76, R60, R84 ;  /* 0x0000003c4c54723c */ /* 0x000fe60000041854 */
[C---:B------:R-:W-:Y:S01]  /*e4d0*/  VIADD R7, R3.reuse, 0x1 ;  /* 0x0000000103077836 */ /* 0x040fe20000000000 */
[----:B------:R-:W-:Y:S01]  /*e4e0*/  VIADDMNMX R172, R172, 0x9, R57, PT ;  /* 0x00000009acac7846 */ /* 0x000fe20003800139 */
[C---:B------:R-:W-:Y:S01]  /*e4f0*/  VIADD R17, R3.reuse, 0x18 ;  /* 0x0000001803117836 */ /* 0x040fe20000000000 */
[C---:B------:R-:W-:Y:S01]  /*e500*/  ISETP.GT.AND P3, PT, R2.reuse, R3, PT ;  /* 0x000000030200720c */ /* 0x040fe20003f64270 */
[C---:B------:R-:W-:Y:S01]  /*e510*/  VIADD R15, R3.reuse, 0x19 ;  /* 0x00000019030f7836 */ /* 0x040fe20000000000 */
[----:B------:R-:W-:Y:S01]  /*e520*/  ISETP.GT.AND P5, PT, R2, R7, PT ;  /* 0x000000070200720c */ /* 0x000fe20003fa4270 */
[C---:B------:R-:W-:Y:S01]  /*e530*/  VIADD R51, R3.reuse, 0x28 ;  /* 0x0000002803337836 */ /* 0x040fe20000000000 */
[----:B--2---:R-:W-:Y:S05]  /*e540*/  HMMA.16816.F32.BF16 R44, R8, R26, R44 ;  /* 0x0000001a082c723c */ /* 0x004fea000004182c */
[----:B------:R-:W-:Y:S01]  /*e550*/  VIADD R27, R3, 0x8 ;  /* 0x00000008031b7836 */ /* 0x000fe20000000000 */
[----:B------:R-:W-:Y:S01]  /*e560*/  ISETP.GE.AND P4, PT, R7, R174, PT ;  /* 0x000000ae0700720c */ /* 0x000fe20003f86270 */
[----:B------:R-:W-:Y:S01]  /*e570*/  VIADD R57, R3, 0x21 ;  /* 0x0000002103397836 */ /* 0x000fe20000000000 */
[----:B------:R-:W-:-:S02]  /*e580*/  ISETP.GE.AND P6, PT, R7, R172, PT ;  /* 0x000000ac0700720c */ /* 0x000fc40003fc6270 */
[----:B------:R-:W-:Y:S01]  /*e590*/  ISETP.GT.AND P1, PT, R2, R27, PT ;  /* 0x0000001b0200720c */ /* 0x000fe20003f24270 */
[----:B------:R-:W-:Y:S03]  /*e5a0*/  HMMA.16816.F32.BF16 R52, R8, R24, R52 ;  /* 0x000000180834723c */ /* 0x000fe60000041834 */
[----:B------:R-:W-:Y:S01]  /*e5b0*/  VIADD R25, R3, 0x9 ;  /* 0x0000000903197836 */ /* 0x000fe20000000000 */
[----:B------:R-:W-:-:S04]  /*e5c0*/  VIMNMX R175, PT, PT, RZ, R2, !PT ;  /* 0x00000002ffaf7248 */ /* 0x000fc80007fe0100 */
[----:B------:R-:W-:Y:S01]  /*e5d0*/  ISETP.GT.AND P2, PT, R2, R25, PT ;  /* 0x000000190200720c */ /* 0x000fe20003f44270 */
[C---:B---3--:R-:W-:Y:S03]  /*e5e0*/  HMMA.16816.F32.BF16 R68, R8.reuse, R22, R68 ;  /* 0x000000160844723c */ /* 0x048fe60000041844 */
[----:B------:R-:W-:Y:S01]  /*e5f0*/  VIADD R23, R3, 0x10 ;  /* 0x0000001003177836 */ /* 0x000fe20000000000 */
[----:B------:R-:W-:Y:S01]  /*e600*/  FSEL R44, R44, -INF , !P1 ;  /* 0xff8000002c2c7808 */ /* 0x000fe20004800000 */
[C---:B------:R-:W-:Y:S01]  /*e610*/  VIADD R22, R2.reuse, 0x8 ;  /* 0x0000000802167836 */ /* 0x040fe20000000000 */
[C---:B------:R-:W-:Y:S02]  /*e620*/  ISETP.GT.AND P1, PT, R2.reuse, R17, PT ;  /* 0x000000110200720c */ /* 0x040fe40003f24270 */
[----:B------:R-:W-:Y:S01]  /*e630*/  FSEL R45, R45, -INF , !P2 ;  /* 0xff8000002d2d7808 */ /* 0x000fe20005000000 */
[----:B------:R-:W-:Y:S03]  /*e640*/  HMMA.16816.F32.BF16 R40, R8, R20, R40 ;  /* 0x000000140828723c */ /* 0x000fe60000041828 */
[----:B------:R-:W-:Y:S01]  /*e650*/  VIADD R21, R3, 0x11 ;  /* 0x0000001103157836 */ /* 0x000fe20000000000 */
[----:B------:R-:W-:-:S02]  /*e660*/  ISETP.GT.AND P2, PT, R2, R15, PT ;  /* 0x0000000f0200720c */ /* 0x000fc40003f44270 */
[----:B------:R-:W-:Y:S02]  /*e670*/  FSEL R52, R52, -INF , !P3 ;  /* 0xff80000034347808 */ /* 0x000fe40005800000 */
[C---:B------:R-:W-:Y:S01]  /*e680*/  ISETP.GT.AND P3, PT, R2.reuse, R23, PT ;  /* 0x000000170200720c */ /* 0x040fe20003f64270 */
[----:B------:R-:W-:Y:S03]  /*e690*/  HMMA.16816.F32.BF16 R28, R8, R18, R28 ;  /* 0x00000012081c723c */ /* 0x000fe6000004181c */
[----:B------:R-:W-:Y:S01]  /*e6a0*/  FSEL R53, R53, -INF , !P5 ;  /* 0xff80000035357808 */ /* 0x000fe20006800000 */
[----:B------:R-:W-:Y:S01]  /*e6b0*/  VIADD R19, R3, 0x31 ;  /* 0x0000003103137836 */ /* 0x000fe20000000000 */
[----:B------:R-:W-:Y:S02]  /*e6c0*/  ISETP.GT.AND P5, PT, R2, R21, PT ;  /* 0x000000150200720c */ /* 0x000fe40003fa4270 */
[----:B------:R-:W-:-:S02]  /*e6d0*/  FSEL R68, R68, -INF , !P1 ;  /* 0xff80000044447808 */ /* 0x000fc40004800000 */
[----:B------:R-:W-:Y:S01]  /*e6e0*/  ISETP.GT.AND P1, PT, R2, R51, PT ;  /* 0x000000330200720c */ /* 0x000fe20003f24270 */
[C---:B----4-:R-:W-:Y:S03]  /*e6f0*/  HMMA.16816.F32.BF16 R80, R8.reuse, R38, R80 ;  /* 0x000000260850723c */ /* 0x050fe60000041850 */
[----:B------:R-:W-:Y:S01]  /*e700*/  VIADD R39, R3, 0x29 ;  /* 0x0000002903277836 */ /* 0x000fe20000000000 */
[----:B------:R-:W-:Y:S01]  /*e710*/  BAR.SYNC.DEFER_BLOCKING 0x0 ;  /* 0x0000000000007b1d */ /* 0x000fe20000010000 */
[----:B------:R-:W-:Y:S02]  /*e720*/  FSEL R40, R40, -INF , !P3 ;  /* 0xff80000028287808 */ /* 0x000fe40005800000 */
[----:B------:R-:W-:Y:S02]  /*e730*/  FSEL R41, R41, -INF , !P5 ;  /* 0xff80000029297808 */ /* 0x000fe40006800000 */
[----:B------:R-:W-:Y:S01]  /*e740*/  ISETP.GT.AND P0, PT, R22, R7, PT ;  /* 0x000000071600720c */ /* 0x000fe20003f04270 */
[----:B------:R-:W-:Y:S03]  /*e750*/  HMMA.16816.F32.BF16 R84, R8, R36, R84 ;  /* 0x000000240854723c */ /* 0x000fe60000041854 */
[C---:B------:R-:W-:Y:S01]  /*e760*/  VIADD R11, R3.reuse, 0x20 ;  /* 0x00000020030b7836 */ /* 0x040fe20000000000 */
[C---:B------:R-:W-:Y:S01]  /*e770*/  ISETP.GT.AND P5, PT, R2.reuse, R57, PT ;  /* 0x000000390200720c */ /* 0x040fe20003fa4270 */
[----:B------:R-:W-:Y:S01]  /*e780*/  VIADD R9, R3, 0x38 ;  /* 0x0000003803097836 */ /* 0x000fe20000000000 */
[----:B------:R-:W-:Y:S01]  /*e790*/  FSEL R69, R69, -INF , !P2 ;  /* 0xff80000045457808 */ /* 0x000fe20005000000 */
[C---:B------:R-:W-:Y:S01]  /*e7a0*/  VIADD R37, R3.reuse, 0x30 ;  /* 0x0000003003257836 */ /* 0x040fe20000000000 */
[C---:B------:R-:W-:Y:S01]  /*e7b0*/  ISETP.GT.AND P3, PT, R2.reuse, R11, PT ;  /* 0x0000000b0200720c */ /* 0x040fe20003f64270 */
[----:B------:R-:W-:Y:S01]  /*e7c0*/  VIADD R7, R3, 0x39 ;  /* 0x0000003903077836 */ /* 0x000fe20000000000 */
[----:B------:R-:W-:-:S02]  /*e7d0*/  ISETP.GT.AND P2, PT, R2, R39, PT ;  /* 0x000000270200720c */ /* 0x000fc40003f44270 */
[----:B------:R-:W-:Y:S02]  /*e7e0*/  FSEL R28, R28, -INF , !P1 ;  /* 0xff8000001c1c7808 */ /* 0x000fe40004800000 */
[----:B------:R-:W-:Y:S02]  /*e7f0*/  ISETP.GT.AND P1, PT, R2, R9, PT ;  /* 0x000000090200720c */ /* 0x000fe40003f24270 */
[----:B------:R-:W-:Y:S02]  /*e800*/  FSEL R32, R32, -INF , !P3 ;  /* 0xff80000020207808 */ /* 0x000fe40005800000 */
[C---:B------:R-:W-:Y:S02]  /*e810*/  ISETP.GT.AND P3, PT, R2.reuse, R37, PT ;  /* 0x000000250200720c */ /* 0x040fe40003f64270 */
[----:B------:R-:W-:Y:S02]  /*e820*/  FSEL R33, R33, -INF , !P5 ;  /* 0xff80000021217808 */ /* 0x000fe40006800000 */
[----:B------:R-:W-:-:S02]  /*e830*/  ISETP.GT.AND P5, PT, R2, R19, PT ;  /* 0x000000130200720c */ /* 0x000fc40003fa4270 */
[----:B------:R-:W-:Y:S02]  /*e840*/  FSEL R29, R29, -INF , !P2 ;  /* 0xff8000001d1d7808 */ /* 0x000fe40005000000 */
[----:B------:R-:W-:Y:S02]  /*e850*/  ISETP.GT.AND P2, PT, R2, R7, PT ;  /* 0x000000070200720c */ /* 0x000fe40003f44270 */
[----:B------:R-:W-:Y:S02]  /*e860*/  FSEL R80, R80, -INF , !P1 ;  /* 0xff80000050507808 */ /* 0x000fe40004800000 */
[----:B------:R-:W-:Y:S02]  /*e870*/  ISETP.GT.AND P1, PT, R22, R27, PT ;  /* 0x0000001b1600720c */ /* 0x000fe40003f24270 */
[----:B------:R-:W-:Y:S02]  /*e880*/  FSEL R84, R84, -INF , !P3 ;  /* 0xff80000054547808 */ /* 0x000fe40005800000 */
[----:B------:R-:W-:-:S02]  /*e890*/  FSEL R26, R55, -INF , !P0 ;  /* 0xff800000371a7808 */ /* 0x000fc40004000000 */
[----:B------:R-:W-:Y:S02]  /*e8a0*/  ISETP.GE.AND P3, PT, R27, R174, PT ;  /* 0x000000ae1b00720c */ /* 0x000fe40003f66270 */
[----:B------:R-:W-:Y:S02]  /*e8b0*/  FSEL R85, R85, -INF , !P5 ;  /* 0xff80000055557808 */ /* 0x000fe40006800000 */
[----:B------:R-:W-:Y:S02]  /*e8c0*/  ISETP.GT.AND P0, PT, R22, R25, PT ;  /* 0x000000191600720c */ /* 0x000fe40003f04270 */
[----:B------:R-:W-:Y:S02]  /*e8d0*/  ISETP.GE.AND P5, PT, R27, R172, PT ;  /* 0x000000ac1b00720c */ /* 0x000fe40003fa6270 */
[----:B------:R-:W-:Y:S02]  /*e8e0*/  FSEL R81, R81, -INF , !P2 ;  /* 0xff80000051517808 */ /* 0x000fe40005000000 */
[----:B------:R-:W-:-:S02]  /*e8f0*/  ISETP.GE.AND P2, PT, R25, R174, PT ;  /* 0x000000ae1900720c */ /* 0x000fc40003f46270 */
[----:B------:R-:W-:Y:S02]  /*e900*/  FSEL R27, R53, -INF , !P4 ;  /* 0xff800000351b7808 */ /* 0x000fe40006000000 */
[----:B------:R-:W-:Y:S02]  /*e910*/  FSEL R24, R46, -INF , !P1 ;  /* 0xff8000002e187808 */ /* 0x000fe40004800000 */
[----:B------:R-:W-:Y:S02]  /*e920*/  ISETP.GE.AND P4, PT, R25, R172, PT ;  /* 0x000000ac1900720c */ /* 0x000fe40003f86270 */
[----:B------:R-:W-:Y:S02]  /*e930*/  FSEL R26, R26, -INF , !P6 ;  /* 0xff8000001a1a7808 */ /* 0x000fe40007000000 */
[----:B------:R-:W-:Y:S02]  /*e940*/  ISETP.GE.AND P6, PT, R23, R174, PT ;  /* 0x000000ae1700720c */ /* 0x000fe40003fc6270 */
[----:B------:R-:W-:-:S02]  /*e950*/  FSEL R25, R44, -INF , !P3 ;  /* 0xff8000002c197808 */ /* 0x000fc40005800000 */
[----:B------:R-:W-:Y:S02]  /*e960*/  ISETP.GT.AND P1, PT, R22, R23, PT ;  /* 0x000000171600720c */ /* 0x000fe40003f24270 */
[----:B------:R-:W-:Y:S02]  /*e970*/  FSEL R20, R47, -INF , !P0 ;  /* 0xff8000002f147808 */ /* 0x000fe40004000000 */
[----:B------:R-:W-:Y:S02]  /*e980*/  ISETP.GE.AND P3, PT, R23, R172, PT ;  /* 0x000000ac1700720c */ /* 0x000fe40003f66270 */
[----:B------:R-:W-:Y:S02]  /*e990*/  FSEL R24, R24, -INF , !P5 ;  /* 0xff80000018187808 */ /* 0x000fe40006800000 */
[----:B------:R-:W-:Y:S02]  /*e9a0*/  ISETP.GE.AND P0, PT, R21, R174, PT ;  /* 0x000000ae1500720c */ /* 0x000fe40003f06270 */
[----:B------:R-:W-:-:S02]  /*e9b0*/  FSEL R23, R45, -INF , !P2 ;  /* 0xff8000002d177808 */ /* 0x000fc40005000000 */
[----:B------:R-:W-:Y:S02]  /*e9c0*/  ISETP.GE.AND P5, PT, R21, R172, PT ;  /* 0x000000ac1500720c */ /* 0x000fe40003fa6270 */
[----:B------:R-:W-:Y:S02]  /*e9d0*/  ISETP.GT.AND P2, PT, R22, R21, PT ;  /* 0x000000151600720c */ /* 0x000fe40003f44270 */
[----:B------:R-:W-:Y:S02]  /*e9e0*/  FSEL R20, R20, -INF , !P4 ;  /* 0xff80000014147808 */ /* 0x000fe40006000000 */
[----:B------:R-:W-:Y:S02]  /*e9f0*/  FSEL R18, R42, -INF , !P1 ;  /* 0xff8000002a127808 */ /* 0x000fe40004800000 */
[----:B------:R-:W-:Y:S02]  /*ea00*/  FSEL R21, R40, -INF , !P6 ;  /* 0xff80000028157808 */ /* 0x000fe40007000000 */
[----:B------:R-:W-:-:S02]  /*ea10*/  ISETP.GE.AND P4, PT, R17, R174, PT ;  /* 0x000000ae1100720c */ /* 0x000fc40003f86270 */
[----:B------:R-:W-:Y:S02]  /*ea20*/  ISETP.GE.AND P6, PT, R17, R172, PT ;  /* 0x000000ac1100720c */ /* 0x000fe40003fc6270 */
[C---:B------:R-:W-:Y:S02]  /*ea30*/  ISETP.GT.AND P1, PT, R22.reuse, R17, PT ;  /* 0x000000111600720c */ /* 0x040fe40003f24270 */
[----:B------:R-:W-:Y:S02]  /*ea40*/  FSEL R17, R41, -INF , !P0 ;  /* 0xff80000029117808 */ /* 0x000fe40004000000 */
[----:B------:R-:W-:Y:S02]  /*ea50*/  ISETP.GT.AND P0, PT, R22, R15, PT ;  /* 0x0000000f1600720c */ /* 0x000fe40003f04270 */
[----:B------:R-:W-:Y:S02]  /*ea60*/  FSEL R10, R43, -INF , !P2 ;  /* 0xff8000002b0a7808 */ /* 0x000fe40005000000 */
[----:B------:R-:W-:-:S02]  /*ea70*/  FSEL R18, R18, -INF , !P3 ;  /* 0xff80000012127808 */ /* 0x000fc40005800000 */
[----:B------:R-:W-:Y:S02]  /*ea80*/  ISETP.GE.AND P3, PT, R15, R174, PT ;  /* 0x000000ae0f00720c */ /* 0x000fe40003f66270 */
[----:B------:R-:W-:Y:S02]  /*ea90*/  FSEL R16, R71, -INF , !P0 ;  /* 0xff80000047107808 */ /* 0x000fe40004000000 */
[----:B------:R-:W-:Y:S02]  /*eaa0*/  ISETP.GE.AND P2, PT, R15, R172, PT ;  /* 0x000000ac0f00720c */ /* 0x000fe40003f46270 */
[----:B------:R-:W-:Y:S02]  /*eab0*/  ISETP.GE.AND P0, PT, R57, R174, PT ;  /* 0x000000ae3900720c */ /* 0x000fe40003f06270 */
[----:B------:R-:W-:Y:S02]  /*eac0*/  FSEL R10, R10, -INF , !P5 ;  /* 0xff8000000a0a7808 */ /* 0x000fe40006800000 */
[----:B------:R-:W-:-:S02]  /*ead0*/  FSEL R8, R70, -INF , !P1 ;  /* 0xff80000046087808 */ /* 0x000fc40004800000 */
[----:B------:R-:W-:Y:S02]  /*eae0*/  FSEL R15, R68, -INF , !P4 ;  /* 0xff800000440f7808 */ /* 0x000fe40006000000 */
[C---:B------:R-:W-:Y:S02]  /*eaf0*/  ISETP.GE.AND P5, PT, R11.reuse, R174, PT ;  /* 0x000000ae0b00720c */ /* 0x040fe40003fa6270 */
[----:B------:R-:W-:Y:S02]  /*eb00*/  ISETP.GE.AND P4, PT, R11, R172, PT ;  /* 0x000000ac0b00720c */ /* 0x000fe40003f86270 */
[C---:B------:R-:W-:Y:S02]  /*eb10*/  ISETP.GT.AND P1, PT, R22.reuse, R11, PT ;  /* 0x0000000b1600720c */ /* 0x040fe40003f24270 */
[----:B------:R-:W-:Y:S02]  /*eb20*/  FSEL R11, R69, -INF , !P3 ;  /* 0xff800000450b7808 */ /* 0x000fe40005800000 */
[----:B------:R-:W-:-:S02]  /*eb30*/  ISETP.GT.AND P3, PT, R22, R57, PT ;  /* 0x000000391600720c */ /* 0x000fc40003f64270 */
[----:B------:R-:W-:Y:S02]  /*eb40*/  FSEL R129, R33, -INF , !P0 ;  /* 0xff80000021817808 */ /* 0x000fe40004000000 */
[----:B------:R-:W-:Y:S02]  /*eb50*/  ISETP.GT.AND P0, PT, R22, R39, PT ;  /* 0x000000271600720c */ /* 0x000fe40003f04270 */
[----:B------:R-:W-:Y:S02]  /*eb60*/  FSEL R35, R35, -INF , !P3 ;  /* 0xff80000023237808 */ /* 0x000fe40005800000 */
[----:B------:R-:W-:Y:S02]  /*eb70*/  ISETP.GE.AND P3, PT, R39, R172, PT ;  /* 0x000000ac2700720c */ /* 0x000fe40003f66270 */
[----:B------:R-:W-:Y:S02]  /*eb80*/  FSEL R31, R31, -INF , !P0 ;  /* 0xff8000001f1f7808 */ /* 0x000fe40004000000 */
        /* <DEDUP_REMOVED lines=8> */
[----:B------:R-:W-:Y:S02]  /*ec10*/  FSEL R16, R16, -INF , !P2 ;  /* 0xff80000010107808 */ /* 0x000fe40005000000 */
[----:B------:R-:W-:Y:S02]  /*ec20*/  FSEL R132, R34, -INF , !P4 ;  /* 0xff80000022847808 */ /* 0x000fe40006000000 */
[----:B------:R-:W-:Y:S02]  /*ec30*/  FSEL R30, R30, -INF , !P1 ;  /* 0xff8000001e1e7808 */ /* 0x000fe40004800000 */
[----:B------:R-:W-:Y:S02]  /*ec40*/  ISETP.GT.AND P3, PT, R105, R152, PT ;  /* 0x000000986900720c */ /* 0x000fe40003f64270 */
[----:B------:R-:W-:-:S02]  /*ec50*/  ISETP.GE.AND P6, PT, R57, R172, PT ;  /* 0x000000ac3900720c */ /* 0x000fc40003fc6270 */
[-C--:B------:R-:W-:Y:S02]  /*ec60*/  ISETP.GE.AND P2, PT, R51, R174.reuse, PT ;  /* 0x000000ae3300720c */ /* 0x080fe40003f46270 */
[----:B------:R-:W-:Y:S02]  /*ec70*/  ISETP.GE.AND P4, PT, R39, R174, PT ;  /* 0x000000ae2700720c */ /* 0x000fe40003f86270 */
[C---:B------:R-:W-:Y:S02]  /*ec80*/  ISETP.GT.AND P1, PT, R22.reuse, R37, PT ;  /* 0x000000251600720c */ /* 0x040fe40003f24270 */
[----:B------:R-:W-:Y:S02]  /*ec90*/  ISETP.GT.AND P0, PT, R22, R19, PT ;  /* 0x000000131600720c */ /* 0x000fe40003f04270 */
[----:B------:R-:W-:Y:S02]  /*eca0*/  FSEL R131, R32, -INF , !P5 ;  /* 0xff80000020837808 */ /* 0x000fe40006800000 */
[----:B------:R-:W-:-:S02]  /*ecb0*/  FSEL R128, R35, -INF , !P6 ;  /* 0xff80000023807808 */ /* 0x000fc40007000000 */
[----:B------:R-:W-:Y:S02]  /*ecc0*/  FSEL R127, R28, -INF , !P2 ;  /* 0xff8000001c7f7808 */ /* 0x000fe40005000000 */
[----:B------:R-:W-:Y:S02]  /*ecd0*/  FSEL R86, R86, -INF , !P1 ;  /* 0xff80000056567808 */ /* 0x000fe40004800000 */
[----:B------:R-:W-:Y:S02]  /*ece0*/  FSEL R87, R87, -INF , !P0 ;  /* 0xff80000057577808 */ /* 0x000fe40004000000 */
[----:B------:R-:W-:Y:S02]  /*ecf0*/  FSEL R133, R29, -INF , !P4 ;  /* 0xff8000001d857808 */ /* 0x000fe40006000000 */
[----:B------:R-:W-:Y:S02]  /*ed00*/  ISETP.GE.AND P5, PT, R51, R172, PT ;  /* 0x000000ac3300720c */ /* 0x000fe40003fa6270 */
[----:B------:R-:W-:-:S02]  /*ed10*/  ISETP.GE.AND P6, PT, R37, R174, PT ;  /* 0x000000ae2500720c */ /* 0x000fc40003fc6270 */
[-C--:B------:R-:W-:Y:S02]  /*ed20*/  ISETP.GE.AND P2, PT, R37, R172.reuse, PT ;  /* 0x000000ac2500720c */ /* 0x080fe40003f46270 */
[----:B------:R-:W-:Y:S02]  /*ed30*/  ISETP.GE.AND P1, PT, R19, R172, PT ;  /* 0x000000ac1300720c */ /* 0x000fe40003f26270 */
[----:B------:R-:W-:Y:S02]  /*ed40*/  ISETP.GT.AND P0, PT, R22, R9, PT ;  /* 0x000000091600720c */ /* 0x000fe40003f04270 */
[----:B------:R-:W-:Y:S02]  /*ed50*/  ISETP.GE.AND P4, PT, R9, R174, PT ;  /* 0x000000ae0900720c */ /* 0x000fe40003f86270 */
        /* <DEDUP_REMOVED lines=8> */
[C---:B------:R-:W-:Y:S02]  /*ede0*/  ISETP.GE.AND P6, PT, R7.reuse, R174, PT ;  /* 0x000000ae0700720c */ /* 0x040fe40003fc6270 */
[----:B------:R-:W-:Y:S02]  /*edf0*/  ISETP.GE.AND P2, PT, R7, R172, PT ;  /* 0x000000ac0700720c */ /* 0x000fe40003f46270 */
[C---:B------:R-:W-:Y:S02]  /*ee00*/  ISETP.GE.AND P1, PT, R3.reuse, R174, PT ;  /* 0x000000ae0300720c */ /* 0x040fe40003f26270 */
[----:B------:R-:W-:Y:S02]  /*ee10*/  ISETP.GE.AND P4, PT, R3, R172, PT ;  /* 0x000000ac0300720c */ /* 0x000fe40003f86270 */
[----:B------:R-:W-:Y:S02]  /*ee20*/  VIMNMX R173, PT, PT, RZ, R22, !PT ;  /* 0x00000016ffad7248 */ /* 0x000fe40007fe0100 */
        /* <DEDUP_REMOVED lines=20> */
.L_x_10291:
[----:B------:R-:W2:Y:S01]  /*ef70*/  LD.E R31, desc[UR4][R102.64+0x170] ;  /* 0x00017004661f7980 */ /* 0x000ea2000c101900 */
[C---:B------:R-:W-:Y:S02]  /*ef80*/  IADD3 R29, PT, PT, R56.reuse, -0x40, RZ ;  /* 0xffffffc0381d7810 */ /* 0x040fe40007ffe0ff */
        /* <DEDUP_REMOVED lines=58> */
.L_x_10292:
[----:B------:R-:W-:Y:S05]  /*f330*/  BSYNC.RECONVERGENT B0 ;  /* 0x0000000000007941 */ /* 0x000fea0003800200 */
.L_x_10290:
        /* <DEDUP_REMOVED lines=55> */
.L_x_10289:
[----:B------:R-:W-:Y:S05]  /*f6b0*/  BSYNC.RECONVERGENT B1 ;  /* 0x0000000000017941 */ /* 0x000fea0003800200 */
.L_x_10288:
        /* <DEDUP_REMOVED lines=17> */
[----:B--2---:R-:W-:Y:S02]  /*f7d0*/  FMNMX.FTZ R12, R114, R5, !PT ;  /* 0x00000005720c7209 */ /* 0x004fe40007810000 */
[----:B------:R-:W-:Y:S01]  /*f7e0*/  IADD3 R147, PT, PT, R49, R14, RZ ;  /* 0x0000000e31937210 */ /* 0x000fe20007ffe0ff */
[----:B------:R-:W1:Y:S01]  /*f7f0*/  SHFL.BFLY PT, R7, R0, 0x2, 0x1f ;  /* 0x0c401f0000077f89 */ /* 0x000e6200000e0000 */
[----:B------:R-:W-:-:S02]  /*f800*/  SHF.L.U32 R180, R159, 0x3, RZ ;  /* 0x000000039fb47819 */ /* 0x000fc400000006ff */
[----:B------:R-:W-:Y:S01]  /*f810*/  LEA R147, R147, UR6, 0x1 ;  /* 0x0000000693937c11 */ /* 0x000fe2000f8e08ff */
[----:B------:R-:W2:Y:S01]  /*f820*/  SHFL.BFLY PT, R5, R12, 0x2, 0x1f ;  /* 0x0c401f000c057f89 */ /* 0x000ea200000e0000 */
[----:B------:R-:W-:Y:S02]  /*f830*/  LOP3.LUT R180, R180, 0x38, RZ, 0xc0, !PT ;  /* 0x00000038b4b47812 */ /* 0x000fe400078ec0ff */
        /* <DEDUP_REMOVED lines=13> */
[----:B------:R-:W-:Y:S01]  /*f910*/  LDSM.16.MT88.4 R68, [R144+0x8000] ;  /* 0x008000009044783b */ /* 0x000fe20000004200 */
[----:B-1----:R-:W-:-:S02]  /*f920*/  FMNMX.FTZ R2, R7, R2, !PT ;  /* 0x0000000207027209 */ /* 0x002fc40007810000 */
        /* <DEDUP_REMOVED lines=22> */
[----:B------:R-:W2:Y:S01]  /*fa90*/  LDSM.16.MT88.4 R8, [R146+0x8800] ;  /* 0x008800009208783b */ /* 0x000ea20000004200 */
[-CC-:B------:R-:W-:Y:S01]  /*faa0*/  FFMA.FTZ R32, R17, R125.reuse, -R124.reuse ;  /* 0x0000007d11207223 */ /* 0x180fe2000001087c */
[----:B------:R-:W3:Y:S01]  /*fab0*/  MUFU.EX2 R112, R112 ;  /* 0x0000007000707308 */ /* 0x000ee20000000800 */
[-CC-:B------:R-:W-:Y:S01]  /*fac0*/  FFMA.FTZ R109, R18, R125.reuse, -R123.reuse ;  /* 0x0000007d126d7223 */ /* 0x180fe2000001087b */
[-CC-:B------:R-:W-:Y:S01]  /*fad0*/  FFMA.FTZ R29, R16, R125.reuse, -R123.reuse ;  /* 0x0000007d101d7223 */ /* 0x180fe2000001087b */
        /* <DEDUP_REMOVED lines=12> */
[----:B------:R-:W-:Y:S01]  /*fba0*/  ISETP.GT.AND P0, PT, R105, R152, PT ;  /* 0x000000986900720c */ /* 0x000fe20003f04270 */
        /* <DEDUP_REMOVED lines=28> */
[----:B----4-:R-:W-:Y:S01]  /*fd70*/  F2FP.BF16.F32.PACK_AB R6, R28, R31 ;  /* 0x0000001f1c06723e */ /* 0x010fe200000010ff */
[----:B------:R-:W-:-:S04]  /*fd80*/  FADD.FTZ R31, R31, R32 ;  /* 0x000000201f1f7221 */ /* 0x000fc80000010000 */
[----:B------:R-:W-:Y:S01]  /*fd90*/  FADD.FTZ R28, R28, R31 ;  /* 0x0000001f1c1c7221 */ /* 0x000fe20000010000 */
[----:B------:R-:W-:Y:S01]  /*fda0*/  MUFU.EX2 R30, R30 ;  /* 0x0000001e001e7308 */ /* 0x000fe20000000800 */
[C---:B------:R-:W-:Y:S07]  /*fdb0*/  HMMA.16816.F32.BF16 R36, R64.reuse, R40, RZ ;  /* 0x000000284024723c */ /* 0x040fee00000418ff */
[----:B------:R-:W4:Y:S01]  /*fdc0*/  MUFU.EX2 R29, R29 ;  /* 0x0000001d001d7308 */ /* 0x000f220000000800 */
[----:B---3--:R-:W-:Y:S01]  /*fdd0*/  F2FP.BF16.F32.PACK_AB R5, R104, R109 ;  /* 0x0000006d6805723e */ /* 0x008fe200000010ff */
[C---:B------:R-:W-:Y:S06]  /*fde0*/  HMMA.16816.F32.BF16 R40, R64.reuse, R42, RZ ;  /* 0x0000002a4028723c */ /* 0x040fec00000418ff */
[----:B------:R-:W-:Y:S02]  /*fdf0*/  MUFU.EX2 R122, R122 ;  /* 0x0000007a007a7308 */ /* 0x000fe40000000800 */
[C---:B------:R-:W-:Y:S06]  /*fe00*/  HMMA.16816.F32.BF16 R44, R64.reuse, R48, RZ ;  /* 0x00000030402c723c */ /* 0x040fec00000418ff */
[----:B------:R-:W-:Y:S01]  /*fe10*/  MUFU.EX2 R121, R121 ;  /* 0x0000007900797308 */ /* 0x000fe20000000800 */
[----:B----4-:R-:W-:Y:S01]  /*fe20*/  F2FP.BF16.F32.PACK_AB R7, R29, R30 ;  /* 0x0000001e1d07723e */ /* 0x010fe200000010ff */
        /* <DEDUP_REMOVED lines=12> */
[C---:B------:R-:W-:Y:S08]  /*fef0*/  HMMA.16816.F32.BF16 R52, R64.reuse, R56, RZ ;  /* 0x000000384034723c */ /* 0x040ff000000418ff */
[C---:B------:R-:W-:Y:S08]  /*ff00*/  HMMA.16816.F32.BF16 R56, R64.reuse, R58, RZ ;  /* 0x0000003a4038723c */ /* 0x040ff000000418ff */
[----:B------:R-:W-:Y:S08]  /*ff10*/  HMMA.16816.F32.BF16 R80, R64, R76, RZ ;  /* 0x0000004c4050723c */ /* 0x000ff000000418ff */
[C---:B-1----:R-:W-:Y:S08]  /*ff20*/  HMMA.16816.F32.BF16 R36, R4.reuse, R12, R36 ;  /* 0x0000000c0424723c */ /* 0x042ff00000041824 */
[C---:B------:R-:W-:Y:S01]  /*ff30*/  HMMA.16816.F32.BF16 R40, R4.reuse, R14, R40 ;  /* 0x0000000e0428723c */ /* 0x040fe20000041828 */
[----:B------:R-:W1:Y:S07]  /*ff40*/  LDSM.16.MT88.4 R12, [R145+0xa800] ;  /* 0x00a80000910c783b */ /* 0x000e6e0000004200 */
[C---:B--2---:R-:W-:Y:S08]  /*ff50*/  HMMA.16816.F32.BF16 R44, R4.reuse, R8, R44 ;  /* 0x00000008042c723c */ /* 0x044ff0000004182c */
[----:B------:R-:W-:Y:S01]  /*ff60*/  HMMA.16816.F32.BF16 R48, R4, R10, R48 ;  /* 0x0000000a0430723c */ /* 0x000fe20000041830 */
[----:B------:R-:W2:Y:S07]  /*ff70*/  LDSM.16.MT88.4 R8, [R144+0xa800] ;  /* 0x00a800009008783b */ /* 0x000eae0000004200 */
[C---:B------:R-:W-:Y:S08]  /*ff80*/  HMMA.16816.F32.BF16 R72, R64.reuse, R68, RZ ;  /* 0x000000444048723c */ /* 0x040ff000000418ff */
[C---:B------:R-:W-:Y:S08]  /*ff90*/  HMMA.16816.F32.BF16 R76, R64.reuse, R78, RZ ;  /* 0x0000004e404c723c */ /* 0x040ff000000418ff */
[C---:B------:R-:W-:Y:S08]  /*ffa0*/  HMMA.16816.F32.BF16 R68, R64.reuse, R70, RZ ;  /* 0x000000464044723c */ /* 0x040ff000000418ff */
[C---:B------:R-:W-:Y:S08]  /*ffb0*/  HMMA.16816.F32.BF16 R60, R64.reuse, R16, RZ ;  /* 0x00000010403c723c */ /* 0x040ff000000418ff */
[----:B------:R-:W-:Y:S01]  /*ffc0*/  HMMA.16816.F32.BF16 R64, R64, R18, RZ ;  /* 0x000000124040723c */ /* 0x000fe200000418ff */
[----:B------:R-:W-:Y:S07]  /*ffd0*/  LDSM.16.MT88.4 R16, [R147+0x9800] ;  /* 0x009800009310783b */ /* 0x000fee0000004200 */
[C---:B-1----:R-:W-:Y:S08]  /*ffe0*/  HMMA.16816.F32.BF16 R52, R4.reuse, R12, R52 ;  /* 0x0000000c0434723c */ /* 0x042ff00000041834 */
[C---:B------:R-:W-:Y:S01]  /*fff0*/  HMMA.16816.F32.BF16 R56, R4.reuse, R14, R56 ;  /* 0x0000000e0438723c */ /* 0x040fe20000041838 */
[----:B------:R-:W1:Y:S07]  /*10000*/  LDSM.16.MT88.4 R12, [R147+0x9000] ;  /* 0x00900000930c783b */ /* 0x000e6e0000004200 */
[C---:B--2---:R-:W-:Y:S08]  /*10010*/  HMMA.16816.F32.BF16 R60, R4.reuse, R8, R60 ;  /* 0x00000008043c723c */ /* 0x044ff0000004183c */
[C---:B------:R-:W-:Y:S01]  /*10020*/  HMMA.16816.F32.BF16 R64, R4.reuse, R10, R64 ;  /* 0x0000000a0440723c */ /* 0x040fe20000041840 */
[----:B------:R-:W2:Y:S07]  /*10030*/  LDSM.16.MT88.4 R8, [R146+0x9000] ;  /* 0x009000009208783b */ /* 0x000eae0000004200 */
[----:B------:R-:W-:Y:S03]  /*10040*/  HMMA.16816.F32.BF16 R80, R4, R24, R80 ;  /* 0x000000180450723c */ /* 0x000fe60000041850 */
[-C--:B------:R-:W-:Y:S01]  /*10050*/  FFMA.FTZ R25, R127, R125.reuse, -R124 ;  /* 0x0000007d7f197223 */ /* 0x080fe2000001087c */
[----:B------:R-:W-:-:S05]  /*10060*/  FFMA.FTZ R24, R132, R125, -R123 ;  /* 0x0000007d84187223 */ /* 0x000fca000001087b */
[----:B------:R-:W-:Y:S01]  /*10070*/  MUFU.EX2 R25, R25 ;  /* 0x0000001900197308 */ /* 0x000fe20000000800 */
[----:B------:R-:W-:Y:S03]  /*10080*/  HMMA.16816.F32.BF16 R76, R4, R26, R76 ;  /* 0x0000001a044c723c */ /* 0x000fe6000004184c */
[-CC-:B------:R-:W-:Y:S01]  /*10090*/  FFMA.FTZ R27, R131, R125.reuse, -R124.reuse ;  /* 0x0000007d831b7223 */ /* 0x180fe2000001087c */
[----:B------:R-:W-:-:S05]  /*100a0*/  FFMA.FTZ R26, R129, R125, -R124 ;  /* 0x0000007d811a7223 */ /* 0x000fca000001087c */
[----:B------:R-:W-:Y:S01]  /*100b0*/  MUFU.EX2 R27, R27 ;  /* 0x0000001b001b7308 */ /* 0x000fe20000000800 */
[----:B------:R-:W-:Y:S03]  /*100c0*/  HMMA.16816.F32.BF16 R72, R4, R20, R72 ;  /* 0x000000140448723c */ /* 0x000fe60000041848 */
[-CC-:B------:R-:W-:Y:S01]  /*100d0*/  FFMA.FTZ R21, R130, R125.reuse, -R123.reuse ;  /* 0x0000007d82157223 */ /* 0x180fe2000001087b */
[----:B------:R-:W-:-:S03]  /*100e0*/  FFMA.FTZ R20, R126, R125, -R123 ;  /* 0x0000007d7e147223 */ /* 0x000fc6000001087b */
[----:B------:R-:W3:Y:S01]  /*100f0*/  MUFU.EX2 R26, R26 ;  /* 0x0000001a001a7308 */ /* 0x000ee20000000800 */
[----:B------:R-:W-:Y:S03]  /*10100*/  HMMA.16816.F32.BF16 R68, R4, R22, R68 ;  /* 0x000000160444723c */ /* 0x000fe60000041844 */
[-C--:B------:R-:W-:Y:S01]  /*10110*/  FFMA.FTZ R22, R133, R125.reuse, -R124 ;  /* 0x0000007d85167223 */ /* 0x080fe2000001087c */
[----:B------:R-:W-:-:S05]  /*10120*/  FFMA.FTZ R23, R128, R125, -R123 ;  /* 0x0000007d80177223 */ /* 0x000fca000001087b */
[----:B------:R-:W4:Y:S08]  /*10130*/  MUFU.EX2 R22, R22 ;  /* 0x0000001600167308 */ /* 0x000f300000000800 */
[----:B------:R-:W-:Y:S01]  /*10140*/  MUFU.EX2 R24, R24 ;  /* 0x0000001800187308 */ /* 0x000fe20000000800 */
[----:B---3--:R-:W-:Y:S01]  /*10150*/  F2FP.BF16.F32.PACK_AB R4, R26, R27 ;  /* 0x0000001b1a04723e */ /* 0x008fe200000010ff */
[----:B------:R-:W-:-:S04]  /*10160*/  FADD.FTZ R27, R27, R28 ;  /* 0x0000001c1b1b7221 */ /* 0x000fc80000010000 */
[----:B------:R-:W-:Y:S02]  /*10170*/  FADD.FTZ R26, R26, R27 ;  /* 0x0000001b1a1a7221 */ /* 0x000fe40000010000 */
[----:B------:R-:W3:Y:S01]  /*10180*/  MUFU.EX2 R23, R23 ;  /* 0x0000001700177308 */ /* 0x000ee20000000800 */
[----:B----4-:R-:W-:Y:S01]  /*10190*/  F2FP.BF16.F32.PACK_AB R6, R22, R25 ;  /* 0x000000191606723e */ /* 0x010fe200000010ff */
[----:B------:R-:W-:-:S04]  /*101a0*/  FADD.FTZ R25, R25, R26 ;  /* 0x0000001a19197221 */ /* 0x000fc80000010000 */
[----:B------:R-:W-:Y:S02]  /*101b0*/  FADD.FTZ R25, R22, R25 ;  /* 0x0000001916197221 */ /* 0x000fe40000010000 */
[----:B------:R-:W-:Y:S08]  /*101c0*/  MUFU.EX2 R21, R21 ;  /* 0x0000001500157308 */ /* 0x000ff00000000800 */
[----:B------:R-:W4:Y:S01]  /*101d0*/  MUFU.EX2 R20, R20 ;  /* 0x0000001400147308 */ /* 0x000f220000000800 */
[----:B---3--:R-:W-:-:S07]  /*101e0*/  F2FP.BF16.F32.PACK_AB R5, R23, R24 ;  /* 0x000000181705723e */ /* 0x008fce00000010ff */
[----:B------:R-:W3:Y:S01]  /*101f0*/  MUFU.EX2 R123, R116 ;  /* 0x00000074007b7308 */ /* 0x000ee20000000800 */
[----:B----4-:R-:W-:-:S07]  /*10200*/  F2FP.BF16.F32.PACK_AB R7, R20, R21 ;  /* 0x000000151407723e */ /* 0x010fce00000010ff */
        /* <DEDUP_REMOVED lines=24> */
[----:B------:R-:W-:Y:S01]  /*10390*/  F2FP.BF16.F32.PACK_AB R4, R121, R122 ;  /* 0x0000007a7904723e */ /* 0x000fe200000010ff */
[----:B------:R-:W-:Y:S01]  /*103a0*/  FADD.FTZ R122, R122, R25 ;  /* 0x000000197a7a7221 */ /* 0x000fe20000010000 */
[----:B------:R-:W-:-:S02]  /*103b0*/  F2FP.BF16.F32.PACK_AB R5, R117, R118 ;  /* 0x000000767505723e */ /* 0x000fc400000010ff */
[----:B------:R-:W-:Y:S01]  /*103c0*/  F2FP.BF16.F32.PACK_AB R6, R119, R120 ;  /* 0x000000787706723e */ /* 0x000fe200000010ff */
[----:B------:R-:W-:Y:S01]  /*103d0*/  FADD.FTZ R121, R121, R122 ;  /* 0x0000007a79797221 */ /* 0x000fe20000010000 */
[----:B---3--:R-:W-:-:S03]  /*103e0*/  F2FP.BF16.F32.PACK_AB R7, R182, R123 ;  /* 0x0000007bb607723e */ /* 0x008fc600000010ff */
[----:B------:R-:W-:-:S04]  /*103f0*/  FADD.FTZ R120, R120, R121 ;  /* 0x0000007978787221 */ /* 0x000fc80000010000 */
[----:B------:R-:W-:Y:S03]  /*10400*/  HMMA.16816.F32.BF16 R96, R4, R16, R96 ;  /* 0x000000100460723c */ /* 0x000fe60000041860 */
[----:B------:R-:W-:-:S05]  /*10410*/  FADD.FTZ R184, R119, R120 ;  /* 0x0000007877b87221 */ /* 0x000fca0000010000 */
        /* <DEDUP_REMOVED lines=8> */
[----:B---3--:R-:W-:Y:S03]  /*104a0*/  HMMA.16816.F32.BF16 R72, R4, R16, R72 ;  /* 0x000000100448723c */ /* 0x008fe60000041848 */
[----:B------:R-:W-:-:S04]  /*104b0*/  FADD.FTZ R17, R109, R108 ;  /* 0x0000006c6d117221 */ /* 0x000fc80000010000 */
[----:B------:R-:W-:Y:S01]  /*104c0*/  FADD.FTZ R17, R104, R17 ;  /* 0x0000001168117221 */ /* 0x000fe20000010000 */
[----:B------:R-:W-:Y:S03]  /*104d0*/  HMMA.16816.F32.BF16 R68, R4, R18, R68 ;  /* 0x000000120444723c */ /* 0x000fe60000041844 */
[----:B------:R-:W-:-:S04]  /*104e0*/  FADD.FTZ R30, R30, R17 ;  /* 0x000000111e1e7221 */ /* 0x000fc80000010000 */
[----:B------:R-:W-:Y:S01]  /*104f0*/  FADD.FTZ R29, R29, R30 ;  /* 0x0000001e1d1d7221 */ /* 0x000fe20000010000 */
[C---:B-1----:R-:W-:Y:S08]  /*10500*/  HMMA.16816.F32.BF16 R36, R4.reuse, R12, R36 ;  /* 0x0000000c0424723c */ /* 0x042ff00000041824 */
[C---:B------:R-:W-:Y:S01]  /*10510*/  HMMA.16816.F32.BF16 R40, R4.reuse, R14, R40 ;  /* 0x0000000e0428723c */ /* 0x040fe20000041828 */
[----:B------:R-:W1:Y:S07]  /*10520*/  LDSM.16.MT88.4 R12, [R145+0xb800] ;  /* 0x00b80000910c783b */ /* 0x000e6e0000004200 */
[C---:B--2---:R-:W-:Y:S08]  /*10530*/  HMMA.16816.F32.BF16 R44, R4.reuse, R8, R44 ;  /* 0x00000008042c723c */ /* 0x044ff0000004182c */
[C---:B------:R-:W-:Y:S01]  /*10540*/  HMMA.16816.F32.BF16 R48, R4.reuse, R10, R48 ;  /* 0x0000000a0430723c */ /* 0x040fe20000041830 */
[----:B------:R-:W2:Y:S07]  /*10550*/  LDSM.16.MT88.4 R8, [R144+0xb800] ;  /* 0x00b800009008783b */ /* 0x000eae0000004200 */
[----:B-1----:R-:W-:Y:S03]  /*10560*/  HMMA.16816.F32.BF16 R52, R4, R12, R52 ;  /* 0x0000000c0434723c */ /* 0x002fe60000041834 */
[----:B------:R-:W-:-:S04]  /*10570*/  FADD.FTZ R12, R24, R29 ;  /* 0x0000001d180c7221 */ /* 0x000fc80000010000 */
[----:B------:R-:W-:Y:S01]  /*10580*/  FADD.FTZ R12, R23, R12 ;  /* 0x0000000c170c7221 */ /* 0x000fe20000010000 */
[C---:B------:R-:W-:Y:S08]  /*10590*/  HMMA.16816.F32.BF16 R56, R4.reuse, R14, R56 ;  /* 0x0000000e0438723c */ /* 0x040ff00000041838 */
[----:B--2---:R-:W-:Y:S03]  /*105a0*/  HMMA.16816.F32.BF16 R60, R4, R8, R60 ;  /* 0x00000008043c723c */ /* 0x004fe6000004183c */
        /* <DEDUP_REMOVED lines=17> */
[----:B------:R-:W-:Y:S01]  /*106c0*/  IADD3 R4, PT, PT, R101, -0x1, RZ ;  /* 0xffffffff65047810 */ /* 0x000fe20007ffe0ff */
[----:B------:R-:W-:-:S04]  /*106d0*/  IMAD.SHL.U32 R5, R105, 0x40, RZ ;  /* 0x0000004069057824 */ /* 0x000fc800078e00ff */
[----:B------:R-:W-:Y:S01]  /*106e0*/  IMAD.SHL.U32 R4, R4, 0x40, RZ ;  /* 0x0000004004047824 */ /* 0x000fe200078e00ff */
[----:B------:R-:W-:Y:S02]  /*106f0*/  IABS R6, R5 ;  /* 0x0000000500067213 */ /* 0x000fe40000000000 */
[-C--:B--2---:R-:W-:Y:S02]  /*10700*/  IABS R9, R12.reuse ;  /* 0x0000000c00097213 */ /* 0x084fe40000000000 */
[-C--:B------:R-:W-:Y:S02]  /*10710*/  IABS R7, R12.reuse ;  /* 0x0000000c00077213 */ /* 0x080fe40000000000 */
[----:B------:R-:W1:Y:S01]  /*10720*/  I2F.RP R10, R9 ;  /* 0x00000009000a7306 */ /* 0x000e620000209400 */
[----:B------:R-:W-:Y:S02]  /*10730*/  LOP3.LUT R5, R5, R12, RZ, 0x3c, !PT ;  /* 0x0000000c05057212 */ /* 0x000fe400078e3cff */
[----:B------:R-:W-:-:S02]  /*10740*/  IMAD.MOV R7, RZ, RZ, -R7 ;  /* 0x000000ffff077224 */ /* 0x000fc400078e0a07 */
        /* <DEDUP_REMOVED lines=24> */
[----:B------:R-:W-:Y:S01]  /*108d0*/  ISETP.NE.AND P1, PT, R12, RZ, PT ;  /* 0x000000ff0c00720c */ /* 0x000fe20003f25270 */
[----:B------:R-:W2:Y:S08]  /*108e0*/  LD.E.64 R8, desc[UR4][R102.64+0x40] ;  /* 0x0000400466087980 */ /* 0x000eb0000c101b00 */
[----:B------:R-:W-:-:S02]  /*108f0*/  @P5 VIADD R10, R10, 0x1 ;  /* 0x000000010a0a5836 */ /* 0x000fc40000000000 */
        /* <DEDUP_REMOVED lines=26> */
.L_x_10296:
        /* <DEDUP_REMOVED lines=8> */
.L_x_10297:
[----:B------:R-:W-:Y:S05]  /*10b20*/  BSYNC.RECONVERGENT B0 ;  /* 0x0000000000007941 */ /* 0x000fea0003800200 */
.L_x_10295:
[-C--:B------:R-:W-:Y:S01]  /*10b30*/  ISETP.GE.AND P1, PT, R180, R163.reuse, PT ;  /* 0x000000a3b400720c */ /* 0x080fe20003f26270 */
[----:B------:R-:W-:Y:S01]  /*10b40*/  IMAD.SHL.U32 R4, R150, 0x20, RZ ;  /* 0x0000002096047824 */ /* 0x000fe200078e00ff */
        /* <DEDUP_REMOVED lines=13> */
[----:B------:R-:W-:Y:S01]  /*10c20*/  IMAD.X R11, R9, 0x1, R5, P3 ;  /* 0x00000001090b7824 */ /* 0x000fe200018e0605 */
[----:B------:R-:W-:Y:S01]  /*10c30*/  ISETP.GT.AND P3, PT, R105, R152, PT ;  /* 0x000000986900720c */ /* 0x000fe20003f64270 */
        /* <DEDUP_REMOVED lines=35> */
[----:B-1----:R-:W-:Y:S04]  /*10e70*/  LDSM.16.M88.4 R4, [R143] ;  /* 0x000000008f04783b */ /* 0x002fe80000000200 */
[----:B------:R-:W1:Y:S04]  /*10e80*/  LDSM.16.M88.4 R20, [R142+UR6+0x4800] ;  /* 0x004800068e14783b */ /* 0x000e680008000200 */
[----:B------:R-:W3:Y:S04]  /*10e90*/  LDSM.16.M88.4 R28, [R142+UR6+0x4000] ;  /* 0x004000068e1c783b */ /* 0x000ee80008000200 */
[----:B------:R-:W4:Y:S04]  /*10ea0*/  LDSM.16.M88.4 R12, [R142+UR6+0x5000] ;  /* 0x005000068e0c783b */ /* 0x000f280008000200 */
[----:B------:R-:W2:Y:S04]  /*10eb0*/  LDSM.16.M88.4 R116, [R142+UR6+0x5800] ;  /* 0x005800068e74783b */ /* 0x000ea80008000200 */
[----:B------:R-:W-:Y:S04]  /*10ec0*/  LDSM.16.M88.4 R108, [R141] ;  /* 0x000000008d6c783b */ /* 0x000fe80000000200 */
[----:B------:R-:W5:Y:S04]  /*10ed0*/  LDSM.16.M88.4 R112, [R138+0x4800] ;  /* 0x004800008a70783b */ /* 0x000f680000000200 */
[----:B------:R-:W5:Y:S04]  /*10ee0*/  LDSM.16.M88.4 R120, [R138+0x4000] ;  /* 0x004000008a78783b */ /* 0x000f680000000200 */
[----:B------:R-:W0:Y:S01]  /*10ef0*/  LDGDEPBAR ;  /* 0x00000000000079af */ /* 0x000e220000000000 */
[C---:B-1----:R-:W-:Y:S08]  /*10f00*/  HMMA.16816.F32.BF16 R24, R4.reuse, R20, RZ ;  /* 0x000000140418723c */ /* 0x042ff000000418ff */
[C---:B------:R-:W-:Y:S08]  /*10f10*/  HMMA.16816.F32.BF16 R20, R4.reuse, R22, RZ ;  /* 0x000000160414723c */ /* 0x040ff000000418ff */
[C---:B---3--:R-:W-:Y:S08]  /*10f20*/  HMMA.16816.F32.BF16 R32, R4.reuse, R28, RZ ;  /* 0x0000001c0420723c */ /* 0x048ff000000418ff */
[C---:B----4-:R-:W-:Y:S08]  /*10f30*/  HMMA.16816.F32.BF16 R16, R4.reuse, R12, RZ ;  /* 0x0000000c0410723c */ /* 0x050ff000000418ff */
[C---:B------:R-:W-:Y:S08]  /*10f40*/  HMMA.16816.F32.BF16 R28, R4.reuse, R30, RZ ;  /* 0x0000001e041c723c */ /* 0x040ff000000418ff */
[C---:B------:R-:W-:Y:S08]  /*10f50*/  HMMA.16816.F32.BF16 R12, R4.reuse, R14, RZ ;  /* 0x0000000e040c723c */ /* 0x040ff000000418ff */
[C---:B--2---:R-:W-:Y:S08]  /*10f60*/  HMMA.16816.F32.BF16 R8, R4.reuse, R116, RZ ;  /* 0x000000740408723c */ /* 0x044ff000000418ff */
[----:B------:R-:W-:Y:S01]  /*10f70*/  HMMA.16816.F32.BF16 R4, R4, R118, RZ ;  /* 0x000000760404723c */ /* 0x000fe200000418ff */
[----:B------:R-:W1:Y:S07]  /*10f80*/  LDSM.16.M88.4 R116, [R138+0x5000] ;  /* 0x005000008a74783b */ /* 0x000e6e0000000200 */
[C---:B-----5:R-:W-:Y:S08]  /*10f90*/  HMMA.16816.F32.BF16 R24, R108.reuse, R112, R24 ;  /* 0x000000706c18723c */ /* 0x060ff00000041818 */
[C---:B------:R-:W-:Y:S01]  /*10fa0*/  HMMA.16816.F32.BF16 R20, R108.reuse, R114, R20 ;  /* 0x000000726c14723c */ /* 0x040fe20000041814 */
[----:B------:R-:W2:Y:S07]  /*10fb0*/  LDSM.16.M88.4 R112, [R138+0x5800] ;  /* 0x005800008a70783b */ /* 0x000eae0000000200 */
[C---:B------:R-:W-:Y:S08]  /*10fc0*/  HMMA.16816.F32.BF16 R32, R108.reuse, R120, R32 ;  /* 0x000000786c20723c */ /* 0x040ff00000041820 */
[C---:B------:R-:W-:Y:S08]  /*10fd0*/  HMMA.16816.F32.BF16 R28, R108.reuse, R122, R28 ;  /* 0x0000007a6c1c723c */ /* 0x040ff0000004181c */
        /* <DEDUP_REMOVED lines=28> */
[----:B------:R-:W-:Y:S07]  /*111a0*/  LDSM.16.M88.4 R116, [R142+UR6+0x6000] ;  /* 0x006000068e74783b */ /* 0x000fee0008000200 */
[C---:B--2---:R-:W-:Y:S08]  /*111b0*/  HMMA.16816.F32.BF16 R8, R108.reuse, R112, R8 ;  /* 0x000000706c08723c */ /* 0x044ff00000041808 */
[----:B------:R-:W-:Y:S01]  /*111c0*/  HMMA.16816.F32.BF16 R4, R108, R114, R4 ;  /* 0x000000726c04723c */ /* 0x000fe20000041804 */
[----:B------:R-:W1:Y:S04]  /*111d0*/  LDSM.16.M88.4 R108, [R143+0x2000] ;  /* 0x002000008f6c783b */ /* 0x000e680000000200 */
[----:B------:R-:W2:Y:S03]  /*111e0*/  LDSM.16.M88.4 R112, [R142+UR6+0x6800] ;  /* 0x006800068e70783b */ /* 0x000ea60008000200 */
[C---:B-1----:R-:W-:Y:S08]  /*111f0*/  HMMA.16816.F32.BF16 R32, R108.reuse, R116, R32 ;  /* 0x000000746c20723c */ /* 0x042ff00000041820 */
[C---:B------:R-:W-:Y:S01]  /*11200*/  HMMA.16816.F32.BF16 R28, R108.reuse, R118, R28 ;  /* 0x000000766c1c723c */ /* 0x040fe2000004181c */
[----:B------:R-:W1:Y:S07]  /*11210*/  LDSM.16.M88.4 R116, [R142+UR6+0x7000] ;  /* 0x007000068e74783b */ /* 0x000e6e0008000200 */
[C---:B--2---:R-:W-:Y:S08]  /*11220*/  HMMA.16816.F32.BF16 R24, R108.reuse, R112, R24 ;  /* 0x000000706c18723c */ /* 0x044ff00000041818 */
[C---:B------:R-:W-:Y:S01]  /*11230*/  HMMA.16816.F32.BF16 R20, R108.reuse, R114, R20 ;  /* 0x000000726c14723c */ /* 0x040fe20000041814 */
[----:B------:R-:W2:Y:S07]  /*11240*/  LDSM.16.M88.4 R112, [R142+UR6+0x7800] ;  /* 0x007800068e70783b */ /* 0x000eae0008000200 */
[C---:B-1----:R-:W-:Y:S08]  /*11250*/  HMMA.16816.F32.BF16 R16, R108.reuse, R116, R16 ;  /* 0x000000746c10723c */ /* 0x042ff00000041810 */
        /* <DEDUP_REMOVED lines=36> */
[----:B------:R-:W-:Y:S01]  /*114a0*/  HMMA.16816.F32.BF16 R20, R116, R110, R20 ;  /* 0x0000006e7414723c */ /* 0x000fe20000041814 */
[----:B------:R-:W2:Y:S01]  /*114b0*/  LDSM.16.M88.4 R108, [R136+0x7800] ;  /* 0x00780000886c783b */ /* 0x000ea20000000200 */
[----:B------:R-:W-:-:S06]  /*114c0*/  DEPBAR.LE SB0, 0x0 ;  /* 0x000080000000791a */ /* 0x000fcc0000000000 */
[C---:B-1----:R-:W-:Y:S08]  /*114d0*/  HMMA.16816.F32.BF16 R16, R116.reuse, R112, R16 ;  /* 0x000000707410723c */ /* 0x042ff00000041810 */
[C---:B------:R-:W-:Y:S08]  /*114e0*/  HMMA.16816.F32.BF16 R12, R116.reuse, R114, R12 ;  /* 0x00000072740c723c */ /* 0x040ff0000004180c */
[C---:B--2---:R-:W-:Y:S08]  /*114f0*/  HMMA.16816.F32.BF16 R8, R116.reuse, R108, R8 ;  /* 0x0000006c7408723c */ /* 0x044ff00000041808 */
[----:B------:R-:W-:Y:S01]  /*11500*/  HMMA.16816.F32.BF16 R4, R116, R110, R4 ;  /* 0x0000006e7404723c */ /* 0x000fe20000041804 */
[----:B------:R-:W-:Y:S07]  /*11510*/  BAR.SYNC.DEFER_BLOCKING 0x0 ;  /* 0x0000000000007b1d */ /* 0x000fee0000010000 */
[----:B------:R-:W-:-:S12]  /*11520*/  @!P3 BRA `(.L_x_10299) ;  /* 0x0000000400f8b947 */ /* 0x000fd80003800000 */
[----:B------:R-:W-:Y:S04]  /*11530*/  BSSY.RECONVERGENT B0, `(.L_x_10300) ;  /* 0x000004a000007945 */ /* 0x000fe80003800200 */
[----:B------:R-:W-:Y:S05]  /*11540*/  @!P2 BRA `(.L_x_10301) ;  /* 0x000000040000a947 */ /* 0x000fea0003800000 */
[----:B------:R-:W2:Y:S01]  /*11550*/  LD.E R115, desc[UR4][R102.64+0x170] ;  /* 0x0001700466737980 */ /* 0x000ea2000c101900 */
[----:B------:R-:W-:Y:S01]  /*11560*/  MOV R112, RZ ;  /* 0x000000ff00707202 */ /* 0x000fe20000000f00 */
[----:B------:R-:W-:Y:S01]  /*11570*/  IMAD.SHL.U32 R114, R105, 0x40, RZ ;  /* 0x0000004069727824 */ /* 0x000fe200078e00ff */
[----:B--2---:R-:W-:-:S04]  /*11580*/  IABS R110, R115 ;  /* 0x00000073006e7213 */ /* 0x004fc80000000000 */
[----:B------:R-:W1:Y:S08]  /*11590*/  I2F.RP R109, R110 ;  /* 0x0000006e006d7306 */ /* 0x000e700000209400 */
[----:B-1----:R-:W1:Y:S02]  /*115a0*/  MUFU.RCP R108, R109 ;  /* 0x0000006d006c7308 */ /* 0x002e640000001000 */
[----:B-1----:R-:W-:Y:S01]  /*115b0*/  VIADD R108, R108, 0xffffffe ;  /* 0x0ffffffe6c6c7836 */ /* 0x002fe20000000000 */
[----:B------:R-:W-:-:S05]  /*115c0*/  IABS R109, R115 ;  /* 0x00000073006d7213 */ /* 0x000fca0000000000 */
[----:B------:R-:W1:Y:S01]  /*115d0*/  F2I.FTZ.U32.TRUNC.NTZ R113, R108 ;  /* 0x0000006c00717305 */ /* 0x000e62000021f000 */
[----:B------:R-:W-:Y:S01]  /*115e0*/  IADD3 R109, PT, PT, RZ, -R109, RZ ;  /* 0x8000006dff6d7210 */ /* 0x000fe20007ffe0ff */
[----:B-1----:R-:W-:Y:S01]  /*115f0*/  IMAD.MOV R104, RZ, RZ, -R113 ;  /* 0x000000ffff687224 */ /* 0x002fe200078e0a71 */
[----:B------:R-:W-:Y:S02]  /*11600*/  IABS R108, R114 ;  /* 0x00000072006c7213 */ /* 0x000fe40000000000 */
[----:B------:R-:W-:Y:S01]  /*11610*/  LOP3.LUT R114, R114, R115, RZ, 0x3c, !PT ;  /* 0x0000007372727212 */ /* 0x000fe200078e3cff */
[----:B------:R-:W-:-:S04]  /*11620*/  IMAD R104, R104, R110, RZ ;  /* 0x0000006e68687224 */ /* 0x000fc800078e02ff */
[----:B------:R-:W-:-:S04]  /*11630*/  IMAD.HI.U32 R113, R113, R104, R112 ;  /* 0x0000006871717227 */ /* 0x000fc800078e0070 */
[----:B------:R-:W-:-:S04]  /*11640*/  VIADD R112, R101, 0xffffffff ;  /* 0xffffffff65707836 */ /* 0x000fc80000000000 */
[----:B------:R-:W-:-:S05]  /*11650*/  IMAD.SHL.U32 R112, R112, 0x40, RZ ;  /* 0x0000004070707824 */ /* 0x000fca00078e00ff */
[----:B------:R-:W-:-:S04]  /*11660*/  IADD3 R112, PT, PT, R112, -0x80, RZ ;  /* 0xffffff8070707810 */ /* 0x000fc80007ffe0ff */
[----:B------:R-:W-:Y:S02]  /*11670*/  IABS R104, R112 ;  /* 0x0000007000687213 */ /* 0x000fe40000000000 */
[----:B------:R-:W-:-:S03]  /*11680*/  LOP3.LUT R112, R112, R115, RZ, 0x3c, !PT ;  /* 0x0000007370707212 */ /* 0x000fc600078e3cff */
[----:B------:R-:W-:Y:S01]  /*11690*/  IMAD.HI.U32 R111, R113, R104, RZ ;  /* 0x00000068716f7227 */ /* 0x000fe200078e00ff */
[----:B------:R-:W-:-:S03]  /*116a0*/  ISETP.GE.AND P2, PT, R112, RZ, PT ;  /* 0x000000ff7000720c */ /* 0x000fc60003f46270 */
[----:B------:R-:W-:-:S04]  /*116b0*/  IMAD.HI.U32 R113, R113, R108, RZ ;  /* 0x0000006c71717227 */ /* 0x000fc800078e00ff */
[----:B------:R-:W-:Y:S01]  /*116c0*/  IMAD R117, R111, R109, R104 ;  /* 0x0000006d6f757224 */ /* 0x000fe200078e0268 */
[----:B------:R-:W-:Y:S01]  /*116d0*/  LOP3.LUT R104, RZ, R115, RZ, 0x33, !PT ;  /* 0x00000073ff687212 */ /* 0x000fe200078e33ff */
[----:B------:R-:W-:-:S03]  /*116e0*/  IMAD R109, R113, R109, R108 ;  /* 0x0000006d716d7224 */ /* 0x000fc600078e026c */
[C---:B------:R-:W-:Y:S02]  /*116f0*/  ISETP.GT.U32.AND P3, PT, R110.reuse, R117, PT ;  /* 0x000000756e00720c */ /* 0x040fe40003f64070 */
[----:B------:R-:W-:-:S11]  /*11700*/  ISETP.GT.U32.AND P4, PT, R110, R109, PT ;  /* 0x0000006d6e00720c */ /* 0x000fd60003f84070 */
[----:B------:R-:W-:Y:S02]  /*11710*/  @!P3 IMAD.IADD R117, R117, 0x1, -R110 ;  /* 0x000000017575b824 */ /* 0x000fe400078e0a6e */
[-C--:B------:R-:W-:Y:S01]  /*11720*/  @!P4 IADD3 R109, PT, PT, R109, -R110.reuse, RZ ;  /* 0x8000006e6d6dc210 */ /* 0x080fe20007ffe0ff */
[----:B------:R-:W-:Y:S01]  /*11730*/  @!P3 VIADD R111, R111, 0x1 ;  /* 0x000000016f6fb836 */ /* 0x000fe20000000000 */
[----:B------:R-:W-:Y:S02]  /*11740*/  ISETP.GE.AND P3, PT, R114, RZ, PT ;  /* 0x000000ff7200720c */ /* 0x000fe40003f66270 */
[-C--:B------:R-:W-:Y:S02]  /*11750*/  ISETP.GE.U32.AND P5, PT, R117, R110.reuse, PT ;  /* 0x0000006e7500720c */ /* 0x080fe40003fa6070 */
[----:B------:R-:W-:Y:S01]  /*11760*/  ISETP.GE.U32.AND P6, PT, R109, R110, PT ;  /* 0x0000006e6d00720c */ /* 0x000fe20003fc6070 */
[----:B------:R-:W2:Y:S01]  /*11770*/  LD.E.64 R116, desc[UR4][R102.64+0x20] ;  /* 0x0000200466747980 */ /* 0x000ea2000c101b00 */
[----:B------:R-:W-:-:S02]  /*11780*/  @!P4 IADD3 R113, PT, PT, R113, 0x1, RZ ;  /* 0x000000017171c810 */ /* 0x000fc40007ffe0ff */
        /* <DEDUP_REMOVED lines=15> */
[----:B---3--:R-:W-:-:S04]  /*11880*/  IMAD R108, R113, R115, RZ ;  /* 0x00000073716c7224 */ /* 0x008fc800078e02ff */
[C---:B------:R-:W-:Y:S02]  /*11890*/  IMAD R108, R112.reuse, R111, R108 ;  /* 0x0000006f706c7224 */ /* 0x040fe400078e026c */
[----:B------:R-:W-:Y:S01]  /*118a0*/  IMAD.WIDE.U32 R112, R112, R115, RZ ;  /* 0x0000007370707225 */ /* 0x000fe200078e00ff */
[----:B----4-:R-:W-:-:S03]  /*118b0*/  IADD3 R109, PT, PT, R109, -R104, RZ ;  /* 0x800000686d6d7210 */ /* 0x010fc60007ffe0ff */
[----:B------:R-:W-:Y:S01]  /*118c0*/  IMAD.IADD R113, R113, 0x1, R108 ;  /* 0x0000000171717824 */ /* 0x000fe200078e026c */
[----:B------:R-:W-:Y:S01]  /*118d0*/  SHF.R.S32.HI R111, RZ, 0x1f, R109 ;  /* 0x0000001fff6f7819 */ /* 0x000fe2000001146d */
[----:B--2---:R-:W-:-:S04]  /*118e0*/  IMAD.WIDE.U32 R112, R109, R116, R112 ;  /* 0x000000746d707225 */ /* 0x004fc800078e0070 */
[----:B------:R-:W-:-:S04]  /*118f0*/  IMAD R109, R117, R109, RZ ;  /* 0x0000006d756d7224 */ /* 0x000fc800078e02ff */
[----:B------:R-:W-:Y:S01]  /*11900*/  IMAD R109, R116, R111, R109 ;  /* 0x0000006f746d7224 */ /* 0x000fe200078e026d */
[----:B------:R-:W-:-:S04]  /*11910*/  LEA R154, P2, R112, R154, 0x1 ;  /* 0x0000009a709a7211 */ /* 0x000fc800078408ff */
[----:B------:R-:W-:-:S04]  /*11920*/  IADD3 R109, PT, PT, R113, R109, RZ ;  /* 0x0000006d716d7210 */ /* 0x000fc80007ffe0ff */
[----:B------:R-:W-:Y:S01]  /*11930*/  LEA.HI.X R153, R112, R153, R109, 0x1, P2 ;  /* 0x0000009970997211 */ /* 0x000fe200010f0c6d */
[----:B------:R-:W-:Y:S05]  /*11940*/  BRA `(.L_x_10302) ;  /* 0x0000000000207947 */ /* 0x000fea0003800000 */
.L_x_10301:
        /* <DEDUP_REMOVED lines=8> */
.L_x_10302:
[----:B------:R-:W-:Y:S05]  /*119d0*/  BSYNC.RECONVERGENT B0 ;  /* 0x0000000000007941 */ /* 0x000fea0003800200 */
.L_x_10300:
[C---:B------:R-:W-:Y:S01]  /*119e0*/  LEA R114, P2, R148.reuse, R154, 0x5 ;  /* 0x0000009a94727211 */ /* 0x040fe200078428ff */
[----:B------:R-:W-:Y:S01]  /*119f0*/  @!P1 IMAD.MOV.U32 R155, RZ, RZ, R153 ;  /* 0x000000ffff9b9224 */ /* 0x000fe200078e0099 */
[C-C-:B------:R-:W-:Y:S01]  /*11a00*/  SHF.L.U64.HI R108, R148.reuse, 0x5, R149.reuse ;  /* 0x00000005946c7819 */ /* 0x140fe20000010295 */
[C---:B------:R-:W-:Y:S01]  /*11a10*/  IMAD.SHL.U32 R104, R148.reuse, 0x20, RZ ;  /* 0x0000002094687824 */ /* 0x040fe200078e00ff */
[----:B------:R-:W-:Y:S02]  /*11a20*/  LEA.HI.X R115, R148, R153, R149, 0x5, P2 ;  /* 0x0000009994737211 */ /* 0x000fe400010f2c95 */
[----:B------:R-:W-:Y:S01]  /*11a30*/  @!PT LDS RZ, [RZ] ;  /* 0x00000000fffff984 */ /* 0x000fe20000000800 */
[----:B------:R-:W-:Y:S01]  /*11a40*/  @!PT LDS RZ, [RZ] ;  /* 0x00000000fffff984 */ /* 0x000fe20000000800 */
[----:B------:R-:W-:Y:S01]  /*11a50*/  @!PT LDS RZ, [RZ] ;  /* 0x00000000fffff984 */ /* 0x000fe20000000800 */
[----:B------:R1:W-:Y:S02]  /*11a60*/  @!P1 LDGSTS.E.BYPASS.LTC128B.128 [R165+0x4000], desc[UR4][R154.64] ;  /* 0x040000009aa59fae */ /* 0x0003e4000b981a04 */
[----:B------:R-:W-:Y:S02]  /*11a70*/  IADD3 R110, P2, PT, R104, R114, RZ ;  /* 0x00000072686e7210 */ /* 0x000fe40007f5e0ff */
[----:B------:R2:W-:Y:S03]  /*11a80*/  @P1 STS.128 [R165+0x4000], RZ ;  /* 0x004000ffa5001388 */ /* 0x0005e60000000c00 */
[----:B------:R-:W-:Y:S01]  /*11a90*/  IMAD.X R111, R108, 0x1, R115, P2 ;  /* 0x000000016c6f7824 */ /* 0x000fe200010e0673 */
[----:B------:R-:W-:-:S05]  /*11aa0*/  IADD3 R112, P2, PT, R110, R104, RZ ;  /* 0x000000686e707210 */ /* 0x000fca0007f5e0ff */
[----:B------:R-:W-:Y:S02]  /*11ab0*/  IMAD.X R113, R111, 0x1, R108, P2 ;  /* 0x000000016f717824 */ /* 0x000fe400010e066c */
[----:B-1----:R-:W-:-:S05]  /*11ac0*/  @!P0 IMAD.MOV.U32 R155, RZ, RZ, R153 ;  /* 0x000000ffff9b8224 */ /* 0x002fca00078e0099 */
        /* <DEDUP_REMOVED lines=36> */
.L_x_10299:
[----:B------:R-:W-:Y:S05]  /*11d10*/  BSYNC.RECONVERGENT B1 ;  /* 0x0000000000017941 */ /* 0x000fea0003800200 */
.L_x_10298:
[----:B------:R-:W3:Y:S01]  /*11d20*/  LD.E R116, desc[UR4][R102.64+0xdc] ;  /* 0x0000dc0466747980 */ /* 0x000ee2000c101900 */
[C---:B------:R-:W-:Y:S02]  /*11d30*/  VIADD R108, R3.reuse, 0xffffffc0 ;  /* 0xffffffc0036c7836 */ /* 0x040fe40000000000 */
[----:B------:R-:W-:-:S03]  /*11d40*/  VIADD R104, R3, 0xffffffc1 ;  /* 0xffffffc103687836 */ /* 0x000fc60000000000 */
[C---:B------:R-:W-:Y:S02]  /*11d50*/  ISETP.GE.AND P3, PT, R108.reuse, R175, PT ;  /* 0x000000af6c00720c */ /* 0x040fe40003f66270 */
[C---:B------:R-:W-:Y:S02]  /*11d60*/  ISETP.GE.AND P6, PT, R108.reuse, R174, PT ;  /* 0x000000ae6c00720c */ /* 0x040fe40003fc6270 */
[C---:B------:R-:W-:Y:S02]  /*11d70*/  ISETP.GE.AND P4, PT, R108.reuse, R173, PT ;  /* 0x000000ad6c00720c */ /* 0x040fe40003f86270 */
[----:B------:R-:W-:Y:S02]  /*11d80*/  ISETP.GE.AND P2, PT, R108, R172, PT ;  /* 0x000000ac6c00720c */ /* 0x000fe40003f46270 */
[----:B------:R-:W-:Y:S02]  /*11d90*/  FSEL R108, R32, -INF , P3 ;  /* 0xff800000206c7808 */ /* 0x000fe40001800000 */
[----:B------:R-:W-:-:S02]  /*11da0*/  ISETP.GE.AND P0, PT, R104, R175, PT ;  /* 0x000000af6800720c */ /* 0x000fc40003f06270 */
[C---:B------:R-:W-:Y:S02]  /*11db0*/  ISETP.GE.AND P5, PT, R104.reuse, R174, PT ;  /* 0x000000ae6800720c */ /* 0x040fe40003fa6270 */
[C---:B------:R-:W-:Y:S02]  /*11dc0*/  ISETP.GE.AND P1, PT, R104.reuse, R173, PT ;  /* 0x000000ad6800720c */ /* 0x040fe40003f26270 */
[----:B------:R-:W-:Y:S01]  /*11dd0*/  ISETP.GE.AND P3, PT, R104, R172, PT ;  /* 0x000000ac6800720c */ /* 0x000fe20003f66270 */
[----:B------:R-:W-:Y:S01]  /*11de0*/  VIADD R104, R3, 0xffffffc8 ;  /* 0xffffffc803687836 */ /* 0x000fe20000000000 */
[----:B------:R-:W-:Y:S02]  /*11df0*/  FSEL R32, R34, -INF , P4 ;  /* 0xff80000022207808 */ /* 0x000fe40002000000 */
[----:B------:R-:W-:Y:S02]  /*11e00*/  FSEL R108, R108, -INF , !P6 ;  /* 0xff8000006c6c7808 */ /* 0x000fe40007000000 */
[----:B------:R-:W-:-:S02]  /*11e10*/  ISETP.GE.AND P4, PT, R104, R175, PT ;  /* 0x000000af6800720c */ /* 0x000fc40003f86270 */
[----:B------:R-:W-:Y:S02]  /*11e20*/  FSEL R32, R32, -INF , !P2 ;  /* 0xff80000020207808 */ /* 0x000fe40005000000 */
[----:B------:R-:W-:Y:S02]  /*11e30*/  FSEL R33, R33, -INF , P0 ;  /* 0xff80000021217808 */ /* 0x000fe40000000000 */
[C---:B------:R-:W-:Y:S02]  /*11e40*/  ISETP.GE.AND P6, PT, R104.reuse, R174, PT ;  /* 0x000000ae6800720c */ /* 0x040fe40003fc6270 */
[C---:B------:R-:W-:Y:S02]  /*11e50*/  ISETP.GE.AND P2, PT, R104.reuse, R173, PT ;  /* 0x000000ad6800720c */ /* 0x040fe40003f46270 */
[----:B------:R-:W-:Y:S01]  /*11e60*/  ISETP.GE.AND P0, PT, R104, R172, PT ;  /* 0x000000ac6800720c */ /* 0x000fe20003f06270 */
[C---:B------:R-:W-:Y:S01]  /*11e70*/  VIADD R104, R3.reuse, 0xffffffc9 ;  /* 0xffffffc903687836 */ /* 0x040fe20000000000 */
[----:B--2---:R-:W-:Y:S01]  /*11e80*/  FSEL R114, R28, -INF , P4 ;  /* 0xff8000001c727808 */ /* 0x004fe20002000000 */
[----:B------:R-:W-:Y:S01]  /*11e90*/  VIADD R28, R3, 0xffffffd0 ;  /* 0xffffffd0031c7836 */ /* 0x000fe20000000000 */
[----:B------:R-:W-:-:S02]  /*11ea0*/  FSEL R35, R35, -INF , P1 ;  /* 0xff80000023237808 */ /* 0x000fc40000800000 */
[-C--:B------:R-:W-:Y:S02]  /*11eb0*/  ISETP.GE.AND P1, PT, R104, R175.reuse, PT ;  /* 0x000000af6800720c */ /* 0x080fe40003f26270 */
[----:B------:R-:W-:Y:S02]  /*11ec0*/  FSEL R30, R30, -INF , P2 ;  /* 0xff8000001e1e7808 */ /* 0x000fe40001000000 */
[----:B------:R-:W-:Y:S02]  /*11ed0*/  FSEL R34, R33, -INF , !P5 ;  /* 0xff80000021227808 */ /* 0x000fe40006800000 */
[----:B------:R-:W-:Y:S02]  /*11ee0*/  ISETP.GE.AND P2, PT, R28, R175, PT ;  /* 0x000000af1c00720c */ /* 0x000fe40003f46270 */
[----:B------:R-:W-:Y:S02]  /*11ef0*/  FSEL R33, R35, -INF , !P3 ;  /* 0xff80000023217808 */ /* 0x000fe40005800000 */
[----:B------:R-:W-:Y:S01]  /*11f00*/  FSEL R112, R29, -INF , P1 ;  /* 0xff8000001d707808 */ /* 0x000fe20000800000 */
[----:B------:R-:W-:Y:S01]  /*11f10*/  VIADD R29, R3, 0xffffffd1 ;  /* 0xffffffd1031d7836 */ /* 0x000fe20000000000 */
[----:B------:R-:W-:-:S02]  /*11f20*/  ISETP.GE.AND P3, PT, R104, R173, PT ;  /* 0x000000ad6800720c */ /* 0x000fc40003f66270 */
[----:B------:R-:W-:Y:S02]  /*11f30*/  FSEL R30, R30, -INF , !P0 ;  /* 0xff8000001e1e7808 */ /* 0x000fe40004000000 */
[----:B------:R-:W-:Y:S02]  /*11f40*/  ISETP.GE.AND P0, PT, R28, R173, PT ;  /* 0x000000ad1c00720c */ /* 0x000fe40003f06270 */
[----:B------:R-:W-:Y:S02]  /*11f50*/  FSEL R114, R114, -INF , !P6 ;  /* 0xff80000072727808 */ /* 0x000fe40007000000 */
[----:B------:R-:W-:Y:S01]  /*11f60*/  FSEL R118, R24, -INF , P2 ;  /* 0xff80000018767808 */ /* 0x000fe20001000000 */
[----:B------:R-:W-:Y:S01]  /*11f70*/  VIADD R24, R3, 0xffffffd8 ;  /* 0xffffffd803187836 */ /* 0x000fe20000000000 */
[C---:B------:R-:W-:Y:S02]  /*11f80*/  ISETP.GE.AND P6, PT, R28.reuse, R174, PT ;  /* 0x000000ae1c00720c */ /* 0x040fe40003fc6270 */
[----:B------:R-:W-:-:S02]  /*11f90*/  ISETP.GE.AND P1, PT, R28, R172, PT ;  /* 0x000000ac1c00720c */ /* 0x000fc40003f26270 */
[----:B------:R-:W-:Y:S02]  /*11fa0*/  FSEL R28, R31, -INF , P3 ;  /* 0xff8000001f1c7808 */ /* 0x000fe40001800000 */
[----:B------:R-:W-:Y:S02]  /*11fb0*/  ISETP.GE.AND P4, PT, R104, R172, PT ;  /* 0x000000ac6800720c */ /* 0x000fe40003f86270 */
[-C--:B------:R-:W-:Y:S02]  /*11fc0*/  ISETP.GE.AND P3, PT, R29, R175.reuse, PT ;  /* 0x000000af1d00720c */ /* 0x080fe40003f66270 */
[----:B------:R-:W-:Y:S02]  /*11fd0*/  FSEL R26, R26, -INF , P0 ;  /* 0xff8000001a1a7808 */ /* 0x000fe40000000000 */
[----:B------:R-:W-:Y:S02]  /*11fe0*/  ISETP.GE.AND P5, PT, R104, R174, PT ;  /* 0x000000ae6800720c */ /* 0x000fe40003fa6270 */
[----:B------:R-:W-:-:S02]  /*11ff0*/  ISETP.GE.AND P0, PT, R24, R175, PT ;  /* 0x000000af1800720c */ /* 0x000fc40003f06270 */
[----:B------:R-:W-:Y:S02]  /*12000*/  FSEL R28, R28, -INF , !P4 ;  /* 0xff8000001c1c7808 */ /* 0x000fe40006000000 */
[----:B------:R-:W-:Y:S02]  /*12010*/  FSEL R118, R118, -INF , !P6 ;  /* 0xff80000076767808 */ /* 0x000fe40007000000 */
[----:B------:R-:W-:Y:S02]  /*12020*/  FSEL R120, R26, -INF , !P1 ;  /* 0xff8000001a787808 */ /* 0x000fe40004800000 */
[----:B------:R-:W-:Y:S02]  /*12030*/  FSEL R25, R25, -INF , P3 ;  /* 0xff80000019197808 */ /* 0x000fe40001800000 */
[----:B------:R-:W-:Y:S02]  /*12040*/  FSEL R112, R112, -INF , !P5 ;  /* 0xff80000070707808 */ /* 0x000fe40006800000 */
[----:B------:R-:W-:-:S02]  /*12050*/  ISETP.GE.AND P4, PT, R29, R173, PT ;  /* 0x000000ad1d00720c */ /* 0x000fc40003f86270 */
[C---:B------:R-:W-:Y:S02]  /*12060*/  ISETP.GE.AND P6, PT, R24.reuse, R174, PT ;  /* 0x000000ae1800720c */ /* 0x040fe40003fc6270 */
[C---:B------:R-:W-:Y:S02]  /*12070*/  ISETP.GE.AND P1, PT, R24.reuse, R173, PT ;  /* 0x000000ad1800720c */ /* 0x040fe40003f26270 */
[----:B------:R-:W-:Y:S01]  /*12080*/  ISETP.GE.AND P3, PT, R24, R172, PT ;  /* 0x000000ac1800720c */ /* 0x000fe20003f66270 */
[----:B------:R-:W-:Y:S01]  /*12090*/  VIADD R24, R3, 0xffffffd9 ;  /* 0xffffffd903187836 */ /* 0x000fe20000000000 */
[----:B------:R-:W-:Y:S02]  /*120a0*/  ISETP.GE.AND P5, PT, R29, R174, PT ;  /* 0x000000ae1d00720c */ /* 0x000fe40003fa6270 */
[----:B------:R-:W-:Y:S01]  /*120b0*/  FSEL R124, R20, -INF , P0 ;  /* 0xff800000147c7808 */ /* 0x000fe20000000000 */
[----:B------:R-:W-:Y:S01]  /*120c0*/  VIADD R20, R3, 0xffffffe0 ;  /* 0xffffffe003147836 */ /* 0x000fe20000000000 */
[----:B------:R-:W-:-:S02]  /*120d0*/  ISETP.GE.AND P2, PT, R29, R172, PT ;  /* 0x000000ac1d00720c */ /* 0x000fc40003f46270 */
[----:B------:R-:W-:Y:S02]  /*120e0*/  FSEL R27, R27, -INF , P4 ;  /* 0xff8000001b1b7808 */ /* 0x000fe40002000000 */
[----:B------:R-:W-:Y:S02]  /*120f0*/  FSEL R122, R25, -INF , !P5 ;  /* 0xff800000197a7808 */ /* 0x000fe40006800000 */
[-C--:B------:R-:W-:Y:S02]  /*12100*/  ISETP.GE.AND P5, PT, R24, R175.reuse, PT ;  /* 0x000000af1800720c */ /* 0x080fe40003fa6270 */
[----:B------:R-:W-:Y:S02]  /*12110*/  FSEL R22, R22, -INF , P1 ;  /* 0xff80000016167808 */ /* 0x000fe40000800000 */
[----:B------:R-:W-:Y:S02]  /*12120*/  FSEL R194, R27, -INF , !P2 ;  /* 0xff8000001bc27808 */ /* 0x000fe40005000000 */
[----:B------:R-:W-:-:S02]  /*12130*/  ISETP.GE.AND P1, PT, R20, R175, PT ;  /* 0x000000af1400720c */ /* 0x000fc40003f26270 */
[-C--:B------:R-:W-:Y:S02]  /*12140*/  ISETP.GE.AND P2, PT, R24, R173.reuse, PT ;  /* 0x000000ad1800720c */ /* 0x080fe40003f46270 */
[----:B------:R-:W-:Y:S02]  /*12150*/  FSEL R124, R124, -INF , !P6 ;  /* 0xff8000007c7c7808 */ /* 0x000fe40007000000 */
[----:B------:R-:W-:Y:S02]  /*12160*/  FSEL R196, R22, -INF , !P3 ;  /* 0xff80000016c47808 */ /* 0x000fe40005800000 */
[----:B------:R-:W-:Y:S02]  /*12170*/  FSEL R21, R21, -INF , P5 ;  /* 0xff80000015157808 */ /* 0x000fe40002800000 */
[C---:B------:R-:W-:Y:S02]  /*12180*/  ISETP.GE.AND P6, PT, R20.reuse, R174, PT ;  /* 0x000000ae1400720c */ /* 0x040fe40003fc6270 */
[----:B------:R-:W-:-:S02]  /*12190*/  ISETP.GE.AND P3, PT, R20, R173, PT ;  /* 0x000000ad1400720c */ /* 0x000fc40003f66270 */
[----:B------:R-:W-:Y:S01]  /*121a0*/  ISETP.GE.AND P5, PT, R20, R172, PT ;  /* 0x000000ac1400720c */ /* 0x000fe20003fa6270 */
[C---:B------:R-:W-:Y:S01]  /*121b0*/  VIADD R20, R3.reuse, 0xffffffe1 ;  /* 0xffffffe103147836 */ /* 0x040fe20000000000 */
[----:B------:R-:W-:Y:S02]  /*121c0*/  ISETP.GE.AND P4, PT, R24, R174, PT ;  /* 0x000000ae1800720c */ /* 0x000fe40003f86270 */
[----:B------:R-:W-:Y:S01]  /*121d0*/  FSEL R125, R16, -INF , P1 ;  /* 0xff800000107d7808 */ /* 0x000fe20000800000 */
[----:B------:R-:W-:Y:S01]  /*121e0*/  VIADD R16, R3, 0xffffffe8 ;  /* 0xffffffe803107836 */ /* 0x000fe20000000000 */
[----:B------:R-:W-:Y:S02]  /*121f0*/  ISETP.GE.AND P0, PT, R24, R172, PT ;  /* 0x000000ac1800720c */ /* 0x000fe40003f06270 */
[----:B------:R-:W-:Y:S01]  /*12200*/  FSEL R23, R23, -INF , P2 ;  /* 0xff80000017177808 */ /* 0x000fe20001000000 */
[----:B------:R-:W-:Y:S01]  /*12210*/  LDSM.16.MT88.4 R24, [R145+0x8000] ;  /* 0x008000009118783b */ /* 0x000fe20000004200 */
[----:B------:R-:W-:-:S02]  /*12220*/  FSEL R198, R21, -INF , !P4 ;  /* 0xff80000015c67808 */ /* 0x000fc40006000000 */
[----:B------:R-:W-:Y:S02]  /*12230*/  ISETP.GE.AND P4, PT, R20, R175, PT ;  /* 0x000000af1400720c */ /* 0x000fe40003f86270 */
[----:B------:R-:W-:Y:S02]  /*12240*/  FSEL R192, R23, -INF , !P0 ;  /* 0xff80000017c07808 */ /* 0x000fe40004000000 */
[----:B------:R-:W-:Y:S02]  /*12250*/  FSEL R18, R18, -INF , P3 ;  /* 0xff80000012127808 */ /* 0x000fe40001800000 */
[----:B------:R-:W-:Y:S02]  /*12260*/  ISETP.GE.AND P0, PT, R20, R173, PT ;  /* 0x000000ad1400720c */ /* 0x000fe40003f06270 */
[----:B------:R-:W-:Y:S02]  /*12270*/  ISETP.GE.AND P3, PT, R16, R175, PT ;  /* 0x000000af1000720c */ /* 0x000fe40003f66270 */
[----:B------:R-:W-:-:S02]  /*12280*/  FSEL R125, R125, -INF , !P6 ;  /* 0xff8000007d7d7808 */ /* 0x000fc40007000000 */
[----:B------:R-:W-:Y:S01]  /*12290*/  FSEL R128, R17, -INF , P4 ;  /* 0xff80000011807808 */ /* 0x000fe20002000000 */
[----:B------:R-:W-:Y:S01]  /*122a0*/  VIADD R17, R3, 0xffffffe9 ;  /* 0xffffffe903117836 */ /* 0x000fe20000000000 */
[----:B------:R-:W-:Y:S02]  /*122b0*/  ISETP.GE.AND P1, PT, R20, R172, PT ;  /* 0x000000ac1400720c */ /* 0x000fe40003f26270 */
[----:B------:R-:W-:Y:S02]  /*122c0*/  ISETP.GE.AND P6, PT, R16, R174, PT ;  /* 0x000000ae1000720c */ /* 0x000fe40003fc6270 */
[----:B------:R-:W-:Y:S02]  /*122d0*/  FSEL R19, R19, -INF , P0 ;  /* 0xff80000013137808 */ /* 0x000fe40000000000 */
[----:B------:R-:W-:Y:S02]  /*122e0*/  FSEL R12, R12, -INF , P3 ;  /* 0xff8000000c0c7808 */ /* 0x000fe40001800000 */
[----:B------:R-:W-:-:S02]  /*122f0*/  FSEL R123, R18, -INF , !P5 ;  /* 0xff800000127b7808 */ /* 0x000fc40006800000 */
[----:B------:R-:W-:Y:S02]  /*12300*/  FSEL R126, R19, -INF , !P1 ;  /* 0xff800000137e7808 */ /* 0x000fe40004800000 */
[----:B------:R-:W-:Y:S01]  /*12310*/  FSEL R134, R12, -INF , !P6 ;  /* 0xff8000000c867808 */ /* 0x000fe20007000000 */
[C---:B------:R-:W-:Y:S01]  /*12320*/  VIADD R12, R3.reuse, 0xfffffff1 ;  /* 0xfffffff1030c7836 */ /* 0x040fe20000000000 */
[CC--:B------:R-:W-:Y:S02]  /*12330*/  ISETP.GE.AND P5, PT, R16.reuse, R173.reuse, PT ;  /* 0x000000ad1000720c */ /* 0x0c0fe40003fa6270 */
[----:B------:R-:W-:Y:S01]  /*12340*/  ISETP.GE.AND P4, PT, R16, R172, PT ;  /* 0x000000ac1000720c */ /* 0x000fe20003f86270 */
[----:B------:R-:W-:Y:S01]  /*12350*/  VIADD R16, R3, 0xfffffff0 ;  /* 0xfffffff003107836 */ /* 0x000fe20000000000 */
[----:B------:R-:W-:Y:S02]  /*12360*/  ISETP.GE.AND P1, PT, R17, R173, PT ;  /* 0x000000ad1100720c */ /* 0x000fe40003f26270 */
[----:B------:R-:W-:-:S02]  /*12370*/  FSEL R14, R14, -INF , P5 ;  /* 0xff8000000e0e7808 */ /* 0x000fc40002800000 */
[----:B------:R-:W-:Y:S02]  /*12380*/  FSEL R15, R15, -INF , P1 ;  /* 0xff8000000f0f7808 */ /* 0x000fe40000800000 */
[-C--:B------:R-:W-:Y:S02]  /*12390*/  ISETP.GE.AND P1, PT, R12, R175.reuse, PT ;  /* 0x000000af0c00720c */ /* 0x080fe40003f26270 */
[C---:B------:R-:W-:Y:S02]  /*123a0*/  ISETP.GE.AND P5, PT, R16.reuse, R175, PT ;  /* 0x000000af1000720c */ /* 0x040fe40003fa6270 */
[----:B------:R-:W-:Y:S01]  /*123b0*/  FSEL R130, R9, -INF , P1 ;  /* 0xff80000009827808 */ /* 0x000fe20000800000 */
[----:B------:R-:W-:Y:S01]  /*123c0*/  VIADD R9, R3, 0xfffffff8 ;  /* 0xfffffff803097836 */ /* 0x000fe20000000000 */
[----:B------:R-:W-:Y:S02]  /*123d0*/  ISETP.GE.AND P6, PT, R16, R174, PT ;  /* 0x000000ae1000720c */ /* 0x000fe40003fc6270 */
[----:B------:R-:W-:-:S02]  /*123e0*/  FSEL R8, R8, -INF , P5 ;  /* 0xff80000008087808 */ /* 0x000fc40002800000 */
[-C--:B------:R-:W-:Y:S02]  /*123f0*/  ISETP.GE.AND P2, PT, R20, R174.reuse, PT ;  /* 0x000000ae1400720c */ /* 0x080fe40003f46270 */
[----:B------:R-:W-:Y:S01]  /*12400*/  FSEL R129, R8, -INF , !P6 ;  /* 0xff80000008817808 */ /* 0x000fe20007000000 */
[----:B------:R-:W-:Y:S01]  /*12410*/  VIADD R8, R3, 0xfffffff9 ;  /* 0xfffffff903087836 */ /* 0x000fe20000000000 */
[-C--:B------:R-:W-:Y:S02]  /*12420*/  ISETP.GE.AND P0, PT, R17, R175.reuse, PT ;  /* 0x000000af1100720c */ /* 0x080fe40003f06270 */
[----:B------:R-:W-:Y:S02]  /*12430*/  ISETP.GE.AND P6, PT, R9, R175, PT ;  /* 0x000000af0900720c */ /* 0x000fe40003fc6270 */
[----:B------:R-:W-:Y:S02]  /*12440*/  FSEL R128, R128, -INF , !P2 ;  /* 0xff80000080807808 */ /* 0x000fe40005000000 */
[----:B------:R-:W-:-:S02]  /*12450*/  ISETP.GE.AND P2, PT, R17, R174, PT ;  /* 0x000000ae1100720c */ /* 0x000fc40003f46270 */
[----:B------:R-:W-:Y:S02]  /*12460*/  FSEL R13, R13, -INF , P0 ;  /* 0xff8000000d0d7808 */ /* 0x000fe40000000000 */
[----:B------:R-:W-:Y:S02]  /*12470*/  FSEL R4, R4, -INF , P6 ;  /* 0xff80000004047808 */ /* 0x000fe40003000000 */
[----:B------:R-:W-:Y:S02]  /*12480*/  ISETP.GE.AND P6, PT, R8, R175, PT ;  /* 0x000000af0800720c */ /* 0x000fe40003fc6270 */
[----:B------:R-:W-:Y:S02]  /*12490*/  FSEL R133, R13, -INF , !P2 ;  /* 0xff8000000d857808 */ /* 0x000fe40005000000 */
[----:B------:R-:W-:Y:S02]  /*124a0*/  FMNMX3.FTZ R13, R2, R108, R34, !PT ;  /* 0x0000006c020d7276 */ /* 0x000fe40007810022 */
[----:B------:R-:W-:-:S02]  /*124b0*/  FSEL R132, R5, -INF , P6 ;  /* 0xff80000005847808 */ /* 0x000fc40003000000 */
[----:B------:R-:W-:Y:S02]  /*124c0*/  FMNMX3.FTZ R5, R0, R32, R33, !PT ;  /* 0x0000002000057276 */ /* 0x000fe40007810021 */
[----:B------:R-:W-:Y:S02]  /*124d0*/  FMNMX3.FTZ R13, R13, R114, R112, !PT ;  /* 0x000000720d0d7276 */ /* 0x000fe40007810070 */
[----:B------:R-:W-:Y:S02]  /*124e0*/  FMNMX3.FTZ R5, R5, R30, R28, !PT ;  /* 0x0000001e05057276 */ /* 0x000fe4000781001c */
[----:B------:R-:W-:Y:S02]  /*124f0*/  ISETP.GE.AND P0, PT, R16, R173, PT ;  /* 0x000000ad1000720c */ /* 0x000fe40003f06270 */
[----:B------:R-:W-:Y:S02]  /*12500*/  FMNMX3.FTZ R3, R13, R118, R122, !PT ;  /* 0x000000760d037276 */ /* 0x000fe4000781007a */
[----:B------:R-:W-:-:S02]  /*12510*/  FMNMX3.FTZ R5, R5, R120, R194, !PT ;  /* 0x0000007805057276 */ /* 0x000fc400078100c2 */
[----:B------:R-:W-:Y:S02]  /*12520*/  FSEL R10, R10, -INF , P0 ;  /* 0xff8000000a0a7808 */ /* 0x000fe40000000000 */
[C---:B------:R-:W-:Y:S02]  /*12530*/  ISETP.GE.AND P0, PT, R12.reuse, R173, PT ;  /* 0x000000ad0c00720c */ /* 0x040fe40003f06270 */
[----:B------:R-:W-:Y:S02]  /*12540*/  ISETP.GE.AND P5, PT, R12, R174, PT ;  /* 0x000000ae0c00720c */ /* 0x000fe40003fa6270 */
[----:B------:R-:W-:Y:S02]  /*12550*/  FMNMX3.FTZ R3, R3, R124, R198, !PT ;  /* 0x0000007c03037276 */ /* 0x000fe400078100c6 */
[----:B------:R-:W-:Y:S02]  /*12560*/  ISETP.GE.AND P3, PT, R17, R172, PT ;  /* 0x000000ac1100720c */ /* 0x000fe40003f66270 */
[----:B------:R-:W-:-:S02]  /*12570*/  FMNMX3.FTZ R5, R5, R196, R192, !PT ;  /* 0x000000c405057276 */ /* 0x000fc400078100c0 */
[----:B------:R-:W-:Y:S02]  /*12580*/  FSEL R11, R11, -INF , P0 ;  /* 0xff8000000b0b7808 */ /* 0x000fe40000000000 */
[-C--:B------:R-:W-:Y:S02]  /*12590*/  ISETP.GE.AND P0, PT, R9, R174.reuse, PT ;  /* 0x000000ae0900720c */ /* 0x080fe40003f06270 */
[----:B------:R-:W-:Y:S02]  /*125a0*/  FSEL R130, R130, -INF , !P5 ;  /* 0xff80000082827808 */ /* 0x000fe40006800000 */
[----:B------:R-:W-:Y:S02]  /*125b0*/  FMNMX3.FTZ R3, R3, R125, R128, !PT ;  /* 0x0000007d03037276 */ /* 0x000fe40007810080 */
[----:B------:R-:W-:Y:S02]  /*125c0*/  ISETP.GE.AND P6, PT, R8, R174, PT ;  /* 0x000000ae0800720c */ /* 0x000fe40003fc6270 */
[----:B------:R-:W-:-:S02]  /*125d0*/  FSEL R190, R14, -INF , !P4 ;  /* 0xff8000000ebe7808 */ /* 0x000fc40006000000 */
[-C--:B------:R-:W-:Y:S02]  /*125e0*/  ISETP.GE.AND P2, PT, R16, R172.reuse, PT ;  /* 0x000000ac1000720c */ /* 0x080fe40003f46270 */
[----:B------:R-:W-:Y:S01]  /*125f0*/  ISETP.GE.AND P1, PT, R12, R172, PT ;  /* 0x000000ac0c00720c */ /* 0x000fe20003f26270 */
[----:B------:R-:W-:Y:S01]  /*12600*/  LDSM.16.MT88.4 R16, [R146+0x8000] ;  /* 0x008000009210783b */ /* 0x000fe20000004200 */
[-C--:B------:R-:W-:Y:S02]  /*12610*/  ISETP.GE.AND P5, PT, R9, R173.reuse, PT ;  /* 0x000000ad0900720c */ /* 0x080fe40003fa6270 */
[----:B------:R-:W-:Y:S02]  /*12620*/  ISETP.GE.AND P4, PT, R8, R173, PT ;  /* 0x000000ad0800720c */ /* 0x000fe40003f86270 */
[----:B------:R-:W-:Y:S02]  /*12630*/  FSEL R135, R15, -INF , !P3 ;  /* 0xff8000000f877808 */ /* 0x000fe40005800000 */
[----:B------:R-:W-:-:S02]  /*12640*/  FMNMX3.FTZ R5, R5, R123, R126, !PT ;  /* 0x0000007b05057276 */ /* 0x000fc4000781007e */
[----:B------:R-:W-:Y:S02]  /*12650*/  FSEL R131, R4, -INF , !P0 ;  /* 0xff80000004837808 */ /* 0x000fe40004000000 */
[----:B------:R-:W-:Y:S02]  /*12660*/  FMNMX3.FTZ R3, R3, R134, R133, !PT ;  /* 0x0000008603037276 */ /* 0x000fe40007810085 */
[----:B------:R-:W-:Y:S02]  /*12670*/  FSEL R132, R132, -INF , !P6 ;  /* 0xff80000084847808 */ /* 0x000fe40007000000 */
[-C--:B------:R-:W-:Y:S02]  /*12680*/  ISETP.GE.AND P0, PT, R9, R172.reuse, PT ;  /* 0x000000ac0900720c */ /* 0x080fe40003f06270 */
[----:B------:R-:W-:Y:S02]  /*12690*/  ISETP.GE.AND P6, PT, R8, R172, PT ;  /* 0x000000ac0800720c */ /* 0x000fe40003fc6270 */
[----:B------:R-:W-:-:S02]  /*126a0*/  FSEL R6, R6, -INF , P5 ;  /* 0xff80000006067808 */ /* 0x000fc40002800000 */
[----:B------:R-:W-:Y:S02]  /*126b0*/  FSEL R7, R7, -INF , P4 ;  /* 0xff80000007077808 */ /* 0x000fe40002000000 */
[----:B------:R-:W-:Y:S02]  /*126c0*/  FSEL R188, R10, -INF , !P2 ;  /* 0xff8000000abc7808 */ /* 0x000fe40005000000 */
[----:B------:R-:W-:Y:S02]  /*126d0*/  FSEL R186, R11, -INF , !P1 ;  /* 0xff8000000bba7808 */ /* 0x000fe40004800000 */
[----:B------:R-:W-:Y:S01]  /*126e0*/  FMNMX3.FTZ R5, R5, R190, R135, !PT ;  /* 0x000000be05057276 */ /* 0x000fe20007810087 */
[----:B------:R-:W-:Y:S01]  /*126f0*/  LDSM.16.MT88.4 R8, [R147+0x8000] ;  /* 0x008000009308783b */ /* 0x000fe20000004200 */
        /* <DEDUP_REMOVED lines=8> */
[----:B-1----:R-:W-:Y:S02]  /*12780*/  FMNMX.FTZ R7, R3, R4, !PT ;  /* 0x0000000403077209 */ /* 0x002fe40007810000 */
[----:B--2---:R-:W-:-:S03]  /*12790*/  FMNMX.FTZ R4, R6, R5, !PT ;  /* 0x0000000506047209 */ /* 0x004fc60007810000 */
[----:B------:R-:W1:Y:S04]  /*127a0*/  SHFL.BFLY PT, R104, R7, 0x1, 0x1f ;  /* 0x0c201f0007687f89 */ /* 0x000e6800000e0000 */
[----:B------:R-:W2:Y:S01]  /*127b0*/  SHFL.BFLY PT, R3, R4, 0x1, 0x1f ;  /* 0x0c201f0004037f89 */ /* 0x000ea200000e0000 */
[----:B-1----:R-:W-:Y:S02]  /*127c0*/  FMNMX.FTZ R104, R7, R104, !PT ;  /* 0x0000006807687209 */ /* 0x002fe40007810000 */
[----:B--2---:R-:W-:-:S03]  /*127d0*/  FMNMX.FTZ R3, R4, R3, !PT ;  /* 0x0000000304037209 */ /* 0x004fc60007810000 */
        /* <DEDUP_REMOVED lines=9> */
[----:B------:R-:W-:Y:S01]  /*12870*/  FSEL R7, R3, RZ, P0 ;  /* 0x000000ff03077208 */ /* 0x000fe20000000000 */
[----:B------:R-:W-:Y:S01]  /*12880*/  FADD.FTZ R5, R2, -R5 ;  /* 0x8000000502057221 */ /* 0x000fe20000010000 */
[-CC-:B------:R-:W-:Y:S01]  /*12890*/  FFMA.FTZ R109, R32, R116.reuse, -R155.reuse ;  /* 0x00000074206d7223 */ /* 0x180fe2000001089b */
[-C--:B------:R-:W-:Y:S01]  /*128a0*/  FFMA.FTZ R108, R33, R116.reuse, -R155 ;  /* 0x00000074216c7223 */ /* 0x080fe2000001089b */
[-C--:B------:R-:W-:Y:S01]  /*128b0*/  FFMA.FTZ R111, R114, R116.reuse, -R177 ;  /* 0x00000074726f7223 */ /* 0x080fe200000108b1 */
[----:B------:R-:W1:Y:S01]  /*128c0*/  LDSM.16.MT88.4 R32, [R144+0x8000] ;  /* 0x008000009020783b */ /* 0x000e620000004200 */
[----:B------:R-:W-:Y:S01]  /*128d0*/  FADD.FTZ R7, R0, -R7 ;  /* 0x8000000700077221 */ /* 0x000fe20000010000 */
[----:B------:R-:W-:Y:S01]  /*128e0*/  FMUL.FTZ R114, R116, R5 ;  /* 0x0000000574727220 */ /* 0x000fe20000410000 */
[-C--:B------:R-:W-:Y:S01]  /*128f0*/  FFMA.FTZ R112, R112, R116.reuse, -R177 ;  /* 0x0000007470707223 */ /* 0x080fe200000108b1 */
[-CC-:B------:R-:W-:Y:S01]  /*12900*/  FFMA.FTZ R115, R30, R116.reuse, -R155.reuse ;  /* 0x000000741e737223 */ /* 0x180fe2000001089b */
[----:B------:R-:W-:Y:S01]  /*12910*/  FMUL.FTZ R2, R116, R7 ;  /* 0x0000000774027220 */ /* 0x000fe20000410000 */
[-C--:B------:R-:W-:Y:S01]  /*12920*/  FFMA.FTZ R0, R28, R116.reuse, -R155 ;  /* 0x000000741c007223 */ /* 0x080fe2000001089b */
[----:B------:R-:W-:Y:S01]  /*12930*/  MUFU.EX2 R113, R113 ;  /* 0x0000007100717308 */ /* 0x000fe20000000800 */
[-CC-:B------:R-:W-:Y:S01]  /*12940*/  FFMA.FTZ R121, R124, R116.reuse, -R177.reuse ;  /* 0x000000747c797223 */ /* 0x180fe200000108b1 */
[-C--:B------:R-:W-:Y:S01]  /*12950*/  FFMA.FTZ R127, R118, R116.reuse, -R177 ;  /* 0x00000074767f7223 */ /* 0x080fe200000108b1 */
[-C--:B------:R-:W-:Y:S01]  /*12960*/  FFMA.FTZ R124, R120, R116.reuse, -R155 ;  /* 0x00000074787c7223 */ /* 0x080fe2000001089b */
[-CC-:B------:R-:W-:Y:S01]  /*12970*/  FFMA.FTZ R122, R122, R116.reuse, -R177.reuse ;  /* 0x000000747a7a7223 */ /* 0x180fe200000108b1 */
[-C--:B------:R-:W-:Y:S01]  /*12980*/  FFMA.FTZ R118, R198, R116.reuse, -R177 ;  /* 0x00000074c6767223 */ /* 0x080fe200000108b1 */
[-CC-:B------:R-:W-:Y:S01]  /*12990*/  FFMA.FTZ R119, R194, R116.reuse, -R155.reuse ;  /* 0x00000074c2777223 */ /* 0x180fe2000001089b */
[-CC-:B------:R-:W-:Y:S01]  /*129a0*/  FFMA.FTZ R120, R196, R116.reuse, -R155.reuse ;  /* 0x00000074c4787223 */ /* 0x180fe2000001089b */
[----:B------:R-:W2:Y:S01]  /*129b0*/  MUFU.EX2 R114, R114 ;  /* 0x0000007200727308 */ /* 0x000ea20000000800 */
[-C--:B------:R-:W-:Y:S01]  /*129c0*/  FFMA.FTZ R117, R192, R116.reuse, -R155 ;  /* 0x00000074c0757223 */ /* 0x080fe2000001089b */
[-CC-:B------:R-:W-:Y:S01]  /*129d0*/  FFMA.FTZ R179, R125, R116.reuse, -R177.reuse ;  /* 0x000000747db37223 */ /* 0x180fe200000108b1 */
[-C--:B------:R-:W-:Y:S01]  /*129e0*/  FFMA.FTZ R125, R133, R116.reuse, -R177 ;  /* 0x00000074857d7223 */ /* 0x080fe200000108b1 */
[-C--:B------:R-:W-:Y:S01]  /*129f0*/  FFMA.FTZ R133, R123, R116.reuse, -R155 ;  /* 0x000000747b857223 */ /* 0x080fe2000001089b */
[-CC-:B------:R-:W-:Y:S01]  /*12a00*/  FFMA.FTZ R128, R128, R116.reuse, -R177.reuse ;  /* 0x0000007480807223 */ /* 0x180fe200000108b1 */
[-C--:B------:R-:W-:Y:S01]  /*12a10*/  FFMA.FTZ R134, R134, R116.reuse, -R177 ;  /* 0x0000007486867223 */ /* 0x080fe200000108b1 */
[-CC-:B------:R-:W-:Y:S01]  /*12a20*/  FFMA.FTZ R126, R126, R116.reuse, -R155.reuse ;  /* 0x000000747e7e7223 */ /* 0x180fe2000001089b */
[----:B------:R-:W3:Y:S01]  /*12a30*/  MUFU.EX2 R2, R2 ;  /* 0x0000000200027308 */ /* 0x000ee20000000800 */
        /* <DEDUP_REMOVED lines=8> */
[-C--:B--2---:R-:W-:Y:S01]  /*12ac0*/  FMUL.FTZ R4, R96, R114.reuse ;  /* 0x0000007260047220 */ /* 0x084fe20000410000 */
[-C--:B------:R-:W-:Y:S01]  /*12ad0*/  FMUL.FTZ R5, R97, R114.reuse ;  /* 0x0000007261057220 */ /* 0x080fe20000410000 */
[-C--:B------:R-:W-:Y:S01]  /*12ae0*/  FMUL.FTZ R28, R72, R114.reuse ;  /* 0x00000072481c7220 */ /* 0x080fe20000410000 */
[-C--:B------:R-:W-:Y:S01]  /*12af0*/  FMUL.FTZ R29, R73, R114.reuse ;  /* 0x00000072491d7220 */ /* 0x080fe20000410000 */
[-C--:B------:R-:W-:Y:S01]  /*12b00*/  FMUL.FTZ R68, R68, R114.reuse ;  /* 0x0000007244447220 */ /* 0x080fe20000410000 */
[-C--:B------:R-:W-:Y:S01]  /*12b10*/  FMUL.FTZ R69, R69, R114.reuse ;  /* 0x0000007245457220 */ /* 0x080fe20000410000 */
[----:B------:R-:W-:Y:S01]  /*12b20*/  FMUL.FTZ R36, R36, R114 ;  /* 0x0000007224247220 */ /* 0x000fe20000410000 */
[----:B------:R-:W-:Y:S01]  /*12b30*/  MUFU.EX2 R111, R111 ;  /* 0x0000006f006f7308 */ /* 0x000fe20000000800 */
[-C--:B---3--:R-:W-:Y:S01]  /*12b40*/  FMUL.FTZ R6, R98, R2.reuse ;  /* 0x0000000262067220 */ /* 0x088fe20000410000 */
[-C--:B------:R-:W-:Y:S01]  /*12b50*/  FMUL.FTZ R7, R99, R2.reuse ;  /* 0x0000000263077220 */ /* 0x080fe20000410000 */
[-C--:B------:R-:W-:Y:S01]  /*12b60*/  FMUL.FTZ R30, R74, R2.reuse ;  /* 0x000000024a1e7220 */ /* 0x080fe20000410000 */
[-C--:B------:R-:W-:Y:S01]  /*12b70*/  FMUL.FTZ R31, R75, R2.reuse ;  /* 0x000000024b1f7220 */ /* 0x080fe20000410000 */
[-C--:B------:R-:W-:Y:S01]  /*12b80*/  FMUL.FTZ R70, R70, R2.reuse ;  /* 0x0000000246467220 */ /* 0x080fe20000410000 */
[----:B------:R-:W-:Y:S01]  /*12b90*/  FMUL.FTZ R71, R71, R2 ;  /* 0x0000000247477220 */ /* 0x000fe20000410000 */
[----:B------:R-:W-:Y:S01]  /*12ba0*/  FMUL.FTZ R37, R37, R114 ;  /* 0x0000007225257220 */ /* 0x000fe20000410000 */
[----:B------:R-:W2:Y:S01]  /*12bb0*/  MUFU.EX2 R112, R112 ;  /* 0x0000007000707308 */ /* 0x000ea20000000800 */
[----:B----4-:R-:W-:Y:S01]  /*12bc0*/  F2FP.BF16.F32.PACK_AB R96, R110, R113 ;  /* 0x000000716e60723e */ /* 0x010fe200000010ff */
        /* <DEDUP_REMOVED lines=12> */
[----:B------:R-:W-:Y:S01]  /*12c90*/  FMUL.FTZ R49, R49, R114 ;  /* 0x0000007231317220 */ /* 0x000fe20000410000 */
[-C--:B------:R-:W-:Y:S01]  /*12ca0*/  FMUL.FTZ R50, R50, R2.reuse ;  /* 0x0000000232327220 */ /* 0x080fe20000410000 */
[----:B------:R-:W3:Y:S01]  /*12cb0*/  MUFU.EX2 R108, R108 ;  /* 0x0000006c006c7308 */ /* 0x000ee20000000800 */
[----:B--2---:R-:W-:Y:S01]  /*12cc0*/  F2FP.BF16.F32.PACK_AB R98, R112, R111 ;  /* 0x0000006f7062723e */ /* 0x004fe200000010ff */
        /* <DEDUP_REMOVED lines=10> */
[----:B------:R-:W-:Y:S01]  /*12d70*/  LDSM.16.MT88.4 R72, [R147+0x8800] ;  /* 0x008800009348783b */ /* 0x000fe20000004200 */
[-C--:B------:R-:W-:Y:S01]  /*12d80*/  FMUL.FTZ R92, R92, R114.reuse ;  /* 0x000000725c5c7220 */ /* 0x080fe20000410000 */
[----:B------:R-:W-:Y:S01]  /*12d90*/  FMUL.FTZ R93, R93, R114 ;  /* 0x000000725d5d7220 */ /* 0x000fe20000410000 */
[-C--:B------:R-:W-:Y:S01]  /*12da0*/  FMUL.FTZ R94, R94, R2.reuse ;  /* 0x000000025e5e7220 */ /* 0x080fe20000410000 */
[----:B------:R-:W2:Y:S01]  /*12db0*/  MUFU.EX2 R0, R0 ;  /* 0x0000000000007308 */ /* 0x000ea20000000800 */
[----:B---3--:R-:W-:Y:S01]  /*12dc0*/  F2FP.BF16.F32.PACK_AB R97, R108, R109 ;  /* 0x0000006d6c61723e */ /* 0x008fe200000010ff */
        /* <DEDUP_REMOVED lines=15> */
[----:B--2---:R-:W-:Y:S01]  /*12ec0*/  F2FP.BF16.F32.PACK_AB R99, R0, R115 ;  /* 0x000000730063723e */ /* 0x004fe200000010ff */
[-C--:B------:R-:W-:Y:S01]  /*12ed0*/  FMUL.FTZ R84, R84, R114.reuse ;  /* 0x0000007254547220 */ /* 0x080fe20000410000 */
[----:B------:R-:W-:Y:S01]  /*12ee0*/  FMUL.FTZ R85, R85, R114 ;  /* 0x0000007255557220 */ /* 0x000fe20000410000 */
[-C--:B------:R-:W-:Y:S01]  /*12ef0*/  FMUL.FTZ R86, R86, R2.reuse ;  /* 0x0000000256567220 */ /* 0x080fe20000410000 */
[----:B------:R-:W-:Y:S01]  /*12f00*/  FMUL.FTZ R87, R87, R2 ;  /* 0x0000000257577220 */ /* 0x000fe20000410000 */
[-C--:B------:R-:W-:Y:S01]  /*12f10*/  FMUL.FTZ R20, R80, R114.reuse ;  /* 0x0000007250147220 */ /* 0x080fe20000410000 */
[----:B------:R-:W-:Y:S01]  /*12f20*/  FMUL.FTZ R21, R81, R114 ;  /* 0x0000007251157220 */ /* 0x000fe20000410000 */
[C---:B-1----:R-:W-:Y:S01]  /*12f30*/  HMMA.16816.F32.BF16 R28, R96.reuse, R32, R28 ;  /* 0x00000020601c723c */ /* 0x042fe2000004181c */
[----:B------:R-:W-:Y:S04]  /*12f40*/  MUFU.EX2 R121, R121 ;  /* 0x0000007900797308 */ /* 0x000fe80000000800 */
[-C--:B------:R-:W-:Y:S01]  /*12f50*/  FMUL.FTZ R22, R82, R2.reuse ;  /* 0x0000000252167220 */ /* 0x080fe20000410000 */
[----:B------:R-:W-:Y:S01]  /*12f60*/  FMUL.FTZ R23, R83, R2 ;  /* 0x0000000253177220 */ /* 0x000fe20000410000 */
[-C--:B------:R-:W-:Y:S01]  /*12f70*/  FMUL.FTZ R76, R76, R114.reuse ;  /* 0x000000724c4c7220 */ /* 0x080fe20000410000 */
[----:B------:R-:W-:Y:S01]  /*12f80*/  FMUL.FTZ R77, R77, R114 ;  /* 0x000000724d4d7220 */ /* 0x000fe20000410000 */
[-C--:B------:R-:W-:Y:S01]  /*12f90*/  FMUL.FTZ R78, R78, R2.reuse ;  /* 0x000000024e4e7220 */ /* 0x080fe20000410000 */
[----:B------:R-:W-:Y:S01]  /*12fa0*/  FMUL.FTZ R79, R79, R2 ;  /* 0x000000024f4f7220 */ /* 0x000fe20000410000 */
[C---:B------:R-:W-:Y:S01]  /*12fb0*/  HMMA.16816.F32.BF16 R32, R96.reuse, R34, R68 ;  /* 0x000000226020723c */ /* 0x040fe20000041844 */
[----:B------:R-:W1:Y:S01]  /*12fc0*/  LDSM.16.MT88.4 R68, [R147+0xa000] ;  /* 0x00a000009344783b */ /* 0x000e620000004200 */
[----:B------:R-:W-:Y:S01]  /*12fd0*/  MUFU.EX2 R118, R118 ;  /* 0x0000007600767308 */ /* 0x000fe20000000800 */
[-CC-:B------:R-:W-:Y:S01]  /*12fe0*/  FFMA.FTZ R178, R178, R116.reuse, -R155.reuse ;  /* 0x00000074b2b27223 */ /* 0x180fe2000001089b */
[-CC-:B------:R-:W-:Y:S01]  /*12ff0*/  FFMA.FTZ R188, R188, R116.reuse, -R155.reuse ;  /* 0x00000074bcbc7223 */ /* 0x180fe2000001089b */
[----:B------:R-:W-:Y:S01]  /*13000*/  FFMA.FTZ R116, R176, R116, -R155 ;  /* 0x00000074b0747223 */ /* 0x000fe2000001089b */
[----:B------:R-:W-:Y:S01]  /*13010*/  FFMA.FTZ R109, R182, R2, R109 ;  /* 0x00000002b66d7223 */ /* 0x000fe2000001006d */
[----:B------:R-:W-:Y:S01]  /*13020*/  ISETP.GT.AND P0, PT, R105, R152, PT ;  /* 0x000000986900720c */ /* 0x000fe20003f04270 */
[----:B------:R-:W-:Y:S03]  /*13030*/  HMMA.16816.F32.BF16 R4, R96, R8, R4 ;  /* 0x000000086004723c */ /* 0x000fe60000041804 */
[----:B------:R-:W-:Y:S01]  /*13040*/  IMAD.MOV.U32 R2, RZ, RZ, R104 ;  /* 0x000000ffff027224 */ /* 0x000fe200078e0068 */
[----:B------:R-:W-:Y:S01]  /*13050*/  MUFU.EX2 R124, R124 ;  /* 0x0000007c007c7308 */ /* 0x000fe20000000800 */
[----:B------:R-:W-:-:S04]  /*13060*/  FADD.FTZ R108, R108, R109 ;  /* 0x0000006d6c6c7221 */ /* 0x000fc80000010000 */
[----:B------:R-:W-:Y:S01]  /*13070*/  FADD.FTZ R115, R115, R108 ;  /* 0x0000006c73737221 */ /* 0x000fe20000010000 */
[C---:B------:R-:W-:Y:S01]  /*13080*/  HMMA.16816.F32.BF16 R8, R96.reuse, R10, R92 ;  /* 0x0000000a6008723c */ /* 0x040fe2000004185c */
[----:B------:R-:W-:Y:S01]  /*13090*/  LDSM.16.MT88.4 R92, [R147+0x9800] ;  /* 0x00980000935c783b */ /* 0x000fe20000004200 */
[----:B------:R-:W-:Y:S01]  /*130a0*/  MUFU.EX2 R119, R119 ;  /* 0x0000007700777308 */ /* 0x000fe20000000800 */
[----:B------:R-:W-:Y:S01]  /*130b0*/  FADD.FTZ R115, R0, R115 ;  /* 0x0000007300737221 */ /* 0x000fe20000010000 */
[--C-:B------:R-:W-:Y:S02]  /*130c0*/  IMAD.MOV.U32 R0, RZ, RZ, R3.reuse ;  /* 0x000000ffff007224 */ /* 0x100fe400078e0003 */
[----:B------:R-:W-:Y:S02]  /*130d0*/  @P0 IMAD.MOV.U32 R0, RZ, RZ, R3 ;  /* 0x000000ffff000224 */ /* 0x000fe400078e0003 */
[----:B------:R-:W-:Y:S03]  /*130e0*/  HMMA.16816.F32.BF16 R12, R96, R16, R12 ;  /* 0x00000010600c723c */ /* 0x000fe6000004180c */
[----:B------:R-:W-:Y:S01]  /*130f0*/  @P0 IMAD.MOV.U32 R2, RZ, RZ, R104 ;  /* 0x000000ffff020224 */ /* 0x000fe200078e0068 */
[----:B------:R-:W-:Y:S01]  /*13100*/  MUFU.EX2 R120, R120 ;  /* 0x0000007800787308 */ /* 0x000fe20000000800 */
[----:B------:R-:W-:-:S03]  /*13110*/  @P0 VIADD R177, R101, 0xfffffffd ;  /* 0xfffffffd65b10836 */ /* 0x000fc60000000000 */
[C---:B------:R-:W-:Y:S01]  /*13120*/  HMMA.16816.F32.BF16 R16, R96.reuse, R18, R84 ;  /* 0x000000126010723c */ /* 0x040fe20000041854 */
[----:B------:R-:W-:Y:S03]  /*13130*/  LDSM.16.MT88.4 R84, [R146+0x9800] ;  /* 0x009800009254783b */ /* 0x000fe60000004200 */
[----:B------:R-:W-:Y:S04]  /*13140*/  MUFU.EX2 R117, R117 ;  /* 0x0000007500757308 */ /* 0x000fe80000000800 */
[C---:B------:R-:W-:Y:S04]  /*13150*/  HMMA.16816.F32.BF16 R20, R96.reuse, R24, R20 ;  /* 0x000000186014723c */ /* 0x040fe80000041814 */
[----:B------:R-:W-:Y:S04]  /*13160*/  MUFU.EX2 R179, R179 ;  /* 0x000000b300b37308 */ /* 0x000fe80000000800 */
[C---:B-1----:R-:W-:Y:S04]  /*13170*/  HMMA.16816.F32.BF16 R36, R96.reuse, R68, R36 ;  /* 0x000000446024723c */ /* 0x042fe80000041824 */
[----:B------:R-:W-:Y:S04]  /*13180*/  MUFU.EX2 R128, R128 ;  /* 0x0000008000807308 */ /* 0x000fe80000000800 */
[C---:B------:R-:W-:Y:S01]  /*13190*/  HMMA.16816.F32.BF16 R40, R96.reuse, R70, R40 ;  /* 0x000000466028723c */ /* 0x040fe20000041828 */
[----:B------:R-:W1:Y:S03]  /*131a0*/  LDSM.16.MT88.4 R68, [R146+0xa000] ;  /* 0x00a000009244783b */ /* 0x000e660000004200 */
[----:B------:R-:W-:Y:S04]  /*131b0*/  MUFU.EX2 R134, R134 ;  /* 0x0000008600867308 */ /* 0x000fe80000000800 */
[C---:B------:R-:W-:Y:S01]  /*131c0*/  HMMA.16816.F32.BF16 R24, R96.reuse, R26, R76 ;  /* 0x0000001a6018723c */ /* 0x040fe2000004184c */
[----:B------:R-:W-:Y:S03]  /*131d0*/  LDSM.16.MT88.4 R76, [R147+0x9000] ;  /* 0x00900000934c783b */ /* 0x000fe60000004200 */
[----:B------:R-:W-:Y:S08]  /*131e0*/  MUFU.EX2 R125, R125 ;  /* 0x0000007d007d7308 */ /* 0x000ff00000000800 */
[----:B------:R-:W-:Y:S08]  /*131f0*/  MUFU.EX2 R133, R133 ;  /* 0x0000008500857308 */ /* 0x000ff00000000800 */
[----:B------:R-:W-:Y:S08]  /*13200*/  MUFU.EX2 R126, R126 ;  /* 0x0000007e007e7308 */ /* 0x000ff00000000800 */
[----:B------:R-:W-:Y:S01]  /*13210*/  MUFU.EX2 R190, R190 ;  /* 0x000000be00be7308 */ /* 0x000fe20000000800 */
[C---:B-1----:R-:W-:Y:S07]  /*13220*/  HMMA.16816.F32.BF16 R44, R96.reuse, R68, R44 ;  /* 0x00000044602c723c */ /* 0x042fee000004182c */
[----:B------:R-:W-:Y:S01]  /*13230*/  MUFU.EX2 R123, R123 ;  /* 0x0000007b007b7308 */ /* 0x000fe20000000800 */
[----:B------:R-:W-:Y:S01]  /*13240*/  HMMA.16816.F32.BF16 R48, R96, R70, R48 ;  /* 0x000000466030723c */ /* 0x000fe20000041830 */
[----:B------:R-:W1:Y:S06]  /*13250*/  LDSM.16.MT88.4 R68, [R145+0xa000] ;  /* 0x00a000009144783b */ /* 0x000e6c0000004200 */
[----:B------:R-:W-:Y:S08]  /*13260*/  MUFU.EX2 R129, R129 ;  /* 0x0000008100817308 */ /* 0x000ff00000000800 */
[----:B------:R-:W2:Y:S08]  /*13270*/  MUFU.EX2 R130, R130 ;  /* 0x0000008200827308 */ /* 0x000eb00000000800 */
[----:B------:R-:W-:Y:S08]  /*13280*/  MUFU.EX2 R131, R131 ;  /* 0x0000008300837308 */ /* 0x000ff00000000800 */
[----:B------:R-:W-:Y:S01]  /*13290*/  MUFU.EX2 R132, R132 ;  /* 0x0000008400847308 */ /* 0x000fe20000000800 */
[----:B--2---:R-:W-:-:S07]  /*132a0*/  F2FP.BF16.F32.PACK_AB R108, R130, R129 ;  /* 0x00000081826c723e */ /* 0x004fce00000010ff */
[----:B------:R-:W-:Y:S01]  /*132b0*/  MUFU.EX2 R135, R188 ;  /* 0x000000bc00877308 */ /* 0x000fe20000000800 */
[C---:B-1----:R-:W-:Y:S07]  /*132c0*/  HMMA.16816.F32.BF16 R52, R96.reuse, R68, R52 ;  /* 0x000000446034723c */ /* 0x042fee0000041834 */
[----:B------:R-:W1:Y:S01]  /*132d0*/  MUFU.EX2 R186, R186 ;  /* 0x000000ba00ba7308 */ /* 0x000e620000000800 */
[C---:B------:R-:W-:Y:S01]  /*132e0*/  HMMA.16816.F32.BF16 R56, R96.reuse, R70, R56 ;  /* 0x000000466038723c */ /* 0x040fe20000041838 */
[----:B------:R-:W2:Y:S06]  /*132f0*/  LDSM.16.MT88.4 R68, [R144+0xa000] ;  /* 0x00a000009044783b */ /* 0x000eac0000004200 */
[----:B------:R-:W-:Y:S01]  /*13300*/  MUFU.EX2 R178, R178 ;  /* 0x000000b200b27308 */ /* 0x000fe20000000800 */
[----:B-1----:R-:W-:Y:S01]  /*13310*/  F2FP.BF16.F32.PACK_AB R109, R186, R135 ;  /* 0x00000087ba6d723e */ /* 0x002fe200000010ff */
[----:B--2---:R-:W-:Y:S03]  /*13320*/  HMMA.16816.F32.BF16 R60, R96, R68, R60 ;  /* 0x00000044603c723c */ /* 0x004fe6000004183c */
[----:B------:R-:W-:-:S02]  /*13330*/  F2FP.BF16.F32.PACK_AB R68, R122, R127 ;  /* 0x0000007f7a44723e */ /* 0x000fc400000010ff */
[C---:B------:R-:W-:Y:S01]  /*13340*/  F2FP.BF16.F32.PACK_AB R69, R119.reuse, R124 ;  /* 0x0000007c7745723e */ /* 0x040fe200000010ff */
[----:B------:R-:W-:Y:S02]  /*13350*/  FADD.FTZ R124, R124, R115 ;  /* 0x000000737c7c7221 */ /* 0x000fe40000010000 */
[----:B------:R-:W-:Y:S03]  /*13360*/  HMMA.16816.F32.BF16 R64, R96, R70, R64 ;  /* 0x000000466040723c */ /* 0x000fe60000041840 */
[----:B------:R-:W-:Y:S01]  /*13370*/  F2FP.BF16.F32.PACK_AB R70, R118, R121 ;  /* 0x000000797646723e */ /* 0x000fe200000010ff */
[----:B------:R-:W-:Y:S01]  /*13380*/  FADD.FTZ R119, R119, R124 ;  /* 0x0000007c77777221 */ /* 0x000fe20000010000 */
[----:B------:R-:W-:-:S03]  /*13390*/  F2FP.BF16.F32.PACK_AB R71, R117, R120 ;  /* 0x000000787547723e */ /* 0x000fc600000010ff */
[----:B------:R-:W-:-:S04]  /*133a0*/  FADD.FTZ R120, R120, R119 ;  /* 0x0000007778787221 */ /* 0x000fc80000010000 */
[----:B------:R-:W-:Y:S05]  /*133b0*/  HMMA.16816.F32.BF16 R4, R68, R72, R4 ;  /* 0x000000484404723c */ /* 0x000fea0000041804 */
[----:B------:R-:W-:-:S03]  /*133c0*/  FADD.FTZ R120, R117, R120 ;  /* 0x0000007875787221 */ /* 0x000fc60000010000 */
[C---:B------:R-:W-:Y:S01]  /*133d0*/  HMMA.16816.F32.BF16 R8, R68.reuse, R74, R8 ;  /* 0x0000004a4408723c */ /* 0x040fe20000041808 */
[----:B------:R-:W1:Y:S07]  /*133e0*/  LDSM.16.MT88.4 R72, [R146+0x8800] ;  /* 0x008800009248783b */ /* 0x000e6e0000004200 */
[C---:B-1----:R-:W-:Y:S08]  /*133f0*/  HMMA.16816.F32.BF16 R12, R68.reuse, R72, R12 ;  /* 0x00000048440c723c */ /* 0x042ff0000004180c */
        /* <DEDUP_REMOVED lines=18> */
[----:B------:R-:W-:Y:S01]  /*13520*/  HMMA.16816.F32.BF16 R64, R68, R74, R64 ;  /* 0x0000004a4440723c */ /* 0x000fe20000041840 */
[----:B------:R-:W1:Y:S02]  /*13530*/  LDSM.16.MT88.4 R72, [R146+0x9000] ;  /* 0x009000009248783b */ /* 0x000e640000004200 */
[----:B------:R-:W-:-:S02]  /*13540*/  F2FP.BF16.F32.PACK_AB R68, R128, R179 ;  /* 0x000000b38044723e */ /* 0x000fc400000010ff */
[----:B------:R-:W-:Y:S02]  /*13550*/  F2FP.BF16.F32.PACK_AB R70, R125, R134 ;  /* 0x000000867d46723e */ /* 0x000fe400000010ff */
[----:B------:R-:W-:Y:S01]  /*13560*/  F2FP.BF16.F32.PACK_AB R69, R126, R133 ;  /* 0x000000857e45723e */ /* 0x000fe200000010ff */
[----:B------:R-:W-:Y:S01]  /*13570*/  FADD.FTZ R133, R133, R120 ;  /* 0x0000007885857221 */ /* 0x000fe20000010000 */
[----:B------:R-:W-:-:S03]  /*13580*/  F2FP.BF16.F32.PACK_AB R71, R123, R190 ;  /* 0x000000be7b47723e */ /* 0x000fc600000010ff */
[----:B------:R-:W-:-:S04]  /*13590*/  FADD.FTZ R133, R126, R133 ;  /* 0x000000857e857221 */ /* 0x000fc80000010000 */
[----:B------:R-:W-:Y:S03]  /*135a0*/  HMMA.16816.F32.BF16 R4, R68, R76, R4 ;  /* 0x0000004c4404723c */ /* 0x000fe60000041804 */
[----:B------:R-:W-:-:S04]  /*135b0*/  FADD.FTZ R190, R190, R133 ;  /* 0x00000085bebe7221 */ /* 0x000fc80000010000 */
[----:B------:R-:W-:Y:S01]  /*135c0*/  FADD.FTZ R190, R123, R190 ;  /* 0x000000be7bbe7221 */ /* 0x000fe20000010000 */
[----:B------:R-:W-:Y:S01]  /*135d0*/  HMMA.16816.F32.BF16 R8, R68, R78, R8 ;  /* 0x0000004e4408723c */ /* 0x000fe20000041808 */
[----:B------:R-:W2:Y:S02]  /*135e0*/  LDSM.16.MT88.4 R76, [R145+0x9000] ;  /* 0x00900000914c783b */ /* 0x000ea40000004200 */
        /* <DEDUP_REMOVED lines=21> */
[----:B------:R-:W-:Y:S03]  /*13740*/  HMMA.16816.F32.BF16 R64, R68, R74, R64 ;  /* 0x0000004a4440723c */ /* 0x000fe60000041840 */
[----:B------:R-:W-:-:S02]  /*13750*/  FFMA.FTZ R69, R184, R114, R113 ;  /* 0x00000072b8457223 */ /* 0x000fc40000010071 */
[----:B------:R-:W1:Y:S02]  /*13760*/  MUFU.EX2 R113, R116 ;  /* 0x0000007400717308 */ /* 0x000e640000000800 */
[----:B------:R-:W-:Y:S02]  /*13770*/  FADD.FTZ R110, R110, R69 ;  /* 0x000000456e6e7221 */ /* 0x000fe40000010000 */
[----:B------:R-:W3:Y:S02]  /*13780*/  LDSM.16.MT88.4 R68, [R144+0x9800] ;  /* 0x009800009044783b */ /* 0x000ee40000004200 */
[----:B------:R-:W-:Y:S01]  /*13790*/  FADD.FTZ R155, R111, R110 ;  /* 0x0000006e6f9b7221 */ /* 0x000fe20000010000 */
[----:B------:R-:W-:-:S03]  /*137a0*/  F2FP.BF16.F32.PACK_AB R110, R132, R131 ;  /* 0x00000083846e723e */ /* 0x000fc600000010ff */
[----:B------:R-:W-:-:S04]  /*137b0*/  FADD.FTZ R112, R112, R155 ;  /* 0x0000009b70707221 */ /* 0x000fc80000010000 */
[----:B------:R-:W-:Y:S01]  /*137c0*/  FADD.FTZ R127, R127, R112 ;  /* 0x000000707f7f7221 */ /* 0x000fe20000010000 */
[----:B-1----:R-:W-:-:S03]  /*137d0*/  F2FP.BF16.F32.PACK_AB R111, R113, R178 ;  /* 0x000000b2716f723e */ /* 0x002fc600000010ff */
[----:B------:R-:W-:Y:S01]  /*137e0*/  FADD.FTZ R122, R122, R127 ;  /* 0x0000007f7a7a7221 */ /* 0x000fe20000010000 */
[----:B------:R-:W-:-:S03]  /*137f0*/  FADD.FTZ R178, R178, R135 ;  /* 0x00000087b2b27221 */ /* 0x000fc60000010000 */
[----:B------:R-:W-:Y:S01]  /*13800*/  FADD.FTZ R121, R121, R122 ;  /* 0x0000007a79797221 */ /* 0x000fe20000010000 */
[----:B------:R-:W-:Y:S01]  /*13810*/  FADD.FTZ R182, R113, R178 ;  /* 0x000000b271b67221 */ /* 0x000fe20000010000 */
[----:B------:R-:W-:Y:S01]  /*13820*/  HMMA.16816.F32.BF16 R96, R108, R92, R4 ;  /* 0x0000005c6c60723c */ /* 0x000fe20000041804 */
[----:B------:R-:W-:Y:S04]  /*13830*/  LDSM.16.MT88.4 R4, [R146+0xb800] ;  /* 0x00b800009204783b */ /* 0x000fe80000004200 */
[----:B------:R-:W-:-:S04]  /*13840*/  FADD.FTZ R118, R118, R121 ;  /* 0x0000007976767221 */ /* 0x000fc80000010000 */
[----:B------:R-:W-:Y:S01]  /*13850*/  FADD.FTZ R179, R179, R118 ;  /* 0x00000076b3b37221 */ /* 0x000fe20000010000 */
[----:B------:R-:W-:Y:S01]  /*13860*/  HMMA.16816.F32.BF16 R92, R108, R94, R8 ;  /* 0x0000005e6c5c723c */ /* 0x000fe20000041808 */
[----:B------:R-:W1:Y:S02]  /*13870*/  LDSM.16.MT88.4 R8, [R147+0xb800] ;  /* 0x00b800009308783b */ /* 0x000e640000004200 */
[----:B------:R-:W-:-:S04]  /*13880*/  FADD.FTZ R179, R128, R179 ;  /* 0x000000b380b37221 */ /* 0x000fc80000010000 */
[----:B------:R-:W-:Y:S01]  /*13890*/  FADD.FTZ R134, R134, R179 ;  /* 0x000000b386867221 */ /* 0x000fe20000010000 */
[----:B------:R-:W-:Y:S01]  /*138a0*/  HMMA.16816.F32.BF16 R88, R108, R84, R12 ;  /* 0x000000546c58723c */ /* 0x000fe2000004180c */
[----:B------:R-:W4:Y:S02]  /*138b0*/  LDSM.16.MT88.4 R12, [R145+0xb800] ;  /* 0x00b80000910c783b */ /* 0x000f240000004200 */
[----:B------:R-:W-:-:S04]  /*138c0*/  FADD.FTZ R134, R125, R134 ;  /* 0x000000867d867221 */ /* 0x000fc80000010000 */
[----:B------:R-:W-:Y:S01]  /*138d0*/  FADD.FTZ R129, R129, R134 ;  /* 0x0000008681817221 */ /* 0x000fe20000010000 */
[----:B--2---:R-:W-:Y:S03]  /*138e0*/  HMMA.16816.F32.BF16 R80, R108, R76, R20 ;  /* 0x0000004c6c50723c */ /* 0x004fe60000041814 */
[----:B------:R-:W-:-:S04]  /*138f0*/  FADD.FTZ R130, R130, R129 ;  /* 0x0000008182827221 */ /* 0x000fc80000010000 */
[----:B------:R-:W-:Y:S01]  /*13900*/  FADD.FTZ R131, R131, R130 ;  /* 0x0000008283837221 */ /* 0x000fe20000010000 */
[----:B---3--:R-:W-:Y:S03]  /*13910*/  HMMA.16816.F32.BF16 R72, R108, R68, R28 ;  /* 0x000000446c48723c */ /* 0x008fe6000004181c */
[----:B------:R-:W-:-:S05]  /*13920*/  FADD.FTZ R184, R132, R131 ;  /* 0x0000008384b87221 */ /* 0x000fca0000010000 */
[C---:B------:R-:W-:Y:S08]  /*13930*/  HMMA.16816.F32.BF16 R84, R108.reuse, R86, R16 ;  /* 0x000000566c54723c */ /* 0x040ff00000041810 */
[C---:B------:R-:W-:Y:S08]  /*13940*/  HMMA.16816.F32.BF16 R76, R108.reuse, R78, R24 ;  /* 0x0000004e6c4c723c */ /* 0x040ff00000041818 */
[C---:B-1----:R-:W-:Y:S08]  /*13950*/  HMMA.16816.F32.BF16 R36, R108.reuse, R8, R36 ;  /* 0x000000086c24723c */ /* 0x042ff00000041824 */
[C---:B------:R-:W-:Y:S01]  /*13960*/  HMMA.16816.F32.BF16 R40, R108.reuse, R10, R40 ;  /* 0x0000000a6c28723c */ /* 0x040fe20000041828 */
[----:B------:R-:W1:Y:S07]  /*13970*/  LDSM.16.MT88.4 R8, [R144+0xb800] ;  /* 0x00b800009008783b */ /* 0x000e6e0000004200 */
[C---:B------:R-:W-:Y:S08]  /*13980*/  HMMA.16816.F32.BF16 R68, R108.reuse, R70, R32 ;  /* 0x000000466c44723c */ /* 0x040ff00000041820 */
[C---:B------:R-:W-:Y:S08]  /*13990*/  HMMA.16816.F32.BF16 R44, R108.reuse, R4, R44 ;  /* 0x000000046c2c723c */ /* 0x040ff0000004182c */
[C---:B------:R-:W-:Y:S08]  /*139a0*/  HMMA.16816.F32.BF16 R48, R108.reuse, R6, R48 ;  /* 0x000000066c30723c */ /* 0x040ff00000041830 */
[C---:B----4-:R-:W-:Y:S08]  /*139b0*/  HMMA.16816.F32.BF16 R52, R108.reuse, R12, R52 ;  /* 0x0000000c6c34723c */ /* 0x050ff00000041834 */
[C---:B------:R-:W-:Y:S08]  /*139c0*/  HMMA.16816.F32.BF16 R56, R108.reuse, R14, R56 ;  /* 0x0000000e6c38723c */ /* 0x040ff00000041838 */
[C---:B-1----:R-:W-:Y:S08]  /*139d0*/  HMMA.16816.F32.BF16 R60, R108.reuse, R8, R60 ;  /* 0x000000086c3c723c */ /* 0x042ff0000004183c */
[----:B------:R-:W-:Y:S01]  /*139e0*/  HMMA.16816.F32.BF16 R64, R108, R10, R64 ;  /* 0x0000000a6c40723c */ /* 0x000fe20000041840 */
[----:B------:R-:W-:-:S04]  /*139f0*/  NOP ;  /* 0x0000000000007918 */ /* 0x000fc80000000000 */
[----:B------:R-:W-:-:S15]  /*13a00*/  @P0 BRA `(.L_x_10303) ;  /* 0x0000000000040947 */ /* 0x000fde0003800000 */
.L_x_10294:
[----:B------:R-:W-:-:S05]  /*13a10*/  IADD3 R177, PT, PT, R105, -0x1, RZ ;  /* 0xffffffff69b17810 */ /* 0x000fca0007ffe0ff */
.L_x_10303:
[----:B------:R-:W-:Y:S05]  /*13a20*/  BSYNC B2 ;  /* 0x0000000000027941 */ /* 0x000fea0003800000 */
.L_x_10293:
[----:B------:R-:W-:-:S13]  /*13a30*/  ISETP.GE.AND P0, PT, R177, R152, PT ;  /* 0x00000098b100720c */ /* 0x000fda0003f06270 */
[----:B------:R-:W-:Y:S05]  /*13a40*/  @!P0 BRA `(.L_x_10304) ;  /* 0x0000003400108947 */ /* 0x000fea0003800000 */
[----:B------:R-:W-:Y:S01]  /*13a50*/  IMAD.SHL.U32 R5, R159, 0x2, RZ ;  /* 0x000000029f057824 */ /* 0x000fe200078e00ff */
[----:B------:R-:W-:Y:S01]  /*13a60*/  ISETP.NE.U32.AND P2, PT, R106, RZ, PT ;  /* 0x000000ff6a00720c */ /* 0x000fe20003f45070 */
[----:B------:R-:W-:Y:S01]  /*13a70*/  IMAD.SHL.U32 R176, R177, 0x40, RZ ;  /* 0x00000040b1b07824 */ /* 0x000fe200078e00ff */
[----:B------:R-:W-:Y:S01]  /*13a80*/  MOV R3, R2 ;  /* 0x0000000200037202 */ /* 0x000fe20000000f00 */
[----:B------:R-:W-:Y:S01]  /*13a90*/  IMAD.MOV.U32 R101, RZ, RZ, R0 ;  /* 0x000000ffff657224 */ /* 0x000fe200078e0000 */
[----:B------:R-:W-:Y:S01]  /*13aa0*/  LOP3.LUT R5, R5, 0x6, RZ, 0xc0, !PT ;  /* 0x0000000605057812 */ /* 0x000fe200078ec0ff */
[----:B------:R-:W-:Y:S01]  /*13ab0*/  VIADD R177, R177, 0x1 ;  /* 0x00000001b1b17836 */ /* 0x000fe20000000000 */
[----:B------:R-:W-:Y:S02]  /*13ac0*/  ISETP.NE.AND.EX P2, PT, R107, RZ, PT, P2 ;  /* 0x000000ff6b00720c */ /* 0x000fe40003f45320 */
[C---:B------:R-:W-:Y:S02]  /*13ad0*/  LOP3.LUT R178, R176.reuse, 0x20, R5, 0xfe, !PT ;  /* 0x00000020b0b27812 */ /* 0x040fe400078efe05 */
[----:B------:R-:W-:-:S09]  /*13ae0*/  IADD3 R176, PT, PT, R176, 0x40, RZ ;  /* 0x00000040b0b07810 */ /* 0x000fd20007ffe0ff */
.L_x_10311:
[----:B------:R-:W-:Y:S01]  /*13af0*/  ISETP.GE.AND P1, PT, R180, R163, PT ;  /* 0x000000a3b400720c */ /* 0x000fe20003f26270 */
        /* <DEDUP_REMOVED lines=78> */
.L_x_10306:
[----:B------:R-:W-:Y:S05]  /*13fe0*/  BSYNC.RECONVERGENT B0 ;  /* 0x0000000000007941 */ /* 0x000fea0003800200 */
.L_x_10305:
        /* <DEDUP_REMOVED lines=71> */
[----:B------:R-:W2:Y:S07]  /*14460*/  LDSM.16.M88.4 R104, [R138+0x5000] ;  /* 0x005000008a68783b */ /* 0x000eae0000000200 */
[C---:B-1----:R-:W-:Y:S08]  /*14470*/  HMMA.16816.F32.BF16 R4, R124.reuse, R128, R4 ;  /* 0x000000807c04723c */ /* 0x042ff00000041804 */
[C---:B------:R-:W-:Y:S08]  /*14480*/  HMMA.16816.F32.BF16 R8, R124.reuse, R130, R8 ;  /* 0x000000827c08723c */ /* 0x040ff00000041808 */
[C---:B------:R-:W-:Y:S08]  /*14490*/  HMMA.16816.F32.BF16 R12, R124.reuse, R132, R12 ;  /* 0x000000847c0c723c */ /* 0x040ff0000004180c */
[C---:B------:R-:W-:Y:S08]  /*144a0*/  HMMA.16816.F32.BF16 R16, R124.reuse, R134, R16 ;  /* 0x000000867c10723c */ /* 0x040ff00000041810 */
[C---:B--2---:R-:W-:Y:S08]  /*144b0*/  HMMA.16816.F32.BF16 R20, R124.reuse, R104, R20 ;  /* 0x000000687c14723c */ /* 0x044ff00000041814 */
[C---:B------:R-:W-:Y:S01]  /*144c0*/  HMMA.16816.F32.BF16 R24, R124.reuse, R106, R24 ;  /* 0x0000006a7c18723c */ /* 0x040fe20000041818 */
[----:B------:R-:W1:Y:S07]  /*144d0*/  LDSM.16.M88.4 R104, [R140] ;  /* 0x000000008c68783b */ /* 0x000e6e0000000200 */
[C---:B------:R-:W-:Y:S08]  /*144e0*/  HMMA.16816.F32.BF16 R28, R124.reuse, R108, R28 ;  /* 0x0000006c7c1c723c */ /* 0x040ff0000004181c */
[----:B------:R-:W-:Y:S01]  /*144f0*/  HMMA.16816.F32.BF16 R32, R124, R110, R32 ;  /* 0x0000006e7c20723c */ /* 0x000fe20000041820 */
[----:B------:R-:W2:Y:S07]  /*14500*/  LDSM.16.M88.4 R108, [R137+0x4800] ;  /* 0x00480000896c783b */ /* 0x000eae0000000200 */
[C---:B-1----:R-:W-:Y:S08]  /*14510*/  HMMA.16816.F32.BF16 R4, R104.reuse, R112, R4 ;  /* 0x000000706804723c */ /* 0x042ff00000041804 */
[C---:B------:R-:W-:Y:S01]  /*14520*/  HMMA.16816.F32.BF16 R8, R104.reuse, R114, R8 ;  /* 0x000000726808723c */ /* 0x040fe20000041808 */
[----:B------:R-:W1:Y:S07]  /*14530*/  LDSM.16.M88.4 R112, [R137+0x5000] ;  /* 0x005000008970783b */ /* 0x000e6e0000000200 */
[C---:B--2---:R-:W-:Y:S08]  /*14540*/  HMMA.16816.F32.BF16 R12, R104.reuse, R108, R12 ;  /* 0x0000006c680c723c */ /* 0x044ff0000004180c */
[C---:B------:R-:W-:Y:S01]  /*14550*/  HMMA.16816.F32.BF16 R16, R104.reuse, R110, R16 ;  /* 0x0000006e6810723c */ /* 0x040fe20000041810 */
[----:B------:R-:W-:Y:S07]  /*14560*/  LDSM.16.M88.4 R108, [R139] ;  /* 0x000000008b6c783b */ /* 0x000fee0000000200 */
[C---:B-1----:R-:W-:Y:S08]  /*14570*/  HMMA.16816.F32.BF16 R20, R104.reuse, R112, R20 ;  /* 0x000000706814723c */ /* 0x042ff00000041814 */
        /* <DEDUP_REMOVED lines=9> */
[C---:B--2---:R-:W-:Y:S08]  /*14610*/  HMMA.16816.F32.BF16 R12, R108.reuse, R104, R12 ;  /* 0x000000686c0c723c */ /* 0x044ff0000004180c */
[C---:B------:R-:W-:Y:S01]  /*14620*/  HMMA.16816.F32.BF16 R16, R108.reuse, R106, R16 ;  /* 0x0000006a6c10723c */ /* 0x040fe20000041810 */
[----:B------:R-:W-:Y:S07]  /*14630*/  LDSM.16.M88.4 R104, [R143+0x2000] ;  /* 0x002000008f68783b */ /* 0x000fee0000000200 */
[C---:B-1----:R-:W-:Y:S08]  /*14640*/  HMMA.16816.F32.BF16 R20, R108.reuse, R112, R20 ;  /* 0x000000706c14723c */ /* 0x042ff00000041814 */
[C---:B------:R-:W-:Y:S01]  /*14650*/  HMMA.16816.F32.BF16 R24, R108.reuse, R114, R24 ;  /* 0x000000726c18723c */ /* 0x040fe20000041818 */
[----:B------:R-:W1:Y:S07]  /*14660*/  LDSM.16.M88.4 R112, [R142+UR6+0x6000] ;  /* 0x006000068e70783b */ /* 0x000e6e0008000200 */
[C---:B------:R-:W-:Y:S08]  /*14670*/  HMMA.16816.F32.BF16 R28, R108.reuse, R116, R28 ;  /* 0x000000746c1c723c */ /* 0x040ff0000004181c */
[----:B------:R-:W-:Y:S01]  /*14680*/  HMMA.16816.F32.BF16 R32, R108, R118, R32 ;  /* 0x000000766c20723c */ /* 0x000fe20000041820 */
[----:B------:R-:W2:Y:S04]  /*14690*/  LDSM.16.M88.4 R108, [R142+UR6+0x6800] ;  /* 0x006800068e6c783b */ /* 0x000ea80008000200 */
[----:B------:R-:W-:Y:S03]  /*146a0*/  LDSM.16.M88.4 R116, [R142+UR6+0x7800] ;  /* 0x007800068e74783b */ /* 0x000fe60008000200 */
[C---:B-1----:R-:W-:Y:S08]  /*146b0*/  HMMA.16816.F32.BF16 R4, R104.reuse, R112, R4 ;  /* 0x000000706804723c */ /* 0x042ff00000041804 */
[C---:B------:R-:W-:Y:S01]  /*146c0*/  HMMA.16816.F32.BF16 R8, R104.reuse, R114, R8 ;  /* 0x000000726808723c */ /* 0x040fe20000041808 */
[----:B------:R-:W1:Y:S07]  /*146d0*/  LDSM.16.M88.4 R112, [R142+UR6+0x7000] ;  /* 0x007000068e70783b */ /* 0x000e6e0008000200 */
[C---:B--2---:R-:W-:Y:S08]  /*146e0*/  HMMA.16816.F32.BF16 R12, R104.reuse, R108, R12 ;  /* 0x0000006c680c723c */ /* 0x044ff0000004180c */
[C---:B------:R-:W-:Y:S01]  /*146f0*/  HMMA.16816.F32.BF16 R16, R104.reuse, R110, R16 ;  /* 0x0000006e6810723c */ /* 0x040fe20000041810 */
[----:B------:R-:W-:Y:S07]  /*14700*/  LDSM.16.M88.4 R108, [R141+0x2000] ;  /* 0x002000008d6c783b */ /* 0x000fee0000000200 */
        /* <DEDUP_REMOVED lines=35> */
[----:B------:R-:W1:Y:S01]  /*14940*/  LDSM.16.M88.4 R112, [R136+0x7000] ;  /* 0x007000008870783b */ /* 0x000e620000000200 */
[----:B------:R-:W-:Y:S04]  /*14950*/  DEPBAR.LE SB0, 0x0 ;  /* 0x000080000000791a */ /* 0x000fe80000000000 */
[----:B------:R-:W-:Y:S02]  /*14960*/  BAR.SYNC.DEFER_BLOCKING 0x0 ;  /* 0x0000000000007b1d */ /* 0x000fe40000010000 */
[C---:B--2---:R-:W-:Y:S08]  /*14970*/  HMMA.16816.F32.BF16 R12, R108.reuse, R104, R12 ;  /* 0x000000686c0c723c */ /* 0x044ff0000004180c */
[C---:B------:R-:W-:Y:S08]  /*14980*/  HMMA.16816.F32.BF16 R16, R108.reuse, R106, R16 ;  /* 0x0000006a6c10723c */ /* 0x040ff00000041810 */
[C---:B-1----:R-:W-:Y:S08]  /*14990*/  HMMA.16816.F32.BF16 R20, R108.reuse, R112, R20 ;  /* 0x000000706c14723c */ /* 0x042ff00000041814 */
        /* <DEDUP_REMOVED lines=79> */
.L_x_10310:
[----:B------:R-:W-:Y:S05]  /*14e90*/  BSYNC.RECONVERGENT B0 ;  /* 0x0000000000007941 */ /* 0x000fea0003800200 */
.L_x_10309:
        /* <DEDUP_REMOVED lines=50> */
.L_x_10308:
[----:B------:R-:W-:Y:S05]  /*151c0*/  BSYNC.RECONVERGENT B1 ;  /* 0x0000000000017941 */ /* 0x000fea0003800200 */
.L_x_10307:
[----:B--2---:R-:W2:Y:S01]  /*151d0*/  LD.E R105, desc[UR4][R102.64+0xdc] ;  /* 0x0000dc0466697980 */ /* 0x004ea2000c101900 */
[C---:B------:R-:W-:Y:S02]  /*151e0*/  VIADD R0, R178.reuse, 0xffffffe0 ;  /* 0xffffffe0b2007836 */ /* 0x040fe40000000000 */
[C---:B------:R-:W-:Y:S02]  /*151f0*/  VIADD R108, R178.reuse, 0xffffffe1 ;  /* 0xffffffe1b26c7836 */ /* 0x040fe40000000000 */
[----:B------:R-:W-:Y:S01]  /*15200*/  VIADD R106, R178, 0xffffffe8 ;  /* 0xffffffe8b26a7836 */ /* 0x000fe20000000000 */
[----:B------:R-:W-:Y:S01]  /*15210*/  ISETP.GE.AND P3, PT, R0, R172, PT ;  /* 0x000000ac0000720c */ /* 0x000fe20003f66270 */
[----:B------:R-:W-:Y:S01]  /*15220*/  VIADD R104, R178, 0xfffffff0 ;  /* 0xfffffff0b2687836 */ /* 0x000fe20000000000 */
[----:B------:R-:W-:Y:S01]  /*15230*/  ISETP.GE.AND P5, PT, R0, R175, PT ;  /* 0x000000af0000720c */ /* 0x000fe20003fa6270 */
[----:B------:R-:W-:Y:S01]  /*15240*/  VIADD R2, R178, 0xfffffff9 ;  /* 0xfffffff9b2027836 */ /* 0x000fe20000000000 */
[----:B------:R-:W-:Y:S01]  /*15250*/  ISETP.GE.AND P1, PT, R0, R173, PT ;  /* 0x000000ad0000720c */ /* 0x000fe20003f26270 */
[----:B------:R-:W-:Y:S01]  /*15260*/  VIADD R110, R178, 0x8 ;  /* 0x00000008b26e7836 */ /* 0x000fe20000000000 */
[-C--:B------:R-:W-:Y:S01]  /*15270*/  ISETP.GE.AND P6, PT, R0, R174.reuse, PT ;  /* 0x000000ae0000720c */ /* 0x080fe20003fc6270 */
[----:B------:R-:W-:Y:S01]  /*15280*/  VIADD R0, R178, 0xffffffe9 ;  /* 0xffffffe9b2007836 */ /* 0x000fe20000000000 */
[-C--:B------:R-:W-:Y:S01]  /*15290*/  ISETP.GE.AND P4, PT, R108, R175.reuse, PT ;  /* 0x000000af6c00720c */ /* 0x080fe20003f86270 */
[----:B------:R-:W-:Y:S01]  /*152a0*/  VIADD R176, R176, 0xffffffc0 ;  /* 0xffffffc0b0b07836 */ /* 0x000fe20000000000 */
[----:B------:R-:W-:Y:S02]  /*152b0*/  FSEL R109, R4, -INF , P5 ;  /* 0xff800000046d7808 */ /* 0x000fe40002800000 */
[----:B------:R-:W-:Y:S01]  /*152c0*/  FSEL R107, R5, -INF , P4 ;  /* 0xff800000056b7808 */ /* 0x000fe20002000000 */
[----:B------:R-:W-:Y:S01]  /*152d0*/  VIADD R5, R178, 0x1 ;  /* 0x00000001b2057836 */ /* 0x000fe20000000000 */
[-C--:B------:R-:W-:Y:S02]  /*152e0*/  ISETP.GE.AND P4, PT, R0, R175.reuse, PT ;  /* 0x000000af0000720c */ /* 0x080fe40003f86270 */
[-C--:B------:R-:W-:Y:S02]  /*152f0*/  ISETP.GE.AND P5, PT, R106, R175.reuse, PT ;  /* 0x000000af6a00720c */ /* 0x080fe40003fa6270 */
[----:B------:R-:W-:Y:S01]  /*15300*/  FSEL R111, R9, -INF , P4 ;  /* 0xff800000096f7808 */ /* 0x000fe20002000000 */
[----:B------:R-:W-:Y:S01]  /*15310*/  VIADD R9, R178, 0xfffffff1 ;  /* 0xfffffff1b2097836 */ /* 0x000fe20000000000 */
[----:B------:R-:W-:Y:S01]  /*15320*/  FSEL R112, R8, -INF , P5 ;  /* 0xff80000008707808 */ /* 0x000fe20002800000 */
[----:B------:R-:W-:Y:S01]  /*15330*/  VIADD R8, R178, 0xfffffff8 ;  /* 0xfffffff8b2087836 */ /* 0x000fe20000000000 */
[-C--:B------:R-:W-:Y:S02]  /*15340*/  ISETP.GE.AND P5, PT, R104, R175.reuse, PT ;  /* 0x000000af6800720c */ /* 0x080fe40003fa6270 */
[-C--:B------:R-:W-:Y:S02]  /*15350*/  ISETP.GE.AND P4, PT, R9, R175.reuse, PT ;  /* 0x000000af0900720c */ /* 0x080fe40003f86270 */
[----:B------:R-:W-:Y:S01]  /*15360*/  FSEL R121, R12, -INF , P5 ;  /* 0xff8000000c797808 */ /* 0x000fe20002800000 */
[----:B------:R-:W-:Y:S01]  /*15370*/  VIADD R12, R178, 0x11 ;  /* 0x00000011b20c7836 */ /* 0x000fe20000000000 */
[----:B------:R-:W-:Y:S02]  /*15380*/  ISETP.GE.AND P5, PT, R8, R175, PT ;  /* 0x000000af0800720c */ /* 0x000fe40003fa6270 */
[----:B------:R-:W-:Y:S02]  /*15390*/  ISETP.GE.AND P0, PT, R108, R173, PT ;  /* 0x000000ad6c00720c */ /* 0x000fe40003f06270 */
[----:B------:R-:W-:Y:S02]  /*153a0*/  FSEL R13, R13, -INF , P4 ;  /* 0xff8000000d0d7808 */ /* 0x000fe40002000000 */
[----:B------:R-:W-:Y:S01]  /*153b0*/  FSEL R119, R16, -INF , P5 ;  /* 0xff80000010777808 */ /* 0x000fe20002800000 */
[----:B------:R-:W-:Y:S01]  /*153c0*/  VIADD R16, R178, 0x10 ;  /* 0x00000010b2107836 */ /* 0x000fe20000000000 */
[----:B------:R-:W-:Y:S02]  /*153d0*/  FSEL R7, R7, -INF , P0 ;  /* 0xff80000007077808 */ /* 0x000fe40000000000 */
[-C--:B------:R-:W-:Y:S02]  /*153e0*/  ISETP.GE.AND P4, PT, R2, R175.reuse, PT ;  /* 0x000000af0200720c */ /* 0x080fe40003f86270 */
[----:B------:R-:W-:Y:S02]  /*153f0*/  FSEL R4, R6, -INF , P1 ;  /* 0xff80000006047808 */ /* 0x000fe40000800000 */
[----:B------:R-:W-:Y:S02]  /*15400*/  ISETP.GE.AND P5, PT, R178, R175, PT ;  /* 0x000000afb200720c */ /* 0x000fe40003fa6270 */
[-C--:B------:R-:W-:Y:S02]  /*15410*/  ISETP.GE.AND P0, PT, R0, R173.reuse, PT ;  /* 0x000000ad0000720c */ /* 0x080fe40003f06270 */
[----:B------:R-:W-:Y:S02]  /*15420*/  ISETP.GE.AND P1, PT, R106, R173, PT ;  /* 0x000000ad6a00720c */ /* 0x000fe40003f26270 */
[----:B------:R-:W-:Y:S01]  /*15430*/  FSEL R183, R20, -INF , P5 ;  /* 0xff80000014b77808 */ /* 0x000fe20002800000 */
[----:B------:R-:W-:Y:S01]  /*15440*/  VIADD R20, R178, 0x9 ;  /* 0x00000009b2147836 */ /* 0x000fe20000000000 */
[----:B------:R-:W-:Y:S02]  /*15450*/  FSEL R195, R17, -INF , P4 ;  /* 0xff80000011c37808 */ /* 0x000fe40002000000 */
[----:B------:R-:W-:Y:S02]  /*15460*/  FSEL R10, R10, -INF , P1 ;  /* 0xff8000000a0a7808 */ /* 0x000fe40000800000 */
[----:B------:R-:W-:Y:S02]  /*15470*/  ISETP.GE.AND P4, PT, R5, R175, PT ;  /* 0x000000af0500720c */ /* 0x000fe40003f86270 */
[----:B------:R-:W-:Y:S02]  /*15480*/  FSEL R11, R11, -INF , P0 ;  /* 0xff8000000b0b7808 */ /* 0x000fe40000000000 */
[-C--:B------:R-:W-:Y:S02]  /*15490*/  ISETP.GE.AND P1, PT, R104, R173.reuse, PT ;  /* 0x000000ad6800720c */ /* 0x080fe40003f26270 */
[----:B------:R-:W-:Y:S02]  /*154a0*/  ISETP.GE.AND P0, PT, R9, R173, PT ;  /* 0x000000ad0900720c */ /* 0x000fe40003f06270 */
[-C--:B------:R-:W-:Y:S02]  /*154b0*/  ISETP.GE.AND P5, PT, R110, R175.reuse, PT ;  /* 0x000000af6e00720c */ /* 0x080fe40003fa6270 */
[----:B------:R-:W-:Y:S02]  /*154c0*/  FSEL R189, R21, -INF , P4 ;  /* 0xff80000015bd7808 */ /* 0x000fe40002000000 */
[----:B------:R-:W-:Y:S02]  /*154d0*/  FSEL R14, R14, -INF , P1 ;  /* 0xff8000000e0e7808 */ /* 0x000fe40000800000 */
[----:B------:R-:W-:Y:S02]  /*154e0*/  ISETP.GE.AND P4, PT, R20, R175, PT ;  /* 0x000000af1400720c */ /* 0x000fe40003f86270 */
[----:B------:R-:W-:Y:S02]  /*154f0*/  FSEL R193, R15, -INF , P0 ;  /* 0xff8000000fc17808 */ /* 0x000fe40000000000 */
        /* <DEDUP_REMOVED lines=9> */
[----:B------:R-:W-:Y:S02]  /*15590*/  FSEL R28, R28, -INF , P5 ;  /* 0xff8000001c1c7808 */ /* 0x000fe40002800000 */
[-C--:B------:R-:W-:Y:S02]  /*155a0*/  ISETP.GE.AND P0, PT, R5, R173.reuse, PT ;  /* 0x000000ad0500720c */ /* 0x080fe40003f06270 */
[CC--:B------:R-:W-:Y:S02]  /*155b0*/  ISETP.GE.AND P1, PT, R178.reuse, R173.reuse, PT ;  /* 0x000000adb200720c */ /* 0x0c0fe40003f26270 */
[-C--:B------:R-:W-:Y:S02]  /*155c0*/  ISETP.GE.AND P5, PT, R178, R174.reuse, PT ;  /* 0x000000aeb200720c */ /* 0x080fe40003fa6270 */
[----:B------:R-:W-:Y:S02]  /*155d0*/  FSEL R6, R109, -INF , !P6 ;  /* 0xff8000006d067808 */ /* 0x000fe40007000000 */
[----:B------:R-:W-:Y:S02]  /*155e0*/  FSEL R29, R29, -INF , P4 ;  /* 0xff8000001d1d7808 */ /* 0x000fe40002000000 */
[----:B------:R-:W-:Y:S02]  /*155f0*/  ISETP.GE.AND P6, PT, R0, R174, PT ;  /* 0x000000ae0000720c */ /* 0x000fe40003fc6270 */
[----:B------:R-:W-:Y:S01]  /*15600*/  FSEL R179, R22, -INF , P1 ;  /* 0xff80000016b37808 */ /* 0x000fe20000800000 */
[C---:B------:R-:W-:Y:S01]  /*15610*/  VIADD R22, R178.reuse, 0x19 ;  /* 0x00000019b2167836 */ /* 0x040fe20000000000 */
[----:B------:R-:W-:Y:S02]  /*15620*/  FSEL R23, R23, -INF , P0 ;  /* 0xff80000017177808 */ /* 0x000fe40000000000 */
[C---:B------:R-:W-:Y:S01]  /*15630*/  ISETP.GE.AND P4, PT, R178.reuse, R172, PT ;  /* 0x000000acb200720c */ /* 0x040fe20003f86270 */
[----:B------:R-:W-:Y:S01]  /*15640*/  VIADD R178, R178, 0xffffffc0 ;  /* 0xffffffc0b2b27836 */ /* 0x000fe20000000000 */
[-C--:B------:R-:W-:Y:S02]  /*15650*/  ISETP.GE.AND P0, PT, R20, R173.reuse, PT ;  /* 0x000000ad1400720c */ /* 0x080fe40003f06270 */
[----:B------:R-:W-:Y:S02]  /*15660*/  FSEL R183, R183, -INF , !P5 ;  /* 0xff800000b7b77808 */ /* 0x000fe40006800000 */
[-C--:B------:R-:W-:Y:S02]  /*15670*/  ISETP.GE.AND P5, PT, R108, R174.reuse, PT ;  /* 0x000000ae6c00720c */ /* 0x080fe40003fa6270 */
        /* <DEDUP_REMOVED lines=8> */
[----:B------:R-:W-:Y:S02]  /*15700*/  FSEL R26, R26, -INF , P1 ;  /* 0xff8000001a1a7808 */ /* 0x000fe40000800000 */
[----:B------:R-:W-:Y:S02]  /*15710*/  FSEL R119, R119, -INF , !P6 ;  /* 0xff80000077777808 */ /* 0x000fe40007000000 */
[----:B------:R-:W-:Y:S02]  /*15720*/  ISETP.GE.AND P1, PT, R16, R173, PT ;  /* 0x000000ad1000720c */ /* 0x000fe40003f26270 */
[----:B------:R-:W-:Y:S02]  /*15730*/  FSEL R19, R112, -INF , !P4 ;  /* 0xff80000070137808 */ /* 0x000fe40006000000 */
[----:B------:R-:W-:Y:S02]  /*15740*/  ISETP.GE.AND P6, PT, R0, R172, PT ;  /* 0x000000ac0000720c */ /* 0x000fe40003fc6270 */
[----:B------:R-:W-:Y:S02]  /*15750*/  ISETP.GE.AND P5, PT, R104, R174, PT ;  /* 0x000000ae6800720c */ /* 0x000fe40003fa6270 */
[----:B------:R-:W-:Y:S02]  /*15760*/  FSEL R31, R31, -INF , P0 ;  /* 0xff8000001f1f7808 */ /* 0x000fe40000000000 */
[----:B------:R-:W-:Y:S02]  /*15770*/  FMNMX3.FTZ R0, R3, R6, R21, !PT ;  /* 0x0000000603007276 */ /* 0x000fe40007810015 */
[-C--:B------:R-:W-:Y:S02]  /*15780*/  ISETP.GE.AND P4, PT, R9, R174.reuse, PT ;  /* 0x000000ae0900720c */ /* 0x080fe40003f86270 */
[-C--:B------:R-:W-:Y:S02]  /*15790*/  ISETP.GE.AND P0, PT, R22, R175.reuse, PT ;  /* 0x000000af1600720c */ /* 0x080fe40003f06270 */
[----:B------:R-:W-:Y:S02]  /*157a0*/  FSEL R30, R30, -INF , P1 ;  /* 0xff8000001e1e7808 */ /* 0x000fe40000800000 */
[----:B------:R-:W-:Y:S02]  /*157b0*/  FSEL R121, R121, -INF , !P5 ;  /* 0xff80000079797808 */ /* 0x000fe40006800000 */
[----:B------:R-:W-:Y:S02]  /*157c0*/  ISETP.GE.AND P1, PT, R24, R175, PT ;  /* 0x000000af1800720c */ /* 0x000fe40003f26270 */
[-C--:B------:R-:W-:Y:S02]  /*157d0*/  ISETP.GE.AND P5, PT, R2, R174.reuse, PT ;  /* 0x000000ae0200720c */ /* 0x080fe40003fa6270 */
[----:B------:R-:W-:Y:S02]  /*157e0*/  FSEL R197, R13, -INF , !P4 ;  /* 0xff8000000dc57808 */ /* 0x000fe40006000000 */
[----:B------:R-:W-:Y:S02]  /*157f0*/  FMNMX3.FTZ R0, R0, R19, R17, !PT ;  /* 0x0000001300007276 */ /* 0x000fe40007810011 */
[----:B------:R-:W-:Y:S02]  /*15800*/  FSEL R33, R33, -INF , P0 ;  /* 0xff80000021217808 */ /* 0x000fe40000000000 */
[----:B------:R-:W-:Y:S02]  /*15810*/  ISETP.GE.AND P0, PT, R22, R173, PT ;  /* 0x000000ad1600720c */ /* 0x000fe40003f06270 */
[----:B------:R-:W-:Y:S02]  /*15820*/  ISETP.GE.AND P4, PT, R5, R174, PT ;  /* 0x000000ae0500720c */ /* 0x000fe40003f86270 */
[----:B------:R-:W-:Y:S02]  /*15830*/  FSEL R32, R32, -INF , P1 ;  /* 0xff80000020207808 */ /* 0x000fe40000800000 */
[----:B------:R-:W-:Y:S02]  /*15840*/  FSEL R195, R195, -INF , !P5 ;  /* 0xff800000c3c37808 */ /* 0x000fe40006800000 */
[----:B------:R-:W-:Y:S02]  /*15850*/  FMNMX3.FTZ R0, R0, R121, R197, !PT ;  /* 0x0000007900007276 */ /* 0x000fe400078100c5 */
[----:B------:R-:W-:Y:S02]  /*15860*/  ISETP.GE.AND P1, PT, R108, R172, PT ;  /* 0x000000ac6c00720c */ /* 0x000fe40003f26270 */
[----:B------:R-:W-:Y:S02]  /*15870*/  FSEL R35, R35, -INF , P0 ;  /* 0xff80000023237808 */ /* 0x000fe40000000000 */
[----:B------:R-:W-:Y:S02]  /*15880*/  FSEL R4, R4, -INF , !P3 ;  /* 0xff80000004047808 */ /* 0x000fe40005800000 */
[----:B------:R-:W-:Y:S02]  /*15890*/  ISETP.GE.AND P3, PT, R20, R174, PT ;  /* 0x000000ae1400720c */ /* 0x000fe40003f66270 */
[----:B------:R-:W-:Y:S02]  /*158a0*/  ISETP.GE.AND P0, PT, R106, R172, PT ;  /* 0x000000ac6a00720c */ /* 0x000fe40003f06270 */
[----:B------:R-:W-:Y:S02]  /*158b0*/  FSEL R189, R189, -INF , !P4 ;  /* 0xff800000bdbd7808 */ /* 0x000fe40006000000 */
[-C--:B------:R-:W-:Y:S02]  /*158c0*/  ISETP.GE.AND P4, PT, R110, R174.reuse, PT ;  /* 0x000000ae6e00720c */ /* 0x080fe40003f86270 */
[----:B------:R-:W-:Y:S02]  /*158d0*/  FMNMX3.FTZ R0, R0, R119, R195, !PT ;  /* 0x0000007700007276 */ /* 0x000fe400078100c3 */
[----:B------:R-:W-:Y:S02]  /*158e0*/  FSEL R15, R7, -INF , !P1 ;  /* 0xff800000070f7808 */ /* 0x000fe40004800000 */
[----:B------:R-:W-:Y:S02]  /*158f0*/  FSEL R13, R10, -INF , !P0 ;  /* 0xff8000000a0d7808 */ /* 0x000fe40004000000 */
[----:B------:R-:W-:Y:S02]  /*15900*/  FSEL R185, R25, -INF , !P3 ;  /* 0xff80000019b97808 */ /* 0x000fe40005800000 */
[----:B------:R-:W-:Y:S02]  /*15910*/  FSEL R11, R11, -INF , !P6 ;  /* 0xff8000000b0b7808 */ /* 0x000fe40007000000 */
[----:B------:R-:W-:Y:S02]  /*15920*/  ISETP.GE.AND P6, PT, R12, R174, PT ;  /* 0x000000ae0c00720c */ /* 0x000fe40003fc6270 */
[----:B------:R-:W-:Y:S02]  /*15930*/  ISETP.GE.AND P3, PT, R2, R172, PT ;  /* 0x000000ac0200720c */ /* 0x000fe40003f66270 */
[----:B------:R-:W-:Y:S02]  /*15940*/  ISETP.GE.AND P0, PT, R16, R174, PT ;  /* 0x000000ae1000720c */ /* 0x000fe40003f06270 */
[----:B------:R-:W-:Y:S02]  /*15950*/  FSEL R187, R187, -INF , !P4 ;  /* 0xff800000bbbb7808 */ /* 0x000fe40006000000 */
[----:B------:R-:W-:Y:S02]  /*15960*/  FMNMX3.FTZ R0, R0, R183, R189, !PT ;  /* 0x000000b700007276 */ /* 0x000fe400078100bd */
[----:B------:R-:W-:Y:S02]  /*15970*/  FMNMX3.FTZ R2, R101, R4, R15, !PT ;  /* 0x0000000465027276 */ /* 0x000fe4000781000f */
[-C--:B------:R-:W-:Y:S02]  /*15980*/  ISETP.GE.AND P5, PT, R104, R172.reuse, PT ;  /* 0x000000ac6800720c */ /* 0x080fe40003fa6270 */
[-C--:B------:R-:W-:Y:S02]  /*15990*/  ISETP.GE.AND P1, PT, R9, R172.reuse, PT ;  /* 0x000000ac0900720c */ /* 0x080fe40003f26270 */
[----:B------:R-:W-:Y:S02]  /*159a0*/  FSEL R129, R28, -INF , !P0 ;  /* 0xff8000001c817808 */ /* 0x000fe40004000000 */
[----:B------:R-:W-:Y:S02]  /*159b0*/  FSEL R130, R29, -INF , !P6 ;  /* 0xff8000001d827808 */ /* 0x000fe40007000000 */
[-C--:B------:R-:W-:Y:S02]  /*159c0*/  ISETP.GE.AND P4, PT, R8, R172.reuse, PT ;  /* 0x000000ac0800720c */ /* 0x080fe40003f86270 */
[----:B------:R-:W-:Y:S02]  /*159d0*/  FMNMX3.FTZ R0, R0, R187, R185, !PT ;  /* 0x000000bb00007276 */ /* 0x000fe400078100b9 */
[----:B------:R-:W-:Y:S02]  /*159e0*/  FSEL R123, R14, -INF , !P5 ;  /* 0xff8000000e7b7808 */ /* 0x000fe40006800000 */
[----:B------:R-:W-:Y:S02]  /*159f0*/  FMNMX3.FTZ R8, R2, R13, R11, !PT ;  /* 0x0000000d02087276 */ /* 0x000fe4000781000b */
[----:B------:R-:W-:Y:S02]  /*15a00*/  FSEL R193, R193, -INF , !P1 ;  /* 0xff800000c1c17808 */ /* 0x000fe40004800000 */
[----:B------:R-:W-:Y:S02]  /*15a10*/  ISETP.GE.AND P0, PT, R5, R172, PT ;  /* 0x000000ac0500720c */ /* 0x000fe40003f06270 */
[-C--:B------:R-:W-:Y:S02]  /*15a20*/  ISETP.GE.AND P5, PT, R22, R174.reuse, PT ;  /* 0x000000ae1600720c */ /* 0x080fe40003fa6270 */
[----:B------:R-:W-:Y:S02]  /*15a30*/  FMNMX3.FTZ R5, R0, R129, R130, !PT ;  /* 0x0000008100057276 */ /* 0x000fe40007810082 */
[----:B------:R-:W-:Y:S02]  /*15a40*/  FSEL R125, R18, -INF , !P4 ;  /* 0xff800000127d7808 */ /* 0x000fe40006000000 */
[----:B------:R-:W-:Y:S02]  /*15a50*/  FSEL R191, R191, -INF , !P3 ;  /* 0xff800000bfbf7808 */ /* 0x000fe40005800000 */
[----:B------:R-:W-:Y:S02]  /*15a60*/  FMNMX3.FTZ R0, R8, R123, R193, !PT ;  /* 0x0000007b08007276 */ /* 0x000fe400078100c1 */
[----:B------:R-:W-:Y:S02]  /*15a70*/  ISETP.GE.AND P1, PT, R24, R174, PT ;  /* 0x000000ae1800720c */ /* 0x000fe40003f26270 */
[----:B------:R-:W-:Y:S02]  /*15a80*/  FSEL R128, R33, -INF , !P5 ;  /* 0xff80000021807808 */ /* 0x000fe40006800000 */
[-C--:B------:R-:W-:Y:S02]  /*15a90*/  ISETP.GE.AND P5, PT, R20, R172.reuse, PT ;  /* 0x000000ac1400720c */ /* 0x080fe40003fa6270 */
[----:B------:R-:W-:Y:S02]  /*15aa0*/  FSEL R155, R23, -INF , !P0 ;  /* 0xff800000179b7808 */ /* 0x000fe40004000000 */
[-C--:B------:R-:W-:Y:S02]  /*15ab0*/  ISETP.GE.AND P6, PT, R110, R172.reuse, PT ;  /* 0x000000ac6e00720c */ /* 0x080fe40003fc6270 */
[----:B------:R-:W-:Y:S02]  /*15ac0*/  FMNMX3.FTZ R0, R0, R125, R191, !PT ;  /* 0x0000007d00007276 */ /* 0x000fe400078100bf */
        /* <DEDUP_REMOVED lines=38> */
[-CC-:B------:R-:W-:Y:S01]  /*15d30*/  FFMA.FTZ R107, R13, R105.reuse, -R186.reuse ;  /* 0x000000690d6b7223 */ /* 0x180fe200000108ba */
[-C--:B------:R-:W-:Y:S01]  /*15d40*/  FFMA.FTZ R116, R4, R105.reuse, -R186 ;  /* 0x0000006904747223 */ /* 0x080fe200000108ba */
[----:B------:R-:W1:Y:S01]  /*15d50*/  LDSM.16.MT88.4 R12, [R147+0x8000] ;  /* 0x00800000930c783b */ /* 0x000e620000004200 */
[----:B------:R-:W-:Y:S01]  /*15d60*/  FSEL R4, R0, RZ, P0 ;  /* 0x000000ff00047208 */ /* 0x000fe20000000000 */
[----:B------:R-:W-:Y:S01]  /*15d70*/  FADD.FTZ R6, -R6, R3 ;  /* 0x0000000306067221 */ /* 0x000fe20000010100 */
[-C--:B------:R-:W-:Y:S01]  /*15d80*/  FFMA.FTZ R112, R17, R105.reuse, -R134 ;  /* 0x0000006911707223 */ /* 0x080fe20000010886 */
[-C--:B------:R-:W-:Y:S01]  /*15d90*/  FFMA.FTZ R114, R11, R105.reuse, -R186 ;  /* 0x000000690b727223 */ /* 0x080fe200000108ba */
[----:B------:R-:W-:Y:S01]  /*15da0*/  MUFU.EX2 R118, R118 ;  /* 0x0000007600767308 */ /* 0x000fe20000000800 */
[----:B------:R-:W-:Y:S01]  /*15db0*/  FADD.FTZ R4, -R4, R101 ;  /* 0x0000006504047221 */ /* 0x000fe20000010100 */
[----:B------:R-:W-:Y:S01]  /*15dc0*/  FMUL.FTZ R8, R105, R6 ;  /* 0x0000000669087220 */ /* 0x000fe20000410000 */
[----:B------:R-:W2:Y:S01]  /*15dd0*/  LDSM.16.MT88.4 R20, [R146+0x8000] ;  /* 0x008000009214783b */ /* 0x000ea20000004200 */
[-CC-:B------:R-:W-:Y:S01]  /*15de0*/  FFMA.FTZ R121, R121, R105.reuse, -R134.reuse ;  /* 0x0000006979797223 */ /* 0x180fe20000010886 */
[----:B------:R-:W-:Y:S01]  /*15df0*/  FMUL.FTZ R3, R105, R4 ;  /* 0x0000000469037220 */ /* 0x000fe20000410000 */
        /* <DEDUP_REMOVED lines=16> */
[-CC-:B------:R-:W-:Y:S01]  /*15f00*/  FFMA.FTZ R194, R133, R105.reuse, -R186.reuse ;  /* 0x0000006985c27223 */ /* 0x180fe200000108ba */
[----:B------:R-:W-:Y:S03]  /*15f10*/  FFMA.FTZ R131, R131, R105, -R186 ;  /* 0x0000006983837223 */ /* 0x000fe600000108ba */
[----:B------:R-:W5:Y:S01]  /*15f20*/  MUFU.EX2 R117, R117 ;  /* 0x0000007500757308 */ /* 0x000f620000000800 */
[C---:B---3--:R-:W-:Y:S01]  /*15f30*/  FMUL.FTZ R4, R101.reuse, R96 ;  /* 0x0000006065047220 */ /* 0x048fe20000410000 */
[C---:B------:R-:W-:Y:S01]  /*15f40*/  FMUL.FTZ R5, R101.reuse, R97 ;  /* 0x0000006165057220 */ /* 0x040fe20000410000 */
[C---:B------:R-:W-:Y:S01]  /*15f50*/  FMUL.FTZ R8, R101.reuse, R92 ;  /* 0x0000005c65087220 */ /* 0x040fe20000410000 */
[C---:B------:R-:W-:Y:S01]  /*15f60*/  FMUL.FTZ R9, R101.reuse, R93 ;  /* 0x0000005d65097220 */ /* 0x040fe20000410000 */
[C---:B------:R-:W-:Y:S01]  /*15f70*/  FMUL.FTZ R16, R101.reuse, R84 ;  /* 0x0000005465107220 */ /* 0x040fe20000410000 */
        /* <DEDUP_REMOVED lines=8> */
[----:B------:R-:W-:Y:S01]  /*16000*/  FMUL.FTZ R19, R3, R87 ;  /* 0x0000005703137220 */ /* 0x000fe20000410000 */
[----:B------:R-:W-:Y:S03]  /*16010*/  FMUL.FTZ R25, R101, R77 ;  /* 0x0000004d65197220 */ /* 0x000fe60000410000 */
[----:B------:R-:W3:Y:S01]  /*16020*/  MUFU.EX2 R112, R112 ;  /* 0x0000007000707308 */ /* 0x000ee20000000800 */
        /* <DEDUP_REMOVED lines=15> */
[----:B------:R-:W4:Y:S01]  /*16120*/  MUFU.EX2 R115, R115 ;  /* 0x0000007300737308 */ /* 0x000f220000000800 */
[----:B---3--:R-:W-:Y:S01]  /*16130*/  F2FP.BF16.F32.PACK_AB R110, R112, R113 ;  /* 0x00000071706e723e */ /* 0x008fe200000010ff */
        /* <DEDUP_REMOVED lines=31> */
[C---:B---3--:R-:W-:Y:S01]  /*16330*/  F2FP.BF16.F32.PACK_AB R111, R114.reuse, R107 ;  /* 0x0000006b726f723e */ /* 0x048fe200000010ff */
[----:B------:R-:W-:Y:S01]  /*16340*/  LDSM.16.MT88.4 R92, [R147+0x9800] ;  /* 0x00980000935c783b */ /* 0x000fe20000004200 */
[----:B------:R-:W-:Y:S01]  /*16350*/  FMUL.FTZ R67, R3, R67 ;  /* 0x0000004303437220 */ /* 0x000fe20000410000 */
[----:B------:R-:W-:Y:S01]  /*16360*/  FFMA.FTZ R118, R101, R184, R118 ;  /* 0x000000b865767223 */ /* 0x000fe20000010076 */
[----:B------:R-:W-:Y:S01]  /*16370*/  FFMA.FTZ R116, R3, R182, R116 ;  /* 0x000000b603747223 */ /* 0x000fe20000010074 */
[----:B------:R-:W-:Y:S02]  /*16380*/  ISETP.GT.AND P0, PT, R177, R152, PT ;  /* 0x00000098b100720c */ /* 0x000fe40003f04270 */
[C---:B-1----:R-:W-:Y:S02]  /*16390*/  HMMA.16816.F32.BF16 R4, R108.reuse, R12, R4 ;  /* 0x0000000c6c04723c */ /* 0x042fe40000041804 */
[----:B------:R-:W-:Y:S01]  /*163a0*/  MUFU.EX2 R190, R190 ;  /* 0x000000be00be7308 */ /* 0x000fe20000000800 */
[----:B------:R-:W-:Y:S02]  /*163b0*/  LDSM.16.MT88.4 R84, [R146+0x9800] ;  /* 0x009800009254783b */ /* 0x000fe40000004200 */
        /* <DEDUP_REMOVED lines=8> */
[----:B------:R-:W-:Y:S06]  /*16440*/  FADD.FTZ R107, R107, R116 ;  /* 0x000000746b6b7221 */ /* 0x000fec0000010000 */
[----:B------:R-:W-:Y:S01]  /*16450*/  MUFU.EX2 R189, R189 ;  /* 0x000000bd00bd7308 */ /* 0x000fe20000000800 */
[----:B------:R-:W-:Y:S01]  /*16460*/  FADD.FTZ R113, R113, R118 ;  /* 0x0000007671717221 */ /* 0x000fe20000010000 */
[C---:B--2---:R-:W-:Y:S03]  /*16470*/  HMMA.16816.F32.BF16 R12, R108.reuse, R20, R12 ;  /* 0x000000146c0c723c */ /* 0x044fe6000004180c */
[C---:B------:R-:W-:Y:S01]  /*16480*/  FMUL.FTZ R20, R101.reuse, R80 ;  /* 0x0000005065147220 */ /* 0x040fe20000410000 */
[----:B------:R-:W-:Y:S01]  /*16490*/  FMUL.FTZ R21, R101, R81 ;  /* 0x0000005165157220 */ /* 0x000fe20000410000 */
[----:B------:R-:W-:Y:S03]  /*164a0*/  FADD.FTZ R114, R114, R107 ;  /* 0x0000006b72727221 */ /* 0x000fe60000010000 */
[----:B------:R-:W-:Y:S01]  /*164b0*/  MUFU.EX2 R183, R183 ;  /* 0x000000b700b77308 */ /* 0x000fe20000000800 */
[----:B------:R-:W-:Y:S01]  /*164c0*/  FADD.FTZ R112, R112, R113 ;  /* 0x0000007170707221 */ /* 0x000fe20000010000 */
[C---:B------:R-:W-:Y:S03]  /*164d0*/  HMMA.16816.F32.BF16 R16, R108.reuse, R22, R16 ;  /* 0x000000166c10723c */ /* 0x040fe60000041810 */
[C---:B------:R-:W-:Y:S01]  /*164e0*/  FMUL.FTZ R22, R3.reuse, R82 ;  /* 0x0000005203167220 */ /* 0x040fe20000410000 */
[----:B------:R-:W-:Y:S02]  /*164f0*/  FMUL.FTZ R23, R3, R83 ;  /* 0x0000005303177220 */ /* 0x000fe40000410000 */
[----:B------:R-:W1:Y:S02]  /*16500*/  LDSM.16.MT88.4 R80, [R144+0x8000] ;  /* 0x008000009050783b */ /* 0x000e640000004200 */
[----:B------:R-:W-:Y:S03]  /*16510*/  MUFU.EX2 R188, R188 ;  /* 0x000000bc00bc7308 */ /* 0x000fe60000000800 */
[C---:B------:R-:W-:Y:S03]  /*16520*/  HMMA.16816.F32.BF16 R20, R108.reuse, R28, R20 ;  /* 0x0000001c6c14723c */ /* 0x040fe60000041814 */
[C---:B------:R-:W-:Y:S01]  /*16530*/  FMUL.FTZ R28, R101.reuse, R72 ;  /* 0x00000048651c7220 */ /* 0x040fe20000410000 */
[----:B------:R-:W-:Y:S03]  /*16540*/  FMUL.FTZ R29, R101, R73 ;  /* 0x00000049651d7220 */ /* 0x000fe60000410000 */
[----:B------:R-:W-:Y:S01]  /*16550*/  MUFU.EX2 R179, R179 ;  /* 0x000000b300b37308 */ /* 0x000fe20000000800 */
[C---:B------:R-:W-:Y:S03]  /*16560*/  HMMA.16816.F32.BF16 R24, R108.reuse, R30, R24 ;  /* 0x0000001e6c18723c */ /* 0x040fe60000041818 */
[C---:B------:R-:W-:Y:S01]  /*16570*/  FMUL.FTZ R30, R3.reuse, R74 ;  /* 0x0000004a031e7220 */ /* 0x040fe20000410000 */
[----:B------:R-:W-:Y:S05]  /*16580*/  FMUL.FTZ R31, R3, R75 ;  /* 0x0000004b031f7220 */ /* 0x000fea0000410000 */
[----:B------:R-:W-:Y:S01]  /*16590*/  MUFU.EX2 R192, R192 ;  /* 0x000000c000c07308 */ /* 0x000fe20000000800 */
[----:B------:R-:W2:Y:S09]  /*165a0*/  LDSM.16.MT88.4 R72, [R147+0xa000] ;  /* 0x00a000009348783b */ /* 0x000eb20000004200 */
[----:B------:R-:W-:Y:S10]  /*165b0*/  MUFU.EX2 R135, R135 ;  /* 0x0000008700877308 */ /* 0x000ff40000000800 */
[----:B------:R-:W-:Y:S01]  /*165c0*/  MUFU.EX2 R194, R194 ;  /* 0x000000c200c27308 */ /* 0x000fe20000000800 */
[C---:B-1----:R-:W-:Y:S09]  /*165d0*/  HMMA.16816.F32.BF16 R28, R108.reuse, R80, R28 ;  /* 0x000000506c1c723c */ /* 0x042ff2000004181c */
[----:B------:R-:W-:Y:S01]  /*165e0*/  MUFU.EX2 R122, R122 ;  /* 0x0000007a007a7308 */ /* 0x000fe20000000800 */
[-CC-:B------:R-:W-:Y:S01]  /*165f0*/  FFMA.FTZ R81, R130, R105.reuse, -R134.reuse ;  /* 0x0000006982517223 */ /* 0x180fe20000010886 */
[-C--:B------:R-:W-:Y:S01]  /*16600*/  FFMA.FTZ R80, R127, R105.reuse, -R134 ;  /* 0x000000697f507223 */ /* 0x080fe20000010886 */
[-C--:B------:R-:W-:Y:S01]  /*16610*/  FFMA.FTZ R130, R132, R105.reuse, -R186 ;  /* 0x0000006984827223 */ /* 0x080fe200000108ba */
[C---:B------:R-:W-:Y:S06]  /*16620*/  HMMA.16816.F32.BF16 R32, R108.reuse, R82, R32 ;  /* 0x000000526c20723c */ /* 0x040fec0000041820 */
[----:B------:R-:W-:Y:S01]  /*16630*/  MUFU.EX2 R123, R123 ;  /* 0x0000007b007b7308 */ /* 0x000fe20000000800 */
[-CC-:B------:R-:W-:Y:S01]  /*16640*/  FFMA.FTZ R82, R129, R105.reuse, -R134.reuse ;  /* 0x0000006981527223 */ /* 0x180fe20000010886 */
[-C--:B------:R-:W-:Y:S01]  /*16650*/  FFMA.FTZ R134, R128, R105.reuse, -R134 ;  /* 0x0000006980867223 */ /* 0x080fe20000010886 */
[-CC-:B------:R-:W-:Y:S01]  /*16660*/  FFMA.FTZ R128, R106, R105.reuse, -R186.reuse ;  /* 0x000000696a807223 */ /* 0x180fe200000108ba */
[----:B------:R-:W-:Y:S06]  /*16670*/  FFMA.FTZ R186, R104, R105, -R186 ;  /* 0x0000006968ba7223 */ /* 0x000fec00000108ba */
[----:B------:R-:W1:Y:S01]  /*16680*/  MUFU.EX2 R126, R126 ;  /* 0x0000007e007e7308 */ /* 0x000e620000000800 */
[C---:B--2---:R-:W-:Y:S09]  /*16690*/  HMMA.16816.F32.BF16 R36, R108.reuse, R72, R36 ;  /* 0x000000486c24723c */ /* 0x044ff20000041824 */
[----:B------:R-:W-:Y:S01]  /*166a0*/  MUFU.EX2 R125, R125 ;  /* 0x0000007d007d7308 */ /* 0x000fe20000000800 */
[C---:B------:R-:W-:Y:S01]  /*166b0*/  HMMA.16816.F32.BF16 R40, R108.reuse, R74, R40 ;  /* 0x0000004a6c28723c */ /* 0x040fe20000041828 */
[----:B------:R-:W2:Y:S08]  /*166c0*/  LDSM.16.MT88.4 R72, [R145+0xa000] ;  /* 0x00a000009148783b */ /* 0x000eb00000004200 */
[----:B------:R-:W3:Y:S01]  /*166d0*/  MUFU.EX2 R124, R124 ;  /* 0x0000007c007c7308 */ /* 0x000ee20000000800 */
[C---:B------:R-:W-:Y:S09]  /*166e0*/  HMMA.16816.F32.BF16 R44, R108.reuse, R68, R44 ;  /* 0x000000446c2c723c */ /* 0x040ff2000004182c */
[----:B------:R-:W-:Y:S01]  /*166f0*/  MUFU.EX2 R127, R82 ;  /* 0x00000052007f7308 */ /* 0x000fe20000000800 */
[C---:B------:R-:W-:Y:S01]  /*16700*/  HMMA.16816.F32.BF16 R48, R108.reuse, R70, R48 ;  /* 0x000000466c30723c */ /* 0x040fe20000041830 */
[----:B------:R-:W5:Y:S08]  /*16710*/  LDSM.16.MT88.4 R68, [R144+0xa000] ;  /* 0x00a000009044783b */ /* 0x000f700000004200 */
[----:B------:R-:W3:Y:S10]  /*16720*/  MUFU.EX2 R106, R81 ;  /* 0x00000051006a7308 */ /* 0x000ef40000000800 */
[----:B------:R-:W-:Y:S10]  /*16730*/  MUFU.EX2 R104, R80 ;  /* 0x0000005000687308 */ /* 0x000ff40000000800 */
[----:B------:R-:W3:Y:S01]  /*16740*/  MUFU.EX2 R129, R134 ;  /* 0x0000008600817308 */ /* 0x000ee20000000800 */
[C---:B--2---:R-:W-:Y:S09]  /*16750*/  HMMA.16816.F32.BF16 R52, R108.reuse, R72, R52 ;  /* 0x000000486c34723c */ /* 0x044ff20000041834 */
[----:B------:R-:W-:Y:S01]  /*16760*/  MUFU.EX2 R131, R131 ;  /* 0x0000008300837308 */ /* 0x000fe20000000800 */
[C---:B------:R-:W-:Y:S01]  /*16770*/  HMMA.16816.F32.BF16 R56, R108.reuse, R74, R56 ;  /* 0x0000004a6c38723c */ /* 0x040fe20000041838 */
[----:B------:R-:W2:Y:S08]  /*16780*/  LDSM.16.MT88.4 R72, [R147+0x8800] ;  /* 0x008800009348783b */ /* 0x000eb00000004200 */
[----:B------:R-:W3:Y:S01]  /*16790*/  MUFU.EX2 R130, R130 ;  /* 0x0000008200827308 */ /* 0x000ee20000000800 */
[C---:B-----5:R-:W-:Y:S03]  /*167a0*/  HMMA.16816.F32.BF16 R60, R108.reuse, R68, R60 ;  /* 0x000000446c3c723c */ /* 0x060fe6000004183c */
[----:B----4-:R-:W-:Y:S01]  /*167b0*/  F2FP.BF16.F32.PACK_AB R68, R120, R121 ;  /* 0x000000797844723e */ /* 0x010fe200000010ff */
[----:B------:R-:W-:Y:S01]  /*167c0*/  FADD.FTZ R121, R121, R112 ;  /* 0x0000007079797221 */ /* 0x000fe20000010000 */
[----:B-1----:R-:W-:Y:S04]  /*167d0*/  F2FP.BF16.F32.PACK_AB R69, R126, R123 ;  /* 0x0000007b7e45723e */ /* 0x002fe800000010ff */
[----:B------:R-:W-:Y:S01]  /*167e0*/  MUFU.EX2 R128, R128 ;  /* 0x0000008000807308 */ /* 0x000fe20000000800 */
[----:B------:R-:W-:Y:S01]  /*167f0*/  FADD.FTZ R123, R123, R114 ;  /* 0x000000727b7b7221 */ /* 0x000fe20000010000 */
[----:B------:R-:W-:Y:S03]  /*16800*/  HMMA.16816.F32.BF16 R64, R108, R70, R64 ;  /* 0x000000466c40723c */ /* 0x000fe60000041840 */
[----:B------:R-:W-:Y:S01]  /*16810*/  F2FP.BF16.F32.PACK_AB R70, R122, R119 ;  /* 0x000000777a46723e */ /* 0x000fe200000010ff */
[----:B------:R-:W-:Y:S01]  /*16820*/  FADD.FTZ R126, R126, R123 ;  /* 0x0000007b7e7e7221 */ /* 0x000fe20000010000 */
[----:B---3--:R-:W-:Y:S03]  /*16830*/  F2FP.BF16.F32.PACK_AB R71, R124, R125 ;  /* 0x0000007d7c47723e */ /* 0x008fe600000010ff */
[----:B------:R-:W1:Y:S01]  /*16840*/  MUFU.EX2 R101, R186 ;  /* 0x000000ba00657308 */ /* 0x000e620000000800 */
[----:B------:R-:W-:Y:S01]  /*16850*/  F2FP.BF16.F32.PACK_AB R108, R106, R127 ;  /* 0x0000007f6a6c723e */ /* 0x000fe200000010ff */
[----:B------:R-:W-:Y:S01]  /*16860*/  FADD.FTZ R120, R120, R121 ;  /* 0x0000007978787221 */ /* 0x000fe20000010000 */
[----:B------:R-:W-:Y:S01]  /*16870*/  F2FP.BF16.F32.PACK_AB R110, R129, R104 ;  /* 0x00000068816e723e */ /* 0x000fe200000010ff */
[----:B------:R-:W-:Y:S01]  /*16880*/  FADD.FTZ R125, R125, R126 ;  /* 0x0000007e7d7d7221 */ /* 0x000fe20000010000 */
[----:B------:R-:W-:Y:S01]  /*16890*/  F2FP.BF16.F32.PACK_AB R109, R130, R131 ;  /* 0x00000083826d723e */ /* 0x000fe200000010ff */
[----:B------:R-:W-:Y:S02]  /*168a0*/  FADD.FTZ R3, R119, R120 ;  /* 0x0000007877037221 */ /* 0x000fe40000010000 */
[----:B------:R-:W-:Y:S02]  /*168b0*/  FADD.FTZ R124, R124, R125 ;  /* 0x0000007d7c7c7221 */ /* 0x000fe40000010000 */
[----:B------:R-:W-:Y:S01]  /*168c0*/  FADD.FTZ R3, R122, R3 ;  /* 0x000000037a037221 */ /* 0x000fe20000010000 */
[----:B-1----:R-:W-:Y:S01]  /*168d0*/  F2FP.BF16.F32.PACK_AB R111, R101, R128 ;  /* 0x00000080656f723e */ /* 0x002fe200000010ff */
[C---:B--2---:R-:W-:Y:S08]  /*168e0*/  HMMA.16816.F32.BF16 R4, R68.reuse, R72, R4 ;  /* 0x000000484404723c */ /* 0x044ff00000041804 */
[C---:B------:R-:W-:Y:S01]  /*168f0*/  HMMA.16816.F32.BF16 R8, R68.reuse, R74, R8 ;  /* 0x0000004a4408723c */ /* 0x040fe20000041808 */
[----:B------:R-:W1:Y:S07]  /*16900*/  LDSM.16.MT88.4 R72, [R145+0x8800] ;  /* 0x008800009148783b */ /* 0x000e6e0000004200 */
[C---:B------:R-:W-:Y:S08]  /*16910*/  HMMA.16816.F32.BF16 R12, R68.reuse, R76, R12 ;  /* 0x0000004c440c723c */ /* 0x040ff0000004180c */
        /* <DEDUP_REMOVED lines=22> */
[----:B------:R-:W-:Y:S01]  /*16a80*/  F2FP.BF16.F32.PACK_AB R69, R192, R179 ;  /* 0x000000b3c045723e */ /* 0x000fe200000010ff */
[----:B------:R-:W-:Y:S01]  /*16a90*/  FADD.FTZ R179, R179, R124 ;  /* 0x0000007cb3b37221 */ /* 0x000fe20000010000 */
[----:B------:R-:W-:Y:S03]  /*16aa0*/  F2FP.BF16.F32.PACK_AB R71, R194, R135 ;  /* 0x00000087c247723e */ /* 0x000fe600000010ff */
[----:B------:R-:W-:Y:S04]  /*16ab0*/  FADD.FTZ R192, R192, R179 ;  /* 0x000000b3c0c07221 */ /* 0x000fe80000010000 */
[----:B------:R-:W-:Y:S04]  /*16ac0*/  FADD.FTZ R135, R135, R192 ;  /* 0x000000c087877221 */ /* 0x000fe80000010000 */
        /* <DEDUP_REMOVED lines=31> */
[C---:B------:R-:W-:Y:S08]  /*16cc0*/  HMMA.16816.F32.BF16 R84, R108.reuse, R86, R16 ;  /* 0x000000566c54723c */ /* 0x040ff00000041810 */
        /* <DEDUP_REMOVED lines=13> */
[C---:B-----5:R-:W-:Y:S03]  /*16da0*/  HMMA.16816.F32.BF16 R52, R108.reuse, R12, R52 ;  /* 0x0000000c6c34723c */ /* 0x060fe60000041834 */
[----:B------:R-:W-:Y:S04]  /*16db0*/  FADD.FTZ R3, R127, R188 ;  /* 0x000000bc7f037221 */ /* 0x000fe80000010000 */
[----:B------:R-:W-:Y:S01]  /*16dc0*/  FADD.FTZ R3, R106, R3 ;  /* 0x000000036a037221 */ /* 0x000fe20000010000 */
[C---:B------:R-:W-:Y:S03]  /*16dd0*/  HMMA.16816.F32.BF16 R56, R108.reuse, R14, R56 ;  /* 0x0000000e6c38723c */ /* 0x040fe60000041838 */
[----:B------:R-:W-:Y:S01]  /*16de0*/  FADD.FTZ R104, R104, R3 ;  /* 0x0000000368687221 */ /* 0x000fe20000010000 */
[----:B------:R-:W-:Y:S03]  /*16df0*/  IMAD.MOV.U32 R3, RZ, RZ, R2 ;  /* 0x000000ffff037224 */ /* 0x000fe600078e0002 */
[----:B------:R-:W-:Y:S01]  /*16e00*/  FADD.FTZ R184, R129, R104 ;  /* 0x0000006881b87221 */ /* 0x000fe20000010000 */
[C---:B-1----:R-:W-:Y:S03]  /*16e10*/  HMMA.16816.F32.BF16 R60, R108.reuse, R4, R60 ;  /* 0x000000046c3c723c */ /* 0x042fe6000004183c */
[----:B------:R-:W-:Y:S04]  /*16e20*/  FADD.FTZ R5, R131, R194 ;  /* 0x000000c283057221 */ /* 0x000fe80000010000 */
[----:B------:R-:W-:Y:S01]  /*16e30*/  FADD.FTZ R5, R130, R5 ;  /* 0x0000000582057221 */ /* 0x000fe20000010000 */
[----:B------:R-:W-:Y:S03]  /*16e40*/  HMMA.16816.F32.BF16 R64, R108, R6, R64 ;  /* 0x000000066c40723c */ /* 0x000fe60000041840 */
[----:B------:R-:W-:Y:S04]  /*16e50*/  FADD.FTZ R128, R128, R5 ;  /* 0x0000000580807221 */ /* 0x000fe80000010000 */
[----:B------:R-:W-:Y:S01]  /*16e60*/  FADD.FTZ R182, R101, R128 ;  /* 0x0000008065b67221 */ /* 0x000fe20000010000 */
[----:B------:R-:W-:Y:S01]  /*16e70*/  IMAD.MOV.U32 R101, RZ, RZ, R0 ;  /* 0x000000ffff657224 */ /* 0x000fe200078e0000 */
[----:B------:R-:W-:Y:S11]  /*16e80*/  @P0 BRA `(.L_x_10311) ;  /* 0xffffffcc00180947 */ /* 0x000ff6000383ffff */
.L_x_10304:
        /* <DEDUP_REMOVED lines=10> */
.L_x_10327:
[----:B------:R-:W3:Y:S01]  /*16f30*/  MUFU.RCP R5, R9 ;  /* 0x0000000900057308 */ /* 0x000ee20000001000 */
[----:B------:R-:W2:Y:S01]  /*16f40*/  S2UR UR7, SR_CgaCtaId ;  /* 0x00000000000779c3 */ /* 0x000ea20000008800 */
[----:B----4-:R-:W-:Y:S01]  /*16f50*/  FADD.FTZ R8, R7, R10 ;  /* 0x0000000a07087221 */ /* 0x010fe20000010000 */
[----:B------:R-:W-:Y:S01]  /*16f60*/  FSETP.NE.FTZ.AND P2, PT, R9, RZ, PT ;  /* 0x000000ff0900720b */ /* 0x000fe20003f55000 */
[----:B------:R-:W-:Y:S01]  /*16f70*/  UMOV UR8, 0x400 ;  /* 0x0000040000087882 */ /* 0x000fe20000000000 */
[C---:B------:R-:W-:Y:S02]  /*16f80*/  SHF.L.U32 R6, R159.reuse, 0x1, RZ ;  /* 0x000000019f067819 */ /* 0x040fe400000006ff */
[C---:B------:R-:W-:Y:S01]  /*16f90*/  SHF.L.U32 R11, R159.reuse, 0x4, RZ ;  /* 0x000000049f0b7819 */ /* 0x040fe200000006ff */
[----:B------:R-:W4:Y:S01]  /*16fa0*/  MUFU.RCP R10, R8 ;  /* 0x00000008000a7308 */ /* 0x000f220000001000 */
[----:B------:R-:W-:Y:S02]  /*16fb0*/  SHF.L.U32 R4, R159, 0x5, RZ ;  /* 0x000000059f047819 */ /* 0x000fe400000006ff */
[----:B------:R-:W-:-:S02]  /*16fc0*/  FSETP.NE.FTZ.AND P1, PT, R8, RZ, PT ;  /* 0x000000ff0800720b */ /* 0x000fc40003f35000 */
[----:B------:R-:W-:Y:S02]  /*16fd0*/  LOP3.LUT R11, R11, 0x1c0, RZ, 0xc0, !PT ;  /* 0x000001c00b0b7812 */ /* 0x000fe400078ec0ff */
[----:B------:R-:W-:Y:S02]  /*16fe0*/  LOP3.LUT P0, RZ, R159, 0x4, RZ, 0xc0, !PT ;  /* 0x000000049fff7812 */ /* 0x000fe4000780c0ff */
[----:B---3--:R-:W-:Y:S02]  /*16ff0*/  FSEL R7, R5, 1, P2 ;  /* 0x3f80000005077808 */ /* 0x008fe40001000000 */
[----:B------:R-:W-:Y:S02]  /*17000*/  LOP3.LUT R5, R6, 0x6, RZ, 0xc0, !PT ;  /* 0x0000000606057812 */ /* 0x000fe400078ec0ff */
[----:B------:R-:W-:Y:S01]  /*17010*/  LOP3.LUT R11, R11, 0x38, R6, 0xf8, !PT ;  /* 0x000000380b0b7812 */ /* 0x000fe200078ef806 */
[----:B------:R-:W-:Y:S01]  /*17020*/  FMUL.FTZ R96, R7, R96 ;  /* 0x0000006007607220 */ /* 0x000fe20000410000 */
[----:B------:R-:W-:Y:S01]  /*17030*/  LOP3.LUT R4, R5, 0x7c00, R4, 0xf8, !PT ;  /* 0x00007c0005047812 */ /* 0x000fe200078ef804 */
[----:B------:R-:W-:Y:S01]  /*17040*/  FMUL.FTZ R97, R7, R97 ;  /* 0x0000006107617220 */ /* 0x000fe20000410000 */
[----:B------:R-:W-:Y:S01]  /*17050*/  R2P PR, R159, 0x18 ;  /* 0x000000189f007804 */ /* 0x000fe20000000000 */
[----:B--2---:R-:W-:Y:S01]  /*17060*/  ULEA UR7, UR7, UR8, 0x18 ;  /* 0x0000000807077291 */ /* 0x004fe2000f8ec0ff */
[----:B----4-:R-:W-:Y:S01]  /*17070*/  FSEL R10, R10, 1, P1 ;  /* 0x3f8000000a0a7808 */ /* 0x010fe20000800000 */
        /* <DEDUP_REMOVED lines=142> */
[----:B--2---:R-:W2:Y:S04]  /*17960*/  LD.E.64 R46, desc[UR4][R102.64+0x88] ;  /* 0x00008804662e7980 */ /* 0x004ea8000c101b00 */
[----:B------:R1:W5:Y:S06]  /*17970*/  LD.E.64 R42, desc[UR4][R102.64+0x90] ;  /* 0x00009004662a7980 */ /* 0x00036c000c101b00 */
[----:B------:R1:W5:Y:S01]  /*17980*/  @!P0 LD.E.64 R44, desc[UR4][R102.64+0x80] ;  /* 0x00008004662c8980 */ /* 0x000362000c101b00 */
[----:B----4-:R-:W-:-:S13]  /*17990*/  ISETP.NE.AND P3, PT, R4, RZ, PT ;  /* 0x000000ff0400720c */ /* 0x010fda0003f65270 */
[----:B------:R-:W4:Y:S04]  /*179a0*/  @!P3 LD.E R4, desc[UR4][R102.64+0x60] ;  /* 0x000060046604b980 */ /* 0x000f28000c101900 */
[----:B------:R-:W4:Y:S01]  /*179b0*/  @!P3 LD.E R39, desc[UR4][R102.64+0xb4] ;  /* 0x0000b4046627b980 */ /* 0x000f22000c101900 */
[----:B------:R-:W1:Y:S08]  /*179c0*/  @P1 MUFU.LG2 R8, R8 ;  /* 0x0000000800081308 */ /* 0x000e700000000c00 */
[----:B------:R-:W2:Y:S01]  /*179d0*/  @P2 MUFU.LG2 R9, R9 ;  /* 0x0000000900092308 */ /* 0x000ea20000000c00 */
[--C-:B---3--:R-:W-:Y:S01]  /*179e0*/  SHF.R.U32.HI R5, RZ, 0x1, R159.reuse ;  /* 0x00000001ff057819 */ /* 0x108fe2000001169f */
[----:B------:R-:W-:Y:S01]  /*179f0*/  BSSY.RECONVERGENT B0, `(.L_x_10313) ;  /* 0x0000015000007945 */ /* 0x000fe20003800200 */
[----:B------:R-:W-:-:S02]  /*17a00*/  SHF.R.U32.HI R36, RZ, 0x2, R159 ;  /* 0x00000002ff247819 */ /* 0x000fc4000001169f */
[----:B------:R-:W-:Y:S01]  /*17a10*/  LOP3.LUT R5, R5, 0x30, RZ, 0xc0, !PT ;  /* 0x0000003005057812 */ /* 0x000fe200078ec0ff */
[----:B-1----:R-:W-:Y:S01]  /*17a20*/  @P1 FMUL.FTZ R7, R8, 0.69314718246459960938 ;  /* 0x3f31721808071820 */ /* 0x002fe20000410000 */
[----:B------:R-:W-:Y:S01]  /*17a30*/  MOV R37, 0x7f800000 ;  /* 0x7f80000000257802 */ /* 0x000fe20000000f00 */
[----:B--2---:R-:W-:Y:S01]  /*17a40*/  @P0 IMAD.WIDE.U32 R48, R46, R166, RZ ;  /* 0x000000a62e300225 */ /* 0x004fe200078e00ff */
[----:B------:R-:W-:-:S03]  /*17a50*/  MOV R38, 0x7f800000 ;  /* 0x7f80000000267802 */ /* 0x000fc60000000f00 */
[----:B-----5:R-:W-:Y:S01]  /*17a60*/  @P1 FFMA.FTZ R37, R3, R0, R7 ;  /* 0x0000000003251223 */ /* 0x020fe20000010007 */
[----:B------:R-:W-:Y:S01]  /*17a70*/  @P2 FMUL.FTZ R6, R9, 0.69314718246459960938 ;  /* 0x3f31721809062820 */ /* 0x000fe20000410000 */
[----:B------:R-:W-:Y:S01]  /*17a80*/  LOP3.LUT P4, RZ, R159, 0x3, RZ, 0xc0, !PT ;  /* 0x000000039fff7812 */ /* 0x000fe2000788c0ff */
[----:B------:R-:W-:Y:S01]  /*17a90*/  @P0 IMAD R0, R47, R166, RZ ;  /* 0x000000a62f000224 */ /* 0x000fe200078e02ff */
[----:B------:R-:W-:Y:S01]  /*17aa0*/  LOP3.LUT R36, R5, 0x7, R36, 0xf8, !PT ;  /* 0x0000000705247812 */ /* 0x000fe200078ef824 */
[----:B------:R-:W-:Y:S01]  /*17ab0*/  @P2 FFMA.FTZ R38, R3, R2, R6 ;  /* 0x0000000203262223 */ /* 0x000fe20000010006 */
        /* <DEDUP_REMOVED lines=8> */
.L_x_10314:
[----:B------:R-:W-:Y:S05]  /*17b40*/  BSYNC.RECONVERGENT B0 ;  /* 0x0000000000007941 */ /* 0x000fea0003800200 */
.L_x_10313:
        /* <DEDUP_REMOVED lines=25> */
.L_x_10316:
[----:B------:R-:W-:Y:S05]  /*17ce0*/  BSYNC.RECONVERGENT B0 ;  /* 0x0000000000007941 */ /* 0x000fea0003800200 */
.L_x_10315:
[----:B-1----:R1:W5:Y:S01]  /*17cf0*/  LD.E R103, desc[UR4][R102.64+0xc0] ;  /* 0x0000c00466677980 */ /* 0x002362000c101900 */
[-C--:B------:R-:W-:Y:S01]  /*17d00*/  @!P0 IMAD R3, R45, R161.reuse, RZ ;  /* 0x000000a12d038224 */ /* 0x080fe200078e02ff */
[----:B------:R-:W-:Y:S01]  /*17d10*/  BSSY.RECONVERGENT B0, `(.L_x_10317) ;  /* 0x000001f000007945 */ /* 0x000fe20003800200 */
[----:B------:R-:W-:Y:S01]  /*17d20*/  @!P0 IMAD.WIDE.U32 R36, R44, R161, RZ ;  /* 0x000000a12c248225 */ /* 0x000fe200078e00ff */
[----:B------:R-:W2:Y:S01]  /*17d30*/  S2R R2, SR_TID.X ;  /* 0x0000000000027919 */ /* 0x000ea20000002100 */
[----:B------:R-:W-:Y:S02]  /*17d40*/  @P0 MOV R36, R48 ;  /* 0x0000003000240202 */ /* 0x000fe40000000f00 */
[----:B------:R-:W-:Y:S01]  /*17d50*/  IMAD.IADD R164, R164, 0x1, -R162 ;  /* 0x00000001a4a47824 */ /* 0x000fe200078e0aa2 */
[----:B------:R-:W-:Y:S01]  /*17d60*/  @!P0 IADD3 R3, PT, PT, R37, R3, RZ ;  /* 0x0000000325038210 */ /* 0x000fe20007ffe0ff */
[----:B------:R-:W-:Y:S02]  /*17d70*/  IMAD.MOV.U32 R181, RZ, RZ, RZ ;  /* 0x000000ffffb57224 */ /* 0x000fe400078e00ff */
[----:B------:R-:W-:Y:S01]  /*17d80*/  @P0 IMAD.IADD R3, R49, 0x1, R0 ;  /* 0x0000000131030824 */ /* 0x000fe200078e0200 */
[----:B------:R-:W-:Y:S01]  /*17d90*/  ISETP.GE.AND P3, PT, R171, R164, PT ;  /* 0x000000a4ab00720c */ /* 0x000fe20003f66270 */
[----:B------:R-:W-:Y:S01]  /*17da0*/  IMAD.WIDE.U32 R38, R162, R46, R180 ;  /* 0x0000002ea2267225 */ /* 0x000fe200078e00b4 */
[----:B------:R-:W-:-:S02]  /*17db0*/  ISETP.GE.AND P2, PT, R170, R164, PT ;  /* 0x000000a4aa00720c */ /* 0x000fc40003f46270 */
[----:B------:R-:W-:Y:S01]  /*17dc0*/  ISETP.GE.AND P1, PT, R167, R164, PT ;  /* 0x000000a4a700720c */ /* 0x000fe20003f26270 */
[----:B------:R-:W-:-:S05]  /*17dd0*/  IMAD R162, R47, R162, RZ ;  /* 0x000000a22fa27224 */ /* 0x000fca00078e02ff */
[----:B------:R-:W-:Y:S02]  /*17de0*/  IADD3 R162, PT, PT, R39, R162, RZ ;  /* 0x000000a227a27210 */ /* 0x000fe40007ffe0ff */
[----:B--2---:R-:W-:Y:S01]  /*17df0*/  SHF.R.U32.HI R37, RZ, 0x3, R2 ;  /* 0x00000003ff257819 */ /* 0x004fe20000011602 */
[-C--:B------:R-:W-:Y:S02]  /*17e00*/  IMAD R2, R43, R160.reuse, RZ ;  /* 0x000000a02b027224 */ /* 0x080fe400078e02ff */
[----:B------:R-:W-:Y:S01]  /*17e10*/  IMAD.WIDE.U32 R42, R42, R160, RZ ;  /* 0x000000a02a2a7225 */ /* 0x000fe200078e00ff */
[----:B------:R-:W-:-:S03]  /*17e20*/  ISETP.GE.AND P5, PT, R37, R164, PT ;  /* 0x000000a42500720c */ /* 0x000fc60003fa6270 */
[----:B------:R-:W-:Y:S01]  /*17e30*/  IMAD.IADD R2, R43, 0x1, R2 ;  /* 0x000000012b027824 */ /* 0x000fe200078e0202 */
[----:B------:R-:W-:-:S04]  /*17e40*/  IADD3 R38, P4, P0, R42, R38, R36 ;  /* 0x000000262a267210 */ /* 0x000fc8000789e024 */
[----:B------:R-:W-:-:S05]  /*17e50*/  IADD3.X R39, PT, PT, R2, R162, R3, P4, P0 ;  /* 0x000000a202277210 */ /* 0x000fca00027e0403 */
[----:B-1----:R-:W-:Y:S05]  /*17e60*/  @P5 BRA `(.L_x_10318) ;  /* 0x0000000000245947 */ /* 0x002fea0003800000 */
        /* <DEDUP_REMOVED lines=9> */
.L_x_10318:
[----:B------:R-:W-:Y:S05]  /*17f00*/  BSYNC.RECONVERGENT B0 ;  /* 0x0000000000007941 */ /* 0x000fea0003800200 */
.L_x_10317:
        /* <DEDUP_REMOVED lines=16> */
.L_x_10320:
[----:B------:R-:W-:Y:S05]  /*18010*/  BSYNC.RECONVERGENT B0 ;  /* 0x0000000000007941 */ /* 0x000fea0003800200 */
.L_x_10319:
        /* <DEDUP_REMOVED lines=16> */
.L_x_10322:
[----:B------:R-:W-:Y:S05]  /*18120*/  BSYNC.RECONVERGENT B0 ;  /* 0x0000000000007941 */ /* 0x000fea0003800200 */
.L_x_10321:
[----:B------:R-:W-:-:S04]  /*18130*/  MOV R159, 0x0 ;  /* 0x00000000009f7802 */ /* 0x000fc80000000f00 */
[----:B-12345:R-:W-:Y:S05]  /*18140*/  @P1 RET.REL.NODEC R158 `(_ZN5flash24flash_fwd_splitkv_kernelI23Flash_fwd_kernel_traitsILi128ELi64ELi64ELi4ELb0ELb0EN7cutlass10bfloat16_tE19Flash_kernel_traitsILi128ELi64ELi64ELi4ES3_EELb0ELb1ELb0ELb0ELb0ELb0ELb0ELb1EEEvNS_16Flash_fwd_paramsE) ;  /* 0xfffffe7c9eac1950 */ /* 0x03efea0003c3ffff */
        /* <DEDUP_REMOVED lines=14> */
[----:B-1----:R-:W-:Y:S05]  /*18230*/  @P0 RET.REL.NODEC R158 `(_ZN5flash24flash_fwd_splitkv_kernelI23Flash_fwd_kernel_traitsILi128ELi64ELi64ELi4ELb0ELb0EN7cutlass10bfloat16_tE19Flash_kernel_traitsILi128ELi64ELi64ELi4ES3_EELb0ELb1ELb0ELb0ELb0ELb0ELb0ELb1EEEvNS_16Flash_fwd_paramsE) ;  /* 0xfffffe7c9e700950 */ /* 0x002fea0003c3ffff */
[----:B------:R-:W-:Y:S01]  /*18240*/  MOV R159, 0x0 ;  /* 0x00000000009f7802 */ /* 0x000fe20000000f00 */
[----:B------:R1:W-:Y:S03]  /*18250*/  ST.E.128 desc[UR4][R2.64+0x80], R32 ;  /* 0x0000802002007985 */ /* 0x0003e6000c101d04 */
[----:B-1----:R-:W-:Y:S05]  /*18260*/  RET.REL.NODEC R158 `(_ZN5flash24flash_fwd_splitkv_kernelI23Flash_fwd_kernel_traitsILi128ELi64ELi64ELi4ELb0ELb0EN7cutlass10bfloat16_tE19Flash_kernel_traitsILi128ELi64ELi64ELi4ES3_EELb0ELb1ELb0ELb0ELb0ELb0ELb0ELb1EEEvNS_16Flash_fwd_paramsE) ;  /* 0xfffffe7c9e647950 */ /* 0x002fea0003c3ffff */
.L_x_10312:
[----:B------:R-:W-:Y:S01]  /*18270*/  MOV R5, 0x2 ;  /* 0x0000000200057802 */ /* 0x000fe20000000f00 */
[----:B------:R-:W-:Y:S01]  /*18280*/  IMAD.MOV.U32 R4, RZ, RZ, 0x1f ;  /* 0x0000001fff047424 */ /* 0x000fe200078e00ff */
[----:B------:R-:W-:-:S07]  /*18290*/  MOV R6, 0xffffffff ;  /* 0xffffffff00067802 */ /* 0x000fce0000000f00 */
[----:B-1---5:R-:W-:Y:S05]  /*182a0*/  WARPSYNC.COLLECTIVE R6, `(.L_x_10323) ;  /* 0x0000000006087348 */ /* 0x022fea0003c00000 */
[----:B------:R2:W3:Y:S02]  /*182b0*/  SHFL.BFLY P0, R10, R184, R5, R4 ;  /* 0x0c000005b80a7389 */ /* 0x0004e40000000004 */
[----:B-123-5:R-:W-:Y:S05]  /*182c0*/  ENDCOLLECTIVE ;  /* 0x000000000000791b */ /* 0x02efea0003800000 */
.L_x_10323:
[----:B------:R-:W-:Y:S02]  /*182d0*/  IMAD.MOV.U32 R7, RZ, RZ, R10 ;  /* 0x000000ffff077224 */ /* 0x000fe400078e000a */
[----:B------:R-:W-:Y:S02]  /*182e0*/  IMAD.MOV.U32 R5, RZ, RZ, 0x1 ;  /* 0x00000001ff057424 */ /* 0x000fe400078e00ff */
[----:B------:R-:W-:-:S05]  /*182f0*/  FADD.FTZ R8, R7, R184 ;  /* 0x000000b807087221 */ /* 0x000fca0000010000 */
[----:B------:R-:W-:-:S07]  /*18300*/  MOV R184, R8 ;  /* 0x0000000800b87202 */ /* 0x000fce0000000f00 */
[----:B------:R-:W-:Y:S05]  /*18310*/  WARPSYNC.COLLECTIVE R6, `(.L_x_10324) ;  /* 0x0000000006087348 */ /* 0x000fea0003c00000 */
[----:B------:R1:W2:Y:S02]  /*18320*/  SHFL.BFLY P0, R10, R184, R5, R4 ;  /* 0x0c000005b80a7389 */ /* 0x0002a40000000004 */
[----:B-12---:R-:W-:Y:S05]  /*18330*/  ENDCOLLECTIVE ;  /* 0x000000000000791b */ /* 0x006fea0003800000 */
.L_x_10324:
[----:B------:R-:W-:Y:S01]  /*18340*/  MOV R184, R182 ;  /* 0x000000b600b87202 */ /* 0x000fe20000000f00 */
[----:B------:R-:W-:Y:S01]  /*18350*/  IMAD.MOV.U32 R5, RZ, RZ, 0x2 ;  /* 0x00000002ff057424 */ /* 0x000fe200078e00ff */
[----:B------:R-:W-:-:S07]  /*18360*/  MOV R9, R10 ;  /* 0x0000000a00097202 */ /* 0x000fce0000000f00 */
[----:B------:R-:W-:Y:S05]  /*18370*/  WARPSYNC.COLLECTIVE R6, `(.L_x_10325) ;  /* 0x0000000006087348 */ /* 0x000fea0003c00000 */
[----:B------:R1:W2:Y:S02]  /*18380*/  SHFL.BFLY P0, R10, R184, R5, R4 ;  /* 0x0c000005b80a7389 */ /* 0x0002a40000000004 */
[----:B-12---:R-:W-:Y:S05]  /*18390*/  ENDCOLLECTIVE ;  /* 0x000000000000791b */ /* 0x006fea0003800000 */
.L_x_10325:
[----:B------:R-:W-:Y:S01]  /*183a0*/  FADD.FTZ R9, R8, R9 ;  /* 0x0000000908097221 */ /* 0x000fe20000010000 */
[----:B------:R-:W-:Y:S01]  /*183b0*/  FADD.FTZ R7, R10, R182 ;  /* 0x000000b60a077221 */ /* 0x000fe20000010000 */
[----:B------:R-:W-:-:S04]  /*183c0*/  MOV R5, 0x1 ;  /* 0x0000000100057802 */ /* 0x000fc80000000f00 */
[----:B------:R-:W-:-:S07]  /*183d0*/  MOV R184, R7 ;  /* 0x0000000700b87202 */ /* 0x000fce0000000f00 */
[----:B------:R-:W-:Y:S05]  /*183e0*/  WARPSYNC.COLLECTIVE R6, `(.L_x_10326) ;  /* 0x0000000006087348 */ /* 0x000fea0003c00000 */
[----:B------:R1:W2:Y:S02]  /*183f0*/  SHFL.BFLY P0, R10, R184, R5, R4 ;  /* 0x0c000005b80a7389 */ /* 0x0002a40000000004 */
[----:B-12---:R-:W-:Y:S05]  /*18400*/  ENDCOLLECTIVE ;  /* 0x000000000000791b */ /* 0x006fea0003800000 */
.L_x_10326:
[----:B------:R-:W-:Y:S05]  /*18410*/  BRA `(.L_x_10327) ;  /* 0xffffffe800c47947 */ /* 0x000fea000383ffff */
.L_x_10328:
        /* <DEDUP_REMOVED lines=14> */
.L_x_14942:


//--------------------- .text._ZN5flash24flash_fwd_splitkv_kernelI23Flash_fwd_kernel_traitsILi128ELi64ELi64ELi4ELb0ELb0EN7cutlass10bfloat16_tE19Flash_kernel_traitsILi128ELi64ELi64ELi4ES3_EELb0ELb1ELb0ELb0ELb0ELb1ELb0ELb1EEEvNS_16Flash_fwd_paramsE --------------------------
	.section	.text._ZN5flash24flash_fwd_splitkv_kernelI23Flash_fwd_kernel_traitsILi128ELi64ELi64ELi4ELb0ELb0EN7cutlass10bfloat16_tE19Flash_kernel_traitsILi128ELi64ELi64ELi4ES3_EELb0ELb1ELb0ELb0ELb0ELb1ELb0ELb1EEEvNS_16Flash_fwd_paramsE,"ax",@progbits
	.align	128
        .global         _ZN5flash24flash_fwd_splitkv_kernelI23Flash_fwd_kernel_traitsILi128ELi64ELi64ELi4ELb0ELb0EN7cutlass10bfloat16_tE19Flash_kernel_traitsILi128ELi64ELi64ELi4ES3_EELb0ELb1ELb0ELb0ELb0ELb1ELb0ELb1EEEvNS_16Flash_fwd_paramsE
        .type           _ZN5flash24flash_fwd_splitkv_kernelI23Flash_fwd_kernel_traitsILi128ELi64ELi64ELi4ELb0ELb0EN7cutlass10bfloat16_tE19Flash_kernel_traitsILi128ELi64ELi64ELi4ES3_EELb0ELb1ELb0ELb0ELb0ELb1ELb0ELb1EEEvNS_16Flash_fwd_paramsE,@function
        .size           _ZN5flash24flash_fwd_splitkv_kernelI23Flash_fwd_kernel_traitsILi128ELi64ELi64ELi4ELb0ELb0EN7cutlass10bfloat16_tE19Flash_kernel_traitsILi128ELi64ELi64ELi4ES3_EELb0ELb1ELb0ELb0ELb0ELb1ELb0ELb1EEEvNS_16Flash_fwd_paramsE,(.L_x_14943 - _ZN5flash24flash_fwd_splitkv_kernelI23Flash_fwd_kernel_traitsILi128ELi64ELi64ELi4ELb0ELb0EN7cutlass10bfloat16_tE19Flash_kernel_traitsILi128ELi64ELi64ELi4ES3_EELb0ELb1ELb0ELb0ELb0ELb1ELb0ELb1EEEvNS_16Flash_fwd_paramsE)
        .other          _ZN5flash24flash_fwd_splitkv_kernelI23Flash_fwd_kernel_traitsILi128ELi64ELi64ELi4ELb0ELb0EN7cutlass10bfloat16_tE19Flash_kernel_traitsILi128ELi64ELi64ELi4ES3_EELb0ELb1ELb0ELb0ELb0ELb1ELb0ELb1EEEvNS_16Flash_fwd_paramsE,@"STO_CUDA_ENTRY STV_DEFAULT"
_ZN5flash24flash_fwd_splitkv_kernelI23Flash_fwd_kernel_traitsILi128ELi64ELi64ELi4ELb0ELb0EN7cutlass10bfloat16_tE19Flash_kernel_traitsILi128ELi64ELi64ELi4ES3_EELb0ELb1ELb0ELb0ELb0ELb1ELb0ELb1EEEvNS_16Flash_fwd_paramsE:
.text._ZN5flash24flash_fwd_splitkv_kernelI23Flash_fwd_kernel_traitsILi128ELi64ELi64ELi4ELb0ELb0EN7cutlass10bfloat16_tE19Flash_kernel_traitsILi128ELi64ELi64ELi4ES3_EELb0ELb1ELb0ELb0ELb0ELb1ELb0ELb1EEEvNS_16Flash_fwd_paramsE:
[----:B------:R-:W-:Y:S01]  /*0000*/  LDC R1, c[0x0][0x37c] ;  /* 0x0000df00ff017b82 */ /* 0x000fe20000000800 */
[----:B------:R-:W1:Y:S07]  /*0010*/  S2R R3, SR_CTAID.X ;  /* 0x0000000000037919 */ /* 0x000e6e0000002500 */
[----:B------:R-:W2:Y:S01]  /*0020*/  LDC.64 R102, c[0x0][0x348] ;  /* 0x0000d200ff667b82 */ /* 0x000ea20000000a00 */
[----:B------:R-:W-:Y:S01]  /*0030*/  BSSY.RECONVERGENT B4, `(.L_x_10329) ;  /* 0x0000005000047945 */ /* 0x000fe20003800200 */
[----:B------:R-:W-:Y:S01]  /*0040*/  MOV R158, 0x80 ;  /* 0x00000080009e7802 */ /* 0x000fe20000000f00 */
[----:B------:R-:W3:Y:S01]  /*0050*/  S2R R161, SR_CTAID.Y ;  /* 0x0000000000a17919 */ /* 0x000ee20000002600 */
[----:B------:R-:W4:Y:S05]  /*0060*/  S2R R160, SR_CTAID.Z ;  /* 0x0000000000a07919 */ /* 0x000f2a0000002700 */
[----:B-1234-:R-:W-:Y:S05]  /*0070*/  CALL.REL.NOINC `($_ZN5flash24flash_fwd_splitkv_kernelI23Flash_fwd_kernel_traitsILi128ELi64ELi64ELi4ELb0ELb0EN7cutlass10bfloat16_tE19Flash_kernel_traitsILi128ELi64ELi64ELi4ES3_EELb0ELb1ELb0ELb0ELb0ELb1ELb0ELb1EEEvNS_16Flash_fwd_paramsE$_ZN5flash30compute_attn_1rowblock_splitkvI23Flash_fwd_kernel_traitsILi128ELi64ELi64ELi4ELb0ELb0EN7cutlass10bfloat16_tE19Flash_kernel_traitsILi128ELi64ELi64ELi4ES3_EELb0ELb1ELb0ELb0ELb0ELb1ELb0ELb1ENS_16Flash_fwd_paramsEEEvRKT8_iiiii) ;  /* 0x0000000000087944 */ /* 0x01efea0003c00000 */
[----:B------:R-:W-:Y:S05]  /*0080*/  BSYNC.RECONVERGENT B4 ;  /* 0x0000000000047941 */ /* 0x000fea0003800200 */
.L_x_10329:
[----:B------:R-:W-:Y:S05]  /*0090*/  EXIT ;  /* 0x000000000000794d */ /* 0x000fea0003800000 */
        .type           $_ZN5flash24flash_fwd_splitkv_kernelI23Flash_fwd_kernel_traitsILi128ELi64ELi64ELi4ELb0ELb0EN7cutlass10bfloat16_tE19Flash_kernel_traitsILi128ELi64ELi64ELi4ES3_EELb0ELb1ELb0ELb0ELb0ELb1ELb0ELb1EEEvNS_16Flash_fwd_paramsE$_ZN5flash30compute_attn_1rowblock_splitkvI23Flash_fwd_kernel_traitsILi128ELi64ELi64ELi4ELb0ELb0EN7cutlass10bfloat16_tE19Flash_kernel_traitsILi128ELi64ELi64ELi4ES3_EELb0ELb1ELb0ELb0ELb0ELb1ELb0ELb1ENS_16Flash_fwd_paramsEEEvRKT8_iiiii,@function
        .size           $_ZN5flash24flash_fwd_splitkv_kernelI23Flash_fwd_kernel_traitsILi128ELi64ELi64ELi4ELb0ELb0EN7cutlass10bfloat16_tE19Flash_kernel_traitsILi128ELi64ELi64ELi4ES3_EELb0ELb1ELb0ELb0ELb0ELb1ELb0ELb1EEEvNS_16Flash_fwd_paramsE$_ZN5flash30compute_attn_1rowblock_splitkvI23Flash_fwd_kernel_traitsILi128ELi64ELi64ELi4ELb0ELb0EN7cutlass10bfloat16_tE19Flash_kernel_traitsILi128ELi64ELi64ELi4ES3_EELb0ELb1ELb0ELb0ELb0ELb1ELb0ELb1ENS_16Flash_fwd_paramsEEEvRKT8_iiiii,(.L_x_14943 - $_ZN5flash24flash_fwd_splitkv_kernelI23Flash_fwd_kernel_traitsILi128ELi64ELi64ELi4ELb0ELb0EN7cutlass10bfloat16_tE19Flash_kernel_traitsILi128ELi64ELi64ELi4ES3_EELb0ELb1ELb0ELb0ELb0ELb1ELb0ELb1EEEvNS_16Flash_fwd_paramsE$_ZN5flash30compute_attn_1rowblock_splitkvI23Flash_fwd_kernel_traitsILi128ELi64ELi64ELi4ELb0ELb0EN7cutlass10bfloat16_tE19Flash_kernel_traitsILi128ELi64ELi64ELi4ES3_EELb0ELb1ELb0ELb0ELb0ELb1ELb0ELb1ENS_16Flash_fwd_paramsEEEvRKT8_iiiii)
$_ZN5flash24flash_fwd_splitkv_kernelI23Flash_fwd_kernel_traitsILi128ELi64ELi64ELi4ELb0ELb0EN7cutlass10bfloat16_tE19Flash_kernel_traitsILi128ELi64ELi64ELi4ES3_EELb0ELb1ELb0ELb0ELb0ELb1ELb0ELb1EEEvNS_16Flash_fwd_paramsE$_ZN5flash30compute_attn_1rowblock_splitkvI23Flash_fwd_kernel_traitsILi128ELi64ELi64ELi4ELb0ELb0EN7cutlass10bfloat16_tE19Flash_kernel_traitsILi128ELi64ELi64ELi4ES3_EELb0ELb1ELb0ELb0ELb0ELb1ELb0ELb1ENS_16Flash_fwd_paramsEEEvRKT8_iiiii:
        /* <DEDUP_REMOVED lines=39> */
.L_x_10331:
[----:B------:R-:W-:Y:S05]  /*0310*/  BSYNC.RECONVERGENT B0 ;  /* 0x0000000000007941 */ /* 0x000fea0003800200 */
.L_x_10330:
[----:B------:R-:W-:Y:S04]  /*0320*/  BSSY.RECONVERGENT B0, `(.L_x_10332) ;  /* 0x0000007000007945 */ /* 0x000fe80003800200 */
[----:B------:R-:W-:Y:S05]  /*0330*/  @!P3 BRA `(.L_x_10333) ;  /* 0x000000000014b947 */ /* 0x000fea0003800000 */
[----:B-----5:R-:W2:Y:S02]  /*0340*/  LD.E.U8 R4, desc[UR4][R102.64+0x1b2] ;  /* 0x0001b20466047980 */ /* 0x020ea4000c101100 */
[----:B--2---:R-:W-:-:S13]  /*0350*/  ISETP.NE.AND P1, PT, R4, RZ, PT ;  /* 0x000000ff0400720c */ /* 0x004fda0003f25270 */
[----:B------:R-:W2:Y:S02]  /*0360*/  @P1 LD.E R7, desc[UR4][R14.64+0x4] ;  /* 0x000004040e071980 */ /* 0x000ea4000c101900 */
[----:B--2---:R-:W-:-:S06]  /*0370*/  @P1 IADD3 R4, PT, PT, R7, -R12, RZ ;  /* 0x8000000c07041210 */ /* 0x004fcc0007ffe0ff */
[----:B------:R2:W5:Y:S02]  /*0380*/  @!P1 LD.E R4, desc[UR4][R14.64] ;  /* 0x000000040e049980 */ /* 0x000564000c101900 */
.L_x_10333:
[----:B------:R-:W-:Y:S05]  /*0390*/  BSYNC.RECONVERGENT B0 ;  /* 0x0000000000007941 */ /* 0x000fea0003800200 */
.L_x_10332:
        /* <DEDUP_REMOVED lines=9> */
.L_x_10335:
[----:B------:R-:W3:Y:S01]  /*0430*/  LD.E.64 R4, desc[UR4][R102.64+0x108] ;  /* 0x0001080466047980 */ /* 0x000ee2000c101b00 */
[----:B------:R-:W-:Y:S01]  /*0440*/  BSSY.RECONVERGENT B0, `(.L_x_10337) ;  /* 0x0000006000007945 */ /* 0x000fe20003800200 */
[----:B---3--:R-:W-:Y:S01]  /*0450*/  ISETP.NE.U32.AND P0, PT, R4, RZ, PT ;  /* 0x000000ff0400720c */ /* 0x008fe20003f05070 */
[----:B------:R-:W-:-:S03]  /*0460*/  IMAD.MOV.U32 R4, RZ, RZ, RZ ;  /* 0x000000ffff047224 */ /* 0x000fc600078e00ff */
[----:B------:R-:W-:-:S13]  /*0470*/  ISETP.NE.AND.EX P0, PT, R5, RZ, PT, P0 ;  /* 0x000000ff0500720c */ /* 0x000fda0003f05300 */
[----:B------:R-:W-:Y:S05]  /*0480*/  @!P0 BRA `(.L_x_10338) ;  /* 0x0000000000048947 */ /* 0x000fea0003800000 */
[----:B------:R3:W5:Y:S02]  /*0490*/  LD.E R4, desc[UR4][R102.64+0xbc] ;  /* 0x0000bc0466047980 */ /* 0x000764000c101900 */
.L_x_10338:
[----:B------:R-:W-:Y:S05]  /*04a0*/  BSYNC.RECONVERGENT B0 ;  /* 0x0000000000007941 */ /* 0x000fea0003800200 */
.L_x_10337:
[----:B-----5:R-:W-:Y:S02]  /*04b0*/  IADD3 R57, PT, PT, R67, R4, RZ ;  /* 0x0000000443397210 */ /* 0x020fe40007ffe0ff */
.L_x_10336:
[----:B------:R-:W-:Y:S05]  /*04c0*/  BSYNC.RECONVERGENT B1 ;  /* 0x0000000000017941 */ /* 0x000fea0003800200 */
.L_x_10334:
[----:B------:R-:W-:Y:S01]  /*04d0*/  IMAD.SHL.U32 R162, R3, 0x40, RZ ;  /* 0x0000004003a27824 */ /* 0x000fe200078e00ff */
[----:B------:R-:W-:Y:S01]  /*04e0*/  MOV R4, R158 ;  /* 0x0000009e00047202 */ /* 0x000fe20000000f00 */
[----:B------:R-:W-:-:S03]  /*04f0*/  IMAD.MOV.U32 R5, RZ, RZ, 0x0 ;  /* 0x00000000ff057424 */ /* 0x000fc600078e00ff */
[----:B------:R-:W-:-:S13]  /*0500*/  ISETP.GT.AND P0, PT, R164, R162, PT ;  /* 0x000000a2a400720c */ /* 0x000fda0003f04270 */
[----:B-123--:R-:W-:Y:S05]  /*0510*/  @!P0 RET.REL.NODEC R4 `(_ZN5flash24flash_fwd_splitkv_kernelI23Flash_fwd_kernel_traitsILi128ELi64ELi64ELi4ELb0ELb0EN7cutlass10bfloat16_tE19Flash_kernel_traitsILi128ELi64ELi64ELi4ES3_EELb0ELb1ELb0ELb0ELb0ELb1ELb0ELb1EEEvNS_16Flash_fwd_paramsE) ;  /* 0xfffffff804b88950 */ /* 0x00efea0003c3ffff */
        /* <DEDUP_REMOVED lines=73> */
.L_x_10341:
[----:B------:R-:W-:Y:S05]  /*09b0*/  BSYNC.RECONVERGENT B0 ;  /* 0x0000000000007941 */ /* 0x000fea0003800200 */
.L_x_10340:
        /* <DEDUP_REMOVED lines=17> */
.L_x_10343:
[----:B------:R-:W-:Y:S05]  /*0ad0*/  BSYNC.RECONVERGENT B0 ;  /* 0x0000000000007941 */ /* 0x000fea0003800200 */
.L_x_10342:
        /* <DEDUP_REMOVED lines=20> */
.L_x_10345:
[----:B------:R-:W-:Y:S05]  /*0c20*/  BSYNC.RECONVERGENT B0 ;  /* 0x0000000000007941 */ /* 0x000fea0003800200 */
.L_x_10344:
        /* <DEDUP_REMOVED lines=25> */
.L_x_10347:
[----:B------:R-:W-:Y:S05]  /*0dc0*/  BSYNC.RECONVERGENT B0 ;  /* 0x0000000000007941 */ /* 0x000fea0003800200 */
.L_x_10346:
[----:B------:R-:W-:Y:S01]  /*0dd0*/  MOV R159, 0x0 ;  /* 0x00000000009f7802 */ /* 0x000fe20000000f00 */
[----:B------:R-:W-:Y:S04]  /*0de0*/  @!P5 ST.E desc[UR4][R8.64], R4 ;  /* 0x000000040800d985 */ /* 0x000fe8000c101904 */
[----:B------:R-:W-:Y:S04]  /*0df0*/  @!P4 ST.E desc[UR4][R8.64+0x40], R3 ;  /* 0x000040030800c985 */ /* 0x000fe8000c101904 */
[----:B------:R1:W-:Y:S02]  /*0e00*/  @!P3 ST.E desc[UR4][R8.64+0x80], R2 ;  /* 0x000080020800b985 */ /* 0x0003e4000c101904 */
[----:B-12---:R-:W-:Y:S05]  /*0e10*/  @P6 RET.REL.NODEC R158 `(_ZN5flash24flash_fwd_splitkv_kernelI23Flash_fwd_kernel_traitsILi128ELi64ELi64ELi4ELb0ELb0EN7cutlass10bfloat16_tE19Flash_kernel_traitsILi128ELi64ELi64ELi4ES3_EELb0ELb1ELb0ELb0ELb0ELb1ELb0ELb1EEEvNS_16Flash_fwd_paramsE) ;  /* 0xfffffff09e786950 */ /* 0x006fea0003c3ffff */
[----:B------:R-:W-:Y:S02]  /*0e20*/  MOV R3, 0x7f800000 ;  /* 0x7f80000000037802 */ /* 0x000fe40000000f00 */
[----:B------:R-:W-:-:S03]  /*0e30*/  MOV R159, 0x0 ;  /* 0x00000000009f7802 */ /* 0x000fc60000000f00 */
[----:B------:R1:W-:Y:S02]  /*0e40*/  ST.E desc[UR4][R8.64+0xc0], R3 ;  /* 0x0000c00308007985 */ /* 0x0003e4000c101904 */
[----:B-1----:R-:W-:Y:S05]  /*0e50*/  RET.REL.NODEC R158 `(_ZN5flash24flash_fwd_splitkv_kernelI23Flash_fwd_kernel_traitsILi128ELi64ELi64ELi4ELb0ELb0EN7cutlass10bfloat16_tE19Flash_kernel_traitsILi128ELi64ELi64ELi4ES3_EELb0ELb1ELb0ELb0ELb0ELb1ELb0ELb1EEEvNS_16Flash_fwd_paramsE) ;  /* 0xfffffff09e687950 */ /* 0x002fea0003c3ffff */
.L_x_10339:
        /* <DEDUP_REMOVED lines=53> */
[----:B------:R1:W2:Y:S01]  /*11b0*/  LD.E R2, desc[UR4][R6.64] ;  /* 0x0000000406027980 */ /* 0x0002a2000c101900 */
[----:B----4-:R-:W-:-:S04]  /*11c0*/  IABS R8, R5 ;  /* 0x0000000500087213 */ /* 0x010fc80000000000 */
[----:B------:R-:W3:Y:S08]  /*11d0*/  I2F.RP R12, R8 ;  /* 0x00000008000c7306 */ /* 0x000ef00000209400 */
[----:B---3--:R-:W3:Y:S02]  /*11e0*/  MUFU.RCP R10, R12 ;  /* 0x0000000c000a7308 */ /* 0x008ee40000001000 */
[----:B---3--:R-:W-:-:S06]  /*11f0*/  VIADD R10, R10, 0xffffffe ;  /* 0x0ffffffe0a0a7836 */ /* 0x008fcc0000000000 */
[----:B------:R-:W3:Y:S01]  /*1200*/  F2I.FTZ.U32.TRUNC.NTZ R21, R10 ;  /* 0x0000000a00157305 */ /* 0x000ee2000021f000 */
[----:B------:R-:W-:Y:S01]  /*1210*/  IMAD.MOV.U32 R20, RZ, RZ, RZ ;  /* 0x000000ffff147224 */ /* 0x000fe200078e00ff */
[----:B-1----:R-:W-:Y:S02]  /*1220*/  IABS R6, R160 ;  /* 0x000000a000067213 */ /* 0x002fe40000000000 */
[----:B------:R-:W-:Y:S02]  /*1230*/  IABS R7, R5 ;  /* 0x0000000500077213 */ /* 0x000fe40000000000 */
        /* <DEDUP_REMOVED lines=40> */
.L_x_10349:
        /* <DEDUP_REMOVED lines=28> */
[----:B------:R-:W-:Y:S02]  /*1680*/  @!P2 IMAD R0, R0, R148, R9 ;  /* 0x000000940000a224 */ /* 0x000fe400078e0209 */
[----:B----4-:R-:W-:-:S04]  /*1690*/  @!P2 IMAD R9, R19, R10, RZ ;  /* 0x0000000a1309a224 */ /* 0x010fc800078e02ff */
[----:B------:R-:W-:Y:S01]  /*16a0*/  @!P0 IADD3 R7, PT, PT, R7, -R2, RZ ;  /* 0x8000000207078210 */ /* 0x000fe20007ffe0ff */
[----:B------:R-:W-:Y:S01]  /*16b0*/  @!P2 IMAD.IADD R21, R21, 0x1, R0 ;  /* 0x000000011515a824 */ /* 0x000fe200078e0200 */
[----:B------:R-:W-:Y:S01]  /*16c0*/  @P2 IADD3 R0, PT, PT, R11, R12, RZ ;  /* 0x0000000c0b002210 */ /* 0x000fe20007ffe0ff */
[----:B------:R-:W-:Y:S01]  /*16d0*/  @!P2 IMAD R9, R18, R4, R9 ;  /* 0x000000041209a224 */ /* 0x000fe200078e0209 */
[----:B------:R-:W-:Y:S02]  /*16e0*/  ISETP.GE.U32.AND P3, PT, R7, R2, PT ;  /* 0x000000020700720c */ /* 0x000fe40003f66070 */
[----:B------:R-:W-:Y:S01]  /*16f0*/  LOP3.LUT R4, R160, R5, RZ, 0x3c, !PT ;  /* 0x00000005a0047212 */ /* 0x000fe200078e3cff */
[----:B------:R-:W-:Y:S01]  /*1700*/  @!P2 IMAD.WIDE.U32 R20, R18, R10, R20 ;  /* 0x0000000a1214a225 */ /* 0x000fe200078e0014 */
[----:B------:R-:W-:Y:S02]  /*1710*/  @!P0 IADD3 R6, PT, PT, R6, 0x1, RZ ;  /* 0x0000000106068810 */ /* 0x000fe40007ffe0ff */
[----:B------:R-:W-:Y:S01]  /*1720*/  ISETP.GE.AND P1, PT, R4, RZ, PT ;  /* 0x000000ff0400720c */ /* 0x000fe20003f26270 */
[-C--:B------:R-:W-:Y:S01]  /*1730*/  @P2 IMAD R2, R149, R0.reuse, RZ ;  /* 0x0000000095022224 */ /* 0x080fe200078e02ff */
[----:B------:R-:W-:Y:S01]  /*1740*/  ISETP.NE.AND P0, PT, R5, RZ, PT ;  /* 0x000000ff0500720c */ /* 0x000fe20003f05270 */
[----:B------:R-:W-:Y:S01]  /*1750*/  @P2 IMAD.WIDE.U32 R18, R148, R0, RZ ;  /* 0x0000000094122225 */ /* 0x000fe200078e00ff */
[----:B------:R-:W-:-:S03]  /*1760*/  @!P2 SHF.R.S32.HI R7, RZ, 0x1f, R11 ;  /* 0x0000001fff07a819 */ /* 0x000fc6000001140b */
[----:B------:R-:W-:Y:S01]  /*1770*/  @!P2 IMAD.IADD R9, R21, 0x1, R9 ;  /* 0x000000011509a824 */ /* 0x000fe200078e0209 */
[----:B------:R-:W-:Y:S01]  /*1780*/  @P2 IADD3 R9, PT, PT, R19, R2, RZ ;  /* 0x0000000213092210 */ /* 0x000fe20007ffe0ff */
[-C--:B------:R-:W-:Y:S01]  /*1790*/  @!P2 IMAD R2, R151, R11.reuse, RZ ;  /* 0x0000000b9702a224 */ /* 0x080fe200078e02ff */
[----:B------:R-:W-:Y:S01]  /*17a0*/  @!P2 MOV R8, R20 ;  /* 0x000000140008a202 */ /* 0x000fe20000000f00 */
[----:B------:R-:W-:Y:S01]  /*17b0*/  @P2 IMAD.MOV.U32 R8, RZ, RZ, R18 ;  /* 0x000000ffff082224 */ /* 0x000fe200078e0012 */
[----:B------:R-:W-:Y:S02]  /*17c0*/  LEA R0, R105, 0xffffffc0, 0x6 ;  /* 0xffffffc069007811 */ /* 0x000fe400078e30ff */
[----:B------:R-:W-:Y:S01]  /*17d0*/  @P3 IADD3 R6, PT, PT, R6, 0x1, RZ ;  /* 0x0000000106063810 */ /* 0x000fe20007ffe0ff */
[----:B------:R-:W-:Y:S02]  /*17e0*/  @!P2 IMAD R2, R7, R150, R2 ;  /* 0x000000960702a224 */ /* 0x000fe400078e0202 */
[----:B------:R-:W-:Y:S01]  /*17f0*/  @!P2 IMAD.WIDE.U32 R18, R150, R11, RZ ;  /* 0x0000000b9612a225 */ /* 0x000fe200078e00ff */
[----:B------:R-:W-:-:S02]  /*1800*/  @!P1 IADD3 R6, PT, PT, -R6, RZ, RZ ;  /* 0x000000ff06069210 */ /* 0x000fc40007ffe1ff */
[----:B------:R-:W-:Y:S01]  /*1810*/  @!P0 LOP3.LUT R6, RZ, R5, RZ, 0x33, !PT ;  /* 0x00000005ff068212 */ /* 0x000fe200078e33ff */
[-C--:B------:R-:W-:Y:S02]  /*1820*/  IMAD R4, R149, R0.reuse, RZ ;  /* 0x0000000095047224 */ /* 0x080fe400078e02ff */
[----:B------:R-:W-:Y:S01]  /*1830*/  IMAD.WIDE.U32 R8, R148, R0, R8 ;  /* 0x0000000094087225 */ /* 0x000fe200078e0008 */
[----:B------:R-:W-:-:S03]  /*1840*/  @!P2 SHF.R.S32.HI R7, RZ, 0x1f, R10 ;  /* 0x0000001fff07a819 */ /* 0x000fc6000001140a */
[----:B------:R-:W-:Y:S01]  /*1850*/  @!P2 IMAD.IADD R19, R19, 0x1, R2 ;  /* 0x000000011313a824 */ /* 0x000fe200078e0202 */
[----:B------:R-:W-:Y:S01]  /*1860*/  @P2 IADD3 R11, PT, PT, R11, R12, RZ ;  /* 0x0000000c0b0b2210 */ /* 0x000fe20007ffe0ff */
[----:B------:R-:W-:Y:S01]  /*1870*/  @!P2 IMAD R2, R15, R10, RZ ;  /* 0x0000000a0f02a224 */ /* 0x000fe200078e02ff */
[----:B------:R-:W-:Y:S01]  /*1880*/  MOV R12, R8 ;  /* 0x00000008000c7202 */ /* 0x000fe20000000f00 */
[----:B------:R-:W-:Y:S01]  /*1890*/  IMAD.IADD R13, R9, 0x1, R4 ;  /* 0x00000001090d7824 */ /* 0x000fe200078e0204 */
[----:B------:R-:W-:Y:S01]  /*18a0*/  SHF.R.S32.HI R4, RZ, 0x1f, R6 ;  /* 0x0000001fff047819 */ /* 0x000fe20000011406 */
[----:B------:R-:W-:Y:S02]  /*18b0*/  IMAD R9, R17, R6, RZ ;  /* 0x0000000611097224 */ /* 0x000fe400078e02ff */
[C---:B------:R-:W-:Y:S02]  /*18c0*/  @!P2 IMAD R2, R14.reuse, R7, R2 ;  /* 0x000000070e02a224 */ /* 0x040fe400078e0202 */
[----:B------:R-:W-:-:S04]  /*18d0*/  @!P2 IMAD.WIDE.U32 R14, R14, R10, R18 ;  /* 0x0000000a0e0ea225 */ /* 0x000fc800078e0012 */
[----:B------:R-:W-:Y:S02]  /*18e0*/  @P2 IMAD R7, R151, R11, RZ ;  /* 0x0000000b97072224 */ /* 0x000fe400078e02ff */
[----:B------:R-:W-:Y:S01]  /*18f0*/  IMAD.WIDE.U32 R12, R16, R6, R12 ;  /* 0x00000006100c7225 */ /* 0x000fe200078e000c */
[----:B------:R-:W-:-:S03]  /*1900*/  @!P2 IADD3 R6, PT, PT, R15, R2, RZ ;  /* 0x000000020f06a210 */ /* 0x000fc60007ffe0ff */
[----:B------:R-:W-:Y:S02]  /*1910*/  IMAD R9, R16, R4, R9 ;  /* 0x0000000410097224 */ /* 0x000fe400078e0209 */
[----:B------:R-:W-:Y:S01]  /*1920*/  @P2 IMAD.WIDE.U32 R10, R150, R11, RZ ;  /* 0x0000000b960a2225 */ /* 0x000fe200078e00ff */
[----:B------:R-:W-:Y:S02]  /*1930*/  MOV R4, R12 ;  /* 0x0000000c00047202 */ /* 0x000fe40000000f00 */
[----:B------:R-:W-:Y:S01]  /*1940*/  IADD3 R2, PT, PT, R13, R9, RZ ;  /* 0x000000090d027210 */ /* 0x000fe20007ffe0ff */
[----:B------:R-:W-:Y:S01]  /*1950*/  @!P2 IMAD.MOV.U32 R16, RZ, RZ, R14 ;  /* 0x000000ffff10a224 */ /* 0x000fe200078e000e */
[----:B------:R-:W-:Y:S01]  /*1960*/  @P2 MOV R16, R10 ;  /* 0x0000000a00102202 */ /* 0x000fe20000000f00 */
[----:B------:R-:W-:Y:S01]  /*1970*/  @P2 IMAD.IADD R6, R11, 0x1, R7 ;  /* 0x000000010b062824 */ /* 0x000fe200078e0207 */
[----:B-1----:R-:W-:Y:S02]  /*1980*/  MOV R7, RZ ;  /* 0x000000ff00077202 */ /* 0x002fe40000000f00 */
.L_x_10350:
[----:B------:R-:W-:Y:S05]  /*1990*/  BSYNC.RECONVERGENT B0 ;  /* 0x0000000000007941 */ /* 0x000fea0003800200 */
.L_x_10348:
        /* <DEDUP_REMOVED lines=29> */
[----:B------:R-:W-:Y:S02]  /*1b70*/  LOP3.LUT R12, R56, 0x38, RZ, 0xc0, !PT ;  /* 0x00000038380c7812 */ /* 0x000fe400078ec0ff */
[----:B------:R-:W-:Y:S01]  /*1b80*/  LOP3.LUT R11, R160, R5, RZ, 0x3c, !PT ;  /* 0x00000005a00b7212 */ /* 0x000fe200078e3cff */
[----:B------:R-:W-:Y:S01]  /*1b90*/  @!P3 VIADD R17, R17, 0x1 ;  /* 0x000000011111b836 */ /* 0x000fe20000000000 */
[----:B------:R-:W-:Y:S02]  /*1ba0*/  IADD3 R26, P1, PT, R12, R16, RZ ;  /* 0x000000100c1a7210 */ /* 0x000fe40007f3e0ff */
[----:B------:R-:W-:Y:S02]  /*1bb0*/  ISETP.GE.AND P2, PT, R11, RZ, PT ;  /* 0x000000ff0b00720c */ /* 0x000fe40003f46270 */
[----:B------:R-:W-:Y:S01]  /*1bc0*/  ISETP.NE.AND P4, PT, R5, RZ, PT ;  /* 0x000000ff0500720c */ /* 0x000fe20003f85270 */
[----:B------:R-:W-:Y:S01]  /*1bd0*/  IMAD R7, R7, R150, RZ ;  /* 0x0000009607077224 */ /* 0x000fe200078e02ff */
[----:B------:R-:W-:Y:S01]  /*1be0*/  IADD3.X R27, PT, PT, RZ, R6, RZ, P1, !PT ;  /* 0x00000006ff1b7210 */ /* 0x000fe20000ffe4ff */
[----:B------:R-:W-:-:S02]  /*1bf0*/  @P5 VIADD R17, R17, 0x1 ;  /* 0x0000000111115836 */ /* 0x000fc40000000000 */
[C---:B------:R-:W-:Y:S02]  /*1c00*/  IMAD R7, R0.reuse, R151, R7 ;  /* 0x0000009700077224 */ /* 0x040fe400078e0207 */
[----:B------:R-:W-:-:S04]  /*1c10*/  IMAD.WIDE.U32 R26, R0, R150, R26 ;  /* 0x00000096001a7225 */ /* 0x000fc800078e001a */
[----:B------:R-:W-:-:S04]  /*1c20*/  IMAD.MOV.U32 R6, RZ, RZ, R17 ;  /* 0x000000ffff067224 */ /* 0x000fc800078e0011 */
        /* <DEDUP_REMOVED lines=82> */
[----:B------:R-:W-:Y:S01]  /*2150*/  MOV R90, R101 ;  /* 0x00000065005a7202 */ /* 0x000fe20000000f00 */
[C---:B------:R-:W-:Y:S01]  /*2160*/  VIADD R66, R98.reuse, 0x10 ;  /* 0x0000001062427836 */ /* 0x040fe20000000000 */
[----:B------:R-:W-:Y:S01]  /*2170*/  SHF.R.S32.HI R93, RZ, 0x1, R93 ;  /* 0x00000001ff5d7819 */ /* 0x000fe2000001145d */
[C---:B------:R-:W-:Y:S01]  /*2180*/  VIADD R64, R98.reuse, 0x30 ;  /* 0x0000003062407836 */ /* 0x040fe20000000000 */
[----:B------:R-:W-:Y:S01]  /*2190*/  IADD3 R11, P0, PT, -R67, R98, RZ ;  /* 0x00000062430b7210 */ /* 0x000fe20007f1e1ff */
[----:B------:R-:W-:Y:S01]  /*21a0*/  IMAD R89, R105, -0x40, R67 ;  /* 0xffffffc069597824 */ /* 0x000fe200078e0243 */
[C---:B------:R-:W-:Y:S01]  /*21b0*/  SHF.L.U32 R86, R93.reuse, 0x5, RZ ;  /* 0x000000055d567819 */ /* 0x040fe200000006ff */
[C---:B------:R-:W-:Y:S01]  /*21c0*/  IMAD.SHL.U32 R91, R93.reuse, 0x10, RZ ;  /* 0x000000105d5b7824 */ /* 0x040fe200078e00ff */
[----:B------:R-:W-:Y:S01]  /*21d0*/  IADD3 R65, PT, PT, R98, 0x20, RZ ;  /* 0x0000002062417810 */ /* 0x000fe20007ffe0ff */
[----:B------:R-:W-:Y:S01]  /*21e0*/  IMAD R88, R93, 0x30, RZ ;  /* 0x000000305d587824 */ /* 0x000fe200078e02ff */
[----:B------:R-:W-:Y:S01]  /*21f0*/  MOV R85, R105 ;  /* 0x0000006900557202 */ /* 0x000fe20000000f00 */
[----:B------:R-:W-:Y:S01]  /*2200*/  IMAD R87, R105, -0x40, R57 ;  /* 0xffffffc069577824 */ /* 0x000fe200078e0239 */
        /* <DEDUP_REMOVED lines=13> */
[-C--:B------:R-:W-:Y:S01]  /*22e0*/  IMAD R8, R113, R90.reuse, RZ ;  /* 0x0000005a71087224 */ /* 0x080fe200078e02ff */
[----:B------:R-:W-:Y:S01]  /*22f0*/  SHF.L.U32 R81, R114, 0x4, RZ ;  /* 0x0000000472517819 */ /* 0x000fe200000006ff */
[----:B------:R-:W-:-:S04]  /*2300*/  IMAD.WIDE.U32 R14, R112, R90, R14 ;  /* 0x0000005a700e7225 */ /* 0x000fc800078e000e */
[----:B------:R-:W-:Y:S01]  /*2310*/  IMAD.IADD R25, R25, 0x1, R7 ;  /* 0x0000000119197824 */ /* 0x000fe200078e0207 */
[----:B------:R-:W-:Y:S01]  /*2320*/  IADD3 R15, PT, PT, R15, R8, RZ ;  /* 0x000000080f0f7210 */ /* 0x000fe20007ffe0ff */
        /* <DEDUP_REMOVED lines=45> */
.L_x_10404:
[----:B------:R-:W-:Y:S01]  /*2600*/  VIADD R87, R87, 0x40 ;  /* 0x0000004057577836 */ /* 0x000fe20000000000 */
[----:B------:R-:W-:Y:S01]  /*2610*/  BSSY.RECONVERGENT B0, `(.L_x_10352) ;  /* 0x0000013000007945 */ /* 0x000fe20003800200 */
[----:B------:R-:W-:Y:S03]  /*2620*/  VIADD R89, R89, 0x40 ;  /* 0x0000004059597836 */ /* 0x000fe60000000000 */
[-C--:B------:R-:W-:Y:S02]  /*2630*/  ISETP.GE.AND P0, PT, R98, R87.reuse, PT ;  /* 0x000000576200720c */ /* 0x080fe40003f06270 */
        /* <DEDUP_REMOVED lines=16> */
.L_x_10353:
[----:B------:R-:W-:Y:S05]  /*2740*/  BSYNC.RECONVERGENT B0 ;  /* 0x0000000000007941 */ /* 0x000fea0003800200 */
.L_x_10352:
        /* <DEDUP_REMOVED lines=12> */
.L_x_10355:
[----:B------:R-:W-:Y:S05]  /*2810*/  BSYNC.RECONVERGENT B0 ;  /* 0x0000000000007941 */ /* 0x000fea0003800200 */
.L_x_10354:
        /* <DEDUP_REMOVED lines=12> */
.L_x_10357:
[----:B------:R-:W-:Y:S05]  /*28e0*/  BSYNC.RECONVERGENT B0 ;  /* 0x0000000000007941 */ /* 0x000fea0003800200 */
.L_x_10356:
        /* <DEDUP_REMOVED lines=15> */
.L_x_10359:
[----:B------:R-:W-:Y:S05]  /*29e0*/  BSYNC.RECONVERGENT B0 ;  /* 0x0000000000007941 */ /* 0x000fea0003800200 */
.L_x_10358:
        /* <DEDUP_REMOVED lines=26> */
.L_x_10363:
[----:B------:R-:W-:Y:S05]  /*2b90*/  BSYNC.RECONVERGENT B0 ;  /* 0x0000000000007941 */ /* 0x000fea0003800200 */
.L_x_10362:
        /* <DEDUP_REMOVED lines=12> */
.L_x_10365:
[----:B------:R-:W-:Y:S05]  /*2c60*/  BSYNC.RECONVERGENT B0 ;  /* 0x0000000000007941 */ /* 0x000fea0003800200 */
.L_x_10364:
        /* <DEDUP_REMOVED lines=12> */
.L_x_10367:
[----:B------:R-:W-:Y:S05]  /*2d30*/  BSYNC.RECONVERGENT B0 ;  /* 0x0000000000007941 */ /* 0x000fea0003800200 */
.L_x_10366:
        /* <DEDUP_REMOVED lines=17> */
.L_x_10361:
        /* <DEDUP_REMOVED lines=57> */
.L_x_10373:
[----:B------:R-:W-:Y:S05]  /*31e0*/  BSYNC.RECONVERGENT B0 ;  /* 0x0000000000007941 */ /* 0x000fea0003800200 */
.L_x_10372:
        /* <DEDUP_REMOVED lines=47> */
.L_x_10371:
[----:B------:R-:W-:Y:S05]  /*34e0*/  BSYNC.RECONVERGENT B1 ;  /* 0x0000000000017941 */ /* 0x000fea0003800200 */
.L_x_10370:
        /* <DEDUP_REMOVED lines=62> */
.L_x_10377:
[----:B------:R-:W-:Y:S05]  /*38d0*/  BSYNC.RECONVERGENT B0 ;  /* 0x0000000000007941 */ /* 0x000fea0003800200 */
.L_x_10376:
        /* <DEDUP_REMOVED lines=47> */
.L_x_10375:
[----:B------:R-:W-:Y:S05]  /*3bd0*/  BSYNC.RECONVERGENT B1 ;  /* 0x0000000000017941 */ /* 0x000fea0003800200 */
.L_x_10374:
        /* <DEDUP_REMOVED lines=60> */
.L_x_10381:
[----:B------:R-:W-:Y:S05]  /*3fa0*/  BSYNC.RECONVERGENT B0 ;  /* 0x0000000000007941 */ /* 0x000fea0003800200 */
.L_x_10380:
        /* <DEDUP_REMOVED lines=47> */
.L_x_10379:
[----:B------:R-:W-:Y:S05]  /*42a0*/  BSYNC.RECONVERGENT B1 ;  /* 0x0000000000017941 */ /* 0x000fea0003800200 */
.L_x_10378:
        /* <DEDUP_REMOVED lines=63> */
.L_x_10385:
[----:B------:R-:W-:Y:S05]  /*46a0*/  BSYNC.RECONVERGENT B0 ;  /* 0x0000000000007941 */ /* 0x000fea0003800200 */
.L_x_10384:
        /* <DEDUP_REMOVED lines=47> */
.L_x_10383:
[----:B------:R-:W-:Y:S05]  /*49a0*/  BSYNC.RECONVERGENT B1 ;  /* 0x0000000000017941 */ /* 0x000fea0003800200 */
.L_x_10382:
[----:B------:R-:W2:Y:S02]  /*49b0*/  LD.E R3, desc[UR4][R102.64+0xd0] ;  /* 0x0000d00466037980 */ /* 0x000ea4000c101900 */
[----:B--2---:R-:W-:Y:S05]  /*49c0*/  IMAD.U32 R3, R3, -0x20, RZ ;  /* 0xffffffe003037824 */ /* 0x004fea00078e00ff */
[C---:B------:R-:W-:Y:S02]  /*49d0*/  LEA R14, P1, R3.reuse, R14, 0x1 ;  /* 0x0000000e030e7211 */ /* 0x040fe400078208ff */
[C---:B------:R-:W-:Y:S02]  /*49e0*/  LEA R50, P0, R3.reuse, R50, 0x1 ;  /* 0x0000003203327211 */ /* 0x040fe400078008ff */
[C---:B------:R-:W-:Y:S02]  /*49f0*/  LEA.HI.X.SX32 R15, R3.reuse, R15, 0x1, P1 ;  /* 0x0000000f030f7211 */ /* 0x040fe400008f0eff */
[----:B------:R-:W-:Y:S01]  /*4a00*/  LEA.HI.X.SX32 R51, R3, R51, 0x1, P0 ;  /* 0x0000003303337211 */ /* 0x000fe200000f0eff */
[----:B------:R-:W-:Y:S05]  /*4a10*/  BRA `(.L_x_10368) ;  /* 0x0000002c00a07947 */ /* 0x000fea0003800000 */
.L_x_10369:
        /* <DEDUP_REMOVED lines=95> */
.L_x_10389:
[----:B------:R-:W-:Y:S05]  /*5010*/  BSYNC.RECONVERGENT B0 ;  /* 0x0000000000007941 */ /* 0x000fea0003800200 */
.L_x_10388:
        /* <DEDUP_REMOVED lines=88> */
.L_x_10387:
[----:B------:R-:W-:Y:S05]  /*55a0*/  BSYNC.RECONVERGENT B1 ;  /* 0x0000000000017941 */ /* 0x000fea0003800200 */
.L_x_10386:
        /* <DEDUP_REMOVED lines=94> */
.L_x_10393:
[----:B------:R-:W-:Y:S05]  /*5b90*/  BSYNC.RECONVERGENT B0 ;  /* 0x0000000000007941 */ /* 0x000fea0003800200 */
.L_x_10392:
        /* <DEDUP_REMOVED lines=88> */
.L_x_10391:
[----:B------:R-:W-:Y:S05]  /*6120*/  BSYNC.RECONVERGENT B1 ;  /* 0x0000000000017941 */ /* 0x000fea0003800200 */
.L_x_10390:
        /* <DEDUP_REMOVED lines=95> */
.L_x_10397:
[----:B------:R-:W-:Y:S05]  /*6720*/  BSYNC.RECONVERGENT B0 ;  /* 0x0000000000007941 */ /* 0x000fea0003800200 */
.L_x_10396:
        /* <DEDUP_REMOVED lines=86> */
.L_x_10395:
[----:B------:R-:W-:Y:S05]  /*6c90*/  BSYNC.RECONVERGENT B1 ;  /* 0x0000000000017941 */ /* 0x000fea0003800200 */
.L_x_10394:
        /* <DEDUP_REMOVED lines=98> */
.L_x_10401:
[----:B------:R-:W-:Y:S05]  /*72c0*/  BSYNC.RECONVERGENT B0 ;  /* 0x0000000000007941 */ /* 0x000fea0003800200 */
.L_x_10400:
        /* <DEDUP_REMOVED lines=86> */
.L_x_10399:
[----:B------:R-:W-:Y:S05]  /*7830*/  BSYNC.RECONVERGENT B1 ;  /* 0x0000000000017941 */ /* 0x000fea0003800200 */
.L_x_10398:
[----:B------:R-:W3:Y:S02]  /*7840*/  LD.E R3, desc[UR4][R102.64+0xd0] ;  /* 0x0000d00466037980 */ /* 0x000ee4000c101900 */
[----:B---3--:R-:W-:Y:S05]  /*7850*/  IMAD.U32 R3, R3, -0x20, RZ ;  /* 0xffffffe003037824 */ /* 0x008fea00078e00ff */
[C---:B------:R-:W-:Y:S02]  /*7860*/  LEA R74, P1, R3.reuse, R74, 0x1 ;  /* 0x0000004a034a7211 */ /* 0x040fe400078208ff */
[C---:B------:R-:W-:Y:S02]  /*7870*/  LEA R72, P0, R3.reuse, R72, 0x1 ;  /* 0x0000004803487211 */ /* 0x040fe400078008ff */
[C---:B------:R-:W-:Y:S02]  /*7880*/  LEA.HI.X.SX32 R75, R3.reuse, R75, 0x1, P1 ;  /* 0x0000004b034b7211 */ /* 0x040fe400008f0eff */
[----:B------:R-:W-:Y:S09]  /*7890*/  LEA.HI.X.SX32 R73, R3, R73, 0x1, P0 ;  /* 0x0000004903497211 */ /* 0x000ff200000f0eff */
.L_x_10368:
[----:B------:R-:W-:Y:S05]  /*78a0*/  BSYNC.RECONVERGENT B2 ;  /* 0x0000000000027941 */ /* 0x000fea0003800200 */
.L_x_10360:
        /* <DEDUP_REMOVED lines=101> */
.L_x_10403:
[----:B------:R-:W-:Y:S05]  /*7f00*/  BSYNC.RECONVERGENT B0 ;  /* 0x0000000000007941 */ /* 0x000fea0003800200 */
.L_x_10402:
[----:B------:R-:W-:Y:S05]  /*7f10*/  @P2 BRA `(.L_x_10404) ;  /* 0xffffffa400b82947 */ /* 0x000fea000383ffff */
.L_x_10351:
        /* <DEDUP_REMOVED lines=34> */
.L_x_10408:
[----:B------:R-:W-:Y:S05]  /*8140*/  BSYNC.RECONVERGENT B0 ;  /* 0x0000000000007941 */ /* 0x000fea0003800200 */
.L_x_10407:
        /* <DEDUP_REMOVED lines=14> */
.L_x_10410:
[----:B------:R-:W-:Y:S05]  /*8230*/  BSYNC.RECONVERGENT B0 ;  /* 0x0000000000007941 */ /* 0x000fea0003800200 */
.L_x_10409:
        /* <DEDUP_REMOVED lines=16> */
.L_x_10412:
[----:B------:R-:W-:Y:S05]  /*8340*/  BSYNC.RECONVERGENT B0 ;  /* 0x0000000000007941 */ /* 0x000fea0003800200 */
.L_x_10411:
        /* <DEDUP_REMOVED lines=16> */
.L_x_10406:
        /* <DEDUP_REMOVED lines=85> */
.L_x_10420:
[----:B------:R-:W-:Y:S05]  /*89a0*/  BSYNC.RECONVERGENT B0 ;  /* 0x0000000000007941 */ /* 0x000fea0003800200 */
.L_x_10419:
[----:B-----5:R-:W-:Y:S01]  /*89b0*/  IMAD.MOV.U32 R6, RZ, RZ, R10 ;  /* 0x000000ffff067224 */ /* 0x020fe200078e000a */
[----:B------:R-:W-:Y:S01]  /*89c0*/  MOV R4, R8 ;  /* 0x0000000800047202 */ /* 0x000fe20000000f00 */
[----:B------:R-:W-:Y:S01]  /*89d0*/  IMAD.MOV.U32 R7, RZ, RZ, R11 ;  /* 0x000000ffff077224 */ /* 0x000fe200078e000b */
[----:B------:R-:W-:Y:S02]  /*89e0*/  MOV R5, R9 ;  /* 0x0000000900057202 */ /* 0x000fe40000000f00 */
.L_x_10418:
[----:B------:R-:W-:Y:S05]  /*89f0*/  BSYNC.RECONVERGENT B1 ;  /* 0x0000000000017941 */ /* 0x000fea0003800200 */
.L_x_10417:
        /* <DEDUP_REMOVED lines=49> */
.L_x_10422:
[----:B------:R-:W-:Y:S05]  /*8d10*/  BSYNC.RECONVERGENT B0 ;  /* 0x0000000000007941 */ /* 0x000fea0003800200 */
.L_x_10421:
[----:B-----5:R3:W-:Y:S02]  /*8d20*/  STS.128 [R165+0x2000], R8 ;  /* 0x00200008a5007388 */ /* 0x0207e40000000c00 */
.L_x_10416:
[----:B------:R-:W-:Y:S05]  /*8d30*/  BSYNC.RECONVERGENT B2 ;  /* 0x0000000000027941 */ /* 0x000fea0003800200 */
.L_x_10415:
        /* <DEDUP_REMOVED lines=61> */
.L_x_10428:
[----:B------:R-:W-:Y:S05]  /*9110*/  BSYNC.RECONVERGENT B0 ;  /* 0x0000000000007941 */ /* 0x000fea0003800200 */
.L_x_10427:
[----:B-----5:R1:W-:Y:S02]  /*9120*/  STS.128 [R165+0x800], R8 ;  /* 0x00080008a5007388 */ /* 0x0203e40000000c00 */
.L_x_10426:
[----:B------:R-:W-:Y:S05]  /*9130*/  BSYNC.RECONVERGENT B1 ;  /* 0x0000000000017941 */ /* 0x000fea0003800200 */
.L_x_10425:
        /* <DEDUP_REMOVED lines=54> */
.L_x_10430:
[----:B------:R-:W-:Y:S05]  /*94a0*/  BSYNC.RECONVERGENT B0 ;  /* 0x0000000000007941 */ /* 0x000fea0003800200 */
.L_x_10429:
[----:B-----5:R3:W-:Y:S02]  /*94b0*/  STS.128 [R165+0x2800], R8 ;  /* 0x00280008a5007388 */ /* 0x0207e40000000c00 */
.L_x_10424:
[----:B------:R-:W-:Y:S05]  /*94c0*/  BSYNC.RECONVERGENT B2 ;  /* 0x0000000000027941 */ /* 0x000fea0003800200 */
.L_x_10423:
        /* <DEDUP_REMOVED lines=61> */
.L_x_10436:
[----:B------:R-:W-:Y:S05]  /*98a0*/  BSYNC.RECONVERGENT B0 ;  /* 0x0000000000007941 */ /* 0x000fea0003800200 */
.L_x_10435:
[----:B-----5:R3:W-:Y:S02]  /*98b0*/  STS.128 [R165+0x1000], R8 ;  /* 0x00100008a5007388 */ /* 0x0207e40000000c00 */
.L_x_10434:
[----:B------:R-:W-:Y:S05]  /*98c0*/  BSYNC.RECONVERGENT B1 ;  /* 0x0000000000017941 */ /* 0x000fea0003800200 */
.L_x_10433:
        /* <DEDUP_REMOVED lines=54> */
.L_x_10438:
[----:B------:R-:W-:Y:S05]  /*9c30*/  BSYNC.RECONVERGENT B0 ;  /* 0x0000000000007941 */ /* 0x000fea0003800200 */
.L_x_10437:
[----:B-----5:R3:W-:Y:S02]  /*9c40*/  STS.128 [R165+0x3000], R8 ;  /* 0x00300008a5007388 */ /* 0x0207e40000000c00 */
.L_x_10432:
[----:B------:R-:W-:Y:S05]  /*9c50*/  BSYNC.RECONVERGENT B2 ;  /* 0x0000000000027941 */ /* 0x000fea0003800200 */
.L_x_10431:
        /* <DEDUP_REMOVED lines=62> */
.L_x_10442:
[----:B------:R-:W-:Y:S05]  /*a040*/  BSYNC.RECONVERGENT B0 ;  /* 0x0000000000007941 */ /* 0x000fea0003800200 */
.L_x_10441:
[----:B-----5:R3:W-:Y:S02]  /*a050*/  STS.128 [R165+0x1800], R8 ;  /* 0x00180008a5007388 */ /* 0x0207e40000000c00 */
.L_x_10440:
[----:B------:R-:W-:Y:S05]  /*a060*/  BSYNC.RECONVERGENT B1 ;  /* 0x0000000000017941 */ /* 0x000fea0003800200 */
.L_x_10439:
        /* <DEDUP_REMOVED lines=56> */
.L_x_10444:
[----:B------:R-:W-:Y:S05]  /*a3f0*/  BSYNC.RECONVERGENT B0 ;  /* 0x0000000000007941 */ /* 0x000fea0003800200 */
.L_x_10443:
[----:B-----5:R3:W-:Y:S01]  /*a400*/  STS.128 [R165+0x3800], R8 ;  /* 0x00380008a5007388 */ /* 0x0207e20000000c00 */
[----:B------:R-:W-:Y:S05]  /*a410*/  BRA `(.L_x_10413) ;  /* 0x0000002c00807947 */ /* 0x000fea0003800000 */
.L_x_10414:
        /* <DEDUP_REMOVED lines=96> */
.L_x_10449:
[----:B------:R-:W-:Y:S05]  /*aa20*/  BSYNC.RECONVERGENT B0 ;  /* 0x0000000000007941 */ /* 0x000fea0003800200 */
.L_x_10448:
[----:B------:R-:W-:Y:S05]  /*aa30*/  BSYNC.RECONVERGENT B1 ;  /* 0x0000000000017941 */ /* 0x000fea0003800200 */
.L_x_10447:
        /* <DEDUP_REMOVED lines=86> */
.L_x_10451:
[----:B------:R-:W-:Y:S05]  /*afa0*/  BSYNC.RECONVERGENT B0 ;  /* 0x0000000000007941 */ /* 0x000fea0003800200 */
.L_x_10450:
[----:B-----5:R4:W-:Y:S02]  /*afb0*/  STS.128 [R165+0x2000], R20 ;  /* 0x00200014a5007388 */ /* 0x0209e40000000c00 */
.L_x_10446:
[----:B------:R-:W-:Y:S05]  /*afc0*/  BSYNC.RECONVERGENT B2 ;  /* 0x0000000000027941 */ /* 0x000fea0003800200 */
.L_x_10445:
        /* <DEDUP_REMOVED lines=91> */
.L_x_10457:
[----:B------:R-:W-:Y:S05]  /*b580*/  BSYNC.RECONVERGENT B0 ;  /* 0x0000000000007941 */ /* 0x000fea0003800200 */
.L_x_10456:
[----:B-----5:R4:W-:Y:S02]  /*b590*/  STS.128 [R165+0x800], R20 ;  /* 0x00080014a5007388 */ /* 0x0209e40000000c00 */
.L_x_10455:
[----:B------:R-:W-:Y:S05]  /*b5a0*/  BSYNC.RECONVERGENT B1 ;  /* 0x0000000000017941 */ /* 0x000fea0003800200 */
.L_x_10454:
        /* <DEDUP_REMOVED lines=85> */
.L_x_10459:
[----:B------:R-:W-:Y:S05]  /*bb00*/  BSYNC.RECONVERGENT B0 ;  /* 0x0000000000007941 */ /* 0x000fea0003800200 */
.L_x_10458:
[----:B-----5:R4:W-:Y:S02]  /*bb10*/  STS.128 [R165+0x2800], R20 ;  /* 0x00280014a5007388 */ /* 0x0209e40000000c00 */
.L_x_10453:
[----:B------:R-:W-:Y:S05]  /*bb20*/  BSYNC.RECONVERGENT B2 ;  /* 0x0000000000027941 */ /* 0x000fea0003800200 */
.L_x_10452:
        /* <DEDUP_REMOVED lines=92> */
.L_x_10465:
[----:B------:R-:W-:Y:S05]  /*c0f0*/  BSYNC.RECONVERGENT B0 ;  /* 0x0000000000007941 */ /* 0x000fea0003800200 */
.L_x_10464:
[----:B-----5:R4:W-:Y:S02]  /*c100*/  STS.128 [R165+0x1000], R20 ;  /* 0x00100014a5007388 */ /* 0x0209e40000000c00 */
.L_x_10463:
[----:B------:R-:W-:Y:S05]  /*c110*/  BSYNC.RECONVERGENT B1 ;  /* 0x0000000000017941 */ /* 0x000fea0003800200 */
.L_x_10462:
        /* <DEDUP_REMOVED lines=85> */
.L_x_10467:
[----:B------:R-:W-:Y:S05]  /*c670*/  BSYNC.RECONVERGENT B0 ;  /* 0x0000000000007941 */ /* 0x000fea0003800200 */
.L_x_10466:
[----:B-----5:R4:W-:Y:S02]  /*c680*/  STS.128 [R165+0x3000], R20 ;  /* 0x00300014a5007388 */ /* 0x0209e40000000c00 */
.L_x_10461:
[----:B------:R-:W-:Y:S05]  /*c690*/  BSYNC.RECONVERGENT B2 ;  /* 0x0000000000027941 */ /* 0x000fea0003800200 */
.L_x_10460:
        /* <DEDUP_REMOVED lines=94> */
.L_x_10471:
[----:B------:R-:W-:Y:S05]  /*cc80*/  BSYNC.RECONVERGENT B0 ;  /* 0x0000000000007941 */ /* 0x000fea0003800200 */
.L_x_10470:
[----:B-----5:R1:W-:Y:S02]  /*cc90*/  STS.128 [R165+0x1800], R20 ;  /* 0x00180014a5007388 */ /* 0x0203e40000000c00 */
.L_x_10469:
[----:B------:R-:W-:Y:S05]  /*cca0*/  BSYNC.RECONVERGENT B1 ;  /* 0x0000000000017941 */ /* 0x000fea0003800200 */
.L_x_10468:
        /* <DEDUP_REMOVED lines=85> */
.L_x_10473:
[----:B------:R-:W-:Y:S05]  /*d200*/  BSYNC.RECONVERGENT B0 ;  /* 0x0000000000007941 */ /* 0x000fea0003800200 */
.L_x_10472:
[----:B-----5:R1:W-:Y:S02]  /*d210*/  STS.128 [R165+0x3800], R4 ;  /* 0x00380004a5007388 */ /* 0x0203e40000000c00 */
.L_x_10413:
[----:B------:R-:W-:Y:S05]  /*d220*/  BSYNC.RECONVERGENT B3 ;  /* 0x0000000000037941 */ /* 0x000fea0003800200 */
.L_x_10405:
        /* <DEDUP_REMOVED lines=26> */
.L_x_10475:
[----:B------:R-:W-:Y:S05]  /*d3d0*/  BSYNC.RECONVERGENT B0 ;  /* 0x0000000000007941 */ /* 0x000fea0003800200 */
.L_x_10474:
        /* <DEDUP_REMOVED lines=14> */
.L_x_10477:
[----:B------:R-:W-:Y:S05]  /*d4c0*/  BSYNC.RECONVERGENT B0 ;  /* 0x0000000000007941 */ /* 0x000fea0003800200 */
.L_x_10476:
        /* <DEDUP_REMOVED lines=16> */
.L_x_10479:
[----:B------:R-:W-:Y:S05]  /*d5d0*/  BSYNC.RECONVERGENT B0 ;  /* 0x0000000000007941 */ /* 0x000fea0003800200 */
.L_x_10478:
        /* <DEDUP_REMOVED lines=16> */
.L_x_10481:
[----:B------:R-:W-:Y:S05]  /*d6e0*/  BSYNC.RECONVERGENT B0 ;  /* 0x0000000000007941 */ /* 0x000fea0003800200 */
.L_x_10480:
[----:B------:R-:W0:Y:S01]  /*d6f0*/  LDGDEPBAR ;  /* 0x00000000000079af */ /* 0x000e220000000000 */
[----:B-1-3--:R-:W-:Y:S01]  /*d700*/  IMAD.SHL.U32 R6, R159, 0x20, RZ ;  /* 0x000000209f067824 */ /* 0x00afe200078e00ff */
[----:B--2-4-:R-:W-:Y:S02]  /*d710*/  LOP3.LUT R3, R63, 0x8, R62, 0xf8, !PT ;  /* 0x000000083f037812 */ /* 0x014fe400078ef83e */
[----:B------:R1:W5:Y:S01]  /*d720*/  LD.E R7, desc[UR4][R102.64+0x184] ;  /* 0x0001840466077980 */ /* 0x000362000c101900 */
[----:B------:R-:W-:Y:S03]  /*d730*/  BSSY.RECONVERGENT B0, `(.L_x_10482) ;  /* 0x0000018000007945 */ /* 0x000fe60003800200 */
[----:B------:R1:W5:Y:S01]  /*d740*/  LD.E R2, desc[UR4][R102.64+0x188] ;  /* 0x0001880466027980 */ /* 0x000362000c101900 */
[----:B------:R-:W-:Y:S02]  /*d750*/  LOP3.LUT R14, R3, 0x38, R56, 0x78, !PT ;  /* 0x00000038030e7812 */ /* 0x000fe400078e7838 */
[----:B------:R-:W-:Y:S01]  /*d760*/  LOP3.LUT R143, R49, 0x7c00, R6, 0xf8, !PT ;  /* 0x00007c00318f7812 */ /* 0x000fe200078ef806 */
[----:B------:R-:W-:-:S04]  /*d770*/  DEPBAR.LE SB0, 0x0 ;  /* 0x000080000000791a */ /* 0x000fc80000000000 */
[----:B------:R-:W-:Y:S06]  /*d780*/  BAR.SYNC.DEFER_BLOCKING 0x0 ;  /* 0x0000000000007b1d */ /* 0x000fec0000010000 */
        /* <DEDUP_REMOVED lines=16> */
.L_x_10483:
[----:B------:R3:W-:Y:S04]  /*d890*/  STS.128 [R165+0x8000], RZ ;  /* 0x008000ffa5007388 */ /* 0x0007e80000000c00 */
[----:B------:R3:W-:Y:S02]  /*d8a0*/  STS.128 [R165+0xa000], RZ ;  /* 0x00a000ffa5007388 */ /* 0x0007e40000000c00 */
.L_x_10484:
[----:B------:R-:W-:Y:S05]  /*d8b0*/  BSYNC.RECONVERGENT B0 ;  /* 0x0000000000007941 */ /* 0x000fea0003800200 */
.L_x_10482:
        /* <DEDUP_REMOVED lines=21> */
.L_x_10486:
[----:B------:R-:W-:Y:S05]  /*da10*/  BSYNC.RECONVERGENT B0 ;  /* 0x0000000000007941 */ /* 0x000fea0003800200 */
.L_x_10485:
[----:B------:R1:W-:Y:S01]  /*da20*/  @P2 STS.128 [R165+0x9000], RZ ;  /* 0x009000ffa5002388 */ /* 0x0003e20000000c00 */
[----:B------:R-:W-:Y:S03]  /*da30*/  BSSY.RECONVERGENT B0, `(.L_x_10487) ;  /* 0x0000011000007945 */ /* 0x000fe60003800200 */
[----:B------:R1:W-:Y:S01]  /*da40*/  @P2 STS.128 [R165+0xb000], RZ ;  /* 0x00b000ffa5002388 */ /* 0x0003e20000000c00 */
        /* <DEDUP_REMOVED lines=15> */
.L_x_10488:
[----:B------:R-:W-:Y:S05]  /*db40*/  BSYNC.RECONVERGENT B0 ;  /* 0x0000000000007941 */ /* 0x000fea0003800200 */
.L_x_10487:
[----:B------:R1:W-:Y:S01]  /*db50*/  @P3 STS.128 [R165+0x9800], RZ ;  /* 0x009800ffa5003388 */ /* 0x0003e20000000c00 */
[----:B------:R-:W-:Y:S03]  /*db60*/  BSSY.RECONVERGENT B0, `(.L_x_10489) ;  /* 0x0000011000007945 */ /* 0x000fe60003800200 */
[----:B------:R1:W-:Y:S01]  /*db70*/  @P3 STS.128 [R165+0xb800], RZ ;  /* 0x00b800ffa5003388 */ /* 0x0003e20000000c00 */
[----:B------:R-:W-:Y:S05]  /*db80*/  @P3 BRA `(.L_x_10490) ;  /* 0x0000000000383947 */ /* 0x000fea0003800000 */
[-C--:B-----5:R-:W-:Y:S02]  /*db90*/  ISETP.GE.AND P1, PT, R12, R163.reuse, PT ;  /* 0x000000a30c00720c */ /* 0x0a0fe40003f26270 */
        /* <DEDUP_REMOVED lines=13> */
.L_x_10490:
[----:B------:R-:W-:Y:S05]  /*dc70*/  BSYNC.RECONVERGENT B0 ;  /* 0x0000000000007941 */ /* 0x000fea0003800200 */
.L_x_10489:
[----:B------:R-:W2:Y:S01]  /*dc80*/  LD.E R15, desc[UR4][R102.64+0x18c] ;  /* 0x00018c04660f7980 */ /* 0x000ea2000c101900 */
[----:B------:R-:W3:Y:S01]  /*dc90*/  S2UR UR6, SR_CgaCtaId ;  /* 0x00000000000679c3 */ /* 0x000ee20000008800 */
[----:B------:R-:W-:Y:S01]  /*dca0*/  IMAD.SHL.U32 R142, R159, 0x40, RZ ;  /* 0x000000409f8e7824 */ /* 0x000fe200078e00ff */
[----:B------:R-:W-:Y:S01]  /*dcb0*/  LOP3.LUT R3, R63, 0x8, R159, 0x78, !PT ;  /* 0x000000083f037812 */ /* 0x000fe200078e789f */
[----:B------:R-:W-:Y:S01]  /*dcc0*/  UMOV UR7, 0x400 ;  /* 0x0000040000077882 */ /* 0x000fe20000000000 */
[----:B------:R-:W-:Y:S01]  /*dcd0*/  IMAD.IADD R143, R143, 0x1, R14 ;  /* 0x000000018f8f7824 */ /* 0x000fe200078e020e */
[----:B------:R-:W-:Y:S01]  /*dce0*/  R2P PR, R159, 0x6 ;  /* 0x000000069f007804 */ /* 0x000fe20000000000 */
[----:B------:R-:W-:Y:S01]  /*dcf0*/  IMAD.MOV.U32 R4, RZ, RZ, 0x20 ;  /* 0x00000020ff047424 */ /* 0x000fe200078e00ff */
[----:B------:R-:W-:Y:S01]  /*dd00*/  LOP3.LUT R3, R3, 0x38, R56, 0x78, !PT ;  /* 0x0000003803037812 */ /* 0x000fe200078e7838 */
[----:B------:R-:W-:Y:S01]  /*dd10*/  IMAD.MOV.U32 R6, RZ, RZ, 0x40 ;  /* 0x00000040ff067424 */ /* 0x000fe200078e00ff */
[----:B------:R-:W-:Y:S01]  /*dd20*/  LOP3.LUT R142, R142, 0x400, RZ, 0xc0, !PT ;  /* 0x000004008e8e7812 */ /* 0x000fe200078ec0ff */
[----:B------:R-:W-:Y:S01]  /*dd30*/  IMAD.SHL.U32 R104, R159, 0x2, RZ ;  /* 0x000000029f687824 */ /* 0x000fe200078e00ff */
[----:B------:R-:W-:Y:S01]  /*dd40*/  SEL R4, R4, 0xffffffe0, !P1 ;  /* 0xffffffe004047807 */ /* 0x000fe20004800000 */
[----:B------:R-:W0:Y:S01]  /*dd50*/  LDGDEPBAR ;  /* 0x00000000000079af */ /* 0x000e220000000000 */
[----:B------:R-:W-:Y:S01]  /*dd60*/  SEL R6, R6, 0xffffffc0, !P2 ;  /* 0xffffffc006067807 */ /* 0x000fe20005000000 */
[----:B------:R-:W-:Y:S01]  /*dd70*/  IMAD R142, R3, 0x2, R142 ;  /* 0x00000002038e7824 */ /* 0x000fe200078e028e */
[----:B-----5:R-:W-:Y:S01]  /*dd80*/  IADD3 R172, PT, PT, R2, R57, -R164 ;  /* 0x0000003902ac7210 */ /* 0x020fe20007ffe8a4 */
[----:B------:R-:W-:Y:S01]  /*dd90*/  BSSY.RECONVERGENT B1, `(.L_x_10491) ;  /* 0x00001d5000017945 */ /* 0x000fe20003800200 */
[----:B------:R-:W-:Y:S01]  /*dda0*/  LOP3.LUT R104, R104, 0x6, RZ, 0xc0, !PT ;  /* 0x0000000668687812 */ /* 0x000fe200078ec0ff */
[----:B---3--:R-:W-:-:S06]  /*ddb0*/  ULEA UR6, UR6, UR7, 0x18 ;  /* 0x0000000706067291 */ /* 0x008fcc000f8ec0ff */
[----:B------:R-:W-:Y:S01]  /*ddc0*/  LEA R143, R143, UR6, 0x1 ;  /* 0x000000068f8f7c11 */ /* 0x000fe2000f8e08ff */
[----:B------:R-:W-:Y:S02]  /*ddd0*/  VIADD R3, R142, UR6 ;  /* 0x000000068e037c36 */ /* 0x000fe40008000000 */
[----:B------:R-:W-:Y:S02]  /*dde0*/  LDSM.16.M88.4 R76, [R142+UR6+0x4000] ;  /* 0x004000068e4c783b */ /* 0x000fe40008000200 */
[--C-:B------:R-:W-:Y:S02]  /*ddf0*/  IMAD.IADD R141, R143, 0x1, R4.reuse ;  /* 0x000000018f8d7824 */ /* 0x100fe400078e0204 */
[----:B------:R-:W3:Y:S01]  /*de00*/  LDSM.16.M88.4 R96, [R143] ;  /* 0x000000008f60783b */ /* 0x000ee20000000200 */
[----:B------:R-:W-:Y:S02]  /*de10*/  IMAD.IADD R138, R3, 0x1, R4 ;  /* 0x00000001038a7824 */ /* 0x000fe400078e0204 */
[--C-:B------:R-:W-:Y:S01]  /*de20*/  IMAD.IADD R140, R143, 0x1, R6.reuse ;  /* 0x000000018f8c7824 */ /* 0x100fe200078e0206 */
[----:B------:R-:W3:Y:S01]  /*de30*/  LDSM.16.M88.4 R68, [R142+UR6+0x4800] ;  /* 0x004800068e44783b */ /* 0x000ee20008000200 */
[----:B------:R-:W-:-:S02]  /*de40*/  IMAD.IADD R137, R3, 0x1, R6 ;  /* 0x0000000103897824 */ /* 0x000fc400078e0206 */
[C---:B------:R-:W-:Y:S01]  /*de50*/  IMAD.IADD R139, R4.reuse, 0x1, R140 ;  /* 0x00000001048b7824 */ /* 0x040fe200078e028c */
[----:B------:R-:W-:Y:S01]  /*de60*/  LDSM.16.M88.4 R24, [R141] ;  /* 0x000000008d18783b */ /* 0x000fe20000000200 */
[----:B------:R-:W-:-:S03]  /*de70*/  IMAD.IADD R136, R4, 0x1, R137 ;  /* 0x0000000104887824 */ /* 0x000fc600078e0289 */
[----:B-1--4-:R-:W1:Y:S04]  /*de80*/  LDSM.16.M88.4 R8, [R138+0x4000] ;  /* 0x004000008a08783b */ /* 0x012e680000000200 */
[----:B------:R-:W4:Y:S04]  /*de90*/  LDSM.16.M88.4 R60, [R142+UR6+0x5000] ;  /* 0x005000068e3c783b */ /* 0x000f280008000200 */
[----:B------:R-:W4:Y:S04]  /*dea0*/  LDSM.16.M88.4 R16, [R142+UR6+0x5800] ;  /* 0x005800068e10783b */ /* 0x000f280008000200 */
[----:B------:R-:W4:Y:S04]  /*deb0*/  LDSM.16.M88.4 R36, [R138+0x4800] ;  /* 0x004800008a24783b */ /* 0x000f280000000200 */
[----:B------:R-:W4:Y:S04]  /*dec0*/  LDSM.16.M88.4 R32, [R138+0x5000] ;  /* 0x005000008a20783b */ /* 0x000f280000000200 */
[----:B------:R-:W4:Y:S04]  /*ded0*/  LDSM.16.M88.4 R40, [R138+0x5800] ;  /* 0x005800008a28783b */ /* 0x000f280000000200 */
[----:B------:R-:W-:Y:S01]  /*dee0*/  LDSM.16.M88.4 R28, [R140] ;  /* 0x000000008c1c783b */ /* 0x000fe20000000200 */
[C---:B---3--:R-:W-:Y:S03]  /*def0*/  HMMA.16816.F32.BF16 R20, R96.reuse, R76, RZ ;  /* 0x0000004c6014723c */ /* 0x048fe600000418ff */
[----:B------:R-:W-:Y:S04]  /*df00*/  LDSM.16.M88.4 R112, [R139] ;  /* 0x000000008b70783b */ /* 0x000fe80000000200 */
[----:B------:R-:W-:Y:S01]  /*df10*/  LDSM.16.M88.4 R124, [R142+UR6+0x6000] ;  /* 0x006000068e7c783b */ /* 0x000fe20008000200 */
[C---:B------:R-:W-:Y:S03]  /*df20*/  HMMA.16816.F32.BF16 R76, R96.reuse, R78, RZ ;  /* 0x0000004e604c723c */ /* 0x040fe600000418ff */
[----:B------:R-:W-:Y:S04]  /*df30*/  LDSM.16.M88.4 R92, [R143+0x2000] ;  /* 0x002000008f5c783b */ /* 0x000fe80000000200 */
[----:B------:R-:W-:Y:S01]  /*df40*/  LDSM.16.M88.4 R120, [R136+0x5800] ;  /* 0x005800008878783b */ /* 0x000fe20000000200 */
[----:B------:R-:W-:Y:S03]  /*df50*/  HMMA.16816.F32.BF16 R72, R96, R68, RZ ;  /* 0x000000446048723c */ /* 0x000fe600000418ff */
[----:B------:R-:W-:Y:S04]  /*df60*/  LDSM.16.M88.4 R84, [R142+UR6+0x7000] ;  /* 0x007000068e54783b */ /* 0x000fe80008000200 */
[----:B------:R-:W-:Y:S01]  /*df70*/  LDSM.16.M88.4 R44, [R141+0x2000] ;  /* 0x002000008d2c783b */ /* 0x000fe20000000200 */
[C---:B-1----:R-:W-:Y:S03]  /*df80*/  HMMA.16816.F32.BF16 R20, R24.reuse, R8, R20 ;  /* 0x000000081814723c */ /* 0x042fe60000041814 */
[----:B------:R-:W-:Y:S04]  /*df90*/  LDSM.16.M88.4 R116, [R138+0x6000] ;  /* 0x006000008a74783b */ /* 0x000fe80000000200 */
[----:B------:R-:W-:Y:S01]  /*dfa0*/  LDSM.16.M88.4 R88, [R142+UR6+0x6800] ;  /* 0x006800068e58783b */ /* 0x000fe20008000200 */
[----:B------:R-:W-:Y:S03]  /*dfb0*/  HMMA.16816.F32.BF16 R76, R24, R10, R76 ;  /* 0x0000000a184c723c */ /* 0x000fe6000004184c */
[----:B------:R-:W1:Y:S04]  /*dfc0*/  LDSM.16.M88.4 R8, [R137+0x4800] ;  /* 0x004800008908783b */ /* 0x000e680000000200 */
[----:B------:R-:W-:Y:S01]  /*dfd0*/  LDSM.16.M88.4 R80, [R142+UR6+0x7800] ;  /* 0x007800068e50783b */ /* 0x000fe20008000200 */
[C---:B------:R-:W-:Y:S08]  /*dfe0*/  HMMA.16816.F32.BF16 R68, R96.reuse, R70, RZ ;  /* 0x000000466044723c */ /* 0x040ff000000418ff */
[C---:B----4-:R-:W-:Y:S08]  /*dff0*/  HMMA.16816.F32.BF16 R64, R96.reuse, R60, RZ ;  /* 0x0000003c6040723c */ /* 0x050ff000000418ff */
        /* <DEDUP_REMOVED lines=28> */
[----:B------:R-:W2:Y:S04]  /*e1c0*/  LDSM.16.M88.4 R28, [R140+0x2000] ;  /* 0x002000008c1c783b */ /* 0x000ea80000000200 */
[----:B------:R-:W2:Y:S03]  /*e1d0*/  LDSM.16.M88.4 R32, [R138+0x7800] ;  /* 0x007800008a20783b */ /* 0x000ea60000000200 */
[C---:B-1----:R-:W-:Y:S08]  /*e1e0*/  HMMA.16816.F32.BF16 R64, R112.reuse, R8, R64 ;  /* 0x000000087040723c */ /* 0x042ff00000041840 */
[----:B------:R-:W-:Y:S01]  /*e1f0*/  HMMA.16816.F32.BF16 R60, R112, R10, R60 ;  /* 0x0000000a703c723c */ /* 0x000fe2000004183c */
[----:B------:R-:W-:Y:S07]  /*e200*/  LDSM.16.M88.4 R8, [R139+0x2000] ;  /* 0x002000008b08783b */ /* 0x000fee0000000200 */
[C---:B------:R-:W-:Y:S08]  /*e210*/  HMMA.16816.F32.BF16 R20, R92.reuse, R124, R20 ;  /* 0x0000007c5c14723c */ /* 0x040ff00000041814 */
[----:B------:R-:W-:Y:S08]  /*e220*/  HMMA.16816.F32.BF16 R76, R92, R126, R76 ;  /* 0x0000007e5c4c723c */ /* 0x000ff0000004184c */
[C---:B---3--:R-:W-:Y:S08]  /*e230*/  HMMA.16816.F32.BF16 R72, R112.reuse, R16, R72 ;  /* 0x000000107048723c */ /* 0x048ff00000041848 */
[C---:B------:R-:W-:Y:S01]  /*e240*/  HMMA.16816.F32.BF16 R68, R112.reuse, R18, R68 ;  /* 0x000000127044723c */ /* 0x040fe20000041844 */
[----:B------:R-:W1:Y:S07]  /*e250*/  LDSM.16.M88.4 R16, [R136+0x6000] ;  /* 0x006000008810783b */ /* 0x000e6e0000000200 */
[C---:B------:R-:W-:Y:S08]  /*e260*/  HMMA.16816.F32.BF16 R52, R112.reuse, R120, R52 ;  /* 0x000000787034723c */ /* 0x040ff00000041834 */
[----:B------:R-:W-:Y:S08]  /*e270*/  HMMA.16816.F32.BF16 R96, R112, R122, R96 ;  /* 0x0000007a7060723c */ /* 0x000ff00000041860 */
[C---:B------:R-:W-:Y:S08]  /*e280*/  HMMA.16816.F32.BF16 R64, R92.reuse, R84, R64 ;  /* 0x000000545c40723c */ /* 0x040ff00000041840 */
[----:B------:R-:W-:Y:S08]  /*e290*/  HMMA.16816.F32.BF16 R60, R92, R86, R60 ;  /* 0x000000565c3c723c */ /* 0x000ff0000004183c */
[C---:B------:R-:W-:Y:S08]  /*e2a0*/  HMMA.16816.F32.BF16 R20, R44.reuse, R116, R20 ;  /* 0x000000742c14723c */ /* 0x040ff00000041814 */
[----:B------:R-:W-:Y:S08]  /*e2b0*/  HMMA.16816.F32.BF16 R76, R44, R118, R76 ;  /* 0x000000762c4c723c */ /* 0x000ff0000004184c */
[C---:B------:R-:W-:Y:S08]  /*e2c0*/  HMMA.16816.F32.BF16 R72, R92.reuse, R88, R72 ;  /* 0x000000585c48723c */ /* 0x040ff00000041848 */
[C---:B------:R-:W-:Y:S08]  /*e2d0*/  HMMA.16816.F32.BF16 R68, R92.reuse, R90, R68 ;  /* 0x0000005a5c44723c */ /* 0x040ff00000041844 */
[C---:B------:R-:W-:Y:S01]  /*e2e0*/  HMMA.16816.F32.BF16 R84, R92.reuse, R80, R52 ;  /* 0x000000505c54723c */ /* 0x040fe20000041834 */
[----:B------:R-:W3:Y:S07]  /*e2f0*/  LDSM.16.M88.4 R52, [R137+0x6800] ;  /* 0x006800008934783b */ /* 0x000eee0000000200 */
[----:B------:R-:W-:Y:S08]  /*e300*/  HMMA.16816.F32.BF16 R96, R92, R82, R96 ;  /* 0x000000525c60723c */ /* 0x000ff00000041860 */
[C---:B----4-:R-:W-:Y:S08]  /*e310*/  HMMA.16816.F32.BF16 R64, R44.reuse, R36, R64 ;  /* 0x000000242c40723c */ /* 0x050ff00000041840 */
[----:B------:R-:W-:Y:S01]  /*e320*/  HMMA.16816.F32.BF16 R60, R44, R38, R60 ;  /* 0x000000262c3c723c */ /* 0x000fe2000004183c */
[----:B------:R-:W4:Y:S07]  /*e330*/  LDSM.16.M88.4 R36, [R137+0x7000] ;  /* 0x007000008924783b */ /* 0x000f2e0000000200 */
        /* <DEDUP_REMOVED lines=8> */
[----:B------:R-:W2:Y:S07]  /*e3c0*/  LDSM.16.M88.4 R32, [R136+0x7000] ;  /* 0x007000008820783b */ /* 0x000eae0000000200 */
[C---:B-1----:R-:W-:Y:S08]  /*e3d0*/  HMMA.16816.F32.BF16 R20, R8.reuse, R16, R20 ;  /* 0x000000100814723c */ /* 0x042ff00000041814 */
[----:B------:R-:W-:Y:S01]  /*e3e0*/  HMMA.16816.F32.BF16 R76, R8, R18, R76 ;  /* 0x00000012084c723c */ /* 0x000fe2000004184c */
[----:B------:R-:W1:Y:S01]  /*e3f0*/  LDSM.16.M88.4 R16, [R136+0x7800] ;  /* 0x007800008810783b */ /* 0x000e620000000200 */
[----:B------:R-:W-:-:S06]  /*e400*/  DEPBAR.LE SB0, 0x0 ;  /* 0x000080000000791a */ /* 0x000fcc0000000000 */
[C---:B---3--:R-:W-:Y:S05]  /*e410*/  HMMA.16816.F32.BF16 R68, R28.reuse, R54, R68 ;  /* 0x000000361c44723c */ /* 0x048fea0000041844 */
[-C--:B------:R-:W-:Y:S01]  /*e420*/  FMUL.FTZ R3, R20, R15.reuse ;  /* 0x0000000f14037220 */ /* 0x080fe20000410000 */
[-C--:B------:R-:W-:Y:S01]  /*e430*/  FMUL.FTZ R20, R21, R15.reuse ;  /* 0x0000000f15147220 */ /* 0x080fe20000410000 */
[-C--:B------:R-:W-:Y:S01]  /*e440*/  FMUL.FTZ R21, R22, R15.reuse ;  /* 0x0000000f16157220 */ /* 0x080fe20000410000 */
[-C--:B------:R-:W-:Y:S01]  /*e450*/  FMUL.FTZ R22, R23, R15.reuse ;  /* 0x0000000f17167220 */ /* 0x080fe20000410000 */
[----:B------:R-:W-:Y:S02]  /*e460*/  HMMA.16816.F32.BF16 R72, R28, R52, R72 ;  /* 0x000000341c48723c */ /* 0x000fe40000041848 */
[----:B------:R-:W3:Y:S01]  /*e470*/  MUFU.TANH R3, R3 ;  /* 0x0000000300037308 */ /* 0x000ee20000002400 */
[-C--:B------:R-:W-:Y:S01]  /*e480*/  FMUL.FTZ R23, R76, R15.reuse ;  /* 0x0000000f4c177220 */ /* 0x080fe20000410000 */
[-C--:B------:R-:W-:Y:S01]  /*e490*/  FMUL.FTZ R78, R78, R15.reuse ;  /* 0x0000000f4e4e7220 */ /* 0x080fe20000410000 */
[----:B------:R-:W-:-:S03]  /*e4a0*/  FMUL.FTZ R79, R79, R15 ;  /* 0x0000000f4f4f7220 */ /* 0x000fc60000410000 */
[C---:B----4-:R-:W-:Y:S03]  /*e4b0*/  HMMA.16816.F32.BF16 R64, R28.reuse, R36, R64 ;  /* 0x000000241c40723c */ /* 0x050fe60000041840 */
[----:B------:R-:W-:Y:S01]  /*e4c0*/  FMUL.FTZ R36, R77, R15 ;  /* 0x0000000f4d247220 */ /* 0x000fe20000410000 */
[----:B------:R-:W4:Y:S04]  /*e4d0*/  MUFU.TANH R23, R23 ;  /* 0x0000001700177308 */ /* 0x000f280000002400 */
[C---:B------:R-:W-:Y:S04]  /*e4e0*/  HMMA.16816.F32.BF16 R60, R28.reuse, R38, R60 ;  /* 0x000000261c3c723c */ /* 0x040fe8000004183c */
[----:B------:R-:W4:Y:S04]  /*e4f0*/  MUFU.TANH R36, R36 ;  /* 0x0000002400247308 */ /* 0x000f280000002400 */
[C---:B--2---:R-:W-:Y:S04]  /*e500*/  HMMA.16816.F32.BF16 R84, R28.reuse, R24, R84 ;  /* 0x000000181c54723c */ /* 0x044fe80000041854 */
[----:B------:R-:W2:Y:S04]  /*e510*/  MUFU.TANH R20, R20 ;  /* 0x0000001400147308 */ /* 0x000ea80000002400 */
[----:B------:R-:W-:Y:S03]  /*e520*/  HMMA.16816.F32.BF16 R96, R28, R26, R96 ;  /* 0x0000001a1c60723c */ /* 0x000fe60000041860 */
[----:B------:R-:W-:Y:S01]  /*e530*/  IADD3 R28, PT, PT, R57, -R164, -R7 ;  /* 0x800000a4391c7210 */ /* 0x000fe20007ffe807 */
[----:B------:R-:W-:Y:S01]  /*e540*/  IMAD.IADD R7, R101, 0x1, R104 ;  /* 0x0000000165077824 */ /* 0x000fe200078e0268 */
[----:B------:R-:W-:Y:S03]  /*e550*/  MUFU.TANH R21, R21 ;  /* 0x0000001500157308 */ /* 0x000fe60000002400 */
[C---:B------:R-:W-:Y:S01]  /*e560*/  VIADD R30, R7.reuse, 0x9 ;  /* 0x00000009071e7836 */ /* 0x040fe20000000000 */
[C---:B------:R-:W-:Y:S05]  /*e570*/  HMMA.16816.F32.BF16 R68, R8.reuse, R42, R68 ;  /* 0x0000002a0844723c */ /* 0x040fea0000041844 */
[C---:B------:R-:W-:Y:S01]  /*e580*/  VIADD R31, R7.reuse, 0x29 ;  /* 0x00000029071f7836 */ /* 0x040fe20000000000 */
[----:B------:R-:W-:Y:S01]  /*e590*/  MUFU.TANH R22, R22 ;  /* 0x0000001600167308 */ /* 0x000fe20000002400 */
[----:B------:R-:W-:Y:S01]  /*e5a0*/  VIADD R29, R7, 0x30 ;  /* 0x00000030071d7836 */ /* 0x000fe20000000000 */
[C---:B------:R-:W-:Y:S06]  /*e5b0*/  HMMA.16816.F32.BF16 R72, R8.reuse, R40, R72 ;  /* 0x000000280848723c */ /* 0x040fec0000041848 */
[----:B------:R-:W-:Y:S02]  /*e5c0*/  MUFU.TANH R78, R78 ;  /* 0x0000004e004e7308 */ /* 0x000fe40000002400 */
[----:B------:R-:W-:Y:S03]  /*e5d0*/  HMMA.16816.F32.BF16 R64, R8, R32, R64 ;  /* 0x000000200840723c */ /* 0x000fe60000041840 */
[----:B------:R-:W-:-:S02]  /*e5e0*/  SHF.R.U32.HI R33, RZ, 0x2, R159 ;  /* 0x00000002ff217819 */ /* 0x000fc4000001169f */
[----:B------:R-:W-:Y:S01]  /*e5f0*/  SHF.R.U32.HI R32, RZ, 0x1, R159 ;  /* 0x00000001ff207819 */ /* 0x000fe2000001169f */
[-C--:B------:R-:W-:Y:S01]  /*e600*/  FMUL.FTZ R26, R68, R15.reuse ;  /* 0x0000000f441a7220 */ /* 0x080fe20000410000 */
[----:B------:R-:W-:Y:S01]  /*e610*/  LOP3.LUT R33, R33, 0x7, RZ, 0xc0, !PT ;  /* 0x0000000721217812 */ /* 0x000fe200078ec0ff */
[----:B------:R-:W-:Y:S01]  /*e620*/  FMUL.FTZ R69, R69, R15 ;  /* 0x0000000f45457220 */ /* 0x000fe20000410000 */
[----:B------:R-:W-:Y:S01]  /*e630*/  LOP3.LUT R32, R32, 0x1f0, RZ, 0xc0, !PT ;  /* 0x000001f020207812 */ /* 0x000fe200078ec0ff */
[----:B------:R-:W-:Y:S03]  /*e640*/  HMMA.16816.F32.BF16 R60, R8, R34, R60 ;  /* 0x00000022083c723c */ /* 0x000fe6000004183c */
[----:B------:R-:W-:Y:S01]  /*e650*/  VIADD R35, R7, 0x10 ;  /* 0x0000001007237836 */ /* 0x000fe20000000000 */
[----:B------:R-:W2:Y:S01]  /*e660*/  MUFU.TANH R26, R26 ;  /* 0x0000001a001a7308 */ /* 0x000ea20000002400 */
[----:B------:R-:W-:Y:S01]  /*e670*/  IADD3 R175, PT, PT, R162, R33, R32 ;  /* 0x00000021a2af7210 */ /* 0x000fe20007ffe020 */
[-C--:B------:R-:W-:Y:S01]  /*e680*/  FMUL.FTZ R24, R72, R15.reuse ;  /* 0x0000000f48187220 */ /* 0x080fe20000410000 */
[----:B------:R-:W-:Y:S01]  /*e690*/  FMUL.FTZ R25, R73, R15 ;  /* 0x0000000f49197220 */ /* 0x000fe20000410000 */
[----:B------:R-:W-:-:S02]  /*e6a0*/  VIADD R33, R7, 0x28 ;  /* 0x0000002807217836 */ /* 0x000fc40000000000 */
[-C--:B------:R-:W-:Y:S01]  /*e6b0*/  FMUL.FTZ R75, R75, R15.reuse ;  /* 0x0000000f4b4b7220 */ /* 0x080fe20000410000 */
[C---:B-1----:R-:W-:Y:S03]  /*e6c0*/  HMMA.16816.F32.BF16 R84, R8.reuse, R16, R84 ;  /* 0x000000100854723c */ /* 0x042fe60000041854 */
[C---:B------:R-:W-:Y:S01]  /*e6d0*/  IMAD.IADD R172, R175.reuse, 0x1, R172 ;  /* 0x00000001afac7824 */ /* 0x040fe200078e02ac */
[----:B------:R-:W1:Y:S01]  /*e6e0*/  MUFU.TANH R2, R69 ;  /* 0x0000004500027308 */ /* 0x000e620000002400 */
[----:B------:R-:W-:Y:S02]  /*e6f0*/  IMAD.IADD R175, R175, 0x1, R28 ;  /* 0x00000001afaf7824 */ /* 0x000fe400078e021c */
[-C--:B------:R-:W-:Y:S01]  /*e700*/  FMUL.FTZ R27, R64, R15.reuse ;  /* 0x0000000f401b7220 */ /* 0x080fe20000410000 */
[-C--:B------:R-:W-:Y:S01]  /*e710*/  FMUL.FTZ R17, R65, R15.reuse ;  /* 0x0000000f41117220 */ /* 0x080fe20000410000 */
[C---:B------:R-:W-:Y:S01]  /*e720*/  VIADD R28, R7.reuse, 0x1 ;  /* 0x00000001071c7836 */ /* 0x040fe20000000000 */
[--C-:B------:R-:W-:Y:S01]  /*e730*/  VIADDMNMX R174, R172, 0x1, R57.reuse, PT ;  /* 0x00000001acae7846 */ /* 0x100fe20003800139 */
[----:B------:R-:W-:Y:S03]  /*e740*/  HMMA.16816.F32.BF16 R96, R8, R18, R96 ;  /* 0x000000120860723c */ /* 0x000fe60000041860 */
[----:B------:R-:W-:Y:S01]  /*e750*/  VIADD R10, R7, 0x8 ;  /* 0x00000008070a7836 */ /* 0x000fe20000000000 */
[----:B------:R-:W1:Y:S01]  /*e760*/  MUFU.TANH R24, R24 ;  /* 0x0000001800187308 */ /* 0x000e620000002400 */
[-C--:B------:R-:W-:Y:S01]  /*e770*/  FMUL.FTZ R60, R60, R15.reuse ;  /* 0x0000000f3c3c7220 */ /* 0x080fe20000410000 */
[----:B------:R-:W-:Y:S01]  /*e780*/  FMUL.FTZ R61, R61, R15 ;  /* 0x0000000f3d3d7220 */ /* 0x000fe20000410000 */
[----:B------:R-:W-:Y:S01]  /*e790*/  ISETP.GT.AND P0, PT, R175, R7, PT ;  /* 0x00000007af00720c */ /* 0x000fe20003f04270 */
[----:B------:R-:W-:Y:S01]  /*e7a0*/  VIADD R18, R7, 0x18 ;  /* 0x0000001807127836 */ /* 0x000fe20000000000 */
[----:B------:R-:W-:Y:S01]  /*e7b0*/  ISETP.GT.AND P2, PT, R175, R10, PT ;  /* 0x0000000aaf00720c */ /* 0x000fe20003f44270 */
[----:B------:R-:W-:Y:S01]  /*e7c0*/  VIADD R11, R7, 0x19 ;  /* 0x00000019070b7836 */ /* 0x000fe20000000000 */
[----:B---3--:R-:W-:Y:S01]  /*e7d0*/  FSEL R3, R3, -INF , !P0 ;  /* 0xff80000003037808 */ /* 0x008fe20004000000 */
[----:B------:R-:W3:Y:S01]  /*e7e0*/  MUFU.TANH R25, R25 ;  /* 0x0000001900197308 */ /* 0x000ee20000002400 */
[-C--:B------:R-:W-:Y:S01]  /*e7f0*/  FMUL.FTZ R84, R84, R15.reuse ;  /* 0x0000000f54547220 */ /* 0x080fe20000410000 */
[-C--:B------:R-:W-:Y:S01]  /*e800*/  FMUL.FTZ R85, R85, R15.reuse ;  /* 0x0000000f55557220 */ /* 0x080fe20000410000 */
[----:B------:R-:W-:Y:S01]  /*e810*/  ISETP.GT.AND P0, PT, R175, R30, PT ;  /* 0x0000001eaf00720c */ /* 0x000fe20003f04270 */
[C---:B------:R-:W-:Y:S01]  /*e820*/  VIADD R19, R7.reuse, 0x11 ;  /* 0x0000001107137836 */ /* 0x040fe20000000000 */
[----:B------:R-:W-:Y:S01]  /*e830*/  ISETP.GE.AND P3, PT, R7, R174, PT ;  /* 0x000000ae0700720c */ /* 0x000fe20003f66270 */
[C---:B------:R-:W-:Y:S01]  /*e840*/  VIADD R173, R175.reuse, 0x8 ;  /* 0x00000008afad7836 */ /* 0x040fe20000000000 */
[----:B------:R-:W-:Y:S01]  /*e850*/  ISETP.GT.AND P5, PT, R175, R28, PT ;  /* 0x0000001caf00720c */ /* 0x000fe20003fa4270 */
[----:B------:R-:W3:Y:S01]  /*e860*/  MUFU.TANH R126, R60 ;  /* 0x0000003c007e7308 */ /* 0x000ee20000002400 */
[-C--:B------:R-:W-:Y:S01]  /*e870*/  FMUL.FTZ R96, R96, R15.reuse ;  /* 0x0000000f60607220 */ /* 0x080fe20000410000 */
[----:B----4-:R-:W-:Y:S01]  /*e880*/  FSEL R37, R23, -INF , !P2 ;  /* 0xff80000017257808 */ /* 0x010fe20005000000 */
[----:B------:R-:W-:Y:S01]  /*e890*/  FMUL.FTZ R97, R97, R15 ;  /* 0x0000000f61617220 */ /* 0x000fe20000410000 */
[----:B------:R-:W-:Y:S01]  /*e8a0*/  FSEL R36, R36, -INF , !P0 ;  /* 0xff80000024247808 */ /* 0x000fe20004000000 */
[----:B------:R-:W-:Y:S01]  /*e8b0*/  VIADD R9, R7, 0x20 ;  /* 0x0000002007097836 */ /* 0x000fe20000000000 */
[----:B------:R-:W-:Y:S01]  /*e8c0*/  FSEL R8, R3, -INF , !P3 ;  /* 0xff80000003087808 */ /* 0x000fe20005800000 */
[----:B------:R-:W-:Y:S01]  /*e8d0*/  VIADD R34, R7, 0x21 ;  /* 0x0000002107227836 */ /* 0x000fe20000000000 */
[----:B------:R-:W4:Y:S01]  /*e8e0*/  MUFU.TANH R122, R61 ;  /* 0x0000003d007a7308 */ /* 0x000f220000002400 */
[----:B------:R-:W-:Y:S01]  /*e8f0*/  ISETP.GT.AND P2, PT, R175, R18, PT ;  /* 0x00000012af00720c */ /* 0x000fe20003f44270 */
[----:B------:R-:W-:Y:S01]  /*e900*/  VIADD R16, R7, 0x38 ;  /* 0x0000003807107836 */ /* 0x000fe20000000000 */
[C---:B------:R-:W-:Y:S01]  /*e910*/  ISETP.GT.AND P0, PT, R175.reuse, R11, PT ;  /* 0x0000000baf00720c */ /* 0x040fe20003f04270 */
[----:B------:R-:W-:Y:S01]  /*e920*/  FMUL.FTZ R70, R70, R15 ;  /* 0x0000000f46467220 */ /* 0x000fe20000410000 */
[----:B------:R-:W-:Y:S01]  /*e930*/  ISETP.GT.AND P3, PT, R175, R35, PT ;  /* 0x00000023af00720c */ /* 0x000fe20003f64270 */
[-C--:B------:R-:W-:Y:S01]  /*e940*/  FMUL.FTZ R71, R71, R15.reuse ;  /* 0x0000000f47477220 */ /* 0x080fe20000410000 */
[----:B--2---:R-:W-:Y:S01]  /*e950*/  FSEL R32, R20, -INF , !P5 ;  /* 0xff80000014207808 */ /* 0x004fe20006800000 */
[----:B------:R-:W2:Y:S01]  /*e960*/  MUFU.TANH R27, R27 ;  /* 0x0000001b001b7308 */ /* 0x000ea20000002400 */
[----:B------:R-:W-:Y:S01]  /*e970*/  VIADDMNMX R172, R172, 0x9, R57, PT ;  /* 0x00000009acac7846 */ /* 0x000fe20003800139 */
[----:B------:R-:W-:Y:S01]  /*e980*/  FMUL.FTZ R67, R67, R15 ;  /* 0x0000000f43437220 */ /* 0x000fe20000410000 */
[----:B------:R-:W-:Y:S01]  /*e990*/  ISETP.GT.AND P5, PT, R175, R19, PT ;  /* 0x00000013af00720c */ /* 0x000fe20003fa4270 */
[-C--:B------:R-:W-:Y:S01]  /*e9a0*/  FMUL.FTZ R62, R62, R15.reuse ;  /* 0x0000000f3e3e7220 */ /* 0x080fe20000410000 */
[----:B------:R-:W-:Y:S01]  /*e9b0*/  FSEL R20, R26, -INF , !P2 ;  /* 0xff8000001a147808 */ /* 0x000fe20005000000 */
[----:B------:R-:W-:Y:S01]  /*e9c0*/  FMUL.FTZ R63, R63, R15 ;  /* 0x0000000f3f3f7220 */ /* 0x000fe20000410000 */
[----:B-1----:R-:W-:Y:S01]  /*e9d0*/  FSEL R3, R2, -INF , !P0 ;  /* 0xff80000002037808 */ /* 0x002fe20004000000 */
[----:B------:R-:W1:Y:S01]  /*e9e0*/  MUFU.TANH R17, R17 ;  /* 0x0000001100117308 */ /* 0x000e620000002400 */
[----:B------:R-:W-:Y:S01]  /*e9f0*/  FSEL R24, R24, -INF , !P3 ;  /* 0xff80000018187808 */ /* 0x000fe20005800000 */
[----:B------:R-:W-:Y:S01]  /*ea00*/  VIADD R2, R7, 0x39 ;  /* 0x0000003907027836 */ /* 0x000fe20000000000 */
[C---:B------:R-:W-:Y:S01]  /*ea10*/  ISETP.GT.AND P2, PT, R175.reuse, R33, PT ;  /* 0x00000021af00720c */ /* 0x040fe20003f44270 */
[----:B------:R-:W-:Y:S01]  /*ea20*/  FMUL.FTZ R98, R98, R15 ;  /* 0x0000000f62627220 */ /* 0x000fe20000410000 */
[----:B------:R-:W-:Y:S01]  /*ea30*/  ISETP.GT.AND P0, PT, R175, R31, PT ;  /* 0x0000001faf00720c */ /* 0x000fe20003f04270 */
[-C--:B------:R-:W-:Y:S01]  /*ea40*/  FMUL.FTZ R87, R87, R15.reuse ;  /* 0x0000000f57577220 */ /* 0x080fe20000410000 */
[C---:B------:R-:W-:Y:S01]  /*ea50*/  ISETP.GE.AND P4, PT, R28.reuse, R174, PT ;  /* 0x000000ae1c00720c */ /* 0x040fe20003f86270 */
[----:B------:R-:W1:Y:S01]  /*ea60*/  MUFU.TANH R119, R84 ;  /* 0x0000005400777308 */ /* 0x000e620000002400 */
[----:B------:R-:W-:Y:S01]  /*ea70*/  ISETP.GE.AND P6, PT, R28, R172, PT ;  /* 0x000000ac1c00720c */ /* 0x000fe20003fc6270 */
[----:B------:R-:W-:Y:S01]  /*ea80*/  FMUL.FTZ R99, R99, R15 ;  /* 0x0000000f63637220 */ /* 0x000fe20000410000 */
[----:B------:R-:W-:Y:S01]  /*ea90*/  ISETP.GT.AND P1, PT, R173, R28, PT ;  /* 0x0000001cad00720c */ /* 0x000fe20003f24270 */
[----:B------:R-:W-:Y:S01]  /*eaa0*/  VIADD R28, R7, 0x31 ;  /* 0x00000031071c7836 */ /* 0x000fe20000000000 */
[----:B------:R-:W-:-:S02]  /*eab0*/  ISETP.GT.AND P3, PT, R175, R9, PT ;  /* 0x00000009af00720c */ /* 0x000fc40003f64270 */
[----:B---3--:R-:W-:Y:S01]  /*eac0*/  FSEL R25, R25, -INF , !P5 ;  /* 0xff80000019197808 */ /* 0x008fe20006800000 */
[----:B------:R-:W3:Y:S01]  /*ead0*/  MUFU.TANH R118, R85 ;  /* 0x0000005500767308 */ /* 0x000ee20000002400 */
[----:B------:R-:W-:Y:S02]  /*eae0*/  ISETP.GT.AND P5, PT, R175, R34, PT ;  /* 0x00000022af00720c */ /* 0x000fe40003fa4270 */
[----:B------:R-:W-:Y:S02]  /*eaf0*/  FSEL R126, R126, -INF , !P2 ;  /* 0xff8000007e7e7808 */ /* 0x000fe40005000000 */
[----:B----4-:R-:W-:Y:S02]  /*eb00*/  FSEL R122, R122, -INF , !P0 ;  /* 0xff8000007a7a7808 */ /* 0x010fe40004000000 */
[----:B--2---:R-:W-:Y:S01]  /*eb10*/  FSEL R27, R27, -INF , !P3 ;  /* 0xff8000001b1b7808 */ /* 0x004fe20005800000 */
[----:B------:R-:W2:Y:S01]  /*eb20*/  MUFU.TANH R117, R96 ;  /* 0x0000006000757308 */ /* 0x000ea20000002400 */
[----:B------:R-:W-:Y:S01]  /*eb30*/  ISETP.GE.AND P2, PT, R7, R172, PT ;  /* 0x000000ac0700720c */ /* 0x000fe20003f46270 */
[----:B------:R-:W-:Y:S01]  /*eb40*/  BAR.SYNC.DEFER_BLOCKING 0x0 ;  /* 0x0000000000007b1d */ /* 0x000fe20000010000 */
[----:B------:R-:W-:Y:S01]  /*eb50*/  ISETP.GT.AND P0, PT, R173, R7, PT ;  /* 0x00000007ad00720c */ /* 0x000fe20003f04270 */
[----:B------:R-:W-:Y:S01]  /*eb60*/  FMUL.FTZ R7, R74, R15 ;  /* 0x0000000f4a077220 */ /* 0x000fe20000410000 */
[----:B------:R-:W-:-:S02]  /*eb70*/  ISETP.GT.AND P3, PT, R175, R29, PT ;  /* 0x0000001daf00720c */ /* 0x000fc40003f64270 */
[----:B-1----:R-:W-:Y:S01]  /*eb80*/  FSEL R124, R17, -INF , !P5 ;  /* 0xff800000117c7808 */ /* 0x002fe20006800000 */
[----:B------:R-:W1:Y:S01]  /*eb90*/  MUFU.TANH R116, R97 ;  /* 0x0000006100747308 */ /* 0x000e620000002400 */
[----:B------:R-:W-:Y:S02]  /*eba0*/  ISETP.GT.AND P5, PT, R175, R28, PT ;  /* 0x0000001caf00720c */ /* 0x000fe40003fa4270 */
[----:B------:R-:W-:Y:S02]  /*ebb0*/  FSEL R119, R119, -INF , !P3 ;  /* 0xff80000077777808 */ /* 0x000fe40005800000 */
[C---:B------:R-:W-:Y:S02]  /*ebc0*/  ISETP.GT.AND P3, PT, R175.reuse, R16, PT ;  /* 0x00000010af00720c */ /* 0x040fe40003f64270 */
[----:B---3--:R-:W-:Y:S01]  /*ebd0*/  FSEL R118, R118, -INF , !P5 ;  /* 0xff80000076767808 */ /* 0x008fe20006800000 */
[----:B------:R-:W3:Y:S01]  /*ebe0*/  MUFU.TANH R79, R79 ;  /* 0x0000004f004f7308 */ /* 0x000ee20000002400 */
[----:B------:R-:W-:-:S02]  /*ebf0*/  ISETP.GT.AND P5, PT, R175, R2, PT ;  /* 0x00000002af00720c */ /* 0x000fc40003fa4270 */
[----:B------:R-:W-:Y:S02]  /*ec00*/  FSEL R21, R21, -INF , !P0 ;  /* 0xff80000015157808 */ /* 0x000fe40004000000 */
[----:B--2---:R-:W-:Y:S02]  /*ec10*/  FSEL R117, R117, -INF , !P3 ;  /* 0xff80000075757808 */ /* 0x004fe40005800000 */
[----:B------:R-:W-:Y:S01]  /*ec20*/  ISETP.GE.AND P3, PT, R10, R174, PT ;  /* 0x000000ae0a00720c */ /* 0x000fe20003f66270 */
[----:B------:R-:W2:Y:S01]  /*ec30*/  MUFU.TANH R7, R7 ;  /* 0x0000000700077308 */ /* 0x000ea20000002400 */
[----:B-1----:R-:W-:Y:S02]  /*ec40*/  FSEL R116, R116, -INF , !P5 ;  /* 0xff80000074747808 */ /* 0x002fe40006800000 */
[----:B------:R-:W-:Y:S02]  /*ec50*/  ISETP.GT.AND P0, PT, R173, R10, PT ;  /* 0x0000000aad00720c */ /* 0x000fe40003f04270 */
[----:B------:R-:W-:-:S02]  /*ec60*/  FSEL R23, R22, -INF , !P1 ;  /* 0xff80000016177808 */ /* 0x000fc40004800000 */
[----:B------:R-:W-:Y:S01]  /*ec70*/  ISETP.GE.AND P5, PT, R10, R172, PT ;  /* 0x000000ac0a00720c */ /* 0x000fe20003fa6270 */
[----:B------:R-:W1:Y:S01]  /*ec80*/  MUFU.TANH R22, R75 ;  /* 0x0000004b00167308 */ /* 0x000e620000002400 */
[----:B------:R-:W-:Y:S02]  /*ec90*/  FSEL R10, R21, -INF , !P2 ;  /* 0xff800000150a7808 */ /* 0x000fe40005000000 */
[----:B------:R-:W-:Y:S02]  /*eca0*/  FSEL R32, R32, -INF , !P4 ;  /* 0xff80000020207808 */ /* 0x000fe40006000000 */
[C---:B------:R-:W-:Y:S02]  /*ecb0*/  ISETP.GE.AND P2, PT, R30.reuse, R174, PT ;  /* 0x000000ae1e00720c */ /* 0x040fe40003f46270 */
[----:B------:R-:W-:Y:S02]  /*ecc0*/  ISETP.GE.AND P4, PT, R30, R172, PT ;  /* 0x000000ac1e00720c */ /* 0x000fe40003f86270 */
[----:B------:R-:W-:-:S02]  /*ecd0*/  ISETP.GT.AND P1, PT, R173, R30, PT ;  /* 0x0000001ead00720c */ /* 0x000fc40003f24270 */
[----:B------:R-:W-:Y:S02]  /*ece0*/  FSEL R23, R23, -INF , !P6 ;  /* 0xff80000017177808 */ /* 0x000fe40007000000 */
[----:B------:R-:W-:Y:S01]  /*ecf0*/  FSEL R30, R37, -INF , !P3 ;  /* 0xff800000251e7808 */ /* 0x000fe20005800000 */
[----:B------:R-:W-:Y:S01]  /*ed00*/  FMUL.FTZ R37, R66, R15 ;  /* 0x0000000f42257220 */ /* 0x000fe20000410000 */
[----:B------:R-:W-:Y:S02]  /*ed10*/  FSEL R21, R78, -INF , !P0 ;  /* 0xff8000004e157808 */ /* 0x000fe40004000000 */
[C---:B------:R-:W-:Y:S02]  /*ed20*/  ISETP.GE.AND P6, PT, R35.reuse, R174, PT ;  /* 0x000000ae2300720c */ /* 0x040fe40003fc6270 */
[----:B------:R-:W-:Y:S01]  /*ed30*/  ISETP.GE.AND P3, PT, R35, R172, PT ;  /* 0x000000ac2300720c */ /* 0x000fe20003f66270 */
[----:B------:R-:W-:Y:S01]  /*ed40*/  MUFU.TANH R37, R37 ;  /* 0x0000002500257308 */ /* 0x000fe20000002400 */
[----:B------:R-:W-:-:S02]  /*ed50*/  ISETP.GT.AND P0, PT, R173, R35, PT ;  /* 0x00000023ad00720c */ /* 0x000fc40003f04270 */
[----:B---3--:R-:W-:Y:S02]  /*ed60*/  FSEL R17, R79, -INF , !P1 ;  /* 0xff8000004f117808 */ /* 0x008fe40004800000 */
[----:B--2---:R-:W-:Y:S02]  /*ed70*/  FSEL R7, R7, -INF , !P0 ;  /* 0xff80000007077808 */ /* 0x004fe40004000000 */
[----:B------:R-:W-:Y:S01]  /*ed80*/  FSEL R21, R21, -INF , !P5 ;  /* 0xff80000015157808 */ /* 0x000fe20006800000 */
[----:B------:R-:W2:Y:S01]  /*ed90*/  MUFU.TANH R35, R70 ;  /* 0x0000004600237308 */ /* 0x000ea20000002400 */
[----:B------:R-:W-:Y:S02]  /*eda0*/  FSEL R26, R36, -INF , !P2 ;  /* 0xff800000241a7808 */ /* 0x000fe40005000000 */
[----:B------:R-:W-:Y:S02]  /*edb0*/  ISETP.GT.AND P1, PT, R173, R19, PT ;  /* 0x00000013ad00720c */ /* 0x000fe40003f24270 */
[----:B------:R-:W-:-:S02]  /*edc0*/  ISETP.GE.AND P5, PT, R19, R174, PT ;  /* 0x000000ae1300720c */ /* 0x000fc40003fa6270 */
[----:B------:R-:W-:Y:S01]  /*edd0*/  ISETP.GE.AND P2, PT, R19, R172, PT ;  /* 0x000000ac1300720c */ /* 0x000fe20003f46270 */
[----:B------:R-:W3:Y:S01]  /*ede0*/  MUFU.TANH R36, R71 ;  /* 0x0000004700247308 */ /* 0x000ee20000002400 */
[----:B------:R-:W-:Y:S02]  /*edf0*/  FSEL R19, R7, -INF , !P3 ;  /* 0xff80000007137808 */ /* 0x000fe40005800000 */
[----:B-1----:R-:W-:Y:S02]  /*ee00*/  FSEL R7, R22, -INF , !P1 ;  /* 0xff80000016077808 */ /* 0x002fe40004800000 */
[----:B------:R-:W-:Y:S02]  /*ee10*/  ISETP.GT.AND P0, PT, R173, R18, PT ;  /* 0x00000012ad00720c */ /* 0x000fe40003f04270 */
[----:B------:R-:W-:Y:S02]  /*ee20*/  FSEL R22, R25, -INF , !P5 ;  /* 0xff80000019167808 */ /* 0x000fe40006800000 */
[----:B------:R-:W1:Y:S01]  /*ee30*/  MUFU.TANH R25, R67 ;  /* 0x0000004300197308 */ /* 0x000e620000002400 */
[----:B------:R-:W-:-:S02]  /*ee40*/  ISETP.GE.AND P3, PT, R11, R174, PT ;  /* 0x000000ae0b00720c */ /* 0x000fc40003f66270 */
[----:B------:R-:W-:Y:S02]  /*ee50*/  ISETP.GE.AND P5, PT, R11, R172, PT ;  /* 0x000000ac0b00720c */ /* 0x000fe40003fa6270 */
[----:B------:R-:W-:Y:S02]  /*ee60*/  ISETP.GT.AND P1, PT, R173, R11, PT ;  /* 0x0000000bad00720c */ /* 0x000fe40003f24270 */
[----:B------:R-:W-:Y:S02]  /*ee70*/  FSEL R11, R7, -INF , !P2 ;  /* 0xff800000070b7808 */ /* 0x000fe40005000000 */
[----:B--2---:R-:W-:Y:S02]  /*ee80*/  FSEL R7, R35, -INF , !P0 ;  /* 0xff80000023077808 */ /* 0x004fe40004000000 */
[----:B------:R-:W-:Y:S01]  /*ee90*/  FSEL R17, R17, -INF , !P4 ;  /* 0xff80000011117808 */ /* 0x000fe20006000000 */
[----:B------:R-:W2:Y:S01]  /*eea0*/  MUFU.TANH R35, R62 ;  /* 0x0000003e00237308 */ /* 0x000ea20000002400 */
[----:B------:R-:W-:-:S02]  /*eeb0*/  ISETP.GE.AND P4, PT, R18, R174, PT ;  /* 0x000000ae1200720c */ /* 0x000fc40003f86270 */
[----:B------:R-:W-:Y:S02]  /*eec0*/  FSEL R24, R24, -INF , !P6 ;  /* 0xff80000018187808 */ /* 0x000fe40007000000 */
[----:B------:R-:W-:Y:S02]  /*eed0*/  ISETP.GE.AND P6, PT, R18, R172, PT ;  /* 0x000000ac1200720c */ /* 0x000fe40003fc6270 */
[C---:B------:R-:W-:Y:S02]  /*eee0*/  ISETP.GE.AND P2, PT, R9.reuse, R174, PT ;  /* 0x000000ae0900720c */ /* 0x040fe40003f46270 */
[----:B------:R-:W-:Y:S02]  /*eef0*/  FSEL R20, R20, -INF , !P4 ;  /* 0xff80000014147808 */ /* 0x000fe40006000000 */
[----:B------:R-:W-:Y:S02]  /*ef00*/  ISETP.GE.AND P4, PT, R9, R172, PT ;  /* 0x000000ac0900720c */ /* 0x000fe40003f86270 */
[----:B------:R-:W-:-:S02]  /*ef10*/  ISETP.GT.AND P0, PT, R173, R9, PT ;  /* 0x00000009ad00720c */ /* 0x000fc40003f04270 */
[----:B------:R-:W-:Y:S02]  /*ef20*/  FSEL R9, R7, -INF , !P6 ;  /* 0xff80000007097808 */ /* 0x000fe40007000000 */
[----:B------:R-:W-:Y:S02]  /*ef30*/  FSEL R18, R3, -INF , !P3 ;  /* 0xff80000003127808 */ /* 0x000fe40005800000 */
[----:B------:R-:W-:Y:S01]  /*ef40*/  FSEL R128, R27, -INF , !P2 ;  /* 0xff8000001b807808 */ /* 0x000fe20005000000 */
[----:B------:R-:W4:Y:S01]  /*ef50*/  MUFU.TANH R3, R63 ;  /* 0x0000003f00037308 */ /* 0x000f220000002400 */
[----:B---3--:R-:W-:Y:S01]  /*ef60*/  FSEL R7, R36, -INF , !P1 ;  /* 0xff80000024077808 */ /* 0x008fe20004800000 */
[----:B------:R-:W-:Y:S01]  /*ef70*/  FMUL.FTZ R27, R86, R15 ;  /* 0x0000000f561b7220 */ /* 0x000fe20000410000 */
[----:B------:R-:W-:Y:S02]  /*ef80*/  ISETP.GT.AND P1, PT, R173, R34, PT ;  /* 0x00000022ad00720c */ /* 0x000fe40003f24270 */
[----:B------:R-:W-:-:S02]  /*ef90*/  FSEL R7, R7, -INF , !P5 ;  /* 0xff80000007077808 */ /* 0x000fc40006800000 */
[----:B------:R-:W-:Y:S01]  /*efa0*/  FSEL R37, R37, -INF , !P0 ;  /* 0xff80000025257808 */ /* 0x000fe20004000000 */
[----:B------:R-:W3:Y:S01]  /*efb0*/  MUFU.TANH R27, R27 ;  /* 0x0000001b001b7308 */ /* 0x000ee20000002400 */
[----:B------:R-:W-:Y:S02]  /*efc0*/  ISETP.GE.AND P3, PT, R34, R172, PT ;  /* 0x000000ac2200720c */ /* 0x000fe40003f66270 */
[----:B------:R-:W-:Y:S02]  /*efd0*/  ISETP.GE.AND P5, PT, R33, R174, PT ;  /* 0x000000ae2100720c */ /* 0x000fe40003fa6270 */
[----:B------:R-:W-:Y:S02]  /*efe0*/  ISETP.GT.AND P0, PT, R173, R33, PT ;  /* 0x00000021ad00720c */ /* 0x000fe40003f04270 */
[----:B-1----:R-:W-:Y:S02]  /*eff0*/  FSEL R25, R25, -INF , !P1 ;  /* 0xff80000019197808 */ /* 0x002fe40004800000 */
[----:B--2---:R-:W-:-:S02]  /*f000*/  FSEL R35, R35, -INF , !P0 ;  /* 0xff80000023237808 */ /* 0x004fc40004000000 */
[----:B------:R-:W-:Y:S02]  /*f010*/  FSEL R133, R25, -INF , !P3 ;  /* 0xff80000019857808 */ /* 0x000fe40005800000 */
[----:B------:R-:W-:Y:S01]  /*f020*/  FSEL R126, R126, -INF , !P5 ;  /* 0xff8000007e7e7808 */ /* 0x000fe20006800000 */
[----:B------:R-:W-:Y:S01]  /*f030*/  MUFU.TANH R25, R87 ;  /* 0x0000005700197308 */ /* 0x000fe20000002400 */
[C---:B------:R-:W-:Y:S02]  /*f040*/  ISETP.GE.AND P3, PT, R29.reuse, R174, PT ;  /* 0x000000ae1d00720c */ /* 0x040fe40003f66270 */
[----:B------:R-:W-:Y:S02]  /*f050*/  ISETP.GE.AND P5, PT, R29, R172, PT ;  /* 0x000000ac1d00720c */ /* 0x000fe40003fa6270 */
[C---:B------:R-:W-:Y:S02]  /*f060*/  ISETP.GT.AND P0, PT, R173.reuse, R29, PT ;  /* 0x0000001dad00720c */ /* 0x040fe40003f04270 */
[----:B------:R-:W-:Y:S01]  /*f070*/  ISETP.GE.AND P6, PT, R34, R174, PT ;  /* 0x000000ae2200720c */ /* 0x000fe20003fc6270 */
[----:B------:R-:W1:Y:S01]  /*f080*/  MUFU.TANH R29, R98 ;  /* 0x00000062001d7308 */ /* 0x000e620000002400 */
[----:B------:R-:W-:-:S02]  /*f090*/  ISETP.GT.AND P1, PT, R173, R31, PT ;  /* 0x0000001fad00720c */ /* 0x000fc40003f24270 */
[----:B------:R-:W-:Y:S02]  /*f0a0*/  FSEL R124, R124, -INF , !P6 ;  /* 0xff8000007c7c7808 */ /* 0x000fe40007000000 */
[----:B----4-:R-:W-:Y:S02]  /*f0b0*/  FSEL R3, R3, -INF , !P1 ;  /* 0xff80000003037808 */ /* 0x010fe40004800000 */
[----:B------:R-:W-:Y:S02]  /*f0c0*/  ISETP.GE.AND P6, PT, R31, R172, PT ;  /* 0x000000ac1f00720c */ /* 0x000fe40003fc6270 */
[----:B---3--:R-:W-:Y:S02]  /*f0d0*/  FSEL R27, R27, -INF , !P0 ;  /* 0xff8000001b1b7808 */ /* 0x008fe40004000000 */
[----:B------:R-:W-:Y:S02]  /*f0e0*/  FSEL R129, R3, -INF , !P6 ;  /* 0xff80000003817808 */ /* 0x000fe40007000000 */
[----:B------:R-:W2:Y:S01]  /*f0f0*/  MUFU.TANH R3, R99 ;  /* 0x0000006300037308 */ /* 0x000ea20000002400 */
[----:B------:R-:W-:-:S02]  /*f100*/  ISETP.GT.AND P0, PT, R173, R16, PT ;  /* 0x00000010ad00720c */ /* 0x000fc40003f04270 */
[----:B------:R-:W-:Y:S02]  /*f110*/  ISETP.GE.AND P2, PT, R33, R172, PT ;  /* 0x000000ac2100720c */ /* 0x000fe40003f46270 */
[----:B-1----:R-:W-:Y:S02]  /*f120*/  FSEL R29, R29, -INF , !P0 ;  /* 0xff8000001d1d7808 */ /* 0x002fe40004000000 */
[----:B------:R-:W-:Y:S02]  /*f130*/  ISETP.GT.AND P0, PT, R107, R152, PT ;  /* 0x000000986b00720c */ /* 0x000fe40003f04270 */
[----:B------:R-:W-:Y:S02]  /*f140*/  ISETP.GT.AND P1, PT, R173, R28, PT ;  /* 0x0000001cad00720c */ /* 0x000fe40003f24270 */
[----:B------:R-:W-:Y:S02]  /*f150*/  FSEL R135, R37, -INF , !P4 ;  /* 0xff80000025877808 */ /* 0x000fe40006000000 */
[----:B------:R-:W-:-:S02]  /*f160*/  FSEL R131, R35, -INF , !P2 ;  /* 0xff80000023837808 */ /* 0x000fc40005000000 */
[-C--:B------:R-:W-:Y:S02]  /*f170*/  ISETP.GE.AND P4, PT, R31, R174.reuse, PT ;  /* 0x000000ae1f00720c */ /* 0x080fe40003f86270 */
[----:B------:R-:W-:Y:S02]  /*f180*/  ISETP.GE.AND P2, PT, R28, R174, PT ;  /* 0x000000ae1c00720c */ /* 0x000fe40003f46270 */
[----:B------:R-:W-:Y:S02]  /*f190*/  FSEL R25, R25, -INF , !P1 ;  /* 0xff80000019197808 */ /* 0x000fe40004800000 */
[----:B------:R-:W-:Y:S02]  /*f1a0*/  ISETP.GT.AND P1, PT, R173, R2, PT ;  /* 0x00000002ad00720c */ /* 0x000fe40003f24270 */
[----:B------:R-:W-:Y:S02]  /*f1b0*/  FSEL R122, R122, -INF , !P4 ;  /* 0xff8000007a7a7808 */ /* 0x000fe40006000000 */
[----:B------:R-:W-:-:S02]  /*f1c0*/  FSEL R119, R119, -INF , !P3 ;  /* 0xff80000077777808 */ /* 0x000fc40005800000 */
[----:B------:R-:W-:Y:S02]  /*f1d0*/  FSEL R115, R27, -INF , !P5 ;  /* 0xff8000001b737808 */ /* 0x000fe40006800000 */
[----:B------:R-:W-:Y:S02]  /*f1e0*/  FSEL R118, R118, -INF , !P2 ;  /* 0xff80000076767808 */ /* 0x000fe40005000000 */
[----:B------:R-:W-:Y:S02]  /*f1f0*/  ISETP.GE.AND P4, PT, R28, R172, PT ;  /* 0x000000ac1c00720c */ /* 0x000fe40003f86270 */
[C---:B------:R-:W-:Y:S02]  /*f200*/  ISETP.GE.AND P6, PT, R16.reuse, R174, PT ;  /* 0x000000ae1000720c */ /* 0x040fe40003fc6270 */
[----:B------:R-:W-:Y:S02]  /*f210*/  ISETP.GE.AND P3, PT, R16, R172, PT ;  /* 0x000000ac1000720c */ /* 0x000fe40003f66270 */
[----:B------:R-:W-:-:S02]  /*f220*/  ISETP.GE.AND P5, PT, R2, R174, PT ;  /* 0x000000ae0200720c */ /* 0x000fc40003fa6270 */
[----:B------:R-:W-:Y:S02]  /*f230*/  ISETP.GE.AND P2, PT, R2, R172, PT ;  /* 0x000000ac0200720c */ /* 0x000fe40003f46270 */
[----:B--2---:R-:W-:Y:S02]  /*f240*/  FSEL R3, R3, -INF , !P1 ;  /* 0xff80000003037808 */ /* 0x004fe40004800000 */
[----:B------:R-:W-:Y:S02]  /*f250*/  VIMNMX R175, PT, PT, RZ, R175, !PT ;  /* 0x000000afffaf7248 */ /* 0x000fe40007fe0100 */
[----:B------:R-:W-:Y:S02]  /*f260*/  VIMNMX R173, PT, PT, RZ, R173, !PT ;  /* 0x000000adffad7248 */ /* 0x000fe40007fe0100 */
        /* <DEDUP_REMOVED lines=19> */
.L_x_10494:
        /* <DEDUP_REMOVED lines=60> */
.L_x_10495:
[----:B------:R-:W-:Y:S05]  /*f760*/  BSYNC.RECONVERGENT B0 ;  /* 0x0000000000007941 */ /* 0x000fea0003800200 */
.L_x_10493:
        /* <DEDUP_REMOVED lines=55> */
.L_x_10492:
[----:B------:R-:W-:Y:S05]  /*fae0*/  BSYNC.RECONVERGENT B1 ;  /* 0x0000000000017941 */ /* 0x000fea0003800200 */
.L_x_10491:
        /* <DEDUP_REMOVED lines=13> */
[----:B------:R-:W-:-:S02]  /*fbc0*/  IADD3 R147, PT, PT, R49, R14, RZ ;  /* 0x0000000e31937210 */ /* 0x000fc40007ffe0ff */
[----:B------:R-:W-:Y:S02]  /*fbd0*/  FMNMX3.FTZ R3, R3, R118, R117, !PT ;  /* 0x0000007603037276 */ /* 0x000fe40007810075 */
[----:B------:R-:W-:Y:S02]  /*fbe0*/  LEA R147, R147, UR6, 0x1 ;  /* 0x0000000693937c11 */ /* 0x000fe4000f8e08ff */
[----:B------:R-:W-:Y:S02]  /*fbf0*/  FMNMX.FTZ R16, R116, R3, !PT ;  /* 0x0000000374107209 */ /* 0x000fe40007810000 */
[----:B------:R-:W-:Y:S01]  /*fc00*/  FMNMX3.FTZ R3, R0, R129, R115, !PT ;  /* 0x0000008100037276 */ /* 0x000fe20007810073 */
[----:B------:R-:W-:Y:S01]  /*fc10*/  LDSM.16.MT88.4 R40, [R147+0xa000] ;  /* 0x00a000009328783b */ /* 0x000fe20000004200 */
[-C--:B------:R-:W-:Y:S02]  /*fc20*/  IADD3 R146, PT, PT, R4, R147.reuse, RZ ;  /* 0x0000009304927210 */ /* 0x080fe40007ffe0ff */
[----:B------:R-:W-:Y:S01]  /*fc30*/  FMNMX3.FTZ R3, R3, R114, R113, !PT ;  /* 0x0000007203037276 */ /* 0x000fe20007810071 */
[----:B------:R-:W1:Y:S01]  /*fc40*/  SHFL.BFLY PT, R5, R16, 0x2, 0x1f ;  /* 0x0c401f0010057f89 */ /* 0x000e6200000e0000 */
[----:B------:R-:W-:-:S02]  /*fc50*/  IADD3 R145, PT, PT, R6, R147, RZ ;  /* 0x0000009306917210 */ /* 0x000fc40007ffe0ff */
[----:B------:R-:W-:Y:S01]  /*fc60*/  FMNMX.FTZ R12, R112, R3, !PT ;  /* 0x00000003700c7209 */ /* 0x000fe20007810000 */
[----:B------:R-:W-:Y:S01]  /*fc70*/  LDSM.16.MT88.4 R84, [R146+0x8000] ;  /* 0x008000009254783b */ /* 0x000fe20000004200 */
[----:B------:R-:W-:Y:S02]  /*fc80*/  IADD3 R144, PT, PT, R4, R145, RZ ;  /* 0x0000009104907210 */ /* 0x000fe40007ffe0ff */
[----:B------:R-:W-:Y:S01]  /*fc90*/  SHF.L.U32 R180, R159, 0x3, RZ ;  /* 0x000000039fb47819 */ /* 0x000fe200000006ff */
[----:B------:R-:W2:Y:S03]  /*fca0*/  SHFL.BFLY PT, R3, R12, 0x2, 0x1f ;  /* 0x0c401f000c037f89 */ /* 0x000ea600000e0000 */
[----:B------:R-:W-:Y:S01]  /*fcb0*/  LOP3.LUT R180, R180, 0x38, RZ, 0xc0, !PT ;  /* 0x00000038b4b47812 */ /* 0x000fe200078ec0ff */
[----:B------:R-:W-:Y:S04]  /*fcc0*/  LDSM.16.MT88.4 R76, [R145+0x8000] ;  /* 0x00800000914c783b */ /* 0x000fe80000004200 */
[----:B------:R-:W-:Y:S04]  /*fcd0*/  LDSM.16.MT88.4 R92, [R147+0x8000] ;  /* 0x00800000935c783b */ /* 0x000fe80000004200 */
[----:B------:R-:W-:Y:S01]  /*fce0*/  LDSM.16.MT88.4 R48, [R146+0xa000] ;  /* 0x00a000009230783b */ /* 0x000fe20000004200 */
[----:B-1----:R-:W-:-:S03]  /*fcf0*/  FMNMX.FTZ R5, R16, R5, !PT ;  /* 0x0000000510057209 */ /* 0x002fc60007810000 */
[----:B------:R-:W-:Y:S04]  /*fd00*/  LDSM.16.MT88.4 R56, [R145+0xa000] ;  /* 0x00a000009138783b */ /* 0x000fe80000004200 */
[----:B------:R-:W1:Y:S01]  /*fd10*/  SHFL.BFLY PT, R2, R5, 0x1, 0x1f ;  /* 0x0c201f0005027f89 */ /* 0x000e6200000e0000 */
[----:B--2---:R-:W-:-:S03]  /*fd20*/  FMNMX.FTZ R3, R12, R3, !PT ;  /* 0x000000030c037209 */ /* 0x004fc60007810000 */
[----:B------:R-:W-:Y:S04]  /*fd30*/  LDSM.16.MT88.4 R68, [R144+0x8000] ;  /* 0x008000009044783b */ /* 0x000fe80000004200 */
[----:B------:R-:W2:Y:S04]  /*fd40*/  SHFL.BFLY PT, R0, R3, 0x1, 0x1f ;  /* 0x0c201f0003007f89 */ /* 0x000ea800000e0000 */
[----:B------:R-:W4:Y:S01]  /*fd50*/  LDSM.16.MT88.4 R12, [R146+0x8800] ;  /* 0x00880000920c783b */ /* 0x000f220000004200 */
        /* <DEDUP_REMOVED lines=26> */
[----:B------:R-:W2:Y:S01]  /*ff00*/  LDSM.16.MT88.4 R8, [R145+0x8800] ;  /* 0x008800009108783b */ /* 0x000ea20000004200 */
[-CC-:B------:R-:W-:Y:S01]  /*ff10*/  FFMA.FTZ R127, R128, R123.reuse, -R121.reuse ;  /* 0x0000007b807f7223 */ /* 0x180fe20000010879 */
[-CC-:B------:R-:W-:Y:S01]  /*ff20*/  FFMA.FTZ R124, R124, R123.reuse, -R121.reuse ;  /* 0x0000007b7c7c7223 */ /* 0x180fe20000010879 */
[-CC-:B------:R-:W-:Y:S01]  /*ff30*/  FFMA.FTZ R125, R126, R123.reuse, -R121.reuse ;  /* 0x0000007b7e7d7223 */ /* 0x180fe20000010879 */
[----:B------:R-:W3:Y:S01]  /*ff40*/  LDSM.16.MT88.4 R16, [R147+0x8800] ;  /* 0x008800009310783b */ /* 0x000ee20000004200 */
[-CC-:B------:R-:W-:Y:S01]  /*ff50*/  FFMA.FTZ R119, R119, R123.reuse, -R121.reuse ;  /* 0x0000007b77777223 */ /* 0x180fe20000010879 */
        /* <DEDUP_REMOVED lines=8> */
[----:B------:R-:W-:Y:S01]  /*ffe0*/  FFMA.FTZ R182, R112, R123, -R120 ;  /* 0x0000007b70b67223 */ /* 0x000fe20000010878 */
[----:B------:R-:W5:Y:S01]  /*fff0*/  MUFU.EX2 R29, R29 ;  /* 0x0000001d001d7308 */ /* 0x000f620000000800 */
[----:B-1----:R-:W-:Y:S01]  /*10000*/  F2FP.BF16.F32.PACK_AB R64, R110, R111 ;  /* 0x0000006f6e40723e */ /* 0x002fe200000010ff */
[----:B------:R-:W-:Y:S01]  /*10010*/  FADD.FTZ R111, R111, R110 ;  /* 0x0000006e6f6f7221 */ /* 0x000fe20000010000 */
[----:B------:R-:W-:-:S05]  /*10020*/  ISETP.GT.AND P0, PT, R107, R152, PT ;  /* 0x000000986b00720c */ /* 0x000fca0003f04270 */
[----:B------:R-:W-:Y:S08]  /*10030*/  MUFU.EX2 R35, R35 ;  /* 0x0000002300237308 */ /* 0x000ff00000000800 */
[----:B------:R-:W1:Y:S01]  /*10040*/  MUFU.EX2 R106, R106 ;  /* 0x0000006a006a7308 */ /* 0x000e620000000800 */
[----:B-----5:R-:W-:Y:S01]  /*10050*/  F2FP.BF16.F32.PACK_AB R66, R29, R32 ;  /* 0x000000201d42723e */ /* 0x020fe200000010ff */
[----:B------:R-:W-:-:S04]  /*10060*/  FADD.FTZ R32, R32, R111 ;  /* 0x0000006f20207221 */ /* 0x000fc80000010000 */
[----:B------:R-:W-:Y:S02]  /*10070*/  FADD.FTZ R29, R29, R32 ;  /* 0x000000201d1d7221 */ /* 0x000fe40000010000 */
[----:B------:R-:W-:Y:S08]  /*10080*/  MUFU.EX2 R34, R34 ;  /* 0x0000002200227308 */ /* 0x000ff00000000800 */
[----:B------:R-:W5:Y:S01]  /*10090*/  MUFU.EX2 R31, R31 ;  /* 0x0000001f001f7308 */ /* 0x000f620000000800 */
[----:B-1----:R-:W-:Y:S01]  /*100a0*/  F2FP.BF16.F32.PACK_AB R65, R106, R35 ;  /* 0x000000236a41723e */ /* 0x002fe200000010ff */
[----:B------:R-:W-:-:S06]  /*100b0*/  FADD.FTZ R35, R35, R106 ;  /* 0x0000006a23237221 */ /* 0x000fcc0000010000 */
[----:B------:R-:W-:Y:S08]  /*100c0*/  MUFU.EX2 R28, R28 ;  /* 0x0000001c001c7308 */ /* 0x000ff00000000800 */
[----:B------:R-:W1:Y:S01]  /*100d0*/  MUFU.EX2 R27, R27 ;  /* 0x0000001b001b7308 */ /* 0x000e620000000800 */
[----:B-----5:R-:W-:Y:S01]  /*100e0*/  F2FP.BF16.F32.PACK_AB R67, R31, R34 ;  /* 0x000000221f43723e */ /* 0x020fe200000010ff */
[----:B------:R-:W-:-:S04]  /*100f0*/  FADD.FTZ R34, R34, R35 ;  /* 0x0000002322227221 */ /* 0x000fc80000010000 */
[----:B------:R-:W-:Y:S02]  /*10100*/  FADD.FTZ R31, R31, R34 ;  /* 0x000000221f1f7221 */ /* 0x000fe40000010000 */
[----:B------:R-:W-:Y:S01]  /*10110*/  MUFU.EX2 R26, R26 ;  /* 0x0000001a001a7308 */ /* 0x000fe20000000800 */
[C---:B------:R-:W-:Y:S07]  /*10120*/  HMMA.16816.F32.BF16 R88, R64.reuse, R84, RZ ;  /* 0x000000544058723c */ /* 0x040fee00000418ff */
[----:B------:R-:W5:Y:S01]  /*10130*/  MUFU.EX2 R3, R3 ;  /* 0x0000000300037308 */ /* 0x000f620000000800 */
[----:B------:R-:W-:Y:S01]  /*10140*/  HMMA.16816.F32.BF16 R84, R64, R86, RZ ;  /* 0x000000564054723c */ /* 0x000fe200000418ff */
[----:B-1----:R-:W-:Y:S01]  /*10150*/  F2FP.BF16.F32.PACK_AB R4, R27, R28 ;  /* 0x0000001c1b04723e */ /* 0x002fe200000010ff */
[----:B------:R-:W-:-:S04]  /*10160*/  FADD.FTZ R28, R28, R29 ;  /* 0x0000001d1c1c7221 */ /* 0x000fc80000010000 */
[----:B------:R-:W-:Y:S01]  /*10170*/  FADD.FTZ R27, R27, R28 ;  /* 0x0000001c1b1b7221 */ /* 0x000fe20000010000 */
[----:B------:R-:W-:Y:S01]  /*10180*/  MUFU.EX2 R30, R30 ;  /* 0x0000001e001e7308 */ /* 0x000fe20000000800 */
[C---:B------:R-:W-:Y:S07]  /*10190*/  HMMA.16816.F32.BF16 R80, R64.reuse, R76, RZ ;  /* 0x0000004c4050723c */ /* 0x040fee00000418ff */
[----:B------:R-:W1:Y:S01]  /*101a0*/  MUFU.EX2 R33, R33 ;  /* 0x0000002100217308 */ /* 0x000e620000000800 */
[----:B-----5:R-:W-:Y:S01]  /*101b0*/  F2FP.BF16.F32.PACK_AB R6, R3, R26 ;  /* 0x0000001a0306723e */ /* 0x020fe200000010ff */
[----:B------:R-:W-:Y:S01]  /*101c0*/  HMMA.16816.F32.BF16 R76, R64, R78, RZ ;  /* 0x0000004e404c723c */ /* 0x000fe200000418ff */
[----:B------:R-:W-:-:S04]  /*101d0*/  FADD.FTZ R26, R26, R27 ;  /* 0x0000001b1a1a7221 */ /* 0x000fc80000010000 */
[----:B------:R-:W-:Y:S01]  /*101e0*/  FADD.FTZ R26, R3, R26 ;  /* 0x0000001a031a7221 */ /* 0x000fe20000010000 */
[----:B------:R-:W-:Y:S02]  /*101f0*/  MUFU.EX2 R25, R25 ;  /* 0x0000001900197308 */ /* 0x000fe40000000800 */
[C---:B------:R-:W-:Y:S06]  /*10200*/  HMMA.16816.F32.BF16 R36, R64.reuse, R40, RZ ;  /* 0x000000284024723c */ /* 0x040fec00000418ff */
[----:B------:R-:W5:Y:S01]  /*10210*/  MUFU.EX2 R24, R24 ;  /* 0x0000001800187308 */ /* 0x000f620000000800 */
[----:B-1----:R-:W-:Y:S01]  /*10220*/  F2FP.BF16.F32.PACK_AB R5, R33, R30 ;  /* 0x0000001e2105723e */ /* 0x002fe200000010ff */
[C---:B------:R-:W-:Y:S06]  /*10230*/  HMMA.16816.F32.BF16 R40, R64.reuse, R42, RZ ;  /* 0x0000002a4028723c */ /* 0x040fec00000418ff */
[----:B------:R-:W-:Y:S02]  /*10240*/  MUFU.EX2 R127, R127 ;  /* 0x0000007f007f7308 */ /* 0x000fe40000000800 */
[C---:B------:R-:W-:Y:S06]  /*10250*/  HMMA.16816.F32.BF16 R96, R64.reuse, R92, RZ ;  /* 0x0000005c4060723c */ /* 0x040fec00000418ff */
[----:B------:R-:W1:Y:S01]  /*10260*/  MUFU.EX2 R124, R124 ;  /* 0x0000007c007c7308 */ /* 0x000e620000000800 */
[----:B-----5:R-:W-:Y:S01]  /*10270*/  F2FP.BF16.F32.PACK_AB R7, R24, R25 ;  /* 0x000000191807723e */ /* 0x020fe200000010ff */
[----:B------:R-:W-:Y:S06]  /*10280*/  HMMA.16816.F32.BF16 R92, R64, R94, RZ ;  /* 0x0000005e405c723c */ /* 0x000fec00000418ff */
[----:B------:R-:W-:Y:S02]  /*10290*/  MUFU.EX2 R125, R125 ;  /* 0x0000007d007d7308 */ /* 0x000fe40000000800 */
[C---:B----4-:R-:W-:Y:S06]  /*102a0*/  HMMA.16816.F32.BF16 R88, R4.reuse, R12, R88 ;  /* 0x0000000c0458723c */ /* 0x050fec0000041858 */
        /* <DEDUP_REMOVED lines=12> */
[----:B------:R-:W-:Y:S05]  /*10370*/  LDSM.16.MT88.4 R16, [R144+0xa000] ;  /* 0x00a000009010783b */ /* 0x000fea0000004200 */
[----:B------:R-:W-:Y:S02]  /*10380*/  MUFU.EX2 R114, R114 ;  /* 0x0000007200727308 */ /* 0x000fe40000000800 */
[----:B------:R-:W-:Y:S06]  /*10390*/  HMMA.16816.F32.BF16 R44, R64, R48, RZ ;  /* 0x00000030402c723c */ /* 0x000fec00000418ff */
[----:B------:R-:W-:Y:S02]  /*103a0*/  MUFU.EX2 R113, R113 ;  /* 0x0000007100717308 */ /* 0x000fe40000000800 */
[C---:B----4-:R-:W-:Y:S06]  /*103b0*/  HMMA.16816.F32.BF16 R36, R4.reuse, R12, R36 ;  /* 0x0000000c0424723c */ /* 0x050fec0000041824 */
[----:B------:R-:W-:Y:S02]  /*103c0*/  MUFU.EX2 R182, R182 ;  /* 0x000000b600b67308 */ /* 0x000fe40000000800 */
[----:B------:R-:W-:Y:S01]  /*103d0*/  HMMA.16816.F32.BF16 R40, R4, R14, R40 ;  /* 0x0000000e0428723c */ /* 0x000fe20000041828 */
[----:B------:R-:W3:Y:S07]  /*103e0*/  LDSM.16.MT88.4 R12, [R145+0xa800] ;  /* 0x00a80000910c783b */ /* 0x000eee0000004200 */
[C---:B------:R-:W-:Y:S08]  /*103f0*/  HMMA.16816.F32.BF16 R48, R64.reuse, R50, RZ ;  /* 0x000000324030723c */ /* 0x040ff000000418ff */
[C---:B------:R-:W-:Y:S08]  /*10400*/  HMMA.16816.F32.BF16 R52, R64.reuse, R56, RZ ;  /* 0x000000384034723c */ /* 0x040ff000000418ff */
[----:B------:R-:W-:Y:S08]  /*10410*/  HMMA.16816.F32.BF16 R56, R64, R58, RZ ;  /* 0x0000003a4038723c */ /* 0x000ff000000418ff */
[C---:B--2---:R-:W-:Y:S08]  /*10420*/  HMMA.16816.F32.BF16 R44, R4.reuse, R8, R44 ;  /* 0x00000008042c723c */ /* 0x044ff0000004182c */
[----:B------:R-:W-:Y:S01]  /*10430*/  HMMA.16816.F32.BF16 R48, R4, R10, R48 ;  /* 0x0000000a0430723c */ /* 0x000fe20000041830 */
[----:B------:R-:W2:Y:S07]  /*10440*/  LDSM.16.MT88.4 R8, [R144+0xa800] ;  /* 0x00a800009008783b */ /* 0x000eae0000004200 */
[C---:B------:R-:W-:Y:S08]  /*10450*/  HMMA.16816.F32.BF16 R72, R64.reuse, R68, RZ ;  /* 0x000000444048723c */ /* 0x040ff000000418ff */
[----:B------:R-:W-:Y:S08]  /*10460*/  HMMA.16816.F32.BF16 R68, R64, R70, RZ ;  /* 0x000000464044723c */ /* 0x000ff000000418ff */
[C---:B---3--:R-:W-:Y:S08]  /*10470*/  HMMA.16816.F32.BF16 R52, R4.reuse, R12, R52 ;  /* 0x0000000c0434723c */ /* 0x048ff00000041834 */
[----:B------:R-:W-:Y:S01]  /*10480*/  HMMA.16816.F32.BF16 R56, R4, R14, R56 ;  /* 0x0000000e0438723c */ /* 0x000fe20000041838 */
[----:B------:R-:W3:Y:S07]  /*10490*/  LDSM.16.MT88.4 R12, [R147+0x9000] ;  /* 0x00900000930c783b */ /* 0x000eee0000004200 */
[C---:B------:R-:W-:Y:S08]  /*104a0*/  HMMA.16816.F32.BF16 R60, R64.reuse, R16, RZ ;  /* 0x00000010403c723c */ /* 0x040ff000000418ff */
[----:B------:R-:W-:Y:S01]  /*104b0*/  HMMA.16816.F32.BF16 R64, R64, R18, RZ ;  /* 0x000000124040723c */ /* 0x000fe200000418ff */
[----:B------:R-:W-:Y:S07]  /*104c0*/  LDSM.16.MT88.4 R16, [R147+0x9800] ;  /* 0x009800009310783b */ /* 0x000fee0000004200 */
[----:B------:R-:W-:Y:S05]  /*104d0*/  HMMA.16816.F32.BF16 R68, R4, R22, R68 ;  /* 0x000000160444723c */ /* 0x000fea0000041844 */
[-C--:B------:R-:W-:Y:S01]  /*104e0*/  FFMA.FTZ R22, R122, R123.reuse, -R121 ;  /* 0x0000007b7a167223 */ /* 0x080fe20000010879 */
[-CC-:B------:R-:W-:Y:S01]  /*104f0*/  FFMA.FTZ R122, R135, R123.reuse, -R120.reuse ;  /* 0x0000007b877a7223 */ /* 0x180fe20000010878 */
[----:B------:R-:W-:-:S04]  /*10500*/  FFMA.FTZ R23, R133, R123, -R120 ;  /* 0x0000007b85177223 */ /* 0x000fc80000010878 */
[----:B------:R-:W4:Y:S01]  /*10510*/  MUFU.EX2 R22, R22 ;  /* 0x0000001600167308 */ /* 0x000f220000000800 */
[----:B------:R-:W-:Y:S03]  /*10520*/  HMMA.16816.F32.BF16 R72, R4, R20, R72 ;  /* 0x000000140448723c */ /* 0x000fe60000041848 */
[-CC-:B------:R-:W-:Y:S01]  /*10530*/  FFMA.FTZ R21, R131, R123.reuse, -R120.reuse ;  /* 0x0000007b83157223 */ /* 0x180fe20000010878 */
[----:B------:R-:W-:-:S03]  /*10540*/  FFMA.FTZ R20, R129, R123, -R120 ;  /* 0x0000007b81147223 */ /* 0x000fc60000010878 */
[----:B------:R-:W-:Y:S01]  /*10550*/  MUFU.EX2 R122, R122 ;  /* 0x0000007a007a7308 */ /* 0x000fe20000000800 */
[C---:B--2---:R-:W-:Y:S07]  /*10560*/  HMMA.16816.F32.BF16 R60, R4.reuse, R8, R60 ;  /* 0x00000008043c723c */ /* 0x044fee000004183c */
[----:B------:R-:W2:Y:S01]  /*10570*/  MUFU.EX2 R23, R23 ;  /* 0x0000001700177308 */ /* 0x000ea20000000800 */
[----:B------:R-:W-:Y:S01]  /*10580*/  HMMA.16816.F32.BF16 R64, R4, R10, R64 ;  /* 0x0000000a0440723c */ /* 0x000fe20000041840 */
[----:B------:R-:W5:Y:S02]  /*10590*/  LDSM.16.MT88.4 R8, [R146+0x9000] ;  /* 0x009000009208783b */ /* 0x000f640000004200 */
[----:B-1----:R-:W-:Y:S01]  /*105a0*/  F2FP.BF16.F32.PACK_AB R4, R124, R127 ;  /* 0x0000007f7c04723e */ /* 0x002fe200000010ff */
[----:B------:R-:W-:Y:S01]  /*105b0*/  FADD.FTZ R127, R127, R26 ;  /* 0x0000001a7f7f7221 */ /* 0x000fe20000010000 */
[----:B----4-:R-:W-:-:S02]  /*105c0*/  F2FP.BF16.F32.PACK_AB R6, R22, R125 ;  /* 0x0000007d1606723e */ /* 0x010fc400000010ff */
[----:B------:R-:W-:Y:S01]  /*105d0*/  MUFU.EX2 R21, R21 ;  /* 0x0000001500157308 */ /* 0x000fe20000000800 */
[----:B------:R-:W-:-:S04]  /*105e0*/  FADD.FTZ R124, R124, R127 ;  /* 0x0000007f7c7c7221 */ /* 0x000fc80000010000 */
[----:B------:R-:W-:-:S03]  /*105f0*/  FADD.FTZ R125, R125, R124 ;  /* 0x0000007c7d7d7221 */ /* 0x000fc60000010000 */
[----:B------:R-:W1:Y:S01]  /*10600*/  MUFU.EX2 R20, R20 ;  /* 0x0000001400147308 */ /* 0x000e620000000800 */
[----:B--2---:R-:W-:Y:S01]  /*10610*/  F2FP.BF16.F32.PACK_AB R5, R23, R122 ;  /* 0x0000007a1705723e */ /* 0x004fe200000010ff */
[----:B------:R-:W-:Y:S01]  /*10620*/  FADD.FTZ R22, R22, R125 ;  /* 0x0000007d16167221 */ /* 0x000fe20000010000 */
[----:B-1----:R-:W-:-:S07]  /*10630*/  F2FP.BF16.F32.PACK_AB R7, R20, R21 ;  /* 0x000000151407723e */ /* 0x002fce00000010ff */
[C---:B---3--:R-:W-:Y:S08]  /*10640*/  HMMA.16816.F32.BF16 R96, R4.reuse, R12, R96 ;  /* 0x0000000c0460723c */ /* 0x048ff00000041860 */
[C---:B------:R-:W-:Y:S01]  /*10650*/  HMMA.16816.F32.BF16 R92, R4.reuse, R14, R92 ;  /* 0x0000000e045c723c */ /* 0x040fe2000004185c */
[----:B------:R-:W1:Y:S07]  /*10660*/  LDSM.16.MT88.4 R12, [R145+0x9000] ;  /* 0x00900000910c783b */ /* 0x000e6e0000004200 */
[C---:B-----5:R-:W-:Y:S08]  /*10670*/  HMMA.16816.F32.BF16 R88, R4.reuse, R8, R88 ;  /* 0x000000080458723c */ /* 0x060ff00000041858 */
        /* <DEDUP_REMOVED lines=25> */
[----:B------:R-:W-:-:S03]  /*10810*/  F2FP.BF16.F32.PACK_AB R7, R182, R113 ;  /* 0x00000071b607723e */ /* 0x000fc600000010ff */
        /* <DEDUP_REMOVED lines=26> */
[----:B------:R-:W-:Y:S03]  /*109c0*/  HMMA.16816.F32.BF16 R56, R4, R14, R56 ;  /* 0x0000000e0438723c */ /* 0x000fe60000041838 */
[----:B------:R-:W-:-:S04]  /*109d0*/  FADD.FTZ R21, R21, R12 ;  /* 0x0000000c15157221 */ /* 0x000fc80000010000 */
[----:B------:R-:W-:Y:S01]  /*109e0*/  FADD.FTZ R20, R20, R21 ;  /* 0x0000001514147221 */ /* 0x000fe20000010000 */
[----:B--2---:R-:W-:Y:S03]  /*109f0*/  HMMA.16816.F32.BF16 R60, R4, R8, R60 ;  /* 0x00000008043c723c */ /* 0x004fe6000004183c */
[----:B------:R-:W-:-:S04]  /*10a00*/  FADD.FTZ R115, R115, R20 ;  /* 0x0000001473737221 */ /* 0x000fc80000010000 */
[----:B------:R-:W-:Y:S01]  /*10a10*/  FADD.FTZ R114, R114, R115 ;  /* 0x0000007372727221 */ /* 0x000fe20000010000 */
[----:B------:R-:W-:Y:S03]  /*10a20*/  HMMA.16816.F32.BF16 R64, R4, R10, R64 ;  /* 0x0000000a0440723c */ /* 0x000fe60000041840 */
[----:B------:R-:W-:-:S04]  /*10a30*/  FADD.FTZ R113, R113, R114 ;  /* 0x0000007271717221 */ /* 0x000fc80000010000 */
[----:B------:R-:W-:Y:S01]  /*10a40*/  FADD.FTZ R182, R182, R113 ;  /* 0x00000071b6b67221 */ /* 0x000fe20000010000 */
[----:B------:R-:W-:-:S12]  /*10a50*/  @!P0 BRA `(.L_x_10497) ;  /* 0x0000003400f88947 */ /* 0x000fd80003800000 */
        /* <DEDUP_REMOVED lines=69> */
.L_x_10499:
        /* <DEDUP_REMOVED lines=8> */
.L_x_10500:
[----:B------:R-:W-:Y:S05]  /*10f30*/  BSYNC.RECONVERGENT B0 ;  /* 0x0000000000007941 */ /* 0x000fea0003800200 */
.L_x_10498:
[-C--:B------:R-:W-:Y:S02]  /*10f40*/  ISETP.GE.AND P1, PT, R180, R163.reuse, PT ;  /* 0x000000a3b400720c */ /* 0x080fe40003f26270 */
[----:B------:R-:W-:Y:S02]  /*10f50*/  ISETP.GE.AND P0, PT, R100, R163, PT ;  /* 0x000000a36400720c */ /* 0x000fe40003f06270 */
[C---:B------:R-:W-:Y:S02]  /*10f60*/  LEA R6, P3, R150.reuse, R156, 0x5 ;  /* 0x0000009c96067211 */ /* 0x040fe400078628ff */
[C---:B------:R-:W-:Y:S02]  /*10f70*/  SHF.L.U32 R3, R150.reuse, 0x5, RZ ;  /* 0x0000000596037819 */ /* 0x040fe400000006ff */
[C-C-:B------:R-:W-:Y:S02]  /*10f80*/  SHF.L.U64.HI R4, R150.reuse, 0x5, R151.reuse ;  /* 0x0000000596047819 */ /* 0x140fe40000010297 */
[----:B------:R-:W-:-:S02]  /*10f90*/  LEA.HI.X R7, R150, R157, R151, 0x5, P3 ;  /* 0x0000009d96077211 */ /* 0x000fc400018f2c97 */
[----:B------:R-:W-:Y:S01]  /*10fa0*/  IADD3 R8, P4, PT, R3, R6, RZ ;  /* 0x0000000603087210 */ /* 0x000fe20007f9e0ff */
[----:B------:R-:W-:Y:S01]  /*10fb0*/  @!PT LDS RZ, [RZ] ;  /* 0x00000000fffff984 */ /* 0x000fe20000000800 */
[----:B------:R-:W-:Y:S01]  /*10fc0*/  @!PT LDS RZ, [RZ] ;  /* 0x00000000fffff984 */ /* 0x000fe20000000800 */
[----:B------:R-:W-:Y:S01]  /*10fd0*/  @!PT LDS RZ, [RZ] ;  /* 0x00000000fffff984 */ /* 0x000fe20000000800 */
[----:B------:R-:W-:Y:S03]  /*10fe0*/  @!P1 LDGSTS.E.BYPASS.LTC128B.128 [R165+0x8000], desc[UR4][R156.64] ;  /* 0x080000009ca59fae */ /* 0x000fe6000b981a04 */
[----:B------:R-:W-:Y:S01]  /*10ff0*/  IADD3 R10, P3, PT, R8, R3, RZ ;  /* 0x00000003080a7210 */ /* 0x000fe20007f7e0ff */
[----:B------:R-:W-:Y:S01]  /*11000*/  @P1 STS.128 [R165+0x8000], RZ ;  /* 0x008000ffa5001388 */ /* 0x000fe20000000c00 */
[----:B------:R-:W-:-:S03]  /*11010*/  IADD3.X R9, PT, PT, R4, R7, RZ, P4, !PT ;  /* 0x0000000704097210 */ /* 0x000fc600027fe4ff */
[----:B------:R-:W-:Y:S01]  /*11020*/  @!PT LDS RZ, [RZ] ;  /* 0x00000000fffff984 */ /* 0x000fe20000000800 */
[----:B------:R-:W-:Y:S01]  /*11030*/  @!PT LDS RZ, [RZ] ;  /* 0x00000000fffff984 */ /* 0x000fe20000000800 */
[----:B------:R-:W-:Y:S01]  /*11040*/  @!PT LDS RZ, [RZ] ;  /* 0x00000000fffff984 */ /* 0x000fe20000000800 */
[----:B------:R-:W-:Y:S01]  /*11050*/  @!P0 LDGSTS.E.BYPASS.LTC128B.128 [R165+0xa000], desc[UR4][R156.64+0x80] ;  /* 0x0a0000809ca58fae */ /* 0x000fe2000b981a04 */
[----:B------:R-:W-:-:S03]  /*11060*/  IADD3.X R11, PT, PT, R9, R4, RZ, P3, !PT ;  /* 0x00000004090b7210 */ /* 0x000fc60001ffe4ff */
        /* <DEDUP_REMOVED lines=39> */
[----:B------:R-:W5:Y:S04]  /*112e0*/  LD.E R3, desc[UR4][R102.64+0x18c] ;  /* 0x00018c0466037980 */ /* 0x000f68000c101900 */
        /* <DEDUP_REMOVED lines=62> */
[C---:B--2---:R-:W-:Y:S08]  /*116d0*/  HMMA.16816.F32.BF16 R32, R112.reuse, R116, R32 ;  /* 0x000000747020723c */ /* 0x044ff00000041820 */
[C---:B------:R-:W-:Y:S01]  /*116e0*/  HMMA.16816.F32.BF16 R28, R112.reuse, R118, R28 ;  /* 0x00000076701c723c */ /* 0x040fe2000004181c */
[----:B------:R-:W1:Y:S07]  /*116f0*/  LDSM.16.M88.4 R116, [R138+0x6800] ;  /* 0x006800008a74783b */ /* 0x000e6e0000000200 */
[C---:B-1----:R-:W-:Y:S08]  /*11700*/  HMMA.16816.F32.BF16 R24, R112.reuse, R116, R24 ;  /* 0x000000747018723c */ /* 0x042ff00000041818 */
[C---:B------:R-:W-:Y:S01]  /*11710*/  HMMA.16816.F32.BF16 R20, R112.reuse, R118, R20 ;  /* 0x000000767014723c */ /* 0x040fe20000041814 */
[----:B------:R-:W1:Y:S07]  /*11720*/  LDSM.16.M88.4 R116, [R138+0x7800] ;  /* 0x007800008a74783b */ /* 0x000e6e0000000200 */
[C---:B------:R-:W-:Y:S01]  /*11730*/  HMMA.16816.F32.BF16 R12, R112.reuse, R122, R12 ;  /* 0x0000007a700c723c */ /* 0x040fe2000004180c */
[----:B------:R-:W-:Y:S07]  /*11740*/  LDSM.16.M88.4 R120, [R137+0x6000] ;  /* 0x006000008978783b */ /* 0x000fee0000000200 */
[C---:B-1----:R-:W-:Y:S08]  /*11750*/  HMMA.16816.F32.BF16 R8, R112.reuse, R116, R8 ;  /* 0x000000747008723c */ /* 0x042ff00000041808 */
        /* <DEDUP_REMOVED lines=21> */
[----:B------:R-:W2:Y:S02]  /*118b0*/  LDSM.16.M88.4 R112, [R136+0x7800] ;  /* 0x007800008870783b */ /* 0x000ea40000000200 */
[-C--:B------:R-:W-:Y:S01]  /*118c0*/  FMUL.FTZ R106, R32, R3.reuse ;  /* 0x00000003206a7220 */ /* 0x080fe20000410000 */
[-C--:B------:R-:W-:Y:S01]  /*118d0*/  FMUL.FTZ R32, R33, R3.reuse ;  /* 0x0000000321207220 */ /* 0x080fe20000410000 */
[-C--:B------:R-:W-:Y:S01]  /*118e0*/  FMUL.FTZ R33, R28, R3.reuse ;  /* 0x000000031c217220 */ /* 0x080fe20000410000 */
[-C--:B------:R-:W-:Y:S01]  /*118f0*/  FMUL.FTZ R28, R29, R3.reuse ;  /* 0x000000031d1c7220 */ /* 0x080fe20000410000 */
[-C--:B------:R-:W-:Y:S01]  /*11900*/  FMUL.FTZ R110, R34, R3.reuse ;  /* 0x00000003226e7220 */ /* 0x080fe20000410000 */
[----:B------:R-:W-:Y:S01]  /*11910*/  FMUL.FTZ R34, R35, R3 ;  /* 0x0000000323227220 */ /* 0x000fe20000410000 */
[----:B------:R-:W-:Y:S01]  /*11920*/  ISETP.GT.AND P3, PT, R107, R152, PT ;  /* 0x000000986b00720c */ /* 0x000fe20003f64270 */
[----:B------:R-:W-:-:S04]  /*11930*/  DEPBAR.LE SB0, 0x0 ;  /* 0x000080000000791a */ /* 0x000fc80000000000 */
[C---:B-1----:R-:W-:Y:S08]  /*11940*/  HMMA.16816.F32.BF16 R16, R120.reuse, R116, R16 ;  /* 0x000000747810723c */ /* 0x042ff00000041810 */
[C---:B------:R-:W-:Y:S08]  /*11950*/  HMMA.16816.F32.BF16 R12, R120.reuse, R118, R12 ;  /* 0x00000076780c723c */ /* 0x040ff0000004180c */
[C---:B--2---:R-:W-:Y:S08]  /*11960*/  HMMA.16816.F32.BF16 R8, R120.reuse, R112, R8 ;  /* 0x000000707808723c */ /* 0x044ff00000041808 */
        /* <DEDUP_REMOVED lines=27> */
[----:B------:R-:W1:Y:S08]  /*11b20*/  MUFU.TANH R106, R106 ;  /* 0x0000006a006a7308 */ /* 0x000e700000002400 */
[----:B------:R-:W2:Y:S08]  /*11b30*/  MUFU.TANH R32, R32 ;  /* 0x0000002000207308 */ /* 0x000eb00000002400 */
[----:B------:R-:W3:Y:S08]  /*11b40*/  MUFU.TANH R110, R110 ;  /* 0x0000006e006e7308 */ /* 0x000ef00000002400 */
        /* <DEDUP_REMOVED lines=34> */
[----:B-1----:R-:W2:Y:S01]  /*11d70*/  LD.E R5, desc[UR4][R102.64+0x170] ;  /* 0x0001700466057980 */ /* 0x002ea2000c101900 */
[----:B------:R-:W-:Y:S01]  /*11d80*/  MOV R116, RZ ;  /* 0x000000ff00747202 */ /* 0x000fe20000000f00 */
[----:B------:R-:W-:-:S05]  /*11d90*/  VIADD R10, R101, 0xffffff80 ;  /* 0xffffff80650a7836 */ /* 0x000fca0000000000 */
        /* <DEDUP_REMOVED lines=8> */
[----:B-1----:R-:W-:Y:S02]  /*11e20*/  VIADD R8, R8, 0xffffffe ;  /* 0x0ffffffe08087836 */ /* 0x002fe40000000000 */
[----:B------:R-:W-:-:S04]  /*11e30*/  IMAD.SHL.U32 R114, R107, 0x40, RZ ;  /* 0x000000406b727824 */ /* 0x000fc800078e00ff */
[----:B------:R-:W1:Y:S01]  /*11e40*/  F2I.FTZ.U32.TRUNC.NTZ R117, R8 ;  /* 0x0000000800757305 */ /* 0x000e62000021f000 */
[----:B------:R-:W-:Y:S02]  /*11e50*/  IABS R115, R114 ;  /* 0x0000007200737213 */ /* 0x000fe40000000000 */
[----:B------:R-:W-:Y:S01]  /*11e60*/  LOP3.LUT R114, R114, R5, RZ, 0x3c, !PT ;  /* 0x0000000572727212 */ /* 0x000fe200078e3cff */
[----:B-1----:R-:W-:-:S04]  /*11e70*/  IMAD.MOV R4, RZ, RZ, -R117 ;  /* 0x000000ffff047224 */ /* 0x002fc800078e0a75 */
[----:B------:R-:W-:-:S04]  /*11e80*/  IMAD R4, R4, R3, RZ ;  /* 0x0000000304047224 */ /* 0x000fc800078e02ff */
[----:B------:R-:W-:-:S06]  /*11e90*/  IMAD.HI.U32 R4, R117, R4, R116 ;  /* 0x0000000475047227 */ /* 0x000fcc00078e0074 */
        /* <DEDUP_REMOVED lines=11> */
[-C--:B------:R-:W-:Y:S01]  /*11f50*/  ISETP.GE.U32.AND P5, PT, R116, R3.reuse, PT ;  /* 0x000000037400720c */ /* 0x080fe20003fa6070 */
[----:B------:R-:W2:Y:S01]  /*11f60*/  LD.E.64 R114, desc[UR4][R102.64+0x38] ;  /* 0x0000380466727980 */ /* 0x000ea2000c101b00 */
[----:B------:R-:W-:Y:S02]  /*11f70*/  ISETP.GE.U32.AND P6, PT, R6, R3, PT ;  /* 0x000000030600720c */ /* 0x000fe40003fc6070 */
[----:B------:R-:W-:Y:S01]  /*11f80*/  @!P4 IADD3 R4, PT, PT, R4, 0x1, RZ ;  /* 0x000000010404c810 */ /* 0x000fe20007ffe0ff */
[----:B------:R-:W3:Y:S01]  /*11f90*/  LD.E.64 R116, desc[UR4][R102.64+0x20] ;  /* 0x0000200466747980 */ /* 0x000ee2000c101b00 */
        /* <DEDUP_REMOVED lines=20> */
[----:B---3--:R-:W-:-:S04]  /*120e0*/  IMAD.WIDE.U32 R114, R3, R116, R114 ;  /* 0x0000007403727225 */ /* 0x008fc800078e0072 */
[----:B------:R-:W-:-:S04]  /*120f0*/  IMAD R3, R117, R3, RZ ;  /* 0x0000000375037224 */ /* 0x000fc800078e02ff */
[----:B------:R-:W-:Y:S01]  /*12100*/  IMAD R3, R116, R5, R3 ;  /* 0x0000000574037224 */ /* 0x000fe200078e0203 */
[----:B------:R-:W-:-:S04]  /*12110*/  LEA R154, P2, R114, R154, 0x1 ;  /* 0x0000009a729a7211 */ /* 0x000fc800078408ff */
[----:B------:R-:W-:-:S04]  /*12120*/  IADD3 R3, PT, PT, R115, R3, RZ ;  /* 0x0000000373037210 */ /* 0x000fc80007ffe0ff */
[----:B------:R-:W-:Y:S01]  /*12130*/  LEA.HI.X R153, R114, R153, R3, 0x1, P2 ;  /* 0x0000009972997211 */ /* 0x000fe200010f0c03 */
[----:B------:R-:W-:Y:S05]  /*12140*/  BRA `(.L_x_10505) ;  /* 0x0000000000207947 */ /* 0x000fea0003800000 */
.L_x_10504:
        /* <DEDUP_REMOVED lines=8> */
.L_x_10505:
[----:B------:R-:W-:Y:S05]  /*121d0*/  BSYNC.RECONVERGENT B0 ;  /* 0x0000000000007941 */ /* 0x000fea0003800200 */
.L_x_10503:
        /* <DEDUP_REMOVED lines=51> */
.L_x_10502:
[----:B------:R-:W-:Y:S05]  /*12510*/  BSYNC.RECONVERGENT B1 ;  /* 0x0000000000017941 */ /* 0x000fea0003800200 */
.L_x_10501:
[----:B--2---:R-:W2:Y:S01]  /*12520*/  LD.E R114, desc[UR4][R102.64+0xdc] ;  /* 0x0000dc0466727980 */ /* 0x004ea2000c101900 */
[----:B------:R-:W-:-:S04]  /*12530*/  VIADD R3, R105, 0xffffffff ;  /* 0xffffffff69037836 */ /* 0x000fc80000000000 */
[----:B------:R-:W-:-:S04]  /*12540*/  IMAD.SHL.U32 R3, R3, 0x40, RZ ;  /* 0x0000004003037824 */ /* 0x000fc800078e00ff */
[----:B------:R-:W-:-:S04]  /*12550*/  IMAD.IADD R104, R3, 0x1, R104 ;  /* 0x0000000103687824 */ /* 0x000fc800078e0268 */
[C---:B------:R-:W-:Y:S02]  /*12560*/  VIADD R3, R104.reuse, 0xffffffc0 ;  /* 0xffffffc068037836 */ /* 0x040fe40000000000 */
[----:B-1----:R-:W-:-:S03]  /*12570*/  VIADD R4, R104, 0xffffffc1 ;  /* 0xffffffc168047836 */ /* 0x002fc60000000000 */
        /* <DEDUP_REMOVED lines=20> */
[----:B------:R-:W-:Y:S02]  /*126c0*/  FSEL R10, R10, -INF , !P5 ;  /* 0xff8000000a0a7808 */ /* 0x000fe40006800000 */
[----:B------:R-:W-:Y:S02]  /*126d0*/  FSEL R8, R8, -INF , !P4 ;  /* 0xff80000008087808 */ /* 0x000fe40006000000 */
[----:B------:R-:W-:Y:S01]  /*126e0*/  FSEL R32, R33, -INF , P1 ;  /* 0xff80000021207808 */ /* 0x000fe20000800000 */
[----:B------:R-:W-:Y:S01]  /*126f0*/  VIADD R33, R104, 0xffffffd1 ;  /* 0xffffffd168217836 */ /* 0x000fe20000000000 */
[C---:B------:R-:W-:Y:S02]  /*12700*/  ISETP.GE.AND P3, PT, R4.reuse, R175, PT ;  /* 0x000000af0400720c */ /* 0x040fe40003f66270 */
[C---:B------:R-:W-:Y:S02]  /*12710*/  ISETP.GE.AND P5, PT, R4.reuse, R174, PT ;  /* 0x000000ae0400720c */ /* 0x040fe40003fa6270 */
[----:B------:R-:W-:-:S02]  /*12720*/  ISETP.GE.AND P4, PT, R4, R173, PT ;  /* 0x000000ad0400720c */ /* 0x000fc40003f86270 */
[----:B------:R-:W-:Y:S01]  /*12730*/  ISETP.GE.AND P1, PT, R4, R172, PT ;  /* 0x000000ac0400720c */ /* 0x000fe20003f26270 */
[----:B------:R-:W-:Y:S01]  /*12740*/  VIADD R4, R104, 0xffffffd0 ;  /* 0xffffffd068047836 */ /* 0x000fe20000000000 */
[----:B------:R-:W-:Y:S02]  /*12750*/  FSEL R6, R35, -INF , P0 ;  /* 0xff80000023067808 */ /* 0x000fe40000000000 */
[----:B------:R-:W-:Y:S02]  /*12760*/  FSEL R32, R32, -INF , !P6 ;  /* 0xff80000020207808 */ /* 0x000fe40007000000 */
[----:B------:R-:W-:Y:S02]  /*12770*/  FSEL R6, R6, -INF , !P2 ;  /* 0xff80000006067808 */ /* 0x000fe40005000000 */
[----:B------:R-:W-:Y:S02]  /*12780*/  FSEL R28, R28, -INF , P3 ;  /* 0xff8000001c1c7808 */ /* 0x000fe40001800000 */
[----:B------:R-:W-:-:S02]  /*12790*/  ISETP.GE.AND P0, PT, R4, R175, PT ;  /* 0x000000af0400720c */ /* 0x000fc40003f06270 */
[C---:B------:R-:W-:Y:S02]  /*127a0*/  ISETP.GE.AND P6, PT, R4.reuse, R174, PT ;  /* 0x000000ae0400720c */ /* 0x040fe40003fc6270 */
[C---:B------:R-:W-:Y:S02]  /*127b0*/  ISETP.GE.AND P2, PT, R4.reuse, R173, PT ;  /* 0x000000ad0400720c */ /* 0x040fe40003f46270 */
[----:B------:R-:W-:Y:S02]  /*127c0*/  ISETP.GE.AND P3, PT, R4, R172, PT ;  /* 0x000000ac0400720c */ /* 0x000fe40003f66270 */
[----:B------:R-:W-:Y:S02]  /*127d0*/  FSEL R4, R30, -INF , P4 ;  /* 0xff8000001e047808 */ /* 0x000fe40002000000 */
[----:B------:R-:W-:Y:S01]  /*127e0*/  FSEL R208, R29, -INF , P0 ;  /* 0xff8000001dd07808 */ /* 0x000fe20000000000 */
[----:B------:R-:W-:Y:S01]  /*127f0*/  VIADD R29, R104, 0xffffffd8 ;  /* 0xffffffd8681d7836 */ /* 0x000fe20000000000 */
[----:B------:R-:W-:-:S02]  /*12800*/  ISETP.GE.AND P4, PT, R33, R175, PT ;  /* 0x000000af2100720c */ /* 0x000fc40003f86270 */
[----:B------:R-:W-:Y:S02]  /*12810*/  FSEL R4, R4, -INF , !P1 ;  /* 0xff80000004047808 */ /* 0x000fe40004800000 */
[----:B------:R-:W-:Y:S02]  /*12820*/  ISETP.GE.AND P1, PT, R33, R173, PT ;  /* 0x000000ad2100720c */ /* 0x000fe40003f26270 */
[----:B------:R-:W-:Y:S02]  /*12830*/  FSEL R28, R28, -INF , !P5 ;  /* 0xff8000001c1c7808 */ /* 0x000fe40006800000 */
[----:B------:R-:W-:Y:S02]  /*12840*/  FSEL R111, R111, -INF , P2 ;  /* 0xff8000006f6f7808 */ /* 0x000fe40001000000 */
[----:B------:R-:W-:Y:S01]  /*12850*/  FSEL R122, R24, -INF , P4 ;  /* 0xff800000187a7808 */ /* 0x000fe20002000000 */
[----:B------:R-:W-:Y:S01]  /*12860*/  VIADD R24, R104, 0xffffffd9 ;  /* 0xffffffd968187836 */ /* 0x000fe20000000000 */
[----:B------:R-:W-:-:S02]  /*12870*/  ISETP.GE.AND P5, PT, R33, R174, PT ;  /* 0x000000ae2100720c */ /* 0x000fc40003fa6270 */
[----:B------:R-:W-:Y:S02]  /*12880*/  ISETP.GE.AND P0, PT, R33, R172, PT ;  /* 0x000000ac2100720c */ /* 0x000fe40003f06270 */
[----:B------:R-:W-:Y:S02]  /*12890*/  ISETP.GE.AND P2, PT, R29, R175, PT ;  /* 0x000000af1d00720c */ /* 0x000fe40003f46270 */
[----:B------:R-:W-:Y:S02]  /*128a0*/  FSEL R26, R26, -INF , P1 ;  /* 0xff8000001a1a7808 */ /* 0x000fe40000800000 */
[----:B------:R-:W-:Y:S02]  /*128b0*/  FSEL R204, R111, -INF , !P3 ;  /* 0xff8000006fcc7808 */ /* 0x000fe40005800000 */
[----:B------:R-:W-:Y:S02]  /*128c0*/  FSEL R122, R122, -INF , !P5 ;  /* 0xff8000007a7a7808 */ /* 0x000fe40006800000 */
[----:B------:R-:W-:-:S02]  /*128d0*/  FSEL R202, R26, -INF , !P0 ;  /* 0xff8000001aca7808 */ /* 0x000fc40004000000 */
[----:B------:R-:W-:Y:S02]  /*128e0*/  FSEL R25, R25, -INF , P2 ;  /* 0xff80000019197808 */ /* 0x000fe40001000000 */
[C---:B------:R-:W-:Y:S02]  /*128f0*/  ISETP.GE.AND P3, PT, R29.reuse, R173, PT ;  /* 0x000000ad1d00720c */ /* 0x040fe40003f66270 */
[C---:B------:R-:W-:Y:S02]  /*12900*/  ISETP.GE.AND P1, PT, R24.reuse, R175, PT ;  /* 0x000000af1800720c */ /* 0x040fe40003f26270 */
[C---:B------:R-:W-:Y:S02]  /*12910*/  ISETP.GE.AND P5, PT, R24.reuse, R174, PT ;  /* 0x000000ae1800720c */ /* 0x040fe40003fa6270 */
[C---:B------:R-:W-:Y:S02]  /*12920*/  ISETP.GE.AND P0, PT, R24.reuse, R173, PT ;  /* 0x000000ad1800720c */ /* 0x040fe40003f06270 */
[-C--:B------:R-:W-:Y:S01]  /*12930*/  ISETP.GE.AND P2, PT, R24, R172.reuse, PT ;  /* 0x000000ac1800720c */ /* 0x080fe20003f46270 */
[----:B------:R-:W-:Y:S01]  /*12940*/  VIADD R24, R104, 0xffffffe0 ;  /* 0xffffffe068187836 */ /* 0x000fe20000000000 */
[----:B------:R-:W-:-:S02]  /*12950*/  ISETP.GE.AND P4, PT, R29, R172, PT ;  /* 0x000000ac1d00720c */ /* 0x000fc40003f86270 */
[----:B------:R-:W-:Y:S02]  /*12960*/  FSEL R31, R31, -INF , P3 ;  /* 0xff8000001f1f7808 */ /* 0x000fe40001800000 */
[----:B------:R-:W-:Y:S01]  /*12970*/  FSEL R118, R20, -INF , P1 ;  /* 0xff80000014767808 */ /* 0x000fe20000800000 */
[----:B------:R-:W-:Y:S01]  /*12980*/  VIADD R20, R104, 0xffffffe1 ;  /* 0xffffffe168147836 */ /* 0x000fe20000000000 */
[----:B------:R-:W-:Y:S02]  /*12990*/  FSEL R208, R208, -INF , !P6 ;  /* 0xff800000d0d07808 */ /* 0x000fe40007000000 */
[----:B------:R-:W-:Y:S02]  /*129a0*/  ISETP.GE.AND P3, PT, R24, R175, PT ;  /* 0x000000af1800720c */ /* 0x000fe40003f66270 */
[----:B------:R-:W-:Y:S02]  /*129b0*/  FSEL R22, R22, -INF , P0 ;  /* 0xff80000016167808 */ /* 0x000fe40000000000 */
[----:B------:R-:W-:-:S02]  /*129c0*/  ISETP.GE.AND P6, PT, R29, R174, PT ;  /* 0x000000ae1d00720c */ /* 0x000fc40003fc6270 */
[----:B------:R-:W-:Y:S02]  /*129d0*/  FSEL R120, R31, -INF , !P4 ;  /* 0xff8000001f787808 */ /* 0x000fe40006000000 */
[----:B------:R-:W-:Y:S02]  /*129e0*/  ISETP.GE.AND P4, PT, R24, R173, PT ;  /* 0x000000ad1800720c */ /* 0x000fe40003f86270 */
[----:B------:R-:W-:Y:S02]  /*129f0*/  FSEL R118, R118, -INF , !P5 ;  /* 0xff80000076767808 */ /* 0x000fe40006800000 */
[----:B------:R-:W-:Y:S02]  /*12a00*/  FSEL R116, R22, -INF , !P2 ;  /* 0xff80000016747808 */ /* 0x000fe40005000000 */
[----:B------:R-:W-:Y:S02]  /*12a10*/  FSEL R21, R21, -INF , P3 ;  /* 0xff80000015157808 */ /* 0x000fe40001800000 */
[----:B------:R-:W-:-:S02]  /*12a20*/  FSEL R206, R25, -INF , !P6 ;  /* 0xff80000019ce7808 */ /* 0x000fc40007000000 */
[C---:B------:R-:W-:Y:S02]  /*12a30*/  ISETP.GE.AND P0, PT, R20.reuse, R175, PT ;  /* 0x000000af1400720c */ /* 0x040fe40003f06270 */
[C---:B------:R-:W-:Y:S02]  /*12a40*/  ISETP.GE.AND P5, PT, R20.reuse, R174, PT ;  /* 0x000000ae1400720c */ /* 0x040fe40003fa6270 */
[C---:B------:R-:W-:Y:S02]  /*12a50*/  ISETP.GE.AND P2, PT, R20.reuse, R173, PT ;  /* 0x000000ad1400720c */ /* 0x040fe40003f46270 */
[----:B------:R-:W-:Y:S01]  /*12a60*/  ISETP.GE.AND P3, PT, R20, R172, PT ;  /* 0x000000ac1400720c */ /* 0x000fe20003f66270 */
[----:B------:R-:W-:Y:S01]  /*12a70*/  VIADD R20, R104, 0xffffffe8 ;  /* 0xffffffe868147836 */ /* 0x000fe20000000000 */
[C---:B------:R-:W-:Y:S02]  /*12a80*/  ISETP.GE.AND P6, PT, R24.reuse, R174, PT ;  /* 0x000000ae1800720c */ /* 0x040fe40003fc6270 */
[----:B------:R-:W-:-:S02]  /*12a90*/  ISETP.GE.AND P1, PT, R24, R172, PT ;  /* 0x000000ac1800720c */ /* 0x000fc40003f26270 */
[----:B------:R-:W-:Y:S02]  /*12aa0*/  FSEL R27, R27, -INF , P4 ;  /* 0xff8000001b1b7808 */ /* 0x000fe40002000000 */
[----:B------:R-:W-:Y:S02]  /*12ab0*/  FSEL R200, R21, -INF , !P6 ;  /* 0xff80000015c87808 */ /* 0x000fe40007000000 */
[----:B------:R-:W-:Y:S01]  /*12ac0*/  FSEL R198, R16, -INF , P0 ;  /* 0xff80000010c67808 */ /* 0x000fe20000000000 */
[----:B------:R-:W-:Y:S01]  /*12ad0*/  VIADD R16, R104, 0xffffffe9 ;  /* 0xffffffe968107836 */ /* 0x000fe20000000000 */
[C---:B------:R-:W-:Y:S02]  /*12ae0*/  ISETP.GE.AND P6, PT, R20.reuse, R175, PT ;  /* 0x000000af1400720c */ /* 0x040fe40003fc6270 */
[----:B------:R-:W-:Y:S02]  /*12af0*/  FSEL R192, R27, -INF , !P1 ;  /* 0xff8000001bc07808 */ /* 0x000fe40004800000 */
[----:B------:R-:W-:Y:S01]  /*12b00*/  ISETP.GE.AND P1, PT, R20, R173, PT ;  /* 0x000000ad1400720c */ /* 0x000fe20003f26270 */
[----:B------:R-:W-:Y:S01]  /*12b10*/  LDSM.16.MT88.4 R24, [R145+0x8000] ;  /* 0x008000009118783b */ /* 0x000fe20000004200 */
[----:B------:R-:W-:-:S02]  /*12b20*/  FSEL R18, R18, -INF , P2 ;  /* 0xff80000012127808 */ /* 0x000fc40001000000 */
[----:B------:R-:W-:Y:S02]  /*12b30*/  FSEL R198, R198, -INF , !P5 ;  /* 0xff800000c6c67808 */ /* 0x000fe40006800000 */
[----:B------:R-:W-:Y:S01]  /*12b40*/  FSEL R196, R17, -INF , P6 ;  /* 0xff80000011c47808 */ /* 0x000fe20003000000 */
[----:B------:R-:W-:Y:S01]  /*12b50*/  VIADD R17, R104, 0xfffffff0 ;  /* 0xfffffff068117836 */ /* 0x000fe20000000000 */
[C---:B------:R-:W-:Y:S02]  /*12b60*/  ISETP.GE.AND P4, PT, R20.reuse, R174, PT ;  /* 0x000000ae1400720c */ /* 0x040fe40003f86270 */
[----:B------:R-:W-:Y:S02]  /*12b70*/  ISETP.GE.AND P0, PT, R20, R172, PT ;  /* 0x000000ac1400720c */ /* 0x000fe40003f06270 */
[----:B------:R-:W-:Y:S02]  /*12b80*/  ISETP.GE.AND P5, PT, R16, R175, PT ;  /* 0x000000af1000720c */ /* 0x000fe40003fa6270 */
[----:B------:R-:W-:-:S02]  /*12b90*/  FSEL R23, R23, -INF , P1 ;  /* 0xff80000017177808 */ /* 0x000fc40000800000 */
[----:B------:R-:W-:Y:S02]  /*12ba0*/  FSEL R190, R18, -INF , !P3 ;  /* 0xff80000012be7808 */ /* 0x000fe40005800000 */
[C---:B------:R-:W-:Y:S02]  /*12bb0*/  ISETP.GE.AND P2, PT, R16.reuse, R174, PT ;  /* 0x000000ae1000720c */ /* 0x040fe40003f46270 */
[C---:B------:R-:W-:Y:S02]  /*12bc0*/  ISETP.GE.AND P3, PT, R16.reuse, R173, PT ;  /* 0x000000ad1000720c */ /* 0x040fe40003f66270 */
[----:B------:R-:W-:Y:S01]  /*12bd0*/  ISETP.GE.AND P6, PT, R16, R172, PT ;  /* 0x000000ac1000720c */ /* 0x000fe20003fc6270 */
[----:B------:R-:W-:Y:S01]  /*12be0*/  VIADD R16, R104, 0xfffffff1 ;  /* 0xfffffff168107836 */ /* 0x000fe20000000000 */
[----:B------:R-:W-:Y:S02]  /*12bf0*/  FSEL R196, R196, -INF , !P4 ;  /* 0xff800000c4c47808 */ /* 0x000fe40006000000 */
[----:B------:R-:W-:-:S02]  /*12c00*/  FSEL R188, R23, -INF , !P0 ;  /* 0xff80000017bc7808 */ /* 0x000fc40004000000 */
[----:B------:R-:W-:Y:S02]  /*12c10*/  FSEL R12, R12, -INF , P5 ;  /* 0xff8000000c0c7808 */ /* 0x000fe40002800000 */
[C---:B------:R-:W-:Y:S02]  /*12c20*/  ISETP.GE.AND P1, PT, R17.reuse, R175, PT ;  /* 0x000000af1100720c */ /* 0x040fe40003f26270 */
[C---:B------:R-:W-:Y:S02]  /*12c30*/  ISETP.GE.AND P4, PT, R17.reuse, R174, PT ;  /* 0x000000ae1100720c */ /* 0x040fe40003f86270 */
[C---:B------:R-:W-:Y:S02]  /*12c40*/  ISETP.GE.AND P0, PT, R17.reuse, R173, PT ;  /* 0x000000ad1100720c */ /* 0x040fe40003f06270 */
[----:B------:R-:W-:Y:S02]  /*12c50*/  ISETP.GE.AND P5, PT, R17, R172, PT ;  /* 0x000000ac1100720c */ /* 0x000fe40003fa6270 */
[----:B------:R-:W-:-:S02]  /*12c60*/  FMNMX3.FTZ R17, R2, R3, R10, !PT ;  /* 0x0000000302117276 */ /* 0x000fc4000781000a */
[----:B------:R-:W-:Y:S02]  /*12c70*/  FSEL R14, R14, -INF , P3 ;  /* 0xff8000000e0e7808 */ /* 0x000fe40001800000 */
[----:B------:R-:W-:Y:S02]  /*12c80*/  ISETP.GE.AND P3, PT, R16, R175, PT ;  /* 0x000000af1000720c */ /* 0x000fe40003f66270 */
[----:B------:R-:W-:Y:S02]  /*12c90*/  FMNMX3.FTZ R17, R17, R32, R28, !PT ;  /* 0x0000002011117276 */ /* 0x000fe4000781001c */
[----:B------:R-:W-:Y:S01]  /*12ca0*/  FSEL R194, R12, -INF , !P2 ;  /* 0xff8000000cc27808 */ /* 0x000fe20005000000 */
[C---:B------:R-:W-:Y:S01]  /*12cb0*/  VIADD R12, R104.reuse, 0xfffffff8 ;  /* 0xfffffff8680c7836 */ /* 0x040fe20000000000 */
[----:B------:R-:W-:Y:S01]  /*12cc0*/  FSEL R178, R13, -INF , P3 ;  /* 0xff8000000db27808 */ /* 0x000fe20001800000 */
[----:B------:R-:W-:Y:S01]  /*12cd0*/  VIADD R104, R104, 0xfffffff9 ;  /* 0xfffffff968687836 */ /* 0x000fe20000000000 */
[----:B------:R-:W-:-:S02]  /*12ce0*/  FMNMX3.FTZ R13, R17, R208, R122, !PT ;  /* 0x000000d0110d7276 */ /* 0x000fc4000781007a */
[----:B------:R-:W-:Y:S02]  /*12cf0*/  FSEL R15, R15, -INF , P0 ;  /* 0xff8000000f0f7808 */ /* 0x000fe40000000000 */
[-C--:B------:R-:W-:Y:S02]  /*12d00*/  ISETP.GE.AND P0, PT, R12, R175.reuse, PT ;  /* 0x000000af0c00720c */ /* 0x080fe40003f06270 */
[----:B------:R-:W-:Y:S02]  /*12d10*/  FMNMX3.FTZ R13, R13, R206, R118, !PT ;  /* 0x000000ce0d0d7276 */ /* 0x000fe40007810076 */
[----:B------:R-:W-:Y:S02]  /*12d20*/  FSEL R113, R113, -INF , P0 ;  /* 0xff80000071717808 */ /* 0x000fe40000000000 */
[----:B------:R-:W-:Y:S02]  /*12d30*/  FSEL R19, R19, -INF , P1 ;  /* 0xff80000013137808 */ /* 0x000fe40000800000 */
[----:B------:R-:W-:-:S02]  /*12d40*/  ISETP.GE.AND P0, PT, R104, R175, PT ;  /* 0x000000af6800720c */ /* 0x000fc40003f06270 */
[----:B------:R-:W-:Y:S02]  /*12d50*/  FMNMX3.FTZ R17, R13, R200, R198, !PT ;  /* 0x000000c80d117276 */ /* 0x000fe400078100c6 */
[-C--:B------:R-:W-:Y:S02]  /*12d60*/  ISETP.GE.AND P1, PT, R16, R174.reuse, PT ;  /* 0x000000ae1000720c */ /* 0x080fe40003f26270 */
[----:B------:R-:W-:Y:S02]  /*12d70*/  FMNMX3.FTZ R13, R0, R5, R8, !PT ;  /* 0x00000005000d7276 */ /* 0x000fe40007810008 */
[----:B------:R-:W-:Y:S02]  /*12d80*/  FSEL R112, R112, -INF , P0 ;  /* 0xff80000070707808 */ /* 0x000fe40000000000 */
[----:B------:R-:W-:Y:S02]  /*12d90*/  FSEL R186, R19, -INF , !P4 ;  /* 0xff80000013ba7808 */ /* 0x000fe40006000000 */
[----:B------:R-:W-:-:S02]  /*12da0*/  ISETP.GE.AND P3, PT, R12, R174, PT ;  /* 0x000000ae0c00720c */ /* 0x000fc40003f66270 */
[----:B------:R-:W-:Y:S02]  /*12db0*/  FSEL R178, R178, -INF , !P1 ;  /* 0xff800000b2b27808 */ /* 0x000fe40004800000 */
[----:B------:R-:W-:Y:S02]  /*12dc0*/  ISETP.GE.AND P0, PT, R104, R174, PT ;  /* 0x000000ae6800720c */ /* 0x000fe40003f06270 */
[----:B------:R-:W-:Y:S02]  /*12dd0*/  FMNMX3.FTZ R17, R17, R196, R194, !PT ;  /* 0x000000c411117276 */ /* 0x000fe400078100c2 */
[----:B------:R-:W-:Y:S02]  /*12de0*/  FMNMX3.FTZ R13, R13, R6, R4, !PT ;  /* 0x000000060d0d7276 */ /* 0x000fe40007810004 */
[----:B------:R-:W-:Y:S02]  /*12df0*/  FSEL R176, R113, -INF , !P3 ;  /* 0xff80000071b07808 */ /* 0x000fe40005800000 */
[----:B------:R-:W-:-:S02]  /*12e00*/  FSEL R134, R112, -INF , !P0 ;  /* 0xff80000070867808 */ /* 0x000fc40004000000 */
[----:B------:R-:W-:Y:S02]  /*12e10*/  FMNMX3.FTZ R17, R17, R186, R178, !PT ;  /* 0x000000ba11117276 */ /* 0x000fe400078100b2 */
[----:B------:R-:W-:Y:S02]  /*12e20*/  FMNMX3.FTZ R13, R13, R204, R202, !PT ;  /* 0x000000cc0d0d7276 */ /* 0x000fe400078100ca */
[CC--:B------:R-:W-:Y:S02]  /*12e30*/  ISETP.GE.AND P1, PT, R12.reuse, R173.reuse, PT ;  /* 0x000000ad0c00720c */ /* 0x0c0fe40003f26270 */
[----:B------:R-:W-:Y:S02]  /*12e40*/  ISETP.GE.AND P3, PT, R12, R172, PT ;  /* 0x000000ac0c00720c */ /* 0x000fe40003f66270 */
[----:B------:R-:W-:Y:S02]  /*12e50*/  ISETP.GE.AND P2, PT, R16, R173, PT ;  /* 0x000000ad1000720c */ /* 0x000fe40003f46270 */
[----:B------:R-:W-:-:S02]  /*12e60*/  FMNMX3.FTZ R12, R17, R176, R134, !PT ;  /* 0x000000b0110c7276 */ /* 0x000fc40007810086 */
[----:B------:R-:W-:Y:S02]  /*12e70*/  FMNMX3.FTZ R13, R13, R120, R116, !PT ;  /* 0x000000780d0d7276 */ /* 0x000fe40007810074 */
[----:B------:R-:W-:Y:S02]  /*12e80*/  ISETP.GE.AND P4, PT, R16, R172, PT ;  /* 0x000000ac1000720c */ /* 0x000fe40003f86270 */
[----:B------:R-:W-:Y:S02]  /*12e90*/  ISETP.GE.AND P0, PT, R104, R173, PT ;  /* 0x000000ad6800720c */ /* 0x000fe40003f06270 */
[----:B------:R-:W-:Y:S02]  /*12ea0*/  FSEL R128, R9, -INF , P2 ;  /* 0xff80000009807808 */ /* 0x000fe40001000000 */
[----:B------:R-:W-:Y:S01]  /*12eb0*/  FSEL R132, R14, -INF , !P6 ;  /* 0xff8000000e847808 */ /* 0x000fe20007000000 */
[----:B------:R-:W1:Y:S01]  /*12ec0*/  SHFL.BFLY PT, R9, R12, 0x2, 0x1f ;  /* 0x0c401f000c097f89 */ /* 0x000e6200000e0000 */
[----:B------:R-:W-:-:S02]  /*12ed0*/  FMNMX3.FTZ R13, R13, R192, R190, !PT ;  /* 0x000000c00d0d7276 */ /* 0x000fc400078100be */
[----:B------:R-:W-:Y:S02]  /*12ee0*/  ISETP.GE.AND P2, PT, R104, R172, PT ;  /* 0x000000ac6800720c */ /* 0x000fe40003f46270 */
[----:B------:R-:W-:Y:S02]  /*12ef0*/  FSEL R11, R11, -INF , P1 ;  /* 0xff8000000b0b7808 */ /* 0x000fe40000800000 */
[----:B------:R-:W-:Y:S02]  /*12f00*/  FSEL R7, R7, -INF , P0 ;  /* 0xff80000007077808 */ /* 0x000fe40000000000 */
[----:B------:R-:W-:Y:S02]  /*12f10*/  FSEL R130, R15, -INF , !P5 ;  /* 0xff8000000f827808 */ /* 0x000fe40006800000 */
[----:B------:R-:W-:Y:S02]  /*12f20*/  FSEL R128, R128, -INF , !P4 ;  /* 0xff80000080807808 */ /* 0x000fe40006000000 */
[----:B------:R-:W-:-:S02]  /*12f30*/  FMNMX3.FTZ R13, R13, R188, R132, !PT ;  /* 0x000000bc0d0d7276 */ /* 0x000fc40007810084 */
[----:B------:R-:W-:Y:S02]  /*12f40*/  FSEL R126, R11, -INF , !P3 ;  /* 0xff8000000b7e7808 */ /* 0x000fe40005800000 */
[----:B------:R-:W-:Y:S02]  /*12f50*/  FSEL R124, R7, -INF , !P2 ;  /* 0xff800000077c7808 */ /* 0x000fe40005000000 */
[----:B------:R-:W-:-:S04]  /*12f60*/  FMNMX3.FTZ R13, R13, R130, R128, !PT ;  /* 0x000000820d0d7276 */ /* 0x000fc80007810080 */
[----:B------:R-:W-:Y:S02]  /*12f70*/  FMNMX3.FTZ R16, R13, R126, R124, !PT ;  /* 0x0000007e0d107276 */ /* 0x000fe4000781007c */
[----:B-1----:R-:W-:-:S03]  /*12f80*/  FMNMX.FTZ R14, R12, R9, !PT ;  /* 0x000000090c0e7209 */ /* 0x002fc60007810000 */
[----:B------:R-:W1:Y:S04]  /*12f90*/  SHFL.BFLY PT, R7, R16, 0x2, 0x1f ;  /* 0x0c401f0010077f89 */ /* 0x000e6800000e0000 */
[----:B------:R-:W3:Y:S01]  /*12fa0*/  SHFL.BFLY PT, R101, R14, 0x1, 0x1f ;  /* 0x0c201f000e657f89 */ /* 0x000ee200000e0000 */
[----:B-1----:R-:W-:-:S03]  /*12fb0*/  FMNMX.FTZ R12, R16, R7, !PT ;  /* 0x00000007100c7209 */ /* 0x002fc60007810000 */
[----:B------:R-:W-:Y:S01]  /*12fc0*/  LDSM.16.MT88.4 R16, [R146+0x8000] ;  /* 0x008000009210783b */ /* 0x000fe20000004200 */
[----:B---3--:R-:W-:-:S03]  /*12fd0*/  FMNMX.FTZ R101, R14, R101, !PT ;  /* 0x000000650e657209 */ /* 0x008fc60007810000 */
[----:B------:R-:W1:Y:S01]  /*12fe0*/  SHFL.BFLY PT, R7, R12, 0x1, 0x1f ;  /* 0x0c201f000c077f89 */ /* 0x000e6200000e0000 */
[----:B------:R-:W-:Y:S01]  /*12ff0*/  FSETP.NEU.FTZ.AND P1, PT, R101, -INF , PT ;  /* 0xff8000006500780b */ /* 0x000fe20003f3d000 */
[----:B--2---:R-:W-:-:S05]  /*13000*/  FMUL.FTZ R129, R114, R101 ;  /* 0x0000006572817220 */ /* 0x004fca0000410000 */
[----:B------:R-:W-:-:S05]  /*13010*/  FSEL R129, R129, RZ, P1 ;  /* 0x000000ff81817208 */ /* 0x000fca0000800000 */
[-CC-:B------:R-:W-:Y:S01]  /*13020*/  FFMA.FTZ R115, R3, R114.reuse, -R129.reuse ;  /* 0x0000007203737223 */ /* 0x180fe20000010881 */
[-CC-:B------:R-:W-:Y:S01]  /*13030*/  FFMA.FTZ R113, R32, R114.reuse, -R129.reuse ;  /* 0x0000007220717223 */ /* 0x180fe20000010881 */
[-CC-:B------:R-:W-:Y:S01]  /*13040*/  FFMA.FTZ R110, R10, R114.reuse, -R129.reuse ;  /* 0x000000720a6e7223 */ /* 0x180fe20000010881 */
[----:B------:R-:W2:Y:S01]  /*13050*/  LDSM.16.MT88.4 R32, [R144+0x8000] ;  /* 0x008000009020783b */ /* 0x000ea20000004200 */
[-CC-:B------:R-:W-:Y:S01]  /*13060*/  FFMA.FTZ R104, R28, R114.reuse, -R129.reuse ;  /* 0x000000721c687223 */ /* 0x180fe20000010881 */
[-CC-:B------:R-:W-:Y:S01]  /*13070*/  FFMA.FTZ R125, R208, R114.reuse, -R129.reuse ;  /* 0x00000072d07d7223 */ /* 0x180fe20000010881 */
[----:B------:R-:W-:Y:S01]  /*13080*/  MUFU.EX2 R115, R115 ;  /* 0x0000007300737308 */ /* 0x000fe20000000800 */
[-CC-:B------:R-:W-:Y:S01]  /*13090*/  FFMA.FTZ R122, R122, R114.reuse, -R129.reuse ;  /* 0x000000727a7a7223 */ /* 0x180fe20000010881 */
[-CC-:B------:R-:W-:Y:S01]  /*130a0*/  FFMA.FTZ R121, R206, R114.reuse, -R129.reuse ;  /* 0x00000072ce797223 */ /* 0x180fe20000010881 */
[-CC-:B------:R-:W-:Y:S01]  /*130b0*/  FFMA.FTZ R118, R118, R114.reuse, -R129.reuse ;  /* 0x0000007276767223 */ /* 0x180fe20000010881 */
[-CC-:B------:R-:W-:Y:S01]  /*130c0*/  FFMA.FTZ R200, R200, R114.reuse, -R129.reuse ;  /* 0x00000072c8c87223 */ /* 0x180fe20000010881 */
[----:B-1----:R-:W-:Y:S01]  /*130d0*/  FMNMX.FTZ R3, R12, R7, !PT ;  /* 0x000000070c037209 */ /* 0x002fe20007810000 */
[-CC-:B------:R-:W-:Y:S01]  /*130e0*/  FFMA.FTZ R133, R198, R114.reuse, -R129.reuse ;  /* 0x00000072c6857223 */ /* 0x180fe20000010881 */
[-CC-:B------:R-:W-:Y:S01]  /*130f0*/  FFMA.FTZ R196, R196, R114.reuse, -R129.reuse ;  /* 0x00000072c4c47223 */ /* 0x180fe20000010881 */
[----:B------:R-:W-:Y:S01]  /*13100*/  MUFU.EX2 R110, R110 ;  /* 0x0000006e006e7308 */ /* 0x000fe20000000800 */
[C---:B------:R-:W-:Y:S01]  /*13110*/  FSETP.NEU.FTZ.AND P0, PT, R3.reuse, -INF , PT ;  /* 0xff8000000300780b */ /* 0x040fe20003f1d000 */
[----:B------:R-:W-:Y:S01]  /*13120*/  FMUL.FTZ R127, R114, R3 ;  /* 0x00000003727f7220 */ /* 0x000fe20000410000 */
[-CC-:B------:R-:W-:Y:S01]  /*13130*/  FFMA.FTZ R131, R194, R114.reuse, -R129.reuse ;  /* 0x00000072c2837223 */ /* 0x180fe20000010881 */
[-CC-:B------:R-:W-:Y:S01]  /*13140*/  FFMA.FTZ R186, R186, R114.reuse, -R129.reuse ;  /* 0x00000072baba7223 */ /* 0x180fe20000010881 */
[----:B------:R-:W-:Y:S01]  /*13150*/  FSEL R7, R3, RZ, P0 ;  /* 0x000000ff03077208 */ /* 0x000fe20000000000 */
[-CC-:B------:R-:W-:Y:S01]  /*13160*/  FFMA.FTZ R178, R178, R114.reuse, -R129.reuse ;  /* 0x00000072b2b27223 */ /* 0x180fe20000010881 */
[----:B------:R-:W-:Y:S01]  /*13170*/  FSEL R127, R127, RZ, P0 ;  /* 0x000000ff7f7f7208 */ /* 0x000fe20000000000 */
[----:B------:R-:W-:Y:S01]  /*13180*/  MUFU.EX2 R113, R113 ;  /* 0x0000007100717308 */ /* 0x000fe20000000800 */
[-C--:B------:R-:W-:Y:S01]  /*13190*/  FFMA.FTZ R176, R176, R114.reuse, -R129 ;  /* 0x00000072b0b07223 */ /* 0x080fe20000010881 */
[----:B------:R-:W-:Y:S01]  /*131a0*/  FADD.FTZ R7, R0, -R7 ;  /* 0x8000000700077221 */ /* 0x000fe20000010000 */
[-C--:B------:R-:W-:Y:S01]  /*131b0*/  FFMA.FTZ R129, R134, R114.reuse, -R129 ;  /* 0x0000007286817223 */ /* 0x080fe20000010881 */
[-CC-:B------:R-:W-:Y:S01]  /*131c0*/  FFMA.FTZ R111, R5, R114.reuse, -R127.reuse ;  /* 0x00000072056f7223 */ /* 0x180fe2000001087f */
[----:B------:R-:W-:Y:S01]  /*131d0*/  FSEL R5, R101, RZ, P1 ;  /* 0x000000ff65057208 */ /* 0x000fe20000800000 */
[-CC-:B------:R-:W-:Y:S01]  /*131e0*/  FFMA.FTZ R106, R8, R114.reuse, -R127.reuse ;  /* 0x00000072086a7223 */ /* 0x180fe2000001087f */
[-CC-:B------:R-:W-:Y:S01]  /*131f0*/  FFMA.FTZ R117, R6, R114.reuse, -R127.reuse ;  /* 0x0000007206757223 */ /* 0x180fe2000001087f */
[-C--:B------:R-:W-:Y:S01]  /*13200*/  FFMA.FTZ R0, R4, R114.reuse, -R127 ;  /* 0x0000007204007223 */ /* 0x080fe2000001087f */
[----:B------:R-:W-:Y:S01]  /*13210*/  MUFU.EX2 R104, R104 ;  /* 0x0000006800687308 */ /* 0x000fe20000000800 */
[----:B------:R-:W-:Y:S01]  /*13220*/  FADD.FTZ R5, R2, -R5 ;  /* 0x8000000502057221 */ /* 0x000fe20000010000 */
[----:B------:R-:W-:Y:S01]  /*13230*/  FMUL.FTZ R2, R114, R7 ;  /* 0x0000000772027220 */ /* 0x000fe20000410000 */
[----:B------:R-:W1:Y:S01]  /*13240*/  LDSM.16.MT88.4 R8, [R147+0x8000] ;  /* 0x008000009308783b */ /* 0x000e620000004200 */
[-CC-:B------:R-:W-:Y:S01]  /*13250*/  FFMA.FTZ R123, R204, R114.reuse, -R127.reuse ;  /* 0x00000072cc7b7223 */ /* 0x180fe2000001087f */
[----:B------:R-:W-:Y:S01]  /*13260*/  FMUL.FTZ R112, R114, R5 ;  /* 0x0000000572707220 */ /* 0x000fe20000410000 */
[-CC-:B------:R-:W-:Y:S01]  /*13270*/  FFMA.FTZ R119, R120, R114.reuse, -R127.reuse ;  /* 0x0000007278777223 */ /* 0x180fe2000001087f */
[-CC-:B------:R-:W-:Y:S01]  /*13280*/  FFMA.FTZ R116, R116, R114.reuse, -R127.reuse ;  /* 0x0000007274747223 */ /* 0x180fe2000001087f */
[----:B------:R-:W3:Y:S01]  /*13290*/  MUFU.EX2 R2, R2 ;  /* 0x0000000200027308 */ /* 0x000ee20000000800 */
[-CC-:B------:R-:W-:Y:S01]  /*132a0*/  FFMA.FTZ R202, R202, R114.reuse, -R127.reuse ;  /* 0x00000072caca7223 */ /* 0x180fe2000001087f */
[-CC-:B------:R-:W-:Y:S01]  /*132b0*/  FFMA.FTZ R192, R192, R114.reuse, -R127.reuse ;  /* 0x00000072c0c07223 */ /* 0x180fe2000001087f */
[-CC-:B------:R-:W-:Y:S01]  /*132c0*/  FFMA.FTZ R135, R190, R114.reuse, -R127.reuse ;  /* 0x00000072be877223 */ /* 0x180fe2000001087f */
[-CC-:B------:R-:W-:Y:S01]  /*132d0*/  FFMA.FTZ R155, R188, R114.reuse, -R127.reuse ;  /* 0x00000072bc9b7223 */ /* 0x180fe2000001087f */
[-CC-:B------:R-:W-:Y:S01]  /*132e0*/  FFMA.FTZ R132, R132, R114.reuse, -R127.reuse ;  /* 0x0000007284847223 */ /* 0x180fe2000001087f */
[-CC-:B------:R-:W-:Y:S01]  /*132f0*/  FFMA.FTZ R128, R128, R114.reuse, -R127.reuse ;  /* 0x0000007280807223 */ /* 0x180fe2000001087f */
[-CC-:B------:R-:W-:Y:S01]  /*13300*/  FFMA.FTZ R126, R126, R114.reuse, -R127.reuse ;  /* 0x000000727e7e7223 */ /* 0x180fe2000001087f */
[----:B------:R-:W4:Y:S01]  /*13310*/  MUFU.EX2 R112, R112 ;  /* 0x0000007000707308 */ /* 0x000f220000000800 */
[-CC-:B------:R-:W-:Y:S01]  /*13320*/  FFMA.FTZ R130, R130, R114.reuse, -R127.reuse ;  /* 0x0000007282827223 */ /* 0x180fe2000001087f */
[----:B------:R-:W-:Y:S01]  /*13330*/  FFMA.FTZ R124, R124, R114, -R127 ;  /* 0x000000727c7c7223 */ /* 0x000fe2000001087f */
[----:B------:R-:W-:-:S05]  /*13340*/  ISETP.GT.AND P0, PT, R107, R152, PT ;  /* 0x000000986b00720c */ /* 0x000fca0003f04270 */
[----:B------:R-:W-:Y:S01]  /*13350*/  MUFU.EX2 R111, R111 ;  /* 0x0000006f006f7308 */ /* 0x000fe20000000800 */
[-C--:B---3--:R-:W-:Y:S01]  /*13360*/  FMUL.FTZ R6, R98, R2.reuse ;  /* 0x0000000262067220 */ /* 0x088fe20000410000 */
[-C--:B------:R-:W-:Y:S01]  /*13370*/  FMUL.FTZ R7, R99, R2.reuse ;  /* 0x0000000263077220 */ /* 0x080fe20000410000 */
[----:B------:R-:W-:Y:S01]  /*13380*/  F2FP.BF16.F32.PACK_AB R98, R104, R113 ;  /* 0x000000716862723e */ /* 0x000fe200000010ff */
[-C--:B------:R-:W-:Y:S01]  /*13390*/  FMUL.FTZ R30, R74, R2.reuse ;  /* 0x000000024a1e7220 */ /* 0x080fe20000410000 */
[-C--:B------:R-:W-:Y:S01]  /*133a0*/  FMUL.FTZ R31, R75, R2.reuse ;  /* 0x000000024b1f7220 */ /* 0x080fe20000410000 */
[-C--:B------:R-:W-:Y:S01]  /*133b0*/  FMUL.FTZ R70, R70, R2.reuse ;  /* 0x0000000246467220 */ /* 0x080fe20000410000 */
[----:B------:R-:W-:Y:S01]  /*133c0*/  FMUL.FTZ R71, R71, R2 ;  /* 0x0000000247477220 */ /* 0x000fe20000410000 */
[----:B------:R-:W3:Y:S01]  /*133d0*/  MUFU.EX2 R106, R106 ;  /* 0x0000006a006a7308 */ /* 0x000ee20000000800 */
[-C--:B----4-:R-:W-:Y:S01]  /*133e0*/  FMUL.FTZ R4, R96, R112.reuse ;  /* 0x0000007060047220 */ /* 0x090fe20000410000 */
[-C--:B------:R-:W-:Y:S01]  /*133f0*/  FMUL.FTZ R5, R97, R112.reuse ;  /* 0x0000007061057220 */ /* 0x080fe20000410000 */
[----:B------:R-:W-:Y:S01]  /*13400*/  F2FP.BF16.F32.PACK_AB R96, R110, R115 ;  /* 0x000000736e60723e */ /* 0x000fe200000010ff */
        /* <DEDUP_REMOVED lines=12> */
[----:B------:R-:W4:Y:S01]  /*134d0*/  MUFU.EX2 R0, R0 ;  /* 0x0000000000007308 */ /* 0x000f220000000800 */
[----:B---3--:R-:W-:Y:S01]  /*134e0*/  F2FP.BF16.F32.PACK_AB R97, R106, R111 ;  /* 0x0000006f6a61723e */ /* 0x008fe200000010ff */
[----:B------:R-:W-:Y:S01]  /*134f0*/  FMUL.FTZ R43, R43, R2 ;  /* 0x000000022b2b7220 */ /* 0x000fe20000410000 */
[-C--:B------:R-:W-:Y:S01]  /*13500*/  FMUL.FTZ R44, R44, R112.reuse ;  /* 0x000000702c2c7220 */ /* 0x080fe20000410000 */
        /* <DEDUP_REMOVED lines=13> */
[----:B----4-:R-:W-:Y:S01]  /*135e0*/  F2FP.BF16.F32.PACK_AB R99, R0, R117 ;  /* 0x000000750063723e */ /* 0x010fe200000010ff */
[-C--:B------:R-:W-:Y:S01]  /*135f0*/  FMUL.FTZ R58, R58, R2.reuse ;  /* 0x000000023a3a7220 */ /* 0x080fe20000410000 */
[----:B------:R-:W-:Y:S01]  /*13600*/  FMUL.FTZ R59, R59, R2 ;  /* 0x000000023b3b7220 */ /* 0x000fe20000410000 */
[----:B------:R-:W-:Y:S01]  /*13610*/  LDSM.16.MT88.4 R72, [R147+0x8800] ;  /* 0x008800009348783b */ /* 0x000fe20000004200 */
[-C--:B------:R-:W-:Y:S01]  /*13620*/  FMUL.FTZ R92, R92, R112.reuse ;  /* 0x000000705c5c7220 */ /* 0x080fe20000410000 */
[----:B------:R-:W-:Y:S01]  /*13630*/  FMUL.FTZ R93, R93, R112 ;  /* 0x000000705d5d7220 */ /* 0x000fe20000410000 */
[-C--:B------:R-:W-:Y:S01]  /*13640*/  FMUL.FTZ R94, R94, R2.reuse ;  /* 0x000000025e5e7220 */ /* 0x080fe20000410000 */
[C---:B--2---:R-:W-:Y:S05]  /*13650*/  HMMA.16816.F32.BF16 R28, R96.reuse, R32, R28 ;  /* 0x00000020601c723c */ /* 0x044fea000004181c */
        /* <DEDUP_REMOVED lines=9> */
[----:B------:R-:W-:Y:S01]  /*136f0*/  MUFU.EX2 R122, R122 ;  /* 0x0000007a007a7308 */ /* 0x000fe20000000800 */
[----:B------:R-:W-:Y:S01]  /*13700*/  FMUL.FTZ R65, R65, R112 ;  /* 0x0000007041417220 */ /* 0x000fe20000410000 */
[-C--:B------:R-:W-:Y:S01]  /*13710*/  FMUL.FTZ R66, R66, R2.reuse ;  /* 0x0000000242427220 */ /* 0x080fe20000410000 */
[----:B------:R-:W-:Y:S01]  /*13720*/  FMUL.FTZ R67, R67, R2 ;  /* 0x0000000243437220 */ /* 0x000fe20000410000 */
[-C--:B------:R-:W-:Y:S01]  /*13730*/  FMUL.FTZ R12, R88, R112.reuse ;  /* 0x00000070580c7220 */ /* 0x080fe20000410000 */
[----:B------:R-:W-:Y:S01]  /*13740*/  FMUL.FTZ R13, R89, R112 ;  /* 0x00000070590d7220 */ /* 0x000fe20000410000 */
[C---:B-1----:R-:W-:Y:S03]  /*13750*/  HMMA.16816.F32.BF16 R4, R96.reuse, R8, R4 ;  /* 0x000000086004723c */ /* 0x042fe60000041804 */
[-C--:B------:R-:W-:Y:S01]  /*13760*/  FMUL.FTZ R14, R90, R2.reuse ;  /* 0x000000025a0e7220 */ /* 0x080fe20000410000 */
[----:B------:R-:W-:Y:S01]  /*13770*/  MUFU.EX2 R121, R121 ;  /* 0x0000007900797308 */ /* 0x000fe20000000800 */
[----:B------:R-:W-:Y:S01]  /*13780*/  FMUL.FTZ R15, R91, R2 ;  /* 0x000000025b0f7220 */ /* 0x000fe20000410000 */
[-C--:B------:R-:W-:Y:S01]  /*13790*/  FMUL.FTZ R84, R84, R112.reuse ;  /* 0x0000007054547220 */ /* 0x080fe20000410000 */
[----:B------:R-:W-:Y:S01]  /*137a0*/  FMUL.FTZ R85, R85, R112 ;  /* 0x0000007055557220 */ /* 0x000fe20000410000 */
[-C--:B------:R-:W-:Y:S01]  /*137b0*/  FMUL.FTZ R86, R86, R2.reuse ;  /* 0x0000000256567220 */ /* 0x080fe20000410000 */
[----:B------:R-:W-:Y:S01]  /*137c0*/  FMUL.FTZ R87, R87, R2 ;  /* 0x0000000257577220 */ /* 0x000fe20000410000 */
[C---:B------:R-:W-:Y:S03]  /*137d0*/  HMMA.16816.F32.BF16 R8, R96.reuse, R10, R92 ;  /* 0x0000000a6008723c */ /* 0x040fe6000004185c */
        /* <DEDUP_REMOVED lines=11> */
[----:B------:R-:W-:Y:S01]  /*13890*/  LDSM.16.MT88.4 R92, [R147+0x9800] ;  /* 0x00980000935c783b */ /* 0x000fe20000004200 */
[----:B------:R-:W-:Y:S01]  /*138a0*/  FFMA.FTZ R115, R184, R112, R115 ;  /* 0x00000070b8737223 */ /* 0x000fe20000010073 */
[----:B------:R-:W-:Y:S01]  /*138b0*/  FFMA.FTZ R111, R182, R2, R111 ;  /* 0x00000002b66f7223 */ /* 0x000fe2000001006f */
[----:B------:R-:W-:Y:S01]  /*138c0*/  IMAD.MOV.U32 R2, RZ, RZ, R101 ;  /* 0x000000ffff027224 */ /* 0x000fe200078e0065 */
[----:B------:R-:W-:Y:S03]  /*138d0*/  HMMA.16816.F32.BF16 R16, R96, R18, R84 ;  /* 0x000000126010723c */ /* 0x000fe60000041854 */
[----:B------:R-:W-:Y:S01]  /*138e0*/  FADD.FTZ R110, R110, R115 ;  /* 0x000000736e6e7221 */ /* 0x000fe20000010000 */
[----:B------:R-:W-:Y:S01]  /*138f0*/  MUFU.EX2 R120, R202 ;  /* 0x000000ca00787308 */ /* 0x000fe20000000800 */
[----:B------:R-:W-:Y:S01]  /*13900*/  FADD.FTZ R106, R106, R111 ;  /* 0x0000006f6a6a7221 */ /* 0x000fe20000010000 */
[----:B------:R-:W-:Y:S01]  /*13910*/  LDSM.16.MT88.4 R84, [R146+0x9800] ;  /* 0x009800009254783b */ /* 0x000fe20000004200 */
[----:B------:R-:W-:Y:S01]  /*13920*/  FADD.FTZ R111, R113, R110 ;  /* 0x0000006e716f7221 */ /* 0x000fe20000010000 */
[----:B------:R-:W-:-:S02]  /*13930*/  @P0 IMAD.MOV.U32 R2, RZ, RZ, R101 ;  /* 0x000000ffff020224 */ /* 0x000fc400078e0065 */
[----:B------:R-:W-:Y:S01]  /*13940*/  FADD.FTZ R117, R117, R106 ;  /* 0x0000006a75757221 */ /* 0x000fe20000010000 */
[C---:B------:R-:W-:Y:S03]  /*13950*/  HMMA.16816.F32.BF16 R20, R96.reuse, R24, R20 ;  /* 0x000000186014723c */ /* 0x040fe60000041814 */
[----:B------:R-:W-:Y:S01]  /*13960*/  FADD.FTZ R104, R104, R111 ;  /* 0x0000006f68687221 */ /* 0x000fe20000010000 */
[----:B------:R-:W-:Y:S01]  /*13970*/  MUFU.EX2 R119, R119 ;  /* 0x0000007700777308 */ /* 0x000fe20000000800 */
[----:B------:R-:W-:Y:S01]  /*13980*/  FADD.FTZ R0, R0, R117 ;  /* 0x0000007500007221 */ /* 0x000fe20000010000 */
[----:B------:R-:W-:Y:S02]  /*13990*/  @P0 VIADD R105, R105, 0xfffffffd ;  /* 0xfffffffd69690836 */ /* 0x000fe40000000000 */
[C---:B--2---:R-:W-:Y:S04]  /*139a0*/  HMMA.16816.F32.BF16 R36, R96.reuse, R68, R36 ;  /* 0x000000446024723c */ /* 0x044fe80000041824 */
        /* <DEDUP_REMOVED lines=12> */
[C---:B------:R-:W-:Y:S01]  /*13a70*/  HMMA.16816.F32.BF16 R48, R96.reuse, R70, R48 ;  /* 0x000000466030723c */ /* 0x040fe20000041830 */
[----:B------:R-:W1:Y:S06]  /*13a80*/  LDSM.16.MT88.4 R68, [R145+0xa000] ;  /* 0x00a000009144783b */ /* 0x000e6c0000004200 */
[----:B------:R-:W-:Y:S08]  /*13a90*/  MUFU.EX2 R155, R155 ;  /* 0x0000009b009b7308 */ /* 0x000ff00000000800 */
[----:B------:R-:W-:Y:S08]  /*13aa0*/  MUFU.EX2 R132, R132 ;  /* 0x0000008400847308 */ /* 0x000ff00000000800 */
[----:B------:R-:W-:Y:S08]  /*13ab0*/  MUFU.EX2 R127, R186 ;  /* 0x000000ba007f7308 */ /* 0x000ff00000000800 */
[----:B------:R-:W2:Y:S08]  /*13ac0*/  MUFU.EX2 R178, R178 ;  /* 0x000000b200b27308 */ /* 0x000eb00000000800 */
[----:B------:R-:W-:Y:S01]  /*13ad0*/  MUFU.EX2 R176, R176 ;  /* 0x000000b000b07308 */ /* 0x000fe20000000800 */
[C---:B-1----:R-:W-:Y:S07]  /*13ae0*/  HMMA.16816.F32.BF16 R52, R96.reuse, R68, R52 ;  /* 0x000000446034723c */ /* 0x042fee0000041834 */
[----:B------:R-:W1:Y:S01]  /*13af0*/  MUFU.EX2 R129, R129 ;  /* 0x0000008100817308 */ /* 0x000e620000000800 */
[----:B--2---:R-:W-:Y:S01]  /*13b00*/  F2FP.BF16.F32.PACK_AB R112, R178, R127 ;  /* 0x0000007fb270723e */ /* 0x004fe200000010ff */
[----:B------:R-:W-:Y:S01]  /*13b10*/  HMMA.16816.F32.BF16 R56, R96, R70, R56 ;  /* 0x000000466038723c */ /* 0x000fe20000041838 */
[----:B------:R-:W2:Y:S05]  /*13b20*/  LDSM.16.MT88.4 R68, [R144+0xa000] ;  /* 0x00a000009044783b */ /* 0x000eaa0000004200 */
[----:B------:R-:W-:Y:S08]  /*13b30*/  MUFU.EX2 R179, R130 ;  /* 0x0000008200b37308 */ /* 0x000ff00000000800 */
[----:B------:R-:W3:Y:S01]  /*13b40*/  MUFU.EX2 R128, R128 ;  /* 0x0000008000807308 */ /* 0x000ee20000000800 */
[----:B-1----:R-:W-:-:S07]  /*13b50*/  F2FP.BF16.F32.PACK_AB R114, R129, R176 ;  /* 0x000000b08172723e */ /* 0x002fce00000010ff */
[----:B------:R-:W-:Y:S08]  /*13b60*/  MUFU.EX2 R126, R126 ;  /* 0x0000007e007e7308 */ /* 0x000ff00000000800 */
[----:B------:R-:W1:Y:S01]  /*13b70*/  MUFU.EX2 R177, R124 ;  /* 0x0000007c00b17308 */ /* 0x000e620000000800 */
[----:B---3--:R-:W-:Y:S01]  /*13b80*/  F2FP.BF16.F32.PACK_AB R113, R128, R179 ;  /* 0x000000b38071723e */ /* 0x008fe200000010ff */
[C---:B--2---:R-:W-:Y:S03]  /*13b90*/  HMMA.16816.F32.BF16 R60, R96.reuse, R68, R60 ;  /* 0x00000044603c723c */ /* 0x044fe6000004183c */
[----:B------:R-:W-:Y:S01]  /*13ba0*/  F2FP.BF16.F32.PACK_AB R68, R122, R125 ;  /* 0x0000007d7a44723e */ /* 0x000fe200000010ff */
[----:B------:R-:W-:Y:S01]  /*13bb0*/  FADD.FTZ R125, R125, R104 ;  /* 0x000000687d7d7221 */ /* 0x000fe20000010000 */
[----:B------:R-:W-:Y:S01]  /*13bc0*/  F2FP.BF16.F32.PACK_AB R69, R120, R123 ;  /* 0x0000007b7845723e */ /* 0x000fe200000010ff */
[----:B------:R-:W-:Y:S01]  /*13bd0*/  FADD.FTZ R123, R123, R0 ;  /* 0x000000007b7b7221 */ /* 0x000fe20000010000 */
[----:B-1----:R-:W-:Y:S01]  /*13be0*/  F2FP.BF16.F32.PACK_AB R115, R177, R126 ;  /* 0x0000007eb173723e */ /* 0x002fe200000010ff */
[----:B------:R-:W-:Y:S01]  /*13bf0*/  FADD.FTZ R122, R122, R125 ;  /* 0x0000007d7a7a7221 */ /* 0x000fe20000010000 */
[----:B------:R-:W-:Y:S01]  /*13c00*/  IMAD.MOV.U32 R0, RZ, RZ, R3 ;  /* 0x000000ffff007224 */ /* 0x000fe200078e0003 */
[----:B------:R-:W-:Y:S03]  /*13c10*/  HMMA.16816.F32.BF16 R64, R96, R70, R64 ;  /* 0x000000466040723c */ /* 0x000fe60000041840 */
[----:B------:R-:W-:Y:S01]  /*13c20*/  F2FP.BF16.F32.PACK_AB R70, R118, R121 ;  /* 0x000000797646723e */ /* 0x000fe200000010ff */
[----:B------:R-:W-:Y:S01]  /*13c30*/  FADD.FTZ R120, R120, R123 ;  /* 0x0000007b78787221 */ /* 0x000fe20000010000 */
[----:B------:R-:W-:Y:S01]  /*13c40*/  F2FP.BF16.F32.PACK_AB R71, R116, R119 ;  /* 0x000000777447723e */ /* 0x000fe200000010ff */
[----:B------:R-:W-:Y:S01]  /*13c50*/  FADD.FTZ R121, R121, R122 ;  /* 0x0000007a79797221 */ /* 0x000fe20000010000 */
[----:B------:R-:W-:-:S02]  /*13c60*/  @P0 IMAD.MOV.U32 R0, RZ, RZ, R3 ;  /* 0x000000ffff000224 */ /* 0x000fc400078e0003 */
[----:B------:R-:W-:Y:S01]  /*13c70*/  FADD.FTZ R119, R119, R120 ;  /* 0x0000007877777221 */ /* 0x000fe20000010000 */
[----:B------:R-:W-:Y:S02]  /*13c80*/  FADD.FTZ R121, R118, R121 ;  /* 0x0000007976797221 */ /* 0x000fe40000010000 */
        /* <DEDUP_REMOVED lines=25> */
[----:B------:R-:W-:Y:S01]  /*13e20*/  F2FP.BF16.F32.PACK_AB R68, R133, R200 ;  /* 0x000000c88544723e */ /* 0x000fe200000010ff */
[----:B------:R-:W-:Y:S01]  /*13e30*/  FADD.FTZ R200, R200, R121 ;  /* 0x00000079c8c87221 */ /* 0x000fe20000010000 */
[----:B------:R-:W-:-:S02]  /*13e40*/  F2FP.BF16.F32.PACK_AB R70, R131, R196 ;  /* 0x000000c48346723e */ /* 0x000fc400000010ff */
[----:B------:R-:W-:Y:S01]  /*13e50*/  F2FP.BF16.F32.PACK_AB R69, R135, R192 ;  /* 0x000000c08745723e */ /* 0x000fe200000010ff */
[----:B------:R-:W-:Y:S01]  /*13e60*/  FADD.FTZ R192, R192, R119 ;  /* 0x00000077c0c07221 */ /* 0x000fe20000010000 */
[----:B------:R-:W-:Y:S01]  /*13e70*/  F2FP.BF16.F32.PACK_AB R71, R132, R155 ;  /* 0x0000009b8447723e */ /* 0x000fe200000010ff */
[----:B------:R-:W-:Y:S02]  /*13e80*/  FADD.FTZ R133, R133, R200 ;  /* 0x000000c885857221 */ /* 0x000fe40000010000 */
[----:B------:R-:W-:Y:S02]  /*13e90*/  FADD.FTZ R192, R135, R192 ;  /* 0x000000c087c07221 */ /* 0x000fe40000010000 */
[----:B------:R-:W-:Y:S02]  /*13ea0*/  FADD.FTZ R196, R196, R133 ;  /* 0x00000085c4c47221 */ /* 0x000fe40000010000 */
[----:B------:R-:W-:Y:S03]  /*13eb0*/  HMMA.16816.F32.BF16 R4, R68, R76, R4 ;  /* 0x0000004c4404723c */ /* 0x000fe60000041804 */
        /* <DEDUP_REMOVED lines=9> */
[----:B------:R-:W-:-:S03]  /*13f50*/  FADD.FTZ R176, R176, R127 ;  /* 0x0000007fb0b07221 */ /* 0x000fc60000010000 */
[----:B------:R-:W-:Y:S01]  /*13f60*/  FADD.FTZ R126, R126, R179 ;  /* 0x000000b37e7e7221 */ /* 0x000fe20000010000 */
[----:B------:R-:W-:Y:S01]  /*13f70*/  FADD.FTZ R184, R129, R176 ;  /* 0x000000b081b87221 */ /* 0x000fe20000010000 */
[----:B------:R-:W-:Y:S01]  /*13f80*/  HMMA.16816.F32.BF16 R96, R112, R92, R4 ;  /* 0x0000005c7060723c */ /* 0x000fe20000041804 */
[----:B------:R-:W-:Y:S04]  /*13f90*/  LDSM.16.MT88.4 R4, [R146+0xb800] ;  /* 0x00b800009204783b */ /* 0x000fe80000004200 */
[----:B------:R-:W-:-:S03]  /*13fa0*/  FADD.FTZ R182, R177, R126 ;  /* 0x0000007eb1b67221 */ /* 0x000fc60000010000 */
[C---:B-1----:R-:W-:Y:S08]  /*13fb0*/  HMMA.16816.F32.BF16 R12, R68.reuse, R72, R12 ;  /* 0x00000048440c723c */ /* 0x042ff0000004180c */
[----:B------:R-:W-:Y:S01]  /*13fc0*/  HMMA.16816.F32.BF16 R16, R68, R74, R16 ;  /* 0x0000004a4410723c */ /* 0x000fe20000041810 */
[----:B------:R-:W1:Y:S07]  /*13fd0*/  LDSM.16.MT88.4 R72, [R144+0x9000] ;  /* 0x009000009048783b */ /* 0x000e6e0000004200 */
[----:B------:R-:W-:Y:S01]  /*13fe0*/  HMMA.16816.F32.BF16 R92, R112, R94, R8 ;  /* 0x0000005e705c723c */ /* 0x000fe20000041808 */
[----:B------:R-:W-:Y:S07]  /*13ff0*/  LDSM.16.MT88.4 R8, [R147+0xb800] ;  /* 0x00b800009308783b */ /* 0x000fee0000004200 */
[C---:B--2---:R-:W-:Y:S08]  /*14000*/  HMMA.16816.F32.BF16 R20, R68.reuse, R76, R20 ;  /* 0x0000004c4414723c */ /* 0x044ff00000041814 */
[----:B------:R-:W-:Y:S01]  /*14010*/  HMMA.16816.F32.BF16 R24, R68, R78, R24 ;  /* 0x0000004e4418723c */ /* 0x000fe20000041818 */
[----:B------:R-:W2:Y:S07]  /*14020*/  LDSM.16.MT88.4 R76, [R147+0xb000] ;  /* 0x00b00000934c783b */ /* 0x000eae0000004200 */
[C---:B------:R-:W-:Y:S01]  /*14030*/  HMMA.16816.F32.BF16 R88, R112.reuse, R84, R12 ;  /* 0x000000547058723c */ /* 0x040fe2000004180c */
[----:B------:R-:W-:Y:S07]  /*14040*/  LDSM.16.MT88.4 R12, [R145+0xb800] ;  /* 0x00b80000910c783b */ /* 0x000fee0000004200 */
[----:B------:R-:W-:Y:S08]  /*14050*/  HMMA.16816.F32.BF16 R84, R112, R86, R16 ;  /* 0x000000567054723c */ /* 0x000ff00000041810 */
[C---:B-1----:R-:W-:Y:S08]  /*14060*/  HMMA.16816.F32.BF16 R28, R68.reuse, R72, R28 ;  /* 0x00000048441c723c */ /* 0x042ff0000004181c */
[C---:B------:R-:W-:Y:S01]  /*14070*/  HMMA.16816.F32.BF16 R32, R68.reuse, R74, R32 ;  /* 0x0000004a4420723c */ /* 0x040fe20000041820 */
[----:B------:R-:W1:Y:S07]  /*14080*/  LDSM.16.MT88.4 R72, [R146+0xb000] ;  /* 0x00b000009248783b */ /* 0x000e6e0000004200 */
[C---:B--2---:R-:W-:Y:S08]  /*14090*/  HMMA.16816.F32.BF16 R36, R68.reuse, R76, R36 ;  /* 0x0000004c4424723c */ /* 0x044ff00000041824 */
[----:B------:R-:W-:Y:S01]  /*140a0*/  HMMA.16816.F32.BF16 R40, R68, R78, R40 ;  /* 0x0000004e4428723c */ /* 0x000fe20000041828 */
[----:B------:R-:W2:Y:S11]  /*140b0*/  LDSM.16.MT88.4 R76, [R145+0xb000] ;  /* 0x00b00000914c783b */ /* 0x000eb60000004200 */
[C---:B------:R-:W-:Y:S08]  /*140c0*/  HMMA.16816.F32.BF16 R36, R112.reuse, R8, R36 ;  /* 0x000000087024723c */ /* 0x040ff00000041824 */
[----:B------:R-:W-:Y:S01]  /*140d0*/  HMMA.16816.F32.BF16 R40, R112, R10, R40 ;  /* 0x0000000a7028723c */ /* 0x000fe20000041828 */
[----:B------:R-:W-:Y:S07]  /*140e0*/  LDSM.16.MT88.4 R8, [R144+0xb800] ;  /* 0x00b800009008783b */ /* 0x000fee0000004200 */
[C---:B-1----:R-:W-:Y:S08]  /*140f0*/  HMMA.16816.F32.BF16 R44, R68.reuse, R72, R44 ;  /* 0x00000048442c723c */ /* 0x042ff0000004182c */
[C---:B------:R-:W-:Y:S01]  /*14100*/  HMMA.16816.F32.BF16 R48, R68.reuse, R74, R48 ;  /* 0x0000004a4430723c */ /* 0x040fe20000041830 */
[----:B------:R-:W1:Y:S07]  /*14110*/  LDSM.16.MT88.4 R72, [R144+0xb000] ;  /* 0x00b000009048783b */ /* 0x000e6e0000004200 */
[C---:B--2---:R-:W-:Y:S08]  /*14120*/  HMMA.16816.F32.BF16 R52, R68.reuse, R76, R52 ;  /* 0x0000004c4434723c */ /* 0x044ff00000041834 */
[----:B------:R-:W-:Y:S01]  /*14130*/  HMMA.16816.F32.BF16 R56, R68, R78, R56 ;  /* 0x0000004e4438723c */ /* 0x000fe20000041838 */
[----:B------:R-:W2:Y:S07]  /*14140*/  LDSM.16.MT88.4 R76, [R145+0x9800] ;  /* 0x00980000914c783b */ /* 0x000eae0000004200 */
[C---:B------:R-:W-:Y:S08]  /*14150*/  HMMA.16816.F32.BF16 R44, R112.reuse, R4, R44 ;  /* 0x00000004702c723c */ /* 0x040ff0000004182c */
[C---:B------:R-:W-:Y:S08]  /*14160*/  HMMA.16816.F32.BF16 R48, R112.reuse, R6, R48 ;  /* 0x000000067030723c */ /* 0x040ff00000041830 */
[----:B------:R-:W-:Y:S08]  /*14170*/  HMMA.16816.F32.BF16 R52, R112, R12, R52 ;  /* 0x0000000c7034723c */ /* 0x000ff00000041834 */
[C---:B-1----:R-:W-:Y:S08]  /*14180*/  HMMA.16816.F32.BF16 R60, R68.reuse, R72, R60 ;  /* 0x00000048443c723c */ /* 0x042ff0000004183c */
[----:B------:R-:W-:Y:S01]  /*14190*/  HMMA.16816.F32.BF16 R64, R68, R74, R64 ;  /* 0x0000004a4440723c */ /* 0x000fe20000041840 */
[----:B------:R-:W1:Y:S07]  /*141a0*/  LDSM.16.MT88.4 R68, [R144+0x9800] ;  /* 0x009800009044783b */ /* 0x000e6e0000004200 */
[C---:B--2---:R-:W-:Y:S08]  /*141b0*/  HMMA.16816.F32.BF16 R80, R112.reuse, R76, R20 ;  /* 0x0000004c7050723c */ /* 0x044ff00000041814 */
[C---:B------:R-:W-:Y:S08]  /*141c0*/  HMMA.16816.F32.BF16 R76, R112.reuse, R78, R24 ;  /* 0x0000004e704c723c */ /* 0x040ff00000041818 */
[C---:B------:R-:W-:Y:S08]  /*141d0*/  HMMA.16816.F32.BF16 R56, R112.reuse, R14, R56 ;  /* 0x0000000e7038723c */ /* 0x040ff00000041838 */
[C---:B------:R-:W-:Y:S08]  /*141e0*/  HMMA.16816.F32.BF16 R60, R112.reuse, R8, R60 ;  /* 0x00000008703c723c */ /* 0x040ff0000004183c */
[C---:B------:R-:W-:Y:S08]  /*141f0*/  HMMA.16816.F32.BF16 R64, R112.reuse, R10, R64 ;  /* 0x0000000a7040723c */ /* 0x040ff00000041840 */
[C---:B-1----:R-:W-:Y:S08]  /*14200*/  HMMA.16816.F32.BF16 R72, R112.reuse, R68, R28 ;  /* 0x000000447048723c */ /* 0x042ff0000004181c */
[----:B------:R-:W-:Y:S01]  /*14210*/  HMMA.16816.F32.BF16 R68, R112, R70, R32 ;  /* 0x000000467044723c */ /* 0x000fe20000041820 */
[----:B------:R-:W-:-:S04]  /*14220*/  NOP ;  /* 0x0000000000007918 */ /* 0x000fc80000000000 */
[----:B------:R-:W-:-:S15]  /*14230*/  @P0 BRA `(.L_x_10506) ;  /* 0x0000000000040947 */ /* 0x000fde0003800000 */
.L_x_10497:
[----:B------:R-:W-:-:S07]  /*14240*/  IADD3 R105, PT, PT, R107, -0x1, RZ ;  /* 0xffffffff6b697810 */ /* 0x000fce0007ffe0ff */
.L_x_10506:
[----:B------:R-:W-:Y:S05]  /*14250*/  BSYNC B2 ;  /* 0x0000000000027941 */ /* 0x000fea0003800000 */
.L_x_10496:
        /* <DEDUP_REMOVED lines=12> */
.L_x_10514:
        /* <DEDUP_REMOVED lines=79> */
.L_x_10509:
[----:B------:R-:W-:Y:S05]  /*14810*/  BSYNC.RECONVERGENT B0 ;  /* 0x0000000000007941 */ /* 0x000fea0003800200 */
.L_x_10508:
        /* <DEDUP_REMOVED lines=55> */
[----:B------:R-:W2:Y:S05]  /*14b90*/  LD.E R0, desc[UR4][R102.64+0x18c] ;  /* 0x00018c0466007980 */ /* 0x000eaa000c101900 */
[----:B------:R-:W1:Y:S05]  /*14ba0*/  LDSM.16.M88.4 R120, [R142+UR6+0x5800] ;  /* 0x005800068e78783b */ /* 0x000e6a0008000200 */
[----:B------:R-:W0:Y:S05]  /*14bb0*/  LDGDEPBAR ;  /* 0x00000000000079af */ /* 0x000e2a0000000000 */
[----:B------:R-:W-:Y:S05]  /*14bc0*/  LDSM.16.M88.4 R124, [R141] ;  /* 0x000000008d7c783b */ /* 0x000fea0000000200 */
[----:B------:R-:W1:Y:S05]  /*14bd0*/  LDSM.16.M88.4 R128, [R138+0x4000] ;  /* 0x004000008a80783b */ /* 0x000e6a0000000200 */
        /* <DEDUP_REMOVED lines=12> */
[----:B------:R-:W1:Y:S07]  /*14ca0*/  LDSM.16.M88.4 R104, [R138+0x5000] ;  /* 0x005000008a68783b */ /* 0x000e6e0000000200 */
[C---:B------:R-:W-:Y:S08]  /*14cb0*/  HMMA.16816.F32.BF16 R4, R124.reuse, R128, R4 ;  /* 0x000000807c04723c */ /* 0x040ff00000041804 */
[C---:B------:R-:W-:Y:S08]  /*14cc0*/  HMMA.16816.F32.BF16 R8, R124.reuse, R130, R8 ;  /* 0x000000827c08723c */ /* 0x040ff00000041808 */
[C---:B------:R-:W-:Y:S08]  /*14cd0*/  HMMA.16816.F32.BF16 R12, R124.reuse, R132, R12 ;  /* 0x000000847c0c723c */ /* 0x040ff0000004180c */
[C---:B------:R-:W-:Y:S08]  /*14ce0*/  HMMA.16816.F32.BF16 R16, R124.reuse, R134, R16 ;  /* 0x000000867c10723c */ /* 0x040ff00000041810 */
[C---:B-1----:R-:W-:Y:S08]  /*14cf0*/  HMMA.16816.F32.BF16 R20, R124.reuse, R104, R20 ;  /* 0x000000687c14723c */ /* 0x042ff00000041814 */
[C---:B------:R-:W-:Y:S01]  /*14d00*/  HMMA.16816.F32.BF16 R24, R124.reuse, R106, R24 ;  /* 0x0000006a7c18723c */ /* 0x040fe20000041818 */
[----:B------:R-:W1:Y:S07]  /*14d10*/  LDSM.16.M88.4 R104, [R140] ;  /* 0x000000008c68783b */ /* 0x000e6e0000000200 */
[C---:B------:R-:W-:Y:S08]  /*14d20*/  HMMA.16816.F32.BF16 R28, R124.reuse, R108, R28 ;  /* 0x0000006c7c1c723c */ /* 0x040ff0000004181c */
[----:B------:R-:W-:Y:S01]  /*14d30*/  HMMA.16816.F32.BF16 R32, R124, R110, R32 ;  /* 0x0000006e7c20723c */ /* 0x000fe20000041820 */
[----:B------:R-:W3:Y:S07]  /*14d40*/  LDSM.16.M88.4 R108, [R137+0x4800] ;  /* 0x00480000896c783b */ /* 0x000eee0000000200 */
[C---:B-1----:R-:W-:Y:S08]  /*14d50*/  HMMA.16816.F32.BF16 R4, R104.reuse, R112, R4 ;  /* 0x000000706804723c */ /* 0x042ff00000041804 */
[C---:B------:R-:W-:Y:S01]  /*14d60*/  HMMA.16816.F32.BF16 R8, R104.reuse, R114, R8 ;  /* 0x000000726808723c */ /* 0x040fe20000041808 */
[----:B------:R-:W1:Y:S07]  /*14d70*/  LDSM.16.M88.4 R112, [R137+0x5000] ;  /* 0x005000008970783b */ /* 0x000e6e0000000200 */
[C---:B---3--:R-:W-:Y:S08]  /*14d80*/  HMMA.16816.F32.BF16 R12, R104.reuse, R108, R12 ;  /* 0x0000006c680c723c */ /* 0x048ff0000004180c */
[C---:B------:R-:W-:Y:S01]  /*14d90*/  HMMA.16816.F32.BF16 R16, R104.reuse, R110, R16 ;  /* 0x0000006e6810723c */ /* 0x040fe20000041810 */
[----:B------:R-:W-:Y:S07]  /*14da0*/  LDSM.16.M88.4 R108, [R139] ;  /* 0x000000008b6c783b */ /* 0x000fee0000000200 */
[C---:B-1----:R-:W-:Y:S08]  /*14db0*/  HMMA.16816.F32.BF16 R20, R104.reuse, R112, R20 ;  /* 0x000000706814723c */ /* 0x042ff00000041814 */
        /* <DEDUP_REMOVED lines=9> */
[C---:B---3--:R-:W-:Y:S08]  /*14e50*/  HMMA.16816.F32.BF16 R12, R108.reuse, R104, R12 ;  /* 0x000000686c0c723c */ /* 0x048ff0000004180c */
[C---:B------:R-:W-:Y:S01]  /*14e60*/  HMMA.16816.F32.BF16 R16, R108.reuse, R106, R16 ;  /* 0x0000006a6c10723c */ /* 0x040fe20000041810 */
[----:B------:R-:W-:Y:S07]  /*14e70*/  LDSM.16.M88.4 R104, [R143+0x2000] ;  /* 0x002000008f68783b */ /* 0x000fee0000000200 */
[C---:B-1----:R-:W-:Y:S08]  /*14e80*/  HMMA.16816.F32.BF16 R20, R108.reuse, R112, R20 ;  /* 0x000000706c14723c */ /* 0x042ff00000041814 */
[C---:B------:R-:W-:Y:S01]  /*14e90*/  HMMA.16816.F32.BF16 R24, R108.reuse, R114, R24 ;  /* 0x000000726c18723c */ /* 0x040fe20000041818 */
[----:B------:R-:W1:Y:S07]  /*14ea0*/  LDSM.16.M88.4 R112, [R142+UR6+0x6000] ;  /* 0x006000068e70783b */ /* 0x000e6e0008000200 */
[C---:B------:R-:W-:Y:S08]  /*14eb0*/  HMMA.16816.F32.BF16 R28, R108.reuse, R116, R28 ;  /* 0x000000746c1c723c */ /* 0x040ff0000004181c */
[----:B------:R-:W-:Y:S01]  /*14ec0*/  HMMA.16816.F32.BF16 R32, R108, R118, R32 ;  /* 0x000000766c20723c */ /* 0x000fe20000041820 */
[----:B------:R-:W3:Y:S05]  /*14ed0*/  LDSM.16.M88.4 R108, [R142+UR6+0x6800] ;  /* 0x006800068e6c783b */ /* 0x000eea0008000200 */
[----:B------:R-:W-:Y:S02]  /*14ee0*/  LDSM.16.M88.4 R116, [R142+UR6+0x7800] ;  /* 0x007800068e74783b */ /* 0x000fe40008000200 */
[C---:B-1----:R-:W-:Y:S08]  /*14ef0*/  HMMA.16816.F32.BF16 R4, R104.reuse, R112, R4 ;  /* 0x000000706804723c */ /* 0x042ff00000041804 */
[C---:B------:R-:W-:Y:S01]  /*14f00*/  HMMA.16816.F32.BF16 R8, R104.reuse, R114, R8 ;  /* 0x000000726808723c */ /* 0x040fe20000041808 */
[----:B------:R-:W1:Y:S07]  /*14f10*/  LDSM.16.M88.4 R112, [R142+UR6+0x7000] ;  /* 0x007000068e70783b */ /* 0x000e6e0008000200 */
        /* <DEDUP_REMOVED lines=38> */
[C---:B---3--:R-:W-:Y:S03]  /*15180*/  HMMA.16816.F32.BF16 R12, R108.reuse, R104, R12 ;  /* 0x000000686c0c723c */ /* 0x048fe6000004180c */
[-C--:B--2---:R-:W-:Y:S01]  /*15190*/  FMUL.FTZ R2, R4, R0.reuse ;  /* 0x0000000004027220 */ /* 0x084fe20000410000 */
[-C--:B------:R-:W-:Y:S01]  /*151a0*/  FMUL.FTZ R179, R5, R0.reuse ;  /* 0x0000000005b37220 */ /* 0x080fe20000410000 */
[-C--:B------:R-:W-:Y:S01]  /*151b0*/  FMUL.FTZ R183, R6, R0.reuse ;  /* 0x0000000006b77220 */ /* 0x080fe20000410000 */
[-C--:B------:R-:W-:Y:S02]  /*151c0*/  FMUL.FTZ R185, R7, R0.reuse ;  /* 0x0000000007b97220 */ /* 0x080fe40000410000 */
[C---:B------:R-:W-:Y:S01]  /*151d0*/  HMMA.16816.F32.BF16 R16, R108.reuse, R106, R16 ;  /* 0x0000006a6c10723c */ /* 0x040fe20000041810 */
[----:B------:R-:W2:Y:S01]  /*151e0*/  MUFU.TANH R2, R2 ;  /* 0x0000000200027308 */ /* 0x000ea20000002400 */
[----:B------:R-:W3:Y:S01]  /*151f0*/  LDSM.16.M88.4 R104, [R136+0x7800] ;  /* 0x007800008868783b */ /* 0x000ee20000000200 */
[----:B------:R-:W-:Y:S04]  /*15200*/  DEPBAR.LE SB0, 0x0 ;  /* 0x000080000000791a */ /* 0x000fe80000000000 */
[-C--:B------:R-:W-:Y:S01]  /*15210*/  FMUL.FTZ R186, R8, R0.reuse ;  /* 0x0000000008ba7220 */ /* 0x080fe20000410000 */
[-C--:B------:R-:W-:Y:S03]  /*15220*/  FMUL.FTZ R187, R9, R0.reuse ;  /* 0x0000000009bb7220 */ /* 0x080fe60000410000 */
[----:B------:R-:W4:Y:S01]  /*15230*/  MUFU.TANH R179, R179 ;  /* 0x000000b300b37308 */ /* 0x000f220000002400 */
[----:B------:R-:W-:Y:S01]  /*15240*/  BAR.SYNC.DEFER_BLOCKING 0x0 ;  /* 0x0000000000007b1d */ /* 0x000fe20000010000 */
[-C--:B------:R-:W-:Y:S01]  /*15250*/  FMUL.FTZ R188, R10, R0.reuse ;  /* 0x000000000abc7220 */ /* 0x080fe20000410000 */
[-C--:B------:R-:W-:Y:S01]  /*15260*/  FMUL.FTZ R189, R11, R0.reuse ;  /* 0x000000000bbd7220 */ /* 0x080fe20000410000 */
[-C--:B------:R-:W-:Y:S01]  /*15270*/  FMUL.FTZ R190, R12, R0.reuse ;  /* 0x000000000cbe7220 */ /* 0x080fe20000410000 */
[-C--:B------:R-:W-:Y:S01]  /*15280*/  FMUL.FTZ R191, R13, R0.reuse ;  /* 0x000000000dbf7220 */ /* 0x080fe20000410000 */
[-C--:B------:R-:W-:Y:S01]  /*15290*/  FMUL.FTZ R192, R14, R0.reuse ;  /* 0x000000000ec07220 */ /* 0x080fe20000410000 */
[-C--:B------:R-:W-:Y:S03]  /*152a0*/  FMUL.FTZ R193, R15, R0.reuse ;  /* 0x000000000fc17220 */ /* 0x080fe60000410000 */
[----:B------:R-:W2:Y:S01]  /*152b0*/  MUFU.TANH R183, R183 ;  /* 0x000000b700b77308 */ /* 0x000ea20000002400 */
[-C--:B------:R-:W-:Y:S01]  /*152c0*/  FMUL.FTZ R194, R16, R0.reuse ;  /* 0x0000000010c27220 */ /* 0x080fe20000410000 */
[-C--:B------:R-:W-:Y:S01]  /*152d0*/  FMUL.FTZ R196, R17, R0.reuse ;  /* 0x0000000011c47220 */ /* 0x080fe20000410000 */
[-C--:B------:R-:W-:Y:S01]  /*152e0*/  FMUL.FTZ R195, R18, R0.reuse ;  /* 0x0000000012c37220 */ /* 0x080fe20000410000 */
[-C--:B------:R-:W-:Y:S06]  /*152f0*/  FMUL.FTZ R197, R19, R0.reuse ;  /* 0x0000000013c57220 */ /* 0x080fec0000410000 */
[----:B------:R-:W2:Y:S01]  /*15300*/  MUFU.TANH R185, R185 ;  /* 0x000000b900b97308 */ /* 0x000ea20000002400 */
[C---:B-1----:R-:W-:Y:S09]  /*15310*/  HMMA.16816.F32.BF16 R20, R108.reuse, R112, R20 ;  /* 0x000000706c14723c */ /* 0x042ff20000041814 */
[----:B------:R-:W1:Y:S01]  /*15320*/  MUFU.TANH R186, R186 ;  /* 0x000000ba00ba7308 */ /* 0x000e620000002400 */
[C---:B------:R-:W-:Y:S09]  /*15330*/  HMMA.16816.F32.BF16 R24, R108.reuse, R114, R24 ;  /* 0x000000726c18723c */ /* 0x040ff20000041818 */
[----:B------:R-:W1:Y:S01]  /*15340*/  MUFU.TANH R187, R187 ;  /* 0x000000bb00bb7308 */ /* 0x000e620000002400 */
[C---:B---3--:R-:W-:Y:S03]  /*15350*/  HMMA.16816.F32.BF16 R28, R108.reuse, R104, R28 ;  /* 0x000000686c1c723c */ /* 0x048fe6000004181c */
[-C--:B------:R-:W-:Y:S01]  /*15360*/  FMUL.FTZ R213, R20, R0.reuse ;  /* 0x0000000014d57220 */ /* 0x080fe20000410000 */
[-C--:B------:R-:W-:Y:S01]  /*15370*/  FMUL.FTZ R198, R21, R0.reuse ;  /* 0x0000000015c67220 */ /* 0x080fe20000410000 */
[-C--:B------:R-:W-:Y:S01]  /*15380*/  FMUL.FTZ R210, R22, R0.reuse ;  /* 0x0000000016d27220 */ /* 0x080fe20000410000 */
[-C--:B------:R-:W-:Y:S03]  /*15390*/  FMUL.FTZ R199, R23, R0.reuse ;  /* 0x0000000017c77220 */ /* 0x080fe60000410000 */
[----:B------:R-:W3:Y:S01]  /*153a0*/  MUFU.TANH R188, R188 ;  /* 0x000000bc00bc7308 */ /* 0x000ee20000002400 */
[----:B------:R-:W-:Y:S03]  /*153b0*/  HMMA.16816.F32.BF16 R32, R108, R106, R32 ;  /* 0x0000006a6c20723c */ /* 0x000fe60000041820 */
        /* <DEDUP_REMOVED lines=112> */
.L_x_10513:
[----:B------:R-:W-:Y:S05]  /*15ac0*/  BSYNC.RECONVERGENT B0 ;  /* 0x0000000000007941 */ /* 0x000fea0003800200 */
.L_x_10512:
        /* <DEDUP_REMOVED lines=50> */
.L_x_10511:
[----:B------:R-:W-:Y:S05]  /*15df0*/  BSYNC.RECONVERGENT B1 ;  /* 0x0000000000017941 */ /* 0x000fea0003800200 */
.L_x_10510:
[----:B------:R-:W2:Y:S01]  /*15e00*/  LD.E R105, desc[UR4][R102.64+0xdc] ;  /* 0x0000dc0466697980 */ /* 0x000ea2000c101900 */
[C---:B------:R-:W-:Y:S01]  /*15e10*/  VIADD R22, R178.reuse, 0xffffffe1 ;  /* 0xffffffe1b2167836 */ /* 0x040fe20000000000 */
[C---:B------:R-:W-:Y:S01]  /*15e20*/  ISETP.GE.AND P4, PT, R178.reuse, R173, PT ;  /* 0x000000adb200720c */ /* 0x040fe20003f86270 */
[C---:B------:R-:W-:Y:S01]  /*15e30*/  VIADD R14, R178.reuse, 0xffffffe9 ;  /* 0xffffffe9b20e7836 */ /* 0x040fe20000000000 */
[CC--:B------:R-:W-:Y:S01]  /*15e40*/  ISETP.GE.AND P0, PT, R178.reuse, R175.reuse, PT ;  /* 0x000000afb200720c */ /* 0x0c0fe20003f06270 */
[----:B------:R-:W-:Y:S01]  /*15e50*/  VIADD R0, R178, 0xffffffe0 ;  /* 0xffffffe0b2007836 */ /* 0x000fe20000000000 */
[----:B-1----:R-:W-:Y:S01]  /*15e60*/  FSEL R23, R210, -INF , P4 ;  /* 0xff800000d2177808 */ /* 0x002fe20002000000 */
[----:B------:R-:W-:Y:S01]  /*15e70*/  VIADD R13, R178, 0xfffffff1 ;  /* 0xfffffff1b20d7836 */ /* 0x000fe20000000000 */
[-C--:B------:R-:W-:Y:S01]  /*15e80*/  ISETP.GE.AND P4, PT, R22, R175.reuse, PT ;  /* 0x000000af1600720c */ /* 0x080fe20003f86270 */
[----:B---3--:R-:W-:Y:S01]  /*15e90*/  VIADD R10, R178, 0xffffffe8 ;  /* 0xffffffe8b20a7836 */ /* 0x008fe20000000000 */
[-C--:B------:R-:W-:Y:S01]  /*15ea0*/  ISETP.GE.AND P5, PT, R0, R175.reuse, PT ;  /* 0x000000af0000720c */ /* 0x080fe20003fa6270 */
[C---:B------:R-:W-:Y:S01]  /*15eb0*/  VIADD R11, R178.reuse, 0xfffffff9 ;  /* 0xfffffff9b20b7836 */ /* 0x040fe20000000000 */
[----:B------:R-:W-:Y:S01]  /*15ec0*/  FSEL R21, R179, -INF , P4 ;  /* 0xff800000b3157808 */ /* 0x000fe20002000000 */
[----:B------:R-:W-:Y:S01]  /*15ed0*/  VIADD R4, R178, 0xfffffff0 ;  /* 0xfffffff0b2047836 */ /* 0x000fe20000000000 */
[-C--:B------:R-:W-:Y:S01]  /*15ee0*/  ISETP.GE.AND P4, PT, R14, R175.reuse, PT ;  /* 0x000000af0e00720c */ /* 0x080fe20003f86270 */
[----:B------:R-:W-:Y:S01]  /*15ef0*/  VIADD R12, R178, 0xfffffff8 ;  /* 0xfffffff8b20c7836 */ /* 0x000fe20000000000 */
[----:B------:R-:W-:Y:S01]  /*15f00*/  FSEL R20, R2, -INF , P5 ;  /* 0xff80000002147808 */ /* 0x000fe20002800000 */
[C---:B------:R-:W-:Y:S01]  /*15f10*/  VIADD R9, R178.reuse, 0x1 ;  /* 0x00000001b2097836 */ /* 0x040fe20000000000 */
[----:B------:R-:W-:Y:S01]  /*15f20*/  FSEL R17, R187, -INF , P4 ;  /* 0xff800000bb117808 */ /* 0x000fe20002000000 */
[C---:B------:R-:W-:Y:S01]  /*15f30*/  VIADD R2, R178.reuse, 0x11 ;  /* 0x00000011b2027836 */ /* 0x040fe20000000000 */
[-C--:B------:R-:W-:Y:S01]  /*15f40*/  ISETP.GE.AND P4, PT, R13, R175.reuse, PT ;  /* 0x000000af0d00720c */ /* 0x080fe20003f86270 */
        /* <DEDUP_REMOVED lines=8> */
[----:B------:R-:W-:Y:S01]  /*15fd0*/  LDSM.16.MT88.4 R28, [R145+0x8000] ;  /* 0x00800000911c783b */ /* 0x000fe20000004200 */
[----:B------:R-:W-:Y:S01]  /*15fe0*/  FSEL R196, R196, -INF , P4 ;  /* 0xff800000c4c47808 */ /* 0x000fe20002000000 */
[----:B------:R-:W-:Y:S01]  /*15ff0*/  VIADD R176, R176, 0xffffffc0 ;  /* 0xffffffc0b0b07836 */ /* 0x000fe20000000000 */
[----:B------:R-:W-:Y:S02]  /*16000*/  ISETP.GE.AND P5, PT, R4, R175, PT ;  /* 0x000000af0400720c */ /* 0x000fe40003fa6270 */
[----:B------:R-:W-:Y:S02]  /*16010*/  ISETP.GE.AND P4, PT, R22, R173, PT ;  /* 0x000000ad1600720c */ /* 0x000fe40003f86270 */
[----:B------:R-:W-:Y:S02]  /*16020*/  FSEL R121, R190, -INF , P5 ;  /* 0xff800000be797808 */ /* 0x000fe40002800000 */
[----:B------:R-:W-:Y:S02]  /*16030*/  ISETP.GE.AND P5, PT, R12, R175, PT ;  /* 0x000000af0c00720c */ /* 0x000fe40003fa6270 */
[----:B------:R-:W-:Y:S02]  /*16040*/  FSEL R15, R185, -INF , P4 ;  /* 0xff800000b90f7808 */ /* 0x000fe40002000000 */
[-C--:B------:R-:W-:Y:S02]  /*16050*/  ISETP.GE.AND P4, PT, R10, R173.reuse, PT ;  /* 0x000000ad0a00720c */ /* 0x080fe40003f86270 */
[----:B------:R-:W-:Y:S02]  /*16060*/  ISETP.GE.AND P1, PT, R0, R173, PT ;  /* 0x000000ad0000720c */ /* 0x000fe40003f26270 */
[----:B------:R-:W-:Y:S02]  /*16070*/  FSEL R119, R194, -INF , P5 ;  /* 0xff800000c2777808 */ /* 0x000fe40002800000 */
[----:B------:R-:W-:Y:S02]  /*16080*/  FSEL R188, R188, -INF , P4 ;  /* 0xff800000bcbc7808 */ /* 0x000fe40002000000 */
[-C--:B------:R-:W-:Y:S02]  /*16090*/  ISETP.GE.AND P5, PT, R9, R175.reuse, PT ;  /* 0x000000af0900720c */ /* 0x080fe40003fa6270 */
[----:B------:R-:W-:Y:S02]  /*160a0*/  ISETP.GE.AND P6, PT, R0, R174, PT ;  /* 0x000000ae0000720c */ /* 0x000fe40003fc6270 */
[-C--:B------:R-:W-:Y:S02]  /*160b0*/  ISETP.GE.AND P4, PT, R2, R175.reuse, PT ;  /* 0x000000af0200720c */ /* 0x080fe40003f86270 */
[----:B------:R-:W-:Y:S01]  /*160c0*/  ISETP.GE.AND P3, PT, R0, R172, PT ;  /* 0x000000ac0000720c */ /* 0x000fe20003f66270 */
[----:B------:R-:W-:Y:S01]  /*160d0*/  VIADD R0, R178, 0x10 ;  /* 0x00000010b2007836 */ /* 0x000fe20000000000 */
[----:B------:R-:W-:Y:S02]  /*160e0*/  FSEL R183, R183, -INF , P1 ;  /* 0xff800000b7b77808 */ /* 0x000fe40000800000 */
[-C--:B------:R-:W-:Y:S02]  /*160f0*/  ISETP.GE.AND P1, PT, R5, R175.reuse, PT ;  /* 0x000000af0500720c */ /* 0x080fe40003f26270 */
[----:B------:R-:W-:Y:S02]  /*16100*/  FSEL R187, R198, -INF , P5 ;  /* 0xff800000c6bb7808 */ /* 0x000fe40002800000 */
        /* <DEDUP_REMOVED lines=16> */
[----:B------:R-:W-:Y:S02]  /*16210*/  FSEL R189, R24, -INF , !P0 ;  /* 0xff80000018bd7808 */ /* 0x000fe40004000000 */
[-C--:B------:R-:W-:Y:S02]  /*16220*/  ISETP.GE.AND P4, PT, R8, R173.reuse, PT ;  /* 0x000000ad0800720c */ /* 0x080fe40003f86270 */
[----:B------:R-:W-:Y:S02]  /*16230*/  FSEL R193, R193, -INF , P1 ;  /* 0xff800000c1c17808 */ /* 0x000fe40000800000 */
[----:B------:R-:W-:Y:S02]  /*16240*/  ISETP.GE.AND P0, PT, R11, R173, PT ;  /* 0x000000ad0b00720c */ /* 0x000fe40003f06270 */
[----:B------:R-:W-:Y:S02]  /*16250*/  ISETP.GE.AND P1, PT, R6, R175, PT ;  /* 0x000000af0600720c */ /* 0x000fe40003f26270 */
[----:B------:R-:W-:Y:S02]  /*16260*/  FSEL R123, R192, -INF , P5 ;  /* 0xff800000c07b7808 */ /* 0x000fe40002800000 */
[C---:B------:R-:W-:Y:S01]  /*16270*/  ISETP.GE.AND P5, PT, R178.reuse, R172, PT ;  /* 0x000000acb200720c */ /* 0x040fe20003fa6270 */
[----:B------:R-:W-:Y:S01]  /*16280*/  VIADD R178, R178, 0xffffffc0 ;  /* 0xffffffc0b2b27836 */ /* 0x000fe20000000000 */
[----:B------:R-:W-:Y:S02]  /*16290*/  FSEL R135, R202, -INF , P4 ;  /* 0xff800000ca877808 */ /* 0x000fe40002000000 */
[-C--:B------:R-:W-:Y:S02]  /*162a0*/  ISETP.GE.AND P4, PT, R2, R173.reuse, PT ;  /* 0x000000ad0200720c */ /* 0x080fe40003f86270 */
[----:B------:R-:W-:Y:S02]  /*162b0*/  FSEL R129, R209, -INF , P1 ;  /* 0xff800000d1817808 */ /* 0x000fe40000800000 */
[----:B------:R-:W-:Y:S02]  /*162c0*/  FSEL R191, R197, -INF , P0 ;  /* 0xff800000c5bf7808 */ /* 0x000fe40000000000 */
[-C--:B------:R-:W-:Y:S02]  /*162d0*/  ISETP.GE.AND P1, PT, R9, R173.reuse, PT ;  /* 0x000000ad0900720c */ /* 0x080fe40003f26270 */
[-C--:B------:R-:W-:Y:S02]  /*162e0*/  ISETP.GE.AND P0, PT, R5, R173.reuse, PT ;  /* 0x000000ad0500720c */ /* 0x080fe40003f06270 */
[----:B------:R-:W-:Y:S02]  /*162f0*/  FSEL R179, R23, -INF , !P5 ;  /* 0xff80000017b37808 */ /* 0x000fe40006800000 */
[-C--:B------:R-:W-:Y:S02]  /*16300*/  ISETP.GE.AND P5, PT, R22, R174.reuse, PT ;  /* 0x000000ae1600720c */ /* 0x080fe40003fa6270 */
[----:B------:R-:W-:Y:S02]  /*16310*/  FSEL R128, R207, -INF , P4 ;  /* 0xff800000cf807808 */ /* 0x000fe40002000000 */
[-C--:B------:R-:W-:Y:S02]  /*16320*/  ISETP.GE.AND P4, PT, R10, R174.reuse, PT ;  /* 0x000000ae0a00720c */ /* 0x080fe40003f86270 */
[----:B------:R-:W-:Y:S02]  /*16330*/  FSEL R155, R199, -INF , P1 ;  /* 0xff800000c79b7808 */ /* 0x000fe40000800000 */
[----:B------:R-:W-:Y:S02]  /*16340*/  FSEL R133, R204, -INF , P0 ;  /* 0xff800000cc857808 */ /* 0x000fe40000000000 */
[-C--:B------:R-:W-:Y:S02]  /*16350*/  ISETP.GE.AND P1, PT, R0, R173.reuse, PT ;  /* 0x000000ad0000720c */ /* 0x080fe40003f26270 */
[----:B------:R-:W-:Y:S02]  /*16360*/  ISETP.GE.AND P0, PT, R7, R173, PT ;  /* 0x000000ad0700720c */ /* 0x000fe40003f06270 */
[----:B------:R-:W-:Y:S02]  /*16370*/  FSEL R21, R21, -INF , !P5 ;  /* 0xff80000015157808 */ /* 0x000fe40006800000 */
[----:B------:R-:W-:Y:S02]  /*16380*/  FSEL R19, R19, -INF , !P4 ;  /* 0xff80000013137808 */ /* 0x000fe40006000000 */
[-C--:B------:R-:W-:Y:S02]  /*16390*/  ISETP.GE.AND P5, PT, R4, R174.reuse, PT ;  /* 0x000000ae0400720c */ /* 0x080fe40003fa6270 */
[----:B------:R-:W-:Y:S02]  /*163a0*/  FSEL R127, R206, -INF , P1 ;  /* 0xff800000ce7f7808 */ /* 0x000fe40000800000 */
[----:B------:R-:W-:Y:S02]  /*163b0*/  ISETP.GE.AND P4, PT, R13, R174, PT ;  /* 0x000000ae0d00720c */ /* 0x000fe40003f86270 */
[----:B------:R-:W-:Y:S02]  /*163c0*/  FSEL R104, R208, -INF , P0 ;  /* 0xff800000d0687808 */ /* 0x000fe40000000000 */
[-C--:B------:R-:W-:Y:S02]  /*163d0*/  ISETP.GE.AND P1, PT, R22, R172.reuse, PT ;  /* 0x000000ac1600720c */ /* 0x080fe40003f26270 */
[----:B------:R-:W-:Y:S02]  /*163e0*/  ISETP.GE.AND P0, PT, R10, R172, PT ;  /* 0x000000ac0a00720c */ /* 0x000fe40003f06270 */
[----:B------:R-:W-:Y:S02]  /*163f0*/  FSEL R10, R20, -INF , !P6 ;  /* 0xff800000140a7808 */ /* 0x000fe40007000000 */
[-C--:B------:R-:W-:Y:S02]  /*16400*/  ISETP.GE.AND P6, PT, R14, R174.reuse, PT ;  /* 0x000000ae0e00720c */ /* 0x080fe40003fc6270 */
        /* <DEDUP_REMOVED lines=14> */
[-C--:B------:R-:W-:Y:S02]  /*164f0*/  ISETP.GE.AND P3, PT, R5, R174.reuse, PT ;  /* 0x000000ae0500720c */ /* 0x080fe40003f66270 */
[----:B------:R-:W-:Y:S02]  /*16500*/  ISETP.GE.AND P1, PT, R6, R174, PT ;  /* 0x000000ae0600720c */ /* 0x000fe40003f26270 */
[----:B------:R-:W-:Y:S02]  /*16510*/  FSEL R119, R119, -INF , !P6 ;  /* 0xff80000077777808 */ /* 0x000fe40007000000 */
[-C--:B------:R-:W-:Y:S02]  /*16520*/  ISETP.GE.AND P6, PT, R14, R172.reuse, PT ;  /* 0x000000ac0e00720c */ /* 0x080fe40003fc6270 */
[----:B------:R-:W-:Y:S02]  /*16530*/  FSEL R185, R185, -INF , !P4 ;  /* 0xff800000b9b97808 */ /* 0x000fe40006000000 */
[----:B------:R-:W-:Y:S02]  /*16540*/  FSEL R13, R188, -INF , !P0 ;  /* 0xff800000bc0d7808 */ /* 0x000fe40004000000 */
[----:B------:R-:W-:Y:S02]  /*16550*/  ISETP.GE.AND P4, PT, R12, R172, PT ;  /* 0x000000ac0c00720c */ /* 0x000fe40003f86270 */
[----:B------:R-:W-:Y:S02]  /*16560*/  FSEL R129, R129, -INF , !P1 ;  /* 0xff80000081817808 */ /* 0x000fe40004800000 */
[----:B------:R-:W-:Y:S02]  /*16570*/  FSEL R183, R203, -INF , !P3 ;  /* 0xff800000cbb77808 */ /* 0x000fe40005800000 */
[----:B------:R-:W-:Y:S02]  /*16580*/  FMNMX3.FTZ R12, R3, R10, R21, !PT ;  /* 0x0000000a030c7276 */ /* 0x000fe40007810015 */
[C---:B------:R-:W-:Y:S02]  /*16590*/  ISETP.GE.AND P0, PT, R0.reuse, R174, PT ;  /* 0x000000ae0000720c */ /* 0x040fe40003f06270 */
[-C--:B------:R-:W-:Y:S02]  /*165a0*/  ISETP.GE.AND P1, PT, R0, R172.reuse, PT ;  /* 0x000000ac0000720c */ /* 0x080fe40003f26270 */
[----:B------:R-:W-:Y:S02]  /*165b0*/  ISETP.GE.AND P3, PT, R11, R172, PT ;  /* 0x000000ac0b00720c */ /* 0x000fe40003f66270 */
[----:B------:R-:W-:Y:S02]  /*165c0*/  FMNMX3.FTZ R0, R101, R4, R15, !PT ;  /* 0x0000000465007276 */ /* 0x000fe4000781000f */
        /* <DEDUP_REMOVED lines=10> */
[----:B------:R-:W-:Y:S02]  /*16670*/  FSEL R191, R191, -INF , !P3 ;  /* 0xff800000bfbf7808 */ /* 0x000fe40005800000 */
        /* <DEDUP_REMOVED lines=15> */
[-C--:B------:R-:W-:Y:S02]  /*16770*/  ISETP.GE.AND P3, PT, R7, R172.reuse, PT ;  /* 0x000000ac0700720c */ /* 0x080fe40003f66270 */
[----:B------:R-:W-:Y:S02]  /*16780*/  FSEL R127, R127, -INF , !P1 ;  /* 0xff8000007f7f7808 */ /* 0x000fe40004800000 */
[----:B------:R-:W-:Y:S02]  /*16790*/  FSEL R128, R128, -INF , !P4 ;  /* 0xff80000080807808 */ /* 0x000fe40006000000 */
        /* <DEDUP_REMOVED lines=24> */
[----:B------:R-:W-:Y:S02]  /*16920*/  FADD.FTZ R6, -R6, R3 ;  /* 0x0000000306067221 */ /* 0x000fe40000010100 */
[-CC-:B------:R-:W-:Y:S01]  /*16930*/  FFMA.FTZ R117, R21, R105.reuse, -R134.reuse ;  /* 0x0000006915757223 */ /* 0x180fe20000010886 */
[-C--:B------:R-:W-:Y:S01]  /*16940*/  FFMA.FTZ R118, R10, R105.reuse, -R134 ;  /* 0x000000690a767223 */ /* 0x080fe20000010886 */
[-CC-:B------:R-:W-:Y:S01]  /*16950*/  FFMA.FTZ R115, R15, R105.reuse, -R186.reuse ;  /* 0x000000690f737223 */ /* 0x180fe200000108ba */
[-CC-:B------:R-:W-:Y:S01]  /*16960*/  FFMA.FTZ R107, R13, R105.reuse, -R186.reuse ;  /* 0x000000690d6b7223 */ /* 0x180fe200000108ba */
[-C--:B------:R-:W-:Y:S01]  /*16970*/  FFMA.FTZ R116, R4, R105.reuse, -R186 ;  /* 0x0000006904747223 */ /* 0x080fe200000108ba */
[----:B------:R-:W1:Y:S01]  /*16980*/  LDSM.16.MT88.4 R12, [R147+0x8000] ;  /* 0x00800000930c783b */ /* 0x000e620000004200 */
[----:B------:R-:W-:Y:S01]  /*16990*/  FSEL R4, R0, RZ, P0 ;  /* 0x000000ff00047208 */ /* 0x000fe20000000000 */
[-CC-:B------:R-:W-:Y:S01]  /*169a0*/  FFMA.FTZ R113, R19, R105.reuse, -R134.reuse ;  /* 0x0000006913717223 */ /* 0x180fe20000010886 */
[-C--:B------:R-:W-:Y:S01]  /*169b0*/  FFMA.FTZ R112, R17, R105.reuse, -R134 ;  /* 0x0000006911707223 */ /* 0x080fe20000010886 */
[-C--:B------:R-:W-:Y:S01]  /*169c0*/  FFMA.FTZ R114, R11, R105.reuse, -R186 ;  /* 0x000000690b727223 */ /* 0x080fe200000108ba */
[----:B------:R-:W-:Y:S01]  /*169d0*/  FMUL.FTZ R8, R105, R6 ;  /* 0x0000000669087220 */ /* 0x000fe20000410000 */
[----:B------:R-:W-:Y:S01]  /*169e0*/  FADD.FTZ R4, -R4, R101 ;  /* 0x0000006504047221 */ /* 0x000fe20000010100 */
[----:B------:R-:W-:Y:S01]  /*169f0*/  MUFU.EX2 R118, R118 ;  /* 0x0000007600767308 */ /* 0x000fe20000000800 */
[----:B------:R-:W2:Y:S01]  /*16a00*/  LDSM.16.MT88.4 R20, [R146+0x8000] ;  /* 0x008000009214783b */ /* 0x000ea20000004200 */
[-CC-:B------:R-:W-:Y:S01]  /*16a10*/  FFMA.FTZ R121, R121, R105.reuse, -R134.reuse ;  /* 0x0000006979797223 */ /* 0x180fe20000010886 */
[----:B------:R-:W-:Y:S01]  /*16a20*/  FMUL.FTZ R3, R105, R4 ;  /* 0x0000000469037220 */ /* 0x000fe20000410000 */
        /* <DEDUP_REMOVED lines=15> */
[-CC-:B------:R-:W-:Y:S01]  /*16b20*/  FFMA.FTZ R135, R135, R105.reuse, -R186.reuse ;  /* 0x0000006987877223 */ /* 0x180fe200000108ba */
[-C--:B------:R-:W-:Y:S01]  /*16b30*/  FFMA.FTZ R194, R133, R105.reuse, -R186 ;  /* 0x0000006985c27223 */ /* 0x080fe200000108ba */
[----:B------:R-:W-:Y:S01]  /*16b40*/  FFMA.FTZ R132, R132, R105, -R134 ;  /* 0x0000006984847223 */ /* 0x000fe20000010886 */
[----:B------:R-:W-:Y:S04]  /*16b50*/  ISETP.GT.AND P0, PT, R177, R152, PT ;  /* 0x00000098b100720c */ /* 0x000fe80003f04270 */
        /* <DEDUP_REMOVED lines=69> */
[----:B------:R-:W-:Y:S03]  /*16fb0*/  FFMA.FTZ R116, R3, R182, R116 ;  /* 0x000000b603747223 */ /* 0x000fe60000010074 */
        /* <DEDUP_REMOVED lines=39> */
[-CC-:B------:R-:W-:Y:S01]  /*17230*/  FFMA.FTZ R80, R129, R105.reuse, -R134.reuse ;  /* 0x0000006981507223 */ /* 0x180fe20000010886 */
[-C--:B------:R-:W-:Y:S01]  /*17240*/  FFMA.FTZ R134, R130, R105.reuse, -R134 ;  /* 0x0000006982867223 */ /* 0x080fe20000010886 */
[-CC-:B------:R-:W-:Y:S01]  /*17250*/  FFMA.FTZ R130, R128, R105.reuse, -R186.reuse ;  /* 0x0000006980827223 */ /* 0x180fe200000108ba */
[-CC-:B------:R-:W-:Y:S01]  /*17260*/  FFMA.FTZ R131, R127, R105.reuse, -R186.reuse ;  /* 0x000000697f837223 */ /* 0x180fe200000108ba */
[C---:B------:R-:W-:Y:S04]  /*17270*/  HMMA.16816.F32.BF16 R32, R108.reuse, R82, R32 ;  /* 0x000000526c20723c */ /* 0x040fe80000041820 */
[----:B------:R-:W-:Y:S01]  /*17280*/  MUFU.EX2 R123, R123 ;  /* 0x0000007b007b7308 */ /* 0x000fe20000000800 */
[-CC-:B------:R-:W-:Y:S01]  /*17290*/  FFMA.FTZ R128, R106, R105.reuse, -R186.reuse ;  /* 0x000000696a807223 */ /* 0x180fe200000108ba */
[----:B------:R-:W-:Y:S08]  /*172a0*/  FFMA.FTZ R186, R104, R105, -R186 ;  /* 0x0000006968ba7223 */ /* 0x000ff000000108ba */
        /* <DEDUP_REMOVED lines=64> */
[----:B------:R-:W-:Y:S02]  /*176b0*/  F2FP.BF16.F32.PACK_AB R70, R188, R185 ;  /* 0x000000b9bc46723e */ /* 0x000fe400000010ff */
[----:B------:R-:W-:Y:S01]  /*176c0*/  F2FP.BF16.F32.PACK_AB R69, R192, R179 ;  /* 0x000000b3c045723e */ /* 0x000fe200000010ff */
[----:B------:R-:W-:Y:S01]  /*176d0*/  FADD.FTZ R179, R179, R124 ;  /* 0x0000007cb3b37221 */ /* 0x000fe20000010000 */
[----:B------:R-:W-:Y:S01]  /*176e0*/  F2FP.BF16.F32.PACK_AB R71, R194, R135 ;  /* 0x00000087c247723e */ /* 0x000fe200000010ff */
[----:B------:R-:W-:Y:S02]  /*176f0*/  FADD.FTZ R190, R190, R189 ;  /* 0x000000bdbebe7221 */ /* 0x000fe40000010000 */
[----:B------:R-:W-:Y:S02]  /*17700*/  FADD.FTZ R192, R192, R179 ;  /* 0x000000b3c0c07221 */ /* 0x000fe40000010000 */
[----:B------:R-:W-:Y:S02]  /*17710*/  FADD.FTZ R185, R185, R190 ;  /* 0x000000beb9b97221 */ /* 0x000fe40000010000 */
[----:B------:R-:W-:Y:S02]  /*17720*/  FADD.FTZ R135, R135, R192 ;  /* 0x000000c087877221 */ /* 0x000fe40000010000 */
[----:B------:R-:W-:Y:S02]  /*17730*/  FADD.FTZ R188, R188, R185 ;  /* 0x000000b9bcbc7221 */ /* 0x000fe40000010000 */
[----:B------:R-:W-:Y:S02]  /*17740*/  FADD.FTZ R194, R194, R135 ;  /* 0x00000087c2c27221 */ /* 0x000fe40000010000 */
[----:B------:R-:W-:Y:S01]  /*17750*/  FADD.FTZ R3, R127, R188 ;  /* 0x000000bc7f037221 */ /* 0x000fe20000010000 */
[C---:B-1----:R-:W-:Y:S03]  /*17760*/  HMMA.16816.F32.BF16 R4, R68.reuse, R72, R4 ;  /* 0x000000484404723c */ /* 0x042fe60000041804 */
[----:B------:R-:W-:Y:S04]  /*17770*/  FADD.FTZ R3, R106, R3 ;  /* 0x000000036a037221 */ /* 0x000fe80000010000 */
[----:B------:R-:W-:Y:S01]  /*17780*/  FADD.FTZ R104, R104, R3 ;  /* 0x0000000368687221 */ /* 0x000fe20000010000 */
[C---:B------:R-:W-:Y:S01]  /*17790*/  HMMA.16816.F32.BF16 R8, R68.reuse, R74, R8 ;  /* 0x0000004a4408723c */ /* 0x040fe20000041808 */
[----:B------:R-:W1:Y:S02]  /*177a0*/  LDSM.16.MT88.4 R72, [R145+0x9000] ;  /* 0x009000009148783b */ /* 0x000e640000004200 */
[----:B------:R-:W-:Y:S01]  /*177b0*/  FADD.FTZ R184, R129, R104 ;  /* 0x0000006881b87221 */ /* 0x000fe20000010000 */
[----:B------:R-:W-:Y:S04]  /*177c0*/  IMAD.MOV.U32 R3, RZ, RZ, R2 ;  /* 0x000000ffff037224 */ /* 0x000fe800078e0002 */
        /* <DEDUP_REMOVED lines=35> */
[C---:B----4-:R-:W-:Y:S08]  /*17a00*/  HMMA.16816.F32.BF16 R44, R108.reuse, R8, R44 ;  /* 0x000000086c2c723c */ /* 0x050ff0000004182c */
[C---:B------:R-:W-:Y:S08]  /*17a10*/  HMMA.16816.F32.BF16 R48, R108.reuse, R10, R48 ;  /* 0x0000000a6c30723c */ /* 0x040ff00000041830 */
[C---:B-----5:R-:W-:Y:S08]  /*17a20*/  HMMA.16816.F32.BF16 R52, R108.reuse, R12, R52 ;  /* 0x0000000c6c34723c */ /* 0x060ff00000041834 */
[C---:B------:R-:W-:Y:S08]  /*17a30*/  HMMA.16816.F32.BF16 R56, R108.reuse, R14, R56 ;  /* 0x0000000e6c38723c */ /* 0x040ff00000041838 */
        /* <DEDUP_REMOVED lines=8> */
.L_x_10507:
        /* <DEDUP_REMOVED lines=10> */
.L_x_10530:
        /* <DEDUP_REMOVED lines=193> */
.L_x_10517:
[----:B------:R-:W-:Y:S05]  /*18770*/  BSYNC.RECONVERGENT B0 ;  /* 0x0000000000007941 */ /* 0x000fea0003800200 */
.L_x_10516:
        /* <DEDUP_REMOVED lines=25> */
.L_x_10519:
[----:B------:R-:W-:Y:S05]  /*18910*/  BSYNC.RECONVERGENT B0 ;  /* 0x0000000000007941 */ /* 0x000fea0003800200 */
.L_x_10518:
        /* <DEDUP_REMOVED lines=33> */
.L_x_10521:
[----:B------:R-:W-:Y:S05]  /*18b30*/  BSYNC.RECONVERGENT B0 ;  /* 0x0000000000007941 */ /* 0x000fea0003800200 */
.L_x_10520:
        /* <DEDUP_REMOVED lines=16> */
.L_x_10523:
[----:B------:R-:W-:Y:S05]  /*18c40*/  BSYNC.RECONVERGENT B0 ;  /* 0x0000000000007941 */ /* 0x000fea0003800200 */
.L_x_10522:
        /* <DEDUP_REMOVED lines=16> */
.L_x_10525:
[----:B------:R-:W-:Y:S05]  /*18d50*/  BSYNC.RECONVERGENT B0 ;  /* 0x0000000000007941 */ /* 0x000fea0003800200 */
.L_x_10524:
[----:B------:R-:W-:-:S04]  /*18d60*/  MOV R159, 0x0 ;  /* 0x00000000009f7802 */ /* 0x000fc80000000f00 */
[----:B-12345:R-:W-:Y:S05]  /*18d70*/  @P1 RET.REL.NODEC R158 `(_ZN5flash24flash_fwd_splitkv_kernelI23Flash_fwd_kernel_traitsILi128ELi64ELi64ELi4ELb0ELb0EN7cutlass10bfloat16_tE19Flash_kernel_traitsILi128ELi64ELi64ELi4ES3_EELb0ELb1ELb0ELb0ELb0ELb1ELb0ELb1EEEvNS_16Flash_fwd_paramsE) ;  /* 0xfffffe709ea01950 */ /* 0x03efea0003c3ffff */
        /* <DEDUP_REMOVED lines=14> */
[----:B-1----:R-:W-:Y:S05]  /*18e60*/  @P0 RET.REL.NODEC R158 `(_ZN5flash24flash_fwd_splitkv_kernelI23Flash_fwd_kernel_traitsILi128ELi64ELi64ELi4ELb0ELb0EN7cutlass10bfloat16_tE19Flash_kernel_traitsILi128ELi64ELi64ELi4ES3_EELb0ELb1ELb0ELb0ELb0ELb1ELb0ELb1EEEvNS_16Flash_fwd_paramsE) ;  /* 0xfffffe709e640950 */ /* 0x002fea0003c3ffff */
[----:B------:R-:W-:Y:S01]  /*18e70*/  MOV R159, 0x0 ;  /* 0x00000000009f7802 */ /* 0x000fe20000000f00 */
[----:B------:R1:W-:Y:S03]  /*18e80*/  ST.E.128 desc[UR4][R2.64+0x80], R32 ;  /* 0x0000802002007985 */ /* 0x0003e6000c101d04 */
[----:B-1----:R-:W-:Y:S05]  /*18e90*/  RET.REL.NODEC R158 `(_ZN5flash24flash_fwd_splitkv_kernelI23Flash_fwd_kernel_traitsILi128ELi64ELi64ELi4ELb0ELb0EN7cutlass10bfloat16_tE19Flash_kernel_traitsILi128ELi64ELi64ELi4ES3_EELb0ELb1ELb0ELb0ELb0ELb1ELb0ELb1EEEvNS_16Flash_fwd_paramsE) ;  /* 0xfffffe709e587950 */ /* 0x002fea0003c3ffff */
.L_x_10515:
[----:B------:R-:W-:Y:S01]  /*18ea0*/  MOV R5, 0x2 ;  /* 0x0000000200057802 */ /* 0x000fe20000000f00 */
[----:B------:R-:W-:Y:S01]  /*18eb0*/  IMAD.MOV.U32 R4, RZ, RZ, 0x1f ;  /* 0x0000001fff047424 */ /* 0x000fe200078e00ff */
[----:B------:R-:W-:-:S07]  /*18ec0*/  MOV R6, 0xffffffff ;  /* 0xffffffff00067802 */ /* 0x000fce0000000f00 */
[----:B-1---5:R-:W-:Y:S05]  /*18ed0*/  WARPSYNC.COLLECTIVE R6, `(.L_x_10526) ;  /* 0x0000000006087348 */ /* 0x022fea0003c00000 */
[----:B------:R2:W3:Y:S02]  /*18ee0*/  SHFL.BFLY P0, R10, R184, R5, R4 ;  /* 0x0c000005b80a7389 */ /* 0x0004e40000000004 */
[----:B-123-5:R-:W-:Y:S05]  /*18ef0*/  ENDCOLLECTIVE ;  /* 0x000000000000791b */ /* 0x02efea0003800000 */
.L_x_10526:
[----:B------:R-:W-:Y:S02]  /*18f00*/  IMAD.MOV.U32 R7, RZ, RZ, R10 ;  /* 0x000000ffff077224 */ /* 0x000fe400078e000a */
[----:B------:R-:W-:Y:S02]  /*18f10*/  IMAD.MOV.U32 R5, RZ, RZ, 0x1 ;  /* 0x00000001ff057424 */ /* 0x000fe400078e00ff */
[----:B------:R-:W-:-:S05]  /*18f20*/  FADD.FTZ R8, R7, R184 ;  /* 0x000000b807087221 */ /* 0x000fca0000010000 */
[----:B------:R-:W-:-:S07]  /*18f30*/  MOV R184, R8 ;  /* 0x0000000800b87202 */ /* 0x000fce0000000f00 */
[----:B------:R-:W-:Y:S05]  /*18f40*/  WARPSYNC.COLLECTIVE R6, `(.L_x_10527) ;  /* 0x0000000006087348 */ /* 0x000fea0003c00000 */
[----:B------:R1:W2:Y:S02]  /*18f50*/  SHFL.BFLY P0, R10, R184, R5, R4 ;  /* 0x0c000005b80a7389 */ /* 0x0002a40000000004 */
[----:B-12---:R-:W-:Y:S05]  /*18f60*/  ENDCOLLECTIVE ;  /* 0x000000000000791b */ /* 0x006fea0003800000 */
.L_x_10527:
[----:B------:R-:W-:Y:S01]  /*18f70*/  MOV R184, R182 ;  /* 0x000000b600b87202 */ /* 0x000fe20000000f00 */
[----:B------:R-:W-:Y:S01]  /*18f80*/  IMAD.MOV.U32 R5, RZ, RZ, 0x2 ;  /* 0x00000002ff057424 */ /* 0x000fe200078e00ff */
[----:B------:R-:W-:-:S07]  /*18f90*/  MOV R9, R10 ;  /* 0x0000000a00097202 */ /* 0x000fce0000000f00 */
[----:B------:R-:W-:Y:S05]  /*18fa0*/  WARPSYNC.COLLECTIVE R6, `(.L_x_10528) ;  /* 0x0000000006087348 */ /* 0x000fea0003c00000 */
[----:B------:R1:W2:Y:S02]  /*18fb0*/  SHFL.BFLY P0, R10, R184, R5, R4 ;  /* 0x0c000005b80a7389 */ /* 0x0002a40000000004 */
[----:B-12---:R-:W-:Y:S05]  /*18fc0*/  ENDCOLLECTIVE ;  /* 0x000000000000791b */ /* 0x006fea0003800000 */
.L_x_10528:
[----:B------:R-:W-:Y:S01]  /*18fd0*/  FADD.FTZ R9, R8, R9 ;  /* 0x0000000908097221 */ /* 0x000fe20000010000 */
[----:B------:R-:W-:Y:S01]  /*18fe0*/  FADD.FTZ R7, R10, R182 ;  /* 0x000000b60a077221 */ /* 0x000fe20000010000 */
[----:B------:R-:W-:-:S04]  /*18ff0*/  MOV R5, 0x1 ;  /* 0x0000000100057802 */ /* 0x000fc80000000f00 */
[----:B------:R-:W-:-:S07]  /*19000*/  MOV R184, R7 ;  /* 0x0000000700b87202 */ /* 0x000fce0000000f00 */
[----:B------:R-:W-:Y:S05]  /*19010*/  WARPSYNC.COLLECTIVE R6, `(.L_x_10529) ;  /* 0x0000000006087348 */ /* 0x000fea0003c00000 */
[----:B------:R1:W2:Y:S02]  /*19020*/  SHFL.BFLY P0, R10, R184, R5, R4 ;  /* 0x0c000005b80a7389 */ /* 0x0002a40000000004 */
[----:B-12---:R-:W-:Y:S05]  /*19030*/  ENDCOLLECTIVE ;  /* 0x000000000000791b */ /* 0x006fea0003800000 */
.L_x_10529:
[----:B------:R-:W-:Y:S05]  /*19040*/  BRA `(.L_x_10530) ;  /* 0xffffffe800c47947 */ /* 0x000fea000383ffff */
.L_x_10531:
        /* <DEDUP_REMOVED lines=11> */
.L_x_14943:


//--------------------- .text._ZN5flash24flash_fwd_splitkv_kernelI23Flash_fwd_kernel_traitsILi128ELi64ELi64ELi4ELb0ELb0EN7cutlass10bfloat16_tE19Flash_kernel_traitsILi128ELi64ELi64ELi4ES3_EELb0ELb1ELb0ELb0ELb0ELb0ELb1ELb0EEEvNS_16Flash_fwd_paramsE --------------------------
	.section	.text._ZN5flash24flash_fwd_splitkv_kernelI23Flash_fwd_kernel_traitsILi128ELi64ELi64ELi4ELb0ELb0EN7cutlass10bfloat16_tE19Flash_kernel_traitsILi128ELi64ELi64ELi4ES3_EELb0ELb1ELb0ELb0ELb0ELb0ELb1ELb0EEEvNS_16Flash_fwd_paramsE,"ax",@progbits
	.align	128
        .global         _ZN5flash24flash_fwd_splitkv_kernelI23Flash_fwd_kernel_traitsILi128ELi64ELi64ELi4ELb0ELb0EN7cutlass10bfloat16_tE19Flash_kernel_traitsILi128ELi64ELi64ELi4ES3_EELb0ELb1ELb0ELb0ELb0ELb0ELb1ELb0EEEvNS_16Flash_fwd_paramsE
        .type           _ZN5flash24flash_fwd_splitkv_kernelI23Flash_fwd_kernel_traitsILi128ELi64ELi64ELi4ELb0ELb0EN7cutlass10bfloat16_tE19Flash_kernel_traitsILi128ELi64ELi64ELi4ES3_EELb0ELb1ELb0ELb0ELb0ELb0ELb1ELb0EEEvNS_16Flash_fwd_paramsE,@function
        .size           _ZN5flash24flash_fwd_splitkv_kernelI23Flash_fwd_kernel_traitsILi128ELi64ELi64ELi4ELb0ELb0EN7cutlass10bfloat16_tE19Flash_kernel_traitsILi128ELi64ELi64ELi4ES3_EELb0ELb1ELb0ELb0ELb0ELb0ELb1ELb0EEEvNS_16Flash_fwd_paramsE,(.L_x_14944 - _ZN5flash24flash_fwd_splitkv_kernelI23Flash_fwd_kernel_traitsILi128ELi64ELi64ELi4ELb0ELb0EN7cutlass10bfloat16_tE19Flash_kernel_traitsILi128ELi64ELi64ELi4ES3_EELb0ELb1ELb0ELb0ELb0ELb0ELb1ELb0EEEvNS_16Flash_fwd_paramsE)
        .other          _ZN5flash24flash_fwd_splitkv_kernelI23Flash_fwd_kernel_traitsILi128ELi64ELi64ELi4ELb0ELb0EN7cutlass10bfloat16_tE19Flash_kernel_traitsILi128ELi64ELi64ELi4ES3_EELb0ELb1ELb0ELb0ELb0ELb0ELb1ELb0EEEvNS_16Flash_fwd_paramsE,@"STO_CUDA_ENTRY STV_DEFAULT"
_ZN5flash24flash_fwd_splitkv_kernelI23Flash_fwd_kernel_traitsILi128ELi64ELi64ELi4ELb0ELb0EN7cutlass10bfloat16_tE19Flash_kernel_traitsILi128ELi64ELi64ELi4ES3_EELb0ELb1ELb0ELb0ELb0ELb0ELb1ELb0EEEvNS_16Flash_fwd_paramsE:
.text._ZN5flash24flash_fwd_splitkv_kernelI23Flash_fwd_kernel_traitsILi128ELi64ELi64ELi4ELb0ELb0EN7cutlass10bfloat16_tE19Flash_kernel_traitsILi128ELi64ELi64ELi4ES3_EELb0ELb1ELb0ELb0ELb0ELb0ELb1ELb0EEEvNS_16Flash_fwd_paramsE:
        /* <DEDUP_REMOVED lines=29> */
[----:B------:R-:W-:Y:S05]  /*01d0*/  CALL.REL.NOINC `($_ZN5flash24flash_fwd_splitkv_kernelI23Flash_fwd_kernel_traitsILi128ELi64ELi64ELi4ELb0ELb0EN7cutlass10bfloat16_tE19Flash_kernel_traitsILi128ELi64ELi64ELi4ES3_EELb0ELb1ELb0ELb0ELb0ELb0ELb1ELb0EEEvNS_16Flash_fwd_paramsE$_ZN5flash30compute_attn_1rowblock_splitkvI23Flash_fwd_kernel_traitsILi128ELi64ELi64ELi4ELb0ELb0EN7cutlass10bfloat16_tE19Flash_kernel_traitsILi128ELi64ELi64ELi4ES3_EELb0ELb1ELb0ELb0ELb0ELb0ELb1ELb0ENS_16Flash_fwd_paramsEEEvRKT8_iiiii) ;  /* 0x0000000000087944 */ /* 0x000fea0003c00000 */
[----:B------:R-:W-:Y:S05]  /*01e0*/  BSYNC.RECONVERGENT B3 ;  /* 0x0000000000037941 */ /* 0x000fea0003800200 */
.L_x_10532:
[----:B------:R-:W-:Y:S05]  /*01f0*/  EXIT ;  /* 0x000000000000794d */ /* 0x000fea0003800000 */
        .type           $_ZN5flash24flash_fwd_splitkv_kernelI23Flash_fwd_kernel_traitsILi128ELi64ELi64ELi4ELb0ELb0EN7cutlass10bfloat16_tE19Flash_kernel_traitsILi128ELi64ELi64ELi4ES3_EELb0ELb1ELb0ELb0ELb0ELb0ELb1ELb0EEEvNS_16Flash_fwd_paramsE$_ZN5flash30compute_attn_1rowblock_splitkvI23Flash_fwd_kernel_traitsILi128ELi64ELi64ELi4ELb0ELb0EN7cutlass10bfloat16_tE19Flash_kernel_traitsILi128ELi64ELi64ELi4ES3_EELb0ELb1ELb0ELb0ELb0ELb0ELb1ELb0ENS_16Flash_fwd_paramsEEEvRKT8_iiiii,@function
        .size           $_ZN5flash24flash_fwd_splitkv_kernelI23Flash_fwd_kernel_traitsILi128ELi64ELi64ELi4ELb0ELb0EN7cutlass10bfloat16_tE19Flash_kernel_traitsILi128ELi64ELi64ELi4ES3_EELb0ELb1ELb0ELb0ELb0ELb0ELb1ELb0EEEvNS_16Flash_fwd_paramsE$_ZN5flash30compute_attn_1rowblock_splitkvI23Flash_fwd_kernel_traitsILi128ELi64ELi64ELi4ELb0ELb0EN7cutlass10bfloat16_tE19Flash_kernel_traitsILi128ELi64ELi64ELi4ES3_EELb0ELb1ELb0ELb0ELb0ELb0ELb1ELb0ENS_16Flash_fwd_paramsEEEvRKT8_iiiii,(.L_x_14944 - $_ZN5flash24flash_fwd_splitkv_kernelI23Flash_fwd_kernel_traitsILi128ELi64ELi64ELi4ELb0ELb0EN7cutlass10bfloat16_tE19Flash_kernel_traitsILi128ELi64ELi64ELi4ES3_EELb0ELb1ELb0ELb0ELb0ELb0ELb1ELb0EEEvNS_16Flash_fwd_paramsE$_ZN5flash30compute_attn_1rowblock_splitkvI23Flash_fwd_kernel_traitsILi128ELi64ELi64ELi4ELb0ELb0EN7cutlass10bfloat16_tE19Flash_kernel_traitsILi128ELi64ELi64ELi4ES3_EELb0ELb1ELb0ELb0ELb0ELb0ELb1ELb0ENS_16Flash_fwd_paramsEEEvRKT8_iiiii)
$_ZN5flash24flash_fwd_splitkv_kernelI23Flash_fwd_kernel_traitsILi128ELi64ELi64ELi4ELb0ELb0EN7cutlass10bfloat16_tE19Flash_kernel_traitsILi128ELi64ELi64ELi4ES3_EELb0ELb1ELb0ELb0ELb0ELb0ELb1ELb0EEEvNS_16Flash_fwd_paramsE$_ZN5flash30compute_attn_1rowblock_splitkvI23Flash_fwd_kernel_traitsILi128ELi64ELi64ELi4ELb0ELb0EN7cutlass10bfloat16_tE19Flash_kernel_traitsILi128ELi64ELi64ELi4ES3_EELb0ELb1ELb0ELb0ELb0ELb0ELb1ELb0ENS_16Flash_fwd_paramsEEEvRKT8_iiiii:
        /* <DEDUP_REMOVED lines=39> */
.L_x_10534:
[----:B------:R-:W-:Y:S05]  /*0470*/  BSYNC.RECONVERGENT B0 ;  /* 0x0000000000007941 */ /* 0x000fea0003800200 */
.L_x_10533:
[----:B------:R-:W-:Y:S04]  /*0480*/  BSSY.RECONVERGENT B0, `(.L_x_10535) ;  /* 0x0000007000007945 */ /* 0x000fe80003800200 */
[----:B------:R-:W-:Y:S05]  /*0490*/  @!P3 BRA `(.L_x_10536) ;  /* 0x000000000014b947 */ /* 0x000fea0003800000 */
[----:B-----5:R-:W4:Y:S02]  /*04a0*/  LD.E.U8 R5, desc[UR4][R2.64+0x1b2] ;  /* 0x0001b20402057980 */ /* 0x020f24000c101100 */
[----:B----4-:R-:W-:-:S13]  /*04b0*/  ISETP.NE.AND P1, PT, R5, RZ, PT ;  /* 0x000000ff0500720c */ /* 0x010fda0003f25270 */
[----:B------:R-:W4:Y:S02]  /*04c0*/  @P1 LD.E R12, desc[UR4][R18.64+0x4] ;  /* 0x00000404120c1980 */ /* 0x000f24000c101900 */
[----:B----4-:R-:W-:-:S06]  /*04d0*/  @P1 IADD3 R5, PT, PT, R12, -R17, RZ ;  /* 0x800000110c051210 */ /* 0x010fcc0007ffe0ff */
[----:B------:R4:W5:Y:S02]  /*04e0*/  @!P1 LD.E R5, desc[UR4][R18.64] ;  /* 0x0000000412059980 */ /* 0x000964000c101900 */
.L_x_10536:
[----:B------:R-:W-:Y:S05]  /*04f0*/  BSYNC.RECONVERGENT B0 ;  /* 0x0000000000007941 */ /* 0x000fea0003800200 */
.L_x_10535:
        /* <DEDUP_REMOVED lines=8> */
.L_x_10538:
[----:B------:R-:W5:Y:S01]  /*0580*/  LD.E.64 R6, desc[UR4][R2.64+0x108] ;  /* 0x0001080402067980 */ /* 0x000f62000c101b00 */
[----:B------:R-:W-:Y:S01]  /*0590*/  BSSY.RECONVERGENT B0, `(.L_x_10540) ;  /* 0x0000006000007945 */ /* 0x000fe20003800200 */
[----:B------:R-:W-:Y:S01]  /*05a0*/  IMAD.MOV.U32 R10, RZ, RZ, RZ ;  /* 0x000000ffff0a7224 */ /* 0x000fe200078e00ff */
[----:B-----5:R-:W-:-:S04]  /*05b0*/  ISETP.NE.U32.AND P0, PT, R6, RZ, PT ;  /* 0x000000ff0600720c */ /* 0x020fc80003f05070 */
[----:B------:R-:W-:-:S13]  /*05c0*/  ISETP.NE.AND.EX P0, PT, R7, RZ, PT, P0 ;  /* 0x000000ff0700720c */ /* 0x000fda0003f05300 */
[----:B------:R-:W-:Y:S05]  /*05d0*/  @!P0 BRA `(.L_x_10541) ;  /* 0x0000000000048947 */ /* 0x000fea0003800000 */
[----:B------:R1:W5:Y:S02]  /*05e0*/  LD.E R10, desc[UR4][R2.64+0xbc] ;  /* 0x0000bc04020a7980 */ /* 0x000364000c101900 */
.L_x_10541:
[----:B------:R-:W-:Y:S05]  /*05f0*/  BSYNC.RECONVERGENT B0 ;  /* 0x0000000000007941 */ /* 0x000fea0003800200 */
.L_x_10540:
[----:B-----5:R-:W-:Y:S02]  /*0600*/  IADD3 R10, PT, PT, R10, R5, -R16 ;  /* 0x000000050a0a7210 */ /* 0x020fe40007ffe810 */
.L_x_10539:
[----:B------:R-:W-:Y:S05]  /*0610*/  BSYNC.RECONVERGENT B1 ;  /* 0x0000000000017941 */ /* 0x000fea0003800200 */
.L_x_10537:
[----:B------:R-:W-:Y:S01]  /*0620*/  IMAD.SHL.U32 R154, R35, 0x40, RZ ;  /* 0x00000040239a7824 */ /* 0x000fe200078e00ff */
[----:B------:R-:W-:-:S04]  /*0630*/  MOV R151, 0x0 ;  /* 0x0000000000977802 */ /* 0x000fc80000000f00 */
[----:B------:R-:W-:-:S13]  /*0640*/  ISETP.GT.AND P0, PT, R99, R154, PT ;  /* 0x0000009a6300720c */ /* 0x000fda0003f04270 */
[----:B-1234-:R-:W-:Y:S05]  /*0650*/  @!P0 RET.REL.NODEC R150 `(_ZN5flash24flash_fwd_splitkv_kernelI23Flash_fwd_kernel_traitsILi128ELi64ELi64ELi4ELb0ELb0EN7cutlass10bfloat16_tE19Flash_kernel_traitsILi128ELi64ELi64ELi4ES3_EELb0ELb1ELb0ELb0ELb0ELb0ELb1ELb0EEEvNS_16Flash_fwd_paramsE) ;  /* 0xfffffff896688950 */ /* 0x01efea0003c3ffff */
        /* <DEDUP_REMOVED lines=32> */
[----:B------:R-:W-:Y:S01]  /*0860*/  ISETP.GE.U32.AND P2, PT, R6, R7, PT ;  /* 0x000000070600720c */ /* 0x000fe20003f46070 */
[--C-:B---3--:R-:W-:Y:S01]  /*0870*/  IMAD.IADD R7, R12, 0x1, R99.reuse ;  /* 0x000000010c077824 */ /* 0x108fe200078e0263 */
[----:B------:R-:W-:-:S04]  /*0880*/  IADD3 R12, PT, PT, R5, R154, -R99 ;  /* 0x0000009a050c7210 */ /* 0x000fc80007ffe863 */
[----:B------:R-:W-:Y:S02]  /*0890*/  IADD3 R6, PT, PT, -R7, R154, R10 ;  /* 0x0000009a07067210 */ /* 0x000fe40007ffe10a */
[----:B----4-:R-:W-:Y:S02]  /*08a0*/  IADD3 R11, PT, PT, R12, 0x40, R11 ;  /* 0x000000400c0b7810 */ /* 0x010fe40007ffe00b */
[----:B------:R-:W-:Y:S02]  /*08b0*/  SHF.R.S32.HI R7, RZ, 0x1f, R6 ;  /* 0x0000001fff077819 */ /* 0x000fe40000011406 */
[----:B------:R-:W-:Y:S01]  /*08c0*/  SHF.R.S32.HI R12, RZ, 0x1f, R11 ;  /* 0x0000001fff0c7819 */ /* 0x000fe2000001140b */
[----:B------:R-:W-:Y:S01]  /*08d0*/  @P2 VIADD R13, R13, 0x1 ;  /* 0x000000010d0d2836 */ /* 0x000fe20000000000 */
[----:B------:R-:W-:Y:S02]  /*08e0*/  LEA.HI R7, R7, R6, RZ, 0x6 ;  /* 0x0000000607077211 */ /* 0x000fe400078f30ff */
[----:B------:R-:W-:Y:S01]  /*08f0*/  LEA.HI R12, R12, R11, RZ, 0x6 ;  /* 0x0000000b0c0c7211 */ /* 0x000fe200078f30ff */
[----:B------:R-:W-:Y:S01]  /*0900*/  @!P0 IMAD.MOV R13, RZ, RZ, -R13 ;  /* 0x000000ffff0d8224 */ /* 0x000fe200078e0a0d */
[----:B------:R-:W-:-:S02]  /*0910*/  @!P1 LOP3.LUT R13, RZ, R9, RZ, 0x33, !PT ;  /* 0x00000009ff0d9212 */ /* 0x000fc400078e33ff */
[----:B------:R-:W-:Y:S02]  /*0920*/  SHF.R.S32.HI R7, RZ, 0x6, R7 ;  /* 0x00000006ff077819 */ /* 0x000fe40000011407 */
[----:B------:R-:W-:Y:S01]  /*0930*/  SHF.R.S32.HI R12, RZ, 0x6, R12 ;  /* 0x00000006ff0c7819 */ /* 0x000fe2000001140c */
        /* <DEDUP_REMOVED lines=8> */
[----:B------:R-:W4:Y:S01]  /*09c0*/  LD.E R6, desc[UR4][R2.64+0xcc] ;  /* 0x0000cc0402067980 */ /* 0x000f22000c101900 */
[----:B------:R-:W-:Y:S01]  /*09d0*/  IMAD.SHL.U32 R11, R8, 0x4, RZ ;  /* 0x00000004080b7824 */ /* 0x000fe200078e00ff */
[----:B------:R-:W-:-:S02]  /*09e0*/  SHF.R.U32.HI R9, RZ, 0x4, R8 ;  /* 0x00000004ff097819 */ /* 0x000fc40000011608 */
[----:B------:R-:W5:Y:S02]  /*09f0*/  LD.E.64 R12, desc[UR4][R2.64+0xa8] ;  /* 0x0000a804020c7980 */ /* 0x000f64000c101b00 */
[----:B------:R-:W-:Y:S01]  /*0a00*/  LOP3.LUT R11, R11, 0x3c, RZ, 0xc0, !PT ;  /* 0x0000003c0b0b7812 */ /* 0x000fe200078ec0ff */
[----:B------:R-:W-:Y:S01]  /*0a10*/  VIADD R17, R9, 0x8 ;  /* 0x0000000809117836 */ /* 0x000fe20000000000 */
[----:B------:R-:W5:Y:S01]  /*0a20*/  LD.E R0, desc[UR4][R2.64+0xc0] ;  /* 0x0000c00402007980 */ /* 0x000f62000c101900 */
[----:B------:R-:W-:Y:S01]  /*0a30*/  IMAD.SHL.U32 R8, R8, 0x8, RZ ;  /* 0x0000000808087824 */ /* 0x000fe200078e00ff */
[----:B------:R-:W-:Y:S02]  /*0a40*/  ISETP.NE.AND P6, PT, R11, RZ, PT ;  /* 0x000000ff0b00720c */ /* 0x000fe40003fc5270 */
[----:B------:R1:W5:Y:S01]  /*0a50*/  LD.E.64 R14, desc[UR4][R2.64+0x78] ;  /* 0x00007804020e7980 */ /* 0x000362000c101b00 */
[----:B------:R-:W-:Y:S01]  /*0a60*/  BSSY.RECONVERGENT B0, `(.L_x_10543) ;  /* 0x0000017000007945 */ /* 0x000fe20003800200 */
[----:B------:R-:W-:Y:S01]  /*0a70*/  VIADD R27, R9, 0x18 ;  /* 0x00000018091b7836 */ /* 0x000fe20000000000 */
[----:B------:R-:W-:Y:S01]  /*0a80*/  LOP3.LUT R29, R11, 0x40, RZ, 0xfc, !PT ;  /* 0x000000400b1d7812 */ /* 0x000fe200078efcff */
[----:B-1----:R-:W-:-:S02]  /*0a90*/  VIADD R3, R9, 0x10 ;  /* 0x0000001009037836 */ /* 0x002fc40000000000 */
[----:B--2---:R-:W-:Y:S02]  /*0aa0*/  IMAD R157, R4, UR8, R157 ;  /* 0x00000008049d7c24 */ /* 0x004fe4000f8e029d */
[----:B------:R-:W-:Y:S02]  /*0ab0*/  IMAD.IADD R4, R99, 0x1, -R154 ;  /* 0x0000000163047824 */ /* 0x000fe400078e0a9a */
[----:B---3--:R-:W-:-:S03]  /*0ac0*/  IMAD R7, R157, R7, R156 ;  /* 0x000000079d077224 */ /* 0x008fc600078e029c */
[-C--:B------:R-:W-:Y:S01]  /*0ad0*/  ISETP.GE.AND P3, PT, R9, R4.reuse, PT ;  /* 0x000000040900720c */ /* 0x080fe20003f66270 */
[----:B------:R-:W-:Y:S01]  /*0ae0*/  IMAD R5, R5, R7, R154 ;  /* 0x0000000705057224 */ /* 0x000fe200078e029a */
[CC--:B------:R-:W-:Y:S02]  /*0af0*/  ISETP.GE.AND P2, PT, R17.reuse, R4.reuse, PT ;  /* 0x000000041100720c */ /* 0x0c0fe40003f46270 */
[----:B------:R-:W-:Y:S01]  /*0b00*/  ISETP.GE.OR P4, PT, R17, R4, P6 ;  /* 0x000000041100720c */ /* 0x000fe20003786670 */
[----:B----4-:R-:W-:Y:S01]  /*0b10*/  IMAD R6, R5, R6, RZ ;  /* 0x0000000605067224 */ /* 0x010fe200078e02ff */
[----:B------:R-:W-:Y:S02]  /*0b20*/  LOP3.LUT R17, R11, 0x1f80, R8, 0xf8, !PT ;  /* 0x00001f800b117812 */ /* 0x000fe400078ef808 */
[----:B------:R-:W-:Y:S02]  /*0b30*/  ISETP.GE.AND P0, PT, R3, R4, PT ;  /* 0x000000040300720c */ /* 0x000fe40003f06270 */
        /* <DEDUP_REMOVED lines=9> */
.L_x_10544:
[----:B------:R-:W-:Y:S05]  /*0bd0*/  BSYNC.RECONVERGENT B0 ;  /* 0x0000000000007941 */ /* 0x000fea0003800200 */
.L_x_10543:
        /* <DEDUP_REMOVED lines=12> */
.L_x_10546:
[----:B------:R-:W-:Y:S05]  /*0ca0*/  BSYNC.RECONVERGENT B0 ;  /* 0x0000000000007941 */ /* 0x000fea0003800200 */
.L_x_10545:
        /* <DEDUP_REMOVED lines=12> */
.L_x_10548:
[----:B------:R-:W-:Y:S05]  /*0d70*/  BSYNC.RECONVERGENT B0 ;  /* 0x0000000000007941 */ /* 0x000fea0003800200 */
.L_x_10547:
        /* <DEDUP_REMOVED lines=12> */
.L_x_10550:
[----:B------:R-:W-:Y:S05]  /*0e40*/  BSYNC.RECONVERGENT B0 ;  /* 0x0000000000007941 */ /* 0x000fea0003800200 */
.L_x_10549:
        /* <DEDUP_REMOVED lines=11> */
.L_x_10552:
[----:B------:R-:W-:Y:S05]  /*0f00*/  BSYNC.RECONVERGENT B0 ;  /* 0x0000000000007941 */ /* 0x000fea0003800200 */
.L_x_10551:
        /* <DEDUP_REMOVED lines=11> */
.L_x_10554:
[----:B------:R-:W-:Y:S05]  /*0fc0*/  BSYNC.RECONVERGENT B0 ;  /* 0x0000000000007941 */ /* 0x000fea0003800200 */
.L_x_10553:
        /* <DEDUP_REMOVED lines=12> */
.L_x_10556:
[----:B------:R-:W-:Y:S05]  /*1090*/  BSYNC.RECONVERGENT B0 ;  /* 0x0000000000007941 */ /* 0x000fea0003800200 */
.L_x_10555:
        /* <DEDUP_REMOVED lines=15> */
.L_x_10558:
[----:B------:R-:W-:Y:S05]  /*1190*/  BSYNC.RECONVERGENT B0 ;  /* 0x0000000000007941 */ /* 0x000fea0003800200 */
.L_x_10557:
        /* <DEDUP_REMOVED lines=20> */
[----:B-1----:R-:W-:Y:S05]  /*12e0*/  @P6 RET.REL.NODEC R150 `(_ZN5flash24flash_fwd_splitkv_kernelI23Flash_fwd_kernel_traitsILi128ELi64ELi64ELi4ELb0ELb0EN7cutlass10bfloat16_tE19Flash_kernel_traitsILi128ELi64ELi64ELi4ES3_EELb0ELb1ELb0ELb0ELb0ELb0ELb1ELb0EEEvNS_16Flash_fwd_paramsE) ;  /* 0xffffffec96446950 */ /* 0x002fea0003c3ffff */
[----:B------:R-:W-:Y:S02]  /*12f0*/  MOV R5, 0xff800000 ;  /* 0xff80000000057802 */ /* 0x000fe40000000f00 */
[----:B------:R-:W-:-:S03]  /*1300*/  MOV R151, 0x0 ;  /* 0x0000000000977802 */ /* 0x000fc60000000f00 */
[----:B------:R1:W-:Y:S02]  /*1310*/  ST.E desc[UR4][R2.64+0xe0], R5 ;  /* 0x0000e00502007985 */ /* 0x0003e4000c101904 */
[----:B-1----:R-:W-:Y:S05]  /*1320*/  RET.REL.NODEC R150 `(_ZN5flash24flash_fwd_splitkv_kernelI23Flash_fwd_kernel_traitsILi128ELi64ELi64ELi4ELb0ELb0EN7cutlass10bfloat16_tE19Flash_kernel_traitsILi128ELi64ELi64ELi4ES3_EELb0ELb1ELb0ELb0ELb0ELb0ELb1ELb0EEEvNS_16Flash_fwd_paramsE) ;  /* 0xffffffec96347950 */ /* 0x002fea0003c3ffff */
.L_x_10542:
        /* <DEDUP_REMOVED lines=55> */
[----:B----45:R-:W4:Y:S02]  /*16a0*/  MUFU.RCP R14, R16 ;  /* 0x00000010000e7308 */ /* 0x030f240000001000 */
        /* <DEDUP_REMOVED lines=45> */
.L_x_10560:
        /* <DEDUP_REMOVED lines=22> */
[----:B------:R-:W-:Y:S01]  /*1ae0*/  IMAD R5, R11, R6, R5 ;  /* 0x000000060b057224 */ /* 0x000fe200078e0205 */
[----:B------:R-:W-:Y:S01]  /*1af0*/  @!P4 SHF.R.S32.HI R0, RZ, 0x1f, R16 ;  /* 0x0000001fff00c819 */ /* 0x000fe20000011410 */
[----:B---3--:R-:W-:-:S03]  /*1b00*/  @!P4 IMAD R7, R141, R16, RZ ;  /* 0x000000108d07c224 */ /* 0x008fc600078e02ff */
[----:B------:R-:W-:Y:S01]  /*1b10*/  ISETP.GT.U32.AND P3, PT, R4, R5, PT ;  /* 0x000000050400720c */ /* 0x000fe20003f64070 */
[----:B------:R-:W-:Y:S02]  /*1b20*/  @!P4 IMAD R0, R0, R140, R7 ;  /* 0x0000008c0000c224 */ /* 0x000fe400078e0207 */
[----:B------:R-:W-:-:S05]  /*1b30*/  @!P4 IMAD.WIDE.U32 R24, R140, R16, RZ ;  /* 0x000000108c18c225 */ /* 0x000fca00078e00ff */
[----:B------:R-:W-:Y:S01]  /*1b40*/  @!P4 IADD3 R25, PT, PT, R25, R0, RZ ;  /* 0x000000001919c210 */ /* 0x000fe20007ffe0ff */
[----:B----45:R-:W-:Y:S01]  /*1b50*/  @!P4 IMAD R9, R23, R14, RZ ;  /* 0x0000000e1709c224 */ /* 0x030fe200078e02ff */
[----:B------:R-:W-:Y:S01]  /*1b60*/  @!P4 SHF.R.S32.HI R0, RZ, 0x1f, R14 ;  /* 0x0000001fff00c819 */ /* 0x000fe2000001140e */
[----:B------:R-:W-:Y:S02]  /*1b70*/  @P4 IMAD.IADD R6, R16, 0x1, R17 ;  /* 0x0000000110064824 */ /* 0x000fe400078e0211 */
[----:B------:R-:W-:Y:S02]  /*1b80*/  @!P3 IADD3 R5, PT, PT, R5, -R4, RZ ;  /* 0x800000040505b210 */ /* 0x000fe40007ffe0ff */
[C---:B------:R-:W-:Y:S02]  /*1b90*/  @!P4 IMAD R9, R22.reuse, R0, R9 ;  /* 0x000000001609c224 */ /* 0x040fe400078e0209 */
[----:B------:R-:W-:Y:S01]  /*1ba0*/  ISETP.GE.U32.AND P5, PT, R5, R4, PT ;  /* 0x000000040500720c */ /* 0x000fe20003fa6070 */
[----:B------:R-:W-:Y:S01]  /*1bb0*/  @!P4 IMAD.WIDE.U32 R22, R22, R14, R24 ;  /* 0x0000000e1616c225 */ /* 0x000fe200078e0018 */
[----:B------:R-:W-:-:S03]  /*1bc0*/  LOP3.LUT R5, R156, R13, RZ, 0x3c, !PT ;  /* 0x0000000d9c057212 */ /* 0x000fc600078e3cff */
[-C--:B------:R-:W-:Y:S02]  /*1bd0*/  @P4 IMAD R0, R141, R6.reuse, RZ ;  /* 0x000000068d004224 */ /* 0x080fe400078e02ff */
[----:B------:R-:W-:Y:S01]  /*1be0*/  @P4 IMAD.WIDE.U32 R6, R140, R6, RZ ;  /* 0x000000068c064225 */ /* 0x000fe200078e00ff */
[----:B------:R-:W-:Y:S02]  /*1bf0*/  ISETP.GE.AND P2, PT, R5, RZ, PT ;  /* 0x000000ff0500720c */ /* 0x000fe40003f46270 */
[----:B------:R-:W-:Y:S01]  /*1c00*/  ISETP.NE.AND P1, PT, R13, RZ, PT ;  /* 0x000000ff0d00720c */ /* 0x000fe20003f25270 */
[----:B------:R-:W-:Y:S01]  /*1c10*/  @!P4 IMAD.MOV.U32 R12, RZ, RZ, R22 ;  /* 0x000000ffff0cc224 */ /* 0x000fe200078e0016 */
[----:B------:R-:W-:Y:S01]  /*1c20*/  @!P4 IADD3 R9, PT, PT, R23, R9, RZ ;  /* 0x000000091709c210 */ /* 0x000fe20007ffe0ff */
[----:B------:R-:W-:Y:S01]  /*1c30*/  @!P3 VIADD R11, R11, 0x1 ;  /* 0x000000010b0bb836 */ /* 0x000fe20000000000 */
[----:B------:R-:W-:Y:S02]  /*1c40*/  LEA R4, R121, 0xffffffc0, 0x6 ;  /* 0xffffffc079047811 */ /* 0x000fe400078e30ff */
        /* <DEDUP_REMOVED lines=9> */
[----:B------:R-:W-:Y:S02]  /*1ce0*/  @!P4 IMAD R0, R5, R142, R0 ;  /* 0x0000008e0500c224 */ /* 0x000fe400078e0200 */
[----:B------:R-:W-:Y:S01]  /*1cf0*/  @!P4 IMAD.WIDE.U32 R24, R142, R16, RZ ;  /* 0x000000108e18c225 */ /* 0x000fe200078e00ff */
[----:B------:R-:W-:-:S03]  /*1d00*/  @!P2 IADD3 R11, PT, PT, -R11, RZ, RZ ;  /* 0x000000ff0b0ba210 */ /* 0x000fc60007ffe1ff */
[----:B------:R-:W-:Y:S02]  /*1d10*/  IMAD R6, R7, R140, R6 ;  /* 0x0000008c07067224 */ /* 0x000fe400078e0206 */
[----:B------:R-:W-:Y:S01]  /*1d20*/  IMAD.WIDE.U32 R22, R140, R4, R22 ;  /* 0x000000048c167225 */ /* 0x000fe200078e0016 */
[----:B------:R-:W-:Y:S02]  /*1d30*/  @!P1 LOP3.LUT R11, RZ, R13, RZ, 0x33, !PT ;  /* 0x0000000dff0b9212 */ /* 0x000fe400078e33ff */
[----:B------:R-:W-:Y:S01]  /*1d40*/  @!P4 IADD3 R25, PT, PT, R25, R0, RZ ;  /* 0x000000001919c210 */ /* 0x000fe20007ffe0ff */
[----:B------:R-:W-:Y:S01]  /*1d50*/  @!P4 IMAD R0, R19, R14, RZ ;  /* 0x0000000e1300c224 */ /* 0x000fe200078e02ff */
[----:B------:R-:W-:Y:S01]  /*1d60*/  @!P4 SHF.R.S32.HI R5, RZ, 0x1f, R14 ;  /* 0x0000001fff05c819 */ /* 0x000fe2000001140e */
[----:B------:R-:W-:Y:S01]  /*1d70*/  @P4 IMAD.IADD R16, R16, 0x1, R17 ;  /* 0x0000000110104824 */ /* 0x000fe200078e0211 */
[----:B------:R-:W-:Y:S01]  /*1d80*/  IADD3 R23, PT, PT, R23, R6, RZ ;  /* 0x0000000617177210 */ /* 0x000fe20007ffe0ff */
[----:B------:R-:W-:Y:S01]  /*1d90*/  IMAD R9, R21, R11, RZ ;  /* 0x0000000b15097224 */ /* 0x000fe200078e02ff */
[----:B------:R-:W-:Y:S01]  /*1da0*/  SHF.R.S32.HI R6, RZ, 0x1f, R11 ;  /* 0x0000001fff067819 */ /* 0x000fe2000001140b */
[----:B------:R-:W-:-:S02]  /*1db0*/  @!P4 IMAD R0, R18, R5, R0 ;  /* 0x000000051200c224 */ /* 0x000fc400078e0200 */
[----:B------:R-:W-:-:S04]  /*1dc0*/  @!P4 IMAD.WIDE.U32 R18, R18, R14, R24 ;  /* 0x0000000e1212c225 */ /* 0x000fc800078e0018 */
[-C--:B------:R-:W-:Y:S02]  /*1dd0*/  @P4 IMAD R5, R143, R16.reuse, RZ ;  /* 0x000000108f054224 */ /* 0x080fe400078e02ff */
[----:B------:R-:W-:-:S04]  /*1de0*/  @P4 IMAD.WIDE.U32 R16, R142, R16, RZ ;  /* 0x000000108e104225 */ /* 0x000fc800078e00ff */
[----:B------:R-:W-:Y:S01]  /*1df0*/  IMAD.WIDE.U32 R40, R20, R11, R22 ;  /* 0x0000000b14287225 */ /* 0x000fe200078e0016 */
[----:B------:R-:W-:-:S03]  /*1e00*/  @!P4 IADD3 R11, PT, PT, R19, R0, RZ ;  /* 0x00000000130bc210 */ /* 0x000fc60007ffe0ff */
[----:B------:R-:W-:Y:S01]  /*1e10*/  IMAD R6, R20, R6, R9 ;  /* 0x0000000614067224 */ /* 0x000fe200078e0209 */
[----:B------:R-:W-:Y:S02]  /*1e20*/  @P4 IADD3 R11, PT, PT, R17, R5, RZ ;  /* 0x00000005110b4210 */ /* 0x000fe40007ffe0ff */
[----:B------:R-:W-:Y:S01]  /*1e30*/  @P4 MOV R18, R16 ;  /* 0x0000001000124202 */ /* 0x000fe20000000f00 */
[----:B------:R-:W-:Y:S02]  /*1e40*/  IMAD.IADD R6, R41, 0x1, R6 ;  /* 0x0000000129067824 */ /* 0x000fe400078e0206 */
.L_x_10561:
[----:B------:R-:W-:Y:S05]  /*1e50*/  BSYNC.RECONVERGENT B0 ;  /* 0x0000000000007941 */ /* 0x000fea0003800200 */
.L_x_10559:
[----:B------:R-:W-:Y:S01]  /*1e60*/  ISETP.NE.AND P2, PT, R15, -0x1, PT ;  /* 0xffffffff0f00780c */ /* 0x000fe20003f45270 */
[----:B------:R-:W2:Y:S04]  /*1e70*/  LD.E.64 R36, desc[UR4][R2.64+0x30] ;  /* 0x0000300402247980 */ /* 0x000ea8000c101b00 */
[----:B------:R-:W3:Y:S04]  /*1e80*/  LD.E.64 R30, desc[UR4][R2.64+0x48] ;  /* 0x00004804021e7980 */ /* 0x000ee8000c101b00 */
[----:B------:R1:W5:Y:S04]  /*1e90*/  LD.E.64 R42, desc[UR4][R2.64+0x8] ;  /* 0x00000804022a7980 */ /* 0x000368000c101b00 */
[----:B------:R-:W4:Y:S04]  /*1ea0*/  @!P2 LD.E.64 R16, desc[UR4][R2.64+0x18] ;  /* 0x000018040210a980 */ /* 0x000f28000c101b00 */
[----:B------:R1:W5:Y:S04]  /*1eb0*/  LD.E R152, desc[UR4][R2.64+0xc0] ;  /* 0x0000c00402987980 */ /* 0x000368000c101900 */
[----:B------:R1:W5:Y:S01]  /*1ec0*/  LD.E.64 R38, desc[UR4][R2.64] ;  /* 0x0000000402267980 */ /* 0x000362000c101b00 */
[----:B------:R-:W1:Y:S01]  /*1ed0*/  S2R R9, SR_CgaCtaId ;  /* 0x0000000000097919 */ /* 0x000e620000008800 */
[----:B------:R-:W-:-:S02]  /*1ee0*/  IMAD.SHL.U32 R0, R8, 0x8, RZ ;  /* 0x0000000808007824 */ /* 0x000fc400078e00ff */
[----:B--2---:R-:W-:-:S04]  /*1ef0*/  @P2 IMAD.WIDE.U32 R20, R36, R15, RZ ;  /* 0x0000000f24142225 */ /* 0x004fc800078e00ff */
[----:B------:R-:W-:Y:S02]  /*1f00*/  @P2 IMAD R14, R37, R15, RZ ;  /* 0x0000000f250e2224 */ /* 0x000fe400078e02ff */
[----:B----4-:R-:W-:-:S04]  /*1f10*/  @!P2 IMAD.WIDE.U32 R22, R16, R157, RZ ;  /* 0x0000009d1016a225 */ /* 0x010fc800078e00ff */
[----:B------:R-:W-:Y:S02]  /*1f20*/  @!P2 IMAD R5, R17, R157, RZ ;  /* 0x0000009d1105a224 */ /* 0x000fe400078e02ff */
[----:B------:R-:W-:Y:S01]  /*1f30*/  @!P2 IMAD.MOV.U32 R12, RZ, RZ, R22 ;  /* 0x000000ffff0ca224 */ /* 0x000fe200078e0016 */
[----:B------:R-:W-:Y:S01]  /*1f40*/  @P2 MOV R12, R20 ;  /* 0x00000014000c2202 */ /* 0x000fe20000000f00 */
[----:B------:R-:W-:Y:S02]  /*1f50*/  @!P2 IMAD.IADD R5, R23, 0x1, R5 ;  /* 0x000000011705a824 */ /* 0x000fe400078e0205 */
[----:B------:R-:W-:Y:S02]  /*1f60*/  @P2 IMAD.IADD R5, R21, 0x1, R14 ;  /* 0x0000000115052824 */ /* 0x000fe400078e020e */
[----:B------:R2:W5:Y:S01]  /*1f70*/  LD.E.64 R20, desc[UR4][R2.64+0x10] ;  /* 0x0000100402147980 */ /* 0x000562000c101b00 */
[----:B------:R-:W-:Y:S01]  /*1f80*/  LOP3.LUT R155, R0, 0x38, RZ, 0xc0, !PT ;  /* 0x00000038009b7812 */ /* 0x000fe200078ec0ff */
[----:B------:R-:W-:-:S03]  /*1f90*/  IMAD.IADD R144, R99, 0x1, -R154 ;  /* 0x0000000163907824 */ /* 0x000fc600078e0a9a */
[----:B------:R-:W-:Y:S02]  /*1fa0*/  IADD3 R14, P1, PT, R155, R12, RZ ;  /* 0x0000000c9b0e7210 */ /* 0x000fe40007f3e0ff */
[----:B------:R-:W-:-:S03]  /*1fb0*/  SHF.R.U32.HI R24, RZ, 0x3, R8 ;  /* 0x00000003ff187819 */ /* 0x000fc60000011608 */
[----:B------:R-:W-:Y:S01]  /*1fc0*/  IMAD.X R15, RZ, RZ, R5, P1 ;  /* 0x000000ffff0f7224 */ /* 0x000fe200008e0605 */
[----:B------:R-:W-:Y:S02]  /*1fd0*/  LOP3.LUT R5, R0, 0x1c0, RZ, 0xc0, !PT ;  /* 0x000001c000057812 */ /* 0x000fe400078ec0ff */
[----:B------:R-:W-:Y:S01]  /*1fe0*/  ISETP.GE.AND P5, PT, R24, R144, PT ;  /* 0x000000901800720c */ /* 0x000fe20003fa6270 */
[----:B---3--:R-:W-:Y:S01]  /*1ff0*/  IMAD R33, R31, R156, RZ ;  /* 0x0000009c1f217224 */ /* 0x008fe200078e02ff */
[----:B------:R-:W-:Y:S02]  /*2000*/  SHF.R.S32.HI R12, RZ, 0x1f, R156 ;  /* 0x0000001fff0c7819 */ /* 0x000fe4000001149c */
[----:B------:R-:W-:Y:S01]  /*2010*/  LOP3.LUT R5, R5, 0x38, R8, 0xf8, !PT ;  /* 0x0000003805057812 */ /* 0x000fe200078ef808 */
[----:B------:R-:W-:Y:S01]  /*2020*/  VIADD R28, R121, 0xffffffff ;  /* 0xffffffff791c7836 */ /* 0x000fe20000000000 */
[----:B------:R-:W-:Y:S01]  /*2030*/  MOV R16, 0x400 ;  /* 0x0000040000107802 */ /* 0x000fe20000000f00 */
[----:B------:R-:W-:Y:S01]  /*2040*/  IMAD R33, R30, R12, R33 ;  /* 0x0000000c1e217224 */ /* 0x000fe200078e0221 */
[----:B------:R-:W-:Y:S01]  /*2050*/  LOP3.LUT R5, R5, 0x38, R0, 0x78, !PT ;  /* 0x0000003805057812 */ /* 0x000fe200078e7800 */
[----:B------:R-:W-:Y:S01]  /*2060*/  IMAD.WIDE.U32 R30, R156, R30, R14 ;  /* 0x0000001e9c1e7225 */ /* 0x000fe200078e000e */
[----:B-1----:R-:W-:-:S02]  /*2070*/  LEA R9, R9, R16, 0x18 ;  /* 0x0000001009097211 */ /* 0x002fc400078ec0ff */
[----:B------:R-:W-:Y:S01]  /*2080*/  MOV R25, RZ ;  /* 0x000000ff00197202 */ /* 0x000fe20000000f00 */
[----:B------:R-:W-:Y:S01]  /*2090*/  VIADD R14, R24, 0x20 ;  /* 0x00000020180e7836 */ /* 0x000fe20000000000 */
[----:B------:R-:W-:Y:S01]  /*20a0*/  SHF.L.U32 R103, R28, 0x6, RZ ;  /* 0x000000061c677819 */ /* 0x000fe200000006ff */
[C---:B------:R-:W-:Y:S01]  /*20b0*/  VIADD R12, R24.reuse, 0x30 ;  /* 0x00000030180c7836 */ /* 0x040fe20000000000 */
[----:B------:R-:W-:Y:S01]  /*20c0*/  IADD3 R40, P4, PT, R155, R40, RZ ;  /* 0x000000289b287210 */ /* 0x000fe20007f9e0ff */
[----:B------:R-:W-:Y:S01]  /*20d0*/  BSSY.RECONVERGENT B0, `(.L_x_10562) ;  /* 0x0000020000007945 */ /* 0x000fe20003800200 */
[----:B------:R-:W-:Y:S02]  /*20e0*/  IADD3 R16, PT, PT, R24, 0x10, RZ ;  /* 0x0000001018107810 */ /* 0x000fe40007ffe0ff */
[----:B------:R-:W-:Y:S01]  /*20f0*/  LOP3.LUT R22, R5, 0x1e00, R0, 0xf8, !PT ;  /* 0x00001e0005167812 */ /* 0x000fe200078ef800 */
[----:B------:R-:W-:Y:S01]  /*2100*/  IMAD.WIDE.U32 R34, R35, 0x40, R24 ;  /* 0x0000004023227825 */ /* 0x000fe200078e0018 */
[----:B------:R-:W-:-:S02]  /*2110*/  ISETP.GE.AND P1, PT, R16, R144, PT ;  /* 0x000000901000720c */ /* 0x000fc40003f26270 */
[-C--:B------:R-:W-:Y:S01]  /*2120*/  ISETP.GE.AND P3, PT, R14, R144.reuse, PT ;  /* 0x000000900e00720c */ /* 0x080fe20003f66270 */
[----:B------:R-:W-:Y:S01]  /*2130*/  IMAD.IADD R5, R10, 0x1, -R103 ;  /* 0x000000010a057824 */ /* 0x000fe200078e0a67 */
[----:B------:R-:W-:Y:S01]  /*2140*/  ISETP.GE.AND P2, PT, R12, R144, PT ;  /* 0x000000900c00720c */ /* 0x000fe20003f46270 */
[----:B------:R-:W-:Y:S01]  /*2150*/  IMAD.X R41, RZ, RZ, R6, P4 ;  /* 0x000000ffff297224 */ /* 0x000fe200020e0606 */
[----:B------:R-:W-:Y:S01]  /*2160*/  LOP3.LUT R151, R155, 0x40, RZ, 0xfc, !PT ;  /* 0x000000409b977812 */ /* 0x000fe200078efcff */
[----:B------:R-:W-:Y:S01]  /*2170*/  IMAD.IADD R33, R31, 0x1, R33 ;  /* 0x000000011f217824 */ /* 0x000fe200078e0221 */
[----:B------:R-:W-:Y:S01]  /*2180*/  LEA R153, R22, R9, 0x1 ;  /* 0x0000000916997211 */ /* 0x000fe200078e08ff */
[----:B--2---:R-:W-:Y:S08]  /*2190*/  @P5 BRA `(.L_x_10563) ;  /* 0x00000000004c5947 */ /* 0x004ff00003800000 */
        /* <DEDUP_REMOVED lines=19> */
.L_x_10563:
[----:B------:R-:W-:Y:S05]  /*22d0*/  BSYNC.RECONVERGENT B0 ;  /* 0x0000000000007941 */ /* 0x000fea0003800200 */
.L_x_10562:
        /* <DEDUP_REMOVED lines=28> */
.L_x_10565:
[----:B------:R-:W-:Y:S05]  /*24a0*/  BSYNC.RECONVERGENT B0 ;  /* 0x0000000000007941 */ /* 0x000fea0003800200 */
.L_x_10564:
        /* <DEDUP_REMOVED lines=29> */
.L_x_10567:
[----:B------:R-:W-:Y:S05]  /*2680*/  BSYNC.RECONVERGENT B0 ;  /* 0x0000000000007941 */ /* 0x000fea0003800200 */
.L_x_10566:
        /* <DEDUP_REMOVED lines=29> */
.L_x_10569:
[----:B------:R-:W-:Y:S05]  /*2860*/  BSYNC.RECONVERGENT B0 ;  /* 0x0000000000007941 */ /* 0x000fea0003800200 */
.L_x_10568:
        /* <DEDUP_REMOVED lines=16> */
.L_x_10571:
[----:B------:R-:W-:Y:S05]  /*2970*/  BSYNC.RECONVERGENT B0 ;  /* 0x0000000000007941 */ /* 0x000fea0003800200 */
.L_x_10570:
        /* <DEDUP_REMOVED lines=14> */
.L_x_10573:
[----:B------:R-:W-:Y:S05]  /*2a60*/  BSYNC.RECONVERGENT B0 ;  /* 0x0000000000007941 */ /* 0x000fea0003800200 */
.L_x_10572:
        /* <DEDUP_REMOVED lines=16> */
.L_x_10575:
[----:B------:R-:W-:Y:S05]  /*2b70*/  BSYNC.RECONVERGENT B0 ;  /* 0x0000000000007941 */ /* 0x000fea0003800200 */
.L_x_10574:
        /* <DEDUP_REMOVED lines=16> */
.L_x_10577:
[----:B------:R-:W-:Y:S05]  /*2c80*/  BSYNC.RECONVERGENT B0 ;  /* 0x0000000000007941 */ /* 0x000fea0003800200 */
.L_x_10576:
[----:B------:R-:W-:Y:S01]  /*2c90*/  IABS R19, R13 ;  /* 0x0000000d00137213 */ /* 0x000fe20000000000 */
[----:B------:R2:W5:Y:S03]  /*2ca0*/  LD.E R97, desc[UR4][R2.64+0x184] ;  /* 0x0001840402617980 */ /* 0x000566000c101900 */
[----:B-1----:R-:W3:Y:S01]  /*2cb0*/  I2F.RP R23, R19 ;  /* 0x0000001300177306 */ /* 0x002ee20000209400 */
[----:B------:R-:W-:Y:S01]  /*2cc0*/  IABS R17, R156 ;  /* 0x0000009c00117213 */ /* 0x000fe20000000000 */
[----:B------:R-:W-:Y:S01]  /*2cd0*/  IMAD R7, R7, R142, RZ ;  /* 0x0000008e07077224 */ /* 0x000fe200078e02ff */
[----:B------:R-:W0:Y:S04]  /*2ce0*/  LDGDEPBAR ;  /* 0x00000000000079af */ /* 0x000e280000000000 */
[----:B----4-:R2:W5:Y:S01]  /*2cf0*/  LD.E R31, desc[UR4][R2.64+0x188] ;  /* 0x00018804021f7980 */ /* 0x010562000c101900 */
[----:B------:R-:W-:-:S02]  /*2d00*/  IMAD R7, R4, R143, R7 ;  /* 0x0000008f04077224 */ /* 0x000fc400078e0207 */
[----:B------:R-:W-:Y:S01]  /*2d10*/  IMAD R149, R143, R24, RZ ;  /* 0x000000188f957224 */ /* 0x000fe200078e02ff */
[----:B---3--:R2:W1:Y:S01]  /*2d20*/  MUFU.RCP R32, R23 ;  /* 0x0000001700207308 */ /* 0x0084620000001000 */
[----:B------:R-:W-:-:S05]  /*2d30*/  DEPBAR.LE SB0, 0x0 ;  /* 0x000080000000791a */ /* 0x000fca0000000000 */
[----:B------:R-:W-:Y:S05]  /*2d40*/  WARPSYNC.ALL ;  /* 0x0000000000007948 */ /* 0x000fea0003800000 */
[----:B-1----:R-:W-:Y:S01]  /*2d50*/  VIADD R32, R32, 0xffffffe ;  /* 0x0ffffffe20207836 */ /* 0x002fe20000000000 */
[----:B------:R-:W-:Y:S03]  /*2d60*/  BSSY.RECONVERGENT B0, `(.L_x_10578) ;  /* 0x0000041000007945 */ /* 0x000fe60003800200 */
[----:B------:R-:W1:Y:S02]  /*2d70*/  F2I.FTZ.U32.TRUNC.NTZ R33, R32 ;  /* 0x0000002000217305 */ /* 0x000e64000021f000 */
[----:B-1----:R-:W-:-:S02]  /*2d80*/  IMAD.MOV R15, RZ, RZ, -R33 ;  /* 0x000000ffff0f7224 */ /* 0x002fc400078e0a21 */
[----:B------:R-:W-:Y:S02]  /*2d90*/  IMAD.MOV.U32 R32, RZ, RZ, RZ ;  /* 0x000000ffff207224 */ /* 0x000fe400078e00ff */
[----:B------:R-:W-:Y:S01]  /*2da0*/  IMAD R22, R15, R19, RZ ;  /* 0x000000130f167224 */ /* 0x000fe200078e02ff */
[----:B------:R-:W-:-:S03]  /*2db0*/  IABS R15, R13 ;  /* 0x0000000d000f7213 */ /* 0x000fc60000000000 */
[----:B------:R-:W-:-:S04]  /*2dc0*/  IMAD.HI.U32 R22, R33, R22, R32 ;  /* 0x0000001621167227 */ /* 0x000fc800078e0020 */
[----:B------:R-:W-:Y:S02]  /*2dd0*/  IMAD.MOV R15, RZ, RZ, -R15 ;  /* 0x000000ffff0f7224 */ /* 0x000fe400078e0a0f */
[----:B------:R-:W-:-:S04]  /*2de0*/  IMAD.HI.U32 R22, R22, R17, RZ ;  /* 0x0000001116167227 */ /* 0x000fc800078e00ff */
[----:B------:R-:W-:Y:S01]  /*2df0*/  IMAD R30, R22, R15, R17 ;  /* 0x0000000f161e7224 */ /* 0x000fe200078e0211 */
[----:B------:R-:W-:Y:S01]  /*2e00*/  LOP3.LUT R15, R156, R13, RZ, 0x3c, !PT ;  /* 0x0000000d9c0f7212 */ /* 0x000fe200078e3cff */
[----:B------:R-:W-:Y:S01]  /*2e10*/  IMAD.WIDE.U32 R32, R4, R142, RZ ;  /* 0x0000008e04207225 */ /* 0x000fe200078e00ff */
[----:B------:R-:W-:Y:S02]  /*2e20*/  BAR.SYNC.DEFER_BLOCKING 0x0 ;  /* 0x0000000000007b1d */ /* 0x000fe40000010000 */
[----:B------:R-:W-:Y:S02]  /*2e30*/  ISETP.GT.U32.AND P2, PT, R19, R30, PT ;  /* 0x0000001e1300720c */ /* 0x000fe40003f44070 */
[----:B------:R-:W-:-:S11]  /*2e40*/  ISETP.GE.AND P1, PT, R15, RZ, PT ;  /* 0x000000ff0f00720c */ /* 0x000fd60003f26270 */
[----:B------:R-:W-:Y:S01]  /*2e50*/  @!P2 IMAD.IADD R30, R30, 0x1, -R19 ;  /* 0x000000011e1ea824 */ /* 0x000fe200078e0a13 */
[----:B------:R-:W-:Y:S02]  /*2e60*/  @!P2 IADD3 R22, PT, PT, R22, 0x1, RZ ;  /* 0x000000011616a810 */ /* 0x000fe40007ffe0ff */
[----:B------:R-:W-:Y:S02]  /*2e70*/  ISETP.NE.AND P2, PT, R13, RZ, PT ;  /* 0x000000ff0d00720c */ /* 0x000fe40003f45270 */
[----:B------:R-:W-:Y:S01]  /*2e80*/  ISETP.GE.U32.AND P3, PT, R30, R19, PT ;  /* 0x000000131e00720c */ /* 0x000fe20003f66070 */
[----:B------:R-:W-:Y:S02]  /*2e90*/  IMAD.IADD R30, R33, 0x1, R7 ;  /* 0x00000001211e7824 */ /* 0x000fe400078e0207 */
[----:B------:R-:W-:-:S10]  /*2ea0*/  IMAD.SHL.U32 R7, R142, 0x10, RZ ;  /* 0x000000108e077824 */ /* 0x000fd400078e00ff */
[----:B------:R-:W-:-:S04]  /*2eb0*/  @P3 VIADD R22, R22, 0x1 ;  /* 0x0000000116163836 */ /* 0x000fc80000000000 */
[----:B------:R-:W-:Y:S01]  /*2ec0*/  @!P1 IMAD.MOV R22, RZ, RZ, -R22 ;  /* 0x000000ffff169224 */ /* 0x000fe200078e0a16 */
[----:B------:R-:W-:Y:S02]  /*2ed0*/  @!P2 LOP3.LUT R22, RZ, R13, RZ, 0x33, !PT ;  /* 0x0000000dff16a212 */ /* 0x000fe400078e33ff */
[----:B------:R-:W-:Y:S02]  /*2ee0*/  IADD3 R18, P2, P1, R32, R18, R155 ;  /* 0x0000001220127210 */ /* 0x000fe4000795e09b */
[----:B------:R-:W-:Y:S01]  /*2ef0*/  SHF.R.S32.HI R4, RZ, 0x1f, R22 ;  /* 0x0000001fff047819 */ /* 0x000fe20000011416 */
[-C--:B------:R-:W-:Y:S01]  /*2f00*/  IMAD R13, R27, R22.reuse, RZ ;  /* 0x000000161b0d7224 */ /* 0x080fe200078e02ff */
[----:B------:R-:W-:Y:S01]  /*2f10*/  IADD3.X R11, PT, PT, R30, R11, RZ, P2, P1 ;  /* 0x0000000b1e0b7210 */ /* 0x000fe200017e24ff */
[----:B--2---:R-:W-:Y:S01]  /*2f20*/  IMAD.WIDE.U32 R22, R26, R22, RZ ;  /* 0x000000161a167225 */ /* 0x004fe200078e00ff */
[----:B------:R-:W-:-:S03]  /*2f30*/  SHF.R.U32.HI R30, RZ, 0x1, R8 ;  /* 0x00000001ff1e7819 */ /* 0x000fc60000011608 */
[----:B------:R-:W-:Y:S01]  /*2f40*/  IMAD R4, R4, R26, R13 ;  /* 0x0000001a04047224 */ /* 0x000fe200078e020d */
[----:B------:R-:W-:Y:S02]  /*2f50*/  IADD3 R18, P1, PT, R18, R22, RZ ;  /* 0x0000001612127210 */ /* 0x000fe40007f3e0ff */
[----:B------:R-:W-:Y:S02]  /*2f60*/  SHF.R.U32.HI R13, RZ, 0x4, R8 ;  /* 0x00000004ff0d7819 */ /* 0x000fe40000011608 */
[----:B------:R-:W-:-:S05]  /*2f70*/  IADD3 R4, PT, PT, R23, R4, RZ ;  /* 0x0000000417047210 */ /* 0x000fca0007ffe0ff */
[----:B------:R-:W-:Y:S01]  /*2f80*/  IMAD.X R19, R11, 0x1, R4, P1 ;  /* 0x000000010b137824 */ /* 0x000fe200008e0604 */
[C---:B------:R-:W-:Y:S01]  /*2f90*/  SHF.L.U32 R4, R8.reuse, 0x5, RZ ;  /* 0x0000000508047819 */ /* 0x040fe200000006ff */
[----:B------:R-:W-:Y:S02]  /*2fa0*/  IMAD.SHL.U32 R11, R8, 0x40, RZ ;  /* 0x00000040080b7824 */ /* 0x000fe400078e00ff */
[----:B------:R-:W-:-:S03]  /*2fb0*/  IMAD.WIDE.U32 R18, R24, R142, R18 ;  /* 0x0000008e18127225 */ /* 0x000fc600078e0012 */
[----:B------:R-:W-:Y:S01]  /*2fc0*/  LOP3.LUT R17, R11, 0x1c0, RZ, 0xc0, !PT ;  /* 0x000001c00b117812 */ /* 0x000fe200078ec0ff */
[----:B------:R-:W-:Y:S01]  /*2fd0*/  IMAD.IADD R149, R19, 0x1, R149 ;  /* 0x0000000113957824 */ /* 0x000fe200078e0295 */
[C---:B------:R-:W-:Y:S02]  /*2fe0*/  LEA R148, P1, R18.reuse, R20, 0x1 ;  /* 0x0000001412947211 */ /* 0x040fe400078208ff */
[----:B------:R-:W-:Y:S02]  /*2ff0*/  LOP3.LUT R11, R11, 0x200, RZ, 0xc0, !PT ;  /* 0x000002000b0b7812 */ /* 0x000fe400078ec0ff */
[----:B------:R-:W-:Y:S02]  /*3000*/  LOP3.LUT R19, R17, 0x8, R30, 0xf8, !PT ;  /* 0x0000000811137812 */ /* 0x000fe400078ef81e */
[----:B------:R-:W-:Y:S02]  /*3010*/  LEA.HI.X R149, R18, R21, R149, 0x1, P1 ;  /* 0x0000001512957211 */ /* 0x000fe400008f0c95 */
[----:B------:R-:W-:-:S02]  /*3020*/  LOP3.LUT R15, R11, 0x7c00, R4, 0xf8, !PT ;  /* 0x00007c000b0f7812 */ /* 0x000fc400078ef804 */
[----:B------:R-:W-:Y:S02]  /*3030*/  SHF.L.U64.HI R18, R142, 0x4, R143 ;  /* 0x000000048e127819 */ /* 0x000fe4000001028f */
        /* <DEDUP_REMOVED lines=17> */
.L_x_10579:
[----:B------:R2:W-:Y:S04]  /*3150*/  STS.128 [R153+0x8000], RZ ;  /* 0x008000ff99007388 */ /* 0x0005e80000000c00 */
[----:B------:R2:W-:Y:S02]  /*3160*/  STS.128 [R153+0xa000], RZ ;  /* 0x00a000ff99007388 */ /* 0x0005e40000000c00 */
.L_x_10580:
[----:B------:R-:W-:Y:S05]  /*3170*/  BSYNC.RECONVERGENT B0 ;  /* 0x0000000000007941 */ /* 0x000fea0003800200 */
.L_x_10578:
[-C--:B------:R-:W-:Y:S01]  /*3180*/  ISETP.GE.AND P2, PT, R16, R5.reuse, PT ;  /* 0x000000051000720c */ /* 0x080fe20003f46270 */
[----:B------:R-:W-:Y:S01]  /*3190*/  IMAD.SHL.U32 R13, R13, 0x400, RZ ;  /* 0x000004000d0d7824 */ /* 0x000fe200078e00ff */
[----:B------:R-:W-:Y:S01]  /*31a0*/  LOP3.LUT R17, R17, 0x8, R8, 0x78, !PT ;  /* 0x0000000811117812 */ /* 0x000fe200078e7808 */
[----:B------:R-:W-:Y:S01]  /*31b0*/  BSSY.RECONVERGENT B0, `(.L_x_10581) ;  /* 0x0000019000007945 */ /* 0x000fe20003800200 */
[-C--:B------:R-:W-:Y:S02]  /*31c0*/  ISETP.GE.AND P4, PT, R12, R5.reuse, PT ;  /* 0x000000050c00720c */ /* 0x080fe40003f86270 */
[----:B------:R-:W-:Y:S01]  /*31d0*/  LOP3.LUT R17, R17, 0x38, R0, 0x78, !PT ;  /* 0x0000003811117812 */ /* 0x000fe200078e7800 */
[----:B------:R-:W-:Y:S01]  /*31e0*/  IMAD.IADD R0, R4, 0x1, R15 ;  /* 0x0000000104007824 */ /* 0x000fe200078e020f */
[----:B------:R-:W-:Y:S02]  /*31f0*/  LOP3.LUT R138, R13, 0x400, RZ, 0xc0, !PT ;  /* 0x000004000d8a7812 */ /* 0x000fe400078ec0ff */
[C---:B------:R-:W-:Y:S01]  /*3200*/  LEA R12, P1, R7.reuse, R148, 0x1 ;  /* 0x00000094070c7211 */ /* 0x040fe200078208ff */
[----:B------:R-:W-:Y:S01]  /*3210*/  IMAD R139, R0, 0x2, R9 ;  /* 0x00000002008b7824 */ /* 0x000fe200078e0209 */
[----:B------:R-:W-:Y:S01]  /*3220*/  ISETP.GE.AND P3, PT, R14, R5, PT ;  /* 0x000000050e00720c */ /* 0x000fe20003f66270 */
[----:B------:R3:W-:Y:S01]  /*3230*/  @P2 STS.128 [R153+0x8800], RZ ;  /* 0x008800ff99002388 */ /* 0x0007e20000000c00 */
[----:B------:R-:W-:Y:S01]  /*3240*/  LEA.HI.X R13, R7, R149, R18, 0x1, P1 ;  /* 0x00000095070d7211 */ /* 0x000fe200008f0c12 */
[----:B------:R-:W-:-:S02]  /*3250*/  IMAD R138, R17, 0x2, R138 ;  /* 0x00000002118a7824 */ /* 0x000fc400078e028a */
        /* <DEDUP_REMOVED lines=14> */
.L_x_10582:
[----:B------:R-:W-:Y:S05]  /*3340*/  BSYNC.RECONVERGENT B0 ;  /* 0x0000000000007941 */ /* 0x000fea0003800200 */
.L_x_10581:
        /* <DEDUP_REMOVED lines=19> */
.L_x_10584:
[----:B------:R-:W-:Y:S05]  /*3480*/  BSYNC.RECONVERGENT B0 ;  /* 0x0000000000007941 */ /* 0x000fea0003800200 */
.L_x_10583:
        /* <DEDUP_REMOVED lines=18> */
.L_x_10586:
[----:B------:R-:W-:Y:S05]  /*35b0*/  BSYNC.RECONVERGENT B0 ;  /* 0x0000000000007941 */ /* 0x000fea0003800200 */
.L_x_10585:
[----:B------:R-:W-:Y:S01]  /*35c0*/  LDSM.16.M88.4 R84, [R139] ;  /* 0x000000008b54783b */ /* 0x000fe20000000200 */
[----:B------:R-:W-:Y:S01]  /*35d0*/  R2P PR, R8, 0x6 ;  /* 0x0000000608007804 */ /* 0x000fe20000000000 */
[----:B------:R-:W-:Y:S01]  /*35e0*/  IMAD.MOV.U32 R5, RZ, RZ, 0x20 ;  /* 0x00000020ff057424 */ /* 0x000fe200078e00ff */
[----:B------:R-:W-:Y:S01]  /*35f0*/  SHF.R.U32.HI R0, RZ, 0x2, R8 ;  /* 0x00000002ff007819 */ /* 0x000fe20000011608 */
[----:B------:R-:W2:Y:S01]  /*3600*/  LDSM.16.M88.4 R56, [R138+0x4000] ;  /* 0x004000008a38783b */ /* 0x000ea20000000200 */
[----:B------:R-:W-:Y:S01]  /*3610*/  IMAD.MOV.U32 R7, RZ, RZ, 0x40 ;  /* 0x00000040ff077424 */ /* 0x000fe200078e00ff */
[----:B-----5:R-:W-:Y:S01]  /*3620*/  IADD3 R97, PT, PT, R10, -R99, -R97 ;  /* 0x800000630a617210 */ /* 0x020fe20007ffe861 */
[----:B------:R-:W-:Y:S01]  /*3630*/  BSSY.RECONVERGENT B1, `(.L_x_10587) ;  /* 0x00000fd000017945 */ /* 0x000fe20003800200 */
[----:B------:R-:W-:Y:S01]  /*3640*/  SEL R5, R5, 0xffffffe0, !P1 ;  /* 0xffffffe005057807 */ /* 0x000fe20004800000 */
[----:B------:R-:W3:Y:S01]  /*3650*/  LDSM.16.M88.4 R48, [R138+0x4800] ;  /* 0x004800008a30783b */ /* 0x000ee20000000200 */
[----:B------:R-:W-:-:S02]  /*3660*/  SEL R7, R7, 0xffffffc0, !P2 ;  /* 0xffffffc007077807 */ /* 0x000fc40005000000 */
[----:B------:R-:W-:Y:S01]  /*3670*/  ISETP.GT.AND P1, PT, R28, R145, PT ;  /* 0x000000911c00720c */ /* 0x000fe20003f24270 */
[--C-:B------:R-:W-:Y:S01]  /*3680*/  IMAD.IADD R137, R139, 0x1, R5.reuse ;  /* 0x000000018b897824 */ /* 0x100fe200078e0205 */
[----:B------:R-:W3:Y:S01]  /*3690*/  LDSM.16.M88.4 R40, [R138+0x5000] ;  /* 0x005000008a28783b */ /* 0x000ee20000000200 */
[C---:B------:R-:W-:Y:S01]  /*36a0*/  IMAD.IADD R133, R138.reuse, 0x1, R5 ;  /* 0x000000018a857824 */ /* 0x040fe200078e0205 */
[----:B------:R-:W-:Y:S01]  /*36b0*/  IADD3 R31, PT, PT, R31, R10, -R99 ;  /* 0x0000000a1f1f7210 */ /* 0x000fe20007ffe863 */
[--C-:B------:R-:W-:Y:S01]  /*36c0*/  IMAD.IADD R136, R139, 0x1, R7.reuse ;  /* 0x000000018b887824 */ /* 0x100fe200078e0207 */
[----:B------:R-:W3:Y:S01]  /*36d0*/  LDSM.16.M88.4 R16, [R138+0x5800] ;  /* 0x005800008a10783b */ /* 0x000ee20000000200 */
[----:B------:R-:W-:Y:S02]  /*36e0*/  IMAD.IADD R132, R138, 0x1, R7 ;  /* 0x000000018a847824 */ /* 0x000fe400078e0207 */
[C---:B------:R-:W-:Y:S01]  /*36f0*/  IMAD.IADD R135, R5.reuse, 0x1, R136 ;  /* 0x0000000105877824 */ /* 0x040fe200078e0288 */
[----:B------:R-:W-:Y:S01]  /*3700*/  LDSM.16.M88.4 R68, [R137] ;  /* 0x000000008944783b */ /* 0x000fe20000000200 */
[----:B------:R-:W-:-:S03]  /*3710*/  IMAD.IADD R131, R5, 0x1, R132 ;  /* 0x0000000105837824 */ /* 0x000fc600078e0284 */
[----:B------:R-:W3:Y:S04]  /*3720*/  LDSM.16.M88.4 R24, [R133+0x4000] ;  /* 0x004000008518783b */ /* 0x000ee80000000200 */
[----:B------:R-:W3:Y:S04]  /*3730*/  LDSM.16.M88.4 R32, [R133+0x4800] ;  /* 0x004800008520783b */ /* 0x000ee80000000200 */
[----:B------:R-:W3:Y:S04]  /*3740*/  LDSM.16.M88.4 R80, [R133+0x5000] ;  /* 0x005000008550783b */ /* 0x000ee80000000200 */
[----:B------:R-:W3:Y:S04]  /*3750*/  LDSM.16.M88.4 R76, [R133+0x5800] ;  /* 0x00580000854c783b */ /* 0x000ee80000000200 */
[----:B-1--4-:R-:W-:Y:S01]  /*3760*/  LDSM.16.M88.4 R12, [R136] ;  /* 0x00000000880c783b */ /* 0x012fe20000000200 */
[C---:B--2---:R-:W-:Y:S03]  /*3770*/  HMMA.16816.F32.BF16 R60, R84.reuse, R56, RZ ;  /* 0x00000038543c723c */ /* 0x044fe600000418ff */
[----:B------:R-:W1:Y:S04]  /*3780*/  LDSM.16.M88.4 R20, [R132+0x4000] ;  /* 0x004000008414783b */ /* 0x000e680000000200 */
[----:B------:R-:W-:Y:S01]  /*3790*/  LDSM.16.M88.4 R64, [R132+0x5000] ;  /* 0x005000008440783b */ /* 0x000fe20000000200 */
[C---:B------:R-:W-:Y:S03]  /*37a0*/  HMMA.16816.F32.BF16 R56, R84.reuse, R58, RZ ;  /* 0x0000003a5438723c */ /* 0x040fe600000418ff */
[----:B------:R-:W-:Y:S04]  /*37b0*/  LDSM.16.M88.4 R72, [R135] ;  /* 0x000000008748783b */ /* 0x000fe80000000200 */
        /* <DEDUP_REMOVED lines=34> */
[----:B------:R-:W-:Y:S04]  /*39e0*/  LDSM.16.M88.4 R24, [R139+0x2000] ;  /* 0x002000008b18783b */ /* 0x000fe80000000200 */
[----:B------:R-:W3:Y:S03]  /*39f0*/  LDSM.16.M88.4 R12, [R138+0x6800] ;  /* 0x006800008a0c783b */ /* 0x000ee60000000200 */
[C---:B-1----:R-:W-:Y:S08]  /*3a00*/  HMMA.16816.F32.BF16 R52, R72.reuse, R20, R52 ;  /* 0x000000144834723c */ /* 0x042ff00000041834 */
[C---:B------:R-:W-:Y:S01]  /*3a10*/  HMMA.16816.F32.BF16 R48, R72.reuse, R22, R48 ;  /* 0x000000164830723c */ /* 0x040fe20000041830 */
[----:B------:R-:W-:Y:S07]  /*3a20*/  LDSM.16.M88.4 R20, [R133+0x6000] ;  /* 0x006000008514783b */ /* 0x000fee0000000200 */
[C---:B------:R-:W-:Y:S08]  /*3a30*/  HMMA.16816.F32.BF16 R60, R72.reuse, R32, R60 ;  /* 0x00000020483c723c */ /* 0x040ff0000004183c */
[C---:B------:R-:W-:Y:S01]  /*3a40*/  HMMA.16816.F32.BF16 R56, R72.reuse, R34, R56 ;  /* 0x000000224838723c */ /* 0x040fe20000041838 */
[----:B------:R-:W1:Y:S07]  /*3a50*/  LDSM.16.M88.4 R32, [R138+0x7800] ;  /* 0x007800008a20783b */ /* 0x000e6e0000000200 */
[----:B--2---:R-:W-:Y:S08]  /*3a60*/  HMMA.16816.F32.BF16 R44, R72, R16, R44 ;  /* 0x00000010482c723c */ /* 0x004ff0000004182c */
[C---:B---3--:R-:W-:Y:S08]  /*3a70*/  HMMA.16816.F32.BF16 R52, R24.reuse, R12, R52 ;  /* 0x0000000c1834723c */ /* 0x048ff00000041834 */
[----:B------:R-:W-:Y:S01]  /*3a80*/  HMMA.16816.F32.BF16 R48, R24, R14, R48 ;  /* 0x0000000e1830723c */ /* 0x000fe20000041830 */
[----:B------:R-:W2:Y:S07]  /*3a90*/  LDSM.16.M88.4 R12, [R133+0x7000] ;  /* 0x00700000850c783b */ /* 0x000eae0000000200 */
[C---:B------:R-:W-:Y:S01]  /*3aa0*/  HMMA.16816.F32.BF16 R40, R72.reuse, R18, R40 ;  /* 0x000000124828723c */ /* 0x040fe20000041828 */
[----:B------:R-:W3:Y:S07]  /*3ab0*/  LDSM.16.M88.4 R16, [R133+0x6800] ;  /* 0x006800008510783b */ /* 0x000eee0000000200 */
[C---:B------:R-:W-:Y:S08]  /*3ac0*/  HMMA.16816.F32.BF16 R36, R72.reuse, R76, R36 ;  /* 0x0000004c4824723c */ /* 0x040ff00000041824 */
[----:B------:R-:W-:Y:S01]  /*3ad0*/  HMMA.16816.F32.BF16 R84, R72, R78, R84 ;  /* 0x0000004e4854723c */ /* 0x000fe20000041854 */
[----:B------:R-:W-:Y:S04]  /*3ae0*/  LDSM.16.M88.4 R76, [R132+0x6000] ;  /* 0x00600000844c783b */ /* 0x000fe80000000200 */
[----:B------:R-:W-:Y:S03]  /*3af0*/  LDSM.16.M88.4 R72, [R132+0x6800] ;  /* 0x006800008448783b */ /* 0x000fe60000000200 */
[C---:B------:R-:W-:Y:S08]  /*3b00*/  HMMA.16816.F32.BF16 R44, R24.reuse, R64, R44 ;  /* 0x00000040182c723c */ /* 0x040ff0000004182c */
[C---:B------:R-:W-:Y:S01]  /*3b10*/  HMMA.16816.F32.BF16 R40, R24.reuse, R66, R40 ;  /* 0x000000421828723c */ /* 0x040fe20000041828 */
[----:B------:R-:W4:Y:S07]  /*3b20*/  LDSM.16.M88.4 R64, [R132+0x7800] ;  /* 0x007800008440783b */ /* 0x000f2e0000000200 */
[C---:B-1----:R-:W-:Y:S08]  /*3b30*/  HMMA.16816.F32.BF16 R36, R24.reuse, R32, R36 ;  /* 0x000000201824723c */ /* 0x042ff00000041824 */
[C---:B------:R-:W-:Y:S08]  /*3b40*/  HMMA.16816.F32.BF16 R60, R24.reuse, R68, R60 ;  /* 0x00000044183c723c */ /* 0x040ff0000004183c */
[C---:B------:R-:W-:Y:S01]  /*3b50*/  HMMA.16816.F32.BF16 R56, R24.reuse, R70, R56 ;  /* 0x000000461838723c */ /* 0x040fe20000041838 */
[----:B------:R-:W1:Y:S07]  /*3b60*/  LDSM.16.M88.4 R68, [R132+0x7000] ;  /* 0x007000008444783b */ /* 0x000e6e0000000200 */
[----:B------:R-:W-:Y:S01]  /*3b70*/  HMMA.16816.F32.BF16 R84, R24, R34, R84 ;  /* 0x000000221854723c */ /* 0x000fe20000041854 */
[----:B------:R-:W-:Y:S04]  /*3b80*/  LDSM.16.M88.4 R32, [R135+0x2000] ;  /* 0x002000008720783b */ /* 0x000fe80000000200 */
[----:B------:R-:W-:Y:S03]  /*3b90*/  LDSM.16.M88.4 R24, [R131+0x6000] ;  /* 0x006000008318783b */ /* 0x000fe60000000200 */
[C---:B--2---:R-:W-:Y:S08]  /*3ba0*/  HMMA.16816.F32.BF16 R44, R88.reuse, R12, R44 ;  /* 0x0000000c582c723c */ /* 0x044ff0000004182c */
[C---:B------:R-:W-:Y:S01]  /*3bb0*/  HMMA.16816.F32.BF16 R40, R88.reuse, R14, R40 ;  /* 0x0000000e5828723c */ /* 0x040fe20000041828 */
[----:B------:R-:W2:Y:S07]  /*3bc0*/  LDSM.16.M88.4 R12, [R131+0x7800] ;  /* 0x00780000830c783b */ /* 0x000eae0000000200 */
[C---:B------:R-:W-:Y:S08]  /*3bd0*/  HMMA.16816.F32.BF16 R36, R88.reuse, R92, R36 ;  /* 0x0000005c5824723c */ /* 0x040ff00000041824 */
[C---:B------:R-:W-:Y:S08]  /*3be0*/  HMMA.16816.F32.BF16 R60, R88.reuse, R20, R60 ;  /* 0x00000014583c723c */ /* 0x040ff0000004183c */
[C---:B------:R-:W-:Y:S01]  /*3bf0*/  HMMA.16816.F32.BF16 R56, R88.reuse, R22, R56 ;  /* 0x000000165838723c */ /* 0x040fe20000041838 */
[----:B------:R-:W2:Y:S07]  /*3c00*/  LDSM.16.M88.4 R20, [R131+0x6800] ;  /* 0x006800008314783b */ /* 0x000eae0000000200 */
[C---:B---3--:R-:W-:Y:S08]  /*3c10*/  HMMA.16816.F32.BF16 R52, R88.reuse, R16, R52 ;  /* 0x000000105834723c */ /* 0x048ff00000041834 */
[----:B------:R-:W-:Y:S01]  /*3c20*/  HMMA.16816.F32.BF16 R48, R88, R18, R48 ;  /* 0x000000125830723c */ /* 0x000fe20000041830 */
[----:B------:R-:W3:Y:S01]  /*3c30*/  LDSM.16.M88.4 R16, [R131+0x7000] ;  /* 0x007000008310783b */ /* 0x000ee20000000200 */
[----:B------:R-:W-:-:S06]  /*3c40*/  DEPBAR.LE SB0, 0x0 ;  /* 0x000080000000791a */ /* 0x000fcc0000000000 */
[----:B------:R-:W-:Y:S08]  /*3c50*/  HMMA.16816.F32.BF16 R84, R88, R94, R84 ;  /* 0x0000005e5854723c */ /* 0x000ff00000041854 */
[C---:B----4-:R-:W-:Y:S08]  /*3c60*/  HMMA.16816.F32.BF16 R36, R80.reuse, R64, R36 ;  /* 0x000000405024723c */ /* 0x050ff00000041824 */
[C---:B------:R-:W-:Y:S08]  /*3c70*/  HMMA.16816.F32.BF16 R60, R80.reuse, R76, R60 ;  /* 0x0000004c503c723c */ /* 0x040ff0000004183c */
[C---:B------:R-:W-:Y:S08]  /*3c80*/  HMMA.16816.F32.BF16 R56, R80.reuse, R78, R56 ;  /* 0x0000004e5038723c */ /* 0x040ff00000041838 */
[C---:B------:R-:W-:Y:S08]  /*3c90*/  HMMA.16816.F32.BF16 R52, R80.reuse, R72, R52 ;  /* 0x000000485034723c */ /* 0x040ff00000041834 */
[C---:B------:R-:W-:Y:S08]  /*3ca0*/  HMMA.16816.F32.BF16 R48, R80.reuse, R74, R48 ;  /* 0x0000004a5030723c */ /* 0x040ff00000041830 */
[C---:B-1----:R-:W-:Y:S08]  /*3cb0*/  HMMA.16816.F32.BF16 R44, R80.reuse, R68, R44 ;  /* 0x00000044502c723c */ /* 0x042ff0000004182c */
[C---:B------:R-:W-:Y:S08]  /*3cc0*/  HMMA.16816.F32.BF16 R40, R80.reuse, R70, R40 ;  /* 0x000000465028723c */ /* 0x040ff00000041828 */
[----:B------:R-:W-:Y:S08]  /*3cd0*/  HMMA.16816.F32.BF16 R84, R80, R66, R84 ;  /* 0x000000425054723c */ /* 0x000ff00000041854 */
[----:B--2---:R-:W-:Y:S01]  /*3ce0*/  HMMA.16816.F32.BF16 R36, R32, R12, R36 ;  /* 0x0000000c2024723c */ /* 0x004fe20000041824 */
[----:B------:R-:W-:-:S04]  /*3cf0*/  LOP3.LUT R13, R0, 0x7, RZ, 0xc0, !PT ;  /* 0x00000007000d7812 */ /* 0x000fc800078ec0ff */
[----:B------:R-:W-:-:S03]  /*3d00*/  LOP3.LUT R13, R13, 0x1f0, R30, 0xf8, !PT ;  /* 0x000001f00d0d7812 */ /* 0x000fc600078ef81e */
[----:B------:R-:W-:Y:S02]  /*3d10*/  HMMA.16816.F32.BF16 R60, R32, R24, R60 ;  /* 0x00000018203c723c */ /* 0x000fe4000004183c */
[----:B------:R-:W-:-:S04]  /*3d20*/  IMAD.IADD R0, R154, 0x1, R13 ;  /* 0x000000019a007824 */ /* 0x000fc800078e020d */
        /* <DEDUP_REMOVED lines=9> */
[C---:B---3--:R-:W-:Y:S08]  /*3dc0*/  HMMA.16816.F32.BF16 R44, R32.reuse, R16, R44 ;  /* 0x00000010202c723c */ /* 0x048ff0000004182c */
        /* <DEDUP_REMOVED lines=17> */
.L_x_10590:
        /* <DEDUP_REMOVED lines=19> */
[-C--:B------:R-:W-:Y:S01]  /*4010*/  IMAD R19, R15, R13.reuse, R0 ;  /* 0x0000000d0f137224 */ /* 0x080fe200078e0200 */
[-C--:B------:R-:W-:Y:S01]  /*4020*/  LOP3.LUT R0, R103, R10.reuse, RZ, 0x3c, !PT ;  /* 0x0000000a67007212 */ /* 0x080fe200078e3cff */
        /* <DEDUP_REMOVED lines=39> */
.L_x_10591:
[----:B------:R-:W-:Y:S05]  /*42a0*/  BSYNC.RECONVERGENT B0 ;  /* 0x0000000000007941 */ /* 0x000fea0003800200 */
.L_x_10589:
        /* <DEDUP_REMOVED lines=53> */
.L_x_10588:
[----:B------:R-:W-:Y:S05]  /*4600*/  BSYNC.RECONVERGENT B1 ;  /* 0x0000000000017941 */ /* 0x000fea0003800200 */
.L_x_10587:
[----:B------:R-:W2:Y:S01]  /*4610*/  LD.E R110, desc[UR4][R2.64+0xdc] ;  /* 0x0000dc04026e7980 */ /* 0x000ea2000c101900 */
[----:B------:R-:W-:Y:S01]  /*4620*/  IMAD.SHL.U32 R120, R8, 0x2, RZ ;  /* 0x0000000208787824 */ /* 0x000fe200078e00ff */
[----:B------:R-:W-:Y:S01]  /*4630*/  BSSY B2, `(.L_x_10592) ;  /* 0x00004be000027945 */ /* 0x000fe20003800000 */
[----:B------:R-:W-:-:S03]  /*4640*/  IMAD.IADD R134, R11, 0x1, R4 ;  /* 0x000000010b867824 */ /* 0x000fc600078e0204 */
[----:B------:R-:W-:Y:S01]  /*4650*/  LOP3.LUT R120, R120, 0x6, RZ, 0xc0, !PT ;  /* 0x0000000678787812 */ /* 0x000fe200078ec0ff */
[----:B------:R-:W-:-:S03]  /*4660*/  IMAD R134, R134, 0x2, R9 ;  /* 0x0000000286867824 */ /* 0x000fc600078e0209 */
[----:B-1----:R-:W-:Y:S01]  /*4670*/  LOP3.LUT R17, R103, R120, RZ, 0xfc, !PT ;  /* 0x0000007867117212 */ /* 0x002fe200078efcff */
[--C-:B------:R-:W-:Y:S01]  /*4680*/  IMAD.IADD R130, R5, 0x1, R134.reuse ;  /* 0x0000000105827824 */ /* 0x100fe200078e0286 */
[----:B------:R-:W-:Y:S01]  /*4690*/  LDSM.16.MT88.4 R92, [R134+0x8000] ;  /* 0x00800000865c783b */ /* 0x000fe20000004200 */
[----:B------:R-:W-:Y:S01]  /*46a0*/  IMAD.IADD R129, R7, 0x1, R134 ;  /* 0x0000000107817824 */ /* 0x000fe200078e0286 */
[CC--:B------:R-:W-:Y:S01]  /*46b0*/  ISETP.GE.AND P3, PT, R17.reuse, R163.reuse, PT ;  /* 0x000000a31100720c */ /* 0x0c0fe20003f66270 */
[C---:B------:R-:W-:Y:S01]  /*46c0*/  VIADD R31, R17.reuse, 0x1 ;  /* 0x00000001111f7836 */ /* 0x040fe20000000000 */
[CC--:B------:R-:W-:Y:S01]  /*46d0*/  ISETP.GE.AND P6, PT, R17.reuse, R162.reuse, PT ;  /* 0x000000a21100720c */ /* 0x0c0fe20003fc6270 */
[C---:B------:R-:W-:Y:S01]  /*46e0*/  VIADD R15, R17.reuse, 0x8 ;  /* 0x00000008110f7836 */ /* 0x040fe20000000000 */
[----:B------:R-:W-:Y:S01]  /*46f0*/  FSEL R13, R60, -INF , P3 ;  /* 0xff8000003c0d7808 */ /* 0x000fe20001800000 */
[----:B------:R-:W-:Y:S01]  /*4700*/  VIADD R29, R17, 0x9 ;  /* 0x00000009111d7836 */ /* 0x000fe20000000000 */
[-C--:B------:R-:W-:Y:S01]  /*4710*/  ISETP.GE.AND P4, PT, R31, R163.reuse, PT ;  /* 0x000000a31f00720c */ /* 0x080fe20003f86270 */
[----:B------:R-:W-:Y:S01]  /*4720*/  VIADD R14, R17, 0x10 ;  /* 0x00000010110e7836 */ /* 0x000fe20000000000 */
[-C--:B------:R-:W-:Y:S01]  /*4730*/  ISETP.GE.AND P3, PT, R15, R163.reuse, PT ;  /* 0x000000a30f00720c */ /* 0x080fe20003f66270 */
[----:B------:R-:W-:Y:S01]  /*4740*/  VIADD R20, R17, 0x11 ;  /* 0x0000001111147836 */ /* 0x000fe20000000000 */
[----:B------:R-:W-:Y:S01]  /*4750*/  FSEL R13, R13, -INF , !P6 ;  /* 0xff8000000d0d7808 */ /* 0x000fe20007000000 */
        /* <DEDUP_REMOVED lines=9> */
[-C--:B------:R-:W-:Y:S01]  /*47f0*/  ISETP.GE.AND P4, PT, R29, R163.reuse, PT ;  /* 0x000000a31d00720c */ /* 0x080fe20003f86270 */
[C---:B------:R-:W-:Y:S01]  /*4800*/  VIADD R25, R17.reuse, 0x29 ;  /* 0x0000002911197836 */ /* 0x040fe20000000000 */
[----:B------:R-:W-:Y:S01]  /*4810*/  ISETP.GE.AND P3, PT, R14, R163, PT ;  /* 0x000000a30e00720c */ /* 0x000fe20003f66270 */
[C---:B------:R-:W-:Y:S01]  /*4820*/  VIADD R19, R17.reuse, 0x38 ;  /* 0x0000003811137836 */ /* 0x040fe20000000000 */
[----:B------:R-:W-:Y:S01]  /*4830*/  FSEL R30, R30, -INF , !P5 ;  /* 0xff8000001e1e7808 */ /* 0x000fe20006800000 */
[C---:B------:R-:W-:Y:S01]  /*4840*/  VIADD R23, R17.reuse, 0x30 ;  /* 0x0000003011177836 */ /* 0x040fe20000000000 */
[----:B------:R-:W-:Y:S01]  /*4850*/  FSEL R26, R26, -INF , !P6 ;  /* 0xff8000001a1a7808 */ /* 0x000fe20007000000 */
[----:B------:R-:W-:Y:S01]  /*4860*/  VIADD R21, R17, 0x31 ;  /* 0x0000003111157836 */ /* 0x000fe20000000000 */
[-C--:B------:R-:W-:Y:S01]  /*4870*/  ISETP.GE.AND P5, PT, R29, R162.reuse, PT ;  /* 0x000000a21d00720c */ /* 0x080fe20003fa6270 */
[----:B------:R-:W-:Y:S01]  /*4880*/  LDSM.16.MT88.4 R76, [R129+0x8000] ;  /* 0x00800000814c783b */ /* 0x000fe20000004200 */
[----:B------:R-:W-:Y:S01]  /*4890*/  FSEL R24, R57, -INF , P4 ;  /* 0xff80000039187808 */ /* 0x000fe20002000000 */
[----:B------:R-:W-:Y:S01]  /*48a0*/  IMAD.IADD R128, R5, 0x1, R129 ;  /* 0x0000000105807824 */ /* 0x000fe200078e0281 */
[----:B------:R-:W-:-:S02]  /*48b0*/  ISETP.GE.AND P6, PT, R14, R162, PT ;  /* 0x000000a20e00720c */ /* 0x000fc40003fc6270 */
[----:B------:R-:W-:Y:S02]  /*48c0*/  FSEL R22, R52, -INF , P3 ;  /* 0xff80000034167808 */ /* 0x000fe40001800000 */
[-C--:B------:R-:W-:Y:S01]  /*48d0*/  ISETP.GE.AND P4, PT, R20, R163.reuse, PT ;  /* 0x000000a31400720c */ /* 0x080fe20003f86270 */
[----:B------:R-:W-:Y:S01]  /*48e0*/  LDSM.16.MT88.4 R68, [R128+0x8000] ;  /* 0x008000008044783b */ /* 0x000fe20000004200 */
[----:B------:R-:W-:Y:S02]  /*48f0*/  ISETP.GE.AND P3, PT, R12, R163, PT ;  /* 0x000000a30c00720c */ /* 0x000fe40003f66270 */
[----:B------:R-:W-:Y:S02]  /*4900*/  FSEL R24, R24, -INF , !P5 ;  /* 0xff80000018187808 */ /* 0x000fe40006800000 */
[----:B------:R-:W-:Y:S02]  /*4910*/  FSEL R22, R22, -INF , !P6 ;  /* 0xff80000016167808 */ /* 0x000fe40007000000 */
[----:B------:R-:W-:-:S02]  /*4920*/  ISETP.GE.AND P5, PT, R20, R162, PT ;  /* 0x000000a21400720c */ /* 0x000fc40003fa6270 */
[----:B------:R-:W-:Y:S02]  /*4930*/  FSEL R18, R53, -INF , P4 ;  /* 0xff80000035127808 */ /* 0x000fe40002000000 */
[----:B------:R-:W-:Y:S02]  /*4940*/  ISETP.GE.AND P6, PT, R12, R162, PT ;  /* 0x000000a20c00720c */ /* 0x000fe40003fc6270 */
[----:B------:R-:W-:Y:S02]  /*4950*/  FSEL R16, R48, -INF , P3 ;  /* 0xff80000030107808 */ /* 0x000fe40001800000 */
[-C--:B------:R-:W-:Y:S02]  /*4960*/  ISETP.GE.AND P4, PT, R10, R163.reuse, PT ;  /* 0x000000a30a00720c */ /* 0x080fe40003f86270 */
[----:B------:R-:W-:Y:S02]  /*4970*/  ISETP.GE.AND P3, PT, R6, R163, PT ;  /* 0x000000a30600720c */ /* 0x000fe40003f66270 */
[----:B------:R-:W-:-:S02]  /*4980*/  FSEL R18, R18, -INF , !P5 ;  /* 0xff80000012127808 */ /* 0x000fc40006800000 */
[----:B------:R-:W-:Y:S02]  /*4990*/  FSEL R16, R16, -INF , !P6 ;  /* 0xff80000010107808 */ /* 0x000fe40007000000 */
[-C--:B------:R-:W-:Y:S02]  /*49a0*/  ISETP.GE.AND P5, PT, R10, R162.reuse, PT ;  /* 0x000000a20a00720c */ /* 0x080fe40003fa6270 */
[----:B------:R-:W-:Y:S02]  /*49b0*/  FSEL R0, R49, -INF , P4 ;  /* 0xff80000031007808 */ /* 0x000fe40002000000 */
[----:B------:R-:W-:Y:S02]  /*49c0*/  ISETP.GE.AND P6, PT, R6, R162, PT ;  /* 0x000000a20600720c */ /* 0x000fe40003fc6270 */
[----:B------:R-:W-:Y:S02]  /*49d0*/  FSEL R44, R44, -INF , P3 ;  /* 0xff8000002c2c7808 */ /* 0x000fe40001800000 */
[----:B------:R-:W-:-:S02]  /*49e0*/  ISETP.GE.AND P4, PT, R8, R163, PT ;  /* 0x000000a30800720c */ /* 0x000fc40003f86270 */
[----:B------:R-:W-:Y:S02]  /*49f0*/  ISETP.GE.AND P3, PT, R27, R163, PT ;  /* 0x000000a31b00720c */ /* 0x000fe40003f66270 */
[----:B------:R-:W-:Y:S02]  /*4a00*/  FSEL R0, R0, -INF , !P5 ;  /* 0xff80000000007808 */ /* 0x000fe40006800000 */
[----:B------:R-:W-:Y:S02]  /*4a10*/  FSEL R168, R44, -INF , !P6 ;  /* 0xff8000002ca87808 */ /* 0x000fe40007000000 */
[-C--:B------:R-:W-:Y:S02]  /*4a20*/  ISETP.GE.AND P5, PT, R8, R162.reuse, PT ;  /* 0x000000a20800720c */ /* 0x080fe40003fa6270 */
[----:B------:R-:W-:Y:S02]  /*4a30*/  FSEL R45, R45, -INF , P4 ;  /* 0xff8000002d2d7808 */ /* 0x000fe40002000000 */
[----:B------:R-:W-:-:S02]  /*4a40*/  ISETP.GE.AND P6, PT, R27, R162, PT ;  /* 0x000000a21b00720c */ /* 0x000fc40003fc6270 */
[----:B------:R-:W-:Y:S02]  /*4a50*/  FSEL R40, R40, -INF , P3 ;  /* 0xff80000028287808 */ /* 0x000fe40001800000 */
[----:B------:R-:W-:Y:S02]  /*4a60*/  ISETP.GE.AND P4, PT, R25, R163, PT ;  /* 0x000000a31900720c */ /* 0x000fe40003f86270 */
[C---:B------:R-:W-:Y:S02]  /*4a70*/  ISETP.GE.AND P2, PT, R17.reuse, R161, PT ;  /* 0x000000a11100720c */ /* 0x040fe40003f46270 */
[C---:B------:R-:W-:Y:S01]  /*4a80*/  ISETP.GE.AND P1, PT, R17.reuse, R160, PT ;  /* 0x000000a01100720c */ /* 0x040fe20003f26270 */
[----:B------:R-:W-:Y:S01]  /*4a90*/  VIADD R17, R17, 0x39 ;  /* 0x0000003911117836 */ /* 0x000fe20000000000 */
[----:B------:R-:W-:Y:S02]  /*4aa0*/  FSEL R166, R45, -INF , !P5 ;  /* 0xff8000002da67808 */ /* 0x000fe40006800000 */
[----:B------:R-:W-:-:S02]  /*4ab0*/  FSEL R164, R40, -INF , !P6 ;  /* 0xff80000028a47808 */ /* 0x000fc40007000000 */
        /* <DEDUP_REMOVED lines=8> */
[----:B------:R-:W-:Y:S02]  /*4b40*/  ISETP.GE.AND P6, PT, R23, R162, PT ;  /* 0x000000a21700720c */ /* 0x000fe40003fc6270 */
[----:B------:R-:W-:Y:S02]  /*4b50*/  ISETP.GE.AND P4, PT, R21, R163, PT ;  /* 0x000000a31500720c */ /* 0x000fe40003f86270 */
[----:B------:R-:W-:Y:S02]  /*4b60*/  FSEL R62, R62, -INF , P2 ;  /* 0xff8000003e3e7808 */ /* 0x000fe40001000000 */
[----:B------:R-:W-:-:S02]  /*4b70*/  ISETP.GE.AND P3, PT, R31, R161, PT ;  /* 0x000000a11f00720c */ /* 0x000fc40003f66270 */
[----:B------:R-:W-:Y:S02]  /*4b80*/  FSEL R85, R85, -INF , P5 ;  /* 0xff80000055557808 */ /* 0x000fe40002800000 */
[----:B------:R-:W-:Y:S02]  /*4b90*/  FSEL R117, R36, -INF , !P6 ;  /* 0xff80000024757808 */ /* 0x000fe40007000000 */
[----:B------:R-:W-:Y:S02]  /*4ba0*/  FSEL R37, R37, -INF , P4 ;  /* 0xff80000025257808 */ /* 0x000fe40002000000 */
[----:B------:R-:W-:Y:S02]  /*4bb0*/  ISETP.GE.AND P5, PT, R21, R162, PT ;  /* 0x000000a21500720c */ /* 0x000fe40003fa6270 */
[C---:B------:R-:W-:Y:S02]  /*4bc0*/  ISETP.GE.AND P2, PT, R15.reuse, R161, PT ;  /* 0x000000a10f00720c */ /* 0x040fe40003f46270 */
[----:B------:R-:W-:-:S02]  /*4bd0*/  ISETP.GE.AND P6, PT, R15, R160, PT ;  /* 0x000000a00f00720c */ /* 0x000fc40003fc6270 */
[----:B------:R-:W-:Y:S02]  /*4be0*/  FSEL R15, R62, -INF , !P1 ;  /* 0xff8000003e0f7808 */ /* 0x000fe40004800000 */
[----:B------:R-:W-:Y:S02]  /*4bf0*/  ISETP.GE.AND P4, PT, R31, R160, PT ;  /* 0x000000a01f00720c */ /* 0x000fe40003f86270 */
[----:B------:R-:W-:Y:S02]  /*4c00*/  ISETP.GE.AND P1, PT, R17, R162, PT ;  /* 0x000000a21100720c */ /* 0x000fe40003f26270 */
[----:B------:R-:W-:Y:S02]  /*4c10*/  FSEL R34, R63, -INF , P3 ;  /* 0xff8000003f227808 */ /* 0x000fe40001800000 */
[----:B------:R-:W-:Y:S02]  /*4c20*/  FSEL R115, R37, -INF , !P5 ;  /* 0xff80000025737808 */ /* 0x000fe40006800000 */
[----:B------:R-:W-:-:S02]  /*4c30*/  FSEL R58, R58, -INF , P2 ;  /* 0xff8000003a3a7808 */ /* 0x000fc40001000000 */
[----:B------:R-:W-:Y:S02]  /*4c40*/  ISETP.GE.AND P5, PT, R19, R162, PT ;  /* 0x000000a21300720c */ /* 0x000fe40003fa6270 */
[-C--:B------:R-:W-:Y:S02]  /*4c50*/  ISETP.GE.AND P3, PT, R29, R161.reuse, PT ;  /* 0x000000a11d00720c */ /* 0x080fe40003f66270 */
[----:B------:R-:W-:Y:S02]  /*4c60*/  FSEL R119, R85, -INF , !P1 ;  /* 0xff80000055777808 */ /* 0x000fe40004800000 */
[----:B------:R-:W-:Y:S02]  /*4c70*/  FSEL R34, R34, -INF , !P4 ;  /* 0xff80000022227808 */ /* 0x000fe40006000000 */
[C---:B------:R-:W-:Y:S02]  /*4c80*/  ISETP.GE.AND P1, PT, R14.reuse, R161, PT ;  /* 0x000000a10e00720c */ /* 0x040fe40003f26270 */
[----:B------:R-:W-:-:S02]  /*4c90*/  ISETP.GE.AND P4, PT, R14, R160, PT ;  /* 0x000000a00e00720c */ /* 0x000fc40003f86270 */
[----:B------:R-:W-:Y:S02]  /*4ca0*/  FSEL R14, R58, -INF , !P6 ;  /* 0xff8000003a0e7808 */ /* 0x000fe40007000000 */
[----:B------:R-:W-:Y:S02]  /*4cb0*/  FSEL R116, R84, -INF , !P5 ;  /* 0xff80000054747808 */ /* 0x000fe40006800000 */
[C---:B------:R-:W-:Y:S02]  /*4cc0*/  ISETP.GE.AND P2, PT, R20.reuse, R161, PT ;  /* 0x000000a11400720c */ /* 0x040fe40003f46270 */
[-C--:B------:R-:W-:Y:S02]  /*4cd0*/  ISETP.GE.AND P6, PT, R20, R160.reuse, PT ;  /* 0x000000a01400720c */ /* 0x080fe40003fc6270 */
[----:B------:R-:W-:Y:S02]  /*4ce0*/  ISETP.GE.AND P5, PT, R29, R160, PT ;  /* 0x000000a01d00720c */ /* 0x000fe40003fa6270 */
[----:B------:R-:W-:-:S02]  /*4cf0*/  FSEL R20, R59, -INF , P3 ;  /* 0xff8000003b147808 */ /* 0x000fc40001800000 */
[----:B------:R-:W-:Y:S01]  /*4d00*/  FSEL R54, R54, -INF , P1 ;  /* 0xff80000036367808 */ /* 0x000fe20000800000 */
[----:B------:R-:W-:Y:S01]  /*4d10*/  LDSM.16.MT88.4 R56, [R129+0xa000] ;  /* 0x00a000008138783b */ /* 0x000fe20000004200 */
[----:B------:R-:W-:Y:S02]  /*4d20*/  FSEL R20, R20, -INF , !P5 ;  /* 0xff80000014147808 */ /* 0x000fe40006800000 */
[CC--:B------:R-:W-:Y:S02]  /*4d30*/  ISETP.GE.AND P3, PT, R12.reuse, R161.reuse, PT ;  /* 0x000000a10c00720c */ /* 0x0c0fe40003f66270 */
[----:B------:R-:W-:Y:S02]  /*4d40*/  ISETP.GE.AND P5, PT, R12, R160, PT ;  /* 0x000000a00c00720c */ /* 0x000fe40003fa6270 */
[----:B------:R-:W-:Y:S02]  /*4d50*/  FSEL R12, R54, -INF , !P4 ;  /* 0xff800000360c7808 */ /* 0x000fe40006000000 */
[----:B------:R-:W-:-:S02]  /*4d60*/  ISETP.GE.AND P1, PT, R10, R161, PT ;  /* 0x000000a10a00720c */ /* 0x000fc40003f26270 */
[----:B------:R-:W-:Y:S02]  /*4d70*/  ISETP.GE.AND P4, PT, R10, R160, PT ;  /* 0x000000a00a00720c */ /* 0x000fe40003f86270 */
[----:B------:R-:W-:Y:S02]  /*4d80*/  FSEL R10, R55, -INF , P2 ;  /* 0xff800000370a7808 */ /* 0x000fe40001000000 */
        /* <DEDUP_REMOVED lines=8> */
[----:B------:R-:W-:Y:S02]  /*4e10*/  FMNMX3.FTZ R29, R13, R30, R26, !PT ;  /* 0x0000001e0d1d7276 */ /* 0x000fe4000781001a */
[----:B------:R-:W-:-:S02]  /*4e20*/  FSEL R174, R47, -INF , !P5 ;  /* 0xff8000002fae7808 */ /* 0x000fc40006800000 */
[----:B------:R-:W-:Y:S02]  /*4e30*/  FMNMX3.FTZ R29, R29, R24, R22, !PT ;  /* 0x000000181d1d7276 */ /* 0x000fe40007810016 */
[C---:B------:R-:W-:Y:S02]  /*4e40*/  ISETP.GE.AND P3, PT, R23.reuse, R161, PT ;  /* 0x000000a11700720c */ /* 0x040fe40003f66270 */
[----:B------:R-:W-:Y:S02]  /*4e50*/  ISETP.GE.AND P5, PT, R23, R160, PT ;  /* 0x000000a01700720c */ /* 0x000fe40003fa6270 */
[----:B------:R-:W-:Y:S02]  /*4e60*/  FSEL R8, R51, -INF , P1 ;  /* 0xff80000033087808 */ /* 0x000fe40000800000 */
[----:B------:R-:W-:Y:S01]  /*4e70*/  FSEL R46, R46, -INF , P2 ;  /* 0xff8000002e2e7808 */ /* 0x000fe20001000000 */
[----:B------:R-:W-:Y:S01]  /*4e80*/  LDSM.16.MT88.4 R48, [R130+0xa000] ;  /* 0x00a000008230783b */ /* 0x000fe20000004200 */
[----:B------:R-:W-:-:S02]  /*4e90*/  FMNMX3.FTZ R23, R15, R34, R14, !PT ;  /* 0x000000220f177276 */ /* 0x000fc4000781000e */
[-C--:B------:R-:W-:Y:S02]  /*4ea0*/  ISETP.GE.AND P1, PT, R27, R161.reuse, PT ;  /* 0x000000a11b00720c */ /* 0x080fe40003f26270 */
[----:B------:R-:W-:Y:S02]  /*4eb0*/  ISETP.GE.AND P2, PT, R25, R161, PT ;  /* 0x000000a11900720c */ /* 0x000fe40003f46270 */
[----:B------:R-:W-:Y:S02]  /*4ec0*/  FMNMX3.FTZ R29, R29, R18, R16, !PT ;  /* 0x000000121d1d7276 */ /* 0x000fe40007810010 */
[----:B------:R-:W-:Y:S02]  /*4ed0*/  FMNMX3.FTZ R23, R23, R20, R12, !PT ;  /* 0x0000001417177276 */ /* 0x000fe4000781000c */
[----:B------:R-:W-:Y:S02]  /*4ee0*/  FSEL R42, R42, -INF , P1 ;  /* 0xff8000002a2a7808 */ /* 0x000fe40000800000 */
[----:B------:R-:W-:-:S02]  /*4ef0*/  FSEL R43, R43, -INF , P2 ;  /* 0xff8000002b2b7808 */ /* 0x000fc40001000000 */
[-C--:B------:R-:W-:Y:S02]  /*4f00*/  ISETP.GE.AND P1, PT, R21, R161.reuse, PT ;  /* 0x000000a11500720c */ /* 0x080fe40003f26270 */
[----:B------:R-:W-:Y:S02]  /*4f10*/  ISETP.GE.AND P2, PT, R19, R161, PT ;  /* 0x000000a11300720c */ /* 0x000fe40003f46270 */
[----:B------:R-:W-:Y:S02]  /*4f20*/  FMNMX3.FTZ R29, R29, R0, R168, !PT ;  /* 0x000000001d1d7276 */ /* 0x000fe400078100a8 */
[----:B------:R-:W-:Y:S02]  /*4f30*/  FSEL R8, R8, -INF , !P4 ;  /* 0xff80000008087808 */ /* 0x000fe40006000000 */
[----:B------:R-:W-:Y:S02]  /*4f40*/  ISETP.GE.AND P4, PT, R27, R160, PT ;  /* 0x000000a01b00720c */ /* 0x000fe40003f86270 */
[----:B------:R-:W-:-:S02]  /*4f50*/  FSEL R176, R46, -INF , !P6 ;  /* 0xff8000002eb07808 */ /* 0x000fc40007000000 */
[----:B------:R-:W-:Y:S02]  /*4f60*/  FMNMX3.FTZ R23, R23, R10, R6, !PT ;  /* 0x0000000a17177276 */ /* 0x000fe40007810006 */
[----:B------:R-:W-:Y:S02]  /*4f70*/  FSEL R39, R39, -INF , P1 ;  /* 0xff80000027277808 */ /* 0x000fe40000800000 */
[----:B------:R-:W-:Y:S02]  /*4f80*/  FSEL R86, R86, -INF , P2 ;  /* 0xff80000056567808 */ /* 0x000fe40001000000 */
[----:B------:R-:W-:Y:S02]  /*4f90*/  FMNMX3.FTZ R29, R29, R166, R164, !PT ;  /* 0x000000a61d1d7276 */ /* 0x000fe400078100a4 */
[C---:B------:R-:W-:Y:S02]  /*4fa0*/  ISETP.GE.AND P1, PT, R17.reuse, R161, PT ;  /* 0x000000a11100720c */ /* 0x040fe40003f26270 */
[----:B------:R-:W-:-:S02]  /*4fb0*/  ISETP.GE.AND P2, PT, R17, R160, PT ;  /* 0x000000a01100720c */ /* 0x000fc40003f46270 */
[----:B------:R-:W-:Y:S02]  /*4fc0*/  ISETP.GE.AND P6, PT, R25, R160, PT ;  /* 0x000000a01900720c */ /* 0x000fe40003fc6270 */
[----:B------:R-:W-:Y:S02]  /*4fd0*/  FSEL R172, R42, -INF , !P4 ;  /* 0xff8000002aac7808 */ /* 0x000fe40006000000 */
[----:B------:R-:W-:Y:S02]  /*4fe0*/  FSEL R38, R38, -INF , P3 ;  /* 0xff80000026267808 */ /* 0x000fe40001800000 */
[----:B------:R-:W-:Y:S02]  /*4ff0*/  FMNMX3.FTZ R17, R23, R8, R176, !PT ;  /* 0x0000000817117276 */ /* 0x000fe400078100b0 */
[----:B------:R-:W-:Y:S02]  /*5000*/  FMNMX3.FTZ R29, R29, R126, R117, !PT ;  /* 0x0000007e1d1d7276 */ /* 0x000fe40007810075 */
[----:B------:R-:W-:-:S02]  /*5010*/  ISETP.GE.AND P4, PT, R21, R160, PT ;  /* 0x000000a01500720c */ /* 0x000fc40003f86270 */
[----:B------:R-:W-:Y:S02]  /*5020*/  ISETP.GE.AND P3, PT, R19, R160, PT ;  /* 0x000000a01300720c */ /* 0x000fe40003f66270 */
[----:B------:R-:W-:Y:S02]  /*5030*/  FSEL R170, R43, -INF , !P6 ;  /* 0xff8000002baa7808 */ /* 0x000fe40007000000 */
[----:B------:R-:W-:Y:S01]  /*5040*/  FSEL R124, R38, -INF , !P5 ;  /* 0xff800000267c7808 */ /* 0x000fe20006800000 */
[----:B------:R-:W-:Y:S01]  /*5050*/  LDSM.16.MT88.4 R40, [R134+0xa000] ;  /* 0x00a000008628783b */ /* 0x000fe20000004200 */
[----:B------:R-:W-:Y:S02]  /*5060*/  FMNMX3.FTZ R17, R17, R174, R172, !PT ;  /* 0x000000ae11117276 */ /* 0x000fe400078100ac */
[----:B------:R-:W-:Y:S02]  /*5070*/  FMNMX3.FTZ R32, R29, R115, R116, !PT ;  /* 0x000000731d207276 */ /* 0x000fe40007810074 */
        /* <DEDUP_REMOVED lines=8> */
[----:B------:R-:W-:Y:S01]  /*5100*/  FMNMX.FTZ R36, R112, R17, !PT ;  /* 0x0000001170247209 */ /* 0x000fe20007810000 */
[----:B------:R-:W-:Y:S04]  /*5110*/  LDSM.16.MT88.4 R84, [R130+0x8000] ;  /* 0x008000008254783b */ /* 0x000fe80000004200 */
[----:B------:R-:W3:Y:S01]  /*5120*/  SHFL.BFLY PT, R17, R36, 0x2, 0x1f ;  /* 0x0c401f0024117f89 */ /* 0x000ee200000e0000 */
[----:B-1----:R-:W-:-:S05]  /*5130*/  FMNMX.FTZ R32, R27, R32, !PT ;  /* 0x000000201b207209 */ /* 0x002fca0007810000 */
[----:B------:R-:W1:Y:S01]  /*5140*/  SHFL.BFLY PT, R101, R32, 0x1, 0x1f ;  /* 0x0c201f0020657f89 */ /* 0x000e6200000e0000 */
[----:B---3--:R-:W-:-:S05]  /*5150*/  FMNMX.FTZ R17, R36, R17, !PT ;  /* 0x0000001124117209 */ /* 0x008fca0007810000 */
[----:B------:R-:W3:Y:S01]  /*5160*/  SHFL.BFLY PT, R100, R17, 0x1, 0x1f ;  /* 0x0c201f0011647f89 */ /* 0x000ee200000e0000 */
[----:B-1----:R-:W-:-:S04]  /*5170*/  FMNMX.FTZ R101, R32, R101, !PT ;  /* 0x0000006520657209 */ /* 0x002fc80007810000 */
[----:B------:R-:W-:Y:S01]  /*5180*/  FSETP.NEU.FTZ.AND P1, PT, R101, -INF , PT ;  /* 0xff8000006500780b */ /* 0x000fe20003f3d000 */
[----:B--2---:R-:W-:Y:S01]  /*5190*/  FMUL.FTZ R125, R110, R101 ;  /* 0x000000656e7d7220 */ /* 0x004fe20000410000 */
[----:B---3--:R-:W-:-:S04]  /*51a0*/  FMNMX.FTZ R100, R17, R100, !PT ;  /* 0x0000006411647209 */ /* 0x008fc80007810000 */
[----:B------:R-:W-:Y:S02]  /*51b0*/  FSEL R125, R125, RZ, P1 ;  /* 0x000000ff7d7d7208 */ /* 0x000fe40000800000 */
[----:B------:R-:W-:Y:S01]  /*51c0*/  FSETP.NEU.FTZ.AND P1, PT, R100, -INF , PT ;  /* 0xff8000006400780b */ /* 0x000fe20003f3d000 */
[----:B------:R-:W-:Y:S02]  /*51d0*/  FMUL.FTZ R113, R110, R100 ;  /* 0x000000646e717220 */ /* 0x000fe40000410000 */
[-CC-:B------:R-:W-:Y:S01]  /*51e0*/  FFMA.FTZ R109, R13, R110.reuse, -R125.reuse ;  /* 0x0000006e0d6d7223 */ /* 0x180fe2000001087d */
[-CC-:B------:R-:W-:Y:S01]  /*51f0*/  FFMA.FTZ R108, R30, R110.reuse, -R125.reuse ;  /* 0x0000006e1e6c7223 */ /* 0x180fe2000001087d */
[-CC-:B------:R-:W-:Y:S01]  /*5200*/  FFMA.FTZ R105, R26, R110.reuse, -R125.reuse ;  /* 0x0000006e1a697223 */ /* 0x180fe2000001087d */
[----:B------:R-:W-:Y:S01]  /*5210*/  FSEL R113, R113, RZ, P1 ;  /* 0x000000ff71717208 */ /* 0x000fe20000800000 */
[-CC-:B------:R-:W-:Y:S01]  /*5220*/  FFMA.FTZ R102, R24, R110.reuse, -R125.reuse ;  /* 0x0000006e18667223 */ /* 0x180fe2000001087d */
[-CC-:B------:R-:W-:Y:S01]  /*5230*/  FFMA.FTZ R33, R22, R110.reuse, -R125.reuse ;  /* 0x0000006e16217223 */ /* 0x180fe2000001087d */
[----:B------:R-:W-:Y:S01]  /*5240*/  MUFU.EX2 R109, R109 ;  /* 0x0000006d006d7308 */ /* 0x000fe20000000800 */
[-C--:B------:R-:W-:Y:S01]  /*5250*/  FFMA.FTZ R32, R18, R110.reuse, -R125 ;  /* 0x0000006e12207223 */ /* 0x080fe2000001087d */
[-CC-:B------:R-:W-:Y:S01]  /*5260*/  FFMA.FTZ R106, R15, R110.reuse, -R113.reuse ;  /* 0x0000006e0f6a7223 */ /* 0x180fe20000010871 */
[-CC-:B------:R-:W-:Y:S01]  /*5270*/  FFMA.FTZ R111, R34, R110.reuse, -R113.reuse ;  /* 0x0000006e226f7223 */ /* 0x180fe20000010871 */
[-CC-:B------:R-:W-:Y:S01]  /*5280*/  FFMA.FTZ R107, R14, R110.reuse, -R113.reuse ;  /* 0x0000006e0e6b7223 */ /* 0x180fe20000010871 */
[-CC-:B------:R-:W-:Y:S01]  /*5290*/  FFMA.FTZ R104, R20, R110.reuse, -R113.reuse ;  /* 0x0000006e14687223 */ /* 0x180fe20000010871 */
[-C--:B------:R-:W-:Y:S01]  /*52a0*/  FFMA.FTZ R34, R12, R110.reuse, -R113 ;  /* 0x0000006e0c227223 */ /* 0x080fe20000010871 */
[-CC-:B------:R-:W-:Y:S01]  /*52b0*/  FFMA.FTZ R29, R16, R110.reuse, -R125.reuse ;  /* 0x0000006e101d7223 */ /* 0x180fe2000001087d */
[----:B------:R-:W1:Y:S01]  /*52c0*/  MUFU.EX2 R108, R108 ;  /* 0x0000006c006c7308 */ /* 0x000e620000000800 */
[----:B------:R-:W2:Y:S01]  /*52d0*/  LDSM.16.MT88.4 R12, [R130+0x8800] ;  /* 0x00880000820c783b */ /* 0x000ea20000004200 */
[-C--:B------:R-:W-:Y:S01]  /*52e0*/  FFMA.FTZ R0, R0, R110.reuse, -R125 ;  /* 0x0000006e00007223 */ /* 0x080fe2000001087d */
[-CC-:B------:R-:W-:Y:S01]  /*52f0*/  FFMA.FTZ R35, R10, R110.reuse, -R113.reuse ;  /* 0x0000006e0a237223 */ /* 0x180fe20000010871 */
[-CC-:B------:R-:W-:Y:S01]  /*5300*/  FFMA.FTZ R31, R6, R110.reuse, -R113.reuse ;  /* 0x0000006e061f7223 */ /* 0x180fe20000010871 */
[-CC-:B------:R-:W-:Y:S01]  /*5310*/  FFMA.FTZ R30, R8, R110.reuse, -R113.reuse ;  /* 0x0000006e081e7223 */ /* 0x180fe20000010871 */
[----:B------:R-:W-:Y:S01]  /*5320*/  LDSM.16.MT88.4 R20, [R128+0xa000] ;  /* 0x00a000008014783b */ /* 0x000fe20000004200 */
[-CC-:B------:R-:W-:Y:S01]  /*5330*/  FFMA.FTZ R165, R176, R110.reuse, -R113.reuse ;  /* 0x0000006eb0a57223 */ /* 0x180fe20000010871 */
[----:B------:R-:W-:Y:S01]  /*5340*/  MUFU.EX2 R105, R105 ;  /* 0x0000006900697308 */ /* 0x000fe20000000800 */
[-C--:B------:R-:W-:Y:S01]  /*5350*/  FFMA.FTZ R127, R172, R110.reuse, -R113 ;  /* 0x0000006eac7f7223 */ /* 0x080fe20000010871 */
[----:B------:R-:W3:Y:S01]  /*5360*/  LDSM.16.MT88.4 R8, [R129+0x8800] ;  /* 0x008800008108783b */ /* 0x000ee20000004200 */
[-C--:B------:R-:W-:Y:S01]  /*5370*/  FFMA.FTZ R117, R117, R110.reuse, -R125 ;  /* 0x0000006e75757223 */ /* 0x080fe2000001087d */
[-CC-:B------:R-:W-:Y:S01]  /*5380*/  FFMA.FTZ R118, R118, R110.reuse, -R113.reuse ;  /* 0x0000006e76767223 */ /* 0x180fe20000010871 */
[-CC-:B------:R-:W-:Y:S01]  /*5390*/  FFMA.FTZ R114, R114, R110.reuse, -R113.reuse ;  /* 0x0000006e72727223 */ /* 0x180fe20000010871 */
[----:B------:R-:W-:Y:S01]  /*53a0*/  LDSM.16.MT88.4 R16, [R134+0x8800] ;  /* 0x008800008610783b */ /* 0x000fe20000004200 */
[----:B------:R-:W-:Y:S01]  /*53b0*/  FFMA.FTZ R167, R112, R110, -R113 ;  /* 0x0000006e70a77223 */ /* 0x000fe20000010871 */
[----:B------:R-:W4:Y:S01]  /*53c0*/  MUFU.EX2 R102, R102 ;  /* 0x0000006600667308 */ /* 0x000f220000000800 */
[----:B-1----:R-:W-:Y:S01]  /*53d0*/  F2FP.BF16.F32.PACK_AB R64, R108, R109 ;  /* 0x0000006d6c40723e */ /* 0x002fe200000010ff */
[----:B------:R-:W-:Y:S01]  /*53e0*/  LDSM.16.MT88.4 R24, [R128+0x8800] ;  /* 0x008800008018783b */ /* 0x000fe20000004200 */
[----:B------:R-:W-:Y:S01]  /*53f0*/  FADD.FTZ R108, R109, R108 ;  /* 0x0000006c6d6c7221 */ /* 0x000fe20000010000 */
[----:B------:R-:W-:-:S04]  /*5400*/  ISETP.GT.AND P1, PT, R28, R145, PT ;  /* 0x000000911c00720c */ /* 0x000fc80003f24270 */
[----:B------:R-:W-:Y:S08]  /*5410*/  MUFU.EX2 R106, R106 ;  /* 0x0000006a006a7308 */ /* 0x000ff00000000800 */
[----:B------:R-:W1:Y:S01]  /*5420*/  MUFU.EX2 R111, R111 ;  /* 0x0000006f006f7308 */ /* 0x000e620000000800 */
[----:B----4-:R-:W-:Y:S01]  /*5430*/  F2FP.BF16.F32.PACK_AB R66, R102, R105 ;  /* 0x000000696642723e */ /* 0x010fe200000010ff */
[----:B------:R-:W-:-:S04]  /*5440*/  FADD.FTZ R105, R105, R108 ;  /* 0x0000006c69697221 */ /* 0x000fc80000010000 */
[----:B------:R-:W-:Y:S02]  /*5450*/  FADD.FTZ R102, R102, R105 ;  /* 0x0000006966667221 */ /* 0x000fe40000010000 */
[----:B------:R-:W-:Y:S08]  /*5460*/  MUFU.EX2 R107, R107 ;  /* 0x0000006b006b7308 */ /* 0x000ff00000000800 */
[----:B------:R-:W4:Y:S01]  /*5470*/  MUFU.EX2 R104, R104 ;  /* 0x0000006800687308 */ /* 0x000f220000000800 */
[----:B-1----:R-:W-:Y:S01]  /*5480*/  F2FP.BF16.F32.PACK_AB R65, R111, R106 ;  /* 0x0000006a6f41723e */ /* 0x002fe200000010ff */
[----:B------:R-:W-:-:S06]  /*5490*/  FADD.FTZ R106, R106, R111 ;  /* 0x0000006f6a6a7221 */ /* 0x000fcc0000010000 */
[----:B------:R-:W-:Y:S08]  /*54a0*/  MUFU.EX2 R33, R33 ;  /* 0x0000002100217308 */ /* 0x000ff00000000800 */
[----:B------:R-:W1:Y:S01]  /*54b0*/  MUFU.EX2 R32, R32 ;  /* 0x0000002000207308 */ /* 0x000e620000000800 */
[----:B----4-:R-:W-:-:S07]  /*54c0*/  F2FP.BF16.F32.PACK_AB R67, R104, R107 ;  /* 0x0000006b6843723e */ /* 0x010fce00000010ff */
[----:B------:R-:W-:Y:S01]  /*54d0*/  MUFU.EX2 R29, R29 ;  /* 0x0000001d001d7308 */ /* 0x000fe20000000800 */
[C---:B------:R-:W-:Y:S07]  /*54e0*/  HMMA.16816.F32.BF16 R88, R64.reuse, R84, RZ ;  /* 0x000000544058723c */ /* 0x040fee00000418ff */
[----:B------:R-:W4:Y:S01]  /*54f0*/  MUFU.EX2 R0, R0 ;  /* 0x0000000000007308 */ /* 0x000f220000000800 */
[----:B------:R-:W-:Y:S01]  /*5500*/  HMMA.16816.F32.BF16 R84, R64, R86, RZ ;  /* 0x000000564054723c */ /* 0x000fe200000418ff */
[----:B-1----:R-:W-:Y:S01]  /*5510*/  F2FP.BF16.F32.PACK_AB R4, R32, R33 ;  /* 0x000000212004723e */ /* 0x002fe200000010ff */
[----:B------:R-:W-:-:S04]  /*5520*/  FADD.FTZ R33, R33, R102 ;  /* 0x0000006621217221 */ /* 0x000fc80000010000 */
[----:B------:R-:W-:Y:S01]  /*5530*/  FADD.FTZ R32, R32, R33 ;  /* 0x0000002120207221 */ /* 0x000fe20000010000 */
[----:B------:R-:W-:Y:S01]  /*5540*/  MUFU.EX2 R34, R34 ;  /* 0x0000002200227308 */ /* 0x000fe20000000800 */
[C---:B------:R-:W-:Y:S07]  /*5550*/  HMMA.16816.F32.BF16 R80, R64.reuse, R76, RZ ;  /* 0x0000004c4050723c */ /* 0x040fee00000418ff */
[----:B------:R-:W1:Y:S01]  /*5560*/  MUFU.EX2 R35, R35 ;  /* 0x0000002300237308 */ /* 0x000e620000000800 */
[----:B----4-:R-:W-:Y:S01]  /*5570*/  F2FP.BF16.F32.PACK_AB R6, R0, R29 ;  /* 0x0000001d0006723e */ /* 0x010fe200000010ff */
[----:B------:R-:W-:Y:S01]  /*5580*/  HMMA.16816.F32.BF16 R44, R64, R48, RZ ;  /* 0x00000030402c723c */ /* 0x000fe200000418ff */
[----:B------:R-:W-:-:S04]  /*5590*/  FADD.FTZ R29, R29, R32 ;  /* 0x000000201d1d7221 */ /* 0x000fc80000010000 */
[----:B------:R-:W-:Y:S01]  /*55a0*/  FADD.FTZ R0, R0, R29 ;  /* 0x0000001d00007221 */ /* 0x000fe20000010000 */
[----:B------:R-:W-:Y:S02]  /*55b0*/  MUFU.EX2 R31, R31 ;  /* 0x0000001f001f7308 */ /* 0x000fe40000000800 */
[C---:B------:R-:W-:Y:S06]  /*55c0*/  HMMA.16816.F32.BF16 R76, R64.reuse, R78, RZ ;  /* 0x0000004e404c723c */ /* 0x040fec00000418ff */
[----:B------:R-:W4:Y:S01]  /*55d0*/  MUFU.EX2 R30, R30 ;  /* 0x0000001e001e7308 */ /* 0x000f220000000800 */
[----:B-1----:R-:W-:Y:S01]  /*55e0*/  F2FP.BF16.F32.PACK_AB R5, R35, R34 ;  /* 0x000000222305723e */ /* 0x002fe200000010ff */
[C---:B------:R-:W-:Y:S06]  /*55f0*/  HMMA.16816.F32.BF16 R48, R64.reuse, R50, RZ ;  /* 0x000000324030723c */ /* 0x040fec00000418ff */
[----:B------:R-:W-:Y:S02]  /*5600*/  MUFU.EX2 R165, R165 ;  /* 0x000000a500a57308 */ /* 0x000fe40000000800 */
[C---:B------:R-:W-:Y:S06]  /*5610*/  HMMA.16816.F32.BF16 R96, R64.reuse, R92, RZ ;  /* 0x0000005c4060723c */ /* 0x040fec00000418ff */
[----:B------:R-:W-:Y:S01]  /*5620*/  MUFU.EX2 R127, R127 ;  /* 0x0000007f007f7308 */ /* 0x000fe20000000800 */
[----:B----4-:R-:W-:Y:S01]  /*5630*/  F2FP.BF16.F32.PACK_AB R7, R30, R31 ;  /* 0x0000001f1e07723e */ /* 0x010fe200000010ff */
[----:B------:R-:W-:Y:S06]  /*5640*/  HMMA.16816.F32.BF16 R92, R64, R94, RZ ;  /* 0x0000005e405c723c */ /* 0x000fec00000418ff */
[----:B------:R-:W-:Y:S02]  /*5650*/  MUFU.EX2 R117, R117 ;  /* 0x0000007500757308 */ /* 0x000fe40000000800 */
[C---:B--2---:R-:W-:Y:S06]  /*5660*/  HMMA.16816.F32.BF16 R88, R4.reuse, R12, R88 ;  /* 0x0000000c0458723c */ /* 0x044fec0000041858 */
[----:B------:R-:W-:Y:S02]  /*5670*/  MUFU.EX2 R118, R118 ;  /* 0x0000007600767308 */ /* 0x000fe40000000800 */
[C---:B------:R-:W-:Y:S01]  /*5680*/  HMMA.16816.F32.BF16 R84, R4.reuse, R14, R84 ;  /* 0x0000000e0454723c */ /* 0x040fe20000041854 */
[----:B------:R-:W1:Y:S05]  /*5690*/  LDSM.16.MT88.4 R12, [R130+0xa800] ;  /* 0x00a80000820c783b */ /* 0x000e6a0000004200 */
[----:B------:R-:W-:Y:S02]  /*56a0*/  MUFU.EX2 R114, R114 ;  /* 0x0000007200727308 */ /* 0x000fe40000000800 */
[C---:B---3--:R-:W-:Y:S06]  /*56b0*/  HMMA.16816.F32.BF16 R80, R4.reuse, R8, R80 ;  /* 0x000000080450723c */ /* 0x048fec0000041850 */
[----:B------:R-:W-:Y:S02]  /*56c0*/  MUFU.EX2 R167, R167 ;  /* 0x000000a700a77308 */ /* 0x000fe40000000800 */
[----:B------:R-:W-:Y:S01]  /*56d0*/  HMMA.16816.F32.BF16 R76, R4, R10, R76 ;  /* 0x0000000a044c723c */ /* 0x000fe2000004184c */
[----:B------:R-:W2:Y:S07]  /*56e0*/  LDSM.16.MT88.4 R8, [R129+0xa800] ;  /* 0x00a800008108783b */ /* 0x000eae0000004200 */
[C---:B------:R-:W-:Y:S08]  /*56f0*/  HMMA.16816.F32.BF16 R72, R64.reuse, R68, RZ ;  /* 0x000000444048723c */ /* 0x040ff000000418ff */
[C---:B------:R-:W-:Y:S08]  /*5700*/  HMMA.16816.F32.BF16 R36, R64.reuse, R40, RZ ;  /* 0x000000284024723c */ /* 0x040ff000000418ff */
[----:B------:R-:W-:Y:S08]  /*5710*/  HMMA.16816.F32.BF16 R52, R64, R56, RZ ;  /* 0x000000384034723c */ /* 0x000ff000000418ff */
        /* <DEDUP_REMOVED lines=8> */
[----:B------:R-:W-:Y:S07]  /*57a0*/  LDSM.16.MT88.4 R20, [R129+0x9800] ;  /* 0x009800008114783b */ /* 0x000fee0000004200 */
        /* <DEDUP_REMOVED lines=9> */
[----:B------:R-:W-:Y:S01]  /*5840*/  HMMA.16816.F32.BF16 R72, R4, R24, R72 ;  /* 0x000000180448723c */ /* 0x000fe20000041848 */
[-CC-:B------:R-:W-:Y:S01]  /*5850*/  FFMA.FTZ R25, R164, R110.reuse, -R125.reuse ;  /* 0x0000006ea4197223 */ /* 0x180fe2000001087d */
[-C--:B------:R-:W-:Y:S01]  /*5860*/  FFMA.FTZ R24, R126, R110.reuse, -R125 ;  /* 0x0000006e7e187223 */ /* 0x080fe2000001087d */
[-CC-:B------:R-:W-:Y:S01]  /*5870*/  FFMA.FTZ R164, R174, R110.reuse, -R113.reuse ;  /* 0x0000006eaea47223 */ /* 0x180fe20000010871 */
[----:B------:R-:W-:-:S03]  /*5880*/  FFMA.FTZ R126, R170, R110, -R113 ;  /* 0x0000006eaa7e7223 */ /* 0x000fc60000010871 */
[----:B------:R-:W-:Y:S01]  /*5890*/  MUFU.EX2 R25, R25 ;  /* 0x0000001900197308 */ /* 0x000fe20000000800 */
[C---:B------:R-:W-:Y:S01]  /*58a0*/  HMMA.16816.F32.BF16 R68, R4.reuse, R26, R68 ;  /* 0x0000001a0444723c */ /* 0x040fe20000041844 */
[-CC-:B------:R-:W-:Y:S01]  /*58b0*/  FFMA.FTZ R27, R168, R110.reuse, -R125.reuse ;  /* 0x0000006ea81b7223 */ /* 0x180fe2000001087d */
[-CC-:B------:R-:W-:Y:S01]  /*58c0*/  FFMA.FTZ R26, R166, R110.reuse, -R125.reuse ;  /* 0x0000006ea61a7223 */ /* 0x180fe2000001087d */
[-CC-:B------:R-:W-:Y:S01]  /*58d0*/  FFMA.FTZ R166, R115, R110.reuse, -R125.reuse ;  /* 0x0000006e73a67223 */ /* 0x180fe2000001087d */
[-CC-:B------:R-:W-:Y:S01]  /*58e0*/  FFMA.FTZ R115, R116, R110.reuse, -R125.reuse ;  /* 0x0000006e74737223 */ /* 0x180fe2000001087d */
[-C--:B------:R-:W-:Y:S01]  /*58f0*/  FFMA.FTZ R116, R119, R110.reuse, -R125 ;  /* 0x0000006e77747223 */ /* 0x080fe2000001087d */
[----:B------:R-:W-:Y:S01]  /*5900*/  FFMA.FTZ R119, R124, R110, -R113 ;  /* 0x0000006e7c777223 */ /* 0x000fe20000010871 */
[----:B------:R-:W-:Y:S01]  /*5910*/  MUFU.EX2 R27, R27 ;  /* 0x0000001b001b7308 */ /* 0x000fe20000000800 */
[C---:B---3--:R-:W-:Y:S07]  /*5920*/  HMMA.16816.F32.BF16 R36, R4.reuse, R16, R36 ;  /* 0x000000100424723c */ /* 0x048fee0000041824 */
[----:B------:R-:W3:Y:S01]  /*5930*/  MUFU.EX2 R26, R26 ;  /* 0x0000001a001a7308 */ /* 0x000ee20000000800 */
[----:B------:R-:W-:Y:S01]  /*5940*/  HMMA.16816.F32.BF16 R40, R4, R18, R40 ;  /* 0x000000120428723c */ /* 0x000fe20000041828 */
[----:B------:R-:W4:Y:S06]  /*5950*/  LDSM.16.MT88.4 R16, [R130+0x9000] ;  /* 0x009000008210783b */ /* 0x000f2c0000004200 */
[----:B------:R-:W5:Y:S08]  /*5960*/  MUFU.EX2 R24, R24 ;  /* 0x0000001800187308 */ /* 0x000f700000000800 */
[----:B------:R-:W2:Y:S01]  /*5970*/  MUFU.EX2 R164, R164 ;  /* 0x000000a400a47308 */ /* 0x000ea20000000800 */
[----:B---3--:R-:W-:Y:S01]  /*5980*/  F2FP.BF16.F32.PACK_AB R4, R26, R27 ;  /* 0x0000001b1a04723e */ /* 0x008fe200000010ff */
[----:B------:R-:W-:-:S04]  /*5990*/  FADD.FTZ R27, R27, R0 ;  /* 0x000000001b1b7221 */ /* 0x000fc80000010000 */
[----:B------:R-:W-:Y:S02]  /*59a0*/  FADD.FTZ R26, R26, R27 ;  /* 0x0000001b1a1a7221 */ /* 0x000fe40000010000 */
[----:B------:R-:W3:Y:S01]  /*59b0*/  MUFU.EX2 R126, R126 ;  /* 0x0000007e007e7308 */ /* 0x000ee20000000800 */
[----:B-----5:R-:W-:Y:S01]  /*59c0*/  F2FP.BF16.F32.PACK_AB R6, R24, R25 ;  /* 0x000000191806723e */ /* 0x020fe200000010ff */
[----:B------:R-:W-:-:S04]  /*59d0*/  FADD.FTZ R25, R25, R26 ;  /* 0x0000001a19197221 */ /* 0x000fc80000010000 */
[----:B------:R-:W-:Y:S02]  /*59e0*/  FADD.FTZ R24, R24, R25 ;  /* 0x0000001918187221 */ /* 0x000fe40000010000 */
[----:B------:R-:W5:Y:S01]  /*59f0*/  MUFU.EX2 R166, R166 ;  /* 0x000000a600a67308 */ /* 0x000f620000000800 */
[----:B--2---:R-:W-:-:S07]  /*5a00*/  F2FP.BF16.F32.PACK_AB R5, R164, R165 ;  /* 0x000000a5a405723e */ /* 0x004fce00000010ff */
[----:B------:R-:W-:Y:S01]  /*5a10*/  MUFU.EX2 R115, R115 ;  /* 0x0000007300737308 */ /* 0x000fe20000000800 */
[----:B---3--:R-:W-:-:S07]  /*5a20*/  F2FP.BF16.F32.PACK_AB R7, R126, R127 ;  /* 0x0000007f7e07723e */ /* 0x008fce00000010ff */
[C---:B------:R-:W-:Y:S01]  /*5a30*/  HMMA.16816.F32.BF16 R96, R4.reuse, R8, R96 ;  /* 0x000000080460723c */ /* 0x040fe20000041860 */
[----:B------:R-:W2:Y:S07]  /*5a40*/  MUFU.EX2 R116, R116 ;  /* 0x0000007400747308 */ /* 0x000eae0000000800 */
[C---:B------:R-:W-:Y:S01]  /*5a50*/  HMMA.16816.F32.BF16 R92, R4.reuse, R10, R92 ;  /* 0x0000000a045c723c */ /* 0x040fe2000004185c */
[----:B------:R-:W3:Y:S01]  /*5a60*/  LDSM.16.MT88.4 R8, [R128+0x9000] ;  /* 0x009000008008783b */ /* 0x000ee20000004200 */
[----:B------:R-:W2:Y:S06]  /*5a70*/  MUFU.EX2 R119, R119 ;  /* 0x0000007700777308 */ /* 0x000eac0000000800 */
[C---:B-1----:R-:W-:Y:S08]  /*5a80*/  HMMA.16816.F32.BF16 R80, R4.reuse, R12, R80 ;  /* 0x0000000c0450723c */ /* 0x042ff00000041850 */
        /* <DEDUP_REMOVED lines=20> */
[----:B-----5:R-:W-:Y:S01]  /*5bd0*/  F2FP.BF16.F32.PACK_AB R4, R166, R117 ;  /* 0x00000075a604723e */ /* 0x020fe200000010ff */
[----:B------:R-:W-:Y:S01]  /*5be0*/  FADD.FTZ R117, R117, R24 ;  /* 0x0000001875757221 */ /* 0x000fe20000010000 */
[----:B--2---:R-:W-:-:S02]  /*5bf0*/  F2FP.BF16.F32.PACK_AB R6, R116, R115 ;  /* 0x000000737406723e */ /* 0x004fc400000010ff */
[----:B------:R-:W-:Y:S01]  /*5c00*/  F2FP.BF16.F32.PACK_AB R5, R118, R119 ;  /* 0x000000777605723e */ /* 0x000fe200000010ff */
[----:B------:R-:W-:Y:S01]  /*5c10*/  FADD.FTZ R166, R166, R117 ;  /* 0x00000075a6a67221 */ /* 0x000fe20000010000 */
[----:B------:R-:W-:-:S03]  /*5c20*/  F2FP.BF16.F32.PACK_AB R7, R167, R114 ;  /* 0x00000072a707723e */ /* 0x000fc600000010ff */
[----:B------:R-:W-:-:S04]  /*5c30*/  FADD.FTZ R115, R115, R166 ;  /* 0x000000a673737221 */ /* 0x000fc80000010000 */
[----:B----4-:R-:W-:Y:S01]  /*5c40*/  HMMA.16816.F32.BF16 R44, R4, R16, R44 ;  /* 0x00000010042c723c */ /* 0x010fe2000004182c */
[----:B------:R-:W-:Y:S01]  /*5c50*/  FADD.FTZ R17, R107, R106 ;  /* 0x0000006a6b117221 */ /* 0x000fe20000010000 */
[----:B------:R-:W-:-:S03]  /*5c60*/  FADD.FTZ R169, R116, R115 ;  /* 0x0000007374a97221 */ /* 0x000fc60000010000 */
        /* <DEDUP_REMOVED lines=8> */
[----:B------:R-:W2:Y:S01]  /*5cf0*/  LDSM.16.MT88.4 R8, [R134+0xb800] ;  /* 0x00b800008608783b */ /* 0x000ea20000004200 */
[----:B------:R-:W-:-:S04]  /*5d00*/  FADD.FTZ R165, R165, R30 ;  /* 0x0000001ea5a57221 */ /* 0x000fc80000010000 */
[----:B------:R-:W-:Y:S02]  /*5d10*/  FADD.FTZ R164, R164, R165 ;  /* 0x000000a5a4a47221 */ /* 0x000fe40000010000 */
[----:B-1----:R-:W-:Y:S02]  /*5d20*/  HMMA.16816.F32.BF16 R96, R4, R12, R96 ;  /* 0x0000000c0460723c */ /* 0x002fe40000041860 */
[----:B------:R-:W-:-:S04]  /*5d30*/  FADD.FTZ R127, R127, R164 ;  /* 0x000000a47f7f7221 */ /* 0x000fc80000010000 */
[----:B------:R-:W-:Y:S02]  /*5d40*/  FADD.FTZ R126, R126, R127 ;  /* 0x0000007f7e7e7221 */ /* 0x000fe40000010000 */
[----:B------:R-:W-:Y:S01]  /*5d50*/  HMMA.16816.F32.BF16 R92, R4, R14, R92 ;  /* 0x0000000e045c723c */ /* 0x000fe2000004185c */
[----:B------:R-:W1:Y:S01]  /*5d60*/  LDSM.16.MT88.4 R12, [R128+0x9800] ;  /* 0x00980000800c783b */ /* 0x000e620000004200 */
[----:B------:R-:W-:-:S04]  /*5d70*/  FADD.FTZ R119, R119, R126 ;  /* 0x0000007e77777221 */ /* 0x000fc80000010000 */
[----:B------:R-:W-:Y:S02]  /*5d80*/  FADD.FTZ R119, R118, R119 ;  /* 0x0000007776777221 */ /* 0x000fe40000010000 */
[----:B------:R-:W-:Y:S02]  /*5d90*/  HMMA.16816.F32.BF16 R76, R4, R22, R76 ;  /* 0x00000016044c723c */ /* 0x000fe4000004184c */
[----:B------:R-:W-:-:S04]  /*5da0*/  FADD.FTZ R114, R114, R119 ;  /* 0x0000007772727221 */ /* 0x000fc80000010000 */
[----:B------:R-:W-:Y:S02]  /*5db0*/  FADD.FTZ R167, R167, R114 ;  /* 0x00000072a7a77221 */ /* 0x000fe40000010000 */
[C---:B------:R-:W-:Y:S08]  /*5dc0*/  HMMA.16816.F32.BF16 R48, R4.reuse, R18, R48 ;  /* 0x000000120430723c */ /* 0x040ff00000041830 */
[C---:B--2---:R-:W-:Y:S08]  /*5dd0*/  HMMA.16816.F32.BF16 R36, R4.reuse, R8, R36 ;  /* 0x000000080424723c */ /* 0x044ff00000041824 */
[C---:B------:R-:W-:Y:S01]  /*5de0*/  HMMA.16816.F32.BF16 R40, R4.reuse, R10, R40 ;  /* 0x0000000a0428723c */ /* 0x040fe20000041828 */
[----:B------:R-:W2:Y:S07]  /*5df0*/  LDSM.16.MT88.4 R8, [R128+0xb800] ;  /* 0x00b800008008783b */ /* 0x000eae0000004200 */
[C---:B-1----:R-:W-:Y:S08]  /*5e00*/  HMMA.16816.F32.BF16 R72, R4.reuse, R12, R72 ;  /* 0x0000000c0448723c */ /* 0x042ff00000041848 */
[C---:B------:R-:W-:Y:S01]  /*5e10*/  HMMA.16816.F32.BF16 R68, R4.reuse, R14, R68 ;  /* 0x0000000e0444723c */ /* 0x040fe20000041844 */
[----:B------:R-:W1:Y:S07]  /*5e20*/  LDSM.16.MT88.4 R12, [R129+0xb800] ;  /* 0x00b80000810c783b */ /* 0x000e6e0000004200 */
[C---:B--2---:R-:W-:Y:S08]  /*5e30*/  HMMA.16816.F32.BF16 R60, R4.reuse, R8, R60 ;  /* 0x00000008043c723c */ /* 0x044ff0000004183c */
        /* <DEDUP_REMOVED lines=72> */
.L_x_10595:
        /* <DEDUP_REMOVED lines=8> */
.L_x_10596:
[----:B------:R-:W-:Y:S05]  /*6340*/  BSYNC.RECONVERGENT B0 ;  /* 0x0000000000007941 */ /* 0x000fea0003800200 */
.L_x_10594:
        /* <DEDUP_REMOVED lines=149> */
[----:B------:R-:W-:Y:S01]  /*6ca0*/  HMMA.16816.F32.BF16 R4, R116, R106, R4 ;  /* 0x0000006a7404723c */ /* 0x000fe20000041804 */
[----:B------:R-:W2:Y:S01]  /*6cb0*/  LDSM.16.M88.4 R104, [R131+0x7800] ;  /* 0x007800008368783b */ /* 0x000ea20000000200 */
[----:B------:R-:W-:-:S06]  /*6cc0*/  DEPBAR.LE SB0, 0x0 ;  /* 0x000080000000791a */ /* 0x000fcc0000000000 */
[C---:B-1----:R-:W-:Y:S08]  /*6cd0*/  HMMA.16816.F32.BF16 R32, R116.reuse, R112, R32 ;  /* 0x000000707420723c */ /* 0x042ff00000041820 */
[C---:B------:R-:W-:Y:S08]  /*6ce0*/  HMMA.16816.F32.BF16 R28, R116.reuse, R114, R28 ;  /* 0x00000072741c723c */ /* 0x040ff0000004181c */
[C---:B---3--:R-:W-:Y:S08]  /*6cf0*/  HMMA.16816.F32.BF16 R24, R116.reuse, R108, R24 ;  /* 0x0000006c7418723c */ /* 0x048ff00000041818 */
        /* <DEDUP_REMOVED lines=8> */
[----:B------:R-:W-:Y:S01]  /*6d80*/  IMAD.MOV.U32 R106, RZ, RZ, RZ ;  /* 0x000000ffff6a7224 */ /* 0x000fe200078e00ff */
[----:B------:R-:W-:Y:S01]  /*6d90*/  IADD3 R109, PT, PT, R103, -0x80, RZ ;  /* 0xffffff80676d7810 */ /* 0x000fe20007ffe0ff */
[----:B------:R-:W-:-:S03]  /*6da0*/  IMAD.SHL.U32 R111, R0, 0x40, RZ ;  /* 0x00000040006f7824 */ /* 0x000fc600078e00ff */
[----:B------:R-:W-:Y:S02]  /*6db0*/  IABS R103, R109 ;  /* 0x0000006d00677213 */ /* 0x000fe40000000000 */
[-C--:B--2---:R-:W-:Y:S02]  /*6dc0*/  IABS R102, R104.reuse ;  /* 0x0000006800667213 */ /* 0x084fe40000000000 */
[----:B------:R-:W-:Y:S02]  /*6dd0*/  LOP3.LUT R109, R109, R104, RZ, 0x3c, !PT ;  /* 0x000000686d6d7212 */ /* 0x000fe400078e3cff */
[----:B------:R-:W1:Y:S08]  /*6de0*/  I2F.RP R110, R102 ;  /* 0x00000066006e7306 */ /* 0x000e700000209400 */
[----:B-1----:R-:W1:Y:S02]  /*6df0*/  MUFU.RCP R107, R110 ;  /* 0x0000006e006b7308 */ /* 0x002e640000001000 */
[----:B-1----:R-:W-:-:S06]  /*6e00*/  VIADD R107, R107, 0xffffffe ;  /* 0x0ffffffe6b6b7836 */ /* 0x002fcc0000000000 */
[----:B------:R-:W1:Y:S02]  /*6e10*/  F2I.FTZ.U32.TRUNC.NTZ R107, R107 ;  /* 0x0000006b006b7305 */ /* 0x000e64000021f000 */
[----:B-1----:R-:W-:-:S04]  /*6e20*/  IMAD.MOV R105, RZ, RZ, -R107 ;  /* 0x000000ffff697224 */ /* 0x002fc800078e0a6b */
[----:B------:R-:W-:Y:S01]  /*6e30*/  IMAD R108, R105, R102, RZ ;  /* 0x00000066696c7224 */ /* 0x000fe200078e02ff */
[----:B------:R-:W-:Y:S02]  /*6e40*/  IABS R105, R111 ;  /* 0x0000006f00697213 */ /* 0x000fe40000000000 */
[----:B------:R-:W-:Y:S01]  /*6e50*/  LOP3.LUT R111, R111, R104, RZ, 0x3c, !PT ;  /* 0x000000686f6f7212 */ /* 0x000fe200078e3cff */
[----:B------:R-:W-:Y:S01]  /*6e60*/  IMAD.HI.U32 R108, R107, R108, R106 ;  /* 0x0000006c6b6c7227 */ /* 0x000fe200078e006a */
[----:B------:R-:W-:Y:S02]  /*6e70*/  IABS R106, R104 ;  /* 0x00000068006a7213 */ /* 0x000fe40000000000 */
[----:B------:R-:W-:Y:S02]  /*6e80*/  ISETP.GE.AND P4, PT, R111, RZ, PT ;  /* 0x000000ff6f00720c */ /* 0x000fe40003f86270 */
[----:B------:R-:W-:Y:S01]  /*6e90*/  IADD3 R106, PT, PT, RZ, -R106, RZ ;  /* 0x8000006aff6a7210 */ /* 0x000fe20007ffe0ff */
[C---:B------:R-:W-:Y:S01]  /*6ea0*/  IMAD.HI.U32 R107, R108.reuse, R103, RZ ;  /* 0x000000676c6b7227 */ /* 0x040fe200078e00ff */
[----:B------:R-:W2:Y:S03]  /*6eb0*/  LD.E.64 R110, desc[UR4][R2.64+0x20] ;  /* 0x00002004026e7980 */ /* 0x000ea6000c101b00 */
        /* <DEDUP_REMOVED lines=41> */
.L_x_10600:
        /* <DEDUP_REMOVED lines=8> */
.L_x_10601:
[----:B------:R-:W-:Y:S05]  /*71d0*/  BSYNC.RECONVERGENT B0 ;  /* 0x0000000000007941 */ /* 0x000fea0003800200 */
.L_x_10599:
[C---:B------:R-:W-:Y:S01]  /*71e0*/  IMAD.SHL.U32 R102, R140.reuse, 0x20, RZ ;  /* 0x000000208c667824 */ /* 0x040fe200078e00ff */
[C---:B------:R-:W-:Y:S01]  /*71f0*/  LEA R106, P0, R140.reuse, R146, 0x5 ;  /* 0x000000928c6a7211 */ /* 0x040fe200078028ff */
[----:B------:R-:W-:Y:S01]  /*7200*/  @!PT LDS RZ, [RZ] ;  /* 0x00000000fffff984 */ /* 0x000fe20000000800 */
[----:B------:R-:W-:Y:S01]  /*7210*/  @!PT LDS RZ, [RZ] ;  /* 0x00000000fffff984 */ /* 0x000fe20000000800 */
[----:B------:R-:W-:Y:S01]  /*7220*/  @!PT LDS RZ, [RZ] ;  /* 0x00000000fffff984 */ /* 0x000fe20000000800 */
[----:B------:R1:W-:Y:S01]  /*7230*/  @!P2 LDGSTS.E.BYPASS.LTC128B.128 [R153+0x4000], desc[UR4][R146.64] ;  /* 0x040000009299afae */ /* 0x0003e2000b981a04 */
[--C-:B------:R-:W-:Y:S02]  /*7240*/  SHF.L.U64.HI R103, R140, 0x5, R141.reuse ;  /* 0x000000058c677819 */ /* 0x100fe4000001028d */
[----:B------:R-:W-:Y:S01]  /*7250*/  IADD3 R104, P3, PT, R102, R106, RZ ;  /* 0x0000006a66687210 */ /* 0x000fe20007f7e0ff */
[----:B------:R1:W-:Y:S01]  /*7260*/  @P2 STS.128 [R153+0x4000], RZ ;  /* 0x004000ff99002388 */ /* 0x0003e20000000c00 */
[----:B------:R-:W-:Y:S02]  /*7270*/  LEA.HI.X R107, R140, R147, R141, 0x5, P0 ;  /* 0x000000938c6b7211 */ /* 0x000fe400000f2c8d */
[----:B------:R-:W-:Y:S01]  /*7280*/  IADD3 R102, P0, PT, R104, R102, RZ ;  /* 0x0000006668667210 */ /* 0x000fe20007f1e0ff */
[----:B------:R-:W-:Y:S01]  /*7290*/  @!PT LDS RZ, [RZ] ;  /* 0x00000000fffff984 */ /* 0x000fe20000000800 */
[----:B------:R-:W-:Y:S01]  /*72a0*/  @!PT LDS RZ, [RZ] ;  /* 0x00000000fffff984 */ /* 0x000fe20000000800 */
[----:B------:R-:W-:Y:S01]  /*72b0*/  @!PT LDS RZ, [RZ] ;  /* 0x00000000fffff984 */ /* 0x000fe20000000800 */
[----:B------:R1:W-:Y:S02]  /*72c0*/  @!P1 LDGSTS.E.BYPASS.LTC128B.128 [R153+0x6000], desc[UR4][R146.64+0x80] ;  /* 0x0600008092999fae */ /* 0x0003e4000b981a04 */
[----:B------:R-:W-:-:S02]  /*72d0*/  IMAD.X R105, R103, 0x1, R107, P3 ;  /* 0x0000000167697824 */ /* 0x000fc400018e066b */
        /* <DEDUP_REMOVED lines=33> */
.L_x_10598:
[----:B------:R-:W-:Y:S05]  /*74f0*/  BSYNC.RECONVERGENT B1 ;  /* 0x0000000000017941 */ /* 0x000fea0003800200 */
.L_x_10597:
[----:B-1----:R-:W2:Y:S01]  /*7500*/  LD.E R102, desc[UR4][R2.64+0xdc] ;  /* 0x0000dc0402667980 */ /* 0x002ea2000c101900 */
[----:B------:R-:W-:-:S04]  /*7510*/  IMAD R103, R121, 0x40, R120 ;  /* 0x0000004079677824 */ /* 0x000fc800078e0278 */
[C---:B------:R-:W-:Y:S02]  /*7520*/  VIADD R105, R103.reuse, 0xffffff80 ;  /* 0xffffff8067697836 */ /* 0x040fe40000000000 */
[----:B------:R-:W-:-:S03]  /*7530*/  VIADD R104, R103, 0xffffff81 ;  /* 0xffffff8167687836 */ /* 0x000fc60000000000 */
[C---:B------:R-:W-:Y:S02]  /*7540*/  ISETP.GE.AND P1, PT, R105.reuse, R163, PT ;  /* 0x000000a36900720c */ /* 0x040fe40003f26270 */
[C---:B------:R-:W-:Y:S02]  /*7550*/  ISETP.GE.AND P0, PT, R105.reuse, R161, PT ;  /* 0x000000a16900720c */ /* 0x040fe40003f06270 */
[-C--:B------:R-:W-:Y:S02]  /*7560*/  ISETP.GE.AND P5, PT, R105, R162.reuse, PT ;  /* 0x000000a26900720c */ /* 0x080fe40003fa6270 */
[----:B------:R-:W-:Y:S01]  /*7570*/  FSEL R106, R8, -INF , P1 ;  /* 0xff800000086a7808 */ /* 0x000fe20000800000 */
[----:B------:R-:W-:Y:S01]  /*7580*/  VIADD R8, R103, 0xffffff88 ;  /* 0xffffff8867087836 */ /* 0x000fe20000000000 */
[C---:B------:R-:W-:Y:S02]  /*7590*/  ISETP.GE.AND P3, PT, R104.reuse, R163, PT ;  /* 0x000000a36800720c */ /* 0x040fe40003f66270 */
[----:B------:R-:W-:-:S02]  /*75a0*/  ISETP.GE.AND P6, PT, R104, R162, PT ;  /* 0x000000a26800720c */ /* 0x000fc40003fc6270 */
[C---:B------:R-:W-:Y:S02]  /*75b0*/  ISETP.GE.AND P2, PT, R104.reuse, R161, PT ;  /* 0x000000a16800720c */ /* 0x040fe40003f46270 */
[-C--:B------:R-:W-:Y:S02]  /*75c0*/  ISETP.GE.AND P1, PT, R104, R160.reuse, PT ;  /* 0x000000a06800720c */ /* 0x080fe40003f26270 */
[----:B------:R-:W-:Y:S01]  /*75d0*/  ISETP.GE.AND P4, PT, R105, R160, PT ;  /* 0x000000a06900720c */ /* 0x000fe20003f86270 */
[----:B------:R-:W-:Y:S01]  /*75e0*/  VIADD R105, R103, 0xffffff89 ;  /* 0xffffff8967697836 */ /* 0x000fe20000000000 */
[----:B------:R-:W-:Y:S02]  /*75f0*/  FSEL R104, R10, -INF , P0 ;  /* 0xff8000000a687808 */ /* 0x000fe40000000000 */
[----:B------:R-:W-:Y:S02]  /*7600*/  FSEL R10, R106, -INF , !P5 ;  /* 0xff8000006a0a7808 */ /* 0x000fe40006800000 */
[----:B------:R-:W-:-:S02]  /*7610*/  FSEL R106, R9, -INF , P3 ;  /* 0xff800000096a7808 */ /* 0x000fc40001800000 */
[----:B------:R-:W-:Y:S02]  /*7620*/  ISETP.GE.AND P0, PT, R8, R163, PT ;  /* 0x000000a30800720c */ /* 0x000fe40003f06270 */
[----:B------:R-:W-:Y:S02]  /*7630*/  FSEL R9, R104, -INF , !P4 ;  /* 0xff80000068097808 */ /* 0x000fe40006000000 */
[C---:B------:R-:W-:Y:S02]  /*7640*/  ISETP.GE.AND P5, PT, R8.reuse, R162, PT ;  /* 0x000000a20800720c */ /* 0x040fe40003fa6270 */
[C---:B------:R-:W-:Y:S02]  /*7650*/  ISETP.GE.AND P3, PT, R8.reuse, R161, PT ;  /* 0x000000a10800720c */ /* 0x040fe40003f66270 */
[----:B------:R-:W-:Y:S02]  /*7660*/  ISETP.GE.AND P4, PT, R8, R160, PT ;  /* 0x000000a00800720c */ /* 0x000fe40003f86270 */
[----:B------:R-:W-:Y:S01]  /*7670*/  FSEL R8, R11, -INF , P2 ;  /* 0xff8000000b087808 */ /* 0x000fe20001000000 */
[----:B------:R-:W-:Y:S01]  /*7680*/  VIADD R11, R103, 0xffffff91 ;  /* 0xffffff91670b7836 */ /* 0x000fe20000000000 */
[----:B------:R-:W-:-:S02]  /*7690*/  FSEL R104, R106, -INF , !P6 ;  /* 0xff8000006a687808 */ /* 0x000fc40007000000 */
[----:B------:R-:W-:Y:S01]  /*76a0*/  FSEL R106, R4, -INF , P0 ;  /* 0xff800000046a7808 */ /* 0x000fe20000000000 */
[----:B------:R-:W-:Y:S01]  /*76b0*/  VIADD R4, R103, 0xffffff90 ;  /* 0xffffff9067047836 */ /* 0x000fe20000000000 */
[C---:B------:R-:W-:Y:S02]  /*76c0*/  ISETP.GE.AND P2, PT, R105.reuse, R163, PT ;  /* 0x000000a36900720c */ /* 0x040fe40003f46270 */
[----:B------:R-:W-:Y:S02]  /*76d0*/  FSEL R6, R6, -INF , P3 ;  /* 0xff80000006067808 */ /* 0x000fe40001800000 */
[----:B------:R-:W-:Y:S02]  /*76e0*/  FSEL R8, R8, -INF , !P1 ;  /* 0xff80000008087808 */ /* 0x000fe40004800000 */
[----:B------:R-:W-:Y:S02]  /*76f0*/  ISETP.GE.AND P1, PT, R105, R161, PT ;  /* 0x000000a16900720c */ /* 0x000fe40003f26270 */
[----:B------:R-:W-:-:S02]  /*7700*/  FSEL R106, R106, -INF , !P5 ;  /* 0xff8000006a6a7808 */ /* 0x000fc40006800000 */
[----:B------:R-:W-:Y:S02]  /*7710*/  FSEL R5, R5, -INF , P2 ;  /* 0xff80000005057808 */ /* 0x000fe40001000000 */
[----:B------:R-:W-:Y:S02]  /*7720*/  FSEL R6, R6, -INF , !P4 ;  /* 0xff80000006067808 */ /* 0x000fe40006000000 */
[C---:B------:R-:W-:Y:S02]  /*7730*/  ISETP.GE.AND P3, PT, R4.reuse, R163, PT ;  /* 0x000000a30400720c */ /* 0x040fe40003f66270 */
[C---:B------:R-:W-:Y:S02]  /*7740*/  ISETP.GE.AND P5, PT, R4.reuse, R162, PT ;  /* 0x000000a20400720c */ /* 0x040fe40003fa6270 */
[C---:B------:R-:W-:Y:S02]  /*7750*/  ISETP.GE.AND P2, PT, R4.reuse, R161, PT ;  /* 0x000000a10400720c */ /* 0x040fe40003f46270 */
[----:B------:R-:W-:-:S02]  /*7760*/  ISETP.GE.AND P4, PT, R4, R160, PT ;  /* 0x000000a00400720c */ /* 0x000fc40003f86270 */
[----:B------:R-:W-:Y:S02]  /*7770*/  ISETP.GE.AND P0, PT, R105, R160, PT ;  /* 0x000000a06900720c */ /* 0x000fe40003f06270 */
[----:B------:R-:W-:Y:S01]  /*7780*/  FSEL R4, R7, -INF , P1 ;  /* 0xff80000007047808 */ /* 0x000fe20000800000 */
[----:B------:R-:W-:Y:S01]  /*7790*/  VIADD R7, R103, 0xffffff98 ;  /* 0xffffff9867077836 */ /* 0x000fe20000000000 */
[----:B------:R-:W-:Y:S02]  /*77a0*/  ISETP.GE.AND P6, PT, R105, R162, PT ;  /* 0x000000a26900720c */ /* 0x000fe40003fc6270 */
[----:B------:R-:W-:Y:S02]  /*77b0*/  FSEL R4, R4, -INF , !P0 ;  /* 0xff80000004047808 */ /* 0x000fe40004000000 */
[C---:B------:R-:W-:Y:S02]  /*77c0*/  ISETP.GE.AND P0, PT, R11.reuse, R161, PT ;  /* 0x000000a10b00720c */ /* 0x040fe40003f06270 */
[----:B------:R-:W-:-:S02]  /*77d0*/  ISETP.GE.AND P1, PT, R11, R163, PT ;  /* 0x000000a30b00720c */ /* 0x000fc40003f26270 */
[----:B------:R-:W-:Y:S02]  /*77e0*/  FSEL R32, R32, -INF , P3 ;  /* 0xff80000020207808 */ /* 0x000fe40001800000 */
[----:B------:R-:W-:Y:S02]  /*77f0*/  FSEL R34, R34, -INF , P2 ;  /* 0xff80000022227808 */ /* 0x000fe40001000000 */
[----:B------:R-:W-:Y:S01]  /*7800*/  FSEL R110, R5, -INF , !P6 ;  /* 0xff800000056e7808 */ /* 0x000fe20007000000 */
[----:B------:R-:W-:Y:S01]  /*7810*/  VIADD R5, R103, 0xffffff99 ;  /* 0xffffff9967057836 */ /* 0x000fe20000000000 */
[----:B------:R-:W-:Y:S02]  /*7820*/  ISETP.GE.AND P3, PT, R11, R160, PT ;  /* 0x000000a00b00720c */ /* 0x000fe40003f66270 */
[----:B------:R-:W-:Y:S02]  /*7830*/  FSEL R35, R35, -INF , P0 ;  /* 0xff80000023237808 */ /* 0x000fe40000000000 */
[----:B------:R-:W-:-:S02]  /*7840*/  FSEL R168, R32, -INF , !P5 ;  /* 0xff80000020a87808 */ /* 0x000fc40006800000 */
[----:B------:R-:W-:Y:S02]  /*7850*/  FSEL R33, R33, -INF , P1 ;  /* 0xff80000021217808 */ /* 0x000fe40000800000 */
[----:B------:R-:W-:Y:S02]  /*7860*/  FSEL R172, R34, -INF , !P4 ;  /* 0xff80000022ac7808 */ /* 0x000fe40006000000 */
[-C--:B------:R-:W-:Y:S01]  /*7870*/  ISETP.GE.AND P6, PT, R11, R162.reuse, PT ;  /* 0x000000a20b00720c */ /* 0x080fe20003fc6270 */
[----:B------:R-:W-:Y:S01]  /*7880*/  VIADD R11, R103, 0xffffffb0 ;  /* 0xffffffb0670b7836 */ /* 0x000fe20000000000 */
[C---:B------:R-:W-:Y:S02]  /*7890*/  ISETP.GE.AND P2, PT, R7.reuse, R163, PT ;  /* 0x000000a30700720c */ /* 0x040fe40003f46270 */
[C---:B------:R-:W-:Y:S02]  /*78a0*/  ISETP.GE.AND P5, PT, R7.reuse, R162, PT ;  /* 0x000000a20700720c */ /* 0x040fe40003fa6270 */
[----:B------:R-:W-:-:S02]  /*78b0*/  ISETP.GE.AND P4, PT, R7, R161, PT ;  /* 0x000000a10700720c */ /* 0x000fc40003f86270 */
[----:B------:R-:W-:Y:S01]  /*78c0*/  ISETP.GE.AND P1, PT, R7, R160, PT ;  /* 0x000000a00700720c */ /* 0x000fe20003f26270 */
[----:B------:R-:W-:Y:S01]  /*78d0*/  VIADD R7, R103, 0xffffffa0 ;  /* 0xffffffa067077836 */ /* 0x000fe20000000000 */
[----:B------:R-:W-:Y:S02]  /*78e0*/  FSEL R166, R35, -INF , !P3 ;  /* 0xff80000023a67808 */ /* 0x000fe40005800000 */
[C---:B------:R-:W-:Y:S02]  /*78f0*/  ISETP.GE.AND P0, PT, R5.reuse, R163, PT ;  /* 0x000000a30500720c */ /* 0x040fe40003f06270 */
[----:B------:R-:W-:Y:S02]  /*7900*/  ISETP.GE.AND P3, PT, R5, R161, PT ;  /* 0x000000a10500720c */ /* 0x000fe40003f66270 */
[----:B------:R-:W-:Y:S02]  /*7910*/  FSEL R170, R33, -INF , !P6 ;  /* 0xff80000021aa7808 */ /* 0x000fe40007000000 */
[----:B------:R-:W-:Y:S01]  /*7920*/  FSEL R28, R28, -INF , P2 ;  /* 0xff8000001c1c7808 */ /* 0x000fe20001000000 */
[----:B------:R-:W-:Y:S01]  /*7930*/  LDSM.16.MT88.4 R32, [R128+0x8000] ;  /* 0x008000008020783b */ /* 0x000fe20000004200 */
[----:B------:R-:W-:-:S02]  /*7940*/  ISETP.GE.AND P6, PT, R5, R162, PT ;  /* 0x000000a20500720c */ /* 0x000fc40003fc6270 */
[----:B------:R-:W-:Y:S01]  /*7950*/  ISETP.GE.AND P2, PT, R5, R160, PT ;  /* 0x000000a00500720c */ /* 0x000fe20003f46270 */
[----:B------:R-:W-:Y:S01]  /*7960*/  VIADD R5, R103, 0xffffffa1 ;  /* 0xffffffa167057836 */ /* 0x000fe20000000000 */
[----:B------:R-:W-:Y:S02]  /*7970*/  FSEL R30, R30, -INF , P4 ;  /* 0xff8000001e1e7808 */ /* 0x000fe40002000000 */
[----:B------:R-:W-:Y:S02]  /*7980*/  ISETP.GE.AND P4, PT, R7, R163, PT ;  /* 0x000000a30700720c */ /* 0x000fe40003f86270 */
[----:B------:R-:W-:Y:S02]  /*7990*/  FSEL R29, R29, -INF , P0 ;  /* 0xff8000001d1d7808 */ /* 0x000fe40000000000 */
[----:B------:R-:W-:Y:S02]  /*79a0*/  FSEL R31, R31, -INF , P3 ;  /* 0xff8000001f1f7808 */ /* 0x000fe40001800000 */
[----:B------:R-:W-:-:S02]  /*79b0*/  ISETP.GE.AND P0, PT, R7, R161, PT ;  /* 0x000000a10700720c */ /* 0x000fc40003f06270 */
[----:B------:R-:W-:Y:S02]  /*79c0*/  FSEL R194, R28, -INF , !P5 ;  /* 0xff8000001cc27808 */ /* 0x000fe40006800000 */
[----:B------:R-:W-:Y:S02]  /*79d0*/  FSEL R192, R30, -INF , !P1 ;  /* 0xff8000001ec07808 */ /* 0x000fe40004800000 */
        /* <DEDUP_REMOVED lines=14> */
[----:B------:R-:W-:Y:S02]  /*7ac0*/  ISETP.GE.AND P1, PT, R7, R161, PT ;  /* 0x000000a10700720c */ /* 0x000fe40003f26270 */
[-C--:B------:R-:W-:Y:S02]  /*7ad0*/  ISETP.GE.AND P2, PT, R5, R163.reuse, PT ;  /* 0x000000a30500720c */ /* 0x080fe40003f46270 */
[----:B------:R-:W-:Y:S02]  /*7ae0*/  ISETP.GE.AND P0, PT, R7, R163, PT ;  /* 0x000000a30700720c */ /* 0x000fe40003f06270 */
[----:B------:R-:W-:-:S02]  /*7af0*/  FSEL R22, R22, -INF , P1 ;  /* 0xff80000016167808 */ /* 0x000fc40000800000 */
[----:B------:R-:W-:Y:S02]  /*7b00*/  ISETP.GE.AND P1, PT, R5, R162, PT ;  /* 0x000000a20500720c */ /* 0x000fe40003f26270 */
[----:B------:R-:W-:Y:S02]  /*7b10*/  FSEL R21, R21, -INF , P2 ;  /* 0xff80000015157808 */ /* 0x000fe40001000000 */
[----:B------:R-:W-:Y:S02]  /*7b20*/  FSEL R20, R20, -INF , P0 ;  /* 0xff80000014147808 */ /* 0x000fe40000000000 */
[C---:B------:R-:W-:Y:S02]  /*7b30*/  ISETP.GE.AND P0, PT, R5.reuse, R161, PT ;  /* 0x000000a10500720c */ /* 0x040fe40003f06270 */
[----:B------:R-:W-:Y:S01]  /*7b40*/  ISETP.GE.AND P2, PT, R5, R160, PT ;  /* 0x000000a00500720c */ /* 0x000fe20003f46270 */
[----:B------:R-:W-:Y:S01]  /*7b50*/  VIADD R5, R103, 0xffffffb1 ;  /* 0xffffffb167057836 */ /* 0x000fe20000000000 */
[----:B------:R-:W-:-:S02]  /*7b60*/  FSEL R25, R25, -INF , P3 ;  /* 0xff80000019197808 */ /* 0x000fc40001800000 */
[----:B------:R-:W-:Y:S02]  /*7b70*/  FSEL R180, R21, -INF , !P1 ;  /* 0xff80000015b47808 */ /* 0x000fe40004800000 */
[----:B------:R-:W-:Y:S02]  /*7b80*/  FSEL R176, R24, -INF , !P5 ;  /* 0xff80000018b07808 */ /* 0x000fe40006800000 */
[----:B------:R-:W-:Y:S02]  /*7b90*/  FMNMX3.FTZ R21, R101, R10, R104, !PT ;  /* 0x0000000a65157276 */ /* 0x000fe40007810068 */
[----:B------:R-:W-:Y:S02]  /*7ba0*/  ISETP.GE.AND P5, PT, R7, R162, PT ;  /* 0x000000a20700720c */ /* 0x000fe40003fa6270 */
[----:B------:R-:W-:Y:S02]  /*7bb0*/  FSEL R23, R23, -INF , P0 ;  /* 0xff80000017177808 */ /* 0x000fe40000000000 */
[----:B------:R-:W-:-:S02]  /*7bc0*/  FSEL R184, R25, -INF , !P6 ;  /* 0xff80000019b87808 */ /* 0x000fc40007000000 */
[-C--:B------:R-:W-:Y:S02]  /*7bd0*/  ISETP.GE.AND P0, PT, R11, R163.reuse, PT ;  /* 0x000000a30b00720c */ /* 0x080fe40003f06270 */
[----:B------:R-:W-:Y:S02]  /*7be0*/  ISETP.GE.AND P6, PT, R5, R163, PT ;  /* 0x000000a30500720c */ /* 0x000fe40003fc6270 */
[----:B------:R-:W-:Y:S02]  /*7bf0*/  FMNMX3.FTZ R21, R21, R106, R110, !PT ;  /* 0x0000006a15157276 */ /* 0x000fe4000781006e */
[----:B------:R-:W-:Y:S01]  /*7c00*/  ISETP.GE.AND P3, PT, R7, R160, PT ;  /* 0x000000a00700720c */ /* 0x000fe20003f66270 */
[C---:B------:R-:W-:Y:S01]  /*7c10*/  VIADD R7, R103.reuse, 0xffffffb8 ;  /* 0xffffffb867077836 */ /* 0x040fe20000000000 */
[----:B------:R-:W-:Y:S01]  /*7c20*/  FSEL R182, R20, -INF , !P5 ;  /* 0xff80000014b67808 */ /* 0x000fe20006800000 */
[----:B------:R-:W-:Y:S01]  /*7c30*/  VIADD R103, R103, 0xffffffb9 ;  /* 0xffffffb967677836 */ /* 0x000fe20000000000 */
[----:B------:R-:W-:-:S02]  /*7c40*/  ISETP.GE.AND P5, PT, R11, R162, PT ;  /* 0x000000a20b00720c */ /* 0x000fc40003fa6270 */
[----:B------:R-:W-:Y:S02]  /*7c50*/  FSEL R16, R16, -INF , P0 ;  /* 0xff80000010107808 */ /* 0x000fe40000000000 */
[----:B------:R-:W-:Y:S02]  /*7c60*/  FSEL R111, R17, -INF , P6 ;  /* 0xff800000116f7808 */ /* 0x000fe40003000000 */
[----:B------:R-:W-:Y:S02]  /*7c70*/  FMNMX3.FTZ R17, R21, R168, R170, !PT ;  /* 0x000000a815117276 */ /* 0x000fe400078100aa */
[----:B------:R-:W-:Y:S02]  /*7c80*/  FSEL R113, R16, -INF , !P5 ;  /* 0xff80000010717808 */ /* 0x000fe40006800000 */
[----:B------:R-:W-:Y:S02]  /*7c90*/  ISETP.GE.AND P0, PT, R5, R162, PT ;  /* 0x000000a20500720c */ /* 0x000fe40003f06270 */
[----:B------:R-:W-:-:S02]  /*7ca0*/  ISETP.GE.AND P5, PT, R7, R163, PT ;  /* 0x000000a30700720c */ /* 0x000fc40003fa6270 */
[----:B------:R-:W-:Y:S02]  /*7cb0*/  FMNMX3.FTZ R17, R17, R194, R196, !PT ;  /* 0x000000c211117276 */ /* 0x000fe400078100c4 */
[----:B------:R-:W-:Y:S02]  /*7cc0*/  ISETP.GE.AND P6, PT, R7, R162, PT ;  /* 0x000000a20700720c */ /* 0x000fe40003fc6270 */
[----:B------:R-:W-:Y:S02]  /*7cd0*/  FSEL R111, R111, -INF , !P0 ;  /* 0xff8000006f6f7808 */ /* 0x000fe40004000000 */
[----:B------:R-:W-:Y:S02]  /*7ce0*/  FSEL R12, R12, -INF , P5 ;  /* 0xff8000000c0c7808 */ /* 0x000fe40002800000 */
[----:B------:R-:W-:Y:S02]  /*7cf0*/  ISETP.GE.AND P0, PT, R103, R163, PT ;  /* 0x000000a36700720c */ /* 0x000fe40003f06270 */
[----:B------:R-:W-:-:S02]  /*7d00*/  FMNMX3.FTZ R17, R17, R176, R184, !PT ;  /* 0x000000b011117276 */ /* 0x000fc400078100b8 */
[----:B------:R-:W-:Y:S02]  /*7d10*/  FSEL R117, R12, -INF , !P6 ;  /* 0xff8000000c757808 */ /* 0x000fe40007000000 */
[----:B------:R-:W-:Y:S02]  /*7d20*/  ISETP.GE.AND P5, PT, R103, R162, PT ;  /* 0x000000a26700720c */ /* 0x000fe40003fa6270 */
[----:B------:R-:W-:Y:S02]  /*7d30*/  FSEL R13, R13, -INF , P0 ;  /* 0xff8000000d0d7808 */ /* 0x000fe40000000000 */
[----:B------:R-:W-:Y:S02]  /*7d40*/  FMNMX3.FTZ R12, R17, R182, R180, !PT ;  /* 0x000000b6110c7276 */ /* 0x000fe400078100b4 */
[C---:B------:R-:W-:Y:S02]  /*7d50*/  ISETP.GE.AND P1, PT, R11.reuse, R161, PT ;  /* 0x000000a10b00720c */ /* 0x040fe40003f26270 */
[----:B------:R-:W-:-:S02]  /*7d60*/  ISETP.GE.AND P6, PT, R11, R160, PT ;  /* 0x000000a00b00720c */ /* 0x000fc40003fc6270 */
[----:B------:R-:W-:Y:S02]  /*7d70*/  FSEL R115, R13, -INF , !P5 ;  /* 0xff8000000d737808 */ /* 0x000fe40006800000 */
[----:B------:R-:W-:Y:S02]  /*7d80*/  FMNMX3.FTZ R12, R12, R113, R111, !PT ;  /* 0x000000710c0c7276 */ /* 0x000fe4000781006f */
[----:B------:R-:W-:Y:S02]  /*7d90*/  FMNMX3.FTZ R11, R100, R9, R8, !PT ;  /* 0x00000009640b7276 */ /* 0x000fe40007810008 */
[C---:B------:R-:W-:Y:S02]  /*7da0*/  ISETP.GE.AND P0, PT, R5.reuse, R161, PT ;  /* 0x000000a10500720c */ /* 0x040fe40003f06270 */
[----:B------:R-:W-:Y:S02]  /*7db0*/  ISETP.GE.AND P5, PT, R5, R160, PT ;  /* 0x000000a00500720c */ /* 0x000fe40003fa6270 */
[----:B------:R-:W-:-:S02]  /*7dc0*/  FMNMX3.FTZ R5, R12, R117, R115, !PT ;  /* 0x000000750c057276 */ /* 0x000fc40007810073 */
[----:B------:R-:W-:Y:S02]  /*7dd0*/  FMNMX3.FTZ R11, R11, R6, R4, !PT ;  /* 0x000000060b0b7276 */ /* 0x000fe40007810004 */
[----:B------:R-:W-:Y:S01]  /*7de0*/  FSEL R186, R27, -INF , !P4 ;  /* 0xff8000001bba7808 */ /* 0x000fe20006000000 */
[----:B------:R-:W1:Y:S01]  /*7df0*/  SHFL.BFLY PT, R12, R5, 0x2, 0x1f ;  /* 0x0c401f00050c7f89 */ /* 0x000e6200000e0000 */
[----:B------:R-:W-:Y:S02]  /*7e00*/  FSEL R18, R18, -INF , P1 ;  /* 0xff80000012127808 */ /* 0x000fe40000800000 */
[C---:B------:R-:W-:Y:S01]  /*7e10*/  ISETP.GE.AND P4, PT, R7.reuse, R161, PT ;  /* 0x000000a10700720c */ /* 0x040fe20003f86270 */
[----:B------:R-:W-:Y:S01]  /*7e20*/  LDSM.16.MT88.4 R24, [R129+0x8000] ;  /* 0x008000008118783b */ /* 0x000fe20000004200 */
[----:B------:R-:W-:Y:S02]  /*7e30*/  ISETP.GE.AND P1, PT, R7, R160, PT ;  /* 0x000000a00700720c */ /* 0x000fe40003f26270 */
[----:B------:R-:W-:-:S02]  /*7e40*/  FMNMX3.FTZ R7, R11, R172, R166, !PT ;  /* 0x000000ac0b077276 */ /* 0x000fc400078100a6 */
[----:B------:R-:W-:Y:S02]  /*7e50*/  FSEL R19, R19, -INF , P0 ;  /* 0xff80000013137808 */ /* 0x000fe40000000000 */
[----:B------:R-:W-:Y:S02]  /*7e60*/  FMNMX3.FTZ R7, R7, R192, R190, !PT ;  /* 0x000000c007077276 */ /* 0x000fe400078100be */
[----:B------:R-:W-:Y:S02]  /*7e70*/  FSEL R188, R22, -INF , !P3 ;  /* 0xff80000016bc7808 */ /* 0x000fe40005800000 */
[----:B------:R-:W-:Y:S02]  /*7e80*/  ISETP.GE.AND P0, PT, R103, R161, PT ;  /* 0x000000a16700720c */ /* 0x000fe40003f06270 */
[----:B------:R-:W-:Y:S02]  /*7e90*/  FSEL R178, R23, -INF , !P2 ;  /* 0xff80000017b27808 */ /* 0x000fe40005000000 */
[----:B------:R-:W-:-:S02]  /*7ea0*/  FMNMX3.FTZ R7, R7, R174, R186, !PT ;  /* 0x000000ae07077276 */ /* 0x000fc400078100ba */
[----:B------:R-:W-:Y:S02]  /*7eb0*/  ISETP.GE.AND P3, PT, R103, R160, PT ;  /* 0x000000a06700720c */ /* 0x000fe40003f66270 */
[----:B------:R-:W-:Y:S02]  /*7ec0*/  FSEL R14, R14, -INF , P4 ;  /* 0xff8000000e0e7808 */ /* 0x000fe40002000000 */
[----:B------:R-:W-:Y:S02]  /*7ed0*/  FSEL R15, R15, -INF , P0 ;  /* 0xff8000000f0f7808 */ /* 0x000fe40000000000 */
[----:B------:R-:W-:Y:S02]  /*7ee0*/  FSEL R164, R18, -INF , !P6 ;  /* 0xff80000012a47808 */ /* 0x000fe40007000000 */
[----:B------:R-:W-:Y:S02]  /*7ef0*/  FSEL R126, R19, -INF , !P5 ;  /* 0xff800000137e7808 */ /* 0x000fe40006800000 */
[----:B------:R-:W-:Y:S01]  /*7f00*/  FMNMX3.FTZ R7, R7, R188, R178, !PT ;  /* 0x000000bc07077276 */ /* 0x000fe200078100b2 */
[----:B------:R-:W-:Y:S01]  /*7f10*/  LDSM.16.MT88.4 R16, [R130+0x8000] ;  /* 0x008000008210783b */ /* 0x000fe20000004200 */
[----:B------:R-:W-:-:S02]  /*7f20*/  FSEL R124, R14, -INF , !P1 ;  /* 0xff8000000e7c7808 */ /* 0x000fc40004800000 */
[----:B------:R-:W-:Y:S02]  /*7f30*/  FSEL R118, R15, -INF , !P3 ;  /* 0xff8000000f767808 */ /* 0x000fe40005800000 */
[----:B------:R-:W-:Y:S02]  /*7f40*/  FMNMX3.FTZ R7, R7, R164, R126, !PT ;  /* 0x000000a407077276 */ /* 0x000fe4000781007e */
[----:B-1----:R-:W-:Y:S02]  /*7f50*/  FMNMX.FTZ R14, R5, R12, !PT ;  /* 0x0000000c050e7209 */ /* 0x002fe40007810000 */
[----:B------:R-:W-:-:S03]  /*7f60*/  FMNMX3.FTZ R7, R7, R124, R118, !PT ;  /* 0x0000007c07077276 */ /* 0x000fc60007810076 */
        /* <DEDUP_REMOVED lines=10> */
[----:B------:R-:W-:Y:S01]  /*8010*/  FSEL R10, R105, RZ, P1 ;  /* 0x000000ff690a7208 */ /* 0x000fe20000800000 */
        /* <DEDUP_REMOVED lines=9> */
[----:B------:R-:W-:-:S02]  /*80b0*/  FFMA.FTZ R111, R111, R102, -R119 ;  /* 0x000000666f6f7223 */ /* 0x000fc40000010877 */
[----:B------:R-:W-:Y:S01]  /*80c0*/  MUFU.EX2 R116, R116 ;  /* 0x0000007400747308 */ /* 0x000fe20000000800 */
[----:B-1----:R-:W-:Y:S01]  /*80d0*/  FMNMX.FTZ R104, R12, R5, !PT ;  /* 0x000000050c687209 */ /* 0x002fe20007810000 */
[----:B------:R-:W-:-:S03]  /*80e0*/  FADD.FTZ R5, R101, -R10 ;  /* 0x8000000a65057221 */ /* 0x000fc60000010000 */
[----:B------:R-:W-:Y:S01]  /*80f0*/  FSETP.NEU.FTZ.AND P0, PT, R104, -INF , PT ;  /* 0xff8000006800780b */ /* 0x000fe20003f1d000 */
[C---:B------:R-:W-:Y:S01]  /*8100*/  FMUL.FTZ R101, R102.reuse, R5 ;  /* 0x0000000566657220 */ /* 0x040fe20000410000 */
[----:B------:R-:W-:Y:S01]  /*8110*/  FMUL.FTZ R103, R102, R104 ;  /* 0x0000006866677220 */ /* 0x000fe20000410000 */
[----:B------:R-:W-:Y:S01]  /*8120*/  MUFU.EX2 R109, R109 ;  /* 0x0000006d006d7308 */ /* 0x000fe20000000800 */
[----:B------:R-:W-:-:S03]  /*8130*/  FSEL R7, R104, RZ, P0 ;  /* 0x000000ff68077208 */ /* 0x000fc60000000000 */
[----:B------:R-:W-:Y:S02]  /*8140*/  FSEL R103, R103, RZ, P0 ;  /* 0x000000ff67677208 */ /* 0x000fe40000000000 */
[----:B------:R-:W-:Y:S01]  /*8150*/  FADD.FTZ R7, R100, -R7 ;  /* 0x8000000764077221 */ /* 0x000fe20000010000 */
[----:B------:R-:W-:Y:S01]  /*8160*/  ISETP.GT.AND P0, PT, R0, R145, PT ;  /* 0x000000910000720c */ /* 0x000fe20003f04270 */
[----:B------:R-:W1:Y:S01]  /*8170*/  MUFU.EX2 R101, R101 ;  /* 0x0000006500657308 */ /* 0x000e620000000800 */
[-CC-:B------:R-:W-:Y:S01]  /*8180*/  FFMA.FTZ R114, R9, R102.reuse, -R103.reuse ;  /* 0x0000006609727223 */ /* 0x180fe20000010867 */
[----:B------:R-:W-:Y:S01]  /*8190*/  FMUL.FTZ R100, R102, R7 ;  /* 0x0000000766647220 */ /* 0x000fe20000410000 */
[-CC-:B------:R-:W-:Y:S01]  /*81a0*/  FFMA.FTZ R110, R8, R102.reuse, -R103.reuse ;  /* 0x00000066086e7223 */ /* 0x180fe20000010867 */
[-CC-:B------:R-:W-:Y:S01]  /*81b0*/  FFMA.FTZ R112, R6, R102.reuse, -R103.reuse ;  /* 0x0000006606707223 */ /* 0x180fe20000010867 */
[-CC-:B------:R-:W-:Y:S01]  /*81c0*/  FFMA.FTZ R107, R4, R102.reuse, -R103.reuse ;  /* 0x00000066046b7223 */ /* 0x180fe20000010867 */
[----:B------:R-:W-:Y:S01]  /*81d0*/  LDSM.16.MT88.4 R8, [R134+0x8000] ;  /* 0x008000008608783b */ /* 0x000fe20000004200 */
[-CC-:B------:R-:W-:Y:S01]  /*81e0*/  FFMA.FTZ R165, R166, R102.reuse, -R103.reuse ;  /* 0x00000066a6a57223 */ /* 0x180fe20000010867 */
[----:B------:R-:W2:Y:S01]  /*81f0*/  MUFU.EX2 R100, R100 ;  /* 0x0000006400647308 */ /* 0x000ea20000000800 */
[-CC-:B------:R-:W-:Y:S01]  /*8200*/  FFMA.FTZ R172, R172, R102.reuse, -R103.reuse ;  /* 0x00000066acac7223 */ /* 0x180fe20000010867 */
[-CC-:B------:R-:W-:Y:S01]  /*8210*/  FFMA.FTZ R166, R192, R102.reuse, -R103.reuse ;  /* 0x00000066c0a67223 */ /* 0x180fe20000010867 */
[-C--:B------:R-:W-:Y:S01]  /*8220*/  FFMA.FTZ R125, R190, R102.reuse, -R103 ;  /* 0x00000066be7d7223 */ /* 0x080fe20000010867 */
[-C--:B------:R-:W-:Y:S01]  /*8230*/  FFMA.FTZ R190, R176, R102.reuse, -R119 ;  /* 0x00000066b0be7223 */ /* 0x080fe20000010877 */
[-C--:B------:R-:W-:Y:S01]  /*8240*/  FFMA.FTZ R180, R174, R102.reuse, -R103 ;  /* 0x00000066aeb47223 */ /* 0x080fe20000010867 */
[-C--:B------:R-:W-:Y:S01]  /*8250*/  FFMA.FTZ R176, R182, R102.reuse, -R119 ;  /* 0x00000066b6b07223 */ /* 0x080fe20000010877 */
[--C-:B------:R-:W-:Y:S01]  /*8260*/  FFMA.FTZ R177, R186, R102, -R103.reuse ;  /* 0x00000066bab17223 */ /* 0x100fe20000010867 */
[----:B------:R-:W3:Y:S01]  /*8270*/  MUFU.EX2 R106, R106 ;  /* 0x0000006a006a7308 */ /* 0x000ee20000000800 */
[-C--:B-1----:R-:W-:Y:S01]  /*8280*/  FMUL.FTZ R28, R72, R101.reuse ;  /* 0x00000065481c7220 */ /* 0x082fe20000410000 */
[-C--:B------:R-:W-:Y:S01]  /*8290*/  FMUL.FTZ R29, R73, R101.reuse ;  /* 0x00000065491d7220 */ /* 0x080fe20000410000 */
[-C--:B------:R-:W-:Y:S01]  /*82a0*/  FMUL.FTZ R4, R96, R101.reuse ;  /* 0x0000006560047220 */ /* 0x080fe20000410000 */
[-C--:B------:R-:W-:Y:S01]  /*82b0*/  FMUL.FTZ R5, R97, R101.reuse ;  /* 0x0000006561057220 */ /* 0x080fe20000410000 */
[----:B------:R-:W-:Y:S01]  /*82c0*/  F2FP.BF16.F32.PACK_AB R96, R108, R116 ;  /* 0x000000746c60723e */ /* 0x000fe200000010ff */
[-C--:B------:R-:W-:Y:S01]  /*82d0*/  FMUL.FTZ R68, R68, R101.reuse ;  /* 0x0000006544447220 */ /* 0x080fe20000410000 */
[----:B------:R-:W-:Y:S01]  /*82e0*/  FMUL.FTZ R69, R69, R101 ;  /* 0x0000006545457220 */ /* 0x000fe20000410000 */
[----:B------:R-:W-:Y:S01]  /*82f0*/  MUFU.EX2 R114, R114 ;  /* 0x0000007200727308 */ /* 0x000fe20000000800 */
[-C--:B--2---:R-:W-:Y:S01]  /*8300*/  FMUL.FTZ R30, R74, R100.reuse ;  /* 0x000000644a1e7220 */ /* 0x084fe20000410000 */
[-C--:B------:R-:W-:Y:S01]  /*8310*/  FMUL.FTZ R31, R75, R100.reuse ;  /* 0x000000644b1f7220 */ /* 0x080fe20000410000 */
[-C--:B------:R-:W-:Y:S01]  /*8320*/  FMUL.FTZ R6, R98, R100.reuse ;  /* 0x0000006462067220 */ /* 0x080fe20000410000 */
[----:B------:R-:W1:Y:S01]  /*8330*/  LDSM.16.MT88.4 R72, [R134+0xa000] ;  /* 0x00a000008648783b */ /* 0x000e620000004200 */
        /* <DEDUP_REMOVED lines=36> */
[----:B---3--:R-:W-:Y:S01]  /*8580*/  F2FP.BF16.F32.PACK_AB R99, R107, R112 ;  /* 0x000000706b63723e */ /* 0x008fe200000010ff */
        /* <DEDUP_REMOVED lines=19> */
[----:B------:R-:W-:Y:S01]  /*86c0*/  MUFU.EX2 R171, R171 ;  /* 0x000000ab00ab7308 */ /* 0x000fe20000000800 */
[-C--:B------:R-:W-:Y:S01]  /*86d0*/  FMUL.FTZ R60, R60, R101.reuse ;  /* 0x000000653c3c7220 */ /* 0x080fe20000410000 */
[-C--:B------:R-:W-:Y:S01]  /*86e0*/  FMUL.FTZ R61, R61, R101.reuse ;  /* 0x000000653d3d7220 */ /* 0x080fe20000410000 */
[C---:B-1----:R-:W-:Y:S01]  /*86f0*/  HMMA.16816.F32.BF16 R36, R96.reuse, R72, R36 ;  /* 0x000000486024723c */ /* 0x042fe20000041824 */
[-C--:B------:R-:W-:Y:S01]  /*8700*/  FMUL.FTZ R62, R62, R100.reuse ;  /* 0x000000643e3e7220 */ /* 0x080fe20000410000 */
[-C--:B------:R-:W-:Y:S01]  /*8710*/  FMUL.FTZ R63, R63, R100.reuse ;  /* 0x000000643f3f7220 */ /* 0x080fe20000410000 */
[-C--:B------:R-:W-:Y:S01]  /*8720*/  FMUL.FTZ R64, R64, R101.reuse ;  /* 0x0000006540407220 */ /* 0x080fe20000410000 */
[-C--:B------:R-:W-:Y:S01]  /*8730*/  FMUL.FTZ R65, R65, R101.reuse ;  /* 0x0000006541417220 */ /* 0x080fe20000410000 */
[----:B------:R-:W1:Y:S01]  /*8740*/  MUFU.EX2 R170, R170 ;  /* 0x000000aa00aa7308 */ /* 0x000e620000000800 */
[-C--:B------:R-:W-:Y:S01]  /*8750*/  FMUL.FTZ R66, R66, R100.reuse ;  /* 0x0000006442427220 */ /* 0x080fe20000410000 */
[----:B------:R-:W-:Y:S01]  /*8760*/  FMUL.FTZ R67, R67, R100 ;  /* 0x0000006443437220 */ /* 0x000fe20000410000 */
[C---:B------:R-:W-:Y:S01]  /*8770*/  HMMA.16816.F32.BF16 R40, R96.reuse, R74, R40 ;  /* 0x0000004a6028723c */ /* 0x040fe20000041828 */
[----:B------:R-:W3:Y:S01]  /*8780*/  LDSM.16.MT88.4 R72, [R129+0xa000] ;  /* 0x00a000008148783b */ /* 0x000ee20000004200 */
[-CC-:B------:R-:W-:Y:S01]  /*8790*/  FFMA.FTZ R179, R188, R102.reuse, -R103.reuse ;  /* 0x00000066bcb37223 */ /* 0x180fe20000010867 */
[-C--:B------:R-:W-:Y:S01]  /*87a0*/  FFMA.FTZ R174, R178, R102.reuse, -R103 ;  /* 0x00000066b2ae7223 */ /* 0x080fe20000010867 */
[-CC-:B------:R-:W-:Y:S01]  /*87b0*/  FFMA.FTZ R178, R113, R102.reuse, -R119.reuse ;  /* 0x0000006671b27223 */ /* 0x180fe20000010877 */
[----:B------:R-:W-:Y:S01]  /*87c0*/  MUFU.EX2 R168, R168 ;  /* 0x000000a800a87308 */ /* 0x000fe20000000800 */
[-CC-:B------:R-:W-:Y:S01]  /*87d0*/  FFMA.FTZ R113, R117, R102.reuse, -R119.reuse ;  /* 0x0000006675717223 */ /* 0x180fe20000010877 */
[-C--:B------:R-:W-:Y:S01]  /*87e0*/  FFMA.FTZ R182, R115, R102.reuse, -R119 ;  /* 0x0000006673b67223 */ /* 0x080fe20000010877 */
[C---:B------:R-:W-:Y:S01]  /*87f0*/  HMMA.16816.F32.BF16 R20, R96.reuse, R24, R20 ;  /* 0x000000186014723c */ /* 0x040fe20000041814 */
[-CC-:B------:R-:W-:Y:S01]  /*8800*/  FFMA.FTZ R117, R124, R102.reuse, -R103.reuse ;  /* 0x000000667c757223 */ /* 0x180fe20000010867 */
[-CC-:B------:R-:W-:Y:S01]  /*8810*/  FFMA.FTZ R115, R164, R102.reuse, -R103.reuse ;  /* 0x00000066a4737223 */ /* 0x180fe20000010867 */
[-CC-:B------:R-:W-:Y:S01]  /*8820*/  FFMA.FTZ R124, R118, R102.reuse, -R103.reuse ;  /* 0x00000066767c7223 */ /* 0x180fe20000010867 */
[----:B------:R-:W-:Y:S01]  /*8830*/  FFMA.FTZ R126, R126, R102, -R103 ;  /* 0x000000667e7e7223 */ /* 0x000fe20000010867 */
[----:B------:R-:W-:Y:S01]  /*8840*/  MUFU.EX2 R127, R127 ;  /* 0x0000007f007f7308 */ /* 0x000fe20000000800 */
[----:B------:R-:W-:Y:S01]  /*8850*/  FFMA.FTZ R169, R169, R101, R116 ;  /* 0x00000065a9a97223 */ /* 0x000fe20000010074 */
[----:B------:R-:W-:Y:S01]  /*8860*/  FFMA.FTZ R167, R167, R100, R114 ;  /* 0x00000064a7a77223 */ /* 0x000fe20000010072 */
[C---:B------:R-:W-:Y:S01]  /*8870*/  HMMA.16816.F32.BF16 R24, R96.reuse, R26, R76 ;  /* 0x0000001a6018723c */ /* 0x040fe2000004184c */
[----:B------:R-:W-:Y:S01]  /*8880*/  LDSM.16.MT88.4 R76, [R134+0x8800] ;  /* 0x00880000864c783b */ /* 0x000fe20000004200 */
[----:B------:R-:W-:Y:S01]  /*8890*/  FADD.FTZ R108, R108, R169 ;  /* 0x000000a96c6c7221 */ /* 0x000fe20000010000 */
[----:B------:R-:W-:Y:S01]  /*88a0*/  FADD.FTZ R167, R110, R167 ;  /* 0x000000a76ea77221 */ /* 0x000fe20000010000 */
[----:B------:R-:W-:Y:S01]  /*88b0*/  @P0 VIADD R164, R121, 0xfffffffd ;  /* 0xfffffffd79a40836 */ /* 0x000fe20000000000 */
[----:B------:R-:W-:Y:S01]  /*88c0*/  MUFU.EX2 R172, R172 ;  /* 0x000000ac00ac7308 */ /* 0x000fe20000000800 */
[----:B------:R-:W-:Y:S01]  /*88d0*/  FADD.FTZ R109, R109, R108 ;  /* 0x0000006c6d6d7221 */ /* 0x000fe20000010000 */
[----:B------:R-:W-:Y:S01]  /*88e0*/  FADD.FTZ R112, R112, R167 ;  /* 0x000000a770707221 */ /* 0x000fe20000010000 */
[----:B------:R-:W-:Y:S02]  /*88f0*/  HMMA.16816.F32.BF16 R4, R96, R8, R4 ;  /* 0x000000086004723c */ /* 0x000fe40000041804 */
[----:B------:R-:W-:Y:S01]  /*8900*/  FADD.FTZ R106, R106, R109 ;  /* 0x0000006d6a6a7221 */ /* 0x000fe20000010000 */
[----:B------:R-:W-:-:S02]  /*8910*/  FADD.FTZ R107, R107, R112 ;  /* 0x000000706b6b7221 */ /* 0x000fc40000010000 */
[----:B------:R-:W4:Y:S03]  /*8920*/  MUFU.EX2 R165, R165 ;  /* 0x000000a500a57308 */ /* 0x000f260000000800 */
[C---:B--2---:R-:W-:Y:S05]  /*8930*/  HMMA.16816.F32.BF16 R44, R96.reuse, R68, R44 ;  /* 0x00000044602c723c */ /* 0x044fea000004182c */
[----:B------:R-:W-:Y:S03]  /*8940*/  MUFU.EX2 R166, R166 ;  /* 0x000000a600a67308 */ /* 0x000fe60000000800 */
[C---:B------:R-:W-:Y:S01]  /*8950*/  HMMA.16816.F32.BF16 R48, R96.reuse, R70, R48 ;  /* 0x000000466030723c */ /* 0x040fe20000041830 */
[----:B------:R-:W2:Y:S04]  /*8960*/  LDSM.16.MT88.4 R68, [R128+0xa000] ;  /* 0x00a000008044783b */ /* 0x000ea80000004200 */
[----:B------:R-:W5:Y:S03]  /*8970*/  MUFU.EX2 R125, R125 ;  /* 0x0000007d007d7308 */ /* 0x000f660000000800 */
[C---:B---3--:R-:W-:Y:S05]  /*8980*/  HMMA.16816.F32.BF16 R52, R96.reuse, R72, R52 ;  /* 0x000000486034723c */ /* 0x048fea0000041834 */
[----:B------:R-:W-:Y:S03]  /*8990*/  MUFU.EX2 R190, R190 ;  /* 0x000000be00be7308 */ /* 0x000fe60000000800 */
[C---:B------:R-:W-:Y:S01]  /*89a0*/  HMMA.16816.F32.BF16 R56, R96.reuse, R74, R56 ;  /* 0x0000004a6038723c */ /* 0x040fe20000041838 */
[----:B------:R-:W3:Y:S04]  /*89b0*/  LDSM.16.MT88.4 R72, [R130+0x8800] ;  /* 0x008800008248783b */ /* 0x000ee80000004200 */
[----:B------:R-:W-:Y:S03]  /*89c0*/  MUFU.EX2 R175, R175 ;  /* 0x000000af00af7308 */ /* 0x000fe60000000800 */
[C---:B------:R-:W-:Y:S05]  /*89d0*/  HMMA.16816.F32.BF16 R12, R96.reuse, R16, R12 ;  /* 0x00000010600c723c */ /* 0x040fea000004180c */
[----:B------:R-:W-:Y:S03]  /*89e0*/  MUFU.EX2 R176, R176 ;  /* 0x000000b000b07308 */ /* 0x000fe60000000800 */
[C---:B------:R-:W-:Y:S01]  /*89f0*/  HMMA.16816.F32.BF16 R8, R96.reuse, R10, R92 ;  /* 0x0000000a6008723c */ /* 0x040fe2000004185c */
[----:B------:R-:W-:Y:S04]  /*8a00*/  LDSM.16.MT88.4 R92, [R134+0x9800] ;  /* 0x00980000865c783b */ /* 0x000fe80000004200 */
[----:B------:R-:W-:Y:S03]  /*8a10*/  MUFU.EX2 R173, R173 ;  /* 0x000000ad00ad7308 */ /* 0x000fe60000000800 */
[C---:B------:R-:W-:Y:S01]  /*8a20*/  HMMA.16816.F32.BF16 R16, R96.reuse, R18, R84 ;  /* 0x000000126010723c */ /* 0x040fe20000041854 */
[----:B------:R-:W-:Y:S04]  /*8a30*/  LDSM.16.MT88.4 R84, [R130+0x9800] ;  /* 0x009800008254783b */ /* 0x000fe80000004200 */
[----:B------:R-:W-:Y:S03]  /*8a40*/  MUFU.EX2 R180, R180 ;  /* 0x000000b400b47308 */ /* 0x000fe60000000800 */
[----:B--2---:R-:W-:Y:S01]  /*8a50*/  HMMA.16816.F32.BF16 R60, R96, R68, R60 ;  /* 0x00000044603c723c */ /* 0x004fe2000004183c */
[----:B-1----:R-:W-:Y:S01]  /*8a60*/  F2FP.BF16.F32.PACK_AB R68, R170, R171 ;  /* 0x000000abaa44723e */ /* 0x002fe200000010ff */
[----:B------:R-:W-:Y:S01]  /*8a70*/  FADD.FTZ R171, R171, R106 ;  /* 0x0000006aabab7221 */ /* 0x000fe20000010000 */
[----:B----4-:R-:W-:Y:S01]  /*8a80*/  F2FP.BF16.F32.PACK_AB R69, R165, R172 ;  /* 0x000000aca545723e */ /* 0x010fe200000010ff */
[----:B------:R-:W-:Y:S01]  /*8a90*/  FADD.FTZ R172, R172, R107 ;  /* 0x0000006bacac7221 */ /* 0x000fe20000010000 */
[----:B------:R-:W-:Y:S01]  /*8aa0*/  MUFU.EX2 R177, R177 ;  /* 0x000000b100b17308 */ /* 0x000fe20000000800 */
[----:B------:R-:W-:-:S02]  /*8ab0*/  FADD.FTZ R171, R170, R171 ;  /* 0x000000abaaab7221 */ /* 0x000fc40000010000 */
[----:B------:R-:W-:Y:S01]  /*8ac0*/  HMMA.16816.F32.BF16 R64, R96, R70, R64 ;  /* 0x000000466040723c */ /* 0x000fe20000041840 */
[----:B------:R-:W-:Y:S01]  /*8ad0*/  F2FP.BF16.F32.PACK_AB R70, R127, R168 ;  /* 0x000000a87f46723e */ /* 0x000fe200000010ff */
[----:B------:R-:W-:Y:S01]  /*8ae0*/  FADD.FTZ R165, R165, R172 ;  /* 0x000000aca5a57221 */ /* 0x000fe20000010000 */
[----:B-----5:R-:W-:Y:S01]  /*8af0*/  F2FP.BF16.F32.PACK_AB R71, R125, R166 ;  /* 0x000000a67d47723e */ /* 0x020fe200000010ff */
[----:B------:R-:W-:Y:S01]  /*8b00*/  FADD.FTZ R168, R168, R171 ;  /* 0x000000aba8a87221 */ /* 0x000fe20000010000 */
[----:B------:R-:W-:Y:S01]  /*8b10*/  MUFU.EX2 R179, R179 ;  /* 0x000000b300b37308 */ /* 0x000fe20000000800 */
[----:B------:R-:W-:Y:S02]  /*8b20*/  FADD.FTZ R166, R166, R165 ;  /* 0x000000a5a6a67221 */ /* 0x000fe40000010000 */
[----:B------:R-:W-:Y:S02]  /*8b30*/  FADD.FTZ R127, R127, R168 ;  /* 0x000000a87f7f7221 */ /* 0x000fe40000010000 */
[----:B------:R-:W-:Y:S01]  /*8b40*/  HMMA.16816.F32.BF16 R4, R68, R76, R4 ;  /* 0x0000004c4404723c */ /* 0x000fe20000041804 */
[----:B------:R-:W-:-:S02]  /*8b50*/  FADD.FTZ R125, R125, R166 ;  /* 0x000000a67d7d7221 */ /* 0x000fc40000010000 */
[----:B------:R-:W-:Y:S05]  /*8b60*/  MUFU.EX2 R174, R174 ;  /* 0x000000ae00ae7308 */ /* 0x000fea0000000800 */
[C---:B------:R-:W-:Y:S01]  /*8b70*/  HMMA.16816.F32.BF16 R8, R68.reuse, R78, R8 ;  /* 0x0000004e4408723c */ /* 0x040fe20000041808 */
[----:B------:R-:W1:Y:S02]  /*8b80*/  LDSM.16.MT88.4 R76, [R129+0x8800] ;  /* 0x00880000814c783b */ /* 0x000e640000004200 */
[----:B------:R-:W-:Y:S05]  /*8b90*/  MUFU.EX2 R178, R178 ;  /* 0x000000b200b27308 */ /* 0x000fea0000000800 */
[C---:B---3--:R-:W-:Y:S03]  /*8ba0*/  HMMA.16816.F32.BF16 R12, R68.reuse, R72, R12 ;  /* 0x00000048440c723c */ /* 0x048fe6000004180c */
[----:B------:R-:W2:Y:S05]  /*8bb0*/  MUFU.EX2 R111, R111 ;  /* 0x0000006f006f7308 */ /* 0x000eaa0000000800 */
[----:B------:R-:W-:Y:S01]  /*8bc0*/  HMMA.16816.F32.BF16 R16, R68, R74, R16 ;  /* 0x0000004a4410723c */ /* 0x000fe20000041810 */
[----:B------:R-:W3:Y:S02]  /*8bd0*/  LDSM.16.MT88.4 R72, [R128+0x8800] ;  /* 0x008800008048783b */ /* 0x000ee40000004200 */
[----:B------:R-:W-:Y:S08]  /*8be0*/  MUFU.EX2 R113, R113 ;  /* 0x0000007100717308 */ /* 0x000ff00000000800 */
[----:B------:R-:W4:Y:S01]  /*8bf0*/  MUFU.EX2 R182, R182 ;  /* 0x000000b600b67308 */ /* 0x000f220000000800 */
[----:B--2---:R-:W-:-:S07]  /*8c00*/  F2FP.BF16.F32.PACK_AB R100, R111, R178 ;  /* 0x000000b26f64723e */ /* 0x004fce00000010ff */
[----:B------:R-:W-:Y:S01]  /*8c10*/  MUFU.EX2 R115, R115 ;  /* 0x0000007300737308 */ /* 0x000fe20000000800 */
[C---:B-1----:R-:W-:Y:S07]  /*8c20*/  HMMA.16816.F32.BF16 R20, R68.reuse, R76, R20 ;  /* 0x0000004c4414723c */ /* 0x042fee0000041814 */
[----:B------:R-:W1:Y:S01]  /*8c30*/  MUFU.EX2 R118, R126 ;  /* 0x0000007e00767308 */ /* 0x000e620000000800 */
[----:B----4-:R-:W-:Y:S01]  /*8c40*/  F2FP.BF16.F32.PACK_AB R102, R182, R113 ;  /* 0x00000071b666723e */ /* 0x010fe200000010ff */
[C---:B------:R-:W-:Y:S01]  /*8c50*/  HMMA.16816.F32.BF16 R24, R68.reuse, R78, R24 ;  /* 0x0000004e4418723c */ /* 0x040fe20000041818 */
[----:B------:R-:W2:Y:S05]  /*8c60*/  LDSM.16.MT88.4 R76, [R134+0xa800] ;  /* 0x00a80000864c783b */ /* 0x000eaa0000004200 */
[----:B------:R-:W-:Y:S02]  /*8c70*/  MUFU.EX2 R117, R117 ;  /* 0x0000007500757308 */ /* 0x000fe40000000800 */
[C---:B---3--:R-:W-:Y:S06]  /*8c80*/  HMMA.16816.F32.BF16 R28, R68.reuse, R72, R28 ;  /* 0x00000048441c723c */ /* 0x048fec000004181c */
[----:B------:R-:W3:Y:S01]  /*8c90*/  MUFU.EX2 R124, R124 ;  /* 0x0000007c007c7308 */ /* 0x000ee20000000800 */
[----:B-1----:R-:W-:Y:S01]  /*8ca0*/  F2FP.BF16.F32.PACK_AB R101, R118, R115 ;  /* 0x000000737665723e */ /* 0x002fe200000010ff */
[----:B------:R-:W-:Y:S01]  /*8cb0*/  HMMA.16816.F32.BF16 R32, R68, R74, R32 ;  /* 0x0000004a4420723c */ /* 0x000fe20000041820 */
[----:B------:R-:W1:Y:S01]  /*8cc0*/  LDSM.16.MT88.4 R72, [R130+0xa800] ;  /* 0x00a800008248783b */ /* 0x000e620000004200 */
[----:B---3--:R-:W-:-:S06]  /*8cd0*/  F2FP.BF16.F32.PACK_AB R103, R124, R117 ;  /* 0x000000757c67723e */ /* 0x008fcc00000010ff */
        /* <DEDUP_REMOVED lines=30> */
[----:B------:R-:W-:Y:S01]  /*8ec0*/  FADD.FTZ R117, R117, R118 ;  /* 0x0000007675757221 */ /* 0x000fe20000010000 */
[----:B------:R-:W-:Y:S01]  /*8ed0*/  HMMA.16816.F32.BF16 R8, R68, R78, R8 ;  /* 0x0000004e4408723c */ /* 0x000fe20000041808 */
[----:B------:R-:W2:Y:S01]  /*8ee0*/  LDSM.16.MT88.4 R76, [R129+0x9000] ;  /* 0x00900000814c783b */ /* 0x000ea20000004200 */
[----:B------:R-:W-:Y:S01]  /*8ef0*/  FADD.FTZ R169, R182, R113 ;  /* 0x00000071b6a97221 */ /* 0x000fe20000010000 */
[----:B------:R-:W-:-:S05]  /*8f00*/  FADD.FTZ R167, R124, R117 ;  /* 0x000000757ca77221 */ /* 0x000fca0000010000 */
        /* <DEDUP_REMOVED lines=37> */
[----:B-1----:R-:W-:Y:S01]  /*9160*/  HMMA.16816.F32.BF16 R72, R100, R68, R28 ;  /* 0x000000446448723c */ /* 0x002fe2000004181c */
[----:B------:R-:W-:-:S07]  /*9170*/  IMAD.MOV.U32 R28, RZ, RZ, R0 ;  /* 0x000000ffff1c7224 */ /* 0x000fce00078e0000 */
[C---:B------:R-:W-:Y:S08]  /*9180*/  HMMA.16816.F32.BF16 R68, R100.reuse, R70, R32 ;  /* 0x000000466444723c */ /* 0x040ff00000041820 */
[C---:B------:R-:W-:Y:S08]  /*9190*/  HMMA.16816.F32.BF16 R60, R100.reuse, R4, R60 ;  /* 0x00000004643c723c */ /* 0x040ff0000004183c */
[----:B------:R-:W-:Y:S01]  /*91a0*/  HMMA.16816.F32.BF16 R64, R100, R6, R64 ;  /* 0x000000066440723c */ /* 0x000fe20000041840 */
[----:B------:R-:W-:-:S02]  /*91b0*/  IMAD.MOV.U32 R100, RZ, RZ, R104 ;  /* 0x000000ffff647224 */ /* 0x000fc400078e0068 */
[--C-:B------:R-:W-:Y:S02]  /*91c0*/  IMAD.MOV.U32 R101, RZ, RZ, R105.reuse ;  /* 0x000000ffff657224 */ /* 0x100fe400078e0069 */
[----:B------:R-:W-:Y:S02]  /*91d0*/  @P0 IMAD.MOV.U32 R100, RZ, RZ, R104 ;  /* 0x000000ffff640224 */ /* 0x000fe400078e0068 */
[----:B------:R-:W-:Y:S01]  /*91e0*/  @P0 IMAD.MOV.U32 R101, RZ, RZ, R105 ;  /* 0x000000ffff650224 */ /* 0x000fe200078e0069 */
[----:B------:R-:W-:-:S12]  /*91f0*/  @P0 BRA `(.L_x_10602) ;  /* 0x0000000000040947 */ /* 0x000fd80003800000 */
.L_x_10593:
[----:B------:R-:W-:-:S07]  /*9200*/  IADD3 R164, PT, PT, R28, -0x1, RZ ;  /* 0xffffffff1ca47810 */ /* 0x000fce0007ffe0ff */
.L_x_10602:
[----:B------:R-:W-:Y:S05]  /*9210*/  BSYNC B2 ;  /* 0x0000000000027941 */ /* 0x000fea0003800000 */
.L_x_10592:
[----:B------:R-:W-:-:S13]  /*9220*/  ISETP.GE.AND P0, PT, R164, R145, PT ;  /* 0x00000091a400720c */ /* 0x000fda0003f06270 */
[----:B------:R-:W-:Y:S05]  /*9230*/  @!P0 BRA `(.L_x_10603) ;  /* 0x0000003400008947 */ /* 0x000fea0003800000 */
[----:B------:R-:W-:Y:S01]  /*9240*/  IMAD.SHL.U32 R165, R164, 0x40, RZ ;  /* 0x00000040a4a57824 */ /* 0x000fe200078e00ff */
[----:B------:R-:W-:Y:S01]  /*9250*/  ISETP.NE.U32.AND P2, PT, R122, RZ, PT ;  /* 0x000000ff7a00720c */ /* 0x000fe20003f45070 */
[----:B------:R-:W-:Y:S01]  /*9260*/  IMAD.MOV.U32 R102, RZ, RZ, R100 ;  /* 0x000000ffff667224 */ /* 0x000fe200078e0064 */
[----:B------:R-:W-:Y:S01]  /*9270*/  MOV R0, R101 ;  /* 0x0000006500007202 */ /* 0x000fe20000000f00 */
[----:B------:R-:W-:Y:S01]  /*9280*/  VIADD R164, R164, 0x1 ;  /* 0x00000001a4a47836 */ /* 0x000fe20000000000 */
[----:B------:R-:W-:Y:S02]  /*9290*/  LOP3.LUT R166, R165, 0x20, R120, 0xfe, !PT ;  /* 0x00000020a5a67812 */ /* 0x000fe400078efe78 */
[----:B------:R-:W-:Y:S02]  /*92a0*/  ISETP.NE.AND.EX P2, PT, R123, RZ, PT, P2 ;  /* 0x000000ff7b00720c */ /* 0x000fe40003f45320 */
[----:B------:R-:W-:-:S11]  /*92b0*/  IADD3 R165, PT, PT, R165, 0x40, RZ ;  /* 0x00000040a5a57810 */ /* 0x000fd60007ffe0ff */
.L_x_10610:
        /* <DEDUP_REMOVED lines=79> */
.L_x_10605:
[----:B------:R-:W-:Y:S05]  /*97b0*/  BSYNC.RECONVERGENT B0 ;  /* 0x0000000000007941 */ /* 0x000fea0003800200 */
.L_x_10604:
        /* <DEDUP_REMOVED lines=57> */
[----:B------:R-:W-:Y:S01]  /*9b50*/  LDSM.16.M88.4 R124, [R133+0x5000] ;  /* 0x00500000857c783b */ /* 0x000fe20000000200 */
[C---:B--2---:R-:W-:Y:S08]  /*9b60*/  HMMA.16816.F32.BF16 R4, R104.reuse, R108, RZ ;  /* 0x0000006c6804723c */ /* 0x044ff000000418ff */
[C---:B------:R-:W-:Y:S01]  /*9b70*/  HMMA.16816.F32.BF16 R8, R104.reuse, R110, RZ ;  /* 0x0000006e6808723c */ /* 0x040fe200000418ff */
[----:B------:R-:W-:Y:S07]  /*9b80*/  LDSM.16.M88.4 R108, [R137] ;  /* 0x00000000896c783b */ /* 0x000fee0000000200 */
[C---:B---3--:R-:W-:Y:S08]  /*9b90*/  HMMA.16816.F32.BF16 R12, R104.reuse, R112, RZ ;  /* 0x00000070680c723c */ /* 0x048ff000000418ff */
[C---:B------:R-:W-:Y:S01]  /*9ba0*/  HMMA.16816.F32.BF16 R16, R104.reuse, R114, RZ ;  /* 0x000000726810723c */ /* 0x040fe200000418ff */
[----:B------:R-:W2:Y:S07]  /*9bb0*/  LDSM.16.M88.4 R112, [R133+0x4000] ;  /* 0x004000008570783b */ /* 0x000eae0000000200 */
[C---:B----4-:R-:W-:Y:S08]  /*9bc0*/  HMMA.16816.F32.BF16 R20, R104.reuse, R116, RZ ;  /* 0x000000746814723c */ /* 0x050ff000000418ff */
[C---:B------:R-:W-:Y:S01]  /*9bd0*/  HMMA.16816.F32.BF16 R24, R104.reuse, R118, RZ ;  /* 0x000000766818723c */ /* 0x040fe200000418ff */
[----:B------:R-:W3:Y:S07]  /*9be0*/  LDSM.16.M88.4 R116, [R133+0x4800] ;  /* 0x004800008574783b */ /* 0x000eee0000000200 */
[C---:B-----5:R-:W-:Y:S08]  /*9bf0*/  HMMA.16816.F32.BF16 R28, R104.reuse, R120, RZ ;  /* 0x00000078681c723c */ /* 0x060ff000000418ff */
[----:B------:R-:W-:Y:S01]  /*9c00*/  HMMA.16816.F32.BF16 R32, R104, R122, RZ ;  /* 0x0000007a6820723c */ /* 0x000fe200000418ff */
[----:B------:R-:W4:Y:S04]  /*9c10*/  LDSM.16.M88.4 R104, [R133+0x5800] ;  /* 0x005800008568783b */ /* 0x000f280000000200 */
[----:B------:R-:W-:Y:S03]  /*9c20*/  LDSM.16.M88.4 R120, [R132+0x4800] ;  /* 0x004800008478783b */ /* 0x000fe60000000200 */
[C---:B--2---:R-:W-:Y:S08]  /*9c30*/  HMMA.16816.F32.BF16 R4, R108.reuse, R112, R4 ;  /* 0x000000706c04723c */ /* 0x044ff00000041804 */
[C---:B------:R-:W-:Y:S01]  /*9c40*/  HMMA.16816.F32.BF16 R8, R108.reuse, R114, R8 ;  /* 0x000000726c08723c */ /* 0x040fe20000041808 */
[----:B------:R-:W-:Y:S07]  /*9c50*/  LDSM.16.M88.4 R112, [R136] ;  /* 0x000000008870783b */ /* 0x000fee0000000200 */
[C---:B---3--:R-:W-:Y:S08]  /*9c60*/  HMMA.16816.F32.BF16 R12, R108.reuse, R116, R12 ;  /* 0x000000746c0c723c */ /* 0x048ff0000004180c */
[C---:B------:R-:W-:Y:S01]  /*9c70*/  HMMA.16816.F32.BF16 R16, R108.reuse, R118, R16 ;  /* 0x000000766c10723c */ /* 0x040fe20000041810 */
[----:B------:R-:W2:Y:S07]  /*9c80*/  LDSM.16.M88.4 R116, [R132+0x4000] ;  /* 0x004000008474783b */ /* 0x000eae0000000200 */
[C---:B------:R-:W-:Y:S08]  /*9c90*/  HMMA.16816.F32.BF16 R20, R108.reuse, R124, R20 ;  /* 0x0000007c6c14723c */ /* 0x040ff00000041814 */
[C---:B------:R-:W-:Y:S08]  /*9ca0*/  HMMA.16816.F32.BF16 R24, R108.reuse, R126, R24 ;  /* 0x0000007e6c18723c */ /* 0x040ff00000041818 */
[C---:B----4-:R-:W-:Y:S08]  /*9cb0*/  HMMA.16816.F32.BF16 R28, R108.reuse, R104, R28 ;  /* 0x000000686c1c723c */ /* 0x050ff0000004181c */
        /* <DEDUP_REMOVED lines=11> */
[----:B------:R-:W2:Y:S07]  /*9d70*/  LDSM.16.M88.4 R104, [R135] ;  /* 0x000000008768783b */ /* 0x000eae0000000200 */
        /* <DEDUP_REMOVED lines=56> */
[----:B------:R-:W-:Y:S04]  /*a100*/  DEPBAR.LE SB0, 0x0 ;  /* 0x000080000000791a */ /* 0x000fe80000000000 */
[----:B------:R-:W-:Y:S01]  /*a110*/  BAR.SYNC.DEFER_BLOCKING 0x0 ;  /* 0x0000000000007b1d */ /* 0x000fe20000010000 */
[C---:B--2---:R-:W-:Y:S08]  /*a120*/  HMMA.16816.F32.BF16 R4, R104.reuse, R116, R4 ;  /* 0x000000746804723c */ /* 0x044ff00000041804 */
[C---:B------:R-:W-:Y:S08]  /*a130*/  HMMA.16816.F32.BF16 R8, R104.reuse, R118, R8 ;  /* 0x000000766808723c */ /* 0x040ff00000041808 */
[C---:B------:R-:W-:Y:S08]  /*a140*/  HMMA.16816.F32.BF16 R12, R104.reuse, R120, R12 ;  /* 0x00000078680c723c */ /* 0x040ff0000004180c */
[C---:B------:R-:W-:Y:S08]  /*a150*/  HMMA.16816.F32.BF16 R16, R104.reuse, R122, R16 ;  /* 0x0000007a6810723c */ /* 0x040ff00000041810 */
[C---:B---3--:R-:W-:Y:S08]  /*a160*/  HMMA.16816.F32.BF16 R20, R104.reuse, R108, R20 ;  /* 0x0000006c6814723c */ /* 0x048ff00000041814 */
[C---:B------:R-:W-:Y:S08]  /*a170*/  HMMA.16816.F32.BF16 R24, R104.reuse, R110, R24 ;  /* 0x0000006e6818723c */ /* 0x040ff00000041818 */
[C---:B----4-:R-:W-:Y:S08]  /*a180*/  HMMA.16816.F32.BF16 R28, R104.reuse, R112, R28 ;  /* 0x00000070681c723c */ /* 0x050ff0000004181c */
[----:B------:R-:W-:Y:S01]  /*a190*/  HMMA.16816.F32.BF16 R32, R104, R114, R32 ;  /* 0x000000726820723c */ /* 0x000fe20000041820 */
[----:B------:R-:W-:Y:S08]  /*a1a0*/  @!UPT UIADD3 URZ, UPT, UPT, URZ, URZ, URZ ;  /* 0x000000fffffff290 */ /* 0x000ff0000fffe0ff */
[----:B-1----:R-:W-:Y:S11]  /*a1b0*/  @!P3 BRA `(.L_x_10607) ;  /* 0x0000000400ecb947 */ /* 0x002ff60003800000 */
        /* <DEDUP_REMOVED lines=30> */
[----:B------:R-:W-:Y:S02]  /*a3a0*/  IMAD.HI.U32 R109, R112, R105, RZ ;  /* 0x00000069706d7227 */ /* 0x000fe400078e00ff */
[----:B------:R-:W2:Y:S02]  /*a3b0*/  LD.E.64 R112, desc[UR4][R2.64+0x20] ;  /* 0x0000200402707980 */ /* 0x000ea4000c101b00 */
        /* <DEDUP_REMOVED lines=42> */
.L_x_10609:
[----:B------:R-:W-:Y:S05]  /*a660*/  BSYNC.RECONVERGENT B0 ;  /* 0x0000000000007941 */ /* 0x000fea0003800200 */
.L_x_10608:
        /* <DEDUP_REMOVED lines=48> */
.L_x_10607:
[----:B------:R-:W-:Y:S05]  /*a970*/  BSYNC.RECONVERGENT B1 ;  /* 0x0000000000017941 */ /* 0x000fea0003800200 */
.L_x_10606:
[----:B------:R-:W2:Y:S01]  /*a980*/  LD.E R103, desc[UR4][R2.64+0xdc] ;  /* 0x0000dc0402677980 */ /* 0x000ea2000c101900 */
[C---:B-1----:R-:W-:Y:S02]  /*a990*/  VIADD R100, R166.reuse, 0xffffffe0 ;  /* 0xffffffe0a6647836 */ /* 0x042fe40000000000 */
[C---:B------:R-:W-:Y:S02]  /*a9a0*/  VIADD R106, R166.reuse, 0xffffffe1 ;  /* 0xffffffe1a66a7836 */ /* 0x040fe40000000000 */
[----:B------:R-:W-:Y:S01]  /*a9b0*/  VIADD R104, R166, 0xffffffe8 ;  /* 0xffffffe8a6687836 */ /* 0x000fe20000000000 */
[----:B------:R-:W-:Y:S01]  /*a9c0*/  ISETP.GE.AND P6, PT, R100, R162, PT ;  /* 0x000000a26400720c */ /* 0x000fe20003fc6270 */
[----:B------:R-:W-:Y:S01]  /*a9d0*/  VIADD R101, R166, 0xfffffff0 ;  /* 0xfffffff0a6657836 */ /* 0x000fe20000000000 */
[----:B------:R-:W-:Y:S01]  /*a9e0*/  ISETP.GE.AND P3, PT, R100, R160, PT ;  /* 0x000000a06400720c */ /* 0x000fe20003f66270 */
[----:B------:R-:W-:Y:S01]  /*a9f0*/  VIADD R108, R166, 0x8 ;  /* 0x00000008a66c7836 */ /* 0x000fe20000000000 */
[C---:B------:R-:W-:Y:S01]  /*aa00*/  ISETP.GE.AND P5, PT, R100.reuse, R163, PT ;  /* 0x000000a36400720c */ /* 0x040fe20003fa6270 */
[----:B------:R-:W-:Y:S01]  /*aa10*/  VIADD R165, R165, 0xffffffc0 ;  /* 0xffffffc0a5a57836 */ /* 0x000fe20000000000 */
[----:B------:R-:W-:Y:S01]  /*aa20*/  ISETP.GE.AND P1, PT, R100, R161, PT ;  /* 0x000000a16400720c */ /* 0x000fe20003f26270 */
[----:B------:R-:W-:Y:S01]  /*aa30*/  VIADD R100, R166, 0xffffffe9 ;  /* 0xffffffe9a6647836 */ /* 0x000fe20000000000 */
[C---:B------:R-:W-:Y:S02]  /*aa40*/  ISETP.GE.AND P4, PT, R106.reuse, R163, PT ;  /* 0x000000a36a00720c */ /* 0x040fe40003f86270 */
[----:B------:R-:W-:Y:S02]  /*aa50*/  ISETP.GE.AND P0, PT, R106, R161, PT ;  /* 0x000000a16a00720c */ /* 0x000fe40003f06270 */
[----:B------:R-:W-:Y:S01]  /*aa60*/  FSEL R107, R4, -INF , P5 ;  /* 0xff800000046b7808 */ /* 0x000fe20002800000 */
[C---:B------:R-:W-:Y:S01]  /*aa70*/  VIADD R4, R166.reuse, 0xfffffff9 ;  /* 0xfffffff9a6047836 */ /* 0x040fe20000000000 */
[----:B------:R-:W-:Y:S01]  /*aa80*/  FSEL R105, R5, -INF , P4 ;  /* 0xff80000005697808 */ /* 0x000fe20002000000 */
[----:B------:R-:W-:Y:S01]  /*aa90*/  VIADD R5, R166, 0x1 ;  /* 0x00000001a6057836 */ /* 0x000fe20000000000 */
[----:B------:R-:W-:Y:S02]  /*aaa0*/  FSEL R7, R7, -INF , P0 ;  /* 0xff80000007077808 */ /* 0x000fe40000000000 */
[-C--:B------:R-:W-:Y:S02]  /*aab0*/  ISETP.GE.AND P5, PT, R104, R163.reuse, PT ;  /* 0x000000a36800720c */ /* 0x080fe40003fa6270 */
[C---:B------:R-:W-:Y:S02]  /*aac0*/  ISETP.GE.AND P4, PT, R100.reuse, R163, PT ;  /* 0x000000a36400720c */ /* 0x040fe40003f86270 */
[----:B------:R-:W-:Y:S02]  /*aad0*/  ISETP.GE.AND P0, PT, R100, R161, PT ;  /* 0x000000a16400720c */ /* 0x000fe40003f06270 */
[----:B------:R-:W-:Y:S01]  /*aae0*/  FSEL R110, R8, -INF , P5 ;  /* 0xff800000086e7808 */ /* 0x000fe20002800000 */
[C---:B------:R-:W-:Y:S01]  /*aaf0*/  VIADD R8, R166.reuse, 0xfffffff8 ;  /* 0xfffffff8a6087836 */ /* 0x040fe20000000000 */
[----:B------:R-:W-:Y:S02]  /*ab00*/  FSEL R109, R9, -INF , P4 ;  /* 0xff800000096d7808 */ /* 0x000fe40002000000 */
[----:B------:R-:W-:Y:S01]  /*ab10*/  FSEL R9, R11, -INF , P0 ;  /* 0xff8000000b097808 */ /* 0x000fe20000000000 */
[----:B------:R-:W-:Y:S01]  /*ab20*/  VIADD R11, R166, 0xfffffff1 ;  /* 0xfffffff1a60b7836 */ /* 0x000fe20000000000 */
[-C--:B------:R-:W-:Y:S02]  /*ab30*/  ISETP.GE.AND P5, PT, R101, R163.reuse, PT ;  /* 0x000000a36500720c */ /* 0x080fe40003fa6270 */
[----:B------:R-:W-:Y:S02]  /*ab40*/  FSEL R6, R6, -INF , P1 ;  /* 0xff80000006067808 */ /* 0x000fe40000800000 */
[----:B------:R-:W-:Y:S01]  /*ab50*/  FSEL R121, R12, -INF , P5 ;  /* 0xff8000000c797808 */ /* 0x000fe20002800000 */
[----:B------:R-:W-:Y:S01]  /*ab60*/  VIADD R12, R166, 0x11 ;  /* 0x00000011a60c7836 */ /* 0x000fe20000000000 */
[-C--:B------:R-:W-:Y:S02]  /*ab70*/  ISETP.GE.AND P5, PT, R8, R163.reuse, PT ;  /* 0x000000a30800720c */ /* 0x080fe40003fa6270 */
[-C--:B------:R-:W-:Y:S02]  /*ab80*/  ISETP.GE.AND P4, PT, R11, R163.reuse, PT ;  /* 0x000000a30b00720c */ /* 0x080fe40003f86270 */
[----:B------:R-:W-:Y:S01]  /*ab90*/  FSEL R125, R16, -INF , P5 ;  /* 0xff800000107d7808 */ /* 0x000fe20002800000 */
[C---:B------:R-:W-:Y:S01]  /*aba0*/  VIADD R16, R166.reuse, 0x10 ;  /* 0x00000010a6107836 */ /* 0x040fe20000000000 */
[----:B------:R-:W-:Y:S02]  /*abb0*/  FSEL R13, R13, -INF , P4 ;  /* 0xff8000000d0d7808 */ /* 0x000fe40002000000 */
[-C--:B------:R-:W-:Y:S02]  /*abc0*/  ISETP.GE.AND P5, PT, R166, R163.reuse, PT ;  /* 0x000000a3a600720c */ /* 0x080fe40003fa6270 */
[----:B------:R-:W-:Y:S02]  /*abd0*/  ISETP.GE.AND P4, PT, R4, R163, PT ;  /* 0x000000a30400720c */ /* 0x000fe40003f86270 */
[----:B------:R-:W-:Y:S02]  /*abe0*/  ISETP.GE.AND P1, PT, R104, R161, PT ;  /* 0x000000a16800720c */ /* 0x000fe40003f26270 */
        /* <DEDUP_REMOVED lines=11> */
[-C--:B------:R-:W-:Y:S02]  /*aca0*/  ISETP.GE.AND P5, PT, R16, R163.reuse, PT ;  /* 0x000000a31000720c */ /* 0x080fe40003fa6270 */
        /* <DEDUP_REMOVED lines=23> */
[----:B------:R-:W-:Y:S02]  /*ae20*/  FSEL R15, R6, -INF , !P3 ;  /* 0xff800000060f7808 */ /* 0x000fe40005800000 */
[-C--:B------:R-:W-:Y:S02]  /*ae30*/  ISETP.GE.AND P3, PT, R20, R162.reuse, PT ;  /* 0x000000a21400720c */ /* 0x080fe40003f66270 */
[-C--:B------:R-:W-:Y:S02]  /*ae40*/  ISETP.GE.AND P1, PT, R108, R161.reuse, PT ;  /* 0x000000a16c00720c */ /* 0x080fe40003f26270 */
[-C--:B------:R-:W-:Y:S02]  /*ae50*/  ISETP.GE.AND P5, PT, R101, R162.reuse, PT ;  /* 0x000000a26500720c */ /* 0x080fe40003fa6270 */
[----:B------:R-:W-:Y:S02]  /*ae60*/  FSEL R181, R181, -INF , !P4 ;  /* 0xff800000b5b57808 */ /* 0x000fe40006000000 */
[----:B------:R-:W-:Y:S02]  /*ae70*/  FSEL R23, R107, -INF , !P6 ;  /* 0xff8000006b177808 */ /* 0x000fe40007000000 */
[----:B------:R-:W-:Y:S02]  /*ae80*/  FSEL R27, R27, -INF , P0 ;  /* 0xff8000001b1b7808 */ /* 0x000fe40000000000 */
[-C--:B------:R-:W-:Y:S02]  /*ae90*/  ISETP.GE.AND P4, PT, R104, R162.reuse, PT ;  /* 0x000000a26800720c */ /* 0x080fe40003f86270 */
[-C--:B------:R-:W-:Y:S02]  /*aea0*/  ISETP.GE.AND P0, PT, R12, R161.reuse, PT ;  /* 0x000000a10c00720c */ /* 0x080fe40003f06270 */
[-C--:B------:R-:W-:Y:S02]  /*aeb0*/  ISETP.GE.AND P6, PT, R100, R162.reuse, PT ;  /* 0x000000a26400720c */ /* 0x080fe40003fc6270 */
[----:B------:R-:W-:Y:S02]  /*aec0*/  FSEL R26, R26, -INF , P1 ;  /* 0xff8000001a1a7808 */ /* 0x000fe40000800000 */
[----:B------:R-:W-:Y:S02]  /*aed0*/  FSEL R183, R25, -INF , !P3 ;  /* 0xff80000019b77808 */ /* 0x000fe40005800000 */
[----:B------:R-:W-:Y:S02]  /*aee0*/  FSEL R121, R121, -INF , !P5 ;  /* 0xff80000079797808 */ /* 0x000fe40006800000 */
[----:B------:R-:W-:Y:S02]  /*aef0*/  ISETP.GE.AND P1, PT, R16, R161, PT ;  /* 0x000000a11000720c */ /* 0x000fe40003f26270 */
[----:B------:R-:W-:Y:S02]  /*af00*/  FSEL R19, R110, -INF , !P4 ;  /* 0xff8000006e137808 */ /* 0x000fe40006000000 */
[C---:B------:R-:W-:Y:S02]  /*af10*/  ISETP.GE.AND P5, PT, R4.reuse, R162, PT ;  /* 0x000000a20400720c */ /* 0x040fe40003fa6270 */
[----:B------:R-:W-:Y:S02]  /*af20*/  ISETP.GE.AND P3, PT, R4, R160, PT ;  /* 0x000000a00400720c */ /* 0x000fe40003f66270 */
[----:B------:R-:W-:Y:S02]  /*af30*/  FSEL R31, R31, -INF , P0 ;  /* 0xff8000001f1f7808 */ /* 0x000fe40000000000 */
[----:B------:R-:W-:Y:S02]  /*af40*/  FMNMX3.FTZ R4, R0, R23, R21, !PT ;  /* 0x0000001700047276 */ /* 0x000fe40007810015 */
[----:B------:R-:W-:Y:S02]  /*af50*/  FSEL R17, R109, -INF , !P6 ;  /* 0xff8000006d117808 */ /* 0x000fe40007000000 */
[-C--:B------:R-:W-:Y:S02]  /*af60*/  ISETP.GE.AND P4, PT, R11, R162.reuse, PT ;  /* 0x000000a20b00720c */ /* 0x080fe40003f86270 */
[-C--:B------:R-:W-:Y:S02]  /*af70*/  ISETP.GE.AND P0, PT, R22, R163.reuse, PT ;  /* 0x000000a31600720c */ /* 0x080fe40003f06270 */
[----:B------:R-:W-:Y:S02]  /*af80*/  FSEL R30, R30, -INF , P1 ;  /* 0xff8000001e1e7808 */ /* 0x000fe40000800000 */
[----:B------:R-:W-:Y:S02]  /*af90*/  ISETP.GE.AND P1, PT, R24, R163, PT ;  /* 0x000000a31800720c */ /* 0x000fe40003f26270 */
[----:B------:R-:W-:Y:S02]  /*afa0*/  FSEL R197, R13, -INF , !P4 ;  /* 0xff8000000dc57808 */ /* 0x000fe40006000000 */
[----:B------:R-:W-:Y:S02]  /*afb0*/  FMNMX3.FTZ R4, R4, R19, R17, !PT ;  /* 0x0000001304047276 */ /* 0x000fe40007810011 */
[-C--:B------:R-:W-:Y:S02]  /*afc0*/  ISETP.GE.AND P6, PT, R8, R162.reuse, PT ;  /* 0x000000a20800720c */ /* 0x080fe40003fc6270 */
[----:B------:R-:W-:Y:S02]  /*afd0*/  FSEL R33, R33, -INF , P0 ;  /* 0xff80000021217808 */ /* 0x000fe40000000000 */
[----:B------:R-:W-:Y:S02]  /*afe0*/  ISETP.GE.AND P0, PT, R22, R161, PT ;  /* 0x000000a11600720c */ /* 0x000fe40003f06270 */
[----:B------:R-:W-:Y:S02]  /*aff0*/  ISETP.GE.AND P4, PT, R5, R162, PT ;  /* 0x000000a20500720c */ /* 0x000fe40003f86270 */
[----:B------:R-:W-:Y:S02]  /*b000*/  FSEL R32, R32, -INF , P1 ;  /* 0xff80000020207808 */ /* 0x000fe40000800000 */
[----:B------:R-:W-:Y:S02]  /*b010*/  FSEL R125, R125, -INF , !P6 ;  /* 0xff8000007d7d7808 */ /* 0x000fe40007000000 */
[----:B------:R-:W-:Y:S02]  /*b020*/  FSEL R195, R195, -INF , !P5 ;  /* 0xff800000c3c37808 */ /* 0x000fe40006800000 */
[----:B------:R-:W-:Y:S02]  /*b030*/  FMNMX3.FTZ R4, R4, R121, R197, !PT ;  /* 0x0000007904047276 */ /* 0x000fe400078100c5 */
[-C--:B------:R-:W-:Y:S02]  /*b040*/  ISETP.GE.AND P1, PT, R106, R160.reuse, PT ;  /* 0x000000a06a00720c */ /* 0x080fe40003f26270 */
[----:B------:R-:W-:Y:S02]  /*b050*/  FSEL R35, R35, -INF , P0 ;  /* 0xff80000023237808 */ /* 0x000fe40000000000 */
[-C--:B------:R-:W-:Y:S02]  /*b060*/  ISETP.GE.AND P6, PT, R100, R160.reuse, PT ;  /* 0x000000a06400720c */ /* 0x080fe40003fc6270 */
        /* <DEDUP_REMOVED lines=16> */
[----:B------:R-:W-:Y:S02]  /*b170*/  FMNMX3.FTZ R4, R4, R185, R183, !PT ;  /* 0x000000b904047276 */ /* 0x000fe400078100b7 */
[----:B------:R-:W-:Y:S02]  /*b180*/  FSEL R171, R14, -INF , !P5 ;  /* 0xff8000000eab7808 */ /* 0x000fe40006800000 */
[----:B------:R-:W-:Y:S02]  /*b190*/  ISETP.GE.AND P4, PT, R8, R160, PT ;  /* 0x000000a00800720c */ /* 0x000fe40003f86270 */
        /* <DEDUP_REMOVED lines=11> */
[-C--:B------:R-:W-:Y:S02]  /*b250*/  ISETP.GE.AND P6, PT, R108, R160.reuse, PT ;  /* 0x000000a06c00720c */ /* 0x080fe40003fc6270 */
[----:B------:R-:W-:Y:S02]  /*b260*/  FSEL R179, R179, -INF , !P0 ;  /* 0xff800000b3b37808 */ /* 0x000fe40004000000 */
        /* <DEDUP_REMOVED lines=35> */
[----:B------:R-:W-:Y:S01]  /*b4a0*/  FADD.FTZ R0, -R5, R0 ;  /* 0x0000000005007221 */ /* 0x000fe20000010100 */
[----:B------:R-:W-:Y:S01]  /*b4b0*/  FSEL R5, R100, RZ, P0 ;  /* 0x000000ff64057208 */ /* 0x000fe20000000000 */
[-CC-:B------:R-:W-:Y:S01]  /*b4c0*/  FFMA.FTZ R107, R23, R103.reuse, -R168.reuse ;  /* 0x00000067176b7223 */ /* 0x180fe200000108a8 */
        /* <DEDUP_REMOVED lines=36> */
[C---:B----4-:R-:W-:Y:S01]  /*b710*/  FMUL.FTZ R6, R0.reuse, R98 ;  /* 0x0000006200067220 */ /* 0x050fe20000410000 */
[----:B------:R-:W-:Y:S01]  /*b720*/  FMUL.FTZ R7, R0, R99 ;  /* 0x0000006300077220 */ /* 0x000fe20000410000 */
[----:B------:R-:W-:Y:S01]  /*b730*/  FMUL.FTZ R8, R102, R92 ;  /* 0x0000005c66087220 */ /* 0x000fe20000410000 */
[C---:B------:R-:W-:Y:S01]  /*b740*/  FMUL.FTZ R10, R0.reuse, R94 ;  /* 0x0000005e000a7220 */ /* 0x040fe20000410000 */
[C---:B------:R-:W-:Y:S01]  /*b750*/  FMUL.FTZ R11, R0.reuse, R95 ;  /* 0x0000005f000b7220 */ /* 0x040fe20000410000 */
[C---:B------:R-:W-:Y:S01]  /*b760*/  FMUL.FTZ R18, R0.reuse, R86 ;  /* 0x0000005600127220 */ /* 0x040fe20000410000 */
[C---:B------:R-:W-:Y:S03]  /*b770*/  FMUL.FTZ R19, R0.reuse, R87 ;  /* 0x0000005700137220 */ /* 0x040fe60000410000 */
[----:B------:R-:W-:Y:S01]  /*b780*/  MUFU.EX2 R114, R114 ;  /* 0x0000007200727308 */ /* 0x000fe20000000800 */
[----:B------:R-:W4:Y:S01]  /*b790*/  LDSM.16.MT88.4 R84, [R128+0x8000] ;  /* 0x008000008054783b */ /* 0x000f220000004200 */
[C---:B------:R-:W-:Y:S01]  /*b7a0*/  FMUL.FTZ R26, R0.reuse, R78 ;  /* 0x0000004e001a7220 */ /* 0x040fe20000410000 */
[----:B------:R-:W-:Y:S01]  /*b7b0*/  FMUL.FTZ R27, R0, R79 ;  /* 0x0000004f001b7220 */ /* 0x000fe20000410000 */
[C---:B------:R-:W-:Y:S01]  /*b7c0*/  FMUL.FTZ R32, R102.reuse, R68 ;  /* 0x0000004466207220 */ /* 0x040fe20000410000 */
[----:B------:R-:W-:Y:S01]  /*b7d0*/  FMUL.FTZ R33, R102, R69 ;  /* 0x0000004566217220 */ /* 0x000fe20000410000 */
[C---:B------:R-:W-:Y:S01]  /*b7e0*/  FMUL.FTZ R34, R0.reuse, R70 ;  /* 0x0000004600227220 */ /* 0x040fe20000410000 */
[----:B------:R-:W-:Y:S03]  /*b7f0*/  FMUL.FTZ R35, R0, R71 ;  /* 0x0000004700237220 */ /* 0x000fe60000410000 */
[----:B------:R-:W5:Y:S01]  /*b800*/  MUFU.EX2 R113, R113 ;  /* 0x0000007100717308 */ /* 0x000f620000000800 */
        /* <DEDUP_REMOVED lines=14> */
[C---:B------:R-:W-:Y:S03]  /*b8f0*/  FMUL.FTZ R54, R0.reuse, R54 ;  /* 0x0000003600367220 */ /* 0x040fe60000410000 */
[----:B------:R-:W2:Y:S01]  /*b900*/  MUFU.EX2 R116, R116 ;  /* 0x0000007400747308 */ /* 0x000ea20000000800 */
[----:B-----5:R-:W-:Y:S01]  /*b910*/  F2FP.BF16.F32.PACK_AB R110, R113, R114 ;  /* 0x00000072716e723e */ /* 0x020fe200000010ff */
        /* <DEDUP_REMOVED lines=14> */
[----:B------:R-:W5:Y:S01]  /*ba00*/  MUFU.EX2 R115, R115 ;  /* 0x0000007300737308 */ /* 0x000f620000000800 */
        /* <DEDUP_REMOVED lines=11> */
[----:B------:R-:W-:Y:S01]  /*bac0*/  FFMA.FTZ R169, R102, R169, R107 ;  /* 0x000000a966a97223 */ /* 0x000fe2000001006b */
[-CC-:B------:R-:W-:Y:S01]  /*bad0*/  FFMA.FTZ R127, R127, R103.reuse, -R168.reuse ;  /* 0x000000677f7f7223 */ /* 0x180fe200000108a8 */
[-CC-:B------:R-:W-:Y:S01]  /*bae0*/  FFMA.FTZ R126, R126, R103.reuse, -R168.reuse ;  /* 0x000000677e7e7223 */ /* 0x180fe200000108a8 */
[-C--:B------:R-:W-:Y:S03]  /*baf0*/  FFMA.FTZ R123, R123, R103.reuse, -R168 ;  /* 0x000000677b7b7223 */ /* 0x080fe600000108a8 */
[----:B------:R-:W-:Y:S01]  /*bb00*/  MUFU.EX2 R179, R179 ;  /* 0x000000b300b37308 */ /* 0x000fe20000000800 */
[----:B-----5:R-:W-:Y:S01]  /*bb10*/  F2FP.BF16.F32.PACK_AB R111, R115, R112 ;  /* 0x00000070736f723e */ /* 0x020fe200000010ff */
[----:B------:R-:W-:Y:S01]  /*bb20*/  FFMA.FTZ R119, R119, R103, -R120 ;  /* 0x0000006777777223 */ /* 0x000fe20000010878 */
[----:B------:R-:W-:Y:S01]  /*bb30*/  FFMA.FTZ R117, R0, R167, R117 ;  /* 0x000000a700757223 */ /* 0x000fe20000010075 */
[----:B------:R-:W-:Y:S01]  /*bb40*/  ISETP.GT.AND P0, PT, R164, R145, PT ;  /* 0x00000091a400720c */ /* 0x000fe20003f04270 */
[----:B------:R-:W-:Y:S02]  /*bb50*/  FADD.FTZ R169, R118, R169 ;  /* 0x000000a976a97221 */ /* 0x000fe40000010000 */
[----:B------:R-:W-:Y:S01]  /*bb60*/  FADD.FTZ R117, R116, R117 ;  /* 0x0000007574757221 */ /* 0x000fe20000010000 */
[C---:B-1----:R-:W-:Y:S02]  /*bb70*/  HMMA.16816.F32.BF16 R4, R108.reuse, R12, R4 ;  /* 0x0000000c6c04723c */ /* 0x042fe40000041804 */
[----:B------:R-:W-:Y:S03]  /*bb80*/  MUFU.EX2 R177, R177 ;  /* 0x000000b100b17308 */ /* 0x000fe60000000800 */
[C---:B------:R-:W-:Y:S01]  /*bb90*/  FMUL.FTZ R12, R102.reuse, R88 ;  /* 0x00000058660c7220 */ /* 0x040fe20000410000 */
[----:B------:R-:W-:Y:S02]  /*bba0*/  FMUL.FTZ R13, R102, R89 ;  /* 0x00000059660d7220 */ /* 0x000fe40000410000 */
[C---:B------:R-:W-:Y:S04]  /*bbb0*/  HMMA.16816.F32.BF16 R8, R108.reuse, R14, R8 ;  /* 0x0000000e6c08723c */ /* 0x040fe80000041808 */
[----:B------:R-:W-:Y:S01]  /*bbc0*/  MUFU.EX2 R178, R178 ;  /* 0x000000b200b27308 */ /* 0x000fe20000000800 */
[C---:B------:R-:W-:Y:S01]  /*bbd0*/  FMUL.FTZ R14, R0.reuse, R90 ;  /* 0x0000005a000e7220 */ /* 0x040fe20000410000 */
[----:B------:R-:W-:Y:S08]  /*bbe0*/  FMUL.FTZ R15, R0, R91 ;  /* 0x0000005b000f7220 */ /* 0x000ff00000410000 */
[----:B------:R-:W-:Y:S01]  /*bbf0*/  MUFU.EX2 R121, R121 ;  /* 0x0000007900797308 */ /* 0x000fe20000000800 */
[C---:B---3--:R-:W-:Y:S03]  /*bc00*/  HMMA.16816.F32.BF16 R12, R108.reuse, R20, R12 ;  /* 0x000000146c0c723c */ /* 0x048fe6000004180c */
[C---:B------:R-:W-:Y:S01]  /*bc10*/  FMUL.FTZ R20, R102.reuse, R80 ;  /* 0x0000005066147220 */ /* 0x040fe20000410000 */
[----:B------:R-:W-:Y:S05]  /*bc20*/  FMUL.FTZ R21, R102, R81 ;  /* 0x0000005166157220 */ /* 0x000fea0000410000 */
[----:B------:R-:W1:Y:S01]  /*bc30*/  MUFU.EX2 R122, R122 ;  /* 0x0000007a007a7308 */ /* 0x000e620000000800 */
[C---:B------:R-:W-:Y:S03]  /*bc40*/  HMMA.16816.F32.BF16 R16, R108.reuse, R22, R16 ;  /* 0x000000166c10723c */ /* 0x040fe60000041810 */
[C---:B------:R-:W-:Y:S01]  /*bc50*/  FMUL.FTZ R22, R0.reuse, R82 ;  /* 0x0000005200167220 */ /* 0x040fe20000410000 */
[----:B------:R-:W-:Y:S02]  /*bc60*/  FMUL.FTZ R23, R0, R83 ;  /* 0x0000005300177220 */ /* 0x000fe40000410000 */
[----:B------:R-:W2:Y:S03]  /*bc70*/  LDSM.16.MT88.4 R80, [R134+0xa000] ;  /* 0x00a000008650783b */ /* 0x000ea60000004200 */
[----:B------:R-:W-:Y:S02]  /*bc80*/  MUFU.EX2 R125, R125 ;  /* 0x0000007d007d7308 */ /* 0x000fe40000000800 */
[C---:B------:R-:W-:Y:S03]  /*bc90*/  HMMA.16816.F32.BF16 R20, R108.reuse, R28, R20 ;  /* 0x0000001c6c14723c */ /* 0x040fe60000041814 */
[C---:B------:R-:W-:Y:S01]  /*bca0*/  FMUL.FTZ R28, R102.reuse, R72 ;  /* 0x00000048661c7220 */ /* 0x040fe20000410000 */
[----:B------:R-:W-:Y:S04]  /*bcb0*/  FMUL.FTZ R29, R102, R73 ;  /* 0x00000049661d7220 */ /* 0x000fe80000410000 */
[----:B------:R-:W-:Y:S01]  /*bcc0*/  MUFU.EX2 R170, R170 ;  /* 0x000000aa00aa7308 */ /* 0x000fe20000000800 */
[----:B------:R-:W-:Y:S01]  /*bcd0*/  IMAD.MOV.U32 R102, RZ, RZ, R100 ;  /* 0x000000ffff667224 */ /* 0x000fe200078e0064 */
[C---:B------:R-:W-:Y:S03]  /*bce0*/  HMMA.16816.F32.BF16 R24, R108.reuse, R30, R24 ;  /* 0x0000001e6c18723c */ /* 0x040fe60000041818 */
[C---:B------:R-:W-:Y:S01]  /*bcf0*/  FMUL.FTZ R30, R0.reuse, R74 ;  /* 0x0000004a001e7220 */ /* 0x040fe20000410000 */
[----:B------:R-:W-:Y:S04]  /*bd00*/  FMUL.FTZ R31, R0, R75 ;  /* 0x0000004b001f7220 */ /* 0x000fe80000410000 */
[----:B------:R-:W-:Y:S01]  /*bd10*/  MUFU.EX2 R171, R171 ;  /* 0x000000ab00ab7308 */ /* 0x000fe20000000800 */
[----:B------:R-:W3:Y:S01]  /*bd20*/  LDSM.16.MT88.4 R72, [R129+0xa000] ;  /* 0x00a000008148783b */ /* 0x000ee20000004200 */
[----:B------:R-:W-:Y:S01]  /*bd30*/  FADD.FTZ R0, R114, R169 ;  /* 0x000000a972007221 */ /* 0x000fe20000010000 */
[C---:B----4-:R-:W-:Y:S07]  /*bd40*/  HMMA.16816.F32.BF16 R28, R108.reuse, R84, R28 ;  /* 0x000000546c1c723c */ /* 0x050fee000004181c */
[----:B------:R-:W4:Y:S01]  /*bd50*/  MUFU.EX2 R172, R172 ;  /* 0x000000ac00ac7308 */ /* 0x000f220000000800 */
[----:B------:R-:W-:Y:S01]  /*bd60*/  FADD.FTZ R0, R113, R0 ;  /* 0x0000000071007221 */ /* 0x000fe20000010000 */
[C---:B------:R-:W-:Y:S01]  /*bd70*/  HMMA.16816.F32.BF16 R32, R108.reuse, R86, R32 ;  /* 0x000000566c20723c */ /* 0x040fe20000041820 */
[----:B------:R-:W-:Y:S07]  /*bd80*/  LDSM.16.MT88.4 R84, [R130+0x9800] ;  /* 0x009800008254783b */ /* 0x000fee0000004200 */
[----:B------:R-:W-:Y:S01]  /*bd90*/  MUFU.EX2 R173, R173 ;  /* 0x000000ad00ad7308 */ /* 0x000fe20000000800 */
[C---:B--2---:R-:W-:Y:S09]  /*bda0*/  HMMA.16816.F32.BF16 R36, R108.reuse, R80, R36 ;  /* 0x000000506c24723c */ /* 0x044ff20000041824 */
[----:B------:R-:W2:Y:S01]  /*bdb0*/  MUFU.EX2 R174, R174 ;  /* 0x000000ae00ae7308 */ /* 0x000ea20000000800 */
[C---:B------:R-:W-:Y:S01]  /*bdc0*/  HMMA.16816.F32.BF16 R40, R108.reuse, R82, R40 ;  /* 0x000000526c28723c */ /* 0x040fe20000041828 */
[----:B------:R-:W5:Y:S08]  /*bdd0*/  LDSM.16.MT88.4 R80, [R134+0x8800] ;  /* 0x008800008650783b */ /* 0x000f700000004200 */
[----:B------:R-:W-:Y:S01]  /*bde0*/  MUFU.EX2 R127, R127 ;  /* 0x0000007f007f7308 */ /* 0x000fe20000000800 */
[C---:B------:R-:W-:Y:S09]  /*bdf0*/  HMMA.16816.F32.BF16 R44, R108.reuse, R68, R44 ;  /* 0x000000446c2c723c */ /* 0x040ff2000004182c */
[----:B------:R-:W-:Y:S01]  /*be00*/  MUFU.EX2 R126, R126 ;  /* 0x0000007e007e7308 */ /* 0x000fe20000000800 */
[----:B-1----:R-:W-:Y:S01]  /*be10*/  F2FP.BF16.F32.PACK_AB R68, R122, R121 ;  /* 0x000000797a44723e */ /* 0x002fe200000010ff */
[----:B------:R-:W-:Y:S01]  /*be20*/  FADD.FTZ R121, R121, R0 ;  /* 0x0000000079797221 */ /* 0x000fe20000010000 */
[----:B----4-:R-:W-:Y:S01]  /*be30*/  F2FP.BF16.F32.PACK_AB R69, R172, R171 ;  /* 0x000000abac45723e */ /* 0x010fe200000010ff */
[C---:B------:R-:W-:Y:S06]  /*be40*/  HMMA.16816.F32.BF16 R48, R108.reuse, R70, R48 ;  /* 0x000000466c30723c */ /* 0x040fec0000041830 */
[----:B------:R-:W-:Y:S01]  /*be50*/  MUFU.EX2 R123, R123 ;  /* 0x0000007b007b7308 */ /* 0x000fe20000000800 */
[----:B------:R-:W-:Y:S01]  /*be60*/  F2FP.BF16.F32.PACK_AB R70, R170, R125 ;  /* 0x0000007daa46723e */ /* 0x000fe200000010ff */
[----:B------:R-:W-:Y:S01]  /*be70*/  FADD.FTZ R122, R122, R121 ;  /* 0x000000797a7a7221 */ /* 0x000fe20000010000 */
[----:B--2---:R-:W-:Y:S01]  /*be80*/  F2FP.BF16.F32.PACK_AB R71, R174, R173 ;  /* 0x000000adae47723e */ /* 0x004fe200000010ff */
[C---:B---3--:R-:W-:Y:S06]  /*be90*/  HMMA.16816.F32.BF16 R52, R108.reuse, R72, R52 ;  /* 0x000000486c34723c */ /* 0x048fec0000041834 */
[----:B------:R-:W-:Y:S02]  /*bea0*/  MUFU.EX2 R119, R119 ;  /* 0x0000007700777308 */ /* 0x000fe40000000800 */
[C---:B------:R-:W-:Y:S01]  /*beb0*/  HMMA.16816.F32.BF16 R56, R108.reuse, R74, R56 ;  /* 0x0000004a6c38723c */ /* 0x040fe20000041838 */
[----:B------:R-:W1:Y:S07]  /*bec0*/  LDSM.16.MT88.4 R72, [R130+0x8800] ;  /* 0x008800008248783b */ /* 0x000e6e0000004200 */
[----:B------:R-:W2:Y:S01]  /*bed0*/  MUFU.EX2 R180, R180 ;  /* 0x000000b400b47308 */ /* 0x000ea20000000800 */
[C---:B------:R-:W-:Y:S08]  /*bee0*/  HMMA.16816.F32.BF16 R60, R108.reuse, R76, R60 ;  /* 0x0000004c6c3c723c */ /* 0x040ff0000004183c */
[----:B------:R-:W-:Y:S01]  /*bef0*/  HMMA.16816.F32.BF16 R64, R108, R78, R64 ;  /* 0x0000004e6c40723c */ /* 0x000fe20000041840 */
[----:B------:R-:W3:Y:S02]  /*bf00*/  LDSM.16.MT88.4 R76, [R129+0x8800] ;  /* 0x00880000814c783b */ /* 0x000ee40000004200 */
[-CC-:B------:R-:W-:Y:S01]  /*bf10*/  FFMA.FTZ R108, R189, R103.reuse, -R168.reuse ;  /* 0x00000067bd6c7223 */ /* 0x180fe200000108a8 */
[-CC-:B------:R-:W-:Y:S01]  /*bf20*/  FFMA.FTZ R111, R187, R103.reuse, -R168.reuse ;  /* 0x00000067bb6f7223 */ /* 0x180fe200000108a8 */
[-CC-:B------:R-:W-:Y:S01]  /*bf30*/  FFMA.FTZ R109, R185, R103.reuse, -R168.reuse ;  /* 0x00000067b96d7223 */ /* 0x180fe200000108a8 */
[-CC-:B------:R-:W-:Y:S01]  /*bf40*/  FFMA.FTZ R110, R183, R103.reuse, -R168.reuse ;  /* 0x00000067b76e7223 */ /* 0x180fe200000108a8 */
[-C--:B------:R-:W-:Y:S01]  /*bf50*/  FFMA.FTZ R168, R124, R103.reuse, -R168 ;  /* 0x000000677ca87223 */ /* 0x080fe200000108a8 */
[C---:B-----5:R-:W-:Y:S01]  /*bf60*/  HMMA.16816.F32.BF16 R4, R68.reuse, R80, R4 ;  /* 0x000000504404723c */ /* 0x060fe20000041804 */
[----:B------:R-:W-:Y:S04]  /*bf70*/  MUFU.EX2 R108, R108 ;  /* 0x0000006c006c7308 */ /* 0x000fe80000000800 */
[--C-:B------:R-:W-:Y:S01]  /*bf80*/  FFMA.FTZ R124, R105, R103, -R120.reuse ;  /* 0x00000067697c7223 */ /* 0x100fe20000010878 */
[----:B--2---:R-:W-:Y:S01]  /*bf90*/  F2FP.BF16.F32.PACK_AB R105, R180, R119 ;  /* 0x00000077b469723e */ /* 0x004fe200000010ff */
[----:B------:R-:W-:Y:S01]  /*bfa0*/  FFMA.FTZ R120, R104, R103, -R120 ;  /* 0x0000006768787223 */ /* 0x000fe20000010878 */
[C---:B------:R-:W-:Y:S01]  /*bfb0*/  HMMA.16816.F32.BF16 R8, R68.reuse, R82, R8 ;  /* 0x000000524408723c */ /* 0x040fe20000041808 */
[----:B------:R-:W2:Y:S02]  /*bfc0*/  LDSM.16.MT88.4 R80, [R128+0x8800] ;  /* 0x008800008050783b */ /* 0x000ea40000004200 */
[----:B------:R-:W-:Y:S01]  /*bfd0*/  MUFU.EX2 R111, R111 ;  /* 0x0000006f006f7308 */ /* 0x000fe20000000800 */
[----:B------:R-:W-:Y:S04]  /*bfe0*/  F2FP.BF16.F32.PACK_AB R104, R126, R127 ;  /* 0x0000007f7e68723e */ /* 0x000fe800000010ff */
[C---:B-1----:R-:W-:Y:S05]  /*bff0*/  HMMA.16816.F32.BF16 R12, R68.reuse, R72, R12 ;  /* 0x00000048440c723c */ /* 0x042fea000004180c */
[----:B------:R-:W-:Y:S03]  /*c000*/  MUFU.EX2 R109, R109 ;  /* 0x0000006d006d7308 */ /* 0x000fe60000000800 */
[C---:B------:R-:W-:Y:S01]  /*c010*/  HMMA.16816.F32.BF16 R16, R68.reuse, R74, R16 ;  /* 0x0000004a4410723c */ /* 0x040fe20000041810 */
[----:B------:R-:W1:Y:S06]  /*c020*/  LDSM.16.MT88.4 R72, [R134+0xa800] ;  /* 0x00a800008648783b */ /* 0x000e6c0000004200 */
[----:B------:R-:W-:Y:S01]  /*c030*/  MUFU.EX2 R110, R110 ;  /* 0x0000006e006e7308 */ /* 0x000fe20000000800 */
[C---:B---3--:R-:W-:Y:S09]  /*c040*/  HMMA.16816.F32.BF16 R20, R68.reuse, R76, R20 ;  /* 0x0000004c4414723c */ /* 0x048ff20000041814 */
[----:B------:R-:W3:Y:S01]  /*c050*/  MUFU.EX2 R168, R168 ;  /* 0x000000a800a87308 */ /* 0x000ee20000000800 */
[C---:B------:R-:W-:Y:S01]  /*c060*/  HMMA.16816.F32.BF16 R24, R68.reuse, R78, R24 ;  /* 0x0000004e4418723c */ /* 0x040fe20000041818 */
[----:B------:R-:W4:Y:S08]  /*c070*/  LDSM.16.MT88.4 R76, [R130+0xa800] ;  /* 0x00a80000824c783b */ /* 0x000f300000004200 */
[----:B------:R-:W-:Y:S01]  /*c080*/  MUFU.EX2 R124, R124 ;  /* 0x0000007c007c7308 */ /* 0x000fe20000000800 */
[C---:B--2---:R-:W-:Y:S09]  /*c090*/  HMMA.16816.F32.BF16 R28, R68.reuse, R80, R28 ;  /* 0x00000050441c723c */ /* 0x044ff2000004181c */
[----:B------:R-:W2:Y:S01]  /*c0a0*/  MUFU.EX2 R175, R120 ;  /* 0x0000007800af7308 */ /* 0x000ea20000000800 */
[----:B---3--:R-:W-:Y:S01]  /*c0b0*/  F2FP.BF16.F32.PACK_AB R106, R168, R123 ;  /* 0x0000007ba86a723e */ /* 0x008fe200000010ff */
[C---:B------:R-:W-:Y:S01]  /*c0c0*/  HMMA.16816.F32.BF16 R32, R68.reuse, R82, R32 ;  /* 0x000000524420723c */ /* 0x040fe20000041820 */
[----:B------:R-:W3:Y:S07]  /*c0d0*/  LDSM.16.MT88.4 R80, [R129+0xa800] ;  /* 0x00a800008150783b */ /* 0x000eee0000004200 */
[C---:B-1----:R-:W-:Y:S03]  /*c0e0*/  HMMA.16816.F32.BF16 R36, R68.reuse, R72, R36 ;  /* 0x000000484424723c */ /* 0x042fe60000041824 */
[----:B--2---:R-:W-:Y:S05]  /*c0f0*/  F2FP.BF16.F32.PACK_AB R107, R175, R124 ;  /* 0x0000007caf6b723e */ /* 0x004fea00000010ff */
        /* <DEDUP_REMOVED lines=11> */
[----:B------:R-:W-:Y:S02]  /*c1b0*/  F2FP.BF16.F32.PACK_AB R68, R111, R108 ;  /* 0x0000006c6f44723e */ /* 0x000fe400000010ff */
[----:B------:R-:W-:Y:S02]  /*c1c0*/  F2FP.BF16.F32.PACK_AB R70, R110, R109 ;  /* 0x0000006d6e46723e */ /* 0x000fe400000010ff */
[----:B------:R-:W-:Y:S02]  /*c1d0*/  F2FP.BF16.F32.PACK_AB R69, R179, R176 ;  /* 0x000000b0b345723e */ /* 0x000fe400000010ff */
[----:B------:R-:W-:Y:S07]  /*c1e0*/  F2FP.BF16.F32.PACK_AB R71, R178, R177 ;  /* 0x000000b1b247723e */ /* 0x000fee00000010ff */
        /* <DEDUP_REMOVED lines=16> */
[C---:B------:R-:W-:Y:S08]  /*c2f0*/  HMMA.16816.F32.BF16 R48, R68.reuse, R74, R48 ;  /* 0x0000004a4430723c */ /* 0x040ff00000041830 */
[C---:B--2---:R-:W-:Y:S08]  /*c300*/  HMMA.16816.F32.BF16 R52, R68.reuse, R76, R52 ;  /* 0x0000004c4434723c */ /* 0x044ff00000041834 */
[C---:B------:R-:W-:Y:S01]  /*c310*/  HMMA.16816.F32.BF16 R56, R68.reuse, R78, R56 ;  /* 0x0000004e4438723c */ /* 0x040fe20000041838 */
[----:B------:R-:W1:Y:S07]  /*c320*/  LDSM.16.MT88.4 R76, [R129+0x9800] ;  /* 0x00980000814c783b */ /* 0x000e6e0000004200 */
[C---:B---3--:R-:W-:Y:S08]  /*c330*/  HMMA.16816.F32.BF16 R60, R68.reuse, R80, R60 ;  /* 0x00000050443c723c */ /* 0x048ff0000004183c */
        /* <DEDUP_REMOVED lines=11> */
[C---:B-1----:R-:W-:Y:S03]  /*c3f0*/  HMMA.16816.F32.BF16 R80, R104.reuse, R76, R20 ;  /* 0x0000004c6850723c */ /* 0x042fe60000041814 */
[----:B------:R-:W-:Y:S04]  /*c400*/  FADD.FTZ R171, R171, R16 ;  /* 0x00000010abab7221 */ /* 0x000fe80000010000 */
[----:B------:R-:W-:Y:S01]  /*c410*/  FADD.FTZ R172, R172, R171 ;  /* 0x000000abacac7221 */ /* 0x000fe20000010000 */
        /* <DEDUP_REMOVED lines=33> */
[----:B------:R-:W-:Y:S08]  /*c630*/  @P0 BRA `(.L_x_10610) ;  /* 0xffffffcc00200947 */ /* 0x000ff0000383ffff */
.L_x_10603:
        /* <DEDUP_REMOVED lines=10> */
.L_x_10632:
        /* <DEDUP_REMOVED lines=112> */
[----:B------:R1:W-:Y:S04]  /*cde0*/  STS.64 [R11], R68 ;  /* 0x000000440b007388 */ /* 0x0003e80000000a00 */
        /* <DEDUP_REMOVED lines=18> */
[----:B------:R-:W4:Y:S01]  /*cf10*/  LD.E R15, desc[UR4][R2.64+0x60] ;  /* 0x00006004020f7980 */ /* 0x000f22000c101900 */
[----:B------:R-:W4:Y:S03]  /*cf20*/  @P1 MUFU.LG2 R6, R6 ;  /* 0x0000000600061308 */ /* 0x000f260000000c00 */
[----:B-1----:R1:W5:Y:S01]  /*cf30*/  LD.E R68, desc[UR4][R2.64+0xcc] ;  /* 0x0000cc0402447980 */ /* 0x002362000c101900 */
[----:B------:R-:W-:-:S02]  /*cf40*/  SHF.L.U32 R69, R0, 0x2, RZ ;  /* 0x0000000200457819 */ /* 0x000fc400000006ff */
[----:B--2---:R-:W-:Y:S01]  /*cf50*/  MOV R70, 0xff800000 ;  /* 0xff80000000467802 */ /* 0x004fe20000000f00 */
[----:B------:R1:W5:Y:S01]  /*cf60*/  LD.E.64 R78, desc[UR4][R2.64+0x78] ;  /* 0x00007804024e7980 */ /* 0x000362000c101b00 */
[----:B------:R-:W2:Y:S01]  /*cf70*/  @P0 MUFU.LG2 R5, R5 ;  /* 0x0000000500050308 */ /* 0x000ea20000000c00 */
[----:B------:R-:W-:Y:S02]  /*cf80*/  MOV R71, 0xff800000 ;  /* 0xff80000000477802 */ /* 0x000fe40000000f00 */
[----:B------:R1:W5:Y:S01]  /*cf90*/  LD.E.64 R76, desc[UR4][R2.64+0xa8] ;  /* 0x0000a804024c7980 */ /* 0x000362000c101b00 */
[--C-:B---3--:R-:W-:Y:S02]  /*cfa0*/  SHF.R.U32.HI R8, RZ, 0x1, R0.reuse ;  /* 0x00000001ff087819 */ /* 0x108fe40000011600 */
[----:B------:R-:W-:Y:S02]  /*cfb0*/  LOP3.LUT R72, R7, 0x10, RZ, 0xc0, !PT ;  /* 0x0000001007487812 */ /* 0x000fe400078ec0ff */
[----:B------:R-:W-:Y:S01]  /*cfc0*/  SHF.R.U32.HI R73, RZ, 0x2, R0 ;  /* 0x00000002ff497819 */ /* 0x000fe20000011600 */
[----:B----4-:R-:W-:-:S04]  /*cfd0*/  @P1 FMUL.FTZ R9, R6, 0.69314718246459960938 ;  /* 0x3f31721806091820 */ /* 0x010fc80000410000 */
[----:B-----5:R-:W-:Y:S01]  /*cfe0*/  @P1 FFMA.FTZ R70, R4, R101, R9 ;  /* 0x0000006504461223 */ /* 0x020fe20000010009 */
[----:B------:R-:W-:Y:S01]  /*cff0*/  LOP3.LUT R9, R69, 0x1f8, RZ, 0xc0, !PT ;  /* 0x000001f845097812 */ /* 0x000fe200078ec0ff */
[----:B--2---:R-:W-:-:S03]  /*d000*/  @P0 FMUL.FTZ R5, R5, 0.69314718246459960938 ;  /* 0x3f31721805050820 */ /* 0x004fc60000410000 */
        /* <DEDUP_REMOVED lines=27> */
[----:B--234-:R-:W-:Y:S05]  /*d1c0*/  @P0 BRA `(.L_x_10613) ;  /* 0x0000000000240947 */ /* 0x01cfea0003800000 */
[C---:B------:R-:W-:Y:S01]  /*d1d0*/  VIADD R75, R73.reuse, 0x8 ;  /* 0x00000008494b7836 */ /* 0x040fe20000000000 */
[C---:B-1----:R-:W-:Y:S02]  /*d1e0*/  IADD3 R72, P0, PT, R154.reuse, R73, RZ ;  /* 0x000000499a487210 */ /* 0x042fe40007f1e0ff */
[-C--:B------:R-:W-:Y:S02]  /*d1f0*/  ISETP.GE.AND P2, PT, R73, R144.reuse, PT ;  /* 0x000000904900720c */ /* 0x080fe40003f46270 */
[----:B------:R-:W-:Y:S02]  /*d200*/  ISETP.GE.AND P1, PT, R75, R144, PT ;  /* 0x000000904b00720c */ /* 0x000fe40003f26270 */
[----:B------:R-:W-:Y:S02]  /*d210*/  LEA.HI.X.SX32 R73, R154, RZ, 0x1, P0 ;  /* 0x000000ff9a497211 */ /* 0x000fe400000f0eff */
[----:B------:R-:W-:-:S04]  /*d220*/  LEA R74, P0, R72, R76, 0x2 ;  /* 0x0000004c484a7211 */ /* 0x000fc800078010ff */
[----:B------:R-:W-:-:S05]  /*d230*/  LEA.HI.X R75, R72, R77, R73, 0x2, P0 ;  /* 0x0000004d484b7211 */ /* 0x000fca00000f1449 */
[----:B------:R2:W-:Y:S04]  /*d240*/  @!P2 ST.E desc[UR4][R74.64], R70 ;  /* 0x000000464a00a985 */ /* 0x0005e8000c101904 */
[----:B------:R2:W-:Y:S02]  /*d250*/  @!P1 ST.E desc[UR4][R74.64+0x20], R71 ;  /* 0x000020474a009985 */ /* 0x0005e4000c101904 */
.L_x_10613:
[----:B------:R-:W-:Y:S05]  /*d260*/  BSYNC.RECONVERGENT B0 ;  /* 0x0000000000007941 */ /* 0x000fea0003800200 */
.L_x_10612:
[----:B--2---:R-:W2:Y:S01]  /*d270*/  S2R R71, SR_TID.X ;  /* 0x0000000000477919 */ /* 0x004ea20000002100 */
[----:B------:R-:W-:Y:S02]  /*d280*/  IMAD.SHL.U32 R0, R0, 0x8, RZ ;  /* 0x0000000800007824 */ /* 0x000fe400078e00ff */
[----:B------:R-:W-:Y:S01]  /*d290*/  IMAD R68, R154, R68, RZ ;  /* 0x000000449a447224 */ /* 0x000fe200078e02ff */
[----:B-1----:R1:W5:Y:S01]  /*d2a0*/  LD.E R2, desc[UR4][R2.64+0xc0] ;  /* 0x0000c00402027980 */ /* 0x002362000c101900 */
[----:B------:R-:W-:Y:S01]  /*d2b0*/  BSSY.RECONVERGENT B0, `(.L_x_10614) ;  /* 0x000001c000007945 */ /* 0x000fe20003800200 */
[----:B------:R-:W-:Y:S02]  /*d2c0*/  LOP3.LUT R0, R0, 0x1f80, RZ, 0xc0, !PT ;  /* 0x00001f8000007812 */ /* 0x000fe400078ec0ff */
[----:B--2---:R-:W-:-:S04]  /*d2d0*/  SHF.R.U32.HI R71, RZ, 0x4, R71 ;  /* 0x00000004ff477819 */ /* 0x004fc80000011647 */
[CC--:B------:R-:W-:Y:S01]  /*d2e0*/  ISETP.GE.AND P3, PT, R71.reuse, R144.reuse, PT ;  /* 0x000000904700720c */ /* 0x0c0fe20003f66270 */
[C---:B------:R-:W-:Y:S02]  /*d2f0*/  VIADD R73, R71.reuse, 0x8 ;  /* 0x0000000847497836 */ /* 0x040fe40000000000 */
[C---:B------:R-:W-:Y:S02]  /*d300*/  VIADD R75, R71.reuse, 0x18 ;  /* 0x00000018474b7836 */ /* 0x040fe40000000000 */
[----:B-1----:R-:W-:Y:S01]  /*d310*/  VIADD R3, R71, 0x28 ;  /* 0x0000002847037836 */ /* 0x002fe20000000000 */
        /* <DEDUP_REMOVED lines=20> */
[----:B------:R1:W-:Y:S02]  /*d460*/  @!P2 ST.E.128 desc[UR4][R76.64+0x100], R32 ;  /* 0x000100204c00a985 */ /* 0x0003e4000c101d04 */
.L_x_10615:
[----:B------:R-:W-:Y:S05]  /*d470*/  BSYNC.RECONVERGENT B0 ;  /* 0x0000000000007941 */ /* 0x000fea0003800200 */
.L_x_10614:
        /* <DEDUP_REMOVED lines=12> */
.L_x_10617:
[----:B------:R-:W-:Y:S05]  /*d540*/  BSYNC.RECONVERGENT B0 ;  /* 0x0000000000007941 */ /* 0x000fea0003800200 */
.L_x_10616:
        /* <DEDUP_REMOVED lines=11> */
.L_x_10619:
[----:B------:R-:W-:Y:S05]  /*d600*/  BSYNC.RECONVERGENT B0 ;  /* 0x0000000000007941 */ /* 0x000fea0003800200 */
.L_x_10618:
        /* <DEDUP_REMOVED lines=11> */
.L_x_10621:
[----:B------:R-:W-:Y:S05]  /*d6c0*/  BSYNC.RECONVERGENT B0 ;  /* 0x0000000000007941 */ /* 0x000fea0003800200 */
.L_x_10620:
        /* <DEDUP_REMOVED lines=10> */
.L_x_10623:
[----:B------:R-:W-:Y:S05]  /*d770*/  BSYNC.RECONVERGENT B0 ;  /* 0x0000000000007941 */ /* 0x000fea0003800200 */
.L_x_10622:
        /* <DEDUP_REMOVED lines=10> */
.L_x_10625:
[----:B------:R-:W-:Y:S05]  /*d820*/  BSYNC.RECONVERGENT B0 ;  /* 0x0000000000007941 */ /* 0x000fea0003800200 */
.L_x_10624:
        /* <DEDUP_REMOVED lines=10> */
.L_x_10627:
[----:B------:R-:W-:Y:S05]  /*d8d0*/  BSYNC.RECONVERGENT B0 ;  /* 0x0000000000007941 */ /* 0x000fea0003800200 */
.L_x_10626:
[----:B------:R-:W-:-:S04]  /*d8e0*/  MOV R151, 0x0 ;  /* 0x0000000000977802 */ /* 0x000fc80000000f00 */
[----:B-12345:R-:W-:Y:S05]  /*d8f0*/  @P3 RET.REL.NODEC R150 `(_ZN5flash24flash_fwd_splitkv_kernelI23Flash_fwd_kernel_traitsILi128ELi64ELi64ELi4ELb0ELb0EN7cutlass10bfloat16_tE19Flash_kernel_traitsILi128ELi64ELi64ELi4ES3_EELb0ELb1ELb0ELb0ELb0ELb0ELb1ELb0EEEvNS_16Flash_fwd_paramsE) ;  /* 0xffffff2496c03950 */ /* 0x03efea0003c3ffff */
[-C--:B------:R-:W-:Y:S01]  /*d900*/  ISETP.GE.AND P2, PT, R69, R2.reuse, PT ;  /* 0x000000024500720c */ /* 0x080fe20003f46270 */
[----:B------:R-:W-:Y:S01]  /*d910*/  IMAD.MOV.U32 R151, RZ, RZ, 0x0 ;  /* 0x00000000ff977424 */ /* 0x000fe200078e00ff */
[----:B------:R-:W-:-:S11]  /*d920*/  ISETP.GE.AND P0, PT, R73, R2, PT ;  /* 0x000000024900720c */ /* 0x000fd60003f06270 */
[----:B------:R-:W-:-:S04]  /*d930*/  @!P2 LEA R8, P1, R75, R78, 0x2 ;  /* 0x0000004e4b08a211 */ /* 0x000fc800078210ff */
[----:B------:R-:W-:-:S05]  /*d940*/  @!P2 LEA.HI.X R9, R75, R79, R68, 0x2, P1 ;  /* 0x0000004f4b09a211 */ /* 0x000fca00008f1444 */
[----:B------:R1:W-:Y:S02]  /*d950*/  @!P2 ST.E.128 desc[UR4][R8.64+0x7000], R36 ;  /* 0x007000240800a985 */ /* 0x0003e4000c101d04 */
[----:B-1----:R-:W-:Y:S05]  /*d960*/  @P0 RET.REL.NODEC R150 `(_ZN5flash24flash_fwd_splitkv_kernelI23Flash_fwd_kernel_traitsILi128ELi64ELi64ELi4ELb0ELb0EN7cutlass10bfloat16_tE19Flash_kernel_traitsILi128ELi64ELi64ELi4ES3_EELb0ELb1ELb0ELb0ELb0ELb0ELb1ELb0EEEvNS_16Flash_fwd_paramsE) ;  /* 0xffffff2496a40950 */ /* 0x002fea0003c3ffff */
[----:B------:R-:W-:Y:S01]  /*d970*/  LEA R2, P0, R75, R78, 0x2 ;  /* 0x0000004e4b027211 */ /* 0x000fe200078010ff */
[----:B------:R-:W-:-:S03]  /*d980*/  IMAD.MOV.U32 R151, RZ, RZ, 0x0 ;  /* 0x00000000ff977424 */ /* 0x000fc600078e00ff */
[----:B------:R-:W-:-:S05]  /*d990*/  LEA.HI.X R3, R75, R79, R68, 0x2, P0 ;  /* 0x0000004f4b037211 */ /* 0x000fca00000f1444 */
[----:B------:R1:W-:Y:S02]  /*d9a0*/  ST.E.128 desc[UR4][R2.64+0x7100], R4 ;  /* 0x0071000402007985 */ /* 0x0003e4000c101d04 */
[----:B-1----:R-:W-:Y:S05]  /*d9b0*/  RET.REL.NODEC R150 `(_ZN5flash24flash_fwd_splitkv_kernelI23Flash_fwd_kernel_traitsILi128ELi64ELi64ELi4ELb0ELb0EN7cutlass10bfloat16_tE19Flash_kernel_traitsILi128ELi64ELi64ELi4ES3_EELb0ELb1ELb0ELb0ELb0ELb0ELb1ELb0EEEvNS_16Flash_fwd_paramsE) ;  /* 0xffffff2496907950 */ /* 0x002fea0003c3ffff */
.L_x_10611:
[----:B------:R-:W-:Y:S01]  /*d9c0*/  MOV R5, 0x2 ;  /* 0x0000000200057802 */ /* 0x000fe20000000f00 */
[----:B------:R-:W-:Y:S01]  /*d9d0*/  IMAD.MOV.U32 R0, RZ, RZ, 0x1f ;  /* 0x0000001fff007424 */ /* 0x000fe200078e00ff */
[----:B------:R-:W-:-:S07]  /*d9e0*/  MOV R7, 0xffffffff ;  /* 0xffffffff00077802 */ /* 0x000fce0000000f00 */
[----:B-1---5:R-:W-:Y:S05]  /*d9f0*/  WARPSYNC.COLLECTIVE R7, `(.L_x_10628) ;  /* 0x0000000007087348 */ /* 0x022fea0003c00000 */
[----:B------:R2:W3:Y:S02]  /*da00*/  SHFL.BFLY P0, R11, R169, R5, R0 ;  /* 0x0c000005a90b7389 */ /* 0x0004e40000000000 */
[----:B-123-5:R-:W-:Y:S05]  /*da10*/  ENDCOLLECTIVE ;  /* 0x000000000000791b */ /* 0x02efea0003800000 */
.L_x_10628:
[----:B------:R-:W-:Y:S02]  /*da20*/  IMAD.MOV.U32 R6, RZ, RZ, R11 ;  /* 0x000000ffff067224 */ /* 0x000fe400078e000b */
[----:B------:R-:W-:Y:S02]  /*da30*/  IMAD.MOV.U32 R5, RZ, RZ, 0x1 ;  /* 0x00000001ff057424 */ /* 0x000fe400078e00ff */
[----:B------:R-:W-:-:S05]  /*da40*/  FADD.FTZ R9, R6, R169 ;  /* 0x000000a906097221 */ /* 0x000fca0000010000 */
[----:B------:R-:W-:-:S07]  /*da50*/  MOV R169, R9 ;  /* 0x0000000900a97202 */ /* 0x000fce0000000f00 */
[----:B------:R-:W-:Y:S05]  /*da60*/  WARPSYNC.COLLECTIVE R7, `(.L_x_10629) ;  /* 0x0000000007087348 */ /* 0x000fea0003c00000 */
[----:B------:R1:W2:Y:S02]  /*da70*/  SHFL.BFLY P0, R11, R169, R5, R0 ;  /* 0x0c000005a90b7389 */ /* 0x0002a40000000000 */
[----:B-12---:R-:W-:Y:S05]  /*da80*/  ENDCOLLECTIVE ;  /* 0x000000000000791b */ /* 0x006fea0003800000 */
.L_x_10629:
[----:B------:R-:W-:Y:S01]  /*da90*/  MOV R169, R167 ;  /* 0x000000a700a97202 */ /* 0x000fe20000000f00 */
[----:B------:R-:W-:Y:S01]  /*daa0*/  IMAD.MOV.U32 R5, RZ, RZ, 0x2 ;  /* 0x00000002ff057424 */ /* 0x000fe200078e00ff */
[----:B------:R-:W-:-:S07]  /*dab0*/  MOV R6, R11 ;  /* 0x0000000b00067202 */ /* 0x000fce0000000f00 */
[----:B------:R-:W-:Y:S05]  /*dac0*/  WARPSYNC.COLLECTIVE R7, `(.L_x_10630) ;  /* 0x0000000007087348 */ /* 0x000fea0003c00000 */
[----:B------:R1:W2:Y:S02]  /*dad0*/  SHFL.BFLY P0, R11, R169, R5, R0 ;  /* 0x0c000005a90b7389 */ /* 0x0002a40000000000 */
[----:B-12---:R-:W-:Y:S05]  /*dae0*/  ENDCOLLECTIVE ;  /* 0x000000000000791b */ /* 0x006fea0003800000 */
.L_x_10630:
[----:B------:R-:W-:Y:S01]  /*daf0*/  FADD.FTZ R6, R9, R6 ;  /* 0x0000000609067221 */ /* 0x000fe20000010000 */
[----:B------:R-:W-:Y:S01]  /*db00*/  FADD.FTZ R8, R11, R167 ;  /* 0x000000a70b087221 */ /* 0x000fe20000010000 */
[----:B------:R-:W-:-:S04]  /*db10*/  MOV R5, 0x1 ;  /* 0x0000000100057802 */ /* 0x000fc80000000f00 */
[----:B------:R-:W-:-:S07]  /*db20*/  MOV R169, R8 ;  /* 0x0000000800a97202 */ /* 0x000fce0000000f00 */
[----:B------:R-:W-:Y:S05]  /*db30*/  WARPSYNC.COLLECTIVE R7, `(.L_x_10631) ;  /* 0x0000000007087348 */ /* 0x000fea0003c00000 */
[----:B------:R1:W2:Y:S02]  /*db40*/  SHFL.BFLY P0, R11, R169, R5, R0 ;  /* 0x0c000005a90b7389 */ /* 0x0002a40000000000 */
[----:B-12---:R-:W-:Y:S05]  /*db50*/  ENDCOLLECTIVE ;  /* 0x000000000000791b */ /* 0x006fea0003800000 */
.L_x_10631:
[----:B------:R-:W-:Y:S05]  /*db60*/  BRA `(.L_x_10632) ;  /* 0xffffffe800dc7947 */ /* 0x000fea000383ffff */
.L_x_10633:
        /* <DEDUP_REMOVED lines=9> */
.L_x_14944:


//--------------------- .text._ZN5flash24flash_fwd_splitkv_kernelI23Flash_fwd_kernel_traitsILi128ELi64ELi64ELi4ELb0ELb0EN7cutlass10bfloat16_tE19Flash_kernel_traitsILi128ELi64ELi64ELi4ES3_EELb0ELb1ELb0ELb0ELb0ELb1ELb1ELb0EEEvNS_16Flash_fwd_paramsE --------------------------
	.section	.text._ZN5flash24flash_fwd_splitkv_kernelI23Flash_fwd_kernel_traitsILi128ELi64ELi64ELi4ELb0ELb0EN7cutlass10bfloat16_tE19Flash_kernel_traitsILi128ELi64ELi64ELi4ES3_EELb0ELb1ELb0ELb0ELb0ELb1ELb1ELb0EEEvNS_16Flash_fwd_paramsE,"ax",@progbits
	.align	128
        .global         _ZN5flash24flash_fwd_splitkv_kernelI23Flash_fwd_kernel_traitsILi128ELi64ELi64ELi4ELb0ELb0EN7cutlass10bfloat16_tE19Flash_kernel_traitsILi128ELi64ELi64ELi4ES3_EELb0ELb1ELb0ELb0ELb0ELb1ELb1ELb0EEEvNS_16Flash_fwd_paramsE
        .type           _ZN5flash24flash_fwd_splitkv_kernelI23Flash_fwd_kernel_traitsILi128ELi64ELi64ELi4ELb0ELb0EN7cutlass10bfloat16_tE19Flash_kernel_traitsILi128ELi64ELi64ELi4ES3_EELb0ELb1ELb0ELb0ELb0ELb1ELb1ELb0EEEvNS_16Flash_fwd_paramsE,@function
        .size           _ZN5flash24flash_fwd_splitkv_kernelI23Flash_fwd_kernel_traitsILi128ELi64ELi64ELi4ELb0ELb0EN7cutlass10bfloat16_tE19Flash_kernel_traitsILi128ELi64ELi64ELi4ES3_EELb0ELb1ELb0ELb0ELb0ELb1ELb1ELb0EEEvNS_16Flash_fwd_paramsE,(.L_x_14945 - _ZN5flash24flash_fwd_splitkv_kernelI23Flash_fwd_kernel_traitsILi128ELi64ELi64ELi4ELb0ELb0EN7cutlass10bfloat16_tE19Flash_kernel_traitsILi128ELi64ELi64ELi4ES3_EELb0ELb1ELb0ELb0ELb0ELb1ELb1ELb0EEEvNS_16Flash_fwd_paramsE)
        .other          _ZN5flash24flash_fwd_splitkv_kernelI23Flash_fwd_kernel_traitsILi128ELi64ELi64ELi4ELb0ELb0EN7cutlass10bfloat16_tE19Flash_kernel_traitsILi128ELi64ELi64ELi4ES3_EELb0ELb1ELb0ELb0ELb0ELb1ELb1ELb0EEEvNS_16Flash_fwd_paramsE,@"STO_CUDA_ENTRY STV_DEFAULT"
_ZN5flash24flash_fwd_splitkv_kernelI23Flash_fwd_kernel_traitsILi128ELi64ELi64ELi4ELb0ELb0EN7cutlass10bfloat16_tE19Flash_kernel_traitsILi128ELi64ELi64ELi4ES3_EELb0ELb1ELb0ELb0ELb0ELb1ELb1ELb0EEEvNS_16Flash_fwd_paramsE:
.text._ZN5flash24flash_fwd_splitkv_kernelI23Flash_fwd_kernel_traitsILi128ELi64ELi64ELi4ELb0ELb0EN7cutlass10bfloat16_tE19Flash_kernel_traitsILi128ELi64ELi64ELi4ES3_EELb0ELb1ELb0ELb0ELb0ELb1ELb1ELb0EEEvNS_16Flash_fwd_paramsE:
        /* <DEDUP_REMOVED lines=29> */
[----:B-1----:R-:W-:Y:S05]  /*01d0*/  CALL.REL.NOINC `($_ZN5flash24flash_fwd_splitkv_kernelI23Flash_fwd_kernel_traitsILi128ELi64ELi64ELi4ELb0ELb0EN7cutlass10bfloat16_tE19Flash_kernel_traitsILi128ELi64ELi64ELi4ES3_EELb0ELb1ELb0ELb0ELb0ELb1ELb1ELb0EEEvNS_16Flash_fwd_paramsE$_ZN5flash30compute_attn_1rowblock_splitkvI23Flash_fwd_kernel_traitsILi128ELi64ELi64ELi4ELb0ELb0EN7cutlass10bfloat16_tE19Flash_kernel_traitsILi128ELi64ELi64ELi4ES3_EELb0ELb1ELb0ELb0ELb0ELb1ELb1ELb0ENS_16Flash_fwd_paramsEEEvRKT8_iiiii) ;  /* 0x0000000000087944 */ /* 0x002fea0003c00000 */
[----:B------:R-:W-:Y:S05]  /*01e0*/  BSYNC.RECONVERGENT B3 ;  /* 0x0000000000037941 */ /* 0x000fea0003800200 */
.L_x_10634:
[----:B------:R-:W-:Y:S05]  /*01f0*/  EXIT ;  /* 0x000000000000794d */ /* 0x000fea0003800000 */
        .type           $_ZN5flash24flash_fwd_splitkv_kernelI23Flash_fwd_kernel_traitsILi128ELi64ELi64ELi4ELb0ELb0EN7cutlass10bfloat16_tE19Flash_kernel_traitsILi128ELi64ELi64ELi4ES3_EELb0ELb1ELb0ELb0ELb0ELb1ELb1ELb0EEEvNS_16Flash_fwd_paramsE$_ZN5flash30compute_attn_1rowblock_splitkvI23Flash_fwd_kernel_traitsILi128ELi64ELi64ELi4ELb0ELb0EN7cutlass10bfloat16_tE19Flash_kernel_traitsILi128ELi64ELi64ELi4ES3_EELb0ELb1ELb0ELb0ELb0ELb1ELb1ELb0ENS_16Flash_fwd_paramsEEEvRKT8_iiiii,@function
        .size           $_ZN5flash24flash_fwd_splitkv_kernelI23Flash_fwd_kernel_traitsILi128ELi64ELi64ELi4ELb0ELb0EN7cutlass10bfloat16_tE19Flash_kernel_traitsILi128ELi64ELi64ELi4ES3_EELb0ELb1ELb0ELb0ELb0ELb1ELb1ELb0EEEvNS_16Flash_fwd_paramsE$_ZN5flash30compute_attn_1rowblock_splitkvI23Flash_fwd_kernel_traitsILi128ELi64ELi64ELi4ELb0ELb0EN7cutlass10bfloat16_tE19Flash_kernel_traitsILi128ELi64ELi64ELi4ES3_EELb0ELb1ELb0ELb0ELb0ELb1ELb1ELb0ENS_16Flash_fwd_paramsEEEvRKT8_iiiii,(.L_x_14945 - $_ZN5flash24flash_fwd_splitkv_kernelI23Flash_fwd_kernel_traitsILi128ELi64ELi64ELi4ELb0ELb0EN7cutlass10bfloat16_tE19Flash_kernel_traitsILi128ELi64ELi64ELi4ES3_EELb0ELb1ELb0ELb0ELb0ELb1ELb1ELb0EEEvNS_16Flash_fwd_paramsE$_ZN5flash30compute_attn_1rowblock_splitkvI23Flash_fwd_kernel_traitsILi128ELi64ELi64ELi4ELb0ELb0EN7cutlass10bfloat16_tE19Flash_kernel_traitsILi128ELi64ELi64ELi4ES3_EELb0ELb1ELb0ELb0ELb0ELb1ELb1ELb0ENS_16Flash_fwd_paramsEEEvRKT8_iiiii)
$_ZN5flash24flash_fwd_splitkv_kernelI23Flash_fwd_kernel_traitsILi128ELi64ELi64ELi4ELb0ELb0EN7cutlass10bfloat16_tE19Flash_kernel_traitsILi128ELi64ELi64ELi4ES3_EELb0ELb1ELb0ELb0ELb0ELb1ELb1ELb0EEEvNS_16Flash_fwd_paramsE$_ZN5flash30compute_attn_1rowblock_splitkvI23Flash_fwd_kernel_traitsILi128ELi64ELi64ELi4ELb0ELb0EN7cutlass10bfloat16_tE19Flash_kernel_traitsILi128ELi64ELi64ELi4ES3_EELb0ELb1ELb0ELb0ELb0ELb1ELb1ELb0ENS_16Flash_fwd_paramsEEEvRKT8_iiiii:
        /* <DEDUP_REMOVED lines=39> */
.L_x_10636:
[----:B------:R-:W-:Y:S05]  /*0470*/  BSYNC.RECONVERGENT B0 ;  /* 0x0000000000007941 */ /* 0x000fea0003800200 */
.L_x_10635:
[----:B------:R-:W-:Y:S04]  /*0480*/  BSSY.RECONVERGENT B0, `(.L_x_10637) ;  /* 0x0000007000007945 */ /* 0x000fe80003800200 */
[----:B------:R-:W-:Y:S05]  /*0490*/  @!P3 BRA `(.L_x_10638) ;  /* 0x000000000014b947 */ /* 0x000fea0003800000 */
[----:B------:R-:W4:Y:S02]  /*04a0*/  LD.E.U8 R5, desc[UR4][R2.64+0x1b2] ;  /* 0x0001b20402057980 */ /* 0x000f24000c101100 */
[----:B----4-:R-:W-:-:S13]  /*04b0*/  ISETP.NE.AND P1, PT, R5, RZ, PT ;  /* 0x000000ff0500720c */ /* 0x010fda0003f25270 */
[----:B------:R-:W4:Y:S02]  /*04c0*/  @P1 LD.E R5, desc[UR4][R20.64+0x4] ;  /* 0x0000040414051980 */ /* 0x000f24000c101900 */
[----:B----45:R-:W-:-:S06]  /*04d0*/  @P1 IADD3 R10, PT, PT, R5, -R16, RZ ;  /* 0x80000010050a1210 */ /* 0x030fcc0007ffe0ff */
[----:B------:R4:W5:Y:S02]  /*04e0*/  @!P1 LD.E R10, desc[UR4][R20.64] ;  /* 0x00000004140a9980 */ /* 0x000964000c101900 */
.L_x_10638:
[----:B------:R-:W-:Y:S05]  /*04f0*/  BSYNC.RECONVERGENT B0 ;  /* 0x0000000000007941 */ /* 0x000fea0003800200 */
.L_x_10637:
        /* <DEDUP_REMOVED lines=8> */
.L_x_10640:
[----:B------:R-:W5:Y:S01]  /*0580*/  LD.E.64 R6, desc[UR4][R2.64+0x108] ;  /* 0x0001080402067980 */ /* 0x000f62000c101b00 */
[----:B------:R-:W-:Y:S01]  /*0590*/  BSSY.RECONVERGENT B0, `(.L_x_10642) ;  /* 0x0000006000007945 */ /* 0x000fe20003800200 */
[----:B------:R-:W-:Y:S01]  /*05a0*/  IMAD.MOV.U32 R5, RZ, RZ, RZ ;  /* 0x000000ffff057224 */ /* 0x000fe200078e00ff */
[----:B-----5:R-:W-:-:S04]  /*05b0*/  ISETP.NE.U32.AND P0, PT, R6, RZ, PT ;  /* 0x000000ff0600720c */ /* 0x020fc80003f05070 */
[----:B------:R-:W-:-:S13]  /*05c0*/  ISETP.NE.AND.EX P0, PT, R7, RZ, PT, P0 ;  /* 0x000000ff0700720c */ /* 0x000fda0003f05300 */
[----:B------:R-:W-:Y:S05]  /*05d0*/  @!P0 BRA `(.L_x_10643) ;  /* 0x0000000000048947 */ /* 0x000fea0003800000 */
[----:B------:R1:W5:Y:S02]  /*05e0*/  LD.E R5, desc[UR4][R2.64+0xbc] ;  /* 0x0000bc0402057980 */ /* 0x000364000c101900 */
.L_x_10643:
[----:B------:R-:W-:Y:S05]  /*05f0*/  BSYNC.RECONVERGENT B0 ;  /* 0x0000000000007941 */ /* 0x000fea0003800200 */
.L_x_10642:
[----:B-----5:R-:W-:Y:S02]  /*0600*/  IADD3 R10, PT, PT, R5, R10, -R15 ;  /* 0x0000000a050a7210 */ /* 0x020fe40007ffe80f */
.L_x_10641:
[----:B------:R-:W-:Y:S05]  /*0610*/  BSYNC.RECONVERGENT B1 ;  /* 0x0000000000017941 */ /* 0x000fea0003800200 */
.L_x_10639:
[----:B------:R-:W-:Y:S01]  /*0620*/  IMAD.SHL.U32 R168, R35, 0x40, RZ ;  /* 0x0000004023a87824 */ /* 0x000fe200078e00ff */
[----:B------:R-:W-:-:S04]  /*0630*/  MOV R163, 0x0 ;  /* 0x0000000000a37802 */ /* 0x000fc80000000f00 */
[----:B------:R-:W-:-:S13]  /*0640*/  ISETP.GT.AND P0, PT, R125, R168, PT ;  /* 0x000000a87d00720c */ /* 0x000fda0003f04270 */
[----:B-1234-:R-:W-:Y:S05]  /*0650*/  @!P0 RET.REL.NODEC R162 `(_ZN5flash24flash_fwd_splitkv_kernelI23Flash_fwd_kernel_traitsILi128ELi64ELi64ELi4ELb0ELb0EN7cutlass10bfloat16_tE19Flash_kernel_traitsILi128ELi64ELi64ELi4ES3_EELb0ELb1ELb0ELb0ELb0ELb1ELb1ELb0EEEvNS_16Flash_fwd_paramsE) ;  /* 0xfffffff8a2688950 */ /* 0x01efea0003c3ffff */
        /* <DEDUP_REMOVED lines=87> */
.L_x_10646:
[----:B------:R-:W-:Y:S05]  /*0bd0*/  BSYNC.RECONVERGENT B0 ;  /* 0x0000000000007941 */ /* 0x000fea0003800200 */
.L_x_10645:
        /* <DEDUP_REMOVED lines=12> */
.L_x_10648:
[----:B------:R-:W-:Y:S05]  /*0ca0*/  BSYNC.RECONVERGENT B0 ;  /* 0x0000000000007941 */ /* 0x000fea0003800200 */
.L_x_10647:
        /* <DEDUP_REMOVED lines=12> */
.L_x_10650:
[----:B------:R-:W-:Y:S05]  /*0d70*/  BSYNC.RECONVERGENT B0 ;  /* 0x0000000000007941 */ /* 0x000fea0003800200 */
.L_x_10649:
        /* <DEDUP_REMOVED lines=12> */
.L_x_10652:
[----:B------:R-:W-:Y:S05]  /*0e40*/  BSYNC.RECONVERGENT B0 ;  /* 0x0000000000007941 */ /* 0x000fea0003800200 */
.L_x_10651:
        /* <DEDUP_REMOVED lines=11> */
.L_x_10654:
[----:B------:R-:W-:Y:S05]  /*0f00*/  BSYNC.RECONVERGENT B0 ;  /* 0x0000000000007941 */ /* 0x000fea0003800200 */
.L_x_10653:
        /* <DEDUP_REMOVED lines=11> */
.L_x_10656:
[----:B------:R-:W-:Y:S05]  /*0fc0*/  BSYNC.RECONVERGENT B0 ;  /* 0x0000000000007941 */ /* 0x000fea0003800200 */
.L_x_10655:
        /* <DEDUP_REMOVED lines=12> */
.L_x_10658:
[----:B------:R-:W-:Y:S05]  /*1090*/  BSYNC.RECONVERGENT B0 ;  /* 0x0000000000007941 */ /* 0x000fea0003800200 */
.L_x_10657:
        /* <DEDUP_REMOVED lines=15> */
.L_x_10660:
[----:B------:R-:W-:Y:S05]  /*1190*/  BSYNC.RECONVERGENT B0 ;  /* 0x0000000000007941 */ /* 0x000fea0003800200 */
.L_x_10659:
        /* <DEDUP_REMOVED lines=20> */
[----:B-1----:R-:W-:Y:S05]  /*12e0*/  @P6 RET.REL.NODEC R162 `(_ZN5flash24flash_fwd_splitkv_kernelI23Flash_fwd_kernel_traitsILi128ELi64ELi64ELi4ELb0ELb0EN7cutlass10bfloat16_tE19Flash_kernel_traitsILi128ELi64ELi64ELi4ES3_EELb0ELb1ELb0ELb0ELb0ELb1ELb1ELb0EEEvNS_16Flash_fwd_paramsE) ;  /* 0xffffffeca2446950 */ /* 0x002fea0003c3ffff */
[----:B------:R-:W-:Y:S02]  /*12f0*/  MOV R5, 0xff800000 ;  /* 0xff80000000057802 */ /* 0x000fe40000000f00 */
[----:B------:R-:W-:-:S03]  /*1300*/  MOV R163, 0x0 ;  /* 0x0000000000a37802 */ /* 0x000fc60000000f00 */
[----:B------:R1:W-:Y:S02]  /*1310*/  ST.E desc[UR4][R2.64+0xe0], R5 ;  /* 0x0000e00502007985 */ /* 0x0003e4000c101904 */
[----:B-1----:R-:W-:Y:S05]  /*1320*/  RET.REL.NODEC R162 `(_ZN5flash24flash_fwd_splitkv_kernelI23Flash_fwd_kernel_traitsILi128ELi64ELi64ELi4ELb0ELb0EN7cutlass10bfloat16_tE19Flash_kernel_traitsILi128ELi64ELi64ELi4ES3_EELb0ELb1ELb0ELb0ELb0ELb1ELb1ELb0EEEvNS_16Flash_fwd_paramsE) ;  /* 0xffffffeca2347950 */ /* 0x002fea0003c3ffff */
.L_x_10644:
        /* <DEDUP_REMOVED lines=100> */
.L_x_10662:
        /* <DEDUP_REMOVED lines=29> */
[----:B----45:R-:W-:Y:S02]  /*1b40*/  @!P4 IMAD R9, R25, R14, RZ ;  /* 0x0000000e1909c224 */ /* 0x030fe400078e02ff */
[----:B------:R-:W-:Y:S01]  /*1b50*/  @!P4 IMAD.IADD R27, R27, 0x1, R0 ;  /* 0x000000011b1bc824 */ /* 0x000fe200078e0200 */
[----:B------:R-:W-:Y:S01]  /*1b60*/  @!P4 SHF.R.S32.HI R0, RZ, 0x1f, R14 ;  /* 0x0000001fff00c819 */ /* 0x000fe2000001140e */
[----:B------:R-:W-:-:S04]  /*1b70*/  @!P3 IMAD.IADD R5, R5, 0x1, -R4 ;  /* 0x000000010505b824 */ /* 0x000fc800078e0a04 */
[C---:B------:R-:W-:Y:S01]  /*1b80*/  @!P4 IMAD R9, R24.reuse, R0, R9 ;  /* 0x000000001809c224 */ /* 0x040fe200078e0209 */
[----:B------:R-:W-:Y:S01]  /*1b90*/  ISETP.GE.U32.AND P5, PT, R5, R4, PT ;  /* 0x000000040500720c */ /* 0x000fe20003fa6070 */
[----:B------:R-:W-:Y:S01]  /*1ba0*/  @!P4 IMAD.WIDE.U32 R24, R24, R14, R26 ;  /* 0x0000000e1818c225 */ /* 0x000fe200078e001a */
[----:B------:R-:W-:-:S03]  /*1bb0*/  LOP3.LUT R5, R167, R20, RZ, 0x3c, !PT ;  /* 0x00000014a7057212 */ /* 0x000fc600078e3cff */
[-C--:B------:R-:W-:Y:S01]  /*1bc0*/  @P4 IMAD R0, R153, R6.reuse, RZ ;  /* 0x0000000699004224 */ /* 0x080fe200078e02ff */
[----:B------:R-:W-:Y:S01]  /*1bd0*/  ISETP.GE.AND P2, PT, R5, RZ, PT ;  /* 0x000000ff0500720c */ /* 0x000fe20003f46270 */
[----:B------:R-:W-:Y:S01]  /*1be0*/  @P4 IMAD.WIDE.U32 R6, R152, R6, RZ ;  /* 0x0000000698064225 */ /* 0x000fe200078e00ff */
[----:B------:R-:W-:Y:S02]  /*1bf0*/  ISETP.NE.AND P1, PT, R20, RZ, PT ;  /* 0x000000ff1400720c */ /* 0x000fe40003f25270 */
[----:B------:R-:W-:Y:S01]  /*1c00*/  @!P4 IADD3 R9, PT, PT, R25, R9, RZ ;  /* 0x000000091909c210 */ /* 0x000fe20007ffe0ff */
[----:B------:R-:W-:Y:S01]  /*1c10*/  @P4 IMAD.IADD R9, R7, 0x1, R0 ;  /* 0x0000000107094824 */ /* 0x000fe200078e0200 */
[----:B------:R-:W-:Y:S02]  /*1c20*/  @!P4 MOV R12, R24 ;  /* 0x00000018000cc202 */ /* 0x000fe40000000f00 */
[----:B------:R-:W-:Y:S02]  /*1c30*/  LEA R4, R121, 0xffffffc0, 0x6 ;  /* 0xffffffc079047811 */ /* 0x000fe400078e30ff */
[----:B------:R-:W-:-:S02]  /*1c40*/  @P4 MOV R12, R6 ;  /* 0x00000006000c4202 */ /* 0x000fc40000000f00 */
[----:B------:R-:W-:Y:S01]  /*1c50*/  @!P3 IADD3 R11, PT, PT, R11, 0x1, RZ ;  /* 0x000000010b0bb810 */ /* 0x000fe20007ffe0ff */
[----:B------:R-:W-:Y:S01]  /*1c60*/  @!P4 IMAD R0, R155, R15, RZ ;  /* 0x0000000f9b00c224 */ /* 0x000fe200078e02ff */
[----:B------:R-:W-:Y:S01]  /*1c70*/  @!P4 SHF.R.S32.HI R5, RZ, 0x1f, R15 ;  /* 0x0000001fff05c819 */ /* 0x000fe2000001140f */
[----:B------:R-:W-:Y:S01]  /*1c80*/  IMAD R6, R153, R4, RZ ;  /* 0x0000000499067224 */ /* 0x000fe200078e02ff */
[----:B------:R-:W-:Y:S01]  /*1c90*/  SHF.R.S32.HI R7, RZ, 0x1f, R4 ;  /* 0x0000001fff077819 */ /* 0x000fe20000011404 */
[----:B------:R-:W-:Y:S01]  /*1ca0*/  IMAD.MOV.U32 R24, RZ, RZ, R12 ;  /* 0x000000ffff187224 */ /* 0x000fe200078e000c */
[----:B------:R-:W-:Y:S02]  /*1cb0*/  MOV R25, R9 ;  /* 0x0000000900197202 */ /* 0x000fe40000000f00 */
[----:B------:R-:W-:Y:S01]  /*1cc0*/  @P5 IADD3 R11, PT, PT, R11, 0x1, RZ ;  /* 0x000000010b0b5810 */ /* 0x000fe20007ffe0ff */
[----:B------:R-:W-:Y:S02]  /*1cd0*/  @!P4 IMAD R0, R5, R154, R0 ;  /* 0x0000009a0500c224 */ /* 0x000fe400078e0200 */
[----:B------:R-:W-:Y:S01]  /*1ce0*/  @!P4 IMAD.WIDE.U32 R26, R154, R15, RZ ;  /* 0x0000000f9a1ac225 */ /* 0x000fe200078e00ff */
[----:B------:R-:W-:-:S02]  /*1cf0*/  @!P2 IADD3 R11, PT, PT, -R11, RZ, RZ ;  /* 0x000000ff0b0ba210 */ /* 0x000fc40007ffe1ff */
[----:B------:R-:W-:Y:S01]  /*1d00*/  @!P1 LOP3.LUT R11, RZ, R20, RZ, 0x33, !PT ;  /* 0x00000014ff0b9212 */ /* 0x000fe200078e33ff */
[----:B------:R-:W-:Y:S02]  /*1d10*/  IMAD R6, R7, R152, R6 ;  /* 0x0000009807067224 */ /* 0x000fe400078e0206 */
[----:B------:R-:W-:Y:S01]  /*1d20*/  IMAD.WIDE.U32 R24, R152, R4, R24 ;  /* 0x0000000498187225 */ /* 0x000fe200078e0018 */
[----:B------:R-:W-:Y:S02]  /*1d30*/  @!P4 SHF.R.S32.HI R5, RZ, 0x1f, R14 ;  /* 0x0000001fff05c819 */ /* 0x000fe4000001140e */
[----:B------:R-:W-:Y:S01]  /*1d40*/  @P4 IADD3 R15, PT, PT, R15, R16, RZ ;  /* 0x000000100f0f4210 */ /* 0x000fe20007ffe0ff */
[----:B------:R-:W-:Y:S02]  /*1d50*/  @!P4 IMAD.IADD R27, R27, 0x1, R0 ;  /* 0x000000011b1bc824 */ /* 0x000fe400078e0200 */
[----:B------:R-:W-:Y:S01]  /*1d60*/  @!P4 IMAD R0, R19, R14, RZ ;  /* 0x0000000e1300c224 */ /* 0x000fe200078e02ff */
[----:B------:R-:W-:Y:S01]  /*1d70*/  MOV R16, R24 ;  /* 0x0000001800107202 */ /* 0x000fe20000000f00 */
[----:B------:R-:W-:Y:S01]  /*1d80*/  IMAD.IADD R17, R25, 0x1, R6 ;  /* 0x0000000119117824 */ /* 0x000fe200078e0206 */
[----:B------:R-:W-:Y:S01]  /*1d90*/  SHF.R.S32.HI R6, RZ, 0x1f, R11 ;  /* 0x0000001fff067819 */ /* 0x000fe2000001140b */
[----:B------:R-:W-:-:S02]  /*1da0*/  IMAD R9, R23, R11, RZ ;  /* 0x0000000b17097224 */ /* 0x000fc400078e02ff */
[C---:B------:R-:W-:Y:S02]  /*1db0*/  @!P4 IMAD R0, R18.reuse, R5, R0 ;  /* 0x000000051200c224 */ /* 0x040fe400078e0200 */
        /* <DEDUP_REMOVED lines=9> */
.L_x_10663:
[----:B------:R-:W-:Y:S05]  /*1e50*/  BSYNC.RECONVERGENT B0 ;  /* 0x0000000000007941 */ /* 0x000fea0003800200 */
.L_x_10661:
        /* <DEDUP_REMOVED lines=8> */
[----:B------:R-:W-:-:S05]  /*1ee0*/  IMAD.SHL.U32 R0, R8, 0x8, RZ ;  /* 0x0000000808007824 */ /* 0x000fca00078e00ff */
[----:B------:R-:W-:Y:S01]  /*1ef0*/  LOP3.LUT R166, R0, 0x38, RZ, 0xc0, !PT ;  /* 0x0000003800a67812 */ /* 0x000fe200078ec0ff */
[----:B----4-:R-:W-:-:S04]  /*1f00*/  @!P2 IMAD.WIDE.U32 R22, R14, R169, RZ ;  /* 0x000000a90e16a225 */ /* 0x010fc800078e00ff */
[----:B------:R-:W-:Y:S02]  /*1f10*/  @!P2 IMAD R5, R15, R169, RZ ;  /* 0x000000a90f05a224 */ /* 0x000fe400078e02ff */
[----:B------:R-:W-:Y:S02]  /*1f20*/  @!P2 IMAD.MOV.U32 R12, RZ, RZ, R22 ;  /* 0x000000ffff0ca224 */ /* 0x000fe400078e0016 */
[----:B------:R-:W-:Y:S02]  /*1f30*/  @!P2 IMAD.IADD R5, R23, 0x1, R5 ;  /* 0x000000011705a824 */ /* 0x000fe400078e0205 */
[----:B------:R4:W5:Y:S01]  /*1f40*/  LD.E.64 R22, desc[UR4][R2.64+0x10] ;  /* 0x0000100402167980 */ /* 0x000962000c101b00 */
[----:B--2---:R-:W-:Y:S01]  /*1f50*/  @P2 IMAD.WIDE.U32 R16, R36, R13, RZ ;  /* 0x0000000d24102225 */ /* 0x004fe200078e00ff */
[----:B------:R-:W-:-:S03]  /*1f60*/  MOV R14, 0x400 ;  /* 0x00000400000e7802 */ /* 0x000fc60000000f00 */
[----:B------:R-:W-:Y:S01]  /*1f70*/  @P2 IMAD R13, R37, R13, RZ ;  /* 0x0000000d250d2224 */ /* 0x000fe200078e02ff */
[----:B------:R-:W-:Y:S02]  /*1f80*/  @P2 MOV R12, R16 ;  /* 0x00000010000c2202 */ /* 0x000fe40000000f00 */
[----:B-1----:R-:W-:Y:S01]  /*1f90*/  LEA R9, R9, R14, 0x18 ;  /* 0x0000000e09097211 */ /* 0x002fe200078ec0ff */
[----:B------:R-:W-:Y:S01]  /*1fa0*/  @P2 IMAD.IADD R5, R17, 0x1, R13 ;  /* 0x0000000111052824 */ /* 0x000fe200078e020d */
[----:B------:R-:W-:Y:S01]  /*1fb0*/  IADD3 R14, P1, PT, R166, R12, RZ ;  /* 0x0000000ca60e7210 */ /* 0x000fe20007f3e0ff */
[----:B------:R-:W-:Y:S01]  /*1fc0*/  IMAD.IADD R156, R125, 0x1, -R168 ;  /* 0x000000017d9c7824 */ /* 0x000fe200078e0aa8 */
[----:B------:R-:W-:-:S03]  /*1fd0*/  SHF.R.U32.HI R26, RZ, 0x3, R8 ;  /* 0x00000003ff1a7819 */ /* 0x000fc60000011608 */
[----:B------:R-:W-:Y:S01]  /*1fe0*/  IMAD.X R15, RZ, RZ, R5, P1 ;  /* 0x000000ffff0f7224 */ /* 0x000fe200008e0605 */
[----:B------:R-:W-:Y:S02]  /*1ff0*/  LOP3.LUT R5, R0, 0x1c0, RZ, 0xc0, !PT ;  /* 0x000001c000057812 */ /* 0x000fe400078ec0ff */
[----:B------:R-:W-:Y:S01]  /*2000*/  ISETP.GE.AND P5, PT, R26, R156, PT ;  /* 0x0000009c1a00720c */ /* 0x000fe20003fa6270 */
[----:B---3--:R-:W-:Y:S01]  /*2010*/  IMAD R33, R31, R167, RZ ;  /* 0x000000a71f217224 */ /* 0x008fe200078e02ff */
[----:B------:R-:W-:Y:S02]  /*2020*/  SHF.R.S32.HI R12, RZ, 0x1f, R167 ;  /* 0x0000001fff0c7819 */ /* 0x000fe400000114a7 */
[----:B------:R-:W-:Y:S01]  /*2030*/  LOP3.LUT R5, R5, 0x38, R8, 0xf8, !PT ;  /* 0x0000003805057812 */ /* 0x000fe200078ef808 */
[----:B------:R-:W-:Y:S02]  /*2040*/  VIADD R102, R121, 0xffffffff ;  /* 0xffffffff79667836 */ /* 0x000fe40000000000 */
[----:B------:R-:W-:Y:S01]  /*2050*/  IMAD R33, R30, R12, R33 ;  /* 0x0000000c1e217224 */ /* 0x000fe200078e0221 */
[----:B------:R-:W-:Y:S01]  /*2060*/  LOP3.LUT R5, R5, 0x38, R0, 0x78, !PT ;  /* 0x0000003805057812 */ /* 0x000fe200078e7800 */
[----:B------:R-:W-:Y:S01]  /*2070*/  IMAD.WIDE.U32 R30, R167, R30, R14 ;  /* 0x0000001ea71e7225 */ /* 0x000fe200078e000e */
[----:B------:R-:W-:-:S02]  /*2080*/  MOV R27, RZ ;  /* 0x000000ff001b7202 */ /* 0x000fc40000000f00 */
[----:B------:R-:W-:Y:S01]  /*2090*/  SHF.L.U32 R103, R102, 0x6, RZ ;  /* 0x0000000666677819 */ /* 0x000fe200000006ff */
[----:B------:R-:W-:Y:S01]  /*20a0*/  VIADD R14, R26, 0x20 ;  /* 0x000000201a0e7836 */ /* 0x000fe20000000000 */
[----:B------:R-:W-:Y:S01]  /*20b0*/  IADD3 R40, P4, PT, R166, R40, RZ ;  /* 0x00000028a6287210 */ /* 0x000fe20007f9e0ff */
[C---:B------:R-:W-:Y:S01]  /*20c0*/  VIADD R12, R26.reuse, 0x30 ;  /* 0x000000301a0c7836 */ /* 0x040fe20000000000 */
[----:B------:R-:W-:Y:S01]  /*20d0*/  IADD3 R16, PT, PT, R26, 0x10, RZ ;  /* 0x000000101a107810 */ /* 0x000fe20007ffe0ff */
[----:B------:R-:W-:Y:S01]  /*20e0*/  BSSY.RECONVERGENT B0, `(.L_x_10664) ;  /* 0x000001f000007945 */ /* 0x000fe20003800200 */
[----:B------:R-:W-:Y:S01]  /*20f0*/  LOP3.LUT R24, R5, 0x1e00, R0, 0xf8, !PT ;  /* 0x00001e0005187812 */ /* 0x000fe200078ef800 */
        /* <DEDUP_REMOVED lines=9> */
[----:B----4-:R-:W-:Y:S08]  /*2190*/  @P5 BRA `(.L_x_10665) ;  /* 0x00000000004c5947 */ /* 0x010ff00003800000 */
        /* <DEDUP_REMOVED lines=19> */
.L_x_10665:
[----:B------:R-:W-:Y:S05]  /*22d0*/  BSYNC.RECONVERGENT B0 ;  /* 0x0000000000007941 */ /* 0x000fea0003800200 */
.L_x_10664:
        /* <DEDUP_REMOVED lines=28> */
.L_x_10667:
[----:B------:R-:W-:Y:S05]  /*24a0*/  BSYNC.RECONVERGENT B0 ;  /* 0x0000000000007941 */ /* 0x000fea0003800200 */
.L_x_10666:
        /* <DEDUP_REMOVED lines=29> */
.L_x_10669:
[----:B------:R-:W-:Y:S05]  /*2680*/  BSYNC.RECONVERGENT B0 ;  /* 0x0000000000007941 */ /* 0x000fea0003800200 */
.L_x_10668:
        /* <DEDUP_REMOVED lines=29> */
.L_x_10671:
[----:B------:R-:W-:Y:S05]  /*2860*/  BSYNC.RECONVERGENT B0 ;  /* 0x0000000000007941 */ /* 0x000fea0003800200 */
.L_x_10670:
        /* <DEDUP_REMOVED lines=16> */
.L_x_10673:
[----:B------:R-:W-:Y:S05]  /*2970*/  BSYNC.RECONVERGENT B0 ;  /* 0x0000000000007941 */ /* 0x000fea0003800200 */
.L_x_10672:
        /* <DEDUP_REMOVED lines=14> */
.L_x_10675:
[----:B------:R-:W-:Y:S05]  /*2a60*/  BSYNC.RECONVERGENT B0 ;  /* 0x0000000000007941 */ /* 0x000fea0003800200 */
.L_x_10674:
        /* <DEDUP_REMOVED lines=16> */
.L_x_10677:
[----:B------:R-:W-:Y:S05]  /*2b70*/  BSYNC.RECONVERGENT B0 ;  /* 0x0000000000007941 */ /* 0x000fea0003800200 */
.L_x_10676:
        /* <DEDUP_REMOVED lines=16> */
.L_x_10679:
[----:B------:R-:W-:Y:S05]  /*2c80*/  BSYNC.RECONVERGENT B0 ;  /* 0x0000000000007941 */ /* 0x000fea0003800200 */
.L_x_10678:
[----:B------:R-:W-:Y:S01]  /*2c90*/  IABS R17, R20 ;  /* 0x0000001400117213 */ /* 0x000fe20000000000 */
[----:B------:R1:W5:Y:S03]  /*2ca0*/  LD.E R119, desc[UR4][R2.64+0x184] ;  /* 0x0001840402777980 */ /* 0x000366000c101900 */
[----:B------:R-:W4:Y:S01]  /*2cb0*/  I2F.RP R19, R17 ;  /* 0x0000001100137306 */ /* 0x000f220000209400 */
[----:B------:R-:W-:Y:S01]  /*2cc0*/  IABS R15, R167 ;  /* 0x000000a7000f7213 */ /* 0x000fe20000000000 */
[----:B------:R-:W-:Y:S01]  /*2cd0*/  IMAD R7, R7, R154, RZ ;  /* 0x0000009a07077224 */ /* 0x000fe200078e02ff */
[----:B------:R-:W0:Y:S04]  /*2ce0*/  LDGDEPBAR ;  /* 0x00000000000079af */ /* 0x000e280000000000 */
[----:B------:R1:W5:Y:S01]  /*2cf0*/  LD.E R117, desc[UR4][R2.64+0x188] ;  /* 0x0001880402757980 */ /* 0x000362000c101900 */
[----:B------:R-:W-:Y:S01]  /*2d00*/  IMAD R7, R4, R155, R7 ;  /* 0x0000009b04077224 */ /* 0x000fe200078e0207 */
[----:B------:R-:W-:Y:S01]  /*2d10*/  SHF.R.U32.HI R116, RZ, 0x1, R8 ;  /* 0x00000001ff747819 */ /* 0x000fe20000011608 */
[----:B------:R-:W-:Y:S01]  /*2d20*/  IMAD R161, R155, R26, RZ ;  /* 0x0000001a9ba17224 */ /* 0x000fe200078e02ff */
[----:B----4-:R1:W4:Y:S01]  /*2d30*/  MUFU.RCP R30, R19 ;  /* 0x00000013001e7308 */ /* 0x0103220000001000 */
[----:B------:R-:W-:-:S05]  /*2d40*/  DEPBAR.LE SB0, 0x0 ;  /* 0x000080000000791a */ /* 0x000fca0000000000 */
[----:B------:R-:W-:Y:S05]  /*2d50*/  WARPSYNC.ALL ;  /* 0x0000000000007948 */ /* 0x000fea0003800000 */
[----:B----4-:R-:W-:Y:S01]  /*2d60*/  VIADD R30, R30, 0xffffffe ;  /* 0x0ffffffe1e1e7836 */ /* 0x010fe20000000000 */
[----:B------:R-:W-:Y:S03]  /*2d70*/  BSSY.RECONVERGENT B0, `(.L_x_10680) ;  /* 0x0000040000007945 */ /* 0x000fe60003800200 */
[----:B------:R-:W4:Y:S02]  /*2d80*/  F2I.FTZ.U32.TRUNC.NTZ R31, R30 ;  /* 0x0000001e001f7305 */ /* 0x000f24000021f000 */
[----:B----4-:R-:W-:-:S02]  /*2d90*/  IMAD.MOV R13, RZ, RZ, -R31 ;  /* 0x000000ffff0d7224 */ /* 0x010fc400078e0a1f */
[----:B------:R-:W-:Y:S02]  /*2da0*/  IMAD.MOV.U32 R30, RZ, RZ, RZ ;  /* 0x000000ffff1e7224 */ /* 0x000fe400078e00ff */
[----:B-1----:R-:W-:Y:S01]  /*2db0*/  IMAD R24, R13, R17, RZ ;  /* 0x000000110d187224 */ /* 0x002fe200078e02ff */
        /* <DEDUP_REMOVED lines=9> */
[----:B------:R-:W-:Y:S01]  /*2e50*/  @!P2 IMAD.IADD R30, R30, 0x1, -R17 ;  /* 0x000000011e1ea824 */ /* 0x000fe200078e0a11 */
[----:B------:R-:W-:Y:S02]  /*2e60*/  @!P2 IADD3 R24, PT, PT, R24, 0x1, RZ ;  /* 0x000000011818a810 */ /* 0x000fe40007ffe0ff */
[----:B------:R-:W-:Y:S02]  /*2e70*/  ISETP.NE.AND P2, PT, R20, RZ, PT ;  /* 0x000000ff1400720c */ /* 0x000fe40003f45270 */
[----:B------:R-:W-:Y:S01]  /*2e80*/  ISETP.GE.U32.AND P3, PT, R30, R17, PT ;  /* 0x000000111e00720c */ /* 0x000fe20003f66070 */
[----:B------:R-:W-:-:S04]  /*2e90*/  IMAD.WIDE.U32 R30, R4, R154, RZ ;  /* 0x0000009a041e7225 */ /* 0x000fc800078e00ff */
[----:B------:R-:W-:-:S08]  /*2ea0*/  IMAD.SHL.U32 R17, R154, 0x10, RZ ;  /* 0x000000109a117824 */ /* 0x000fd000078e00ff */
[----:B------:R-:W-:-:S04]  /*2eb0*/  @P3 VIADD R24, R24, 0x1 ;  /* 0x0000000118183836 */ /* 0x000fc80000000000 */
[----:B------:R-:W-:Y:S01]  /*2ec0*/  @!P1 IMAD.MOV R24, RZ, RZ, -R24 ;  /* 0x000000ffff189224 */ /* 0x000fe200078e0a18 */
[----:B------:R-:W-:Y:S01]  /*2ed0*/  @!P2 LOP3.LUT R24, RZ, R20, RZ, 0x33, !PT ;  /* 0x00000014ff18a212 */ /* 0x000fe200078e33ff */
[----:B------:R-:W-:Y:S01]  /*2ee0*/  IMAD.IADD R20, R31, 0x1, R7 ;  /* 0x000000011f147824 */ /* 0x000fe200078e0207 */
[----:B------:R-:W-:Y:S02]  /*2ef0*/  IADD3 R18, P2, P1, R30, R18, R166 ;  /* 0x000000121e127210 */ /* 0x000fe4000795e0a6 */
[----:B------:R-:W-:Y:S01]  /*2f00*/  SHF.R.S32.HI R4, RZ, 0x1f, R24 ;  /* 0x0000001fff047819 */ /* 0x000fe20000011418 */
[-C--:B------:R-:W-:Y:S01]  /*2f10*/  IMAD R13, R29, R24.reuse, RZ ;  /* 0x000000181d0d7224 */ /* 0x080fe200078e02ff */
[----:B------:R-:W-:Y:S01]  /*2f20*/  IADD3.X R11, PT, PT, R20, R11, RZ, P2, P1 ;  /* 0x0000000b140b7210 */ /* 0x000fe200017e24ff */
[----:B------:R-:W-:Y:S01]  /*2f30*/  IMAD.WIDE.U32 R24, R28, R24, RZ ;  /* 0x000000181c187225 */ /* 0x000fe200078e00ff */
[----:B------:R-:W-:-:S03]  /*2f40*/  SHF.R.U32.HI R7, RZ, 0x4, R8 ;  /* 0x00000004ff077819 */ /* 0x000fc60000011608 */
[----:B------:R-:W-:Y:S01]  /*2f50*/  IMAD R4, R4, R28, R13 ;  /* 0x0000001c04047224 */ /* 0x000fe200078e020d */
[----:B------:R-:W-:-:S04]  /*2f60*/  IADD3 R18, P1, PT, R18, R24, RZ ;  /* 0x0000001812127210 */ /* 0x000fc80007f3e0ff */
        /* <DEDUP_REMOVED lines=30> */
.L_x_10681:
[----:B------:R4:W-:Y:S04]  /*3150*/  STS.128 [R165+0x8000], RZ ;  /* 0x008000ffa5007388 */ /* 0x0009e80000000c00 */
[----:B------:R4:W-:Y:S02]  /*3160*/  STS.128 [R165+0xa000], RZ ;  /* 0x00a000ffa5007388 */ /* 0x0009e40000000c00 */
.L_x_10682:
[----:B------:R-:W-:Y:S05]  /*3170*/  BSYNC.RECONVERGENT B0 ;  /* 0x0000000000007941 */ /* 0x000fea0003800200 */
.L_x_10680:
        /* <DEDUP_REMOVED lines=21> */
.L_x_10684:
[----:B------:R-:W-:Y:S05]  /*32d0*/  BSYNC.RECONVERGENT B0 ;  /* 0x0000000000007941 */ /* 0x000fea0003800200 */
.L_x_10683:
        /* <DEDUP_REMOVED lines=18> */
.L_x_10686:
[----:B------:R-:W-:Y:S05]  /*3400*/  BSYNC.RECONVERGENT B0 ;  /* 0x0000000000007941 */ /* 0x000fea0003800200 */
.L_x_10685:
        /* <DEDUP_REMOVED lines=18> */
.L_x_10688:
[----:B------:R-:W-:Y:S05]  /*3530*/  BSYNC.RECONVERGENT B0 ;  /* 0x0000000000007941 */ /* 0x000fea0003800200 */
.L_x_10687:
[----:B------:R-:W4:Y:S01]  /*3540*/  LD.E R100, desc[UR4][R2.64+0x18c] ;  /* 0x00018c0402647980 */ /* 0x000f22000c101900 */
[----:B------:R-:W-:Y:S01]  /*3550*/  LOP3.LUT R15, R15, 0x8, R8, 0x78, !PT ;  /* 0x000000080f0f7812 */ /* 0x000fe200078e7808 */
[----:B------:R-:W-:Y:S01]  /*3560*/  BSSY.RECONVERGENT B1, `(.L_x_10689) ;  /* 0x000014b000017945 */ /* 0x000fe20003800200 */
[----:B------:R-:W-:Y:S01]  /*3570*/  SHF.L.U32 R7, R7, 0xa, RZ ;  /* 0x0000000a07077819 */ /* 0x000fe200000006ff */
[----:B------:R-:W0:Y:S01]  /*3580*/  LDGDEPBAR ;  /* 0x00000000000079af */ /* 0x000e220000000000 */
[----:B------:R-:W-:Y:S02]  /*3590*/  LOP3.LUT R15, R15, 0x38, R0, 0x78, !PT ;  /* 0x000000380f0f7812 */ /* 0x000fe400078e7800 */
[----:B------:R-:W-:Y:S02]  /*35a0*/  LOP3.LUT R150, R7, 0x400, RZ, 0xc0, !PT ;  /* 0x0000040007967812 */ /* 0x000fe400078ec0ff */
[----:B------:R-:W-:Y:S02]  /*35b0*/  IADD3 R0, PT, PT, R4, R13, RZ ;  /* 0x0000000d04007210 */ /* 0x000fe40007ffe0ff */
[----:B------:R-:W-:-:S02]  /*35c0*/  LEA R150, R15, R150, 0x1 ;  /* 0x000000960f967211 */ /* 0x000fc400078e08ff */
[----:B------:R-:W-:Y:S02]  /*35d0*/  LEA R151, R0, R9, 0x1 ;  /* 0x0000000900977211 */ /* 0x000fe400078e08ff */
[----:B------:R-:W-:Y:S02]  /*35e0*/  IADD3 R150, PT, PT, R9, R150, RZ ;  /* 0x0000009609967210 */ /* 0x000fe40007ffe0ff */
[----:B------:R-:W-:Y:S01]  /*35f0*/  R2P PR, R8, 0x6 ;  /* 0x0000000608007804 */ /* 0x000fe20000000000 */
[----:B------:R-:W-:Y:S01]  /*3600*/  LDSM.16.M88.4 R72, [R151] ;  /* 0x000000009748783b */ /* 0x000fe20000000200 */
[----:B------:R-:W-:Y:S02]  /*3610*/  MOV R5, 0x20 ;  /* 0x0000002000057802 */ /* 0x000fe40000000f00 */
[----:B------:R-:W-:Y:S01]  /*3620*/  MOV R7, 0x40 ;  /* 0x0000004000077802 */ /* 0x000fe20000000f00 */
[----:B---3--:R-:W3:Y:S01]  /*3630*/  LDSM.16.M88.4 R32, [R150+0x4000] ;  /* 0x004000009620783b */ /* 0x008ee20000000200 */
[----:B------:R-:W-:-:S02]  /*3640*/  SEL R5, R5, 0xffffffe0, !P1 ;  /* 0xffffffe005057807 */ /* 0x000fc40004800000 */
[----:B------:R-:W-:Y:S01]  /*3650*/  SEL R7, R7, 0xffffffc0, !P2 ;  /* 0xffffffc007077807 */ /* 0x000fe20005000000 */
[----:B------:R-:W2:Y:S01]  /*3660*/  LDSM.16.M88.4 R56, [R150+0x4800] ;  /* 0x004800009638783b */ /* 0x000ea20000000200 */
[CC--:B------:R-:W-:Y:S02]  /*3670*/  IADD3 R149, PT, PT, R151.reuse, R5.reuse, RZ ;  /* 0x0000000597957210 */ /* 0x0c0fe40007ffe0ff */
[C---:B------:R-:W-:Y:S01]  /*3680*/  IADD3 R145, PT, PT, R150.reuse, R5, RZ ;  /* 0x0000000596917210 */ /* 0x040fe20007ffe0ff */
[----:B------:R-:W-:Y:S01]  /*3690*/  LDSM.16.M88.4 R80, [R150+0x5000] ;  /* 0x005000009650783b */ /* 0x000fe20000000200 */
[-C--:B------:R-:W-:Y:S02]  /*36a0*/  IADD3 R148, PT, PT, R151, R7.reuse, RZ ;  /* 0x0000000797947210 */ /* 0x080fe40007ffe0ff */
[----:B------:R-:W-:Y:S01]  /*36b0*/  IADD3 R144, PT, PT, R150, R7, RZ ;  /* 0x0000000796907210 */ /* 0x000fe20007ffe0ff */
[----:B------:R-:W-:Y:S01]  /*36c0*/  LDSM.16.M88.4 R96, [R149] ;  /* 0x000000009560783b */ /* 0x000fe20000000200 */
[----:B------:R-:W-:-:S02]  /*36d0*/  IADD3 R147, PT, PT, R5, R148, RZ ;  /* 0x0000009405937210 */ /* 0x000fc40007ffe0ff */
[----:B------:R-:W-:Y:S01]  /*36e0*/  IADD3 R143, PT, PT, R5, R144, RZ ;  /* 0x00000090058f7210 */ /* 0x000fe20007ffe0ff */
[----:B------:R-:W2:Y:S01]  /*36f0*/  LDSM.16.M88.4 R12, [R145+0x4000] ;  /* 0x00400000910c783b */ /* 0x000ea20000000200 */
[----:B------:R-:W-:Y:S02]  /*3700*/  ISETP.GT.AND P1, PT, R102, R157, PT ;  /* 0x0000009d6600720c */ /* 0x000fe40003f24270 */
[----:B-----5:R-:W-:Y:S01]  /*3710*/  IADD3 R117, PT, PT, R117, R10, -R125 ;  /* 0x0000000a75757210 */ /* 0x020fe20007ffe87d */
[----:B------:R-:W-:Y:S01]  /*3720*/  LDSM.16.M88.4 R68, [R148] ;  /* 0x000000009444783b */ /* 0x000fe20000000200 */
[----:B------:R-:W-:-:S03]  /*3730*/  IADD3 R119, PT, PT, R10, -R125, -R119 ;  /* 0x8000007d0a777210 */ /* 0x000fc60007ffe877 */
[----:B------:R-:W2:Y:S04]  /*3740*/  LDSM.16.M88.4 R24, [R144+0x4000] ;  /* 0x004000009018783b */ /* 0x000ea80000000200 */
[----:B------:R-:W2:Y:S04]  /*3750*/  LDSM.16.M88.4 R112, [R145+0x4800] ;  /* 0x004800009170783b */ /* 0x000ea80000000200 */
[----:B------:R-:W-:Y:S04]  /*3760*/  LDSM.16.M88.4 R52, [R147] ;  /* 0x000000009334783b */ /* 0x000fe80000000200 */
[----:B-1----:R-:W1:Y:S01]  /*3770*/  LDSM.16.M88.4 R16, [R143+0x4000] ;  /* 0x004000008f10783b */ /* 0x002e620000000200 */
[C---:B---3--:R-:W-:Y:S03]  /*3780*/  HMMA.16816.F32.BF16 R20, R72.reuse, R32, RZ ;  /* 0x000000204814723c */ /* 0x048fe600000418ff */
[----:B------:R-:W-:Y:S04]  /*3790*/  LDSM.16.M88.4 R108, [R144+0x4800] ;  /* 0x00480000906c783b */ /* 0x000fe80000000200 */
[----:B------:R-:W-:Y:S01]  /*37a0*/  LDSM.16.M88.4 R40, [R151+0x2000] ;  /* 0x002000009728783b */ /* 0x000fe20000000200 */
[C---:B------:R-:W-:Y:S03]  /*37b0*/  HMMA.16816.F32.BF16 R32, R72.reuse, R34, RZ ;  /* 0x000000224820723c */ /* 0x040fe600000418ff */
[----:B------:R-:W-:Y:S04]  /*37c0*/  LDSM.16.M88.4 R104, [R150+0x6000] ;  /* 0x006000009668783b */ /* 0x000fe80000000200 */
[----:B------:R-:W-:Y:S01]  /*37d0*/  LDSM.16.M88.4 R88, [R145+0x5800] ;  /* 0x005800009158783b */ /* 0x000fe20000000200 */
[----:B--2---:R-:W-:Y:S03]  /*37e0*/  HMMA.16816.F32.BF16 R44, R72, R56, RZ ;  /* 0x00000038482c723c */ /* 0x004fe600000418ff */
[----:B------:R-:W-:Y:S04]  /*37f0*/  LDSM.16.M88.4 R92, [R145+0x5000] ;  /* 0x00500000915c783b */ /* 0x000fe80000000200 */
[----:B------:R-:W-:Y:S01]  /*3800*/  LDSM.16.M88.4 R48, [R143+0x4800] ;  /* 0x004800008f30783b */ /* 0x000fe20000000200 */
[C---:B------:R-:W-:Y:S03]  /*3810*/  HMMA.16816.F32.BF16 R20, R96.reuse, R12, R20 ;  /* 0x0000000c6014723c */ /* 0x040fe60000041814 */
[----:B------:R-:W-:Y:S04]  /*3820*/  LDSM.16.M88.4 R28, [R149+0x2000] ;  /* 0x00200000951c783b */ /* 0x000fe80000000200 */
[----:B------:R-:W-:Y:S01]  /*3830*/  LDSM.16.M88.4 R60, [R144+0x5800] ;  /* 0x00580000903c783b */ /* 0x000fe20000000200 */
[----:B------:R-:W-:Y:S03]  /*3840*/  HMMA.16816.F32.BF16 R32, R96, R14, R32 ;  /* 0x0000000e6020723c */ /* 0x000fe60000041820 */
[----:B------:R-:W2:Y:S04]  /*3850*/  LDSM.16.M88.4 R12, [R150+0x5800] ;  /* 0x00580000960c783b */ /* 0x000ea80000000200 */
[----:B------:R-:W-:Y:S01]  /*3860*/  LDSM.16.M88.4 R36, [R150+0x6800] ;  /* 0x006800009624783b */ /* 0x000fe20000000200 */
[----:B------:R-:W-:Y:S03]  /*3870*/  HMMA.16816.F32.BF16 R56, R72, R58, RZ ;  /* 0x0000003a4838723c */ /* 0x000fe600000418ff */
[----:B------:R-:W-:Y:S05]  /*3880*/  LDSM.16.M88.4 R64, [R144+0x5000] ;  /* 0x005000009040783b */ /* 0x000fea0000000200 */
[C---:B------:R-:W-:Y:S08]  /*3890*/  HMMA.16816.F32.BF16 R20, R68.reuse, R24, R20 ;  /* 0x000000184414723c */ /* 0x040ff00000041814 */
[----:B------:R-:W-:Y:S01]  /*38a0*/  HMMA.16816.F32.BF16 R32, R68, R26, R32 ;  /* 0x0000001a4420723c */ /* 0x000fe20000041820 */
[----:B------:R-:W3:Y:S07]  /*38b0*/  LDSM.16.M88.4 R24, [R145+0x6000] ;  /* 0x006000009118783b */ /* 0x000eee0000000200 */
[----:B------:R-:W-:Y:S08]  /*38c0*/  HMMA.16816.F32.BF16 R44, R96, R112, R44 ;  /* 0x00000070602c723c */ /* 0x000ff0000004182c */
[----:B-1----:R-:W-:Y:S08]  /*38d0*/  HMMA.16816.F32.BF16 R20, R52, R16, R20 ;  /* 0x000000103414723c */ /* 0x002ff00000041814 */
[----:B------:R-:W-:Y:S08]  /*38e0*/  HMMA.16816.F32.BF16 R84, R72, R80, RZ ;  /* 0x000000504854723c */ /* 0x000ff000000418ff */
[----:B------:R-:W-:Y:S01]  /*38f0*/  HMMA.16816.F32.BF16 R32, R52, R18, R32 ;  /* 0x000000123420723c */ /* 0x000fe20000041820 */
[----:B------:R-:W-:Y:S07]  /*3900*/  LDSM.16.M88.4 R16, [R148+0x2000] ;  /* 0x002000009410783b */ /* 0x000fee0000000200 */
[C---:B------:R-:W-:Y:S08]  /*3910*/  HMMA.16816.F32.BF16 R80, R72.reuse, R82, RZ ;  /* 0x000000524850723c */ /* 0x040ff000000418ff */
[C---:B--2---:R-:W-:Y:S08]  /*3920*/  HMMA.16816.F32.BF16 R76, R72.reuse, R12, RZ ;  /* 0x0000000c484c723c */ /* 0x044ff000000418ff */
[----:B------:R-:W-:Y:S01]  /*3930*/  HMMA.16816.F32.BF16 R72, R72, R14, RZ ;  /* 0x0000000e4848723c */ /* 0x000fe200000418ff */
[----:B------:R-:W1:Y:S07]  /*3940*/  LDSM.16.M88.4 R12, [R144+0x6000] ;  /* 0x00600000900c783b */ /* 0x000e6e0000000200 */
[----:B------:R-:W-:Y:S01]  /*3950*/  HMMA.16816.F32.BF16 R56, R96, R114, R56 ;  /* 0x000000726038723c */ /* 0x000fe20000041838 */
[----:B------:R-:W2:Y:S07]  /*3960*/  LDSM.16.M88.4 R112, [R145+0x6800] ;  /* 0x006800009170783b */ /* 0x000eae0000000200 */
        /* <DEDUP_REMOVED lines=9> */
[----:B------:R-:W2:Y:S04]  /*3a00*/  LDSM.16.M88.4 R92, [R143+0x5000] ;  /* 0x005000008f5c783b */ /* 0x000ea80000000200 */
[----:B------:R-:W-:Y:S03]  /*3a10*/  LDSM.16.M88.4 R96, [R147+0x2000] ;  /* 0x002000009360783b */ /* 0x000fe60000000200 */
[----:B------:R-:W-:Y:S08]  /*3a20*/  HMMA.16816.F32.BF16 R44, R52, R48, R44 ;  /* 0x00000030342c723c */ /* 0x000ff0000004182c */
[C---:B---3--:R-:W-:Y:S01]  /*3a30*/  HMMA.16816.F32.BF16 R104, R28.reuse, R24, R20 ;  /* 0x000000181c68723c */ /* 0x048fe20000041814 */
[----:B------:R-:W3:Y:S07]  /*3a40*/  LDSM.16.M88.4 R20, [R143+0x6000] ;  /* 0x006000008f14783b */ /* 0x000eee0000000200 */
[----:B------:R-:W-:Y:S01]  /*3a50*/  HMMA.16816.F32.BF16 R32, R28, R26, R32 ;  /* 0x0000001a1c20723c */ /* 0x000fe20000041820 */
[----:B------:R-:W-:Y:S07]  /*3a60*/  LDSM.16.M88.4 R24, [R150+0x7000] ;  /* 0x007000009618783b */ /* 0x000fee0000000200 */
[C---:B------:R-:W-:Y:S08]  /*3a70*/  HMMA.16816.F32.BF16 R76, R68.reuse, R60, R76 ;  /* 0x0000003c444c723c */ /* 0x040ff0000004184c */
[----:B------:R-:W-:Y:S01]  /*3a80*/  HMMA.16816.F32.BF16 R72, R68, R62, R72 ;  /* 0x0000003e4448723c */ /* 0x000fe20000041848 */
[----:B------:R-:W4:Y:S07]  /*3a90*/  LDSM.16.M88.4 R60, [R144+0x6800] ;  /* 0x00680000903c783b */ /* 0x000f2e0000000200 */
[----:B------:R-:W-:Y:S01]  /*3aa0*/  HMMA.16816.F32.BF16 R56, R52, R50, R56 ;  /* 0x000000323438723c */ /* 0x000fe20000041838 */
[----:B------:R-:W-:Y:S07]  /*3ab0*/  LDSM.16.M88.4 R48, [R143+0x7000] ;  /* 0x007000008f30783b */ /* 0x000fee0000000200 */
[----:B------:R-:W-:Y:S08]  /*3ac0*/  HMMA.16816.F32.BF16 R44, R40, R36, R44 ;  /* 0x00000024282c723c */ /* 0x000ff0000004182c */
[C---:B------:R-:W-:Y:S08]  /*3ad0*/  HMMA.16816.F32.BF16 R84, R68.reuse, R64, R84 ;  /* 0x000000404454723c */ /* 0x040ff00000041854 */
[----:B------:R-:W-:Y:S01]  /*3ae0*/  HMMA.16816.F32.BF16 R80, R68, R66, R80 ;  /* 0x000000424450723c */ /* 0x000fe20000041850 */
[----:B------:R-:W4:Y:S07]  /*3af0*/  LDSM.16.M88.4 R64, [R150+0x7800] ;  /* 0x007800009640783b */ /* 0x000f2e0000000200 */
[----:B-1----:R-:W-:Y:S08]  /*3b00*/  HMMA.16816.F32.BF16 R32, R16, R14, R32 ;  /* 0x0000000e1020723c */ /* 0x002ff00000041820 */
[----:B------:R-:W-:Y:S01]  /*3b10*/  HMMA.16816.F32.BF16 R56, R40, R38, R56 ;  /* 0x000000262838723c */ /* 0x000fe20000041838 */
[----:B------:R-:W1:Y:S07]  /*3b20*/  LDSM.16.M88.4 R36, [R143+0x6800] ;  /* 0x006800008f24783b */ /* 0x000e6e0000000200 */
[----:B--2---:R-:W-:Y:S08]  /*3b30*/  HMMA.16816.F32.BF16 R44, R28, R112, R44 ;  /* 0x000000701c2c723c */ /* 0x004ff0000004182c */
[C---:B------:R-:W-:Y:S08]  /*3b40*/  HMMA.16816.F32.BF16 R84, R52.reuse, R92, R84 ;  /* 0x0000005c3454723c */ /* 0x040ff00000041854 */
[----:B------:R-:W-:Y:S08]  /*3b50*/  HMMA.16816.F32.BF16 R80, R52, R94, R80 ;  /* 0x0000005e3450723c */ /* 0x000ff00000041850 */
[----:B---3--:R-:W-:Y:S08]  /*3b60*/  HMMA.16816.F32.BF16 R32, R96, R22, R32 ;  /* 0x000000166020723c */ /* 0x008ff00000041820 */
[----:B------:R-:W-:Y:S01]  /*3b70*/  HMMA.16816.F32.BF16 R104, R16, R12, R104 ;  /* 0x0000000c1068723c */ /* 0x000fe20000041868 */
[----:B------:R-:W2:Y:S07]  /*3b80*/  LDSM.16.M88.4 R12, [R145+0x7000] ;  /* 0x00700000910c783b */ /* 0x000eae0000000200 */
[----:B------:R-:W-:Y:S03]  /*3b90*/  HMMA.16816.F32.BF16 R76, R52, R88, R76 ;  /* 0x00000058344c723c */ /* 0x000fe6000004184c */
[-C--:B----4-:R-:W-:Y:S01]  /*3ba0*/  FMUL.FTZ R32, R32, R100.reuse ;  /* 0x0000006420207220 */ /* 0x090fe20000410000 */
        /* <DEDUP_REMOVED lines=31> */
[----:B------:R-:W-:Y:S01]  /*3da0*/  HMMA.16816.F32.BF16 R72, R28, R26, R72 ;  /* 0x0000001a1c48723c */ /* 0x000fe20000041848 */
[----:B------:R-:W-:-:S03]  /*3db0*/  SHF.R.U32.HI R31, RZ, 0x2, R8 ;  /* 0x00000002ff1f7819 */ /* 0x000fc60000011608 */
[----:B------:R-:W1:Y:S01]  /*3dc0*/  MUFU.TANH R53, R53 ;  /* 0x0000003500357308 */ /* 0x000e620000002400 */
[----:B------:R-:W-:-:S03]  /*3dd0*/  LOP3.LUT R31, R31, 0x7, RZ, 0xc0, !PT ;  /* 0x000000071f1f7812 */ /* 0x000fc600078ec0ff */
[----:B------:R-:W-:Y:S01]  /*3de0*/  HMMA.16816.F32.BF16 R56, R16, R62, R56 ;  /* 0x0000003e1038723c */ /* 0x000fe20000041838 */
[----:B------:R-:W-:-:S03]  /*3df0*/  LOP3.LUT R31, R31, 0x1f0, R116, 0xf8, !PT ;  /* 0x000001f01f1f7812 */ /* 0x000fc600078ef874 */
[----:B------:R-:W1:Y:S04]  /*3e00*/  MUFU.TANH R54, R54 ;  /* 0x0000003600367308 */ /* 0x000e680000002400 */
[C---:B---3--:R-:W-:Y:S01]  /*3e10*/  HMMA.16816.F32.BF16 R84, R16.reuse, R20, R84 ;  /* 0x000000141054723c */ /* 0x048fe20000041854 */
[-C--:B------:R-:W-:Y:S01]  /*3e20*/  FMUL.FTZ R20, R44, R100.reuse ;  /* 0x000000642c147220 */ /* 0x080fe20000410000 */
[----:B------:R-:W-:Y:S02]  /*3e30*/  FMUL.FTZ R21, R46, R100 ;  /* 0x000000642e157220 */ /* 0x000fe40000410000 */
[----:B------:R-:W3:Y:S04]  /*3e40*/  MUFU.TANH R24, R24 ;  /* 0x0000001800187308 */ /* 0x000ee80000002400 */
[C---:B------:R-:W-:Y:S04]  /*3e50*/  HMMA.16816.F32.BF16 R80, R16.reuse, R22, R80 ;  /* 0x000000161050723c */ /* 0x040fe80000041850 */
[----:B------:R-:W2:Y:S04]  /*3e60*/  MUFU.TANH R20, R20 ;  /* 0x0000001400147308 */ /* 0x000ea80000002400 */
[C---:B-1----:R-:W-:Y:S04]  /*3e70*/  HMMA.16816.F32.BF16 R76, R16.reuse, R32, R76 ;  /* 0x00000020104c723c */ /* 0x042fe8000004184c */
[----:B------:R-:W1:Y:S04]  /*3e80*/  MUFU.TANH R21, R21 ;  /* 0x0000001500157308 */ /* 0x000e680000002400 */
[----:B------:R-:W-:Y:S01]  /*3e90*/  HMMA.16816.F32.BF16 R72, R16, R34, R72 ;  /* 0x000000221048723c */ /* 0x000fe20000041848 */
[----:B------:R-:W-:-:S04]  /*3ea0*/  IADD3 R34, PT, PT, R168, R31, RZ ;  /* 0x0000001fa8227210 */ /* 0x000fc80007ffe0ff */
[C---:B------:R-:W-:Y:S02]  /*3eb0*/  IADD3 R117, PT, PT, R34.reuse, R117, RZ ;  /* 0x0000007522757210 */ /* 0x040fe40007ffe0ff */
[----:B------:R-:W-:Y:S01]  /*3ec0*/  IADD3 R34, PT, PT, R34, R119, RZ ;  /* 0x0000007722227210 */ /* 0x000fe20007ffe0ff */
[C---:B------:R-:W-:Y:S01]  /*3ed0*/  HMMA.16816.F32.BF16 R56, R96.reuse, R38, R56 ;  /* 0x000000266038723c */ /* 0x040fe20000041838 */
[----:B------:R-:W-:Y:S01]  /*3ee0*/  FMUL.FTZ R38, R45, R100 ;  /* 0x000000642d267220 */ /* 0x000fe20000410000 */
[C-C-:B------:R-:W-:Y:S02]  /*3ef0*/  VIADDMNMX R174, R117.reuse, 0x1, R10.reuse, PT ;  /* 0x0000000175ae7846 */ /* 0x140fe4000380010a */
[----:B------:R-:W-:Y:S02]  /*3f00*/  VIADDMNMX R172, R117, 0x9, R10, PT ;  /* 0x0000000975ac7846 */ /* 0x000fe4000380010a */
[----:B------:R-:W-:Y:S01]  /*3f10*/  VIMNMX R175, PT, PT, RZ, R34, !PT ;  /* 0x00000022ffaf7248 */ /* 0x000fe20007fe0100 */
[----:B------:R-:W1:Y:S01]  /*3f20*/  MUFU.TANH R38, R38 ;  /* 0x0000002600267308 */ /* 0x000e620000002400 */
[----:B------:R-:W-:Y:S01]  /*3f30*/  HMMA.16816.F32.BF16 R84, R96, R48, R84 ;  /* 0x000000306054723c */ /* 0x000fe20000041854 */
[----:B------:R-:W-:-:S07]  /*3f40*/  VIADDMNMX R173, R34, 0x8, RZ, !PT ;  /* 0x0000000822ad7846 */ /* 0x000fce00078001ff */
[C---:B------:R-:W-:Y:S03]  /*3f50*/  HMMA.16816.F32.BF16 R80, R96.reuse, R50, R80 ;  /* 0x000000326050723c */ /* 0x040fe60000041850 */
[-C--:B------:R-:W-:Y:S01]  /*3f60*/  FMUL.FTZ R25, R56, R100.reuse ;  /* 0x0000006438197220 */ /* 0x080fe20000410000 */
[-C--:B------:R-:W-:Y:S01]  /*3f70*/  FMUL.FTZ R22, R58, R100.reuse ;  /* 0x000000643a167220 */ /* 0x080fe20000410000 */
[-C--:B------:R-:W-:Y:S01]  /*3f80*/  FMUL.FTZ R26, R59, R100.reuse ;  /* 0x000000643b1a7220 */ /* 0x080fe20000410000 */
[-C--:B------:R-:W-:Y:S02]  /*3f90*/  FMUL.FTZ R57, R57, R100.reuse ;  /* 0x0000006439397220 */ /* 0x080fe40000410000 */
[----:B--2---:R-:W-:Y:S01]  /*3fa0*/  HMMA.16816.F32.BF16 R76, R96, R12, R76 ;  /* 0x0000000c604c723c */ /* 0x004fe2000004184c */
[----:B------:R-:W2:Y:S02]  /*3fb0*/  MUFU.TANH R25, R25 ;  /* 0x0000001900197308 */ /* 0x000ea40000002400 */
[-C--:B------:R-:W-:Y:S01]  /*3fc0*/  FMUL.FTZ R28, R84, R100.reuse ;  /* 0x00000064541c7220 */ /* 0x080fe20000410000 */
[-C--:B------:R-:W-:Y:S01]  /*3fd0*/  FMUL.FTZ R29, R85, R100.reuse ;  /* 0x00000064551d7220 */ /* 0x080fe20000410000 */
[-C--:B------:R-:W-:Y:S01]  /*3fe0*/  FMUL.FTZ R27, R86, R100.reuse ;  /* 0x00000064561b7220 */ /* 0x080fe20000410000 */
[----:B------:R-:W-:-:S02]  /*3ff0*/  FMUL.FTZ R16, R87, R100 ;  /* 0x0000006457107220 */ /* 0x000fc40000410000 */
        /* <DEDUP_REMOVED lines=47> */
.L_x_10692:
[----:B------:R-:W2:Y:S01]  /*42f0*/  LD.E R42, desc[UR4][R2.64+0x170] ;  /* 0x00017004022a7980 */ /* 0x000ea2000c101900 */
[----:B------:R-:W-:Y:S02]  /*4300*/  IADD3 R39, PT, PT, R103, -0x40, RZ ;  /* 0xffffffc067277810 */ /* 0x000fe40007ffe0ff */
[----:B------:R-:W-:Y:S01]  /*4310*/  IABS R34, R103 ;  /* 0x0000006700227213 */ /* 0x000fe20000000000 */
[----:B------:R-:W3:Y:S01]  /*4320*/  LD.E.64 R48, desc[UR4][R2.64+0x20] ;  /* 0x0000200402307980 */ /* 0x000ee2000c101b00 */
        /* <DEDUP_REMOVED lines=56> */
.L_x_10693:
[----:B------:R-:W-:Y:S05]  /*46b0*/  BSYNC.RECONVERGENT B0 ;  /* 0x0000000000007941 */ /* 0x000fea0003800200 */
.L_x_10691:
        /* <DEDUP_REMOVED lines=35> */
[----:B---3--:R-:W-:-:S02]  /*48f0*/  @!P1 IMAD.MOV.U32 R34, RZ, RZ, R42 ;  /* 0x000000ffff229224 */ /* 0x008fc400078e002a */
        /* <DEDUP_REMOVED lines=17> */
.L_x_10690:
[----:B------:R-:W-:Y:S05]  /*4a10*/  BSYNC.RECONVERGENT B1 ;  /* 0x0000000000017941 */ /* 0x000fea0003800200 */
.L_x_10689:
[----:B------:R-:W3:Y:S01]  /*4a20*/  LD.E R110, desc[UR4][R2.64+0xdc] ;  /* 0x0000dc04026e7980 */ /* 0x000ee2000c101900 */
[----:B------:R-:W-:Y:S01]  /*4a30*/  IMAD.SHL.U32 R120, R8, 0x2, RZ ;  /* 0x0000000208787824 */ /* 0x000fe200078e00ff */
[----:B------:R-:W-:Y:S01]  /*4a40*/  BSSY B2, `(.L_x_10694) ;  /* 0x00004ff000027945 */ /* 0x000fe20003800000 */
[----:B------:R-:W-:-:S03]  /*4a50*/  IMAD.IADD R146, R11, 0x1, R4 ;  /* 0x000000010b927824 */ /* 0x000fc600078e0204 */
[----:B------:R-:W-:Y:S01]  /*4a60*/  LOP3.LUT R120, R120, 0x6, RZ, 0xc0, !PT ;  /* 0x0000000678787812 */ /* 0x000fe200078ec0ff */
[----:B------:R-:W-:-:S03]  /*4a70*/  IMAD R146, R146, 0x2, R9 ;  /* 0x0000000292927824 */ /* 0x000fc600078e0209 */
[----:B------:R-:W-:Y:S01]  /*4a80*/  LOP3.LUT R33, R103, R120, RZ, 0xfc, !PT ;  /* 0x0000007867217212 */ /* 0x000fe200078efcff */
        /* <DEDUP_REMOVED lines=8> */
[C---:B------:R-:W-:Y:S01]  /*4b10*/  VIADD R59, R33.reuse, 0x8 ;  /* 0x00000008213b7836 */ /* 0x040fe20000000000 */
[CC--:B------:R-:W-:Y:S01]  /*4b20*/  ISETP.GE.AND P3, PT, R60.reuse, R175.reuse, PT ;  /* 0x000000af3c00720c */ /* 0x0c0fe20003f66270 */
[C---:B------:R-:W-:Y:S01]  /*4b30*/  VIADD R56, R33.reuse, 0x11 ;  /* 0x0000001121387836 */ /* 0x040fe20000000000 */
[-C--:B------:R-:W-:Y:S01]  /*4b40*/  ISETP.GE.AND P6, PT, R60, R174.reuse, PT ;  /* 0x000000ae3c00720c */ /* 0x080fe20003fc6270 */
[C---:B-1----:R-:W-:Y:S01]  /*4b50*/  VIADD R57, R33.reuse, 0x10 ;  /* 0x0000001021397836 */ /* 0x042fe20000000000 */
[----:B------:R-:W-:Y:S01]  /*4b60*/  FSEL R31, R52, -INF , P3 ;  /* 0xff800000341f7808 */ /* 0x000fe20001800000 */
[C---:B------:R-:W-:Y:S01]  /*4b70*/  VIADD R10, R33.reuse, 0x19 ;  /* 0x00000019210a7836 */ /* 0x040fe20000000000 */
[-C--:B------:R-:W-:Y:S01]  /*4b80*/  ISETP.GE.AND P3, PT, R58, R175.reuse, PT ;  /* 0x000000af3a00720c */ /* 0x080fe20003f66270 */
[----:B------:R-:W-:Y:S01]  /*4b90*/  VIADD R51, R33, 0x18 ;  /* 0x0000001821337836 */ /* 0x000fe20000000000 */
[-C--:B------:R-:W-:Y:S01]  /*4ba0*/  ISETP.GE.AND P4, PT, R59, R175.reuse, PT ;  /* 0x000000af3b00720c */ /* 0x080fe20003f86270 */
[----:B------:R-:W-:Y:S01]  /*4bb0*/  VIADD R6, R33, 0x21 ;  /* 0x0000002121067836 */ /* 0x000fe20000000000 */
[----:B------:R-:W-:Y:S01]  /*4bc0*/  FSEL R31, R31, -INF , !P6 ;  /* 0xff8000001f1f7808 */ /* 0x000fe20007000000 */
[C---:B------:R-:W-:Y:S01]  /*4bd0*/  VIADD R8, R33.reuse, 0x20 ;  /* 0x0000002021087836 */ /* 0x040fe20000000000 */
[----:B--2---:R-:W-:Y:S01]  /*4be0*/  FSEL R34, R0, -INF , !P5 ;  /* 0xff80000000227808 */ /* 0x004fe20006800000 */
[C---:B------:R-:W-:Y:S01]  /*4bf0*/  VIADD R45, R33.reuse, 0x29 ;  /* 0x00000029212d7836 */ /* 0x040fe20000000000 */
[-C--:B------:R-:W-:Y:S01]  /*4c00*/  ISETP.GE.AND P6, PT, R58, R174.reuse, PT ;  /* 0x000000ae3a00720c */ /* 0x080fe20003fc6270 */
[----:B------:R-:W-:Y:S01]  /*4c10*/  VIADD R49, R33, 0x28 ;  /* 0x0000002821317836 */ /* 0x000fe20000000000 */
[----:B------:R-:W-:Y:S01]  /*4c20*/  FSEL R46, R55, -INF , P3 ;  /* 0xff800000372e7808 */ /* 0x000fe20001800000 */
[----:B------:R-:W-:Y:S01]  /*4c30*/  VIADD R43, R33, 0x30 ;  /* 0x00000030212b7836 */ /* 0x000fe20000000000 */
[----:B------:R-:W-:Y:S01]  /*4c40*/  ISETP.GE.AND P5, PT, R59, R174, PT ;  /* 0x000000ae3b00720c */ /* 0x000fe20003fa6270 */
[----:B------:R-:W-:Y:S01]  /*4c50*/  VIADD R35, R33, 0x38 ;  /* 0x0000003821237836 */ /* 0x000fe20000000000 */
[----:B------:R-:W-:Y:S01]  /*4c60*/  FSEL R37, R37, -INF , P4 ;  /* 0xff80000025257808 */ /* 0x000fe20002000000 */
[----:B------:R-:W-:Y:S01]  /*4c70*/  VIADD R39, R33, 0x31 ;  /* 0x0000003121277836 */ /* 0x000fe20000000000 */
[-C--:B------:R-:W-:Y:S01]  /*4c80*/  ISETP.GE.AND P3, PT, R56, R175.reuse, PT ;  /* 0x000000af3800720c */ /* 0x080fe20003f66270 */
[----:B------:R-:W-:Y:S01]  /*4c90*/  LDSM.16.MT88.4 R84, [R142+0x8000] ;  /* 0x008000008e54783b */ /* 0x000fe20000004200 */
[----:B------:R-:W-:Y:S01]  /*4ca0*/  ISETP.GE.AND P4, PT, R57, R175, PT ;  /* 0x000000af3900720c */ /* 0x000fe20003f86270 */
[----:B------:R-:W-:Y:S01]  /*4cb0*/  IMAD.IADD R140, R5, 0x1, R141 ;  /* 0x00000001058c7824 */ /* 0x000fe200078e028d */
[----:B------:R-:W-:Y:S01]  /*4cc0*/  FSEL R46, R46, -INF , !P6 ;  /* 0xff8000002e2e7808 */ /* 0x000fe20007000000 */
[----:B------:R-:W-:Y:S01]  /*4cd0*/  LDSM.16.MT88.4 R76, [R141+0x8000] ;  /* 0x008000008d4c783b */ /* 0x000fe20000004200 */
[----:B------:R-:W-:-:S02]  /*4ce0*/  FSEL R48, R37, -INF , !P5 ;  /* 0xff80000025307808 */ /* 0x000fc40006800000 */
[-C--:B------:R-:W-:Y:S01]  /*4cf0*/  ISETP.GE.AND P6, PT, R56, R174.reuse, PT ;  /* 0x000000ae3800720c */ /* 0x080fe20003fc6270 */
[----:B------:R-:W-:Y:S01]  /*4d00*/  LDSM.16.MT88.4 R68, [R140+0x8000] ;  /* 0x008000008c44783b */ /* 0x000fe20000004200 */
[----:B------:R-:W-:Y:S02]  /*4d10*/  FSEL R38, R38, -INF , P3 ;  /* 0xff80000026267808 */ /* 0x000fe40001800000 */
[----:B------:R-:W-:Y:S02]  /*4d20*/  ISETP.GE.AND P5, PT, R57, R174, PT ;  /* 0x000000ae3900720c */ /* 0x000fe40003fa6270 */
[----:B------:R-:W-:Y:S02]  /*4d30*/  FSEL R20, R20, -INF , P4 ;  /* 0xff80000014147808 */ /* 0x000fe40002000000 */
[-C--:B------:R-:W-:Y:S02]  /*4d40*/  ISETP.GE.AND P3, PT, R10, R175.reuse, PT ;  /* 0x000000af0a00720c */ /* 0x080fe40003f66270 */
[----:B------:R-:W-:-:S02]  /*4d50*/  ISETP.GE.AND P4, PT, R51, R175, PT ;  /* 0x000000af3300720c */ /* 0x000fc40003f86270 */
[----:B------:R-:W-:Y:S02]  /*4d60*/  FSEL R42, R38, -INF , !P6 ;  /* 0xff800000262a7808 */ /* 0x000fe40007000000 */
[----:B------:R-:W-:Y:S02]  /*4d70*/  FSEL R44, R20, -INF , !P5 ;  /* 0xff800000142c7808 */ /* 0x000fe40006800000 */
[-C--:B------:R-:W-:Y:S02]  /*4d80*/  ISETP.GE.AND P6, PT, R10, R174.reuse, PT ;  /* 0x000000ae0a00720c */ /* 0x080fe40003fc6270 */
[----:B------:R-:W-:Y:S02]  /*4d90*/  FSEL R0, R23, -INF , P3 ;  /* 0xff80000017007808 */ /* 0x000fe40001800000 */
[----:B------:R-:W-:Y:S02]  /*4da0*/  ISETP.GE.AND P5, PT, R51, R174, PT ;  /* 0x000000ae3300720c */ /* 0x000fe40003fa6270 */
[----:B------:R-:W-:-:S02]  /*4db0*/  FSEL R25, R25, -INF , P4 ;  /* 0xff80000019197808 */ /* 0x000fc40002000000 */
[-C--:B------:R-:W-:Y:S02]  /*4dc0*/  ISETP.GE.AND P3, PT, R6, R175.reuse, PT ;  /* 0x000000af0600720c */ /* 0x080fe40003f66270 */
[----:B------:R-:W-:Y:S02]  /*4dd0*/  ISETP.GE.AND P4, PT, R8, R175, PT ;  /* 0x000000af0800720c */ /* 0x000fe40003f86270 */
[----:B------:R-:W-:Y:S02]  /*4de0*/  FSEL R0, R0, -INF , !P6 ;  /* 0xff80000000007808 */ /* 0x000fe40007000000 */
[----:B------:R-:W-:Y:S02]  /*4df0*/  FSEL R38, R25, -INF , !P5 ;  /* 0xff80000019267808 */ /* 0x000fe40006800000 */
[----:B------:R-:W-:Y:S02]  /*4e00*/  ISETP.GE.AND P6, PT, R6, R174, PT ;  /* 0x000000ae0600720c */ /* 0x000fe40003fc6270 */
[----:B------:R-:W-:-:S02]  /*4e10*/  FSEL R29, R29, -INF , P3 ;  /* 0xff8000001d1d7808 */ /* 0x000fc40001800000 */
[----:B------:R-:W-:Y:S02]  /*4e20*/  ISETP.GE.AND P5, PT, R8, R174, PT ;  /* 0x000000ae0800720c */ /* 0x000fe40003fa6270 */
[----:B------:R-:W-:Y:S02]  /*4e30*/  FSEL R28, R28, -INF , P4 ;  /* 0xff8000001c1c7808 */ /* 0x000fe40002000000 */
[-C--:B------:R-:W-:Y:S02]  /*4e40*/  ISETP.GE.AND P3, PT, R45, R175.reuse, PT ;  /* 0x000000af2d00720c */ /* 0x080fe40003f66270 */
[----:B------:R-:W-:Y:S02]  /*4e50*/  ISETP.GE.AND P4, PT, R49, R175, PT ;  /* 0x000000af3100720c */ /* 0x000fe40003f86270 */
[----:B------:R-:W-:Y:S02]  /*4e60*/  FSEL R180, R29, -INF , !P6 ;  /* 0xff8000001db47808 */ /* 0x000fe40007000000 */
[----:B------:R-:W-:-:S02]  /*4e70*/  FSEL R182, R28, -INF , !P5 ;  /* 0xff8000001cb67808 */ /* 0x000fc40006800000 */
[----:B------:R-:W-:Y:S02]  /*4e80*/  ISETP.GE.AND P6, PT, R45, R174, PT ;  /* 0x000000ae2d00720c */ /* 0x000fe40003fc6270 */
[----:B------:R-:W-:Y:S02]  /*4e90*/  FSEL R17, R17, -INF , P3 ;  /* 0xff80000011117808 */ /* 0x000fe40001800000 */
[C---:B------:R-:W-:Y:S02]  /*4ea0*/  ISETP.GE.AND P2, PT, R33.reuse, R173, PT ;  /* 0x000000ad2100720c */ /* 0x040fe40003f46270 */
[C---:B------:R-:W-:Y:S01]  /*4eb0*/  ISETP.GE.AND P1, PT, R33.reuse, R172, PT ;  /* 0x000000ac2100720c */ /* 0x040fe20003f26270 */
[----:B------:R-:W-:Y:S01]  /*4ec0*/  VIADD R33, R33, 0x39 ;  /* 0x0000003921217836 */ /* 0x000fe20000000000 */
[----:B------:R-:W-:Y:S02]  /*4ed0*/  ISETP.GE.AND P5, PT, R49, R174, PT ;  /* 0x000000ae3100720c */ /* 0x000fe40003fa6270 */
[----:B------:R-:W-:-:S02]  /*4ee0*/  FSEL R18, R18, -INF , P4 ;  /* 0xff80000012127808 */ /* 0x000fc40002000000 */
[-C--:B------:R-:W-:Y:S02]  /*4ef0*/  ISETP.GE.AND P4, PT, R43, R175.reuse, PT ;  /* 0x000000af2b00720c */ /* 0x080fe40003f86270 */
[----:B------:R-:W-:Y:S02]  /*4f00*/  FSEL R176, R17, -INF , !P6 ;  /* 0xff80000011b07808 */ /* 0x000fe40007000000 */
[----:B------:R-:W-:Y:S02]  /*4f10*/  FSEL R178, R18, -INF , !P5 ;  /* 0xff80000012b27808 */ /* 0x000fe40006800000 */
[-C--:B------:R-:W-:Y:S02]  /*4f20*/  ISETP.GE.AND P6, PT, R35, R175.reuse, PT ;  /* 0x000000af2300720c */ /* 0x080fe40003fc6270 */
[----:B------:R-:W-:Y:S02]  /*4f30*/  ISETP.GE.AND P3, PT, R43, R174, PT ;  /* 0x000000ae2b00720c */ /* 0x000fe40003f66270 */
[----:B------:R-:W-:-:S02]  /*4f40*/  ISETP.GE.AND P5, PT, R39, R175, PT ;  /* 0x000000af2700720c */ /* 0x000fc40003fa6270 */
[----:B------:R-:W-:Y:S02]  /*4f50*/  FSEL R41, R41, -INF , P4 ;  /* 0xff80000029297808 */ /* 0x000fe40002000000 */
[----:B------:R-:W-:Y:S02]  /*4f60*/  ISETP.GE.AND P4, PT, R33, R175, PT ;  /* 0x000000af2100720c */ /* 0x000fe40003f86270 */
[----:B------:R-:W-:Y:S02]  /*4f70*/  FSEL R17, R53, -INF , P2 ;  /* 0xff80000035117808 */ /* 0x000fe40001000000 */
[----:B------:R-:W-:Y:S02]  /*4f80*/  ISETP.GE.AND P2, PT, R59, R173, PT ;  /* 0x000000ad3b00720c */ /* 0x000fe40003f46270 */
[----:B------:R-:W-:Y:S02]  /*4f90*/  FSEL R47, R47, -INF , P6 ;  /* 0xff8000002f2f7808 */ /* 0x000fe40003000000 */
        /* <DEDUP_REMOVED lines=17> */
[-C--:B------:R-:W-:Y:S02]  /*50b0*/  ISETP.GE.AND P2, PT, R8, R173.reuse, PT ;  /* 0x000000ad0800720c */ /* 0x080fe40003f46270 */
[----:B------:R-:W-:-:S02]  /*50c0*/  ISETP.GE.AND P1, PT, R58, R173, PT ;  /* 0x000000ad3a00720c */ /* 0x000fc40003f26270 */
[----:B------:R-:W-:Y:S02]  /*50d0*/  FSEL R32, R32, -INF , !P5 ;  /* 0xff80000020207808 */ /* 0x000fe40006800000 */
[-C--:B------:R-:W-:Y:S02]  /*50e0*/  ISETP.GE.AND P5, PT, R57, R172.reuse, PT ;  /* 0x000000ac3900720c */ /* 0x080fe40003fa6270 */
[----:B------:R-:W-:Y:S02]  /*50f0*/  FSEL R20, R21, -INF , P3 ;  /* 0xff80000015147808 */ /* 0x000fe40001800000 */
[----:B------:R-:W-:Y:S02]  /*5100*/  FSEL R28, R28, -INF , !P4 ;  /* 0xff8000001c1c7808 */ /* 0x000fe40006000000 */
[----:B------:R-:W-:Y:S02]  /*5110*/  FSEL R124, R50, -INF , !P6 ;  /* 0xff800000327c7808 */ /* 0x000fe40007000000 */
[----:B------:R-:W-:-:S02]  /*5120*/  ISETP.GE.AND P4, PT, R56, R172, PT ;  /* 0x000000ac3800720c */ /* 0x000fc40003f86270 */
[----:B------:R-:W-:Y:S02]  /*5130*/  FSEL R27, R27, -INF , P2 ;  /* 0xff8000001b1b7808 */ /* 0x000fe40001000000 */
[----:B------:R-:W-:Y:S02]  /*5140*/  ISETP.GE.AND P6, PT, R58, R172, PT ;  /* 0x000000ac3a00720c */ /* 0x000fe40003fc6270 */
[----:B------:R-:W-:Y:S01]  /*5150*/  FMNMX3.FTZ R23, R34, R31, R48, !PT ;  /* 0x0000001f22177276 */ /* 0x000fe20007810030 */
[----:B------:R-:W-:Y:S01]  /*5160*/  LDSM.16.MT88.4 R56, [R141+0xa000] ;  /* 0x00a000008d38783b */ /* 0x000fe20000004200 */
[----:B------:R-:W-:Y:S02]  /*5170*/  FSEL R18, R40, -INF , P1 ;  /* 0xff80000028127808 */ /* 0x000fe40000800000 */
[-C--:B------:R-:W-:Y:S02]  /*5180*/  ISETP.GE.AND P2, PT, R45, R173.reuse, PT ;  /* 0x000000ad2d00720c */ /* 0x080fe40003f46270 */
[----:B------:R-:W-:-:S02]  /*5190*/  ISETP.GE.AND P1, PT, R51, R173, PT ;  /* 0x000000ad3300720c */ /* 0x000fc40003f26270 */
[----:B------:R-:W-:Y:S02]  /*51a0*/  FSEL R20, R20, -INF , !P5 ;  /* 0xff80000014147808 */ /* 0x000fe40006800000 */
[C---:B------:R-:W-:Y:S02]  /*51b0*/  ISETP.GE.AND P3, PT, R10.reuse, R173, PT ;  /* 0x000000ad0a00720c */ /* 0x040fe40003f66270 */
[----:B------:R-:W-:Y:S02]  /*51c0*/  ISETP.GE.AND P5, PT, R10, R172, PT ;  /* 0x000000ac0a00720c */ /* 0x000fe40003fa6270 */
[----:B------:R-:W-:Y:S02]  /*51d0*/  FSEL R10, R24, -INF , !P4 ;  /* 0xff800000180a7808 */ /* 0x000fe40006000000 */
[----:B------:R-:W-:Y:S02]  /*51e0*/  FMNMX3.FTZ R23, R23, R46, R44, !PT ;  /* 0x0000002e17177276 */ /* 0x000fe4000781002c */
[----:B------:R-:W-:-:S02]  /*51f0*/  FSEL R18, R18, -INF , !P6 ;  /* 0xff80000012127808 */ /* 0x000fc40007000000 */
[-C--:B------:R-:W-:Y:S02]  /*5200*/  ISETP.GE.AND P4, PT, R8, R172.reuse, PT ;  /* 0x000000ac0800720c */ /* 0x080fe40003f86270 */
[----:B------:R-:W-:Y:S02]  /*5210*/  FSEL R136, R13, -INF , P2 ;  /* 0xff8000000d887808 */ /* 0x000fe40001000000 */
[----:B------:R-:W-:Y:S02]  /*5220*/  ISETP.GE.AND P6, PT, R51, R172, PT ;  /* 0x000000ac3300720c */ /* 0x000fe40003fc6270 */
[----:B------:R-:W-:Y:S02]  /*5230*/  FSEL R8, R22, -INF , P1 ;  /* 0xff80000016087808 */ /* 0x000fe40000800000 */
[----:B------:R-:W-:Y:S02]  /*5240*/  FMNMX3.FTZ R13, R17, R32, R28, !PT ;  /* 0x00000020110d7276 */ /* 0x000fe4000781001c */
[----:B------:R-:W-:-:S02]  /*5250*/  FMNMX3.FTZ R23, R23, R42, R38, !PT ;  /* 0x0000002a17177276 */ /* 0x000fc40007810026 */
[-C--:B------:R-:W-:Y:S02]  /*5260*/  ISETP.GE.AND P1, PT, R6, R173.reuse, PT ;  /* 0x000000ad0600720c */ /* 0x080fe40003f26270 */
[----:B------:R-:W-:Y:S02]  /*5270*/  FSEL R26, R26, -INF , P3 ;  /* 0xff8000001a1a7808 */ /* 0x000fe40001800000 */
[----:B------:R-:W-:Y:S02]  /*5280*/  FSEL R8, R8, -INF , !P6 ;  /* 0xff80000008087808 */ /* 0x000fe40007000000 */
[----:B------:R-:W-:Y:S02]  /*5290*/  ISETP.GE.AND P3, PT, R49, R173, PT ;  /* 0x000000ad3100720c */ /* 0x000fe40003f66270 */
[----:B------:R-:W-:Y:S02]  /*52a0*/  FMNMX3.FTZ R13, R13, R18, R20, !PT ;  /* 0x000000120d0d7276 */ /* 0x000fe40007810014 */
[----:B------:R-:W-:-:S02]  /*52b0*/  ISETP.GE.AND P6, PT, R6, R172, PT ;  /* 0x000000ac0600720c */ /* 0x000fc40003fc6270 */
[----:B------:R-:W-:Y:S02]  /*52c0*/  FMNMX3.FTZ R23, R23, R0, R182, !PT ;  /* 0x0000000017177276 */ /* 0x000fe400078100b6 */
[----:B------:R-:W-:Y:S02]  /*52d0*/  FSEL R6, R26, -INF , !P5 ;  /* 0xff8000001a067808 */ /* 0x000fe40006800000 */
[----:B------:R-:W-:Y:S02]  /*52e0*/  FSEL R16, R16, -INF , P1 ;  /* 0xff80000010107808 */ /* 0x000fe40000800000 */
[----:B------:R-:W-:Y:S02]  /*52f0*/  ISETP.GE.AND P5, PT, R49, R172, PT ;  /* 0x000000ac3100720c */ /* 0x000fe40003fa6270 */
[----:B------:R-:W-:Y:S02]  /*5300*/  FSEL R134, R27, -INF , !P4 ;  /* 0xff8000001b867808 */ /* 0x000fe40006000000 */
[----:B------:R-:W-:Y:S01]  /*5310*/  ISETP.GE.AND P1, PT, R43, R173, PT ;  /* 0x000000ad2b00720c */ /* 0x000fe20003f26270 */
[----:B------:R-:W-:Y:S01]  /*5320*/  LDSM.16.MT88.4 R24, [R140+0x8800] ;  /* 0x008800008c18783b */ /* 0x000fe20000004200 */
[----:B------:R-:W-:-:S02]  /*5330*/  FSEL R12, R12, -INF , P3 ;  /* 0xff8000000c0c7808 */ /* 0x000fc40001800000 */
[----:B------:R-:W-:Y:S02]  /*5340*/  FMNMX3.FTZ R13, R13, R10, R8, !PT ;  /* 0x0000000a0d0d7276 */ /* 0x000fe40007810008 */
[----:B------:R-:W-:Y:S02]  /*5350*/  FMNMX3.FTZ R23, R23, R180, R178, !PT ;  /* 0x000000b417177276 */ /* 0x000fe400078100b2 */
[-C--:B------:R-:W-:Y:S02]  /*5360*/  ISETP.GE.AND P4, PT, R45, R172.reuse, PT ;  /* 0x000000ac2d00720c */ /* 0x080fe40003f86270 */
[----:B------:R-:W-:Y:S02]  /*5370*/  FSEL R138, R16, -INF , !P6 ;  /* 0xff800000108a7808 */ /* 0x000fe40007000000 */
[----:B------:R-:W-:Y:S02]  /*5380*/  ISETP.GE.AND P6, PT, R43, R172, PT ;  /* 0x000000ac2b00720c */ /* 0x000fe40003fc6270 */
[----:B------:R-:W-:-:S02]  /*5390*/  ISETP.GE.AND P3, PT, R39, R173, PT ;  /* 0x000000ad2700720c */ /* 0x000fc40003f66270 */
[----:B------:R-:W-:Y:S02]  /*53a0*/  FSEL R132, R12, -INF , !P5 ;  /* 0xff8000000c847808 */ /* 0x000fe40006800000 */
[----:B------:R-:W-:Y:S02]  /*53b0*/  ISETP.GE.AND P2, PT, R35, R173, PT ;  /* 0x000000ad2300720c */ /* 0x000fe40003f46270 */
[----:B------:R-:W-:Y:S02]  /*53c0*/  FSEL R14, R14, -INF , P1 ;  /* 0xff8000000e0e7808 */ /* 0x000fe40000800000 */
[----:B------:R-:W-:Y:S02]  /*53d0*/  FMNMX3.FTZ R13, R13, R6, R134, !PT ;  /* 0x000000060d0d7276 */ /* 0x000fe40007810086 */
[----:B------:R-:W-:Y:S02]  /*53e0*/  FMNMX3.FTZ R23, R23, R176, R130, !PT ;  /* 0x000000b017177276 */ /* 0x000fe40007810082 */
[----:B------:R-:W-:-:S02]  /*53f0*/  FSEL R136, R136, -INF , !P4 ;  /* 0xff80000088887808 */ /* 0x000fc40006000000 */
[-C--:B------:R-:W-:Y:S02]  /*5400*/  ISETP.GE.AND P5, PT, R39, R172.reuse, PT ;  /* 0x000000ac2700720c */ /* 0x080fe40003fa6270 */
        /* <DEDUP_REMOVED lines=22> */
[----:B-1----:R-:W-:-:S04]  /*5570*/  FMNMX.FTZ R101, R22, R101, !PT ;  /* 0x0000006516657209 */ /* 0x002fc80007810000 */
[----:B------:R-:W-:Y:S01]  /*5580*/  FSETP.NEU.FTZ.AND P1, PT, R101, -INF , PT ;  /* 0xff8000006500780b */ /* 0x000fe20003f3d000 */
[----:B---3--:R-:W-:Y:S01]  /*5590*/  FMUL.FTZ R115, R110, R101 ;  /* 0x000000656e737220 */ /* 0x008fe20000410000 */
[----:B--2---:R-:W-:-:S04]  /*55a0*/  FMNMX.FTZ R100, R12, R13, !PT ;  /* 0x0000000d0c647209 */ /* 0x004fc80007810000 */
[----:B------:R-:W-:Y:S01]  /*55b0*/  FSEL R115, R115, RZ, P1 ;  /* 0x000000ff73737208 */ /* 0x000fe20000800000 */
[----:B------:R-:W-:Y:S01]  /*55c0*/  LDSM.16.MT88.4 R12, [R142+0x8800] ;  /* 0x008800008e0c783b */ /* 0x000fe20000004200 */
        /* <DEDUP_REMOVED lines=14> */
[-CC-:B------:R-:W-:Y:S01]  /*56b0*/  FFMA.FTZ R29, R38, R110.reuse, -R115.reuse ;  /* 0x0000006e261d7223 */ /* 0x180fe20000010873 */
[-C--:B------:R-:W-:Y:S01]  /*56c0*/  FFMA.FTZ R0, R0, R110.reuse, -R115 ;  /* 0x0000006e00007223 */ /* 0x080fe20000010873 */
[----:B------:R-:W1:Y:S01]  /*56d0*/  MUFU.EX2 R108, R108 ;  /* 0x0000006c006c7308 */ /* 0x000e620000000800 */
[-CC-:B------:R-:W-:Y:S01]  /*56e0*/  FFMA.FTZ R32, R20, R110.reuse, -R113.reuse ;  /* 0x0000006e14207223 */ /* 0x180fe20000010871 */
[-CC-:B------:R-:W-:Y:S01]  /*56f0*/  FFMA.FTZ R35, R10, R110.reuse, -R113.reuse ;  /* 0x0000006e0a237223 */ /* 0x180fe20000010871 */
[-CC-:B------:R-:W-:Y:S01]  /*5700*/  FFMA.FTZ R31, R8, R110.reuse, -R113.reuse ;  /* 0x0000006e081f7223 */ /* 0x180fe20000010871 */
[-CC-:B------:R-:W-:Y:S01]  /*5710*/  FFMA.FTZ R28, R6, R110.reuse, -R113.reuse ;  /* 0x0000006e061c7223 */ /* 0x180fe20000010871 */
[----:B------:R-:W2:Y:S01]  /*5720*/  LDSM.16.MT88.4 R48, [R142+0xa000] ;  /* 0x00a000008e30783b */ /* 0x000ea20000004200 */
[-CC-:B------:R-:W-:Y:S01]  /*5730*/  FFMA.FTZ R134, R134, R110.reuse, -R113.reuse ;  /* 0x0000006e86867223 */ /* 0x180fe20000010871 */
[-CC-:B------:R-:W-:Y:S01]  /*5740*/  FFMA.FTZ R119, R138, R110.reuse, -R113.reuse ;  /* 0x0000006e8a777223 */ /* 0x180fe20000010871 */
[----:B------:R-:W-:Y:S01]  /*5750*/  MUFU.EX2 R105, R105 ;  /* 0x0000006900697308 */ /* 0x000fe20000000800 */
[----:B------:R-:W3:Y:S01]  /*5760*/  LDSM.16.MT88.4 R40, [R146+0xa000] ;  /* 0x00a000009228783b */ /* 0x000ee20000004200 */
[-CC-:B------:R-:W-:Y:S01]  /*5770*/  FFMA.FTZ R132, R132, R110.reuse, -R113.reuse ;  /* 0x0000006e84847223 */ /* 0x180fe20000010871 */
[-C--:B------:R-:W-:Y:S01]  /*5780*/  FFMA.FTZ R117, R136, R110.reuse, -R113 ;  /* 0x0000006e88757223 */ /* 0x080fe20000010871 */
[-CC-:B------:R-:W-:Y:S01]  /*5790*/  FFMA.FTZ R125, R130, R110.reuse, -R115.reuse ;  /* 0x0000006e827d7223 */ /* 0x180fe20000010873 */
[----:B------:R-:W-:Y:S01]  /*57a0*/  LDSM.16.MT88.4 R20, [R140+0xa000] ;  /* 0x00a000008c14783b */ /* 0x000fe20000004200 */
[-CC-:B------:R-:W-:Y:S01]  /*57b0*/  FFMA.FTZ R128, R128, R110.reuse, -R115.reuse ;  /* 0x0000006e80807223 */ /* 0x180fe20000010873 */
[-CC-:B------:R-:W-:Y:S01]  /*57c0*/  FFMA.FTZ R126, R126, R110.reuse, -R115.reuse ;  /* 0x0000006e7e7e7223 */ /* 0x180fe20000010873 */
[----:B------:R-:W4:Y:S01]  /*57d0*/  MUFU.EX2 R34, R34 ;  /* 0x0000002200227308 */ /* 0x000f220000000800 */
[----:B-1----:R-:W-:Y:S01]  /*57e0*/  F2FP.BF16.F32.PACK_AB R64, R108, R109 ;  /* 0x0000006d6c40723e */ /* 0x002fe200000010ff */
[----:B------:R-:W-:Y:S01]  /*57f0*/  LDSM.16.MT88.4 R16, [R146+0x8800] ;  /* 0x008800009210783b */ /* 0x000fe20000004200 */
[-C--:B------:R-:W-:Y:S01]  /*5800*/  FFMA.FTZ R181, R124, R110.reuse, -R115 ;  /* 0x0000006e7cb57223 */ /* 0x080fe20000010873 */
[-CC-:B------:R-:W-:Y:S01]  /*5810*/  FFMA.FTZ R116, R116, R110.reuse, -R113.reuse ;  /* 0x0000006e74747223 */ /* 0x180fe20000010871 */
[-CC-:B------:R-:W-:Y:S01]  /*5820*/  FFMA.FTZ R114, R114, R110.reuse, -R113.reuse ;  /* 0x0000006e72727223 */ /* 0x180fe20000010871 */
[----:B------:R-:W-:Y:S01]  /*5830*/  LDSM.16.MT88.4 R8, [R141+0x8800] ;  /* 0x008800008d08783b */ /* 0x000fe20000004200 */
[----:B------:R-:W-:Y:S01]  /*5840*/  FFMA.FTZ R179, R112, R110, -R113 ;  /* 0x0000006e70b37223 */ /* 0x000fe20000010871 */
[----:B------:R-:W-:Y:S01]  /*5850*/  MUFU.EX2 R106, R106 ;  /* 0x0000006a006a7308 */ /* 0x000fe20000000800 */
[----:B------:R-:W-:Y:S01]  /*5860*/  FADD.FTZ R108, R109, R108 ;  /* 0x0000006c6d6c7221 */ /* 0x000fe20000010000 */
[----:B------:R-:W-:-:S06]  /*5870*/  ISETP.GT.AND P1, PT, R102, R157, PT ;  /* 0x0000009d6600720c */ /* 0x000fcc0003f24270 */
        /* <DEDUP_REMOVED lines=19> */
[C---:B--2---:R-:W-:Y:S07]  /*59b0*/  HMMA.16816.F32.BF16 R44, R64.reuse, R48, RZ ;  /* 0x00000030402c723c */ /* 0x044fee00000418ff */
[----:B------:R-:W1:Y:S01]  /*59c0*/  MUFU.EX2 R35, R35 ;  /* 0x0000002300237308 */ /* 0x000e620000000800 */
[----:B----4-:R-:W-:Y:S01]  /*59d0*/  F2FP.BF16.F32.PACK_AB R6, R0, R29 ;  /* 0x0000001d0006723e */ /* 0x010fe200000010ff */
[----:B------:R-:W-:Y:S01]  /*59e0*/  HMMA.16816.F32.BF16 R48, R64, R50, RZ ;  /* 0x000000324030723c */ /* 0x000fe200000418ff */
[----:B------:R-:W-:-:S04]  /*59f0*/  FADD.FTZ R29, R29, R30 ;  /* 0x0000001e1d1d7221 */ /* 0x000fc80000010000 */
[----:B------:R-:W-:Y:S01]  /*5a00*/  FADD.FTZ R0, R0, R29 ;  /* 0x0000001d00007221 */ /* 0x000fe20000010000 */
[----:B------:R-:W-:Y:S02]  /*5a10*/  MUFU.EX2 R31, R31 ;  /* 0x0000001f001f7308 */ /* 0x000fe40000000800 */
[C---:B------:R-:W-:Y:S06]  /*5a20*/  HMMA.16816.F32.BF16 R96, R64.reuse, R92, RZ ;  /* 0x0000005c4060723c */ /* 0x040fec00000418ff */
[----:B------:R-:W2:Y:S01]  /*5a30*/  MUFU.EX2 R28, R28 ;  /* 0x0000001c001c7308 */ /* 0x000ea20000000800 */
[----:B-1----:R-:W-:Y:S01]  /*5a40*/  F2FP.BF16.F32.PACK_AB R5, R35, R32 ;  /* 0x000000202305723e */ /* 0x002fe200000010ff */
[C---:B------:R-:W-:Y:S06]  /*5a50*/  HMMA.16816.F32.BF16 R80, R64.reuse, R76, RZ ;  /* 0x0000004c4050723c */ /* 0x040fec00000418ff */
[----:B------:R-:W-:Y:S02]  /*5a60*/  MUFU.EX2 R134, R134 ;  /* 0x0000008600867308 */ /* 0x000fe40000000800 */
[C---:B------:R-:W-:Y:S06]  /*5a70*/  HMMA.16816.F32.BF16 R92, R64.reuse, R94, RZ ;  /* 0x0000005e405c723c */ /* 0x040fec00000418ff */
[----:B------:R-:W-:Y:S01]  /*5a80*/  MUFU.EX2 R119, R119 ;  /* 0x0000007700777308 */ /* 0x000fe20000000800 */
[----:B--2---:R-:W-:Y:S01]  /*5a90*/  F2FP.BF16.F32.PACK_AB R7, R28, R31 ;  /* 0x0000001f1c07723e */ /* 0x004fe200000010ff */
[----:B------:R-:W-:Y:S06]  /*5aa0*/  HMMA.16816.F32.BF16 R76, R64, R78, RZ ;  /* 0x0000004e404c723c */ /* 0x000fec00000418ff */
[----:B------:R-:W-:Y:S02]  /*5ab0*/  MUFU.EX2 R132, R132 ;  /* 0x0000008400847308 */ /* 0x000fe40000000800 */
[C---:B------:R-:W-:Y:S06]  /*5ac0*/  HMMA.16816.F32.BF16 R88, R4.reuse, R12, R88 ;  /* 0x0000000c0458723c */ /* 0x040fec0000041858 */
[----:B------:R-:W-:Y:S02]  /*5ad0*/  MUFU.EX2 R117, R117 ;  /* 0x0000007500757308 */ /* 0x000fe40000000800 */
[----:B------:R-:W-:Y:S01]  /*5ae0*/  HMMA.16816.F32.BF16 R84, R4, R14, R84 ;  /* 0x0000000e0454723c */ /* 0x000fe20000041854 */
[----:B------:R-:W1:Y:S05]  /*5af0*/  LDSM.16.MT88.4 R12, [R142+0xa800] ;  /* 0x00a800008e0c783b */ /* 0x000e6a0000004200 */
[----:B------:R-:W-:Y:S02]  /*5b00*/  MUFU.EX2 R125, R125 ;  /* 0x0000007d007d7308 */ /* 0x000fe40000000800 */
[C---:B------:R-:W-:Y:S06]  /*5b10*/  HMMA.16816.F32.BF16 R72, R64.reuse, R68, RZ ;  /* 0x000000444048723c */ /* 0x040fec00000418ff */
[----:B------:R-:W-:Y:S02]  /*5b20*/  MUFU.EX2 R128, R128 ;  /* 0x0000008000807308 */ /* 0x000fe40000000800 */
[C---:B---3--:R-:W-:Y:S06]  /*5b30*/  HMMA.16816.F32.BF16 R36, R64.reuse, R40, RZ ;  /* 0x000000284024723c */ /* 0x048fec00000418ff */
[----:B------:R-:W-:Y:S02]  /*5b40*/  MUFU.EX2 R126, R126 ;  /* 0x0000007e007e7308 */ /* 0x000fe40000000800 */
[C---:B------:R-:W-:Y:S06]  /*5b50*/  HMMA.16816.F32.BF16 R52, R64.reuse, R56, RZ ;  /* 0x000000384034723c */ /* 0x040fec00000418ff */
[----:B------:R-:W-:Y:S02]  /*5b60*/  MUFU.EX2 R181, R181 ;  /* 0x000000b500b57308 */ /* 0x000fe40000000800 */
[C---:B------:R-:W-:Y:S06]  /*5b70*/  HMMA.16816.F32.BF16 R68, R64.reuse, R70, RZ ;  /* 0x000000464044723c */ /* 0x040fec00000418ff */
[----:B------:R-:W-:Y:S02]  /*5b80*/  MUFU.EX2 R116, R116 ;  /* 0x0000007400747308 */ /* 0x000fe40000000800 */
[----:B------:R-:W-:Y:S06]  /*5b90*/  HMMA.16816.F32.BF16 R40, R64, R42, RZ ;  /* 0x0000002a4028723c */ /* 0x000fec00000418ff */
[----:B------:R-:W-:Y:S02]  /*5ba0*/  MUFU.EX2 R114, R114 ;  /* 0x0000007200727308 */ /* 0x000fe40000000800 */
[C---:B-1----:R-:W-:Y:S06]  /*5bb0*/  HMMA.16816.F32.BF16 R44, R4.reuse, R12, R44 ;  /* 0x0000000c042c723c */ /* 0x042fec000004182c */
[----:B------:R-:W-:Y:S02]  /*5bc0*/  MUFU.EX2 R179, R179 ;  /* 0x000000b300b37308 */ /* 0x000fe40000000800 */
[----:B------:R-:W-:Y:S01]  /*5bd0*/  HMMA.16816.F32.BF16 R48, R4, R14, R48 ;  /* 0x0000000e0430723c */ /* 0x000fe20000041830 */
[----:B------:R-:W1:Y:S07]  /*5be0*/  LDSM.16.MT88.4 R12, [R140+0xa800] ;  /* 0x00a800008c0c783b */ /* 0x000e6e0000004200 */
[C---:B------:R-:W-:Y:S08]  /*5bf0*/  HMMA.16816.F32.BF16 R56, R64.reuse, R58, RZ ;  /* 0x0000003a4038723c */ /* 0x040ff000000418ff */
[C---:B------:R-:W-:Y:S08]  /*5c00*/  HMMA.16816.F32.BF16 R60, R64.reuse, R20, RZ ;  /* 0x00000014403c723c */ /* 0x040ff000000418ff */
[----:B------:R-:W-:Y:S01]  /*5c10*/  HMMA.16816.F32.BF16 R64, R64, R22, RZ ;  /* 0x000000164040723c */ /* 0x000fe200000418ff */
[----:B------:R-:W-:Y:S07]  /*5c20*/  LDSM.16.MT88.4 R20, [R141+0x9800] ;  /* 0x009800008d14783b */ /* 0x000fee0000004200 */
        /* <DEDUP_REMOVED lines=12> */
[----:B------:R-:W-:Y:S01]  /*5cf0*/  MUFU.EX2 R25, R25 ;  /* 0x0000001900197308 */ /* 0x000fe20000000800 */
[----:B------:R-:W-:Y:S01]  /*5d00*/  HMMA.16816.F32.BF16 R68, R4, R26, R68 ;  /* 0x0000001a0444723c */ /* 0x000fe20000041844 */
[-CC-:B------:R-:W-:Y:S01]  /*5d10*/  FFMA.FTZ R27, R182, R110.reuse, -R115.reuse ;  /* 0x0000006eb61b7223 */ /* 0x180fe20000010873 */
[-C--:B------:R-:W-:Y:S01]  /*5d20*/  FFMA.FTZ R26, R180, R110.reuse, -R115 ;  /* 0x0000006eb41a7223 */ /* 0x080fe20000010873 */
[----:B------:R-:W-:-:S04]  /*5d30*/  FFMA.FTZ R115, R118, R110, -R113 ;  /* 0x0000006e76737223 */ /* 0x000fc80000010871 */
[----:B------:R-:W-:Y:S01]  /*5d40*/  MUFU.EX2 R27, R27 ;  /* 0x0000001b001b7308 */ /* 0x000fe20000000800 */
[C---:B--2---:R-:W-:Y:S07]  /*5d50*/  HMMA.16816.F32.BF16 R36, R4.reuse, R16, R36 ;  /* 0x000000100424723c */ /* 0x044fee0000041824 */
[----:B------:R-:W2:Y:S01]  /*5d60*/  MUFU.EX2 R26, R26 ;  /* 0x0000001a001a7308 */ /* 0x000ea20000000800 */
[C---:B------:R-:W-:Y:S01]  /*5d70*/  HMMA.16816.F32.BF16 R40, R4.reuse, R18, R40 ;  /* 0x000000120428723c */ /* 0x040fe20000041828 */
[----:B------:R-:W4:Y:S06]  /*5d80*/  LDSM.16.MT88.4 R16, [R142+0x9000] ;  /* 0x009000008e10783b */ /* 0x000f2c0000004200 */
[----:B------:R-:W5:Y:S01]  /*5d90*/  MUFU.EX2 R24, R24 ;  /* 0x0000001800187308 */ /* 0x000f620000000800 */
[C---:B---3--:R-:W-:Y:S07]  /*5da0*/  HMMA.16816.F32.BF16 R52, R4.reuse, R8, R52 ;  /* 0x000000080434723c */ /* 0x048fee0000041834 */
[----:B------:R-:W3:Y:S01]  /*5db0*/  MUFU.EX2 R115, R115 ;  /* 0x0000007300737308 */ /* 0x000ee20000000800 */
[----:B------:R-:W-:Y:S01]  /*5dc0*/  HMMA.16816.F32.BF16 R56, R4, R10, R56 ;  /* 0x0000000a0438723c */ /* 0x000fe20000041838 */
[----:B------:R-:W3:Y:S01]  /*5dd0*/  LDSM.16.MT88.4 R8, [R146+0x9000] ;  /* 0x009000009208783b */ /* 0x000ee20000004200 */
[----:B--2---:R-:W-:Y:S01]  /*5de0*/  F2FP.BF16.F32.PACK_AB R4, R26, R27 ;  /* 0x0000001b1a04723e */ /* 0x004fe200000010ff */
[----:B------:R-:W-:Y:S01]  /*5df0*/  FADD.FTZ R27, R27, R0 ;  /* 0x000000001b1b7221 */ /* 0x000fe20000010000 */
[----:B------:R-:W-:-:S02]  /*5e00*/  F2FP.BF16.F32.PACK_AB R5, R119, R134 ;  /* 0x000000867705723e */ /* 0x000fc400000010ff */
[----:B------:R-:W-:Y:S01]  /*5e10*/  F2FP.BF16.F32.PACK_AB R7, R117, R132 ;  /* 0x000000847507723e */ /* 0x000fe200000010ff */
[----:B------:R-:W-:Y:S01]  /*5e20*/  FADD.FTZ R26, R26, R27 ;  /* 0x0000001b1a1a7221 */ /* 0x000fe20000010000 */
[----:B-----5:R-:W-:-:S03]  /*5e30*/  F2FP.BF16.F32.PACK_AB R6, R24, R25 ;  /* 0x000000191806723e */ /* 0x020fc600000010ff */
[----:B------:R-:W-:-:S04]  /*5e40*/  FADD.FTZ R25, R25, R26 ;  /* 0x0000001a19197221 */ /* 0x000fc80000010000 */
[----:B-1----:R-:W-:Y:S01]  /*5e50*/  HMMA.16816.F32.BF16 R80, R4, R12, R80 ;  /* 0x0000000c0450723c */ /* 0x002fe20000041850 */
[----:B------:R-:W-:-:S07]  /*5e60*/  FADD.FTZ R24, R24, R25 ;  /* 0x0000001918187221 */ /* 0x000fce0000010000 */
        /* <DEDUP_REMOVED lines=14> */
[C---:B---3--:R-:W-:Y:S08]  /*5f50*/  HMMA.16816.F32.BF16 R72, R4.reuse, R8, R72 ;  /* 0x000000080448723c */ /* 0x048ff00000041848 */
[C---:B------:R-:W-:Y:S01]  /*5f60*/  HMMA.16816.F32.BF16 R68, R4.reuse, R10, R68 ;  /* 0x0000000a0444723c */ /* 0x040fe20000041844 */
[----:B------:R-:W2:Y:S07]  /*5f70*/  LDSM.16.MT88.4 R8, [R141+0xb000] ;  /* 0x00b000008d08783b */ /* 0x000eae0000004200 */
[C---:B-1----:R-:W-:Y:S08]  /*5f80*/  HMMA.16816.F32.BF16 R60, R4.reuse, R12, R60 ;  /* 0x0000000c043c723c */ /* 0x042ff0000004183c */
[C---:B------:R-:W-:Y:S01]  /*5f90*/  HMMA.16816.F32.BF16 R64, R4.reuse, R14, R64 ;  /* 0x0000000e0440723c */ /* 0x040fe20000041840 */
[----:B------:R-:W1:Y:S07]  /*5fa0*/  LDSM.16.MT88.4 R12, [R146+0x9800] ;  /* 0x00980000920c783b */ /* 0x000e6e0000004200 */
[C---:B--2---:R-:W-:Y:S08]  /*5fb0*/  HMMA.16816.F32.BF16 R52, R4.reuse, R8, R52 ;  /* 0x000000080434723c */ /* 0x044ff00000041834 */
[----:B------:R-:W-:Y:S01]  /*5fc0*/  HMMA.16816.F32.BF16 R56, R4, R10, R56 ;  /* 0x0000000a0438723c */ /* 0x000fe20000041838 */
[----:B------:R-:W-:Y:S01]  /*5fd0*/  F2FP.BF16.F32.PACK_AB R4, R128, R125 ;  /* 0x0000007d8004723e */ /* 0x000fe200000010ff */
[----:B------:R-:W2:Y:S01]  /*5fe0*/  LDSM.16.MT88.4 R8, [R142+0x9800] ;  /* 0x009800008e08783b */ /* 0x000ea20000004200 */
        /* <DEDUP_REMOVED lines=10> */
[----:B------:R-:W-:Y:S01]  /*6090*/  HMMA.16816.F32.BF16 R44, R4, R16, R44 ;  /* 0x00000010042c723c */ /* 0x000fe2000004182c */
[----:B------:R-:W-:-:S04]  /*60a0*/  FADD.FTZ R17, R107, R106 ;  /* 0x0000006a6b117221 */ /* 0x000fc80000010000 */
[----:B------:R-:W-:-:S03]  /*60b0*/  FADD.FTZ R17, R104, R17 ;  /* 0x0000001168117221 */ /* 0x000fc60000010000 */
[----:B------:R-:W-:Y:S01]  /*60c0*/  HMMA.16816.F32.BF16 R80, R4, R20, R80 ;  /* 0x000000140450723c */ /* 0x000fe20000041850 */
[----:B------:R-:W-:-:S04]  /*60d0*/  FADD.FTZ R16, R32, R17 ;  /* 0x0000001120107221 */ /* 0x000fc80000010000 */
[----:B------:R-:W-:-:S03]  /*60e0*/  FADD.FTZ R16, R35, R16 ;  /* 0x0000001023107221 */ /* 0x000fc60000010000 */
[C---:B--2---:R-:W-:Y:S08]  /*60f0*/  HMMA.16816.F32.BF16 R88, R4.reuse, R8, R88 ;  /* 0x000000080458723c */ /* 0x044ff00000041858 */
[C---:B------:R-:W-:Y:S01]  /*6100*/  HMMA.16816.F32.BF16 R84, R4.reuse, R10, R84 ;  /* 0x0000000a0454723c */ /* 0x040fe20000041854 */
[----:B------:R-:W2:Y:S07]  /*6110*/  LDSM.16.MT88.4 R8, [R146+0xb800] ;  /* 0x00b800009208783b */ /* 0x000eae0000004200 */
        /* <DEDUP_REMOVED lines=20> */
[----:B------:R-:W-:Y:S03]  /*6260*/  HMMA.16816.F32.BF16 R64, R4, R10, R64 ;  /* 0x0000000a0440723c */ /* 0x000fe60000041840 */
[----:B------:R-:W-:Y:S01]  /*6270*/  FADD.FTZ R179, R179, R114 ;  /* 0x00000072b3b37221 */ /* 0x000fe20000010000 */
[----:B------:R-:W-:-:S01]  /*6280*/  NOP ;  /* 0x0000000000007918 */ /* 0x000fc20000000000 */
        /* <DEDUP_REMOVED lines=68> */
.L_x_10697:
        /* <DEDUP_REMOVED lines=8> */
.L_x_10698:
[----:B------:R-:W-:Y:S05]  /*6750*/  BSYNC.RECONVERGENT B0 ;  /* 0x0000000000007941 */ /* 0x000fea0003800200 */
.L_x_10696:
        /* <DEDUP_REMOVED lines=150> */
[----:B------:R-:W-:Y:S01]  /*70c0*/  ISETP.GT.AND P3, PT, R0, R157, PT ;  /* 0x0000009d0000720c */ /* 0x000fe20003f64270 */
[----:B------:R-:W-:-:S05]  /*70d0*/  DEPBAR.LE SB0, 0x0 ;  /* 0x000080000000791a */ /* 0x000fca0000000000 */
[C---:B-1----:R-:W-:Y:S08]  /*70e0*/  HMMA.16816.F32.BF16 R32, R116.reuse, R112, R32 ;  /* 0x000000707420723c */ /* 0x042ff00000041820 */
        /* <DEDUP_REMOVED lines=11> */
[----:B------:R1:W2:Y:S01]  /*71a0*/  MUFU.TANH R104, R4 ;  /* 0x0000000400687308 */ /* 0x0002a20000002400 */
        /* <DEDUP_REMOVED lines=15> */
[-C--:B-1----:R-:W-:Y:S01]  /*72a0*/  FMUL.FTZ R4, R23, R102.reuse ;  /* 0x0000006617047220 */ /* 0x082fe20000410000 */
        /* <DEDUP_REMOVED lines=47> */
[----:B------:R-:W-:Y:S02]  /*75a0*/  IADD3 R107, PT, PT, R103, -0x80, RZ ;  /* 0xffffff80676b7810 */ /* 0x000fe40007ffe0ff */
[-C--:B-1----:R-:W-:Y:S02]  /*75b0*/  IABS R12, R14.reuse ;  /* 0x0000000e000c7213 */ /* 0x082fe40000000000 */
        /* <DEDUP_REMOVED lines=14> */
[----:B------:R-:W-:Y:S01]  /*76a0*/  IABS R102, R111 ;  /* 0x0000006f00667213 */ /* 0x000fe20000000000 */
[----:B------:R-:W-:Y:S01]  /*76b0*/  IMAD R113, R106, R103, R18 ;  /* 0x000000676a717224 */ /* 0x000fe200078e0212 */
[----:B------:R-:W-:-:S03]  /*76c0*/  LOP3.LUT R111, R111, R14, RZ, 0x3c, !PT ;  /* 0x0000000e6f6f7212 */ /* 0x000fc600078e3cff */
[----:B------:R-:W-:Y:S01]  /*76d0*/  IMAD.HI.U32 R109, R109, R102, RZ ;  /* 0x000000666d6d7227 */ /* 0x000fe200078e00ff */
[C---:B------:R-:W-:Y:S02]  /*76e0*/  ISETP.GT.U32.AND P3, PT, R12.reuse, R113, PT ;  /* 0x000000710c00720c */ /* 0x040fe40003f64070 */
[----:B------:R-:W-:Y:S01]  /*76f0*/  ISETP.GE.AND P4, PT, R111, RZ, PT ;  /* 0x000000ff6f00720c */ /* 0x000fe20003f86270 */
[----:B------:R-:W-:Y:S01]  /*7700*/  IMAD R103, R109, R103, R102 ;  /* 0x000000676d677224 */ /* 0x000fe200078e0266 */
[----:B------:R-:W2:Y:S04]  /*7710*/  LD.E.64 R110, desc[UR4][R2.64+0x38] ;  /* 0x00003804026e7980 */ /* 0x000ea8000c101b00 */
[----:B------:R-:W-:-:S05]  /*7720*/  ISETP.GT.U32.AND P0, PT, R12, R103, PT ;  /* 0x000000670c00720c */ /* 0x000fca0003f04070 */
[----:B------:R-:W-:Y:S01]  /*7730*/  @!P3 IMAD.IADD R113, R113, 0x1, -R12 ;  /* 0x000000017171b824 */ /* 0x000fe200078e0a0c */
[----:B------:R-:W-:Y:S02]  /*7740*/  @!P3 IADD3 R106, PT, PT, R106, 0x1, RZ ;  /* 0x000000016a6ab810 */ /* 0x000fe40007ffe0ff */
[----:B------:R-:W-:Y:S02]  /*7750*/  ISETP.NE.AND P3, PT, R14, RZ, PT ;  /* 0x000000ff0e00720c */ /* 0x000fe40003f65270 */
[-C--:B------:R-:W-:Y:S02]  /*7760*/  ISETP.GE.U32.AND P5, PT, R113, R12.reuse, PT ;  /* 0x0000000c7100720c */ /* 0x080fe40003fa6070 */
[----:B------:R-:W3:Y:S01]  /*7770*/  LD.E.64 R112, desc[UR4][R2.64+0x20] ;  /* 0x0000200402707980 */ /* 0x000ee2000c101b00 */
[----:B------:R-:W-:Y:S01]  /*7780*/  @!P0 IADD3 R103, PT, PT, R103, -R12, RZ ;  /* 0x8000000c67678210 */ /* 0x000fe20007ffe0ff */
[----:B------:R-:W-:Y:S01]  /*7790*/  @!P0 VIADD R109, R109, 0x1 ;  /* 0x000000016d6d8836 */ /* 0x000fe20000000000 */
[----:B------:R-:W-:-:S02]  /*77a0*/  ISETP.GE.AND P0, PT, R107, RZ, PT ;  /* 0x000000ff6b00720c */ /* 0x000fc40003f06270 */
[----:B------:R-:W-:Y:S02]  /*77b0*/  ISETP.GE.U32.AND P6, PT, R103, R12, PT ;  /* 0x0000000c6700720c */ /* 0x000fe40003fc6070 */
[----:B------:R-:W-:-:S04]  /*77c0*/  LOP3.LUT R107, RZ, R14, RZ, 0x33, !PT ;  /* 0x0000000eff6b7212 */ /* 0x000fc800078e33ff */
[----:B------:R-:W-:-:S05]  /*77d0*/  @P5 VIADD R106, R106, 0x1 ;  /* 0x000000016a6a5836 */ /* 0x000fca0000000000 */
[----:B------:R-:W-:Y:S02]  /*77e0*/  @!P0 IMAD.MOV R106, RZ, RZ, -R106 ;  /* 0x000000ffff6a8224 */ /* 0x000fe400078e0a6a */
[----:B------:R-:W-:-:S03]  /*77f0*/  @P6 IADD3 R109, PT, PT, R109, 0x1, RZ ;  /* 0x000000016d6d6810 */ /* 0x000fc60007ffe0ff */
[----:B------:R-:W-:Y:S02]  /*7800*/  SEL R18, R107, R106, !P3 ;  /* 0x0000006a6b127207 */ /* 0x000fe40005800000 */
[----:B------:R-:W-:-:S04]  /*7810*/  @!P4 IADD3 R109, PT, PT, -R109, RZ, RZ ;  /* 0x000000ff6d6dc210 */ /* 0x000fc80007ffe1ff */
[----:B------:R-:W-:Y:S01]  /*7820*/  SEL R107, R107, R109, !P3 ;  /* 0x0000006d6b6b7207 */ /* 0x000fe20005800000 */
        /* <DEDUP_REMOVED lines=20> */
.L_x_10702:
[----:B-1----:R-:W2:Y:S01]  /*7970*/  LD.E R12, desc[UR4][R2.64+0x38] ;  /* 0x00003804020c7980 */ /* 0x002ea2000c101900 */
[----:B------:R-:W-:Y:S02]  /*7980*/  UMOV UR6, URZ ;  /* 0x000000ff00067c82 */ /* 0x000fe40008000000 */
[----:B------:R-:W-:Y:S01]  /*7990*/  IADD3 R14, P0, PT, RZ, -UR6, RZ ;  /* 0x80000006ff0e7c10 */ /* 0x000fe2000ff1e0ff */
[----:B--2---:R-:W-:-:S04]  /*79a0*/  IMAD.SHL.U32 R12, R12, 0x40, RZ ;  /* 0x000000400c0c7824 */ /* 0x004fc800078e00ff */
[----:B------:R-:W-:-:S05]  /*79b0*/  IMAD.X R12, RZ, RZ, ~R12, P0 ;  /* 0x000000ffff0c7224 */ /* 0x000fca00000e0e0c */
[----:B------:R-:W-:-:S04]  /*79c0*/  SHF.R.S64 R103, R14, 0x1f, R12 ;  /* 0x0000001f0e677819 */ /* 0x000fc8000000100c */
[----:B------:R-:W-:-:S04]  /*79d0*/  IADD3 R158, P0, PT, R103, R158, RZ ;  /* 0x0000009e679e7210 */ /* 0x000fc80007f1e0ff */
[----:B------:R-:W-:-:S09]  /*79e0*/  LEA.HI.X.SX32 R159, R12, R159, 0x1, P0 ;  /* 0x0000009f0c9f7211 */ /* 0x000fd200000f0eff */
.L_x_10703:
[----:B------:R-:W-:Y:S05]  /*79f0*/  BSYNC.RECONVERGENT B0 ;  /* 0x0000000000007941 */ /* 0x000fea0003800200 */
.L_x_10701:
        /* <DEDUP_REMOVED lines=49> */
.L_x_10700:
[----:B------:R-:W-:Y:S05]  /*7d10*/  BSYNC.RECONVERGENT B1 ;  /* 0x0000000000017941 */ /* 0x000fea0003800200 */
.L_x_10699:
[----:B------:R-:W3:Y:S01]  /*7d20*/  LD.E R116, desc[UR4][R2.64+0xdc] ;  /* 0x0000dc0402747980 */ /* 0x000ee2000c101900 */
[----:B--2---:R-:W-:-:S04]  /*7d30*/  IMAD R103, R121, 0x40, R120 ;  /* 0x0000004079677824 */ /* 0x004fc800078e0278 */
[C---:B------:R-:W-:Y:S02]  /*7d40*/  VIADD R14, R103.reuse, 0xffffff80 ;  /* 0xffffff80670e7836 */ /* 0x040fe40000000000 */
[C---:B-1----:R-:W-:Y:S02]  /*7d50*/  VIADD R12, R103.reuse, 0xffffff81 ;  /* 0xffffff81670c7836 */ /* 0x042fe40000000000 */
[C---:B------:R-:W-:Y:S01]  /*7d60*/  VIADD R102, R103.reuse, 0xffffff90 ;  /* 0xffffff9067667836 */ /* 0x040fe20000000000 */
[C---:B------:R-:W-:Y:S02]  /*7d70*/  ISETP.GE.AND P3, PT, R14.reuse, R175, PT ;  /* 0x000000af0e00720c */ /* 0x040fe40003f66270 */
[C---:B------:R-:W-:Y:S02]  /*7d80*/  ISETP.GE.AND P2, PT, R14.reuse, R173, PT ;  /* 0x000000ad0e00720c */ /* 0x040fe40003f46270 */
[----:B------:R-:W-:Y:S02]  /*7d90*/  ISETP.GE.AND P6, PT, R14, R174, PT ;  /* 0x000000ae0e00720c */ /* 0x000fe40003fc6270 */
[----:B------:R-:W-:Y:S01]  /*7da0*/  FSEL R18, R8, -INF , P3 ;  /* 0xff80000008127808 */ /* 0x000fe20001800000 */
[----:B------:R-:W-:Y:S01]  /*7db0*/  VIADD R8, R103, 0xffffff88 ;  /* 0xffffff8867087836 */ /* 0x000fe20000000000 */
[----:B------:R-:W-:-:S02]  /*7dc0*/  ISETP.GE.AND P5, PT, R14, R172, PT ;  /* 0x000000ac0e00720c */ /* 0x000fc40003fa6270 */
[----:B------:R-:W-:Y:S02]  /*7dd0*/  ISETP.GE.AND P1, PT, R12, R175, PT ;  /* 0x000000af0c00720c */ /* 0x000fe40003f26270 */
[----:B------:R-:W-:Y:S02]  /*7de0*/  FSEL R14, R10, -INF , P2 ;  /* 0xff8000000a0e7808 */ /* 0x000fe40001000000 */
[----:B------:R-:W-:Y:S02]  /*7df0*/  ISETP.GE.AND P0, PT, R12, R173, PT ;  /* 0x000000ad0c00720c */ /* 0x000fe40003f06270 */
[----:B------:R-:W-:Y:S02]  /*7e00*/  FSEL R10, R18, -INF , !P6 ;  /* 0xff800000120a7808 */ /* 0x000fe40007000000 */
[----:B------:R-:W-:Y:S02]  /*7e10*/  FSEL R18, R9, -INF , P1 ;  /* 0xff80000009127808 */ /* 0x000fe40000800000 */
[----:B------:R-:W-:-:S02]  /*7e20*/  FSEL R9, R14, -INF , !P5 ;  /* 0xff8000000e097808 */ /* 0x000fc40006800000 */
[C---:B------:R-:W-:Y:S02]  /*7e30*/  ISETP.GE.AND P4, PT, R12.reuse, R174, PT ;  /* 0x000000ae0c00720c */ /* 0x040fe40003f86270 */
[----:B------:R-:W-:Y:S01]  /*7e40*/  ISETP.GE.AND P3, PT, R12, R172, PT ;  /* 0x000000ac0c00720c */ /* 0x000fe20003f66270 */
[----:B------:R-:W-:Y:S01]  /*7e50*/  VIADD R12, R103, 0xffffff89 ;  /* 0xffffff89670c7836 */ /* 0x000fe20000000000 */
[C---:B------:R-:W-:Y:S02]  /*7e60*/  ISETP.GE.AND P2, PT, R8.reuse, R175, PT ;  /* 0x000000af0800720c */ /* 0x040fe40003f46270 */
[C---:B------:R-:W-:Y:S02]  /*7e70*/  ISETP.GE.AND P6, PT, R8.reuse, R174, PT ;  /* 0x000000ae0800720c */ /* 0x040fe40003fc6270 */
[C---:B------:R-:W-:Y:S02]  /*7e80*/  ISETP.GE.AND P1, PT, R8.reuse, R173, PT ;  /* 0x000000ad0800720c */ /* 0x040fe40003f26270 */
[----:B------:R-:W-:-:S02]  /*7e90*/  ISETP.GE.AND P5, PT, R8, R172, PT ;  /* 0x000000ac0800720c */ /* 0x000fc40003fa6270 */
[----:B------:R-:W-:Y:S01]  /*7ea0*/  FSEL R8, R11, -INF , P0 ;  /* 0xff8000000b087808 */ /* 0x000fe20000000000 */
[----:B------:R-:W-:Y:S01]  /*7eb0*/  VIADD R11, R103, 0xffffff91 ;  /* 0xffffff91670b7836 */ /* 0x000fe20000000000 */
[----:B------:R-:W-:Y:S02]  /*7ec0*/  FSEL R6, R6, -INF , P1 ;  /* 0xff80000006067808 */ /* 0x000fe40000800000 */
[----:B------:R-:W-:Y:S02]  /*7ed0*/  FSEL R8, R8, -INF , !P3 ;  /* 0xff80000008087808 */ /* 0x000fe40005800000 */
[----:B------:R-:W-:Y:S02]  /*7ee0*/  ISETP.GE.AND P3, PT, R12, R173, PT ;  /* 0x000000ad0c00720c */ /* 0x000fe40003f66270 */
[----:B------:R-:W-:Y:S02]  /*7ef0*/  FSEL R18, R18, -INF , !P4 ;  /* 0xff80000012127808 */ /* 0x000fe40006000000 */
[----:B------:R-:W-:-:S02]  /*7f00*/  FSEL R14, R104, -INF , P2 ;  /* 0xff800000680e7808 */ /* 0x000fc40001000000 */
[C---:B------:R-:W-:Y:S02]  /*7f10*/  ISETP.GE.AND P0, PT, R12.reuse, R175, PT ;  /* 0x000000af0c00720c */ /* 0x040fe40003f06270 */
[C---:B------:R-:W-:Y:S02]  /*7f20*/  ISETP.GE.AND P4, PT, R12.reuse, R174, PT ;  /* 0x000000ae0c00720c */ /* 0x040fe40003f86270 */
[----:B------:R-:W-:Y:S02]  /*7f30*/  ISETP.GE.AND P2, PT, R12, R172, PT ;  /* 0x000000ac0c00720c */ /* 0x000fe40003f46270 */
[----:B------:R-:W-:Y:S02]  /*7f40*/  FSEL R12, R6, -INF , !P5 ;  /* 0xff800000060c7808 */ /* 0x000fe40006800000 */
[----:B------:R-:W-:Y:S01]  /*7f50*/  FSEL R6, R7, -INF , P3 ;  /* 0xff80000007067808 */ /* 0x000fe20001800000 */
[----:B------:R-:W-:Y:S01]  /*7f60*/  VIADD R7, R103, 0xffffff98 ;  /* 0xffffff9867077836 */ /* 0x000fe20000000000 */
[----:B------:R-:W-:-:S02]  /*7f70*/  FSEL R5, R5, -INF , P0 ;  /* 0xff80000005057808 */ /* 0x000fc40000000000 */
[C---:B------:R-:W-:Y:S02]  /*7f80*/  ISETP.GE.AND P1, PT, R102.reuse, R175, PT ;  /* 0x000000af6600720c */ /* 0x040fe40003f26270 */
[-C--:B------:R-:W-:Y:S02]  /*7f90*/  ISETP.GE.AND P0, PT, R102, R173.reuse, PT ;  /* 0x000000ad6600720c */ /* 0x080fe40003f06270 */
[----:B------:R-:W-:Y:S02]  /*7fa0*/  FSEL R6, R6, -INF , !P2 ;  /* 0xff80000006067808 */ /* 0x000fe40005000000 */
[----:B------:R-:W-:Y:S02]  /*7fb0*/  ISETP.GE.AND P2, PT, R11, R173, PT ;  /* 0x000000ad0b00720c */ /* 0x000fe40003f46270 */
[----:B------:R-:W-:Y:S02]  /*7fc0*/  FSEL R14, R14, -INF , !P6 ;  /* 0xff8000000e0e7808 */ /* 0x000fe40007000000 */
[----:B------:R-:W-:-:S02]  /*7fd0*/  ISETP.GE.AND P6, PT, R102, R174, PT ;  /* 0x000000ae6600720c */ /* 0x000fc40003fc6270 */
[-C--:B------:R-:W-:Y:S02]  /*7fe0*/  ISETP.GE.AND P5, PT, R102, R172.reuse, PT ;  /* 0x000000ac6600720c */ /* 0x080fe40003fa6270 */
[----:B------:R-:W-:Y:S02]  /*7ff0*/  ISETP.GE.AND P3, PT, R11, R175, PT ;  /* 0x000000af0b00720c */ /* 0x000fe40003f66270 */
[----:B------:R-:W-:Y:S02]  /*8000*/  FSEL R105, R105, -INF , P1 ;  /* 0xff80000069697808 */ /* 0x000fe40000800000 */
[----:B------:R-:W-:Y:S02]  /*8010*/  FSEL R108, R108, -INF , P0 ;  /* 0xff8000006c6c7808 */ /* 0x000fe40000000000 */
[----:B------:R-:W-:Y:S01]  /*8020*/  FSEL R102, R5, -INF , !P4 ;  /* 0xff80000005667808 */ /* 0x000fe20006000000 */
[----:B------:R-:W-:Y:S01]  /*8030*/  VIADD R5, R103, 0xffffff99 ;  /* 0xffffff9967057836 */ /* 0x000fe20000000000 */
[----:B------:R-:W-:-:S02]  /*8040*/  ISETP.GE.AND P1, PT, R11, R172, PT ;  /* 0x000000ac0b00720c */ /* 0x000fc40003f26270 */
[----:B------:R-:W-:Y:S02]  /*8050*/  FSEL R34, R34, -INF , P2 ;  /* 0xff80000022227808 */ /* 0x000fe40001000000 */
[----:B------:R-:W-:Y:S02]  /*8060*/  FSEL R180, R105, -INF , !P6 ;  /* 0xff80000069b47808 */ /* 0x000fe40007000000 */
[----:B------:R-:W-:Y:S02]  /*8070*/  FSEL R33, R33, -INF , P3 ;  /* 0xff80000021217808 */ /* 0x000fe40001800000 */
[----:B------:R-:W-:Y:S02]  /*8080*/  FSEL R178, R108, -INF , !P5 ;  /* 0xff8000006cb27808 */ /* 0x000fe40006800000 */
[----:B------:R-:W-:Y:S01]  /*8090*/  ISETP.GE.AND P4, PT, R11, R174, PT ;  /* 0x000000ae0b00720c */ /* 0x000fe20003f86270 */
[----:B------:R-:W-:Y:S01]  /*80a0*/  VIADD R11, R103, 0xffffffb0 ;  /* 0xffffffb0670b7836 */ /* 0x000fe20000000000 */
[----:B------:R-:W-:-:S02]  /*80b0*/  ISETP.GE.AND P0, PT, R7, R175, PT ;  /* 0x000000af0700720c */ /* 0x000fc40003f06270 */
[C---:B------:R-:W-:Y:S02]  /*80c0*/  ISETP.GE.AND P6, PT, R7.reuse, R174, PT ;  /* 0x000000ae0700720c */ /* 0x040fe40003fc6270 */
[C---:B------:R-:W-:Y:S02]  /*80d0*/  ISETP.GE.AND P3, PT, R7.reuse, R173, PT ;  /* 0x000000ad0700720c */ /* 0x040fe40003f66270 */
[----:B------:R-:W-:Y:S01]  /*80e0*/  ISETP.GE.AND P5, PT, R7, R172, PT ;  /* 0x000000ac0700720c */ /* 0x000fe20003fa6270 */
[----:B------:R-:W-:Y:S01]  /*80f0*/  VIADD R7, R103, 0xffffffa0 ;  /* 0xffffffa067077836 */ /* 0x000fe20000000000 */
[----:B------:R-:W-:Y:S02]  /*8100*/  FSEL R200, R34, -INF , !P1 ;  /* 0xff80000022c87808 */ /* 0x000fe40004800000 */
[C---:B------:R-:W-:Y:S02]  /*8110*/  ISETP.GE.AND P2, PT, R5.reuse, R175, PT ;  /* 0x000000af0500720c */ /* 0x040fe40003f46270 */
[----:B------:R-:W-:-:S02]  /*8120*/  ISETP.GE.AND P1, PT, R5, R173, PT ;  /* 0x000000ad0500720c */ /* 0x000fc40003f26270 */
[----:B------:R-:W-:Y:S02]  /*8130*/  FSEL R204, R33, -INF , !P4 ;  /* 0xff80000021cc7808 */ /* 0x000fe40006000000 */
[----:B------:R-:W-:Y:S02]  /*8140*/  FSEL R32, R32, -INF , P0 ;  /* 0xff80000020207808 */ /* 0x000fe40000000000 */
[C---:B------:R-:W-:Y:S02]  /*8150*/  ISETP.GE.AND P4, PT, R5.reuse, R174, PT ;  /* 0x000000ae0500720c */ /* 0x040fe40003f86270 */
[----:B------:R-:W-:Y:S01]  /*8160*/  ISETP.GE.AND P0, PT, R5, R172, PT ;  /* 0x000000ac0500720c */ /* 0x000fe20003f06270 */
[----:B------:R-:W-:Y:S01]  /*8170*/  VIADD R5, R103, 0xffffffa1 ;  /* 0xffffffa167057836 */ /* 0x000fe20000000000 */
[----:B------:R-:W-:Y:S02]  /*8180*/  FSEL R35, R35, -INF , P3 ;  /* 0xff80000023237808 */ /* 0x000fe40001800000 */
[----:B------:R-:W-:-:S02]  /*8190*/  ISETP.GE.AND P3, PT, R7, R175, PT ;  /* 0x000000af0700720c */ /* 0x000fc40003f66270 */
[----:B------:R-:W-:Y:S02]  /*81a0*/  FSEL R29, R29, -INF , P2 ;  /* 0xff8000001d1d7808 */ /* 0x000fe40001000000 */
[----:B------:R-:W-:Y:S02]  /*81b0*/  FSEL R30, R30, -INF , P1 ;  /* 0xff8000001e1e7808 */ /* 0x000fe40000800000 */
[----:B------:R-:W-:Y:S02]  /*81c0*/  FSEL R138, R35, -INF , !P5 ;  /* 0xff800000238a7808 */ /* 0x000fe40006800000 */
[----:B------:R-:W-:Y:S02]  /*81d0*/  FSEL R202, R29, -INF , !P4 ;  /* 0xff8000001dca7808 */ /* 0x000fe40006000000 */
[----:B------:R-:W-:Y:S02]  /*81e0*/  FSEL R198, R30, -INF , !P0 ;  /* 0xff8000001ec67808 */ /* 0x000fe40004000000 */
[----:B------:R-:W-:-:S02]  /*81f0*/  FSEL R28, R28, -INF , P3 ;  /* 0xff8000001c1c7808 */ /* 0x000fc40001800000 */
[----:B------:R-:W-:Y:S02]  /*8200*/  ISETP.GE.AND P5, PT, R7, R173, PT ;  /* 0x000000ad0700720c */ /* 0x000fe40003fa6270 */
[C---:B------:R-:W-:Y:S02]  /*8210*/  ISETP.GE.AND P1, PT, R5.reuse, R175, PT ;  /* 0x000000af0500720c */ /* 0x040fe40003f26270 */
[C---:B------:R-:W-:Y:S02]  /*8220*/  ISETP.GE.AND P4, PT, R5.reuse, R174, PT ;  /* 0x000000ae0500720c */ /* 0x040fe40003f86270 */
[C---:B------:R-:W-:Y:S02]  /*8230*/  ISETP.GE.AND P0, PT, R5.reuse, R173, PT ;  /* 0x000000ad0500720c */ /* 0x040fe40003f06270 */
[----:B------:R-:W-:Y:S01]  /*8240*/  ISETP.GE.AND P3, PT, R5, R172, PT ;  /* 0x000000ac0500720c */ /* 0x000fe20003f66270 */
[----:B------:R-:W-:Y:S01]  /*8250*/  VIADD R5, R103, 0xffffffa9 ;  /* 0xffffffa967057836 */ /* 0x000fe20000000000 */
[----:B------:R-:W-:-:S02]  /*8260*/  FSEL R176, R32, -INF , !P6 ;  /* 0xff80000020b07808 */ /* 0x000fc40007000000 */
[C---:B------:R-:W-:Y:S01]  /*8270*/  ISETP.GE.AND P6, PT, R7.reuse, R174, PT ;  /* 0x000000ae0700720c */ /* 0x040fe20003fc6270 */
[----:B------:R-:W-:Y:S01]  /*8280*/  LDSM.16.MT88.4 R32, [R140+0x8000] ;  /* 0x008000008c20783b */ /* 0x000fe20000004200 */
[----:B------:R-:W-:Y:S01]  /*8290*/  ISETP.GE.AND P2, PT, R7, R172, PT ;  /* 0x000000ac0700720c */ /* 0x000fe20003f46270 */
[----:B------:R-:W-:Y:S01]  /*82a0*/  VIADD R7, R103, 0xffffffa8 ;  /* 0xffffffa867077836 */ /* 0x000fe20000000000 */
[----:B------:R-:W-:Y:S02]  /*82b0*/  FSEL R26, R26, -INF , P5 ;  /* 0xff8000001a1a7808 */ /* 0x000fe40002800000 */
[----:B------:R-:W-:Y:S02]  /*82c0*/  FSEL R24, R24, -INF , P1 ;  /* 0xff80000018187808 */ /* 0x000fe40000800000 */
[----:B------:R-:W-:Y:S02]  /*82d0*/  FSEL R25, R25, -INF , P0 ;  /* 0xff80000019197808 */ /* 0x000fe40000000000 */
[----:B------:R-:W-:-:S02]  /*82e0*/  ISETP.GE.AND P0, PT, R5, R175, PT ;  /* 0x000000af0500720c */ /* 0x000fc40003f06270 */
[----:B------:R-:W-:Y:S02]  /*82f0*/  FSEL R196, R28, -INF , !P6 ;  /* 0xff8000001cc47808 */ /* 0x000fe40007000000 */
[----:B------:R-:W-:Y:S02]  /*8300*/  FSEL R188, R26, -INF , !P2 ;  /* 0xff8000001abc7808 */ /* 0x000fe40005000000 */
[C---:B------:R-:W-:Y:S02]  /*8310*/  ISETP.GE.AND P6, PT, R7.reuse, R175, PT ;  /* 0x000000af0700720c */ /* 0x040fe40003fc6270 */
        /* <DEDUP_REMOVED lines=11> */
[C---:B------:R-:W-:Y:S01]  /*83d0*/  VIADD R5, R103.reuse, 0xffffffb8 ;  /* 0xffffffb867057836 */ /* 0x040fe20000000000 */
[----:B------:R-:W-:Y:S01]  /*83e0*/  FSEL R22, R22, -INF , P2 ;  /* 0xff80000016167808 */ /* 0x000fe20001000000 */
[----:B------:R-:W-:Y:S01]  /*83f0*/  VIADD R103, R103, 0xffffffb9 ;  /* 0xffffffb967677836 */ /* 0x000fe20000000000 */
[----:B------:R-:W-:-:S02]  /*8400*/  FSEL R190, R190, -INF , !P4 ;  /* 0xff800000bebe7808 */ /* 0x000fc40006000000 */
[-C--:B------:R-:W-:Y:S02]  /*8410*/  ISETP.GE.AND P2, PT, R11, R175.reuse, PT ;  /* 0x000000af0b00720c */ /* 0x080fe40003f46270 */
[----:B------:R-:W-:Y:S02]  /*8420*/  ISETP.GE.AND P4, PT, R7, R175, PT ;  /* 0x000000af0700720c */ /* 0x000fe40003f86270 */
[----:B------:R-:W-:Y:S02]  /*8430*/  FSEL R192, R20, -INF , !P5 ;  /* 0xff80000014c07808 */ /* 0x000fe40006800000 */
[----:B------:R-:W-:Y:S02]  /*8440*/  ISETP.GE.AND P5, PT, R11, R174, PT ;  /* 0x000000ae0b00720c */ /* 0x000fe40003fa6270 */
[----:B------:R-:W-:Y:S02]  /*8450*/  FSEL R23, R23, -INF , P2 ;  /* 0xff80000017177808 */ /* 0x000fe40001000000 */
        /* <DEDUP_REMOVED lines=8> */
[----:B------:R-:W-:Y:S02]  /*84e0*/  FMNMX3.FTZ R21, R101, R10, R18, !PT ;  /* 0x0000000a65157276 */ /* 0x000fe40007810012 */
[----:B------:R-:W-:Y:S02]  /*84f0*/  FMNMX3.FTZ R11, R100, R9, R8, !PT ;  /* 0x00000009640b7276 */ /* 0x000fe40007810008 */
[----:B------:R-:W-:Y:S02]  /*8500*/  ISETP.GE.AND P2, PT, R7, R174, PT ;  /* 0x000000ae0700720c */ /* 0x000fe40003f46270 */
[----:B------:R-:W-:Y:S02]  /*8510*/  FMNMX3.FTZ R21, R21, R14, R102, !PT ;  /* 0x0000000e15157276 */ /* 0x000fe40007810066 */
[----:B------:R-:W-:-:S02]  /*8520*/  FMNMX3.FTZ R11, R11, R12, R6, !PT ;  /* 0x0000000c0b0b7276 */ /* 0x000fc40007810006 */
[----:B------:R-:W-:Y:S02]  /*8530*/  FSEL R134, R27, -INF , !P2 ;  /* 0xff8000001b867808 */ /* 0x000fe40005000000 */
[----:B------:R-:W-:Y:S01]  /*8540*/  ISETP.GE.AND P2, PT, R103, R175, PT ;  /* 0x000000af6700720c */ /* 0x000fe20003f46270 */
[----:B------:R-:W-:Y:S01]  /*8550*/  LDSM.16.MT88.4 R24, [R141+0x8000] ;  /* 0x008000008d18783b */ /* 0x000fe20000004200 */
[----:B------:R-:W-:Y:S02]  /*8560*/  FMNMX3.FTZ R21, R21, R180, R204, !PT ;  /* 0x000000b415157276 */ /* 0x000fe400078100cc */
[----:B------:R-:W-:Y:S02]  /*8570*/  FMNMX3.FTZ R11, R11, R178, R200, !PT ;  /* 0x000000b20b0b7276 */ /* 0x000fe400078100c8 */
[----:B------:R-:W-:Y:S02]  /*8580*/  ISETP.GE.AND P4, PT, R103, R174, PT ;  /* 0x000000ae6700720c */ /* 0x000fe40003f86270 */
[----:B------:R-:W-:-:S02]  /*8590*/  FSEL R31, R31, -INF , P2 ;  /* 0xff8000001f1f7808 */ /* 0x000fc40001000000 */
[----:B------:R-:W-:Y:S02]  /*85a0*/  FMNMX3.FTZ R21, R21, R176, R202, !PT ;  /* 0x000000b015157276 */ /* 0x000fe400078100ca */
[----:B------:R-:W-:Y:S02]  /*85b0*/  ISETP.GE.AND P2, PT, R7, R173, PT ;  /* 0x000000ad0700720c */ /* 0x000fe40003f46270 */
[----:B------:R-:W-:Y:S02]  /*85c0*/  FSEL R182, R4, -INF , P3 ;  /* 0xff80000004b67808 */ /* 0x000fe40001800000 */
[----:B------:R-:W-:Y:S02]  /*85d0*/  FMNMX3.FTZ R11, R11, R138, R198, !PT ;  /* 0x0000008a0b0b7276 */ /* 0x000fe400078100c6 */
[----:B------:R-:W-:Y:S02]  /*85e0*/  FSEL R130, R31, -INF , !P4 ;  /* 0xff8000001f827808 */ /* 0x000fe40006000000 */
[----:B------:R-:W-:-:S02]  /*85f0*/  FSEL R184, R22, -INF , !P1 ;  /* 0xff80000016b87808 */ /* 0x000fc40004800000 */
[----:B------:R-:W-:Y:S02]  /*8600*/  FSEL R16, R16, -INF , P0 ;  /* 0xff80000010107808 */ /* 0x000fe40000000000 */
[----:B------:R-:W-:Y:S02]  /*8610*/  FMNMX3.FTZ R19, R21, R196, R194, !PT ;  /* 0x000000c415137276 */ /* 0x000fe400078100c2 */
[----:B------:R-:W-:Y:S02]  /*8620*/  ISETP.GE.AND P4, PT, R7, R172, PT ;  /* 0x000000ac0700720c */ /* 0x000fe40003f86270 */
[-C--:B------:R-:W-:Y:S02]  /*8630*/  ISETP.GE.AND P1, PT, R5, R173.reuse, PT ;  /* 0x000000ad0500720c */ /* 0x080fe40003f26270 */
[----:B------:R-:W-:Y:S02]  /*8640*/  ISETP.GE.AND P0, PT, R103, R173, PT ;  /* 0x000000ad6700720c */ /* 0x000fe40003f06270 */
[----:B------:R-:W-:-:S02]  /*8650*/  FSEL R17, R17, -INF , P2 ;  /* 0xff80000011117808 */ /* 0x000fc40001000000 */
[----:B------:R-:W-:Y:S02]  /*8660*/  FSEL R182, R182, -INF , !P6 ;  /* 0xff800000b6b67808 */ /* 0x000fe40007000000 */
[----:B------:R-:W-:Y:S02]  /*8670*/  FMNMX3.FTZ R11, R11, R188, R186, !PT ;  /* 0x000000bc0b0b7276 */ /* 0x000fe400078100ba */
[----:B------:R-:W-:Y:S02]  /*8680*/  FMNMX3.FTZ R19, R19, R192, R190, !PT ;  /* 0x000000c013137276 */ /* 0x000fe400078100be */
[-C--:B------:R-:W-:Y:S02]  /*8690*/  ISETP.GE.AND P3, PT, R5, R172.reuse, PT ;  /* 0x000000ac0500720c */ /* 0x080fe40003f66270 */
[----:B------:R-:W-:Y:S02]  /*86a0*/  ISETP.GE.AND P2, PT, R103, R172, PT ;  /* 0x000000ac6700720c */ /* 0x000fe40003f46270 */
[----:B------:R-:W-:-:S02]  /*86b0*/  FSEL R13, R13, -INF , P1 ;  /* 0xff8000000d0d7808 */ /* 0x000fc40000800000 */
        /* <DEDUP_REMOVED lines=19> */
[C---:B------:R-:W-:Y:S02]  /*87f0*/  FSETP.NEU.FTZ.AND P1, PT, R105.reuse, -INF , PT ;  /* 0xff8000006900780b */ /* 0x040fe40003f3d000 */
[----:B------:R-:W-:Y:S01]  /*8800*/  FSETP.NEU.FTZ.AND P0, PT, R104, -INF , PT ;  /* 0xff8000006800780b */ /* 0x000fe20003f1d000 */
[----:B------:R-:W-:Y:S01]  /*8810*/  FMUL.FTZ R103, R116, R104 ;  /* 0x0000006874677220 */ /* 0x000fe20000410000 */
[----:B------:R-:W-:Y:S02]  /*8820*/  FSEL R4, R105, RZ, P1 ;  /* 0x000000ff69047208 */ /* 0x000fe40000800000 */
[----:B------:R-:W-:Y:S02]  /*8830*/  FSEL R7, R104, RZ, P0 ;  /* 0x000000ff68077208 */ /* 0x000fe40000000000 */
[----:B------:R-:W-:Y:S01]  /*8840*/  FSEL R111, R111, RZ, P1 ;  /* 0x000000ff6f6f7208 */ /* 0x000fe20000800000 */
[----:B------:R-:W-:Y:S01]  /*8850*/  FADD.FTZ R5, R101, -R4 ;  /* 0x8000000465057221 */ /* 0x000fe20000010000 */
[----:B------:R-:W-:Y:S01]  /*8860*/  FSEL R103, R103, RZ, P0 ;  /* 0x000000ff67677208 */ /* 0x000fe20000000000 */
[----:B------:R-:W-:Y:S01]  /*8870*/  FADD.FTZ R7, R100, -R7 ;  /* 0x8000000764077221 */ /* 0x000fe20000010000 */
[----:B------:R-:W-:Y:S01]  /*8880*/  ISETP.GT.AND P0, PT, R0, R157, PT ;  /* 0x0000009d0000720c */ /* 0x000fe20003f04270 */
[----:B------:R-:W-:Y:S01]  /*8890*/  FMUL.FTZ R101, R116, R5 ;  /* 0x0000000574657220 */ /* 0x000fe20000410000 */
[-CC-:B------:R-:W-:Y:S01]  /*88a0*/  FFMA.FTZ R106, R102, R116.reuse, -R111.reuse ;  /* 0x00000074666a7223 */ /* 0x180fe2000001086f */
[----:B------:R-:W-:Y:S01]  /*88b0*/  FMUL.FTZ R100, R116, R7 ;  /* 0x0000000774647220 */ /* 0x000fe20000410000 */
        /* <DEDUP_REMOVED lines=8> */
[----:B------:R-:W-:Y:S01]  /*8940*/  LDSM.16.MT88.4 R8, [R146+0x8000] ;  /* 0x008000009208783b */ /* 0x000fe20000004200 */
[-CC-:B------:R-:W-:Y:S01]  /*8950*/  FFMA.FTZ R180, R180, R116.reuse, -R111.reuse ;  /* 0x00000074b4b47223 */ /* 0x180fe2000001086f */
[-CC-:B------:R-:W-:Y:S01]  /*8960*/  FFMA.FTZ R119, R204, R116.reuse, -R111.reuse ;  /* 0x00000074cc777223 */ /* 0x180fe2000001086f */
[----:B------:R-:W2:Y:S01]  /*8970*/  MUFU.EX2 R100, R100 ;  /* 0x0000006400647308 */ /* 0x000ea20000000800 */
[----:B------:R-:W-:Y:S01]  /*8980*/  LDSM.16.MT88.4 R16, [R142+0x8000] ;  /* 0x008000008e10783b */ /* 0x000fe20000004200 */
[-CC-:B------:R-:W-:Y:S01]  /*8990*/  FFMA.FTZ R176, R176, R116.reuse, -R111.reuse ;  /* 0x00000074b0b07223 */ /* 0x180fe2000001086f */
[-C--:B------:R-:W-:Y:S01]  /*89a0*/  FFMA.FTZ R115, R202, R116.reuse, -R111 ;  /* 0x00000074ca737223 */ /* 0x080fe2000001086f */
[-CC-:B------:R-:W-:Y:S01]  /*89b0*/  FFMA.FTZ R178, R178, R116.reuse, -R103.reuse ;  /* 0x00000074b2b27223 */ /* 0x180fe20000010867 */
[-CC-:B------:R-:W-:Y:S01]  /*89c0*/  FFMA.FTZ R117, R200, R116.reuse, -R103.reuse ;  /* 0x00000074c8757223 */ /* 0x180fe20000010867 */
[-CC-:B------:R-:W-:Y:S01]  /*89d0*/  FFMA.FTZ R138, R138, R116.reuse, -R103.reuse ;  /* 0x000000748a8a7223 */ /* 0x180fe20000010867 */
[----:B------:R-:W-:Y:S01]  /*89e0*/  FFMA.FTZ R113, R198, R116, -R103 ;  /* 0x00000074c6717223 */ /* 0x000fe20000010867 */
        /* <DEDUP_REMOVED lines=73> */
[----:B---3--:R-:W-:Y:S01]  /*8e80*/  F2FP.BF16.F32.PACK_AB R99, R107, R112 ;  /* 0x000000706b63723e */ /* 0x008fe200000010ff */
[-C--:B------:R-:W-:Y:S01]  /*8e90*/  FMUL.FTZ R64, R64, R101.reuse ;  /* 0x0000006540407220 */ /* 0x080fe20000410000 */
[-C--:B------:R-:W-:Y:S01]  /*8ea0*/  FMUL.FTZ R65, R65, R101.reuse ;  /* 0x0000006541417220 */ /* 0x080fe20000410000 */
[----:B------:R-:W1:Y:S01]  /*8eb0*/  MUFU.EX2 R119, R119 ;  /* 0x0000007700777308 */ /* 0x000e620000000800 */
[-C--:B------:R-:W-:Y:S01]  /*8ec0*/  FMUL.FTZ R66, R66, R100.reuse ;  /* 0x0000006442427220 */ /* 0x080fe20000410000 */
[----:B------:R-:W-:Y:S01]  /*8ed0*/  FMUL.FTZ R67, R67, R100 ;  /* 0x0000006443437220 */ /* 0x000fe20000410000 */
[-CC-:B------:R-:W-:Y:S01]  /*8ee0*/  FFMA.FTZ R196, R196, R116.reuse, -R111.reuse ;  /* 0x00000074c4c47223 */ /* 0x180fe2000001086f */
[C---:B------:R-:W-:Y:S01]  /*8ef0*/  HMMA.16816.F32.BF16 R28, R96.reuse, R32, R28 ;  /* 0x00000020601c723c */ /* 0x040fe2000004181c */
[-CC-:B------:R-:W-:Y:S01]  /*8f00*/  FFMA.FTZ R127, R194, R116.reuse, -R111.reuse ;  /* 0x00000074c27f7223 */ /* 0x180fe2000001086f */
[-CC-:B------:R-:W-:Y:S01]  /*8f10*/  FFMA.FTZ R192, R192, R116.reuse, -R111.reuse ;  /* 0x00000074c0c07223 */ /* 0x180fe2000001086f */
[-C--:B------:R-:W-:Y:S01]  /*8f20*/  FFMA.FTZ R125, R190, R116.reuse, -R111 ;  /* 0x00000074be7d7223 */ /* 0x080fe2000001086f */
[----:B------:R-:W-:Y:S01]  /*8f30*/  MUFU.EX2 R176, R176 ;  /* 0x000000b000b07308 */ /* 0x000fe20000000800 */
[-CC-:B------:R-:W-:Y:S01]  /*8f40*/  FFMA.FTZ R188, R188, R116.reuse, -R103.reuse ;  /* 0x00000074bcbc7223 */ /* 0x180fe20000010867 */
[-CC-:B------:R-:W-:Y:S01]  /*8f50*/  FFMA.FTZ R131, R186, R116.reuse, -R103.reuse ;  /* 0x00000074ba837223 */ /* 0x180fe20000010867 */
[-CC-:B------:R-:W-:Y:S01]  /*8f60*/  FFMA.FTZ R184, R184, R116.reuse, -R103.reuse ;  /* 0x00000074b8b87223 */ /* 0x180fe20000010867 */
[C---:B------:R-:W-:Y:S01]  /*8f70*/  HMMA.16816.F32.BF16 R32, R96.reuse, R34, R68 ;  /* 0x000000226020723c */ /* 0x040fe20000041844 */
[----:B------:R-:W3:Y:S01]  /*8f80*/  LDSM.16.MT88.4 R68, [R142+0xa000] ;  /* 0x00a000008e44783b */ /* 0x000ee20000004200 */
[-C--:B------:R-:W-:Y:S01]  /*8f90*/  FFMA.FTZ R129, R182, R116.reuse, -R103 ;  /* 0x00000074b6817223 */ /* 0x080fe20000010867 */
[-CC-:B------:R-:W-:Y:S01]  /*8fa0*/  FFMA.FTZ R136, R136, R116.reuse, -R111.reuse ;  /* 0x0000007488887223 */ /* 0x180fe2000001086f */
[----:B------:R-:W-:Y:S01]  /*8fb0*/  MUFU.EX2 R115, R115 ;  /* 0x0000007300737308 */ /* 0x000fe20000000800 */
[-CC-:B------:R-:W-:Y:S01]  /*8fc0*/  FFMA.FTZ R133, R134, R116.reuse, -R111.reuse ;  /* 0x0000007486857223 */ /* 0x180fe2000001086f */
[-C--:B------:R-:W-:Y:S01]  /*8fd0*/  FFMA.FTZ R130, R130, R116.reuse, -R111 ;  /* 0x0000007482827223 */ /* 0x080fe2000001086f */
[-CC-:B------:R-:W-:Y:S01]  /*8fe0*/  FFMA.FTZ R128, R128, R116.reuse, -R103.reuse ;  /* 0x0000007480807223 */ /* 0x180fe20000010867 */
[C---:B--2---:R-:W-:Y:S01]  /*8ff0*/  HMMA.16816.F32.BF16 R36, R96.reuse, R72, R36 ;  /* 0x000000486024723c */ /* 0x044fe20000041824 */
[-CC-:B------:R-:W-:Y:S01]  /*9000*/  FFMA.FTZ R135, R126, R116.reuse, -R103.reuse ;  /* 0x000000747e877223 */ /* 0x180fe20000010867 */
[-C--:B------:R-:W-:Y:S01]  /*9010*/  FFMA.FTZ R137, R118, R116.reuse, -R103 ;  /* 0x0000007476897223 */ /* 0x080fe20000010867 */
[-C--:B------:R-:W-:Y:S01]  /*9020*/  FFMA.FTZ R132, R132, R116.reuse, -R111 ;  /* 0x0000007484847223 */ /* 0x080fe2000001086f */
[----:B------:R-:W-:Y:S01]  /*9030*/  MUFU.EX2 R178, R178 ;  /* 0x000000b200b27308 */ /* 0x000fe20000000800 */
[----:B------:R-:W-:Y:S01]  /*9040*/  FFMA.FTZ R124, R124, R116, -R103 ;  /* 0x000000747c7c7223 */ /* 0x000fe20000010867 */
[----:B------:R-:W-:Y:S01]  /*9050*/  FFMA.FTZ R181, R181, R101, R114 ;  /* 0x00000065b5b57223 */ /* 0x000fe20000010072 */
[----:B------:R-:W-:Y:S01]  /*9060*/  FFMA.FTZ R179, R179, R100, R102 ;  /* 0x00000064b3b37223 */ /* 0x000fe20000010066 */
[C---:B------:R-:W-:Y:S01]  /*9070*/  HMMA.16816.F32.BF16 R40, R96.reuse, R74, R40 ;  /* 0x0000004a6028723c */ /* 0x040fe20000041828 */
[----:B------:R-:W2:Y:S01]  /*9080*/  LDSM.16.MT88.4 R72, [R141+0xa000] ;  /* 0x00a000008d48783b */ /* 0x000ea20000004200 */
[----:B------:R-:W-:Y:S01]  /*9090*/  FADD.FTZ R108, R108, R181 ;  /* 0x000000b56c6c7221 */ /* 0x000fe20000010000 */
[----:B------:R-:W-:Y:S01]  /*90a0*/  FADD.FTZ R179, R110, R179 ;  /* 0x000000b36eb37221 */ /* 0x000fe20000010000 */
[----:B------:R-:W4:Y:S02]  /*90b0*/  MUFU.EX2 R117, R117 ;  /* 0x0000007500757308 */ /* 0x000f240000000800 */
[----:B------:R-:W-:Y:S01]  /*90c0*/  FADD.FTZ R109, R109, R108 ;  /* 0x0000006c6d6d7221 */ /* 0x000fe20000010000 */
[----:B------:R-:W-:Y:S01]  /*90d0*/  FADD.FTZ R112, R112, R179 ;  /* 0x000000b370707221 */ /* 0x000fe20000010000 */
[C---:B------:R-:W-:Y:S02]  /*90e0*/  HMMA.16816.F32.BF16 R20, R96.reuse, R24, R20 ;  /* 0x000000186014723c */ /* 0x040fe40000041814 */
[----:B------:R-:W-:Y:S01]  /*90f0*/  FADD.FTZ R109, R106, R109 ;  /* 0x0000006d6a6d7221 */ /* 0x000fe20000010000 */
[----:B------:R-:W-:Y:S01]  /*9100*/  FADD.FTZ R107, R107, R112 ;  /* 0x000000706b6b7221 */ /* 0x000fe20000010000 */
        /* <DEDUP_REMOVED lines=24> */
[----:B---3--:R-:W-:Y:S01]  /*9290*/  HMMA.16816.F32.BF16 R60, R96, R68, R60 ;  /* 0x00000044603c723c */ /* 0x008fe2000004183c */
[----:B-1----:R-:W-:Y:S01]  /*92a0*/  F2FP.BF16.F32.PACK_AB R68, R119, R180 ;  /* 0x000000b47744723e */ /* 0x002fe200000010ff */
[----:B------:R-:W-:Y:S01]  /*92b0*/  FADD.FTZ R180, R180, R109 ;  /* 0x0000006db4b47221 */ /* 0x000fe20000010000 */
[----:B----4-:R-:W-:Y:S01]  /*92c0*/  F2FP.BF16.F32.PACK_AB R69, R117, R178 ;  /* 0x000000b27545723e */ /* 0x010fe200000010ff */
[----:B------:R-:W-:Y:S01]  /*92d0*/  MUFU.EX2 R136, R136 ;  /* 0x0000008800887308 */ /* 0x000fe20000000800 */
[----:B------:R-:W-:Y:S01]  /*92e0*/  FADD.FTZ R178, R178, R107 ;  /* 0x0000006bb2b27221 */ /* 0x000fe20000010000 */
[----:B------:R-:W-:-:S02]  /*92f0*/  FADD.FTZ R119, R119, R180 ;  /* 0x000000b477777221 */ /* 0x000fc40000010000 */
[----:B------:R-:W-:Y:S01]  /*9300*/  HMMA.16816.F32.BF16 R64, R96, R70, R64 ;  /* 0x000000466040723c */ /* 0x000fe20000041840 */
[----:B------:R-:W-:Y:S01]  /*9310*/  F2FP.BF16.F32.PACK_AB R70, R115, R176 ;  /* 0x000000b07346723e */ /* 0x000fe200000010ff */
[----:B------:R-:W-:Y:S01]  /*9320*/  FADD.FTZ R117, R117, R178 ;  /* 0x000000b275757221 */ /* 0x000fe20000010000 */
[----:B-----5:R-:W-:Y:S01]  /*9330*/  F2FP.BF16.F32.PACK_AB R71, R113, R138 ;  /* 0x0000008a7147723e */ /* 0x020fe200000010ff */
[----:B------:R-:W1:Y:S01]  /*9340*/  MUFU.EX2 R133, R133 ;  /* 0x0000008500857308 */ /* 0x000e620000000800 */
[----:B------:R-:W-:Y:S01]  /*9350*/  FADD.FTZ R176, R176, R119 ;  /* 0x00000077b0b07221 */ /* 0x000fe20000010000 */
[----:B------:R-:W-:-:S03]  /*9360*/  FADD.FTZ R138, R138, R117 ;  /* 0x000000758a8a7221 */ /* 0x000fc60000010000 */
[----:B------:R-:W-:Y:S01]  /*9370*/  FADD.FTZ R115, R115, R176 ;  /* 0x000000b073737221 */ /* 0x000fe20000010000 */
[----:B------:R-:W-:Y:S01]  /*9380*/  HMMA.16816.F32.BF16 R4, R68, R76, R4 ;  /* 0x0000004c4404723c */ /* 0x000fe20000041804 */
[----:B------:R-:W-:Y:S01]  /*9390*/  FADD.FTZ R113, R113, R138 ;  /* 0x0000008a71717221 */ /* 0x000fe20000010000 */
[----:B------:R-:W-:Y:S01]  /*93a0*/  MUFU.EX2 R111, R132 ;  /* 0x00000084006f7308 */ /* 0x000fe20000000800 */
[----:B------:R-:W-:-:S05]  /*93b0*/  @P0 VIADD R176, R121, 0xfffffffd ;  /* 0xfffffffd79b00836 */ /* 0x000fca0000000000 */
        /* <DEDUP_REMOVED lines=96> */
[----:B------:R-:W-:-:S02]  /*99c0*/  IMAD.MOV.U32 R100, RZ, RZ, R104 ;  /* 0x000000ffff647224 */ /* 0x000fc400078e0068 */
[--C-:B------:R-:W-:Y:S02]  /*99d0*/  IMAD.MOV.U32 R101, RZ, RZ, R105.reuse ;  /* 0x000000ffff657224 */ /* 0x100fe400078e0069 */
[----:B------:R-:W-:Y:S02]  /*99e0*/  @P0 IMAD.MOV.U32 R100, RZ, RZ, R104 ;  /* 0x000000ffff640224 */ /* 0x000fe400078e0068 */
[----:B------:R-:W-:Y:S02]  /*99f0*/  @P0 IMAD.MOV.U32 R101, RZ, RZ, R105 ;  /* 0x000000ffff650224 */ /* 0x000fe400078e0069 */
[----:B------:R-:W-:Y:S01]  /*9a00*/  IMAD.MOV.U32 R102, RZ, RZ, R0 ;  /* 0x000000ffff667224 */ /* 0x000fe200078e0000 */
[----:B------:R-:W-:Y:S10]  /*9a10*/  @P0 BRA `(.L_x_10704) ;  /* 0x0000000000040947 */ /* 0x000ff40003800000 */
.L_x_10695:
[----:B------:R-:W-:-:S07]  /*9a20*/  IADD3 R176, PT, PT, R102, -0x1, RZ ;  /* 0xffffffff66b07810 */ /* 0x000fce0007ffe0ff */
.L_x_10704:
[----:B------:R-:W-:Y:S05]  /*9a30*/  BSYNC B2 ;  /* 0x0000000000027941 */ /* 0x000fea0003800000 */
.L_x_10694:
        /* <DEDUP_REMOVED lines=10> */
.L_x_10712:
        /* <DEDUP_REMOVED lines=79> */
.L_x_10707:
[----:B------:R-:W-:Y:S05]  /*9fd0*/  BSYNC.RECONVERGENT B0 ;  /* 0x0000000000007941 */ /* 0x000fea0003800200 */
.L_x_10706:
        /* <DEDUP_REMOVED lines=55> */
[----:B------:R-:W1:Y:S05]  /*a350*/  LD.E R100, desc[UR4][R2.64+0x18c] ;  /* 0x00018c0402647980 */ /* 0x000e6a000c101900 */
[----:B------:R-:W5:Y:S05]  /*a360*/  LDSM.16.M88.4 R120, [R150+0x5800] ;  /* 0x005800009678783b */ /* 0x000f6a0000000200 */
[----:B------:R-:W0:Y:S05]  /*a370*/  LDGDEPBAR ;  /* 0x00000000000079af */ /* 0x000e2a0000000000 */
[----:B------:R-:W-:Y:S05]  /*a380*/  LDSM.16.M88.4 R124, [R149] ;  /* 0x00000000957c783b */ /* 0x000fea0000000200 */
[----:B------:R-:W5:Y:S05]  /*a390*/  LDSM.16.M88.4 R128, [R145+0x4000] ;  /* 0x004000009180783b */ /* 0x000f6a0000000200 */
[----:B------:R-:W5:Y:S01]  /*a3a0*/  LDSM.16.M88.4 R132, [R145+0x4800] ;  /* 0x004800009184783b */ /* 0x000f620000000200 */
[C---:B--2---:R-:W-:Y:S04]  /*a3b0*/  HMMA.16816.F32.BF16 R4, R104.reuse, R108, RZ ;  /* 0x0000006c6804723c */ /* 0x044fe800000418ff */
[----:B------:R-:W2:Y:S04]  /*a3c0*/  LDSM.16.M88.4 R136, [R145+0x5000] ;  /* 0x005000009188783b */ /* 0x000ea80000000200 */
[C---:B------:R-:W-:Y:S01]  /*a3d0*/  HMMA.16816.F32.BF16 R8, R104.reuse, R110, RZ ;  /* 0x0000006e6808723c */ /* 0x040fe200000418ff */
[----:B------:R-:W-:Y:S07]  /*a3e0*/  LDSM.16.M88.4 R108, [R148] ;  /* 0x00000000946c783b */ /* 0x000fee0000000200 */
        /* <DEDUP_REMOVED lines=8> */
[----:B------:R-:W3:Y:S05]  /*a470*/  LDSM.16.M88.4 R104, [R145+0x5800] ;  /* 0x005800009168783b */ /* 0x000eea0000000200 */
[----:B------:R-:W-:Y:S02]  /*a480*/  LDSM.16.M88.4 R120, [R143+0x4000] ;  /* 0x004000008f78783b */ /* 0x000fe40000000200 */
[C---:B------:R-:W-:Y:S08]  /*a490*/  HMMA.16816.F32.BF16 R4, R124.reuse, R128, R4 ;  /* 0x000000807c04723c */ /* 0x040ff00000041804 */
[C---:B------:R-:W-:Y:S08]  /*a4a0*/  HMMA.16816.F32.BF16 R8, R124.reuse, R130, R8 ;  /* 0x000000827c08723c */ /* 0x040ff00000041808 */
[C---:B------:R-:W-:Y:S08]  /*a4b0*/  HMMA.16816.F32.BF16 R12, R124.reuse, R132, R12 ;  /* 0x000000847c0c723c */ /* 0x040ff0000004180c */
[C---:B------:R-:W-:Y:S08]  /*a4c0*/  HMMA.16816.F32.BF16 R16, R124.reuse, R134, R16 ;  /* 0x000000867c10723c */ /* 0x040ff00000041810 */
[C---:B--2---:R-:W-:Y:S08]  /*a4d0*/  HMMA.16816.F32.BF16 R20, R124.reuse, R136, R20 ;  /* 0x000000887c14723c */ /* 0x044ff00000041814 */
[C---:B------:R-:W-:Y:S08]  /*a4e0*/  HMMA.16816.F32.BF16 R24, R124.reuse, R138, R24 ;  /* 0x0000008a7c18723c */ /* 0x040ff00000041818 */
[C---:B---3--:R-:W-:Y:S08]  /*a4f0*/  HMMA.16816.F32.BF16 R28, R124.reuse, R104, R28 ;  /* 0x000000687c1c723c */ /* 0x048ff0000004181c */
[----:B------:R-:W-:Y:S01]  /*a500*/  HMMA.16816.F32.BF16 R32, R124, R106, R32 ;  /* 0x0000006a7c20723c */ /* 0x000fe20000041820 */
[----:B------:R-:W2:Y:S07]  /*a510*/  LDSM.16.M88.4 R104, [R144+0x5000] ;  /* 0x005000009068783b */ /* 0x000eae0000000200 */
[C---:B------:R-:W-:Y:S08]  /*a520*/  HMMA.16816.F32.BF16 R4, R108.reuse, R112, R4 ;  /* 0x000000706c04723c */ /* 0x040ff00000041804 */
[C---:B------:R-:W-:Y:S01]  /*a530*/  HMMA.16816.F32.BF16 R8, R108.reuse, R114, R8 ;  /* 0x000000726c08723c */ /* 0x040fe20000041808 */
[----:B------:R-:W3:Y:S07]  /*a540*/  LDSM.16.M88.4 R112, [R144+0x5800] ;  /* 0x005800009070783b */ /* 0x000eee0000000200 */
[C---:B------:R-:W-:Y:S08]  /*a550*/  HMMA.16816.F32.BF16 R12, R108.reuse, R116, R12 ;  /* 0x000000746c0c723c */ /* 0x040ff0000004180c */
[C---:B------:R-:W-:Y:S01]  /*a560*/  HMMA.16816.F32.BF16 R16, R108.reuse, R118, R16 ;  /* 0x000000766c10723c */ /* 0x040fe20000041810 */
[----:B------:R-:W4:Y:S07]  /*a570*/  LDSM.16.M88.4 R116, [R147] ;  /* 0x000000009374783b */ /* 0x000f2e0000000200 */
[C---:B--2---:R-:W-:Y:S08]  /*a580*/  HMMA.16816.F32.BF16 R20, R108.reuse, R104, R20 ;  /* 0x000000686c14723c */ /* 0x044ff00000041814 */
[C---:B------:R-:W-:Y:S01]  /*a590*/  HMMA.16816.F32.BF16 R24, R108.reuse, R106, R24 ;  /* 0x0000006a6c18723c */ /* 0x040fe20000041818 */
[----:B------:R-:W2:Y:S07]  /*a5a0*/  LDSM.16.M88.4 R104, [R143+0x4800] ;  /* 0x004800008f68783b */ /* 0x000eae0000000200 */
[C---:B---3--:R-:W-:Y:S08]  /*a5b0*/  HMMA.16816.F32.BF16 R28, R108.reuse, R112, R28 ;  /* 0x000000706c1c723c */ /* 0x048ff0000004181c */
[----:B------:R-:W-:Y:S01]  /*a5c0*/  HMMA.16816.F32.BF16 R32, R108, R114, R32 ;  /* 0x000000726c20723c */ /* 0x000fe20000041820 */
[----:B------:R-:W3:Y:S05]  /*a5d0*/  LDSM.16.M88.4 R108, [R143+0x5000] ;  /* 0x005000008f6c783b */ /* 0x000eea0000000200 */
[----:B------:R-:W5:Y:S02]  /*a5e0*/  LDSM.16.M88.4 R112, [R143+0x5800] ;  /* 0x005800008f70783b */ /* 0x000f640000000200 */
        /* <DEDUP_REMOVED lines=9> */
[C---:B-----5:R-:W-:Y:S08]  /*a680*/  HMMA.16816.F32.BF16 R28, R116.reuse, R112, R28 ;  /* 0x00000070741c723c */ /* 0x060ff0000004181c */
[----:B------:R-:W-:Y:S01]  /*a690*/  HMMA.16816.F32.BF16 R32, R116, R114, R32 ;  /* 0x000000727420723c */ /* 0x000fe20000041820 */
[----:B------:R-:W3:Y:S05]  /*a6a0*/  LDSM.16.M88.4 R112, [R150+0x7000] ;  /* 0x007000009670783b */ /* 0x000eea0000000200 */
[----:B------:R-:W-:Y:S02]  /*a6b0*/  LDSM.16.M88.4 R116, [R149+0x2000] ;  /* 0x002000009574783b */ /* 0x000fe40000000200 */
        /* <DEDUP_REMOVED lines=8> */
[----:B------:R-:W-:Y:S07]  /*a740*/  LDSM.16.M88.4 R112, [R145+0x7800] ;  /* 0x007800009170783b */ /* 0x000fee0000000200 */
[C---:B--2---:R-:W-:Y:S08]  /*a750*/  HMMA.16816.F32.BF16 R28, R104.reuse, R108, R28 ;  /* 0x0000006c681c723c */ /* 0x044ff0000004181c */
[----:B------:R-:W-:Y:S01]  /*a760*/  HMMA.16816.F32.BF16 R32, R104, R110, R32 ;  /* 0x0000006e6820723c */ /* 0x000fe20000041820 */
[----:B------:R-:W2:Y:S05]  /*a770*/  LDSM.16.M88.4 R104, [R145+0x6800] ;  /* 0x006800009168783b */ /* 0x000eaa0000000200 */
[----:B------:R-:W3:Y:S02]  /*a780*/  LDSM.16.M88.4 R108, [R145+0x7000] ;  /* 0x00700000916c783b */ /* 0x000ee40000000200 */
        /* <DEDUP_REMOVED lines=20> */
[C---:B------:R-:W-:Y:S08]  /*a8d0*/  HMMA.16816.F32.BF16 R24, R104.reuse, R114, R24 ;  /* 0x000000726818723c */ /* 0x040ff00000041818 */
[C---:B--2---:R-:W-:Y:S08]  /*a8e0*/  HMMA.16816.F32.BF16 R28, R104.reuse, R108, R28 ;  /* 0x0000006c681c723c */ /* 0x044ff0000004181c */
[----:B------:R-:W-:Y:S01]  /*a8f0*/  HMMA.16816.F32.BF16 R32, R104, R110, R32 ;  /* 0x0000006e6820723c */ /* 0x000fe20000041820 */
[----:B------:R-:W2:Y:S05]  /*a900*/  LDSM.16.M88.4 R104, [R143+0x6800] ;  /* 0x006800008f68783b */ /* 0x000eaa0000000200 */
[----:B------:R-:W3:Y:S02]  /*a910*/  LDSM.16.M88.4 R108, [R143+0x7000] ;  /* 0x007000008f6c783b */ /* 0x000ee40000000200 */
[C---:B----4-:R-:W-:Y:S08]  /*a920*/  HMMA.16816.F32.BF16 R4, R116.reuse, R120, R4 ;  /* 0x000000787404723c */ /* 0x050ff00000041804 */
[C---:B------:R-:W-:Y:S11]  /*a930*/  HMMA.16816.F32.BF16 R8, R116.reuse, R122, R8 ;  /* 0x0000007a7408723c */ /* 0x040ff60000041808 */
[-C--:B-1----:R-:W-:Y:S01]  /*a940*/  FMUL.FTZ R101, R4, R100.reuse ;  /* 0x0000006404657220 */ /* 0x082fe20000410000 */
[-C--:B------:R-:W-:Y:S01]  /*a950*/  FMUL.FTZ R180, R5, R100.reuse ;  /* 0x0000006405b47220 */ /* 0x080fe20000410000 */
[-C--:B------:R-:W-:Y:S01]  /*a960*/  FMUL.FTZ R182, R6, R100.reuse ;  /* 0x0000006406b67220 */ /* 0x080fe20000410000 */
[-C--:B------:R-:W-:Y:S03]  /*a970*/  FMUL.FTZ R183, R7, R100.reuse ;  /* 0x0000006407b77220 */ /* 0x080fe60000410000 */
[----:B------:R-:W1:Y:S02]  /*a980*/  MUFU.TANH R101, R101 ;  /* 0x0000006500657308 */ /* 0x000e640000002400 */
[-C--:B------:R-:W-:Y:S01]  /*a990*/  FMUL.FTZ R184, R8, R100.reuse ;  /* 0x0000006408b87220 */ /* 0x080fe20000410000 */
[-C--:B------:R-:W-:Y:S01]  /*a9a0*/  FMUL.FTZ R185, R9, R100.reuse ;  /* 0x0000006409b97220 */ /* 0x080fe20000410000 */
[-C--:B------:R-:W-:Y:S01]  /*a9b0*/  FMUL.FTZ R186, R10, R100.reuse ;  /* 0x000000640aba7220 */ /* 0x080fe20000410000 */
[-C--:B------:R-:W-:Y:S05]  /*a9c0*/  FMUL.FTZ R187, R11, R100.reuse ;  /* 0x000000640bbb7220 */ /* 0x080fea0000410000 */
[----:B------:R-:W4:Y:S01]  /*a9d0*/  MUFU.TANH R180, R180 ;  /* 0x000000b400b47308 */ /* 0x000f220000002400 */
[C---:B--2---:R-:W-:Y:S09]  /*a9e0*/  HMMA.16816.F32.BF16 R12, R116.reuse, R104, R12 ;  /* 0x00000068740c723c */ /* 0x044ff2000004180c */
[----:B------:R-:W2:Y:S01]  /*a9f0*/  MUFU.TANH R182, R182 ;  /* 0x000000b600b67308 */ /* 0x000ea20000002400 */
        /* <DEDUP_REMOVED lines=136> */
.L_x_10711:
[----:B------:R-:W-:Y:S05]  /*b280*/  BSYNC.RECONVERGENT B0 ;  /* 0x0000000000007941 */ /* 0x000fea0003800200 */
.L_x_10710:
        /* <DEDUP_REMOVED lines=48> */
.L_x_10709:
[----:B------:R-:W-:Y:S05]  /*b590*/  BSYNC.RECONVERGENT B1 ;  /* 0x0000000000017941 */ /* 0x000fea0003800200 */
.L_x_10708:
[----:B------:R-:W3:Y:S01]  /*b5a0*/  LD.E R103, desc[UR4][R2.64+0xdc] ;  /* 0x0000dc0402677980 */ /* 0x000ee2000c101900 */
[C---:B------:R-:W-:Y:S01]  /*b5b0*/  VIADD R24, R178.reuse, 0xffffffe1 ;  /* 0xffffffe1b2187836 */ /* 0x040fe20000000000 */
[C---:B------:R-:W-:Y:S01]  /*b5c0*/  ISETP.GE.AND P4, PT, R178.reuse, R173, PT ;  /* 0x000000adb200720c */ /* 0x040fe20003f86270 */
[C---:B------:R-:W-:Y:S01]  /*b5d0*/  VIADD R15, R178.reuse, 0xffffffe9 ;  /* 0xffffffe9b20f7836 */ /* 0x040fe20000000000 */
[CC--:B------:R-:W-:Y:S01]  /*b5e0*/  ISETP.GE.AND P0, PT, R178.reuse, R175.reuse, PT ;  /* 0x000000afb200720c */ /* 0x0c0fe20003f06270 */
[C---:B--2---:R-:W-:Y:S01]  /*b5f0*/  VIADD R4, R178.reuse, 0xffffffe0 ;  /* 0xffffffe0b2047836 */ /* 0x044fe20000000000 */
[----:B-1----:R-:W-:Y:S01]  /*b600*/  FSEL R139, R207, -INF , P4 ;  /* 0xff800000cf8b7808 */ /* 0x002fe20002000000 */
[----:B------:R-:W-:Y:S01]  /*b610*/  VIADD R17, R178, 0xffffffe8 ;  /* 0xffffffe8b2117836 */ /* 0x000fe20000000000 */
[-C--:B------:R-:W-:Y:S01]  /*b620*/  ISETP.GE.AND P4, PT, R24, R175.reuse, PT ;  /* 0x000000af1800720c */ /* 0x080fe20003f86270 */
[----:B------:R-:W-:Y:S01]  /*b630*/  VIADD R14, R178, 0xfffffff1 ;  /* 0xfffffff1b20e7836 */ /* 0x000fe20000000000 */
        /* <DEDUP_REMOVED lines=24> */
[----:B------:R-:W-:Y:S02]  /*b7c0*/  ISETP.GE.AND P5, PT, R11, R175, PT ;  /* 0x000000af0b00720c */ /* 0x000fe40003fa6270 */
[----:B------:R-:W-:Y:S02]  /*b7d0*/  ISETP.GE.AND P4, PT, R24, R173, PT ;  /* 0x000000ad1800720c */ /* 0x000fe40003f86270 */
[----:B------:R-:W-:Y:S02]  /*b7e0*/  FSEL R125, R192, -INF , P5 ;  /* 0xff800000c07d7808 */ /* 0x000fe40002800000 */
[----:B------:R-:W-:Y:S02]  /*b7f0*/  FSEL R183, R183, -INF , P4 ;  /* 0xff800000b7b77808 */ /* 0x000fe40002000000 */
[----:B------:R-:W-:Y:S02]  /*b800*/  ISETP.GE.AND P5, PT, R12, R175, PT ;  /* 0x000000af0c00720c */ /* 0x000fe40003fa6270 */
[-C--:B------:R-:W-:Y:S02]  /*b810*/  ISETP.GE.AND P4, PT, R17, R173.reuse, PT ;  /* 0x000000ad1100720c */ /* 0x080fe40003f86270 */
[----:B------:R-:W-:Y:S02]  /*b820*/  ISETP.GE.AND P1, PT, R4, R173, PT ;  /* 0x000000ad0400720c */ /* 0x000fe40003f26270 */
[----:B------:R-:W-:Y:S02]  /*b830*/  FSEL R196, R196, -INF , P5 ;  /* 0xff800000c4c47808 */ /* 0x000fe40002800000 */
[----:B------:R-:W-:Y:S02]  /*b840*/  FSEL R186, R186, -INF , P4 ;  /* 0xff800000baba7808 */ /* 0x000fe40002000000 */
[-C--:B------:R-:W-:Y:S02]  /*b850*/  ISETP.GE.AND P5, PT, R10, R175.reuse, PT ;  /* 0x000000af0a00720c */ /* 0x080fe40003fa6270 */
[-C--:B------:R-:W-:Y:S02]  /*b860*/  ISETP.GE.AND P4, PT, R6, R175.reuse, PT ;  /* 0x000000af0600720c */ /* 0x080fe40003f86270 */
[C---:B------:R-:W-:Y:S02]  /*b870*/  ISETP.GE.AND P6, PT, R4.reuse, R174, PT ;  /* 0x000000ae0400720c */ /* 0x040fe40003fc6270 */
[----:B------:R-:W-:Y:S01]  /*b880*/  ISETP.GE.AND P3, PT, R4, R172, PT ;  /* 0x000000ac0400720c */ /* 0x000fe20003f66270 */
[----:B------:R-:W-:Y:S01]  /*b890*/  VIADD R4, R178, 0x10 ;  /* 0x00000010b2047836 */ /* 0x000fe20000000000 */
        /* <DEDUP_REMOVED lines=19> */
[C---:B------:R-:W-:Y:S01]  /*b9d0*/  ISETP.GE.AND P5, PT, R178.reuse, R172, PT ;  /* 0x000000acb200720c */ /* 0x040fe20003fa6270 */
[----:B------:R-:W-:Y:S01]  /*b9e0*/  VIADD R178, R178, 0xffffffc0 ;  /* 0xffffffc0b2b27836 */ /* 0x000fe20000000000 */
[----:B------:R-:W-:Y:S02]  /*b9f0*/  FSEL R16, R191, -INF , P1 ;  /* 0xff800000bf107808 */ /* 0x000fe40000800000 */
[----:B------:R-:W-:Y:S02]  /*ba00*/  ISETP.GE.AND P1, PT, R7, R175, PT ;  /* 0x000000af0700720c */ /* 0x000fe40003f26270 */
[----:B------:R-:W-:Y:S02]  /*ba10*/  FSEL R189, R25, -INF , !P0 ;  /* 0xff80000019bd7808 */ /* 0x000fe40004000000 */
        /* <DEDUP_REMOVED lines=16> */
[----:B------:R-:W-:Y:S02]  /*bb20*/  ISETP.GE.AND P0, PT, R8, R173, PT ;  /* 0x000000ad0800720c */ /* 0x000fe40003f06270 */
[----:B------:R-:W-:Y:S02]  /*bb30*/  FSEL R23, R23, -INF , !P6 ;  /* 0xff80000017177808 */ /* 0x000fe40007000000 */
[----:B------:R-:W-:Y:S02]  /*bb40*/  FSEL R19, R19, -INF , !P4 ;  /* 0xff80000013137808 */ /* 0x000fe40006000000 */
[----:B------:R-:W-:Y:S02]  /*bb50*/  FSEL R121, R121, -INF , !P5 ;  /* 0xff80000079797808 */ /* 0x000fe40006800000 */
[-C--:B------:R-:W-:Y:S02]  /*bb60*/  ISETP.GE.AND P6, PT, R15, R174.reuse, PT ;  /* 0x000000ae0f00720c */ /* 0x080fe40003fc6270 */
[-C--:B------:R-:W-:Y:S02]  /*bb70*/  ISETP.GE.AND P4, PT, R14, R174.reuse, PT ;  /* 0x000000ae0e00720c */ /* 0x080fe40003f86270 */
[----:B------:R-:W-:Y:S02]  /*bb80*/  ISETP.GE.AND P5, PT, R9, R174, PT ;  /* 0x000000ae0900720c */ /* 0x000fe40003fa6270 */
[----:B------:R-:W-:Y:S02]  /*bb90*/  FSEL R119, R204, -INF , P1 ;  /* 0xff800000cc777808 */ /* 0x000fe40000800000 */
[-C--:B------:R-:W-:Y:S02]  /*bba0*/  ISETP.GE.AND P1, PT, R24, R172.reuse, PT ;  /* 0x000000ac1800720c */ /* 0x080fe40003f26270 */
[----:B------:R-:W-:Y:S02]  /*bbb0*/  FSEL R104, R100, -INF , P0 ;  /* 0xff80000064687808 */ /* 0x000fe40000000000 */
[----:B------:R-:W-:Y:S02]  /*bbc0*/  ISETP.GE.AND P0, PT, R17, R172, PT ;  /* 0x000000ac1100720c */ /* 0x000fe40003f06270 */
[----:B------:R-:W-:Y:S02]  /*bbd0*/  FSEL R17, R22, -INF , !P6 ;  /* 0xff80000016117808 */ /* 0x000fe40007000000 */
[----:B------:R-:W-:Y:S02]  /*bbe0*/  FSEL R197, R20, -INF , !P4 ;  /* 0xff80000014c57808 */ /* 0x000fe40006000000 */
[----:B------:R-:W-:Y:S02]  /*bbf0*/  FSEL R195, R194, -INF , !P5 ;  /* 0xff800000c2c37808 */ /* 0x000fe40006800000 */
[----:B------:R-:W-:Y:S02]  /*bc00*/  ISETP.GE.AND P4, PT, R12, R174, PT ;  /* 0x000000ae0c00720c */ /* 0x000fe40003f86270 */
[----:B------:R-:W-:Y:S02]  /*bc10*/  ISETP.GE.AND P5, PT, R13, R172, PT ;  /* 0x000000ac0d00720c */ /* 0x000fe40003fa6270 */
[----:B------:R-:W-:Y:S02]  /*bc20*/  ISETP.GE.AND P6, PT, R11, R174, PT ;  /* 0x000000ae0b00720c */ /* 0x000fe40003fc6270 */
[----:B------:R-:W-:Y:S02]  /*bc30*/  FSEL R13, R183, -INF , !P1 ;  /* 0xff800000b70d7808 */ /* 0x000fe40004800000 */
[-C--:B------:R-:W-:Y:S02]  /*bc40*/  ISETP.GE.AND P1, PT, R14, R172.reuse, PT ;  /* 0x000000ac0e00720c */ /* 0x080fe40003f26270 */
        /* <DEDUP_REMOVED lines=22> */
[----:B------:R-:W-:Y:S02]  /*bdb0*/  FSEL R127, R127, -INF , !P0 ;  /* 0xff8000007f7f7808 */ /* 0x000fe40004000000 */
[-C--:B------:R-:W-:Y:S02]  /*bdc0*/  ISETP.GE.AND P6, PT, R6, R174.reuse, PT ;  /* 0x000000ae0600720c */ /* 0x080fe40003fc6270 */
        /* <DEDUP_REMOVED lines=22> */
[----:B------:R-:W-:Y:S02]  /*bf30*/  ISETP.GE.AND P6, PT, R7, R172, PT ;  /* 0x000000ac0700720c */ /* 0x000fe40003fc6270 */
[----:B------:R-:W-:Y:S02]  /*bf40*/  FSEL R105, R198, -INF , P0 ;  /* 0xff800000c6697808 */ /* 0x000fe40000000000 */
        /* <DEDUP_REMOVED lines=305> */
.L_x_10705:
        /* <DEDUP_REMOVED lines=10> */
.L_x_10734:
        /* <DEDUP_REMOVED lines=184> */
.L_x_10715:
[----:B------:R-:W-:Y:S05]  /*de80*/  BSYNC.RECONVERGENT B0 ;  /* 0x0000000000007941 */ /* 0x000fea0003800200 */
.L_x_10714:
        /* <DEDUP_REMOVED lines=32> */
.L_x_10717:
[----:B------:R-:W-:Y:S05]  /*e090*/  BSYNC.RECONVERGENT B0 ;  /* 0x0000000000007941 */ /* 0x000fea0003800200 */
.L_x_10716:
        /* <DEDUP_REMOVED lines=12> */
.L_x_10719:
[----:B------:R-:W-:Y:S05]  /*e160*/  BSYNC.RECONVERGENT B0 ;  /* 0x0000000000007941 */ /* 0x000fea0003800200 */
.L_x_10718:
        /* <DEDUP_REMOVED lines=11> */
.L_x_10721:
[----:B------:R-:W-:Y:S05]  /*e220*/  BSYNC.RECONVERGENT B0 ;  /* 0x0000000000007941 */ /* 0x000fea0003800200 */
.L_x_10720:
        /* <DEDUP_REMOVED lines=11> */
.L_x_10723:
[----:B------:R-:W-:Y:S05]  /*e2e0*/  BSYNC.RECONVERGENT B0 ;  /* 0x0000000000007941 */ /* 0x000fea0003800200 */
.L_x_10722:
        /* <DEDUP_REMOVED lines=10> */
.L_x_10725:
[----:B------:R-:W-:Y:S05]  /*e390*/  BSYNC.RECONVERGENT B0 ;  /* 0x0000000000007941 */ /* 0x000fea0003800200 */
.L_x_10724:
        /* <DEDUP_REMOVED lines=10> */
.L_x_10727:
[----:B------:R-:W-:Y:S05]  /*e440*/  BSYNC.RECONVERGENT B0 ;  /* 0x0000000000007941 */ /* 0x000fea0003800200 */
.L_x_10726:
        /* <DEDUP_REMOVED lines=10> */
.L_x_10729:
[----:B------:R-:W-:Y:S05]  /*e4f0*/  BSYNC.RECONVERGENT B0 ;  /* 0x0000000000007941 */ /* 0x000fea0003800200 */
.L_x_10728:
[----:B------:R-:W-:-:S04]  /*e500*/  MOV R163, 0x0 ;  /* 0x0000000000a37802 */ /* 0x000fc80000000f00 */
[----:B-12345:R-:W-:Y:S05]  /*e510*/  @P3 RET.REL.NODEC R162 `(_ZN5flash24flash_fwd_splitkv_kernelI23Flash_fwd_kernel_traitsILi128ELi64ELi64ELi4ELb0ELb0EN7cutlass10bfloat16_tE19Flash_kernel_traitsILi128ELi64ELi64ELi4ES3_EELb0ELb1ELb0ELb0ELb0ELb1ELb1ELb0EEEvNS_16Flash_fwd_paramsE) ;  /* 0xffffff18a2b83950 */ /* 0x03efea0003c3ffff */
[-C--:B------:R-:W-:Y:S01]  /*e520*/  ISETP.GE.AND P2, PT, R69, R2.reuse, PT ;  /* 0x000000024500720c */ /* 0x080fe20003f46270 */
[----:B------:R-:W-:Y:S01]  /*e530*/  IMAD.MOV.U32 R163, RZ, RZ, 0x0 ;  /* 0x00000000ffa37424 */ /* 0x000fe200078e00ff */
[----:B------:R-:W-:-:S11]  /*e540*/  ISETP.GE.AND P0, PT, R73, R2, PT ;  /* 0x000000024900720c */ /* 0x000fd60003f06270 */
[----:B------:R-:W-:-:S04]  /*e550*/  @!P2 LEA R8, P1, R75, R78, 0x2 ;  /* 0x0000004e4b08a211 */ /* 0x000fc800078210ff */
[----:B------:R-:W-:-:S05]  /*e560*/  @!P2 LEA.HI.X R9, R75, R79, R68, 0x2, P1 ;  /* 0x0000004f4b09a211 */ /* 0x000fca00008f1444 */
[----:B------:R1:W-:Y:S02]  /*e570*/  @!P2 ST.E.128 desc[UR4][R8.64+0x7000], R36 ;  /* 0x007000240800a985 */ /* 0x0003e4000c101d04 */
[----:B-1----:R-:W-:Y:S05]  /*e580*/  @P0 RET.REL.NODEC R162 `(_ZN5flash24flash_fwd_splitkv_kernelI23Flash_fwd_kernel_traitsILi128ELi64ELi64ELi4ELb0ELb0EN7cutlass10bfloat16_tE19Flash_kernel_traitsILi128ELi64ELi64ELi4ES3_EELb0ELb1ELb0ELb0ELb0ELb1ELb1ELb0EEEvNS_16Flash_fwd_paramsE) ;  /* 0xffffff18a29c0950 */ /* 0x002fea0003c3ffff */
[----:B------:R-:W-:Y:S01]  /*e590*/  LEA R2, P0, R75, R78, 0x2 ;  /* 0x0000004e4b027211 */ /* 0x000fe200078010ff */
[----:B------:R-:W-:-:S03]  /*e5a0*/  IMAD.MOV.U32 R163, RZ, RZ, 0x0 ;  /* 0x00000000ffa37424 */ /* 0x000fc600078e00ff */
[----:B------:R-:W-:-:S05]  /*e5b0*/  LEA.HI.X R3, R75, R79, R68, 0x2, P0 ;  /* 0x0000004f4b037211 */ /* 0x000fca00000f1444 */
[----:B------:R1:W-:Y:S02]  /*e5c0*/  ST.E.128 desc[UR4][R2.64+0x7100], R4 ;  /* 0x0071000402007985 */ /* 0x0003e4000c101d04 */
[----:B-1----:R-:W-:Y:S05]  /*e5d0*/  RET.REL.NODEC R162 `(_ZN5flash24flash_fwd_splitkv_kernelI23Flash_fwd_kernel_traitsILi128ELi64ELi64ELi4ELb0ELb0EN7cutlass10bfloat16_tE19Flash_kernel_traitsILi128ELi64ELi64ELi4ES3_EELb0ELb1ELb0ELb0ELb0ELb1ELb1ELb0EEEvNS_16Flash_fwd_paramsE) ;  /* 0xffffff18a2887950 */ /* 0x002fea0003c3ffff */
.L_x_10713:
[----:B------:R-:W-:Y:S01]  /*e5e0*/  MOV R5, 0x2 ;  /* 0x0000000200057802 */ /* 0x000fe20000000f00 */
[----:B------:R-:W-:Y:S01]  /*e5f0*/  IMAD.MOV.U32 R0, RZ, RZ, 0x1f ;  /* 0x0000001fff007424 */ /* 0x000fe200078e00ff */
[----:B------:R-:W-:-:S07]  /*e600*/  MOV R7, 0xffffffff ;  /* 0xffffffff00077802 */ /* 0x000fce0000000f00 */
[----:B-1---5:R-:W-:Y:S05]  /*e610*/  WARPSYNC.COLLECTIVE R7, `(.L_x_10730) ;  /* 0x0000000007087348 */ /* 0x022fea0003c00000 */
[----:B------:R2:W3:Y:S02]  /*e620*/  SHFL.BFLY P0, R11, R181, R5, R0 ;  /* 0x0c000005b50b7389 */ /* 0x0004e40000000000 */
[----:B-123-5:R-:W-:Y:S05]  /*e630*/  ENDCOLLECTIVE ;  /* 0x000000000000791b */ /* 0x02efea0003800000 */
.L_x_10730:
[----:B------:R-:W-:Y:S02]  /*e640*/  IMAD.MOV.U32 R6, RZ, RZ, R11 ;  /* 0x000000ffff067224 */ /* 0x000fe400078e000b */
[----:B------:R-:W-:Y:S02]  /*e650*/  IMAD.MOV.U32 R5, RZ, RZ, 0x1 ;  /* 0x00000001ff057424 */ /* 0x000fe400078e00ff */
[----:B------:R-:W-:-:S05]  /*e660*/  FADD.FTZ R9, R6, R181 ;  /* 0x000000b506097221 */ /* 0x000fca0000010000 */
[----:B------:R-:W-:-:S07]  /*e670*/  MOV R181, R9 ;  /* 0x0000000900b57202 */ /* 0x000fce0000000f00 */
[----:B------:R-:W-:Y:S05]  /*e680*/  WARPSYNC.COLLECTIVE R7, `(.L_x_10731) ;  /* 0x0000000007087348 */ /* 0x000fea0003c00000 */
[----:B------:R1:W2:Y:S02]  /*e690*/  SHFL.BFLY P0, R11, R181, R5, R0 ;  /* 0x0c000005b50b7389 */ /* 0x0002a40000000000 */
[----:B-12---:R-:W-:Y:S05]  /*e6a0*/  ENDCOLLECTIVE ;  /* 0x000000000000791b */ /* 0x006fea0003800000 */
.L_x_10731:
[----:B------:R-:W-:Y:S01]  /*e6b0*/  MOV R181, R179 ;  /* 0x000000b300b57202 */ /* 0x000fe20000000f00 */
[----:B------:R-:W-:Y:S01]  /*e6c0*/  IMAD.MOV.U32 R5, RZ, RZ, 0x2 ;  /* 0x00000002ff057424 */ /* 0x000fe200078e00ff */
[----:B------:R-:W-:-:S07]  /*e6d0*/  MOV R6, R11 ;  /* 0x0000000b00067202 */ /* 0x000fce0000000f00 */
[----:B------:R-:W-:Y:S05]  /*e6e0*/  WARPSYNC.COLLECTIVE R7, `(.L_x_10732) ;  /* 0x0000000007087348 */ /* 0x000fea0003c00000 */
[----:B------:R1:W2:Y:S02]  /*e6f0*/  SHFL.BFLY P0, R11, R181, R5, R0 ;  /* 0x0c000005b50b7389 */ /* 0x0002a40000000000 */
[----:B-12---:R-:W-:Y:S05]  /*e700*/  ENDCOLLECTIVE ;  /* 0x000000000000791b */ /* 0x006fea0003800000 */
.L_x_10732:
[----:B------:R-:W-:Y:S01]  /*e710*/  FADD.FTZ R6, R9, R6 ;  /* 0x0000000609067221 */ /* 0x000fe20000010000 */
[----:B------:R-:W-:Y:S01]  /*e720*/  FADD.FTZ R8, R11, R179 ;  /* 0x000000b30b087221 */ /* 0x000fe20000010000 */
[----:B------:R-:W-:-:S04]  /*e730*/  MOV R5, 0x1 ;  /* 0x0000000100057802 */ /* 0x000fc80000000f00 */
[----:B------:R-:W-:-:S07]  /*e740*/  MOV R181, R8 ;  /* 0x0000000800b57202 */ /* 0x000fce0000000f00 */
[----:B------:R-:W-:Y:S05]  /*e750*/  WARPSYNC.COLLECTIVE R7, `(.L_x_10733) ;  /* 0x0000000007087348 */ /* 0x000fea0003c00000 */
[----:B------:R1:W2:Y:S02]  /*e760*/  SHFL.BFLY P0, R11, R181, R5, R0 ;  /* 0x0c000005b50b7389 */ /* 0x0002a40000000000 */
[----:B-12---:R-:W-:Y:S05]  /*e770*/  ENDCOLLECTIVE ;  /* 0x000000000000791b */ /* 0x006fea0003800000 */
.L_x_10733:
[----:B------:R-:W-:Y:S05]  /*e780*/  BRA `(.L_x_10734) ;  /* 0xffffffe800dc7947 */ /* 0x000fea000383ffff */
.L_x_10735:
        /* <DEDUP_REMOVED lines=15> */
.L_x_14945:


//--------------------- .text._ZN5flash24flash_fwd_splitkv_kernelI23Flash_fwd_kernel_traitsILi128ELi64ELi64ELi4ELb0ELb0EN7cutlass10bfloat16_tE19Flash_kernel_traitsILi128ELi64ELi64ELi4ES3_EELb0ELb1ELb0ELb0ELb0ELb0ELb1ELb1EEEvNS_16Flash_fwd_paramsE --------------------------
	.section	.text._ZN5flash24flash_fwd_splitkv_kernelI23Flash_fwd_kernel_traitsILi128ELi64ELi64ELi4ELb0ELb0EN7cutlass10bfloat16_tE19Flash_kernel_traitsILi128ELi64ELi64ELi4ES3_EELb0ELb1ELb0ELb0ELb0ELb0ELb1ELb1EEEvNS_16Flash_fwd_paramsE,"ax",@progbits
	.align	128
        .global         _ZN5flash24flash_fwd_splitkv_kernelI23Flash_fwd_kernel_traitsILi128ELi64ELi64ELi4ELb0ELb0EN7cutlass10bfloat16_tE19Flash_kernel_traitsILi128ELi64ELi64ELi4ES3_EELb0ELb1ELb0ELb0ELb0ELb0ELb1ELb1EEEvNS_16Flash_fwd_paramsE
        .type           _ZN5flash24flash_fwd_splitkv_kernelI23Flash_fwd_kernel_traitsILi128ELi64ELi64ELi4ELb0ELb0EN7cutlass10bfloat16_tE19Flash_kernel_traitsILi128ELi64ELi64ELi4ES3_EELb0ELb1ELb0ELb0ELb0ELb0ELb1ELb1EEEvNS_16Flash_fwd_paramsE,@function
        .size           _ZN5flash24flash_fwd_splitkv_kernelI23Flash_fwd_kernel_traitsILi128ELi64ELi64ELi4ELb0ELb0EN7cutlass10bfloat16_tE19Flash_kernel_traitsILi128ELi64ELi64ELi4ES3_EELb0ELb1ELb0ELb0ELb0ELb0ELb1ELb1EEEvNS_16Flash_fwd_paramsE,(.L_x_14946 - _ZN5flash24flash_fwd_splitkv_kernelI23Flash_fwd_kernel_traitsILi128ELi64ELi64ELi4ELb0ELb0EN7cutlass10bfloat16_tE19Flash_kernel_traitsILi128ELi64ELi64ELi4ES3_EELb0ELb1ELb0ELb0ELb0ELb0ELb1ELb1EEEvNS_16Flash_fwd_paramsE)
        .other          _ZN5flash24flash_fwd_splitkv_kernelI23Flash_fwd_kernel_traitsILi128ELi64ELi64ELi4ELb0ELb0EN7cutlass10bfloat16_tE19Flash_kernel_traitsILi128ELi64ELi64ELi4ES3_EELb0ELb1ELb0ELb0ELb0ELb0ELb1ELb1EEEvNS_16Flash_fwd_paramsE,@"STO_CUDA_ENTRY STV_DEFAULT"
_ZN5flash24flash_fwd_splitkv_kernelI23Flash_fwd_kernel_traitsILi128ELi64ELi64ELi4ELb0ELb0EN7cutlass10bfloat16_tE19Flash_kernel_traitsILi128ELi64ELi64ELi4ES3_EELb0ELb1ELb0ELb0ELb0ELb0ELb1ELb1EEEvNS_16Flash_fwd_paramsE:
.text._ZN5flash24flash_fwd_splitkv_kernelI23Flash_fwd_kernel_traitsILi128ELi64ELi64ELi4ELb0ELb0EN7cutlass10bfloat16_tE19Flash_kernel_traitsILi128ELi64ELi64ELi4ES3_EELb0ELb1ELb0ELb0ELb0ELb0ELb1ELb1EEEvNS_16Flash_fwd_paramsE:
        /* <DEDUP_REMOVED lines=29> */
[----:B------:R-:W-:Y:S05]  /*01d0*/  CALL.REL.NOINC `($_ZN5flash24flash_fwd_splitkv_kernelI23Flash_fwd_kernel_traitsILi128ELi64ELi64ELi4ELb0ELb0EN7cutlass10bfloat16_tE19Flash_kernel_traitsILi128ELi64ELi64ELi4ES3_EELb0ELb1ELb0ELb0ELb0ELb0ELb1ELb1EEEvNS_16Flash_fwd_paramsE$_ZN5flash30compute_attn_1rowblock_splitkvI23Flash_fwd_kernel_traitsILi128ELi64ELi64ELi4ELb0ELb0EN7cutlass10bfloat16_tE19Flash_kernel_traitsILi128ELi64ELi64ELi4ES3_EELb0ELb1ELb0ELb0ELb0ELb0ELb1ELb1ENS_16Flash_fwd_paramsEEEvRKT8_iiiii) ;  /* 0x0000000000087944 */ /* 0x000fea0003c00000 */
[----:B------:R-:W-:Y:S05]  /*01e0*/  BSYNC.RECONVERGENT B4 ;  /* 0x0000000000047941 */ /* 0x000fea0003800200 */
.L_x_10736:
[----:B------:R-:W-:Y:S05]  /*01f0*/  EXIT ;  /* 0x000000000000794d */ /* 0x000fea0003800000 */
        .type           $_ZN5flash24flash_fwd_splitkv_kernelI23Flash_fwd_kernel_traitsILi128ELi64ELi64ELi4ELb0ELb0EN7cutlass10bfloat16_tE19Flash_kernel_traitsILi128ELi64ELi64ELi4ES3_EELb0ELb1ELb0ELb0ELb0ELb0ELb1ELb1EEEvNS_16Flash_fwd_paramsE$_ZN5flash30compute_attn_1rowblock_splitkvI23Flash_fwd_kernel_traitsILi128ELi64ELi64ELi4ELb0ELb0EN7cutlass10bfloat16_tE19Flash_kernel_traitsILi128ELi64ELi64ELi4ES3_EELb0ELb1ELb0ELb0ELb0ELb0ELb1ELb1ENS_16Flash_fwd_paramsEEEvRKT8_iiiii,@function
        .size           $_ZN5flash24flash_fwd_splitkv_kernelI23Flash_fwd_kernel_traitsILi128ELi64ELi64ELi4ELb0ELb0EN7cutlass10bfloat16_tE19Flash_kernel_traitsILi128ELi64ELi64ELi4ES3_EELb0ELb1ELb0ELb0ELb0ELb0ELb1ELb1EEEvNS_16Flash_fwd_paramsE$_ZN5flash30compute_attn_1rowblock_splitkvI23Flash_fwd_kernel_traitsILi128ELi64ELi64ELi4ELb0ELb0EN7cutlass10bfloat16_tE19Flash_kernel_traitsILi128ELi64ELi64ELi4ES3_EELb0ELb1ELb0ELb0ELb0ELb0ELb1ELb1ENS_16Flash_fwd_paramsEEEvRKT8_iiiii,(.L_x_14946 - $_ZN5flash24flash_fwd_splitkv_kernelI23Flash_fwd_kernel_traitsILi128ELi64ELi64ELi4ELb0ELb0EN7cutlass10bfloat16_tE19Flash_kernel_traitsILi128ELi64ELi64ELi4ES3_EELb0ELb1ELb0ELb0ELb0ELb0ELb1ELb1EEEvNS_16Flash_fwd_paramsE$_ZN5flash30compute_attn_1rowblock_splitkvI23Flash_fwd_kernel_traitsILi128ELi64ELi64ELi4ELb0ELb0EN7cutlass10bfloat16_tE19Flash_kernel_traitsILi128ELi64ELi64ELi4ES3_EELb0ELb1ELb0ELb0ELb0ELb0ELb1ELb1ENS_16Flash_fwd_paramsEEEvRKT8_iiiii)
$_ZN5flash24flash_fwd_splitkv_kernelI23Flash_fwd_kernel_traitsILi128ELi64ELi64ELi4ELb0ELb0EN7cutlass10bfloat16_tE19Flash_kernel_traitsILi128ELi64ELi64ELi4ES3_EELb0ELb1ELb0ELb0ELb0ELb0ELb1ELb1EEEvNS_16Flash_fwd_paramsE$_ZN5flash30compute_attn_1rowblock_splitkvI23Flash_fwd_kernel_traitsILi128ELi64ELi64ELi4ELb0ELb0EN7cutlass10bfloat16_tE19Flash_kernel_traitsILi128ELi64ELi64ELi4ES3_EELb0ELb1ELb0ELb0ELb0ELb0ELb1ELb1ENS_16Flash_fwd_paramsEEEvRKT8_iiiii:
        /* <DEDUP_REMOVED lines=30> */
[----:B------:R-:W-:Y:S01]  /*03e0*/  ISETP.NE.U32.AND P0, PT, R10, RZ, PT ;  /* 0x000000ff0a00720c */ /* 0x000fe20003f05070 */
[----:B------:R-:W-:-:S02]  /*03f0*/  IMAD.MOV.U32 R14, RZ, RZ, -0x1 ;  /* 0xffffffffff0e7424 */ /* 0x000fc400078e00ff */
[----:B------:R-:W-:Y:S01]  /*0400*/  IMAD.X R17, R15, 0x1, R2, P1 ;  /* 0x000000010f117824 */ /* 0x000fe200008e0602 */
[----:B------:R-:W-:-:S05]  /*0410*/  ISETP.NE.AND.EX P0, PT, R11, RZ, PT, P0 ;  /* 0x000000ff0b00720c */ /* 0x000fca0003f05300 */
[----:B------:R-:W-:Y:S08]  /*0420*/  @!P2 BRA `(.L_x_10738) ;  /* 0x000000000010a947 */ /* 0x000ff00003800000 */
[----:B------:R-:W3:Y:S02]  /*0430*/  LD.E.U8 R7, desc[UR4][R102.64+0x1b2] ;  /* 0x0001b20466077980 */ /* 0x000ee4000c101100 */
[----:B---3--:R-:W-:-:S13]  /*0440*/  ISETP.NE.AND P1, PT, R7, RZ, PT ;  /* 0x000000ff0700720c */ /* 0x008fda0003f25270 */
[----:B------:R-:W-:Y:S05]  /*0450*/  @!P1 BRA `(.L_x_10738) ;  /* 0x0000000000049947 */ /* 0x000fea0003800000 */
[----:B------:R3:W5:Y:S02]  /*0460*/  LD.E R14, desc[UR4][R16.64] ;  /* 0x00000004100e7980 */ /* 0x000764000c101900 */
.L_x_10738:
[----:B------:R-:W-:Y:S05]  /*0470*/  BSYNC.RECONVERGENT B0 ;  /* 0x0000000000007941 */ /* 0x000fea0003800200 */
.L_x_10737:
[----:B------:R-:W-:Y:S04]  /*0480*/  BSSY.RECONVERGENT B0, `(.L_x_10739) ;  /* 0x0000007000007945 */ /* 0x000fe80003800200 */
[----:B------:R-:W-:Y:S05]  /*0490*/  @!P3 BRA `(.L_x_10740) ;  /* 0x000000000014b947 */ /* 0x000fea0003800000 */
[----:B-----5:R-:W4:Y:S02]  /*04a0*/  LD.E.U8 R6, desc[UR4][R102.64+0x1b2] ;  /* 0x0001b20466067980 */ /* 0x020f24000c101100 */
[----:B----4-:R-:W-:-:S13]  /*04b0*/  ISETP.NE.AND P1, PT, R6, RZ, PT ;  /* 0x000000ff0600720c */ /* 0x010fda0003f25270 */
[----:B------:R-:W4:Y:S02]  /*04c0*/  @P1 LD.E R7, desc[UR4][R16.64+0x4] ;  /* 0x0000040410071980 */ /* 0x000f24000c101900 */
[----:B----4-:R-:W-:-:S06]  /*04d0*/  @P1 IADD3 R6, PT, PT, R7, -R14, RZ ;  /* 0x8000000e07061210 */ /* 0x010fcc0007ffe0ff */
[----:B------:R4:W5:Y:S02]  /*04e0*/  @!P1 LD.E R6, desc[UR4][R16.64] ;  /* 0x0000000410069980 */ /* 0x000964000c101900 */
.L_x_10740:
[----:B------:R-:W-:Y:S05]  /*04f0*/  BSYNC.RECONVERGENT B0 ;  /* 0x0000000000007941 */ /* 0x000fea0003800200 */
.L_x_10739:
        /* <DEDUP_REMOVED lines=9> */
.L_x_10742:
[----:B------:R-:W5:Y:S01]  /*0590*/  LD.E.64 R6, desc[UR4][R102.64+0x108] ;  /* 0x0001080466067980 */ /* 0x000f62000c101b00 */
[----:B------:R-:W-:Y:S01]  /*05a0*/  BSSY.RECONVERGENT B0, `(.L_x_10744) ;  /* 0x0000006000007945 */ /* 0x000fe20003800200 */
[----:B------:R-:W-:Y:S01]  /*05b0*/  IMAD.MOV.U32 R58, RZ, RZ, RZ ;  /* 0x000000ffff3a7224 */ /* 0x000fe200078e00ff */
[----:B-----5:R-:W-:-:S04]  /*05c0*/  ISETP.NE.U32.AND P0, PT, R6, RZ, PT ;  /* 0x000000ff0600720c */ /* 0x020fc80003f05070 */
[----:B------:R-:W-:-:S13]  /*05d0*/  ISETP.NE.AND.EX P0, PT, R7, RZ, PT, P0 ;  /* 0x000000ff0700720c */ /* 0x000fda0003f05300 */
[----:B------:R-:W-:Y:S05]  /*05e0*/  @!P0 BRA `(.L_x_10745) ;  /* 0x0000000000048947 */ /* 0x000fea0003800000 */
[----:B------:R1:W5:Y:S02]  /*05f0*/  LD.E R58, desc[UR4][R102.64+0xbc] ;  /* 0x0000bc04663a7980 */ /* 0x000364000c101900 */
.L_x_10745:
[----:B------:R-:W-:Y:S05]  /*0600*/  BSYNC.RECONVERGENT B0 ;  /* 0x0000000000007941 */ /* 0x000fea0003800200 */
.L_x_10744:
[----:B-----5:R-:W-:Y:S02]  /*0610*/  IADD3 R58, PT, PT, R67, R58, RZ ;  /* 0x0000003a433a7210 */ /* 0x020fe40007ffe0ff */
.L_x_10743:
[----:B------:R-:W-:Y:S05]  /*0620*/  BSYNC.RECONVERGENT B1 ;  /* 0x0000000000017941 */ /* 0x000fea0003800200 */
.L_x_10741:
[----:B------:R-:W-:Y:S01]  /*0630*/  IMAD.SHL.U32 R156, R3, 0x40, RZ ;  /* 0x00000040039c7824 */ /* 0x000fe200078e00ff */
[----:B------:R-:W-:-:S04]  /*0640*/  MOV R155, 0x0 ;  /* 0x00000000009b7802 */ /* 0x000fc80000000f00 */
[----:B------:R-:W-:-:S13]  /*0650*/  ISETP.GT.AND P0, PT, R157, R156, PT ;  /* 0x0000009c9d00720c */ /* 0x000fda0003f04270 */
[----:B-1234-:R-:W-:Y:S05]  /*0660*/  @!P0 RET.REL.NODEC R154 `(_ZN5flash24flash_fwd_splitkv_kernelI23Flash_fwd_kernel_traitsILi128ELi64ELi64ELi4ELb0ELb0EN7cutlass10bfloat16_tE19Flash_kernel_traitsILi128ELi64ELi64ELi4ES3_EELb0ELb1ELb0ELb0ELb0ELb0ELb1ELb1EEEvNS_16Flash_fwd_paramsE) ;  /* 0xfffffff89a648950 */ /* 0x01efea0003c3ffff */
        /* <DEDUP_REMOVED lines=30> */
[--C-:B---3--:R-:W-:Y:S01]  /*0850*/  IMAD.IADD R7, R10, 0x1, R157.reuse ;  /* 0x000000010a077824 */ /* 0x108fe200078e029d */
[----:B------:R-:W-:-:S04]  /*0860*/  IADD3 R10, PT, PT, R5, R156, -R157 ;  /* 0x0000009c050a7210 */ /* 0x000fc80007ffe89d */
[----:B----4-:R-:W-:Y:S02]  /*0870*/  IADD3 R9, PT, PT, R10, 0x40, R9 ;  /* 0x000000400a097810 */ /* 0x010fe40007ffe009 */
[----:B------:R-:W-:Y:S02]  /*0880*/  IADD3 R6, PT, PT, -R7, R156, R58 ;  /* 0x0000009c07067210 */ /* 0x000fe40007ffe13a */
        /* <DEDUP_REMOVED lines=9> */
[----:B------:R-:W-:Y:S01]  /*0920*/  IMAD R148, R11, UR8, RZ ;  /* 0x000000080b947c24 */ /* 0x000fe2000f8e02ff */
[----:B------:R-:W-:Y:S02]  /*0930*/  LEA.HI R8, R8, R9, RZ, 0x6 ;  /* 0x0000000908087211 */ /* 0x000fe400078f30ff */
[----:B------:R-:W-:Y:S02]  /*0940*/  SHF.R.S32.HI R7, RZ, 0x6, R7 ;  /* 0x00000006ff077819 */ /* 0x000fe40000011407 */
[----:B------:R-:W-:Y:S02]  /*0950*/  SHF.R.S32.HI R8, RZ, 0x6, R8 ;  /* 0x00000006ff087819 */ /* 0x000fe40000011408 */
[----:B------:R-:W-:-:S02]  /*0960*/  VIADDMNMX R101, R148, R11, R10, PT ;  /* 0x0000000b94657246 */ /* 0x000fc4000380010a */
        /* <DEDUP_REMOVED lines=39> */
.L_x_10748:
[----:B------:R-:W-:Y:S05]  /*0be0*/  BSYNC.RECONVERGENT B0 ;  /* 0x0000000000007941 */ /* 0x000fea0003800200 */
.L_x_10747:
        /* <DEDUP_REMOVED lines=12> */
.L_x_10750:
[----:B------:R-:W-:Y:S05]  /*0cb0*/  BSYNC.RECONVERGENT B0 ;  /* 0x0000000000007941 */ /* 0x000fea0003800200 */
.L_x_10749:
        /* <DEDUP_REMOVED lines=12> */
.L_x_10752:
[----:B------:R-:W-:Y:S05]  /*0d80*/  BSYNC.RECONVERGENT B0 ;  /* 0x0000000000007941 */ /* 0x000fea0003800200 */
.L_x_10751:
        /* <DEDUP_REMOVED lines=12> */
.L_x_10754:
[----:B------:R-:W-:Y:S05]  /*0e50*/  BSYNC.RECONVERGENT B0 ;  /* 0x0000000000007941 */ /* 0x000fea0003800200 */
.L_x_10753:
        /* <DEDUP_REMOVED lines=11> */
.L_x_10756:
[----:B------:R-:W-:Y:S05]  /*0f10*/  BSYNC.RECONVERGENT B0 ;  /* 0x0000000000007941 */ /* 0x000fea0003800200 */
.L_x_10755:
        /* <DEDUP_REMOVED lines=11> */
.L_x_10758:
[----:B------:R-:W-:Y:S05]  /*0fd0*/  BSYNC.RECONVERGENT B0 ;  /* 0x0000000000007941 */ /* 0x000fea0003800200 */
.L_x_10757:
        /* <DEDUP_REMOVED lines=12> */
.L_x_10760:
[----:B------:R-:W-:Y:S05]  /*10a0*/  BSYNC.RECONVERGENT B0 ;  /* 0x0000000000007941 */ /* 0x000fea0003800200 */
.L_x_10759:
        /* <DEDUP_REMOVED lines=15> */
.L_x_10762:
[----:B------:R-:W-:Y:S05]  /*11a0*/  BSYNC.RECONVERGENT B0 ;  /* 0x0000000000007941 */ /* 0x000fea0003800200 */
.L_x_10761:
        /* <DEDUP_REMOVED lines=20> */
[----:B--234-:R-:W-:Y:S05]  /*12f0*/  @P6 RET.REL.NODEC R154 `(_ZN5flash24flash_fwd_splitkv_kernelI23Flash_fwd_kernel_traitsILi128ELi64ELi64ELi4ELb0ELb0EN7cutlass10bfloat16_tE19Flash_kernel_traitsILi128ELi64ELi64ELi4ES3_EELb0ELb1ELb0ELb0ELb0ELb0ELb1ELb1EEEvNS_16Flash_fwd_paramsE) ;  /* 0xffffffec9a406950 */ /* 0x01cfea0003c3ffff */
[----:B------:R-:W-:Y:S02]  /*1300*/  MOV R5, 0xff800000 ;  /* 0xff80000000057802 */ /* 0x000fe40000000f00 */
[----:B------:R-:W-:-:S03]  /*1310*/  MOV R155, 0x0 ;  /* 0x00000000009b7802 */ /* 0x000fc60000000f00 */
[----:B------:R1:W-:Y:S02]  /*1320*/  ST.E desc[UR4][R2.64+0xe0], R5 ;  /* 0x0000e00502007985 */ /* 0x0003e4000c101904 */
[----:B-1----:R-:W-:Y:S05]  /*1330*/  RET.REL.NODEC R154 `(_ZN5flash24flash_fwd_splitkv_kernelI23Flash_fwd_kernel_traitsILi128ELi64ELi64ELi4ELb0ELb0EN7cutlass10bfloat16_tE19Flash_kernel_traitsILi128ELi64ELi64ELi4ES3_EELb0ELb1ELb0ELb0ELb0ELb0ELb1ELb1EEEvNS_16Flash_fwd_paramsE) ;  /* 0xffffffec9a307950 */ /* 0x002fea0003c3ffff */
.L_x_10746:
        /* <DEDUP_REMOVED lines=24> */
[----:B-1---5:R-:W1:Y:S02]  /*14c0*/  MUFU.RCP R12, R14 ;  /* 0x0000000e000c7308 */ /* 0x022e640000001000 */
[----:B-1----:R-:W-:Y:S01]  /*14d0*/  IADD3 R12, PT, PT, R12, 0xffffffe, RZ ;  /* 0x0ffffffe0c0c7810 */ /* 0x002fe20007ffe0ff */
[----:B------:R-:W2:Y:S05]  /*14e0*/  LD.E.64 R14, desc[UR4][R102.64+0x28] ;  /* 0x00002804660e7980 */ /* 0x000eaa000c101b00 */
[----:B------:R-:W1:Y:S01]  /*14f0*/  F2I.FTZ.U32.TRUNC.NTZ R13, R12 ;  /* 0x0000000c000d7305 */ /* 0x000e62000021f000 */
[----:B------:R-:W-:-:S02]  /*1500*/  IABS R2, R11 ;  /* 0x0000000b00027213 */ /* 0x000fc40000000000 */
        /* <DEDUP_REMOVED lines=73> */
.L_x_10764:
        /* <DEDUP_REMOVED lines=31> */
[----:B------:R-:W-:Y:S02]  /*1b90*/  @!P3 SHF.R.S32.HI R2, RZ, 0x1f, R12 ;  /* 0x0000001fff02b819 */ /* 0x000fe4000001140c */
[----:B------:R-:W-:Y:S01]  /*1ba0*/  @!P2 IADD3 R7, PT, PT, R7, -R4, RZ ;  /* 0x800000040707a210 */ /* 0x000fe20007ffe0ff */
[----:B------:R-:W-:-:S03]  /*1bb0*/  @!P3 IMAD.WIDE.U32 R22, R10, R12, R20 ;  /* 0x0000000c0a16b225 */ /* 0x000fc600078e0014 */
[----:B------:R-:W-:Y:S01]  /*1bc0*/  ISETP.GE.U32.AND P5, PT, R7, R4, PT ;  /* 0x000000040700720c */ /* 0x000fe20003fa6070 */
[----:B------:R-:W-:Y:S01]  /*1bd0*/  @!P3 IMAD R11, R10, R2, R11 ;  /* 0x000000020a0bb224 */ /* 0x000fe200078e020b */
[----:B------:R-:W-:Y:S01]  /*1be0*/  LOP3.LUT R4, R158, R5, RZ, 0x3c, !PT ;  /* 0x000000059e047212 */ /* 0x000fe200078e3cff */
[-C--:B------:R-:W-:Y:S02]  /*1bf0*/  @P3 IMAD R2, R145, R6.reuse, RZ ;  /* 0x0000000691023224 */ /* 0x080fe400078e02ff */
[----:B------:R-:W-:Y:S01]  /*1c00*/  @P3 IMAD.WIDE.U32 R20, R144, R6, RZ ;  /* 0x0000000690143225 */ /* 0x000fe200078e00ff */
[----:B------:R-:W-:Y:S02]  /*1c10*/  @!P3 MOV R6, R22 ;  /* 0x000000160006b202 */ /* 0x000fe40000000f00 */
[----:B------:R-:W-:Y:S01]  /*1c20*/  ISETP.GE.AND P1, PT, R4, RZ, PT ;  /* 0x000000ff0400720c */ /* 0x000fe20003f26270 */
[----:B------:R-:W-:Y:S01]  /*1c30*/  @!P3 IMAD.IADD R11, R23, 0x1, R11 ;  /* 0x00000001170bb824 */ /* 0x000fe200078e020b */
[----:B------:R-:W-:Y:S01]  /*1c40*/  ISETP.NE.AND P0, PT, R5, RZ, PT ;  /* 0x000000ff0500720c */ /* 0x000fe20003f05270 */
[----:B------:R-:W-:Y:S01]  /*1c50*/  @P3 IMAD.MOV.U32 R6, RZ, RZ, R20 ;  /* 0x000000ffff063224 */ /* 0x000fe200078e0014 */
[----:B------:R-:W-:-:S02]  /*1c60*/  LEA R10, R101, 0xffffffc0, 0x6 ;  /* 0xffffffc0650a7811 */ /* 0x000fc400078e30ff */
[----:B------:R-:W-:Y:S02]  /*1c70*/  @P3 IADD3 R11, PT, PT, R21, R2, RZ ;  /* 0x00000002150b3210 */ /* 0x000fe40007ffe0ff */
        /* <DEDUP_REMOVED lines=8> */
[----:B------:R-:W-:-:S02]  /*1d00*/  @!P3 IMAD R2, R9, R146, R2 ;  /* 0x000000920902b224 */ /* 0x000fc400078e0202 */
        /* <DEDUP_REMOVED lines=10> */
[----:B------:R-:W-:Y:S01]  /*1db0*/  IMAD.MOV.U32 R14, RZ, RZ, R20 ;  /* 0x000000ffff0e7224 */ /* 0x000fe200078e0014 */
[----:B------:R-:W-:Y:S01]  /*1dc0*/  SHF.R.S32.HI R4, RZ, 0x1f, R8 ;  /* 0x0000001fff047819 */ /* 0x000fe20000011408 */
[----:B------:R-:W-:-:S02]  /*1dd0*/  IMAD R11, R19, R8, RZ ;  /* 0x00000008130b7224 */ /* 0x000fc400078e02ff */
        /* <DEDUP_REMOVED lines=11> */
.L_x_10765:
[----:B------:R-:W-:Y:S05]  /*1e90*/  BSYNC.RECONVERGENT B0 ;  /* 0x0000000000007941 */ /* 0x000fea0003800200 */
.L_x_10763:
        /* <DEDUP_REMOVED lines=33> */
[----:B------:R-:W-:Y:S01]  /*20b0*/  IADD3.X R17, PT, PT, RZ, R13, RZ, P1, !PT ;  /* 0x0000000dff117210 */ /* 0x000fe20000ffe4ff */
[-C--:B------:R-:W-:Y:S01]  /*20c0*/  IMAD R7, R7, R146.reuse, RZ ;  /* 0x0000009207077224 */ /* 0x080fe200078e02ff */
[----:B------:R-:W-:Y:S02]  /*20d0*/  ISETP.GE.AND P1, PT, R6, RZ, PT ;  /* 0x000000ff0600720c */ /* 0x000fe40003f26270 */
[----:B------:R-:W-:Y:S01]  /*20e0*/  ISETP.NE.AND P2, PT, R5, RZ, PT ;  /* 0x000000ff0500720c */ /* 0x000fe20003f45270 */
[C---:B------:R-:W-:Y:S02]  /*20f0*/  IMAD R7, R10.reuse, R147, R7 ;  /* 0x000000930a077224 */ /* 0x040fe400078e0207 */
[----:B------:R-:W-:-:S04]  /*2100*/  IMAD.WIDE.U32 R28, R10, R146, R16 ;  /* 0x000000920a1c7225 */ /* 0x000fc800078e0010 */
[----:B------:R-:W-:-:S04]  /*2110*/  @P3 VIADD R20, R20, 0x1 ;  /* 0x0000000114143836 */ /* 0x000fc80000000000 */
[----:B------:R-:W-:-:S04]  /*2120*/  IMAD.MOV.U32 R6, RZ, RZ, R20 ;  /* 0x000000ffff067224 */ /* 0x000fc800078e0014 */
[----:B------:R-:W-:Y:S01]  /*2130*/  @!P1 IMAD.MOV R6, RZ, RZ, -R6 ;  /* 0x000000ffff069224 */ /* 0x000fe200078e0a06 */
[----:B------:R-:W-:Y:S02]  /*2140*/  @!P2 LOP3.LUT R6, RZ, R5, RZ, 0x33, !PT ;  /* 0x00000005ff06a212 */ /* 0x000fe400078e33ff */
[----:B------:R-:W-:Y:S02]  /*2150*/  IADD3 R21, PT, PT, R29, R7, RZ ;  /* 0x000000071d157210 */ /* 0x000fe40007ffe0ff */
[----:B------:R-:W-:Y:S01]  /*2160*/  MOV R20, R28 ;  /* 0x0000001c00147202 */ /* 0x000fe20000000f00 */
[----:B------:R-:W-:Y:S01]  /*2170*/  IMAD R5, R25, R6, RZ ;  /* 0x0000000619057224 */ /* 0x000fe200078e02ff */
        /* <DEDUP_REMOVED lines=8> */
[----:B------:R-:W-:Y:S02]  /*2200*/  IMAD R149, R145, R108, RZ ;  /* 0x0000006c91957224 */ /* 0x000fe400078e02ff */
[----:B------:R-:W-:Y:S01]  /*2210*/  LOP3.LUT R104, R104, 0x38, R61, 0x78, !PT ;  /* 0x0000003868687812 */ /* 0x000fe200078e783d */
[----:B------:R-:W-:-:S03]  /*2220*/  IMAD.SHL.U32 R49, R57, 0x40, RZ ;  /* 0x0000004039317824 */ /* 0x000fc600078e00ff */
[----:B------:R-:W-:Y:S01]  /*2230*/  LOP3.LUT R104, R104, 0x1e00, R61, 0xf8, !PT ;  /* 0x00001e0068687812 */ /* 0x000fe200078ef83d */
[----:B------:R-:W-:Y:S01]  /*2240*/  VIADD R105, R101, 0xffffffff ;  /* 0xffffffff65697836 */ /* 0x000fe20000000000 */
[----:B------:R-:W-:Y:S01]  /*2250*/  SHF.L.U32 R93, R57, 0x2, RZ ;  /* 0x00000002395d7819 */ /* 0x000fe200000006ff */
[----:B-1----:R-:W-:Y:S01]  /*2260*/  ULEA UR6, UR6, UR7, 0x18 ;  /* 0x0000000706067291 */ /* 0x002fe2000f8ec0ff */
[----:B------:R-:W-:Y:S01]  /*2270*/  LOP3.LUT R94, R49, 0x1c0, RZ, 0xc0, !PT ;  /* 0x000001c0315e7812 */ /* 0x000fe200078ec0ff */
[----:B------:R-:W-:Y:S01]  /*2280*/  IMAD.SHL.U32 R64, R144, 0x10, RZ ;  /* 0x0000001090407824 */ /* 0x000fe200078e00ff */
[----:B------:R-:W-:-:S03]  /*2290*/  SHF.R.U32.HI R59, RZ, 0x1, R57 ;  /* 0x00000001ff3b7819 */ /* 0x000fc60000011639 */
[----:B------:R-:W-:Y:S01]  /*22a0*/  LEA R104, R104, UR6, 0x1 ;  /* 0x0000000668687c11 */ /* 0x000fe2000f8e08ff */
[----:B------:R-:W-:Y:S01]  /*22b0*/  IMAD.SHL.U32 R56, R105, 0x40, RZ ;  /* 0x0000004069387824 */ /* 0x000fe200078e00ff */
[----:B------:R-:W-:Y:S02]  /*22c0*/  SHF.R.U32.HI R60, RZ, 0x4, R57 ;  /* 0x00000004ff3c7819 */ /* 0x000fe40000011639 */
[----:B------:R-:W-:Y:S02]  /*22d0*/  SHF.L.U64.HI R65, R144, 0x4, R145 ;  /* 0x0000000490417819 */ /* 0x000fe40000010291 */
[C---:B------:R-:W-:Y:S02]  /*22e0*/  SHF.L.U64.HI R63, R146.reuse, 0x4, R147 ;  /* 0x00000004923f7819 */ /* 0x040fe40000010293 */
[----:B------:R-:W-:Y:S02]  /*22f0*/  SHF.L.U32 R62, R146, 0x4, RZ ;  /* 0x00000004923e7819 */ /* 0x000fe400000006ff */
[----:B------:R-:W-:-:S02]  /*2300*/  LOP3.LUT R49, R49, 0x200, RZ, 0xc0, !PT ;  /* 0x0000020031317812 */ /* 0x000fc400078ec0ff */
        /* <DEDUP_REMOVED lines=10> */
[C---:B------:R-:W-:Y:S02]  /*23b0*/  IADD3 R26, P1, PT, R12.reuse, R0, RZ ;  /* 0x000000000c1a7210 */ /* 0x040fe40007f3e0ff */
[----:B------:R-:W-:Y:S01]  /*23c0*/  SHF.R.S32.HI R0, RZ, 0x1f, R6 ;  /* 0x0000001fff007819 */ /* 0x000fe20000011406 */
[----:B------:R-:W-:Y:S01]  /*23d0*/  IMAD R7, R23, R158, RZ ;  /* 0x0000009e17077224 */ /* 0x000fe200078e02ff */
[----:B------:R-:W-:Y:S01]  /*23e0*/  SHF.R.S32.HI R16, RZ, 0x1f, R158 ;  /* 0x0000001fff107819 */ /* 0x000fe2000001149e */
[----:B------:R-:W-:Y:S01]  /*23f0*/  IMAD.X R27, RZ, RZ, R10, P1 ;  /* 0x000000ffff1b7224 */ /* 0x000fe200008e060a */
[----:B------:R-:W-:Y:S01]  /*2400*/  IADD3 R4, P1, PT, R12, R4, RZ ;  /* 0x000000040c047210 */ /* 0x000fe20007f3e0ff */
[----:B------:R-:W-:-:S02]  /*2410*/  IMAD R5, R0, R24, R5 ;  /* 0x0000001800057224 */ /* 0x000fc400078e0205 */
[----:B------:R-:W-:Y:S02]  /*2420*/  IMAD R7, R22, R16, R7 ;  /* 0x0000001016077224 */ /* 0x000fe400078e0207 */
[----:B------:R-:W-:-:S04]  /*2430*/  IMAD.WIDE.U32 R26, R158, R22, R26 ;  /* 0x000000169e1a7225 */ /* 0x000fc800078e001a */
[----:B------:R-:W-:-:S04]  /*2440*/  IMAD.WIDE.U32 R16, R3, 0x40, R108 ;  /* 0x0000004003107825 */ /* 0x000fc800078e006c */
[----:B------:R-:W-:Y:S01]  /*2450*/  IMAD.IADD R23, R21, 0x1, R5 ;  /* 0x0000000115177824 */ /* 0x000fe200078e0205 */
[----:B------:R-:W-:Y:S01]  /*2460*/  IADD3.X R5, PT, PT, RZ, R2, RZ, P1, !PT ;  /* 0x00000002ff057210 */ /* 0x000fe20000ffe4ff */
[----:B------:R-:W-:Y:S02]  /*2470*/  IMAD.IADD R27, R27, 0x1, R7 ;  /* 0x000000011b1b7824 */ /* 0x000fe400078e0207 */
[----:B------:R-:W-:Y:S02]  /*2480*/  IMAD R3, R17, R114, RZ ;  /* 0x0000007211037224 */ /* 0x000fe400078e02ff */
[----:B------:R-:W-:Y:S02]  /*2490*/  IMAD.MOV.U32 R22, RZ, RZ, R20 ;  /* 0x000000ffff167224 */ /* 0x000fe400078e0014 */
[----:B------:R-:W-:-:S04]  /*24a0*/  IMAD.WIDE.U32 R20, R108, R144, R4 ;  /* 0x000000906c147225 */ /* 0x000fc800078e0004 */
[C---:B------:R-:W-:Y:S02]  /*24b0*/  IMAD R3, R16.reuse, R115, R3 ;  /* 0x0000007310037224 */ /* 0x040fe400078e0203 */
[----:B------:R-:W-:Y:S01]  /*24c0*/  IMAD.WIDE.U32 R4, R16, R114, R26 ;  /* 0x0000007210047225 */ /* 0x000fe200078e001a */
[----:B------:R-:W-:-:S04]  /*24d0*/  SHF.R.S32.HI R2, RZ, 0x1f, R67 ;  /* 0x0000001fff027819 */ /* 0x000fc80000011443 */
[----:B------:R-:W-:Y:S02]  /*24e0*/  IADD3 R3, PT, PT, R5, R3, RZ ;  /* 0x0000000305037210 */ /* 0x000fe40007ffe0ff */
[----:B----4-:R-:W-:Y:S01]  /*24f0*/  LEA R98, P2, R4, R8, 0x1 ;  /* 0x0000000804627211 */ /* 0x010fe200078408ff */
[----:B------:R-:W-:-:S03]  /*2500*/  IMAD.WIDE.U32 R16, R108, R146, R22 ;  /* 0x000000926c107225 */ /* 0x000fc600078e0016 */
[----:B------:R-:W-:Y:S02]  /*2510*/  LEA.HI.X R99, R4, R9, R3, 0x1, P2 ;  /* 0x0000000904637211 */ /* 0x000fe400010f0c03 */
[----:B------:R-:W-:Y:S01]  /*2520*/  LEA.HI R3, R2, R67, RZ, 0x6 ;  /* 0x0000004302037211 */ /* 0x000fe200078f30ff */
[----:B------:R-:W-:-:S03]  /*2530*/  IMAD.IADD R153, R17, 0x1, R153 ;  /* 0x0000000111997824 */ /* 0x000fc600078e0299 */
[----:B------:R-:W-:Y:S02]  /*2540*/  SHF.R.S32.HI R3, RZ, 0x6, R3 ;  /* 0x00000006ff037819 */ /* 0x000fe40000011403 */
[----:B------:R-:W-:Y:S02]  /*2550*/  LEA R152, P0, R16, R14, 0x1 ;  /* 0x0000000e10987211 */ /* 0x000fe400078008ff */
[----:B------:R-:W-:Y:S02]  /*2560*/  VIMNMX R66, PT, PT, R148, R3, !PT ;  /* 0x0000000394427248 */ /* 0x000fe40007fe0100 */
[----:B------:R-:W-:Y:S02]  /*2570*/  LEA.HI.X R153, R16, R15, R153, 0x1, P0 ;  /* 0x0000000f10997211 */ /* 0x000fe400000f0c99 */
[----:B------:R-:W-:Y:S01]  /*2580*/  ISETP.GT.AND P0, PT, R101, R66, PT ;  /* 0x000000426500720c */ /* 0x000fe20003f04270 */
[----:B------:R-:W-:Y:S01]  /*2590*/  IMAD.IADD R149, R21, 0x1, R149 ;  /* 0x0000000115957824 */ /* 0x000fe200078e0295 */
[----:B------:R-:W-:-:S02]  /*25a0*/  LEA R150, P1, R20, R18, 0x1 ;  /* 0x0000001214967211 */ /* 0x000fc400078208ff */
[----:B------:R-:W-:Y:S02]  /*25b0*/  LEA.HI R95, R95, R95, RZ, 0x1 ;  /* 0x0000005f5f5f7211 */ /* 0x000fe400078f08ff */
[----:B------:R-:W-:-:S07]  /*25c0*/  LEA.HI.X R149, R20, R19, R149, 0x1, P1 ;  /* 0x0000001314957211 */ /* 0x000fce00008f0c95 */
[----:B------:R-:W-:Y:S05]  /*25d0*/  @!P0 BRA `(.L_x_10766) ;  /* 0x0000005c00a48947 */ /* 0x000fea0003800000 */
        /* <DEDUP_REMOVED lines=11> */
[----:B------:R-:W-:Y:S01]  /*2690*/  IMAD.MOV.U32 R92, RZ, RZ, R56 ;  /* 0x000000ffff5c7224 */ /* 0x000fe200078e0038 */
[----:B------:R-:W-:Y:S01]  /*26a0*/  SHF.R.S32.HI R95, RZ, 0x1, R95 ;  /* 0x00000001ff5f7819 */ /* 0x000fe2000001145f */
[C---:B------:R-:W-:Y:S01]  /*26b0*/  VIADD R90, R108.reuse, 0x10 ;  /* 0x000000106c5a7836 */ /* 0x040fe20000000000 */
[C---:B------:R-:W-:Y:S01]  /*26c0*/  IADD3 R89, PT, PT, R108.reuse, 0x20, RZ ;  /* 0x000000206c597810 */ /* 0x040fe20007ffe0ff */
[----:B------:R-:W-:Y:S01]  /*26d0*/  VIADD R88, R108, 0x30 ;  /* 0x000000306c587836 */ /* 0x000fe20000000000 */
[C---:B------:R-:W-:Y:S01]  /*26e0*/  SHF.L.U32 R86, R95.reuse, 0x5, RZ ;  /* 0x000000055f567819 */ /* 0x040fe200000006ff */
[C---:B------:R-:W-:Y:S01]  /*26f0*/  IMAD.SHL.U32 R91, R95.reuse, 0x10, RZ ;  /* 0x000000105f5b7824 */ /* 0x040fe200078e00ff */
[----:B------:R-:W-:Y:S01]  /*2700*/  MOV R83, R101 ;  /* 0x0000006500537202 */ /* 0x000fe20000000f00 */
[----:B------:R-:W-:Y:S01]  /*2710*/  IMAD R87, R95, 0x30, RZ ;  /* 0x000000305f577824 */ /* 0x000fe200078e02ff */
[----:B------:R-:W-:Y:S01]  /*2720*/  MOV R74, R150 ;  /* 0x00000096004a7202 */ /* 0x000fe20000000f00 */
[C---:B------:R-:W-:Y:S01]  /*2730*/  IMAD R85, R101.reuse, -0x40, R67 ;  /* 0xffffffc065557824 */ /* 0x040fe200078e0243 */
[----:B------:R-:W-:Y:S01]  /*2740*/  MOV R76, R152 ;  /* 0x00000098004c7202 */ /* 0x000fe20000000f00 */
[----:B------:R-:W-:Y:S01]  /*2750*/  IMAD R84, R101, -0x40, R58 ;  /* 0xffffffc065547824 */ /* 0x000fe200078e023a */
[----:B------:R-:W-:Y:S01]  /*2760*/  MOV R77, R153 ;  /* 0x00000099004d7202 */ /* 0x000fe20000000f00 */
[----:B------:R-:W-:Y:S01]  /*2770*/  IMAD.MOV.U32 R75, RZ, RZ, R149 ;  /* 0x000000ffff4b7224 */ /* 0x000fe200078e0095 */
[----:B------:R-:W-:-:S02]  /*2780*/  SHF.R.S32.HI R82, RZ, 0x1f, R91 ;  /* 0x0000001fff527819 */ /* 0x000fc4000001145b */
[----:B------:R-:W-:Y:S02]  /*2790*/  SHF.R.S32.HI R81, RZ, 0x1f, R86 ;  /* 0x0000001fff517819 */ /* 0x000fe40000011456 */
[----:B------:R-:W-:Y:S01]  /*27a0*/  SHF.R.S32.HI R80, RZ, 0x1f, R87 ;  /* 0x0000001fff507819 */ /* 0x000fe20000011457 */
[----:B--2---:R-:W-:Y:S02]  /*27b0*/  IMAD R7, R27, R159, RZ ;  /* 0x0000009f1b077224 */ /* 0x004fe400078e02ff */
[----:B------:R-:W-:-:S04]  /*27c0*/  IMAD.WIDE.U32 R26, R159, R26, R12 ;  /* 0x0000001a9f1a7225 */ /* 0x000fc800078e000c */
[----:B---3--:R-:W-:Y:S01]  /*27d0*/  IMAD.WIDE.U32 R22, R159, R8, R12 ;  /* 0x000000089f167225 */ /* 0x008fe200078e000c */
[----:B------:R-:W-:Y:S02]  /*27e0*/  IADD3 R27, PT, PT, R27, R7, RZ ;  /* 0x000000071b1b7210 */ /* 0x000fe40007ffe0ff */
[----:B------:R-:W-:Y:S01]  /*27f0*/  SHF.R.S32.HI R8, RZ, 0x1f, R92 ;  /* 0x0000001fff087819 */ /* 0x000fe2000001145c */
[----:B------:R-:W-:Y:S02]  /*2800*/  IMAD R7, R9, R159, RZ ;  /* 0x0000009f09077224 */ /* 0x000fe400078e02ff */
[-C--:B----4-:R-:W-:Y:S01]  /*2810*/  IMAD R9, R111, R92.reuse, RZ ;  /* 0x0000005c6f097224 */ /* 0x090fe200078e02ff */
[C---:B------:R-:W-:Y:S01]  /*2820*/  SHF.L.U64.HI R78, R112.reuse, 0x4, R113 ;  /* 0x00000004704e7819 */ /* 0x040fe20000010271 */
[----:B------:R-:W-:Y:S01]  /*2830*/  IMAD.IADD R23, R23, 0x1, R7 ;  /* 0x0000000117177824 */ /* 0x000fe200078e0207 */
[----:B------:R-:W-:Y:S01]  /*2840*/  SHF.L.U32 R79, R112, 0x4, RZ ;  /* 0x00000004704f7819 */ /* 0x000fe200000006ff */
[----:B------:R-:W-:-:S02]  /*2850*/  IMAD R7, R113, R92, RZ ;  /* 0x0000005c71077224 */ /* 0x000fc400078e02ff */
[C---:B------:R-:W-:Y:S02]  /*2860*/  IMAD R9, R110.reuse, R8, R9 ;  /* 0x000000086e097224 */ /* 0x040fe400078e0209 */
[----:B------:R-:W-:-:S04]  /*2870*/  IMAD.WIDE.U32 R26, R110, R92, R26 ;  /* 0x0000005c6e1a7225 */ /* 0x000fc800078e001a */
[C---:B------:R-:W-:Y:S01]  /*2880*/  IMAD R7, R112.reuse, R8, R7 ;  /* 0x0000000870077224 */ /* 0x040fe200078e0207 */
[----:B------:R-:W-:Y:S01]  /*2890*/  IADD3 R27, PT, PT, R27, R9, RZ ;  /* 0x000000091b1b7210 */ /* 0x000fe20007ffe0ff */
[----:B------:R-:W-:-:S04]  /*28a0*/  IMAD.WIDE.U32 R24, R112, R92, R22 ;  /* 0x0000005c70187225 */ /* 0x000fc800078e0016 */
[-C--:B------:R-:W-:Y:S02]  /*28b0*/  IMAD R15, R15, R6.reuse, RZ ;  /* 0x000000060f0f7224 */ /* 0x080fe400078e02ff */
[----:B------:R-:W-:Y:S02]  /*28c0*/  IMAD R9, R21, R6, RZ ;  /* 0x0000000615097224 */ /* 0x000fe400078e02ff */
[----:B------:R-:W-:Y:S02]  /*28d0*/  IMAD.IADD R25, R25, 0x1, R7 ;  /* 0x0000000119197824 */ /* 0x000fe400078e0207 */
[-C--:B------:R-:W-:Y:S02]  /*28e0*/  IMAD R7, R14, R0.reuse, R15 ;  /* 0x000000000e077224 */ /* 0x080fe400078e020f */
[----:B------:R-:W-:Y:S01]  /*28f0*/  IMAD R0, R20, R0, R9 ;  /* 0x0000000014007224 */ /* 0x000fe200078e0209 */
[----:B------:R-:W-:Y:S01]  /*2900*/  SHF.R.S32.HI R9, RZ, 0x1f, R67 ;  /* 0x0000001fff097819 */ /* 0x000fe20000011443 */
[----:B------:R-:W-:-:S04]  /*2910*/  IMAD.WIDE.U32 R22, R6, R14, R26 ;  /* 0x0000000e06167225 */ /* 0x000fc800078e001a */
[----:B------:R-:W-:Y:S01]  /*2920*/  IMAD.WIDE.U32 R20, R6, R20, R24 ;  /* 0x0000001406147225 */ /* 0x000fe200078e0018 */
[----:B-----5:R-:W-:Y:S02]  /*2930*/  IADD3 R6, PT, PT, R56, R11, RZ ;  /* 0x0000000b38067210 */ /* 0x020fe40007ffe0ff */
[----:B------:R-:W-:Y:S01]  /*2940*/  IADD3 R11, P0, PT, -R67, R108, RZ ;  /* 0x0000006c430b7210 */ /* 0x000fe20007f1e1ff */
[----:B------:R-:W-:Y:S01]  /*2950*/  IMAD.IADD R23, R23, 0x1, R7 ;  /* 0x0000000117177824 */ /* 0x000fe200078e0207 */
[----:B------:R-:W-:Y:S01]  /*2960*/  IADD3 R21, PT, PT, R21, R0, RZ ;  /* 0x0000000015157210 */ /* 0x000fe20007ffe0ff */
[-C--:B------:R-:W-:Y:S02]  /*2970*/  IMAD R15, R6, R95.reuse, RZ ;  /* 0x0000005f060f7224 */ /* 0x080fe400078e02ff */
[----:B------:R-:W-:Y:S02]  /*2980*/  IMAD R6, R108, R95, R93 ;  /* 0x0000005f6c067224 */ /* 0x000fe400078e025d */
[----:B------:R-:W-:Y:S01]  /*2990*/  IMAD.X R9, RZ, RZ, ~R9, P0 ;  /* 0x000000ffff097224 */ /* 0x000fe200000e0e09 */
[----:B------:R-:W-:Y:S01]  /*29a0*/  SHF.R.S32.HI R73, RZ, 0x1f, R15 ;  /* 0x0000001fff497819 */ /* 0x000fe2000001140f */
[----:B------:R-:W-:Y:S01]  /*29b0*/  IMAD.WIDE.U32 R22, R110, R11, R22 ;  /* 0x0000000b6e167225 */ /* 0x000fe200078e0016 */
[----:B------:R-:W-:-:S02]  /*29c0*/  IADD3 R14, P0, PT, R15, R6, RZ ;  /* 0x000000060f0e7210 */ /* 0x000fc40007f1e0ff */
[----:B------:R-:W-:Y:S01]  /*29d0*/  IADD3 R0, PT, PT, R93, R6, RZ ;  /* 0x000000065d007210 */ /* 0x000fe20007ffe0ff */
[C---:B------:R-:W-:Y:S01]  /*29e0*/  IMAD R69, R9.reuse, R110, RZ ;  /* 0x0000006e09457224 */ /* 0x040fe200078e02ff */
[----:B------:R-:W-:Y:S01]  /*29f0*/  LEA.HI.X.SX32 R7, R6, R73, 0x1, P0 ;  /* 0x0000004906077211 */ /* 0x000fe200000f0eff */
[----:B------:R-:W-:Y:S01]  /*2a00*/  IMAD R9, R9, R112, RZ ;  /* 0x0000007009097224 */ /* 0x000fe200078e02ff */
[----:B------:R-:W-:Y:S01]  /*2a10*/  IADD3 R72, P0, PT, R15, R0, RZ ;  /* 0x000000000f487210 */ /* 0x000fe20007f1e0ff */
[-C--:B------:R-:W-:Y:S01]  /*2a20*/  IMAD R69, R111, R11.reuse, R69 ;  /* 0x0000000b6f457224 */ /* 0x080fe200078e0245 */
[----:B------:R-:W-:Y:S01]  /*2a30*/  LEA R68, P1, R22, R18, 0x1 ;  /* 0x0000001216447211 */ /* 0x000fe200078208ff */
[----:B------:R-:W-:Y:S01]  /*2a40*/  IMAD R9, R113, R11, R9 ;  /* 0x0000000b71097224 */ /* 0x000fe200078e0209 */
[----:B------:R-:W-:Y:S01]  /*2a50*/  LEA.HI.X.SX32 R73, R0, R73, 0x1, P0 ;  /* 0x0000004900497211 */ /* 0x000fe200000f0eff */
[----:B------:R-:W-:Y:S01]  /*2a60*/  IMAD.WIDE.U32 R20, R112, R11, R20 ;  /* 0x0000000b70147225 */ /* 0x000fe200078e0014 */
[----:B------:R-:W-:-:S02]  /*2a70*/  SHF.L.U64.HI R0, R14, 0x1, R7 ;  /* 0x000000010e007819 */ /* 0x000fc40000010207 */
[----:B------:R-:W-:Y:S01]  /*2a80*/  IADD3 R69, PT, PT, R23, R69, RZ ;  /* 0x0000004517457210 */ /* 0x000fe20007ffe0ff */
[----:B------:R-:W-:Y:S01]  /*2a90*/  IMAD.SHL.U32 R14, R14, 0x2, RZ ;  /* 0x000000020e0e7824 */ /* 0x000fe200078e00ff */
[----:B------:R-:W-:Y:S01]  /*2aa0*/  LEA R10, P0, R20, R16, 0x1 ;  /* 0x00000010140a7211 */ /* 0x000fe200078008ff */
[----:B------:R-:W-:Y:S01]  /*2ab0*/  IMAD.IADD R9, R21, 0x1, R9 ;  /* 0x0000000115097824 */ /* 0x000fe200078e0209 */
[C---:B------:R-:W-:Y:S02]  /*2ac0*/  SHF.L.U64.HI R73, R72.reuse, 0x1, R73 ;  /* 0x0000000148497819 */ /* 0x040fe40000010249 */
[----:B------:R-:W-:Y:S02]  /*2ad0*/  SHF.L.U32 R72, R72, 0x1, RZ ;  /* 0x0000000148487819 */ /* 0x000fe400000006ff */
[----:B------:R-:W-:Y:S02]  /*2ae0*/  LEA.HI.X R69, R22, R19, R69, 0x1, P1 ;  /* 0x0000001316457211 */ /* 0x000fe400008f0c45 */
[----:B------:R-:W-:-:S02]  /*2af0*/  LEA.HI.X R9, R20, R17, R9, 0x1, P0 ;  /* 0x0000001114097211 */ /* 0x000fc400000f0c09 */
[C---:B------:R-:W-:Y:S02]  /*2b00*/  IADD3 R50, P1, PT, R4.reuse, R14, RZ ;  /* 0x0000000e04327210 */ /* 0x040fe40007f3e0ff */
[----:B------:R-:W-:Y:S02]  /*2b10*/  IADD3 R70, P3, PT, R4, R72, RZ ;  /* 0x0000004804467210 */ /* 0x000fe40007f7e0ff */
[C---:B------:R-:W-:Y:S01]  /*2b20*/  IADD3 R14, P0, PT, R2.reuse, R14, RZ ;  /* 0x0000000e020e7210 */ /* 0x040fe20007f1e0ff */
[C-C-:B------:R-:W-:Y:S01]  /*2b30*/  IMAD.X R51, R5.reuse, 0x1, R0.reuse, P1 ;  /* 0x0000000105337824 */ /* 0x140fe200008e0600 */
[----:B------:R-:W-:Y:S02]  /*2b40*/  IADD3 R72, P2, PT, R2, R72, RZ ;  /* 0x0000004802487210 */ /* 0x000fe40007f5e0ff */
[-C--:B------:R-:W-:Y:S01]  /*2b50*/  IADD3.X R71, PT, PT, R5, R73.reuse, RZ, P3, !PT ;  /* 0x0000004905477210 */ /* 0x080fe20001ffe4ff */
[C---:B------:R-:W-:Y:S01]  /*2b60*/  IMAD.X R15, R3.reuse, 0x1, R0, P0 ;  /* 0x00000001030f7824 */ /* 0x040fe200000e0600 */
[----:B------:R-:W-:-:S09]  /*2b70*/  IADD3.X R73, PT, PT, R3, R73, RZ, P2, !PT ;  /* 0x0000004903497210 */ /* 0x000fd200017fe4ff */
.L_x_10819:
[----:B------:R-:W-:Y:S01]  /*2b80*/  VIADD R84, R84, 0x40 ;  /* 0x0000004054547836 */ /* 0x000fe20000000000 */
[----:B------:R-:W-:Y:S01]  /*2b90*/  BSSY.RECONVERGENT B0, `(.L_x_10767) ;  /* 0x0000011000007945 */ /* 0x000fe20003800200 */
[----:B------:R-:W-:Y:S03]  /*2ba0*/  VIADD R85, R85, 0x40 ;  /* 0x0000004055557836 */ /* 0x000fe60000000000 */
[-C--:B------:R-:W-:Y:S02]  /*2bb0*/  ISETP.GE.AND P0, PT, R108, R84.reuse, PT ;  /* 0x000000546c00720c */ /* 0x080fe40003f06270 */
        /* <DEDUP_REMOVED lines=14> */
.L_x_10768:
[----:B------:R-:W-:Y:S05]  /*2ca0*/  BSYNC.RECONVERGENT B0 ;  /* 0x0000000000007941 */ /* 0x000fea0003800200 */
.L_x_10767:
        /* <DEDUP_REMOVED lines=12> */
.L_x_10770:
[----:B------:R-:W-:Y:S05]  /*2d70*/  BSYNC.RECONVERGENT B0 ;  /* 0x0000000000007941 */ /* 0x000fea0003800200 */
.L_x_10769:
        /* <DEDUP_REMOVED lines=12> */
.L_x_10772:
[----:B------:R-:W-:Y:S05]  /*2e40*/  BSYNC.RECONVERGENT B0 ;  /* 0x0000000000007941 */ /* 0x000fea0003800200 */
.L_x_10771:
        /* <DEDUP_REMOVED lines=14> */
.L_x_10774:
[----:B------:R-:W-:Y:S05]  /*2f30*/  BSYNC.RECONVERGENT B0 ;  /* 0x0000000000007941 */ /* 0x000fea0003800200 */
.L_x_10773:
        /* <DEDUP_REMOVED lines=26> */
.L_x_10778:
[----:B------:R-:W-:Y:S05]  /*30e0*/  BSYNC.RECONVERGENT B0 ;  /* 0x0000000000007941 */ /* 0x000fea0003800200 */
.L_x_10777:
        /* <DEDUP_REMOVED lines=12> */
.L_x_10780:
[----:B------:R-:W-:Y:S05]  /*31b0*/  BSYNC.RECONVERGENT B0 ;  /* 0x0000000000007941 */ /* 0x000fea0003800200 */
.L_x_10779:
        /* <DEDUP_REMOVED lines=12> */
.L_x_10782:
[----:B------:R-:W-:Y:S05]  /*3280*/  BSYNC.RECONVERGENT B0 ;  /* 0x0000000000007941 */ /* 0x000fea0003800200 */
.L_x_10781:
        /* <DEDUP_REMOVED lines=17> */
.L_x_10776:
        /* <DEDUP_REMOVED lines=57> */
.L_x_10788:
[----:B------:R-:W-:Y:S05]  /*3730*/  BSYNC.RECONVERGENT B0 ;  /* 0x0000000000007941 */ /* 0x000fea0003800200 */
.L_x_10787:
        /* <DEDUP_REMOVED lines=47> */
.L_x_10786:
[----:B------:R-:W-:Y:S05]  /*3a30*/  BSYNC.RECONVERGENT B1 ;  /* 0x0000000000017941 */ /* 0x000fea0003800200 */
.L_x_10785:
        /* <DEDUP_REMOVED lines=62> */
.L_x_10792:
[----:B------:R-:W-:Y:S05]  /*3e20*/  BSYNC.RECONVERGENT B0 ;  /* 0x0000000000007941 */ /* 0x000fea0003800200 */
.L_x_10791:
        /* <DEDUP_REMOVED lines=47> */
.L_x_10790:
[----:B------:R-:W-:Y:S05]  /*4120*/  BSYNC.RECONVERGENT B1 ;  /* 0x0000000000017941 */ /* 0x000fea0003800200 */
.L_x_10789:
        /* <DEDUP_REMOVED lines=60> */
.L_x_10796:
[----:B------:R-:W-:Y:S05]  /*44f0*/  BSYNC.RECONVERGENT B0 ;  /* 0x0000000000007941 */ /* 0x000fea0003800200 */
.L_x_10795:
        /* <DEDUP_REMOVED lines=47> */
.L_x_10794:
[----:B------:R-:W-:Y:S05]  /*47f0*/  BSYNC.RECONVERGENT B1 ;  /* 0x0000000000017941 */ /* 0x000fea0003800200 */
.L_x_10793:
        /* <DEDUP_REMOVED lines=63> */
.L_x_10800:
[----:B------:R-:W-:Y:S05]  /*4bf0*/  BSYNC.RECONVERGENT B0 ;  /* 0x0000000000007941 */ /* 0x000fea0003800200 */
.L_x_10799:
        /* <DEDUP_REMOVED lines=47> */
.L_x_10798:
[----:B------:R-:W-:Y:S05]  /*4ef0*/  BSYNC.RECONVERGENT B1 ;  /* 0x0000000000017941 */ /* 0x000fea0003800200 */
.L_x_10797:
[----:B------:R-:W2:Y:S02]  /*4f00*/  LD.E R3, desc[UR4][R102.64+0xd0] ;  /* 0x0000d00466037980 */ /* 0x000ea4000c101900 */
[----:B--2---:R-:W-:Y:S05]  /*4f10*/  IMAD.U32 R3, R3, -0x20, RZ ;  /* 0xffffffe003037824 */ /* 0x004fea00078e00ff */
[C---:B------:R-:W-:Y:S02]  /*4f20*/  LEA R14, P1, R3.reuse, R14, 0x1 ;  /* 0x0000000e030e7211 */ /* 0x040fe400078208ff */
[C---:B------:R-:W-:Y:S02]  /*4f30*/  LEA R50, P0, R3.reuse, R50, 0x1 ;  /* 0x0000003203327211 */ /* 0x040fe400078008ff */
[C---:B------:R-:W-:Y:S02]  /*4f40*/  LEA.HI.X.SX32 R15, R3.reuse, R15, 0x1, P1 ;  /* 0x0000000f030f7211 */ /* 0x040fe400008f0eff */
[----:B------:R-:W-:Y:S01]  /*4f50*/  LEA.HI.X.SX32 R51, R3, R51, 0x1, P0 ;  /* 0x0000003303337211 */ /* 0x000fe200000f0eff */
[----:B------:R-:W-:Y:S05]  /*4f60*/  BRA `(.L_x_10783) ;  /* 0x0000002c00a07947 */ /* 0x000fea0003800000 */
.L_x_10784:
        /* <DEDUP_REMOVED lines=95> */
.L_x_10804:
[----:B------:R-:W-:Y:S05]  /*5560*/  BSYNC.RECONVERGENT B0 ;  /* 0x0000000000007941 */ /* 0x000fea0003800200 */
.L_x_10803:
        /* <DEDUP_REMOVED lines=88> */
.L_x_10802:
[----:B------:R-:W-:Y:S05]  /*5af0*/  BSYNC.RECONVERGENT B1 ;  /* 0x0000000000017941 */ /* 0x000fea0003800200 */
.L_x_10801:
        /* <DEDUP_REMOVED lines=94> */
.L_x_10808:
[----:B------:R-:W-:Y:S05]  /*60e0*/  BSYNC.RECONVERGENT B0 ;  /* 0x0000000000007941 */ /* 0x000fea0003800200 */
.L_x_10807:
        /* <DEDUP_REMOVED lines=88> */
.L_x_10806:
[----:B------:R-:W-:Y:S05]  /*6670*/  BSYNC.RECONVERGENT B1 ;  /* 0x0000000000017941 */ /* 0x000fea0003800200 */
.L_x_10805:
        /* <DEDUP_REMOVED lines=95> */
.L_x_10812:
[----:B------:R-:W-:Y:S05]  /*6c70*/  BSYNC.RECONVERGENT B0 ;  /* 0x0000000000007941 */ /* 0x000fea0003800200 */
.L_x_10811:
        /* <DEDUP_REMOVED lines=86> */
.L_x_10810:
[----:B------:R-:W-:Y:S05]  /*71e0*/  BSYNC.RECONVERGENT B1 ;  /* 0x0000000000017941 */ /* 0x000fea0003800200 */
.L_x_10809:
        /* <DEDUP_REMOVED lines=98> */
.L_x_10816:
[----:B------:R-:W-:Y:S05]  /*7810*/  BSYNC.RECONVERGENT B0 ;  /* 0x0000000000007941 */ /* 0x000fea0003800200 */
.L_x_10815:
        /* <DEDUP_REMOVED lines=86> */
.L_x_10814:
[----:B------:R-:W-:Y:S05]  /*7d80*/  BSYNC.RECONVERGENT B1 ;  /* 0x0000000000017941 */ /* 0x000fea0003800200 */
.L_x_10813:
[----:B------:R-:W3:Y:S02]  /*7d90*/  LD.E R3, desc[UR4][R102.64+0xd0] ;  /* 0x0000d00466037980 */ /* 0x000ee4000c101900 */
[----:B---3--:R-:W-:Y:S05]  /*7da0*/  IMAD.U32 R3, R3, -0x20, RZ ;  /* 0xffffffe003037824 */ /* 0x008fea00078e00ff */
[C---:B------:R-:W-:Y:S02]  /*7db0*/  LEA R72, P1, R3.reuse, R72, 0x1 ;  /* 0x0000004803487211 */ /* 0x040fe400078208ff */
[C---:B------:R-:W-:Y:S02]  /*7dc0*/  LEA R70, P0, R3.reuse, R70, 0x1 ;  /* 0x0000004603467211 */ /* 0x040fe400078008ff */
[C---:B------:R-:W-:Y:S02]  /*7dd0*/  LEA.HI.X.SX32 R73, R3.reuse, R73, 0x1, P1 ;  /* 0x0000004903497211 */ /* 0x040fe400008f0eff */
[----:B------:R-:W-:Y:S09]  /*7de0*/  LEA.HI.X.SX32 R71, R3, R71, 0x1, P0 ;  /* 0x0000004703477211 */ /* 0x000ff200000f0eff */
.L_x_10783:
[----:B------:R-:W-:Y:S05]  /*7df0*/  BSYNC.RECONVERGENT B2 ;  /* 0x0000000000027941 */ /* 0x000fea0003800200 */
.L_x_10775:
        /* <DEDUP_REMOVED lines=101> */
.L_x_10818:
[----:B------:R-:W-:Y:S05]  /*8450*/  BSYNC.RECONVERGENT B0 ;  /* 0x0000000000007941 */ /* 0x000fea0003800200 */
.L_x_10817:
[----:B------:R-:W-:Y:S05]  /*8460*/  @P2 BRA `(.L_x_10819) ;  /* 0xffffffa400c42947 */ /* 0x000fea000383ffff */
.L_x_10766:
        /* <DEDUP_REMOVED lines=34> */
.L_x_10823:
[----:B------:R-:W-:Y:S05]  /*8690*/  BSYNC.RECONVERGENT B0 ;  /* 0x0000000000007941 */ /* 0x000fea0003800200 */
.L_x_10822:
        /* <DEDUP_REMOVED lines=14> */
.L_x_10825:
[----:B------:R-:W-:Y:S05]  /*8780*/  BSYNC.RECONVERGENT B0 ;  /* 0x0000000000007941 */ /* 0x000fea0003800200 */
.L_x_10824:
        /* <DEDUP_REMOVED lines=16> */
.L_x_10827:
[----:B------:R-:W-:Y:S05]  /*8890*/  BSYNC.RECONVERGENT B0 ;  /* 0x0000000000007941 */ /* 0x000fea0003800200 */
.L_x_10826:
        /* <DEDUP_REMOVED lines=16> */
.L_x_10821:
        /* <DEDUP_REMOVED lines=84> */
.L_x_10835:
[----:B------:R-:W-:Y:S05]  /*8ee0*/  BSYNC.RECONVERGENT B0 ;  /* 0x0000000000007941 */ /* 0x000fea0003800200 */
.L_x_10834:
[----:B-----5:R-:W-:Y:S01]  /*8ef0*/  IMAD.MOV.U32 R6, RZ, RZ, R10 ;  /* 0x000000ffff067224 */ /* 0x020fe200078e000a */
[----:B------:R-:W-:Y:S01]  /*8f00*/  MOV R4, R8 ;  /* 0x0000000800047202 */ /* 0x000fe20000000f00 */
[----:B------:R-:W-:Y:S01]  /*8f10*/  IMAD.MOV.U32 R7, RZ, RZ, R11 ;  /* 0x000000ffff077224 */ /* 0x000fe200078e000b */
[----:B------:R-:W-:Y:S02]  /*8f20*/  MOV R5, R9 ;  /* 0x0000000900057202 */ /* 0x000fe40000000f00 */
.L_x_10833:
[----:B------:R-:W-:Y:S05]  /*8f30*/  BSYNC.RECONVERGENT B1 ;  /* 0x0000000000017941 */ /* 0x000fea0003800200 */
.L_x_10832:
        /* <DEDUP_REMOVED lines=48> */
.L_x_10837:
[----:B------:R-:W-:Y:S05]  /*9240*/  BSYNC.RECONVERGENT B0 ;  /* 0x0000000000007941 */ /* 0x000fea0003800200 */
.L_x_10836:
[----:B-----5:R3:W-:Y:S02]  /*9250*/  STS.128 [R104+0x2000], R8 ;  /* 0x0020000868007388 */ /* 0x0207e40000000c00 */
.L_x_10831:
[----:B------:R-:W-:Y:S05]  /*9260*/  BSYNC.RECONVERGENT B2 ;  /* 0x0000000000027941 */ /* 0x000fea0003800200 */
.L_x_10830:
        /* <DEDUP_REMOVED lines=60> */
.L_x_10843:
[----:B------:R-:W-:Y:S05]  /*9630*/  BSYNC.RECONVERGENT B0 ;  /* 0x0000000000007941 */ /* 0x000fea0003800200 */
.L_x_10842:
[----:B-----5:R1:W-:Y:S02]  /*9640*/  STS.128 [R104+0x800], R8 ;  /* 0x0008000868007388 */ /* 0x0203e40000000c00 */
.L_x_10841:
[----:B------:R-:W-:Y:S05]  /*9650*/  BSYNC.RECONVERGENT B1 ;  /* 0x0000000000017941 */ /* 0x000fea0003800200 */
.L_x_10840:
        /* <DEDUP_REMOVED lines=53> */
.L_x_10845:
[----:B------:R-:W-:Y:S05]  /*99b0*/  BSYNC.RECONVERGENT B0 ;  /* 0x0000000000007941 */ /* 0x000fea0003800200 */
.L_x_10844:
[----:B-----5:R3:W-:Y:S02]  /*99c0*/  STS.128 [R104+0x2800], R8 ;  /* 0x0028000868007388 */ /* 0x0207e40000000c00 */
.L_x_10839:
[----:B------:R-:W-:Y:S05]  /*99d0*/  BSYNC.RECONVERGENT B2 ;  /* 0x0000000000027941 */ /* 0x000fea0003800200 */
.L_x_10838:
[----:B------:R-:W-:Y:S01]  /*99e0*/  IADD3 R30, PT, PT, R108, 0x20, RZ ;  /* 0x000000206c1e7810 */ /* 0x000fe20007ffe0ff */
[----:B------:R-:W-:Y:S03]  /*99f0*/  BSSY.RECONVERGENT B2, `(.L_x_10846) ;  /* 0x0000076000027945 */ /* 0x000fe60003800200 */
[----:B------:R-:W-:-:S13]  /*9a00*/  ISETP.GE.AND P0, PT, R30, R19, PT ;  /* 0x000000131e00720c */ /* 0x000fda0003f06270 */
[----:B------:R-:W-:Y:S05]  /*9a10*/  @P0 BRA `(.L_x_10847) ;  /* 0x0000000400cc0947 */ /* 0x000fea0003800000 */
[----:B-----5:R-:W-:Y:S01]  /*9a20*/  ISETP.GE.AND P0, PT, R12, R17, PT ;  /* 0x000000110c00720c */ /* 0x020fe20003f06270 */
[----:B------:R-:W-:Y:S01]  /*9a30*/  BSSY.RECONVERGENT B1, `(.L_x_10848) ;  /* 0x000003a000017945 */ /* 0x000fe20003800200 */
[----:B-1-3--:R-:W-:Y:S01]  /*9a40*/  LEA R36, P1, R114, R98, 0x6 ;  /* 0x0000006272247211 */ /* 0x00afe200078230ff */
        /* <DEDUP_REMOVED lines=54> */
.L_x_10851:
[----:B------:R-:W-:Y:S05]  /*9db0*/  BSYNC.RECONVERGENT B0 ;  /* 0x0000000000007941 */ /* 0x000fea0003800200 */
.L_x_10850:
[----:B-----5:R1:W-:Y:S02]  /*9dc0*/  STS.128 [R104+0x1000], R8 ;  /* 0x0010000868007388 */ /* 0x0203e40000000c00 */
.L_x_10849:
[----:B------:R-:W-:Y:S05]  /*9dd0*/  BSYNC.RECONVERGENT B1 ;  /* 0x0000000000017941 */ /* 0x000fea0003800200 */
.L_x_10848:
        /* <DEDUP_REMOVED lines=53> */
.L_x_10853:
[----:B------:R-:W-:Y:S05]  /*a130*/  BSYNC.RECONVERGENT B0 ;  /* 0x0000000000007941 */ /* 0x000fea0003800200 */
.L_x_10852:
[----:B-----5:R1:W-:Y:S02]  /*a140*/  STS.128 [R104+0x3000], R8 ;  /* 0x0030000868007388 */ /* 0x0203e40000000c00 */
.L_x_10847:
[----:B------:R-:W-:Y:S05]  /*a150*/  BSYNC.RECONVERGENT B2 ;  /* 0x0000000000027941 */ /* 0x000fea0003800200 */
.L_x_10846:
        /* <DEDUP_REMOVED lines=62> */
.L_x_10857:
[----:B------:R-:W-:Y:S05]  /*a540*/  BSYNC.RECONVERGENT B0 ;  /* 0x0000000000007941 */ /* 0x000fea0003800200 */
.L_x_10856:
[----:B-----5:R3:W-:Y:S02]  /*a550*/  STS.128 [R104+0x1800], R8 ;  /* 0x0018000868007388 */ /* 0x0207e40000000c00 */
.L_x_10855:
[----:B------:R-:W-:Y:S05]  /*a560*/  BSYNC.RECONVERGENT B1 ;  /* 0x0000000000017941 */ /* 0x000fea0003800200 */
.L_x_10854:
        /* <DEDUP_REMOVED lines=17> */
[C---:B-----5:R-:W-:Y:S01]  /*a680*/  IMAD.U32 R14, R8.reuse, 0x10000, RZ ;  /* 0x00010000080e7824 */ /* 0x060fe200078e00ff */
[----:B------:R-:W-:Y:S01]  /*a690*/  LOP3.LUT R7, R8, 0xffff0000, RZ, 0xc0, !PT ;  /* 0xffff000008077812 */ /* 0x000fe200078ec0ff */
[----:B------:R-:W-:Y:S01]  /*a6a0*/  IMAD.U32 R16, R10, 0x10000, RZ ;  /* 0x000100000a107824 */ /* 0x000fe200078e00ff */
[C---:B------:R-:W-:Y:S02]  /*a6b0*/  LOP3.LUT R6, R9.reuse, 0xffff0000, RZ, 0xc0, !PT ;  /* 0xffff000009067812 */ /* 0x040fe400078ec0ff */
[----:B------:R-:W-:-:S02]  /*a6c0*/  SHF.L.U32 R17, R9, 0x10, RZ ;  /* 0x0000001009117819 */ /* 0x000fc400000006ff */
[----:B------:R-:W-:Y:S02]  /*a6d0*/  LOP3.LUT R15, R10, 0xffff0000, RZ, 0xc0, !PT ;  /* 0xffff00000a0f7812 */ /* 0x000fe400078ec0ff */
[C---:B------:R-:W-:Y:S02]  /*a6e0*/  LOP3.LUT R10, R11.reuse, 0xffff0000, RZ, 0xc0, !PT ;  /* 0xffff00000b0a7812 */ /* 0x040fe400078ec0ff */
[----:B------:R-:W-:Y:S02]  /*a6f0*/  SHF.L.U32 R11, R11, 0x10, RZ ;  /* 0x000000100b0b7819 */ /* 0x000fe400000006ff */
[C---:B--2---:R-:W-:Y:S02]  /*a700*/  SHF.L.U32 R8, R2.reuse, 0x10, RZ ;  /* 0x0000001002087819 */ /* 0x044fe400000006ff */
[----:B------:R-:W-:Y:S01]  /*a710*/  LOP3.LUT R2, R2, 0xffff0000, RZ, 0xc0, !PT ;  /* 0xffff000002027812 */ /* 0x000fe200078ec0ff */
[C---:B----4-:R-:W-:Y:S01]  /*a720*/  IMAD.U32 R9, R4.reuse, 0x10000, RZ ;  /* 0x0001000004097824 */ /* 0x050fe200078e00ff */
        /* <DEDUP_REMOVED lines=26> */
.L_x_10859:
[----:B------:R-:W-:Y:S05]  /*a8d0*/  BSYNC.RECONVERGENT B0 ;  /* 0x0000000000007941 */ /* 0x000fea0003800200 */
.L_x_10858:
[----:B-----5:R1:W-:Y:S01]  /*a8e0*/  STS.128 [R104+0x3800], R8 ;  /* 0x0038000868007388 */ /* 0x0203e20000000c00 */
[----:B------:R-:W-:Y:S05]  /*a8f0*/  BRA `(.L_x_10828) ;  /* 0x0000002c00787947 */ /* 0x000fea0003800000 */
.L_x_10829:
        /* <DEDUP_REMOVED lines=31> */
[----:B------:R-:W2:Y:S04]  /*aaf0*/  LD.E.128 R8, desc[UR4][R8.64] ;  /* 0x0000000408087980 */ /* 0x000ea8000c101d00 */
[----:B------:R-:W3:Y:S01]  /*ab00*/  LD.E.128 R20, desc[UR4][R20.64] ;  /* 0x0000000414147980 */ /* 0x000ee2000c101d00 */
[----:B------:R-:W-:-:S06]  /*ab10*/  IMAD.X R17, R35, 0x1, R17, P0 ;  /* 0x0000000123117824 */ /* 0x000fcc00000e0611 */
[----:B------:R-:W4:Y:S01]  /*ab20*/  LD.E.128 R16, desc[UR4][R16.64] ;  /* 0x0000000410107980 */ /* 0x000f22000c101d00 */
[C---:B-----5:R-:W-:Y:S01]  /*ab30*/  LOP3.LUT R0, R5.reuse, 0xffff0000, RZ, 0xc0, !PT ;  /* 0xffff000005007812 */ /* 0x060fe200078ec0ff */
[----:B------:R-:W-:Y:S01]  /*ab40*/  IMAD.U32 R38, R5, 0x10000, RZ ;  /* 0x0001000005267824 */ /* 0x000fe200078e00ff */
[C---:B------:R-:W-:Y:S01]  /*ab50*/  LOP3.LUT R5, R7.reuse, 0xffff0000, RZ, 0xc0, !PT ;  /* 0xffff000007057812 */ /* 0x040fe200078ec0ff */
[----:B------:R-:W-:Y:S01]  /*ab60*/  IMAD.U32 R40, R7, 0x10000, RZ ;  /* 0x0001000007287824 */ /* 0x000fe200078e00ff */
[----:B------:R-:W-:Y:S02]  /*ab70*/  SHF.L.U32 R30, R4, 0x10, RZ ;  /* 0x00000010041e7819 */ /* 0x000fe400000006ff */
[----:B------:R-:W-:Y:S02]  /*ab80*/  SHF.L.U32 R36, R6, 0x10, RZ ;  /* 0x0000001006247819 */ /* 0x000fe400000006ff */
[----:B------:R-:W-:Y:S02]  /*ab90*/  LOP3.LUT R4, R4, 0xffff0000, RZ, 0xc0, !PT ;  /* 0xffff000004047812 */ /* 0x000fe400078ec0ff */
[----:B------:R-:W-:-:S02]  /*aba0*/  LOP3.LUT R6, R6, 0xffff0000, RZ, 0xc0, !PT ;  /* 0xffff000006067812 */ /* 0x000fc400078ec0ff */
[C---:B--2---:R-:W-:Y:S01]  /*abb0*/  SHF.L.U32 R39, R8.reuse, 0x10, RZ ;  /* 0x0000001008277819 */ /* 0x044fe200000006ff */
[C---:B------:R-:W-:Y:S01]  /*abc0*/  IMAD.U32 R7, R9.reuse, 0x10000, RZ ;  /* 0x0001000009077824 */ /* 0x040fe200078e00ff */
[----:B------:R-:W-:Y:S02]  /*abd0*/  LOP3.LUT R8, R8, 0xffff0000, RZ, 0xc0, !PT ;  /* 0xffff000008087812 */ /* 0x000fe400078ec0ff */
        /* <DEDUP_REMOVED lines=8> */
[----:B---3--:R-:W-:Y:S01]  /*ac60*/  SHF.L.U32 R44, R20, 0x10, RZ ;  /* 0x00000010142c7819 */ /* 0x008fe200000006ff */
[----:B------:R-:W-:Y:S01]  /*ac70*/  @P1 FADD.FTZ R10, -R10, -RZ ;  /* 0x800000ff0a0a1221 */ /* 0x000fe20000010100 */
[----:B------:R-:W-:Y:S01]  /*ac80*/  LOP3.LUT R43, R20, 0xffff0000, RZ, 0xc0, !PT ;  /* 0xffff0000142b7812 */ /* 0x000fe200078ec0ff */
[C---:B------:R-:W-:Y:S01]  /*ac90*/  IMAD.U32 R20, R21.reuse, 0x10000, RZ ;  /* 0x0001000015147824 */ /* 0x040fe200078e00ff */
        /* <DEDUP_REMOVED lines=37> */
.L_x_10864:
[----:B------:R-:W-:Y:S05]  /*aef0*/  BSYNC.RECONVERGENT B0 ;  /* 0x0000000000007941 */ /* 0x000fea0003800200 */
.L_x_10863:
[----:B------:R-:W-:Y:S05]  /*af00*/  BSYNC.RECONVERGENT B1 ;  /* 0x0000000000017941 */ /* 0x000fea0003800200 */
.L_x_10862:
        /* <DEDUP_REMOVED lines=26> */
[C---:B-----5:R-:W-:Y:S01]  /*b0b0*/  LOP3.LUT R0, R21.reuse, 0xffff0000, RZ, 0xc0, !PT ;  /* 0xffff000015007812 */ /* 0x060fe200078ec0ff */
[----:B------:R-:W-:Y:S01]  /*b0c0*/  IMAD.U32 R38, R21, 0x10000, RZ ;  /* 0x0001000015267824 */ /* 0x000fe200078e00ff */
[C---:B------:R-:W-:Y:S01]  /*b0d0*/  LOP3.LUT R21, R23.reuse, 0xffff0000, RZ, 0xc0, !PT ;  /* 0xffff000017157812 */ /* 0x040fe200078ec0ff */
[----:B------:R-:W-:Y:S01]  /*b0e0*/  IMAD.U32 R40, R23, 0x10000, RZ ;  /* 0x0001000017287824 */ /* 0x000fe200078e00ff */
[----:B------:R-:W-:-:S02]  /*b0f0*/  SHF.L.U32 R30, R20, 0x10, RZ ;  /* 0x00000010141e7819 */ /* 0x000fc400000006ff */
[----:B------:R-:W-:Y:S02]  /*b100*/  SHF.L.U32 R36, R22, 0x10, RZ ;  /* 0x0000001016247819 */ /* 0x000fe400000006ff */
        /* <DEDUP_REMOVED lines=54> */
.L_x_10866:
[----:B------:R-:W-:Y:S05]  /*b470*/  BSYNC.RECONVERGENT B0 ;  /* 0x0000000000007941 */ /* 0x000fea0003800200 */
.L_x_10865:
[----:B-----5:R4:W-:Y:S02]  /*b480*/  STS.128 [R104+0x2000], R20 ;  /* 0x0020001468007388 */ /* 0x0209e40000000c00 */
.L_x_10861:
[----:B------:R-:W-:Y:S05]  /*b490*/  BSYNC.RECONVERGENT B2 ;  /* 0x0000000000027941 */ /* 0x000fea0003800200 */
.L_x_10860:
        /* <DEDUP_REMOVED lines=92> */
.L_x_10872:
[----:B------:R-:W-:Y:S05]  /*ba60*/  BSYNC.RECONVERGENT B0 ;  /* 0x0000000000007941 */ /* 0x000fea0003800200 */
.L_x_10871:
[----:B-----5:R4:W-:Y:S02]  /*ba70*/  STS.128 [R104+0x800], R20 ;  /* 0x0008001468007388 */ /* 0x0209e40000000c00 */
.L_x_10870:
[----:B------:R-:W-:Y:S05]  /*ba80*/  BSYNC.RECONVERGENT B1 ;  /* 0x0000000000017941 */ /* 0x000fea0003800200 */
.L_x_10869:
        /* <DEDUP_REMOVED lines=84> */
.L_x_10874:
[----:B------:R-:W-:Y:S05]  /*bfd0*/  BSYNC.RECONVERGENT B0 ;  /* 0x0000000000007941 */ /* 0x000fea0003800200 */
.L_x_10873:
[----:B-----5:R4:W-:Y:S02]  /*bfe0*/  STS.128 [R104+0x2800], R20 ;  /* 0x0028001468007388 */ /* 0x0209e40000000c00 */
.L_x_10868:
[----:B------:R-:W-:Y:S05]  /*bff0*/  BSYNC.RECONVERGENT B2 ;  /* 0x0000000000027941 */ /* 0x000fea0003800200 */
.L_x_10867:
[----:B------:R-:W-:Y:S01]  /*c000*/  IADD3 R30, PT, PT, R108, 0x20, RZ ;  /* 0x000000206c1e7810 */ /* 0x000fe20007ffe0ff */
[----:B------:R-:W-:Y:S03]  /*c010*/  BSSY.RECONVERGENT B2, `(.L_x_10875) ;  /* 0x00000b5000027945 */ /* 0x000fe60003800200 */
[----:B------:R-:W-:-:S13]  /*c020*/  ISETP.GE.AND P0, PT, R30, R25, PT ;  /* 0x000000191e00720c */ /* 0x000fda0003f06270 */
[----:B------:R-:W-:Y:S05]  /*c030*/  @P0 BRA `(.L_x_10876) ;  /* 0x0000000800c80947 */ /* 0x000fea0003800000 */
[----:B-----5:R-:W-:Y:S01]  /*c040*/  ISETP.GE.AND P1, PT, R12, R29, PT ;  /* 0x0000001d0c00720c */ /* 0x020fe20003f26270 */
[----:B------:R-:W-:Y:S01]  /*c050*/  BSSY.RECONVERGENT B1, `(.L_x_10877) ;  /* 0x0000059000017945 */ /* 0x000fe20003800200 */
[----:B--2---:R-:W-:Y:S01]  /*c060*/  LEA R50, P0, R114, R98, 0x6 ;  /* 0x0000006272327211 */ /* 0x004fe200078030ff */
        /* <DEDUP_REMOVED lines=85> */
.L_x_10880:
[----:B------:R-:W-:Y:S05]  /*c5c0*/  BSYNC.RECONVERGENT B0 ;  /* 0x0000000000007941 */ /* 0x000fea0003800200 */
.L_x_10879:
[----:B-----5:R1:W-:Y:S02]  /*c5d0*/  STS.128 [R104+0x1000], R20 ;  /* 0x0010001468007388 */ /* 0x0203e40000000c00 */
.L_x_10878:
[----:B------:R-:W-:Y:S05]  /*c5e0*/  BSYNC.RECONVERGENT B1 ;  /* 0x0000000000017941 */ /* 0x000fea0003800200 */
.L_x_10877:
[----:B------:R-:W-:-:S13]  /*c5f0*/  ISETP.GE.AND P0, PT, R100, R29, PT ;  /* 0x0000001d6400720c */ /* 0x000fda0003f06270 */
[----:B------:R1:W-:Y:S01]  /*c600*/  @P0 STS.128 [R104+0x3000], RZ ;  /* 0x003000ff68000388 */ /* 0x0003e20000000c00 */
[----:B------:R-:W-:Y:S05]  /*c610*/  @P0 BRA `(.L_x_10876) ;  /* 0x0000000400500947 */ /* 0x000fea0003800000 */
[----:B-1--4-:R1:W5:Y:S01]  /*c620*/  LD.E.128 R20, desc[UR4][R50.64+0x80] ;  /* 0x0000800432147980 */ /* 0x012362000c101d00 */
        /* <DEDUP_REMOVED lines=81> */
.L_x_10882:
[----:B------:R-:W-:Y:S05]  /*cb40*/  BSYNC.RECONVERGENT B0 ;  /* 0x0000000000007941 */ /* 0x000fea0003800200 */
.L_x_10881:
[----:B-----5:R4:W-:Y:S02]  /*cb50*/  STS.128 [R104+0x3000], R20 ;  /* 0x0030001468007388 */ /* 0x0209e40000000c00 */
.L_x_10876:
[----:B------:R-:W-:Y:S05]  /*cb60*/  BSYNC.RECONVERGENT B2 ;  /* 0x0000000000027941 */ /* 0x000fea0003800200 */
.L_x_10875:
[----:B------:R-:W-:-:S04]  /*cb70*/  IADD3 R36, PT, PT, R108, 0x30, RZ ;  /* 0x000000306c247810 */ /* 0x000fc80007ffe0ff */
[----:B------:R-:W-:-:S13]  /*cb80*/  ISETP.GE.AND P0, PT, R36, R25, PT ;  /* 0x000000192400720c */ /* 0x000fda0003f06270 */
[----:B------:R-:W-:Y:S05]  /*cb90*/  @P0 BRA `(.L_x_10828) ;  /* 0x0000000800d00947 */ /* 0x000fea0003800000 */
[----:B-----5:R-:W-:Y:S01]  /*cba0*/  ISETP.GE.AND P0, PT, R12, R29, PT ;  /* 0x0000001d0c00720c */ /* 0x020fe20003f06270 */
[----:B-12-4-:R-:W-:Y:S01]  /*cbb0*/  IMAD R50, R115, 0x60, RZ ;  /* 0x0000006073327824 */ /* 0x016fe200078e02ff */
        /* <DEDUP_REMOVED lines=88> */
.L_x_10886:
[----:B------:R-:W-:Y:S05]  /*d140*/  BSYNC.RECONVERGENT B0 ;  /* 0x0000000000007941 */ /* 0x000fea0003800200 */
.L_x_10885:
[----:B-----5:R4:W-:Y:S02]  /*d150*/  STS.128 [R104+0x1800], R20 ;  /* 0x0018001468007388 */ /* 0x0209e40000000c00 */
.L_x_10884:
[----:B------:R-:W-:Y:S05]  /*d160*/  BSYNC.RECONVERGENT B1 ;  /* 0x0000000000017941 */ /* 0x000fea0003800200 */
.L_x_10883:
        /* <DEDUP_REMOVED lines=20> */
[----:B----4-:R-:W-:-:S05]  /*d2b0*/  IADD3 R20, P1, PT, R34, R3, RZ ;  /* 0x0000000322147210 */ /* 0x010fca0007f3e0ff */
        /* <DEDUP_REMOVED lines=31> */
[----:B------:R-:W-:Y:S01]  /*d4b0*/  FMUL.FTZ R10, R7, R10 ;  /* 0x0000000a070a7220 */ /* 0x000fe20000410000 */
[----:B------:R-:W-:Y:S01]  /*d4c0*/  @P0 FADD.FTZ R16, -R16, -RZ ;  /* 0x800000ff10100221 */ /* 0x000fe20000010100 */
[----:B------:R-:W-:Y:S01]  /*d4d0*/  FMUL.FTZ R17, R8, R17 ;  /* 0x0000001108117220 */ /* 0x000fe20000410000 */
[----:B------:R-:W-:Y:S01]  /*d4e0*/  @P0 FADD.FTZ R18, -R18, -RZ ;  /* 0x800000ff12120221 */ /* 0x000fe20000010100 */
[----:B------:R-:W-:Y:S01]  /*d4f0*/  @P0 FADD.FTZ R31, -R31, -RZ ;  /* 0x800000ff1f1f0221 */ /* 0x000fe20000010100 */
[C---:B---3--:R-:W-:Y:S01]  /*d500*/  SHF.L.U32 R8, R20.reuse, 0x10, RZ ;  /* 0x0000001014087819 */ /* 0x048fe200000006ff */
[----:B------:R-:W-:Y:S01]  /*d510*/  FMUL.FTZ R25, R25, R32 ;  /* 0x0000002019197220 */ /* 0x000fe20000410000 */
[----:B------:R-:W-:Y:S01]  /*d520*/  LOP3.LUT R7, R20, 0xffff0000, RZ, 0xc0, !PT ;  /* 0xffff000014077812 */ /* 0x000fe200078ec0ff */
[----:B------:R-:W-:Y:S01]  /*d530*/  @P0 FADD.FTZ R34, -R34, -RZ ;  /* 0x800000ff22220221 */ /* 0x000fe20000010100 */
[----:B------:R-:W-:Y:S01]  /*d540*/  FMUL.FTZ R29, R29, R18 ;  /* 0x000000121d1d7220 */ /* 0x000fe20000410000 */
[----:B------:R-:W-:Y:S01]  /*d550*/  SHF.L.U32 R19, R22, 0x10, RZ ;  /* 0x0000001016137819 */ /* 0x000fe200000006ff */
[----:B------:R-:W-:Y:S01]  /*d560*/  FMUL.FTZ R11, R6, R11 ;  /* 0x0000000b060b7220 */ /* 0x000fe20000410000 */
[----:B------:R-:W-:Y:S01]  /*d570*/  LOP3.LUT R18, R22, 0xffff0000, RZ, 0xc0, !PT ;  /* 0xffff000016127812 */ /* 0x000fe200078ec0ff */
[----:B------:R-:W-:Y:S01]  /*d580*/  FMUL.FTZ R16, R9, R16 ;  /* 0x0000001009107220 */ /* 0x000fe20000410000 */
[----:B------:R-:W-:Y:S01]  /*d590*/  LOP3.LUT R20, R21, 0xffff0000, RZ, 0xc0, !PT ;  /* 0xffff000015147812 */ /* 0x000fe200078ec0ff */
[----:B------:R-:W-:Y:S01]  /*d5a0*/  FMUL.FTZ R31, R28, R31 ;  /* 0x0000001f1c1f7220 */ /* 0x000fe20000410000 */
[----:B------:R-:W-:Y:S01]  /*d5b0*/  LOP3.LUT R22, R23, 0xffff0000, RZ, 0xc0, !PT ;  /* 0xffff000017167812 */ /* 0x000fe200078ec0ff */
[----:B------:R-:W-:-:S02]  /*d5c0*/  IMAD.U32 R6, R21, 0x10000, RZ ;  /* 0x0001000015067824 */ /* 0x000fc400078e00ff */
        /* <DEDUP_REMOVED lines=15> */
.L_x_10888:
[----:B------:R-:W-:Y:S05]  /*d6c0*/  BSYNC.RECONVERGENT B0 ;  /* 0x0000000000007941 */ /* 0x000fea0003800200 */
.L_x_10887:
[----:B-----5:R1:W-:Y:S02]  /*d6d0*/  STS.128 [R104+0x3800], R4 ;  /* 0x0038000468007388 */ /* 0x0203e40000000c00 */
.L_x_10828:
[----:B------:R-:W-:Y:S05]  /*d6e0*/  BSYNC.RECONVERGENT B3 ;  /* 0x0000000000037941 */ /* 0x000fea0003800200 */
.L_x_10820:
[----:B-1-3--:R-:W-:Y:S01]  /*d6f0*/  IMAD.IADD R9, R58, 0x1, -R56 ;  /* 0x000000013a097824 */ /* 0x00afe200078e0a38 */
[C---:B------:R-:W-:Y:S01]  /*d700*/  SHF.L.U64.HI R14, R64.reuse, 0x1, R65 ;  /* 0x00000001400e7819 */ /* 0x040fe20000010241 */
[----:B--2---:R-:W-:Y:S01]  /*d710*/  IMAD.SHL.U32 R3, R64, 0x2, RZ ;  /* 0x0000000240037824 */ /* 0x004fe200078e00ff */
[----:B------:R-:W-:Y:S02]  /*d720*/  BSSY.RECONVERGENT B0, `(.L_x_10889) ;  /* 0x0000017000007945 */ /* 0x000fe40003800200 */
[-C--:B------:R-:W-:Y:S02]  /*d730*/  ISETP.GE.AND P5, PT, R108, R9.reuse, PT ;  /* 0x000000096c00720c */ /* 0x080fe40003fa6270 */
[----:B------:R-:W-:Y:S02]  /*d740*/  IADD3 R4, P0, PT, R3, R150, RZ ;  /* 0x0000009603047210 */ /* 0x000fe40007f1e0ff */
        /* <DEDUP_REMOVED lines=20> */
.L_x_10890:
[----:B------:R-:W-:Y:S05]  /*d890*/  BSYNC.RECONVERGENT B0 ;  /* 0x0000000000007941 */ /* 0x000fea0003800200 */
.L_x_10889:
        /* <DEDUP_REMOVED lines=14> */
.L_x_10892:
[----:B------:R-:W-:Y:S05]  /*d980*/  BSYNC.RECONVERGENT B0 ;  /* 0x0000000000007941 */ /* 0x000fea0003800200 */
.L_x_10891:
        /* <DEDUP_REMOVED lines=16> */
.L_x_10894:
[----:B------:R-:W-:Y:S05]  /*da90*/  BSYNC.RECONVERGENT B0 ;  /* 0x0000000000007941 */ /* 0x000fea0003800200 */
.L_x_10893:
        /* <DEDUP_REMOVED lines=16> */
.L_x_10896:
[----:B------:R-:W-:Y:S05]  /*dba0*/  BSYNC.RECONVERGENT B0 ;  /* 0x0000000000007941 */ /* 0x000fea0003800200 */
.L_x_10895:
[----:B------:R-:W0:Y:S01]  /*dbb0*/  LDGDEPBAR ;  /* 0x00000000000079af */ /* 0x000e220000000000 */
[----:B------:R-:W-:Y:S01]  /*dbc0*/  IMAD.SHL.U32 R2, R57, 0x20, RZ ;  /* 0x0000002039027824 */ /* 0x000fe200078e00ff */
[----:B-1-3--:R-:W-:Y:S02]  /*dbd0*/  LOP3.LUT R6, R94, 0x8, R59, 0xf8, !PT ;  /* 0x000000085e067812 */ /* 0x00afe400078ef83b */
[----:B------:R1:W5:Y:S01]  /*dbe0*/  LD.E R7, desc[UR4][R102.64+0x184] ;  /* 0x0001840466077980 */ /* 0x000362000c101900 */
[----:B------:R-:W-:Y:S03]  /*dbf0*/  BSSY.RECONVERGENT B0, `(.L_x_10897) ;  /* 0x0000018000007945 */ /* 0x000fe60003800200 */
[----:B--2---:R1:W5:Y:S01]  /*dc00*/  LD.E R5, desc[UR4][R102.64+0x188] ;  /* 0x0001880466057980 */ /* 0x004362000c101900 */
        /* <DEDUP_REMOVED lines=20> */
.L_x_10898:
[----:B------:R2:W-:Y:S04]  /*dd50*/  STS.128 [R104+0x8000], RZ ;  /* 0x008000ff68007388 */ /* 0x0005e80000000c00 */
[----:B------:R2:W-:Y:S02]  /*dd60*/  STS.128 [R104+0xa000], RZ ;  /* 0x00a000ff68007388 */ /* 0x0005e40000000c00 */
.L_x_10899:
[----:B------:R-:W-:Y:S05]  /*dd70*/  BSYNC.RECONVERGENT B0 ;  /* 0x0000000000007941 */ /* 0x000fea0003800200 */
.L_x_10897:
        /* <DEDUP_REMOVED lines=21> */
.L_x_10901:
[----:B------:R-:W-:Y:S05]  /*ded0*/  BSYNC.RECONVERGENT B0 ;  /* 0x0000000000007941 */ /* 0x000fea0003800200 */
.L_x_10900:
[----:B------:R1:W-:Y:S01]  /*dee0*/  @P2 STS.128 [R104+0x9000], RZ ;  /* 0x009000ff68002388 */ /* 0x0003e20000000c00 */
[----:B------:R-:W-:Y:S03]  /*def0*/  BSSY.RECONVERGENT B0, `(.L_x_10902) ;  /* 0x0000011000007945 */ /* 0x000fe60003800200 */
[----:B------:R1:W-:Y:S01]  /*df00*/  @P2 STS.128 [R104+0xb000], RZ ;  /* 0x00b000ff68002388 */ /* 0x0003e20000000c00 */
[----:B------:R-:W-:Y:S05]  /*df10*/  @P2 BRA `(.L_x_10903) ;  /* 0x0000000000382947 */ /* 0x000fea0003800000 */
[-C--:B-----5:R-:W-:Y:S02]  /*df20*/  ISETP.GE.AND P1, PT, R12, R155.reuse, PT ;  /* 0x0000009b0c00720c */ /* 0x0a0fe40003f26270 */
        /* <DEDUP_REMOVED lines=13> */
.L_x_10903:
[----:B------:R-:W-:Y:S05]  /*e000*/  BSYNC.RECONVERGENT B0 ;  /* 0x0000000000007941 */ /* 0x000fea0003800200 */
.L_x_10902:
        /* <DEDUP_REMOVED lines=18> */
.L_x_10905:
[----:B------:R-:W-:Y:S05]  /*e130*/  BSYNC.RECONVERGENT B0 ;  /* 0x0000000000007941 */ /* 0x000fea0003800200 */
.L_x_10904:
[----:B------:R-:W2:Y:S01]  /*e140*/  S2UR UR6, SR_CgaCtaId ;  /* 0x00000000000679c3 */ /* 0x000ea20000008800 */
        /* <DEDUP_REMOVED lines=8> */
[----:B-1----:R-:W-:Y:S01]  /*e1d0*/  LOP3.LUT R9, R60, 0x400, RZ, 0xc0, !PT ;  /* 0x000004003c097812 */ /* 0x002fe200078ec0ff */
[----:B------:R-:W0:Y:S01]  /*e1e0*/  LDGDEPBAR ;  /* 0x00000000000079af */ /* 0x000e220000000000 */
[----:B------:R-:W-:Y:S01]  /*e1f0*/  SEL R0, R0, 0xffffffe0, !P1 ;  /* 0xffffffe000007807 */ /* 0x000fe20004800000 */
[----:B------:R-:W-:Y:S01]  /*e200*/  BSSY.RECONVERGENT B1, `(.L_x_10906) ;  /* 0x0000105000017945 */ /* 0x000fe20003800200 */
[----:B------:R-:W-:Y:S01]  /*e210*/  SEL R4, R4, 0xffffffc0, !P2 ;  /* 0xffffffc004047807 */ /* 0x000fe20005000000 */
[----:B------:R-:W-:Y:S01]  /*e220*/  IMAD R2, R2, 0x2, R9 ;  /* 0x0000000202027824 */ /* 0x000fe200078e0209 */
[----:B------:R-:W-:-:S02]  /*e230*/  SHF.R.U32.HI R57, RZ, 0x2, R57 ;  /* 0x00000002ff397819 */ /* 0x000fc40000011639 */
[----:B------:R-:W-:Y:S02]  /*e240*/  ISETP.GT.AND P0, PT, R105, R148, PT ;  /* 0x000000946900720c */ /* 0x000fe40003f04270 */
[----:B-----5:R-:W-:Y:S02]  /*e250*/  IADD3 R7, PT, PT, R58, -R157, -R7 ;  /* 0x8000009d3a077210 */ /* 0x020fe40007ffe807 */
[----:B------:R-:W-:Y:S01]  /*e260*/  IADD3 R5, PT, PT, R5, R58, -R157 ;  /* 0x0000003a05057210 */ /* 0x000fe20007ffe89d */
[----:B--2---:R-:W-:-:S06]  /*e270*/  ULEA UR6, UR6, UR7, 0x18 ;  /* 0x0000000706067291 */ /* 0x004fcc000f8ec0ff */
[----:B------:R-:W-:Y:S01]  /*e280*/  LEA R139, R139, UR6, 0x1 ;  /* 0x000000068b8b7c11 */ /* 0x000fe2000f8e08ff */
[----:B------:R-:W-:Y:S02]  /*e290*/  VIADD R138, R2, UR6 ;  /* 0x00000006028a7c36 */ /* 0x000fe40008000000 */
[----:B------:R-:W-:Y:S02]  /*e2a0*/  LDSM.16.M88.4 R60, [R2+UR6+0x4000] ;  /* 0x00400006023c783b */ /* 0x000fe40008000200 */
[C-C-:B------:R-:W-:Y:S02]  /*e2b0*/  IMAD.IADD R137, R139.reuse, 0x1, R0.reuse ;  /* 0x000000018b897824 */ /* 0x140fe400078e0200 */
[----:B------:R-:W1:Y:S01]  /*e2c0*/  LDSM.16.M88.4 R24, [R139] ;  /* 0x000000008b18783b */ /* 0x000e620000000200 */
[C---:B------:R-:W-:Y:S02]  /*e2d0*/  IMAD.IADD R134, R138.reuse, 0x1, R0 ;  /* 0x000000018a867824 */ /* 0x040fe400078e0200 */
[--C-:B------:R-:W-:Y:S01]  /*e2e0*/  IMAD.IADD R136, R139, 0x1, R4.reuse ;  /* 0x000000018b887824 */ /* 0x100fe200078e0204 */
[----:B------:R-:W2:Y:S01]  /*e2f0*/  LDSM.16.M88.4 R44, [R2+UR6+0x4800] ;  /* 0x00480006022c783b */ /* 0x000ea20008000200 */
[----:B------:R-:W-:-:S02]  /*e300*/  IMAD.IADD R133, R138, 0x1, R4 ;  /* 0x000000018a857824 */ /* 0x000fc400078e0204 */
[C---:B------:R-:W-:Y:S01]  /*e310*/  IMAD.IADD R135, R0.reuse, 0x1, R136 ;  /* 0x0000000100877824 */ /* 0x040fe200078e0288 */
[----:B------:R-:W2:Y:S01]  /*e320*/  LDSM.16.M88.4 R36, [R2+UR6+0x5000] ;  /* 0x005000060224783b */ /* 0x000ea20008000200 */
[----:B------:R-:W-:-:S03]  /*e330*/  IMAD.IADD R132, R0, 0x1, R133 ;  /* 0x0000000100847824 */ /* 0x000fc600078e0285 */
[----:B------:R-:W2:Y:S04]  /*e340*/  LDSM.16.M88.4 R16, [R2+UR6+0x5800] ;  /* 0x005800060210783b */ /* 0x000ea80008000200 */
[----:B------:R-:W-:Y:S04]  /*e350*/  LDSM.16.M88.4 R80, [R137] ;  /* 0x000000008950783b */ /* 0x000fe80000000200 */
[----:B------:R-:W2:Y:S04]  /*e360*/  LDSM.16.M88.4 R68, [R134+0x4000] ;  /* 0x004000008644783b */ /* 0x000ea80000000200 */
[----:B------:R-:W2:Y:S04]  /*e370*/  LDSM.16.M88.4 R28, [R134+0x4800] ;  /* 0x00480000861c783b */ /* 0x000ea80000000200 */
[----:B------:R-:W2:Y:S04]  /*e380*/  LDSM.16.M88.4 R88, [R134+0x5000] ;  /* 0x005000008658783b */ /* 0x000ea80000000200 */
[----:B------:R-:W2:Y:S04]  /*e390*/  LDSM.16.M88.4 R84, [R134+0x5800] ;  /* 0x005800008654783b */ /* 0x000ea80000000200 */
[----:B---3--:R-:W-:Y:S01]  /*e3a0*/  LDSM.16.M88.4 R8, [R136] ;  /* 0x000000008808783b */ /* 0x008fe20000000200 */
[C---:B-1----:R-:W-:Y:S03]  /*e3b0*/  HMMA.16816.F32.BF16 R64, R24.reuse, R60, RZ ;  /* 0x0000003c1840723c */ /* 0x042fe600000418ff */
[----:B----4-:R-:W1:Y:S04]  /*e3c0*/  LDSM.16.M88.4 R20, [R133+0x4000] ;  /* 0x004000008514783b */ /* 0x010e680000000200 */
[----:B------:R-:W-:Y:S01]  /*e3d0*/  LDSM.16.M88.4 R72, [R133+0x5000] ;  /* 0x005000008548783b */ /* 0x000fe20000000200 */
[C---:B------:R-:W-:Y:S03]  /*e3e0*/  HMMA.16816.F32.BF16 R60, R24.reuse, R62, RZ ;  /* 0x0000003e183c723c */ /* 0x040fe600000418ff */
[----:B------:R-:W-:Y:S04]  /*e3f0*/  LDSM.16.M88.4 R76, [R135] ;  /* 0x00000000874c783b */ /* 0x000fe80000000200 */
[----:B------:R-:W-:Y:S01]  /*e400*/  LDSM.16.M88.4 R92, [R137+0x2000] ;  /* 0x00200000895c783b */ /* 0x000fe20000000200 */
[C---:B--2---:R-:W-:Y:S03]  /*e410*/  HMMA.16816.F32.BF16 R52, R24.reuse, R44, RZ ;  /* 0x0000002c1834723c */ /* 0x044fe600000418ff */
[----:B------:R-:W-:Y:S05]  /*e420*/  LDSM.16.M88.4 R96, [R134+0x7800] ;  /* 0x007800008660783b */ /* 0x000fea0000000200 */
        /* <DEDUP_REMOVED lines=29> */
[----:B------:R-:W-:Y:S01]  /*e600*/  HMMA.16816.F32.BF16 R24, R8, R70, R24 ;  /* 0x000000460818723c */ /* 0x000fe20000041818 */
[----:B------:R-:W3:Y:S04]  /*e610*/  LDSM.16.M88.4 R8, [R2+UR6+0x6800] ;  /* 0x006800060208783b */ /* 0x000ee80008000200 */
[----:B------:R-:W3:Y:S03]  /*e620*/  LDSM.16.M88.4 R68, [R2+UR6+0x7000] ;  /* 0x007000060244783b */ /* 0x000ee60008000200 */
[C---:B----4-:R-:W-:Y:S08]  /*e630*/  HMMA.16816.F32.BF16 R64, R76.reuse, R28, R64 ;  /* 0x0000001c4c40723c */ /* 0x050ff00000041840 */
[C---:B------:R-:W-:Y:S01]  /*e640*/  HMMA.16816.F32.BF16 R60, R76.reuse, R30, R60 ;  /* 0x0000001e4c3c723c */ /* 0x040fe2000004183c */
[----:B------:R4:W3:Y:S07]  /*e650*/  LDSM.16.M88.4 R28, [R2+UR6+0x7800] ;  /* 0x00780006021c783b */ /* 0x0008ee0008000200 */
[C---:B-1----:R-:W-:Y:S08]  /*e660*/  HMMA.16816.F32.BF16 R52, R76.reuse, R20, R52 ;  /* 0x000000144c34723c */ /* 0x042ff00000041834 */
[C---:B------:R-:W-:Y:S01]  /*e670*/  HMMA.16816.F32.BF16 R44, R76.reuse, R22, R44 ;  /* 0x000000164c2c723c */ /* 0x040fe2000004182c */
[----:B------:R-:W1:Y:S07]  /*e680*/  LDSM.16.M88.4 R20, [R134+0x6000] ;  /* 0x006000008614783b */ /* 0x000e6e0000000200 */
[----:B--2---:R-:W-:Y:S03]  /*e690*/  HMMA.16816.F32.BF16 R40, R76, R16, R40 ;  /* 0x000000104c28723c */ /* 0x004fe60000041828 */
[----:B----4-:R-:W-:-:S04]  /*e6a0*/  LOP3.LUT R2, R57, 0x7, RZ, 0xc0, !PT ;  /* 0x0000000739027812 */ /* 0x010fc800078ec0ff */
[----:B------:R-:W-:Y:S01]  /*e6b0*/  LOP3.LUT R59, R2, 0x1f0, R59, 0xf8, !PT ;  /* 0x000001f0023b7812 */ /* 0x000fe200078ef83b */
[----:B------:R-:W-:Y:S01]  /*e6c0*/  HMMA.16816.F32.BF16 R36, R76, R18, R36 ;  /* 0x000000124c24723c */ /* 0x000fe20000041824 */
[----:B------:R-:W2:Y:S03]  /*e6d0*/  LDSM.16.M88.4 R16, [R134+0x6800] ;  /* 0x006800008610783b */ /* 0x000ea60000000200 */
[----:B------:R-:W-:-:S04]  /*e6e0*/  IMAD.IADD R2, R156, 0x1, R59 ;  /* 0x000000019c027824 */ /* 0x000fc800078e023b */
[C---:B------:R-:W-:Y:S01]  /*e6f0*/  IMAD.IADD R163, R2.reuse, 0x1, R7 ;  /* 0x0000000102a37824 */ /* 0x040fe200078e0207 */
[C---:B---3--:R-:W-:Y:S05]  /*e700*/  HMMA.16816.F32.BF16 R52, R88.reuse, R8, R52 ;  /* 0x000000085834723c */ /* 0x048fea0000041834 */
[----:B------:R-:W-:Y:S01]  /*e710*/  IMAD.IADD R5, R2, 0x1, R5 ;  /* 0x0000000102057824 */ /* 0x000fe200078e0205 */
[----:B------:R-:W-:Y:S02]  /*e720*/  VIMNMX R165, PT, PT, RZ, R163, !PT ;  /* 0x000000a3ffa57248 */ /* 0x000fe40007fe0100 */
[----:B------:R-:W-:Y:S02]  /*e730*/  VIADDMNMX R163, R163, 0x8, RZ, !PT ;  /* 0x00000008a3a37846 */ /* 0x000fe400078001ff */
[C-C-:B------:R-:W-:Y:S01]  /*e740*/  VIADDMNMX R164, R5.reuse, 0x1, R58.reuse, PT ;  /* 0x0000000105a47846 */ /* 0x140fe2000380013a */
[----:B------:R-:W-:Y:S01]  /*e750*/  HMMA.16816.F32.BF16 R44, R88, R10, R44 ;  /* 0x0000000a582c723c */ /* 0x000fe2000004182c */
[----:B------:R-:W3:Y:S02]  /*e760*/  LDSM.16.M88.4 R8, [R134+0x7000] ;  /* 0x007000008608783b */ /* 0x000ee40000000200 */
[----:B------:R-:W-:-:S05]  /*e770*/  VIADDMNMX R162, R5, 0x9, R58, PT ;  /* 0x0000000905a27846 */ /* 0x000fca000380013a */
[C---:B------:R-:W-:Y:S08]  /*e780*/  HMMA.16816.F32.BF16 R32, R76.reuse, R80, R32 ;  /* 0x000000504c20723c */ /* 0x040ff00000041820 */
[----:B------:R-:W-:Y:S01]  /*e790*/  HMMA.16816.F32.BF16 R24, R76, R82, R24 ;  /* 0x000000524c18723c */ /* 0x000fe20000041818 */
[----:B------:R-:W4:Y:S04]  /*e7a0*/  LDSM.16.M88.4 R80, [R133+0x6000] ;  /* 0x006000008550783b */ /* 0x000f280000000200 */
[----:B------:R-:W4:Y:S03]  /*e7b0*/  LDSM.16.M88.4 R76, [R133+0x6800] ;  /* 0x00680000854c783b */ /* 0x000f260000000200 */
        /* <DEDUP_REMOVED lines=9> */
[----:B------:R-:W4:Y:S03]  /*e850*/  LDSM.16.M88.4 R24, [R132+0x6000] ;  /* 0x006000008418783b */ /* 0x000f260000000200 */
        /* <DEDUP_REMOVED lines=11> */
[----:B------:R-:W-:Y:S08]  /*e910*/  HMMA.16816.F32.BF16 R88, R92, R98, R88 ;  /* 0x000000625c58723c */ /* 0x000ff00000041858 */
[C---:B----4-:R-:W-:Y:S08]  /*e920*/  HMMA.16816.F32.BF16 R64, R84.reuse, R80, R64 ;  /* 0x000000505440723c */ /* 0x050ff00000041840 */
        /* <DEDUP_REMOVED lines=30> */
.L_x_10909:
        /* <DEDUP_REMOVED lines=60> */
.L_x_10910:
[----:B------:R-:W-:Y:S05]  /*eed0*/  BSYNC.RECONVERGENT B0 ;  /* 0x0000000000007941 */ /* 0x000fea0003800200 */
.L_x_10908:
        /* <DEDUP_REMOVED lines=55> */
.L_x_10907:
[----:B------:R-:W-:Y:S05]  /*f250*/  BSYNC.RECONVERGENT B1 ;  /* 0x0000000000017941 */ /* 0x000fea0003800200 */
.L_x_10906:
[----:B------:R-:W3:Y:S01]  /*f260*/  LD.E R114, desc[UR4][R102.64+0xdc] ;  /* 0x0000dc0466727980 */ /* 0x000ee2000c101900 */
[----:B------:R-:W-:Y:S01]  /*f270*/  IMAD.IADD R143, R49, 0x1, R6 ;  /* 0x00000001318f7824 */ /* 0x000fe200078e0206 */
[----:B------:R-:W-:Y:S01]  /*f280*/  BSSY B2, `(.L_x_10911) ;  /* 0x00004cc000027945 */ /* 0x000fe20003800000 */
[----:B------:R-:W1:Y:S03]  /*f290*/  S2R R166, SR_TID.X ;  /* 0x0000000000a67919 */ /* 0x000e660000002100 */
[----:B------:R-:W-:-:S05]  /*f2a0*/  LEA R143, R143, UR6, 0x1 ;  /* 0x000000068f8f7c11 */ /* 0x000fca000f8e08ff */
[--C-:B------:R-:W-:Y:S01]  /*f2b0*/  IMAD.IADD R141, R4, 0x1, R143.reuse ;  /* 0x00000001048d7824 */ /* 0x100fe200078e028f */
[----:B------:R-:W-:Y:S01]  /*f2c0*/  LDSM.16.MT88.4 R92, [R143+0x8000] ;  /* 0x008000008f5c783b */ /* 0x000fe20000004200 */
[C---:B------:R-:W-:Y:S02]  /*f2d0*/  IMAD.IADD R142, R0.reuse, 0x1, R143 ;  /* 0x00000001008e7824 */ /* 0x040fe400078e028f */
[----:B------:R-:W-:Y:S01]  /*f2e0*/  IMAD.IADD R140, R0, 0x1, R141 ;  /* 0x00000001008c7824 */ /* 0x000fe200078e028d */
[----:B------:R-:W-:Y:S04]  /*f2f0*/  LDSM.16.MT88.4 R56, [R141+0xa000] ;  /* 0x00a000008d38783b */ /* 0x000fe80000004200 */
[----:B------:R-:W-:Y:S04]  /*f300*/  LDSM.16.MT88.4 R68, [R140+0x8000] ;  /* 0x008000008c44783b */ /* 0x000fe80000004200 */
[----:B------:R-:W-:Y:S04]  /*f310*/  LDSM.16.MT88.4 R84, [R142+0x8000] ;  /* 0x008000008e54783b */ /* 0x000fe80000004200 */
[----:B------:R-:W-:Y:S01]  /*f320*/  LDSM.16.MT88.4 R76, [R141+0x8000] ;  /* 0x008000008d4c783b */ /* 0x000fe20000004200 */
[----:B-1----:R-:W-:-:S05]  /*f330*/  IMAD.SHL.U32 R124, R166, 0x2, RZ ;  /* 0x00000002a67c7824 */ /* 0x002fca00078e00ff */
[----:B------:R-:W-:-:S05]  /*f340*/  LOP3.LUT R124, R124, 0x6, RZ, 0xc0, !PT ;  /* 0x000000067c7c7812 */ /* 0x000fca00078ec0ff */
[----:B------:R-:W-:-:S04]  /*f350*/  IMAD R21, R105, 0x40, R124 ;  /* 0x0000004069157824 */ /* 0x000fc800078e027c */
[C---:B--2---:R-:W-:Y:S01]  /*f360*/  VIADD R2, R21.reuse, 0x1 ;  /* 0x0000000115027836 */ /* 0x044fe20000000000 */
[CC--:B------:R-:W-:Y:S01]  /*f370*/  ISETP.GE.AND P3, PT, R21.reuse, R165.reuse, PT ;  /* 0x000000a51500720c */ /* 0x0c0fe20003f66270 */
[C---:B------:R-:W-:Y:S01]  /*f380*/  VIADD R7, R21.reuse, 0x8 ;  /* 0x0000000815077836 */ /* 0x040fe20000000000 */
[CC--:B------:R-:W-:Y:S01]  /*f390*/  ISETP.GE.AND P6, PT, R21.reuse, R164.reuse, PT ;  /* 0x000000a41500720c */ /* 0x0c0fe20003fc6270 */
[C---:B------:R-:W-:Y:S01]  /*f3a0*/  VIADD R19, R21.reuse, 0x9 ;  /* 0x0000000915137836 */ /* 0x040fe20000000000 */
[CC--:B------:R-:W-:Y:S01]  /*f3b0*/  ISETP.GE.AND P2, PT, R2.reuse, R165.reuse, PT ;  /* 0x000000a50200720c */ /* 0x0c0fe20003f46270 */
[C---:B------:R-:W-:Y:S01]  /*f3c0*/  VIADD R16, R21.reuse, 0x10 ;  /* 0x0000001015107836 */ /* 0x040fe20000000000 */
[-C--:B------:R-:W-:Y:S01]  /*f3d0*/  ISETP.GE.AND P5, PT, R2, R164.reuse, PT ;  /* 0x000000a40200720c */ /* 0x080fe20003fa6270 */
[----:B------:R-:W-:Y:S01]  /*f3e0*/  VIADD R14, R21, 0x11 ;  /* 0x00000011150e7836 */ /* 0x000fe20000000000 */
[----:B------:R-:W-:Y:S01]  /*f3f0*/  FSEL R28, R65, -INF , P2 ;  /* 0xff800000411c7808 */ /* 0x000fe20001000000 */
[----:B------:R-:W-:Y:S01]  /*f400*/  VIADD R12, R21, 0x18 ;  /* 0x00000018150c7836 */ /* 0x000fe20000000000 */
[-C--:B------:R-:W-:Y:S01]  /*f410*/  ISETP.GE.AND P2, PT, R7, R165.reuse, PT ;  /* 0x000000a50700720c */ /* 0x080fe20003f46270 */
[C---:B------:R-:W-:Y:S01]  /*f420*/  VIADD R10, R21.reuse, 0x19 ;  /* 0x00000019150a7836 */ /* 0x040fe20000000000 */
[----:B------:R-:W-:Y:S01]  /*f430*/  FSEL R28, R28, -INF , !P5 ;  /* 0xff8000001c1c7808 */ /* 0x000fe20006800000 */
[----:B------:R-:W-:Y:S01]  /*f440*/  VIADD R9, R21, 0x20 ;  /* 0x0000002015097836 */ /* 0x000fe20000000000 */
[-C--:B------:R-:W-:Y:S01]  /*f450*/  ISETP.GE.AND P5, PT, R19, R165.reuse, PT ;  /* 0x000000a51300720c */ /* 0x080fe20003fa6270 */
[C---:B------:R-:W-:Y:S01]  /*f460*/  VIADD R3, R21.reuse, 0x21 ;  /* 0x0000002115037836 */ /* 0x040fe20000000000 */
[----:B------:R-:W-:Y:S01]  /*f470*/  FSEL R48, R60, -INF , P2 ;  /* 0xff8000003c307808 */ /* 0x000fe20001000000 */
[----:B------:R-:W-:Y:S01]  /*f480*/  VIADD R8, R21, 0x28 ;  /* 0x0000002815087836 */ /* 0x000fe20000000000 */
[----:B------:R-:W-:Y:S01]  /*f490*/  ISETP.GE.AND P2, PT, R19, R164, PT ;  /* 0x000000a41300720c */ /* 0x000fe20003f46270 */
[----:B------:R-:W-:Y:S01]  /*f4a0*/  VIADD R11, R21, 0x29 ;  /* 0x00000029150b7836 */ /* 0x000fe20000000000 */
[----:B------:R-:W-:Y:S01]  /*f4b0*/  FSEL R26, R61, -INF , P5 ;  /* 0xff8000003d1a7808 */ /* 0x000fe20002800000 */
[C---:B------:R-:W-:Y:S01]  /*f4c0*/  VIADD R13, R21.reuse, 0x30 ;  /* 0x00000030150d7836 */ /* 0x040fe20000000000 */
[-C--:B------:R-:W-:Y:S01]  /*f4d0*/  ISETP.GE.AND P5, PT, R16, R165.reuse, PT ;  /* 0x000000a51000720c */ /* 0x080fe20003fa6270 */
[C---:B------:R-:W-:Y:S01]  /*f4e0*/  VIADD R15, R21.reuse, 0x31 ;  /* 0x00000031150f7836 */ /* 0x040fe20000000000 */
[----:B------:R-:W-:Y:S01]  /*f4f0*/  FSEL R26, R26, -INF , !P2 ;  /* 0xff8000001a1a7808 */ /* 0x000fe20005000000 */
[----:B------:R-:W-:Y:S01]  /*f500*/  VIADD R17, R21, 0x38 ;  /* 0x0000003815117836 */ /* 0x000fe20000000000 */
[----:B------:R-:W-:-:S02]  /*f510*/  ISETP.GE.AND P2, PT, R14, R165, PT ;  /* 0x000000a50e00720c */ /* 0x000fc40003f46270 */
[C---:B------:R-:W-:Y:S02]  /*f520*/  ISETP.GE.AND P4, PT, R2.reuse, R163, PT ;  /* 0x000000a30200720c */ /* 0x040fe40003f86270 */
[----:B------:R-:W-:Y:S02]  /*f530*/  ISETP.GE.AND P0, PT, R2, R162, PT ;  /* 0x000000a20200720c */ /* 0x000fe40003f06270 */
[----:B------:R-:W-:Y:S02]  /*f540*/  FSEL R30, R52, -INF , P5 ;  /* 0xff800000341e7808 */ /* 0x000fe40002800000 */
[----:B------:R-:W-:Y:S02]  /*f550*/  ISETP.GE.AND P5, PT, R14, R164, PT ;  /* 0x000000a40e00720c */ /* 0x000fe40003fa6270 */
[----:B------:R-:W-:Y:S02]  /*f560*/  FSEL R2, R53, -INF , P2 ;  /* 0xff80000035027808 */ /* 0x000fe40001000000 */
[----:B------:R-:W-:-:S02]  /*f570*/  FSEL R5, R64, -INF , P3 ;  /* 0xff80000040057808 */ /* 0x000fc40001800000 */
[-C--:B------:R-:W-:Y:S02]  /*f580*/  ISETP.GE.AND P2, PT, R12, R165.reuse, PT ;  /* 0x000000a50c00720c */ /* 0x080fe40003f46270 */
[----:B------:R-:W-:Y:S02]  /*f590*/  FSEL R2, R2, -INF , !P5 ;  /* 0xff80000002027808 */ /* 0x000fe40006800000 */
[----:B------:R-:W-:Y:S02]  /*f5a0*/  ISETP.GE.AND P5, PT, R10, R165, PT ;  /* 0x000000a50a00720c */ /* 0x000fe40003fa6270 */
[----:B------:R-:W-:Y:S02]  /*f5b0*/  FSEL R5, R5, -INF , !P6 ;  /* 0xff80000005057808 */ /* 0x000fe40007000000 */
[----:B------:R-:W-:Y:S02]  /*f5c0*/  ISETP.GE.AND P6, PT, R7, R164, PT ;  /* 0x000000a40700720c */ /* 0x000fe40003fc6270 */
[----:B------:R-:W-:-:S02]  /*f5d0*/  FSEL R24, R44, -INF , P2 ;  /* 0xff8000002c187808 */ /* 0x000fc40001000000 */
[-C--:B------:R-:W-:Y:S02]  /*f5e0*/  ISETP.GE.AND P2, PT, R10, R164.reuse, PT ;  /* 0x000000a40a00720c */ /* 0x080fe40003f46270 */
[----:B------:R-:W-:Y:S02]  /*f5f0*/  FSEL R18, R45, -INF , P5 ;  /* 0xff8000002d127808 */ /* 0x000fe40002800000 */
[----:B------:R-:W-:Y:S02]  /*f600*/  FSEL R48, R48, -INF , !P6 ;  /* 0xff80000030307808 */ /* 0x000fe40007000000 */
[----:B------:R-:W-:Y:S02]  /*f610*/  ISETP.GE.AND P6, PT, R16, R164, PT ;  /* 0x000000a41000720c */ /* 0x000fe40003fc6270 */
[----:B------:R-:W-:Y:S02]  /*f620*/  ISETP.GE.AND P5, PT, R9, R165, PT ;  /* 0x000000a50900720c */ /* 0x000fe40003fa6270 */
[----:B------:R-:W-:-:S02]  /*f630*/  FSEL R18, R18, -INF , !P2 ;  /* 0xff80000012127808 */ /* 0x000fc40005000000 */
[C---:B------:R-:W-:Y:S02]  /*f640*/  ISETP.GE.AND P2, PT, R3.reuse, R165, PT ;  /* 0x000000a50300720c */ /* 0x040fe40003f46270 */
[----:B------:R-:W-:Y:S02]  /*f650*/  FSEL R30, R30, -INF , !P6 ;  /* 0xff8000001e1e7808 */ /* 0x000fe40007000000 */
        /* <DEDUP_REMOVED lines=15> */
[----:B------:R-:W-:-:S02]  /*f750*/  ISETP.GE.AND P1, PT, R21, R163, PT ;  /* 0x000000a31500720c */ /* 0x000fc40003f26270 */
[C---:B------:R-:W-:Y:S01]  /*f760*/  ISETP.GE.AND P3, PT, R21.reuse, R162, PT ;  /* 0x000000a21500720c */ /* 0x040fe20003f66270 */
[----:B------:R-:W-:Y:S01]  /*f770*/  VIADD R21, R21, 0x39 ;  /* 0x0000003915157836 */ /* 0x000fe20000000000 */
[----:B------:R-:W-:Y:S02]  /*f780*/  FSEL R128, R36, -INF , !P6 ;  /* 0xff80000024807808 */ /* 0x000fe40007000000 */
[----:B------:R-:W-:Y:S02]  /*f790*/  FSEL R122, R37, -INF , !P2 ;  /* 0xff800000257a7808 */ /* 0x000fe40005000000 */
[----:B------:R-:W-:Y:S02]  /*f7a0*/  ISETP.GE.AND P6, PT, R13, R164, PT ;  /* 0x000000a40d00720c */ /* 0x000fe40003fc6270 */
[----:B------:R-:W-:Y:S02]  /*f7b0*/  ISETP.GE.AND P2, PT, R15, R165, PT ;  /* 0x000000a50f00720c */ /* 0x000fe40003f46270 */
[----:B------:R-:W-:-:S02]  /*f7c0*/  FSEL R32, R32, -INF , P5 ;  /* 0xff80000020207808 */ /* 0x000fc40002800000 */
[----:B------:R-:W-:Y:S02]  /*f7d0*/  FSEL R33, R33, -INF , P2 ;  /* 0xff80000021217808 */ /* 0x000fe40001000000 */
[----:B------:R-:W-:Y:S02]  /*f7e0*/  FSEL R121, R32, -INF , !P6 ;  /* 0xff80000020797808 */ /* 0x000fe40007000000 */
[-C--:B------:R-:W-:Y:S02]  /*f7f0*/  ISETP.GE.AND P2, PT, R17, R165.reuse, PT ;  /* 0x000000a51100720c */ /* 0x080fe40003f46270 */
[----:B------:R-:W-:Y:S02]  /*f800*/  ISETP.GE.AND P6, PT, R21, R165, PT ;  /* 0x000000a51500720c */ /* 0x000fe40003fc6270 */
[----:B------:R-:W-:Y:S02]  /*f810*/  FSEL R88, R88, -INF , P2 ;  /* 0xff80000058587808 */ /* 0x000fe40001000000 */
[----:B------:R-:W-:-:S02]  /*f820*/  FSEL R89, R89, -INF , P6 ;  /* 0xff80000059597808 */ /* 0x000fc40003000000 */
[CC--:B------:R-:W-:Y:S02]  /*f830*/  ISETP.GE.AND P2, PT, R7.reuse, R163.reuse, PT ;  /* 0x000000a30700720c */ /* 0x0c0fe40003f46270 */
[-C--:B------:R-:W-:Y:S02]  /*f840*/  ISETP.GE.AND P6, PT, R7, R162.reuse, PT ;  /* 0x000000a20700720c */ /* 0x080fe40003fc6270 */
[----:B------:R-:W-:Y:S02]  /*f850*/  FSEL R7, R66, -INF , P1 ;  /* 0xff80000042077808 */ /* 0x000fe40000800000 */
[----:B------:R-:W-:Y:S02]  /*f860*/  ISETP.GE.AND P1, PT, R19, R163, PT ;  /* 0x000000a31300720c */ /* 0x000fe40003f26270 */
[----:B------:R-:W-:Y:S02]  /*f870*/  FSEL R7, R7, -INF , !P3 ;  /* 0xff80000007077808 */ /* 0x000fe40005800000 */
[----:B------:R-:W-:-:S02]  /*f880*/  ISETP.GE.AND P3, PT, R19, R162, PT ;  /* 0x000000a21300720c */ /* 0x000fc40003f66270 */
[----:B------:R-:W-:Y:S02]  /*f890*/  FMNMX3.FTZ R19, R5, R28, R48, !PT ;  /* 0x0000001c05137276 */ /* 0x000fe40007810030 */
[----:B------:R-:W-:Y:S02]  /*f8a0*/  ISETP.GE.AND P5, PT, R15, R164, PT ;  /* 0x000000a40f00720c */ /* 0x000fe40003fa6270 */
[----:B------:R-:W-:Y:S02]  /*f8b0*/  FMNMX3.FTZ R19, R19, R26, R30, !PT ;  /* 0x0000001a13137276 */ /* 0x000fe4000781001e */
[----:B------:R-:W-:Y:S02]  /*f8c0*/  FSEL R117, R33, -INF , !P5 ;  /* 0xff80000021757808 */ /* 0x000fe40006800000 */
[----:B------:R-:W-:Y:S02]  /*f8d0*/  ISETP.GE.AND P5, PT, R17, R164, PT ;  /* 0x000000a41100720c */ /* 0x000fe40003fa6270 */
[----:B------:R-:W-:-:S02]  /*f8e0*/  FMNMX3.FTZ R19, R19, R2, R24, !PT ;  /* 0x0000000213137276 */ /* 0x000fc40007810018 */
[----:B------:R-:W-:Y:S02]  /*f8f0*/  FSEL R116, R88, -INF , !P5 ;  /* 0xff80000058747808 */ /* 0x000fe40006800000 */
[----:B------:R-:W-:Y:S02]  /*f900*/  FSEL R22, R67, -INF , P4 ;  /* 0xff80000043167808 */ /* 0x000fe40002000000 */
[----:B------:R-:W-:Y:S02]  /*f910*/  FMNMX3.FTZ R19, R19, R18, R130, !PT ;  /* 0x0000001213137276 */ /* 0x000fe40007810082 */
[----:B------:R-:W-:Y:S02]  /*f920*/  ISETP.GE.AND P5, PT, R21, R164, PT ;  /* 0x000000a41500720c */ /* 0x000fe40003fa6270 */
[----:B------:R-:W-:Y:S02]  /*f930*/  FSEL R22, R22, -INF , !P0 ;  /* 0xff80000016167808 */ /* 0x000fe40004000000 */
[----:B------:R-:W-:-:S02]  /*f940*/  FSEL R20, R62, -INF , P2 ;  /* 0xff8000003e147808 */ /* 0x000fc40001000000 */
[----:B------:R-:W-:Y:S02]  /*f950*/  FMNMX3.FTZ R19, R19, R126, R128, !PT ;  /* 0x0000007e13137276 */ /* 0x000fe40007810080 */
[----:B------:R-:W-:Y:S02]  /*f960*/  FSEL R119, R89, -INF , !P5 ;  /* 0xff80000059777808 */ /* 0x000fe40006800000 */
[CC--:B------:R-:W-:Y:S02]  /*f970*/  ISETP.GE.AND P0, PT, R14.reuse, R163.reuse, PT ;  /* 0x000000a30e00720c */ /* 0x0c0fe40003f06270 */
[----:B------:R-:W-:Y:S02]  /*f980*/  ISETP.GE.AND P2, PT, R14, R162, PT ;  /* 0x000000a20e00720c */ /* 0x000fe40003f46270 */
[----:B------:R-:W-:Y:S02]  /*f990*/  ISETP.GE.AND P5, PT, R16, R163, PT ;  /* 0x000000a31000720c */ /* 0x000fe40003fa6270 */
[----:B------:R-:W-:-:S02]  /*f9a0*/  FSEL R14, R63, -INF , P1 ;  /* 0xff8000003f0e7808 */ /* 0x000fc40000800000 */
[----:B------:R-:W-:Y:S02]  /*f9b0*/  FSEL R20, R20, -INF , !P6 ;  /* 0xff80000014147808 */ /* 0x000fe40007000000 */
[----:B------:R-:W-:Y:S02]  /*f9c0*/  FMNMX3.FTZ R19, R19, R122, R121, !PT ;  /* 0x0000007a13137276 */ /* 0x000fe40007810079 */
[-C--:B------:R-:W-:Y:S02]  /*f9d0*/  ISETP.GE.AND P4, PT, R16, R162.reuse, PT ;  /* 0x000000a21000720c */ /* 0x080fe40003f86270 */
[C---:B------:R-:W-:Y:S02]  /*f9e0*/  ISETP.GE.AND P1, PT, R12.reuse, R163, PT ;  /* 0x000000a30c00720c */ /* 0x040fe40003f26270 */
[----:B------:R-:W-:Y:S02]  /*f9f0*/  ISETP.GE.AND P6, PT, R12, R162, PT ;  /* 0x000000a20c00720c */ /* 0x000fe40003fc6270 */
[----:B------:R-:W-:-:S02]  /*fa00*/  FSEL R14, R14, -INF , !P3 ;  /* 0xff8000000e0e7808 */ /* 0x000fc40005800000 */
[----:B------:R-:W-:Y:S02]  /*fa10*/  FSEL R16, R54, -INF , P5 ;  /* 0xff80000036107808 */ /* 0x000fe40002800000 */
[----:B------:R-:W-:Y:S02]  /*fa20*/  FSEL R12, R55, -INF , P0 ;  /* 0xff800000370c7808 */ /* 0x000fe40000000000 */
[C---:B------:R-:W-:Y:S02]  /*fa30*/  ISETP.GE.AND P3, PT, R10.reuse, R163, PT ;  /* 0x000000a30a00720c */ /* 0x040fe40003f66270 */
[----:B------:R-:W-:Y:S02]  /*fa40*/  ISETP.GE.AND P5, PT, R10, R162, PT ;  /* 0x000000a20a00720c */ /* 0x000fe40003fa6270 */
[----:B------:R-:W-:Y:S02]  /*fa50*/  FMNMX3.FTZ R10, R19, R117, R116, !PT ;  /* 0x00000075130a7276 */ /* 0x000fe40007810074 */
[----:B------:R-:W-:-:S02]  /*fa60*/  FSEL R12, R12, -INF , !P2 ;  /* 0xff8000000c0c7808 */ /* 0x000fc40005000000 */
[----:B------:R-:W-:Y:S02]  /*fa70*/  FSEL R46, R46, -INF , P1 ;  /* 0xff8000002e2e7808 */ /* 0x000fe40000800000 */
[CC--:B------:R-:W-:Y:S02]  /*fa80*/  ISETP.GE.AND P2, PT, R3.reuse, R163.reuse, PT ;  /* 0x000000a30300720c */ /* 0x0c0fe40003f46270 */
[----:B------:R-:W-:Y:S02]  /*fa90*/  ISETP.GE.AND P1, PT, R3, R162, PT ;  /* 0x000000a20300720c */ /* 0x000fe40003f26270 */
[----:B------:R-:W-:Y:S02]  /*faa0*/  FMNMX.FTZ R3, R119, R10, !PT ;  /* 0x0000000a77037209 */ /* 0x000fe40007810000 */
[----:B------:R-:W-:Y:S02]  /*fab0*/  FSEL R16, R16, -INF , !P4 ;  /* 0xff80000010107808 */ /* 0x000fe40006000000 */
[C---:B------:R-:W-:Y:S01]  /*fac0*/  ISETP.GE.AND P0, PT, R9.reuse, R163, PT ;  /* 0x000000a30900720c */ /* 0x040fe20003f06270 */
[----:B------:R-:W1:Y:S01]  /*fad0*/  SHFL.BFLY PT, R32, R3, 0x2, 0x1f ;  /* 0x0c401f0003207f89 */ /* 0x000e6200000e0000 */
[----:B------:R-:W-:-:S02]  /*fae0*/  ISETP.GE.AND P4, PT, R9, R162, PT ;  /* 0x000000a20900720c */ /* 0x000fc40003f86270 */
[----:B------:R-:W-:Y:S02]  /*faf0*/  FMNMX3.FTZ R9, R7, R22, R20, !PT ;  /* 0x0000001607097276 */ /* 0x000fe40007810014 */
[----:B------:R-:W-:Y:S02]  /*fb00*/  FSEL R47, R47, -INF , P3 ;  /* 0xff8000002f2f7808 */ /* 0x000fe40001800000 */
[----:B------:R-:W-:Y:S02]  /*fb10*/  FSEL R10, R46, -INF , !P6 ;  /* 0xff8000002e0a7808 */ /* 0x000fe40007000000 */
[----:B------:R-:W-:Y:S02]  /*fb20*/  ISETP.GE.AND P3, PT, R8, R163, PT ;  /* 0x000000a30800720c */ /* 0x000fe40003f66270 */
[----:B------:R-:W-:Y:S02]  /*fb30*/  FSEL R42, R42, -INF , P0 ;  /* 0xff8000002a2a7808 */ /* 0x000fe40000000000 */
[----:B------:R-:W-:-:S02]  /*fb40*/  FMNMX3.FTZ R9, R9, R14, R16, !PT ;  /* 0x0000000e09097276 */ /* 0x000fc40007810010 */
[----:B------:R-:W-:Y:S02]  /*fb50*/  FSEL R43, R43, -INF , P2 ;  /* 0xff8000002b2b7808 */ /* 0x000fe40001000000 */
[----:B------:R-:W-:Y:S02]  /*fb60*/  ISETP.GE.AND P6, PT, R8, R162, PT ;  /* 0x000000a20800720c */ /* 0x000fe40003fc6270 */
[-C--:B------:R-:W-:Y:S02]  /*fb70*/  ISETP.GE.AND P0, PT, R11, R163.reuse, PT ;  /* 0x000000a30b00720c */ /* 0x080fe40003f06270 */
[----:B------:R-:W-:Y:S02]  /*fb80*/  FSEL R8, R47, -INF , !P5 ;  /* 0xff8000002f087808 */ /* 0x000fe40006800000 */
[----:B------:R-:W-:Y:S02]  /*fb90*/  FSEL R172, R42, -INF , !P4 ;  /* 0xff8000002aac7808 */ /* 0x000fe40006000000 */
[----:B------:R-:W-:-:S02]  /*fba0*/  ISETP.GE.AND P2, PT, R13, R163, PT ;  /* 0x000000a30d00720c */ /* 0x000fc40003f46270 */
[----:B------:R-:W-:Y:S02]  /*fbb0*/  FSEL R38, R38, -INF , P3 ;  /* 0xff80000026267808 */ /* 0x000fe40001800000 */
[----:B------:R-:W-:Y:S02]  /*fbc0*/  FMNMX3.FTZ R9, R9, R12, R10, !PT ;  /* 0x0000000c09097276 */ /* 0x000fe4000781000a */
[----:B------:R-:W-:Y:S02]  /*fbd0*/  FSEL R170, R43, -INF , !P1 ;  /* 0xff8000002baa7808 */ /* 0x000fe40004800000 */
[----:B------:R-:W-:Y:S01]  /*fbe0*/  ISETP.GE.AND P1, PT, R15, R163, PT ;  /* 0x000000a30f00720c */ /* 0x000fe20003f26270 */
[----:B------:R-:W-:Y:S01]  /*fbf0*/  LDSM.16.MT88.4 R40, [R143+0xa000] ;  /* 0x00a000008f28783b */ /* 0x000fe20000004200 */
[----:B------:R-:W-:Y:S02]  /*fc00*/  FSEL R39, R39, -INF , P0 ;  /* 0xff80000027277808 */ /* 0x000fe40000000000 */
[----:B------:R-:W-:-:S02]  /*fc10*/  ISETP.GE.AND P5, PT, R11, R162, PT ;  /* 0x000000a20b00720c */ /* 0x000fc40003fa6270 */
[----:B------:R-:W-:Y:S02]  /*fc20*/  ISETP.GE.AND P4, PT, R13, R162, PT ;  /* 0x000000a20d00720c */ /* 0x000fe40003f86270 */
[----:B------:R-:W-:Y:S02]  /*fc30*/  ISETP.GE.AND P0, PT, R17, R163, PT ;  /* 0x000000a31100720c */ /* 0x000fe40003f06270 */
[----:B------:R-:W-:Y:S02]  /*fc40*/  FSEL R34, R34, -INF , P2 ;  /* 0xff80000022227808 */ /* 0x000fe40001000000 */
[----:B------:R-:W-:Y:S02]  /*fc50*/  FSEL R168, R38, -INF , !P6 ;  /* 0xff80000026a87808 */ /* 0x000fe40007000000 */
[----:B-1----:R-:W-:Y:S02]  /*fc60*/  FMNMX.FTZ R32, R3, R32, !PT ;  /* 0x0000002003207209 */ /* 0x002fe40007810000 */
[----:B------:R-:W-:-:S02]  /*fc70*/  FMNMX3.FTZ R9, R9, R8, R172, !PT ;  /* 0x0000000809097276 */ /* 0x000fc400078100ac */
[----:B------:R-:W-:Y:S01]  /*fc80*/  FSEL R35, R35, -INF , P1 ;  /* 0xff80000023237808 */ /* 0x000fe20000800000 */
[----:B------:R-:W1:Y:S01]  /*fc90*/  SHFL.BFLY PT, R3, R32, 0x1, 0x1f ;  /* 0x0c201f0020037f89 */ /* 0x000e6200000e0000 */
[-C--:B------:R-:W-:Y:S02]  /*fca0*/  ISETP.GE.AND P3, PT, R15, R162.reuse, PT ;  /* 0x000000a20f00720c */ /* 0x080fe40003f66270 */
[----:B------:R-:W-:Y:S02]  /*fcb0*/  ISETP.GE.AND P2, PT, R17, R162, PT ;  /* 0x000000a21100720c */ /* 0x000fe40003f46270 */
[----:B------:R-:W-:Y:S02]  /*fcc0*/  ISETP.GE.AND P1, PT, R21, R163, PT ;  /* 0x000000a31500720c */ /* 0x000fe40003f26270 */
[----:B------:R-:W-:Y:S02]  /*fcd0*/  FSEL R90, R90, -INF , P0 ;  /* 0xff8000005a5a7808 */ /* 0x000fe40000000000 */
[----:B------:R-:W-:-:S02]  /*fce0*/  FSEL R120, R39, -INF , !P5 ;  /* 0xff80000027787808 */ /* 0x000fc40006800000 */
[----:B------:R-:W-:Y:S02]  /*fcf0*/  FSEL R127, R34, -INF , !P4 ;  /* 0xff800000227f7808 */ /* 0x000fe40006000000 */
[----:B------:R-:W-:Y:S02]  /*fd00*/  FMNMX3.FTZ R9, R9, R170, R168, !PT ;  /* 0x000000aa09097276 */ /* 0x000fe400078100a8 */
[----:B------:R-:W-:Y:S02]  /*fd10*/  ISETP.GE.AND P6, PT, R21, R162, PT ;  /* 0x000000a21500720c */ /* 0x000fe40003fc6270 */
[----:B------:R-:W-:Y:S02]  /*fd20*/  FSEL R91, R91, -INF , P1 ;  /* 0xff8000005b5b7808 */ /* 0x000fe40000800000 */
[----:B------:R-:W-:Y:S02]  /*fd30*/  FSEL R118, R35, -INF , !P3 ;  /* 0xff80000023767808 */ /* 0x000fe40005800000 */
[----:B------:R-:W-:-:S02]  /*fd40*/  FSEL R125, R90, -INF , !P2 ;  /* 0xff8000005a7d7808 */ /* 0x000fc40005000000 */
[----:B------:R-:W-:Y:S02]  /*fd50*/  FMNMX3.FTZ R9, R9, R120, R127, !PT ;  /* 0x0000007809097276 */ /* 0x000fe4000781007f */
[----:B------:R-:W-:Y:S02]  /*fd60*/  FSEL R123, R91, -INF , !P6 ;  /* 0xff8000005b7b7808 */ /* 0x000fe40007000000 */
[----:B------:R-:W-:Y:S02]  /*fd70*/  FMNMX3.FTZ R34, R9, R118, R125, !PT ;  /* 0x0000007609227276 */ /* 0x000fe4000781007d */
[----:B-1----:R-:W-:Y:S02]  /*fd80*/  FMNMX.FTZ R3, R32, R3, !PT ;  /* 0x0000000320037209 */ /* 0x002fe40007810000 */
[----:B------:R-:W-:Y:S02]  /*fd90*/  FMNMX.FTZ R34, R123, R34, !PT ;  /* 0x000000227b227209 */ /* 0x000fe40007810000 */
[----:B------:R-:W-:Y:S01]  /*fda0*/  FSETP.NEU.FTZ.AND P0, PT, R3, -INF , PT ;  /* 0xff8000000300780b */ /* 0x000fe20003f1d000 */
[----:B---3--:R-:W-:-:S02]  /*fdb0*/  FMUL.FTZ R131, R114, R3 ;  /* 0x0000000372837220 */ /* 0x008fc40000410000 */
        /* <DEDUP_REMOVED lines=9> */
[----:B------:R-:W-:Y:S01]  /*fe50*/  LDSM.16.MT88.4 R48, [R142+0xa000] ;  /* 0x00a000008e30783b */ /* 0x000fe20000004200 */
[-CC-:B------:R-:W-:Y:S01]  /*fe60*/  FFMA.FTZ R117, R117, R114.reuse, -R131.reuse ;  /* 0x0000007275757223 */ /* 0x180fe20000010883 */
[-CC-:B------:R-:W-:Y:S01]  /*fe70*/  FFMA.FTZ R116, R116, R114.reuse, -R131.reuse ;  /* 0x0000007274747223 */ /* 0x180fe20000010883 */
[----:B------:R-:W-:-:S04]  /*fe80*/  FFMA.FTZ R119, R119, R114, -R131 ;  /* 0x0000007277777223 */ /* 0x000fc80000010883 */
[----:B------:R-:W2:Y:S01]  /*fe90*/  MUFU.EX2 R112, R112 ;  /* 0x0000007000707308 */ /* 0x000ea20000000800 */
[----:B-1----:R-:W-:Y:S01]  /*fea0*/  FMNMX.FTZ R5, R34, R9, !PT ;  /* 0x0000000922057209 */ /* 0x002fe20007810000 */
[----:B------:R-:W-:Y:S02]  /*feb0*/  FFMA.FTZ R34, R26, R114, -R131 ;  /* 0x000000721a227223 */ /* 0x000fe40000010883 */
[----:B------:R-:W-:Y:S04]  /*fec0*/  LDSM.16.MT88.4 R24, [R141+0x8800] ;  /* 0x008800008d18783b */ /* 0x000fe80000004200 */
[----:B------:R-:W-:Y:S01]  /*fed0*/  MUFU.EX2 R111, R111 ;  /* 0x0000006f006f7308 */ /* 0x000fe20000000800 */
[----:B------:R-:W1:Y:S07]  /*fee0*/  SHFL.BFLY PT, R28, R5, 0x1, 0x1f ;  /* 0x0c201f00051c7f89 */ /* 0x000e6e00000e0000 */
[----:B------:R-:W3:Y:S01]  /*fef0*/  MUFU.EX2 R34, R34 ;  /* 0x0000002200227308 */ /* 0x000ee20000000800 */
[----:B--2---:R-:W-:Y:S01]  /*ff00*/  F2FP.BF16.F32.PACK_AB R64, R112, R115 ;  /* 0x000000737040723e */ /* 0x004fe200000010ff */
[----:B------:R-:W-:-:S06]  /*ff10*/  FADD.FTZ R112, R115, R112 ;  /* 0x0000007073707221 */ /* 0x000fcc0000010000 */
[----:B------:R-:W-:Y:S08]  /*ff20*/  MUFU.EX2 R35, R35 ;  /* 0x0000002300237308 */ /* 0x000ff00000000800 */
[----:B------:R-:W2:Y:S01]  /*ff30*/  MUFU.EX2 R30, R30 ;  /* 0x0000001e001e7308 */ /* 0x000ea20000000800 */
[----:B-1----:R-:W-:Y:S01]  /*ff40*/  FMNMX.FTZ R2, R5, R28, !PT ;  /* 0x0000001c05027209 */ /* 0x002fe20007810000 */
[----:B------:R-:W-:Y:S01]  /*ff50*/  FFMA.FTZ R28, R18, R114, -R131 ;  /* 0x00000072121c7223 */ /* 0x000fe20000010883 */
[----:B---3--:R-:W-:Y:S01]  /*ff60*/  F2FP.BF16.F32.PACK_AB R66, R34, R111 ;  /* 0x0000006f2242723e */ /* 0x008fe200000010ff */
[----:B------:R-:W-:Y:S01]  /*ff70*/  FADD.FTZ R111, R111, R112 ;  /* 0x000000706f6f7221 */ /* 0x000fe20000010000 */
[----:B------:R-:W-:Y:S01]  /*ff80*/  FSETP.NEU.FTZ.AND P0, PT, R2, -INF , PT ;  /* 0xff8000000200780b */ /* 0x000fe20003f1d000 */
[----:B------:R-:W-:-:S02]  /*ff90*/  FMUL.FTZ R129, R114, R2 ;  /* 0x0000000272817220 */ /* 0x000fc40000410000 */
[----:B------:R-:W-:Y:S01]  /*ffa0*/  MUFU.EX2 R31, R31 ;  /* 0x0000001f001f7308 */ /* 0x000fe20000000800 */
[----:B------:R-:W-:Y:S02]  /*ffb0*/  FADD.FTZ R34, R34, R111 ;  /* 0x0000006f22227221 */ /* 0x000fe40000010000 */
[----:B------:R-:W-:Y:S02]  /*ffc0*/  FSEL R129, R129, RZ, P0 ;  /* 0x000000ff81817208 */ /* 0x000fe40000000000 */
[----:B------:R-:W-:-:S03]  /*ffd0*/  ISETP.GT.AND P0, PT, R105, R148, PT ;  /* 0x000000946900720c */ /* 0x000fc60003f04270 */
        /* <DEDUP_REMOVED lines=10> */
[----:B--2---:R-:W-:Y:S01]  /*10080*/  F2FP.BF16.F32.PACK_AB R4, R30, R35 ;  /* 0x000000231e04723e */ /* 0x004fe200000010ff */
[----:B------:R-:W2:Y:S01]  /*10090*/  LDSM.16.MT88.4 R8, [R140+0x8800] ;  /* 0x008800008c08783b */ /* 0x000ea20000004200 */
[-CC-:B------:R-:W-:Y:S01]  /*100a0*/  FFMA.FTZ R167, R172, R114.reuse, -R129.reuse ;  /* 0x00000072aca77223 */ /* 0x180fe20000010881 */
[-CC-:B------:R-:W-:Y:S01]  /*100b0*/  FFMA.FTZ R151, R168, R114.reuse, -R129.reuse ;  /* 0x00000072a8977223 */ /* 0x180fe20000010881 */
[----:B------:R-:W3:Y:S01]  /*100c0*/  MUFU.EX2 R110, R110 ;  /* 0x0000006e006e7308 */ /* 0x000ee20000000800 */
[----:B------:R-:W4:Y:S01]  /*100d0*/  LDSM.16.MT88.4 R12, [R142+0x8800] ;  /* 0x008800008e0c783b */ /* 0x000f220000004200 */
[-CC-:B------:R-:W-:Y:S01]  /*100e0*/  FFMA.FTZ R120, R120, R114.reuse, -R129.reuse ;  /* 0x0000007278787223 */ /* 0x180fe20000010881 */
[-CC-:B------:R-:W-:Y:S01]  /*100f0*/  FFMA.FTZ R171, R123, R114.reuse, -R129.reuse ;  /* 0x000000727bab7223 */ /* 0x180fe20000010881 */
[----:B------:R-:W-:Y:S01]  /*10100*/  FFMA.FTZ R127, R127, R114, -R129 ;  /* 0x000000727f7f7223 */ /* 0x000fe20000010881 */
[----:B------:R-:W-:Y:S01]  /*10110*/  LDSM.16.MT88.4 R20, [R140+0xa000] ;  /* 0x00a000008c14783b */ /* 0x000fe20000004200 */
[----:B------:R-:W-:-:S02]  /*10120*/  FADD.FTZ R35, R35, R34 ;  /* 0x0000002223237221 */ /* 0x000fc40000010000 */
[----:B------:R-:W-:Y:S02]  /*10130*/  MUFU.EX2 R109, R109 ;  /* 0x0000006d006d7308 */ /* 0x000fe40000000800 */
[----:B------:R-:W-:-:S06]  /*10140*/  FADD.FTZ R30, R30, R35 ;  /* 0x000000231e1e7221 */ /* 0x000fcc0000010000 */
[----:B------:R-:W5:Y:S01]  /*10150*/  MUFU.EX2 R108, R108 ;  /* 0x0000006c006c7308 */ /* 0x000f620000000800 */
[----:B---3--:R-:W-:Y:S01]  /*10160*/  F2FP.BF16.F32.PACK_AB R65, R110, R113 ;  /* 0x000000716e41723e */ /* 0x008fe200000010ff */
[----:B------:R-:W-:-:S06]  /*10170*/  FADD.FTZ R110, R113, R110 ;  /* 0x0000006e716e7221 */ /* 0x000fcc0000010000 */
[----:B------:R-:W3:Y:S08]  /*10180*/  MUFU.EX2 R28, R28 ;  /* 0x0000001c001c7308 */ /* 0x000ef00000000800 */
[----:B------:R-:W-:Y:S01]  /*10190*/  MUFU.EX2 R32, R32 ;  /* 0x0000002000207308 */ /* 0x000fe20000000800 */
[----:B-----5:R-:W-:-:S07]  /*101a0*/  F2FP.BF16.F32.PACK_AB R67, R108, R109 ;  /* 0x0000006d6c43723e */ /* 0x020fce00000010ff */
[----:B------:R-:W5:Y:S01]  /*101b0*/  MUFU.EX2 R33, R33 ;  /* 0x0000002100217308 */ /* 0x000f620000000800 */
[----:B------:R-:W-:Y:S03]  /*101c0*/  HMMA.16816.F32.BF16 R96, R64, R92, RZ ;  /* 0x0000005c4060723c */ /* 0x000fe600000418ff */
        /* <DEDUP_REMOVED lines=26> */
[C---:B------:R-:W-:Y:S08]  /*10370*/  HMMA.16816.F32.BF16 R40, R64.reuse, R42, RZ ;  /* 0x0000002a4028723c */ /* 0x040ff000000418ff */
[C---:B------:R-:W-:Y:S08]  /*10380*/  HMMA.16816.F32.BF16 R52, R64.reuse, R56, RZ ;  /* 0x000000384034723c */ /* 0x040ff000000418ff */
[C---:B------:R-:W-:Y:S08]  /*10390*/  HMMA.16816.F32.BF16 R56, R64.reuse, R58, RZ ;  /* 0x0000003a4038723c */ /* 0x040ff000000418ff */
[C---:B------:R-:W-:Y:S08]  /*103a0*/  HMMA.16816.F32.BF16 R80, R64.reuse, R76, RZ ;  /* 0x0000004c4050723c */ /* 0x040ff000000418ff */
[----:B------:R-:W-:Y:S08]  /*103b0*/  HMMA.16816.F32.BF16 R76, R64, R78, RZ ;  /* 0x0000004e404c723c */ /* 0x000ff000000418ff */
        /* <DEDUP_REMOVED lines=9> */
[----:B------:R-:W-:Y:S03]  /*10450*/  HMMA.16816.F32.BF16 R76, R4, R26, R76 ;  /* 0x0000001a044c723c */ /* 0x000fe6000004184c */
[-CC-:B------:R-:W-:Y:S01]  /*10460*/  FFMA.FTZ R27, R122, R114.reuse, -R131.reuse ;  /* 0x000000727a1b7223 */ /* 0x180fe20000010883 */
[-C--:B------:R-:W-:Y:S01]  /*10470*/  FFMA.FTZ R26, R130, R114.reuse, -R131 ;  /* 0x00000072821a7223 */ /* 0x080fe20000010883 */
[----:B------:R-:W-:-:S04]  /*10480*/  FFMA.FTZ R122, R170, R114, -R129 ;  /* 0x00000072aa7a7223 */ /* 0x000fc80000010881 */
[----:B------:R-:W-:Y:S01]  /*10490*/  MUFU.EX2 R27, R27 ;  /* 0x0000001b001b7308 */ /* 0x000fe20000000800 */
[----:B------:R-:W-:Y:S03]  /*104a0*/  HMMA.16816.F32.BF16 R80, R4, R24, R80 ;  /* 0x000000180450723c */ /* 0x000fe60000041850 */
[-CC-:B------:R-:W-:Y:S01]  /*104b0*/  FFMA.FTZ R25, R126, R114.reuse, -R131.reuse ;  /* 0x000000727e197223 */ /* 0x180fe20000010883 */
[-CC-:B------:R-:W-:Y:S01]  /*104c0*/  FFMA.FTZ R24, R128, R114.reuse, -R131.reuse ;  /* 0x0000007280187223 */ /* 0x180fe20000010883 */
[-C--:B------:R-:W-:Y:S01]  /*104d0*/  FFMA.FTZ R126, R121, R114.reuse, -R131 ;  /* 0x00000072797e7223 */ /* 0x080fe20000010883 */
[-CC-:B------:R-:W-:Y:S01]  /*104e0*/  FFMA.FTZ R121, R118, R114.reuse, -R129.reuse ;  /* 0x0000007276797223 */ /* 0x180fe20000010881 */
[----:B------:R-:W-:Y:S01]  /*104f0*/  FFMA.FTZ R118, R125, R114, -R129 ;  /* 0x000000727d767223 */ /* 0x000fe20000010881 */
[----:B------:R-:W-:Y:S01]  /*10500*/  MUFU.EX2 R26, R26 ;  /* 0x0000001a001a7308 */ /* 0x000fe20000000800 */
[C---:B------:R-:W-:Y:S07]  /*10510*/  HMMA.16816.F32.BF16 R44, R64.reuse, R48, RZ ;  /* 0x00000030402c723c */ /* 0x040fee00000418ff */
[----:B------:R-:W4:Y:S01]  /*10520*/  MUFU.EX2 R25, R25 ;  /* 0x0000001900197308 */ /* 0x000f220000000800 */
[C---:B------:R-:W-:Y:S07]  /*10530*/  HMMA.16816.F32.BF16 R48, R64.reuse, R50, RZ ;  /* 0x000000324030723c */ /* 0x040fee00000418ff */
[----:B------:R-:W5:Y:S01]  /*10540*/  MUFU.EX2 R24, R24 ;  /* 0x0000001800187308 */ /* 0x000f620000000800 */
[C---:B------:R-:W-:Y:S07]  /*10550*/  HMMA.16816.F32.BF16 R60, R64.reuse, R20, RZ ;  /* 0x00000014403c723c */ /* 0x040fee00000418ff */
[----:B------:R-:W2:Y:S01]  /*10560*/  MUFU.EX2 R122, R122 ;  /* 0x0000007a007a7308 */ /* 0x000ea20000000800 */
[----:B------:R-:W-:Y:S01]  /*10570*/  HMMA.16816.F32.BF16 R64, R64, R22, RZ ;  /* 0x000000164040723c */ /* 0x000fe200000418ff */
[----:B------:R-:W-:Y:S06]  /*10580*/  LDSM.16.MT88.4 R20, [R142+0x9800] ;  /* 0x009800008e14783b */ /* 0x000fec0000004200 */
[----:B------:R-:W2:Y:S01]  /*10590*/  MUFU.EX2 R126, R126 ;  /* 0x0000007e007e7308 */ /* 0x000ea20000000800 */
[C---:B---3--:R-:W-:Y:S07]  /*105a0*/  HMMA.16816.F32.BF16 R44, R4.reuse, R12, R44 ;  /* 0x0000000c042c723c */ /* 0x048fee000004182c */
[----:B------:R-:W-:Y:S01]  /*105b0*/  MUFU.EX2 R114, R127 ;  /* 0x0000007f00727308 */ /* 0x000fe20000000800 */
[C---:B------:R-:W-:Y:S01]  /*105c0*/  HMMA.16816.F32.BF16 R48, R4.reuse, R14, R48 ;  /* 0x0000000e0430723c */ /* 0x040fe20000041830 */
[----:B------:R-:W3:Y:S06]  /*105d0*/  LDSM.16.MT88.4 R12, [R143+0x9000] ;  /* 0x009000008f0c783b */ /* 0x000eec0000004200 */
[----:B------:R-:W3:Y:S01]  /*105e0*/  MUFU.EX2 R121, R121 ;  /* 0x0000007900797308 */ /* 0x000ee20000000800 */
[C---:B-1----:R-:W-:Y:S07]  /*105f0*/  HMMA.16816.F32.BF16 R60, R4.reuse, R16, R60 ;  /* 0x00000010043c723c */ /* 0x042fee000004183c */
[----:B------:R-:W1:Y:S01]  /*10600*/  MUFU.EX2 R118, R118 ;  /* 0x0000007600767308 */ /* 0x000e620000000800 */
[----:B------:R-:W-:Y:S03]  /*10610*/  HMMA.16816.F32.BF16 R64, R4, R18, R64 ;  /* 0x000000120440723c */ /* 0x000fe60000041840 */
[----:B----4-:R-:W-:Y:S01]  /*10620*/  F2FP.BF16.F32.PACK_AB R4, R25, R26 ;  /* 0x0000001a1904723e */ /* 0x010fe200000010ff */
[----:B------:R-:W4:Y:S01]  /*10630*/  LDSM.16.MT88.4 R16, [R141+0x9000] ;  /* 0x009000008d10783b */ /* 0x000f220000004200 */
[----:B-----5:R-:W-:Y:S01]  /*10640*/  F2FP.BF16.F32.PACK_AB R6, R27, R24 ;  /* 0x000000181b06723e */ /* 0x020fe200000010ff */
[----:B------:R-:W-:Y:S01]  /*10650*/  FADD.FTZ R26, R26, R31 ;  /* 0x0000001f1a1a7221 */ /* 0x000fe20000010000 */
[----:B--2---:R-:W-:-:S02]  /*10660*/  F2FP.BF16.F32.PACK_AB R5, R122, R167 ;  /* 0x000000a77a05723e */ /* 0x004fc400000010ff */
[----:B------:R-:W-:Y:S01]  /*10670*/  F2FP.BF16.F32.PACK_AB R7, R120, R151 ;  /* 0x000000977807723e */ /* 0x000fe200000010ff */
[----:B------:R-:W-:-:S04]  /*10680*/  FADD.FTZ R25, R25, R26 ;  /* 0x0000001a19197221 */ /* 0x000fc80000010000 */
[----:B------:R-:W-:Y:S02]  /*10690*/  FADD.FTZ R24, R24, R25 ;  /* 0x0000001918187221 */ /* 0x000fe40000010000 */
[----:B------:R-:W-:Y:S03]  /*106a0*/  HMMA.16816.F32.BF16 R88, R4, R8, R88 ;  /* 0x000000080458723c */ /* 0x000fe60000041858 */
[----:B------:R-:W-:-:S05]  /*106b0*/  FADD.FTZ R27, R27, R24 ;  /* 0x000000181b1b7221 */ /* 0x000fca0000010000 */
        /* <DEDUP_REMOVED lines=21> */
[----:B------:R-:W-:Y:S03]  /*10810*/  HMMA.16816.F32.BF16 R64, R4, R14, R64 ;  /* 0x0000000e0440723c */ /* 0x000fe60000041840 */
[----:B------:R-:W-:Y:S01]  /*10820*/  F2FP.BF16.F32.PACK_AB R4, R117, R126 ;  /* 0x0000007e7504723e */ /* 0x000fe200000010ff */
[----:B------:R-:W3:Y:S01]  /*10830*/  LDSM.16.MT88.4 R12, [R140+0x9800] ;  /* 0x009800008c0c783b */ /* 0x000ee20000004200 */
[----:B------:R-:W-:Y:S01]  /*10840*/  F2FP.BF16.F32.PACK_AB R6, R119, R116 ;  /* 0x000000747706723e */ /* 0x000fe200000010ff */
[----:B------:R-:W-:Y:S01]  /*10850*/  FADD.FTZ R126, R126, R27 ;  /* 0x0000001b7e7e7221 */ /* 0x000fe20000010000 */
[----:B------:R-:W-:-:S02]  /*10860*/  F2FP.BF16.F32.PACK_AB R5, R121, R114 ;  /* 0x000000727905723e */ /* 0x000fc400000010ff */
[----:B-1----:R-:W-:Y:S01]  /*10870*/  F2FP.BF16.F32.PACK_AB R7, R171, R118 ;  /* 0x00000076ab07723e */ /* 0x002fe200000010ff */
[----:B------:R-:W-:-:S04]  /*10880*/  FADD.FTZ R117, R117, R126 ;  /* 0x0000007e75757221 */ /* 0x000fc80000010000 */
[----:B------:R-:W-:Y:S02]  /*10890*/  FADD.FTZ R116, R116, R117 ;  /* 0x0000007574747221 */ /* 0x000fe40000010000 */
[----:B----4-:R-:W-:Y:S03]  /*108a0*/  HMMA.16816.F32.BF16 R80, R4, R16, R80 ;  /* 0x000000100450723c */ /* 0x010fe60000041850 */
[----:B------:R-:W-:-:S05]  /*108b0*/  FADD.FTZ R172, R119, R116 ;  /* 0x0000007477ac7221 */ /* 0x000fca0000010000 */
        /* <DEDUP_REMOVED lines=18> */
[----:B------:R-:W-:Y:S01]  /*109e0*/  HMMA.16816.F32.BF16 R40, R4, R10, R40 ;  /* 0x0000000a0428723c */ /* 0x000fe20000041828 */
[----:B------:R-:W1:Y:S02]  /*109f0*/  LDSM.16.MT88.4 R8, [R140+0xb800] ;  /* 0x00b800008c08783b */ /* 0x000e640000004200 */
[----:B------:R-:W-:-:S04]  /*10a00*/  FADD.FTZ R167, R167, R0 ;  /* 0x00000000a7a77221 */ /* 0x000fc80000010000 */
[----:B------:R-:W-:Y:S01]  /*10a10*/  FADD.FTZ R122, R122, R167 ;  /* 0x000000a77a7a7221 */ /* 0x000fe20000010000 */
[----:B------:R-:W-:Y:S01]  /*10a20*/  IMAD.SHL.U32 R167, R166, 0x8, RZ ;  /* 0x00000008a6a77824 */ /* 0x000fe200078e00ff */
[C---:B------:R-:W-:Y:S08]  /*10a30*/  HMMA.16816.F32.BF16 R48, R4.reuse, R18, R48 ;  /* 0x000000120430723c */ /* 0x040ff00000041830 */
[C---:B---3--:R-:W-:Y:S08]  /*10a40*/  HMMA.16816.F32.BF16 R52, R4.reuse, R12, R52 ;  /* 0x0000000c0434723c */ /* 0x048ff00000041834 */
[C---:B------:R-:W-:Y:S08]  /*10a50*/  HMMA.16816.F32.BF16 R56, R4.reuse, R14, R56 ;  /* 0x0000000e0438723c */ /* 0x040ff00000041838 */
        /* <DEDUP_REMOVED lines=14> */
[----:B------:R-:W-:Y:S01]  /*10b40*/  LOP3.LUT R4, R167, 0x38, RZ, 0xc0, !PT ;  /* 0x00000038a7047812 */ /* 0x000fe200078ec0ff */
        /* <DEDUP_REMOVED lines=66> */
.L_x_10914:
        /* <DEDUP_REMOVED lines=8> */
.L_x_10915:
[----:B------:R-:W-:Y:S05]  /*10ff0*/  BSYNC.RECONVERGENT B0 ;  /* 0x0000000000007941 */ /* 0x000fea0003800200 */
.L_x_10913:
        /* <DEDUP_REMOVED lines=163> */
[----:B------:R-:W-:Y:S01]  /*11a30*/  IADD3 R112, PT, PT, R101, -0x1, RZ ;  /* 0xffffffff65707810 */ /* 0x000fe20007ffe0ff */
[----:B------:R-:W-:-:S04]  /*11a40*/  IMAD.SHL.U32 R114, R105, 0x40, RZ ;  /* 0x0000004069727824 */ /* 0x000fc800078e00ff */
[----:B------:R-:W-:-:S04]  /*11a50*/  IMAD.SHL.U32 R112, R112, 0x40, RZ ;  /* 0x0000004070707824 */ /* 0x000fc800078e00ff */
[----:B------:R-:W-:Y:S01]  /*11a60*/  VIADD R112, R112, 0xffffff80 ;  /* 0xffffff8070707836 */ /* 0x000fe20000000000 */
[----:B--2---:R-:W-:-:S04]  /*11a70*/  IABS R110, R115 ;  /* 0x00000073006e7213 */ /* 0x004fc80000000000 */
[----:B------:R-:W1:Y:S08]  /*11a80*/  I2F.RP R0, R110 ;  /* 0x0000006e00007306 */ /* 0x000e700000209400 */
[----:B-1----:R-:W1:Y:S02]  /*11a90*/  MUFU.RCP R108, R0 ;  /* 0x00000000006c7308 */ /* 0x002e640000001000 */
[----:B-1----:R-:W-:Y:S01]  /*11aa0*/  VIADD R108, R108, 0xffffffe ;  /* 0x0ffffffe6c6c7836 */ /* 0x002fe20000000000 */
[----:B------:R-:W-:-:S02]  /*11ab0*/  IABS R0, R112 ;  /* 0x0000007000007213 */ /* 0x000fc40000000000 */
[----:B------:R-:W-:-:S03]  /*11ac0*/  LOP3.LUT R112, R112, R115, RZ, 0x3c, !PT ;  /* 0x0000007370707212 */ /* 0x000fc600078e3cff */
[----:B------:R-:W1:Y:S01]  /*11ad0*/  F2I.FTZ.U32.TRUNC.NTZ R109, R108 ;  /* 0x0000006c006d7305 */ /* 0x000e62000021f000 */
[----:B------:R-:W-:Y:S01]  /*11ae0*/  ISETP.GE.AND P2, PT, R112, RZ, PT ;  /* 0x000000ff7000720c */ /* 0x000fe20003f46270 */
[----:B-1----:R-:W-:Y:S01]  /*11af0*/  IMAD.MOV R113, RZ, RZ, -R109 ;  /* 0x000000ffff717224 */ /* 0x002fe200078e0a6d */
[----:B------:R-:W-:-:S03]  /*11b00*/  MOV R108, RZ ;  /* 0x000000ff006c7202 */ /* 0x000fc60000000f00 */
[----:B------:R-:W-:-:S04]  /*11b10*/  IMAD R113, R113, R110, RZ ;  /* 0x0000006e71717224 */ /* 0x000fc800078e02ff */
[----:B------:R-:W-:Y:S01]  /*11b20*/  IMAD.HI.U32 R113, R109, R113, R108 ;  /* 0x000000716d717227 */ /* 0x000fe200078e006c */
[----:B------:R-:W-:Y:S02]  /*11b30*/  IABS R109, R115 ;  /* 0x00000073006d7213 */ /* 0x000fe40000000000 */
[----:B------:R-:W-:Y:S02]  /*11b40*/  IABS R108, R114 ;  /* 0x00000072006c7213 */ /* 0x000fe40000000000 */
[----:B------:R-:W-:Y:S01]  /*11b50*/  IADD3 R109, PT, PT, RZ, -R109, RZ ;  /* 0x8000006dff6d7210 */ /* 0x000fe20007ffe0ff */
[----:B------:R-:W-:Y:S01]  /*11b60*/  IMAD.HI.U32 R111, R113, R0, RZ ;  /* 0x00000000716f7227 */ /* 0x000fe200078e00ff */
[----:B------:R-:W-:-:S03]  /*11b70*/  LOP3.LUT R114, R114, R115, RZ, 0x3c, !PT ;  /* 0x0000007372727212 */ /* 0x000fc600078e3cff */
        /* <DEDUP_REMOVED lines=16> */
[----:B------:R-:W-:Y:S01]  /*11c80*/  IMAD.MOV.U32 R108, RZ, RZ, R111 ;  /* 0x000000ffff6c7224 */ /* 0x000fe200078e006f */
[----:B------:R-:W-:Y:S02]  /*11c90*/  LOP3.LUT R111, RZ, R115, RZ, 0x33, !PT ;  /* 0x00000073ff6f7212 */ /* 0x000fe400078e33ff */
[----:B------:R-:W-:Y:S01]  /*11ca0*/  MOV R0, R113 ;  /* 0x0000007100007202 */ /* 0x000fe20000000f00 */
[----:B------:R-:W-:Y:S01]  /*11cb0*/  @!P2 IMAD.MOV R108, RZ, RZ, -R108 ;  /* 0x000000ffff6ca224 */ /* 0x000fe200078e0a6c */
[----:B------:R-:W3:Y:S02]  /*11cc0*/  LD.E.64 R112, desc[UR4][R102.64+0x38] ;  /* 0x0000380466707980 */ /* 0x000ee4000c101b00 */
[----:B------:R-:W-:-:S02]  /*11cd0*/  @!P3 IADD3 R0, PT, PT, -R0, RZ, RZ ;  /* 0x000000ff0000b210 */ /* 0x000fc40007ffe1ff */
        /* <DEDUP_REMOVED lines=11> */
[----:B------:R-:W-:-:S05]  /*11d90*/  IMAD.WIDE.U32 R112, R112, R115, RZ ;  /* 0x0000007370707225 */ /* 0x000fca00078e00ff */
[----:B------:R-:W-:Y:S01]  /*11da0*/  IADD3 R113, PT, PT, R113, R108, RZ ;  /* 0x0000006c71717210 */ /* 0x000fe20007ffe0ff */
[----:B----4-:R-:W-:-:S04]  /*11db0*/  IMAD.IADD R111, R109, 0x1, -R0 ;  /* 0x000000016d6f7824 */ /* 0x010fc800078e0a00 */
[----:B--2---:R-:W-:Y:S01]  /*11dc0*/  IMAD R109, R117, R111, RZ ;  /* 0x0000006f756d7224 */ /* 0x004fe200078e02ff */
[----:B------:R-:W-:Y:S01]  /*11dd0*/  SHF.R.S32.HI R0, RZ, 0x1f, R111 ;  /* 0x0000001fff007819 */ /* 0x000fe2000001146f */
[----:B------:R-:W-:-:S04]  /*11de0*/  IMAD.WIDE.U32 R112, R111, R116, R112 ;  /* 0x000000746f707225 */ /* 0x000fc800078e0070 */
[----:B------:R-:W-:Y:S01]  /*11df0*/  IMAD R0, R116, R0, R109 ;  /* 0x0000000074007224 */ /* 0x000fe200078e026d */
[----:B------:R-:W-:-:S04]  /*11e00*/  LEA R150, P2, R112, R150, 0x1 ;  /* 0x0000009670967211 */ /* 0x000fc800078408ff */
[----:B------:R-:W-:-:S04]  /*11e10*/  IADD3 R0, PT, PT, R113, R0, RZ ;  /* 0x0000000071007210 */ /* 0x000fc80007ffe0ff */
[----:B------:R-:W-:Y:S01]  /*11e20*/  LEA.HI.X R149, R112, R149, R0, 0x1, P2 ;  /* 0x0000009570957211 */ /* 0x000fe200010f0c00 */
[----:B------:R-:W-:Y:S05]  /*11e30*/  BRA `(.L_x_10920) ;  /* 0x0000000000207947 */ /* 0x000fea0003800000 */
.L_x_10919:
        /* <DEDUP_REMOVED lines=8> */
.L_x_10920:
[----:B------:R-:W-:Y:S05]  /*11ec0*/  BSYNC.RECONVERGENT B0 ;  /* 0x0000000000007941 */ /* 0x000fea0003800200 */
.L_x_10918:
[C---:B------:R-:W-:Y:S01]  /*11ed0*/  IMAD.SHL.U32 R0, R144.reuse, 0x20, RZ ;  /* 0x0000002090007824 */ /* 0x040fe200078e00ff */
[C---:B------:R-:W-:Y:S01]  /*11ee0*/  LEA R112, P2, R144.reuse, R150, 0x5 ;  /* 0x0000009690707211 */ /* 0x040fe200078428ff */
[----:B------:R-:W-:Y:S01]  /*11ef0*/  @!P1 IMAD.MOV.U32 R151, RZ, RZ, R149 ;  /* 0x000000ffff979224 */ /* 0x000fe200078e0095 */
[C-C-:B------:R-:W-:Y:S02]  /*11f00*/  SHF.L.U64.HI R108, R144.reuse, 0x5, R145.reuse ;  /* 0x00000005906c7819 */ /* 0x140fe40000010291 */
        /* <DEDUP_REMOVED lines=8> */
[----:B------:R-:W-:-:S04]  /*11f90*/  IADD3.X R111, PT, PT, R108, R113, RZ, P3, !PT ;  /* 0x000000716c6f7210 */ /* 0x000fc80001ffe4ff */
[----:B------:R-:W-:Y:S01]  /*11fa0*/  @!P0 MOV R109, R111 ;  /* 0x0000006f006d8202 */ /* 0x000fe20000000f00 */
[----:B------:R-:W-:Y:S02]  /*11fb0*/  IMAD.X R115, R111, 0x1, R108, P2 ;  /* 0x000000016f737824 */ /* 0x000fe400010e066c */
[----:B------:R-:W-:Y:S02]  /*11fc0*/  @!P0 IMAD.MOV.U32 R108, RZ, RZ, R110 ;  /* 0x000000ffff6c8224 */ /* 0x000fe400078e006e */
        /* <DEDUP_REMOVED lines=37> */
.L_x_10917:
[----:B------:R-:W-:Y:S05]  /*12220*/  BSYNC.RECONVERGENT B1 ;  /* 0x0000000000017941 */ /* 0x000fea0003800200 */
.L_x_10916:
[----:B--2---:R-:W2:Y:S01]  /*12230*/  LD.E R109, desc[UR4][R102.64+0xdc] ;  /* 0x0000dc04666d7980 */ /* 0x004ea2000c101900 */
[----:B------:R-:W-:-:S04]  /*12240*/  IMAD R104, R101, 0x40, R124 ;  /* 0x0000004065687824 */ /* 0x000fc800078e027c */
[C---:B------:R-:W-:Y:S02]  /*12250*/  VIADD R108, R104.reuse, 0xffffff80 ;  /* 0xffffff80686c7836 */ /* 0x040fe40000000000 */
[----:B------:R-:W-:-:S03]  /*12260*/  VIADD R0, R104, 0xffffff81 ;  /* 0xffffff8168007836 */ /* 0x000fc60000000000 */
[C---:B------:R-:W-:Y:S02]  /*12270*/  ISETP.GE.AND P1, PT, R108.reuse, R165, PT ;  /* 0x000000a56c00720c */ /* 0x040fe40003f26270 */
[----:B------:R-:W-:Y:S02]  /*12280*/  ISETP.GE.AND P0, PT, R108, R163, PT ;  /* 0x000000a36c00720c */ /* 0x000fe40003f06270 */
[----:B------:R-:W-:Y:S01]  /*12290*/  FSEL R111, R8, -INF , P1 ;  /* 0xff800000086f7808 */ /* 0x000fe20000800000 */
[----:B------:R-:W-:Y:S01]  /*122a0*/  VIADD R8, R104, 0xffffff89 ;  /* 0xffffff8968087836 */ /* 0x000fe20000000000 */
[C---:B------:R-:W-:Y:S02]  /*122b0*/  ISETP.GE.AND P3, PT, R0.reuse, R165, PT ;  /* 0x000000a50000720c */ /* 0x040fe40003f66270 */
[C---:B------:R-:W-:Y:S02]  /*122c0*/  ISETP.GE.AND P6, PT, R0.reuse, R164, PT ;  /* 0x000000a40000720c */ /* 0x040fe40003fc6270 */
[----:B------:R-:W-:-:S02]  /*122d0*/  ISETP.GE.AND P2, PT, R0, R163, PT ;  /* 0x000000a30000720c */ /* 0x000fc40003f46270 */
[----:B------:R-:W-:Y:S01]  /*122e0*/  ISETP.GE.AND P1, PT, R0, R162, PT ;  /* 0x000000a20000720c */ /* 0x000fe20003f26270 */
[----:B------:R-:W-:Y:S01]  /*122f0*/  VIADD R0, R104, 0xffffff88 ;  /* 0xffffff8868007836 */ /* 0x000fe20000000000 */
[C---:B------:R-:W-:Y:S02]  /*12300*/  ISETP.GE.AND P5, PT, R108.reuse, R164, PT ;  /* 0x000000a46c00720c */ /* 0x040fe40003fa6270 */
[----:B------:R-:W-:Y:S02]  /*12310*/  ISETP.GE.AND P4, PT, R108, R162, PT ;  /* 0x000000a26c00720c */ /* 0x000fe40003f86270 */
[----:B------:R-:W-:Y:S02]  /*12320*/  FSEL R10, R10, -INF , P0 ;  /* 0xff8000000a0a7808 */ /* 0x000fe40000000000 */
[----:B------:R-:W-:Y:S02]  /*12330*/  FSEL R9, R9, -INF , P3 ;  /* 0xff80000009097808 */ /* 0x000fe40001800000 */
[----:B------:R-:W-:-:S02]  /*12340*/  ISETP.GE.AND P3, PT, R0, R163, PT ;  /* 0x000000a30000720c */ /* 0x000fc40003f66270 */
[----:B------:R-:W-:Y:S02]  /*12350*/  FSEL R11, R11, -INF , P2 ;  /* 0xff8000000b0b7808 */ /* 0x000fe40001000000 */
[----:B------:R-:W-:Y:S02]  /*12360*/  FSEL R111, R111, -INF , !P5 ;  /* 0xff8000006f6f7808 */ /* 0x000fe40006800000 */
[----:B------:R-:W-:Y:S02]  /*12370*/  ISETP.GE.AND P0, PT, R0, R165, PT ;  /* 0x000000a50000720c */ /* 0x000fe40003f06270 */
[----:B------:R-:W-:Y:S02]  /*12380*/  FSEL R195, R10, -INF , !P4 ;  /* 0xff8000000ac37808 */ /* 0x000fe40006000000 */
[C---:B------:R-:W-:Y:S02]  /*12390*/  ISETP.GE.AND P5, PT, R0.reuse, R164, PT ;  /* 0x000000a40000720c */ /* 0x040fe40003fa6270 */
[----:B------:R-:W-:-:S02]  /*123a0*/  ISETP.GE.AND P4, PT, R0, R162, PT ;  /* 0x000000a20000720c */ /* 0x000fc40003f86270 */
[----:B------:R-:W-:Y:S02]  /*123b0*/  FSEL R0, R9, -INF , !P6 ;  /* 0xff80000009007808 */ /* 0x000fe40007000000 */
[----:B------:R-:W-:Y:S02]  /*123c0*/  ISETP.GE.AND P2, PT, R8, R165, PT ;  /* 0x000000a50800720c */ /* 0x000fe40003f46270 */
[----:B------:R-:W-:Y:S02]  /*123d0*/  FSEL R9, R11, -INF , !P1 ;  /* 0xff8000000b097808 */ /* 0x000fe40004800000 */
[----:B------:R-:W-:Y:S02]  /*123e0*/  FSEL R6, R6, -INF , P3 ;  /* 0xff80000006067808 */ /* 0x000fe40001800000 */
[----:B------:R-:W-:Y:S02]  /*123f0*/  ISETP.GE.AND P1, PT, R8, R163, PT ;  /* 0x000000a30800720c */ /* 0x000fe40003f26270 */
[----:B------:R-:W-:Y:S01]  /*12400*/  FSEL R11, R4, -INF , P0 ;  /* 0xff800000040b7808 */ /* 0x000fe20000000000 */
[----:B------:R-:W-:Y:S01]  /*12410*/  VIADD R4, R104, 0xffffff91 ;  /* 0xffffff9168047836 */ /* 0x000fe20000000000 */
[----:B------:R-:W-:-:S02]  /*12420*/  ISETP.GE.AND P6, PT, R8, R164, PT ;  /* 0x000000a40800720c */ /* 0x000fc40003fc6270 */
[----:B------:R-:W-:Y:S01]  /*12430*/  ISETP.GE.AND P0, PT, R8, R162, PT ;  /* 0x000000a20800720c */ /* 0x000fe20003f06270 */
[----:B------:R-:W-:Y:S01]  /*12440*/  VIADD R8, R104, 0xffffff90 ;  /* 0xffffff9068087836 */ /* 0x000fe20000000000 */
[----:B------:R-:W-:Y:S02]  /*12450*/  FSEL R5, R5, -INF , P2 ;  /* 0xff80000005057808 */ /* 0x000fe40001000000 */
[----:B------:R-:W-:Y:S02]  /*12460*/  FSEL R115, R6, -INF , !P4 ;  /* 0xff80000006737808 */ /* 0x000fe40006000000 */
[----:B------:R-:W-:Y:S02]  /*12470*/  FSEL R6, R7, -INF , P1 ;  /* 0xff80000007067808 */ /* 0x000fe40000800000 */
[C---:B------:R-:W-:Y:S02]  /*12480*/  ISETP.GE.AND P3, PT, R8.reuse, R165, PT ;  /* 0x000000a50800720c */ /* 0x040fe40003f66270 */
[----:B------:R-:W-:-:S02]  /*12490*/  ISETP.GE.AND P2, PT, R8, R163, PT ;  /* 0x000000a30800720c */ /* 0x000fc40003f46270 */
[----:B------:R-:W-:Y:S02]  /*124a0*/  FSEL R7, R5, -INF , !P6 ;  /* 0xff80000005077808 */ /* 0x000fe40007000000 */
[----:B------:R-:W-:Y:S01]  /*124b0*/  FSEL R5, R6, -INF , !P0 ;  /* 0xff80000006057808 */ /* 0x000fe20004000000 */
[----:B------:R-:W-:Y:S01]  /*124c0*/  VIADD R6, R104, 0xffffff98 ;  /* 0xffffff9868067836 */ /* 0x000fe20000000000 */
[----:B------:R-:W-:Y:S02]  /*124d0*/  ISETP.GE.AND P0, PT, R4, R163, PT ;  /* 0x000000a30400720c */ /* 0x000fe40003f06270 */
[----:B------:R-:W-:Y:S02]  /*124e0*/  FSEL R11, R11, -INF , !P5 ;  /* 0xff8000000b0b7808 */ /* 0x000fe40006800000 */
[C---:B------:R-:W-:Y:S02]  /*124f0*/  ISETP.GE.AND P5, PT, R8.reuse, R164, PT ;  /* 0x000000a40800720c */ /* 0x040fe40003fa6270 */
[----:B------:R-:W-:Y:S01]  /*12500*/  ISETP.GE.AND P4, PT, R8, R162, PT ;  /* 0x000000a20800720c */ /* 0x000fe20003f86270 */
[----:B------:R-:W-:Y:S01]  /*12510*/  VIADD R8, R104, 0xffffffb0 ;  /* 0xffffffb068087836 */ /* 0x000fe20000000000 */
[----:B------:R-:W-:-:S02]  /*12520*/  ISETP.GE.AND P1, PT, R4, R165, PT ;  /* 0x000000a50400720c */ /* 0x000fc40003f26270 */
[----:B------:R-:W-:Y:S02]  /*12530*/  FSEL R32, R32, -INF , P3 ;  /* 0xff80000020207808 */ /* 0x000fe40001800000 */
[----:B------:R-:W-:Y:S02]  /*12540*/  FSEL R34, R34, -INF , P2 ;  /* 0xff80000022227808 */ /* 0x000fe40001000000 */
[C---:B------:R-:W-:Y:S02]  /*12550*/  ISETP.GE.AND P6, PT, R4.reuse, R164, PT ;  /* 0x000000a40400720c */ /* 0x040fe40003fc6270 */
[----:B------:R-:W-:Y:S01]  /*12560*/  ISETP.GE.AND P3, PT, R4, R162, PT ;  /* 0x000000a20400720c */ /* 0x000fe20003f66270 */
[----:B------:R-:W-:Y:S01]  /*12570*/  VIADD R4, R104, 0xffffff99 ;  /* 0xffffff9968047836 */ /* 0x000fe20000000000 */
[----:B------:R-:W-:Y:S02]  /*12580*/  FSEL R35, R35, -INF , P0 ;  /* 0xff80000023237808 */ /* 0x000fe40000000000 */
[----:B------:R-:W-:-:S02]  /*12590*/  FSEL R129, R32, -INF , !P5 ;  /* 0xff80000020817808 */ /* 0x000fc40006800000 */
[----:B------:R-:W-:Y:S02]  /*125a0*/  FSEL R33, R33, -INF , P1 ;  /* 0xff80000021217808 */ /* 0x000fe40000800000 */
[----:B------:R-:W-:Y:S02]  /*125b0*/  FSEL R187, R34, -INF , !P4 ;  /* 0xff80000022bb7808 */ /* 0x000fe40006000000 */
[C---:B------:R-:W-:Y:S02]  /*125c0*/  ISETP.GE.AND P2, PT, R6.reuse, R165, PT ;  /* 0x000000a50600720c */ /* 0x040fe40003f46270 */
[C---:B------:R-:W-:Y:S02]  /*125d0*/  ISETP.GE.AND P5, PT, R6.reuse, R164, PT ;  /* 0x000000a40600720c */ /* 0x040fe40003fa6270 */
[C---:B------:R-:W-:Y:S02]  /*125e0*/  ISETP.GE.AND P4, PT, R6.reuse, R163, PT ;  /* 0x000000a30600720c */ /* 0x040fe40003f86270 */
[----:B------:R-:W-:Y:S01]  /*125f0*/  ISETP.GE.AND P1, PT, R6, R162, PT ;  /* 0x000000a20600720c */ /* 0x000fe20003f26270 */
[----:B------:R-:W-:Y:S01]  /*12600*/  VIADD R6, R104, 0xffffffa0 ;  /* 0xffffffa068067836 */ /* 0x000fe20000000000 */
[----:B------:R-:W-:-:S02]  /*12610*/  FSEL R131, R35, -INF , !P3 ;  /* 0xff80000023837808 */ /* 0x000fc40005800000 */
[C---:B------:R-:W-:Y:S02]  /*12620*/  ISETP.GE.AND P0, PT, R4.reuse, R165, PT ;  /* 0x000000a50400720c */ /* 0x040fe40003f06270 */
[----:B------:R-:W-:Y:S02]  /*12630*/  ISETP.GE.AND P3, PT, R4, R163, PT ;  /* 0x000000a30400720c */ /* 0x000fe40003f66270 */
[----:B------:R-:W-:Y:S02]  /*12640*/  FSEL R151, R33, -INF , !P6 ;  /* 0xff80000021977808 */ /* 0x000fe40007000000 */
[----:B------:R-:W-:Y:S01]  /*12650*/  FSEL R28, R28, -INF , P2 ;  /* 0xff8000001c1c7808 */ /* 0x000fe20001000000 */
[----:B------:R-:W-:Y:S01]  /*12660*/  LDSM.16.MT88.4 R32, [R140+0x8000] ;  /* 0x008000008c20783b */ /* 0x000fe20000004200 */
[C---:B------:R-:W-:Y:S02]  /*12670*/  ISETP.GE.AND P6, PT, R4.reuse, R164, PT ;  /* 0x000000a40400720c */ /* 0x040fe40003fc6270 */
[----:B------:R-:W-:Y:S01]  /*12680*/  ISETP.GE.AND P2, PT, R4, R162, PT ;  /* 0x000000a20400720c */ /* 0x000fe20003f46270 */
[----:B------:R-:W-:Y:S01]  /*12690*/  VIADD R4, R104, 0xffffffa1 ;  /* 0xffffffa168047836 */ /* 0x000fe20000000000 */
[----:B------:R-:W-:-:S02]  /*126a0*/  FSEL R30, R30, -INF , P4 ;  /* 0xff8000001e1e7808 */ /* 0x000fc40002000000 */
[C---:B------:R-:W-:Y:S02]  /*126b0*/  ISETP.GE.AND P4, PT, R6.reuse, R165, PT ;  /* 0x000000a50600720c */ /* 0x040fe40003f86270 */
[----:B------:R-:W-:Y:S02]  /*126c0*/  FSEL R29, R29, -INF , P0 ;  /* 0xff8000001d1d7808 */ /* 0x000fe40000000000 */
[----:B------:R-:W-:Y:S02]  /*126d0*/  FSEL R31, R31, -INF , P3 ;  /* 0xff8000001f1f7808 */ /* 0x000fe40001800000 */
[----:B------:R-:W-:Y:S02]  /*126e0*/  ISETP.GE.AND P0, PT, R6, R163, PT ;  /* 0x000000a30600720c */ /* 0x000fe40003f06270 */
[----:B------:R-:W-:Y:S02]  /*126f0*/  FSEL R191, R28, -INF , !P5 ;  /* 0xff8000001cbf7808 */ /* 0x000fe40006800000 */
[----:B------:R-:W-:-:S02]  /*12700*/  FSEL R189, R30, -INF , !P1 ;  /* 0xff8000001ebd7808 */ /* 0x000fc40004800000 */
[----:B------:R-:W-:Y:S02]  /*12710*/  FSEL R193, R29, -INF , !P6 ;  /* 0xff8000001dc17808 */ /* 0x000fe40007000000 */
[----:B------:R-:W-:Y:S02]  /*12720*/  FSEL R127, R31, -INF , !P2 ;  /* 0xff8000001f7f7808 */ /* 0x000fe40005000000 */
[----:B------:R-:W-:Y:S02]  /*12730*/  FSEL R24, R24, -INF , P4 ;  /* 0xff80000018187808 */ /* 0x000fe40002000000 */
[C---:B------:R-:W-:Y:S02]  /*12740*/  ISETP.GE.AND P5, PT, R6.reuse, R164, PT ;  /* 0x000000a40600720c */ /* 0x040fe40003fa6270 */
[----:B------:R-:W-:Y:S01]  /*12750*/  ISETP.GE.AND P1, PT, R6, R162, PT ;  /* 0x000000a20600720c */ /* 0x000fe20003f26270 */
[----:B------:R-:W-:Y:S01]  /*12760*/  VIADD R6, R104, 0xffffffa8 ;  /* 0xffffffa868067836 */ /* 0x000fe20000000000 */
[----:B------:R-:W-:-:S02]  /*12770*/  ISETP.GE.AND P3, PT, R4, R165, PT ;  /* 0x000000a50400720c */ /* 0x000fc40003f66270 */
[C---:B------:R-:W-:Y:S02]  /*12780*/  ISETP.GE.AND P6, PT, R4.reuse, R164, PT ;  /* 0x000000a40400720c */ /* 0x040fe40003fc6270 */
[C---:B------:R-:W-:Y:S02]  /*12790*/  ISETP.GE.AND P2, PT, R4.reuse, R163, PT ;  /* 0x000000a30400720c */ /* 0x040fe40003f46270 */
[----:B------:R-:W-:Y:S01]  /*127a0*/  ISETP.GE.AND P4, PT, R4, R162, PT ;  /* 0x000000a20400720c */ /* 0x000fe20003f86270 */
[----:B------:R-:W-:Y:S01]  /*127b0*/  VIADD R4, R104, 0xffffffa9 ;  /* 0xffffffa968047836 */ /* 0x000fe20000000000 */
[----:B------:R-:W-:Y:S02]  /*127c0*/  FSEL R26, R26, -INF , P0 ;  /* 0xff8000001a1a7808 */ /* 0x000fe40000000000 */
[----:B------:R-:W-:Y:S02]  /*127d0*/  FSEL R27, R27, -INF , P2 ;  /* 0xff8000001b1b7808 */ /* 0x000fe40001000000 */
[----:B------:R-:W-:-:S02]  /*127e0*/  FSEL R169, R26, -INF , !P1 ;  /* 0xff8000001aa97808 */ /* 0x000fc40004800000 */
[C---:B------:R-:W-:Y:S02]  /*127f0*/  ISETP.GE.AND P0, PT, R6.reuse, R165, PT ;  /* 0x000000a50600720c */ /* 0x040fe40003f06270 */
[----:B------:R-:W-:Y:S02]  /*12800*/  ISETP.GE.AND P1, PT, R6, R163, PT ;  /* 0x000000a30600720c */ /* 0x000fe40003f26270 */
[----:B------:R-:W-:Y:S02]  /*12810*/  ISETP.GE.AND P2, PT, R4, R165, PT ;  /* 0x000000a50400720c */ /* 0x000fe40003f46270 */
[----:B------:R-:W-:Y:S02]  /*12820*/  FSEL R20, R20, -INF , P0 ;  /* 0xff80000014147808 */ /* 0x000fe40000000000 */
[----:B------:R-:W-:Y:S02]  /*12830*/  FSEL R22, R22, -INF , P1 ;  /* 0xff80000016167808 */ /* 0x000fe40000800000 */
[----:B------:R-:W-:-:S02]  /*12840*/  FSEL R21, R21, -INF , P2 ;  /* 0xff80000015157808 */ /* 0x000fc40001000000 */
[C---:B------:R-:W-:Y:S02]  /*12850*/  ISETP.GE.AND P0, PT, R4.reuse, R163, PT ;  /* 0x000000a30400720c */ /* 0x040fe40003f06270 */
[C---:B------:R-:W-:Y:S02]  /*12860*/  ISETP.GE.AND P1, PT, R4.reuse, R164, PT ;  /* 0x000000a40400720c */ /* 0x040fe40003f26270 */
[----:B------:R-:W-:Y:S01]  /*12870*/  ISETP.GE.AND P2, PT, R4, R162, PT ;  /* 0x000000a20400720c */ /* 0x000fe20003f46270 */
[----:B------:R-:W-:Y:S01]  /*12880*/  VIADD R4, R104, 0xffffffb1 ;  /* 0xffffffb168047836 */ /* 0x000fe20000000000 */
[----:B------:R-:W-:Y:S02]  /*12890*/  FMNMX3.FTZ R10, R3, R111, R0, !PT ;  /* 0x0000006f030a7276 */ /* 0x000fe40007810000 */
[----:B------:R-:W-:Y:S02]  /*128a0*/  FSEL R25, R25, -INF , P3 ;  /* 0xff80000019197808 */ /* 0x000fe40001800000 */
[----:B------:R-:W-:-:S02]  /*128b0*/  FSEL R173, R24, -INF , !P5 ;  /* 0xff80000018ad7808 */ /* 0x000fc40006800000 */
[----:B------:R-:W-:Y:S02]  /*128c0*/  FSEL R23, R23, -INF , P0 ;  /* 0xff80000017177808 */ /* 0x000fe40000000000 */
[----:B------:R-:W-:Y:S02]  /*128d0*/  FMNMX3.FTZ R10, R10, R11, R7, !PT ;  /* 0x0000000b0a0a7276 */ /* 0x000fe40007810007 */
[----:B------:R-:W-:Y:S02]  /*128e0*/  ISETP.GE.AND P5, PT, R6, R164, PT ;  /* 0x000000a40600720c */ /* 0x000fe40003fa6270 */
[----:B------:R-:W-:Y:S02]  /*128f0*/  FSEL R181, R25, -INF , !P6 ;  /* 0xff80000019b57808 */ /* 0x000fe40007000000 */
[-C--:B------:R-:W-:Y:S02]  /*12900*/  ISETP.GE.AND P0, PT, R8, R165.reuse, PT ;  /* 0x000000a50800720c */ /* 0x080fe40003f06270 */
[----:B------:R-:W-:-:S02]  /*12910*/  ISETP.GE.AND P6, PT, R4, R165, PT ;  /* 0x000000a50400720c */ /* 0x000fc40003fc6270 */
[----:B------:R-:W-:Y:S01]  /*12920*/  ISETP.GE.AND P3, PT, R6, R162, PT ;  /* 0x000000a20600720c */ /* 0x000fe20003f66270 */
[----:B------:R-:W-:Y:S01]  /*12930*/  VIADD R6, R104, 0xffffffb8 ;  /* 0xffffffb868067836 */ /* 0x000fe20000000000 */
[----:B------:R-:W-:Y:S01]  /*12940*/  FMNMX3.FTZ R10, R10, R129, R151, !PT ;  /* 0x000000810a0a7276 */ /* 0x000fe20007810097 */
[----:B------:R-:W-:Y:S01]  /*12950*/  VIADD R104, R104, 0xffffffb9 ;  /* 0xffffffb968687836 */ /* 0x000fe20000000000 */
[----:B------:R-:W-:Y:S02]  /*12960*/  FSEL R179, R20, -INF , !P5 ;  /* 0xff80000014b37808 */ /* 0x000fe40006800000 */
[----:B------:R-:W-:Y:S02]  /*12970*/  FSEL R16, R16, -INF , P0 ;  /* 0xff80000010107808 */ /* 0x000fe40000000000 */
[-C--:B------:R-:W-:Y:S02]  /*12980*/  ISETP.GE.AND P5, PT, R8, R164.reuse, PT ;  /* 0x000000a40800720c */ /* 0x080fe40003fa6270 */
[----:B------:R-:W-:-:S02]  /*12990*/  ISETP.GE.AND P0, PT, R4, R164, PT ;  /* 0x000000a40400720c */ /* 0x000fc40003f06270 */
[----:B------:R-:W-:Y:S02]  /*129a0*/  FSEL R17, R17, -INF , P6 ;  /* 0xff80000011117808 */ /* 0x000fe40003000000 */
[----:B------:R-:W-:Y:S02]  /*129b0*/  FMNMX3.FTZ R10, R10, R191, R193, !PT ;  /* 0x000000bf0a0a7276 */ /* 0x000fe400078100c1 */
[----:B------:R-:W-:Y:S02]  /*129c0*/  FSEL R122, R16, -INF , !P5 ;  /* 0xff800000107a7808 */ /* 0x000fe40006800000 */
[----:B------:R-:W-:Y:S02]  /*129d0*/  FSEL R120, R17, -INF , !P0 ;  /* 0xff80000011787808 */ /* 0x000fe40004000000 */
[-C--:B------:R-:W-:Y:S02]  /*129e0*/  ISETP.GE.AND P5, PT, R6, R165.reuse, PT ;  /* 0x000000a50600720c */ /* 0x080fe40003fa6270 */
[----:B------:R-:W-:-:S02]  /*129f0*/  ISETP.GE.AND P0, PT, R104, R165, PT ;  /* 0x000000a56800720c */ /* 0x000fc40003f06270 */
[----:B------:R-:W-:Y:S02]  /*12a00*/  FSEL R177, R21, -INF , !P1 ;  /* 0xff80000015b17808 */ /* 0x000fe40004800000 */
[----:B------:R-:W-:Y:S02]  /*12a10*/  FMNMX3.FTZ R10, R10, R173, R181, !PT ;  /* 0x000000ad0a0a7276 */ /* 0x000fe400078100b5 */
[-C--:B------:R-:W-:Y:S02]  /*12a20*/  ISETP.GE.AND P6, PT, R6, R164.reuse, PT ;  /* 0x000000a40600720c */ /* 0x080fe40003fc6270 */
[----:B------:R-:W-:Y:S02]  /*12a30*/  FSEL R12, R12, -INF , P5 ;  /* 0xff8000000c0c7808 */ /* 0x000fe40002800000 */
[----:B------:R-:W-:Y:S02]  /*12a40*/  FSEL R126, R13, -INF , P0 ;  /* 0xff8000000d7e7808 */ /* 0x000fe40000000000 */
[----:B------:R-:W-:-:S02]  /*12a50*/  ISETP.GE.AND P5, PT, R104, R164, PT ;  /* 0x000000a46800720c */ /* 0x000fc40003fa6270 */
[----:B------:R-:W-:Y:S02]  /*12a60*/  FMNMX3.FTZ R13, R10, R179, R177, !PT ;  /* 0x000000b30a0d7276 */ /* 0x000fe400078100b1 */
[----:B------:R-:W-:Y:S02]  /*12a70*/  FSEL R125, R12, -INF , !P6 ;  /* 0xff8000000c7d7808 */ /* 0x000fe40007000000 */
[C---:B------:R-:W-:Y:S02]  /*12a80*/  ISETP.GE.AND P1, PT, R8.reuse, R163, PT ;  /* 0x000000a30800720c */ /* 0x040fe40003f26270 */
[----:B------:R-:W-:Y:S02]  /*12a90*/  ISETP.GE.AND P6, PT, R8, R162, PT ;  /* 0x000000a20800720c */ /* 0x000fe40003fc6270 */
[----:B------:R-:W-:Y:S02]  /*12aa0*/  FSEL R126, R126, -INF , !P5 ;  /* 0xff8000007e7e7808 */ /* 0x000fe40006800000 */
[----:B------:R-:W-:-:S02]  /*12ab0*/  FMNMX3.FTZ R10, R13, R122, R120, !PT ;  /* 0x0000007a0d0a7276 */ /* 0x000fc40007810078 */
[----:B------:R-:W-:Y:S02]  /*12ac0*/  FMNMX3.FTZ R8, R2, R195, R9, !PT ;  /* 0x000000c302087276 */ /* 0x000fe40007810009 */
[C---:B------:R-:W-:Y:S02]  /*12ad0*/  ISETP.GE.AND P0, PT, R4.reuse, R163, PT ;  /* 0x000000a30400720c */ /* 0x040fe40003f06270 */
[----:B------:R-:W-:Y:S02]  /*12ae0*/  ISETP.GE.AND P5, PT, R4, R162, PT ;  /* 0x000000a20400720c */ /* 0x000fe40003fa6270 */
[----:B------:R-:W-:Y:S02]  /*12af0*/  FMNMX3.FTZ R4, R10, R125, R126, !PT ;  /* 0x0000007d0a047276 */ /* 0x000fe4000781007e */
[----:B------:R-:W-:Y:S02]  /*12b00*/  FMNMX3.FTZ R8, R8, R115, R5, !PT ;  /* 0x0000007308087276 */ /* 0x000fe40007810005 */
[----:B------:R-:W-:Y:S01]  /*12b10*/  FSEL R183, R27, -INF , !P4 ;  /* 0xff8000001bb77808 */ /* 0x000fe20006000000 */
[----:B------:R-:W1:Y:S01]  /*12b20*/  SHFL.BFLY PT, R13, R4, 0x2, 0x1f ;  /* 0x0c401f00040d7f89 */ /* 0x000e6200000e0000 */
[----:B------:R-:W-:-:S02]  /*12b30*/  FSEL R18, R18, -INF , P1 ;  /* 0xff80000012127808 */ /* 0x000fc40000800000 */
[C---:B------:R-:W-:Y:S01]  /*12b40*/  ISETP.GE.AND P4, PT, R6.reuse, R163, PT ;  /* 0x000000a30600720c */ /* 0x040fe20003f86270 */
[----:B------:R-:W-:Y:S01]  /*12b50*/  LDSM.16.MT88.4 R24, [R141+0x8000] ;  /* 0x008000008d18783b */ /* 0x000fe20000004200 */
[----:B------:R-:W-:Y:S02]  /*12b60*/  ISETP.GE.AND P1, PT, R6, R162, PT ;  /* 0x000000a20600720c */ /* 0x000fe40003f26270 */
[----:B------:R-:W-:Y:S02]  /*12b70*/  FMNMX3.FTZ R6, R8, R187, R131, !PT ;  /* 0x000000bb08067276 */ /* 0x000fe40007810083 */
[----:B------:R-:W-:Y:S02]  /*12b80*/  FSEL R19, R19, -INF , P0 ;  /* 0xff80000013137808 */ /* 0x000fe40000000000 */
[----:B------:R-:W-:Y:S02]  /*12b90*/  FMNMX3.FTZ R6, R6, R189, R127, !PT ;  /* 0x000000bd06067276 */ /* 0x000fe4000781007f */
[----:B------:R-:W-:-:S02]  /*12ba0*/  FSEL R185, R22, -INF , !P3 ;  /* 0xff80000016b97808 */ /* 0x000fc40005800000 */
[----:B------:R-:W-:Y:S02]  /*12bb0*/  ISETP.GE.AND P0, PT, R104, R163, PT ;  /* 0x000000a36800720c */ /* 0x000fe40003f06270 */
[----:B------:R-:W-:Y:S02]  /*12bc0*/  FSEL R175, R23, -INF , !P2 ;  /* 0xff80000017af7808 */ /* 0x000fe40005000000 */
[----:B------:R-:W-:Y:S02]  /*12bd0*/  FMNMX3.FTZ R6, R6, R169, R183, !PT ;  /* 0x000000a906067276 */ /* 0x000fe400078100b7 */
[----:B------:R-:W-:Y:S02]  /*12be0*/  ISETP.GE.AND P3, PT, R104, R162, PT ;  /* 0x000000a26800720c */ /* 0x000fe40003f66270 */
[----:B------:R-:W-:Y:S02]  /*12bf0*/  FSEL R14, R14, -INF , P4 ;  /* 0xff8000000e0e7808 */ /* 0x000fe40002000000 */
[----:B------:R-:W-:-:S02]  /*12c00*/  FSEL R15, R15, -INF , P0 ;  /* 0xff8000000f0f7808 */ /* 0x000fc40000000000 */
[----:B------:R-:W-:Y:S02]  /*12c10*/  FSEL R123, R18, -INF , !P6 ;  /* 0xff800000127b7808 */ /* 0x000fe40007000000 */
[----:B------:R-:W-:Y:S02]  /*12c20*/  FSEL R121, R19, -INF , !P5 ;  /* 0xff80000013797808 */ /* 0x000fe40006800000 */
[----:B------:R-:W-:Y:S01]  /*12c30*/  FMNMX3.FTZ R6, R6, R185, R175, !PT ;  /* 0x000000b906067276 */ /* 0x000fe200078100af */
[----:B------:R-:W-:Y:S01]  /*12c40*/  LDSM.16.MT88.4 R16, [R142+0x8000] ;  /* 0x008000008e10783b */ /* 0x000fe20000004200 */
[----:B------:R-:W-:Y:S02]  /*12c50*/  FSEL R119, R14, -INF , !P1 ;  /* 0xff8000000e777808 */ /* 0x000fe40004800000 */
[----:B------:R-:W-:Y:S02]  /*12c60*/  FSEL R117, R15, -INF , !P3 ;  /* 0xff8000000f757808 */ /* 0x000fe40005800000 */
[----:B------:R-:W-:-:S02]  /*12c70*/  FMNMX3.FTZ R6, R6, R123, R121, !PT ;  /* 0x0000007b06067276 */ /* 0x000fc40007810079 */
        /* <DEDUP_REMOVED lines=21> */
[----:B------:R-:W-:-:S03]  /*12dd0*/  FFMA.FTZ R120, R120, R109, -R128 ;  /* 0x0000006d78787223 */ /* 0x000fc60000010880 */
[----:B------:R-:W-:Y:S01]  /*12de0*/  MUFU.EX2 R111, R111 ;  /* 0x0000006f006f7308 */ /* 0x000fe20000000800 */
[----:B-1----:R-:W-:Y:S02]  /*12df0*/  FMNMX.FTZ R0, R13, R4, !PT ;  /* 0x000000040d007209 */ /* 0x002fe40007810000 */
[----:B------:R-:W-:Y:S02]  /*12e00*/  FSEL R4, R104, RZ, P1 ;  /* 0x000000ff68047208 */ /* 0x000fe40000800000 */
[C---:B------:R-:W-:Y:S01]  /*12e10*/  FSETP.NEU.FTZ.AND P0, PT, R0.reuse, -INF , PT ;  /* 0xff8000000000780b */ /* 0x040fe20003f1d000 */
[----:B------:R-:W-:Y:S02]  /*12e20*/  FMUL.FTZ R118, R109, R0 ;  /* 0x000000006d767220 */ /* 0x000fe40000410000 */
[----:B------:R-:W-:Y:S01]  /*12e30*/  MUFU.EX2 R113, R113 ;  /* 0x0000007100717308 */ /* 0x000fe20000000800 */
[----:B------:R-:W-:Y:S01]  /*12e40*/  FADD.FTZ R4, R3, -R4 ;  /* 0x8000000403047221 */ /* 0x000fe20000010000 */
[----:B------:R-:W-:-:S02]  /*12e50*/  FSEL R7, R0, RZ, P0 ;  /* 0x000000ff00077208 */ /* 0x000fc40000000000 */
[----:B------:R-:W-:Y:S01]  /*12e60*/  FSEL R118, R118, RZ, P0 ;  /* 0x000000ff76767208 */ /* 0x000fe20000000000 */
[----:B------:R-:W-:Y:S01]  /*12e70*/  FMUL.FTZ R116, R109, R4 ;  /* 0x000000046d747220 */ /* 0x000fe20000410000 */
[----:B------:R-:W-:Y:S01]  /*12e80*/  ISETP.GT.AND P0, PT, R105, R148, PT ;  /* 0x000000946900720c */ /* 0x000fe20003f04270 */
[----:B------:R-:W-:Y:S01]  /*12e90*/  FADD.FTZ R110, R2, -R7 ;  /* 0x80000007026e7221 */ /* 0x000fe20000010000 */
[----:B------:R-:W-:Y:S01]  /*12ea0*/  MUFU.EX2 R112, R112 ;  /* 0x0000007000707308 */ /* 0x000fe20000000800 */
[-CC-:B------:R-:W-:Y:S01]  /*12eb0*/  FFMA.FTZ R108, R195, R109.reuse, -R118.reuse ;  /* 0x0000006dc36c7223 */ /* 0x180fe20000010876 */
[-CC-:B------:R-:W-:Y:S01]  /*12ec0*/  FFMA.FTZ R3, R9, R109.reuse, -R118.reuse ;  /* 0x0000006d09037223 */ /* 0x180fe20000010876 */
[----:B------:R-:W-:Y:S01]  /*12ed0*/  FMUL.FTZ R110, R109, R110 ;  /* 0x0000006e6d6e7220 */ /* 0x000fe20000410000 */
[-CC-:B------:R-:W-:Y:S01]  /*12ee0*/  FFMA.FTZ R115, R115, R109.reuse, -R118.reuse ;  /* 0x0000006d73737223 */ /* 0x180fe20000010876 */
[-CC-:B------:R-:W-:Y:S01]  /*12ef0*/  FFMA.FTZ R2, R5, R109.reuse, -R118.reuse ;  /* 0x0000006d05027223 */ /* 0x180fe20000010876 */
[----:B------:R-:W-:Y:S01]  /*12f00*/  LDSM.16.MT88.4 R8, [R143+0x8000] ;  /* 0x008000008f08783b */ /* 0x000fe20000004200 */
[-CC-:B------:R-:W-:Y:S01]  /*12f10*/  FFMA.FTZ R170, R187, R109.reuse, -R118.reuse ;  /* 0x0000006dbbaa7223 */ /* 0x180fe20000010876 */
[----:B------:R-:W1:Y:S01]  /*12f20*/  MUFU.EX2 R116, R116 ;  /* 0x0000007400747308 */ /* 0x000e620000000800 */
[-CC-:B------:R-:W-:Y:S01]  /*12f30*/  FFMA.FTZ R131, R131, R109.reuse, -R118.reuse ;  /* 0x0000006d83837223 */ /* 0x180fe20000010876 */
[-CC-:B------:R-:W-:Y:S01]  /*12f40*/  FFMA.FTZ R130, R189, R109.reuse, -R118.reuse ;  /* 0x0000006dbd827223 */ /* 0x180fe20000010876 */
[-C--:B------:R-:W-:Y:S01]  /*12f50*/  FFMA.FTZ R127, R127, R109.reuse, -R118 ;  /* 0x0000006d7f7f7223 */ /* 0x080fe20000010876 */
[-CC-:B------:R-:W-:Y:S01]  /*12f60*/  FFMA.FTZ R187, R173, R109.reuse, -R128.reuse ;  /* 0x0000006dadbb7223 */ /* 0x180fe20000010880 */
[-C--:B------:R-:W-:Y:S01]  /*12f70*/  FFMA.FTZ R173, R177, R109.reuse, -R128 ;  /* 0x0000006db1ad7223 */ /* 0x080fe20000010880 */
[-CC-:B------:R-:W-:Y:S01]  /*12f80*/  FFMA.FTZ R182, R169, R109.reuse, -R118.reuse ;  /* 0x0000006da9b67223 */ /* 0x180fe20000010876 */
[-CC-:B------:R-:W-:Y:S01]  /*12f90*/  FFMA.FTZ R177, R183, R109.reuse, -R118.reuse ;  /* 0x0000006db7b17223 */ /* 0x180fe20000010876 */
[----:B------:R-:W2:Y:S01]  /*12fa0*/  MUFU.EX2 R110, R110 ;  /* 0x0000006e006e7308 */ /* 0x000ea20000000800 */
[-CC-:B------:R-:W-:Y:S01]  /*12fb0*/  FFMA.FTZ R180, R185, R109.reuse, -R118.reuse ;  /* 0x0000006db9b47223 */ /* 0x180fe20000010876 */
[-C--:B------:R-:W-:Y:S01]  /*12fc0*/  FFMA.FTZ R169, R175, R109.reuse, -R118 ;  /* 0x0000006dafa97223 */ /* 0x080fe20000010876 */
[-CC-:B------:R-:W-:Y:S01]  /*12fd0*/  FFMA.FTZ R175, R122, R109.reuse, -R128.reuse ;  /* 0x0000006d7aaf7223 */ /* 0x180fe20000010880 */
[-CC-:B------:R-:W-:Y:S01]  /*12fe0*/  FFMA.FTZ R122, R125, R109.reuse, -R128.reuse ;  /* 0x0000006d7d7a7223 */ /* 0x180fe20000010880 */
[-C--:B------:R-:W-:Y:S01]  /*12ff0*/  FFMA.FTZ R125, R126, R109.reuse, -R128 ;  /* 0x0000006d7e7d7223 */ /* 0x080fe20000010880 */
[-CC-:B------:R-:W-:Y:S01]  /*13000*/  FFMA.FTZ R123, R123, R109.reuse, -R118.reuse ;  /* 0x0000006d7b7b7223 */ /* 0x180fe20000010876 */
[--C-:B------:R-:W-:Y:S01]  /*13010*/  FFMA.FTZ R126, R117, R109, -R118.reuse ;  /* 0x0000006d757e7223 */ /* 0x100fe20000010876 */
[----:B------:R-:W-:Y:S01]  /*13020*/  MUFU.EX2 R108, R108 ;  /* 0x0000006c006c7308 */ /* 0x000fe20000000800 */
[-C--:B-1----:R-:W-:Y:S01]  /*13030*/  FMUL.FTZ R4, R96, R116.reuse ;  /* 0x0000007460047220 */ /* 0x082fe20000410000 */
[-C--:B------:R-:W-:Y:S01]  /*13040*/  FMUL.FTZ R5, R97, R116.reuse ;  /* 0x0000007461057220 */ /* 0x080fe20000410000 */
[----:B------:R-:W-:Y:S01]  /*13050*/  F2FP.BF16.F32.PACK_AB R96, R114, R111 ;  /* 0x0000006f7260723e */ /* 0x000fe200000010ff */
[-C--:B------:R-:W-:Y:S01]  /*13060*/  FMUL.FTZ R28, R72, R116.reuse ;  /* 0x00000074481c7220 */ /* 0x080fe20000410000 */
[-C--:B------:R-:W-:Y:S01]  /*13070*/  FMUL.FTZ R29, R73, R116.reuse ;  /* 0x00000074491d7220 */ /* 0x080fe20000410000 */
[-C--:B------:R-:W-:Y:S01]  /*13080*/  FMUL.FTZ R68, R68, R116.reuse ;  /* 0x0000007444447220 */ /* 0x080fe20000410000 */
[----:B------:R-:W-:Y:S01]  /*13090*/  FMUL.FTZ R69, R69, R116 ;  /* 0x0000007445457220 */ /* 0x000fe20000410000 */
[----:B------:R-:W1:Y:S01]  /*130a0*/  MUFU.EX2 R3, R3 ;  /* 0x0000000300037308 */ /* 0x000e620000000800 */
[-C--:B--2---:R-:W-:Y:S01]  /*130b0*/  FMUL.FTZ R6, R98, R110.reuse ;  /* 0x0000006e62067220 */ /* 0x084fe20000410000 */
[-C--:B------:R-:W-:Y:S01]  /*130c0*/  FMUL.FTZ R7, R99, R110.reuse ;  /* 0x0000006e63077220 */ /* 0x080fe20000410000 */
[----:B------:R-:W-:Y:S01]  /*130d0*/  F2FP.BF16.F32.PACK_AB R98, R112, R113 ;  /* 0x000000717062723e */ /* 0x000fe200000010ff */
[-C--:B------:R-:W-:Y:S01]  /*130e0*/  FMUL.FTZ R30, R74, R110.reuse ;  /* 0x0000006e4a1e7220 */ /* 0x080fe20000410000 */
[-C--:B------:R-:W-:Y:S01]  /*130f0*/  FMUL.FTZ R31, R75, R110.reuse ;  /* 0x0000006e4b1f7220 */ /* 0x080fe20000410000 */
[-C--:B------:R-:W-:Y:S01]  /*13100*/  FMUL.FTZ R70, R70, R110.reuse ;  /* 0x0000006e46467220 */ /* 0x080fe20000410000 */
[----:B------:R-:W-:Y:S01]  /*13110*/  FMUL.FTZ R71, R71, R110 ;  /* 0x0000006e47477220 */ /* 0x000fe20000410000 */
[----:B------:R-:W-:Y:S01]  /*13120*/  MUFU.EX2 R115, R115 ;  /* 0x0000007300737308 */ /* 0x000fe20000000800 */
[----:B------:R-:W2:Y:S01]  /*13130*/  LDSM.16.MT88.4 R72, [R143+0xa000] ;  /* 0x00a000008f48783b */ /* 0x000ea20000004200 */
[-C--:B------:R-:W-:Y:S01]  /*13140*/  FMUL.FTZ R36, R36, R116.reuse ;  /* 0x0000007424247220 */ /* 0x080fe20000410000 */
[----:B------:R-:W-:Y:S01]  /*13150*/  FMUL.FTZ R37, R37, R116 ;  /* 0x0000007425257220 */ /* 0x000fe20000410000 */
[-C--:B------:R-:W-:Y:S01]  /*13160*/  FMUL.FTZ R38, R38, R110.reuse ;  /* 0x0000006e26267220 */ /* 0x080fe20000410000 */
[----:B------:R-:W-:Y:S01]  /*13170*/  FMUL.FTZ R39, R39, R110 ;  /* 0x0000006e27277220 */ /* 0x000fe20000410000 */
[-C--:B------:R-:W-:Y:S01]  /*13180*/  FMUL.FTZ R40, R40, R116.reuse ;  /* 0x0000007428287220 */ /* 0x080fe20000410000 */
[----:B------:R-:W-:Y:S01]  /*13190*/  FMUL.FTZ R41, R41, R116 ;  /* 0x0000007429297220 */ /* 0x000fe20000410000 */
[----:B------:R-:W3:Y:S01]  /*131a0*/  MUFU.EX2 R2, R2 ;  /* 0x0000000200027308 */ /* 0x000ee20000000800 */
[----:B-1----:R-:W-:Y:S01]  /*131b0*/  F2FP.BF16.F32.PACK_AB R97, R3, R108 ;  /* 0x0000006c0361723e */ /* 0x002fe200000010ff */
        /* <DEDUP_REMOVED lines=15> */
[----:B---3--:R-:W-:Y:S01]  /*132b0*/  F2FP.BF16.F32.PACK_AB R99, R2, R115 ;  /* 0x000000730263723e */ /* 0x008fe200000010ff */
[----:B------:R-:W-:Y:S01]  /*132c0*/  FMUL.FTZ R77, R77, R116 ;  /* 0x000000744d4d7220 */ /* 0x000fe20000410000 */
[-C--:B------:R-:W-:Y:S01]  /*132d0*/  FMUL.FTZ R78, R78, R110.reuse ;  /* 0x0000006e4e4e7220 */ /* 0x080fe20000410000 */
[----:B------:R-:W-:Y:S01]  /*132e0*/  FMUL.FTZ R79, R79, R110 ;  /* 0x0000006e4f4f7220 */ /* 0x000fe20000410000 */
[-C--:B------:R-:W-:Y:S01]  /*132f0*/  FMUL.FTZ R92, R92, R116.reuse ;  /* 0x000000745c5c7220 */ /* 0x080fe20000410000 */
[----:B------:R-:W-:Y:S01]  /*13300*/  FMUL.FTZ R93, R93, R116 ;  /* 0x000000745d5d7220 */ /* 0x000fe20000410000 */
[-C--:B------:R-:W-:Y:S01]  /*13310*/  FMUL.FTZ R94, R94, R110.reuse ;  /* 0x0000006e5e5e7220 */ /* 0x080fe20000410000 */
[C---:B------:R-:W-:Y:S05]  /*13320*/  HMMA.16816.F32.BF16 R28, R96.reuse, R32, R28 ;  /* 0x00000020601c723c */ /* 0x040fea000004181c */
        /* <DEDUP_REMOVED lines=8> */
[----:B------:R-:W1:Y:S01]  /*133b0*/  LDSM.16.MT88.4 R68, [R142+0xa000] ;  /* 0x00a000008e44783b */ /* 0x000e620000004200 */
[----:B------:R-:W3:Y:S01]  /*133c0*/  MUFU.EX2 R151, R151 ;  /* 0x0000009700977308 */ /* 0x000ee20000000800 */
[----:B------:R-:W-:Y:S01]  /*133d0*/  FMUL.FTZ R57, R57, R116 ;  /* 0x0000007439397220 */ /* 0x000fe20000410000 */
[-C--:B------:R-:W-:Y:S01]  /*133e0*/  FMUL.FTZ R58, R58, R110.reuse ;  /* 0x0000006e3a3a7220 */ /* 0x080fe20000410000 */
[----:B------:R-:W-:Y:S01]  /*133f0*/  FMUL.FTZ R59, R59, R110 ;  /* 0x0000006e3b3b7220 */ /* 0x000fe20000410000 */
[-C--:B------:R-:W-:Y:S01]  /*13400*/  FMUL.FTZ R60, R60, R116.reuse ;  /* 0x000000743c3c7220 */ /* 0x080fe20000410000 */
[----:B------:R-:W-:Y:S01]  /*13410*/  FMUL.FTZ R61, R61, R116 ;  /* 0x000000743d3d7220 */ /* 0x000fe20000410000 */
[C---:B--2---:R-:W-:Y:S03]  /*13420*/  HMMA.16816.F32.BF16 R36, R96.reuse, R72, R36 ;  /* 0x000000486024723c */ /* 0x044fe60000041824 */
        /* <DEDUP_REMOVED lines=8> */
[----:B------:R-:W2:Y:S01]  /*134b0*/  LDSM.16.MT88.4 R72, [R141+0xa000] ;  /* 0x00a000008d48783b */ /* 0x000ea20000004200 */
[----:B------:R-:W-:Y:S01]  /*134c0*/  MUFU.EX2 R129, R129 ;  /* 0x0000008100817308 */ /* 0x000fe20000000800 */
[-C--:B------:R-:W-:Y:S01]  /*134d0*/  FMUL.FTZ R12, R88, R116.reuse ;  /* 0x00000074580c7220 */ /* 0x080fe20000410000 */
[----:B------:R-:W-:Y:S01]  /*134e0*/  FMUL.FTZ R13, R89, R116 ;  /* 0x00000074590d7220 */ /* 0x000fe20000410000 */
[-C--:B------:R-:W-:Y:S01]  /*134f0*/  FMUL.FTZ R14, R90, R110.reuse ;  /* 0x0000006e5a0e7220 */ /* 0x080fe20000410000 */
[----:B------:R-:W-:Y:S01]  /*13500*/  FMUL.FTZ R15, R91, R110 ;  /* 0x0000006e5b0f7220 */ /* 0x000fe20000410000 */
[-C--:B------:R-:W-:Y:S01]  /*13510*/  FMUL.FTZ R84, R84, R116.reuse ;  /* 0x0000007454547220 */ /* 0x080fe20000410000 */
[C---:B------:R-:W-:Y:S03]  /*13520*/  HMMA.16816.F32.BF16 R20, R96.reuse, R24, R20 ;  /* 0x000000186014723c */ /* 0x040fe60000041814 */
[----:B------:R-:W-:Y:S01]  /*13530*/  FMUL.FTZ R85, R85, R116 ;  /* 0x0000007455557220 */ /* 0x000fe20000410000 */
[----:B------:R-:W-:Y:S01]  /*13540*/  MUFU.EX2 R170, R170 ;  /* 0x000000aa00aa7308 */ /* 0x000fe20000000800 */
[-C--:B------:R-:W-:Y:S01]  /*13550*/  FMUL.FTZ R86, R86, R110.reuse ;  /* 0x0000006e56567220 */ /* 0x080fe20000410000 */
[----:B------:R-:W-:Y:S01]  /*13560*/  FMUL.FTZ R87, R87, R110 ;  /* 0x0000006e57577220 */ /* 0x000fe20000410000 */
[----:B------:R-:W-:Y:S01]  /*13570*/  FFMA.FTZ R121, R121, R109, -R118 ;  /* 0x0000006d79797223 */ /* 0x000fe20000010876 */
[C---:B------:R-:W-:Y:S01]  /*13580*/  HMMA.16816.F32.BF16 R24, R96.reuse, R26, R76 ;  /* 0x0000001a6018723c */ /* 0x040fe2000004184c */
[----:B------:R-:W-:Y:S03]  /*13590*/  LDSM.16.MT88.4 R76, [R143+0x8800] ;  /* 0x008800008f4c783b */ /* 0x000fe60000004200 */
[----:B------:R-:W4:Y:S04]  /*135a0*/  MUFU.EX2 R131, R131 ;  /* 0x0000008300837308 */ /* 0x000f280000000800 */
[C---:B------:R-:W-:Y:S04]  /*135b0*/  HMMA.16816.F32.BF16 R4, R96.reuse, R8, R4 ;  /* 0x000000086004723c */ /* 0x040fe80000041804 */
[----:B------:R-:W-:Y:S04]  /*135c0*/  MUFU.EX2 R130, R130 ;  /* 0x0000008200827308 */ /* 0x000fe80000000800 */
[C---:B-1----:R-:W-:Y:S04]  /*135d0*/  HMMA.16816.F32.BF16 R44, R96.reuse, R68, R44 ;  /* 0x00000044602c723c */ /* 0x042fe8000004182c */
[----:B------:R-:W1:Y:S04]  /*135e0*/  MUFU.EX2 R127, R127 ;  /* 0x0000007f007f7308 */ /* 0x000e680000000800 */
[C---:B------:R-:W-:Y:S01]  /*135f0*/  HMMA.16816.F32.BF16 R48, R96.reuse, R70, R48 ;  /* 0x000000466030723c */ /* 0x040fe20000041830 */
[----:B------:R-:W5:Y:S03]  /*13600*/  LDSM.16.MT88.4 R68, [R140+0xa000] ;  /* 0x00a000008c44783b */ /* 0x000f660000004200 */
[----:B------:R-:W-:Y:S04]  /*13610*/  MUFU.EX2 R187, R187 ;  /* 0x000000bb00bb7308 */ /* 0x000fe80000000800 */
[C---:B------:R-:W-:Y:S01]  /*13620*/  HMMA.16816.F32.BF16 R8, R96.reuse, R10, R92 ;  /* 0x0000000a6008723c */ /* 0x040fe2000004185c */
[----:B------:R-:W-:Y:S03]  /*13630*/  LDSM.16.MT88.4 R92, [R143+0x9800] ;  /* 0x009800008f5c783b */ /* 0x000fe60000004200 */
[----:B------:R-:W1:Y:S04]  /*13640*/  MUFU.EX2 R176, R176 ;  /* 0x000000b000b07308 */ /* 0x000e680000000800 */
[C---:B--2---:R-:W-:Y:S04]  /*13650*/  HMMA.16816.F32.BF16 R52, R96.reuse, R72, R52 ;  /* 0x000000486034723c */ /* 0x044fe80000041834 */
[----:B------:R-:W-:Y:S04]  /*13660*/  MUFU.EX2 R178, R178 ;  /* 0x000000b200b27308 */ /* 0x000fe80000000800 */
[C---:B------:R-:W-:Y:S01]  /*13670*/  HMMA.16816.F32.BF16 R56, R96.reuse, R74, R56 ;  /* 0x0000004a6038723c */ /* 0x040fe20000041838 */
[----:B------:R-:W2:Y:S03]  /*13680*/  LDSM.16.MT88.4 R72, [R142+0x8800] ;  /* 0x008800008e48783b */ /* 0x000ea60000004200 */
[----:B------:R-:W2:Y:S04]  /*13690*/  MUFU.EX2 R173, R173 ;  /* 0x000000ad00ad7308 */ /* 0x000ea80000000800 */
[C---:B------:R-:W-:Y:S04]  /*136a0*/  HMMA.16816.F32.BF16 R12, R96.reuse, R16, R12 ;  /* 0x00000010600c723c */ /* 0x040fe8000004180c */
[----:B------:R-:W-:Y:S04]  /*136b0*/  MUFU.EX2 R182, R182 ;  /* 0x000000b600b67308 */ /* 0x000fe80000000800 */
[C---:B------:R-:W-:Y:S01]  /*136c0*/  HMMA.16816.F32.BF16 R16, R96.reuse, R18, R84 ;  /* 0x000000126010723c */ /* 0x040fe20000041854 */
[----:B------:R-:W-:Y:S03]  /*136d0*/  LDSM.16.MT88.4 R84, [R142+0x9800] ;  /* 0x009800008e54783b */ /* 0x000fe60000004200 */
[----:B------:R-:W2:Y:S04]  /*136e0*/  MUFU.EX2 R177, R177 ;  /* 0x000000b100b17308 */ /* 0x000ea80000000800 */
[----:B-----5:R-:W-:Y:S03]  /*136f0*/  HMMA.16816.F32.BF16 R60, R96, R68, R60 ;  /* 0x00000044603c723c */ /* 0x020fe6000004183c */
[----:B---3--:R-:W-:Y:S01]  /*13700*/  F2FP.BF16.F32.PACK_AB R68, R151, R174 ;  /* 0x000000ae9744723e */ /* 0x008fe200000010ff */
[----:B------:R-:W-:Y:S01]  /*13710*/  MUFU.EX2 R180, R180 ;  /* 0x000000b400b47308 */ /* 0x000fe20000000800 */
[----:B----4-:R-:W-:-:S03]  /*13720*/  F2FP.BF16.F32.PACK_AB R69, R131, R170 ;  /* 0x000000aa8345723e */ /* 0x010fc600000010ff */
[----:B------:R-:W-:Y:S03]  /*13730*/  HMMA.16816.F32.BF16 R64, R96, R70, R64 ;  /* 0x000000466040723c */ /* 0x000fe60000041840 */
[----:B------:R-:W-:Y:S01]  /*13740*/  F2FP.BF16.F32.PACK_AB R70, R129, R168 ;  /* 0x000000a88146723e */ /* 0x000fe200000010ff */
[----:B------:R-:W3:Y:S01]  /*13750*/  MUFU.EX2 R169, R169 ;  /* 0x000000a900a97308 */ /* 0x000ee20000000800 */
[----:B-1----:R-:W-:-:S07]  /*13760*/  F2FP.BF16.F32.PACK_AB R71, R127, R130 ;  /* 0x000000827f47723e */ /* 0x002fce00000010ff */
[C---:B------:R-:W-:Y:S01]  /*13770*/  HMMA.16816.F32.BF16 R4, R68.reuse, R76, R4 ;  /* 0x0000004c4404723c */ /* 0x040fe20000041804 */
[----:B------:R-:W-:Y:S07]  /*13780*/  MUFU.EX2 R175, R175 ;  /* 0x000000af00af7308 */ /* 0x000fee0000000800 */
[C---:B------:R-:W-:Y:S01]  /*13790*/  HMMA.16816.F32.BF16 R8, R68.reuse, R78, R8 ;  /* 0x0000004e4408723c */ /* 0x040fe20000041808 */
[----:B------:R-:W1:Y:S01]  /*137a0*/  LDSM.16.MT88.4 R76, [R141+0x8800] ;  /* 0x008800008d4c783b */ /* 0x000e620000004200 */
[----:B------:R-:W4:Y:S06]  /*137b0*/  MUFU.EX2 R120, R120 ;  /* 0x0000007800787308 */ /* 0x000f2c0000000800 */
[C---:B--2---:R-:W-:Y:S02]  /*137c0*/  HMMA.16816.F32.BF16 R12, R68.reuse, R72, R12 ;  /* 0x00000048440c723c */ /* 0x044fe4000004180c */
[----:B------:R-:W-:Y:S06]  /*137d0*/  MUFU.EX2 R122, R122 ;  /* 0x0000007a007a7308 */ /* 0x000fec0000000800 */
[C---:B------:R-:W-:Y:S01]  /*137e0*/  HMMA.16816.F32.BF16 R16, R68.reuse, R74, R16 ;  /* 0x0000004a4410723c */ /* 0x040fe20000041810 */
[----:B------:R-:W2:Y:S01]  /*137f0*/  LDSM.16.MT88.4 R72, [R140+0x8800] ;  /* 0x008800008c48783b */ /* 0x000ea20000004200 */
[----:B------:R-:W5:Y:S08]  /*13800*/  MUFU.EX2 R125, R125 ;  /* 0x0000007d007d7308 */ /* 0x000f700000000800 */
[----:B------:R-:W-:Y:S08]  /*13810*/  MUFU.EX2 R123, R123 ;  /* 0x0000007b007b7308 */ /* 0x000ff00000000800 */
[----:B------:R-:W-:Y:S01]  /*13820*/  MUFU.EX2 R126, R126 ;  /* 0x0000007e007e7308 */ /* 0x000fe20000000800 */
        /* <DEDUP_REMOVED lines=16> */
[----:B------:R-:W-:Y:S03]  /*13930*/  HMMA.16816.F32.BF16 R64, R68, R74, R64 ;  /* 0x0000004a4440723c */ /* 0x000fe60000041840 */
[----:B------:R-:W-:Y:S01]  /*13940*/  F2FP.BF16.F32.PACK_AB R68, R176, R187 ;  /* 0x000000bbb044723e */ /* 0x000fe200000010ff */
[----:B------:R-:W2:Y:S01]  /*13950*/  LDSM.16.MT88.4 R72, [R142+0x9000] ;  /* 0x009000008e48783b */ /* 0x000ea20000004200 */
[----:B------:R-:W-:-:S02]  /*13960*/  F2FP.BF16.F32.PACK_AB R70, R173, R178 ;  /* 0x000000b2ad46723e */ /* 0x000fc400000010ff */
[----:B------:R-:W-:Y:S02]  /*13970*/  F2FP.BF16.F32.PACK_AB R69, R177, R182 ;  /* 0x000000b6b145723e */ /* 0x000fe400000010ff */
[----:B---3--:R-:W-:-:S07]  /*13980*/  F2FP.BF16.F32.PACK_AB R71, R169, R180 ;  /* 0x000000b4a947723e */ /* 0x008fce00000010ff */
        /* <DEDUP_REMOVED lines=18> */
[C---:B-1----:R-:W-:Y:S03]  /*13ab0*/  HMMA.16816.F32.BF16 R52, R68.reuse, R76, R52 ;  /* 0x0000004c4434723c */ /* 0x042fe60000041834 */
[----:B------:R-:W-:Y:S01]  /*13ac0*/  FFMA.FTZ R76, R119, R109, -R118 ;  /* 0x0000006d774c7223 */ /* 0x000fe20000010876 */
[----:B------:R-:W-:Y:S01]  /*13ad0*/  FFMA.FTZ R119, R172, R116, R111 ;  /* 0x00000074ac777223 */ /* 0x000fe2000001006f */
[----:B------:R-:W1:Y:S01]  /*13ae0*/  MUFU.EX2 R118, R121 ;  /* 0x0000007900767308 */ /* 0x000e620000000800 */
[----:B------:R-:W-:Y:S01]  /*13af0*/  FFMA.FTZ R116, R171, R110, R108 ;  /* 0x0000006eab747223 */ /* 0x000fe2000001006c */
[----:B----4-:R-:W-:Y:S01]  /*13b00*/  F2FP.BF16.F32.PACK_AB R108, R120, R175 ;  /* 0x000000af786c723e */ /* 0x010fe200000010ff */
[----:B------:R-:W-:Y:S01]  /*13b10*/  FADD.FTZ R114, R114, R119 ;  /* 0x0000007772727221 */ /* 0x000fe20000010000 */
[----:B-----5:R-:W-:Y:S01]  /*13b20*/  F2FP.BF16.F32.PACK_AB R110, R125, R122 ;  /* 0x0000007a7d6e723e */ /* 0x020fe200000010ff */
[----:B------:R-:W-:Y:S01]  /*13b30*/  FADD.FTZ R116, R3, R116 ;  /* 0x0000007403747221 */ /* 0x000fe20000010000 */
[----:B------:R-:W-:Y:S03]  /*13b40*/  HMMA.16816.F32.BF16 R56, R68, R78, R56 ;  /* 0x0000004e4438723c */ /* 0x000fe60000041838 */
[----:B------:R-:W-:Y:S01]  /*13b50*/  FADD.FTZ R113, R113, R114 ;  /* 0x0000007271717221 */ /* 0x000fe20000010000 */
[----:B------:R-:W3:Y:S01]  /*13b60*/  MUFU.EX2 R117, R76 ;  /* 0x0000004c00757308 */ /* 0x000ee20000000800 */
[----:B------:R-:W-:Y:S01]  /*13b70*/  FADD.FTZ R115, R115, R116 ;  /* 0x0000007473737221 */ /* 0x000fe20000010000 */
[----:B------:R-:W-:-:S02]  /*13b80*/  IMAD.MOV.U32 R3, RZ, RZ, R104 ;  /* 0x000000ffff037224 */ /* 0x000fc400078e0068 */
[----:B------:R-:W-:Y:S01]  /*13b90*/  FADD.FTZ R113, R112, R113 ;  /* 0x0000007170717221 */ /* 0x000fe20000010000 */
[----:B------:R-:W-:Y:S02]  /*13ba0*/  @P0 IMAD.MOV.U32 R3, RZ, RZ, R104 ;  /* 0x000000ffff030224 */ /* 0x000fe400078e0068 */
[----:B------:R-:W-:Y:S01]  /*13bb0*/  FADD.FTZ R115, R2, R115 ;  /* 0x0000007302737221 */ /* 0x000fe20000010000 */
[C---:B--2---:R-:W-:Y:S03]  /*13bc0*/  HMMA.16816.F32.BF16 R60, R68.reuse, R72, R60 ;  /* 0x00000048443c723c */ /* 0x044fe6000004183c */
[----:B------:R-:W-:Y:S01]  /*13bd0*/  FADD.FTZ R174, R174, R113 ;  /* 0x00000071aeae7221 */ /* 0x000fe20000010000 */
[----:B------:R-:W-:Y:S01]  /*13be0*/  IMAD.MOV.U32 R2, RZ, RZ, R0 ;  /* 0x000000ffff027224 */ /* 0x000fe200078e0000 */
[----:B-1----:R-:W-:Y:S01]  /*13bf0*/  F2FP.BF16.F32.PACK_AB R109, R118, R123 ;  /* 0x0000007b766d723e */ /* 0x002fe200000010ff */
[----:B------:R-:W-:Y:S01]  /*13c00*/  FADD.FTZ R170, R170, R115 ;  /* 0x00000073aaaa7221 */ /* 0x000fe20000010000 */
[----:B------:R-:W-:Y:S01]  /*13c10*/  FADD.FTZ R151, R151, R174 ;  /* 0x000000ae97977221 */ /* 0x000fe20000010000 */
[----:B------:R-:W-:Y:S01]  /*13c20*/  @P0 IMAD.MOV.U32 R2, RZ, RZ, R0 ;  /* 0x000000ffff020224 */ /* 0x000fe200078e0000 */
[----:B------:R-:W-:Y:S01]  /*13c30*/  HMMA.16816.F32.BF16 R64, R68, R74, R64 ;  /* 0x0000004a4440723c */ /* 0x000fe20000041840 */
[----:B------:R-:W1:Y:S02]  /*13c40*/  LDSM.16.MT88.4 R68, [R140+0x9800] ;  /* 0x009800008c44783b */ /* 0x000e640000004200 */
[----:B------:R-:W-:Y:S01]  /*13c50*/  FADD.FTZ R131, R131, R170 ;  /* 0x000000aa83837221 */ /* 0x000fe20000010000 */
[----:B---3--:R-:W-:Y:S01]  /*13c60*/  F2FP.BF16.F32.PACK_AB R111, R126, R117 ;  /* 0x000000757e6f723e */ /* 0x008fe200000010ff */
[----:B------:R-:W-:Y:S01]  /*13c70*/  FADD.FTZ R168, R168, R151 ;  /* 0x00000097a8a87221 */ /* 0x000fe20000010000 */
[----:B------:R-:W2:Y:S01]  /*13c80*/  LDSM.16.MT88.4 R76, [R141+0x9800] ;  /* 0x009800008d4c783b */ /* 0x000ea20000004200 */
[----:B------:R-:W-:-:S02]  /*13c90*/  FADD.FTZ R130, R130, R131 ;  /* 0x0000008382827221 */ /* 0x000fc40000010000 */
[----:B------:R-:W-:Y:S02]  /*13ca0*/  FADD.FTZ R168, R129, R168 ;  /* 0x000000a881a87221 */ /* 0x000fe40000010000 */
[----:B------:R-:W-:Y:S01]  /*13cb0*/  HMMA.16816.F32.BF16 R96, R108, R92, R4 ;  /* 0x0000005c6c60723c */ /* 0x000fe20000041804 */
[----:B------:R-:W3:Y:S04]  /*13cc0*/  LDSM.16.MT88.4 R4, [R143+0xb800] ;  /* 0x00b800008f04783b */ /* 0x000ee80000004200 */
        /* <DEDUP_REMOVED lines=10> */
[C---:B------:R-:W-:Y:S01]  /*13d70*/  HMMA.16816.F32.BF16 R88, R108.reuse, R84, R12 ;  /* 0x000000546c58723c */ /* 0x040fe2000004180c */
[----:B------:R-:W4:Y:S02]  /*13d80*/  LDSM.16.MT88.4 R12, [R142+0xb800] ;  /* 0x00b800008e0c783b */ /* 0x000f240000004200 */
[----:B------:R-:W-:Y:S01]  /*13d90*/  FADD.FTZ R180, R169, R180 ;  /* 0x000000b4a9b47221 */ /* 0x000fe20000010000 */
[----:B------:R-:W-:Y:S01]  /*13da0*/  FADD.FTZ R175, R175, R178 ;  /* 0x000000b2afaf7221 */ /* 0x000fe20000010000 */
[----:B------:R-:W-:Y:S02]  /*13db0*/  @P0 VIADD R169, R101, 0xfffffffd ;  /* 0xfffffffd65a90836 */ /* 0x000fe40000000000 */
        /* <DEDUP_REMOVED lines=8> */
[----:B------:R-:W-:-:S05]  /*13e40*/  FADD.FTZ R171, R126, R117 ;  /* 0x000000757eab7221 */ /* 0x000fca0000010000 */
        /* <DEDUP_REMOVED lines=12> */
[----:B------:R-:W-:-:S04]  /*13f10*/  NOP ;  /* 0x0000000000007918 */ /* 0x000fc80000000000 */
[----:B------:R-:W-:-:S15]  /*13f20*/  @P0 BRA `(.L_x_10921) ;  /* 0x0000000000040947 */ /* 0x000fde0003800000 */
.L_x_10912:
[----:B------:R-:W-:-:S05]  /*13f30*/  IADD3 R169, PT, PT, R105, -0x1, RZ ;  /* 0xffffffff69a97810 */ /* 0x000fca0007ffe0ff */
.L_x_10921:
[----:B------:R-:W-:Y:S05]  /*13f40*/  BSYNC B2 ;  /* 0x0000000000027941 */ /* 0x000fea0003800000 */
.L_x_10911:
[----:B------:R-:W-:-:S13]  /*13f50*/  ISETP.GE.AND P0, PT, R169, R148, PT ;  /* 0x00000094a900720c */ /* 0x000fda0003f06270 */
[----:B------:R-:W-:Y:S05]  /*13f60*/  @!P0 BRA `(.L_x_10922) ;  /* 0x00000034003c8947 */ /* 0x000fea0003800000 */
[C---:B------:R-:W-:Y:S01]  /*13f70*/  IMAD.SHL.U32 R5, R169.reuse, 0x40, RZ ;  /* 0x00000040a9057824 */ /* 0x040fe200078e00ff */
[----:B------:R-:W-:Y:S01]  /*13f80*/  ISETP.NE.U32.AND P2, PT, R106, RZ, PT ;  /* 0x000000ff6a00720c */ /* 0x000fe20003f45070 */
[----:B------:R-:W-:Y:S01]  /*13f90*/  IMAD.MOV.U32 R101, RZ, RZ, R2 ;  /* 0x000000ffff657224 */ /* 0x000fe200078e0002 */
[----:B------:R-:W-:Y:S01]  /*13fa0*/  MOV R0, R3 ;  /* 0x0000000300007202 */ /* 0x000fe20000000f00 */
[----:B------:R-:W-:Y:S01]  /*13fb0*/  VIADD R169, R169, 0x1 ;  /* 0x00000001a9a97836 */ /* 0x000fe20000000000 */
[----:B------:R-:W-:Y:S02]  /*13fc0*/  ISETP.NE.AND.EX P2, PT, R107, RZ, PT, P2 ;  /* 0x000000ff6b00720c */ /* 0x000fe40003f45320 */
[C---:B------:R-:W-:Y:S02]  /*13fd0*/  LOP3.LUT R170, R5.reuse, 0x20, R124, 0xfe, !PT ;  /* 0x0000002005aa7812 */ /* 0x040fe400078efe7c */
[----:B------:R-:W-:-:S09]  /*13fe0*/  IADD3 R168, PT, PT, R5, 0x40, RZ ;  /* 0x0000004005a87810 */ /* 0x000fd20007ffe0ff */
.L_x_10929:
        /* <DEDUP_REMOVED lines=78> */
.L_x_10924:
[----:B------:R-:W-:Y:S05]  /*144d0*/  BSYNC.RECONVERGENT B0 ;  /* 0x0000000000007941 */ /* 0x000fea0003800200 */
.L_x_10923:
[----:B------:R-:W1:Y:S01]  /*144e0*/  S2UR UR7, SR_CgaCtaId ;  /* 0x00000000000779c3 */ /* 0x000e620000008800 */
[C---:B------:R-:W-:Y:S01]  /*144f0*/  IMAD.SHL.U32 R167, R166.reuse, 0x8, RZ ;  /* 0x00000008a6a77824 */ /* 0x040fe200078e00ff */
[----:B------:R-:W-:Y:S01]  /*14500*/  LOP3.LUT R3, R166, 0x38, RZ, 0xc0, !PT ;  /* 0x00000038a6037812 */ /* 0x000fe200078ec0ff */
[----:B------:R-:W-:Y:S01]  /*14510*/  UMOV UR9, 0x400 ;  /* 0x0000040000097882 */ /* 0x000fe20000000000 */
[-C--:B------:R-:W-:Y:S01]  /*14520*/  ISETP.GE.AND P0, PT, R100, R155.reuse, PT ;  /* 0x0000009b6400720c */ /* 0x080fe20003f06270 */
[----:B------:R-:W-:Y:S01]  /*14530*/  VIADD R169, R169, 0xffffffff ;  /* 0xffffffffa9a97836 */ /* 0x000fe20000000000 */
[C---:B------:R-:W-:Y:S01]  /*14540*/  LOP3.LUT R2, R167.reuse, 0x38, RZ, 0xc0, !PT ;  /* 0x00000038a7027812 */ /* 0x040fe200078ec0ff */
[----:B------:R-:W-:Y:S01]  /*14550*/  BSSY.RECONVERGENT B1, `(.L_x_10925) ;  /* 0x0000123000017945 */ /* 0x000fe20003800200 */
[C---:B------:R-:W-:Y:S02]  /*14560*/  LOP3.LUT R151, R167.reuse, 0x1c0, RZ, 0xc0, !PT ;  /* 0x000001c0a7977812 */ /* 0x040fe400078ec0ff */
[C---:B------:R-:W-:Y:S02]  /*14570*/  ISETP.GE.AND P1, PT, R2.reuse, R155, PT ;  /* 0x0000009b0200720c */ /* 0x040fe40003f26270 */
[----:B------:R-:W-:Y:S02]  /*14580*/  LOP3.LUT R2, R2, R151, R3, 0x1e, !PT ;  /* 0x0000009702027212 */ /* 0x000fe400078e1e03 */
[----:B------:R-:W-:Y:S02]  /*14590*/  LOP3.LUT R151, R167, 0x1e00, RZ, 0xc0, !PT ;  /* 0x00001e00a7977812 */ /* 0x000fe400078ec0ff */
[----:B------:R-:W-:Y:S02]  /*145a0*/  LEA R176, P3, R146, R152, 0x5 ;  /* 0x0000009892b07211 */ /* 0x000fe400078628ff */
[----:B------:R-:W-:Y:S01]  /*145b0*/  LOP3.LUT R151, R2, R151, RZ, 0xfc, !PT ;  /* 0x0000009702977212 */ /* 0x000fe200078efcff */
[C---:B------:R-:W-:Y:S01]  /*145c0*/  IMAD.SHL.U32 R2, R146.reuse, 0x20, RZ ;  /* 0x0000002092027824 */ /* 0x040fe200078e00ff */
[--C-:B------:R-:W-:Y:S01]  /*145d0*/  LEA.HI.X R177, R146, R153, R147.reuse, 0x5, P3 ;  /* 0x0000009992b17211 */ /* 0x100fe200018f2c93 */
[----:B-1----:R-:W-:Y:S03]  /*145e0*/  ULEA UR6, UR7, UR9, 0x18 ;  /* 0x0000000907067291 */ /* 0x002fe6000f8ec0ff */
[----:B------:R-:W-:Y:S04]  /*145f0*/  IADD3 R174, P4, PT, R2, R176, RZ ;  /* 0x000000b002ae7210 */ /* 0x000fe80007f9e0ff */
[----:B------:R-:W-:Y:S02]  /*14600*/  IADD3 R178, P3, PT, R174, R2, RZ ;  /* 0x00000002aeb27210 */ /* 0x000fe40007f7e0ff */
        /* <DEDUP_REMOVED lines=228> */
.L_x_10928:
[----:B------:R-:W-:Y:S05]  /*15450*/  BSYNC.RECONVERGENT B0 ;  /* 0x0000000000007941 */ /* 0x000fea0003800200 */
.L_x_10927:
        /* <DEDUP_REMOVED lines=50> */
.L_x_10926:
[----:B------:R-:W-:Y:S05]  /*15780*/  BSYNC.RECONVERGENT B1 ;  /* 0x0000000000017941 */ /* 0x000fea0003800200 */
.L_x_10925:
[----:B------:R-:W3:Y:S01]  /*15790*/  LD.E R104, desc[UR4][R102.64+0xdc] ;  /* 0x0000dc0466687980 */ /* 0x000ee2000c101900 */
[C---:B------:R-:W-:Y:S02]  /*157a0*/  VIADD R2, R170.reuse, 0xffffffe0 ;  /* 0xffffffe0aa027836 */ /* 0x040fe40000000000 */
[C---:B--2---:R-:W-:Y:S02]  /*157b0*/  VIADD R107, R170.reuse, 0xffffffe8 ;  /* 0xffffffe8aa6b7836 */ /* 0x044fe40000000000 */
[----:B------:R-:W-:Y:S01]  /*157c0*/  VIADD R109, R170, 0xffffffe1 ;  /* 0xffffffe1aa6d7836 */ /* 0x000fe20000000000 */
[-C--:B------:R-:W-:Y:S01]  /*157d0*/  ISETP.GE.AND P5, PT, R2, R165.reuse, PT ;  /* 0x000000a50200720c */ /* 0x080fe20003fa6270 */
[----:B------:R-:W-:Y:S01]  /*157e0*/  VIADD R106, R170, 0xfffffff1 ;  /* 0xfffffff1aa6a7836 */ /* 0x000fe20000000000 */
[----:B------:R-:W-:Y:S01]  /*157f0*/  ISETP.GE.AND P3, PT, R2, R162, PT ;  /* 0x000000a20200720c */ /* 0x000fe20003f66270 */
[----:B------:R-:W-:Y:S01]  /*15800*/  VIADD R105, R170, 0xfffffff8 ;  /* 0xfffffff8aa697836 */ /* 0x000fe20000000000 */
[----:B------:R-:W-:Y:S01]  /*15810*/  FSEL R110, R4, -INF , P5 ;  /* 0xff800000046e7808 */ /* 0x000fe20002800000 */
[----:B------:R-:W-:Y:S01]  /*15820*/  VIADD R111, R170, 0x8 ;  /* 0x00000008aa6f7836 */ /* 0x000fe20000000000 */
[----:B------:R-:W-:Y:S01]  /*15830*/  ISETP.GE.AND P5, PT, R107, R165, PT ;  /* 0x000000a56b00720c */ /* 0x000fe20003fa6270 */
[----:B------:R-:W-:Y:S01]  /*15840*/  VIADD R168, R168, 0xffffffc0 ;  /* 0xffffffc0a8a87836 */ /* 0x000fe20000000000 */
[-C--:B------:R-:W-:Y:S02]  /*15850*/  ISETP.GE.AND P6, PT, R2, R164.reuse, PT ;  /* 0x000000a40200720c */ /* 0x080fe40003fc6270 */
[----:B------:R-:W-:Y:S01]  /*15860*/  FSEL R113, R8, -INF , P5 ;  /* 0xff80000008717808 */ /* 0x000fe20002800000 */
[----:B------:R-:W-:Y:S01]  /*15870*/  VIADD R8, R170, 0xfffffff0 ;  /* 0xfffffff0aa087836 */ /* 0x000fe20000000000 */
[----:B------:R-:W-:Y:S01]  /*15880*/  ISETP.GE.AND P1, PT, R2, R163, PT ;  /* 0x000000a30200720c */ /* 0x000fe20003f26270 */
[C---:B------:R-:W-:Y:S01]  /*15890*/  VIADD R2, R170.reuse, 0xffffffe9 ;  /* 0xffffffe9aa027836 */ /* 0x040fe20000000000 */
[C---:B------:R-:W-:Y:S02]  /*158a0*/  ISETP.GE.AND P4, PT, R109.reuse, R165, PT ;  /* 0x000000a56d00720c */ /* 0x040fe40003f86270 */
[----:B------:R-:W-:Y:S02]  /*158b0*/  ISETP.GE.AND P0, PT, R109, R163, PT ;  /* 0x000000a36d00720c */ /* 0x000fe40003f06270 */
[----:B------:R-:W-:Y:S01]  /*158c0*/  FSEL R108, R5, -INF , P4 ;  /* 0xff800000056c7808 */ /* 0x000fe20002000000 */
[----:B------:R-:W-:Y:S01]  /*158d0*/  VIADD R5, R170, 0xfffffff9 ;  /* 0xfffffff9aa057836 */ /* 0x000fe20000000000 */
        /* <DEDUP_REMOVED lines=10> */
[C---:B------:R-:W-:Y:S01]  /*15980*/  VIADD R13, R170.reuse, 0x11 ;  /* 0x00000011aa0d7836 */ /* 0x040fe20000000000 */
[----:B------:R-:W-:Y:S01]  /*15990*/  FSEL R4, R11, -INF , P0 ;  /* 0xff8000000b047808 */ /* 0x000fe20000000000 */
[----:B------:R-:W-:Y:S01]  /*159a0*/  VIADD R11, R170, 0x1 ;  /* 0x00000001aa0b7836 */ /* 0x000fe20000000000 */
[----:B------:R-:W-:Y:S02]  /*159b0*/  FSEL R126, R16, -INF , P5 ;  /* 0xff800000107e7808 */ /* 0x000fe40002800000 */
[----:B------:R-:W-:Y:S02]  /*159c0*/  ISETP.GE.AND P1, PT, R107, R163, PT ;  /* 0x000000a36b00720c */ /* 0x000fe40003f26270 */
[-C--:B------:R-:W-:Y:S02]  /*159d0*/  ISETP.GE.AND P4, PT, R5, R165.reuse, PT ;  /* 0x000000a50500720c */ /* 0x080fe40003f86270 */
[----:B------:R-:W-:Y:S02]  /*159e0*/  ISETP.GE.AND P5, PT, R170, R165, PT ;  /* 0x000000a5aa00720c */ /* 0x000fe40003fa6270 */
[-C--:B------:R-:W-:Y:S02]  /*159f0*/  ISETP.GE.AND P0, PT, R106, R163.reuse, PT ;  /* 0x000000a36a00720c */ /* 0x080fe40003f06270 */
[----:B------:R-:W-:Y:S02]  /*15a00*/  FSEL R6, R10, -INF , P1 ;  /* 0xff8000000a067808 */ /* 0x000fe40000800000 */
        /* <DEDUP_REMOVED lines=26> */
[----:B------:R-:W-:Y:S01]  /*15bb0*/  FSEL R182, R22, -INF , P1 ;  /* 0xff80000016b67808 */ /* 0x000fe20000800000 */
[C---:B------:R-:W-:Y:S01]  /*15bc0*/  VIADD R22, R170.reuse, 0x18 ;  /* 0x00000018aa167836 */ /* 0x040fe20000000000 */
[----:B------:R-:W-:Y:S02]  /*15bd0*/  FSEL R29, R29, -INF , P4 ;  /* 0xff8000001d1d7808 */ /* 0x000fe40002000000 */
[-C--:B------:R-:W-:Y:S02]  /*15be0*/  ISETP.GE.AND P1, PT, R111, R163.reuse, PT ;  /* 0x000000a36f00720c */ /* 0x080fe40003f26270 */
[C---:B------:R-:W-:Y:S01]  /*15bf0*/  ISETP.GE.AND P4, PT, R170.reuse, R162, PT ;  /* 0x000000a2aa00720c */ /* 0x040fe20003f86270 */
[----:B------:R-:W-:Y:S01]  /*15c00*/  VIADD R170, R170, 0xffffffc0 ;  /* 0xffffffc0aaaa7836 */ /* 0x000fe20000000000 */
[----:B------:R-:W-:Y:S02]  /*15c10*/  FSEL R190, R190, -INF , !P5 ;  /* 0xff800000bebe7808 */ /* 0x000fe40006800000 */
[----:B------:R-:W-:Y:S02]  /*15c20*/  FSEL R27, R27, -INF , P0 ;  /* 0xff8000001b1b7808 */ /* 0x000fe40000000000 */
[-C--:B------:R-:W-:Y:S02]  /*15c30*/  ISETP.GE.AND P5, PT, R109, R164.reuse, PT ;  /* 0x000000a46d00720c */ /* 0x080fe40003fa6270 */
[-C--:B------:R-:W-:Y:S02]  /*15c40*/  ISETP.GE.AND P0, PT, R13, R163.reuse, PT ;  /* 0x000000a30d00720c */ /* 0x080fe40003f06270 */
[----:B------:R-:W-:Y:S02]  /*15c50*/  FSEL R26, R26, -INF , P1 ;  /* 0xff8000001a1a7808 */ /* 0x000fe40000800000 */
[----:B------:R-:W-:Y:S02]  /*15c60*/  ISETP.GE.AND P1, PT, R17, R163, PT ;  /* 0x000000a31100720c */ /* 0x000fe40003f26270 */
[----:B------:R-:W-:Y:S02]  /*15c70*/  FSEL R182, R182, -INF , !P4 ;  /* 0xff800000b6b67808 */ /* 0x000fe40006000000 */
[-C--:B------:R-:W-:Y:S02]  /*15c80*/  ISETP.GE.AND P4, PT, R107, R164.reuse, PT ;  /* 0x000000a46b00720c */ /* 0x080fe40003f86270 */
[----:B------:R-:W-:Y:S02]  /*15c90*/  FSEL R9, R110, -INF , !P6 ;  /* 0xff8000006e097808 */ /* 0x000fe40007000000 */
[-C--:B------:R-:W-:Y:S02]  /*15ca0*/  ISETP.GE.AND P6, PT, R2, R164.reuse, PT ;  /* 0x000000a40200720c */ /* 0x080fe40003fc6270 */
[----:B------:R-:W-:Y:S02]  /*15cb0*/  FSEL R16, R108, -INF , !P5 ;  /* 0xff8000006c107808 */ /* 0x000fe40006800000 */
[----:B------:R-:W-:Y:S02]  /*15cc0*/  FSEL R31, R31, -INF , P0 ;  /* 0xff8000001f1f7808 */ /* 0x000fe40000000000 */
[-C--:B------:R-:W-:Y:S02]  /*15cd0*/  ISETP.GE.AND P5, PT, R8, R164.reuse, PT ;  /* 0x000000a40800720c */ /* 0x080fe40003fa6270 */
[----:B------:R-:W-:Y:S02]  /*15ce0*/  FSEL R30, R30, -INF , P1 ;  /* 0xff8000001e1e7808 */ /* 0x000fe40000800000 */
        /* <DEDUP_REMOVED lines=8> */
[----:B------:R-:W-:Y:S02]  /*15d70*/  FSEL R33, R33, -INF , P0 ;  /* 0xff80000021217808 */ /* 0x000fe40000000000 */
[-C--:B------:R-:W-:Y:S02]  /*15d80*/  ISETP.GE.AND P5, PT, R5, R164.reuse, PT ;  /* 0x000000a40500720c */ /* 0x080fe40003fa6270 */
[-C--:B------:R-:W-:Y:S02]  /*15d90*/  ISETP.GE.AND P0, PT, R21, R163.reuse, PT ;  /* 0x000000a31500720c */ /* 0x080fe40003f06270 */
[----:B------:R-:W-:Y:S02]  /*15da0*/  FSEL R32, R32, -INF , P1 ;  /* 0xff80000020207808 */ /* 0x000fe40000800000 */
[----:B------:R-:W-:Y:S02]  /*15db0*/  ISETP.GE.AND P6, PT, R105, R164, PT ;  /* 0x000000a46900720c */ /* 0x000fe40003fc6270 */
[----:B------:R-:W-:Y:S02]  /*15dc0*/  FMNMX3.FTZ R3, R3, R14, R12, !PT ;  /* 0x0000000e03037276 */ /* 0x000fe4000781000c */
[----:B------:R-:W-:Y:S02]  /*15dd0*/  ISETP.GE.AND P1, PT, R109, R162, PT ;  /* 0x000000a26d00720c */ /* 0x000fe40003f26270 */
[----:B------:R-:W-:Y:S02]  /*15de0*/  FSEL R198, R198, -INF , !P4 ;  /* 0xff800000c6c67808 */ /* 0x000fe40006000000 */
[-C--:B------:R-:W-:Y:S02]  /*15df0*/  ISETP.GE.AND P3, PT, R20, R164.reuse, PT ;  /* 0x000000a41400720c */ /* 0x080fe40003f66270 */
[----:B------:R-:W-:Y:S02]  /*15e00*/  ISETP.GE.AND P4, PT, R11, R164, PT ;  /* 0x000000a40b00720c */ /* 0x000fe40003f86270 */
[----:B------:R-:W-:Y:S02]  /*15e10*/  FSEL R196, R196, -INF , !P5 ;  /* 0xff800000c4c47808 */ /* 0x000fe40006800000 */
[----:B------:R-:W-:Y:S02]  /*15e20*/  FSEL R35, R35, -INF , P0 ;  /* 0xff80000023237808 */ /* 0x000fe40000000000 */
[-C--:B------:R-:W-:Y:S02]  /*15e30*/  ISETP.GE.AND P5, PT, R8, R162.reuse, PT ;  /* 0x000000a20800720c */ /* 0x080fe40003fa6270 */
[----:B------:R-:W-:Y:S02]  /*15e40*/  FSEL R126, R126, -INF , !P6 ;  /* 0xff8000007e7e7808 */ /* 0x000fe40007000000 */
[-C--:B------:R-:W-:Y:S02]  /*15e50*/  ISETP.GE.AND P6, PT, R2, R162.reuse, PT ;  /* 0x000000a20200720c */ /* 0x080fe40003fc6270 */
[----:B------:R-:W-:Y:S02]  /*15e60*/  ISETP.GE.AND P0, PT, R107, R162, PT ;  /* 0x000000a26b00720c */ /* 0x000fe40003f06270 */
[----:B------:R-:W-:Y:S02]  /*15e70*/  FSEL R8, R7, -INF , !P1 ;  /* 0xff80000007087808 */ /* 0x000fe40004800000 */
[----:B------:R-:W-:Y:S02]  /*15e80*/  FMNMX3.FTZ R3, R3, R122, R198, !PT ;  /* 0x0000007a03037276 */ /* 0x000fe400078100c6 */
[----:B------:R-:W-:Y:S02]  /*15e90*/  FSEL R184, R25, -INF , !P3 ;  /* 0xff80000019b87808 */ /* 0x000fe40005800000 */
[----:B------:R-:W-:Y:S02]  /*15ea0*/  FSEL R188, R188, -INF , !P4 ;  /* 0xff800000bcbc7808 */ /* 0x000fe40006000000 */
[----:B------:R-:W-:Y:S02]  /*15eb0*/  ISETP.GE.AND P3, PT, R5, R162, PT ;  /* 0x000000a20500720c */ /* 0x000fe40003f66270 */
[----:B------:R-:W-:Y:S02]  /*15ec0*/  ISETP.GE.AND P4, PT, R111, R164, PT ;  /* 0x000000a46f00720c */ /* 0x000fe40003f86270 */
[----:B------:R-:W-:Y:S02]  /*15ed0*/  ISETP.GE.AND P1, PT, R106, R162, PT ;  /* 0x000000a26a00720c */ /* 0x000fe40003f26270 */
[----:B------:R-:W-:Y:S02]  /*15ee0*/  FSEL R4, R4, -INF , !P6 ;  /* 0xff80000004047808 */ /* 0x000fe40007000000 */
[----:B------:R-:W-:Y:S02]  /*15ef0*/  FMNMX3.FTZ R5, R101, R10, R8, !PT ;  /* 0x0000000a65057276 */ /* 0x000fe40007810008 */
[----:B------:R-:W-:Y:S02]  /*15f00*/  FSEL R6, R6, -INF , !P0 ;  /* 0xff80000006067808 */ /* 0x000fe40004000000 */
[----:B------:R-:W-:Y:S02]  /*15f10*/  FMNMX3.FTZ R3, R3, R126, R196, !PT ;  /* 0x0000007e03037276 */ /* 0x000fe400078100c4 */
[----:B------:R-:W-:Y:S02]  /*15f20*/  FSEL R186, R24, -INF , !P4 ;  /* 0xff80000018ba7808 */ /* 0x000fe40006000000 */
[-C--:B------:R-:W-:Y:S02]  /*15f30*/  ISETP.GE.AND P0, PT, R17, R164.reuse, PT ;  /* 0x000000a41100720c */ /* 0x080fe40003f06270 */
        /* <DEDUP_REMOVED lines=8> */
[----:B------:R-:W-:Y:S02]  /*15fc0*/  FSEL R127, R29, -INF , !P6 ;  /* 0xff8000001d7f7808 */ /* 0x000fe40007000000 */
[----:B------:R-:W-:Y:S02]  /*15fd0*/  ISETP.GE.AND P1, PT, R22, R164, PT ;  /* 0x000000a41600720c */ /* 0x000fe40003f26270 */
[----:B------:R-:W-:Y:S02]  /*15fe0*/  ISETP.GE.AND P0, PT, R11, R162, PT ;  /* 0x000000a20b00720c */ /* 0x000fe40003f06270 */
        /* <DEDUP_REMOVED lines=8> */
[----:B------:R-:W-:Y:S02]  /*16070*/  FSEL R124, R32, -INF , !P1 ;  /* 0xff800000207c7808 */ /* 0x000fe40004800000 */
[----:B------:R-:W-:Y:S02]  /*16080*/  FMNMX3.FTZ R2, R3, R128, R127, !PT ;  /* 0x0000008003027276 */ /* 0x000fe4000781007f */
[----:B------:R-:W-:Y:S02]  /*16090*/  FMNMX3.FTZ R5, R5, R192, R174, !PT ;  /* 0x000000c005057276 */ /* 0x000fe400078100ae */
[-C--:B------:R-:W-:Y:S02]  /*160a0*/  ISETP.GE.AND P4, PT, R13, R162.reuse, PT ;  /* 0x000000a20d00720c */ /* 0x080fe40003f86270 */
[----:B------:R-:W-:Y:S02]  /*160b0*/  ISETP.GE.AND P0, PT, R22, R163, PT ;  /* 0x000000a31600720c */ /* 0x000fe40003f06270 */
[----:B------:R-:W-:Y:S02]  /*160c0*/  ISETP.GE.AND P1, PT, R17, R162, PT ;  /* 0x000000a21100720c */ /* 0x000fe40003f26270 */
[----:B------:R-:W-:Y:S02]  /*160d0*/  FSEL R178, R26, -INF , !P6 ;  /* 0xff8000001ab27808 */ /* 0x000fe40007000000 */
[----:B------:R-:W-:Y:S02]  /*160e0*/  FSEL R176, R27, -INF , !P5 ;  /* 0xff8000001bb07808 */ /* 0x000fe40006800000 */
[----:B------:R-:W-:Y:S02]  /*160f0*/  FMNMX3.FTZ R3, R2, R124, R125, !PT ;  /* 0x0000007c02037276 */ /* 0x000fe4000781007d */
[----:B------:R-:W-:Y:S02]  /*16100*/  FMNMX3.FTZ R5, R5, R182, R180, !PT ;  /* 0x000000b605057276 */ /* 0x000fe400078100b4 */
[-C--:B------:R-:W-:Y:S01]  /*16110*/  ISETP.GE.AND P3, PT, R21, R162.reuse, PT ;  /* 0x000000a21500720c */ /* 0x080fe20003f66270 */
[----:B------:R-:W1:Y:S01]  /*16120*/  SHFL.BFLY PT, R18, R3, 0x2, 0x1f ;  /* 0x0c401f0003127f89 */ /* 0x000e6200000e0000 */
[----:B------:R-:W-:Y:S02]  /*16130*/  ISETP.GE.AND P6, PT, R22, R162, PT ;  /* 0x000000a21600720c */ /* 0x000fe40003fc6270 */
[----:B------:R-:W-:Y:S05]  /*16140*/  FSEL R120, R30, -INF , !P1 ;  /* 0xff8000001e787808 */ /* 0x000fea0004800000 */
[----:B------:R-:W-:Y:S01]  /*16150*/  LDSM.16.MT88.4 R20, [R142+0x8000] ;  /* 0x008000008e14783b */ /* 0x000fe20000004200 */
[----:B------:R-:W-:Y:S02]  /*16160*/  FSEL R119, R31, -INF , !P4 ;  /* 0xff8000001f777808 */ /* 0x000fe40006000000 */
[----:B------:R-:W-:Y:S02]  /*16170*/  FSEL R34, R34, -INF , P0 ;  /* 0xff80000022227808 */ /* 0x000fe40000000000 */
[----:B------:R-:W-:Y:S02]  /*16180*/  FMNMX3.FTZ R2, R5, R178, R176, !PT ;  /* 0x000000b205027276 */ /* 0x000fe400078100b0 */
[----:B------:R-:W-:Y:S01]  /*16190*/  FSEL R105, R35, -INF , !P3 ;  /* 0xff80000023697808 */ /* 0x000fe20005800000 */
[----:B------:R-:W-:Y:S01]  /*161a0*/  LDSM.16.MT88.4 R28, [R141+0x8000] ;  /* 0x008000008d1c783b */ /* 0x000fe20000004200 */
[----:B------:R-:W-:Y:S02]  /*161b0*/  FSEL R106, R34, -INF , !P6 ;  /* 0xff800000226a7808 */ /* 0x000fe40007000000 */
[----:B------:R-:W-:Y:S04]  /*161c0*/  FMNMX3.FTZ R2, R2, R120, R119, !PT ;  /* 0x0000007802027276 */ /* 0x000fe80007810077 */
[----:B------:R-:W-:Y:S05]  /*161d0*/  FMNMX3.FTZ R7, R2, R106, R105, !PT ;  /* 0x0000006a02077276 */ /* 0x000fea0007810069 */
        /* <DEDUP_REMOVED lines=9> */
[-CC-:B------:R-:W-:Y:S01]  /*16270*/  FFMA.FTZ R113, R14, R104.reuse, -R129.reuse ;  /* 0x000000680e717223 */ /* 0x180fe20000010881 */
[-CC-:B------:R-:W-:Y:S01]  /*16280*/  FFMA.FTZ R112, R12, R104.reuse, -R129.reuse ;  /* 0x000000680c707223 */ /* 0x180fe20000010881 */
[-CC-:B------:R-:W-:Y:S01]  /*16290*/  FFMA.FTZ R118, R9, R104.reuse, -R129.reuse ;  /* 0x0000006809767223 */ /* 0x180fe20000010881 */
[----:B------:R-:W1:Y:S01]  /*162a0*/  LDSM.16.MT88.4 R12, [R143+0x8000] ;  /* 0x008000008f0c783b */ /* 0x000e620000004200 */
[-CC-:B------:R-:W-:Y:S01]  /*162b0*/  FFMA.FTZ R116, R16, R104.reuse, -R129.reuse ;  /* 0x0000006810747223 */ /* 0x180fe20000010881 */
[-CC-:B------:R-:W-:Y:S01]  /*162c0*/  FFMA.FTZ R175, R190, R104.reuse, -R129.reuse ;  /* 0x00000068beaf7223 */ /* 0x180fe20000010881 */
[----:B------:R-:W-:Y:S01]  /*162d0*/  MUFU.EX2 R113, R113 ;  /* 0x0000007100717308 */ /* 0x000fe20000000800 */
[--C-:B------:R-:W-:Y:S01]  /*162e0*/  FFMA.FTZ R188, R188, R104, -R129.reuse ;  /* 0x00000068bcbc7223 */ /* 0x100fe20000010881 */
[----:B--2---:R-:W-:Y:S01]  /*162f0*/  FMNMX.FTZ R2, R5, R2, !PT ;  /* 0x0000000205027209 */ /* 0x004fe20007810000 */
[-CC-:B------:R-:W-:Y:S01]  /*16300*/  FFMA.FTZ R177, R186, R104.reuse, -R129.reuse ;  /* 0x00000068bab17223 */ /* 0x180fe20000010881 */
[----:B------:R-:W-:Y:S01]  /*16310*/  FSEL R5, R3, RZ, P1 ;  /* 0x000000ff03057208 */ /* 0x000fe20000800000 */
[--C-:B------:R-:W-:Y:S01]  /*16320*/  FFMA.FTZ R184, R184, R104, -R129.reuse ;  /* 0x00000068b8b87223 */ /* 0x100fe20000010881 */
[----:B------:R-:W-:Y:S01]  /*16330*/  FSETP.NEU.FTZ.AND P0, PT, R2, -INF , PT ;  /* 0xff8000000200780b */ /* 0x000fe20003f1d000 */
[----:B------:R-:W-:Y:S03]  /*16340*/  FMUL.FTZ R121, R104, R2 ;  /* 0x0000000268797220 */ /* 0x000fe60000410000 */
[----:B------:R-:W-:Y:S01]  /*16350*/  MUFU.EX2 R118, R118 ;  /* 0x0000007600767308 */ /* 0x000fe20000000800 */
[----:B------:R-:W-:Y:S01]  /*16360*/  FADD.FTZ R5, -R5, R0 ;  /* 0x0000000005057221 */ /* 0x000fe20000010100 */
[----:B------:R-:W-:Y:S01]  /*16370*/  FSEL R0, R2, RZ, P0 ;  /* 0x000000ff02007208 */ /* 0x000fe20000000000 */
[-CC-:B------:R-:W-:Y:S01]  /*16380*/  FFMA.FTZ R122, R122, R104.reuse, -R129.reuse ;  /* 0x000000687a7a7223 */ /* 0x180fe20000010881 */
[----:B------:R-:W-:Y:S01]  /*16390*/  FSEL R121, R121, RZ, P0 ;  /* 0x000000ff79797208 */ /* 0x000fe20000000000 */
[----:B------:R-:W-:Y:S01]  /*163a0*/  FMUL.FTZ R7, R104, R5 ;  /* 0x0000000568077220 */ /* 0x000fe20000410000 */
[-C--:B------:R-:W-:Y:S01]  /*163b0*/  FFMA.FTZ R123, R198, R104.reuse, -R129 ;  /* 0x00000068c67b7223 */ /* 0x080fe20000010881 */
[----:B------:R-:W-:Y:S03]  /*163c0*/  FADD.FTZ R5, -R0, R101 ;  /* 0x0000006500057221 */ /* 0x000fe60000010100 */
[----:B------:R-:W2:Y:S01]  /*163d0*/  MUFU.EX2 R116, R116 ;  /* 0x0000007400747308 */ /* 0x000ea20000000800 */
[-CC-:B------:R-:W-:Y:S01]  /*163e0*/  FFMA.FTZ R117, R10, R104.reuse, -R121.reuse ;  /* 0x000000680a757223 */ /* 0x180fe20000010879 */
[-CC-:B------:R-:W-:Y:S01]  /*163f0*/  FFMA.FTZ R115, R8, R104.reuse, -R121.reuse ;  /* 0x0000006808737223 */ /* 0x180fe20000010879 */
[-CC-:B------:R-:W-:Y:S01]  /*16400*/  FFMA.FTZ R107, R6, R104.reuse, -R121.reuse ;  /* 0x00000068066b7223 */ /* 0x180fe20000010879 */
[-CC-:B------:R-:W-:Y:S01]  /*16410*/  FFMA.FTZ R114, R4, R104.reuse, -R121.reuse ;  /* 0x0000006804727223 */ /* 0x180fe20000010879 */
[----:B------:R-:W-:Y:S01]  /*16420*/  FMUL.FTZ R8, R104, R5 ;  /* 0x0000000568087220 */ /* 0x000fe20000410000 */
[-CC-:B------:R-:W-:Y:S01]  /*16430*/  FFMA.FTZ R179, R182, R104.reuse, -R121.reuse ;  /* 0x00000068b6b37223 */ /* 0x180fe20000010879 */
[-CC-:B------:R-:W-:Y:S03]  /*16440*/  FFMA.FTZ R180, R180, R104.reuse, -R121.reuse ;  /* 0x00000068b4b47223 */ /* 0x180fe60000010879 */
[----:B------:R-:W3:Y:S01]  /*16450*/  MUFU.EX2 R101, R7 ;  /* 0x0000000700657308 */ /* 0x000ee20000000800 */
        /* <DEDUP_REMOVED lines=8> */
[----:B--2---:R-:W-:Y:S01]  /*164e0*/  F2FP.BF16.F32.PACK_AB R108, R116, R118 ;  /* 0x00000076746c723e */ /* 0x004fe200000010ff */
[-C--:B------:R-:W-:Y:S01]  /*164f0*/  FFMA.FTZ R174, R174, R104.reuse, -R121 ;  /* 0x00000068aeae7223 */ /* 0x080fe20000010879 */
[-CC-:B------:R-:W-:Y:S01]  /*16500*/  FFMA.FTZ R128, R128, R104.reuse, -R129.reuse ;  /* 0x0000006880807223 */ /* 0x180fe20000010881 */
[-CC-:B------:R-:W-:Y:S01]  /*16510*/  FFMA.FTZ R127, R127, R104.reuse, -R129.reuse ;  /* 0x000000687f7f7223 */ /* 0x180fe20000010881 */
[-C--:B------:R-:W-:Y:S01]  /*16520*/  FFMA.FTZ R124, R124, R104.reuse, -R129 ;  /* 0x000000687c7c7223 */ /* 0x080fe20000010881 */
[-CC-:B------:R-:W-:Y:S01]  /*16530*/  FFMA.FTZ R120, R120, R104.reuse, -R121.reuse ;  /* 0x0000006878787223 */ /* 0x180fe20000010879 */
[--C-:B------:R-:W-:Y:S03]  /*16540*/  FFMA.FTZ R119, R119, R104, -R121.reuse ;  /* 0x0000006877777223 */ /* 0x100fe60000010879 */
[----:B------:R-:W2:Y:S01]  /*16550*/  MUFU.EX2 R112, R112 ;  /* 0x0000007000707308 */ /* 0x000ea20000000800 */
        /* <DEDUP_REMOVED lines=16> */
[----:B--2---:R-:W-:Y:S01]  /*16660*/  F2FP.BF16.F32.PACK_AB R110, R112, R113 ;  /* 0x00000071706e723e */ /* 0x004fe200000010ff */
[----:B------:R-:W2:Y:S01]  /*16670*/  LDSM.16.MT88.4 R84, [R140+0x8000] ;  /* 0x008000008c54783b */ /* 0x000ea20000004200 */
        /* <DEDUP_REMOVED lines=13> */
[----:B------:R-:W4:Y:S01]  /*16750*/  MUFU.EX2 R114, R114 ;  /* 0x0000007200727308 */ /* 0x000f220000000800 */
[----:B---3--:R-:W-:Y:S01]  /*16760*/  F2FP.BF16.F32.PACK_AB R109, R115, R117 ;  /* 0x00000075736d723e */ /* 0x008fe200000010ff */
[----:B------:R-:W-:Y:S01]  /*16770*/  LDSM.16.MT88.4 R68, [R142+0xa000] ;  /* 0x00a000008e44783b */ /* 0x000fe20000004200 */
[C---:B------:R-:W-:Y:S01]  /*16780*/  FMUL.FTZ R41, R101.reuse, R41 ;  /* 0x0000002965297220 */ /* 0x040fe20000410000 */
[C---:B------:R-:W-:Y:S01]  /*16790*/  FMUL.FTZ R42, R0.reuse, R42 ;  /* 0x0000002a002a7220 */ /* 0x040fe20000410000 */
[C---:B------:R-:W-:Y:S01]  /*167a0*/  FMUL.FTZ R43, R0.reuse, R43 ;  /* 0x0000002b002b7220 */ /* 0x040fe20000410000 */
[C---:B------:R-:W-:Y:S01]  /*167b0*/  FMUL.FTZ R52, R101.reuse, R52 ;  /* 0x0000003465347220 */ /* 0x040fe20000410000 */
[C---:B------:R-:W-:Y:S01]  /*167c0*/  FMUL.FTZ R53, R101.reuse, R53 ;  /* 0x0000003565357220 */ /* 0x040fe20000410000 */
[C---:B------:R-:W-:Y:S01]  /*167d0*/  FMUL.FTZ R54, R0.reuse, R54 ;  /* 0x0000003600367220 */ /* 0x040fe20000410000 */
[C---:B------:R-:W-:Y:S01]  /*167e0*/  FMUL.FTZ R55, R0.reuse, R55 ;  /* 0x0000003700377220 */ /* 0x040fe20000410000 */
[----:B------:R-:W-:Y:S01]  /*167f0*/  LDSM.16.MT88.4 R92, [R143+0x9800] ;  /* 0x009800008f5c783b */ /* 0x000fe20000004200 */
[C---:B------:R-:W-:Y:S01]  /*16800*/  FMUL.FTZ R56, R101.reuse, R56 ;  /* 0x0000003865387220 */ /* 0x040fe20000410000 */
[C---:B------:R-:W-:Y:S01]  /*16810*/  FMUL.FTZ R57, R101.reuse, R57 ;  /* 0x0000003965397220 */ /* 0x040fe20000410000 */
[C---:B------:R-:W-:Y:S01]  /*16820*/  FMUL.FTZ R58, R0.reuse, R58 ;  /* 0x0000003a003a7220 */ /* 0x040fe20000410000 */
[----:B------:R-:W-:Y:S01]  /*16830*/  FMUL.FTZ R59, R0, R59 ;  /* 0x0000003b003b7220 */ /* 0x000fe20000410000 */
[C---:B------:R-:W-:Y:S01]  /*16840*/  FMUL.FTZ R60, R101.reuse, R60 ;  /* 0x0000003c653c7220 */ /* 0x040fe20000410000 */
[C---:B------:R-:W-:Y:S01]  /*16850*/  FMUL.FTZ R61, R101.reuse, R61 ;  /* 0x0000003d653d7220 */ /* 0x040fe20000410000 */
[----:B----4-:R-:W-:Y:S01]  /*16860*/  F2FP.BF16.F32.PACK_AB R111, R114, R107 ;  /* 0x0000006b726f723e */ /* 0x010fe200000010ff */
[C---:B------:R-:W-:Y:S01]  /*16870*/  FMUL.FTZ R62, R0.reuse, R62 ;  /* 0x0000003e003e7220 */ /* 0x040fe20000410000 */
[C---:B------:R-:W-:Y:S01]  /*16880*/  FMUL.FTZ R63, R0.reuse, R63 ;  /* 0x0000003f003f7220 */ /* 0x040fe20000410000 */
[C---:B------:R-:W-:Y:S01]  /*16890*/  FMUL.FTZ R64, R101.reuse, R64 ;  /* 0x0000004065407220 */ /* 0x040fe20000410000 */
[C---:B------:R-:W-:Y:S01]  /*168a0*/  FMUL.FTZ R65, R101.reuse, R65 ;  /* 0x0000004165417220 */ /* 0x040fe20000410000 */
[C---:B------:R-:W-:Y:S01]  /*168b0*/  FMUL.FTZ R66, R0.reuse, R66 ;  /* 0x0000004200427220 */ /* 0x040fe20000410000 */
[C---:B------:R-:W-:Y:S01]  /*168c0*/  FMUL.FTZ R67, R0.reuse, R67 ;  /* 0x0000004300437220 */ /* 0x040fe20000410000 */
[C---:B-1----:R-:W-:Y:S01]  /*168d0*/  HMMA.16816.F32.BF16 R4, R108.reuse, R12, R4 ;  /* 0x0000000c6c04723c */ /* 0x042fe20000041804 */
[----:B------:R-:W-:Y:S04]  /*168e0*/  MUFU.EX2 R175, R175 ;  /* 0x000000af00af7308 */ /* 0x000fe80000000800 */
[C---:B------:R-:W-:Y:S01]  /*168f0*/  FMUL.FTZ R12, R101.reuse, R88 ;  /* 0x00000058650c7220 */ /* 0x040fe20000410000 */
[C---:B------:R-:W-:Y:S01]  /*16900*/  FMUL.FTZ R13, R101.reuse, R89 ;  /* 0x00000059650d7220 */ /* 0x040fe20000410000 */
[C---:B------:R-:W-:Y:S01]  /*16910*/  FMUL.FTZ R44, R101.reuse, R44 ;  /* 0x0000002c652c7220 */ /* 0x040fe20000410000 */
[C---:B------:R-:W-:Y:S03]  /*16920*/  HMMA.16816.F32.BF16 R8, R108.reuse, R14, R8 ;  /* 0x0000000e6c08723c */ /* 0x040fe60000041808 */
[----:B------:R-:W-:Y:S01]  /*16930*/  MUFU.EX2 R188, R188 ;  /* 0x000000bc00bc7308 */ /* 0x000fe20000000800 */
[C---:B------:R-:W-:Y:S01]  /*16940*/  FMUL.FTZ R14, R0.reuse, R90 ;  /* 0x0000005a000e7220 */ /* 0x040fe20000410000 */
[C---:B------:R-:W-:Y:S01]  /*16950*/  FMUL.FTZ R15, R0.reuse, R91 ;  /* 0x0000005b000f7220 */ /* 0x040fe20000410000 */
[C---:B------:R-:W-:Y:S01]  /*16960*/  FMUL.FTZ R45, R101.reuse, R45 ;  /* 0x0000002d652d7220 */ /* 0x040fe20000410000 */
[C---:B------:R-:W-:Y:S01]  /*16970*/  FMUL.FTZ R46, R0.reuse, R46 ;  /* 0x0000002e002e7220 */ /* 0x040fe20000410000 */
[C---:B------:R-:W-:Y:S01]  /*16980*/  FMUL.FTZ R47, R0.reuse, R47 ;  /* 0x0000002f002f7220 */ /* 0x040fe20000410000 */
[C---:B------:R-:W-:Y:S04]  /*16990*/  FMUL.FTZ R48, R101.reuse, R48 ;  /* 0x0000003065307220 */ /* 0x040fe80000410000 */
[----:B------:R-:W-:Y:S01]  /*169a0*/  MUFU.EX2 R177, R177 ;  /* 0x000000b100b17308 */ /* 0x000fe20000000800 */
[C---:B------:R-:W-:Y:S01]  /*169b0*/  FMUL.FTZ R49, R101.reuse, R49 ;  /* 0x0000003165317220 */ /* 0x040fe20000410000 */
[C---:B------:R-:W-:Y:S03]  /*169c0*/  HMMA.16816.F32.BF16 R12, R108.reuse, R20, R12 ;  /* 0x000000146c0c723c */ /* 0x040fe6000004180c */
[C---:B------:R-:W-:Y:S01]  /*169d0*/  FMUL.FTZ R20, R101.reuse, R80 ;  /* 0x0000005065147220 */ /* 0x040fe20000410000 */
[----:B------:R-:W-:Y:S01]  /*169e0*/  FMUL.FTZ R21, R101, R81 ;  /* 0x0000005165157220 */ /* 0x000fe20000410000 */
[C---:B------:R-:W-:Y:S03]  /*169f0*/  FMUL.FTZ R50, R0.reuse, R50 ;  /* 0x0000003200327220 */ /* 0x040fe60000410000 */
[----:B------:R-:W-:Y:S01]  /*16a00*/  MUFU.EX2 R184, R184 ;  /* 0x000000b800b87308 */ /* 0x000fe20000000800 */
[C---:B------:R-:W-:Y:S01]  /*16a10*/  FMUL.FTZ R51, R0.reuse, R51 ;  /* 0x0000003300337220 */ /* 0x040fe20000410000 */
[C---:B------:R-:W-:Y:S03]  /*16a20*/  HMMA.16816.F32.BF16 R16, R108.reuse, R22, R16 ;  /* 0x000000166c10723c */ /* 0x040fe60000041810 */
[C---:B------:R-:W-:Y:S01]  /*16a30*/  FMUL.FTZ R22, R0.reuse, R82 ;  /* 0x0000005200167220 */ /* 0x040fe20000410000 */
[----:B------:R-:W-:Y:S01]  /*16a40*/  FMUL.FTZ R23, R0, R83 ;  /* 0x0000005300177220 */ /* 0x000fe20000410000 */
[-C--:B------:R-:W-:Y:S01]  /*16a50*/  FFMA.FTZ R106, R106, R104.reuse, -R121 ;  /* 0x000000686a6a7223 */ /* 0x080fe20000010879 */
[----:B------:R-:W1:Y:S02]  /*16a60*/  LDSM.16.MT88.4 R80, [R143+0xa000] ;  /* 0x00a000008f50783b */ /* 0x000e640000004200 */
[----:B------:R-:W-:Y:S01]  /*16a70*/  MUFU.EX2 R179, R179 ;  /* 0x000000b300b37308 */ /* 0x000fe20000000800 */
[-C--:B------:R-:W-:Y:S01]  /*16a80*/  FFMA.FTZ R129, R125, R104.reuse, -R129 ;  /* 0x000000687d817223 */ /* 0x080fe20000010881 */
[----:B------:R-:W-:Y:S01]  /*16a90*/  FFMA.FTZ R121, R105, R104, -R121 ;  /* 0x0000006869797223 */ /* 0x000fe20000010879 */
[C---:B------:R-:W-:Y:S01]  /*16aa0*/  FFMA.FTZ R118, R101.reuse, R172, R118 ;  /* 0x000000ac65767223 */ /* 0x040fe20000010076 */
[C---:B------:R-:W-:Y:S03]  /*16ab0*/  HMMA.16816.F32.BF16 R20, R108.reuse, R28, R20 ;  /* 0x0000001c6c14723c */ /* 0x040fe60000041814 */
[C---:B------:R-:W-:Y:S01]  /*16ac0*/  FMUL.FTZ R28, R101.reuse, R72 ;  /* 0x00000048651c7220 */ /* 0x040fe20000410000 */
[----:B------:R-:W-:Y:S02]  /*16ad0*/  FMUL.FTZ R29, R101, R73 ;  /* 0x00000049651d7220 */ /* 0x000fe40000410000 */
[----:B------:R-:W-:Y:S01]  /*16ae0*/  MUFU.EX2 R180, R180 ;  /* 0x000000b400b47308 */ /* 0x000fe20000000800 */
[C---:B------:R-:W-:Y:S01]  /*16af0*/  FFMA.FTZ R117, R0.reuse, R171, R117 ;  /* 0x000000ab00757223 */ /* 0x040fe20000010075 */
[----:B------:R-:W-:Y:S01]  /*16b00*/  ISETP.GT.AND P0, PT, R169, R148, PT ;  /* 0x00000094a900720c */ /* 0x000fe20003f04270 */
[C---:B------:R-:W-:Y:S03]  /*16b10*/  HMMA.16816.F32.BF16 R24, R108.reuse, R30, R24 ;  /* 0x0000001e6c18723c */ /* 0x040fe60000041818 */
[C---:B------:R-:W-:Y:S01]  /*16b20*/  FMUL.FTZ R30, R0.reuse, R74 ;  /* 0x0000004a001e7220 */ /* 0x040fe20000410000 */
[----:B------:R-:W-:Y:S03]  /*16b30*/  FMUL.FTZ R31, R0, R75 ;  /* 0x0000004b001f7220 */ /* 0x000fe60000410000 */
[----:B------:R-:W-:Y:S01]  /*16b40*/  MUFU.EX2 R178, R178 ;  /* 0x000000b200b27308 */ /* 0x000fe20000000800 */
[----:B------:R-:W3:Y:S01]  /*16b50*/  LDSM.16.MT88.4 R72, [R141+0xa000] ;  /* 0x00a000008d48783b */ /* 0x000ee20000004200 */
[----:B------:R-:W-:Y:S01]  /*16b60*/  FADD.FTZ R118, R116, R118 ;  /* 0x0000007674767221 */ /* 0x000fe20000010000 */
[----:B------:R-:W-:Y:S01]  /*16b70*/  FADD.FTZ R0, R115, R117 ;  /* 0x0000007573007221 */ /* 0x000fe20000010000 */
[----:B------:R-:W-:Y:S01]  /*16b80*/  IMAD.MOV.U32 R101, RZ, RZ, R2 ;  /* 0x000000ffff657224 */ /* 0x000fe200078e0002 */
[C---:B--2---:R-:W-:Y:S05]  /*16b90*/  HMMA.16816.F32.BF16 R28, R108.reuse, R84, R28 ;  /* 0x000000546c1c723c */ /* 0x044fea000004181c */
[----:B------:R-:W-:Y:S03]  /*16ba0*/  MUFU.EX2 R181, R181 ;  /* 0x000000b500b57308 */ /* 0x000fe60000000800 */
[C---:B------:R-:W-:Y:S01]  /*16bb0*/  HMMA.16816.F32.BF16 R32, R108.reuse, R86, R32 ;  /* 0x000000566c20723c */ /* 0x040fe20000041820 */
[----:B------:R-:W-:Y:S06]  /*16bc0*/  LDSM.16.MT88.4 R84, [R142+0x9800] ;  /* 0x009800008e54783b */ /* 0x000fec0000004200 */
[----:B------:R-:W-:Y:S01]  /*16bd0*/  MUFU.EX2 R122, R122 ;  /* 0x0000007a007a7308 */ /* 0x000fe20000000800 */
[C---:B-1----:R-:W-:Y:S09]  /*16be0*/  HMMA.16816.F32.BF16 R36, R108.reuse, R80, R36 ;  /* 0x000000506c24723c */ /* 0x042ff20000041824 */
[----:B------:R-:W1:Y:S01]  /*16bf0*/  MUFU.EX2 R123, R123 ;  /* 0x0000007b007b7308 */ /* 0x000e620000000800 */
[C---:B------:R-:W-:Y:S01]  /*16c00*/  HMMA.16816.F32.BF16 R40, R108.reuse, R82, R40 ;  /* 0x000000526c28723c */ /* 0x040fe20000041828 */
[----:B------:R-:W2:Y:S08]  /*16c10*/  LDSM.16.MT88.4 R80, [R143+0x8800] ;  /* 0x008800008f50783b */ /* 0x000eb00000004200 */
[----:B------:R-:W-:Y:S01]  /*16c20*/  MUFU.EX2 R126, R126 ;  /* 0x0000007e007e7308 */ /* 0x000fe20000000800 */
[C---:B------:R-:W-:Y:S09]  /*16c30*/  HMMA.16816.F32.BF16 R44, R108.reuse, R68, R44 ;  /* 0x000000446c2c723c */ /* 0x040ff2000004182c */
[----:B------:R-:W4:Y:S01]  /*16c40*/  MUFU.EX2 R131, R131 ;  /* 0x0000008300837308 */ /* 0x000f220000000800 */
[----:B-1----:R-:W-:Y:S01]  /*16c50*/  F2FP.BF16.F32.PACK_AB R68, R123, R122 ;  /* 0x0000007a7b44723e */ /* 0x002fe200000010ff */
[C---:B------:R-:W-:Y:S08]  /*16c60*/  HMMA.16816.F32.BF16 R48, R108.reuse, R70, R48 ;  /* 0x000000466c30723c */ /* 0x040ff00000041830 */
[----:B------:R-:W-:Y:S01]  /*16c70*/  MUFU.EX2 R130, R130 ;  /* 0x0000008200827308 */ /* 0x000fe20000000800 */
[C---:B---3--:R-:W-:Y:S09]  /*16c80*/  HMMA.16816.F32.BF16 R52, R108.reuse, R72, R52 ;  /* 0x000000486c34723c */ /* 0x048ff20000041834 */
[----:B------:R-:W1:Y:S01]  /*16c90*/  MUFU.EX2 R151, R151 ;  /* 0x0000009700977308 */ /* 0x000e620000000800 */
[----:B----4-:R-:W-:Y:S01]  /*16ca0*/  F2FP.BF16.F32.PACK_AB R70, R131, R126 ;  /* 0x0000007e8346723e */ /* 0x010fe200000010ff */
[C---:B------:R-:W-:Y:S01]  /*16cb0*/  HMMA.16816.F32.BF16 R56, R108.reuse, R74, R56 ;  /* 0x0000004a6c38723c */ /* 0x040fe20000041838 */
[----:B------:R-:W3:Y:S07]  /*16cc0*/  LDSM.16.MT88.4 R72, [R142+0x8800] ;  /* 0x008800008e48783b */ /* 0x000eee0000004200 */
[----:B------:R-:W-:Y:S01]  /*16cd0*/  MUFU.EX2 R173, R173 ;  /* 0x000000ad00ad7308 */ /* 0x000fe20000000800 */
[C---:B------:R-:W-:Y:S09]  /*16ce0*/  HMMA.16816.F32.BF16 R60, R108.reuse, R76, R60 ;  /* 0x0000004c6c3c723c */ /* 0x040ff2000004183c */
[----:B------:R-:W4:Y:S01]  /*16cf0*/  MUFU.EX2 R174, R174 ;  /* 0x000000ae00ae7308 */ /* 0x000f220000000800 */
[----:B-1----:R-:W-:Y:S01]  /*16d00*/  F2FP.BF16.F32.PACK_AB R69, R151, R130 ;  /* 0x000000829745723e */ /* 0x002fe200000010ff */
[----:B------:R-:W-:Y:S01]  /*16d10*/  HMMA.16816.F32.BF16 R64, R108, R78, R64 ;  /* 0x0000004e6c40723c */ /* 0x000fe20000041840 */
[----:B------:R-:W1:Y:S07]  /*16d20*/  LDSM.16.MT88.4 R76, [R141+0x8800] ;  /* 0x008800008d4c783b */ /* 0x000e6e0000004200 */
[----:B------:R-:W-:Y:S10]  /*16d30*/  MUFU.EX2 R128, R128 ;  /* 0x0000008000807308 */ /* 0x000ff40000000800 */
[----:B------:R-:W5:Y:S01]  /*16d40*/  MUFU.EX2 R127, R127 ;  /* 0x0000007f007f7308 */ /* 0x000f620000000800 */
[----:B----4-:R-:W-:Y:S07]  /*16d50*/  F2FP.BF16.F32.PACK_AB R71, R174, R173 ;  /* 0x000000adae47723e */ /* 0x010fee00000010ff */
[C---:B--2---:R-:W-:Y:S02]  /*16d60*/  HMMA.16816.F32.BF16 R4, R68.reuse, R80, R4 ;  /* 0x000000504404723c */ /* 0x044fe40000041804 */
[----:B------:R-:W-:Y:S06]  /*16d70*/  MUFU.EX2 R124, R124 ;  /* 0x0000007c007c7308 */ /* 0x000fec0000000800 */
[C---:B------:R-:W-:Y:S01]  /*16d80*/  HMMA.16816.F32.BF16 R8, R68.reuse, R82, R8 ;  /* 0x000000524408723c */ /* 0x040fe20000041808 */
[----:B------:R-:W2:Y:S03]  /*16d90*/  LDSM.16.MT88.4 R80, [R140+0x8800] ;  /* 0x008800008c50783b */ /* 0x000ea60000004200 */
[----:B------:R-:W4:Y:S01]  /*16da0*/  MUFU.EX2 R129, R129 ;  /* 0x0000008100817308 */ /* 0x000f220000000800 */
[----:B-----5:R-:W-:Y:S03]  /*16db0*/  F2FP.BF16.F32.PACK_AB R108, R127, R128 ;  /* 0x000000807f6c723e */ /* 0x020fe600000010ff */
[C---:B---3--:R-:W-:Y:S06]  /*16dc0*/  HMMA.16816.F32.BF16 R12, R68.reuse, R72, R12 ;  /* 0x00000048440c723c */ /* 0x048fec000004180c */
[----:B------:R-:W-:Y:S02]  /*16dd0*/  MUFU.EX2 R120, R120 ;  /* 0x0000007800787308 */ /* 0x000fe40000000800 */
[C---:B------:R-:W-:Y:S01]  /*16de0*/  HMMA.16816.F32.BF16 R16, R68.reuse, R74, R16 ;  /* 0x0000004a4410723c */ /* 0x040fe20000041810 */
[----:B------:R-:W3:Y:S07]  /*16df0*/  LDSM.16.MT88.4 R72, [R143+0xa800] ;  /* 0x00a800008f48783b */ /* 0x000eee0000004200 */
[----:B------:R-:W5:Y:S01]  /*16e00*/  MUFU.EX2 R119, R119 ;  /* 0x0000007700777308 */ /* 0x000f620000000800 */
[----:B----4-:R-:W-:Y:S01]  /*16e10*/  F2FP.BF16.F32.PACK_AB R110, R129, R124 ;  /* 0x0000007c816e723e */ /* 0x010fe200000010ff */
[C---:B-1----:R-:W-:Y:S08]  /*16e20*/  HMMA.16816.F32.BF16 R20, R68.reuse, R76, R20 ;  /* 0x0000004c4414723c */ /* 0x042ff00000041814 */
[----:B------:R-:W-:Y:S01]  /*16e30*/  MUFU.EX2 R106, R106 ;  /* 0x0000006a006a7308 */ /* 0x000fe20000000800 */
[C---:B------:R-:W-:Y:S01]  /*16e40*/  HMMA.16816.F32.BF16 R24, R68.reuse, R78, R24 ;  /* 0x0000004e4418723c */ /* 0x040fe20000041818 */
[----:B------:R-:W1:Y:S08]  /*16e50*/  LDSM.16.MT88.4 R76, [R142+0xa800] ;  /* 0x00a800008e4c783b */ /* 0x000e700000004200 */
[----:B------:R-:W4:Y:S01]  /*16e60*/  MUFU.EX2 R121, R121 ;  /* 0x0000007900797308 */ /* 0x000f220000000800 */
[----:B-----5:R-:W-:Y:S01]  /*16e70*/  F2FP.BF16.F32.PACK_AB R109, R119, R120 ;  /* 0x00000078776d723e */ /* 0x020fe200000010ff */
[C---:B--2---:R-:W-:Y:S08]  /*16e80*/  HMMA.16816.F32.BF16 R28, R68.reuse, R80, R28 ;  /* 0x00000050441c723c */ /* 0x044ff0000004181c */
[C---:B------:R-:W-:Y:S01]  /*16e90*/  HMMA.16816.F32.BF16 R32, R68.reuse, R82, R32 ;  /* 0x000000524420723c */ /* 0x040fe20000041820 */
[----:B------:R-:W2:Y:S02]  /*16ea0*/  LDSM.16.MT88.4 R80, [R141+0xa800] ;  /* 0x00a800008d50783b */ /* 0x000ea40000004200 */
[----:B----4-:R-:W-:Y:S05]  /*16eb0*/  F2FP.BF16.F32.PACK_AB R111, R121, R106 ;  /* 0x0000006a796f723e */ /* 0x010fea00000010ff */
        /* <DEDUP_REMOVED lines=11> */
[----:B------:R-:W3:Y:S02]  /*16f70*/  LDSM.16.MT88.4 R72, [R141+0x9000] ;  /* 0x009000008d48783b */ /* 0x000ee40000004200 */
[----:B------:R-:W-:Y:S02]  /*16f80*/  F2FP.BF16.F32.PACK_AB R68, R188, R175 ;  /* 0x000000afbc44723e */ /* 0x000fe400000010ff */
[----:B------:R-:W-:Y:S02]  /*16f90*/  F2FP.BF16.F32.PACK_AB R70, R184, R177 ;  /* 0x000000b1b846723e */ /* 0x000fe400000010ff */
[----:B------:R-:W-:Y:S02]  /*16fa0*/  F2FP.BF16.F32.PACK_AB R69, R180, R179 ;  /* 0x000000b3b445723e */ /* 0x000fe400000010ff */
[----:B------:R-:W-:Y:S07]  /*16fb0*/  F2FP.BF16.F32.PACK_AB R71, R181, R178 ;  /* 0x000000b2b547723e */ /* 0x000fee00000010ff */
        /* <DEDUP_REMOVED lines=47> */
[----:B------:R-:W-:Y:S03]  /*172b0*/  IMAD.MOV.U32 R0, RZ, RZ, R3 ;  /* 0x000000ffff007224 */ /* 0x000fe600078e0003 */
[----:B------:R-:W-:Y:S01]  /*172c0*/  FADD.FTZ R188, R188, R175 ;  /* 0x000000afbcbc7221 */ /* 0x000fe20000010000 */
[C---:B---3--:R-:W-:Y:S03]  /*172d0*/  HMMA.16816.F32.BF16 R36, R108.reuse, R4, R36 ;  /* 0x000000046c24723c */ /* 0x048fe60000041824 */
[----:B------:R-:W-:Y:S05]  /*172e0*/  FADD.FTZ R177, R177, R188 ;  /* 0x000000bcb1b17221 */ /* 0x000fea0000010000 */
        /* <DEDUP_REMOVED lines=19> */
[----:B------:R-:W-:Y:S05]  /*17420*/  FADD.FTZ R171, R121, R106 ;  /* 0x0000006a79ab7221 */ /* 0x000fea0000010000 */
[----:B------:R-:W-:Y:S01]  /*17430*/  HMMA.16816.F32.BF16 R64, R108, R6, R64 ;  /* 0x000000066c40723c */ /* 0x000fe20000041840 */
[----:B------:R-:W-:Y:S08]  /*17440*/  @!UPT UIADD3 URZ, UPT, UPT, URZ, URZ, URZ ;  /* 0x000000fffffff290 */ /* 0x000ff0000fffe0ff */
[----:B------:R-:W-:Y:S11]  /*17450*/  @P0 BRA `(.L_x_10929) ;  /* 0xffffffc800e40947 */ /* 0x000ff6000383ffff */
.L_x_10922:
        /* <DEDUP_REMOVED lines=11> */
.L_x_10951:
        /* <DEDUP_REMOVED lines=50> */
[----:B---3--:R-:W-:Y:S02]  /*17830*/  FSEL R7, R11, 1, P0 ;  /* 0x3f8000000b077808 */ /* 0x008fe40000000000 */
[----:B------:R-:W-:Y:S02]  /*17840*/  LEA R8, R8, UR6, 0x2 ;  /* 0x0000000608087c11 */ /* 0x000fe4000f8e10ff */
        /* <DEDUP_REMOVED lines=74> */
[----:B--2---:R-:W2:Y:S04]  /*17cf0*/  LD.E.64 R72, desc[UR4][R102.64+0xb0] ;  /* 0x0000b00466487980 */ /* 0x004ea8000c101b00 */
[----:B---3--:R-:W3:Y:S01]  /*17d00*/  LD.E R7, desc[UR4][R102.64+0x60] ;  /* 0x0000600466077980 */ /* 0x008ee2000c101900 */
[----:B------:R-:W1:Y:S03]  /*17d10*/  @P1 MUFU.LG2 R5, R5 ;  /* 0x0000000500051308 */ /* 0x000e660000000c00 */
[----:B------:R2:W5:Y:S01]  /*17d20*/  LD.E R68, desc[UR4][R102.64+0xcc] ;  /* 0x0000cc0466447980 */ /* 0x000562000c101900 */
[----:B------:R-:W-:-:S02]  /*17d30*/  SHF.L.U32 R69, R166, 0x2, RZ ;  /* 0x00000002a6457819 */ /* 0x000fc400000006ff */
[--C-:B------:R-:W-:Y:S01]  /*17d40*/  SHF.R.U32.HI R8, RZ, 0x1, R166.reuse ;  /* 0x00000001ff087819 */ /* 0x100fe200000116a6 */
[----:B------:R2:W5:Y:S01]  /*17d50*/  LD.E.64 R76, desc[UR4][R102.64+0x78] ;  /* 0x00007804664c7980 */ /* 0x000562000c101b00 */
[----:B------:R-:W1:Y:S01]  /*17d60*/  @P0 MUFU.LG2 R4, R4 ;  /* 0x0000000400040308 */ /* 0x000e620000000c00 */
[----:B----4-:R-:W-:Y:S02]  /*17d70*/  LOP3.LUT R13, R69, 0x1f8, RZ, 0xc0, !PT ;  /* 0x000001f8450d7812 */ /* 0x010fe400078ec0ff */
[----:B------:R4:W5:Y:S01]  /*17d80*/  LD.E.64 R74, desc[UR4][R102.64+0xa8] ;  /* 0x0000a804664a7980 */ /* 0x000962000c101b00 */
[----:B------:R-:W-:Y:S02]  /*17d90*/  SHF.R.U32.HI R70, RZ, 0x2, R166 ;  /* 0x00000002ff467819 */ /* 0x000fe400000116a6 */
[----:B-1----:R-:W-:Y:S02]  /*17da0*/  LOP3.LUT R11, R8, 0x30, RZ, 0xc0, !PT ;  /* 0x00000030080b7812 */ /* 0x002fe400078ec0ff */
[----:B------:R-:W-:Y:S01]  /*17db0*/  LOP3.LUT R8, R13, 0x38, R8, 0x78, !PT ;  /* 0x000000380d087812 */ /* 0x000fe200078e7808 */
[----:B------:R-:W-:Y:S01]  /*17dc0*/  @P1 FMUL.FTZ R5, R5, 0.69314718246459960938 ;  /* 0x3f31721805051820 */ /* 0x000fe20000410000 */
[----:B------:R-:W-:-:S02]  /*17dd0*/  LOP3.LUT R9, R6, 0x10, RZ, 0xc0, !PT ;  /* 0x0000001006097812 */ /* 0x000fc400078ec0ff */
[----:B------:R-:W-:Y:S02]  /*17de0*/  LOP3.LUT R70, R11, 0x7, R70, 0xf8, !PT ;  /* 0x000000070b467812 */ /* 0x000fe400078ef846 */
[----:B------:R-:W-:Y:S01]  /*17df0*/  MOV R71, 0xff800000 ;  /* 0xff80000000477802 */ /* 0x000fe20000000f00 */
[----:B------:R-:W-:Y:S01]  /*17e00*/  BAR.SYNC.DEFER_BLOCKING 0x0 ;  /* 0x0000000000007b1d */ /* 0x000fe20000010000 */
[----:B------:R-:W-:Y:S01]  /*17e10*/  LOP3.LUT P2, RZ, R166, 0x3, RZ, 0xc0, !PT ;  /* 0x00000003a6ff7812 */ /* 0x000fe2000784c0ff */
[----:B------:R-:W-:-:S04]  /*17e20*/  @P0 FMUL.FTZ R11, R4, 0.69314718246459960938 ;  /* 0x3f317218040b0820 */ /* 0x000fc80000410000 */
[----:B-----5:R-:W-:Y:S01]  /*17e30*/  @P0 FFMA.FTZ R71, R0, R2, R11 ;  /* 0x0000000200470223 */ /* 0x020fe2000001000b */
[----:B------:R-:W-:Y:S01]  /*17e40*/  BSSY.RECONVERGENT B0, `(.L_x_10931) ;  /* 0x0000022000007945 */ /* 0x000fe20003800200 */
[----:B--2---:R-:W-:Y:S01]  /*17e50*/  IMAD R159, R72, UR8, R159 ;  /* 0x00000008489f7c24 */ /* 0x004fe2000f8e029f */
[----:B------:R-:W-:Y:S01]  /*17e60*/  MOV R72, 0xff800000 ;  /* 0xff80000000487802 */ /* 0x000fe20000000f00 */
[----:B------:R-:W-:Y:S01]  /*17e70*/  @P1 FFMA.FTZ R72, R0, R3, R5 ;  /* 0x0000000300481223 */ /* 0x000fe20000010005 */
[----:B------:R-:W-:Y:S01]  /*17e80*/  LEA R3, R8, R9, 0x2 ;  /* 0x0000000908037211 */ /* 0x000fe200078e10ff */
[----:B---3--:R-:W-:-:S04]  /*17e90*/  IMAD R7, R159, R7, R158 ;  /* 0x000000079f077224 */ /* 0x008fc800078e029e */
[----:B------:R-:W-:Y:S01]  /*17ea0*/  IMAD R73, R73, R7, R156 ;  /* 0x0000000749497224 */ /* 0x000fe200078e029c */
[----:B------:R4:W1:Y:S04]  /*17eb0*/  LDS.128 R64, [R3+UR6] ;  /* 0x0000000603407984 */ /* 0x0008680008000c00 */
[----:B------:R4:W2:Y:S04]  /*17ec0*/  LDS.128 R60, [R3+UR6+0x800] ;  /* 0x00080006033c7984 */ /* 0x0008a80008000c00 */
[----:B------:R4:W3:Y:S04]  /*17ed0*/  LDS.128 R56, [R3+UR6+0x1000] ;  /* 0x0010000603387984 */ /* 0x0008e80008000c00 */
        /* <DEDUP_REMOVED lines=13> */
[----:B--23--:R-:W-:Y:S05]  /*17fb0*/  @P2 BRA `(.L_x_10932) ;  /* 0x0000000000282947 */ /* 0x00cfea0003800000 */
[----:B----4-:R-:W-:Y:S01]  /*17fc0*/  IMAD.IADD R3, R157, 0x1, -R156 ;  /* 0x000000019d037824 */ /* 0x010fe200078e0a9c */
        /* <DEDUP_REMOVED lines=9> */
.L_x_10932:
[----:B------:R-:W-:Y:S05]  /*18060*/  BSYNC.RECONVERGENT B0 ;  /* 0x0000000000007941 */ /* 0x000fea0003800200 */
.L_x_10931:
[----:B----4-:R3:W5:Y:S01]  /*18070*/  LD.E R102, desc[UR4][R102.64+0xc0] ;  /* 0x0000c00466667980 */ /* 0x010762000c101900 */
[----:B------:R-:W-:Y:S01]  /*18080*/  IMAD.IADD R157, R157, 0x1, -R156 ;  /* 0x000000019d9d7824 */ /* 0x000fe200078e0a9c */
[----:B------:R-:W-:Y:S01]  /*18090*/  BSSY.RECONVERGENT B0, `(.L_x_10933) ;  /* 0x000001e000007945 */ /* 0x000fe20003800200 */
[----:B------:R-:W-:Y:S01]  /*180a0*/  IMAD R68, R73, R68, RZ ;  /* 0x0000004449447224 */ /* 0x000fe200078e02ff */
[----:B------:R-:W4:Y:S02]  /*180b0*/  S2R R0, SR_TID.X ;  /* 0x0000000000007919 */ /* 0x000f240000002100 */
[----:B----4-:R-:W-:-:S04]  /*180c0*/  SHF.R.U32.HI R0, RZ, 0x4, R0 ;  /* 0x00000004ff007819 */ /* 0x010fc80000011600 */
[CC--:B------:R-:W-:Y:S01]  /*180d0*/  ISETP.GE.AND P3, PT, R0.reuse, R157.reuse, PT ;  /* 0x0000009d0000720c */ /* 0x0c0fe20003f66270 */
[C---:B--2---:R-:W-:Y:S02]  /*180e0*/  VIADD R2, R0.reuse, 0x8 ;  /* 0x0000000800027836 */ /* 0x044fe40000000000 */
[C---:B------:R-:W-:Y:S02]  /*180f0*/  VIADD R70, R0.reuse, 0x10 ;  /* 0x0000001000467836 */ /* 0x040fe40000000000 */
[----:B------:R-:W-:Y:S01]  /*18100*/  VIADD R3, R0, 0x18 ;  /* 0x0000001800037836 */ /* 0x000fe20000000000 */
[-C--:B------:R-:W-:Y:S01]  /*18110*/  ISETP.GE.AND P1, PT, R2, R157.reuse, PT ;  /* 0x0000009d0200720c */ /* 0x080fe20003f26270 */
[----:B------:R-:W-:Y:S01]  /*18120*/  VIADD R2, R0, 0x20 ;  /* 0x0000002000027836 */ /* 0x000fe20000000000 */
[----:B------:R-:W-:Y:S02]  /*18130*/  ISETP.GE.AND P0, PT, R70, R157, PT ;  /* 0x0000009d4600720c */ /* 0x000fe40003f06270 */
[----:B------:R-:W-:-:S02]  /*18140*/  LOP3.LUT R70, R167, 0x1f80, RZ, 0xc0, !PT ;  /* 0x00001f80a7467812 */ /* 0x000fc400078ec0ff */
[-C--:B------:R-:W-:Y:S02]  /*18150*/  ISETP.GE.AND P2, PT, R3, R157.reuse, PT ;  /* 0x0000009d0300720c */ /* 0x080fe40003f46270 */
[----:B------:R-:W-:Y:S02]  /*18160*/  LOP3.LUT R71, R70, 0x3c, R69, 0xf8, !PT ;  /* 0x0000003c46477812 */ /* 0x000fe400078ef845 */
[----:B------:R-:W-:Y:S01]  /*18170*/  ISETP.GE.AND P6, PT, R2, R157, PT ;  /* 0x0000009d0200720c */ /* 0x000fe20003fc6270 */
[----:B------:R-:W-:Y:S01]  /*18180*/  VIADD R2, R0, 0x28 ;  /* 0x0000002800027836 */ /* 0x000fe20000000000 */
[----:B------:R-:W-:Y:S02]  /*18190*/  P2R R3, PR, RZ, 0x4 ;  /* 0x00000004ff037803 */ /* 0x000fe40000000000 */
[----:B------:R-:W-:Y:S02]  /*181a0*/  LOP3.LUT R69, R69, 0x3c, RZ, 0xc0, !PT ;  /* 0x0000003c45457812 */ /* 0x000fe400078ec0ff */
[----:B------:R-:W-:-:S02]  /*181b0*/  IADD3 R73, P2, PT, R71, R68, RZ ;  /* 0x0000004447497210 */ /* 0x000fc40007f5e0ff */
[----:B------:R-:W-:Y:S01]  /*181c0*/  ISETP.GE.AND P5, PT, R2, R157, PT ;  /* 0x0000009d0200720c */ /* 0x000fe20003fa6270 */
[----:B------:R-:W-:Y:S01]  /*181d0*/  VIADD R2, R0, 0x30 ;  /* 0x0000003000027836 */ /* 0x000fe20000000000 */
[----:B------:R-:W-:Y:S02]  /*181e0*/  LOP3.LUT R71, R69, 0x40, RZ, 0xfc, !PT ;  /* 0x0000004045477812 */ /* 0x000fe400078efcff */
[----:B------:R-:W-:Y:S01]  /*181f0*/  LEA.HI.X.SX32 R68, R68, RZ, 0x1, P2 ;  /* 0x000000ff44447211 */ /* 0x000fe200010f0eff */
[----:B---3--:R-:W-:Y:S08]  /*18200*/  @P3 BRA `(.L_x_10934) ;  /* 0x0000000000183947 */ /* 0x008ff00003800000 */
[----:B------:R-:W-:Y:S02]  /*18210*/  LEA R74, P2, R73, R76, 0x2 ;  /* 0x0000004c494a7211 */ /* 0x000fe400078410ff */
[-C--:B-----5:R-:W-:Y:S02]  /*18220*/  ISETP.GE.AND P3, PT, R69, R102.reuse, PT ;  /* 0x000000664500720c */ /* 0x0a0fe40003f66270 */
[----:B------:R-:W-:Y:S02]  /*18230*/  LEA.HI.X R75, R73, R77, R68, 0x2, P2 ;  /* 0x0000004d494b7211 */ /* 0x000fe400010f1444 */
[----:B------:R-:W-:-:S09]  /*18240*/  ISETP.GE.AND P2, PT, R71, R102, PT ;  /* 0x000000664700720c */ /* 0x000fd20003f46270 */
[----:B-1----:R2:W-:Y:S04]  /*18250*/  @!P3 ST.E.128 desc[UR4][R74.64], R64 ;  /* 0x000000404a00b985 */ /* 0x0025e8000c101d04 */
[----:B------:R2:W-:Y:S02]  /*18260*/  @!P2 ST.E.128 desc[UR4][R74.64+0x100], R32 ;  /* 0x000100204a00a985 */ /* 0x0005e4000c101d04 */
.L_x_10934:
[----:B------:R-:W-:Y:S05]  /*18270*/  BSYNC.RECONVERGENT B0 ;  /* 0x0000000000007941 */ /* 0x000fea0003800200 */
.L_x_10933:
        /* <DEDUP_REMOVED lines=12> */
.L_x_10936:
[----:B------:R-:W-:Y:S05]  /*18340*/  BSYNC.RECONVERGENT B0 ;  /* 0x0000000000007941 */ /* 0x000fea0003800200 */
.L_x_10935:
        /* <DEDUP_REMOVED lines=11> */
.L_x_10938:
[----:B------:R-:W-:Y:S05]  /*18400*/  BSYNC.RECONVERGENT B0 ;  /* 0x0000000000007941 */ /* 0x000fea0003800200 */
.L_x_10937:
        /* <DEDUP_REMOVED lines=11> */
.L_x_10940:
[----:B------:R-:W-:Y:S05]  /*184c0*/  BSYNC.RECONVERGENT B0 ;  /* 0x0000000000007941 */ /* 0x000fea0003800200 */
.L_x_10939:
        /* <DEDUP_REMOVED lines=10> */
.L_x_10942:
[----:B------:R-:W-:Y:S05]  /*18570*/  BSYNC.RECONVERGENT B0 ;  /* 0x0000000000007941 */ /* 0x000fea0003800200 */
.L_x_10941:
        /* <DEDUP_REMOVED lines=10> */
.L_x_10944:
[----:B------:R-:W-:Y:S05]  /*18620*/  BSYNC.RECONVERGENT B0 ;  /* 0x0000000000007941 */ /* 0x000fea0003800200 */
.L_x_10943:
        /* <DEDUP_REMOVED lines=10> */
.L_x_10946:
[----:B------:R-:W-:Y:S05]  /*186d0*/  BSYNC.RECONVERGENT B0 ;  /* 0x0000000000007941 */ /* 0x000fea0003800200 */
.L_x_10945:
[----:B------:R-:W-:-:S04]  /*186e0*/  MOV R155, 0x0 ;  /* 0x00000000009b7802 */ /* 0x000fc80000000f00 */
[----:B-12345:R-:W-:Y:S05]  /*186f0*/  @P3 RET.REL.NODEC R154 `(_ZN5flash24flash_fwd_splitkv_kernelI23Flash_fwd_kernel_traitsILi128ELi64ELi64ELi4ELb0ELb0EN7cutlass10bfloat16_tE19Flash_kernel_traitsILi128ELi64ELi64ELi4ES3_EELb0ELb1ELb0ELb0ELb0ELb0ELb1ELb1EEEvNS_16Flash_fwd_paramsE) ;  /* 0xfffffe789a403950 */ /* 0x03efea0003c3ffff */
[-C--:B------:R-:W-:Y:S01]  /*18700*/  ISETP.GE.AND P2, PT, R69, R102.reuse, PT ;  /* 0x000000664500720c */ /* 0x080fe20003f46270 */
[----:B------:R-:W-:Y:S01]  /*18710*/  IMAD.MOV.U32 R155, RZ, RZ, 0x0 ;  /* 0x00000000ff9b7424 */ /* 0x000fe200078e00ff */
[----:B------:R-:W-:-:S11]  /*18720*/  ISETP.GE.AND P0, PT, R71, R102, PT ;  /* 0x000000664700720c */ /* 0x000fd60003f06270 */
[----:B------:R-:W-:-:S04]  /*18730*/  @!P2 LEA R2, P1, R73, R76, 0x2 ;  /* 0x0000004c4902a211 */ /* 0x000fc800078210ff */
[----:B------:R-:W-:-:S05]  /*18740*/  @!P2 LEA.HI.X R3, R73, R77, R68, 0x2, P1 ;  /* 0x0000004d4903a211 */ /* 0x000fca00008f1444 */
[----:B------:R1:W-:Y:S02]  /*18750*/  @!P2 ST.E.128 desc[UR4][R2.64+0x7000], R36 ;  /* 0x007000240200a985 */ /* 0x0003e4000c101d04 */
[----:B-1----:R-:W-:Y:S05]  /*18760*/  @P0 RET.REL.NODEC R154 `(_ZN5flash24flash_fwd_splitkv_kernelI23Flash_fwd_kernel_traitsILi128ELi64ELi64ELi4ELb0ELb0EN7cutlass10bfloat16_tE19Flash_kernel_traitsILi128ELi64ELi64ELi4ES3_EELb0ELb1ELb0ELb0ELb0ELb0ELb1ELb1EEEvNS_16Flash_fwd_paramsE) ;  /* 0xfffffe789a240950 */ /* 0x002fea0003c3ffff */
[----:B------:R-:W-:Y:S01]  /*18770*/  LEA R2, P0, R73, R76, 0x2 ;  /* 0x0000004c49027211 */ /* 0x000fe200078010ff */
[----:B------:R-:W-:-:S03]  /*18780*/  IMAD.MOV.U32 R155, RZ, RZ, 0x0 ;  /* 0x00000000ff9b7424 */ /* 0x000fc600078e00ff */
[----:B------:R-:W-:-:S05]  /*18790*/  LEA.HI.X R3, R73, R77, R68, 0x2, P0 ;  /* 0x0000004d49037211 */ /* 0x000fca00000f1444 */
[----:B------:R1:W-:Y:S02]  /*187a0*/  ST.E.128 desc[UR4][R2.64+0x7100], R4 ;  /* 0x0071000402007985 */ /* 0x0003e4000c101d04 */
[----:B-1----:R-:W-:Y:S05]  /*187b0*/  RET.REL.NODEC R154 `(_ZN5flash24flash_fwd_splitkv_kernelI23Flash_fwd_kernel_traitsILi128ELi64ELi64ELi4ELb0ELb0EN7cutlass10bfloat16_tE19Flash_kernel_traitsILi128ELi64ELi64ELi4ES3_EELb0ELb1ELb0ELb0ELb0ELb0ELb1ELb1EEEvNS_16Flash_fwd_paramsE) ;  /* 0xfffffe789a107950 */ /* 0x002fea0003c3ffff */
.L_x_10930:
[----:B------:R-:W-:Y:S01]  /*187c0*/  MOV R7, 0x2 ;  /* 0x0000000200077802 */ /* 0x000fe20000000f00 */
[----:B------:R-:W-:Y:S01]  /*187d0*/  IMAD.MOV.U32 R6, RZ, RZ, -0x1 ;  /* 0xffffffffff067424 */ /* 0x000fe200078e00ff */
[----:B------:R-:W-:-:S07]  /*187e0*/  MOV R4, 0x1f ;  /* 0x0000001f00047802 */ /* 0x000fce0000000f00 */
[----:B-1---5:R-:W-:Y:S05]  /*187f0*/  WARPSYNC.COLLECTIVE R6, `(.L_x_10947) ;  /* 0x0000000006087348 */ /* 0x022fea0003c00000 */
[----:B------:R2:W3:Y:S02]  /*18800*/  SHFL.BFLY P0, R9, R172, R7, R4 ;  /* 0x0c000007ac097389 */ /* 0x0004e40000000004 */
[----:B-123-5:R-:W-:Y:S05]  /*18810*/  ENDCOLLECTIVE ;  /* 0x000000000000791b */ /* 0x02efea0003800000 */
.L_x_10947:
[----:B------:R-:W-:Y:S02]  /*18820*/  MOV R5, R9 ;  /* 0x0000000900057202 */ /* 0x000fe40000000f00 */
[----:B------:R-:W-:-:S03]  /*18830*/  MOV R7, 0x1 ;  /* 0x0000000100077802 */ /* 0x000fc60000000f00 */
[----:B------:R-:W-:-:S04]  /*18840*/  FADD.FTZ R10, R5, R172 ;  /* 0x000000ac050a7221 */ /* 0x000fc80000010000 */
[----:B------:R-:W-:-:S07]  /*18850*/  IMAD.MOV.U32 R172, RZ, RZ, R10 ;  /* 0x000000ffffac7224 */ /* 0x000fce00078e000a */
[----:B------:R-:W-:Y:S05]  /*18860*/  WARPSYNC.COLLECTIVE R6, `(.L_x_10948) ;  /* 0x0000000006087348 */ /* 0x000fea0003c00000 */
[----:B------:R1:W2:Y:S02]  /*18870*/  SHFL.BFLY P0, R9, R172, R7, R4 ;  /* 0x0c000007ac097389 */ /* 0x0002a40000000004 */
[----:B-12---:R-:W-:Y:S05]  /*18880*/  ENDCOLLECTIVE ;  /* 0x000000000000791b */ /* 0x006fea0003800000 */
.L_x_10948:
[----:B------:R-:W-:Y:S01]  /*18890*/  MOV R172, R171 ;  /* 0x000000ab00ac7202 */ /* 0x000fe20000000f00 */
[----:B------:R-:W-:Y:S01]  /*188a0*/  IMAD.MOV.U32 R5, RZ, RZ, R9 ;  /* 0x000000ffff057224 */ /* 0x000fe200078e0009 */
[----:B------:R-:W-:-:S03]  /*188b0*/  MOV R7, 0x2 ;  /* 0x0000000200077802 */ /* 0x000fc60000000f00 */
[----:B------:R-:W-:-:S07]  /*188c0*/  FADD.FTZ R5, R10, R5 ;  /* 0x000000050a057221 */ /* 0x000fce0000010000 */
[----:B------:R-:W-:Y:S05]  /*188d0*/  WARPSYNC.COLLECTIVE R6, `(.L_x_10949) ;  /* 0x0000000006087348 */ /* 0x000fea0003c00000 */
[----:B------:R1:W2:Y:S02]  /*188e0*/  SHFL.BFLY P0, R9, R172, R7, R4 ;  /* 0x0c000007ac097389 */ /* 0x0002a40000000004 */
[----:B-12---:R-:W-:Y:S05]  /*188f0*/  ENDCOLLECTIVE ;  /* 0x000000000000791b */ /* 0x006fea0003800000 */
.L_x_10949:
[----:B------:R-:W-:Y:S01]  /*18900*/  FADD.FTZ R8, R9, R171 ;  /* 0x000000ab09087221 */ /* 0x000fe20000010000 */
[----:B------:R-:W-:-:S03]  /*18910*/  MOV R7, 0x1 ;  /* 0x0000000100077802 */ /* 0x000fc60000000f00 */
[----:B------:R-:W-:-:S07]  /*18920*/  IMAD.MOV.U32 R172, RZ, RZ, R8 ;  /* 0x000000ffffac7224 */ /* 0x000fce00078e0008 */
[----:B------:R-:W-:Y:S05]  /*18930*/  WARPSYNC.COLLECTIVE R6, `(.L_x_10950) ;  /* 0x0000000006087348 */ /* 0x000fea0003c00000 */
[----:B------:R1:W2:Y:S02]  /*18940*/  SHFL.BFLY P0, R9, R172, R7, R4 ;  /* 0x0c000007ac097389 */ /* 0x0002a40000000004 */
[----:B-12---:R-:W-:Y:S05]  /*18950*/  ENDCOLLECTIVE ;  /* 0x000000000000791b */ /* 0x006fea0003800000 */
.L_x_10950:
[----:B------:R-:W-:Y:S01]  /*18960*/  MOV R11, R9 ;  /* 0x00000009000b7202 */ /* 0x000fe20000000f00 */
[----:B------:R-:W-:Y:S06]  /*18970*/  BRA `(.L_x_10951) ;  /* 0xffffffe800e47947 */ /* 0x000fec000383ffff */
.L_x_10952:
        /* <DEDUP_REMOVED lines=16> */
.L_x_14946:


//--------------------- .text._ZN5flash24flash_fwd_splitkv_kernelI23Flash_fwd_kernel_traitsILi128ELi64ELi64ELi4ELb0ELb0EN7cutlass10bfloat16_tE19Flash_kernel_traitsILi128ELi64ELi64ELi4ES3_EELb0ELb1ELb0ELb0ELb0ELb1ELb1ELb1EEEvNS_16Flash_fwd_paramsE --------------------------
	.section	.text._ZN5flash24flash_fwd_splitkv_kernelI23Flash_fwd_kernel_traitsILi128ELi64ELi64ELi4ELb0ELb0EN7cutlass10bfloat16_tE19Flash_kernel_traitsILi128ELi64ELi64ELi4ES3_EELb0ELb1ELb0ELb0ELb0ELb1ELb1ELb1EEEvNS_16Flash_fwd_paramsE,"ax",@progbits
	.align	128
        .global         _ZN5flash24flash_fwd_splitkv_kernelI23Flash_fwd_kernel_traitsILi128ELi64ELi64ELi4ELb0ELb0EN7cutlass10bfloat16_tE19Flash_kernel_traitsILi128ELi64ELi64ELi4ES3_EELb0ELb1ELb0ELb0ELb0ELb1ELb1ELb1EEEvNS_16Flash_fwd_paramsE
        .type           _ZN5flash24flash_fwd_splitkv_kernelI23Flash_fwd_kernel_traitsILi128ELi64ELi64ELi4ELb0ELb0EN7cutlass10bfloat16_tE19Flash_kernel_traitsILi128ELi64ELi64ELi4ES3_EELb0ELb1ELb0ELb0ELb0ELb1ELb1ELb1EEEvNS_16Flash_fwd_paramsE,@function
        .size           _ZN5flash24flash_fwd_splitkv_kernelI23Flash_fwd_kernel_traitsILi128ELi64ELi64ELi4ELb0ELb0EN7cutlass10bfloat16_tE19Flash_kernel_traitsILi128ELi64ELi64ELi4ES3_EELb0ELb1ELb0ELb0ELb0ELb1ELb1ELb1EEEvNS_16Flash_fwd_paramsE,(.L_x_14947 - _ZN5flash24flash_fwd_splitkv_kernelI23Flash_fwd_kernel_traitsILi128ELi64ELi64ELi4ELb0ELb0EN7cutlass10bfloat16_tE19Flash_kernel_traitsILi128ELi64ELi64ELi4ES3_EELb0ELb1ELb0ELb0ELb0ELb1ELb1ELb1EEEvNS_16Flash_fwd_paramsE)
        .other          _ZN5flash24flash_fwd_splitkv_kernelI23Flash_fwd_kernel_traitsILi128ELi64ELi64ELi4ELb0ELb0EN7cutlass10bfloat16_tE19Flash_kernel_traitsILi128ELi64ELi64ELi4ES3_EELb0ELb1ELb0ELb0ELb0ELb1ELb1ELb1EEEvNS_16Flash_fwd_paramsE,@"STO_CUDA_ENTRY STV_DEFAULT"
_ZN5flash24flash_fwd_splitkv_kernelI23Flash_fwd_kernel_traitsILi128ELi64ELi64ELi4ELb0ELb0EN7cutlass10bfloat16_tE19Flash_kernel_traitsILi128ELi64ELi64ELi4ES3_EELb0ELb1ELb0ELb0ELb0ELb1ELb1ELb1EEEvNS_16Flash_fwd_paramsE:
.text._ZN5flash24flash_fwd_splitkv_kernelI23Flash_fwd_kernel_traitsILi128ELi64ELi64ELi4ELb0ELb0EN7cutlass10bfloat16_tE19Flash_kernel_traitsILi128ELi64ELi64ELi4ES3_EELb0ELb1ELb0ELb0ELb0ELb1ELb1ELb1EEEvNS_16Flash_fwd_paramsE:
        /* <DEDUP_REMOVED lines=29> */
[----:B------:R-:W-:Y:S05]  /*01d0*/  CALL.REL.NOINC `($_ZN5flash24flash_fwd_splitkv_kernelI23Flash_fwd_kernel_traitsILi128ELi64ELi64ELi4ELb0ELb0EN7cutlass10bfloat16_tE19Flash_kernel_traitsILi128ELi64ELi64ELi4ES3_EELb0ELb1ELb0ELb0ELb0ELb1ELb1ELb1EEEvNS_16Flash_fwd_paramsE$_ZN5flash30compute_attn_1rowblock_splitkvI23Flash_fwd_kernel_traitsILi128ELi64ELi64ELi4ELb0ELb0EN7cutlass10bfloat16_tE19Flash_kernel_traitsILi128ELi64ELi64ELi4ES3_EELb0ELb1ELb0ELb0ELb0ELb1ELb1ELb1ENS_16Flash_fwd_paramsEEEvRKT8_iiiii) ;  /* 0x0000000000087944 */ /* 0x000fea0003c00000 */
[----:B------:R-:W-:Y:S05]  /*01e0*/  BSYNC.RECONVERGENT B4 ;  /* 0x0000000000047941 */ /* 0x000fea0003800200 */
.L_x_10953:
[----:B------:R-:W-:Y:S05]  /*01f0*/  EXIT ;  /* 0x000000000000794d */ /* 0x000fea0003800000 */
        .type           $_ZN5flash24flash_fwd_splitkv_kernelI23Flash_fwd_kernel_traitsILi128ELi64ELi64ELi4ELb0ELb0EN7cutlass10bfloat16_tE19Flash_kernel_traitsILi128ELi64ELi64ELi4ES3_EELb0ELb1ELb0ELb0ELb0ELb1ELb1ELb1EEEvNS_16Flash_fwd_paramsE$_ZN5flash30compute_attn_1rowblock_splitkvI23Flash_fwd_kernel_traitsILi128ELi64ELi64ELi4ELb0ELb0EN7cutlass10bfloat16_tE19Flash_kernel_traitsILi128ELi64ELi64ELi4ES3_EELb0ELb1ELb0ELb0ELb0ELb1ELb1ELb1ENS_16Flash_fwd_paramsEEEvRKT8_iiiii,@function
        .size           $_ZN5flash24flash_fwd_splitkv_kernelI23Flash_fwd_kernel_traitsILi128ELi64ELi64ELi4ELb0ELb0EN7cutlass10bfloat16_tE19Flash_kernel_traitsILi128ELi64ELi64ELi4ES3_EELb0ELb1ELb0ELb0ELb0ELb1ELb1ELb1EEEvNS_16Flash_fwd_paramsE$_ZN5flash30compute_attn_1rowblock_splitkvI23Flash_fwd_kernel_traitsILi128ELi64ELi64ELi4ELb0ELb0EN7cutlass10bfloat16_tE19Flash_kernel_traitsILi128ELi64ELi64ELi4ES3_EELb0ELb1ELb0ELb0ELb0ELb1ELb1ELb1ENS_16Flash_fwd_paramsEEEvRKT8_iiiii,(.L_x_14947 - $_ZN5flash24flash_fwd_splitkv_kernelI23Flash_fwd_kernel_traitsILi128ELi64ELi64ELi4ELb0ELb0EN7cutlass10bfloat16_tE19Flash_kernel_traitsILi128ELi64ELi64ELi4ES3_EELb0ELb1ELb0ELb0ELb0ELb1ELb1ELb1EEEvNS_16Flash_fwd_paramsE$_ZN5flash30compute_attn_1rowblock_splitkvI23Flash_fwd_kernel_traitsILi128ELi64ELi64ELi4ELb0ELb0EN7cutlass10bfloat16_tE19Flash_kernel_traitsILi128ELi64ELi64ELi4ES3_EELb0ELb1ELb0ELb0ELb0ELb1ELb1ELb1ENS_16Flash_fwd_paramsEEEvRKT8_iiiii)
$_ZN5flash24flash_fwd_splitkv_kernelI23Flash_fwd_kernel_traitsILi128ELi64ELi64ELi4ELb0ELb0EN7cutlass10bfloat16_tE19Flash_kernel_traitsILi128ELi64ELi64ELi4ES3_EELb0ELb1ELb0ELb0ELb0ELb1ELb1ELb1EEEvNS_16Flash_fwd_paramsE$_ZN5flash30compute_attn_1rowblock_splitkvI23Flash_fwd_kernel_traitsILi128ELi64ELi64ELi4ELb0ELb0EN7cutlass10bfloat16_tE19Flash_kernel_traitsILi128ELi64ELi64ELi4ES3_EELb0ELb1ELb0ELb0ELb0ELb1ELb1ELb1ENS_16Flash_fwd_paramsEEEvRKT8_iiiii:
        /* <DEDUP_REMOVED lines=39> */
.L_x_10955:
[----:B------:R-:W-:Y:S05]  /*0470*/  BSYNC.RECONVERGENT B0 ;  /* 0x0000000000007941 */ /* 0x000fea0003800200 */
.L_x_10954:
[----:B------:R-:W-:Y:S04]  /*0480*/  BSSY.RECONVERGENT B0, `(.L_x_10956) ;  /* 0x0000007000007945 */ /* 0x000fe80003800200 */
[----:B------:R-:W-:Y:S05]  /*0490*/  @!P3 BRA `(.L_x_10957) ;  /* 0x000000000014b947 */ /* 0x000fea0003800000 */
[----:B-----5:R-:W4:Y:S02]  /*04a0*/  LD.E.U8 R6, desc[UR4][R102.64+0x1b2] ;  /* 0x0001b20466067980 */ /* 0x020f24000c101100 */
[----:B----4-:R-:W-:-:S13]  /*04b0*/  ISETP.NE.AND P1, PT, R6, RZ, PT ;  /* 0x000000ff0600720c */ /* 0x010fda0003f25270 */
[----:B------:R-:W4:Y:S02]  /*04c0*/  @P1 LD.E R7, desc[UR4][R16.64+0x4] ;  /* 0x0000040410071980 */ /* 0x000f24000c101900 */
[----:B----4-:R-:W-:-:S06]  /*04d0*/  @P1 IADD3 R6, PT, PT, R7, -R14, RZ ;  /* 0x8000000e07061210 */ /* 0x010fcc0007ffe0ff */
[----:B------:R4:W5:Y:S02]  /*04e0*/  @!P1 LD.E R6, desc[UR4][R16.64] ;  /* 0x0000000410069980 */ /* 0x000964000c101900 */
.L_x_10957:
[----:B------:R-:W-:Y:S05]  /*04f0*/  BSYNC.RECONVERGENT B0 ;  /* 0x0000000000007941 */ /* 0x000fea0003800200 */
.L_x_10956:
        /* <DEDUP_REMOVED lines=9> */
.L_x_10959:
[----:B------:R-:W5:Y:S01]  /*0590*/  LD.E.64 R6, desc[UR4][R102.64+0x108] ;  /* 0x0001080466067980 */ /* 0x000f62000c101b00 */
[----:B------:R-:W-:Y:S01]  /*05a0*/  BSSY.RECONVERGENT B0, `(.L_x_10961) ;  /* 0x0000006000007945 */ /* 0x000fe20003800200 */
[----:B------:R-:W-:Y:S01]  /*05b0*/  IMAD.MOV.U32 R58, RZ, RZ, RZ ;  /* 0x000000ffff3a7224 */ /* 0x000fe200078e00ff */
[----:B-----5:R-:W-:-:S04]  /*05c0*/  ISETP.NE.U32.AND P0, PT, R6, RZ, PT ;  /* 0x000000ff0600720c */ /* 0x020fc80003f05070 */
[----:B------:R-:W-:-:S13]  /*05d0*/  ISETP.NE.AND.EX P0, PT, R7, RZ, PT, P0 ;  /* 0x000000ff0700720c */ /* 0x000fda0003f05300 */
[----:B------:R-:W-:Y:S05]  /*05e0*/  @!P0 BRA `(.L_x_10962) ;  /* 0x0000000000048947 */ /* 0x000fea0003800000 */
[----:B------:R1:W5:Y:S02]  /*05f0*/  LD.E R58, desc[UR4][R102.64+0xbc] ;  /* 0x0000bc04663a7980 */ /* 0x000364000c101900 */
.L_x_10962:
[----:B------:R-:W-:Y:S05]  /*0600*/  BSYNC.RECONVERGENT B0 ;  /* 0x0000000000007941 */ /* 0x000fea0003800200 */
.L_x_10961:
[----:B-----5:R-:W-:Y:S02]  /*0610*/  IADD3 R58, PT, PT, R67, R58, RZ ;  /* 0x0000003a433a7210 */ /* 0x020fe40007ffe0ff */
.L_x_10960:
[----:B------:R-:W-:Y:S05]  /*0620*/  BSYNC.RECONVERGENT B1 ;  /* 0x0000000000017941 */ /* 0x000fea0003800200 */
.L_x_10958:
[----:B------:R-:W-:Y:S01]  /*0630*/  IMAD.SHL.U32 R156, R3, 0x40, RZ ;  /* 0x00000040039c7824 */ /* 0x000fe200078e00ff */
[----:B------:R-:W-:-:S04]  /*0640*/  MOV R155, 0x0 ;  /* 0x00000000009b7802 */ /* 0x000fc80000000f00 */
[----:B------:R-:W-:-:S13]  /*0650*/  ISETP.GT.AND P0, PT, R157, R156, PT ;  /* 0x0000009c9d00720c */ /* 0x000fda0003f04270 */
[----:B-1234-:R-:W-:Y:S05]  /*0660*/  @!P0 RET.REL.NODEC R154 `(_ZN5flash24flash_fwd_splitkv_kernelI23Flash_fwd_kernel_traitsILi128ELi64ELi64ELi4ELb0ELb0EN7cutlass10bfloat16_tE19Flash_kernel_traitsILi128ELi64ELi64ELi4ES3_EELb0ELb1ELb0ELb0ELb0ELb1ELb1ELb1EEEvNS_16Flash_fwd_paramsE) ;  /* 0xfffffff89a648950 */ /* 0x01efea0003c3ffff */
        /* <DEDUP_REMOVED lines=87> */
.L_x_10965:
[----:B------:R-:W-:Y:S05]  /*0be0*/  BSYNC.RECONVERGENT B0 ;  /* 0x0000000000007941 */ /* 0x000fea0003800200 */
.L_x_10964:
        /* <DEDUP_REMOVED lines=12> */
.L_x_10967:
[----:B------:R-:W-:Y:S05]  /*0cb0*/  BSYNC.RECONVERGENT B0 ;  /* 0x0000000000007941 */ /* 0x000fea0003800200 */
.L_x_10966:
        /* <DEDUP_REMOVED lines=12> */
.L_x_10969:
[----:B------:R-:W-:Y:S05]  /*0d80*/  BSYNC.RECONVERGENT B0 ;  /* 0x0000000000007941 */ /* 0x000fea0003800200 */
.L_x_10968:
        /* <DEDUP_REMOVED lines=12> */
.L_x_10971:
[----:B------:R-:W-:Y:S05]  /*0e50*/  BSYNC.RECONVERGENT B0 ;  /* 0x0000000000007941 */ /* 0x000fea0003800200 */
.L_x_10970:
        /* <DEDUP_REMOVED lines=11> */
.L_x_10973:
[----:B------:R-:W-:Y:S05]  /*0f10*/  BSYNC.RECONVERGENT B0 ;  /* 0x0000000000007941 */ /* 0x000fea0003800200 */
.L_x_10972:
        /* <DEDUP_REMOVED lines=11> */
.L_x_10975:
[----:B------:R-:W-:Y:S05]  /*0fd0*/  BSYNC.RECONVERGENT B0 ;  /* 0x0000000000007941 */ /* 0x000fea0003800200 */
.L_x_10974:
        /* <DEDUP_REMOVED lines=12> */
.L_x_10977:
[----:B------:R-:W-:Y:S05]  /*10a0*/  BSYNC.RECONVERGENT B0 ;  /* 0x0000000000007941 */ /* 0x000fea0003800200 */
.L_x_10976:
        /* <DEDUP_REMOVED lines=15> */
.L_x_10979:
[----:B------:R-:W-:Y:S05]  /*11a0*/  BSYNC.RECONVERGENT B0 ;  /* 0x0000000000007941 */ /* 0x000fea0003800200 */
.L_x_10978:
        /* <DEDUP_REMOVED lines=20> */
[----:B--234-:R-:W-:Y:S05]  /*12f0*/  @P6 RET.REL.NODEC R154 `(_ZN5flash24flash_fwd_splitkv_kernelI23Flash_fwd_kernel_traitsILi128ELi64ELi64ELi4ELb0ELb0EN7cutlass10bfloat16_tE19Flash_kernel_traitsILi128ELi64ELi64ELi4ES3_EELb0ELb1ELb0ELb0ELb0ELb1ELb1ELb1EEEvNS_16Flash_fwd_paramsE) ;  /* 0xffffffec9a406950 */ /* 0x01cfea0003c3ffff */
[----:B------:R-:W-:Y:S02]  /*1300*/  MOV R5, 0xff800000 ;  /* 0xff80000000057802 */ /* 0x000fe40000000f00 */
[----:B------:R-:W-:-:S03]  /*1310*/  MOV R155, 0x0 ;  /* 0x00000000009b7802 */ /* 0x000fc60000000f00 */
[----:B------:R1:W-:Y:S02]  /*1320*/  ST.E desc[UR4][R2.64+0xe0], R5 ;  /* 0x0000e00502007985 */ /* 0x0003e4000c101904 */
[----:B-1----:R-:W-:Y:S05]  /*1330*/  RET.REL.NODEC R154 `(_ZN5flash24flash_fwd_splitkv_kernelI23Flash_fwd_kernel_traitsILi128ELi64ELi64ELi4ELb0ELb0EN7cutlass10bfloat16_tE19Flash_kernel_traitsILi128ELi64ELi64ELi4ES3_EELb0ELb1ELb0ELb0ELb0ELb1ELb1ELb1EEEvNS_16Flash_fwd_paramsE) ;  /* 0xffffffec9a307950 */ /* 0x002fea0003c3ffff */
.L_x_10963:
        /* <DEDUP_REMOVED lines=102> */
.L_x_10981:
        /* <DEDUP_REMOVED lines=79> */
.L_x_10982:
[----:B------:R-:W-:Y:S05]  /*1e90*/  BSYNC.RECONVERGENT B0 ;  /* 0x0000000000007941 */ /* 0x000fea0003800200 */
.L_x_10980:
        /* <DEDUP_REMOVED lines=206> */
.L_x_11036:
        /* <DEDUP_REMOVED lines=18> */
.L_x_10985:
[----:B------:R-:W-:Y:S05]  /*2ca0*/  BSYNC.RECONVERGENT B0 ;  /* 0x0000000000007941 */ /* 0x000fea0003800200 */
.L_x_10984:
        /* <DEDUP_REMOVED lines=12> */
.L_x_10987:
[----:B------:R-:W-:Y:S05]  /*2d70*/  BSYNC.RECONVERGENT B0 ;  /* 0x0000000000007941 */ /* 0x000fea0003800200 */
.L_x_10986:
        /* <DEDUP_REMOVED lines=12> */
.L_x_10989:
[----:B------:R-:W-:Y:S05]  /*2e40*/  BSYNC.RECONVERGENT B0 ;  /* 0x0000000000007941 */ /* 0x000fea0003800200 */
.L_x_10988:
        /* <DEDUP_REMOVED lines=14> */
.L_x_10991:
[----:B------:R-:W-:Y:S05]  /*2f30*/  BSYNC.RECONVERGENT B0 ;  /* 0x0000000000007941 */ /* 0x000fea0003800200 */
.L_x_10990:
        /* <DEDUP_REMOVED lines=26> */
.L_x_10995:
[----:B------:R-:W-:Y:S05]  /*30e0*/  BSYNC.RECONVERGENT B0 ;  /* 0x0000000000007941 */ /* 0x000fea0003800200 */
.L_x_10994:
        /* <DEDUP_REMOVED lines=12> */
.L_x_10997:
[----:B------:R-:W-:Y:S05]  /*31b0*/  BSYNC.RECONVERGENT B0 ;  /* 0x0000000000007941 */ /* 0x000fea0003800200 */
.L_x_10996:
        /* <DEDUP_REMOVED lines=12> */
.L_x_10999:
[----:B------:R-:W-:Y:S05]  /*3280*/  BSYNC.RECONVERGENT B0 ;  /* 0x0000000000007941 */ /* 0x000fea0003800200 */
.L_x_10998:
        /* <DEDUP_REMOVED lines=17> */
.L_x_10993:
        /* <DEDUP_REMOVED lines=57> */
.L_x_11005:
[----:B------:R-:W-:Y:S05]  /*3730*/  BSYNC.RECONVERGENT B0 ;  /* 0x0000000000007941 */ /* 0x000fea0003800200 */
.L_x_11004:
        /* <DEDUP_REMOVED lines=47> */
.L_x_11003:
[----:B------:R-:W-:Y:S05]  /*3a30*/  BSYNC.RECONVERGENT B1 ;  /* 0x0000000000017941 */ /* 0x000fea0003800200 */
.L_x_11002:
        /* <DEDUP_REMOVED lines=62> */
.L_x_11009:
[----:B------:R-:W-:Y:S05]  /*3e20*/  BSYNC.RECONVERGENT B0 ;  /* 0x0000000000007941 */ /* 0x000fea0003800200 */
.L_x_11008:
        /* <DEDUP_REMOVED lines=47> */
.L_x_11007:
[----:B------:R-:W-:Y:S05]  /*4120*/  BSYNC.RECONVERGENT B1 ;  /* 0x0000000000017941 */ /* 0x000fea0003800200 */
.L_x_11006:
        /* <DEDUP_REMOVED lines=60> */
.L_x_11013:
[----:B------:R-:W-:Y:S05]  /*44f0*/  BSYNC.RECONVERGENT B0 ;  /* 0x0000000000007941 */ /* 0x000fea0003800200 */
.L_x_11012:
        /* <DEDUP_REMOVED lines=47> */
.L_x_11011:
[----:B------:R-:W-:Y:S05]  /*47f0*/  BSYNC.RECONVERGENT B1 ;  /* 0x0000000000017941 */ /* 0x000fea0003800200 */
.L_x_11010:
        /* <DEDUP_REMOVED lines=63> */
.L_x_11017:
[----:B------:R-:W-:Y:S05]  /*4bf0*/  BSYNC.RECONVERGENT B0 ;  /* 0x0000000000007941 */ /* 0x000fea0003800200 */
.L_x_11016:
        /* <DEDUP_REMOVED lines=47> */
.L_x_11015:
[----:B------:R-:W-:Y:S05]  /*4ef0*/  BSYNC.RECONVERGENT B1 ;  /* 0x0000000000017941 */ /* 0x000fea0003800200 */
.L_x_11014:
[----:B------:R-:W2:Y:S02]  /*4f00*/  LD.E R3, desc[UR4][R102.64+0xd0] ;  /* 0x0000d00466037980 */ /* 0x000ea4000c101900 */
[----:B--2---:R-:W-:Y:S05]  /*4f10*/  IMAD.U32 R3, R3, -0x20, RZ ;  /* 0xffffffe003037824 */ /* 0x004fea00078e00ff */
[C---:B------:R-:W-:Y:S02]  /*4f20*/  LEA R14, P1, R3.reuse, R14, 0x1 ;  /* 0x0000000e030e7211 */ /* 0x040fe400078208ff */
[C---:B------:R-:W-:Y:S02]  /*4f30*/  LEA R50, P0, R3.reuse, R50, 0x1 ;  /* 0x0000003203327211 */ /* 0x040fe400078008ff */
[C---:B------:R-:W-:Y:S02]  /*4f40*/  LEA.HI.X.SX32 R15, R3.reuse, R15, 0x1, P1 ;  /* 0x0000000f030f7211 */ /* 0x040fe400008f0eff */
[----:B------:R-:W-:Y:S01]  /*4f50*/  LEA.HI.X.SX32 R51, R3, R51, 0x1, P0 ;  /* 0x0000003303337211 */ /* 0x000fe200000f0eff */
[----:B------:R-:W-:Y:S05]  /*4f60*/  BRA `(.L_x_11000) ;  /* 0x0000002c00a07947 */ /* 0x000fea0003800000 */
.L_x_11001:
        /* <DEDUP_REMOVED lines=95> */
.L_x_11021:
[----:B------:R-:W-:Y:S05]  /*5560*/  BSYNC.RECONVERGENT B0 ;  /* 0x0000000000007941 */ /* 0x000fea0003800200 */
.L_x_11020:
        /* <DEDUP_REMOVED lines=88> */
.L_x_11019:
[----:B------:R-:W-:Y:S05]  /*5af0*/  BSYNC.RECONVERGENT B1 ;  /* 0x0000000000017941 */ /* 0x000fea0003800200 */
.L_x_11018:
        /* <DEDUP_REMOVED lines=94> */
.L_x_11025:
[----:B------:R-:W-:Y:S05]  /*60e0*/  BSYNC.RECONVERGENT B0 ;  /* 0x0000000000007941 */ /* 0x000fea0003800200 */
.L_x_11024:
        /* <DEDUP_REMOVED lines=88> */
.L_x_11023:
[----:B------:R-:W-:Y:S05]  /*6670*/  BSYNC.RECONVERGENT B1 ;  /* 0x0000000000017941 */ /* 0x000fea0003800200 */
.L_x_11022:
        /* <DEDUP_REMOVED lines=95> */
.L_x_11029:
[----:B------:R-:W-:Y:S05]  /*6c70*/  BSYNC.RECONVERGENT B0 ;  /* 0x0000000000007941 */ /* 0x000fea0003800200 */
.L_x_11028:
        /* <DEDUP_REMOVED lines=86> */
.L_x_11027:
[----:B------:R-:W-:Y:S05]  /*71e0*/  BSYNC.RECONVERGENT B1 ;  /* 0x0000000000017941 */ /* 0x000fea0003800200 */
.L_x_11026:
        /* <DEDUP_REMOVED lines=98> */
.L_x_11033:
[----:B------:R-:W-:Y:S05]  /*7810*/  BSYNC.RECONVERGENT B0 ;  /* 0x0000000000007941 */ /* 0x000fea0003800200 */
.L_x_11032:
        /* <DEDUP_REMOVED lines=86> */
.L_x_11031:
[----:B------:R-:W-:Y:S05]  /*7d80*/  BSYNC.RECONVERGENT B1 ;  /* 0x0000000000017941 */ /* 0x000fea0003800200 */
.L_x_11030:
[----:B------:R-:W3:Y:S02]  /*7d90*/  LD.E R3, desc[UR4][R102.64+0xd0] ;  /* 0x0000d00466037980 */ /* 0x000ee4000c101900 */
[----:B---3--:R-:W-:Y:S05]  /*7da0*/  IMAD.U32 R3, R3, -0x20, RZ ;  /* 0xffffffe003037824 */ /* 0x008fea00078e00ff */
[C---:B------:R-:W-:Y:S02]  /*7db0*/  LEA R72, P1, R3.reuse, R72, 0x1 ;  /* 0x0000004803487211 */ /* 0x040fe400078208ff */
[C---:B------:R-:W-:Y:S02]  /*7dc0*/  LEA R70, P0, R3.reuse, R70, 0x1 ;  /* 0x0000004603467211 */ /* 0x040fe400078008ff */
[C---:B------:R-:W-:Y:S02]  /*7dd0*/  LEA.HI.X.SX32 R73, R3.reuse, R73, 0x1, P1 ;  /* 0x0000004903497211 */ /* 0x040fe400008f0eff */
[----:B------:R-:W-:Y:S09]  /*7de0*/  LEA.HI.X.SX32 R71, R3, R71, 0x1, P0 ;  /* 0x0000004703477211 */ /* 0x000ff200000f0eff */
.L_x_11000:
[----:B------:R-:W-:Y:S05]  /*7df0*/  BSYNC.RECONVERGENT B2 ;  /* 0x0000000000027941 */ /* 0x000fea0003800200 */
.L_x_10992:
        /* <DEDUP_REMOVED lines=101> */
.L_x_11035:
[----:B------:R-:W-:Y:S05]  /*8450*/  BSYNC.RECONVERGENT B0 ;  /* 0x0000000000007941 */ /* 0x000fea0003800200 */
.L_x_11034:
[----:B------:R-:W-:Y:S05]  /*8460*/  @P2 BRA `(.L_x_11036) ;  /* 0xffffffa400c42947 */ /* 0x000fea000383ffff */
.L_x_10983:
        /* <DEDUP_REMOVED lines=34> */
.L_x_11040:
[----:B------:R-:W-:Y:S05]  /*8690*/  BSYNC.RECONVERGENT B0 ;  /* 0x0000000000007941 */ /* 0x000fea0003800200 */
.L_x_11039:
        /* <DEDUP_REMOVED lines=14> */
.L_x_11042:
[----:B------:R-:W-:Y:S05]  /*8780*/  BSYNC.RECONVERGENT B0 ;  /* 0x0000000000007941 */ /* 0x000fea0003800200 */
.L_x_11041:
        /* <DEDUP_REMOVED lines=16> */
.L_x_11044:
[----:B------:R-:W-:Y:S05]  /*8890*/  BSYNC.RECONVERGENT B0 ;  /* 0x0000000000007941 */ /* 0x000fea0003800200 */
.L_x_11043:
        /* <DEDUP_REMOVED lines=16> */
.L_x_11038:
        /* <DEDUP_REMOVED lines=84> */
.L_x_11052:
[----:B------:R-:W-:Y:S05]  /*8ee0*/  BSYNC.RECONVERGENT B0 ;  /* 0x0000000000007941 */ /* 0x000fea0003800200 */
.L_x_11051:
[----:B-----5:R-:W-:Y:S01]  /*8ef0*/  IMAD.MOV.U32 R6, RZ, RZ, R10 ;  /* 0x000000ffff067224 */ /* 0x020fe200078e000a */
[----:B------:R-:W-:Y:S01]  /*8f00*/  MOV R4, R8 ;  /* 0x0000000800047202 */ /* 0x000fe20000000f00 */
[----:B------:R-:W-:Y:S01]  /*8f10*/  IMAD.MOV.U32 R7, RZ, RZ, R11 ;  /* 0x000000ffff077224 */ /* 0x000fe200078e000b */
[----:B------:R-:W-:Y:S02]  /*8f20*/  MOV R5, R9 ;  /* 0x0000000900057202 */ /* 0x000fe40000000f00 */
.L_x_11050:
[----:B------:R-:W-:Y:S05]  /*8f30*/  BSYNC.RECONVERGENT B1 ;  /* 0x0000000000017941 */ /* 0x000fea0003800200 */
.L_x_11049:
        /* <DEDUP_REMOVED lines=48> */
.L_x_11054:
[----:B------:R-:W-:Y:S05]  /*9240*/  BSYNC.RECONVERGENT B0 ;  /* 0x0000000000007941 */ /* 0x000fea0003800200 */
.L_x_11053:
[----:B-----5:R3:W-:Y:S02]  /*9250*/  STS.128 [R104+0x2000], R8 ;  /* 0x0020000868007388 */ /* 0x0207e40000000c00 */
.L_x_11048:
[----:B------:R-:W-:Y:S05]  /*9260*/  BSYNC.RECONVERGENT B2 ;  /* 0x0000000000027941 */ /* 0x000fea0003800200 */
.L_x_11047:
        /* <DEDUP_REMOVED lines=60> */
.L_x_11060:
[----:B------:R-:W-:Y:S05]  /*9630*/  BSYNC.RECONVERGENT B0 ;  /* 0x0000000000007941 */ /* 0x000fea0003800200 */
.L_x_11059:
[----:B-----5:R1:W-:Y:S02]  /*9640*/  STS.128 [R104+0x800], R8 ;  /* 0x0008000868007388 */ /* 0x0203e40000000c00 */
.L_x_11058:
[----:B------:R-:W-:Y:S05]  /*9650*/  BSYNC.RECONVERGENT B1 ;  /* 0x0000000000017941 */ /* 0x000fea0003800200 */
.L_x_11057:
        /* <DEDUP_REMOVED lines=53> */
.L_x_11062:
[----:B------:R-:W-:Y:S05]  /*99b0*/  BSYNC.RECONVERGENT B0 ;  /* 0x0000000000007941 */ /* 0x000fea0003800200 */
.L_x_11061:
[----:B-----5:R3:W-:Y:S02]  /*99c0*/  STS.128 [R104+0x2800], R8 ;  /* 0x0028000868007388 */ /* 0x0207e40000000c00 */
.L_x_11056:
[----:B------:R-:W-:Y:S05]  /*99d0*/  BSYNC.RECONVERGENT B2 ;  /* 0x0000000000027941 */ /* 0x000fea0003800200 */
.L_x_11055:
        /* <DEDUP_REMOVED lines=61> */
.L_x_11068:
[----:B------:R-:W-:Y:S05]  /*9db0*/  BSYNC.RECONVERGENT B0 ;  /* 0x0000000000007941 */ /* 0x000fea0003800200 */
.L_x_11067:
[----:B-----5:R1:W-:Y:S02]  /*9dc0*/  STS.128 [R104+0x1000], R8 ;  /* 0x0010000868007388 */ /* 0x0203e40000000c00 */
.L_x_11066:
[----:B------:R-:W-:Y:S05]  /*9dd0*/  BSYNC.RECONVERGENT B1 ;  /* 0x0000000000017941 */ /* 0x000fea0003800200 */
.L_x_11065:
        /* <DEDUP_REMOVED lines=53> */
.L_x_11070:
[----:B------:R-:W-:Y:S05]  /*a130*/  BSYNC.RECONVERGENT B0 ;  /* 0x0000000000007941 */ /* 0x000fea0003800200 */
.L_x_11069:
[----:B-----5:R1:W-:Y:S02]  /*a140*/  STS.128 [R104+0x3000], R8 ;  /* 0x0030000868007388 */ /* 0x0203e40000000c00 */
.L_x_11064:
[----:B------:R-:W-:Y:S05]  /*a150*/  BSYNC.RECONVERGENT B2 ;  /* 0x0000000000027941 */ /* 0x000fea0003800200 */
.L_x_11063:
        /* <DEDUP_REMOVED lines=62> */
.L_x_11074:
[----:B------:R-:W-:Y:S05]  /*a540*/  BSYNC.RECONVERGENT B0 ;  /* 0x0000000000007941 */ /* 0x000fea0003800200 */
.L_x_11073:
[----:B-----5:R3:W-:Y:S02]  /*a550*/  STS.128 [R104+0x1800], R8 ;  /* 0x0018000868007388 */ /* 0x0207e40000000c00 */
.L_x_11072:
[----:B------:R-:W-:Y:S05]  /*a560*/  BSYNC.RECONVERGENT B1 ;  /* 0x0000000000017941 */ /* 0x000fea0003800200 */
.L_x_11071:
        /* <DEDUP_REMOVED lines=54> */
.L_x_11076:
[----:B------:R-:W-:Y:S05]  /*a8d0*/  BSYNC.RECONVERGENT B0 ;  /* 0x0000000000007941 */ /* 0x000fea0003800200 */
.L_x_11075:
[----:B-----5:R1:W-:Y:S01]  /*a8e0*/  STS.128 [R104+0x3800], R8 ;  /* 0x0038000868007388 */ /* 0x0203e20000000c00 */
[----:B------:R-:W-:Y:S05]  /*a8f0*/  BRA `(.L_x_11045) ;  /* 0x0000002c00787947 */ /* 0x000fea0003800000 */
.L_x_11046:
        /* <DEDUP_REMOVED lines=95> */
.L_x_11081:
[----:B------:R-:W-:Y:S05]  /*aef0*/  BSYNC.RECONVERGENT B0 ;  /* 0x0000000000007941 */ /* 0x000fea0003800200 */
.L_x_11080:
[----:B------:R-:W-:Y:S05]  /*af00*/  BSYNC.RECONVERGENT B1 ;  /* 0x0000000000017941 */ /* 0x000fea0003800200 */
.L_x_11079:
        /* <DEDUP_REMOVED lines=86> */
.L_x_11083:
[----:B------:R-:W-:Y:S05]  /*b470*/  BSYNC.RECONVERGENT B0 ;  /* 0x0000000000007941 */ /* 0x000fea0003800200 */
.L_x_11082:
[----:B-----5:R4:W-:Y:S02]  /*b480*/  STS.128 [R104+0x2000], R20 ;  /* 0x0020001468007388 */ /* 0x0209e40000000c00 */
.L_x_11078:
[----:B------:R-:W-:Y:S05]  /*b490*/  BSYNC.RECONVERGENT B2 ;  /* 0x0000000000027941 */ /* 0x000fea0003800200 */
.L_x_11077:
        /* <DEDUP_REMOVED lines=92> */
.L_x_11089:
[----:B------:R-:W-:Y:S05]  /*ba60*/  BSYNC.RECONVERGENT B0 ;  /* 0x0000000000007941 */ /* 0x000fea0003800200 */
.L_x_11088:
[----:B-----5:R4:W-:Y:S02]  /*ba70*/  STS.128 [R104+0x800], R20 ;  /* 0x0008001468007388 */ /* 0x0209e40000000c00 */
.L_x_11087:
[----:B------:R-:W-:Y:S05]  /*ba80*/  BSYNC.RECONVERGENT B1 ;  /* 0x0000000000017941 */ /* 0x000fea0003800200 */
.L_x_11086:
        /* <DEDUP_REMOVED lines=84> */
.L_x_11091:
[----:B------:R-:W-:Y:S05]  /*bfd0*/  BSYNC.RECONVERGENT B0 ;  /* 0x0000000000007941 */ /* 0x000fea0003800200 */
.L_x_11090:
[----:B-----5:R4:W-:Y:S02]  /*bfe0*/  STS.128 [R104+0x2800], R20 ;  /* 0x0028001468007388 */ /* 0x0209e40000000c00 */
.L_x_11085:
[----:B------:R-:W-:Y:S05]  /*bff0*/  BSYNC.RECONVERGENT B2 ;  /* 0x0000000000027941 */ /* 0x000fea0003800200 */
.L_x_11084:
        /* <DEDUP_REMOVED lines=92> */
.L_x_11097:
[----:B------:R-:W-:Y:S05]  /*c5c0*/  BSYNC.RECONVERGENT B0 ;  /* 0x0000000000007941 */ /* 0x000fea0003800200 */
.L_x_11096:
[----:B-----5:R1:W-:Y:S02]  /*c5d0*/  STS.128 [R104+0x1000], R20 ;  /* 0x0010001468007388 */ /* 0x0203e40000000c00 */
.L_x_11095:
[----:B------:R-:W-:Y:S05]  /*c5e0*/  BSYNC.RECONVERGENT B1 ;  /* 0x0000000000017941 */ /* 0x000fea0003800200 */
.L_x_11094:
        /* <DEDUP_REMOVED lines=85> */
.L_x_11099:
[----:B------:R-:W-:Y:S05]  /*cb40*/  BSYNC.RECONVERGENT B0 ;  /* 0x0000000000007941 */ /* 0x000fea0003800200 */
.L_x_11098:
[----:B-----5:R4:W-:Y:S02]  /*cb50*/  STS.128 [R104+0x3000], R20 ;  /* 0x0030001468007388 */ /* 0x0209e40000000c00 */
.L_x_11093:
[----:B------:R-:W-:Y:S05]  /*cb60*/  BSYNC.RECONVERGENT B2 ;  /* 0x0000000000027941 */ /* 0x000fea0003800200 */
.L_x_11092:
        /* <DEDUP_REMOVED lines=93> */
.L_x_11103:
[----:B------:R-:W-:Y:S05]  /*d140*/  BSYNC.RECONVERGENT B0 ;  /* 0x0000000000007941 */ /* 0x000fea0003800200 */
.L_x_11102:
[----:B-----5:R4:W-:Y:S02]  /*d150*/  STS.128 [R104+0x1800], R20 ;  /* 0x0018001468007388 */ /* 0x0209e40000000c00 */
.L_x_11101:
[----:B------:R-:W-:Y:S05]  /*d160*/  BSYNC.RECONVERGENT B1 ;  /* 0x0000000000017941 */ /* 0x000fea0003800200 */
.L_x_11100:
        /* <DEDUP_REMOVED lines=85> */
.L_x_11105:
[----:B------:R-:W-:Y:S05]  /*d6c0*/  BSYNC.RECONVERGENT B0 ;  /* 0x0000000000007941 */ /* 0x000fea0003800200 */
.L_x_11104:
[----:B-----5:R1:W-:Y:S02]  /*d6d0*/  STS.128 [R104+0x3800], R4 ;  /* 0x0038000468007388 */ /* 0x0203e40000000c00 */
.L_x_11045:
[----:B------:R-:W-:Y:S05]  /*d6e0*/  BSYNC.RECONVERGENT B3 ;  /* 0x0000000000037941 */ /* 0x000fea0003800200 */
.L_x_11037:
        /* <DEDUP_REMOVED lines=26> */
.L_x_11107:
[----:B------:R-:W-:Y:S05]  /*d890*/  BSYNC.RECONVERGENT B0 ;  /* 0x0000000000007941 */ /* 0x000fea0003800200 */
.L_x_11106:
        /* <DEDUP_REMOVED lines=14> */
.L_x_11109:
[----:B------:R-:W-:Y:S05]  /*d980*/  BSYNC.RECONVERGENT B0 ;  /* 0x0000000000007941 */ /* 0x000fea0003800200 */
.L_x_11108:
        /* <DEDUP_REMOVED lines=16> */
.L_x_11111:
[----:B------:R-:W-:Y:S05]  /*da90*/  BSYNC.RECONVERGENT B0 ;  /* 0x0000000000007941 */ /* 0x000fea0003800200 */
.L_x_11110:
        /* <DEDUP_REMOVED lines=16> */
.L_x_11113:
[----:B------:R-:W-:Y:S05]  /*dba0*/  BSYNC.RECONVERGENT B0 ;  /* 0x0000000000007941 */ /* 0x000fea0003800200 */
.L_x_11112:
        /* <DEDUP_REMOVED lines=26> */
.L_x_11115:
[----:B------:R2:W-:Y:S04]  /*dd50*/  STS.128 [R104+0x8000], RZ ;  /* 0x008000ff68007388 */ /* 0x0005e80000000c00 */
[----:B------:R2:W-:Y:S02]  /*dd60*/  STS.128 [R104+0xa000], RZ ;  /* 0x00a000ff68007388 */ /* 0x0005e40000000c00 */
.L_x_11116:
[----:B------:R-:W-:Y:S05]  /*dd70*/  BSYNC.RECONVERGENT B0 ;  /* 0x0000000000007941 */ /* 0x000fea0003800200 */
.L_x_11114:
        /* <DEDUP_REMOVED lines=21> */
.L_x_11118:
[----:B------:R-:W-:Y:S05]  /*ded0*/  BSYNC.RECONVERGENT B0 ;  /* 0x0000000000007941 */ /* 0x000fea0003800200 */
.L_x_11117:
        /* <DEDUP_REMOVED lines=18> */
.L_x_11120:
[----:B------:R-:W-:Y:S05]  /*e000*/  BSYNC.RECONVERGENT B0 ;  /* 0x0000000000007941 */ /* 0x000fea0003800200 */
.L_x_11119:
        /* <DEDUP_REMOVED lines=18> */
.L_x_11122:
[----:B------:R-:W-:Y:S05]  /*e130*/  BSYNC.RECONVERGENT B0 ;  /* 0x0000000000007941 */ /* 0x000fea0003800200 */
.L_x_11121:
[----:B------:R-:W2:Y:S01]  /*e140*/  LD.E R15, desc[UR4][R102.64+0x18c] ;  /* 0x00018c04660f7980 */ /* 0x000ea2000c101900 */
[----:B------:R-:W4:Y:S01]  /*e150*/  S2UR UR6, SR_CgaCtaId ;  /* 0x00000000000679c3 */ /* 0x000f220000008800 */
[----:B------:R-:W-:Y:S01]  /*e160*/  LOP3.LUT R94, R94, 0x8, R57, 0x78, !PT ;  /* 0x000000085e5e7812 */ /* 0x000fe200078e7839 */
[----:B------:R-:W-:Y:S01]  /*e170*/  UMOV UR7, 0x400 ;  /* 0x0000040000077882 */ /* 0x000fe20000000000 */
[----:B------:R-:W-:Y:S01]  /*e180*/  SHF.L.U32 R60, R60, 0xa, RZ ;  /* 0x0000000a3c3c7819 */ /* 0x000fe200000006ff */
[----:B------:R-:W0:Y:S01]  /*e190*/  LDGDEPBAR ;  /* 0x00000000000079af */ /* 0x000e220000000000 */
[----:B------:R-:W-:Y:S01]  /*e1a0*/  LOP3.LUT R2, R94, 0x38, R61, 0x78, !PT ;  /* 0x000000385e027812 */ /* 0x000fe200078e783d */
[----:B------:R-:W-:Y:S01]  /*e1b0*/  BSSY.RECONVERGENT B1, `(.L_x_11123) ;  /* 0x000014b000017945 */ /* 0x000fe20003800200 */
[----:B-1----:R-:W-:Y:S02]  /*e1c0*/  LOP3.LUT R9, R60, 0x400, RZ, 0xc0, !PT ;  /* 0x000004003c097812 */ /* 0x002fe400078ec0ff */
[----:B------:R-:W-:-:S02]  /*e1d0*/  IADD3 R139, PT, PT, R6, R139, RZ ;  /* 0x0000008b068b7210 */ /* 0x000fc40007ffe0ff */
[----:B------:R-:W-:Y:S02]  /*e1e0*/  LEA R2, R2, R9, 0x1 ;  /* 0x0000000902027211 */ /* 0x000fe400078e08ff */
[----:B------:R-:W-:Y:S02]  /*e1f0*/  R2P PR, R57, 0x6 ;  /* 0x0000000639007804 */ /* 0x000fe40000000000 */
[----:B------:R-:W-:Y:S02]  /*e200*/  MOV R0, 0x20 ;  /* 0x0000002000007802 */ /* 0x000fe40000000f00 */
[----:B------:R-:W-:Y:S02]  /*e210*/  MOV R4, 0x40 ;  /* 0x0000004000047802 */ /* 0x000fe40000000f00 */
[----:B------:R-:W-:Y:S02]  /*e220*/  SEL R0, R0, 0xffffffe0, !P1 ;  /* 0xffffffe000007807 */ /* 0x000fe40004800000 */
[----:B------:R-:W-:-:S02]  /*e230*/  SEL R4, R4, 0xffffffc0, !P2 ;  /* 0xffffffc004047807 */ /* 0x000fc40005000000 */
[----:B------:R-:W-:Y:S01]  /*e240*/  ISETP.GT.AND P0, PT, R105, R148, PT ;  /* 0x000000946900720c */ /* 0x000fe20003f04270 */
[----:B----4-:R-:W-:Y:S01]  /*e250*/  ULEA UR6, UR6, UR7, 0x18 ;  /* 0x0000000706067291 */ /* 0x010fe2000f8ec0ff */
[----:B-----5:R-:W-:-:S05]  /*e260*/  IADD3 R7, PT, PT, R58, -R157, -R7 ;  /* 0x8000009d3a077210 */ /* 0x020fca0007ffe807 */
[----:B------:R-:W-:Y:S02]  /*e270*/  LEA R139, R139, UR6, 0x1 ;  /* 0x000000068b8b7c11 */ /* 0x000fe4000f8e08ff */
[----:B------:R-:W-:Y:S01]  /*e280*/  IADD3 R138, PT, PT, R2, UR6, RZ ;  /* 0x00000006028a7c10 */ /* 0x000fe2000fffe0ff */
[----:B------:R-:W-:Y:S01]  /*e290*/  LDSM.16.M88.4 R32, [R2+UR6+0x4000] ;  /* 0x004000060220783b */ /* 0x000fe20008000200 */
[CC--:B------:R-:W-:Y:S02]  /*e2a0*/  IADD3 R137, PT, PT, R139.reuse, R0.reuse, RZ ;  /* 0x000000008b897210 */ /* 0x0c0fe40007ffe0ff */
[C---:B------:R-:W-:Y:S01]  /*e2b0*/  IADD3 R134, PT, PT, R138.reuse, R0, RZ ;  /* 0x000000008a867210 */ /* 0x040fe20007ffe0ff */
[----:B------:R-:W1:Y:S01]  /*e2c0*/  LDSM.16.M88.4 R80, [R139] ;  /* 0x000000008b50783b */ /* 0x000e620000000200 */
[-C--:B------:R-:W-:Y:S02]  /*e2d0*/  IADD3 R136, PT, PT, R139, R4.reuse, RZ ;  /* 0x000000048b887210 */ /* 0x080fe40007ffe0ff */
[----:B------:R-:W-:Y:S01]  /*e2e0*/  IADD3 R133, PT, PT, R138, R4, RZ ;  /* 0x000000048a857210 */ /* 0x000fe20007ffe0ff */
[----:B------:R-:W-:Y:S01]  /*e2f0*/  LDSM.16.M88.4 R112, [R137] ;  /* 0x000000008970783b */ /* 0x000fe20000000200 */
[----:B------:R-:W-:-:S02]  /*e300*/  IADD3 R135, PT, PT, R0, R136, RZ ;  /* 0x0000008800877210 */ /* 0x000fc40007ffe0ff */
[----:B------:R-:W-:Y:S01]  /*e310*/  IADD3 R132, PT, PT, R0, R133, RZ ;  /* 0x0000008500847210 */ /* 0x000fe20007ffe0ff */
[----:B---3--:R-:W-:Y:S04]  /*e320*/  LDSM.16.M88.4 R8, [R134+0x4000] ;  /* 0x004000008608783b */ /* 0x008fe80000000200 */
[----:B------:R-:W3:Y:S04]  /*e330*/  LDSM.16.M88.4 R64, [R2+UR6+0x4800] ;  /* 0x004800060240783b */ /* 0x000ee80008000200 */
[----:B------:R-:W-:Y:S04]  /*e340*/  LDSM.16.M88.4 R76, [R136] ;  /* 0x00000000884c783b */ /* 0x000fe80000000200 */
[----:B------:R-:W4:Y:S04]  /*e350*/  LDSM.16.M88.4 R24, [R133+0x4000] ;  /* 0x004000008518783b */ /* 0x000f280000000200 */
[----:B------:R-:W4:Y:S04]  /*e360*/  LDSM.16.M88.4 R124, [R134+0x4800] ;  /* 0x00480000867c783b */ /* 0x000f280000000200 */
[----:B------:R-:W-:Y:S04]  /*e370*/  LDSM.16.M88.4 R60, [R135] ;  /* 0x00000000873c783b */ /* 0x000fe80000000200 */
[----:B------:R-:W4:Y:S04]  /*e380*/  LDSM.16.M88.4 R16, [R132+0x4000] ;  /* 0x004000008410783b */ /* 0x000f280000000200 */
[----:B------:R-:W4:Y:S01]  /*e390*/  LDSM.16.M88.4 R88, [R2+UR6+0x5000] ;  /* 0x005000060258783b */ /* 0x000f220008000200 */
[C---:B-1----:R-:W-:Y:S03]  /*e3a0*/  HMMA.16816.F32.BF16 R20, R80.reuse, R32, RZ ;  /* 0x000000205014723c */ /* 0x042fe600000418ff */
[----:B------:R-:W-:Y:S04]  /*e3b0*/  LDSM.16.M88.4 R120, [R133+0x4800] ;  /* 0x004800008578783b */ /* 0x000fe80000000200 */
[----:B------:R-:W-:Y:S01]  /*e3c0*/  LDSM.16.M88.4 R116, [R2+UR6+0x6000] ;  /* 0x006000060274783b */ /* 0x000fe20008000200 */
[C---:B------:R-:W-:Y:S03]  /*e3d0*/  HMMA.16816.F32.BF16 R32, R80.reuse, R34, RZ ;  /* 0x000000225020723c */ /* 0x040fe600000418ff */
[----:B------:R-:W-:Y:S04]  /*e3e0*/  LDSM.16.M88.4 R40, [R139+0x2000] ;  /* 0x002000008b28783b */ /* 0x000fe80000000200 */
[----:B------:R-:W-:Y:S01]  /*e3f0*/  LDSM.16.M88.4 R96, [R134+0x5800] ;  /* 0x005800008660783b */ /* 0x000fe20000000200 */
[----:B---3--:R-:W-:Y:S03]  /*e400*/  HMMA.16816.F32.BF16 R44, R80, R64, RZ ;  /* 0x00000040502c723c */ /* 0x008fe600000418ff */
[----:B------:R-:W-:Y:S04]  /*e410*/  LDSM.16.M88.4 R108, [R134+0x5000] ;  /* 0x00500000866c783b */ /* 0x000fe80000000200 */
[----:B------:R-:W-:Y:S01]  /*e420*/  LDSM.16.M88.4 R52, [R132+0x4800] ;  /* 0x004800008434783b */ /* 0x000fe20000000200 */
[C---:B------:R-:W-:Y:S03]  /*e430*/  HMMA.16816.F32.BF16 R20, R112.reuse, R8, R20 ;  /* 0x000000087014723c */ /* 0x040fe60000041814 */
[----:B------:R-:W-:Y:S04]  /*e440*/  LDSM.16.M88.4 R28, [R137+0x2000] ;  /* 0x00200000891c783b */ /* 0x000fe80000000200 */
[----:B------:R-:W-:Y:S01]  /*e450*/  LDSM.16.M88.4 R68, [R133+0x5800] ;  /* 0x005800008544783b */ /* 0x000fe20000000200 */
[----:B------:R-:W-:Y:S03]  /*e460*/  HMMA.16816.F32.BF16 R32, R112, R10, R32 ;  /* 0x0000000a7020723c */ /* 0x000fe60000041820 */
[----:B------:R-:W1:Y:S04]  /*e470*/  LDSM.16.M88.4 R8, [R2+UR6+0x5800] ;  /* 0x005800060208783b */ /* 0x000e680008000200 */
[----:B------:R-:W-:Y:S01]  /*e480*/  LDSM.16.M88.4 R36, [R2+UR6+0x6800] ;  /* 0x006800060224783b */ /* 0x000fe20008000200 */
[----:B------:R-:W-:Y:S03]  /*e490*/  HMMA.16816.F32.BF16 R64, R80, R66, RZ ;  /* 0x000000425040723c */ /* 0x000fe600000418ff */
[----:B------:R-:W-:Y:S05]  /*e4a0*/  LDSM.16.M88.4 R72, [R133+0x5000] ;  /* 0x005000008548783b */ /* 0x000fea0000000200 */
[C---:B----4-:R-:W-:Y:S08]  /*e4b0*/  HMMA.16816.F32.BF16 R20, R76.reuse, R24, R20 ;  /* 0x000000184c14723c */ /* 0x050ff00000041814 */
[----:B------:R-:W-:Y:S01]  /*e4c0*/  HMMA.16816.F32.BF16 R32, R76, R26, R32 ;  /* 0x0000001a4c20723c */ /* 0x000fe20000041820 */
[----:B------:R-:W3:Y:S07]  /*e4d0*/  LDSM.16.M88.4 R24, [R134+0x6000] ;  /* 0x006000008618783b */ /* 0x000eee0000000200 */
        /* <DEDUP_REMOVED lines=10> */
[----:B------:R-:W4:Y:S07]  /*e580*/  LDSM.16.M88.4 R124, [R134+0x6800] ;  /* 0x00680000867c783b */ /* 0x000f2e0000000200 */
        /* <DEDUP_REMOVED lines=15> */
[----:B------:R-:W-:Y:S07]  /*e680*/  LDSM.16.M88.4 R24, [R2+UR6+0x7000] ;  /* 0x007000060218783b */ /* 0x000fee0008000200 */
[C---:B------:R-:W-:Y:S08]  /*e690*/  HMMA.16816.F32.BF16 R84, R76.reuse, R68, R84 ;  /* 0x000000444c54723c */ /* 0x040ff00000041854 */
[----:B------:R-:W-:Y:S01]  /*e6a0*/  HMMA.16816.F32.BF16 R80, R76, R70, R80 ;  /* 0x000000464c50723c */ /* 0x000fe20000041850 */
[----:B------:R-:W3:Y:S07]  /*e6b0*/  LDSM.16.M88.4 R68, [R133+0x6800] ;  /* 0x006800008544783b */ /* 0x000eee0000000200 */
[----:B------:R-:W-:Y:S01]  /*e6c0*/  HMMA.16816.F32.BF16 R64, R60, R54, R64 ;  /* 0x000000363c40723c */ /* 0x000fe20000041840 */
[----:B------:R-:W-:Y:S07]  /*e6d0*/  LDSM.16.M88.4 R52, [R132+0x7000] ;  /* 0x007000008434783b */ /* 0x000fee0000000200 */
[----:B------:R-:W-:Y:S08]  /*e6e0*/  HMMA.16816.F32.BF16 R44, R40, R36, R44 ;  /* 0x00000024282c723c */ /* 0x000ff0000004182c */
[C---:B------:R-:W-:Y:S08]  /*e6f0*/  HMMA.16816.F32.BF16 R92, R76.reuse, R72, R92 ;  /* 0x000000484c5c723c */ /* 0x040ff0000004185c */
[----:B------:R-:W-:Y:S01]  /*e700*/  HMMA.16816.F32.BF16 R88, R76, R74, R88 ;  /* 0x0000004a4c58723c */ /* 0x000fe20000041858 */
[----:B------:R-:W3:Y:S07]  /*e710*/  LDSM.16.M88.4 R72, [R2+UR6+0x7800] ;  /* 0x007800060248783b */ /* 0x000eee0008000200 */
[----:B-1----:R-:W-:Y:S08]  /*e720*/  HMMA.16816.F32.BF16 R32, R16, R10, R32 ;  /* 0x0000000a1020723c */ /* 0x002ff00000041820 */
[----:B------:R-:W-:Y:S01]  /*e730*/  HMMA.16816.F32.BF16 R64, R40, R38, R64 ;  /* 0x000000262840723c */ /* 0x000fe20000041840 */
[----:B------:R-:W1:Y:S07]  /*e740*/  LDSM.16.M88.4 R36, [R132+0x6800] ;  /* 0x006800008424783b */ /* 0x000e6e0000000200 */
[----:B----4-:R-:W-:Y:S08]  /*e750*/  HMMA.16816.F32.BF16 R44, R28, R124, R44 ;  /* 0x0000007c1c2c723c */ /* 0x010ff0000004182c */
[C---:B--2---:R-:W-:Y:S08]  /*e760*/  HMMA.16816.F32.BF16 R92, R60.reuse, R108, R92 ;  /* 0x0000006c3c5c723c */ /* 0x044ff0000004185c */
[----:B------:R-:W-:Y:S08]  /*e770*/  HMMA.16816.F32.BF16 R88, R60, R110, R88 ;  /* 0x0000006e3c58723c */ /* 0x000ff00000041858 */
[----:B---3--:R-:W-:Y:S08]  /*e780*/  HMMA.16816.F32.BF16 R32, R112, R22, R32 ;  /* 0x000000167020723c */ /* 0x008ff00000041820 */
[----:B------:R-:W-:Y:S01]  /*e790*/  HMMA.16816.F32.BF16 R116, R16, R8, R116 ;  /* 0x000000081074723c */ /* 0x000fe20000041874 */
[----:B------:R-:W2:Y:S07]  /*e7a0*/  LDSM.16.M88.4 R8, [R134+0x7000] ;  /* 0x007000008608783b */ /* 0x000eae0000000200 */
[----:B------:R-:W-:Y:S05]  /*e7b0*/  HMMA.16816.F32.BF16 R84, R60, R96, R84 ;  /* 0x000000603c54723c */ /* 0x000fea0000041854 */
[-C--:B------:R-:W-:Y:S01]  /*e7c0*/  FMUL.FTZ R32, R32, R15.reuse ;  /* 0x0000000f20207220 */ /* 0x080fe20000410000 */
[----:B------:R-:W-:-:S02]  /*e7d0*/  FMUL.FTZ R33, R33, R15 ;  /* 0x0000000f21217220 */ /* 0x000fc40000410000 */
[----:B------:R-:W-:Y:S02]  /*e7e0*/  HMMA.16816.F32.BF16 R80, R60, R98, R80 ;  /* 0x000000623c50723c */ /* 0x000fe40000041850 */
[----:B------:R-:W3:Y:S06]  /*e7f0*/  MUFU.TANH R60, R33 ;  /* 0x00000021003c7308 */ /* 0x000eec0000002400 */
[----:B------:R-:W-:Y:S08]  /*e800*/  HMMA.16816.F32.BF16 R44, R16, R68, R44 ;  /* 0x00000044102c723c */ /* 0x000ff0000004182c */
[C---:B------:R-:W-:Y:S08]  /*e810*/  HMMA.16816.F32.BF16 R92, R40.reuse, R24, R92 ;  /* 0x00000018285c723c */ /* 0x040ff0000004185c */
[C---:B------:R-:W-:Y:S01]  /*e820*/  HMMA.16816.F32.BF16 R88, R40.reuse, R26, R88 ;  /* 0x0000001a2858723c */ /* 0x040fe20000041858 */
[----:B------:R-:W4:Y:S07]  /*e830*/  LDSM.16.M88.4 R24, [R134+0x7800] ;  /* 0x007800008618783b */ /* 0x000f2e0000000200 */
[----:B------:R-:W-:Y:S08]  /*e840*/  HMMA.16816.F32.BF16 R84, R40, R72, R84 ;  /* 0x000000482854723c */ /* 0x000ff00000041854 */
[----:B-1----:R-:W-:Y:S01]  /*e850*/  HMMA.16816.F32.BF16 R44, R112, R36, R44 ;  /* 0x00000024702c723c */ /* 0x002fe2000004182c */
[----:B------:R1:W1:Y:S04]  /*e860*/  MUFU.TANH R37, R32 ;  /* 0x0000002000257308 */ /* 0x0002680000002400 */
[----:B------:R-:W-:-:S03]  /*e870*/  FMUL.FTZ R36, R34, R15 ;  /* 0x0000000f22247220 */ /* 0x000fc60000410000 */
[----:B------:R-:W-:Y:S05]  /*e880*/  HMMA.16816.F32.BF16 R80, R40, R74, R80 ;  /* 0x0000004a2850723c */ /* 0x000fea0000041850 */
[----:B------:R-:W-:Y:S01]  /*e890*/  FMUL.FTZ R40, R35, R15 ;  /* 0x0000000f23287220 */ /* 0x000fe20000410000 */
[----:B------:R-:W3:Y:S02]  /*e8a0*/  MUFU.TANH R36, R36 ;  /* 0x0000002400247308 */ /* 0x000ee40000002400 */
[----:B------:R-:W-:Y:S01]  /*e8b0*/  HMMA.16816.F32.BF16 R116, R112, R20, R116 ;  /* 0x000000147074723c */ /* 0x000fe20000041874 */
[----:B------:R-:W3:Y:S05]  /*e8c0*/  LDSM.16.M88.4 R20, [R133+0x7000] ;  /* 0x007000008514783b */ /* 0x000eea0000000200 */
[----:B------:R-:W3:Y:S01]  /*e8d0*/  MUFU.TANH R40, R40 ;  /* 0x0000002800287308 */ /* 0x000ee20000002400 */
[----:B-1----:R-:W1:Y:S01]  /*e8e0*/  LDSM.16.M88.4 R32, [R133+0x7800] ;  /* 0x007800008520783b */ /* 0x002e620000000200 */
[C---:B--2---:R-:W-:Y:S08]  /*e8f0*/  HMMA.16816.F32.BF16 R92, R28.reuse, R8, R92 ;  /* 0x000000081c5c723c */ /* 0x044ff0000004185c */
[----:B------:R-:W-:Y:S01]  /*e900*/  HMMA.16816.F32.BF16 R88, R28, R10, R88 ;  /* 0x0000000a1c58723c */ /* 0x000fe20000041858 */
[----:B------:R-:W2:Y:S01]  /*e910*/  LDSM.16.M88.4 R8, [R132+0x7800] ;  /* 0x007800008408783b */ /* 0x000ea20000000200 */
[----:B------:R-:W-:-:S04]  /*e920*/  DEPBAR.LE SB0, 0x0 ;  /* 0x000080000000791a */ /* 0x000fc80000000000 */
[-C--:B------:R-:W-:Y:S01]  /*e930*/  FMUL.FTZ R2, R116, R15.reuse ;  /* 0x0000000f74027220 */ /* 0x080fe20000410000 */
[-C--:B------:R-:W-:Y:S01]  /*e940*/  FMUL.FTZ R50, R117, R15.reuse ;  /* 0x0000000f75327220 */ /* 0x080fe20000410000 */
[C---:B------:R-:W-:Y:S05]  /*e950*/  HMMA.16816.F32.BF16 R64, R28.reuse, R126, R64 ;  /* 0x0000007e1c40723c */ /* 0x040fea0000041840 */
[-C--:B------:R-:W-:Y:S01]  /*e960*/  FMUL.FTZ R48, R118, R15.reuse ;  /* 0x0000000f76307220 */ /* 0x080fe20000410000 */
[-C--:B------:R-:W-:Y:S01]  /*e970*/  FMUL.FTZ R51, R119, R15.reuse ;  /* 0x0000000f77337220 */ /* 0x080fe20000410000 */
[----:B------:R-:W1:Y:S01]  /*e980*/  MUFU.TANH R2, R2 ;  /* 0x0000000200027308 */ /* 0x000e620000002400 */
[----:B----4-:R-:W-:Y:S03]  /*e990*/  HMMA.16816.F32.BF16 R84, R28, R24, R84 ;  /* 0x000000181c54723c */ /* 0x010fe60000041854 */
[----:B------:R-:W-:-:S04]  /*e9a0*/  FMUL.FTZ R24, R47, R15 ;  /* 0x0000000f2f187220 */ /* 0x000fc80000410000 */
[----:B------:R-:W4:Y:S01]  /*e9b0*/  MUFU.TANH R50, R50 ;  /* 0x0000003200327308 */ /* 0x000f220000002400 */
[----:B------:R-:W-:Y:S07]  /*e9c0*/  HMMA.16816.F32.BF16 R80, R28, R26, R80 ;  /* 0x0000001a1c50723c */ /* 0x000fee0000041850 */
[----:B------:R-:W1:Y:S01]  /*e9d0*/  MUFU.TANH R48, R48 ;  /* 0x0000003000307308 */ /* 0x000e620000002400 */
[C---:B------:R-:W-:Y:S07]  /*e9e0*/  HMMA.16816.F32.BF16 R64, R16.reuse, R70, R64 ;  /* 0x000000461040723c */ /* 0x040fee0000041840 */
[----:B------:R-:W1:Y:S01]  /*e9f0*/  MUFU.TANH R51, R51 ;  /* 0x0000003300337308 */ /* 0x000e620000002400 */
[----:B---3--:R-:W-:Y:S03]  /*ea00*/  HMMA.16816.F32.BF16 R92, R16, R20, R92 ;  /* 0x00000014105c723c */ /* 0x008fe6000004185c */
[-C--:B------:R-:W-:Y:S01]  /*ea10*/  FMUL.FTZ R20, R44, R15.reuse ;  /* 0x0000000f2c147220 */ /* 0x080fe20000410000 */
[----:B------:R-:W-:-:S03]  /*ea20*/  FMUL.FTZ R21, R46, R15 ;  /* 0x0000000f2e157220 */ /* 0x000fc60000410000 */
[----:B------:R-:W3:Y:S01]  /*ea30*/  MUFU.TANH R24, R24 ;  /* 0x0000001800187308 */ /* 0x000ee20000002400 */
[C---:B------:R-:W-:Y:S07]  /*ea40*/  HMMA.16816.F32.BF16 R88, R16.reuse, R22, R88 ;  /* 0x000000161058723c */ /* 0x040fee0000041858 */
[----:B------:R-:W2:Y:S01]  /*ea50*/  MUFU.TANH R20, R20 ;  /* 0x0000001400147308 */ /* 0x000ea20000002400 */
[C---:B-1----:R-:W-:Y:S07]  /*ea60*/  HMMA.16816.F32.BF16 R84, R16.reuse, R32, R84 ;  /* 0x000000201054723c */ /* 0x042fee0000041854 */
[----:B------:R-:W1:Y:S01]  /*ea70*/  MUFU.TANH R21, R21 ;  /* 0x0000001500157308 */ /* 0x000e620000002400 */
[----:B------:R-:W-:Y:S03]  /*ea80*/  HMMA.16816.F32.BF16 R80, R16, R34, R80 ;  /* 0x000000221050723c */ /* 0x000fe60000041850 */
[----:B------:R-:W-:-:S04]  /*ea90*/  SHF.R.U32.HI R34, RZ, 0x2, R57 ;  /* 0x00000002ff227819 */ /* 0x000fc80000011639 */
[----:B------:R-:W-:Y:S01]  /*eaa0*/  LOP3.LUT R34, R34, 0x7, RZ, 0xc0, !PT ;  /* 0x0000000722227812 */ /* 0x000fe200078ec0ff */
[----:B------:R-:W-:Y:S05]  /*eab0*/  HMMA.16816.F32.BF16 R64, R112, R38, R64 ;  /* 0x000000267040723c */ /* 0x000fea0000041840 */
[----:B------:R-:W-:Y:S01]  /*eac0*/  FMUL.FTZ R38, R45, R15 ;  /* 0x0000000f2d267220 */ /* 0x000fe20000410000 */
[----:B------:R-:W-:-:S04]  /*ead0*/  LOP3.LUT R59, R34, 0x1f0, R59, 0xf8, !PT ;  /* 0x000001f0223b7812 */ /* 0x000fc800078ef83b */
[----:B------:R-:W-:Y:S01]  /*eae0*/  IADD3 R34, PT, PT, R156, R59, RZ ;  /* 0x0000003b9c227210 */ /* 0x000fe20007ffe0ff */
[----:B------:R-:W1:Y:S01]  /*eaf0*/  MUFU.TANH R38, R38 ;  /* 0x0000002600267308 */ /* 0x000e620000002400 */
[----:B------:R-:W-:Y:S03]  /*eb00*/  HMMA.16816.F32.BF16 R92, R112, R52, R92 ;  /* 0x00000034705c723c */ /* 0x000fe6000004185c */
[----:B------:R-:W-:-:S04]  /*eb10*/  IADD3 R163, PT, PT, R34, R7, RZ ;  /* 0x0000000722a37210 */ /* 0x000fc80007ffe0ff */
[----:B------:R-:W-:Y:S01]  /*eb20*/  VIMNMX R165, PT, PT, RZ, R163, !PT ;  /* 0x000000a3ffa57248 */ /* 0x000fe20007fe0100 */
[C---:B------:R-:W-:Y:S03]  /*eb30*/  HMMA.16816.F32.BF16 R88, R112.reuse, R54, R88 ;  /* 0x000000367058723c */ /* 0x040fe60000041858 */
[----:B------:R-:W-:Y:S01]  /*eb40*/  VIADDMNMX R163, R163, 0x8, RZ, !PT ;  /* 0x00000008a3a37846 */ /* 0x000fe200078001ff */
[-C--:B------:R-:W-:Y:S01]  /*eb50*/  FMUL.FTZ R25, R64, R15.reuse ;  /* 0x0000000f40197220 */ /* 0x080fe20000410000 */
[-C--:B------:R-:W-:Y:S01]  /*eb60*/  FMUL.FTZ R22, R66, R15.reuse ;  /* 0x0000000f42167220 */ /* 0x080fe20000410000 */
[-C--:B------:R-:W-:Y:S01]  /*eb70*/  FMUL.FTZ R26, R67, R15.reuse ;  /* 0x0000000f431a7220 */ /* 0x080fe20000410000 */
[-C--:B------:R-:W-:Y:S01]  /*eb80*/  FMUL.FTZ R65, R65, R15.reuse ;  /* 0x0000000f41417220 */ /* 0x080fe20000410000 */
[----:B--2---:R-:W-:Y:S02]  /*eb90*/  HMMA.16816.F32.BF16 R84, R112, R8, R84 ;  /* 0x000000087054723c */ /* 0x004fe40000041854 */
[----:B------:R-:W2:Y:S01]  /*eba0*/  MUFU.TANH R25, R25 ;  /* 0x0000001900197308 */ /* 0x000ea20000002400 */
[-C--:B------:R-:W-:Y:S01]  /*ebb0*/  FMUL.FTZ R28, R92, R15.reuse ;  /* 0x0000000f5c1c7220 */ /* 0x080fe20000410000 */
[-C--:B------:R-:W-:Y:S01]  /*ebc0*/  FMUL.FTZ R29, R93, R15.reuse ;  /* 0x0000000f5d1d7220 */ /* 0x080fe20000410000 */
[-C--:B------:R-:W-:Y:S01]  /*ebd0*/  FMUL.FTZ R27, R94, R15.reuse ;  /* 0x0000000f5e1b7220 */ /* 0x080fe20000410000 */
[----:B------:R-:W-:-:S02]  /*ebe0*/  FMUL.FTZ R16, R95, R15 ;  /* 0x0000000f5f107220 */ /* 0x000fc40000410000 */
[----:B------:R-:W-:Y:S02]  /*ebf0*/  HMMA.16816.F32.BF16 R80, R112, R10, R80 ;  /* 0x0000000a7050723c */ /* 0x000fe40000041850 */
[----:B------:R1:W1:Y:S01]  /*ec00*/  MUFU.TANH R23, R65 ;  /* 0x0000004100177308 */ /* 0x0002620000002400 */
[-C--:B------:R-:W-:Y:S01]  /*ec10*/  FMUL.FTZ R18, R88, R15.reuse ;  /* 0x0000000f58127220 */ /* 0x080fe20000410000 */
[-C--:B------:R-:W-:Y:S01]  /*ec20*/  FMUL.FTZ R8, R89, R15.reuse ;  /* 0x0000000f59087220 */ /* 0x080fe20000410000 */
[-C--:B------:R-:W-:Y:S01]  /*ec30*/  FMUL.FTZ R17, R90, R15.reuse ;  /* 0x0000000f5a117220 */ /* 0x080fe20000410000 */
[----:B------:R-:W-:-:S04]  /*ec40*/  FMUL.FTZ R9, R91, R15 ;  /* 0x0000000f5b097220 */ /* 0x000fc80000410000 */
[----:B------:R-:W1:Y:S01]  /*ec50*/  MUFU.TANH R22, R22 ;  /* 0x0000001600167308 */ /* 0x000e620000002400 */
        /* <DEDUP_REMOVED lines=8> */
[----:B------:R-:W-:Y:S01]  /*ece0*/  FMUL.FTZ R83, R83, R15 ;  /* 0x0000000f53537220 */ /* 0x000fe20000410000 */
[----:B------:R-:W-:-:S03]  /*ecf0*/  IADD3 R15, PT, PT, R5, R58, -R157 ;  /* 0x0000003a050f7210 */ /* 0x000fc60007ffe89d */
[----:B------:R-:W1:Y:S01]  /*ed00*/  MUFU.TANH R28, R28 ;  /* 0x0000001c001c7308 */ /* 0x000e620000002400 */
[----:B------:R-:W-:-:S04]  /*ed10*/  IADD3 R15, PT, PT, R34, R15, RZ ;  /* 0x0000000f220f7210 */ /* 0x000fc80007ffe0ff */
[----:B------:R-:W-:-:S03]  /*ed20*/  VIADDMNMX R164, R15, 0x1, R58, PT ;  /* 0x000000010fa47846 */ /* 0x000fc6000380013a */
[----:B------:R-:W1:Y:S01]  /*ed30*/  MUFU.TANH R29, R29 ;  /* 0x0000001d001d7308 */ /* 0x000e620000002400 */
[----:B------:R-:W-:-:S07]  /*ed40*/  VIADDMNMX R162, R15, 0x9, R58, PT ;  /* 0x000000090fa27846 */ /* 0x000fce000380013a */
        /* <DEDUP_REMOVED lines=29> */
.L_x_11126:
        /* <DEDUP_REMOVED lines=10> */
[----:B------:R-:W-:Y:S02]  /*efc0*/  LOP3.LUT R56, R56, R43, RZ, 0x3c, !PT ;  /* 0x0000002b38387212 */ /* 0x000fe400078e3cff */
[----:B------:R-:W-:Y:S02]  /*efd0*/  ISETP.GE.AND P0, PT, R41, RZ, PT ;  /* 0x000000ff2900720c */ /* 0x000fe40003f06270 */
[----:B------:R-:W-:Y:S01]  /*efe0*/  ISETP.GE.AND P2, PT, R56, RZ, PT ;  /* 0x000000ff3800720c */ /* 0x000fe20003f46270 */
        /* <DEDUP_REMOVED lines=47> */
.L_x_11127:
[----:B------:R-:W-:Y:S05]  /*f2e0*/  BSYNC.RECONVERGENT B0 ;  /* 0x0000000000007941 */ /* 0x000fea0003800200 */
.L_x_11125:
[-C--:B------:R-:W-:Y:S02]  /*f2f0*/  ISETP.GE.AND P1, PT, R12, R155.reuse, PT ;  /* 0x0000009b0c00720c */ /* 0x080fe40003f26270 */
[----:B------:R-:W-:Y:S02]  /*f300*/  ISETP.GE.AND P0, PT, R100, R155, PT ;  /* 0x0000009b6400720c */ /* 0x000fe40003f06270 */
[----:B------:R-:W-:Y:S01]  /*f310*/  IADD3 R12, P2, PT, R3, R150, RZ ;  /* 0x00000096030c7210 */ /* 0x000fe20007f5e0ff */
[C---:B------:R-:W-:Y:S01]  /*f320*/  IMAD.SHL.U32 R3, R144.reuse, 0x20, RZ ;  /* 0x0000002090037824 */ /* 0x040fe200078e00ff */
        /* <DEDUP_REMOVED lines=51> */
.L_x_11124:
[----:B------:R-:W-:Y:S05]  /*f660*/  BSYNC.RECONVERGENT B1 ;  /* 0x0000000000017941 */ /* 0x000fea0003800200 */
.L_x_11123:
[----:B------:R-:W2:Y:S01]  /*f670*/  LD.E R114, desc[UR4][R102.64+0xdc] ;  /* 0x0000dc0466727980 */ /* 0x000ea2000c101900 */
[----:B------:R-:W-:Y:S01]  /*f680*/  IMAD.IADD R143, R49, 0x1, R6 ;  /* 0x00000001318f7824 */ /* 0x000fe200078e0206 */
[----:B------:R-:W-:Y:S01]  /*f690*/  BSSY B2, `(.L_x_11128) ;  /* 0x0000509000027945 */ /* 0x000fe20003800000 */
[----:B------:R-:W4:Y:S03]  /*f6a0*/  S2R R166, SR_TID.X ;  /* 0x0000000000a67919 */ /* 0x000f260000002100 */
        /* <DEDUP_REMOVED lines=9> */
[----:B----4-:R-:W-:-:S02]  /*f740*/  IMAD.SHL.U32 R124, R166, 0x2, RZ ;  /* 0x00000002a67c7824 */ /* 0x010fc400078e00ff */
[----:B------:R-:W-:-:S03]  /*f750*/  IMAD.SHL.U32 R167, R166, 0x8, RZ ;  /* 0x00000008a6a77824 */ /* 0x000fc600078e00ff */
[----:B------:R-:W-:-:S05]  /*f760*/  LOP3.LUT R124, R124, 0x6, RZ, 0xc0, !PT ;  /* 0x000000067c7c7812 */ /* 0x000fca00078ec0ff */
[----:B------:R-:W-:-:S04]  /*f770*/  IMAD R3, R105, 0x40, R124 ;  /* 0x0000004069037824 */ /* 0x000fc800078e027c */
[C---:B------:R-:W-:Y:S01]  /*f780*/  VIADD R55, R3.reuse, 0x1 ;  /* 0x0000000103377836 */ /* 0x040fe20000000000 */
[CC--:B------:R-:W-:Y:S01]  /*f790*/  ISETP.GE.AND P0, PT, R3.reuse, R165.reuse, PT ;  /* 0x000000a50300720c */ /* 0x0c0fe20003f06270 */
[C---:B------:R-:W-:Y:S01]  /*f7a0*/  VIADD R54, R3.reuse, 0x8 ;  /* 0x0000000803367836 */ /* 0x040fe20000000000 */
[CC--:B------:R-:W-:Y:S01]  /*f7b0*/  ISETP.GE.AND P4, PT, R3.reuse, R164.reuse, PT ;  /* 0x000000a40300720c */ /* 0x0c0fe20003f86270 */
[C---:B------:R-:W-:Y:S01]  /*f7c0*/  VIADD R7, R3.reuse, 0x9 ;  /* 0x0000000903077836 */ /* 0x040fe20000000000 */
[----:B------:R-:W-:Y:S01]  /*f7d0*/  FSEL R2, R2, -INF , P0 ;  /* 0xff80000002027808 */ /* 0x000fe20000000000 */
[----:B------:R-:W-:Y:S01]  /*f7e0*/  VIADD R53, R3, 0x10 ;  /* 0x0000001003357836 */ /* 0x000fe20000000000 */
[-C--:B------:R-:W-:Y:S01]  /*f7f0*/  ISETP.GE.AND P0, PT, R55, R165.reuse, PT ;  /* 0x000000a53700720c */ /* 0x080fe20003f06270 */
[C---:B------:R-:W-:Y:S01]  /*f800*/  VIADD R52, R3.reuse, 0x11 ;  /* 0x0000001103347836 */ /* 0x040fe20000000000 */
[-C--:B------:R-:W-:Y:S01]  /*f810*/  ISETP.GE.AND P3, PT, R54, R165.reuse, PT ;  /* 0x000000a53600720c */ /* 0x080fe20003f66270 */
[C---:B------:R-:W-:Y:S01]  /*f820*/  VIADD R47, R3.reuse, 0x18 ;  /* 0x00000018032f7836 */ /* 0x040fe20000000000 */
[----:B---3--:R-:W-:Y:S01]  /*f830*/  FSEL R13, R50, -INF , P0 ;  /* 0xff800000320d7808 */ /* 0x008fe20000000000 */
        /* <DEDUP_REMOVED lines=8> */
[C---:B------:R-:W-:Y:S01]  /*f8c0*/  VIADD R41, R3.reuse, 0x29 ;  /* 0x0000002903297836 */ /* 0x040fe20000000000 */
[----:B------:R-:W-:Y:S01]  /*f8d0*/  ISETP.GE.AND P0, PT, R52, R165, PT ;  /* 0x000000a53400720c */ /* 0x000fe20003f06270 */
[----:B------:R-:W-:Y:S01]  /*f8e0*/  VIADD R33, R3, 0x31 ;  /* 0x0000003103217836 */ /* 0x000fe20000000000 */
[----:B------:R-:W-:Y:S01]  /*f8f0*/  ISETP.GE.AND P6, PT, R55, R164, PT ;  /* 0x000000a43700720c */ /* 0x000fe20003fc6270 */
[C---:B------:R-:W-:Y:S01]  /*f900*/  VIADD R39, R3.reuse, 0x30 ;  /* 0x0000003003277836 */ /* 0x040fe20000000000 */
[----:B------:R-:W-:Y:S01]  /*f910*/  FSEL R20, R20, -INF , P3 ;  /* 0xff80000014147808 */ /* 0x000fe20001800000 */
[----:B------:R-:W-:Y:S01]  /*f920*/  VIADD R15, R3, 0x38 ;  /* 0x00000038030f7836 */ /* 0x000fe20000000000 */
[----:B-1----:R-:W-:-:S02]  /*f930*/  FSEL R38, R38, -INF , P0 ;  /* 0xff80000026267808 */ /* 0x002fc40000000000 */
[-C--:B------:R-:W-:Y:S02]  /*f940*/  ISETP.GE.AND P5, PT, R54, R164.reuse, PT ;  /* 0x000000a43600720c */ /* 0x080fe40003fa6270 */
[-C--:B------:R-:W-:Y:S02]  /*f950*/  ISETP.GE.AND P3, PT, R47, R165.reuse, PT ;  /* 0x000000a52f00720c */ /* 0x080fe40003f66270 */
[----:B------:R-:W-:Y:S02]  /*f960*/  ISETP.GE.AND P0, PT, R14, R165, PT ;  /* 0x000000a50e00720c */ /* 0x000fe40003f06270 */
[----:B------:R-:W-:Y:S02]  /*f970*/  FSEL R2, R2, -INF , !P4 ;  /* 0xff80000002027808 */ /* 0x000fe40006000000 */
[----:B------:R-:W-:Y:S02]  /*f980*/  FSEL R13, R13, -INF , !P6 ;  /* 0xff8000000d0d7808 */ /* 0x000fe40007000000 */
[----:B------:R-:W-:-:S02]  /*f990*/  ISETP.GE.AND P4, PT, R7, R164, PT ;  /* 0x000000a40700720c */ /* 0x000fc40003f86270 */
[-C--:B------:R-:W-:Y:S02]  /*f9a0*/  ISETP.GE.AND P6, PT, R53, R164.reuse, PT ;  /* 0x000000a43500720c */ /* 0x080fe40003fc6270 */
[----:B------:R-:W-:Y:S02]  /*f9b0*/  FSEL R46, R37, -INF , !P5 ;  /* 0xff800000252e7808 */ /* 0x000fe40006800000 */
[----:B------:R-:W-:Y:S02]  /*f9c0*/  FSEL R25, R25, -INF , P3 ;  /* 0xff80000019197808 */ /* 0x000fe40001800000 */
[----:B------:R-:W-:Y:S02]  /*f9d0*/  FSEL R23, R23, -INF , P0 ;  /* 0xff80000017177808 */ /* 0x000fe40000000000 */
[----:B------:R-:W-:Y:S02]  /*f9e0*/  ISETP.GE.AND P5, PT, R52, R164, PT ;  /* 0x000000a43400720c */ /* 0x000fe40003fa6270 */
[----:B------:R-:W-:-:S02]  /*f9f0*/  ISETP.GE.AND P3, PT, R12, R165, PT ;  /* 0x000000a50c00720c */ /* 0x000fc40003f66270 */
[----:B------:R-:W-:Y:S02]  /*fa00*/  ISETP.GE.AND P0, PT, R45, R165, PT ;  /* 0x000000a52d00720c */ /* 0x000fe40003f06270 */
[----:B------:R-:W-:Y:S02]  /*fa10*/  FSEL R34, R34, -INF , !P4 ;  /* 0xff80000022227808 */ /* 0x000fe40006000000 */
[----:B------:R-:W-:Y:S02]  /*fa20*/  FSEL R44, R20, -INF , !P6 ;  /* 0xff800000142c7808 */ /* 0x000fe40007000000 */
[-C--:B------:R-:W-:Y:S02]  /*fa30*/  ISETP.GE.AND P4, PT, R47, R164.reuse, PT ;  /* 0x000000a42f00720c */ /* 0x080fe40003f86270 */
[----:B------:R-:W-:Y:S02]  /*fa40*/  ISETP.GE.AND P6, PT, R14, R164, PT ;  /* 0x000000a40e00720c */ /* 0x000fe40003fc6270 */
[----:B------:R-:W-:-:S02]  /*fa50*/  FSEL R42, R38, -INF , !P5 ;  /* 0xff800000262a7808 */ /* 0x000fc40006800000 */
[----:B------:R-:W-:Y:S02]  /*fa60*/  FSEL R178, R28, -INF , P3 ;  /* 0xff8000001cb27808 */ /* 0x000fe40001800000 */
[----:B------:R-:W-:Y:S02]  /*fa70*/  FSEL R29, R29, -INF , P0 ;  /* 0xff8000001d1d7808 */ /* 0x000fe40000000000 */
[----:B------:R-:W-:Y:S02]  /*fa80*/  ISETP.GE.AND P5, PT, R12, R164, PT ;  /* 0x000000a40c00720c */ /* 0x000fe40003fa6270 */
[-C--:B------:R-:W-:Y:S02]  /*fa90*/  ISETP.GE.AND P3, PT, R43, R165.reuse, PT ;  /* 0x000000a52b00720c */ /* 0x080fe40003f66270 */
[----:B------:R-:W-:Y:S02]  /*faa0*/  ISETP.GE.AND P0, PT, R41, R165, PT ;  /* 0x000000a52900720c */ /* 0x000fe40003f06270 */
[----:B------:R-:W-:-:S02]  /*fab0*/  FSEL R38, R25, -INF , !P4 ;  /* 0xff80000019267808 */ /* 0x000fc40006000000 */
[----:B------:R-:W-:Y:S02]  /*fac0*/  FSEL R28, R23, -INF , !P6 ;  /* 0xff800000171c7808 */ /* 0x000fe40007000000 */
[C---:B------:R-:W-:Y:S02]  /*fad0*/  ISETP.GE.AND P2, PT, R3.reuse, R163, PT ;  /* 0x000000a30300720c */ /* 0x040fe40003f46270 */
[C---:B------:R-:W-:Y:S01]  /*fae0*/  ISETP.GE.AND P1, PT, R3.reuse, R162, PT ;  /* 0x000000a20300720c */ /* 0x040fe20003f26270 */
[----:B------:R-:W-:Y:S01]  /*faf0*/  VIADD R3, R3, 0x39 ;  /* 0x0000003903037836 */ /* 0x000fe20000000000 */
[-C--:B------:R-:W-:Y:S02]  /*fb00*/  ISETP.GE.AND P4, PT, R45, R164.reuse, PT ;  /* 0x000000a42d00720c */ /* 0x080fe40003f86270 */
[----:B------:R-:W-:Y:S02]  /*fb10*/  ISETP.GE.AND P6, PT, R43, R164, PT ;  /* 0x000000a42b00720c */ /* 0x000fe40003fc6270 */
[----:B------:R-:W-:-:S02]  /*fb20*/  FSEL R178, R178, -INF , !P5 ;  /* 0xff800000b2b27808 */ /* 0x000fc40006800000 */
[----:B------:R-:W-:Y:S02]  /*fb30*/  FSEL R18, R18, -INF , P3 ;  /* 0xff80000012127808 */ /* 0x000fe40001800000 */
[----:B------:R-:W-:Y:S02]  /*fb40*/  FSEL R8, R8, -INF , P0 ;  /* 0xff80000008087808 */ /* 0x000fe40000000000 */
[----:B------:R-:W-:Y:S02]  /*fb50*/  ISETP.GE.AND P5, PT, R41, R164, PT ;  /* 0x000000a42900720c */ /* 0x000fe40003fa6270 */
[----:B------:R-:W-:Y:S02]  /*fb60*/  ISETP.GE.AND P0, PT, R33, R165, PT ;  /* 0x000000a52100720c */ /* 0x000fe40003f06270 */
[----:B------:R-:W-:Y:S02]  /*fb70*/  FMNMX3.FTZ R23, R2, R13, R46, !PT ;  /* 0x0000000d02177276 */ /* 0x000fe4000781002e */
[----:B------:R-:W-:-:S02]  /*fb80*/  FSEL R176, R29, -INF , !P4 ;  /* 0xff8000001db07808 */ /* 0x000fc40006000000 */
[----:B------:R-:W-:Y:S02]  /*fb90*/  FSEL R174, R18, -INF , !P6 ;  /* 0xff80000012ae7808 */ /* 0x000fe40007000000 */
[-C--:B------:R-:W-:Y:S02]  /*fba0*/  ISETP.GE.AND P4, PT, R39, R165.reuse, PT ;  /* 0x000000a52700720c */ /* 0x080fe40003f86270 */
[----:B------:R-:W-:Y:S02]  /*fbb0*/  ISETP.GE.AND P6, PT, R33, R164, PT ;  /* 0x000000a42100720c */ /* 0x000fe40003fc6270 */
[----:B------:R-:W-:Y:S02]  /*fbc0*/  FSEL R172, R8, -INF , !P5 ;  /* 0xff80000008ac7808 */ /* 0x000fe40006800000 */
[----:B------:R-:W-:Y:S02]  /*fbd0*/  FSEL R10, R10, -INF , P0 ;  /* 0xff8000000a0a7808 */ /* 0x000fe40000000000 */
[----:B------:R-:W-:-:S02]  /*fbe0*/  ISETP.GE.AND P5, PT, R15, R165, PT ;  /* 0x000000a50f00720c */ /* 0x000fc40003fa6270 */
[----:B------:R-:W-:Y:S02]  /*fbf0*/  ISETP.GE.AND P0, PT, R3, R165, PT ;  /* 0x000000a50300720c */ /* 0x000fe40003f06270 */
[----:B------:R-:W-:Y:S02]  /*fc00*/  FMNMX3.FTZ R23, R23, R34, R44, !PT ;  /* 0x0000002217177276 */ /* 0x000fe4000781002c */
[----:B------:R-:W-:Y:S02]  /*fc10*/  FSEL R31, R31, -INF , P4 ;  /* 0xff8000001f1f7808 */ /* 0x000fe40002000000 */
[----:B------:R-:W-:Y:S02]  /*fc20*/  FSEL R122, R10, -INF , !P6 ;  /* 0xff8000000a7a7808 */ /* 0x000fe40007000000 */
[----:B------:R-:W-:Y:S02]  /*fc30*/  ISETP.GE.AND P4, PT, R15, R164, PT ;  /* 0x000000a40f00720c */ /* 0x000fe40003f86270 */
[----:B------:R-:W-:-:S02]  /*fc40*/  FSEL R32, R32, -INF , P5 ;  /* 0xff80000020207808 */ /* 0x000fc40002800000 */
[----:B------:R-:W-:Y:S02]  /*fc50*/  ISETP.GE.AND P6, PT, R3, R164, PT ;  /* 0x000000a40300720c */ /* 0x000fe40003fc6270 */
[----:B------:R-:W-:Y:S02]  /*fc60*/  FSEL R35, R35, -INF , P0 ;  /* 0xff80000023237808 */ /* 0x000fe40000000000 */
[----:B------:R-:W-:Y:S02]  /*fc70*/  FMNMX3.FTZ R23, R23, R42, R38, !PT ;  /* 0x0000002a17177276 */ /* 0x000fe40007810026 */
[----:B------:R-:W-:Y:S02]  /*fc80*/  ISETP.GE.AND P3, PT, R39, R164, PT ;  /* 0x000000a42700720c */ /* 0x000fe40003f66270 */
[----:B------:R-:W-:Y:S02]  /*fc90*/  FSEL R48, R48, -INF , P2 ;  /* 0xff80000030307808 */ /* 0x000fe40001000000 */
[----:B------:R-:W-:-:S02]  /*fca0*/  FSEL R120, R32, -INF , !P4 ;  /* 0xff80000020787808 */ /* 0x000fc40006000000 */
[----:B------:R-:W-:Y:S02]  /*fcb0*/  FSEL R118, R35, -INF , !P6 ;  /* 0xff80000023767808 */ /* 0x000fe40007000000 */
[----:B------:R-:W-:Y:S02]  /*fcc0*/  FMNMX3.FTZ R23, R23, R28, R178, !PT ;  /* 0x0000001c17177276 */ /* 0x000fe400078100b2 */
[----:B------:R-:W-:Y:S02]  /*fcd0*/  FSEL R128, R31, -INF , !P3 ;  /* 0xff8000001f807808 */ /* 0x000fe40005800000 */
[-C--:B------:R-:W-:Y:S02]  /*fce0*/  ISETP.GE.AND P4, PT, R54, R163.reuse, PT ;  /* 0x000000a33600720c */ /* 0x080fe40003f86270 */
[C---:B------:R-:W-:Y:S02]  /*fcf0*/  ISETP.GE.AND P2, PT, R7.reuse, R163, PT ;  /* 0x000000a30700720c */ /* 0x040fe40003f46270 */
[----:B------:R-:W-:-:S02]  /*fd00*/  ISETP.GE.AND P6, PT, R7, R162, PT ;  /* 0x000000a20700720c */ /* 0x000fc40003fc6270 */
[-C--:B------:R-:W-:Y:S02]  /*fd10*/  ISETP.GE.AND P3, PT, R55, R163.reuse, PT ;  /* 0x000000a33700720c */ /* 0x080fe40003f66270 */
[----:B------:R-:W-:Y:S02]  /*fd20*/  FSEL R7, R48, -INF , !P1 ;  /* 0xff80000030077808 */ /* 0x000fe40004800000 */
[----:B------:R-:W-:Y:S02]  /*fd30*/  ISETP.GE.AND P1, PT, R53, R163, PT ;  /* 0x000000a33500720c */ /* 0x000fe40003f26270 */
[----:B------:R-:W-:Y:S02]  /*fd40*/  FMNMX3.FTZ R23, R23, R176, R174, !PT ;  /* 0x000000b017177276 */ /* 0x000fe400078100ae */
[----:B------:R-:W-:Y:S02]  /*fd50*/  ISETP.GE.AND P0, PT, R54, R162, PT ;  /* 0x000000a23600720c */ /* 0x000fe40003f06270 */
[----:B------:R-:W-:-:S02]  /*fd60*/  FSEL R20, R36, -INF , P4 ;  /* 0xff80000024147808 */ /* 0x000fc40002000000 */
[----:B------:R-:W-:Y:S02]  /*fd70*/  FSEL R18, R40, -INF , P2 ;  /* 0xff80000028127808 */ /* 0x000fe40001000000 */
[----:B------:R-:W-:Y:S02]  /*fd80*/  FSEL R32, R51, -INF , P3 ;  /* 0xff80000033207808 */ /* 0x000fe40001800000 */
[----:B------:R-:W-:Y:S01]  /*fd90*/  ISETP.GE.AND P3, PT, R53, R162, PT ;  /* 0x000000a23500720c */ /* 0x000fe20003f66270 */
[----:B------:R-:W-:Y:S01]  /*fda0*/  LDSM.16.MT88.4 R48, [R142+0xa000] ;  /* 0x00a000008e30783b */ /* 0x000fe20000004200 */
[----:B------:R-:W-:Y:S02]  /*fdb0*/  FSEL R21, R21, -INF , P1 ;  /* 0xff80000015157808 */ /* 0x000fe40000800000 */
[----:B------:R-:W-:Y:S02]  /*fdc0*/  FMNMX3.FTZ R23, R23, R172, R128, !PT ;  /* 0x000000ac17177276 */ /* 0x000fe40007810080 */
[----:B------:R-:W-:-:S02]  /*fdd0*/  FSEL R20, R20, -INF , !P0 ;  /* 0xff80000014147808 */ /* 0x000fc40004000000 */
[----:B------:R-:W-:Y:S02]  /*fde0*/  FSEL R18, R18, -INF , !P6 ;  /* 0xff80000012127808 */ /* 0x000fe40007000000 */
[-C--:B------:R-:W-:Y:S02]  /*fdf0*/  ISETP.GE.AND P0, PT, R47, R163.reuse, PT ;  /* 0x000000a32f00720c */ /* 0x080fe40003f06270 */
[C---:B------:R-:W-:Y:S02]  /*fe00*/  ISETP.GE.AND P1, PT, R14.reuse, R163, PT ;  /* 0x000000a30e00720c */ /* 0x040fe40003f26270 */
[----:B------:R-:W-:Y:S02]  /*fe10*/  ISETP.GE.AND P6, PT, R14, R162, PT ;  /* 0x000000a20e00720c */ /* 0x000fe40003fc6270 */
[----:B------:R-:W-:Y:S02]  /*fe20*/  FSEL R14, R21, -INF , !P3 ;  /* 0xff800000150e7808 */ /* 0x000fe40005800000 */
[----:B------:R-:W-:-:S02]  /*fe30*/  FMNMX3.FTZ R21, R23, R122, R120, !PT ;  /* 0x0000007a17157276 */ /* 0x000fc40007810078 */
[-C--:B------:R-:W-:Y:S02]  /*fe40*/  ISETP.GE.AND P2, PT, R47, R162.reuse, PT ;  /* 0x000000a22f00720c */ /* 0x080fe40003f46270 */
[----:B------:R-:W-:Y:S02]  /*fe50*/  FSEL R10, R22, -INF , P0 ;  /* 0xff800000160a7808 */ /* 0x000fe40000000000 */
[----:B------:R-:W-:Y:S02]  /*fe60*/  FMNMX.FTZ R21, R118, R21, !PT ;  /* 0x0000001576157209 */ /* 0x000fe40007810000 */
[----:B------:R-:W-:Y:S02]  /*fe70*/  FSEL R10, R10, -INF , !P2 ;  /* 0xff8000000a0a7808 */ /* 0x000fe40005000000 */
[----:B------:R-:W-:Y:S01]  /*fe80*/  ISETP.GE.AND P5, PT, R55, R162, PT ;  /* 0x000000a23700720c */ /* 0x000fe20003fa6270 */
[----:B------:R-:W1:Y:S01]  /*fe90*/  SHFL.BFLY PT, R22, R21, 0x2, 0x1f ;  /* 0x0c401f0015167f89 */ /* 0x000e6200000e0000 */
[----:B------:R-:W-:-:S02]  /*fea0*/  ISETP.GE.AND P2, PT, R43, R163, PT ;  /* 0x000000a32b00720c */ /* 0x000fc40003f46270 */
[-C--:B------:R-:W-:Y:S02]  /*feb0*/  ISETP.GE.AND P3, PT, R12, R163.reuse, PT ;  /* 0x000000a30c00720c */ /* 0x080fe40003f66270 */
[----:B------:R-:W-:Y:S02]  /*fec0*/  FSEL R8, R26, -INF , P1 ;  /* 0xff8000001a087808 */ /* 0x000fe40000800000 */
[----:B------:R-:W-:Y:S02]  /*fed0*/  FSEL R32, R32, -INF , !P5 ;  /* 0xff80000020207808 */ /* 0x000fe40006800000 */
[----:B------:R-:W-:Y:S02]  /*fee0*/  ISETP.GE.AND P1, PT, R43, R162, PT ;  /* 0x000000a22b00720c */ /* 0x000fe40003f26270 */
[----:B------:R-:W-:Y:S02]  /*fef0*/  FSEL R17, R17, -INF , P2 ;  /* 0xff80000011117808 */ /* 0x000fe40001000000 */
[----:B------:R-:W-:-:S02]  /*ff00*/  ISETP.GE.AND P5, PT, R52, R163, PT ;  /* 0x000000a33400720c */ /* 0x000fc40003fa6270 */
[----:B------:R-:W-:Y:S02]  /*ff10*/  FSEL R27, R27, -INF , P3 ;  /* 0xff8000001b1b7808 */ /* 0x000fe40001800000 */
[----:B------:R-:W-:Y:S02]  /*ff20*/  ISETP.GE.AND P3, PT, R41, R163, PT ;  /* 0x000000a32900720c */ /* 0x000fe40003f66270 */
[----:B------:R-:W-:Y:S02]  /*ff30*/  FSEL R168, R17, -INF , !P1 ;  /* 0xff80000011a87808 */ /* 0x000fe40004800000 */
[----:B------:R-:W-:Y:S02]  /*ff40*/  ISETP.GE.AND P4, PT, R52, R162, PT ;  /* 0x000000a23400720c */ /* 0x000fe40003f86270 */
[----:B------:R-:W-:Y:S02]  /*ff50*/  FSEL R24, R24, -INF , P5 ;  /* 0xff80000018187808 */ /* 0x000fe40002800000 */
[----:B------:R-:W-:-:S02]  /*ff60*/  FMNMX3.FTZ R17, R7, R32, R20, !PT ;  /* 0x0000002007117276 */ /* 0x000fc40007810014 */
[----:B------:R-:W-:Y:S02]  /*ff70*/  FSEL R9, R9, -INF , P3 ;  /* 0xff80000009097808 */ /* 0x000fe40001800000 */
[-C--:B------:R-:W-:Y:S02]  /*ff80*/  ISETP.GE.AND P5, PT, R12, R162.reuse, PT ;  /* 0x000000a20c00720c */ /* 0x080fe40003fa6270 */
[-C--:B------:R-:W-:Y:S02]  /*ff90*/  ISETP.GE.AND P0, PT, R45, R163.reuse, PT ;  /* 0x000000a32d00720c */ /* 0x080fe40003f06270 */
[C---:B------:R-:W-:Y:S02]  /*ffa0*/  ISETP.GE.AND P1, PT, R15.reuse, R163, PT ;  /* 0x000000a30f00720c */ /* 0x040fe40003f26270 */
[----:B------:R-:W-:Y:S02]  /*ffb0*/  ISETP.GE.AND P3, PT, R15, R162, PT ;  /* 0x000000a20f00720c */ /* 0x000fe40003f66270 */
[----:B------:R-:W-:-:S02]  /*ffc0*/  FSEL R12, R24, -INF , !P4 ;  /* 0xff800000180c7808 */ /* 0x000fc40006000000 */
[----:B------:R-:W-:Y:S02]  /*ffd0*/  FMNMX3.FTZ R15, R17, R18, R14, !PT ;  /* 0x00000012110f7276 */ /* 0x000fe4000781000e */
[----:B------:R-:W-:Y:S02]  /*ffe0*/  FSEL R16, R16, -INF , P0 ;  /* 0xff80000010107808 */ /* 0x000fe40000000000 */
[----:B------:R-:W-:Y:S02]  /*fff0*/  ISETP.GE.AND P4, PT, R45, R162, PT ;  /* 0x000000a22d00720c */ /* 0x000fe40003f86270 */
[----:B------:R-:W-:Y:S02]  /*10000*/  FSEL R8, R8, -INF , !P6 ;  /* 0xff80000008087808 */ /* 0x000fe40007000000 */
[----:B------:R-:W-:Y:S02]  /*10010*/  FSEL R130, R27, -INF , !P5 ;  /* 0xff8000001b827808 */ /* 0x000fe40006800000 */
[----:B------:R-:W-:Y:S01]  /*10020*/  ISETP.GE.AND P0, PT, R39, R163, PT ;  /* 0x000000a32700720c */ /* 0x000fe20003f06270 */
[----:B------:R-:W-:Y:S01]  /*10030*/  LDSM.16.MT88.4 R24, [R141+0x8800] ;  /* 0x008800008d18783b */ /* 0x000fe20000004200 */
[----:B------:R-:W-:-:S02]  /*10040*/  FMNMX3.FTZ R15, R15, R12, R10, !PT ;  /* 0x0000000c0f0f7276 */ /* 0x000fc4000781000a */
[-C--:B------:R-:W-:Y:S02]  /*10050*/  ISETP.GE.AND P6, PT, R41, R162.reuse, PT ;  /* 0x000000a22900720c */ /* 0x080fe40003fc6270 */
[----:B------:R-:W-:Y:S02]  /*10060*/  ISETP.GE.AND P5, PT, R39, R162, PT ;  /* 0x000000a22700720c */ /* 0x000fe40003fa6270 */
[----:B------:R-:W-:Y:S02]  /*10070*/  FSEL R170, R16, -INF , !P4 ;  /* 0xff80000010aa7808 */ /* 0x000fe40006000000 */
[----:B------:R-:W-:Y:S02]  /*10080*/  ISETP.GE.AND P2, PT, R33, R163, PT ;  /* 0x000000a32100720c */ /* 0x000fe40003f46270 */
[----:B------:R-:W-:Y:S02]  /*10090*/  FSEL R11, R11, -INF , P0 ;  /* 0xff8000000b0b7808 */ /* 0x000fe40000000000 */
[----:B------:R-:W-:-:S02]  /*100a0*/  FMNMX3.FTZ R15, R15, R8, R130, !PT ;  /* 0x000000080f0f7276 */ /* 0x000fc40007810082 */
[----:B------:R-:W-:Y:S02]  /*100b0*/  FSEL R126, R9, -INF , !P6 ;  /* 0xff800000097e7808 */ /* 0x000fe40007000000 */
[----:B------:R-:W-:Y:S02]  /*100c0*/  ISETP.GE.AND P4, PT, R33, R162, PT ;  /* 0x000000a22100720c */ /* 0x000fe40003f86270 */
[----:B------:R-:W-:Y:S02]  /*100d0*/  ISETP.GE.AND P0, PT, R3, R163, PT ;  /* 0x000000a30300720c */ /* 0x000fe40003f06270 */
[----:B------:R-:W-:Y:S02]  /*100e0*/  FSEL R19, R19, -INF , P2 ;  /* 0xff80000013137808 */ /* 0x000fe40001000000 */
[----:B------:R-:W-:Y:S02]  /*100f0*/  FSEL R30, R30, -INF , P1 ;  /* 0xff8000001e1e7808 */ /* 0x000fe40000800000 */
[----:B------:R-:W-:-:S02]  /*10100*/  FSEL R121, R11, -INF , !P5 ;  /* 0xff8000000b797808 */ /* 0x000fc40006800000 */
[----:B------:R-:W-:Y:S02]  /*10110*/  FMNMX3.FTZ R9, R15, R170, R168, !PT ;  /* 0x000000aa0f097276 */ /* 0x000fe400078100a8 */
[----:B-1----:R-:W-:Y:S02]  /*10120*/  FMNMX.FTZ R22, R21, R22, !PT ;  /* 0x0000001615167209 */ /* 0x002fe40007810000 */
[----:B------:R-:W-:Y:S02]  /*10130*/  ISETP.GE.AND P2, PT, R3, R162, PT ;  /* 0x000000a20300720c */ /* 0x000fe40003f46270 */
[----:B------:R-:W-:Y:S01]  /*10140*/  FSEL R5, R5, -INF , P0 ;  /* 0xff80000005057808 */ /* 0x000fe20000000000 */
[----:B------:R-:W1:Y:S01]  /*10150*/  SHFL.BFLY PT, R3, R22, 0x1, 0x1f ;  /* 0x0c201f0016037f89 */ /* 0x000e6200000e0000 */
[----:B------:R-:W-:Y:S02]  /*10160*/  FSEL R116, R19, -INF , !P4 ;  /* 0xff80000013747808 */ /* 0x000fe40006000000 */
[----:B------:R-:W-:-:S02]  /*10170*/  FSEL R119, R30, -INF , !P3 ;  /* 0xff8000001e777808 */ /* 0x000fc40005800000 */
[----:B------:R-:W-:Y:S02]  /*10180*/  FMNMX3.FTZ R9, R9, R126, R121, !PT ;  /* 0x0000007e09097276 */ /* 0x000fe40007810079 */
[----:B------:R-:W-:Y:S02]  /*10190*/  FSEL R117, R5, -INF , !P2 ;  /* 0xff80000005757808 */ /* 0x000fe40005000000 */
[----:B------:R-:W-:-:S04]  /*101a0*/  FMNMX3.FTZ R16, R9, R116, R119, !PT ;  /* 0x0000007409107276 */ /* 0x000fc80007810077 */
[----:B------:R-:W-:-:S05]  /*101b0*/  FMNMX.FTZ R16, R117, R16, !PT ;  /* 0x0000001075107209 */ /* 0x000fca0007810000 */
[----:B------:R-:W3:Y:S01]  /*101c0*/  SHFL.BFLY PT, R5, R16, 0x2, 0x1f ;  /* 0x0c401f0010057f89 */ /* 0x000ee200000e0000 */
[----:B-1----:R-:W-:-:S04]  /*101d0*/  FMNMX.FTZ R3, R22, R3, !PT ;  /* 0x0000000316037209 */ /* 0x002fc80007810000 */
[----:B------:R-:W-:Y:S01]  /*101e0*/  FSETP.NEU.FTZ.AND P0, PT, R3, -INF , PT ;  /* 0xff8000000300780b */ /* 0x000fe20003f1d000 */
[----:B--2---:R-:W-:-:S05]  /*101f0*/  FMUL.FTZ R125, R114, R3 ;  /* 0x00000003727d7220 */ /* 0x004fca0000410000 */
[----:B------:R-:W-:-:S05]  /*10200*/  FSEL R125, R125, RZ, P0 ;  /* 0x000000ff7d7d7208 */ /* 0x000fca0000000000 */
[-CC-:B------:R-:W-:Y:S01]  /*10210*/  FFMA.FTZ R115, R2, R114.reuse, -R125.reuse ;  /* 0x0000007202737223 */ /* 0x180fe2000001087d */
[-CC-:B------:R-:W-:Y:S01]  /*10220*/  FFMA.FTZ R112, R13, R114.reuse, -R125.reuse ;  /* 0x000000720d707223 */ /* 0x180fe2000001087d */
[-CC-:B------:R-:W-:Y:S01]  /*10230*/  FFMA.FTZ R111, R46, R114.reuse, -R125.reuse ;  /* 0x000000722e6f7223 */ /* 0x180fe2000001087d */
[----:B---3--:R-:W-:Y:S01]  /*10240*/  FMNMX.FTZ R5, R16, R5, !PT ;  /* 0x0000000510057209 */ /* 0x008fe20007810000 */
[-CC-:B------:R-:W-:Y:S01]  /*10250*/  FFMA.FTZ R34, R34, R114.reuse, -R125.reuse ;  /* 0x0000007222227223 */ /* 0x180fe2000001087d */
[-CC-:B------:R-:W-:Y:S01]  /*10260*/  FFMA.FTZ R35, R44, R114.reuse, -R125.reuse ;  /* 0x000000722c237223 */ /* 0x180fe2000001087d */
[----:B------:R-:W-:Y:S01]  /*10270*/  MUFU.EX2 R115, R115 ;  /* 0x0000007300737308 */ /* 0x000fe20000000800 */
[-CC-:B------:R-:W-:Y:S01]  /*10280*/  FFMA.FTZ R30, R42, R114.reuse, -R125.reuse ;  /* 0x000000722a1e7223 */ /* 0x180fe2000001087d */
[----:B------:R-:W1:Y:S01]  /*10290*/  SHFL.BFLY PT, R2, R5, 0x1, 0x1f ;  /* 0x0c201f0005027f89 */ /* 0x000e6200000e0000 */
[-CC-:B------:R-:W-:Y:S01]  /*102a0*/  FFMA.FTZ R31, R38, R114.reuse, -R125.reuse ;  /* 0x00000072261f7223 */ /* 0x180fe2000001087d */
[-CC-:B------:R-:W-:Y:S01]  /*102b0*/  FFMA.FTZ R28, R28, R114.reuse, -R125.reuse ;  /* 0x000000721c1c7223 */ /* 0x180fe2000001087d */
[-CC-:B------:R-:W-:Y:S01]  /*102c0*/  FFMA.FTZ R131, R128, R114.reuse, -R125.reuse ;  /* 0x0000007280837223 */ /* 0x180fe2000001087d */
[----:B------:R-:W2:Y:S01]  /*102d0*/  LDSM.16.MT88.4 R40, [R143+0xa000] ;  /* 0x00a000008f28783b */ /* 0x000ea20000004200 */
[-CC-:B------:R-:W-:Y:S01]  /*102e0*/  FFMA.FTZ R122, R122, R114.reuse, -R125.reuse ;  /* 0x000000727a7a7223 */ /* 0x180fe2000001087d */
[----:B------:R-:W3:Y:S01]  /*102f0*/  MUFU.EX2 R112, R112 ;  /* 0x0000007000707308 */ /* 0x000ee20000000800 */
[----:B------:R-:W-:-:S07]  /*10300*/  FFMA.FTZ R120, R120, R114, -R125 ;  /* 0x0000007278787223 */ /* 0x000fce000001087d */
[----:B------:R-:W-:Y:S08]  /*10310*/  MUFU.EX2 R111, R111 ;  /* 0x0000006f006f7308 */ /* 0x000ff00000000800 */
[----:B------:R-:W4:Y:S01]  /*10320*/  MUFU.EX2 R34, R34 ;  /* 0x0000002200227308 */ /* 0x000f220000000800 */
[----:B---3--:R-:W-:Y:S01]  /*10330*/  F2FP.BF16.F32.PACK_AB R64, R112, R115 ;  /* 0x000000737040723e */ /* 0x008fe200000010ff */
[----:B------:R-:W-:Y:S01]  /*10340*/  FADD.FTZ R112, R115, R112 ;  /* 0x0000007073707221 */ /* 0x000fe20000010000 */
[----:B-1----:R-:W-:-:S04]  /*10350*/  FMNMX.FTZ R2, R5, R2, !PT ;  /* 0x0000000205027209 */ /* 0x002fc80007810000 */
[----:B------:R-:W-:Y:S01]  /*10360*/  FSETP.NEU.FTZ.AND P0, PT, R2, -INF , PT ;  /* 0xff8000000200780b */ /* 0x000fe20003f1d000 */
[----:B------:R-:W-:Y:S01]  /*10370*/  FMUL.FTZ R123, R114, R2 ;  /* 0x00000002727b7220 */ /* 0x000fe20000410000 */
[----:B------:R-:W-:Y:S04]  /*10380*/  MUFU.EX2 R35, R35 ;  /* 0x0000002300237308 */ /* 0x000fe80000000800 */
[----:B------:R-:W-:Y:S02]  /*10390*/  FSEL R123, R123, RZ, P0 ;  /* 0x000000ff7b7b7208 */ /* 0x000fe40000000000 */
[----:B------:R-:W-:Y:S02]  /*103a0*/  ISETP.GT.AND P0, PT, R105, R148, PT ;  /* 0x000000946900720c */ /* 0x000fe40003f04270 */
[----:B----4-:R-:W-:Y:S01]  /*103b0*/  F2FP.BF16.F32.PACK_AB R66, R34, R111 ;  /* 0x0000006f2242723e */ /* 0x010fe200000010ff */
[-CC-:B------:R-:W-:Y:S01]  /*103c0*/  FFMA.FTZ R113, R7, R114.reuse, -R123.reuse ;  /* 0x0000007207717223 */ /* 0x180fe2000001087b */
[-CC-:B------:R-:W-:Y:S01]  /*103d0*/  FFMA.FTZ R110, R32, R114.reuse, -R123.reuse ;  /* 0x00000072206e7223 */ /* 0x180fe2000001087b */
[-CC-:B------:R-:W-:Y:S01]  /*103e0*/  FFMA.FTZ R109, R20, R114.reuse, -R123.reuse ;  /* 0x00000072146d7223 */ /* 0x180fe2000001087b */
[-CC-:B------:R-:W-:Y:S01]  /*103f0*/  FFMA.FTZ R108, R18, R114.reuse, -R123.reuse ;  /* 0x00000072126c7223 */ /* 0x180fe2000001087b */
[-CC-:B------:R-:W-:Y:S01]  /*10400*/  FFMA.FTZ R29, R10, R114.reuse, -R123.reuse ;  /* 0x000000720a1d7223 */ /* 0x180fe2000001087b */
[----:B------:R-:W1:Y:S01]  /*10410*/  LDSM.16.MT88.4 R16, [R143+0x8800] ;  /* 0x008800008f10783b */ /* 0x000e620000004200 */
[----:B------:R-:W-:Y:S01]  /*10420*/  MUFU.EX2 R113, R113 ;  /* 0x0000007100717308 */ /* 0x000fe20000000800 */
[-CC-:B------:R-:W-:Y:S01]  /*10430*/  FFMA.FTZ R0, R8, R114.reuse, -R123.reuse ;  /* 0x0000007208007223 */ /* 0x180fe2000001087b */
[-CC-:B------:R-:W-:Y:S01]  /*10440*/  FFMA.FTZ R32, R14, R114.reuse, -R123.reuse ;  /* 0x000000720e207223 */ /* 0x180fe2000001087b */
[----:B------:R-:W3:Y:S01]  /*10450*/  LDSM.16.MT88.4 R8, [R140+0x8800] ;  /* 0x008800008c08783b */ /* 0x000ee20000004200 */
[-CC-:B------:R-:W-:Y:S01]  /*10460*/  FFMA.FTZ R33, R12, R114.reuse, -R123.reuse ;  /* 0x000000720c217223 */ /* 0x180fe2000001087b */
[-CC-:B------:R-:W-:Y:S01]  /*10470*/  FFMA.FTZ R130, R130, R114.reuse, -R123.reuse ;  /* 0x0000007282827223 */ /* 0x180fe2000001087b */
[-CC-:B------:R-:W-:Y:S01]  /*10480*/  FFMA.FTZ R129, R170, R114.reuse, -R123.reuse ;  /* 0x00000072aa817223 */ /* 0x180fe2000001087b */
[----:B------:R-:W4:Y:S01]  /*10490*/  LDSM.16.MT88.4 R12, [R142+0x8800] ;  /* 0x008800008e0c783b */ /* 0x000f220000004200 */
[----:B------:R-:W5:Y:S01]  /*104a0*/  MUFU.EX2 R110, R110 ;  /* 0x0000006e006e7308 */ /* 0x000f620000000800 */
[-CC-:B------:R-:W-:Y:S01]  /*104b0*/  FFMA.FTZ R127, R168, R114.reuse, -R123.reuse ;  /* 0x00000072a87f7223 */ /* 0x180fe2000001087b */
[-CC-:B------:R-:W-:Y:S01]  /*104c0*/  FFMA.FTZ R126, R126, R114.reuse, -R123.reuse ;  /* 0x000000727e7e7223 */ /* 0x180fe2000001087b */
[----:B------:R-:W-:Y:S01]  /*104d0*/  LDSM.16.MT88.4 R20, [R140+0xa000] ;  /* 0x00a000008c14783b */ /* 0x000fe20000004200 */
[-CC-:B------:R-:W-:Y:S01]  /*104e0*/  FFMA.FTZ R171, R117, R114.reuse, -R123.reuse ;  /* 0x0000007275ab7223 */ /* 0x180fe2000001087b */
[----:B------:R-:W-:Y:S01]  /*104f0*/  FFMA.FTZ R121, R121, R114, -R123 ;  /* 0x0000007279797223 */ /* 0x000fe2000001087b */
[----:B------:R-:W-:-:S02]  /*10500*/  FADD.FTZ R111, R111, R112 ;  /* 0x000000706f6f7221 */ /* 0x000fc40000010000 */
[----:B------:R-:W-:Y:S02]  /*10510*/  MUFU.EX2 R109, R109 ;  /* 0x0000006d006d7308 */ /* 0x000fe40000000800 */
[----:B------:R-:W-:-:S06]  /*10520*/  FADD.FTZ R34, R34, R111 ;  /* 0x0000006f22227221 */ /* 0x000fcc0000010000 */
[----:B------:R-:W2:Y:S01]  /*10530*/  MUFU.EX2 R108, R108 ;  /* 0x0000006c006c7308 */ /* 0x000ea20000000800 */
[----:B-----5:R-:W-:Y:S01]  /*10540*/  F2FP.BF16.F32.PACK_AB R65, R110, R113 ;  /* 0x000000716e41723e */ /* 0x020fe200000010ff */
[----:B------:R-:W-:-:S06]  /*10550*/  FADD.FTZ R110, R113, R110 ;  /* 0x0000006e716e7221 */ /* 0x000fcc0000010000 */
[----:B------:R-:W5:Y:S08]  /*10560*/  MUFU.EX2 R30, R30 ;  /* 0x0000001e001e7308 */ /* 0x000f700000000800 */
[----:B------:R-:W-:Y:S01]  /*10570*/  MUFU.EX2 R31, R31 ;  /* 0x0000001f001f7308 */ /* 0x000fe20000000800 */
[----:B--2---:R-:W-:-:S07]  /*10580*/  F2FP.BF16.F32.PACK_AB R67, R108, R109 ;  /* 0x0000006d6c43723e */ /* 0x004fce00000010ff */
[----:B------:R-:W2:Y:S01]  /*10590*/  MUFU.EX2 R28, R28 ;  /* 0x0000001c001c7308 */ /* 0x000ea20000000800 */
[----:B------:R-:W-:Y:S03]  /*105a0*/  HMMA.16816.F32.BF16 R96, R64, R92, RZ ;  /* 0x0000005c4060723c */ /* 0x000fe600000418ff */
[----:B-----5:R-:W-:Y:S01]  /*105b0*/  F2FP.BF16.F32.PACK_AB R4, R30, R35 ;  /* 0x000000231e04723e */ /* 0x020fe200000010ff */
[----:B------:R-:W-:-:S04]  /*105c0*/  FADD.FTZ R35, R35, R34 ;  /* 0x0000002223237221 */ /* 0x000fc80000010000 */
[----:B------:R-:W-:Y:S01]  /*105d0*/  FADD.FTZ R30, R30, R35 ;  /* 0x000000231e1e7221 */ /* 0x000fe20000010000 */
[----:B------:R-:W-:Y:S01]  /*105e0*/  MUFU.EX2 R32, R32 ;  /* 0x0000002000207308 */ /* 0x000fe20000000800 */
[C---:B------:R-:W-:Y:S07]  /*105f0*/  HMMA.16816.F32.BF16 R92, R64.reuse, R94, RZ ;  /* 0x0000005e405c723c */ /* 0x040fee00000418ff */
[----:B------:R-:W5:Y:S01]  /*10600*/  MUFU.EX2 R33, R33 ;  /* 0x0000002100217308 */ /* 0x000f620000000800 */
[----:B------:R-:W-:Y:S01]  /*10610*/  HMMA.16816.F32.BF16 R72, R64, R68, RZ ;  /* 0x000000444048723c */ /* 0x000fe200000418ff */
[----:B--2---:R-:W-:Y:S01]  /*10620*/  F2FP.BF16.F32.PACK_AB R6, R28, R31 ;  /* 0x0000001f1c06723e */ /* 0x004fe200000010ff */
[----:B------:R-:W-:-:S04]  /*10630*/  FADD.FTZ R31, R31, R30 ;  /* 0x0000001e1f1f7221 */ /* 0x000fc80000010000 */
[----:B------:R-:W-:Y:S01]  /*10640*/  FADD.FTZ R31, R28, R31 ;  /* 0x0000001f1c1f7221 */ /* 0x000fe20000010000 */
[----:B------:R-:W-:Y:S01]  /*10650*/  MUFU.EX2 R29, R29 ;  /* 0x0000001d001d7308 */ /* 0x000fe20000000800 */
[C---:B------:R-:W-:Y:S07]  /*10660*/  HMMA.16816.F32.BF16 R68, R64.reuse, R70, RZ ;  /* 0x000000464044723c */ /* 0x040fee00000418ff */
[----:B------:R-:W2:Y:S01]  /*10670*/  MUFU.EX2 R0, R0 ;  /* 0x0000000000007308 */ /* 0x000ea20000000800 */
[----:B-----5:R-:W-:Y:S01]  /*10680*/  F2FP.BF16.F32.PACK_AB R5, R33, R32 ;  /* 0x000000202105723e */ /* 0x020fe200000010ff */
[C---:B------:R-:W-:Y:S06]  /*10690*/  HMMA.16816.F32.BF16 R88, R64.reuse, R84, RZ ;  /* 0x000000544058723c */ /* 0x040fec00000418ff */
[----:B------:R-:W-:Y:S02]  /*106a0*/  MUFU.EX2 R130, R130 ;  /* 0x0000008200827308 */ /* 0x000fe40000000800 */
[C---:B------:R-:W-:Y:S06]  /*106b0*/  HMMA.16816.F32.BF16 R84, R64.reuse, R86, RZ ;  /* 0x000000564054723c */ /* 0x040fec00000418ff */
[----:B------:R-:W-:Y:S01]  /*106c0*/  MUFU.EX2 R129, R129 ;  /* 0x0000008100817308 */ /* 0x000fe20000000800 */
[----:B--2---:R-:W-:Y:S01]  /*106d0*/  F2FP.BF16.F32.PACK_AB R7, R0, R29 ;  /* 0x0000001d0007723e */ /* 0x004fe200000010ff */
[----:B------:R-:W-:Y:S06]  /*106e0*/  HMMA.16816.F32.BF16 R36, R64, R40, RZ ;  /* 0x000000284024723c */ /* 0x000fec00000418ff */
        /* <DEDUP_REMOVED lines=8> */
[----:B------:R-:W-:Y:S01]  /*10770*/  HMMA.16816.F32.BF16 R68, R4, R10, R68 ;  /* 0x0000000a0444723c */ /* 0x000fe20000041844 */
[----:B------:R-:W2:Y:S05]  /*10780*/  LDSM.16.MT88.4 R8, [R141+0xa800] ;  /* 0x00a800008d08783b */ /* 0x000eaa0000004200 */
[----:B------:R-:W-:Y:S02]  /*10790*/  MUFU.EX2 R120, R120 ;  /* 0x0000007800787308 */ /* 0x000fe40000000800 */
[C---:B------:R-:W-:Y:S06]  /*107a0*/  HMMA.16816.F32.BF16 R40, R64.reuse, R42, RZ ;  /* 0x0000002a4028723c */ /* 0x040fec00000418ff */
[----:B------:R-:W-:Y:S02]  /*107b0*/  MUFU.EX2 R171, R171 ;  /* 0x000000ab00ab7308 */ /* 0x000fe40000000800 */
[C---:B------:R-:W-:Y:S08]  /*107c0*/  HMMA.16816.F32.BF16 R52, R64.reuse, R56, RZ ;  /* 0x000000384034723c */ /* 0x040ff000000418ff */
[----:B------:R-:W-:Y:S08]  /*107d0*/  HMMA.16816.F32.BF16 R56, R64, R58, RZ ;  /* 0x0000003a4038723c */ /* 0x000ff000000418ff */
[C---:B----4-:R-:W-:Y:S08]  /*107e0*/  HMMA.16816.F32.BF16 R88, R4.reuse, R12, R88 ;  /* 0x0000000c0458723c */ /* 0x050ff00000041858 */
[----:B------:R-:W-:Y:S01]  /*107f0*/  HMMA.16816.F32.BF16 R84, R4, R14, R84 ;  /* 0x0000000e0454723c */ /* 0x000fe20000041854 */
[----:B------:R-:W3:Y:S07]  /*10800*/  LDSM.16.MT88.4 R12, [R142+0xa800] ;  /* 0x00a800008e0c783b */ /* 0x000eee0000004200 */
        /* <DEDUP_REMOVED lines=9> */
[----:B------:R-:W-:Y:S08]  /*108a0*/  HMMA.16816.F32.BF16 R48, R64, R50, RZ ;  /* 0x000000324030723c */ /* 0x000ff000000418ff */
[----:B------:R-:W-:Y:S05]  /*108b0*/  HMMA.16816.F32.BF16 R80, R4, R24, R80 ;  /* 0x000000180450723c */ /* 0x000fea0000041850 */
[-CC-:B------:R-:W-:Y:S01]  /*108c0*/  FFMA.FTZ R25, R176, R114.reuse, -R125.reuse ;  /* 0x00000072b0197223 */ /* 0x180fe2000001087d */
[----:B------:R-:W-:-:S05]  /*108d0*/  FFMA.FTZ R24, R174, R114, -R125 ;  /* 0x00000072ae187223 */ /* 0x000fca000001087d */
[----:B------:R-:W-:Y:S01]  /*108e0*/  MUFU.EX2 R25, R25 ;  /* 0x0000001900197308 */ /* 0x000fe20000000800 */
[----:B------:R-:W-:Y:S03]  /*108f0*/  HMMA.16816.F32.BF16 R76, R4, R26, R76 ;  /* 0x0000001a044c723c */ /* 0x000fe6000004184c */
[-CC-:B------:R-:W-:Y:S01]  /*10900*/  FFMA.FTZ R26, R178, R114.reuse, -R125.reuse ;  /* 0x00000072b21a7223 */ /* 0x180fe2000001087d */
[-CC-:B------:R-:W-:Y:S01]  /*10910*/  FFMA.FTZ R27, R172, R114.reuse, -R125.reuse ;  /* 0x00000072ac1b7223 */ /* 0x180fe2000001087d */
[----:B------:R-:W-:-:S04]  /*10920*/  FFMA.FTZ R125, R118, R114, -R125 ;  /* 0x00000072767d7223 */ /* 0x000fc8000001087d */
[----:B------:R-:W4:Y:S01]  /*10930*/  MUFU.EX2 R26, R26 ;  /* 0x0000001a001a7308 */ /* 0x000f220000000800 */
[----:B------:R-:W-:Y:S03]  /*10940*/  HMMA.16816.F32.BF16 R60, R64, R20, RZ ;  /* 0x00000014403c723c */ /* 0x000fe600000418ff */
[-CC-:B------:R-:W-:Y:S01]  /*10950*/  FFMA.FTZ R20, R116, R114.reuse, -R123.reuse ;  /* 0x0000007274147223 */ /* 0x180fe2000001087b */
[----:B------:R-:W-:-:S03]  /*10960*/  FFMA.FTZ R116, R119, R114, -R123 ;  /* 0x0000007277747223 */ /* 0x000fc6000001087b */
[----:B------:R-:W-:Y:S01]  /*10970*/  MUFU.EX2 R24, R24 ;  /* 0x0000001800187308 */ /* 0x000fe20000000800 */
[----:B------:R-:W-:Y:S07]  /*10980*/  HMMA.16816.F32.BF16 R64, R64, R22, RZ ;  /* 0x000000164040723c */ /* 0x000fee00000418ff */
[----:B------:R-:W5:Y:S01]  /*10990*/  MUFU.EX2 R27, R27 ;  /* 0x0000001b001b7308 */ /* 0x000f620000000800 */
[C---:B---3--:R-:W-:Y:S07]  /*109a0*/  HMMA.16816.F32.BF16 R44, R4.reuse, R12, R44 ;  /* 0x0000000c042c723c */ /* 0x048fee000004182c */
[----:B------:R-:W3:Y:S01]  /*109b0*/  MUFU.EX2 R125, R125 ;  /* 0x0000007d007d7308 */ /* 0x000ee20000000800 */
[C---:B------:R-:W-:Y:S01]  /*109c0*/  HMMA.16816.F32.BF16 R48, R4.reuse, R14, R48 ;  /* 0x0000000e0430723c */ /* 0x040fe20000041830 */
[----:B------:R-:W3:Y:S06]  /*109d0*/  LDSM.16.MT88.4 R12, [R143+0x9000] ;  /* 0x009000008f0c783b */ /* 0x000eec0000004200 */
[----:B------:R-:W-:Y:S01]  /*109e0*/  MUFU.EX2 R114, R121 ;  /* 0x0000007900727308 */ /* 0x000fe20000000800 */
[C---:B-1----:R-:W-:Y:S07]  /*109f0*/  HMMA.16816.F32.BF16 R60, R4.reuse, R16, R60 ;  /* 0x00000010043c723c */ /* 0x042fee000004183c */
[----:B------:R1:W3:Y:S01]  /*10a00*/  MUFU.EX2 R117, R20 ;  /* 0x0000001400757308 */ /* 0x0002e20000000800 */
[----:B------:R-:W-:Y:S03]  /*10a10*/  HMMA.16816.F32.BF16 R64, R4, R18, R64 ;  /* 0x000000120440723c */ /* 0x000fe60000041840 */
[----:B----4-:R-:W-:Y:S01]  /*10a20*/  F2FP.BF16.F32.PACK_AB R4, R25, R26 ;  /* 0x0000001a1904723e */ /* 0x010fe200000010ff */
[----:B------:R-:W4:Y:S01]  /*10a30*/  LDSM.16.MT88.4 R16, [R141+0x9000] ;  /* 0x009000008d10783b */ /* 0x000f220000004200 */
[----:B-----5:R-:W-:Y:S01]  /*10a40*/  F2FP.BF16.F32.PACK_AB R6, R27, R24 ;  /* 0x000000181b06723e */ /* 0x020fe200000010ff */
[----:B------:R-:W-:Y:S01]  /*10a50*/  FADD.FTZ R26, R26, R31 ;  /* 0x0000001f1a1a7221 */ /* 0x000fe20000010000 */
[----:B------:R-:W-:-:S02]  /*10a60*/  F2FP.BF16.F32.PACK_AB R5, R129, R130 ;  /* 0x000000828105723e */ /* 0x000fc400000010ff */
[----:B------:R-:W-:Y:S01]  /*10a70*/  F2FP.BF16.F32.PACK_AB R7, R126, R127 ;  /* 0x0000007f7e07723e */ /* 0x000fe200000010ff */
[----:B------:R-:W5:Y:S01]  /*10a80*/  MUFU.EX2 R116, R116 ;  /* 0x0000007400747308 */ /* 0x000f620000000800 */
[----:B------:R-:W-:-:S04]  /*10a90*/  FADD.FTZ R25, R25, R26 ;  /* 0x0000001a19197221 */ /* 0x000fc80000010000 */
[----:B------:R-:W-:Y:S01]  /*10aa0*/  FADD.FTZ R24, R24, R25 ;  /* 0x0000001918187221 */ /* 0x000fe20000010000 */
[----:B--2---:R-:W-:Y:S01]  /*10ab0*/  HMMA.16816.F32.BF16 R88, R4, R8, R88 ;  /* 0x000000080458723c */ /* 0x004fe20000041858 */
[----:B-1----:R-:W-:Y:S02]  /*10ac0*/  LDSM.16.MT88.4 R20, [R142+0x9800] ;  /* 0x009800008e14783b */ /* 0x002fe40000004200 */
[----:B------:R-:W-:-:S05]  /*10ad0*/  FADD.FTZ R24, R27, R24 ;  /* 0x000000181b187221 */ /* 0x000fca0000010000 */
        /* <DEDUP_REMOVED lines=28> */
[----:B-----5:R-:W-:-:S03]  /*10ca0*/  F2FP.BF16.F32.PACK_AB R7, R171, R116 ;  /* 0x00000074ab07723e */ /* 0x020fc600000010ff */
[----:B------:R-:W-:-:S04]  /*10cb0*/  FADD.FTZ R120, R120, R131 ;  /* 0x0000008378787221 */ /* 0x000fc80000010000 */
[----:B---3--:R-:W-:Y:S03]  /*10cc0*/  HMMA.16816.F32.BF16 R80, R4, R16, R80 ;  /* 0x000000100450723c */ /* 0x008fe60000041850 */
        /* <DEDUP_REMOVED lines=19> */
[----:B--2---:R-:W-:Y:S03]  /*10e00*/  HMMA.16816.F32.BF16 R52, R4, R12, R52 ;  /* 0x0000000c0434723c */ /* 0x004fe60000041834 */
[----:B------:R-:W-:-:S04]  /*10e10*/  FADD.FTZ R13, R29, R16 ;  /* 0x000000101d0d7221 */ /* 0x000fc80000010000 */
[----:B------:R-:W-:Y:S01]  /*10e20*/  FADD.FTZ R13, R0, R13 ;  /* 0x0000000d000d7221 */ /* 0x000fe20000010000 */
[----:B------:R-:W-:Y:S03]  /*10e30*/  HMMA.16816.F32.BF16 R48, R4, R18, R48 ;  /* 0x000000120430723c */ /* 0x000fe60000041830 */
[----:B------:R-:W-:-:S04]  /*10e40*/  FADD.FTZ R0, R130, R13 ;  /* 0x0000000d82007221 */ /* 0x000fc80000010000 */
[----:B------:R-:W-:Y:S01]  /*10e50*/  FADD.FTZ R0, R129, R0 ;  /* 0x0000000081007221 */ /* 0x000fe20000010000 */
        /* <DEDUP_REMOVED lines=82> */
.L_x_11131:
        /* <DEDUP_REMOVED lines=8> */
.L_x_11132:
[----:B------:R-:W-:Y:S05]  /*11400*/  BSYNC.RECONVERGENT B0 ;  /* 0x0000000000007941 */ /* 0x000fea0003800200 */
.L_x_11130:
        /* <DEDUP_REMOVED lines=149> */
[----:B------:R-:W2:Y:S02]  /*11d60*/  LDSM.16.M88.4 R108, [R132+0x7800] ;  /* 0x00780000846c783b */ /* 0x000ea40000000200 */
[----:B------:R-:W-:Y:S01]  /*11d70*/  ISETP.GT.AND P3, PT, R105, R148, PT ;  /* 0x000000946900720c */ /* 0x000fe20003f64270 */
[----:B------:R-:W-:-:S04]  /*11d80*/  DEPBAR.LE SB0, 0x0 ;  /* 0x000080000000791a */ /* 0x000fc80000000000 */
[C---:B-1----:R-:W-:Y:S08]  /*11d90*/  HMMA.16816.F32.BF16 R32, R120.reuse, R116, R32 ;  /* 0x000000747820723c */ /* 0x042ff00000041820 */
[C---:B------:R-:W-:Y:S08]  /*11da0*/  HMMA.16816.F32.BF16 R28, R120.reuse, R118, R28 ;  /* 0x00000076781c723c */ /* 0x040ff0000004181c */
[C---:B---3--:R-:W-:Y:S08]  /*11db0*/  HMMA.16816.F32.BF16 R20, R120.reuse, R114, R20 ;  /* 0x000000727814723c */ /* 0x048ff00000041814 */
[C---:B------:R-:W-:Y:S08]  /*11dc0*/  HMMA.16816.F32.BF16 R24, R120.reuse, R112, R24 ;  /* 0x000000707818723c */ /* 0x040ff00000041818 */
[C---:B--2---:R-:W-:Y:S08]  /*11dd0*/  HMMA.16816.F32.BF16 R16, R120.reuse, R108, R16 ;  /* 0x0000006c7810723c */ /* 0x044ff00000041810 */
[----:B------:R-:W-:Y:S03]  /*11de0*/  HMMA.16816.F32.BF16 R12, R120, R110, R12 ;  /* 0x0000006e780c723c */ /* 0x000fe6000004180c */
[-C--:B------:R-:W-:Y:S01]  /*11df0*/  FMUL.FTZ R4, R4, R0.reuse ;  /* 0x0000000004047220 */ /* 0x080fe20000410000 */
[-C--:B------:R-:W-:Y:S01]  /*11e00*/  FMUL.FTZ R109, R32, R0.reuse ;  /* 0x00000000206d7220 */ /* 0x080fe20000410000 */
[----:B------:R-:W-:-:S02]  /*11e10*/  FMUL.FTZ R32, R28, R0 ;  /* 0x000000001c207220 */ /* 0x000fc40000410000 */
        /* <DEDUP_REMOVED lines=67> */
[----:B------:R-:W-:Y:S01]  /*12250*/  IADD3 R111, PT, PT, R101, -0x1, RZ ;  /* 0xffffffff656f7810 */ /* 0x000fe20007ffe0ff */
[----:B------:R-:W-:Y:S02]  /*12260*/  IMAD.SHL.U32 R114, R105, 0x40, RZ ;  /* 0x0000004069727824 */ /* 0x000fe400078e00ff */
[----:B------:R-:W3:Y:S02]  /*12270*/  LD.E.64 R118, desc[UR4][R102.64+0x20] ;  /* 0x0000200466767980 */ /* 0x000ee4000c101b00 */
[----:B------:R-:W-:Y:S01]  /*12280*/  IMAD.SHL.U32 R111, R111, 0x40, RZ ;  /* 0x000000406f6f7824 */ /* 0x000fe200078e00ff */
[----:B------:R-:W-:-:S03]  /*12290*/  IABS R110, R114 ;  /* 0x00000072006e7213 */ /* 0x000fc60000000000 */
[----:B------:R-:W-:Y:S01]  /*122a0*/  VIADD R111, R111, 0xffffff80 ;  /* 0xffffff806f6f7836 */ /* 0x000fe20000000000 */
[-C--:B--2---:R-:W-:Y:S02]  /*122b0*/  IABS R15, R115.reuse ;  /* 0x00000073000f7213 */ /* 0x084fe40000000000 */
[-C--:B------:R-:W-:Y:S02]  /*122c0*/  LOP3.LUT R114, R114, R115.reuse, RZ, 0x3c, !PT ;  /* 0x0000007372727212 */ /* 0x080fe400078e3cff */
[----:B-1----:R-:W1:Y:S08]  /*122d0*/  I2F.RP R13, R15 ;  /* 0x0000000f000d7306 */ /* 0x002e700000209400 */
[----:B-1----:R-:W1:Y:S02]  /*122e0*/  MUFU.RCP R116, R13 ;  /* 0x0000000d00747308 */ /* 0x002e640000001000 */
[----:B-1----:R-:W-:Y:S01]  /*122f0*/  VIADD R116, R116, 0xffffffe ;  /* 0x0ffffffe74747836 */ /* 0x002fe20000000000 */
[----:B------:R-:W-:-:S05]  /*12300*/  IABS R13, R115 ;  /* 0x00000073000d7213 */ /* 0x000fca0000000000 */
[----:B------:R-:W1:Y:S01]  /*12310*/  F2I.FTZ.U32.TRUNC.NTZ R117, R116 ;  /* 0x0000007400757305 */ /* 0x000e62000021f000 */
[----:B------:R-:W-:Y:S01]  /*12320*/  IADD3 R13, PT, PT, RZ, -R13, RZ ;  /* 0x8000000dff0d7210 */ /* 0x000fe20007ffe0ff */
        /* <DEDUP_REMOVED lines=19> */
[----:B------:R-:W-:Y:S02]  /*12460*/  ISETP.GE.U32.AND P6, PT, R110, R15, PT ;  /* 0x0000000f6e00720c */ /* 0x000fe40003fc6070 */
[----:B------:R-:W-:-:S02]  /*12470*/  @!P4 IADD3 R113, PT, PT, R113, 0x1, RZ ;  /* 0x000000017171c810 */ /* 0x000fc40007ffe0ff */
[----:B------:R-:W-:Y:S02]  /*12480*/  ISETP.NE.AND P4, PT, R115, RZ, PT ;  /* 0x000000ff7300720c */ /* 0x000fe40003f85270 */
        /* <DEDUP_REMOVED lines=16> */
[----:B------:R-:W-:-:S05]  /*12590*/  IMAD.WIDE.U32 R110, R116, R115, RZ ;  /* 0x00000073746e7225 */ /* 0x000fca00078e00ff */
[----:B------:R-:W-:Y:S01]  /*125a0*/  IADD3 R111, PT, PT, R111, R15, RZ ;  /* 0x0000000f6f6f7210 */ /* 0x000fe20007ffe0ff */
[----:B----4-:R-:W-:-:S04]  /*125b0*/  IMAD.IADD R15, R13, 0x1, -R0 ;  /* 0x000000010d0f7824 */ /* 0x010fc800078e0a00 */
[----:B---3--:R-:W-:Y:S01]  /*125c0*/  IMAD R13, R119, R15, RZ ;  /* 0x0000000f770d7224 */ /* 0x008fe200078e02ff */
[----:B------:R-:W-:Y:S01]  /*125d0*/  SHF.R.S32.HI R0, RZ, 0x1f, R15 ;  /* 0x0000001fff007819 */ /* 0x000fe2000001140f */
[----:B------:R-:W-:-:S04]  /*125e0*/  IMAD.WIDE.U32 R110, R15, R118, R110 ;  /* 0x000000760f6e7225 */ /* 0x000fc800078e006e */
[----:B------:R-:W-:Y:S01]  /*125f0*/  IMAD R0, R118, R0, R13 ;  /* 0x0000000076007224 */ /* 0x000fe200078e020d */
[----:B------:R-:W-:-:S04]  /*12600*/  LEA R150, P2, R110, R150, 0x1 ;  /* 0x000000966e967211 */ /* 0x000fc800078408ff */
[----:B------:R-:W-:-:S04]  /*12610*/  IADD3 R0, PT, PT, R111, R0, RZ ;  /* 0x000000006f007210 */ /* 0x000fc80007ffe0ff */
[----:B------:R-:W-:Y:S01]  /*12620*/  LEA.HI.X R149, R110, R149, R0, 0x1, P2 ;  /* 0x000000956e957211 */ /* 0x000fe200010f0c00 */
[----:B------:R-:W-:Y:S05]  /*12630*/  BRA `(.L_x_11137) ;  /* 0x0000000000207947 */ /* 0x000fea0003800000 */
.L_x_11136:
        /* <DEDUP_REMOVED lines=8> */
.L_x_11137:
[----:B------:R-:W-:Y:S05]  /*126c0*/  BSYNC.RECONVERGENT B0 ;  /* 0x0000000000007941 */ /* 0x000fea0003800200 */
.L_x_11135:
[----:B------:R-:W-:Y:S01]  /*126d0*/  @!P1 IMAD.MOV.U32 R151, RZ, RZ, R149 ;  /* 0x000000ffff979224 */ /* 0x000fe200078e0095 */
[C---:B------:R-:W-:Y:S01]  /*126e0*/  LEA R114, P2, R144.reuse, R150, 0x5 ;  /* 0x0000009690727211 */ /* 0x040fe200078428ff */
[C---:B------:R-:W-:Y:S01]  /*126f0*/  IMAD.SHL.U32 R0, R144.reuse, 0x20, RZ ;  /* 0x0000002090007824 */ /* 0x040fe200078e00ff */
        /* <DEDUP_REMOVED lines=9> */
[----:B------:R-:W-:-:S04]  /*12790*/  IMAD.X R111, R13, 0x1, R115, P3 ;  /* 0x000000010d6f7824 */ /* 0x000fc800018e0673 */
        /* <DEDUP_REMOVED lines=38> */
.L_x_11134:
[----:B------:R-:W-:Y:S05]  /*12a00*/  BSYNC.RECONVERGENT B1 ;  /* 0x0000000000017941 */ /* 0x000fea0003800200 */
.L_x_11133:
[----:B--2---:R-:W2:Y:S01]  /*12a10*/  LD.E R117, desc[UR4][R102.64+0xdc] ;  /* 0x0000dc0466757980 */ /* 0x004ea2000c101900 */
[----:B------:R-:W-:-:S04]  /*12a20*/  IMAD R104, R101, 0x40, R124 ;  /* 0x0000004065687824 */ /* 0x000fc800078e027c */
[C---:B-1----:R-:W-:Y:S02]  /*12a30*/  VIADD R13, R104.reuse, 0xffffff80 ;  /* 0xffffff80680d7836 */ /* 0x042fe40000000000 */
        /* <DEDUP_REMOVED lines=17> */
[----:B------:R-:W-:Y:S01]  /*12b50*/  FSEL R15, R10, -INF , !P5 ;  /* 0xff8000000a0f7808 */ /* 0x000fe20006800000 */
[----:B------:R-:W-:Y:S01]  /*12b60*/  VIADD R10, R104, 0xffffff90 ;  /* 0xffffff90680a7836 */ /* 0x000fe20000000000 */
[C---:B------:R-:W-:Y:S02]  /*12b70*/  ISETP.GE.AND P2, PT, R0.reuse, R165, PT ;  /* 0x000000a50000720c */ /* 0x040fe40003f46270 */
[C---:B------:R-:W-:Y:S02]  /*12b80*/  ISETP.GE.AND P6, PT, R0.reuse, R164, PT ;  /* 0x000000a40000720c */ /* 0x040fe40003fc6270 */
[----:B------:R-:W-:-:S02]  /*12b90*/  ISETP.GE.AND P5, PT, R0, R162, PT ;  /* 0x000000a20000720c */ /* 0x000fc40003fa6270 */
[----:B------:R-:W-:Y:S02]  /*12ba0*/  FSEL R0, R9, -INF , !P4 ;  /* 0xff80000009007808 */ /* 0x000fe40006000000 */
[----:B------:R-:W-:Y:S02]  /*12bb0*/  ISETP.GE.AND P0, PT, R8, R165, PT ;  /* 0x000000a50800720c */ /* 0x000fe40003f06270 */
[----:B------:R-:W-:Y:S02]  /*12bc0*/  FSEL R9, R11, -INF , !P3 ;  /* 0xff8000000b097808 */ /* 0x000fe40005800000 */
[----:B------:R-:W-:Y:S02]  /*12bd0*/  FSEL R6, R6, -INF , P1 ;  /* 0xff80000006067808 */ /* 0x000fe40000800000 */
[----:B------:R-:W-:Y:S02]  /*12be0*/  ISETP.GE.AND P3, PT, R8, R163, PT ;  /* 0x000000a30800720c */ /* 0x000fe40003f66270 */
[----:B------:R-:W-:-:S02]  /*12bf0*/  FSEL R11, R108, -INF , P2 ;  /* 0xff8000006c0b7808 */ /* 0x000fc40001000000 */
[C---:B------:R-:W-:Y:S02]  /*12c00*/  ISETP.GE.AND P4, PT, R8.reuse, R164, PT ;  /* 0x000000a40800720c */ /* 0x040fe40003f86270 */
[----:B------:R-:W-:Y:S01]  /*12c10*/  ISETP.GE.AND P2, PT, R8, R162, PT ;  /* 0x000000a20800720c */ /* 0x000fe20003f46270 */
[----:B------:R-:W-:Y:S01]  /*12c20*/  VIADD R8, R104, 0xffffff91 ;  /* 0xffffff9168087836 */ /* 0x000fe20000000000 */
[----:B------:R-:W-:Y:S02]  /*12c30*/  FSEL R5, R5, -INF , P0 ;  /* 0xff80000005057808 */ /* 0x000fe40000000000 */
[----:B------:R-:W-:Y:S02]  /*12c40*/  FSEL R13, R6, -INF , !P5 ;  /* 0xff800000060d7808 */ /* 0x000fe40006800000 */
[----:B------:R-:W-:Y:S02]  /*12c50*/  FSEL R6, R7, -INF , P3 ;  /* 0xff80000007067808 */ /* 0x000fe40001800000 */
[----:B------:R-:W-:-:S02]  /*12c60*/  ISETP.GE.AND P1, PT, R10, R165, PT ;  /* 0x000000a50a00720c */ /* 0x000fc40003f26270 */
[-C--:B------:R-:W-:Y:S02]  /*12c70*/  ISETP.GE.AND P0, PT, R10, R163.reuse, PT ;  /* 0x000000a30a00720c */ /* 0x080fe40003f06270 */
[----:B------:R-:W-:Y:S02]  /*12c80*/  FSEL R7, R5, -INF , !P4 ;  /* 0xff80000005077808 */ /* 0x000fe40006000000 */
[----:B------:R-:W-:Y:S01]  /*12c90*/  FSEL R5, R6, -INF , !P2 ;  /* 0xff80000006057808 */ /* 0x000fe20005000000 */
[----:B------:R-:W-:Y:S01]  /*12ca0*/  VIADD R6, R104, 0xffffff99 ;  /* 0xffffff9968067836 */ /* 0x000fe20000000000 */
[----:B------:R-:W-:Y:S02]  /*12cb0*/  ISETP.GE.AND P2, PT, R8, R163, PT ;  /* 0x000000a30800720c */ /* 0x000fe40003f46270 */
[----:B------:R-:W-:Y:S02]  /*12cc0*/  FSEL R109, R109, -INF , P1 ;  /* 0xff8000006d6d7808 */ /* 0x000fe40000800000 */
[----:B------:R-:W-:-:S02]  /*12cd0*/  FSEL R11, R11, -INF , !P6 ;  /* 0xff8000000b0b7808 */ /* 0x000fc40007000000 */
[C---:B------:R-:W-:Y:S02]  /*12ce0*/  ISETP.GE.AND P3, PT, R8.reuse, R165, PT ;  /* 0x000000a50800720c */ /* 0x040fe40003f66270 */
[C---:B------:R-:W-:Y:S02]  /*12cf0*/  ISETP.GE.AND P4, PT, R8.reuse, R164, PT ;  /* 0x000000a40800720c */ /* 0x040fe40003f86270 */
[----:B------:R-:W-:Y:S01]  /*12d00*/  ISETP.GE.AND P1, PT, R8, R162, PT ;  /* 0x000000a20800720c */ /* 0x000fe20003f26270 */
[----:B------:R-:W-:Y:S01]  /*12d10*/  VIADD R8, R104, 0xffffff98 ;  /* 0xffffff9868087836 */ /* 0x000fe20000000000 */
[C---:B------:R-:W-:Y:S02]  /*12d20*/  ISETP.GE.AND P6, PT, R10.reuse, R164, PT ;  /* 0x000000a40a00720c */ /* 0x040fe40003fc6270 */
[----:B------:R-:W-:Y:S01]  /*12d30*/  ISETP.GE.AND P5, PT, R10, R162, PT ;  /* 0x000000a20a00720c */ /* 0x000fe20003fa6270 */
[----:B------:R-:W-:Y:S01]  /*12d40*/  VIADD R10, R104, 0xffffffb0 ;  /* 0xffffffb0680a7836 */ /* 0x000fe20000000000 */
[----:B------:R-:W-:-:S02]  /*12d50*/  FSEL R112, R112, -INF , P0 ;  /* 0xff80000070707808 */ /* 0x000fc40000000000 */
[----:B------:R-:W-:Y:S02]  /*12d60*/  FSEL R34, R34, -INF , P2 ;  /* 0xff80000022227808 */ /* 0x000fe40001000000 */
[----:B------:R-:W-:Y:S02]  /*12d70*/  FSEL R177, R109, -INF , !P6 ;  /* 0xff8000006db17808 */ /* 0x000fe40007000000 */
[----:B------:R-:W-:Y:S02]  /*12d80*/  FSEL R33, R33, -INF , P3 ;  /* 0xff80000021217808 */ /* 0x000fe40001800000 */
[----:B------:R-:W-:Y:S02]  /*12d90*/  FSEL R175, R112, -INF , !P5 ;  /* 0xff80000070af7808 */ /* 0x000fe40006800000 */
[C---:B------:R-:W-:Y:S02]  /*12da0*/  ISETP.GE.AND P0, PT, R8.reuse, R165, PT ;  /* 0x000000a50800720c */ /* 0x040fe40003f06270 */
[----:B------:R-:W-:-:S02]  /*12db0*/  ISETP.GE.AND P6, PT, R8, R164, PT ;  /* 0x000000a40800720c */ /* 0x000fc40003fc6270 */
[C---:B------:R-:W-:Y:S02]  /*12dc0*/  ISETP.GE.AND P3, PT, R8.reuse, R163, PT ;  /* 0x000000a30800720c */ /* 0x040fe40003f66270 */
[----:B------:R-:W-:Y:S01]  /*12dd0*/  ISETP.GE.AND P5, PT, R8, R162, PT ;  /* 0x000000a20800720c */ /* 0x000fe20003fa6270 */
[----:B------:R-:W-:Y:S01]  /*12de0*/  VIADD R8, R104, 0xffffffa0 ;  /* 0xffffffa068087836 */ /* 0x000fe20000000000 */
[----:B------:R-:W-:Y:S02]  /*12df0*/  FSEL R197, R34, -INF , !P1 ;  /* 0xff80000022c57808 */ /* 0x000fe40004800000 */
[C---:B------:R-:W-:Y:S02]  /*12e00*/  ISETP.GE.AND P2, PT, R6.reuse, R165, PT ;  /* 0x000000a50600720c */ /* 0x040fe40003f46270 */
[----:B------:R-:W-:Y:S02]  /*12e10*/  ISETP.GE.AND P1, PT, R6, R163, PT ;  /* 0x000000a30600720c */ /* 0x000fe40003f26270 */
[----:B------:R-:W-:-:S02]  /*12e20*/  FSEL R201, R33, -INF , !P4 ;  /* 0xff80000021c97808 */ /* 0x000fc40006000000 */
[----:B------:R-:W-:Y:S02]  /*12e30*/  FSEL R32, R32, -INF , P0 ;  /* 0xff80000020207808 */ /* 0x000fe40000000000 */
[C---:B------:R-:W-:Y:S02]  /*12e40*/  ISETP.GE.AND P4, PT, R6.reuse, R164, PT ;  /* 0x000000a40600720c */ /* 0x040fe40003f86270 */
[----:B------:R-:W-:Y:S01]  /*12e50*/  ISETP.GE.AND P0, PT, R6, R162, PT ;  /* 0x000000a20600720c */ /* 0x000fe20003f06270 */
[----:B------:R-:W-:Y:S01]  /*12e60*/  VIADD R6, R104, 0xffffffa1 ;  /* 0xffffffa168067836 */ /* 0x000fe20000000000 */
[----:B------:R-:W-:Y:S02]  /*12e70*/  FSEL R35, R35, -INF , P3 ;  /* 0xff80000023237808 */ /* 0x000fe40001800000 */
[----:B------:R-:W-:Y:S02]  /*12e80*/  ISETP.GE.AND P3, PT, R8, R165, PT ;  /* 0x000000a50800720c */ /* 0x000fe40003f66270 */
[----:B------:R-:W-:-:S02]  /*12e90*/  FSEL R29, R29, -INF , P2 ;  /* 0xff8000001d1d7808 */ /* 0x000fc40001000000 */
[----:B------:R-:W-:Y:S02]  /*12ea0*/  FSEL R30, R30, -INF , P1 ;  /* 0xff8000001e1e7808 */ /* 0x000fe40000800000 */
[----:B------:R-:W-:Y:S02]  /*12eb0*/  FSEL R173, R32, -INF , !P6 ;  /* 0xff80000020ad7808 */ /* 0x000fe40007000000 */
[----:B------:R-:W-:Y:S02]  /*12ec0*/  FSEL R169, R35, -INF , !P5 ;  /* 0xff80000023a97808 */ /* 0x000fe40006800000 */
[C---:B------:R-:W-:Y:S01]  /*12ed0*/  ISETP.GE.AND P6, PT, R8.reuse, R164, PT ;  /* 0x000000a40800720c */ /* 0x040fe20003fc6270 */
[----:B------:R-:W-:Y:S01]  /*12ee0*/  LDSM.16.MT88.4 R32, [R140+0x8000] ;  /* 0x008000008c20783b */ /* 0x000fe20000004200 */
[C---:B------:R-:W-:Y:S02]  /*12ef0*/  ISETP.GE.AND P5, PT, R8.reuse, R163, PT ;  /* 0x000000a30800720c */ /* 0x040fe40003fa6270 */
[----:B------:R-:W-:Y:S01]  /*12f00*/  ISETP.GE.AND P2, PT, R8, R162, PT ;  /* 0x000000a20800720c */ /* 0x000fe20003f46270 */
[----:B------:R-:W-:Y:S01]  /*12f10*/  VIADD R8, R104, 0xffffffa8 ;  /* 0xffffffa868087836 */ /* 0x000fe20000000000 */
        /* <DEDUP_REMOVED lines=10> */
[-C--:B------:R-:W-:Y:S02]  /*12fc0*/  ISETP.GE.AND P6, PT, R8, R165.reuse, PT ;  /* 0x000000a50800720c */ /* 0x080fe40003fc6270 */
[----:B------:R-:W-:Y:S02]  /*12fd0*/  FSEL R24, R24, -INF , P1 ;  /* 0xff80000018187808 */ /* 0x000fe40000800000 */
[----:B------:R-:W-:Y:S02]  /*12fe0*/  FSEL R25, R25, -INF , P0 ;  /* 0xff80000019197808 */ /* 0x000fe40000000000 */
[----:B------:R-:W-:Y:S02]  /*12ff0*/  ISETP.GE.AND P0, PT, R6, R165, PT ;  /* 0x000000a50600720c */ /* 0x000fe40003f06270 */
[----:B------:R-:W-:-:S02]  /*13000*/  FSEL R185, R26, -INF , !P2 ;  /* 0xff8000001ab97808 */ /* 0x000fc40005000000 */
[C---:B------:R-:W-:Y:S02]  /*13010*/  ISETP.GE.AND P5, PT, R8.reuse, R164, PT ;  /* 0x000000a40800720c */ /* 0x040fe40003fa6270 */
[C---:B------:R-:W-:Y:S02]  /*13020*/  ISETP.GE.AND P2, PT, R8.reuse, R163, PT ;  /* 0x000000a30800720c */ /* 0x040fe40003f46270 */
[----:B------:R-:W-:Y:S01]  /*13030*/  ISETP.GE.AND P1, PT, R8, R162, PT ;  /* 0x000000a20800720c */ /* 0x000fe20003f26270 */
[----:B------:R-:W-:Y:S01]  /*13040*/  VIADD R8, R104, 0xffffffb1 ;  /* 0xffffffb168087836 */ /* 0x000fe20000000000 */
[----:B------:R-:W-:Y:S02]  /*13050*/  FSEL R191, R24, -INF , !P4 ;  /* 0xff80000018bf7808 */ /* 0x000fe40006000000 */
[----:B------:R-:W-:Y:S02]  /*13060*/  FSEL R20, R20, -INF , P6 ;  /* 0xff80000014147808 */ /* 0x000fe40003000000 */
[----:B------:R-:W-:-:S02]  /*13070*/  ISETP.GE.AND P4, PT, R6, R164, PT ;  /* 0x000000a40600720c */ /* 0x000fc40003f86270 */
[----:B------:R-:W-:Y:S02]  /*13080*/  FSEL R21, R21, -INF , P0 ;  /* 0xff80000015157808 */ /* 0x000fe40000000000 */
[----:B------:R-:W-:Y:S02]  /*13090*/  FSEL R183, R25, -INF , !P3 ;  /* 0xff80000019b77808 */ /* 0x000fe40005800000 */
[----:B------:R-:W-:Y:S02]  /*130a0*/  FSEL R189, R20, -INF , !P5 ;  /* 0xff80000014bd7808 */ /* 0x000fe40006800000 */
[C---:B------:R-:W-:Y:S02]  /*130b0*/  ISETP.GE.AND P3, PT, R6.reuse, R163, PT ;  /* 0x000000a30600720c */ /* 0x040fe40003f66270 */
[----:B------:R-:W-:Y:S01]  /*130c0*/  ISETP.GE.AND P6, PT, R6, R162, PT ;  /* 0x000000a20600720c */ /* 0x000fe20003fc6270 */
[----:B------:R-:W-:Y:S01]  /*130d0*/  VIADD R6, R104, 0xffffffb8 ;  /* 0xffffffb868067836 */ /* 0x000fe20000000000 */
[----:B------:R-:W-:Y:S01]  /*130e0*/  FSEL R22, R22, -INF , P2 ;  /* 0xff80000016167808 */ /* 0x000fe20001000000 */
[----:B------:R-:W-:Y:S01]  /*130f0*/  VIADD R104, R104, 0xffffffb9 ;  /* 0xffffffb968687836 */ /* 0x000fe20000000000 */
[----:B------:R-:W-:-:S02]  /*13100*/  FMNMX3.FTZ R20, R3, R19, R0, !PT ;  /* 0x0000001303147276 */ /* 0x000fc40007810000 */
[----:B------:R-:W-:Y:S02]  /*13110*/  FSEL R187, R21, -INF , !P4 ;  /* 0xff80000015bb7808 */ /* 0x000fe40006000000 */
[-C--:B------:R-:W-:Y:S02]  /*13120*/  ISETP.GE.AND P2, PT, R10, R165.reuse, PT ;  /* 0x000000a50a00720c */ /* 0x080fe40003f46270 */
[----:B------:R-:W-:Y:S02]  /*13130*/  ISETP.GE.AND P4, PT, R8, R165, PT ;  /* 0x000000a50800720c */ /* 0x000fe40003f86270 */
[----:B------:R-:W-:Y:S02]  /*13140*/  FMNMX3.FTZ R20, R20, R11, R7, !PT ;  /* 0x0000000b14147276 */ /* 0x000fe40007810007 */
[----:B------:R-:W-:Y:S02]  /*13150*/  ISETP.GE.AND P5, PT, R10, R164, PT ;  /* 0x000000a40a00720c */ /* 0x000fe40003fa6270 */
[----:B------:R-:W-:-:S02]  /*13160*/  FSEL R23, R23, -INF , P2 ;  /* 0xff80000017177808 */ /* 0x000fc40001000000 */
[----:B------:R-:W-:Y:S02]  /*13170*/  FSEL R27, R27, -INF , P4 ;  /* 0xff8000001b1b7808 */ /* 0x000fe40002000000 */
[----:B------:R-:W-:Y:S02]  /*13180*/  ISETP.GE.AND P4, PT, R6, R165, PT ;  /* 0x000000a50600720c */ /* 0x000fe40003f86270 */
[----:B------:R-:W-:Y:S02]  /*13190*/  FMNMX3.FTZ R20, R20, R177, R201, !PT ;  /* 0x000000b114147276 */ /* 0x000fe400078100c9 */
[----:B------:R-:W-:Y:S02]  /*131a0*/  FSEL R151, R23, -INF , !P5 ;  /* 0xff80000017977808 */ /* 0x000fe40006800000 */
[----:B------:R-:W-:Y:S02]  /*131b0*/  ISETP.GE.AND P5, PT, R6, R164, PT ;  /* 0x000000a40600720c */ /* 0x000fe40003fa6270 */
[----:B------:R-:W-:-:S02]  /*131c0*/  FSEL R129, R18, -INF , P4 ;  /* 0xff80000012817808 */ /* 0x000fc40002000000 */
[----:B------:R-:W-:Y:S02]  /*131d0*/  ISETP.GE.AND P2, PT, R8, R164, PT ;  /* 0x000000a40800720c */ /* 0x000fe40003f46270 */
[----:B------:R-:W-:Y:S02]  /*131e0*/  FMNMX3.FTZ R20, R20, R173, R199, !PT ;  /* 0x000000ad14147276 */ /* 0x000fe400078100c7 */
[----:B------:R-:W-:Y:S02]  /*131f0*/  FSEL R129, R129, -INF , !P5 ;  /* 0xff80000081817808 */ /* 0x000fe40006800000 */
[C---:B------:R-:W-:Y:S02]  /*13200*/  ISETP.GE.AND P0, PT, R10.reuse, R163, PT ;  /* 0x000000a30a00720c */ /* 0x040fe40003f06270 */
[----:B------:R-:W-:Y:S02]  /*13210*/  FSEL R131, R27, -INF , !P2 ;  /* 0xff8000001b837808 */ /* 0x000fe40005000000 */
[----:B------:R-:W-:Y:S01]  /*13220*/  ISETP.GE.AND P5, PT, R10, R162, PT ;  /* 0x000000a20a00720c */ /* 0x000fe20003fa6270 */
[----:B------:R-:W-:Y:S01]  /*13230*/  LDSM.16.MT88.4 R24, [R141+0x8000] ;  /* 0x008000008d18783b */ /* 0x000fe20000004200 */
[----:B------:R-:W-:-:S02]  /*13240*/  ISETP.GE.AND P2, PT, R104, R165, PT ;  /* 0x000000a56800720c */ /* 0x000fc40003f46270 */
[----:B------:R-:W-:Y:S02]  /*13250*/  FMNMX3.FTZ R18, R20, R193, R191, !PT ;  /* 0x000000c114127276 */ /* 0x000fe400078100bf */
[----:B------:R-:W-:Y:S02]  /*13260*/  FMNMX3.FTZ R10, R2, R15, R9, !PT ;  /* 0x0000000f020a7276 */ /* 0x000fe40007810009 */
[----:B------:R-:W-:Y:S02]  /*13270*/  ISETP.GE.AND P4, PT, R104, R164, PT ;  /* 0x000000a46800720c */ /* 0x000fe40003f86270 */
[----:B------:R-:W-:Y:S02]  /*13280*/  FSEL R31, R31, -INF , P2 ;  /* 0xff8000001f1f7808 */ /* 0x000fe40001000000 */
[----:B------:R-:W-:Y:S02]  /*13290*/  FMNMX3.FTZ R18, R18, R189, R187, !PT ;  /* 0x000000bd12127276 */ /* 0x000fe400078100bb */
[----:B------:R-:W-:-:S02]  /*132a0*/  FMNMX3.FTZ R10, R10, R13, R5, !PT ;  /* 0x0000000d0a0a7276 */ /* 0x000fc40007810005 */
[----:B------:R-:W-:Y:S02]  /*132b0*/  FSEL R127, R31, -INF , !P4 ;  /* 0xff8000001f7f7808 */ /* 0x000fe40006000000 */
[----:B------:R-:W-:Y:S02]  /*132c0*/  FMNMX3.FTZ R18, R18, R151, R131, !PT ;  /* 0x0000009712127276 */ /* 0x000fe40007810083 */
[----:B------:R-:W-:Y:S02]  /*132d0*/  FMNMX3.FTZ R10, R10, R175, R197, !PT ;  /* 0x000000af0a0a7276 */ /* 0x000fe400078100c5 */
[C---:B------:R-:W-:Y:S02]  /*132e0*/  ISETP.GE.AND P2, PT, R8.reuse, R163, PT ;  /* 0x000000a30800720c */ /* 0x040fe40003f46270 */
[----:B------:R-:W-:Y:S02]  /*132f0*/  ISETP.GE.AND P4, PT, R8, R162, PT ;  /* 0x000000a20800720c */ /* 0x000fe40003f86270 */
[----:B------:R-:W-:-:S02]  /*13300*/  FMNMX3.FTZ R8, R18, R129, R127, !PT ;  /* 0x0000008112087276 */ /* 0x000fc4000781007f */
[----:B------:R-:W-:Y:S02]  /*13310*/  FSEL R4, R4, -INF , P3 ;  /* 0xff80000004047808 */ /* 0x000fe40001800000 */
        /* <DEDUP_REMOVED lines=16> */
[----:B------:R-:W-:Y:S02]  /*13420*/  FSEL R121, R12, -INF , !P3 ;  /* 0xff8000000c797808 */ /* 0x000fe40005800000 */
[----:B------:R-:W-:-:S02]  /*13430*/  FSEL R119, R14, -INF , !P2 ;  /* 0xff8000000e777808 */ /* 0x000fc40005000000 */
        /* <DEDUP_REMOVED lines=28> */
[----:B------:R-:W-:Y:S01]  /*13600*/  FFMA.FTZ R127, R127, R117, -R118 ;  /* 0x000000757f7f7223 */ /* 0x000fe20000010876 */
[----:B-1----:R-:W-:-:S02]  /*13610*/  FMNMX.FTZ R0, R17, R4, !PT ;  /* 0x0000000411007209 */ /* 0x002fc40007810000 */
[----:B------:R-:W-:Y:S01]  /*13620*/  FSEL R4, R104, RZ, P1 ;  /* 0x000000ff68047208 */ /* 0x000fe20000800000 */
[----:B------:R-:W-:Y:S01]  /*13630*/  LDSM.16.MT88.4 R16, [R142+0x8000] ;  /* 0x008000008e10783b */ /* 0x000fe20000004200 */
[C---:B------:R-:W-:Y:S01]  /*13640*/  FSETP.NEU.FTZ.AND P0, PT, R0.reuse, -INF , PT ;  /* 0xff8000000000780b */ /* 0x040fe20003f1d000 */
[----:B------:R-:W-:Y:S01]  /*13650*/  FMUL.FTZ R116, R117, R0 ;  /* 0x0000000075747220 */ /* 0x000fe20000410000 */
[----:B------:R-:W-:Y:S01]  /*13660*/  MUFU.EX2 R113, R113 ;  /* 0x0000007100717308 */ /* 0x000fe20000000800 */
[----:B------:R-:W-:Y:S01]  /*13670*/  FADD.FTZ R4, R3, -R4 ;  /* 0x8000000403047221 */ /* 0x000fe20000010000 */
[----:B------:R-:W-:Y:S02]  /*13680*/  FSEL R7, R0, RZ, P0 ;  /* 0x000000ff00077208 */ /* 0x000fe40000000000 */
        /* <DEDUP_REMOVED lines=15> */
[-CC-:B------:R-:W-:Y:S01]  /*13780*/  FFMA.FTZ R120, R195, R117.reuse, -R116.reuse ;  /* 0x00000075c3787223 */ /* 0x180fe20000010874 */
        /* <DEDUP_REMOVED lines=8> */
[----:B------:R-:W-:-:S04]  /*13810*/  FFMA.FTZ R117, R119, R117, -R116 ;  /* 0x0000007577757223 */ /* 0x000fc80000010874 */
[----:B------:R-:W-:Y:S01]  /*13820*/  MUFU.EX2 R108, R108 ;  /* 0x0000006c006c7308 */ /* 0x000fe20000000800 */
[-C--:B-1----:R-:W-:Y:S01]  /*13830*/  FMUL.FTZ R28, R72, R111.reuse ;  /* 0x0000006f481c7220 */ /* 0x082fe20000410000 */
[-C--:B------:R-:W-:Y:S01]  /*13840*/  FMUL.FTZ R29, R73, R111.reuse ;  /* 0x0000006f491d7220 */ /* 0x080fe20000410000 */
[-C--:B------:R-:W-:Y:S01]  /*13850*/  FMUL.FTZ R4, R96, R111.reuse ;  /* 0x0000006f60047220 */ /* 0x080fe20000410000 */
[----:B------:R-:W-:Y:S01]  /*13860*/  FMUL.FTZ R5, R97, R111 ;  /* 0x0000006f61057220 */ /* 0x000fe20000410000 */
[----:B------:R-:W-:Y:S01]  /*13870*/  F2FP.BF16.F32.PACK_AB R96, R114, R109 ;  /* 0x0000006d7260723e */ /* 0x000fe200000010ff */
[-C--:B------:R-:W-:Y:S01]  /*13880*/  FMUL.FTZ R68, R68, R111.reuse ;  /* 0x0000006f44447220 */ /* 0x080fe20000410000 */
[----:B------:R-:W-:Y:S01]  /*13890*/  FMUL.FTZ R69, R69, R111 ;  /* 0x0000006f45457220 */ /* 0x000fe20000410000 */
[----:B------:R-:W1:Y:S01]  /*138a0*/  MUFU.EX2 R3, R3 ;  /* 0x0000000300037308 */ /* 0x000e620000000800 */
[-C--:B--2---:R-:W-:Y:S01]  /*138b0*/  FMUL.FTZ R30, R74, R110.reuse ;  /* 0x0000006e4a1e7220 */ /* 0x084fe20000410000 */
[-C--:B------:R-:W-:Y:S01]  /*138c0*/  FMUL.FTZ R31, R75, R110.reuse ;  /* 0x0000006e4b1f7220 */ /* 0x080fe20000410000 */
[-C--:B------:R-:W-:Y:S01]  /*138d0*/  FMUL.FTZ R6, R98, R110.reuse ;  /* 0x0000006e62067220 */ /* 0x080fe20000410000 */
[----:B------:R-:W2:Y:S01]  /*138e0*/  LDSM.16.MT88.4 R72, [R143+0xa000] ;  /* 0x00a000008f48783b */ /* 0x000ea20000004200 */
[-C--:B------:R-:W-:Y:S01]  /*138f0*/  FMUL.FTZ R7, R99, R110.reuse ;  /* 0x0000006e63077220 */ /* 0x080fe20000410000 */
[----:B------:R-:W-:Y:S01]  /*13900*/  F2FP.BF16.F32.PACK_AB R98, R112, R113 ;  /* 0x000000717062723e */ /* 0x000fe200000010ff */
        /* <DEDUP_REMOVED lines=33> */
[C---:B------:R-:W-:Y:S05]  /*13b20*/  HMMA.16816.F32.BF16 R28, R96.reuse, R32, R28 ;  /* 0x00000020601c723c */ /* 0x040fea000004181c */
        /* <DEDUP_REMOVED lines=8> */
[----:B------:R-:W1:Y:S02]  /*13bb0*/  LDSM.16.MT88.4 R68, [R142+0xa000] ;  /* 0x00a000008e44783b */ /* 0x000e640000004200 */
[-C--:B------:R-:W-:Y:S01]  /*13bc0*/  FMUL.FTZ R14, R90, R110.reuse ;  /* 0x0000006e5a0e7220 */ /* 0x080fe20000410000 */
[-C--:B------:R-:W-:Y:S01]  /*13bd0*/  FMUL.FTZ R15, R91, R110.reuse ;  /* 0x0000006e5b0f7220 */ /* 0x080fe20000410000 */
[-C--:B------:R-:W-:Y:S01]  /*13be0*/  FMUL.FTZ R92, R92, R111.reuse ;  /* 0x0000006f5c5c7220 */ /* 0x080fe20000410000 */
[-C--:B------:R-:W-:Y:S01]  /*13bf0*/  FMUL.FTZ R93, R93, R111.reuse ;  /* 0x0000006f5d5d7220 */ /* 0x080fe20000410000 */
[-C--:B------:R-:W-:Y:S01]  /*13c00*/  FMUL.FTZ R94, R94, R110.reuse ;  /* 0x0000006e5e5e7220 */ /* 0x080fe20000410000 */
[-C--:B------:R-:W-:Y:S01]  /*13c10*/  FMUL.FTZ R95, R95, R110.reuse ;  /* 0x0000006e5f5f7220 */ /* 0x080fe20000410000 */
[C---:B--2---:R-:W-:Y:S03]  /*13c20*/  HMMA.16816.F32.BF16 R36, R96.reuse, R72, R36 ;  /* 0x000000486024723c */ /* 0x044fe60000041824 */
[-C--:B------:R-:W-:Y:S01]  /*13c30*/  FMUL.FTZ R84, R84, R111.reuse ;  /* 0x0000006f54547220 */ /* 0x080fe20000410000 */
[-C--:B------:R-:W-:Y:S01]  /*13c40*/  FMUL.FTZ R85, R85, R111.reuse ;  /* 0x0000006f55557220 */ /* 0x080fe20000410000 */
[-C--:B------:R-:W-:Y:S01]  /*13c50*/  FMUL.FTZ R86, R86, R110.reuse ;  /* 0x0000006e56567220 */ /* 0x080fe20000410000 */
[-C--:B------:R-:W-:Y:S01]  /*13c60*/  FMUL.FTZ R87, R87, R110.reuse ;  /* 0x0000006e57577220 */ /* 0x080fe20000410000 */
[----:B------:R-:W-:Y:S01]  /*13c70*/  MUFU.EX2 R177, R177 ;  /* 0x000000b100b17308 */ /* 0x000fe20000000800 */
[-C--:B------:R-:W-:Y:S01]  /*13c80*/  FMUL.FTZ R60, R60, R111.reuse ;  /* 0x0000006f3c3c7220 */ /* 0x080fe20000410000 */
[-C--:B------:R-:W-:Y:S01]  /*13c90*/  FMUL.FTZ R61, R61, R111.reuse ;  /* 0x0000006f3d3d7220 */ /* 0x080fe20000410000 */
[C---:B------:R-:W-:Y:S01]  /*13ca0*/  HMMA.16816.F32.BF16 R40, R96.reuse, R74, R40 ;  /* 0x0000004a6028723c */ /* 0x040fe20000041828 */
[----:B------:R-:W2:Y:S02]  /*13cb0*/  LDSM.16.MT88.4 R72, [R141+0xa000] ;  /* 0x00a000008d48783b */ /* 0x000ea40000004200 */
[-C--:B------:R-:W-:Y:S01]  /*13cc0*/  FMUL.FTZ R62, R62, R110.reuse ;  /* 0x0000006e3e3e7220 */ /* 0x080fe20000410000 */
[-C--:B------:R-:W-:Y:S01]  /*13cd0*/  FMUL.FTZ R63, R63, R110.reuse ;  /* 0x0000006e3f3f7220 */ /* 0x080fe20000410000 */
[-C--:B------:R-:W-:Y:S01]  /*13ce0*/  FMUL.FTZ R64, R64, R111.reuse ;  /* 0x0000006f40407220 */ /* 0x080fe20000410000 */
[----:B------:R-:W3:Y:S01]  /*13cf0*/  MUFU.EX2 R128, R128 ;  /* 0x0000008000807308 */ /* 0x000ee20000000800 */
[-C--:B------:R-:W-:Y:S01]  /*13d00*/  FMUL.FTZ R65, R65, R111.reuse ;  /* 0x0000006f41417220 */ /* 0x080fe20000410000 */
[-C--:B------:R-:W-:Y:S01]  /*13d10*/  FMUL.FTZ R66, R66, R110.reuse ;  /* 0x0000006e42427220 */ /* 0x080fe20000410000 */
[C---:B------:R-:W-:Y:S03]  /*13d20*/  HMMA.16816.F32.BF16 R20, R96.reuse, R24, R20 ;  /* 0x000000186014723c */ /* 0x040fe60000041814 */
[-C--:B------:R-:W-:Y:S01]  /*13d30*/  FMUL.FTZ R67, R67, R110.reuse ;  /* 0x0000006e43437220 */ /* 0x080fe20000410000 */
[----:B------:R-:W-:Y:S01]  /*13d40*/  FFMA.FTZ R119, R172, R111, R109 ;  /* 0x0000006fac777223 */ /* 0x000fe2000001006d */
[----:B------:R-:W-:Y:S01]  /*13d50*/  FFMA.FTZ R172, R171, R110, R108 ;  /* 0x0000006eabac7223 */ /* 0x000fe2000001006c */
[----:B------:R-:W-:Y:S02]  /*13d60*/  MUFU.EX2 R173, R173 ;  /* 0x000000ad00ad7308 */ /* 0x000fe40000000800 */
[----:B------:R-:W-:Y:S01]  /*13d70*/  FADD.FTZ R114, R114, R119 ;  /* 0x0000007772727221 */ /* 0x000fe20000010000 */
[----:B------:R-:W-:Y:S01]  /*13d80*/  FADD.FTZ R172, R3, R172 ;  /* 0x000000ac03ac7221 */ /* 0x000fe20000010000 */
[C---:B------:R-:W-:Y:S01]  /*13d90*/  HMMA.16816.F32.BF16 R24, R96.reuse, R26, R76 ;  /* 0x0000001a6018723c */ /* 0x040fe2000004184c */
[----:B------:R-:W-:Y:S02]  /*13da0*/  LDSM.16.MT88.4 R76, [R143+0x8800] ;  /* 0x008800008f4c783b */ /* 0x000fe40000004200 */
[----:B------:R-:W-:Y:S01]  /*13db0*/  FADD.FTZ R113, R113, R114 ;  /* 0x0000007271717221 */ /* 0x000fe20000010000 */
[----:B------:R-:W-:Y:S01]  /*13dc0*/  FADD.FTZ R115, R115, R172 ;  /* 0x000000ac73737221 */ /* 0x000fe20000010000 */
[--C-:B------:R-:W-:Y:S01]  /*13dd0*/  IMAD.MOV.U32 R3, RZ, RZ, R104.reuse ;  /* 0x000000ffff037224 */ /* 0x100fe200078e0068 */
[----:B------:R-:W-:Y:S01]  /*13de0*/  MUFU.EX2 R122, R122 ;  /* 0x0000007a007a7308 */ /* 0x000fe20000000800 */
[----:B------:R-:W-:Y:S01]  /*13df0*/  FADD.FTZ R112, R112, R113 ;  /* 0x0000007170707221 */ /* 0x000fe20000010000 */
[----:B------:R-:W-:Y:S01]  /*13e00*/  FADD.FTZ R2, R2, R115 ;  /* 0x0000007302027221 */ /* 0x000fe20000010000 */
[----:B------:R-:W-:Y:S03]  /*13e10*/  HMMA.16816.F32.BF16 R4, R96, R8, R4 ;  /* 0x000000086004723c */ /* 0x000fe60000041804 */
[----:B------:R-:W-:-:S02]  /*13e20*/  @P0 IMAD.MOV.U32 R3, RZ, RZ, R104 ;  /* 0x000000ffff030224 */ /* 0x000fc400078e0068 */
[----:B------:R-:W-:Y:S03]  /*13e30*/  MUFU.EX2 R175, R175 ;  /* 0x000000af00af7308 */ /* 0x000fe60000000800 */
[C---:B-1----:R-:W-:Y:S05]  /*13e40*/  HMMA.16816.F32.BF16 R44, R96.reuse, R68, R44 ;  /* 0x00000044602c723c */ /* 0x042fea000004182c */
[----:B------:R-:W1:Y:S03]  /*13e50*/  MUFU.EX2 R126, R126 ;  /* 0x0000007e007e7308 */ /* 0x000e660000000800 */
[C---:B------:R-:W-:Y:S01]  /*13e60*/  HMMA.16816.F32.BF16 R48, R96.reuse, R70, R48 ;  /* 0x000000466030723c */ /* 0x040fe20000041830 */
[----:B------:R-:W4:Y:S04]  /*13e70*/  LDSM.16.MT88.4 R68, [R140+0xa000] ;  /* 0x00a000008c44783b */ /* 0x000f280000004200 */
[----:B------:R-:W-:Y:S03]  /*13e80*/  MUFU.EX2 R169, R169 ;  /* 0x000000a900a97308 */ /* 0x000fe60000000800 */
[C---:B--2---:R-:W-:Y:S05]  /*13e90*/  HMMA.16816.F32.BF16 R52, R96.reuse, R72, R52 ;  /* 0x000000486034723c */ /* 0x044fea0000041834 */
[----:B------:R-:W2:Y:S03]  /*13ea0*/  MUFU.EX2 R120, R120 ;  /* 0x0000007800787308 */ /* 0x000ea60000000800 */
[C---:B------:R-:W-:Y:S01]  /*13eb0*/  HMMA.16816.F32.BF16 R56, R96.reuse, R74, R56 ;  /* 0x0000004a6038723c */ /* 0x040fe20000041838 */
[----:B------:R-:W5:Y:S04]  /*13ec0*/  LDSM.16.MT88.4 R72, [R142+0x8800] ;  /* 0x008800008e48783b */ /* 0x000f680000004200 */
        /* <DEDUP_REMOVED lines=9> */
[C---:B----4-:R-:W-:Y:S03]  /*13f60*/  HMMA.16816.F32.BF16 R60, R96.reuse, R68, R60 ;  /* 0x00000044603c723c */ /* 0x050fe6000004183c */
[----:B---3--:R-:W-:Y:S01]  /*13f70*/  F2FP.BF16.F32.PACK_AB R68, R128, R177 ;  /* 0x000000b18044723e */ /* 0x008fe200000010ff */
[----:B------:R-:W-:Y:S01]  /*13f80*/  FADD.FTZ R177, R177, R112 ;  /* 0x00000070b1b17221 */ /* 0x000fe20000010000 */
[----:B-1----:R-:W-:Y:S01]  /*13f90*/  F2FP.BF16.F32.PACK_AB R69, R126, R175 ;  /* 0x000000af7e45723e */ /* 0x002fe200000010ff */
[----:B------:R-:W-:Y:S01]  /*13fa0*/  FADD.FTZ R175, R175, R2 ;  /* 0x00000002afaf7221 */ /* 0x000fe20000010000 */
[----:B------:R-:W-:Y:S01]  /*13fb0*/  MUFU.EX2 R185, R185 ;  /* 0x000000b900b97308 */ /* 0x000fe20000000800 */
[----:B------:R-:W-:Y:S01]  /*13fc0*/  FADD.FTZ R128, R128, R177 ;  /* 0x000000b180807221 */ /* 0x000fe20000010000 */
[----:B------:R-:W-:Y:S01]  /*13fd0*/  IMAD.MOV.U32 R2, RZ, RZ, R0 ;  /* 0x000000ffff027224 */ /* 0x000fe200078e0000 */
[----:B------:R-:W-:Y:S03]  /*13fe0*/  HMMA.16816.F32.BF16 R64, R96, R70, R64 ;  /* 0x000000466040723c */ /* 0x000fe60000041840 */
[----:B------:R-:W-:Y:S01]  /*13ff0*/  F2FP.BF16.F32.PACK_AB R70, R122, R173 ;  /* 0x000000ad7a46723e */ /* 0x000fe200000010ff */
[----:B------:R-:W-:Y:S01]  /*14000*/  FADD.FTZ R126, R126, R175 ;  /* 0x000000af7e7e7221 */ /* 0x000fe20000010000 */
[----:B--2---:R-:W-:Y:S01]  /*14010*/  F2FP.BF16.F32.PACK_AB R71, R120, R169 ;  /* 0x000000a97847723e */ /* 0x004fe200000010ff */
[----:B------:R-:W-:Y:S01]  /*14020*/  FADD.FTZ R173, R173, R128 ;  /* 0x00000080adad7221 */ /* 0x000fe20000010000 */
[----:B------:R-:W-:Y:S01]  /*14030*/  MUFU.EX2 R174, R174 ;  /* 0x000000ae00ae7308 */ /* 0x000fe20000000800 */
[----:B------:R-:W-:Y:S01]  /*14040*/  FADD.FTZ R169, R169, R126 ;  /* 0x0000007ea9a97221 */ /* 0x000fe20000010000 */
[----:B------:R-:W-:-:S02]  /*14050*/  @P0 IMAD.MOV.U32 R2, RZ, RZ, R0 ;  /* 0x000000ffff020224 */ /* 0x000fc400078e0000 */
[----:B------:R-:W-:Y:S01]  /*14060*/  FADD.FTZ R122, R122, R173 ;  /* 0x000000ad7a7a7221 */ /* 0x000fe20000010000 */
[C---:B------:R-:W-:Y:S05]  /*14070*/  HMMA.16816.F32.BF16 R4, R68.reuse, R76, R4 ;  /* 0x0000004c4404723c */ /* 0x040fea0000041804 */
[----:B------:R-:W-:Y:S01]  /*14080*/  FADD.FTZ R120, R120, R169 ;  /* 0x000000a978787221 */ /* 0x000fe20000010000 */
[----:B------:R-:W-:Y:S01]  /*14090*/  @P0 VIADD R169, R101, 0xfffffffd ;  /* 0xfffffffd65a90836 */ /* 0x000fe20000000000 */
[----:B------:R-:W-:Y:S01]  /*140a0*/  MUFU.EX2 R181, R181 ;  /* 0x000000b500b57308 */ /* 0x000fe20000000800 */
[C---:B------:R-:W-:Y:S01]  /*140b0*/  HMMA.16816.F32.BF16 R8, R68.reuse, R78, R8 ;  /* 0x0000004e4408723c */ /* 0x040fe20000041808 */
[----:B------:R-:W1:Y:S06]  /*140c0*/  LDSM.16.MT88.4 R76, [R141+0x8800] ;  /* 0x008800008d4c783b */ /* 0x000e6c0000004200 */
[----:B------:R-:W-:Y:S01]  /*140d0*/  MUFU.EX2 R170, R170 ;  /* 0x000000aa00aa7308 */ /* 0x000fe20000000800 */
[C---:B-----5:R-:W-:Y:S07]  /*140e0*/  HMMA.16816.F32.BF16 R12, R68.reuse, R72, R12 ;  /* 0x00000048440c723c */ /* 0x060fee000004180c */
[----:B------:R-:W-:Y:S01]  /*140f0*/  MUFU.EX2 R176, R176 ;  /* 0x000000b000b07308 */ /* 0x000fe20000000800 */
[C---:B------:R-:W-:Y:S01]  /*14100*/  HMMA.16816.F32.BF16 R16, R68.reuse, R74, R16 ;  /* 0x0000004a4410723c */ /* 0x040fe20000041810 */
[----:B------:R-:W2:Y:S06]  /*14110*/  LDSM.16.MT88.4 R72, [R140+0x8800] ;  /* 0x008800008c48783b */ /* 0x000eac0000004200 */
[----:B------:R-:W3:Y:S08]  /*14120*/  MUFU.EX2 R131, R131 ;  /* 0x0000008300837308 */ /* 0x000ef00000000800 */
[----:B------:R-:W-:Y:S08]  /*14130*/  MUFU.EX2 R118, R129 ;  /* 0x0000008100767308 */ /* 0x000ff00000000800 */
[----:B------:R-:W4:Y:S01]  /*14140*/  MUFU.EX2 R127, R127 ;  /* 0x0000007f007f7308 */ /* 0x000f220000000800 */
[----:B---3--:R-:W-:Y:S01]  /*14150*/  F2FP.BF16.F32.PACK_AB R108, R131, R176 ;  /* 0x000000b0836c723e */ /* 0x008fe200000010ff */
[C---:B-1----:R-:W-:Y:S06]  /*14160*/  HMMA.16816.F32.BF16 R20, R68.reuse, R76, R20 ;  /* 0x0000004c4414723c */ /* 0x042fec0000041814 */
[----:B------:R-:W-:Y:S02]  /*14170*/  MUFU.EX2 R125, R125 ;  /* 0x0000007d007d7308 */ /* 0x000fe40000000800 */
[C---:B------:R-:W-:Y:S01]  /*14180*/  HMMA.16816.F32.BF16 R24, R68.reuse, R78, R24 ;  /* 0x0000004e4418723c */ /* 0x040fe20000041818 */
[----:B------:R-:W1:Y:S05]  /*14190*/  LDSM.16.MT88.4 R76, [R143+0xa800] ;  /* 0x00a800008f4c783b */ /* 0x000e6a0000004200 */
[----:B------:R-:W3:Y:S01]  /*141a0*/  MUFU.EX2 R178, R178 ;  /* 0x000000b200b27308 */ /* 0x000ee20000000800 */
[----:B----4-:R-:W-:Y:S01]  /*141b0*/  F2FP.BF16.F32.PACK_AB R110, R127, R118 ;  /* 0x000000767f6e723e */ /* 0x010fe200000010ff */
[C---:B--2---:R-:W-:Y:S06]  /*141c0*/  HMMA.16816.F32.BF16 R28, R68.reuse, R72, R28 ;  /* 0x00000048441c723c */ /* 0x044fec000004181c */
[----:B------:R-:W-:Y:S02]  /*141d0*/  MUFU.EX2 R116, R121 ;  /* 0x0000007900747308 */ /* 0x000fe40000000800 */
[----:B------:R-:W-:Y:S01]  /*141e0*/  HMMA.16816.F32.BF16 R32, R68, R74, R32 ;  /* 0x0000004a4420723c */ /* 0x000fe20000041820 */
[----:B------:R-:W2:Y:S05]  /*141f0*/  LDSM.16.MT88.4 R72, [R142+0xa800] ;  /* 0x00a800008e48783b */ /* 0x000eaa0000004200 */
[----:B------:R-:W4:Y:S01]  /*14200*/  MUFU.EX2 R117, R117 ;  /* 0x0000007500757308 */ /* 0x000f220000000800 */
[----:B---3--:R-:W-:-:S02]  /*14210*/  F2FP.BF16.F32.PACK_AB R109, R178, R125 ;  /* 0x0000007db26d723e */ /* 0x008fc400000010ff */
[----:B----4-:R-:W-:Y:S01]  /*14220*/  F2FP.BF16.F32.PACK_AB R111, R117, R116 ;  /* 0x00000074756f723e */ /* 0x010fe200000010ff */
        /* <DEDUP_REMOVED lines=35> */
[C---:B--2---:R-:W-:Y:S08]  /*14460*/  HMMA.16816.F32.BF16 R12, R68.reuse, R72, R12 ;  /* 0x00000048440c723c */ /* 0x044ff0000004180c */
[----:B------:R-:W-:Y:S01]  /*14470*/  HMMA.16816.F32.BF16 R16, R68, R74, R16 ;  /* 0x0000004a4410723c */ /* 0x000fe20000041810 */
[----:B------:R-:W2:Y:S07]  /*14480*/  LDSM.16.MT88.4 R72, [R140+0x9000] ;  /* 0x009000008c48783b */ /* 0x000eae0000004200 */
[C---:B------:R-:W-:Y:S01]  /*14490*/  HMMA.16816.F32.BF16 R96, R108.reuse, R92, R4 ;  /* 0x0000005c6c60723c */ /* 0x040fe20000041804 */
[----:B------:R-:W-:Y:S07]  /*144a0*/  LDSM.16.MT88.4 R4, [R143+0xb800] ;  /* 0x00b800008f04783b */ /* 0x000fee0000004200 */
[C---:B------:R-:W-:Y:S01]  /*144b0*/  HMMA.16816.F32.BF16 R92, R108.reuse, R94, R8 ;  /* 0x0000005e6c5c723c */ /* 0x040fe20000041808 */
[----:B------:R-:W-:Y:S07]  /*144c0*/  LDSM.16.MT88.4 R8, [R141+0xb800] ;  /* 0x00b800008d08783b */ /* 0x000fee0000004200 */
        /* <DEDUP_REMOVED lines=8> */
[----:B------:R-:W-:Y:S08]  /*14550*/  HMMA.16816.F32.BF16 R84, R108, R86, R16 ;  /* 0x000000566c54723c */ /* 0x000ff00000041810 */
[C---:B-1----:R-:W-:Y:S08]  /*14560*/  HMMA.16816.F32.BF16 R36, R68.reuse, R76, R36 ;  /* 0x0000004c4424723c */ /* 0x042ff00000041824 */
[C---:B------:R-:W-:Y:S01]  /*14570*/  HMMA.16816.F32.BF16 R40, R68.reuse, R78, R40 ;  /* 0x0000004e4428723c */ /* 0x040fe20000041828 */
[----:B------:R-:W1:Y:S07]  /*14580*/  LDSM.16.MT88.4 R76, [R141+0xb000] ;  /* 0x00b000008d4c783b */ /* 0x000e6e0000004200 */
[C---:B--2---:R-:W-:Y:S08]  /*14590*/  HMMA.16816.F32.BF16 R44, R68.reuse, R72, R44 ;  /* 0x00000048442c723c */ /* 0x044ff0000004182c */
[----:B------:R-:W-:Y:S01]  /*145a0*/  HMMA.16816.F32.BF16 R48, R68, R74, R48 ;  /* 0x0000004a4430723c */ /* 0x000fe20000041830 */
[----:B------:R-:W2:Y:S07]  /*145b0*/  LDSM.16.MT88.4 R72, [R140+0xb000] ;  /* 0x00b000008c48783b */ /* 0x000eae0000004200 */
[C---:B------:R-:W-:Y:S08]  /*145c0*/  HMMA.16816.F32.BF16 R36, R108.reuse, R4, R36 ;  /* 0x000000046c24723c */ /* 0x040ff00000041824 */
        /* <DEDUP_REMOVED lines=11> */
[C---:B------:R-:W-:Y:S08]  /*14680*/  HMMA.16816.F32.BF16 R56, R108.reuse, R10, R56 ;  /* 0x0000000a6c38723c */ /* 0x040ff00000041838 */
[C---:B-1----:R-:W-:Y:S08]  /*14690*/  HMMA.16816.F32.BF16 R80, R108.reuse, R76, R20 ;  /* 0x0000004c6c50723c */ /* 0x042ff00000041814 */
[C---:B------:R-:W-:Y:S08]  /*146a0*/  HMMA.16816.F32.BF16 R76, R108.reuse, R78, R24 ;  /* 0x0000004e6c4c723c */ /* 0x040ff00000041818 */
[C---:B--2---:R-:W-:Y:S08]  /*146b0*/  HMMA.16816.F32.BF16 R72, R108.reuse, R68, R28 ;  /* 0x000000446c48723c */ /* 0x044ff0000004181c */
[C---:B------:R-:W-:Y:S08]  /*146c0*/  HMMA.16816.F32.BF16 R68, R108.reuse, R70, R32 ;  /* 0x000000466c44723c */ /* 0x040ff00000041820 */
[C---:B------:R-:W-:Y:S08]  /*146d0*/  HMMA.16816.F32.BF16 R60, R108.reuse, R4, R60 ;  /* 0x000000046c3c723c */ /* 0x040ff0000004183c */
[----:B------:R-:W-:Y:S01]  /*146e0*/  HMMA.16816.F32.BF16 R64, R108, R6, R64 ;  /* 0x000000066c40723c */ /* 0x000fe20000041840 */
[----:B------:R-:W-:-:S04]  /*146f0*/  NOP ;  /* 0x0000000000007918 */ /* 0x000fc80000000000 */
[----:B------:R-:W-:-:S15]  /*14700*/  @P0 BRA `(.L_x_11138) ;  /* 0x0000000000040947 */ /* 0x000fde0003800000 */
.L_x_11129:
[----:B------:R-:W-:-:S05]  /*14710*/  IADD3 R169, PT, PT, R105, -0x1, RZ ;  /* 0xffffffff69a97810 */ /* 0x000fca0007ffe0ff */
.L_x_11138:
[----:B------:R-:W-:Y:S05]  /*14720*/  BSYNC B2 ;  /* 0x0000000000027941 */ /* 0x000fea0003800000 */
.L_x_11128:
        /* <DEDUP_REMOVED lines=10> */
.L_x_11146:
        /* <DEDUP_REMOVED lines=78> */
.L_x_11141:
[----:B------:R-:W-:Y:S05]  /*14cb0*/  BSYNC.RECONVERGENT B0 ;  /* 0x0000000000007941 */ /* 0x000fea0003800200 */
.L_x_11140:
        /* <DEDUP_REMOVED lines=8> */
[----:B------:R-:W-:Y:S02]  /*14d40*/  LOP3.LUT R2, R2, R151, R3, 0x1e, !PT ;  /* 0x0000009702027212 */ /* 0x000fe400078e1e03 */
[----:B------:R-:W-:Y:S02]  /*14d50*/  LOP3.LUT R151, R167, 0x1e00, RZ, 0xc0, !PT ;  /* 0x00001e00a7977812 */ /* 0x000fe400078ec0ff */
[----:B------:R-:W-:Y:S02]  /*14d60*/  ISETP.GE.AND P0, PT, R100, R155, PT ;  /* 0x0000009b6400720c */ /* 0x000fe40003f06270 */
[----:B------:R-:W-:Y:S02]  /*14d70*/  LOP3.LUT R151, R2, R151, RZ, 0xfc, !PT ;  /* 0x0000009702977212 */ /* 0x000fe400078efcff */
[C---:B------:R-:W-:Y:S02]  /*14d80*/  LEA R176, P3, R146.reuse, R152, 0x5 ;  /* 0x0000009892b07211 */ /* 0x040fe400078628ff */
[C---:B------:R-:W-:Y:S02]  /*14d90*/  SHF.L.U32 R2, R146.reuse, 0x5, RZ ;  /* 0x0000000592027819 */ /* 0x040fe400000006ff */
[--C-:B------:R-:W-:Y:S01]  /*14da0*/  LEA.HI.X R177, R146, R153, R147.reuse, 0x5, P3 ;  /* 0x0000009992b17211 */ /* 0x100fe200018f2c93 */
[----:B-1----:R-:W-:Y:S01]  /*14db0*/  ULEA UR6, UR7, UR9, 0x18 ;  /* 0x0000000907067291 */ /* 0x002fe2000f8ec0ff */
[----:B------:R-:W-:Y:S02]  /*14dc0*/  IADD3 R174, P4, PT, R2, R176, RZ ;  /* 0x000000b002ae7210 */ /* 0x000fe40007f9e0ff */
[----:B------:R-:W-:Y:S02]  /*14dd0*/  IADD3 R169, PT, PT, R169, -0x1, RZ ;  /* 0xffffffffa9a97810 */ /* 0x000fe40007ffe0ff */
        /* <DEDUP_REMOVED lines=293> */
.L_x_11145:
[----:B------:R-:W-:Y:S05]  /*16030*/  BSYNC.RECONVERGENT B0 ;  /* 0x0000000000007941 */ /* 0x000fea0003800200 */
.L_x_11144:
        /* <DEDUP_REMOVED lines=50> */
.L_x_11143:
[----:B------:R-:W-:Y:S05]  /*16360*/  BSYNC.RECONVERGENT B1 ;  /* 0x0000000000017941 */ /* 0x000fea0003800200 */
.L_x_11142:
[----:B------:R-:W2:Y:S01]  /*16370*/  LD.E R104, desc[UR4][R102.64+0xdc] ;  /* 0x0000dc0466687980 */ /* 0x000ea2000c101900 */
[C---:B------:R-:W-:Y:S01]  /*16380*/  VIADD R25, R170.reuse, 0xffffffe1 ;  /* 0xffffffe1aa197836 */ /* 0x040fe20000000000 */
[C---:B------:R-:W-:Y:S01]  /*16390*/  ISETP.GE.AND P4, PT, R170.reuse, R163, PT ;  /* 0x000000a3aa00720c */ /* 0x040fe20003f86270 */
[C---:B------:R-:W-:Y:S01]  /*163a0*/  VIADD R2, R170.reuse, 0xffffffe0 ;  /* 0xffffffe0aa027836 */ /* 0x040fe20000000000 */
[CC--:B------:R-:W-:Y:S01]  /*163b0*/  ISETP.GE.AND P0, PT, R170.reuse, R165.reuse, PT ;  /* 0x000000a5aa00720c */ /* 0x0c0fe20003f06270 */
[C---:B---3--:R-:W-:Y:S01]  /*163c0*/  VIADD R10, R170.reuse, 0xffffffe9 ;  /* 0xffffffe9aa0a7836 */ /* 0x048fe20000000000 */
[----:B-1----:R-:W-:Y:S01]  /*163d0*/  FSEL R26, R201, -INF , P4 ;  /* 0xff800000c91a7808 */ /* 0x002fe20002000000 */
        /* <DEDUP_REMOVED lines=19> */
[-C--:B------:R-:W-:Y:S01]  /*16510*/  ISETP.GE.AND P5, PT, R8, R165.reuse, PT ;  /* 0x000000a50800720c */ /* 0x080fe20003fa6270 */
[----:B------:R-:W-:Y:S01]  /*16520*/  VIADD R7, R170, 0x18 ;  /* 0x00000018aa077836 */ /* 0x000fe20000000000 */
[----:B------:R-:W-:Y:S01]  /*16530*/  FSEL R23, R182, -INF , P4 ;  /* 0xff800000b6177808 */ /* 0x000fe20002000000 */
[----:B------:R-:W-:Y:S01]  /*16540*/  LDSM.16.MT88.4 R28, [R141+0x8000] ;  /* 0x008000008d1c783b */ /* 0x000fe20000004200 */
[-C--:B------:R-:W-:Y:S01]  /*16550*/  ISETP.GE.AND P4, PT, R4, R165.reuse, PT ;  /* 0x000000a50400720c */ /* 0x080fe20003f86270 */
[----:B------:R-:W-:Y:S01]  /*16560*/  VIADD R168, R168, 0xffffffc0 ;  /* 0xffffffc0a8a87836 */ /* 0x000fe20000000000 */
        /* <DEDUP_REMOVED lines=11> */
[C---:B------:R-:W-:Y:S02]  /*16620*/  ISETP.GE.AND P6, PT, R2.reuse, R164, PT ;  /* 0x000000a40200720c */ /* 0x040fe40003fc6270 */
[----:B------:R-:W-:Y:S01]  /*16630*/  ISETP.GE.AND P3, PT, R2, R162, PT ;  /* 0x000000a20200720c */ /* 0x000fe20003f66270 */
[----:B------:R-:W-:Y:S01]  /*16640*/  VIADD R2, R170, 0x10 ;  /* 0x00000010aa027836 */ /* 0x000fe20000000000 */
        /* <DEDUP_REMOVED lines=13> */
[----:B------:R-:W-:Y:S02]  /*16720*/  FSEL R128, R196, -INF , P1 ;  /* 0xff800000c4807808 */ /* 0x000fe40000800000 */
[-C--:B------:R-:W-:Y:S02]  /*16730*/  ISETP.GE.AND P1, PT, R17, R163.reuse, PT ;  /* 0x000000a31100720c */ /* 0x080fe40003f26270 */
[----:B------:R-:W-:Y:S02]  /*16740*/  ISETP.GE.AND P0, PT, R170, R164, PT ;  /* 0x000000a4aa00720c */ /* 0x000fe40003f06270 */
[----:B------:R-:W-:Y:S02]  /*16750*/  FSEL R125, R203, -INF , P4 ;  /* 0xff800000cb7d7808 */ /* 0x000fe40002000000 */
[----:B------:R-:W-:Y:S02]  /*16760*/  ISETP.GE.AND P4, PT, R6, R163, PT ;  /* 0x000000a30600720c */ /* 0x000fe40003f86270 */
[----:B------:R-:W-:Y:S02]  /*16770*/  FSEL R130, R183, -INF , P5 ;  /* 0xff800000b7827808 */ /* 0x000fe40002800000 */
[C---:B------:R-:W-:Y:S01]  /*16780*/  ISETP.GE.AND P5, PT, R170.reuse, R162, PT ;  /* 0x000000a2aa00720c */ /* 0x040fe20003fa6270 */
[----:B------:R-:W-:Y:S01]  /*16790*/  VIADD R170, R170, 0xffffffc0 ;  /* 0xffffffc0aaaa7836 */ /* 0x000fe20000000000 */
[----:B------:R-:W-:Y:S02]  /*167a0*/  FSEL R194, R184, -INF , P1 ;  /* 0xff800000b8c27808 */ /* 0x000fe40000800000 */
[----:B------:R-:W-:Y:S02]  /*167b0*/  FSEL R190, R18, -INF , !P0 ;  /* 0xff80000012be7808 */ /* 0x000fe40004000000 */
[----:B------:R-:W-:Y:S02]  /*167c0*/  ISETP.GE.AND P1, PT, R7, R165, PT ;  /* 0x000000a50700720c */ /* 0x000fe40003f26270 */
        /* <DEDUP_REMOVED lines=20> */
[----:B------:R-:W-:Y:S02]  /*16910*/  ISETP.GE.AND P5, PT, R4, R164, PT ;  /* 0x000000a40400720c */ /* 0x000fe40003fa6270 */
[----:B------:R-:W-:Y:S02]  /*16920*/  FSEL R15, R15, -INF , !P6 ;  /* 0xff8000000f0f7808 */ /* 0x000fe40007000000 */
[----:B------:R-:W-:Y:S02]  /*16930*/  FSEL R120, R197, -INF , P1 ;  /* 0xff800000c5787808 */ /* 0x000fe40000800000 */
[----:B------:R-:W-:Y:S02]  /*16940*/  FSEL R14, R14, -INF , !P4 ;  /* 0xff8000000e0e7808 */ /* 0x000fe40006000000 */
[----:B------:R-:W-:Y:S02]  /*16950*/  ISETP.GE.AND P1, PT, R25, R162, PT ;  /* 0x000000a21900720c */ /* 0x000fe40003f26270 */
[-C--:B------:R-:W-:Y:S02]  /*16960*/  ISETP.GE.AND P6, PT, R10, R164.reuse, PT ;  /* 0x000000a40a00720c */ /* 0x080fe40003fc6270 */
[----:B------:R-:W-:Y:S02]  /*16970*/  ISETP.GE.AND P4, PT, R17, R164, PT ;  /* 0x000000a41100720c */ /* 0x000fe40003f86270 */
[----:B------:R-:W-:Y:S02]  /*16980*/  FSEL R105, R199, -INF , P0 ;  /* 0xff800000c7697808 */ /* 0x000fe40000000000 */
[----:B------:R-:W-:Y:S02]  /*16990*/  FSEL R196, R187, -INF , !P5 ;  /* 0xff800000bbc47808 */ /* 0x000fe40006800000 */
[-C--:B------:R-:W-:Y:S02]  /*169a0*/  ISETP.GE.AND P0, PT, R12, R162.reuse, PT ;  /* 0x000000a20c00720c */ /* 0x080fe40003f06270 */
        /* <DEDUP_REMOVED lines=9> */
[----:B------:R-:W-:Y:S02]  /*16a40*/  FMNMX3.FTZ R17, R17, R14, R12, !PT ;  /* 0x0000000e11117276 */ /* 0x000fe4000781000c */
[----:B------:R-:W-:Y:S02]  /*16a50*/  ISETP.GE.AND P6, PT, R10, R162, PT ;  /* 0x000000a20a00720c */ /* 0x000fe40003fc6270 */
        /* <DEDUP_REMOVED lines=8> */
[----:B------:R-:W-:Y:S02]  /*16ae0*/  FSEL R184, R21, -INF , !P3 ;  /* 0xff80000015b87808 */ /* 0x000fe40005800000 */
[----:B------:R-:W-:Y:S01]  /*16af0*/  FSEL R125, R125, -INF , !P5 ;  /* 0xff8000007d7d7808 */ /* 0x000fe20006800000 */
[----:B------:R-:W-:Y:S01]  /*16b00*/  LDSM.16.MT88.4 R20, [R142+0x8000] ;  /* 0x008000008e14783b */ /* 0x000fe20000004200 */
[-C--:B------:R-:W-:Y:S02]  /*16b10*/  ISETP.GE.AND P4, PT, R6, R162.reuse, PT ;  /* 0x000000a20600720c */ /* 0x080fe40003f86270 */
[-C--:B------:R-:W-:Y:S02]  /*16b20*/  ISETP.GE.AND P3, PT, R4, R162.reuse, PT ;  /* 0x000000a20400720c */ /* 0x080fe40003f66270 */
[----:B------:R-:W-:Y:S02]  /*16b30*/  ISETP.GE.AND P5, PT, R3, R162, PT ;  /* 0x000000a20300720c */ /* 0x000fe40003fa6270 */
[----:B------:R-:W-:Y:S02]  /*16b40*/  FSEL R4, R19, -INF , !P6 ;  /* 0xff80000013047808 */ /* 0x000fe40007000000 */
[----:B------:R-:W-:Y:S02]  /*16b50*/  FMNMX3.FTZ R3, R101, R10, R8, !PT ;  /* 0x0000000a65037276 */ /* 0x000fe40007810008 */
[----:B------:R-:W-:Y:S02]  /*16b60*/  FSEL R6, R179, -INF , !P0 ;  /* 0xff800000b3067808 */ /* 0x000fe40004000000 */
[----:B------:R-:W-:Y:S02]  /*16b70*/  FMNMX3.FTZ R17, R17, R126, R196, !PT ;  /* 0x0000007e11117276 */ /* 0x000fe400078100c4 */
        /* <DEDUP_REMOVED lines=9> */
[----:B------:R-:W-:Y:S02]  /*16c10*/  FSEL R127, R127, -INF , !P6 ;  /* 0xff8000007f7f7808 */ /* 0x000fe40007000000 */
[----:B------:R-:W-:Y:S02]  /*16c20*/  FMNMX3.FTZ R17, R17, R186, R184, !PT ;  /* 0x000000ba11117276 */ /* 0x000fe400078100b8 */
[----:B------:R-:W-:Y:S02]  /*16c30*/  FSEL R174, R174, -INF , !P3 ;  /* 0xff800000aeae7808 */ /* 0x000fe40005800000 */
[----:B------:R-:W-:Y:S02]  /*16c40*/  ISETP.GE.AND P1, PT, R7, R164, PT ;  /* 0x000000a40700720c */ /* 0x000fe40003f26270 */
[----:B------:R-:W-:Y:S02]  /*16c50*/  FMNMX3.FTZ R5, R5, R130, R194, !PT ;  /* 0x0000008205057276 */ /* 0x000fe400078100c2 */
[----:B------:R-:W-:Y:S02]  /*16c60*/  ISETP.GE.AND P6, PT, R11, R162, PT ;  /* 0x000000a20b00720c */ /* 0x000fe40003fc6270 */
[----:B------:R-:W-:Y:S02]  /*16c70*/  FMNMX3.FTZ R17, R17, R128, R127, !PT ;  /* 0x0000008011117276 */ /* 0x000fe4000781007f */
[----:B------:R-:W-:Y:S02]  /*16c80*/  FSEL R124, R124, -INF , !P1 ;  /* 0xff8000007c7c7808 */ /* 0x000fe40004800000 */
[----:B------:R-:W-:Y:S02]  /*16c90*/  FSEL R180, R180, -INF , !P0 ;  /* 0xff800000b4b47808 */ /* 0x000fe40004000000 */
[----:B------:R-:W-:Y:S02]  /*16ca0*/  FMNMX3.FTZ R5, R5, R192, R174, !PT ;  /* 0x000000c005057276 */ /* 0x000fe400078100ae */
[----:B------:R-:W-:Y:S02]  /*16cb0*/  FMNMX3.FTZ R3, R17, R124, R125, !PT ;  /* 0x0000007c11037276 */ /* 0x000fe4000781007d */
[----:B------:R-:W-:Y:S02]  /*16cc0*/  ISETP.GE.AND P1, PT, R2, R162, PT ;  /* 0x000000a20200720c */ /* 0x000fe40003f26270 */
[----:B------:R-:W-:Y:S01]  /*16cd0*/  FSEL R178, R178, -INF , !P6 ;  /* 0xff800000b2b27808 */ /* 0x000fe20007000000 */
[----:B------:R-:W-:Y:S01]  /*16ce0*/  SHFL.BFLY PT, R18, R3, 0x2, 0x1f ;  /* 0x0c401f0003127f89 */ /* 0x000fe200000e0000 */
[----:B------:R-:W-:Y:S02]  /*16cf0*/  FSEL R176, R176, -INF , !P5 ;  /* 0xff800000b0b07808 */ /* 0x000fe40006800000 */
[----:B------:R-:W-:Y:S02]  /*16d00*/  FMNMX3.FTZ R5, R5, R182, R180, !PT ;  /* 0x000000b605057276 */ /* 0x000fe400078100b4 */
[----:B------:R-:W-:Y:S02]  /*16d10*/  ISETP.GE.AND P0, PT, R7, R163, PT ;  /* 0x000000a30700720c */ /* 0x000fe40003f06270 */
[----:B------:R-:W-:Y:S02]  /*16d20*/  ISETP.GE.AND P3, PT, R9, R162, PT ;  /* 0x000000a20900720c */ /* 0x000fe40003f66270 */
[----:B------:R-:W-:Y:S02]  /*16d30*/  FSEL R120, R120, -INF , !P1 ;  /* 0xff80000078787808 */ /* 0x000fe40004800000 */
[----:B------:R-:W-:Y:S02]  /*16d40*/  FMNMX3.FTZ R2, R5, R178, R176, !PT ;  /* 0x000000b205027276 */ /* 0x000fe400078100b0 */
[----:B------:R-:W-:Y:S02]  /*16d50*/  ISETP.GE.AND P6, PT, R7, R162, PT ;  /* 0x000000a20700720c */ /* 0x000fe40003fc6270 */
[----:B------:R-:W-:Y:S02]  /*16d60*/  FSEL R106, R193, -INF , P0 ;  /* 0xff800000c16a7808 */ /* 0x000fe40000000000 */
[----:B------:R-:W-:Y:S02]  /*16d70*/  FSEL R119, R119, -INF , !P4 ;  /* 0xff80000077777808 */ /* 0x000fe40006000000 */
[----:B------:R-:W-:Y:S02]  /*16d80*/  FSEL R105, R105, -INF , !P3 ;  /* 0xff80000069697808 */ /* 0x000fe40005800000 */
[----:B------:R-:W-:Y:S02]  /*16d90*/  FSEL R106, R106, -INF , !P6 ;  /* 0xff8000006a6a7808 */ /* 0x000fe40007000000 */
[----:B------:R-:W-:Y:S04]  /*16da0*/  FMNMX3.FTZ R2, R2, R120, R119, !PT ;  /* 0x0000007802027276 */ /* 0x000fe80007810077 */
        /* <DEDUP_REMOVED lines=20> */
[-CC-:B------:R-:W-:Y:S01]  /*16ef0*/  FFMA.FTZ R113, R14, R104.reuse, -R129.reuse ;  /* 0x000000680e717223 */ /* 0x180fe20000010881 */
[-C--:B------:R-:W-:Y:S01]  /*16f00*/  FFMA.FTZ R112, R12, R104.reuse, -R129 ;  /* 0x000000680c707223 */ /* 0x080fe20000010881 */
[----:B------:R-:W-:Y:S01]  /*16f10*/  FMUL.FTZ R7, R104, R5 ;  /* 0x0000000568077220 */ /* 0x000fe20000410000 */
[----:B------:R-:W1:Y:S01]  /*16f20*/  LDSM.16.MT88.4 R12, [R143+0x8000] ;  /* 0x008000008f0c783b */ /* 0x000e620000004200 */
[----:B------:R-:W-:Y:S01]  /*16f30*/  FADD.FTZ R5, -R0, R101 ;  /* 0x0000006500057221 */ /* 0x000fe20000010100 */
[-C--:B------:R-:W-:Y:S01]  /*16f40*/  FFMA.FTZ R116, R16, R104.reuse, -R129 ;  /* 0x0000006810747223 */ /* 0x080fe20000010881 */
[-CC-:B------:R-:W-:Y:S01]  /*16f50*/  FFMA.FTZ R107, R6, R104.reuse, -R121.reuse ;  /* 0x00000068066b7223 */ /* 0x180fe20000010879 */
[-C--:B------:R-:W-:Y:S01]  /*16f60*/  FFMA.FTZ R114, R4, R104.reuse, -R121 ;  /* 0x0000006804727223 */ /* 0x080fe20000010879 */
[----:B------:R-:W-:Y:S01]  /*16f70*/  FMUL.FTZ R8, R104, R5 ;  /* 0x0000000568087220 */ /* 0x000fe20000410000 */
        /* <DEDUP_REMOVED lines=33> */
[----:B------:R-:W3:Y:S01]  /*17190*/  LDSM.16.MT88.4 R84, [R140+0x8000] ;  /* 0x008000008c54783b */ /* 0x000ee20000004200 */
[C---:B------:R-:W-:Y:S01]  /*171a0*/  FMUL.FTZ R26, R0.reuse, R78 ;  /* 0x0000004e001a7220 */ /* 0x040fe20000410000 */
[C---:B------:R-:W-:Y:S01]  /*171b0*/  FMUL.FTZ R27, R0.reuse, R79 ;  /* 0x0000004f001b7220 */ /* 0x040fe20000410000 */
[C---:B------:R-:W-:Y:S01]  /*171c0*/  FMUL.FTZ R32, R101.reuse, R68 ;  /* 0x0000004465207220 */ /* 0x040fe20000410000 */
[C---:B------:R-:W-:Y:S01]  /*171d0*/  FMUL.FTZ R33, R101.reuse, R69 ;  /* 0x0000004565217220 */ /* 0x040fe20000410000 */
[C---:B------:R-:W-:Y:S01]  /*171e0*/  FMUL.FTZ R34, R0.reuse, R70 ;  /* 0x0000004600227220 */ /* 0x040fe20000410000 */
[----:B------:R-:W-:Y:S03]  /*171f0*/  FMUL.FTZ R35, R0, R71 ;  /* 0x0000004700237220 */ /* 0x000fe60000410000 */
[----:B------:R-:W4:Y:S01]  /*17200*/  MUFU.EX2 R112, R112 ;  /* 0x0000007000707308 */ /* 0x000f220000000800 */
        /* <DEDUP_REMOVED lines=16> */
[----:B----4-:R-:W-:Y:S01]  /*17310*/  F2FP.BF16.F32.PACK_AB R110, R112, R113 ;  /* 0x00000071706e723e */ /* 0x010fe200000010ff */
        /* <DEDUP_REMOVED lines=14> */
[----:B------:R-:W4:Y:S01]  /*17400*/  MUFU.EX2 R114, R114 ;  /* 0x0000007200727308 */ /* 0x000f220000000800 */
        /* <DEDUP_REMOVED lines=9> */
[C---:B------:R-:W-:Y:S01]  /*174a0*/  FMUL.FTZ R50, R0.reuse, R50 ;  /* 0x0000003200327220 */ /* 0x040fe20000410000 */
[----:B------:R-:W-:Y:S01]  /*174b0*/  FMUL.FTZ R51, R0, R51 ;  /* 0x0000003300337220 */ /* 0x000fe20000410000 */
[-CC-:B------:R-:W-:Y:S01]  /*174c0*/  FFMA.FTZ R173, R192, R104.reuse, -R121.reuse ;  /* 0x00000068c0ad7223 */ /* 0x180fe20000010879 */
[-C--:B------:R-:W-:Y:S01]  /*174d0*/  FFMA.FTZ R174, R174, R104.reuse, -R121 ;  /* 0x00000068aeae7223 */ /* 0x080fe20000010879 */
[-CC-:B------:R-:W-:Y:S01]  /*174e0*/  FFMA.FTZ R128, R128, R104.reuse, -R129.reuse ;  /* 0x0000006880807223 */ /* 0x180fe20000010881 */
[-CC-:B------:R-:W-:Y:S03]  /*174f0*/  FFMA.FTZ R127, R127, R104.reuse, -R129.reuse ;  /* 0x000000687f7f7223 */ /* 0x180fe60000010881 */
[----:B------:R-:W-:Y:S01]  /*17500*/  MUFU.EX2 R188, R188 ;  /* 0x000000bc00bc7308 */ /* 0x000fe20000000800 */
[----:B----4-:R-:W-:Y:S01]  /*17510*/  F2FP.BF16.F32.PACK_AB R111, R114, R107 ;  /* 0x0000006b726f723e */ /* 0x010fe200000010ff */
[-C--:B------:R-:W-:Y:S01]  /*17520*/  FFMA.FTZ R124, R124, R104.reuse, -R129 ;  /* 0x000000687c7c7223 */ /* 0x080fe20000010881 */
[-CC-:B------:R-:W-:Y:S01]  /*17530*/  FFMA.FTZ R120, R120, R104.reuse, -R121.reuse ;  /* 0x0000006878787223 */ /* 0x180fe20000010879 */
[-CC-:B------:R-:W-:Y:S01]  /*17540*/  FFMA.FTZ R119, R119, R104.reuse, -R121.reuse ;  /* 0x0000006877777223 */ /* 0x180fe20000010879 */
[-C--:B------:R-:W-:Y:S01]  /*17550*/  FFMA.FTZ R106, R106, R104.reuse, -R121 ;  /* 0x000000686a6a7223 */ /* 0x080fe20000010879 */
[-C--:B------:R-:W-:Y:S01]  /*17560*/  FFMA.FTZ R129, R125, R104.reuse, -R129 ;  /* 0x000000687d817223 */ /* 0x080fe20000010881 */
[----:B------:R-:W-:Y:S01]  /*17570*/  FFMA.FTZ R121, R105, R104, -R121 ;  /* 0x0000006869797223 */ /* 0x000fe20000010879 */
[C---:B-1----:R-:W-:Y:S02]  /*17580*/  HMMA.16816.F32.BF16 R4, R108.reuse, R12, R4 ;  /* 0x0000000c6c04723c */ /* 0x042fe40000041804 */
        /* <DEDUP_REMOVED lines=12> */
[C---:B------:R-:W-:Y:S03]  /*17650*/  HMMA.16816.F32.BF16 R12, R108.reuse, R20, R12 ;  /* 0x000000146c0c723c */ /* 0x040fe6000004180c */
[C---:B------:R-:W-:Y:S01]  /*17660*/  FMUL.FTZ R20, R101.reuse, R80 ;  /* 0x0000005065147220 */ /* 0x040fe20000410000 */
[C---:B------:R-:W-:Y:S05]  /*17670*/  FMUL.FTZ R21, R101.reuse, R81 ;  /* 0x0000005165157220 */ /* 0x040fea0000410000 */
[----:B------:R-:W-:Y:S01]  /*17680*/  MUFU.EX2 R180, R180 ;  /* 0x000000b400b47308 */ /* 0x000fe20000000800 */
[C---:B------:R-:W-:Y:S03]  /*17690*/  HMMA.16816.F32.BF16 R16, R108.reuse, R22, R16 ;  /* 0x000000166c10723c */ /* 0x040fe60000041810 */
[C---:B------:R-:W-:Y:S01]  /*176a0*/  FMUL.FTZ R22, R0.reuse, R82 ;  /* 0x0000005200167220 */ /* 0x040fe20000410000 */
[C---:B------:R-:W-:Y:S02]  /*176b0*/  FMUL.FTZ R23, R0.reuse, R83 ;  /* 0x0000005300177220 */ /* 0x040fe40000410000 */
[----:B------:R-:W1:Y:S03]  /*176c0*/  LDSM.16.MT88.4 R80, [R143+0xa000] ;  /* 0x00a000008f50783b */ /* 0x000e660000004200 */
        /* <DEDUP_REMOVED lines=10> */
[----:B------:R-:W2:Y:S01]  /*17770*/  LDSM.16.MT88.4 R72, [R141+0xa000] ;  /* 0x00a000008d48783b */ /* 0x000ea20000004200 */
[----:B------:R-:W-:Y:S01]  /*17780*/  FADD.FTZ R0, R115, R117 ;  /* 0x0000007573007221 */ /* 0x000fe20000010000 */
[C---:B---3--:R-:W-:Y:S07]  /*17790*/  HMMA.16816.F32.BF16 R28, R108.reuse, R84, R28 ;  /* 0x000000546c1c723c */ /* 0x048fee000004181c */
[----:B------:R-:W3:Y:S01]  /*177a0*/  MUFU.EX2 R123, R123 ;  /* 0x0000007b007b7308 */ /* 0x000ee20000000800 */
[C---:B------:R-:W-:Y:S01]  /*177b0*/  HMMA.16816.F32.BF16 R32, R108.reuse, R86, R32 ;  /* 0x000000566c20723c */ /* 0x040fe20000041820 */
[----:B------:R-:W-:Y:S08]  /*177c0*/  LDSM.16.MT88.4 R84, [R142+0x9800] ;  /* 0x009800008e54783b */ /* 0x000ff00000004200 */
[----:B------:R-:W-:Y:S01]  /*177d0*/  MUFU.EX2 R126, R126 ;  /* 0x0000007e007e7308 */ /* 0x000fe20000000800 */
[C---:B-1----:R-:W-:Y:S09]  /*177e0*/  HMMA.16816.F32.BF16 R36, R108.reuse, R80, R36 ;  /* 0x000000506c24723c */ /* 0x042ff20000041824 */
[----:B------:R-:W1:Y:S01]  /*177f0*/  MUFU.EX2 R131, R131 ;  /* 0x0000008300837308 */ /* 0x000e620000000800 */
[C---:B------:R-:W-:Y:S01]  /*17800*/  HMMA.16816.F32.BF16 R40, R108.reuse, R82, R40 ;  /* 0x000000526c28723c */ /* 0x040fe20000041828 */
[----:B------:R-:W4:Y:S08]  /*17810*/  LDSM.16.MT88.4 R80, [R143+0x8800] ;  /* 0x008800008f50783b */ /* 0x000f300000004200 */
[----:B------:R-:W-:Y:S01]  /*17820*/  MUFU.EX2 R130, R130 ;  /* 0x0000008200827308 */ /* 0x000fe20000000800 */
[C---:B------:R-:W-:Y:S09]  /*17830*/  HMMA.16816.F32.BF16 R44, R108.reuse, R68, R44 ;  /* 0x000000446c2c723c */ /* 0x040ff2000004182c */
[----:B------:R-:W5:Y:S01]  /*17840*/  MUFU.EX2 R151, R151 ;  /* 0x0000009700977308 */ /* 0x000f620000000800 */
[----:B---3--:R-:W-:Y:S01]  /*17850*/  F2FP.BF16.F32.PACK_AB R68, R123, R122 ;  /* 0x0000007a7b44723e */ /* 0x008fe200000010ff */
[C---:B------:R-:W-:Y:S08]  /*17860*/  HMMA.16816.F32.BF16 R48, R108.reuse, R70, R48 ;  /* 0x000000466c30723c */ /* 0x040ff00000041830 */
[----:B------:R-:W-:Y:S01]  /*17870*/  MUFU.EX2 R173, R173 ;  /* 0x000000ad00ad7308 */ /* 0x000fe20000000800 */
[----:B-1----:R-:W-:Y:S01]  /*17880*/  F2FP.BF16.F32.PACK_AB R70, R131, R126 ;  /* 0x0000007e8346723e */ /* 0x002fe200000010ff */
[C---:B--2---:R-:W-:Y:S08]  /*17890*/  HMMA.16816.F32.BF16 R52, R108.reuse, R72, R52 ;  /* 0x000000486c34723c */ /* 0x044ff00000041834 */
[----:B------:R-:W1:Y:S01]  /*178a0*/  MUFU.EX2 R174, R174 ;  /* 0x000000ae00ae7308 */ /* 0x000e620000000800 */
[----:B-----5:R-:W-:Y:S01]  /*178b0*/  F2FP.BF16.F32.PACK_AB R69, R151, R130 ;  /* 0x000000829745723e */ /* 0x020fe200000010ff */
[C---:B------:R-:W-:Y:S01]  /*178c0*/  HMMA.16816.F32.BF16 R56, R108.reuse, R74, R56 ;  /* 0x0000004a6c38723c */ /* 0x040fe20000041838 */
[----:B------:R-:W2:Y:S07]  /*178d0*/  LDSM.16.MT88.4 R72, [R142+0x8800] ;  /* 0x008800008e48783b */ /* 0x000eae0000004200 */
[----:B------:R-:W-:Y:S01]  /*178e0*/  MUFU.EX2 R128, R128 ;  /* 0x0000008000807308 */ /* 0x000fe20000000800 */
[C---:B------:R-:W-:Y:S09]  /*178f0*/  HMMA.16816.F32.BF16 R60, R108.reuse, R76, R60 ;  /* 0x0000004c6c3c723c */ /* 0x040ff2000004183c */
[----:B------:R-:W3:Y:S01]  /*17900*/  MUFU.EX2 R127, R127 ;  /* 0x0000007f007f7308 */ /* 0x000ee20000000800 */
[----:B-1----:R-:W-:Y:S01]  /*17910*/  F2FP.BF16.F32.PACK_AB R71, R174, R173 ;  /* 0x000000adae47723e */ /* 0x002fe200000010ff */
[----:B------:R-:W-:Y:S01]  /*17920*/  HMMA.16816.F32.BF16 R64, R108, R78, R64 ;  /* 0x0000004e6c40723c */ /* 0x000fe20000041840 */
[----:B------:R-:W1:Y:S07]  /*17930*/  LDSM.16.MT88.4 R76, [R141+0x8800] ;  /* 0x008800008d4c783b */ /* 0x000e6e0000004200 */
[----:B------:R-:W-:Y:S01]  /*17940*/  MUFU.EX2 R124, R124 ;  /* 0x0000007c007c7308 */ /* 0x000fe20000000800 */
[C---:B----4-:R-:W-:Y:S09]  /*17950*/  HMMA.16816.F32.BF16 R4, R68.reuse, R80, R4 ;  /* 0x000000504404723c */ /* 0x050ff20000041804 */
[----:B------:R-:W4:Y:S01]  /*17960*/  MUFU.EX2 R129, R129 ;  /* 0x0000008100817308 */ /* 0x000f220000000800 */
[----:B---3--:R-:W-:Y:S01]  /*17970*/  F2FP.BF16.F32.PACK_AB R108, R127, R128 ;  /* 0x000000807f6c723e */ /* 0x008fe200000010ff */
[C---:B------:R-:W-:Y:S01]  /*17980*/  HMMA.16816.F32.BF16 R8, R68.reuse, R82, R8 ;  /* 0x000000524408723c */ /* 0x040fe20000041808 */
[----:B------:R-:W3:Y:S07]  /*17990*/  LDSM.16.MT88.4 R80, [R140+0x8800] ;  /* 0x008800008c50783b */ /* 0x000eee0000004200 */
[----:B------:R-:W-:Y:S01]  /*179a0*/  MUFU.EX2 R120, R120 ;  /* 0x0000007800787308 */ /* 0x000fe20000000800 */
[C---:B--2---:R-:W-:Y:S09]  /*179b0*/  HMMA.16816.F32.BF16 R12, R68.reuse, R72, R12 ;  /* 0x00000048440c723c */ /* 0x044ff2000004180c */
[----:B------:R-:W2:Y:S01]  /*179c0*/  MUFU.EX2 R119, R119 ;  /* 0x0000007700777308 */ /* 0x000ea20000000800 */
[----:B----4-:R-:W-:Y:S01]  /*179d0*/  F2FP.BF16.F32.PACK_AB R110, R129, R124 ;  /* 0x0000007c816e723e */ /* 0x010fe200000010ff */
[C---:B------:R-:W-:Y:S01]  /*179e0*/  HMMA.16816.F32.BF16 R16, R68.reuse, R74, R16 ;  /* 0x0000004a4410723c */ /* 0x040fe20000041810 */
[----:B------:R-:W4:Y:S07]  /*179f0*/  LDSM.16.MT88.4 R72, [R143+0xa800] ;  /* 0x00a800008f48783b */ /* 0x000f2e0000004200 */
[----:B------:R-:W-:Y:S01]  /*17a00*/  MUFU.EX2 R106, R106 ;  /* 0x0000006a006a7308 */ /* 0x000fe20000000800 */
[C---:B-1----:R-:W-:Y:S09]  /*17a10*/  HMMA.16816.F32.BF16 R20, R68.reuse, R76, R20 ;  /* 0x0000004c4414723c */ /* 0x042ff20000041814 */
[----:B------:R-:W1:Y:S01]  /*17a20*/  MUFU.EX2 R121, R121 ;  /* 0x0000007900797308 */ /* 0x000e620000000800 */
[----:B--2---:R-:W-:Y:S01]  /*17a30*/  F2FP.BF16.F32.PACK_AB R109, R119, R120 ;  /* 0x00000078776d723e */ /* 0x004fe200000010ff */
[C---:B------:R-:W-:Y:S01]  /*17a40*/  HMMA.16816.F32.BF16 R24, R68.reuse, R78, R24 ;  /* 0x0000004e4418723c */ /* 0x040fe20000041818 */
[----:B------:R-:W2:Y:S07]  /*17a50*/  LDSM.16.MT88.4 R76, [R142+0xa800] ;  /* 0x00a800008e4c783b */ /* 0x000eae0000004200 */
[C---:B---3--:R-:W-:Y:S03]  /*17a60*/  HMMA.16816.F32.BF16 R28, R68.reuse, R80, R28 ;  /* 0x00000050441c723c */ /* 0x048fe6000004181c */
[----:B-1----:R-:W-:Y:S05]  /*17a70*/  F2FP.BF16.F32.PACK_AB R111, R121, R106 ;  /* 0x0000006a796f723e */ /* 0x002fea00000010ff */
        /* <DEDUP_REMOVED lines=12> */
[----:B------:R-:W-:Y:S01]  /*17b40*/  HMMA.16816.F32.BF16 R64, R68, R74, R64 ;  /* 0x0000004a4440723c */ /* 0x000fe20000041840 */
[----:B------:R-:W3:Y:S02]  /*17b50*/  LDSM.16.MT88.4 R72, [R141+0x9000] ;  /* 0x009000008d48783b */ /* 0x000ee40000004200 */
[----:B------:R-:W-:Y:S02]  /*17b60*/  F2FP.BF16.F32.PACK_AB R68, R188, R175 ;  /* 0x000000afbc44723e */ /* 0x000fe400000010ff */
[----:B------:R-:W-:Y:S02]  /*17b70*/  F2FP.BF16.F32.PACK_AB R70, R184, R177 ;  /* 0x000000b1b846723e */ /* 0x000fe400000010ff */
[----:B------:R-:W-:Y:S02]  /*17b80*/  F2FP.BF16.F32.PACK_AB R69, R180, R179 ;  /* 0x000000b3b445723e */ /* 0x000fe400000010ff */
[----:B------:R-:W-:Y:S07]  /*17b90*/  F2FP.BF16.F32.PACK_AB R71, R181, R178 ;  /* 0x000000b2b547723e */ /* 0x000fee00000010ff */
        /* <DEDUP_REMOVED lines=20> */
[C---:B-1----:R-:W-:Y:S08]  /*17ce0*/  HMMA.16816.F32.BF16 R60, R68.reuse, R80, R60 ;  /* 0x00000050443c723c */ /* 0x042ff0000004183c */
        /* <DEDUP_REMOVED lines=53> */
.L_x_11139:
        /* <DEDUP_REMOVED lines=11> */
.L_x_11168:
        /* <DEDUP_REMOVED lines=181> */
.L_x_11149:
[----:B------:R-:W-:Y:S05]  /*18c40*/  BSYNC.RECONVERGENT B0 ;  /* 0x0000000000007941 */ /* 0x000fea0003800200 */
.L_x_11148:
        /* <DEDUP_REMOVED lines=32> */
.L_x_11151:
[----:B------:R-:W-:Y:S05]  /*18e50*/  BSYNC.RECONVERGENT B0 ;  /* 0x0000000000007941 */ /* 0x000fea0003800200 */
.L_x_11150:
        /* <DEDUP_REMOVED lines=12> */
.L_x_11153:
[----:B------:R-:W-:Y:S05]  /*18f20*/  BSYNC.RECONVERGENT B0 ;  /* 0x0000000000007941 */ /* 0x000fea0003800200 */
.L_x_11152:
        /* <DEDUP_REMOVED lines=11> */
.L_x_11155:
[----:B------:R-:W-:Y:S05]  /*18fe0*/  BSYNC.RECONVERGENT B0 ;  /* 0x0000000000007941 */ /* 0x000fea0003800200 */
.L_x_11154:
        /* <DEDUP_REMOVED lines=11> */
.L_x_11157:
[----:B------:R-:W-:Y:S05]  /*190a0*/  BSYNC.RECONVERGENT B0 ;  /* 0x0000000000007941 */ /* 0x000fea0003800200 */
.L_x_11156:
        /* <DEDUP_REMOVED lines=10> */
.L_x_11159:
[----:B------:R-:W-:Y:S05]  /*19150*/  BSYNC.RECONVERGENT B0 ;  /* 0x0000000000007941 */ /* 0x000fea0003800200 */
.L_x_11158:
        /* <DEDUP_REMOVED lines=10> */
.L_x_11161:
[----:B------:R-:W-:Y:S05]  /*19200*/  BSYNC.RECONVERGENT B0 ;  /* 0x0000000000007941 */ /* 0x000fea0003800200 */
.L_x_11160:
        /* <DEDUP_REMOVED lines=10> */
.L_x_11163:
[----:B------:R-:W-:Y:S05]  /*192b0*/  BSYNC.RECONVERGENT B0 ;  /* 0x0000000000007941 */ /* 0x000fea0003800200 */
.L_x_11162:
[----:B------:R-:W-:-:S04]  /*192c0*/  MOV R155, 0x0 ;  /* 0x00000000009b7802 */ /* 0x000fc80000000f00 */
[----:B-12345:R-:W-:Y:S05]  /*192d0*/  @P3 RET.REL.NODEC R154 `(_ZN5flash24flash_fwd_splitkv_kernelI23Flash_fwd_kernel_traitsILi128ELi64ELi64ELi4ELb0ELb0EN7cutlass10bfloat16_tE19Flash_kernel_traitsILi128ELi64ELi64ELi4ES3_EELb0ELb1ELb0ELb0ELb0ELb1ELb1ELb1EEEvNS_16Flash_fwd_paramsE) ;  /* 0xfffffe6c9a483950 */ /* 0x03efea0003c3ffff */
[-C--:B------:R-:W-:Y:S01]  /*192e0*/  ISETP.GE.AND P2, PT, R69, R102.reuse, PT ;  /* 0x000000664500720c */ /* 0x080fe20003f46270 */
[----:B------:R-:W-:Y:S01]  /*192f0*/  IMAD.MOV.U32 R155, RZ, RZ, 0x0 ;  /* 0x00000000ff9b7424 */ /* 0x000fe200078e00ff */
[----:B------:R-:W-:-:S11]  /*19300*/  ISETP.GE.AND P0, PT, R71, R102, PT ;  /* 0x000000664700720c */ /* 0x000fd60003f06270 */
[----:B------:R-:W-:-:S04]  /*19310*/  @!P2 LEA R2, P1, R73, R76, 0x2 ;  /* 0x0000004c4902a211 */ /* 0x000fc800078210ff */
[----:B------:R-:W-:-:S05]  /*19320*/  @!P2 LEA.HI.X R3, R73, R77, R68, 0x2, P1 ;  /* 0x0000004d4903a211 */ /* 0x000fca00008f1444 */
[----:B------:R1:W-:Y:S02]  /*19330*/  @!P2 ST.E.128 desc[UR4][R2.64+0x7000], R36 ;  /* 0x007000240200a985 */ /* 0x0003e4000c101d04 */
[----:B-1----:R-:W-:Y:S05]  /*19340*/  @P0 RET.REL.NODEC R154 `(_ZN5flash24flash_fwd_splitkv_kernelI23Flash_fwd_kernel_traitsILi128ELi64ELi64ELi4ELb0ELb0EN7cutlass10bfloat16_tE19Flash_kernel_traitsILi128ELi64ELi64ELi4ES3_EELb0ELb1ELb0ELb0ELb0ELb1ELb1ELb1EEEvNS_16Flash_fwd_paramsE) ;  /* 0xfffffe6c9a2c0950 */ /* 0x002fea0003c3ffff */
[----:B------:R-:W-:Y:S01]  /*19350*/  LEA R2, P0, R73, R76, 0x2 ;  /* 0x0000004c49027211 */ /* 0x000fe200078010ff */
[----:B------:R-:W-:-:S03]  /*19360*/  IMAD.MOV.U32 R155, RZ, RZ, 0x0 ;  /* 0x00000000ff9b7424 */ /* 0x000fc600078e00ff */
[----:B------:R-:W-:-:S05]  /*19370*/  LEA.HI.X R3, R73, R77, R68, 0x2, P0 ;  /* 0x0000004d49037211 */ /* 0x000fca00000f1444 */
[----:B------:R1:W-:Y:S02]  /*19380*/  ST.E.128 desc[UR4][R2.64+0x7100], R4 ;  /* 0x0071000402007985 */ /* 0x0003e4000c101d04 */
[----:B-1----:R-:W-:Y:S05]  /*19390*/  RET.REL.NODEC R154 `(_ZN5flash24flash_fwd_splitkv_kernelI23Flash_fwd_kernel_traitsILi128ELi64ELi64ELi4ELb0ELb0EN7cutlass10bfloat16_tE19Flash_kernel_traitsILi128ELi64ELi64ELi4ES3_EELb0ELb1ELb0ELb0ELb0ELb1ELb1ELb1EEEvNS_16Flash_fwd_paramsE) ;  /* 0xfffffe6c9a187950 */ /* 0x002fea0003c3ffff */
.L_x_11147:
[----:B------:R-:W-:Y:S01]  /*193a0*/  MOV R7, 0x2 ;  /* 0x0000000200077802 */ /* 0x000fe20000000f00 */
[----:B------:R-:W-:Y:S01]  /*193b0*/  IMAD.MOV.U32 R6, RZ, RZ, -0x1 ;  /* 0xffffffffff067424 */ /* 0x000fe200078e00ff */
[----:B------:R-:W-:-:S07]  /*193c0*/  MOV R4, 0x1f ;  /* 0x0000001f00047802 */ /* 0x000fce0000000f00 */
[----:B-1---5:R-:W-:Y:S05]  /*193d0*/  WARPSYNC.COLLECTIVE R6, `(.L_x_11164) ;  /* 0x0000000006087348 */ /* 0x022fea0003c00000 */
[----:B------:R2:W3:Y:S02]  /*193e0*/  SHFL.BFLY P0, R9, R172, R7, R4 ;  /* 0x0c000007ac097389 */ /* 0x0004e40000000004 */
[----:B-123-5:R-:W-:Y:S05]  /*193f0*/  ENDCOLLECTIVE ;  /* 0x000000000000791b */ /* 0x02efea0003800000 */
.L_x_11164:
[----:B------:R-:W-:Y:S02]  /*19400*/  MOV R5, R9 ;  /* 0x0000000900057202 */ /* 0x000fe40000000f00 */
[----:B------:R-:W-:-:S03]  /*19410*/  MOV R7, 0x1 ;  /* 0x0000000100077802 */ /* 0x000fc60000000f00 */
[----:B------:R-:W-:-:S04]  /*19420*/  FADD.FTZ R10, R5, R172 ;  /* 0x000000ac050a7221 */ /* 0x000fc80000010000 */
[----:B------:R-:W-:-:S07]  /*19430*/  IMAD.MOV.U32 R172, RZ, RZ, R10 ;  /* 0x000000ffffac7224 */ /* 0x000fce00078e000a */
[----:B------:R-:W-:Y:S05]  /*19440*/  WARPSYNC.COLLECTIVE R6, `(.L_x_11165) ;  /* 0x0000000006087348 */ /* 0x000fea0003c00000 */
[----:B------:R1:W2:Y:S02]  /*19450*/  SHFL.BFLY P0, R9, R172, R7, R4 ;  /* 0x0c000007ac097389 */ /* 0x0002a40000000004 */
[----:B-12---:R-:W-:Y:S05]  /*19460*/  ENDCOLLECTIVE ;  /* 0x000000000000791b */ /* 0x006fea0003800000 */
.L_x_11165:
[----:B------:R-:W-:Y:S01]  /*19470*/  MOV R172, R171 ;  /* 0x000000ab00ac7202 */ /* 0x000fe20000000f00 */
[----:B------:R-:W-:Y:S01]  /*19480*/  IMAD.MOV.U32 R5, RZ, RZ, R9 ;  /* 0x000000ffff057224 */ /* 0x000fe200078e0009 */
[----:B------:R-:W-:-:S03]  /*19490*/  MOV R7, 0x2 ;  /* 0x0000000200077802 */ /* 0x000fc60000000f00 */
[----:B------:R-:W-:-:S07]  /*194a0*/  FADD.FTZ R5, R10, R5 ;  /* 0x000000050a057221 */ /* 0x000fce0000010000 */
[----:B------:R-:W-:Y:S05]  /*194b0*/  WARPSYNC.COLLECTIVE R6, `(.L_x_11166) ;  /* 0x0000000006087348 */ /* 0x000fea0003c00000 */
[----:B------:R1:W2:Y:S02]  /*194c0*/  SHFL.BFLY P0, R9, R172, R7, R4 ;  /* 0x0c000007ac097389 */ /* 0x0002a40000000004 */
[----:B-12---:R-:W-:Y:S05]  /*194d0*/  ENDCOLLECTIVE ;  /* 0x000000000000791b */ /* 0x006fea0003800000 */
.L_x_11166:
[----:B------:R-:W-:Y:S01]  /*194e0*/  FADD.FTZ R8, R9, R171 ;  /* 0x000000ab09087221 */ /* 0x000fe20000010000 */
[----:B------:R-:W-:-:S03]  /*194f0*/  MOV R7, 0x1 ;  /* 0x0000000100077802 */ /* 0x000fc60000000f00 */
[----:B------:R-:W-:-:S07]  /*19500*/  IMAD.MOV.U32 R172, RZ, RZ, R8 ;  /* 0x000000ffffac7224 */ /* 0x000fce00078e0008 */
[----:B------:R-:W-:Y:S05]  /*19510*/  WARPSYNC.COLLECTIVE R6, `(.L_x_11167) ;  /* 0x0000000006087348 */ /* 0x000fea0003c00000 */
[----:B------:R1:W2:Y:S02]  /*19520*/  SHFL.BFLY P0, R9, R172, R7, R4 ;  /* 0x0c000007ac097389 */ /* 0x0002a40000000004 */
[----:B-12---:R-:W-:Y:S05]  /*19530*/  ENDCOLLECTIVE ;  /* 0x000000000000791b */ /* 0x006fea0003800000 */
.L_x_11167:
[----:B------:R-:W-:Y:S01]  /*19540*/  MOV R11, R9 ;  /* 0x00000009000b7202 */ /* 0x000fe20000000f00 */
[----:B------:R-:W-:Y:S06]  /*19550*/  BRA `(.L_x_11168) ;  /* 0xffffffe800e47947 */ /* 0x000fec000383ffff */
.L_x_11169:
        /* <DEDUP_REMOVED lines=10> */
.L_x_14947:


//--------------------- .text._ZN5flash24flash_fwd_splitkv_kernelI23Flash_fwd_kernel_traitsILi128ELi64ELi64ELi4ELb0ELb0EN7cutlass10bfloat16_tE19Flash_kernel_traitsILi128ELi64ELi64ELi4ES3_EELb0ELb0ELb0ELb1ELb1ELb0ELb0ELb0EEEvNS_16Flash_fwd_paramsE --------------------------
	.section	.text._ZN5flash24flash_fwd_splitkv_kernelI23Flash_fwd_kernel_traitsILi128ELi64ELi64ELi4ELb0ELb0EN7cutlass10bfloat16_tE19Flash_kernel_traitsILi128ELi64ELi64ELi4ES3_EELb0ELb0ELb0ELb1ELb1ELb0ELb0ELb0EEEvNS_16Flash_fwd_paramsE,"ax",@progbits
	.align	128
        .global         _ZN5flash24flash_fwd_splitkv_kernelI23Flash_fwd_kernel_traitsILi128ELi64ELi64ELi4ELb0ELb0EN7cutlass10bfloat16_tE19Flash_kernel_traitsILi128ELi64ELi64ELi4ES3_EELb0ELb0ELb0ELb1ELb1ELb0ELb0ELb0EEEvNS_16Flash_fwd_paramsE
        .type           _ZN5flash24flash_fwd_splitkv_kernelI23Flash_fwd_kernel_traitsILi128ELi64ELi64ELi4ELb0ELb0EN7cutlass10bfloat16_tE19Flash_kernel_traitsILi128ELi64ELi64ELi4ES3_EELb0ELb0ELb0ELb1ELb1ELb0ELb0ELb0EEEvNS_16Flash_fwd_paramsE,@function
        .size           _ZN5flash24flash_fwd_splitkv_kernelI23Flash_fwd_kernel_traitsILi128ELi64ELi64ELi4ELb0ELb0EN7cutlass10bfloat16_tE19Flash_kernel_traitsILi128ELi64ELi64ELi4ES3_EELb0ELb0ELb0ELb1ELb1ELb0ELb0ELb0EEEvNS_16Flash_fwd_paramsE,(.L_x_14948 - _ZN5flash24flash_fwd_splitkv_kernelI23Flash_fwd_kernel_traitsILi128ELi64ELi64ELi4ELb0ELb0EN7cutlass10bfloat16_tE19Flash_kernel_traitsILi128ELi64ELi64ELi4ES3_EELb0ELb0ELb0ELb1ELb1ELb0ELb0ELb0EEEvNS_16Flash_fwd_paramsE)
        .other          _ZN5flash24flash_fwd_splitkv_kernelI23Flash_fwd_kernel_traitsILi128ELi64ELi64ELi4ELb0ELb0EN7cutlass10bfloat16_tE19Flash_kernel_traitsILi128ELi64ELi64ELi4ES3_EELb0ELb0ELb0ELb1ELb1ELb0ELb0ELb0EEEvNS_16Flash_fwd_paramsE,@"STO_CUDA_ENTRY STV_DEFAULT"
_ZN5flash24flash_fwd_splitkv_kernelI23Flash_fwd_kernel_traitsILi128ELi64ELi64ELi4ELb0ELb0EN7cutlass10bfloat16_tE19Flash_kernel_traitsILi128ELi64ELi64ELi4ES3_EELb0ELb0ELb0ELb1ELb1ELb0ELb0ELb0EEEvNS_16Flash_fwd_paramsE:
.text._ZN5flash24flash_fwd_splitkv_kernelI23Flash_fwd_kernel_traitsILi128ELi64ELi64ELi4ELb0ELb0EN7cutlass10bfloat16_tE19Flash_kernel_traitsILi128ELi64ELi64ELi4ES3_EELb0ELb0ELb0ELb1ELb1ELb0ELb0ELb0EEEvNS_16Flash_fwd_paramsE:
[----:B------:R-:W-:Y:S01]  /*0000*/  LDC R1, c[0x0][0x37c] ;  /* 0x0000df00ff017b82 */ /* 0x000fe20000000800 */
[----:B------:R-:W1:Y:S07]  /*0010*/  S2R R12, SR_CTAID.X ;  /* 0x00000000000c7919 */ /* 0x000e6e0000002500 */
[----:B------:R-:W2:Y:S01]  /*0020*/  LDC.64 R2, c[0x0][0x348] ;  /* 0x0000d200ff027b82 */ /* 0x000ea20000000a00 */
[----:B------:R-:W-:Y:S01]  /*0030*/  BSSY.RECONVERGENT B2, `(.L_x_11170) ;  /* 0x0000005000027945 */ /* 0x000fe20003800200 */
[----:B------:R-:W-:Y:S01]  /*0040*/  MOV R164, 0x80 ;  /* 0x0000008000a47802 */ /* 0x000fe20000000f00 */
[----:B------:R-:W3:Y:S01]  /*0050*/  S2R R166, SR_CTAID.Y ;  /* 0x0000000000a67919 */ /* 0x000ee20000002600 */
[----:B------:R-:W4:Y:S05]  /*0060*/  S2R R165, SR_CTAID.Z ;  /* 0x0000000000a57919 */ /* 0x000f2a0000002700 */
[----:B-1234-:R-:W-:Y:S05]  /*0070*/  CALL.REL.NOINC `($_ZN5flash24flash_fwd_splitkv_kernelI23Flash_fwd_kernel_traitsILi128ELi64ELi64ELi4ELb0ELb0EN7cutlass10bfloat16_tE19Flash_kernel_traitsILi128ELi64ELi64ELi4ES3_EELb0ELb0ELb0ELb1ELb1ELb0ELb0ELb0EEEvNS_16Flash_fwd_paramsE$_ZN5flash30compute_attn_1rowblock_splitkvI23Flash_fwd_kernel_traitsILi128ELi64ELi64ELi4ELb0ELb0EN7cutlass10bfloat16_tE19Flash_kernel_traitsILi128ELi64ELi64ELi4ES3_EELb0ELb0ELb0ELb1ELb1ELb0ELb0ELb0ENS_16Flash_fwd_paramsEEEvRKT8_iiiii) ;  /* 0x0000000000087944 */ /* 0x01efea0003c00000 */
[----:B------:R-:W-:Y:S05]  /*0080*/  BSYNC.RECONVERGENT B2 ;  /* 0x0000000000027941 */ /* 0x000fea0003800200 */
.L_x_11170:
[----:B------:R-:W-:Y:S05]  /*0090*/  EXIT ;  /* 0x000000000000794d */ /* 0x000fea0003800000 */
        .type           $_ZN5flash24flash_fwd_splitkv_kernelI23Flash_fwd_kernel_traitsILi128ELi64ELi64ELi4ELb0ELb0EN7cutlass10bfloat16_tE19Flash_kernel_traitsILi128ELi64ELi64ELi4ES3_EELb0ELb0ELb0ELb1ELb1ELb0ELb0ELb0EEEvNS_16Flash_fwd_paramsE$_ZN5flash30compute_attn_1rowblock_splitkvI23Flash_fwd_kernel_traitsILi128ELi64ELi64ELi4ELb0ELb0EN7cutlass10bfloat16_tE19Flash_kernel_traitsILi128ELi64ELi64ELi4ES3_EELb0ELb0ELb0ELb1ELb1ELb0ELb0ELb0ENS_16Flash_fwd_paramsEEEvRKT8_iiiii,@function
        .size           $_ZN5flash24flash_fwd_splitkv_kernelI23Flash_fwd_kernel_traitsILi128ELi64ELi64ELi4ELb0ELb0EN7cutlass10bfloat16_tE19Flash_kernel_traitsILi128ELi64ELi64ELi4ES3_EELb0ELb0ELb0ELb1ELb1ELb0ELb0ELb0EEEvNS_16Flash_fwd_paramsE$_ZN5flash30compute_attn_1rowblock_splitkvI23Flash_fwd_kernel_traitsILi128ELi64ELi64ELi4ELb0ELb0EN7cutlass10bfloat16_tE19Flash_kernel_traitsILi128ELi64ELi64ELi4ES3_EELb0ELb0ELb0ELb1ELb1ELb0ELb0ELb0ENS_16Flash_fwd_paramsEEEvRKT8_iiiii,(.L_x_14948 - $_ZN5flash24flash_fwd_splitkv_kernelI23Flash_fwd_kernel_traitsILi128ELi64ELi64ELi4ELb0ELb0EN7cutlass10bfloat16_tE19Flash_kernel_traitsILi128ELi64ELi64ELi4ES3_EELb0ELb0ELb0ELb1ELb1ELb0ELb0ELb0EEEvNS_16Flash_fwd_paramsE$_ZN5flash30compute_attn_1rowblock_splitkvI23Flash_fwd_kernel_traitsILi128ELi64ELi64ELi4ELb0ELb0EN7cutlass10bfloat16_tE19Flash_kernel_traitsILi128ELi64ELi64ELi4ES3_EELb0ELb0ELb0ELb1ELb1ELb0ELb0ELb0ENS_16Flash_fwd_paramsEEEvRKT8_iiiii)
$_ZN5flash24flash_fwd_splitkv_kernelI23Flash_fwd_kernel_traitsILi128ELi64ELi64ELi4ELb0ELb0EN7cutlass10bfloat16_tE19Flash_kernel_traitsILi128ELi64ELi64ELi4ES3_EELb0ELb0ELb0ELb1ELb1ELb0ELb0ELb0EEEvNS_16Flash_fwd_paramsE$_ZN5flash30compute_attn_1rowblock_splitkvI23Flash_fwd_kernel_traitsILi128ELi64ELi64ELi4ELb0ELb0EN7cutlass10bfloat16_tE19Flash_kernel_traitsILi128ELi64ELi64ELi4ES3_EELb0ELb0ELb0ELb1ELb1ELb0ELb0ELb0ENS_16Flash_fwd_paramsEEEvRKT8_iiiii:
        /* <DEDUP_REMOVED lines=19> */
[----:B--2---:R-:W-:-:S04]  /*01d0*/  ISETP.NE.U32.AND P0, PT, R4, RZ, PT ;  /* 0x000000ff0400720c */ /* 0x004fc80003f05070 */
[----:B------:R-:W-:Y:S01]  /*01e0*/  ISETP.NE.AND.EX P0, PT, R5, RZ, PT, P0 ;  /* 0x000000ff0500720c */ /* 0x000fe20003f05300 */
[----:B------:R-:W-:-:S12]  /*01f0*/  IMAD.MOV.U32 R5, RZ, RZ, RZ ;  /* 0x000000ffff057224 */ /* 0x000fd800078e00ff */
[----:B------:R-:W-:Y:S05]  /*0200*/  @!P0 BRA `(.L_x_11174) ;  /* 0x0000000000048947 */ /* 0x000fea0003800000 */
[----:B------:R1:W5:Y:S02]  /*0210*/  LD.E R5, desc[UR4][R2.64+0xbc] ;  /* 0x0000bc0402057980 */ /* 0x000364000c101900 */
.L_x_11174:
[----:B------:R-:W-:Y:S05]  /*0220*/  BSYNC.RECONVERGENT B0 ;  /* 0x0000000000007941 */ /* 0x000fea0003800200 */
.L_x_11173:
[----:B-----5:R-:W-:Y:S02]  /*0230*/  IADD3 R5, PT, PT, R5, R0, -R7 ;  /* 0x0000000005057210 */ /* 0x020fe40007ffe807 */
.L_x_11172:
[----:B------:R-:W-:Y:S05]  /*0240*/  BSYNC.RECONVERGENT B1 ;  /* 0x0000000000017941 */ /* 0x000fea0003800200 */
.L_x_11171:
[----:B------:R-:W-:Y:S01]  /*0250*/  IMAD.SHL.U32 R168, R12, 0x40, RZ ;  /* 0x000000400ca87824 */ /* 0x000fe200078e00ff */
[----:B------:R-:W-:Y:S01]  /*0260*/  MOV R8, R164 ;  /* 0x000000a400087202 */ /* 0x000fe20000000f00 */
[----:B------:R-:W-:-:S03]  /*0270*/  IMAD.MOV.U32 R9, RZ, RZ, 0x0 ;  /* 0x00000000ff097424 */ /* 0x000fc600078e00ff */
[----:B-----5:R-:W-:-:S13]  /*0280*/  ISETP.GT.AND P0, PT, R169, R168, PT ;  /* 0x000000a8a900720c */ /* 0x020fda0003f04270 */
[----:B-1----:R-:W-:Y:S05]  /*0290*/  @!P0 RET.REL.NODEC R8 `(_ZN5flash24flash_fwd_splitkv_kernelI23Flash_fwd_kernel_traitsILi128ELi64ELi64ELi4ELb0ELb0EN7cutlass10bfloat16_tE19Flash_kernel_traitsILi128ELi64ELi64ELi4ES3_EELb0ELb0ELb0ELb1ELb1ELb0ELb0ELb0EEEvNS_16Flash_fwd_paramsE) ;  /* 0xfffffffc08588950 */ /* 0x002fea0003c3ffff */
[----:B------:R-:W-:Y:S02]  /*02a0*/  VIADD R5, R5, 0x3f ;  /* 0x0000003f05057836 */ /* 0x000fe40000000000 */
[----:B------:R-:W-:-:S03]  /*02b0*/  VIADD R9, R0, 0x3f ;  /* 0x0000003f00097836 */ /* 0x000fc60000000000 */
[----:B------:R-:W-:Y:S02]  /*02c0*/  SHF.R.S32.HI R0, RZ, 0x1f, R5 ;  /* 0x0000001fff007819 */ /* 0x000fe40000011405 */
[----:B------:R-:W-:Y:S02]  /*02d0*/  SHF.R.S32.HI R4, RZ, 0x1f, R9 ;  /* 0x0000001fff047819 */ /* 0x000fe40000011409 */
[----:B------:R-:W-:Y:S02]  /*02e0*/  LEA.HI R0, R0, R5, RZ, 0x6 ;  /* 0x0000000500007211 */ /* 0x000fe400078f30ff */
[----:B------:R-:W-:Y:S02]  /*02f0*/  LEA.HI R4, R4, R9, RZ, 0x6 ;  /* 0x0000000904047211 */ /* 0x000fe400078f30ff */
[----:B------:R-:W-:Y:S02]  /*0300*/  SHF.R.S32.HI R5, RZ, 0x6, R0 ;  /* 0x00000006ff057819 */ /* 0x000fe40000011400 */
[----:B------:R-:W-:-:S04]  /*0310*/  SHF.R.S32.HI R4, RZ, 0x6, R4 ;  /* 0x00000006ff047819 */ /* 0x000fc80000011404 */
[----:B------:R-:W-:Y:S02]  /*0320*/  VIMNMX R100, PT, PT, R4, R5, PT ;  /* 0x0000000504647248 */ /* 0x000fe40003fe0100 */
[----:B------:R-:W1:Y:S02]  /*0330*/  S2R R5, SR_TID.X ;  /* 0x0000000000057919 */ /* 0x000e640000002100 */
[----:B------:R-:W-:-:S13]  /*0340*/  ISETP.GT.AND P0, PT, R100, RZ, PT ;  /* 0x000000ff6400720c */ /* 0x000fda0003f04270 */
[----:B------:R-:W-:Y:S05]  /*0350*/  @P0 BRA `(.L_x_11175) ;  /* 0x0000000400180947 */ /* 0x000fea0003800000 */
[----:B------:R-:W2:Y:S04]  /*0360*/  LD.E.64 R8, desc[UR4][R2.64+0x88] ;  /* 0x0000880402087980 */ /* 0x000ea8000c101b00 */
[----:B------:R-:W3:Y:S04]  /*0370*/  LD.E.64 R14, desc[UR4][R2.64+0x80] ;  /* 0x00008004020e7980 */ /* 0x000ee8000c101b00 */
[----:B------:R-:W4:Y:S04]  /*0380*/  LD.E.64 R12, desc[UR4][R2.64+0x90] ;  /* 0x00009004020c7980 */ /* 0x000f28000c101b00 */
[----:B------:R-:W5:Y:S04]  /*0390*/  LD.E R4, desc[UR4][R2.64+0x60] ;  /* 0x0000600402047980 */ /* 0x000f68000c101900 */
[----:B------:R-:W5:Y:S04]  /*03a0*/  LD.E.64 R6, desc[UR4][R2.64+0x70] ;  /* 0x0000700402067980 */ /* 0x000f68000c101b00 */
[----:B------:R1:W5:Y:S02]  /*03b0*/  LD.E.64 R10, desc[UR4][R2.64+0xa0] ;  /* 0x0000a004020a7980 */ /* 0x000364000c101b00 */
[----:B-1----:R-:W-:-:S02]  /*03c0*/  IMAD.SHL.U32 R0, R5, 0x8, RZ ;  /* 0x0000000805007824 */ /* 0x002fc400078e00ff */
[----:B------:R-:W-:-:S03]  /*03d0*/  IMAD.MOV.U32 R17, RZ, RZ, RZ ;  /* 0x000000ffff117224 */ /* 0x000fc600078e00ff */
[----:B------:R-:W-:Y:S01]  /*03e0*/  LOP3.LUT R16, R0, 0x38, RZ, 0xc0, !PT ;  /* 0x0000003800107812 */ /* 0x000fe200078ec0ff */
[----:B------:R-:W-:Y:S02]  /*03f0*/  IMAD.IADD R3, R169, 0x1, -R168 ;  /* 0x00000001a9037824 */ /* 0x000fe400078e0aa8 */
[----:B--2---:R-:W-:Y:S02]  /*0400*/  IMAD R0, R9, R168, RZ ;  /* 0x000000a809007224 */ /* 0x004fe400078e02ff */
[----:B------:R-:W-:-:S04]  /*0410*/  IMAD.WIDE.U32 R16, R168, R8, R16 ;  /* 0x00000008a8107225 */ /* 0x000fc800078e0010 */
[----:B------:R-:W-:Y:S02]  /*0420*/  IMAD.IADD R17, R17, 0x1, R0 ;  /* 0x0000000111117824 */ /* 0x000fe400078e0200 */
[----:B---3--:R-:W-:Y:S02]  /*0430*/  IMAD R0, R15, R166, RZ ;  /* 0x000000a60f007224 */ /* 0x008fe400078e02ff */
[----:B------:R-:W-:-:S04]  /*0440*/  IMAD.WIDE.U32 R14, R166, R14, R16 ;  /* 0x0000000ea60e7225 */ /* 0x000fc800078e0010 */
[----:B------:R-:W-:Y:S02]  /*0450*/  IMAD.IADD R15, R15, 0x1, R0 ;  /* 0x000000010f0f7824 */ /* 0x000fe400078e0200 */
[-C--:B----4-:R-:W-:Y:S02]  /*0460*/  IMAD R0, R13, R165.reuse, RZ ;  /* 0x000000a50d007224 */ /* 0x090fe400078e02ff */
[----:B------:R-:W-:-:S04]  /*0470*/  IMAD.WIDE.U32 R14, R12, R165, R14 ;  /* 0x000000a50c0e7225 */ /* 0x000fc800078e000e */
[----:B-----5:R-:W-:Y:S01]  /*0480*/  IMAD R165, R166, R4, R165 ;  /* 0x00000004a6a57224 */ /* 0x020fe200078e02a5 */
[----:B------:R-:W-:Y:S01]  /*0490*/  IADD3 R15, PT, PT, R15, R0, RZ ;  /* 0x000000000f0f7210 */ /* 0x000fe20007ffe0ff */
[----:B------:R-:W-:Y:S01]  /*04a0*/  IMAD.SHL.U32 R17, R8, 0x20, RZ ;  /* 0x0000002008117824 */ /* 0x000fe200078e00ff */
[----:B------:R-:W-:Y:S01]  /*04b0*/  SHF.R.U32.HI R0, RZ, 0x3, R5 ;  /* 0x00000003ff007819 */ /* 0x000fe20000011605 */
[----:B------:R-:W-:Y:S01]  /*04c0*/  IMAD R169, R169, R165, R168 ;  /* 0x000000a5a9a97224 */ /* 0x000fe200078e02a8 */
[----:B------:R-:W-:Y:S01]  /*04d0*/  LOP3.LUT P4, R5, R5, 0x7, RZ, 0xc0, !PT ;  /* 0x0000000705057812 */ /* 0x000fe2000788c0ff */
[----:B------:R-:W-:Y:S02]  /*04e0*/  IMAD.MOV.U32 R165, RZ, RZ, 0x0 ;  /* 0x00000000ffa57424 */ /* 0x000fe400078e00ff */
[-C--:B------:R-:W-:Y:S01]  /*04f0*/  IMAD R2, R9, R0.reuse, RZ ;  /* 0x0000000009027224 */ /* 0x080fe200078e02ff */
[----:B------:R-:W-:Y:S01]  /*0500*/  ISETP.GE.OR P4, PT, R0, R3, P4 ;  /* 0x000000030000720c */ /* 0x000fe20002786670 */
[----:B------:R-:W-:-:S04]  /*0510*/  IMAD.WIDE.U32 R14, R8, R0, R14 ;  /* 0x00000000080e7225 */ /* 0x000fc800078e000e */
[C---:B------:R-:W-:Y:S01]  /*0520*/  VIADD R12, R0.reuse, 0x10 ;  /* 0x00000010000c7836 */ /* 0x040fe20000000000 */
[----:B------:R-:W-:Y:S01]  /*0530*/  IADD3 R13, PT, PT, R15, R2, RZ ;  /* 0x000000020f0d7210 */ /* 0x000fe20007ffe0ff */
[----:B------:R-:W-:Y:S01]  /*0540*/  VIADD R4, R0, 0x20 ;  /* 0x0000002000047836 */ /* 0x000fe20000000000 */
[C---:B------:R-:W-:Y:S02]  /*0550*/  IADD3 R15, P0, PT, R169.reuse, R0, RZ ;  /* 0x00000000a90f7210 */ /* 0x040fe40007f1e0ff */
        /* <DEDUP_REMOVED lines=33> */
[----:B-1----:R-:W-:Y:S05]  /*0770*/  @P0 RET.REL.NODEC R164 `(_ZN5flash24flash_fwd_splitkv_kernelI23Flash_fwd_kernel_traitsILi128ELi64ELi64ELi4ELb0ELb0EN7cutlass10bfloat16_tE19Flash_kernel_traitsILi128ELi64ELi64ELi4ES3_EELb0ELb0ELb0ELb1ELb1ELb0ELb0ELb0EEEvNS_16Flash_fwd_paramsE) ;  /* 0xfffffff8a4200950 */ /* 0x002fea0003c3ffff */
[----:B------:R-:W-:Y:S02]  /*0780*/  MOV R3, 0x7f800000 ;  /* 0x7f80000000037802 */ /* 0x000fe40000000f00 */
[----:B------:R-:W-:-:S03]  /*0790*/  MOV R165, 0x0 ;  /* 0x0000000000a57802 */ /* 0x000fc60000000f00 */
[----:B------:R1:W-:Y:S02]  /*07a0*/  ST.E desc[UR4][R10.64+0xc0], R3 ;  /* 0x0000c0030a007985 */ /* 0x0003e4000c101904 */
[----:B-1----:R-:W-:Y:S05]  /*07b0*/  RET.REL.NODEC R164 `(_ZN5flash24flash_fwd_splitkv_kernelI23Flash_fwd_kernel_traitsILi128ELi64ELi64ELi4ELb0ELb0EN7cutlass10bfloat16_tE19Flash_kernel_traitsILi128ELi64ELi64ELi4ES3_EELb0ELb0ELb0ELb1ELb1ELb0ELb0ELb0EEEvNS_16Flash_fwd_paramsE) ;  /* 0xfffffff8a4107950 */ /* 0x002fea0003c3ffff */
.L_x_11175:
        /* <DEDUP_REMOVED lines=11> */
[----:B------:R-:W3:Y:S04]  /*0870*/  LD.E R16, desc[UR4][R2.64+0x170] ;  /* 0x0001700402107980 */ /* 0x000ee8000c101900 */
[----:B--2---:R-:W2:Y:S04]  /*0880*/  LD.E.64 R8, desc[UR4][R2.64+0x168] ;  /* 0x0001680402087980 */ /* 0x004ea8000c101b00 */
[----:B------:R-:W4:Y:S01]  /*0890*/  LD.E R14, desc[UR4][R2.64+0x68] ;  /* 0x00006804020e7980 */ /* 0x000f22000c101900 */
[----:B------:R-:W-:-:S03]  /*08a0*/  LEA R177, R100, 0xffffffc0, 0x6 ;  /* 0xffffffc064b17811 */ /* 0x000fc600078e30ff */
[----:B------:R-:W4:Y:S01]  /*08b0*/  LD.E.64 R22, desc[UR4][R2.64+0x20] ;  /* 0x0000200402167980 */ /* 0x000f22000c101b00 */
[----:B------:R-:W-:-:S03]  /*08c0*/  IABS R4, R177 ;  /* 0x000000b100047213 */ /* 0x000fc60000000000 */
[----:B------:R-:W4:Y:S04]  /*08d0*/  LD.E.64 R20, desc[UR4][R2.64+0x50] ;  /* 0x0000500402147980 */ /* 0x000f28000c101b00 */
[----:B------:R-:W4:Y:S04]  /*08e0*/  LD.E.64 R18, desc[UR4][R2.64+0x28] ;  /* 0x0000280402127980 */ /* 0x000f28000c101b00 */
[----:B------:R-:W5:Y:S04]  /*08f0*/  LD.E.64 R94, desc[UR4][R2.64+0x40] ;  /* 0x00004004025e7980 */ /* 0x000f68000c101b00 */
[----:B------:R-:W5:Y:S02]  /*0900*/  LD.E.64 R32, desc[UR4][R2.64+0x58] ;  /* 0x0000580402207980 */ /* 0x000f64000c101b00 */
[----:B---3-5:R-:W-:-:S04]  /*0910*/  IABS R6, R16 ;  /* 0x0000001000067213 */ /* 0x028fc80000000000 */
[----:B------:R-:W3:Y:S08]  /*0920*/  I2F.RP R13, R6 ;  /* 0x00000006000d7306 */ /* 0x000ef00000209400 */
[----:B---3--:R-:W3:Y:S02]  /*0930*/  MUFU.RCP R10, R13 ;  /* 0x0000000d000a7308 */ /* 0x008ee40000001000 */
[----:B---3--:R-:W-:-:S06]  /*0940*/  IADD3 R10, PT, PT, R10, 0xffffffe, RZ ;  /* 0x0ffffffe0a0a7810 */ /* 0x008fcc0007ffe0ff */
[----:B------:R-:W3:Y:S01]  /*0950*/  F2I.FTZ.U32.TRUNC.NTZ R11, R10 ;  /* 0x0000000a000b7305 */ /* 0x000ee2000021f000 */
[----:B------:R-:W-:Y:S02]  /*0960*/  IABS R0, R16 ;  /* 0x0000001000007213 */ /* 0x000fe40000000000 */
[----:B---3--:R-:W-:Y:S01]  /*0970*/  IADD3 R7, PT, PT, RZ, -R11, RZ ;  /* 0x8000000bff077210 */ /* 0x008fe20007ffe0ff */
        /* <DEDUP_REMOVED lines=13> */
[-C--:B--2---:R-:W-:Y:S02]  /*0a50*/  IMAD R0, R9, R166.reuse, RZ ;  /* 0x000000a609007224 */ /* 0x084fe400078e02ff */
        /* <DEDUP_REMOVED lines=35> */
[----:B------:R-:W-:Y:S02]  /*0c90*/  MOV R9, R4 ;  /* 0x0000000400097202 */ /* 0x000fe40000000f00 */
[----:B------:R-:W-:-:S03]  /*0ca0*/  SHF.R.S32.HI R13, RZ, 0x1f, R15 ;  /* 0x0000001fff0d7819 */ /* 0x000fc6000001140f */
[----:B------:R-:W-:Y:S01]  /*0cb0*/  @!P0 IMAD.MOV R9, RZ, RZ, -R9 ;  /* 0x000000ffff098224 */ /* 0x000fe200078e0a09 */
[----:B------:R-:W-:-:S05]  /*0cc0*/  @!P1 LOP3.LUT R9, RZ, R14, RZ, 0x33, !PT ;  /* 0x0000000eff099212 */ /* 0x000fca00078e33ff */
[----:B------:R-:W-:Y:S02]  /*0cd0*/  IMAD R17, R21, R9, RZ ;  /* 0x0000000915117224 */ /* 0x000fe400078e02ff */
[----:B--2---:R-:W-:Y:S01]  /*0ce0*/  IMAD R4, R11, R15, RZ ;  /* 0x0000000f0b047224 */ /* 0x004fe200078e02ff */
[----:B------:R-:W-:Y:S01]  /*0cf0*/  SHF.R.S32.HI R7, RZ, 0x1f, R0 ;  /* 0x0000001fff077819 */ /* 0x000fe20000011400 */
[----:B------:R-:W-:-:S04]  /*0d00*/  IMAD R6, R23, R0, RZ ;  /* 0x0000000017067224 */ /* 0x000fc800078e02ff */
[C---:B------:R-:W-:Y:S02]  /*0d10*/  IMAD R6, R22.reuse, R7, R6 ;  /* 0x0000000716067224 */ /* 0x040fe400078e0206 */
[----:B------:R-:W-:-:S04]  /*0d20*/  IMAD.WIDE.U32 R22, R22, R0, RZ ;  /* 0x0000000016167225 */ /* 0x000fc800078e00ff */
[----:B------:R-:W-:Y:S02]  /*0d30*/  IMAD.IADD R23, R23, 0x1, R6 ;  /* 0x0000000117177824 */ /* 0x000fe400078e0206 */
[----:B------:R-:W-:Y:S02]  /*0d40*/  IMAD R4, R10, R13, R4 ;  /* 0x0000000d0a047224 */ /* 0x000fe400078e0204 */
[----:B------:R-:W-:Y:S01]  /*0d50*/  IMAD.WIDE.U32 R22, R15, R10, R22 ;  /* 0x0000000a0f167225 */ /* 0x000fe200078e0016 */
[----:B------:R-:W-:-:S04]  /*0d60*/  SHF.R.S32.HI R6, RZ, 0x1f, R9 ;  /* 0x0000001fff067819 */ /* 0x000fc80000011409 */
[----:B------:R-:W-:Y:S01]  /*0d70*/  IADD3 R23, PT, PT, R23, R4, RZ ;  /* 0x0000000417177210 */ /* 0x000fe20007ffe0ff */
[----:B------:R-:W-:Y:S02]  /*0d80*/  IMAD R4, R19, R0, RZ ;  /* 0x0000000013047224 */ /* 0x000fe400078e02ff */
[----:B------:R-:W-:Y:S02]  /*0d90*/  IMAD R6, R20, R6, R17 ;  /* 0x0000000614067224 */ /* 0x000fe400078e0211 */
[----:B------:R-:W-:-:S04]  /*0da0*/  IMAD.WIDE.U32 R16, R18, R0, RZ ;  /* 0x0000000012107225 */ /* 0x000fc800078e00ff */
[----:B------:R-:W-:-:S04]  /*0db0*/  IMAD.WIDE.U32 R8, R9, R20, R22 ;  /* 0x0000001409087225 */ /* 0x000fc800078e0016 */
[----:B------:R-:W-:Y:S01]  /*0dc0*/  IMAD R4, R18, R7, R4 ;  /* 0x0000000712047224 */ /* 0x000fe200078e0204 */
[----:B------:R-:W-:Y:S01]  /*0dd0*/  MOV R18, R16 ;  /* 0x0000001000127202 */ /* 0x000fe20000000f00 */
[----:B------:R-:W-:Y:S02]  /*0de0*/  IMAD.IADD R0, R9, 0x1, R6 ;  /* 0x0000000109007824 */ /* 0x000fe400078e0206 */
[----:B------:R-:W-:Y:S01]  /*0df0*/  IMAD.IADD R16, R17, 0x1, R4 ;  /* 0x0000000111107824 */ /* 0x000fe200078e0204 */
[----:B------:R-:W-:Y:S05]  /*0e00*/  BRA `(.L_x_11178) ;  /* 0x0000000400007947 */ /* 0x000fea0003800000 */
.L_x_11177:
[----:B------:R-:W3:Y:S04]  /*0e10*/  LD.E R14, desc[UR4][R2.64+0x68] ;  /* 0x00006804020e7980 */ /* 0x000ee8000c101900 */
[----:B------:R-:W4:Y:S04]  /*0e20*/  LD.E.64 R10, desc[UR4][R2.64+0x38] ;  /* 0x00003804020a7980 */ /* 0x000f28000c101b00 */
[----:B------:R-:W4:Y:S04]  /*0e30*/  LD.E.64 R20, desc[UR4][R2.64+0x20] ;  /* 0x0000200402147980 */ /* 0x000f28000c101b00 */
[----:B------:R-:W4:Y:S04]  /*0e40*/  LD.E.64 R94, desc[UR4][R2.64+0x40] ;  /* 0x00004004025e7980 */ /* 0x000f28000c101b00 */
[----:B------:R-:W4:Y:S04]  /*0e50*/  LD.E.64 R16, desc[UR4][R2.64+0x28] ;  /* 0x0000280402107980 */ /* 0x000f28000c101b00 */
[----:B------:R-:W4:Y:S04]  /*0e60*/  LD.E.64 R18, desc[UR4][R2.64+0x50] ;  /* 0x0000500402127980 */ /* 0x000f28000c101b00 */
[----:B------:R1:W5:Y:S01]  /*0e70*/  LD.E.64 R32, desc[UR4][R2.64+0x58] ;  /* 0x0000580402207980 */ /* 0x000362000c101b00 */
[----:B------:R-:W-:Y:S01]  /*0e80*/  IMAD.MOV.U32 R24, RZ, RZ, RZ ;  /* 0x000000ffff187224 */ /* 0x000fe200078e00ff */
[----:B--2---:R-:W-:-:S02]  /*0e90*/  IABS R8, R165 ;  /* 0x000000a500087213 */ /* 0x004fc40000000000 */
[----:B------:R-:W-:Y:S02]  /*0ea0*/  CS2R R172, SRZ ;  /* 0x0000000000ac7805 */ /* 0x000fe4000001ff00 */
[----:B------:R-:W-:Y:S02]  /*0eb0*/  LEA R177, R100, 0xffffffc0, 0x6 ;  /* 0xffffffc064b17811 */ /* 0x000fe400078e30ff */
[-C--:B---3--:R-:W-:Y:S02]  /*0ec0*/  IABS R0, R14.reuse ;  /* 0x0000000e00007213 */ /* 0x088fe40000000000 */
[----:B------:R-:W-:Y:S02]  /*0ed0*/  IABS R13, R14 ;  /* 0x0000000e000d7213 */ /* 0x000fe40000000000 */
[----:B------:R-:W2:Y:S02]  /*0ee0*/  I2F.RP R22, R0 ;  /* 0x0000000000167306 */ /* 0x000ea40000209400 */
[----:B------:R-:W-:-:S06]  /*0ef0*/  IADD3 R13, PT, PT, RZ, -R13, RZ ;  /* 0x8000000dff0d7210 */ /* 0x000fcc0007ffe0ff */
[----:B--2---:R-:W2:Y:S02]  /*0f00*/  MUFU.RCP R15, R22 ;  /* 0x00000016000f7308 */ /* 0x004ea40000001000 */
[----:B--2---:R-:W-:Y:S01]  /*0f10*/  IADD3 R15, PT, PT, R15, 0xffffffe, RZ ;  /* 0x0ffffffe0f0f7810 */ /* 0x004fe20007ffe0ff */
[----:B----4-:R-:W-:-:S05]  /*0f20*/  IMAD.WIDE.U32 R22, R10, R7, RZ ;  /* 0x000000070a167225 */ /* 0x010fca00078e00ff */
[----:B------:R-:W2:Y:S02]  /*0f30*/  F2I.FTZ.U32.TRUNC.NTZ R25, R15 ;  /* 0x0000000f00197305 */ /* 0x000ea4000021f000 */
[----:B--2---:R-:W-:Y:S02]  /*0f40*/  IADD3 R4, PT, PT, RZ, -R25, RZ ;  /* 0x80000019ff047210 */ /* 0x004fe40007ffe0ff */
[----:B------:R-:W-:-:S03]  /*0f50*/  LOP3.LUT R15, R165, R14, RZ, 0x3c, !PT ;  /* 0x0000000ea50f7212 */ /* 0x000fc600078e3cff */
[----:B------:R-:W-:Y:S01]  /*0f60*/  IMAD R9, R4, R0, RZ ;  /* 0x0000000004097224 */ /* 0x000fe200078e02ff */
[----:B------:R-:W-:Y:S02]  /*0f70*/  ISETP.GE.AND P1, PT, R15, RZ, PT ;  /* 0x000000ff0f00720c */ /* 0x000fe40003f26270 */
[----:B------:R-:W-:Y:S01]  /*0f80*/  MOV R15, R177 ;  /* 0x000000b1000f7202 */ /* 0x000fe20000000f00 */
[----:B------:R-:W-:-:S06]  /*0f90*/  IMAD.HI.U32 R9, R25, R9, R24 ;  /* 0x0000000919097227 */ /* 0x000fcc00078e0018 */
[----:B------:R-:W-:Y:S01]  /*0fa0*/  IMAD.HI.U32 R4, R9, R8, RZ ;  /* 0x0000000809047227 */ /* 0x000fe200078e00ff */
[----:B------:R-:W-:-:S03]  /*0fb0*/  SHF.R.S32.HI R9, RZ, 0x1f, R7 ;  /* 0x0000001fff097819 */ /* 0x000fc60000011407 */
[----:B------:R-:W-:Y:S02]  /*0fc0*/  IMAD R13, R4, R13, R8 ;  /* 0x0000000d040d7224 */ /* 0x000fe400078e0208 */
[----:B------:R-:W-:-:S03]  /*0fd0*/  IMAD R8, R11, R7, RZ ;  /* 0x000000070b087224 */ /* 0x000fc600078e02ff */
[----:B------:R-:W-:Y:S01]  /*0fe0*/  ISETP.GT.U32.AND P0, PT, R0, R13, PT ;  /* 0x0000000d0000720c */ /* 0x000fe20003f04070 */
[----:B------:R-:W-:-:S05]  /*0ff0*/  IMAD R8, R10, R9, R8 ;  /* 0x000000090a087224 */ /* 0x000fca00078e0208 */
[----:B------:R-:W-:Y:S01]  /*1000*/  IADD3 R23, PT, PT, R23, R8, RZ ;  /* 0x0000000817177210 */ /* 0x000fe20007ffe0ff */
[----:B------:R-:W-:-:S04]  /*1010*/  IMAD R8, R95, R7, RZ ;  /* 0x000000075f087224 */ /* 0x000fc800078e02ff */
[----:B------:R-:W-:Y:S02]  /*1020*/  IMAD R8, R94, R9, R8 ;  /* 0x000000095e087224 */ /* 0x000fe400078e0208 */
[----:B------:R-:W-:Y:S01]  /*1030*/  @!P0 IMAD.IADD R13, R13, 0x1, -R0 ;  /* 0x000000010d0d8824 */ /* 0x000fe200078e0a00 */
[----:B------:R-:W-:Y:S01]  /*1040*/  @!P0 IADD3 R4, PT, PT, R4, 0x1, RZ ;  /* 0x0000000104048810 */ /* 0x000fe20007ffe0ff */
[----:B-----5:R-:W-:Y:S01]  /*1050*/  IMAD R9, R17, R6, RZ ;  /* 0x0000000611097224 */ /* 0x020fe200078e02ff */
[----:B------:R-:W-:Y:S02]  /*1060*/  ISETP.NE.AND P0, PT, R14, RZ, PT ;  /* 0x000000ff0e00720c */ /* 0x000fe40003f05270 */
[----:B------:R-:W-:Y:S01]  /*1070*/  ISETP.GE.U32.AND P2, PT, R13, R0, PT ;  /* 0x000000000d00720c */ /* 0x000fe20003f46070 */
[----:B------:R-:W-:Y:S01]  /*1080*/  IMAD R13, R21, R6, RZ ;  /* 0x00000006150d7224 */ /* 0x000fe200078e02ff */
[----:B------:R-:W-:-:S05]  /*1090*/  SHF.R.S32.HI R0, RZ, 0x1f, R6 ;  /* 0x0000001fff007819 */ /* 0x000fca0000011406 */
[C---:B------:R-:W-:Y:S02]  /*10a0*/  IMAD R13, R20.reuse, R0, R13 ;  /* 0x00000000140d7224 */ /* 0x040fe400078e020d */
[----:B------:R-:W-:-:S04]  /*10b0*/  IMAD.WIDE.U32 R20, R20, R6, R22 ;  /* 0x0000000614147225 */ /* 0x000fc800078e0016 */
[----:B------:R-:W-:Y:S01]  /*10c0*/  @P2 IADD3 R4, PT, PT, R4, 0x1, RZ ;  /* 0x0000000104042810 */ /* 0x000fe20007ffe0ff */
[----:B------:R-:W-:Y:S02]  /*10d0*/  IMAD.IADD R21, R21, 0x1, R13 ;  /* 0x0000000115157824 */ /* 0x000fe400078e020d */
[----:B------:R-:W-:Y:S01]  /*10e0*/  IMAD.WIDE.U32 R22, R94, R7, RZ ;  /* 0x000000075e167225 */ /* 0x000fe200078e00ff */
[----:B------:R-:W-:-:S03]  /*10f0*/  MOV R7, R4 ;  /* 0x0000000400077202 */ /* 0x000fc60000000f00 */
[-C--:B------:R-:W-:Y:S01]  /*1100*/  IMAD R4, R11, R177.reuse, RZ ;  /* 0x000000b10b047224 */ /* 0x080fe200078e02ff */
[----:B------:R-:W-:Y:S01]  /*1110*/  @!P1 IADD3 R7, PT, PT, -R7, RZ, RZ ;  /* 0x000000ff07079210 */ /* 0x000fe20007ffe1ff */
[----:B------:R-:W-:Y:S01]  /*1120*/  IMAD.WIDE.U32 R20, R10, R177, R20 ;  /* 0x000000b10a147225 */ /* 0x000fe200078e0014 */
[----:B------:R-:W-:-:S03]  /*1130*/  @!P0 LOP3.LUT R7, RZ, R14, RZ, 0x33, !PT ;  /* 0x0000000eff078212 */ /* 0x000fc600078e33ff */
[C---:B------:R-:W-:Y:S01]  /*1140*/  IMAD R9, R16.reuse, R0, R9 ;  /* 0x0000000010097224 */ /* 0x040fe200078e0209 */
[----:B------:R-:W-:Y:S01]  /*1150*/  IADD3 R21, PT, PT, R21, R4, RZ ;  /* 0x0000000415157210 */ /* 0x000fe20007ffe0ff */
[----:B------:R-:W-:Y:S01]  /*1160*/  IMAD.IADD R23, R23, 0x1, R8 ;  /* 0x0000000117177824 */ /* 0x000fe200078e0208 */
[----:B------:R-:W-:Y:S01]  /*1170*/  SHF.R.S32.HI R0, RZ, 0x1f, R7 ;  /* 0x0000001fff007819 */ /* 0x000fe20000011407 */
[----:B------:R-:W-:Y:S02]  /*1180*/  IMAD R13, R19, R7, RZ ;  /* 0x00000007130d7224 */ /* 0x000fe400078e02ff */
[----:B------:R-:W-:-:S04]  /*1190*/  IMAD.WIDE.U32 R22, R16, R6, R22 ;  /* 0x0000000610167225 */ /* 0x000fc800078e0016 */
[----:B------:R-:W-:-:S04]  /*11a0*/  IMAD.WIDE.U32 R20, R18, R7, R20 ;  /* 0x0000000712147225 */ /* 0x000fc800078e0014 */
[----:B------:R-:W-:Y:S01]  /*11b0*/  IMAD R0, R18, R0, R13 ;  /* 0x0000000012007224 */ /* 0x000fe200078e020d */
[----:B------:R-:W-:Y:S01]  /*11c0*/  MOV R18, R22 ;  /* 0x0000001600127202 */ /* 0x000fe20000000f00 */
[----:B------:R-:W-:Y:S01]  /*11d0*/  IMAD.IADD R16, R23, 0x1, R9 ;  /* 0x0000000117107824 */ /* 0x000fe200078e0209 */
[----:B------:R-:W-:Y:S01]  /*11e0*/  MOV R8, R20 ;  /* 0x0000001400087202 */ /* 0x000fe20000000f00 */
[----:B------:R-:W-:Y:S01]  /*11f0*/  IMAD.IADD R0, R21, 0x1, R0 ;  /* 0x0000000115007824 */ /* 0x000fe200078e0200 */
[----:B-1----:R-:W-:Y:S02]  /*1200*/  MOV R13, RZ ;  /* 0x000000ff000d7202 */ /* 0x002fe40000000f00 */
.L_x_11178:
[----:B------:R-:W-:Y:S05]  /*1210*/  BSYNC.RECONVERGENT B0 ;  /* 0x0000000000007941 */ /* 0x000fea0003800200 */
.L_x_11176:
[----:B------:R-:W2:Y:S04]  /*1220*/  LD.E.64 R30, desc[UR4][R2.64+0x18] ;  /* 0x00001804021e7980 */ /* 0x000ea8000c101b00 */
[----:B------:R-:W3:Y:S04]  /*1230*/  LD.E.64 R28, desc[UR4][R2.64+0x48] ;  /* 0x00004804021c7980 */ /* 0x000ee8000c101b00 */
[----:B------:R-:W4:Y:S04]  /*1240*/  LD.E.64 R24, desc[UR4][R2.64+0x30] ;  /* 0x0000300402187980 */ /* 0x000f28000c101b00 */
[----:B------:R-:W5:Y:S04]  /*1250*/  LD.E.64 R26, desc[UR4][R2.64+0x8] ;  /* 0x00000804021a7980 */ /* 0x000f68000c101b00 */
[----:B------:R-:W5:Y:S04]  /*1260*/  LD.E.64 R22, desc[UR4][R2.64] ;  /* 0x0000000402167980 */ /* 0x000f68000c101b00 */
[----:B------:R-:W5:Y:S01]  /*1270*/  LD.E.64 R6, desc[UR4][R2.64+0x10] ;  /* 0x0000100402067980 */ /* 0x000f62000c101b00 */
[----:B------:R-:W-:Y:S01]  /*1280*/  IABS R9, R14 ;  /* 0x0000000e00097213 */ /* 0x000fe20000000000 */
[----:B------:R-:W-:Y:S01]  /*1290*/  IMAD.MOV.U32 R34, RZ, RZ, RZ ;  /* 0x000000ffff227224 */ /* 0x000fe200078e00ff */
[----:B------:R-:W-:Y:S01]  /*12a0*/  IABS R20, R165 ;  /* 0x000000a500147213 */ /* 0x000fe20000000000 */
[----:B------:R-:W-:Y:S01]  /*12b0*/  IMAD R13, R13, R94, RZ ;  /* 0x0000005e0d0d7224 */ /* 0x000fe200078e02ff */
[----:B------:R-:W1:Y:S01]  /*12c0*/  I2F.RP R21, R9 ;  /* 0x0000000900157306 */ /* 0x000e620000209400 */
[C---:B------:R-:W-:Y:S01]  /*12d0*/  IMAD.SHL.U32 R158, R10.reuse, 0x20, RZ ;  /* 0x000000200a9e7824 */ /* 0x040fe200078e00ff */
[----:B------:R-:W-:Y:S01]  /*12e0*/  SHF.L.U64.HI R159, R10, 0x5, R11 ;  /* 0x000000050a9f7819 */ /* 0x000fe2000001020b */
[----:B------:R-:W-:Y:S01]  /*12f0*/  IMAD R13, R15, R95, R13 ;  /* 0x0000005f0f0d7224 */ /* 0x000fe200078e020d */
[C-C-:B------:R-:W-:Y:S01]  /*1300*/  SHF.L.U64.HI R157, R94.reuse, 0x5, R95.reuse ;  /* 0x000000055e9d7819 */ /* 0x140fe2000001025f */
[C---:B------:R-:W-:Y:S01]  /*1310*/  IMAD.SHL.U32 R156, R94.reuse, 0x20, RZ ;  /* 0x000000205e9c7824 */ /* 0x040fe200078e00ff */
[----:B------:R-:W-:Y:S01]  /*1320*/  SHF.L.U64.HI R116, R94, 0x4, R95 ;  /* 0x000000045e747819 */ /* 0x000fe2000001025f */
[----:B-1----:R-:W-:Y:S01]  /*1330*/  IMAD.SHL.U32 R93, R5, 0x40, RZ ;  /* 0x00000040055d7824 */ /* 0x002fe200078e00ff */
[----:B------:R-:W-:Y:S01]  /*1340*/  SHF.L.U64.HI R171, R10, 0x4, R11 ;  /* 0x000000040aab7819 */ /* 0x000fe2000001020b */
[----:B------:R-:W-:-:S02]  /*1350*/  IMAD.SHL.U32 R103, R94, 0x10, RZ ;  /* 0x000000105e677824 */ /* 0x000fc400078e00ff */
[----:B------:R-:W-:Y:S01]  /*1360*/  IMAD.SHL.U32 R170, R10, 0x10, RZ ;  /* 0x000000100aaa7824 */ /* 0x000fe200078e00ff */
[----:B------:R-:W-:Y:S01]  /*1370*/  LOP3.LUT R154, R93, 0x400, RZ, 0xc0, !PT ;  /* 0x000004005d9a7812 */ /* 0x000fe200078ec0ff */
[----:B------:R-:W1:Y:S02]  /*1380*/  MUFU.RCP R17, R21 ;  /* 0x0000001500117308 */ /* 0x000e640000001000 */
[----:B-1----:R-:W-:-:S06]  /*1390*/  VIADD R17, R17, 0xffffffe ;  /* 0x0ffffffe11117836 */ /* 0x002fcc0000000000 */
[----:B------:R-:W1:Y:S02]  /*13a0*/  F2I.FTZ.U32.TRUNC.NTZ R35, R17 ;  /* 0x0000001100237305 */ /* 0x000e64000021f000 */
[----:B-1----:R-:W-:Y:S01]  /*13b0*/  IMAD.MOV R4, RZ, RZ, -R35 ;  /* 0x000000ffff047224 */ /* 0x002fe200078e0a23 */
[----:B------:R-:W1:Y:S03]  /*13c0*/  S2R R17, SR_CgaCtaId ;  /* 0x0000000000117919 */ /* 0x000e660000008800 */
[----:B------:R-:W-:Y:S01]  /*13d0*/  IMAD R19, R4, R9, RZ ;  /* 0x0000000904137224 */ /* 0x000fe200078e02ff */
[----:B------:R-:W-:-:S03]  /*13e0*/  IABS R4, R14 ;  /* 0x0000000e00047213 */ /* 0x000fc60000000000 */
[----:B------:R-:W-:-:S04]  /*13f0*/  IMAD.HI.U32 R19, R35, R19, R34 ;  /* 0x0000001323137227 */ /* 0x000fc800078e0022 */
[----:B------:R-:W-:Y:S02]  /*1400*/  IMAD.MOV R4, RZ, RZ, -R4 ;  /* 0x000000ffff047224 */ /* 0x000fe400078e0a04 */
[----:B------:R-:W-:-:S04]  /*1410*/  IMAD.HI.U32 R19, R19, R20, RZ ;  /* 0x0000001413137227 */ /* 0x000fc800078e00ff */
[----:B------:R-:W-:Y:S02]  /*1420*/  IMAD R20, R19, R4, R20 ;  /* 0x0000000413147224 */ /* 0x000fe400078e0214 */
[----:B------:R-:W-:Y:S02]  /*1430*/  IMAD.SHL.U32 R4, R5, 0x8, RZ ;  /* 0x0000000805047824 */ /* 0x000fe400078e00ff */
[----:B------:R-:W-:Y:S01]  /*1440*/  IMAD.MOV.U32 R35, RZ, RZ, RZ ;  /* 0x000000ffff237224 */ /* 0x000fe200078e00ff */
[----:B------:R-:W-:Y:S02]  /*1450*/  ISETP.GT.U32.AND P1, PT, R9, R20, PT ;  /* 0x000000140900720c */ /* 0x000fe40003f24070 */
[----:B------:R-:W-:-:S11]  /*1460*/  LOP3.LUT R34, R4, 0x38, RZ, 0xc0, !PT ;  /* 0x0000003804227812 */ /* 0x000fd600078ec0ff */
[----:B------:R-:W-:Y:S02]  /*1470*/  @!P1 IMAD.IADD R20, R20, 0x1, -R9 ;  /* 0x0000000114149824 */ /* 0x000fe400078e0a09 */
[----:B------:R-:W-:Y:S01]  /*1480*/  @!P1 VIADD R19, R19, 0x1 ;  /* 0x0000000113139836 */ /* 0x000fe20000000000 */
[----:B------:R-:W-:Y:S02]  /*1490*/  ISETP.NE.AND P1, PT, R14, RZ, PT ;  /* 0x000000ff0e00720c */ /* 0x000fe40003f25270 */
[----:B------:R-:W-:Y:S02]  /*14a0*/  ISETP.GE.U32.AND P2, PT, R20, R9, PT ;  /* 0x000000091400720c */ /* 0x000fe40003f46070 */
[----:B------:R-:W-:Y:S02]  /*14b0*/  IADD3 R20, P0, PT, R34, R18, RZ ;  /* 0x0000001222147210 */ /* 0x000fe40007f1e0ff */
[----:B------:R-:W-:-:S03]  /*14c0*/  LOP3.LUT R9, R165, R14, RZ, 0x3c, !PT ;  /* 0x0000000ea5097212 */ /* 0x000fc600078e3cff */
[----:B------:R-:W-:Y:S01]  /*14d0*/  IMAD.X R21, RZ, RZ, R16, P0 ;  /* 0x000000ffff157224 */ /* 0x000fe200000e0610 */
[----:B------:R-:W-:Y:S02]  /*14e0*/  ISETP.GE.AND P0, PT, R9, RZ, PT ;  /* 0x000000ff0900720c */ /* 0x000fe40003f06270 */
[----:B------:R-:W-:Y:S01]  /*14f0*/  MOV R16, 0x400 ;  /* 0x0000040000107802 */ /* 0x000fe20000000f00 */
[----:B------:R-:W-:Y:S01]  /*1500*/  IMAD.WIDE.U32 R36, R15, R94, R20 ;  /* 0x0000005e0f247225 */ /* 0x000fe200078e0014 */
[----:B------:R-:W-:Y:S02]  /*1510*/  SHF.R.U32.HI R20, RZ, 0x3, R5 ;  /* 0x00000003ff147819 */ /* 0x000fe40000011605 */
[----:B------:R-:W-:Y:S01]  /*1520*/  @P2 IADD3 R19, PT, PT, R19, 0x1, RZ ;  /* 0x0000000113132810 */ /* 0x000fe20007ffe0ff */
[----:B------:R-:W-:Y:S01]  /*1530*/  IMAD.MOV.U32 R21, RZ, RZ, RZ ;  /* 0x000000ffff157224 */ /* 0x000fe200078e00ff */
[----:B-1----:R-:W-:Y:S01]  /*1540*/  LEA R9, R17, R16, 0x18 ;  /* 0x0000001011097211 */ /* 0x002fe200078ec0ff */
[----:B------:R-:W-:-:S02]  /*1550*/  IMAD.IADD R37, R37, 0x1, R13 ;  /* 0x0000000125257824 */ /* 0x000fc400078e020d */
[----:B------:R-:W-:-:S04]  /*1560*/  IMAD.WIDE.U32 R16, R12, 0x40, R20 ;  /* 0x000000400c107825 */ /* 0x000fc800078e0014 */
[----:B------:R-:W-:Y:S01]  /*1570*/  @!P0 IMAD.MOV R19, RZ, RZ, -R19 ;  /* 0x000000ffff138224 */ /* 0x000fe200078e0a13 */
[----:B------:R-:W-:Y:S01]  /*1580*/  @!P1 LOP3.LUT R19, RZ, R14, RZ, 0x33, !PT ;  /* 0x0000000eff139212 */ /* 0x000fe200078e33ff */
[----:B------:R-:W-:Y:S01]  /*1590*/  IMAD R161, R11, R20, RZ ;  /* 0x000000140ba17224 */ /* 0x000fe200078e02ff */
[----:B------:R-:W-:Y:S01]  /*15a0*/  IADD3 R38, P0, PT, R34, R8, RZ ;  /* 0x0000000822267210 */ /* 0x000fe20007f1e0ff */
[----:B------:R-:W-:Y:S01]  /*15b0*/  IMAD R163, R95, R20, RZ ;  /* 0x000000145fa37224 */ /* 0x000fe200078e02ff */
[----:B------:R-:W-:Y:S01]  /*15c0*/  SHF.R.S32.HI R8, RZ, 0x1f, R19 ;  /* 0x0000001fff087819 */ /* 0x000fe20000011413 */
[----:B------:R-:W-:Y:S02]  /*15d0*/  IMAD R13, R33, R19, RZ ;  /* 0x00000013210d7224 */ /* 0x000fe400078e02ff */
[----:B------:R-:W-:Y:S02]  /*15e0*/  IMAD.X R39, RZ, RZ, R0, P0 ;  /* 0x000000ffff277224 */ /* 0x000fe400000e0600 */
[----:B------:R-:W-:-:S04]  /*15f0*/  IMAD.WIDE.U32 R14, R19, R32, R36 ;  /* 0x00000020130e7225 */ /* 0x000fc800078e0024 */
[----:B------:R-:W-:Y:S02]  /*1600*/  IMAD R8, R8, R32, R13 ;  /* 0x0000002008087224 */ /* 0x000fe400078e020d */
[----:B------:R-:W-:-:S04]  /*1610*/  IMAD.WIDE.U32 R38, R20, R10, R38 ;  /* 0x0000000a14267225 */ /* 0x000fc800078e0026 */
[----:B------:R-:W-:Y:S02]  /*1620*/  IMAD.IADD R161, R39, 0x1, R161 ;  /* 0x0000000127a17824 */ /* 0x000fe400078e02a1 */
[----:B------:R-:W-:Y:S02]  /*1630*/  IMAD.IADD R15, R15, 0x1, R8 ;  /* 0x000000010f0f7824 */ /* 0x000fe400078e0208 */
[----:B--2---:R-:W-:Y:S02]  /*1640*/  IMAD R12, R31, R166, RZ ;  /* 0x000000a61f0c7224 */ /* 0x004fe400078e02ff */
[----:B------:R-:W-:-:S04]  /*1650*/  IMAD.WIDE.U32 R30, R166, R30, R34 ;  /* 0x0000001ea61e7225 */ /* 0x000fc800078e0022 */
[----:B------:R-:W-:Y:S02]  /*1660*/  IMAD.IADD R31, R31, 0x1, R12 ;  /* 0x000000011f1f7824 */ /* 0x000fe400078e020c */
[----:B---3--:R-:W-:Y:S01]  /*1670*/  IMAD R0, R29, R165, RZ ;  /* 0x000000a51d007224 */ /* 0x008fe200078e02ff */
[C---:B----4-:R-:W-:Y:S01]  /*1680*/  SHF.L.U64.HI R29, R24.reuse, 0x4, R25 ;  /* 0x00000004181d7819 */ /* 0x050fe20000010219 */
[----:B------:R-:W-:Y:S01]  /*1690*/  IMAD.WIDE.U32 R30, R165, R28, R30 ;  /* 0x0000001ca51e7225 */ /* 0x000fe200078e001e */
[C---:B------:R-:W-:Y:S02]  /*16a0*/  SHF.L.U64.HI R19, R24.reuse, 0x5, R25 ;  /* 0x0000000518137819 */ /* 0x040fe40000010219 */
[C---:B------:R-:W-:Y:S01]  /*16b0*/  SHF.L.U32 R18, R24.reuse, 0x5, RZ ;  /* 0x0000000518127819 */ /* 0x040fe200000006ff */
[----:B------:R-:W-:Y:S01]  /*16c0*/  IMAD.SHL.U32 R28, R24, 0x10, RZ ;  /* 0x00000010181c7824 */ /* 0x000fe200078e00ff */
[----:B-----5:R-:W-:Y:S01]  /*16d0*/  LEA R160, P0, R38, R26, 0x1 ;  /* 0x0000001a26a07211 */ /* 0x020fe200078008ff */
[----:B------:R-:W-:-:S02]  /*16e0*/  IMAD R13, R17, R24, RZ ;  /* 0x00000018110d7224 */ /* 0x000fc400078e02ff */
[----:B------:R-:W-:Y:S01]  /*16f0*/  IMAD.IADD R31, R31, 0x1, R0 ;  /* 0x000000011f1f7824 */ /* 0x000fe200078e0200 */
[----:B------:R-:W-:Y:S01]  /*1700*/  LEA.HI.X R161, R38, R27, R161, 0x1, P0 ;  /* 0x0000001b26a17211 */ /* 0x000fe200000f0ca1 */
[----:B------:R-:W-:-:S04]  /*1710*/  IMAD.WIDE.U32 R32, R24, R16, R28 ;  /* 0x0000001018207225 */ /* 0x000fc800078e001c */
[----:B------:R-:W-:Y:S01]  /*1720*/  IMAD.WIDE.U32 R18, R24, R16, R18 ;  /* 0x0000001018127225 */ /* 0x000fe200078e0012 */
[----:B------:R-:W-:-:S03]  /*1730*/  IADD3 R17, P3, PT, R30, R32, RZ ;  /* 0x000000201e117210 */ /* 0x000fc60007f7e0ff */
[----:B------:R-:W-:Y:S01]  /*1740*/  IMAD R0, R25, R16, R13 ;  /* 0x0000001019007224 */ /* 0x000fe200078e020d */
[----:B------:R-:W-:Y:S01]  /*1750*/  IADD3 R21, P1, P0, R30, R18, R28 ;  /* 0x000000121e157210 */ /* 0x000fe2000783e01c */
[----:B------:R-:W-:Y:S01]  /*1760*/  IMAD.WIDE.U32 R24, R24, R16, R30 ;  /* 0x0000001018187225 */ /* 0x000fe200078e001e */
[----:B------:R-:W-:Y:S02]  /*1770*/  LOP3.LUT R16, R4, 0x1c0, RZ, 0xc0, !PT ;  /* 0x000001c004107812 */ /* 0x000fe400078ec0ff */
[----:B------:R-:W-:Y:S01]  /*1780*/  IADD3.X R13, PT, PT, R31, R0, R33, P3, !PT ;  /* 0x000000001f0d7210 */ /* 0x000fe20001ffe421 */
[----:B------:R-:W-:Y:S01]  /*1790*/  IMAD.IADD R12, R0, 0x1, R19 ;  /* 0x00000001000c7824 */ /* 0x000fe200078e0213 */
[----:B------:R-:W-:Y:S01]  /*17a0*/  LOP3.LUT R27, R16, 0x38, R5, 0xf8, !PT ;  /* 0x00000038101b7812 */ /* 0x000fe200078ef805 */
[----:B------:R-:W-:Y:S01]  /*17b0*/  IMAD.IADD R25, R25, 0x1, R0 ;  /* 0x0000000119197824 */ /* 0x000fe200078e0200 */
[----:B------:R-:W-:Y:S02]  /*17c0*/  IADD3 R19, P2, PT, R30, R18, RZ ;  /* 0x000000121e137210 */ /* 0x000fe40007f5e0ff */
[----:B------:R-:W-:-:S02]  /*17d0*/  LEA R28, P3, R24, R22, 0x1 ;  /* 0x00000016181c7211 */ /* 0x000fc400078608ff */
[--C-:B------:R-:W-:Y:S02]  /*17e0*/  LOP3.LUT R27, R27, 0x38, R4.reuse, 0x78, !PT ;  /* 0x000000381b1b7812 */ /* 0x100fe400078e7804 */
[----:B------:R-:W-:Y:S01]  /*17f0*/  IADD3.X R0, PT, PT, R31, R12, R29, P1, P0 ;  /* 0x0000000c1f007210 */ /* 0x000fe20000fe041d */
[----:B------:R-:W-:Y:S01]  /*1800*/  IMAD.X R12, R12, 0x1, R31, P2 ;  /* 0x000000010c0c7824 */ /* 0x000fe200010e061f */
[----:B------:R-:W-:Y:S02]  /*1810*/  LEA.HI.X R29, R24, R23, R25, 0x1, P3 ;  /* 0x00000017181d7211 */ /* 0x000fe400018f0c19 */
[-C--:B------:R-:W-:Y:S02]  /*1820*/  LEA R24, P2, R17, R22.reuse, 0x1 ;  /* 0x0000001611187211 */ /* 0x080fe400078408ff */
[----:B------:R-:W-:Y:S02]  /*1830*/  LEA R18, P1, R19, R22, 0x1 ;  /* 0x0000001613127211 */ /* 0x000fe400078208ff */
[----:B------:R-:W-:-:S02]  /*1840*/  LOP3.LUT R16, R27, 0x1e00, R4, 0xf8, !PT ;  /* 0x00001e001b107812 */ /* 0x000fc400078ef804 */
[----:B------:R-:W-:Y:S02]  /*1850*/  LEA R22, P0, R21, R22, 0x1 ;  /* 0x0000001615167211 */ /* 0x000fe400078008ff */
[-C--:B------:R-:W-:Y:S02]  /*1860*/  LEA.HI.X R25, R17, R23.reuse, R13, 0x1, P2 ;  /* 0x0000001711197211 */ /* 0x080fe400010f0c0d */
[----:B------:R-:W-:Y:S01]  /*1870*/  LEA.HI.X R19, R19, R23, R12, 0x1, P1 ;  /* 0x0000001713137211 */ /* 0x000fe200008f0c0c */
[----:B------:R-:W-:Y:S01]  /*1880*/  IMAD.WIDE.U32 R12, R20, R94, R14 ;  /* 0x0000005e140c7225 */ /* 0x000fe200078e000e */
[----:B------:R-:W-:Y:S02]  /*1890*/  LEA R167, R16, R9, 0x1 ;  /* 0x0000000910a77211 */ /* 0x000fe400078e08ff */
[----:B------:R-:W-:Y:S02]  /*18a0*/  LEA.HI.X R23, R21, R23, R0, 0x1, P0 ;  /* 0x0000001715177211 */ /* 0x000fe400000f0c00 */
[----:B------:R-:W-:Y:S01]  /*18b0*/  IADD3 R16, P0, PT, R158, R160, RZ ;  /* 0x000000a09e107210 */ /* 0x000fe20007f1e0ff */
[----:B------:R-:W-:Y:S01]  /*18c0*/  @!PT LDS RZ, [RZ] ;  /* 0x00000000fffff984 */ /* 0x000fe20000000800 */
[----:B------:R-:W-:Y:S01]  /*18d0*/  @!PT LDS RZ, [RZ] ;  /* 0x00000000fffff984 */ /* 0x000fe20000000800 */
[----:B------:R-:W-:Y:S01]  /*18e0*/  @!PT LDS RZ, [RZ] ;  /* 0x00000000fffff984 */ /* 0x000fe20000000800 */
[----:B------:R-:W-:Y:S01]  /*18f0*/  LDGSTS.E.BYPASS.LTC128B.128 [R167], desc[UR4][R28.64] ;  /* 0x000000001ca77fae */ /* 0x000fe2000b981a04 */
[----:B------:R-:W-:-:S02]  /*1900*/  IADD3 R163, PT, PT, R13, R163, RZ ;  /* 0x000000a30da37210 */ /* 0x000fc40007ffe0ff */
[----:B------:R-:W-:Y:S01]  /*1910*/  SHF.R.U32.HI R15, RZ, 0x1, R5 ;  /* 0x00000001ff0f7819 */ /* 0x000fe20000011605 */
[----:B------:R-:W-:Y:S01]  /*1920*/  IMAD.X R17, R159, 0x1, R161, P0 ;  /* 0x000000019f117824 */ /* 0x000fe200000e06a1 */
[----:B------:R-:W-:Y:S01]  /*1930*/  IADD3 R26, P0, PT, R16, R158, RZ ;  /* 0x0000009e101a7210 */ /* 0x000fe20007f1e0ff */
[----:B------:R-:W-:Y:S01]  /*1940*/  LDGSTS.E.BYPASS.LTC128B.128 [R167+0x2000], desc[UR4][R28.64+0x80] ;  /* 0x020000801ca77fae */ /* 0x000fe2000b981a04 */
[----:B------:R-:W-:-:S03]  /*1950*/  LOP3.LUT R0, R93, 0x1c0, RZ, 0xc0, !PT ;  /* 0x000001c05d007812 */ /* 0x000fc600078ec0ff */
[----:B------:R-:W-:Y:S01]  /*1960*/  LDGSTS.E.BYPASS.LTC128B.128 [R167+0x800], desc[UR4][R24.64] ;  /* 0x0080000018a77fae */ /* 0x000fe2000b981a04 */
[----:B------:R-:W-:Y:S01]  /*1970*/  IMAD.X R27, R17, 0x1, R159, P0 ;  /* 0x00000001111b7824 */ /* 0x000fe200000e069f */
[C---:B------:R-:W-:Y:S02]  /*1980*/  LOP3.LUT R15, R0.reuse, 0x8, R15, 0xf8, !PT ;  /* 0x00000008000f7812 */ /* 0x040fe400078ef80f */
[----:B------:R-:W-:Y:S01]  /*1990*/  LDGSTS.E.BYPASS.LTC128B.128 [R167+0x2800], desc[UR4][R24.64+0x80] ;  /* 0x0280008018a77fae */ /* 0x000fe2000b981a04 */
[----:B------:R-:W-:Y:S02]  /*19a0*/  LOP3.LUT R13, R0, 0x8, R5, 0xf8, !PT ;  /* 0x00000008000d7812 */ /* 0x000fe400078ef805 */
[----:B------:R-:W-:Y:S01]  /*19b0*/  LOP3.LUT R0, R93, 0x200, RZ, 0xc0, !PT ;  /* 0x000002005d007812 */ /* 0x000fe200078ec0ff */
[----:B------:R-:W-:Y:S01]  /*19c0*/  LDGSTS.E.BYPASS.LTC128B.128 [R167+0x1000], desc[UR4][R18.64] ;  /* 0x0100000012a77fae */ /* 0x000fe2000b981a04 */
[--C-:B------:R-:W-:Y:S02]  /*19d0*/  LOP3.LUT R13, R13, 0x38, R4.reuse, 0x78, !PT ;  /* 0x000000380d0d7812 */ /* 0x100fe400078e7804 */
[----:B------:R-:W-:Y:S01]  /*19e0*/  LOP3.LUT R4, R15, 0x38, R4, 0x78, !PT ;  /* 0x000000380f047812 */ /* 0x000fe200078e7804 */
[----:B------:R1:W-:Y:S02]  /*19f0*/  LDGSTS.E.BYPASS.LTC128B.128 [R167+0x3000], desc[UR4][R18.64+0x80] ;  /* 0x0300008012a77fae */ /* 0x0003e4000b981a04 */
[----:B------:R-:W-:-:S02]  /*1a00*/  IMAD R154, R13, 0x2, R154 ;  /* 0x000000020d9a7824 */ /* 0x000fc400078e029a */
[----:B------:R-:W-:Y:S02]  /*1a10*/  LDGSTS.E.BYPASS.LTC128B.128 [R167+0x1800], desc[UR4][R22.64] ;  /* 0x0180000016a77fae */ /* 0x000fe4000b981a04 */
[----:B------:R-:W-:Y:S02]  /*1a20*/  IMAD.IADD R154, R9, 0x1, R154 ;  /* 0x00000001099a7824 */ /* 0x000fe400078e029a */
[----:B------:R-:W-:Y:S04]  /*1a30*/  LDGSTS.E.BYPASS.LTC128B.128 [R167+0x3800], desc[UR4][R22.64+0x80] ;  /* 0x0380008016a77fae */ /* 0x000fe8000b981a04 */
[----:B------:R-:W-:Y:S04]  /*1a40*/  LDGSTS.E.BYPASS.LTC128B.128 [R167+0x4000], desc[UR4][R160.64] ;  /* 0x04000000a0a77fae */ /* 0x000fe8000b981a04 */
[----:B------:R-:W-:Y:S04]  /*1a50*/  LDGSTS.E.BYPASS.LTC128B.128 [R167+0x6000], desc[UR4][R160.64+0x80] ;  /* 0x06000080a0a77fae */ /* 0x000fe8000b981a04 */
[----:B------:R-:W-:Y:S04]  /*1a60*/  LDGSTS.E.BYPASS.LTC128B.128 [R167+0x4800], desc[UR4][R16.64] ;  /* 0x0480000010a77fae */ /* 0x000fe8000b981a04 */
[----:B------:R2:W-:Y:S01]  /*1a70*/  LDGSTS.E.BYPASS.LTC128B.128 [R167+0x6800], desc[UR4][R16.64+0x80] ;  /* 0x0680008010a77fae */ /* 0x0005e2000b981a04 */
[----:B-1----:R-:W-:-:S03]  /*1a80*/  IADD3 R18, P0, PT, R26, R158, RZ ;  /* 0x0000009e1a127210 */ /* 0x002fc60007f1e0ff */
[----:B------:R-:W-:Y:S02]  /*1a90*/  LDGSTS.E.BYPASS.LTC128B.128 [R167+0x5000], desc[UR4][R26.64] ;  /* 0x050000001aa77fae */ /* 0x000fe4000b981a04 */
[----:B------:R-:W-:Y:S02]  /*1aa0*/  IMAD.X R19, R27, 0x1, R159, P0 ;  /* 0x000000011b137824 */ /* 0x000fe400000e069f */
[----:B------:R-:W-:Y:S01]  /*1ab0*/  LDGSTS.E.BYPASS.LTC128B.128 [R167+0x7000], desc[UR4][R26.64+0x80] ;  /* 0x070000801aa77fae */ /* 0x000fe2000b981a04 */
[----:B------:R-:W-:-:S03]  /*1ac0*/  LEA R162, P0, R12, R6, 0x1 ;  /* 0x000000060ca27211 */ /* 0x000fc600078008ff */
[----:B------:R-:W-:Y:S01]  /*1ad0*/  LDGSTS.E.BYPASS.LTC128B.128 [R167+0x5800], desc[UR4][R18.64] ;  /* 0x0580000012a77fae */ /* 0x000fe2000b981a04 */
[----:B------:R-:W-:Y:S01]  /*1ae0*/  LEA.HI.X R163, R12, R7, R163, 0x1, P0 ;  /* 0x000000070ca37211 */ /* 0x000fe200000f0ca3 */
[----:B------:R-:W-:Y:S02]  /*1af0*/  IMAD.SHL.U32 R7, R5, 0x20, RZ ;  /* 0x0000002005077824 */ /* 0x000fe400078e00ff */
[----:B------:R1:W-:Y:S03]  /*1b00*/  LDGSTS.E.BYPASS.LTC128B.128 [R167+0x7800], desc[UR4][R18.64+0x80] ;  /* 0x0780008012a77fae */ /* 0x0003e6000b981a04 */
[----:B------:R-:W-:Y:S01]  /*1b10*/  LOP3.LUT R7, R0, 0x7c00, R7, 0xf8, !PT ;  /* 0x00007c0000077812 */ /* 0x000fe200078ef807 */
[----:B------:R-:W0:Y:S03]  /*1b20*/  LDGDEPBAR ;  /* 0x00000000000079af */ /* 0x000e260000000000 */
[----:B------:R-:W-:-:S02]  /*1b30*/  LOP3.LUT R0, R7, R4, RZ, 0xfc, !PT ;  /* 0x0000000407007212 */ /* 0x000fc400078efcff */
[----:B--2---:R-:W-:Y:S02]  /*1b40*/  IADD3 R16, P0, PT, R156, R162, RZ ;  /* 0x000000a29c107210 */ /* 0x004fe40007f1e0ff */
[----:B------:R-:W-:-:S03]  /*1b50*/  LEA R155, R0, R9, 0x1 ;  /* 0x00000009009b7211 */ /* 0x000fc600078e08ff */
[----:B------:R-:W-:Y:S01]  /*1b60*/  IMAD.X R17, R157, 0x1, R163, P0 ;  /* 0x000000019d117824 */ /* 0x000fe200000e06a3 */
[----:B-1----:R-:W-:Y:S01]  /*1b70*/  IADD3 R18, P0, PT, R16, R156, RZ ;  /* 0x0000009c10127210 */ /* 0x002fe20007f1e0ff */
[----:B------:R-:W-:-:S12]  /*1b80*/  DEPBAR.LE SB0, 0x0 ;  /* 0x000080000000791a */ /* 0x000fd80000000000 */
[----:B------:R-:W-:Y:S05]  /*1b90*/  WARPSYNC.ALL ;  /* 0x0000000000007948 */ /* 0x000fea0003800000 */
[----:B------:R-:W-:Y:S01]  /*1ba0*/  BAR.SYNC.DEFER_BLOCKING 0x0 ;  /* 0x0000000000007b1d */ /* 0x000fe20000010000 */
[----:B------:R-:W-:Y:S01]  /*1bb0*/  IMAD.X R19, R17, 0x1, R157, P0 ;  /* 0x0000000111137824 */ /* 0x000fe200000e069d */
[----:B------:R-:W-:-:S04]  /*1bc0*/  IADD3 R6, P0, PT, R18, R156, RZ ;  /* 0x0000009c12067210 */ /* 0x000fc80007f1e0ff */
[----:B------:R-:W-:Y:S01]  /*1bd0*/  R2P PR, R5, 0x6 ;  /* 0x0000000605007804 */ /* 0x000fe20000000000 */
[----:B------:R-:W-:Y:S01]  /*1be0*/  IMAD.X R7, R19, 0x1, R157, P0 ;  /* 0x0000000113077824 */ /* 0x000fe200000e069d */
[----:B------:R-:W-:Y:S01]  /*1bf0*/  ISETP.NE.AND P4, PT, R100, 0x1, PT ;  /* 0x000000016400780c */ /* 0x000fe20003f85270 */
[----:B------:R-:W-:Y:S01]  /*1c00*/  IMAD.MOV.U32 R5, RZ, RZ, 0x20 ;  /* 0x00000020ff057424 */ /* 0x000fe200078e00ff */
[----:B------:R-:W-:Y:S04]  /*1c10*/  BSSY.RECONVERGENT B1, `(.L_x_11179) ;  /* 0x00000df000017945 */ /* 0x000fe80003800200 */
[----:B------:R-:W-:-:S05]  /*1c20*/  SEL R5, R5, 0xffffffe0, !P1 ;  /* 0xffffffe005057807 */ /* 0x000fca0004800000 */
[C---:B------:R-:W-:Y:S02]  /*1c30*/  IMAD.IADD R153, R5.reuse, 0x1, R155 ;  /* 0x0000000105997824 */ /* 0x040fe400078e029b */
[----:B------:R-:W-:Y:S01]  /*1c40*/  IMAD.IADD R149, R5, 0x1, R154 ;  /* 0x0000000105957824 */ /* 0x000fe200078e029a */
        /* <DEDUP_REMOVED lines=14> */
[----:B------:R-:W4:Y:S04]  /*1d30*/  LDSM.16.M88.4 R28, [R154+0x5000] ;  /* 0x005000009a1c783b */ /* 0x000f280000000200 */
[----:B------:R-:W5:Y:S04]  /*1d40*/  LDSM.16.M88.4 R52, [R154+0x5800] ;  /* 0x005800009a34783b */ /* 0x000f680000000200 */
[----:B------:R-:W-:Y:S01]  /*1d50*/  LDSM.16.M88.4 R48, [R153] ;  /* 0x000000009930783b */ /* 0x000fe20000000200 */
[----:B-1----:R-:W-:-:S03]  /*1d60*/  IMAD.MOV.U32 R7, RZ, RZ, 0x40 ;  /* 0x00000040ff077424 */ /* 0x002fc600078e00ff */
[----:B------:R-:W1:Y:S04]  /*1d70*/  LDSM.16.M88.4 R64, [R149+0x4000] ;  /* 0x004000009540783b */ /* 0x000e680000000200 */
[----:B------:R-:W1:Y:S01]  /*1d80*/  LDSM.16.M88.4 R56, [R149+0x4800] ;  /* 0x004800009538783b */ /* 0x000e620000000200 */
[----:B------:R-:W-:-:S03]  /*1d90*/  SEL R7, R7, 0xffffffc0, !P2 ;  /* 0xffffffc007077807 */ /* 0x000fc60005000000 */
[----:B------:R-:W1:Y:S01]  /*1da0*/  LDSM.16.M88.4 R44, [R149+0x5000] ;  /* 0x00500000952c783b */ /* 0x000e620000000200 */
[C---:B------:R-:W-:Y:S01]  /*1db0*/  IADD3 R148, PT, PT, R7.reuse, R154, RZ ;  /* 0x0000009a07947210 */ /* 0x040fe20007ffe0ff */
[----:B------:R-:W-:Y:S02]  /*1dc0*/  IMAD.IADD R152, R7, 0x1, R155 ;  /* 0x0000000107987824 */ /* 0x000fe400078e029b */
[----:B------:R-:W-:Y:S02]  /*1dd0*/  LDSM.16.M88.4 R72, [R154+0x6000] ;  /* 0x006000009a48783b */ /* 0x000fe40000000200 */
[C---:B------:R-:W-:Y:S02]  /*1de0*/  IMAD.IADD R151, R5.reuse, 0x1, R152 ;  /* 0x0000000105977824 */ /* 0x040fe400078e0298 */
[----:B------:R-:W-:Y:S01]  /*1df0*/  LDSM.16.M88.4 R60, [R152] ;  /* 0x00000000983c783b */ /* 0x000fe20000000200 */
[----:B------:R-:W-:Y:S01]  /*1e00*/  IMAD.IADD R147, R5, 0x1, R148 ;  /* 0x0000000105937824 */ /* 0x000fe200078e0294 */
[C---:B--2---:R-:W-:Y:S02]  /*1e10*/  HMMA.16816.F32.BF16 R40, R12.reuse, R36, RZ ;  /* 0x000000240c28723c */ /* 0x044fe400000418ff */
[----:B------:R-:W-:Y:S04]  /*1e20*/  LDSM.16.M88.4 R88, [R148+0x4000] ;  /* 0x004000009458783b */ /* 0x000fe80000000200 */
[----:B------:R-:W-:Y:S02]  /*1e30*/  LDSM.16.M88.4 R84, [R148+0x4800] ;  /* 0x004800009454783b */ /* 0x000fe40000000200 */
[C---:B---3--:R-:W-:Y:S02]  /*1e40*/  HMMA.16816.F32.BF16 R32, R12.reuse, R24, RZ ;  /* 0x000000180c20723c */ /* 0x048fe400000418ff */
[----:B------:R-:W-:Y:S04]  /*1e50*/  LDSM.16.M88.4 R68, [R148+0x5000] ;  /* 0x005000009444783b */ /* 0x000fe80000000200 */
[----:B------:R-:W-:Y:S02]  /*1e60*/  LDSM.16.M88.4 R80, [R147+0x4000] ;  /* 0x004000009350783b */ /* 0x000fe40000000200 */
[C---:B----4-:R-:W-:Y:S02]  /*1e70*/  HMMA.16816.F32.BF16 R20, R12.reuse, R28, RZ ;  /* 0x0000001c0c14723c */ /* 0x050fe400000418ff */
[----:B------:R-:W-:Y:S04]  /*1e80*/  LDSM.16.M88.4 R76, [R147+0x4800] ;  /* 0x00480000934c783b */ /* 0x000fe80000000200 */
[----:B------:R-:W0:Y:S02]  /*1e90*/  LDGDEPBAR ;  /* 0x00000000000079af */ /* 0x000e240000000000 */
[C---:B------:R-:W-:Y:S08]  /*1ea0*/  HMMA.16816.F32.BF16 R36, R12.reuse, R38, RZ ;  /* 0x000000260c24723c */ /* 0x040ff000000418ff */
[C---:B------:R-:W-:Y:S08]  /*1eb0*/  HMMA.16816.F32.BF16 R24, R12.reuse, R26, RZ ;  /* 0x0000001a0c18723c */ /* 0x040ff000000418ff */
[C---:B------:R-:W-:Y:S08]  /*1ec0*/  HMMA.16816.F32.BF16 R28, R12.reuse, R30, RZ ;  /* 0x0000001e0c1c723c */ /* 0x040ff000000418ff */
[C---:B-----5:R-:W-:Y:S08]  /*1ed0*/  HMMA.16816.F32.BF16 R16, R12.reuse, R52, RZ ;  /* 0x000000340c10723c */ /* 0x060ff000000418ff */
[----:B------:R-:W-:Y:S01]  /*1ee0*/  HMMA.16816.F32.BF16 R12, R12, R54, RZ ;  /* 0x000000360c0c723c */ /* 0x000fe200000418ff */
        /* <DEDUP_REMOVED lines=9> */
[----:B------:R-:W3:Y:S07]  /*1f80*/  LDSM.16.M88.4 R44, [R151] ;  /* 0x00000000972c783b */ /* 0x000eee0000000200 */
[C---:B--2---:R-:W-:Y:S08]  /*1f90*/  HMMA.16816.F32.BF16 R16, R48.reuse, R52, R16 ;  /* 0x000000343010723c */ /* 0x044ff00000041810 */
[----:B------:R-:W-:Y:S01]  /*1fa0*/  HMMA.16816.F32.BF16 R12, R48, R54, R12 ;  /* 0x00000036300c723c */ /* 0x000fe2000004180c */
[----:B------:R-:W2:Y:S04]  /*1fb0*/  LDSM.16.M88.4 R52, [R147+0x5000] ;  /* 0x005000009334783b */ /* 0x000ea80000000200 */
[----:B------:R-:W4:Y:S03]  /*1fc0*/  LDSM.16.M88.4 R48, [R147+0x5800] ;  /* 0x005800009330783b */ /* 0x000f260000000200 */
        /* <DEDUP_REMOVED lines=8> */
[----:B------:R-:W5:Y:S07]  /*2050*/  LDSM.16.M88.4 R68, [R154+0x6800] ;  /* 0x006800009a44783b */ /* 0x000f6e0000000200 */
[C---:B-1----:R-:W-:Y:S08]  /*2060*/  HMMA.16816.F32.BF16 R16, R60.reuse, R64, R16 ;  /* 0x000000403c10723c */ /* 0x042ff00000041810 */
[----:B------:R-:W-:Y:S01]  /*2070*/  HMMA.16816.F32.BF16 R12, R60, R66, R12 ;  /* 0x000000423c0c723c */ /* 0x000fe2000004180c */
[----:B------:R-:W1:Y:S04]  /*2080*/  LDSM.16.M88.4 R64, [R154+0x7000] ;  /* 0x007000009a40783b */ /* 0x000e680000000200 */
[----:B------:R-:W1:Y:S03]  /*2090*/  LDSM.16.M88.4 R60, [R154+0x7800] ;  /* 0x007800009a3c783b */ /* 0x000e660000000200 */
[C---:B---3--:R-:W-:Y:S08]  /*20a0*/  HMMA.16816.F32.BF16 R40, R44.reuse, R80, R40 ;  /* 0x000000502c28723c */ /* 0x048ff00000041828 */
        /* <DEDUP_REMOVED lines=8> */
[C---:B----4-:R-:W-:Y:S08]  /*2130*/  HMMA.16816.F32.BF16 R16, R44.reuse, R48, R16 ;  /* 0x000000302c10723c */ /* 0x050ff00000041810 */
[----:B------:R-:W-:Y:S01]  /*2140*/  HMMA.16816.F32.BF16 R12, R44, R50, R12 ;  /* 0x000000322c0c723c */ /* 0x000fe2000004180c */
[----:B------:R-:W3:Y:S04]  /*2150*/  LDSM.16.M88.4 R48, [R149+0x6800] ;  /* 0x006800009530783b */ /* 0x000ee80000000200 */
[----:B------:R-:W4:Y:S03]  /*2160*/  LDSM.16.M88.4 R44, [R149+0x7000] ;  /* 0x00700000952c783b */ /* 0x000f260000000200 */
        /* <DEDUP_REMOVED lines=9> */
[C---:B------:R-:W-:Y:S08]  /*2200*/  HMMA.16816.F32.BF16 R16, R56.reuse, R60, R16 ;  /* 0x0000003c3810723c */ /* 0x040ff00000041810 */
[----:B------:R-:W-:Y:S01]  /*2210*/  HMMA.16816.F32.BF16 R12, R56, R62, R12 ;  /* 0x0000003e380c723c */ /* 0x000fe2000004180c */
[----:B------:R-:W-:Y:S04]  /*2220*/  LDSM.16.M88.4 R60, [R147+0x6000] ;  /* 0x00600000933c783b */ /* 0x000fe80000000200 */
[----:B------:R-:W-:Y:S03]  /*2230*/  LDSM.16.M88.4 R56, [R147+0x6800] ;  /* 0x006800009338783b */ /* 0x000fe60000000200 */
        /* <DEDUP_REMOVED lines=8> */
[----:B------:R-:W2:Y:S01]  /*22c0*/  LDSM.16.M88.4 R44, [R151+0x2000] ;  /* 0x00200000972c783b */ /* 0x000ea20000000200 */
[----:B------:R-:W-:-:S06]  /*22d0*/  DEPBAR.LE SB0, 0x0 ;  /* 0x000080000000791a */ /* 0x000fcc0000000000 */
        /* <DEDUP_REMOVED lines=33> */
.L_x_11182:
[----:B------:R-:W2:Y:S01]  /*24f0*/  LD.E R47, desc[UR4][R2.64+0x170] ;  /* 0x00017004022f7980 */ /* 0x000ea2000c101900 */
[C---:B------:R-:W-:Y:S02]  /*2500*/  LEA R44, R100.reuse, 0xffffff80, 0x6 ;  /* 0xffffff80642c7811 */ /* 0x040fe400078e30ff */
[----:B------:R-:W-:Y:S01]  /*2510*/  LEA R46, R100, 0xffffffc0, 0x6 ;  /* 0xffffffc0642e7811 */ /* 0x000fe200078e30ff */
[----:B------:R-:W3:Y:S01]  /*2520*/  LD.E.64 R50, desc[UR4][R2.64+0x20] ;  /* 0x0000200402327980 */ /* 0x000ee2000c101b00 */
[----:B------:R-:W-:Y:S02]  /*2530*/  IABS R0, R44 ;  /* 0x0000002c00007213 */ /* 0x000fe40000000000 */
[----:B------:R-:W-:Y:S02]  /*2540*/  IABS R6, R46 ;  /* 0x0000002e00067213 */ /* 0x000fe40000000000 */
[-C--:B--2---:R-:W-:Y:S02]  /*2550*/  IABS R8, R47.reuse ;  /* 0x0000002f00087213 */ /* 0x084fe40000000000 */
[----:B------:R-:W-:-:S02]  /*2560*/  IABS R11, R47 ;  /* 0x0000002f000b7213 */ /* 0x000fc40000000000 */
[----:B------:R-:W1:Y:S01]  /*2570*/  I2F.RP R10, R8 ;  /* 0x00000008000a7306 */ /* 0x000e620000209400 */
[-C--:B------:R-:W-:Y:S02]  /*2580*/  LOP3.LUT R46, R46, R47.reuse, RZ, 0x3c, !PT ;  /* 0x0000002f2e2e7212 */ /* 0x080fe400078e3cff */
[----:B------:R-:W-:Y:S01]  /*2590*/  IMAD.MOV R11, RZ, RZ, -R11 ;  /* 0x000000ffff0b7224 */ /* 0x000fe200078e0a0b */
[----:B------:R-:W-:Y:S02]  /*25a0*/  LOP3.LUT R44, R44, R47, RZ, 0x3c, !PT ;  /* 0x0000002f2c2c7212 */ /* 0x000fe400078e3cff */
[----:B------:R-:W-:Y:S02]  /*25b0*/  ISETP.GE.AND P2, PT, R46, RZ, PT ;  /* 0x000000ff2e00720c */ /* 0x000fe40003f46270 */
[----:B------:R-:W-:Y:S01]  /*25c0*/  ISETP.GE.AND P0, PT, R44, RZ, PT ;  /* 0x000000ff2c00720c */ /* 0x000fe20003f06270 */
        /* <DEDUP_REMOVED lines=18> */
[----:B------:R-:W-:Y:S01]  /*26f0*/  ISETP.GE.U32.AND P6, PT, R11, R8, PT ;  /* 0x000000080b00720c */ /* 0x000fe20003fc6070 */
[----:B------:R-:W2:Y:S01]  /*2700*/  LD.E.64 R48, desc[UR4][R2.64+0x38] ;  /* 0x0000380402307980 */ /* 0x000ea2000c101b00 */
[----:B------:R-:W-:-:S09]  /*2710*/  ISETP.NE.AND P1, PT, R47, RZ, PT ;  /* 0x000000ff2f00720c */ /* 0x000fd20003f25270 */
[----:B------:R-:W-:Y:S02]  /*2720*/  @P5 IADD3 R10, PT, PT, R10, 0x1, RZ ;  /* 0x000000010a0a5810 */ /* 0x000fe40007ffe0ff */
[----:B------:R-:W-:Y:S02]  /*2730*/  @P6 VIADD R45, R45, 0x1 ;  /* 0x000000012d2d6836 */ /* 0x000fe40000000000 */
[----:B------:R-:W-:Y:S02]  /*2740*/  @!P0 IADD3 R10, PT, PT, -R10, RZ, RZ ;  /* 0x000000ff0a0a8210 */ /* 0x000fe40007ffe1ff */
[----:B------:R-:W-:Y:S01]  /*2750*/  IMAD.MOV.U32 R0, RZ, RZ, R45 ;  /* 0x000000ffff007224 */ /* 0x000fe200078e002d */
[----:B------:R-:W-:-:S03]  /*2760*/  LOP3.LUT R45, RZ, R47, RZ, 0x33, !PT ;  /* 0x0000002fff2d7212 */ /* 0x000fc600078e33ff */
[----:B------:R-:W-:Y:S01]  /*2770*/  @!P2 IMAD.MOV R0, RZ, RZ, -R0 ;  /* 0x000000ffff00a224 */ /* 0x000fe200078e0a00 */
[----:B------:R-:W-:-:S04]  /*2780*/  SEL R6, R45, R10, !P1 ;  /* 0x0000000a2d067207 */ /* 0x000fc80004800000 */
        /* <DEDUP_REMOVED lines=20> */
.L_x_11183:
[----:B------:R-:W-:Y:S05]  /*28d0*/  BSYNC.RECONVERGENT B0 ;  /* 0x0000000000007941 */ /* 0x000fea0003800200 */
.L_x_11181:
        /* <DEDUP_REMOVED lines=10> */
[----:B------:R-:W-:Y:S01]  /*2980*/  IADD3 R46, P0, PT, R10, R158, RZ ;  /* 0x0000009e0a2e7210 */ /* 0x000fe20007f1e0ff */
[----:B------:R1:W-:Y:S04]  /*2990*/  LDGSTS.E.BYPASS.LTC128B.128 [R167+0x6800], desc[UR4][R44.64+0x80] ;  /* 0x068000802ca77fae */ /* 0x0003e8000b981a04 */
[----:B------:R-:W-:Y:S01]  /*29a0*/  IMAD.X R47, R11, 0x1, R159, P0 ;  /* 0x000000010b2f7824 */ /* 0x000fe200000e069f */
[----:B------:R1:W-:Y:S04]  /*29b0*/  LDGSTS.E.BYPASS.LTC128B.128 [R167+0x5000], desc[UR4][R10.64] ;  /* 0x050000000aa77fae */ /* 0x0003e8000b981a04 */
[----:B------:R1:W-:Y:S04]  /*29c0*/  LDGSTS.E.BYPASS.LTC128B.128 [R167+0x7000], desc[UR4][R10.64+0x80] ;  /* 0x070000800aa77fae */ /* 0x0003e8000b981a04 */
[----:B------:R1:W-:Y:S04]  /*29d0*/  LDGSTS.E.BYPASS.LTC128B.128 [R167+0x5800], desc[UR4][R46.64] ;  /* 0x058000002ea77fae */ /* 0x0003e8000b981a04 */
[----:B------:R1:W-:Y:S04]  /*29e0*/  LDGSTS.E.BYPASS.LTC128B.128 [R167+0x7800], desc[UR4][R46.64+0x80] ;  /* 0x078000802ea77fae */ /* 0x0003e8000b981a04 */
[----:B------:R-:W0:Y:S02]  /*29f0*/  LDGDEPBAR ;  /* 0x00000000000079af */ /* 0x000e240000000000 */
.L_x_11180:
[----:B------:R-:W-:Y:S05]  /*2a00*/  BSYNC.RECONVERGENT B1 ;  /* 0x0000000000017941 */ /* 0x000fea0003800200 */
.L_x_11179:
        /* <DEDUP_REMOVED lines=15> */
[----:B-1----:R-:W-:Y:S02]  /*2b00*/  FMNMX.FTZ R11, R15, R0, !PT ;  /* 0x000000000f0b7209 */ /* 0x002fe40007810000 */
        /* <DEDUP_REMOVED lines=10> */
[----:B------:R-:W-:-:S02]  /*2bb0*/  LEA R150, R0, R9, 0x1 ;  /* 0x0000000900967211 */ /* 0x000fc400078e08ff */
[----:B------:R-:W-:Y:S02]  /*2bc0*/  FSETP.NEU.FTZ.AND P0, PT, R102, -INF , PT ;  /* 0xff8000006600780b */ /* 0x000fe40003f1d000 */
[-C--:B------:R-:W-:Y:S01]  /*2bd0*/  IADD3 R145, PT, PT, R7, R150.reuse, RZ ;  /* 0x0000009607917210 */ /* 0x080fe20007ffe0ff */
[----:B------:R-:W-:Y:S01]  /*2be0*/  LDSM.16.MT88.4 R64, [R150+0xa000] ;  /* 0x00a000009640783b */ /* 0x000fe20000004200 */
[C---:B------:R-:W-:Y:S02]  /*2bf0*/  IADD3 R146, PT, PT, R5.reuse, R150, RZ ;  /* 0x0000009605927210 */ /* 0x040fe40007ffe0ff */
[----:B------:R-:W-:Y:S01]  /*2c00*/  IADD3 R144, PT, PT, R5, R145, RZ ;  /* 0x0000009105907210 */ /* 0x000fe20007ffe0ff */
[----:B------:R-:W1:Y:S04]  /*2c10*/  LDSM.16.MT88.4 R48, [R145+0x8000] ;  /* 0x008000009130783b */ /* 0x000e680000004200 */
[----:B------:R-:W3:Y:S04]  /*2c20*/  LDSM.16.MT88.4 R56, [R144+0x8000] ;  /* 0x008000009038783b */ /* 0x000ee80000004200 */
[----:B------:R-:W4:Y:S04]  /*2c30*/  LDSM.16.MT88.4 R72, [R146+0xa000] ;  /* 0x00a000009248783b */ /* 0x000f280000004200 */
        /* <DEDUP_REMOVED lines=24> */
[-CC-:B------:R-:W-:Y:S01]  /*2dc0*/  FFMA.FTZ R123, R32, R134.reuse, -R137.reuse ;  /* 0x00000086207b7223 */ /* 0x180fe20000010889 */
[----:B------:R-:W-:Y:S01]  /*2dd0*/  LDSM.16.MT88.4 R24, [R145+0x8800] ;  /* 0x008800009118783b */ /* 0x000fe20000004200 */
[-C--:B------:R-:W-:Y:S01]  /*2de0*/  FFMA.FTZ R122, R33, R134.reuse, -R137 ;  /* 0x00000086217a7223 */ /* 0x080fe20000010889 */
[-CC-:B------:R-:W-:Y:S01]  /*2df0*/  FFMA.FTZ R125, R34, R134.reuse, -R135.reuse ;  /* 0x00000086227d7223 */ /* 0x180fe20000010887 */
[----:B------:R-:W2:Y:S01]  /*2e00*/  MUFU.EX2 R131, R131 ;  /* 0x0000008300837308 */ /* 0x000ea20000000800 */
[-C--:B------:R-:W-:Y:S01]  /*2e10*/  FFMA.FTZ R124, R35, R134.reuse, -R135 ;  /* 0x00000086237c7223 */ /* 0x080fe20000010887 */
[----:B------:R-:W5:Y:S01]  /*2e20*/  LDSM.16.MT88.4 R40, [R146+0x8000] ;  /* 0x008000009228783b */ /* 0x000f620000004200 */
[----:B------:R-:W-:-:S03]  /*2e30*/  FFMA.FTZ R181, R13, R134, -R137 ;  /* 0x000000860db57223 */ /* 0x000fc60000010889 */
[----:B------:R-:W-:Y:S02]  /*2e40*/  LDSM.16.MT88.4 R32, [R150+0xa800] ;  /* 0x00a800009620783b */ /* 0x000fe40000004200 */
[----:B------:R-:W-:Y:S08]  /*2e50*/  MUFU.EX2 R127, R127 ;  /* 0x0000007f007f7308 */ /* 0x000ff00000000800 */
[----:B------:R-:W1:Y:S01]  /*2e60*/  MUFU.EX2 R126, R126 ;  /* 0x0000007e007e7308 */ /* 0x000e620000000800 */
[----:B--2---:R-:W-:Y:S01]  /*2e70*/  F2FP.BF16.F32.PACK_AB R84, R131, R132 ;  /* 0x000000848354723e */ /* 0x004fe200000010ff */
[----:B------:R-:W-:-:S06]  /*2e80*/  FADD.FTZ R132, R132, R131 ;  /* 0x0000008384847221 */ /* 0x000fcc0000010000 */
[----:B------:R-:W-:Y:S08]  /*2e90*/  MUFU.EX2 R130, R130 ;  /* 0x0000008200827308 */ /* 0x000ff00000000800 */
[----:B------:R-:W2:Y:S01]  /*2ea0*/  MUFU.EX2 R133, R133 ;  /* 0x0000008500857308 */ /* 0x000ea20000000800 */
[----:B-1----:R-:W-:Y:S01]  /*2eb0*/  F2FP.BF16.F32.PACK_AB R86, R126, R127 ;  /* 0x0000007f7e56723e */ /* 0x002fe200000010ff */
[----:B------:R-:W-:-:S04]  /*2ec0*/  FADD.FTZ R127, R127, R132 ;  /* 0x000000847f7f7221 */ /* 0x000fc80000010000 */
[----:B------:R-:W-:Y:S02]  /*2ed0*/  FADD.FTZ R126, R126, R127 ;  /* 0x0000007f7e7e7221 */ /* 0x000fe40000010000 */
        /* <DEDUP_REMOVED lines=9> */
[----:B------:R-:W-:Y:S01]  /*2f70*/  MUFU.EX2 R120, R120 ;  /* 0x0000007800787308 */ /* 0x000fe20000000800 */
[C---:B------:R-:W-:Y:S07]  /*2f80*/  HMMA.16816.F32.BF16 R44, R84.reuse, R48, RZ ;  /* 0x00000030542c723c */ /* 0x040fee00000418ff */
[----:B------:R-:W1:Y:S01]  /*2f90*/  MUFU.EX2 R117, R117 ;  /* 0x0000007500757308 */ /* 0x000e620000000800 */
[----:B------:R-:W-:Y:S01]  /*2fa0*/  HMMA.16816.F32.BF16 R48, R84, R50, RZ ;  /* 0x000000325430723c */ /* 0x000fe200000418ff */
[----:B--2---:R-:W-:-:S06]  /*2fb0*/  F2FP.BF16.F32.PACK_AB R4, R122, R123 ;  /* 0x0000007b7a04723e */ /* 0x004fcc00000010ff */
[----:B------:R-:W-:Y:S01]  /*2fc0*/  MUFU.EX2 R125, R125 ;  /* 0x0000007d007d7308 */ /* 0x000fe20000000800 */
[C---:B---3--:R-:W-:Y:S07]  /*2fd0*/  HMMA.16816.F32.BF16 R52, R84.reuse, R56, RZ ;  /* 0x000000385434723c */ /* 0x048fee00000418ff */
[----:B------:R-:W2:Y:S01]  /*2fe0*/  MUFU.EX2 R124, R124 ;  /* 0x0000007c007c7308 */ /* 0x000ea20000000800 */
[----:B-1----:R-:W-:Y:S01]  /*2ff0*/  F2FP.BF16.F32.PACK_AB R6, R117, R120 ;  /* 0x000000787506723e */ /* 0x002fe200000010ff */
[C---:B------:R-:W-:Y:S06]  /*3000*/  HMMA.16816.F32.BF16 R56, R84.reuse, R58, RZ ;  /* 0x0000003a5438723c */ /* 0x040fec00000418ff */
[----:B------:R-:W-:Y:S02]  /*3010*/  MUFU.EX2 R0, R0 ;  /* 0x0000000000007308 */ /* 0x000fe40000000800 */
[C---:B----4-:R-:W-:Y:S06]  /*3020*/  HMMA.16816.F32.BF16 R68, R84.reuse, R72, RZ ;  /* 0x000000485444723c */ /* 0x050fec00000418ff */
[----:B------:R-:W1:Y:S01]  /*3030*/  MUFU.EX2 R121, R121 ;  /* 0x0000007900797308 */ /* 0x000e620000000800 */
[----:B--2---:R-:W-:Y:S01]  /*3040*/  F2FP.BF16.F32.PACK_AB R5, R124, R125 ;  /* 0x0000007d7c05723e */ /* 0x004fe200000010ff */
[C---:B------:R-:W-:Y:S06]  /*3050*/  HMMA.16816.F32.BF16 R72, R84.reuse, R74, RZ ;  /* 0x0000004a5448723c */ /* 0x040fec00000418ff */
[----:B------:R-:W-:Y:S02]  /*3060*/  MUFU.EX2 R181, R181 ;  /* 0x000000b500b57308 */ /* 0x000fe40000000800 */
[----:B------:R-:W-:Y:S01]  /*3070*/  HMMA.16816.F32.BF16 R60, R84, R64, RZ ;  /* 0x00000040543c723c */ /* 0x000fe200000418ff */
[----:B-1----:R-:W-:-:S07]  /*3080*/  F2FP.BF16.F32.PACK_AB R7, R121, R0 ;  /* 0x000000007907723e */ /* 0x002fce00000010ff */
[----:B-----5:R-:W-:Y:S08]  /*3090*/  HMMA.16816.F32.BF16 R36, R84, R40, RZ ;  /* 0x000000285424723c */ /* 0x020ff000000418ff */
[C---:B------:R-:W-:Y:S08]  /*30a0*/  HMMA.16816.F32.BF16 R44, R4.reuse, R24, R44 ;  /* 0x00000018042c723c */ /* 0x040ff0000004182c */
[----:B------:R-:W-:Y:S01]  /*30b0*/  HMMA.16816.F32.BF16 R48, R4, R26, R48 ;  /* 0x0000001a0430723c */ /* 0x000fe20000041830 */
[----:B------:R-:W1:Y:S07]  /*30c0*/  LDSM.16.MT88.4 R24, [R146+0xa800] ;  /* 0x00a800009218783b */ /* 0x000e6e0000004200 */
[----:B------:R-:W-:Y:S08]  /*30d0*/  HMMA.16816.F32.BF16 R64, R84, R66, RZ ;  /* 0x000000425440723c */ /* 0x000ff000000418ff */
[C---:B------:R-:W-:Y:S08]  /*30e0*/  HMMA.16816.F32.BF16 R52, R4.reuse, R8, R52 ;  /* 0x000000080434723c */ /* 0x040ff00000041834 */
[----:B------:R-:W-:Y:S01]  /*30f0*/  HMMA.16816.F32.BF16 R56, R4, R10, R56 ;  /* 0x0000000a0438723c */ /* 0x000fe20000041838 */
[----:B------:R-:W2:Y:S07]  /*3100*/  LDSM.16.MT88.4 R8, [R145+0xa800] ;  /* 0x00a800009108783b */ /* 0x000eae0000004200 */
[----:B------:R-:W-:Y:S08]  /*3110*/  HMMA.16816.F32.BF16 R40, R84, R42, RZ ;  /* 0x0000002a5428723c */ /* 0x000ff000000418ff */
[----:B------:R-:W-:Y:S01]  /*3120*/  HMMA.16816.F32.BF16 R36, R4, R104, R36 ;  /* 0x000000680424723c */ /* 0x000fe20000041824 */
[-CC-:B------:R-:W-:Y:S01]  /*3130*/  FFMA.FTZ R104, R22, R134.reuse, -R135.reuse ;  /* 0x0000008616687223 */ /* 0x180fe20000010887 */
[----:B------:R-:W-:-:S05]  /*3140*/  FFMA.FTZ R105, R23, R134, -R135 ;  /* 0x0000008617697223 */ /* 0x000fca0000010887 */
[----:B------:R-:W-:Y:S01]  /*3150*/  MUFU.EX2 R104, R104 ;  /* 0x0000006800687308 */ /* 0x000fe20000000800 */
[C---:B-1----:R-:W-:Y:S07]  /*3160*/  HMMA.16816.F32.BF16 R68, R4.reuse, R24, R68 ;  /* 0x000000180444723c */ /* 0x042fee0000041844 */
[----:B------:R-:W-:Y:S01]  /*3170*/  MUFU.EX2 R105, R105 ;  /* 0x0000006900697308 */ /* 0x000fe20000000800 */
        /* <DEDUP_REMOVED lines=9> */
[----:B------:R-:W3:Y:S04]  /*3210*/  LDSM.16.MT88.4 R20, [R150+0x9000] ;  /* 0x009000009614783b */ /* 0x000ee80000004200 */
[----:B------:R-:W4:Y:S01]  /*3220*/  MUFU.EX2 R34, R34 ;  /* 0x0000002200227308 */ /* 0x000f220000000800 */
[C---:B------:R-:W-:Y:S07]  /*3230*/  HMMA.16816.F32.BF16 R96, R84.reuse, R92, RZ ;  /* 0x0000005c5460723c */ /* 0x040fee00000418ff */
[----:B------:R-:W-:Y:S01]  /*3240*/  MUFU.EX2 R32, R32 ;  /* 0x0000002000207308 */ /* 0x000fe20000000800 */
[C---:B------:R-:W-:Y:S07]  /*3250*/  HMMA.16816.F32.BF16 R92, R84.reuse, R94, RZ ;  /* 0x0000005e545c723c */ /* 0x040fee00000418ff */
[----:B------:R-:W5:Y:S01]  /*3260*/  MUFU.EX2 R35, R35 ;  /* 0x0000002300237308 */ /* 0x000f620000000800 */
[C---:B------:R-:W-:Y:S08]  /*3270*/  HMMA.16816.F32.BF16 R88, R84.reuse, R76, RZ ;  /* 0x0000004c5458723c */ /* 0x040ff000000418ff */
[----:B------:R-:W-:Y:S08]  /*3280*/  HMMA.16816.F32.BF16 R76, R84, R78, RZ ;  /* 0x0000004e544c723c */ /* 0x000ff000000418ff */
[----:B------:R-:W-:Y:S01]  /*3290*/  HMMA.16816.F32.BF16 R40, R4, R106, R40 ;  /* 0x0000006a0428723c */ /* 0x000fe20000041828 */
[-CC-:B------:R-:W-:Y:S01]  /*32a0*/  FFMA.FTZ R106, R30, R134.reuse, -R135.reuse ;  /* 0x000000861e6a7223 */ /* 0x180fe20000010887 */
[----:B------:R-:W-:-:S02]  /*32b0*/  FFMA.FTZ R107, R31, R134, -R135 ;  /* 0x000000861f6b7223 */ /* 0x000fc40000010887 */
[----:B------:R-:W-:Y:S03]  /*32c0*/  LDSM.16.MT88.4 R28, [R145+0x9000] ;  /* 0x00900000911c783b */ /* 0x000fe60000004200 */
[----:B------:R-:W-:Y:S01]  /*32d0*/  MUFU.EX2 R106, R106 ;  /* 0x0000006a006a7308 */ /* 0x000fe20000000800 */
[----:B------:R-:W-:Y:S01]  /*32e0*/  HMMA.16816.F32.BF16 R80, R84, R108, RZ ;  /* 0x0000006c5450723c */ /* 0x000fe200000418ff */
[-CC-:B------:R-:W-:Y:S01]  /*32f0*/  FFMA.FTZ R108, R19, R134.reuse, -R135.reuse ;  /* 0x00000086136c7223 */ /* 0x180fe20000010887 */
[----:B------:R-:W-:-:S05]  /*3300*/  FFMA.FTZ R109, R14, R134, -R135 ;  /* 0x000000860e6d7223 */ /* 0x000fca0000010887 */
[----:B------:R-:W3:Y:S01]  /*3310*/  MUFU.EX2 R107, R107 ;  /* 0x0000006b006b7308 */ /* 0x000ee20000000800 */
[----:B------:R-:W-:Y:S07]  /*3320*/  HMMA.16816.F32.BF16 R84, R84, R110, RZ ;  /* 0x0000006e5454723c */ /* 0x000fee00000418ff */
[----:B------:R-:W-:Y:S01]  /*3330*/  MUFU.EX2 R108, R108 ;  /* 0x0000006c006c7308 */ /* 0x000fe20000000800 */
[C---:B------:R-:W-:Y:S07]  /*3340*/  HMMA.16816.F32.BF16 R96, R4.reuse, R112, R96 ;  /* 0x000000700460723c */ /* 0x040fee0000041860 */
[----:B------:R-:W-:Y:S01]  /*3350*/  MUFU.EX2 R109, R109 ;  /* 0x0000006d006d7308 */ /* 0x000fe20000000800 */
[C---:B------:R-:W-:Y:S08]  /*3360*/  HMMA.16816.F32.BF16 R92, R4.reuse, R114, R92 ;  /* 0x00000072045c723c */ /* 0x040ff0000004185c */
[C---:B--2---:R-:W-:Y:S08]  /*3370*/  HMMA.16816.F32.BF16 R88, R4.reuse, R8, R88 ;  /* 0x000000080458723c */ /* 0x044ff00000041858 */
[C---:B------:R-:W-:Y:S01]  /*3380*/  HMMA.16816.F32.BF16 R76, R4.reuse, R10, R76 ;  /* 0x0000000a044c723c */ /* 0x040fe2000004184c */
[----:B------:R-:W2:Y:S07]  /*3390*/  LDSM.16.MT88.4 R8, [R146+0x9000] ;  /* 0x009000009208783b */ /* 0x000eae0000004200 */
[C---:B-1----:R-:W-:Y:S08]  /*33a0*/  HMMA.16816.F32.BF16 R80, R4.reuse, R24, R80 ;  /* 0x000000180450723c */ /* 0x042ff00000041850 */
[----:B------:R-:W-:Y:S01]  /*33b0*/  HMMA.16816.F32.BF16 R84, R4, R26, R84 ;  /* 0x0000001a0454723c */ /* 0x000fe20000041854 */
[----:B----4-:R-:W-:Y:S01]  /*33c0*/  F2FP.BF16.F32.PACK_AB R4, R34, R33 ;  /* 0x000000212204723e */ /* 0x010fe200000010ff */
[----:B------:R-:W1:Y:S01]  /*33d0*/  LDSM.16.MT88.4 R24, [R144+0x9000] ;  /* 0x009000009018783b */ /* 0x000e620000004200 */
[----:B------:R-:W-:-:S02]  /*33e0*/  F2FP.BF16.F32.PACK_AB R5, R105, R104 ;  /* 0x000000686905723e */ /* 0x000fc400000010ff */
[----:B-----5:R-:W-:Y:S02]  /*33f0*/  F2FP.BF16.F32.PACK_AB R6, R35, R32 ;  /* 0x000000202306723e */ /* 0x020fe400000010ff */
[----:B---3--:R-:W-:-:S07]  /*3400*/  F2FP.BF16.F32.PACK_AB R7, R107, R106 ;  /* 0x0000006a6b07723e */ /* 0x008fce00000010ff */
        /* <DEDUP_REMOVED lines=11> */
[----:B------:R-:W-:-:S05]  /*34c0*/  FFMA.FTZ R29, R17, R134, -R137 ;  /* 0x00000086111d7223 */ /* 0x000fca0000010889 */
[----:B------:R-:W-:Y:S01]  /*34d0*/  MUFU.EX2 R28, R28 ;  /* 0x0000001c001c7308 */ /* 0x000fe20000000800 */
[C---:B---3--:R-:W-:Y:S07]  /*34e0*/  HMMA.16816.F32.BF16 R60, R4.reuse, R20, R60 ;  /* 0x00000014043c723c */ /* 0x048fee000004183c */
[----:B------:R-:W3:Y:S01]  /*34f0*/  MUFU.EX2 R29, R29 ;  /* 0x0000001d001d7308 */ /* 0x000ee20000000800 */
[C---:B------:R-:W-:Y:S01]  /*3500*/  HMMA.16816.F32.BF16 R64, R4.reuse, R22, R64 ;  /* 0x000000160440723c */ /* 0x040fe20000041840 */
[----:B------:R-:W4:Y:S07]  /*3510*/  LDSM.16.MT88.4 R20, [R144+0xb000] ;  /* 0x00b000009014783b */ /* 0x000f2e0000004200 */
[C---:B------:R-:W-:Y:S01]  /*3520*/  HMMA.16816.F32.BF16 R48, R4.reuse, R30, R48 ;  /* 0x0000001e0430723c */ /* 0x040fe20000041830 */
[-C--:B------:R-:W-:Y:S01]  /*3530*/  FFMA.FTZ R30, R12, R134.reuse, -R137 ;  /* 0x000000860c1e7223 */ /* 0x080fe20000010889 */
[-CC-:B------:R-:W-:Y:S01]  /*3540*/  FFMA.FTZ R31, R18, R134.reuse, -R135.reuse ;  /* 0x00000086121f7223 */ /* 0x180fe20000010887 */
[----:B------:R-:W-:Y:S01]  /*3550*/  FFMA.FTZ R134, R15, R134, -R135 ;  /* 0x000000860f867223 */ /* 0x000fe20000010887 */
[----:B------:R-:W-:Y:S03]  /*3560*/  LDSM.16.MT88.4 R16, [R144+0x9800] ;  /* 0x009800009010783b */ /* 0x000fe60000004200 */
[----:B------:R-:W-:Y:S01]  /*3570*/  MUFU.EX2 R30, R30 ;  /* 0x0000001e001e7308 */ /* 0x000fe20000000800 */
[C---:B--2---:R-:W-:Y:S01]  /*3580*/  HMMA.16816.F32.BF16 R68, R4.reuse, R8, R68 ;  /* 0x000000080444723c */ /* 0x044fe20000041844 */
[----:B------:R-:W-:Y:S06]  /*3590*/  LDSM.16.MT88.4 R12, [R146+0x9800] ;  /* 0x00980000920c783b */ /* 0x000fec0000004200 */
[----:B------:R-:W2:Y:S01]  /*35a0*/  MUFU.EX2 R31, R31 ;  /* 0x0000001f001f7308 */ /* 0x000ea20000000800 */
[C---:B------:R-:W-:Y:S01]  /*35b0*/  HMMA.16816.F32.BF16 R72, R4.reuse, R10, R72 ;  /* 0x0000000a0448723c */ /* 0x040fe20000041848 */
[----:B------:R-:W5:Y:S07]  /*35c0*/  LDSM.16.MT88.4 R8, [R145+0x9800] ;  /* 0x009800009108783b */ /* 0x000f6e0000004200 */
[C---:B-1----:R-:W-:Y:S08]  /*35d0*/  HMMA.16816.F32.BF16 R88, R4.reuse, R24, R88 ;  /* 0x000000180458723c */ /* 0x042ff00000041858 */
[C---:B------:R-:W-:Y:S01]  /*35e0*/  HMMA.16816.F32.BF16 R76, R4.reuse, R26, R76 ;  /* 0x0000001a044c723c */ /* 0x040fe2000004184c */
[----:B------:R-:W1:Y:S07]  /*35f0*/  LDSM.16.MT88.4 R24, [R150+0x9800] ;  /* 0x009800009618783b */ /* 0x000e6e0000004200 */
[C---:B----4-:R-:W-:Y:S01]  /*3600*/  HMMA.16816.F32.BF16 R80, R4.reuse, R20, R80 ;  /* 0x000000140450723c */ /* 0x050fe20000041850 */
[----:B------:R-:W4:Y:S07]  /*3610*/  MUFU.EX2 R20, R134 ;  /* 0x0000008600147308 */ /* 0x000f2e0000000800 */
[----:B------:R-:W-:Y:S01]  /*3620*/  HMMA.16816.F32.BF16 R84, R4, R22, R84 ;  /* 0x000000160454723c */ /* 0x000fe20000041854 */
[----:B---3--:R-:W-:-:S02]  /*3630*/  F2FP.BF16.F32.PACK_AB R4, R29, R28 ;  /* 0x0000001c1d04723e */ /* 0x008fc400000010ff */
[----:B--2---:R-:W-:Y:S02]  /*3640*/  F2FP.BF16.F32.PACK_AB R5, R108, R31 ;  /* 0x0000001f6c05723e */ /* 0x004fe400000010ff */
[----:B------:R-:W-:Y:S02]  /*3650*/  F2FP.BF16.F32.PACK_AB R6, R181, R30 ;  /* 0x0000001eb506723e */ /* 0x000fe400000010ff */
[----:B----4-:R-:W-:-:S07]  /*3660*/  F2FP.BF16.F32.PACK_AB R7, R20, R109 ;  /* 0x0000006d1407723e */ /* 0x010fce00000010ff */
        /* <DEDUP_REMOVED lines=11> */
[----:B------:R-:W-:-:S04]  /*3720*/  FADD.FTZ R9, R123, R126 ;  /* 0x0000007e7b097221 */ /* 0x000fc80000010000 */
[----:B------:R-:W-:-:S03]  /*3730*/  FADD.FTZ R9, R122, R9 ;  /* 0x000000097a097221 */ /* 0x000fc60000010000 */
[----:B------:R-:W-:Y:S01]  /*3740*/  HMMA.16816.F32.BF16 R72, R4, R10, R72 ;  /* 0x0000000a0448723c */ /* 0x000fe20000041848 */
[----:B------:R-:W-:Y:S01]  /*3750*/  FADD.FTZ R11, R125, R128 ;  /* 0x000000807d0b7221 */ /* 0x000fe20000010000 */
[----:B------:R-:W-:-:S03]  /*3760*/  FADD.FTZ R120, R120, R9 ;  /* 0x0000000978787221 */ /* 0x000fc60000010000 */
[----:B------:R-:W-:-:S03]  /*3770*/  FADD.FTZ R11, R124, R11 ;  /* 0x0000000b7c0b7221 */ /* 0x000fc60000010000 */
        /* <DEDUP_REMOVED lines=16> */
[----:B----4-:R-:W-:Y:S02]  /*3880*/  HMMA.16816.F32.BF16 R88, R4, R16, R88 ;  /* 0x000000100458723c */ /* 0x010fe40000041858 */
        /* <DEDUP_REMOVED lines=8> */
[C---:B-1----:R-:W-:Y:S08]  /*3910*/  HMMA.16816.F32.BF16 R80, R4.reuse, R12, R80 ;  /* 0x0000000c0450723c */ /* 0x042ff00000041850 */
        /* <DEDUP_REMOVED lines=11> */
.L_x_11191:
        /* <DEDUP_REMOVED lines=77> */
.L_x_11186:
[----:B------:R-:W-:Y:S05]  /*3ea0*/  BSYNC.RECONVERGENT B0 ;  /* 0x0000000000007941 */ /* 0x000fea0003800200 */
.L_x_11185:
        /* <DEDUP_REMOVED lines=180> */
[----:B------:R-:W2:Y:S01]  /*49f0*/  LD.E.64 R106, desc[UR4][R2.64+0x38] ;  /* 0x00003804026a7980 */ /* 0x000ea2000c101b00 */
        /* <DEDUP_REMOVED lines=21> */
.L_x_11190:
[----:B------:R-:W-:Y:S05]  /*4b50*/  BSYNC.RECONVERGENT B0 ;  /* 0x0000000000007941 */ /* 0x000fea0003800200 */
.L_x_11189:
        /* <DEDUP_REMOVED lines=10> */
[----:B------:R-:W-:Y:S01]  /*4c00*/  IADD3 R100, P1, PT, R102, R158, RZ ;  /* 0x0000009e66647210 */ /* 0x000fe20007f3e0ff */
[----:B------:R1:W-:Y:S04]  /*4c10*/  LDGSTS.E.BYPASS.LTC128B.128 [R167+0x6800], desc[UR4][R106.64+0x80] ;  /* 0x068000806aa77fae */ /* 0x0003e8000b981a04 */
[----:B------:R1:W-:Y:S01]  /*4c20*/  LDGSTS.E.BYPASS.LTC128B.128 [R167+0x5000], desc[UR4][R102.64] ;  /* 0x0500000066a77fae */ /* 0x0003e2000b981a04 */
[----:B------:R-:W-:Y:S03]  /*4c30*/  IMAD.X R101, R103, 0x1, R159, P1 ;  /* 0x0000000167657824 */ /* 0x000fe600008e069f */
[----:B------:R1:W-:Y:S04]  /*4c40*/  LDGSTS.E.BYPASS.LTC128B.128 [R167+0x7000], desc[UR4][R102.64+0x80] ;  /* 0x0700008066a77fae */ /* 0x0003e8000b981a04 */
[----:B------:R1:W-:Y:S04]  /*4c50*/  LDGSTS.E.BYPASS.LTC128B.128 [R167+0x5800], desc[UR4][R100.64] ;  /* 0x0580000064a77fae */ /* 0x0003e8000b981a04 */
[----:B------:R1:W-:Y:S04]  /*4c60*/  LDGSTS.E.BYPASS.LTC128B.128 [R167+0x7800], desc[UR4][R100.64+0x80] ;  /* 0x0780008064a77fae */ /* 0x0003e8000b981a04 */
[----:B------:R-:W0:Y:S02]  /*4c70*/  LDGDEPBAR ;  /* 0x00000000000079af */ /* 0x000e240000000000 */
.L_x_11188:
[----:B------:R-:W-:Y:S05]  /*4c80*/  BSYNC.RECONVERGENT B1 ;  /* 0x0000000000017941 */ /* 0x000fea0003800200 */
.L_x_11187:
        /* <DEDUP_REMOVED lines=316> */
.L_x_11184:
        /* <DEDUP_REMOVED lines=11> */
.L_x_11199:
        /* <DEDUP_REMOVED lines=41> */
[----:B------:R-:W1:Y:S01]  /*6390*/  S2R R0, SR_TID.X ;  /* 0x0000000000007919 */ /* 0x000e620000002100 */
        /* <DEDUP_REMOVED lines=31> */
[C---:B---3--:R-:W-:Y:S01]  /*6590*/  SHF.L.U32 R9, R0.reuse, 0x4, RZ ;  /* 0x0000000400097819 */ /* 0x048fe200000006ff */
[C---:B------:R-:W-:Y:S01]  /*65a0*/  FMUL.FTZ R79, R5.reuse, R79 ;  /* 0x0000004f054f7220 */ /* 0x040fe20000410000 */
[----:B------:R-:W-:Y:S01]  /*65b0*/  SHF.L.U32 R10, R0, 0x5, RZ ;  /* 0x00000005000a7819 */ /* 0x000fe200000006ff */
[C---:B------:R-:W-:Y:S01]  /*65c0*/  FMUL.FTZ R82, R5.reuse, R82 ;  /* 0x0000005205527220 */ /* 0x040fe20000410000 */
[----:B------:R-:W-:Y:S01]  /*65d0*/  LOP3.LUT R11, R8, 0x6, RZ, 0xc0, !PT ;  /* 0x00000006080b7812 */ /* 0x000fe200078ec0ff */
[----:B------:R-:W-:Y:S01]  /*65e0*/  FMUL.FTZ R83, R5, R83 ;  /* 0x0000005305537220 */ /* 0x000fe20000410000 */
[----:B------:R-:W-:Y:S01]  /*65f0*/  LOP3.LUT R9, R9, 0x1c0, RZ, 0xc0, !PT ;  /* 0x000001c009097812 */ /* 0x000fe200078ec0ff */
[----:B------:R-:W-:Y:S01]  /*6600*/  FMUL.FTZ R86, R5, R86 ;  /* 0x0000005605567220 */ /* 0x000fe20000410000 */
[----:B------:R-:W-:Y:S01]  /*6610*/  LOP3.LUT R10, R11, 0x7c00, R10, 0xf8, !PT ;  /* 0x00007c000b0a7812 */ /* 0x000fe200078ef80a */
[----:B------:R-:W-:Y:S01]  /*6620*/  FMUL.FTZ R5, R5, R87 ;  /* 0x0000005705057220 */ /* 0x000fe20000410000 */
[----:B------:R-:W-:-:S02]  /*6630*/  LOP3.LUT R9, R9, 0x38, R8, 0xf8, !PT ;  /* 0x0000003809097812 */ /* 0x000fc400078ef808 */
[----:B------:R-:W-:Y:S02]  /*6640*/  R2P PR, R0, 0x1c ;  /* 0x0000001c00007804 */ /* 0x000fe40000000000 */
[----:B------:R-:W-:Y:S02]  /*6650*/  LOP3.LUT R9, R10, R9, RZ, 0xfc, !PT ;  /* 0x000000090a097212 */ /* 0x000fe400078efcff */
[----:B------:R-:W-:Y:S02]  /*6660*/  MOV R10, 0x20 ;  /* 0x00000020000a7802 */ /* 0x000fe40000000f00 */
[----:B------:R-:W-:Y:S02]  /*6670*/  MOV R8, 0x10 ;  /* 0x0000001000087802 */ /* 0x000fe40000000f00 */
[----:B------:R-:W-:Y:S02]  /*6680*/  LEA R9, R9, UR6, 0x1 ;  /* 0x0000000609097c11 */ /* 0x000fe4000f8e08ff */
[----:B------:R-:W-:-:S02]  /*6690*/  SEL R10, R10, 0xffffffe0, !P3 ;  /* 0xffffffe00a0a7807 */ /* 0x000fc40005800000 */
[----:B------:R-:W-:Y:S01]  /*66a0*/  SEL R8, R8, 0xfffffff0, !P2 ;  /* 0xfffffff008087807 */ /* 0x000fe20005000000 */
[----:B------:R-:W-:Y:S01]  /*66b0*/  STS [R9], R96 ;  /* 0x0000006009007388 */ /* 0x000fe20000000800 */
[C---:B------:R-:W-:Y:S02]  /*66c0*/  IADD3 R13, PT, PT, R9.reuse, 0x40, RZ ;  /* 0x00000040090d7810 */ /* 0x040fe40007ffe0ff */
[----:B------:R-:W-:Y:S02]  /*66d0*/  IADD3 R11, PT, PT, R10, R9, RZ ;  /* 0x000000090a0b7210 */ /* 0x000fe40007ffe0ff */
[----:B------:R-:W-:Y:S02]  /*66e0*/  @P4 IADD3 R13, PT, PT, R9, -0x40, RZ ;  /* 0xffffffc0090d4810 */ /* 0x000fe40007ffe0ff */
[----:B------:R-:W-:Y:S02]  /*66f0*/  F2FP.BF16.F32.PACK_AB R98, R99, R98 ;  /* 0x000000626362723e */ /* 0x000fe400000010ff */
        /* <DEDUP_REMOVED lines=65> */
[----:B-1----:R-:W3:Y:S04]  /*6b10*/  LD.E.U8 R5, desc[UR4][R2.64+0x1c8] ;  /* 0x0001c80402057980 */ /* 0x002ee8000c101100 */
[----:B------:R-:W4:Y:S04]  /*6b20*/  LD.E.64 R50, desc[UR4][R2.64+0x90] ;  /* 0x0000900402327980 */ /* 0x000f28000c101b00 */
[----:B------:R-:W4:Y:S04]  /*6b30*/  LD.E.64 R22, desc[UR4][R2.64+0x80] ;  /* 0x0000800402167980 */ /* 0x000f28000c101b00 */
[----:B------:R-:W4:Y:S04]  /*6b40*/  LD.E.64 R44, desc[UR4][R2.64+0x88] ;  /* 0x00008804022c7980 */ /* 0x000f28000c101b00 */
[----:B------:R-:W4:Y:S01]  /*6b50*/  LD.E.64 R48, desc[UR4][R2.64+0x70] ;  /* 0x0000700402307980 */ /* 0x000f22000c101b00 */
[----:B------:R-:W1:Y:S01]  /*6b60*/  S2R R16, SR_TID.X ;  /* 0x0000000000107919 */ /* 0x000e620000002100 */
[----:B------:R-:W-:Y:S05]  /*6b70*/  WARPSYNC.ALL ;  /* 0x0000000000007948 */ /* 0x000fea0003800000 */
[----:B------:R-:W5:Y:S01]  /*6b80*/  LD.E.64 R46, desc[UR4][R2.64+0xa0] ;  /* 0x0000a004022e7980 */ /* 0x000f62000c101b00 */
[----:B--2---:R-:W-:-:S02]  /*6b90*/  MOV R11, RZ ;  /* 0x000000ff000b7202 */ /* 0x004fc40000000f00 */
[----:B---3--:R-:W-:-:S13]  /*6ba0*/  ISETP.NE.AND P2, PT, R5, RZ, PT ;  /* 0x000000ff0500720c */ /* 0x008fda0003f45270 */
[----:B------:R-:W2:Y:S04]  /*6bb0*/  @!P2 LD.E R42, desc[UR4][R2.64+0x60] ;  /* 0x00006004022aa980 */ /* 0x000ea8000c101900 */
[----:B------:R-:W3:Y:S04]  /*6bc0*/  @P2 LD.E R40, desc[UR4][R2.64+0xd4] ;  /* 0x0000d40402282980 */ /* 0x000ee8000c101900 */
[----:B------:R-:W3:Y:S04]  /*6bd0*/  @!P2 LD.E R41, desc[UR4][R2.64+0xb4] ;  /* 0x0000b4040229a980 */ /* 0x000ee8000c101900 */
[----:B------:R4:W3:Y:S01]  /*6be0*/  @P2 LD.E R5, desc[UR4][R2.64+0xb4] ;  /* 0x0000b40402052980 */ /* 0x0008e2000c101900 */
[----:B------:R-:W-:Y:S01]  /*6bf0*/  BAR.SYNC.DEFER_BLOCKING 0x0 ;  /* 0x0000000000007b1d */ /* 0x000fe20000010000 */
[----:B-1----:R-:W-:-:S04]  /*6c00*/  SHF.L.U32 R8, R16, 0x3, RZ ;  /* 0x0000000310087819 */ /* 0x002fc800000006ff */
[----:B------:R-:W-:Y:S01]  /*6c10*/  LOP3.LUT R10, R8, 0x38, RZ, 0xc0, !PT ;  /* 0x00000038080a7812 */ /* 0x000fe200078ec0ff */
[----:B----4-:R-:W-:Y:S02]  /*6c20*/  IMAD R9, R51, R165, RZ ;  /* 0x000000a533097224 */ /* 0x010fe400078e02ff */
[-C--:B------:R-:W-:Y:S02]  /*6c30*/  IMAD R8, R23, R166.reuse, RZ ;  /* 0x000000a617087224 */ /* 0x080fe400078e02ff */
[----:B------:R-:W-:-:S04]  /*6c40*/  IMAD.WIDE.U32 R12, R22, R166, RZ ;  /* 0x000000a6160c7225 */ /* 0x000fc800078e00ff */
[----:B------:R-:W-:-:S04]  /*6c50*/  IMAD.WIDE.U32 R50, R50, R165, RZ ;  /* 0x000000a532327225 */ /* 0x000fc800078e00ff */
[----:B------:R-:W-:-:S04]  /*6c60*/  IMAD.WIDE.U32 R10, R168, R44, R10 ;  /* 0x0000002ca80a7225 */ /* 0x000fc800078e000a */
[----:B------:R-:W-:Y:S01]  /*6c70*/  IMAD R3, R45, R168, RZ ;  /* 0x000000a82d037224 */ /* 0x000fe200078e02ff */
[----:B------:R-:W-:Y:S01]  /*6c80*/  IADD3 R8, PT, PT, R13, R8, RZ ;  /* 0x000000080d087210 */ /* 0x000fe20007ffe0ff */
[----:B------:R1:W4:Y:S01]  /*6c90*/  LDS.128 R32, [R167+0x800] ;  /* 0x00080000a7207984 */ /* 0x0003220000000c00 */
[----:B------:R-:W-:Y:S02]  /*6ca0*/  IADD3 R9, PT, PT, R51, R9, RZ ;  /* 0x0000000933097210 */ /* 0x000fe40007ffe0ff */
[----:B------:R-:W-:Y:S01]  /*6cb0*/  IADD3 R50, P4, P3, R50, R10, R12 ;  /* 0x0000000a32327210 */ /* 0x000fe20007b9e00c */
[----:B------:R1:W1:Y:S01]  /*6cc0*/  LDS.128 R20, [R167+0x2800] ;  /* 0x00280000a7147984 */ /* 0x0002620000000c00 */
[----:B------:R-:W-:Y:S01]  /*6cd0*/  IADD3 R3, PT, PT, R11, R3, RZ ;  /* 0x000000030b037210 */ /* 0x000fe20007ffe0ff */
[----:B------:R-:W4:Y:S02]  /*6ce0*/  @P1 MUFU.LG2 R7, R7 ;  /* 0x0000000700071308 */ /* 0x000f240000000c00 */
[----:B------:R1:W1:Y:S01]  /*6cf0*/  LDS.128 R12, [R167] ;  /* 0x00000000a70c7984 */ /* 0x0002620000000c00 */
[----:B------:R-:W-:-:S02]  /*6d00*/  IADD3.X R51, PT, PT, R9, R3, R8, P4, P3 ;  /* 0x0000000309337210 */ /* 0x000fc400027e6408 */
[----:B------:R-:W-:Y:S01]  /*6d10*/  SHF.R.U32.HI R3, RZ, 0x3, R16 ;  /* 0x00000003ff037819 */ /* 0x000fe20000011610 */
[----:B------:R1:W1:Y:S04]  /*6d20*/  LDS.128 R8, [R167+0x2000] ;  /* 0x00200000a7087984 */ /* 0x0002680000000c00 */
[----:B------:R1:W1:Y:S04]  /*6d30*/  LDS.128 R28, [R167+0x1000] ;  /* 0x00100000a71c7984 */ /* 0x0002680000000c00 */
[----:B------:R1:W1:Y:S04]  /*6d40*/  LDS.128 R16, [R167+0x3000] ;  /* 0x00300000a7107984 */ /* 0x0002680000000c00 */
[----:B------:R1:W1:Y:S04]  /*6d50*/  LDS.128 R24, [R167+0x1800] ;  /* 0x00180000a7187984 */ /* 0x0002680000000c00 */
[----:B------:R1:W1:Y:S01]  /*6d60*/  LDS.128 R36, [R167+0x3800] ;  /* 0x00380000a7247984 */ /* 0x0002620000000c00 */
[----:B------:R-:W4:Y:S02]  /*6d70*/  @P0 MUFU.LG2 R4, R4 ;  /* 0x0000000400040308 */ /* 0x000f240000000c00 */
[----:B----4-:R-:W-:Y:S01]  /*6d80*/  @P1 FMUL.FTZ R7, R7, 0.69314718246459960938 ;  /* 0x3f31721807071820 */ /* 0x010fe20000410000 */
[----:B------:R-:W-:Y:S01]  /*6d90*/  MOV R2, 0x7f800000 ;  /* 0x7f80000000027802 */ /* 0x000fe20000000f00 */
[----:B------:R-:W-:Y:S01]  /*6da0*/  IMAD.WIDE.U32 R50, R3, R44, R50 ;  /* 0x0000002c03327225 */ /* 0x000fe200078e0032 */
[----:B------:R-:W-:-:S03]  /*6db0*/  LOP3.LUT P4, RZ, R0, 0x3, RZ, 0xc0, !PT ;  /* 0x0000000300ff7812 */ /* 0x000fc6000788c0ff */
[----:B-----5:R-:W-:Y:S01]  /*6dc0*/  @P1 FFMA.FTZ R2, R6, R102, R7 ;  /* 0x0000006606021223 */ /* 0x020fe20000010007 */
[--C-:B------:R-:W-:Y:S01]  /*6dd0*/  SHF.R.U32.HI R7, RZ, 0x1, R0.reuse ;  /* 0x00000001ff077819 */ /* 0x100fe20000011600 */
[----:B------:R-:W-:Y:S01]  /*6de0*/  IMAD R3, R45, R3, RZ ;  /* 0x000000032d037224 */ /* 0x000fe200078e02ff */
[----:B------:R-:W-:Y:S02]  /*6df0*/  SHF.R.U32.HI R0, RZ, 0x2, R0 ;  /* 0x00000002ff007819 */ /* 0x000fe40000011600 */
[----:B------:R-:W-:Y:S02]  /*6e00*/  LOP3.LUT R7, R7, 0x30, RZ, 0xc0, !PT ;  /* 0x0000003007077812 */ /* 0x000fe400078ec0ff */
[----:B------:R-:W-:Y:S02]  /*6e10*/  LEA R48, P1, R50, R48, 0x1 ;  /* 0x0000003032307211 */ /* 0x000fe400078208ff */
[----:B------:R-:W-:Y:S02]  /*6e20*/  IADD3 R3, PT, PT, R51, R3, RZ ;  /* 0x0000000333037210 */ /* 0x000fe40007ffe0ff */
[----:B------:R-:W-:Y:S01]  /*6e30*/  LOP3.LUT R0, R7, 0x7, R0, 0xf8, !PT ;  /* 0x0000000707007812 */ /* 0x000fe200078ef800 */
[----:B------:R-:W-:Y:S01]  /*6e40*/  @P0 FMUL.FTZ R43, R4, 0.69314718246459960938 ;  /* 0x3f317218042b0820 */ /* 0x000fe20000410000 */
[----:B------:R-:W-:Y:S01]  /*6e50*/  LEA.HI.X R49, R50, R49, R3, 0x1, P1 ;  /* 0x0000003132317211 */ /* 0x000fe200008f0c03 */
[----:B------:R-:W-:Y:S01]  /*6e60*/  BSSY.RECONVERGENT B0, `(.L_x_11193) ;  /* 0x0000018000007945 */ /* 0x000fe20003800200 */
[----:B------:R-:W-:-:S02]  /*6e70*/  SHF.L.U32 R7, R44, 0x5, RZ ;  /* 0x000000052c077819 */ /* 0x000fc400000006ff */
[CC--:B------:R-:W-:Y:S02]  /*6e80*/  LEA R50, P1, R44.reuse, R48.reuse, 0x6 ;  /* 0x000000302c327211 */ /* 0x0c0fe400078230ff */
[----:B------:R-:W-:Y:S02]  /*6e90*/  IADD3 R52, P3, PT, R7, R48, RZ ;  /* 0x0000003007347210 */ /* 0x000fe40007f7e0ff */
[C-C-:B------:R-:W-:Y:S02]  /*6ea0*/  SHF.L.U64.HI R3, R44.reuse, 0x5, R45.reuse ;  /* 0x000000052c037819 */ /* 0x140fe4000001022d */
[----:B------:R-:W-:Y:S01]  /*6eb0*/  LEA.HI.X R51, R44, R49, R45, 0x6, P1 ;  /* 0x000000312c337211 */ /* 0x000fe200008f342d */
[----:B--2---:R-:W-:Y:S02]  /*6ec0*/  @!P2 IMAD R42, R166, R42, R165 ;  /* 0x0000002aa62aa224 */ /* 0x004fe400078e02a5 */
[----:B---3--:R-:W-:Y:S02]  /*6ed0*/  @P2 IMAD R40, R40, R165, RZ ;  /* 0x000000a528282224 */ /* 0x008fe400078e02ff */
        /* <DEDUP_REMOVED lines=16> */
.L_x_11194:
[----:B------:R-:W-:Y:S05]  /*6fe0*/  BSYNC.RECONVERGENT B0 ;  /* 0x0000000000007941 */ /* 0x000fea0003800200 */
.L_x_11193:
[----:B-1----:R-:W-:Y:S01]  /*6ff0*/  IADD3 R2, P0, PT, R50, R7, RZ ;  /* 0x0000000732027210 */ /* 0x002fe20007f1e0ff */
        /* <DEDUP_REMOVED lines=11> */
[----:B-1----:R-:W-:Y:S05]  /*70b0*/  RET.REL.NODEC R164 `(_ZN5flash24flash_fwd_splitkv_kernelI23Flash_fwd_kernel_traitsILi128ELi64ELi64ELi4ELb0ELb0EN7cutlass10bfloat16_tE19Flash_kernel_traitsILi128ELi64ELi64ELi4ES3_EELb0ELb0ELb0ELb1ELb1ELb0ELb0ELb0EEEvNS_16Flash_fwd_paramsE) ;  /* 0xffffff8ca4d07950 */ /* 0x002fea0003c3ffff */
.L_x_11192:
[----:B------:R-:W-:Y:S01]  /*70c0*/  MOV R5, 0x2 ;  /* 0x0000000200057802 */ /* 0x000fe20000000f00 */
[----:B------:R-:W-:Y:S01]  /*70d0*/  IMAD.MOV.U32 R0, RZ, RZ, 0x1f ;  /* 0x0000001fff007424 */ /* 0x000fe200078e00ff */
[----:B------:R-:W-:-:S07]  /*70e0*/  MOV R4, 0xffffffff ;  /* 0xffffffff00047802 */ /* 0x000fce0000000f00 */
[----:B-1---5:R-:W-:Y:S05]  /*70f0*/  WARPSYNC.COLLECTIVE R4, `(.L_x_11195) ;  /* 0x0000000004087348 */ /* 0x022fea0003c00000 */
[----:B------:R2:W3:Y:S02]  /*7100*/  SHFL.BFLY P0, R10, R181, R5, R0 ;  /* 0x0c000005b50a7389 */ /* 0x0004e40000000000 */
[----:B-123-5:R-:W-:Y:S05]  /*7110*/  ENDCOLLECTIVE ;  /* 0x000000000000791b */ /* 0x02efea0003800000 */
.L_x_11195:
[----:B------:R-:W-:Y:S02]  /*7120*/  IMAD.MOV.U32 R8, RZ, RZ, R10 ;  /* 0x000000ffff087224 */ /* 0x000fe400078e000a */
[----:B------:R-:W-:Y:S02]  /*7130*/  IMAD.MOV.U32 R5, RZ, RZ, 0x1 ;  /* 0x00000001ff057424 */ /* 0x000fe400078e00ff */
[----:B------:R-:W-:-:S05]  /*7140*/  FADD.FTZ R8, R8, R181 ;  /* 0x000000b508087221 */ /* 0x000fca0000010000 */
[----:B------:R-:W-:-:S07]  /*7150*/  MOV R181, R8 ;  /* 0x0000000800b57202 */ /* 0x000fce0000000f00 */
[----:B------:R-:W-:Y:S05]  /*7160*/  WARPSYNC.COLLECTIVE R4, `(.L_x_11196) ;  /* 0x0000000004087348 */ /* 0x000fea0003c00000 */
[----:B------:R1:W2:Y:S02]  /*7170*/  SHFL.BFLY P0, R10, R181, R5, R0 ;  /* 0x0c000005b50a7389 */ /* 0x0002a40000000000 */
[----:B-12---:R-:W-:Y:S05]  /*7180*/  ENDCOLLECTIVE ;  /* 0x000000000000791b */ /* 0x006fea0003800000 */
.L_x_11196:
[----:B------:R-:W-:Y:S01]  /*7190*/  MOV R181, R179 ;  /* 0x000000b300b57202 */ /* 0x000fe20000000f00 */
[----:B------:R-:W-:Y:S01]  /*71a0*/  IMAD.MOV.U32 R5, RZ, RZ, 0x2 ;  /* 0x00000002ff057424 */ /* 0x000fe200078e00ff */
[----:B------:R-:W-:-:S07]  /*71b0*/  MOV R7, R10 ;  /* 0x0000000a00077202 */ /* 0x000fce0000000f00 */
[----:B------:R-:W-:Y:S05]  /*71c0*/  WARPSYNC.COLLECTIVE R4, `(.L_x_11197) ;  /* 0x0000000004087348 */ /* 0x000fea0003c00000 */
[----:B------:R1:W2:Y:S02]  /*71d0*/  SHFL.BFLY P0, R10, R181, R5, R0 ;  /* 0x0c000005b50a7389 */ /* 0x0002a40000000000 */
[----:B-12---:R-:W-:Y:S05]  /*71e0*/  ENDCOLLECTIVE ;  /* 0x000000000000791b */ /* 0x006fea0003800000 */
.L_x_11197:
[----:B------:R-:W-:Y:S01]  /*71f0*/  FADD.FTZ R7, R8, R7 ;  /* 0x0000000708077221 */ /* 0x000fe20000010000 */
[----:B------:R-:W-:Y:S01]  /*7200*/  FADD.FTZ R9, R10, R179 ;  /* 0x000000b30a097221 */ /* 0x000fe20000010000 */
[----:B------:R-:W-:-:S04]  /*7210*/  MOV R5, 0x1 ;  /* 0x0000000100057802 */ /* 0x000fc80000000f00 */
[----:B------:R-:W-:-:S07]  /*7220*/  MOV R181, R9 ;  /* 0x0000000900b57202 */ /* 0x000fce0000000f00 */
[----:B------:R-:W-:Y:S05]  /*7230*/  WARPSYNC.COLLECTIVE R4, `(.L_x_11198) ;  /* 0x0000000004087348 */ /* 0x000fea0003c00000 */
[----:B------:R1:W2:Y:S02]  /*7240*/  SHFL.BFLY P0, R10, R181, R5, R0 ;  /* 0x0c000005b50a7389 */ /* 0x0002a40000000000 */
[----:B-12---:R-:W-:Y:S05]  /*7250*/  ENDCOLLECTIVE ;  /* 0x000000000000791b */ /* 0x006fea0003800000 */
.L_x_11198:
[----:B------:R-:W-:Y:S05]  /*7260*/  BRA `(.L_x_11199) ;  /* 0xffffffec00a47947 */ /* 0x000fea000383ffff */
.L_x_11200:
        /* <DEDUP_REMOVED lines=9> */
.L_x_14948:


//--------------------- .text._ZN5flash24flash_fwd_splitkv_kernelI23Flash_fwd_kernel_traitsILi128ELi64ELi64ELi4ELb0ELb0EN7cutlass10bfloat16_tE19Flash_kernel_traitsILi128ELi64ELi64ELi4ES3_EELb0ELb0ELb0ELb1ELb1ELb1ELb0ELb0EEEvNS_16Flash_fwd_paramsE --------------------------
	.section	.text._ZN5flash24flash_fwd_splitkv_kernelI23Flash_fwd_kernel_traitsILi128ELi64ELi64ELi4ELb0ELb0EN7cutlass10bfloat16_tE19Flash_kernel_traitsILi128ELi64ELi64ELi4ES3_EELb0ELb0ELb0ELb1ELb1ELb1ELb0ELb0EEEvNS_16Flash_fwd_paramsE,"ax",@progbits
	.align	128
        .global         _ZN5flash24flash_fwd_splitkv_kernelI23Flash_fwd_kernel_traitsILi128ELi64ELi64ELi4ELb0ELb0EN7cutlass10bfloat16_tE19Flash_kernel_traitsILi128ELi64ELi64ELi4ES3_EELb0ELb0ELb0ELb1ELb1ELb1ELb0ELb0EEEvNS_16Flash_fwd_paramsE
        .type           _ZN5flash24flash_fwd_splitkv_kernelI23Flash_fwd_kernel_traitsILi128ELi64ELi64ELi4ELb0ELb0EN7cutlass10bfloat16_tE19Flash_kernel_traitsILi128ELi64ELi64ELi4ES3_EELb0ELb0ELb0ELb1ELb1ELb1ELb0ELb0EEEvNS_16Flash_fwd_paramsE,@function
        .size           _ZN5flash24flash_fwd_splitkv_kernelI23Flash_fwd_kernel_traitsILi128ELi64ELi64ELi4ELb0ELb0EN7cutlass10bfloat16_tE19Flash_kernel_traitsILi128ELi64ELi64ELi4ES3_EELb0ELb0ELb0ELb1ELb1ELb1ELb0ELb0EEEvNS_16Flash_fwd_paramsE,(.L_x_14949 - _ZN5flash24flash_fwd_splitkv_kernelI23Flash_fwd_kernel_traitsILi128ELi64ELi64ELi4ELb0ELb0EN7cutlass10bfloat16_tE19Flash_kernel_traitsILi128ELi64ELi64ELi4ES3_EELb0ELb0ELb0ELb1ELb1ELb1ELb0ELb0EEEvNS_16Flash_fwd_paramsE)
        .other          _ZN5flash24flash_fwd_splitkv_kernelI23Flash_fwd_kernel_traitsILi128ELi64ELi64ELi4ELb0ELb0EN7cutlass10bfloat16_tE19Flash_kernel_traitsILi128ELi64ELi64ELi4ES3_EELb0ELb0ELb0ELb1ELb1ELb1ELb0ELb0EEEvNS_16Flash_fwd_paramsE,@"STO_CUDA_ENTRY STV_DEFAULT"
_ZN5flash24flash_fwd_splitkv_kernelI23Flash_fwd_kernel_traitsILi128ELi64ELi64ELi4ELb0ELb0EN7cutlass10bfloat16_tE19Flash_kernel_traitsILi128ELi64ELi64ELi4ES3_EELb0ELb0ELb0ELb1ELb1ELb1ELb0ELb0EEEvNS_16Flash_fwd_paramsE:
.text._ZN5flash24flash_fwd_splitkv_kernelI23Flash_fwd_kernel_traitsILi128ELi64ELi64ELi4ELb0ELb0EN7cutlass10bfloat16_tE19Flash_kernel_traitsILi128ELi64ELi64ELi4ES3_EELb0ELb0ELb0ELb1ELb1ELb1ELb0ELb0EEEvNS_16Flash_fwd_paramsE:
[----:B------:R-:W-:Y:S01]  /*0000*/  LDC R1, c[0x0][0x37c] ;  /* 0x0000df00ff017b82 */ /* 0x000fe20000000800 */
[----:B------:R-:W1:Y:S07]  /*0010*/  S2R R7, SR_CTAID.X ;  /* 0x0000000000077919 */ /* 0x000e6e0000002500 */
[----:B------:R-:W2:Y:S01]  /*0020*/  LDC.64 R2, c[0x0][0x348] ;  /* 0x0000d200ff027b82 */ /* 0x000ea20000000a00 */
[----:B------:R-:W-:Y:S01]  /*0030*/  BSSY.RECONVERGENT B2, `(.L_x_11201) ;  /* 0x0000005000027945 */ /* 0x000fe20003800200 */
[----:B------:R-:W-:Y:S01]  /*0040*/  MOV R166, 0x80 ;  /* 0x0000008000a67802 */ /* 0x000fe20000000f00 */
[----:B------:R-:W3:Y:S01]  /*0050*/  S2R R168, SR_CTAID.Y ;  /* 0x0000000000a87919 */ /* 0x000ee20000002600 */
[----:B------:R-:W4:Y:S05]  /*0060*/  S2R R167, SR_CTAID.Z ;  /* 0x0000000000a77919 */ /* 0x000f2a0000002700 */
[----:B-1234-:R-:W-:Y:S05]  /*0070*/  CALL.REL.NOINC `($_ZN5flash24flash_fwd_splitkv_kernelI23Flash_fwd_kernel_traitsILi128ELi64ELi64ELi4ELb0ELb0EN7cutlass10bfloat16_tE19Flash_kernel_traitsILi128ELi64ELi64ELi4ES3_EELb0ELb0ELb0ELb1ELb1ELb1ELb0ELb0EEEvNS_16Flash_fwd_paramsE$_ZN5flash30compute_attn_1rowblock_splitkvI23Flash_fwd_kernel_traitsILi128ELi64ELi64ELi4ELb0ELb0EN7cutlass10bfloat16_tE19Flash_kernel_traitsILi128ELi64ELi64ELi4ES3_EELb0ELb0ELb0ELb1ELb1ELb1ELb0ELb0ENS_16Flash_fwd_paramsEEEvRKT8_iiiii) ;  /* 0x0000000000087944 */ /* 0x01efea0003c00000 */
[----:B------:R-:W-:Y:S05]  /*0080*/  BSYNC.RECONVERGENT B2 ;  /* 0x0000000000027941 */ /* 0x000fea0003800200 */
.L_x_11201:
[----:B------:R-:W-:Y:S05]  /*0090*/  EXIT ;  /* 0x000000000000794d */ /* 0x000fea0003800000 */
        .type           $_ZN5flash24flash_fwd_splitkv_kernelI23Flash_fwd_kernel_traitsILi128ELi64ELi64ELi4ELb0ELb0EN7cutlass10bfloat16_tE19Flash_kernel_traitsILi128ELi64ELi64ELi4ES3_EELb0ELb0ELb0ELb1ELb1ELb1ELb0ELb0EEEvNS_16Flash_fwd_paramsE$_ZN5flash30compute_attn_1rowblock_splitkvI23Flash_fwd_kernel_traitsILi128ELi64ELi64ELi4ELb0ELb0EN7cutlass10bfloat16_tE19Flash_kernel_traitsILi128ELi64ELi64ELi4ES3_EELb0ELb0ELb0ELb1ELb1ELb1ELb0ELb0ENS_16Flash_fwd_paramsEEEvRKT8_iiiii,@function
        .size           $_ZN5flash24flash_fwd_splitkv_kernelI23Flash_fwd_kernel_traitsILi128ELi64ELi64ELi4ELb0ELb0EN7cutlass10bfloat16_tE19Flash_kernel_traitsILi128ELi64ELi64ELi4ES3_EELb0ELb0ELb0ELb1ELb1ELb1ELb0ELb0EEEvNS_16Flash_fwd_paramsE$_ZN5flash30compute_attn_1rowblock_splitkvI23Flash_fwd_kernel_traitsILi128ELi64ELi64ELi4ELb0ELb0EN7cutlass10bfloat16_tE19Flash_kernel_traitsILi128ELi64ELi64ELi4ES3_EELb0ELb0ELb0ELb1ELb1ELb1ELb0ELb0ENS_16Flash_fwd_paramsEEEvRKT8_iiiii,(.L_x_14949 - $_ZN5flash24flash_fwd_splitkv_kernelI23Flash_fwd_kernel_traitsILi128ELi64ELi64ELi4ELb0ELb0EN7cutlass10bfloat16_tE19Flash_kernel_traitsILi128ELi64ELi64ELi4ES3_EELb0ELb0ELb0ELb1ELb1ELb1ELb0ELb0EEEvNS_16Flash_fwd_paramsE$_ZN5flash30compute_attn_1rowblock_splitkvI23Flash_fwd_kernel_traitsILi128ELi64ELi64ELi4ELb0ELb0EN7cutlass10bfloat16_tE19Flash_kernel_traitsILi128ELi64ELi64ELi4ES3_EELb0ELb0ELb0ELb1ELb1ELb1ELb0ELb0ENS_16Flash_fwd_paramsEEEvRKT8_iiiii)
$_ZN5flash24flash_fwd_splitkv_kernelI23Flash_fwd_kernel_traitsILi128ELi64ELi64ELi4ELb0ELb0EN7cutlass10bfloat16_tE19Flash_kernel_traitsILi128ELi64ELi64ELi4ES3_EELb0ELb0ELb0ELb1ELb1ELb1ELb0ELb0EEEvNS_16Flash_fwd_paramsE$_ZN5flash30compute_attn_1rowblock_splitkvI23Flash_fwd_kernel_traitsILi128ELi64ELi64ELi4ELb0ELb0EN7cutlass10bfloat16_tE19Flash_kernel_traitsILi128ELi64ELi64ELi4ES3_EELb0ELb0ELb0ELb1ELb1ELb1ELb0ELb0ENS_16Flash_fwd_paramsEEEvRKT8_iiiii:
        /* <DEDUP_REMOVED lines=24> */
.L_x_11205:
[----:B------:R-:W-:Y:S05]  /*0220*/  BSYNC.RECONVERGENT B0 ;  /* 0x0000000000007941 */ /* 0x000fea0003800200 */
.L_x_11204:
[----:B-----5:R-:W-:Y:S02]  /*0230*/  IADD3 R5, PT, PT, R5, R0, -R9 ;  /* 0x0000000005057210 */ /* 0x020fe40007ffe809 */
.L_x_11203:
[----:B------:R-:W-:Y:S05]  /*0240*/  BSYNC.RECONVERGENT B1 ;  /* 0x0000000000017941 */ /* 0x000fea0003800200 */
.L_x_11202:
[----:B------:R-:W-:Y:S01]  /*0250*/  IMAD.SHL.U32 R170, R7, 0x40, RZ ;  /* 0x0000004007aa7824 */ /* 0x000fe200078e00ff */
[----:B------:R-:W-:Y:S01]  /*0260*/  MOV R10, R166 ;  /* 0x000000a6000a7202 */ /* 0x000fe20000000f00 */
[----:B------:R-:W-:-:S03]  /*0270*/  IMAD.MOV.U32 R11, RZ, RZ, 0x0 ;  /* 0x00000000ff0b7424 */ /* 0x000fc600078e00ff */
[----:B-----5:R-:W-:-:S13]  /*0280*/  ISETP.GT.AND P0, PT, R171, R170, PT ;  /* 0x000000aaab00720c */ /* 0x020fda0003f04270 */
[----:B-1----:R-:W-:Y:S05]  /*0290*/  @!P0 RET.REL.NODEC R10 `(_ZN5flash24flash_fwd_splitkv_kernelI23Flash_fwd_kernel_traitsILi128ELi64ELi64ELi4ELb0ELb0EN7cutlass10bfloat16_tE19Flash_kernel_traitsILi128ELi64ELi64ELi4ES3_EELb0ELb0ELb0ELb1ELb1ELb1ELb0ELb0EEEvNS_16Flash_fwd_paramsE) ;  /* 0xfffffffc0a588950 */ /* 0x002fea0003c3ffff */
[----:B------:R-:W-:Y:S02]  /*02a0*/  VIADD R11, R0, 0x3f ;  /* 0x0000003f000b7836 */ /* 0x000fe40000000000 */
[----:B------:R-:W-:-:S03]  /*02b0*/  VIADD R5, R5, 0x3f ;  /* 0x0000003f05057836 */ /* 0x000fc60000000000 */
[----:B------:R-:W-:Y:S02]  /*02c0*/  SHF.R.S32.HI R4, RZ, 0x1f, R11 ;  /* 0x0000001fff047819 */ /* 0x000fe4000001140b */
[----:B------:R-:W-:Y:S02]  /*02d0*/  SHF.R.S32.HI R0, RZ, 0x1f, R5 ;  /* 0x0000001fff007819 */ /* 0x000fe40000011405 */
[----:B------:R-:W-:Y:S02]  /*02e0*/  LEA.HI R4, R4, R11, RZ, 0x6 ;  /* 0x0000000b04047211 */ /* 0x000fe400078f30ff */
[----:B------:R-:W-:Y:S02]  /*02f0*/  LEA.HI R0, R0, R5, RZ, 0x6 ;  /* 0x0000000500007211 */ /* 0x000fe400078f30ff */
[----:B------:R-:W-:Y:S02]  /*0300*/  SHF.R.S32.HI R4, RZ, 0x6, R4 ;  /* 0x00000006ff047819 */ /* 0x000fe40000011404 */
[----:B------:R-:W-:-:S02]  /*0310*/  SHF.R.S32.HI R5, RZ, 0x6, R0 ;  /* 0x00000006ff057819 */ /* 0x000fc40000011400 */
[----:B------:R-:W1:Y:S02]  /*0320*/  S2R R0, SR_TID.X ;  /* 0x0000000000007919 */ /* 0x000e640000002100 */
[----:B------:R-:W-:-:S04]  /*0330*/  VIMNMX R32, PT, PT, R4, R5, PT ;  /* 0x0000000504207248 */ /* 0x000fc80003fe0100 */
[----:B------:R-:W-:-:S13]  /*0340*/  ISETP.GT.AND P0, PT, R32, RZ, PT ;  /* 0x000000ff2000720c */ /* 0x000fda0003f04270 */
[----:B------:R-:W-:Y:S05]  /*0350*/  @P0 BRA `(.L_x_11206) ;  /* 0x0000000400180947 */ /* 0x000fea0003800000 */
[----:B------:R-:W2:Y:S04]  /*0360*/  LD.E.64 R6, desc[UR4][R2.64+0x88] ;  /* 0x0000880402067980 */ /* 0x000ea8000c101b00 */
[----:B------:R-:W3:Y:S04]  /*0370*/  LD.E.64 R14, desc[UR4][R2.64+0x80] ;  /* 0x00008004020e7980 */ /* 0x000ee8000c101b00 */
[----:B------:R-:W4:Y:S04]  /*0380*/  LD.E.64 R12, desc[UR4][R2.64+0x90] ;  /* 0x00009004020c7980 */ /* 0x000f28000c101b00 */
[----:B------:R-:W5:Y:S04]  /*0390*/  LD.E R8, desc[UR4][R2.64+0x60] ;  /* 0x0000600402087980 */ /* 0x000f68000c101900 */
[----:B------:R-:W5:Y:S04]  /*03a0*/  LD.E.64 R4, desc[UR4][R2.64+0x70] ;  /* 0x0000700402047980 */ /* 0x000f68000c101b00 */
[----:B------:R4:W5:Y:S01]  /*03b0*/  LD.E.64 R10, desc[UR4][R2.64+0xa0] ;  /* 0x0000a004020a7980 */ /* 0x000962000c101b00 */
[----:B-1----:R-:W-:-:S02]  /*03c0*/  IMAD.SHL.U32 R9, R0, 0x8, RZ ;  /* 0x0000000800097824 */ /* 0x002fc400078e00ff */
[----:B------:R-:W-:-:S03]  /*03d0*/  IMAD.MOV.U32 R17, RZ, RZ, RZ ;  /* 0x000000ffff117224 */ /* 0x000fc600078e00ff */
[----:B------:R-:W-:Y:S01]  /*03e0*/  LOP3.LUT R16, R9, 0x38, RZ, 0xc0, !PT ;  /* 0x0000003809107812 */ /* 0x000fe200078ec0ff */
[----:B--2---:R-:W-:-:S04]  /*03f0*/  IMAD R9, R7, R170, RZ ;  /* 0x000000aa07097224 */ /* 0x004fc800078e02ff */
        /* <DEDUP_REMOVED lines=13> */
[----:B------:R-:W-:Y:S02]  /*04d0*/  IMAD.MOV.U32 R167, RZ, RZ, 0x0 ;  /* 0x00000000ffa77424 */ /* 0x000fe400078e00ff */
[-C--:B------:R-:W-:Y:S01]  /*04e0*/  IMAD R3, R7, R2.reuse, RZ ;  /* 0x0000000207037224 */ /* 0x080fe200078e02ff */
[-C--:B------:R-:W-:Y:S01]  /*04f0*/  IADD3 R13, P0, PT, R171, R2.reuse, RZ ;  /* 0x00000002ab0d7210 */ /* 0x080fe20007f1e0ff */
[----:B------:R-:W-:Y:S01]  /*0500*/  IMAD.WIDE.U32 R14, R6, R2, R14 ;  /* 0x00000002060e7225 */ /* 0x000fe200078e000e */
[----:B------:R-:W-:-:S02]  /*0510*/  ISETP.GE.OR P4, PT, R2, R9, P4 ;  /* 0x000000090200720c */ /* 0x000fc40002786670 */
[----:B------:R-:W-:Y:S01]  /*0520*/  LEA.HI.X.SX32 R171, R171, RZ, 0x1, P0 ;  /* 0x000000ffabab7211 */ /* 0x000fe200000f0eff */
[----:B------:R-:W-:Y:S01]  /*0530*/  VIADD R12, R2, 0x10 ;  /* 0x00000010020c7836 */ /* 0x000fe20000000000 */
[----:B------:R-:W-:Y:S01]  /*0540*/  IADD3 R3, PT, PT, R15, R3, RZ ;  /* 0x000000030f037210 */ /* 0x000fe20007ffe0ff */
[----:B------:R-:W-:Y:S01]  /*0550*/  IMAD.SHL.U32 R15, R6, 0x20, RZ ;  /* 0x00000020060f7824 */ /* 0x000fe200078e00ff */
[----:B------:R-:W-:Y:S01]  /*0560*/  LEA R4, P1, R14, R4, 0x1 ;  /* 0x000000040e047211 */ /* 0x000fe200078208ff */
[----:B------:R-:W-:Y:S01]  /*0570*/  VIADD R8, R2, 0x20 ;  /* 0x0000002002087836 */ /* 0x000fe20000000000 */
[C---:B------:R-:W-:Y:S02]  /*0580*/  LEA R10, P0, R13.reuse, R10, 0x2 ;  /* 0x0000000a0d0a7211 */ /* 0x040fe400078010ff */
[----:B------:R-:W-:Y:S02]  /*0590*/  LEA.HI.X R5, R14, R5, R3, 0x1, P1 ;  /* 0x000000050e057211 */ /* 0x000fe400008f0c03 */
[----:B------:R-:W-:-:S02]  /*05a0*/  LEA.HI.X R11, R13, R11, R171, 0x2, P0 ;  /* 0x0000000b0d0b7211 */ /* 0x000fc400000f14ab */
[C---:B------:R-:W-:Y:S01]  /*05b0*/  SHF.L.U64.HI R3, R6.reuse, 0x5, R7 ;  /* 0x0000000506037819 */ /* 0x040fe20000010207 */
[----:B------:R-:W-:Y:S01]  /*05c0*/  ST.E.128 desc[UR4][R4.64], RZ ;  /* 0x000000ff04007985 */ /* 0x000fe2000c101d04 */
[-C--:B------:R-:W-:Y:S02]  /*05d0*/  IADD3 R18, P0, PT, R15, R4.reuse, RZ ;  /* 0x000000040f127210 */ /* 0x080fe40007f1e0ff */
[----:B------:R-:W-:Y:S01]  /*05e0*/  LEA R16, P1, R6, R4, 0x6 ;  /* 0x0000000406107211 */ /* 0x000fe200078230ff */
[----:B------:R-:W-:Y:S01]  /*05f0*/  ST.E.128 desc[UR4][R4.64+0x80], RZ ;  /* 0x000080ff04007985 */ /* 0x000fe2000c101d04 */
[-C--:B------:R-:W-:Y:S01]  /*0600*/  ISETP.GE.AND P3, PT, R12, R9.reuse, PT ;  /* 0x000000090c00720c */ /* 0x080fe20003f66270 */
[----:B------:R-:W-:Y:S01]  /*0610*/  IMAD.X R19, R3, 0x1, R5, P0 ;  /* 0x0000000103137824 */ /* 0x000fe200000e0605 */
[----:B------:R-:W-:Y:S02]  /*0620*/  ISETP.GE.AND P2, PT, R8, R9, PT ;  /* 0x000000090800720c */ /* 0x000fe40003f46270 */
[----:B------:R-:W-:-:S02]  /*0630*/  LEA.HI.X R17, R6, R5, R7, 0x6, P1 ;  /* 0x0000000506117211 */ /* 0x000fc400008f3407 */
[----:B------:R-:W-:Y:S01]  /*0640*/  IADD3 R14, P0, PT, R16, R15, RZ ;  /* 0x0000000f100e7210 */ /* 0x000fe20007f1e0ff */
[----:B------:R-:W-:Y:S01]  /*0650*/  ST.E.128 desc[UR4][R18.64], RZ ;  /* 0x000000ff12007985 */ /* 0x000fe2000c101d04 */
[----:B------:R-:W-:Y:S02]  /*0660*/  IADD3 R2, PT, PT, R2, 0x30, RZ ;  /* 0x0000003002027810 */ /* 0x000fe40007ffe0ff */
[C---:B------:R-:W-:Y:S01]  /*0670*/  ISETP.NE.OR P3, PT, R0.reuse, RZ, P3 ;  /* 0x000000ff0000720c */ /* 0x040fe20001f65670 */
[----:B------:R-:W-:Y:S01]  /*0680*/  IMAD.X R15, R17, 0x1, R3, P0 ;  /* 0x00000001110f7824 */ /* 0x000fe200000e0603 */
[----:B------:R-:W-:Y:S01]  /*0690*/  ISETP.NE.OR P2, PT, R0, RZ, P2 ;  /* 0x000000ff0000720c */ /* 0x000fe20001745670 */
[----:B------:R-:W-:Y:S01]  /*06a0*/  ST.E.128 desc[UR4][R18.64+0x80], RZ ;  /* 0x000080ff12007985 */ /* 0x000fe2000c101d04 */
[----:B------:R-:W-:Y:S02]  /*06b0*/  ISETP.GE.AND P0, PT, R2, R9, PT ;  /* 0x000000090200720c */ /* 0x000fe40003f06270 */
        /* <DEDUP_REMOVED lines=11> */
[----:B-1----:R-:W-:Y:S05]  /*0770*/  @P0 RET.REL.NODEC R166 `(_ZN5flash24flash_fwd_splitkv_kernelI23Flash_fwd_kernel_traitsILi128ELi64ELi64ELi4ELb0ELb0EN7cutlass10bfloat16_tE19Flash_kernel_traitsILi128ELi64ELi64ELi4ES3_EELb0ELb0ELb0ELb1ELb1ELb1ELb0ELb0EEEvNS_16Flash_fwd_paramsE) ;  /* 0xfffffff8a6200950 */ /* 0x002fea0003c3ffff */
[----:B------:R-:W-:Y:S02]  /*0780*/  MOV R3, 0x7f800000 ;  /* 0x7f80000000037802 */ /* 0x000fe40000000f00 */
[----:B------:R-:W-:-:S03]  /*0790*/  MOV R167, 0x0 ;  /* 0x0000000000a77802 */ /* 0x000fc60000000f00 */
[----:B------:R1:W-:Y:S02]  /*07a0*/  ST.E desc[UR4][R10.64+0xc0], R3 ;  /* 0x0000c0030a007985 */ /* 0x0003e4000c101904 */
[----:B-1----:R-:W-:Y:S05]  /*07b0*/  RET.REL.NODEC R166 `(_ZN5flash24flash_fwd_splitkv_kernelI23Flash_fwd_kernel_traitsILi128ELi64ELi64ELi4ELb0ELb0EN7cutlass10bfloat16_tE19Flash_kernel_traitsILi128ELi64ELi64ELi4ES3_EELb0ELb0ELb0ELb1ELb1ELb1ELb0ELb0EEEvNS_16Flash_fwd_paramsE) ;  /* 0xfffffff8a6107950 */ /* 0x002fea0003c3ffff */
.L_x_11206:
        /* <DEDUP_REMOVED lines=12> */
[----:B------:R-:W4:Y:S04]  /*0880*/  LD.E.64 R10, desc[UR4][R2.64+0x168] ;  /* 0x00016804020a7980 */ /* 0x000f28000c101b00 */
[----:B------:R-:W4:Y:S01]  /*0890*/  LD.E R16, desc[UR4][R2.64+0x68] ;  /* 0x0000680402107980 */ /* 0x000f22000c101900 */
[----:B------:R-:W-:-:S03]  /*08a0*/  LEA R179, R32, 0xffffffc0, 0x6 ;  /* 0xffffffc020b37811 */ /* 0x000fc600078e30ff */
[----:B------:R-:W4:Y:S04]  /*08b0*/  LD.E.64 R20, desc[UR4][R2.64+0x20] ;  /* 0x0000200402147980 */ /* 0x000f28000c101b00 */
[----:B------:R-:W4:Y:S04]  /*08c0*/  LD.E.64 R84, desc[UR4][R2.64+0x38] ;  /* 0x0000380402547980 */ /* 0x000f28000c101b00 */
[----:B------:R-:W4:Y:S04]  /*08d0*/  LD.E.64 R18, desc[UR4][R2.64+0x50] ;  /* 0x0000500402127980 */ /* 0x000f28000c101b00 */
[----:B------:R-:W5:Y:S04]  /*08e0*/  LD.E.64 R88, desc[UR4][R2.64+0x40] ;  /* 0x0000400402587980 */ /* 0x000f68000c101b00 */
[----:B------:R-:W5:Y:S02]  /*08f0*/  LD.E.64 R28, desc[UR4][R2.64+0x58] ;  /* 0x00005804021c7980 */ /* 0x000f64000c101b00 */
[----:B---3-5:R-:W-:-:S04]  /*0900*/  IABS R6, R12 ;  /* 0x0000000c00067213 */ /* 0x028fc80000000000 */
[----:B------:R-:W3:Y:S08]  /*0910*/  I2F.RP R9, R6 ;  /* 0x0000000600097306 */ /* 0x000ef00000209400 */
[----:B---3--:R-:W3:Y:S02]  /*0920*/  MUFU.RCP R14, R9 ;  /* 0x00000009000e7308 */ /* 0x008ee40000001000 */
[----:B---3--:R-:W-:-:S06]  /*0930*/  VIADD R14, R14, 0xffffffe ;  /* 0x0ffffffe0e0e7836 */ /* 0x008fcc0000000000 */
[----:B------:R-:W3:Y:S01]  /*0940*/  F2I.FTZ.U32.TRUNC.NTZ R15, R14 ;  /* 0x0000000e000f7305 */ /* 0x000ee2000021f000 */
[----:B--2---:R-:W-:Y:S01]  /*0950*/  IABS R4, R12 ;  /* 0x0000000c00047213 */ /* 0x004fe20000000000 */
[----:B---3--:R-:W-:Y:S01]  /*0960*/  IMAD.MOV R5, RZ, RZ, -R15 ;  /* 0x000000ffff057224 */ /* 0x008fe200078e0a0f */
        /* <DEDUP_REMOVED lines=15> */
[----:B------:R-:W-:-:S06]  /*0a60*/  IMAD.WIDE.U32 R14, R10, R168, RZ ;  /* 0x000000a80a0e7225 */ /* 0x000fcc00078e00ff */
        /* <DEDUP_REMOVED lines=9> */
[----:B------:R3:W4:Y:S01]  /*0b00*/  LD.E R4, desc[UR4][R4.64] ;  /* 0x0000000404047980 */ /* 0x000722000c101900 */
[----:B------:R-:W-:-:S04]  /*0b10*/  IABS R9, R16 ;  /* 0x0000001000097213 */ /* 0x000fc80000000000 */
[----:B------:R-:W1:Y:S08]  /*0b20*/  I2F.RP R13, R9 ;  /* 0x00000009000d7306 */ /* 0x000e700000209400 */
[----:B-1----:R-:W1:Y:S02]  /*0b30*/  MUFU.RCP R11, R13 ;  /* 0x0000000d000b7308 */ /* 0x002e640000001000 */
[----:B-1----:R-:W-:-:S06]  /*0b40*/  IADD3 R11, PT, PT, R11, 0xffffffe, RZ ;  /* 0x0ffffffe0b0b7810 */ /* 0x002fcc0007ffe0ff */
[----:B------:R-:W3:Y:S01]  /*0b50*/  F2I.FTZ.U32.TRUNC.NTZ R23, R11 ;  /* 0x0000000b00177305 */ /* 0x000ee2000021f000 */
[----:B------:R-:W-:Y:S02]  /*0b60*/  MOV R22, RZ ;  /* 0x000000ff00167202 */ /* 0x000fe40000000f00 */
[----:B------:R-:W-:Y:S02]  /*0b70*/  IABS R8, R167 ;  /* 0x000000a700087213 */ /* 0x000fe40000000000 */
[----:B------:R-:W-:Y:S01]  /*0b80*/  IABS R6, R16 ;  /* 0x0000001000067213 */ /* 0x000fe20000000000 */
[----:B---3--:R-:W-:-:S04]  /*0b90*/  IMAD.MOV R5, RZ, RZ, -R23 ;  /* 0x000000ffff057224 */ /* 0x008fc800078e0a17 */
        /* <DEDUP_REMOVED lines=21> */
[----:B----4-:R-:W-:Y:S01]  /*0cf0*/  SHF.R.S32.HI R9, RZ, 0x1f, R4 ;  /* 0x0000001fff097819 */ /* 0x010fe20000011404 */
        /* <DEDUP_REMOVED lines=18> */
.L_x_11208:
[----:B------:R-:W2:Y:S04]  /*0e20*/  LD.E R16, desc[UR4][R2.64+0x68] ;  /* 0x0000680402107980 */ /* 0x000ea8000c101900 */
[----:B------:R-:W3:Y:S04]  /*0e30*/  LD.E.64 R84, desc[UR4][R2.64+0x38] ;  /* 0x0000380402547980 */ /* 0x000ee8000c101b00 */
[----:B------:R-:W4:Y:S04]  /*0e40*/  LD.E.64 R20, desc[UR4][R2.64+0x20] ;  /* 0x0000200402147980 */ /* 0x000f28000c101b00 */
[----:B------:R-:W4:Y:S04]  /*0e50*/  LD.E.64 R88, desc[UR4][R2.64+0x40] ;  /* 0x0000400402587980 */ /* 0x000f28000c101b00 */
[----:B------:R-:W4:Y:S04]  /*0e60*/  LD.E.64 R14, desc[UR4][R2.64+0x28] ;  /* 0x00002804020e7980 */ /* 0x000f28000c101b00 */
[----:B------:R-:W4:Y:S04]  /*0e70*/  LD.E.64 R18, desc[UR4][R2.64+0x50] ;  /* 0x0000500402127980 */ /* 0x000f28000c101b00 */
[----:B------:R1:W5:Y:S01]  /*0e80*/  LD.E.64 R28, desc[UR4][R2.64+0x58] ;  /* 0x00005804021c7980 */ /* 0x000362000c101b00 */
[----:B------:R-:W-:Y:S01]  /*0e90*/  IMAD.MOV.U32 R22, RZ, RZ, RZ ;  /* 0x000000ffff167224 */ /* 0x000fe200078e00ff */
[----:B------:R-:W-:-:S02]  /*0ea0*/  IABS R13, R167 ;  /* 0x000000a7000d7213 */ /* 0x000fc40000000000 */
[----:B------:R-:W-:Y:S02]  /*0eb0*/  CS2R R174, SRZ ;  /* 0x0000000000ae7805 */ /* 0x000fe4000001ff00 */
[----:B------:R-:W-:Y:S02]  /*0ec0*/  LEA R179, R32, 0xffffffc0, 0x6 ;  /* 0xffffffc020b37811 */ /* 0x000fe400078e30ff */
[-C--:B--2---:R-:W-:Y:S02]  /*0ed0*/  IABS R4, R16.reuse ;  /* 0x0000001000047213 */ /* 0x084fe40000000000 */
[----:B------:R-:W-:Y:S02]  /*0ee0*/  IABS R8, R16 ;  /* 0x0000001000087213 */ /* 0x000fe40000000000 */
[----:B------:R-:W2:Y:S02]  /*0ef0*/  I2F.RP R12, R4 ;  /* 0x00000004000c7306 */ /* 0x000ea40000209400 */
[----:B------:R-:W-:-:S06]  /*0f00*/  IADD3 R8, PT, PT, RZ, -R8, RZ ;  /* 0x80000008ff087210 */ /* 0x000fcc0007ffe0ff */
[----:B--2---:R-:W2:Y:S02]  /*0f10*/  MUFU.RCP R11, R12 ;  /* 0x0000000c000b7308 */ /* 0x004ea40000001000 */
[----:B--2---:R-:W-:Y:S02]  /*0f20*/  IADD3 R11, PT, PT, R11, 0xffffffe, RZ ;  /* 0x0ffffffe0b0b7810 */ /* 0x004fe40007ffe0ff */
[----:B------:R-:W-:-:S04]  /*0f30*/  LOP3.LUT R12, R167, R16, RZ, 0x3c, !PT ;  /* 0x00000010a70c7212 */ /* 0x000fc800078e3cff */
[----:B------:R-:W2:Y:S01]  /*0f40*/  F2I.FTZ.U32.TRUNC.NTZ R23, R11 ;  /* 0x0000000b00177305 */ /* 0x000ea2000021f000 */
[----:B------:R-:W-:Y:S02]  /*0f50*/  ISETP.GE.AND P1, PT, R12, RZ, PT ;  /* 0x000000ff0c00720c */ /* 0x000fe40003f26270 */
[----:B--2---:R-:W-:Y:S02]  /*0f60*/  IADD3 R5, PT, PT, RZ, -R23, RZ ;  /* 0x80000017ff057210 */ /* 0x004fe40007ffe0ff */
[----:B------:R-:W-:-:S03]  /*0f70*/  SHF.R.S32.HI R11, RZ, 0x1f, R9 ;  /* 0x0000001fff0b7819 */ /* 0x000fc60000011409 */
[----:B------:R-:W-:-:S04]  /*0f80*/  IMAD R10, R5, R4, RZ ;  /* 0x00000004050a7224 */ /* 0x000fc800078e02ff */
[----:B------:R-:W-:-:S04]  /*0f90*/  IMAD.HI.U32 R10, R23, R10, R22 ;  /* 0x0000000a170a7227 */ /* 0x000fc800078e0016 */
[----:B---3--:R-:W-:-:S04]  /*0fa0*/  IMAD.WIDE.U32 R22, R84, R9, RZ ;  /* 0x0000000954167225 */ /* 0x008fc800078e00ff */
[----:B------:R-:W-:-:S04]  /*0fb0*/  IMAD.HI.U32 R5, R10, R13, RZ ;  /* 0x0000000d0a057227 */ /* 0x000fc800078e00ff */
[----:B------:R-:W-:Y:S02]  /*0fc0*/  IMAD R13, R5, R8, R13 ;  /* 0x00000008050d7224 */ /* 0x000fe400078e020d */
[----:B------:R-:W-:-:S03]  /*0fd0*/  IMAD R8, R85, R9, RZ ;  /* 0x0000000955087224 */ /* 0x000fc600078e02ff */
[----:B------:R-:W-:Y:S01]  /*0fe0*/  ISETP.GT.U32.AND P0, PT, R4, R13, PT ;  /* 0x0000000d0400720c */ /* 0x000fe20003f04070 */
[----:B------:R-:W-:-:S05]  /*0ff0*/  IMAD R8, R84, R11, R8 ;  /* 0x0000000b54087224 */ /* 0x000fca00078e0208 */
[----:B------:R-:W-:Y:S01]  /*1000*/  IADD3 R23, PT, PT, R23, R8, RZ ;  /* 0x0000000817177210 */ /* 0x000fe20007ffe0ff */
[----:B----4-:R-:W-:-:S04]  /*1010*/  IMAD R8, R89, R9, RZ ;  /* 0x0000000959087224 */ /* 0x010fc800078e02ff */
[----:B------:R-:W-:Y:S02]  /*1020*/  IMAD R8, R88, R11, R8 ;  /* 0x0000000b58087224 */ /* 0x000fe400078e0208 */
[----:B------:R-:W-:Y:S02]  /*1030*/  @!P0 IMAD.IADD R13, R13, 0x1, -R4 ;  /* 0x000000010d0d8824 */ /* 0x000fe400078e0a04 */
[----:B------:R-:W-:Y:S01]  /*1040*/  @!P0 VIADD R5, R5, 0x1 ;  /* 0x0000000105058836 */ /* 0x000fe20000000000 */
[----:B------:R-:W-:Y:S02]  /*1050*/  ISETP.NE.AND P0, PT, R16, RZ, PT ;  /* 0x000000ff1000720c */ /* 0x000fe40003f05270 */
[----:B------:R-:W-:Y:S01]  /*1060*/  ISETP.GE.U32.AND P2, PT, R13, R4, PT ;  /* 0x000000040d00720c */ /* 0x000fe20003f46070 */
[----:B-----5:R-:W-:Y:S01]  /*1070*/  IMAD R13, R21, R6, RZ ;  /* 0x00000006150d7224 */ /* 0x020fe200078e02ff */
[----:B------:R-:W-:-:S05]  /*1080*/  SHF.R.S32.HI R4, RZ, 0x1f, R6 ;  /* 0x0000001fff047819 */ /* 0x000fca0000011406 */
[C---:B------:R-:W-:Y:S02]  /*1090*/  IMAD R10, R20.reuse, R4, R13 ;  /* 0x00000004140a7224 */ /* 0x040fe400078e020d */
[----:B------:R-:W-:-:S04]  /*10a0*/  IMAD.WIDE.U32 R20, R20, R6, R22 ;  /* 0x0000000614147225 */ /* 0x000fc800078e0016 */
[----:B------:R-:W-:Y:S02]  /*10b0*/  @P2 IADD3 R5, PT, PT, R5, 0x1, RZ ;  /* 0x0000000105052810 */ /* 0x000fe40007ffe0ff */
[----:B------:R-:W-:Y:S01]  /*10c0*/  IADD3 R13, PT, PT, R21, R10, RZ ;  /* 0x0000000a150d7210 */ /* 0x000fe20007ffe0ff */
[----:B------:R-:W-:Y:S01]  /*10d0*/  IMAD.WIDE.U32 R10, R88, R9, RZ ;  /* 0x00000009580a7225 */ /* 0x000fe200078e00ff */
[----:B------:R-:W-:-:S03]  /*10e0*/  MOV R12, R20 ;  /* 0x00000014000c7202 */ /* 0x000fc60000000f00 */
[----:B------:R-:W-:Y:S01]  /*10f0*/  IMAD.MOV.U32 R9, RZ, RZ, R5 ;  /* 0x000000ffff097224 */ /* 0x000fe200078e0005 */
[----:B------:R-:W-:Y:S01]  /*1100*/  IADD3 R21, PT, PT, R11, R8, RZ ;  /* 0x000000080b157210 */ /* 0x000fe20007ffe0ff */
[-C--:B------:R-:W-:Y:S01]  /*1110*/  IMAD R5, R85, R179.reuse, RZ ;  /* 0x000000b355057224 */ /* 0x080fe200078e02ff */
[----:B------:R-:W-:Y:S01]  /*1120*/  MOV R20, R10 ;  /* 0x0000000a00147202 */ /* 0x000fe20000000f00 */
[----:B------:R-:W-:-:S04]  /*1130*/  IMAD.WIDE.U32 R12, R84, R179, R12 ;  /* 0x000000b3540c7225 */ /* 0x000fc800078e000c */
[----:B------:R-:W-:Y:S01]  /*1140*/  @!P1 IMAD.MOV R9, RZ, RZ, -R9 ;  /* 0x000000ffff099224 */ /* 0x000fe200078e0a09 */
[----:B------:R-:W-:Y:S01]  /*1150*/  @!P0 LOP3.LUT R9, RZ, R16, RZ, 0x33, !PT ;  /* 0x00000010ff098212 */ /* 0x000fe200078e33ff */
[----:B------:R-:W-:Y:S01]  /*1160*/  IMAD R11, R15, R6, RZ ;  /* 0x000000060f0b7224 */ /* 0x000fe200078e02ff */
[----:B------:R-:W-:-:S03]  /*1170*/  IADD3 R13, PT, PT, R13, R5, RZ ;  /* 0x000000050d0d7210 */ /* 0x000fc60007ffe0ff */
[C---:B------:R-:W-:Y:S01]  /*1180*/  IMAD R11, R14.reuse, R4, R11 ;  /* 0x000000040e0b7224 */ /* 0x040fe200078e020b */
[----:B------:R-:W-:Y:S01]  /*1190*/  SHF.R.S32.HI R4, RZ, 0x1f, R9 ;  /* 0x0000001fff047819 */ /* 0x000fe20000011409 */
[----:B------:R-:W-:Y:S02]  /*11a0*/  IMAD R5, R19, R9, RZ ;  /* 0x0000000913057224 */ /* 0x000fe400078e02ff */
[----:B------:R-:W-:-:S04]  /*11b0*/  IMAD.WIDE.U32 R14, R14, R6, R20 ;  /* 0x000000060e0e7225 */ /* 0x000fc800078e0014 */
[C---:B------:R-:W-:Y:S01]  /*11c0*/  IMAD.WIDE.U32 R8, R18.reuse, R9, R12 ;  /* 0x0000000912087225 */ /* 0x040fe200078e000c */
[----:B------:R-:W-:Y:S02]  /*11d0*/  MOV R12, R14 ;  /* 0x0000000e000c7202 */ /* 0x000fe40000000f00 */
[----:B------:R-:W-:Y:S01]  /*11e0*/  MOV R13, R179 ;  /* 0x000000b3000d7202 */ /* 0x000fe20000000f00 */
[----:B------:R-:W-:Y:S01]  /*11f0*/  IMAD R5, R18, R4, R5 ;  /* 0x0000000412057224 */ /* 0x000fe200078e0205 */
[----:B------:R-:W-:Y:S01]  /*1200*/  MOV R10, R8 ;  /* 0x00000008000a7202 */ /* 0x000fe20000000f00 */
[----:B------:R-:W-:Y:S01]  /*1210*/  IMAD.IADD R6, R15, 0x1, R11 ;  /* 0x000000010f067824 */ /* 0x000fe200078e020b */
[----:B------:R-:W-:Y:S01]  /*1220*/  MOV R11, RZ ;  /* 0x000000ff000b7202 */ /* 0x000fe20000000f00 */
[----:B-1----:R-:W-:Y:S02]  /*1230*/  IMAD.IADD R5, R9, 0x1, R5 ;  /* 0x0000000109057824 */ /* 0x002fe400078e0205 */
.L_x_11209:
[----:B------:R-:W-:Y:S05]  /*1240*/  BSYNC.RECONVERGENT B0 ;  /* 0x0000000000007941 */ /* 0x000fea0003800200 */
.L_x_11207:
        /* <DEDUP_REMOVED lines=24> */
[----:B------:R-:W-:Y:S02]  /*13d0*/  SHF.L.U32 R4, R0, 0x3, RZ ;  /* 0x0000000300047819 */ /* 0x000fe400000006ff */
[----:B------:R-:W-:Y:S02]  /*13e0*/  LOP3.LUT R17, R167, R16, RZ, 0x3c, !PT ;  /* 0x00000010a7117212 */ /* 0x000fe400078e3cff */
[----:B------:R-:W-:Y:S01]  /*13f0*/  LOP3.LUT R30, R4, 0x38, RZ, 0xc0, !PT ;  /* 0x00000038041e7812 */ /* 0x000fe200078ec0ff */
[----:B------:R-:W-:Y:S01]  /*1400*/  @!P0 VIADD R14, R14, 0x1 ;  /* 0x000000010e0e8836 */ /* 0x000fe20000000000 */
[----:B------:R-:W-:Y:S02]  /*1410*/  ISETP.GE.AND P1, PT, R17, RZ, PT ;  /* 0x000000ff1100720c */ /* 0x000fe40003f26270 */
[----:B------:R-:W-:-:S02]  /*1420*/  ISETP.NE.AND P2, PT, R16, RZ, PT ;  /* 0x000000ff1000720c */ /* 0x000fc40003f45270 */
[----:B------:R-:W-:Y:S01]  /*1430*/  IADD3 R34, P0, PT, R30, R12, RZ ;  /* 0x0000000c1e227210 */ /* 0x000fe20007f1e0ff */
[----:B------:R-:W-:-:S03]  /*1440*/  IMAD R11, R11, R88, RZ ;  /* 0x000000580b0b7224 */ /* 0x000fc600078e02ff */
[----:B------:R-:W-:Y:S01]  /*1450*/  IADD3.X R35, PT, PT, RZ, R6, RZ, P0, !PT ;  /* 0x00000006ff237210 */ /* 0x000fe200007fe4ff */
[----:B------:R-:W-:Y:S02]  /*1460*/  @P3 VIADD R14, R14, 0x1 ;  /* 0x000000010e0e3836 */ /* 0x000fe40000000000 */
[C---:B------:R-:W-:Y:S02]  /*1470*/  IMAD R11, R13.reuse, R89, R11 ;  /* 0x000000590d0b7224 */ /* 0x040fe400078e020b */
[----:B------:R-:W-:-:S04]  /*1480*/  IMAD.WIDE.U32 R34, R13, R88, R34 ;  /* 0x000000580d227225 */ /* 0x000fc800078e0022 */
[----:B------:R-:W-:Y:S01]  /*1490*/  @!P1 IMAD.MOV R14, RZ, RZ, -R14 ;  /* 0x000000ffff0e9224 */ /* 0x000fe200078e0a0e */
[----:B------:R-:W-:Y:S01]  /*14a0*/  @!P2 LOP3.LUT R14, RZ, R16, RZ, 0x33, !PT ;  /* 0x00000010ff0ea212 */ /* 0x000fe200078e33ff */
[----:B------:R-:W-:-:S04]  /*14b0*/  IMAD.IADD R35, R35, 0x1, R11 ;  /* 0x0000000123237824 */ /* 0x000fc800078e020b */
[----:B------:R-:W-:Y:S01]  /*14c0*/  IMAD.WIDE.U32 R16, R14, R28, R34 ;  /* 0x0000001c0e107225 */ /* 0x000fe200078e0022 */
[----:B------:R-:W-:Y:S02]  /*14d0*/  IADD3 R34, P0, PT, R30, R10, RZ ;  /* 0x0000000a1e227210 */ /* 0x000fe40007f1e0ff */
[----:B------:R-:W-:Y:S01]  /*14e0*/  SHF.R.S32.HI R12, RZ, 0x1f, R14 ;  /* 0x0000001fff0c7819 */ /* 0x000fe2000001140e */
[----:B------:R-:W-:Y:S01]  /*14f0*/  IMAD R11, R29, R14, RZ ;  /* 0x0000000e1d0b7224 */ /* 0x000fe200078e02ff */
[----:B------:R-:W-:Y:S01]  /*1500*/  SHF.R.U32.HI R14, RZ, 0x3, R0 ;  /* 0x00000003ff0e7819 */ /* 0x000fe20000011600 */
[----:B------:R-:W-:Y:S01]  /*1510*/  IMAD.X R35, RZ, RZ, R5, P0 ;  /* 0x000000ffff237224 */ /* 0x000fe200000e0605 */
[----:B------:R-:W-:Y:S02]  /*1520*/  MOV R6, 0x400 ;  /* 0x0000040000067802 */ /* 0x000fe40000000f00 */
[----:B------:R-:W-:Y:S01]  /*1530*/  MOV R31, RZ ;  /* 0x000000ff001f7202 */ /* 0x000fe20000000f00 */
[----:B------:R-:W-:Y:S01]  /*1540*/  IMAD R161, R85, R14, RZ ;  /* 0x0000000e55a17224 */ /* 0x000fe200078e02ff */
[----:B-1----:R-:W-:Y:S01]  /*1550*/  LEA R6, R15, R6, 0x18 ;  /* 0x000000060f067211 */ /* 0x002fe200078ec0ff */
[----:B------:R-:W-:Y:S01]  /*1560*/  IMAD.WIDE.U32 R34, R14, R84, R34 ;  /* 0x000000540e227225 */ /* 0x000fe200078e0022 */
[----:B------:R-:W-:-:S03]  /*1570*/  MOV R15, RZ ;  /* 0x000000ff000f7202 */ /* 0x000fc60000000f00 */
[----:B------:R-:W-:Y:S02]  /*1580*/  IMAD R12, R12, R28, R11 ;  /* 0x0000001c0c0c7224 */ /* 0x000fe400078e020b */
[----:B------:R-:W-:Y:S02]  /*1590*/  IMAD.IADD R161, R35, 0x1, R161 ;  /* 0x0000000123a17824 */ /* 0x000fe400078e02a1 */
[----:B------:R-:W-:-:S04]  /*15a0*/  IMAD.WIDE.U32 R28, R7, 0x40, R14 ;  /* 0x00000040071c7825 */ /* 0x000fc800078e000e */
[----:B------:R-:W-:Y:S02]  /*15b0*/  IMAD.IADD R13, R17, 0x1, R12 ;  /* 0x00000001110d7824 */ /* 0x000fe400078e020c */
[----:B------:R-:W-:Y:S01]  /*15c0*/  IMAD.MOV.U32 R12, RZ, RZ, R16 ;  /* 0x000000ffff0c7224 */ /* 0x000fe200078e0010 */
[C---:B------:R-:W-:Y:S02]  /*15d0*/  SHF.L.U32 R159, R84.reuse, 0x5, RZ ;  /* 0x00000005549f7819 */ /* 0x040fe400000006ff */
[----:B------:R-:W-:Y:S01]  /*15e0*/  SHF.L.U64.HI R160, R84, 0x5, R85 ;  /* 0x0000000554a07819 */ /* 0x000fe20000010255 */
[----:B------:R-:W-:-:S04]  /*15f0*/  IMAD.WIDE.U32 R12, R14, R88, R12 ;  /* 0x000000580e0c7225 */ /* 0x000fc800078e000c */
[----:B------:R-:W-:Y:S01]  /*1600*/  IMAD R165, R89, R14, RZ ;  /* 0x0000000e59a57224 */ /* 0x000fe200078e02ff */
[----:B------:R-:W-:-:S03]  /*1610*/  SHF.L.U32 R157, R88, 0x5, RZ ;  /* 0x00000005589d7819 */ /* 0x000fc600000006ff */
[----:B------:R-:W-:Y:S01]  /*1620*/  IMAD.IADD R165, R13, 0x1, R165 ;  /* 0x000000010da57824 */ /* 0x000fe200078e02a5 */
[----:B------:R-:W-:Y:S01]  /*1630*/  SHF.L.U64.HI R158, R88, 0x5, R89 ;  /* 0x00000005589e7819 */ /* 0x000fe20000010259 */
[----:B--2---:R-:W-:Y:S02]  /*1640*/  IMAD R11, R27, R168, RZ ;  /* 0x000000a81b0b7224 */ /* 0x004fe400078e02ff */
[----:B------:R-:W-:Y:S01]  /*1650*/  IMAD.WIDE.U32 R26, R168, R26, R30 ;  /* 0x0000001aa81a7225 */ /* 0x000fe200078e001e */
[----:B---3--:R-:W-:-:S04]  /*1660*/  LEA R162, P0, R34, R22, 0x1 ;  /* 0x0000001622a27211 */ /* 0x008fc800078008ff */
[----:B------:R-:W-:Y:S02]  /*1670*/  IADD3 R27, PT, PT, R27, R11, RZ ;  /* 0x0000000b1b1b7210 */ /* 0x000fe40007ffe0ff */
[C---:B----4-:R-:W-:Y:S02]  /*1680*/  SHF.L.U64.HI R11, R20.reuse, 0x5, R21 ;  /* 0x00000005140b7819 */ /* 0x050fe40000010215 */
[----:B------:R-:W-:Y:S02]  /*1690*/  SHF.L.U32 R10, R20, 0x5, RZ ;  /* 0x00000005140a7819 */ /* 0x000fe400000006ff */
[----:B------:R-:W-:Y:S01]  /*16a0*/  LEA.HI.X R161, R34, R23, R161, 0x1, P0 ;  /* 0x0000001722a17211 */ /* 0x000fe200000f0ca1 */
[----:B------:R-:W-:Y:S01]  /*16b0*/  IMAD R23, R29, R20, RZ ;  /* 0x000000141d177224 */ /* 0x000fe200078e02ff */
[C---:B------:R-:W-:Y:S02]  /*16c0*/  SHF.L.U64.HI R17, R20.reuse, 0x4, R21 ;  /* 0x0000000414117819 */ /* 0x040fe40000010215 */
[----:B------:R-:W-:Y:S01]  /*16d0*/  SHF.L.U32 R16, R20, 0x4, RZ ;  /* 0x0000000414107819 */ /* 0x000fe200000006ff */
[----:B-----5:R-:W-:Y:S01]  /*16e0*/  IMAD R5, R25, R167, RZ ;  /* 0x000000a719057224 */ /* 0x020fe200078e02ff */
[----:B------:R-:W-:Y:S01]  /*16f0*/  LOP3.LUT R25, R4, 0x1c0, RZ, 0xc0, !PT ;  /* 0x000001c004197812 */ /* 0x000fe200078ec0ff */
[----:B------:R-:W-:-:S04]  /*1700*/  IMAD.WIDE.U32 R26, R167, R24, R26 ;  /* 0x00000018a71a7225 */ /* 0x000fc800078e001a */
[----:B------:R-:W-:-:S04]  /*1710*/  IMAD.WIDE.U32 R10, R20, R28, R10 ;  /* 0x0000001c140a7225 */ /* 0x000fc800078e000a */
[-C--:B------:R-:W-:Y:S02]  /*1720*/  IMAD R23, R21, R28.reuse, R23 ;  /* 0x0000001c15177224 */ /* 0x080fe400078e0217 */
[----:B------:R-:W-:Y:S01]  /*1730*/  IMAD.WIDE.U32 R30, R20, R28, R16 ;  /* 0x0000001c141e7225 */ /* 0x000fe200078e0010 */
[----:B------:R-:W-:Y:S02]  /*1740*/  LOP3.LUT R25, R25, 0x38, R0, 0xf8, !PT ;  /* 0x0000003819197812 */ /* 0x000fe400078ef800 */
[----:B------:R-:W-:Y:S01]  /*1750*/  IADD3 R11, PT, PT, R23, R11, RZ ;  /* 0x0000000b170b7210 */ /* 0x000fe20007ffe0ff */
[----:B------:R-:W-:Y:S01]  /*1760*/  IMAD.IADD R27, R27, 0x1, R5 ;  /* 0x000000011b1b7824 */ /* 0x000fe200078e0205 */
[C---:B------:R-:W-:Y:S02]  /*1770*/  IADD3 R21, P1, P0, R26.reuse, R10, R16 ;  /* 0x0000000a1a157210 */ /* 0x040fe4000783e010 */
[----:B------:R-:W-:Y:S01]  /*1780*/  IADD3 R7, P3, PT, R26, R30, RZ ;  /* 0x0000001e1a077210 */ /* 0x000fe20007f7e0ff */
[----:B------:R-:W-:Y:S01]  /*1790*/  IMAD.WIDE.U32 R28, R20, R28, R26 ;  /* 0x0000001c141c7225 */ /* 0x000fe200078e001a */
[----:B------:R-:W-:-:S02]  /*17a0*/  LOP3.LUT R25, R25, 0x38, R4, 0x78, !PT ;  /* 0x0000003819197812 */ /* 0x000fc400078e7804 */
[----:B------:R-:W-:Y:S02]  /*17b0*/  IADD3.X R17, PT, PT, R27, R11, R17, P1, P0 ;  /* 0x0000000b1b117210 */ /* 0x000fe40000fe0411 */
[----:B------:R-:W-:Y:S02]  /*17c0*/  IADD3 R15, P2, PT, R26, R10, RZ ;  /* 0x0000000a1a0f7210 */ /* 0x000fe40007f5e0ff */
[-C--:B------:R-:W-:Y:S02]  /*17d0*/  LEA R16, P0, R21, R18.reuse, 0x1 ;  /* 0x0000001215107211 */ /* 0x080fe400078008ff */
[----:B------:R-:W-:Y:S01]  /*17e0*/  IADD3.X R5, PT, PT, R27, R23, R31, P3, !PT ;  /* 0x000000171b057210 */ /* 0x000fe20001ffe41f */
[----:B------:R-:W-:Y:S01]  /*17f0*/  IMAD.IADD R23, R29, 0x1, R23 ;  /* 0x000000011d177824 */ /* 0x000fe200078e0217 */
[----:B------:R-:W-:Y:S02]  /*1800*/  LOP3.LUT R25, R25, 0x1e00, R4, 0xf8, !PT ;  /* 0x00001e0019197812 */ /* 0x000fe400078ef804 */
[----:B------:R-:W-:-:S02]  /*1810*/  LEA R22, P3, R28, R18, 0x1 ;  /* 0x000000121c167211 */ /* 0x000fc400078608ff */
[----:B------:R-:W-:Y:S02]  /*1820*/  IADD3.X R11, PT, PT, R11, R27, RZ, P2, !PT ;  /* 0x0000001b0b0b7210 */ /* 0x000fe400017fe4ff */
[-C--:B------:R-:W-:Y:S02]  /*1830*/  LEA.HI.X R17, R21, R19.reuse, R17, 0x1, P0 ;  /* 0x0000001315117211 */ /* 0x080fe400000f0c11 */
[----:B------:R-:W-:Y:S02]  /*1840*/  LEA R24, P2, R7, R18, 0x1 ;  /* 0x0000001207187211 */ /* 0x000fe400078408ff */
[----:B------:R-:W-:Y:S01]  /*1850*/  IADD3 R20, P0, PT, R159, R162, RZ ;  /* 0x000000a29f147210 */ /* 0x000fe20007f1e0ff */
[----:B------:R-:W-:Y:S01]  /*1860*/  IMAD R169, R25, 0x2, R6 ;  /* 0x0000000219a97824 */ /* 0x000fe200078e0206 */
[-C--:B------:R-:W-:Y:S02]  /*1870*/  LEA.HI.X R23, R28, R19.reuse, R23, 0x1, P3 ;  /* 0x000000131c177211 */ /* 0x080fe400018f0c17 */
[----:B------:R-:W-:Y:S01]  /*1880*/  LEA R10, P1, R15, R18, 0x1 ;  /* 0x000000120f0a7211 */ /* 0x000fe200078208ff */
[----:B------:R-:W-:Y:S01]  /*1890*/  IMAD.X R21, R160, 0x1, R161, P0 ;  /* 0x00000001a0157824 */ /* 0x000fe200000e06a1 */
[-C--:B------:R-:W-:Y:S01]  /*18a0*/  LEA.HI.X R25, R7, R19.reuse, R5, 0x1, P2 ;  /* 0x0000001307197211 */ /* 0x080fe200010f0c05 */
[----:B------:R-:W-:Y:S01]  /*18b0*/  @!PT LDS RZ, [RZ] ;  /* 0x00000000fffff984 */ /* 0x000fe20000000800 */
[----:B------:R-:W-:Y:S01]  /*18c0*/  @!PT LDS RZ, [RZ] ;  /* 0x00000000fffff984 */ /* 0x000fe20000000800 */
[----:B------:R-:W-:Y:S01]  /*18d0*/  @!PT LDS RZ, [RZ] ;  /* 0x00000000fffff984 */ /* 0x000fe20000000800 */
[----:B------:R-:W-:Y:S01]  /*18e0*/  LDGSTS.E.BYPASS.LTC128B.128 [R169], desc[UR4][R22.64] ;  /* 0x0000000016a97fae */ /* 0x000fe2000b981a04 */
[----:B------:R-:W-:-:S02]  /*18f0*/  LEA.HI.X R11, R15, R19, R11, 0x1, P1 ;  /* 0x000000130f0b7211 */ /* 0x000fc400008f0c0b */
[----:B------:R-:W-:Y:S01]  /*1900*/  IADD3 R18, P0, PT, R20, R159, RZ ;  /* 0x0000009f14127210 */ /* 0x000fe20007f1e0ff */
[----:B------:R1:W-:Y:S01]  /*1910*/  LDGSTS.E.BYPASS.LTC128B.128 [R169+0x2000], desc[UR4][R22.64+0x80] ;  /* 0x0200008016a97fae */ /* 0x0003e2000b981a04 */
[----:B------:R-:W-:-:S03]  /*1920*/  MOV R163, R161 ;  /* 0x000000a100a37202 */ /* 0x000fc60000000f00 */
[----:B------:R2:W-:Y:S01]  /*1930*/  LDGSTS.E.BYPASS.LTC128B.128 [R169+0x800], desc[UR4][R24.64] ;  /* 0x0080000018a97fae */ /* 0x0005e2000b981a04 */
[----:B------:R-:W-:-:S03]  /*1940*/  IMAD.X R19, R21, 0x1, R160, P0 ;  /* 0x0000000115137824 */ /* 0x000fc600000e06a0 */
        /* <DEDUP_REMOVED lines=8> */
[----:B------:R2:W-:Y:S04]  /*19d0*/  LDGSTS.E.BYPASS.LTC128B.128 [R169+0x6000], desc[UR4][R162.64+0x80] ;  /* 0x06000080a2a97fae */ /* 0x0005e8000b981a04 */
[----:B------:R2:W-:Y:S04]  /*19e0*/  LDGSTS.E.BYPASS.LTC128B.128 [R169+0x4800], desc[UR4][R20.64] ;  /* 0x0480000014a97fae */ /* 0x0005e8000b981a04 */
[----:B------:R2:W-:Y:S04]  /*19f0*/  LDGSTS.E.BYPASS.LTC128B.128 [R169+0x6800], desc[UR4][R20.64+0x80] ;  /* 0x0680008014a97fae */ /* 0x0005e8000b981a04 */
[----:B------:R2:W-:Y:S04]  /*1a00*/  LDGSTS.E.BYPASS.LTC128B.128 [R169+0x5000], desc[UR4][R18.64] ;  /* 0x0500000012a97fae */ /* 0x0005e8000b981a04 */
[----:B------:R2:W-:Y:S04]  /*1a10*/  LDGSTS.E.BYPASS.LTC128B.128 [R169+0x7000], desc[UR4][R18.64+0x80] ;  /* 0x0700008012a97fae */ /* 0x0005e8000b981a04 */
[----:B------:R2:W-:Y:S04]  /*1a20*/  LDGSTS.E.BYPASS.LTC128B.128 [R169+0x5800], desc[UR4][R22.64] ;  /* 0x0580000016a97fae */ /* 0x0005e8000b981a04 */
[----:B------:R2:W-:Y:S04]  /*1a30*/  LDGSTS.E.BYPASS.LTC128B.128 [R169+0x7800], desc[UR4][R22.64+0x80] ;  /* 0x0780008016a97fae */ /* 0x0005e8000b981a04 */
[----:B------:R-:W0:Y:S01]  /*1a40*/  LDGDEPBAR ;  /* 0x00000000000079af */ /* 0x000e220000000000 */
[----:B------:R-:W-:-:S04]  /*1a50*/  LEA R164, P0, R12, R8, 0x1 ;  /* 0x000000080ca47211 */ /* 0x000fc800078008ff */
[----:B------:R-:W-:Y:S02]  /*1a60*/  LEA.HI.X R165, R12, R9, R165, 0x1, P0 ;  /* 0x000000090ca57211 */ /* 0x000fe400000f0ca5 */
[----:B------:R-:W-:Y:S01]  /*1a70*/  IADD3 R12, P0, PT, R157, R164, RZ ;  /* 0x000000a49d0c7210 */ /* 0x000fe20007f1e0ff */
[----:B------:R-:W-:-:S12]  /*1a80*/  DEPBAR.LE SB0, 0x0 ;  /* 0x000080000000791a */ /* 0x000fd80000000000 */
[----:B------:R-:W-:Y:S05]  /*1a90*/  WARPSYNC.ALL ;  /* 0x0000000000007948 */ /* 0x000fea0003800000 */
[----:B------:R-:W-:Y:S01]  /*1aa0*/  BAR.SYNC.DEFER_BLOCKING 0x0 ;  /* 0x0000000000007b1d */ /* 0x000fe20000010000 */
[----:B------:R-:W-:Y:S01]  /*1ab0*/  IMAD.X R13, R158, 0x1, R165, P0 ;  /* 0x000000019e0d7824 */ /* 0x000fe200000e06a5 */
[----:B--2---:R-:W-:-:S04]  /*1ac0*/  IADD3 R10, P0, PT, R12, R157, RZ ;  /* 0x0000009d0c0a7210 */ /* 0x004fc80007f1e0ff */
[----:B------:R-:W-:Y:S02]  /*1ad0*/  IADD3.X R11, PT, PT, R13, R158, RZ, P0, !PT ;  /* 0x0000009e0d0b7210 */ /* 0x000fe400007fe4ff */
        /* <DEDUP_REMOVED lines=13> */
[----:B------:R-:W2:Y:S01]  /*1bb0*/  LD.E R33, desc[UR4][R2.64+0x18c] ;  /* 0x00018c0402217980 */ /* 0x000ea2000c101900 */
[C---:B------:R-:W-:Y:S01]  /*1bc0*/  SHF.L.U32 R86, R0.reuse, 0x6, RZ ;  /* 0x0000000600567819 */ /* 0x040fe200000006ff */
[----:B------:R-:W-:Y:S01]  /*1bd0*/  IMAD.SHL.U32 R5, R0, 0x20, RZ ;  /* 0x0000002000057824 */ /* 0x000fe200078e00ff */
[----:B------:R-:W-:Y:S01]  /*1be0*/  SHF.R.U32.HI R8, RZ, 0x1, R0 ;  /* 0x00000001ff087819 */ /* 0x000fe20000011600 */
[----:B------:R-:W0:Y:S01]  /*1bf0*/  LDGDEPBAR ;  /* 0x00000000000079af */ /* 0x000e220000000000 */
[----:B------:R-:W-:-:S02]  /*1c00*/  LOP3.LUT R9, R86, 0x1c0, RZ, 0xc0, !PT ;  /* 0x000001c056097812 */ /* 0x000fc400078ec0ff */
[----:B------:R-:W-:Y:S02]  /*1c10*/  LOP3.LUT R5, R5, 0x7c00, RZ, 0xc0, !PT ;  /* 0x00007c0005057812 */ /* 0x000fe400078ec0ff */
[C---:B------:R-:W-:Y:S02]  /*1c20*/  LOP3.LUT R7, R9.reuse, 0x8, R8, 0xf8, !PT ;  /* 0x0000000809077812 */ /* 0x040fe400078ef808 */
[----:B------:R-:W-:Y:S02]  /*1c30*/  LOP3.LUT R9, R9, 0x8, R0, 0xf8, !PT ;  /* 0x0000000809097812 */ /* 0x000fe400078ef800 */
[----:B------:R-:W-:Y:S02]  /*1c40*/  LOP3.LUT R7, R7, 0x38, R4, 0x78, !PT ;  /* 0x0000003807077812 */ /* 0x000fe400078e7804 */
[----:B------:R-:W-:Y:S02]  /*1c50*/  LOP3.LUT R8, R5, 0x200, R86, 0xf8, !PT ;  /* 0x0000020005087812 */ /* 0x000fe400078ef856 */
[----:B------:R-:W-:-:S02]  /*1c60*/  LOP3.LUT R4, R9, 0x38, R4, 0x78, !PT ;  /* 0x0000003809047812 */ /* 0x000fc400078e7804 */
[----:B------:R-:W-:Y:S02]  /*1c70*/  LOP3.LUT R155, R86, 0x400, RZ, 0xc0, !PT ;  /* 0x00000400569b7812 */ /* 0x000fe400078ec0ff */
[----:B------:R-:W-:Y:S02]  /*1c80*/  LOP3.LUT R5, R8, R7, RZ, 0xfc, !PT ;  /* 0x0000000708057212 */ /* 0x000fe400078efcff */
[----:B------:R-:W-:-:S03]  /*1c90*/  LEA R155, R4, R155, 0x1 ;  /* 0x0000009b049b7211 */ /* 0x000fc600078e08ff */
[----:B------:R-:W-:Y:S01]  /*1ca0*/  IMAD R156, R5, 0x2, R6 ;  /* 0x00000002059c7824 */ /* 0x000fe200078e0206 */
[----:B------:R-:W-:-:S04]  /*1cb0*/  IADD3 R155, PT, PT, R6, R155, RZ ;  /* 0x0000009b069b7210 */ /* 0x000fc80007ffe0ff */
[----:B------:R-:W-:Y:S04]  /*1cc0*/  LDSM.16.M88.4 R48, [R156] ;  /* 0x000000009c30783b */ /* 0x000fe80000000200 */
[----:B------:R-:W3:Y:S01]  /*1cd0*/  LDSM.16.M88.4 R36, [R155+0x4000] ;  /* 0x004000009b24783b */ /* 0x000ee20000000200 */
[----:B------:R-:W-:Y:S01]  /*1ce0*/  R2P PR, R0, 0x6 ;  /* 0x0000000600007804 */ /* 0x000fe20000000000 */
[----:B------:R-:W-:Y:S02]  /*1cf0*/  IMAD.MOV.U32 R0, RZ, RZ, 0x20 ;  /* 0x00000020ff007424 */ /* 0x000fe400078e00ff */
[----:B------:R-:W4:Y:S03]  /*1d00*/  LDSM.16.M88.4 R64, [R155+0x4800] ;  /* 0x004800009b40783b */ /* 0x000f260000000200 */
[----:B------:R-:W-:Y:S01]  /*1d10*/  SEL R0, R0, 0xffffffe0, !P1 ;  /* 0xffffffe000007807 */ /* 0x000fe20004800000 */
[----:B------:R-:W5:Y:S03]  /*1d20*/  LDSM.16.M88.4 R56, [R155+0x5000] ;  /* 0x005000009b38783b */ /* 0x000f660000000200 */
[C---:B------:R-:W-:Y:S01]  /*1d30*/  IADD3 R154, PT, PT, R0.reuse, R156, RZ ;  /* 0x0000009c009a7210 */ /* 0x040fe20007ffe0ff */
[----:B------:R-:W-:Y:S01]  /*1d40*/  IMAD.IADD R150, R0, 0x1, R155 ;  /* 0x0000000100967824 */ /* 0x000fe200078e029b */
[----:B-1----:R-:W1:Y:S04]  /*1d50*/  LDSM.16.M88.4 R12, [R155+0x5800] ;  /* 0x005800009b0c783b */ /* 0x002e680000000200 */
[----:B------:R-:W-:Y:S04]  /*1d60*/  LDSM.16.M88.4 R8, [R154] ;  /* 0x000000009a08783b */ /* 0x000fe80000000200 */
[----:B------:R-:W1:Y:S04]  /*1d70*/  LDSM.16.M88.4 R40, [R150+0x4000] ;  /* 0x004000009628783b */ /* 0x000e680000000200 */
[----:B------:R-:W1:Y:S04]  /*1d80*/  LDSM.16.M88.4 R44, [R150+0x5000] ;  /* 0x00500000962c783b */ /* 0x000e680000000200 */
[----:B------:R-:W1:Y:S04]  /*1d90*/  LDSM.16.M88.4 R68, [R150+0x4800] ;  /* 0x004800009644783b */ /* 0x000e680000000200 */
[----:B------:R-:W1:Y:S01]  /*1da0*/  LDSM.16.M88.4 R24, [R150+0x5800] ;  /* 0x005800009618783b */ /* 0x000e620000000200 */
[----:B------:R-:W-:-:S03]  /*1db0*/  MOV R4, 0x40 ;  /* 0x0000004000047802 */ /* 0x000fc60000000f00 */
[----:B------:R-:W-:Y:S01]  /*1dc0*/  LDSM.16.M88.4 R72, [R156+0x2000] ;  /* 0x002000009c48783b */ /* 0x000fe20000000200 */
[C---:B---3--:R-:W-:Y:S03]  /*1dd0*/  HMMA.16816.F32.BF16 R16, R48.reuse, R36, RZ ;  /* 0x000000243010723c */ /* 0x048fe600000418ff */
[----:B------:R-:W-:Y:S05]  /*1de0*/  LDSM.16.M88.4 R80, [R150+0x6000] ;  /* 0x006000009650783b */ /* 0x000fea0000000200 */
[----:B------:R-:W-:Y:S01]  /*1df0*/  HMMA.16816.F32.BF16 R36, R48, R38, RZ ;  /* 0x000000263024723c */ /* 0x000fe200000418ff */
[----:B------:R-:W-:-:S04]  /*1e00*/  SEL R4, R4, 0xffffffc0, !P2 ;  /* 0xffffffc004047807 */ /* 0x000fc80005000000 */
[C---:B------:R-:W-:Y:S01]  /*1e10*/  IADD3 R149, PT, PT, R4.reuse, R155, RZ ;  /* 0x0000009b04957210 */ /* 0x040fe20007ffe0ff */
[----:B------:R-:W-:Y:S02]  /*1e20*/  IMAD.IADD R153, R4, 0x1, R156 ;  /* 0x0000000104997824 */ /* 0x000fe400078e029c */
[C---:B----4-:R-:W-:Y:S02]  /*1e30*/  HMMA.16816.F32.BF16 R28, R48.reuse, R64, RZ ;  /* 0x00000040301c723c */ /* 0x050fe400000418ff */
[----:B------:R-:W-:Y:S06]  /*1e40*/  LDSM.16.M88.4 R20, [R149+0x4000] ;  /* 0x004000009514783b */ /* 0x000fec0000000200 */
[C---:B-----5:R-:W-:Y:S08]  /*1e50*/  HMMA.16816.F32.BF16 R60, R48.reuse, R56, RZ ;  /* 0x00000038303c723c */ /* 0x060ff000000418ff */
[----:B-1----:R-:W-:Y:S08]  /*1e60*/  HMMA.16816.F32.BF16 R52, R48, R12, RZ ;  /* 0x0000000c3034723c */ /* 0x002ff000000418ff */
[C---:B------:R-:W-:Y:S08]  /*1e70*/  HMMA.16816.F32.BF16 R16, R8.reuse, R40, R16 ;  /* 0x000000280810723c */ /* 0x040ff00000041810 */
[----:B------:R-:W-:Y:S01]  /*1e80*/  HMMA.16816.F32.BF16 R36, R8, R42, R36 ;  /* 0x0000002a0824723c */ /* 0x000fe20000041824 */
[----:B------:R-:W-:Y:S01]  /*1e90*/  LDSM.16.M88.4 R40, [R149+0x4800] ;  /* 0x004800009528783b */ /* 0x000fe20000000200 */
[----:B------:R-:W-:-:S03]  /*1ea0*/  IADD3 R148, PT, PT, R0, R149, RZ ;  /* 0x0000009500947210 */ /* 0x000fc60007ffe0ff */
[----:B------:R-:W-:Y:S03]  /*1eb0*/  LDSM.16.M88.4 R76, [R149+0x5000] ;  /* 0x00500000954c783b */ /* 0x000fe60000000200 */
[C---:B------:R-:W-:Y:S08]  /*1ec0*/  HMMA.16816.F32.BF16 R64, R48.reuse, R66, RZ ;  /* 0x000000423040723c */ /* 0x040ff000000418ff */
[C---:B------:R-:W-:Y:S08]  /*1ed0*/  HMMA.16816.F32.BF16 R56, R48.reuse, R58, RZ ;  /* 0x0000003a3038723c */ /* 0x040ff000000418ff */
[----:B------:R-:W-:Y:S01]  /*1ee0*/  HMMA.16816.F32.BF16 R48, R48, R14, RZ ;  /* 0x0000000e3030723c */ /* 0x000fe200000418ff */
[----:B------:R-:W1:Y:S01]  /*1ef0*/  LDSM.16.M88.4 R12, [R153] ;  /* 0x00000000990c783b */ /* 0x000e620000000200 */
[----:B------:R-:W-:-:S06]  /*1f00*/  IMAD.IADD R152, R0, 0x1, R153 ;  /* 0x0000000100987824 */ /* 0x000fcc00078e0299 */
        /* <DEDUP_REMOVED lines=9> */
[----:B------:R-:W4:Y:S03]  /*1fa0*/  LDSM.16.M88.4 R24, [R148+0x4000] ;  /* 0x004000009418783b */ /* 0x000f260000000200 */
        /* <DEDUP_REMOVED lines=9> */
[C---:B---3--:R-:W-:Y:S08]  /*2040*/  HMMA.16816.F32.BF16 R52, R12.reuse, R44, R52 ;  /* 0x0000002c0c34723c */ /* 0x048ff00000041834 */
[----:B------:R-:W-:Y:S01]  /*2050*/  HMMA.16816.F32.BF16 R48, R12, R46, R48 ;  /* 0x0000002e0c30723c */ /* 0x000fe20000041830 */
[----:B------:R-:W3:Y:S04]  /*2060*/  LDSM.16.M88.4 R12, [R148+0x5800] ;  /* 0x00580000940c783b */ /* 0x000ee80000000200 */
[----:B------:R-:W2:Y:S03]  /*2070*/  LDSM.16.M88.4 R44, [R154+0x2000] ;  /* 0x002000009a2c783b */ /* 0x000ea60000000200 */
[C---:B----4-:R-:W-:Y:S08]  /*2080*/  HMMA.16816.F32.BF16 R16, R8.reuse, R24, R16 ;  /* 0x000000180810723c */ /* 0x050ff00000041810 */
[C---:B------:R-:W-:Y:S01]  /*2090*/  HMMA.16816.F32.BF16 R36, R8.reuse, R26, R36 ;  /* 0x0000001a0824723c */ /* 0x040fe20000041824 */
[----:B------:R-:W-:Y:S07]  /*20a0*/  LDSM.16.M88.4 R24, [R153+0x2000] ;  /* 0x002000009918783b */ /* 0x000fee0000000200 */
[C---:B-1----:R-:W-:Y:S08]  /*20b0*/  HMMA.16816.F32.BF16 R28, R8.reuse, R20, R28 ;  /* 0x00000014081c723c */ /* 0x042ff0000004181c */
[----:B------:R-:W-:Y:S01]  /*20c0*/  HMMA.16816.F32.BF16 R64, R8, R22, R64 ;  /* 0x000000160840723c */ /* 0x000fe20000041840 */
[----:B------:R-:W1:Y:S07]  /*20d0*/  LDSM.16.M88.4 R20, [R149+0x6000] ;  /* 0x006000009514783b */ /* 0x000e6e0000000200 */
[C---:B-----5:R-:W-:Y:S08]  /*20e0*/  HMMA.16816.F32.BF16 R16, R72.reuse, R40, R16 ;  /* 0x000000284810723c */ /* 0x060ff00000041810 */
[----:B------:R-:W-:Y:S01]  /*20f0*/  HMMA.16816.F32.BF16 R36, R72, R42, R36 ;  /* 0x0000002a4824723c */ /* 0x000fe20000041824 */
[----:B------:R-:W-:Y:S07]  /*2100*/  LDSM.16.M88.4 R40, [R150+0x6800] ;  /* 0x006800009628783b */ /* 0x000fee0000000200 */
[C---:B------:R-:W-:Y:S08]  /*2110*/  HMMA.16816.F32.BF16 R60, R8.reuse, R68, R60 ;  /* 0x00000044083c723c */ /* 0x040ff0000004183c */
[C---:B------:R-:W-:Y:S01]  /*2120*/  HMMA.16816.F32.BF16 R56, R8.reuse, R70, R56 ;  /* 0x000000460838723c */ /* 0x040fe20000041838 */
[----:B------:R-:W-:Y:S07]  /*2130*/  LDSM.16.M88.4 R68, [R155+0x7000] ;  /* 0x007000009b44783b */ /* 0x000fee0000000200 */
[C---:B---3--:R-:W-:Y:S08]  /*2140*/  HMMA.16816.F32.BF16 R52, R8.reuse, R12, R52 ;  /* 0x0000000c0834723c */ /* 0x048ff00000041834 */
[----:B------:R-:W-:Y:S01]  /*2150*/  HMMA.16816.F32.BF16 R48, R8, R14, R48 ;  /* 0x0000000e0830723c */ /* 0x000fe20000041830 */
[----:B------:R-:W-:Y:S04]  /*2160*/  LDSM.16.M88.4 R12, [R152+0x2000] ;  /* 0x00200000980c783b */ /* 0x000fe80000000200 */
[----:B------:R-:W3:Y:S03]  /*2170*/  LDSM.16.M88.4 R8, [R148+0x6000] ;  /* 0x006000009408783b */ /* 0x000ee60000000200 */
[C---:B--2---:R-:W-:Y:S08]  /*2180*/  HMMA.16816.F32.BF16 R16, R44.reuse, R80, R16 ;  /* 0x000000502c10723c */ /* 0x044ff00000041810 */
[----:B------:R-:W-:-:S12]  /*2190*/  HMMA.16816.F32.BF16 R36, R44, R82, R36 ;  /* 0x000000522c24723c */ /* 0x000fd80000041824 */
[C---:B-1----:R-:W-:Y:S08]  /*21a0*/  HMMA.16816.F32.BF16 R16, R24.reuse, R20, R16 ;  /* 0x000000141810723c */ /* 0x042ff00000041810 */
[----:B------:R-:W-:Y:S01]  /*21b0*/  HMMA.16816.F32.BF16 R36, R24, R22, R36 ;  /* 0x000000161824723c */ /* 0x000fe20000041824 */
[----:B------:R-:W-:Y:S07]  /*21c0*/  LDSM.16.M88.4 R20, [R155+0x7800] ;  /* 0x007800009b14783b */ /* 0x000fee0000000200 */
[----:B------:R-:W-:Y:S08]  /*21d0*/  HMMA.16816.F32.BF16 R28, R72, R76, R28 ;  /* 0x0000004c481c723c */ /* 0x000ff0000004181c */
[C---:B---3--:R-:W-:Y:S08]  /*21e0*/  HMMA.16816.F32.BF16 R16, R12.reuse, R8, R16 ;  /* 0x000000080c10723c */ /* 0x048ff00000041810 */
[----:B------:R-:W-:Y:S01]  /*21f0*/  HMMA.16816.F32.BF16 R36, R12, R10, R36 ;  /* 0x0000000a0c24723c */ /* 0x000fe20000041824 */
[----:B------:R-:W1:Y:S07]  /*2200*/  LDSM.16.M88.4 R8, [R150+0x7000] ;  /* 0x007000009608783b */ /* 0x000e6e0000000200 */
[----:B------:R-:W-:Y:S03]  /*2210*/  HMMA.16816.F32.BF16 R64, R72, R78, R64 ;  /* 0x0000004e4840723c */ /* 0x000fe60000041840 */
[-C--:B------:R-:W-:Y:S01]  /*2220*/  FMUL.FTZ R5, R16, R33.reuse ;  /* 0x0000002110057220 */ /* 0x080fe20000410000 */
[----:B------:R-:W-:-:S04]  /*2230*/  FMUL.FTZ R35, R17, R33 ;  /* 0x0000002111237220 */ /* 0x000fc80000410000 */
[C---:B------:R-:W-:Y:S01]  /*2240*/  HMMA.16816.F32.BF16 R76, R72.reuse, R68, R60 ;  /* 0x00000044484c723c */ /* 0x040fe2000004183c */
[-C--:B------:R-:W-:Y:S01]  /*2250*/  FMUL.FTZ R69, R18, R33.reuse ;  /* 0x0000002112457220 */ /* 0x080fe20000410000 */
[----:B------:R-:W2:Y:S06]  /*2260*/  LDSM.16.M88.4 R60, [R149+0x6800] ;  /* 0x00680000953c783b */ /* 0x000eac0000000200 */
[----:B------:R-:W-:Y:S01]  /*2270*/  HMMA.16816.F32.BF16 R56, R72, R70, R56 ;  /* 0x000000464838723c */ /* 0x000fe20000041838 */
[-C--:B------:R-:W-:Y:S02]  /*2280*/  FMUL.FTZ R71, R19, R33.reuse ;  /* 0x0000002113477220 */ /* 0x080fe40000410000 */
[----:B------:R-:W3:Y:S05]  /*2290*/  LDSM.16.M88.4 R16, [R149+0x7000] ;  /* 0x007000009510783b */ /* 0x000eea0000000200 */
[C---:B------:R-:W-:Y:S01]  /*22a0*/  HMMA.16816.F32.BF16 R80, R44.reuse, R40, R28 ;  /* 0x000000282c50723c */ /* 0x040fe2000004181c */
[----:B------:R-:W-:Y:S07]  /*22b0*/  LDSM.16.M88.4 R28, [R148+0x6800] ;  /* 0x00680000941c783b */ /* 0x000fee0000000200 */
[C---:B------:R-:W-:Y:S01]  /*22c0*/  HMMA.16816.F32.BF16 R64, R44.reuse, R42, R64 ;  /* 0x0000002a2c40723c */ /* 0x040fe20000041840 */
[----:B------:R-:W4:Y:S07]  /*22d0*/  LDSM.16.M88.4 R40, [R150+0x7800] ;  /* 0x007800009628783b */ /* 0x000f2e0000000200 */
[C---:B-1----:R-:W-:Y:S08]  /*22e0*/  HMMA.16816.F32.BF16 R76, R44.reuse, R8, R76 ;  /* 0x000000082c4c723c */ /* 0x042ff0000004184c */
[----:B------:R-:W-:Y:S01]  /*22f0*/  HMMA.16816.F32.BF16 R56, R44, R10, R56 ;  /* 0x0000000a2c38723c */ /* 0x000fe20000041838 */
[----:B------:R-:W1:Y:S07]  /*2300*/  LDSM.16.M88.4 R8, [R149+0x7800] ;  /* 0x007800009508783b */ /* 0x000e6e0000000200 */
[C---:B------:R-:W-:Y:S08]  /*2310*/  HMMA.16816.F32.BF16 R52, R72.reuse, R20, R52 ;  /* 0x000000144834723c */ /* 0x040ff00000041834 */
[----:B------:R-:W-:Y:S08]  /*2320*/  HMMA.16816.F32.BF16 R48, R72, R22, R48 ;  /* 0x000000164830723c */ /* 0x000ff00000041830 */
[C---:B--2---:R-:W-:Y:S08]  /*2330*/  HMMA.16816.F32.BF16 R80, R24.reuse, R60, R80 ;  /* 0x0000003c1850723c */ /* 0x044ff00000041850 */
[C---:B------:R-:W-:Y:S01]  /*2340*/  HMMA.16816.F32.BF16 R64, R24.reuse, R62, R64 ;  /* 0x0000003e1840723c */ /* 0x040fe20000041840 */
[----:B------:R-:W2:Y:S07]  /*2350*/  LDSM.16.M88.4 R60, [R148+0x7000] ;  /* 0x00700000943c783b */ /* 0x000eae0000000200 */
[C---:B---3--:R-:W-:Y:S08]  /*2360*/  HMMA.16816.F32.BF16 R76, R24.reuse, R16, R76 ;  /* 0x00000010184c723c */ /* 0x048ff0000004184c */
[----:B------:R-:W-:Y:S01]  /*2370*/  HMMA.16816.F32.BF16 R56, R24, R18, R56 ;  /* 0x000000121838723c */ /* 0x000fe20000041838 */
[----:B------:R-:W3:Y:S01]  /*2380*/  LDSM.16.M88.4 R16, [R148+0x7800] ;  /* 0x007800009410783b */ /* 0x000ee20000000200 */
[-C--:B------:R-:W-:Y:S01]  /*2390*/  FMUL.FTZ R21, R36, R33.reuse ;  /* 0x0000002124157220 */ /* 0x080fe20000410000 */
[-C--:B------:R-:W-:Y:S01]  /*23a0*/  FMUL.FTZ R37, R37, R33.reuse ;  /* 0x0000002125257220 */ /* 0x080fe20000410000 */
[----:B------:R-:W-:Y:S01]  /*23b0*/  FMUL.FTZ R20, R38, R33 ;  /* 0x0000002126147220 */ /* 0x000fe20000410000 */
[----:B------:R-:W-:Y:S01]  /*23c0*/  ISETP.NE.AND P4, PT, R32, 0x1, PT ;  /* 0x000000012000780c */ /* 0x000fe20003f85270 */
[----:B------:R-:W1:Y:S01]  /*23d0*/  MUFU.TANH R5, R5 ;  /* 0x0000000500057308 */ /* 0x000e620000002400 */
[----:B------:R-:W-:-:S04]  /*23e0*/  DEPBAR.LE SB0, 0x0 ;  /* 0x000080000000791a */ /* 0x000fc80000000000 */
[C---:B----4-:R-:W-:Y:S08]  /*23f0*/  HMMA.16816.F32.BF16 R52, R44.reuse, R40, R52 ;  /* 0x000000282c34723c */ /* 0x050ff00000041834 */
[----:B------:R-:W-:-:S12]  /*2400*/  HMMA.16816.F32.BF16 R48, R44, R42, R48 ;  /* 0x0000002a2c30723c */ /* 0x000fd80000041830 */
[C---:B-1----:R-:W-:Y:S08]  /*2410*/  HMMA.16816.F32.BF16 R52, R24.reuse, R8, R52 ;  /* 0x000000081834723c */ /* 0x042ff00000041834 */
[----:B------:R-:W-:Y:S08]  /*2420*/  HMMA.16816.F32.BF16 R48, R24, R10, R48 ;  /* 0x0000000a1830723c */ /* 0x000ff00000041830 */
[C---:B------:R-:W-:Y:S08]  /*2430*/  HMMA.16816.F32.BF16 R80, R12.reuse, R28, R80 ;  /* 0x0000001c0c50723c */ /* 0x040ff00000041850 */
[C---:B------:R-:W-:Y:S08]  /*2440*/  HMMA.16816.F32.BF16 R64, R12.reuse, R30, R64 ;  /* 0x0000001e0c40723c */ /* 0x040ff00000041840 */
[C---:B--2---:R-:W-:Y:S08]  /*2450*/  HMMA.16816.F32.BF16 R76, R12.reuse, R60, R76 ;  /* 0x0000003c0c4c723c */ /* 0x044ff0000004184c */
        /* <DEDUP_REMOVED lines=58> */
[----:B------:R1:W1:Y:S01]  /*2800*/  MUFU.TANH R123, R51 ;  /* 0x00000033007b7308 */ /* 0x0002620000002400 */
[----:B------:R-:W-:Y:S01]  /*2810*/  BSSY.RECONVERGENT B1, `(.L_x_11210) ;  /* 0x0000065000017945 */ /* 0x000fe20003800200 */
[C---:B------:R-:W-:Y:S01]  /*2820*/  SHF.L.U64.HI R34, R88.reuse, 0x4, R89 ;  /* 0x0000000458227819 */ /* 0x040fe20000010259 */
[----:B------:R-:W-:Y:S01]  /*2830*/  IMAD.SHL.U32 R33, R88, 0x10, RZ ;  /* 0x0000001058217824 */ /* 0x000fe200078e00ff */
[----:B------:R-:W-:-:S02]  /*2840*/  SHF.L.U64.HI R173, R84, 0x4, R85 ;  /* 0x0000000454ad7819 */ /* 0x000fc40000010255 */
        /* <DEDUP_REMOVED lines=16> */
.L_x_11213:
[----:B------:R-:W2:Y:S01]  /*2950*/  LD.E R17, desc[UR4][R2.64+0x170] ;  /* 0x0001700402117980 */ /* 0x000ea2000c101900 */
[C---:B------:R-:W-:Y:S02]  /*2960*/  LEA R14, R32.reuse, 0xffffff80, 0x6 ;  /* 0xffffff80200e7811 */ /* 0x040fe400078e30ff */
[----:B------:R-:W-:Y:S02]  /*2970*/  LEA R16, R32, 0xffffffc0, 0x6 ;  /* 0xffffffc020107811 */ /* 0x000fe400078e30ff */
[----:B------:R-:W-:Y:S02]  /*2980*/  IABS R8, R14 ;  /* 0x0000000e00087213 */ /* 0x000fe40000000000 */
[----:B------:R-:W-:Y:S02]  /*2990*/  IABS R10, R16 ;  /* 0x00000010000a7213 */ /* 0x000fe40000000000 */
[-C--:B--2---:R-:W-:Y:S02]  /*29a0*/  IABS R12, R17.reuse ;  /* 0x00000011000c7213 */ /* 0x084fe40000000000 */
[----:B------:R-:W-:-:S02]  /*29b0*/  IABS R11, R17 ;  /* 0x00000011000b7213 */ /* 0x000fc40000000000 */
[----:B------:R-:W2:Y:S01]  /*29c0*/  I2F.RP R13, R12 ;  /* 0x0000000c000d7306 */ /* 0x000ea20000209400 */
[-C--:B------:R-:W-:Y:S02]  /*29d0*/  LOP3.LUT R14, R14, R17.reuse, RZ, 0x3c, !PT ;  /* 0x000000110e0e7212 */ /* 0x080fe400078e3cff */
[----:B------:R-:W-:Y:S01]  /*29e0*/  IMAD.MOV R11, RZ, RZ, -R11 ;  /* 0x000000ffff0b7224 */ /* 0x000fe200078e0a0b */
[----:B------:R-:W-:Y:S02]  /*29f0*/  LOP3.LUT R16, R16, R17, RZ, 0x3c, !PT ;  /* 0x0000001110107212 */ /* 0x000fe400078e3cff */
[----:B------:R-:W-:Y:S02]  /*2a00*/  ISETP.GE.AND P0, PT, R14, RZ, PT ;  /* 0x000000ff0e00720c */ /* 0x000fe40003f06270 */
[----:B------:R-:W-:Y:S01]  /*2a10*/  ISETP.GE.AND P2, PT, R16, RZ, PT ;  /* 0x000000ff1000720c */ /* 0x000fe20003f46270 */
[----:B--2---:R-:W2:Y:S02]  /*2a20*/  MUFU.RCP R18, R13 ;  /* 0x0000000d00127308 */ /* 0x004ea40000001000 */
[----:B--2---:R-:W-:-:S06]  /*2a30*/  VIADD R18, R18, 0xffffffe ;  /* 0x0ffffffe12127836 */ /* 0x004fcc0000000000 */
[----:B------:R-:W2:Y:S02]  /*2a40*/  F2I.FTZ.U32.TRUNC.NTZ R19, R18 ;  /* 0x0000001200137305 */ /* 0x000ea4000021f000 */
[----:B--2---:R-:W-:Y:S01]  /*2a50*/  IMAD.MOV R15, RZ, RZ, -R19 ;  /* 0x000000ffff0f7224 */ /* 0x004fe200078e0a13 */
[----:B------:R-:W-:-:S03]  /*2a60*/  MOV R18, RZ ;  /* 0x000000ff00127202 */ /* 0x000fc60000000f00 */
        /* <DEDUP_REMOVED lines=15> */
[----:B------:R-:W-:Y:S01]  /*2b60*/  ISETP.GE.U32.AND P6, PT, R11, R12, PT ;  /* 0x0000000c0b00720c */ /* 0x000fe20003fc6070 */
[----:B------:R-:W2:Y:S10]  /*2b70*/  LD.E.64 R18, desc[UR4][R2.64+0x20] ;  /* 0x0000200402127980 */ /* 0x000eb4000c101b00 */
[----:B------:R-:W-:-:S02]  /*2b80*/  @P5 IADD3 R13, PT, PT, R13, 0x1, RZ ;  /* 0x000000010d0d5810 */ /* 0x000fc40007ffe0ff */
[----:B------:R-:W-:-:S03]  /*2b90*/  @P6 VIADD R15, R15, 0x1 ;  /* 0x000000010f0f6836 */ /* 0x000fc60000000000 */
        /* <DEDUP_REMOVED lines=24> */
.L_x_11214:
[----:B------:R-:W-:Y:S05]  /*2d20*/  BSYNC.RECONVERGENT B0 ;  /* 0x0000000000007941 */ /* 0x000fea0003800200 */
.L_x_11212:
        /* <DEDUP_REMOVED lines=19> */
.L_x_11211:
[----:B------:R-:W-:Y:S05]  /*2e60*/  BSYNC.RECONVERGENT B1 ;  /* 0x0000000000017941 */ /* 0x000fea0003800200 */
.L_x_11210:
[----:B------:R-:W3:Y:S01]  /*2e70*/  LD.E R125, desc[UR4][R2.64+0xdc] ;  /* 0x0000dc04027d7980 */ /* 0x000ee2000c101900 */
[----:B-1----:R-:W-:Y:S02]  /*2e80*/  FMNMX3.FTZ R8, R5, R35, R21, !PT ;  /* 0x0000002305087276 */ /* 0x002fe40007810015 */
        /* <DEDUP_REMOVED lines=9> */
[----:B--2---:R-:W-:Y:S02]  /*2f20*/  FMNMX3.FTZ R11, R8, R141, R143, !PT ;  /* 0x0000008d080b7276 */ /* 0x004fe4000781008f */
        /* <DEDUP_REMOVED lines=10> */
[----:B------:R-:W-:Y:S01]  /*2fd0*/  IADD3 R111, PT, PT, R0, R151, RZ ;  /* 0x00000097006f7210 */ /* 0x000fe20007ffe0ff */
[----:B------:R-:W1:Y:S01]  /*2fe0*/  SHFL.BFLY PT, R13, R10, 0x2, 0x1f ;  /* 0x0c401f000a0d7f89 */ /* 0x000e6200000e0000 */
[----:B------:R-:W-:-:S03]  /*2ff0*/  FMNMX3.FTZ R8, R8, R131, R139, !PT ;  /* 0x0000008308087276 */ /* 0x000fc6000781008b */
[----:B------:R-:W-:Y:S01]  /*3000*/  LDSM.16.MT88.4 R48, [R111+0xa000] ;  /* 0x00a000006f30783b */ /* 0x000fe20000004200 */
[----:B------:R-:W-:-:S03]  /*3010*/  FMNMX3.FTZ R8, R8, R133, R127, !PT ;  /* 0x0000008508087276 */ /* 0x000fc6000781007f */
[----:B------:R-:W-:Y:S01]  /*3020*/  LDSM.16.MT88.4 R84, [R111+0x8000] ;  /* 0x008000006f54783b */ /* 0x000fe20000004200 */
[----:B------:R-:W-:-:S04]  /*3030*/  FMNMX3.FTZ R8, R8, R122, R121, !PT ;  /* 0x0000007a08087276 */ /* 0x000fc80007810079 */
[----:B------:R-:W-:-:S05]  /*3040*/  FMNMX.FTZ R11, R123, R8, !PT ;  /* 0x000000087b0b7209 */ /* 0x000fca0007810000 */
[----:B------:R-:W2:Y:S01]  /*3050*/  SHFL.BFLY PT, R8, R11, 0x2, 0x1f ;  /* 0x0c401f000b087f89 */ /* 0x000ea200000e0000 */
[----:B-1----:R-:W-:-:S05]  /*3060*/  FMNMX.FTZ R13, R10, R13, !PT ;  /* 0x0000000d0a0d7209 */ /* 0x002fca0007810000 */
[----:B------:R-:W1:Y:S01]  /*3070*/  SHFL.BFLY PT, R102, R13, 0x1, 0x1f ;  /* 0x0c201f000d667f89 */ /* 0x000e6200000e0000 */
[----:B--2---:R-:W-:-:S05]  /*3080*/  FMNMX.FTZ R8, R11, R8, !PT ;  /* 0x000000080b087209 */ /* 0x004fca0007810000 */
[----:B------:R-:W2:Y:S01]  /*3090*/  SHFL.BFLY PT, R101, R8, 0x1, 0x1f ;  /* 0x0c201f0008657f89 */ /* 0x000ea200000e0000 */
[----:B-1----:R-:W-:-:S03]  /*30a0*/  FMNMX.FTZ R102, R13, R102, !PT ;  /* 0x000000660d667209 */ /* 0x002fc60007810000 */
[----:B------:R-:W-:Y:S01]  /*30b0*/  LDSM.16.MT88.4 R12, [R110+0x8800] ;  /* 0x008800006e0c783b */ /* 0x000fe20000004200 */
        /* <DEDUP_REMOVED lines=15> */
[----:B------:R-:W1:Y:S01]  /*31b0*/  LDSM.16.MT88.4 R68, [R108+0x8000] ;  /* 0x008000006c44783b */ /* 0x000e620000004200 */
        /* <DEDUP_REMOVED lines=8> */
[-C--:B------:R-:W-:Y:S01]  /*3240*/  FFMA.FTZ R103, R23, R125.reuse, -R124 ;  /* 0x0000007d17677223 */ /* 0x080fe2000001087c */
[----:B------:R-:W2:Y:S01]  /*3250*/  LDSM.16.MT88.4 R40, [R151+0xa000] ;  /* 0x00a000009728783b */ /* 0x000ea20000004200 */
[----:B------:R-:W3:Y:S01]  /*3260*/  MUFU.EX2 R118, R118 ;  /* 0x0000007600767308 */ /* 0x000ee20000000800 */
[-C--:B------:R-:W-:Y:S01]  /*3270*/  FFMA.FTZ R183, R126, R125.reuse, -R132 ;  /* 0x0000007d7eb77223 */ /* 0x080fe20000010884 */
[-C--:B------:R-:W-:Y:S01]  /*3280*/  FFMA.FTZ R126, R127, R125.reuse, -R124 ;  /* 0x0000007d7f7e7223 */ /* 0x080fe2000001087c */
[----:B------:R-:W-:Y:S01]  /*3290*/  LDSM.16.MT88.4 R28, [R151+0x8800] ;  /* 0x00880000971c783b */ /* 0x000fe20000004200 */
[-CC-:B------:R-:W-:Y:S01]  /*32a0*/  FFMA.FTZ R130, R130, R125.reuse, -R132.reuse ;  /* 0x0000007d82827223 */ /* 0x180fe20000010884 */
[-CC-:B------:R-:W-:Y:S01]  /*32b0*/  FFMA.FTZ R129, R129, R125.reuse, -R132.reuse ;  /* 0x0000007d81817223 */ /* 0x180fe20000010884 */
[-C--:B------:R-:W-:Y:S01]  /*32c0*/  FFMA.FTZ R128, R128, R125.reuse, -R132 ;  /* 0x0000007d80807223 */ /* 0x080fe20000010884 */
[----:B------:R-:W-:Y:S01]  /*32d0*/  LDSM.16.MT88.4 R20, [R111+0x8800] ;  /* 0x008800006f14783b */ /* 0x000fe20000004200 */
[----:B------:R-:W-:Y:S01]  /*32e0*/  MUFU.EX2 R114, R114 ;  /* 0x0000007200727308 */ /* 0x000fe20000000800 */
[-CC-:B------:R-:W-:Y:S01]  /*32f0*/  FFMA.FTZ R127, R122, R125.reuse, -R124.reuse ;  /* 0x0000007d7a7f7223 */ /* 0x180fe2000001087c */
[-CC-:B------:R-:W-:Y:S01]  /*3300*/  FFMA.FTZ R121, R121, R125.reuse, -R124.reuse ;  /* 0x0000007d79797223 */ /* 0x180fe2000001087c */
[----:B------:R-:W-:-:S05]  /*3310*/  FFMA.FTZ R123, R123, R125, -R124 ;  /* 0x0000007d7b7b7223 */ /* 0x000fca000001087c */
[----:B------:R-:W4:Y:S01]  /*3320*/  MUFU.EX2 R113, R113 ;  /* 0x0000007100717308 */ /* 0x000f220000000800 */
[----:B---3--:R-:W-:Y:S01]  /*3330*/  F2FP.BF16.F32.PACK_AB R64, R118, R119 ;  /* 0x000000777640723e */ /* 0x008fe200000010ff */
[----:B------:R-:W-:-:S06]  /*3340*/  FADD.FTZ R119, R119, R118 ;  /* 0x0000007677777221 */ /* 0x000fcc0000010000 */
[----:B------:R-:W-:Y:S08]  /*3350*/  MUFU.EX2 R117, R117 ;  /* 0x0000007500757308 */ /* 0x000ff00000000800 */
[----:B------:R-:W3:Y:S01]  /*3360*/  MUFU.EX2 R120, R120 ;  /* 0x0000007800787308 */ /* 0x000ee20000000800 */
[----:B----4-:R-:W-:-:S07]  /*3370*/  F2FP.BF16.F32.PACK_AB R66, R113, R114 ;  /* 0x000000727142723e */ /* 0x010fce00000010ff */
[----:B------:R-:W-:Y:S08]  /*3380*/  MUFU.EX2 R116, R116 ;  /* 0x0000007400747308 */ /* 0x000ff00000000800 */
[----:B------:R-:W4:Y:S01]  /*3390*/  MUFU.EX2 R115, R115 ;  /* 0x0000007300737308 */ /* 0x000f220000000800 */
[----:B---3--:R-:W-:Y:S01]  /*33a0*/  F2FP.BF16.F32.PACK_AB R65, R120, R117 ;  /* 0x000000757841723e */ /* 0x008fe200000010ff */
[----:B------:R-:W-:-:S06]  /*33b0*/  FADD.FTZ R117, R117, R120 ;  /* 0x0000007875757221 */ /* 0x000fcc0000010000 */
[----:B------:R3:W-:Y:S08]  /*33c0*/  MUFU.EX2 R0, R9 ;  /* 0x0000000900007308 */ /* 0x0007f00000000800 */
[----:B------:R-:W-:Y:S01]  /*33d0*/  MUFU.EX2 R107, R107 ;  /* 0x0000006b006b7308 */ /* 0x000fe20000000800 */
[----:B----4-:R-:W-:Y:S01]  /*33e0*/  F2FP.BF16.F32.PACK_AB R67, R115, R116 ;  /* 0x000000747343723e */ /* 0x010fe200000010ff */
[----:B------:R-:W-:-:S04]  /*33f0*/  FADD.FTZ R116, R116, R117 ;  /* 0x0000007574747221 */ /* 0x000fc80000010000 */
[----:B------:R-:W-:Y:S02]  /*3400*/  FADD.FTZ R115, R115, R116 ;  /* 0x0000007473737221 */ /* 0x000fe40000010000 */
[----:B------:R-:W4:Y:S01]  /*3410*/  MUFU.EX2 R106, R106 ;  /* 0x0000006a006a7308 */ /* 0x000f220000000800 */
[----:B---3--:R-:W3:Y:S01]  /*3420*/  LDSM.16.MT88.4 R8, [R108+0x8800] ;  /* 0x008800006c08783b */ /* 0x008ee20000004200 */
[C---:B-1----:R-:W-:Y:S06]  /*3430*/  HMMA.16816.F32.BF16 R72, R64.reuse, R68, RZ ;  /* 0x000000444048723c */ /* 0x042fec00000418ff */
[----:B------:R-:W-:Y:S02]  /*3440*/  MUFU.EX2 R100, R100 ;  /* 0x0000006400647308 */ /* 0x000fe40000000800 */
[C---:B------:R-:W-:Y:S06]  /*3450*/  HMMA.16816.F32.BF16 R68, R64.reuse, R70, RZ ;  /* 0x000000464044723c */ /* 0x040fec00000418ff */
[----:B------:R-:W1:Y:S01]  /*3460*/  MUFU.EX2 R35, R35 ;  /* 0x0000002300237308 */ /* 0x000e620000000800 */
[----:B----4-:R-:W-:Y:S01]  /*3470*/  F2FP.BF16.F32.PACK_AB R4, R106, R107 ;  /* 0x0000006b6a04723e */ /* 0x010fe200000010ff */
[C---:B------:R-:W-:Y:S06]  /*3480*/  HMMA.16816.F32.BF16 R80, R64.reuse, R76, RZ ;  /* 0x0000004c4050723c */ /* 0x040fec00000418ff */
[----:B------:R-:W-:Y:S02]  /*3490*/  MUFU.EX2 R112, R112 ;  /* 0x0000007000707308 */ /* 0x000fe40000000800 */
[C---:B------:R-:W-:Y:S06]  /*34a0*/  HMMA.16816.F32.BF16 R76, R64.reuse, R78, RZ ;  /* 0x0000004e404c723c */ /* 0x040fec00000418ff */
[----:B------:R-:W4:Y:S01]  /*34b0*/  MUFU.EX2 R109, R109 ;  /* 0x0000006d006d7308 */ /* 0x000f220000000800 */
[----:B-1----:R-:W-:Y:S01]  /*34c0*/  F2FP.BF16.F32.PACK_AB R6, R35, R100 ;  /* 0x000000642306723e */ /* 0x002fe200000010ff */
[C---:B--2---:R-:W-:Y:S06]  /*34d0*/  HMMA.16816.F32.BF16 R36, R64.reuse, R40, RZ ;  /* 0x000000284024723c */ /* 0x044fec00000418ff */
[----:B------:R-:W1:Y:S02]  /*34e0*/  MUFU.EX2 R103, R103 ;  /* 0x0000006700677308 */ /* 0x000e640000000800 */
[C---:B------:R-:W-:Y:S06]  /*34f0*/  HMMA.16816.F32.BF16 R40, R64.reuse, R42, RZ ;  /* 0x0000002a4028723c */ /* 0x040fec00000418ff */
[----:B------:R-:W-:Y:S01]  /*3500*/  MUFU.EX2 R130, R130 ;  /* 0x0000008200827308 */ /* 0x000fe20000000800 */
[----:B----4-:R-:W-:Y:S01]  /*3510*/  F2FP.BF16.F32.PACK_AB R5, R109, R112 ;  /* 0x000000706d05723e */ /* 0x010fe200000010ff */
[C---:B------:R-:W-:Y:S06]  /*3520*/  HMMA.16816.F32.BF16 R52, R64.reuse, R56, RZ ;  /* 0x000000384034723c */ /* 0x040fec00000418ff */
[----:B------:R-:W-:Y:S01]  /*3530*/  MUFU.EX2 R129, R129 ;  /* 0x0000008100817308 */ /* 0x000fe20000000800 */
[----:B-1----:R-:W-:Y:S01]  /*3540*/  F2FP.BF16.F32.PACK_AB R7, R0, R103 ;  /* 0x000000670007723e */ /* 0x002fe200000010ff */
[----:B------:R-:W-:Y:S06]  /*3550*/  HMMA.16816.F32.BF16 R56, R64, R58, RZ ;  /* 0x0000003a4038723c */ /* 0x000fec00000418ff */
[----:B------:R-:W-:Y:S02]  /*3560*/  MUFU.EX2 R128, R128 ;  /* 0x0000008000807308 */ /* 0x000fe40000000800 */
[C---:B---3--:R-:W-:Y:S06]  /*3570*/  HMMA.16816.F32.BF16 R72, R4.reuse, R8, R72 ;  /* 0x000000080448723c */ /* 0x048fec0000041848 */
        /* <DEDUP_REMOVED lines=77> */
[----:B------:R-:W1:Y:S01]  /*3a50*/  LDSM.16.MT88.4 R8, [R111+0x9800] ;  /* 0x009800006f08783b */ /* 0x000e620000004200 */
[----:B------:R-:W-:-:S02]  /*3a60*/  F2FP.BF16.F32.PACK_AB R4, R129, R130 ;  /* 0x000000828104723e */ /* 0x000fc400000010ff */
[----:B------:R-:W-:Y:S02]  /*3a70*/  F2FP.BF16.F32.PACK_AB R5, R127, R126 ;  /* 0x0000007e7f05723e */ /* 0x000fe400000010ff */
        /* <DEDUP_REMOVED lines=18> */
[----:B------:R-:W-:Y:S01]  /*3ba0*/  FADD.FTZ R17, R107, R16 ;  /* 0x000000106b117221 */ /* 0x000fe20000010000 */
[----:B------:R-:W-:-:S03]  /*3bb0*/  FADD.FTZ R16, R112, R115 ;  /* 0x0000007370107221 */ /* 0x000fc60000010000 */
[----:B------:R-:W-:Y:S01]  /*3bc0*/  FADD.FTZ R17, R106, R17 ;  /* 0x000000116a117221 */ /* 0x000fe20000010000 */
[----:B------:R-:W-:Y:S02]  /*3bd0*/  FADD.FTZ R16, R109, R16 ;  /* 0x000000106d107221 */ /* 0x000fe40000010000 */
        /* <DEDUP_REMOVED lines=16> */
[----:B------:R-:W-:-:S04]  /*3ce0*/  FADD.FTZ R129, R129, R130 ;  /* 0x0000008281817221 */ /* 0x000fc80000010000 */
[----:B------:R-:W-:-:S04]  /*3cf0*/  FADD.FTZ R128, R128, R129 ;  /* 0x0000008180807221 */ /* 0x000fc80000010000 */
[----:B------:R-:W-:Y:S01]  /*3d00*/  FADD.FTZ R183, R183, R128 ;  /* 0x00000080b7b77221 */ /* 0x000fe20000010000 */
        /* <DEDUP_REMOVED lines=17> */
.L_x_11222:
        /* <DEDUP_REMOVED lines=77> */
.L_x_11217:
[----:B------:R-:W-:Y:S05]  /*42f0*/  BSYNC.RECONVERGENT B0 ;  /* 0x0000000000007941 */ /* 0x000fea0003800200 */
.L_x_11216:
        /* <DEDUP_REMOVED lines=237> */
[----:B------:R-:W-:Y:S11]  /*51d0*/  ISETP.GE.U32.AND P6, PT, R7, R8, PT ;  /* 0x000000080700720c */ /* 0x000ff60003fc6070 */
        /* <DEDUP_REMOVED lines=28> */
.L_x_11221:
[----:B------:R-:W-:Y:S05]  /*53a0*/  BSYNC.RECONVERGENT B0 ;  /* 0x0000000000007941 */ /* 0x000fea0003800200 */
.L_x_11220:
        /* <DEDUP_REMOVED lines=18> */
[----:B------:R-:W0:Y:S02]  /*54d0*/  LDGDEPBAR ;  /* 0x00000000000079af */ /* 0x000e240000000000 */
.L_x_11219:
[----:B------:R-:W-:Y:S05]  /*54e0*/  BSYNC.RECONVERGENT B1 ;  /* 0x0000000000017941 */ /* 0x000fea0003800200 */
.L_x_11218:
        /* <DEDUP_REMOVED lines=316> */
.L_x_11215:
        /* <DEDUP_REMOVED lines=13> */
.L_x_11230:
[----:B------:R-:W1:Y:S01]  /*6980*/  MUFU.RCP R0, R9 ;  /* 0x0000000900007308 */ /* 0x000e620000001000 */
[----:B------:R-:W-:Y:S01]  /*6990*/  FSETP.NE.FTZ.AND P1, PT, R9, RZ, PT ;  /* 0x000000ff0900720b */ /* 0x000fe20003f35000 */
[----:B------:R-:W4:Y:S01]  /*69a0*/  S2UR UR6, SR_CgaCtaId ;  /* 0x00000000000679c3 */ /* 0x000f220000008800 */
[----:B---3--:R-:W-:Y:S01]  /*69b0*/  FADD.FTZ R4, R11, R12 ;  /* 0x0000000c0b047221 */ /* 0x008fe20000010000 */
[----:B------:R-:W-:-:S04]  /*69c0*/  UMOV UR7, 0x400 ;  /* 0x0000040000077882 */ /* 0x000fc80000000000 */
[----:B------:R-:W3:Y:S01]  /*69d0*/  MUFU.RCP R5, R4 ;  /* 0x0000000400057308 */ /* 0x000ee20000001000 */
[----:B------:R-:W-:Y:S02]  /*69e0*/  FSETP.NE.FTZ.AND P0, PT, R4, RZ, PT ;  /* 0x000000ff0400720b */ /* 0x000fe40003f15000 */
        /* <DEDUP_REMOVED lines=33> */
[----:B----4-:R-:W-:Y:S01]  /*6c00*/  ULEA UR6, UR6, UR7, 0x18 ;  /* 0x0000000706067291 */ /* 0x010fe2000f8ec0ff */
[----:B------:R-:W1:Y:S01]  /*6c10*/  S2R R0, SR_TID.X ;  /* 0x0000000000007919 */ /* 0x000e620000002100 */
[----:B---3--:R-:W-:-:S02]  /*6c20*/  FSEL R5, R5, 1, P0 ;  /* 0x3f80000005057808 */ /* 0x008fc40000000000 */
        /* <DEDUP_REMOVED lines=30> */
[----:B--2---:R-:W-:Y:S01]  /*6e10*/  SHF.L.U32 R11, R0, 0x1, RZ ;  /* 0x00000001000b7819 */ /* 0x004fe200000006ff */
        /* <DEDUP_REMOVED lines=8> */
[----:B------:R-:W-:Y:S01]  /*6ea0*/  FMUL.FTZ R5, R5, R67 ;  /* 0x0000004305057220 */ /* 0x000fe20000410000 */
[----:B------:R-:W-:-:S02]  /*6eb0*/  MOV R10, 0x10 ;  /* 0x00000010000a7802 */ /* 0x000fc40000000f00 */
[----:B------:R-:W-:Y:S02]  /*6ec0*/  IADD3 R6, PT, PT, R13, R11, R6 ;  /* 0x0000000b0d067210 */ /* 0x000fe40007ffe006 */
        /* <DEDUP_REMOVED lines=64> */
[----:B------:R3:W-:Y:S04]  /*72d0*/  STS [R17+0x2000], R48 ;  /* 0x0020003011007388 */ /* 0x0007e80000000800 */
        /* <DEDUP_REMOVED lines=9> */
[----:B-1----:R-:W4:Y:S04]  /*7370*/  LD.E.U8 R5, desc[UR4][R2.64+0x1c8] ;  /* 0x0001c80402057980 */ /* 0x002f28000c101100 */
[----:B--2---:R-:W2:Y:S04]  /*7380*/  LD.E.64 R44, desc[UR4][R2.64+0x90] ;  /* 0x00009004022c7980 */ /* 0x004ea8000c101b00 */
[----:B---3--:R-:W3:Y:S04]  /*7390*/  LD.E.64 R48, desc[UR4][R2.64+0x88] ;  /* 0x0000880402307980 */ /* 0x008ee8000c101b00 */
[----:B------:R-:W3:Y:S04]  /*73a0*/  LD.E.64 R24, desc[UR4][R2.64+0x80] ;  /* 0x0000800402187980 */ /* 0x000ee8000c101b00 */
[----:B------:R-:W3:Y:S01]  /*73b0*/  LD.E.64 R46, desc[UR4][R2.64+0x70] ;  /* 0x00007004022e7980 */ /* 0x000ee2000c101b00 */
[----:B------:R-:W-:Y:S05]  /*73c0*/  WARPSYNC.ALL ;  /* 0x0000000000007948 */ /* 0x000fea0003800000 */
[----:B----4-:R-:W5:Y:S01]  /*73d0*/  LD.E.64 R50, desc[UR4][R2.64+0xa0] ;  /* 0x0000a00402327980 */ /* 0x010f62000c101b00 */
[----:B------:R-:W-:-:S02]  /*73e0*/  SHF.L.U32 R12, R7, 0x3, RZ ;  /* 0x00000003070c7819 */ /* 0x000fc400000006ff */
[----:B------:R-:W-:Y:S02]  /*73f0*/  MOV R17, RZ ;  /* 0x000000ff00117202 */ /* 0x000fe40000000f00 */
[----:B------:R-:W-:Y:S02]  /*7400*/  LOP3.LUT R16, R12, 0x38, RZ, 0xc0, !PT ;  /* 0x000000380c107812 */ /* 0x000fe400078ec0ff */
[----:B------:R-:W-:-:S13]  /*7410*/  ISETP.NE.AND P2, PT, R5, RZ, PT ;  /* 0x000000ff0500720c */ /* 0x000fda0003f45270 */
[----:B------:R-:W4:Y:S04]  /*7420*/  @!P2 LD.E R11, desc[UR4][R2.64+0x60] ;  /* 0x00006004020ba980 */ /* 0x000f28000c101900 */
[----:B------:R-:W4:Y:S04]  /*7430*/  @P2 LD.E R6, desc[UR4][R2.64+0xd4] ;  /* 0x0000d40402062980 */ /* 0x000f28000c101900 */
[----:B------:R-:W4:Y:S04]  /*7440*/  @!P2 LD.E R10, desc[UR4][R2.64+0xb4] ;  /* 0x0000b404020aa980 */ /* 0x000f28000c101900 */
[----:B------:R1:W4:Y:S01]  /*7450*/  @P2 LD.E R5, desc[UR4][R2.64+0xb4] ;  /* 0x0000b40402052980 */ /* 0x000322000c101900 */
[----:B------:R-:W-:Y:S01]  /*7460*/  BAR.SYNC.DEFER_BLOCKING 0x0 ;  /* 0x0000000000007b1d */ /* 0x000fe20000010000 */
[----:B--2---:R-:W-:-:S02]  /*7470*/  IMAD R14, R45, R167, RZ ;  /* 0x000000a72d0e7224 */ /* 0x004fc400078e02ff */
[----:B------:R-:W-:-:S04]  /*7480*/  IMAD.WIDE.U32 R44, R44, R167, RZ ;  /* 0x000000a72c2c7225 */ /* 0x000fc800078e00ff */
[----:B---3--:R-:W-:-:S04]  /*7490*/  IMAD.WIDE.U32 R16, R170, R48, R16 ;  /* 0x00000030aa107225 */ /* 0x008fc800078e0010 */
[----:B------:R-:W-:Y:S02]  /*74a0*/  IMAD R12, R49, R170, RZ ;  /* 0x000000aa310c7224 */ /* 0x000fe400078e02ff */
[-C--:B------:R-:W-:Y:S02]  /*74b0*/  IMAD R13, R25, R168.reuse, RZ ;  /* 0x000000a8190d7224 */ /* 0x080fe400078e02ff */
[----:B------:R-:W-:Y:S01]  /*74c0*/  IMAD.WIDE.U32 R18, R24, R168, RZ ;  /* 0x000000a818127225 */ /* 0x000fe200078e00ff */
[----:B------:R-:W-:Y:S02]  /*74d0*/  IADD3 R14, PT, PT, R45, R14, RZ ;  /* 0x0000000e2d0e7210 */ /* 0x000fe40007ffe0ff */
[----:B------:R-:W-:Y:S02]  /*74e0*/  IADD3 R12, PT, PT, R17, R12, RZ ;  /* 0x0000000c110c7210 */ /* 0x000fe40007ffe0ff */
[----:B------:R-:W-:Y:S02]  /*74f0*/  IADD3 R44, P4, P3, R44, R16, R18 ;  /* 0x000000102c2c7210 */ /* 0x000fe40007b9e012 */
[----:B-1----:R-:W-:Y:S01]  /*7500*/  IADD3 R3, PT, PT, R19, R13, RZ ;  /* 0x0000000d13037210 */ /* 0x002fe20007ffe0ff */
[----:B------:R-:W1:Y:S01]  /*7510*/  @P1 MUFU.LG2 R9, R9 ;  /* 0x0000000900091308 */ /* 0x000e620000000c00 */
[----:B------:R2:W3:Y:S02]  /*7520*/  LDS.128 R16, [R169] ;  /* 0x00000000a9107984 */ /* 0x0004e40000000c00 */
[----:B------:R-:W-:-:S02]  /*7530*/  IADD3.X R45, PT, PT, R14, R12, R3, P4, P3 ;  /* 0x0000000c0e2d7210 */ /* 0x000fc400027e6403 */
[----:B------:R2:W2:Y:S04]  /*7540*/  LDS.128 R12, [R169+0x2000] ;  /* 0x00200000a90c7984 */ /* 0x0004a80000000c00 */
[----:B------:R1:W2:Y:S04]  /*7550*/  LDS.128 R24, [R169+0x800] ;  /* 0x00080000a9187984 */ /* 0x0002a80000000c00 */
[----:B------:R2:W2:Y:S04]  /*7560*/  LDS.128 R20, [R169+0x2800] ;  /* 0x00280000a9147984 */ /* 0x0004a80000000c00 */
[----:B------:R2:W2:Y:S04]  /*7570*/  LDS.128 R36, [R169+0x1000] ;  /* 0x00100000a9247984 */ /* 0x0004a80000000c00 */
[----:B------:R2:W2:Y:S04]  /*7580*/  LDS.128 R28, [R169+0x3000] ;  /* 0x00300000a91c7984 */ /* 0x0004a80000000c00 */
[----:B------:R2:W2:Y:S04]  /*7590*/  LDS.128 R32, [R169+0x1800] ;  /* 0x00180000a9207984 */ /* 0x0004a80000000c00 */
[----:B------:R2:W2:Y:S01]  /*75a0*/  LDS.128 R40, [R169+0x3800] ;  /* 0x00380000a9287984 */ /* 0x0004a20000000c00 */
[----:B------:R-:W3:Y:S01]  /*75b0*/  @P0 MUFU.LG2 R4, R4 ;  /* 0x0000000400040308 */ /* 0x000ee20000000c00 */
[----:B------:R-:W-:Y:S01]  /*75c0*/  SHF.R.U32.HI R7, RZ, 0x3, R7 ;  /* 0x00000003ff077819 */ /* 0x000fe20000011607 */
[----:B-1----:R-:W-:Y:S01]  /*75d0*/  @P1 FMUL.FTZ R9, R9, 0.69314718246459960938 ;  /* 0x3f31721809091820 */ /* 0x002fe20000410000 */
[----:B------:R-:W-:-:S02]  /*75e0*/  MOV R2, 0x7f800000 ;  /* 0x7f80000000027802 */ /* 0x000fc40000000f00 */
[----:B------:R-:W-:Y:S01]  /*75f0*/  LOP3.LUT P4, RZ, R0, 0x3, RZ, 0xc0, !PT ;  /* 0x0000000300ff7812 */ /* 0x000fe2000788c0ff */
[----:B------:R-:W-:-:S04]  /*7600*/  IMAD.WIDE.U32 R44, R7, R48, R44 ;  /* 0x00000030072c7225 */ /* 0x000fc800078e002c */
[----:B-----5:R-:W-:Y:S01]  /*7610*/  @P1 FFMA.FTZ R2, R8, R102, R9 ;  /* 0x0000006608021223 */ /* 0x020fe20000010009 */
[--C-:B------:R-:W-:Y:S01]  /*7620*/  SHF.R.U32.HI R9, RZ, 0x1, R0.reuse ;  /* 0x00000001ff097819 */ /* 0x100fe20000011600 */
[----:B------:R-:W-:Y:S01]  /*7630*/  IMAD R7, R49, R7, RZ ;  /* 0x0000000731077224 */ /* 0x000fe200078e02ff */
[----:B------:R-:W-:Y:S02]  /*7640*/  SHF.R.U32.HI R3, RZ, 0x2, R0 ;  /* 0x00000002ff037819 */ /* 0x000fe40000011600 */
[----:B------:R-:W-:Y:S02]  /*7650*/  LOP3.LUT R0, R9, 0x30, RZ, 0xc0, !PT ;  /* 0x0000003009007812 */ /* 0x000fe400078ec0ff */
[----:B------:R-:W-:Y:S02]  /*7660*/  LEA R46, P1, R44, R46, 0x1 ;  /* 0x0000002e2c2e7211 */ /* 0x000fe400078208ff */
[----:B------:R-:W-:Y:S01]  /*7670*/  IADD3 R7, PT, PT, R45, R7, RZ ;  /* 0x000000072d077210 */ /* 0x000fe20007ffe0ff */
[----:B---3--:R-:W-:Y:S01]  /*7680*/  @P0 FMUL.FTZ R45, R4, 0.69314718246459960938 ;  /* 0x3f317218042d0820 */ /* 0x008fe20000410000 */
[----:B------:R-:W-:-:S02]  /*7690*/  LOP3.LUT R0, R0, 0x7, R3, 0xf8, !PT ;  /* 0x0000000700007812 */ /* 0x000fc400078ef803 */
[----:B------:R-:W-:Y:S01]  /*76a0*/  LEA.HI.X R47, R44, R47, R7, 0x1, P1 ;  /* 0x0000002f2c2f7211 */ /* 0x000fe200008f0c07 */
[----:B------:R-:W-:Y:S01]  /*76b0*/  BSSY.RECONVERGENT B0, `(.L_x_11224) ;  /* 0x0000018000007945 */ /* 0x000fe20003800200 */
[C---:B------:R-:W-:Y:S02]  /*76c0*/  SHF.L.U32 R3, R48.reuse, 0x5, RZ ;  /* 0x0000000530037819 */ /* 0x040fe400000006ff */
[-C--:B------:R-:W-:Y:S02]  /*76d0*/  LEA R44, P1, R48, R46.reuse, 0x6 ;  /* 0x0000002e302c7211 */ /* 0x080fe400078230ff */
[----:B------:R-:W-:Y:S01]  /*76e0*/  MOV R9, 0x7f800000 ;  /* 0x7f80000000097802 */ /* 0x000fe20000000f00 */
[----:B------:R-:W-:Y:S01]  /*76f0*/  @P0 FFMA.FTZ R9, R8, R101, R45 ;  /* 0x0000006508090223 */ /* 0x000fe2000001002d */
[----:B------:R-:W-:Y:S02]  /*7700*/  IADD3 R52, P3, PT, R3, R46, RZ ;  /* 0x0000002e03347210 */ /* 0x000fe40007f7e0ff */
[----:B------:R-:W-:-:S02]  /*7710*/  SHF.L.U64.HI R4, R48, 0x5, R49 ;  /* 0x0000000530047819 */ /* 0x000fc40000010231 */
[----:B------:R-:W-:Y:S01]  /*7720*/  LEA.HI.X R45, R48, R47, R49, 0x6, P1 ;  /* 0x0000002f302d7211 */ /* 0x000fe200008f3431 */
[----:B----4-:R-:W-:Y:S02]  /*7730*/  @!P2 IMAD R11, R168, R11, R167 ;  /* 0x0000000ba80ba224 */ /* 0x010fe400078e02a7 */
[----:B------:R-:W-:Y:S02]  /*7740*/  @P2 IMAD R6, R6, R167, RZ ;  /* 0x000000a706062224 */ /* 0x000fe400078e02ff */
[----:B------:R-:W-:Y:S02]  /*7750*/  @!P2 IMAD R11, R11, R10, RZ ;  /* 0x0000000a0b0ba224 */ /* 0x000fe400078e02ff */
[----:B------:R-:W-:Y:S01]  /*7760*/  @P2 IMAD R11, R168, R5, R6 ;  /* 0x00000005a80b2224 */ /* 0x000fe200078e0206 */
[----:B--2---:R-:W-:Y:S06]  /*7770*/  @P4 BRA `(.L_x_11225) ;  /* 0x00000000002c4947 */ /* 0x004fec0003800000 */
        /* <DEDUP_REMOVED lines=11> */
.L_x_11225:
[----:B------:R-:W-:Y:S05]  /*7830*/  BSYNC.RECONVERGENT B0 ;  /* 0x0000000000007941 */ /* 0x000fea0003800200 */
.L_x_11224:
        /* <DEDUP_REMOVED lines=12> */
[----:B-1----:R-:W-:Y:S05]  /*7900*/  RET.REL.NODEC R166 `(_ZN5flash24flash_fwd_splitkv_kernelI23Flash_fwd_kernel_traitsILi128ELi64ELi64ELi4ELb0ELb0EN7cutlass10bfloat16_tE19Flash_kernel_traitsILi128ELi64ELi64ELi4ES3_EELb0ELb0ELb0ELb1ELb1ELb1ELb0ELb0EEEvNS_16Flash_fwd_paramsE) ;  /* 0xffffff84a6bc7950 */ /* 0x002fea0003c3ffff */
.L_x_11223:
[----:B------:R-:W-:Y:S01]  /*7910*/  MOV R5, 0x2 ;  /* 0x0000000200057802 */ /* 0x000fe20000000f00 */
[----:B------:R-:W-:Y:S01]  /*7920*/  IMAD.MOV.U32 R0, RZ, RZ, 0x1f ;  /* 0x0000001fff007424 */ /* 0x000fe200078e00ff */
[----:B------:R-:W-:-:S07]  /*7930*/  MOV R4, 0xffffffff ;  /* 0xffffffff00047802 */ /* 0x000fce0000000f00 */
[----:B-----5:R-:W-:Y:S05]  /*7940*/  WARPSYNC.COLLECTIVE R4, `(.L_x_11226) ;  /* 0x0000000004087348 */ /* 0x020fea0003c00000 */
[----:B------:R1:W2:Y:S02]  /*7950*/  SHFL.BFLY P0, R12, R183, R5, R0 ;  /* 0x0c000005b70c7389 */ /* 0x0002a40000000000 */
[----:B-12--5:R-:W-:Y:S05]  /*7960*/  ENDCOLLECTIVE ;  /* 0x000000000000791b */ /* 0x026fea0003800000 */
.L_x_11226:
[----:B------:R-:W-:Y:S02]  /*7970*/  IMAD.MOV.U32 R10, RZ, RZ, R12 ;  /* 0x000000ffff0a7224 */ /* 0x000fe400078e000c */
[----:B------:R-:W-:Y:S02]  /*7980*/  IMAD.MOV.U32 R5, RZ, RZ, 0x1 ;  /* 0x00000001ff057424 */ /* 0x000fe400078e00ff */
[----:B------:R-:W-:-:S05]  /*7990*/  FADD.FTZ R10, R10, R183 ;  /* 0x000000b70a0a7221 */ /* 0x000fca0000010000 */
[----:B------:R-:W-:-:S07]  /*79a0*/  MOV R183, R10 ;  /* 0x0000000a00b77202 */ /* 0x000fce0000000f00 */
[----:B------:R-:W-:Y:S05]  /*79b0*/  WARPSYNC.COLLECTIVE R4, `(.L_x_11227) ;  /* 0x0000000004087348 */ /* 0x000fea0003c00000 */
[----:B------:R1:W2:Y:S02]  /*79c0*/  SHFL.BFLY P0, R12, R183, R5, R0 ;  /* 0x0c000005b70c7389 */ /* 0x0002a40000000000 */
[----:B-12---:R-:W-:Y:S05]  /*79d0*/  ENDCOLLECTIVE ;  /* 0x000000000000791b */ /* 0x006fea0003800000 */
.L_x_11227:
[----:B------:R-:W-:Y:S01]  /*79e0*/  MOV R183, R181 ;  /* 0x000000b500b77202 */ /* 0x000fe20000000f00 */
[----:B------:R-:W-:Y:S01]  /*79f0*/  IMAD.MOV.U32 R5, RZ, RZ, 0x2 ;  /* 0x00000002ff057424 */ /* 0x000fe200078e00ff */
[----:B------:R-:W-:-:S07]  /*7a00*/  MOV R9, R12 ;  /* 0x0000000c00097202 */ /* 0x000fce0000000f00 */
[----:B------:R-:W-:Y:S05]  /*7a10*/  WARPSYNC.COLLECTIVE R4, `(.L_x_11228) ;  /* 0x0000000004087348 */ /* 0x000fea0003c00000 */
[----:B------:R1:W2:Y:S02]  /*7a20*/  SHFL.BFLY P0, R12, R183, R5, R0 ;  /* 0x0c000005b70c7389 */ /* 0x0002a40000000000 */
[----:B-12---:R-:W-:Y:S05]  /*7a30*/  ENDCOLLECTIVE ;  /* 0x000000000000791b */ /* 0x006fea0003800000 */
.L_x_11228:
[----:B------:R-:W-:Y:S01]  /*7a40*/  FADD.FTZ R9, R10, R9 ;  /* 0x000000090a097221 */ /* 0x000fe20000010000 */
[----:B------:R-:W-:Y:S01]  /*7a50*/  FADD.FTZ R11, R12, R181 ;  /* 0x000000b50c0b7221 */ /* 0x000fe20000010000 */
[----:B------:R-:W-:-:S04]  /*7a60*/  MOV R5, 0x1 ;  /* 0x0000000100057802 */ /* 0x000fc80000000f00 */
[----:B------:R-:W-:-:S07]  /*7a70*/  MOV R183, R11 ;  /* 0x0000000b00b77202 */ /* 0x000fce0000000f00 */
[----:B------:R-:W-:Y:S05]  /*7a80*/  WARPSYNC.COLLECTIVE R4, `(.L_x_11229) ;  /* 0x0000000004087348 */ /* 0x000fea0003c00000 */
[----:B------:R1:W2:Y:S02]  /*7a90*/  SHFL.BFLY P0, R12, R183, R5, R0 ;  /* 0x0c000005b70c7389 */ /* 0x0002a40000000000 */
[----:B-12---:R-:W-:Y:S05]  /*7aa0*/  ENDCOLLECTIVE ;  /* 0x000000000000791b */ /* 0x006fea0003800000 */
.L_x_11229:
[----:B------:R-:W-:Y:S05]  /*7ab0*/  BRA `(.L_x_11230) ;  /* 0xffffffec00b07947 */ /* 0x000fea000383ffff */
.L_x_11231:
        /* <DEDUP_REMOVED lines=12> */
.L_x_14949:


//--------------------- .text._ZN5flash24flash_fwd_splitkv_kernelI23Flash_fwd_kernel_traitsILi128ELi64ELi64ELi4ELb0ELb0EN7cutlass10bfloat16_tE19Flash_kernel_traitsILi128ELi64ELi64ELi4ES3_EELb0ELb0ELb1ELb0ELb0ELb0ELb0ELb0EEEvNS_16Flash_fwd_paramsE --------------------------
	.section	.text._ZN5flash24flash_fwd_splitkv_kernelI23Flash_fwd_kernel_traitsILi128ELi64ELi64ELi4ELb0ELb0EN7cutlass10bfloat16_tE19Flash_kernel_traitsILi128ELi64ELi64ELi4ES3_EELb0ELb0ELb1ELb0ELb0ELb0ELb0ELb0EEEvNS_16Flash_fwd_paramsE,"ax",@progbits
	.align	128
        .global         _ZN5flash24flash_fwd_splitkv_kernelI23Flash_fwd_kernel_traitsILi128ELi64ELi64ELi4ELb0ELb0EN7cutlass10bfloat16_tE19Flash_kernel_traitsILi128ELi64ELi64ELi4ES3_EELb0ELb0ELb1ELb0ELb0ELb0ELb0ELb0EEEvNS_16Flash_fwd_paramsE
        .type           _ZN5flash24flash_fwd_splitkv_kernelI23Flash_fwd_kernel_traitsILi128ELi64ELi64ELi4ELb0ELb0EN7cutlass10bfloat16_tE19Flash_kernel_traitsILi128ELi64ELi64ELi4ES3_EELb0ELb0ELb1ELb0ELb0ELb0ELb0ELb0EEEvNS_16Flash_fwd_paramsE,@function
        .size           _ZN5flash24flash_fwd_splitkv_kernelI23Flash_fwd_kernel_traitsILi128ELi64ELi64ELi4ELb0ELb0EN7cutlass10bfloat16_tE19Flash_kernel_traitsILi128ELi64ELi64ELi4ES3_EELb0ELb0ELb1ELb0ELb0ELb0ELb0ELb0EEEvNS_16Flash_fwd_paramsE,(.L_x_14950 - _ZN5flash24flash_fwd_splitkv_kernelI23Flash_fwd_kernel_traitsILi128ELi64ELi64ELi4ELb0ELb0EN7cutlass10bfloat16_tE19Flash_kernel_traitsILi128ELi64ELi64ELi4ES3_EELb0ELb0ELb1ELb0ELb0ELb0ELb0ELb0EEEvNS_16Flash_fwd_paramsE)
        .other          _ZN5flash24flash_fwd_splitkv_kernelI23Flash_fwd_kernel_traitsILi128ELi64ELi64ELi4ELb0ELb0EN7cutlass10bfloat16_tE19Flash_kernel_traitsILi128ELi64ELi64ELi4ES3_EELb0ELb0ELb1ELb0ELb0ELb0ELb0ELb0EEEvNS_16Flash_fwd_paramsE,@"STO_CUDA_ENTRY STV_DEFAULT"
_ZN5flash24flash_fwd_splitkv_kernelI23Flash_fwd_kernel_traitsILi128ELi64ELi64ELi4ELb0ELb0EN7cutlass10bfloat16_tE19Flash_kernel_traitsILi128ELi64ELi64ELi4ES3_EELb0ELb0ELb1ELb0ELb0ELb0ELb0ELb0EEEvNS_16Flash_fwd_paramsE:
.text._ZN5flash24flash_fwd_splitkv_kernelI23Flash_fwd_kernel_traitsILi128ELi64ELi64ELi4ELb0ELb0EN7cutlass10bfloat16_tE19Flash_kernel_traitsILi128ELi64ELi64ELi4ES3_EELb0ELb0ELb1ELb0ELb0ELb0ELb0ELb0EEEvNS_16Flash_fwd_paramsE:
[----:B------:R-:W-:Y:S01]  /*0000*/  LDC R1, c[0x0][0x37c] ;  /* 0x0000df00ff017b82 */ /* 0x000fe20000000800 */
[----:B------:R-:W1:Y:S07]  /*0010*/  S2R R29, SR_CTAID.X ;  /* 0x00000000001d7919 */ /* 0x000e6e0000002500 */
[----:B------:R-:W2:Y:S01]  /*0020*/  LDC.64 R100, c[0x0][0x348] ;  /* 0x0000d200ff647b82 */ /* 0x000ea20000000a00 */
[----:B------:R-:W-:Y:S01]  /*0030*/  BSSY.RECONVERGENT B2, `(.L_x_11232) ;  /* 0x0000005000027945 */ /* 0x000fe20003800200 */
[----:B------:R-:W-:Y:S01]  /*0040*/  MOV R170, 0x80 ;  /* 0x0000008000aa7802 */ /* 0x000fe20000000f00 */
[----:B------:R-:W3:Y:S01]  /*0050*/  S2R R171, SR_CTAID.Y ;  /* 0x0000000000ab7919 */ /* 0x000ee20000002600 */
[----:B------:R-:W4:Y:S05]  /*0060*/  S2R R172, SR_CTAID.Z ;  /* 0x0000000000ac7919 */ /* 0x000f2a0000002700 */
[----:B-1234-:R-:W-:Y:S05]  /*0070*/  CALL.REL.NOINC `($_ZN5flash24flash_fwd_splitkv_kernelI23Flash_fwd_kernel_traitsILi128ELi64ELi64ELi4ELb0ELb0EN7cutlass10bfloat16_tE19Flash_kernel_traitsILi128ELi64ELi64ELi4ES3_EELb0ELb0ELb1ELb0ELb0ELb0ELb0ELb0EEEvNS_16Flash_fwd_paramsE$_ZN5flash30compute_attn_1rowblock_splitkvI23Flash_fwd_kernel_traitsILi128ELi64ELi64ELi4ELb0ELb0EN7cutlass10bfloat16_tE19Flash_kernel_traitsILi128ELi64ELi64ELi4ES3_EELb0ELb0ELb1ELb0ELb0ELb0ELb0ELb0ENS_16Flash_fwd_paramsEEEvRKT8_iiiii) ;  /* 0x0000000000087944 */ /* 0x01efea0003c00000 */
[----:B------:R-:W-:Y:S05]  /*0080*/  BSYNC.RECONVERGENT B2 ;  /* 0x0000000000027941 */ /* 0x000fea0003800200 */
.L_x_11232:
[----:B------:R-:W-:Y:S05]  /*0090*/  EXIT ;  /* 0x000000000000794d */ /* 0x000fea0003800000 */
        .type           $_ZN5flash24flash_fwd_splitkv_kernelI23Flash_fwd_kernel_traitsILi128ELi64ELi64ELi4ELb0ELb0EN7cutlass10bfloat16_tE19Flash_kernel_traitsILi128ELi64ELi64ELi4ES3_EELb0ELb0ELb1ELb0ELb0ELb0ELb0ELb0EEEvNS_16Flash_fwd_paramsE$_ZN5flash30compute_attn_1rowblock_splitkvI23Flash_fwd_kernel_traitsILi128ELi64ELi64ELi4ELb0ELb0EN7cutlass10bfloat16_tE19Flash_kernel_traitsILi128ELi64ELi64ELi4ES3_EELb0ELb0ELb1ELb0ELb0ELb0ELb0ELb0ENS_16Flash_fwd_paramsEEEvRKT8_iiiii,@function
        .size           $_ZN5flash24flash_fwd_splitkv_kernelI23Flash_fwd_kernel_traitsILi128ELi64ELi64ELi4ELb0ELb0EN7cutlass10bfloat16_tE19Flash_kernel_traitsILi128ELi64ELi64ELi4ES3_EELb0ELb0ELb1ELb0ELb0ELb0ELb0ELb0EEEvNS_16Flash_fwd_paramsE$_ZN5flash30compute_attn_1rowblock_splitkvI23Flash_fwd_kernel_traitsILi128ELi64ELi64ELi4ELb0ELb0EN7cutlass10bfloat16_tE19Flash_kernel_traitsILi128ELi64ELi64ELi4ES3_EELb0ELb0ELb1ELb0ELb0ELb0ELb0ELb0ENS_16Flash_fwd_paramsEEEvRKT8_iiiii,(.L_x_14950 - $_ZN5flash24flash_fwd_splitkv_kernelI23Flash_fwd_kernel_traitsILi128ELi64ELi64ELi4ELb0ELb0EN7cutlass10bfloat16_tE19Flash_kernel_traitsILi128ELi64ELi64ELi4ES3_EELb0ELb0ELb1ELb0ELb0ELb0ELb0ELb0EEEvNS_16Flash_fwd_paramsE$_ZN5flash30compute_attn_1rowblock_splitkvI23Flash_fwd_kernel_traitsILi128ELi64ELi64ELi4ELb0ELb0EN7cutlass10bfloat16_tE19Flash_kernel_traitsILi128ELi64ELi64ELi4ES3_EELb0ELb0ELb1ELb0ELb0ELb0ELb0ELb0ENS_16Flash_fwd_paramsEEEvRKT8_iiiii)
$_ZN5flash24flash_fwd_splitkv_kernelI23Flash_fwd_kernel_traitsILi128ELi64ELi64ELi4ELb0ELb0EN7cutlass10bfloat16_tE19Flash_kernel_traitsILi128ELi64ELi64ELi4ES3_EELb0ELb0ELb1ELb0ELb0ELb0ELb0ELb0EEEvNS_16Flash_fwd_paramsE$_ZN5flash30compute_attn_1rowblock_splitkvI23Flash_fwd_kernel_traitsILi128ELi64ELi64ELi4ELb0ELb0EN7cutlass10bfloat16_tE19Flash_kernel_traitsILi128ELi64ELi64ELi4ES3_EELb0ELb0ELb1ELb0ELb0ELb0ELb0ELb0ENS_16Flash_fwd_paramsEEEvRKT8_iiiii:
        /* <DEDUP_REMOVED lines=19> */
[----:B------:R-:W-:-:S05]  /*01d0*/  SHF.R.U32.HI R0, RZ, 0x1e, R171 ;  /* 0x0000001eff007819 */ /* 0x000fca00000116ab */
[----:B------:R-:W5:Y:S01]  /*01e0*/  @P2 LD.E R176, desc[UR4][R12.64] ;  /* 0x000000040cb02980 */ /* 0x000f62000c101900 */
[----:B------:R-:W-:Y:S02]  /*01f0*/  ISETP.NE.U32.AND P2, PT, R8, RZ, PT ;  /* 0x000000ff0800720c */ /* 0x000fe40003f45070 */
[-C--:B------:R-:W-:Y:S02]  /*0200*/  @P1 IADD3 R14, P0, PT, R4, R2.reuse, RZ ;  /* 0x00000002040e1210 */ /* 0x080fe40007f1e0ff */
[----:B------:R-:W-:Y:S01]  /*0210*/  ISETP.NE.AND.EX P2, PT, R9, RZ, PT, P2 ;  /* 0x000000ff0900720c */ /* 0x000fe20003f45320 */
[----:B------:R-:W-:Y:S02]  /*0220*/  IMAD.MOV.U32 R10, RZ, RZ, RZ ;  /* 0x000000ffff0a7224 */ /* 0x000fe400078e00ff */
[----:B------:R-:W-:Y:S01]  /*0230*/  @P1 IMAD.X R15, R5, 0x1, R0, P0 ;  /* 0x00000001050f1824 */ /* 0x000fe200000e0600 */
[----:B------:R-:W-:Y:S01]  /*0240*/  ISETP.NE.U32.AND P0, PT, R6, RZ, PT ;  /* 0x000000ff0600720c */ /* 0x000fe20003f05070 */
[----:B------:R-:W-:Y:S01]  /*0250*/  BSSY.RECONVERGENT B0, `(.L_x_11233) ;  /* 0x000000c000007945 */ /* 0x000fe20003800200 */
[----:B------:R2:W5:Y:S04]  /*0260*/  @P4 LD.E R5, desc[UR4][R12.64+0x4] ;  /* 0x000004040c054980 */ /* 0x000568000c101900 */
[----:B------:R3:W5:Y:S01]  /*0270*/  @P1 LD.E R10, desc[UR4][R14.64] ;  /* 0x000000040e0a1980 */ /* 0x000762000c101900 */
[----:B------:R-:W-:-:S02]  /*0280*/  IADD3 R8, P1, PT, R8, R2, RZ ;  /* 0x0000000208087210 */ /* 0x000fc40007f3e0ff */
        /* <DEDUP_REMOVED lines=8> */
.L_x_11234:
[----:B------:R-:W-:Y:S05]  /*0310*/  BSYNC.RECONVERGENT B0 ;  /* 0x0000000000007941 */ /* 0x000fea0003800200 */
.L_x_11233:
[----:B------:R-:W-:Y:S04]  /*0320*/  BSSY.RECONVERGENT B0, `(.L_x_11235) ;  /* 0x0000007000007945 */ /* 0x000fe80003800200 */
[----:B------:R-:W-:Y:S05]  /*0330*/  @!P3 BRA `(.L_x_11236) ;  /* 0x000000000014b947 */ /* 0x000fea0003800000 */
[----:B-----5:R-:W2:Y:S02]  /*0340*/  LD.E.U8 R3, desc[UR4][R100.64+0x1b2] ;  /* 0x0001b20464037980 */ /* 0x020ea4000c101100 */
[----:B--2---:R-:W-:-:S13]  /*0350*/  ISETP.NE.AND P1, PT, R3, RZ, PT ;  /* 0x000000ff0300720c */ /* 0x004fda0003f25270 */
[----:B------:R-:W2:Y:S02]  /*0360*/  @P1 LD.E R4, desc[UR4][R8.64+0x4] ;  /* 0x0000040408041980 */ /* 0x000ea4000c101900 */
[----:B--2---:R-:W-:-:S06]  /*0370*/  @P1 IADD3 R3, PT, PT, R4, -R13, RZ ;  /* 0x8000000d04031210 */ /* 0x004fcc0007ffe0ff */
[----:B------:R2:W5:Y:S02]  /*0380*/  @!P1 LD.E R3, desc[UR4][R8.64] ;  /* 0x0000000408039980 */ /* 0x000564000c101900 */
.L_x_11236:
[----:B------:R-:W-:Y:S05]  /*0390*/  BSYNC.RECONVERGENT B0 ;  /* 0x0000000000007941 */ /* 0x000fea0003800200 */
.L_x_11235:
        /* <DEDUP_REMOVED lines=8> */
.L_x_11238:
[----:B------:R-:W4:Y:S01]  /*0420*/  LD.E.64 R4, desc[UR4][R100.64+0x108] ;  /* 0x0001080464047980 */ /* 0x000f22000c101b00 */
[----:B------:R-:W-:Y:S01]  /*0430*/  BSSY.RECONVERGENT B0, `(.L_x_11240) ;  /* 0x0000006000007945 */ /* 0x000fe20003800200 */
[----:B------:R-:W-:Y:S01]  /*0440*/  IMAD.MOV.U32 R26, RZ, RZ, RZ ;  /* 0x000000ffff1a7224 */ /* 0x000fe200078e00ff */
[----:B----4-:R-:W-:-:S04]  /*0450*/  ISETP.NE.U32.AND P0, PT, R4, RZ, PT ;  /* 0x000000ff0400720c */ /* 0x010fc80003f05070 */
[----:B------:R-:W-:-:S13]  /*0460*/  ISETP.NE.AND.EX P0, PT, R5, RZ, PT, P0 ;  /* 0x000000ff0500720c */ /* 0x000fda0003f05300 */
[----:B------:R-:W-:Y:S05]  /*0470*/  @!P0 BRA `(.L_x_11241) ;  /* 0x0000000000048947 */ /* 0x000fea0003800000 */
[----:B------:R4:W5:Y:S02]  /*0480*/  LD.E R26, desc[UR4][R100.64+0xbc] ;  /* 0x0000bc04641a7980 */ /* 0x000964000c101900 */
.L_x_11241:
[----:B------:R-:W-:Y:S05]  /*0490*/  BSYNC.RECONVERGENT B0 ;  /* 0x0000000000007941 */ /* 0x000fea0003800200 */
.L_x_11240:
[----:B-----5:R-:W-:Y:S02]  /*04a0*/  IADD3 R26, PT, PT, R26, R3, -R10 ;  /* 0x000000031a1a7210 */ /* 0x020fe40007ffe80a */
.L_x_11239:
[----:B------:R-:W-:Y:S05]  /*04b0*/  BSYNC.RECONVERGENT B1 ;  /* 0x0000000000017941 */ /* 0x000fea0003800200 */
.L_x_11237:
[----:B------:R-:W-:Y:S01]  /*04c0*/  IMAD.SHL.U32 R174, R29, 0x40, RZ ;  /* 0x000000401dae7824 */ /* 0x000fe200078e00ff */
[----:B------:R-:W-:Y:S01]  /*04d0*/  MOV R4, R170 ;  /* 0x000000aa00047202 */ /* 0x000fe20000000f00 */
[----:B------:R-:W-:-:S03]  /*04e0*/  IMAD.MOV.U32 R5, RZ, RZ, 0x0 ;  /* 0x00000000ff057424 */ /* 0x000fc600078e00ff */
[----:B------:R-:W-:-:S13]  /*04f0*/  ISETP.GT.AND P0, PT, R27, R174, PT ;  /* 0x000000ae1b00720c */ /* 0x000fda0003f04270 */
[----:B-1234-:R-:W-:Y:S05]  /*0500*/  @!P0 RET.REL.NODEC R4 `(_ZN5flash24flash_fwd_splitkv_kernelI23Flash_fwd_kernel_traitsILi128ELi64ELi64ELi4ELb0ELb0EN7cutlass10bfloat16_tE19Flash_kernel_traitsILi128ELi64ELi64ELi4ES3_EELb0ELb0ELb1ELb0ELb0ELb0ELb0ELb0EEEvNS_16Flash_fwd_paramsE) ;  /* 0xfffffff804bc8950 */ /* 0x01efea0003c3ffff */
        /* <DEDUP_REMOVED lines=23> */
[----:B------:R-:W-:Y:S01]  /*0680*/  LOP3.LUT R12, R12, 0x38, RZ, 0xc0, !PT ;  /* 0x000000380c0c7812 */ /* 0x000fe200078ec0ff */
[----:B------:R-:W-:Y:S03]  /*0690*/  BSSY.RECONVERGENT B0, `(.L_x_11243) ;  /* 0x0000025000007945 */ /* 0x000fe60003800200 */
[----:B------:R-:W-:Y:S01]  /*06a0*/  ISETP.NE.AND P6, PT, R12, RZ, PT ;  /* 0x000000ff0c00720c */ /* 0x000fe20003fc5270 */
[-C--:B--2---:R-:W-:Y:S02]  /*06b0*/  @P0 IMAD R9, R7, R176.reuse, RZ ;  /* 0x000000b007090224 */ /* 0x084fe400078e02ff */
[----:B------:R-:W-:-:S04]  /*06c0*/  @P0 IMAD.WIDE.U32 R176, R6, R176, RZ ;  /* 0x000000b006b00225 */ /* 0x000fc800078e00ff */
[----:B------:R-:W-:-:S04]  /*06d0*/  IMAD.WIDE.U32 R18, R174, R6, R12 ;  /* 0x00000006ae127225 */ /* 0x000fc800078e000c */
[----:B----4-:R-:W-:-:S04]  /*06e0*/  @!P0 IMAD.WIDE.U32 R14, R10, R171, RZ ;  /* 0x000000ab0a0e8225 */ /* 0x010fc800078e00ff */
[----:B------:R-:W-:Y:S02]  /*06f0*/  @!P0 IMAD R10, R11, R171, RZ ;  /* 0x000000ab0b0a8224 */ /* 0x000fe400078e02ff */
[----:B------:R-:W-:Y:S01]  /*0700*/  @!P0 IMAD.MOV.U32 R8, RZ, RZ, R14 ;  /* 0x000000ffff088224 */ /* 0x000fe200078e000e */
[----:B------:R-:W-:Y:S02]  /*0710*/  @P0 MOV R8, R176 ;  /* 0x000000b000080202 */ /* 0x000fe40000000f00 */
[----:B------:R-:W-:Y:S01]  /*0720*/  @!P0 IADD3 R10, PT, PT, R15, R10, RZ ;  /* 0x0000000a0f0a8210 */ /* 0x000fe20007ffe0ff */
[----:B------:R-:W-:Y:S01]  /*0730*/  @P0 IMAD.IADD R10, R177, 0x1, R9 ;  /* 0x00000001b10a0824 */ /* 0x000fe200078e0209 */
[----:B------:R-:W-:Y:S02]  /*0740*/  IADD3 R18, P0, PT, R8, R18, RZ ;  /* 0x0000001208127210 */ /* 0x000fe40007f1e0ff */
[----:B------:R-:W-:Y:S02]  /*0750*/  SHF.R.U32.HI R9, RZ, 0x3, R94 ;  /* 0x00000003ff097819 */ /* 0x000fe4000001165e */
[----:B------:R-:W-:Y:S01]  /*0760*/  IADD3 R8, PT, PT, -R174, R27, RZ ;  /* 0x0000001bae087210 */ /* 0x000fe20007ffe1ff */
[----:B------:R-:W-:-:S03]  /*0770*/  IMAD R11, R7, R174, RZ ;  /* 0x000000ae070b7224 */ /* 0x000fc600078e02ff */
[C---:B------:R-:W-:Y:S02]  /*0780*/  ISETP.GE.AND P2, PT, R9.reuse, R8, PT ;  /* 0x000000080900720c */ /* 0x040fe40003f46270 */
[----:B------:R-:W-:Y:S01]  /*0790*/  IADD3.X R19, PT, PT, R10, R19, R11, P0, !PT ;  /* 0x000000130a137210 */ /* 0x000fe200007fe40b */
[C---:B------:R-:W-:Y:S01]  /*07a0*/  VIADD R15, R9.reuse, 0x10 ;  /* 0x00000010090f7836 */ /* 0x040fe20000000000 */
[----:B------:R-:W-:Y:S01]  /*07b0*/  IADD3 R11, PT, PT, R9, 0x20, RZ ;  /* 0x00000020090b7810 */ /* 0x000fe20007ffe0ff */
        /* <DEDUP_REMOVED lines=18> */
.L_x_11244:
[----:B------:R-:W-:Y:S05]  /*08e0*/  BSYNC.RECONVERGENT B0 ;  /* 0x0000000000007941 */ /* 0x000fea0003800200 */
.L_x_11243:
        /* <DEDUP_REMOVED lines=17> */
.L_x_11246:
[----:B------:R-:W-:Y:S05]  /*0a00*/  BSYNC.RECONVERGENT B0 ;  /* 0x0000000000007941 */ /* 0x000fea0003800200 */
.L_x_11245:
        /* <DEDUP_REMOVED lines=20> */
.L_x_11248:
[----:B------:R-:W-:Y:S05]  /*0b50*/  BSYNC.RECONVERGENT B0 ;  /* 0x0000000000007941 */ /* 0x000fea0003800200 */
.L_x_11247:
        /* <DEDUP_REMOVED lines=25> */
.L_x_11250:
[----:B------:R-:W-:Y:S05]  /*0cf0*/  BSYNC.RECONVERGENT B0 ;  /* 0x0000000000007941 */ /* 0x000fea0003800200 */
.L_x_11249:
[----:B------:R-:W-:Y:S01]  /*0d00*/  MOV R171, 0x0 ;  /* 0x0000000000ab7802 */ /* 0x000fe20000000f00 */
[----:B------:R-:W-:Y:S04]  /*0d10*/  @!P5 ST.E desc[UR4][R10.64], R4 ;  /* 0x000000040a00d985 */ /* 0x000fe8000c101904 */
[----:B------:R-:W-:Y:S04]  /*0d20*/  @!P4 ST.E desc[UR4][R10.64+0x40], R3 ;  /* 0x000040030a00c985 */ /* 0x000fe8000c101904 */
[----:B------:R1:W-:Y:S02]  /*0d30*/  @!P3 ST.E desc[UR4][R10.64+0x80], R2 ;  /* 0x000080020a00b985 */ /* 0x0003e4000c101904 */
[----:B-12---:R-:W-:Y:S05]  /*0d40*/  @P6 RET.REL.NODEC R170 `(_ZN5flash24flash_fwd_splitkv_kernelI23Flash_fwd_kernel_traitsILi128ELi64ELi64ELi4ELb0ELb0EN7cutlass10bfloat16_tE19Flash_kernel_traitsILi128ELi64ELi64ELi4ES3_EELb0ELb0ELb1ELb0ELb0ELb0ELb0ELb0EEEvNS_16Flash_fwd_paramsE) ;  /* 0xfffffff0aaac6950 */ /* 0x006fea0003c3ffff */
[----:B------:R-:W-:Y:S02]  /*0d50*/  MOV R3, 0x7f800000 ;  /* 0x7f80000000037802 */ /* 0x000fe40000000f00 */
[----:B------:R-:W-:-:S03]  /*0d60*/  MOV R171, 0x0 ;  /* 0x0000000000ab7802 */ /* 0x000fc60000000f00 */
[----:B------:R1:W-:Y:S02]  /*0d70*/  ST.E desc[UR4][R10.64+0xc0], R3 ;  /* 0x0000c0030a007985 */ /* 0x0003e4000c101904 */
[----:B-1----:R-:W-:Y:S05]  /*0d80*/  RET.REL.NODEC R170 `(_ZN5flash24flash_fwd_splitkv_kernelI23Flash_fwd_kernel_traitsILi128ELi64ELi64ELi4ELb0ELb0EN7cutlass10bfloat16_tE19Flash_kernel_traitsILi128ELi64ELi64ELi4ES3_EELb0ELb0ELb1ELb0ELb0ELb0ELb0ELb0EEEvNS_16Flash_fwd_paramsE) ;  /* 0xfffffff0aa9c7950 */ /* 0x002fea0003c3ffff */
.L_x_11242:
        /* <DEDUP_REMOVED lines=51> */
[----:B------:R-:W-:-:S06]  /*10c0*/  IMAD.WIDE R2, R8, 0x4, R180 ;  /* 0x0000000408027825 */ /* 0x000fcc00078e02b4 */
[----:B------:R1:W3:Y:S01]  /*10d0*/  LD.E R2, desc[UR4][R2.64] ;  /* 0x0000000402027980 */ /* 0x0002e2000c101900 */
[----:B----4-:R-:W-:-:S04]  /*10e0*/  IABS R4, R11 ;  /* 0x0000000b00047213 */ /* 0x010fc80000000000 */
[----:B------:R-:W4:Y:S08]  /*10f0*/  I2F.RP R7, R4 ;  /* 0x0000000400077306 */ /* 0x000f300000209400 */
[----:B----4-:R-:W4:Y:S02]  /*1100*/  MUFU.RCP R18, R7 ;  /* 0x0000000700127308 */ /* 0x010f240000001000 */
[----:B----4-:R-:W-:-:S06]  /*1110*/  IADD3 R18, PT, PT, R18, 0xffffffe, RZ ;  /* 0x0ffffffe12127810 */ /* 0x010fcc0007ffe0ff */
[----:B------:R-:W4:Y:S01]  /*1120*/  F2I.FTZ.U32.TRUNC.NTZ R19, R18 ;  /* 0x0000001200137305 */ /* 0x000f22000021f000 */
[----:B-1----:R-:W-:Y:S02]  /*1130*/  IABS R3, R172 ;  /* 0x000000ac00037213 */ /* 0x002fe40000000000 */
[----:B------:R-:W-:Y:S01]  /*1140*/  IABS R0, R11 ;  /* 0x0000000b00007213 */ /* 0x000fe20000000000 */
[----:B----4-:R-:W-:Y:S01]  /*1150*/  IMAD.MOV R5, RZ, RZ, -R19 ;  /* 0x000000ffff057224 */ /* 0x010fe200078e0a13 */
        /* <DEDUP_REMOVED lines=14> */
[----:B------:R-:W-:-:S03]  /*1240*/  ISETP.NE.AND P1, PT, R11, RZ, PT ;  /* 0x000000ff0b00720c */ /* 0x000fc60003f25270 */
[----:B------:R-:W-:Y:S01]  /*1250*/  IMAD R4, R161, R9, RZ ;  /* 0x00000009a1047224 */ /* 0x000fe200078e02ff */
[----:B------:R-:W-:Y:S01]  /*1260*/  SHF.R.S32.HI R7, RZ, 0x1f, R9 ;  /* 0x0000001fff077819 */ /* 0x000fe20000011409 */
[----:B------:R-:W-:-:S04]  /*1270*/  @P2 VIADD R6, R6, 0x1 ;  /* 0x0000000106062836 */ /* 0x000fc80000000000 */
[----:B------:R-:W-:Y:S02]  /*1280*/  IMAD R4, R160, R7, R4 ;  /* 0x00000007a0047224 */ /* 0x000fe400078e0204 */
[----:B------:R-:W-:Y:S02]  /*1290*/  @!P0 IMAD.MOV R6, RZ, RZ, -R6 ;  /* 0x000000ffff068224 */ /* 0x000fe400078e0a06 */
[----:B------:R-:W-:Y:S02]  /*12a0*/  @!P1 LOP3.LUT R6, RZ, R11, RZ, 0x33, !PT ;  /* 0x0000000bff069212 */ /* 0x000fe400078e33ff */
[----:B---3--:R-:W-:Y:S01]  /*12b0*/  SHF.R.S32.HI R0, RZ, 0x1f, R2 ;  /* 0x0000001fff007819 */ /* 0x008fe20000011402 */
[----:B------:R-:W-:-:S04]  /*12c0*/  IMAD R5, R17, R2, RZ ;  /* 0x0000000211057224 */ /* 0x000fc800078e02ff */
[C---:B------:R-:W-:Y:S02]  /*12d0*/  IMAD R5, R16.reuse, R0, R5 ;  /* 0x0000000010057224 */ /* 0x040fe400078e0205 */
[----:B------:R-:W-:-:S05]  /*12e0*/  IMAD.WIDE.U32 R16, R16, R2, RZ ;  /* 0x0000000210107225 */ /* 0x000fca00078e00ff */
[----:B------:R-:W-:-:S03]  /*12f0*/  IADD3 R17, PT, PT, R17, R5, RZ ;  /* 0x0000000511117210 */ /* 0x000fc60007ffe0ff */
        /* <DEDUP_REMOVED lines=13> */
.L_x_11252:
        /* <DEDUP_REMOVED lines=8> */
[----:B-1----:R-:W-:-:S02]  /*1450*/  IABS R3, R172 ;  /* 0x000000ac00037213 */ /* 0x002fc40000000000 */
[----:B------:R-:W-:Y:S02]  /*1460*/  LEA R9, R24, 0xffffffc0, 0x6 ;  /* 0xffffffc018097811 */ /* 0x000fe400078e30ff */
[----:B------:R-:W-:Y:S02]  /*1470*/  CS2R R180, SRZ ;  /* 0x0000000000b47805 */ /* 0x000fe4000001ff00 */
        /* <DEDUP_REMOVED lines=22> */
[-C--:B------:R-:W-:Y:S01]  /*15e0*/  @!P0 IADD3 R4, PT, PT, R4, -R5.reuse, RZ ;  /* 0x8000000504048210 */ /* 0x080fe20007ffe0ff */
        /* <DEDUP_REMOVED lines=16> */
[----:B------:R-:W-:-:S04]  /*16f0*/  IMAD.WIDE.U32 R18, R160, R9, R6 ;  /* 0x00000009a0127225 */ /* 0x000fc800078e0006 */
[----:B------:R-:W-:Y:S02]  /*1700*/  IMAD R4, R161, R9, RZ ;  /* 0x00000009a1047224 */ /* 0x000fe400078e02ff */
[----:B------:R-:W-:Y:S02]  /*1710*/  @!P3 IMAD R2, R5, R162, R2 ;  /* 0x000000a20502b224 */ /* 0x000fe400078e0202 */
[----:B------:R-:W-:Y:S01]  /*1720*/  @!P3 IMAD.WIDE.U32 R6, R162, R10, RZ ;  /* 0x0000000aa206b225 */ /* 0x000fe200078e00ff */
[----:B------:R-:W-:-:S03]  /*1730*/  @P3 IADD3 R10, PT, PT, R10, R13, RZ ;  /* 0x0000000d0a0a3210 */ /* 0x000fc60007ffe0ff */
[----:B------:R-:W-:Y:S01]  /*1740*/  @!P1 IMAD.MOV R0, RZ, RZ, -R0 ;  /* 0x000000ffff009224 */ /* 0x000fe200078e0a00 */
[----:B------:R-:W-:Y:S01]  /*1750*/  @!P0 LOP3.LUT R0, RZ, R11, RZ, 0x33, !PT ;  /* 0x0000000bff008212 */ /* 0x000fe200078e33ff */
[----:B------:R-:W-:Y:S01]  /*1760*/  @!P3 IMAD.MOV.U32 R12, RZ, RZ, R6 ;  /* 0x000000ffff0cb224 */ /* 0x000fe200078e0006 */
[----:B------:R-:W-:Y:S02]  /*1770*/  IADD3 R19, PT, PT, R19, R4, RZ ;  /* 0x0000000413137210 */ /* 0x000fe40007ffe0ff */
[----:B------:R-:W-:Y:S01]  /*1780*/  @!P3 IADD3 R13, PT, PT, R7, R2, RZ ;  /* 0x00000002070db210 */ /* 0x000fe20007ffe0ff */
[----:B------:R-:W-:Y:S01]  /*1790*/  @!P3 IMAD R2, R15, R8, RZ ;  /* 0x000000080f02b224 */ /* 0x000fe200078e02ff */
        /* <DEDUP_REMOVED lines=9> */
[----:B------:R-:W-:Y:S02]  /*1830*/  @!P3 IADD3 R10, PT, PT, R13, R2, RZ ;  /* 0x000000020d0ab210 */ /* 0x000fe40007ffe0ff */
[----:B------:R-:W-:Y:S01]  /*1840*/  IADD3 R14, PT, PT, R37, R4, RZ ;  /* 0x00000004250e7210 */ /* 0x000fe20007ffe0ff */
[----:B------:R-:W-:Y:S01]  /*1850*/  @P3 IMAD.IADD R10, R7, 0x1, R0 ;  /* 0x00000001070a3824 */ /* 0x000fe200078e0200 */
[----:B------:R-:W-:Y:S02]  /*1860*/  @P3 MOV R12, R6 ;  /* 0x00000006000c3202 */ /* 0x000fe40000000f00 */
[----:B------:R-:W-:-:S02]  /*1870*/  MOV R7, RZ ;  /* 0x000000ff00077202 */ /* 0x000fc40000000f00 */
.L_x_11253:
[----:B------:R-:W-:Y:S05]  /*1880*/  BSYNC.RECONVERGENT B0 ;  /* 0x0000000000007941 */ /* 0x000fea0003800200 */
.L_x_11251:
        /* <DEDUP_REMOVED lines=9> */
[----:B------:R-:W1:Y:S01]  /*1920*/  S2R R4, SR_CgaCtaId ;  /* 0x0000000000047919 */ /* 0x000e620000008800 */
[----:B--2---:R-:W-:Y:S02]  /*1930*/  @P0 IMAD R5, R31, R176, RZ ;  /* 0x000000b01f050224 */ /* 0x004fe400078e02ff */
[----:B----4-:R-:W-:-:S04]  /*1940*/  @!P0 IMAD.WIDE.U32 R20, R16, R171, RZ ;  /* 0x000000ab10148225 */ /* 0x010fc800078e00ff */
[----:B------:R-:W-:Y:S02]  /*1950*/  @!P0 IMAD R0, R17, R171, RZ ;  /* 0x000000ab11008224 */ /* 0x000fe400078e02ff */
[----:B------:R-:W-:-:S04]  /*1960*/  @P0 IMAD.WIDE.U32 R16, R30, R176, RZ ;  /* 0x000000b01e100225 */ /* 0x000fc800078e00ff */
[----:B------:R-:W-:Y:S02]  /*1970*/  @!P0 IMAD.MOV.U32 R2, RZ, RZ, R20 ;  /* 0x000000ffff028224 */ /* 0x000fe400078e0014 */
[----:B------:R-:W-:Y:S02]  /*1980*/  @P0 IMAD.MOV.U32 R2, RZ, RZ, R16 ;  /* 0x000000ffff020224 */ /* 0x000fe400078e0010 */
[----:B------:R-:W-:Y:S01]  /*1990*/  @!P0 IMAD.IADD R0, R21, 0x1, R0 ;  /* 0x0000000115008824 */ /* 0x000fe200078e0200 */
[----:B------:R-:W-:Y:S02]  /*19a0*/  @P0 IADD3 R0, PT, PT, R17, R5, RZ ;  /* 0x0000000511000210 */ /* 0x000fe40007ffe0ff */
[----:B------:R-:W-:Y:S01]  /*19b0*/  IADD3 R16, P1, PT, R178, R2, RZ ;  /* 0x00000002b2107210 */ /* 0x000fe20007f3e0ff */
[----:B---3--:R-:W-:-:S04]  /*19c0*/  IMAD R21, R19, R172, RZ ;  /* 0x000000ac13157224 */ /* 0x008fc800078e02ff */
[----:B------:R-:W-:Y:S02]  /*19d0*/  IMAD.X R17, RZ, RZ, R0, P1 ;  /* 0x000000ffff117224 */ /* 0x000fe400008e0600 */
[----:B------:R-:W-:-:S04]  /*19e0*/  IMAD.WIDE.U32 R18, R172, R18, R16 ;  /* 0x00000012ac127225 */ /* 0x000fc800078e0010 */
[----:B------:R2:W5:Y:S01]  /*19f0*/  LD.E.64 R16, desc[UR4][R100.64+0x10] ;  /* 0x0000100464107980 */ /* 0x000562000c101b00 */
[----:B------:R-:W-:Y:S01]  /*1a00*/  SHF.R.U32.HI R22, RZ, 0x3, R94 ;  /* 0x00000003ff167819 */ /* 0x000fe2000001165e */
[----:B------:R-:W-:Y:S01]  /*1a10*/  IMAD.IADD R159, R27, 0x1, -R174 ;  /* 0x000000011b9f7824 */ /* 0x000fe200078e0aae */
[----:B------:R-:W-:-:S04]  /*1a20*/  LOP3.LUT R177, R6, 0x1c0, RZ, 0xc0, !PT ;  /* 0x000001c006b17812 */ /* 0x000fc800078ec0ff */
[C---:B------:R-:W-:Y:S02]  /*1a30*/  ISETP.GE.AND P4, PT, R22.reuse, R159, PT ;  /* 0x0000009f1600720c */ /* 0x040fe40003f86270 */
[----:B------:R-:W-:Y:S02]  /*1a40*/  LOP3.LUT R177, R177, 0x38, R94, 0xf8, !PT ;  /* 0x00000038b1b17812 */ /* 0x000fe400078ef85e */
[----:B------:R-:W-:Y:S02]  /*1a50*/  MOV R5, 0x400 ;  /* 0x0000040000057802 */ /* 0x000fe40000000f00 */
[--C-:B------:R-:W-:Y:S01]  /*1a60*/  LOP3.LUT R177, R177, 0x38, R6.reuse, 0x78, !PT ;  /* 0x00000038b1b17812 */ /* 0x100fe200078e7806 */
[----:B------:R-:W-:Y:S01]  /*1a70*/  VIADD R2, R22, 0x20 ;  /* 0x0000002016027836 */ /* 0x000fe20000000000 */
[----:B------:R-:W-:Y:S01]  /*1a80*/  LEA R173, R24, 0xffffffc0, 0x6 ;  /* 0xffffffc018ad7811 */ /* 0x000fe200078e30ff */
[----:B------:R-:W-:Y:S01]  /*1a90*/  VIADD R0, R22, 0x30 ;  /* 0x0000003016007836 */ /* 0x000fe20000000000 */
[----:B-1----:R-:W-:Y:S01]  /*1aa0*/  LEA R4, R4, R5, 0x18 ;  /* 0x0000000504047211 */ /* 0x002fe200078ec0ff */
[----:B------:R-:W-:Y:S01]  /*1ab0*/  IMAD.MOV.U32 R23, RZ, RZ, RZ ;  /* 0x000000ffff177224 */ /* 0x000fe200078e00ff */
[----:B------:R-:W-:Y:S01]  /*1ac0*/  IADD3 R8, PT, PT, R22, 0x10, RZ ;  /* 0x0000001016087810 */ /* 0x000fe20007ffe0ff */
[----:B------:R-:W-:Y:S01]  /*1ad0*/  BSSY.RECONVERGENT B0, `(.L_x_11254) ;  /* 0x000001f000007945 */ /* 0x000fe20003800200 */
[----:B------:R-:W-:Y:S01]  /*1ae0*/  LOP3.LUT R177, R177, 0x1e00, R6, 0xf8, !PT ;  /* 0x00001e00b1b17812 */ /* 0x000fe200078ef806 */
[----:B------:R-:W-:Y:S01]  /*1af0*/  IMAD.WIDE.U32 R28, R29, 0x40, R22 ;  /* 0x000000401d1c7825 */ /* 0x000fe200078e0016 */
[----:B------:R-:W-:-:S02]  /*1b00*/  IADD3 R36, P0, PT, R178, R36, RZ ;  /* 0x00000024b2247210 */ /* 0x000fc40007f1e0ff */
[-C--:B------:R-:W-:Y:S01]  /*1b10*/  ISETP.GE.AND P3, PT, R8, R159.reuse, PT ;  /* 0x0000009f0800720c */ /* 0x080fe20003f66270 */
[----:B------:R-:W-:Y:S01]  /*1b20*/  IMAD.IADD R5, R26, 0x1, -R173 ;  /* 0x000000011a057824 */ /* 0x000fe200078e0aad */
[-C--:B------:R-:W-:Y:S01]  /*1b30*/  ISETP.GE.AND P2, PT, R2, R159.reuse, PT ;  /* 0x0000009f0200720c */ /* 0x080fe20003f46270 */
[----:B------:R-:W-:Y:S01]  /*1b40*/  IMAD.IADD R21, R19, 0x1, R21 ;  /* 0x0000000113157824 */ /* 0x000fe200078e0215 */
[----:B------:R-:W-:Y:S02]  /*1b50*/  ISETP.GE.AND P1, PT, R0, R159, PT ;  /* 0x0000009f0000720c */ /* 0x000fe40003f26270 */
[----:B------:R-:W-:Y:S02]  /*1b60*/  LOP3.LUT R164, R178, 0x40, RZ, 0xfc, !PT ;  /* 0x00000040b2a47812 */ /* 0x000fe400078efcff */
[----:B------:R-:W-:Y:S01]  /*1b70*/  LEA R177, R177, R4, 0x1 ;  /* 0x00000004b1b17211 */ /* 0x000fe200078e08ff */
        /* <DEDUP_REMOVED lines=20> */
.L_x_11255:
[----:B------:R-:W-:Y:S05]  /*1cc0*/  BSYNC.RECONVERGENT B0 ;  /* 0x0000000000007941 */ /* 0x000fea0003800200 */
.L_x_11254:
[----:B------:R-:W-:Y:S01]  /*1cd0*/  IMAD.X R37, RZ, RZ, R14, P0 ;  /* 0x000000ffff257224 */ /* 0x000fe200000e060e */
[----:B------:R-:W-:Y:S01]  /*1ce0*/  BSSY.RECONVERGENT B0, `(.L_x_11256) ;  /* 0x000001d000007945 */ /* 0x000fe20003800200 */
[-C--:B------:R-:W-:Y:S01]  /*1cf0*/  ISETP.GE.AND P6, PT, R22, R5.reuse, PT ;  /* 0x000000051600720c */ /* 0x080fe20003fc6270 */
[----:B------:R-:W-:Y:S01]  /*1d00*/  IMAD.SHL.U32 R93, R160, 0x10, RZ ;  /* 0x00000010a05d7824 */ /* 0x000fe200078e00ff */
[----:B------:R-:W-:Y:S01]  /*1d10*/  ISETP.GE.AND P5, PT, R8, R5, PT ;  /* 0x000000050800720c */ /* 0x000fe20003fa6270 */
[----:B------:R-:W-:Y:S01]  /*1d20*/  IMAD.WIDE.U32 R36, R22, R160, R36 ;  /* 0x000000a016247225 */ /* 0x000fe200078e0024 */
[----:B------:R-:W-:Y:S01]  /*1d30*/  SHF.L.U64.HI R92, R160, 0x4, R161 ;  /* 0x00000004a05c7819 */ /* 0x000fe200000102a1 */
        /* <DEDUP_REMOVED lines=23> */
.L_x_11257:
[----:B------:R-:W-:Y:S05]  /*1eb0*/  BSYNC.RECONVERGENT B0 ;  /* 0x0000000000007941 */ /* 0x000fea0003800200 */
.L_x_11256:
[----:B------:R-:W-:Y:S01]  /*1ec0*/  IMAD R165, R161, R22, RZ ;  /* 0x00000016a1a57224 */ /* 0x000fe200078e02ff */
[----:B------:R-:W-:Y:S01]  /*1ed0*/  BSSY.RECONVERGENT B0, `(.L_x_11258) ;  /* 0x000001c000007945 */ /* 0x000fe20003800200 */
[C---:B------:R-:W-:Y:S01]  /*1ee0*/  SHF.L.U64.HI R92, R93.reuse, 0x1, R92 ;  /* 0x000000015d5c7819 */ /* 0x040fe2000001025c */
[----:B------:R-:W-:Y:S01]  /*1ef0*/  IMAD.SHL.U32 R93, R93, 0x2, RZ ;  /* 0x000000025d5d7824 */ /* 0x000fe200078e00ff */
[----:B-----5:R-:W-:Y:S02]  /*1f00*/  LEA R166, P0, R36, R38, 0x1 ;  /* 0x0000002624a67211 */ /* 0x020fe400078008ff */
[----:B------:R-:W-:Y:S01]  /*1f10*/  IADD3 R165, PT, PT, R37, R165, RZ ;  /* 0x000000a525a57210 */ /* 0x000fe20007ffe0ff */
[----:B------:R-:W-:Y:S05]  /*1f20*/  @P2 BRA `(.L_x_11259) ;  /* 0x0000000000582947 */ /* 0x000fea0003800000 */
[----:B--2---:R-:W-:Y:S01]  /*1f30*/  IADD3 R14, P2, PT, R28, 0x20, RZ ;  /* 0x000000201c0e7810 */ /* 0x004fe20007f5e0ff */
[----:B------:R-:W-:Y:S01]  /*1f40*/  IMAD.MOV.U32 R40, RZ, RZ, R18 ;  /* 0x000000ffff287224 */ /* 0x000fe200078e0012 */
        /* <DEDUP_REMOVED lines=20> */
.L_x_11259:
[----:B------:R-:W-:Y:S05]  /*2090*/  BSYNC.RECONVERGENT B0 ;  /* 0x0000000000007941 */ /* 0x000fea0003800200 */
.L_x_11258:
[----:B------:R-:W-:Y:S01]  /*20a0*/  LEA.HI.X R165, R36, R39, R165, 0x1, P0 ;  /* 0x0000002724a57211 */ /* 0x000fe200000f0ca5 */
[----:B------:R-:W-:Y:S01]  /*20b0*/  BSSY.RECONVERGENT B0, `(.L_x_11260) ;  /* 0x000001b000007945 */ /* 0x000fe20003800200 */
[----:B------:R-:W-:Y:S02]  /*20c0*/  IADD3 R36, P0, PT, R93, R166, RZ ;  /* 0x000000a65d247210 */ /* 0x000fe40007f1e0ff */
[-C--:B------:R-:W-:Y:S02]  /*20d0*/  ISETP.GE.AND P4, PT, R2, R5.reuse, PT ;  /* 0x000000050200720c */ /* 0x080fe40003f86270 */
[----:B------:R-:W-:Y:S01]  /*20e0*/  ISETP.GE.AND P3, PT, R0, R5, PT ;  /* 0x000000050000720c */ /* 0x000fe20003f66270 */
[----:B------:R-:W-:Y:S01]  /*20f0*/  IMAD.X R37, R92, 0x1, R165, P0 ;  /* 0x000000015c257824 */ /* 0x000fe200000e06a5 */
[----:B------:R-:W-:Y:S11]  /*2100*/  @P1 BRA `(.L_x_11261) ;  /* 0x0000000000541947 */ /* 0x000ff60003800000 */
[----:B------:R-:W-:Y:S02]  /*2110*/  IADD3 R13, P0, PT, R28, 0x30, RZ ;  /* 0x000000301c0d7810 */ /* 0x000fe40007f1e0ff */
[----:B------:R-:W-:Y:S02]  /*2120*/  MOV R19, R21 ;  /* 0x0000001500137202 */ /* 0x000fe40000000f00 */
[-C--:B------:R-:W-:Y:S01]  /*2130*/  ISETP.GE.AND P1, PT, R178, R175.reuse, PT ;  /* 0x000000afb200720c */ /* 0x080fe20003f26270 */
[----:B------:R-:W-:Y:S01]  /*2140*/  IMAD.X R29, RZ, RZ, R29, P0 ;  /* 0x000000ffff1d7224 */ /* 0x000fe200000e061d */
[----:B------:R-:W-:Y:S01]  /*2150*/  ISETP.GE.AND P0, PT, R164, R175, PT ;  /* 0x000000afa400720c */ /* 0x000fe20003f06270 */
[----:B------:R-:W-:-:S04]  /*2160*/  IMAD.WIDE.U32 R18, R30, R13, R18 ;  /* 0x0000000d1e127225 */ /* 0x000fc800078e0012 */
[----:B--23--:R-:W-:Y:S01]  /*2170*/  IMAD R14, R29, R30, RZ ;  /* 0x0000001e1d0e7224 */ /* 0x00cfe200078e02ff */
        /* <DEDUP_REMOVED lines=14> */
.L_x_11261:
[----:B------:R-:W-:Y:S05]  /*2260*/  BSYNC.RECONVERGENT B0 ;  /* 0x0000000000007941 */ /* 0x000fea0003800200 */
.L_x_11260:
[----:B------:R-:W-:Y:S04]  /*2270*/  BSSY.RECONVERGENT B0, `(.L_x_11262) ;  /* 0x0000011000007945 */ /* 0x000fe80003800200 */
[----:B------:R-:W-:Y:S05]  /*2280*/  @P6 BRA `(.L_x_11263) ;  /* 0x00000000003c6947 */ /* 0x000fea0003800000 */
[-C--:B------:R-:W-:Y:S02]  /*2290*/  ISETP.GE.AND P1, PT, R178, R175.reuse, PT ;  /* 0x000000afb200720c */ /* 0x080fe40003f26270 */
[----:B------:R-:W-:-:S11]  /*22a0*/  ISETP.GE.AND P0, PT, R164, R175, PT ;  /* 0x000000afa400720c */ /* 0x000fd60003f06270 */
[----:B--23--:R-:W-:Y:S01]  /*22b0*/  @!P1 IMAD.MOV.U32 R14, RZ, RZ, R166 ;  /* 0x000000ffff0e9224 */ /* 0x00cfe200078e00a6 */
        /* <DEDUP_REMOVED lines=12> */
.L_x_11263:
[----:B------:R-:W-:Y:S05]  /*2380*/  BSYNC.RECONVERGENT B0 ;  /* 0x0000000000007941 */ /* 0x000fea0003800200 */
.L_x_11262:
[----:B------:R-:W-:Y:S04]  /*2390*/  BSSY.RECONVERGENT B0, `(.L_x_11264) ;  /* 0x0000010000007945 */ /* 0x000fe80003800200 */
[----:B------:R-:W-:Y:S05]  /*23a0*/  @P5 BRA `(.L_x_11265) ;  /* 0x0000000000385947 */ /* 0x000fea0003800000 */
        /* <DEDUP_REMOVED lines=14> */
.L_x_11265:
[----:B------:R-:W-:Y:S05]  /*2490*/  BSYNC.RECONVERGENT B0 ;  /* 0x0000000000007941 */ /* 0x000fea0003800200 */
.L_x_11264:
        /* <DEDUP_REMOVED lines=16> */
.L_x_11267:
[----:B------:R-:W-:Y:S05]  /*25a0*/  BSYNC.RECONVERGENT B0 ;  /* 0x0000000000007941 */ /* 0x000fea0003800200 */
.L_x_11266:
        /* <DEDUP_REMOVED lines=16> */
.L_x_11269:
[----:B------:R-:W-:Y:S05]  /*26b0*/  BSYNC.RECONVERGENT B0 ;  /* 0x0000000000007941 */ /* 0x000fea0003800200 */
.L_x_11268:
[----:B------:R-:W2:Y:S04]  /*26c0*/  LD.E.64 R28, desc[UR4][R100.64+0x1c0] ;  /* 0x0001c004641c7980 */ /* 0x000ea8000c101b00 */
[----:B----4-:R-:W4:Y:S01]  /*26d0*/  LD.E.64 R20, desc[UR4][R100.64+0x1b8] ;  /* 0x0001b80464147980 */ /* 0x010f22000c101b00 */
[----:B--23--:R-:W-:Y:S02]  /*26e0*/  IMAD.MOV.U32 R14, RZ, RZ, R172 ;  /* 0x000000ffff0e7224 */ /* 0x00cfe400078e00ac */
[----:B------:R-:W-:Y:S01]  /*26f0*/  IMAD.MOV.U32 R15, RZ, RZ, RZ ;  /* 0x000000ffff0f7224 */ /* 0x000fe200078e00ff */
[----:B------:R-:W2:Y:S04]  /*2700*/  LD.E R18, desc[UR4][R100.64+0xd8] ;  /* 0x0000d80464127980 */ /* 0x000ea8000c101900 */
[----:B------:R-:W0:Y:S01]  /*2710*/  LDGDEPBAR ;  /* 0x00000000000079af */ /* 0x000e220000000000 */
[----:B------:R-:W-:-:S04]  /*2720*/  IMAD.WIDE.U32 R14, R171, R28, R14 ;  /* 0x0000001cab0e7225 */ /* 0x000fc800078e000e */
[----:B------:R-:W-:Y:S01]  /*2730*/  IMAD R13, R29, R171, RZ ;  /* 0x000000ab1d0d7224 */ /* 0x000fe200078e02ff */
[----:B----4-:R-:W-:-:S04]  /*2740*/  LEA R30, P0, R14, R20, 0x2 ;  /* 0x000000140e1e7211 */ /* 0x010fc800078010ff */
[----:B------:R-:W-:-:S04]  /*2750*/  IADD3 R13, PT, PT, R15, R13, RZ ;  /* 0x0000000d0f0d7210 */ /* 0x000fc80007ffe0ff */
[----:B------:R-:W-:-:S05]  /*2760*/  LEA.HI.X R31, R14, R21, R13, 0x2, P0 ;  /* 0x000000150e1f7211 */ /* 0x000fca00000f140d */
[----:B------:R3:W5:Y:S01]  /*2770*/  LD.E R13, desc[UR4][R30.64] ;  /* 0x000000041e0d7980 */ /* 0x000762000c101900 */
[----:B------:R-:W-:Y:S01]  /*2780*/  IABS R15, R11 ;  /* 0x0000000b000f7213 */ /* 0x000fe20000000000 */
[----:B------:R-:W-:Y:S01]  /*2790*/  IMAD.MOV.U32 R28, RZ, RZ, RZ ;  /* 0x000000ffff1c7224 */ /* 0x000fe200078e00ff */
[----:B--2---:R-:W2:Y:S01]  /*27a0*/  MUFU.RCP R18, R18 ;  /* 0x0000001200127308 */ /* 0x004ea20000001000 */
[----:B------:R-:W-:Y:S01]  /*27b0*/  IMAD R169, R163, R22, RZ ;  /* 0x00000016a3a97224 */ /* 0x000fe200078e02ff */
[----:B------:R-:W-:-:S06]  /*27c0*/  DEPBAR.LE SB0, 0x0 ;  /* 0x000080000000791a */ /* 0x000fcc0000000000 */
[----:B------:R-:W-:Y:S05]  /*27d0*/  WARPSYNC.ALL ;  /* 0x0000000000007948 */ /* 0x000fea0003800000 */
[----:B------:R-:W4:Y:S01]  /*27e0*/  I2F.RP R21, R15 ;  /* 0x0000000f00157306 */ /* 0x000f220000209400 */
[----:B------:R-:W-:Y:S07]  /*27f0*/  BSSY.RECONVERGENT B0, `(.L_x_11270) ;  /* 0x000003f000007945 */ /* 0x000fee0003800200 */
[----:B----4-:R-:W4:Y:S02]  /*2800*/  MUFU.RCP R19, R21 ;  /* 0x0000001500137308 */ /* 0x010f240000001000 */
[----:B----4-:R-:W-:-:S06]  /*2810*/  VIADD R19, R19, 0xffffffe ;  /* 0x0ffffffe13137836 */ /* 0x010fcc0000000000 */
[----:B------:R-:W4:Y:S02]  /*2820*/  F2I.FTZ.U32.TRUNC.NTZ R29, R19 ;  /* 0x00000013001d7305 */ /* 0x000f24000021f000 */
[----:B----4-:R-:W-:-:S05]  /*2830*/  IADD3 R14, PT, PT, RZ, -R29, RZ ;  /* 0x8000001dff0e7210 */ /* 0x010fca0007ffe0ff */
        /* <DEDUP_REMOVED lines=14> */
[----:B------:R-:W-:-:S04]  /*2920*/  IMAD R14, R7, R162, RZ ;  /* 0x000000a2070e7224 */ /* 0x000fc800078e02ff */
[C---:B------:R-:W-:Y:S02]  /*2930*/  IMAD R3, R9.reuse, R163, R14 ;  /* 0x000000a309037224 */ /* 0x040fe400078e020e */
[----:B------:R-:W-:-:S04]  /*2940*/  IMAD.WIDE.U32 R14, R9, R162, RZ ;  /* 0x000000a2090e7225 */ /* 0x000fc800078e00ff */
[----:B------:R-:W-:Y:S02]  /*2950*/  IMAD.IADD R3, R15, 0x1, R3 ;  /* 0x000000010f037824 */ /* 0x000fe400078e0203 */
[----:B------:R-:W-:-:S05]  /*2960*/  @P2 VIADD R20, R20, 0x1 ;  /* 0x0000000114142836 */ /* 0x000fca0000000000 */
[----:B------:R-:W-:Y:S02]  /*2970*/  @!P0 IADD3 R20, PT, PT, -R20, RZ, RZ ;  /* 0x000000ff14148210 */ /* 0x000fe40007ffe1ff */
[----:B------:R-:W-:Y:S02]  /*2980*/  @!P1 LOP3.LUT R20, RZ, R11, RZ, 0x33, !PT ;  /* 0x0000000bff149212 */ /* 0x000fe400078e33ff */
[----:B------:R-:W-:Y:S02]  /*2990*/  IADD3 R12, P1, P0, R14, R12, R178 ;  /* 0x0000000c0e0c7210 */ /* 0x000fe4000783e0b2 */
[----:B------:R-:W-:Y:S01]  /*29a0*/  SHF.R.S32.HI R9, RZ, 0x1f, R20 ;  /* 0x0000001fff097819 */ /* 0x000fe20000011414 */
[----:B------:R-:W-:Y:S01]  /*29b0*/  IMAD R7, R35, R20, RZ ;  /* 0x0000001423077224 */ /* 0x000fe200078e02ff */
[----:B------:R-:W-:Y:S01]  /*29c0*/  IADD3.X R3, PT, PT, R3, R10, RZ, P1, P0 ;  /* 0x0000000a03037210 */ /* 0x000fe20000fe04ff */
[----:B------:R-:W-:-:S04]  /*29d0*/  IMAD.WIDE.U32 R20, R34, R20, RZ ;  /* 0x0000001422147225 */ /* 0x000fc800078e00ff */
[----:B------:R-:W-:Y:S01]  /*29e0*/  IMAD R7, R9, R34, R7 ;  /* 0x0000002209077224 */ /* 0x000fe200078e0207 */
[----:B------:R-:W-:Y:S02]  /*29f0*/  IADD3 R10, P0, PT, R12, R20, RZ ;  /* 0x000000140c0a7210 */ /* 0x000fe40007f1e0ff */
[----:B------:R-:W-:Y:S02]  /*2a00*/  SHF.L.U32 R9, R162, 0x4, RZ ;  /* 0x00000004a2097819 */ /* 0x000fe400000006ff */
[----:B------:R-:W-:-:S05]  /*2a10*/  IADD3 R20, PT, PT, R21, R7, RZ ;  /* 0x0000000715147210 */ /* 0x000fca0007ffe0ff */
[----:B------:R-:W-:Y:S02]  /*2a20*/  IMAD.X R11, R3, 0x1, R20, P0 ;  /* 0x00000001030b7824 */ /* 0x000fe400000e0614 */
[----:B------:R-:W-:-:S05]  /*2a30*/  IMAD.WIDE.U32 R10, R22, R162, R10 ;  /* 0x000000a2160a7225 */ /* 0x000fca00078e000a */
[----:B------:R-:W-:Y:S01]  /*2a40*/  IADD3 R169, PT, PT, R11, R169, RZ ;  /* 0x000000a90ba97210 */ /* 0x000fe20007ffe0ff */
[----:B------:R-:W-:Y:S01]  /*2a50*/  IMAD.SHL.U32 R11, R94, 0x40, RZ ;  /* 0x000000405e0b7824 */ /* 0x000fe200078e00ff */
[----:B------:R-:W-:-:S04]  /*2a60*/  LEA R168, P0, R10, R16, 0x1 ;  /* 0x000000100aa87211 */ /* 0x000fc800078008ff */
[----:B------:R-:W-:Y:S02]  /*2a70*/  LEA.HI.X R169, R10, R17, R169, 0x1, P0 ;  /* 0x000000110aa97211 */ /* 0x000fe400000f0ca9 */
[----:B------:R-:W-:Y:S02]  /*2a80*/  SHF.L.U64.HI R10, R162, 0x4, R163 ;  /* 0x00000004a20a7819 */ /* 0x000fe400000102a3 */
[C---:B------:R-:W-:Y:S02]  /*2a90*/  LOP3.LUT R12, R11.reuse, 0x1c0, RZ, 0xc0, !PT ;  /* 0x000001c00b0c7812 */ /* 0x040fe400078ec0ff */
[----:B------:R-:W-:Y:S01]  /*2aa0*/  LOP3.LUT R7, R11, 0x200, RZ, 0xc0, !PT ;  /* 0x000002000b077812 */ /* 0x000fe200078ec0ff */
[----:B--2--5:R-:W-:Y:S01]  /*2ab0*/  FMUL.FTZ R3, R13, R18 ;  /* 0x000000120d037220 */ /* 0x024fe20000410000 */
        /* <DEDUP_REMOVED lines=16> */
.L_x_11271:
[----:B------:R4:W-:Y:S04]  /*2bc0*/  STS.128 [R177+0x8000], RZ ;  /* 0x008000ffb1007388 */ /* 0x0009e80000000c00 */
[----:B------:R4:W-:Y:S02]  /*2bd0*/  STS.128 [R177+0xa000], RZ ;  /* 0x00a000ffb1007388 */ /* 0x0009e40000000c00 */
.L_x_11272:
[----:B------:R-:W-:Y:S05]  /*2be0*/  BSYNC.RECONVERGENT B0 ;  /* 0x0000000000007941 */ /* 0x000fea0003800200 */
.L_x_11270:
[-C--:B------:R-:W-:Y:S01]  /*2bf0*/  ISETP.GE.AND P1, PT, R8, R5.reuse, PT ;  /* 0x000000050800720c */ /* 0x080fe20003f26270 */
[----:B------:R-:W-:Y:S01]  /*2c00*/  BSSY.RECONVERGENT B0, `(.L_x_11273) ;  /* 0x000001e000007945 */ /* 0x000fe20003800200 */
[--C-:B------:R-:W-:Y:S02]  /*2c10*/  SHF.R.U32.HI R25, RZ, 0x1, R94.reuse ;  /* 0x00000001ff197819 */ /* 0x100fe4000001165e */
[----:B------:R-:W-:Y:S02]  /*2c20*/  LOP3.LUT R157, R11, 0x400, RZ, 0xc0, !PT ;  /* 0x000004000b9d7812 */ /* 0x000fe400078ec0ff */
[-C--:B------:R-:W-:Y:S02]  /*2c30*/  ISETP.GE.AND P2, PT, R2, R5.reuse, PT ;  /* 0x000000050200720c */ /* 0x080fe40003f46270 */
[----:B------:R-:W-:Y:S01]  /*2c40*/  ISETP.GE.AND P3, PT, R0, R5, PT ;  /* 0x000000050000720c */ /* 0x000fe20003f66270 */
[----:B------:R-:W-:Y:S01]  /*2c50*/  IMAD.SHL.U32 R0, R94, 0x20, RZ ;  /* 0x000000205e007824 */ /* 0x000fe200078e00ff */
[----:B------:R-:W-:-:S02]  /*2c60*/  LOP3.LUT R11, R12, 0x8, R94, 0x78, !PT ;  /* 0x000000080c0b7812 */ /* 0x000fc400078e785e */
[----:B------:R-:W-:Y:S01]  /*2c70*/  LOP3.LUT R5, R12, 0x8, R25, 0xf8, !PT ;  /* 0x000000080c057812 */ /* 0x000fe200078ef819 */
[----:B------:R1:W-:Y:S01]  /*2c80*/  @P1 STS.128 [R177+0x8800], RZ ;  /* 0x008800ffb1001388 */ /* 0x0003e20000000c00 */
[--C-:B------:R-:W-:Y:S02]  /*2c90*/  LOP3.LUT R2, R11, 0x38, R6.reuse, 0x78, !PT ;  /* 0x000000380b027812 */ /* 0x100fe400078e7806 */
[----:B------:R-:W-:Y:S01]  /*2ca0*/  LOP3.LUT R6, R5, 0x38, R6, 0x78, !PT ;  /* 0x0000003805067812 */ /* 0x000fe200078e7806 */
[----:B------:R1:W-:Y:S01]  /*2cb0*/  @P1 STS.128 [R177+0xa800], RZ ;  /* 0x00a800ffb1001388 */ /* 0x0003e20000000c00 */
[----:B------:R-:W-:Y:S01]  /*2cc0*/  LOP3.LUT R5, R7, 0x7c00, R0, 0xf8, !PT ;  /* 0x00007c0007057812 */ /* 0x000fe200078ef800 */
[----:B------:R-:W-:Y:S01]  /*2cd0*/  IMAD R157, R2, 0x2, R157 ;  /* 0x00000002029d7824 */ /* 0x000fe200078e029d */
[----:B------:R-:W-:-:S03]  /*2ce0*/  LEA R8, P0, R9, R168, 0x1 ;  /* 0x000000a809087211 */ /* 0x000fc600078008ff */
[----:B------:R-:W-:Y:S01]  /*2cf0*/  IMAD.IADD R5, R6, 0x1, R5 ;  /* 0x0000000106057824 */ /* 0x000fe200078e0205 */
[----:B------:R-:W-:Y:S01]  /*2d00*/  LEA.HI.X R9, R9, R169, R10, 0x1, P0 ;  /* 0x000000a909097211 */ /* 0x000fe200000f0c0a */
        /* <DEDUP_REMOVED lines=13> */
.L_x_11274:
[----:B------:R-:W-:Y:S05]  /*2de0*/  BSYNC.RECONVERGENT B0 ;  /* 0x0000000000007941 */ /* 0x000fea0003800200 */
.L_x_11273:
[----:B------:R1:W-:Y:S01]  /*2df0*/  @P2 STS.128 [R177+0x9000], RZ ;  /* 0x009000ffb1002388 */ /* 0x0003e20000000c00 */
[----:B------:R-:W-:Y:S01]  /*2e00*/  BSSY.RECONVERGENT B0, `(.L_x_11275) ;  /* 0x0000013000007945 */ /* 0x000fe20003800200 */
[----:B------:R-:W-:Y:S02]  /*2e10*/  IADD3 R157, PT, PT, R4, R157, RZ ;  /* 0x0000009d049d7210 */ /* 0x000fe40007ffe0ff */
[----:B------:R1:W-:Y:S01]  /*2e20*/  @P2 STS.128 [R177+0xb000], RZ ;  /* 0x00b000ffb1002388 */ /* 0x0003e20000000c00 */
[----:B------:R-:W-:Y:S01]  /*2e30*/  LEA R158, R5, R4, 0x1 ;  /* 0x00000004059e7211 */ /* 0x000fe200078e08ff */
        /* <DEDUP_REMOVED lines=15> */
.L_x_11276:
[----:B------:R-:W-:Y:S05]  /*2f30*/  BSYNC.RECONVERGENT B0 ;  /* 0x0000000000007941 */ /* 0x000fea0003800200 */
.L_x_11275:
        /* <DEDUP_REMOVED lines=18> */
.L_x_11278:
[----:B------:R-:W-:Y:S05]  /*3060*/  BSYNC.RECONVERGENT B0 ;  /* 0x0000000000007941 */ /* 0x000fea0003800200 */
.L_x_11277:
[----:B------:R-:W-:Y:S01]  /*3070*/  LDSM.16.M88.4 R80, [R158] ;  /* 0x000000009e50783b */ /* 0x000fe20000000200 */
[----:B------:R-:W-:Y:S01]  /*3080*/  IMAD.MOV.U32 R0, RZ, RZ, 0x20 ;  /* 0x00000020ff007424 */ /* 0x000fe200078e00ff */
[----:B------:R-:W-:Y:S01]  /*3090*/  R2P PR, R94, 0x6 ;  /* 0x000000065e007804 */ /* 0x000fe20000000000 */
[----:B------:R-:W-:Y:S01]  /*30a0*/  IMAD.MOV.U32 R2, RZ, RZ, 0x40 ;  /* 0x00000040ff027424 */ /* 0x000fe200078e00ff */
[----:B------:R-:W5:Y:S01]  /*30b0*/  LDSM.16.M88.4 R52, [R157+0x4000] ;  /* 0x004000009d34783b */ /* 0x000f620000000200 */
[----:B------:R-:W-:Y:S01]  /*30c0*/  ISETP.NE.AND P6, PT, R24, 0x1, PT ;  /* 0x000000011800780c */ /* 0x000fe20003fc5270 */
[----:B------:R-:W-:Y:S01]  /*30d0*/  BSSY.RECONVERGENT B1, `(.L_x_11279) ;  /* 0x00000f4000017945 */ /* 0x000fe20003800200 */
[----:B------:R-:W-:Y:S01]  /*30e0*/  SEL R0, R0, 0xffffffe0, !P1 ;  /* 0xffffffe000007807 */ /* 0x000fe20004800000 */
[----:B------:R-:W4:Y:S01]  /*30f0*/  LDSM.16.M88.4 R44, [R157+0x4800] ;  /* 0x004800009d2c783b */ /* 0x000f220000000200 */
[----:B------:R-:W-:Y:S02]  /*3100*/  SEL R2, R2, 0xffffffc0, !P2 ;  /* 0xffffffc002027807 */ /* 0x000fe40005000000 */
[C---:B------:R-:W-:Y:S01]  /*3110*/  IADD3 R152, PT, PT, R157.reuse, R0, RZ ;  /* 0x000000009d987210 */ /* 0x040fe20007ffe0ff */
[----:B------:R-:W4:Y:S01]  /*3120*/  LDSM.16.M88.4 R36, [R157+0x5000] ;  /* 0x005000009d24783b */ /* 0x000f220000000200 */
[C---:B------:R-:W-:Y:S01]  /*3130*/  IMAD.IADD R156, R158.reuse, 0x1, R0 ;  /* 0x000000019e9c7824 */ /* 0x040fe200078e0200 */
[----:B------:R-:W-:Y:S01]  /*3140*/  IADD3 R151, PT, PT, R157, R2, RZ ;  /* 0x000000029d977210 */ /* 0x000fe20007ffe0ff */
[----:B------:R-:W-:Y:S01]  /*3150*/  IMAD.IADD R155, R158, 0x1, R2 ;  /* 0x000000019e9b7824 */ /* 0x000fe200078e0202 */
[----:B------:R-:W4:Y:S02]  /*3160*/  LDSM.16.M88.4 R16, [R157+0x5800] ;  /* 0x005800009d10783b */ /* 0x000f240000000200 */
[C---:B------:R-:W-:Y:S01]  /*3170*/  IADD3 R150, PT, PT, R0.reuse, R151, RZ ;  /* 0x0000009700967210 */ /* 0x040fe20007ffe0ff */
[----:B------:R-:W-:Y:S01]  /*3180*/  IMAD.IADD R154, R0, 0x1, R155 ;  /* 0x00000001009a7824 */ /* 0x000fe200078e029b */
[----:B--2---:R-:W-:Y:S04]  /*3190*/  LDSM.16.M88.4 R12, [R156] ;  /* 0x000000009c0c783b */ /* 0x004fe80000000200 */
[----:B------:R-:W2:Y:S04]  /*31a0*/  LDSM.16.M88.4 R60, [R152+0x4000] ;  /* 0x00400000983c783b */ /* 0x000ea80000000200 */
[----:B------:R-:W2:Y:S04]  /*31b0*/  LDSM.16.M88.4 R20, [R152+0x4800] ;  /* 0x004800009814783b */ /* 0x000ea80000000200 */
[----:B-1----:R-:W1:Y:S04]  /*31c0*/  LDSM.16.M88.4 R8, [R152+0x5000] ;  /* 0x005000009808783b */ /* 0x002e680000000200 */
[----:B---3--:R-:W-:Y:S04]  /*31d0*/  LDSM.16.M88.4 R28, [R155] ;  /* 0x000000009b1c783b */ /* 0x008fe80000000200 */
[----:B------:R-:W-:Y:S01]  /*31e0*/  LDSM.16.M88.4 R64, [R151+0x5000] ;  /* 0x005000009740783b */ /* 0x000fe20000000200 */
[C---:B-----5:R-:W-:Y:S03]  /*31f0*/  HMMA.16816.F32.BF16 R56, R80.reuse, R52, RZ ;  /* 0x000000345038723c */ /* 0x060fe600000418ff */
        /* <DEDUP_REMOVED lines=22> */
[----:B------:R-:W-:Y:S07]  /*3360*/  LDSM.16.M88.4 R8, [R154] ;  /* 0x000000009a08783b */ /* 0x000fee0000000200 */
[C---:B---3--:R-:W-:Y:S08]  /*3370*/  HMMA.16816.F32.BF16 R32, R12.reuse, R16, R32 ;  /* 0x000000100c20723c */ /* 0x048ff00000041820 */
[----:B------:R-:W-:Y:S01]  /*3380*/  HMMA.16816.F32.BF16 R80, R12, R18, R80 ;  /* 0x000000120c50723c */ /* 0x000fe20000041850 */
[----:B------:R-:W1:Y:S04]  /*3390*/  LDSM.16.M88.4 R12, [R150+0x5800] ;  /* 0x00580000960c783b */ /* 0x000e680000000200 */
[----:B------:R-:W3:Y:S03]  /*33a0*/  LDSM.16.M88.4 R16, [R150+0x5000] ;  /* 0x005000009610783b */ /* 0x000ee60000000200 */
        /* <DEDUP_REMOVED lines=25> */
[----:B------:R-:W3:Y:S03]  /*3540*/  LDSM.16.M88.4 R8, [R152+0x7000] ;  /* 0x007000009808783b */ /* 0x000ee60000000200 */
[C---:B----4-:R-:W-:Y:S08]  /*3550*/  HMMA.16816.F32.BF16 R48, R20.reuse, R64, R48 ;  /* 0x000000401430723c */ /* 0x050ff00000041830 */
[C---:B------:R-:W-:Y:S01]  /*3560*/  HMMA.16816.F32.BF16 R44, R20.reuse, R66, R44 ;  /* 0x00000042142c723c */ /* 0x040fe2000004182c */
[----:B------:R-:W4:Y:S07]  /*3570*/  LDSM.16.M88.4 R64, [R151+0x7000] ;  /* 0x007000009740783b */ /* 0x000f2e0000000200 */
[C---:B------:R-:W-:Y:S08]  /*3580*/  HMMA.16816.F32.BF16 R56, R20.reuse, R68, R56 ;  /* 0x000000441438723c */ /* 0x040ff00000041838 */
[C---:B------:R-:W-:Y:S01]  /*3590*/  HMMA.16816.F32.BF16 R52, R20.reuse, R70, R52 ;  /* 0x000000461434723c */ /* 0x040fe20000041834 */
[----:B------:R-:W4:Y:S07]  /*35a0*/  LDSM.16.M88.4 R68, [R151+0x6800] ;  /* 0x006800009744783b */ /* 0x000f2e0000000200 */
[C---:B--2---:R-:W-:Y:S08]  /*35b0*/  HMMA.16816.F32.BF16 R40, R20.reuse, R60, R40 ;  /* 0x0000003c1428723c */ /* 0x044ff00000041828 */
[C---:B------:R-:W-:Y:S01]  /*35c0*/  HMMA.16816.F32.BF16 R36, R20.reuse, R62, R36 ;  /* 0x0000003e1424723c */ /* 0x040fe20000041824 */
[----:B------:R-:W2:Y:S07]  /*35d0*/  LDSM.16.M88.4 R60, [R151+0x7800] ;  /* 0x00780000973c783b */ /* 0x000eae0000000200 */
[C---:B-----5:R-:W-:Y:S08]  /*35e0*/  HMMA.16816.F32.BF16 R32, R20.reuse, R28, R32 ;  /* 0x0000001c1420723c */ /* 0x060ff00000041820 */
        /* <DEDUP_REMOVED lines=11> */
[----:B------:R-:W5:Y:S01]  /*36a0*/  LDSM.16.M88.4 R8, [R150+0x7800] ;  /* 0x007800009608783b */ /* 0x000f620000000200 */
        /* <DEDUP_REMOVED lines=9> */
[C---:B--2---:R-:W-:Y:S08]  /*3740*/  HMMA.16816.F32.BF16 R32, R76.reuse, R60, R32 ;  /* 0x0000003c4c20723c */ /* 0x044ff00000041820 */
[----:B------:R-:W-:Y:S08]  /*3750*/  HMMA.16816.F32.BF16 R80, R76, R62, R80 ;  /* 0x0000003e4c50723c */ /* 0x000ff00000041850 */
[C---:B-1----:R-:W-:Y:S08]  /*3760*/  HMMA.16816.F32.BF16 R40, R28.reuse, R12, R40 ;  /* 0x0000000c1c28723c */ /* 0x042ff00000041828 */
[C---:B------:R-:W-:Y:S08]  /*3770*/  HMMA.16816.F32.BF16 R36, R28.reuse, R14, R36 ;  /* 0x0000000e1c24723c */ /* 0x040ff00000041824 */
[C---:B------:R-:W-:Y:S08]  /*3780*/  HMMA.16816.F32.BF16 R56, R28.reuse, R20, R56 ;  /* 0x000000141c38723c */ /* 0x040ff00000041838 */
[C---:B------:R-:W-:Y:S08]  /*3790*/  HMMA.16816.F32.BF16 R52, R28.reuse, R22, R52 ;  /* 0x000000161c34723c */ /* 0x040ff00000041834 */
[C---:B---3--:R-:W-:Y:S08]  /*37a0*/  HMMA.16816.F32.BF16 R48, R28.reuse, R16, R48 ;  /* 0x000000101c30723c */ /* 0x048ff00000041830 */
[C---:B------:R-:W-:Y:S08]  /*37b0*/  HMMA.16816.F32.BF16 R44, R28.reuse, R18, R44 ;  /* 0x000000121c2c723c */ /* 0x040ff0000004182c */
[C---:B-----5:R-:W-:Y:S08]  /*37c0*/  HMMA.16816.F32.BF16 R12, R28.reuse, R8, R32 ;  /* 0x000000081c0c723c */ /* 0x060ff00000041820 */
        /* <DEDUP_REMOVED lines=16> */
.L_x_11282:
        /* <DEDUP_REMOVED lines=60> */
.L_x_11283:
[----:B------:R-:W-:Y:S05]  /*3c90*/  BSYNC.RECONVERGENT B0 ;  /* 0x0000000000007941 */ /* 0x000fea0003800200 */
.L_x_11281:
        /* <DEDUP_REMOVED lines=14> */
[----:B------:R-:W-:Y:S01]  /*3d80*/  IMAD.X R19, R17, 0x1, R8, P2 ;  /* 0x0000000111137824 */ /* 0x000fe200010e0608 */
[----:B------:R-:W-:Y:S01]  /*3d90*/  @!P0 MOV R9, R17 ;  /* 0x0000001100098202 */ /* 0x000fe20000000f00 */
[----:B------:R-:W-:Y:S01]  /*3da0*/  @!P0 IMAD.MOV.U32 R8, RZ, RZ, R16 ;  /* 0x000000ffff088224 */ /* 0x000fe200078e0010 */
[----:B------:R2:W-:Y:S01]  /*3db0*/  @P1 STS.128 [R177+0x4000], RZ ;  /* 0x004000ffb1001388 */ /* 0x0005e20000000c00 */
        /* <DEDUP_REMOVED lines=37> */
.L_x_11280:
[----:B------:R-:W-:Y:S05]  /*4010*/  BSYNC.RECONVERGENT B1 ;  /* 0x0000000000017941 */ /* 0x000fea0003800200 */
.L_x_11279:
[----:B------:R-:W3:Y:S01]  /*4020*/  LD.E R119, desc[UR4][R100.64+0xdc] ;  /* 0x0000dc0464777980 */ /* 0x000ee2000c101900 */
[----:B------:R-:W-:Y:S01]  /*4030*/  SHF.R.U32.HI R32, RZ, 0x2, R94 ;  /* 0x00000002ff207819 */ /* 0x000fe2000001165e */
[----:B------:R-:W-:Y:S02]  /*4040*/  IMAD.SHL.U32 R34, R94, 0x2, RZ ;  /* 0x000000025e227824 */ /* 0x000fe400078e00ff */
[----:B------:R-:W-:Y:S01]  /*4050*/  IMAD.IADD R153, R7, 0x1, R6 ;  /* 0x0000000107997824 */ /* 0x000fe200078e0206 */
[----:B------:R-:W-:Y:S02]  /*4060*/  LOP3.LUT R32, R32, 0x7, RZ, 0xc0, !PT ;  /* 0x0000000720207812 */ /* 0x000fe400078ec0ff */
[----:B------:R-:W-:Y:S01]  /*4070*/  LOP3.LUT R34, R34, 0x6, RZ, 0xc0, !PT ;  /* 0x0000000622227812 */ /* 0x000fe200078ec0ff */
[----:B------:R-:W-:Y:S01]  /*4080*/  IMAD R153, R153, 0x2, R4 ;  /* 0x0000000299997824 */ /* 0x000fe200078e0204 */
[----:B------:R-:W-:-:S03]  /*4090*/  LOP3.LUT R5, R32, 0x1f0, R25, 0xf8, !PT ;  /* 0x000001f020057812 */ /* 0x000fc600078ef819 */
[----:B------:R-:W-:Y:S01]  /*40a0*/  IMAD.IADD R65, R173, 0x1, R34 ;  /* 0x00000001ad417824 */ /* 0x000fe200078e0222 */
[----:B------:R-:W-:Y:S01]  /*40b0*/  IADD3 R5, PT, PT, -R27, R5, R174 ;  /* 0x000000051b057210 */ /* 0x000fe20007ffe1ae */
[----:B------:R-:W-:Y:S01]  /*40c0*/  IMAD.IADD R149, R0, 0x1, R153 ;  /* 0x0000000100957824 */ /* 0x000fe200078e0299 */
[----:B------:R-:W-:Y:S01]  /*40d0*/  LDSM.16.MT88.4 R92, [R153+0x8000] ;  /* 0x00800000995c783b */ /* 0x000fe20000004200 */
[C---:B------:R-:W-:Y:S01]  /*40e0*/  VIADD R61, R65.reuse, 0x9 ;  /* 0x00000009413d7836 */ /* 0x040fe20000000000 */
[-C--:B------:R-:W-:Y:S01]  /*40f0*/  ISETP.GE.AND P3, PT, R65, R26.reuse, PT ;  /* 0x0000001a4100720c */ /* 0x080fe20003f66270 */
[----:B--2---:R-:W-:Y:S01]  /*4100*/  IMAD.IADD R8, R5, 0x1, R26 ;  /* 0x0000000105087824 */ /* 0x004fe200078e021a */
[----:B------:R-:W-:Y:S01]  /*4110*/  LDSM.16.MT88.4 R72, [R149+0xa000] ;  /* 0x00a000009548783b */ /* 0x000fe20000004200 */
[----:B------:R-:W-:Y:S01]  /*4120*/  VIADD R21, R65, 0x10 ;  /* 0x0000001041157836 */ /* 0x000fe20000000000 */
[----:B------:R-:W-:Y:S01]  /*4130*/  ISETP.GE.AND P0, PT, R61, R26, PT ;  /* 0x0000001a3d00720c */ /* 0x000fe20003f06270 */
[----:B------:R-:W-:-:S02]  /*4140*/  IMAD.IADD R16, R8, 0x1, -R61 ;  /* 0x0000000108107824 */ /* 0x000fc400078e0a3d */
[----:B------:R-:W-:Y:S01]  /*4150*/  VIADD R63, R65, 0x1 ;  /* 0x00000001413f7836 */ /* 0x000fe20000000000 */
[----:B------:R-:W-:Y:S01]  /*4160*/  ISETP.GE.AND P5, PT, R21, R26, PT ;  /* 0x0000001a1500720c */ /* 0x000fe20003fa6270 */
[----:B------:R-:W-:Y:S01]  /*4170*/  VIADD R5, R65, 0x11 ;  /* 0x0000001141057836 */ /* 0x000fe20000000000 */
[----:B------:R-:W-:Y:S01]  /*4180*/  IABS R16, R16 ;  /* 0x0000001000107213 */ /* 0x000fe20000000000 */
[C---:B------:R-:W-:Y:S01]  /*4190*/  IMAD.IADD R9, R8.reuse, 0x1, -R21 ;  /* 0x0000000108097824 */ /* 0x040fe200078e0a15 */
[----:B------:R-:W-:Y:S01]  /*41a0*/  ISETP.GE.AND P2, PT, R63, R26, PT ;  /* 0x0000001a3f00720c */ /* 0x000fe20003f46270 */
[C---:B------:R-:W-:Y:S01]  /*41b0*/  IMAD.IADD R18, R8.reuse, 0x1, -R63 ;  /* 0x0000000108127824 */ /* 0x040fe200078e0a3f */
[----:B------:R-:W-:Y:S01]  /*41c0*/  I2FP.F32.S32 R16, R16 ;  /* 0x0000001000107245 */ /* 0x000fe20000201400 */
[C---:B------:R-:W-:Y:S01]  /*41d0*/  IMAD.IADD R10, R8.reuse, 0x1, -R5 ;  /* 0x00000001080a7824 */ /* 0x040fe200078e0a05 */
[----:B------:R-:W-:Y:S01]  /*41e0*/  IABS R9, R9 ;  /* 0x0000000900097213 */ /* 0x000fe20000000000 */
[----:B------:R-:W-:Y:S01]  /*41f0*/  VIADD R17, R65, 0x21 ;  /* 0x0000002141117836 */ /* 0x000fe20000000000 */
[----:B------:R-:W-:Y:S01]  /*4200*/  IABS R18, R18 ;  /* 0x0000001200127213 */ /* 0x000fe20000000000 */
[----:B------:R-:W-:Y:S01]  /*4210*/  FFMA.FTZ R31, -R3, R16, R53 ;  /* 0x00000010031f7223 */ /* 0x000fe20000010135 */
[C---:B------:R-:W-:Y:S01]  /*4220*/  VIADD R53, R65.reuse, 0x19 ;  /* 0x0000001941357836 */ /* 0x040fe20000000000 */
[----:B------:R-:W-:Y:S01]  /*4230*/  IABS R10, R10 ;  /* 0x0000000a000a7213 */ /* 0x000fe20000000000 */
[C---:B------:R-:W-:Y:S01]  /*4240*/  VIADD R19, R65.reuse, 0x20 ;  /* 0x0000002041137836 */ /* 0x040fe20000000000 */
[----:B------:R-:W-:Y:S01]  /*4250*/  I2FP.F32.S32 R9, R9 ;  /* 0x0000000900097245 */ /* 0x000fe20000201400 */
[----:B------:R-:W-:Y:S01]  /*4260*/  IMAD.IADD R16, R8, 0x1, -R53 ;  /* 0x0000000108107824 */ /* 0x000fe200078e0a35 */
[----:B------:R-:W-:Y:S01]  /*4270*/  I2FP.F32.S32 R18, R18 ;  /* 0x0000001200127245 */ /* 0x000fe20000201400 */
[----:B------:R-:W-:Y:S01]  /*4280*/  VIADD R33, R65, 0x28 ;  /* 0x0000002841217836 */ /* 0x000fe20000000000 */
[----:B------:R-:W-:Y:S01]  /*4290*/  I2FP.F32.S32 R10, R10 ;  /* 0x0000000a000a7245 */ /* 0x000fe20000201400 */
[C---:B------:R-:W-:Y:S01]  /*42a0*/  FFMA.FTZ R48, -R3.reuse, R9, R48 ;  /* 0x0000000903307223 */ /* 0x040fe20000010130 */
[----:B------:R-:W-:Y:S01]  /*42b0*/  IABS R16, R16 ;  /* 0x0000001000107213 */ /* 0x000fe20000000000 */
[----:B------:R-:W-:Y:S01]  /*42c0*/  FFMA.FTZ R11, -R3, R18, R57 ;  /* 0x00000012030b7223 */ /* 0x000fe20000010139 */
[----:B------:R-:W-:-:S02]  /*42d0*/  VIADD R57, R65, 0x18 ;  /* 0x0000001841397836 */ /* 0x000fc40000000000 */
[----:B------:R-:W-:Y:S01]  /*42e0*/  FFMA.FTZ R9, -R3, R10, R49 ;  /* 0x0000000a03097223 */ /* 0x000fe20000010131 */
[----:B------:R-:W-:Y:S01]  /*42f0*/  I2FP.F32.S32 R16, R16 ;  /* 0x0000001000107245 */ /* 0x000fe20000201400 */
[C---:B------:R-:W-:Y:S01]  /*4300*/  IMAD.IADD R10, R8.reuse, 0x1, -R17 ;  /* 0x00000001080a7824 */ /* 0x040fe200078e0a11 */
[----:B------:R-:W-:Y:S01]  /*4310*/  ISETP.GE.AND P4, PT, R5, R26, PT ;  /* 0x0000001a0500720c */ /* 0x000fe20003f86270 */
[C---:B------:R-:W-:Y:S01]  /*4320*/  IMAD.IADD R18, R8.reuse, 0x1, -R57 ;  /* 0x0000000108127824 */ /* 0x040fe200078e0a39 */
[----:B------:R-:W-:Y:S01]  /*4330*/  FSEL R31, R31, -INF , !P0 ;  /* 0xff8000001f1f7808 */ /* 0x000fe20004000000 */
[----:B------:R-:W-:Y:S01]  /*4340*/  FFMA.FTZ R16, -R3, R16, R45 ;  /* 0x0000001003107223 */ /* 0x000fe2000001012d */
[C---:B------:R-:W-:Y:S01]  /*4350*/  VIADD R45, R65.reuse, 0x30 ;  /* 0x00000030412d7836 */ /* 0x040fe20000000000 */
[----:B------:R-:W-:Y:S01]  /*4360*/  IABS R10, R10 ;  /* 0x0000000a000a7213 */ /* 0x000fe20000000000 */
[C---:B------:R-:W-:Y:S01]  /*4370*/  IMAD.IADD R29, R8.reuse, 0x1, -R19 ;  /* 0x00000001081d7824 */ /* 0x040fe200078e0a13 */
[----:B------:R-:W-:Y:S01]  /*4380*/  IABS R18, R18 ;  /* 0x0000001200127213 */ /* 0x000fe20000000000 */
[C---:B------:R-:W-:Y:S01]  /*4390*/  IMAD.IADD R135, R8.reuse, 0x1, -R45 ;  /* 0x0000000108877824 */ /* 0x040fe200078e0a2d */
[----:B------:R-:W-:Y:S01]  /*43a0*/  I2FP.F32.S32 R10, R10 ;  /* 0x0000000a000a7245 */ /* 0x000fe20000201400 */
[C---:B------:R-:W-:Y:S01]  /*43b0*/  IMAD.IADD R23, R8.reuse, 0x1, -R33 ;  /* 0x0000000108177824 */ /* 0x040fe200078e0a21 */
[----:B------:R-:W-:Y:S01]  /*43c0*/  I2FP.F32.S32 R18, R18 ;  /* 0x0000001200127245 */ /* 0x000fe20000201400 */
[----:B------:R-:W-:Y:S01]  /*43d0*/  VIADD R35, R65, 0x8 ;  /* 0x0000000841237836 */ /* 0x000fe20000000000 */
[----:B------:R-:W-:Y:S01]  /*43e0*/  IABS R135, R135 ;  /* 0x0000008700877213 */ /* 0x000fe20000000000 */
[----:B------:R-:W-:Y:S01]  /*43f0*/  FFMA.FTZ R167, -R3, R10, R41 ;  /* 0x0000000a03a77223 */ /* 0x000fe20000010129 */
[----:B------:R-:W-:Y:S01]  /*4400*/  VIADD R41, R65, 0x31 ;  /* 0x0000003141297836 */ /* 0x000fe20000000000 */
[----:B------:R-:W-:Y:S01]  /*4410*/  IABS R29, R29 ;  /* 0x0000001d001d7213 */ /* 0x000fe20000000000 */
[----:B------:R-:W-:Y:S01]  /*4420*/  FFMA.FTZ R44, -R3, R18, R44 ;  /* 0x00000012032c7223 */ /* 0x000fe2000001012c */
[----:B------:R-:W-:Y:S01]  /*4430*/  I2FP.F32.S32 R135, R135 ;  /* 0x0000008700877245 */ /* 0x000fe20000201400 */
[C---:B------:R-:W-:Y:S01]  /*4440*/  IMAD.IADD R18, R8.reuse, 0x1, -R41 ;  /* 0x0000000108127824 */ /* 0x040fe200078e0a29 */
[----:B------:R-:W-:Y:S01]  /*4450*/  IABS R23, R23 ;  /* 0x0000001700177213 */ /* 0x000fe20000000000 */
[----:B------:R-:W-:Y:S01]  /*4460*/  VIADD R49, R65, 0x29 ;  /* 0x0000002941317836 */ /* 0x000fe20000000000 */
[----:B------:R-:W-:Y:S01]  /*4470*/  I2FP.F32.S32 R29, R29 ;  /* 0x0000001d001d7245 */ /* 0x000fe20000201400 */
[C---:B------:R-:W-:Y:S01]  /*4480*/  FFMA.FTZ R135, -R3.reuse, R135, R12 ;  /* 0x0000008703877223 */ /* 0x040fe2000001010c */
[----:B------:R-:W-:Y:S01]  /*4490*/  I2FP.F32.S32 R23, R23 ;  /* 0x0000001700177245 */ /* 0x000fe20000201400 */
[----:B------:R-:W-:Y:S01]  /*44a0*/  VIADD R12, R8, 0x8 ;  /* 0x00000008080c7836 */ /* 0x000fe20000000000 */
[----:B------:R-:W-:Y:S01]  /*44b0*/  IABS R18, R18 ;  /* 0x0000001200127213 */ /* 0x000fe20000000000 */
[----:B------:R-:W-:Y:S01]  /*44c0*/  FFMA.FTZ R40, -R3, R29, R40 ;  /* 0x0000001d03287223 */ /* 0x000fe20000010128 */
[----:B------:R-:W-:-:S02]  /*44d0*/  VIADD R29, R65, 0x38 ;  /* 0x00000038411d7836 */ /* 0x000fc40000000000 */
[----:B------:R-:W-:Y:S01]  /*44e0*/  FFMA.FTZ R36, -R3, R23, R36 ;  /* 0x0000001703247223 */ /* 0x000fe20000010124 */
[----:B------:R-:W-:Y:S01]  /*44f0*/  IMAD.IADD R63, R12, 0x1, -R63 ;  /* 0x000000010c3f7824 */ /* 0x000fe200078e0a3f */
[----:B------:R-:W-:Y:S01]  /*4500*/  I2FP.F32.S32 R18, R18 ;  /* 0x0000001200127245 */ /* 0x000fe20000201400 */
[----:B------:R-:W-:Y:S01]  /*4510*/  VIADD R23, R65, 0x39 ;  /* 0x0000003941177836 */ /* 0x000fe20000000000 */
[----:B------:R-:W-:Y:S01]  /*4520*/  ISETP.GE.AND P1, PT, R35, R26, PT ;  /* 0x0000001a2300720c */ /* 0x000fe20003f26270 */
[----:B------:R-:W-:Y:S01]  /*4530*/  IMAD.IADD R20, R8, 0x1, -R49 ;  /* 0x0000000108147824 */ /* 0x000fe200078e0a31 */
[----:B------:R-:W-:Y:S01]  /*4540*/  IABS R63, R63 ;  /* 0x0000003f003f7213 */ /* 0x000fe20000000000 */
[----:B------:R-:W-:Y:S02]  /*4550*/  IMAD.IADD R21, R12, 0x1, -R21 ;  /* 0x000000010c157824 */ /* 0x000fe400078e0a15 */
[C---:B------:R-:W-:Y:S01]  /*4560*/  FFMA.FTZ R133, -R3.reuse, R18, R13 ;  /* 0x0000001203857223 */ /* 0x040fe2000001010d */
[C---:B------:R-:W-:Y:S01]  /*4570*/  IMAD.IADD R35, R8.reuse, 0x1, -R35 ;  /* 0x0000000108237824 */ /* 0x040fe200078e0a23 */
[----:B------:R-:W-:Y:S01]  /*4580*/  IABS R20, R20 ;  /* 0x0000001400147213 */ /* 0x000fe20000000000 */
[C---:B------:R-:W-:Y:S01]  /*4590*/  IMAD.IADD R67, R8.reuse, 0x1, -R29 ;  /* 0x0000000108437824 */ /* 0x040fe200078e0a1d */
[----:B------:R-:W-:Y:S01]  /*45a0*/  IABS R21, R21 ;  /* 0x0000001500157213 */ /* 0x000fe20000000000 */
[C---:B------:R-:W-:Y:S01]  /*45b0*/  IMAD.IADD R10, R8.reuse, 0x1, -R23 ;  /* 0x00000001080a7824 */ /* 0x040fe200078e0a17 */
[----:B------:R-:W-:Y:S01]  /*45c0*/  I2FP.F32.S32 R18, R63 ;  /* 0x0000003f00127245 */ /* 0x000fe20000201400 */
[----:B------:R-:W-:Y:S01]  /*45d0*/  IMAD.IADD R8, R8, 0x1, -R65 ;  /* 0x0000000108087824 */ /* 0x000fe200078e0a41 */
[----:B------:R-:W-:Y:S01]  /*45e0*/  IABS R35, R35 ;  /* 0x0000002300237213 */ /* 0x000fe20000000000 */
[C---:B------:R-:W-:Y:S01]  /*45f0*/  IMAD.IADD R61, R12.reuse, 0x1, -R61 ;  /* 0x000000010c3d7824 */ /* 0x040fe200078e0a3d */
[----:B------:R-:W-:Y:S01]  /*4600*/  I2FP.F32.S32 R20, R20 ;  /* 0x0000001400147245 */ /* 0x000fe20000201400 */
[C---:B------:R-:W-:Y:S01]  /*4610*/  FFMA.FTZ R18, -R3.reuse, R18, R59 ;  /* 0x0000001203127223 */ /* 0x040fe2000001013b */
        /* <DEDUP_REMOVED lines=8> */
[----:B------:R-:W-:Y:S01]  /*46a0*/  I2FP.F32.S32 R8, R8 ;  /* 0x0000000800087245 */ /* 0x000fe20000201400 */
[----:B------:R-:W-:Y:S01]  /*46b0*/  IMAD.IADD R5, R12, 0x1, -R57 ;  /* 0x000000010c057824 */ /* 0x000fe200078e0a39 */
[----:B------:R-:W-:Y:S01]  /*46c0*/  IABS R10, R10 ;  /* 0x0000000a000a7213 */ /* 0x000fe20000000000 */
[C---:B------:R-:W-:Y:S01]  /*46d0*/  FFMA.FTZ R35, -R3.reuse, R35, R52 ;  /* 0x0000002303237223 */ /* 0x040fe20000010134 */
[----:B------:R-:W-:Y:S01]  /*46e0*/  I2FP.F32.S32 R20, R61 ;  /* 0x0000003d00147245 */ /* 0x000fe20000201400 */
[C---:B------:R-:W-:Y:S01]  /*46f0*/  FFMA.FTZ R13, -R3.reuse, R8, R54 ;  /* 0x00000008030d7223 */ /* 0x040fe20000010136 */
[----:B------:R-:W-:Y:S01]  /*4700*/  FSEL R21, R18, -INF , !P2 ;  /* 0xff80000012157808 */ /* 0x000fe20005000000 */
[C---:B------:R-:W-:Y:S01]  /*4710*/  IMAD.IADD R18, R12.reuse, 0x1, -R17 ;  /* 0x000000010c127824 */ /* 0x040fe200078e0a11 */
[----:B------:R-:W-:Y:S01]  /*4720*/  I2FP.F32.S32 R10, R10 ;  /* 0x0000000a000a7245 */ /* 0x000fe20000201400 */
[----:B------:R-:W-:Y:S01]  /*4730*/  FFMA.FTZ R55, -R3, R20, R55 ;  /* 0x0000001403377223 */ /* 0x000fe20000010137 */
[----:B------:R-:W-:Y:S01]  /*4740*/  IABS R65, R65 ;  /* 0x0000004100417213 */ /* 0x000fe20000000000 */
[----:B------:R-:W-:Y:S01]  /*4750*/  IMAD.IADD R20, R12, 0x1, -R53 ;  /* 0x000000010c147824 */ /* 0x000fe200078e0a35 */
[----:B------:R-:W-:Y:S01]  /*4760*/  FSEL R35, R35, -INF , !P1 ;  /* 0xff80000023237808 */ /* 0x000fe20004800000 */
[C---:B------:R-:W-:Y:S01]  /*4770*/  FFMA.FTZ R81, -R3.reuse, R10, R81 ;  /* 0x0000000a03517223 */ /* 0x040fe20000010151 */
[----:B------:R-:W-:Y:S01]  /*4780*/  I2FP.F32.S32 R65, R65 ;  /* 0x0000004100417245 */ /* 0x000fe20000201400 */
[----:B------:R-:W-:Y:S01]  /*4790*/  FFMA.FTZ R10, -R3, R8, R56 ;  /* 0x00000008030a7223 */ /* 0x000fe20000010138 */
[----:B------:R-:W-:Y:S01]  /*47a0*/  FSEL R13, R13, -INF , !P1 ;  /* 0xff8000000d0d7808 */ /* 0x000fe20004800000 */
[----:B------:R-:W-:Y:S01]  /*47b0*/  IMAD.IADD R148, R2, 0x1, R153 ;  /* 0x0000000102947824 */ /* 0x000fe200078e0299 */
[----:B------:R-:W-:Y:S01]  /*47c0*/  IABS R18, R18 ;  /* 0x0000001200127213 */ /* 0x000fe20000000000 */
[----:B------:R-:W-:Y:S01]  /*47d0*/  FFMA.FTZ R8, -R3, R65, R58 ;  /* 0x0000004103087223 */ /* 0x000fe2000001013a */
[----:B------:R-:W-:Y:S01]  /*47e0*/  ISETP.GE.AND P1, PT, R19, R26, PT ;  /* 0x0000001a1300720c */ /* 0x000fe20003f26270 */
[----:B------:R-:W-:Y:S01]  /*47f0*/  IMAD.IADD R19, R12, 0x1, -R19 ;  /* 0x000000010c137824 */ /* 0x000fe200078e0a13 */
[----:B------:R-:W-:Y:S01]  /*4800*/  IABS R5, R5 ;  /* 0x0000000500057213 */ /* 0x000fe20000000000 */
[----:B------:R-:W-:Y:S01]  /*4810*/  IMAD.IADD R106, R0, 0x1, R148 ;  /* 0x00000001006a7824 */ /* 0x000fe200078e0294 */
[----:B------:R-:W-:-:S02]  /*4820*/  IABS R22, R22 ;  /* 0x0000001600167213 */ /* 0x000fc40000000000 */
[----:B------:R-:W-:Y:S02]  /*4830*/  IABS R20, R20 ;  /* 0x0000001400147213 */ /* 0x000fe40000000000 */
[----:B------:R-:W-:Y:S02]  /*4840*/  I2FP.F32.S32 R18, R18 ;  /* 0x0000001200127245 */ /* 0x000fe40000201400 */
[----:B------:R-:W-:Y:S02]  /*4850*/  FSEL R10, R10, -INF , !P3 ;  /* 0xff8000000a0a7808 */ /* 0x000fe40005800000 */
[----:B------:R-:W-:Y:S01]  /*4860*/  FSEL R37, R11, -INF , !P2 ;  /* 0xff8000000b257808 */ /* 0x000fe20005000000 */
[----:B------:R-:W-:Y:S01]  /*4870*/  FFMA.FTZ R137, -R3, R18, R43 ;  /* 0x0000001203897223 */ /* 0x000fe2000001012b */
[----:B------:R-:W-:Y:S02]  /*4880*/  IABS R19, R19 ;  /* 0x0000001300137213 */ /* 0x000fe40000000000 */
[----:B------:R-:W-:-:S02]  /*4890*/  I2FP.F32.S32 R5, R5 ;  /* 0x0000000500057245 */ /* 0x000fc40000201400 */
[----:B------:R-:W-:Y:S02]  /*48a0*/  I2FP.F32.S32 R22, R22 ;  /* 0x0000001600167245 */ /* 0x000fe40000201400 */
[----:B------:R-:W-:Y:S01]  /*48b0*/  I2FP.F32.S32 R20, R20 ;  /* 0x0000001400147245 */ /* 0x000fe20000201400 */
[----:B------:R-:W-:Y:S01]  /*48c0*/  FFMA.FTZ R46, -R3, R5, R46 ;  /* 0x00000005032e7223 */ /* 0x000fe2000001012e */
[----:B------:R-:W-:Y:S02]  /*48d0*/  FSEL R8, R8, -INF , !P3 ;  /* 0xff80000008087808 */ /* 0x000fe40005800000 */
[----:B------:R-:W-:Y:S01]  /*48e0*/  ISETP.GE.AND P2, PT, R53, R26, PT ;  /* 0x0000001a3500720c */ /* 0x000fe20003f46270 */
[----:B------:R-:W-:Y:S01]  /*48f0*/  FFMA.FTZ R5, -R3, R20, R47 ;  /* 0x0000001403057223 */ /* 0x000fe2000001012f */
[----:B------:R-:W-:Y:S02]  /*4900*/  ISETP.GE.AND P3, PT, R57, R26, PT ;  /* 0x0000001a3900720c */ /* 0x000fe40003f66270 */
[----:B------:R-:W-:Y:S01]  /*4910*/  FSEL R53, R48, -INF , !P5 ;  /* 0xff80000030357808 */ /* 0x000fe20006800000 */
[----:B------:R-:W-:Y:S01]  /*4920*/  LDSM.16.MT88.4 R56, [R106+0x8000] ;  /* 0x008000006a38783b */ /* 0x000fe20000004200 */
[----:B------:R-:W-:-:S02]  /*4930*/  FMNMX3.FTZ R18, R10, R37, R35, !PT ;  /* 0x000000250a127276 */ /* 0x000fc40007810023 */
[----:B------:R-:W-:Y:S02]  /*4940*/  FSEL R11, R55, -INF , !P0 ;  /* 0xff800000370b7808 */ /* 0x000fe40004000000 */
[----:B------:R-:W-:Y:S02]  /*4950*/  I2FP.F32.S32 R19, R19 ;  /* 0x0000001300137245 */ /* 0x000fe40000201400 */
[----:B------:R-:W-:Y:S01]  /*4960*/  ISETP.GE.AND P0, PT, R17, R26, PT ;  /* 0x0000001a1100720c */ /* 0x000fe20003f06270 */
[----:B------:R-:W-:Y:S01]  /*4970*/  FFMA.FTZ R17, -R3, R22, R51 ;  /* 0x0000001603117223 */ /* 0x000fe20000010133 */
[----:B------:R-:W-:Y:S01]  /*4980*/  FSEL R51, R9, -INF , !P4 ;  /* 0xff80000009337808 */ /* 0x000fe20006000000 */
[----:B------:R-:W-:Y:S01]  /*4990*/  FFMA.FTZ R42, -R3, R19, R42 ;  /* 0x00000013032a7223 */ /* 0x000fe2000001012a */
[----:B------:R-:W-:Y:S02]  /*49a0*/  FSEL R47, R44, -INF , !P3 ;  /* 0xff8000002c2f7808 */ /* 0x000fe40005800000 */
[----:B------:R-:W-:-:S02]  /*49b0*/  FMNMX3.FTZ R18, R18, R31, R53, !PT ;  /* 0x0000001f12127276 */ /* 0x000fc40007810035 */
[----:B------:R-:W-:Y:S02]  /*49c0*/  IABS R67, R67 ;  /* 0x0000004300437213 */ /* 0x000fe40000000000 */
[----:B------:R-:W-:Y:S02]  /*49d0*/  FSEL R19, R50, -INF , !P5 ;  /* 0xff80000032137808 */ /* 0x000fe40006800000 */
[----:B------:R-:W-:Y:S02]  /*49e0*/  ISETP.GE.AND P5, PT, R33, R26, PT ;  /* 0x0000001a2100720c */ /* 0x000fe40003fa6270 */
[----:B------:R-:W-:Y:S01]  /*49f0*/  FSEL R43, R16, -INF , !P2 ;  /* 0xff800000102b7808 */ /* 0x000fe20005000000 */
[----:B------:R-:W-:Y:S01]  /*4a00*/  IMAD.IADD R16, R12, 0x1, -R33 ;  /* 0x000000010c107824 */ /* 0x000fe200078e0a21 */
[----:B------:R-:W-:Y:S02]  /*4a10*/  FSEL R183, R40, -INF , !P1 ;  /* 0xff80000028b77808 */ /* 0x000fe40004800000 */
[----:B------:R-:W-:-:S02]  /*4a20*/  FMNMX3.FTZ R18, R18, R51, R47, !PT ;  /* 0x0000003312127276 */ /* 0x000fc4000781002f */
[----:B------:R-:W-:Y:S02]  /*4a30*/  I2FP.F32.S32 R67, R67 ;  /* 0x0000004300437245 */ /* 0x000fe40000201400 */
[----:B------:R-:W-:Y:S02]  /*4a40*/  FSEL R17, R17, -INF , !P4 ;  /* 0xff80000011117808 */ /* 0x000fe40006000000 */
[----:B------:R-:W-:Y:S01]  /*4a50*/  FSEL R9, R46, -INF , !P3 ;  /* 0xff8000002e097808 */ /* 0x000fe20005800000 */
[----:B------:R-:W-:Y:S01]  /*4a60*/  FFMA.FTZ R80, -R3, R67, R80 ;  /* 0x0000004303507223 */ /* 0x000fe20000010150 */
[-C--:B------:R-:W-:Y:S01]  /*4a70*/  ISETP.GE.AND P4, PT, R49, R26.reuse, PT ;  /* 0x0000001a3100720c */ /* 0x080fe20003f86270 */
[C---:B------:R-:W-:Y:S01]  /*4a80*/  IMAD.IADD R49, R12.reuse, 0x1, -R49 ;  /* 0x000000010c317824 */ /* 0x040fe200078e0a31 */
[----:B------:R-:W-:Y:S01]  /*4a90*/  ISETP.GE.AND P3, PT, R45, R26, PT ;  /* 0x0000001a2d00720c */ /* 0x000fe20003f66270 */
[----:B------:R-:W-:Y:S01]  /*4aa0*/  IMAD.IADD R45, R12, 0x1, -R45 ;  /* 0x000000010c2d7824 */ /* 0x000fe200078e0a2d */
[----:B------:R-:W-:Y:S01]  /*4ab0*/  FSEL R167, R167, -INF , !P0 ;  /* 0xff800000a7a77808 */ /* 0x000fe20004000000 */
[----:B------:R-:W-:Y:S01]  /*4ac0*/  LDSM.16.MT88.4 R64, [R153+0xa000] ;  /* 0x00a000009940783b */ /* 0x000fe20000004200 */
[----:B------:R-:W-:-:S02]  /*4ad0*/  FSEL R147, R36, -INF , !P5 ;  /* 0xff80000024937808 */ /* 0x000fc40006800000 */
[----:B------:R-:W-:Y:S02]  /*4ae0*/  FMNMX3.FTZ R18, R18, R43, R183, !PT ;  /* 0x0000002b12127276 */ /* 0x000fe400078100b7 */
[----:B------:R-:W-:Y:S02]  /*4af0*/  FSEL R5, R5, -INF , !P2 ;  /* 0xff80000005057808 */ /* 0x000fe40005000000 */
[----:B------:R-:W-:Y:S02]  /*4b00*/  FSEL R139, R42, -INF , !P1 ;  /* 0xff8000002a8b7808 */ /* 0x000fe40004800000 */
[-C--:B------:R-:W-:Y:S01]  /*4b10*/  ISETP.GE.AND P2, PT, R41, R26.reuse, PT ;  /* 0x0000001a2900720c */ /* 0x080fe20003f46270 */
[C---:B------:R-:W-:Y:S01]  /*4b20*/  IMAD.IADD R41, R12.reuse, 0x1, -R41 ;  /* 0x000000010c297824 */ /* 0x040fe200078e0a29 */
[----:B------:R-:W-:Y:S01]  /*4b30*/  ISETP.GE.AND P1, PT, R29, R26, PT ;  /* 0x0000001a1d00720c */ /* 0x000fe20003f26270 */
[C---:B------:R-:W-:Y:S01]  /*4b40*/  IMAD.IADD R29, R12.reuse, 0x1, -R29 ;  /* 0x000000010c1d7824 */ /* 0x040fe200078e0a1d */
[----:B------:R-:W-:Y:S01]  /*4b50*/  FSEL R145, R145, -INF , !P4 ;  /* 0xff80000091917808 */ /* 0x000fe20006000000 */
[----:B------:R-:W-:Y:S01]  /*4b60*/  IMAD.IADD R12, R12, 0x1, -R23 ;  /* 0x000000010c0c7824 */ /* 0x000fe200078e0a17 */
[----:B------:R-:W-:-:S02]  /*4b70*/  FSEL R135, R135, -INF , !P3 ;  /* 0xff80000087877808 */ /* 0x000fc40005800000 */
[----:B------:R-:W-:Y:S02]  /*4b80*/  FMNMX3.FTZ R18, R18, R167, R147, !PT ;  /* 0x000000a712127276 */ /* 0x000fe40007810093 */
[----:B------:R-:W-:Y:S02]  /*4b90*/  FSEL R137, R137, -INF , !P0 ;  /* 0xff80000089897808 */ /* 0x000fe40004000000 */
[----:B------:R-:W-:Y:S02]  /*4ba0*/  ISETP.GE.AND P0, PT, R23, R26, PT ;  /* 0x0000001a1700720c */ /* 0x000fe40003f06270 */
[----:B------:R-:W-:Y:S02]  /*4bb0*/  FSEL R133, R133, -INF , !P2 ;  /* 0xff80000085857808 */ /* 0x000fe40005000000 */
[----:B------:R-:W-:Y:S02]  /*4bc0*/  FSEL R131, R80, -INF , !P1 ;  /* 0xff80000050837808 */ /* 0x000fe40004800000 */
[----:B------:R-:W-:-:S02]  /*4bd0*/  FMNMX3.FTZ R18, R18, R145, R135, !PT ;  /* 0x0000009112127276 */ /* 0x000fc40007810087 */
[----:B------:R-:W-:Y:S02]  /*4be0*/  IABS R16, R16 ;  /* 0x0000001000107213 */ /* 0x000fe40000000000 */
[----:B------:R-:W-:Y:S02]  /*4bf0*/  FSEL R129, R81, -INF , !P0 ;  /* 0xff80000051817808 */ /* 0x000fe40004000000 */
[----:B------:R-:W-:Y:S02]  /*4c00*/  FMNMX3.FTZ R18, R18, R133, R131, !PT ;  /* 0x0000008512127276 */ /* 0x000fe40007810083 */
[----:B------:R-:W-:Y:S02]  /*4c10*/  I2FP.F32.S32 R20, R16 ;  /* 0x0000001000147245 */ /* 0x000fe40000201400 */
[----:B------:R-:W-:Y:S02]  /*4c20*/  FMNMX.FTZ R16, R129, R18, !PT ;  /* 0x0000001281107209 */ /* 0x000fe40007810000 */
[----:B------:R-:W-:Y:S01]  /*4c30*/  FMNMX3.FTZ R18, R8, R21, R13, !PT ;  /* 0x0000001508127276 */ /* 0x000fe2000781000d */
[----:B------:R-:W-:Y:S01]  /*4c40*/  FFMA.FTZ R20, -R3, R20, R38 ;  /* 0x0000001403147223 */ /* 0x000fe20000010126 */
[----:B------:R-:W-:Y:S01]  /*4c50*/  IABS R49, R49 ;  /* 0x0000003100317213 */ /* 0x000fe20000000000 */
[----:B------:R-:W1:Y:S01]  /*4c60*/  SHFL.BFLY PT, R23, R16, 0x2, 0x1f ;  /* 0x0c401f0010177f89 */ /* 0x000e6200000e0000 */
[----:B------:R-:W-:-:S02]  /*4c70*/  IABS R45, R45 ;  /* 0x0000002d002d7213 */ /* 0x000fc40000000000 */
[----:B------:R-:W-:Y:S02]  /*4c80*/  FMNMX3.FTZ R18, R18, R11, R19, !PT ;  /* 0x0000000b12127276 */ /* 0x000fe40007810013 */
[----:B------:R-:W-:Y:S02]  /*4c90*/  I2FP.F32.S32 R22, R49 ;  /* 0x0000003100167245 */ /* 0x000fe40000201400 */
[----:B------:R-:W-:Y:S02]  /*4ca0*/  IABS R41, R41 ;  /* 0x0000002900297213 */ /* 0x000fe40000000000 */
[----:B------:R-:W-:Y:S01]  /*4cb0*/  IABS R29, R29 ;  /* 0x0000001d001d7213 */ /* 0x000fe20000000000 */
[----:B------:R-:W-:Y:S01]  /*4cc0*/  FFMA.FTZ R22, -R3, R22, R39 ;  /* 0x0000001603167223 */ /* 0x000fe20000010127 */
[----:B------:R-:W-:Y:S02]  /*4cd0*/  I2FP.F32.S32 R45, R45 ;  /* 0x0000002d002d7245 */ /* 0x000fe40000201400 */
[----:B------:R-:W-:-:S02]  /*4ce0*/  FMNMX3.FTZ R18, R18, R17, R9, !PT ;  /* 0x0000001112127276 */ /* 0x000fc40007810009 */
[----:B------:R-:W-:Y:S01]  /*4cf0*/  IABS R12, R12 ;  /* 0x0000000c000c7213 */ /* 0x000fe20000000000 */
[C---:B------:R-:W-:Y:S01]  /*4d00*/  FFMA.FTZ R14, -R3.reuse, R45, R14 ;  /* 0x0000002d030e7223 */ /* 0x040fe2000001010e */
[----:B------:R-:W-:Y:S02]  /*4d10*/  I2FP.F32.S32 R28, R41 ;  /* 0x00000029001c7245 */ /* 0x000fe40000201400 */
[----:B------:R-:W-:Y:S02]  /*4d20*/  I2FP.F32.S32 R29, R29 ;  /* 0x0000001d001d7245 */ /* 0x000fe40000201400 */
[----:B------:R-:W-:Y:S01]  /*4d30*/  FSEL R143, R20, -INF , !P5 ;  /* 0xff800000148f7808 */ /* 0x000fe20006800000 */
[C---:B------:R-:W-:Y:S01]  /*4d40*/  FFMA.FTZ R15, -R3.reuse, R28, R15 ;  /* 0x0000001c030f7223 */ /* 0x040fe2000001010f */
[----:B------:R-:W-:Y:S01]  /*4d50*/  FMNMX3.FTZ R18, R18, R5, R139, !PT ;  /* 0x0000000512127276 */ /* 0x000fe2000781008b */
[----:B------:R-:W-:Y:S01]  /*4d60*/  FFMA.FTZ R29, -R3, R29, R82 ;  /* 0x0000001d031d7223 */ /* 0x000fe20000010152 */
[----:B------:R-:W-:-:S02]  /*4d70*/  I2FP.F32.S32 R12, R12 ;  /* 0x0000000c000c7245 */ /* 0x000fc40000201400 */
[----:B------:R-:W-:Y:S02]  /*4d80*/  FSEL R141, R22, -INF , !P4 ;  /* 0xff800000168d7808 */ /* 0x000fe40006000000 */
[----:B------:R-:W-:Y:S01]  /*4d90*/  FSEL R127, R14, -INF , !P3 ;  /* 0xff8000000e7f7808 */ /* 0x000fe20005800000 */
[----:B------:R-:W-:Y:S01]  /*4da0*/  FFMA.FTZ R12, -R3, R12, R83 ;  /* 0x0000000c030c7223 */ /* 0x000fe20000010153 */
[----:B------:R-:W-:Y:S01]  /*4db0*/  FMNMX3.FTZ R18, R18, R137, R143, !PT ;  /* 0x0000008912127276 */ /* 0x000fe2000781008f */
[----:B------:R-:W-:Y:S01]  /*4dc0*/  LDSM.16.MT88.4 R80, [R148+0xa000] ;  /* 0x00a000009450783b */ /* 0x000fe20000004200 */
[----:B------:R-:W-:Y:S02]  /*4dd0*/  FSEL R125, R15, -INF , !P2 ;  /* 0xff8000000f7d7808 */ /* 0x000fe40005000000 */
[----:B------:R-:W-:Y:S02]  /*4de0*/  FSEL R123, R29, -INF , !P1 ;  /* 0xff8000001d7b7808 */ /* 0x000fe40004800000 */
[----:B------:R-:W-:-:S02]  /*4df0*/  FMNMX3.FTZ R18, R18, R141, R127, !PT ;  /* 0x0000008d12127276 */ /* 0x000fc4000781007f */
        /* <DEDUP_REMOVED lines=14> */
[----:B------:R-:W2:Y:S01]  /*4ee0*/  LDSM.16.MT88.4 R40, [R149+0x8000] ;  /* 0x008000009528783b */ /* 0x000ea20000004200 */
[-CC-:B------:R-:W-:Y:S01]  /*4ef0*/  FFMA.FTZ R117, R37, R119.reuse, -R124.reuse ;  /* 0x0000007725757223 */ /* 0x180fe2000001087c */
[-CC-:B------:R-:W-:Y:S01]  /*4f00*/  FFMA.FTZ R114, R35, R119.reuse, -R124.reuse ;  /* 0x0000007723727223 */ /* 0x180fe2000001087c */
[-CC-:B------:R-:W-:Y:S01]  /*4f10*/  FFMA.FTZ R111, R31, R119.reuse, -R124.reuse ;  /* 0x000000771f6f7223 */ /* 0x180fe2000001087c */
[-CC-:B------:R-:W-:Y:S01]  /*4f20*/  FFMA.FTZ R110, R53, R119.reuse, -R124.reuse ;  /* 0x00000077356e7223 */ /* 0x180fe2000001087c */
[----:B------:R-:W-:Y:S01]  /*4f30*/  MUFU.EX2 R118, R118 ;  /* 0x0000007600767308 */ /* 0x000fe20000000800 */
[-CC-:B------:R-:W-:Y:S01]  /*4f40*/  FFMA.FTZ R107, R51, R119.reuse, -R124.reuse ;  /* 0x00000077336b7223 */ /* 0x180fe2000001087c */
[-CC-:B------:R-:W-:Y:S01]  /*4f50*/  FFMA.FTZ R108, R47, R119.reuse, -R124.reuse ;  /* 0x000000772f6c7223 */ /* 0x180fe2000001087c */
[----:B------:R-:W3:Y:S01]  /*4f60*/  LDSM.16.MT88.4 R48, [R148+0x8000] ;  /* 0x008000009430783b */ /* 0x000ee20000004200 */
[-CC-:B------:R-:W-:Y:S01]  /*4f70*/  FFMA.FTZ R0, R145, R119.reuse, -R124.reuse ;  /* 0x0000007791007223 */ /* 0x180fe2000001087c */
[-CC-:B------:R-:W-:Y:S01]  /*4f80*/  FFMA.FTZ R128, R135, R119.reuse, -R124.reuse ;  /* 0x0000007787807223 */ /* 0x180fe2000001087c */
[-CC-:B------:R-:W-:Y:S01]  /*4f90*/  FFMA.FTZ R133, R133, R119.reuse, -R124.reuse ;  /* 0x0000007785857223 */ /* 0x180fe2000001087c */
[----:B------:R-:W-:Y:S01]  /*4fa0*/  LDSM.16.MT88.4 R28, [R106+0x8800] ;  /* 0x008800006a1c783b */ /* 0x000fe20000004200 */
[----:B------:R-:W4:Y:S01]  /*4fb0*/  MUFU.EX2 R117, R117 ;  /* 0x0000007500757308 */ /* 0x000f220000000800 */
[-CC-:B------:R-:W-:Y:S01]  /*4fc0*/  FFMA.FTZ R130, R131, R119.reuse, -R124.reuse ;  /* 0x0000007783827223 */ /* 0x180fe2000001087c */
[----:B------:R-:W-:Y:S01]  /*4fd0*/  FFMA.FTZ R187, R129, R119, -R124 ;  /* 0x0000007781bb7223 */ /* 0x000fe2000001087c */
[----:B-1----:R-:W-:-:S04]  /*4fe0*/  FMNMX.FTZ R102, R12, R15, !PT ;  /* 0x0000000f0c667209 */ /* 0x002fc80007810000 */
[----:B------:R-:W-:Y:S01]  /*4ff0*/  FSETP.NEU.FTZ.AND P0, PT, R102, -INF , PT ;  /* 0xff8000006600780b */ /* 0x000fe20003f1d000 */
[----:B------:R-:W-:Y:S01]  /*5000*/  FMUL.FTZ R122, R119, R102 ;  /* 0x00000066777a7220 */ /* 0x000fe20000410000 */
[----:B------:R-:W-:Y:S04]  /*5010*/  MUFU.EX2 R114, R114 ;  /* 0x0000007200727308 */ /* 0x000fe80000000800 */
[----:B------:R-:W-:-:S04]  /*5020*/  FSEL R122, R122, RZ, P0 ;  /* 0x000000ff7a7a7208 */ /* 0x000fc80000000000 */
[----:B------:R-:W1:Y:S01]  /*5030*/  MUFU.EX2 R111, R111 ;  /* 0x0000006f006f7308 */ /* 0x000e620000000800 */
[-CC-:B------:R-:W-:Y:S01]  /*5040*/  FFMA.FTZ R115, R8, R119.reuse, -R122.reuse ;  /* 0x0000007708737223 */ /* 0x180fe2000001087a */
[-CC-:B------:R-:W-:Y:S01]  /*5050*/  FFMA.FTZ R120, R21, R119.reuse, -R122.reuse ;  /* 0x0000007715787223 */ /* 0x180fe2000001087a */
[-CC-:B------:R-:W-:Y:S01]  /*5060*/  FFMA.FTZ R116, R13, R119.reuse, -R122.reuse ;  /* 0x000000770d747223 */ /* 0x180fe2000001087a */
[-CC-:B------:R-:W-:Y:S01]  /*5070*/  FFMA.FTZ R113, R11, R119.reuse, -R122.reuse ;  /* 0x000000770b717223 */ /* 0x180fe2000001087a */
[----:B------:R-:W5:Y:S01]  /*5080*/  LDSM.16.MT88.4 R12, [R149+0x8800] ;  /* 0x00880000950c783b */ /* 0x000f620000004200 */
[-CC-:B------:R-:W-:Y:S01]  /*5090*/  FFMA.FTZ R109, R19, R119.reuse, -R122.reuse ;  /* 0x00000077136d7223 */ /* 0x180fe2000001087a */
[-CC-:B------:R-:W-:Y:S01]  /*50a0*/  FFMA.FTZ R112, R17, R119.reuse, -R122.reuse ;  /* 0x0000007711707223 */ /* 0x180fe2000001087a */
[----:B------:R-:W-:Y:S01]  /*50b0*/  MUFU.EX2 R115, R115 ;  /* 0x0000007300737308 */ /* 0x000fe20000000800 */
[-CC-:B------:R-:W-:Y:S01]  /*50c0*/  FFMA.FTZ R35, R9, R119.reuse, -R122.reuse ;  /* 0x0000007709237223 */ /* 0x180fe2000001087a */
[-CC-:B------:R-:W-:Y:S01]  /*50d0*/  FFMA.FTZ R2, R5, R119.reuse, -R122.reuse ;  /* 0x0000007705027223 */ /* 0x180fe2000001087a */
[----:B----4-:R-:W-:Y:S01]  /*50e0*/  F2FP.BF16.F32.PACK_AB R84, R117, R118 ;  /* 0x000000767554723e */ /* 0x010fe200000010ff */
[----:B------:R-:W4:Y:S01]  /*50f0*/  LDSM.16.MT88.4 R8, [R148+0x8800] ;  /* 0x008800009408783b */ /* 0x000f220000004200 */
[-CC-:B------:R-:W-:Y:S01]  /*5100*/  FFMA.FTZ R126, R137, R119.reuse, -R122.reuse ;  /* 0x00000077897e7223 */ /* 0x180fe2000001087a */
[-CC-:B------:R-:W-:Y:S01]  /*5110*/  FFMA.FTZ R139, R139, R119.reuse, -R122.reuse ;  /* 0x000000778b8b7223 */ /* 0x180fe2000001087a */
[-CC-:B------:R-:W-:Y:S01]  /*5120*/  FFMA.FTZ R137, R143, R119.reuse, -R122.reuse ;  /* 0x000000778f897223 */ /* 0x180fe2000001087a */
[----:B------:R-:W2:Y:S01]  /*5130*/  MUFU.EX2 R120, R120 ;  /* 0x0000007800787308 */ /* 0x000ea20000000800 */
[----:B-1----:R-:W-:Y:S01]  /*5140*/  F2FP.BF16.F32.PACK_AB R86, R111, R114 ;  /* 0x000000726f56723e */ /* 0x002fe200000010ff */
[----:B------:R-:W-:Y:S01]  /*5150*/  LDSM.16.MT88.4 R20, [R106+0xa000] ;  /* 0x00a000006a14783b */ /* 0x000fe20000004200 */
[-CC-:B------:R-:W-:Y:S01]  /*5160*/  FFMA.FTZ R125, R125, R119.reuse, -R122.reuse ;  /* 0x000000777d7d7223 */ /* 0x180fe2000001087a */
[----:B------:R-:W-:Y:S01]  /*5170*/  FFMA.FTZ R123, R123, R119, -R122 ;  /* 0x000000777b7b7223 */ /* 0x000fe2000001087a */
[----:B------:R-:W-:Y:S01]  /*5180*/  FADD.FTZ R117, R118, R117 ;  /* 0x0000007576757221 */ /* 0x000fe20000010000 */
[----:B------:R-:W-:Y:S02]  /*5190*/  LDSM.16.MT88.4 R16, [R153+0x8800] ;  /* 0x008800009910783b */ /* 0x000fe40000004200 */
[----:B------:R-:W-:Y:S01]  /*51a0*/  MUFU.EX2 R116, R116 ;  /* 0x0000007400747308 */ /* 0x000fe20000000800 */
[----:B------:R-:W-:-:S04]  /*51b0*/  FADD.FTZ R114, R114, R117 ;  /* 0x0000007572727221 */ /* 0x000fc80000010000 */
[----:B------:R-:W-:-:S03]  /*51c0*/  FADD.FTZ R111, R111, R114 ;  /* 0x000000726f6f7221 */ /* 0x000fc60000010000 */
[----:B------:R-:W1:Y:S01]  /*51d0*/  MUFU.EX2 R113, R113 ;  /* 0x0000007100717308 */ /* 0x000e620000000800 */
[----:B--2---:R-:W-:Y:S01]  /*51e0*/  F2FP.BF16.F32.PACK_AB R85, R120, R115 ;  /* 0x000000737855723e */ /* 0x004fe200000010ff */
[----:B------:R-:W-:-:S06]  /*51f0*/  FADD.FTZ R115, R115, R120 ;  /* 0x0000007873737221 */ /* 0x000fcc0000010000 */
[----:B------:R-:W-:Y:S08]  /*5200*/  MUFU.EX2 R110, R110 ;  /* 0x0000006e006e7308 */ /* 0x000ff00000000800 */
[----:B------:R-:W2:Y:S01]  /*5210*/  MUFU.EX2 R107, R107 ;  /* 0x0000006b006b7308 */ /* 0x000ea20000000800 */
[----:B-1----:R-:W-:-:S07]  /*5220*/  F2FP.BF16.F32.PACK_AB R87, R113, R116 ;  /* 0x000000747157723e */ /* 0x002fce00000010ff */
[----:B------:R-:W-:Y:S01]  /*5230*/  MUFU.EX2 R108, R108 ;  /* 0x0000006c006c7308 */ /* 0x000fe20000000800 */
[C---:B------:R-:W-:Y:S07]  /*5240*/  HMMA.16816.F32.BF16 R36, R84.reuse, R40, RZ ;  /* 0x000000285424723c */ /* 0x040fee00000418ff */
[----:B------:R-:W1:Y:S01]  /*5250*/  MUFU.EX2 R33, R33 ;  /* 0x0000002100217308 */ /* 0x000e620000000800 */
[----:B------:R-:W-:Y:S01]  /*5260*/  HMMA.16816.F32.BF16 R40, R84, R42, RZ ;  /* 0x0000002a5428723c */ /* 0x000fe200000418ff */
[----:B--2---:R-:W-:Y:S01]  /*5270*/  F2FP.BF16.F32.PACK_AB R4, R107, R110 ;  /* 0x0000006e6b04723e */ /* 0x004fe200000010ff */
[----:B------:R-:W-:-:S04]  /*5280*/  FADD.FTZ R110, R110, R111 ;  /* 0x0000006f6e6e7221 */ /* 0x000fc80000010000 */
[----:B------:R-:W-:Y:S01]  /*5290*/  FADD.FTZ R107, R107, R110 ;  /* 0x0000006e6b6b7221 */ /* 0x000fe20000010000 */
[----:B------:R-:W-:Y:S01]  /*52a0*/  MUFU.EX2 R109, R109 ;  /* 0x0000006d006d7308 */ /* 0x000fe20000000800 */
[C---:B------:R-:W-:Y:S07]  /*52b0*/  HMMA.16816.F32.BF16 R68, R84.reuse, R72, RZ ;  /* 0x000000485444723c */ /* 0x040fee00000418ff */
[----:B------:R-:W2:Y:S01]  /*52c0*/  MUFU.EX2 R112, R112 ;  /* 0x0000007000707308 */ /* 0x000ea20000000800 */
[----:B-1----:R-:W-:Y:S01]  /*52d0*/  F2FP.BF16.F32.PACK_AB R6, R33, R108 ;  /* 0x0000006c2106723e */ /* 0x002fe200000010ff */
[C---:B------:R-:W-:Y:S06]  /*52e0*/  HMMA.16816.F32.BF16 R72, R84.reuse, R74, RZ ;  /* 0x0000004a5448723c */ /* 0x040fec00000418ff */
[----:B------:R-:W-:Y:S02]  /*52f0*/  MUFU.EX2 R35, R35 ;  /* 0x0000002300237308 */ /* 0x000fe40000000800 */
[C---:B---3--:R-:W-:Y:S06]  /*5300*/  HMMA.16816.F32.BF16 R44, R84.reuse, R48, RZ ;  /* 0x00000030542c723c */ /* 0x048fec00000418ff */
[----:B------:R-:W1:Y:S01]  /*5310*/  MUFU.EX2 R2, R2 ;  /* 0x0000000200027308 */ /* 0x000e620000000800 */
[----:B--2---:R-:W-:Y:S01]  /*5320*/  F2FP.BF16.F32.PACK_AB R5, R112, R109 ;  /* 0x0000006d7005723e */ /* 0x004fe200000010ff */
[C---:B------:R-:W-:Y:S06]  /*5330*/  HMMA.16816.F32.BF16 R48, R84.reuse, R50, RZ ;  /* 0x000000325430723c */ /* 0x040fec00000418ff */
[----:B------:R-:W-:Y:S02]  /*5340*/  MUFU.EX2 R0, R0 ;  /* 0x0000000000007308 */ /* 0x000fe40000000800 */
[C---:B------:R-:W-:Y:S06]  /*5350*/  HMMA.16816.F32.BF16 R96, R84.reuse, R92, RZ ;  /* 0x0000005c5460723c */ /* 0x040fec00000418ff */
[----:B------:R-:W-:Y:S01]  /*5360*/  MUFU.EX2 R139, R139 ;  /* 0x0000008b008b7308 */ /* 0x000fe20000000800 */
[----:B-1----:R-:W-:Y:S01]  /*5370*/  F2FP.BF16.F32.PACK_AB R7, R2, R35 ;  /* 0x000000230207723e */ /* 0x002fe200000010ff */
[----:B------:R-:W-:Y:S06]  /*5380*/  HMMA.16816.F32.BF16 R92, R84, R94, RZ ;  /* 0x0000005e545c723c */ /* 0x000fec00000418ff */
[----:B------:R-:W-:Y:S02]  /*5390*/  MUFU.EX2 R126, R126 ;  /* 0x0000007e007e7308 */ /* 0x000fe40000000800 */
[C---:B-----5:R-:W-:Y:S06]  /*53a0*/  HMMA.16816.F32.BF16 R36, R4.reuse, R12, R36 ;  /* 0x0000000c0424723c */ /* 0x060fec0000041824 */
[----:B------:R-:W-:Y:S02]  /*53b0*/  MUFU.EX2 R137, R137 ;  /* 0x0000008900897308 */ /* 0x000fe40000000800 */
[C---:B------:R-:W-:Y:S01]  /*53c0*/  HMMA.16816.F32.BF16 R40, R4.reuse, R14, R40 ;  /* 0x0000000e0428723c */ /* 0x040fe20000041828 */
[----:B------:R-:W1:Y:S05]  /*53d0*/  LDSM.16.MT88.4 R12, [R149+0xa800] ;  /* 0x00a80000950c783b */ /* 0x000e6a0000004200 */
[----:B------:R-:W-:Y:S02]  /*53e0*/  MUFU.EX2 R128, R128 ;  /* 0x0000008000807308 */ /* 0x000fe40000000800 */
[C---:B----4-:R-:W-:Y:S06]  /*53f0*/  HMMA.16816.F32.BF16 R44, R4.reuse, R8, R44 ;  /* 0x00000008042c723c */ /* 0x050fec000004182c */
[----:B------:R-:W-:Y:S02]  /*5400*/  MUFU.EX2 R133, R133 ;  /* 0x0000008500857308 */ /* 0x000fe40000000800 */
[----:B------:R-:W-:Y:S01]  /*5410*/  HMMA.16816.F32.BF16 R48, R4, R10, R48 ;  /* 0x0000000a0430723c */ /* 0x000fe20000041830 */
[----:B------:R-:W-:Y:S05]  /*5420*/  LDSM.16.MT88.4 R8, [R148+0xa800] ;  /* 0x00a800009408783b */ /* 0x000fea0000004200 */
[----:B------:R-:W-:Y:S02]  /*5430*/  MUFU.EX2 R130, R130 ;  /* 0x0000008200827308 */ /* 0x000fe40000000800 */
[C---:B------:R-:W-:Y:S06]  /*5440*/  HMMA.16816.F32.BF16 R52, R84.reuse, R56, RZ ;  /* 0x000000385434723c */ /* 0x040fec00000418ff */
[----:B------:R-:W-:Y:S02]  /*5450*/  MUFU.EX2 R187, R187 ;  /* 0x000000bb00bb7308 */ /* 0x000fe40000000800 */
[C---:B------:R-:W-:Y:S06]  /*5460*/  HMMA.16816.F32.BF16 R60, R84.reuse, R64, RZ ;  /* 0x00000040543c723c */ /* 0x040fec00000418ff */
[----:B------:R-:W-:Y:S02]  /*5470*/  MUFU.EX2 R125, R125 ;  /* 0x0000007d007d7308 */ /* 0x000fe40000000800 */
[----:B------:R-:W-:Y:S06]  /*5480*/  HMMA.16816.F32.BF16 R76, R84, R80, RZ ;  /* 0x00000050544c723c */ /* 0x000fec00000418ff */
[----:B------:R-:W-:Y:S02]  /*5490*/  MUFU.EX2 R123, R123 ;  /* 0x0000007b007b7308 */ /* 0x000fe40000000800 */
        /* <DEDUP_REMOVED lines=20> */
[-C--:B------:R-:W-:Y:S01]  /*55e0*/  FFMA.FTZ R31, R183, R119.reuse, -R124 ;  /* 0x00000077b71f7223 */ /* 0x080fe2000001087c */
[-CC-:B------:R-:W-:Y:S01]  /*55f0*/  FFMA.FTZ R30, R141, R119.reuse, -R122.reuse ;  /* 0x000000778d1e7223 */ /* 0x180fe2000001087a */
[-CC-:B------:R-:W-:Y:S01]  /*5600*/  FFMA.FTZ R124, R127, R119.reuse, -R122.reuse ;  /* 0x000000777f7c7223 */ /* 0x180fe2000001087a */
[----:B------:R-:W-:-:S03]  /*5610*/  FFMA.FTZ R122, R121, R119, -R122 ;  /* 0x00000077797a7223 */ /* 0x000fc6000001087a */
[----:B------:R-:W3:Y:S01]  /*5620*/  MUFU.EX2 R31, R31 ;  /* 0x0000001f001f7308 */ /* 0x000ee20000000800 */
[C---:B------:R-:W-:Y:S07]  /*5630*/  HMMA.16816.F32.BF16 R76, R4.reuse, R8, R76 ;  /* 0x00000008044c723c */ /* 0x040fee000004184c */
[----:B------:R-:W4:Y:S01]  /*5640*/  MUFU.EX2 R29, R29 ;  /* 0x0000001d001d7308 */ /* 0x000f220000000800 */
[C---:B------:R-:W-:Y:S01]  /*5650*/  HMMA.16816.F32.BF16 R80, R4.reuse, R10, R80 ;  /* 0x0000000a0450723c */ /* 0x040fe20000041850 */
[----:B------:R-:W5:Y:S06]  /*5660*/  LDSM.16.MT88.4 R8, [R153+0x9000] ;  /* 0x009000009908783b */ /* 0x000f6c0000004200 */
[----:B------:R-:W1:Y:S01]  /*5670*/  MUFU.EX2 R30, R30 ;  /* 0x0000001e001e7308 */ /* 0x000e620000000800 */
[C---:B--2---:R-:W-:Y:S07]  /*5680*/  HMMA.16816.F32.BF16 R60, R4.reuse, R16, R60 ;  /* 0x00000010043c723c */ /* 0x044fee000004183c */
[----:B------:R-:W2:Y:S01]  /*5690*/  MUFU.EX2 R124, R124 ;  /* 0x0000007c007c7308 */ /* 0x000ea20000000800 */
[----:B------:R-:W-:Y:S01]  /*56a0*/  HMMA.16816.F32.BF16 R64, R4, R18, R64 ;  /* 0x000000120440723c */ /* 0x000fe20000041840 */
[----:B---3--:R-:W-:Y:S01]  /*56b0*/  F2FP.BF16.F32.PACK_AB R4, R28, R31 ;  /* 0x0000001f1c04723e */ /* 0x008fe200000010ff */
[----:B------:R-:W3:Y:S01]  /*56c0*/  LDSM.16.MT88.4 R16, [R149+0x9000] ;  /* 0x009000009510783b */ /* 0x000ee20000004200 */
[----:B----4-:R-:W-:-:S02]  /*56d0*/  F2FP.BF16.F32.PACK_AB R6, R0, R29 ;  /* 0x0000001d0006723e */ /* 0x010fc400000010ff */
[----:B------:R-:W-:Y:S02]  /*56e0*/  F2FP.BF16.F32.PACK_AB R5, R126, R139 ;  /* 0x0000008b7e05723e */ /* 0x000fe400000010ff */
[----:B------:R-:W4:Y:S01]  /*56f0*/  MUFU.EX2 R122, R122 ;  /* 0x0000007a007a7308 */ /* 0x000f220000000800 */
[----:B-1----:R-:W-:-:S07]  /*5700*/  F2FP.BF16.F32.PACK_AB R7, R30, R137 ;  /* 0x000000891e07723e */ /* 0x002fce00000010ff */
[C---:B------:R-:W-:Y:S08]  /*5710*/  HMMA.16816.F32.BF16 R44, R4.reuse, R12, R44 ;  /* 0x0000000c042c723c */ /* 0x040ff0000004182c */
[C---:B------:R-:W-:Y:S01]  /*5720*/  HMMA.16816.F32.BF16 R48, R4.reuse, R14, R48 ;  /* 0x0000000e0430723c */ /* 0x040fe20000041830 */
[----:B------:R-:W1:Y:S07]  /*5730*/  LDSM.16.MT88.4 R12, [R149+0xb000] ;  /* 0x00b00000950c783b */ /* 0x000e6e0000004200 */
[C---:B-----5:R-:W-:Y:S08]  /*5740*/  HMMA.16816.F32.BF16 R96, R4.reuse, R8, R96 ;  /* 0x000000080460723c */ /* 0x060ff00000041860 */
[C---:B------:R-:W-:Y:S01]  /*5750*/  HMMA.16816.F32.BF16 R92, R4.reuse, R10, R92 ;  /* 0x0000000a045c723c */ /* 0x040fe2000004185c */
[----:B------:R-:W5:Y:S07]  /*5760*/  LDSM.16.MT88.4 R8, [R106+0x9000] ;  /* 0x009000006a08783b */ /* 0x000f6e0000004200 */
[C---:B---3--:R-:W-:Y:S08]  /*5770*/  HMMA.16816.F32.BF16 R36, R4.reuse, R16, R36 ;  /* 0x000000100424723c */ /* 0x048ff00000041824 */
[C---:B------:R-:W-:Y:S01]  /*5780*/  HMMA.16816.F32.BF16 R40, R4.reuse, R18, R40 ;  /* 0x000000120428723c */ /* 0x040fe20000041828 */
[----:B------:R-:W3:Y:S07]  /*5790*/  LDSM.16.MT88.4 R16, [R153+0xb000] ;  /* 0x00b000009910783b */ /* 0x000eee0000004200 */
[C---:B-1----:R-:W-:Y:S08]  /*57a0*/  HMMA.16816.F32.BF16 R68, R4.reuse, R12, R68 ;  /* 0x0000000c0444723c */ /* 0x042ff00000041844 */
        /* <DEDUP_REMOVED lines=12> */
[----:B------:R-:W-:Y:S01]  /*5870*/  HMMA.16816.F32.BF16 R80, R4, R10, R80 ;  /* 0x0000000a0450723c */ /* 0x000fe20000041850 */
[----:B------:R-:W5:Y:S01]  /*5880*/  LDSM.16.MT88.4 R8, [R149+0x9800] ;  /* 0x009800009508783b */ /* 0x000f620000004200 */
[----:B------:R-:W-:-:S02]  /*5890*/  F2FP.BF16.F32.PACK_AB R4, R133, R128 ;  /* 0x000000808504723e */ /* 0x000fc400000010ff */
[----:B------:R-:W-:Y:S02]  /*58a0*/  F2FP.BF16.F32.PACK_AB R6, R187, R130 ;  /* 0x00000082bb06723e */ /* 0x000fe400000010ff */
[----:B--2---:R-:W-:Y:S02]  /*58b0*/  F2FP.BF16.F32.PACK_AB R5, R125, R124 ;  /* 0x0000007c7d05723e */ /* 0x004fe400000010ff */
[----:B----4-:R-:W-:-:S07]  /*58c0*/  F2FP.BF16.F32.PACK_AB R7, R122, R123 ;  /* 0x0000007b7a07723e */ /* 0x010fce00000010ff */
        /* <DEDUP_REMOVED lines=13> */
[C---:B-----5:R-:W-:Y:S08]  /*59a0*/  HMMA.16816.F32.BF16 R36, R4.reuse, R8, R36 ;  /* 0x000000080424723c */ /* 0x060ff00000041824 */
[C---:B------:R-:W-:Y:S01]  /*59b0*/  HMMA.16816.F32.BF16 R40, R4.reuse, R10, R40 ;  /* 0x0000000a0428723c */ /* 0x040fe20000041828 */
[----:B------:R-:W2:Y:S07]  /*59c0*/  LDSM.16.MT88.4 R8, [R153+0xb800] ;  /* 0x00b800009908783b */ /* 0x000eae0000004200 */
[C---:B------:R-:W-:Y:S08]  /*59d0*/  HMMA.16816.F32.BF16 R48, R4.reuse, R22, R48 ;  /* 0x000000160430723c */ /* 0x040ff00000041830 */
[C---:B------:R-:W-:Y:S08]  /*59e0*/  HMMA.16816.F32.BF16 R72, R4.reuse, R18, R72 ;  /* 0x000000120448723c */ /* 0x040ff00000041848 */
[C---:B-1----:R-:W-:Y:S08]  /*59f0*/  HMMA.16816.F32.BF16 R52, R4.reuse, R12, R52 ;  /* 0x0000000c0434723c */ /* 0x042ff00000041834 */
[C---:B------:R-:W-:Y:S01]  /*5a00*/  HMMA.16816.F32.BF16 R56, R4.reuse, R14, R56 ;  /* 0x0000000e0438723c */ /* 0x040fe20000041838 */
[----:B------:R-:W1:Y:S07]  /*5a10*/  LDSM.16.MT88.4 R12, [R148+0xb800] ;  /* 0x00b80000940c783b */ /* 0x000e6e0000004200 */
[C---:B--2---:R-:W-:Y:S08]  /*5a20*/  HMMA.16816.F32.BF16 R60, R4.reuse, R8, R60 ;  /* 0x00000008043c723c */ /* 0x044ff0000004183c */
        /* <DEDUP_REMOVED lines=23> */
[----:B------:R-:W-:Y:S01]  /*5ba0*/  LOP3.LUT R25, R25, 0x1f0, RZ, 0xc0, !PT ;  /* 0x000001f019197812 */ /* 0x000fe200078ec0ff */
[----:B------:R-:W-:Y:S01]  /*5bb0*/  IMAD.MOV.U32 R0, RZ, RZ, R103 ;  /* 0x000000ffff007224 */ /* 0x000fe200078e0067 */
[----:B------:R-:W-:Y:S01]  /*5bc0*/  ISETP.NE.U32.AND P2, PT, R104, RZ, PT ;  /* 0x000000ff6800720c */ /* 0x000fe20003f45070 */
[C---:B------:R-:W-:Y:S01]  /*5bd0*/  VIADD R184, R24.reuse, 0xfffffffe ;  /* 0xfffffffe18b87836 */ /* 0x040fe20000000000 */
[----:B------:R-:W-:Y:S02]  /*5be0*/  IADD3 R25, PT, PT, R25, R26, R174 ;  /* 0x0000001a19197210 */ /* 0x000fe40007ffe0ae */
[----:B------:R-:W-:Y:S01]  /*5bf0*/  ISETP.NE.AND.EX P2, PT, R105, RZ, PT, P2 ;  /* 0x000000ff6900720c */ /* 0x000fe20003f45320 */
[----:B------:R-:W-:Y:S01]  /*5c00*/  IMAD.MOV.U32 R105, RZ, RZ, R102 ;  /* 0x000000ffff697224 */ /* 0x000fe200078e0066 */
[----:B------:R-:W-:Y:S02]  /*5c10*/  IADD3 R25, PT, PT, -R27, R25, R32 ;  /* 0x000000191b197210 */ /* 0x000fe40007ffe120 */
[----:B------:R-:W-:-:S03]  /*5c20*/  IADD3 R182, PT, PT, -R24, 0x1, RZ ;  /* 0x0000000118b67810 */ /* 0x000fc60007ffe1ff */
[----:B------:R-:W-:-:S04]  /*5c30*/  IMAD.IADD R25, R25, 0x1, -R34 ;  /* 0x0000000119197824 */ /* 0x000fc800078e0a22 */
[----:B------:R-:W-:-:S04]  /*5c40*/  IMAD R183, R24, -0x40, R25 ;  /* 0xffffffc018b77824 */ /* 0x000fc800078e0219 */
[----:B------:R-:W-:-:S07]  /*5c50*/  VIADD R183, R183, 0x88 ;  /* 0x00000088b7b77836 */ /* 0x000fce0000000000 */
.L_x_11291:
        /* <DEDUP_REMOVED lines=79> */
.L_x_11286:
[----:B------:R-:W-:Y:S05]  /*6150*/  BSYNC.RECONVERGENT B0 ;  /* 0x0000000000007941 */ /* 0x000fea0003800200 */
.L_x_11285:
        /* <DEDUP_REMOVED lines=234> */
.L_x_11290:
[----:B------:R-:W-:Y:S05]  /*7000*/  BSYNC.RECONVERGENT B0 ;  /* 0x0000000000007941 */ /* 0x000fea0003800200 */
.L_x_11289:
        /* <DEDUP_REMOVED lines=50> */
.L_x_11288:
[----:B------:R-:W-:Y:S05]  /*7330*/  BSYNC.RECONVERGENT B1 ;  /* 0x0000000000017941 */ /* 0x000fea0003800200 */
.L_x_11287:
[----:B------:R-:W3:Y:S01]  /*7340*/  LD.E R104, desc[UR4][R100.64+0xdc] ;  /* 0x0000dc0464687980 */ /* 0x000ee2000c101900 */
[C---:B------:R-:W-:Y:S02]  /*7350*/  IADD3 R2, PT, PT, R183.reuse, -0x1, RZ ;  /* 0xffffffffb7027810 */ /* 0x040fe40007ffe0ff */
[----:B------:R-:W-:Y:S01]  /*7360*/  IABS R107, R183 ;  /* 0x000000b7006b7213 */ /* 0x000fe20000000000 */
[----:B------:R-:W-:Y:S01]  /*7370*/  LDSM.16.MT88.4 R116, [R148+0x8000] ;  /* 0x008000009474783b */ /* 0x000fe20000004200 */
[----:B------:R-:W-:Y:S02]  /*7380*/  IABS R2, R2 ;  /* 0x0000000200027213 */ /* 0x000fe40000000000 */
[----:B------:R-:W-:Y:S02]  /*7390*/  I2FP.F32.S32 R107, R107 ;  /* 0x0000006b006b7245 */ /* 0x000fe40000201400 */
[----:B------:R-:W-:Y:S02]  /*73a0*/  I2FP.F32.S32 R2, R2 ;  /* 0x0000000200027245 */ /* 0x000fe40000201400 */
[----:B------:R-:W-:Y:S01]  /*73b0*/  IADD3 R102, PT, PT, R183, -0x9, RZ ;  /* 0xfffffff7b7667810 */ /* 0x000fe20007ffe0ff */
[----:B------:R-:W-:Y:S01]  /*73c0*/  FFMA.FTZ R6, -R3, R107, R6 ;  /* 0x0000006b03067223 */ /* 0x000fe20000010106 */
[----:B------:R-:W-:Y:S01]  /*73d0*/  IADD3 R103, PT, PT, R183, -0x8, RZ ;  /* 0xfffffff8b7677810 */ /* 0x000fe20007ffe0ff */
[----:B------:R-:W-:Y:S01]  /*73e0*/  FFMA.FTZ R7, -R3, R2, R7 ;  /* 0x0000000203077223 */ /* 0x000fe20000010107 */
[C---:B------:R-:W-:Y:S02]  /*73f0*/  IADD3 R2, PT, PT, R183.reuse, -0x11, RZ ;  /* 0xffffffefb7027810 */ /* 0x040fe40007ffe0ff */
[----:B------:R-:W-:Y:S02]  /*7400*/  IABS R102, R102 ;  /* 0x0000006600667213 */ /* 0x000fe40000000000 */
[----:B------:R-:W-:Y:S02]  /*7410*/  IABS R2, R2 ;  /* 0x0000000200027213 */ /* 0x000fe40000000000 */
[----:B------:R-:W-:Y:S02]  /*7420*/  IADD3 R107, PT, PT, R183, -0x10, RZ ;  /* 0xfffffff0b76b7810 */ /* 0x000fe40007ffe0ff */
[----:B------:R-:W-:Y:S02]  /*7430*/  IABS R103, R103 ;  /* 0x0000006700677213 */ /* 0x000fe40000000000 */
[----:B------:R-:W-:Y:S02]  /*7440*/  I2FP.F32.S32 R102, R102 ;  /* 0x0000006600667245 */ /* 0x000fe40000201400 */
[----:B------:R-:W-:Y:S02]  /*7450*/  I2FP.F32.S32 R2, R2 ;  /* 0x0000000200027245 */ /* 0x000fe40000201400 */
[----:B------:R-:W-:Y:S01]  /*7460*/  IABS R107, R107 ;  /* 0x0000006b006b7213 */ /* 0x000fe20000000000 */
[C---:B------:R-:W-:Y:S01]  /*7470*/  FFMA.FTZ R11, -R3.reuse, R102, R11 ;  /* 0x00000066030b7223 */ /* 0x040fe2000001010b */
[----:B------:R-:W-:Y:S01]  /*7480*/  I2FP.F32.S32 R103, R103 ;  /* 0x0000006700677245 */ /* 0x000fe20000201400 */
[-C--:B------:R-:W-:Y:S01]  /*7490*/  FFMA.FTZ R9, -R3, R2.reuse, R9 ;  /* 0x0000000203097223 */ /* 0x080fe20000010109 */
[----:B--2---:R-:W-:Y:S01]  /*74a0*/  IADD3 R108, PT, PT, R183, -0x19, RZ ;  /* 0xffffffe7b76c7810 */ /* 0x004fe20007ffe0ff */
[C---:B------:R-:W-:Y:S01]  /*74b0*/  FFMA.FTZ R15, -R3.reuse, R2, R15 ;  /* 0x00000002030f7223 */ /* 0x040fe2000001010f */
[----:B------:R-:W-:Y:S01]  /*74c0*/  I2FP.F32.S32 R107, R107 ;  /* 0x0000006b006b7245 */ /* 0x000fe20000201400 */
[C---:B------:R-:W-:Y:S01]  /*74d0*/  FFMA.FTZ R5, -R3.reuse, R102, R5 ;  /* 0x0000006603057223 */ /* 0x040fe20000010105 */
[CC--:B------:R-:W-:Y:S01]  /*74e0*/  FFMA.FTZ R10, -R3.reuse, R103.reuse, R10 ;  /* 0x00000067030a7223 */ /* 0x0c0fe2000001010a */
[C---:B------:R-:W-:Y:S01]  /*74f0*/  FFMA.FTZ R4, -R3.reuse, R103, R4 ;  /* 0x0000006703047223 */ /* 0x040fe20000010104 */
[----:B------:R-:W-:Y:S01]  /*7500*/  IABS R102, R108 ;  /* 0x0000006c00667213 */ /* 0x000fe20000000000 */
[-C--:B------:R-:W-:Y:S01]  /*7510*/  FFMA.FTZ R8, -R3, R107.reuse, R8 ;  /* 0x0000006b03087223 */ /* 0x080fe20000010108 */
[----:B------:R-:W-:Y:S01]  /*7520*/  IADD3 R2, PT, PT, R183, -0x20, RZ ;  /* 0xffffffe0b7027810 */ /* 0x000fe20007ffe0ff */
[----:B------:R-:W-:Y:S01]  /*7530*/  FFMA.FTZ R14, -R3, R107, R14 ;  /* 0x0000006b030e7223 */ /* 0x000fe2000001010e */
[C---:B------:R-:W-:Y:S02]  /*7540*/  IADD3 R103, PT, PT, R183.reuse, -0x18, RZ ;  /* 0xffffffe8b7677810 */ /* 0x040fe40007ffe0ff */
[----:B------:R-:W-:Y:S02]  /*7550*/  IADD3 R108, PT, PT, R183, -0x21, RZ ;  /* 0xffffffdfb76c7810 */ /* 0x000fe40007ffe0ff */
[----:B------:R-:W-:Y:S02]  /*7560*/  IABS R107, R2 ;  /* 0x00000002006b7213 */ /* 0x000fe40000000000 */
[----:B------:R-:W-:Y:S02]  /*7570*/  IABS R103, R103 ;  /* 0x0000006700677213 */ /* 0x000fe40000000000 */
[----:B------:R-:W-:Y:S02]  /*7580*/  IABS R2, R108 ;  /* 0x0000006c00027213 */ /* 0x000fe40000000000 */
[----:B------:R-:W-:Y:S02]  /*7590*/  I2FP.F32.S32 R103, R103 ;  /* 0x0000006700677245 */ /* 0x000fe40000201400 */
[----:B------:R-:W-:Y:S02]  /*75a0*/  I2FP.F32.S32 R102, R102 ;  /* 0x0000006600667245 */ /* 0x000fe40000201400 */
[----:B------:R-:W-:Y:S01]  /*75b0*/  I2FP.F32.S32 R2, R2 ;  /* 0x0000000200027245 */ /* 0x000fe20000201400 */
[----:B------:R-:W-:Y:S01]  /*75c0*/  FFMA.FTZ R12, -R3, R103, R12 ;  /* 0x00000067030c7223 */ /* 0x000fe2000001010c */
[----:B------:R-:W-:Y:S01]  /*75d0*/  IADD3 R108, PT, PT, R183, -0x29, RZ ;  /* 0xffffffd7b76c7810 */ /* 0x000fe20007ffe0ff */
[C---:B------:R-:W-:Y:S01]  /*75e0*/  FFMA.FTZ R13, -R3.reuse, R102, R13 ;  /* 0x00000066030d7223 */ /* 0x040fe2000001010d */
[----:B------:R-:W-:Y:S01]  /*75f0*/  I2FP.F32.S32 R107, R107 ;  /* 0x0000006b006b7245 */ /* 0x000fe20000201400 */
[C---:B------:R-:W-:Y:S01]  /*7600*/  FFMA.FTZ R23, -R3.reuse, R2, R23 ;  /* 0x0000000203177223 */ /* 0x040fe20000010117 */
[C---:B------:R-:W-:Y:S01]  /*7610*/  FFMA.FTZ R18, -R3.reuse, R103, R18 ;  /* 0x0000006703127223 */ /* 0x040fe20000010112 */
[C---:B------:R-:W-:Y:S01]  /*7620*/  FFMA.FTZ R19, -R3.reuse, R102, R19 ;  /* 0x0000006603137223 */ /* 0x040fe20000010113 */
        /* <DEDUP_REMOVED lines=13> */
[CC--:B------:R-:W-:Y:S01]  /*7700*/  FFMA.FTZ R26, -R3.reuse, R103.reuse, R26 ;  /* 0x00000067031a7223 */ /* 0x0c0fe2000001011a */
[C---:B------:R-:W-:Y:S01]  /*7710*/  FFMA.FTZ R20, -R3.reuse, R103, R20 ;  /* 0x0000006703147223 */ /* 0x040fe20000010114 */
[CC--:B------:R-:W-:Y:S01]  /*7720*/  FFMA.FTZ R25, -R3.reuse, R2.reuse, R25 ;  /* 0x0000000203197223 */ /* 0x0c0fe20000010119 */
[----:B------:R-:W-:Y:S01]  /*7730*/  FFMA.FTZ R31, -R3, R2, R31 ;  /* 0x00000002031f7223 */ /* 0x000fe2000001011f */
[----:B------:R-:W-:Y:S01]  /*7740*/  IADD3 R103, PT, PT, R183, -0x38, RZ ;  /* 0xffffffc8b7677810 */ /* 0x000fe20007ffe0ff */
[-C--:B------:R-:W-:Y:S01]  /*7750*/  FFMA.FTZ R24, -R3, R107.reuse, R24 ;  /* 0x0000006b03187223 */ /* 0x080fe20000010118 */
[----:B------:R-:W-:Y:S01]  /*7760*/  FMNMX3.FTZ R2, R105, R6, R7, !PT ;  /* 0x0000000669027276 */ /* 0x000fe20007810007 */
        /* <DEDUP_REMOVED lines=9> */
[----:B------:R-:W-:Y:S01]  /*7800*/  FFMA.FTZ R21, -R3, R102, R21 ;  /* 0x0000006603157223 */ /* 0x000fe20000010115 */
[----:B------:R-:W-:Y:S01]  /*7810*/  IADD3 R108, PT, PT, R183, -0x39, RZ ;  /* 0xffffffc7b76c7810 */ /* 0x000fe20007ffe0ff */
[-C--:B------:R-:W-:Y:S01]  /*7820*/  FFMA.FTZ R28, -R3, R103.reuse, R28 ;  /* 0x00000067031c7223 */ /* 0x080fe2000001011c */
[----:B------:R-:W-:Y:S01]  /*7830*/  FMNMX3.FTZ R107, R107, R12, R13, !PT ;  /* 0x0000000c6b6b7276 */ /* 0x000fe2000781000d */
[----:B------:R-:W-:Y:S01]  /*7840*/  FFMA.FTZ R34, -R3, R103, R34 ;  /* 0x0000006703227223 */ /* 0x000fe20000010122 */
[----:B------:R-:W-:Y:S02]  /*7850*/  IABS R102, R108 ;  /* 0x0000006c00667213 */ /* 0x000fe40000000000 */
[----:B------:R-:W-:Y:S02]  /*7860*/  FMNMX3.FTZ R2, R2, R18, R19, !PT ;  /* 0x0000001202027276 */ /* 0x000fe40007810013 */
        /* <DEDUP_REMOVED lines=20> */
[----:B------:R-:W-:Y:S01]  /*79b0*/  IADD3 R184, PT, PT, R184, -0x1, RZ ;  /* 0xffffffffb8b87810 */ /* 0x000fe20007ffe0ff */
[----:B------:R-:W1:Y:S01]  /*79c0*/  SHFL.BFLY PT, R2, R111, 0x2, 0x1f ;  /* 0x0c401f006f027f89 */ /* 0x000e6200000e0000 */
[----:B------:R-:W-:Y:S02]  /*79d0*/  IADD3 R173, PT, PT, R173, -0x40, RZ ;  /* 0xffffffc0adad7810 */ /* 0x000fe40007ffe0ff */
[----:B------:R-:W-:Y:S05]  /*79e0*/  IADD3 R183, PT, PT, R183, 0x40, RZ ;  /* 0x00000040b7b77810 */ /* 0x000fea0007ffe0ff */
[----:B------:R-:W2:Y:S01]  /*79f0*/  SHFL.BFLY PT, R102, R113, 0x2, 0x1f ;  /* 0x0c401f0071667f89 */ /* 0x000ea200000e0000 */
[----:B-1----:R-:W-:Y:S02]  /*7a00*/  FMNMX.FTZ R109, R111, R2, !PT ;  /* 0x000000026f6d7209 */ /* 0x002fe40007810000 */
[----:B--2---:R-:W-:Y:S05]  /*7a10*/  FMNMX.FTZ R108, R113, R102, !PT ;  /* 0x00000066716c7209 */ /* 0x004fea0007810000 */
[----:B------:R-:W1:Y:S08]  /*7a20*/  SHFL.BFLY PT, R102, R109, 0x1, 0x1f ;  /* 0x0c201f006d667f89 */ /* 0x000e7000000e0000 */
[----:B------:R-:W2:Y:S08]  /*7a30*/  SHFL.BFLY PT, R103, R108, 0x1, 0x1f ;  /* 0x0c201f006c677f89 */ /* 0x000eb000000e0000 */
[----:B------:R-:W-:Y:S01]  /*7a40*/  LDSM.16.MT88.4 R112, [R149+0x8000] ;  /* 0x008000009570783b */ /* 0x000fe20000004200 */
[----:B-1----:R-:W-:Y:S02]  /*7a50*/  FMNMX.FTZ R102, R109, R102, !PT ;  /* 0x000000666d667209 */ /* 0x002fe40007810000 */
[----:B--2---:R-:W-:Y:S03]  /*7a60*/  FMNMX.FTZ R103, R108, R103, !PT ;  /* 0x000000676c677209 */ /* 0x004fe60007810000 */
[C---:B------:R-:W-:Y:S01]  /*7a70*/  FADD.FTZ R105, -R102.reuse, R105 ;  /* 0x0000006966697221 */ /* 0x040fe20000010100 */
[----:B------:R-:W-:Y:S01]  /*7a80*/  FSETP.NEU.FTZ.AND P0, PT, R102, -INF , PT ;  /* 0xff8000006600780b */ /* 0x000fe20003f1d000 */
[----:B------:R-:W1:Y:S01]  /*7a90*/  LDSM.16.MT88.4 R108, [R153+0x8000] ;  /* 0x00800000996c783b */ /* 0x000e620000004200 */
[----:B------:R-:W-:Y:S01]  /*7aa0*/  FADD.FTZ R107, -R103, R0 ;  /* 0x00000000676b7221 */ /* 0x000fe20000010100 */
[C---:B---3--:R-:W-:Y:S01]  /*7ab0*/  FMUL.FTZ R127, R104.reuse, R102 ;  /* 0x00000066687f7220 */ /* 0x048fe20000410000 */
[C---:B------:R-:W-:Y:S01]  /*7ac0*/  FMUL.FTZ R129, R104.reuse, R103 ;  /* 0x0000006768817220 */ /* 0x040fe20000410000 */
[C---:B------:R-:W-:Y:S01]  /*7ad0*/  FMUL.FTZ R0, R104.reuse, R105 ;  /* 0x0000006968007220 */ /* 0x040fe20000410000 */
[----:B------:R-:W-:Y:S02]  /*7ae0*/  FMUL.FTZ R2, R104, R107 ;  /* 0x0000006b68027220 */ /* 0x000fe40000410000 */
[----:B------:R-:W-:Y:S02]  /*7af0*/  FSEL R127, R127, RZ, P0 ;  /* 0x000000ff7f7f7208 */ /* 0x000fe40000000000 */
[----:B------:R-:W-:Y:S01]  /*7b00*/  FSETP.NEU.FTZ.AND P0, PT, R103, -INF , PT ;  /* 0xff8000006700780b */ /* 0x000fe20003f1d000 */
[----:B------:R-:W2:Y:S02]  /*7b10*/  MUFU.EX2 R0, R0 ;  /* 0x0000000000007308 */ /* 0x000ea40000000800 */
        /* <DEDUP_REMOVED lines=10> */
[----:B------:R-:W3:Y:S01]  /*7bc0*/  MUFU.EX2 R2, R2 ;  /* 0x0000000200027308 */ /* 0x000ee20000000800 */
[-CC-:B------:R-:W-:Y:S01]  /*7bd0*/  FFMA.FTZ R132, R28, R104.reuse, -R129.reuse ;  /* 0x000000681c847223 */ /* 0x180fe20000010881 */
[-CC-:B------:R-:W-:Y:S01]  /*7be0*/  FFMA.FTZ R137, R29, R104.reuse, -R129.reuse ;  /* 0x000000681d897223 */ /* 0x180fe20000010881 */
[-CC-:B------:R-:W-:Y:S01]  /*7bf0*/  FFMA.FTZ R126, R12, R104.reuse, -R129.reuse ;  /* 0x000000680c7e7223 */ /* 0x180fe20000010881 */
[--C-:B------:R-:W-:Y:S01]  /*7c00*/  FFMA.FTZ R131, R13, R104, -R129.reuse ;  /* 0x000000680d837223 */ /* 0x100fe20000010881 */
[C---:B--2---:R-:W-:Y:S01]  /*7c10*/  FMUL.FTZ R6, R0.reuse, R98 ;  /* 0x0000006200067220 */ /* 0x044fe20000410000 */
        /* <DEDUP_REMOVED lines=68> */
[C---:B------:R-:W-:Y:S01]  /*8060*/  FMUL.FTZ R81, R2.reuse, R81 ;  /* 0x0000005102517220 */ /* 0x040fe20000410000 */
[-CC-:B------:R-:W-:Y:S01]  /*8070*/  FFMA.FTZ R130, R17, R104.reuse, -R129.reuse ;  /* 0x0000006811827223 */ /* 0x180fe20000010881 */
[----:B------:R-:W-:Y:S01]  /*8080*/  MUFU.EX2 R126, R126 ;  /* 0x0000007e007e7308 */ /* 0x000fe20000000800 */
[----:B------:R-:W-:Y:S01]  /*8090*/  FMUL.FTZ R17, R2, R85 ;  /* 0x0000005502117220 */ /* 0x000fe20000410000 */
[-CC-:B------:R-:W-:Y:S01]  /*80a0*/  FFMA.FTZ R133, R21, R104.reuse, -R129.reuse ;  /* 0x0000006815857223 */ /* 0x180fe20000010881 */
[--C-:B------:R-:W-:Y:S01]  /*80b0*/  FFMA.FTZ R128, R16, R104, -R129.reuse ;  /* 0x0000006810807223 */ /* 0x100fe20000010881 */
[----:B------:R-:W-:Y:S01]  /*80c0*/  FMUL.FTZ R16, R2, R84 ;  /* 0x0000005402107220 */ /* 0x000fe20000410000 */
[----:B----4-:R-:W-:Y:S01]  /*80d0*/  F2FP.BF16.F32.PACK_AB R98, R107, R122 ;  /* 0x0000007a6b62723e */ /* 0x010fe200000010ff */
[----:B------:R-:W-:Y:S01]  /*80e0*/  FFMA.FTZ R32, R32, R104, -R129 ;  /* 0x0000006820207223 */ /* 0x000fe20000010881 */
[----:B------:R-:W-:Y:S03]  /*80f0*/  FFMA.FTZ R125, R2, R187, R125 ;  /* 0x000000bb027d7223 */ /* 0x000fe6000001007d */
[----:B------:R-:W2:Y:S01]  /*8100*/  MUFU.EX2 R131, R131 ;  /* 0x0000008300837308 */ /* 0x000ea20000000800 */
[----:B------:R-:W-:Y:S01]  /*8110*/  ISETP.NE.AND P0, PT, R184, -0x1, PT ;  /* 0xffffffffb800780c */ /* 0x000fe20003f05270 */
[----:B------:R-:W-:Y:S01]  /*8120*/  FFMA.FTZ R123, R0, R185, R123 ;  /* 0x000000b9007b7223 */ /* 0x000fe2000001007b */
[----:B------:R-:W-:Y:S01]  /*8130*/  FADD.FTZ R125, R124, R125 ;  /* 0x0000007d7c7d7221 */ /* 0x000fe20000010000 */
[C---:B-1----:R-:W-:Y:S06]  /*8140*/  HMMA.16816.F32.BF16 R4, R96.reuse, R108, R4 ;  /* 0x0000006c6004723c */ /* 0x042fec0000041804 */
[----:B------:R-:W-:Y:S01]  /*8150*/  MUFU.EX2 R128, R128 ;  /* 0x0000008000807308 */ /* 0x000fe20000000800 */
[----:B------:R-:W-:Y:S01]  /*8160*/  FADD.FTZ R123, R121, R123 ;  /* 0x0000007b797b7221 */ /* 0x000fe20000010000 */
[----:B------:R-:W-:Y:S01]  /*8170*/  FADD.FTZ R122, R122, R125 ;  /* 0x0000007d7a7a7221 */ /* 0x000fe20000010000 */
[C---:B------:R-:W-:Y:S01]  /*8180*/  HMMA.16816.F32.BF16 R8, R96.reuse, R110, R8 ;  /* 0x0000006e6008723c */ /* 0x040fe20000041808 */
[----:B------:R-:W1:Y:S02]  /*8190*/  LDSM.16.MT88.4 R108, [R153+0xa000] ;  /* 0x00a00000996c783b */ /* 0x000e640000004200 */
[----:B------:R-:W-:Y:S04]  /*81a0*/  FADD.FTZ R120, R120, R123 ;  /* 0x0000007b78787221 */ /* 0x000fe80000010000 */
[----:B------:R-:W-:Y:S01]  /*81b0*/  MUFU.EX2 R133, R133 ;  /* 0x0000008500857308 */ /* 0x000fe20000000800 */
[----:B--2---:R-:W-:Y:S01]  /*81c0*/  F2FP.BF16.F32.PACK_AB R84, R131, R126 ;  /* 0x0000007e8354723e */ /* 0x004fe200000010ff */
[----:B------:R-:W-:Y:S01]  /*81d0*/  FADD.FTZ R107, R107, R122 ;  /* 0x0000007a6b6b7221 */ /* 0x000fe20000010000 */
[----:B------:R-:W-:Y:S01]  /*81e0*/  FADD.FTZ R105, R105, R120 ;  /* 0x0000007869697221 */ /* 0x000fe20000010000 */
[C---:B------:R-:W-:Y:S03]  /*81f0*/  HMMA.16816.F32.BF16 R36, R96.reuse, R112, R36 ;  /* 0x000000706024723c */ /* 0x040fe60000041824 */
[----:B------:R-:W-:Y:S03]  /*8200*/  FADD.FTZ R126, R126, R107 ;  /* 0x0000006b7e7e7221 */ /* 0x000fe60000010000 */
[----:B------:R-:W-:Y:S01]  /*8210*/  MUFU.EX2 R135, R135 ;  /* 0x0000008700877308 */ /* 0x000fe20000000800 */
[----:B------:R-:W-:Y:S01]  /*8220*/  FADD.FTZ R131, R131, R126 ;  /* 0x0000007e83837221 */ /* 0x000fe20000010000 */
[C---:B------:R-:W-:Y:S01]  /*8230*/  HMMA.16816.F32.BF16 R40, R96.reuse, R114, R40 ;  /* 0x000000726028723c */ /* 0x040fe20000041828 */
[----:B------:R-:W2:Y:S07]  /*8240*/  LDSM.16.MT88.4 R112, [R149+0xa000] ;  /* 0x00a000009570783b */ /* 0x000eae0000004200 */
[----:B------:R-:W-:Y:S01]  /*8250*/  MUFU.EX2 R132, R132 ;  /* 0x0000008400847308 */ /* 0x000fe20000000800 */
[C---:B------:R-:W-:Y:S03]  /*8260*/  HMMA.16816.F32.BF16 R44, R96.reuse, R116, R44 ;  /* 0x00000074602c723c */ /* 0x040fe6000004182c */
[--C-:B------:R-:W-:Y:S01]  /*8270*/  FFMA.FTZ R116, R14, R104, -R127.reuse ;  /* 0x000000680e747223 */ /* 0x100fe2000001087f */
[----:B------:R-:W-:Y:S01]  /*8280*/  FMUL.FTZ R14, R0, R90 ;  /* 0x0000005a000e7220 */ /* 0x000fe20000410000 */
[--C-:B------:R-:W-:Y:S01]  /*8290*/  FFMA.FTZ R117, R18, R104, -R127.reuse ;  /* 0x0000006812757223 */ /* 0x100fe2000001087f */
[C---:B------:R-:W-:Y:S03]  /*82a0*/  FMUL.FTZ R18, R0.reuse, R86 ;  /* 0x0000005600127220 */ /* 0x040fe60000410000 */
[----:B------:R-:W-:Y:S01]  /*82b0*/  MUFU.EX2 R137, R137 ;  /* 0x0000008900897308 */ /* 0x000fe20000000800 */
[C---:B------:R-:W-:Y:S03]  /*82c0*/  HMMA.16816.F32.BF16 R48, R96.reuse, R118, R48 ;  /* 0x000000766030723c */ /* 0x040fe60000041830 */
[-CC-:B------:R-:W-:Y:S01]  /*82d0*/  FFMA.FTZ R119, R15, R104.reuse, -R127.reuse ;  /* 0x000000680f777223 */ /* 0x180fe2000001087f */
[C---:B------:R-:W-:Y:S01]  /*82e0*/  FMUL.FTZ R15, R0.reuse, R91 ;  /* 0x0000005b000f7220 */ /* 0x040fe20000410000 */
[----:B------:R-:W-:Y:S01]  /*82f0*/  FFMA.FTZ R118, R19, R104, -R127 ;  /* 0x0000006813767223 */ /* 0x000fe2000001087f */
[----:B------:R-:W-:Y:S03]  /*8300*/  LDSM.16.MT88.4 R88, [R149+0x8800] ;  /* 0x008800009558783b */ /* 0x000fe60000004200 */
[----:B------:R-:W4:Y:S01]  /*8310*/  MUFU.EX2 R116, R116 ;  /* 0x0000007400747308 */ /* 0x000f220000000800 */
[C---:B---3--:R-:W-:Y:S03]  /*8320*/  HMMA.16816.F32.BF16 R52, R96.reuse, R92, R52 ;  /* 0x0000005c6034723c */ /* 0x048fe60000041834 */
[----:B------:R-:W-:Y:S06]  /*8330*/  FMUL.FTZ R19, R0, R87 ;  /* 0x0000005700137220 */ /* 0x000fec0000410000 */
[----:B------:R-:W3:Y:S01]  /*8340*/  MUFU.EX2 R119, R119 ;  /* 0x0000007700777308 */ /* 0x000ee20000000800 */
[C---:B------:R-:W-:Y:S01]  /*8350*/  HMMA.16816.F32.BF16 R56, R96.reuse, R94, R56 ;  /* 0x0000005e6038723c */ /* 0x040fe20000041838 */
[----:B------:R-:W5:Y:S08]  /*8360*/  LDSM.16.MT88.4 R92, [R148+0xa000] ;  /* 0x00a00000945c783b */ /* 0x000f700000004200 */
[----:B------:R-:W-:Y:S01]  /*8370*/  MUFU.EX2 R117, R117 ;  /* 0x0000007500757308 */ /* 0x000fe20000000800 */
[C---:B-1----:R-:W-:Y:S03]  /*8380*/  HMMA.16816.F32.BF16 R60, R96.reuse, R108, R60 ;  /* 0x0000006c603c723c */ /* 0x042fe6000004183c */
[----:B----4-:R-:W-:Y:S01]  /*8390*/  FADD.FTZ R0, R116, R105 ;  /* 0x0000006974007221 */ /* 0x010fe20000010000 */
[----:B------:R-:W-:Y:S05]  /*83a0*/  MOV R105, R102 ;  /* 0x0000006600697202 */ /* 0x000fea0000000f00 */
[----:B------:R-:W1:Y:S01]  /*83b0*/  MUFU.EX2 R118, R118 ;  /* 0x0000007600767308 */ /* 0x000e620000000800 */
[C---:B------:R-:W-:Y:S01]  /*83c0*/  HMMA.16816.F32.BF16 R64, R96.reuse, R110, R64 ;  /* 0x0000006e6040723c */ /* 0x040fe20000041840 */
[----:B------:R-:W4:Y:S02]  /*83d0*/  LDSM.16.MT88.4 R108, [R106+0xa000] ;  /* 0x00a000006a6c783b */ /* 0x000f240000004200 */
[C---:B---3--:R-:W-:Y:S01]  /*83e0*/  F2FP.BF16.F32.PACK_AB R85, R119.reuse, R116 ;  /* 0x000000747755723e */ /* 0x048fe200000010ff */
[----:B------:R-:W-:Y:S05]  /*83f0*/  FADD.FTZ R0, R119, R0 ;  /* 0x0000000077007221 */ /* 0x000fea0000010000 */
[----:B------:R-:W-:Y:S01]  /*8400*/  MUFU.EX2 R32, R32 ;  /* 0x0000002000207308 */ /* 0x000fe20000000800 */
[C---:B--2---:R-:W-:Y:S08]  /*8410*/  HMMA.16816.F32.BF16 R68, R96.reuse, R112, R68 ;  /* 0x000000706044723c */ /* 0x044ff00000041844 */
[C---:B------:R-:W-:Y:S01]  /*8420*/  HMMA.16816.F32.BF16 R72, R96.reuse, R114, R72 ;  /* 0x000000726048723c */ /* 0x040fe20000041848 */
[----:B------:R-:W2:Y:S02]  /*8430*/  LDSM.16.MT88.4 R112, [R153+0x8800] ;  /* 0x008800009970783b */ /* 0x000ea40000004200 */
[----:B-1----:R-:W-:Y:S05]  /*8440*/  F2FP.BF16.F32.PACK_AB R87, R118, R117 ;  /* 0x000000757657723e */ /* 0x002fea00000010ff */
[C---:B-----5:R-:W-:Y:S08]  /*8450*/  HMMA.16816.F32.BF16 R76, R96.reuse, R92, R76 ;  /* 0x0000005c604c723c */ /* 0x060ff0000004184c */
[C---:B------:R-:W-:Y:S01]  /*8460*/  HMMA.16816.F32.BF16 R80, R96.reuse, R94, R80 ;  /* 0x0000005e6050723c */ /* 0x040fe20000041850 */
[----:B------:R-:W1:Y:S07]  /*8470*/  LDSM.16.MT88.4 R92, [R148+0x8800] ;  /* 0x00880000945c783b */ /* 0x000e6e0000004200 */
[C---:B----4-:R-:W-:Y:S01]  /*8480*/  HMMA.16816.F32.BF16 R12, R96.reuse, R108, R12 ;  /* 0x0000006c600c723c */ /* 0x050fe2000004180c */
[----:B------:R-:W3:Y:S02]  /*8490*/  MUFU.EX2 R109, R130 ;  /* 0x00000082006d7308 */ /* 0x000ee40000000800 */
[-CC-:B------:R-:W-:Y:S05]  /*84a0*/  FFMA.FTZ R108, R22, R104.reuse, -R127.reuse ;  /* 0x00000068166c7223 */ /* 0x180fea000001087f */
[----:B------:R-:W-:Y:S01]  /*84b0*/  HMMA.16816.F32.BF16 R16, R96, R110, R16 ;  /* 0x0000006e6010723c */ /* 0x000fe20000041810 */
[----:B------:R-:W4:Y:S02]  /*84c0*/  LDSM.16.MT88.4 R96, [R106+0x8800] ;  /* 0x008800006a60783b */ /* 0x000f240000004200 */
[----:B------:R-:W-:Y:S01]  /*84d0*/  MUFU.EX2 R108, R108 ;  /* 0x0000006c006c7308 */ /* 0x000fe20000000800 */
[-CC-:B------:R-:W-:Y:S01]  /*84e0*/  FFMA.FTZ R110, R26, R104.reuse, -R127.reuse ;  /* 0x000000681a6e7223 */ /* 0x180fe2000001087f */
[--C-:B------:R-:W-:Y:S01]  /*84f0*/  FFMA.FTZ R111, R23, R104, -R127.reuse ;  /* 0x00000068176f7223 */ /* 0x100fe2000001087f */
[----:B---3--:R-:W-:Y:S01]  /*8500*/  F2FP.BF16.F32.PACK_AB R86, R109, R128 ;  /* 0x000000806d56723e */ /* 0x008fe200000010ff */
[-C--:B------:R-:W-:Y:S06]  /*8510*/  FFMA.FTZ R130, R30, R104.reuse, -R127 ;  /* 0x000000681e827223 */ /* 0x080fec000001087f */
[----:B------:R-:W3:Y:S01]  /*8520*/  MUFU.EX2 R111, R111 ;  /* 0x0000006f006f7308 */ /* 0x000ee20000000800 */
[----:B------:R-:W-:Y:S01]  /*8530*/  LDSM.16.MT88.4 R28, [R106+0x9800] ;  /* 0x009800006a1c783b */ /* 0x000fe20000004200 */
[----:B------:R-:W-:Y:S01]  /*8540*/  FADD.FTZ R128, R128, R131 ;  /* 0x0000008380807221 */ /* 0x000fe20000010000 */
[C---:B--2---:R-:W-:Y:S07]  /*8550*/  HMMA.16816.F32.BF16 R4, R84.reuse, R112, R4 ;  /* 0x000000705404723c */ /* 0x044fee0000041804 */
[----:B------:R-:W-:Y:S01]  /*8560*/  MUFU.EX2 R110, R110 ;  /* 0x0000006e006e7308 */ /* 0x000fe20000000800 */
[-C--:B------:R-:W-:Y:S01]  /*8570*/  FFMA.FTZ R113, R27, R104.reuse, -R127 ;  /* 0x000000681b717223 */ /* 0x080fe2000001087f */
[-CC-:B------:R-:W-:Y:S01]  /*8580*/  FFMA.FTZ R112, R20, R104.reuse, -R129.reuse ;  /* 0x0000006814707223 */ /* 0x180fe20000010881 */
[----:B------:R-:W-:Y:S01]  /*8590*/  FADD.FTZ R109, R109, R128 ;  /* 0x000000806d6d7221 */ /* 0x000fe20000010000 */
[C---:B------:R-:W-:Y:S03]  /*85a0*/  HMMA.16816.F32.BF16 R8, R84.reuse, R114, R8 ;  /* 0x000000725408723c */ /* 0x040fe60000041808 */
[-CC-:B------:R-:W-:Y:S01]  /*85b0*/  FFMA.FTZ R114, R24, R104.reuse, -R129.reuse ;  /* 0x0000006818727223 */ /* 0x180fe20000010881 */
[--C-:B------:R-:W-:Y:S01]  /*85c0*/  FFMA.FTZ R115, R25, R104, -R129.reuse ;  /* 0x0000006819737223 */ /* 0x100fe20000010881 */
[----:B---3--:R-:W-:Y:S01]  /*85d0*/  F2FP.BF16.F32.PACK_AB R21, R111, R108 ;  /* 0x0000006c6f15723e */ /* 0x008fe200000010ff */
[----:B------:R-:W-:Y:S01]  /*85e0*/  LDSM.16.MT88.4 R24, [R148+0x9000] ;  /* 0x009000009418783b */ /* 0x000fe20000004200 */
[----:B------:R-:W2:Y:S01]  /*85f0*/  MUFU.EX2 R113, R113 ;  /* 0x0000007100717308 */ /* 0x000ea20000000800 */
[C---:B------:R-:W-:Y:S03]  /*8600*/  HMMA.16816.F32.BF16 R36, R84.reuse, R88, R36 ;  /* 0x000000585424723c */ /* 0x040fe60000041824 */
[-C--:B------:R-:W-:Y:S01]  /*8610*/  FFMA.FTZ R129, R33, R104.reuse, -R129 ;  /* 0x0000006821817223 */ /* 0x080fe20000010881 */
[-CC-:B------:R-:W-:Y:S01]  /*8620*/  FFMA.FTZ R33, R34, R104.reuse, -R127.reuse ;  /* 0x0000006822217223 */ /* 0x180fe2000001087f */
[----:B------:R-:W-:Y:S04]  /*8630*/  FFMA.FTZ R127, R35, R104, -R127 ;  /* 0x00000068237f7223 */ /* 0x000fe8000001087f */
[----:B------:R-:W3:Y:S01]  /*8640*/  MUFU.EX2 R112, R112 ;  /* 0x0000007000707308 */ /* 0x000ee20000000800 */
[C---:B------:R-:W-:Y:S01]  /*8650*/  HMMA.16816.F32.BF16 R40, R84.reuse, R90, R40 ;  /* 0x0000005a5428723c */ /* 0x040fe20000041828 */
[----:B------:R-:W5:Y:S08]  /*8660*/  LDSM.16.MT88.4 R88, [R153+0xa800] ;  /* 0x00a800009958783b */ /* 0x000f700000004200 */
[----:B------:R-:W-:Y:S01]  /*8670*/  MUFU.EX2 R114, R114 ;  /* 0x0000007200727308 */ /* 0x000fe20000000800 */
[C---:B-1----:R-:W-:Y:S03]  /*8680*/  HMMA.16816.F32.BF16 R44, R84.reuse, R92, R44 ;  /* 0x0000005c542c723c */ /* 0x042fe6000004182c */
[----:B--2---:R-:W-:Y:S06]  /*8690*/  F2FP.BF16.F32.PACK_AB R23, R113, R110 ;  /* 0x0000006e7117723e */ /* 0x004fec00000010ff */
[----:B------:R-:W1:Y:S01]  /*86a0*/  MUFU.EX2 R115, R115 ;  /* 0x0000007300737308 */ /* 0x000e620000000800 */
[C---:B------:R-:W-:Y:S01]  /*86b0*/  HMMA.16816.F32.BF16 R48, R84.reuse, R94, R48 ;  /* 0x0000005e5430723c */ /* 0x040fe20000041830 */
[----:B------:R-:W2:Y:S02]  /*86c0*/  LDSM.16.MT88.4 R92, [R149+0xa800] ;  /* 0x00a80000955c783b */ /* 0x000ea40000004200 */
[C---:B---3--:R-:W-:Y:S01]  /*86d0*/  F2FP.BF16.F32.PACK_AB R20, R133.reuse, R112 ;  /* 0x000000708514723e */ /* 0x048fe200000010ff */
[----:B------:R-:W-:Y:S05]  /*86e0*/  FADD.FTZ R112, R112, R109 ;  /* 0x0000006d70707221 */ /* 0x000fea0000010000 */
[----:B------:R-:W3:Y:S01]  /*86f0*/  MUFU.EX2 R130, R130 ;  /* 0x0000008200827308 */ /* 0x000ee20000000800 */
[C---:B----4-:R-:W-:Y:S03]  /*8700*/  HMMA.16816.F32.BF16 R52, R84.reuse, R96, R52 ;  /* 0x000000605434723c */ /* 0x050fe60000041834 */
[----:B------:R-:W-:Y:S06]  /*8710*/  FADD.FTZ R133, R133, R112 ;  /* 0x0000007085857221 */ /* 0x000fec0000010000 */
[----:B------:R-:W4:Y:S01]  /*8720*/  MUFU.EX2 R129, R129 ;  /* 0x0000008100817308 */ /* 0x000f220000000800 */
[C---:B------:R-:W-:Y:S01]  /*8730*/  HMMA.16816.F32.BF16 R56, R84.reuse, R98, R56 ;  /* 0x000000625438723c */ /* 0x040fe20000041838 */
[----:B------:R-:W3:Y:S02]  /*8740*/  LDSM.16.MT88.4 R96, [R148+0xa800] ;  /* 0x00a800009460783b */ /* 0x000ee40000004200 */
[C---:B-1----:R-:W-:Y:S01]  /*8750*/  F2FP.BF16.F32.PACK_AB R22, R115.reuse, R114 ;  /* 0x000000727316723e */ /* 0x042fe200000010ff */
[----:B------:R-:W-:Y:S05]  /*8760*/  FADD.FTZ R114, R114, R133 ;  /* 0x0000008572727221 */ /* 0x000fea0000010000 */
[----:B------:R-:W-:Y:S01]  /*8770*/  MUFU.EX2 R33, R33 ;  /* 0x0000002100217308 */ /* 0x000fe20000000800 */
[----:B------:R-:W-:Y:S01]  /*8780*/  FADD.FTZ R115, R115, R114 ;  /* 0x0000007273737221 */ /* 0x000fe20000010000 */
[C---:B-----5:R-:W-:Y:S08]  /*8790*/  HMMA.16816.F32.BF16 R60, R84.reuse, R88, R60 ;  /* 0x00000058543c723c */ /* 0x060ff0000004183c */
[----:B------:R-:W1:Y:S01]  /*87a0*/  MUFU.EX2 R34, R127 ;  /* 0x0000007f00227308 */ /* 0x000e620000000800 */
[C---:B------:R-:W-:Y:S01]  /*87b0*/  HMMA.16816.F32.BF16 R64, R84.reuse, R90, R64 ;  /* 0x0000005a5440723c */ /* 0x040fe20000041840 */
[----:B------:R-:W5:Y:S07]  /*87c0*/  LDSM.16.MT88.4 R88, [R106+0xa800] ;  /* 0x00a800006a58783b */ /* 0x000f6e0000004200 */
[C---:B--2---:R-:W-:Y:S08]  /*87d0*/  HMMA.16816.F32.BF16 R68, R84.reuse, R92, R68 ;  /* 0x0000005c5444723c */ /* 0x044ff00000041844 */
[C---:B------:R-:W-:Y:S01]  /*87e0*/  HMMA.16816.F32.BF16 R72, R84.reuse, R94, R72 ;  /* 0x0000005e5448723c */ /* 0x040fe20000041848 */
[----:B------:R-:W2:Y:S07]  /*87f0*/  LDSM.16.MT88.4 R92, [R153+0x9000] ;  /* 0x00900000995c783b */ /* 0x000eae0000004200 */
[C---:B---3--:R-:W-:Y:S08]  /*8800*/  HMMA.16816.F32.BF16 R76, R84.reuse, R96, R76 ;  /* 0x00000060544c723c */ /* 0x048ff0000004184c */
[C---:B------:R-:W-:Y:S01]  /*8810*/  HMMA.16816.F32.BF16 R80, R84.reuse, R98, R80 ;  /* 0x000000625450723c */ /* 0x040fe20000041850 */
[----:B------:R-:W3:Y:S07]  /*8820*/  LDSM.16.MT88.4 R96, [R149+0x9000] ;  /* 0x009000009560783b */ /* 0x000eee0000004200 */
[C---:B-----5:R-:W-:Y:S08]  /*8830*/  HMMA.16816.F32.BF16 R12, R84.reuse, R88, R12 ;  /* 0x00000058540c723c */ /* 0x060ff0000004180c */
[----:B------:R-:W-:Y:S01]  /*8840*/  HMMA.16816.F32.BF16 R16, R84, R90, R16 ;  /* 0x0000005a5410723c */ /* 0x000fe20000041810 */
[----:B------:R-:W5:Y:S07]  /*8850*/  LDSM.16.MT88.4 R84, [R106+0x9000] ;  /* 0x009000006a54783b */ /* 0x000f6e0000004200 */
[C---:B--2---:R-:W-:Y:S01]  /*8860*/  HMMA.16816.F32.BF16 R4, R20.reuse, R92, R4 ;  /* 0x0000005c1404723c */ /* 0x044fe20000041804 */
[----:B------:R-:W2:Y:S07]  /*8870*/  LDSM.16.MT88.4 R88, [R153+0xb000] ;  /* 0x00b000009958783b */ /* 0x000eae0000004200 */
[C---:B------:R-:W-:Y:S01]  /*8880*/  HMMA.16816.F32.BF16 R8, R20.reuse, R94, R8 ;  /* 0x0000005e1408723c */ /* 0x040fe20000041808 */
[----:B------:R-:W-:Y:S07]  /*8890*/  LDSM.16.MT88.4 R92, [R153+0x9800] ;  /* 0x00980000995c783b */ /* 0x000fee0000004200 */
[C---:B---3--:R-:W-:Y:S08]  /*88a0*/  HMMA.16816.F32.BF16 R36, R20.reuse, R96, R36 ;  /* 0x000000601424723c */ /* 0x048ff00000041824 */
[C---:B------:R-:W-:Y:S08]  /*88b0*/  HMMA.16816.F32.BF16 R40, R20.reuse, R98, R40 ;  /* 0x000000621428723c */ /* 0x040ff00000041828 */
[C---:B------:R-:W-:Y:S08]  /*88c0*/  HMMA.16816.F32.BF16 R44, R20.reuse, R24, R44 ;  /* 0x00000018142c723c */ /* 0x040ff0000004182c */
[C---:B------:R-:W-:Y:S01]  /*88d0*/  HMMA.16816.F32.BF16 R48, R20.reuse, R26, R48 ;  /* 0x0000001a1430723c */ /* 0x040fe20000041830 */
[----:B------:R-:W3:Y:S07]  /*88e0*/  LDSM.16.MT88.4 R24, [R149+0xb000] ;  /* 0x00b000009518783b */ /* 0x000eee0000004200 */
[C---:B-----5:R-:W-:Y:S08]  /*88f0*/  HMMA.16816.F32.BF16 R52, R20.reuse, R84, R52 ;  /* 0x000000541434723c */ /* 0x060ff00000041834 */
        /* <DEDUP_REMOVED lines=8> */
[C---:B-----5:R-:W-:Y:S03]  /*8980*/  HMMA.16816.F32.BF16 R76, R20.reuse, R84, R76 ;  /* 0x00000054144c723c */ /* 0x060fe6000004184c */
[----:B------:R-:W-:Y:S02]  /*8990*/  F2FP.BF16.F32.PACK_AB R85, R135, R130 ;  /* 0x000000828755723e */ /* 0x000fe400000010ff */
[----:B------:R-:W-:Y:S01]  /*89a0*/  F2FP.BF16.F32.PACK_AB R84, R137, R132 ;  /* 0x000000848954723e */ /* 0x000fe200000010ff */
[----:B------:R-:W-:Y:S02]  /*89b0*/  FADD.FTZ R132, R132, R115 ;  /* 0x0000007384847221 */ /* 0x000fe40000010000 */
[C---:B------:R-:W-:Y:S03]  /*89c0*/  HMMA.16816.F32.BF16 R80, R20.reuse, R86, R80 ;  /* 0x000000561450723c */ /* 0x040fe60000041850 */
[----:B----4-:R-:W-:Y:S01]  /*89d0*/  F2FP.BF16.F32.PACK_AB R86, R129, R32 ;  /* 0x000000208156723e */ /* 0x010fe200000010ff */
[----:B------:R-:W-:Y:S01]  /*89e0*/  FADD.FTZ R137, R137, R132 ;  /* 0x0000008489897221 */ /* 0x000fe20000010000 */
[----:B-1----:R-:W-:Y:S03]  /*89f0*/  F2FP.BF16.F32.PACK_AB R87, R34, R33 ;  /* 0x000000212257723e */ /* 0x002fe600000010ff */
[C---:B--2---:R-:W-:Y:S03]  /*8a00*/  HMMA.16816.F32.BF16 R12, R20.reuse, R88, R12 ;  /* 0x00000058140c723c */ /* 0x044fe6000004180c */
        /* <DEDUP_REMOVED lines=8> */
[C---:B---3--:R-:W-:Y:S08]  /*8a90*/  HMMA.16816.F32.BF16 R36, R84.reuse, R24, R36 ;  /* 0x000000185424723c */ /* 0x048ff00000041824 */
[C---:B------:R-:W-:Y:S08]  /*8aa0*/  HMMA.16816.F32.BF16 R40, R84.reuse, R26, R40 ;  /* 0x0000001a5428723c */ /* 0x040ff00000041828 */
        /* <DEDUP_REMOVED lines=8> */
[C---:B----4-:R-:W-:Y:S03]  /*8b30*/  HMMA.16816.F32.BF16 R68, R84.reuse, R8, R68 ;  /* 0x000000085444723c */ /* 0x050fe60000041844 */
        /* <DEDUP_REMOVED lines=12> */
[----:B------:R-:W-:Y:S01]  /*8c00*/  FADD.FTZ R33, R33, R0 ;  /* 0x0000000021217221 */ /* 0x000fe20000010000 */
[----:B------:R-:W-:Y:S03]  /*8c10*/  MOV R0, R103 ;  /* 0x0000006700007202 */ /* 0x000fe60000000f00 */
[----:B------:R-:W-:Y:S01]  /*8c20*/  FADD.FTZ R185, R34, R33 ;  /* 0x0000002122b97221 */ /* 0x000fe20000010000 */
[----:B------:R-:W-:Y:S01]  /*8c30*/  HMMA.16816.F32.BF16 R84, R84, R6, R16 ;  /* 0x000000065454723c */ /* 0x000fe20000041810 */
[----:B------:R-:W-:Y:S08]  /*8c40*/  @!UPT UIADD3 URZ, UPT, UPT, URZ, URZ, URZ ;  /* 0x000000fffffff290 */ /* 0x000ff0000fffe0ff */
[----:B------:R-:W-:Y:S11]  /*8c50*/  @P0 BRA `(.L_x_11291) ;  /* 0xffffffd000000947 */ /* 0x000ff6000383ffff */
.L_x_11284:
        /* <DEDUP_REMOVED lines=11> */
.L_x_11307:
        /* <DEDUP_REMOVED lines=164> */
[----:B-1----:R-:W4:Y:S04]  /*9750*/  LD.E.64 R44, desc[UR4][R100.64+0x88] ;  /* 0x00008804642c7980 */ /* 0x002f28000c101b00 */
[----:B------:R1:W5:Y:S06]  /*9760*/  LD.E.64 R42, desc[UR4][R100.64+0x90] ;  /* 0x00009004642a7980 */ /* 0x00036c000c101b00 */
[----:B--2---:R1:W5:Y:S01]  /*9770*/  @!P4 LD.E.64 R50, desc[UR4][R100.64+0x80] ;  /* 0x000080046432c980 */ /* 0x004362000c101b00 */
[----:B---3--:R-:W-:-:S13]  /*9780*/  ISETP.NE.AND P2, PT, R2, RZ, PT ;  /* 0x000000ff0200720c */ /* 0x008fda0003f45270 */
[----:B------:R-:W2:Y:S04]  /*9790*/  @!P2 LD.E R6, desc[UR4][R100.64+0x60] ;  /* 0x000060046406a980 */ /* 0x000ea8000c101900 */
[----:B------:R-:W3:Y:S01]  /*97a0*/  @!P2 LD.E R37, desc[UR4][R100.64+0xb4] ;  /* 0x0000b4046425a980 */ /* 0x000ee2000c101900 */
[----:B------:R-:W4:Y:S08]  /*97b0*/  @P1 MUFU.LG2 R5, R5 ;  /* 0x0000000500051308 */ /* 0x000f300000000c00 */
[----:B------:R-:W1:Y:S01]  /*97c0*/  @P0 MUFU.LG2 R8, R8 ;  /* 0x0000000800080308 */ /* 0x000e620000000c00 */
[----:B------:R-:W-:-:S02]  /*97d0*/  SHF.R.U32.HI R7, RZ, 0x1, R0 ;  /* 0x00000001ff077819 */ /* 0x000fc40000011600 */
[----:B------:R-:W-:Y:S01]  /*97e0*/  LOP3.LUT P3, RZ, R0, 0x3, RZ, 0xc0, !PT ;  /* 0x0000000300ff7812 */ /* 0x000fe2000786c0ff */
[----:B------:R-:W-:Y:S01]  /*97f0*/  BSSY.RECONVERGENT B0, `(.L_x_11293) ;  /* 0x0000014000007945 */ /* 0x000fe20003800200 */
[----:B------:R-:W-:Y:S02]  /*9800*/  SHF.R.U32.HI R0, RZ, 0x2, R0 ;  /* 0x00000002ff007819 */ /* 0x000fe40000011600 */
[----:B------:R-:W-:Y:S01]  /*9810*/  LOP3.LUT R7, R7, 0x30, RZ, 0xc0, !PT ;  /* 0x0000003007077812 */ /* 0x000fe200078ec0ff */
[----:B----4-:R-:W-:Y:S01]  /*9820*/  @P1 FMUL.FTZ R9, R5, 0.69314718246459960938 ;  /* 0x3f31721805091820 */ /* 0x010fe20000410000 */
[----:B------:R-:W-:Y:S01]  /*9830*/  MOV R3, 0x7f800000 ;  /* 0x7f80000000037802 */ /* 0x000fe20000000f00 */
[-C--:B------:R-:W-:Y:S01]  /*9840*/  @P4 IMAD R36, R45, R176.reuse, RZ ;  /* 0x000000b02d244224 */ /* 0x080fe200078e02ff */
[----:B------:R-:W-:Y:S01]  /*9850*/  MOV R2, 0x7f800000 ;  /* 0x7f80000000027802 */ /* 0x000fe20000000f00 */
[----:B-----5:R-:W-:Y:S01]  /*9860*/  @P1 FFMA.FTZ R3, R4, R103, R9 ;  /* 0x0000006704031223 */ /* 0x020fe20000010009 */
[----:B-1----:R-:W-:Y:S01]  /*9870*/  @P0 FMUL.FTZ R11, R8, 0.69314718246459960938 ;  /* 0x3f317218080b0820 */ /* 0x002fe20000410000 */
[----:B------:R-:W-:Y:S01]  /*9880*/  LOP3.LUT R0, R7, 0x7, R0, 0xf8, !PT ;  /* 0x0000000707007812 */ /* 0x000fe200078ef800 */
[----:B------:R-:W-:-:S04]  /*9890*/  @P4 IMAD.WIDE.U32 R46, R44, R176, RZ ;  /* 0x000000b02c2e4225 */ /* 0x000fc800078e00ff */
[----:B------:R-:W-:Y:S01]  /*98a0*/  @P0 FFMA.FTZ R2, R4, R102, R11 ;  /* 0x0000006604020223 */ /* 0x000fe2000001000b */
[----:B--2---:R-:W-:-:S04]  /*98b0*/  @!P2 IMAD R6, R171, R6, R172 ;  /* 0x00000006ab06a224 */ /* 0x004fc800078e02ac */
[----:B---3--:R-:W-:Y:S01]  /*98c0*/  @!P2 IMAD R37, R6, R37, RZ ;  /* 0x000000250625a224 */ /* 0x008fe200078e02ff */
[----:B------:R-:W-:Y:S06]  /*98d0*/  @!P2 BRA `(.L_x_11294) ;  /* 0x000000000014a947 */ /* 0x000fec0003800000 */
[----:B------:R-:W2:Y:S04]  /*98e0*/  @!P4 LD.E R4, desc[UR4][R100.64+0xb4] ;  /* 0x0000b4046404c980 */ /* 0x000ea8000c101900 */
[----:B------:R-:W3:Y:S01]  /*98f0*/  LD.E R5, desc[UR4][R100.64+0xd4] ;  /* 0x0000d40464057980 */ /* 0x000ee2000c101900 */
[----:B--2---:R-:W-:Y:S02]  /*9900*/  @!P4 IMAD R176, R171, R4, RZ ;  /* 0x00000004abb0c224 */ /* 0x004fe400078e02ff */
[----:B---3--:R-:W-:-:S05]  /*9910*/  IMAD R5, R172, R5, RZ ;  /* 0x00000005ac057224 */ /* 0x008fca00078e02ff */
[----:B------:R-:W-:Y:S02]  /*9920*/  IADD3 R37, PT, PT, R5, R176, RZ ;  /* 0x000000b005257210 */ /* 0x000fe40007ffe0ff */
.L_x_11294:
[----:B------:R-:W-:Y:S05]  /*9930*/  BSYNC.RECONVERGENT B0 ;  /* 0x0000000000007941 */ /* 0x000fea0003800200 */
.L_x_11293:
        /* <DEDUP_REMOVED lines=24> */
.L_x_11296:
[----:B------:R-:W-:Y:S05]  /*9ac0*/  BSYNC.RECONVERGENT B0 ;  /* 0x0000000000007941 */ /* 0x000fea0003800200 */
.L_x_11295:
[----:B-1----:R1:W5:Y:S01]  /*9ad0*/  LD.E R101, desc[UR4][R100.64+0xc0] ;  /* 0x0000c00464657980 */ /* 0x002362000c101900 */
[-C--:B------:R-:W-:Y:S01]  /*9ae0*/  @!P4 IMAD R2, R51, R171.reuse, RZ ;  /* 0x000000ab3302c224 */ /* 0x080fe200078e02ff */
[----:B------:R-:W-:Y:S01]  /*9af0*/  MOV R179, RZ ;  /* 0x000000ff00b37202 */ /* 0x000fe20000000f00 */
[----:B------:R-:W-:Y:S01]  /*9b00*/  @!P4 IMAD.WIDE.U32 R50, R50, R171, RZ ;  /* 0x000000ab3232c225 */ /* 0x000fe200078e00ff */
[----:B------:R-:W2:Y:S01]  /*9b10*/  S2R R0, SR_TID.X ;  /* 0x0000000000007919 */ /* 0x000ea20000002100 */
[----:B------:R-:W-:Y:S03]  /*9b20*/  BSSY.RECONVERGENT B0, `(.L_x_11297) ;  /* 0x000001f000007945 */ /* 0x000fe60003800200 */
[----:B------:R-:W-:Y:S01]  /*9b30*/  @!P4 IADD3 R3, PT, PT, R51, R2, RZ ;  /* 0x000000023303c210 */ /* 0x000fe20007ffe0ff */
[-C--:B------:R-:W-:Y:S02]  /*9b40*/  IMAD R2, R43, R172.reuse, RZ ;  /* 0x000000ac2b027224 */ /* 0x080fe400078e02ff */
[----:B------:R-:W-:-:S04]  /*9b50*/  IMAD.WIDE.U32 R172, R42, R172, RZ ;  /* 0x000000ac2aac7225 */ /* 0x000fc800078e00ff */
[----:B------:R-:W-:Y:S01]  /*9b60*/  IMAD.WIDE.U32 R42, R174, R44, R178 ;  /* 0x0000002cae2a7225 */ /* 0x000fe200078e00b2 */
[----:B------:R-:W-:-:S03]  /*9b70*/  IADD3 R2, PT, PT, R173, R2, RZ ;  /* 0x00000002ad027210 */ /* 0x000fc60007ffe0ff */
[----:B------:R-:W-:Y:S02]  /*9b80*/  IMAD R174, R45, R174, RZ ;  /* 0x000000ae2dae7224 */ /* 0x000fe400078e02ff */
[----:B------:R-:W-:-:S03]  /*9b90*/  @P4 IMAD.IADD R3, R47, 0x1, R36 ;  /* 0x000000012f034824 */ /* 0x000fc600078e0224 */
[----:B------:R-:W-:Y:S02]  /*9ba0*/  IADD3 R174, PT, PT, R43, R174, RZ ;  /* 0x000000ae2bae7210 */ /* 0x000fe40007ffe0ff */
[----:B--2---:R-:W-:-:S04]  /*9bb0*/  SHF.R.U32.HI R0, RZ, 0x3, R0 ;  /* 0x00000003ff007819 */ /* 0x004fc80000011600 */
[C---:B------:R-:W-:Y:S01]  /*9bc0*/  ISETP.GE.AND P3, PT, R0.reuse, R159, PT ;  /* 0x0000009f0000720c */ /* 0x040fe20003f66270 */
[C---:B------:R-:W-:Y:S02]  /*9bd0*/  VIADD R38, R0.reuse, 0x20 ;  /* 0x0000002000267836 */ /* 0x040fe40000000000 */
[----:B------:R-:W-:-:S03]  /*9be0*/  VIADD R40, R0, 0x10 ;  /* 0x0000001000287836 */ /* 0x000fc60000000000 */
[-C--:B------:R-:W-:Y:S01]  /*9bf0*/  ISETP.GE.AND P1, PT, R38, R159.reuse, PT ;  /* 0x0000009f2600720c */ /* 0x080fe20003f26270 */
[----:B------:R-:W-:Y:S01]  /*9c00*/  @!P4 IMAD.MOV.U32 R38, RZ, RZ, R50 ;  /* 0x000000ffff26c224 */ /* 0x000fe200078e0032 */
[----:B------:R-:W-:Y:S02]  /*9c10*/  @P4 MOV R38, R46 ;  /* 0x0000002e00264202 */ /* 0x000fe40000000f00 */
[----:B------:R-:W-:Y:S01]  /*9c20*/  ISETP.GE.AND P2, PT, R40, R159, PT ;  /* 0x0000009f2800720c */ /* 0x000fe20003f46270 */
[----:B------:R-:W-:Y:S01]  /*9c30*/  VIADD R40, R0, 0x30 ;  /* 0x0000003000287836 */ /* 0x000fe20000000000 */
[----:B------:R-:W-:-:S04]  /*9c40*/  IADD3 R38, P5, P4, R172, R42, R38 ;  /* 0x0000002aac267210 */ /* 0x000fc80007cbe026 */
[----:B------:R-:W-:Y:S02]  /*9c50*/  ISETP.GE.AND P0, PT, R40, R159, PT ;  /* 0x0000009f2800720c */ /* 0x000fe40003f06270 */
[----:B------:R-:W-:Y:S01]  /*9c60*/  IADD3.X R39, PT, PT, R2, R174, R3, P5, P4 ;  /* 0x000000ae02277210 */ /* 0x000fe20002fe8403 */
[----:B-1----:R-:W-:Y:S10]  /*9c70*/  @P3 BRA `(.L_x_11298) ;  /* 0x0000000000243947 */ /* 0x002ff40003800000 */
        /* <DEDUP_REMOVED lines=9> */
.L_x_11298:
[----:B------:R-:W-:Y:S05]  /*9d10*/  BSYNC.RECONVERGENT B0 ;  /* 0x0000000000007941 */ /* 0x000fea0003800200 */
.L_x_11297:
        /* <DEDUP_REMOVED lines=16> */
.L_x_11300:
[----:B------:R-:W-:Y:S05]  /*9e20*/  BSYNC.RECONVERGENT B0 ;  /* 0x0000000000007941 */ /* 0x000fea0003800200 */
.L_x_11299:
[----:B------:R-:W-:Y:S04]  /*9e30*/  BSSY.RECONVERGENT B0, `(.L_x_11301) ;  /* 0x0000010000007945 */ /* 0x000fe80003800200 */
[----:B------:R-:W-:Y:S05]  /*9e40*/  @P1 BRA `(.L_x_11302) ;  /* 0x0000000000381947 */ /* 0x000fea0003800000 */
[----:B--2---:R-:W-:Y:S01]  /*9e50*/  IADD3 R9, P1, PT, R0, 0x20, RZ ;  /* 0x0000002000097810 */ /* 0x004fe20007f3e0ff */
[----:B------:R-:W-:Y:S01]  /*9e60*/  IMAD.MOV.U32 R10, RZ, RZ, R38 ;  /* 0x000000ffff0a7224 */ /* 0x000fe200078e0026 */
[----:B------:R-:W-:Y:S02]  /*9e70*/  MOV R11, R39 ;  /* 0x00000027000b7202 */ /* 0x000fe40000000f00 */
[-C--:B-----5:R-:W-:Y:S01]  /*9e80*/  ISETP.GE.AND P2, PT, R178, R101.reuse, PT ;  /* 0x00000065b200720c */ /* 0x0a0fe20003f46270 */
[----:B-1----:R-:W-:Y:S01]  /*9e90*/  IMAD.X R3, RZ, RZ, RZ, P1 ;  /* 0x000000ffff037224 */ /* 0x002fe200008e06ff */
        /* <DEDUP_REMOVED lines=9> */
.L_x_11302:
[----:B------:R-:W-:Y:S05]  /*9f30*/  BSYNC.RECONVERGENT B0 ;  /* 0x0000000000007941 */ /* 0x000fea0003800200 */
.L_x_11301:
[----:B------:R-:W-:-:S04]  /*9f40*/  MOV R171, 0x0 ;  /* 0x0000000000ab7802 */ /* 0x000fc80000000f00 */
[----:B-12345:R-:W-:Y:S05]  /*9f50*/  @P0 RET.REL.NODEC R170 `(_ZN5flash24flash_fwd_splitkv_kernelI23Flash_fwd_kernel_traitsILi128ELi64ELi64ELi4ELb0ELb0EN7cutlass10bfloat16_tE19Flash_kernel_traitsILi128ELi64ELi64ELi4ES3_EELb0ELb0ELb1ELb0ELb0ELb0ELb0ELb0EEEvNS_16Flash_fwd_paramsE) ;  /* 0xffffff60aa280950 */ /* 0x03efea0003c3ffff */
        /* <DEDUP_REMOVED lines=14> */
[----:B-1----:R-:W-:Y:S05]  /*a040*/  @P0 RET.REL.NODEC R170 `(_ZN5flash24flash_fwd_splitkv_kernelI23Flash_fwd_kernel_traitsILi128ELi64ELi64ELi4ELb0ELb0EN7cutlass10bfloat16_tE19Flash_kernel_traitsILi128ELi64ELi64ELi4ES3_EELb0ELb0ELb1ELb0ELb0ELb0ELb0ELb0EEEvNS_16Flash_fwd_paramsE) ;  /* 0xffffff5caaec0950 */ /* 0x002fea0003c3ffff */
[----:B------:R-:W-:Y:S01]  /*a050*/  MOV R171, 0x0 ;  /* 0x0000000000ab7802 */ /* 0x000fe20000000f00 */
[----:B------:R1:W-:Y:S03]  /*a060*/  ST.E.128 desc[UR4][R2.64+0x80], R32 ;  /* 0x0000802002007985 */ /* 0x0003e6000c101d04 */
[----:B-1----:R-:W-:Y:S05]  /*a070*/  RET.REL.NODEC R170 `(_ZN5flash24flash_fwd_splitkv_kernelI23Flash_fwd_kernel_traitsILi128ELi64ELi64ELi4ELb0ELb0EN7cutlass10bfloat16_tE19Flash_kernel_traitsILi128ELi64ELi64ELi4ES3_EELb0ELb0ELb1ELb0ELb0ELb0ELb0ELb0EEEvNS_16Flash_fwd_paramsE) ;  /* 0xffffff5caae07950 */ /* 0x002fea0003c3ffff */
.L_x_11292:
[----:B------:R-:W-:Y:S01]  /*a080*/  MOV R3, 0x2 ;  /* 0x0000000200037802 */ /* 0x000fe20000000f00 */
[----:B------:R-:W-:Y:S01]  /*a090*/  IMAD.MOV.U32 R0, RZ, RZ, 0x1f ;  /* 0x0000001fff007424 */ /* 0x000fe200078e00ff */
[----:B------:R-:W-:-:S07]  /*a0a0*/  MOV R2, 0xffffffff ;  /* 0xffffffff00027802 */ /* 0x000fce0000000f00 */
[----:B-1---5:R-:W-:Y:S05]  /*a0b0*/  WARPSYNC.COLLECTIVE R2, `(.L_x_11303) ;  /* 0x0000000002087348 */ /* 0x022fea0003c00000 */
[----:B------:R2:W3:Y:S02]  /*a0c0*/  SHFL.BFLY P0, R8, R187, R3, R0 ;  /* 0x0c000003bb087389 */ /* 0x0004e40000000000 */
[----:B-123-5:R-:W-:Y:S05]  /*a0d0*/  ENDCOLLECTIVE ;  /* 0x000000000000791b */ /* 0x02efea0003800000 */
.L_x_11303:
[----:B------:R-:W-:Y:S02]  /*a0e0*/  IMAD.MOV.U32 R6, RZ, RZ, R8 ;  /* 0x000000ffff067224 */ /* 0x000fe400078e0008 */
[----:B------:R-:W-:Y:S02]  /*a0f0*/  IMAD.MOV.U32 R3, RZ, RZ, 0x1 ;  /* 0x00000001ff037424 */ /* 0x000fe400078e00ff */
[----:B------:R-:W-:-:S05]  /*a100*/  FADD.FTZ R6, R6, R187 ;  /* 0x000000bb06067221 */ /* 0x000fca0000010000 */
[----:B------:R-:W-:-:S07]  /*a110*/  MOV R187, R6 ;  /* 0x0000000600bb7202 */ /* 0x000fce0000000f00 */
[----:B------:R-:W-:Y:S05]  /*a120*/  WARPSYNC.COLLECTIVE R2, `(.L_x_11304) ;  /* 0x0000000002087348 */ /* 0x000fea0003c00000 */
[----:B------:R1:W2:Y:S02]  /*a130*/  SHFL.BFLY P0, R8, R187, R3, R0 ;  /* 0x0c000003bb087389 */ /* 0x0002a40000000000 */
[----:B-12---:R-:W-:Y:S05]  /*a140*/  ENDCOLLECTIVE ;  /* 0x000000000000791b */ /* 0x006fea0003800000 */
.L_x_11304:
[----:B------:R-:W-:Y:S01]  /*a150*/  MOV R187, R185 ;  /* 0x000000b900bb7202 */ /* 0x000fe20000000f00 */
[----:B------:R-:W-:Y:S01]  /*a160*/  IMAD.MOV.U32 R3, RZ, RZ, 0x2 ;  /* 0x00000002ff037424 */ /* 0x000fe200078e00ff */
[----:B------:R-:W-:-:S07]  /*a170*/  MOV R5, R8 ;  /* 0x0000000800057202 */ /* 0x000fce0000000f00 */
[----:B------:R-:W-:Y:S05]  /*a180*/  WARPSYNC.COLLECTIVE R2, `(.L_x_11305) ;  /* 0x0000000002087348 */ /* 0x000fea0003c00000 */
[----:B------:R1:W2:Y:S02]  /*a190*/  SHFL.BFLY P0, R8, R187, R3, R0 ;  /* 0x0c000003bb087389 */ /* 0x0002a40000000000 */
[----:B-12---:R-:W-:Y:S05]  /*a1a0*/  ENDCOLLECTIVE ;  /* 0x000000000000791b */ /* 0x006fea0003800000 */
.L_x_11305:
[----:B------:R-:W-:Y:S01]  /*a1b0*/  FADD.FTZ R5, R6, R5 ;  /* 0x0000000506057221 */ /* 0x000fe20000010000 */
[----:B------:R-:W-:Y:S01]  /*a1c0*/  FADD.FTZ R7, R8, R185 ;  /* 0x000000b908077221 */ /* 0x000fe20000010000 */
[----:B------:R-:W-:-:S04]  /*a1d0*/  MOV R3, 0x1 ;  /* 0x0000000100037802 */ /* 0x000fc80000000f00 */
[----:B------:R-:W-:-:S07]  /*a1e0*/  MOV R187, R7 ;  /* 0x0000000700bb7202 */ /* 0x000fce0000000f00 */
[----:B------:R-:W-:Y:S05]  /*a1f0*/  WARPSYNC.COLLECTIVE R2, `(.L_x_11306) ;  /* 0x0000000002087348 */ /* 0x000fea0003c00000 */
[----:B------:R1:W2:Y:S02]  /*a200*/  SHFL.BFLY P0, R8, R187, R3, R0 ;  /* 0x0c000003bb087389 */ /* 0x0002a40000000000 */
[----:B-12---:R-:W-:Y:S05]  /*a210*/  ENDCOLLECTIVE ;  /* 0x000000000000791b */ /* 0x006fea0003800000 */
.L_x_11306:
[----:B------:R-:W-:Y:S05]  /*a220*/  BRA `(.L_x_11307) ;  /* 0xffffffe800b87947 */ /* 0x000fea000383ffff */
.L_x_11308:
        /* <DEDUP_REMOVED lines=13> */
.L_x_14950:


//--------------------- .text._ZN5flash24flash_fwd_splitkv_kernelI23Flash_fwd_kernel_traitsILi128ELi64ELi64ELi4ELb0ELb0EN7cutlass10bfloat16_tE19Flash_kernel_traitsILi128ELi64ELi64ELi4ES3_EELb0ELb0ELb1ELb0ELb0ELb1ELb0ELb0EEEvNS_16Flash_fwd_paramsE --------------------------
	.section	.text._ZN5flash24flash_fwd_splitkv_kernelI23Flash_fwd_kernel_traitsILi128ELi64ELi64ELi4ELb0ELb0EN7cutlass10bfloat16_tE19Flash_kernel_traitsILi128ELi64ELi64ELi4ES3_EELb0ELb0ELb1ELb0ELb0ELb1ELb0ELb0EEEvNS_16Flash_fwd_paramsE,"ax",@progbits
	.align	128
        .global         _ZN5flash24flash_fwd_splitkv_kernelI23Flash_fwd_kernel_traitsILi128ELi64ELi64ELi4ELb0ELb0EN7cutlass10bfloat16_tE19Flash_kernel_traitsILi128ELi64ELi64ELi4ES3_EELb0ELb0ELb1ELb0ELb0ELb1ELb0ELb0EEEvNS_16Flash_fwd_paramsE
        .type           _ZN5flash24flash_fwd_splitkv_kernelI23Flash_fwd_kernel_traitsILi128ELi64ELi64ELi4ELb0ELb0EN7cutlass10bfloat16_tE19Flash_kernel_traitsILi128ELi64ELi64ELi4ES3_EELb0ELb0ELb1ELb0ELb0ELb1ELb0ELb0EEEvNS_16Flash_fwd_paramsE,@function
        .size           _ZN5flash24flash_fwd_splitkv_kernelI23Flash_fwd_kernel_traitsILi128ELi64ELi64ELi4ELb0ELb0EN7cutlass10bfloat16_tE19Flash_kernel_traitsILi128ELi64ELi64ELi4ES3_EELb0ELb0ELb1ELb0ELb0ELb1ELb0ELb0EEEvNS_16Flash_fwd_paramsE,(.L_x_14951 - _ZN5flash24flash_fwd_splitkv_kernelI23Flash_fwd_kernel_traitsILi128ELi64ELi64ELi4ELb0ELb0EN7cutlass10bfloat16_tE19Flash_kernel_traitsILi128ELi64ELi64ELi4ES3_EELb0ELb0ELb1ELb0ELb0ELb1ELb0ELb0EEEvNS_16Flash_fwd_paramsE)
        .other          _ZN5flash24flash_fwd_splitkv_kernelI23Flash_fwd_kernel_traitsILi128ELi64ELi64ELi4ELb0ELb0EN7cutlass10bfloat16_tE19Flash_kernel_traitsILi128ELi64ELi64ELi4ES3_EELb0ELb0ELb1ELb0ELb0ELb1ELb0ELb0EEEvNS_16Flash_fwd_paramsE,@"STO_CUDA_ENTRY STV_DEFAULT"
_ZN5flash24flash_fwd_splitkv_kernelI23Flash_fwd_kernel_traitsILi128ELi64ELi64ELi4ELb0ELb0EN7cutlass10bfloat16_tE19Flash_kernel_traitsILi128ELi64ELi64ELi4ES3_EELb0ELb0ELb1ELb0ELb0ELb1ELb0ELb0EEEvNS_16Flash_fwd_paramsE:
.text._ZN5flash24flash_fwd_splitkv_kernelI23Flash_fwd_kernel_traitsILi128ELi64ELi64ELi4ELb0ELb0EN7cutlass10bfloat16_tE19Flash_kernel_traitsILi128ELi64ELi64ELi4ES3_EELb0ELb0ELb1ELb0ELb0ELb1ELb0ELb0EEEvNS_16Flash_fwd_paramsE:
[----:B------:R-:W-:Y:S01]  /*0000*/  LDC R1, c[0x0][0x37c] ;  /* 0x0000df00ff017b82 */ /* 0x000fe20000000800 */
[----:B------:R-:W1:Y:S07]  /*0010*/  S2R R37, SR_CTAID.X ;  /* 0x0000000000257919 */ /* 0x000e6e0000002500 */
[----:B------:R-:W2:Y:S01]  /*0020*/  LDC.64 R2, c[0x0][0x348] ;  /* 0x0000d200ff027b82 */ /* 0x000ea20000000a00 */
[----:B------:R-:W-:Y:S01]  /*0030*/  BSSY.RECONVERGENT B2, `(.L_x_11309) ;  /* 0x0000005000027945 */ /* 0x000fe20003800200 */
[----:B------:R-:W-:Y:S01]  /*0040*/  MOV R174, 0x80 ;  /* 0x0000008000ae7802 */ /* 0x000fe20000000f00 */
[----:B------:R-:W3:Y:S01]  /*0050*/  S2R R175, SR_CTAID.Y ;  /* 0x0000000000af7919 */ /* 0x000ee20000002600 */
[----:B------:R-:W4:Y:S05]  /*0060*/  S2R R176, SR_CTAID.Z ;  /* 0x0000000000b07919 */ /* 0x000f2a0000002700 */
[----:B-1234-:R-:W-:Y:S05]  /*0070*/  CALL.REL.NOINC `($_ZN5flash24flash_fwd_splitkv_kernelI23Flash_fwd_kernel_traitsILi128ELi64ELi64ELi4ELb0ELb0EN7cutlass10bfloat16_tE19Flash_kernel_traitsILi128ELi64ELi64ELi4ES3_EELb0ELb0ELb1ELb0ELb0ELb1ELb0ELb0EEEvNS_16Flash_fwd_paramsE$_ZN5flash30compute_attn_1rowblock_splitkvI23Flash_fwd_kernel_traitsILi128ELi64ELi64ELi4ELb0ELb0EN7cutlass10bfloat16_tE19Flash_kernel_traitsILi128ELi64ELi64ELi4ES3_EELb0ELb0ELb1ELb0ELb0ELb1ELb0ELb0ENS_16Flash_fwd_paramsEEEvRKT8_iiiii) ;  /* 0x0000000000087944 */ /* 0x01efea0003c00000 */
[----:B------:R-:W-:Y:S05]  /*0080*/  BSYNC.RECONVERGENT B2 ;  /* 0x0000000000027941 */ /* 0x000fea0003800200 */
.L_x_11309:
[----:B------:R-:W-:Y:S05]  /*0090*/  EXIT ;  /* 0x000000000000794d */ /* 0x000fea0003800000 */
        .type           $_ZN5flash24flash_fwd_splitkv_kernelI23Flash_fwd_kernel_traitsILi128ELi64ELi64ELi4ELb0ELb0EN7cutlass10bfloat16_tE19Flash_kernel_traitsILi128ELi64ELi64ELi4ES3_EELb0ELb0ELb1ELb0ELb0ELb1ELb0ELb0EEEvNS_16Flash_fwd_paramsE$_ZN5flash30compute_attn_1rowblock_splitkvI23Flash_fwd_kernel_traitsILi128ELi64ELi64ELi4ELb0ELb0EN7cutlass10bfloat16_tE19Flash_kernel_traitsILi128ELi64ELi64ELi4ES3_EELb0ELb0ELb1ELb0ELb0ELb1ELb0ELb0ENS_16Flash_fwd_paramsEEEvRKT8_iiiii,@function
        .size           $_ZN5flash24flash_fwd_splitkv_kernelI23Flash_fwd_kernel_traitsILi128ELi64ELi64ELi4ELb0ELb0EN7cutlass10bfloat16_tE19Flash_kernel_traitsILi128ELi64ELi64ELi4ES3_EELb0ELb0ELb1ELb0ELb0ELb1ELb0ELb0EEEvNS_16Flash_fwd_paramsE$_ZN5flash30compute_attn_1rowblock_splitkvI23Flash_fwd_kernel_traitsILi128ELi64ELi64ELi4ELb0ELb0EN7cutlass10bfloat16_tE19Flash_kernel_traitsILi128ELi64ELi64ELi4ES3_EELb0ELb0ELb1ELb0ELb0ELb1ELb0ELb0ENS_16Flash_fwd_paramsEEEvRKT8_iiiii,(.L_x_14951 - $_ZN5flash24flash_fwd_splitkv_kernelI23Flash_fwd_kernel_traitsILi128ELi64ELi64ELi4ELb0ELb0EN7cutlass10bfloat16_tE19Flash_kernel_traitsILi128ELi64ELi64ELi4ES3_EELb0ELb0ELb1ELb0ELb0ELb1ELb0ELb0EEEvNS_16Flash_fwd_paramsE$_ZN5flash30compute_attn_1rowblock_splitkvI23Flash_fwd_kernel_traitsILi128ELi64ELi64ELi4ELb0ELb0EN7cutlass10bfloat16_tE19Flash_kernel_traitsILi128ELi64ELi64ELi4ES3_EELb0ELb0ELb1ELb0ELb0ELb1ELb0ELb0ENS_16Flash_fwd_paramsEEEvRKT8_iiiii)
$_ZN5flash24flash_fwd_splitkv_kernelI23Flash_fwd_kernel_traitsILi128ELi64ELi64ELi4ELb0ELb0EN7cutlass10bfloat16_tE19Flash_kernel_traitsILi128ELi64ELi64ELi4ES3_EELb0ELb0ELb1ELb0ELb0ELb1ELb0ELb0EEEvNS_16Flash_fwd_paramsE$_ZN5flash30compute_attn_1rowblock_splitkvI23Flash_fwd_kernel_traitsILi128ELi64ELi64ELi4ELb0ELb0EN7cutlass10bfloat16_tE19Flash_kernel_traitsILi128ELi64ELi64ELi4ES3_EELb0ELb0ELb1ELb0ELb0ELb1ELb0ELb0ENS_16Flash_fwd_paramsEEEvRKT8_iiiii:
        /* <DEDUP_REMOVED lines=39> */
.L_x_11311:
[----:B------:R-:W-:Y:S05]  /*0310*/  BSYNC.RECONVERGENT B0 ;  /* 0x0000000000007941 */ /* 0x000fea0003800200 */
.L_x_11310:
[----:B------:R-:W-:Y:S04]  /*0320*/  BSSY.RECONVERGENT B0, `(.L_x_11312) ;  /* 0x0000007000007945 */ /* 0x000fe80003800200 */
[----:B------:R-:W-:Y:S05]  /*0330*/  @!P3 BRA `(.L_x_11313) ;  /* 0x000000000014b947 */ /* 0x000fea0003800000 */
[----:B------:R-:W4:Y:S02]  /*0340*/  LD.E.U8 R5, desc[UR4][R2.64+0x1b2] ;  /* 0x0001b20402057980 */ /* 0x000f24000c101100 */
[----:B----4-:R-:W-:-:S13]  /*0350*/  ISETP.NE.AND P1, PT, R5, RZ, PT ;  /* 0x000000ff0500720c */ /* 0x010fda0003f25270 */
[----:B------:R-:W4:Y:S02]  /*0360*/  @P1 LD.E R5, desc[UR4][R16.64+0x4] ;  /* 0x0000040410051980 */ /* 0x000f24000c101900 */
[----:B----45:R-:W-:-:S06]  /*0370*/  @P1 IADD3 R30, PT, PT, R5, -R14, RZ ;  /* 0x8000000e051e1210 */ /* 0x030fcc0007ffe0ff */
[----:B------:R4:W5:Y:S02]  /*0380*/  @!P1 LD.E R30, desc[UR4][R16.64] ;  /* 0x00000004101e9980 */ /* 0x000964000c101900 */
.L_x_11313:
[----:B------:R-:W-:Y:S05]  /*0390*/  BSYNC.RECONVERGENT B0 ;  /* 0x0000000000007941 */ /* 0x000fea0003800200 */
.L_x_11312:
        /* <DEDUP_REMOVED lines=8> */
.L_x_11315:
[----:B------:R-:W5:Y:S01]  /*0420*/  LD.E.64 R6, desc[UR4][R2.64+0x108] ;  /* 0x0001080402067980 */ /* 0x000f62000c101b00 */
[----:B------:R-:W-:Y:S01]  /*0430*/  BSSY.RECONVERGENT B0, `(.L_x_11317) ;  /* 0x0000006000007945 */ /* 0x000fe20003800200 */
[----:B------:R-:W-:Y:S01]  /*0440*/  IMAD.MOV.U32 R5, RZ, RZ, RZ ;  /* 0x000000ffff057224 */ /* 0x000fe200078e00ff */
[----:B-----5:R-:W-:-:S04]  /*0450*/  ISETP.NE.U32.AND P0, PT, R6, RZ, PT ;  /* 0x000000ff0600720c */ /* 0x020fc80003f05070 */
[----:B------:R-:W-:-:S13]  /*0460*/  ISETP.NE.AND.EX P0, PT, R7, RZ, PT, P0 ;  /* 0x000000ff0700720c */ /* 0x000fda0003f05300 */
[----:B------:R-:W-:Y:S05]  /*0470*/  @!P0 BRA `(.L_x_11318) ;  /* 0x0000000000048947 */ /* 0x000fea0003800000 */
[----:B------:R1:W5:Y:S02]  /*0480*/  LD.E R5, desc[UR4][R2.64+0xbc] ;  /* 0x0000bc0402057980 */ /* 0x000364000c101900 */
.L_x_11318:
[----:B------:R-:W-:Y:S05]  /*0490*/  BSYNC.RECONVERGENT B0 ;  /* 0x0000000000007941 */ /* 0x000fea0003800200 */
.L_x_11317:
[----:B-----5:R-:W-:Y:S02]  /*04a0*/  IADD3 R30, PT, PT, R5, R30, -R13 ;  /* 0x0000001e051e7210 */ /* 0x020fe40007ffe80d */
.L_x_11316:
[----:B------:R-:W-:Y:S05]  /*04b0*/  BSYNC.RECONVERGENT B1 ;  /* 0x0000000000017941 */ /* 0x000fea0003800200 */
.L_x_11314:
[----:B------:R-:W-:Y:S01]  /*04c0*/  IMAD.SHL.U32 R180, R37, 0x40, RZ ;  /* 0x0000004025b47824 */ /* 0x000fe200078e00ff */
[----:B------:R-:W-:Y:S01]  /*04d0*/  MOV R6, R174 ;  /* 0x000000ae00067202 */ /* 0x000fe20000000f00 */
[----:B------:R-:W-:-:S03]  /*04e0*/  IMAD.MOV.U32 R7, RZ, RZ, 0x0 ;  /* 0x00000000ff077424 */ /* 0x000fc600078e00ff */
[----:B------:R-:W-:-:S13]  /*04f0*/  ISETP.GT.AND P0, PT, R31, R180, PT ;  /* 0x000000b41f00720c */ /* 0x000fda0003f04270 */
[----:B-1234-:R-:W-:Y:S05]  /*0500*/  @!P0 RET.REL.NODEC R6 `(_ZN5flash24flash_fwd_splitkv_kernelI23Flash_fwd_kernel_traitsILi128ELi64ELi64ELi4ELb0ELb0EN7cutlass10bfloat16_tE19Flash_kernel_traitsILi128ELi64ELi64ELi4ES3_EELb0ELb0ELb1ELb0ELb0ELb1ELb0ELb0EEEvNS_16Flash_fwd_paramsE) ;  /* 0xfffffff806bc8950 */ /* 0x01efea0003c3ffff */
        /* <DEDUP_REMOVED lines=28> */
[----:B------:R-:W-:Y:S01]  /*06d0*/  ISETP.GE.AND P2, PT, R3, R2, PT ;  /* 0x000000020300720c */ /* 0x000fe20003f46270 */
[----:B--2---:R-:W-:-:S04]  /*06e0*/  @P0 IMAD.WIDE.U32 R22, R8, R181, RZ ;  /* 0x000000b508160225 */ /* 0x004fc800078e00ff */
[----:B----4-:R-:W-:-:S04]  /*06f0*/  @!P0 IMAD.WIDE.U32 R18, R14, R175, RZ ;  /* 0x000000af0e128225 */ /* 0x010fc800078e00ff */
[----:B------:R-:W-:Y:S02]  /*0700*/  @!P0 IMAD R11, R15, R175, RZ ;  /* 0x000000af0f0b8224 */ /* 0x000fe400078e02ff */
[----:B------:R-:W-:Y:S01]  /*0710*/  @!P0 IMAD.MOV.U32 R14, RZ, RZ, R18 ;  /* 0x000000ffff0e8224 */ /* 0x000fe200078e0012 */
[----:B------:R-:W-:Y:S01]  /*0720*/  @P0 MOV R14, R22 ;  /* 0x00000016000e0202 */ /* 0x000fe20000000f00 */
[----:B------:R-:W-:Y:S01]  /*0730*/  @P0 IMAD R15, R9, R181, RZ ;  /* 0x000000b5090f0224 */ /* 0x000fe200078e02ff */
[----:B------:R-:W-:Y:S01]  /*0740*/  @!P0 IADD3 R11, PT, PT, R19, R11, RZ ;  /* 0x0000000b130b8210 */ /* 0x000fe20007ffe0ff */
[----:B------:R-:W-:-:S04]  /*0750*/  IMAD.WIDE.U32 R18, R180, R8, R12 ;  /* 0x00000008b4127225 */ /* 0x000fc800078e000c */
[----:B------:R-:W-:Y:S01]  /*0760*/  @P0 IMAD.IADD R11, R23, 0x1, R15 ;  /* 0x00000001170b0824 */ /* 0x000fe200078e020f */
[----:B------:R-:W-:Y:S01]  /*0770*/  IADD3 R18, P0, PT, R14, R18, RZ ;  /* 0x000000120e127210 */ /* 0x000fe20007f1e0ff */
[----:B------:R-:W-:Y:S02]  /*0780*/  IMAD R10, R9, R180, RZ ;  /* 0x000000b4090a7224 */ /* 0x000fe400078e02ff */
[----:B------:R-:W-:-:S03]  /*0790*/  VIADD R15, R3, 0x10 ;  /* 0x00000010030f7836 */ /* 0x000fc60000000000 */
[----:B------:R-:W-:Y:S01]  /*07a0*/  IADD3.X R19, PT, PT, R11, R19, R10, P0, !PT ;  /* 0x000000130b137210 */ /* 0x000fe200007fe40a */
[----:B---3--:R-:W-:Y:S01]  /*07b0*/  IMAD R23, R21, R176, RZ ;  /* 0x000000b015177224 */ /* 0x008fe200078e02ff */
        /* <DEDUP_REMOVED lines=18> */
.L_x_11321:
[----:B------:R-:W-:Y:S05]  /*08e0*/  BSYNC.RECONVERGENT B0 ;  /* 0x0000000000007941 */ /* 0x000fea0003800200 */
.L_x_11320:
        /* <DEDUP_REMOVED lines=17> */
.L_x_11323:
[----:B------:R-:W-:Y:S05]  /*0a00*/  BSYNC.RECONVERGENT B0 ;  /* 0x0000000000007941 */ /* 0x000fea0003800200 */
.L_x_11322:
        /* <DEDUP_REMOVED lines=20> */
.L_x_11325:
[----:B------:R-:W-:Y:S05]  /*0b50*/  BSYNC.RECONVERGENT B0 ;  /* 0x0000000000007941 */ /* 0x000fea0003800200 */
.L_x_11324:
        /* <DEDUP_REMOVED lines=25> */
.L_x_11327:
[----:B------:R-:W-:Y:S05]  /*0cf0*/  BSYNC.RECONVERGENT B0 ;  /* 0x0000000000007941 */ /* 0x000fea0003800200 */
.L_x_11326:
[----:B------:R-:W-:Y:S01]  /*0d00*/  MOV R175, 0x0 ;  /* 0x0000000000af7802 */ /* 0x000fe20000000f00 */
[----:B------:R-:W-:Y:S04]  /*0d10*/  @!P5 ST.E desc[UR4][R10.64], R5 ;  /* 0x000000050a00d985 */ /* 0x000fe8000c101904 */
[----:B------:R-:W-:Y:S04]  /*0d20*/  @!P4 ST.E desc[UR4][R10.64+0x40], R4 ;  /* 0x000040040a00c985 */ /* 0x000fe8000c101904 */
[----:B------:R1:W-:Y:S02]  /*0d30*/  @!P3 ST.E desc[UR4][R10.64+0x80], R2 ;  /* 0x000080020a00b985 */ /* 0x0003e4000c101904 */
[----:B-12---:R-:W-:Y:S05]  /*0d40*/  @P6 RET.REL.NODEC R174 `(_ZN5flash24flash_fwd_splitkv_kernelI23Flash_fwd_kernel_traitsILi128ELi64ELi64ELi4ELb0ELb0EN7cutlass10bfloat16_tE19Flash_kernel_traitsILi128ELi64ELi64ELi4ES3_EELb0ELb0ELb1ELb0ELb0ELb1ELb0ELb0EEEvNS_16Flash_fwd_paramsE) ;  /* 0xfffffff0aeac6950 */ /* 0x006fea0003c3ffff */
[----:B------:R-:W-:Y:S02]  /*0d50*/  MOV R3, 0x7f800000 ;  /* 0x7f80000000037802 */ /* 0x000fe40000000f00 */
[----:B------:R-:W-:-:S03]  /*0d60*/  MOV R175, 0x0 ;  /* 0x0000000000af7802 */ /* 0x000fc60000000f00 */
[----:B------:R1:W-:Y:S02]  /*0d70*/  ST.E desc[UR4][R10.64+0xc0], R3 ;  /* 0x0000c0030a007985 */ /* 0x0003e4000c101904 */
[----:B-1----:R-:W-:Y:S05]  /*0d80*/  RET.REL.NODEC R174 `(_ZN5flash24flash_fwd_splitkv_kernelI23Flash_fwd_kernel_traitsILi128ELi64ELi64ELi4ELb0ELb0EN7cutlass10bfloat16_tE19Flash_kernel_traitsILi128ELi64ELi64ELi4ES3_EELb0ELb0ELb1ELb0ELb0ELb1ELb0ELb0EEEvNS_16Flash_fwd_paramsE) ;  /* 0xfffffff0ae9c7950 */ /* 0x002fea0003c3ffff */
.L_x_11319:
        /* <DEDUP_REMOVED lines=58> */
[----:B------:R-:W-:Y:S02]  /*1130*/  IABS R0, R176 ;  /* 0x000000b000007213 */ /* 0x000fe40000000000 */
[----:B-1----:R-:W-:Y:S01]  /*1140*/  IABS R4, R15 ;  /* 0x0000000f00047213 */ /* 0x002fe20000000000 */
        /* <DEDUP_REMOVED lines=40> */
.L_x_11329:
        /* <DEDUP_REMOVED lines=9> */
[----:B------:R-:W-:Y:S02]  /*1460*/  LEA R12, R28, 0xffffffc0, 0x6 ;  /* 0xffffffc01c0c7811 */ /* 0x000fe400078e30ff */
        /* <DEDUP_REMOVED lines=56> */
[C---:B------:R-:W-:Y:S02]  /*17f0*/  IMAD R6, R18.reuse, R6, R9 ;  /* 0x0000000612067224 */ /* 0x040fe400078e0209 */
[----:B------:R-:W-:-:S04]  /*1800*/  IMAD.WIDE.U32 R44, R18, R7, R20 ;  /* 0x00000007122c7225 */ /* 0x000fc800078e0014 */
[----:B------:R-:W-:Y:S01]  /*1810*/  @P3 IMAD.WIDE.U32 R8, R166, R13, RZ ;  /* 0x0000000da6083225 */ /* 0x000fe200078e00ff */
[----:B------:R-:W-:-:S03]  /*1820*/  @!P3 IADD3 R14, PT, PT, R17, R4, RZ ;  /* 0x00000004110eb210 */ /* 0x000fc60007ffe0ff */
[----:B------:R-:W-:Y:S01]  /*1830*/  @P3 IMAD R5, R167, R13, RZ ;  /* 0x0000000da7053224 */ /* 0x000fe200078e02ff */
[----:B------:R-:W-:Y:S02]  /*1840*/  IADD3 R17, PT, PT, R45, R6, RZ ;  /* 0x000000062d117210 */ /* 0x000fe40007ffe0ff */
[----:B------:R-:W-:Y:S01]  /*1850*/  @P3 MOV R16, R8 ;  /* 0x0000000800103202 */ /* 0x000fe20000000f00 */
[----:B------:R-:W-:Y:S01]  /*1860*/  @P3 IMAD.IADD R14, R9, 0x1, R5 ;  /* 0x00000001090e3824 */ /* 0x000fe200078e0205 */
[----:B------:R-:W-:Y:S02]  /*1870*/  MOV R11, RZ ;  /* 0x000000ff000b7202 */ /* 0x000fe40000000f00 */
.L_x_11330:
[----:B------:R-:W-:Y:S05]  /*1880*/  BSYNC.RECONVERGENT B0 ;  /* 0x0000000000007941 */ /* 0x000fea0003800200 */
.L_x_11328:
[----:B------:R-:W-:Y:S01]  /*1890*/  ISETP.NE.AND P0, PT, R181, -0x1, PT ;  /* 0xffffffffb500780c */ /* 0x000fe20003f05270 */
[----:B------:R-:W2:Y:S04]  /*18a0*/  LD.E.64 R38, desc[UR4][R2.64+0x30] ;  /* 0x0000300402267980 */ /* 0x000ea8000c101b00 */
[----:B------:R-:W3:Y:S04]  /*18b0*/  LD.E.64 R22, desc[UR4][R2.64+0x48] ;  /* 0x0000480402167980 */ /* 0x000ee8000c101b00 */
[----:B------:R1:W5:Y:S04]  /*18c0*/  LD.E.64 R46, desc[UR4][R2.64+0x8] ;  /* 0x00000804022e7980 */ /* 0x000368000c101b00 */
[----:B------:R-:W4:Y:S04]  /*18d0*/  @!P0 LD.E.64 R4, desc[UR4][R2.64+0x18] ;  /* 0x0000180402048980 */ /* 0x000f28000c101b00 */
[----:B------:R1:W5:Y:S04]  /*18e0*/  LD.E R178, desc[UR4][R2.64+0xc0] ;  /* 0x0000c00402b27980 */ /* 0x000368000c101900 */
[----:B------:R1:W5:Y:S01]  /*18f0*/  LD.E.64 R40, desc[UR4][R2.64] ;  /* 0x0000000402287980 */ /* 0x000362000c101b00 */
[----:B------:R-:W-:Y:S01]  /*1900*/  IMAD.SHL.U32 R6, R10, 0x8, RZ ;  /* 0x000000080a067824 */ /* 0x000fe200078e00ff */
[----:B------:R-:W1:Y:S04]  /*1910*/  S2R R9, SR_CgaCtaId ;  /* 0x0000000000097919 */ /* 0x000e680000008800 */
[----:B------:R-:W-:Y:S01]  /*1920*/  LOP3.LUT R182, R6, 0x38, RZ, 0xc0, !PT ;  /* 0x0000003806b67812 */ /* 0x000fe200078ec0ff */
[----:B------:R-:W-:Y:S01]  /*1930*/  IMAD.IADD R168, R31, 0x1, -R180 ;  /* 0x000000011fa87824 */ /* 0x000fe200078e0ab4 */
[----:B------:R-:W-:Y:S01]  /*1940*/  SHF.R.U32.HI R26, RZ, 0x3, R10 ;  /* 0x00000003ff1a7819 */ /* 0x000fe2000001160a */
[----:B----4-:R-:W-:-:S04]  /*1950*/  @!P0 IMAD.WIDE.U32 R20, R4, R175, RZ ;  /* 0x000000af04148225 */ /* 0x010fc800078e00ff */
[----:B------:R-:W-:Y:S02]  /*1960*/  @!P0 IMAD R4, R5, R175, RZ ;  /* 0x000000af05048224 */ /* 0x000fe400078e02ff */
[----:B------:R-:W-:Y:S02]  /*1970*/  @!P0 IMAD.MOV.U32 R5, RZ, RZ, R20 ;  /* 0x000000ffff058224 */ /* 0x000fe400078e0014 */
[----:B------:R-:W-:Y:S02]  /*1980*/  @!P0 IMAD.IADD R4, R21, 0x1, R4 ;  /* 0x0000000115048824 */ /* 0x000fe400078e0204 */
[----:B------:R4:W5:Y:S01]  /*1990*/  LD.E.64 R20, desc[UR4][R2.64+0x10] ;  /* 0x0000100402147980 */ /* 0x000962000c101b00 */
[----:B--2---:R-:W-:-:S04]  /*19a0*/  @P0 IMAD.WIDE.U32 R18, R38, R181, RZ ;  /* 0x000000b526120225 */ /* 0x004fc800078e00ff */
[----:B------:R-:W-:Y:S02]  /*19b0*/  @P0 IMAD R7, R39, R181, RZ ;  /* 0x000000b527070224 */ /* 0x000fe400078e02ff */
[----:B------:R-:W-:-:S03]  /*19c0*/  @P0 IMAD.MOV.U32 R5, RZ, RZ, R18 ;  /* 0x000000ffff050224 */ /* 0x000fc600078e0012 */
[----:B------:R-:W-:Y:S02]  /*19d0*/  @P0 IADD3 R4, PT, PT, R19, R7, RZ ;  /* 0x0000000713040210 */ /* 0x000fe40007ffe0ff */
[----:B------:R-:W-:Y:S01]  /*19e0*/  IADD3 R18, P1, PT, R182, R5, RZ ;  /* 0x00000005b6127210 */ /* 0x000fe20007f3e0ff */
[----:B---3--:R-:W-:-:S04]  /*19f0*/  IMAD R25, R23, R176, RZ ;  /* 0x000000b017197224 */ /* 0x008fc800078e02ff */
[----:B------:R-:W-:Y:S01]  /*1a00*/  IMAD.X R19, RZ, RZ, R4, P1 ;  /* 0x000000ffff137224 */ /* 0x000fe200008e0604 */
[----:B------:R-:W-:Y:S01]  /*1a10*/  ISETP.GE.AND P4, PT, R26, R168, PT ;  /* 0x000000a81a00720c */ /* 0x000fe20003f86270 */
[----:B------:R-:W-:Y:S01]  /*1a20*/  IMAD.WIDE.U32 R22, R176, R22, R18 ;  /* 0x00000016b0167225 */ /* 0x000fe200078e0012 */
[----:B------:R-:W-:-:S04]  /*1a30*/  LOP3.LUT R19, R6, 0x1c0, RZ, 0xc0, !PT ;  /* 0x000001c006137812 */ /* 0x000fc800078ec0ff */
[----:B------:R-:W-:Y:S02]  /*1a40*/  LOP3.LUT R19, R19, 0x38, R10, 0xf8, !PT ;  /* 0x0000003813137812 */ /* 0x000fe400078ef80a */
[----:B------:R-:W-:Y:S02]  /*1a50*/  MOV R8, 0x400 ;  /* 0x0000040000087802 */ /* 0x000fe40000000f00 */
[--C-:B------:R-:W-:Y:S01]  /*1a60*/  LOP3.LUT R19, R19, 0x38, R6.reuse, 0x78, !PT ;  /* 0x0000003813137812 */ /* 0x100fe200078e7806 */
[C---:B------:R-:W-:Y:S01]  /*1a70*/  VIADD R7, R26.reuse, 0x20 ;  /* 0x000000201a077836 */ /* 0x040fe20000000000 */
[----:B-1----:R-:W-:Y:S01]  /*1a80*/  LEA R9, R9, R8, 0x18 ;  /* 0x0000000809097211 */ /* 0x002fe200078ec0ff */
[----:B------:R-:W-:Y:S01]  /*1a90*/  VIADD R5, R26, 0x30 ;  /* 0x000000301a057836 */ /* 0x000fe20000000000 */
[----:B------:R-:W-:Y:S01]  /*1aa0*/  LEA R177, R28, 0xffffffc0, 0x6 ;  /* 0xffffffc01cb17811 */ /* 0x000fe200078e30ff */
        /* <DEDUP_REMOVED lines=33> */
.L_x_11332:
[----:B------:R-:W-:Y:S05]  /*1cc0*/  BSYNC.RECONVERGENT B0 ;  /* 0x0000000000007941 */ /* 0x000fea0003800200 */
.L_x_11331:
        /* <DEDUP_REMOVED lines=30> */
.L_x_11334:
[----:B------:R-:W-:Y:S05]  /*1eb0*/  BSYNC.RECONVERGENT B0 ;  /* 0x0000000000007941 */ /* 0x000fea0003800200 */
.L_x_11333:
[----:B------:R-:W-:Y:S01]  /*1ec0*/  IMAD R171, R165, R26, RZ ;  /* 0x0000001aa5ab7224 */ /* 0x000fe200078e02ff */
[----:B------:R-:W-:Y:S01]  /*1ed0*/  BSSY.RECONVERGENT B0, `(.L_x_11335) ;  /* 0x000001c000007945 */ /* 0x000fe20003800200 */
[C---:B------:R-:W-:Y:S01]  /*1ee0*/  SHF.L.U64.HI R8, R35.reuse, 0x1, R8 ;  /* 0x0000000123087819 */ /* 0x040fe20000010208 */
[----:B------:R-:W-:Y:S01]  /*1ef0*/  IMAD.SHL.U32 R35, R35, 0x2, RZ ;  /* 0x0000000223237824 */ /* 0x000fe200078e00ff */
[----:B-----5:R-:W-:Y:S02]  /*1f00*/  LEA R170, P0, R44, R46, 0x1 ;  /* 0x0000002e2caa7211 */ /* 0x020fe400078008ff */
[----:B------:R-:W-:Y:S01]  /*1f10*/  IADD3 R171, PT, PT, R45, R171, RZ ;  /* 0x000000ab2dab7210 */ /* 0x000fe20007ffe0ff */
[----:B------:R-:W-:Y:S05]  /*1f20*/  @P2 BRA `(.L_x_11336) ;  /* 0x0000000000582947 */ /* 0x000fea0003800000 */
[----:B-12---:R-:W-:Y:S01]  /*1f30*/  IADD3 R18, P2, PT, R36, 0x20, RZ ;  /* 0x0000002024127810 */ /* 0x006fe20007f5e0ff */
        /* <DEDUP_REMOVED lines=21> */
.L_x_11336:
[----:B------:R-:W-:Y:S05]  /*2090*/  BSYNC.RECONVERGENT B0 ;  /* 0x0000000000007941 */ /* 0x000fea0003800200 */
.L_x_11335:
        /* <DEDUP_REMOVED lines=13> */
[----:B-123--:R-:W-:Y:S01]  /*2170*/  IMAD R18, R37, R38, RZ ;  /* 0x0000002625127224 */ /* 0x00efe200078e02ff */
        /* <DEDUP_REMOVED lines=14> */
.L_x_11338:
[----:B------:R-:W-:Y:S05]  /*2260*/  BSYNC.RECONVERGENT B0 ;  /* 0x0000000000007941 */ /* 0x000fea0003800200 */
.L_x_11337:
[----:B------:R-:W-:Y:S04]  /*2270*/  BSSY.RECONVERGENT B0, `(.L_x_11339) ;  /* 0x0000010000007945 */ /* 0x000fe80003800200 */
[----:B------:R-:W-:Y:S05]  /*2280*/  @P6 BRA `(.L_x_11340) ;  /* 0x0000000000386947 */ /* 0x000fea0003800000 */
[-C--:B------:R-:W-:Y:S02]  /*2290*/  ISETP.GE.AND P1, PT, R182, R178.reuse, PT ;  /* 0x000000b2b600720c */ /* 0x080fe40003f26270 */
[----:B------:R-:W-:-:S11]  /*22a0*/  ISETP.GE.AND P0, PT, R169, R178, PT ;  /* 0x000000b2a900720c */ /* 0x000fd60003f06270 */
[----:B-123--:R-:W-:Y:S02]  /*22b0*/  @!P1 IMAD.MOV.U32 R18, RZ, RZ, R170 ;  /* 0x000000ffff129224 */ /* 0x00efe400078e00aa */
        /* <DEDUP_REMOVED lines=11> */
.L_x_11340:
[----:B------:R-:W-:Y:S05]  /*2370*/  BSYNC.RECONVERGENT B0 ;  /* 0x0000000000007941 */ /* 0x000fea0003800200 */
.L_x_11339:
[----:B------:R-:W-:Y:S04]  /*2380*/  BSSY.RECONVERGENT B0, `(.L_x_11341) ;  /* 0x0000010000007945 */ /* 0x000fe80003800200 */
[----:B------:R-:W-:Y:S05]  /*2390*/  @P5 BRA `(.L_x_11342) ;  /* 0x0000000000385947 */ /* 0x000fea0003800000 */
[-C--:B------:R-:W-:Y:S02]  /*23a0*/  ISETP.GE.AND P0, PT, R169, R178.reuse, PT ;  /* 0x000000b2a900720c */ /* 0x080fe40003f06270 */
[----:B------:R-:W-:-:S11]  /*23b0*/  ISETP.GE.AND P1, PT, R182, R178, PT ;  /* 0x000000b2b600720c */ /* 0x000fd60003f26270 */
[----:B-123--:R-:W-:Y:S02]  /*23c0*/  @!P0 IMAD.MOV.U32 R18, RZ, RZ, R44 ;  /* 0x000000ffff128224 */ /* 0x00efe400078e002c */
        /* <DEDUP_REMOVED lines=11> */
.L_x_11342:
[----:B------:R-:W-:Y:S05]  /*2480*/  BSYNC.RECONVERGENT B0 ;  /* 0x0000000000007941 */ /* 0x000fea0003800200 */
.L_x_11341:
        /* <DEDUP_REMOVED lines=16> */
.L_x_11344:
[----:B------:R-:W-:Y:S05]  /*2590*/  BSYNC.RECONVERGENT B0 ;  /* 0x0000000000007941 */ /* 0x000fea0003800200 */
.L_x_11343:
        /* <DEDUP_REMOVED lines=16> */
.L_x_11346:
[----:B------:R-:W-:Y:S05]  /*26a0*/  BSYNC.RECONVERGENT B0 ;  /* 0x0000000000007941 */ /* 0x000fea0003800200 */
.L_x_11345:
[----:B------:R-:W2:Y:S04]  /*26b0*/  LD.E.64 R36, desc[UR4][R2.64+0x1c0] ;  /* 0x0001c00402247980 */ /* 0x000ea8000c101b00 */
[----:B----4-:R-:W4:Y:S01]  /*26c0*/  LD.E.64 R24, desc[UR4][R2.64+0x1b8] ;  /* 0x0001b80402187980 */ /* 0x010f22000c101b00 */
[----:B-123--:R-:W-:Y:S02]  /*26d0*/  IMAD.MOV.U32 R18, RZ, RZ, R176 ;  /* 0x000000ffff127224 */ /* 0x00efe400078e00b0 */
[----:B------:R-:W-:Y:S01]  /*26e0*/  IMAD.MOV.U32 R19, RZ, RZ, RZ ;  /* 0x000000ffff137224 */ /* 0x000fe200078e00ff */
[----:B------:R1:W5:Y:S04]  /*26f0*/  LD.E R22, desc[UR4][R2.64+0xd8] ;  /* 0x0000d80402167980 */ /* 0x000368000c101900 */
        /* <DEDUP_REMOVED lines=8> */
[----:B------:R-:W-:-:S04]  /*2780*/  DEPBAR.LE SB0, 0x0 ;  /* 0x000080000000791a */ /* 0x000fc80000000000 */
[----:B------:R1:W2:Y:S01]  /*2790*/  I2F.RP R25, R19 ;  /* 0x0000001300197306 */ /* 0x0002a20000209400 */
[----:B------:R-:W-:-:S07]  /*27a0*/  MOV R36, RZ ;  /* 0x000000ff00247202 */ /* 0x000fce0000000f00 */
[----:B------:R-:W-:Y:S05]  /*27b0*/  WARPSYNC.ALL ;  /* 0x0000000000007948 */ /* 0x000fea0003800000 */
[----:B------:R-:W-:Y:S01]  /*27c0*/  BSSY.RECONVERGENT B0, `(.L_x_11347) ;  /* 0x0000043000007945 */ /* 0x000fe20003800200 */
        /* <DEDUP_REMOVED lines=10> */
[----:B------:R-:W-:Y:S04]  /*2870*/  BAR.SYNC.DEFER_BLOCKING 0x0 ;  /* 0x0000000000007b1d */ /* 0x000fe80000010000 */
[----:B------:R-:W-:-:S13]  /*2880*/  ISETP.GT.U32.AND P1, PT, R19, R0, PT ;  /* 0x000000001300720c */ /* 0x000fda0003f24070 */
[-C--:B------:R-:W-:Y:S01]  /*2890*/  @!P1 IADD3 R0, PT, PT, R0, -R19.reuse, RZ ;  /* 0x8000001300009210 */ /* 0x080fe20007ffe0ff */
[----:B------:R-:W-:Y:S01]  /*28a0*/  @!P1 VIADD R23, R23, 0x1 ;  /* 0x0000000117179836 */ /* 0x000fe20000000000 */
[----:B------:R-:W-:Y:S02]  /*28b0*/  ISETP.NE.AND P1, PT, R15, RZ, PT ;  /* 0x000000ff0f00720c */ /* 0x000fe40003f25270 */
[----:B------:R-:W-:Y:S01]  /*28c0*/  ISETP.GE.U32.AND P2, PT, R0, R19, PT ;  /* 0x000000130000720c */ /* 0x000fe20003f46070 */
[----:B-1----:R-:W-:Y:S01]  /*28d0*/  IMAD.WIDE.U32 R18, R12, R166, RZ ;  /* 0x000000a60c127225 */ /* 0x002fe200078e00ff */
[----:B------:R-:W-:-:S04]  /*28e0*/  LOP3.LUT R0, R176, R15, RZ, 0x3c, !PT ;  /* 0x0000000fb0007212 */ /* 0x000fc800078e3cff */
[----:B------:R-:W-:Y:S01]  /*28f0*/  ISETP.GE.AND P0, PT, R0, RZ, PT ;  /* 0x000000ff0000720c */ /* 0x000fe20003f06270 */
[----:B------:R-:W-:-:S04]  /*2900*/  IMAD R0, R11, R166, RZ ;  /* 0x000000a60b007224 */ /* 0x000fc800078e02ff */
[----:B------:R-:W-:Y:S01]  /*2910*/  IMAD R0, R12, R167, R0 ;  /* 0x000000a70c007224 */ /* 0x000fe200078e0200 */
[----:B------:R-:W-:Y:S02]  /*2920*/  SHF.L.U32 R12, R10, 0x5, RZ ;  /* 0x000000050a0c7819 */ /* 0x000fe400000006ff */
[----:B------:R-:W-:Y:S02]  /*2930*/  @P2 IADD3 R23, PT, PT, R23, 0x1, RZ ;  /* 0x0000000117172810 */ /* 0x000fe40007ffe0ff */
[----:B------:R-:W-:Y:S02]  /*2940*/  IADD3 R11, PT, PT, R19, R0, RZ ;  /* 0x00000000130b7210 */ /* 0x000fe40007ffe0ff */
[----:B------:R-:W-:Y:S01]  /*2950*/  LOP3.LUT R12, R12, 0x7c00, RZ, 0xc0, !PT ;  /* 0x00007c000c0c7812 */ /* 0x000fe200078ec0ff */
[----:B------:R-:W-:Y:S01]  /*2960*/  @!P0 IMAD.MOV R23, RZ, RZ, -R23 ;  /* 0x000000ffff178224 */ /* 0x000fe200078e0a17 */
[----:B------:R-:W-:Y:S02]  /*2970*/  @!P1 LOP3.LUT R23, RZ, R15, RZ, 0x33, !PT ;  /* 0x0000000fff179212 */ /* 0x000fe400078e33ff */
[----:B------:R-:W-:-:S02]  /*2980*/  IADD3 R16, P1, P0, R18, R16, R182 ;  /* 0x0000001012107210 */ /* 0x000fc4000783e0b6 */
[----:B------:R-:W-:Y:S01]  /*2990*/  SHF.R.S32.HI R0, RZ, 0x1f, R23 ;  /* 0x0000001fff007819 */ /* 0x000fe20000011417 */
[-C--:B------:R-:W-:Y:S01]  /*29a0*/  IMAD R15, R43, R23.reuse, RZ ;  /* 0x000000172b0f7224 */ /* 0x080fe200078e02ff */
[----:B------:R-:W-:Y:S01]  /*29b0*/  IADD3.X R11, PT, PT, R11, R14, RZ, P1, P0 ;  /* 0x0000000e0b0b7210 */ /* 0x000fe20000fe04ff */
[----:B------:R-:W-:-:S04]  /*29c0*/  IMAD.WIDE.U32 R18, R42, R23, RZ ;  /* 0x000000172a127225 */ /* 0x000fc800078e00ff */
[----:B------:R-:W-:Y:S01]  /*29d0*/  IMAD R0, R0, R42, R15 ;  /* 0x0000002a00007224 */ /* 0x000fe200078e020f */
[----:B------:R-:W-:Y:S02]  /*29e0*/  IADD3 R14, P0, PT, R16, R18, RZ ;  /* 0x00000012100e7210 */ /* 0x000fe40007f1e0ff */
[----:B------:R-:W-:Y:S01]  /*29f0*/  SHF.L.U32 R16, R166, 0x4, RZ ;  /* 0x00000004a6107819 */ /* 0x000fe200000006ff */
[----:B------:R-:W-:-:S05]  /*2a00*/  IMAD.IADD R0, R19, 0x1, R0 ;  /* 0x0000000113007824 */ /* 0x000fca00078e0200 */
[----:B------:R-:W-:Y:S02]  /*2a10*/  IADD3.X R15, PT, PT, R11, R0, RZ, P0, !PT ;  /* 0x000000000b0f7210 */ /* 0x000fe400007fe4ff */
[----:B-----5:R-:W1:Y:S01]  /*2a20*/  MUFU.RCP R0, R22 ;  /* 0x0000001600007308 */ /* 0x020e620000001000 */
[----:B------:R-:W-:-:S04]  /*2a30*/  IMAD.WIDE.U32 R14, R26, R166, R14 ;  /* 0x000000a61a0e7225 */ /* 0x000fc800078e000e */
[----:B------:R-:W-:Y:S01]  /*2a40*/  IMAD R26, R167, R26, RZ ;  /* 0x0000001aa71a7224 */ /* 0x000fe200078e02ff */
[----:B------:R-:W-:-:S03]  /*2a50*/  LEA R172, P0, R14, R20, 0x1 ;  /* 0x000000140eac7211 */ /* 0x000fc600078008ff */
[----:B------:R-:W-:Y:S02]  /*2a60*/  IMAD.IADD R173, R15, 0x1, R26 ;  /* 0x000000010fad7824 */ /* 0x000fe400078e021a */
[----:B------:R-:W-:-:S03]  /*2a70*/  IMAD.SHL.U32 R15, R10, 0x40, RZ ;  /* 0x000000400a0f7824 */ /* 0x000fc600078e00ff */
[----:B------:R-:W-:Y:S02]  /*2a80*/  LEA.HI.X R173, R14, R21, R173, 0x1, P0 ;  /* 0x000000150ead7211 */ /* 0x000fe400000f0cad */
[C---:B------:R-:W-:Y:S02]  /*2a90*/  LOP3.LUT R14, R15.reuse, 0x1c0, RZ, 0xc0, !PT ;  /* 0x000001c00f0e7812 */ /* 0x040fe400078ec0ff */
[----:B------:R-:W-:Y:S01]  /*2aa0*/  LOP3.LUT R11, R15, 0x200, RZ, 0xc0, !PT ;  /* 0x000002000f0b7812 */ /* 0x000fe200078ec0ff */
[----:B-1----:R-:W-:Y:S01]  /*2ab0*/  FMUL.FTZ R0, R17, R0 ;  /* 0x0000000011007220 */ /* 0x002fe20000410000 */
[----:B------:R-:W-:Y:S01]  /*2ac0*/  SHF.L.U64.HI R17, R166, 0x4, R167 ;  /* 0x00000004a6117819 */ /* 0x000fe200000102a7 */
        /* <DEDUP_REMOVED lines=16> */
.L_x_11348:
[----:B------:R2:W-:Y:S04]  /*2bd0*/  STS.128 [R179+0x8000], RZ ;  /* 0x008000ffb3007388 */ /* 0x0005e80000000c00 */
[----:B------:R2:W-:Y:S02]  /*2be0*/  STS.128 [R179+0xa000], RZ ;  /* 0x00a000ffb3007388 */ /* 0x0005e40000000c00 */
.L_x_11349:
[----:B------:R-:W-:Y:S05]  /*2bf0*/  BSYNC.RECONVERGENT B0 ;  /* 0x0000000000007941 */ /* 0x000fea0003800200 */
.L_x_11347:
        /* <DEDUP_REMOVED lines=21> */
.L_x_11351:
[----:B------:R-:W-:Y:S05]  /*2d50*/  BSYNC.RECONVERGENT B0 ;  /* 0x0000000000007941 */ /* 0x000fea0003800200 */
.L_x_11350:
        /* <DEDUP_REMOVED lines=18> */
.L_x_11353:
[----:B------:R-:W-:Y:S05]  /*2e80*/  BSYNC.RECONVERGENT B0 ;  /* 0x0000000000007941 */ /* 0x000fea0003800200 */
.L_x_11352:
        /* <DEDUP_REMOVED lines=18> */
.L_x_11355:
[----:B------:R-:W-:Y:S05]  /*2fb0*/  BSYNC.RECONVERGENT B0 ;  /* 0x0000000000007941 */ /* 0x000fea0003800200 */
.L_x_11354:
[----:B------:R-:W5:Y:S01]  /*2fc0*/  LD.E R34, desc[UR4][R2.64+0x18c] ;  /* 0x00018c0402227980 */ /* 0x000f62000c101900 */
[--C-:B------:R-:W-:Y:S01]  /*2fd0*/  SHF.R.U32.HI R29, RZ, 0x1, R10.reuse ;  /* 0x00000001ff1d7819 */ /* 0x100fe2000001160a */
[----:B------:R-:W-:Y:S01]  /*2fe0*/  BSSY.RECONVERGENT B1, `(.L_x_11356) ;  /* 0x0000143000017945 */ /* 0x000fe20003800200 */
[C---:B------:R-:W-:Y:S01]  /*2ff0*/  LOP3.LUT R7, R14.reuse, 0x8, R10, 0x78, !PT ;  /* 0x000000080e077812 */ /* 0x040fe200078e780a */
[----:B------:R-:W0:Y:S01]  /*3000*/  LDGDEPBAR ;  /* 0x00000000000079af */ /* 0x000e220000000000 */
[----:B----4-:R-:W-:Y:S02]  /*3010*/  LOP3.LUT R5, R14, 0x8, R29, 0xf8, !PT ;  /* 0x000000080e057812 */ /* 0x010fe400078ef81d */
[--C-:B------:R-:W-:Y:S02]  /*3020*/  LOP3.LUT R162, R7, 0x38, R6.reuse, 0x78, !PT ;  /* 0x0000003807a27812 */ /* 0x100fe400078e7806 */
[----:B------:R-:W-:Y:S02]  /*3030*/  LOP3.LUT R6, R5, 0x38, R6, 0x78, !PT ;  /* 0x0000003805067812 */ /* 0x000fe400078e7806 */
[----:B------:R-:W-:-:S02]  /*3040*/  LOP3.LUT R5, R12, 0x200, R15, 0xf8, !PT ;  /* 0x000002000c057812 */ /* 0x000fc400078ef80f */
[----:B------:R-:W-:Y:S02]  /*3050*/  LOP3.LUT R15, R15, 0x400, RZ, 0xc0, !PT ;  /* 0x000004000f0f7812 */ /* 0x000fe400078ec0ff */
[----:B------:R-:W-:Y:S02]  /*3060*/  IADD3 R4, PT, PT, R5, R6, RZ ;  /* 0x0000000605047210 */ /* 0x000fe40007ffe0ff */
[----:B------:R-:W-:Y:S02]  /*3070*/  LEA R162, R162, R15, 0x1 ;  /* 0x0000000fa2a27211 */ /* 0x000fe400078e08ff */
[----:B------:R-:W-:Y:S02]  /*3080*/  LEA R163, R4, R9, 0x1 ;  /* 0x0000000904a37211 */ /* 0x000fe400078e08ff */
[----:B------:R-:W-:Y:S02]  /*3090*/  IADD3 R162, PT, PT, R9, R162, RZ ;  /* 0x000000a209a27210 */ /* 0x000fe40007ffe0ff */
[----:B------:R-:W-:Y:S01]  /*30a0*/  R2P PR, R10, 0x6 ;  /* 0x000000060a007804 */ /* 0x000fe20000000000 */
[----:B------:R-:W-:Y:S01]  /*30b0*/  LDSM.16.M88.4 R56, [R163] ;  /* 0x00000000a338783b */ /* 0x000fe20000000200 */
[----:B------:R-:W-:-:S02]  /*30c0*/  MOV R5, 0x20 ;  /* 0x0000002000057802 */ /* 0x000fc40000000f00 */
[----:B------:R-:W-:Y:S01]  /*30d0*/  MOV R7, 0x40 ;  /* 0x0000004000077802 */ /* 0x000fe20000000f00 */
[----:B------:R-:W4:Y:S01]  /*30e0*/  LDSM.16.M88.4 R44, [R162+0x4000] ;  /* 0x00400000a22c783b */ /* 0x000f220000000200 */
[----:B------:R-:W-:Y:S02]  /*30f0*/  SEL R5, R5, 0xffffffe0, !P1 ;  /* 0xffffffe005057807 */ /* 0x000fe40004800000 */
[----:B------:R-:W-:Y:S01]  /*3100*/  SEL R7, R7, 0xffffffc0, !P2 ;  /* 0xffffffc007077807 */ /* 0x000fe20005000000 */
[----:B------:R-:W2:Y:S01]  /*3110*/  LDSM.16.M88.4 R72, [R162+0x4800] ;  /* 0x00480000a248783b */ /* 0x000ea20000000200 */
[CC--:B------:R-:W-:Y:S02]  /*3120*/  IADD3 R161, PT, PT, R163.reuse, R5.reuse, RZ ;  /* 0x00000005a3a17210 */ /* 0x0c0fe40007ffe0ff */
[----:B------:R-:W-:Y:S01]  /*3130*/  IADD3 R157, PT, PT, R162, R5, RZ ;  /* 0x00000005a29d7210 */ /* 0x000fe20007ffe0ff */
[----:B------:R-:W3:Y:S01]  /*3140*/  LDSM.16.M88.4 R64, [R162+0x5000] ;  /* 0x00500000a240783b */ /* 0x000ee20000000200 */
[----:B------:R-:W-:-:S02]  /*3150*/  IADD3 R160, PT, PT, R163, R7, RZ ;  /* 0x00000007a3a07210 */ /* 0x000fc40007ffe0ff */
[----:B------:R-:W-:Y:S01]  /*3160*/  IADD3 R156, PT, PT, R162, R7, RZ ;  /* 0x00000007a29c7210 */ /* 0x000fe20007ffe0ff */
[----:B-1----:R-:W1:Y:S01]  /*3170*/  LDSM.16.M88.4 R16, [R162+0x5800] ;  /* 0x00580000a210783b */ /* 0x002e620000000200 */
[C---:B------:R-:W-:Y:S02]  /*3180*/  IADD3 R159, PT, PT, R5.reuse, R160, RZ ;  /* 0x000000a0059f7210 */ /* 0x040fe40007ffe0ff */
[----:B------:R-:W-:Y:S01]  /*3190*/  IADD3 R155, PT, PT, R5, R156, RZ ;  /* 0x0000009c059b7210 */ /* 0x000fe20007ffe0ff */
[----:B------:R-:W-:Y:S01]  /*31a0*/  LDSM.16.M88.4 R12, [R161] ;  /* 0x00000000a10c783b */ /* 0x000fe20000000200 */
[----:B------:R-:W-:-:S03]  /*31b0*/  ISETP.NE.AND P6, PT, R28, 0x1, PT ;  /* 0x000000011c00780c */ /* 0x000fc60003fc5270 */
[----:B------:R-:W1:Y:S04]  /*31c0*/  LDSM.16.M88.4 R48, [R157+0x4000] ;  /* 0x004000009d30783b */ /* 0x000e680000000200 */
[----:B------:R-:W1:Y:S04]  /*31d0*/  LDSM.16.M88.4 R52, [R157+0x5000] ;  /* 0x005000009d34783b */ /* 0x000e680000000200 */
[----:B------:R-:W1:Y:S04]  /*31e0*/  LDSM.16.M88.4 R76, [R157+0x4800] ;  /* 0x004800009d4c783b */ /* 0x000e680000000200 */
[----:B------:R-:W1:Y:S04]  /*31f0*/  LDSM.16.M88.4 R36, [R157+0x5800] ;  /* 0x005800009d24783b */ /* 0x000e680000000200 */
[----:B------:R-:W-:Y:S01]  /*3200*/  LDSM.16.M88.4 R24, [R156+0x4000] ;  /* 0x004000009c18783b */ /* 0x000fe20000000200 */
[C---:B----4-:R-:W-:Y:S03]  /*3210*/  HMMA.16816.F32.BF16 R20, R56.reuse, R44, RZ ;  /* 0x0000002c3814723c */ /* 0x050fe600000418ff */
[----:B------:R-:W-:Y:S04]  /*3220*/  LDSM.16.M88.4 R84, [R156+0x5000] ;  /* 0x005000009c54783b */ /* 0x000fe80000000200 */
[----:B------:R-:W-:Y:S01]  /*3230*/  LDSM.16.M88.4 R80, [R163+0x2000] ;  /* 0x00200000a350783b */ /* 0x000fe20000000200 */
[C---:B------:R-:W-:Y:S03]  /*3240*/  HMMA.16816.F32.BF16 R44, R56.reuse, R46, RZ ;  /* 0x0000002e382c723c */ /* 0x040fe600000418ff */
[----:B------:R-:W-:Y:S05]  /*3250*/  LDSM.16.M88.4 R88, [R157+0x6000] ;  /* 0x006000009d58783b */ /* 0x000fea0000000200 */
[C---:B--2---:R-:W-:Y:S08]  /*3260*/  HMMA.16816.F32.BF16 R40, R56.reuse, R72, RZ ;  /* 0x000000483828723c */ /* 0x044ff000000418ff */
[C---:B---3--:R-:W-:Y:S08]  /*3270*/  HMMA.16816.F32.BF16 R68, R56.reuse, R64, RZ ;  /* 0x000000403844723c */ /* 0x048ff000000418ff */
[C---:B------:R-:W-:Y:S08]  /*3280*/  HMMA.16816.F32.BF16 R72, R56.reuse, R74, RZ ;  /* 0x0000004a3848723c */ /* 0x040ff000000418ff */
[C---:B------:R-:W-:Y:S08]  /*3290*/  HMMA.16816.F32.BF16 R64, R56.reuse, R66, RZ ;  /* 0x000000423840723c */ /* 0x040ff000000418ff */
[C---:B-1----:R-:W-:Y:S08]  /*32a0*/  HMMA.16816.F32.BF16 R60, R56.reuse, R16, RZ ;  /* 0x00000010383c723c */ /* 0x042ff000000418ff */
[----:B------:R-:W-:Y:S01]  /*32b0*/  HMMA.16816.F32.BF16 R56, R56, R18, RZ ;  /* 0x000000123838723c */ /* 0x000fe200000418ff */
[----:B------:R-:W1:Y:S07]  /*32c0*/  LDSM.16.M88.4 R16, [R160] ;  /* 0x00000000a010783b */ /* 0x000e6e0000000200 */
        /* <DEDUP_REMOVED lines=24> */
[----:B------:R-:W3:Y:S04]  /*3450*/  LDSM.16.M88.4 R16, [R155+0x5800] ;  /* 0x005800009b10783b */ /* 0x000ee80000000200 */
[----:B------:R-:W5:Y:S03]  /*3460*/  LDSM.16.M88.4 R52, [R161+0x2000] ;  /* 0x00200000a134783b */ /* 0x000f660000000200 */
[C---:B----4-:R-:W-:Y:S08]  /*3470*/  HMMA.16816.F32.BF16 R20, R12.reuse, R36, R20 ;  /* 0x000000240c14723c */ /* 0x050ff00000041814 */
[C---:B------:R-:W-:Y:S01]  /*3480*/  HMMA.16816.F32.BF16 R44, R12.reuse, R38, R44 ;  /* 0x000000260c2c723c */ /* 0x040fe2000004182c */
[----:B------:R-:W-:Y:S07]  /*3490*/  LDSM.16.M88.4 R36, [R160+0x2000] ;  /* 0x00200000a024783b */ /* 0x000fee0000000200 */
[C---:B-1----:R-:W-:Y:S08]  /*34a0*/  HMMA.16816.F32.BF16 R40, R12.reuse, R24, R40 ;  /* 0x000000180c28723c */ /* 0x042ff00000041828 */
[----:B------:R-:W-:Y:S01]  /*34b0*/  HMMA.16816.F32.BF16 R72, R12, R26, R72 ;  /* 0x0000001a0c48723c */ /* 0x000fe20000041848 */
[----:B------:R-:W1:Y:S07]  /*34c0*/  LDSM.16.M88.4 R24, [R156+0x6000] ;  /* 0x006000009c18783b */ /* 0x000e6e0000000200 */
[C---:B--2---:R-:W-:Y:S08]  /*34d0*/  HMMA.16816.F32.BF16 R20, R80.reuse, R48, R20 ;  /* 0x000000305014723c */ /* 0x044ff00000041814 */
        /* <DEDUP_REMOVED lines=8> */
[----:B------:R-:W2:Y:S03]  /*3560*/  LDSM.16.M88.4 R12, [R155+0x6000] ;  /* 0x006000009b0c783b */ /* 0x000ea60000000200 */
[C---:B-----5:R-:W-:Y:S08]  /*3570*/  HMMA.16816.F32.BF16 R20, R52.reuse, R88, R20 ;  /* 0x000000583414723c */ /* 0x060ff00000041814 */
[----:B------:R-:W-:Y:S08]  /*3580*/  HMMA.16816.F32.BF16 R44, R52, R90, R44 ;  /* 0x0000005a342c723c */ /* 0x000ff0000004182c */
[----:B------:R-:W-:Y:S08]  /*3590*/  HMMA.16816.F32.BF16 R40, R80, R84, R40 ;  /* 0x000000545028723c */ /* 0x000ff00000041828 */
[C---:B-1----:R-:W-:Y:S08]  /*35a0*/  HMMA.16816.F32.BF16 R20, R36.reuse, R24, R20 ;  /* 0x000000182414723c */ /* 0x042ff00000041814 */
[----:B------:R-:W-:Y:S01]  /*35b0*/  HMMA.16816.F32.BF16 R44, R36, R26, R44 ;  /* 0x0000001a242c723c */ /* 0x000fe2000004182c */
[----:B------:R-:W1:Y:S07]  /*35c0*/  LDSM.16.M88.4 R24, [R162+0x7800] ;  /* 0x00780000a218783b */ /* 0x000e6e0000000200 */
[----:B------:R-:W-:Y:S08]  /*35d0*/  HMMA.16816.F32.BF16 R72, R80, R86, R72 ;  /* 0x000000565048723c */ /* 0x000ff00000041848 */
[C---:B--2---:R-:W-:Y:S08]  /*35e0*/  HMMA.16816.F32.BF16 R20, R16.reuse, R12, R20 ;  /* 0x0000000c1014723c */ /* 0x044ff00000041814 */
[----:B------:R-:W-:Y:S01]  /*35f0*/  HMMA.16816.F32.BF16 R44, R16, R14, R44 ;  /* 0x0000000e102c723c */ /* 0x000fe2000004182c */
[----:B------:R-:W2:Y:S07]  /*3600*/  LDSM.16.M88.4 R12, [R157+0x7000] ;  /* 0x007000009d0c783b */ /* 0x000eae0000000200 */
[----:B------:R-:W-:Y:S01]  /*3610*/  HMMA.16816.F32.BF16 R84, R80, R76, R68 ;  /* 0x0000004c5054723c */ /* 0x000fe20000041844 */
[----:B------:R-:W3:Y:S02]  /*3620*/  LDSM.16.M88.4 R68, [R156+0x6800] ;  /* 0x006800009c44783b */ /* 0x000ee40000000200 */
[-C--:B------:R-:W-:Y:S01]  /*3630*/  FMUL.FTZ R20, R20, R34.reuse ;  /* 0x0000002214147220 */ /* 0x080fe20000410000 */
[-C--:B------:R-:W-:Y:S01]  /*3640*/  FMUL.FTZ R93, R22, R34.reuse ;  /* 0x00000022165d7220 */ /* 0x080fe20000410000 */
[----:B------:R-:W-:-:S02]  /*3650*/  FMUL.FTZ R95, R23, R34 ;  /* 0x00000022175f7220 */ /* 0x000fc40000410000 */
[----:B------:R4:W1:Y:S01]  /*3660*/  MUFU.TANH R77, R20 ;  /* 0x00000014004d7308 */ /* 0x0008620000002400 */
[----:B------:R-:W-:Y:S01]  /*3670*/  HMMA.16816.F32.BF16 R64, R80, R78, R64 ;  /* 0x0000004e5040723c */ /* 0x000fe20000041840 */
[-C--:B------:R-:W-:Y:S02]  /*3680*/  FMUL.FTZ R79, R21, R34.reuse ;  /* 0x00000022154f7220 */ /* 0x080fe40000410000 */
[----:B------:R-:W-:-:S04]  /*3690*/  FMUL.FTZ R47, R47, R34 ;  /* 0x000000222f2f7220 */ /* 0x000fc80000410000 */
[----:B------:R-:W1:Y:S01]  /*36a0*/  MUFU.TANH R79, R79 ;  /* 0x0000004f004f7308 */ /* 0x000e620000002400 */
[C---:B------:R-:W-:Y:S01]  /*36b0*/  HMMA.16816.F32.BF16 R88, R52.reuse, R48, R40 ;  /* 0x000000303458723c */ /* 0x040fe20000041828 */
[----:B------:R-:W-:Y:S06]  /*36c0*/  LDSM.16.M88.4 R40, [R155+0x6800] ;  /* 0x006800009b28783b */ /* 0x000fec0000000200 */
[----:B------:R-:W2:Y:S01]  /*36d0*/  MUFU.TANH R93, R93 ;  /* 0x0000005d005d7308 */ /* 0x000ea20000002400 */
[----:B------:R-:W-:Y:S01]  /*36e0*/  HMMA.16816.F32.BF16 R72, R52, R50, R72 ;  /* 0x000000323448723c */ /* 0x000fe20000041848 */
[----:B----4-:R-:W4:Y:S04]  /*36f0*/  LDSM.16.M88.4 R20, [R156+0x7000] ;  /* 0x007000009c14783b */ /* 0x010f280000000200 */
[----:B------:R-:W5:Y:S02]  /*3700*/  LDSM.16.M88.4 R48, [R157+0x7800] ;  /* 0x007800009d30783b */ /* 0x000f640000000200 */
[----:B------:R-:W3:Y:S01]  /*3710*/  MUFU.TANH R95, R95 ;  /* 0x0000005f005f7308 */ /* 0x000ee20000002400 */
[----:B-1----:R-:W-:Y:S07]  /*3720*/  HMMA.16816.F32.BF16 R56, R80, R26, R56 ;  /* 0x0000001a5038723c */ /* 0x002fee0000041838 */
[----:B------:R-:W1:Y:S01]  /*3730*/  MUFU.TANH R47, R47 ;  /* 0x0000002f002f7308 */ /* 0x000e620000002400 */
[C---:B--2---:R-:W-:Y:S08]  /*3740*/  HMMA.16816.F32.BF16 R84, R52.reuse, R12, R84 ;  /* 0x0000000c3454723c */ /* 0x044ff00000041854 */
[----:B------:R-:W-:Y:S01]  /*3750*/  HMMA.16816.F32.BF16 R64, R52, R14, R64 ;  /* 0x0000000e3440723c */ /* 0x000fe20000041840 */
[----:B------:R-:W2:Y:S07]  /*3760*/  LDSM.16.M88.4 R12, [R156+0x7800] ;  /* 0x007800009c0c783b */ /* 0x000eae0000000200 */
[----:B------:R-:W-:Y:S01]  /*3770*/  HMMA.16816.F32.BF16 R60, R80, R24, R60 ;  /* 0x00000018503c723c */ /* 0x000fe2000004183c */
[----:B------:R-:W-:-:S06]  /*3780*/  FMUL.FTZ R25, R44, R34 ;  /* 0x000000222c197220 */ /* 0x000fcc0000410000 */
[----:B------:R-:W1:Y:S01]  /*3790*/  MUFU.TANH R25, R25 ;  /* 0x0000001900197308 */ /* 0x000e620000002400 */
[C---:B---3--:R-:W-:Y:S08]  /*37a0*/  HMMA.16816.F32.BF16 R88, R36.reuse, R68, R88 ;  /* 0x000000442458723c */ /* 0x048ff00000041858 */
[C---:B----4-:R-:W-:Y:S08]  /*37b0*/  HMMA.16816.F32.BF16 R84, R36.reuse, R20, R84 ;  /* 0x000000142454723c */ /* 0x050ff00000041854 */
[C---:B------:R-:W-:Y:S01]  /*37c0*/  HMMA.16816.F32.BF16 R64, R36.reuse, R22, R64 ;  /* 0x000000162440723c */ /* 0x040fe20000041840 */
[----:B------:R-:W3:Y:S07]  /*37d0*/  LDSM.16.M88.4 R20, [R155+0x7800] ;  /* 0x007800009b14783b */ /* 0x000eee0000000200 */
[----:B------:R-:W-:Y:S01]  /*37e0*/  HMMA.16816.F32.BF16 R72, R36, R70, R72 ;  /* 0x000000462448723c */ /* 0x000fe20000041848 */
[----:B------:R-:W4:Y:S01]  /*37f0*/  LDSM.16.M88.4 R68, [R155+0x7000] ;  /* 0x007000009b44783b */ /* 0x000f220000000200 */
[----:B------:R-:W-:-:S06]  /*3800*/  DEPBAR.LE SB0, 0x0 ;  /* 0x000080000000791a */ /* 0x000fcc0000000000 */
[C---:B-----5:R-:W-:Y:S08]  /*3810*/  HMMA.16816.F32.BF16 R56, R52.reuse, R50, R56 ;  /* 0x000000323438723c */ /* 0x060ff00000041838 */
[----:B------:R-:W-:Y:S08]  /*3820*/  HMMA.16816.F32.BF16 R60, R52, R48, R60 ;  /* 0x00000030343c723c */ /* 0x000ff0000004183c */
[----:B------:R-:W-:Y:S01]  /*3830*/  HMMA.16816.F32.BF16 R88, R16, R40, R88 ;  /* 0x000000281058723c */ /* 0x000fe20000041858 */
[-C--:B------:R-:W-:Y:S01]  /*3840*/  FMUL.FTZ R41, R45, R34.reuse ;  /* 0x000000222d297220 */ /* 0x080fe20000410000 */
[----:B------:R-:W-:-:S05]  /*3850*/  FMUL.FTZ R45, R46, R34 ;  /* 0x000000222e2d7220 */ /* 0x000fca0000410000 */
[----:B------:R-:W1:Y:S01]  /*3860*/  MUFU.TANH R41, R41 ;  /* 0x0000002900297308 */ /* 0x000e620000002400 */
[C---:B--2---:R-:W-:Y:S07]  /*3870*/  HMMA.16816.F32.BF16 R56, R36.reuse, R14, R56 ;  /* 0x0000000e2438723c */ /* 0x044fee0000041838 */
[----:B------:R-:W2:Y:S01]  /*3880*/  MUFU.TANH R45, R45 ;  /* 0x0000002d002d7308 */ /* 0x000ea20000002400 */
[----:B------:R-:W-:Y:S03]  /*3890*/  HMMA.16816.F32.BF16 R60, R36, R12, R60 ;  /* 0x0000000c243c723c */ /* 0x000fe6000004183c */
[-C--:B------:R-:W-:Y:S01]  /*38a0*/  FMUL.FTZ R49, R91, R34.reuse ;  /* 0x000000225b317220 */ /* 0x080fe20000410000 */
[----:B------:R-:W-:-:S04]  /*38b0*/  FMUL.FTZ R88, R88, R34 ;  /* 0x0000002258587220 */ /* 0x000fc80000410000 */
[C---:B------:R-:W-:Y:S01]  /*38c0*/  HMMA.16816.F32.BF16 R72, R16.reuse, R42, R72 ;  /* 0x0000002a1048723c */ /* 0x040fe20000041848 */
[-C--:B------:R-:W-:Y:S01]  /*38d0*/  FMUL.FTZ R43, R89, R34.reuse ;  /* 0x00000022592b7220 */ /* 0x080fe20000410000 */
[-C--:B------:R-:W-:Y:S01]  /*38e0*/  FMUL.FTZ R89, R90, R34.reuse ;  /* 0x000000225a597220 */ /* 0x080fe20000410000 */
[----:B------:R1:W1:Y:S05]  /*38f0*/  MUFU.TANH R97, R88 ;  /* 0x0000005800617308 */ /* 0x00026a0000002400 */
[C---:B---3--:R-:W-:Y:S03]  /*3900*/  HMMA.16816.F32.BF16 R56, R16.reuse, R22, R56 ;  /* 0x000000161038723c */ /* 0x048fe60000041838 */
[----:B------:R-:W3:Y:S05]  /*3910*/  MUFU.TANH R43, R43 ;  /* 0x0000002b002b7308 */ /* 0x000eea0000002400 */
[C---:B----4-:R-:W-:Y:S03]  /*3920*/  HMMA.16816.F32.BF16 R84, R16.reuse, R68, R84 ;  /* 0x000000441054723c */ /* 0x050fe60000041854 */
[-C--:B------:R-:W-:Y:S01]  /*3930*/  FMUL.FTZ R69, R73, R34.reuse ;  /* 0x0000002249457220 */ /* 0x080fe20000410000 */
[-C--:B------:R-:W-:Y:S01]  /*3940*/  FMUL.FTZ R27, R74, R34.reuse ;  /* 0x000000224a1b7220 */ /* 0x080fe20000410000 */
[-C--:B------:R-:W-:Y:S01]  /*3950*/  FMUL.FTZ R13, R75, R34.reuse ;  /* 0x000000224b0d7220 */ /* 0x080fe20000410000 */
[-C--:B------:R-:W-:Y:S01]  /*3960*/  FMUL.FTZ R72, R72, R34.reuse ;  /* 0x0000002248487220 */ /* 0x080fe20000410000 */
[----:B------:R-:W4:Y:S01]  /*3970*/  MUFU.TANH R89, R89 ;  /* 0x0000005900597308 */ /* 0x000f220000002400 */
[C---:B------:R-:W-:Y:S03]  /*3980*/  HMMA.16816.F32.BF16 R64, R16.reuse, R70, R64 ;  /* 0x000000461040723c */ /* 0x040fe60000041840 */
[-C--:B------:R-:W-:Y:S01]  /*3990*/  FMUL.FTZ R127, R57, R34.reuse ;  /* 0x00000022397f7220 */ /* 0x080fe20000410000 */
[-C--:B------:R-:W-:Y:S01]  /*39a0*/  FMUL.FTZ R57, R58, R34.reuse ;  /* 0x000000223a397220 */ /* 0x080fe20000410000 */
[-C--:B------:R-:W-:Y:S01]  /*39b0*/  FMUL.FTZ R59, R59, R34.reuse ;  /* 0x000000223b3b7220 */ /* 0x080fe20000410000 */
[-C--:B------:R-:W-:Y:S01]  /*39c0*/  FMUL.FTZ R56, R56, R34.reuse ;  /* 0x0000002238387220 */ /* 0x080fe20000410000 */
[----:B------:R-:W1:Y:S01]  /*39d0*/  MUFU.TANH R49, R49 ;  /* 0x0000003100317308 */ /* 0x000e620000002400 */
[----:B------:R-:W-:Y:S03]  /*39e0*/  HMMA.16816.F32.BF16 R60, R16, R20, R60 ;  /* 0x00000014103c723c */ /* 0x000fe6000004183c */
[-C--:B------:R-:W-:Y:S01]  /*39f0*/  FMUL.FTZ R71, R84, R34.reuse ;  /* 0x0000002254477220 */ /* 0x080fe20000410000 */
[-C--:B------:R-:W-:Y:S01]  /*3a00*/  FMUL.FTZ R53, R86, R34.reuse ;  /* 0x0000002256357220 */ /* 0x080fe20000410000 */
[-C--:B------:R-:W-:Y:S01]  /*3a10*/  FMUL.FTZ R55, R87, R34.reuse ;  /* 0x0000002257377220 */ /* 0x080fe20000410000 */
[-C--:B------:R-:W-:Y:S01]  /*3a20*/  FMUL.FTZ R85, R85, R34.reuse ;  /* 0x0000002255557220 */ /* 0x080fe20000410000 */
[----:B------:R1:W1:Y:S04]  /*3a30*/  MUFU.TANH R91, R72 ;  /* 0x00000048005b7308 */ /* 0x0002680000002400 */
[-C--:B------:R-:W-:Y:S01]  /*3a40*/  FMUL.FTZ R15, R65, R34.reuse ;  /* 0x00000022410f7220 */ /* 0x080fe20000410000 */
[-C--:B------:R-:W-:Y:S01]  /*3a50*/  FMUL.FTZ R21, R66, R34.reuse ;  /* 0x0000002242157220 */ /* 0x080fe20000410000 */
[-C--:B------:R-:W-:Y:S01]  /*3a60*/  FMUL.FTZ R37, R67, R34.reuse ;  /* 0x0000002243257220 */ /* 0x080fe20000410000 */
[-C--:B------:R-:W-:Y:S01]  /*3a70*/  FMUL.FTZ R64, R64, R34.reuse ;  /* 0x0000002240407220 */ /* 0x080fe20000410000 */
[----:B------:R-:W1:Y:S04]  /*3a80*/  MUFU.TANH R69, R69 ;  /* 0x0000004500457308 */ /* 0x000e680000002400 */
[-C--:B------:R-:W-:Y:S01]  /*3a90*/  FMUL.FTZ R23, R62, R34.reuse ;  /* 0x000000223e177220 */ /* 0x080fe20000410000 */
[-C--:B------:R-:W-:Y:S01]  /*3aa0*/  FMUL.FTZ R39, R63, R34.reuse ;  /* 0x000000223f277220 */ /* 0x080fe20000410000 */
[-C--:B------:R-:W-:Y:S01]  /*3ab0*/  FMUL.FTZ R60, R60, R34.reuse ;  /* 0x000000223c3c7220 */ /* 0x080fe20000410000 */
[----:B------:R-:W-:Y:S01]  /*3ac0*/  FMUL.FTZ R61, R61, R34 ;  /* 0x000000223d3d7220 */ /* 0x000fe20000410000 */
        /* <DEDUP_REMOVED lines=12> */
[----:B------:R-:W1:Y:S08]  /*3b90*/  MUFU.TANH R23, R23 ;  /* 0x0000001700177308 */ /* 0x000e700000002400 */
[----:B------:R-:W1:Y:S08]  /*3ba0*/  MUFU.TANH R39, R39 ;  /* 0x0000002700277308 */ /* 0x000e700000002400 */
[----:B------:R1:W1:Y:S08]  /*3bb0*/  MUFU.TANH R129, R56 ;  /* 0x0000003800817308 */ /* 0x0002700000002400 */
        /* <DEDUP_REMOVED lines=18> */
.L_x_11359:
        /* <DEDUP_REMOVED lines=35> */
[----:B------:R-:W-:-:S03]  /*3f10*/  @P5 VIADD R19, R19, 0x1 ;  /* 0x0000000113135836 */ /* 0x000fc60000000000 */
[----:B------:R-:W-:Y:S02]  /*3f20*/  @!P0 IMAD.MOV R16, RZ, RZ, -R16 ;  /* 0x000000ffff108224 */ /* 0x000fe400078e0a10 */
[----:B------:R-:W-:Y:S02]  /*3f30*/  MOV R4, R19 ;  /* 0x0000001300047202 */ /* 0x000fe40000000f00 */
[----:B------:R-:W-:Y:S02]  /*3f40*/  LOP3.LUT R19, RZ, R20, RZ, 0x33, !PT ;  /* 0x00000014ff137212 */ /* 0x000fe400078e33ff */
        /* <DEDUP_REMOVED lines=22> */
.L_x_11360:
[----:B------:R-:W-:Y:S05]  /*40b0*/  BSYNC.RECONVERGENT B0 ;  /* 0x0000000000007941 */ /* 0x000fea0003800200 */
.L_x_11358:
        /* <DEDUP_REMOVED lines=53> */
.L_x_11357:
[----:B------:R-:W-:Y:S05]  /*4410*/  BSYNC.RECONVERGENT B1 ;  /* 0x0000000000017941 */ /* 0x000fea0003800200 */
.L_x_11356:
[----:B------:R-:W3:Y:S01]  /*4420*/  LD.E R117, desc[UR4][R2.64+0xdc] ;  /* 0x0000dc0402757980 */ /* 0x000ee2000c101900 */
[----:B--2---:R-:W-:Y:S01]  /*4430*/  SHF.R.U32.HI R34, RZ, 0x2, R10 ;  /* 0x00000002ff227819 */ /* 0x004fe2000001160a */
        /* <DEDUP_REMOVED lines=8> */
[----:B------:R-:W-:Y:S02]  /*44c0*/  IMAD.IADD R154, R5, 0x1, R158 ;  /* 0x00000001059a7824 */ /* 0x000fe400078e029e */
[C---:B------:R-:W-:Y:S01]  /*44d0*/  VIADD R17, R87.reuse, 0x8 ;  /* 0x0000000857117836 */ /* 0x040fe20000000000 */
[-C--:B------:R-:W-:Y:S01]  /*44e0*/  ISETP.GE.AND P3, PT, R87, R30.reuse, PT ;  /* 0x0000001e5700720c */ /* 0x080fe20003f66270 */
[----:B------:R-:W-:Y:S02]  /*44f0*/  IMAD.IADD R4, R19, 0x1, R30 ;  /* 0x0000000113047824 */ /* 0x000fe400078e021e */
[----:B------:R-:W-:Y:S01]  /*4500*/  VIADD R83, R87, 0x9 ;  /* 0x0000000957537836 */ /* 0x000fe20000000000 */
[----:B------:R-:W-:Y:S01]  /*4510*/  ISETP.GE.AND P1, PT, R17, R30, PT ;  /* 0x0000001e1100720c */ /* 0x000fe20003f26270 */
[----:B------:R-:W-:-:S02]  /*4520*/  IMAD.IADD R16, R4, 0x1, -R17 ;  /* 0x0000000104107824 */ /* 0x000fc400078e0a11 */
[C---:B------:R-:W-:Y:S01]  /*4530*/  IMAD.IADD R10, R4.reuse, 0x1, -R83 ;  /* 0x00000001040a7824 */ /* 0x040fe200078e0a53 */
[----:B------:R-:W-:Y:S01]  /*4540*/  ISETP.GE.AND P0, PT, R83, R30, PT ;  /* 0x0000001e5300720c */ /* 0x000fe20003f06270 */
[C---:B-1----:R-:W-:Y:S01]  /*4550*/  VIADD R85, R87.reuse, 0x1 ;  /* 0x0000000157557836 */ /* 0x042fe20000000000 */
[----:B------:R-:W-:Y:S01]  /*4560*/  IABS R16, R16 ;  /* 0x0000001000107213 */ /* 0x000fe20000000000 */
[C---:B------:R-:W-:Y:S01]  /*4570*/  VIADD R19, R87.reuse, 0x10 ;  /* 0x0000001057137836 */ /* 0x040fe20000000000 */
[----:B------:R-:W-:Y:S01]  /*4580*/  IABS R10, R10 ;  /* 0x0000000a000a7213 */ /* 0x000fe20000000000 */
[C---:B------:R-:W-:Y:S01]  /*4590*/  IMAD.IADD R17, R4.reuse, 0x1, -R85 ;  /* 0x0000000104117824 */ /* 0x040fe200078e0a55 */
        /* <DEDUP_REMOVED lines=8> */
[----:B------:R-:W-:Y:S01]  /*4620*/  IABS R8, R8 ;  /* 0x0000000800087213 */ /* 0x000fe20000000000 */
[C---:B------:R-:W-:Y:S01]  /*4630*/  VIADD R75, R87.reuse, 0x20 ;  /* 0x00000020574b7836 */ /* 0x040fe20000000000 */
[----:B------:R-:W-:Y:S01]  /*4640*/  I2FP.F32.S32 R17, R17 ;  /* 0x0000001100117245 */ /* 0x000fe20000201400 */
[----:B------:R-:W-:Y:S01]  /*4650*/  IMAD.IADD R10, R4, 0x1, -R25 ;  /* 0x00000001040a7824 */ /* 0x000fe200078e0a19 */
[----:B------:R-:W-:Y:S01]  /*4660*/  I2FP.F32.S32 R8, R8 ;  /* 0x0000000800087245 */ /* 0x000fe20000201400 */
[----:B------:R-:W-:Y:S01]  /*4670*/  VIADD R63, R87, 0x28 ;  /* 0x00000028573f7836 */ /* 0x000fe20000000000 */
[----:B------:R-:W-:Y:S01]  /*4680*/  ISETP.GE.AND P5, PT, R19, R30, PT ;  /* 0x0000001e1300720c */ /* 0x000fe20003fa6270 */
[----:B------:R-:W-:Y:S01]  /*4690*/  FFMA.FTZ R17, -R0, R17, R79 ;  /* 0x0000001100117223 */ /* 0x000fe2000001014f */
[----:B------:R-:W-:Y:S01]  /*46a0*/  IABS R10, R10 ;  /* 0x0000000a000a7213 */ /* 0x000fe20000000000 */
[----:B------:R-:W-:-:S02]  /*46b0*/  VIADD R79, R87, 0x19 ;  /* 0x00000019574f7836 */ /* 0x000fc40000000000 */
[----:B------:R-:W-:Y:S01]  /*46c0*/  FFMA.FTZ R97, -R0, R8, R97 ;  /* 0x0000000800617223 */ /* 0x000fe20000010161 */
[----:B------:R-:W-:Y:S01]  /*46d0*/  VIADD R81, R87, 0x18 ;  /* 0x0000001857517836 */ /* 0x000fe20000000000 */
[----:B------:R-:W-:Y:S01]  /*46e0*/  I2FP.F32.S32 R10, R10 ;  /* 0x0000000a000a7245 */ /* 0x000fe20000201400 */
[C---:B------:R-:W-:Y:S01]  /*46f0*/  IMAD.IADD R18, R4.reuse, 0x1, -R75 ;  /* 0x0000000104127824 */ /* 0x040fe200078e0a4b */
[----:B------:R-:W-:Y:S01]  /*4700*/  ISETP.GE.AND P2, PT, R85, R30, PT ;  /* 0x0000001e5500720c */ /* 0x000fe20003f46270 */
[----:B------:R-:W-:Y:S01]  /*4710*/  IMAD.IADD R12, R4, 0x1, -R79 ;  /* 0x00000001040c7824 */ /* 0x000fe200078e0a4f */
[----:B------:R-:W-:Y:S01]  /*4720*/  FSEL R35, R35, -INF , !P0 ;  /* 0xff80000023237808 */ /* 0x000fe20004000000 */
[----:B------:R-:W-:Y:S01]  /*4730*/  FFMA.FTZ R147, -R0, R10, R51 ;  /* 0x0000000a00937223 */ /* 0x000fe20000010133 */
[C---:B------:R-:W-:Y:S01]  /*4740*/  IMAD.IADD R10, R4.reuse, 0x1, -R61 ;  /* 0x00000001040a7824 */ /* 0x040fe200078e0a3d */
[----:B------:R-:W-:Y:S01]  /*4750*/  IABS R18, R18 ;  /* 0x0000001200127213 */ /* 0x000fe20000000000 */
[C---:B------:R-:W-:Y:S01]  /*4760*/  IMAD.IADD R8, R4.reuse, 0x1, -R63 ;  /* 0x0000000104087824 */ /* 0x040fe200078e0a3f */
[----:B------:R-:W-:Y:S01]  /*4770*/  IABS R12, R12 ;  /* 0x0000000c000c7213 */ /* 0x000fe20000000000 */
[C---:B------:R-:W-:Y:S01]  /*4780*/  IMAD.IADD R20, R4.reuse, 0x1, -R81 ;  /* 0x0000000104147824 */ /* 0x040fe200078e0a51 */
[----:B------:R-:W-:Y:S01]  /*4790*/  IABS R10, R10 ;  /* 0x0000000a000a7213 */ /* 0x000fe20000000000 */
[C---:B------:R-:W-:Y:S01]  /*47a0*/  VIADD R67, R87.reuse, 0x11 ;  /* 0x0000001157437836 */ /* 0x040fe20000000000 */
[----:B------:R-:W-:Y:S01]  /*47b0*/  IABS R8, R8 ;  /* 0x0000000800087213 */ /* 0x000fe20000000000 */
[----:B------:R-:W-:Y:S01]  /*47c0*/  VIADD R51, R87, 0x39 ;  /* 0x0000003957337836 */ /* 0x000fe20000000000 */
[----:B------:R-:W-:Y:S01]  /*47d0*/  I2FP.F32.S32 R10, R10 ;  /* 0x0000000a000a7245 */ /* 0x000fe20000201400 */
[----:B------:R-:W-:Y:S01]  /*47e0*/  IMAD.IADD R14, R4, 0x1, -R67 ;  /* 0x00000001040e7824 */ /* 0x000fe200078e0a43 */
[----:B------:R-:W-:Y:S01]  /*47f0*/  IABS R20, R20 ;  /* 0x0000001400147213 */ /* 0x000fe20000000000 */
[----:B------:R-:W-:Y:S01]  /*4800*/  IMAD.IADD R153, R7, 0x1, R158 ;  /* 0x0000000107997824 */ /* 0x000fe200078e029e */
[----:B------:R-:W-:Y:S01]  /*4810*/  I2FP.F32.S32 R18, R18 ;  /* 0x0000001200127245 */ /* 0x000fe20000201400 */
[----:B------:R-:W-:Y:S01]  /*4820*/  FFMA.FTZ R129, -R0, R10, R129 ;  /* 0x0000000a00817223 */ /* 0x000fe20000010181 */
[----:B------:R-:W-:Y:S01]  /*4830*/  I2FP.F32.S32 R12, R12 ;  /* 0x0000000c000c7245 */ /* 0x000fe20000201400 */
[----:B------:R-:W-:Y:S01]  /*4840*/  VIADD R10, R4, 0x8 ;  /* 0x00000008040a7836 */ /* 0x000fe20000000000 */
[----:B------:R-:W-:Y:S01]  /*4850*/  I2FP.F32.S32 R8, R8 ;  /* 0x0000000800087245 */ /* 0x000fe20000201400 */
[C---:B------:R-:W-:Y:S01]  /*4860*/  FFMA.FTZ R149, -R0.reuse, R18, R71 ;  /* 0x0000001200957223 */ /* 0x040fe20000010147 */
[----:B------:R-:W-:Y:S01]  /*4870*/  I2FP.F32.S32 R20, R20 ;  /* 0x0000001400147245 */ /* 0x000fe20000201400 */
[----:B------:R-:W-:Y:S01]  /*4880*/  FFMA.FTZ R12, -R0, R12, R69 ;  /* 0x0000000c000c7223 */ /* 0x000fe20000010145 */
[----:B------:R-:W-:-:S02]  /*4890*/  VIADD R71, R87, 0x30 ;  /* 0x0000003057477836 */ /* 0x000fc40000000000 */
[C---:B------:R-:W-:Y:S01]  /*48a0*/  FFMA.FTZ R145, -R0.reuse, R8, R73 ;  /* 0x0000000800917223 */ /* 0x040fe20000010149 */
[C---:B------:R-:W-:Y:S02]  /*48b0*/  VIADD R73, R87.reuse, 0x29 ;  /* 0x0000002957497836 */ /* 0x040fe40000000000 */
[----:B------:R-:W-:Y:S01]  /*48c0*/  FFMA.FTZ R91, -R0, R20, R91 ;  /* 0x00000014005b7223 */ /* 0x000fe2000001015b */
[----:B------:R-:W-:Y:S01]  /*48d0*/  VIADD R69, R87, 0x31 ;  /* 0x0000003157457836 */ /* 0x000fe20000000000 */
[----:B------:R-:W-:Y:S01]  /*48e0*/  IABS R14, R14 ;  /* 0x0000000e000e7213 */ /* 0x000fe20000000000 */
[----:B------:R-:W-:Y:S01]  /*48f0*/  IMAD.IADD R83, R10, 0x1, -R83 ;  /* 0x000000010a537824 */ /* 0x000fe200078e0a53 */
[----:B------:R-:W-:Y:S01]  /*4900*/  ISETP.GE.AND P4, PT, R67, R30, PT ;  /* 0x0000001e4300720c */ /* 0x000fe20003f86270 */
[C---:B------:R-:W-:Y:S01]  /*4910*/  IMAD.IADD R20, R4.reuse, 0x1, -R71 ;  /* 0x0000000104147824 */ /* 0x040fe200078e0a47 */
[----:B------:R-:W-:Y:S01]  /*4920*/  I2FP.F32.S32 R14, R14 ;  /* 0x0000000e000e7245 */ /* 0x000fe20000201400 */
        /* <DEDUP_REMOVED lines=10> */
[C---:B------:R-:W-:Y:S01]  /*49d0*/  IMAD.IADD R85, R10.reuse, 0x1, -R85 ;  /* 0x000000010a557824 */ /* 0x040fe200078e0a55 */
[----:B------:R-:W-:Y:S01]  /*49e0*/  IABS R4, R4 ;  /* 0x0000000400047213 */ /* 0x000fe20000000000 */
[----:B------:R-:W-:Y:S01]  /*49f0*/  IMAD.IADD R87, R10, 0x1, -R87 ;  /* 0x000000010a577824 */ /* 0x000fe200078e0a57 */
[----:B------:R-:W-:Y:S01]  /*4a00*/  IABS R8, R8 ;  /* 0x0000000800087213 */ /* 0x000fe20000000000 */
[C---:B------:R-:W-:Y:S01]  /*4a10*/  FFMA.FTZ R47, -R0.reuse, R22, R47 ;  /* 0x00000016002f7223 */ /* 0x040fe2000001012f */
[----:B------:R-:W-:Y:S01]  /*4a20*/  I2FP.F32.S32 R18, R18 ;  /* 0x0000001200127245 */ /* 0x000fe20000201400 */
[----:B------:R-:W-:Y:S01]  /*4a30*/  FFMA.FTZ R65, -R0, R20, R65 ;  /* 0x0000001400417223 */ /* 0x000fe20000010141 */
[----:B------:R-:W-:Y:S01]  /*4a40*/  IABS R19, R19 ;  /* 0x0000001300137213 */ /* 0x000fe20000000000 */
[----:B------:R-:W-:Y:S01]  /*4a50*/  IMAD.IADD R67, R10, 0x1, -R67 ;  /* 0x000000010a437824 */ /* 0x000fe200078e0a43 */
[----:B------:R-:W-:Y:S01]  /*4a60*/  I2FP.F32.S32 R4, R4 ;  /* 0x0000000400047245 */ /* 0x000fe20000201400 */
[C---:B------:R-:W-:Y:S01]  /*4a70*/  FFMA.FTZ R131, -R0.reuse, R18, R131 ;  /* 0x0000001200837223 */ /* 0x040fe20000010183 */
[----:B------:R-:W-:Y:S01]  /*4a80*/  IABS R85, R85 ;  /* 0x0000005500557213 */ /* 0x000fe20000000000 */
[C---:B------:R-:W-:Y:S01]  /*4a90*/  FFMA.FTZ R14, -R0.reuse, R14, R43 ;  /* 0x0000000e000e7223 */ /* 0x040fe2000001012b */
[----:B------:R-:W-:Y:S01]  /*4aa0*/  I2FP.F32.S32 R8, R8 ;  /* 0x0000000800087245 */ /* 0x000fe20000201400 */
[CC--:B------:R-:W-:Y:S01]  /*4ab0*/  FFMA.FTZ R77, -R0.reuse, R4.reuse, R77 ;  /* 0x00000004004d7223 */ /* 0x0c0fe2000001014d */
[----:B------:R-:W-:Y:S01]  /*4ac0*/  I2FP.F32.S32 R20, R19 ;  /* 0x0000001300147245 */ /* 0x000fe20000201400 */
[C---:B------:R-:W-:Y:S01]  /*4ad0*/  FFMA.FTZ R19, -R0.reuse, R4, R45 ;  /* 0x0000000400137223 */ /* 0x040fe2000001012d */
[----:B------:R-:W-:Y:S01]  /*4ae0*/  IABS R87, R87 ;  /* 0x0000005700577213 */ /* 0x000fe20000000000 */
[----:B------:R-:W-:Y:S01]  /*4af0*/  FFMA.FTZ R127, -R0, R8, R127 ;  /* 0x00000008007f7223 */ /* 0x000fe2000001017f */
[----:B------:R-:W-:Y:S01]  /*4b00*/  I2FP.F32.S32 R18, R85 ;  /* 0x0000005500127245 */ /* 0x000fe20000201400 */
[----:B------:R-:W-:Y:S01]  /*4b10*/  IMAD.IADD R22, R10, 0x1, -R81 ;  /* 0x000000010a167824 */ /* 0x000fe200078e0a51 */
[----:B------:R-:W-:Y:S01]  /*4b20*/  FSEL R45, R17, -INF , !P2 ;  /* 0xff800000112d7808 */ /* 0x000fe20005000000 */
[----:B------:R-:W-:Y:S01]  /*4b30*/  FFMA.FTZ R89, -R0, R20, R89 ;  /* 0x0000001400597223 */ /* 0x000fe20000010159 */
[----:B------:R-:W-:Y:S01]  /*4b40*/  FSEL R43, R16, -INF , !P1 ;  /* 0xff800000102b7808 */ /* 0x000fe20004800000 */
[----:B------:R-:W-:Y:S01]  /*4b50*/  IMAD.IADD R16, R10, 0x1, -R25 ;  /* 0x000000010a107824 */ /* 0x000fe200078e0a19 */
[----:B------:R-:W-:Y:S01]  /*4b60*/  FSEL R17, R47, -INF , !P0 ;  /* 0xff8000002f117808 */ /* 0x000fe20004000000 */
[----:B------:R-:W-:Y:S01]  /*4b70*/  FFMA.FTZ R18, -R0, R18, R95 ;  /* 0x0000001200127223 */ /* 0x000fe2000001015f */
[----:B------:R-:W-:Y:S01]  /*4b80*/  ISETP.GE.AND P0, PT, R25, R30, PT ;  /* 0x0000001e1900720c */ /* 0x000fe20003f06270 */
[----:B------:R-:W-:Y:S01]  /*4b90*/  IMAD.IADD R20, R10, 0x1, -R79 ;  /* 0x000000010a147824 */ /* 0x000fe200078e0a4f */
[----:B------:R-:W-:Y:S01]  /*4ba0*/  I2FP.F32.S32 R8, R87 ;  /* 0x0000005700087245 */ /* 0x000fe20000201400 */
[----:B------:R-:W-:Y:S01]  /*4bb0*/  IMAD.IADD R152, R5, 0x1, R153 ;  /* 0x0000000105987824 */ /* 0x000fe200078e0299 */
[----:B------:R-:W-:Y:S01]  /*4bc0*/  IABS R25, R67 ;  /* 0x0000004300197213 */ /* 0x000fe20000000000 */
[----:B------:R-:W-:Y:S01]  /*4bd0*/  LDSM.16.MT88.4 R84, [R154+0x8000] ;  /* 0x008000009a54783b */ /* 0x000fe20000004200 */
[----:B------:R-:W-:Y:S01]  /*4be0*/  FSEL R41, R18, -INF , !P2 ;  /* 0xff80000012297808 */ /* 0x000fe20005000000 */
[----:B------:R-:W-:Y:S01]  /*4bf0*/  FFMA.FTZ R4, -R0, R8, R93 ;  /* 0x0000000800047223 */ /* 0x000fe2000001015d */
[----:B------:R-:W-:Y:S01]  /*4c00*/  I2FP.F32.S32 R25, R25 ;  /* 0x0000001900197245 */ /* 0x000fe20000201400 */
[----:B------:R-:W-:Y:S01]  /*4c10*/  IMAD.IADD R18, R10, 0x1, -R75 ;  /* 0x000000010a127824 */ /* 0x000fe200078e0a4b */
[----:B------:R-:W-:Y:S01]  /*4c20*/  IABS R143, R143 ;  /* 0x0000008f008f7213 */ /* 0x000fe20000000000 */
[----:B------:R-:W-:Y:S01]  /*4c30*/  LDSM.16.MT88.4 R92, [R158+0x8000] ;  /* 0x008000009e5c783b */ /* 0x000fe20000004200 */
[----:B------:R-:W-:Y:S01]  /*4c40*/  FSEL R8, R77, -INF , !P3 ;  /* 0xff8000004d087808 */ /* 0x000fe20005800000 */
[----:B------:R-:W-:Y:S01]  /*4c50*/  FFMA.FTZ R25, -R0, R25, R49 ;  /* 0x0000001900197223 */ /* 0x000fe20000010131 */
[----:B------:R-:W-:-:S02]  /*4c60*/  IABS R22, R22 ;  /* 0x0000001600167213 */ /* 0x000fc40000000000 */
[----:B------:R-:W-:Y:S02]  /*4c70*/  FSEL R4, R4, -INF , !P3 ;  /* 0xff80000004047808 */ /* 0x000fe40005800000 */
[----:B------:R-:W-:Y:S02]  /*4c80*/  FSEL R49, R14, -INF , !P4 ;  /* 0xff8000000e317808 */ /* 0x000fe40006000000 */
[----:B------:R-:W-:Y:S02]  /*4c90*/  I2FP.F32.S32 R143, R143 ;  /* 0x0000008f008f7245 */ /* 0x000fe40000201400 */
[----:B------:R-:W-:Y:S02]  /*4ca0*/  ISETP.GE.AND P3, PT, R81, R30, PT ;  /* 0x0000001e5100720c */ /* 0x000fe40003f66270 */
[----:B------:R-:W-:Y:S01]  /*4cb0*/  FSEL R97, R97, -INF , !P5 ;  /* 0xff80000061617808 */ /* 0x000fe20006800000 */
[----:B------:R-:W-:Y:S01]  /*4cc0*/  FFMA.FTZ R143, -R0, R143, R15 ;  /* 0x0000008f008f7223 */ /* 0x000fe2000001010f */
[----:B------:R-:W-:-:S02]  /*4cd0*/  FMNMX3.FTZ R14, R8, R45, R43, !PT ;  /* 0x0000002d080e7276 */ /* 0x000fc4000781002b */
[----:B------:R-:W-:Y:S02]  /*4ce0*/  IABS R20, R20 ;  /* 0x0000001400147213 */ /* 0x000fe40000000000 */
[----:B------:R-:W-:Y:S02]  /*4cf0*/  IABS R18, R18 ;  /* 0x0000001200127213 */ /* 0x000fe40000000000 */
[----:B------:R-:W-:Y:S02]  /*4d00*/  I2FP.F32.S32 R22, R22 ;  /* 0x0000001600167245 */ /* 0x000fe40000201400 */
[----:B------:R-:W-:Y:S02]  /*4d10*/  FSEL R19, R19, -INF , !P1 ;  /* 0xff80000013137808 */ /* 0x000fe40004800000 */
[----:B------:R-:W-:Y:S01]  /*4d20*/  ISETP.GE.AND P2, PT, R79, R30, PT ;  /* 0x0000001e4f00720c */ /* 0x000fe20003f46270 */
[----:B------:R-:W-:Y:S01]  /*4d30*/  FFMA.FTZ R15, -R0, R22, R27 ;  /* 0x00000016000f7223 */ /* 0x000fe2000001011b */
[----:B------:R-:W-:Y:S01]  /*4d40*/  ISETP.GE.AND P1, PT, R75, R30, PT ;  /* 0x0000001e4b00720c */ /* 0x000fe20003f26270 */
[----:B------:R-:W-:Y:S01]  /*4d50*/  LDSM.16.MT88.4 R76, [R153+0x8000] ;  /* 0x00800000994c783b */ /* 0x000fe20000004200 */
[----:B------:R-:W-:-:S02]  /*4d60*/  FSEL R91, R91, -INF , !P3 ;  /* 0xff8000005b5b7808 */ /* 0x000fc40005800000 */
[----:B------:R-:W-:Y:S02]  /*4d70*/  FMNMX3.FTZ R14, R14, R35, R97, !PT ;  /* 0x000000230e0e7276 */ /* 0x000fe40007810061 */
[----:B------:R-:W-:Y:S02]  /*4d80*/  IABS R16, R16 ;  /* 0x0000001000107213 */ /* 0x000fe40000000000 */
[----:B------:R-:W-:Y:S02]  /*4d90*/  I2FP.F32.S32 R20, R20 ;  /* 0x0000001400147245 */ /* 0x000fe40000201400 */
[----:B------:R-:W-:Y:S02]  /*4da0*/  I2FP.F32.S32 R18, R18 ;  /* 0x0000001200127245 */ /* 0x000fe40000201400 */
[----:B------:R-:W-:Y:S01]  /*4db0*/  FSEL R27, R89, -INF , !P5 ;  /* 0xff800000591b7808 */ /* 0x000fe20006800000 */
[C---:B------:R-:W-:Y:S01]  /*4dc0*/  FFMA.FTZ R13, -R0.reuse, R20, R13 ;  /* 0x00000014000d7223 */ /* 0x040fe2000001010d */
[----:B------:R-:W-:Y:S01]  /*4dd0*/  ISETP.GE.AND P5, PT, R63, R30, PT ;  /* 0x0000001e3f00720c */ /* 0x000fe20003fa6270 */
[----:B------:R-:W-:Y:S01]  /*4de0*/  FFMA.FTZ R53, -R0, R18, R53 ;  /* 0x0000001200357223 */ /* 0x000fe20000010135 */
[----:B------:R-:W-:Y:S01]  /*4df0*/  FSEL R47, R12, -INF , !P2 ;  /* 0xff8000000c2f7808 */ /* 0x000fe20005000000 */
[----:B------:R-:W-:Y:S01]  /*4e00*/  IMAD.IADD R12, R10, 0x1, -R63 ;  /* 0x000000010a0c7824 */ /* 0x000fe200078e0a3f */
[----:B------:R-:W-:-:S02]  /*4e10*/  FSEL R149, R149, -INF , !P1 ;  /* 0xff80000095957808 */ /* 0x000fc40004800000 */
[----:B------:R-:W-:Y:S02]  /*4e20*/  FMNMX3.FTZ R14, R14, R49, R91, !PT ;  /* 0x000000310e0e7276 */ /* 0x000fe4000781005b */
        /* <DEDUP_REMOVED lines=8> */
[----:B------:R-:W-:-:S02]  /*4eb0*/  FSEL R147, R147, -INF , !P0 ;  /* 0xff80000093937808 */ /* 0x000fc40004000000 */
[----:B------:R-:W-:Y:S02]  /*4ec0*/  FSEL R145, R145, -INF , !P5 ;  /* 0xff80000091917808 */ /* 0x000fe40006800000 */
        /* <DEDUP_REMOVED lines=34> */
[----:B------:R-:W-:Y:S01]  /*50f0*/  FFMA.FTZ R23, -R0, R71, R23 ;  /* 0x0000004700177223 */ /* 0x000fe20000010117 */
[----:B------:R-:W-:Y:S02]  /*5100*/  I2FP.F32.S32 R20, R69 ;  /* 0x0000004500147245 */ /* 0x000fe40000201400 */
[----:B------:R-:W-:Y:S01]  /*5110*/  I2FP.F32.S32 R22, R61 ;  /* 0x0000003d00167245 */ /* 0x000fe20000201400 */
[----:B------:R-:W-:Y:S01]  /*5120*/  LDSM.16.MT88.4 R68, [R152+0x8000] ;  /* 0x008000009844783b */ /* 0x000fe20000004200 */
[----:B------:R-:W-:Y:S01]  /*5130*/  FSEL R135, R16, -INF , !P5 ;  /* 0xff80000010877808 */ /* 0x000fe20006800000 */
[----:B------:R-:W-:Y:S01]  /*5140*/  FFMA.FTZ R20, -R0, R20, R39 ;  /* 0x0000001400147223 */ /* 0x000fe20000010127 */
        /* <DEDUP_REMOVED lines=36> */
[----:B------:R-:W-:Y:S01]  /*5390*/  FFMA.FTZ R190, R127, R117, -R122 ;  /* 0x000000757fbe7223 */ /* 0x000fe2000001087a */
[----:B------:R-:W3:Y:S01]  /*53a0*/  MUFU.EX2 R115, R115 ;  /* 0x0000007300737308 */ /* 0x000ee20000000800 */
[----:B-1----:R-:W-:-:S02]  /*53b0*/  FMNMX.FTZ R102, R10, R21, !PT ;  /* 0x000000150a667209 */ /* 0x002fc40007810000 */
[----:B------:R-:W-:Y:S02]  /*53c0*/  LDSM.16.MT88.4 R8, [R153+0x8800] ;  /* 0x008800009908783b */ /* 0x000fe40000004200 */
[----:B------:R-:W-:Y:S01]  /*53d0*/  FSETP.NEU.FTZ.AND P0, PT, R102, -INF , PT ;  /* 0xff8000006600780b */ /* 0x000fe20003f1d000 */
[----:B------:R-:W-:Y:S02]  /*53e0*/  FMUL.FTZ R120, R117, R102 ;  /* 0x0000006675787220 */ /* 0x000fe40000410000 */
[----:B------:R-:W-:Y:S01]  /*53f0*/  MUFU.EX2 R112, R112 ;  /* 0x0000007000707308 */ /* 0x000fe20000000800 */
[----:B------:R-:W-:Y:S02]  /*5400*/  LDSM.16.MT88.4 R20, [R152+0xa000] ;  /* 0x00a000009814783b */ /* 0x000fe40000004200 */
[----:B------:R-:W-:Y:S02]  /*5410*/  FSEL R120, R120, RZ, P0 ;  /* 0x000000ff78787208 */ /* 0x000fe40000000000 */
[----:B---3--:R-:W-:-:S03]  /*5420*/  F2FP.BF16.F32.PACK_AB R64, R115, R116 ;  /* 0x000000747340723e */ /* 0x008fc600000010ff */
        /* <DEDUP_REMOVED lines=27> */
[----:B-----5:R-:W-:Y:S01]  /*55e0*/  F2FP.BF16.F32.PACK_AB R65, R118, R113 ;  /* 0x000000717641723e */ /* 0x020fe200000010ff */
[----:B------:R-:W-:-:S06]  /*55f0*/  FADD.FTZ R113, R113, R118 ;  /* 0x0000007671717221 */ /* 0x000fcc0000010000 */
[----:B------:R-:W-:Y:S08]  /*5600*/  MUFU.EX2 R108, R108 ;  /* 0x0000006c006c7308 */ /* 0x000ff00000000800 */
[----:B------:R-:W5:Y:S01]  /*5610*/  MUFU.EX2 R105, R105 ;  /* 0x0000006900697308 */ /* 0x000f620000000800 */
[----:B-1----:R-:W-:-:S07]  /*5620*/  F2FP.BF16.F32.PACK_AB R67, R111, R114 ;  /* 0x000000726f43723e */ /* 0x002fce00000010ff */
[----:B------:R-:W-:Y:S01]  /*5630*/  MUFU.EX2 R104, R104 ;  /* 0x0000006800687308 */ /* 0x000fe20000000800 */
[C---:B------:R-:W-:Y:S07]  /*5640*/  HMMA.16816.F32.BF16 R88, R64.reuse, R84, RZ ;  /* 0x000000544058723c */ /* 0x040fee00000418ff */
[----:B------:R-:W1:Y:S01]  /*5650*/  MUFU.EX2 R35, R35 ;  /* 0x0000002300237308 */ /* 0x000e620000000800 */
[----:B------:R-:W-:Y:S01]  /*5660*/  HMMA.16816.F32.BF16 R84, R64, R86, RZ ;  /* 0x000000564054723c */ /* 0x000fe200000418ff */
[----:B-----5:R-:W-:Y:S01]  /*5670*/  F2FP.BF16.F32.PACK_AB R4, R105, R108 ;  /* 0x0000006c6904723e */ /* 0x020fe200000010ff */
[----:B------:R-:W-:-:S04]  /*5680*/  FADD.FTZ R108, R108, R109 ;  /* 0x0000006d6c6c7221 */ /* 0x000fc80000010000 */
[----:B------:R-:W-:Y:S01]  /*5690*/  FADD.FTZ R105, R105, R108 ;  /* 0x0000006c69697221 */ /* 0x000fe20000010000 */
[----:B------:R-:W-:Y:S01]  /*56a0*/  MUFU.EX2 R107, R107 ;  /* 0x0000006b006b7308 */ /* 0x000fe20000000800 */
[C---:B--2---:R-:W-:Y:S07]  /*56b0*/  HMMA.16816.F32.BF16 R44, R64.reuse, R48, RZ ;  /* 0x00000030402c723c */ /* 0x044fee00000418ff */
[----:B------:R-:W2:Y:S01]  /*56c0*/  MUFU.EX2 R110, R110 ;  /* 0x0000006e006e7308 */ /* 0x000ea20000000800 */
[----:B-1----:R-:W-:Y:S01]  /*56d0*/  F2FP.BF16.F32.PACK_AB R6, R35, R104 ;  /* 0x000000682306723e */ /* 0x002fe200000010ff */
[C---:B------:R-:W-:Y:S06]  /*56e0*/  HMMA.16816.F32.BF16 R48, R64.reuse, R50, RZ ;  /* 0x000000324030723c */ /* 0x040fec00000418ff */
[----:B------:R-:W-:Y:S02]  /*56f0*/  MUFU.EX2 R106, R106 ;  /* 0x0000006a006a7308 */ /* 0x000fe40000000800 */
[C---:B------:R-:W-:Y:S06]  /*5700*/  HMMA.16816.F32.BF16 R80, R64.reuse, R76, RZ ;  /* 0x0000004c4050723c */ /* 0x040fec00000418ff */
        /* <DEDUP_REMOVED lines=17> */
[----:B------:R-:W-:Y:S05]  /*5820*/  LDSM.16.MT88.4 R8, [R153+0xa800] ;  /* 0x00a800009908783b */ /* 0x000fea0000004200 */
[----:B------:R-:W-:Y:S02]  /*5830*/  MUFU.EX2 R129, R129 ;  /* 0x0000008100817308 */ /* 0x000fe40000000800 */
[C---:B------:R-:W-:Y:S06]  /*5840*/  HMMA.16816.F32.BF16 R72, R64.reuse, R68, RZ ;  /* 0x000000444048723c */ /* 0x040fec00000418ff */
[----:B------:R-:W-:Y:S02]  /*5850*/  MUFU.EX2 R190, R190 ;  /* 0x000000be00be7308 */ /* 0x000fe40000000800 */
[C---:B----4-:R-:W-:Y:S06]  /*5860*/  HMMA.16816.F32.BF16 R36, R64.reuse, R40, RZ ;  /* 0x000000284024723c */ /* 0x050fec00000418ff */
        /* <DEDUP_REMOVED lines=25> */
[-CC-:B------:R-:W-:Y:S01]  /*5a00*/  FFMA.FTZ R122, R125, R117.reuse, -R120.reuse ;  /* 0x000000757d7a7223 */ /* 0x180fe20000010878 */
[----:B------:R-:W-:-:S03]  /*5a10*/  FFMA.FTZ R120, R119, R117, -R120 ;  /* 0x0000007577787223 */ /* 0x000fc60000010878 */
[----:B------:R-:W-:Y:S01]  /*5a20*/  MUFU.EX2 R27, R27 ;  /* 0x0000001b001b7308 */ /* 0x000fe20000000800 */
[C---:B------:R-:W-:Y:S07]  /*5a30*/  HMMA.16816.F32.BF16 R52, R4.reuse, R8, R52 ;  /* 0x000000080434723c */ /* 0x040fee0000041834 */
[----:B------:R-:W3:Y:S01]  /*5a40*/  MUFU.EX2 R26, R26 ;  /* 0x0000001a001a7308 */ /* 0x000ee20000000800 */
[C---:B------:R-:W-:Y:S01]  /*5a50*/  HMMA.16816.F32.BF16 R56, R4.reuse, R10, R56 ;  /* 0x0000000a0438723c */ /* 0x040fe20000041838 */
[----:B------:R-:W4:Y:S06]  /*5a60*/  LDSM.16.MT88.4 R8, [R158+0x9000] ;  /* 0x009000009e08783b */ /* 0x000f2c0000004200 */
[----:B------:R-:W5:Y:S01]  /*5a70*/  MUFU.EX2 R24, R24 ;  /* 0x0000001800187308 */ /* 0x000f620000000800 */
[C---:B--2---:R-:W-:Y:S07]  /*5a80*/  HMMA.16816.F32.BF16 R36, R4.reuse, R16, R36 ;  /* 0x000000100424723c */ /* 0x044fee0000041824 */
[----:B------:R-:W2:Y:S01]  /*5a90*/  MUFU.EX2 R122, R122 ;  /* 0x0000007a007a7308 */ /* 0x000ea20000000800 */
[----:B------:R-:W-:Y:S01]  /*5aa0*/  HMMA.16816.F32.BF16 R40, R4, R18, R40 ;  /* 0x000000120428723c */ /* 0x000fe20000041828 */
[----:B---3--:R-:W-:Y:S01]  /*5ab0*/  F2FP.BF16.F32.PACK_AB R4, R26, R27 ;  /* 0x0000001b1a04723e */ /* 0x008fe200000010ff */
[----:B------:R-:W3:Y:S01]  /*5ac0*/  LDSM.16.MT88.4 R16, [R154+0x9000] ;  /* 0x009000009a10783b */ /* 0x000ee20000004200 */
[----:B------:R-:W-:-:S02]  /*5ad0*/  F2FP.BF16.F32.PACK_AB R5, R126, R137 ;  /* 0x000000897e05723e */ /* 0x000fc400000010ff */
[----:B------:R-:W-:Y:S02]  /*5ae0*/  F2FP.BF16.F32.PACK_AB R7, R124, R135 ;  /* 0x000000877c07723e */ /* 0x000fe400000010ff */
[----:B------:R-:W2:Y:S01]  /*5af0*/  MUFU.EX2 R120, R120 ;  /* 0x0000007800787308 */ /* 0x000ea20000000800 */
[----:B-----5:R-:W-:-:S07]  /*5b00*/  F2FP.BF16.F32.PACK_AB R6, R24, R25 ;  /* 0x000000191806723e */ /* 0x020fce00000010ff */
        /* <DEDUP_REMOVED lines=22> */
[----:B------:R-:W-:Y:S01]  /*5c70*/  HMMA.16816.F32.BF16 R56, R4, R10, R56 ;  /* 0x0000000a0438723c */ /* 0x000fe20000041838 */
[----:B------:R-:W4:Y:S01]  /*5c80*/  LDSM.16.MT88.4 R8, [R154+0x9800] ;  /* 0x009800009a08783b */ /* 0x000f220000004200 */
[----:B------:R-:W-:-:S02]  /*5c90*/  F2FP.BF16.F32.PACK_AB R4, R131, R128 ;  /* 0x000000808304723e */ /* 0x000fc400000010ff */
[----:B------:R-:W-:Y:S02]  /*5ca0*/  F2FP.BF16.F32.PACK_AB R6, R190, R129 ;  /* 0x00000081be06723e */ /* 0x000fe400000010ff */
[----:B--2---:R-:W-:Y:S02]  /*5cb0*/  F2FP.BF16.F32.PACK_AB R5, R123, R122 ;  /* 0x0000007a7b05723e */ /* 0x004fe400000010ff */
[----:B------:R-:W-:-:S07]  /*5cc0*/  F2FP.BF16.F32.PACK_AB R7, R120, R121 ;  /* 0x000000797807723e */ /* 0x000fce00000010ff */
        /* <DEDUP_REMOVED lines=13> */
[C---:B----4-:R-:W-:Y:S08]  /*5da0*/  HMMA.16816.F32.BF16 R88, R4.reuse, R8, R88 ;  /* 0x000000080458723c */ /* 0x050ff00000041858 */
        /* <DEDUP_REMOVED lines=36> */
[----:B------:R-:W-:Y:S02]  /*5ff0*/  ISETP.NE.AND.EX P2, PT, R33, RZ, PT, P2 ;  /* 0x000000ff2100720c */ /* 0x000fe40003f45320 */
[----:B------:R-:W-:Y:S02]  /*6000*/  IADD3 R29, PT, PT, -R31, R29, R34 ;  /* 0x0000001d1f1d7210 */ /* 0x000fe40007ffe122 */
[----:B------:R-:W-:-:S03]  /*6010*/  IADD3 R186, PT, PT, -R28, 0x1, RZ ;  /* 0x000000011cba7810 */ /* 0x000fc60007ffe1ff */
[----:B------:R-:W-:Y:S02]  /*6020*/  IMAD.IADD R29, R29, 0x1, -R100 ;  /* 0x000000011d1d7824 */ /* 0x000fe400078e0a64 */
[----:B------:R-:W-:Y:S02]  /*6030*/  IMAD.MOV.U32 R100, RZ, RZ, R103 ;  /* 0x000000ffff647224 */ /* 0x000fe400078e0067 */
[----:B------:R-:W-:-:S04]  /*6040*/  IMAD R187, R28, -0x40, R29 ;  /* 0xffffffc01cbb7824 */ /* 0x000fc800078e021d */
[----:B------:R-:W-:-:S07]  /*6050*/  VIADD R187, R187, 0x88 ;  /* 0x00000088bbbb7836 */ /* 0x000fce0000000000 */
.L_x_11368:
        /* <DEDUP_REMOVED lines=79> */
.L_x_11363:
[----:B------:R-:W-:Y:S05]  /*6550*/  BSYNC.RECONVERGENT B0 ;  /* 0x0000000000007941 */ /* 0x000fea0003800200 */
.L_x_11362:
        /* <DEDUP_REMOVED lines=18> */
[----:B------:R-:W-:Y:S02]  /*6680*/  IADD3 R186, PT, PT, R186, 0x1, RZ ;  /* 0x00000001baba7810 */ /* 0x000fe40007ffe0ff */
        /* <DEDUP_REMOVED lines=46> */
[----:B------:R-:W-:Y:S02]  /*6970*/  LDSM.16.M88.4 R116, [R156+0x4000] ;  /* 0x004000009c74783b */ /* 0x000fe40000000200 */
[C---:B----4-:R-:W-:Y:S03]  /*6980*/  HMMA.16816.F32.BF16 R12, R112.reuse, R120, RZ ;  /* 0x00000078700c723c */ /* 0x050fe600000418ff */
[----:B-1----:R-:W-:Y:S05]  /*6990*/  LDSM.16.M88.4 R104, [R163+0x2000] ;  /* 0x00200000a368783b */ /* 0x002fea0000000200 */
[C---:B------:R-:W-:Y:S01]  /*69a0*/  HMMA.16816.F32.BF16 R16, R112.reuse, R122, RZ ;  /* 0x0000007a7010723c */ /* 0x040fe200000418ff */
[----:B------:R-:W-:Y:S05]  /*69b0*/  LDSM.16.M88.4 R120, [R156+0x4800] ;  /* 0x004800009c78783b */ /* 0x000fea0000000200 */
[----:B------:R-:W-:Y:S02]  /*69c0*/  LDSM.16.M88.4 R108, [R162+0x6000] ;  /* 0x00600000a26c783b */ /* 0x000fe40000000200 */
[C---:B-----5:R-:W-:Y:S08]  /*69d0*/  HMMA.16816.F32.BF16 R20, R112.reuse, R124, RZ ;  /* 0x0000007c7014723c */ /* 0x060ff000000418ff */
[C---:B------:R-:W-:Y:S01]  /*69e0*/  HMMA.16816.F32.BF16 R24, R112.reuse, R126, RZ ;  /* 0x0000007e7018723c */ /* 0x040fe200000418ff */
[----:B------:R-:W-:Y:S07]  /*69f0*/  LDSM.16.M88.4 R124, [R156+0x5000] ;  /* 0x005000009c7c783b */ /* 0x000fee0000000200 */
[C---:B------:R-:W-:Y:S08]  /*6a00*/  HMMA.16816.F32.BF16 R28, R112.reuse, R128, RZ ;  /* 0x00000080701c723c */ /* 0x040ff000000418ff */
[----:B------:R-:W-:Y:S01]  /*6a10*/  HMMA.16816.F32.BF16 R32, R112, R130, RZ ;  /* 0x000000827020723c */ /* 0x000fe200000418ff */
[----:B------:R-:W1:Y:S05]  /*6a20*/  LDSM.16.M88.4 R112, [R160] ;  /* 0x00000000a070783b */ /* 0x000e6a0000000200 */
[----:B------:R-:W4:Y:S02]  /*6a30*/  LDSM.16.M88.4 R128, [R156+0x5800] ;  /* 0x005800009c80783b */ /* 0x000f240000000200 */
        /* <DEDUP_REMOVED lines=17> */
[C---:B----4-:R-:W-:Y:S08]  /*6b50*/  HMMA.16816.F32.BF16 R28, R112.reuse, R128, R28 ;  /* 0x00000080701c723c */ /* 0x050ff0000004181c */
[----:B------:R-:W-:Y:S01]  /*6b60*/  HMMA.16816.F32.BF16 R32, R112, R130, R32 ;  /* 0x000000827020723c */ /* 0x000fe20000041820 */
[----:B------:R-:W4:Y:S05]  /*6b70*/  LDSM.16.M88.4 R112, [R155+0x5000] ;  /* 0x005000009b70783b */ /* 0x000f2a0000000200 */
[----:B------:R-:W5:Y:S02]  /*6b80*/  LDSM.16.M88.4 R128, [R155+0x5800] ;  /* 0x005800009b80783b */ /* 0x000f640000000200 */
[C---:B-1----:R-:W-:Y:S08]  /*6b90*/  HMMA.16816.F32.BF16 R4, R116.reuse, R120, R4 ;  /* 0x000000787404723c */ /* 0x042ff00000041804 */
[C---:B------:R-:W-:Y:S01]  /*6ba0*/  HMMA.16816.F32.BF16 R8, R116.reuse, R122, R8 ;  /* 0x0000007a7408723c */ /* 0x040fe20000041808 */
[----:B------:R-:W-:Y:S07]  /*6bb0*/  LDSM.16.M88.4 R120, [R162+0x7800] ;  /* 0x00780000a278783b */ /* 0x000fee0000000200 */
[C---:B---3--:R-:W-:Y:S08]  /*6bc0*/  HMMA.16816.F32.BF16 R12, R116.reuse, R124, R12 ;  /* 0x0000007c740c723c */ /* 0x048ff0000004180c */
[C---:B------:R-:W-:Y:S08]  /*6bd0*/  HMMA.16816.F32.BF16 R16, R116.reuse, R126, R16 ;  /* 0x0000007e7410723c */ /* 0x040ff00000041810 */
[C---:B----4-:R-:W-:Y:S08]  /*6be0*/  HMMA.16816.F32.BF16 R20, R116.reuse, R112, R20 ;  /* 0x000000707414723c */ /* 0x050ff00000041814 */
[C---:B------:R-:W-:Y:S01]  /*6bf0*/  HMMA.16816.F32.BF16 R24, R116.reuse, R114, R24 ;  /* 0x000000727418723c */ /* 0x040fe20000041818 */
[----:B------:R-:W1:Y:S07]  /*6c00*/  LDSM.16.M88.4 R112, [R162+0x6800] ;  /* 0x00680000a270783b */ /* 0x000e6e0000000200 */
[C---:B-----5:R-:W-:Y:S08]  /*6c10*/  HMMA.16816.F32.BF16 R28, R116.reuse, R128, R28 ;  /* 0x00000080741c723c */ /* 0x060ff0000004181c */
[----:B------:R-:W-:Y:S01]  /*6c20*/  HMMA.16816.F32.BF16 R32, R116, R130, R32 ;  /* 0x000000827420723c */ /* 0x000fe20000041820 */
[----:B------:R-:W3:Y:S07]  /*6c30*/  LDSM.16.M88.4 R116, [R162+0x7000] ;  /* 0x00700000a274783b */ /* 0x000eee0000000200 */
        /* <DEDUP_REMOVED lines=25> */
[----:B------:R-:W-:Y:S02]  /*6dd0*/  LDSM.16.M88.4 R112, [R159+0x2000] ;  /* 0x002000009f70783b */ /* 0x000fe40000000200 */
        /* <DEDUP_REMOVED lines=8> */
[----:B------:R-:W-:Y:S07]  /*6e60*/  LDSM.16.M88.4 R108, [R155+0x7000] ;  /* 0x007000009b6c783b */ /* 0x000fee0000000200 */
[C---:B---3--:R-:W-:Y:S08]  /*6e70*/  HMMA.16816.F32.BF16 R28, R116.reuse, R104, R28 ;  /* 0x00000068741c723c */ /* 0x048ff0000004181c */
[----:B------:R-:W-:Y:S01]  /*6e80*/  HMMA.16816.F32.BF16 R32, R116, R106, R32 ;  /* 0x0000006a7420723c */ /* 0x000fe20000041820 */
[----:B------:R-:W1:Y:S07]  /*6e90*/  LDSM.16.M88.4 R104, [R155+0x6800] ;  /* 0x006800009b68783b */ /* 0x000e6e0000000200 */
[C---:B------:R-:W-:Y:S08]  /*6ea0*/  HMMA.16816.F32.BF16 R4, R112.reuse, R120, R4 ;  /* 0x000000787004723c */ /* 0x040ff00000041804 */
        /* <DEDUP_REMOVED lines=32> */
[----:B------:R2:W1:Y:S10]  /*70b0*/  MUFU.TANH R124, R109 ;  /* 0x0000006d007c7308 */ /* 0x0004740000002400 */
[----:B------:R3:W1:Y:S01]  /*70c0*/  MUFU.TANH R136, R108 ;  /* 0x0000006c00887308 */ /* 0x0006620000002400 */
[-C--:B-----5:R-:W-:Y:S01]  /*70d0*/  FMUL.FTZ R194, R19, R102.reuse ;  /* 0x0000006613c27220 */ /* 0x0a0fe20000410000 */
[C---:B----4-:R-:W-:Y:S03]  /*70e0*/  HMMA.16816.F32.BF16 R28, R112.reuse, R104, R28 ;  /* 0x00000068701c723c */ /* 0x050fe6000004181c */
[-C--:B------:R-:W-:Y:S05]  /*70f0*/  FMUL.FTZ R105, R27, R102.reuse ;  /* 0x000000661b697220 */ /* 0x080fea0000410000 */
[----:B------:R4:W1:Y:S01]  /*7100*/  MUFU.TANH R144, R111 ;  /* 0x0000006f00907308 */ /* 0x0008620000002400 */
[-C--:B--2---:R-:W-:Y:S01]  /*7110*/  FMUL.FTZ R109, R24, R102.reuse ;  /* 0x00000066186d7220 */ /* 0x084fe20000410000 */
[----:B------:R-:W-:Y:S08]  /*7120*/  HMMA.16816.F32.BF16 R32, R112, R106, R32 ;  /* 0x0000006a7020723c */ /* 0x000ff00000041820 */
[----:B------:R2:W1:Y:S01]  /*7130*/  MUFU.TANH R142, R110 ;  /* 0x0000006e008e7308 */ /* 0x0004620000002400 */
[-C--:B---3--:R-:W-:Y:S01]  /*7140*/  FMUL.FTZ R108, R30, R102.reuse ;  /* 0x000000661e6c7220 */ /* 0x088fe20000410000 */
[-C--:B------:R-:W-:Y:S01]  /*7150*/  FMUL.FTZ R107, R31, R102.reuse ;  /* 0x000000661f6b7220 */ /* 0x080fe20000410000 */
[-C--:B------:R-:W-:Y:S07]  /*7160*/  FMUL.FTZ R104, R28, R102.reuse ;  /* 0x000000661c687220 */ /* 0x080fee0000410000 */
[----:B------:R3:W1:Y:S01]  /*7170*/  MUFU.TANH R138, R105 ;  /* 0x00000069008a7308 */ /* 0x0006620000002400 */
[-C--:B----4-:R-:W-:Y:S01]  /*7180*/  FMUL.FTZ R111, R33, R102.reuse ;  /* 0x00000066216f7220 */ /* 0x090fe20000410000 */
[-C--:B------:R-:W-:Y:S08]  /*7190*/  FMUL.FTZ R106, R34, R102.reuse ;  /* 0x00000066226a7220 */ /* 0x080ff00000410000 */
[----:B------:R4:W1:Y:S01]  /*71a0*/  MUFU.TANH R122, R200 ;  /* 0x000000c8007a7308 */ /* 0x0008620000002400 */
[-C--:B--2---:R-:W-:Y:S09]  /*71b0*/  FMUL.FTZ R110, R32, R102.reuse ;  /* 0x00000066206e7220 */ /* 0x084ff20000410000 */
[----:B------:R2:W1:Y:S01]  /*71c0*/  MUFU.TANH R128, R198 ;  /* 0x000000c600807308 */ /* 0x0004620000002400 */
[-C--:B---3--:R-:W-:Y:S09]  /*71d0*/  FMUL.FTZ R105, R35, R102.reuse ;  /* 0x0000006623697220 */ /* 0x088ff20000410000 */
[----:B------:R3:W1:Y:S01]  /*71e0*/  MUFU.TANH R146, R196 ;  /* 0x000000c400927308 */ /* 0x0006620000002400 */
[-C--:B----4-:R-:W-:Y:S09]  /*71f0*/  FMUL.FTZ R200, R21, R102.reuse ;  /* 0x0000006615c87220 */ /* 0x090ff20000410000 */
[----:B------:R4:W1:Y:S01]  /*7200*/  MUFU.TANH R150, R194 ;  /* 0x000000c200967308 */ /* 0x0008620000002400 */
[-C--:B--2---:R-:W-:Y:S09]  /*7210*/  FMUL.FTZ R198, R29, R102.reuse ;  /* 0x000000661dc67220 */ /* 0x084ff20000410000 */
[----:B------:R2:W1:Y:S01]  /*7220*/  MUFU.TANH R132, R109 ;  /* 0x0000006d00847308 */ /* 0x0004620000002400 */
[-C--:B---3--:R-:W-:Y:S09]  /*7230*/  FMUL.FTZ R196, R25, R102.reuse ;  /* 0x0000006619c47220 */ /* 0x088ff20000410000 */
[----:B------:R-:W3:Y:S01]  /*7240*/  MUFU.TANH R197, R197 ;  /* 0x000000c500c57308 */ /* 0x000ee20000002400 */
[----:B----4-:R-:W-:Y:S09]  /*7250*/  FMUL.FTZ R194, R26, R102 ;  /* 0x000000661ac27220 */ /* 0x010ff20000410000 */
[----:B------:R-:W4:Y:S10]  /*7260*/  MUFU.TANH R201, R201 ;  /* 0x000000c900c97308 */ /* 0x000f340000002400 */
[----:B------:R-:W1:Y:S10]  /*7270*/  MUFU.TANH R203, R203 ;  /* 0x000000cb00cb7308 */ /* 0x000e740000002400 */
        /* <DEDUP_REMOVED lines=88> */
.L_x_11367:
[----:B------:R-:W-:Y:S05]  /*7800*/  BSYNC.RECONVERGENT B0 ;  /* 0x0000000000007941 */ /* 0x000fea0003800200 */
.L_x_11366:
        /* <DEDUP_REMOVED lines=48> */
.L_x_11365:
[----:B------:R-:W-:Y:S05]  /*7b10*/  BSYNC.RECONVERGENT B1 ;  /* 0x0000000000017941 */ /* 0x000fea0003800200 */
.L_x_11364:
[----:B------:R-:W3:Y:S01]  /*7b20*/  LD.E R104, desc[UR4][R2.64+0xdc] ;  /* 0x0000dc0402687980 */ /* 0x000ee2000c101900 */
[----:B--2---:R-:W-:Y:S02]  /*7b30*/  IABS R5, R187 ;  /* 0x000000bb00057213 */ /* 0x004fe40000000000 */
[C---:B------:R-:W-:Y:S01]  /*7b40*/  IADD3 R4, PT, PT, R187.reuse, -0x10, RZ ;  /* 0xfffffff0bb047810 */ /* 0x040fe20007ffe0ff */
[----:B------:R-:W-:Y:S01]  /*7b50*/  LDSM.16.MT88.4 R20, [R154+0x8000] ;  /* 0x008000009a14783b */ /* 0x000fe20000004200 */
[----:B------:R-:W-:Y:S02]  /*7b60*/  I2FP.F32.S32 R5, R5 ;  /* 0x0000000500057245 */ /* 0x000fe40000201400 */
[----:B------:R-:W-:Y:S02]  /*7b70*/  IABS R4, R4 ;  /* 0x0000000400047213 */ /* 0x000fe40000000000 */
[C---:B------:R-:W-:Y:S01]  /*7b80*/  IADD3 R11, PT, PT, R187.reuse, -0x11, RZ ;  /* 0xffffffefbb0b7810 */ /* 0x040fe20007ffe0ff */
[C---:B-1----:R-:W-:Y:S01]  /*7b90*/  FFMA.FTZ R193, -R0.reuse, R5, R193 ;  /* 0x0000000500c17223 */ /* 0x042fe200000101c1 */
[----:B------:R-:W-:Y:S01]  /*7ba0*/  I2FP.F32.S32 R4, R4 ;  /* 0x0000000400047245 */ /* 0x000fe20000201400 */
[----:B------:R-:W-:Y:S01]  /*7bb0*/  LDSM.16.MT88.4 R28, [R153+0x8000] ;  /* 0x00800000991c783b */ /* 0x000fe20000004200 */
[C---:B------:R-:W-:Y:S02]  /*7bc0*/  IADD3 R5, PT, PT, R187.reuse, -0x18, RZ ;  /* 0xffffffe8bb057810 */ /* 0x040fe40007ffe0ff */
[----:B------:R-:W-:Y:S01]  /*7bd0*/  IABS R11, R11 ;  /* 0x0000000b000b7213 */ /* 0x000fe20000000000 */
[CC--:B------:R-:W-:Y:S01]  /*7be0*/  FFMA.FTZ R199, -R0.reuse, R4.reuse, R199 ;  /* 0x0000000400c77223 */ /* 0x0c0fe200000101c7 */
[----:B------:R-:W-:Y:S01]  /*7bf0*/  IABS R5, R5 ;  /* 0x0000000500057213 */ /* 0x000fe20000000000 */
[C---:B------:R-:W-:Y:S01]  /*7c00*/  FFMA.FTZ R122, -R0.reuse, R4, R122 ;  /* 0x00000004007a7223 */ /* 0x040fe2000001017a */
[C---:B------:R-:W-:Y:S02]  /*7c10*/  IADD3 R4, PT, PT, R187.reuse, -0x21, RZ ;  /* 0xffffffdfbb047810 */ /* 0x040fe40007ffe0ff */
[----:B------:R-:W-:Y:S02]  /*7c20*/  I2FP.F32.S32 R5, R5 ;  /* 0x0000000500057245 */ /* 0x000fe40000201400 */
[----:B------:R-:W-:Y:S02]  /*7c30*/  IABS R4, R4 ;  /* 0x0000000400047213 */ /* 0x000fe40000000000 */
[C---:B------:R-:W-:Y:S01]  /*7c40*/  IADD3 R9, PT, PT, R187.reuse, -0x19, RZ ;  /* 0xffffffe7bb097810 */ /* 0x040fe20007ffe0ff */
[CC--:B------:R-:W-:Y:S01]  /*7c50*/  FFMA.FTZ R126, -R0.reuse, R5.reuse, R126 ;  /* 0x00000005007e7223 */ /* 0x0c0fe2000001017e */
[C---:B------:R-:W-:Y:S01]  /*7c60*/  IADD3 R6, PT, PT, R187.reuse, -0x1, RZ ;  /* 0xffffffffbb067810 */ /* 0x040fe20007ffe0ff */
[C---:B------:R-:W-:Y:S01]  /*7c70*/  FFMA.FTZ R124, -R0.reuse, R5, R124 ;  /* 0x00000005007c7223 */ /* 0x040fe2000001017c */
[----:B------:R-:W-:Y:S02]  /*7c80*/  I2FP.F32.S32 R5, R4 ;  /* 0x0000000400057245 */ /* 0x000fe40000201400 */
[----:B------:R-:W-:Y:S02]  /*7c90*/  I2FP.F32.S32 R11, R11 ;  /* 0x0000000b000b7245 */ /* 0x000fe40000201400 */
[----:B------:R-:W-:Y:S01]  /*7ca0*/  IABS R9, R9 ;  /* 0x0000000900097213 */ /* 0x000fe20000000000 */
[C---:B------:R-:W-:Y:S01]  /*7cb0*/  FFMA.FTZ R142, -R0.reuse, R5, R142 ;  /* 0x00000005008e7223 */ /* 0x040fe2000001018e */
[----:B------:R-:W-:Y:S01]  /*7cc0*/  IABS R6, R6 ;  /* 0x0000000600067213 */ /* 0x000fe20000000000 */
[CC--:B------:R-:W-:Y:S01]  /*7cd0*/  FFMA.FTZ R197, -R0.reuse, R11.reuse, R197 ;  /* 0x0000000b00c57223 */ /* 0x0c0fe200000101c5 */
[C---:B------:R-:W-:Y:S01]  /*7ce0*/  IADD3 R10, PT, PT, R187.reuse, -0x8, RZ ;  /* 0xfffffff8bb0a7810 */ /* 0x040fe20007ffe0ff */
[C---:B------:R-:W-:Y:S01]  /*7cf0*/  FFMA.FTZ R192, -R0.reuse, R11, R192 ;  /* 0x0000000b00c07223 */ /* 0x040fe200000101c0 */
        /* <DEDUP_REMOVED lines=10> */
[C---:B------:R-:W-:Y:S01]  /*7da0*/  FFMA.FTZ R195, -R0.reuse, R6, R195 ;  /* 0x0000000600c37223 */ /* 0x040fe200000101c3 */
[C---:B------:R-:W-:Y:S02]  /*7db0*/  IADD3 R5, PT, PT, R187.reuse, -0x29, RZ ;  /* 0xffffffd7bb057810 */ /* 0x040fe40007ffe0ff */
[----:B------:R-:W-:Y:S02]  /*7dc0*/  IABS R7, R7 ;  /* 0x0000000700077213 */ /* 0x000fe40000000000 */
        /* <DEDUP_REMOVED lines=8> */
[C---:B------:R-:W-:Y:S01]  /*7e50*/  IADD3 R9, PT, PT, R187.reuse, -0x30, RZ ;  /* 0xffffffd0bb097810 */ /* 0x040fe20007ffe0ff */
[C---:B------:R-:W-:Y:S01]  /*7e60*/  FFMA.FTZ R191, -R0.reuse, R8, R191 ;  /* 0x0000000800bf7223 */ /* 0x040fe200000101bf */
[----:B------:R-:W-:Y:S01]  /*7e70*/  IADD3 R4, PT, PT, R187, -0x38, RZ ;  /* 0xffffffc8bb047810 */ /* 0x000fe20007ffe0ff */
[C---:B------:R-:W-:Y:S01]  /*7e80*/  FFMA.FTZ R144, -R0.reuse, R7, R144 ;  /* 0x0000000700907223 */ /* 0x040fe20000010190 */
[----:B------:R-:W-:Y:S01]  /*7e90*/  I2FP.F32.S32 R11, R11 ;  /* 0x0000000b000b7245 */ /* 0x000fe20000201400 */
[C---:B------:R-:W-:Y:S01]  /*7ea0*/  FFMA.FTZ R128, -R0.reuse, R7, R128 ;  /* 0x0000000700807223 */ /* 0x040fe20000010180 */
[----:B------:R-:W-:Y:S02]  /*7eb0*/  I2FP.F32.S32 R5, R5 ;  /* 0x0000000500057245 */ /* 0x000fe40000201400 */
[----:B------:R-:W-:Y:S01]  /*7ec0*/  IABS R9, R9 ;  /* 0x0000000900097213 */ /* 0x000fe20000000000 */
[C---:B------:R-:W-:Y:S01]  /*7ed0*/  FFMA.FTZ R136, -R0.reuse, R11, R136 ;  /* 0x0000000b00887223 */ /* 0x040fe20000010188 */
[----:B------:R-:W-:Y:S01]  /*7ee0*/  FMNMX3.FTZ R10, R101, R193, R195, !PT ;  /* 0x000000c1650a7276 */ /* 0x000fe200078100c3 */
[C---:B------:R-:W-:Y:S01]  /*7ef0*/  FFMA.FTZ R140, -R0.reuse, R11, R140 ;  /* 0x0000000b008c7223 */ /* 0x040fe2000001018c */
[----:B------:R-:W-:Y:S01]  /*7f00*/  IABS R4, R4 ;  /* 0x0000000400047213 */ /* 0x000fe20000000000 */
[CC--:B------:R-:W-:Y:S01]  /*7f10*/  FFMA.FTZ R134, -R0.reuse, R5.reuse, R134 ;  /* 0x0000000500867223 */ /* 0x0c0fe20000010186 */
[----:B------:R-:W-:Y:S01]  /*7f20*/  IADD3 R7, PT, PT, R187, -0x31, RZ ;  /* 0xffffffcfbb077810 */ /* 0x000fe20007ffe0ff */
[----:B------:R-:W-:Y:S01]  /*7f30*/  FFMA.FTZ R138, -R0, R5, R138 ;  /* 0x00000005008a7223 */ /* 0x000fe2000001018a */
[----:B------:R-:W-:Y:S02]  /*7f40*/  I2FP.F32.S32 R9, R9 ;  /* 0x0000000900097245 */ /* 0x000fe40000201400 */
[----:B------:R-:W-:Y:S02]  /*7f50*/  I2FP.F32.S32 R5, R4 ;  /* 0x0000000400057245 */ /* 0x000fe40000201400 */
[----:B------:R-:W-:Y:S01]  /*7f60*/  FMNMX3.FTZ R11, R10, R201, R203, !PT ;  /* 0x000000c90a0b7276 */ /* 0x000fe200078100cb */
[-C--:B------:R-:W-:Y:S01]  /*7f70*/  FFMA.FTZ R108, -R0, R9.reuse, R108 ;  /* 0x00000009006c7223 */ /* 0x080fe2000001016c */
[----:B------:R-:W-:Y:S01]  /*7f80*/  FMNMX3.FTZ R4, R100, R6, R191, !PT ;  /* 0x0000000664047276 */ /* 0x000fe200078100bf */
[C---:B------:R-:W-:Y:S01]  /*7f90*/  FFMA.FTZ R132, -R0.reuse, R9, R132 ;  /* 0x0000000900847223 */ /* 0x040fe20000010184 */
        /* <DEDUP_REMOVED lines=10> */
[C---:B------:R-:W-:Y:S01]  /*8040*/  FFMA.FTZ R107, -R0.reuse, R7, R107 ;  /* 0x00000007006b7223 */ /* 0x040fe2000001016b */
        /* <DEDUP_REMOVED lines=20> */
[----:B------:R-:W-:Y:S01]  /*8190*/  IADD3 R188, PT, PT, R188, -0x1, RZ ;  /* 0xffffffffbcbc7810 */ /* 0x000fe20007ffe0ff */
[----:B------:R-:W1:Y:S01]  /*81a0*/  SHFL.BFLY PT, R4, R11, 0x2, 0x1f ;  /* 0x0c401f000b047f89 */ /* 0x000e6200000e0000 */
[----:B------:R-:W-:Y:S02]  /*81b0*/  FMNMX3.FTZ R12, R10, R110, R111, !PT ;  /* 0x0000006e0a0c7276 */ /* 0x000fe4000781006f */
[----:B------:R-:W-:Y:S02]  /*81c0*/  IADD3 R177, PT, PT, R177, -0x40, RZ ;  /* 0xffffffc0b1b17810 */ /* 0x000fe40007ffe0ff */
[----:B------:R-:W-:Y:S03]  /*81d0*/  IADD3 R187, PT, PT, R187, 0x40, RZ ;  /* 0x00000040bbbb7810 */ /* 0x000fe60007ffe0ff */
[----:B------:R-:W2:Y:S01]  /*81e0*/  SHFL.BFLY PT, R5, R12, 0x2, 0x1f ;  /* 0x0c401f000c057f89 */ /* 0x000ea200000e0000 */
[----:B-1----:R-:W-:Y:S07]  /*81f0*/  FMNMX.FTZ R9, R11, R4, !PT ;  /* 0x000000040b097209 */ /* 0x002fee0007810000 */
[----:B------:R-:W1:Y:S01]  /*8200*/  SHFL.BFLY PT, R102, R9, 0x1, 0x1f ;  /* 0x0c201f0009667f89 */ /* 0x000e6200000e0000 */
[----:B--2---:R-:W-:Y:S07]  /*8210*/  FMNMX.FTZ R8, R12, R5, !PT ;  /* 0x000000050c087209 */ /* 0x004fee0007810000 */
[----:B------:R-:W-:Y:S08]  /*8220*/  LDSM.16.MT88.4 R12, [R158+0x8000] ;  /* 0x008000009e0c783b */ /* 0x000ff00000004200 */
        /* <DEDUP_REMOVED lines=24> */
[-CC-:B------:R-:W-:Y:S01]  /*83b0*/  FFMA.FTZ R142, R142, R104.reuse, -R119.reuse ;  /* 0x000000688e8e7223 */ /* 0x180fe20000010877 */
        /* <DEDUP_REMOVED lines=30> */
[----:B------:R-:W2:Y:S01]  /*85a0*/  MUFU.EX2 R112, R112 ;  /* 0x0000007000707308 */ /* 0x000ea20000000800 */
[----:B-1----:R-:W-:Y:S01]  /*85b0*/  F2FP.BF16.F32.PACK_AB R97, R116, R117 ;  /* 0x000000757461723e */ /* 0x002fe200000010ff */
        /* <DEDUP_REMOVED lines=14> */
[----:B------:R-:W1:Y:S01]  /*86a0*/  MUFU.EX2 R118, R118 ;  /* 0x0000007600767308 */ /* 0x000e620000000800 */
        /* <DEDUP_REMOVED lines=16> */
[----:B-1----:R-:W-:Y:S01]  /*87b0*/  F2FP.BF16.F32.PACK_AB R96, R118, R120 ;  /* 0x000000787660723e */ /* 0x002fe200000010ff */
[C---:B------:R-:W-:Y:S01]  /*87c0*/  FMUL.FTZ R52, R101.reuse, R52 ;  /* 0x0000003465347220 */ /* 0x040fe20000410000 */
[C---:B------:R-:W-:Y:S01]  /*87d0*/  FMUL.FTZ R53, R101.reuse, R53 ;  /* 0x0000003565357220 */ /* 0x040fe20000410000 */
[C---:B------:R-:W-:Y:S01]  /*87e0*/  FMUL.FTZ R58, R100.reuse, R58 ;  /* 0x0000003a643a7220 */ /* 0x040fe20000410000 */
[----:B------:R-:W-:Y:S01]  /*87f0*/  FMUL.FTZ R59, R100, R59 ;  /* 0x0000003b643b7220 */ /* 0x000fe20000410000 */
[C---:B------:R-:W-:Y:S01]  /*8800*/  FMUL.FTZ R56, R101.reuse, R56 ;  /* 0x0000003865387220 */ /* 0x040fe20000410000 */
[----:B------:R-:W-:Y:S03]  /*8810*/  FMUL.FTZ R57, R101, R57 ;  /* 0x0000003965397220 */ /* 0x000fe60000410000 */
[----:B------:R-:W-:Y:S01]  /*8820*/  MUFU.EX2 R133, R133 ;  /* 0x0000008500857308 */ /* 0x000fe20000000800 */
[-CC-:B------:R-:W-:Y:S01]  /*8830*/  FFMA.FTZ R139, R134, R104.reuse, -R123.reuse ;  /* 0x00000068868b7223 */ /* 0x180fe2000001087b */
[-CC-:B------:R-:W-:Y:S01]  /*8840*/  FFMA.FTZ R132, R132, R104.reuse, -R123.reuse ;  /* 0x0000006884847223 */ /* 0x180fe2000001087b */
[-C--:B------:R-:W-:Y:S01]  /*8850*/  FFMA.FTZ R137, R130, R104.reuse, -R123 ;  /* 0x0000006882897223 */ /* 0x080fe2000001087b */
[-C--:B------:R-:W-:Y:S01]  /*8860*/  FFMA.FTZ R130, R108, R104.reuse, -R119 ;  /* 0x000000686c827223 */ /* 0x080fe20000010877 */
[-C--:B------:R-:W-:Y:S01]  /*8870*/  FFMA.FTZ R141, R109, R104.reuse, -R123 ;  /* 0x000000686d8d7223 */ /* 0x080fe2000001087b */
[-CC-:B------:R-:W-:Y:S01]  /*8880*/  FFMA.FTZ R122, R122, R104.reuse, -R119.reuse ;  /* 0x000000687a7a7223 */ /* 0x180fe20000010877 */
[-CC-:B------:R-:W-:Y:S03]  /*8890*/  FFMA.FTZ R125, R192, R104.reuse, -R119.reuse ;  /* 0x00000068c07d7223 */ /* 0x180fe60000010877 */
[----:B------:R-:W-:Y:S01]  /*88a0*/  MUFU.EX2 R142, R142 ;  /* 0x0000008e008e7308 */ /* 0x000fe20000000800 */
[----:B--2---:R-:W-:Y:S01]  /*88b0*/  F2FP.BF16.F32.PACK_AB R98, R114, R115 ;  /* 0x000000737262723e */ /* 0x004fe200000010ff */
[-CC-:B------:R-:W-:Y:S01]  /*88c0*/  FFMA.FTZ R124, R124, R104.reuse, -R119.reuse ;  /* 0x000000687c7c7223 */ /* 0x180fe20000010877 */
[-C--:B------:R-:W-:Y:S01]  /*88d0*/  FFMA.FTZ R127, R150, R104.reuse, -R119 ;  /* 0x00000068967f7223 */ /* 0x080fe20000010877 */
[-CC-:B------:R-:W-:Y:S01]  /*88e0*/  FFMA.FTZ R126, R126, R104.reuse, -R123.reuse ;  /* 0x000000687e7e7223 */ /* 0x180fe2000001087b */
[-CC-:B------:R-:W-:Y:S01]  /*88f0*/  FFMA.FTZ R129, R148, R104.reuse, -R123.reuse ;  /* 0x0000006894817223 */ /* 0x180fe2000001087b */
        /* <DEDUP_REMOVED lines=12> */
[----:B------:R-:W1:Y:S01]  /*89c0*/  LDSM.16.MT88.4 R88, [R152+0x8000] ;  /* 0x008000009858783b */ /* 0x000e620000004200 */
[-CC-:B------:R-:W-:Y:S01]  /*89d0*/  FFMA.FTZ R121, R110, R104.reuse, -R123.reuse ;  /* 0x000000686e797223 */ /* 0x180fe2000001087b */
[-C--:B------:R-:W-:Y:S04]  /*89e0*/  FFMA.FTZ R123, R111, R104.reuse, -R123 ;  /* 0x000000686f7b7223 */ /* 0x080fe8000001087b */
        /* <DEDUP_REMOVED lines=21> */
[----:B------:R-:W-:Y:S01]  /*8b40*/  MOV R101, R102 ;  /* 0x0000006600657202 */ /* 0x000fe20000000f00 */
        /* <DEDUP_REMOVED lines=11> */
[----:B------:R-:W-:Y:S01]  /*8c00*/  MUFU.EX2 R127, R127 ;  /* 0x0000007f007f7308 */ /* 0x000fe20000000800 */
[C---:B------:R-:W-:Y:S01]  /*8c10*/  HMMA.16816.F32.BF16 R40, R96.reuse, R82, R40 ;  /* 0x000000526028723c */ /* 0x040fe20000041828 */
[----:B------:R-:W-:Y:S08]  /*8c20*/  LDSM.16.MT88.4 R80, [R154+0x8800] ;  /* 0x008800009a50783b */ /* 0x000ff00000004200 */
[----:B------:R-:W-:Y:S10]  /*8c30*/  MUFU.EX2 R126, R126 ;  /* 0x0000007e007e7308 */ /* 0x000ff40000000800 */
[----:B------:R-:W2:Y:S01]  /*8c40*/  MUFU.EX2 R129, R129 ;  /* 0x0000008100817308 */ /* 0x000ea20000000800 */
[C---:B---3--:R-:W-:Y:S09]  /*8c50*/  HMMA.16816.F32.BF16 R44, R96.reuse, R72, R44 ;  /* 0x00000048602c723c */ /* 0x048ff2000004182c */
[----:B------:R-:W-:Y:S01]  /*8c60*/  MUFU.EX2 R128, R128 ;  /* 0x0000008000807308 */ /* 0x000fe20000000800 */
[C---:B------:R-:W-:Y:S01]  /*8c70*/  HMMA.16816.F32.BF16 R48, R96.reuse, R74, R48 ;  /* 0x0000004a6030723c */ /* 0x040fe20000041830 */
[----:B------:R-:W3:Y:S08]  /*8c80*/  LDSM.16.MT88.4 R72, [R158+0x8800] ;  /* 0x008800009e48783b */ /* 0x000ef00000004200 */
[----:B------:R-:W4:Y:S01]  /*8c90*/  MUFU.EX2 R131, R131 ;  /* 0x0000008300837308 */ /* 0x000f220000000800 */
[C---:B------:R-:W-:Y:S03]  /*8ca0*/  HMMA.16816.F32.BF16 R52, R96.reuse, R68, R52 ;  /* 0x000000446034723c */ /* 0x040fe60000041834 */
[----:B-1----:R-:W-:Y:S02]  /*8cb0*/  F2FP.BF16.F32.PACK_AB R69, R125, R122 ;  /* 0x0000007a7d45723e */ /* 0x002fe400000010ff */
[----:B--2---:R-:W-:Y:S04]  /*8cc0*/  F2FP.BF16.F32.PACK_AB R68, R129, R126 ;  /* 0x0000007e8144723e */ /* 0x004fe800000010ff */
[----:B------:R-:W-:Y:S01]  /*8cd0*/  MUFU.EX2 R130, R130 ;  /* 0x0000008200827308 */ /* 0x000fe20000000800 */
[C---:B------:R-:W-:Y:S03]  /*8ce0*/  HMMA.16816.F32.BF16 R56, R96.reuse, R70, R56 ;  /* 0x000000466038723c */ /* 0x040fe60000041838 */
[----:B------:R-:W-:Y:S06]  /*8cf0*/  F2FP.BF16.F32.PACK_AB R71, R127, R124 ;  /* 0x0000007c7f47723e */ /* 0x000fec00000010ff */
[----:B------:R-:W1:Y:S01]  /*8d00*/  MUFU.EX2 R107, R107 ;  /* 0x0000006b006b7308 */ /* 0x000e620000000800 */
[C---:B------:R-:W-:Y:S03]  /*8d10*/  HMMA.16816.F32.BF16 R60, R96.reuse, R76, R60 ;  /* 0x0000004c603c723c */ /* 0x040fe6000004183c */
[----:B----4-:R-:W-:Y:S06]  /*8d20*/  F2FP.BF16.F32.PACK_AB R70, R131, R128 ;  /* 0x000000808346723e */ /* 0x010fec00000010ff */
        /* <DEDUP_REMOVED lines=82> */
[----:B------:R-:W-:Y:S04]  /*9250*/  FADD.FTZ R131, R131, R128 ;  /* 0x0000008083837221 */ /* 0x000fe80000010000 */
[----:B------:R-:W-:Y:S01]  /*9260*/  FADD.FTZ R136, R136, R131 ;  /* 0x0000008388887221 */ /* 0x000fe20000010000 */
[C---:B------:R-:W-:Y:S03]  /*9270*/  HMMA.16816.F32.BF16 R68, R108.reuse, R70, R32 ;  /* 0x000000466c44723c */ /* 0x040fe60000041820 */
[----:B------:R-:W-:Y:S04]  /*9280*/  FADD.FTZ R139, R139, R136 ;  /* 0x000000888b8b7221 */ /* 0x000fe80000010000 */
        /* <DEDUP_REMOVED lines=15> */
[----:B------:R-:W-:Y:S04]  /*9380*/  FADD.FTZ R130, R130, R9 ;  /* 0x0000000982827221 */ /* 0x000fe80000010000 */
        /* <DEDUP_REMOVED lines=11> */
.L_x_11361:
        /* <DEDUP_REMOVED lines=13> */
.L_x_11384:
        /* <DEDUP_REMOVED lines=169> */
[----:B------:R-:W3:Y:S01]  /*9fa0*/  @P0 MUFU.LG2 R12, R12 ;  /* 0x0000000c000c0308 */ /* 0x000ee20000000c00 */
[--C-:B------:R-:W-:Y:S01]  /*9fb0*/  SHF.R.U32.HI R10, RZ, 0x1, R0.reuse ;  /* 0x00000001ff0a7819 */ /* 0x100fe20000011600 */
[----:B------:R-:W-:Y:S01]  /*9fc0*/  BSSY.RECONVERGENT B0, `(.L_x_11370) ;  /* 0x0000015000007945 */ /* 0x000fe20003800200 */
[----:B------:R-:W-:-:S02]  /*9fd0*/  SHF.R.U32.HI R41, RZ, 0x2, R0 ;  /* 0x00000002ff297819 */ /* 0x000fc40000011600 */
[----:B------:R-:W-:Y:S01]  /*9fe0*/  LOP3.LUT R10, R10, 0x30, RZ, 0xc0, !PT ;  /* 0x000000300a0a7812 */ /* 0x000fe200078ec0ff */
[----:B-1----:R-:W-:Y:S01]  /*9ff0*/  @P1 FMUL.FTZ R11, R9, 0.69314718246459960938 ;  /* 0x3f317218090b1820 */ /* 0x002fe20000410000 */
[----:B------:R-:W-:Y:S01]  /*a000*/  MOV R5, 0x7f800000 ;  /* 0x7f80000000057802 */ /* 0x000fe20000000f00 */
[----:B---3--:R-:W-:Y:S01]  /*a010*/  @P4 IMAD.WIDE.U32 R48, R46, R181, RZ ;  /* 0x000000b52e304225 */ /* 0x008fe200078e00ff */
[----:B------:R-:W-:-:S03]  /*a020*/  MOV R4, 0x7f800000 ;  /* 0x7f80000000047802 */ /* 0x000fc60000000f00 */
[----:B-----5:R-:W-:Y:S01]  /*a030*/  @P1 FFMA.FTZ R5, R8, R103, R11 ;  /* 0x0000006708051223 */ /* 0x020fe2000001000b */
[----:B------:R-:W-:Y:S01]  /*a040*/  LOP3.LUT P3, RZ, R0, 0x3, RZ, 0xc0, !PT ;  /* 0x0000000300ff7812 */ /* 0x000fe2000786c0ff */
[----:B------:R-:W-:Y:S01]  /*a050*/  @P0 FMUL.FTZ R13, R12, 0.69314718246459960938 ;  /* 0x3f3172180c0d0820 */ /* 0x000fe20000410000 */
[----:B------:R-:W-:Y:S01]  /*a060*/  LOP3.LUT R41, R10, 0x7, R41, 0xf8, !PT ;  /* 0x000000070a297812 */ /* 0x000fe200078ef829 */
[----:B------:R-:W-:Y:S02]  /*a070*/  @P4 IMAD R0, R47, R181, RZ ;  /* 0x000000b52f004224 */ /* 0x000fe400078e02ff */
        /* <DEDUP_REMOVED lines=9> */
.L_x_11371:
[----:B------:R-:W-:Y:S05]  /*a110*/  BSYNC.RECONVERGENT B0 ;  /* 0x0000000000007941 */ /* 0x000fea0003800200 */
.L_x_11370:
        /* <DEDUP_REMOVED lines=24> */
.L_x_11373:
[----:B------:R-:W-:Y:S05]  /*a2a0*/  BSYNC.RECONVERGENT B0 ;  /* 0x0000000000007941 */ /* 0x000fea0003800200 */
.L_x_11372:
[----:B------:R-:W-:Y:S01]  /*a2b0*/  SHF.R.U32.HI R7, RZ, 0x3, R7 ;  /* 0x00000003ff077819 */ /* 0x000fe20000011607 */
[-C--:B-1----:R-:W-:Y:S01]  /*a2c0*/  @!P4 IMAD R4, R53, R175.reuse, RZ ;  /* 0x000000af3504c224 */ /* 0x082fe200078e02ff */
[----:B------:R-:W-:Y:S01]  /*a2d0*/  MOV R183, RZ ;  /* 0x000000ff00b77202 */ /* 0x000fe20000000f00 */
[----:B------:R-:W-:Y:S01]  /*a2e0*/  @!P4 IMAD.WIDE.U32 R52, R52, R175, RZ ;  /* 0x000000af3434c225 */ /* 0x000fe200078e00ff */
[CC--:B------:R-:W-:Y:S01]  /*a2f0*/  ISETP.GE.AND P3, PT, R7.reuse, R168.reuse, PT ;  /* 0x000000a80700720c */ /* 0x0c0fe20003f66270 */
[----:B------:R1:W5:Y:S01]  /*a300*/  LD.E R2, desc[UR4][R2.64+0xc0] ;  /* 0x0000c00402027980 */ /* 0x000362000c101900 */
[----:B------:R-:W-:Y:S01]  /*a310*/  BSSY.RECONVERGENT B0, `(.L_x_11374) ;  /* 0x000001d000007945 */ /* 0x000fe20003800200 */
[C---:B------:R-:W-:Y:S02]  /*a320*/  VIADD R5, R7.reuse, 0x20 ;  /* 0x0000002007057836 */ /* 0x040fe40000000000 */
[----:B------:R-:W-:Y:S02]  /*a330*/  VIADD R41, R7, 0x10 ;  /* 0x0000001007297836 */ /* 0x000fe40000000000 */
[----:B------:R-:W-:Y:S01]  /*a340*/  @!P4 IMAD.MOV.U32 R6, RZ, RZ, R52 ;  /* 0x000000ffff06c224 */ /* 0x000fe200078e0034 */
[----:B------:R-:W-:-:S02]  /*a350*/  ISETP.GE.AND P1, PT, R5, R168, PT ;  /* 0x000000a80500720c */ /* 0x000fc40003f26270 */
[----:B------:R-:W-:Y:S01]  /*a360*/  ISETP.GE.AND P2, PT, R41, R168, PT ;  /* 0x000000a82900720c */ /* 0x000fe20003f46270 */
[----:B------:R-:W-:Y:S01]  /*a370*/  IMAD.WIDE.U32 R40, R180, R46, R182 ;  /* 0x0000002eb4287225 */ /* 0x000fe200078e00b6 */
[----:B------:R-:W-:Y:S02]  /*a380*/  @!P4 IADD3 R5, PT, PT, R53, R4, RZ ;  /* 0x000000043505c210 */ /* 0x000fe40007ffe0ff */
[----:B------:R-:W-:Y:S01]  /*a390*/  @P4 MOV R6, R48 ;  /* 0x0000003000064202 */ /* 0x000fe20000000f00 */
[-C--:B------:R-:W-:Y:S02]  /*a3a0*/  IMAD R4, R45, R176.reuse, RZ ;  /* 0x000000b02d047224 */ /* 0x080fe400078e02ff */
[----:B------:R-:W-:-:S04]  /*a3b0*/  IMAD.WIDE.U32 R44, R44, R176, RZ ;  /* 0x000000b02c2c7225 */ /* 0x000fc800078e00ff */
[----:B------:R-:W-:Y:S01]  /*a3c0*/  IMAD R180, R47, R180, RZ ;  /* 0x000000b42fb47224 */ /* 0x000fe200078e02ff */
[----:B------:R-:W-:Y:S01]  /*a3d0*/  IADD3 R4, PT, PT, R45, R4, RZ ;  /* 0x000000042d047210 */ /* 0x000fe20007ffe0ff */
[----:B------:R-:W-:Y:S01]  /*a3e0*/  @P4 IMAD.IADD R5, R49, 0x1, R0 ;  /* 0x0000000131054824 */ /* 0x000fe200078e0200 */
[----:B------:R-:W-:Y:S01]  /*a3f0*/  IADD3 R40, P5, P4, R44, R40, R6 ;  /* 0x000000282c287210 */ /* 0x000fe20007cbe006 */
[----:B-1----:R-:W-:Y:S01]  /*a400*/  VIADD R3, R7, 0x30 ;  /* 0x0000003007037836 */ /* 0x002fe20000000000 */
[----:B------:R-:W-:-:S04]  /*a410*/  IADD3 R180, PT, PT, R41, R180, RZ ;  /* 0x000000b429b47210 */ /* 0x000fc80007ffe0ff */
        /* <DEDUP_REMOVED lines=12> */
.L_x_11375:
[----:B------:R-:W-:Y:S05]  /*a4e0*/  BSYNC.RECONVERGENT B0 ;  /* 0x0000000000007941 */ /* 0x000fea0003800200 */
.L_x_11374:
        /* <DEDUP_REMOVED lines=16> */
.L_x_11377:
[----:B------:R-:W-:Y:S05]  /*a5f0*/  BSYNC.RECONVERGENT B0 ;  /* 0x0000000000007941 */ /* 0x000fea0003800200 */
.L_x_11376:
        /* <DEDUP_REMOVED lines=16> */
.L_x_11379:
[----:B------:R-:W-:Y:S05]  /*a700*/  BSYNC.RECONVERGENT B0 ;  /* 0x0000000000007941 */ /* 0x000fea0003800200 */
.L_x_11378:
[----:B------:R-:W-:-:S04]  /*a710*/  MOV R175, 0x0 ;  /* 0x0000000000af7802 */ /* 0x000fc80000000f00 */
[----:B-12345:R-:W-:Y:S05]  /*a720*/  @P0 RET.REL.NODEC R174 `(_ZN5flash24flash_fwd_splitkv_kernelI23Flash_fwd_kernel_traitsILi128ELi64ELi64ELi4ELb0ELb0EN7cutlass10bfloat16_tE19Flash_kernel_traitsILi128ELi64ELi64ELi4ES3_EELb0ELb0ELb1ELb0ELb0ELb1ELb0ELb0EEEvNS_16Flash_fwd_paramsE) ;  /* 0xffffff58ae340950 */ /* 0x03efea0003c3ffff */
        /* <DEDUP_REMOVED lines=14> */
[----:B-1----:R-:W-:Y:S05]  /*a810*/  @P0 RET.REL.NODEC R174 `(_ZN5flash24flash_fwd_splitkv_kernelI23Flash_fwd_kernel_traitsILi128ELi64ELi64ELi4ELb0ELb0EN7cutlass10bfloat16_tE19Flash_kernel_traitsILi128ELi64ELi64ELi4ES3_EELb0ELb0ELb1ELb0ELb0ELb1ELb0ELb0EEEvNS_16Flash_fwd_paramsE) ;  /* 0xffffff54aef80950 */ /* 0x002fea0003c3ffff */
[----:B------:R-:W-:Y:S01]  /*a820*/  MOV R175, 0x0 ;  /* 0x0000000000af7802 */ /* 0x000fe20000000f00 */
[----:B------:R1:W-:Y:S03]  /*a830*/  ST.E.128 desc[UR4][R6.64+0x80], R36 ;  /* 0x0000802406007985 */ /* 0x0003e6000c101d04 */
[----:B-1----:R-:W-:Y:S05]  /*a840*/  RET.REL.NODEC R174 `(_ZN5flash24flash_fwd_splitkv_kernelI23Flash_fwd_kernel_traitsILi128ELi64ELi64ELi4ELb0ELb0EN7cutlass10bfloat16_tE19Flash_kernel_traitsILi128ELi64ELi64ELi4ES3_EELb0ELb0ELb1ELb0ELb0ELb1ELb0ELb0EEEvNS_16Flash_fwd_paramsE) ;  /* 0xffffff54aeec7950 */ /* 0x002fea0003c3ffff */
.L_x_11369:
[----:B------:R-:W-:Y:S01]  /*a850*/  MOV R5, 0x2 ;  /* 0x0000000200057802 */ /* 0x000fe20000000f00 */
[----:B------:R-:W-:Y:S01]  /*a860*/  IMAD.MOV.U32 R0, RZ, RZ, 0x1f ;  /* 0x0000001fff007424 */ /* 0x000fe200078e00ff */
[----:B------:R-:W-:-:S07]  /*a870*/  MOV R4, 0xffffffff ;  /* 0xffffffff00047802 */ /* 0x000fce0000000f00 */
[----:B-----5:R-:W-:Y:S05]  /*a880*/  WARPSYNC.COLLECTIVE R4, `(.L_x_11380) ;  /* 0x0000000004087348 */ /* 0x020fea0003c00000 */
[----:B------:R1:W2:Y:S02]  /*a890*/  SHFL.BFLY P0, R12, R190, R5, R0 ;  /* 0x0c000005be0c7389 */ /* 0x0002a40000000000 */
[----:B-12--5:R-:W-:Y:S05]  /*a8a0*/  ENDCOLLECTIVE ;  /* 0x000000000000791b */ /* 0x026fea0003800000 */
.L_x_11380:
[----:B------:R-:W-:Y:S02]  /*a8b0*/  IMAD.MOV.U32 R9, RZ, RZ, R12 ;  /* 0x000000ffff097224 */ /* 0x000fe400078e000c */
[----:B------:R-:W-:Y:S02]  /*a8c0*/  IMAD.MOV.U32 R5, RZ, RZ, 0x1 ;  /* 0x00000001ff057424 */ /* 0x000fe400078e00ff */
[----:B------:R-:W-:-:S05]  /*a8d0*/  FADD.FTZ R10, R9, R190 ;  /* 0x000000be090a7221 */ /* 0x000fca0000010000 */
[----:B------:R-:W-:-:S07]  /*a8e0*/  MOV R190, R10 ;  /* 0x0000000a00be7202 */ /* 0x000fce0000000f00 */
[----:B------:R-:W-:Y:S05]  /*a8f0*/  WARPSYNC.COLLECTIVE R4, `(.L_x_11381) ;  /* 0x0000000004087348 */ /* 0x000fea0003c00000 */
[----:B------:R1:W2:Y:S02]  /*a900*/  SHFL.BFLY P0, R12, R190, R5, R0 ;  /* 0x0c000005be0c7389 */ /* 0x0002a40000000000 */
[----:B-12---:R-:W-:Y:S05]  /*a910*/  ENDCOLLECTIVE ;  /* 0x000000000000791b */ /* 0x006fea0003800000 */
.L_x_11381:
[----:B------:R-:W-:Y:S01]  /*a920*/  MOV R190, R189 ;  /* 0x000000bd00be7202 */ /* 0x000fe20000000f00 */
[----:B------:R-:W-:Y:S01]  /*a930*/  IMAD.MOV.U32 R5, RZ, RZ, 0x2 ;  /* 0x00000002ff057424 */ /* 0x000fe200078e00ff */
[----:B------:R-:W-:-:S07]  /*a940*/  MOV R9, R12 ;  /* 0x0000000c00097202 */ /* 0x000fce0000000f00 */
[----:B------:R-:W-:Y:S05]  /*a950*/  WARPSYNC.COLLECTIVE R4, `(.L_x_11382) ;  /* 0x0000000004087348 */ /* 0x000fea0003c00000 */
[----:B------:R1:W2:Y:S02]  /*a960*/  SHFL.BFLY P0, R12, R190, R5, R0 ;  /* 0x0c000005be0c7389 */ /* 0x0002a40000000000 */
[----:B-12---:R-:W-:Y:S05]  /*a970*/  ENDCOLLECTIVE ;  /* 0x000000000000791b */ /* 0x006fea0003800000 */
.L_x_11382:
[----:B------:R-:W-:Y:S01]  /*a980*/  FADD.FTZ R9, R10, R9 ;  /* 0x000000090a097221 */ /* 0x000fe20000010000 */
[----:B------:R-:W-:Y:S01]  /*a990*/  FADD.FTZ R11, R12, R189 ;  /* 0x000000bd0c0b7221 */ /* 0x000fe20000010000 */
[----:B------:R-:W-:-:S04]  /*a9a0*/  MOV R5, 0x1 ;  /* 0x0000000100057802 */ /* 0x000fc80000000f00 */
[----:B------:R-:W-:-:S07]  /*a9b0*/  MOV R190, R11 ;  /* 0x0000000b00be7202 */ /* 0x000fce0000000f00 */
[----:B------:R-:W-:Y:S05]  /*a9c0*/  WARPSYNC.COLLECTIVE R4, `(.L_x_11383) ;  /* 0x0000000004087348 */ /* 0x000fea0003c00000 */
[----:B------:R1:W2:Y:S02]  /*a9d0*/  SHFL.BFLY P0, R12, R190, R5, R0 ;  /* 0x0c000005be0c7389 */ /* 0x0002a40000000000 */
[----:B-12---:R-:W-:Y:S05]  /*a9e0*/  ENDCOLLECTIVE ;  /* 0x000000000000791b */ /* 0x006fea0003800000 */
.L_x_11383:
[----:B------:R-:W-:Y:S05]  /*a9f0*/  BRA `(.L_x_11384) ;  /* 0xffffffe800c47947 */ /* 0x000fea000383ffff */
.L_x_11385:
        /* <DEDUP_REMOVED lines=16> */
.L_x_14951:


//--------------------- .text._ZN5flash24flash_fwd_splitkv_kernelI23Flash_fwd_kernel_traitsILi128ELi64ELi64ELi4ELb0ELb0EN7cutlass10bfloat16_tE19Flash_kernel_traitsILi128ELi64ELi64ELi4ES3_EELb0ELb0ELb0ELb0ELb1ELb0ELb0ELb1EEEvNS_16Flash_fwd_paramsE --------------------------
	.section	.text._ZN5flash24flash_fwd_splitkv_kernelI23Flash_fwd_kernel_traitsILi128ELi64ELi64ELi4ELb0ELb0EN7cutlass10bfloat16_tE19Flash_kernel_traitsILi128ELi64ELi64ELi4ES3_EELb0ELb0ELb0ELb0ELb1ELb0ELb0ELb1EEEvNS_16Flash_fwd_paramsE,"ax",@progbits
	.align	128
        .global         _ZN5flash24flash_fwd_splitkv_kernelI23Flash_fwd_kernel_traitsILi128ELi64ELi64ELi4ELb0ELb0EN7cutlass10bfloat16_tE19Flash_kernel_traitsILi128ELi64ELi64ELi4ES3_EELb0ELb0ELb0ELb0ELb1ELb0ELb0ELb1EEEvNS_16Flash_fwd_paramsE
        .type           _ZN5flash24flash_fwd_splitkv_kernelI23Flash_fwd_kernel_traitsILi128ELi64ELi64ELi4ELb0ELb0EN7cutlass10bfloat16_tE19Flash_kernel_traitsILi128ELi64ELi64ELi4ES3_EELb0ELb0ELb0ELb0ELb1ELb0ELb0ELb1EEEvNS_16Flash_fwd_paramsE,@function
        .size           _ZN5flash24flash_fwd_splitkv_kernelI23Flash_fwd_kernel_traitsILi128ELi64ELi64ELi4ELb0ELb0EN7cutlass10bfloat16_tE19Flash_kernel_traitsILi128ELi64ELi64ELi4ES3_EELb0ELb0ELb0ELb0ELb1ELb0ELb0ELb1EEEvNS_16Flash_fwd_paramsE,(.L_x_14952 - _ZN5flash24flash_fwd_splitkv_kernelI23Flash_fwd_kernel_traitsILi128ELi64ELi64ELi4ELb0ELb0EN7cutlass10bfloat16_tE19Flash_kernel_traitsILi128ELi64ELi64ELi4ES3_EELb0ELb0ELb0ELb0ELb1ELb0ELb0ELb1EEEvNS_16Flash_fwd_paramsE)
        .other          _ZN5flash24flash_fwd_splitkv_kernelI23Flash_fwd_kernel_traitsILi128ELi64ELi64ELi4ELb0ELb0EN7cutlass10bfloat16_tE19Flash_kernel_traitsILi128ELi64ELi64ELi4ES3_EELb0ELb0ELb0ELb0ELb1ELb0ELb0ELb1EEEvNS_16Flash_fwd_paramsE,@"STO_CUDA_ENTRY STV_DEFAULT"
_ZN5flash24flash_fwd_splitkv_kernelI23Flash_fwd_kernel_traitsILi128ELi64ELi64ELi4ELb0ELb0EN7cutlass10bfloat16_tE19Flash_kernel_traitsILi128ELi64ELi64ELi4ES3_EELb0ELb0ELb0ELb0ELb1ELb0ELb0ELb1EEEvNS_16Flash_fwd_paramsE:
.text._ZN5flash24flash_fwd_splitkv_kernelI23Flash_fwd_kernel_traitsILi128ELi64ELi64ELi4ELb0ELb0EN7cutlass10bfloat16_tE19Flash_kernel_traitsILi128ELi64ELi64ELi4ES3_EELb0ELb0ELb0ELb0ELb1ELb0ELb0ELb1EEEvNS_16Flash_fwd_paramsE:
[----:B------:R-:W-:Y:S01]  /*0000*/  LDC R1, c[0x0][0x37c] ;  /* 0x0000df00ff017b82 */ /* 0x000fe20000000800 */
[----:B------:R-:W1:Y:S07]  /*0010*/  S2R R5, SR_CTAID.X ;  /* 0x0000000000057919 */ /* 0x000e6e0000002500 */
[----:B------:R-:W2:Y:S01]  /*0020*/  LDC.64 R100, c[0x0][0x348] ;  /* 0x0000d200ff647b82 */ /* 0x000ea20000000a00 */
[----:B------:R-:W-:Y:S01]  /*0030*/  BSSY.RECONVERGENT B3, `(.L_x_11386) ;  /* 0x0000005000037945 */ /* 0x000fe20003800200 */
[----:B------:R-:W-:Y:S01]  /*0040*/  MOV R150, 0x80 ;  /* 0x0000008000967802 */ /* 0x000fe20000000f00 */
[----:B------:R-:W3:Y:S01]  /*0050*/  S2R R152, SR_CTAID.Y ;  /* 0x0000000000987919 */ /* 0x000ee20000002600 */
[----:B------:R-:W4:Y:S05]  /*0060*/  S2R R151, SR_CTAID.Z ;  /* 0x0000000000977919 */ /* 0x000f2a0000002700 */
[----:B-1234-:R-:W-:Y:S05]  /*0070*/  CALL.REL.NOINC `($_ZN5flash24flash_fwd_splitkv_kernelI23Flash_fwd_kernel_traitsILi128ELi64ELi64ELi4ELb0ELb0EN7cutlass10bfloat16_tE19Flash_kernel_traitsILi128ELi64ELi64ELi4ES3_EELb0ELb0ELb0ELb0ELb1ELb0ELb0ELb1EEEvNS_16Flash_fwd_paramsE$_ZN5flash30compute_attn_1rowblock_splitkvI23Flash_fwd_kernel_traitsILi128ELi64ELi64ELi4ELb0ELb0EN7cutlass10bfloat16_tE19Flash_kernel_traitsILi128ELi64ELi64ELi4ES3_EELb0ELb0ELb0ELb0ELb1ELb0ELb0ELb1ENS_16Flash_fwd_paramsEEEvRKT8_iiiii) ;  /* 0x0000000000087944 */ /* 0x01efea0003c00000 */
[----:B------:R-:W-:Y:S05]  /*0080*/  BSYNC.RECONVERGENT B3 ;  /* 0x0000000000037941 */ /* 0x000fea0003800200 */
.L_x_11386:
[----:B------:R-:W-:Y:S05]  /*0090*/  EXIT ;  /* 0x000000000000794d */ /* 0x000fea0003800000 */
        .type           $_ZN5flash24flash_fwd_splitkv_kernelI23Flash_fwd_kernel_traitsILi128ELi64ELi64ELi4ELb0ELb0EN7cutlass10bfloat16_tE19Flash_kernel_traitsILi128ELi64ELi64ELi4ES3_EELb0ELb0ELb0ELb0ELb1ELb0ELb0ELb1EEEvNS_16Flash_fwd_paramsE$_ZN5flash30compute_attn_1rowblock_splitkvI23Flash_fwd_kernel_traitsILi128ELi64ELi64ELi4ELb0ELb0EN7cutlass10bfloat16_tE19Flash_kernel_traitsILi128ELi64ELi64ELi4ES3_EELb0ELb0ELb0ELb0ELb1ELb0ELb0ELb1ENS_16Flash_fwd_paramsEEEvRKT8_iiiii,@function
        .size           $_ZN5flash24flash_fwd_splitkv_kernelI23Flash_fwd_kernel_traitsILi128ELi64ELi64ELi4ELb0ELb0EN7cutlass10bfloat16_tE19Flash_kernel_traitsILi128ELi64ELi64ELi4ES3_EELb0ELb0ELb0ELb0ELb1ELb0ELb0ELb1EEEvNS_16Flash_fwd_paramsE$_ZN5flash30compute_attn_1rowblock_splitkvI23Flash_fwd_kernel_traitsILi128ELi64ELi64ELi4ELb0ELb0EN7cutlass10bfloat16_tE19Flash_kernel_traitsILi128ELi64ELi64ELi4ES3_EELb0ELb0ELb0ELb0ELb1ELb0ELb0ELb1ENS_16Flash_fwd_paramsEEEvRKT8_iiiii,(.L_x_14952 - $_ZN5flash24flash_fwd_splitkv_kernelI23Flash_fwd_kernel_traitsILi128ELi64ELi64ELi4ELb0ELb0EN7cutlass10bfloat16_tE19Flash_kernel_traitsILi128ELi64ELi64ELi4ES3_EELb0ELb0ELb0ELb0ELb1ELb0ELb0ELb1EEEvNS_16Flash_fwd_paramsE$_ZN5flash30compute_attn_1rowblock_splitkvI23Flash_fwd_kernel_traitsILi128ELi64ELi64ELi4ELb0ELb0EN7cutlass10bfloat16_tE19Flash_kernel_traitsILi128ELi64ELi64ELi4ES3_EELb0ELb0ELb0ELb0ELb1ELb0ELb0ELb1ENS_16Flash_fwd_paramsEEEvRKT8_iiiii)
$_ZN5flash24flash_fwd_splitkv_kernelI23Flash_fwd_kernel_traitsILi128ELi64ELi64ELi4ELb0ELb0EN7cutlass10bfloat16_tE19Flash_kernel_traitsILi128ELi64ELi64ELi4ES3_EELb0ELb0ELb0ELb0ELb1ELb0ELb0ELb1EEEvNS_16Flash_fwd_paramsE$_ZN5flash30compute_attn_1rowblock_splitkvI23Flash_fwd_kernel_traitsILi128ELi64ELi64ELi4ELb0ELb0EN7cutlass10bfloat16_tE19Flash_kernel_traitsILi128ELi64ELi64ELi4ES3_EELb0ELb0ELb0ELb0ELb1ELb0ELb0ELb1ENS_16Flash_fwd_paramsEEEvRKT8_iiiii:
        /* <DEDUP_REMOVED lines=14> */
[----:B------:R-:W1:Y:S01]  /*0180*/  S2R R76, SR_TID.X ;  /* 0x00000000004c7919 */ /* 0x000e620000002100 */
[----:B------:R-:W-:Y:S01]  /*0190*/  ISETP.NE.AND.EX P4, PT, R9, RZ, PT, P4 ;  /* 0x000000ff0900720c */ /* 0x000fe20003f85340 */
[----:B------:R-:W-:Y:S01]  /*01a0*/  IMAD.WIDE.U32 R12, R152, 0x4, R12 ;  /* 0x00000004980c7825 */ /* 0x000fe200078e000c */
[C---:B------:R-:W-:Y:S02]  /*01b0*/  ISETP.NE.AND.EX P6, PT, R11.reuse, RZ, PT, P5 ;  /* 0x000000ff0b00720c */ /* 0x040fe40003fc5350 */
[----:B------:R-:W-:Y:S02]  /*01c0*/  IADD3 R30, P0, PT, R10, R2, RZ ;  /* 0x000000020a1e7210 */ /* 0x000fe40007f1e0ff */
[----:B------:R-:W-:Y:S01]  /*01d0*/  ISETP.NE.U32.AND P2, PT, R8, RZ, PT ;  /* 0x000000ff0800720c */ /* 0x000fe20003f45070 */
[----:B------:R-:W5:Y:S02]  /*01e0*/  @P1 LD.E R156, desc[UR4][R12.64] ;  /* 0x000000040c9c1980 */ /* 0x000f64000c101900 */
[----:B------:R-:W-:-:S02]  /*01f0*/  IMAD.X R31, R11, 0x1, R0, P0 ;  /* 0x000000010b1f7824 */ /* 0x000fc400000e0600 */
[----:B------:R-:W-:Y:S01]  /*0200*/  IMAD.MOV.U32 R11, RZ, RZ, RZ ;  /* 0x000000ffff0b7224 */ /* 0x000fe200078e00ff */
[----:B------:R-:W5:Y:S04]  /*0210*/  @!P3 LD.E R157, desc[UR4][R100.64+0xb4] ;  /* 0x0000b404649db980 */ /* 0x000f68000c101900 */
[----:B------:R-:W5:Y:S04]  /*0220*/  @!P4 LD.E R88, desc[UR4][R100.64+0xb8] ;  /* 0x0000b8046458c980 */ /* 0x000f68000c101900 */
[----:B------:R-:W5:Y:S01]  /*0230*/  @P6 LD.E R11, desc[UR4][R30.64] ;  /* 0x000000041e0b6980 */ /* 0x000f62000c101900 */
[----:B------:R-:W-:-:S02]  /*0240*/  ISETP.NE.AND.EX P2, PT, R9, RZ, PT, P2 ;  /* 0x000000ff0900720c */ /* 0x000fc40003f45320 */
        /* <DEDUP_REMOVED lines=12> */
.L_x_11388:
[----:B------:R-:W-:Y:S05]  /*0310*/  BSYNC.RECONVERGENT B0 ;  /* 0x0000000000007941 */ /* 0x000fea0003800200 */
.L_x_11387:
[----:B------:R-:W-:Y:S04]  /*0320*/  BSSY.RECONVERGENT B0, `(.L_x_11389) ;  /* 0x0000007000007945 */ /* 0x000fe80003800200 */
[----:B------:R-:W-:Y:S05]  /*0330*/  @!P4 BRA `(.L_x_11390) ;  /* 0x000000000014c947 */ /* 0x000fea0003800000 */
[----:B------:R-:W2:Y:S02]  /*0340*/  LD.E.U8 R4, desc[UR4][R100.64+0x1b2] ;  /* 0x0001b20464047980 */ /* 0x000ea4000c101100 */
[----:B--2---:R-:W-:-:S13]  /*0350*/  ISETP.NE.AND P0, PT, R4, RZ, PT ;  /* 0x000000ff0400720c */ /* 0x004fda0003f05270 */
[----:B------:R-:W2:Y:S02]  /*0360*/  @P0 LD.E R9, desc[UR4][R14.64+0x4] ;  /* 0x000004040e090980 */ /* 0x000ea4000c101900 */
[----:B--2--5:R-:W-:-:S06]  /*0370*/  @P0 IADD3 R88, PT, PT, R9, -R12, RZ ;  /* 0x8000000c09580210 */ /* 0x024fcc0007ffe0ff */
[----:B------:R2:W5:Y:S02]  /*0380*/  @!P0 LD.E R88, desc[UR4][R14.64] ;  /* 0x000000040e588980 */ /* 0x000564000c101900 */
.L_x_11390:
[----:B------:R-:W-:Y:S05]  /*0390*/  BSYNC.RECONVERGENT B0 ;  /* 0x0000000000007941 */ /* 0x000fea0003800200 */
.L_x_11389:
        /* <DEDUP_REMOVED lines=9> */
.L_x_11392:
[----:B------:R-:W3:Y:S01]  /*0430*/  LD.E.64 R6, desc[UR4][R100.64+0x108] ;  /* 0x0001080464067980 */ /* 0x000ee2000c101b00 */
[----:B------:R-:W-:Y:S01]  /*0440*/  BSSY.RECONVERGENT B0, `(.L_x_11394) ;  /* 0x0000006000007945 */ /* 0x000fe20003800200 */
[----:B------:R-:W-:Y:S01]  /*0450*/  IMAD.MOV.U32 R3, RZ, RZ, RZ ;  /* 0x000000ffff037224 */ /* 0x000fe200078e00ff */
[----:B---3--:R-:W-:-:S04]  /*0460*/  ISETP.NE.U32.AND P0, PT, R6, RZ, PT ;  /* 0x000000ff0600720c */ /* 0x008fc80003f05070 */
[----:B------:R-:W-:-:S13]  /*0470*/  ISETP.NE.AND.EX P0, PT, R7, RZ, PT, P0 ;  /* 0x000000ff0700720c */ /* 0x000fda0003f05300 */
[----:B------:R-:W-:Y:S05]  /*0480*/  @!P0 BRA `(.L_x_11395) ;  /* 0x0000000000048947 */ /* 0x000fea0003800000 */
[----:B------:R3:W5:Y:S02]  /*0490*/  LD.E R3, desc[UR4][R100.64+0xbc] ;  /* 0x0000bc0464037980 */ /* 0x000764000c101900 */
.L_x_11395:
[----:B------:R-:W-:Y:S05]  /*04a0*/  BSYNC.RECONVERGENT B0 ;  /* 0x0000000000007941 */ /* 0x000fea0003800200 */
.L_x_11394:
[----:B-----5:R-:W-:Y:S02]  /*04b0*/  IADD3 R78, PT, PT, R88, R3, RZ ;  /* 0x00000003584e7210 */ /* 0x020fe40007ffe0ff */
.L_x_11393:
[----:B------:R-:W-:Y:S05]  /*04c0*/  BSYNC.RECONVERGENT B1 ;  /* 0x0000000000017941 */ /* 0x000fea0003800200 */
.L_x_11391:
[----:B------:R-:W-:Y:S01]  /*04d0*/  IMAD.SHL.U32 R154, R5, 0x40, RZ ;  /* 0x00000040059a7824 */ /* 0x000fe200078e00ff */
[----:B------:R-:W-:Y:S01]  /*04e0*/  MOV R6, R150 ;  /* 0x0000009600067202 */ /* 0x000fe20000000f00 */
[----:B------:R-:W-:-:S03]  /*04f0*/  IMAD.MOV.U32 R7, RZ, RZ, 0x0 ;  /* 0x00000000ff077424 */ /* 0x000fc600078e00ff */
[----:B------:R-:W-:-:S13]  /*0500*/  ISETP.GT.AND P0, PT, R157, R154, PT ;  /* 0x0000009a9d00720c */ /* 0x000fda0003f04270 */
[----:B-123--:R-:W-:Y:S05]  /*0510*/  @!P0 RET.REL.NODEC R6 `(_ZN5flash24flash_fwd_splitkv_kernelI23Flash_fwd_kernel_traitsILi128ELi64ELi64ELi4ELb0ELb0EN7cutlass10bfloat16_tE19Flash_kernel_traitsILi128ELi64ELi64ELi4ES3_EELb0ELb0ELb0ELb0ELb1ELb0ELb0ELb1EEEvNS_16Flash_fwd_paramsE) ;  /* 0xfffffff806b88950 */ /* 0x00efea0003c3ffff */
        /* <DEDUP_REMOVED lines=22> */
[----:B------:R-:W-:Y:S01]  /*0680*/  LOP3.LUT R18, R5, 0x38, RZ, 0xc0, !PT ;  /* 0x0000003805127812 */ /* 0x000fe200078ec0ff */
[----:B------:R-:W-:Y:S01]  /*0690*/  BSSY.RECONVERGENT B0, `(.L_x_11397) ;  /* 0x000002c000007945 */ /* 0x000fe20003800200 */
[----:B--2---:R-:W-:Y:S02]  /*06a0*/  IMAD R0, R152, R0, R151 ;  /* 0x0000000098007224 */ /* 0x004fe400078e0297 */
[----:B---3--:R-:W-:-:S04]  /*06b0*/  @P0 IMAD.WIDE.U32 R16, R12, R156, RZ ;  /* 0x0000009c0c100225 */ /* 0x008fc800078e00ff */
[----:B----4-:R-:W-:Y:S01]  /*06c0*/  IMAD R0, R3, R0, R154 ;  /* 0x0000000003007224 */ /* 0x010fe200078e029a */
[----:B------:R-:W-:Y:S01]  /*06d0*/  SHF.R.U32.HI R3, RZ, 0x3, R76 ;  /* 0x00000003ff037819 */ /* 0x000fe2000001164c */
[----:B------:R-:W-:Y:S02]  /*06e0*/  @P0 IMAD R2, R13, R156, RZ ;  /* 0x0000009c0d020224 */ /* 0x000fe400078e02ff */
[-C--:B------:R-:W-:Y:S02]  /*06f0*/  @!P0 IMAD R4, R11, R152.reuse, RZ ;  /* 0x000000980b048224 */ /* 0x080fe400078e02ff */
[----:B------:R-:W-:-:S04]  /*0700*/  @!P0 IMAD.WIDE.U32 R10, R10, R152, RZ ;  /* 0x000000980a0a8225 */ /* 0x000fc800078e00ff */
[----:B------:R-:W-:Y:S02]  /*0710*/  @P0 IMAD.MOV.U32 R10, RZ, RZ, R16 ;  /* 0x000000ffff0a0224 */ /* 0x000fe400078e0010 */
[----:B------:R-:W-:-:S04]  /*0720*/  IMAD.WIDE.U32 R18, R154, R12, R18 ;  /* 0x0000000c9a127225 */ /* 0x000fc800078e0012 */
[----:B------:R-:W-:Y:S02]  /*0730*/  @!P0 IMAD.IADD R4, R11, 0x1, R4 ;  /* 0x000000010b048824 */ /* 0x000fe400078e0204 */
[----:B------:R-:W-:Y:S01]  /*0740*/  @P0 IMAD.IADD R4, R17, 0x1, R2 ;  /* 0x0000000111040824 */ /* 0x000fe200078e0202 */
[----:B------:R-:W-:Y:S01]  /*0750*/  IADD3 R2, PT, PT, -R154, R157, RZ ;  /* 0x0000009d9a027210 */ /* 0x000fe20007ffe1ff */
[----:B------:R-:W-:Y:S01]  /*0760*/  VIADD R11, R3, 0x10 ;  /* 0x00000010030b7836 */ /* 0x000fe20000000000 */
[----:B------:R-:W-:Y:S01]  /*0770*/  IADD3 R10, P1, PT, R10, R18, RZ ;  /* 0x000000120a0a7210 */ /* 0x000fe20007f3e0ff */
[----:B------:R-:W-:Y:S02]  /*0780*/  IMAD R17, R13, R154, RZ ;  /* 0x0000009a0d117224 */ /* 0x000fe400078e02ff */
[----:B------:R-:W-:Y:S01]  /*0790*/  VIADD R5, R3, 0x20 ;  /* 0x0000002003057836 */ /* 0x000fe20000000000 */
[----:B------:R-:W-:Y:S02]  /*07a0*/  ISETP.GE.AND P2, PT, R11, R2, PT ;  /* 0x000000020b00720c */ /* 0x000fe40003f46270 */
[----:B------:R-:W-:-:S02]  /*07b0*/  IADD3.X R11, PT, PT, R4, R19, R17, P1, !PT ;  /* 0x00000013040b7210 */ /* 0x000fc40000ffe411 */
[-C--:B------:R-:W-:Y:S02]  /*07c0*/  ISETP.GE.AND P4, PT, R5, R2.reuse, PT ;  /* 0x000000020500720c */ /* 0x080fe40003f86270 */
[----:B------:R-:W-:Y:S02]  /*07d0*/  ISETP.GE.AND P1, PT, R3, R2, PT ;  /* 0x000000020300720c */ /* 0x000fe40003f26270 */
[----:B------:R-:W-:Y:S02]  /*07e0*/  IADD3 R5, P0, PT, R0, R3, RZ ;  /* 0x0000000300057210 */ /* 0x000fe40007f1e0ff */
[----:B------:R-:W-:Y:S02]  /*07f0*/  LOP3.LUT P3, R76, R76, 0x7, RZ, 0xc0, !PT ;  /* 0x000000074c4c7812 */ /* 0x000fe4000786c0ff */
[----:B------:R-:W-:Y:S02]  /*0800*/  LEA.HI.X.SX32 R0, R0, RZ, 0x1, P0 ;  /* 0x000000ff00007211 */ /* 0x000fe400000f0eff */
[----:B------:R-:W-:-:S02]  /*0810*/  LEA R4, P0, R5, R6, 0x2 ;  /* 0x0000000605047211 */ /* 0x000fc400078010ff */
[----:B------:R-:W-:Y:S01]  /*0820*/  IADD3 R17, PT, PT, R3, 0x30, RZ ;  /* 0x0000003003117810 */ /* 0x000fe20007ffe0ff */
[----:B------:R-:W-:Y:S01]  /*0830*/  IMAD.WIDE.U32 R20, R151, R8, R10 ;  /* 0x0000000897147225 */ /* 0x000fe200078e000a */
[-C--:B------:R-:W-:Y:S02]  /*0840*/  ISETP.GE.OR P5, PT, R3, R2.reuse, P3 ;  /* 0x000000020300720c */ /* 0x080fe40001fa6670 */
[----:B------:R-:W-:Y:S01]  /*0850*/  LEA.HI.X R5, R5, R7, R0, 0x2, P0 ;  /* 0x0000000705057211 */ /* 0x000fe200000f1400 */
[----:B------:R-:W-:Y:S01]  /*0860*/  IMAD R0, R9, R151, RZ ;  /* 0x0000009709007224 */ /* 0x000fe200078e02ff */
[----:B------:R-:W-:Y:S02]  /*0870*/  ISETP.GE.AND P3, PT, R17, R2, PT ;  /* 0x000000021100720c */ /* 0x000fe40003f66270 */
[----:B------:R-:W-:Y:S01]  /*0880*/  P2R R2, PR, RZ, 0x20 ;  /* 0x00000020ff027803 */ /* 0x000fe20000000000 */
[----:B------:R-:W-:Y:S01]  /*0890*/  IMAD.IADD R23, R21, 0x1, R0 ;  /* 0x0000000115177824 */ /* 0x000fe200078e0200 */
[----:B------:R-:W-:-:S02]  /*08a0*/  ISETP.NE.OR P6, PT, R76, RZ, P2 ;  /* 0x000000ff4c00720c */ /* 0x000fc400017c5670 */
        /* <DEDUP_REMOVED lines=10> */
.L_x_11398:
[----:B------:R-:W-:Y:S05]  /*0950*/  BSYNC.RECONVERGENT B0 ;  /* 0x0000000000007941 */ /* 0x000fea0003800200 */
.L_x_11397:
        /* <DEDUP_REMOVED lines=19> */
.L_x_11400:
[----:B------:R-:W-:Y:S05]  /*0a90*/  BSYNC.RECONVERGENT B0 ;  /* 0x0000000000007941 */ /* 0x000fea0003800200 */
.L_x_11399:
        /* <DEDUP_REMOVED lines=14> */
.L_x_11402:
[----:B------:R-:W-:Y:S05]  /*0b80*/  BSYNC.RECONVERGENT B0 ;  /* 0x0000000000007941 */ /* 0x000fea0003800200 */
.L_x_11401:
        /* <DEDUP_REMOVED lines=14> */
.L_x_11404:
[----:B------:R-:W-:Y:S05]  /*0c70*/  BSYNC.RECONVERGENT B0 ;  /* 0x0000000000007941 */ /* 0x000fea0003800200 */
.L_x_11403:
[----:B------:R-:W-:Y:S01]  /*0c80*/  ISETP.NE.AND P0, PT, R2, RZ, PT ;  /* 0x000000ff0200720c */ /* 0x000fe20003f05270 */
[----:B------:R-:W-:Y:S01]  /*0c90*/  @!P6 ST.E desc[UR4][R4.64+0x40], R9 ;  /* 0x000040090400e985 */ /* 0x000fe2000c101904 */
[----:B------:R-:W-:-:S03]  /*0ca0*/  MOV R151, 0x0 ;  /* 0x0000000000977802 */ /* 0x000fc60000000f00 */
[----:B------:R-:W-:Y:S08]  /*0cb0*/  @!P5 ST.E desc[UR4][R4.64+0x80], R7 ;  /* 0x000080070400d985 */ /* 0x000ff0000c101904 */
[----:B------:R1:W-:Y:S02]  /*0cc0*/  @!P0 ST.E desc[UR4][R4.64], R11 ;  /* 0x0000000b04008985 */ /* 0x0003e4000c101904 */
[----:B-123-5:R-:W-:Y:S05]  /*0cd0*/  @P1 RET.REL.NODEC R150 `(_ZN5flash24flash_fwd_splitkv_kernelI23Flash_fwd_kernel_traitsILi128ELi64ELi64ELi4ELb0ELb0EN7cutlass10bfloat16_tE19Flash_kernel_traitsILi128ELi64ELi64ELi4ES3_EELb0ELb0ELb0ELb0ELb1ELb0ELb0ELb1EEEvNS_16Flash_fwd_paramsE) ;  /* 0xfffffff096c81950 */ /* 0x02efea0003c3ffff */
[----:B------:R-:W-:Y:S02]  /*0ce0*/  MOV R3, 0x7f800000 ;  /* 0x7f80000000037802 */ /* 0x000fe40000000f00 */
[----:B------:R-:W-:-:S03]  /*0cf0*/  MOV R151, 0x0 ;  /* 0x0000000000977802 */ /* 0x000fc60000000f00 */
[----:B------:R1:W-:Y:S02]  /*0d00*/  ST.E desc[UR4][R4.64+0xc0], R3 ;  /* 0x0000c00304007985 */ /* 0x0003e4000c101904 */
[----:B-1----:R-:W-:Y:S05]  /*0d10*/  RET.REL.NODEC R150 `(_ZN5flash24flash_fwd_splitkv_kernelI23Flash_fwd_kernel_traitsILi128ELi64ELi64ELi4ELb0ELb0EN7cutlass10bfloat16_tE19Flash_kernel_traitsILi128ELi64ELi64ELi4ES3_EELb0ELb0ELb0ELb0ELb1ELb0ELb0ELb1EEEvNS_16Flash_fwd_paramsE) ;  /* 0xfffffff096b87950 */ /* 0x002fea0003c3ffff */
.L_x_11396:
        /* <DEDUP_REMOVED lines=48> */
[----:B------:R-:W-:Y:S01]  /*1020*/  @!P2 IADD3 R7, PT, PT, -R7, RZ, RZ ;  /* 0x000000ff0707a210 */ /* 0x000fe20007ffe1ff */
[----:B------:R-:W3:Y:S01]  /*1030*/  LD.E.64 R12, desc[UR4][R100.64+0x28] ;  /* 0x00002804640c7980 */ /* 0x000ee2000c101b00 */
        /* <DEDUP_REMOVED lines=25> */
[----:B------:R-:W-:-:S04]  /*11d0*/  IMAD R10, R9, R7, R10 ;  /* 0x00000007090a7224 */ /* 0x000fc800078e020a */
[----:B------:R-:W-:-:S06]  /*11e0*/  IMAD R6, R145, R10, RZ ;  /* 0x0000000a91067224 */ /* 0x000fcc00078e02ff */
[----:B------:R-:W-:-:S04]  /*11f0*/  @P2 IADD3 R8, PT, PT, R8, 0x1, RZ ;  /* 0x0000000108082810 */ /* 0x000fc80007ffe0ff */
[----:B------:R-:W-:Y:S02]  /*1200*/  @!P1 IADD3 R8, PT, PT, -R8, RZ, RZ ;  /* 0x000000ff08089210 */ /* 0x000fe40007ffe1ff */
[----:B------:R-:W-:-:S05]  /*1210*/  @!P0 LOP3.LUT R8, RZ, R0, RZ, 0x33, !PT ;  /* 0x00000000ff088212 */ /* 0x000fca00078e33ff */
[----:B--2---:R-:W-:Y:S01]  /*1220*/  IMAD R7, R15, R8, RZ ;  /* 0x000000080f077224 */ /* 0x004fe200078e02ff */
[----:B---3--:R-:W-:Y:S01]  /*1230*/  SHF.R.S32.HI R2, RZ, 0x1f, R4 ;  /* 0x0000001fff027819 */ /* 0x008fe20000011404 */
[----:B------:R-:W-:-:S04]  /*1240*/  IMAD R3, R17, R4, RZ ;  /* 0x0000000411037224 */ /* 0x000fc800078e02ff */
[C---:B------:R-:W-:Y:S02]  /*1250*/  IMAD R3, R16.reuse, R2, R3 ;  /* 0x0000000210037224 */ /* 0x040fe400078e0203 */
[----:B------:R-:W-:-:S04]  /*1260*/  IMAD.WIDE.U32 R16, R16, R4, RZ ;  /* 0x0000000410107225 */ /* 0x000fc800078e00ff */
[----:B------:R-:W-:Y:S01]  /*1270*/  IMAD.IADD R17, R17, 0x1, R3 ;  /* 0x0000000111117824 */ /* 0x000fe200078e0203 */
[----:B------:R-:W-:Y:S01]  /*1280*/  SHF.R.S32.HI R3, RZ, 0x1f, R10 ;  /* 0x0000001fff037819 */ /* 0x000fe2000001140a */
[----:B------:R-:W-:-:S04]  /*1290*/  IMAD.WIDE.U32 R16, R10, R144, R16 ;  /* 0x000000900a107225 */ /* 0x000fc800078e0010 */
[----:B------:R-:W-:-:S04]  /*12a0*/  IMAD R6, R144, R3, R6 ;  /* 0x0000000390067224 */ /* 0x000fc800078e0206 */
[----:B------:R-:W-:Y:S01]  /*12b0*/  IMAD.IADD R17, R17, 0x1, R6 ;  /* 0x0000000111117824 */ /* 0x000fe200078e0206 */
[----:B------:R-:W-:-:S05]  /*12c0*/  SHF.R.S32.HI R6, RZ, 0x1f, R8 ;  /* 0x0000001fff067819 */ /* 0x000fca0000011408 */
        /* <DEDUP_REMOVED lines=10> */
.L_x_11406:
        /* <DEDUP_REMOVED lines=30> */
[-C--:B----4-:R-:W-:Y:S02]  /*1550*/  @!P0 IMAD R7, R21, R9.reuse, RZ ;  /* 0x0000000915078224 */ /* 0x090fe400078e02ff */
        /* <DEDUP_REMOVED lines=18> */
[----:B------:R-:W-:Y:S01]  /*1680*/  MOV R21, R7 ;  /* 0x0000000700157202 */ /* 0x000fe20000000f00 */
[----:B------:R-:W-:Y:S01]  /*1690*/  IMAD.MOV.U32 R20, RZ, RZ, R8 ;  /* 0x000000ffff147224 */ /* 0x000fe200078e0008 */
[----:B------:R-:W-:Y:S01]  /*16a0*/  @P3 IADD3 R2, PT, PT, R2, 0x1, RZ ;  /* 0x0000000102023810 */ /* 0x000fe20007ffe0ff */
[----:B------:R-:W-:Y:S02]  /*16b0*/  @!P0 IMAD R3, R3, R104, R4 ;  /* 0x0000006803038224 */ /* 0x000fe400078e0204 */
[----:B------:R-:W-:Y:S01]  /*16c0*/  @!P0 IMAD.WIDE.U32 R22, R104, R11, RZ ;  /* 0x0000000b68168225 */ /* 0x000fe200078e00ff */
[----:B------:R-:W-:-:S02]  /*16d0*/  @!P2 IADD3 R2, PT, PT, -R2, RZ, RZ ;  /* 0x000000ff0202a210 */ /* 0x000fc40007ffe1ff */
        /* <DEDUP_REMOVED lines=8> */
[----:B------:R-:W-:Y:S01]  /*1760*/  @!P0 IMAD R4, R15, R9, RZ ;  /* 0x000000090f048224 */ /* 0x000fe200078e02ff */
[----:B------:R-:W-:Y:S01]  /*1770*/  SHF.R.S32.HI R6, RZ, 0x1f, R2 ;  /* 0x0000001fff067819 */ /* 0x000fe20000011402 */
[----:B------:R-:W-:Y:S02]  /*1780*/  IMAD R7, R17, R2, RZ ;  /* 0x0000000211077224 */ /* 0x000fe400078e02ff */
        /* <DEDUP_REMOVED lines=13> */
.L_x_11407:
[----:B------:R-:W-:Y:S05]  /*1860*/  BSYNC.RECONVERGENT B0 ;  /* 0x0000000000007941 */ /* 0x000fea0003800200 */
.L_x_11405:
        /* <DEDUP_REMOVED lines=28> */
[----:B------:R-:W-:Y:S01]  /*1a30*/  IADD3 R18, P2, PT, R20, R12, RZ ;  /* 0x0000000c14127210 */ /* 0x000fe20007f5e0ff */
[----:B------:R-:W-:Y:S01]  /*1a40*/  @!P1 VIADD R13, R13, 0x1 ;  /* 0x000000010d0d9836 */ /* 0x000fe20000000000 */
[----:B------:R-:W-:Y:S01]  /*1a50*/  LOP3.LUT R15, R151, R0, RZ, 0x3c, !PT ;  /* 0x00000000970f7212 */ /* 0x000fe200078e3cff */
[-C--:B-----5:R-:W-:Y:S01]  /*1a60*/  IMAD R3, R3, R104.reuse, RZ ;  /* 0x0000006803037224 */ /* 0x0a0fe200078e02ff */
[----:B------:R-:W-:Y:S02]  /*1a70*/  IADD3.X R19, PT, PT, RZ, R11, RZ, P2, !PT ;  /* 0x0000000bff137210 */ /* 0x000fe400017fe4ff */
[----:B------:R-:W-:Y:S01]  /*1a80*/  ISETP.GE.AND P3, PT, R15, RZ, PT ;  /* 0x000000ff0f00720c */ /* 0x000fe20003f66270 */
[----:B------:R-:W-:Y:S01]  /*1a90*/  IMAD R11, R10, R105, R3 ;  /* 0x000000690a0b7224 */ /* 0x000fe200078e0203 */
[----:B------:R-:W-:Y:S01]  /*1aa0*/  ISETP.NE.AND P4, PT, R0, RZ, PT ;  /* 0x000000ff0000720c */ /* 0x000fe20003f85270 */
[----:B------:R-:W-:-:S04]  /*1ab0*/  IMAD.WIDE.U32 R18, R10, R104, R18 ;  /* 0x000000680a127225 */ /* 0x000fc800078e0012 */
[----:B------:R-:W-:-:S04]  /*1ac0*/  @P5 VIADD R13, R13, 0x1 ;  /* 0x000000010d0d5836 */ /* 0x000fc80000000000 */
[----:B------:R-:W-:Y:S01]  /*1ad0*/  IMAD.MOV.U32 R3, RZ, RZ, R13 ;  /* 0x000000ffff037224 */ /* 0x000fe200078e000d */
[----:B------:R-:W-:Y:S01]  /*1ae0*/  SHF.R.U32.HI R124, RZ, 0x3, R76 ;  /* 0x00000003ff7c7819 */ /* 0x000fe2000001164c */
[----:B------:R-:W-:Y:S02]  /*1af0*/  IMAD.MOV.U32 R125, RZ, RZ, RZ ;  /* 0x000000ffff7d7224 */ /* 0x000fe400078e00ff */
[----:B------:R-:W-:Y:S01]  /*1b00*/  @!P3 IMAD.MOV R3, RZ, RZ, -R3 ;  /* 0x000000ffff03b224 */ /* 0x000fe200078e0a03 */
[----:B------:R-:W-:Y:S02]  /*1b10*/  @!P4 LOP3.LUT R3, RZ, R0, RZ, 0x33, !PT ;  /* 0x00000000ff03c212 */ /* 0x000fe400078e33ff */
[----:B------:R-:W-:Y:S02]  /*1b20*/  IADD3 R19, PT, PT, R19, R11, RZ ;  /* 0x0000000b13137210 */ /* 0x000fe40007ffe0ff */
[----:B------:R-:W-:Y:S01]  /*1b30*/  SHF.R.S32.HI R0, RZ, 0x1f, R3 ;  /* 0x0000001fff007819 */ /* 0x000fe20000011403 */
[----:B------:R-:W-:-:S02]  /*1b40*/  IMAD R11, R25, R3, RZ ;  /* 0x00000003190b7224 */ /* 0x000fc400078e02ff */
[----:B------:R-:W-:-:S04]  /*1b50*/  IMAD.WIDE.U32 R18, R3, R24, R18 ;  /* 0x0000001803127225 */ /* 0x000fc800078e0012 */
[----:B------:R-:W-:Y:S01]  /*1b60*/  IMAD R24, R0, R24, R11 ;  /* 0x0000001800187224 */ /* 0x000fe200078e020b */
[----:B------:R-:W1:Y:S04]  /*1b70*/  S2UR UR6, SR_CgaCtaId ;  /* 0x00000000000679c3 */ /* 0x000e680000008800 */
[----:B------:R-:W-:Y:S02]  /*1b80*/  IADD3 R25, PT, PT, R19, R24, RZ ;  /* 0x0000001813197210 */ /* 0x000fe40007ffe0ff */
[----:B------:R-:W-:Y:S01]  /*1b90*/  MOV R24, R18 ;  /* 0x0000001200187202 */ /* 0x000fe20000000f00 */
[-C--:B------:R-:W-:Y:S02]  /*1ba0*/  IMAD R149, R105, R124.reuse, RZ ;  /* 0x0000007c69957224 */ /* 0x080fe400078e02ff */
[----:B------:R-:W-:Y:S01]  /*1bb0*/  IMAD.SHL.U32 R82, R76, 0x40, RZ ;  /* 0x000000404c527824 */ /* 0x000fe200078e00ff */
[----:B------:R-:W-:Y:S01]  /*1bc0*/  UMOV UR7, 0x400 ;  /* 0x0000040000077882 */ /* 0x000fe20000000000 */
[----:B------:R-:W-:Y:S01]  /*1bd0*/  IMAD R147, R145, R124, RZ ;  /* 0x0000007c91937224 */ /* 0x000fe200078e02ff */
[----:B------:R-:W-:-:S02]  /*1be0*/  SHF.R.U32.HI R72, RZ, 0x1, R76 ;  /* 0x00000001ff487819 */ /* 0x000fc4000001164c */
[----:B------:R-:W-:Y:S01]  /*1bf0*/  LOP3.LUT R83, R82, 0x1c0, RZ, 0xc0, !PT ;  /* 0x000001c052537812 */ /* 0x000fe200078ec0ff */
[----:B------:R-:W-:-:S03]  /*1c00*/  IMAD.SHL.U32 R79, R76, 0x20, RZ ;  /* 0x000000204c4f7824 */ /* 0x000fc600078e00ff */
[----:B------:R-:W-:Y:S01]  /*1c10*/  LOP3.LUT R72, R83, 0x8, R72, 0xf8, !PT ;  /* 0x0000000853487812 */ /* 0x000fe200078ef848 */
[----:B-1----:R-:W-:Y:S01]  /*1c20*/  ULEA UR6, UR6, UR7, 0x18 ;  /* 0x0000000706067291 */ /* 0x002fe2000f8ec0ff */
[----:B------:R-:W-:Y:S01]  /*1c30*/  LEA R153, R103, 0xffffffc0, 0x6 ;  /* 0xffffffc067997811 */ /* 0x000fe200078e30ff */
[----:B------:R-:W-:Y:S01]  /*1c40*/  IMAD.SHL.U32 R77, R104, 0x10, RZ ;  /* 0x00000010684d7824 */ /* 0x000fe200078e00ff */
[C---:B------:R-:W-:Y:S02]  /*1c50*/  SHF.L.U64.HI R75, R144.reuse, 0x4, R145 ;  /* 0x00000004904b7819 */ /* 0x040fe40000010291 */
[----:B------:R-:W-:Y:S02]  /*1c60*/  SHF.L.U32 R74, R144, 0x4, RZ ;  /* 0x00000004904a7819 */ /* 0x000fe400000006ff */
[----:B------:R-:W-:Y:S02]  /*1c70*/  SHF.L.U64.HI R80, R104, 0x4, R105 ;  /* 0x0000000468507819 */ /* 0x000fe40000010269 */
[----:B------:R-:W-:-:S02]  /*1c80*/  LOP3.LUT R79, R79, 0x7c00, RZ, 0xc0, !PT ;  /* 0x00007c004f4f7812 */ /* 0x000fc400078ec0ff */
[----:B------:R-:W-:Y:S02]  /*1c90*/  LOP3.LUT R73, R82, 0x200, RZ, 0xc0, !PT ;  /* 0x0000020052497812 */ /* 0x000fe400078ec0ff */
[----:B------:R-:W-:Y:S01]  /*1ca0*/  LOP3.LUT R72, R72, 0x38, R81, 0x78, !PT ;  /* 0x0000003848487812 */ /* 0x000fe200078e7851 */
[----:B--2---:R-:W-:Y:S02]  /*1cb0*/  @P0 IMAD R13, R127, R156, RZ ;  /* 0x0000009c7f0d0224 */ /* 0x004fe400078e02ff */
[----:B---3--:R-:W-:-:S04]  /*1cc0*/  @!P0 IMAD.WIDE.U32 R28, R26, R152, RZ ;  /* 0x000000981a1c8225 */ /* 0x008fc800078e00ff */
[----:B------:R-:W-:Y:S02]  /*1cd0*/  @!P0 IMAD R12, R27, R152, RZ ;  /* 0x000000981b0c8224 */ /* 0x000fe400078e02ff */
[----:B------:R-:W-:Y:S01]  /*1ce0*/  @P0 IMAD.WIDE.U32 R26, R126, R156, RZ ;  /* 0x0000009c7e1a0225 */ /* 0x000fe200078e00ff */
[----:B------:R-:W-:-:S03]  /*1cf0*/  @!P0 MOV R10, R28 ;  /* 0x0000001c000a8202 */ /* 0x000fc60000000f00 */
[----:B------:R-:W-:Y:S02]  /*1d00*/  @P0 IMAD.MOV.U32 R10, RZ, RZ, R26 ;  /* 0x000000ffff0a0224 */ /* 0x000fe400078e001a */
[----:B------:R-:W-:Y:S02]  /*1d10*/  @!P0 IMAD.IADD R12, R29, 0x1, R12 ;  /* 0x000000011d0c8824 */ /* 0x000fe400078e020c */
[----:B------:R-:W-:Y:S01]  /*1d20*/  @P0 IMAD.IADD R12, R27, 0x1, R13 ;  /* 0x000000011b0c0824 */ /* 0x000fe200078e020d */
[----:B------:R-:W-:Y:S01]  /*1d30*/  IADD3 R26, P1, PT, R20, R10, RZ ;  /* 0x0000000a141a7210 */ /* 0x000fe20007f3e0ff */
[----:B------:R-:W-:-:S04]  /*1d40*/  IMAD R10, R23, R151, RZ ;  /* 0x00000097170a7224 */ /* 0x000fc800078e02ff */
[----:B------:R-:W-:Y:S02]  /*1d50*/  IMAD.X R27, RZ, RZ, R12, P1 ;  /* 0x000000ffff1b7224 */ /* 0x000fe400008e060c */
[----:B------:R-:W-:-:S04]  /*1d60*/  IMAD.WIDE.U32 R12, R5, 0x40, R124 ;  /* 0x00000040050c7825 */ /* 0x000fc800078e007c */
[----:B------:R-:W-:-:S04]  /*1d70*/  IMAD.WIDE.U32 R26, R151, R22, R26 ;  /* 0x00000016971a7225 */ /* 0x000fc800078e001a */
[----:B------:R-:W-:Y:S02]  /*1d80*/  IMAD.IADD R27, R27, 0x1, R10 ;  /* 0x000000011b1b7824 */ /* 0x000fe400078e020a */
[-C--:B------:R-:W-:Y:S02]  /*1d90*/  IMAD R5, R13, R126.reuse, RZ ;  /* 0x0000007e0d057224 */ /* 0x080fe400078e02ff */
[----:B------:R-:W-:-:S04]  /*1da0*/  IMAD.WIDE.U32 R10, R12, R126, R26 ;  /* 0x0000007e0c0a7225 */ /* 0x000fc800078e001a */
[----:B------:R-:W-:Y:S01]  /*1db0*/  IMAD R5, R12, R127, R5 ;  /* 0x0000007f0c057224 */ /* 0x000fe200078e0205 */
[----:B----4-:R-:W-:-:S03]  /*1dc0*/  LEA R122, P2, R10, R6, 0x1 ;  /* 0x000000060a7a7211 */ /* 0x010fc600078408ff */
[----:B------:R-:W-:Y:S01]  /*1dd0*/  IMAD.IADD R5, R11, 0x1, R5 ;  /* 0x000000010b057824 */ /* 0x000fe200078e0205 */
[----:B------:R-:W-:Y:S01]  /*1de0*/  IADD3 R22, P1, PT, R20, R4, RZ ;  /* 0x0000000414167210 */ /* 0x000fe20007f3e0ff */
[----:B------:R-:W-:-:S03]  /*1df0*/  IMAD.WIDE.U32 R12, R124, R104, R24 ;  /* 0x000000687c0c7225 */ /* 0x000fc600078e0018 */
[----:B------:R-:W-:Y:S02]  /*1e00*/  LEA.HI.X R123, R10, R7, R5, 0x1, P2 ;  /* 0x000000070a7b7211 */ /* 0x000fe400010f0c05 */
[----:B------:R-:W-:Y:S01]  /*1e10*/  SHF.R.S32.HI R7, RZ, 0x1f, R88 ;  /* 0x0000001fff077819 */ /* 0x000fe20000011458 */
[----:B------:R-:W-:-:S03]  /*1e20*/  IMAD.X R23, RZ, RZ, R2, P1 ;  /* 0x000000ffff177224 */ /* 0x000fc600008e0602 */
[----:B------:R-:W-:Y:S02]  /*1e30*/  LEA.HI R2, R7, R88, RZ, 0x6 ;  /* 0x0000005807027211 */ /* 0x000fe400078f30ff */
[----:B------:R-:W-:Y:S02]  /*1e40*/  IADD3 R149, PT, PT, R13, R149, RZ ;  /* 0x000000950d957210 */ /* 0x000fe40007ffe0ff */
[C---:B------:R-:W-:Y:S02]  /*1e50*/  LEA R148, P0, R12.reuse, R8, 0x1 ;  /* 0x000000080c947211 */ /* 0x040fe400078008ff */
[----:B------:R-:W-:Y:S02]  /*1e60*/  LOP3.LUT R5, R81, 0x1c0, RZ, 0xc0, !PT ;  /* 0x000001c051057812 */ /* 0x000fe400078ec0ff */
[----:B------:R-:W-:Y:S02]  /*1e70*/  SHF.R.S32.HI R2, RZ, 0x6, R2 ;  /* 0x00000006ff027819 */ /* 0x000fe40000011402 */
[----:B------:R-:W-:-:S02]  /*1e80*/  LEA.HI.X R149, R12, R9, R149, 0x1, P0 ;  /* 0x000000090c957211 */ /* 0x000fc400000f0c95 */
        /* <DEDUP_REMOVED lines=22> */
[----:B------:R-:W-:Y:S02]  /*1ff0*/  IADD3 R14, PT, PT, R153, R14, RZ ;  /* 0x0000000e990e7210 */ /* 0x000fe40007ffe0ff */
[----:B------:R-:W-:-:S05]  /*2000*/  SHF.R.S32.HI R117, RZ, 0x1, R117 ;  /* 0x00000001ff757819 */ /* 0x000fca0000011475 */
[-C--:B------:R-:W-:Y:S02]  /*2010*/  IMAD R15, R14, R117.reuse, RZ ;  /* 0x000000750e0f7224 */ /* 0x080fe400078e02ff */
[----:B------:R-:W-:-:S05]  /*2020*/  IMAD R14, R124, R117, R20 ;  /* 0x000000757c0e7224 */ /* 0x000fca00078e0214 */
[----:B------:R-:W-:Y:S01]  /*2030*/  IADD3 R94, P1, PT, R15, R14, RZ ;  /* 0x0000000e0f5e7210 */ /* 0x000fe20007f3e0ff */
[C---:B------:R-:W-:Y:S01]  /*2040*/  IMAD.SHL.U32 R116, R117.reuse, 0x10, RZ ;  /* 0x0000001075747824 */ /* 0x040fe200078e00ff */
[C---:B------:R-:W-:Y:S01]  /*2050*/  SHF.L.U32 R114, R117.reuse, 0x5, RZ ;  /* 0x0000000575727819 */ /* 0x040fe200000006ff */
[----:B------:R-:W-:Y:S01]  /*2060*/  IMAD R115, R117, 0x30, RZ ;  /* 0x0000003075737824 */ /* 0x000fe200078e02ff */
[----:B------:R-:W-:Y:S01]  /*2070*/  VIMNMX R87, PT, PT, RZ, R2, !PT ;  /* 0x00000002ff577248 */ /* 0x000fe20007fe0100 */
[C---:B------:R-:W-:Y:S01]  /*2080*/  VIADD R85, R124.reuse, 0x20 ;  /* 0x000000207c557836 */ /* 0x040fe20000000000 */
[C---:B------:R-:W-:Y:S01]  /*2090*/  IADD3 R86, PT, PT, R124.reuse, 0x10, RZ ;  /* 0x000000107c567810 */ /* 0x040fe20007ffe0ff */
[C---:B------:R-:W-:Y:S01]  /*20a0*/  IMAD R113, R103.reuse, -0x40, R88 ;  /* 0xffffffc067717824 */ /* 0x040fe200078e0258 */
        /* <DEDUP_REMOVED lines=14> */
[----:B------:R-:W-:-:S03]  /*2190*/  IADD3 R27, PT, PT, R27, R8, RZ ;  /* 0x000000081b1b7210 */ /* 0x000fc60007ffe0ff */
[----:B------:R-:W-:Y:S02]  /*21a0*/  IMAD R8, R11, R152, RZ ;  /* 0x000000980b087224 */ /* 0x000fe400078e02ff */
[----:B----4-:R-:W-:Y:S02]  /*21b0*/  IMAD R9, R129, R153, RZ ;  /* 0x0000009981097224 */ /* 0x010fe400078e02ff */
[----:B------:R-:W-:Y:S02]  /*21c0*/  IMAD.IADD R25, R25, 0x1, R8 ;  /* 0x0000000119197824 */ /* 0x000fe400078e0208 */
[----:B------:R-:W-:-:S04]  /*21d0*/  IMAD.WIDE.U32 R26, R153, R128, R26 ;  /* 0x00000080991a7225 */ /* 0x000fc800078e001a */
[----:B-----5:R-:W-:Y:S02]  /*21e0*/  IMAD R8, R131, R153, RZ ;  /* 0x0000009983087224 */ /* 0x020fe400078e02ff */
[----:B------:R-:W-:Y:S01]  /*21f0*/  IMAD.WIDE.U32 R24, R153, R130, R24 ;  /* 0x0000008299187225 */ /* 0x000fe200078e0018 */
[----:B------:R-:W-:-:S03]  /*2200*/  IADD3 R27, PT, PT, R27, R9, RZ ;  /* 0x000000091b1b7210 */ /* 0x000fc60007ffe0ff */
[-C--:B------:R-:W-:Y:S02]  /*2210*/  IMAD R9, R17, R3.reuse, RZ ;  /* 0x0000000311097224 */ /* 0x080fe400078e02ff */
[----:B------:R-:W-:Y:S02]  /*2220*/  IMAD.IADD R25, R25, 0x1, R8 ;  /* 0x0000000119197824 */ /* 0x000fe400078e0208 */
[----:B------:R-:W-:Y:S02]  /*2230*/  IMAD.SHL.U32 R8, R76, 0x4, RZ ;  /* 0x000000044c087824 */ /* 0x000fe400078e00ff */
[-C--:B------:R-:W-:Y:S02]  /*2240*/  IMAD R10, R16, R0.reuse, R9 ;  /* 0x00000000100a7224 */ /* 0x080fe400078e0209 */
[----:B------:R-:W-:Y:S01]  /*2250*/  IMAD R9, R23, R3, RZ ;  /* 0x0000000317097224 */ /* 0x000fe200078e02ff */
[----:B------:R-:W-:Y:S02]  /*2260*/  LOP3.LUT R8, R8, 0x1c, RZ, 0xc0, !PT ;  /* 0x0000001c08087812 */ /* 0x000fe400078ec0ff */
[----:B------:R-:W-:Y:S01]  /*2270*/  SHF.R.S32.HI R11, RZ, 0x1f, R88 ;  /* 0x0000001fff0b7819 */ /* 0x000fe20000011458 */
[----:B------:R-:W-:Y:S01]  /*2280*/  IMAD R0, R22, R0, R9 ;  /* 0x0000000016007224 */ /* 0x000fe200078e0209 */
[----:B------:R-:W-:Y:S01]  /*2290*/  IADD3 R9, P0, PT, -R88, R124, RZ ;  /* 0x0000007c58097210 */ /* 0x000fe20007f1e1ff */
[----:B------:R-:W-:-:S02]  /*22a0*/  IMAD R8, R124, R117, R8 ;  /* 0x000000757c087224 */ /* 0x000fc400078e0208 */
[----:B------:R-:W-:Y:S01]  /*22b0*/  IMAD.WIDE.U32 R16, R3, R16, R26 ;  /* 0x0000001003107225 */ /* 0x000fe200078e001a */
[----:B------:R-:W-:-:S03]  /*22c0*/  IADD3.X R11, PT, PT, RZ, ~R11, RZ, P0, !PT ;  /* 0x8000000bff0b7210 */ /* 0x000fc600007fe4ff */
[----:B------:R-:W-:Y:S01]  /*22d0*/  IMAD.WIDE.U32 R24, R3, R22, R24 ;  /* 0x0000001603187225 */ /* 0x000fe200078e0018 */
[----:B------:R-:W-:Y:S02]  /*22e0*/  SHF.R.S32.HI R3, RZ, 0x1f, R15 ;  /* 0x0000001fff037819 */ /* 0x000fe4000001140f */
[----:B------:R-:W-:Y:S01]  /*22f0*/  IADD3 R22, P0, PT, R15, R8, RZ ;  /* 0x000000080f167210 */ /* 0x000fe20007f1e0ff */
[----:B------:R-:W-:Y:S01]  /*2300*/  IMAD.IADD R15, R17, 0x1, R10 ;  /* 0x00000001110f7824 */ /* 0x000fe200078e020a */
[-C--:B------:R-:W-:Y:S01]  /*2310*/  LEA.HI.X.SX32 R95, R14, R3.reuse, 0x1, P1 ;  /* 0x000000030e5f7211 */ /* 0x080fe200008f0eff */
[----:B------:R-:W-:Y:S01]  /*2320*/  IMAD R89, R11, R128, RZ ;  /* 0x000000800b597224 */ /* 0x000fe200078e02ff */
[----:B------:R-:W-:Y:S01]  /*2330*/  IADD3 R25, PT, PT, R25, R0, RZ ;  /* 0x0000000019197210 */ /* 0x000fe20007ffe0ff */
[----:B------:R-:W-:Y:S02]  /*2340*/  IMAD.MOV.U32 R14, RZ, RZ, R16 ;  /* 0x000000ffff0e7224 */ /* 0x000fe400078e0010 */
[----:B------:R-:W-:Y:S01]  /*2350*/  IMAD R17, R11, R130, RZ ;  /* 0x000000820b117224 */ /* 0x000fe200078e02ff */
[----:B------:R-:W-:Y:S01]  /*2360*/  LEA.HI.X.SX32 R3, R8, R3, 0x1, P0 ;  /* 0x0000000308037211 */ /* 0x000fe200000f0eff */
[----:B------:R-:W-:-:S02]  /*2370*/  IMAD R89, R129, R9, R89 ;  /* 0x0000000981597224 */ /* 0x000fc400078e0259 */
        /* <DEDUP_REMOVED lines=20> */
[----:B------:R-:W-:Y:S01]  /*24c0*/  IADD3.X R95, PT, PT, R5, R95, RZ, P2, !PT ;  /* 0x0000005f055f7210 */ /* 0x000fe200017fe4ff */
[----:B------:R-:W-:Y:S01]  /*24d0*/  IMAD.SHL.U32 R107, R130, 0x10, RZ ;  /* 0x00000010826b7824 */ /* 0x000fe200078e00ff */
[----:B------:R-:W-:Y:S02]  /*24e0*/  LOP3.LUT R19, R20, 0x40, RZ, 0xfc, !PT ;  /* 0x0000004014137812 */ /* 0x000fe400078efcff */
[----:B------:R-:W-:-:S07]  /*24f0*/  SHF.L.U64.HI R102, R130, 0x4, R131 ;  /* 0x0000000482667819 */ /* 0x000fce0000010283 */
.L_x_11431:
        /* <DEDUP_REMOVED lines=9> */
[----:B------:R-:W-:Y:S02]  /*2590*/  ISETP.GE.AND P0, PT, R86, R111, PT ;  /* 0x0000006f5600720c */ /* 0x000fe40003f06270 */
[----:B------:R-:W-:Y:S02]  /*25a0*/  ISETP.GT.AND P3, PT, R110, R87, PT ;  /* 0x000000576e00720c */ /* 0x000fe40003f64270 */
[----:B------:R-:W-:Y:S07]  /*25b0*/  ISETP.GE.AND P4, PT, R86, R113, !P0 ;  /* 0x000000715600720c */ /* 0x000fee0004786270 */
[----:B------:R-:W-:Y:S05]  /*25c0*/  @P1 IMAD.MOV.U32 R91, RZ, RZ, R89 ;  /* 0x000000ffff5b1224 */ /* 0x000fea00078e0059 */
[----:B------:R-:W2:Y:S01]  /*25d0*/  @P1 LD.E.128 R8, desc[UR4][R90.64] ;  /* 0x000000045a081980 */ /* 0x000ea2000c101d00 */
[C---:B----4-:R-:W-:Y:S04]  /*25e0*/  @P4 LEA R26, P0, R128.reuse, R90, 0x5 ;  /* 0x0000005a801a4211 */ /* 0x050fe800078028ff */
[C-C-:B------:R-:W-:Y:S02]  /*25f0*/  @P4 LEA.HI.X R27, R128.reuse, R89, R129.reuse, 0x5, P0 ;  /* 0x00000059801b4211 */ /* 0x140fe400000f2c81 */
[C---:B------:R-:W-:Y:S04]  /*2600*/  @P4 LEA R30, P0, R77.reuse, R98, 0x1 ;  /* 0x000000624d1e4211 */ /* 0x040fe800078008ff */
[----:B------:R-:W-:Y:S02]  /*2610*/  @P4 LEA.HI.X R31, R77, R99, R80, 0x1, P0 ;  /* 0x000000634d1f4211 */ /* 0x000fe400000f0c50 */
[C---:B------:R-:W-:Y:S04]  /*2620*/  ISETP.GE.AND P0, PT, R85.reuse, R111, PT ;  /* 0x0000006f5500720c */ /* 0x040fe80003f06270 */
[----:B------:R-:W-:Y:S11]  /*2630*/  ISETP.GE.AND P5, PT, R85, R113, !P0 ;  /* 0x000000715500720c */ /* 0x000ff600047a6270 */
[----:B------:R-:W-:Y:S02]  /*2640*/  @!UPT UIADD3 URZ, UPT, UPT, URZ, URZ, URZ ;  /* 0x000000fffffff290 */ /* 0x000fe4000fffe0ff */
[C---:B------:R-:W-:Y:S04]  /*2650*/  @P5 LEA R28, P0, R128.reuse, R90, 0x6 ;  /* 0x0000005a801c5211 */ /* 0x040fe800078030ff */
[----:B------:R-:W-:Y:S02]  /*2660*/  @P5 LEA.HI.X R29, R128, R89, R129, 0x6, P0 ;  /* 0x00000059801d5211 */ /* 0x000fe400000f3481 */
[C---:B------:R-:W-:Y:S04]  /*2670*/  @P5 LEA R2, P0, R104.reuse, R98, 0x6 ;  /* 0x0000006268025211 */ /* 0x040fe800078030ff */
[----:B------:R-:W-:Y:S02]  /*2680*/  @P5 LEA.HI.X R3, R104, R99, R105, 0x6, P0 ;  /* 0x0000006368035211 */ /* 0x000fe400000f3469 */
[C---:B------:R-:W-:Y:S04]  /*2690*/  ISETP.GE.AND P0, PT, R84.reuse, R111, PT ;  /* 0x0000006f5400720c */ /* 0x040fe80003f06270 */
[----:B------:R-:W-:Y:S11]  /*26a0*/  ISETP.GE.AND P6, PT, R84, R113, !P0 ;  /* 0x000000715400720c */ /* 0x000ff600047c6270 */
[----:B------:R-:W-:Y:S02]  /*26b0*/  @!UPT UIADD3 URZ, UPT, UPT, URZ, URZ, URZ ;  /* 0x000000fffffff290 */ /* 0x000fe4000fffe0ff */
[----:B------:R-:W-:Y:S01]  /*26c0*/  @P6 IMAD R0, R129, 0x60, RZ ;  /* 0x0000006081006824 */ /* 0x000fe200078e02ff */
[----:B--2---:R1:W-:Y:S04]  /*26d0*/  @P1 ST.E.128 desc[UR4][R98.64], R8 ;  /* 0x0000000862001985 */ /* 0x0043e8000c101d04 */
[----:B------:R2:W3:Y:S02]  /*26e0*/  @P1 LD.E.128 R4, desc[UR4][R90.64+0x80] ;  /* 0x000080045a041980 */ /* 0x0004e4000c101d00 */
[----:B--2---:R-:W-:Y:S02]  /*26f0*/  @P6 IMAD.MOV.U32 R91, RZ, RZ, R89 ;  /* 0x000000ffff5b6224 */ /* 0x004fe400078e0059 */
[----:B---3--:R2:W-:Y:S04]  /*2700*/  @P1 ST.E.128 desc[UR4][R98.64+0x80], R4 ;  /* 0x0000800462001985 */ /* 0x0085e8000c101d04 */
[----:B------:R-:W3:Y:S04]  /*2710*/  @P4 LD.E.128 R12, desc[UR4][R26.64] ;  /* 0x000000041a0c4980 */ /* 0x000ee8000c101d00 */
[----:B---3--:R3:W-:Y:S04]  /*2720*/  @P4 ST.E.128 desc[UR4][R30.64], R12 ;  /* 0x0000000c1e004985 */ /* 0x0087e8000c101d04 */
[----:B-1----:R1:W4:Y:S02]  /*2730*/  @P4 LD.E.128 R8, desc[UR4][R26.64+0x80] ;  /* 0x000080041a084980 */ /* 0x002324000c101d00 */
[----:B-1----:R-:W-:Y:S01]  /*2740*/  @P6 IMAD.WIDE.U32 R26, R128, 0x60, R90 ;  /* 0x00000060801a6825 */ /* 0x002fe200078e005a */
[----:B------:R-:W-:Y:S03]  /*2750*/  P2R R91, PR, RZ, 0x8 ;  /* 0x00000008ff5b7803 */ /* 0x000fe60000000000 */
[----:B------:R-:W-:Y:S02]  /*2760*/  @P6 IMAD.IADD R27, R27, 0x1, R0 ;  /* 0x000000011b1b6824 */ /* 0x000fe400078e0200 */
[----:B------:R-:W-:Y:S01]  /*2770*/  @P6 IMAD R0, R105, 0x60, RZ ;  /* 0x0000006069006824 */ /* 0x000fe200078e02ff */
[----:B----4-:R1:W-:Y:S04]  /*2780*/  @P4 ST.E.128 desc[UR4][R30.64+0x80], R8 ;  /* 0x000080081e004985 */ /* 0x0103e8000c101d04 */
[----:B--2---:R-:W2:Y:S04]  /*2790*/  @P5 LD.E.128 R4, desc[UR4][R28.64] ;  /* 0x000000041c045980 */ /* 0x004ea8000c101d00 */
[----:B--2---:R-:W-:Y:S04]  /*27a0*/  @P5 ST.E.128 desc[UR4][R2.64], R4 ;  /* 0x0000000402005985 */ /* 0x004fe8000c101d04 */
[----:B---3--:R2:W3:Y:S02]  /*27b0*/  @P5 LD.E.128 R12, desc[UR4][R28.64+0x80] ;  /* 0x000080041c0c5980 */ /* 0x0084e4000c101d00 */
[----:B--2---:R-:W-:Y:S04]  /*27c0*/  @P6 IMAD.WIDE.U32 R28, R104, 0x60, R98 ;  /* 0x00000060681c6825 */ /* 0x004fe800078e0062 */
[----:B------:R-:W-:Y:S01]  /*27d0*/  @P6 IMAD.IADD R29, R29, 0x1, R0 ;  /* 0x000000011d1d6824 */ /* 0x000fe200078e0200 */
[----:B---3--:R2:W-:Y:S04]  /*27e0*/  @P5 ST.E.128 desc[UR4][R2.64+0x80], R12 ;  /* 0x0000800c02005985 */ /* 0x0085e8000c101d04 */
[----:B-1----:R-:W3:Y:S01]  /*27f0*/  @P6 LD.E.128 R8, desc[UR4][R26.64] ;  /* 0x000000041a086980 */ /* 0x002ee2000c101d00 */
[----:B--2---:R-:W-:Y:S03]  /*2800*/  IADD3 R3, P0, PT, RZ, -UR6, RZ ;  /* 0x80000006ff037c10 */ /* 0x004fe6000ff1e0ff */
[----:B---3--:R1:W-:Y:S04]  /*2810*/  @P6 ST.E.128 desc[UR4][R28.64], R8 ;  /* 0x000000081c006985 */ /* 0x0083e8000c101d04 */
[----:B------:R-:W2:Y:S04]  /*2820*/  @P6 LD.E.128 R4, desc[UR4][R26.64+0x80] ;  /* 0x000080041a046980 */ /* 0x000ea8000c101d00 */
[----:B--2---:R1:W-:Y:S04]  /*2830*/  @P6 ST.E.128 desc[UR4][R28.64+0x80], R4 ;  /* 0x000080041c006985 */ /* 0x0043e8000c101d04 */
[----:B------:R-:W2:Y:S04]  /*2840*/  LD.E R0, desc[UR4][R100.64+0x130] ;  /* 0x0001300464007980 */ /* 0x000ea8000c101900 */
[----:B------:R-:W3:Y:S01]  /*2850*/  LD.E R24, desc[UR4][R100.64+0xd0] ;  /* 0x0000d00464187980 */ /* 0x000ee2000c101900 */
[----:B--2---:R-:W-:Y:S01]  /*2860*/  IMAD.SHL.U32 R0, R0, 0x40, RZ ;  /* 0x0000004000007824 */ /* 0x004fe200078e00ff */
[----:B---3--:R-:W-:Y:S03]  /*2870*/  ISETP.NE.AND P2, PT, R24, RZ, PT ;  /* 0x000000ff1800720c */ /* 0x008fe60003f45270 */
[----:B------:R-:W-:Y:S05]  /*2880*/  IMAD.X R0, RZ, RZ, ~R0, P0 ;  /* 0x000000ffff007224 */ /* 0x000fea00000e0e00 */
[----:B------:R-:W-:Y:S04]  /*2890*/  SHF.R.S64 R3, R3, 0x1f, R0 ;  /* 0x0000001f03037819 */ /* 0x000fe80000001000 */
[----:B------:R-:W-:Y:S04]  /*28a0*/  IADD3 R90, P0, PT, R90, R3, RZ ;  /* 0x000000035a5a7210 */ /* 0x000fe80007f1e0ff */
[----:B------:R-:W-:Y:S01]  /*28b0*/  LEA.HI.X.SX32 R89, R0, R89, 0x1, P0 ;  /* 0x0000005900597211 */ /* 0x000fe200000f0eff */
[----:B-1----:R-:W-:Y:S08]  /*28c0*/  @P2 BRA `(.L_x_11410) ;  /* 0x0000000000882947 */ /* 0x002ff00003800000 */
[----:B------:R-:W-:Y:S01]  /*28d0*/  @P1 IMAD.MOV.U32 R16, RZ, RZ, R18 ;  /* 0x000000ffff101224 */ /* 0x000fe200078e0012 */
[C---:B------:R-:W-:Y:S04]  /*28e0*/  @P4 LEA R2, P0, R107.reuse, R18, 0x1 ;  /* 0x000000126b024211 */ /* 0x040fe800078008ff */
[----:B------:R-:W2:Y:S01]  /*28f0*/  @P1 LD.E.128 R8, desc[UR4][R16.64] ;  /* 0x0000000410081980 */ /* 0x000ea2000c101d00 */
[----:B------:R-:W-:Y:S02]  /*2900*/  @P4 LEA.HI.X R3, R107, R17, R102, 0x1, P0 ;  /* 0x000000116b034211 */ /* 0x000fe400000f0c66 */
[C---:B------:R-:W-:Y:S04]  /*2910*/  @P4 LEA R28, P0, R74.reuse, R96, 0x1 ;  /* 0x000000604a1c4211 */ /* 0x040fe800078008ff */
[----:B------:R-:W-:Y:S02]  /*2920*/  @P4 LEA.HI.X R29, R74, R97, R75, 0x1, P0 ;  /* 0x000000614a1d4211 */ /* 0x000fe400000f0c4b */
[C---:B------:R-:W-:Y:S04]  /*2930*/  @P5 LEA R30, P0, R130.reuse, R18, 0x6 ;  /* 0x00000012821e5211 */ /* 0x040fe800078030ff */
[----:B------:R-:W-:Y:S02]  /*2940*/  @P5 LEA.HI.X R31, R130, R17, R131, 0x6, P0 ;  /* 0x00000011821f5211 */ /* 0x000fe400000f3483 */
[C---:B------:R-:W-:Y:S04]  /*2950*/  @P5 LEA R32, P0, R144.reuse, R96, 0x6 ;  /* 0x0000006090205211 */ /* 0x040fe800078030ff */
[----:B------:R-:W-:Y:S01]  /*2960*/  @P5 LEA.HI.X R33, R144, R97, R145, 0x6, P0 ;  /* 0x0000006190215211 */ /* 0x000fe200000f3491 */
[----:B--2---:R1:W-:Y:S04]  /*2970*/  @P1 ST.E.128 desc[UR4][R96.64], R8 ;  /* 0x0000000860001985 */ /* 0x0043e8000c101d04 */
[----:B------:R-:W2:Y:S04]  /*2980*/  @P1 LD.E.128 R4, desc[UR4][R16.64+0x80] ;  /* 0x0000800410041980 */ /* 0x000ea8000c101d00 */
[----:B--2---:R2:W-:Y:S04]  /*2990*/  @P1 ST.E.128 desc[UR4][R96.64+0x80], R4 ;  /* 0x0000800460001985 */ /* 0x0045e8000c101d04 */
[----:B------:R-:W3:Y:S04]  /*29a0*/  @P4 LD.E.128 R24, desc[UR4][R2.64] ;  /* 0x0000000402184980 */ /* 0x000ee8000c101d00 */
[----:B---3--:R3:W-:Y:S04]  /*29b0*/  @P4 ST.E.128 desc[UR4][R28.64], R24 ;  /* 0x000000181c004985 */ /* 0x0087e8000c101d04 */
[----:B------:R-:W4:Y:S04]  /*29c0*/  @P4 LD.E.128 R12, desc[UR4][R2.64+0x80] ;  /* 0x00008004020c4980 */ /* 0x000f28000c101d00 */
[----:B----4-:R3:W-:Y:S04]  /*29d0*/  @P4 ST.E.128 desc[UR4][R28.64+0x80], R12 ;  /* 0x0000800c1c004985 */ /* 0x0107e8000c101d04 */
[----:B-1----:R-:W4:Y:S04]  /*29e0*/  @P5 LD.E.128 R8, desc[UR4][R30.64] ;  /* 0x000000041e085980 */ /* 0x002f28000c101d00 */
[----:B----4-:R3:W-:Y:S04]  /*29f0*/  @P5 ST.E.128 desc[UR4][R32.64], R8 ;  /* 0x0000000820005985 */ /* 0x0107e8000c101d04 */
[----:B--2---:R-:W2:Y:S04]  /*2a00*/  @P5 LD.E.128 R4, desc[UR4][R30.64+0x80] ;  /* 0x000080041e045980 */ /* 0x004ea8000c101d00 */
[----:B--2---:R3:W-:Y:S01]  /*2a10*/  @P5 ST.E.128 desc[UR4][R32.64+0x80], R4 ;  /* 0x0000800420005985 */ /* 0x0047e2000c101d04 */
[----:B------:R-:W-:Y:S05]  /*2a20*/  @!P6 BRA `(.L_x_11411) ;  /* 0x0000004400bce947 */ /* 0x000fea0003800000 */
[----:B------:R-:W-:Y:S01]  /*2a30*/  MOV R16, R18 ;  /* 0x0000001200107202 */ /* 0x000fe20000000f00 */
[----:B------:R-:W-:Y:S02]  /*2a40*/  IMAD R0, R131, 0x60, RZ ;  /* 0x0000006083007824 */ /* 0x000fe400078e02ff */
[----:B------:R-:W-:Y:S04]  /*2a50*/  IMAD.WIDE.U32 R2, R144, 0x60, R96 ;  /* 0x0000006090027825 */ /* 0x000fe800078e0060 */
[----:B---3--:R-:W-:Y:S05]  /*2a60*/  IMAD.WIDE.U32 R12, R130, 0x60, R16 ;  /* 0x00000060820c7825 */ /* 0x008fea00078e0010 */
        /* <DEDUP_REMOVED lines=8> */
.L_x_11410:
[----:B------:R-:W2:Y:S02]  /*2af0*/  LD.E.U8 R0, desc[UR4][R100.64+0x1b3] ;  /* 0x0001b30464007980 */ /* 0x000ea4000c101100 */
[----:B--2---:R-:W-:Y:S11]  /*2b00*/  ISETP.NE.AND P0, PT, R0, RZ, PT ;  /* 0x000000ff0000720c */ /* 0x004ff60003f05270 */
[----:B------:R-:W-:Y:S02]  /*2b10*/  @!UPT UIADD3 URZ, UPT, UPT, URZ, URZ, URZ ;  /* 0x000000fffffff290 */ /* 0x000fe4000fffe0ff */
[----:B------:R-:W-:Y:S05]  /*2b20*/  @!P0 BRA `(.L_x_11412) ;  /* 0x0000001800688947 */ /* 0x000fea0003800000 */
[C---:B------:R-:W-:Y:S01]  /*2b30*/  SHF.L.U64.HI R3, R116.reuse, 0x1, R109 ;  /* 0x0000000174037819 */ /* 0x040fe2000001026d */
[----:B------:R-:W-:Y:S01]  /*2b40*/  IMAD.SHL.U32 R5, R116, 0x2, RZ ;  /* 0x0000000274057824 */ /* 0x000fe200078e00ff */
[----:B------:R-:W-:Y:S04]  /*2b50*/  BSSY.RECONVERGENT B0, `(.L_x_11413) ;  /* 0x0000061000007945 */ /* 0x000fe80003800200 */
[-C--:B------:R-:W-:Y:S02]  /*2b60*/  IADD3 R10, P2, PT, R22, R5.reuse, RZ ;  /* 0x00000005160a7210 */ /* 0x080fe40007f5e0ff */
[----:B------:R-:W-:Y:S03]  /*2b70*/  IADD3 R42, P0, PT, R58, R5, RZ ;  /* 0x000000053a2a7210 */ /* 0x000fe60007f1e0ff */
[--C-:B------:R-:W-:Y:S02]  /*2b80*/  IMAD.X R11, R23, 0x1, R3.reuse, P2 ;  /* 0x00000001170b7824 */ /* 0x100fe400010e0603 */
[----:B------:R-:W-:Y:S01]  /*2b90*/  IMAD.X R43, R59, 0x1, R3, P0 ;  /* 0x000000013b2b7824 */ /* 0x000fe200000e0603 */
[----:B------:R-:W-:Y:S07]  /*2ba0*/  @!P1 BRA `(.L_x_11414) ;  /* 0x00000004006c9947 */ /* 0x000fee0003800000 */
[----:B------:R-:W-:Y:S02]  /*2bb0*/  ISETP.GE.AND P0, PT, R20, R24, PT ;  /* 0x000000181400720c */ /* 0x000fe40003f06270 */
[----:B------:R-:W-:Y:S02]  /*2bc0*/  MOV R16, R18 ;  /* 0x0000001200107202 */ /* 0x000fe40000000f00 */
[----:B------:R-:W-:Y:S03]  /*2bd0*/  ISETP.GE.AND P1, PT, R19, R24, PT ;  /* 0x000000181300720c */ /* 0x000fe60003f26270 */
[----:B------:R-:W2:Y:S08]  /*2be0*/  LD.E.128 R32, desc[UR4][R16.64] ;  /* 0x0000000410207980 */ /* 0x000eb0000c101d00 */
[----:B------:R-:W3:Y:S06]  /*2bf0*/  @!P0 LD.E.64 R38, desc[UR4][R58.64] ;  /* 0x000000043a268980 */ /* 0x000eec000c101b00 */
[----:B------:R-:W4:Y:S01]  /*2c00*/  @!P0 LD.E.64 R12, desc[UR4][R22.64] ;  /* 0x00000004160c8980 */ /* 0x000f22000c101b00 */
[C---:B--2---:R-:W-:Y:S01]  /*2c10*/  @!P0 LOP3.LUT R15, R32.reuse, 0xffff0000, RZ, 0xc0, !PT ;  /* 0xffff0000200f8812 */ /* 0x044fe200078ec0ff */
[----:B------:R-:W-:Y:S01]  /*2c20*/  @!P0 IMAD.U32 R27, R32, 0x10000, RZ ;  /* 0x00010000201b8824 */ /* 0x000fe200078e00ff */
[----:B------:R-:W-:Y:S02]  /*2c30*/  @!P0 LOP3.LUT R26, R34, 0xffff0000, RZ, 0xc0, !PT ;  /* 0xffff0000221a8812 */ /* 0x000fe400078ec0ff */
[----:B------:R-:W-:Y:S02]  /*2c40*/  @!P0 SHF.L.U32 R40, R35, 0x10, RZ ;  /* 0x0000001023288819 */ /* 0x000fe400000006ff */
[C---:B---3--:R-:W-:Y:S01]  /*2c50*/  @!P0 LOP3.LUT R37, R38.reuse, 0xffff0000, RZ, 0xc0, !PT ;  /* 0xffff000026258812 */ /* 0x048fe200078ec0ff */
[----:B------:R-:W-:Y:S01]  /*2c60*/  @!P0 IMAD.U32 R25, R38, 0x10000, RZ ;  /* 0x0001000026198824 */ /* 0x000fe200078e00ff */
[C---:B------:R-:W-:Y:S01]  /*2c70*/  @!P0 SHF.L.U32 R36, R39.reuse, 0x10, RZ ;  /* 0x0000001027248819 */ /* 0x040fe200000006ff */
[----:B------:R-:W-:Y:S01]  /*2c80*/  @!P0 IMAD.U32 R38, R34, 0x10000, RZ ;  /* 0x0001000022268824 */ /* 0x000fe200078e00ff */
        /* <DEDUP_REMOVED lines=13> */
[CC--:B------:R-:W-:Y:S01]  /*2d60*/  @!P0 FMUL.FTZ R2, R15.reuse, R12.reuse ;  /* 0x0000000c0f028220 */ /* 0x0c0fe20000410000 */
[----:B------:R-:W-:Y:S01]  /*2d70*/  @!P0 FMUL.FTZ R45, R15, R37 ;  /* 0x000000250f2d8220 */ /* 0x000fe20000410000 */
[----:B------:R-:W-:Y:S01]  /*2d80*/  @!P0 FMUL.FTZ R3, R26, R9 ;  /* 0x000000091a038220 */ /* 0x000fe20000410000 */
[----:B------:R-:W-:Y:S01]  /*2d90*/  @!P0 F2FP.BF16.F32.PACK_AB R41, R0, R41 ;  /* 0x000000290029823e */ /* 0x000fe200000010ff */
[C---:B------:R-:W-:Y:S01]  /*2da0*/  @!P0 FMUL.FTZ R47, R14.reuse, R39 ;  /* 0x000000270e2f8220 */ /* 0x040fe20000410000 */
[----:B------:R-:W-:Y:S01]  /*2db0*/  @!P0 FMUL.FTZ R4, R14, R13 ;  /* 0x0000000d0e048220 */ /* 0x000fe20000410000 */
[----:B------:R-:W-:Y:S01]  /*2dc0*/  @!P0 FFMA.FTZ R2, R37, R25, R2 ;  /* 0x0000001925028223 */ /* 0x000fe20000010002 */
[----:B------:R-:W-:Y:S01]  /*2dd0*/  @!P0 MOV R32, R41 ;  /* 0x0000002900208202 */ /* 0x000fe20000000f00 */
        /* <DEDUP_REMOVED lines=56> */
.L_x_11414:
[----:B------:R-:W-:Y:S05]  /*3160*/  BSYNC.RECONVERGENT B0 ;  /* 0x0000000000007941 */ /* 0x000fea0003800200 */
.L_x_11413:
[----:B------:R-:W-:Y:S04]  /*3170*/  BSSY.RECONVERGENT B0, `(.L_x_11415) ;  /* 0x0000060000007945 */ /* 0x000fe80003800200 */
[----:B------:R-:W-:Y:S05]  /*3180*/  @!P4 BRA `(.L_x_11416) ;  /* 0x000000040078c947 */ /* 0x000fea0003800000 */
[----:B------:R-:W-:Y:S02]  /*3190*/  ISETP.GE.AND P0, PT, R20, R24, PT ;  /* 0x000000181400720c */ /* 0x000fe40003f06270 */
[C---:B------:R-:W-:Y:S02]  /*31a0*/  LEA R46, P1, R107.reuse, R18, 0x1 ;  /* 0x000000126b2e7211 */ /* 0x040fe400078208ff */
[----:B------:R-:W-:Y:S02]  /*31b0*/  LEA R44, P2, R74, R96, 0x1 ;  /* 0x000000604a2c7211 */ /* 0x000fe400078408ff */
[----:B------:R-:W-:Y:S02]  /*31c0*/  LEA.HI.X R47, R107, R17, R102, 0x1, P1 ;  /* 0x000000116b2f7211 */ /* 0x000fe400008f0c66 */
[----:B------:R-:W-:Y:S03]  /*31d0*/  ISETP.GE.AND P1, PT, R19, R24, PT ;  /* 0x000000181300720c */ /* 0x000fe60003f26270 */
[----:B-1----:R-:W2:Y:S08]  /*31e0*/  LD.E.128 R32, desc[UR4][R46.64] ;  /* 0x000000042e207980 */ /* 0x002eb0000c101d00 */
        /* <DEDUP_REMOVED lines=44> */
[----:B------:R-:W3:Y:S06]  /*34b0*/  @!P1 LD.E.64 R36, desc[UR4][R42.64+0x40] ;  /* 0x000040042a249980 */ /* 0x000eec000c101b00 */
[----:B------:R-:W4:Y:S08]  /*34c0*/  LD.E.128 R28, desc[UR4][R46.64+0x80] ;  /* 0x000080042e1c7980 */ /* 0x000f30000c101d00 */
[----:B------:R-:W5:Y:S01]  /*34d0*/  @!P1 LD.E.64 R12, desc[UR4][R10.64+0x40] ;  /* 0x000040040a0c9980 */ /* 0x000f62000c101b00 */
[C---:B---3--:R-:W-:Y:S02]  /*34e0*/  @!P1 SHF.L.U32 R26, R36.reuse, 0x10, RZ ;  /* 0x00000010241a9819 */ /* 0x048fe400000006ff */
[----:B------:R-:W-:Y:S01]  /*34f0*/  @!P1 LOP3.LUT R27, R36, 0xffff0000, RZ, 0xc0, !PT ;  /* 0xffff0000241b9812 */ /* 0x000fe200078ec0ff */
[C---:B------:R-:W-:Y:S01]  /*3500*/  @!P1 IMAD.U32 R36, R37.reuse, 0x10000, RZ ;  /* 0x0001000025249824 */ /* 0x040fe200078e00ff */
        /* <DEDUP_REMOVED lines=38> */
.L_x_11416:
[----:B------:R-:W-:Y:S05]  /*3770*/  BSYNC.RECONVERGENT B0 ;  /* 0x0000000000007941 */ /* 0x000fea0003800200 */
.L_x_11415:
[----:B------:R-:W-:Y:S04]  /*3780*/  BSSY.RECONVERGENT B0, `(.L_x_11417) ;  /* 0x0000064000007945 */ /* 0x000fe80003800200 */
[----:B------:R-:W-:Y:S05]  /*3790*/  @!P5 BRA `(.L_x_11418) ;  /* 0x000000040088d947 */ /* 0x000fea0003800000 */
[----:B------:R-:W-:Y:S02]  /*37a0*/  ISETP.GE.AND P0, PT, R20, R24, PT ;  /* 0x000000181400720c */ /* 0x000fe40003f06270 */
[C---:B--2---:R-:W-:Y:S02]  /*37b0*/  LEA R44, P1, R117.reuse, R42, 0x5 ;  /* 0x0000002a752c7211 */ /* 0x044fe400078228ff */
[C---:B------:R-:W-:Y:S02]  /*37c0*/  LEA R50, P3, R130.reuse, R18, 0x6 ;  /* 0x0000001282327211 */ /* 0x040fe400078630ff */
[C---:B------:R-:W-:Y:S02]  /*37d0*/  LEA R26, P2, R117.reuse, R10, 0x5 ;  /* 0x0000000a751a7211 */ /* 0x040fe400078428ff */
[C---:B------:R-:W-:Y:S02]  /*37e0*/  LEA.HI.X.SX32 R45, R117.reuse, R43, 0x5, P1 ;  /* 0x0000002b752d7211 */ /* 0x040fe400008f2eff */
[----:B------:R-:W-:Y:S02]  /*37f0*/  LEA.HI.X R51, R130, R17, R131, 0x6, P3 ;  /* 0x0000001182337211 */ /* 0x000fe400018f3483 */
[----:B------:R-:W-:Y:S01]  /*3800*/  LEA.HI.X.SX32 R27, R117, R11, 0x5, P2 ;  /* 0x0000000b751b7211 */ /* 0x000fe200010f2eff */
[----:B------:R-:W2:Y:S01]  /*3810*/  @!P0 LD.E.64 R40, desc[UR4][R44.64] ;  /* 0x000000042c288980 */ /* 0x000ea2000c101b00 */
[----:B------:R-:W-:Y:S02]  /*3820*/  ISETP.GE.AND P1, PT, R19, R24, PT ;  /* 0x000000181300720c */ /* 0x000fe40003f26270 */
[----:B------:R-:W-:Y:S03]  /*3830*/  LEA R48, P2, R144, R96, 0x6 ;  /* 0x0000006090307211 */ /* 0x000fe600078430ff */
        /* <DEDUP_REMOVED lines=45> */
[----:B------:R-:W4:Y:S08]  /*3b10*/  LD.E.128 R28, desc[UR4][R50.64+0x80] ;  /* 0x00008004321c7980 */ /* 0x000f30000c101d00 */
[----:B------:R-:W5:Y:S01]  /*3b20*/  @!P1 LD.E.64 R12, desc[UR4][R26.64+0x40] ;  /* 0x000040041a0c9980 */ /* 0x000f62000c101b00 */
[C---:B--2---:R-:W-:Y:S02]  /*3b30*/  @!P1 SHF.L.U32 R36, R38.reuse, 0x10, RZ ;  /* 0x0000001026249819 */ /* 0x044fe400000006ff */
        /* <DEDUP_REMOVED lines=40> */
.L_x_11418:
[----:B------:R-:W-:Y:S05]  /*3dc0*/  BSYNC.RECONVERGENT B0 ;  /* 0x0000000000007941 */ /* 0x000fea0003800200 */
.L_x_11417:
[----:B------:R-:W-:Y:S04]  /*3dd0*/  BSSY.RECONVERGENT B0, `(.L_x_11419) ;  /* 0x0000068000007945 */ /* 0x000fe80003800200 */
[----:B------:R-:W-:Y:S05]  /*3de0*/  @!P6 BRA `(.L_x_11420) ;  /* 0x000000040098e947 */ /* 0x000fea0003800000 */
[----:B------:R-:W-:Y:S01]  /*3df0*/  MOV R16, R18 ;  /* 0x0000001200107202 */ /* 0x000fe20000000f00 */
[----:B--2---:R-:W-:Y:S01]  /*3e00*/  IMAD R45, R131, 0x60, RZ ;  /* 0x00000060832d7824 */ /* 0x004fe200078e02ff */
[----:B------:R-:W-:Y:S01]  /*3e10*/  ISETP.GE.AND P0, PT, R20, R24, PT ;  /* 0x000000181400720c */ /* 0x000fe20003f06270 */
[----:B------:R-:W-:Y:S01]  /*3e20*/  IMAD R44, R145, 0x60, RZ ;  /* 0x00000060912c7824 */ /* 0x000fe200078e02ff */
[C---:B------:R-:W-:Y:S01]  /*3e30*/  LEA R40, P1, R117.reuse, R42, 0x6 ;  /* 0x0000002a75287211 */ /* 0x040fe200078230ff */
[----:B------:R-:W-:Y:S01]  /*3e40*/  IMAD.WIDE.U32 R46, R130, 0x60, R16 ;  /* 0x00000060822e7825 */ /* 0x000fe200078e0010 */
[C---:B-1-3--:R-:W-:Y:S02]  /*3e50*/  LEA R28, P2, R117.reuse, R10, 0x6 ;  /* 0x0000000a751c7211 */ /* 0x04afe400078430ff */
[----:B------:R-:W-:Y:S01]  /*3e60*/  LEA.HI.X.SX32 R41, R117, R43, 0x6, P1 ;  /* 0x0000002b75297211 */ /* 0x000fe200008f36ff */
[----:B------:R-:W-:Y:S01]  /*3e70*/  IMAD.IADD R47, R47, 0x1, R45 ;  /* 0x000000012f2f7824 */ /* 0x000fe200078e022d */
[----:B------:R-:W-:Y:S01]  /*3e80*/  LEA.HI.X.SX32 R29, R117, R11, 0x6, P2 ;  /* 0x0000000b751d7211 */ /* 0x000fe200010f36ff */
[----:B------:R-:W-:Y:S01]  /*3e90*/  IMAD.WIDE.U32 R52, R144, 0x60, R96 ;  /* 0x0000006090347825 */ /* 0x000fe200078e0060 */
[----:B------:R-:W-:Y:S02]  /*3ea0*/  ISETP.GE.AND P1, PT, R19, R24, PT ;  /* 0x000000181300720c */ /* 0x000fe40003f26270 */
[----:B------:R-:W2:Y:S08]  /*3eb0*/  LD.E.128 R12, desc[UR4][R46.64] ;  /* 0x000000042e0c7980 */ /* 0x000eb0000c101d00 */
        /* <DEDUP_REMOVED lines=35> */
[----:B------:R-:W-:Y:S01]  /*40f0*/  @!P0 FFMA.FTZ R4, R39, R36, R4 ;  /* 0x0000002427048223 */ /* 0x000fe20000010004 */
[----:B------:R-:W-:Y:S01]  /*4100*/  @!P0 FFMA.FTZ R16, R34, R9, -R16 ;  /* 0x0000000922108223 */ /* 0x000fe20000010810 */
[----:B------:R-:W-:Y:S01]  /*4110*/  @!P0 F2FP.BF16.F32.PACK_AB R49, R2, R49 ;  /* 0x000000310231823e */ /* 0x000fe200000010ff */
[----:B------:R-:W-:Y:S02]  /*4120*/  IMAD.MOV.U32 R44, RZ, RZ, R52 ;  /* 0x000000ffff2c7224 */ /* 0x000fe400078e0034 */
        /* <DEDUP_REMOVED lines=15> */
[----:B-1----:R-:W-:Y:S01]  /*4220*/  @!P1 LOP3.LUT R13, R25, 0xffff0000, RZ, 0xc0, !PT ;  /* 0xffff0000190d9812 */ /* 0x002fe200078ec0ff */
[----:B------:R-:W-:Y:S01]  /*4230*/  @!P1 FMUL.FTZ R16, R31, R32 ;  /* 0x000000201f109220 */ /* 0x000fe20000410000 */
[----:B------:R-:W-:Y:S02]  /*4240*/  @!P1 LOP3.LUT R14, R26, 0xffff0000, RZ, 0xc0, !PT ;  /* 0xffff00001a0e9812 */ /* 0x000fe400078ec0ff */
[----:B----4-:R-:W-:Y:S01]  /*4250*/  @!P1 SHF.L.U32 R9, R11, 0x10, RZ ;  /* 0x000000100b099819 */ /* 0x010fe200000006ff */
[C---:B------:R-:W-:Y:S01]  /*4260*/  @!P1 IMAD.U32 R30, R10.reuse, 0x10000, RZ ;  /* 0x000100000a1e9824 */ /* 0x040fe200078e00ff */
[----:B------:R-:W-:Y:S01]  /*4270*/  @!P1 LOP3.LUT R10, R10, 0xffff0000, RZ, 0xc0, !PT ;  /* 0xffff00000a0a9812 */ /* 0x000fe200078ec0ff */
[----:B------:R-:W-:Y:S01]  /*4280*/  @!P1 FMUL.FTZ R47, R13, R35 ;  /* 0x000000230d2f9220 */ /* 0x000fe20000410000 */
[----:B------:R-:W-:Y:S01]  /*4290*/  @!P1 LOP3.LUT R11, R11, 0xffff0000, RZ, 0xc0, !PT ;  /* 0xffff00000b0b9812 */ /* 0x000fe200078ec0ff */
[-C--:B------:R-:W-:Y:S01]  /*42a0*/  @!P1 FMUL.FTZ R5, R31, R30.reuse ;  /* 0x0000001e1f059220 */ /* 0x080fe20000410000 */
[----:B------:R-:W-:Y:S01]  /*42b0*/  @!P1 LOP3.LUT R12, R27, 0xffff0000, RZ, 0xc0, !PT ;  /* 0xffff00001b0c9812 */ /* 0x000fe200078ec0ff */
[----:B------:R-:W-:Y:S01]  /*42c0*/  @!P1 FFMA.FTZ R16, R33, R30, -R16 ;  /* 0x0000001e21109223 */ /* 0x000fe20000010810 */
[----:B------:R-:W-:Y:S01]  /*42d0*/  @!P1 SHF.L.U32 R36, R27, 0x10, RZ ;  /* 0x000000101b249819 */ /* 0x000fe200000006ff */
[----:B------:R-:W-:Y:S01]  /*42e0*/  @!P1 FFMA.FTZ R5, R32, R33, R5 ;  /* 0x0000002120059223 */ /* 0x000fe20000010005 */
[----:B------:R-:W-:Y:S01]  /*42f0*/  @!P1 SHF.L.U32 R33, R25, 0x10, RZ ;  /* 0x0000001019219819 */ /* 0x000fe200000006ff */
[----:B------:R-:W-:Y:S01]  /*4300*/  @!P1 FMUL.FTZ R6, R13, R10 ;  /* 0x0000000a0d069220 */ /* 0x000fe20000410000 */
[----:B------:R-:W-:Y:S02]  /*4310*/  @!P1 IMAD.U32 R32, R26, 0x10000, RZ ;  /* 0x000100001a209824 */ /* 0x000fe400078e00ff */
[C---:B------:R-:W-:Y:S01]  /*4320*/  @!P1 FMUL.FTZ R7, R14.reuse, R9 ;  /* 0x000000090e079220 */ /* 0x040fe20000410000 */
        /* <DEDUP_REMOVED lines=18> */
.L_x_11420:
[----:B------:R-:W-:Y:S05]  /*4450*/  BSYNC.RECONVERGENT B0 ;  /* 0x0000000000007941 */ /* 0x000fea0003800200 */
.L_x_11419:
[----:B------:R-:W5:Y:S02]  /*4460*/  LD.E R3, desc[UR4][R100.64+0xd0] ;  /* 0x0000d00464037980 */ /* 0x000f64000c101900 */
[----:B-----5:R-:W-:Y:S05]  /*4470*/  IMAD.U32 R3, R3, -0x20, RZ ;  /* 0xffffffe003037824 */ /* 0x020fea00078e00ff */
[C---:B------:R-:W-:Y:S02]  /*4480*/  LEA R22, P1, R3.reuse, R22, 0x1 ;  /* 0x0000001603167211 */ /* 0x040fe400078208ff */
[C---:B------:R-:W-:Y:S02]  /*4490*/  LEA R58, P0, R3.reuse, R58, 0x1 ;  /* 0x0000003a033a7211 */ /* 0x040fe400078008ff */
[C---:B------:R-:W-:Y:S02]  /*44a0*/  LEA.HI.X.SX32 R23, R3.reuse, R23, 0x1, P1 ;  /* 0x0000001703177211 */ /* 0x040fe400008f0eff */
[----:B------:R-:W-:Y:S01]  /*44b0*/  LEA.HI.X.SX32 R59, R3, R59, 0x1, P0 ;  /* 0x0000003b033b7211 */ /* 0x000fe200000f0eff */
[----:B------:R-:W-:Y:S05]  /*44c0*/  BRA `(.L_x_11411) ;  /* 0x0000002c00147947 */ /* 0x000fea0003800000 */
.L_x_11412:
[----:B------:R-:W-:Y:S01]  /*44d0*/  LEA.HI R28, R24, R24, RZ, 0x1 ;  /* 0x00000018181c7211 */ /* 0x000fe200078f08ff */
[----:B------:R-:W-:Y:S03]  /*44e0*/  BSSY.RECONVERGENT B0, `(.L_x_11421) ;  /* 0x00000ad000007945 */ /* 0x000fe60003800200 */
[----:B------:R-:W-:Y:S05]  /*44f0*/  SHF.R.S32.HI R28, RZ, 0x1, R28 ;  /* 0x00000001ff1c7819 */ /* 0x000fea000001141c */
[----:B------:R-:W-:Y:S02]  /*4500*/  IMAD.MOV R25, RZ, RZ, -R28 ;  /* 0x000000ffff197224 */ /* 0x000fe400078e0a1c */
[----:B------:R-:W-:Y:S03]  /*4510*/  IMAD.IADD R26, R28, 0x1, -R20 ;  /* 0x000000011c1a7824 */ /* 0x000fe600078e0a14 */
[----:B------:R-:W-:Y:S01]  /*4520*/  SHF.R.S32.HI R119, RZ, 0x1f, R25 ;  /* 0x0000001fff777819 */ /* 0x000fe20000011419 */
[----:B------:R-:W-:Y:S06]  /*4530*/  @!P1 BRA `(.L_x_11422) ;  /* 0x00000008009c9947 */ /* 0x000fec0003800000 */
[-C--:B------:R-:W-:Y:S01]  /*4540*/  ISETP.GE.AND P1, PT, R19, R24.reuse, PT ;  /* 0x000000181300720c */ /* 0x080fe20003f26270 */
[----:B------:R-:W-:Y:S01]  /*4550*/  IMAD.MOV.U32 R16, RZ, RZ, R18 ;  /* 0x000000ffff107224 */ /* 0x000fe200078e0012 */
[----:B------:R-:W-:Y:S04]  /*4560*/  ISETP.GE.AND P0, PT, R20, R24, PT ;  /* 0x000000181400720c */ /* 0x000fe80003f06270 */
[----:B------:R-:W2:Y:S07]  /*4570*/  LD.E.128 R60, desc[UR4][R16.64] ;  /* 0x00000004103c7980 */ /* 0x000eae000c101d00 */
[C---:B------:R-:W-:Y:S05]  /*4580*/  @!P1 IADD3 R134, P2, PT, R25.reuse, 0x40, RZ ;  /* 0x0000004019869810 */ /* 0x040fea0007f5e0ff */
[----:B------:R-:W-:Y:S01]  /*4590*/  @!P1 IMAD.X R133, RZ, RZ, R119, P2 ;  /* 0x000000ffff859224 */ /* 0x000fe200010e0677 */
        /* <DEDUP_REMOVED lines=8> */
[CC--:B------:R-:W-:Y:S01]  /*4620*/  @!P0 IADD3.X R141, PT, PT, R132.reuse, R93.reuse, RZ, P2, !PT ;  /* 0x0000005d848d8210 */ /* 0x0c0fe200017fe4ff */
[----:B------:R-:W3:Y:S01]  /*4630*/  @!P0 LD.E.128 R32, desc[UR4][R46.64] ;  /* 0x000000042e208980 */ /* 0x000ee2000c101d00 */
[----:B------:R-:W-:Y:S05]  /*4640*/  @!P0 IADD3 R48, P2, PT, R135, R94, RZ ;  /* 0x0000005e87308210 */ /* 0x000fea0007f5e0ff */
[----:B------:R-:W-:Y:S01]  /*4650*/  @!P0 IMAD.X R49, R132, 0x1, R95, P2 ;  /* 0x0000000184318824 */ /* 0x000fe200010e065f */
[----:B------:R-:W-:Y:S04]  /*4660*/  @!P1 ISETP.GT.AND P2, PT, R26, 0x40, PT ;  /* 0x000000401a00980c */ /* 0x000fe80003f44270 */
[----:B------:R-:W-:Y:S01]  /*4670*/  @!P1 SEL R134, R134, 0x40, !P2 ;  /* 0x0000004086869807 */ /* 0x000fe20005000000 */
[----:B------:R1:W4:Y:S01]  /*4680*/  @!P0 LD.E.128 R64, desc[UR4][R48.64] ;  /* 0x0000000430408980 */ /* 0x000322000c101d00 */
[----:B------:R-:W-:Y:S03]  /*4690*/  @!P1 SEL R133, R133, RZ, !P2 ;  /* 0x000000ff85859207 */ /* 0x000fe60005000000 */
[C---:B------:R-:W-:Y:S01]  /*46a0*/  @!P1 IMAD.SHL.U32 R137, R134.reuse, 0x2, RZ ;  /* 0x0000000286899824 */ /* 0x040fe200078e00ff */
[----:B------:R-:W-:Y:S03]  /*46b0*/  @!P1 SHF.L.U64.HI R136, R134, 0x1, R133 ;  /* 0x0000000186889819 */ /* 0x000fe60000010285 */
[----:B------:R-:W5:Y:S01]  /*46c0*/  @!P0 LD.E.128 R132, desc[UR4][R140.64] ;  /* 0x000000048c848980 */ /* 0x000f62000c101d00 */
[----:B------:R-:W-:Y:S04]  /*46d0*/  @!P1 IADD3 R138, P3, PT, R137, R92, RZ ;  /* 0x0000005c898a9210 */ /* 0x000fe80007f7e0ff */
[----:B------:R-:W-:Y:S02]  /*46e0*/  @!P1 IADD3.X R139, PT, PT, R136, R93, RZ, P3, !PT ;  /* 0x0000005d888b9210 */ /* 0x000fe40001ffe4ff */
[----:B------:R-:W-:Y:S02]  /*46f0*/  ISETP.GT.AND P3, PT, R26, RZ, !P0 ;  /* 0x000000ff1a00720c */ /* 0x000fe40004764270 */
[C---:B--2---:R-:W-:Y:S01]  /*4700*/  @!P0 SHF.L.U32 R45, R60.reuse, 0x10, RZ ;  /* 0x000000103c2d8819 */ /* 0x044fe200000006ff */
[----:B------:R-:W-:Y:S01]  /*4710*/  @!P0 IMAD.U32 R52, R61, 0x10000, RZ ;  /* 0x000100003d348824 */ /* 0x000fe200078e00ff */
[----:B-1----:R-:W-:Y:S02]  /*4720*/  @!P0 LOP3.LUT R49, R60, 0xffff0000, RZ, 0xc0, !PT ;  /* 0xffff00003c318812 */ /* 0x002fe400078ec0ff */
        /* <DEDUP_REMOVED lines=10> */
[C---:B------:R-:W-:Y:S01]  /*47d0*/  @!P0 LOP3.LUT R53, R65.reuse, 0xffff0000, RZ, 0xc0, !PT ;  /* 0xffff000041358812 */ /* 0x040fe200078ec0ff */
[----:B------:R-:W-:Y:S01]  /*47e0*/  @!P0 IMAD.U32 R51, R65, 0x10000, RZ ;  /* 0x0001000041338824 */ /* 0x000fe200078e00ff */
[C---:B------:R-:W-:Y:S01]  /*47f0*/  @!P0 SHF.L.U32 R54, R66.reuse, 0x10, RZ ;  /* 0x0000001042368819 */ /* 0x040fe200000006ff */
[----:B------:R-:W-:Y:S01]  /*4800*/  @!P0 IMAD.U32 R56, R67, 0x10000, RZ ;  /* 0x0001000043388824 */ /* 0x000fe200078e00ff */
[----:B------:R-:W-:Y:S02]  /*4810*/  @!P0 LOP3.LUT R55, R66, 0xffff0000, RZ, 0xc0, !PT ;  /* 0xffff000042378812 */ /* 0x000fe400078ec0ff */
[C---:B-----5:R-:W-:Y:S01]  /*4820*/  @!P0 LOP3.LUT R39, R132.reuse, 0xffff0000, RZ, 0xc0, !PT ;  /* 0xffff000084278812 */ /* 0x060fe200078ec0ff */
[----:B------:R-:W-:Y:S01]  /*4830*/  @!P0 IMAD.U32 R43, R132, 0x10000, RZ ;  /* 0x00010000842b8824 */ /* 0x000fe200078e00ff */
[C---:B------:R-:W-:Y:S01]  /*4840*/  @!P0 LOP3.LUT R36, R133.reuse, 0xffff0000, RZ, 0xc0, !PT ;  /* 0xffff000085248812 */ /* 0x040fe200078ec0ff */
[----:B------:R-:W-:Y:S01]  /*4850*/  @!P0 IMAD.U32 R37, R133, 0x10000, RZ ;  /* 0x0001000085258824 */ /* 0x000fe200078e00ff */
[C---:B------:R-:W-:Y:S01]  /*4860*/  @!P0 SHF.L.U32 R31, R134.reuse, 0x10, RZ ;  /* 0x00000010861f8819 */ /* 0x040fe200000006ff */
[----:B------:R-:W-:Y:S01]  /*4870*/  @P3 FADD.FTZ R43, -R43, -RZ ;  /* 0x800000ff2b2b3221 */ /* 0x000fe20000010100 */
[----:B------:R-:W-:Y:S01]  /*4880*/  @!P0 LOP3.LUT R30, R134, 0xffff0000, RZ, 0xc0, !PT ;  /* 0xffff0000861e8812 */ /* 0x000fe200078ec0ff */
[----:B------:R-:W-:Y:S01]  /*4890*/  @P3 FADD.FTZ R39, -R39, -RZ ;  /* 0x800000ff27273221 */ /* 0x000fe20000010100 */
[----:B------:R-:W-:Y:S01]  /*48a0*/  @!P0 LOP3.LUT R27, R135, 0xffff0000, RZ, 0xc0, !PT ;  /* 0xffff0000871b8812 */ /* 0x000fe200078ec0ff */
[----:B------:R-:W-:Y:S01]  /*48b0*/  @!P0 FMUL.FTZ R0, R44, R43 ;  /* 0x0000002b2c008220 */ /* 0x000fe20000410000 */
[----:B------:R-:W-:Y:S01]  /*48c0*/  @!P0 LOP3.LUT R57, R67, 0xffff0000, RZ, 0xc0, !PT ;  /* 0xffff000043398812 */ /* 0x000fe200078ec0ff */
[----:B------:R-:W-:Y:S01]  /*48d0*/  @P3 FADD.FTZ R37, -R37, -RZ ;  /* 0x800000ff25253221 */ /* 0x000fe20000010100 */
[----:B------:R-:W-:Y:S02]  /*48e0*/  @!P0 IMAD.U32 R29, R135, 0x10000, RZ ;  /* 0x00010000871d8824 */ /* 0x000fe400078e00ff */
[----:B------:R-:W-:Y:S01]  /*48f0*/  @!P0 FMUL.FTZ R2, R42, R39 ;  /* 0x000000272a028220 */ /* 0x000fe20000410000 */
[----:B------:R-:W-:Y:S01]  /*4900*/  @P3 FADD.FTZ R36, -R36, -RZ ;  /* 0x800000ff24243221 */ /* 0x000fe20000010100 */
[----:B------:R-:W-:Y:S01]  /*4910*/  @P3 FADD.FTZ R31, -R31, -RZ ;  /* 0x800000ff1f1f3221 */ /* 0x000fe20000010100 */
[----:B------:R-:W-:Y:S01]  /*4920*/  @!P0 FMUL.FTZ R3, R40, R37 ;  /* 0x0000002528038220 */ /* 0x000fe20000410000 */
[----:B------:R-:W-:Y:S01]  /*4930*/  @!P0 FFMA.FTZ R0, R45, R48, R0 ;  /* 0x000000302d008223 */ /* 0x000fe20000010000 */
[----:B------:R-:W-:Y:S01]  /*4940*/  @!P0 LOP3.LUT R45, R61, 0xffff0000, RZ, 0xc0, !PT ;  /* 0xffff00003d2d8812 */ /* 0x000fe200078ec0ff */
[----:B------:R-:W-:Y:S01]  /*4950*/  @P3 FADD.FTZ R30, -R30, -RZ ;  /* 0x800000ff1e1e3221 */ /* 0x000fe20000010100 */
[C---:B------:R-:W-:Y:S01]  /*4960*/  @!P0 SHF.L.U32 R48, R62.reuse, 0x10, RZ ;  /* 0x000000103e308819 */ /* 0x040fe200000006ff */
[----:B------:R-:W-:Y:S01]  /*4970*/  @P3 FADD.FTZ R29, -R29, -RZ ;  /* 0x800000ff1d1d3221 */ /* 0x000fe20000010100 */
[----:B------:R-:W-:Y:S01]  /*4980*/  @P3 FADD.FTZ R27, -R27, -RZ ;  /* 0x800000ff1b1b3221 */ /* 0x000fe20000010100 */
[----:B------:R-:W-:Y:S01]  /*4990*/  @!P0 FMUL.FTZ R4, R41, R36 ;  /* 0x0000002429048220 */ /* 0x000fe20000410000 */
[----:B------:R-:W-:Y:S01]  /*49a0*/  @!P0 FFMA.FTZ R2, R49, R50, R2 ;  /* 0x0000003231028223 */ /* 0x000fe20000010002 */
[----:B------:R-:W-:Y:S01]  /*49b0*/  @!P0 LOP3.LUT R49, R62, 0xffff0000, RZ, 0xc0, !PT ;  /* 0xffff00003e318812 */ /* 0x000fe200078ec0ff */
[----:B------:R-:W-:Y:S01]  /*49c0*/  @!P0 FMUL.FTZ R5, R38, R31 ;  /* 0x0000001f26058220 */ /* 0x000fe20000410000 */
[----:B------:R-:W-:Y:S01]  /*49d0*/  @!P0 FMUL.FTZ R6, R33, R30 ;  /* 0x0000001e21068220 */ /* 0x000fe20000410000 */
[----:B------:R-:W-:Y:S01]  /*49e0*/  @!P0 FFMA.FTZ R3, R52, R51, R3 ;  /* 0x0000003334038223 */ /* 0x000fe20000010003 */
[C---:B------:R-:W-:Y:S01]  /*49f0*/  @!P0 LOP3.LUT R51, R63.reuse, 0xffff0000, RZ, 0xc0, !PT ;  /* 0xffff00003f338812 */ /* 0x040fe200078ec0ff */
[----:B------:R-:W-:Y:S01]  /*4a00*/  @!P0 FMUL.FTZ R7, R32, R29 ;  /* 0x0000001d20078220 */ /* 0x000fe20000410000 */
[----:B------:R-:W-:Y:S01]  /*4a10*/  @!P0 F2FP.BF16.F32.PACK_AB R132, R2, R0 ;  /* 0x000000000284823e */ /* 0x000fe200000010ff */
[----:B------:R-:W-:Y:S02]  /*4a20*/  @!P0 IMAD.U32 R50, R63, 0x10000, RZ ;  /* 0x000100003f328824 */ /* 0x000fe400078e00ff */
[----:B------:R-:W-:Y:S01]  /*4a30*/  @!P0 FMUL.FTZ R8, R34, R27 ;  /* 0x0000001b22088220 */ /* 0x000fe20000410000 */
[----:B------:R-:W-:Y:S01]  /*4a40*/  @!P1 SEL R27, R28, R25, P2 ;  /* 0x000000191c1b9207 */ /* 0x000fe20001000000 */
[----:B------:R-:W-:Y:S01]  /*4a50*/  @!P0 FFMA.FTZ R4, R45, R53, R4 ;  /* 0x000000352d048223 */ /* 0x000fe20000010004 */
[----:B------:R-:W-:Y:S01]  /*4a60*/  @!P0 MOV R60, R132 ;  /* 0x00000084003c8202 */ /* 0x000fe20000000f00 */
[----:B------:R-:W-:Y:S01]  /*4a70*/  @!P0 FFMA.FTZ R5, R48, R54, R5 ;  /* 0x0000003630058223 */ /* 0x000fe20000010005 */
[----:B------:R-:W-:Y:S01]  /*4a80*/  @!P0 FFMA.FTZ R6, R49, R55, R6 ;  /* 0x0000003731068223 */ /* 0x000fe20000010006 */
[----:B------:R-:W-:Y:S01]  /*4a90*/  @!P0 FFMA.FTZ R7, R50, R56, R7 ;  /* 0x0000003832078223 */ /* 0x000fe20000010007 */
[----:B------:R-:W-:Y:S01]  /*4aa0*/  @!P0 F2FP.BF16.F32.PACK_AB R133, R4, R3 ;  /* 0x000000030485823e */ /* 0x000fe200000010ff */
[----:B------:R-:W-:Y:S01]  /*4ab0*/  @!P0 FFMA.FTZ R8, R51, R57, R8 ;  /* 0x0000003933088223 */ /* 0x000fe20000010008 */
[----:B------:R-:W-:Y:S01]  /*4ac0*/  @!P1 IMAD.WIDE R32, R27, 0x2, R16 ;  /* 0x000000021b209825 */ /* 0x000fe200078e0210 */
[----:B------:R-:W-:Y:S03]  /*4ad0*/  @!P0 F2FP.BF16.F32.PACK_AB R134, R6, R5 ;  /* 0x000000050686823e */ /* 0x000fe600000010ff */
[----:B------:R-:W-:Y:S01]  /*4ae0*/  @!P0 F2FP.BF16.F32.PACK_AB R135, R8, R7 ;  /* 0x000000070887823e */ /* 0x000fe200000010ff */
[----:B------:R-:W-:Y:S01]  /*4af0*/  @!P0 IMAD.MOV.U32 R61, RZ, RZ, R133 ;  /* 0x000000ffff3d8224 */ /* 0x000fe200078e0085 */
[----:B------:R-:W-:Y:S03]  /*4b00*/  @!P0 MOV R62, R134 ;  /* 0x00000086003e8202 */ /* 0x000fe60000000f00 */
[----:B------:R-:W-:Y:S01]  /*4b10*/  @!P0 IMAD.MOV.U32 R63, RZ, RZ, R135 ;  /* 0x000000ffff3f8224 */ /* 0x000fe200078e0087 */
[----:B------:R-:W-:Y:S04]  /*4b20*/  @!P1 IADD3 R48, P0, PT, R137, R94, RZ ;  /* 0x0000005e89309210 */ /* 0x000fe80007f1e0ff */
[----:B------:R-:W-:Y:S01]  /*4b30*/  @!P1 IADD3.X R49, PT, PT, R136, R95, RZ, P0, !PT ;  /* 0x0000005f88319210 */ /* 0x000fe200007fe4ff */
[----:B------:R1:W-:Y:S01]  /*4b40*/  ST.E.128 desc[UR4][R96.64], R60 ;  /* 0x0000003c60007985 */ /* 0x0003e2000c101d04 */
[----:B------:R-:W-:Y:S07]  /*4b50*/  ISETP.GT.AND P0, PT, R26, 0x40, !P1 ;  /* 0x000000401a00780c */ /* 0x000fee0004f04270 */
[----:B------:R-:W2:Y:S08]  /*4b60*/  @!P1 LD.E.128 R132, desc[UR4][R138.64] ;  /* 0x000000048a849980 */ /* 0x000eb0000c101d00 */
[----:B------:R-:W3:Y:S08]  /*4b70*/  @!P1 LD.E.128 R32, desc[UR4][R32.64+0x80] ;  /* 0x0000800420209980 */ /* 0x000ef0000c101d00 */
[----:B------:R-:W4:Y:S08]  /*4b80*/  @!P1 LD.E.128 R68, desc[UR4][R48.64] ;  /* 0x0000000430449980 */ /* 0x000f30000c101d00 */
[----:B------:R-:W5:Y:S01]  /*4b90*/  LD.E.128 R64, desc[UR4][R16.64+0x80] ;  /* 0x0000800410407980 */ /* 0x000f62000c101d00 */
[C---:B--2---:R-:W-:Y:S01]  /*4ba0*/  @!P1 LOP3.LUT R39, R132.reuse, 0xffff0000, RZ, 0xc0, !PT ;  /* 0xffff000084279812 */ /* 0x044fe200078ec0ff */
[----:B------:R-:W-:Y:S01]  /*4bb0*/  @!P1 IMAD.U32 R43, R132, 0x10000, RZ ;  /* 0x00010000842b9824 */ /* 0x000fe200078e00ff */
[C---:B------:R-:W-:Y:S01]  /*4bc0*/  @!P1 SHF.L.U32 R37, R133.reuse, 0x10, RZ ;  /* 0x0000001085259819 */ /* 0x040fe200000006ff */
[C---:B------:R-:W-:Y:S01]  /*4bd0*/  @!P1 IMAD.U32 R31, R134.reuse, 0x10000, RZ ;  /* 0x00010000861f9824 */ /* 0x040fe200078e00ff */
[----:B------:R-:W-:Y:S01]  /*4be0*/  @!P1 LOP3.LUT R36, R133, 0xffff0000, RZ, 0xc0, !PT ;  /* 0xffff000085249812 */ /* 0x000fe200078ec0ff */
[----:B------:R-:W-:Y:S01]  /*4bf0*/  @P0 FADD.FTZ R43, -R43, -RZ ;  /* 0x800000ff2b2b0221 */ /* 0x000fe20000010100 */
[----:B------:R-:W-:Y:S01]  /*4c00*/  @!P1 LOP3.LUT R30, R134, 0xffff0000, RZ, 0xc0, !PT ;  /* 0xffff0000861e9812 */ /* 0x000fe200078ec0ff */
[----:B------:R-:W-:Y:S01]  /*4c10*/  @P0 FADD.FTZ R39, -R39, -RZ ;  /* 0x800000ff27270221 */ /* 0x000fe20000010100 */
[C---:B---3--:R-:W-:Y:S01]  /*4c20*/  @!P1 LOP3.LUT R42, R32.reuse, 0xffff0000, RZ, 0xc0, !PT ;  /* 0xffff0000202a9812 */ /* 0x048fe200078ec0ff */
[----:B------:R-:W-:Y:S01]  /*4c30*/  @!P1 IMAD.U32 R44, R32, 0x10000, RZ ;  /* 0x00010000202c9824 */ /* 0x000fe200078e00ff */
[----:B------:R-:W-:Y:S01]  /*4c40*/  @!P1 SHF.L.U32 R40, R33, 0x10, RZ ;  /* 0x0000001021289819 */ /* 0x000fe200000006ff */
[----:B------:R-:W-:Y:S01]  /*4c50*/  @P0 FADD.FTZ R37, -R37, -RZ ;  /* 0x800000ff25250221 */ /* 0x000fe20000010100 */
[C---:B------:R-:W-:Y:S01]  /*4c60*/  @!P1 SHF.L.U32 R29, R135.reuse, 0x10, RZ ;  /* 0x00000010871d9819 */ /* 0x040fe200000006ff */
[----:B------:R-:W-:Y:S01]  /*4c70*/  @!P1 FMUL.FTZ R9, R44, R43 ;  /* 0x0000002b2c099220 */ /* 0x000fe20000410000 */
[----:B------:R-:W-:Y:S01]  /*4c80*/  @!P1 LOP3.LUT R27, R135, 0xffff0000, RZ, 0xc0, !PT ;  /* 0xffff0000871b9812 */ /* 0x000fe200078ec0ff */
[----:B------:R-:W-:Y:S01]  /*4c90*/  @!P1 FMUL.FTZ R10, R42, R39 ;  /* 0x000000272a0a9220 */ /* 0x000fe20000410000 */
[----:B------:R-:W-:Y:S01]  /*4ca0*/  @!P1 LOP3.LUT R41, R33, 0xffff0000, RZ, 0xc0, !PT ;  /* 0xffff000021299812 */ /* 0x000fe200078ec0ff */
[C---:B----4-:R-:W-:Y:S01]  /*4cb0*/  @!P1 IMAD.U32 R45, R68.reuse, 0x10000, RZ ;  /* 0x00010000442d9824 */ /* 0x050fe200078e00ff */
[----:B------:R-:W-:Y:S01]  /*4cc0*/  @!P1 LOP3.LUT R50, R68, 0xffff0000, RZ, 0xc0, !PT ;  /* 0xffff000044329812 */ /* 0x000fe200078ec0ff */
[----:B------:R-:W-:Y:S01]  /*4cd0*/  @!P1 FMUL.FTZ R11, R40, R37 ;  /* 0x00000025280b9220 */ /* 0x000fe20000410000 */
[----:B------:R-:W-:Y:S01]  /*4ce0*/  @!P1 LOP3.LUT R33, R34, 0xffff0000, RZ, 0xc0, !PT ;  /* 0xffff000022219812 */ /* 0x000fe200078ec0ff */
[----:B------:R-:W-:Y:S01]  /*4cf0*/  @!P1 IMAD.U32 R54, R70, 0x10000, RZ ;  /* 0x0001000046369824 */ /* 0x000fe200078e00ff */
[----:B------:R-:W-:Y:S01]  /*4d00*/  @!P1 SHF.L.U32 R51, R69, 0x10, RZ ;  /* 0x0000001045339819 */ /* 0x000fe200000006ff */
[----:B------:R-:W-:Y:S01]  /*4d10*/  @P0 FADD.FTZ R36, -R36, -RZ ;  /* 0x800000ff24240221 */ /* 0x000fe20000010100 */
[C---:B-----5:R-:W-:Y:S01]  /*4d20*/  @!P1 LOP3.LUT R49, R64.reuse, 0xffff0000, RZ, 0xc0, !PT ;  /* 0xffff000040319812 */ /* 0x060fe200078ec0ff */
[----:B------:R-:W-:Y:S01]  /*4d30*/  @!P1 IMAD.U32 R48, R64, 0x10000, RZ ;  /* 0x0001000040309824 */ /* 0x000fe200078e00ff */
[----:B------:R-:W-:Y:S01]  /*4d40*/  @!P1 SHF.L.U32 R52, R65, 0x10, RZ ;  /* 0x0000001041349819 */ /* 0x000fe200000006ff */
[----:B------:R-:W-:Y:S01]  /*4d50*/  @!P1 IMAD.U32 R38, R34, 0x10000, RZ ;  /* 0x0001000022269824 */ /* 0x000fe200078e00ff */
[----:B------:R-:W-:Y:S01]  /*4d60*/  @!P1 SHF.L.U32 R32, R35, 0x10, RZ ;  /* 0x0000001023209819 */ /* 0x000fe200000006ff */
[----:B------:R-:W-:Y:S01]  /*4d70*/  @P0 FADD.FTZ R31, -R31, -RZ ;  /* 0x800000ff1f1f0221 */ /* 0x000fe20000010100 */
[----:B------:R-:W-:Y:S01]  /*4d80*/  @!P1 LOP3.LUT R34, R35, 0xffff0000, RZ, 0xc0, !PT ;  /* 0xffff000023229812 */ /* 0x000fe200078ec0ff */
[----:B------:R-:W-:Y:S01]  /*4d90*/  @!P1 FFMA.FTZ R9, R48, R45, R9 ;  /* 0x0000002d30099223 */ /* 0x000fe20000010009 */
[----:B------:R-:W-:Y:S01]  /*4da0*/  @!P1 LOP3.LUT R53, R69, 0xffff0000, RZ, 0xc0, !PT ;  /* 0xffff000045359812 */ /* 0x000fe200078ec0ff */
[----:B------:R-:W-:Y:S01]  /*4db0*/  @P0 FADD.FTZ R30, -R30, -RZ ;  /* 0x800000ff1e1e0221 */ /* 0x000fe20000010100 */
[----:B------:R-:W-:Y:S01]  /*4dc0*/  @!P1 LOP3.LUT R45, R65, 0xffff0000, RZ, 0xc0, !PT ;  /* 0xffff0000412d9812 */ /* 0x000fe200078ec0ff */
[----:B------:R-:W-:Y:S01]  /*4dd0*/  @P0 FADD.FTZ R29, -R29, -RZ ;  /* 0x800000ff1d1d0221 */ /* 0x000fe20000010100 */
[----:B------:R-:W-:Y:S01]  /*4de0*/  @!P1 LOP3.LUT R55, R70, 0xffff0000, RZ, 0xc0, !PT ;  /* 0xffff000046379812 */ /* 0x000fe200078ec0ff */
[----:B------:R-:W-:Y:S01]  /*4df0*/  @!P1 FFMA.FTZ R10, R49, R50, R10 ;  /* 0x00000032310a9223 */ /* 0x000fe2000001000a */
[C---:B------:R-:W-:Y:S01]  /*4e00*/  @!P1 LOP3.LUT R49, R66.reuse, 0xffff0000, RZ, 0xc0, !PT ;  /* 0xffff000042319812 */ /* 0x040fe200078ec0ff */
[----:B------:R-:W-:Y:S01]  /*4e10*/  @!P1 FMUL.FTZ R12, R41, R36 ;  /* 0x00000024290c9220 */ /* 0x000fe20000410000 */
[----:B------:R-:W-:Y:S01]  /*4e20*/  @!P1 SHF.L.U32 R56, R71, 0x10, RZ ;  /* 0x0000001047389819 */ /* 0x000fe200000006ff */
[----:B------:R-:W-:Y:S01]  /*4e30*/  @P0 FADD.FTZ R27, -R27, -RZ ;  /* 0x800000ff1b1b0221 */ /* 0x000fe20000010100 */
[----:B------:R-:W-:Y:S01]  /*4e40*/  @!P1 SHF.L.U32 R50, R67, 0x10, RZ ;  /* 0x0000001043329819 */ /* 0x000fe200000006ff */
[----:B------:R-:W-:Y:S01]  /*4e50*/  @!P1 IMAD.U32 R48, R66, 0x10000, RZ ;  /* 0x0001000042309824 */ /* 0x000fe200078e00ff */
[----:B------:R-:W-:Y:S01]  /*4e60*/  @!P1 LOP3.LUT R57, R71, 0xffff0000, RZ, 0xc0, !PT ;  /* 0xffff000047399812 */ /* 0x000fe200078ec0ff */
[----:B------:R-:W-:Y:S01]  /*4e70*/  @!P1 FMUL.FTZ R13, R38, R31 ;  /* 0x0000001f260d9220 */ /* 0x000fe20000410000 */
[----:B------:R-:W-:Y:S01]  /*4e80*/  @!P1 F2FP.BF16.F32.PACK_AB R132, R10, R9 ;  /* 0x000000090a84923e */ /* 0x000fe200000010ff */
        /* <DEDUP_REMOVED lines=18> */
.L_x_11422:
[----:B------:R-:W-:Y:S05]  /*4fb0*/  BSYNC.RECONVERGENT B0 ;  /* 0x0000000000007941 */ /* 0x000fea0003800200 */
.L_x_11421:
[----:B------:R-:W-:Y:S04]  /*4fc0*/  BSSY.RECONVERGENT B0, `(.L_x_11423) ;  /* 0x00000ae000007945 */ /* 0x000fe80003800200 */
[----:B------:R-:W-:Y:S05]  /*4fd0*/  @!P4 BRA `(.L_x_11424) ;  /* 0x0000000800b0c947 */ /* 0x000fea0003800000 */
[----:B------:R-:W-:Y:S02]  /*4fe0*/  ISETP.GE.AND P0, PT, R20, R24, PT ;  /* 0x000000181400720c */ /* 0x000fe40003f06270 */
[C---:B------:R-:W-:Y:S04]  /*4ff0*/  LEA R40, P2, R107.reuse, R18, 0x1 ;  /* 0x000000126b287211 */ /* 0x040fe800078408ff */
[----:B------:R-:W-:Y:S05]  /*5000*/  LEA.HI.X R41, R107, R17, R102, 0x1, P2 ;  /* 0x000000116b297211 */ /* 0x000fea00010f0c66 */
[----:B-1----:R-:W2:Y:S02]  /*5010*/  LD.E.128 R60, desc[UR4][R40.64] ;  /* 0x00000004283c7980 */ /* 0x002ea4000c101d00 */
        /* <DEDUP_REMOVED lines=11> */
[----:B------:R-:W3:Y:S01]  /*50d0*/  @!P0 LD.E.128 R32, desc[UR4][R32.64] ;  /* 0x0000000420208980 */ /* 0x000ee2000c101d00 */
[C---:B------:R-:W-:Y:S02]  /*50e0*/  @!P0 IADD3.X R135, PT, PT, R136.reuse, R93, RZ, P1, !PT ;  /* 0x0000005d88878210 */ /* 0x040fe40000ffe4ff */
[----:B------:R-:W-:Y:S05]  /*50f0*/  @!P0 IADD3 R48, P1, PT, R57, R94, RZ ;  /* 0x0000005e39308210 */ /* 0x000fea0007f3e0ff */
[----:B------:R-:W4:Y:S01]  /*5100*/  @!P0 LD.E.128 R132, desc[UR4][R134.64] ;  /* 0x0000000486848980 */ /* 0x000f22000c101d00 */
[----:B------:R-:W-:Y:S01]  /*5110*/  @!P0 IMAD.X R49, R136, 0x1, R95, P1 ;  /* 0x0000000188318824 */ /* 0x000fe200008e065f */
[----:B------:R-:W-:Y:S06]  /*5120*/  ISETP.GE.AND P1, PT, R19, R24, PT ;  /* 0x000000181300720c */ /* 0x000fec0003f26270 */
[----:B------:R2:W5:Y:S02]  /*5130*/  @!P0 LD.E.128 R52, desc[UR4][R48.64] ;  /* 0x0000000430348980 */ /* 0x000564000c101d00 */
[C---:B--2---:R-:W-:Y:S01]  /*5140*/  @!P0 LOP3.LUT R49, R60.reuse, 0xffff0000, RZ, 0xc0, !PT ;  /* 0xffff00003c318812 */ /* 0x044fe200078ec0ff */
[----:B------:R-:W-:Y:S01]  /*5150*/  @!P0 IMAD.U32 R45, R60, 0x10000, RZ ;  /* 0x000100003c2d8824 */ /* 0x000fe200078e00ff */
[C---:B---3--:R-:W-:Y:S01]  /*5160*/  @!P0 LOP3.LUT R38, R32.reuse, 0xffff0000, RZ, 0xc0, !PT ;  /* 0xffff000020268812 */ /* 0x048fe200078ec0ff */
[----:B------:R-:W-:Y:S01]  /*5170*/  @!P0 IMAD.U32 R39, R32, 0x10000, RZ ;  /* 0x0001000020278824 */ /* 0x000fe200078e00ff */
[C---:B------:R-:W-:Y:S01]  /*5180*/  @!P0 LOP3.LUT R30, R35.reuse, 0xffff0000, RZ, 0xc0, !PT ;  /* 0xffff0000231e8812 */ /* 0x040fe200078ec0ff */
[----:B------:R-:W-:Y:S01]  /*5190*/  @!P0 IMAD.U32 R27, R35, 0x10000, RZ ;  /* 0x00010000231b8824 */ /* 0x000fe200078e00ff */
[C---:B------:R-:W-:Y:S02]  /*51a0*/  @!P0 SHF.L.U32 R36, R33.reuse, 0x10, RZ ;  /* 0x0000001021248819 */ /* 0x040fe400000006ff */
[----:B------:R-:W-:Y:S01]  /*51b0*/  @!P0 LOP3.LUT R37, R33, 0xffff0000, RZ, 0xc0, !PT ;  /* 0xffff000021258812 */ /* 0x000fe200078ec0ff */
[----:B------:R-:W-:Y:S01]  /*51c0*/  @!P0 IMAD.U32 R33, R34, 0x10000, RZ ;  /* 0x0001000022218824 */ /* 0x000fe200078e00ff */
[C---:B----4-:R-:W-:Y:S01]  /*51d0*/  @!P0 SHF.L.U32 R46, R132.reuse, 0x10, RZ ;  /* 0x00000010842e8819 */ /* 0x050fe200000006ff */
[C---:B------:R-:W-:Y:S01]  /*51e0*/  @!P0 IMAD.U32 R35, R133.reuse, 0x10000, RZ ;  /* 0x0001000085238824 */ /* 0x040fe200078e00ff */
        /* <DEDUP_REMOVED lines=8> */
[----:B------:R-:W-:Y:S01]  /*5270*/  @!P0 SHF.L.U32 R32, R135, 0x10, RZ ;  /* 0x0000001087208819 */ /* 0x000fe200000006ff */
[----:B------:R-:W-:Y:S01]  /*5280*/  @!P0 FMUL.FTZ R0, R39, R46 ;  /* 0x0000002e27008220 */ /* 0x000fe20000410000 */
[----:B------:R-:W-:Y:S01]  /*5290*/  @!P0 LOP3.LUT R29, R135, 0xffff0000, RZ, 0xc0, !PT ;  /* 0xffff0000871d8812 */ /* 0x000fe200078ec0ff */
[----:B------:R-:W-:Y:S01]  /*52a0*/  @P2 FADD.FTZ R34, -R34, -RZ ;  /* 0x800000ff22222221 */ /* 0x000fe20000010100 */
[C---:B-----5:R-:W-:Y:S01]  /*52b0*/  @!P0 LOP3.LUT R48, R52.reuse, 0xffff0000, RZ, 0xc0, !PT ;  /* 0xffff000034308812 */ /* 0x060fe200078ec0ff */
[----:B------:R-:W-:Y:S01]  /*52c0*/  @!P0 IMAD.U32 R47, R52, 0x10000, RZ ;  /* 0x00010000342f8824 */ /* 0x000fe200078e00ff */
[C---:B------:R-:W-:Y:S01]  /*52d0*/  @!P0 SHF.L.U32 R50, R53.reuse, 0x10, RZ ;  /* 0x0000001035328819 */ /* 0x040fe200000006ff */
[----:B------:R-:W-:Y:S01]  /*52e0*/  @!P0 FMUL.FTZ R2, R38, R43 ;  /* 0x0000002b26028220 */ /* 0x000fe20000410000 */
[----:B------:R-:W-:Y:S01]  /*52f0*/  @!P0 LOP3.LUT R51, R53, 0xffff0000, RZ, 0xc0, !PT ;  /* 0xffff000035338812 */ /* 0x000fe200078ec0ff */
[----:B------:R-:W-:Y:S01]  /*5300*/  @P2 FADD.FTZ R44, -R44, -RZ ;  /* 0x800000ff2c2c2221 */ /* 0x000fe20000010100 */
[----:B------:R-:W-:Y:S01]  /*5310*/  @!P0 SHF.L.U32 R52, R55, 0x10, RZ ;  /* 0x0000001037348819 */ /* 0x000fe200000006ff */
[----:B------:R-:W-:Y:S01]  /*5320*/  @!P0 FFMA.FTZ R0, R45, R47, R0 ;  /* 0x0000002f2d008223 */ /* 0x000fe20000010000 */
[----:B------:R-:W-:Y:S01]  /*5330*/  @!P0 LOP3.LUT R45, R61, 0xffff0000, RZ, 0xc0, !PT ;  /* 0xffff00003d2d8812 */ /* 0x000fe200078ec0ff */
[----:B------:R-:W-:Y:S01]  /*5340*/  @P2 FADD.FTZ R32, -R32, -RZ ;  /* 0x800000ff20202221 */ /* 0x000fe20000010100 */
[----:B------:R-:W-:Y:S01]  /*5350*/  @!P0 LOP3.LUT R53, R55, 0xffff0000, RZ, 0xc0, !PT ;  /* 0xffff000037358812 */ /* 0x000fe200078ec0ff */
[----:B------:R-:W-:Y:S01]  /*5360*/  @!P0 FFMA.FTZ R2, R49, R48, R2 ;  /* 0x0000003031028223 */ /* 0x000fe20000010002 */
[----:B------:R-:W-:Y:S01]  /*5370*/  @!P0 LOP3.LUT R49, R54, 0xffff0000, RZ, 0xc0, !PT ;  /* 0xffff000036318812 */ /* 0x000fe200078ec0ff */
[----:B------:R-:W-:Y:S01]  /*5380*/  @P2 FADD.FTZ R42, -R42, -RZ ;  /* 0x800000ff2a2a2221 */ /* 0x000fe20000010100 */
[----:B------:R-:W-:Y:S01]  /*5390*/  @P2 FADD.FTZ R29, -R29, -RZ ;  /* 0x800000ff1d1d2221 */ /* 0x000fe20000010100 */
[----:B------:R-:W-:Y:S01]  /*53a0*/  @!P1 ISETP.GT.AND P2, PT, R26, 0x40, PT ;  /* 0x000000401a00980c */ /* 0x000fe20003f44270 */
[----:B------:R-:W-:Y:S01]  /*53b0*/  @!P0 FMUL.FTZ R3, R36, R35 ;  /* 0x0000002324038220 */ /* 0x000fe20000410000 */
[----:B------:R-:W-:Y:S01]  /*53c0*/  @!P0 F2FP.BF16.F32.PACK_AB R57, R2, R0 ;  /* 0x000000000239823e */ /* 0x000fe200000010ff */
[----:B------:R-:W-:Y:S01]  /*53d0*/  @!P0 IMAD.U32 R48, R61, 0x10000, RZ ;  /* 0x000100003d308824 */ /* 0x000fe200078e00ff */
[----:B------:R-:W-:Y:S01]  /*53e0*/  @!P1 SEL R133, R25, RZ, !P2 ;  /* 0x000000ff19859207 */ /* 0x000fe20005000000 */
[----:B------:R-:W-:Y:S01]  /*53f0*/  @!P0 FMUL.FTZ R4, R37, R44 ;  /* 0x0000002c25048220 */ /* 0x000fe20000410000 */
[----:B------:R-:W-:Y:S01]  /*5400*/  @!P1 SEL R134, R119, RZ, !P2 ;  /* 0x000000ff77869207 */ /* 0x000fe20005000000 */
[----:B------:R-:W-:Y:S01]  /*5410*/  @!P0 FFMA.FTZ R3, R48, R50, R3 ;  /* 0x0000003230038223 */ /* 0x000fe20000010003 */
[----:B------:R-:W-:Y:S01]  /*5420*/  @!P1 IADD3 R132, P3, PT, R116, R133, RZ ;  /* 0x0000008574849210 */ /* 0x000fe20007f7e0ff */
[----:B------:R-:W-:Y:S01]  /*5430*/  @!P0 FFMA.FTZ R4, R45, R51, R4 ;  /* 0x000000332d048223 */ /* 0x000fe20000010004 */
[----:B------:R-:W-:Y:S01]  /*5440*/  @!P0 LOP3.LUT R45, R62, 0xffff0000, RZ, 0xc0, !PT ;  /* 0xffff00003e2d8812 */ /* 0x000fe200078ec0ff */
[----:B------:R-:W-:Y:S01]  /*5450*/  @!P0 FMUL.FTZ R5, R33, R42 ;  /* 0x0000002a21058220 */ /* 0x000fe20000410000 */
[----:B------:R-:W-:Y:S01]  /*5460*/  @!P0 LOP3.LUT R51, R63, 0xffff0000, RZ, 0xc0, !PT ;  /* 0xffff00003f338812 */ /* 0x000fe200078ec0ff */
[----:B------:R-:W-:Y:S01]  /*5470*/  @!P0 IMAD.U32 R47, R54, 0x10000, RZ ;  /* 0x00010000362f8824 */ /* 0x000fe200078e00ff */
[----:B------:R-:W-:Y:S01]  /*5480*/  @!P1 IADD3.X R133, PT, PT, R109, R134, RZ, P3, !PT ;  /* 0x000000866d859210 */ /* 0x000fe20001ffe4ff */
[----:B------:R-:W-:Y:S01]  /*5490*/  @!P0 IMAD.U32 R48, R62, 0x10000, RZ ;  /* 0x000100003e308824 */ /* 0x000fe200078e00ff */
[----:B------:R-:W-:Y:S01]  /*54a0*/  LEA R136, P3, R74, R96, 0x1 ;  /* 0x000000604a887211 */ /* 0x000fe200078608ff */
[----:B------:R-:W-:Y:S01]  /*54b0*/  @!P0 FMUL.FTZ R6, R31, R34 ;  /* 0x000000221f068220 */ /* 0x000fe20000410000 */
[----:B------:R-:W-:Y:S01]  /*54c0*/  @!P1 SHF.L.U64.HI R138, R132, 0x1, R133 ;  /* 0x00000001848a9819 */ /* 0x000fe20000010285 */
[----:B------:R-:W-:Y:S01]  /*54d0*/  @!P0 FMUL.FTZ R7, R27, R32 ;  /* 0x000000201b078220 */ /* 0x000fe20000410000 */
[----:B------:R-:W-:Y:S01]  /*54e0*/  LEA.HI.X R137, R74, R97, R75, 0x1, P3 ;  /* 0x000000614a897211 */ /* 0x000fe200018f0c4b */
[----:B------:R-:W-:Y:S01]  /*54f0*/  @!P0 IMAD.U32 R50, R63, 0x10000, RZ ;  /* 0x000100003f328824 */ /* 0x000fe200078e00ff */
[----:B------:R-:W-:Y:S01]  /*5500*/  @!P0 MOV R60, R57 ;  /* 0x00000039003c8202 */ /* 0x000fe20000000f00 */
[----:B------:R-:W-:Y:S01]  /*5510*/  @!P0 FMUL.FTZ R8, R30, R29 ;  /* 0x0000001d1e088220 */ /* 0x000fe20000410000 */
[----:B------:R-:W-:Y:S01]  /*5520*/  @!P1 SEL R27, R28, R25, P2 ;  /* 0x000000191c1b9207 */ /* 0x000fe20001000000 */
[----:B------:R-:W-:Y:S01]  /*5530*/  @!P0 FFMA.FTZ R5, R48, R47, R5 ;  /* 0x0000002f30058223 */ /* 0x000fe20000010005 */
[----:B------:R-:W-:Y:S01]  /*5540*/  @!P0 FFMA.FTZ R6, R45, R49, R6 ;  /* 0x000000312d068223 */ /* 0x000fe20000010006 */
[----:B------:R-:W-:Y:S01]  /*5550*/  @!P0 FFMA.FTZ R7, R50, R52, R7 ;  /* 0x0000003432078223 */ /* 0x000fe20000010007 */
[----:B------:R-:W-:Y:S01]  /*5560*/  @!P0 FFMA.FTZ R8, R51, R53, R8 ;  /* 0x0000003533088223 */ /* 0x000fe20000010008 */
[----:B------:R-:W-:Y:S01]  /*5570*/  @!P1 IMAD.SHL.U32 R139, R132, 0x2, RZ ;  /* 0x00000002848b9824 */ /* 0x000fe200078e00ff */
[----:B------:R-:W-:Y:S01]  /*5580*/  @!P0 F2FP.BF16.F32.PACK_AB R132, R4, R3 ;  /* 0x000000030484823e */ /* 0x000fe200000010ff */
[----:B------:R-:W-:Y:S01]  /*5590*/  @!P1 IMAD.WIDE R32, R27, 0x2, R40 ;  /* 0x000000021b209825 */ /* 0x000fe200078e0228 */
[----:B------:R-:W-:Y:S02]  /*55a0*/  @!P0 F2FP.BF16.F32.PACK_AB R133, R6, R5 ;  /* 0x000000050685823e */ /* 0x000fe400000010ff */
[----:B------:R-:W-:Y:S01]  /*55b0*/  @!P0 F2FP.BF16.F32.PACK_AB R134, R8, R7 ;  /* 0x000000070886823e */ /* 0x000fe200000010ff */
[----:B------:R-:W-:Y:S01]  /*55c0*/  @!P0 IMAD.MOV.U32 R61, RZ, RZ, R132 ;  /* 0x000000ffff3d8224 */ /* 0x000fe200078e0084 */
[C---:B------:R-:W-:Y:S01]  /*55d0*/  @!P1 IADD3 R140, P3, PT, R139.reuse, R92, RZ ;  /* 0x0000005c8b8c9210 */ /* 0x040fe20007f7e0ff */
[----:B------:R-:W-:Y:S01]  /*55e0*/  @!P0 IMAD.MOV.U32 R62, RZ, RZ, R133 ;  /* 0x000000ffff3e8224 */ /* 0x000fe200078e0085 */
[----:B------:R-:W-:Y:S02]  /*55f0*/  @!P0 MOV R63, R134 ;  /* 0x00000086003f8202 */ /* 0x000fe40000000f00 */
[----:B------:R-:W-:Y:S01]  /*5600*/  @!P1 IADD3 R48, P0, PT, R139, R94, RZ ;  /* 0x0000005e8b309210 */ /* 0x000fe20007f1e0ff */
[C---:B------:R-:W-:Y:S02]  /*5610*/  @!P1 IMAD.X R141, R138.reuse, 0x1, R93, P3 ;  /* 0x000000018a8d9824 */ /* 0x040fe400018e065d */
[----:B------:R2:W-:Y:S02]  /*5620*/  ST.E.128 desc[UR4][R136.64], R60 ;  /* 0x0000003c88007985 */ /* 0x0005e4000c101d04 */
[----:B------:R-:W-:Y:S01]  /*5630*/  @!P1 IMAD.X R49, R138, 0x1, R95, P0 ;  /* 0x000000018a319824 */ /* 0x000fe200000e065f */
[----:B------:R-:W-:Y:S05]  /*5640*/  ISETP.GT.AND P0, PT, R26, 0x40, !P1 ;  /* 0x000000401a00780c */ /* 0x000fea0004f04270 */
[----:B------:R-:W3:Y:S08]  /*5650*/  @!P1 LD.E.128 R132, desc[UR4][R140.64+0x80] ;  /* 0x000080048c849980 */ /* 0x000ef0000c101d00 */
[----:B------:R-:W4:Y:S08]  /*5660*/  @!P1 LD.E.128 R32, desc[UR4][R32.64+0x80] ;  /* 0x0000800420209980 */ /* 0x000f30000c101d00 */
[----:B------:R-:W5:Y:S08]  /*5670*/  @!P1 LD.E.128 R68, desc[UR4][R48.64+0x80] ;  /* 0x0000800430449980 */ /* 0x000f70000c101d00 */
[----:B------:R1:W2:Y:S01]  /*5680*/  LD.E.128 R64, desc[UR4][R40.64+0x80] ;  /* 0x0000800428407980 */ /* 0x0002a2000c101d00 */
[C---:B---3--:R-:W-:Y:S01]  /*5690*/  @!P1 LOP3.LUT R39, R132.reuse, 0xffff0000, RZ, 0xc0, !PT ;  /* 0xffff000084279812 */ /* 0x048fe200078ec0ff */
[----:B------:R-:W-:Y:S01]  /*56a0*/  @!P1 IMAD.U32 R43, R132, 0x10000, RZ ;  /* 0x00010000842b9824 */ /* 0x000fe200078e00ff */
[C---:B------:R-:W-:Y:S01]  /*56b0*/  @!P1 SHF.L.U32 R37, R133.reuse, 0x10, RZ ;  /* 0x0000001085259819 */ /* 0x040fe200000006ff */
[C---:B------:R-:W-:Y:S01]  /*56c0*/  @!P1 IMAD.U32 R31, R134.reuse, 0x10000, RZ ;  /* 0x00010000861f9824 */ /* 0x040fe200078e00ff */
[----:B------:R-:W-:Y:S01]  /*56d0*/  @!P1 LOP3.LUT R36, R133, 0xffff0000, RZ, 0xc0, !PT ;  /* 0xffff000085249812 */ /* 0x000fe200078ec0ff */
[----:B------:R-:W-:Y:S01]  /*56e0*/  @P0 FADD.FTZ R43, -R43, -RZ ;  /* 0x800000ff2b2b0221 */ /* 0x000fe20000010100 */
[----:B------:R-:W-:Y:S01]  /*56f0*/  @!P1 LOP3.LUT R30, R134, 0xffff0000, RZ, 0xc0, !PT ;  /* 0xffff0000861e9812 */ /* 0x000fe200078ec0ff */
[----:B------:R-:W-:Y:S01]  /*5700*/  @P0 FADD.FTZ R39, -R39, -RZ ;  /* 0x800000ff27270221 */ /* 0x000fe20000010100 */
[C---:B----4-:R-:W-:Y:S01]  /*5710*/  @!P1 SHF.L.U32 R44, R32.reuse, 0x10, RZ ;  /* 0x00000010202c9819 */ /* 0x050fe200000006ff */
[----:B-1----:R-:W-:Y:S01]  /*5720*/  @!P1 IMAD.U32 R40, R33, 0x10000, RZ ;  /* 0x0001000021289824 */ /* 0x002fe200078e00ff */
[----:B------:R-:W-:Y:S01]  /*5730*/  @!P1 LOP3.LUT R42, R32, 0xffff0000, RZ, 0xc0, !PT ;  /* 0xffff0000202a9812 */ /* 0x000fe200078ec0ff */
[----:B------:R-:W-:Y:S01]  /*5740*/  @P0 FADD.FTZ R37, -R37, -RZ ;  /* 0x800000ff25250221 */ /* 0x000fe20000010100 */
[----:B------:R-:W-:Y:S01]  /*5750*/  @!P1 LOP3.LUT R27, R135, 0xffff0000, RZ, 0xc0, !PT ;  /* 0xffff0000871b9812 */ /* 0x000fe200078ec0ff */
[----:B------:R-:W-:Y:S01]  /*5760*/  @!P1 FMUL.FTZ R9, R44, R43 ;  /* 0x0000002b2c099220 */ /* 0x000fe20000410000 */
[----:B------:R-:W-:Y:S01]  /*5770*/  @!P1 LOP3.LUT R41, R33, 0xffff0000, RZ, 0xc0, !PT ;  /* 0xffff000021299812 */ /* 0x000fe200078ec0ff */
[----:B------:R-:W-:Y:S01]  /*5780*/  @!P1 FMUL.FTZ R10, R42, R39 ;  /* 0x000000272a0a9220 */ /* 0x000fe20000410000 */
[C---:B-----5:R-:W-:Y:S01]  /*5790*/  @!P1 LOP3.LUT R49, R68.reuse, 0xffff0000, RZ, 0xc0, !PT ;  /* 0xffff000044319812 */ /* 0x060fe200078ec0ff */
[----:B------:R-:W-:Y:S01]  /*57a0*/  @!P1 IMAD.U32 R45, R68, 0x10000, RZ ;  /* 0x00010000442d9824 */ /* 0x000fe200078e00ff */
[----:B------:R-:W-:Y:S01]  /*57b0*/  @!P1 SHF.L.U32 R51, R69, 0x10, RZ ;  /* 0x0000001045339819 */ /* 0x000fe200000006ff */
[----:B------:R-:W-:Y:S01]  /*57c0*/  @!P1 FMUL.FTZ R11, R40, R37 ;  /* 0x00000025280b9220 */ /* 0x000fe20000410000 */
[----:B------:R-:W-:Y:S01]  /*57d0*/  @!P1 LOP3.LUT R33, R34, 0xffff0000, RZ, 0xc0, !PT ;  /* 0xffff000022219812 */ /* 0x000fe200078ec0ff */
[----:B------:R-:W-:Y:S01]  /*57e0*/  @!P1 IMAD.U32 R53, R70, 0x10000, RZ ;  /* 0x0001000046359824 */ /* 0x000fe200078e00ff */
[----:B------:R-:W-:Y:S01]  /*57f0*/  @!P1 SHF.L.U32 R32, R35, 0x10, RZ ;  /* 0x0000001023209819 */ /* 0x000fe200000006ff */
[----:B------:R-:W-:Y:S01]  /*5800*/  @P0 FADD.FTZ R36, -R36, -RZ ;  /* 0x800000ff24240221 */ /* 0x000fe20000010100 */
[C---:B--2---:R-:W-:Y:S01]  /*5810*/  @!P1 LOP3.LUT R47, R64.reuse, 0xffff0000, RZ, 0xc0, !PT ;  /* 0xffff0000402f9812 */ /* 0x044fe200078ec0ff */
[----:B------:R-:W-:Y:S01]  /*5820*/  @!P1 IMAD.U32 R48, R64, 0x10000, RZ ;  /* 0x0001000040309824 */ /* 0x000fe200078e00ff */
[----:B------:R-:W-:Y:S01]  /*5830*/  @!P1 SHF.L.U32 R50, R65, 0x10, RZ ;  /* 0x0000001041329819 */ /* 0x000fe200000006ff */
[----:B------:R-:W-:Y:S01]  /*5840*/  @!P1 IMAD.U32 R29, R135, 0x10000, RZ ;  /* 0x00010000871d9824 */ /* 0x000fe200078e00ff */
[----:B------:R-:W-:Y:S01]  /*5850*/  @!P1 LOP3.LUT R52, R69, 0xffff0000, RZ, 0xc0, !PT ;  /* 0xffff000045349812 */ /* 0x000fe200078ec0ff */
[----:B------:R-:W-:Y:S01]  /*5860*/  @!P1 IMAD.U32 R38, R34, 0x10000, RZ ;  /* 0x0001000022269824 */ /* 0x000fe200078e00ff */
[----:B------:R-:W-:Y:S01]  /*5870*/  @!P1 LOP3.LUT R34, R35, 0xffff0000, RZ, 0xc0, !PT ;  /* 0xffff000023229812 */ /* 0x000fe200078ec0ff */
[----:B------:R-:W-:Y:S01]  /*5880*/  @P0 FADD.FTZ R31, -R31, -RZ ;  /* 0x800000ff1f1f0221 */ /* 0x000fe20000010100 */
[----:B------:R-:W-:Y:S01]  /*5890*/  @!P1 LOP3.LUT R54, R70, 0xffff0000, RZ, 0xc0, !PT ;  /* 0xffff000046369812 */ /* 0x000fe200078ec0ff */
[----:B------:R-:W-:Y:S01]  /*58a0*/  @!P1 FFMA.FTZ R9, R48, R45, R9 ;  /* 0x0000002d30099223 */ /* 0x000fe20000010009 */
[----:B------:R-:W-:Y:S01]  /*58b0*/  @!P1 LOP3.LUT R45, R65, 0xffff0000, RZ, 0xc0, !PT ;  /* 0xffff0000412d9812 */ /* 0x000fe200078ec0ff */
[----:B------:R-:W-:Y:S01]  /*58c0*/  @P0 FADD.FTZ R30, -R30, -RZ ;  /* 0x800000ff1e1e0221 */ /* 0x000fe20000010100 */
[----:B------:R-:W-:Y:S01]  /*58d0*/  @!P1 SHF.L.U32 R55, R71, 0x10, RZ ;  /* 0x0000001047379819 */ /* 0x000fe200000006ff */
[----:B------:R-:W-:Y:S01]  /*58e0*/  @P0 FADD.FTZ R29, -R29, -RZ ;  /* 0x800000ff1d1d0221 */ /* 0x000fe20000010100 */
[----:B------:R-:W-:Y:S01]  /*58f0*/  @!P1 LOP3.LUT R56, R71, 0xffff0000, RZ, 0xc0, !PT ;  /* 0xffff000047389812 */ /* 0x000fe200078ec0ff */
[----:B------:R-:W-:Y:S01]  /*5900*/  @!P1 FFMA.FTZ R10, R47, R49, R10 ;  /* 0x000000312f0a9223 */ /* 0x000fe2000001000a */
[----:B------:R-:W-:Y:S01]  /*5910*/  @!P1 LOP3.LUT R47, R66, 0xffff0000, RZ, 0xc0, !PT ;  /* 0xffff0000422f9812 */ /* 0x000fe200078ec0ff */
[----:B------:R-:W-:Y:S01]  /*5920*/  @!P1 FMUL.FTZ R12, R41, R36 ;  /* 0x00000024290c9220 */ /* 0x000fe20000410000 */
[----:B------:R-:W-:Y:S01]  /*5930*/  @!P1 LOP3.LUT R49, R67, 0xffff0000, RZ, 0xc0, !PT ;  /* 0xffff000043319812 */ /* 0x000fe200078ec0ff */
[----:B------:R-:W-:Y:S01]  /*5940*/  @P0 FADD.FTZ R27, -R27, -RZ ;  /* 0x800000ff1b1b0221 */ /* 0x000fe20000010100 */
[----:B------:R-:W-:Y:S01]  /*5950*/  @!P1 F2FP.BF16.F32.PACK_AB R57, R10, R9 ;  /* 0x000000090a39923e */ /* 0x000fe200000010ff */
[----:B------:R-:W-:Y:S02]  /*5960*/  @!P1 IMAD.U32 R48, R66, 0x10000, RZ ;  /* 0x0001000042309824 */ /* 0x000fe400078e00ff */
[----:B------:R-:W-:Y:S01]  /*5970*/  @!P1 FFMA.FTZ R11, R50, R51, R11 ;  /* 0x00000033320b9223 */ /* 0x000fe2000001000b */
[----:B------:R-:W-:Y:S01]  /*5980*/  @!P1 SHF.L.U32 R50, R67, 0x10, RZ ;  /* 0x0000001043329819 */ /* 0x000fe200000006ff */
[----:B------:R-:W-:Y:S01]  /*5990*/  @!P1 FMUL.FTZ R13, R38, R31 ;  /* 0x0000001f260d9220 */ /* 0x000fe20000410000 */
        /* <DEDUP_REMOVED lines=16> */
.L_x_11424:
[----:B------:R-:W-:Y:S05]  /*5aa0*/  BSYNC.RECONVERGENT B0 ;  /* 0x0000000000007941 */ /* 0x000fea0003800200 */
.L_x_11423:
[----:B------:R-:W-:Y:S04]  /*5ab0*/  BSSY.RECONVERGENT B0, `(.L_x_11425) ;  /* 0x00000ae000007945 */ /* 0x000fe80003800200 */
[----:B------:R-:W-:Y:S05]  /*5ac0*/  @!P5 BRA `(.L_x_11426) ;  /* 0x0000000800b0d947 */ /* 0x000fea0003800000 */
[----:B------:R-:W-:Y:S02]  /*5ad0*/  ISETP.GE.AND P0, PT, R20, R24, PT ;  /* 0x000000181400720c */ /* 0x000fe40003f06270 */
[C---:B------:R-:W-:Y:S04]  /*5ae0*/  LEA R40, P2, R130.reuse, R18, 0x6 ;  /* 0x0000001282287211 */ /* 0x040fe800078430ff */
[----:B------:R-:W-:Y:S05]  /*5af0*/  LEA.HI.X R41, R130, R17, R131, 0x6, P2 ;  /* 0x0000001182297211 */ /* 0x000fea00010f3483 */
[----:B-1----:R-:W3:Y:S02]  /*5b00*/  LD.E.128 R60, desc[UR4][R40.64] ;  /* 0x00000004283c7980 */ /* 0x002ee4000c101d00 */
[----:B------:R-:W-:Y:S04]  /*5b10*/  @!P0 ISETP.GT.AND P1, PT, R26, RZ, PT ;  /* 0x000000ff1a00820c */ /* 0x000fe80003f24270 */
[----:B------:R-:W-:Y:S02]  /*5b20*/  @!P0 SEL R133, R25, RZ, !P1 ;  /* 0x000000ff19858207 */ /* 0x000fe40004800000 */
[----:B------:R-:W-:Y:S02]  /*5b30*/  @!P0 SEL R57, R119, RZ, !P1 ;  /* 0x000000ff77398207 */ /* 0x000fe40004800000 */
[----:B------:R-:W-:Y:S02]  /*5b40*/  @!P0 IADD3 R133, P2, PT, R114, R133, RZ ;  /* 0x0000008572858210 */ /* 0x000fe40007f5e0ff */
[----:B------:R-:W-:Y:S03]  /*5b50*/  @!P0 SEL R27, R28, R25, P1 ;  /* 0x000000191c1b8207 */ /* 0x000fe60000800000 */
[----:B--2---:R-:W-:Y:S01]  /*5b60*/  @!P0 IMAD.X R136, R108, 0x1, R57, P2 ;  /* 0x000000016c888824 */ /* 0x004fe200010e0639 */
[----:B------:R-:W-:Y:S01]  /*5b70*/  ISETP.GT.AND P2, PT, R26, RZ, !P0 ;  /* 0x000000ff1a00720c */ /* 0x000fe20004744270 */
[----:B------:R-:W-:Y:S02]  /*5b80*/  @!P0 IMAD.SHL.U32 R57, R133, 0x2, RZ ;  /* 0x0000000285398824 */ /* 0x000fe400078e00ff */
[----:B------:R-:W-:Y:S01]  /*5b90*/  @!P0 IMAD.WIDE R32, R27, 0x2, R40 ;  /* 0x000000021b208825 */ /* 0x000fe200078e0228 */
[----:B------:R-:W-:Y:S02]  /*5ba0*/  @!P0 SHF.L.U64.HI R136, R133, 0x1, R136 ;  /* 0x0000000185888819 */ /* 0x000fe40000010288 */
[C---:B------:R-:W-:Y:S03]  /*5bb0*/  @!P0 IADD3 R134, P1, PT, R57.reuse, R92, RZ ;  /* 0x0000005c39868210 */ /* 0x040fe60007f3e0ff */
[----:B------:R-:W2:Y:S01]  /*5bc0*/  @!P0 LD.E.128 R32, desc[UR4][R32.64] ;  /* 0x0000000420208980 */ /* 0x000ea2000c101d00 */
[C---:B------:R-:W-:Y:S02]  /*5bd0*/  @!P0 IADD3.X R135, PT, PT, R136.reuse, R93, RZ, P1, !PT ;  /* 0x0000005d88878210 */ /* 0x040fe40000ffe4ff */
[----:B------:R-:W-:Y:S05]  /*5be0*/  @!P0 IADD3 R48, P1, PT, R57, R94, RZ ;  /* 0x0000005e39308210 */ /* 0x000fea0007f3e0ff */
[----:B------:R-:W4:Y:S01]  /*5bf0*/  @!P0 LD.E.128 R132, desc[UR4][R134.64] ;  /* 0x0000000486848980 */ /* 0x000f22000c101d00 */
[----:B------:R-:W-:Y:S01]  /*5c00*/  @!P0 IMAD.X R49, R136, 0x1, R95, P1 ;  /* 0x0000000188318824 */ /* 0x000fe200008e065f */
[----:B------:R-:W-:Y:S06]  /*5c10*/  ISETP.GE.AND P1, PT, R19, R24, PT ;  /* 0x000000181300720c */ /* 0x000fec0003f26270 */
[----:B------:R3:W5:Y:S02]  /*5c20*/  @!P0 LD.E.128 R52, desc[UR4][R48.64] ;  /* 0x0000000430348980 */ /* 0x000764000c101d00 */
[C---:B---3--:R-:W-:Y:S01]  /*5c30*/  @!P0 LOP3.LUT R49, R60.reuse, 0xffff0000, RZ, 0xc0, !PT ;  /* 0xffff00003c318812 */ /* 0x048fe200078ec0ff */
[----:B------:R-:W-:Y:S01]  /*5c40*/  @!P0 IMAD.U32 R45, R60, 0x10000, RZ ;  /* 0x000100003c2d8824 */ /* 0x000fe200078e00ff */
[C---:B--2---:R-:W-:Y:S01]  /*5c50*/  @!P0 LOP3.LUT R38, R32.reuse, 0xffff0000, RZ, 0xc0, !PT ;  /* 0xffff000020268812 */ /* 0x044fe200078ec0ff */
        /* <DEDUP_REMOVED lines=14> */
[----:B-----5:R-:W-:Y:S01]  /*5d40*/  @!P0 LOP3.LUT R48, R52, 0xffff0000, RZ, 0xc0, !PT ;  /* 0xffff000034308812 */ /* 0x020fe200078ec0ff */
[----:B------:R-:W-:Y:S01]  /*5d50*/  @!P0 FMUL.FTZ R0, R39, R46 ;  /* 0x0000002e27008220 */ /* 0x000fe20000410000 */
[----:B------:R-:W-:Y:S01]  /*5d60*/  @!P0 LOP3.LUT R34, R134, 0xffff0000, RZ, 0xc0, !PT ;  /* 0xffff000086228812 */ /* 0x000fe200078ec0ff */
[----:B------:R-:W-:Y:S01]  /*5d70*/  @!P0 IMAD.U32 R47, R52, 0x10000, RZ ;  /* 0x00010000342f8824 */ /* 0x000fe200078e00ff */
[C---:B------:R-:W-:Y:S01]  /*5d80*/  @!P0 SHF.L.U32 R32, R135.reuse, 0x10, RZ ;  /* 0x0000001087208819 */ /* 0x040fe200000006ff */
        /* <DEDUP_REMOVED lines=8> */
[----:B------:R-:W-:Y:S01]  /*5e10*/  @!P0 FFMA.FTZ R2, R49, R48, R2 ;  /* 0x0000003031028223 */ /* 0x000fe20000010002 */
[----:B------:R-:W-:Y:S01]  /*5e20*/  @!P0 LOP3.LUT R49, R54, 0xffff0000, RZ, 0xc0, !PT ;  /* 0xffff000036318812 */ /* 0x000fe200078ec0ff */
[----:B------:R-:W-:Y:S01]  /*5e30*/  @!P0 FMUL.FTZ R3, R36, R35 ;  /* 0x0000002324038220 */ /* 0x000fe20000410000 */
[----:B------:R-:W-:Y:S01]  /*5e40*/  @!P0 SHF.L.U32 R52, R55, 0x10, RZ ;  /* 0x0000001037348819 */ /* 0x000fe200000006ff */
[----:B------:R-:W-:Y:S01]  /*5e50*/  @!P0 IMAD.U32 R48, R61, 0x10000, RZ ;  /* 0x000100003d308824 */ /* 0x000fe200078e00ff */
[----:B------:R-:W-:Y:S01]  /*5e60*/  @!P0 LOP3.LUT R53, R55, 0xffff0000, RZ, 0xc0, !PT ;  /* 0xffff000037358812 */ /* 0x000fe200078ec0ff */
[----:B------:R-:W-:Y:S01]  /*5e70*/  @!P0 FMUL.FTZ R4, R37, R44 ;  /* 0x0000002c25048220 */ /* 0x000fe20000410000 */
[----:B------:R-:W-:Y:S01]  /*5e80*/  @!P0 F2FP.BF16.F32.PACK_AB R57, R2, R0 ;  /* 0x000000000239823e */ /* 0x000fe200000010ff */
[----:B------:R-:W-:Y:S01]  /*5e90*/  @P2 FADD.FTZ R34, -R34, -RZ ;  /* 0x800000ff22222221 */ /* 0x000fe20000010100 */
[----:B------:R-:W-:Y:S01]  /*5ea0*/  @P2 FADD.FTZ R32, -R32, -RZ ;  /* 0x800000ff20202221 */ /* 0x000fe20000010100 */
[----:B------:R-:W-:Y:S01]  /*5eb0*/  @P2 FADD.FTZ R42, -R42, -RZ ;  /* 0x800000ff2a2a2221 */ /* 0x000fe20000010100 */
[----:B------:R-:W-:Y:S01]  /*5ec0*/  @!P0 MOV R60, R57 ;  /* 0x00000039003c8202 */ /* 0x000fe20000000f00 */
[----:B------:R-:W-:Y:S01]  /*5ed0*/  @P2 FADD.FTZ R29, -R29, -RZ ;  /* 0x800000ff1d1d2221 */ /* 0x000fe20000010100 */
[----:B------:R-:W-:Y:S01]  /*5ee0*/  @!P1 ISETP.GT.AND P2, PT, R26, 0x40, PT ;  /* 0x000000401a00980c */ /* 0x000fe20003f44270 */
[----:B------:R-:W-:Y:S01]  /*5ef0*/  @!P0 FFMA.FTZ R3, R48, R50, R3 ;  /* 0x0000003230038223 */ /* 0x000fe20000010003 */
[----:B------:R-:W-:Y:S01]  /*5f00*/  @!P0 FFMA.FTZ R4, R45, R51, R4 ;  /* 0x000000332d048223 */ /* 0x000fe20000010004 */
[----:B------:R-:W-:Y:S01]  /*5f10*/  @!P0 LOP3.LUT R45, R62, 0xffff0000, RZ, 0xc0, !PT ;  /* 0xffff00003e2d8812 */ /* 0x000fe200078ec0ff */
[----:B------:R-:W-:Y:S01]  /*5f20*/  @!P0 FMUL.FTZ R5, R33, R42 ;  /* 0x0000002a21058220 */ /* 0x000fe20000410000 */
[----:B------:R-:W-:Y:S01]  /*5f30*/  @!P1 SEL R139, R25, RZ, !P2 ;  /* 0x000000ff198b9207 */ /* 0x000fe20005000000 */
[----:B------:R-:W-:Y:S01]  /*5f40*/  @!P0 IMAD.U32 R47, R54, 0x10000, RZ ;  /* 0x00010000362f8824 */ /* 0x000fe200078e00ff */
[----:B------:R-:W-:Y:S01]  /*5f50*/  @!P0 LOP3.LUT R51, R63, 0xffff0000, RZ, 0xc0, !PT ;  /* 0xffff00003f338812 */ /* 0x000fe200078ec0ff */
[----:B------:R-:W-:Y:S01]  /*5f60*/  @!P0 IMAD.U32 R48, R62, 0x10000, RZ ;  /* 0x000100003e308824 */ /* 0x000fe200078e00ff */
[----:B------:R-:W-:Y:S01]  /*5f70*/  @!P1 SEL R133, R119, RZ, !P2 ;  /* 0x000000ff77859207 */ /* 0x000fe20005000000 */
[----:B------:R-:W-:Y:S01]  /*5f80*/  @!P0 FMUL.FTZ R6, R31, R34 ;  /* 0x000000221f068220 */ /* 0x000fe20000410000 */
[----:B------:R-:W-:Y:S01]  /*5f90*/  @!P1 IADD3 R139, P3, PT, R114, R139, RZ ;  /* 0x0000008b728b9210 */ /* 0x000fe20007f7e0ff */
[----:B------:R-:W-:Y:S01]  /*5fa0*/  @!P0 FMUL.FTZ R7, R27, R32 ;  /* 0x000000201b078220 */ /* 0x000fe20000410000 */
[----:B------:R-:W-:Y:S01]  /*5fb0*/  @!P0 F2FP.BF16.F32.PACK_AB R132, R4, R3 ;  /* 0x000000030484823e */ /* 0x000fe200000010ff */
[----:B------:R-:W-:Y:S01]  /*5fc0*/  @!P0 IMAD.U32 R50, R63, 0x10000, RZ ;  /* 0x000100003f328824 */ /* 0x000fe200078e00ff */
[----:B------:R-:W-:Y:S01]  /*5fd0*/  @!P1 IADD3.X R138, PT, PT, R108, R133, RZ, P3, !PT ;  /* 0x000000856c8a9210 */ /* 0x000fe20001ffe4ff */
[----:B------:R-:W-:Y:S01]  /*5fe0*/  @!P0 FMUL.FTZ R8, R30, R29 ;  /* 0x0000001d1e088220 */ /* 0x000fe20000410000 */
[----:B------:R-:W-:Y:S01]  /*5ff0*/  @!P1 SEL R27, R28, R25, P2 ;  /* 0x000000191c1b9207 */ /* 0x000fe20001000000 */
[----:B------:R-:W-:Y:S01]  /*6000*/  @!P0 FFMA.FTZ R5, R48, R47, R5 ;  /* 0x0000002f30058223 */ /* 0x000fe20000010005 */
[----:B------:R-:W-:Y:S01]  /*6010*/  @!P1 SHF.L.U64.HI R138, R139, 0x1, R138 ;  /* 0x000000018b8a9819 */ /* 0x000fe2000001028a */
[----:B------:R-:W-:Y:S01]  /*6020*/  @!P0 FFMA.FTZ R6, R45, R49, R6 ;  /* 0x000000312d068223 */ /* 0x000fe20000010006 */
[----:B------:R-:W-:Y:S01]  /*6030*/  LEA R136, P3, R144, R96, 0x6 ;  /* 0x0000006090887211 */ /* 0x000fe200078630ff */
[----:B------:R-:W-:Y:S01]  /*6040*/  @!P0 FFMA.FTZ R7, R50, R52, R7 ;  /* 0x0000003432078223 */ /* 0x000fe20000010007 */
[----:B------:R-:W-:Y:S01]  /*6050*/  @!P0 FFMA.FTZ R8, R51, R53, R8 ;  /* 0x0000003533088223 */ /* 0x000fe20000010008 */
[----:B------:R-:W-:Y:S01]  /*6060*/  @!P0 IMAD.MOV.U32 R61, RZ, RZ, R132 ;  /* 0x000000ffff3d8224 */ /* 0x000fe200078e0084 */
[----:B------:R-:W-:Y:S01]  /*6070*/  @!P0 F2FP.BF16.F32.PACK_AB R133, R6, R5 ;  /* 0x000000050685823e */ /* 0x000fe200000010ff */
[----:B------:R-:W-:Y:S01]  /*6080*/  @!P1 IMAD.WIDE R32, R27, 0x2, R40 ;  /* 0x000000021b209825 */ /* 0x000fe200078e0228 */
[----:B------:R-:W-:Y:S02]  /*6090*/  LEA.HI.X R137, R144, R97, R145, 0x6, P3 ;  /* 0x0000006190897211 */ /* 0x000fe400018f3491 */
[----:B------:R-:W-:Y:S01]  /*60a0*/  @!P0 F2FP.BF16.F32.PACK_AB R134, R8, R7 ;  /* 0x000000070886823e */ /* 0x000fe200000010ff */
[----:B------:R-:W-:Y:S02]  /*60b0*/  @!P1 IMAD.SHL.U32 R139, R139, 0x2, RZ ;  /* 0x000000028b8b9824 */ /* 0x000fe400078e00ff */
[----:B------:R-:W-:Y:S01]  /*60c0*/  @!P0 IMAD.MOV.U32 R62, RZ, RZ, R133 ;  /* 0x000000ffff3e8224 */ /* 0x000fe200078e0085 */
[----:B------:R-:W-:Y:S02]  /*60d0*/  @!P0 MOV R63, R134 ;  /* 0x00000086003f8202 */ /* 0x000fe40000000f00 */
[C---:B------:R-:W-:Y:S02]  /*60e0*/  @!P1 IADD3 R140, P4, PT, R139.reuse, R92, RZ ;  /* 0x0000005c8b8c9210 */ /* 0x040fe40007f9e0ff */
[----:B------:R-:W-:Y:S01]  /*60f0*/  @!P1 IADD3 R48, P0, PT, R139, R94, RZ ;  /* 0x0000005e8b309210 */ /* 0x000fe20007f1e0ff */
[----:B------:R3:W-:Y:S02]  /*6100*/  ST.E.128 desc[UR4][R136.64], R60 ;  /* 0x0000003c88007985 */ /* 0x0007e4000c101d04 */
[C---:B------:R-:W-:Y:S02]  /*6110*/  @!P1 IMAD.X R141, R138.reuse, 0x1, R93, P4 ;  /* 0x000000018a8d9824 */ /* 0x040fe400020e065d */
[----:B------:R-:W-:Y:S01]  /*6120*/  @!P1 IMAD.X R49, R138, 0x1, R95, P0 ;  /* 0x000000018a319824 */ /* 0x000fe200000e065f */
[----:B------:R-:W-:Y:S03]  /*6130*/  ISETP.GT.AND P0, PT, R26, 0x40, !P1 ;  /* 0x000000401a00780c */ /* 0x000fe60004f04270 */
[----:B------:R-:W2:Y:S08]  /*6140*/  @!P1 LD.E.128 R132, desc[UR4][R140.64+0x80] ;  /* 0x000080048c849980 */ /* 0x000eb0000c101d00 */
[----:B------:R-:W4:Y:S08]  /*6150*/  @!P1 LD.E.128 R32, desc[UR4][R32.64+0x80] ;  /* 0x0000800420209980 */ /* 0x000f30000c101d00 */
[----:B------:R-:W5:Y:S08]  /*6160*/  @!P1 LD.E.128 R68, desc[UR4][R48.64+0x80] ;  /* 0x0000800430449980 */ /* 0x000f70000c101d00 */
[----:B------:R1:W3:Y:S01]  /*6170*/  LD.E.128 R64, desc[UR4][R40.64+0x80] ;  /* 0x0000800428407980 */ /* 0x0002e2000c101d00 */
        /* <DEDUP_REMOVED lines=24> */
[C---:B---3--:R-:W-:Y:S01]  /*6300*/  @!P1 LOP3.LUT R47, R64.reuse, 0xffff0000, RZ, 0xc0, !PT ;  /* 0xffff0000402f9812 */ /* 0x048fe200078ec0ff */
        /* <DEDUP_REMOVED lines=40> */
.L_x_11426:
[----:B------:R-:W-:Y:S05]  /*6590*/  BSYNC.RECONVERGENT B0 ;  /* 0x0000000000007941 */ /* 0x000fea0003800200 */
.L_x_11425:
[----:B------:R-:W-:Y:S04]  /*65a0*/  BSSY.RECONVERGENT B0, `(.L_x_11427) ;  /* 0x00000b1000007945 */ /* 0x000fe80003800200 */
[----:B------:R-:W-:Y:S05]  /*65b0*/  @!P6 BRA `(.L_x_11428) ;  /* 0x0000000800bce947 */ /* 0x000fea0003800000 */
[----:B------:R-:W-:Y:S01]  /*65c0*/  ISETP.GE.AND P0, PT, R20, R24, PT ;  /* 0x000000181400720c */ /* 0x000fe20003f06270 */
[----:B------:R-:W-:Y:S02]  /*65d0*/  IMAD.MOV.U32 R16, RZ, RZ, R18 ;  /* 0x000000ffff107224 */ /* 0x000fe400078e0012 */
[----:B------:R-:W-:Y:S02]  /*65e0*/  IMAD R57, R131, 0x60, RZ ;  /* 0x0000006083397824 */ /* 0x000fe400078e02ff */
[----:B------:R-:W-:Y:S04]  /*65f0*/  IMAD.WIDE.U32 R30, R130, 0x60, R16 ;  /* 0x00000060821e7825 */ /* 0x000fe800078e0010 */
[----:B------:R-:W-:Y:S04]  /*6600*/  IMAD.IADD R31, R31, 0x1, R57 ;  /* 0x000000011f1f7824 */ /* 0x000fe800078e0239 */
[----:B------:R-:W-:Y:S01]  /*6610*/  @!P0 ISETP.GT.AND P1, PT, R26, RZ, PT ;  /* 0x000000ff1a00820c */ /* 0x000fe20003f24270 */
[----:B-1----:R-:W4:Y:S03]  /*6620*/  LD.E.128 R60, desc[UR4][R30.64] ;  /* 0x000000041e3c7980 */ /* 0x002f26000c101d00 */
[----:B------:R-:W-:Y:S02]  /*6630*/  @!P0 SEL R56, R25, RZ, !P1 ;  /* 0x000000ff19388207 */ /* 0x000fe40004800000 */
[----:B------:R-:W-:Y:S02]  /*6640*/  @!P0 SEL R57, R119, RZ, !P1 ;  /* 0x000000ff77398207 */ /* 0x000fe40004800000 */
        /* <DEDUP_REMOVED lines=15> */
[C---:B----4-:R-:W-:Y:S01]  /*6740*/  @!P0 SHF.L.U32 R45, R60.reuse, 0x10, RZ ;  /* 0x000000103c2d8819 */ /* 0x050fe200000006ff */
[----:B------:R-:W-:Y:S01]  /*6750*/  @!P0 IMAD.U32 R50, R61, 0x10000, RZ ;  /* 0x000100003d328824 */ /* 0x000fe200078e00ff */
[----:B-1----:R-:W-:Y:S02]  /*6760*/  @!P0 LOP3.LUT R47, R60, 0xffff0000, RZ, 0xc0, !PT ;  /* 0xffff00003c2f8812 */ /* 0x002fe400078ec0ff */
[C---:B-----5:R-:W-:Y:S01]  /*6770*/  @!P0 LOP3.LUT R39, R32.reuse, 0xffff0000, RZ, 0xc0, !PT ;  /* 0xffff000020278812 */ /* 0x060fe200078ec0ff */
[----:B------:R-:W-:Y:S01]  /*6780*/  @!P0 IMAD.U32 R40, R32, 0x10000, RZ ;  /* 0x0001000020288824 */ /* 0x000fe200078e00ff */
[C---:B------:R-:W-:Y:S01]  /*6790*/  @!P0 SHF.L.U32 R32, R34.reuse, 0x10, RZ ;  /* 0x0000001022208819 */ /* 0x040fe200000006ff */
[----:B------:R-:W-:Y:S01]  /*67a0*/  @!P0 IMAD.U32 R24, R35, 0x10000, RZ ;  /* 0x0001000023188824 */ /* 0x000fe200078e00ff */
[----:B------:R-:W-:Y:S01]  /*67b0*/  @!P0 LOP3.LUT R29, R34, 0xffff0000, RZ, 0xc0, !PT ;  /* 0xffff0000221d8812 */ /* 0x000fe200078ec0ff */
[----:B------:R-:W-:Y:S01]  /*67c0*/  @!P0 IMAD.U32 R36, R33, 0x10000, RZ ;  /* 0x0001000021248824 */ /* 0x000fe200078e00ff */
[----:B------:R-:W-:Y:S02]  /*67d0*/  @!P0 LOP3.LUT R34, R35, 0xffff0000, RZ, 0xc0, !PT ;  /* 0xffff000023228812 */ /* 0x000fe400078ec0ff */
[C---:B--2---:R-:W-:Y:S01]  /*67e0*/  @!P0 SHF.L.U32 R43, R68.reuse, 0x10, RZ ;  /* 0x00000010442b8819 */ /* 0x044fe200000006ff */
[C---:B------:R-:W-:Y:S01]  /*67f0*/  @!P0 IMAD.U32 R41, R69.reuse, 0x10000, RZ ;  /* 0x0001000045298824 */ /* 0x040fe200078e00ff */
[----:B------:R-:W-:Y:S02]  /*6800*/  @!P0 LOP3.LUT R44, R68, 0xffff0000, RZ, 0xc0, !PT ;  /* 0xffff0000442c8812 */ /* 0x000fe400078ec0ff */
        /* <DEDUP_REMOVED lines=9> */
[----:B------:R-:W-:Y:S01]  /*68a0*/  @P2 FADD.FTZ R35, -R35, -RZ ;  /* 0x800000ff23232221 */ /* 0x000fe20000010100 */
[----:B---3--:R-:W-:Y:S01]  /*68b0*/  @!P0 SHF.L.U32 R46, R52, 0x10, RZ ;  /* 0x00000010342e8819 */ /* 0x008fe200000006ff */
[----:B------:R-:W-:Y:S01]  /*68c0*/  @P2 FADD.FTZ R44, -R44, -RZ ;  /* 0x800000ff2c2c2221 */ /* 0x000fe20000010100 */
[----:B------:R-:W-:Y:S01]  /*68d0*/  @!P0 LOP3.LUT R48, R52, 0xffff0000, RZ, 0xc0, !PT ;  /* 0xffff000034308812 */ /* 0x000fe200078ec0ff */
[----:B------:R-:W-:Y:S01]  /*68e0*/  @P2 FADD.FTZ R41, -R41, -RZ ;  /* 0x800000ff29292221 */ /* 0x000fe20000010100 */
[----:B------:R-:W-:Y:S01]  /*68f0*/  @!P0 LOP3.LUT R51, R53, 0xffff0000, RZ, 0xc0, !PT ;  /* 0xffff000035338812 */ /* 0x000fe200078ec0ff */
[----:B------:R-:W-:Y:S01]  /*6900*/  @P2 FADD.FTZ R42, -R42, -RZ ;  /* 0x800000ff2a2a2221 */ /* 0x000fe20000010100 */
[----:B------:R-:W-:Y:S01]  /*6910*/  @!P0 SHF.L.U32 R52, R54, 0x10, RZ ;  /* 0x0000001036348819 */ /* 0x000fe200000006ff */
[----:B------:R-:W-:Y:S01]  /*6920*/  @P2 FADD.FTZ R27, -R27, -RZ ;  /* 0x800000ff1b1b2221 */ /* 0x000fe20000010100 */
[----:B------:R-:W-:Y:S01]  /*6930*/  @P2 FADD.FTZ R38, -R38, -RZ ;  /* 0x800000ff26262221 */ /* 0x000fe20000010100 */
[----:B------:R-:W-:Y:S01]  /*6940*/  @!P1 ISETP.GT.AND P2, PT, R26, 0x40, PT ;  /* 0x000000401a00980c */ /* 0x000fe20003f44270 */
[----:B------:R-:W-:Y:S01]  /*6950*/  @!P0 FMUL.FTZ R2, R39, R44 ;  /* 0x0000002c27028220 */ /* 0x000fe20000410000 */
[----:B------:R-:W-:Y:S01]  /*6960*/  @!P0 FFMA.FTZ R0, R45, R46, R0 ;  /* 0x0000002e2d008223 */ /* 0x000fe20000010000 */
[----:B------:R-:W-:Y:S01]  /*6970*/  @!P0 LOP3.LUT R45, R61, 0xffff0000, RZ, 0xc0, !PT ;  /* 0xffff00003d2d8812 */ /* 0x000fe200078ec0ff */
[----:B------:R-:W-:Y:S01]  /*6980*/  @!P0 FMUL.FTZ R3, R36, R41 ;  /* 0x0000002924038220 */ /* 0x000fe20000410000 */
[----:B------:R-:W-:Y:S01]  /*6990*/  @!P0 SHF.L.U32 R46, R62, 0x10, RZ ;  /* 0x000000103e2e8819 */ /* 0x000fe200000006ff */
[----:B------:R-:W-:Y:S01]  /*69a0*/  @!P0 IMAD.U32 R49, R53, 0x10000, RZ ;  /* 0x0001000035318824 */ /* 0x000fe200078e00ff */
[----:B------:R-:W-:Y:S01]  /*69b0*/  @!P1 SEL R56, R25, RZ, !P2 ;  /* 0x000000ff19389207 */ /* 0x000fe20005000000 */
[----:B------:R-:W-:Y:S01]  /*69c0*/  @!P0 FMUL.FTZ R4, R37, R42 ;  /* 0x0000002a25048220 */ /* 0x000fe20000410000 */
[----:B------:R-:W-:Y:S01]  /*69d0*/  @!P0 LOP3.LUT R53, R54, 0xffff0000, RZ, 0xc0, !PT ;  /* 0xffff000036358812 */ /* 0x000fe200078ec0ff */
[----:B------:R-:W-:Y:S01]  /*69e0*/  @!P0 FMUL.FTZ R5, R32, R35 ;  /* 0x0000002320058220 */ /* 0x000fe20000410000 */
[----:B------:R-:W-:Y:S01]  /*69f0*/  @!P1 SEL R57, R119, RZ, !P2 ;  /* 0x000000ff77399207 */ /* 0x000fe20005000000 */
[----:B------:R-:W-:Y:S01]  /*6a00*/  @!P0 FFMA.FTZ R2, R47, R48, R2 ;  /* 0x000000302f028223 */ /* 0x000fe20000010002 */
[----:B------:R-:W-:Y:S01]  /*6a10*/  @!P0 LOP3.LUT R47, R62, 0xffff0000, RZ, 0xc0, !PT ;  /* 0xffff00003e2f8812 */ /* 0x000fe200078ec0ff */
[----:B------:R-:W-:Y:S01]  /*6a20*/  @!P0 FFMA.FTZ R3, R50, R49, R3 ;  /* 0x0000003132038223 */ /* 0x000fe20000010003 */
[----:B------:R-:W-:Y:S01]  /*6a30*/  @!P1 IADD3 R119, P3, PT, R115, R56, RZ ;  /* 0x0000003873779210 */ /* 0x000fe20007f7e0ff */
[----:B------:R-:W-:Y:S01]  /*6a40*/  @!P0 FFMA.FTZ R4, R45, R51, R4 ;  /* 0x000000332d048223 */ /* 0x000fe20000010004 */
[C---:B------:R-:W-:Y:S01]  /*6a50*/  @!P0 LOP3.LUT R45, R63.reuse, 0xffff0000, RZ, 0xc0, !PT ;  /* 0xffff00003f2d8812 */ /* 0x040fe200078ec0ff */
[----:B------:R-:W-:Y:S01]  /*6a60*/  @!P0 FFMA.FTZ R5, R46, R52, R5 ;  /* 0x000000342e058223 */ /* 0x000fe20000010005 */
[----:B------:R-:W-:Y:S01]  /*6a70*/  @!P0 SHF.L.U32 R46, R63, 0x10, RZ ;  /* 0x000000103f2e8819 */ /* 0x000fe200000006ff */
[C---:B------:R-:W-:Y:S01]  /*6a80*/  @!P0 IMAD.U32 R54, R55.reuse, 0x10000, RZ ;  /* 0x0001000037368824 */ /* 0x040fe200078e00ff */
[----:B------:R-:W-:Y:S01]  /*6a90*/  @!P0 LOP3.LUT R55, R55, 0xffff0000, RZ, 0xc0, !PT ;  /* 0xffff000037378812 */ /* 0x000fe200078ec0ff */
[----:B------:R-:W-:Y:S01]  /*6aa0*/  @!P0 FMUL.FTZ R6, R29, R38 ;  /* 0x000000261d068220 */ /* 0x000fe20000410000 */
[----:B------:R-:W-:Y:S01]  /*6ab0*/  @!P0 F2FP.BF16.F32.PACK_AB R71, R4, R3 ;  /* 0x000000030447823e */ /* 0x000fe200000010ff */
[----:B------:R-:W-:Y:S01]  /*6ac0*/  @!P0 FMUL.FTZ R7, R24, R33 ;  /* 0x0000002118078220 */ /* 0x000fe20000410000 */
[----:B------:R-:W-:Y:S01]  /*6ad0*/  @!P0 F2FP.BF16.F32.PACK_AB R68, R2, R0 ;  /* 0x000000000244823e */ /* 0x000fe200000010ff */
[----:B------:R-:W-:Y:S01]  /*6ae0*/  @!P0 FMUL.FTZ R8, R34, R27 ;  /* 0x0000001b22088220 */ /* 0x000fe20000410000 */
[----:B------:R-:W-:Y:S01]  /*6af0*/  @!P1 SEL R25, R28, R25, P2 ;  /* 0x000000191c199207 */ /* 0x000fe20001000000 */
[----:B------:R-:W-:Y:S01]  /*6b00*/  @!P0 FFMA.FTZ R6, R47, R53, R6 ;  /* 0x000000352f068223 */ /* 0x000fe20000010006 */
[----:B------:R-:W-:Y:S01]  /*6b10*/  @!P0 MOV R60, R68 ;  /* 0x00000044003c8202 */ /* 0x000fe20000000f00 */
[----:B------:R-:W-:Y:S01]  /*6b20*/  @!P0 FFMA.FTZ R7, R46, R54, R7 ;  /* 0x000000362e078223 */ /* 0x000fe20000010007 */
[----:B------:R-:W-:Y:S02]  /*6b30*/  @!P1 IMAD.X R132, R106, 0x1, R57, P3 ;  /* 0x000000016a849824 */ /* 0x000fe400018e0639 */
[----:B------:R-:W-:Y:S01]  /*6b40*/  @!P0 FFMA.FTZ R8, R45, R55, R8 ;  /* 0x000000372d088223 */ /* 0x000fe20000010008 */
[----:B------:R-:W-:Y:S03]  /*6b50*/  IMAD.WIDE.U32 R56, R144, 0x60, R96 ;  /* 0x0000006090387825 */ /* 0x000fe600078e0060 */
[----:B------:R-:W-:Y:S01]  /*6b60*/  @!P1 SHF.L.U64.HI R132, R119, 0x1, R132 ;  /* 0x0000000177849819 */ /* 0x000fe20000010284 */
[----:B------:R-:W-:Y:S01]  /*6b70*/  IMAD R69, R145, 0x60, RZ ;  /* 0x0000006091457824 */ /* 0x000fe200078e02ff */
[----:B------:R-:W-:Y:S01]  /*6b80*/  @!P0 F2FP.BF16.F32.PACK_AB R70, R8, R7 ;  /* 0x000000070846823e */ /* 0x000fe200000010ff */
[----:B------:R-:W-:Y:S02]  /*6b90*/  @!P0 IMAD.MOV.U32 R61, RZ, RZ, R71 ;  /* 0x000000ffff3d8224 */ /* 0x000fe400078e0047 */
[----:B------:R-:W-:Y:S01]  /*6ba0*/  @!P1 IMAD.WIDE R32, R25, 0x2, R30 ;  /* 0x0000000219209825 */ /* 0x000fe200078e021e */
[----:B------:R-:W-:Y:S02]  /*6bb0*/  IADD3 R57, PT, PT, R57, R69, RZ ;  /* 0x0000004539397210 */ /* 0x000fe40007ffe0ff */
[----:B------:R-:W-:Y:S01]  /*6bc0*/  @!P0 F2FP.BF16.F32.PACK_AB R69, R6, R5 ;  /* 0x000000050645823e */ /* 0x000fe200000010ff */
[----:B------:R-:W-:Y:S02]  /*6bd0*/  @!P1 IMAD.SHL.U32 R119, R119, 0x2, RZ ;  /* 0x0000000277779824 */ /* 0x000fe400078e00ff */
[----:B------:R-:W-:Y:S01]  /*6be0*/  @!P0 IMAD.MOV.U32 R63, RZ, RZ, R70 ;  /* 0x000000ffff3f8224 */ /* 0x000fe200078e0046 */
[----:B------:R-:W-:Y:S02]  /*6bf0*/  @!P0 MOV R62, R69 ;  /* 0x00000045003e8202 */ /* 0x000fe40000000f00 */
[C---:B------:R-:W-:Y:S02]  /*6c00*/  @!P1 IADD3 R134, P3, PT, R119.reuse, R92, RZ ;  /* 0x0000005c77869210 */ /* 0x040fe40007f7e0ff */
[----:B------:R-:W-:Y:S01]  /*6c10*/  @!P1 IADD3 R46, P0, PT, R119, R94, RZ ;  /* 0x0000005e772e9210 */ /* 0x000fe20007f1e0ff */
[----:B------:R4:W-:Y:S02]  /*6c20*/  ST.E.128 desc[UR4][R56.64], R60 ;  /* 0x0000003c38007985 */ /* 0x0009e4000c101d04 */
[C---:B------:R-:W-:Y:S01]  /*6c30*/  @!P1 IMAD.X R135, R132.reuse, 0x1, R93, P3 ;  /* 0x0000000184879824 */ /* 0x040fe200018e065d */
[----:B------:R-:W-:Y:S02]  /*6c40*/  @!P1 IADD3.X R47, PT, PT, R132, R95, RZ, P0, !PT ;  /* 0x0000005f842f9210 */ /* 0x000fe400007fe4ff */
[----:B------:R-:W-:Y:S03]  /*6c50*/  ISETP.GT.AND P0, PT, R26, 0x40, !P1 ;  /* 0x000000401a00780c */ /* 0x000fe60004f04270 */
[----:B------:R-:W2:Y:S08]  /*6c60*/  @!P1 LD.E.128 R68, desc[UR4][R134.64+0x80] ;  /* 0x0000800486449980 */ /* 0x000eb0000c101d00 */
[----:B------:R-:W3:Y:S08]  /*6c70*/  @!P1 LD.E.128 R32, desc[UR4][R32.64+0x80] ;  /* 0x0000800420209980 */ /* 0x000ef0000c101d00 */
[----:B------:R-:W5:Y:S08]  /*6c80*/  @!P1 LD.E.128 R52, desc[UR4][R46.64+0x80] ;  /* 0x000080042e349980 */ /* 0x000f70000c101d00 */
[----:B------:R-:W4:Y:S01]  /*6c90*/  LD.E.128 R64, desc[UR4][R30.64+0x80] ;  /* 0x000080041e407980 */ /* 0x000f22000c101d00 */
        /* <DEDUP_REMOVED lines=17> */
[C---:B-----5:R-:W-:Y:S01]  /*6db0*/  @!P1 IMAD.U32 R45, R52.reuse, 0x10000, RZ ;  /* 0x00010000342d9824 */ /* 0x060fe200078e00ff */
[----:B------:R-:W-:Y:S01]  /*6dc0*/  @!P1 LOP3.LUT R48, R52, 0xffff0000, RZ, 0xc0, !PT ;  /* 0xffff000034309812 */ /* 0x000fe200078ec0ff */
[----:B------:R-:W-:Y:S01]  /*6dd0*/  @!P1 FMUL.FTZ R11, R37, R36 ;  /* 0x00000024250b9220 */ /* 0x000fe20000410000 */
[----:B------:R-:W-:Y:S01]  /*6de0*/  @!P1 LOP3.LUT R33, R34, 0xffff0000, RZ, 0xc0, !PT ;  /* 0xffff000022219812 */ /* 0x000fe200078ec0ff */
[----:B------:R-:W-:Y:S01]  /*6df0*/  @!P1 IMAD.U32 R52, R54, 0x10000, RZ ;  /* 0x0001000036349824 */ /* 0x000fe200078e00ff */
[----:B------:R-:W-:Y:S01]  /*6e00*/  @!P1 SHF.L.U32 R49, R53, 0x10, RZ ;  /* 0x0000001035319819 */ /* 0x000fe200000006ff */
[----:B------:R-:W-:Y:S01]  /*6e10*/  @P0 FADD.FTZ R29, -R29, -RZ ;  /* 0x800000ff1d1d0221 */ /* 0x000fe20000010100 */
[C---:B----4-:R-:W-:Y:S01]  /*6e20*/  @!P1 LOP3.LUT R47, R64.reuse, 0xffff0000, RZ, 0xc0, !PT ;  /* 0xffff0000402f9812 */ /* 0x050fe200078ec0ff */
        /* <DEDUP_REMOVED lines=40> */
.L_x_11428:
[----:B------:R-:W-:Y:S05]  /*70b0*/  BSYNC.RECONVERGENT B0 ;  /* 0x0000000000007941 */ /* 0x000fea0003800200 */
.L_x_11427:
[----:B------:R-:W5:Y:S02]  /*70c0*/  LD.E R3, desc[UR4][R100.64+0xd0] ;  /* 0x0000d00464037980 */ /* 0x000f64000c101900 */
[----:B-----5:R-:W-:Y:S05]  /*70d0*/  IMAD.U32 R3, R3, -0x20, RZ ;  /* 0xffffffe003037824 */ /* 0x020fea00078e00ff */
[C---:B------:R-:W-:Y:S02]  /*70e0*/  LEA R94, P1, R3.reuse, R94, 0x1 ;  /* 0x0000005e035e7211 */ /* 0x040fe400078208ff */
[C---:B------:R-:W-:Y:S02]  /*70f0*/  LEA R92, P0, R3.reuse, R92, 0x1 ;  /* 0x0000005c035c7211 */ /* 0x040fe400078008ff */
[C---:B------:R-:W-:Y:S02]  /*7100*/  LEA.HI.X.SX32 R95, R3.reuse, R95, 0x1, P1 ;  /* 0x0000005f035f7211 */ /* 0x040fe400008f0eff */
[----:B------:R-:W-:Y:S09]  /*7110*/  LEA.HI.X.SX32 R93, R3, R93, 0x1, P0 ;  /* 0x0000005d035d7211 */ /* 0x000ff200000f0eff */
.L_x_11411:
[----:B------:R-:W-:Y:S05]  /*7120*/  BSYNC.RECONVERGENT B1 ;  /* 0x0000000000017941 */ /* 0x000fea0003800200 */
.L_x_11409:
[----:B------:R-:W-:Y:S01]  /*7130*/  ISETP.NE.U32.AND P0, PT, R120, RZ, PT ;  /* 0x000000ff7800720c */ /* 0x000fe20003f05070 */
[----:B-1-3--:R-:W3:Y:S01]  /*7140*/  LD.E R4, desc[UR4][R100.64+0x128] ;  /* 0x0001280464047980 */ /* 0x00aee2000c101900 */
[----:B------:R-:W-:Y:S01]  /*7150*/  UMOV UR6, URZ ;  /* 0x000000ff00067c82 */ /* 0x000fe20008000000 */
[----:B------:R-:W-:Y:S01]  /*7160*/  BSSY.RECONVERGENT B0, `(.L_x_11429) ;  /* 0x0000062000007945 */ /* 0x000fe20003800200 */
[----:B------:R-:W-:Y:S02]  /*7170*/  ISETP.NE.AND.EX P0, PT, R121, RZ, PT, P0 ;  /* 0x000000ff7900720c */ /* 0x000fe40003f05300 */
[----:B------:R-:W-:Y:S11]  /*7180*/  IADD3 R3, P1, PT, RZ, -UR6, RZ ;  /* 0x80000006ff037c10 */ /* 0x000ff6000ff3e0ff */
[----:B------:R-:W5:Y:S04]  /*7190*/  @!P0 LD.E R2, desc[UR4][R100.64+0x40] ;  /* 0x0000400464028980 */ /* 0x000f68000c101900 */
[----:B------:R-:W2:Y:S02]  /*71a0*/  @!P0 LD.E R0, desc[UR4][R100.64+0x38] ;  /* 0x0000380464008980 */ /* 0x000ea4000c101900 */
[----:B--2---:R-:W-:Y:S02]  /*71b0*/  @!P0 IMAD.SHL.U32 R0, R0, 0x40, RZ ;  /* 0x0000004000008824 */ /* 0x004fe400078e00ff */
[----:B---3--:R-:W-:Y:S02]  /*71c0*/  IMAD.SHL.U32 R4, R4, 0x40, RZ ;  /* 0x0000004004047824 */ /* 0x008fe400078e00ff */
        /* <DEDUP_REMOVED lines=59> */
[CC--:B----4-:R-:W-:Y:S02]  /*7580*/  LEA R24, P0, R5.reuse, R158.reuse, 0x2 ;  /* 0x0000009e05187211 */ /* 0x0d0fe400078010ff */
        /* <DEDUP_REMOVED lines=31> */
.L_x_11430:
[----:B------:R-:W-:Y:S05]  /*7780*/  BSYNC.RECONVERGENT B0 ;  /* 0x0000000000007941 */ /* 0x000fea0003800200 */
.L_x_11429:
[----:B------:R-:W-:Y:S11]  /*7790*/  ISETP.NE.AND P0, PT, R91, RZ, PT ;  /* 0x000000ff5b00720c */ /* 0x000ff60003f05270 */
[----:B------:R-:W-:Y:S02]  /*77a0*/  @!UPT UIADD3 URZ, UPT, UPT, URZ, URZ, URZ ;  /* 0x000000fffffff290 */ /* 0x000fe4000fffe0ff */
[----:B------:R-:W-:Y:S05]  /*77b0*/  @P0 BRA `(.L_x_11431) ;  /* 0xffffffac00500947 */ /* 0x000fea000383ffff */
.L_x_11408:
        /* <DEDUP_REMOVED lines=34> */
.L_x_11435:
[----:B------:R-:W-:Y:S05]  /*79e0*/  BSYNC.RECONVERGENT B0 ;  /* 0x0000000000007941 */ /* 0x000fea0003800200 */
.L_x_11434:
[----:B------:R-:W-:Y:S05]  /*79f0*/  @P1 BRA `(.L_x_11436) ;  /* 0x00000044007c1947 */ /* 0x000fea0003800000 */
[----:B------:R-:W-:Y:S02]  /*7a00*/  IMAD R0, R127, 0x60, RZ ;  /* 0x000000607f007824 */ /* 0x000fe400078e02ff */
        /* <DEDUP_REMOVED lines=8> */
.L_x_11433:
        /* <DEDUP_REMOVED lines=43> */
[----:B----4-:R-:W-:Y:S02]  /*7d40*/  SHF.L.U32 R25, R15, 0x10, RZ ;  /* 0x000000100f197819 */ /* 0x010fe400000006ff */
        /* <DEDUP_REMOVED lines=33> */
.L_x_11441:
[----:B------:R-:W-:Y:S05]  /*7f60*/  BSYNC.RECONVERGENT B0 ;  /* 0x0000000000007941 */ /* 0x000fea0003800200 */
.L_x_11440:
[----:B-----5:R2:W-:Y:S04]  /*7f70*/  STS.128 [R155], R12 ;  /* 0x0000000c9b007388 */ /* 0x0205e80000000c00 */
[----:B------:R2:W5:Y:S01]  /*7f80*/  LD.E.128 R8, desc[UR4][R28.64+0x80] ;  /* 0x000080041c087980 */ /* 0x000562000c101d00 */
[----:B------:R-:W-:Y:S01]  /*7f90*/  LOP3.LUT R0, R20, 0x40, RZ, 0xfc, !PT ;  /* 0x0000004014007812 */ /* 0x000fe200078efcff */
[----:B------:R-:W-:Y:S03]  /*7fa0*/  BSSY.RECONVERGENT B0, `(.L_x_11442) ;  /* 0x0000029000007945 */ /* 0x000fe60003800200 */
[----:B------:R-:W-:-:S13]  /*7fb0*/  ISETP.GE.AND P0, PT, R0, R3, PT ;  /* 0x000000030000720c */ /* 0x000fda0003f06270 */
[----:B------:R-:W-:Y:S05]  /*7fc0*/  @P0 BRA `(.L_x_11443) ;  /* 0x0000000000980947 */ /* 0x000fea0003800000 */
[----:B------:R-:W3:Y:S04]  /*7fd0*/  LD.E.64 R4, desc[UR4][R22.64+0x40] ;  /* 0x0000400416047980 */ /* 0x000ee8000c101b00 */
[----:B------:R-:W3:Y:S01]  /*7fe0*/  LD.E.64 R6, desc[UR4][R18.64+0x40] ;  /* 0x0000400412067980 */ /* 0x000ee2000c101b00 */
[C---:B-----5:R-:W-:Y:S01]  /*7ff0*/  LOP3.LUT R0, R9.reuse, 0xffff0000, RZ, 0xc0, !PT ;  /* 0xffff000009007812 */ /* 0x060fe200078ec0ff */
[----:B--2---:R-:W-:Y:S01]  /*8000*/  IMAD.U32 R14, R10, 0x10000, RZ ;  /* 0x000100000a0e7824 */ /* 0x004fe200078e00ff */
[----:B------:R-:W-:Y:S02]  /*8010*/  SHF.L.U32 R2, R9, 0x10, RZ ;  /* 0x0000001009027819 */ /* 0x000fe400000006ff */
[C---:B------:R-:W-:Y:S02]  /*8020*/  SHF.L.U32 R9, R8.reuse, 0x10, RZ ;  /* 0x0000001008097819 */ /* 0x040fe400000006ff */
[----:B------:R-:W-:-:S02]  /*8030*/  LOP3.LUT R16, R8, 0xffff0000, RZ, 0xc0, !PT ;  /* 0xffff000008107812 */ /* 0x000fc400078ec0ff */
[C---:B----4-:R-:W-:Y:S02]  /*8040*/  SHF.L.U32 R27, R11.reuse, 0x10, RZ ;  /* 0x000000100b1b7819 */ /* 0x050fe400000006ff */
[----:B------:R-:W-:Y:S02]  /*8050*/  LOP3.LUT R25, R11, 0xffff0000, RZ, 0xc0, !PT ;  /* 0xffff00000b197812 */ /* 0x000fe400078ec0ff */
[----:B------:R-:W-:Y:S02]  /*8060*/  LOP3.LUT R24, R10, 0xffff0000, RZ, 0xc0, !PT ;  /* 0xffff00000a187812 */ /* 0x000fe400078ec0ff */
[----:B---3--:R-:W-:Y:S02]  /*8070*/  LOP3.LUT R13, R4, 0xffff0000, RZ, 0xc0, !PT ;  /* 0xffff0000040d7812 */ /* 0x008fe400078ec0ff */
        /* <DEDUP_REMOVED lines=27> */
.L_x_11443:
[----:B------:R-:W-:Y:S05]  /*8230*/  BSYNC.RECONVERGENT B0 ;  /* 0x0000000000007941 */ /* 0x000fea0003800200 */
.L_x_11442:
[----:B-----5:R3:W-:Y:S02]  /*8240*/  STS.128 [R155+0x2000], R8 ;  /* 0x002000089b007388 */ /* 0x0207e40000000c00 */
.L_x_11439:
[----:B------:R-:W-:Y:S05]  /*8250*/  BSYNC.RECONVERGENT B1 ;  /* 0x0000000000017941 */ /* 0x000fea0003800200 */
.L_x_11438:
        /* <DEDUP_REMOVED lines=11> */
[----:B------:R-:W2:Y:S01]  /*8310*/  LD.E.64 R6, desc[UR4][R18.64] ;  /* 0x0000000412067980 */ /* 0x000ea2000c101b00 */
[C---:B-----5:R-:W-:Y:S01]  /*8320*/  SHF.L.U32 R2, R13.reuse, 0x10, RZ ;  /* 0x000000100d027819 */ /* 0x060fe200000006ff */
[----:B------:R-:W-:Y:S01]  /*8330*/  IMAD.U32 R16, R14, 0x10000, RZ ;  /* 0x000100000e107824 */ /* 0x000fe200078e00ff */
[----:B------:R-:W-:Y:S02]  /*8340*/  LOP3.LUT R0, R13, 0xffff0000, RZ, 0xc0, !PT ;  /* 0xffff00000d007812 */ /* 0x000fe400078ec0ff */
[----:B----4-:R-:W-:Y:S02]  /*8350*/  SHF.L.U32 R25, R15, 0x10, RZ ;  /* 0x000000100f197819 */ /* 0x010fe400000006ff */
[----:B---3--:R-:W-:-:S02]  /*8360*/  SHF.L.U32 R8, R12, 0x10, RZ ;  /* 0x000000100c087819 */ /* 0x008fc400000006ff */
[----:B------:R-:W-:Y:S02]  /*8370*/  LOP3.LUT R24, R12, 0xffff0000, RZ, 0xc0, !PT ;  /* 0xffff00000c187812 */ /* 0x000fe400078ec0ff */
[----:B------:R-:W-:Y:S02]  /*8380*/  LOP3.LUT R15, R15, 0xffff0000, RZ, 0xc0, !PT ;  /* 0xffff00000f0f7812 */ /* 0x000fe400078ec0ff */
[----:B------:R-:W-:Y:S02]  /*8390*/  LOP3.LUT R26, R14, 0xffff0000, RZ, 0xc0, !PT ;  /* 0xffff00000e1a7812 */ /* 0x000fe400078ec0ff */
[----:B--2---:R-:W-:Y:S02]  /*83a0*/  LOP3.LUT R11, R4, 0xffff0000, RZ, 0xc0, !PT ;  /* 0xffff0000040b7812 */ /* 0x004fe400078ec0ff */
[C---:B------:R-:W-:Y:S01]  /*83b0*/  LOP3.LUT R10, R5.reuse, 0xffff0000, RZ, 0xc0, !PT ;  /* 0xffff0000050a7812 */ /* 0x040fe200078ec0ff */
[----:B------:R-:W-:Y:S01]  /*83c0*/  IMAD.U32 R5, R5, 0x10000, RZ ;  /* 0x0001000005057824 */ /* 0x000fe200078e00ff */
        /* <DEDUP_REMOVED lines=26> */
.L_x_11447:
[----:B------:R-:W-:Y:S05]  /*8570*/  BSYNC.RECONVERGENT B0 ;  /* 0x0000000000007941 */ /* 0x000fea0003800200 */
.L_x_11446:
[----:B-----5:R2:W-:Y:S04]  /*8580*/  STS.128 [R155+0x800], R12 ;  /* 0x0008000c9b007388 */ /* 0x0205e80000000c00 */
[----:B---3--:R2:W5:Y:S01]  /*8590*/  LD.E.128 R8, desc[UR4][R28.64+0x80] ;  /* 0x000080041c087980 */ /* 0x008562000c101d00 */
        /* <DEDUP_REMOVED lines=42> */
.L_x_11449:
[----:B------:R-:W-:Y:S05]  /*8840*/  BSYNC.RECONVERGENT B0 ;  /* 0x0000000000007941 */ /* 0x000fea0003800200 */
.L_x_11448:
[----:B-----5:R3:W-:Y:S02]  /*8850*/  STS.128 [R155+0x2800], R8 ;  /* 0x002800089b007388 */ /* 0x0207e40000000c00 */
.L_x_11445:
[----:B------:R-:W-:Y:S05]  /*8860*/  BSYNC.RECONVERGENT B1 ;  /* 0x0000000000017941 */ /* 0x000fea0003800200 */
.L_x_11444:
        /* <DEDUP_REMOVED lines=49> */
.L_x_11453:
[----:B------:R-:W-:Y:S05]  /*8b80*/  BSYNC.RECONVERGENT B0 ;  /* 0x0000000000007941 */ /* 0x000fea0003800200 */
.L_x_11452:
        /* <DEDUP_REMOVED lines=44> */
.L_x_11455:
[----:B------:R-:W-:Y:S05]  /*8e50*/  BSYNC.RECONVERGENT B0 ;  /* 0x0000000000007941 */ /* 0x000fea0003800200 */
.L_x_11454:
[----:B-----5:R3:W-:Y:S02]  /*8e60*/  STS.128 [R155+0x3000], R8 ;  /* 0x003000089b007388 */ /* 0x0207e40000000c00 */
.L_x_11451:
[----:B------:R-:W-:Y:S05]  /*8e70*/  BSYNC.RECONVERGENT B1 ;  /* 0x0000000000017941 */ /* 0x000fea0003800200 */
.L_x_11450:
[----:B------:R-:W-:-:S04]  /*8e80*/  IADD3 R160, PT, PT, R124, 0x30, RZ ;  /* 0x000000307ca07810 */ /* 0x000fc80007ffe0ff */
[----:B------:R-:W-:-:S13]  /*8e90*/  ISETP.GE.AND P0, PT, R160, R17, PT ;  /* 0x00000011a000720c */ /* 0x000fda0003f06270 */
[----:B------:R-:W-:Y:S05]  /*8ea0*/  @P0 BRA `(.L_x_11436) ;  /* 0x0000003000500947 */ /* 0x000fea0003800000 */
[----:B----4-:R-:W-:Y:S01]  /*8eb0*/  IMAD R26, R127, 0x60, RZ ;  /* 0x000000607f1a7824 */ /* 0x010fe200078e02ff */
[----:B------:R-:W-:Y:S01]  /*8ec0*/  ISETP.GE.AND P0, PT, R20, R3, PT ;  /* 0x000000031400720c */ /* 0x000fe20003f06270 */
[----:B------:R-:W-:-:S05]  /*8ed0*/  IMAD.WIDE.U32 R122, R126, 0x60, R122 ;  /* 0x000000607e7a7825 */ /* 0x000fca00078e007a */
[----:B------:R-:W-:Y:S02]  /*8ee0*/  IADD3 R27, PT, PT, R123, R26, RZ ;  /* 0x0000001a7b1b7210 */ /* 0x000fe40007ffe0ff */
[----:B------:R-:W-:-:S05]  /*8ef0*/  MOV R26, R122 ;  /* 0x0000007a001a7202 */ /* 0x000fca0000000f00 */
[----:B--2---:R2:W5:Y:S01]  /*8f00*/  LD.E.128 R12, desc[UR4][R26.64] ;  /* 0x000000041a0c7980 */ /* 0x004562000c101d00 */
[----:B------:R-:W-:Y:S04]  /*8f10*/  BSSY.RECONVERGENT B0, `(.L_x_11456) ;  /* 0x0000029000007945 */ /* 0x000fe80003800200 */
[----:B------:R-:W-:Y:S05]  /*8f20*/  @P0 BRA `(.L_x_11457) ;  /* 0x00000000009c0947 */ /* 0x000fea0003800000 */
[----:B------:R-:W4:Y:S04]  /*8f30*/  LD.E.64 R4, desc[UR4][R22.64] ;  /* 0x0000000416047980 */ /* 0x000f28000c101b00 */
[----:B------:R-:W2:Y:S01]  /*8f40*/  LD.E.64 R6, desc[UR4][R18.64] ;  /* 0x0000000412067980 */ /* 0x000ea2000c101b00 */
[C---:B-----5:R-:W-:Y:S01]  /*8f50*/  SHF.L.U32 R2, R13.reuse, 0x10, RZ ;  /* 0x000000100d027819 */ /* 0x060fe200000006ff */
[----:B------:R-:W-:Y:S01]  /*8f60*/  IMAD.U32 R16, R14, 0x10000, RZ ;  /* 0x000100000e107824 */ /* 0x000fe200078e00ff */
[----:B------:R-:W-:Y:S02]  /*8f70*/  LOP3.LUT R0, R13, 0xffff0000, RZ, 0xc0, !PT ;  /* 0xffff00000d007812 */ /* 0x000fe400078ec0ff */
[----:B------:R-:W-:Y:S02]  /*8f80*/  SHF.L.U32 R17, R15, 0x10, RZ ;  /* 0x000000100f117819 */ /* 0x000fe400000006ff */
[----:B---3--:R-:W-:-:S02]  /*8f90*/  SHF.L.U32 R8, R12, 0x10, RZ ;  /* 0x000000100c087819 */ /* 0x008fc400000006ff */
[----:B------:R-:W-:Y:S02]  /*8fa0*/  LOP3.LUT R24, R12, 0xffff0000, RZ, 0xc0, !PT ;  /* 0xffff00000c187812 */ /* 0x000fe400078ec0ff */
[----:B------:R-:W-:Y:S02]  /*8fb0*/  LOP3.LUT R15, R15, 0xffff0000, RZ, 0xc0, !PT ;  /* 0xffff00000f0f7812 */ /* 0x000fe400078ec0ff */
[----:B------:R-:W-:Y:S02]  /*8fc0*/  LOP3.LUT R25, R14, 0xffff0000, RZ, 0xc0, !PT ;  /* 0xffff00000e197812 */ /* 0x000fe400078ec0ff */
[----:B----4-:R-:W-:Y:S02]  /*8fd0*/  LOP3.LUT R11, R4, 0xffff0000, RZ, 0xc0, !PT ;  /* 0xffff0000040b7812 */ /* 0x010fe400078ec0ff */
[C---:B------:R-:W-:Y:S01]  /*8fe0*/  LOP3.LUT R10, R5.reuse, 0xffff0000, RZ, 0xc0, !PT ;  /* 0xffff0000050a7812 */ /* 0x040fe200078ec0ff */
[----:B------:R-:W-:Y:S01]  /*8ff0*/  IMAD.U32 R5, R5, 0x10000, RZ ;  /* 0x0001000005057824 */ /* 0x000fe200078e00ff */
        /* <DEDUP_REMOVED lines=12> */
[----:B-1----:R-:W-:-:S03]  /*90c0*/  FMUL.FTZ R29, R25, R5 ;  /* 0x00000005191d7220 */ /* 0x002fc60000410000 */
        /* <DEDUP_REMOVED lines=13> */
.L_x_11457:
[----:B------:R-:W-:Y:S05]  /*91a0*/  BSYNC.RECONVERGENT B0 ;  /* 0x0000000000007941 */ /* 0x000fea0003800200 */
.L_x_11456:
[----:B-----5:R4:W-:Y:S04]  /*91b0*/  STS.128 [R155+0x1800], R12 ;  /* 0x0018000c9b007388 */ /* 0x0209e80000000c00 */
[----:B---3--:R4:W5:Y:S01]  /*91c0*/  LD.E.128 R8, desc[UR4][R26.64+0x80] ;  /* 0x000080041a087980 */ /* 0x008962000c101d00 */
[----:B------:R-:W-:Y:S01]  /*91d0*/  LOP3.LUT R20, R20, 0x40, RZ, 0xfc, !PT ;  /* 0x0000004014147812 */ /* 0x000fe200078efcff */
[----:B------:R-:W-:Y:S03]  /*91e0*/  BSSY.RECONVERGENT B0, `(.L_x_11458) ;  /* 0x000002a000007945 */ /* 0x000fe60003800200 */
[----:B------:R-:W-:-:S13]  /*91f0*/  ISETP.GE.AND P0, PT, R20, R3, PT ;  /* 0x000000031400720c */ /* 0x000fda0003f06270 */
[----:B------:R-:W-:Y:S05]  /*9200*/  @P0 BRA `(.L_x_11459) ;  /* 0x00000000009c0947 */ /* 0x000fea0003800000 */
[----:B------:R-:W3:Y:S04]  /*9210*/  LD.E.64 R2, desc[UR4][R22.64+0x40] ;  /* 0x0000400416027980 */ /* 0x000ee8000c101b00 */
[----:B------:R1:W2:Y:S01]  /*9220*/  LD.E.64 R4, desc[UR4][R18.64+0x40] ;  /* 0x0000400412047980 */ /* 0x0002a2000c101b00 */
[C---:B-----5:R-:W-:Y:S01]  /*9230*/  SHF.L.U32 R17, R11.reuse, 0x10, RZ ;  /* 0x000000100b117819 */ /* 0x060fe200000006ff */
[----:B----4-:R-:W-:Y:S01]  /*9240*/  IMAD.U32 R14, R10, 0x10000, RZ ;  /* 0x000100000a0e7824 */ /* 0x010fe200078e00ff */
[----:B------:R-:W-:Y:S02]  /*9250*/  LOP3.LUT R15, R11, 0xffff0000, RZ, 0xc0, !PT ;  /* 0xffff00000b0f7812 */ /* 0x000fe400078ec0ff */
[C---:B------:R-:W-:Y:S02]  /*9260*/  LOP3.LUT R0, R9.reuse, 0xffff0000, RZ, 0xc0, !PT ;  /* 0xffff000009007812 */ /* 0x040fe400078ec0ff */
[----:B------:R-:W-:-:S02]  /*9270*/  SHF.L.U32 R6, R9, 0x10, RZ ;  /* 0x0000001009067819 */ /* 0x000fc400000006ff */
[C---:B------:R-:W-:Y:S02]  /*9280*/  SHF.L.U32 R7, R8.reuse, 0x10, RZ ;  /* 0x0000001008077819 */ /* 0x040fe400000006ff */
[----:B------:R-:W-:Y:S02]  /*9290*/  LOP3.LUT R16, R8, 0xffff0000, RZ, 0xc0, !PT ;  /* 0xffff000008107812 */ /* 0x000fe400078ec0ff */
[----:B-1----:R-:W-:Y:S02]  /*92a0*/  LOP3.LUT R18, R10, 0xffff0000, RZ, 0xc0, !PT ;  /* 0xffff00000a127812 */ /* 0x002fe400078ec0ff */
[----:B---3--:R-:W-:Y:S02]  /*92b0*/  LOP3.LUT R11, R2, 0xffff0000, RZ, 0xc0, !PT ;  /* 0xffff0000020b7812 */ /* 0x008fe400078ec0ff */
        /* <DEDUP_REMOVED lines=28> */
.L_x_11459:
[----:B------:R-:W-:Y:S05]  /*9480*/  BSYNC.RECONVERGENT B0 ;  /* 0x0000000000007941 */ /* 0x000fea0003800200 */
.L_x_11458:
[----:B-----5:R3:W-:Y:S01]  /*9490*/  STS.128 [R155+0x3800], R8 ;  /* 0x003800089b007388 */ /* 0x0207e20000000c00 */
[----:B------:R-:W-:Y:S05]  /*94a0*/  BRA `(.L_x_11436) ;  /* 0x0000002800d07947 */ /* 0x000fea0003800000 */
.L_x_11437:
        /* <DEDUP_REMOVED lines=10> */
[----:B----4-:R1:W5:Y:S01]  /*9550*/  LD.E.128 R24, desc[UR4][R46.64] ;  /* 0x000000042e187980 */ /* 0x010362000c101d00 */
        /* <DEDUP_REMOVED lines=78> */
.L_x_11463:
[----:B------:R-:W-:Y:S05]  /*9a40*/  BSYNC.RECONVERGENT B0 ;  /* 0x0000000000007941 */ /* 0x000fea0003800200 */
.L_x_11462:
        /* <DEDUP_REMOVED lines=82> */
.L_x_11465:
[----:B------:R-:W-:Y:S05]  /*9f70*/  BSYNC.RECONVERGENT B0 ;  /* 0x0000000000007941 */ /* 0x000fea0003800200 */
.L_x_11464:
[----:B-----5:R3:W-:Y:S02]  /*9f80*/  STS.128 [R155+0x2000], R16 ;  /* 0x002000109b007388 */ /* 0x0207e40000000c00 */
.L_x_11461:
[----:B------:R-:W-:Y:S05]  /*9f90*/  BSYNC.RECONVERGENT B1 ;  /* 0x0000000000017941 */ /* 0x000fea0003800200 */
.L_x_11460:
[----:B------:R-:W-:Y:S01]  /*9fa0*/  IADD3 R162, PT, PT, R124, 0x10, RZ ;  /* 0x000000107ca27810 */ /* 0x000fe20007ffe0ff */
[----:B------:R-:W-:Y:S03]  /*9fb0*/  BSSY.RECONVERGENT B1, `(.L_x_11466) ;  /* 0x00000aa000017945 */ /* 0x000fe60003800200 */
[----:B------:R-:W-:-:S13]  /*9fc0*/  ISETP.GE.AND P0, PT, R162, R23, PT ;  /* 0x00000017a200720c */ /* 0x000fda0003f06270 */
[----:B------:R-:W-:Y:S05]  /*9fd0*/  @P0 BRA `(.L_x_11467) ;  /* 0x00000008009c0947 */ /* 0x000fea0003800000 */
[C---:B----4-:R-:W-:Y:S02]  /*9fe0*/  LEA R44, P1, R37.reuse, R122, 0x1 ;  /* 0x0000007a252c7211 */ /* 0x050fe400078208ff */
[----:B------:R-:W-:Y:S02]  /*9ff0*/  ISETP.GE.AND P0, PT, R20, R3, PT ;  /* 0x000000031400720c */ /* 0x000fe40003f06270 */
[----:B------:R-:W-:-:S05]  /*a000*/  LEA.HI.X R45, R37, R123, R30, 0x1, P1 ;  /* 0x0000007b252d7211 */ /* 0x000fca00008f0c1e */
[----:B--2---:R2:W5:Y:S01]  /*a010*/  LD.E.128 R24, desc[UR4][R44.64] ;  /* 0x000000042c187980 */ /* 0x004562000c101d00 */
        /* <DEDUP_REMOVED lines=14> */
[----:B------:R-:W4:Y:S01]  /*a100*/  LD.E.128 R4, desc[UR4][R4.64] ;  /* 0x0000000404047980 */ /* 0x000f22000c101d00 */
[----:B------:R-:W-:-:S03]  /*a110*/  IMAD.X R9, R35, 0x1, R11, P1 ;  /* 0x0000000123097824 */ /* 0x000fc600008e060b */
[----:B------:R-:W2:Y:S04]  /*a120*/  LD.E.128 R12, desc[UR4][R12.64] ;  /* 0x000000040c0c7980 */ /* 0x000ea8000c101d00 */
[----:B------:R-:W2:Y:S01]  /*a130*/  LD.E.128 R8, desc[UR4][R8.64] ;  /* 0x0000000408087980 */ /* 0x000ea2000c101d00 */
        /* <DEDUP_REMOVED lines=8> */
[C---:B----4-:R-:W-:Y:S02]  /*a1c0*/  SHF.L.U32 R27, R4.reuse, 0x10, RZ ;  /* 0x00000010041b7819 */ /* 0x050fe400000006ff */
        /* <DEDUP_REMOVED lines=51> */
.L_x_11469:
[----:B------:R-:W-:Y:S05]  /*a500*/  BSYNC.RECONVERGENT B0 ;  /* 0x0000000000007941 */ /* 0x000fea0003800200 */
.L_x_11468:
        /* <DEDUP_REMOVED lines=21> */
[----:B------:R-:W2:Y:S01]  /*a660*/  LD.E.128 R8, desc[UR4][R8.64+0x80] ;  /* 0x0000800408087980 */ /* 0x000ea2000c101d00 */
[C---:B----45:R-:W-:Y:S01]  /*a670*/  SHF.L.U32 R25, R16.reuse, 0x10, RZ ;  /* 0x0000001010197819 */ /* 0x070fe200000006ff */
        /* <DEDUP_REMOVED lines=59> */
.L_x_11471:
[----:B------:R-:W-:Y:S05]  /*aa30*/  BSYNC.RECONVERGENT B0 ;  /* 0x0000000000007941 */ /* 0x000fea0003800200 */
.L_x_11470:
[----:B-----5:R3:W-:Y:S02]  /*aa40*/  STS.128 [R155+0x2800], R16 ;  /* 0x002800109b007388 */ /* 0x0207e40000000c00 */
.L_x_11467:
[----:B------:R-:W-:Y:S05]  /*aa50*/  BSYNC.RECONVERGENT B1 ;  /* 0x0000000000017941 */ /* 0x000fea0003800200 */
.L_x_11466:
[----:B------:R-:W-:Y:S01]  /*aa60*/  IADD3 R161, PT, PT, R124, 0x20, RZ ;  /* 0x000000207ca17810 */ /* 0x000fe20007ffe0ff */
[----:B------:R-:W-:Y:S03]  /*aa70*/  BSSY.RECONVERGENT B1, `(.L_x_11472) ;  /* 0x00000aa000017945 */ /* 0x000fe60003800200 */
[----:B------:R-:W-:-:S13]  /*aa80*/  ISETP.GE.AND P0, PT, R161, R23, PT ;  /* 0x00000017a100720c */ /* 0x000fda0003f06270 */
[----:B------:R-:W-:Y:S05]  /*aa90*/  @P0 BRA `(.L_x_11473) ;  /* 0x00000008009c0947 */ /* 0x000fea0003800000 */
[----:B--2-4-:R-:W-:Y:S02]  /*aaa0*/  LEA R44, P1, R126, R122, 0x6 ;  /* 0x0000007a7e2c7211 */ /* 0x014fe400078230ff */
        /* <DEDUP_REMOVED lines=81> */
.L_x_11475:
[----:B------:R-:W-:Y:S05]  /*afc0*/  BSYNC.RECONVERGENT B0 ;  /* 0x0000000000007941 */ /* 0x000fea0003800200 */
.L_x_11474:
        /* <DEDUP_REMOVED lines=82> */
.L_x_11477:
[----:B------:R-:W-:Y:S05]  /*b4f0*/  BSYNC.RECONVERGENT B0 ;  /* 0x0000000000007941 */ /* 0x000fea0003800200 */
.L_x_11476:
[----:B-----5:R3:W-:Y:S02]  /*b500*/  STS.128 [R155+0x3000], R16 ;  /* 0x003000109b007388 */ /* 0x0207e40000000c00 */
.L_x_11473:
[----:B------:R-:W-:Y:S05]  /*b510*/  BSYNC.RECONVERGENT B1 ;  /* 0x0000000000017941 */ /* 0x000fea0003800200 */
.L_x_11472:
[----:B------:R-:W-:-:S04]  /*b520*/  IADD3 R160, PT, PT, R124, 0x30, RZ ;  /* 0x000000307ca07810 */ /* 0x000fc80007ffe0ff */
[----:B------:R-:W-:-:S13]  /*b530*/  ISETP.GE.AND P0, PT, R160, R23, PT ;  /* 0x00000017a000720c */ /* 0x000fda0003f06270 */
[----:B------:R-:W-:Y:S05]  /*b540*/  @P0 BRA `(.L_x_11436) ;  /* 0x0000000800a80947 */ /* 0x000fea0003800000 */
[----:B--2-4-:R-:W-:Y:S01]  /*b550*/  IMAD R44, R127, 0x60, RZ ;  /* 0x000000607f2c7824 */ /* 0x014fe200078e02ff */
[----:B------:R-:W-:Y:S01]  /*b560*/  ISETP.GE.AND P0, PT, R20, R3, PT ;  /* 0x000000031400720c */ /* 0x000fe20003f06270 */
[----:B------:R-:W-:-:S05]  /*b570*/  IMAD.WIDE.U32 R122, R126, 0x60, R122 ;  /* 0x000000607e7a7825 */ /* 0x000fca00078e007a */
[----:B------:R-:W-:Y:S02]  /*b580*/  IADD3 R45, PT, PT, R123, R44, RZ ;  /* 0x0000002c7b2d7210 */ /* 0x000fe40007ffe0ff */
[----:B------:R-:W-:-:S05]  /*b590*/  MOV R44, R122 ;  /* 0x0000007a002c7202 */ /* 0x000fca0000000f00 */
[----:B---3--:R2:W5:Y:S01]  /*b5a0*/  LD.E.128 R16, desc[UR4][R44.64] ;  /* 0x000000042c107980 */ /* 0x008562000c101d00 */
        /* <DEDUP_REMOVED lines=78> */
.L_x_11479:
[----:B------:R-:W-:Y:S05]  /*ba90*/  BSYNC.RECONVERGENT B0 ;  /* 0x0000000000007941 */ /* 0x000fea0003800200 */
.L_x_11478:
        /* <DEDUP_REMOVED lines=14> */
[----:B---3--:R-:W-:Y:S02]  /*bb80*/  SHF.L.U64.HI R17, R2, 0x1, R9 ;  /* 0x0000000102117819 */ /* 0x008fe40000010209 */
        /* <DEDUP_REMOVED lines=37> */
[----:B--2---:R-:W-:-:S02]  /*bde0*/  IMAD.U32 R9, R17, 0x10000, RZ ;  /* 0x0001000011097824 */ /* 0x004fc400078e00ff */
        /* <DEDUP_REMOVED lines=30> */
.L_x_11481:
[----:B------:R-:W-:Y:S05]  /*bfd0*/  BSYNC.RECONVERGENT B0 ;  /* 0x0000000000007941 */ /* 0x000fea0003800200 */
.L_x_11480:
[----:B-----5:R4:W-:Y:S02]  /*bfe0*/  STS.128 [R155+0x3800], R4 ;  /* 0x003800049b007388 */ /* 0x0209e40000000c00 */
.L_x_11436:
[----:B------:R-:W-:Y:S05]  /*bff0*/  BSYNC.RECONVERGENT B2 ;  /* 0x0000000000027941 */ /* 0x000fea0003800200 */
.L_x_11432:
[----:B--2---:R-:W-:Y:S01]  /*c000*/  IMAD.IADD R3, R78, 0x1, -R153 ;  /* 0x000000014e037824 */ /* 0x004fe200078e0a99 */
[----:B------:R-:W2:Y:S01]  /*c010*/  S2UR UR6, SR_CgaCtaId ;  /* 0x00000000000679c3 */ /* 0x000ea20000008800 */
[----:B------:R-:W-:Y:S01]  /*c020*/  IMAD.SHL.U32 R142, R76, 0x40, RZ ;  /* 0x000000404c8e7824 */ /* 0x000fe200078e00ff */
[----:B------:R-:W-:Y:S01]  /*c030*/  LOP3.LUT R2, R83, 0x8, R76, 0x78, !PT ;  /* 0x0000000853027812 */ /* 0x000fe200078e784c */
[----:B------:R-:W-:Y:S01]  /*c040*/  UMOV UR7, 0x400 ;  /* 0x0000040000077882 */ /* 0x000fe20000000000 */
[-C--:B------:R-:W-:Y:S01]  /*c050*/  ISETP.GE.AND P0, PT, R162, R3.reuse, PT ;  /* 0x00000003a200720c */ /* 0x080fe20003f06270 */
[----:B------:R-:W-:Y:S01]  /*c060*/  BSSY.RECONVERGENT B1, `(.L_x_11482) ;  /* 0x0000161000017945 */ /* 0x000fe20003800200 */
[-C--:B------:R-:W-:Y:S02]  /*c070*/  ISETP.GE.AND P3, PT, R161, R3.reuse, PT ;  /* 0x00000003a100720c */ /* 0x080fe40003f66270 */
[-C--:B------:R-:W-:Y:S02]  /*c080*/  ISETP.GE.AND P1, PT, R160, R3.reuse, PT ;  /* 0x00000003a000720c */ /* 0x080fe40003f26270 */
[----:B------:R-:W-:-:S02]  /*c090*/  ISETP.GE.AND P2, PT, R124, R3, PT ;  /* 0x000000037c00720c */ /* 0x000fc40003f46270 */
[----:B------:R-:W-:Y:S02]  /*c0a0*/  LOP3.LUT R142, R142, 0x400, RZ, 0xc0, !PT ;  /* 0x000004008e8e7812 */ /* 0x000fe400078ec0ff */
[----:B------:R-:W-:-:S03]  /*c0b0*/  LOP3.LUT R79, R79, 0x200, R82, 0xf8, !PT ;  /* 0x000002004f4f7812 */ /* 0x000fc600078ef852 */
[-C--:B---3--:R-:W-:Y:S02]  /*c0c0*/  @!P0 LEA R8, P5, R74, R146.reuse, 0x1 ;  /* 0x000000924a088211 */ /* 0x088fe400078a08ff */
[----:B----4-:R-:W-:Y:S01]  /*c0d0*/  @!P3 LEA R6, P4, R144, R146, 0x6 ;  /* 0x000000929006b211 */ /* 0x010fe200078830ff */
[----:B------:R-:W-:Y:S01]  /*c0e0*/  IMAD.IADD R143, R72, 0x1, R79 ;  /* 0x00000001488f7824 */ /* 0x000fe200078e024f */
[-C--:B------:R-:W-:Y:S01]  /*c0f0*/  @!P0 LEA.HI.X R9, R74, R147.reuse, R75, 0x1, P5 ;  /* 0x000000934a098211 */ /* 0x080fe200028f0c4b */
[----:B------:R-:W-:Y:S01]  /*c100*/  @!P1 IMAD R0, R145, 0x60, RZ ;  /* 0x0000006091009824 */ /* 0x000fe200078e02ff */
[C---:B------:R-:W-:Y:S01]  /*c110*/  @!P3 LEA.HI.X R7, R144.reuse, R147, R145, 0x6, P4 ;  /* 0x000000939007b211 */ /* 0x040fe200020f3491 */
[----:B-1----:R-:W-:Y:S01]  /*c120*/  @!P1 IMAD.WIDE.U32 R4, R144, 0x60, R146 ;  /* 0x0000006090049825 */ /* 0x002fe200078e0092 */
[----:B------:R-:W-:Y:S01]  /*c130*/  @!PT LDS RZ, [RZ] ;  /* 0x00000000fffff984 */ /* 0x000fe20000000800 */
[----:B------:R-:W-:Y:S01]  /*c140*/  @!PT LDS RZ, [RZ] ;  /* 0x00000000fffff984 */ /* 0x000fe20000000800 */
[----:B------:R-:W-:Y:S01]  /*c150*/  @!PT LDS RZ, [RZ] ;  /* 0x00000000fffff984 */ /* 0x000fe20000000800 */
[----:B------:R-:W-:Y:S01]  /*c160*/  @!P2 LDGSTS.E.BYPASS.LTC128B.128 [R155+0x4000], desc[UR4][R146.64] ;  /* 0x04000000929bafae */ /* 0x000fe2000b981a04 */
[----:B--2---:R-:W-:Y:S02]  /*c170*/  ULEA UR6, UR6, UR7, 0x18 ;  /* 0x0000000706067291 */ /* 0x004fe4000f8ec0ff */
[----:B------:R-:W-:Y:S01]  /*c180*/  @!P1 IMAD.IADD R11, R0, 0x1, R5 ;  /* 0x00000001000b9824 */ /* 0x000fe200078e0205 */
[----:B------:R-:W-:Y:S01]  /*c190*/  @!P2 LDGSTS.E.BYPASS.LTC128B.128 [R155+0x6000], desc[UR4][R146.64+0x80] ;  /* 0x06000080929bafae */ /* 0x000fe2000b981a04 */
[----:B------:R-:W-:-:S02]  /*c1a0*/  @!P1 IMAD.MOV.U32 R10, RZ, RZ, R4 ;  /* 0x000000ffff0a9224 */ /* 0x000fc400078e0004 */
[----:B------:R-:W-:Y:S01]  /*c1b0*/  LEA R143, R143, UR6, 0x1 ;  /* 0x000000068f8f7c11 */ /* 0x000fe2000f8e08ff */
[----:B------:R-:W-:Y:S04]  /*c1c0*/  @!P0 LDGSTS.E.BYPASS.LTC128B.128 [R155+0x4800], desc[UR4][R8.64] ;  /* 0x04800000089b8fae */ /* 0x000fe8000b981a04 */
[----:B------:R-:W-:Y:S01]  /*c1d0*/  @!P0 LDGSTS.E.BYPASS.LTC128B.128 [R155+0x6800], desc[UR4][R8.64+0x80] ;  /* 0x06800080089b8fae */ /* 0x000fe2000b981a04 */
[----:B------:R-:W-:-:S03]  /*c1e0*/  ISETP.GE.AND P0, PT, R160, R3, PT ;  /* 0x00000003a000720c */ /* 0x000fc60003f06270 */
[----:B------:R-:W-:Y:S04]  /*c1f0*/  @!P3 LDGSTS.E.BYPASS.LTC128B.128 [R155+0x5000], desc[UR4][R6.64] ;  /* 0x05000000069bbfae */ /* 0x000fe8000b981a04 */
[----:B------:R1:W-:Y:S01]  /*c200*/  @!P3 LDGSTS.E.BYPASS.LTC128B.128 [R155+0x7000], desc[UR4][R6.64+0x80] ;  /* 0x07000080069bbfae */ /* 0x0003e2000b981a04 */
[----:B------:R-:W-:-:S03]  /*c210*/  ISETP.GE.AND P3, PT, R162, R3, PT ;  /* 0x00000003a200720c */ /* 0x000fc60003f66270 */
[----:B------:R-:W-:Y:S02]  /*c220*/  @!P1 LDGSTS.E.BYPASS.LTC128B.128 [R155+0x5800], desc[UR4][R10.64] ;  /* 0x058000000a9b9fae */ /* 0x000fe4000b981a04 */
[----:B------:R-:W-:Y:S02]  /*c230*/  @!P0 IMAD.WIDE.U32 R4, R104, 0x60, R148 ;  /* 0x0000006068048825 */ /* 0x000fe400078e0094 */
[----:B------:R-:W-:Y:S01]  /*c240*/  @!P1 LDGSTS.E.BYPASS.LTC128B.128 [R155+0x7800], desc[UR4][R10.64+0x80] ;  /* 0x078000800a9b9fae */ /* 0x000fe2000b981a04 */
[----:B------:R-:W-:Y:S01]  /*c250*/  ISETP.GE.AND P1, PT, R161, R3, PT ;  /* 0x00000003a100720c */ /* 0x000fe20003f26270 */
[----:B------:R-:W-:Y:S01]  /*c260*/  @!P0 IMAD R0, R105, 0x60, RZ ;  /* 0x0000006069008824 */ /* 0x000fe200078e02ff */
[----:B------:R-:W-:Y:S01]  /*c270*/  LOP3.LUT R3, R2, 0x38, R81, 0x78, !PT ;  /* 0x0000003802037812 */ /* 0x000fe200078e7851 */
[----:B------:R-:W0:Y:S02]  /*c280*/  LDGDEPBAR ;  /* 0x00000000000079af */ /* 0x000e240000000000 */
[----:B------:R-:W-:-:S02]  /*c290*/  @!P3 LEA R2, P4, R77, R148, 0x1 ;  /* 0x000000944d02b211 */ /* 0x000fc400078808ff */
[----:B------:R-:W-:Y:S02]  /*c2a0*/  IMAD R142, R3, 0x2, R142 ;  /* 0x00000002038e7824 */ /* 0x000fe400078e028e */
[----:B------:R-:W-:Y:S01]  /*c2b0*/  @!P3 LEA.HI.X R3, R77, R149, R80, 0x1, P4 ;  /* 0x000000954d03b211 */ /* 0x000fe200020f0c50 */
[----:B-1----:R-:W-:-:S03]  /*c2c0*/  @!P0 IMAD.MOV.U32 R6, RZ, RZ, R4 ;  /* 0x000000ffff068224 */ /* 0x002fc600078e0004 */
[----:B------:R-:W-:Y:S01]  /*c2d0*/  @!P1 LEA R4, P4, R104, R148, 0x6 ;  /* 0x0000009468049211 */ /* 0x000fe200078830ff */
[----:B------:R-:W-:Y:S02]  /*c2e0*/  @!P0 IMAD.IADD R7, R0, 0x1, R5 ;  /* 0x0000000100078824 */ /* 0x000fe400078e0205 */
[----:B------:R-:W-:Y:S01]  /*c2f0*/  IMAD.MOV.U32 R0, RZ, RZ, 0x40 ;  /* 0x00000040ff007424 */ /* 0x000fe200078e00ff */
[----:B------:R-:W-:Y:S01]  /*c300*/  @!P1 LEA.HI.X R5, R104, R149, R105, 0x6, P4 ;  /* 0x0000009568059211 */ /* 0x000fe200020f3469 */
        /* <DEDUP_REMOVED lines=22> */
[----:B------:R2:W-:Y:S01]  /*c470*/  @!P1 LDGSTS.E.BYPASS.LTC128B.128 [R155+0xb000], desc[UR4][R4.64+0x80] ;  /* 0x0b000080049b9fae */ /* 0x0005e2000b981a04 */
[C---:B------:R-:W-:Y:S01]  /*c480*/  R2P PR, R76.reuse, 0x6 ;  /* 0x000000064c007804 */ /* 0x040fe20000000000 */
[----:B------:R-:W-:-:S02]  /*c490*/  IMAD.SHL.U32 R76, R76, 0x2, RZ ;  /* 0x000000024c4c7824 */ /* 0x000fc400078e00ff */
[----:B------:R-:W-:Y:S02]  /*c4a0*/  @P0 STS.128 [R155+0x9800], RZ ;  /* 0x009800ff9b000388 */ /* 0x000fe40000000c00 */
[----:B------:R-:W-:Y:S02]  /*c4b0*/  SEL R0, R0, 0xffffffc0, !P2 ;  /* 0xffffffc000007807 */ /* 0x000fe40005000000 */
[----:B------:R-:W-:Y:S01]  /*c4c0*/  @P0 STS.128 [R155+0xb800], RZ ;  /* 0x00b800ff9b000388 */ /* 0x000fe20000000c00 */
[----:B------:R-:W-:Y:S01]  /*c4d0*/  LOP3.LUT R76, R76, 0x6, RZ, 0xc0, !PT ;  /* 0x000000064c4c7812 */ /* 0x000fe200078ec0ff */
[----:B-1----:R-:W-:Y:S02]  /*c4e0*/  VIADD R2, R142, UR6 ;  /* 0x000000068e027c36 */ /* 0x002fe40008000000 */
[----:B------:R-:W-:Y:S01]  /*c4f0*/  @!PT LDS RZ, [RZ] ;  /* 0x00000000fffff984 */ /* 0x000fe20000000800 */
[----:B------:R-:W-:Y:S01]  /*c500*/  @!PT LDS RZ, [RZ] ;  /* 0x00000000fffff984 */ /* 0x000fe20000000800 */
[----:B------:R-:W-:Y:S01]  /*c510*/  @!PT LDS RZ, [RZ] ;  /* 0x00000000fffff984 */ /* 0x000fe20000000800 */
[----:B------:R-:W-:Y:S01]  /*c520*/  @!P0 LDGSTS.E.BYPASS.LTC128B.128 [R155+0x9800], desc[UR4][R6.64] ;  /* 0x09800000069b8fae */ /* 0x000fe2000b981a04 */
[--C-:B------:R-:W-:Y:S02]  /*c530*/  IMAD.IADD R140, R143, 0x1, R0.reuse ;  /* 0x000000018f8c7824 */ /* 0x100fe400078e0200 */
[----:B------:R-:W-:Y:S01]  /*c540*/  IMAD.IADD R136, R2, 0x1, R0 ;  /* 0x0000000102887824 */ /* 0x000fe200078e0200 */
[----:B------:R1:W-:Y:S01]  /*c550*/  @!P0 LDGSTS.E.BYPASS.LTC128B.128 [R155+0xb800], desc[UR4][R6.64+0x80] ;  /* 0x0b800080069b8fae */ /* 0x0003e2000b981a04 */
[----:B------:R-:W-:-:S03]  /*c560*/  IMAD.IADD R3, R153, 0x1, R76 ;  /* 0x0000000199037824 */ /* 0x000fc600078e024c */
[----:B------:R-:W-:Y:S02]  /*c570*/  LDSM.16.M88.4 R28, [R143] ;  /* 0x000000008f1c783b */ /* 0x000fe40000000200 */
[----:B------:R-:W-:Y:S02]  /*c580*/  ISETP.GE.AND P4, PT, R3, R78, PT ;  /* 0x0000004e0300720c */ /* 0x000fe40003f86270 */
[----:B------:R-:W3:Y:S01]  /*c590*/  LDSM.16.M88.4 R16, [R142+UR6+0x4000] ;  /* 0x004000068e10783b */ /* 0x000ee20008000200 */
[----:B--2---:R-:W-:-:S03]  /*c5a0*/  IMAD.MOV.U32 R5, RZ, RZ, 0x20 ;  /* 0x00000020ff057424 */ /* 0x004fc600078e00ff */
[----:B------:R-:W2:Y:S04]  /*c5b0*/  LDSM.16.M88.4 R60, [R142+UR6+0x4800] ;  /* 0x004800068e3c783b */ /* 0x000ea80008000200 */
[----:B------:R-:W4:Y:S01]  /*c5c0*/  LDSM.16.M88.4 R52, [R142+UR6+0x5000] ;  /* 0x005000068e34783b */ /* 0x000f220008000200 */
[----:B------:R-:W-:-:S03]  /*c5d0*/  SEL R5, R5, 0xffffffe0, !P1 ;  /* 0xffffffe005057807 */ /* 0x000fc60004800000 */
[----:B------:R-:W4:Y:S02]  /*c5e0*/  LDSM.16.M88.4 R8, [R142+UR6+0x5800] ;  /* 0x005800068e08783b */ /* 0x000f240008000200 */
[--C-:B------:R-:W-:Y:S02]  /*c5f0*/  IMAD.IADD R141, R143, 0x1, R5.reuse ;  /* 0x000000018f8d7824 */ /* 0x100fe400078e0205 */
[----:B------:R-:W-:Y:S01]  /*c600*/  IMAD.IADD R137, R2, 0x1, R5 ;  /* 0x0000000102897824 */ /* 0x000fe200078e0205 */
[----:B------:R-:W-:Y:S01]  /*c610*/  LDSM.16.M88.4 R24, [R140] ;  /* 0x000000008c18783b */ /* 0x000fe20000000200 */
[C---:B------:R-:W-:Y:S02]  /*c620*/  IMAD.IADD R139, R5.reuse, 0x1, R140 ;  /* 0x00000001058b7824 */ /* 0x040fe400078e028c */
[----:B------:R-:W-:Y:S01]  /*c630*/  IMAD.IADD R135, R5, 0x1, R136 ;  /* 0x0000000105877824 */ /* 0x000fe200078e0288 */
[----:B------:R-:W-:Y:S01]  /*c640*/  LDSM.16.M88.4 R44, [R141] ;  /* 0x000000008d2c783b */ /* 0x000fe20000000200 */
[----:B-1----:R-:W-:-:S03]  /*c650*/  VIADD R7, R3, 0x8 ;  /* 0x0000000803077836 */ /* 0x002fc60000000000 */
[----:B------:R-:W1:Y:S02]  /*c660*/  LDSM.16.M88.4 R68, [R137+0x4000] ;  /* 0x004000008944783b */ /* 0x000e640000000200 */
[-C--:B------:R-:W-:Y:S01]  /*c670*/  ISETP.GE.AND P2, PT, R7, R78.reuse, PT ;  /* 0x0000004e0700720c */ /* 0x080fe20003f46270 */
[----:B------:R-:W-:Y:S01]  /*c680*/  VIADD R7, R3, 0x11 ;  /* 0x0000001103077836 */ /* 0x000fe20000000000 */
[----:B------:R-:W1:Y:S04]  /*c690*/  LDSM.16.M88.4 R40, [R137+0x4800] ;  /* 0x004800008928783b */ /* 0x000e680000000200 */
[----:B------:R-:W1:Y:S01]  /*c6a0*/  LDSM.16.M88.4 R36, [R137+0x5000] ;  /* 0x005000008924783b */ /* 0x000e620000000200 */
[----:B------:R-:W-:-:S03]  /*c6b0*/  ISETP.GE.AND P6, PT, R7, R78, PT ;  /* 0x0000004e0700720c */ /* 0x000fc60003fc6270 */
[----:B-----5:R-:W1:Y:S01]  /*c6c0*/  LDSM.16.M88.4 R32, [R137+0x5800] ;  /* 0x005800008920783b */ /* 0x020e620000000200 */
[C---:B---3--:R-:W-:Y:S03]  /*c6d0*/  HMMA.16816.F32.BF16 R20, R28.reuse, R16, RZ ;  /* 0x000000101c14723c */ /* 0x048fe600000418ff */
[----:B------:R-:W3:Y:S04]  /*c6e0*/  LDSM.16.M88.4 R12, [R136+0x4000] ;  /* 0x00400000880c783b */ /* 0x000ee80000000200 */
[----:B------:R-:W-:Y:S01]  /*c6f0*/  LDSM.16.M88.4 R84, [R136+0x5000] ;  /* 0x005000008854783b */ /* 0x000fe20000000200 */
[C---:B--2---:R-:W-:Y:S03]  /*c700*/  HMMA.16816.F32.BF16 R64, R28.reuse, R60, RZ ;  /* 0x0000003c1c40723c */ /* 0x044fe600000418ff */
        /* <DEDUP_REMOVED lines=23> */
[----:B------:R-:W-:Y:S03]  /*c880*/  LDSM.16.M88.4 R32, [R142+UR6+0x6000] ;  /* 0x006000068e20783b */ /* 0x000fe60008000200 */
[C---:B---3--:R-:W-:Y:S08]  /*c890*/  HMMA.16816.F32.BF16 R20, R24.reuse, R12, R20 ;  /* 0x0000000c1814723c */ /* 0x048ff00000041814 */
[C---:B------:R-:W-:Y:S01]  /*c8a0*/  HMMA.16816.F32.BF16 R16, R24.reuse, R14, R16 ;  /* 0x0000000e1810723c */ /* 0x040fe20000041810 */
[----:B------:R-:W3:Y:S07]  /*c8b0*/  LDSM.16.M88.4 R12, [R139] ;  /* 0x000000008b0c783b */ /* 0x000eee0000000200 */
[C---:B--2---:R-:W-:Y:S08]  /*c8c0*/  HMMA.16816.F32.BF16 R64, R24.reuse, R8, R64 ;  /* 0x000000081840723c */ /* 0x044ff00000041840 */
[C---:B------:R-:W-:Y:S01]  /*c8d0*/  HMMA.16816.F32.BF16 R60, R24.reuse, R10, R60 ;  /* 0x0000000a183c723c */ /* 0x040fe2000004183c */
[----:B------:R-:W2:Y:S07]  /*c8e0*/  LDSM.16.M88.4 R8, [R143+0x2000] ;  /* 0x002000008f08783b */ /* 0x000eae0000000200 */
[C---:B------:R-:W-:Y:S08]  /*c8f0*/  HMMA.16816.F32.BF16 R56, R24.reuse, R84, R56 ;  /* 0x000000541838723c */ /* 0x040ff00000041838 */
[C---:B------:R-:W-:Y:S01]  /*c900*/  HMMA.16816.F32.BF16 R52, R24.reuse, R86, R52 ;  /* 0x000000561834723c */ /* 0x040fe20000041834 */
[----:B------:R-:W-:Y:S07]  /*c910*/  LDSM.16.M88.4 R84, [R137+0x6800] ;  /* 0x006800008954783b */ /* 0x000fee0000000200 */
[C---:B-1----:R-:W-:Y:S08]  /*c920*/  HMMA.16816.F32.BF16 R48, R24.reuse, R28, R48 ;  /* 0x0000001c1830723c */ /* 0x042ff00000041830 */
[----:B------:R-:W-:Y:S01]  /*c930*/  HMMA.16816.F32.BF16 R44, R24, R30, R44 ;  /* 0x0000001e182c723c */ /* 0x000fe2000004182c */
[----:B------:R-:W1:Y:S04]  /*c940*/  LDSM.16.M88.4 R24, [R142+UR6+0x7000] ;  /* 0x007000068e18783b */ /* 0x000e680008000200 */
        /* <DEDUP_REMOVED lines=13> */
[----:B------:R-:W3:Y:S03]  /*ca20*/  LDSM.16.M88.4 R36, [R136+0x6000] ;  /* 0x006000008824783b */ /* 0x000ee60000000200 */
[C---:B--2---:R-:W-:Y:S08]  /*ca30*/  HMMA.16816.F32.BF16 R20, R8.reuse, R32, R20 ;  /* 0x000000200814723c */ /* 0x044ff00000041814 */
[C---:B------:R-:W-:Y:S01]  /*ca40*/  HMMA.16816.F32.BF16 R16, R8.reuse, R34, R16 ;  /* 0x000000220810723c */ /* 0x040fe20000041810 */
[----:B------:R-:W-:Y:S07]  /*ca50*/  LDSM.16.M88.4 R32, [R136+0x6800] ;  /* 0x006800008820783b */ /* 0x000fee0000000200 */
[C---:B-1----:R-:W-:Y:S08]  /*ca60*/  HMMA.16816.F32.BF16 R56, R8.reuse, R24, R56 ;  /* 0x000000180838723c */ /* 0x042ff00000041838 */
        /* <DEDUP_REMOVED lines=14> */
[----:B------:R-:W-:Y:S08]  /*cb50*/  HMMA.16816.F32.BF16 R20, R40, R36, R20 ;  /* 0x000000242814723c */ /* 0x000ff00000041814 */
[----:B------:R-:W-:Y:S08]  /*cb60*/  HMMA.16816.F32.BF16 R64, R88, R84, R64 ;  /* 0x000000545840723c */ /* 0x000ff00000041840 */
[C---:B------:R-:W-:Y:S08]  /*cb70*/  HMMA.16816.F32.BF16 R16, R40.reuse, R38, R16 ;  /* 0x000000262810723c */ /* 0x040ff00000041810 */
[C---:B-1----:R-:W-:Y:S08]  /*cb80*/  HMMA.16816.F32.BF16 R48, R40.reuse, R24, R48 ;  /* 0x000000182830723c */ /* 0x042ff00000041830 */
[----:B------:R-:W-:Y:S01]  /*cb90*/  HMMA.16816.F32.BF16 R68, R40, R26, R68 ;  /* 0x0000001a2844723c */ /* 0x000fe20000041844 */
[----:B------:R-:W1:Y:S07]  /*cba0*/  LDSM.16.M88.4 R24, [R135+0x7000] ;  /* 0x007000008718783b */ /* 0x000e6e0000000200 */
[----:B------:R-:W-:Y:S08]  /*cbb0*/  HMMA.16816.F32.BF16 R56, R88, R80, R56 ;  /* 0x000000505838723c */ /* 0x000ff00000041838 */
[----:B--2---:R-:W-:Y:S01]  /*cbc0*/  HMMA.16816.F32.BF16 R20, R12, R8, R20 ;  /* 0x000000080c14723c */ /* 0x004fe20000041814 */
[----:B------:R-:W-:-:S05]  /*cbd0*/  VIADD R9, R3, 0x1 ;  /* 0x0000000103097836 */ /* 0x000fca0000000000 */
[----:B------:R-:W-:Y:S02]  /*cbe0*/  ISETP.GE.AND P3, PT, R9, R78, PT ;  /* 0x0000004e0900720c */ /* 0x000fe40003f66270 */
[C---:B------:R-:W-:Y:S08]  /*cbf0*/  HMMA.16816.F32.BF16 R60, R88.reuse, R86, R60 ;  /* 0x00000056583c723c */ /* 0x040ff0000004183c */
[----:B------:R-:W-:Y:S03]  /*cc00*/  HMMA.16816.F32.BF16 R52, R88, R82, R52 ;  /* 0x000000525834723c */ /* 0x000fe60000041834 */
[----:B------:R-:W-:Y:S01]  /*cc10*/  FSEL R2, R21, -INF , !P3 ;  /* 0xff80000015027808 */ /* 0x000fe20005800000 */
[----:B------:R-:W-:Y:S01]  /*cc20*/  VIADD R21, R3, 0x21 ;  /* 0x0000002103157836 */ /* 0x000fe20000000000 */
[----:B------:R-:W-:Y:S01]  /*cc30*/  FSEL R4, R23, -INF , !P3 ;  /* 0xff80000017047808 */ /* 0x000fe20005800000 */
[C---:B------:R-:W-:Y:S01]  /*cc40*/  VIADD R23, R3.reuse, 0x28 ;  /* 0x0000002803177836 */ /* 0x040fe20000000000 */
[----:B------:R-:W-:Y:S01]  /*cc50*/  FSEL R22, R22, -INF , !P4 ;  /* 0xff80000016167808 */ /* 0x000fe20006000000 */
[----:B------:R-:W-:Y:S01]  /*cc60*/  HMMA.16816.F32.BF16 R64, R40, R32, R64 ;  /* 0x000000202840723c */ /* 0x000fe20000041840 */
[----:B------:R-:W-:Y:S01]  /*cc70*/  VIADD R33, R3, 0x9 ;  /* 0x0000000903217836 */ /* 0x000fe20000000000 */
[----:B------:R-:W-:-:S02]  /*cc80*/  FSEL R20, R20, -INF , !P4 ;  /* 0xff80000014147808 */ /* 0x000fc40006000000 */
[-C--:B------:R-:W-:Y:S02]  /*cc90*/  ISETP.GE.AND P5, PT, R23, R78.reuse, PT ;  /* 0x0000004e1700720c */ /* 0x080fe40003fa6270 */
[----:B------:R-:W-:Y:S01]  /*cca0*/  ISETP.GE.AND P1, PT, R33, R78, PT ;  /* 0x0000004e2100720c */ /* 0x000fe20003f26270 */
[----:B------:R-:W-:Y:S01]  /*ccb0*/  VIADD R33, R3, 0x19 ;  /* 0x0000001903217836 */ /* 0x000fe20000000000 */
[----:B------:R-:W-:Y:S01]  /*ccc0*/  HMMA.16816.F32.BF16 R16, R12, R10, R16 ;  /* 0x0000000a0c10723c */ /* 0x000fe20000041810 */
[----:B------:R-:W2:Y:S01]  /*ccd0*/  LDSM.16.M88.4 R8, [R135+0x7800] ;  /* 0x007800008708783b */ /* 0x000ea20000000200 */
[----:B------:R-:W-:-:S06]  /*cce0*/  DEPBAR.LE SB0, 0x0 ;  /* 0x000080000000791a */ /* 0x000fcc0000000000 */
[----:B---3--:R-:W-:Y:S01]  /*ccf0*/  HMMA.16816.F32.BF16 R56, R40, R28, R56 ;  /* 0x0000001c2838723c */ /* 0x008fe20000041838 */
[----:B------:R-:W-:-:S05]  /*cd00*/  VIADD R29, R3, 0x10 ;  /* 0x00000010031d7836 */ /* 0x000fca0000000000 */
[----:B------:R-:W-:Y:S01]  /*cd10*/  ISETP.GE.AND P0, PT, R29, R78, PT ;  /* 0x0000004e1d00720c */ /* 0x000fe20003f06270 */
[----:B------:R-:W-:Y:S01]  /*cd20*/  VIADD R29, R3, 0x20 ;  /* 0x00000020031d7836 */ /* 0x000fe20000000000 */
[C---:B------:R-:W-:Y:S03]  /*cd30*/  HMMA.16816.F32.BF16 R60, R40.reuse, R34, R60 ;  /* 0x00000022283c723c */ /* 0x040fe6000004183c */
[----:B------:R-:W-:Y:S02]  /*cd40*/  FSEL R7, R16, -INF , !P2 ;  /* 0xff80000010077808 */ /* 0x000fe40005000000 */
[----:B------:R-:W-:Y:S01]  /*cd50*/  FSEL R6, R19, -INF , !P1 ;  /* 0xff80000013067808 */ /* 0x000fe20004800000 */
[C---:B------:R-:W-:Y:S01]  /*cd60*/  VIADD R19, R3.reuse, 0x29 ;  /* 0x0000002903137836 */ /* 0x040fe20000000000 */
[----:B------:R-:W-:Y:S01]  /*cd70*/  FSEL R18, R18, -INF , !P2 ;  /* 0xff80000012127808 */ /* 0x000fe20005000000 */
[----:B------:R-:W-:Y:S01]  /*cd80*/  HMMA.16816.F32.BF16 R52, R40, R30, R52 ;  /* 0x0000001e2834723c */ /* 0x000fe20000041834 */
[----:B------:R-:W-:-:S02]  /*cd90*/  VIADD R31, R3, 0x18 ;  /* 0x00000018031f7836 */ /* 0x000fc40000000000 */
[-C--:B------:R-:W-:Y:S01]  /*cda0*/  ISETP.GE.AND P4, PT, R19, R78.reuse, PT ;  /* 0x0000004e1300720c */ /* 0x080fe20003f86270 */
[----:B------:R-:W-:Y:S02]  /*cdb0*/  BAR.SYNC.DEFER_BLOCKING 0x0 ;  /* 0x0000000000007b1d */ /* 0x000fe40000010000 */
[-C--:B------:R-:W-:Y:S02]  /*cdc0*/  ISETP.GE.AND P2, PT, R31, R78.reuse, PT ;  /* 0x0000004e1f00720c */ /* 0x080fe40003f46270 */
[C---:B----4-:R-:W-:Y:S08]  /*cdd0*/  HMMA.16816.F32.BF16 R64, R12.reuse, R44, R64 ;  /* 0x0000002c0c40723c */ /* 0x050ff00000041840 */
[----:B-1----:R-:W-:Y:S01]  /*cde0*/  HMMA.16816.F32.BF16 R56, R12, R24, R56 ;  /* 0x000000180c38723c */ /* 0x002fe20000041838 */
[----:B------:R-:W-:Y:S01]  /*cdf0*/  FSEL R24, R17, -INF , !P1 ;  /* 0xff80000011187808 */ /* 0x000fe20004800000 */
[----:B------:R-:W-:Y:S01]  /*ce00*/  VIADD R17, R3, 0x30 ;  /* 0x0000003003117836 */ /* 0x000fe20000000000 */
[----:B------:R-:W-:-:S04]  /*ce10*/  ISETP.GE.AND P1, PT, R33, R78, PT ;  /* 0x0000004e2100720c */ /* 0x000fc80003f26270 */
[----:B------:R-:W-:Y:S01]  /*ce20*/  ISETP.GE.AND P3, PT, R17, R78, PT ;  /* 0x0000004e1100720c */ /* 0x000fe20003f66270 */
[C---:B------:R-:W-:Y:S01]  /*ce30*/  HMMA.16816.F32.BF16 R60, R12.reuse, R46, R60 ;  /* 0x0000002e0c3c723c */ /* 0x040fe2000004183c */
[----:B------:R-:W-:Y:S02]  /*ce40*/  VIADD R17, R3, 0x31 ;  /* 0x0000003103117836 */ /* 0x000fe40000000000 */
[----:B------:R-:W-:Y:S02]  /*ce50*/  FSEL R16, R67, -INF , !P6 ;  /* 0xff80000043107808 */ /* 0x000fe40007000000 */
[----:B------:R-:W-:Y:S02]  /*ce60*/  FSEL R66, R66, -INF , !P0 ;  /* 0xff80000042427808 */ /* 0x000fe40004000000 */
[----:B------:R-:W-:Y:S01]  /*ce70*/  FSEL R64, R64, -INF , !P0 ;  /* 0xff80000040407808 */ /* 0x000fe20004000000 */
[----:B------:R-:W-:Y:S01]  /*ce80*/  HMMA.16816.F32.BF16 R52, R12, R26, R52 ;  /* 0x0000001a0c34723c */ /* 0x000fe20000041834 */
[----:B------:R-:W-:-:S02]  /*ce90*/  FSEL R26, R65, -INF , !P6 ;  /* 0xff800000411a7808 */ /* 0x000fc40007000000 */
[-C--:B------:R-:W-:Y:S02]  /*cea0*/  ISETP.GE.AND P6, PT, R21, R78.reuse, PT ;  /* 0x0000004e1500720c */ /* 0x080fe40003fc6270 */
[----:B------:R-:W-:Y:S02]  /*ceb0*/  ISETP.GE.AND P0, PT, R29, R78, PT ;  /* 0x0000004e1d00720c */ /* 0x000fe40003f06270 */
[----:B------:R-:W-:Y:S01]  /*cec0*/  FSEL R130, R59, -INF , !P6 ;  /* 0xff8000003b827808 */ /* 0x000fe20007000000 */
[----:B--2---:R-:W-:Y:S01]  /*ced0*/  HMMA.16816.F32.BF16 R48, R12, R8, R48 ;  /* 0x000000080c30723c */ /* 0x004fe20000041830 */
[----:B------:R-:W-:Y:S01]  /*cee0*/  FSEL R172, R57, -INF , !P6 ;  /* 0xff80000039ac7808 */ /* 0x000fe20007000000 */
[----:B------:R-:W-:Y:S01]  /*cef0*/  VIADD R9, R3, 0x38 ;  /* 0x0000003803097836 */ /* 0x000fe20000000000 */
[----:B------:R-:W-:Y:S01]  /*cf00*/  ISETP.NE.AND P6, PT, R103, 0x1, PT ;  /* 0x000000016700780c */ /* 0x000fe20003fc5270 */
[----:B------:R-:W-:Y:S01]  /*cf10*/  VIADD R3, R3, 0x39 ;  /* 0x0000003903037836 */ /* 0x000fe20000000000 */
[----:B------:R-:W-:-:S02]  /*cf20*/  FSEL R62, R62, -INF , !P2 ;  /* 0xff8000003e3e7808 */ /* 0x000fc40005000000 */
[----:B------:R-:W-:Y:S01]  /*cf30*/  FSEL R60, R60, -INF , !P2 ;  /* 0xff8000003c3c7808 */ /* 0x000fe20005000000 */
[----:B------:R-:W-:Y:S01]  /*cf40*/  HMMA.16816.F32.BF16 R68, R12, R10, R68 ;  /* 0x0000000a0c44723c */ /* 0x000fe20000041844 */
        /* <DEDUP_REMOVED lines=33> */
.L_x_11485:
        /* <DEDUP_REMOVED lines=32> */
[----:B------:R-:W2:Y:S01]  /*d360*/  LD.E.64 R30, desc[UR4][R100.64+0x20] ;  /* 0x00002004641e7980 */ /* 0x000ea2000c101b00 */
[----:B------:R-:W-:-:S09]  /*d370*/  LOP3.LUT R12, RZ, R10, RZ, 0x33, !PT ;  /* 0x0000000aff0c7212 */ /* 0x000fd200078e33ff */
[----:B------:R-:W-:Y:S02]  /*d380*/  @P2 IADD3 R13, PT, PT, R13, 0x1, RZ ;  /* 0x000000010d0d2810 */ /* 0x000fe40007ffe0ff */
[----:B------:R-:W-:-:S03]  /*d390*/  @P3 VIADD R14, R14, 0x1 ;  /* 0x000000010e0e3836 */ /* 0x000fc60000000000 */
[----:B------:R-:W-:Y:S02]  /*d3a0*/  @!P4 IMAD.MOV R13, RZ, RZ, -R13 ;  /* 0x000000ffff0dc224 */ /* 0x000fe400078e0a0d */
[----:B------:R-:W-:-:S03]  /*d3b0*/  @!P5 IADD3 R14, PT, PT, -R14, RZ, RZ ;  /* 0x000000ff0e0ed210 */ /* 0x000fc60007ffe1ff */
        /* <DEDUP_REMOVED lines=22> */
.L_x_11486:
[----:B------:R-:W-:Y:S05]  /*d520*/  BSYNC.RECONVERGENT B0 ;  /* 0x0000000000007941 */ /* 0x000fea0003800200 */
.L_x_11484:
[----:B------:R-:W-:Y:S01]  /*d530*/  IMAD.SHL.U32 R9, R144, 0x20, RZ ;  /* 0x0000002090097824 */ /* 0x000fe200078e00ff */
[----:B------:R-:W-:Y:S01]  /*d540*/  LEA R10, P0, R74, R146, 0x1 ;  /* 0x000000924a0a7211 */ /* 0x000fe200078008ff */
        /* <DEDUP_REMOVED lines=18> */
.L_x_11483:
[----:B------:R-:W-:Y:S05]  /*d670*/  BSYNC.RECONVERGENT B1 ;  /* 0x0000000000017941 */ /* 0x000fea0003800200 */
.L_x_11482:
        /* <DEDUP_REMOVED lines=53> */
[-C--:B------:R-:W-:Y:S01]  /*d9d0*/  FFMA.FTZ R107, R8, R118.reuse, -R123 ;  /* 0x00000076086b7223 */ /* 0x080fe2000001087b */
[-CC-:B------:R-:W-:Y:S01]  /*d9e0*/  FFMA.FTZ R32, R26, R118.reuse, -R129.reuse ;  /* 0x000000761a207223 */ /* 0x180fe20000010881 */
[----:B------:R-:W-:Y:S01]  /*d9f0*/  LDSM.16.MT88.4 R8, [R132+0x8800] ;  /* 0x008800008408783b */ /* 0x000fe20000004200 */
[-CC-:B------:R-:W-:Y:S01]  /*da00*/  FFMA.FTZ R33, R60, R118.reuse, -R129.reuse ;  /* 0x000000763c217223 */ /* 0x180fe20000010881 */
[-C--:B------:R-:W-:Y:S01]  /*da10*/  FFMA.FTZ R2, R28, R118.reuse, -R129 ;  /* 0x000000761c027223 */ /* 0x080fe20000010881 */
[-CC-:B------:R-:W-:Y:S01]  /*da20*/  FFMA.FTZ R109, R66, R118.reuse, -R123.reuse ;  /* 0x00000076426d7223 */ /* 0x180fe2000001087b */
[-CC-:B------:R-:W-:Y:S01]  /*da30*/  FFMA.FTZ R34, R16, R118.reuse, -R123.reuse ;  /* 0x0000007610227223 */ /* 0x180fe2000001087b */
[----:B------:R-:W1:Y:S01]  /*da40*/  MUFU.EX2 R110, R110 ;  /* 0x0000006e006e7308 */ /* 0x000e620000000800 */
[-C--:B------:R-:W-:Y:S01]  /*da50*/  FFMA.FTZ R0, R62, R118.reuse, -R123 ;  /* 0x000000763e007223 */ /* 0x080fe2000001087b */
[----:B------:R-:W2:Y:S01]  /*da60*/  LDSM.16.MT88.4 R64, [R138+0xa000] ;  /* 0x00a000008a40783b */ /* 0x000ea20000004200 */
[-CC-:B------:R-:W-:Y:S01]  /*da70*/  FFMA.FTZ R131, R124, R118.reuse, -R129.reuse ;  /* 0x000000767c837223 */ /* 0x180fe20000010881 */
[-CC-:B------:R-:W-:Y:S01]  /*da80*/  FFMA.FTZ R126, R126, R118.reuse, -R129.reuse ;  /* 0x000000767e7e7223 */ /* 0x180fe20000010881 */
[-CC-:B------:R-:W-:Y:S01]  /*da90*/  FFMA.FTZ R124, R127, R118.reuse, -R129.reuse ;  /* 0x000000767f7c7223 */ /* 0x180fe20000010881 */
[----:B------:R-:W3:Y:S01]  /*daa0*/  LDSM.16.MT88.4 R16, [R138+0xa800] ;  /* 0x00a800008a10783b */ /* 0x000ee20000004200 */
[-C--:B------:R-:W-:Y:S01]  /*dab0*/  FFMA.FTZ R167, R125, R118.reuse, -R129 ;  /* 0x000000767da77223 */ /* 0x080fe20000010881 */
[----:B------:R-:W-:Y:S01]  /*dac0*/  MUFU.EX2 R111, R111 ;  /* 0x0000006f006f7308 */ /* 0x000fe20000000800 */
[-CC-:B------:R-:W-:Y:S01]  /*dad0*/  FFMA.FTZ R122, R122, R118.reuse, -R123.reuse ;  /* 0x000000767a7a7223 */ /* 0x180fe2000001087b */
[----:B------:R-:W-:Y:S01]  /*dae0*/  LDSM.16.MT88.4 R24, [R132+0xa000] ;  /* 0x00a000008418783b */ /* 0x000fe20000004200 */
[-CC-:B------:R-:W-:Y:S01]  /*daf0*/  FFMA.FTZ R119, R119, R118.reuse, -R123.reuse ;  /* 0x0000007677777223 */ /* 0x180fe2000001087b */
[-CC-:B------:R-:W-:Y:S01]  /*db00*/  FFMA.FTZ R116, R116, R118.reuse, -R123.reuse ;  /* 0x0000007674747223 */ /* 0x180fe2000001087b */
[----:B------:R-:W-:Y:S01]  /*db10*/  FFMA.FTZ R114, R114, R118, -R123 ;  /* 0x0000007672727223 */ /* 0x000fe2000001087b */
[----:B------:R-:W-:Y:S02]  /*db20*/  LDSM.16.MT88.4 R28, [R138+0x8800] ;  /* 0x008800008a1c783b */ /* 0x000fe40000004200 */
[----:B------:R-:W4:Y:S01]  /*db30*/  MUFU.EX2 R106, R106 ;  /* 0x0000006a006a7308 */ /* 0x000f220000000800 */
[----:B-1----:R-:W-:Y:S01]  /*db40*/  F2FP.BF16.F32.PACK_AB R84, R110, R115 ;  /* 0x000000736e54723e */ /* 0x002fe200000010ff */
[----:B------:R-:W-:Y:S01]  /*db50*/  LDSM.16.MT88.4 R20, [R134+0x8800] ;  /* 0x008800008614783b */ /* 0x000fe20000004200 */
[----:B------:R-:W-:-:S05]  /*db60*/  FADD.FTZ R110, R115, R110 ;  /* 0x0000006e736e7221 */ /* 0x000fca0000010000 */
        /* <DEDUP_REMOVED lines=11> */
[----:B----4-:R-:W-:Y:S01]  /*dc20*/  F2FP.BF16.F32.PACK_AB R87, R108, R113 ;  /* 0x000000716c57723e */ /* 0x010fe200000010ff */
[----:B------:R-:W-:-:S04]  /*dc30*/  FADD.FTZ R113, R113, R112 ;  /* 0x0000007071717221 */ /* 0x000fc80000010000 */
[----:B------:R-:W-:Y:S02]  /*dc40*/  FADD.FTZ R108, R108, R113 ;  /* 0x000000716c6c7221 */ /* 0x000fe40000010000 */
        /* <DEDUP_REMOVED lines=11> */
[C---:B------:R-:W-:Y:S06]  /*dd00*/  HMMA.16816.F32.BF16 R48, R84.reuse, R50, RZ ;  /* 0x000000325430723c */ /* 0x040fec00000418ff */
[----:B------:R-:W-:Y:S02]  /*dd10*/  MUFU.EX2 R0, R0 ;  /* 0x0000000000007308 */ /* 0x000fe40000000800 */
[C---:B--2---:R-:W-:Y:S06]  /*dd20*/  HMMA.16816.F32.BF16 R60, R84.reuse, R64, RZ ;  /* 0x00000040543c723c */ /* 0x044fec00000418ff */
        /* <DEDUP_REMOVED lines=21> */
[C---:B---3--:R-:W-:Y:S08]  /*de80*/  HMMA.16816.F32.BF16 R60, R4.reuse, R16, R60 ;  /* 0x00000010043c723c */ /* 0x048ff0000004183c */
        /* <DEDUP_REMOVED lines=117> */
[----:B------:R-:W-:Y:S01]  /*e5e0*/  VIADD R165, R103, 0xfffffffe ;  /* 0xfffffffe67a57836 */ /* 0x000fe20000000000 */
[----:B------:R-:W-:Y:S01]  /*e5f0*/  ISETP.NE.AND.EX P3, PT, R121, RZ, PT, P0 ;  /* 0x000000ff7900720c */ /* 0x000fe20003f65300 */
[----:B------:R-:W-:Y:S01]  /*e600*/  IMAD.MOV.U32 R105, RZ, RZ, R102 ;  /* 0x000000ffff697224 */ /* 0x000fe200078e0066 */
[----:B------:R-:W-:-:S11]  /*e610*/  MOV R0, R3 ;  /* 0x0000000300007202 */ /* 0x000fd60000000f00 */
.L_x_11494:
        /* <DEDUP_REMOVED lines=77> */
.L_x_11489:
[----:B------:R-:W-:Y:S05]  /*eaf0*/  BSYNC.RECONVERGENT B0 ;  /* 0x0000000000007941 */ /* 0x000fea0003800200 */
.L_x_11488:
[----:B------:R-:W-:Y:S01]  /*eb00*/  IADD3 R4, P0, PT, R163, R148, RZ ;  /* 0x00000094a3047210 */ /* 0x000fe20007f1e0ff */
[----:B------:R-:W-:Y:S01]  /*eb10*/  @!PT LDS RZ, [RZ] ;  /* 0x00000000fffff984 */ /* 0x000fe20000000800 */
[----:B------:R-:W-:Y:S01]  /*eb20*/  @!PT LDS RZ, [RZ] ;  /* 0x00000000fffff984 */ /* 0x000fe20000000800 */
[----:B------:R-:W-:Y:S01]  /*eb30*/  @!PT LDS RZ, [RZ] ;  /* 0x00000000fffff984 */ /* 0x000fe20000000800 */
[----:B------:R-:W-:Y:S01]  /*eb40*/  LDGSTS.E.BYPASS.LTC128B.128 [R155+0x8000], desc[UR4][R148.64] ;  /* 0x08000000949b7fae */ /* 0x000fe2000b981a04 */
[----:B------:R-:W-:Y:S03]  /*eb50*/  BSSY.RECONVERGENT B1, `(.L_x_11490) ;  /* 0x00000d9000017945 */ /* 0x000fe60003800200 */
[----:B------:R-:W-:Y:S01]  /*eb60*/  IMAD.X R5, R164, 0x1, R149, P0 ;  /* 0x00000001a4057824 */ /* 0x000fe200000e0695 */
[----:B------:R-:W-:Y:S01]  /*eb70*/  LDGSTS.E.BYPASS.LTC128B.128 [R155+0xa000], desc[UR4][R148.64+0x80] ;  /* 0x0a000080949b7fae */ /* 0x000fe2000b981a04 */
[-C--:B------:R-:W-:Y:S03]  /*eb80*/  IADD3 R2, P0, PT, R4, R163.reuse, RZ ;  /* 0x000000a304027210 */ /* 0x080fe60007f1e0ff */
[----:B------:R-:W-:Y:S02]  /*eb90*/  LDGSTS.E.BYPASS.LTC128B.128 [R155+0x8800], desc[UR4][R4.64] ;  /* 0x08800000049b7fae */ /* 0x000fe4000b981a04 */
[--C-:B------:R-:W-:Y:S01]  /*eba0*/  IMAD.X R3, R5, 0x1, R164.reuse, P0 ;  /* 0x0000000105037824 */ /* 0x100fe200000e06a4 */
[----:B------:R-:W-:Y:S01]  /*ebb0*/  IADD3 R6, P0, PT, R2, R163, RZ ;  /* 0x000000a302067210 */ /* 0x000fe20007f1e0ff */
[----:B------:R-:W-:Y:S04]  /*ebc0*/  LDGSTS.E.BYPASS.LTC128B.128 [R155+0xa800], desc[UR4][R4.64+0x80] ;  /* 0x0a800080049b7fae */ /* 0x000fe8000b981a04 */
[----:B------:R-:W-:Y:S01]  /*ebd0*/  LDGSTS.E.BYPASS.LTC128B.128 [R155+0x9000], desc[UR4][R2.64] ;  /* 0x09000000029b7fae */ /* 0x000fe2000b981a04 */
[----:B------:R-:W-:Y:S01]  /*ebe0*/  IMAD.X R7, R3, 0x1, R164, P0 ;  /* 0x0000000103077824 */ /* 0x000fe200000e06a4 */
[----:B------:R-:W-:Y:S02]  /*ebf0*/  ISETP.NE.AND P0, PT, R165, RZ, PT ;  /* 0x000000ffa500720c */ /* 0x000fe40003f05270 */
[----:B------:R-:W-:Y:S04]  /*ec00*/  LDGSTS.E.BYPASS.LTC128B.128 [R155+0xb000], desc[UR4][R2.64+0x80] ;  /* 0x0b000080029b7fae */ /* 0x000fe8000b981a04 */
[----:B------:R-:W-:Y:S04]  /*ec10*/  LDGSTS.E.BYPASS.LTC128B.128 [R155+0x9800], desc[UR4][R6.64] ;  /* 0x09800000069b7fae */ /* 0x000fe8000b981a04 */
[----:B------:R1:W-:Y:S04]  /*ec20*/  LDGSTS.E.BYPASS.LTC128B.128 [R155+0xb800], desc[UR4][R6.64+0x80] ;  /* 0x0b800080069b7fae */ /* 0x0003e8000b981a04 */
[----:B------:R-:W-:Y:S04]  /*ec30*/  LDSM.16.M88.4 R32, [R143] ;  /* 0x000000008f20783b */ /* 0x000fe80000000200 */
[----:B------:R-:W1:Y:S04]  /*ec40*/  LDSM.16.M88.4 R8, [R142+UR6+0x4000] ;  /* 0x004000068e08783b */ /* 0x000e680008000200 */
[----:B------:R-:W2:Y:S04]  /*ec50*/  LDSM.16.M88.4 R16, [R142+UR6+0x4800] ;  /* 0x004800068e10783b */ /* 0x000ea80008000200 */
[----:B------:R-:W3:Y:S04]  /*ec60*/  LDSM.16.M88.4 R24, [R142+UR6+0x5000] ;  /* 0x005000068e18783b */ /* 0x000ee80008000200 */
[----:B------:R-:W0:Y:S04]  /*ec70*/  LDGDEPBAR ;  /* 0x00000000000079af */ /* 0x000e280000000000 */
[----:B------:R-:W4:Y:S04]  /*ec80*/  LDSM.16.M88.4 R108, [R142+UR6+0x5800] ;  /* 0x005800068e6c783b */ /* 0x000f280008000200 */
[----:B------:R-:W-:Y:S04]  /*ec90*/  LDSM.16.M88.4 R112, [R141] ;  /* 0x000000008d70783b */ /* 0x000fe80000000200 */
[----:B------:R-:W5:Y:S04]  /*eca0*/  LDSM.16.M88.4 R116, [R137+0x4000] ;  /* 0x004000008974783b */ /* 0x000f680000000200 */
[----:B------:R-:W5:Y:S04]  /*ecb0*/  LDSM.16.M88.4 R120, [R137+0x4800] ;  /* 0x004800008978783b */ /* 0x000f680000000200 */
[----:B------:R-:W5:Y:S04]  /*ecc0*/  LDSM.16.M88.4 R124, [R137+0x5000] ;  /* 0x00500000897c783b */ /* 0x000f680000000200 */
[----:B------:R-:W5:Y:S01]  /*ecd0*/  LDSM.16.M88.4 R128, [R137+0x5800] ;  /* 0x005800008980783b */ /* 0x000f620000000200 */
[C---:B-1----:R-:W-:Y:S08]  /*ece0*/  HMMA.16816.F32.BF16 R4, R32.reuse, R8, RZ ;  /* 0x000000082004723c */ /* 0x042ff000000418ff */
[C---:B------:R-:W-:Y:S08]  /*ecf0*/  HMMA.16816.F32.BF16 R8, R32.reuse, R10, RZ ;  /* 0x0000000a2008723c */ /* 0x040ff000000418ff */
[C---:B--2---:R-:W-:Y:S08]  /*ed00*/  HMMA.16816.F32.BF16 R12, R32.reuse, R16, RZ ;  /* 0x00000010200c723c */ /* 0x044ff000000418ff */
[C---:B------:R-:W-:Y:S08]  /*ed10*/  HMMA.16816.F32.BF16 R16, R32.reuse, R18, RZ ;  /* 0x000000122010723c */ /* 0x040ff000000418ff */
[C---:B---3--:R-:W-:Y:S08]  /*ed20*/  HMMA.16816.F32.BF16 R20, R32.reuse, R24, RZ ;  /* 0x000000182014723c */ /* 0x048ff000000418ff */
[C---:B------:R-:W-:Y:S08]  /*ed30*/  HMMA.16816.F32.BF16 R24, R32.reuse, R26, RZ ;  /* 0x0000001a2018723c */ /* 0x040ff000000418ff */
[C---:B----4-:R-:W-:Y:S08]  /*ed40*/  HMMA.16816.F32.BF16 R28, R32.reuse, R108, RZ ;  /* 0x0000006c201c723c */ /* 0x050ff000000418ff */
[----:B------:R-:W-:Y:S01]  /*ed50*/  HMMA.16816.F32.BF16 R32, R32, R110, RZ ;  /* 0x0000006e2020723c */ /* 0x000fe200000418ff */
[----:B------:R-:W-:Y:S07]  /*ed60*/  LDSM.16.M88.4 R108, [R140] ;  /* 0x000000008c6c783b */ /* 0x000fee0000000200 */
[C---:B-----5:R-:W-:Y:S08]  /*ed70*/  HMMA.16816.F32.BF16 R4, R112.reuse, R116, R4 ;  /* 0x000000747004723c */ /* 0x060ff00000041804 */
        /* <DEDUP_REMOVED lines=10> */
[----:B------:R-:W4:Y:S04]  /*ee20*/  LDSM.16.M88.4 R112, [R136+0x5800] ;  /* 0x005800008870783b */ /* 0x000f280000000200 */
[----:B------:R-:W-:Y:S03]  /*ee30*/  LDSM.16.M88.4 R128, [R135+0x5000] ;  /* 0x005000008780783b */ /* 0x000fe60000000200 */
        /* <DEDUP_REMOVED lines=9> */
[C---:B----4-:R-:W-:Y:S08]  /*eed0*/  HMMA.16816.F32.BF16 R28, R108.reuse, R112, R28 ;  /* 0x000000706c1c723c */ /* 0x050ff0000004181c */
[----:B------:R-:W-:Y:S01]  /*eee0*/  HMMA.16816.F32.BF16 R32, R108, R114, R32 ;  /* 0x000000726c20723c */ /* 0x000fe20000041820 */
[----:B------:R-:W3:Y:S04]  /*eef0*/  LDSM.16.M88.4 R108, [R135+0x5800] ;  /* 0x00580000876c783b */ /* 0x000ee80000000200 */
[----:B------:R-:W-:Y:S03]  /*ef00*/  LDSM.16.M88.4 R112, [R143+0x2000] ;  /* 0x002000008f70783b */ /* 0x000fe60000000200 */
        /* <DEDUP_REMOVED lines=8> */
[----:B------:R-:W4:Y:S07]  /*ef90*/  LDSM.16.M88.4 R128, [R142+UR6+0x7000] ;  /* 0x007000068e80783b */ /* 0x000f2e0008000200 */
[C---:B---3--:R-:W-:Y:S08]  /*efa0*/  HMMA.16816.F32.BF16 R28, R116.reuse, R108, R28 ;  /* 0x0000006c741c723c */ /* 0x048ff0000004181c */
        /* <DEDUP_REMOVED lines=40> */
[----:B------:R-:W3:Y:S01]  /*f230*/  LDSM.16.M88.4 R108, [R135+0x7800] ;  /* 0x00780000876c783b */ /* 0x000ee20000000200 */
[----:B------:R-:W-:Y:S04]  /*f240*/  DEPBAR.LE SB0, 0x0 ;  /* 0x000080000000791a */ /* 0x000fe80000000000 */
[----:B------:R-:W-:Y:S02]  /*f250*/  BAR.SYNC.DEFER_BLOCKING 0x0 ;  /* 0x0000000000007b1d */ /* 0x000fe40000010000 */
[C---:B-1----:R-:W-:Y:S08]  /*f260*/  HMMA.16816.F32.BF16 R4, R116.reuse, R120, R4 ;  /* 0x000000787404723c */ /* 0x042ff00000041804 */
[C---:B------:R-:W-:Y:S08]  /*f270*/  HMMA.16816.F32.BF16 R8, R116.reuse, R122, R8 ;  /* 0x0000007a7408723c */ /* 0x040ff00000041808 */
[C---:B--2---:R-:W-:Y:S08]  /*f280*/  HMMA.16816.F32.BF16 R12, R116.reuse, R124, R12 ;  /* 0x0000007c740c723c */ /* 0x044ff0000004180c */
[C---:B------:R-:W-:Y:S08]  /*f290*/  HMMA.16816.F32.BF16 R16, R116.reuse, R126, R16 ;  /* 0x0000007e7410723c */ /* 0x040ff00000041810 */
[C---:B----4-:R-:W-:Y:S08]  /*f2a0*/  HMMA.16816.F32.BF16 R20, R116.reuse, R128, R20 ;  /* 0x000000807414723c */ /* 0x050ff00000041814 */
        /* <DEDUP_REMOVED lines=45> */
[----:B------:R-:W-:Y:S02]  /*f580*/  @!P1 VIADD R109, R109, 0x1 ;  /* 0x000000016d6d9836 */ /* 0x000fe40000000000 */
[-C--:B------:R-:W-:Y:S01]  /*f590*/  ISETP.GE.U32.AND P2, PT, R102, R107.reuse, PT ;  /* 0x0000006b6600720c */ /* 0x080fe20003f46070 */
[----:B------:R-:W-:Y:S01]  /*f5a0*/  @!P0 VIADD R106, R106, 0x1 ;  /* 0x000000016a6a8836 */ /* 0x000fe20000000000 */
        /* <DEDUP_REMOVED lines=31> */
.L_x_11493:
[----:B------:R-:W-:Y:S05]  /*f7a0*/  BSYNC.RECONVERGENT B0 ;  /* 0x0000000000007941 */ /* 0x000fea0003800200 */
.L_x_11492:
        /* <DEDUP_REMOVED lines=19> */
.L_x_11491:
[----:B------:R-:W-:Y:S05]  /*f8e0*/  BSYNC.RECONVERGENT B1 ;  /* 0x0000000000017941 */ /* 0x000fea0003800200 */
.L_x_11490:
        /* <DEDUP_REMOVED lines=120> */
[-C--:B------:R-:W-:Y:S01]  /*10070*/  FFMA.FTZ R128, R17, R103.reuse, -R126 ;  /* 0x0000006711807223 */ /* 0x080fe2000001087e */
        /* <DEDUP_REMOVED lines=19> */
[C---:B------:R-:W-:Y:S01]  /*101b0*/  ISETP.GT.AND P0, PT, R165.reuse, RZ, PT ;  /* 0x000000ffa500720c */ /* 0x040fe20003f04270 */
[----:B------:R-:W-:Y:S03]  /*101c0*/  FFMA.FTZ R121, R0, R166, R121 ;  /* 0x000000a600797223 */ /* 0x000fe60000010079 */
[----:B------:R-:W4:Y:S01]  /*101d0*/  MUFU.EX2 R130, R130 ;  /* 0x0000008200827308 */ /* 0x000f220000000800 */
[----:B-1----:R-:W-:Y:S01]  /*101e0*/  F2FP.BF16.F32.PACK_AB R86, R128, R125 ;  /* 0x0000007d8056723e */ /* 0x002fe200000010ff */
[----:B------:R-:W-:Y:S01]  /*101f0*/  FADD.FTZ R117, R118, R117 ;  /* 0x0000007576757221 */ /* 0x000fe20000010000 */
[C---:B------:R-:W-:Y:S01]  /*10200*/  HMMA.16816.F32.BF16 R40, R96.reuse, R110, R40 ;  /* 0x0000006e6028723c */ /* 0x040fe20000041828 */
[----:B------:R-:W1:Y:S02]  /*10210*/  LDSM.16.MT88.4 R108, [R134+0xa000] ;  /* 0x00a00000866c783b */ /* 0x000e640000004200 */
[----:B------:R-:W-:Y:S01]  /*10220*/  IADD3 R165, PT, PT, R165, -0x1, RZ ;  /* 0xffffffffa5a57810 */ /* 0x000fe20007ffe0ff */
[----:B------:R-:W-:Y:S03]  /*10230*/  FADD.FTZ R121, R122, R121 ;  /* 0x000000797a797221 */ /* 0x000fe60000010000 */
[----:B------:R-:W-:Y:S01]  /*10240*/  MUFU.EX2 R129, R129 ;  /* 0x0000008100817308 */ /* 0x000fe20000000800 */
[----:B------:R-:W-:Y:S01]  /*10250*/  FADD.FTZ R116, R116, R117 ;  /* 0x0000007574747221 */ /* 0x000fe20000010000 */
[C---:B------:R-:W-:Y:S03]  /*10260*/  HMMA.16816.F32.BF16 R44, R96.reuse, R112, R44 ;  /* 0x00000070602c723c */ /* 0x040fe6000004182c */
[-CC-:B------:R-:W-:Y:S01]  /*10270*/  FFMA.FTZ R112, R12, R103.reuse, -R126.reuse ;  /* 0x000000670c707223 */ /* 0x180fe2000001087e */
[----:B------:R-:W-:Y:S01]  /*10280*/  FMUL.FTZ R12, R2, R88 ;  /* 0x00000058020c7220 */ /* 0x000fe20000410000 */
[----:B------:R-:W-:Y:S01]  /*10290*/  FFMA.FTZ R113, R13, R103, -R126 ;  /* 0x000000670d717223 */ /* 0x000fe2000001087e */
[----:B----4-:R-:W-:Y:S01]  /*102a0*/  F2FP.BF16.F32.PACK_AB R87, R130, R127 ;  /* 0x0000007f8257723e */ /* 0x010fe200000010ff */
[----:B------:R-:W-:Y:S01]  /*102b0*/  FMUL.FTZ R13, R2, R89 ;  /* 0x00000059020d7220 */ /* 0x000fe20000410000 */
[C---:B------:R-:W-:Y:S01]  /*102c0*/  HMMA.16816.F32.BF16 R48, R96.reuse, R114, R48 ;  /* 0x000000726030723c */ /* 0x040fe20000041830 */
[----:B------:R-:W4:Y:S02]  /*102d0*/  MUFU.EX2 R112, R112 ;  /* 0x0000007000707308 */ /* 0x000f240000000800 */
        /* <DEDUP_REMOVED lines=8> */
[----:B------:R-:W-:Y:S01]  /*10360*/  FADD.FTZ R119, R119, R116 ;  /* 0x0000007477777221 */ /* 0x000fe20000010000 */
[----:B------:R-:W-:Y:S03]  /*10370*/  FADD.FTZ R123, R123, R120 ;  /* 0x000000787b7b7221 */ /* 0x000fe60000010000 */
[C---:B------:R-:W-:Y:S01]  /*10380*/  HMMA.16816.F32.BF16 R56, R96.reuse, R94, R56 ;  /* 0x0000005e6038723c */ /* 0x040fe20000041838 */
[----:B------:R-:W5:Y:S04]  /*10390*/  LDSM.16.MT88.4 R92, [R133+0xa000] ;  /* 0x00a00000855c783b */ /* 0x000f680000004200 */
[----:B------:R-:W1:Y:S01]  /*103a0*/  MUFU.EX2 R114, R114 ;  /* 0x0000007200727308 */ /* 0x000e620000000800 */
[----:B----4-:R-:W-:Y:S02]  /*103b0*/  FADD.FTZ R0, R112, R119 ;  /* 0x0000007770007221 */ /* 0x010fe40000010000 */
[C---:B--2---:R-:W-:Y:S07]  /*103c0*/  HMMA.16816.F32.BF16 R60, R96.reuse, R104, R60 ;  /* 0x00000068603c723c */ /* 0x044fee000004183c */
[----:B------:R-:W2:Y:S01]  /*103d0*/  MUFU.EX2 R115, R115 ;  /* 0x0000007300737308 */ /* 0x000ea20000000800 */
[C---:B---3--:R-:W-:Y:S01]  /*103e0*/  F2FP.BF16.F32.PACK_AB R84, R113.reuse, R112 ;  /* 0x000000707154723e */ /* 0x048fe200000010ff */
[----:B------:R-:W-:Y:S01]  /*103f0*/  FADD.FTZ R0, R113, R0 ;  /* 0x0000000071007221 */ /* 0x000fe20000010000 */
[C---:B------:R-:W-:Y:S01]  /*10400*/  HMMA.16816.F32.BF16 R64, R96.reuse, R106, R64 ;  /* 0x0000006a6040723c */ /* 0x040fe20000041840 */
[----:B------:R-:W3:Y:S06]  /*10410*/  LDSM.16.MT88.4 R104, [R132+0xa000] ;  /* 0x00a000008468783b */ /* 0x000eec0000004200 */
[----:B------:R-:W4:Y:S01]  /*10420*/  MUFU.EX2 R168, R168 ;  /* 0x000000a800a87308 */ /* 0x000f220000000800 */
[----:B-1----:R-:W-:Y:S01]  /*10430*/  FADD.FTZ R2, R114, R123 ;  /* 0x0000007b72027221 */ /* 0x002fe20000010000 */
[C---:B------:R-:W-:Y:S08]  /*10440*/  HMMA.16816.F32.BF16 R68, R96.reuse, R108, R68 ;  /* 0x0000006c6044723c */ /* 0x040ff00000041844 */
[----:B------:R-:W-:Y:S01]  /*10450*/  MUFU.EX2 R131, R131 ;  /* 0x0000008300837308 */ /* 0x000fe20000000800 */
[C---:B--2---:R-:W-:Y:S01]  /*10460*/  F2FP.BF16.F32.PACK_AB R85, R115.reuse, R114 ;  /* 0x000000727355723e */ /* 0x044fe200000010ff */
[----:B------:R-:W-:Y:S01]  /*10470*/  FADD.FTZ R2, R115, R2 ;  /* 0x0000000273027221 */ /* 0x000fe20000010000 */
[C---:B------:R-:W-:Y:S01]  /*10480*/  HMMA.16816.F32.BF16 R72, R96.reuse, R110, R72 ;  /* 0x0000006e6048723c */ /* 0x040fe20000041848 */
[----:B------:R-:W-:Y:S06]  /*10490*/  LDSM.16.MT88.4 R108, [R133+0x8800] ;  /* 0x00880000856c783b */ /* 0x000fec0000004200 */
[----:B------:R-:W-:Y:S01]  /*104a0*/  MUFU.EX2 R170, R170 ;  /* 0x000000aa00aa7308 */ /* 0x000fe20000000800 */
[C---:B-----5:R-:W-:Y:S09]  /*104b0*/  HMMA.16816.F32.BF16 R76, R96.reuse, R92, R76 ;  /* 0x0000005c604c723c */ /* 0x060ff2000004184c */
[----:B------:R-:W-:Y:S01]  /*104c0*/  MUFU.EX2 R169, R169 ;  /* 0x000000a900a97308 */ /* 0x000fe20000000800 */
[C---:B------:R-:W-:Y:S01]  /*104d0*/  HMMA.16816.F32.BF16 R12, R96.reuse, R94, R12 ;  /* 0x0000005e600c723c */ /* 0x040fe2000004180c */
[----:B------:R-:W1:Y:S08]  /*104e0*/  LDSM.16.MT88.4 R92, [R134+0x8800] ;  /* 0x00880000865c783b */ /* 0x000e700000004200 */
[----:B------:R-:W-:Y:S01]  /*104f0*/  MUFU.EX2 R171, R171 ;  /* 0x000000ab00ab7308 */ /* 0x000fe20000000800 */
        /* <DEDUP_REMOVED lines=16> */
[----:B----4-:R-:W-:Y:S01]  /*10600*/  F2FP.BF16.F32.PACK_AB R22, R168, R129 ;  /* 0x00000081a816723e */ /* 0x010fe200000010ff */
[-CC-:B------:R-:W-:Y:S03]  /*10610*/  FFMA.FTZ R111, R23, R103.reuse, -R124.reuse ;  /* 0x00000067176f7223 */ /* 0x180fe6000001087c */
        /* <DEDUP_REMOVED lines=11> */
[----:B---3--:R-:W-:Y:S05]  /*106d0*/  F2FP.BF16.F32.PACK_AB R21, R111, R110 ;  /* 0x0000006e6f15723e */ /* 0x008fea00000010ff */
[C---:B------:R-:W-:Y:S01]  /*106e0*/  HMMA.16816.F32.BF16 R72, R84.reuse, R94, R72 ;  /* 0x0000005e5448723c */ /* 0x040fe20000041848 */
[----:B------:R-:W1:Y:S07]  /*106f0*/  LDSM.16.MT88.4 R92, [R138+0x9000] ;  /* 0x009000008a5c783b */ /* 0x000e6e0000004200 */
        /* <DEDUP_REMOVED lines=18> */
[----:B--2---:R-:W-:Y:S01]  /*10820*/  F2FP.BF16.F32.PACK_AB R23, R105, R104 ;  /* 0x000000686917723e */ /* 0x004fe200000010ff */
[----:B------:R-:W2:Y:S06]  /*10830*/  LDSM.16.MT88.4 R88, [R138+0xb000] ;  /* 0x00b000008a58783b */ /* 0x000eac0000004200 */
        /* <DEDUP_REMOVED lines=23> */
[----:B------:R-:W-:Y:S03]  /*109b0*/  F2FP.BF16.F32.PACK_AB R85, R170, R131 ;  /* 0x00000083aa55723e */ /* 0x000fe600000010ff */
[----:B------:R-:W-:Y:S01]  /*109c0*/  HMMA.16816.F32.BF16 R16, R20, R86, R16 ;  /* 0x000000561410723c */ /* 0x000fe20000041810 */
[----:B------:R-:W3:Y:S02]  /*109d0*/  LDSM.16.MT88.4 R20, [R133+0x9800] ;  /* 0x009800008514783b */ /* 0x000ee40000004200 */
[----:B-1----:R-:W-:Y:S02]  /*109e0*/  F2FP.BF16.F32.PACK_AB R86, R126, R169 ;  /* 0x000000a97e56723e */ /* 0x002fe400000010ff */
[----:B------:R-:W-:Y:S07]  /*109f0*/  F2FP.BF16.F32.PACK_AB R87, R124, R171 ;  /* 0x000000ab7c57723e */ /* 0x000fee00000010ff */
[C---:B------:R-:W-:Y:S01]  /*10a00*/  HMMA.16816.F32.BF16 R96, R84.reuse, R28, R4 ;  /* 0x0000001c5460723c */ /* 0x040fe20000041804 */
[----:B------:R-:W1:Y:S07]  /*10a10*/  LDSM.16.MT88.4 R4, [R138+0xb800] ;  /* 0x00b800008a04783b */ /* 0x000e6e0000004200 */
[C---:B------:R-:W-:Y:S01]  /*10a20*/  HMMA.16816.F32.BF16 R92, R84.reuse, R30, R8 ;  /* 0x0000001e545c723c */ /* 0x040fe20000041808 */
[----:B------:R-:W4:Y:S07]  /*10a30*/  LDSM.16.MT88.4 R8, [R134+0xb800] ;  /* 0x00b800008608783b */ /* 0x000f2e0000004200 */
[C---:B--2---:R-:W-:Y:S08]  /*10a40*/  HMMA.16816.F32.BF16 R36, R84.reuse, R24, R36 ;  /* 0x000000185424723c */ /* 0x044ff00000041824 */
        /* <DEDUP_REMOVED lines=25> */
[----:B------:R-:W-:Y:S01]  /*10be0*/  MOV R105, R102 ;  /* 0x0000006600697202 */ /* 0x000fe20000000f00 */
[----:B------:R-:W-:Y:S01]  /*10bf0*/  FADD.FTZ R106, R106, R9 ;  /* 0x000000096a6a7221 */ /* 0x000fe20000010000 */
[----:B------:R-:W-:Y:S03]  /*10c00*/  FADD.FTZ R131, R131, R0 ;  /* 0x0000000083837221 */ /* 0x000fe60000010000 */
[----:B------:R-:W-:Y:S03]  /*10c10*/  HMMA.16816.F32.BF16 R84, R84, R6, R16 ;  /* 0x000000065454723c */ /* 0x000fe60000041810 */
[----:B------:R-:W-:Y:S01]  /*10c20*/  FADD.FTZ R0, R107, R106 ;  /* 0x0000006a6b007221 */ /* 0x000fe20000010000 */
[----:B------:R-:W-:Y:S03]  /*10c30*/  FADD.FTZ R170, R170, R131 ;  /* 0x00000083aaaa7221 */ /* 0x000fe60000010000 */
[----:B------:R-:W-:Y:S01]  /*10c40*/  FADD.FTZ R167, R169, R0 ;  /* 0x00000000a9a77221 */ /* 0x000fe20000010000 */
[----:B------:R-:W-:Y:S01]  /*10c50*/  FADD.FTZ R171, R171, R170 ;  /* 0x000000aaabab7221 */ /* 0x000fe20000010000 */
[----:B------:R-:W-:Y:S02]  /*10c60*/  MOV R0, R3 ;  /* 0x0000000300007202 */ /* 0x000fe40000000f00 */
[----:B------:R-:W-:Y:S01]  /*10c70*/  FADD.FTZ R167, R126, R167 ;  /* 0x000000a77ea77221 */ /* 0x000fe20000010000 */
[----:B------:R-:W-:Y:S01]  /*10c80*/  FADD.FTZ R166, R124, R171 ;  /* 0x000000ab7ca67221 */ /* 0x000fe20000010000 */
[----:B------:R-:W-:Y:S07]  /*10c90*/  @P0 BRA `(.L_x_11494) ;  /* 0xffffffd800600947 */ /* 0x000fee000383ffff */
.L_x_11487:
        /* <DEDUP_REMOVED lines=13> */
.L_x_11509:
[C---:B------:R-:W-:Y:S01]  /*10d70*/  SHF.L.U32 R0, R6.reuse, 0x4, RZ ;  /* 0x0000000406007819 */ /* 0x040fe200000006ff */
[----:B------:R-:W1:Y:S01]  /*10d80*/  S2UR UR7, SR_CgaCtaId ;  /* 0x00000000000779c3 */ /* 0x000e620000008800 */
[----:B------:R-:W-:Y:S01]  /*10d90*/  SHF.L.U32 R5, R6, 0x1, RZ ;  /* 0x0000000106057819 */ /* 0x000fe200000006ff */
[----:B---3--:R-:W-:Y:S01]  /*10da0*/  FADD.FTZ R11, R10, R11 ;  /* 0x0000000b0a0b7221 */ /* 0x008fe20000010000 */
[----:B------:R-:W-:Y:S01]  /*10db0*/  LOP3.LUT R0, R0, 0x1c0, RZ, 0xc0, !PT ;  /* 0x000001c000007812 */ /* 0x000fe200078ec0ff */
[----:B------:R-:W3:Y:S01]  /*10dc0*/  MUFU.RCP R2, R8 ;  /* 0x0000000800027308 */ /* 0x000ee20000001000 */
[----:B------:R-:W-:Y:S01]  /*10dd0*/  FSETP.NE.FTZ.AND P5, PT, R8, RZ, PT ;  /* 0x000000ff0800720b */ /* 0x000fe20003fb5000 */
[----:B------:R-:W-:Y:S01]  /*10de0*/  UMOV UR8, 0x400 ;  /* 0x0000040000087882 */ /* 0x000fe20000000000 */
[----:B------:R-:W-:Y:S02]  /*10df0*/  LOP3.LUT R9, R0, 0x38, R5, 0xf8, !PT ;  /* 0x0000003800097812 */ /* 0x000fe400078ef805 */
[----:B------:R-:W-:-:S02]  /*10e00*/  FSETP.NE.FTZ.AND P2, PT, R11, RZ, PT ;  /* 0x000000ff0b00720b */ /* 0x000fc40003f55000 */
[C---:B------:R-:W-:Y:S01]  /*10e10*/  LOP3.LUT P0, RZ, R6.reuse, 0x4, RZ, 0xc0, !PT ;  /* 0x0000000406ff7812 */ /* 0x040fe2000780c0ff */
[----:B------:R-:W4:Y:S01]  /*10e20*/  MUFU.RCP R0, R11 ;  /* 0x0000000b00007308 */ /* 0x000f220000001000 */
[----:B------:R-:W-:Y:S02]  /*10e30*/  LOP3.LUT R5, R5, 0x6, RZ, 0xc0, !PT ;  /* 0x0000000605057812 */ /* 0x000fe400078ec0ff */
[----:B------:R-:W-:Y:S02]  /*10e40*/  R2P PR, R6, 0x18 ;  /* 0x0000001806007804 */ /* 0x000fe40000000000 */
[----:B------:R-:W-:Y:S02]  /*10e50*/  IADD3 R4, PT, PT, R9, R5, R4 ;  /* 0x0000000509047210 */ /* 0x000fe40007ffe004 */
[----:B---3--:R-:W-:Y:S01]  /*10e60*/  FSEL R2, R2, 1, P5 ;  /* 0x3f80000002027808 */ /* 0x008fe20002800000 */
[----:B-1----:R-:W-:-:S04]  /*10e70*/  ULEA UR7, UR7, UR8, 0x18 ;  /* 0x0000000807077291 */ /* 0x002fc8000f8ec0ff */
[C---:B------:R-:W-:Y:S01]  /*10e80*/  FMUL.FTZ R96, R2.reuse, R96 ;  /* 0x0000006002607220 */ /* 0x040fe20000410000 */
[C---:B------:R-:W-:Y:S01]  /*10e90*/  FMUL.FTZ R97, R2.reuse, R97 ;  /* 0x0000006102617220 */ /* 0x040fe20000410000 */
[----:B------:R-:W-:Y:S01]  /*10ea0*/  FMUL.FTZ R92, R2, R92 ;  /* 0x0000005c025c7220 */ /* 0x000fe20000410000 */
        /* <DEDUP_REMOVED lines=64> */
[----:B------:R-:W-:Y:S02]  /*112b0*/  LEA R5, R4, UR7, 0x1 ;  /* 0x0000000704057c11 */ /* 0x000fe4000f8e08ff */
[----:B------:R-:W-:Y:S02]  /*112c0*/  SEL R2, R2, 0xffffffe0, !P3 ;  /* 0xffffffe002027807 */ /* 0x000fe40005800000 */
[----:B------:R-:W-:Y:S02]  /*112d0*/  SEL R0, R0, 0xfffffff0, !P0 ;  /* 0xfffffff000007807 */ /* 0x000fe40004000000 */
[C---:B------:R-:W-:Y:S02]  /*112e0*/  IADD3 R15, PT, PT, R5.reuse, 0x40, RZ ;  /* 0x00000040050f7810 */ /* 0x040fe40007ffe0ff */
[----:B------:R-:W-:Y:S02]  /*112f0*/  IADD3 R13, PT, PT, R2, R5, RZ ;  /* 0x00000005020d7210 */ /* 0x000fe40007ffe0ff */
[----:B------:R-:W-:-:S02]  /*11300*/  @P4 IADD3 R15, PT, PT, R5, -0x40, RZ ;  /* 0xffffffc0050f4810 */ /* 0x000fc40007ffe0ff */
[----:B------:R-:W-:Y:S02]  /*11310*/  F2FP.BF16.F32.PACK_AB R96, R97, R96 ;  /* 0x000000606160723e */ /* 0x000fe400000010ff */
[----:B------:R-:W-:Y:S01]  /*11320*/  F2FP.BF16.F32.PACK_AB R98, R99, R98 ;  /* 0x000000626362723e */ /* 0x000fe200000010ff */
[C---:B------:R-:W-:Y:S01]  /*11330*/  IMAD.IADD R21, R0.reuse, 0x1, R15 ;  /* 0x0000000100157824 */ /* 0x040fe200078e020f */
        /* <DEDUP_REMOVED lines=28> */
[----:B------:R1:W-:Y:S01]  /*11500*/  STS [R15+0x400], R46 ;  /* 0x0004002e0f007388 */ /* 0x0003e20000000800 */
        /* <DEDUP_REMOVED lines=39> */
[----:B-1----:R-:W2:Y:S04]  /*11780*/  LD.E.64 R46, desc[UR4][R100.64+0x88] ;  /* 0x00008804642e7980 */ /* 0x002ea8000c101b00 */
[----:B---3--:R-:W3:Y:S04]  /*11790*/  LD.E.64 R16, desc[UR4][R100.64+0x90] ;  /* 0x0000900464107980 */ /* 0x008ee8000c101b00 */
[----:B------:R1:W5:Y:S04]  /*117a0*/  LD.E.64 R42, desc[UR4][R100.64+0xa0] ;  /* 0x0000a004642a7980 */ /* 0x000368000c101b00 */
[----:B------:R-:W3:Y:S04]  /*117b0*/  @!P0 LD.E.64 R48, desc[UR4][R100.64+0x80] ;  /* 0x0000800464308980 */ /* 0x000ee8000c101b00 */
[----:B------:R1:W5:Y:S01]  /*117c0*/  LD.E.64 R44, desc[UR4][R100.64+0x70] ;  /* 0x00007004642c7980 */ /* 0x000362000c101b00 */
[----:B----4-:R-:W-:-:S13]  /*117d0*/  ISETP.NE.AND P1, PT, R0, RZ, PT ;  /* 0x000000ff0000720c */ /* 0x010fda0003f25270 */
[----:B--2---:R-:W2:Y:S04]  /*117e0*/  @!P1 LD.E R10, desc[UR4][R100.64+0x60] ;  /* 0x00006004640a9980 */ /* 0x004ea8000c101900 */
[----:B------:R-:W4:Y:S01]  /*117f0*/  @!P1 LD.E R9, desc[UR4][R100.64+0xb4] ;  /* 0x0000b40464099980 */ /* 0x000f22000c101900 */
[----:B------:R-:W1:Y:S01]  /*11800*/  @P5 MUFU.LG2 R8, R8 ;  /* 0x0000000800085308 */ /* 0x000e620000000c00 */
[----:B------:R-:W-:Y:S01]  /*11810*/  SHF.L.U32 R0, R6, 0x3, RZ ;  /* 0x0000000306007819 */ /* 0x000fe200000006ff */
[-C--:B---3--:R-:W-:Y:S01]  /*11820*/  @!P0 IMAD R2, R49, R152.reuse, RZ ;  /* 0x0000009831028224 */ /* 0x088fe200078e02ff */
[----:B------:R-:W-:Y:S01]  /*11830*/  MOV R15, RZ ;  /* 0x000000ff000f7202 */ /* 0x000fe20000000f00 */
[----:B------:R-:W-:-:S04]  /*11840*/  @!P0 IMAD.WIDE.U32 R48, R48, R152, RZ ;  /* 0x0000009830308225 */ /* 0x000fc800078e00ff */
[----:B------:R-:W3:Y:S01]  /*11850*/  @P2 MUFU.LG2 R11, R11 ;  /* 0x0000000b000b2308 */ /* 0x000ee20000000c00 */
[----:B------:R-:W-:Y:S01]  /*11860*/  LOP3.LUT R14, R0, 0x38, RZ, 0xc0, !PT ;  /* 0x00000038000e7812 */ /* 0x000fe200078ec0ff */
[----:B------:R-:W-:Y:S01]  /*11870*/  @P0 IMAD.WIDE.U32 R12, R46, R156, RZ ;  /* 0x0000009c2e0c0225 */ /* 0x000fe200078e00ff */
[----:B------:R-:W-:-:S03]  /*11880*/  @!P0 IADD3 R0, PT, PT, R49, R2, RZ ;  /* 0x0000000231008210 */ /* 0x000fc60007ffe0ff */
[----:B------:R-:W-:Y:S02]  /*11890*/  IMAD R5, R17, R151, RZ ;  /* 0x0000009711057224 */ /* 0x000fe400078e02ff */
[----:B------:R-:W-:Y:S02]  /*118a0*/  @P0 IMAD R4, R47, R156, RZ ;  /* 0x0000009c2f040224 */ /* 0x000fe400078e02ff */
[----:B------:R-:W-:-:S04]  /*118b0*/  IMAD.WIDE.U32 R14, R154, R46, R14 ;  /* 0x0000002e9a0e7225 */ /* 0x000fc800078e000e */
[----:B-1----:R-:W-:Y:S01]  /*118c0*/  @P5 FMUL.FTZ R8, R8, 0.69314718246459960938 ;  /* 0x3f31721808085820 */ /* 0x002fe20000410000 */
[----:B------:R-:W-:Y:S02]  /*118d0*/  IMAD R2, R47, R154, RZ ;  /* 0x0000009a2f027224 */ /* 0x000fe400078e02ff */
[----:B------:R-:W-:-:S04]  /*118e0*/  IMAD.WIDE.U32 R16, R16, R151, RZ ;  /* 0x0000009710107225 */ /* 0x000fc800078e00ff */
[----:B------:R-:W-:Y:S01]  /*118f0*/  @P0 IMAD.MOV.U32 R48, RZ, RZ, R12 ;  /* 0x000000ffff300224 */ /* 0x000fe200078e000c */
[----:B------:R-:W-:Y:S02]  /*11900*/  @P0 IADD3 R0, PT, PT, R13, R4, RZ ;  /* 0x000000040d000210 */ /* 0x000fe40007ffe0ff */
[----:B------:R-:W-:Y:S02]  /*11910*/  IADD3 R2, PT, PT, R15, R2, RZ ;  /* 0x000000020f027210 */ /* 0x000fe40007ffe0ff */
[----:B------:R-:W-:Y:S02]  /*11920*/  IADD3 R5, PT, PT, R17, R5, RZ ;  /* 0x0000000511057210 */ /* 0x000fe40007ffe0ff */
[----:B------:R-:W-:Y:S01]  /*11930*/  IADD3 R48, P4, P3, R16, R14, R48 ;  /* 0x0000000e10307210 */ /* 0x000fe20007b9e030 */
[----:B---3--:R-:W-:Y:S01]  /*11940*/  @P2 FMUL.FTZ R12, R11, 0.69314718246459960938 ;  /* 0x3f3172180b0c2820 */ /* 0x008fe20000410000 */
[----:B------:R-:W-:Y:S01]  /*11950*/  MOV R4, 0x7f800000 ;  /* 0x7f80000000047802 */ /* 0x000fe20000000f00 */
[----:B-----5:R-:W-:Y:S01]  /*11960*/  @P5 FFMA.FTZ R4, R7, R102, R8 ;  /* 0x0000006607045223 */ /* 0x020fe20000010008 */
[----:B------:R-:W-:-:S02]  /*11970*/  IADD3 R13, PT, PT, -R154, R157, RZ ;  /* 0x0000009d9a0d7210 */ /* 0x000fc40007ffe1ff */
[----:B------:R-:W-:Y:S02]  /*11980*/  SHF.R.U32.HI R8, RZ, 0x1, R6 ;  /* 0x00000001ff087819 */ /* 0x000fe40000011606 */
[----:B------:R-:W-:Y:S02]  /*11990*/  IADD3.X R49, PT, PT, R5, R2, R0, P4, P3 ;  /* 0x0000000205317210 */ /* 0x000fe400027e6400 */
[----:B------:R-:W-:Y:S01]  /*119a0*/  MOV R2, 0x7f800000 ;  /* 0x7f80000000027802 */ /* 0x000fe20000000f00 */
[----:B------:R-:W-:Y:S01]  /*119b0*/  @P2 FFMA.FTZ R2, R7, R3, R12 ;  /* 0x0000000307022223 */ /* 0x000fe2000001000c */
[----:B------:R-:W-:Y:S02]  /*119c0*/  ISETP.GE.AND P3, PT, R160, R13, PT ;  /* 0x0000000da000720c */ /* 0x000fe40003f66270 */
[--C-:B------:R-:W-:Y:S02]  /*119d0*/  SHF.R.U32.HI R0, RZ, 0x3, R6.reuse ;  /* 0x00000003ff007819 */ /* 0x100fe40000011606 */
[----:B------:R-:W-:-:S02]  /*119e0*/  SHF.R.U32.HI R3, RZ, 0x2, R6 ;  /* 0x00000002ff037819 */ /* 0x000fc40000011606 */
[----:B------:R-:W-:Y:S02]  /*119f0*/  LOP3.LUT R8, R8, 0x30, RZ, 0xc0, !PT ;  /* 0x0000003008087812 */ /* 0x000fe400078ec0ff */
[----:B------:R-:W-:Y:S02]  /*11a00*/  P2R R5, PR, RZ, 0x8 ;  /* 0x00000008ff057803 */ /* 0x000fe40000000000 */
[-C--:B------:R-:W-:Y:S02]  /*11a10*/  ISETP.GE.AND P6, PT, R162, R13.reuse, PT ;  /* 0x0000000da200720c */ /* 0x080fe40003fc6270 */
[-C--:B------:R-:W-:Y:S02]  /*11a20*/  ISETP.GE.AND P4, PT, R161, R13.reuse, PT ;  /* 0x0000000da100720c */ /* 0x080fe40003f86270 */
[----:B------:R-:W-:Y:S02]  /*11a30*/  ISETP.GE.AND P3, PT, R0, R13, PT ;  /* 0x0000000d0000720c */ /* 0x000fe40003f66270 */
[----:B------:R-:W-:-:S02]  /*11a40*/  LOP3.LUT P2, RZ, R6, 0x3, RZ, 0xc0, !PT ;  /* 0x0000000306ff7812 */ /* 0x000fc4000784c0ff */
[----:B------:R-:W-:Y:S01]  /*11a50*/  LOP3.LUT R3, R8, 0x7, R3, 0xf8, !PT ;  /* 0x0000000708037812 */ /* 0x000fe200078ef803 */
        /* <DEDUP_REMOVED lines=8> */
.L_x_11496:
        /* <DEDUP_REMOVED lines=23> */
.L_x_11498:
[----:B------:R-:W-:Y:S05]  /*11c50*/  BSYNC.RECONVERGENT B0 ;  /* 0x0000000000007941 */ /* 0x000fea0003800200 */
.L_x_11497:
        /* <DEDUP_REMOVED lines=9> */
.L_x_11500:
[----:B------:R-:W-:Y:S05]  /*11cf0*/  BSYNC.RECONVERGENT B0 ;  /* 0x0000000000007941 */ /* 0x000fea0003800200 */
.L_x_11499:
        /* <DEDUP_REMOVED lines=14> */
.L_x_11502:
[----:B------:R-:W-:Y:S05]  /*11de0*/  BSYNC.RECONVERGENT B0 ;  /* 0x0000000000007941 */ /* 0x000fea0003800200 */
.L_x_11501:
        /* <DEDUP_REMOVED lines=14> */
.L_x_11504:
[----:B------:R-:W-:Y:S05]  /*11ed0*/  BSYNC.RECONVERGENT B0 ;  /* 0x0000000000007941 */ /* 0x000fea0003800200 */
.L_x_11503:
[----:B------:R-:W-:Y:S02]  /*11ee0*/  ISETP.NE.AND P0, PT, R5, RZ, PT ;  /* 0x000000ff0500720c */ /* 0x000fe40003f05270 */
[----:B------:R-:W-:-:S11]  /*11ef0*/  MOV R151, 0x0 ;  /* 0x0000000000977802 */ /* 0x000fd60000000f00 */
[----:B-1234-:R-:W-:Y:S05]  /*11f00*/  @P0 RET.REL.NODEC R150 `(_ZN5flash24flash_fwd_splitkv_kernelI23Flash_fwd_kernel_traitsILi128ELi64ELi64ELi4ELb0ELb0EN7cutlass10bfloat16_tE19Flash_kernel_traitsILi128ELi64ELi64ELi4ES3_EELb0ELb0ELb0ELb0ELb1ELb0ELb0ELb1EEEvNS_16Flash_fwd_paramsE) ;  /* 0xfffffee0963c0950 */ /* 0x01efea0003c3ffff */
        /* <DEDUP_REMOVED lines=13> */
[----:B-1----:R-:W-:Y:S05]  /*11fe0*/  RET.REL.NODEC R150 `(_ZN5flash24flash_fwd_splitkv_kernelI23Flash_fwd_kernel_traitsILi128ELi64ELi64ELi4ELb0ELb0EN7cutlass10bfloat16_tE19Flash_kernel_traitsILi128ELi64ELi64ELi4ES3_EELb0ELb0ELb0ELb0ELb1ELb0ELb0ELb1EEEvNS_16Flash_fwd_paramsE) ;  /* 0xfffffee096047950 */ /* 0x002fea0003c3ffff */
.L_x_11495:
[----:B------:R-:W-:Y:S01]  /*11ff0*/  MOV R5, 0x2 ;  /* 0x0000000200057802 */ /* 0x000fe20000000f00 */
[----:B------:R-:W-:Y:S01]  /*12000*/  IMAD.MOV.U32 R0, RZ, RZ, 0x1f ;  /* 0x0000001fff007424 */ /* 0x000fe200078e00ff */
[----:B------:R-:W-:-:S07]  /*12010*/  MOV R2, 0xffffffff ;  /* 0xffffffff00027802 */ /* 0x000fce0000000f00 */
[----:B-----5:R-:W-:Y:S05]  /*12020*/  WARPSYNC.COLLECTIVE R2, `(.L_x_11505) ;  /* 0x0000000002087348 */ /* 0x020fea0003c00000 */
[----:B------:R1:W2:Y:S02]  /*12030*/  SHFL.BFLY P0, R11, R167, R5, R0 ;  /* 0x0c000005a70b7389 */ /* 0x0002a40000000000 */
[----:B-12--5:R-:W-:Y:S05]  /*12040*/  ENDCOLLECTIVE ;  /* 0x000000000000791b */ /* 0x026fea0003800000 */
.L_x_11505:
[----:B------:R-:W-:Y:S02]  /*12050*/  IMAD.MOV.U32 R8, RZ, RZ, R11 ;  /* 0x000000ffff087224 */ /* 0x000fe400078e000b */
[----:B------:R-:W-:Y:S02]  /*12060*/  IMAD.MOV.U32 R5, RZ, RZ, 0x1 ;  /* 0x00000001ff057424 */ /* 0x000fe400078e00ff */
[----:B------:R-:W-:-:S05]  /*12070*/  FADD.FTZ R9, R8, R167 ;  /* 0x000000a708097221 */ /* 0x000fca0000010000 */
[----:B------:R-:W-:-:S07]  /*12080*/  MOV R167, R9 ;  /* 0x0000000900a77202 */ /* 0x000fce0000000f00 */
[----:B------:R-:W-:Y:S05]  /*12090*/  WARPSYNC.COLLECTIVE R2, `(.L_x_11506) ;  /* 0x0000000002087348 */ /* 0x000fea0003c00000 */
[----:B------:R1:W2:Y:S02]  /*120a0*/  SHFL.BFLY P0, R11, R167, R5, R0 ;  /* 0x0c000005a70b7389 */ /* 0x0002a40000000000 */
[----:B-12---:R-:W-:Y:S05]  /*120b0*/  ENDCOLLECTIVE ;  /* 0x000000000000791b */ /* 0x006fea0003800000 */
.L_x_11506:
[----:B------:R-:W-:Y:S01]  /*120c0*/  MOV R167, R166 ;  /* 0x000000a600a77202 */ /* 0x000fe20000000f00 */
[----:B------:R-:W-:Y:S01]  /*120d0*/  IMAD.MOV.U32 R5, RZ, RZ, 0x2 ;  /* 0x00000002ff057424 */ /* 0x000fe200078e00ff */
[----:B------:R-:W-:-:S07]  /*120e0*/  MOV R8, R11 ;  /* 0x0000000b00087202 */ /* 0x000fce0000000f00 */
[----:B------:R-:W-:Y:S05]  /*120f0*/  WARPSYNC.COLLECTIVE R2, `(.L_x_11507) ;  /* 0x0000000002087348 */ /* 0x000fea0003c00000 */
[----:B------:R1:W2:Y:S02]  /*12100*/  SHFL.BFLY P0, R11, R167, R5, R0 ;  /* 0x0c000005a70b7389 */ /* 0x0002a40000000000 */
[----:B-12---:R-:W-:Y:S05]  /*12110*/  ENDCOLLECTIVE ;  /* 0x000000000000791b */ /* 0x006fea0003800000 */
.L_x_11507:
[----:B------:R-:W-:Y:S01]  /*12120*/  FADD.FTZ R8, R9, R8 ;  /* 0x0000000809087221 */ /* 0x000fe20000010000 */
[----:B------:R-:W-:Y:S01]  /*12130*/  FADD.FTZ R10, R11, R166 ;  /* 0x000000a60b0a7221 */ /* 0x000fe20000010000 */
[----:B------:R-:W-:-:S04]  /*12140*/  MOV R5, 0x1 ;  /* 0x0000000100057802 */ /* 0x000fc80000000f00 */
[----:B------:R-:W-:-:S07]  /*12150*/  MOV R167, R10 ;  /* 0x0000000a00a77202 */ /* 0x000fce0000000f00 */
[----:B------:R-:W-:Y:S05]  /*12160*/  WARPSYNC.COLLECTIVE R2, `(.L_x_11508) ;  /* 0x0000000002087348 */ /* 0x000fea0003c00000 */
[----:B------:R1:W2:Y:S02]  /*12170*/  SHFL.BFLY P0, R11, R167, R5, R0 ;  /* 0x0c000005a70b7389 */ /* 0x0002a40000000000 */
[----:B-12---:R-:W-:Y:S05]  /*12180*/  ENDCOLLECTIVE ;  /* 0x000000000000791b */ /* 0x006fea0003800000 */
.L_x_11508:
[----:B------:R-:W-:Y:S05]  /*12190*/  BRA `(.L_x_11509) ;  /* 0xffffffe800f47947 */ /* 0x000fea000383ffff */
.L_x_11510:
        /* <DEDUP_REMOVED lines=14> */
.L_x_14952:


//--------------------- .text._ZN5flash24flash_fwd_splitkv_kernelI23Flash_fwd_kernel_traitsILi128ELi64ELi64ELi4ELb0ELb0EN7cutlass10bfloat16_tE19Flash_kernel_traitsILi128ELi64ELi64ELi4ES3_EELb0ELb0ELb0ELb0ELb1ELb1ELb0ELb1EEEvNS_16Flash_fwd_paramsE --------------------------
	.section	.text._ZN5flash24flash_fwd_splitkv_kernelI23Flash_fwd_kernel_traitsILi128ELi64ELi64ELi4ELb0ELb0EN7cutlass10bfloat16_tE19Flash_kernel_traitsILi128ELi64ELi64ELi4ES3_EELb0ELb0ELb0ELb0ELb1ELb1ELb0ELb1EEEvNS_16Flash_fwd_paramsE,"ax",@progbits
	.align	128
        .global         _ZN5flash24flash_fwd_splitkv_kernelI23Flash_fwd_kernel_traitsILi128ELi64ELi64ELi4ELb0ELb0EN7cutlass10bfloat16_tE19Flash_kernel_traitsILi128ELi64ELi64ELi4ES3_EELb0ELb0ELb0ELb0ELb1ELb1ELb0ELb1EEEvNS_16Flash_fwd_paramsE
        .type           _ZN5flash24flash_fwd_splitkv_kernelI23Flash_fwd_kernel_traitsILi128ELi64ELi64ELi4ELb0ELb0EN7cutlass10bfloat16_tE19Flash_kernel_traitsILi128ELi64ELi64ELi4ES3_EELb0ELb0ELb0ELb0ELb1ELb1ELb0ELb1EEEvNS_16Flash_fwd_paramsE,@function
        .size           _ZN5flash24flash_fwd_splitkv_kernelI23Flash_fwd_kernel_traitsILi128ELi64ELi64ELi4ELb0ELb0EN7cutlass10bfloat16_tE19Flash_kernel_traitsILi128ELi64ELi64ELi4ES3_EELb0ELb0ELb0ELb0ELb1ELb1ELb0ELb1EEEvNS_16Flash_fwd_paramsE,(.L_x_14953 - _ZN5flash24flash_fwd_splitkv_kernelI23Flash_fwd_kernel_traitsILi128ELi64ELi64ELi4ELb0ELb0EN7cutlass10bfloat16_tE19Flash_kernel_traitsILi128ELi64ELi64ELi4ES3_EELb0ELb0ELb0ELb0ELb1ELb1ELb0ELb1EEEvNS_16Flash_fwd_paramsE)
        .other          _ZN5flash24flash_fwd_splitkv_kernelI23Flash_fwd_kernel_traitsILi128ELi64ELi64ELi4ELb0ELb0EN7cutlass10bfloat16_tE19Flash_kernel_traitsILi128ELi64ELi64ELi4ES3_EELb0ELb0ELb0ELb0ELb1ELb1ELb0ELb1EEEvNS_16Flash_fwd_paramsE,@"STO_CUDA_ENTRY STV_DEFAULT"
_ZN5flash24flash_fwd_splitkv_kernelI23Flash_fwd_kernel_traitsILi128ELi64ELi64ELi4ELb0ELb0EN7cutlass10bfloat16_tE19Flash_kernel_traitsILi128ELi64ELi64ELi4ES3_EELb0ELb0ELb0ELb0ELb1ELb1ELb0ELb1EEEvNS_16Flash_fwd_paramsE:
.text._ZN5flash24flash_fwd_splitkv_kernelI23Flash_fwd_kernel_traitsILi128ELi64ELi64ELi4ELb0ELb0EN7cutlass10bfloat16_tE19Flash_kernel_traitsILi128ELi64ELi64ELi4ES3_EELb0ELb0ELb0ELb0ELb1ELb1ELb0ELb1EEEvNS_16Flash_fwd_paramsE:
[----:B------:R-:W-:Y:S01]  /*0000*/  LDC R1, c[0x0][0x37c] ;  /* 0x0000df00ff017b82 */ /* 0x000fe20000000800 */
[----:B------:R-:W1:Y:S07]  /*0010*/  S2R R5, SR_CTAID.X ;  /* 0x0000000000057919 */ /* 0x000e6e0000002500 */
[----:B------:R-:W2:Y:S01]  /*0020*/  LDC.64 R100, c[0x0][0x348] ;  /* 0x0000d200ff647b82 */ /* 0x000ea20000000a00 */
[----:B------:R-:W-:Y:S01]  /*0030*/  BSSY.RECONVERGENT B3, `(.L_x_11511) ;  /* 0x0000005000037945 */ /* 0x000fe20003800200 */
[----:B------:R-:W-:Y:S01]  /*0040*/  MOV R150, 0x80 ;  /* 0x0000008000967802 */ /* 0x000fe20000000f00 */
[----:B------:R-:W3:Y:S01]  /*0050*/  S2R R152, SR_CTAID.Y ;  /* 0x0000000000987919 */ /* 0x000ee20000002600 */
[----:B------:R-:W4:Y:S05]  /*0060*/  S2R R151, SR_CTAID.Z ;  /* 0x0000000000977919 */ /* 0x000f2a0000002700 */
[----:B-1234-:R-:W-:Y:S05]  /*0070*/  CALL.REL.NOINC `($_ZN5flash24flash_fwd_splitkv_kernelI23Flash_fwd_kernel_traitsILi128ELi64ELi64ELi4ELb0ELb0EN7cutlass10bfloat16_tE19Flash_kernel_traitsILi128ELi64ELi64ELi4ES3_EELb0ELb0ELb0ELb0ELb1ELb1ELb0ELb1EEEvNS_16Flash_fwd_paramsE$_ZN5flash30compute_attn_1rowblock_splitkvI23Flash_fwd_kernel_traitsILi128ELi64ELi64ELi4ELb0ELb0EN7cutlass10bfloat16_tE19Flash_kernel_traitsILi128ELi64ELi64ELi4ES3_EELb0ELb0ELb0ELb0ELb1ELb1ELb0ELb1ENS_16Flash_fwd_paramsEEEvRKT8_iiiii) ;  /* 0x0000000000087944 */ /* 0x01efea0003c00000 */
[----:B------:R-:W-:Y:S05]  /*0080*/  BSYNC.RECONVERGENT B3 ;  /* 0x0000000000037941 */ /* 0x000fea0003800200 */
.L_x_11511:
[----:B------:R-:W-:Y:S05]  /*0090*/  EXIT ;  /* 0x000000000000794d */ /* 0x000fea0003800000 */
        .type           $_ZN5flash24flash_fwd_splitkv_kernelI23Flash_fwd_kernel_traitsILi128ELi64ELi64ELi4ELb0ELb0EN7cutlass10bfloat16_tE19Flash_kernel_traitsILi128ELi64ELi64ELi4ES3_EELb0ELb0ELb0ELb0ELb1ELb1ELb0ELb1EEEvNS_16Flash_fwd_paramsE$_ZN5flash30compute_attn_1rowblock_splitkvI23Flash_fwd_kernel_traitsILi128ELi64ELi64ELi4ELb0ELb0EN7cutlass10bfloat16_tE19Flash_kernel_traitsILi128ELi64ELi64ELi4ES3_EELb0ELb0ELb0ELb0ELb1ELb1ELb0ELb1ENS_16Flash_fwd_paramsEEEvRKT8_iiiii,@function
        .size           $_ZN5flash24flash_fwd_splitkv_kernelI23Flash_fwd_kernel_traitsILi128ELi64ELi64ELi4ELb0ELb0EN7cutlass10bfloat16_tE19Flash_kernel_traitsILi128ELi64ELi64ELi4ES3_EELb0ELb0ELb0ELb0ELb1ELb1ELb0ELb1EEEvNS_16Flash_fwd_paramsE$_ZN5flash30compute_attn_1rowblock_splitkvI23Flash_fwd_kernel_traitsILi128ELi64ELi64ELi4ELb0ELb0EN7cutlass10bfloat16_tE19Flash_kernel_traitsILi128ELi64ELi64ELi4ES3_EELb0ELb0ELb0ELb0ELb1ELb1ELb0ELb1ENS_16Flash_fwd_paramsEEEvRKT8_iiiii,(.L_x_14953 - $_ZN5flash24flash_fwd_splitkv_kernelI23Flash_fwd_kernel_traitsILi128ELi64ELi64ELi4ELb0ELb0EN7cutlass10bfloat16_tE19Flash_kernel_traitsILi128ELi64ELi64ELi4ES3_EELb0ELb0ELb0ELb0ELb1ELb1ELb0ELb1EEEvNS_16Flash_fwd_paramsE$_ZN5flash30compute_attn_1rowblock_splitkvI23Flash_fwd_kernel_traitsILi128ELi64ELi64ELi4ELb0ELb0EN7cutlass10bfloat16_tE19Flash_kernel_traitsILi128ELi64ELi64ELi4ES3_EELb0ELb0ELb0ELb0ELb1ELb1ELb0ELb1ENS_16Flash_fwd_paramsEEEvRKT8_iiiii)
$_ZN5flash24flash_fwd_splitkv_kernelI23Flash_fwd_kernel_traitsILi128ELi64ELi64ELi4ELb0ELb0EN7cutlass10bfloat16_tE19Flash_kernel_traitsILi128ELi64ELi64ELi4ES3_EELb0ELb0ELb0ELb0ELb1ELb1ELb0ELb1EEEvNS_16Flash_fwd_paramsE$_ZN5flash30compute_attn_1rowblock_splitkvI23Flash_fwd_kernel_traitsILi128ELi64ELi64ELi4ELb0ELb0EN7cutlass10bfloat16_tE19Flash_kernel_traitsILi128ELi64ELi64ELi4ES3_EELb0ELb0ELb0ELb0ELb1ELb1ELb0ELb1ENS_16Flash_fwd_paramsEEEvRKT8_iiiii:
        /* <DEDUP_REMOVED lines=39> */
.L_x_11513:
[----:B------:R-:W-:Y:S05]  /*0310*/  BSYNC.RECONVERGENT B0 ;  /* 0x0000000000007941 */ /* 0x000fea0003800200 */
.L_x_11512:
[----:B------:R-:W-:Y:S04]  /*0320*/  BSSY.RECONVERGENT B0, `(.L_x_11514) ;  /* 0x0000007000007945 */ /* 0x000fe80003800200 */
[----:B------:R-:W-:Y:S05]  /*0330*/  @!P4 BRA `(.L_x_11515) ;  /* 0x000000000014c947 */ /* 0x000fea0003800000 */
[----:B------:R-:W2:Y:S02]  /*0340*/  LD.E.U8 R4, desc[UR4][R100.64+0x1b2] ;  /* 0x0001b20464047980 */ /* 0x000ea4000c101100 */
[----:B--2---:R-:W-:-:S13]  /*0350*/  ISETP.NE.AND P0, PT, R4, RZ, PT ;  /* 0x000000ff0400720c */ /* 0x004fda0003f05270 */
[----:B------:R-:W2:Y:S02]  /*0360*/  @P0 LD.E R9, desc[UR4][R14.64+0x4] ;  /* 0x000004040e090980 */ /* 0x000ea4000c101900 */
[----:B--2--5:R-:W-:-:S06]  /*0370*/  @P0 IADD3 R88, PT, PT, R9, -R12, RZ ;  /* 0x8000000c09580210 */ /* 0x024fcc0007ffe0ff */
[----:B------:R2:W5:Y:S02]  /*0380*/  @!P0 LD.E R88, desc[UR4][R14.64] ;  /* 0x000000040e588980 */ /* 0x000564000c101900 */
.L_x_11515:
[----:B------:R-:W-:Y:S05]  /*0390*/  BSYNC.RECONVERGENT B0 ;  /* 0x0000000000007941 */ /* 0x000fea0003800200 */
.L_x_11514:
        /* <DEDUP_REMOVED lines=9> */
.L_x_11517:
[----:B------:R-:W3:Y:S01]  /*0430*/  LD.E.64 R6, desc[UR4][R100.64+0x108] ;  /* 0x0001080464067980 */ /* 0x000ee2000c101b00 */
[----:B------:R-:W-:Y:S01]  /*0440*/  BSSY.RECONVERGENT B0, `(.L_x_11519) ;  /* 0x0000006000007945 */ /* 0x000fe20003800200 */
[----:B------:R-:W-:Y:S01]  /*0450*/  IMAD.MOV.U32 R3, RZ, RZ, RZ ;  /* 0x000000ffff037224 */ /* 0x000fe200078e00ff */
[----:B---3--:R-:W-:-:S04]  /*0460*/  ISETP.NE.U32.AND P0, PT, R6, RZ, PT ;  /* 0x000000ff0600720c */ /* 0x008fc80003f05070 */
[----:B------:R-:W-:-:S13]  /*0470*/  ISETP.NE.AND.EX P0, PT, R7, RZ, PT, P0 ;  /* 0x000000ff0700720c */ /* 0x000fda0003f05300 */
[----:B------:R-:W-:Y:S05]  /*0480*/  @!P0 BRA `(.L_x_11520) ;  /* 0x0000000000048947 */ /* 0x000fea0003800000 */
[----:B------:R3:W5:Y:S02]  /*0490*/  LD.E R3, desc[UR4][R100.64+0xbc] ;  /* 0x0000bc0464037980 */ /* 0x000764000c101900 */
.L_x_11520:
[----:B------:R-:W-:Y:S05]  /*04a0*/  BSYNC.RECONVERGENT B0 ;  /* 0x0000000000007941 */ /* 0x000fea0003800200 */
.L_x_11519:
[----:B-----5:R-:W-:Y:S02]  /*04b0*/  IADD3 R78, PT, PT, R88, R3, RZ ;  /* 0x00000003584e7210 */ /* 0x020fe40007ffe0ff */
.L_x_11518:
[----:B------:R-:W-:Y:S05]  /*04c0*/  BSYNC.RECONVERGENT B1 ;  /* 0x0000000000017941 */ /* 0x000fea0003800200 */
.L_x_11516:
[----:B------:R-:W-:Y:S01]  /*04d0*/  IMAD.SHL.U32 R154, R5, 0x40, RZ ;  /* 0x00000040059a7824 */ /* 0x000fe200078e00ff */
[----:B------:R-:W-:Y:S01]  /*04e0*/  MOV R6, R150 ;  /* 0x0000009600067202 */ /* 0x000fe20000000f00 */
[----:B------:R-:W-:-:S03]  /*04f0*/  IMAD.MOV.U32 R7, RZ, RZ, 0x0 ;  /* 0x00000000ff077424 */ /* 0x000fc600078e00ff */
[----:B------:R-:W-:-:S13]  /*0500*/  ISETP.GT.AND P0, PT, R157, R154, PT ;  /* 0x0000009a9d00720c */ /* 0x000fda0003f04270 */
[----:B-123--:R-:W-:Y:S05]  /*0510*/  @!P0 RET.REL.NODEC R6 `(_ZN5flash24flash_fwd_splitkv_kernelI23Flash_fwd_kernel_traitsILi128ELi64ELi64ELi4ELb0ELb0EN7cutlass10bfloat16_tE19Flash_kernel_traitsILi128ELi64ELi64ELi4ES3_EELb0ELb0ELb0ELb0ELb1ELb1ELb0ELb1EEEvNS_16Flash_fwd_paramsE) ;  /* 0xfffffff806b88950 */ /* 0x00efea0003c3ffff */
        /* <DEDUP_REMOVED lines=67> */
.L_x_11523:
[----:B------:R-:W-:Y:S05]  /*0950*/  BSYNC.RECONVERGENT B0 ;  /* 0x0000000000007941 */ /* 0x000fea0003800200 */
.L_x_11522:
        /* <DEDUP_REMOVED lines=19> */
.L_x_11525:
[----:B------:R-:W-:Y:S05]  /*0a90*/  BSYNC.RECONVERGENT B0 ;  /* 0x0000000000007941 */ /* 0x000fea0003800200 */
.L_x_11524:
        /* <DEDUP_REMOVED lines=14> */
.L_x_11527:
[----:B------:R-:W-:Y:S05]  /*0b80*/  BSYNC.RECONVERGENT B0 ;  /* 0x0000000000007941 */ /* 0x000fea0003800200 */
.L_x_11526:
        /* <DEDUP_REMOVED lines=14> */
.L_x_11529:
[----:B------:R-:W-:Y:S05]  /*0c70*/  BSYNC.RECONVERGENT B0 ;  /* 0x0000000000007941 */ /* 0x000fea0003800200 */
.L_x_11528:
[----:B------:R-:W-:Y:S01]  /*0c80*/  ISETP.NE.AND P0, PT, R2, RZ, PT ;  /* 0x000000ff0200720c */ /* 0x000fe20003f05270 */
[----:B------:R-:W-:Y:S01]  /*0c90*/  @!P6 ST.E desc[UR4][R4.64+0x40], R9 ;  /* 0x000040090400e985 */ /* 0x000fe2000c101904 */
[----:B------:R-:W-:-:S03]  /*0ca0*/  MOV R151, 0x0 ;  /* 0x0000000000977802 */ /* 0x000fc60000000f00 */
[----:B------:R-:W-:Y:S08]  /*0cb0*/  @!P5 ST.E desc[UR4][R4.64+0x80], R7 ;  /* 0x000080070400d985 */ /* 0x000ff0000c101904 */
[----:B------:R1:W-:Y:S02]  /*0cc0*/  @!P0 ST.E desc[UR4][R4.64], R11 ;  /* 0x0000000b04008985 */ /* 0x0003e4000c101904 */
[----:B-123-5:R-:W-:Y:S05]  /*0cd0*/  @P1 RET.REL.NODEC R150 `(_ZN5flash24flash_fwd_splitkv_kernelI23Flash_fwd_kernel_traitsILi128ELi64ELi64ELi4ELb0ELb0EN7cutlass10bfloat16_tE19Flash_kernel_traitsILi128ELi64ELi64ELi4ES3_EELb0ELb0ELb0ELb0ELb1ELb1ELb0ELb1EEEvNS_16Flash_fwd_paramsE) ;  /* 0xfffffff096c81950 */ /* 0x02efea0003c3ffff */
[----:B------:R-:W-:Y:S02]  /*0ce0*/  MOV R3, 0x7f800000 ;  /* 0x7f80000000037802 */ /* 0x000fe40000000f00 */
[----:B------:R-:W-:-:S03]  /*0cf0*/  MOV R151, 0x0 ;  /* 0x0000000000977802 */ /* 0x000fc60000000f00 */
[----:B------:R1:W-:Y:S02]  /*0d00*/  ST.E desc[UR4][R4.64+0xc0], R3 ;  /* 0x0000c00304007985 */ /* 0x0003e4000c101904 */
[----:B-1----:R-:W-:Y:S05]  /*0d10*/  RET.REL.NODEC R150 `(_ZN5flash24flash_fwd_splitkv_kernelI23Flash_fwd_kernel_traitsILi128ELi64ELi64ELi4ELb0ELb0EN7cutlass10bfloat16_tE19Flash_kernel_traitsILi128ELi64ELi64ELi4ES3_EELb0ELb0ELb0ELb0ELb1ELb1ELb0ELb1EEEvNS_16Flash_fwd_paramsE) ;  /* 0xfffffff096b87950 */ /* 0x002fea0003c3ffff */
.L_x_11521:
        /* <DEDUP_REMOVED lines=101> */
.L_x_11531:
        /* <DEDUP_REMOVED lines=79> */
.L_x_11532:
[----:B------:R-:W-:Y:S05]  /*1860*/  BSYNC.RECONVERGENT B0 ;  /* 0x0000000000007941 */ /* 0x000fea0003800200 */
.L_x_11530:
        /* <DEDUP_REMOVED lines=201> */
.L_x_11556:
        /* <DEDUP_REMOVED lines=95> */
.L_x_11535:
        /* <DEDUP_REMOVED lines=103> */
.L_x_11539:
[----:B------:R-:W-:Y:S05]  /*3160*/  BSYNC.RECONVERGENT B0 ;  /* 0x0000000000007941 */ /* 0x000fea0003800200 */
.L_x_11538:
        /* <DEDUP_REMOVED lines=96> */
.L_x_11541:
[----:B------:R-:W-:Y:S05]  /*3770*/  BSYNC.RECONVERGENT B0 ;  /* 0x0000000000007941 */ /* 0x000fea0003800200 */
.L_x_11540:
        /* <DEDUP_REMOVED lines=100> */
.L_x_11543:
[----:B------:R-:W-:Y:S05]  /*3dc0*/  BSYNC.RECONVERGENT B0 ;  /* 0x0000000000007941 */ /* 0x000fea0003800200 */
.L_x_11542:
        /* <DEDUP_REMOVED lines=104> */
.L_x_11545:
[----:B------:R-:W-:Y:S05]  /*4450*/  BSYNC.RECONVERGENT B0 ;  /* 0x0000000000007941 */ /* 0x000fea0003800200 */
.L_x_11544:
[----:B------:R-:W5:Y:S02]  /*4460*/  LD.E R3, desc[UR4][R100.64+0xd0] ;  /* 0x0000d00464037980 */ /* 0x000f64000c101900 */
[----:B-----5:R-:W-:Y:S05]  /*4470*/  IMAD.U32 R3, R3, -0x20, RZ ;  /* 0xffffffe003037824 */ /* 0x020fea00078e00ff */
[C---:B------:R-:W-:Y:S02]  /*4480*/  LEA R22, P1, R3.reuse, R22, 0x1 ;  /* 0x0000001603167211 */ /* 0x040fe400078208ff */
[C---:B------:R-:W-:Y:S02]  /*4490*/  LEA R58, P0, R3.reuse, R58, 0x1 ;  /* 0x0000003a033a7211 */ /* 0x040fe400078008ff */
[C---:B------:R-:W-:Y:S02]  /*44a0*/  LEA.HI.X.SX32 R23, R3.reuse, R23, 0x1, P1 ;  /* 0x0000001703177211 */ /* 0x040fe400008f0eff */
[----:B------:R-:W-:Y:S01]  /*44b0*/  LEA.HI.X.SX32 R59, R3, R59, 0x1, P0 ;  /* 0x0000003b033b7211 */ /* 0x000fe200000f0eff */
[----:B------:R-:W-:Y:S05]  /*44c0*/  BRA `(.L_x_11536) ;  /* 0x0000002c00147947 */ /* 0x000fea0003800000 */
.L_x_11537:
        /* <DEDUP_REMOVED lines=174> */
.L_x_11547:
[----:B------:R-:W-:Y:S05]  /*4fb0*/  BSYNC.RECONVERGENT B0 ;  /* 0x0000000000007941 */ /* 0x000fea0003800200 */
.L_x_11546:
        /* <DEDUP_REMOVED lines=174> */
.L_x_11549:
[----:B------:R-:W-:Y:S05]  /*5aa0*/  BSYNC.RECONVERGENT B0 ;  /* 0x0000000000007941 */ /* 0x000fea0003800200 */
.L_x_11548:
        /* <DEDUP_REMOVED lines=174> */
.L_x_11551:
[----:B------:R-:W-:Y:S05]  /*6590*/  BSYNC.RECONVERGENT B0 ;  /* 0x0000000000007941 */ /* 0x000fea0003800200 */
.L_x_11550:
        /* <DEDUP_REMOVED lines=177> */
.L_x_11553:
[----:B------:R-:W-:Y:S05]  /*70b0*/  BSYNC.RECONVERGENT B0 ;  /* 0x0000000000007941 */ /* 0x000fea0003800200 */
.L_x_11552:
[----:B------:R-:W5:Y:S02]  /*70c0*/  LD.E R3, desc[UR4][R100.64+0xd0] ;  /* 0x0000d00464037980 */ /* 0x000f64000c101900 */
[----:B-----5:R-:W-:Y:S05]  /*70d0*/  IMAD.U32 R3, R3, -0x20, RZ ;  /* 0xffffffe003037824 */ /* 0x020fea00078e00ff */
[C---:B------:R-:W-:Y:S02]  /*70e0*/  LEA R94, P1, R3.reuse, R94, 0x1 ;  /* 0x0000005e035e7211 */ /* 0x040fe400078208ff */
[C---:B------:R-:W-:Y:S02]  /*70f0*/  LEA R92, P0, R3.reuse, R92, 0x1 ;  /* 0x0000005c035c7211 */ /* 0x040fe400078008ff */
[C---:B------:R-:W-:Y:S02]  /*7100*/  LEA.HI.X.SX32 R95, R3.reuse, R95, 0x1, P1 ;  /* 0x0000005f035f7211 */ /* 0x040fe400008f0eff */
[----:B------:R-:W-:Y:S09]  /*7110*/  LEA.HI.X.SX32 R93, R3, R93, 0x1, P0 ;  /* 0x0000005d035d7211 */ /* 0x000ff200000f0eff */
.L_x_11536:
[----:B------:R-:W-:Y:S05]  /*7120*/  BSYNC.RECONVERGENT B1 ;  /* 0x0000000000017941 */ /* 0x000fea0003800200 */
.L_x_11534:
        /* <DEDUP_REMOVED lines=101> */
.L_x_11555:
[----:B------:R-:W-:Y:S05]  /*7780*/  BSYNC.RECONVERGENT B0 ;  /* 0x0000000000007941 */ /* 0x000fea0003800200 */
.L_x_11554:
[----:B------:R-:W-:Y:S11]  /*7790*/  ISETP.NE.AND P0, PT, R91, RZ, PT ;  /* 0x000000ff5b00720c */ /* 0x000ff60003f05270 */
[----:B------:R-:W-:Y:S02]  /*77a0*/  @!UPT UIADD3 URZ, UPT, UPT, URZ, URZ, URZ ;  /* 0x000000fffffff290 */ /* 0x000fe4000fffe0ff */
[----:B------:R-:W-:Y:S05]  /*77b0*/  @P0 BRA `(.L_x_11556) ;  /* 0xffffffac00500947 */ /* 0x000fea000383ffff */
.L_x_11533:
        /* <DEDUP_REMOVED lines=34> */
.L_x_11560:
[----:B------:R-:W-:Y:S05]  /*79e0*/  BSYNC.RECONVERGENT B0 ;  /* 0x0000000000007941 */ /* 0x000fea0003800200 */
.L_x_11559:
        /* <DEDUP_REMOVED lines=10> */
.L_x_11558:
        /* <DEDUP_REMOVED lines=77> */
.L_x_11566:
[----:B------:R-:W-:Y:S05]  /*7f60*/  BSYNC.RECONVERGENT B0 ;  /* 0x0000000000007941 */ /* 0x000fea0003800200 */
.L_x_11565:
        /* <DEDUP_REMOVED lines=44> */
.L_x_11568:
[----:B------:R-:W-:Y:S05]  /*8230*/  BSYNC.RECONVERGENT B0 ;  /* 0x0000000000007941 */ /* 0x000fea0003800200 */
.L_x_11567:
[----:B-----5:R3:W-:Y:S02]  /*8240*/  STS.128 [R155+0x2000], R8 ;  /* 0x002000089b007388 */ /* 0x0207e40000000c00 */
.L_x_11564:
[----:B------:R-:W-:Y:S05]  /*8250*/  BSYNC.RECONVERGENT B1 ;  /* 0x0000000000017941 */ /* 0x000fea0003800200 */
.L_x_11563:
        /* <DEDUP_REMOVED lines=49> */
.L_x_11572:
[----:B------:R-:W-:Y:S05]  /*8570*/  BSYNC.RECONVERGENT B0 ;  /* 0x0000000000007941 */ /* 0x000fea0003800200 */
.L_x_11571:
        /* <DEDUP_REMOVED lines=44> */
.L_x_11574:
[----:B------:R-:W-:Y:S05]  /*8840*/  BSYNC.RECONVERGENT B0 ;  /* 0x0000000000007941 */ /* 0x000fea0003800200 */
.L_x_11573:
[----:B-----5:R3:W-:Y:S02]  /*8850*/  STS.128 [R155+0x2800], R8 ;  /* 0x002800089b007388 */ /* 0x0207e40000000c00 */
.L_x_11570:
[----:B------:R-:W-:Y:S05]  /*8860*/  BSYNC.RECONVERGENT B1 ;  /* 0x0000000000017941 */ /* 0x000fea0003800200 */
.L_x_11569:
        /* <DEDUP_REMOVED lines=49> */
.L_x_11578:
[----:B------:R-:W-:Y:S05]  /*8b80*/  BSYNC.RECONVERGENT B0 ;  /* 0x0000000000007941 */ /* 0x000fea0003800200 */
.L_x_11577:
        /* <DEDUP_REMOVED lines=44> */
.L_x_11580:
[----:B------:R-:W-:Y:S05]  /*8e50*/  BSYNC.RECONVERGENT B0 ;  /* 0x0000000000007941 */ /* 0x000fea0003800200 */
.L_x_11579:
[----:B-----5:R3:W-:Y:S02]  /*8e60*/  STS.128 [R155+0x3000], R8 ;  /* 0x003000089b007388 */ /* 0x0207e40000000c00 */
.L_x_11576:
[----:B------:R-:W-:Y:S05]  /*8e70*/  BSYNC.RECONVERGENT B1 ;  /* 0x0000000000017941 */ /* 0x000fea0003800200 */
.L_x_11575:
        /* <DEDUP_REMOVED lines=50> */
.L_x_11582:
[----:B------:R-:W-:Y:S05]  /*91a0*/  BSYNC.RECONVERGENT B0 ;  /* 0x0000000000007941 */ /* 0x000fea0003800200 */
.L_x_11581:
        /* <DEDUP_REMOVED lines=45> */
.L_x_11584:
[----:B------:R-:W-:Y:S05]  /*9480*/  BSYNC.RECONVERGENT B0 ;  /* 0x0000000000007941 */ /* 0x000fea0003800200 */
.L_x_11583:
[----:B-----5:R3:W-:Y:S01]  /*9490*/  STS.128 [R155+0x3800], R8 ;  /* 0x003800089b007388 */ /* 0x0207e20000000c00 */
[----:B------:R-:W-:Y:S05]  /*94a0*/  BRA `(.L_x_11561) ;  /* 0x0000002800d07947 */ /* 0x000fea0003800000 */
.L_x_11562:
        /* <DEDUP_REMOVED lines=89> */
.L_x_11588:
[----:B------:R-:W-:Y:S05]  /*9a40*/  BSYNC.RECONVERGENT B0 ;  /* 0x0000000000007941 */ /* 0x000fea0003800200 */
.L_x_11587:
        /* <DEDUP_REMOVED lines=82> */
.L_x_11590:
[----:B------:R-:W-:Y:S05]  /*9f70*/  BSYNC.RECONVERGENT B0 ;  /* 0x0000000000007941 */ /* 0x000fea0003800200 */
.L_x_11589:
[----:B-----5:R3:W-:Y:S02]  /*9f80*/  STS.128 [R155+0x2000], R16 ;  /* 0x002000109b007388 */ /* 0x0207e40000000c00 */
.L_x_11586:
[----:B------:R-:W-:Y:S05]  /*9f90*/  BSYNC.RECONVERGENT B1 ;  /* 0x0000000000017941 */ /* 0x000fea0003800200 */
.L_x_11585:
        /* <DEDUP_REMOVED lines=86> */
.L_x_11594:
[----:B------:R-:W-:Y:S05]  /*a500*/  BSYNC.RECONVERGENT B0 ;  /* 0x0000000000007941 */ /* 0x000fea0003800200 */
.L_x_11593:
        /* <DEDUP_REMOVED lines=82> */
.L_x_11596:
[----:B------:R-:W-:Y:S05]  /*aa30*/  BSYNC.RECONVERGENT B0 ;  /* 0x0000000000007941 */ /* 0x000fea0003800200 */
.L_x_11595:
[----:B-----5:R3:W-:Y:S02]  /*aa40*/  STS.128 [R155+0x2800], R16 ;  /* 0x002800109b007388 */ /* 0x0207e40000000c00 */
.L_x_11592:
[----:B------:R-:W-:Y:S05]  /*aa50*/  BSYNC.RECONVERGENT B1 ;  /* 0x0000000000017941 */ /* 0x000fea0003800200 */
.L_x_11591:
        /* <DEDUP_REMOVED lines=86> */
.L_x_11600:
[----:B------:R-:W-:Y:S05]  /*afc0*/  BSYNC.RECONVERGENT B0 ;  /* 0x0000000000007941 */ /* 0x000fea0003800200 */
.L_x_11599:
        /* <DEDUP_REMOVED lines=82> */
.L_x_11602:
[----:B------:R-:W-:Y:S05]  /*b4f0*/  BSYNC.RECONVERGENT B0 ;  /* 0x0000000000007941 */ /* 0x000fea0003800200 */
.L_x_11601:
[----:B-----5:R3:W-:Y:S02]  /*b500*/  STS.128 [R155+0x3000], R16 ;  /* 0x003000109b007388 */ /* 0x0207e40000000c00 */
.L_x_11598:
[----:B------:R-:W-:Y:S05]  /*b510*/  BSYNC.RECONVERGENT B1 ;  /* 0x0000000000017941 */ /* 0x000fea0003800200 */
.L_x_11597:
        /* <DEDUP_REMOVED lines=87> */
.L_x_11604:
[----:B------:R-:W-:Y:S05]  /*ba90*/  BSYNC.RECONVERGENT B0 ;  /* 0x0000000000007941 */ /* 0x000fea0003800200 */
.L_x_11603:
        /* <DEDUP_REMOVED lines=83> */
.L_x_11606:
[----:B------:R-:W-:Y:S05]  /*bfd0*/  BSYNC.RECONVERGENT B0 ;  /* 0x0000000000007941 */ /* 0x000fea0003800200 */
.L_x_11605:
[----:B-----5:R4:W-:Y:S02]  /*bfe0*/  STS.128 [R155+0x3800], R4 ;  /* 0x003800049b007388 */ /* 0x0209e40000000c00 */
.L_x_11561:
[----:B------:R-:W-:Y:S05]  /*bff0*/  BSYNC.RECONVERGENT B2 ;  /* 0x0000000000027941 */ /* 0x000fea0003800200 */
.L_x_11557:
[----:B--2---:R-:W-:-:S05]  /*c000*/  IMAD.IADD R3, R78, 0x1, -R153 ;  /* 0x000000014e037824 */ /* 0x004fca00078e0a99 */
[-C--:B------:R-:W-:Y:S02]  /*c010*/  ISETP.GE.AND P0, PT, R162, R3.reuse, PT ;  /* 0x00000003a200720c */ /* 0x080fe40003f06270 */
[-C--:B------:R-:W-:Y:S02]  /*c020*/  ISETP.GE.AND P3, PT, R161, R3.reuse, PT ;  /* 0x00000003a100720c */ /* 0x080fe40003f66270 */
[-C--:B------:R-:W-:Y:S02]  /*c030*/  ISETP.GE.AND P1, PT, R160, R3.reuse, PT ;  /* 0x00000003a000720c */ /* 0x080fe40003f26270 */
[----:B------:R-:W-:-:S07]  /*c040*/  ISETP.GE.AND P2, PT, R124, R3, PT ;  /* 0x000000037c00720c */ /* 0x000fce0003f46270 */
[-C--:B---3--:R-:W-:Y:S02]  /*c050*/  @!P0 LEA R8, P5, R74, R146.reuse, 0x1 ;  /* 0x000000924a088211 */ /* 0x088fe400078a08ff */
[----:B----4-:R-:W-:Y:S02]  /*c060*/  @!P3 LEA R6, P4, R144, R146, 0x6 ;  /* 0x000000929006b211 */ /* 0x010fe400078830ff */
[----:B------:R-:W-:Y:S01]  /*c070*/  @!P1 IMAD R0, R145, 0x60, RZ ;  /* 0x0000006091009824 */ /* 0x000fe200078e02ff */
[-C--:B------:R-:W-:Y:S01]  /*c080*/  @!P0 LEA.HI.X R9, R74, R147.reuse, R75, 0x1, P5 ;  /* 0x000000934a098211 */ /* 0x080fe200028f0c4b */
[C---:B-1----:R-:W-:Y:S01]  /*c090*/  @!P1 IMAD.WIDE.U32 R4, R144.reuse, 0x60, R146 ;  /* 0x0000006090049825 */ /* 0x042fe200078e0092 */
[----:B------:R-:W-:Y:S01]  /*c0a0*/  @!P3 LEA.HI.X R7, R144, R147, R145, 0x6, P4 ;  /* 0x000000939007b211 */ /* 0x000fe200020f3491 */
[----:B------:R-:W-:Y:S01]  /*c0b0*/  @!PT LDS RZ, [RZ] ;  /* 0x00000000fffff984 */ /* 0x000fe20000000800 */
[----:B------:R-:W-:Y:S01]  /*c0c0*/  @!PT LDS RZ, [RZ] ;  /* 0x00000000fffff984 */ /* 0x000fe20000000800 */
[----:B------:R-:W-:Y:S01]  /*c0d0*/  @!PT LDS RZ, [RZ] ;  /* 0x00000000fffff984 */ /* 0x000fe20000000800 */
[----:B------:R-:W-:Y:S02]  /*c0e0*/  @!P2 LDGSTS.E.BYPASS.LTC128B.128 [R155+0x4000], desc[UR4][R146.64] ;  /* 0x04000000929bafae */ /* 0x000fe4000b981a04 */
[----:B------:R-:W-:-:S02]  /*c0f0*/  @!P1 IMAD.IADD R5, R0, 0x1, R5 ;  /* 0x0000000100059824 */ /* 0x000fc400078e0205 */
[----:B------:R-:W-:Y:S04]  /*c100*/  @!P2 LDGSTS.E.BYPASS.LTC128B.128 [R155+0x6000], desc[UR4][R146.64+0x80] ;  /* 0x06000080929bafae */ /* 0x000fe8000b981a04 */
[----:B------:R-:W-:Y:S04]  /*c110*/  @!P0 LDGSTS.E.BYPASS.LTC128B.128 [R155+0x4800], desc[UR4][R8.64] ;  /* 0x04800000089b8fae */ /* 0x000fe8000b981a04 */
[----:B------:R1:W-:Y:S01]  /*c120*/  @!P0 LDGSTS.E.BYPASS.LTC128B.128 [R155+0x6800], desc[UR4][R8.64+0x80] ;  /* 0x06800080089b8fae */ /* 0x0003e2000b981a04 */
[----:B------:R-:W-:-:S03]  /*c130*/  ISETP.GE.AND P0, PT, R160, R3, PT ;  /* 0x00000003a000720c */ /* 0x000fc60003f06270 */
[----:B------:R-:W-:Y:S04]  /*c140*/  @!P3 LDGSTS.E.BYPASS.LTC128B.128 [R155+0x5000], desc[UR4][R6.64] ;  /* 0x05000000069bbfae */ /* 0x000fe8000b981a04 */
[----:B------:R2:W-:Y:S01]  /*c150*/  @!P3 LDGSTS.E.BYPASS.LTC128B.128 [R155+0x7000], desc[UR4][R6.64+0x80] ;  /* 0x07000080069bbfae */ /* 0x0005e2000b981a04 */
[----:B------:R-:W-:-:S03]  /*c160*/  ISETP.GE.AND P3, PT, R162, R3, PT ;  /* 0x00000003a200720c */ /* 0x000fc60003f66270 */
[----:B------:R-:W-:Y:S01]  /*c170*/  @!P1 LDGSTS.E.BYPASS.LTC128B.128 [R155+0x5800], desc[UR4][R4.64] ;  /* 0x05800000049b9fae */ /* 0x000fe2000b981a04 */
[----:B------:R-:W3:Y:S01]  /*c180*/  S2UR UR6, SR_CgaCtaId ;  /* 0x00000000000679c3 */ /* 0x000ee20000008800 */
[----:B------:R-:W-:Y:S02]  /*c190*/  @!P0 IMAD R0, R105, 0x60, RZ ;  /* 0x0000006069008824 */ /* 0x000fe400078e02ff */
[----:B------:R4:W-:Y:S01]  /*c1a0*/  @!P1 LDGSTS.E.BYPASS.LTC128B.128 [R155+0x7800], desc[UR4][R4.64+0x80] ;  /* 0x07800080049b9fae */ /* 0x0009e2000b981a04 */
[----:B------:R-:W-:Y:S01]  /*c1b0*/  ISETP.GE.AND P1, PT, R161, R3, PT ;  /* 0x00000003a100720c */ /* 0x000fe20003f26270 */
[----:B------:R-:W-:Y:S02]  /*c1c0*/  @!P0 IMAD.WIDE.U32 R2, R104, 0x60, R148 ;  /* 0x0000006068028825 */ /* 0x000fe400078e0094 */
[----:B------:R-:W0:Y:S02]  /*c1d0*/  LDGDEPBAR ;  /* 0x00000000000079af */ /* 0x000e240000000000 */
[----:B------:R-:W-:-:S02]  /*c1e0*/  @!P0 IMAD.IADD R11, R0, 0x1, R3 ;  /* 0x00000001000b8824 */ /* 0x000fc400078e0203 */
[----:B------:R-:W-:Y:S01]  /*c1f0*/  @!P0 IMAD.MOV.U32 R10, RZ, RZ, R2 ;  /* 0x000000ffff0a8224 */ /* 0x000fe200078e0002 */
[----:B-1----:R-:W-:-:S04]  /*c200*/  @!P3 LEA R8, P5, R79, R148, 0x1 ;  /* 0x000000944f08b211 */ /* 0x002fc800078a08ff */
[----:B------:R-:W-:Y:S02]  /*c210*/  @!P3 LEA.HI.X R9, R79, R149, R80, 0x1, P5 ;  /* 0x000000954f09b211 */ /* 0x000fe400028f0c50 */
[----:B--2---:R-:W-:-:S04]  /*c220*/  @!P1 LEA R6, P4, R104, R148, 0x6 ;  /* 0x0000009468069211 */ /* 0x004fc800078830ff */
[----:B------:R-:W-:Y:S01]  /*c230*/  @!P1 LEA.HI.X R7, R104, R149, R105, 0x6, P4 ;  /* 0x0000009568079211 */ /* 0x000fe200020f3469 */
[----:B------:R-:W-:-:S04]  /*c240*/  DEPBAR.LE SB0, 0x0 ;  /* 0x000080000000791a */ /* 0x000fc80000000000 */
[----:B------:R-:W-:Y:S01]  /*c250*/  BAR.SYNC.DEFER_BLOCKING 0x0 ;  /* 0x0000000000007b1d */ /* 0x000fe20000010000 */
[----:B------:R-:W-:Y:S01]  /*c260*/  LOP3.LUT R81, R81, 0x200, R82, 0xf8, !PT ;  /* 0x0000020051517812 */ /* 0x000fe200078ef852 */
[----:B------:R-:W-:Y:S01]  /*c270*/  IMAD.SHL.U32 R142, R76, 0x40, RZ ;  /* 0x000000404c8e7824 */ /* 0x000fe200078e00ff */
[----:B------:R-:W-:-:S03]  /*c280*/  LOP3.LUT R0, R83, 0x8, R76, 0x78, !PT ;  /* 0x0000000853007812 */ /* 0x000fc600078e784c */
[----:B------:R-:W-:Y:S01]  /*c290*/  UMOV UR7, 0x400 ;  /* 0x0000040000077882 */ /* 0x000fe20000000000 */
[----:B------:R-:W-:Y:S01]  /*c2a0*/  LOP3.LUT R3, R0, 0x38, R77, 0x78, !PT ;  /* 0x0000003800037812 */ /* 0x000fe200078e784d */
[----:B---3--:R-:W-:Y:S01]  /*c2b0*/  ULEA UR6, UR6, UR7, 0x18 ;  /* 0x0000000706067291 */ /* 0x008fe2000f8ec0ff */
        /* <DEDUP_REMOVED lines=29> */
[----:B------:R-:W-:Y:S01]  /*c490*/  IMAD.IADD R143, R72, 0x1, R81 ;  /* 0x00000001488f7824 */ /* 0x000fe200078e0251 */
[----:B------:R-:W-:Y:S01]  /*c4a0*/  LOP3.LUT R142, R142, 0x400, RZ, 0xc0, !PT ;  /* 0x000004008e8e7812 */ /* 0x000fe200078ec0ff */
[----:B----4-:R-:W-:Y:S01]  /*c4b0*/  IMAD.MOV.U32 R5, RZ, RZ, 0x20 ;  /* 0x00000020ff057424 */ /* 0x010fe200078e00ff */
[----:B------:R-:W-:Y:S01]  /*c4c0*/  R2P PR, R76, 0x6 ;  /* 0x000000064c007804 */ /* 0x000fe20000000000 */
[----:B------:R-:W-:Y:S01]  /*c4d0*/  IMAD.MOV.U32 R0, RZ, RZ, 0x40 ;  /* 0x00000040ff007424 */ /* 0x000fe200078e00ff */
[----:B------:R-:W-:Y:S01]  /*c4e0*/  LEA R143, R143, UR6, 0x1 ;  /* 0x000000068f8f7c11 */ /* 0x000fe2000f8e08ff */
[----:B------:R-:W-:Y:S01]  /*c4f0*/  IMAD R142, R3, 0x2, R142 ;  /* 0x00000002038e7824 */ /* 0x000fe200078e028e */
[----:B------:R-:W0:Y:S01]  /*c500*/  LDGDEPBAR ;  /* 0x00000000000079af */ /* 0x000e220000000000 */
[----:B------:R-:W-:Y:S01]  /*c510*/  SEL R5, R5, 0xffffffe0, !P1 ;  /* 0xffffffe005057807 */ /* 0x000fe20004800000 */
[----:B------:R-:W-:Y:S01]  /*c520*/  BSSY.RECONVERGENT B1, `(.L_x_11607) ;  /* 0x0000155000017945 */ /* 0x000fe20003800200 */
[----:B------:R-:W-:Y:S01]  /*c530*/  VIADD R2, R142, UR6 ;  /* 0x000000068e027c36 */ /* 0x000fe20008000000 */
[----:B------:R-:W-:Y:S01]  /*c540*/  LDSM.16.M88.4 R28, [R142+UR6+0x4000] ;  /* 0x004000068e1c783b */ /* 0x000fe20008000200 */
[----:B------:R-:W-:Y:S01]  /*c550*/  SEL R0, R0, 0xffffffc0, !P2 ;  /* 0xffffffc000007807 */ /* 0x000fe20005000000 */
[----:B------:R-:W-:-:S02]  /*c560*/  IMAD.IADD R141, R143, 0x1, R5 ;  /* 0x000000018f8d7824 */ /* 0x000fc400078e0205 */
[C---:B------:R-:W-:Y:S01]  /*c570*/  IMAD.IADD R137, R2.reuse, 0x1, R5 ;  /* 0x0000000102897824 */ /* 0x040fe200078e0205 */
[----:B------:R-:W-:Y:S01]  /*c580*/  LDSM.16.M88.4 R64, [R142+UR6+0x4800] ;  /* 0x004800068e40783b */ /* 0x000fe20008000200 */
[--C-:B------:R-:W-:Y:S02]  /*c590*/  IMAD.IADD R140, R143, 0x1, R0.reuse ;  /* 0x000000018f8c7824 */ /* 0x100fe400078e0200 */
[----:B------:R-:W-:Y:S01]  /*c5a0*/  IMAD.IADD R136, R2, 0x1, R0 ;  /* 0x0000000102887824 */ /* 0x000fe200078e0200 */
[----:B------:R-:W-:Y:S01]  /*c5b0*/  LDSM.16.M88.4 R56, [R142+UR6+0x5000] ;  /* 0x005000068e38783b */ /* 0x000fe20008000200 */
[C---:B------:R-:W-:Y:S02]  /*c5c0*/  IMAD.IADD R139, R5.reuse, 0x1, R140 ;  /* 0x00000001058b7824 */ /* 0x040fe400078e028c */
[----:B------:R-:W-:Y:S01]  /*c5d0*/  IMAD.IADD R135, R5, 0x1, R136 ;  /* 0x0000000105877824 */ /* 0x000fe200078e0288 */
[----:B-1----:R-:W1:Y:S04]  /*c5e0*/  LDSM.16.M88.4 R8, [R143] ;  /* 0x000000008f08783b */ /* 0x002e680000000200 */
[----:B------:R-:W-:Y:S04]  /*c5f0*/  LDSM.16.M88.4 R48, [R141] ;  /* 0x000000008d30783b */ /* 0x000fe80000000200 */
[----:B------:R-:W3:Y:S04]  /*c600*/  LDSM.16.M88.4 R24, [R137+0x4000] ;  /* 0x004000008918783b */ /* 0x000ee80000000200 */
[----:B------:R-:W4:Y:S04]  /*c610*/  LDSM.16.M88.4 R20, [R142+UR6+0x5800] ;  /* 0x005800068e14783b */ /* 0x000f280008000200 */
[----:B------:R-:W-:Y:S04]  /*c620*/  LDSM.16.M88.4 R92, [R140] ;  /* 0x000000008c5c783b */ /* 0x000fe80000000200 */
[----:B------:R-:W4:Y:S04]  /*c630*/  LDSM.16.M88.4 R36, [R136+0x4000] ;  /* 0x004000008824783b */ /* 0x000f280000000200 */
[----:B------:R-:W4:Y:S04]  /*c640*/  LDSM.16.M88.4 R40, [R137+0x4800] ;  /* 0x004800008928783b */ /* 0x000f280000000200 */
[----:B-----5:R-:W4:Y:S04]  /*c650*/  LDSM.16.M88.4 R32, [R137+0x5000] ;  /* 0x005000008920783b */ /* 0x020f280000000200 */
[----:B------:R-:W4:Y:S04]  /*c660*/  LDSM.16.M88.4 R12, [R137+0x5800] ;  /* 0x00580000890c783b */ /* 0x000f280000000200 */
[----:B------:R-:W-:Y:S01]  /*c670*/  LDSM.16.M88.4 R44, [R139] ;  /* 0x000000008b2c783b */ /* 0x000fe20000000200 */
[C---:B-1----:R-:W-:Y:S03]  /*c680*/  HMMA.16816.F32.BF16 R16, R8.reuse, R28, RZ ;  /* 0x0000001c0810723c */ /* 0x042fe600000418ff */
[----:B------:R-:W1:Y:S04]  /*c690*/  LDSM.16.M88.4 R96, [R135+0x4000] ;  /* 0x004000008760783b */ /* 0x000e680000000200 */
[----:B------:R-:W1:Y:S01]  /*c6a0*/  LDSM.16.M88.4 R80, [R136+0x5800] ;  /* 0x005800008850783b */ /* 0x000e620000000200 */
[C---:B------:R-:W-:Y:S03]  /*c6b0*/  HMMA.16816.F32.BF16 R28, R8.reuse, R30, RZ ;  /* 0x0000001e081c723c */ /* 0x040fe600000418ff */
[----:B------:R-:W1:Y:S04]  /*c6c0*/  LDSM.16.M88.4 R88, [R136+0x4800] ;  /* 0x004800008858783b */ /* 0x000e680000000200 */
[----:B------:R-:W1:Y:S01]  /*c6d0*/  LDSM.16.M88.4 R84, [R136+0x5000] ;  /* 0x005000008854783b */ /* 0x000e620000000200 */
[C---:B------:R-:W-:Y:S08]  /*c6e0*/  HMMA.16816.F32.BF16 R68, R8.reuse, R64, RZ ;  /* 0x000000400844723c */ /* 0x040ff000000418ff */
[----:B------:R-:W-:Y:S08]  /*c6f0*/  HMMA.16816.F32.BF16 R60, R8, R56, RZ ;  /* 0x00000038083c723c */ /* 0x000ff000000418ff */
[----:B---3--:R-:W-:Y:S08]  /*c700*/  HMMA.16816.F32.BF16 R16, R48, R24, R16 ;  /* 0x000000183010723c */ /* 0x008ff00000041810 */
[C---:B------:R-:W-:Y:S08]  /*c710*/  HMMA.16816.F32.BF16 R64, R8.reuse, R66, RZ ;  /* 0x000000420840723c */ /* 0x040ff000000418ff */
[C---:B------:R-:W-:Y:S08]  /*c720*/  HMMA.16816.F32.BF16 R56, R8.reuse, R58, RZ ;  /* 0x0000003a0838723c */ /* 0x040ff000000418ff */
[C---:B----4-:R-:W-:Y:S08]  /*c730*/  HMMA.16816.F32.BF16 R52, R8.reuse, R20, RZ ;  /* 0x000000140834723c */ /* 0x050ff000000418ff */
[----:B------:R-:W-:Y:S01]  /*c740*/  HMMA.16816.F32.BF16 R8, R8, R22, RZ ;  /* 0x000000160808723c */ /* 0x000fe200000418ff */
[----:B------:R-:W-:Y:S07]  /*c750*/  LDSM.16.M88.4 R20, [R142+UR6+0x6000] ;  /* 0x006000068e14783b */ /* 0x000fee0008000200 */
[----:B------:R-:W-:Y:S01]  /*c760*/  HMMA.16816.F32.BF16 R28, R48, R26, R28 ;  /* 0x0000001a301c723c */ /* 0x000fe2000004181c */
[----:B------:R-:W3:Y:S07]  /*c770*/  LDSM.16.M88.4 R24, [R143+0x2000] ;  /* 0x002000008f18783b */ /* 0x000eee0000000200 */
[----:B------:R-:W-:Y:S08]  /*c780*/  HMMA.16816.F32.BF16 R16, R92, R36, R16 ;  /* 0x000000245c10723c */ /* 0x000ff00000041810 */
        /* <DEDUP_REMOVED lines=10> */
[----:B------:R-:W-:Y:S01]  /*c830*/  HMMA.16816.F32.BF16 R28, R92, R38, R28 ;  /* 0x000000265c1c723c */ /* 0x000fe2000004181c */
[----:B------:R-:W4:Y:S07]  /*c840*/  LDSM.16.M88.4 R36, [R135+0x5000] ;  /* 0x005000008724783b */ /* 0x000f2e0000000200 */
[----:B-1----:R-:W-:Y:S08]  /*c850*/  HMMA.16816.F32.BF16 R16, R44, R96, R16 ;  /* 0x000000602c10723c */ /* 0x002ff00000041810 */
[C---:B------:R-:W-:Y:S08]  /*c860*/  HMMA.16816.F32.BF16 R52, R92.reuse, R80, R52 ;  /* 0x000000505c34723c */ /* 0x040ff00000041834 */
[----:B------:R-:W-:Y:S01]  /*c870*/  HMMA.16816.F32.BF16 R80, R92, R82, R48 ;  /* 0x000000525c50723c */ /* 0x000fe20000041830 */
[----:B------:R-:W1:Y:S07]  /*c880*/  LDSM.16.M88.4 R48, [R142+UR6+0x6800] ;  /* 0x006800068e30783b */ /* 0x000e6e0008000200 */
        /* <DEDUP_REMOVED lines=9> */
[----:B------:R-:W2:Y:S07]  /*c920*/  LDSM.16.M88.4 R20, [R137+0x6800] ;  /* 0x006800008914783b */ /* 0x000eae0000000200 */
[C---:B----4-:R-:W-:Y:S08]  /*c930*/  HMMA.16816.F32.BF16 R68, R44.reuse, R40, R68 ;  /* 0x000000282c44723c */ /* 0x050ff00000041844 */
[C---:B------:R-:W-:Y:S01]  /*c940*/  HMMA.16816.F32.BF16 R64, R44.reuse, R42, R64 ;  /* 0x0000002a2c40723c */ /* 0x040fe20000041840 */
[----:B------:R-:W-:Y:S07]  /*c950*/  LDSM.16.M88.4 R40, [R142+UR6+0x7000] ;  /* 0x007000068e28783b */ /* 0x000fee0008000200 */
        /* <DEDUP_REMOVED lines=8> */
[----:B------:R-:W-:Y:S01]  /*c9e0*/  HMMA.16816.F32.BF16 R28, R12, R10, R28 ;  /* 0x0000000a0c1c723c */ /* 0x000fe2000004181c */
[----:B------:R-:W4:Y:S07]  /*c9f0*/  LDSM.16.M88.4 R8, [R136+0x6800] ;  /* 0x006800008808783b */ /* 0x000f2e0000000200 */
[C---:B-1----:R-:W-:Y:S08]  /*ca00*/  HMMA.16816.F32.BF16 R68, R24.reuse, R48, R68 ;  /* 0x000000301844723c */ /* 0x042ff00000041844 */
[----:B------:R-:W-:Y:S08]  /*ca10*/  HMMA.16816.F32.BF16 R64, R24, R50, R64 ;  /* 0x000000321840723c */ /* 0x000ff00000041840 */
[C---:B---3--:R-:W-:Y:S08]  /*ca20*/  HMMA.16816.F32.BF16 R88, R84.reuse, R16, R88 ;  /* 0x000000105458723c */ /* 0x048ff00000041858 */
[----:B------:R-:W-:Y:S01]  /*ca30*/  HMMA.16816.F32.BF16 R28, R84, R18, R28 ;  /* 0x00000012541c723c */ /* 0x000fe2000004181c */
[----:B------:R-:W1:Y:S07]  /*ca40*/  LDSM.16.M88.4 R16, [R135+0x6800] ;  /* 0x006800008710783b */ /* 0x000e6e0000000200 */
[C---:B--2---:R-:W-:Y:S08]  /*ca50*/  HMMA.16816.F32.BF16 R68, R12.reuse, R20, R68 ;  /* 0x000000140c44723c */ /* 0x044ff00000041844 */
[----:B------:R-:W-:Y:S01]  /*ca60*/  HMMA.16816.F32.BF16 R64, R12, R22, R64 ;  /* 0x000000160c40723c */ /* 0x000fe20000041840 */
[----:B------:R-:W2:Y:S07]  /*ca70*/  LDSM.16.M88.4 R20, [R137+0x7000] ;  /* 0x007000008914783b */ /* 0x000eae0000000200 */
[C---:B----4-:R-:W-:Y:S08]  /*ca80*/  HMMA.16816.F32.BF16 R88, R36.reuse, R32, R88 ;  /* 0x000000202458723c */ /* 0x050ff00000041858 */
[----:B------:R-:W-:Y:S01]  /*ca90*/  HMMA.16816.F32.BF16 R28, R36, R34, R28 ;  /* 0x00000022241c723c */ /* 0x000fe2000004181c */
[----:B------:R-:W3:Y:S07]  /*caa0*/  LDSM.16.M88.4 R32, [R142+UR6+0x7800] ;  /* 0x007800068e20783b */ /* 0x000eee0008000200 */
[----:B------:R-:W-:Y:S03]  /*cab0*/  HMMA.16816.F32.BF16 R68, R84, R8, R68 ;  /* 0x000000085444723c */ /* 0x000fe60000041844 */
[-C--:B------:R-:W-:Y:S01]  /*cac0*/  FMUL.FTZ R7, R91, R4.reuse ;  /* 0x000000045b077220 */ /* 0x080fe20000410000 */
[-C--:B------:R-:W-:Y:S01]  /*cad0*/  FMUL.FTZ R3, R89, R4.reuse ;  /* 0x0000000459037220 */ /* 0x080fe20000410000 */
[-C--:B------:R-:W-:Y:S01]  /*cae0*/  FMUL.FTZ R2, R88, R4.reuse ;  /* 0x0000000458027220 */ /* 0x080fe20000410000 */
[----:B------:R-:W-:-:S02]  /*caf0*/  FMUL.FTZ R6, R90, R4 ;  /* 0x000000045a067220 */ /* 0x000fc40000410000 */
[----:B------:R-:W-:Y:S01]  /*cb00*/  HMMA.16816.F32.BF16 R64, R84, R10, R64 ;  /* 0x0000000a5440723c */ /* 0x000fe20000041840 */
[----:B------:R-:W4:Y:S01]  /*cb10*/  LDSM.16.M88.4 R8, [R136+0x7000] ;  /* 0x007000008808783b */ /* 0x000f220000000200 */
[----:B------:R-:W4:Y:S01]  /*cb20*/  MUFU.TANH R7, R7 ;  /* 0x0000000700077308 */ /* 0x000f220000002400 */
[-C--:B------:R-:W-:Y:S01]  /*cb30*/  FMUL.FTZ R28, R28, R4.reuse ;  /* 0x000000041c1c7220 */ /* 0x080fe20000410000 */
[-C--:B------:R-:W-:Y:S01]  /*cb40*/  FMUL.FTZ R30, R30, R4.reuse ;  /* 0x000000041e1e7220 */ /* 0x080fe20000410000 */
[-C--:B------:R-:W-:Y:S01]  /*cb50*/  FMUL.FTZ R29, R29, R4.reuse ;  /* 0x000000041d1d7220 */ /* 0x080fe20000410000 */
[-C--:B------:R-:W-:Y:S02]  /*cb60*/  FMUL.FTZ R31, R31, R4.reuse ;  /* 0x000000041f1f7220 */ /* 0x080fe40000410000 */
[----:B------:R-:W-:Y:S02]  /*cb70*/  HMMA.16816.F32.BF16 R60, R24, R40, R60 ;  /* 0x00000028183c723c */ /* 0x000fe4000004183c */
[----:B------:R-:W4:Y:S06]  /*cb80*/  MUFU.TANH R3, R3 ;  /* 0x0000000300037308 */ /* 0x000f2c0000002400 */
[----:B-1----:R-:W-:Y:S02]  /*cb90*/  HMMA.16816.F32.BF16 R68, R36, R16, R68 ;  /* 0x000000102444723c */ /* 0x002fe40000041844 */
[----:B------:R-:W-:Y:S06]  /*cba0*/  MUFU.TANH R2, R2 ;  /* 0x0000000200027308 */ /* 0x000fec0000002400 */
[----:B------:R-:W-:Y:S02]  /*cbb0*/  HMMA.16816.F32.BF16 R56, R24, R42, R56 ;  /* 0x0000002a1838723c */ /* 0x000fe40000041838 */
[----:B------:R-:W1:Y:S06]  /*cbc0*/  MUFU.TANH R6, R6 ;  /* 0x0000000600067308 */ /* 0x000e6c0000002400 */
[----:B------:R-:W-:Y:S01]  /*cbd0*/  HMMA.16816.F32.BF16 R64, R36, R18, R64 ;  /* 0x000000122440723c */ /* 0x000fe20000041840 */
[----:B------:R-:W1:Y:S01]  /*cbe0*/  LDSM.16.M88.4 R16, [R137+0x7800] ;  /* 0x007800008910783b */ /* 0x000e620000000200 */
        /* <DEDUP_REMOVED lines=9> */
[----:B------:R-:W2:Y:S06]  /*cc80*/  MUFU.TANH R43, R43 ;  /* 0x0000002b002b7308 */ /* 0x000eac0000002400 */
[----:B---3--:R-:W-:Y:S01]  /*cc90*/  HMMA.16816.F32.BF16 R52, R24, R32, R52 ;  /* 0x000000201834723c */ /* 0x008fe20000041834 */
[-C--:B------:R-:W-:Y:S01]  /*cca0*/  FMUL.FTZ R32, R64, R4.reuse ;  /* 0x0000000440207220 */ /* 0x080fe20000410000 */
[----:B------:R-:W3:Y:S01]  /*ccb0*/  MUFU.TANH R30, R30 ;  /* 0x0000001e001e7308 */ /* 0x000ee20000002400 */
[----:B------:R-:W-:-:S05]  /*ccc0*/  FMUL.FTZ R33, R65, R4 ;  /* 0x0000000441217220 */ /* 0x000fca0000410000 */
[C---:B----4-:R-:W-:Y:S02]  /*ccd0*/  HMMA.16816.F32.BF16 R60, R84.reuse, R8, R60 ;  /* 0x00000008543c723c */ /* 0x050fe4000004183c */
[----:B------:R-:W-:Y:S06]  /*cce0*/  MUFU.TANH R32, R32 ;  /* 0x0000002000207308 */ /* 0x000fec0000002400 */
[----:B------:R-:W-:Y:S01]  /*ccf0*/  HMMA.16816.F32.BF16 R56, R84, R10, R56 ;  /* 0x0000000a5438723c */ /* 0x000fe20000041838 */
[----:B------:R-:W4:Y:S01]  /*cd00*/  LDSM.16.M88.4 R8, [R135+0x7800] ;  /* 0x007800008708783b */ /* 0x000f220000000200 */
[----:B------:R-:W-:Y:S01]  /*cd10*/  MUFU.TANH R29, R29 ;  /* 0x0000001d001d7308 */ /* 0x000fe20000002400 */
[----:B------:R-:W-:-:S05]  /*cd20*/  DEPBAR.LE SB0, 0x0 ;  /* 0x000080000000791a */ /* 0x000fca0000000000 */
[----:B------:R-:W-:Y:S02]  /*cd30*/  HMMA.16816.F32.BF16 R80, R24, R34, R80 ;  /* 0x000000221850723c */ /* 0x000fe40000041850 */
[----:B------:R-:W-:Y:S06]  /*cd40*/  MUFU.TANH R31, R31 ;  /* 0x0000001f001f7308 */ /* 0x000fec0000002400 */
[----:B-1----:R-:W-:Y:S01]  /*cd50*/  HMMA.16816.F32.BF16 R52, R12, R16, R52 ;  /* 0x000000100c34723c */ /* 0x002fe20000041834 */
[-C--:B------:R-:W-:Y:S01]  /*cd60*/  FMUL.FTZ R16, R67, R4.reuse ;  /* 0x0000000443107220 */ /* 0x080fe20000410000 */
[----:B------:R-:W-:Y:S06]  /*cd70*/  MUFU.TANH R40, R40 ;  /* 0x0000002800287308 */ /* 0x000fec0000002400 */
[----:B------:R-:W-:Y:S01]  /*cd80*/  HMMA.16816.F32.BF16 R60, R36, R44, R60 ;  /* 0x0000002c243c723c */ /* 0x000fe2000004183c */
[-C--:B------:R-:W-:Y:S01]  /*cd90*/  FMUL.FTZ R44, R66, R4.reuse ;  /* 0x00000004422c7220 */ /* 0x080fe20000410000 */
[----:B------:R-:W-:Y:S06]  /*cda0*/  MUFU.TANH R42, R42 ;  /* 0x0000002a002a7308 */ /* 0x000fec0000002400 */
[----:B------:R-:W-:Y:S02]  /*cdb0*/  HMMA.16816.F32.BF16 R80, R12, R18, R80 ;  /* 0x000000120c50723c */ /* 0x000fe40000041850 */
[----:B------:R-:W-:Y:S06]  /*cdc0*/  MUFU.TANH R44, R44 ;  /* 0x0000002c002c7308 */ /* 0x000fec0000002400 */
[----:B--2---:R-:W-:Y:S02]  /*cdd0*/  HMMA.16816.F32.BF16 R52, R84, R20, R52 ;  /* 0x000000145434723c */ /* 0x004fe40000041834 */
[----:B------:R-:W-:Y:S01]  /*cde0*/  MUFU.TANH R33, R33 ;  /* 0x0000002100217308 */ /* 0x000fe20000002400 */
[-C--:B------:R-:W-:Y:S01]  /*cdf0*/  FMUL.FTZ R61, R61, R4.reuse ;  /* 0x000000043d3d7220 */ /* 0x080fe20000410000 */
[-C--:B------:R-:W-:Y:S01]  /*ce00*/  FMUL.FTZ R63, R63, R4.reuse ;  /* 0x000000043f3f7220 */ /* 0x080fe20000410000 */
[-C--:B------:R-:W-:Y:S01]  /*ce10*/  FMUL.FTZ R60, R60, R4.reuse ;  /* 0x000000043c3c7220 */ /* 0x080fe20000410000 */
[----:B------:R-:W-:-:S02]  /*ce20*/  FMUL.FTZ R62, R62, R4 ;  /* 0x000000043e3e7220 */ /* 0x000fc40000410000 */
[----:B------:R-:W-:Y:S02]  /*ce30*/  HMMA.16816.F32.BF16 R56, R36, R46, R56 ;  /* 0x0000002e2438723c */ /* 0x000fe40000041838 */
[----:B------:R-:W-:Y:S06]  /*ce40*/  MUFU.TANH R172, R61 ;  /* 0x0000003d00ac7308 */ /* 0x000fec0000002400 */
[----:B------:R-:W-:Y:S02]  /*ce50*/  HMMA.16816.F32.BF16 R80, R84, R22, R80 ;  /* 0x000000165450723c */ /* 0x000fe40000041850 */
[----:B------:R-:W1:Y:S06]  /*ce60*/  MUFU.TANH R164, R63 ;  /* 0x0000003f00a47308 */ /* 0x000e6c0000002400 */
[----:B----4-:R-:W-:Y:S01]  /*ce70*/  HMMA.16816.F32.BF16 R52, R36, R8, R52 ;  /* 0x000000082434723c */ /* 0x010fe20000041834 */
[----:B------:R-:W-:Y:S01]  /*ce80*/  IMAD.SHL.U32 R8, R76, 0x2, RZ ;  /* 0x000000024c087824 */ /* 0x000fe200078e00ff */
[----:B------:R-:W2:Y:S01]  /*ce90*/  MUFU.TANH R16, R16 ;  /* 0x0000001000107308 */ /* 0x000ea20000002400 */
[-C--:B------:R-:W-:Y:S01]  /*cea0*/  FMUL.FTZ R56, R56, R4.reuse ;  /* 0x0000000438387220 */ /* 0x080fe20000410000 */
[-C--:B------:R-:W-:Y:S01]  /*ceb0*/  FMUL.FTZ R57, R57, R4.reuse ;  /* 0x0000000439397220 */ /* 0x080fe20000410000 */
[-C--:B------:R-:W-:Y:S01]  /*cec0*/  FMUL.FTZ R58, R58, R4.reuse ;  /* 0x000000043a3a7220 */ /* 0x080fe20000410000 */
[----:B------:R-:W-:Y:S01]  /*ced0*/  LOP3.LUT R8, R8, 0x6, RZ, 0xc0, !PT ;  /* 0x0000000608087812 */ /* 0x000fe200078ec0ff */
[----:B------:R-:W-:-:S03]  /*cee0*/  FMUL.FTZ R59, R59, R4 ;  /* 0x000000043b3b7220 */ /* 0x000fc60000410000 */
[----:B------:R-:W-:Y:S01]  /*cef0*/  MUFU.TANH R174, R60 ;  /* 0x0000003c00ae7308 */ /* 0x000fe20000002400 */
[----:B------:R-:W-:Y:S01]  /*cf00*/  IMAD.IADD R13, R153, 0x1, R8 ;  /* 0x00000001990d7824 */ /* 0x000fe200078e0208 */
[----:B------:R-:W-:Y:S03]  /*cf10*/  HMMA.16816.F32.BF16 R80, R36, R10, R80 ;  /* 0x0000000a2450723c */ /* 0x000fe60000041850 */
[C---:B------:R-:W-:Y:S01]  /*cf20*/  VIADD R15, R13.reuse, 0x1 ;  /* 0x000000010d0f7836 */ /* 0x040fe20000000000 */
[C---:B------:R-:W-:Y:S01]  /*cf30*/  ISETP.GE.AND P4, PT, R13.reuse, R78, PT ;  /* 0x0000004e0d00720c */ /* 0x040fe20003f86270 */
[----:B------:R-:W-:Y:S01]  /*cf40*/  VIADD R9, R13, 0x8 ;  /* 0x000000080d097836 */ /* 0x000fe20000000000 */
[----:B------:R-:W4:Y:S01]  /*cf50*/  MUFU.TANH R166, R62 ;  /* 0x0000003e00a67308 */ /* 0x000f220000002400 */
[----:B------:R-:W-:Y:S01]  /*cf60*/  FMUL.FTZ R52, R52, R4 ;  /* 0x0000000434347220 */ /* 0x000fe20000410000 */
[-C--:B------:R-:W-:Y:S01]  /*cf70*/  ISETP.GE.AND P3, PT, R15, R78.reuse, PT ;  /* 0x0000004e0f00720c */ /* 0x080fe20003f66270 */
[----:B------:R-:W-:Y:S01]  /*cf80*/  VIADD R15, R13, 0x10 ;  /* 0x000000100d0f7836 */ /* 0x000fe20000000000 */
[-C--:B------:R-:W-:Y:S01]  /*cf90*/  ISETP.GE.AND P2, PT, R9, R78.reuse, PT ;  /* 0x0000004e0900720c */ /* 0x080fe20003f46270 */
[----:B------:R-:W-:Y:S01]  /*cfa0*/  VIADD R9, R13, 0x11 ;  /* 0x000000110d097836 */ /* 0x000fe20000000000 */
[----:B------:R-:W-:Y:S01]  /*cfb0*/  FSEL R8, R7, -INF , !P3 ;  /* 0xff80000007087808 */ /* 0x000fe20005800000 */
[----:B------:R-:W-:Y:S01]  /*cfc0*/  VIADD R7, R13, 0x28 ;  /* 0x000000280d077836 */ /* 0x000fe20000000000 */
[----:B------:R-:W-:Y:S01]  /*cfd0*/  FSEL R12, R3, -INF , !P3 ;  /* 0xff800000030c7808 */ /* 0x000fe20005800000 */
[----:B------:R-:W-:Y:S01]  /*cfe0*/  VIADD R3, R13, 0x21 ;  /* 0x000000210d037836 */ /* 0x000fe20000000000 */
[----:B------:R-:W-:Y:S01]  /*cff0*/  ISETP.GE.AND P6, PT, R9, R78, PT ;  /* 0x0000004e0900720c */ /* 0x000fe20003fc6270 */
[----:B------:R-:W-:Y:S01]  /*d000*/  FMUL.FTZ R53, R53, R4 ;  /* 0x0000000435357220 */ /* 0x000fe20000410000 */
[----:B------:R-:W-:Y:S01]  /*d010*/  ISETP.GE.AND P5, PT, R7, R78, PT ;  /* 0x0000004e0700720c */ /* 0x000fe20003fa6270 */
        /* <DEDUP_REMOVED lines=8> */
[----:B------:R-:W-:-:S02]  /*d0a0*/  VIADD R15, R13, 0x18 ;  /* 0x000000180d0f7836 */ /* 0x000fc40000000000 */
[-C--:B------:R-:W-:Y:S01]  /*d0b0*/  FMUL.FTZ R80, R80, R4.reuse ;  /* 0x0000000450507220 */ /* 0x080fe20000410000 */
[-C--:B------:R-:W-:Y:S01]  /*d0c0*/  FMUL.FTZ R81, R81, R4.reuse ;  /* 0x0000000451517220 */ /* 0x080fe20000410000 */
[----:B------:R-:W-:Y:S01]  /*d0d0*/  FSEL R10, R43, -INF , !P6 ;  /* 0xff8000002b0a7808 */ /* 0x000fe20007000000 */
[-C--:B------:R-:W-:Y:S01]  /*d0e0*/  FMUL.FTZ R82, R82, R4.reuse ;  /* 0x0000000452527220 */ /* 0x080fe20000410000 */
[----:B------:R-:W-:Y:S01]  /*d0f0*/  FSEL R18, R41, -INF , !P6 ;  /* 0xff80000029127808 */ /* 0x000fe20007000000 */
[----:B------:R-:W-:Y:S01]  /*d100*/  FMUL.FTZ R83, R83, R4 ;  /* 0x0000000453537220 */ /* 0x000fe20000410000 */
[----:B------:R-:W-:Y:S01]  /*d110*/  VIADD R17, R13, 0x9 ;  /* 0x000000090d117836 */ /* 0x000fe20000000000 */
[----:B------:R-:W-:Y:S01]  /*d120*/  ISETP.GE.AND P6, PT, R3, R78, PT ;  /* 0x0000004e0300720c */ /* 0x000fe20003fc6270 */
[----:B------:R-:W-:Y:S01]  /*d130*/  MUFU.TANH R170, R56 ;  /* 0x0000003800aa7308 */ /* 0x000fe20000002400 */
[----:B---3--:R-:W-:Y:S01]  /*d140*/  FSEL R30, R30, -INF , !P2 ;  /* 0xff8000001e1e7808 */ /* 0x008fe20005000000 */
[----:B------:R-:W-:Y:S01]  /*d150*/  VIADD R11, R13, 0x19 ;  /* 0x000000190d0b7836 */ /* 0x000fe20000000000 */
[----:B------:R-:W-:-:S02]  /*d160*/  FSEL R28, R28, -INF , !P2 ;  /* 0xff8000001c1c7808 */ /* 0x000fc40005000000 */
[-C--:B------:R-:W-:Y:S01]  /*d170*/  ISETP.GE.AND P3, PT, R7, R78.reuse, PT ;  /* 0x0000004e0700720c */ /* 0x080fe20003f66270 */
[----:B------:R-:W-:Y:S01]  /*d180*/  VIADD R7, R13, 0x31 ;  /* 0x000000310d077836 */ /* 0x000fe20000000000 */
[-C--:B------:R-:W-:Y:S01]  /*d190*/  ISETP.GE.AND P2, PT, R15, R78.reuse, PT ;  /* 0x0000004e0f00720c */ /* 0x080fe20003f46270 */
[----:B------:R-:W-:Y:S01]  /*d1a0*/  MUFU.TANH R168, R57 ;  /* 0x0000003900a87308 */ /* 0x000fe20000002400 */
[----:B-1----:R-:W-:Y:S02]  /*d1b0*/  FSEL R164, R164, -INF , !P6 ;  /* 0xff800000a4a47808 */ /* 0x002fe40007000000 */
[----:B------:R-:W-:Y:S02]  /*d1c0*/  FSEL R172, R172, -INF , !P6 ;  /* 0xff800000acac7808 */ /* 0x000fe40007000000 */
[----:B------:R-:W-:Y:S01]  /*d1d0*/  ISETP.GE.AND P1, PT, R17, R78, PT ;  /* 0x0000004e1100720c */ /* 0x000fe20003f26270 */
[----:B------:R-:W-:Y:S01]  /*d1e0*/  VIADD R17, R13, 0x20 ;  /* 0x000000200d117836 */ /* 0x000fe20000000000 */
[----:B------:R-:W-:Y:S01]  /*d1f0*/  ISETP.NE.AND P6, PT, R103, 0x1, PT ;  /* 0x000000016700780c */ /* 0x000fe20003fc5270 */
[----:B------:R-:W1:Y:S01]  /*d200*/  MUFU.TANH R130, R58 ;  /* 0x0000003a00827308 */ /* 0x000e620000002400 */
[----:B------:R-:W-:-:S02]  /*d210*/  FSEL R44, R44, -INF , !P2 ;  /* 0xff8000002c2c7808 */ /* 0x000fc40005000000 */
[----:B------:R-:W-:Y:S02]  /*d220*/  FSEL R20, R32, -INF , !P2 ;  /* 0xff80000020147808 */ /* 0x000fe40005000000 */
[----:B------:R-:W-:Y:S01]  /*d230*/  ISETP.GE.AND P2, PT, R7, R78, PT ;  /* 0x0000004e0700720c */ /* 0x000fe20003f46270 */
[----:B------:R-:W-:Y:S01]  /*d240*/  VIADD R7, R13, 0x38 ;  /* 0x000000380d077836 */ /* 0x000fe20000000000 */
[----:B------:R-:W-:Y:S01]  /*d250*/  FSEL R6, R31, -INF , !P1 ;  /* 0xff8000001f067808 */ /* 0x000fe20004800000 */
[----:B------:R-:W3:Y:S01]  /*d260*/  MUFU.TANH R128, R59 ;  /* 0x0000003b00807308 */ /* 0x000ee20000002400 */
[----:B------:R-:W-:Y:S01]  /*d270*/  FSEL R14, R29, -INF , !P1 ;  /* 0xff8000001d0e7808 */ /* 0x000fe20004800000 */
[----:B------:R-:W-:Y:S01]  /*d280*/  VIADD R13, R13, 0x39 ;  /* 0x000000390d0d7836 */ /* 0x000fe20000000000 */
[----:B------:R-:W-:Y:S02]  /*d290*/  FSEL R42, R42, -INF , !P0 ;  /* 0xff8000002a2a7808 */ /* 0x000fe40004000000 */
[----:B------:R-:W-:-:S02]  /*d2a0*/  FSEL R40, R40, -INF , !P0 ;  /* 0xff80000028287808 */ /* 0x000fc40004000000 */
[-C--:B------:R-:W-:Y:S01]  /*d2b0*/  ISETP.GE.AND P1, PT, R11, R78.reuse, PT ;  /* 0x0000004e0b00720c */ /* 0x080fe20003f26270 */
[----:B------:R-:W3:Y:S01]  /*d2c0*/  MUFU.TANH R126, R52 ;  /* 0x00000034007e7308 */ /* 0x000ee20000002400 */
[----:B------:R-:W-:Y:S02]  /*d2d0*/  ISETP.GE.AND P0, PT, R17, R78, PT ;  /* 0x0000004e1100720c */ /* 0x000fe40003f06270 */
[----:B--2---:R-:W-:Y:S02]  /*d2e0*/  FSEL R16, R16, -INF , !P1 ;  /* 0xff80000010107808 */ /* 0x004fe40004800000 */
[----:B------:R-:W-:Y:S02]  /*d2f0*/  FSEL R22, R33, -INF , !P1 ;  /* 0xff80000021167808 */ /* 0x000fe40004800000 */
[----:B----4-:R-:W-:Y:S01]  /*d300*/  FSEL R166, R166, -INF , !P0 ;  /* 0xff800000a6a67808 */ /* 0x010fe20004000000 */
[----:B------:R-:W2:Y:S01]  /*d310*/  MUFU.TANH R124, R53 ;  /* 0x00000035007c7308 */ /* 0x000ea20000002400 */
[----:B------:R-:W-:-:S02]  /*d320*/  FSEL R174, R174, -INF , !P0 ;  /* 0xff800000aeae7808 */ /* 0x000fc40004000000 */
[-C--:B------:R-:W-:Y:S02]  /*d330*/  ISETP.GE.AND P1, PT, R7, R78.reuse, PT ;  /* 0x0000004e0700720c */ /* 0x080fe40003f26270 */
[----:B------:R-:W-:Y:S02]  /*d340*/  ISETP.GE.AND P0, PT, R13, R78, PT ;  /* 0x0000004e0d00720c */ /* 0x000fe40003f06270 */
[----:B-1----:R-:W-:Y:S01]  /*d350*/  FSEL R130, R130, -INF , !P5 ;  /* 0xff80000082827808 */ /* 0x002fe20006800000 */
[----:B------:R-:W1:Y:S01]  /*d360*/  MUFU.TANH R122, R54 ;  /* 0x00000036007a7308 */ /* 0x000e620000002400 */
[----:B------:R-:W-:Y:S02]  /*d370*/  FSEL R170, R170, -INF , !P5 ;  /* 0xff800000aaaa7808 */ /* 0x000fe40006800000 */
[----:B---3--:R-:W-:Y:S02]  /*d380*/  FSEL R128, R128, -INF , !P4 ;  /* 0xff80000080807808 */ /* 0x008fe40006000000 */
[----:B------:R-:W-:-:S02]  /*d390*/  FSEL R168, R168, -INF , !P4 ;  /* 0xff800000a8a87808 */ /* 0x000fc40006000000 */
[----:B------:R-:W-:Y:S01]  /*d3a0*/  FSEL R126, R126, -INF , !P3 ;  /* 0xff8000007e7e7808 */ /* 0x000fe20005800000 */
        /* <DEDUP_REMOVED lines=27> */
.L_x_11610:
        /* <DEDUP_REMOVED lines=60> */
.L_x_11611:
[----:B------:R-:W-:Y:S05]  /*d920*/  BSYNC.RECONVERGENT B0 ;  /* 0x0000000000007941 */ /* 0x000fea0003800200 */
.L_x_11609:
        /* <DEDUP_REMOVED lines=20> */
.L_x_11608:
[----:B------:R-:W-:Y:S05]  /*da70*/  BSYNC.RECONVERGENT B1 ;  /* 0x0000000000017941 */ /* 0x000fea0003800200 */
.L_x_11607:
        /* <DEDUP_REMOVED lines=19> */
[----:B------:R-:W-:-:S04]  /*dbb0*/  LEA R138, R138, UR6, 0x1 ;  /* 0x000000068a8a7c11 */ /* 0x000fc8000f8e08ff */
[-C--:B------:R-:W-:Y:S01]  /*dbc0*/  IADD3 R133, PT, PT, R0, R138.reuse, RZ ;  /* 0x0000008a00857210 */ /* 0x080fe20007ffe0ff */
[----:B------:R-:W-:Y:S01]  /*dbd0*/  LDSM.16.MT88.4 R92, [R138+0x8000] ;  /* 0x008000008a5c783b */ /* 0x000fe20000004200 */
[C---:B------:R-:W-:Y:S02]  /*dbe0*/  IADD3 R134, PT, PT, R5.reuse, R138, RZ ;  /* 0x0000008a05867210 */ /* 0x040fe40007ffe0ff */
[----:B------:R-:W-:Y:S01]  /*dbf0*/  IADD3 R132, PT, PT, R5, R133, RZ ;  /* 0x0000008505847210 */ /* 0x000fe20007ffe0ff */
[----:B------:R-:W-:Y:S04]  /*dc00*/  LDSM.16.MT88.4 R76, [R133+0x8000] ;  /* 0x00800000854c783b */ /* 0x000fe80000004200 */
[----:B------:R-:W-:Y:S04]  /*dc10*/  LDSM.16.MT88.4 R68, [R132+0x8000] ;  /* 0x008000008444783b */ /* 0x000fe80000004200 */
[----:B------:R-:W-:Y:S01]  /*dc20*/  LDSM.16.MT88.4 R56, [R133+0xa000] ;  /* 0x00a000008538783b */ /* 0x000fe20000004200 */
[----:B---3--:R-:W-:-:S03]  /*dc30*/  FMNMX.FTZ R11, R4, R11, !PT ;  /* 0x0000000b040b7209 */ /* 0x008fc60007810000 */
[----:B------:R-:W-:Y:S04]  /*dc40*/  LDSM.16.MT88.4 R48, [R134+0xa000] ;  /* 0x00a000008630783b */ /* 0x000fe80000004200 */
[----:B------:R-:W3:Y:S04]  /*dc50*/  SHFL.BFLY PT, R4, R7, 0x2, 0x1f ;  /* 0x0c401f0007047f89 */ /* 0x000ee800000e0000 */
[----:B------:R-:W4:Y:S04]  /*dc60*/  SHFL.BFLY PT, R102, R11, 0x1, 0x1f ;  /* 0x0c201f000b667f89 */ /* 0x000f2800000e0000 */
[----:B------:R-:W-:Y:S04]  /*dc70*/  LDSM.16.MT88.4 R84, [R134+0x8000] ;  /* 0x008000008654783b */ /* 0x000fe80000004200 */
[----:B-1----:R-:W-:Y:S01]  /*dc80*/  LDSM.16.MT88.4 R24, [R132+0xa000] ;  /* 0x00a000008418783b */ /* 0x002fe20000004200 */
[----:B---3--:R-:W-:-:S02]  /*dc90*/  FMNMX.FTZ R4, R7, R4, !PT ;  /* 0x0000000407047209 */ /* 0x008fc40007810000 */
[----:B----4-:R-:W-:-:S03]  /*dca0*/  FMNMX.FTZ R102, R11, R102, !PT ;  /* 0x000000660b667209 */ /* 0x010fc60007810000 */
        /* <DEDUP_REMOVED lines=35> */
[----:B------:R-:W4:Y:S01]  /*dee0*/  LDSM.16.MT88.4 R16, [R138+0xa800] ;  /* 0x00a800008a10783b */ /* 0x000f220000004200 */
[-CC-:B------:R-:W-:Y:S01]  /*def0*/  FFMA.FTZ R119, R119, R118.reuse, -R123.reuse ;  /* 0x0000007677777223 */ /* 0x180fe2000001087b */
[-CC-:B------:R-:W-:Y:S01]  /*df00*/  FFMA.FTZ R116, R116, R118.reuse, -R123.reuse ;  /* 0x0000007674747223 */ /* 0x180fe2000001087b */
[----:B------:R-:W-:Y:S01]  /*df10*/  FFMA.FTZ R114, R114, R118, -R123 ;  /* 0x0000007672727223 */ /* 0x000fe2000001087b */
[----:B------:R-:W-:Y:S02]  /*df20*/  LDSM.16.MT88.4 R28, [R138+0x8800] ;  /* 0x008800008a1c783b */ /* 0x000fe40000004200 */
[----:B------:R-:W5:Y:S01]  /*df30*/  MUFU.EX2 R106, R106 ;  /* 0x0000006a006a7308 */ /* 0x000f620000000800 */
[----:B-1----:R-:W-:Y:S01]  /*df40*/  F2FP.BF16.F32.PACK_AB R64, R110, R115 ;  /* 0x000000736e40723e */ /* 0x002fe200000010ff */
[----:B------:R-:W-:Y:S01]  /*df50*/  LDSM.16.MT88.4 R20, [R134+0x8800] ;  /* 0x008800008614783b */ /* 0x000fe20000004200 */
[----:B------:R-:W-:-:S05]  /*df60*/  FADD.FTZ R110, R115, R110 ;  /* 0x0000006e736e7221 */ /* 0x000fca0000010000 */
        /* <DEDUP_REMOVED lines=47> */
[C---:B------:R-:W-:Y:S08]  /*e260*/  HMMA.16816.F32.BF16 R96, R64.reuse, R92, RZ ;  /* 0x0000005c4060723c */ /* 0x040ff000000418ff */
[----:B------:R-:W-:Y:S08]  /*e270*/  HMMA.16816.F32.BF16 R92, R64, R94, RZ ;  /* 0x0000005e405c723c */ /* 0x000ff000000418ff */
[C---:B----4-:R-:W-:Y:S08]  /*e280*/  HMMA.16816.F32.BF16 R36, R4.reuse, R16, R36 ;  /* 0x000000100424723c */ /* 0x050ff00000041824 */
        /* <DEDUP_REMOVED lines=121> */
.L_x_11619:
        /* <DEDUP_REMOVED lines=77> */
.L_x_11614:
[----:B------:R-:W-:Y:S05]  /*eef0*/  BSYNC.RECONVERGENT B0 ;  /* 0x0000000000007941 */ /* 0x000fea0003800200 */
.L_x_11613:
[----:B------:R-:W-:Y:S01]  /*ef00*/  IADD3 R4, P0, PT, R163, R148, RZ ;  /* 0x00000094a3047210 */ /* 0x000fe20007f1e0ff */
[----:B------:R-:W-:Y:S01]  /*ef10*/  @!PT LDS RZ, [RZ] ;  /* 0x00000000fffff984 */ /* 0x000fe20000000800 */
[----:B------:R-:W-:Y:S01]  /*ef20*/  @!PT LDS RZ, [RZ] ;  /* 0x00000000fffff984 */ /* 0x000fe20000000800 */
[----:B------:R-:W-:Y:S01]  /*ef30*/  @!PT LDS RZ, [RZ] ;  /* 0x00000000fffff984 */ /* 0x000fe20000000800 */
[----:B------:R-:W-:Y:S01]  /*ef40*/  LDGSTS.E.BYPASS.LTC128B.128 [R155+0x8000], desc[UR4][R148.64] ;  /* 0x08000000949b7fae */ /* 0x000fe2000b981a04 */
[----:B------:R-:W-:Y:S02]  /*ef50*/  BSSY.RECONVERGENT B1, `(.L_x_11615) ;  /* 0x0000119000017945 */ /* 0x000fe40003800200 */
[----:B------:R-:W-:Y:S03]  /*ef60*/  IADD3.X R5, PT, PT, R164, R149, RZ, P0, !PT ;  /* 0x00000095a4057210 */ /* 0x000fe600007fe4ff */
[----:B------:R-:W-:Y:S01]  /*ef70*/  LDGSTS.E.BYPASS.LTC128B.128 [R155+0xa000], desc[UR4][R148.64+0x80] ;  /* 0x0a000080949b7fae */ /* 0x000fe2000b981a04 */
[-C--:B------:R-:W-:Y:S05]  /*ef80*/  IADD3 R2, P0, PT, R4, R163.reuse, RZ ;  /* 0x000000a304027210 */ /* 0x080fea0007f1e0ff */
[----:B------:R-:W-:Y:S01]  /*ef90*/  LDGSTS.E.BYPASS.LTC128B.128 [R155+0x8800], desc[UR4][R4.64] ;  /* 0x08800000049b7fae */ /* 0x000fe2000b981a04 */
[-C--:B------:R-:W-:Y:S02]  /*efa0*/  IADD3.X R3, PT, PT, R5, R164.reuse, RZ, P0, !PT ;  /* 0x000000a405037210 */ /* 0x080fe400007fe4ff */
[----:B------:R-:W-:Y:S03]  /*efb0*/  IADD3 R20, P0, PT, R2, R163, RZ ;  /* 0x000000a302147210 */ /* 0x000fe60007f1e0ff */
[----:B------:R1:W-:Y:S01]  /*efc0*/  LDGSTS.E.BYPASS.LTC128B.128 [R155+0xa800], desc[UR4][R4.64+0x80] ;  /* 0x0a800080049b7fae */ /* 0x0003e2000b981a04 */
[----:B------:R-:W-:Y:S05]  /*efd0*/  IADD3.X R21, PT, PT, R3, R164, RZ, P0, !PT ;  /* 0x000000a403157210 */ /* 0x000fea00007fe4ff */
[----:B------:R-:W-:Y:S01]  /*efe0*/  LDGSTS.E.BYPASS.LTC128B.128 [R155+0x9000], desc[UR4][R2.64] ;  /* 0x09000000029b7fae */ /* 0x000fe2000b981a04 */
[----:B------:R-:W-:Y:S05]  /*eff0*/  ISETP.NE.AND P0, PT, R165, RZ, PT ;  /* 0x000000ffa500720c */ /* 0x000fea0003f05270 */
[----:B------:R-:W-:Y:S06]  /*f000*/  LDGSTS.E.BYPASS.LTC128B.128 [R155+0xb000], desc[UR4][R2.64+0x80] ;  /* 0x0b000080029b7fae */ /* 0x000fec000b981a04 */
[----:B------:R-:W-:Y:S06]  /*f010*/  LDGSTS.E.BYPASS.LTC128B.128 [R155+0x9800], desc[UR4][R20.64] ;  /* 0x09800000149b7fae */ /* 0x000fec000b981a04 */
[----:B------:R2:W-:Y:S06]  /*f020*/  LDGSTS.E.BYPASS.LTC128B.128 [R155+0xb800], desc[UR4][R20.64+0x80] ;  /* 0x0b800080149b7fae */ /* 0x0005ec000b981a04 */
[----:B------:R-:W-:Y:S06]  /*f030*/  LDSM.16.M88.4 R32, [R143] ;  /* 0x000000008f20783b */ /* 0x000fec0000000200 */
[----:B------:R-:W1:Y:S06]  /*f040*/  LDSM.16.M88.4 R8, [R142+UR6+0x4000] ;  /* 0x004000068e08783b */ /* 0x000e6c0008000200 */
[----:B------:R-:W3:Y:S06]  /*f050*/  LDSM.16.M88.4 R16, [R142+UR6+0x4800] ;  /* 0x004800068e10783b */ /* 0x000eec0008000200 */
[----:B------:R-:W2:Y:S06]  /*f060*/  LDSM.16.M88.4 R24, [R142+UR6+0x5000] ;  /* 0x005000068e18783b */ /* 0x000eac0008000200 */
[----:B------:R-:W0:Y:S06]  /*f070*/  LDGDEPBAR ;  /* 0x00000000000079af */ /* 0x000e2c0000000000 */
[----:B------:R-:W4:Y:S06]  /*f080*/  LDSM.16.M88.4 R108, [R142+UR6+0x5800] ;  /* 0x005800068e6c783b */ /* 0x000f2c0008000200 */
[----:B------:R-:W-:Y:S06]  /*f090*/  LDSM.16.M88.4 R112, [R141] ;  /* 0x000000008d70783b */ /* 0x000fec0000000200 */
[----:B------:R-:W5:Y:S01]  /*f0a0*/  LDSM.16.M88.4 R116, [R137+0x4000] ;  /* 0x004000008974783b */ /* 0x000f620000000200 */
[C---:B-1----:R-:W-:Y:S05]  /*f0b0*/  HMMA.16816.F32.BF16 R4, R32.reuse, R8, RZ ;  /* 0x000000082004723c */ /* 0x042fea00000418ff */
[----:B------:R-:W-:Y:S06]  /*f0c0*/  LDSM.16.M88.4 R120, [R137+0x5000] ;  /* 0x005000008978783b */ /* 0x000fec0000000200 */
[----:B------:R-:W-:Y:S01]  /*f0d0*/  LDSM.16.M88.4 R124, [R140] ;  /* 0x000000008c7c783b */ /* 0x000fe20000000200 */
[C---:B------:R-:W-:Y:S05]  /*f0e0*/  HMMA.16816.F32.BF16 R8, R32.reuse, R10, RZ ;  /* 0x0000000a2008723c */ /* 0x040fea00000418ff */
[----:B------:R-:W-:Y:S03]  /*f0f0*/  LDSM.16.M88.4 R128, [R136+0x4000] ;  /* 0x004000008880783b */ /* 0x000fe60000000200 */
[C---:B---3--:R-:W-:Y:S03]  /*f100*/  HMMA.16816.F32.BF16 R12, R32.reuse, R16, RZ ;  /* 0x00000010200c723c */ /* 0x048fe600000418ff */
[----:B------:R-:W3:Y:S05]  /*f110*/  LD.E R2, desc[UR4][R100.64+0x18c] ;  /* 0x00018c0464027980 */ /* 0x000eea000c101900 */
[C---:B------:R-:W-:Y:S08]  /*f120*/  HMMA.16816.F32.BF16 R16, R32.reuse, R18, RZ ;  /* 0x000000122010723c */ /* 0x040ff000000418ff */
[C---:B--2---:R-:W-:Y:S08]  /*f130*/  HMMA.16816.F32.BF16 R20, R32.reuse, R24, RZ ;  /* 0x000000182014723c */ /* 0x044ff000000418ff */
[C---:B------:R-:W-:Y:S08]  /*f140*/  HMMA.16816.F32.BF16 R24, R32.reuse, R26, RZ ;  /* 0x0000001a2018723c */ /* 0x040ff000000418ff */
[C---:B----4-:R-:W-:Y:S08]  /*f150*/  HMMA.16816.F32.BF16 R28, R32.reuse, R108, RZ ;  /* 0x0000006c201c723c */ /* 0x050ff000000418ff */
[----:B------:R-:W-:Y:S01]  /*f160*/  HMMA.16816.F32.BF16 R32, R32, R110, RZ ;  /* 0x0000006e2020723c */ /* 0x000fe200000418ff */
[----:B------:R-:W1:Y:S07]  /*f170*/  LDSM.16.M88.4 R108, [R137+0x4800] ;  /* 0x00480000896c783b */ /* 0x000e6e0000000200 */
        /* <DEDUP_REMOVED lines=8> */
[----:B------:R-:W-:Y:S07]  /*f200*/  LDSM.16.M88.4 R120, [R139] ;  /* 0x000000008b78783b */ /* 0x000fee0000000200 */
[C---:B--2---:R-:W-:Y:S08]  /*f210*/  HMMA.16816.F32.BF16 R28, R112.reuse, R116, R28 ;  /* 0x00000074701c723c */ /* 0x044ff0000004181c */
[----:B------:R-:W-:Y:S01]  /*f220*/  HMMA.16816.F32.BF16 R32, R112, R118, R32 ;  /* 0x000000767020723c */ /* 0x000fe20000041820 */
[----:B------:R-:W2:Y:S06]  /*f230*/  LDSM.16.M88.4 R112, [R136+0x5000] ;  /* 0x005000008870783b */ /* 0x000eac0000000200 */
[----:B------:R-:W4:Y:S01]  /*f240*/  LDSM.16.M88.4 R116, [R136+0x5800] ;  /* 0x005800008874783b */ /* 0x000f220000000200 */
        /* <DEDUP_REMOVED lines=11> */
[----:B------:R-:W4:Y:S06]  /*f300*/  LDSM.16.M88.4 R116, [R135+0x5800] ;  /* 0x005800008774783b */ /* 0x000f2c0000000200 */
[----:B------:R-:W-:Y:S01]  /*f310*/  LDSM.16.M88.4 R124, [R143+0x2000] ;  /* 0x002000008f7c783b */ /* 0x000fe20000000200 */
[C---:B-----5:R-:W-:Y:S08]  /*f320*/  HMMA.16816.F32.BF16 R4, R120.reuse, R128, R4 ;  /* 0x000000807804723c */ /* 0x060ff00000041804 */
[C---:B------:R-:W-:Y:S01]  /*f330*/  HMMA.16816.F32.BF16 R8, R120.reuse, R130, R8 ;  /* 0x000000827808723c */ /* 0x040fe20000041808 */
[----:B------:R-:W5:Y:S07]  /*f340*/  LDSM.16.M88.4 R128, [R142+UR6+0x6000] ;  /* 0x006000068e80783b */ /* 0x000f6e0008000200 */
[C---:B-1----:R-:W-:Y:S08]  /*f350*/  HMMA.16816.F32.BF16 R12, R120.reuse, R108, R12 ;  /* 0x0000006c780c723c */ /* 0x042ff0000004180c */
[C---:B------:R-:W-:Y:S01]  /*f360*/  HMMA.16816.F32.BF16 R16, R120.reuse, R110, R16 ;  /* 0x0000006e7810723c */ /* 0x040fe20000041810 */
[----:B------:R-:W1:Y:S07]  /*f370*/  LDSM.16.M88.4 R108, [R142+UR6+0x6800] ;  /* 0x006800068e6c783b */ /* 0x000e6e0008000200 */
[C---:B--2---:R-:W-:Y:S08]  /*f380*/  HMMA.16816.F32.BF16 R20, R120.reuse, R112, R20 ;  /* 0x000000707814723c */ /* 0x044ff00000041814 */
[C---:B------:R-:W-:Y:S01]  /*f390*/  HMMA.16816.F32.BF16 R24, R120.reuse, R114, R24 ;  /* 0x000000727818723c */ /* 0x040fe20000041818 */
[----:B------:R-:W2:Y:S07]  /*f3a0*/  LDSM.16.M88.4 R112, [R142+UR6+0x7000] ;  /* 0x007000068e70783b */ /* 0x000eae0008000200 */
[C---:B----4-:R-:W-:Y:S08]  /*f3b0*/  HMMA.16816.F32.BF16 R28, R120.reuse, R116, R28 ;  /* 0x00000074781c723c */ /* 0x050ff0000004181c */
[----:B------:R-:W-:Y:S01]  /*f3c0*/  HMMA.16816.F32.BF16 R32, R120, R118, R32 ;  /* 0x000000767820723c */ /* 0x000fe20000041820 */
[----:B------:R-:W4:Y:S06]  /*f3d0*/  LDSM.16.M88.4 R116, [R142+UR6+0x7800] ;  /* 0x007800068e74783b */ /* 0x000f2c0008000200 */
[----:B------:R-:W-:Y:S01]  /*f3e0*/  LDSM.16.M88.4 R120, [R141+0x2000] ;  /* 0x002000008d78783b */ /* 0x000fe20000000200 */
[C---:B-----5:R-:W-:Y:S08]  /*f3f0*/  HMMA.16816.F32.BF16 R4, R124.reuse, R128, R4 ;  /* 0x000000807c04723c */ /* 0x060ff00000041804 */
        /* <DEDUP_REMOVED lines=33> */
[C---:B----4-:R-:W-:Y:S08]  /*f610*/  HMMA.16816.F32.BF16 R28, R124.reuse, R116, R28 ;  /* 0x000000747c1c723c */ /* 0x050ff0000004181c */
[----:B------:R-:W-:Y:S08]  /*f620*/  HMMA.16816.F32.BF16 R32, R124, R118, R32 ;  /* 0x000000767c20723c */ /* 0x000ff00000041820 */
[C---:B-----5:R-:W-:Y:S08]  /*f630*/  HMMA.16816.F32.BF16 R4, R120.reuse, R128, R4 ;  /* 0x000000807804723c */ /* 0x060ff00000041804 */
[C---:B------:R-:W-:Y:S08]  /*f640*/  HMMA.16816.F32.BF16 R8, R120.reuse, R130, R8 ;  /* 0x000000827808723c */ /* 0x040ff00000041808 */
[C---:B-1----:R-:W-:Y:S03]  /*f650*/  HMMA.16816.F32.BF16 R12, R120.reuse, R108, R12 ;  /* 0x0000006c780c723c */ /* 0x042fe6000004180c */
[-C--:B---3--:R-:W-:Y:S01]  /*f660*/  FMUL.FTZ R112, R4, R2.reuse ;  /* 0x0000000204707220 */ /* 0x088fe20000410000 */
        /* <DEDUP_REMOVED lines=25> */
[----:B------:R-:W-:Y:S08]  /*f800*/  DEPBAR.LE SB0, 0x0 ;  /* 0x000080000000791a */ /* 0x000ff00000000000 */
[----:B------:R-:W1:Y:S01]  /*f810*/  MUFU.TANH R113, R113 ;  /* 0x0000007100717308 */ /* 0x000e620000002400 */
[----:B------:R-:W-:Y:S01]  /*f820*/  BAR.SYNC.DEFER_BLOCKING 0x0 ;  /* 0x0000000000007b1d */ /* 0x000fe20000010000 */
[C---:B------:R-:W-:Y:S08]  /*f830*/  HMMA.16816.F32.BF16 R24, R120.reuse, R6, R24 ;  /* 0x000000067818723c */ /* 0x040ff00000041818 */
        /* <DEDUP_REMOVED lines=8> */
[-C--:B------:R-:W-:Y:S07]  /*f8c0*/  FMUL.FTZ R26, R26, R2.reuse ;  /* 0x000000021a1a7220 */ /* 0x080fee0000410000 */
[----:B------:R1:W1:Y:S01]  /*f8d0*/  MUFU.TANH R189, R13 ;  /* 0x0000000d00bd7308 */ /* 0x0002620000002400 */
[-C--:B------:R-:W-:Y:S09]  /*f8e0*/  FMUL.FTZ R27, R27, R2.reuse ;  /* 0x000000021b1b7220 */ /* 0x080ff20000410000 */
[----:B------:R1:W1:Y:S01]  /*f8f0*/  MUFU.TANH R125, R14 ;  /* 0x0000000e007d7308 */ /* 0x0002620000002400 */
[C---:B-----5:R-:W-:Y:S09]  /*f900*/  HMMA.16816.F32.BF16 R28, R120.reuse, R8, R28 ;  /* 0x00000008781c723c */ /* 0x060ff2000004181c */
[----:B------:R1:W1:Y:S01]  /*f910*/  MUFU.TANH R127, R15 ;  /* 0x0000000f007f7308 */ /* 0x0002620000002400 */
[----:B------:R-:W-:Y:S09]  /*f920*/  HMMA.16816.F32.BF16 R32, R120, R10, R32 ;  /* 0x0000000a7820723c */ /* 0x000ff20000041820 */
        /* <DEDUP_REMOVED lines=9> */
[----:B------:R-:W-:Y:S06]  /*f9c0*/  FMUL.FTZ R35, R35, R2 ;  /* 0x0000000223237220 */ /* 0x000fec0000410000 */
        /* <DEDUP_REMOVED lines=42> */
[----:B-1----:R-:W1:Y:S02]  /*fc70*/  F2I.FTZ.U32.TRUNC.NTZ R13, R12 ;  /* 0x0000000c000d7305 */ /* 0x002e64000021f000 */
        /* <DEDUP_REMOVED lines=50> */
.L_x_11618:
[----:B------:R-:W-:Y:S05]  /*ffa0*/  BSYNC.RECONVERGENT B0 ;  /* 0x0000000000007941 */ /* 0x000fea0003800200 */
.L_x_11617:
        /* <DEDUP_REMOVED lines=19> */
.L_x_11616:
[----:B------:R-:W-:Y:S05]  /*100e0*/  BSYNC.RECONVERGENT B1 ;  /* 0x0000000000017941 */ /* 0x000fea0003800200 */
.L_x_11615:
[----:B------:R-:W3:Y:S01]  /*100f0*/  LD.E R103, desc[UR4][R100.64+0xdc] ;  /* 0x0000dc0464677980 */ /* 0x000ee2000c101900 */
[----:B------:R-:W-:Y:S02]  /*10100*/  FMNMX3.FTZ R2, R107, R112, R117, !PT ;  /* 0x000000706b027276 */ /* 0x000fe40007810075 */
[----:B-12---:R-:W-:Y:S01]  /*10110*/  FMNMX3.FTZ R4, R0, R115, R113, !PT ;  /* 0x0000007300047276 */ /* 0x006fe20007810071 */
        /* <DEDUP_REMOVED lines=33> */
[----:B------:R-:W-:Y:S01]  /*10330*/  FSEL R122, R122, RZ, P0 ;  /* 0x000000ff7a7a7208 */ /* 0x000fe20000000000 */
[----:B------:R-:W1:Y:S01]  /*10340*/  MUFU.EX2 R2, R5 ;  /* 0x0000000500027308 */ /* 0x000e620000000800 */
[----:B------:R-:W-:Y:S03]  /*10350*/  FSETP.NEU.FTZ.AND P0, PT, R3, -INF , PT ;  /* 0xff8000000300780b */ /* 0x000fe60003f1d000 */
[-CC-:B------:R-:W-:Y:S01]  /*10360*/  FFMA.FTZ R118, R117, R103.reuse, -R122.reuse ;  /* 0x0000006775767223 */ /* 0x180fe2000001087a */
[----:B------:R-:W-:Y:S01]  /*10370*/  FSEL R120, R120, RZ, P0 ;  /* 0x000000ff78787208 */ /* 0x000fe20000000000 */
[-CC-:B------:R-:W-:Y:S01]  /*10380*/  FFMA.FTZ R119, R112, R103.reuse, -R122.reuse ;  /* 0x0000006770777223 */ /* 0x180fe2000001087a */
[-CC-:B------:R-:W-:Y:S03]  /*10390*/  FFMA.FTZ R114, R197, R103.reuse, -R122.reuse ;  /* 0x00000067c5727223 */ /* 0x180fe6000001087a */
[----:B------:R-:W2:Y:S01]  /*103a0*/  MUFU.EX2 R0, R6 ;  /* 0x0000000600007308 */ /* 0x000ea20000000800 */
[-C--:B------:R-:W-:Y:S01]  /*103b0*/  FFMA.FTZ R123, R191, R103.reuse, -R122 ;  /* 0x00000067bf7b7223 */ /* 0x080fe2000001087a */
[-CC-:B------:R-:W-:Y:S01]  /*103c0*/  FFMA.FTZ R117, R115, R103.reuse, -R120.reuse ;  /* 0x0000006773757223 */ /* 0x180fe20000010878 */
[-C--:B------:R-:W-:Y:S01]  /*103d0*/  FFMA.FTZ R116, R113, R103.reuse, -R120 ;  /* 0x0000006771747223 */ /* 0x080fe20000010878 */
[-C--:B------:R-:W-:Y:S01]  /*103e0*/  FFMA.FTZ R115, R199, R103.reuse, -R122 ;  /* 0x00000067c7737223 */ /* 0x080fe2000001087a */
[-CC-:B------:R-:W-:Y:S01]  /*103f0*/  FFMA.FTZ R113, R195, R103.reuse, -R120.reuse ;  /* 0x00000067c3717223 */ /* 0x180fe20000010878 */
[-C--:B------:R-:W-:Y:S01]  /*10400*/  FFMA.FTZ R112, R193, R103.reuse, -R120 ;  /* 0x00000067c1707223 */ /* 0x080fe20000010878 */
[--C-:B------:R-:W-:Y:S03]  /*10410*/  FFMA.FTZ R124, R189, R103, -R122.reuse ;  /* 0x00000067bd7c7223 */ /* 0x100fe6000001087a */
[----:B------:R-:W-:Y:S01]  /*10420*/  MUFU.EX2 R119, R119 ;  /* 0x0000007700777308 */ /* 0x000fe20000000800 */
[C---:B-1----:R-:W-:Y:S01]  /*10430*/  FMUL.FTZ R4, R2.reuse, R96 ;  /* 0x0000006002047220 */ /* 0x042fe20000410000 */
        /* <DEDUP_REMOVED lines=47> */
[--C-:B------:R-:W-:Y:S01]  /*10730*/  FFMA.FTZ R128, R185, R103, -R122.reuse ;  /* 0x00000067b9807223 */ /* 0x100fe2000001087a */
        /* <DEDUP_REMOVED lines=11> */
[-CC-:B------:R-:W-:Y:S01]  /*107f0*/  FFMA.FTZ R179, R179, R103.reuse, -R122.reuse ;  /* 0x00000067b3b37223 */ /* 0x180fe2000001087a */
[-CC-:B------:R-:W-:Y:S01]  /*10800*/  FFMA.FTZ R172, R175, R103.reuse, -R122.reuse ;  /* 0x00000067afac7223 */ /* 0x180fe2000001087a */
[-CC-:B------:R-:W-:Y:S01]  /*10810*/  FFMA.FTZ R175, R109, R103.reuse, -R122.reuse ;  /* 0x000000676daf7223 */ /* 0x180fe2000001087a */
[-C--:B------:R-:W-:Y:S01]  /*10820*/  FFMA.FTZ R171, R171, R103.reuse, -R122 ;  /* 0x00000067abab7223 */ /* 0x080fe2000001087a */
[-C--:B------:R-:W-:Y:S01]  /*10830*/  FFMA.FTZ R174, R131, R103.reuse, -R120 ;  /* 0x0000006783ae7223 */ /* 0x080fe20000010878 */
[-CC-:B------:R-:W-:Y:S01]  /*10840*/  FFMA.FTZ R131, R111, R103.reuse, -R122.reuse ;  /* 0x000000676f837223 */ /* 0x180fe2000001087a */
[----:B------:R-:W-:Y:S01]  /*10850*/  MUFU.EX2 R168, R168 ;  /* 0x000000a800a87308 */ /* 0x000fe20000000800 */
[-C--:B------:R-:W-:Y:S01]  /*10860*/  FFMA.FTZ R176, R121, R103.reuse, -R122 ;  /* 0x0000006779b07223 */ /* 0x080fe2000001087a */
[--C-:B------:R-:W-:Y:S01]  /*10870*/  FFMA.FTZ R121, R108, R103, -R120.reuse ;  /* 0x000000676c797223 */ /* 0x100fe20000010878 */
[C---:B------:R-:W-:Y:S01]  /*10880*/  FMUL.FTZ R52, R2.reuse, R52 ;  /* 0x0000003402347220 */ /* 0x040fe20000410000 */
[----:B------:R-:W-:Y:S01]  /*10890*/  FMUL.FTZ R53, R2, R53 ;  /* 0x0000003502357220 */ /* 0x000fe20000410000 */
[----:B------:R-:W-:Y:S01]  /*108a0*/  FMUL.FTZ R54, R0, R54 ;  /* 0x0000003600367220 */ /* 0x000fe20000410000 */
[----:B--2---:R-:W-:Y:S01]  /*108b0*/  F2FP.BF16.F32.PACK_AB R99, R112, R113 ;  /* 0x000000717063723e */ /* 0x004fe200000010ff */
[----:B------:R-:W-:Y:S03]  /*108c0*/  FMUL.FTZ R55, R0, R55 ;  /* 0x0000003700377220 */ /* 0x000fe60000410000 */
[----:B------:R-:W-:Y:S01]  /*108d0*/  MUFU.EX2 R179, R179 ;  /* 0x000000b300b37308 */ /* 0x000fe20000000800 */
[-C--:B------:R-:W-:Y:S01]  /*108e0*/  FFMA.FTZ R126, R127, R103.reuse, -R120 ;  /* 0x000000677f7e7223 */ /* 0x080fe20000010878 */
[-CC-:B------:R-:W-:Y:S01]  /*108f0*/  FFMA.FTZ R127, R187, R103.reuse, -R122.reuse ;  /* 0x00000067bb7f7223 */ /* 0x180fe2000001087a */
[----:B------:R-:W-:Y:S01]  /*10900*/  FFMA.FTZ R122, R110, R103, -R122 ;  /* 0x000000676e7a7223 */ /* 0x000fe2000001087a */
[C---:B------:R-:W-:Y:S01]  /*10910*/  FMUL.FTZ R56, R2.reuse, R56 ;  /* 0x0000003802387220 */ /* 0x040fe20000410000 */
[C---:B------:R-:W-:Y:S01]  /*10920*/  HMMA.16816.F32.BF16 R4, R96.reuse, R12, R4 ;  /* 0x0000000c6004723c */ /* 0x040fe20000041804 */
[----:B------:R-:W-:Y:S04]  /*10930*/  LDSM.16.MT88.4 R108, [R132+0x9800] ;  /* 0x00980000846c783b */ /* 0x000fe80000004200 */
[----:B------:R-:W-:Y:S01]  /*10940*/  MUFU.EX2 R172, R172 ;  /* 0x000000ac00ac7308 */ /* 0x000fe20000000800 */
[C---:B------:R-:W-:Y:S01]  /*10950*/  FMUL.FTZ R12, R2.reuse, R88 ;  /* 0x00000058020c7220 */ /* 0x040fe20000410000 */
[C---:B------:R-:W-:Y:S01]  /*10960*/  FMUL.FTZ R13, R2.reuse, R89 ;  /* 0x00000059020d7220 */ /* 0x040fe20000410000 */
[----:B------:R-:W-:Y:S01]  /*10970*/  FMUL.FTZ R57, R2, R57 ;  /* 0x0000003902397220 */ /* 0x000fe20000410000 */
[C---:B------:R-:W-:Y:S03]  /*10980*/  HMMA.16816.F32.BF16 R8, R96.reuse, R14, R8 ;  /* 0x0000000e6008723c */ /* 0x040fe60000041808 */
[C---:B------:R-:W-:Y:S01]  /*10990*/  FMUL.FTZ R14, R0.reuse, R90 ;  /* 0x0000005a000e7220 */ /* 0x040fe20000410000 */
[C---:B------:R-:W-:Y:S02]  /*109a0*/  FMUL.FTZ R15, R0.reuse, R91 ;  /* 0x0000005b000f7220 */ /* 0x040fe40000410000 */
[----:B------:R-:W-:Y:S01]  /*109b0*/  MUFU.EX2 R171, R171 ;  /* 0x000000ab00ab7308 */ /* 0x000fe20000000800 */
[----:B------:R-:W1:Y:S01]  /*109c0*/  LDSM.16.MT88.4 R88, [R132+0x8000] ;  /* 0x008000008458783b */ /* 0x000e620000004200 */
[C---:B------:R-:W-:Y:S01]  /*109d0*/  FMUL.FTZ R58, R0.reuse, R58 ;  /* 0x0000003a003a7220 */ /* 0x040fe20000410000 */
[----:B------:R-:W-:Y:S01]  /*109e0*/  FMUL.FTZ R59, R0, R59 ;  /* 0x0000003b003b7220 */ /* 0x000fe20000410000 */
[-CC-:B------:R-:W-:Y:S01]  /*109f0*/  FFMA.FTZ R170, R177, R103.reuse, -R120.reuse ;  /* 0x00000067b1aa7223 */ /* 0x180fe20000010878 */
[--C-:B------:R-:W-:Y:S01]  /*10a00*/  FFMA.FTZ R173, R173, R103, -R120.reuse ;  /* 0x00000067adad7223 */ /* 0x100fe20000010878 */
[C---:B------:R-:W-:Y:S04]  /*10a10*/  HMMA.16816.F32.BF16 R12, R96.reuse, R20, R12 ;  /* 0x00000014600c723c */ /* 0x040fe8000004180c */
[----:B------:R-:W-:Y:S01]  /*10a20*/  MUFU.EX2 R174, R174 ;  /* 0x000000ae00ae7308 */ /* 0x000fe20000000800 */
[C---:B------:R-:W-:Y:S01]  /*10a30*/  FMUL.FTZ R20, R2.reuse, R80 ;  /* 0x0000005002147220 */ /* 0x040fe20000410000 */
[----:B------:R-:W-:Y:S01]  /*10a40*/  FMUL.FTZ R21, R2, R81 ;  /* 0x0000005102157220 */ /* 0x000fe20000410000 */
        /* <DEDUP_REMOVED lines=8> */
[----:B------:R-:W2:Y:S01]  /*10ad0*/  LDSM.16.MT88.4 R80, [R138+0xa000] ;  /* 0x00a000008a50783b */ /* 0x000ea20000004200 */
[-CC-:B------:R-:W-:Y:S01]  /*10ae0*/  FFMA.FTZ R129, R129, R103.reuse, -R120.reuse ;  /* 0x0000006781817223 */ /* 0x180fe20000010878 */
[-CC-:B------:R-:W-:Y:S01]  /*10af0*/  FFMA.FTZ R130, R183, R103.reuse, -R120.reuse ;  /* 0x00000067b7827223 */ /* 0x180fe20000010878 */
[----:B------:R-:W-:Y:S03]  /*10b00*/  FFMA.FTZ R120, R104, R103, -R120 ;  /* 0x0000006768787223 */ /* 0x000fe60000010878 */
[----:B------:R-:W-:Y:S01]  /*10b10*/  MUFU.EX2 R173, R173 ;  /* 0x000000ad00ad7308 */ /* 0x000fe20000000800 */
[C---:B------:R-:W-:Y:S03]  /*10b20*/  HMMA.16816.F32.BF16 R20, R96.reuse, R28, R20 ;  /* 0x0000001c6014723c */ /* 0x040fe60000041814 */
[C---:B------:R-:W-:Y:S01]  /*10b30*/  FMUL.FTZ R28, R2.reuse, R72 ;  /* 0x00000048021c7220 */ /* 0x040fe20000410000 */
[C---:B------:R-:W-:Y:S01]  /*10b40*/  FMUL.FTZ R29, R2.reuse, R73 ;  /* 0x00000049021d7220 */ /* 0x040fe20000410000 */
[----:B------:R-:W-:Y:S01]  /*10b50*/  FFMA.FTZ R119, R2, R167, R119 ;  /* 0x000000a702777223 */ /* 0x000fe20000010077 */
[C---:B------:R-:W-:Y:S03]  /*10b60*/  ISETP.GT.AND P0, PT, R165.reuse, RZ, PT ;  /* 0x000000ffa500720c */ /* 0x040fe60003f04270 */
[----:B------:R-:W-:Y:S01]  /*10b70*/  MUFU.EX2 R169, R169 ;  /* 0x000000a900a97308 */ /* 0x000fe20000000800 */
[C---:B------:R-:W-:Y:S03]  /*10b80*/  HMMA.16816.F32.BF16 R24, R96.reuse, R30, R24 ;  /* 0x0000001e6018723c */ /* 0x040fe60000041818 */
[C---:B------:R-:W-:Y:S01]  /*10b90*/  FMUL.FTZ R30, R0.reuse, R74 ;  /* 0x0000004a001e7220 */ /* 0x040fe20000410000 */
[C---:B------:R-:W-:Y:S01]  /*10ba0*/  FMUL.FTZ R31, R0.reuse, R75 ;  /* 0x0000004b001f7220 */ /* 0x040fe20000410000 */
[----:B------:R-:W-:Y:S01]  /*10bb0*/  FFMA.FTZ R117, R0, R166, R117 ;  /* 0x000000a600757223 */ /* 0x000fe20000010075 */
[----:B------:R-:W3:Y:S03]  /*10bc0*/  LDSM.16.MT88.4 R72, [R134+0xa000] ;  /* 0x00a000008648783b */ /* 0x000ee60000004200 */
[----:B------:R-:W-:Y:S01]  /*10bd0*/  MUFU.EX2 R123, R123 ;  /* 0x0000007b007b7308 */ /* 0x000fe20000000800 */
[----:B------:R-:W-:Y:S01]  /*10be0*/  FADD.FTZ R118, R118, R119 ;  /* 0x0000007776767221 */ /* 0x000fe20000010000 */
[----:B------:R-:W-:Y:S01]  /*10bf0*/  FADD.FTZ R116, R116, R117 ;  /* 0x0000007574747221 */ /* 0x000fe20000010000 */
[----:B------:R-:W-:Y:S01]  /*10c00*/  IADD3 R165, PT, PT, R165, -0x1, RZ ;  /* 0xffffffffa5a57810 */ /* 0x000fe20007ffe0ff */
[C---:B-1----:R-:W-:Y:S03]  /*10c10*/  HMMA.16816.F32.BF16 R28, R96.reuse, R88, R28 ;  /* 0x00000058601c723c */ /* 0x042fe6000004181c */
[----:B------:R-:W-:Y:S03]  /*10c20*/  FADD.FTZ R115, R115, R118 ;  /* 0x0000007673737221 */ /* 0x000fe60000010000 */
[----:B------:R-:W1:Y:S01]  /*10c30*/  MUFU.EX2 R124, R124 ;  /* 0x0000007c007c7308 */ /* 0x000e620000000800 */
[----:B------:R-:W-:Y:S01]  /*10c40*/  FADD.FTZ R113, R113, R116 ;  /* 0x0000007471717221 */ /* 0x000fe20000010000 */
[----:B------:R-:W-:Y:S01]  /*10c50*/  FADD.FTZ R114, R114, R115 ;  /* 0x0000007372727221 */ /* 0x000fe20000010000 */
[C---:B------:R-:W-:Y:S03]  /*10c60*/  HMMA.16816.F32.BF16 R32, R96.reuse, R90, R32 ;  /* 0x0000005a6020723c */ /* 0x040fe60000041820 */
[----:B------:R-:W-:Y:S04]  /*10c70*/  FADD.FTZ R112, R112, R113 ;  /* 0x0000007170707221 */ /* 0x000fe80000010000 */
[----:B------:R-:W-:Y:S01]  /*10c80*/  MUFU.EX2 R125, R125 ;  /* 0x0000007d007d7308 */ /* 0x000fe20000000800 */
[C---:B--2---:R-:W-:Y:S09]  /*10c90*/  HMMA.16816.F32.BF16 R36, R96.reuse, R80, R36 ;  /* 0x000000506024723c */ /* 0x044ff20000041824 */
[----:B------:R-:W2:Y:S01]  /*10ca0*/  MUFU.EX2 R126, R126 ;  /* 0x0000007e007e7308 */ /* 0x000ea20000000800 */
[C---:B------:R-:W-:Y:S01]  /*10cb0*/  HMMA.16816.F32.BF16 R40, R96.reuse, R82, R40 ;  /* 0x000000526028723c */ /* 0x040fe20000041828 */
[----:B------:R-:W-:Y:S08]  /*10cc0*/  LDSM.16.MT88.4 R80, [R134+0x8800] ;  /* 0x008800008650783b */ /* 0x000ff00000004200 */
[----:B------:R-:W-:Y:S01]  /*10cd0*/  MUFU.EX2 R127, R127 ;  /* 0x0000007f007f7308 */ /* 0x000fe20000000800 */
[C---:B---3--:R-:W-:Y:S09]  /*10ce0*/  HMMA.16816.F32.BF16 R44, R96.reuse, R72, R44 ;  /* 0x00000048602c723c */ /* 0x048ff2000004182c */
[----:B------:R-:W3:Y:S01]  /*10cf0*/  MUFU.EX2 R128, R128 ;  /* 0x0000008000807308 */ /* 0x000ee20000000800 */
[C---:B------:R-:W-:Y:S01]  /*10d00*/  HMMA.16816.F32.BF16 R48, R96.reuse, R74, R48 ;  /* 0x0000004a6030723c */ /* 0x040fe20000041830 */
[----:B------:R-:W4:Y:S08]  /*10d10*/  LDSM.16.MT88.4 R72, [R138+0x8800] ;  /* 0x008800008a48783b */ /* 0x000f300000004200 */
[----:B------:R-:W-:Y:S01]  /*10d20*/  MUFU.EX2 R129, R129 ;  /* 0x0000008100817308 */ /* 0x000fe20000000800 */
[C---:B------:R-:W-:Y:S09]  /*10d30*/  HMMA.16816.F32.BF16 R52, R96.reuse, R68, R52 ;  /* 0x000000446034723c */ /* 0x040ff20000041834 */
[----:B------:R-:W5:Y:S01]  /*10d40*/  MUFU.EX2 R130, R130 ;  /* 0x0000008200827308 */ /* 0x000f620000000800 */
[----:B-1----:R-:W-:Y:S01]  /*10d50*/  F2FP.BF16.F32.PACK_AB R68, R124, R123 ;  /* 0x0000007b7c44723e */ /* 0x002fe200000010ff */
[----:B------:R-:W-:Y:S01]  /*10d60*/  FADD.FTZ R123, R123, R114 ;  /* 0x000000727b7b7221 */ /* 0x000fe20000010000 */
[----:B--2---:R-:W-:Y:S01]  /*10d70*/  F2FP.BF16.F32.PACK_AB R69, R126, R125 ;  /* 0x0000007d7e45723e */ /* 0x004fe200000010ff */
[----:B------:R-:W-:Y:S01]  /*10d80*/  FADD.FTZ R125, R125, R112 ;  /* 0x000000707d7d7221 */ /* 0x000fe20000010000 */
[C---:B------:R-:W-:Y:S05]  /*10d90*/  HMMA.16816.F32.BF16 R56, R96.reuse, R70, R56 ;  /* 0x000000466038723c */ /* 0x040fea0000041838 */
[----:B------:R-:W-:Y:S01]  /*10da0*/  MUFU.EX2 R131, R131 ;  /* 0x0000008300837308 */ /* 0x000fe20000000800 */
[----:B---3--:R-:W-:Y:S01]  /*10db0*/  F2FP.BF16.F32.PACK_AB R70, R128, R127 ;  /* 0x0000007f8046723e */ /* 0x008fe200000010ff */
[----:B------:R-:W-:Y:S01]  /*10dc0*/  FADD.FTZ R124, R124, R123 ;  /* 0x0000007b7c7c7221 */ /* 0x000fe20000010000 */
[----:B------:R-:W-:Y:S01]  /*10dd0*/  FADD.FTZ R126, R126, R125 ;  /* 0x0000007d7e7e7221 */ /* 0x000fe20000010000 */
[C---:B------:R-:W-:Y:S06]  /*10de0*/  HMMA.16816.F32.BF16 R60, R96.reuse, R76, R60 ;  /* 0x0000004c603c723c */ /* 0x040fec000004183c */
[----:B------:R-:W1:Y:S01]  /*10df0*/  MUFU.EX2 R176, R176 ;  /* 0x000000b000b07308 */ /* 0x000e620000000800 */
[----:B-----5:R-:W-:Y:S01]  /*10e00*/  F2FP.BF16.F32.PACK_AB R71, R130, R129 ;  /* 0x000000818247723e */ /* 0x020fe200000010ff */
[----:B------:R-:W-:Y:S01]  /*10e10*/  HMMA.16816.F32.BF16 R64, R96, R78, R64 ;  /* 0x0000004e6040723c */ /* 0x000fe20000041840 */
[----:B------:R-:W2:Y:S07]  /*10e20*/  LDSM.16.MT88.4 R76, [R132+0x8800] ;  /* 0x00880000844c783b */ /* 0x000eae0000004200 */
[----:B------:R-:W-:Y:S01]  /*10e30*/  MUFU.EX2 R121, R121 ;  /* 0x0000007900797308 */ /* 0x000fe20000000800 */
[C---:B----4-:R-:W-:Y:S09]  /*10e40*/  HMMA.16816.F32.BF16 R4, R68.reuse, R72, R4 ;  /* 0x000000484404723c */ /* 0x050ff20000041804 */
[----:B------:R-:W3:Y:S01]  /*10e50*/  MUFU.EX2 R178, R178 ;  /* 0x000000b200b27308 */ /* 0x000ee20000000800 */
[----:B-1----:R-:W-:Y:S01]  /*10e60*/  F2FP.BF16.F32.PACK_AB R104, R176, R131 ;  /* 0x00000083b068723e */ /* 0x002fe200000010ff */
[C---:B------:R-:W-:Y:S01]  /*10e70*/  HMMA.16816.F32.BF16 R8, R68.reuse, R74, R8 ;  /* 0x0000004a4408723c */ /* 0x040fe20000041808 */
[----:B------:R-:W1:Y:S07]  /*10e80*/  LDSM.16.MT88.4 R72, [R138+0xa800] ;  /* 0x00a800008a48783b */ /* 0x000e6e0000004200 */
[----:B------:R-:W-:Y:S01]  /*10e90*/  MUFU.EX2 R175, R175 ;  /* 0x000000af00af7308 */ /* 0x000fe20000000800 */
[C---:B------:R-:W-:Y:S09]  /*10ea0*/  HMMA.16816.F32.BF16 R12, R68.reuse, R80, R12 ;  /* 0x00000050440c723c */ /* 0x040ff2000004180c */
[----:B------:R-:W4:Y:S01]  /*10eb0*/  MUFU.EX2 R122, R122 ;  /* 0x0000007a007a7308 */ /* 0x000f220000000800 */
[----:B---3--:R-:W-:Y:S01]  /*10ec0*/  F2FP.BF16.F32.PACK_AB R105, R178, R121 ;  /* 0x00000079b269723e */ /* 0x008fe200000010ff */
[C---:B------:R-:W-:Y:S01]  /*10ed0*/  HMMA.16816.F32.BF16 R16, R68.reuse, R82, R16 ;  /* 0x000000524410723c */ /* 0x040fe20000041810 */
[----:B------:R-:W3:Y:S07]  /*10ee0*/  LDSM.16.MT88.4 R80, [R134+0xa800] ;  /* 0x00a800008650783b */ /* 0x000eee0000004200 */
[----:B------:R-:W-:Y:S01]  /*10ef0*/  MUFU.EX2 R177, R177 ;  /* 0x000000b100b17308 */ /* 0x000fe20000000800 */
[C---:B------:R-:W-:Y:S09]  /*10f00*/  HMMA.16816.F32.BF16 R20, R68.reuse, R84, R20 ;  /* 0x000000544414723c */ /* 0x040ff20000041814 */
[----:B------:R-:W5:Y:S01]  /*10f10*/  MUFU.EX2 R120, R120 ;  /* 0x0000007800787308 */ /* 0x000f620000000800 */
[----:B----4-:R-:W-:Y:S01]  /*10f20*/  F2FP.BF16.F32.PACK_AB R106, R122, R175 ;  /* 0x000000af7a6a723e */ /* 0x010fe200000010ff */
[C---:B------:R-:W-:Y:S01]  /*10f30*/  HMMA.16816.F32.BF16 R24, R68.reuse, R86, R24 ;  /* 0x000000564418723c */ /* 0x040fe20000041818 */
[----:B------:R-:W4:Y:S07]  /*10f40*/  LDSM.16.MT88.4 R84, [R133+0xa800] ;  /* 0x00a800008554783b */ /* 0x000f2e0000004200 */
[C---:B--2---:R-:W-:Y:S03]  /*10f50*/  HMMA.16816.F32.BF16 R28, R68.reuse, R76, R28 ;  /* 0x0000004c441c723c */ /* 0x044fe6000004181c */
[----:B-----5:R-:W-:Y:S05]  /*10f60*/  F2FP.BF16.F32.PACK_AB R107, R120, R177 ;  /* 0x000000b1786b723e */ /* 0x020fea00000010ff */
[C---:B------:R-:W-:Y:S01]  /*10f70*/  HMMA.16816.F32.BF16 R32, R68.reuse, R78, R32 ;  /* 0x0000004e4420723c */ /* 0x040fe20000041820 */
[----:B------:R-:W-:Y:S07]  /*10f80*/  LDSM.16.MT88.4 R76, [R138+0x9000] ;  /* 0x009000008a4c783b */ /* 0x000fee0000004200 */
[C---:B-1----:R-:W-:Y:S08]  /*10f90*/  HMMA.16816.F32.BF16 R36, R68.reuse, R72, R36 ;  /* 0x000000484424723c */ /* 0x042ff00000041824 */
        /* <DEDUP_REMOVED lines=69> */
[----:B------:R-:W-:Y:S01]  /*113f0*/  MOV R0, R3 ;  /* 0x0000000300007202 */ /* 0x000fe20000000f00 */
[----:B------:R-:W-:Y:S02]  /*11400*/  FADD.FTZ R121, R121, R174 ;  /* 0x000000ae79797221 */ /* 0x000fe40000010000 */
[----:B------:R-:W-:Y:S01]  /*11410*/  FADD.FTZ R176, R176, R131 ;  /* 0x00000083b0b07221 */ /* 0x000fe20000010000 */
[----:B------:R-:W-:Y:S03]  /*11420*/  HMMA.16816.F32.BF16 R64, R104, R6, R64 ;  /* 0x000000066840723c */ /* 0x000fe60000041840 */
[----:B------:R-:W-:Y:S01]  /*11430*/  FADD.FTZ R178, R178, R121 ;  /* 0x00000079b2b27221 */ /* 0x000fe20000010000 */
[----:B------:R-:W-:Y:S01]  /*11440*/  FADD.FTZ R167, R175, R176 ;  /* 0x000000b0afa77221 */ /* 0x000fe20000010000 */
[----:B------:R-:W-:Y:S02]  /*11450*/  MOV R107, R102 ;  /* 0x00000066006b7202 */ /* 0x000fe40000000f00 */
[----:B------:R-:W-:Y:S01]  /*11460*/  FADD.FTZ R177, R177, R178 ;  /* 0x000000b2b1b17221 */ /* 0x000fe20000010000 */
[----:B------:R-:W-:Y:S03]  /*11470*/  FADD.FTZ R167, R122, R167 ;  /* 0x000000a77aa77221 */ /* 0x000fe60000010000 */
[----:B------:R-:W-:Y:S01]  /*11480*/  FADD.FTZ R166, R120, R177 ;  /* 0x000000b178a67221 */ /* 0x000fe20000010000 */
[----:B------:R-:W-:Y:S08]  /*11490*/  @P0 BRA `(.L_x_11619) ;  /* 0xffffffd400600947 */ /* 0x000ff0000383ffff */
.L_x_11612:
        /* <DEDUP_REMOVED lines=13> */
.L_x_11634:
        /* <DEDUP_REMOVED lines=215> */
.L_x_11621:
        /* <DEDUP_REMOVED lines=23> */
.L_x_11623:
[----:B------:R-:W-:Y:S05]  /*12450*/  BSYNC.RECONVERGENT B0 ;  /* 0x0000000000007941 */ /* 0x000fea0003800200 */
.L_x_11622:
        /* <DEDUP_REMOVED lines=9> */
.L_x_11625:
[----:B------:R-:W-:Y:S05]  /*124f0*/  BSYNC.RECONVERGENT B0 ;  /* 0x0000000000007941 */ /* 0x000fea0003800200 */
.L_x_11624:
        /* <DEDUP_REMOVED lines=14> */
.L_x_11627:
[----:B------:R-:W-:Y:S05]  /*125e0*/  BSYNC.RECONVERGENT B0 ;  /* 0x0000000000007941 */ /* 0x000fea0003800200 */
.L_x_11626:
        /* <DEDUP_REMOVED lines=14> */
.L_x_11629:
[----:B------:R-:W-:Y:S05]  /*126d0*/  BSYNC.RECONVERGENT B0 ;  /* 0x0000000000007941 */ /* 0x000fea0003800200 */
.L_x_11628:
[----:B------:R-:W-:Y:S02]  /*126e0*/  ISETP.NE.AND P0, PT, R5, RZ, PT ;  /* 0x000000ff0500720c */ /* 0x000fe40003f05270 */
[----:B------:R-:W-:-:S11]  /*126f0*/  MOV R151, 0x0 ;  /* 0x0000000000977802 */ /* 0x000fd60000000f00 */
[----:B-1234-:R-:W-:Y:S05]  /*12700*/  @P0 RET.REL.NODEC R150 `(_ZN5flash24flash_fwd_splitkv_kernelI23Flash_fwd_kernel_traitsILi128ELi64ELi64ELi4ELb0ELb0EN7cutlass10bfloat16_tE19Flash_kernel_traitsILi128ELi64ELi64ELi4ES3_EELb0ELb0ELb0ELb0ELb1ELb1ELb0ELb1EEEvNS_16Flash_fwd_paramsE) ;  /* 0xfffffed8963c0950 */ /* 0x01efea0003c3ffff */
        /* <DEDUP_REMOVED lines=13> */
[----:B-1----:R-:W-:Y:S05]  /*127e0*/  RET.REL.NODEC R150 `(_ZN5flash24flash_fwd_splitkv_kernelI23Flash_fwd_kernel_traitsILi128ELi64ELi64ELi4ELb0ELb0EN7cutlass10bfloat16_tE19Flash_kernel_traitsILi128ELi64ELi64ELi4ES3_EELb0ELb0ELb0ELb0ELb1ELb1ELb0ELb1EEEvNS_16Flash_fwd_paramsE) ;  /* 0xfffffed896047950 */ /* 0x002fea0003c3ffff */
.L_x_11620:
[----:B------:R-:W-:Y:S01]  /*127f0*/  MOV R5, 0x2 ;  /* 0x0000000200057802 */ /* 0x000fe20000000f00 */
[----:B------:R-:W-:Y:S01]  /*12800*/  IMAD.MOV.U32 R0, RZ, RZ, 0x1f ;  /* 0x0000001fff007424 */ /* 0x000fe200078e00ff */
[----:B------:R-:W-:-:S07]  /*12810*/  MOV R2, 0xffffffff ;  /* 0xffffffff00027802 */ /* 0x000fce0000000f00 */
[----:B-----5:R-:W-:Y:S05]  /*12820*/  WARPSYNC.COLLECTIVE R2, `(.L_x_11630) ;  /* 0x0000000002087348 */ /* 0x020fea0003c00000 */
[----:B------:R1:W2:Y:S02]  /*12830*/  SHFL.BFLY P0, R11, R167, R5, R0 ;  /* 0x0c000005a70b7389 */ /* 0x0002a40000000000 */
[----:B-12--5:R-:W-:Y:S05]  /*12840*/  ENDCOLLECTIVE ;  /* 0x000000000000791b */ /* 0x026fea0003800000 */
.L_x_11630:
[----:B------:R-:W-:Y:S02]  /*12850*/  IMAD.MOV.U32 R8, RZ, RZ, R11 ;  /* 0x000000ffff087224 */ /* 0x000fe400078e000b */
[----:B------:R-:W-:Y:S02]  /*12860*/  IMAD.MOV.U32 R5, RZ, RZ, 0x1 ;  /* 0x00000001ff057424 */ /* 0x000fe400078e00ff */
[----:B------:R-:W-:-:S05]  /*12870*/  FADD.FTZ R9, R8, R167 ;  /* 0x000000a708097221 */ /* 0x000fca0000010000 */
[----:B------:R-:W-:-:S07]  /*12880*/  MOV R167, R9 ;  /* 0x0000000900a77202 */ /* 0x000fce0000000f00 */
[----:B------:R-:W-:Y:S05]  /*12890*/  WARPSYNC.COLLECTIVE R2, `(.L_x_11631) ;  /* 0x0000000002087348 */ /* 0x000fea0003c00000 */
[----:B------:R1:W2:Y:S02]  /*128a0*/  SHFL.BFLY P0, R11, R167, R5, R0 ;  /* 0x0c000005a70b7389 */ /* 0x0002a40000000000 */
[----:B-12---:R-:W-:Y:S05]  /*128b0*/  ENDCOLLECTIVE ;  /* 0x000000000000791b */ /* 0x006fea0003800000 */
.L_x_11631:
[----:B------:R-:W-:Y:S01]  /*128c0*/  MOV R167, R166 ;  /* 0x000000a600a77202 */ /* 0x000fe20000000f00 */
[----:B------:R-:W-:Y:S01]  /*128d0*/  IMAD.MOV.U32 R5, RZ, RZ, 0x2 ;  /* 0x00000002ff057424 */ /* 0x000fe200078e00ff */
[----:B------:R-:W-:-:S07]  /*128e0*/  MOV R8, R11 ;  /* 0x0000000b00087202 */ /* 0x000fce0000000f00 */
[----:B------:R-:W-:Y:S05]  /*128f0*/  WARPSYNC.COLLECTIVE R2, `(.L_x_11632) ;  /* 0x0000000002087348 */ /* 0x000fea0003c00000 */
[----:B------:R1:W2:Y:S02]  /*12900*/  SHFL.BFLY P0, R11, R167, R5, R0 ;  /* 0x0c000005a70b7389 */ /* 0x0002a40000000000 */
[----:B-12---:R-:W-:Y:S05]  /*12910*/  ENDCOLLECTIVE ;  /* 0x000000000000791b */ /* 0x006fea0003800000 */
.L_x_11632:
[----:B------:R-:W-:Y:S01]  /*12920*/  FADD.FTZ R8, R9, R8 ;  /* 0x0000000809087221 */ /* 0x000fe20000010000 */
[----:B------:R-:W-:Y:S01]  /*12930*/  FADD.FTZ R10, R11, R166 ;  /* 0x000000a60b0a7221 */ /* 0x000fe20000010000 */
[----:B------:R-:W-:-:S04]  /*12940*/  MOV R5, 0x1 ;  /* 0x0000000100057802 */ /* 0x000fc80000000f00 */
[----:B------:R-:W-:-:S07]  /*12950*/  MOV R167, R10 ;  /* 0x0000000a00a77202 */ /* 0x000fce0000000f00 */
[----:B------:R-:W-:Y:S05]  /*12960*/  WARPSYNC.COLLECTIVE R2, `(.L_x_11633) ;  /* 0x0000000002087348 */ /* 0x000fea0003c00000 */
[----:B------:R1:W2:Y:S02]  /*12970*/  SHFL.BFLY P0, R11, R167, R5, R0 ;  /* 0x0c000005a70b7389 */ /* 0x0002a40000000000 */
[----:B-12---:R-:W-:Y:S05]  /*12980*/  ENDCOLLECTIVE ;  /* 0x000000000000791b */ /* 0x006fea0003800000 */
.L_x_11633:
[----:B------:R-:W-:Y:S05]  /*12990*/  BRA `(.L_x_11634) ;  /* 0xffffffe800f47947 */ /* 0x000fea000383ffff */
.L_x_11635:
        /* <DEDUP_REMOVED lines=14> */
.L_x_14953:


//--------------------- .text._ZN5flash24flash_fwd_splitkv_kernelI23Flash_fwd_kernel_traitsILi128ELi64ELi64ELi4ELb0ELb0EN7cutlass10bfloat16_tE19Flash_kernel_traitsILi128ELi64ELi64ELi4ES3_EELb0ELb0ELb1ELb0ELb0ELb0ELb0ELb1EEEvNS_16Flash_fwd_paramsE --------------------------
	.section	.text._ZN5flash24flash_fwd_splitkv_kernelI23Flash_fwd_kernel_traitsILi128ELi64ELi64ELi4ELb0ELb0EN7cutlass10bfloat16_tE19Flash_kernel_traitsILi128ELi64ELi64ELi4ES3_EELb0ELb0ELb1ELb0ELb0ELb0ELb0ELb1EEEvNS_16Flash_fwd_paramsE,"ax",@progbits
	.align	128
        .global         _ZN5flash24flash_fwd_splitkv_kernelI23Flash_fwd_kernel_traitsILi128ELi64ELi64ELi4ELb0ELb0EN7cutlass10bfloat16_tE19Flash_kernel_traitsILi128ELi64ELi64ELi4ES3_EELb0ELb0ELb1ELb0ELb0ELb0ELb0ELb1EEEvNS_16Flash_fwd_paramsE
        .type           _ZN5flash24flash_fwd_splitkv_kernelI23Flash_fwd_kernel_traitsILi128ELi64ELi64ELi4ELb0ELb0EN7cutlass10bfloat16_tE19Flash_kernel_traitsILi128ELi64ELi64ELi4ES3_EELb0ELb0ELb1ELb0ELb0ELb0ELb0ELb1EEEvNS_16Flash_fwd_paramsE,@function
        .size           _ZN5flash24flash_fwd_splitkv_kernelI23Flash_fwd_kernel_traitsILi128ELi64ELi64ELi4ELb0ELb0EN7cutlass10bfloat16_tE19Flash_kernel_traitsILi128ELi64ELi64ELi4ES3_EELb0ELb0ELb1ELb0ELb0ELb0ELb0ELb1EEEvNS_16Flash_fwd_paramsE,(.L_x_14954 - _ZN5flash24flash_fwd_splitkv_kernelI23Flash_fwd_kernel_traitsILi128ELi64ELi64ELi4ELb0ELb0EN7cutlass10bfloat16_tE19Flash_kernel_traitsILi128ELi64ELi64ELi4ES3_EELb0ELb0ELb1ELb0ELb0ELb0ELb0ELb1EEEvNS_16Flash_fwd_paramsE)
        .other          _ZN5flash24flash_fwd_splitkv_kernelI23Flash_fwd_kernel_traitsILi128ELi64ELi64ELi4ELb0ELb0EN7cutlass10bfloat16_tE19Flash_kernel_traitsILi128ELi64ELi64ELi4ES3_EELb0ELb0ELb1ELb0ELb0ELb0ELb0ELb1EEEvNS_16Flash_fwd_paramsE,@"STO_CUDA_ENTRY STV_DEFAULT"
_ZN5flash24flash_fwd_splitkv_kernelI23Flash_fwd_kernel_traitsILi128ELi64ELi64ELi4ELb0ELb0EN7cutlass10bfloat16_tE19Flash_kernel_traitsILi128ELi64ELi64ELi4ES3_EELb0ELb0ELb1ELb0ELb0ELb0ELb0ELb1EEEvNS_16Flash_fwd_paramsE:
.text._ZN5flash24flash_fwd_splitkv_kernelI23Flash_fwd_kernel_traitsILi128ELi64ELi64ELi4ELb0ELb0EN7cutlass10bfloat16_tE19Flash_kernel_traitsILi128ELi64ELi64ELi4ES3_EELb0ELb0ELb1ELb0ELb0ELb0ELb0ELb1EEEvNS_16Flash_fwd_paramsE:
[----:B------:R-:W-:Y:S01]  /*0000*/  LDC R1, c[0x0][0x37c] ;  /* 0x0000df00ff017b82 */ /* 0x000fe20000000800 */
[----:B------:R-:W1:Y:S07]  /*0010*/  S2R R5, SR_CTAID.X ;  /* 0x0000000000057919 */ /* 0x000e6e0000002500 */
[----:B------:R-:W2:Y:S01]  /*0020*/  LDC.64 R102, c[0x0][0x348] ;  /* 0x0000d200ff667b82 */ /* 0x000ea20000000a00 */
[----:B------:R-:W-:Y:S01]  /*0030*/  BSSY.RECONVERGENT B4, `(.L_x_11636) ;  /* 0x0000005000047945 */ /* 0x000fe20003800200 */
[----:B------:R-:W-:Y:S01]  /*0040*/  MOV R156, 0x80 ;  /* 0x00000080009c7802 */ /* 0x000fe20000000f00 */
[----:B------:R-:W3:Y:S01]  /*0050*/  S2R R159, SR_CTAID.Y ;  /* 0x00000000009f7919 */ /* 0x000ee20000002600 */
[----:B------:R-:W4:Y:S05]  /*0060*/  S2R R158, SR_CTAID.Z ;  /* 0x00000000009e7919 */ /* 0x000f2a0000002700 */
[----:B-1234-:R-:W-:Y:S05]  /*0070*/  CALL.REL.NOINC `($_ZN5flash24flash_fwd_splitkv_kernelI23Flash_fwd_kernel_traitsILi128ELi64ELi64ELi4ELb0ELb0EN7cutlass10bfloat16_tE19Flash_kernel_traitsILi128ELi64ELi64ELi4ES3_EELb0ELb0ELb1ELb0ELb0ELb0ELb0ELb1EEEvNS_16Flash_fwd_paramsE$_ZN5flash30compute_attn_1rowblock_splitkvI23Flash_fwd_kernel_traitsILi128ELi64ELi64ELi4ELb0ELb0EN7cutlass10bfloat16_tE19Flash_kernel_traitsILi128ELi64ELi64ELi4ES3_EELb0ELb0ELb1ELb0ELb0ELb0ELb0ELb1ENS_16Flash_fwd_paramsEEEvRKT8_iiiii) ;  /* 0x0000000000087944 */ /* 0x01efea0003c00000 */
[----:B------:R-:W-:Y:S05]  /*0080*/  BSYNC.RECONVERGENT B4 ;  /* 0x0000000000047941 */ /* 0x000fea0003800200 */
.L_x_11636:
[----:B------:R-:W-:Y:S05]  /*0090*/  EXIT ;  /* 0x000000000000794d */ /* 0x000fea0003800000 */
        .type           $_ZN5flash24flash_fwd_splitkv_kernelI23Flash_fwd_kernel_traitsILi128ELi64ELi64ELi4ELb0ELb0EN7cutlass10bfloat16_tE19Flash_kernel_traitsILi128ELi64ELi64ELi4ES3_EELb0ELb0ELb1ELb0ELb0ELb0ELb0ELb1EEEvNS_16Flash_fwd_paramsE$_ZN5flash30compute_attn_1rowblock_splitkvI23Flash_fwd_kernel_traitsILi128ELi64ELi64ELi4ELb0ELb0EN7cutlass10bfloat16_tE19Flash_kernel_traitsILi128ELi64ELi64ELi4ES3_EELb0ELb0ELb1ELb0ELb0ELb0ELb0ELb1ENS_16Flash_fwd_paramsEEEvRKT8_iiiii,@function
        .size           $_ZN5flash24flash_fwd_splitkv_kernelI23Flash_fwd_kernel_traitsILi128ELi64ELi64ELi4ELb0ELb0EN7cutlass10bfloat16_tE19Flash_kernel_traitsILi128ELi64ELi64ELi4ES3_EELb0ELb0ELb1ELb0ELb0ELb0ELb0ELb1EEEvNS_16Flash_fwd_paramsE$_ZN5flash30compute_attn_1rowblock_splitkvI23Flash_fwd_kernel_traitsILi128ELi64ELi64ELi4ELb0ELb0EN7cutlass10bfloat16_tE19Flash_kernel_traitsILi128ELi64ELi64ELi4ES3_EELb0ELb0ELb1ELb0ELb0ELb0ELb0ELb1ENS_16Flash_fwd_paramsEEEvRKT8_iiiii,(.L_x_14954 - $_ZN5flash24flash_fwd_splitkv_kernelI23Flash_fwd_kernel_traitsILi128ELi64ELi64ELi4ELb0ELb0EN7cutlass10bfloat16_tE19Flash_kernel_traitsILi128ELi64ELi64ELi4ES3_EELb0ELb0ELb1ELb0ELb0ELb0ELb0ELb1EEEvNS_16Flash_fwd_paramsE$_ZN5flash30compute_attn_1rowblock_splitkvI23Flash_fwd_kernel_traitsILi128ELi64ELi64ELi4ELb0ELb0EN7cutlass10bfloat16_tE19Flash_kernel_traitsILi128ELi64ELi64ELi4ES3_EELb0ELb0ELb1ELb0ELb0ELb0ELb0ELb1ENS_16Flash_fwd_paramsEEEvRKT8_iiiii)
$_ZN5flash24flash_fwd_splitkv_kernelI23Flash_fwd_kernel_traitsILi128ELi64ELi64ELi4ELb0ELb0EN7cutlass10bfloat16_tE19Flash_kernel_traitsILi128ELi64ELi64ELi4ES3_EELb0ELb0ELb1ELb0ELb0ELb0ELb0ELb1EEEvNS_16Flash_fwd_paramsE$_ZN5flash30compute_attn_1rowblock_splitkvI23Flash_fwd_kernel_traitsILi128ELi64ELi64ELi4ELb0ELb0EN7cutlass10bfloat16_tE19Flash_kernel_traitsILi128ELi64ELi64ELi4ES3_EELb0ELb0ELb1ELb0ELb0ELb0ELb0ELb1ENS_16Flash_fwd_paramsEEEvRKT8_iiiii:
        /* <DEDUP_REMOVED lines=39> */
.L_x_11638:
[----:B------:R-:W-:Y:S05]  /*0310*/  BSYNC.RECONVERGENT B0 ;  /* 0x0000000000007941 */ /* 0x000fea0003800200 */
.L_x_11637:
[----:B------:R-:W-:Y:S04]  /*0320*/  BSSY.RECONVERGENT B0, `(.L_x_11639) ;  /* 0x0000007000007945 */ /* 0x000fe80003800200 */
[----:B------:R-:W-:Y:S05]  /*0330*/  @!P3 BRA `(.L_x_11640) ;  /* 0x000000000014b947 */ /* 0x000fea0003800000 */
[----:B-----5:R-:W4:Y:S02]  /*0340*/  LD.E.U8 R3, desc[UR4][R102.64+0x1b2] ;  /* 0x0001b20466037980 */ /* 0x020f24000c101100 */
[----:B----4-:R-:W-:-:S13]  /*0350*/  ISETP.NE.AND P1, PT, R3, RZ, PT ;  /* 0x000000ff0300720c */ /* 0x010fda0003f25270 */
[----:B------:R-:W4:Y:S02]  /*0360*/  @P1 LD.E R4, desc[UR4][R12.64+0x4] ;  /* 0x000004040c041980 */ /* 0x000f24000c101900 */
[----:B----4-:R-:W-:-:S06]  /*0370*/  @P1 IADD3 R3, PT, PT, R4, -R11, RZ ;  /* 0x8000000b04031210 */ /* 0x010fcc0007ffe0ff */
[----:B------:R4:W5:Y:S02]  /*0380*/  @!P1 LD.E R3, desc[UR4][R12.64] ;  /* 0x000000040c039980 */ /* 0x000964000c101900 */
.L_x_11640:
[----:B------:R-:W-:Y:S05]  /*0390*/  BSYNC.RECONVERGENT B0 ;  /* 0x0000000000007941 */ /* 0x000fea0003800200 */
.L_x_11639:
[----:B------:R-:W-:Y:S01]  /*03a0*/  BSSY.RECONVERGENT B1, `(.L_x_11641) ;  /* 0x0000012000017945 */ /* 0x000fe20003800200 */
[----:B-----5:R-:W-:Y:S02]  /*03b0*/  @P5 IADD3 R165, PT, PT, -R162, R7, RZ ;  /* 0x00000007a2a55210 */ /* 0x020fe40007ffe1ff */
[----:B------:R-:W-:Y:S01]  /*03c0*/  IADD3 R68, PT, PT, R3, -R10, RZ ;  /* 0x8000000a03447210 */ /* 0x000fe20007ffe0ff */
[----:B------:R-:W-:Y:S06]  /*03d0*/  @!P0 BRA `(.L_x_11642) ;  /* 0x0000000000148947 */ /* 0x000fec0003800000 */
[----:B------:R-:W-:-:S05]  /*03e0*/  IADD3 R6, P0, PT, R8, R2, RZ ;  /* 0x0000000208067210 */ /* 0x000fca0007f1e0ff */
[----:B------:R-:W-:-:S05]  /*03f0*/  IMAD.X R7, R9, 0x1, R0, P0 ;  /* 0x0000000109077824 */ /* 0x000fca00000e0600 */
[----:B------:R-:W5:Y:S02]  /*0400*/  LD.E R101, desc[UR4][R6.64] ;  /* 0x0000000406657980 */ /* 0x000f64000c101900 */
[----:B-----5:R-:W-:Y:S01]  /*0410*/  IADD3 R101, PT, PT, R101, -R10, RZ ;  /* 0x8000000a65657210 */ /* 0x020fe20007ffe0ff */
[----:B------:R-:W-:Y:S05]  /*0420*/  BRA `(.L_x_11643) ;  /* 0x0000000000247947 */ /* 0x000fea0003800000 */
.L_x_11642:
[----:B------:R-:W5:Y:S01]  /*0430*/  LD.E.64 R6, desc[UR4][R102.64+0x108] ;  /* 0x0001080466067980 */ /* 0x000f62000c101b00 */
[----:B------:R-:W-:Y:S01]  /*0440*/  BSSY.RECONVERGENT B0, `(.L_x_11644) ;  /* 0x0000006000007945 */ /* 0x000fe20003800200 */
[----:B------:R-:W-:Y:S01]  /*0450*/  IMAD.MOV.U32 R101, RZ, RZ, RZ ;  /* 0x000000ffff657224 */ /* 0x000fe200078e00ff */
[----:B-----5:R-:W-:-:S04]  /*0460*/  ISETP.NE.U32.AND P0, PT, R6, RZ, PT ;  /* 0x000000ff0600720c */ /* 0x020fc80003f05070 */
[----:B------:R-:W-:-:S13]  /*0470*/  ISETP.NE.AND.EX P0, PT, R7, RZ, PT, P0 ;  /* 0x000000ff0700720c */ /* 0x000fda0003f05300 */
[----:B------:R-:W-:Y:S05]  /*0480*/  @!P0 BRA `(.L_x_11645) ;  /* 0x0000000000048947 */ /* 0x000fea0003800000 */
[----:B------:R1:W5:Y:S02]  /*0490*/  LD.E R101, desc[UR4][R102.64+0xbc] ;  /* 0x0000bc0466657980 */ /* 0x000364000c101900 */
.L_x_11645:
[----:B------:R-:W-:Y:S05]  /*04a0*/  BSYNC.RECONVERGENT B0 ;  /* 0x0000000000007941 */ /* 0x000fea0003800200 */
.L_x_11644:
[----:B-----5:R-:W-:Y:S02]  /*04b0*/  IADD3 R101, PT, PT, R68, R101, RZ ;  /* 0x0000006544657210 */ /* 0x020fe40007ffe0ff */
.L_x_11643:
[----:B------:R-:W-:Y:S05]  /*04c0*/  BSYNC.RECONVERGENT B1 ;  /* 0x0000000000017941 */ /* 0x000fea0003800200 */
.L_x_11641:
[----:B------:R-:W-:Y:S01]  /*04d0*/  IMAD.SHL.U32 R160, R5, 0x40, RZ ;  /* 0x0000004005a07824 */ /* 0x000fe200078e00ff */
[----:B------:R-:W-:Y:S01]  /*04e0*/  MOV R6, R156 ;  /* 0x0000009c00067202 */ /* 0x000fe20000000f00 */
[----:B------:R-:W-:-:S03]  /*04f0*/  IMAD.MOV.U32 R7, RZ, RZ, 0x0 ;  /* 0x00000000ff077424 */ /* 0x000fc600078e00ff */
[----:B------:R-:W-:-:S13]  /*0500*/  ISETP.GT.AND P0, PT, R165, R160, PT ;  /* 0x000000a0a500720c */ /* 0x000fda0003f04270 */
[----:B-1234-:R-:W-:Y:S05]  /*0510*/  @!P0 RET.REL.NODEC R6 `(_ZN5flash24flash_fwd_splitkv_kernelI23Flash_fwd_kernel_traitsILi128ELi64ELi64ELi4ELb0ELb0EN7cutlass10bfloat16_tE19Flash_kernel_traitsILi128ELi64ELi64ELi4ES3_EELb0ELb0ELb1ELb0ELb0ELb0ELb0ELb1EEEvNS_16Flash_fwd_paramsE) ;  /* 0xfffffff806b88950 */ /* 0x01efea0003c3ffff */
        /* <DEDUP_REMOVED lines=61> */
.L_x_11648:
[----:B------:R-:W-:Y:S05]  /*08f0*/  BSYNC.RECONVERGENT B0 ;  /* 0x0000000000007941 */ /* 0x000fea0003800200 */
.L_x_11647:
        /* <DEDUP_REMOVED lines=17> */
.L_x_11650:
[----:B------:R-:W-:Y:S05]  /*0a10*/  BSYNC.RECONVERGENT B0 ;  /* 0x0000000000007941 */ /* 0x000fea0003800200 */
.L_x_11649:
        /* <DEDUP_REMOVED lines=20> */
.L_x_11652:
[----:B------:R-:W-:Y:S05]  /*0b60*/  BSYNC.RECONVERGENT B0 ;  /* 0x0000000000007941 */ /* 0x000fea0003800200 */
.L_x_11651:
        /* <DEDUP_REMOVED lines=25> */
.L_x_11654:
[----:B------:R-:W-:Y:S05]  /*0d00*/  BSYNC.RECONVERGENT B0 ;  /* 0x0000000000007941 */ /* 0x000fea0003800200 */
.L_x_11653:
[----:B------:R-:W-:Y:S01]  /*0d10*/  MOV R157, 0x0 ;  /* 0x00000000009d7802 */ /* 0x000fe20000000f00 */
[----:B------:R-:W-:Y:S04]  /*0d20*/  @!P5 ST.E desc[UR4][R12.64], R4 ;  /* 0x000000040c00d985 */ /* 0x000fe8000c101904 */
[----:B------:R-:W-:Y:S04]  /*0d30*/  @!P4 ST.E desc[UR4][R12.64+0x40], R3 ;  /* 0x000040030c00c985 */ /* 0x000fe8000c101904 */
[----:B------:R1:W-:Y:S02]  /*0d40*/  @!P3 ST.E desc[UR4][R12.64+0x80], R2 ;  /* 0x000080020c00b985 */ /* 0x0003e4000c101904 */
[----:B-12---:R-:W-:Y:S05]  /*0d50*/  @P6 RET.REL.NODEC R156 `(_ZN5flash24flash_fwd_splitkv_kernelI23Flash_fwd_kernel_traitsILi128ELi64ELi64ELi4ELb0ELb0EN7cutlass10bfloat16_tE19Flash_kernel_traitsILi128ELi64ELi64ELi4ES3_EELb0ELb0ELb1ELb0ELb0ELb0ELb0ELb1EEEvNS_16Flash_fwd_paramsE) ;  /* 0xfffffff09ca86950 */ /* 0x006fea0003c3ffff */
[----:B------:R-:W-:Y:S02]  /*0d60*/  MOV R3, 0x7f800000 ;  /* 0x7f80000000037802 */ /* 0x000fe40000000f00 */
[----:B------:R-:W-:-:S03]  /*0d70*/  MOV R157, 0x0 ;  /* 0x00000000009d7802 */ /* 0x000fc60000000f00 */
[----:B------:R1:W-:Y:S02]  /*0d80*/  ST.E desc[UR4][R12.64+0xc0], R3 ;  /* 0x0000c0030c007985 */ /* 0x0003e4000c101904 */
[----:B-1----:R-:W-:Y:S05]  /*0d90*/  RET.REL.NODEC R156 `(_ZN5flash24flash_fwd_splitkv_kernelI23Flash_fwd_kernel_traitsILi128ELi64ELi64ELi4ELb0ELb0EN7cutlass10bfloat16_tE19Flash_kernel_traitsILi128ELi64ELi64ELi4ES3_EELb0ELb0ELb1ELb0ELb0ELb0ELb0ELb1EEEvNS_16Flash_fwd_paramsE) ;  /* 0xfffffff09c987950 */ /* 0x002fea0003c3ffff */
.L_x_11646:
        /* <DEDUP_REMOVED lines=80> */
[----:B--2---:R-:W-:Y:S01]  /*12a0*/  IMAD R7, R15, R8, RZ ;  /* 0x000000080f077224 */ /* 0x004fe200078e02ff */
        /* <DEDUP_REMOVED lines=11> */
[----:B------:R-:W-:Y:S02]  /*1360*/  IMAD R7, R11, R4, RZ ;  /* 0x000000040b077224 */ /* 0x000fe400078e02ff */
[----:B------:R-:W-:-:S04]  /*1370*/  IMAD.WIDE.U32 R8, R8, R14, R16 ;  /* 0x0000000e08087225 */ /* 0x000fc800078e0010 */
[----:B------:R-:W-:Y:S01]  /*1380*/  IMAD.WIDE.U32 R14, R10, R4, RZ ;  /* 0x000000040a0e7225 */ /* 0x000fe200078e00ff */
[----:B------:R-:W-:-:S03]  /*1390*/  MOV R4, R8 ;  /* 0x0000000800047202 */ /* 0x000fc60000000f00 */
[----:B------:R-:W-:Y:S02]  /*13a0*/  IMAD R7, R10, R2, R7 ;  /* 0x000000020a077224 */ /* 0x000fe400078e0207 */
[----:B------:R-:W-:Y:S02]  /*13b0*/  IMAD.IADD R2, R9, 0x1, R6 ;  /* 0x0000000109027824 */ /* 0x000fe400078e0206 */
[----:B------:R-:W-:Y:S01]  /*13c0*/  IMAD.IADD R8, R15, 0x1, R7 ;  /* 0x000000010f087824 */ /* 0x000fe200078e0207 */
[----:B------:R-:W-:Y:S05]  /*13d0*/  BRA `(.L_x_11657) ;  /* 0x0000000400347947 */ /* 0x000fea0003800000 */
.L_x_11656:
        /* <DEDUP_REMOVED lines=45> */
[----:B------:R-:W-:Y:S02]  /*16b0*/  @P3 IADD3 R7, PT, PT, R21, R4, RZ ;  /* 0x0000000415073210 */ /* 0x000fe40007ffe0ff */
[----:B------:R-:W-:Y:S02]  /*16c0*/  LEA R0, R105, 0xffffffc0, 0x6 ;  /* 0xffffffc069007811 */ /* 0x000fe400078e30ff */
[----:B------:R-:W-:Y:S01]  /*16d0*/  MOV R20, R8 ;  /* 0x0000000800147202 */ /* 0x000fe20000000f00 */
[----:B------:R-:W-:Y:S01]  /*16e0*/  IMAD.MOV.U32 R21, RZ, RZ, R7 ;  /* 0x000000ffff157224 */ /* 0x000fe200078e0007 */
[----:B------:R-:W-:Y:S01]  /*16f0*/  @!P3 SHF.R.S32.HI R3, RZ, 0x1f, R10 ;  /* 0x0000001fff03b819 */ /* 0x000fe2000001140a */
[----:B------:R-:W-:Y:S01]  /*1700*/  @!P3 IMAD R4, R151, R10, RZ ;  /* 0x0000000a9704b224 */ /* 0x000fe200078e02ff */
        /* <DEDUP_REMOVED lines=9> */
[----:B------:R-:W-:Y:S01]  /*17a0*/  IMAD R7, R17, R2, RZ ;  /* 0x0000000211077224 */ /* 0x000fe200078e02ff */
[----:B------:R-:W-:Y:S01]  /*17b0*/  SHF.R.S32.HI R6, RZ, 0x1f, R2 ;  /* 0x0000001fff067819 */ /* 0x000fe20000011402 */
[----:B------:R-:W-:Y:S01]  /*17c0*/  @!P3 IMAD R4, R15, R9, RZ ;  /* 0x000000090f04b224 */ /* 0x000fe200078e02ff */
[----:B------:R-:W-:Y:S02]  /*17d0*/  @P3 IADD3 R10, PT, PT, R10, R11, RZ ;  /* 0x0000000b0a0a3210 */ /* 0x000fe40007ffe0ff */
[----:B------:R-:W-:Y:S01]  /*17e0*/  @!P3 SHF.R.S32.HI R3, RZ, 0x1f, R9 ;  /* 0x0000001fff03b819 */ /* 0x000fe20000011409 */
[----:B------:R-:W-:-:S02]  /*17f0*/  IMAD R7, R16, R6, R7 ;  /* 0x0000000610077224 */ /* 0x000fc400078e0207 */
[----:B------:R-:W-:Y:S02]  /*1800*/  @P3 IMAD R6, R151, R10, RZ ;  /* 0x0000000a97063224 */ /* 0x000fe400078e02ff */
[C---:B------:R-:W-:Y:S02]  /*1810*/  @!P3 IMAD R3, R14.reuse, R3, R4 ;  /* 0x000000030e03b224 */ /* 0x040fe400078e0204 */
[----:B------:R-:W-:-:S04]  /*1820*/  @!P3 IMAD.WIDE.U32 R14, R14, R9, R24 ;  /* 0x000000090e0eb225 */ /* 0x000fc800078e0018 */
[----:B------:R-:W-:-:S04]  /*1830*/  IMAD.WIDE.U32 R20, R16, R2, R20 ;  /* 0x0000000210147225 */ /* 0x000fc800078e0014 */
[----:B------:R-:W-:Y:S01]  /*1840*/  @P3 IMAD.WIDE.U32 R10, R150, R10, RZ ;  /* 0x0000000a960a3225 */ /* 0x000fe200078e00ff */
[----:B------:R-:W-:Y:S02]  /*1850*/  MOV R4, R20 ;  /* 0x0000001400047202 */ /* 0x000fe40000000f00 */
[----:B------:R-:W-:Y:S01]  /*1860*/  IADD3 R2, PT, PT, R21, R7, RZ ;  /* 0x0000000715027210 */ /* 0x000fe20007ffe0ff */
[----:B------:R-:W-:Y:S01]  /*1870*/  @!P3 IMAD.IADD R8, R15, 0x1, R3 ;  /* 0x000000010f08b824 */ /* 0x000fe200078e0203 */
[----:B------:R-:W-:Y:S01]  /*1880*/  @P3 MOV R14, R10 ;  /* 0x0000000a000e3202 */ /* 0x000fe20000000f00 */
[----:B------:R-:W-:Y:S01]  /*1890*/  @P3 IMAD.IADD R8, R11, 0x1, R6 ;  /* 0x000000010b083824 */ /* 0x000fe200078e0206 */
[----:B------:R-:W-:Y:S02]  /*18a0*/  MOV R3, RZ ;  /* 0x000000ff00037202 */ /* 0x000fe40000000f00 */
.L_x_11657:
[----:B------:R-:W-:Y:S05]  /*18b0*/  BSYNC.RECONVERGENT B0 ;  /* 0x0000000000007941 */ /* 0x000fea0003800200 */
.L_x_11655:
        /* <DEDUP_REMOVED lines=23> */
[----:B------:R-:W-:Y:S01]  /*1a30*/  IMAD.MOV.U32 R9, RZ, RZ, RZ ;  /* 0x000000ffff097224 */ /* 0x000fe200078e00ff */
[----:B------:R-:W-:-:S05]  /*1a40*/  SHF.L.U32 R58, R157, 0x3, RZ ;  /* 0x000000039d3a7819 */ /* 0x000fca00000006ff */
[----:B------:R1:W5:Y:S06]  /*1a50*/  @P4 LD.E R9, desc[UR4][R30.64] ;  /* 0x000000041e094980 */ /* 0x00036c000c101900 */
[----:B------:R-:W-:-:S05]  /*1a60*/  @!P3 IMAD.IADD R19, R19, 0x1, -R12 ;  /* 0x000000011313b824 */ /* 0x000fca00078e0a0c */
[----:B------:R-:W-:Y:S02]  /*1a70*/  ISETP.GE.U32.AND P4, PT, R19, R12, PT ;  /* 0x0000000c1300720c */ /* 0x000fe40003f86070 */
[----:B------:R-:W-:Y:S02]  /*1a80*/  LOP3.LUT R12, R58, 0x38, RZ, 0xc0, !PT ;  /* 0x000000383a0c7812 */ /* 0x000fe400078ec0ff */
[----:B------:R-:W-:Y:S02]  /*1a90*/  LOP3.LUT R18, R158, R13, RZ, 0x3c, !PT ;  /* 0x0000000d9e127212 */ /* 0x000fe400078e3cff */
[----:B------:R-:W-:Y:S01]  /*1aa0*/  IADD3 R28, P1, PT, R12, R14, RZ ;  /* 0x0000000e0c1c7210 */ /* 0x000fe20007f3e0ff */
[----:B------:R-:W-:Y:S01]  /*1ab0*/  @!P3 VIADD R15, R15, 0x1 ;  /* 0x000000010f0fb836 */ /* 0x000fe20000000000 */
[----:B------:R-:W-:-:S03]  /*1ac0*/  ISETP.GE.AND P2, PT, R18, RZ, PT ;  /* 0x000000ff1200720c */ /* 0x000fc60003f46270 */
[----:B------:R-:W-:Y:S01]  /*1ad0*/  IMAD.X R29, RZ, RZ, R8, P1 ;  /* 0x000000ffff1d7224 */ /* 0x000fe200008e0608 */
[----:B------:R-:W-:Y:S01]  /*1ae0*/  ISETP.NE.AND P1, PT, R13, RZ, PT ;  /* 0x000000ff0d00720c */ /* 0x000fe20003f25270 */
[----:B-----5:R-:W-:Y:S01]  /*1af0*/  IMAD R3, R3, R150, RZ ;  /* 0x0000009603037224 */ /* 0x020fe200078e02ff */
[----:B------:R-:W-:-:S03]  /*1b00*/  @P4 IADD3 R15, PT, PT, R15, 0x1, RZ ;  /* 0x000000010f0f4810 */ /* 0x000fc60007ffe0ff */
[C---:B------:R-:W-:Y:S02]  /*1b10*/  IMAD R8, R0.reuse, R151, R3 ;  /* 0x0000009700087224 */ /* 0x040fe400078e0203 */
[----:B------:R-:W-:Y:S02]  /*1b20*/  IMAD.MOV.U32 R3, RZ, RZ, R15 ;  /* 0x000000ffff037224 */ /* 0x000fe400078e000f */
[----:B------:R-:W-:-:S03]  /*1b30*/  IMAD.WIDE.U32 R18, R0, R150, R28 ;  /* 0x0000009600127225 */ /* 0x000fc600078e001c */
[----:B------:R-:W-:Y:S02]  /*1b40*/  @!P2 IADD3 R3, PT, PT, -R3, RZ, RZ ;  /* 0x000000ff0303a210 */ /* 0x000fe40007ffe1ff */
[----:B------:R-:W-:Y:S02]  /*1b50*/  @!P1 LOP3.LUT R3, RZ, R13, RZ, 0x33, !PT ;  /* 0x0000000dff039212 */ /* 0x000fe400078e33ff */
[----:B------:R-:W-:Y:S02]  /*1b60*/  IADD3 R19, PT, PT, R19, R8, RZ ;  /* 0x0000000813137210 */ /* 0x000fe40007ffe0ff */
[----:B------:R-:W-:Y:S02]  /*1b70*/  SHF.R.U32.HI R98, RZ, 0x3, R157 ;  /* 0x00000003ff627819 */ /* 0x000fe4000001169d */
[----:B------:R-:W-:Y:S01]  /*1b80*/  MOV R99, RZ ;  /* 0x000000ff00637202 */ /* 0x000fe20000000f00 */
[----:B------:R-:W-:Y:S01]  /*1b90*/  IMAD.WIDE.U32 R18, R3, R22, R18 ;  /* 0x0000001603127225 */ /* 0x000fe200078e0012 */
[----:B------:R-:W1:Y:S03]  /*1ba0*/  S2UR UR6, SR_CgaCtaId ;  /* 0x00000000000679c3 */ /* 0x000e660000008800 */
        /* <DEDUP_REMOVED lines=8> */
[----:B------:R-:W-:Y:S01]  /*1c30*/  SHF.L.U32 R61, R148, 0x4, RZ ;  /* 0x00000004943d7819 */ /* 0x000fe200000006ff */
[----:B-1----:R-:W-:Y:S01]  /*1c40*/  ULEA UR6, UR6, UR7, 0x18 ;  /* 0x0000000706067291 */ /* 0x002fe2000f8ec0ff */
[----:B------:R-:W-:Y:S02]  /*1c50*/  SHF.L.U64.HI R60, R150, 0x4, R151 ;  /* 0x00000004963c7819 */ /* 0x000fe40000010297 */
[----:B------:R-:W-:-:S02]  /*1c60*/  LOP3.LUT R49, R49, 0x200, RZ, 0xc0, !PT ;  /* 0x0000020031317812 */ /* 0x000fc400078ec0ff */
[----:B------:R-:W-:Y:S02]  /*1c70*/  IADD3 R56, PT, PT, R57, -0x40, RZ ;  /* 0xffffffc039387810 */ /* 0x000fe40007ffe0ff */
[----:B------:R-:W-:Y:S01]  /*1c80*/  LOP3.LUT R100, R12, 0x40, RZ, 0xfc, !PT ;  /* 0x000000400c647812 */ /* 0x000fe200078efcff */
        /* <DEDUP_REMOVED lines=9> */
[----:B------:R-:W-:Y:S01]  /*1d20*/  IMAD R15, R23, R3, RZ ;  /* 0x00000003170f7224 */ /* 0x000fe200078e02ff */
[----:B------:R-:W-:-:S03]  /*1d30*/  SHF.R.S32.HI R0, RZ, 0x1f, R3 ;  /* 0x0000001fff007819 */ /* 0x000fc60000011403 */
        /* <DEDUP_REMOVED lines=8> */
[----:B------:R-:W-:-:S04]  /*1dc0*/  IMAD.WIDE.U32 R14, R14, R108, R24 ;  /* 0x0000006c0e0e7225 */ /* 0x000fc800078e0018 */
[----:B------:R-:W-:Y:S01]  /*1dd0*/  IMAD.IADD R5, R15, 0x1, R5 ;  /* 0x000000010f057824 */ /* 0x000fe200078e0205 */
[----:B----4-:R-:W-:Y:S01]  /*1de0*/  LEA R96, P2, R14, R6, 0x1 ;  /* 0x000000060e607211 */ /* 0x010fe200078408ff */
[----:B------:R-:W-:Y:S01]  /*1df0*/  IMAD.IADD R19, R19, 0x1, R22 ;  /* 0x0000000113137824 */ /* 0x000fe200078e0216 */
[----:B------:R-:W-:Y:S02]  /*1e00*/  IADD3 R20, P0, PT, R12, R4, RZ ;  /* 0x000000040c147210 */ /* 0x000fe40007f1e0ff */
[----:B------:R-:W-:Y:S02]  /*1e10*/  LEA.HI.X R97, R14, R7, R5, 0x1, P2 ;  /* 0x000000070e617211 */ /* 0x000fe400010f0c05 */
[----:B------:R-:W-:Y:S01]  /*1e20*/  SHF.R.S32.HI R5, RZ, 0x1f, R68 ;  /* 0x0000001fff057819 */ /* 0x000fe20000011444 */
[----:B------:R-:W-:Y:S01]  /*1e30*/  IMAD.WIDE.U32 R18, R98, R150, R18 ;  /* 0x0000009662127225 */ /* 0x000fe200078e0012 */
[----:B------:R-:W-:Y:S02]  /*1e40*/  IADD3.X R21, PT, PT, RZ, R2, RZ, P0, !PT ;  /* 0x00000002ff157210 */ /* 0x000fe400007fe4ff */
[----:B------:R-:W-:-:S02]  /*1e50*/  LEA.HI R2, R5, R68, RZ, 0x6 ;  /* 0x0000004405027211 */ /* 0x000fc400078f30ff */
[----:B------:R-:W-:Y:S02]  /*1e60*/  IADD3 R155, PT, PT, R19, R155, RZ ;  /* 0x0000009b139b7210 */ /* 0x000fe40007ffe0ff */
[----:B------:R-:W-:Y:S02]  /*1e70*/  LEA R154, P0, R18, R10, 0x1 ;  /* 0x0000000a129a7211 */ /* 0x000fe400078008ff */
[----:B------:R-:W-:Y:S02]  /*1e80*/  LOP3.LUT R4, R58, 0x1c0, RZ, 0xc0, !PT ;  /* 0x000001c03a047812 */ /* 0x000fe400078ec0ff */
[----:B------:R-:W-:Y:S02]  /*1e90*/  SHF.R.S32.HI R2, RZ, 0x6, R2 ;  /* 0x00000006ff027819 */ /* 0x000fe40000011402 */
[----:B------:R-:W-:Y:S02]  /*1ea0*/  LEA.HI.X R155, R18, R11, R155, 0x1, P0 ;  /* 0x0000000b129b7211 */ /* 0x000fe400000f0c9b */
[----:B------:R-:W-:-:S02]  /*1eb0*/  LOP3.LUT R163, R4, 0x38, R157, 0xf8, !PT ;  /* 0x0000003804a37812 */ /* 0x000fc400078ef89d */
        /* <DEDUP_REMOVED lines=21> */
[C---:B------:R-:W-:Y:S01]  /*2010*/  VIADD R65, R98.reuse, 0x20 ;  /* 0x0000002062417836 */ /* 0x040fe20000000000 */
[----:B------:R-:W-:Y:S01]  /*2020*/  SHF.R.S32.HI R91, RZ, 0x1, R91 ;  /* 0x00000001ff5b7819 */ /* 0x000fe2000001145b */
[C---:B------:R-:W-:Y:S01]  /*2030*/  IMAD R92, R105.reuse, -0x40, R68 ;  /* 0xffffffc0695c7824 */ /* 0x040fe200078e0244 */
[----:B------:R-:W-:Y:S01]  /*2040*/  VIMNMX R67, PT, PT, RZ, R2, !PT ;  /* 0x00000002ff437248 */ /* 0x000fe20007fe0100 */
[----:B------:R-:W-:Y:S01]  /*2050*/  IMAD R90, R105, -0x40, R101 ;  /* 0xffffffc0695a7824 */ /* 0x000fe200078e0265 */
[C---:B------:R-:W-:Y:S01]  /*2060*/  SHF.L.U32 R85, R91.reuse, 0x5, RZ ;  /* 0x000000055b557819 */ /* 0x040fe200000006ff */
[C---:B------:R-:W-:Y:S01]  /*2070*/  IMAD R18, R98.reuse, R91, R12 ;  /* 0x0000005b62127224 */ /* 0x040fe200078e020c */
[C---:B------:R-:W-:Y:S01]  /*2080*/  IADD3 R66, PT, PT, R98.reuse, 0x10, RZ ;  /* 0x0000001062427810 */ /* 0x040fe20007ffe0ff */
[C---:B------:R-:W-:Y:S01]  /*2090*/  IMAD.SHL.U32 R89, R91.reuse, 0x10, RZ ;  /* 0x000000105b597824 */ /* 0x040fe200078e00ff */
[----:B------:R-:W-:Y:S01]  /*20a0*/  IADD3 R63, PT, PT, R98, 0x30, RZ ;  /* 0x00000030623f7810 */ /* 0x000fe20007ffe0ff */
[----:B------:R-:W-:Y:S01]  /*20b0*/  IMAD R87, R91, 0x30, RZ ;  /* 0x000000305b577824 */ /* 0x000fe200078e02ff */
        /* <DEDUP_REMOVED lines=16> */
[----:B------:R-:W-:Y:S02]  /*21c0*/  IADD3 R27, PT, PT, R27, R8, RZ ;  /* 0x000000081b1b7210 */ /* 0x000fe40007ffe0ff */
[C---:B-----5:R-:W-:Y:S01]  /*21d0*/  SHF.L.U64.HI R80, R112.reuse, 0x4, R113 ;  /* 0x0000000470507819 */ /* 0x060fe20000010271 */
[----:B------:R-:W-:Y:S01]  /*21e0*/  IMAD R11, R23, R3, RZ ;  /* 0x00000003170b7224 */ /* 0x000fe200078e02ff */
[----:B------:R-:W-:Y:S01]  /*21f0*/  SHF.L.U32 R81, R112, 0x4, RZ ;  /* 0x0000000470517819 */ /* 0x000fe200000006ff */
[----:B------:R-:W-:-:S02]  /*2200*/  IMAD.IADD R15, R15, 0x1, R10 ;  /* 0x000000010f0f7824 */ /* 0x000fc400078e020a */
[----:B------:R-:W-:Y:S02]  /*2210*/  IMAD R8, R113, R56, RZ ;  /* 0x0000003871087224 */ /* 0x000fe400078e02ff */
[----:B------:R-:W-:-:S04]  /*2220*/  IMAD.WIDE.U32 R26, R56, R112, R26 ;  /* 0x00000070381a7225 */ /* 0x000fc800078e001a */
[----:B------:R-:W-:Y:S01]  /*2230*/  IMAD R10, R22, R0, R11 ;  /* 0x00000000160a7224 */ /* 0x000fe200078e020b */
[----:B------:R-:W-:Y:S01]  /*2240*/  IADD3 R27, PT, PT, R27, R8, RZ ;  /* 0x000000081b1b7210 */ /* 0x000fe20007ffe0ff */
[----:B------:R-:W-:Y:S01]  /*2250*/  IMAD.WIDE.U32 R22, R3, R22, R14 ;  /* 0x0000001603167225 */ /* 0x000fe200078e000e */
[----:B------:R-:W-:Y:S02]  /*2260*/  SHF.L.U32 R8, R157, 0x2, RZ ;  /* 0x000000029d087819 */ /* 0x000fe400000006ff */
[----:B------:R-:W-:Y:S01]  /*2270*/  IADD3 R11, P0, PT, -R68, R98, RZ ;  /* 0x00000062440b7210 */ /* 0x000fe20007f1e1ff */
[----:B------:R-:W-:Y:S01]  /*2280*/  IMAD.IADD R14, R56, 0x1, R9 ;  /* 0x00000001380e7824 */ /* 0x000fe200078e0209 */
[----:B------:R-:W-:Y:S01]  /*2290*/  LOP3.LUT R8, R8, 0x1c, RZ, 0xc0, !PT ;  /* 0x0000001c08087812 */ /* 0x000fe200078ec0ff */
[----:B------:R-:W-:Y:S01]  /*22a0*/  IMAD R9, R25, R3, RZ ;  /* 0x0000000319097224 */ /* 0x000fe200078e02ff */
[----:B------:R-:W-:Y:S01]  /*22b0*/  IADD3 R23, PT, PT, R23, R10, RZ ;  /* 0x0000000a17177210 */ /* 0x000fe20007ffe0ff */
[----:B------:R-:W-:-:S02]  /*22c0*/  IMAD R15, R14, R91, RZ ;  /* 0x0000005b0e0f7224 */ /* 0x000fc400078e02ff */
[----:B------:R-:W-:Y:S01]  /*22d0*/  IMAD R0, R24, R0, R9 ;  /* 0x0000000018007224 */ /* 0x000fe200078e0209 */
[----:B------:R-:W-:Y:S01]  /*22e0*/  SHF.R.S32.HI R9, RZ, 0x1f, R68 ;  /* 0x0000001fff097819 */ /* 0x000fe20000011444 */
[----:B------:R-:W-:Y:S01]  /*22f0*/  IMAD R8, R98, R91, R8 ;  /* 0x0000005b62087224 */ /* 0x000fe200078e0208 */
[----:B------:R-:W-:Y:S01]  /*2300*/  IADD3 R74, P1, PT, R15, R18, RZ ;  /* 0x000000120f4a7210 */ /* 0x000fe20007f3e0ff */
[----:B------:R-:W-:Y:S01]  /*2310*/  IMAD.WIDE.U32 R24, R3, R24, R26 ;  /* 0x0000001803187225 */ /* 0x000fe200078e001a */
[----:B------:R-:W-:-:S03]  /*2320*/  SHF.R.S32.HI R3, RZ, 0x1f, R15 ;  /* 0x0000001fff037819 */ /* 0x000fc6000001140f */
        /* <DEDUP_REMOVED lines=14> */
[----:B------:R-:W-:Y:S01]  /*2410*/  IMAD.WIDE.U32 R22, R112, R11, R24 ;  /* 0x0000000b70167225 */ /* 0x000fe200078e0018 */
[-C--:B------:R-:W-:Y:S02]  /*2420*/  IADD3 R72, P3, PT, R6, R74.reuse, RZ ;  /* 0x0000004a06487210 */ /* 0x080fe40007f7e0ff */
[----:B------:R-:W-:Y:S01]  /*2430*/  IADD3 R74, P2, PT, R4, R74, RZ ;  /* 0x0000004a044a7210 */ /* 0x000fe20007f5e0ff */
[----:B------:R-:W-:Y:S01]  /*2440*/  IMAD.IADD R69, R19, 0x1, R69 ;  /* 0x0000000113457824 */ /* 0x000fe200078e0245 */
[----:B------:R-:W-:Y:S01]  /*2450*/  IADD3 R9, PT, PT, R23, R9, RZ ;  /* 0x0000000917097210 */ /* 0x000fe20007ffe0ff */
[----:B------:R-:W-:Y:S01]  /*2460*/  IMAD.SHL.U32 R14, R14, 0x2, RZ ;  /* 0x000000020e0e7824 */ /* 0x000fe200078e00ff */
[----:B------:R-:W-:Y:S02]  /*2470*/  LEA R10, P0, R22, R16, 0x1 ;  /* 0x00000010160a7211 */ /* 0x000fe400078008ff */
[----:B------:R-:W-:-:S02]  /*2480*/  LEA.HI.X R69, R18, R21, R69, 0x1, P1 ;  /* 0x0000001512457211 */ /* 0x000fc400008f0c45 */
[----:B------:R-:W-:Y:S02]  /*2490*/  LEA.HI.X R9, R22, R17, R9, 0x1, P0 ;  /* 0x0000001116097211 */ /* 0x000fe400000f0c09 */
[-C--:B------:R-:W-:Y:S02]  /*24a0*/  IADD3 R50, P1, PT, R6, R14.reuse, RZ ;  /* 0x0000000e06327210 */ /* 0x080fe40007f3e0ff */
[----:B------:R-:W-:Y:S02]  /*24b0*/  IADD3 R14, P0, PT, R4, R14, RZ ;  /* 0x0000000e040e7210 */ /* 0x000fe40007f1e0ff */
[CC--:B------:R-:W-:Y:S01]  /*24c0*/  IADD3.X R73, PT, PT, R7.reuse, R75.reuse, RZ, P3, !PT ;  /* 0x0000004b07497210 */ /* 0x0c0fe20001ffe4ff */
[--C-:B------:R-:W-:Y:S01]  /*24d0*/  IMAD.X R51, R7, 0x1, R0.reuse, P1 ;  /* 0x0000000107337824 */ /* 0x100fe200008e0600 */
[C---:B------:R-:W-:Y:S01]  /*24e0*/  IADD3.X R75, PT, PT, R5.reuse, R75, RZ, P2, !PT ;  /* 0x0000004b054b7210 */ /* 0x040fe200017fe4ff */
[----:B------:R-:W-:-:S08]  /*24f0*/  IMAD.X R15, R5, 0x1, R0, P0 ;  /* 0x00000001050f7824 */ /* 0x000fd000000e0600 */
.L_x_11711:
[----:B------:R-:W-:Y:S01]  /*2500*/  VIADD R90, R90, 0x40 ;  /* 0x000000405a5a7836 */ /* 0x000fe20000000000 */
[----:B------:R-:W-:Y:S01]  /*2510*/  BSSY.RECONVERGENT B0, `(.L_x_11659) ;  /* 0x0000013000007945 */ /* 0x000fe20003800200 */
[----:B------:R-:W-:Y:S03]  /*2520*/  VIADD R92, R92, 0x40 ;  /* 0x000000405c5c7836 */ /* 0x000fe60000000000 */
[-C--:B------:R-:W-:Y:S02]  /*2530*/  ISETP.GE.AND P0, PT, R98, R90.reuse, PT ;  /* 0x0000005a6200720c */ /* 0x080fe40003f06270 */
[----:B------:R-:W-:Y:S02]  /*2540*/  ISETP.GE.AND P5, PT, R66, R90, PT ;  /* 0x0000005a4200720c */ /* 0x000fe40003fa6270 */
[----:B------:R-:W-:Y:S02]  /*2550*/  ISETP.GE.AND P0, PT, R98, R92, !P0 ;  /* 0x0000005c6200720c */ /* 0x000fe40004706270 */
[-C--:B------:R-:W-:Y:S02]  /*2560*/  ISETP.GE.AND P4, PT, R65, R90.reuse, PT ;  /* 0x0000005a4100720c */ /* 0x080fe40003f86270 */
        /* <DEDUP_REMOVED lines=13> */
.L_x_11660:
[----:B------:R-:W-:Y:S05]  /*2640*/  BSYNC.RECONVERGENT B0 ;  /* 0x0000000000007941 */ /* 0x000fea0003800200 */
.L_x_11659:
        /* <DEDUP_REMOVED lines=12> */
.L_x_11662:
[----:B------:R-:W-:Y:S05]  /*2710*/  BSYNC.RECONVERGENT B0 ;  /* 0x0000000000007941 */ /* 0x000fea0003800200 */
.L_x_11661:
        /* <DEDUP_REMOVED lines=12> */
.L_x_11664:
[----:B------:R-:W-:Y:S05]  /*27e0*/  BSYNC.RECONVERGENT B0 ;  /* 0x0000000000007941 */ /* 0x000fea0003800200 */
.L_x_11663:
        /* <DEDUP_REMOVED lines=15> */
.L_x_11666:
[----:B------:R-:W-:Y:S05]  /*28e0*/  BSYNC.RECONVERGENT B0 ;  /* 0x0000000000007941 */ /* 0x000fea0003800200 */
.L_x_11665:
        /* <DEDUP_REMOVED lines=26> */
.L_x_11670:
[----:B------:R-:W-:Y:S05]  /*2a90*/  BSYNC.RECONVERGENT B0 ;  /* 0x0000000000007941 */ /* 0x000fea0003800200 */
.L_x_11669:
        /* <DEDUP_REMOVED lines=12> */
.L_x_11672:
[----:B------:R-:W-:Y:S05]  /*2b60*/  BSYNC.RECONVERGENT B0 ;  /* 0x0000000000007941 */ /* 0x000fea0003800200 */
.L_x_11671:
        /* <DEDUP_REMOVED lines=12> */
.L_x_11674:
[----:B------:R-:W-:Y:S05]  /*2c30*/  BSYNC.RECONVERGENT B0 ;  /* 0x0000000000007941 */ /* 0x000fea0003800200 */
.L_x_11673:
        /* <DEDUP_REMOVED lines=17> */
.L_x_11668:
        /* <DEDUP_REMOVED lines=57> */
.L_x_11680:
[----:B------:R-:W-:Y:S05]  /*30e0*/  BSYNC.RECONVERGENT B0 ;  /* 0x0000000000007941 */ /* 0x000fea0003800200 */
.L_x_11679:
        /* <DEDUP_REMOVED lines=47> */
.L_x_11678:
[----:B------:R-:W-:Y:S05]  /*33e0*/  BSYNC.RECONVERGENT B1 ;  /* 0x0000000000017941 */ /* 0x000fea0003800200 */
.L_x_11677:
        /* <DEDUP_REMOVED lines=62> */
.L_x_11684:
[----:B------:R-:W-:Y:S05]  /*37d0*/  BSYNC.RECONVERGENT B0 ;  /* 0x0000000000007941 */ /* 0x000fea0003800200 */
.L_x_11683:
        /* <DEDUP_REMOVED lines=47> */
.L_x_11682:
[----:B------:R-:W-:Y:S05]  /*3ad0*/  BSYNC.RECONVERGENT B1 ;  /* 0x0000000000017941 */ /* 0x000fea0003800200 */
.L_x_11681:
        /* <DEDUP_REMOVED lines=60> */
.L_x_11688:
[----:B------:R-:W-:Y:S05]  /*3ea0*/  BSYNC.RECONVERGENT B0 ;  /* 0x0000000000007941 */ /* 0x000fea0003800200 */
.L_x_11687:
        /* <DEDUP_REMOVED lines=47> */
.L_x_11686:
[----:B------:R-:W-:Y:S05]  /*41a0*/  BSYNC.RECONVERGENT B1 ;  /* 0x0000000000017941 */ /* 0x000fea0003800200 */
.L_x_11685:
        /* <DEDUP_REMOVED lines=63> */
.L_x_11692:
[----:B------:R-:W-:Y:S05]  /*45a0*/  BSYNC.RECONVERGENT B0 ;  /* 0x0000000000007941 */ /* 0x000fea0003800200 */
.L_x_11691:
        /* <DEDUP_REMOVED lines=47> */
.L_x_11690:
[----:B------:R-:W-:Y:S05]  /*48a0*/  BSYNC.RECONVERGENT B1 ;  /* 0x0000000000017941 */ /* 0x000fea0003800200 */
.L_x_11689:
[----:B------:R-:W2:Y:S02]  /*48b0*/  LD.E R3, desc[UR4][R102.64+0xd0] ;  /* 0x0000d00466037980 */ /* 0x000ea4000c101900 */
[----:B--2---:R-:W-:Y:S05]  /*48c0*/  IMAD.U32 R3, R3, -0x20, RZ ;  /* 0xffffffe003037824 */ /* 0x004fea00078e00ff */
[C---:B------:R-:W-:Y:S02]  /*48d0*/  LEA R14, P1, R3.reuse, R14, 0x1 ;  /* 0x0000000e030e7211 */ /* 0x040fe400078208ff */
[C---:B------:R-:W-:Y:S02]  /*48e0*/  LEA R50, P0, R3.reuse, R50, 0x1 ;  /* 0x0000003203327211 */ /* 0x040fe400078008ff */
[C---:B------:R-:W-:Y:S02]  /*48f0*/  LEA.HI.X.SX32 R15, R3.reuse, R15, 0x1, P1 ;  /* 0x0000000f030f7211 */ /* 0x040fe400008f0eff */
[----:B------:R-:W-:Y:S01]  /*4900*/  LEA.HI.X.SX32 R51, R3, R51, 0x1, P0 ;  /* 0x0000003303337211 */ /* 0x000fe200000f0eff */
[----:B------:R-:W-:Y:S05]  /*4910*/  BRA `(.L_x_11675) ;  /* 0x0000002c00a07947 */ /* 0x000fea0003800000 */
.L_x_11676:
        /* <DEDUP_REMOVED lines=95> */
.L_x_11696:
[----:B------:R-:W-:Y:S05]  /*4f10*/  BSYNC.RECONVERGENT B0 ;  /* 0x0000000000007941 */ /* 0x000fea0003800200 */
.L_x_11695:
        /* <DEDUP_REMOVED lines=88> */
.L_x_11694:
[----:B------:R-:W-:Y:S05]  /*54a0*/  BSYNC.RECONVERGENT B1 ;  /* 0x0000000000017941 */ /* 0x000fea0003800200 */
.L_x_11693:
        /* <DEDUP_REMOVED lines=94> */
.L_x_11700:
[----:B------:R-:W-:Y:S05]  /*5a90*/  BSYNC.RECONVERGENT B0 ;  /* 0x0000000000007941 */ /* 0x000fea0003800200 */
.L_x_11699:
        /* <DEDUP_REMOVED lines=88> */
.L_x_11698:
[----:B------:R-:W-:Y:S05]  /*6020*/  BSYNC.RECONVERGENT B1 ;  /* 0x0000000000017941 */ /* 0x000fea0003800200 */
.L_x_11697:
        /* <DEDUP_REMOVED lines=95> */
.L_x_11704:
[----:B------:R-:W-:Y:S05]  /*6620*/  BSYNC.RECONVERGENT B0 ;  /* 0x0000000000007941 */ /* 0x000fea0003800200 */
.L_x_11703:
        /* <DEDUP_REMOVED lines=86> */
.L_x_11702:
[----:B------:R-:W-:Y:S05]  /*6b90*/  BSYNC.RECONVERGENT B1 ;  /* 0x0000000000017941 */ /* 0x000fea0003800200 */
.L_x_11701:
        /* <DEDUP_REMOVED lines=98> */
.L_x_11708:
[----:B------:R-:W-:Y:S05]  /*71c0*/  BSYNC.RECONVERGENT B0 ;  /* 0x0000000000007941 */ /* 0x000fea0003800200 */
.L_x_11707:
[----:B------:R-:W-:Y:S05]  /*71d0*/  @P3 BRA `(.L_x_11706) ;  /* 0x0000000400543947 */ /* 0x000fea0003800000 */
[----:B------:R-:W-:Y:S01]  /*71e0*/  ISETP.GE.AND P0, PT, R100, R11, PT ;  /* 0x0000000b6400720c */ /* 0x000fe20003f06270 */
[----:B------:R-:W4:Y:S11]  /*71f0*/  LD.E.128 R44, desc[UR4][R24.64+0x80] ;  /* 0x00008004182c7980 */ /* 0x000f36000c101d00 */
[----:B------:R-:W-:Y:S01]  /*7200*/  @!UPT UIADD3 URZ, UPT, UPT, URZ, URZ, URZ ;  /* 0x000000fffffff290 */ /* 0x000fe2000fffe0ff */
[----:B------:R-:W-:Y:S04]  /*7210*/  @!P0 ISETP.GT.AND P1, PT, R17, 0x40, PT ;  /* 0x000000401100880c */ /* 0x000fe80003f24270 */
[----:B------:R-:W-:Y:S02]  /*7220*/  @!P0 SEL R48, R16, RZ, !P1 ;  /* 0x000000ff10308207 */ /* 0x000fe40004800000 */
[----:B--23--:R-:W-:Y:S02]  /*7230*/  @!P0 SEL R53, R71, RZ, !P1 ;  /* 0x000000ff47358207 */ /* 0x00cfe40004800000 */
        /* <DEDUP_REMOVED lines=79> */
.L_x_11706:
[----:B------:R-:W-:Y:S05]  /*7730*/  BSYNC.RECONVERGENT B1 ;  /* 0x0000000000017941 */ /* 0x000fea0003800200 */
.L_x_11705:
[----:B------:R-:W3:Y:S02]  /*7740*/  LD.E R3, desc[UR4][R102.64+0xd0] ;  /* 0x0000d00466037980 */ /* 0x000ee4000c101900 */
[----:B---3--:R-:W-:Y:S05]  /*7750*/  IMAD.U32 R3, R3, -0x20, RZ ;  /* 0xffffffe003037824 */ /* 0x008fea00078e00ff */
[C---:B------:R-:W-:Y:S02]  /*7760*/  LEA R74, P1, R3.reuse, R74, 0x1 ;  /* 0x0000004a034a7211 */ /* 0x040fe400078208ff */
[C---:B------:R-:W-:Y:S02]  /*7770*/  LEA R72, P0, R3.reuse, R72, 0x1 ;  /* 0x0000004803487211 */ /* 0x040fe400078008ff */
[C---:B------:R-:W-:Y:S02]  /*7780*/  LEA.HI.X.SX32 R75, R3.reuse, R75, 0x1, P1 ;  /* 0x0000004b034b7211 */ /* 0x040fe400008f0eff */
[----:B------:R-:W-:Y:S09]  /*7790*/  LEA.HI.X.SX32 R73, R3, R73, 0x1, P0 ;  /* 0x0000004903497211 */ /* 0x000ff200000f0eff */
.L_x_11675:
[----:B------:R-:W-:Y:S05]  /*77a0*/  BSYNC.RECONVERGENT B2 ;  /* 0x0000000000027941 */ /* 0x000fea0003800200 */
.L_x_11667:
        /* <DEDUP_REMOVED lines=101> */
.L_x_11710:
[----:B------:R-:W-:Y:S05]  /*7e00*/  BSYNC.RECONVERGENT B0 ;  /* 0x0000000000007941 */ /* 0x000fea0003800200 */
.L_x_11709:
[----:B------:R-:W-:Y:S05]  /*7e10*/  @P2 BRA `(.L_x_11711) ;  /* 0xffffffa400b82947 */ /* 0x000fea000383ffff */
.L_x_11658:
        /* <DEDUP_REMOVED lines=34> */
.L_x_11715:
[----:B------:R-:W-:Y:S05]  /*8040*/  BSYNC.RECONVERGENT B0 ;  /* 0x0000000000007941 */ /* 0x000fea0003800200 */
.L_x_11714:
        /* <DEDUP_REMOVED lines=14> */
.L_x_11717:
[----:B------:R-:W-:Y:S05]  /*8130*/  BSYNC.RECONVERGENT B0 ;  /* 0x0000000000007941 */ /* 0x000fea0003800200 */
.L_x_11716:
        /* <DEDUP_REMOVED lines=16> */
.L_x_11719:
[----:B------:R-:W-:Y:S05]  /*8240*/  BSYNC.RECONVERGENT B0 ;  /* 0x0000000000007941 */ /* 0x000fea0003800200 */
.L_x_11718:
        /* <DEDUP_REMOVED lines=16> */
.L_x_11713:
        /* <DEDUP_REMOVED lines=82> */
.L_x_11727:
[----:B------:R-:W-:Y:S05]  /*8870*/  BSYNC.RECONVERGENT B0 ;  /* 0x0000000000007941 */ /* 0x000fea0003800200 */
.L_x_11726:
[----:B-----5:R-:W-:Y:S01]  /*8880*/  IMAD.MOV.U32 R6, RZ, RZ, R10 ;  /* 0x000000ffff067224 */ /* 0x020fe200078e000a */
[----:B------:R-:W-:Y:S01]  /*8890*/  MOV R4, R8 ;  /* 0x0000000800047202 */ /* 0x000fe20000000f00 */
[----:B------:R-:W-:Y:S01]  /*88a0*/  IMAD.MOV.U32 R7, RZ, RZ, R11 ;  /* 0x000000ffff077224 */ /* 0x000fe200078e000b */
[----:B------:R-:W-:Y:S02]  /*88b0*/  MOV R5, R9 ;  /* 0x0000000900057202 */ /* 0x000fe40000000f00 */
.L_x_11725:
[----:B------:R-:W-:Y:S05]  /*88c0*/  BSYNC.RECONVERGENT B1 ;  /* 0x0000000000017941 */ /* 0x000fea0003800200 */
.L_x_11724:
        /* <DEDUP_REMOVED lines=48> */
.L_x_11729:
[----:B------:R-:W-:Y:S05]  /*8bd0*/  BSYNC.RECONVERGENT B0 ;  /* 0x0000000000007941 */ /* 0x000fea0003800200 */
.L_x_11728:
[----:B-----5:R3:W-:Y:S02]  /*8be0*/  STS.128 [R163+0x2000], R8 ;  /* 0x00200008a3007388 */ /* 0x0207e40000000c00 */
.L_x_11723:
[----:B------:R-:W-:Y:S05]  /*8bf0*/  BSYNC.RECONVERGENT B2 ;  /* 0x0000000000027941 */ /* 0x000fea0003800200 */
.L_x_11722:
        /* <DEDUP_REMOVED lines=52> */
.L_x_11735:
[----:B------:R-:W-:Y:S05]  /*8f40*/  BSYNC.RECONVERGENT B0 ;  /* 0x0000000000007941 */ /* 0x000fea0003800200 */
.L_x_11734:
[----:B-----5:R1:W-:Y:S02]  /*8f50*/  STS.128 [R163+0x800], R8 ;  /* 0x00080008a3007388 */ /* 0x0203e40000000c00 */
.L_x_11733:
[----:B------:R-:W-:Y:S05]  /*8f60*/  BSYNC.RECONVERGENT B1 ;  /* 0x0000000000017941 */ /* 0x000fea0003800200 */
.L_x_11732:
        /* <DEDUP_REMOVED lines=45> */
.L_x_11737:
[----:B------:R-:W-:Y:S05]  /*9240*/  BSYNC.RECONVERGENT B0 ;  /* 0x0000000000007941 */ /* 0x000fea0003800200 */
.L_x_11736:
[----:B-----5:R3:W-:Y:S02]  /*9250*/  STS.128 [R163+0x2800], R8 ;  /* 0x00280008a3007388 */ /* 0x0207e40000000c00 */
.L_x_11731:
[----:B------:R-:W-:Y:S05]  /*9260*/  BSYNC.RECONVERGENT B2 ;  /* 0x0000000000027941 */ /* 0x000fea0003800200 */
.L_x_11730:
        /* <DEDUP_REMOVED lines=52> */
.L_x_11743:
[----:B------:R-:W-:Y:S05]  /*95b0*/  BSYNC.RECONVERGENT B0 ;  /* 0x0000000000007941 */ /* 0x000fea0003800200 */
.L_x_11742:
[----:B-----5:R1:W-:Y:S02]  /*95c0*/  STS.128 [R163+0x1000], R8 ;  /* 0x00100008a3007388 */ /* 0x0203e40000000c00 */
.L_x_11741:
[----:B------:R-:W-:Y:S05]  /*95d0*/  BSYNC.RECONVERGENT B1 ;  /* 0x0000000000017941 */ /* 0x000fea0003800200 */
.L_x_11740:
        /* <DEDUP_REMOVED lines=45> */
.L_x_11745:
[----:B------:R-:W-:Y:S05]  /*98b0*/  BSYNC.RECONVERGENT B0 ;  /* 0x0000000000007941 */ /* 0x000fea0003800200 */
.L_x_11744:
[----:B-----5:R1:W-:Y:S02]  /*98c0*/  STS.128 [R163+0x3000], R8 ;  /* 0x00300008a3007388 */ /* 0x0203e40000000c00 */
.L_x_11739:
[----:B------:R-:W-:Y:S05]  /*98d0*/  BSYNC.RECONVERGENT B2 ;  /* 0x0000000000027941 */ /* 0x000fea0003800200 */
.L_x_11738:
        /* <DEDUP_REMOVED lines=53> */
.L_x_11749:
[----:B------:R-:W-:Y:S05]  /*9c30*/  BSYNC.RECONVERGENT B0 ;  /* 0x0000000000007941 */ /* 0x000fea0003800200 */
.L_x_11748:
[----:B-----5:R3:W-:Y:S02]  /*9c40*/  STS.128 [R163+0x1800], R8 ;  /* 0x00180008a3007388 */ /* 0x0207e40000000c00 */
.L_x_11747:
[----:B------:R-:W-:Y:S05]  /*9c50*/  BSYNC.RECONVERGENT B1 ;  /* 0x0000000000017941 */ /* 0x000fea0003800200 */
.L_x_11746:
        /* <DEDUP_REMOVED lines=46> */
.L_x_11751:
[----:B------:R-:W-:Y:S05]  /*9f40*/  BSYNC.RECONVERGENT B0 ;  /* 0x0000000000007941 */ /* 0x000fea0003800200 */
.L_x_11750:
[----:B-----5:R3:W-:Y:S01]  /*9f50*/  STS.128 [R163+0x3800], R8 ;  /* 0x00380008a3007388 */ /* 0x0207e20000000c00 */
[----:B------:R-:W-:Y:S05]  /*9f60*/  BRA `(.L_x_11720) ;  /* 0x0000002c006c7947 */ /* 0x000fea0003800000 */
.L_x_11721:
        /* <DEDUP_REMOVED lines=97> */
.L_x_11756:
[----:B------:R-:W-:Y:S05]  /*a580*/  BSYNC.RECONVERGENT B0 ;  /* 0x0000000000007941 */ /* 0x000fea0003800200 */
.L_x_11755:
[----:B------:R-:W-:Y:S05]  /*a590*/  BSYNC.RECONVERGENT B1 ;  /* 0x0000000000017941 */ /* 0x000fea0003800200 */
.L_x_11754:
        /* <DEDUP_REMOVED lines=87> */
.L_x_11758:
[----:B------:R-:W-:Y:S05]  /*ab10*/  BSYNC.RECONVERGENT B0 ;  /* 0x0000000000007941 */ /* 0x000fea0003800200 */
.L_x_11757:
[----:B-----5:R4:W-:Y:S02]  /*ab20*/  STS.128 [R163+0x2000], R20 ;  /* 0x00200014a3007388 */ /* 0x0209e40000000c00 */
.L_x_11753:
[----:B------:R-:W-:Y:S05]  /*ab30*/  BSYNC.RECONVERGENT B2 ;  /* 0x0000000000027941 */ /* 0x000fea0003800200 */
.L_x_11752:
        /* <DEDUP_REMOVED lines=91> */
.L_x_11764:
[----:B------:R-:W-:Y:S05]  /*b0f0*/  BSYNC.RECONVERGENT B0 ;  /* 0x0000000000007941 */ /* 0x000fea0003800200 */
.L_x_11763:
[----:B-----5:R4:W-:Y:S02]  /*b100*/  STS.128 [R163+0x800], R20 ;  /* 0x00080014a3007388 */ /* 0x0209e40000000c00 */
.L_x_11762:
[----:B------:R-:W-:Y:S05]  /*b110*/  BSYNC.RECONVERGENT B1 ;  /* 0x0000000000017941 */ /* 0x000fea0003800200 */
.L_x_11761:
        /* <DEDUP_REMOVED lines=84> */
.L_x_11766:
[----:B------:R-:W-:Y:S05]  /*b660*/  BSYNC.RECONVERGENT B0 ;  /* 0x0000000000007941 */ /* 0x000fea0003800200 */
.L_x_11765:
[----:B-----5:R4:W-:Y:S02]  /*b670*/  STS.128 [R163+0x2800], R20 ;  /* 0x00280014a3007388 */ /* 0x0209e40000000c00 */
.L_x_11760:
[----:B------:R-:W-:Y:S05]  /*b680*/  BSYNC.RECONVERGENT B2 ;  /* 0x0000000000027941 */ /* 0x000fea0003800200 */
.L_x_11759:
        /* <DEDUP_REMOVED lines=91> */
.L_x_11772:
[----:B------:R-:W-:Y:S05]  /*bc40*/  BSYNC.RECONVERGENT B0 ;  /* 0x0000000000007941 */ /* 0x000fea0003800200 */
.L_x_11771:
[----:B-----5:R1:W-:Y:S02]  /*bc50*/  STS.128 [R163+0x1000], R20 ;  /* 0x00100014a3007388 */ /* 0x0203e40000000c00 */
.L_x_11770:
[----:B------:R-:W-:Y:S05]  /*bc60*/  BSYNC.RECONVERGENT B1 ;  /* 0x0000000000017941 */ /* 0x000fea0003800200 */
.L_x_11769:
        /* <DEDUP_REMOVED lines=84> */
.L_x_11774:
[----:B------:R-:W-:Y:S05]  /*c1b0*/  BSYNC.RECONVERGENT B0 ;  /* 0x0000000000007941 */ /* 0x000fea0003800200 */
.L_x_11773:
[----:B-----5:R4:W-:Y:S02]  /*c1c0*/  STS.128 [R163+0x3000], R20 ;  /* 0x00300014a3007388 */ /* 0x0209e40000000c00 */
.L_x_11768:
[----:B------:R-:W-:Y:S05]  /*c1d0*/  BSYNC.RECONVERGENT B2 ;  /* 0x0000000000027941 */ /* 0x000fea0003800200 */
.L_x_11767:
        /* <DEDUP_REMOVED lines=91> */
.L_x_11778:
[----:B------:R-:W-:Y:S05]  /*c790*/  BSYNC.RECONVERGENT B0 ;  /* 0x0000000000007941 */ /* 0x000fea0003800200 */
.L_x_11777:
[----:B-----5:R4:W-:Y:S02]  /*c7a0*/  STS.128 [R163+0x1800], R20 ;  /* 0x00180014a3007388 */ /* 0x0209e40000000c00 */
.L_x_11776:
[----:B------:R-:W-:Y:S05]  /*c7b0*/  BSYNC.RECONVERGENT B1 ;  /* 0x0000000000017941 */ /* 0x000fea0003800200 */
.L_x_11775:
        /* <DEDUP_REMOVED lines=84> */
.L_x_11780:
[----:B------:R-:W-:Y:S05]  /*cd00*/  BSYNC.RECONVERGENT B0 ;  /* 0x0000000000007941 */ /* 0x000fea0003800200 */
.L_x_11779:
[----:B-----5:R1:W-:Y:S02]  /*cd10*/  STS.128 [R163+0x3800], R4 ;  /* 0x00380004a3007388 */ /* 0x0203e40000000c00 */
.L_x_11720:
[----:B------:R-:W-:Y:S05]  /*cd20*/  BSYNC.RECONVERGENT B3 ;  /* 0x0000000000037941 */ /* 0x000fea0003800200 */
.L_x_11712:
[----:B--2-4-:R-:W-:Y:S01]  /*cd30*/  IMAD.IADD R3, R101, 0x1, -R56 ;  /* 0x0000000165037824 */ /* 0x014fe200078e0a38 */
[C---:B------:R-:W-:Y:S01]  /*cd40*/  SHF.L.U64.HI R2, R61.reuse, 0x1, R64 ;  /* 0x000000013d027819 */ /* 0x040fe20000010240 */
[----:B-1-3--:R-:W-:Y:S01]  /*cd50*/  IMAD.SHL.U32 R5, R61, 0x2, RZ ;  /* 0x000000023d057824 */ /* 0x00afe200078e00ff */
        /* <DEDUP_REMOVED lines=22> */
.L_x_11782:
[----:B------:R-:W-:Y:S05]  /*cec0*/  BSYNC.RECONVERGENT B0 ;  /* 0x0000000000007941 */ /* 0x000fea0003800200 */
.L_x_11781:
        /* <DEDUP_REMOVED lines=14> */
.L_x_11784:
[----:B------:R-:W-:Y:S05]  /*cfb0*/  BSYNC.RECONVERGENT B0 ;  /* 0x0000000000007941 */ /* 0x000fea0003800200 */
.L_x_11783:
        /* <DEDUP_REMOVED lines=16> */
.L_x_11786:
[----:B------:R-:W-:Y:S05]  /*d0c0*/  BSYNC.RECONVERGENT B0 ;  /* 0x0000000000007941 */ /* 0x000fea0003800200 */
.L_x_11785:
        /* <DEDUP_REMOVED lines=16> */
.L_x_11788:
[----:B------:R-:W-:Y:S05]  /*d1d0*/  BSYNC.RECONVERGENT B0 ;  /* 0x0000000000007941 */ /* 0x000fea0003800200 */
.L_x_11787:
[----:B------:R-:W2:Y:S04]  /*d1e0*/  LD.E.64 R10, desc[UR4][R102.64+0x1c0] ;  /* 0x0001c004660a7980 */ /* 0x000ea8000c101b00 */
[----:B-1-3--:R-:W3:Y:S01]  /*d1f0*/  LD.E.64 R8, desc[UR4][R102.64+0x1b8] ;  /* 0x0001b80466087980 */ /* 0x00aee2000c101b00 */
[----:B--2-4-:R-:W-:Y:S02]  /*d200*/  MOV R6, R158 ;  /* 0x0000009e00067202 */ /* 0x014fe40000000f00 */
[----:B------:R-:W-:Y:S01]  /*d210*/  MOV R7, RZ ;  /* 0x000000ff00077202 */ /* 0x000fe20000000f00 */
[----:B------:R-:W2:Y:S04]  /*d220*/  LD.E R4, desc[UR4][R102.64+0xd8] ;  /* 0x0000d80466047980 */ /* 0x000ea8000c101900 */
[----:B------:R-:W0:Y:S01]  /*d230*/  LDGDEPBAR ;  /* 0x00000000000079af */ /* 0x000e220000000000 */
[----:B------:R-:W-:-:S04]  /*d240*/  IMAD.WIDE.U32 R6, R159, R10, R6 ;  /* 0x0000000a9f067225 */ /* 0x000fc800078e0006 */
[----:B------:R-:W-:Y:S01]  /*d250*/  IMAD R0, R11, R159, RZ ;  /* 0x0000009f0b007224 */ /* 0x000fe200078e02ff */
[----:B---3--:R-:W-:-:S04]  /*d260*/  LEA R8, P0, R6, R8, 0x2 ;  /* 0x0000000806087211 */ /* 0x008fc800078010ff */
[----:B------:R-:W-:-:S04]  /*d270*/  IADD3 R0, PT, PT, R7, R0, RZ ;  /* 0x0000000007007210 */ /* 0x000fc80007ffe0ff */
[----:B------:R-:W-:-:S05]  /*d280*/  LEA.HI.X R9, R6, R9, R0, 0x2, P0 ;  /* 0x0000000906097211 */ /* 0x000fca00000f1400 */
[----:B------:R-:W3:Y:S01]  /*d290*/  LD.E R0, desc[UR4][R8.64] ;  /* 0x0000000408007980 */ /* 0x000ee2000c101900 */
[----:B--2---:R-:W3:Y:S01]  /*d2a0*/  MUFU.RCP R7, R4 ;  /* 0x0000000400077308 */ /* 0x004ee20000001000 */
[----:B------:R-:W-:-:S04]  /*d2b0*/  DEPBAR.LE SB0, 0x0 ;  /* 0x000080000000791a */ /* 0x000fc80000000000 */
[----:B------:R-:W-:Y:S01]  /*d2c0*/  BSSY.RECONVERGENT B0, `(.L_x_11789) ;  /* 0x0000015000007945 */ /* 0x000fe20003800200 */
[----:B------:R-:W-:Y:S01]  /*d2d0*/  BAR.SYNC.DEFER_BLOCKING 0x0 ;  /* 0x0000000000007b1d */ /* 0x000fe20000010000 */
[----:B---3--:R-:W-:-:S05]  /*d2e0*/  FMUL.FTZ R0, R0, R7 ;  /* 0x0000000700007220 */ /* 0x008fca0000410000 */
        /* <DEDUP_REMOVED lines=16> */
.L_x_11790:
[----:B------:R2:W-:Y:S04]  /*d3f0*/  STS.128 [R163+0x8000], RZ ;  /* 0x008000ffa3007388 */ /* 0x0005e80000000c00 */
[----:B------:R2:W-:Y:S02]  /*d400*/  STS.128 [R163+0xa000], RZ ;  /* 0x00a000ffa3007388 */ /* 0x0005e40000000c00 */
.L_x_11791:
[----:B------:R-:W-:Y:S05]  /*d410*/  BSYNC.RECONVERGENT B0 ;  /* 0x0000000000007941 */ /* 0x000fea0003800200 */
.L_x_11789:
[-C--:B------:R-:W-:Y:S01]  /*d420*/  ISETP.GE.AND P1, PT, R169, R3.reuse, PT ;  /* 0x00000003a900720c */ /* 0x080fe20003f26270 */
[----:B------:R-:W-:Y:S01]  /*d430*/  BSSY.RECONVERGENT B0, `(.L_x_11792) ;  /* 0x0000014000007945 */ /* 0x000fe20003800200 */
[C---:B-1----:R-:W-:Y:S02]  /*d440*/  LEA R6, P0, R59.reuse, R154, 0x1 ;  /* 0x0000009a3b067211 */ /* 0x042fe400078008ff */
        /* <DEDUP_REMOVED lines=18> */
.L_x_11793:
[----:B------:R-:W-:Y:S05]  /*d570*/  BSYNC.RECONVERGENT B0 ;  /* 0x0000000000007941 */ /* 0x000fea0003800200 */
.L_x_11792:
        /* <DEDUP_REMOVED lines=18> */
.L_x_11795:
[----:B------:R-:W-:Y:S05]  /*d6a0*/  BSYNC.RECONVERGENT B0 ;  /* 0x0000000000007941 */ /* 0x000fea0003800200 */
.L_x_11794:
        /* <DEDUP_REMOVED lines=18> */
.L_x_11797:
[----:B------:R-:W-:Y:S05]  /*d7d0*/  BSYNC.RECONVERGENT B0 ;  /* 0x0000000000007941 */ /* 0x000fea0003800200 */
.L_x_11796:
[----:B------:R-:W2:Y:S01]  /*d7e0*/  S2UR UR6, SR_CgaCtaId ;  /* 0x00000000000679c3 */ /* 0x000ea20000008800 */
[--C-:B---3--:R-:W-:Y:S01]  /*d7f0*/  SHF.R.U32.HI R7, RZ, 0x1, R157.reuse ;  /* 0x00000001ff077819 */ /* 0x108fe2000001169d */
[C---:B------:R-:W-:Y:S01]  /*d800*/  IMAD.SHL.U32 R4, R157.reuse, 0x20, RZ ;  /* 0x000000209d047824 */ /* 0x040fe200078e00ff */
[C---:B-1----:R-:W-:Y:S01]  /*d810*/  LOP3.LUT R9, R62.reuse, 0x8, R157, 0x78, !PT ;  /* 0x000000083e097812 */ /* 0x042fe200078e789d */
        /* <DEDUP_REMOVED lines=12> */
[----:B------:R-:W-:Y:S01]  /*d8e0*/  BSSY.RECONVERGENT B1, `(.L_x_11798) ;  /* 0x00000f6000017945 */ /* 0x000fe20003800200 */
[----:B------:R-:W-:Y:S01]  /*d8f0*/  ISETP.NE.AND P6, PT, R105, 0x1, PT ;  /* 0x000000016900780c */ /* 0x000fe20003fc5270 */
[----:B------:R-:W-:-:S02]  /*d900*/  IMAD R142, R3, 0x2, R142 ;  /* 0x00000002038e7824 */ /* 0x000fc400078e028e */
[----:B------:R-:W-:Y:S02]  /*d910*/  SEL R4, R4, 0xffffffe0, !P1 ;  /* 0xffffffe004047807 */ /* 0x000fe40004800000 */
[----:B------:R-:W-:Y:S01]  /*d920*/  SEL R6, R6, 0xffffffc0, !P2 ;  /* 0xffffffc006067807 */ /* 0x000fe20005000000 */
[----:B--2---:R-:W-:-:S06]  /*d930*/  ULEA UR6, UR6, UR7, 0x18 ;  /* 0x0000000706067291 */ /* 0x004fcc000f8ec0ff */
[----:B------:R-:W-:Y:S01]  /*d940*/  LEA R143, R143, UR6, 0x1 ;  /* 0x000000068f8f7c11 */ /* 0x000fe2000f8e08ff */
[----:B------:R-:W-:Y:S02]  /*d950*/  VIADD R3, R142, UR6 ;  /* 0x000000068e037c36 */ /* 0x000fe40008000000 */
[----:B------:R-:W-:Y:S01]  /*d960*/  LDSM.16.M88.4 R60, [R142+UR6+0x4000] ;  /* 0x004000068e3c783b */ /* 0x000fe20008000200 */
[----:B------:R-:W-:Y:S01]  /*d970*/  IADD3 R141, PT, PT, R143, R4, RZ ;  /* 0x000000048f8d7210 */ /* 0x000fe20007ffe0ff */
[C---:B------:R-:W-:Y:S01]  /*d980*/  IMAD.IADD R138, R3.reuse, 0x1, R4 ;  /* 0x00000001038a7824 */ /* 0x040fe200078e0204 */
[----:B------:R-:W-:Y:S01]  /*d990*/  IADD3 R137, PT, PT, R3, R6, RZ ;  /* 0x0000000603897210 */ /* 0x000fe20007ffe0ff */
[----:B------:R-:W1:Y:S01]  /*d9a0*/  LDSM.16.M88.4 R88, [R143] ;  /* 0x000000008f58783b */ /* 0x000e620000000200 */
[----:B------:R-:W-:-:S03]  /*d9b0*/  IMAD.IADD R140, R143, 0x1, R6 ;  /* 0x000000018f8c7824 */ /* 0x000fc600078e0206 */
[----:B------:R-:W2:Y:S01]  /*d9c0*/  LDSM.16.M88.4 R44, [R142+UR6+0x4800] ;  /* 0x004800068e2c783b */ /* 0x000ea20008000200 */
[C---:B------:R-:W-:Y:S02]  /*d9d0*/  IMAD.IADD R139, R4.reuse, 0x1, R140 ;  /* 0x00000001048b7824 */ /* 0x040fe400078e028c */
[----:B------:R-:W-:Y:S01]  /*d9e0*/  IMAD.IADD R136, R4, 0x1, R137 ;  /* 0x0000000104887824 */ /* 0x000fe200078e0289 */
[----:B------:R-:W3:Y:S04]  /*d9f0*/  LDSM.16.M88.4 R36, [R142+UR6+0x5000] ;  /* 0x005000068e24783b */ /* 0x000ee80008000200 */
[----:B------:R-:W4:Y:S04]  /*da00*/  LDSM.16.M88.4 R20, [R142+UR6+0x5800] ;  /* 0x005800068e14783b */ /* 0x000f280008000200 */
[----:B------:R-:W-:Y:S04]  /*da10*/  LDSM.16.M88.4 R16, [R141] ;  /* 0x000000008d10783b */ /* 0x000fe80000000200 */
[----:B------:R-:W4:Y:S04]  /*da20*/  LDSM.16.M88.4 R68, [R138+0x4000] ;  /* 0x004000008a44783b */ /* 0x000f280000000200 */
[----:B-----5:R-:W4:Y:S04]  /*da30*/  LDSM.16.M88.4 R24, [R138+0x4800] ;  /* 0x004800008a18783b */ /* 0x020f280000000200 */
[----:B------:R-:W4:Y:S04]  /*da40*/  LDSM.16.M88.4 R8, [R138+0x5000] ;  /* 0x005000008a08783b */ /* 0x000f280000000200 */
[----:B------:R-:W-:Y:S04]  /*da50*/  LDSM.16.M88.4 R28, [R140] ;  /* 0x000000008c1c783b */ /* 0x000fe80000000200 */
[----:B------:R-:W-:Y:S01]  /*da60*/  LDSM.16.M88.4 R96, [R137+0x4000] ;  /* 0x004000008960783b */ /* 0x000fe20000000200 */
[C---:B-1----:R-:W-:Y:S03]  /*da70*/  HMMA.16816.F32.BF16 R64, R88.reuse, R60, RZ ;  /* 0x0000003c5840723c */ /* 0x042fe600000418ff */
[----:B------:R-:W-:Y:S04]  /*da80*/  LDSM.16.M88.4 R92, [R137+0x4800] ;  /* 0x00480000895c783b */ /* 0x000fe80000000200 */
[----:B------:R-:W-:Y:S01]  /*da90*/  LDSM.16.M88.4 R72, [R137+0x5000] ;  /* 0x005000008948783b */ /* 0x000fe20000000200 */
[C---:B--2---:R-:W-:Y:S03]  /*daa0*/  HMMA.16816.F32.BF16 R52, R88.reuse, R44, RZ ;  /* 0x0000002c5834723c */ /* 0x044fe600000418ff */
[----:B------:R-:W-:Y:S04]  /*dab0*/  LDSM.16.M88.4 R84, [R136+0x4000] ;  /* 0x004000008854783b */ /* 0x000fe80000000200 */
[----:B------:R-:W-:Y:S01]  /*dac0*/  LDSM.16.M88.4 R80, [R136+0x4800] ;  /* 0x004800008850783b */ /* 0x000fe20000000200 */
[C---:B---3--:R-:W-:Y:S03]  /*dad0*/  HMMA.16816.F32.BF16 R40, R88.reuse, R36, RZ ;  /* 0x000000245828723c */ /* 0x048fe600000418ff */
[----:B------:R-:W-:Y:S05]  /*dae0*/  LDSM.16.M88.4 R76, [R142+UR6+0x6000] ;  /* 0x006000068e4c783b */ /* 0x000fea0008000200 */
[C---:B------:R-:W-:Y:S08]  /*daf0*/  HMMA.16816.F32.BF16 R60, R88.reuse, R62, RZ ;  /* 0x0000003e583c723c */ /* 0x040ff000000418ff */
[C---:B------:R-:W-:Y:S08]  /*db00*/  HMMA.16816.F32.BF16 R44, R88.reuse, R46, RZ ;  /* 0x0000002e582c723c */ /* 0x040ff000000418ff */
[C---:B------:R-:W-:Y:S08]  /*db10*/  HMMA.16816.F32.BF16 R36, R88.reuse, R38, RZ ;  /* 0x000000265824723c */ /* 0x040ff000000418ff */
[C---:B----4-:R-:W-:Y:S08]  /*db20*/  HMMA.16816.F32.BF16 R32, R88.reuse, R20, RZ ;  /* 0x000000145820723c */ /* 0x050ff000000418ff */
[----:B------:R-:W-:Y:S01]  /*db30*/  HMMA.16816.F32.BF16 R88, R88, R22, RZ ;  /* 0x000000165858723c */ /* 0x000fe200000418ff */
        /* <DEDUP_REMOVED lines=9> */
[----:B------:R-:W3:Y:S07]  /*dbd0*/  LDSM.16.M88.4 R8, [R139] ;  /* 0x000000008b08783b */ /* 0x000eee0000000200 */
[C---:B-1----:R-:W-:Y:S08]  /*dbe0*/  HMMA.16816.F32.BF16 R32, R16.reuse, R20, R32 ;  /* 0x000000141020723c */ /* 0x042ff00000041820 */
[----:B------:R-:W-:Y:S01]  /*dbf0*/  HMMA.16816.F32.BF16 R88, R16, R22, R88 ;  /* 0x000000161058723c */ /* 0x000fe20000041858 */
[----:B------:R-:W1:Y:S04]  /*dc00*/  LDSM.16.M88.4 R20, [R136+0x5000] ;  /* 0x005000008814783b */ /* 0x000e680000000200 */
        /* <DEDUP_REMOVED lines=9> */
[----:B------:R-:W4:Y:S07]  /*dca0*/  LDSM.16.M88.4 R72, [R142+UR6+0x6800] ;  /* 0x006800068e48783b */ /* 0x000f2e0008000200 */
[C---:B--2---:R-:W-:Y:S08]  /*dcb0*/  HMMA.16816.F32.BF16 R32, R28.reuse, R68, R32 ;  /* 0x000000441c20723c */ /* 0x044ff00000041820 */
[----:B------:R-:W-:Y:S01]  /*dcc0*/  HMMA.16816.F32.BF16 R88, R28, R70, R88 ;  /* 0x000000461c58723c */ /* 0x000fe20000041858 */
[----:B------:R-:W2:Y:S04]  /*dcd0*/  LDSM.16.M88.4 R68, [R142+UR6+0x7000] ;  /* 0x007000068e44783b */ /* 0x000ea80008000200 */
[----:B------:R-:W2:Y:S03]  /*dce0*/  LDSM.16.M88.4 R28, [R142+UR6+0x7800] ;  /* 0x007800068e1c783b */ /* 0x000ea60008000200 */
        /* <DEDUP_REMOVED lines=10> */
[----:B------:R-:W-:Y:S01]  /*dd90*/  HMMA.16816.F32.BF16 R88, R8, R18, R88 ;  /* 0x000000120858723c */ /* 0x000fe20000041858 */
[----:B------:R-:W3:Y:S04]  /*dda0*/  LDSM.16.M88.4 R16, [R138+0x6800] ;  /* 0x006800008a10783b */ /* 0x000ee80000000200 */
[----:B------:R-:W4:Y:S03]  /*ddb0*/  LDSM.16.M88.4 R8, [R138+0x7000] ;  /* 0x007000008a08783b */ /* 0x000f260000000200 */
[C---:B------:R-:W-:Y:S08]  /*ddc0*/  HMMA.16816.F32.BF16 R64, R24.reuse, R76, R64 ;  /* 0x0000004c1840723c */ /* 0x040ff00000041840 */
        /* <DEDUP_REMOVED lines=8> */
[C---:B------:R-:W-:Y:S08]  /*de50*/  HMMA.16816.F32.BF16 R32, R24.reuse, R28, R32 ;  /* 0x0000001c1820723c */ /* 0x040ff00000041820 */
[----:B------:R-:W-:Y:S01]  /*de60*/  HMMA.16816.F32.BF16 R88, R24, R30, R88 ;  /* 0x0000001e1858723c */ /* 0x000fe20000041858 */
[----:B------:R-:W-:Y:S04]  /*de70*/  LDSM.16.M88.4 R28, [R139+0x2000] ;  /* 0x002000008b1c783b */ /* 0x000fe80000000200 */
[----:B------:R-:W2:Y:S03]  /*de80*/  LDSM.16.M88.4 R24, [R136+0x6000] ;  /* 0x006000008818783b */ /* 0x000ea60000000200 */
        /* <DEDUP_REMOVED lines=11> */
[----:B------:R-:W-:Y:S08]  /*df40*/  HMMA.16816.F32.BF16 R88, R92, R98, R88 ;  /* 0x000000625c58723c */ /* 0x000ff00000041858 */
        /* <DEDUP_REMOVED lines=10> */
[C---:B-1----:R-:W-:Y:S08]  /*dff0*/  HMMA.16816.F32.BF16 R52, R28.reuse, R20, R52 ;  /* 0x000000141c34723c */ /* 0x042ff00000041834 */
[C---:B------:R-:W-:Y:S08]  /*e000*/  HMMA.16816.F32.BF16 R44, R28.reuse, R22, R44 ;  /* 0x000000161c2c723c */ /* 0x040ff0000004182c */
[C---:B---3--:R-:W-:Y:S08]  /*e010*/  HMMA.16816.F32.BF16 R40, R28.reuse, R16, R40 ;  /* 0x000000101c28723c */ /* 0x048ff00000041828 */
[C---:B------:R-:W-:Y:S08]  /*e020*/  HMMA.16816.F32.BF16 R36, R28.reuse, R18, R36 ;  /* 0x000000121c24723c */ /* 0x040ff00000041824 */
[C---:B----4-:R-:W-:Y:S08]  /*e030*/  HMMA.16816.F32.BF16 R32, R28.reuse, R8, R32 ;  /* 0x000000081c20723c */ /* 0x050ff00000041820 */
        /* <DEDUP_REMOVED lines=16> */
.L_x_11801:
        /* <DEDUP_REMOVED lines=60> */
.L_x_11802:
[----:B------:R-:W-:Y:S05]  /*e500*/  BSYNC.RECONVERGENT B0 ;  /* 0x0000000000007941 */ /* 0x000fea0003800200 */
.L_x_11800:
[-C--:B------:R-:W-:Y:S01]  /*e510*/  ISETP.GE.AND P1, PT, R12, R161.reuse, PT ;  /* 0x000000a10c00720c */ /* 0x080fe20003f26270 */
[----:B------:R-:W-:Y:S01]  /*e520*/  IMAD.SHL.U32 R3, R148, 0x20, RZ ;  /* 0x0000002094037824 */ /* 0x000fe200078e00ff */
[----:B------:R-:W-:Y:S02]  /*e530*/  ISETP.GE.AND P0, PT, R100, R161, PT ;  /* 0x000000a16400720c */ /* 0x000fe40003f06270 */
[----:B------:R-:W-:Y:S02]  /*e540*/  IADD3 R8, P2, PT, R5, R152, RZ ;  /* 0x0000009805087210 */ /* 0x000fe40007f5e0ff */
[----:B------:R-:W-:-:S03]  /*e550*/  SHF.L.U64.HI R5, R148, 0x5, R149 ;  /* 0x0000000594057819 */ /* 0x000fc60000010295 */
[----:B------:R-:W-:Y:S01]  /*e560*/  IMAD.X R9, R2, 0x1, R153, P2 ;  /* 0x0000000102097824 */ /* 0x000fe200010e0699 */
[----:B------:R-:W-:-:S03]  /*e570*/  IADD3 R2, P3, PT, R3, R8, RZ ;  /* 0x0000000803027210 */ /* 0x000fc60007f7e0ff */
[----:B------:R-:W-:Y:S01]  /*e580*/  @!PT LDS RZ, [RZ] ;  /* 0x00000000fffff984 */ /* 0x000fe20000000800 */
[----:B------:R-:W-:Y:S01]  /*e590*/  @!PT LDS RZ, [RZ] ;  /* 0x00000000fffff984 */ /* 0x000fe20000000800 */
[----:B------:R-:W-:Y:S01]  /*e5a0*/  @!PT LDS RZ, [RZ] ;  /* 0x00000000fffff984 */ /* 0x000fe20000000800 */
[----:B------:R1:W-:Y:S01]  /*e5b0*/  @!P1 LDGSTS.E.BYPASS.LTC128B.128 [R163+0x4000], desc[UR4][R152.64] ;  /* 0x0400000098a39fae */ /* 0x0003e2000b981a04 */
[----:B------:R-:W-:Y:S01]  /*e5c0*/  IADD3 R10, P2, PT, R2, R3, RZ ;  /* 0x00000003020a7210 */ /* 0x000fe20007f5e0ff */
[----:B------:R-:W-:Y:S02]  /*e5d0*/  IMAD.X R3, R5, 0x1, R9, P3 ;  /* 0x0000000105037824 */ /* 0x000fe400018e0609 */
        /* <DEDUP_REMOVED lines=38> */
.L_x_11799:
[----:B------:R-:W-:Y:S05]  /*e840*/  BSYNC.RECONVERGENT B1 ;  /* 0x0000000000017941 */ /* 0x000fea0003800200 */
.L_x_11798:
[----:B------:R-:W2:Y:S01]  /*e850*/  LD.E R20, desc[UR4][R102.64+0xdc] ;  /* 0x0000dc0466147980 */ /* 0x000ea2000c101900 */
[----:B-1----:R-:W-:Y:S01]  /*e860*/  SHF.R.U32.HI R2, RZ, 0x2, R157 ;  /* 0x00000002ff027819 */ /* 0x002fe2000001169d */
[----:B------:R-:W-:Y:S02]  /*e870*/  IMAD.SHL.U32 R3, R157, 0x2, RZ ;  /* 0x000000029d037824 */ /* 0x000fe400078e00ff */
[----:B------:R-:W-:Y:S01]  /*e880*/  VIADD R8, R57, 0xffffffc0 ;  /* 0xffffffc039087836 */ /* 0x000fe20000000000 */
[----:B------:R-:W-:Y:S01]  /*e890*/  LOP3.LUT R2, R2, 0x7, RZ, 0xc0, !PT ;  /* 0x0000000702027812 */ /* 0x000fe200078ec0ff */
[----:B------:R-:W-:Y:S01]  /*e8a0*/  IMAD.IADD R147, R49, 0x1, R14 ;  /* 0x0000000131937824 */ /* 0x000fe200078e020e */
[----:B------:R-:W-:Y:S01]  /*e8b0*/  LOP3.LUT R3, R3, 0x6, RZ, 0xc0, !PT ;  /* 0x0000000603037812 */ /* 0x000fe200078ec0ff */
[----:B------:R-:W-:Y:S01]  /*e8c0*/  IMAD.SHL.U32 R174, R157, 0x8, RZ ;  /* 0x000000089dae7824 */ /* 0x000fe200078e00ff */
[----:B------:R-:W-:Y:S02]  /*e8d0*/  LOP3.LUT R2, R2, 0x1f0, R7, 0xf8, !PT ;  /* 0x000001f002027812 */ /* 0x000fe400078ef807 */
[----:B------:R-:W-:Y:S01]  /*e8e0*/  LEA R147, R147, UR6, 0x1 ;  /* 0x0000000693937c11 */ /* 0x000fe2000f8e08ff */
[----:B------:R-:W-:Y:S01]  /*e8f0*/  IMAD.IADD R8, R3, 0x1, R8 ;  /* 0x0000000103087824 */ /* 0x000fe200078e0208 */
[----:B------:R-:W-:-:S02]  /*e900*/  IADD3 R2, PT, PT, -R165, R2, R160 ;  /* 0x00000002a5027210 */ /* 0x000fc40007ffe1a0 */
[----:B------:R-:W-:Y:S01]  /*e910*/  LOP3.LUT R174, R174, 0x38, RZ, 0xc0, !PT ;  /* 0x00000038aeae7812 */ /* 0x000fe200078ec0ff */
[C---:B------:R-:W-:Y:S01]  /*e920*/  VIADD R56, R8.reuse, 0x1 ;  /* 0x0000000108387836 */ /* 0x040fe20000000000 */
[-C--:B------:R-:W-:Y:S01]  /*e930*/  ISETP.GE.AND P3, PT, R8, R101.reuse, PT ;  /* 0x000000650800720c */ /* 0x080fe20003f66270 */
[----:B------:R-:W-:Y:S01]  /*e940*/  IMAD.IADD R3, R2, 0x1, R101 ;  /* 0x0000000102037824 */ /* 0x000fe200078e0265 */
[----:B------:R-:W-:Y:S01]  /*e950*/  LDSM.16.MT88.4 R92, [R147+0x8000] ;  /* 0x00800000935c783b */ /* 0x000fe20000004200 */
[----:B------:R-:W-:Y:S01]  /*e960*/  VIADD R2, R8, 0x8 ;  /* 0x0000000808027836 */ /* 0x000fe20000000000 */
[-C--:B------:R-:W-:Y:S01]  /*e970*/  ISETP.GE.AND P2, PT, R56, R101.reuse, PT ;  /* 0x000000653800720c */ /* 0x080fe20003f46270 */
[----:B------:R-:W-:Y:S02]  /*e980*/  VIADD R30, R8, 0x10 ;  /* 0x00000010081e7836 */ /* 0x000fe40000000000 */
        /* <DEDUP_REMOVED lines=19> */
[C---:B------:R-:W-:Y:S02]  /*eac0*/  IMAD.IADD R7, R3.reuse, 0x1, -R18 ;  /* 0x0000000103077824 */ /* 0x040fe400078e0a12 */
[----:B------:R-:W-:Y:S01]  /*ead0*/  FFMA.FTZ R52, -R0, R5, R52 ;  /* 0x0000000500347223 */ /* 0x000fe20000010134 */
[----:B------:R-:W-:Y:S01]  /*eae0*/  IMAD.IADD R5, R3, 0x1, -R12 ;  /* 0x0000000103057824 */ /* 0x000fe200078e0a0c */
[----:B------:R-:W-:Y:S01]  /*eaf0*/  ISETP.GE.AND P0, PT, R50, R101, PT ;  /* 0x000000653200720c */ /* 0x000fe20003f06270 */
        /* <DEDUP_REMOVED lines=8> */
[----:B------:R-:W-:Y:S01]  /*eb80*/  VIADD R10, R8, 0x21 ;  /* 0x00000021080a7836 */ /* 0x000fe20000000000 */
[----:B------:R-:W-:Y:S01]  /*eb90*/  I2FP.F32.S32 R5, R5 ;  /* 0x0000000500057245 */ /* 0x000fe20000201400 */
[----:B------:R-:W-:Y:S01]  /*eba0*/  IMAD.MOV.U32 R11, RZ, RZ, R30 ;  /* 0x000000ffff0b7224 */ /* 0x000fe200078e001e */
[----:B------:R-:W-:Y:S01]  /*ebb0*/  IABS R56, R56 ;  /* 0x0000003800387213 */ /* 0x000fe20000000000 */
[C---:B------:R-:W-:Y:S01]  /*ebc0*/  FFMA.FTZ R60, -R0.reuse, R7, R44 ;  /* 0x00000007003c7223 */ /* 0x040fe2000001012c */
[----:B------:R-:W-:Y:S01]  /*ebd0*/  IABS R28, R28 ;  /* 0x0000001c001c7213 */ /* 0x000fe20000000000 */
[C---:B------:R-:W-:Y:S01]  /*ebe0*/  FFMA.FTZ R126, -R0.reuse, R5, R40 ;  /* 0x00000005007e7223 */ /* 0x040fe20000010128 */
[----:B------:R-:W-:Y:S01]  /*ebf0*/  IABS R50, R50 ;  /* 0x0000003200327213 */ /* 0x000fe20000000000 */
[--C-:B------:R-:W-:Y:S01]  /*ec00*/  IMAD.IADD R5, R3, 0x1, -R8.reuse ;  /* 0x0000000103057824 */ /* 0x100fe200078e0a08 */
[----:B------:R-:W-:Y:S01]  /*ec10*/  I2FP.F32.S32 R56, R56 ;  /* 0x0000003800387245 */ /* 0x000fe20000201400 */
[----:B------:R-:W-:Y:S01]  /*ec20*/  IMAD.IADD R7, R9, 0x1, -R8 ;  /* 0x0000000109077824 */ /* 0x000fe200078e0a08 */
[----:B------:R-:W-:Y:S01]  /*ec30*/  I2FP.F32.S32 R28, R28 ;  /* 0x0000001c001c7245 */ /* 0x000fe20000201400 */
[----:B------:R-:W-:Y:S01]  /*ec40*/  IMAD.IADD R26, R3, 0x1, -R22 ;  /* 0x00000001031a7824 */ /* 0x000fe200078e0a16 */
[----:B------:R-:W-:Y:S01]  /*ec50*/  I2FP.F32.S32 R44, R50 ;  /* 0x00000032002c7245 */ /* 0x000fe20000201400 */
[C---:B------:R-:W-:Y:S01]  /*ec60*/  FFMA.FTZ R40, -R0.reuse, R56, R67 ;  /* 0x0000003800287223 */ /* 0x040fe20000010143 */
[----:B------:R-:W-:Y:S01]  /*ec70*/  I2FP.F32.S32 R11, R11 ;  /* 0x0000000b000b7245 */ /* 0x000fe20000201400 */
[C---:B------:R-:W-:Y:S01]  /*ec80*/  FFMA.FTZ R28, -R0.reuse, R28, R61 ;  /* 0x0000001c001c7223 */ /* 0x040fe2000001013d */
[----:B------:R-:W-:Y:S01]  /*ec90*/  IABS R5, R5 ;  /* 0x0000000500057213 */ /* 0x000fe20000000000 */
[----:B------:R-:W-:Y:S01]  /*eca0*/  FFMA.FTZ R44, -R0, R44, R63 ;  /* 0x0000002c002c7223 */ /* 0x000fe2000001013f */
[----:B------:R-:W-:Y:S01]  /*ecb0*/  ISETP.GE.AND P4, PT, R22, R101, PT ;  /* 0x000000651600720c */ /* 0x000fe20003f86270 */
[----:B------:R-:W-:Y:S01]  /*ecc0*/  FFMA.FTZ R54, -R0, R11, R54 ;  /* 0x0000000b00367223 */ /* 0x000fe20000010136 */
[----:B------:R-:W-:Y:S01]  /*ecd0*/  IABS R7, R7 ;  /* 0x0000000700077213 */ /* 0x000fe20000000000 */
[C---:B------:R-:W-:Y:S01]  /*ece0*/  IMAD.IADD R22, R9.reuse, 0x1, -R22 ;  /* 0x0000000109167824 */ /* 0x040fe200078e0a16 */
[----:B------:R-:W-:Y:S01]  /*ecf0*/  FSEL R2, R2, -INF , !P2 ;  /* 0xff80000002027808 */ /* 0x000fe20005000000 */
[C---:B------:R-:W-:Y:S01]  /*ed00*/  IMAD.IADD R13, R9.reuse, 0x1, -R18 ;  /* 0x00000001090d7824 */ /* 0x040fe200078e0a12 */
[----:B------:R-:W-:Y:S01]  /*ed10*/  FSEL R40, R40, -INF , !P2 ;  /* 0xff80000028287808 */ /* 0x000fe20005000000 */
[----:B------:R-:W-:Y:S01]  /*ed20*/  IMAD.IADD R11, R9, 0x1, -R12 ;  /* 0x00000001090b7824 */ /* 0x000fe200078e0a0c */
[----:B------:R-:W-:Y:S01]  /*ed30*/  I2FP.F32.S32 R5, R5 ;  /* 0x0000000500057245 */ /* 0x000fe20000201400 */
[--C-:B------:R-:W-:Y:S01]  /*ed40*/  IMAD.IADD R24, R3, 0x1, -R16.reuse ;  /* 0x0000000103187824 */ /* 0x100fe200078e0a10 */
[----:B------:R-:W-:Y:S01]  /*ed50*/  ISETP.GE.AND P2, PT, R16, R101, PT ;  /* 0x000000651000720c */ /* 0x000fe20003f46270 */
[----:B------:R-:W-:Y:S01]  /*ed60*/  IMAD.IADD R15, R9, 0x1, -R16 ;  /* 0x00000001090f7824 */ /* 0x000fe200078e0a10 */
[----:B------:R-:W-:Y:S01]  /*ed70*/  FSEL R28, R28, -INF , !P0 ;  /* 0xff8000001c1c7808 */ /* 0x000fe20004000000 */
[--C-:B------:R-:W-:Y:S01]  /*ed80*/  IMAD.IADD R58, R3, 0x1, -R10.reuse ;  /* 0x00000001033a7824 */ /* 0x100fe200078e0a0a */
[----:B------:R-:W-:Y:S01]  /*ed90*/  FSEL R44, R44, -INF , !P0 ;  /* 0xff8000002c2c7808 */ /* 0x000fe20004000000 */
[----:B------:R-:W-:Y:S01]  /*eda0*/  IMAD.IADD R16, R9, 0x1, -R10 ;  /* 0x0000000109107824 */ /* 0x000fe200078e0a0a */
[----:B------:R-:W-:Y:S01]  /*edb0*/  I2FP.F32.S32 R7, R7 ;  /* 0x0000000700077245 */ /* 0x000fe20000201400 */
[----:B------:R-:W-:Y:S01]  /*edc0*/  FFMA.FTZ R64, -R0, R5, R64 ;  /* 0x0000000500407223 */ /* 0x000fe20000010140 */
[----:B------:R-:W-:Y:S01]  /*edd0*/  ISETP.GE.AND P0, PT, R10, R101, PT ;  /* 0x000000650a00720c */ /* 0x000fe20003f06270 */
[C---:B------:R-:W-:Y:S01]  /*ede0*/  FFMA.FTZ R30, -R0.reuse, R5, R62 ;  /* 0x00000005001e7223 */ /* 0x040fe2000001013e */
        /* <DEDUP_REMOVED lines=9> */
[----:B------:R-:W-:Y:S01]  /*ee80*/  IMAD.IADD R145, R6, 0x1, R147 ;  /* 0x0000000106917824 */ /* 0x000fe200078e0293 */
[----:B------:R-:W-:Y:S01]  /*ee90*/  I2FP.F32.S32 R11, R11 ;  /* 0x0000000b000b7245 */ /* 0x000fe20000201400 */
[----:B------:R-:W-:Y:S01]  /*eea0*/  FFMA.FTZ R55, -R0, R10, R55 ;  /* 0x0000000a00377223 */ /* 0x000fe20000010137 */
[----:B------:R-:W-:Y:S01]  /*eeb0*/  FSEL R7, R64, -INF , !P3 ;  /* 0xff80000040077808 */ /* 0x000fe20005800000 */
[C---:B------:R-:W-:Y:S01]  /*eec0*/  FFMA.FTZ R10, -R0.reuse, R13, R46 ;  /* 0x0000000d000a7223 */ /* 0x040fe2000001012e */
[----:B------:R-:W-:Y:S01]  /*eed0*/  FSEL R5, R5, -INF , !P3 ;  /* 0xff80000005057808 */ /* 0x000fe20005800000 */
[----:B------:R-:W-:Y:S01]  /*eee0*/  FFMA.FTZ R130, -R0, R11, R42 ;  /* 0x0000000b00827223 */ /* 0x000fe2000001012a */
[-C--:B------:R-:W-:Y:S01]  /*eef0*/  ISETP.GE.AND P3, PT, R18, R101.reuse, PT ;  /* 0x000000651200720c */ /* 0x080fe20003f66270 */
[----:B------:R-:W-:Y:S01]  /*ef00*/  VIADD R46, R8, 0x29 ;  /* 0x00000029082e7836 */ /* 0x000fe20000000000 */
[----:B------:R-:W-:Y:S01]  /*ef10*/  FSEL R48, R48, -INF , !P1 ;  /* 0xff80000030307808 */ /* 0x000fe20004800000 */
[----:B------:R-:W-:Y:S01]  /*ef20*/  VIADD R42, R8, 0x30 ;  /* 0x00000030082a7836 */ /* 0x000fe20000000000 */
[----:B------:R-:W-:Y:S01]  /*ef30*/  FSEL R30, R30, -INF , !P1 ;  /* 0xff8000001e1e7808 */ /* 0x000fe20004800000 */
[----:B------:R-:W-:Y:S01]  /*ef40*/  VIADD R18, R8, 0x38 ;  /* 0x0000003808127836 */ /* 0x000fe20000000000 */
        /* <DEDUP_REMOVED lines=13> */
[----:B------:R-:W-:Y:S01]  /*f020*/  FFMA.FTZ R26, -R0, R26, R53 ;  /* 0x0000001a001a7223 */ /* 0x000fe20000010135 */
[----:B------:R-:W-:Y:S01]  /*f030*/  FSEL R62, R52, -INF , !P5 ;  /* 0xff800000343e7808 */ /* 0x000fe20006800000 */
[----:B------:R-:W-:Y:S01]  /*f040*/  IMAD.IADD R146, R4, 0x1, R147 ;  /* 0x0000000104927824 */ /* 0x000fe200078e0293 */
[----:B------:R-:W-:Y:S01]  /*f050*/  IABS R3, R3 ;  /* 0x0000000300037213 */ /* 0x000fe20000000000 */
[----:B------:R-:W-:Y:S01]  /*f060*/  FFMA.FTZ R24, -R0, R24, R45 ;  /* 0x0000001800187223 */ /* 0x000fe2000001012d */
[----:B------:R-:W-:Y:S01]  /*f070*/  IABS R11, R11 ;  /* 0x0000000b000b7213 */ /* 0x000fe20000000000 */
[----:B------:R-:W-:Y:S01]  /*f080*/  IMAD.IADD R144, R4, 0x1, R145 ;  /* 0x0000000104907824 */ /* 0x000fe200078e0291 */
[----:B------:R-:W-:Y:S01]  /*f090*/  I2FP.F32.S32 R52, R3 ;  /* 0x0000000300347245 */ /* 0x000fe20000201400 */
[----:B------:R-:W-:Y:S01]  /*f0a0*/  LDSM.16.MT88.4 R64, [R147+0xa000] ;  /* 0x00a000009340783b */ /* 0x000fe20000004200 */
[----:B------:R-:W-:-:S02]  /*f0b0*/  FMNMX3.FTZ R3, R7, R2, R48, !PT ;  /* 0x0000000207037276 */ /* 0x000fc40007810030 */
[----:B------:R-:W-:Y:S01]  /*f0c0*/  I2FP.F32.S32 R12, R12 ;  /* 0x0000000c000c7245 */ /* 0x000fe20000201400 */
[C---:B------:R-:W-:Y:S01]  /*f0d0*/  FFMA.FTZ R52, -R0.reuse, R52, R89 ;  /* 0x0000003400347223 */ /* 0x040fe20000010159 */
[----:B------:R-:W-:Y:S01]  /*f0e0*/  I2FP.F32.S32 R58, R58 ;  /* 0x0000003a003a7245 */ /* 0x000fe20000201400 */
[----:B------:R-:W-:Y:S01]  /*f0f0*/  LDSM.16.MT88.4 R72, [R146+0xa000] ;  /* 0x00a000009248783b */ /* 0x000fe20000004200 */
[----:B------:R-:W-:Y:S01]  /*f100*/  I2FP.F32.S32 R11, R11 ;  /* 0x0000000b000b7245 */ /* 0x000fe20000201400 */
[C---:B------:R-:W-:Y:S01]  /*f110*/  FFMA.FTZ R47, -R0.reuse, R12, R47 ;  /* 0x0000000c002f7223 */ /* 0x040fe2000001012f */
[----:B------:R-:W-:Y:S01]  /*f120*/  IABS R19, R19 ;  /* 0x0000001300137213 */ /* 0x000fe20000000000 */
[C---:B------:R-:W-:Y:S01]  /*f130*/  FFMA.FTZ R41, -R0.reuse, R58, R41 ;  /* 0x0000003a00297223 */ /* 0x040fe20000010129 */
[----:B------:R-:W-:Y:S01]  /*f140*/  IABS R17, R17 ;  /* 0x0000001100117213 */ /* 0x000fe20000000000 */
[----:B------:R-:W-:Y:S01]  /*f150*/  FFMA.FTZ R11, -R0, R11, R36 ;  /* 0x0000000b000b7223 */ /* 0x000fe20000010124 */
[----:B------:R-:W-:-:S02]  /*f160*/  FSEL R26, R26, -INF , !P4 ;  /* 0xff8000001a1a7808 */ /* 0x000fc40006000000 */
[----:B------:R-:W-:Y:S02]  /*f170*/  FSEL R60, R60, -INF , !P3 ;  /* 0xff8000003c3c7808 */ /* 0x000fe40005800000 */
[----:B------:R-:W-:Y:S02]  /*f180*/  FMNMX3.FTZ R3, R3, R28, R62, !PT ;  /* 0x0000001c03037276 */ /* 0x000fe4000781003e */
[----:B------:R-:W-:Y:S02]  /*f190*/  IABS R16, R16 ;  /* 0x0000001000107213 */ /* 0x000fe40000000000 */
[----:B------:R-:W-:Y:S02]  /*f1a0*/  IABS R15, R15 ;  /* 0x0000000f000f7213 */ /* 0x000fe40000000000 */
[----:B------:R-:W-:Y:S02]  /*f1b0*/  IABS R13, R13 ;  /* 0x0000000d000d7213 */ /* 0x000fe40000000000 */
[----:B------:R-:W-:-:S02]  /*f1c0*/  I2FP.F32.S32 R19, R19 ;  /* 0x0000001300137245 */ /* 0x000fc40000201400 */
[----:B------:R-:W-:Y:S02]  /*f1d0*/  I2FP.F32.S32 R17, R17 ;  /* 0x0000001100117245 */ /* 0x000fe40000201400 */
[----:B------:R-:W-:Y:S01]  /*f1e0*/  FSEL R12, R54, -INF , !P5 ;  /* 0xff800000360c7808 */ /* 0x000fe20006800000 */
[----:B------:R-:W-:Y:S01]  /*f1f0*/  FFMA.FTZ R19, -R0, R19, R37 ;  /* 0x0000001300137223 */ /* 0x000fe20000010125 */
[----:B------:R-:W-:Y:S01]  /*f200*/  ISETP.GE.AND P5, PT, R50, R101, PT ;  /* 0x000000653200720c */ /* 0x000fe20003fa6270 */
[----:B------:R-:W-:Y:S01]  /*f210*/  IMAD.IADD R50, R9, 0x1, -R50 ;  /* 0x0000000109327824 */ /* 0x000fe200078e0a32 */
[----:B------:R-:W-:Y:S01]  /*f220*/  FSEL R24, R24, -INF , !P2 ;  /* 0xff80000018187808 */ /* 0x000fe20005000000 */
[----:B------:R-:W-:Y:S01]  /*f230*/  FFMA.FTZ R17, -R0, R17, R32 ;  /* 0x0000001100117223 */ /* 0x000fe20000010120 */
[----:B------:R-:W-:Y:S02]  /*f240*/  FSEL R126, R126, -INF , !P1 ;  /* 0xff8000007e7e7808 */ /* 0x000fe40004800000 */
[----:B------:R-:W-:-:S02]  /*f250*/  FMNMX3.FTZ R3, R3, R26, R60, !PT ;  /* 0x0000001a03037276 */ /* 0x000fc4000781003c */
[----:B------:R-:W-:Y:S02]  /*f260*/  I2FP.F32.S32 R16, R16 ;  /* 0x0000001000107245 */ /* 0x000fe40000201400 */
[----:B------:R-:W-:Y:S02]  /*f270*/  I2FP.F32.S32 R36, R15 ;  /* 0x0000000f00247245 */ /* 0x000fe40000201400 */
[----:B------:R-:W-:Y:S01]  /*f280*/  I2FP.F32.S32 R13, R13 ;  /* 0x0000000d000d7245 */ /* 0x000fe20000201400 */
[C---:B------:R-:W-:Y:S01]  /*f290*/  FFMA.FTZ R16, -R0.reuse, R16, R43 ;  /* 0x0000001000107223 */ /* 0x040fe2000001012b */
[----:B------:R-:W-:Y:S01]  /*f2a0*/  FSEL R76, R55, -INF , !P4 ;  /* 0xff800000374c7808 */ /* 0x000fe20006000000 */
[----:B------:R-:W-:Y:S01]  /*f2b0*/  FFMA.FTZ R33, -R0, R36, R33 ;  /* 0x0000002400217223 */ /* 0x000fe20000010121 */
        /* <DEDUP_REMOVED lines=9> */
[----:B------:R-:W-:Y:S02]  /*f350*/  IABS R21, R50 ;  /* 0x0000003200157213 */ /* 0x000fe40000000000 */
[----:B------:R-:W-:Y:S02]  /*f360*/  FSEL R8, R47, -INF , !P2 ;  /* 0xff8000002f087808 */ /* 0x000fe40005000000 */
[----:B------:R-:W-:Y:S02]  /*f370*/  FSEL R130, R130, -INF , !P1 ;  /* 0xff80000082827808 */ /* 0x000fe40004800000 */
[-C--:B------:R-:W-:Y:S01]  /*f380*/  ISETP.GE.AND P2, PT, R22, R101.reuse, PT ;  /* 0x000000651600720c */ /* 0x080fe20003f46270 */
[C---:B------:R-:W-:Y:S01]  /*f390*/  IMAD.IADD R22, R9.reuse, 0x1, -R22 ;  /* 0x0000000109167824 */ /* 0x040fe200078e0a16 */
[----:B------:R-:W-:Y:S01]  /*f3a0*/  ISETP.GE.AND P1, PT, R18, R101, PT ;  /* 0x000000651200720c */ /* 0x000fe20003f26270 */
[----:B------:R-:W-:Y:S01]  /*f3b0*/  IMAD.IADD R18, R9, 0x1, -R18 ;  /* 0x0000000109127824 */ /* 0x000fe200078e0a12 */
[----:B------:R-:W-:Y:S01]  /*f3c0*/  FSEL R132, R19, -INF , !P4 ;  /* 0xff80000013847808 */ /* 0x000fe20006000000 */
[----:B------:R-:W-:Y:S01]  /*f3d0*/  IMAD.IADD R9, R9, 0x1, -R56 ;  /* 0x0000000109097824 */ /* 0x000fe200078e0a38 */
[----:B------:R-:W-:-:S02]  /*f3e0*/  FSEL R122, R17, -INF , !P3 ;  /* 0xff800000117a7808 */ /* 0x000fc40005800000 */
[----:B------:R-:W-:Y:S02]  /*f3f0*/  FMNMX3.FTZ R3, R3, R124, R134, !PT ;  /* 0x0000007c03037276 */ /* 0x000fe40007810086 */
[----:B------:R-:W-:Y:S02]  /*f400*/  FMNMX3.FTZ R11, R5, R40, R30, !PT ;  /* 0x00000028050b7276 */ /* 0x000fe4000781001e */
[----:B------:R-:W-:Y:S02]  /*f410*/  IABS R32, R46 ;  /* 0x0000002e00207213 */ /* 0x000fe40000000000 */
[----:B------:R-:W-:Y:S02]  /*f420*/  IABS R15, R42 ;  /* 0x0000002a000f7213 */ /* 0x000fe40000000000 */
[----:B------:R-:W-:Y:S02]  /*f430*/  I2FP.F32.S32 R21, R21 ;  /* 0x0000001500157245 */ /* 0x000fe40000201400 */
[----:B------:R-:W-:-:S02]  /*f440*/  FSEL R16, R16, -INF , !P0 ;  /* 0xff80000010107808 */ /* 0x000fc40004000000 */
[----:B------:R-:W-:Y:S01]  /*f450*/  ISETP.GE.AND P0, PT, R56, R101, PT ;  /* 0x000000653800720c */ /* 0x000fe20003f06270 */
[----:B------:R-:W-:Y:S01]  /*f460*/  FFMA.FTZ R38, -R0, R21, R38 ;  /* 0x0000001500267223 */ /* 0x000fe20000010126 */
[----:B------:R-:W-:Y:S01]  /*f470*/  FSEL R120, R33, -INF , !P2 ;  /* 0xff80000021787808 */ /* 0x000fe20005000000 */
[----:B------:R-:W-:Y:S01]  /*f480*/  LDSM.16.MT88.4 R56, [R144+0x8000] ;  /* 0x008000009038783b */ /* 0x000fe20000004200 */
[----:B------:R-:W-:Y:S02]  /*f490*/  FSEL R118, R13, -INF , !P1 ;  /* 0xff8000000d767808 */ /* 0x000fe40004800000 */
[----:B------:R-:W-:Y:S02]  /*f4a0*/  FMNMX3.FTZ R3, R3, R132, R122, !PT ;  /* 0x0000008403037276 */ /* 0x000fe4000781007a */
[----:B------:R-:W-:Y:S02]  /*f4b0*/  FMNMX3.FTZ R11, R11, R44, R12, !PT ;  /* 0x0000002c0b0b7276 */ /* 0x000fe4000781000c */
[----:B------:R-:W-:-:S02]  /*f4c0*/  IABS R22, R22 ;  /* 0x0000001600167213 */ /* 0x000fc40000000000 */
[----:B------:R-:W-:Y:S02]  /*f4d0*/  I2FP.F32.S32 R32, R32 ;  /* 0x0000002000207245 */ /* 0x000fe40000201400 */
[----:B------:R-:W-:Y:S02]  /*f4e0*/  I2FP.F32.S32 R15, R15 ;  /* 0x0000000f000f7245 */ /* 0x000fe40000201400 */
[----:B------:R-:W-:Y:S01]  /*f4f0*/  IABS R18, R18 ;  /* 0x0000001200127213 */ /* 0x000fe20000000000 */
[----:B------:R-:W-:Y:S01]  /*f500*/  FFMA.FTZ R39, -R0, R32, R39 ;  /* 0x0000002000277223 */ /* 0x000fe20000010127 */
[----:B------:R-:W-:Y:S01]  /*f510*/  FSEL R116, R52, -INF , !P0 ;  /* 0xff80000034747808 */ /* 0x000fe20004000000 */
[----:B------:R-:W-:Y:S01]  /*f520*/  FFMA.FTZ R34, -R0, R15, R34 ;  /* 0x0000000f00227223 */ /* 0x000fe20000010122 */
[----:B------:R-:W-:Y:S02]  /*f530*/  FMNMX3.FTZ R3, R3, R120, R118, !PT ;  /* 0x0000007803037276 */ /* 0x000fe40007810076 */
[----:B------:R-:W-:-:S02]  /*f540*/  FMNMX3.FTZ R11, R11, R76, R10, !PT ;  /* 0x0000004c0b0b7276 */ /* 0x000fc4000781000a */
[----:B------:R-:W-:Y:S02]  /*f550*/  I2FP.F32.S32 R22, R22 ;  /* 0x0000001600167245 */ /* 0x000fe40000201400 */
[----:B------:R-:W-:Y:S02]  /*f560*/  IABS R9, R9 ;  /* 0x0000000900097213 */ /* 0x000fe40000000000 */
[----:B------:R-:W-:Y:S01]  /*f570*/  I2FP.F32.S32 R13, R18 ;  /* 0x00000012000d7245 */ /* 0x000fe20000201400 */
[----:B------:R-:W-:Y:S01]  /*f580*/  FFMA.FTZ R35, -R0, R22, R35 ;  /* 0x0000001600237223 */ /* 0x000fe20000010123 */
[----:B------:R-:W-:Y:S02]  /*f590*/  FMNMX.FTZ R3, R116, R3, !PT ;  /* 0x0000000374037209 */ /* 0x000fe40007810000 */
[----:B------:R-:W-:Y:S01]  /*f5a0*/  FSEL R128, R38, -INF , !P5 ;  /* 0xff80000026807808 */ /* 0x000fe20006800000 */
[----:B------:R-:W-:Y:S01]  /*f5b0*/  FFMA.FTZ R90, -R0, R13, R90 ;  /* 0x0000000d005a7223 */ /* 0x000fe2000001015a */
[----:B------:R-:W-:Y:S01]  /*f5c0*/  FMNMX3.FTZ R11, R11, R8, R130, !PT ;  /* 0x000000080b0b7276 */ /* 0x000fe20007810082 */
[----:B------:R-:W1:Y:S01]  /*f5d0*/  SHFL.BFLY PT, R32, R3, 0x2, 0x1f ;  /* 0x0c401f0003207f89 */ /* 0x000e6200000e0000 */
[----:B------:R-:W-:-:S02]  /*f5e0*/  I2FP.F32.S32 R9, R9 ;  /* 0x0000000900097245 */ /* 0x000fc40000201400 */
[----:B------:R-:W-:Y:S02]  /*f5f0*/  FSEL R18, R39, -INF , !P4 ;  /* 0xff80000027127808 */ /* 0x000fe40006000000 */
[----:B------:R-:W-:Y:S01]  /*f600*/  FSEL R114, R34, -INF , !P3 ;  /* 0xff80000022727808 */ /* 0x000fe20005800000 */
[----:B------:R-:W-:Y:S01]  /*f610*/  FFMA.FTZ R9, -R0, R9, R91 ;  /* 0x0000000900097223 */ /* 0x000fe2000001015b */
[----:B------:R-:W-:Y:S02]  /*f620*/  FMNMX3.FTZ R11, R11, R16, R128, !PT ;  /* 0x000000100b0b7276 */ /* 0x000fe40007810080 */
[----:B------:R-:W-:Y:S02]  /*f630*/  FSEL R112, R35, -INF , !P2 ;  /* 0xff80000023707808 */ /* 0x000fe40005000000 */
[----:B------:R-:W-:Y:S02]  /*f640*/  FSEL R110, R90, -INF , !P1 ;  /* 0xff8000005a6e7808 */ /* 0x000fe40004800000 */
[----:B------:R-:W-:Y:S01]  /*f650*/  FMNMX3.FTZ R11, R11, R18, R114, !PT ;  /* 0x000000120b0b7276 */ /* 0x000fe20007810072 */
[----:B------:R-:W-:Y:S01]  /*f660*/  LDSM.16.MT88.4 R88, [R145+0xa000] ;  /* 0x00a000009158783b */ /* 0x000fe20000004200 */
[----:B------:R-:W-:-:S02]  /*f670*/  FSEL R22, R9, -INF , !P0 ;  /* 0xff80000009167808 */ /* 0x000fc40004000000 */
        /* <DEDUP_REMOVED lines=14> */
[-CC-:B------:R-:W-:Y:S01]  /*f760*/  FFMA.FTZ R28, R28, R20.reuse, -R23.reuse ;  /* 0x000000141c1c7223 */ /* 0x180fe20000010817 */
[----:B------:R-:W-:Y:S01]  /*f770*/  LDSM.16.MT88.4 R48, [R145+0x8000] ;  /* 0x008000009130783b */ /* 0x000fe20000004200 */
[-CC-:B------:R-:W-:Y:S01]  /*f780*/  FFMA.FTZ R27, R62, R20.reuse, -R23.reuse ;  /* 0x000000143e1b7223 */ /* 0x180fe20000010817 */
[----:B------:R-:W-:Y:S01]  /*f790*/  MUFU.EX2 R104, R104 ;  /* 0x0000006800687308 */ /* 0x000fe20000000800 */
[-CC-:B------:R-:W-:Y:S01]  /*f7a0*/  FFMA.FTZ R26, R26, R20.reuse, -R23.reuse ;  /* 0x000000141a1a7223 */ /* 0x180fe20000010817 */
[-CC-:B------:R-:W-:Y:S01]  /*f7b0*/  FFMA.FTZ R25, R60, R20.reuse, -R23.reuse ;  /* 0x000000143c197223 */ /* 0x180fe20000010817 */
[-CC-:B------:R-:W-:Y:S01]  /*f7c0*/  FFMA.FTZ R24, R24, R20.reuse, -R23.reuse ;  /* 0x0000001418187223 */ /* 0x180fe20000010817 */
[----:B-1----:R-:W-:Y:S01]  /*f7d0*/  FMNMX.FTZ R2, R32, R9, !PT ;  /* 0x0000000920027209 */ /* 0x002fe20007810000 */
[-CC-:B------:R-:W-:Y:S01]  /*f7e0*/  FFMA.FTZ R115, R124, R20.reuse, -R23.reuse ;  /* 0x000000147c737223 */ /* 0x180fe20000010817 */
[-CC-:B------:R-:W-:Y:S01]  /*f7f0*/  FFMA.FTZ R126, R126, R20.reuse, -R23.reuse ;  /* 0x000000147e7e7223 */ /* 0x180fe20000010817 */
[--C-:B------:R-:W-:Y:S01]  /*f800*/  FFMA.FTZ R124, R134, R20, -R23.reuse ;  /* 0x00000014867c7223 */ /* 0x100fe20000010817 */
[----:B------:R-:W-:Y:S01]  /*f810*/  FSETP.NEU.FTZ.AND P0, PT, R2, -INF , PT ;  /* 0xff8000000200780b */ /* 0x000fe20003f1d000 */
[----:B------:R-:W-:Y:S01]  /*f820*/  FMUL.FTZ R21, R20, R2 ;  /* 0x0000000214157220 */ /* 0x000fe20000410000 */
[----:B------:R-:W1:Y:S01]  /*f830*/  MUFU.EX2 R109, R109 ;  /* 0x0000006d006d7308 */ /* 0x000e620000000800 */
[-CC-:B------:R-:W-:Y:S01]  /*f840*/  FFMA.FTZ R113, R132, R20.reuse, -R23.reuse ;  /* 0x0000001484717223 */ /* 0x180fe20000010817 */
[-CC-:B------:R-:W-:Y:S01]  /*f850*/  FFMA.FTZ R121, R122, R20.reuse, -R23.reuse ;  /* 0x000000147a797223 */ /* 0x180fe20000010817 */
[-CC-:B------:R-:W-:Y:S01]  /*f860*/  FFMA.FTZ R120, R120, R20.reuse, -R23.reuse ;  /* 0x0000001478787223 */ /* 0x180fe20000010817 */
[----:B------:R-:W-:Y:S01]  /*f870*/  FSEL R21, R21, RZ, P0 ;  /* 0x000000ff15157208 */ /* 0x000fe20000000000 */
[-CC-:B------:R-:W-:Y:S01]  /*f880*/  FFMA.FTZ R118, R118, R20.reuse, -R23.reuse ;  /* 0x0000001476767223 */ /* 0x180fe20000010817 */
[----:B------:R-:W-:-:S02]  /*f890*/  FFMA.FTZ R173, R116, R20, -R23 ;  /* 0x0000001474ad7223 */ /* 0x000fc40000010817 */
[----:B------:R-:W-:Y:S01]  /*f8a0*/  MUFU.EX2 R29, R29 ;  /* 0x0000001d001d7308 */ /* 0x000fe20000000800 */
[-CC-:B------:R-:W-:Y:S01]  /*f8b0*/  FFMA.FTZ R108, R5, R20.reuse, -R21.reuse ;  /* 0x00000014056c7223 */ /* 0x180fe20000010815 */
[-CC-:B------:R-:W-:Y:S01]  /*f8c0*/  FFMA.FTZ R111, R40, R20.reuse, -R21.reuse ;  /* 0x00000014286f7223 */ /* 0x180fe20000010815 */
[-CC-:B------:R-:W-:Y:S01]  /*f8d0*/  FFMA.FTZ R30, R30, R20.reuse, -R21.reuse ;  /* 0x000000141e1e7223 */ /* 0x180fe20000010815 */
[-CC-:B------:R-:W-:Y:S01]  /*f8e0*/  FFMA.FTZ R31, R44, R20.reuse, -R21.reuse ;  /* 0x000000142c1f7223 */ /* 0x180fe20000010815 */
[----:B------:R-:W2:Y:S01]  /*f8f0*/  LDSM.16.MT88.4 R40, [R146+0x8000] ;  /* 0x008000009228783b */ /* 0x000ea20000004200 */
[-CC-:B------:R-:W-:Y:S01]  /*f900*/  FFMA.FTZ R33, R12, R20.reuse, -R21.reuse ;  /* 0x000000140c217223 */ /* 0x180fe20000010815 */
[-CC-:B------:R-:W-:Y:S01]  /*f910*/  FFMA.FTZ R34, R76, R20.reuse, -R21.reuse ;  /* 0x000000144c227223 */ /* 0x180fe20000010815 */
[----:B------:R-:W3:Y:S01]  /*f920*/  MUFU.EX2 R28, R28 ;  /* 0x0000001c001c7308 */ /* 0x000ee20000000800 */
[----:B------:R-:W4:Y:S01]  /*f930*/  LDSM.16.MT88.4 R4, [R144+0xa000] ;  /* 0x00a000009004783b */ /* 0x000f220000004200 */
[-CC-:B------:R-:W-:Y:S01]  /*f940*/  FFMA.FTZ R32, R10, R20.reuse, -R21.reuse ;  /* 0x000000140a207223 */ /* 0x180fe20000010815 */
[-CC-:B------:R-:W-:Y:S01]  /*f950*/  FFMA.FTZ R35, R8, R20.reuse, -R21.reuse ;  /* 0x0000001408237223 */ /* 0x180fe20000010815 */
[----:B-1----:R-:W-:Y:S01]  /*f960*/  F2FP.BF16.F32.PACK_AB R84, R104, R109 ;  /* 0x0000006d6854723e */ /* 0x002fe200000010ff */
[----:B------:R-:W1:Y:S01]  /*f970*/  LDSM.16.MT88.4 R12, [R147+0x8800] ;  /* 0x00880000930c783b */ /* 0x000e620000004200 */
[-CC-:B------:R-:W-:Y:S01]  /*f980*/  FFMA.FTZ R117, R130, R20.reuse, -R21.reuse ;  /* 0x0000001482757223 */ /* 0x180fe20000010815 */
[-CC-:B------:R-:W-:Y:S01]  /*f990*/  FFMA.FTZ R130, R16, R20.reuse, -R21.reuse ;  /* 0x0000001410827223 */ /* 0x180fe20000010815 */
[----:B------:R-:W-:Y:S01]  /*f9a0*/  MUFU.EX2 R108, R108 ;  /* 0x0000006c006c7308 */ /* 0x000fe20000000800 */
[----:B------:R-:W5:Y:S01]  /*f9b0*/  LDSM.16.MT88.4 R8, [R146+0x8800] ;  /* 0x008800009208783b */ /* 0x000f620000004200 */
[-CC-:B------:R-:W-:Y:S01]  /*f9c0*/  FFMA.FTZ R128, R128, R20.reuse, -R21.reuse ;  /* 0x0000001480807223 */ /* 0x180fe20000010815 */
[-CC-:B------:R-:W-:Y:S01]  /*f9d0*/  FFMA.FTZ R119, R18, R20.reuse, -R21.reuse ;  /* 0x0000001412777223 */ /* 0x180fe20000010815 */
[-CC-:B------:R-:W-:Y:S01]  /*f9e0*/  FFMA.FTZ R114, R114, R20.reuse, -R21.reuse ;  /* 0x0000001472727223 */ /* 0x180fe20000010815 */
[----:B------:R-:W-:Y:S01]  /*f9f0*/  LDSM.16.MT88.4 R16, [R145+0xb000] ;  /* 0x00b000009110783b */ /* 0x000fe20000004200 */
[-CC-:B------:R-:W-:Y:S01]  /*fa00*/  FFMA.FTZ R123, R112, R20.reuse, -R21.reuse ;  /* 0x00000014707b7223 */ /* 0x180fe20000010815 */
[-CC-:B------:R-:W-:Y:S01]  /*fa10*/  FFMA.FTZ R110, R110, R20.reuse, -R21.reuse ;  /* 0x000000146e6e7223 */ /* 0x180fe20000010815 */
[----:B------:R-:W2:Y:S01]  /*fa20*/  MUFU.EX2 R111, R111 ;  /* 0x0000006f006f7308 */ /* 0x000ea20000000800 */
[----:B---3--:R-:W-:Y:S01]  /*fa30*/  F2FP.BF16.F32.PACK_AB R86, R28, R29 ;  /* 0x0000001d1c56723e */ /* 0x008fe200000010ff */
[----:B------:R-:W-:Y:S01]  /*fa40*/  FFMA.FTZ R125, R22, R20, -R21 ;  /* 0x00000014167d7223 */ /* 0x000fe20000010815 */
[----:B------:R-:W-:Y:S01]  /*fa50*/  FADD.FTZ R104, R109, R104 ;  /* 0x000000686d687221 */ /* 0x000fe20000010000 */
[----:B------:R-:W-:Y:S03]  /*fa60*/  LDSM.16.MT88.4 R20, [R146+0x9800] ;  /* 0x009800009214783b */ /* 0x000fe60000004200 */
[----:B------:R-:W-:Y:S01]  /*fa70*/  FADD.FTZ R29, R29, R104 ;  /* 0x000000681d1d7221 */ /* 0x000fe20000010000 */
[----:B------:R-:W-:Y:S03]  /*fa80*/  MUFU.EX2 R30, R30 ;  /* 0x0000001e001e7308 */ /* 0x000fe60000000800 */
[----:B------:R-:W-:-:S05]  /*fa90*/  FADD.FTZ R28, R28, R29 ;  /* 0x0000001d1c1c7221 */ /* 0x000fca0000010000 */
[----:B------:R-:W3:Y:S01]  /*faa0*/  MUFU.EX2 R31, R31 ;  /* 0x0000001f001f7308 */ /* 0x000ee20000000800 */
[----:B--2---:R-:W-:Y:S01]  /*fab0*/  F2FP.BF16.F32.PACK_AB R85, R111, R108 ;  /* 0x0000006c6f55723e */ /* 0x004fe200000010ff */
[----:B------:R-:W-:-:S06]  /*fac0*/  FADD.FTZ R111, R108, R111 ;  /* 0x0000006f6c6f7221 */ /* 0x000fcc0000010000 */
[----:B------:R-:W-:Y:S08]  /*fad0*/  MUFU.EX2 R27, R27 ;  /* 0x0000001b001b7308 */ /* 0x000ff00000000800 */
[----:B------:R-:W2:Y:S01]  /*fae0*/  MUFU.EX2 R26, R26 ;  /* 0x0000001a001a7308 */ /* 0x000ea20000000800 */
[----:B---3--:R-:W-:-:S07]  /*faf0*/  F2FP.BF16.F32.PACK_AB R87, R31, R30 ;  /* 0x0000001e1f57723e */ /* 0x008fce00000010ff */
        /* <DEDUP_REMOVED lines=29> */
[----:B----4-:R-:W-:Y:S01]  /*fcd0*/  HMMA.16816.F32.BF16 R80, R84, R4, RZ ;  /* 0x000000045450723c */ /* 0x010fe200000418ff */
[----:B--2---:R-:W-:Y:S01]  /*fce0*/  F2FP.BF16.F32.PACK_AB R4, R26, R27 ;  /* 0x0000001b1a04723e */ /* 0x004fe200000010ff */
[----:B------:R-:W-:Y:S01]  /*fcf0*/  FADD.FTZ R27, R27, R28 ;  /* 0x0000001c1b1b7221 */ /* 0x000fe20000010000 */
[----:B---3--:R-:W-:-:S03]  /*fd00*/  F2FP.BF16.F32.PACK_AB R5, R34, R33 ;  /* 0x000000212205723e */ /* 0x008fc600000010ff */
[----:B------:R-:W-:Y:S01]  /*fd10*/  FADD.FTZ R26, R26, R27 ;  /* 0x0000001b1a1a7221 */ /* 0x000fe20000010000 */
[----:B------:R-:W2:Y:S01]  /*fd20*/  MUFU.EX2 R120, R120 ;  /* 0x0000007800787308 */ /* 0x000ea20000000800 */
[----:B------:R-:W-:Y:S01]  /*fd30*/  HMMA.16816.F32.BF16 R84, R84, R6, RZ ;  /* 0x000000065454723c */ /* 0x000fe200000418ff */
[----:B------:R-:W-:Y:S02]  /*fd40*/  F2FP.BF16.F32.PACK_AB R6, R24, R25 ;  /* 0x000000191806723e */ /* 0x000fe400000010ff */
[----:B-1----:R-:W-:-:S04]  /*fd50*/  F2FP.BF16.F32.PACK_AB R7, R35, R32 ;  /* 0x000000202307723e */ /* 0x002fc800000010ff */
[----:B------:R-:W-:Y:S03]  /*fd60*/  MUFU.EX2 R118, R118 ;  /* 0x0000007600767308 */ /* 0x000fe60000000800 */
[C---:B------:R-:W-:Y:S05]  /*fd70*/  HMMA.16816.F32.BF16 R96, R4.reuse, R12, R96 ;  /* 0x0000000c0460723c */ /* 0x040fea0000041860 */
[----:B------:R-:W1:Y:S03]  /*fd80*/  MUFU.EX2 R173, R173 ;  /* 0x000000ad00ad7308 */ /* 0x000e660000000800 */
[C---:B------:R-:W-:Y:S01]  /*fd90*/  HMMA.16816.F32.BF16 R92, R4.reuse, R14, R92 ;  /* 0x0000000e045c723c */ /* 0x040fe2000004185c */
[----:B------:R-:W3:Y:S04]  /*fda0*/  LDSM.16.MT88.4 R12, [R145+0x8800] ;  /* 0x00880000910c783b */ /* 0x000ee80000004200 */
[----:B------:R-:W-:Y:S03]  /*fdb0*/  MUFU.EX2 R114, R114 ;  /* 0x0000007200727308 */ /* 0x000fe60000000800 */
[C---:B-----5:R-:W-:Y:S05]  /*fdc0*/  HMMA.16816.F32.BF16 R36, R4.reuse, R8, R36 ;  /* 0x000000080424723c */ /* 0x060fea0000041824 */
[----:B------:R-:W4:Y:S03]  /*fdd0*/  MUFU.EX2 R123, R123 ;  /* 0x0000007b007b7308 */ /* 0x000f260000000800 */
[C---:B------:R-:W-:Y:S01]  /*fde0*/  HMMA.16816.F32.BF16 R40, R4.reuse, R10, R40 ;  /* 0x0000000a0428723c */ /* 0x040fe20000041828 */
[----:B------:R-:W5:Y:S04]  /*fdf0*/  LDSM.16.MT88.4 R8, [R144+0x8800] ;  /* 0x008800009008783b */ /* 0x000f680000004200 */
[----:B------:R-:W-:Y:S08]  /*fe00*/  MUFU.EX2 R110, R110 ;  /* 0x0000006e006e7308 */ /* 0x000ff00000000800 */
[----:B------:R-:W4:Y:S01]  /*fe10*/  MUFU.EX2 R125, R125 ;  /* 0x0000007d007d7308 */ /* 0x000f220000000800 */
[C---:B---3--:R-:W-:Y:S08]  /*fe20*/  HMMA.16816.F32.BF16 R44, R4.reuse, R12, R44 ;  /* 0x0000000c042c723c */ /* 0x048ff0000004182c */
[C---:B------:R-:W-:Y:S01]  /*fe30*/  HMMA.16816.F32.BF16 R48, R4.reuse, R14, R48 ;  /* 0x0000000e0430723c */ /* 0x040fe20000041830 */
[----:B------:R-:W3:Y:S07]  /*fe40*/  LDSM.16.MT88.4 R12, [R147+0xa800] ;  /* 0x00a80000930c783b */ /* 0x000eee0000004200 */
[C---:B-----5:R-:W-:Y:S08]  /*fe50*/  HMMA.16816.F32.BF16 R52, R4.reuse, R8, R52 ;  /* 0x000000080434723c */ /* 0x060ff00000041834 */
[C---:B------:R-:W-:Y:S01]  /*fe60*/  HMMA.16816.F32.BF16 R56, R4.reuse, R10, R56 ;  /* 0x0000000a0438723c */ /* 0x040fe20000041838 */
[----:B------:R-:W5:Y:S07]  /*fe70*/  LDSM.16.MT88.4 R8, [R146+0xa800] ;  /* 0x00a800009208783b */ /* 0x000f6e0000004200 */
        /* <DEDUP_REMOVED lines=10> */
[----:B------:R-:W-:Y:S01]  /*ff20*/  HMMA.16816.F32.BF16 R84, R4, R10, R84 ;  /* 0x0000000a0454723c */ /* 0x000fe20000041854 */
[----:B------:R-:W5:Y:S02]  /*ff30*/  LDSM.16.MT88.4 R8, [R146+0x9000] ;  /* 0x009000009208783b */ /* 0x000f640000004200 */
[----:B------:R-:W-:-:S02]  /*ff40*/  F2FP.BF16.F32.PACK_AB R4, R115, R126 ;  /* 0x0000007e7304723e */ /* 0x000fc400000010ff */
[----:B------:R-:W-:Y:S02]  /*ff50*/  F2FP.BF16.F32.PACK_AB R6, R113, R124 ;  /* 0x0000007c7106723e */ /* 0x000fe400000010ff */
[----:B------:R-:W-:Y:S02]  /*ff60*/  F2FP.BF16.F32.PACK_AB R5, R130, R117 ;  /* 0x000000758205723e */ /* 0x000fe400000010ff */
[----:B------:R-:W-:-:S07]  /*ff70*/  F2FP.BF16.F32.PACK_AB R7, R119, R128 ;  /* 0x000000807707723e */ /* 0x000fce00000010ff */
[C---:B------:R-:W-:Y:S08]  /*ff80*/  HMMA.16816.F32.BF16 R76, R4.reuse, R16, R76 ;  /* 0x00000010044c723c */ /* 0x040ff0000004184c */
[C---:B------:R-:W-:Y:S01]  /*ff90*/  HMMA.16816.F32.BF16 R88, R4.reuse, R18, R88 ;  /* 0x000000120458723c */ /* 0x040fe20000041858 */
[----:B------:R-:W-:Y:S07]  /*ffa0*/  LDSM.16.MT88.4 R16, [R145+0x9800] ;  /* 0x009800009110783b */ /* 0x000fee0000004200 */
        /* <DEDUP_REMOVED lines=19> */
[----:B------:R-:W-:Y:S01]  /*100e0*/  HMMA.16816.F32.BF16 R84, R4, R14, R84 ;  /* 0x0000000e0454723c */ /* 0x000fe20000041854 */
[----:B------:R-:W3:Y:S02]  /*100f0*/  LDSM.16.MT88.4 R12, [R144+0x9800] ;  /* 0x00980000900c783b */ /* 0x000ee40000004200 */
[----:B--2---:R-:W-:-:S02]  /*10100*/  F2FP.BF16.F32.PACK_AB R4, R120, R121 ;  /* 0x000000797804723e */ /* 0x004fc400000010ff */
[----:B-1----:R-:W-:Y:S02]  /*10110*/  F2FP.BF16.F32.PACK_AB R6, R173, R118 ;  /* 0x00000076ad06723e */ /* 0x002fe400000010ff */
[----:B----4-:R-:W-:Y:S02]  /*10120*/  F2FP.BF16.F32.PACK_AB R5, R123, R114 ;  /* 0x000000727b05723e */ /* 0x010fe400000010ff */
[----:B------:R-:W-:-:S07]  /*10130*/  F2FP.BF16.F32.PACK_AB R7, R125, R110 ;  /* 0x0000006e7d07723e */ /* 0x000fce00000010ff */
[C---:B-----5:R-:W-:Y:S08]  /*10140*/  HMMA.16816.F32.BF16 R96, R4.reuse, R8, R96 ;  /* 0x000000080460723c */ /* 0x060ff00000041860 */
        /* <DEDUP_REMOVED lines=29> */
[----:B------:R-:W-:-:S04]  /*10320*/  FADD.FTZ R128, R128, R13 ;  /* 0x0000000d80807221 */ /* 0x000fc80000010000 */
[----:B------:R-:W-:Y:S01]  /*10330*/  FADD.FTZ R119, R119, R128 ;  /* 0x0000008077777221 */ /* 0x000fe20000010000 */
        /* <DEDUP_REMOVED lines=12> */
[----:B------:R-:W-:Y:S06]  /*10400*/  @!P6 BRA `(.L_x_11803) ;  /* 0x000000300040e947 */ /* 0x000fec0003800000 */
[--C-:B------:R-:W-:Y:S01]  /*10410*/  SHF.R.U32.HI R6, RZ, 0x1, R157.reuse ;  /* 0x00000001ff067819 */ /* 0x100fe2000001169d */
[----:B------:R-:W-:Y:S01]  /*10420*/  IMAD.SHL.U32 R5, R157, 0x2, RZ ;  /* 0x000000029d057824 */ /* 0x000fe200078e00ff */
[----:B------:R-:W-:Y:S01]  /*10430*/  SHF.R.U32.HI R4, RZ, 0x2, R157 ;  /* 0x00000002ff047819 */ /* 0x000fe2000001169d */
[C---:B------:R-:W-:Y:S01]  /*10440*/  IMAD.SHL.U32 R172, R105.reuse, 0x40, RZ ;  /* 0x0000004069ac7824 */ /* 0x040fe200078e00ff */
[----:B------:R-:W-:Y:S01]  /*10450*/  LOP3.LUT R6, R6, 0x1f0, RZ, 0xc0, !PT ;  /* 0x000001f006067812 */ /* 0x000fe200078ec0ff */
[----:B------:R-:W-:Y:S01]  /*10460*/  IMAD.MOV.U32 R104, RZ, RZ, R3 ;  /* 0x000000ffff687224 */ /* 0x000fe200078e0003 */
[----:B------:R-:W-:Y:S01]  /*10470*/  LOP3.LUT R4, R4, 0x7, RZ, 0xc0, !PT ;  /* 0x0000000704047812 */ /* 0x000fe200078ec0ff */
[----:B------:R-:W-:Y:S01]  /*10480*/  VIADD R171, R105, 0xfffffffe ;  /* 0xfffffffe69ab7836 */ /* 0x000fe20000000000 */
[----:B------:R-:W-:Y:S01]  /*10490*/  IADD3 R6, PT, PT, R6, R101, R160 ;  /* 0x0000006506067210 */ /* 0x000fe20007ffe0a0 */
[----:B------:R-:W-:Y:S01]  /*104a0*/  IMAD.MOV.U32 R101, RZ, RZ, R2 ;  /* 0x000000ffff657224 */ /* 0x000fe200078e0002 */
[----:B------:R-:W-:Y:S01]  /*104b0*/  LOP3.LUT R5, R5, 0x6, RZ, 0xc0, !PT ;  /* 0x0000000605057812 */ /* 0x000fe200078ec0ff */
[----:B------:R-:W-:Y:S01]  /*104c0*/  VIADD R172, R172, 0xffffffc0 ;  /* 0xffffffc0acac7836 */ /* 0x000fe20000000000 */
[----:B------:R-:W-:-:S02]  /*104d0*/  IADD3 R4, PT, PT, -R165, R6, R4 ;  /* 0x00000006a5047210 */ /* 0x000fc40007ffe104 */
[----:B------:R-:W-:-:S03]  /*104e0*/  ISETP.NE.U32.AND P2, PT, R106, RZ, PT ;  /* 0x000000ff6a00720c */ /* 0x000fc60003f45070 */
[----:B------:R-:W-:Y:S01]  /*104f0*/  IMAD.IADD R170, R4, 0x1, -R5 ;  /* 0x0000000104aa7824 */ /* 0x000fe200078e0a05 */
[----:B------:R-:W-:-:S03]  /*10500*/  ISETP.NE.AND.EX P2, PT, R107, RZ, PT, P2 ;  /* 0x000000ff6b00720c */ /* 0x000fc60003f45320 */
[----:B------:R-:W-:-:S04]  /*10510*/  IMAD R170, R105, -0x40, R170 ;  /* 0xffffffc069aa7824 */ /* 0x000fc800078e02aa */
[----:B------:R-:W-:-:S07]  /*10520*/  VIADD R170, R170, 0x88 ;  /* 0x00000088aaaa7836 */ /* 0x000fce0000000000 */
.L_x_11810:
        /* <DEDUP_REMOVED lines=79> */
.L_x_11805:
[----:B------:R-:W-:Y:S05]  /*10a20*/  BSYNC.RECONVERGENT B0 ;  /* 0x0000000000007941 */ /* 0x000fea0003800200 */
.L_x_11804:
        /* <DEDUP_REMOVED lines=105> */
[----:B------:R-:W-:Y:S01]  /*110c0*/  HMMA.16816.F32.BF16 R32, R120, R118, R32 ;  /* 0x000000767820723c */ /* 0x000fe20000041820 */
[----:B------:R-:W2:Y:S04]  /*110d0*/  LDSM.16.M88.4 R116, [R142+UR6+0x7000] ;  /* 0x007000068e74783b */ /* 0x000ea80008000200 */
[----:B------:R-:W-:Y:S03]  /*110e0*/  LDSM.16.M88.4 R120, [R141+0x2000] ;  /* 0x002000008d78783b */ /* 0x000fe60000000200 */
[C---:B-1----:R-:W-:Y:S08]  /*110f0*/  HMMA.16816.F32.BF16 R4, R108.reuse, R112, R4 ;  /* 0x000000706c04723c */ /* 0x042ff00000041804 */
[C---:B------:R-:W-:Y:S01]  /*11100*/  HMMA.16816.F32.BF16 R8, R108.reuse, R114, R8 ;  /* 0x000000726c08723c */ /* 0x040fe20000041808 */
[----:B------:R-:W1:Y:S07]  /*11110*/  LDSM.16.M88.4 R112, [R142+UR6+0x7800] ;  /* 0x007800068e70783b */ /* 0x000e6e0008000200 */
        /* <DEDUP_REMOVED lines=122> */
.L_x_11809:
[----:B------:R-:W-:Y:S05]  /*118c0*/  BSYNC.RECONVERGENT B0 ;  /* 0x0000000000007941 */ /* 0x000fea0003800200 */
.L_x_11808:
        /* <DEDUP_REMOVED lines=48> */
.L_x_11807:
[----:B------:R-:W-:Y:S05]  /*11bd0*/  BSYNC.RECONVERGENT B1 ;  /* 0x0000000000017941 */ /* 0x000fea0003800200 */
.L_x_11806:
[----:B------:R-:W2:Y:S01]  /*11be0*/  LD.E R105, desc[UR4][R102.64+0xdc] ;  /* 0x0000dc0466697980 */ /* 0x000ea2000c101900 */
[C---:B-1----:R-:W-:Y:S02]  /*11bf0*/  IADD3 R2, PT, PT, R170.reuse, -0x1, RZ ;  /* 0xffffffffaa027810 */ /* 0x042fe40007ffe0ff */
[----:B------:R-:W-:Y:S01]  /*11c00*/  IABS R107, R170 ;  /* 0x000000aa006b7213 */ /* 0x000fe20000000000 */
[----:B------:R-:W-:Y:S01]  /*11c10*/  LDSM.16.MT88.4 R112, [R146+0x8000] ;  /* 0x008000009270783b */ /* 0x000fe20000004200 */
[----:B------:R-:W-:Y:S02]  /*11c20*/  IABS R2, R2 ;  /* 0x0000000200027213 */ /* 0x000fe40000000000 */
[----:B------:R-:W-:Y:S02]  /*11c30*/  I2FP.F32.S32 R107, R107 ;  /* 0x0000006b006b7245 */ /* 0x000fe40000201400 */
[----:B------:R-:W-:Y:S02]  /*11c40*/  IADD3 R3, PT, PT, R170, -0x8, RZ ;  /* 0xfffffff8aa037810 */ /* 0x000fe40007ffe0ff */
[----:B------:R-:W-:Y:S01]  /*11c50*/  I2FP.F32.S32 R2, R2 ;  /* 0x0000000200027245 */ /* 0x000fe20000201400 */
[----:B------:R-:W-:Y:S01]  /*11c60*/  FFMA.FTZ R6, -R0, R107, R6 ;  /* 0x0000006b00067223 */ /* 0x000fe20000010106 */
[----:B------:R-:W-:Y:S02]  /*11c70*/  IABS R3, R3 ;  /* 0x0000000300037213 */ /* 0x000fe40000000000 */
[----:B------:R-:W-:Y:S01]  /*11c80*/  IADD3 R107, PT, PT, R170, -0x10, RZ ;  /* 0xfffffff0aa6b7810 */ /* 0x000fe20007ffe0ff */
[----:B------:R-:W-:Y:S01]  /*11c90*/  FFMA.FTZ R7, -R0, R2, R7 ;  /* 0x0000000200077223 */ /* 0x000fe20000010107 */
[C---:B------:R-:W-:Y:S02]  /*11ca0*/  IADD3 R2, PT, PT, R170.reuse, -0x11, RZ ;  /* 0xffffffefaa027810 */ /* 0x040fe40007ffe0ff */
[----:B------:R-:W-:Y:S02]  /*11cb0*/  I2FP.F32.S32 R3, R3 ;  /* 0x0000000300037245 */ /* 0x000fe40000201400 */
[----:B------:R-:W-:Y:S02]  /*11cc0*/  IADD3 R108, PT, PT, R170, -0x9, RZ ;  /* 0xfffffff7aa6c7810 */ /* 0x000fe40007ffe0ff */
[----:B------:R-:W-:Y:S01]  /*11cd0*/  IABS R107, R107 ;  /* 0x0000006b006b7213 */ /* 0x000fe20000000000 */
[CC--:B------:R-:W-:Y:S01]  /*11ce0*/  FFMA.FTZ R10, -R0.reuse, R3.reuse, R10 ;  /* 0x00000003000a7223 */ /* 0x0c0fe2000001010a */
[----:B------:R-:W-:Y:S01]  /*11cf0*/  IABS R2, R2 ;  /* 0x0000000200027213 */ /* 0x000fe20000000000 */
[----:B------:R-:W-:Y:S01]  /*11d00*/  FFMA.FTZ R4, -R0, R3, R4 ;  /* 0x0000000300047223 */ /* 0x000fe20000010104 */
[C---:B------:R-:W-:Y:S02]  /*11d10*/  IADD3 R106, PT, PT, R170.reuse, -0x18, RZ ;  /* 0xffffffe8aa6a7810 */ /* 0x040fe40007ffe0ff */
[----:B------:R-:W-:Y:S02]  /*11d20*/  IABS R108, R108 ;  /* 0x0000006c006c7213 */ /* 0x000fe40000000000 */
[----:B------:R-:W-:Y:S02]  /*11d30*/  I2FP.F32.S32 R107, R107 ;  /* 0x0000006b006b7245 */ /* 0x000fe40000201400 */
[----:B------:R-:W-:Y:S02]  /*11d40*/  IADD3 R3, PT, PT, R170, -0x19, RZ ;  /* 0xffffffe7aa037810 */ /* 0x000fe40007ffe0ff */
        /* <DEDUP_REMOVED lines=9> */
[CC--:B------:R-:W-:Y:S01]  /*11de0*/  FFMA.FTZ R11, -R0.reuse, R108.reuse, R11 ;  /* 0x0000006c000b7223 */ /* 0x0c0fe2000001010b */
[----:B------:R-:W-:Y:S01]  /*11df0*/  FFMA.FTZ R5, -R0, R108, R5 ;  /* 0x0000006c00057223 */ /* 0x000fe20000010105 */
[----:B------:R-:W-:Y:S02]  /*11e00*/  IADD3 R2, PT, PT, R170, -0x20, RZ ;  /* 0xffffffe0aa027810 */ /* 0x000fe40007ffe0ff */
[----:B------:R-:W-:Y:S01]  /*11e10*/  I2FP.F32.S32 R108, R3 ;  /* 0x00000003006c7245 */ /* 0x000fe20000201400 */
[-C--:B------:R-:W-:Y:S01]  /*11e20*/  FFMA.FTZ R12, -R0, R107.reuse, R12 ;  /* 0x0000006b000c7223 */ /* 0x080fe2000001010c */
[----:B------:R-:W-:Y:S01]  /*11e30*/  IADD3 R3, PT, PT, R170, -0x21, RZ ;  /* 0xffffffdfaa037810 */ /* 0x000fe20007ffe0ff */
[C---:B------:R-:W-:Y:S01]  /*11e40*/  FFMA.FTZ R18, -R0.reuse, R107, R18 ;  /* 0x0000006b00127223 */ /* 0x040fe20000010112 */
[----:B------:R-:W-:Y:S01]  /*11e50*/  IABS R107, R2 ;  /* 0x00000002006b7213 */ /* 0x000fe20000000000 */
[-C--:B------:R-:W-:Y:S01]  /*11e60*/  FFMA.FTZ R13, -R0, R108.reuse, R13 ;  /* 0x0000006c000d7223 */ /* 0x080fe2000001010d */
[----:B------:R-:W-:Y:S01]  /*11e70*/  IADD3 R106, PT, PT, R170, -0x28, RZ ;  /* 0xffffffd8aa6a7810 */ /* 0x000fe20007ffe0ff */
[----:B------:R-:W-:Y:S01]  /*11e80*/  FFMA.FTZ R19, -R0, R108, R19 ;  /* 0x0000006c00137223 */ /* 0x000fe20000010113 */
[----:B------:R-:W-:Y:S02]  /*11e90*/  IABS R2, R3 ;  /* 0x0000000300027213 */ /* 0x000fe40000000000 */
[----:B------:R-:W-:Y:S02]  /*11ea0*/  I2FP.F32.S32 R107, R107 ;  /* 0x0000006b006b7245 */ /* 0x000fe40000201400 */
[----:B------:R-:W-:Y:S02]  /*11eb0*/  IADD3 R3, PT, PT, R170, -0x29, RZ ;  /* 0xffffffd7aa037810 */ /* 0x000fe40007ffe0ff */
[----:B------:R-:W-:Y:S01]  /*11ec0*/  IABS R106, R106 ;  /* 0x0000006a006a7213 */ /* 0x000fe20000000000 */
[CC--:B------:R-:W-:Y:S01]  /*11ed0*/  FFMA.FTZ R16, -R0.reuse, R107.reuse, R16 ;  /* 0x0000006b00107223 */ /* 0x0c0fe20000010110 */
[----:B------:R-:W-:Y:S01]  /*11ee0*/  I2FP.F32.S32 R2, R2 ;  /* 0x0000000200027245 */ /* 0x000fe20000201400 */
[C---:B------:R-:W-:Y:S01]  /*11ef0*/  FFMA.FTZ R22, -R0.reuse, R107, R22 ;  /* 0x0000006b00167223 */ /* 0x040fe20000010116 */
[----:B------:R-:W-:Y:S02]  /*11f00*/  IABS R3, R3 ;  /* 0x0000000300037213 */ /* 0x000fe40000000000 */
[----:B------:R-:W-:Y:S01]  /*11f10*/  I2FP.F32.S32 R107, R106 ;  /* 0x0000006a006b7245 */ /* 0x000fe20000201400 */
[CC--:B------:R-:W-:Y:S01]  /*11f20*/  FFMA.FTZ R23, -R0.reuse, R2.reuse, R23 ;  /* 0x0000000200177223 */ /* 0x0c0fe20000010117 */
[----:B------:R-:W-:Y:S01]  /*11f30*/  FFMA.FTZ R17, -R0, R2, R17 ;  /* 0x0000000200117223 */ /* 0x000fe20000010111 */
[----:B------:R-:W-:Y:S02]  /*11f40*/  I2FP.F32.S32 R108, R3 ;  /* 0x00000003006c7245 */ /* 0x000fe40000201400 */
[----:B------:R-:W-:Y:S01]  /*11f50*/  IADD3 R2, PT, PT, R170, -0x30, RZ ;  /* 0xffffffd0aa027810 */ /* 0x000fe20007ffe0ff */
[-C--:B------:R-:W-:Y:S01]  /*11f60*/  FFMA.FTZ R26, -R0, R107.reuse, R26 ;  /* 0x0000006b001a7223 */ /* 0x080fe2000001011a */
[----:B------:R-:W-:Y:S01]  /*11f70*/  IADD3 R3, PT, PT, R170, -0x31, RZ ;  /* 0xffffffcfaa037810 */ /* 0x000fe20007ffe0ff */
[C---:B------:R-:W-:Y:S01]  /*11f80*/  FFMA.FTZ R20, -R0.reuse, R107, R20 ;  /* 0x0000006b00147223 */ /* 0x040fe20000010114 */
[----:B------:R-:W-:Y:S01]  /*11f90*/  IABS R107, R2 ;  /* 0x00000002006b7213 */ /* 0x000fe20000000000 */
[CC--:B------:R-:W-:Y:S01]  /*11fa0*/  FFMA.FTZ R27, -R0.reuse, R108.reuse, R27 ;  /* 0x0000006c001b7223 */ /* 0x0c0fe2000001011b */
[----:B------:R-:W-:Y:S01]  /*11fb0*/  IABS R2, R3 ;  /* 0x0000000300027213 */ /* 0x000fe20000000000 */
[----:B------:R-:W-:Y:S01]  /*11fc0*/  FFMA.FTZ R21, -R0, R108, R21 ;  /* 0x0000006c00157223 */ /* 0x000fe20000010115 */
[C---:B------:R-:W-:Y:S02]  /*11fd0*/  IADD3 R3, PT, PT, R170.reuse, -0x39, RZ ;  /* 0xffffffc7aa037810 */ /* 0x040fe40007ffe0ff */
[----:B------:R-:W-:Y:S02]  /*11fe0*/  I2FP.F32.S32 R107, R107 ;  /* 0x0000006b006b7245 */ /* 0x000fe40000201400 */
[----:B------:R-:W-:Y:S02]  /*11ff0*/  IADD3 R106, PT, PT, R170, -0x38, RZ ;  /* 0xffffffc8aa6a7810 */ /* 0x000fe40007ffe0ff */
[----:B------:R-:W-:Y:S01]  /*12000*/  IABS R3, R3 ;  /* 0x0000000300037213 */ /* 0x000fe20000000000 */
[CC--:B------:R-:W-:Y:S01]  /*12010*/  FFMA.FTZ R24, -R0.reuse, R107.reuse, R24 ;  /* 0x0000006b00187223 */ /* 0x0c0fe20000010118 */
[----:B------:R-:W-:Y:S01]  /*12020*/  FFMA.FTZ R30, -R0, R107, R30 ;  /* 0x0000006b001e7223 */ /* 0x000fe2000001011e */
[----:B------:R-:W-:Y:S02]  /*12030*/  IABS R106, R106 ;  /* 0x0000006a006a7213 */ /* 0x000fe40000000000 */
[----:B------:R-:W-:Y:S02]  /*12040*/  MOV R107, R3 ;  /* 0x00000003006b7202 */ /* 0x000fe40000000f00 */
[----:B------:R-:W-:Y:S02]  /*12050*/  I2FP.F32.S32 R3, R106 ;  /* 0x0000006a00037245 */ /* 0x000fe40000201400 */
[----:B------:R-:W-:Y:S02]  /*12060*/  I2FP.F32.S32 R106, R107 ;  /* 0x0000006b006a7245 */ /* 0x000fe40000201400 */
[----:B------:R-:W-:Y:S01]  /*12070*/  FMNMX3.FTZ R107, R104, R4, R5, !PT ;  /* 0x00000004686b7276 */ /* 0x000fe20007810005 */
[CC--:B------:R-:W-:Y:S01]  /*12080*/  FFMA.FTZ R28, -R0.reuse, R3.reuse, R28 ;  /* 0x00000003001c7223 */ /* 0x0c0fe2000001011c */
[----:B------:R-:W-:Y:S01]  /*12090*/  I2FP.F32.S32 R2, R2 ;  /* 0x0000000200027245 */ /* 0x000fe20000201400 */
[C---:B------:R-:W-:Y:S01]  /*120a0*/  FFMA.FTZ R34, -R0.reuse, R3, R34 ;  /* 0x0000000300227223 */ /* 0x040fe20000010122 */
[----:B------:R-:W-:Y:S01]  /*120b0*/  FMNMX3.FTZ R107, R107, R8, R9, !PT ;  /* 0x000000086b6b7276 */ /* 0x000fe20007810009 */
[----:B------:R-:W-:Y:S01]  /*120c0*/  FFMA.FTZ R29, -R0, R106, R29 ;  /* 0x0000006a001d7223 */ /* 0x000fe2000001011d */
[----:B------:R-:W-:Y:S01]  /*120d0*/  IADD3 R108, PT, PT, R170, -0x41, RZ ;  /* 0xffffffbfaa6c7810 */ /* 0x000fe20007ffe0ff */
[C---:B------:R-:W-:Y:S01]  /*120e0*/  FFMA.FTZ R25, -R0.reuse, R2, R25 ;  /* 0x0000000200197223 */ /* 0x040fe20000010119 */
[----:B------:R-:W-:Y:S01]  /*120f0*/  FMNMX3.FTZ R107, R107, R12, R13, !PT ;  /* 0x0000000c6b6b7276 */ /* 0x000fe2000781000d */
[C---:B------:R-:W-:Y:S01]  /*12100*/  FFMA.FTZ R31, -R0.reuse, R2, R31 ;  /* 0x00000002001f7223 */ /* 0x040fe2000001011f */
[----:B------:R-:W-:Y:S01]  /*12110*/  FMNMX3.FTZ R2, R101, R6, R7, !PT ;  /* 0x0000000665027276 */ /* 0x000fe20007810007 */
[----:B------:R-:W-:Y:S01]  /*12120*/  FFMA.FTZ R35, -R0, R106, R35 ;  /* 0x0000006a00237223 */ /* 0x000fe20000010123 */
        /* <DEDUP_REMOVED lines=15> */
[----:B------:R-:W-:Y:S02]  /*12220*/  FMNMX3.FTZ R110, R106, R32, R33, !PT ;  /* 0x000000206a6e7276 */ /* 0x000fe40007810021 */
[----:B------:R-:W-:Y:S02]  /*12230*/  FMNMX3.FTZ R2, R2, R26, R27, !PT ;  /* 0x0000001a02027276 */ /* 0x000fe4000781001b */
[----:B------:R-:W-:Y:S01]  /*12240*/  IADD3 R172, PT, PT, R172, -0x40, RZ ;  /* 0xffffffc0acac7810 */ /* 0x000fe20007ffe0ff */
[----:B------:R-:W1:Y:S01]  /*12250*/  SHFL.BFLY PT, R3, R110, 0x2, 0x1f ;  /* 0x0c401f006e037f89 */ /* 0x000e6200000e0000 */
[----:B------:R-:W-:Y:S02]  /*12260*/  FMNMX3.FTZ R2, R2, R30, R31, !PT ;  /* 0x0000001e02027276 */ /* 0x000fe4000781001f */
[----:B------:R-:W-:Y:S02]  /*12270*/  IADD3 R170, PT, PT, R170, 0x40, RZ ;  /* 0x00000040aaaa7810 */ /* 0x000fe40007ffe0ff */
[----:B------:R-:W-:Y:S05]  /*12280*/  FMNMX3.FTZ R107, R2, R34, R35, !PT ;  /* 0x00000022026b7276 */ /* 0x000fea0007810023 */
[----:B------:R-:W3:Y:S01]  /*12290*/  SHFL.BFLY PT, R2, R107, 0x2, 0x1f ;  /* 0x0c401f006b027f89 */ /* 0x000ee200000e0000 */
[----:B-1----:R-:W-:Y:S07]  /*122a0*/  FMNMX.FTZ R108, R110, R3, !PT ;  /* 0x000000036e6c7209 */ /* 0x002fee0007810000 */
[----:B------:R-:W1:Y:S01]  /*122b0*/  SHFL.BFLY PT, R3, R108, 0x1, 0x1f ;  /* 0x0c201f006c037f89 */ /* 0x000e6200000e0000 */
[----:B---3--:R-:W-:Y:S07]  /*122c0*/  FMNMX.FTZ R109, R107, R2, !PT ;  /* 0x000000026b6d7209 */ /* 0x008fee0007810000 */
[----:B------:R-:W3:Y:S01]  /*122d0*/  SHFL.BFLY PT, R2, R109, 0x1, 0x1f ;  /* 0x0c201f006d027f89 */ /* 0x000ee200000e0000 */
[----:B-1----:R-:W-:Y:S05]  /*122e0*/  FMNMX.FTZ R3, R108, R3, !PT ;  /* 0x000000036c037209 */ /* 0x002fea0007810000 */
[----:B------:R-:W-:Y:S01]  /*122f0*/  FADD.FTZ R104, -R3, R104 ;  /* 0x0000006803687221 */ /* 0x000fe20000010100 */
[----:B---3--:R-:W-:Y:S02]  /*12300*/  FMNMX.FTZ R2, R109, R2, !PT ;  /* 0x000000026d027209 */ /* 0x008fe40007810000 */
[----:B------:R-:W1:Y:S02]  /*12310*/  LDSM.16.MT88.4 R108, [R147+0x8000] ;  /* 0x00800000936c783b */ /* 0x000e640000004200 */
[C---:B------:R-:W-:Y:S01]  /*12320*/  FSETP.NEU.FTZ.AND P0, PT, R2.reuse, -INF , PT ;  /* 0xff8000000200780b */ /* 0x040fe20003f1d000 */
[----:B------:R-:W-:Y:S01]  /*12330*/  FADD.FTZ R106, -R2, R101 ;  /* 0x00000065026a7221 */ /* 0x000fe20000010100 */
[C---:B--2---:R-:W-:Y:S01]  /*12340*/  FMUL.FTZ R107, R105.reuse, R104 ;  /* 0x00000068696b7220 */ /* 0x044fe20000410000 */
[C---:B------:R-:W-:Y:S01]  /*12350*/  FMUL.FTZ R122, R105.reuse, R2 ;  /* 0x00000002697a7220 */ /* 0x040fe20000410000 */
[C---:B------:R-:W-:Y:S01]  /*12360*/  FMUL.FTZ R124, R105.reuse, R3 ;  /* 0x00000003697c7220 */ /* 0x040fe20000410000 */
[----:B------:R-:W-:Y:S01]  /*12370*/  FMUL.FTZ R101, R105, R106 ;  /* 0x0000006a69657220 */ /* 0x000fe20000410000 */
[----:B------:R2:W3:Y:S02]  /*12380*/  MUFU.EX2 R104, R107 ;  /* 0x0000006b00687308 */ /* 0x0004e40000000800 */
[----:B------:R-:W-:Y:S02]  /*12390*/  FSEL R122, R122, RZ, P0 ;  /* 0x000000ff7a7a7208 */ /* 0x000fe40000000000 */
[----:B------:R-:W-:Y:S03]  /*123a0*/  FSETP.NEU.FTZ.AND P0, PT, R3, -INF , PT ;  /* 0xff8000000300780b */ /* 0x000fe60003f1d000 */
[-CC-:B------:R-:W-:Y:S01]  /*123b0*/  FFMA.FTZ R117, R10, R105.reuse, -R122.reuse ;  /* 0x000000690a757223 */ /* 0x180fe2000001087a */
[----:B------:R-:W-:Y:S01]  /*123c0*/  FSEL R124, R124, RZ, P0 ;  /* 0x000000ff7c7c7208 */ /* 0x000fe20000000000 */
[-CC-:B------:R-:W-:Y:S01]  /*123d0*/  FFMA.FTZ R106, R11, R105.reuse, -R122.reuse ;  /* 0x000000690b6a7223 */ /* 0x180fe2000001087a */
[-CC-:B------:R-:W-:Y:S01]  /*123e0*/  FFMA.FTZ R120, R6, R105.reuse, -R122.reuse ;  /* 0x0000006906787223 */ /* 0x180fe2000001087a */
[-C--:B------:R-:W-:Y:S01]  /*123f0*/  FFMA.FTZ R116, R7, R105.reuse, -R122 ;  /* 0x0000006907747223 */ /* 0x080fe2000001087a */
[----:B------:R-:W4:Y:S01]  /*12400*/  MUFU.EX2 R101, R101 ;  /* 0x0000006500657308 */ /* 0x000f220000000800 */
[-CC-:B------:R-:W-:Y:S01]  /*12410*/  FFMA.FTZ R118, R8, R105.reuse, -R124.reuse ;  /* 0x0000006908767223 */ /* 0x180fe2000001087c */
[-CC-:B------:R-:W-:Y:S01]  /*12420*/  FFMA.FTZ R121, R4, R105.reuse, -R124.reuse ;  /* 0x0000006904797223 */ /* 0x180fe2000001087c */
[-CC-:B------:R-:W-:Y:S01]  /*12430*/  FFMA.FTZ R119, R5, R105.reuse, -R124.reuse ;  /* 0x0000006905777223 */ /* 0x180fe2000001087c */
[-CC-:B------:R-:W-:Y:S01]  /*12440*/  FFMA.FTZ R129, R24, R105.reuse, -R124.reuse ;  /* 0x0000006918817223 */ /* 0x180fe2000001087c */
[--C-:B--2---:R-:W-:Y:S01]  /*12450*/  FFMA.FTZ R107, R9, R105, -R124.reuse ;  /* 0x00000069096b7223 */ /* 0x104fe2000001087c */
[C---:B---3--:R-:W-:Y:S01]  /*12460*/  FMUL.FTZ R8, R104.reuse, R92 ;  /* 0x0000005c68087220 */ /* 0x048fe20000410000 */
        /* <DEDUP_REMOVED lines=14> */
[----:B------:R-:W3:Y:S01]  /*12550*/  LDSM.16.MT88.4 R92, [R145+0x8000] ;  /* 0x00800000915c783b */ /* 0x000ee20000004200 */
[C---:B------:R-:W-:Y:S01]  /*12560*/  FMUL.FTZ R38, R101.reuse, R38 ;  /* 0x0000002665267220 */ /* 0x040fe20000410000 */
[C---:B------:R-:W-:Y:S03]  /*12570*/  FMUL.FTZ R39, R101.reuse, R39 ;  /* 0x0000002765277220 */ /* 0x040fe60000410000 */
[----:B------:R-:W-:Y:S01]  /*12580*/  MUFU.EX2 R117, R117 ;  /* 0x0000007500757308 */ /* 0x000fe20000000800 */
[C---:B------:R-:W-:Y:S01]  /*12590*/  FMUL.FTZ R42, R101.reuse, R42 ;  /* 0x0000002a652a7220 */ /* 0x040fe20000410000 */
[C---:B------:R-:W-:Y:S01]  /*125a0*/  FMUL.FTZ R43, R101.reuse, R43 ;  /* 0x0000002b652b7220 */ /* 0x040fe20000410000 */
[C---:B------:R-:W-:Y:S01]  /*125b0*/  FMUL.FTZ R46, R101.reuse, R46 ;  /* 0x0000002e652e7220 */ /* 0x040fe20000410000 */
        /* <DEDUP_REMOVED lines=8> */
[-C--:B------:R-:W-:Y:S01]  /*12640*/  FFMA.FTZ R132, R25, R105.reuse, -R124 ;  /* 0x0000006919847223 */ /* 0x080fe2000001087c */
[-CC-:B------:R-:W-:Y:S01]  /*12650*/  FFMA.FTZ R131, R30, R105.reuse, -R122.reuse ;  /* 0x000000691e837223 */ /* 0x180fe2000001087a */
[-C--:B------:R-:W-:Y:S01]  /*12660*/  FFMA.FTZ R134, R31, R105.reuse, -R122 ;  /* 0x000000691f867223 */ /* 0x080fe2000001087a */
[-CC-:B------:R-:W-:Y:S03]  /*12670*/  FFMA.FTZ R178, R28, R105.reuse, -R124.reuse ;  /* 0x000000691cb27223 */ /* 0x180fe6000001087c */
[----:B------:R-:W-:Y:S01]  /*12680*/  MUFU.EX2 R121, R121 ;  /* 0x0000007900797308 */ /* 0x000fe20000000800 */
[----:B------:R-:W-:Y:S01]  /*12690*/  FFMA.FTZ R133, R29, R105, -R124 ;  /* 0x000000691d857223 */ /* 0x000fe2000001087c */
[C---:B------:R-:W-:Y:S01]  /*126a0*/  FMUL.FTZ R54, R101.reuse, R54 ;  /* 0x0000003665367220 */ /* 0x040fe20000410000 */
[----:B------:R-:W-:Y:S01]  /*126b0*/  LDSM.16.MT88.4 R28, [R146+0x9800] ;  /* 0x00980000921c783b */ /* 0x000fe20000004200 */
[C---:B------:R-:W-:Y:S01]  /*126c0*/  FMUL.FTZ R55, R101.reuse, R55 ;  /* 0x0000003765377220 */ /* 0x040fe20000410000 */
[C---:B------:R-:W-:Y:S01]  /*126d0*/  FMUL.FTZ R52, R104.reuse, R52 ;  /* 0x0000003468347220 */ /* 0x040fe20000410000 */
[----:B------:R-:W-:Y:S01]  /*126e0*/  FMUL.FTZ R53, R104, R53 ;  /* 0x0000003568357220 */ /* 0x000fe20000410000 */
[C---:B------:R-:W-:Y:S03]  /*126f0*/  FMUL.FTZ R58, R101.reuse, R58 ;  /* 0x0000003a653a7220 */ /* 0x040fe60000410000 */
[----:B------:R-:W2:Y:S01]  /*12700*/  MUFU.EX2 R119, R119 ;  /* 0x0000007700777308 */ /* 0x000ea20000000800 */
        /* <DEDUP_REMOVED lines=27> */
[-CC-:B------:R-:W-:Y:S01]  /*128c0*/  FFMA.FTZ R123, R14, R105.reuse, -R122.reuse ;  /* 0x000000690e7b7223 */ /* 0x180fe2000001087a */
[----:B------:R-:W-:Y:S01]  /*128d0*/  FMUL.FTZ R14, R101, R90 ;  /* 0x0000005a650e7220 */ /* 0x000fe20000410000 */
[----:B------:R-:W-:Y:S01]  /*128e0*/  FFMA.FTZ R126, R15, R105, -R122 ;  /* 0x000000690f7e7223 */ /* 0x000fe2000001087a */
[C---:B------:R-:W-:Y:S01]  /*128f0*/  FMUL.FTZ R15, R101.reuse, R91 ;  /* 0x0000005b650f7220 */ /* 0x040fe20000410000 */
[----:B------:R-:W-:Y:S01]  /*12900*/  FMUL.FTZ R82, R101, R82 ;  /* 0x0000005265527220 */ /* 0x000fe20000410000 */
[----:B----4-:R-:W-:Y:S01]  /*12910*/  F2FP.BF16.F32.PACK_AB R98, R107, R118 ;  /* 0x000000766b62723e */ /* 0x010fe200000010ff */
[----:B------:R-:W-:Y:S01]  /*12920*/  MUFU.EX2 R123, R123 ;  /* 0x0000007b007b7308 */ /* 0x000fe20000000800 */
[----:B------:R-:W-:Y:S01]  /*12930*/  FMUL.FTZ R83, R101, R83 ;  /* 0x0000005365537220 */ /* 0x000fe20000410000 */
[C---:B------:R-:W-:Y:S01]  /*12940*/  FMUL.FTZ R80, R104.reuse, R80 ;  /* 0x0000005068507220 */ /* 0x040fe20000410000 */
[----:B------:R-:W-:Y:S01]  /*12950*/  FMUL.FTZ R81, R104, R81 ;  /* 0x0000005168517220 */ /* 0x000fe20000410000 */
[-CC-:B------:R-:W-:Y:S01]  /*12960*/  FFMA.FTZ R127, R20, R105.reuse, -R124.reuse ;  /* 0x00000069147f7223 */ /* 0x180fe2000001087c */
[-C--:B------:R-:W-:Y:S01]  /*12970*/  FFMA.FTZ R130, R21, R105.reuse, -R124 ;  /* 0x0000006915827223 */ /* 0x080fe2000001087c */
[C---:B-1----:R-:W-:Y:S04]  /*12980*/  HMMA.16816.F32.BF16 R4, R96.reuse, R108, R4 ;  /* 0x0000006c6004723c */ /* 0x042fe80000041804 */
[----:B------:R-:W-:Y:S01]  /*12990*/  MUFU.EX2 R126, R126 ;  /* 0x0000007e007e7308 */ /* 0x000fe20000000800 */
[-C--:B------:R-:W-:Y:S01]  /*129a0*/  FFMA.FTZ R125, R18, R105.reuse, -R122 ;  /* 0x00000069127d7223 */ /* 0x080fe2000001087a */
[-C--:B------:R-:W-:Y:S01]  /*129b0*/  FFMA.FTZ R18, R12, R105.reuse, -R124 ;  /* 0x000000690c127223 */ /* 0x080fe2000001087c */
[----:B------:R-:W-:Y:S01]  /*129c0*/  FMUL.FTZ R12, R104, R88 ;  /* 0x00000058680c7220 */ /* 0x000fe20000410000 */
[C---:B------:R-:W-:Y:S01]  /*129d0*/  HMMA.16816.F32.BF16 R8, R96.reuse, R110, R8 ;  /* 0x0000006e6008723c */ /* 0x040fe20000041808 */
[----:B------:R-:W1:Y:S05]  /*129e0*/  LDSM.16.MT88.4 R108, [R144+0x8000] ;  /* 0x00800000906c783b */ /* 0x000e6a0000004200 */
[----:B------:R-:W-:Y:S01]  /*129f0*/  MUFU.EX2 R127, R127 ;  /* 0x0000007f007f7308 */ /* 0x000fe20000000800 */
[----:B------:R-:W-:Y:S01]  /*12a00*/  FFMA.FTZ R128, R19, R105, -R122 ;  /* 0x0000006913807223 */ /* 0x000fe2000001087a */
[----:B------:R-:W-:Y:S01]  /*12a10*/  FMUL.FTZ R19, R101, R87 ;  /* 0x0000005765137220 */ /* 0x000fe20000410000 */
[-C--:B------:R-:W-:Y:S01]  /*12a20*/  FFMA.FTZ R32, R32, R105.reuse, -R124 ;  /* 0x0000006920207223 */ /* 0x080fe2000001087c */
[----:B------:R-:W-:Y:S01]  /*12a30*/  FFMA.FTZ R34, R34, R105, -R122 ;  /* 0x0000006922227223 */ /* 0x000fe2000001087a */
[----:B------:R-:W-:Y:S01]  /*12a40*/  FFMA.FTZ R121, R104, R173, R121 ;  /* 0x000000ad68797223 */ /* 0x000fe20000010079 */
[C---:B------:R-:W-:Y:S04]  /*12a50*/  HMMA.16816.F32.BF16 R36, R96.reuse, R112, R36 ;  /* 0x000000706024723c */ /* 0x040fe80000041824 */
[----:B------:R-:W-:Y:S01]  /*12a60*/  MUFU.EX2 R125, R125 ;  /* 0x0000007d007d7308 */ /* 0x000fe20000000800 */
[----:B------:R-:W-:Y:S01]  /*12a70*/  ISETP.GT.AND P0, PT, R171, RZ, PT ;  /* 0x000000ffab00720c */ /* 0x000fe20003f04270 */
[----:B------:R-:W-:Y:S01]  /*12a80*/  FFMA.FTZ R120, R101, R176, R120 ;  /* 0x000000b065787223 */ /* 0x000fe20000010078 */
[----:B------:R-:W-:Y:S01]  /*12a90*/  FADD.FTZ R121, R119, R121 ;  /* 0x0000007977797221 */ /* 0x000fe20000010000 */
[----:B------:R-:W-:Y:S01]  /*12aa0*/  IADD3 R171, PT, PT, R171, -0x1, RZ ;  /* 0xffffffffabab7810 */ /* 0x000fe20007ffe0ff */
[C---:B------:R-:W-:Y:S01]  /*12ab0*/  HMMA.16816.F32.BF16 R40, R96.reuse, R114, R40 ;  /* 0x000000726028723c */ /* 0x040fe20000041828 */
[----:B------:R-:W2:Y:S04]  /*12ac0*/  LDSM.16.MT88.4 R112, [R147+0xa000] ;  /* 0x00a000009370783b */ /* 0x000ea80000004200 */
[----:B------:R-:W4:Y:S01]  /*12ad0*/  MUFU.EX2 R128, R128 ;  /* 0x0000008000807308 */ /* 0x000f220000000800 */
[----:B------:R-:W-:Y:S01]  /*12ae0*/  FADD.FTZ R120, R116, R120 ;  /* 0x0000007874787221 */ /* 0x000fe20000010000 */
[----:B------:R-:W-:Y:S03]  /*12af0*/  FADD.FTZ R118, R118, R121 ;  /* 0x0000007976767221 */ /* 0x000fe60000010000 */
[----:B------:R-:W-:Y:S01]  /*12b00*/  FADD.FTZ R117, R117, R120 ;  /* 0x0000007875757221 */ /* 0x000fe20000010000 */
[C---:B---3--:R-:W-:Y:S04]  /*12b10*/  HMMA.16816.F32.BF16 R44, R96.reuse, R92, R44 ;  /* 0x0000005c602c723c */ /* 0x048fe8000004182c */
[----:B------:R-:W3:Y:S01]  /*12b20*/  MUFU.EX2 R130, R130 ;  /* 0x0000008200827308 */ /* 0x000ee20000000800 */
[----:B------:R-:W-:Y:S01]  /*12b30*/  FADD.FTZ R118, R107, R118 ;  /* 0x000000766b767221 */ /* 0x000fe20000010000 */
[----:B------:R-:W-:Y:S02]  /*12b40*/  FADD.FTZ R106, R106, R117 ;  /* 0x000000756a6a7221 */ /* 0x000fe40000010000 */
[C---:B------:R-:W-:Y:S01]  /*12b50*/  HMMA.16816.F32.BF16 R48, R96.reuse, R94, R48 ;  /* 0x0000005e6030723c */ /* 0x040fe20000041830 */
[----:B------:R-:W5:Y:S05]  /*12b60*/  LDSM.16.MT88.4 R92, [R146+0xa000] ;  /* 0x00a00000925c783b */ /* 0x000f6a0000004200 */
[----:B------:R-:W-:Y:S01]  /*12b70*/  MUFU.EX2 R129, R129 ;  /* 0x0000008100817308 */ /* 0x000fe20000000800 */
[----:B----4-:R-:W-:Y:S01]  /*12b80*/  F2FP.BF16.F32.PACK_AB R87, R128, R125 ;  /* 0x0000007d8057723e */ /* 0x010fe200000010ff */
[C---:B-1----:R-:W-:Y:S08]  /*12b90*/  HMMA.16816.F32.BF16 R52, R96.reuse, R108, R52 ;  /* 0x0000006c6034723c */ /* 0x042ff00000041834 */
[----:B------:R-:W1:Y:S01]  /*12ba0*/  MUFU.EX2 R132, R132 ;  /* 0x0000008400847308 */ /* 0x000e620000000800 */
[----:B---3--:R-:W-:Y:S01]  /*12bb0*/  F2FP.BF16.F32.PACK_AB R20, R130, R127 ;  /* 0x0000007f8214723e */ /* 0x008fe200000010ff */
[C---:B------:R-:W-:Y:S01]  /*12bc0*/  HMMA.16816.F32.BF16 R56, R96.reuse, R110, R56 ;  /* 0x0000006e6038723c */ /* 0x040fe20000041838 */
[----:B------:R-:W3:Y:S07]  /*12bd0*/  LDSM.16.MT88.4 R108, [R145+0xa000] ;  /* 0x00a00000916c783b */ /* 0x000eee0000004200 */
[----:B------:R-:W-:Y:S01]  /*12be0*/  MUFU.EX2 R131, R131 ;  /* 0x0000008300837308 */ /* 0x000fe20000000800 */
[C---:B--2---:R-:W-:Y:S09]  /*12bf0*/  HMMA.16816.F32.BF16 R60, R96.reuse, R112, R60 ;  /* 0x00000070603c723c */ /* 0x044ff2000004183c */
[----:B------:R-:W-:Y:S01]  /*12c00*/  MUFU.EX2 R134, R134 ;  /* 0x0000008600867308 */ /* 0x000fe20000000800 */
[C---:B------:R-:W-:Y:S01]  /*12c10*/  HMMA.16816.F32.BF16 R64, R96.reuse, R114, R64 ;  /* 0x000000726040723c */ /* 0x040fe20000041840 */
[----:B------:R-:W2:Y:S08]  /*12c20*/  LDSM.16.MT88.4 R112, [R144+0xa000] ;  /* 0x00a000009070783b */ /* 0x000eb00000004200 */
[----:B------:R-:W-:Y:S01]  /*12c30*/  MUFU.EX2 R178, R178 ;  /* 0x000000b200b27308 */ /* 0x000fe20000000800 */
[C---:B-----5:R-:W-:Y:S09]  /*12c40*/  HMMA.16816.F32.BF16 R68, R96.reuse, R92, R68 ;  /* 0x0000005c6044723c */ /* 0x060ff20000041844 */
[----:B------:R-:W-:Y:S01]  /*12c50*/  MUFU.EX2 R133, R133 ;  /* 0x0000008500857308 */ /* 0x000fe20000000800 */
[-CC-:B------:R-:W-:Y:S01]  /*12c60*/  FFMA.FTZ R92, R16, R105.reuse, -R124.reuse ;  /* 0x00000069105c7223 */ /* 0x180fe2000001087c */
[C---:B------:R-:W-:Y:S01]  /*12c70*/  FMUL.FTZ R16, R104.reuse, R84 ;  /* 0x0000005468107220 */ /* 0x040fe20000410000 */
[C---:B------:R-:W-:Y:S07]  /*12c80*/  HMMA.16816.F32.BF16 R72, R96.reuse, R94, R72 ;  /* 0x0000005e6048723c */ /* 0x040fee0000041848 */
[----:B------:R-:W-:Y:S01]  /*12c90*/  MUFU.EX2 R32, R32 ;  /* 0x0000002000207308 */ /* 0x000fe20000000800 */
[C---:B---3--:R-:W-:Y:S09]  /*12ca0*/  HMMA.16816.F32.BF16 R76, R96.reuse, R108, R76 ;  /* 0x0000006c604c723c */ /* 0x048ff2000004184c */
[----:B------:R3:W-:Y:S01]  /*12cb0*/  MUFU.EX2 R109, R18 ;  /* 0x00000012006d7308 */ /* 0x0007e20000000800 */
[--C-:B------:R-:W-:Y:S01]  /*12cc0*/  FFMA.FTZ R108, R13, R105, -R124.reuse ;  /* 0x000000690d6c7223 */ /* 0x100fe2000001087c */
[C---:B------:R-:W-:Y:S02]  /*12cd0*/  FMUL.FTZ R13, R104.reuse, R89 ;  /* 0x00000059680d7220 */ /* 0x040fe40000410000 */
[----:B------:R-:W4:Y:S06]  /*12ce0*/  LDSM.16.MT88.4 R88, [R147+0x8800] ;  /* 0x008800009358783b */ /* 0x000f2c0000004200 */
[----:B------:R-:W5:Y:S01]  /*12cf0*/  MUFU.EX2 R108, R108 ;  /* 0x0000006c006c7308 */ /* 0x000f620000000800 */
[C---:B------:R-:W-:Y:S03]  /*12d00*/  HMMA.16816.F32.BF16 R12, R96.reuse, R110, R12 ;  /* 0x0000006e600c723c */ /* 0x040fe6000004180c */
[----:B------:R-:W-:Y:S01]  /*12d10*/  FFMA.FTZ R110, R17, R105, -R124 ;  /* 0x00000069116e7223 */ /* 0x000fe2000001087c */
[----:B------:R-:W-:Y:S01]  /*12d20*/  FMUL.FTZ R17, R104, R85 ;  /* 0x0000005568117220 */ /* 0x000fe20000410000 */
[----:B------:R-:W-:Y:S04]  /*12d30*/  F2FP.BF16.F32.PACK_AB R85, R126, R123 ;  /* 0x0000007b7e55723e */ /* 0x000fe800000010ff */
[----:B------:R4:W-:Y:S01]  /*12d40*/  MUFU.EX2 R111, R92 ;  /* 0x0000005c006f7308 */ /* 0x0009e20000000800 */
[----:B---3--:R-:W-:Y:S01]  /*12d50*/  FMUL.FTZ R18, R101, R86 ;  /* 0x0000005665127220 */ /* 0x008fe20000410000 */
[C---:B--2---:R-:W-:Y:S03]  /*12d60*/  HMMA.16816.F32.BF16 R80, R96.reuse, R112, R80 ;  /* 0x000000706050723c */ /* 0x044fe60000041850 */
[--C-:B------:R-:W-:Y:S01]  /*12d70*/  FFMA.FTZ R112, R22, R105, -R122.reuse ;  /* 0x0000006916707223 */ /* 0x100fe2000001087a */
[----:B-1----:R-:W-:Y:S01]  /*12d80*/  F2FP.BF16.F32.PACK_AB R22, R132, R129 ;  /* 0x000000818416723e */ /* 0x002fe200000010ff */
[--C-:B------:R-:W-:Y:S03]  /*12d90*/  FFMA.FTZ R113, R23, R105, -R122.reuse ;  /* 0x0000006917717223 */ /* 0x100fe6000001087a */
[----:B------:R-:W1:Y:S01]  /*12da0*/  MUFU.EX2 R110, R110 ;  /* 0x0000006e006e7308 */ /* 0x000e620000000800 */
[----:B-----5:R-:W-:Y:S01]  /*12db0*/  F2FP.BF16.F32.PACK_AB R84, R108, R109 ;  /* 0x0000006d6c54723e */ /* 0x020fe200000010ff */
[----:B------:R-:W-:Y:S01]  /*12dc0*/  HMMA.16816.F32.BF16 R16, R96, R114, R16 ;  /* 0x000000726010723c */ /* 0x000fe20000041810 */
[----:B------:R-:W-:Y:S02]  /*12dd0*/  LDSM.16.MT88.4 R96, [R145+0x8800] ;  /* 0x008800009160783b */ /* 0x000fe40000004200 */
[-CC-:B------:R-:W-:Y:S01]  /*12de0*/  FFMA.FTZ R114, R26, R105.reuse, -R122.reuse ;  /* 0x000000691a727223 */ /* 0x180fe2000001087a */
[-C--:B------:R-:W-:Y:S01]  /*12df0*/  FFMA.FTZ R115, R27, R105.reuse, -R122 ;  /* 0x000000691b737223 */ /* 0x080fe2000001087a */
[-C--:B------:R-:W-:Y:S03]  /*12e00*/  FFMA.FTZ R124, R33, R105.reuse, -R124 ;  /* 0x00000069217c7223 */ /* 0x080fe6000001087c */
[----:B------:R-:W-:Y:S01]  /*12e10*/  MUFU.EX2 R112, R112 ;  /* 0x0000007000707308 */ /* 0x000fe20000000800 */
[----:B------:R-:W-:Y:S01]  /*12e20*/  FFMA.FTZ R122, R35, R105, -R122 ;  /* 0x00000069237a7223 */ /* 0x000fe2000001087a */
[----:B------:R-:W-:Y:S01]  /*12e30*/  FADD.FTZ R109, R109, R118 ;  /* 0x000000766d6d7221 */ /* 0x000fe20000010000 */
[----:B----4-:R-:W2:Y:S01]  /*12e40*/  LDSM.16.MT88.4 R92, [R146+0x8800] ;  /* 0x00880000925c783b */ /* 0x010ea20000004200 */
[----:B------:R-:W-:Y:S01]  /*12e50*/  MOV R101, R2 ;  /* 0x0000000200657202 */ /* 0x000fe20000000f00 */
[----:B------:R-:W-:Y:S01]  /*12e60*/  FADD.FTZ R123, R123, R106 ;  /* 0x0000006a7b7b7221 */ /* 0x000fe20000010000 */
[----:B------:R-:W-:Y:S01]  /*12e70*/  FADD.FTZ R108, R108, R109 ;  /* 0x0000006d6c6c7221 */ /* 0x000fe20000010000 */
[----:B------:R-:W-:Y:S03]  /*12e80*/  MOV R104, R3 ;  /* 0x0000000300687202 */ /* 0x000fe60000000f00 */
[----:B------:R-:W3:Y:S01]  /*12e90*/  MUFU.EX2 R113, R113 ;  /* 0x0000007100717308 */ /* 0x000ee20000000800 */
[----:B-1----:R-:W-:Y:S01]  /*12ea0*/  F2FP.BF16.F32.PACK_AB R86, R110, R111 ;  /* 0x0000006f6e56723e */ /* 0x002fe200000010ff */
[----:B------:R-:W-:Y:S01]  /*12eb0*/  FADD.FTZ R126, R126, R123 ;  /* 0x0000007b7e7e7221 */ /* 0x000fe20000010000 */
[----:B------:R-:W-:Y:S01]  /*12ec0*/  LDSM.16.MT88.4 R24, [R146+0x9000] ;  /* 0x009000009218783b */ /* 0x000fe20000004200 */
[----:B------:R-:W-:Y:S04]  /*12ed0*/  FADD.FTZ R111, R111, R108 ;  /* 0x0000006c6f6f7221 */ /* 0x000fe80000010000 */
[C---:B------:R-:W-:Y:S02]  /*12ee0*/  HMMA.16816.F32.BF16 R4, R84.reuse, R88, R4 ;  /* 0x000000585404723c */ /* 0x040fe40000041804 */
[----:B------:R-:W-:Y:S03]  /*12ef0*/  MUFU.EX2 R114, R114 ;  /* 0x0000007200727308 */ /* 0x000fe60000000800 */
[----:B------:R-:W-:Y:S03]  /*12f00*/  FADD.FTZ R110, R110, R111 ;  /* 0x0000006f6e6e7221 */ /* 0x000fe60000010000 */
[C---:B------:R-:W-:Y:S01]  /*12f10*/  HMMA.16816.F32.BF16 R8, R84.reuse, R90, R8 ;  /* 0x0000005a5408723c */ /* 0x040fe20000041808 */
[----:B------:R-:W1:Y:S03]  /*12f20*/  LDSM.16.MT88.4 R88, [R144+0x8800] ;  /* 0x008800009058783b */ /* 0x000e660000004200 */
[----:B------:R-:W4:Y:S01]  /*12f30*/  MUFU.EX2 R115, R115 ;  /* 0x0000007300737308 */ /* 0x000f220000000800 */
[----:B---3--:R-:W-:Y:S01]  /*12f40*/  F2FP.BF16.F32.PACK_AB R21, R113, R112 ;  /* 0x000000707115723e */ /* 0x008fe200000010ff */
[----:B------:R-:W-:Y:S04]  /*12f50*/  FADD.FTZ R127, R127, R110 ;  /* 0x0000006e7f7f7221 */ /* 0x000fe80000010000 */
[----:B------:R-:W-:Y:S04]  /*12f60*/  FADD.FTZ R130, R130, R127 ;  /* 0x0000007f82827221 */ /* 0x000fe80000010000 */
[----:B------:R-:W3:Y:S01]  /*12f70*/  MUFU.EX2 R33, R124 ;  /* 0x0000007c00217308 */ /* 0x000ee20000000800 */
[----:B------:R-:W-:Y:S04]  /*12f80*/  FADD.FTZ R129, R129, R130 ;  /* 0x0000008281817221 */ /* 0x000fe80000010000 */
[----:B------:R-:W-:Y:S05]  /*12f90*/  FADD.FTZ R129, R132, R129 ;  /* 0x0000008184817221 */ /* 0x000fea0000010000 */
[----:B------:R-:W-:Y:S01]  /*12fa0*/  MUFU.EX2 R34, R34 ;  /* 0x0000002200227308 */ /* 0x000fe20000000800 */
[C---:B--2---:R-:W-:Y:S03]  /*12fb0*/  HMMA.16816.F32.BF16 R36, R84.reuse, R92, R36 ;  /* 0x0000005c5424723c */ /* 0x044fe60000041824 */
[----:B----4-:R-:W-:Y:S06]  /*12fc0*/  F2FP.BF16.F32.PACK_AB R23, R115, R114 ;  /* 0x000000727317723e */ /* 0x010fec00000010ff */
[----:B------:R-:W2:Y:S01]  /*12fd0*/  MUFU.EX2 R35, R122 ;  /* 0x0000007a00237308 */ /* 0x000ea20000000800 */
        /* <DEDUP_REMOVED lines=16> */
[----:B------:R-:W-:Y:S07]  /*130e0*/  LDSM.16.MT88.4 R88, [R144+0x9000] ;  /* 0x009000009058783b */ /* 0x000fee0000004200 */
[C---:B----4-:R-:W-:Y:S08]  /*130f0*/  HMMA.16816.F32.BF16 R80, R84.reuse, R92, R80 ;  /* 0x0000005c5450723c */ /* 0x050ff00000041850 */
[----:B------:R-:W-:Y:S01]  /*13100*/  HMMA.16816.F32.BF16 R16, R84, R94, R16 ;  /* 0x0000005e5410723c */ /* 0x000fe20000041810 */
[----:B------:R-:W1:Y:S07]  /*13110*/  LDSM.16.MT88.4 R84, [R145+0x9000] ;  /* 0x009000009154783b */ /* 0x000e6e0000004200 */
[C---:B-----5:R-:W-:Y:S01]  /*13120*/  HMMA.16816.F32.BF16 R4, R20.reuse, R96, R4 ;  /* 0x000000601404723c */ /* 0x060fe20000041804 */
[----:B------:R-:W-:Y:S07]  /*13130*/  LDSM.16.MT88.4 R92, [R147+0x9800] ;  /* 0x00980000935c783b */ /* 0x000fee0000004200 */
[C---:B------:R-:W-:Y:S08]  /*13140*/  HMMA.16816.F32.BF16 R8, R20.reuse, R98, R8 ;  /* 0x000000621408723c */ /* 0x040ff00000041808 */
        /* <DEDUP_REMOVED lines=9> */
[C---:B----4-:R-:W-:Y:S08]  /*131e0*/  HMMA.16816.F32.BF16 R60, R20.reuse, R24, R60 ;  /* 0x00000018143c723c */ /* 0x050ff0000004183c */
[C---:B------:R-:W-:Y:S01]  /*131f0*/  HMMA.16816.F32.BF16 R64, R20.reuse, R26, R64 ;  /* 0x0000001a1440723c */ /* 0x040fe20000041840 */
[----:B------:R-:W4:Y:S07]  /*13200*/  LDSM.16.MT88.4 R24, [R144+0xb000] ;  /* 0x00b000009018783b */ /* 0x000f2e0000004200 */
[C---:B-1----:R-:W-:Y:S03]  /*13210*/  HMMA.16816.F32.BF16 R68, R20.reuse, R84, R68 ;  /* 0x000000541444723c */ /* 0x042fe60000041844 */
[----:B------:R-:W-:Y:S02]  /*13220*/  F2FP.BF16.F32.PACK_AB R85, R134, R131 ;  /* 0x000000838655723e */ /* 0x000fe400000010ff */
[----:B------:R-:W-:Y:S01]  /*13230*/  F2FP.BF16.F32.PACK_AB R84, R133, R178 ;  /* 0x000000b28554723e */ /* 0x000fe200000010ff */
[----:B------:R-:W-:Y:S02]  /*13240*/  FADD.FTZ R178, R178, R129 ;  /* 0x00000081b2b27221 */ /* 0x000fe40000010000 */
[C---:B------:R-:W-:Y:S03]  /*13250*/  HMMA.16816.F32.BF16 R72, R20.reuse, R86, R72 ;  /* 0x000000561448723c */ /* 0x040fe60000041848 */
[----:B---3--:R-:W-:Y:S01]  /*13260*/  F2FP.BF16.F32.PACK_AB R86, R33, R32 ;  /* 0x000000202156723e */ /* 0x008fe200000010ff */
[----:B------:R-:W-:Y:S01]  /*13270*/  FADD.FTZ R133, R133, R178 ;  /* 0x000000b285857221 */ /* 0x000fe20000010000 */
[----:B--2---:R-:W-:Y:S03]  /*13280*/  F2FP.BF16.F32.PACK_AB R87, R35, R34 ;  /* 0x000000222357723e */ /* 0x004fe600000010ff */
[C---:B-----5:R-:W-:Y:S03]  /*13290*/  HMMA.16816.F32.BF16 R76, R20.reuse, R88, R76 ;  /* 0x00000058144c723c */ /* 0x060fe6000004184c */
[----:B------:R-:W-:Y:S04]  /*132a0*/  FADD.FTZ R32, R32, R133 ;  /* 0x0000008520207221 */ /* 0x000fe80000010000 */
[----:B------:R-:W-:Y:S01]  /*132b0*/  FADD.FTZ R173, R33, R32 ;  /* 0x0000002021ad7221 */ /* 0x000fe20000010000 */
[C---:B------:R-:W-:Y:S01]  /*132c0*/  HMMA.16816.F32.BF16 R12, R20.reuse, R90, R12 ;  /* 0x0000005a140c723c */ /* 0x040fe2000004180c */
[----:B------:R-:W-:Y:S07]  /*132d0*/  LDSM.16.MT88.4 R88, [R145+0xb800] ;  /* 0x00b800009158783b */ /* 0x000fee0000004200 */
[C---:B----4-:R-:W-:Y:S08]  /*132e0*/  HMMA.16816.F32.BF16 R80, R20.reuse, R24, R80 ;  /* 0x000000181450723c */ /* 0x050ff00000041850 */
[----:B------:R-:W-:Y:S01]  /*132f0*/  HMMA.16816.F32.BF16 R16, R20, R26, R16 ;  /* 0x0000001a1410723c */ /* 0x000fe20000041810 */
[----:B------:R-:W1:Y:S07]  /*13300*/  LDSM.16.MT88.4 R20, [R145+0x9800] ;  /* 0x009800009114783b */ /* 0x000e6e0000004200 */
[C---:B------:R-:W-:Y:S01]  /*13310*/  HMMA.16816.F32.BF16 R96, R84.reuse, R92, R4 ;  /* 0x0000005c5460723c */ /* 0x040fe20000041804 */
[----:B------:R-:W2:Y:S07]  /*13320*/  LDSM.16.MT88.4 R24, [R144+0x9800] ;  /* 0x009800009018783b */ /* 0x000eae0000004200 */
[C---:B------:R-:W-:Y:S01]  /*13330*/  HMMA.16816.F32.BF16 R92, R84.reuse, R94, R8 ;  /* 0x0000005e545c723c */ /* 0x040fe20000041808 */
[----:B------:R-:W3:Y:S07]  /*13340*/  LDSM.16.MT88.4 R4, [R147+0xb800] ;  /* 0x00b800009304783b */ /* 0x000eee0000004200 */
[C---:B------:R-:W-:Y:S01]  /*13350*/  HMMA.16816.F32.BF16 R36, R84.reuse, R28, R36 ;  /* 0x0000001c5424723c */ /* 0x040fe20000041824 */
[----:B------:R-:W4:Y:S07]  /*13360*/  LDSM.16.MT88.4 R8, [R146+0xb800] ;  /* 0x00b800009208783b */ /* 0x000f2e0000004200 */
        /* <DEDUP_REMOVED lines=17> */
[C---:B------:R-:W-:Y:S08]  /*13480*/  HMMA.16816.F32.BF16 R88, R84.reuse, R90, R12 ;  /* 0x0000005a5458723c */ /* 0x040ff0000004180c */
[C---:B-1----:R-:W-:Y:S03]  /*13490*/  HMMA.16816.F32.BF16 R80, R84.reuse, R4, R80 ;  /* 0x000000045450723c */ /* 0x042fe60000041850 */
[----:B------:R-:W-:Y:S04]  /*134a0*/  FADD.FTZ R5, R131, R8 ;  /* 0x0000000883057221 */ /* 0x000fe80000010000 */
[----:B------:R-:W-:Y:S01]  /*134b0*/  FADD.FTZ R5, R134, R5 ;  /* 0x0000000586057221 */ /* 0x000fe20000010000 */
[----:B------:R-:W-:Y:S03]  /*134c0*/  HMMA.16816.F32.BF16 R84, R84, R6, R16 ;  /* 0x000000065454723c */ /* 0x000fe60000041810 */
[----:B------:R-:W-:Y:S04]  /*134d0*/  FADD.FTZ R34, R34, R5 ;  /* 0x0000000522227221 */ /* 0x000fe80000010000 */
[----:B------:R-:W-:Y:S01]  /*134e0*/  FADD.FTZ R176, R35, R34 ;  /* 0x0000002223b07221 */ /* 0x000fe20000010000 */
[----:B------:R-:W-:Y:S01]  /*134f0*/  @!UPT UIADD3 URZ, UPT, UPT, URZ, URZ, URZ ;  /* 0x000000fffffff290 */ /* 0x000fe2000fffe0ff */
[----:B------:R-:W-:Y:S11]  /*13500*/  @P0 BRA `(.L_x_11810) ;  /* 0xffffffd000080947 */ /* 0x000ff6000383ffff */
.L_x_11803:
        /* <DEDUP_REMOVED lines=10> */
.L_x_11826:
        /* <DEDUP_REMOVED lines=176> */
[----:B------:R-:W-:Y:S02]  /*140b0*/  MOV R38, 0x7f800000 ;  /* 0x7f80000000267802 */ /* 0x000fe40000000f00 */
[----:B------:R-:W-:Y:S01]  /*140c0*/  MOV R37, 0x7f800000 ;  /* 0x7f80000000257802 */ /* 0x000fe20000000f00 */
[----:B-----5:R-:W-:Y:S01]  /*140d0*/  @P2 FFMA.FTZ R38, R0, R3, R7 ;  /* 0x0000000300262223 */ /* 0x020fe20000010007 */
[----:B--2---:R-:W-:Y:S01]  /*140e0*/  @P1 FMUL.FTZ R11, R8, 0.69314718246459960938 ;  /* 0x3f317218080b1820 */ /* 0x004fe20000410000 */
[----:B------:R-:W-:Y:S01]  /*140f0*/  LOP3.LUT P4, RZ, R157, 0x3, RZ, 0xc0, !PT ;  /* 0x000000039dff7812 */ /* 0x000fe2000788c0ff */
[----:B------:R-:W-:Y:S01]  /*14100*/  @P0 IMAD.WIDE.U32 R48, R46, R162, RZ ;  /* 0x000000a22e300225 */ /* 0x000fe200078e00ff */
[----:B------:R-:W-:-:S03]  /*14110*/  LOP3.LUT R36, R5, 0x7, R36, 0xf8, !PT ;  /* 0x0000000705247812 */ /* 0x000fc600078ef824 */
        /* <DEDUP_REMOVED lines=10> */
.L_x_11813:
[----:B------:R-:W-:Y:S05]  /*141c0*/  BSYNC.RECONVERGENT B0 ;  /* 0x0000000000007941 */ /* 0x000fea0003800200 */
.L_x_11812:
        /* <DEDUP_REMOVED lines=25> */
.L_x_11815:
[----:B------:R-:W-:Y:S05]  /*14360*/  BSYNC.RECONVERGENT B0 ;  /* 0x0000000000007941 */ /* 0x000fea0003800200 */
.L_x_11814:
        /* <DEDUP_REMOVED lines=10> */
[-C--:B------:R-:W-:Y:S01]  /*14410*/  ISETP.GE.AND P3, PT, R169, R165.reuse, PT ;  /* 0x000000a5a900720c */ /* 0x080fe20003f66270 */
        /* <DEDUP_REMOVED lines=22> */
.L_x_11817:
[----:B------:R-:W-:Y:S05]  /*14580*/  BSYNC.RECONVERGENT B0 ;  /* 0x0000000000007941 */ /* 0x000fea0003800200 */
.L_x_11816:
        /* <DEDUP_REMOVED lines=16> */
.L_x_11819:
[----:B------:R-:W-:Y:S05]  /*14690*/  BSYNC.RECONVERGENT B0 ;  /* 0x0000000000007941 */ /* 0x000fea0003800200 */
.L_x_11818:
        /* <DEDUP_REMOVED lines=16> */
.L_x_11821:
[----:B------:R-:W-:Y:S05]  /*147a0*/  BSYNC.RECONVERGENT B0 ;  /* 0x0000000000007941 */ /* 0x000fea0003800200 */
.L_x_11820:
[----:B------:R-:W-:-:S04]  /*147b0*/  MOV R157, 0x0 ;  /* 0x00000000009d7802 */ /* 0x000fc80000000f00 */
[----:B-12345:R-:W-:Y:S05]  /*147c0*/  @P1 RET.REL.NODEC R156 `(_ZN5flash24flash_fwd_splitkv_kernelI23Flash_fwd_kernel_traitsILi128ELi64ELi64ELi4ELb0ELb0EN7cutlass10bfloat16_tE19Flash_kernel_traitsILi128ELi64ELi64ELi4ES3_EELb0ELb0ELb1ELb0ELb0ELb0ELb0ELb1EEEvNS_16Flash_fwd_paramsE) ;  /* 0xfffffeb89c0c1950 */ /* 0x03efea0003c3ffff */
        /* <DEDUP_REMOVED lines=14> */
[----:B-1----:R-:W-:Y:S05]  /*148b0*/  @P0 RET.REL.NODEC R156 `(_ZN5flash24flash_fwd_splitkv_kernelI23Flash_fwd_kernel_traitsILi128ELi64ELi64ELi4ELb0ELb0EN7cutlass10bfloat16_tE19Flash_kernel_traitsILi128ELi64ELi64ELi4ES3_EELb0ELb0ELb1ELb0ELb0ELb0ELb0ELb1EEEvNS_16Flash_fwd_paramsE) ;  /* 0xfffffeb49cd00950 */ /* 0x002fea0003c3ffff */
[----:B------:R-:W-:Y:S01]  /*148c0*/  MOV R157, 0x0 ;  /* 0x00000000009d7802 */ /* 0x000fe20000000f00 */
[----:B------:R1:W-:Y:S03]  /*148d0*/  ST.E.128 desc[UR4][R2.64+0x80], R32 ;  /* 0x0000802002007985 */ /* 0x0003e6000c101d04 */
[----:B-1----:R-:W-:Y:S05]  /*148e0*/  RET.REL.NODEC R156 `(_ZN5flash24flash_fwd_splitkv_kernelI23Flash_fwd_kernel_traitsILi128ELi64ELi64ELi4ELb0ELb0EN7cutlass10bfloat16_tE19Flash_kernel_traitsILi128ELi64ELi64ELi4ES3_EELb0ELb0ELb1ELb0ELb0ELb0ELb0ELb1EEEvNS_16Flash_fwd_paramsE) ;  /* 0xfffffeb49cc47950 */ /* 0x002fea0003c3ffff */
.L_x_11811:
[----:B------:R-:W-:Y:S01]  /*148f0*/  MOV R5, 0x2 ;  /* 0x0000000200057802 */ /* 0x000fe20000000f00 */
[----:B------:R-:W-:Y:S01]  /*14900*/  IMAD.MOV.U32 R4, RZ, RZ, 0x1f ;  /* 0x0000001fff047424 */ /* 0x000fe200078e00ff */
[----:B------:R-:W-:-:S07]  /*14910*/  MOV R6, 0xffffffff ;  /* 0xffffffff00067802 */ /* 0x000fce0000000f00 */
[----:B-1---5:R-:W-:Y:S05]  /*14920*/  WARPSYNC.COLLECTIVE R6, `(.L_x_11822) ;  /* 0x0000000006087348 */ /* 0x022fea0003c00000 */
[----:B------:R2:W3:Y:S02]  /*14930*/  SHFL.BFLY P0, R10, R173, R5, R4 ;  /* 0x0c000005ad0a7389 */ /* 0x0004e40000000004 */
[----:B-123-5:R-:W-:Y:S05]  /*14940*/  ENDCOLLECTIVE ;  /* 0x000000000000791b */ /* 0x02efea0003800000 */
.L_x_11822:
[----:B------:R-:W-:Y:S02]  /*14950*/  IMAD.MOV.U32 R8, RZ, RZ, R10 ;  /* 0x000000ffff087224 */ /* 0x000fe400078e000a */
[----:B------:R-:W-:Y:S02]  /*14960*/  IMAD.MOV.U32 R5, RZ, RZ, 0x1 ;  /* 0x00000001ff057424 */ /* 0x000fe400078e00ff */
[----:B------:R-:W-:-:S05]  /*14970*/  FADD.FTZ R8, R8, R173 ;  /* 0x000000ad08087221 */ /* 0x000fca0000010000 */
[----:B------:R-:W-:-:S07]  /*14980*/  MOV R173, R8 ;  /* 0x0000000800ad7202 */ /* 0x000fce0000000f00 */
[----:B------:R-:W-:Y:S05]  /*14990*/  WARPSYNC.COLLECTIVE R6, `(.L_x_11823) ;  /* 0x0000000006087348 */ /* 0x000fea0003c00000 */
[----:B------:R1:W2:Y:S02]  /*149a0*/  SHFL.BFLY P0, R10, R173, R5, R4 ;  /* 0x0c000005ad0a7389 */ /* 0x0002a40000000004 */
[----:B-12---:R-:W-:Y:S05]  /*149b0*/  ENDCOLLECTIVE ;  /* 0x000000000000791b */ /* 0x006fea0003800000 */
.L_x_11823:
[----:B------:R-:W-:Y:S01]  /*149c0*/  MOV R173, R176 ;  /* 0x000000b000ad7202 */ /* 0x000fe20000000f00 */
[----:B------:R-:W-:Y:S01]  /*149d0*/  IMAD.MOV.U32 R5, RZ, RZ, 0x2 ;  /* 0x00000002ff057424 */ /* 0x000fe200078e00ff */
[----:B------:R-:W-:-:S07]  /*149e0*/  MOV R9, R10 ;  /* 0x0000000a00097202 */ /* 0x000fce0000000f00 */
[----:B------:R-:W-:Y:S05]  /*149f0*/  WARPSYNC.COLLECTIVE R6, `(.L_x_11824) ;  /* 0x0000000006087348 */ /* 0x000fea0003c00000 */
[----:B------:R1:W2:Y:S02]  /*14a00*/  SHFL.BFLY P0, R10, R173, R5, R4 ;  /* 0x0c000005ad0a7389 */ /* 0x0002a40000000004 */
[----:B-12---:R-:W-:Y:S05]  /*14a10*/  ENDCOLLECTIVE ;  /* 0x000000000000791b */ /* 0x006fea0003800000 */
.L_x_11824:
[----:B------:R-:W-:Y:S01]  /*14a20*/  FADD.FTZ R9, R8, R9 ;  /* 0x0000000908097221 */ /* 0x000fe20000010000 */
[----:B------:R-:W-:Y:S01]  /*14a30*/  FADD.FTZ R7, R10, R176 ;  /* 0x000000b00a077221 */ /* 0x000fe20000010000 */
[----:B------:R-:W-:-:S04]  /*14a40*/  MOV R5, 0x1 ;  /* 0x0000000100057802 */ /* 0x000fc80000000f00 */
[----:B------:R-:W-:-:S07]  /*14a50*/  MOV R173, R7 ;  /* 0x0000000700ad7202 */ /* 0x000fce0000000f00 */
[----:B------:R-:W-:Y:S05]  /*14a60*/  WARPSYNC.COLLECTIVE R6, `(.L_x_11825) ;  /* 0x0000000006087348 */ /* 0x000fea0003c00000 */
[----:B------:R1:W2:Y:S02]  /*14a70*/  SHFL.BFLY P0, R10, R173, R5, R4 ;  /* 0x0c000005ad0a7389 */ /* 0x0002a40000000004 */
[----:B-12---:R-:W-:Y:S05]  /*14a80*/  ENDCOLLECTIVE ;  /* 0x000000000000791b */ /* 0x006fea0003800000 */
.L_x_11825:
[----:B------:R-:W-:Y:S05]  /*14a90*/  BRA `(.L_x_11826) ;  /* 0xffffffe800c47947 */ /* 0x000fea000383ffff */
.L_x_11827:
        /* <DEDUP_REMOVED lines=14> */
.L_x_14954:


//--------------------- .text._ZN5flash24flash_fwd_splitkv_kernelI23Flash_fwd_kernel_traitsILi128ELi64ELi64ELi4ELb0ELb0EN7cutlass10bfloat16_tE19Flash_kernel_traitsILi128ELi64ELi64ELi4ES3_EELb0ELb0ELb1ELb0ELb0ELb1ELb0ELb1EEEvNS_16Flash_fwd_paramsE --------------------------
	.section	.text._ZN5flash24flash_fwd_splitkv_kernelI23Flash_fwd_kernel_traitsILi128ELi64ELi64ELi4ELb0ELb0EN7cutlass10bfloat16_tE19Flash_kernel_traitsILi128ELi64ELi64ELi4ES3_EELb0ELb0ELb1ELb0ELb0ELb1ELb0ELb1EEEvNS_16Flash_fwd_paramsE,"ax",@progbits
	.align	128
        .global         _ZN5flash24flash_fwd_splitkv_kernelI23Flash_fwd_kernel_traitsILi128ELi64ELi64ELi4ELb0ELb0EN7cutlass10bfloat16_tE19Flash_kernel_traitsILi128ELi64ELi64ELi4ES3_EELb0ELb0ELb1ELb0ELb0ELb1ELb0ELb1EEEvNS_16Flash_fwd_paramsE
        .type           _ZN5flash24flash_fwd_splitkv_kernelI23Flash_fwd_kernel_traitsILi128ELi64ELi64ELi4ELb0ELb0EN7cutlass10bfloat16_tE19Flash_kernel_traitsILi128ELi64ELi64ELi4ES3_EELb0ELb0ELb1ELb0ELb0ELb1ELb0ELb1EEEvNS_16Flash_fwd_paramsE,@function
        .size           _ZN5flash24flash_fwd_splitkv_kernelI23Flash_fwd_kernel_traitsILi128ELi64ELi64ELi4ELb0ELb0EN7cutlass10bfloat16_tE19Flash_kernel_traitsILi128ELi64ELi64ELi4ES3_EELb0ELb0ELb1ELb0ELb0ELb1ELb0ELb1EEEvNS_16Flash_fwd_paramsE,(.L_x_14955 - _ZN5flash24flash_fwd_splitkv_kernelI23Flash_fwd_kernel_traitsILi128ELi64ELi64ELi4ELb0ELb0EN7cutlass10bfloat16_tE19Flash_kernel_traitsILi128ELi64ELi64ELi4ES3_EELb0ELb0ELb1ELb0ELb0ELb1ELb0ELb1EEEvNS_16Flash_fwd_paramsE)
        .other          _ZN5flash24flash_fwd_splitkv_kernelI23Flash_fwd_kernel_traitsILi128ELi64ELi64ELi4ELb0ELb0EN7cutlass10bfloat16_tE19Flash_kernel_traitsILi128ELi64ELi64ELi4ES3_EELb0ELb0ELb1ELb0ELb0ELb1ELb0ELb1EEEvNS_16Flash_fwd_paramsE,@"STO_CUDA_ENTRY STV_DEFAULT"
_ZN5flash24flash_fwd_splitkv_kernelI23Flash_fwd_kernel_traitsILi128ELi64ELi64ELi4ELb0ELb0EN7cutlass10bfloat16_tE19Flash_kernel_traitsILi128ELi64ELi64ELi4ES3_EELb0ELb0ELb1ELb0ELb0ELb1ELb0ELb1EEEvNS_16Flash_fwd_paramsE:
.text._ZN5flash24flash_fwd_splitkv_kernelI23Flash_fwd_kernel_traitsILi128ELi64ELi64ELi4ELb0ELb0EN7cutlass10bfloat16_tE19Flash_kernel_traitsILi128ELi64ELi64ELi4ES3_EELb0ELb0ELb1ELb0ELb0ELb1ELb0ELb1EEEvNS_16Flash_fwd_paramsE:
[----:B------:R-:W-:Y:S01]  /*0000*/  LDC R1, c[0x0][0x37c] ;  /* 0x0000df00ff017b82 */ /* 0x000fe20000000800 */
[----:B------:R-:W1:Y:S07]  /*0010*/  S2R R5, SR_CTAID.X ;  /* 0x0000000000057919 */ /* 0x000e6e0000002500 */
[----:B------:R-:W2:Y:S01]  /*0020*/  LDC.64 R102, c[0x0][0x348] ;  /* 0x0000d200ff667b82 */ /* 0x000ea20000000a00 */
[----:B------:R-:W-:Y:S01]  /*0030*/  BSSY.RECONVERGENT B4, `(.L_x_11828) ;  /* 0x0000005000047945 */ /* 0x000fe20003800200 */
[----:B------:R-:W-:Y:S01]  /*0040*/  MOV R160, 0x80 ;  /* 0x0000008000a07802 */ /* 0x000fe20000000f00 */
[----:B------:R-:W3:Y:S01]  /*0050*/  S2R R163, SR_CTAID.Y ;  /* 0x0000000000a37919 */ /* 0x000ee20000002600 */
[----:B------:R-:W4:Y:S05]  /*0060*/  S2R R162, SR_CTAID.Z ;  /* 0x0000000000a27919 */ /* 0x000f2a0000002700 */
[----:B-1234-:R-:W-:Y:S05]  /*0070*/  CALL.REL.NOINC `($_ZN5flash24flash_fwd_splitkv_kernelI23Flash_fwd_kernel_traitsILi128ELi64ELi64ELi4ELb0ELb0EN7cutlass10bfloat16_tE19Flash_kernel_traitsILi128ELi64ELi64ELi4ES3_EELb0ELb0ELb1ELb0ELb0ELb1ELb0ELb1EEEvNS_16Flash_fwd_paramsE$_ZN5flash30compute_attn_1rowblock_splitkvI23Flash_fwd_kernel_traitsILi128ELi64ELi64ELi4ELb0ELb0EN7cutlass10bfloat16_tE19Flash_kernel_traitsILi128ELi64ELi64ELi4ES3_EELb0ELb0ELb1ELb0ELb0ELb1ELb0ELb1ENS_16Flash_fwd_paramsEEEvRKT8_iiiii) ;  /* 0x0000000000087944 */ /* 0x01efea0003c00000 */
[----:B------:R-:W-:Y:S05]  /*0080*/  BSYNC.RECONVERGENT B4 ;  /* 0x0000000000047941 */ /* 0x000fea0003800200 */
.L_x_11828:
[----:B------:R-:W-:Y:S05]  /*0090*/  EXIT ;  /* 0x000000000000794d */ /* 0x000fea0003800000 */
        .type           $_ZN5flash24flash_fwd_splitkv_kernelI23Flash_fwd_kernel_traitsILi128ELi64ELi64ELi4ELb0ELb0EN7cutlass10bfloat16_tE19Flash_kernel_traitsILi128ELi64ELi64ELi4ES3_EELb0ELb0ELb1ELb0ELb0ELb1ELb0ELb1EEEvNS_16Flash_fwd_paramsE$_ZN5flash30compute_attn_1rowblock_splitkvI23Flash_fwd_kernel_traitsILi128ELi64ELi64ELi4ELb0ELb0EN7cutlass10bfloat16_tE19Flash_kernel_traitsILi128ELi64ELi64ELi4ES3_EELb0ELb0ELb1ELb0ELb0ELb1ELb0ELb1ENS_16Flash_fwd_paramsEEEvRKT8_iiiii,@function
        .size           $_ZN5flash24flash_fwd_splitkv_kernelI23Flash_fwd_kernel_traitsILi128ELi64ELi64ELi4ELb0ELb0EN7cutlass10bfloat16_tE19Flash_kernel_traitsILi128ELi64ELi64ELi4ES3_EELb0ELb0ELb1ELb0ELb0ELb1ELb0ELb1EEEvNS_16Flash_fwd_paramsE$_ZN5flash30compute_attn_1rowblock_splitkvI23Flash_fwd_kernel_traitsILi128ELi64ELi64ELi4ELb0ELb0EN7cutlass10bfloat16_tE19Flash_kernel_traitsILi128ELi64ELi64ELi4ES3_EELb0ELb0ELb1ELb0ELb0ELb1ELb0ELb1ENS_16Flash_fwd_paramsEEEvRKT8_iiiii,(.L_x_14955 - $_ZN5flash24flash_fwd_splitkv_kernelI23Flash_fwd_kernel_traitsILi128ELi64ELi64ELi4ELb0ELb0EN7cutlass10bfloat16_tE19Flash_kernel_traitsILi128ELi64ELi64ELi4ES3_EELb0ELb0ELb1ELb0ELb0ELb1ELb0ELb1EEEvNS_16Flash_fwd_paramsE$_ZN5flash30compute_attn_1rowblock_splitkvI23Flash_fwd_kernel_traitsILi128ELi64ELi64ELi4ELb0ELb0EN7cutlass10bfloat16_tE19Flash_kernel_traitsILi128ELi64ELi64ELi4ES3_EELb0ELb0ELb1ELb0ELb0ELb1ELb0ELb1ENS_16Flash_fwd_paramsEEEvRKT8_iiiii)
$_ZN5flash24flash_fwd_splitkv_kernelI23Flash_fwd_kernel_traitsILi128ELi64ELi64ELi4ELb0ELb0EN7cutlass10bfloat16_tE19Flash_kernel_traitsILi128ELi64ELi64ELi4ES3_EELb0ELb0ELb1ELb0ELb0ELb1ELb0ELb1EEEvNS_16Flash_fwd_paramsE$_ZN5flash30compute_attn_1rowblock_splitkvI23Flash_fwd_kernel_traitsILi128ELi64ELi64ELi4ELb0ELb0EN7cutlass10bfloat16_tE19Flash_kernel_traitsILi128ELi64ELi64ELi4ES3_EELb0ELb0ELb1ELb0ELb0ELb1ELb0ELb1ENS_16Flash_fwd_paramsEEEvRKT8_iiiii:
        /* <DEDUP_REMOVED lines=39> */
.L_x_11830:
[----:B------:R-:W-:Y:S05]  /*0310*/  BSYNC.RECONVERGENT B0 ;  /* 0x0000000000007941 */ /* 0x000fea0003800200 */
.L_x_11829:
[----:B------:R-:W-:Y:S04]  /*0320*/  BSSY.RECONVERGENT B0, `(.L_x_11831) ;  /* 0x0000007000007945 */ /* 0x000fe80003800200 */
[----:B------:R-:W-:Y:S05]  /*0330*/  @!P3 BRA `(.L_x_11832) ;  /* 0x000000000014b947 */ /* 0x000fea0003800000 */
[----:B-----5:R-:W4:Y:S02]  /*0340*/  LD.E.U8 R3, desc[UR4][R102.64+0x1b2] ;  /* 0x0001b20466037980 */ /* 0x020f24000c101100 */
[----:B----4-:R-:W-:-:S13]  /*0350*/  ISETP.NE.AND P1, PT, R3, RZ, PT ;  /* 0x000000ff0300720c */ /* 0x010fda0003f25270 */
[----:B------:R-:W4:Y:S02]  /*0360*/  @P1 LD.E R4, desc[UR4][R12.64+0x4] ;  /* 0x000004040c041980 */ /* 0x000f24000c101900 */
[----:B----4-:R-:W-:-:S06]  /*0370*/  @P1 IADD3 R3, PT, PT, R4, -R11, RZ ;  /* 0x8000000b04031210 */ /* 0x010fcc0007ffe0ff */
[----:B------:R4:W5:Y:S02]  /*0380*/  @!P1 LD.E R3, desc[UR4][R12.64] ;  /* 0x000000040c039980 */ /* 0x000964000c101900 */
.L_x_11832:
[----:B------:R-:W-:Y:S05]  /*0390*/  BSYNC.RECONVERGENT B0 ;  /* 0x0000000000007941 */ /* 0x000fea0003800200 */
.L_x_11831:
        /* <DEDUP_REMOVED lines=9> */
.L_x_11834:
[----:B------:R-:W5:Y:S01]  /*0430*/  LD.E.64 R6, desc[UR4][R102.64+0x108] ;  /* 0x0001080466067980 */ /* 0x000f62000c101b00 */
[----:B------:R-:W-:Y:S01]  /*0440*/  BSSY.RECONVERGENT B0, `(.L_x_11836) ;  /* 0x0000006000007945 */ /* 0x000fe20003800200 */
[----:B------:R-:W-:Y:S01]  /*0450*/  IMAD.MOV.U32 R101, RZ, RZ, RZ ;  /* 0x000000ffff657224 */ /* 0x000fe200078e00ff */
[----:B-----5:R-:W-:-:S04]  /*0460*/  ISETP.NE.U32.AND P0, PT, R6, RZ, PT ;  /* 0x000000ff0600720c */ /* 0x020fc80003f05070 */
[----:B------:R-:W-:-:S13]  /*0470*/  ISETP.NE.AND.EX P0, PT, R7, RZ, PT, P0 ;  /* 0x000000ff0700720c */ /* 0x000fda0003f05300 */
[----:B------:R-:W-:Y:S05]  /*0480*/  @!P0 BRA `(.L_x_11837) ;  /* 0x0000000000048947 */ /* 0x000fea0003800000 */
[----:B------:R1:W5:Y:S02]  /*0490*/  LD.E R101, desc[UR4][R102.64+0xbc] ;  /* 0x0000bc0466657980 */ /* 0x000364000c101900 */
.L_x_11837:
[----:B------:R-:W-:Y:S05]  /*04a0*/  BSYNC.RECONVERGENT B0 ;  /* 0x0000000000007941 */ /* 0x000fea0003800200 */
.L_x_11836:
[----:B-----5:R-:W-:Y:S02]  /*04b0*/  IADD3 R101, PT, PT, R70, R101, RZ ;  /* 0x0000006546657210 */ /* 0x020fe40007ffe0ff */
.L_x_11835:
[----:B------:R-:W-:Y:S05]  /*04c0*/  BSYNC.RECONVERGENT B1 ;  /* 0x0000000000017941 */ /* 0x000fea0003800200 */
.L_x_11833:
[----:B------:R-:W-:Y:S01]  /*04d0*/  IMAD.SHL.U32 R166, R5, 0x40, RZ ;  /* 0x0000004005a67824 */ /* 0x000fe200078e00ff */
[----:B------:R-:W-:Y:S01]  /*04e0*/  MOV R6, R160 ;  /* 0x000000a000067202 */ /* 0x000fe20000000f00 */
[----:B------:R-:W-:-:S03]  /*04f0*/  IMAD.MOV.U32 R7, RZ, RZ, 0x0 ;  /* 0x00000000ff077424 */ /* 0x000fc600078e00ff */
[----:B------:R-:W-:-:S13]  /*0500*/  ISETP.GT.AND P0, PT, R167, R166, PT ;  /* 0x000000a6a700720c */ /* 0x000fda0003f04270 */
[----:B-1234-:R-:W-:Y:S05]  /*0510*/  @!P0 RET.REL.NODEC R6 `(_ZN5flash24flash_fwd_splitkv_kernelI23Flash_fwd_kernel_traitsILi128ELi64ELi64ELi4ELb0ELb0EN7cutlass10bfloat16_tE19Flash_kernel_traitsILi128ELi64ELi64ELi4ES3_EELb0ELb0ELb1ELb0ELb0ELb1ELb0ELb1EEEvNS_16Flash_fwd_paramsE) ;  /* 0xfffffff806b88950 */ /* 0x01efea0003c3ffff */
        /* <DEDUP_REMOVED lines=61> */
.L_x_11840:
[----:B------:R-:W-:Y:S05]  /*08f0*/  BSYNC.RECONVERGENT B0 ;  /* 0x0000000000007941 */ /* 0x000fea0003800200 */
.L_x_11839:
        /* <DEDUP_REMOVED lines=17> */
.L_x_11842:
[----:B------:R-:W-:Y:S05]  /*0a10*/  BSYNC.RECONVERGENT B0 ;  /* 0x0000000000007941 */ /* 0x000fea0003800200 */
.L_x_11841:
        /* <DEDUP_REMOVED lines=20> */
.L_x_11844:
[----:B------:R-:W-:Y:S05]  /*0b60*/  BSYNC.RECONVERGENT B0 ;  /* 0x0000000000007941 */ /* 0x000fea0003800200 */
.L_x_11843:
        /* <DEDUP_REMOVED lines=25> */
.L_x_11846:
[----:B------:R-:W-:Y:S05]  /*0d00*/  BSYNC.RECONVERGENT B0 ;  /* 0x0000000000007941 */ /* 0x000fea0003800200 */
.L_x_11845:
[----:B------:R-:W-:Y:S01]  /*0d10*/  MOV R161, 0x0 ;  /* 0x0000000000a17802 */ /* 0x000fe20000000f00 */
[----:B------:R-:W-:Y:S04]  /*0d20*/  @!P5 ST.E desc[UR4][R12.64], R4 ;  /* 0x000000040c00d985 */ /* 0x000fe8000c101904 */
[----:B------:R-:W-:Y:S04]  /*0d30*/  @!P4 ST.E desc[UR4][R12.64+0x40], R3 ;  /* 0x000040030c00c985 */ /* 0x000fe8000c101904 */
[----:B------:R1:W-:Y:S02]  /*0d40*/  @!P3 ST.E desc[UR4][R12.64+0x80], R2 ;  /* 0x000080020c00b985 */ /* 0x0003e4000c101904 */
[----:B-12---:R-:W-:Y:S05]  /*0d50*/  @P6 RET.REL.NODEC R160 `(_ZN5flash24flash_fwd_splitkv_kernelI23Flash_fwd_kernel_traitsILi128ELi64ELi64ELi4ELb0ELb0EN7cutlass10bfloat16_tE19Flash_kernel_traitsILi128ELi64ELi64ELi4ES3_EELb0ELb0ELb1ELb0ELb0ELb1ELb0ELb1EEEvNS_16Flash_fwd_paramsE) ;  /* 0xfffffff0a0a86950 */ /* 0x006fea0003c3ffff */
[----:B------:R-:W-:Y:S02]  /*0d60*/  MOV R3, 0x7f800000 ;  /* 0x7f80000000037802 */ /* 0x000fe40000000f00 */
[----:B------:R-:W-:-:S03]  /*0d70*/  MOV R161, 0x0 ;  /* 0x0000000000a17802 */ /* 0x000fc60000000f00 */
[----:B------:R1:W-:Y:S02]  /*0d80*/  ST.E desc[UR4][R12.64+0xc0], R3 ;  /* 0x0000c0030c007985 */ /* 0x0003e4000c101904 */
[----:B-1----:R-:W-:Y:S05]  /*0d90*/  RET.REL.NODEC R160 `(_ZN5flash24flash_fwd_splitkv_kernelI23Flash_fwd_kernel_traitsILi128ELi64ELi64ELi4ELb0ELb0EN7cutlass10bfloat16_tE19Flash_kernel_traitsILi128ELi64ELi64ELi4ES3_EELb0ELb0ELb1ELb0ELb0ELb1ELb0ELb1EEEvNS_16Flash_fwd_paramsE) ;  /* 0xfffffff0a0987950 */ /* 0x002fea0003c3ffff */
.L_x_11838:
        /* <DEDUP_REMOVED lines=100> */
.L_x_11848:
        /* <DEDUP_REMOVED lines=77> */
.L_x_11849:
[----:B------:R-:W-:Y:S05]  /*18b0*/  BSYNC.RECONVERGENT B0 ;  /* 0x0000000000007941 */ /* 0x000fea0003800200 */
.L_x_11847:
        /* <DEDUP_REMOVED lines=49> */
[----:B------:R-:W-:Y:S01]  /*1bd0*/  IMAD R157, R153, R108, RZ ;  /* 0x0000006c999d7224 */ /* 0x000fe200078e02ff */
[----:B------:R-:W-:Y:S01]  /*1be0*/  SHF.L.U32 R57, R105, 0x6, RZ ;  /* 0x0000000669397819 */ /* 0x000fe200000006ff */
[----:B------:R-:W-:-:S02]  /*1bf0*/  IMAD.SHL.U32 R61, R161, 0x20, RZ ;  /* 0x00000020a13d7824 */ /* 0x000fc400078e00ff */
[----:B------:R-:W-:Y:S01]  /*1c00*/  IMAD.SHL.U32 R64, R161, 0x40, RZ ;  /* 0x00000040a1407824 */ /* 0x000fe200078e00ff */
[C---:B------:R-:W-:Y:S01]  /*1c10*/  SHF.L.U64.HI R66, R152.reuse, 0x4, R153 ;  /* 0x0000000498427819 */ /* 0x040fe20000010299 */
[----:B------:R-:W-:Y:S01]  /*1c20*/  IMAD.SHL.U32 R63, R152, 0x10, RZ ;  /* 0x00000010983f7824 */ /* 0x000fe200078e00ff */
[C---:B------:R-:W-:Y:S01]  /*1c30*/  SHF.L.U64.HI R60, R154.reuse, 0x4, R155 ;  /* 0x000000049a3c7819 */ /* 0x040fe2000001029b */
[----:B------:R-:W-:Y:S01]  /*1c40*/  IMAD.SHL.U32 R59, R154, 0x10, RZ ;  /* 0x000000109a3b7824 */ /* 0x000fe200078e00ff */
[----:B------:R-:W-:Y:S01]  /*1c50*/  LOP3.LUT R61, R61, 0x7c00, RZ, 0xc0, !PT ;  /* 0x00007c003d3d7812 */ /* 0x000fe200078ec0ff */
[----:B-1----:R-:W-:Y:S01]  /*1c60*/  ULEA UR6, UR6, UR7, 0x18 ;  /* 0x0000000706067291 */ /* 0x002fe2000f8ec0ff */
[C---:B------:R-:W-:Y:S02]  /*1c70*/  LOP3.LUT R62, R64.reuse, 0x1c0, RZ, 0xc0, !PT ;  /* 0x000001c0403e7812 */ /* 0x040fe400078ec0ff */
[----:B------:R-:W-:Y:S02]  /*1c80*/  LOP3.LUT R49, R64, 0x200, RZ, 0xc0, !PT ;  /* 0x0000020040317812 */ /* 0x000fe400078ec0ff */
[----:B------:R-:W-:-:S02]  /*1c90*/  IADD3 R56, PT, PT, R57, -0x40, RZ ;  /* 0xffffffc039387810 */ /* 0x000fc40007ffe0ff */
        /* <DEDUP_REMOVED lines=41> */
[----:B------:R-:W-:Y:S02]  /*1f30*/  LEA R156, P1, R20, R16, 0x1 ;  /* 0x00000010149c7211 */ /* 0x000fe400078208ff */
        /* <DEDUP_REMOVED lines=94> */
.L_x_11903:
        /* <DEDUP_REMOVED lines=20> */
.L_x_11852:
[----:B------:R-:W-:Y:S05]  /*2660*/  BSYNC.RECONVERGENT B0 ;  /* 0x0000000000007941 */ /* 0x000fea0003800200 */
.L_x_11851:
        /* <DEDUP_REMOVED lines=12> */
.L_x_11854:
[----:B------:R-:W-:Y:S05]  /*2730*/  BSYNC.RECONVERGENT B0 ;  /* 0x0000000000007941 */ /* 0x000fea0003800200 */
.L_x_11853:
        /* <DEDUP_REMOVED lines=12> */
.L_x_11856:
[----:B------:R-:W-:Y:S05]  /*2800*/  BSYNC.RECONVERGENT B0 ;  /* 0x0000000000007941 */ /* 0x000fea0003800200 */
.L_x_11855:
        /* <DEDUP_REMOVED lines=15> */
.L_x_11858:
[----:B------:R-:W-:Y:S05]  /*2900*/  BSYNC.RECONVERGENT B0 ;  /* 0x0000000000007941 */ /* 0x000fea0003800200 */
.L_x_11857:
        /* <DEDUP_REMOVED lines=26> */
.L_x_11862:
[----:B------:R-:W-:Y:S05]  /*2ab0*/  BSYNC.RECONVERGENT B0 ;  /* 0x0000000000007941 */ /* 0x000fea0003800200 */
.L_x_11861:
        /* <DEDUP_REMOVED lines=12> */
.L_x_11864:
[----:B------:R-:W-:Y:S05]  /*2b80*/  BSYNC.RECONVERGENT B0 ;  /* 0x0000000000007941 */ /* 0x000fea0003800200 */
.L_x_11863:
        /* <DEDUP_REMOVED lines=12> */
.L_x_11866:
[----:B------:R-:W-:Y:S05]  /*2c50*/  BSYNC.RECONVERGENT B0 ;  /* 0x0000000000007941 */ /* 0x000fea0003800200 */
.L_x_11865:
        /* <DEDUP_REMOVED lines=17> */
.L_x_11860:
        /* <DEDUP_REMOVED lines=57> */
.L_x_11872:
[----:B------:R-:W-:Y:S05]  /*3100*/  BSYNC.RECONVERGENT B0 ;  /* 0x0000000000007941 */ /* 0x000fea0003800200 */
.L_x_11871:
        /* <DEDUP_REMOVED lines=47> */
.L_x_11870:
[----:B------:R-:W-:Y:S05]  /*3400*/  BSYNC.RECONVERGENT B1 ;  /* 0x0000000000017941 */ /* 0x000fea0003800200 */
.L_x_11869:
        /* <DEDUP_REMOVED lines=62> */
.L_x_11876:
[----:B------:R-:W-:Y:S05]  /*37f0*/  BSYNC.RECONVERGENT B0 ;  /* 0x0000000000007941 */ /* 0x000fea0003800200 */
.L_x_11875:
        /* <DEDUP_REMOVED lines=47> */
.L_x_11874:
[----:B------:R-:W-:Y:S05]  /*3af0*/  BSYNC.RECONVERGENT B1 ;  /* 0x0000000000017941 */ /* 0x000fea0003800200 */
.L_x_11873:
        /* <DEDUP_REMOVED lines=60> */
.L_x_11880:
[----:B------:R-:W-:Y:S05]  /*3ec0*/  BSYNC.RECONVERGENT B0 ;  /* 0x0000000000007941 */ /* 0x000fea0003800200 */
.L_x_11879:
        /* <DEDUP_REMOVED lines=47> */
.L_x_11878:
[----:B------:R-:W-:Y:S05]  /*41c0*/  BSYNC.RECONVERGENT B1 ;  /* 0x0000000000017941 */ /* 0x000fea0003800200 */
.L_x_11877:
        /* <DEDUP_REMOVED lines=63> */
.L_x_11884:
[----:B------:R-:W-:Y:S05]  /*45c0*/  BSYNC.RECONVERGENT B0 ;  /* 0x0000000000007941 */ /* 0x000fea0003800200 */
.L_x_11883:
        /* <DEDUP_REMOVED lines=47> */
.L_x_11882:
[----:B------:R-:W-:Y:S05]  /*48c0*/  BSYNC.RECONVERGENT B1 ;  /* 0x0000000000017941 */ /* 0x000fea0003800200 */
.L_x_11881:
[----:B------:R-:W2:Y:S02]  /*48d0*/  LD.E R3, desc[UR4][R102.64+0xd0] ;  /* 0x0000d00466037980 */ /* 0x000ea4000c101900 */
[----:B--2---:R-:W-:Y:S05]  /*48e0*/  IMAD.U32 R3, R3, -0x20, RZ ;  /* 0xffffffe003037824 */ /* 0x004fea00078e00ff */
[C---:B------:R-:W-:Y:S02]  /*48f0*/  LEA R14, P1, R3.reuse, R14, 0x1 ;  /* 0x0000000e030e7211 */ /* 0x040fe400078208ff */
[C---:B------:R-:W-:Y:S02]  /*4900*/  LEA R50, P0, R3.reuse, R50, 0x1 ;  /* 0x0000003203327211 */ /* 0x040fe400078008ff */
[C---:B------:R-:W-:Y:S02]  /*4910*/  LEA.HI.X.SX32 R15, R3.reuse, R15, 0x1, P1 ;  /* 0x0000000f030f7211 */ /* 0x040fe400008f0eff */
[----:B------:R-:W-:Y:S01]  /*4920*/  LEA.HI.X.SX32 R51, R3, R51, 0x1, P0 ;  /* 0x0000003303337211 */ /* 0x000fe200000f0eff */
[----:B------:R-:W-:Y:S05]  /*4930*/  BRA `(.L_x_11867) ;  /* 0x0000002c00a07947 */ /* 0x000fea0003800000 */
.L_x_11868:
        /* <DEDUP_REMOVED lines=95> */
.L_x_11888:
[----:B------:R-:W-:Y:S05]  /*4f30*/  BSYNC.RECONVERGENT B0 ;  /* 0x0000000000007941 */ /* 0x000fea0003800200 */
.L_x_11887:
        /* <DEDUP_REMOVED lines=88> */
.L_x_11886:
[----:B------:R-:W-:Y:S05]  /*54c0*/  BSYNC.RECONVERGENT B1 ;  /* 0x0000000000017941 */ /* 0x000fea0003800200 */
.L_x_11885:
        /* <DEDUP_REMOVED lines=94> */
.L_x_11892:
[----:B------:R-:W-:Y:S05]  /*5ab0*/  BSYNC.RECONVERGENT B0 ;  /* 0x0000000000007941 */ /* 0x000fea0003800200 */
.L_x_11891:
        /* <DEDUP_REMOVED lines=88> */
.L_x_11890:
[----:B------:R-:W-:Y:S05]  /*6040*/  BSYNC.RECONVERGENT B1 ;  /* 0x0000000000017941 */ /* 0x000fea0003800200 */
.L_x_11889:
        /* <DEDUP_REMOVED lines=95> */
.L_x_11896:
[----:B------:R-:W-:Y:S05]  /*6640*/  BSYNC.RECONVERGENT B0 ;  /* 0x0000000000007941 */ /* 0x000fea0003800200 */
.L_x_11895:
        /* <DEDUP_REMOVED lines=86> */
.L_x_11894:
[----:B------:R-:W-:Y:S05]  /*6bb0*/  BSYNC.RECONVERGENT B1 ;  /* 0x0000000000017941 */ /* 0x000fea0003800200 */
.L_x_11893:
        /* <DEDUP_REMOVED lines=98> */
.L_x_11900:
[----:B------:R-:W-:Y:S05]  /*71e0*/  BSYNC.RECONVERGENT B0 ;  /* 0x0000000000007941 */ /* 0x000fea0003800200 */
.L_x_11899:
        /* <DEDUP_REMOVED lines=86> */
.L_x_11898:
[----:B------:R-:W-:Y:S05]  /*7750*/  BSYNC.RECONVERGENT B1 ;  /* 0x0000000000017941 */ /* 0x000fea0003800200 */
.L_x_11897:
[----:B------:R-:W3:Y:S02]  /*7760*/  LD.E R3, desc[UR4][R102.64+0xd0] ;  /* 0x0000d00466037980 */ /* 0x000ee4000c101900 */
[----:B---3--:R-:W-:Y:S05]  /*7770*/  IMAD.U32 R3, R3, -0x20, RZ ;  /* 0xffffffe003037824 */ /* 0x008fea00078e00ff */
[C---:B------:R-:W-:Y:S02]  /*7780*/  LEA R76, P1, R3.reuse, R76, 0x1 ;  /* 0x0000004c034c7211 */ /* 0x040fe400078208ff */
[C---:B------:R-:W-:Y:S02]  /*7790*/  LEA R74, P0, R3.reuse, R74, 0x1 ;  /* 0x0000004a034a7211 */ /* 0x040fe400078008ff */
[C---:B------:R-:W-:Y:S02]  /*77a0*/  LEA.HI.X.SX32 R77, R3.reuse, R77, 0x1, P1 ;  /* 0x0000004d034d7211 */ /* 0x040fe400008f0eff */
[----:B------:R-:W-:Y:S09]  /*77b0*/  LEA.HI.X.SX32 R75, R3, R75, 0x1, P0 ;  /* 0x0000004b034b7211 */ /* 0x000ff200000f0eff */
.L_x_11867:
[----:B------:R-:W-:Y:S05]  /*77c0*/  BSYNC.RECONVERGENT B2 ;  /* 0x0000000000027941 */ /* 0x000fea0003800200 */
.L_x_11859:
        /* <DEDUP_REMOVED lines=101> */
.L_x_11902:
[----:B------:R-:W-:Y:S05]  /*7e20*/  BSYNC.RECONVERGENT B0 ;  /* 0x0000000000007941 */ /* 0x000fea0003800200 */
.L_x_11901:
[----:B------:R-:W-:Y:S05]  /*7e30*/  @P2 BRA `(.L_x_11903) ;  /* 0xffffffa400b82947 */ /* 0x000fea000383ffff */
.L_x_11850:
        /* <DEDUP_REMOVED lines=34> */
.L_x_11907:
[----:B------:R-:W-:Y:S05]  /*8060*/  BSYNC.RECONVERGENT B0 ;  /* 0x0000000000007941 */ /* 0x000fea0003800200 */
.L_x_11906:
        /* <DEDUP_REMOVED lines=14> */
.L_x_11909:
[----:B------:R-:W-:Y:S05]  /*8150*/  BSYNC.RECONVERGENT B0 ;  /* 0x0000000000007941 */ /* 0x000fea0003800200 */
.L_x_11908:
        /* <DEDUP_REMOVED lines=16> */
.L_x_11911:
[----:B------:R-:W-:Y:S05]  /*8260*/  BSYNC.RECONVERGENT B0 ;  /* 0x0000000000007941 */ /* 0x000fea0003800200 */
.L_x_11910:
        /* <DEDUP_REMOVED lines=16> */
.L_x_11905:
        /* <DEDUP_REMOVED lines=82> */
.L_x_11919:
[----:B------:R-:W-:Y:S05]  /*8890*/  BSYNC.RECONVERGENT B0 ;  /* 0x0000000000007941 */ /* 0x000fea0003800200 */
.L_x_11918:
[----:B-----5:R-:W-:Y:S01]  /*88a0*/  IMAD.MOV.U32 R6, RZ, RZ, R10 ;  /* 0x000000ffff067224 */ /* 0x020fe200078e000a */
[----:B------:R-:W-:Y:S01]  /*88b0*/  MOV R4, R8 ;  /* 0x0000000800047202 */ /* 0x000fe20000000f00 */
[----:B------:R-:W-:Y:S01]  /*88c0*/  IMAD.MOV.U32 R7, RZ, RZ, R11 ;  /* 0x000000ffff077224 */ /* 0x000fe200078e000b */
[----:B------:R-:W-:Y:S02]  /*88d0*/  MOV R5, R9 ;  /* 0x0000000900057202 */ /* 0x000fe40000000f00 */
.L_x_11917:
[----:B------:R-:W-:Y:S05]  /*88e0*/  BSYNC.RECONVERGENT B1 ;  /* 0x0000000000017941 */ /* 0x000fea0003800200 */
.L_x_11916:
        /* <DEDUP_REMOVED lines=48> */
.L_x_11921:
[----:B------:R-:W-:Y:S05]  /*8bf0*/  BSYNC.RECONVERGENT B0 ;  /* 0x0000000000007941 */ /* 0x000fea0003800200 */
.L_x_11920:
[----:B-----5:R3:W-:Y:S02]  /*8c00*/  STS.128 [R164+0x2000], R8 ;  /* 0x00200008a4007388 */ /* 0x0207e40000000c00 */
.L_x_11915:
[----:B------:R-:W-:Y:S05]  /*8c10*/  BSYNC.RECONVERGENT B2 ;  /* 0x0000000000027941 */ /* 0x000fea0003800200 */
.L_x_11914:
        /* <DEDUP_REMOVED lines=52> */
.L_x_11927:
[----:B------:R-:W-:Y:S05]  /*8f60*/  BSYNC.RECONVERGENT B0 ;  /* 0x0000000000007941 */ /* 0x000fea0003800200 */
.L_x_11926:
[----:B-----5:R1:W-:Y:S02]  /*8f70*/  STS.128 [R164+0x800], R8 ;  /* 0x00080008a4007388 */ /* 0x0203e40000000c00 */
.L_x_11925:
[----:B------:R-:W-:Y:S05]  /*8f80*/  BSYNC.RECONVERGENT B1 ;  /* 0x0000000000017941 */ /* 0x000fea0003800200 */
.L_x_11924:
        /* <DEDUP_REMOVED lines=45> */
.L_x_11929:
[----:B------:R-:W-:Y:S05]  /*9260*/  BSYNC.RECONVERGENT B0 ;  /* 0x0000000000007941 */ /* 0x000fea0003800200 */
.L_x_11928:
[----:B-----5:R3:W-:Y:S02]  /*9270*/  STS.128 [R164+0x2800], R8 ;  /* 0x00280008a4007388 */ /* 0x0207e40000000c00 */
.L_x_11923:
[----:B------:R-:W-:Y:S05]  /*9280*/  BSYNC.RECONVERGENT B2 ;  /* 0x0000000000027941 */ /* 0x000fea0003800200 */
.L_x_11922:
        /* <DEDUP_REMOVED lines=52> */
.L_x_11935:
[----:B------:R-:W-:Y:S05]  /*95d0*/  BSYNC.RECONVERGENT B0 ;  /* 0x0000000000007941 */ /* 0x000fea0003800200 */
.L_x_11934:
[----:B-----5:R1:W-:Y:S02]  /*95e0*/  STS.128 [R164+0x1000], R8 ;  /* 0x00100008a4007388 */ /* 0x0203e40000000c00 */
.L_x_11933:
[----:B------:R-:W-:Y:S05]  /*95f0*/  BSYNC.RECONVERGENT B1 ;  /* 0x0000000000017941 */ /* 0x000fea0003800200 */
.L_x_11932:
        /* <DEDUP_REMOVED lines=45> */
.L_x_11937:
[----:B------:R-:W-:Y:S05]  /*98d0*/  BSYNC.RECONVERGENT B0 ;  /* 0x0000000000007941 */ /* 0x000fea0003800200 */
.L_x_11936:
[----:B-----5:R1:W-:Y:S02]  /*98e0*/  STS.128 [R164+0x3000], R8 ;  /* 0x00300008a4007388 */ /* 0x0203e40000000c00 */
.L_x_11931:
[----:B------:R-:W-:Y:S05]  /*98f0*/  BSYNC.RECONVERGENT B2 ;  /* 0x0000000000027941 */ /* 0x000fea0003800200 */
.L_x_11930:
[----:B------:R-:W-:-:S04]  /*9900*/  IADD3 R169, PT, PT, R108, 0x30, RZ ;  /* 0x000000306ca97810 */ /* 0x000fc80007ffe0ff */
[----:B------:R-:W-:-:S13]  /*9910*/  ISETP.GE.AND P0, PT, R169, R0, PT ;  /* 0x00000000a900720c */ /* 0x000fda0003f06270 */
[----:B------:R-:W-:Y:S05]  /*9920*/  @P0 BRA `(.L_x_11912) ;  /* 0x0000003400040947 */ /* 0x000fea0003800000 */
[----:B------:R-:W-:Y:S01]  /*9930*/  ISETP.GE.AND P0, PT, R12, R15, PT ;  /* 0x0000000f0c00720c */ /* 0x000fe20003f06270 */
        /* <DEDUP_REMOVED lines=49> */
.L_x_11941:
[----:B------:R-:W-:Y:S05]  /*9c50*/  BSYNC.RECONVERGENT B0 ;  /* 0x0000000000007941 */ /* 0x000fea0003800200 */
.L_x_11940:
[----:B-----5:R1:W-:Y:S02]  /*9c60*/  STS.128 [R164+0x1800], R8 ;  /* 0x00180008a4007388 */ /* 0x0203e40000000c00 */
.L_x_11939:
[----:B------:R-:W-:Y:S05]  /*9c70*/  BSYNC.RECONVERGENT B1 ;  /* 0x0000000000017941 */ /* 0x000fea0003800200 */
.L_x_11938:
        /* <DEDUP_REMOVED lines=46> */
.L_x_11943:
[----:B------:R-:W-:Y:S05]  /*9f60*/  BSYNC.RECONVERGENT B0 ;  /* 0x0000000000007941 */ /* 0x000fea0003800200 */
.L_x_11942:
[----:B-----5:R1:W-:Y:S01]  /*9f70*/  STS.128 [R164+0x3800], R8 ;  /* 0x00380008a4007388 */ /* 0x0203e20000000c00 */
[----:B------:R-:W-:Y:S05]  /*9f80*/  BRA `(.L_x_11912) ;  /* 0x0000002c006c7947 */ /* 0x000fea0003800000 */
.L_x_11913:
        /* <DEDUP_REMOVED lines=97> */
.L_x_11948:
[----:B------:R-:W-:Y:S05]  /*a5a0*/  BSYNC.RECONVERGENT B0 ;  /* 0x0000000000007941 */ /* 0x000fea0003800200 */
.L_x_11947:
[----:B------:R-:W-:Y:S05]  /*a5b0*/  BSYNC.RECONVERGENT B1 ;  /* 0x0000000000017941 */ /* 0x000fea0003800200 */
.L_x_11946:
        /* <DEDUP_REMOVED lines=87> */
.L_x_11950:
[----:B------:R-:W-:Y:S05]  /*ab30*/  BSYNC.RECONVERGENT B0 ;  /* 0x0000000000007941 */ /* 0x000fea0003800200 */
.L_x_11949:
[----:B-----5:R4:W-:Y:S02]  /*ab40*/  STS.128 [R164+0x2000], R20 ;  /* 0x00200014a4007388 */ /* 0x0209e40000000c00 */
.L_x_11945:
[----:B------:R-:W-:Y:S05]  /*ab50*/  BSYNC.RECONVERGENT B2 ;  /* 0x0000000000027941 */ /* 0x000fea0003800200 */
.L_x_11944:
        /* <DEDUP_REMOVED lines=91> */
.L_x_11956:
[----:B------:R-:W-:Y:S05]  /*b110*/  BSYNC.RECONVERGENT B0 ;  /* 0x0000000000007941 */ /* 0x000fea0003800200 */
.L_x_11955:
[----:B-----5:R4:W-:Y:S02]  /*b120*/  STS.128 [R164+0x800], R20 ;  /* 0x00080014a4007388 */ /* 0x0209e40000000c00 */
.L_x_11954:
[----:B------:R-:W-:Y:S05]  /*b130*/  BSYNC.RECONVERGENT B1 ;  /* 0x0000000000017941 */ /* 0x000fea0003800200 */
.L_x_11953:
        /* <DEDUP_REMOVED lines=84> */
.L_x_11958:
[----:B------:R-:W-:Y:S05]  /*b680*/  BSYNC.RECONVERGENT B0 ;  /* 0x0000000000007941 */ /* 0x000fea0003800200 */
.L_x_11957:
[----:B-----5:R4:W-:Y:S02]  /*b690*/  STS.128 [R164+0x2800], R20 ;  /* 0x00280014a4007388 */ /* 0x0209e40000000c00 */
.L_x_11952:
[----:B------:R-:W-:Y:S05]  /*b6a0*/  BSYNC.RECONVERGENT B2 ;  /* 0x0000000000027941 */ /* 0x000fea0003800200 */
.L_x_11951:
        /* <DEDUP_REMOVED lines=91> */
.L_x_11964:
[----:B------:R-:W-:Y:S05]  /*bc60*/  BSYNC.RECONVERGENT B0 ;  /* 0x0000000000007941 */ /* 0x000fea0003800200 */
.L_x_11963:
[----:B-----5:R1:W-:Y:S02]  /*bc70*/  STS.128 [R164+0x1000], R20 ;  /* 0x00100014a4007388 */ /* 0x0203e40000000c00 */
.L_x_11962:
[----:B------:R-:W-:Y:S05]  /*bc80*/  BSYNC.RECONVERGENT B1 ;  /* 0x0000000000017941 */ /* 0x000fea0003800200 */
.L_x_11961:
        /* <DEDUP_REMOVED lines=84> */
.L_x_11966:
[----:B------:R-:W-:Y:S05]  /*c1d0*/  BSYNC.RECONVERGENT B0 ;  /* 0x0000000000007941 */ /* 0x000fea0003800200 */
.L_x_11965:
[----:B-----5:R4:W-:Y:S02]  /*c1e0*/  STS.128 [R164+0x3000], R20 ;  /* 0x00300014a4007388 */ /* 0x0209e40000000c00 */
.L_x_11960:
[----:B------:R-:W-:Y:S05]  /*c1f0*/  BSYNC.RECONVERGENT B2 ;  /* 0x0000000000027941 */ /* 0x000fea0003800200 */
.L_x_11959:
        /* <DEDUP_REMOVED lines=91> */
.L_x_11970:
[----:B------:R-:W-:Y:S05]  /*c7b0*/  BSYNC.RECONVERGENT B0 ;  /* 0x0000000000007941 */ /* 0x000fea0003800200 */
.L_x_11969:
[----:B-----5:R4:W-:Y:S02]  /*c7c0*/  STS.128 [R164+0x1800], R20 ;  /* 0x00180014a4007388 */ /* 0x0209e40000000c00 */
.L_x_11968:
[----:B------:R-:W-:Y:S05]  /*c7d0*/  BSYNC.RECONVERGENT B1 ;  /* 0x0000000000017941 */ /* 0x000fea0003800200 */
.L_x_11967:
        /* <DEDUP_REMOVED lines=84> */
.L_x_11972:
[----:B------:R-:W-:Y:S05]  /*cd20*/  BSYNC.RECONVERGENT B0 ;  /* 0x0000000000007941 */ /* 0x000fea0003800200 */
.L_x_11971:
[----:B-----5:R1:W-:Y:S02]  /*cd30*/  STS.128 [R164+0x3800], R4 ;  /* 0x00380004a4007388 */ /* 0x0203e40000000c00 */
.L_x_11912:
[----:B------:R-:W-:Y:S05]  /*cd40*/  BSYNC.RECONVERGENT B3 ;  /* 0x0000000000037941 */ /* 0x000fea0003800200 */
.L_x_11904:
[----:B-123--:R-:W-:Y:S01]  /*cd50*/  IMAD.IADD R4, R101, 0x1, -R56 ;  /* 0x0000000165047824 */ /* 0x00efe200078e0a38 */
[C---:B----4-:R-:W-:Y:S01]  /*cd60*/  SHF.L.U64.HI R2, R63.reuse, 0x1, R66 ;  /* 0x000000013f027819 */ /* 0x050fe20000010242 */
[----:B------:R-:W-:Y:S01]  /*cd70*/  IMAD.SHL.U32 R5, R63, 0x2, RZ ;  /* 0x000000023f057824 */ /* 0x000fe200078e00ff */
[----:B------:R-:W-:Y:S02]  /*cd80*/  BSSY.RECONVERGENT B0, `(.L_x_11973) ;  /* 0x0000016000007945 */ /* 0x000fe40003800200 */
[----:B------:R-:W-:Y:S02]  /*cd90*/  ISETP.GE.AND P5, PT, R108, R4, PT ;  /* 0x000000046c00720c */ /* 0x000fe40003fa6270 */
        /* <DEDUP_REMOVED lines=20> */
.L_x_11974:
[----:B------:R-:W-:Y:S05]  /*cee0*/  BSYNC.RECONVERGENT B0 ;  /* 0x0000000000007941 */ /* 0x000fea0003800200 */
.L_x_11973:
        /* <DEDUP_REMOVED lines=14> */
.L_x_11976:
[----:B------:R-:W-:Y:S05]  /*cfd0*/  BSYNC.RECONVERGENT B0 ;  /* 0x0000000000007941 */ /* 0x000fea0003800200 */
.L_x_11975:
        /* <DEDUP_REMOVED lines=16> */
.L_x_11978:
[----:B------:R-:W-:Y:S05]  /*d0e0*/  BSYNC.RECONVERGENT B0 ;  /* 0x0000000000007941 */ /* 0x000fea0003800200 */
.L_x_11977:
        /* <DEDUP_REMOVED lines=16> */
.L_x_11980:
[----:B------:R-:W-:Y:S05]  /*d1f0*/  BSYNC.RECONVERGENT B0 ;  /* 0x0000000000007941 */ /* 0x000fea0003800200 */
.L_x_11979:
        /* <DEDUP_REMOVED lines=33> */
.L_x_11982:
[----:B------:R2:W-:Y:S04]  /*d410*/  STS.128 [R164+0x8000], RZ ;  /* 0x008000ffa4007388 */ /* 0x0005e80000000c00 */
[----:B------:R2:W-:Y:S02]  /*d420*/  STS.128 [R164+0xa000], RZ ;  /* 0x00a000ffa4007388 */ /* 0x0005e40000000c00 */
.L_x_11983:
[----:B------:R-:W-:Y:S05]  /*d430*/  BSYNC.RECONVERGENT B0 ;  /* 0x0000000000007941 */ /* 0x000fea0003800200 */
.L_x_11981:
[----:B------:R-:W-:Y:S01]  /*d440*/  ISETP.GE.AND P1, PT, R173, R4, PT ;  /* 0x00000004ad00720c */ /* 0x000fe20003f26270 */
[----:B------:R-:W-:Y:S01]  /*d450*/  BSSY.RECONVERGENT B0, `(.L_x_11984) ;  /* 0x0000014000007945 */ /* 0x000fe20003800200 */
[----:B-1----:R-:W-:Y:S02]  /*d460*/  LEA R6, P0, R59, R158, 0x1 ;  /* 0x0000009e3b067211 */ /* 0x002fe400078008ff */
        /* <DEDUP_REMOVED lines=18> */
.L_x_11985:
[----:B------:R-:W-:Y:S05]  /*d590*/  BSYNC.RECONVERGENT B0 ;  /* 0x0000000000007941 */ /* 0x000fea0003800200 */
.L_x_11984:
        /* <DEDUP_REMOVED lines=18> */
.L_x_11987:
[----:B------:R-:W-:Y:S05]  /*d6c0*/  BSYNC.RECONVERGENT B0 ;  /* 0x0000000000007941 */ /* 0x000fea0003800200 */
.L_x_11986:
        /* <DEDUP_REMOVED lines=18> */
.L_x_11989:
[----:B------:R-:W-:Y:S05]  /*d7f0*/  BSYNC.RECONVERGENT B0 ;  /* 0x0000000000007941 */ /* 0x000fea0003800200 */
.L_x_11988:
[----:B------:R-:W2:Y:S01]  /*d800*/  LD.E R15, desc[UR4][R102.64+0x18c] ;  /* 0x00018c04660f7980 */ /* 0x000ea2000c101900 */
[----:B------:R-:W4:Y:S01]  /*d810*/  S2UR UR6, SR_CgaCtaId ;  /* 0x00000000000679c3 */ /* 0x000f220000008800 */
[----:B---3--:R-:W-:Y:S01]  /*d820*/  SHF.R.U32.HI R7, RZ, 0x1, R161 ;  /* 0x00000001ff077819 */ /* 0x008fe200000116a1 */
[----:B------:R-:W-:Y:S01]  /*d830*/  UMOV UR7, 0x400 ;  /* 0x0000040000077882 */ /* 0x000fe20000000000 */
[----:B------:R-:W-:Y:S01]  /*d840*/  LOP3.LUT R61, R61, 0x200, R64, 0xf8, !PT ;  /* 0x000002003d3d7812 */ /* 0x000fe200078ef840 */
[----:B------:R-:W0:Y:S01]  /*d850*/  LDGDEPBAR ;  /* 0x00000000000079af */ /* 0x000e220000000000 */
[C---:B------:R-:W-:Y:S01]  /*d860*/  LOP3.LUT R3, R62.reuse, 0x8, R7, 0xf8, !PT ;  /* 0x000000083e037812 */ /* 0x040fe200078ef807 */
[----:B------:R-:W-:Y:S01]  /*d870*/  BSSY.RECONVERGENT B1, `(.L_x_11990) ;  /* 0x0000141000017945 */ /* 0x000fe20003800200 */
[----:B-1----:R-:W-:Y:S02]  /*d880*/  LOP3.LUT R9, R62, 0x8, R161, 0x78, !PT ;  /* 0x000000083e097812 */ /* 0x002fe400078e78a1 */
[----:B------:R-:W-:-:S02]  /*d890*/  SHF.L.U32 R146, R161, 0x6, RZ ;  /* 0x00000006a1927819 */ /* 0x000fc400000006ff */
[--C-:B------:R-:W-:Y:S02]  /*d8a0*/  LOP3.LUT R14, R3, 0x38, R58.reuse, 0x78, !PT ;  /* 0x00000038030e7812 */ /* 0x100fe400078e783a */
[----:B------:R-:W-:Y:S02]  /*d8b0*/  LOP3.LUT R3, R9, 0x38, R58, 0x78, !PT ;  /* 0x0000003809037812 */ /* 0x000fe400078e783a */
[----:B------:R-:W-:Y:S02]  /*d8c0*/  LOP3.LUT R146, R146, 0x400, RZ, 0xc0, !PT ;  /* 0x0000040092927812 */ /* 0x000fe400078ec0ff */
[----:B------:R-:W-:Y:S02]  /*d8d0*/  IADD3 R147, PT, PT, R14, R61, RZ ;  /* 0x0000003d0e937210 */ /* 0x000fe40007ffe0ff */
[----:B------:R-:W-:Y:S02]  /*d8e0*/  LEA R146, R3, R146, 0x1 ;  /* 0x0000009203927211 */ /* 0x000fe400078e08ff */
[----:B------:R-:W-:-:S02]  /*d8f0*/  R2P PR, R161, 0x6 ;  /* 0x00000006a1007804 */ /* 0x000fc40000000000 */
[----:B------:R-:W-:Y:S01]  /*d900*/  MOV R4, 0x20 ;  /* 0x0000002000047802 */ /* 0x000fe20000000f00 */
[----:B----4-:R-:W-:Y:S01]  /*d910*/  ULEA UR6, UR6, UR7, 0x18 ;  /* 0x0000000706067291 */ /* 0x010fe2000f8ec0ff */
[----:B------:R-:W-:Y:S02]  /*d920*/  MOV R6, 0x40 ;  /* 0x0000004000067802 */ /* 0x000fe40000000f00 */
[----:B------:R-:W-:Y:S02]  /*d930*/  SEL R4, R4, 0xffffffe0, !P1 ;  /* 0xffffffe004047807 */ /* 0x000fe40004800000 */
[----:B------:R-:W-:Y:S02]  /*d940*/  SEL R6, R6, 0xffffffc0, !P2 ;  /* 0xffffffc006067807 */ /* 0x000fe40005000000 */
[----:B------:R-:W-:Y:S02]  /*d950*/  LEA R147, R147, UR6, 0x1 ;  /* 0x0000000693937c11 */ /* 0x000fe4000f8e08ff */
[----:B------:R-:W-:Y:S01]  /*d960*/  LDSM.16.M88.4 R36, [R146+UR6+0x4000] ;  /* 0x004000069224783b */ /* 0x000fe20008000200 */
[----:B------:R-:W-:-:S02]  /*d970*/  IADD3 R3, PT, PT, R146, UR6, RZ ;  /* 0x0000000692037c10 */ /* 0x000fc4000fffe0ff */
[-C--:B------:R-:W-:Y:S01]  /*d980*/  IADD3 R145, PT, PT, R147, R4.reuse, RZ ;  /* 0x0000000493917210 */ /* 0x080fe20007ffe0ff */
[----:B------:R-:W1:Y:S01]  /*d990*/  LDSM.16.M88.4 R52, [R147] ;  /* 0x000000009334783b */ /* 0x000e620000000200 */
[----:B------:R-:W-:Y:S02]  /*d9a0*/  IADD3 R142, PT, PT, R3, R4, RZ ;  /* 0x00000004038e7210 */ /* 0x000fe40007ffe0ff */
[-C--:B------:R-:W-:Y:S01]  /*d9b0*/  IADD3 R144, PT, PT, R147, R6.reuse, RZ ;  /* 0x0000000693907210 */ /* 0x080fe20007ffe0ff */
[----:B------:R-:W3:Y:S01]  /*d9c0*/  LDSM.16.M88.4 R72, [R146+UR6+0x4800] ;  /* 0x004800069248783b */ /* 0x000ee20008000200 */
[----:B------:R-:W-:Y:S02]  /*d9d0*/  IADD3 R141, PT, PT, R3, R6, RZ ;  /* 0x00000006038d7210 */ /* 0x000fe40007ffe0ff */
[C---:B------:R-:W-:Y:S01]  /*d9e0*/  IADD3 R143, PT, PT, R4.reuse, R144, RZ ;  /* 0x00000090048f7210 */ /* 0x040fe20007ffe0ff */
[----:B------:R-:W4:Y:S01]  /*d9f0*/  LDSM.16.M88.4 R64, [R146+UR6+0x5000] ;  /* 0x005000069240783b */ /* 0x000f220008000200 */
[----:B------:R-:W-:-:S02]  /*da00*/  IADD3 R140, PT, PT, R4, R141, RZ ;  /* 0x0000008d048c7210 */ /* 0x000fc40007ffe0ff */
[----:B------:R-:W-:Y:S01]  /*da10*/  ISETP.NE.AND P6, PT, R105, 0x1, PT ;  /* 0x000000016900780c */ /* 0x000fe20003fc5270 */
[----:B------:R-:W4:Y:S04]  /*da20*/  LDSM.16.M88.4 R16, [R146+UR6+0x5800] ;  /* 0x005800069210783b */ /* 0x000f280008000200 */
[----:B------:R-:W-:Y:S04]  /*da30*/  LDSM.16.M88.4 R8, [R145] ;  /* 0x000000009108783b */ /* 0x000fe80000000200 */
[----:B-----5:R-:W4:Y:S04]  /*da40*/  LDSM.16.M88.4 R40, [R142+0x4000] ;  /* 0x004000008e28783b */ /* 0x020f280000000200 */
[----:B------:R-:W4:Y:S04]  /*da50*/  LDSM.16.M88.4 R44, [R142+0x5000] ;  /* 0x005000008e2c783b */ /* 0x000f280000000200 */
[----:B------:R-:W4:Y:S04]  /*da60*/  LDSM.16.M88.4 R76, [R142+0x4800] ;  /* 0x004800008e4c783b */ /* 0x000f280000000200 */
[----:B------:R-:W4:Y:S04]  /*da70*/  LDSM.16.M88.4 R28, [R142+0x5800] ;  /* 0x005800008e1c783b */ /* 0x000f280000000200 */
[----:B------:R-:W-:Y:S01]  /*da80*/  LDSM.16.M88.4 R24, [R141+0x4000] ;  /* 0x004000008d18783b */ /* 0x000fe20000000200 */
[C---:B-1----:R-:W-:Y:S03]  /*da90*/  HMMA.16816.F32.BF16 R20, R52.reuse, R36, RZ ;  /* 0x000000243414723c */ /* 0x042fe600000418ff */
[----:B------:R-:W-:Y:S04]  /*daa0*/  LDSM.16.M88.4 R84, [R141+0x5000] ;  /* 0x005000008d54783b */ /* 0x000fe80000000200 */
[----:B------:R-:W-:Y:S01]  /*dab0*/  LDSM.16.M88.4 R80, [R147+0x2000] ;  /* 0x002000009350783b */ /* 0x000fe20000000200 */
[C---:B------:R-:W-:Y:S03]  /*dac0*/  HMMA.16816.F32.BF16 R36, R52.reuse, R38, RZ ;  /* 0x000000263424723c */ /* 0x040fe600000418ff */
[----:B------:R-:W-:Y:S05]  /*dad0*/  LDSM.16.M88.4 R88, [R142+0x6000] ;  /* 0x006000008e58783b */ /* 0x000fea0000000200 */
[C---:B---3--:R-:W-:Y:S08]  /*dae0*/  HMMA.16816.F32.BF16 R32, R52.reuse, R72, RZ ;  /* 0x000000483420723c */ /* 0x048ff000000418ff */
[C---:B----4-:R-:W-:Y:S08]  /*daf0*/  HMMA.16816.F32.BF16 R68, R52.reuse, R64, RZ ;  /* 0x000000403444723c */ /* 0x050ff000000418ff */
[C---:B------:R-:W-:Y:S08]  /*db00*/  HMMA.16816.F32.BF16 R72, R52.reuse, R74, RZ ;  /* 0x0000004a3448723c */ /* 0x040ff000000418ff */
[C---:B------:R-:W-:Y:S08]  /*db10*/  HMMA.16816.F32.BF16 R64, R52.reuse, R66, RZ ;  /* 0x000000423440723c */ /* 0x040ff000000418ff */
[C---:B------:R-:W-:Y:S08]  /*db20*/  HMMA.16816.F32.BF16 R60, R52.reuse, R16, RZ ;  /* 0x00000010343c723c */ /* 0x040ff000000418ff */
[----:B------:R-:W-:Y:S01]  /*db30*/  HMMA.16816.F32.BF16 R52, R52, R18, RZ ;  /* 0x000000123434723c */ /* 0x000fe200000418ff */
[----:B------:R-:W1:Y:S07]  /*db40*/  LDSM.16.M88.4 R16, [R144] ;  /* 0x000000009010783b */ /* 0x000e6e0000000200 */
        /* <DEDUP_REMOVED lines=16> */
[C---:B---3--:R-:W-:Y:S08]  /*dc50*/  HMMA.16816.F32.BF16 R32, R16.reuse, R40, R32 ;  /* 0x000000281020723c */ /* 0x048ff00000041820 */
[C---:B------:R-:W-:Y:S01]  /*dc60*/  HMMA.16816.F32.BF16 R72, R16.reuse, R42, R72 ;  /* 0x0000002a1048723c */ /* 0x040fe20000041848 */
[----:B------:R-:W3:Y:S07]  /*dc70*/  LDSM.16.M88.4 R40, [R146+UR6+0x6000] ;  /* 0x006000069228783b */ /* 0x000eee0008000200 */
[C---:B------:R-:W-:Y:S08]  /*dc80*/  HMMA.16816.F32.BF16 R68, R16.reuse, R84, R68 ;  /* 0x000000541044723c */ /* 0x040ff00000041844 */
[C---:B------:R-:W-:Y:S01]  /*dc90*/  HMMA.16816.F32.BF16 R64, R16.reuse, R86, R64 ;  /* 0x000000561040723c */ /* 0x040fe20000041840 */
[----:B------:R-:W-:Y:S07]  /*dca0*/  LDSM.16.M88.4 R84, [R146+UR6+0x6800] ;  /* 0x006800069254783b */ /* 0x000fee0008000200 */
[C---:B----4-:R-:W-:Y:S08]  /*dcb0*/  HMMA.16816.F32.BF16 R60, R16.reuse, R44, R60 ;  /* 0x0000002c103c723c */ /* 0x050ff0000004183c */
[----:B------:R-:W-:Y:S01]  /*dcc0*/  HMMA.16816.F32.BF16 R52, R16, R46, R52 ;  /* 0x0000002e1034723c */ /* 0x000fe20000041834 */
[----:B------:R-:W4:Y:S04]  /*dcd0*/  LDSM.16.M88.4 R16, [R140+0x5800] ;  /* 0x005800008c10783b */ /* 0x000f280000000200 */
[----:B------:R-:W2:Y:S03]  /*dce0*/  LDSM.16.M88.4 R44, [R145+0x2000] ;  /* 0x00200000912c783b */ /* 0x000ea60000000200 */
[C---:B------:R-:W-:Y:S08]  /*dcf0*/  HMMA.16816.F32.BF16 R20, R8.reuse, R28, R20 ;  /* 0x0000001c0814723c */ /* 0x040ff00000041814 */
[C---:B------:R-:W-:Y:S01]  /*dd00*/  HMMA.16816.F32.BF16 R36, R8.reuse, R30, R36 ;  /* 0x0000001e0824723c */ /* 0x040fe20000041824 */
[----:B------:R-:W-:Y:S07]  /*dd10*/  LDSM.16.M88.4 R28, [R144+0x2000] ;  /* 0x00200000901c783b */ /* 0x000fee0000000200 */
[C---:B-1----:R-:W-:Y:S08]  /*dd20*/  HMMA.16816.F32.BF16 R32, R8.reuse, R24, R32 ;  /* 0x000000180820723c */ /* 0x042ff00000041820 */
[----:B------:R-:W-:Y:S01]  /*dd30*/  HMMA.16816.F32.BF16 R72, R8, R26, R72 ;  /* 0x0000001a0848723c */ /* 0x000fe20000041848 */
[----:B------:R-:W1:Y:S07]  /*dd40*/  LDSM.16.M88.4 R24, [R141+0x6000] ;  /* 0x006000008d18783b */ /* 0x000e6e0000000200 */
[C---:B---3--:R-:W-:Y:S08]  /*dd50*/  HMMA.16816.F32.BF16 R20, R80.reuse, R40, R20 ;  /* 0x000000285014723c */ /* 0x048ff00000041814 */
[----:B------:R-:W-:Y:S01]  /*dd60*/  HMMA.16816.F32.BF16 R36, R80, R42, R36 ;  /* 0x0000002a5024723c */ /* 0x000fe20000041824 */
[----:B------:R-:W-:Y:S07]  /*dd70*/  LDSM.16.M88.4 R40, [R142+0x6800] ;  /* 0x006800008e28783b */ /* 0x000fee0000000200 */
[C---:B------:R-:W-:Y:S08]  /*dd80*/  HMMA.16816.F32.BF16 R68, R8.reuse, R76, R68 ;  /* 0x0000004c0844723c */ /* 0x040ff00000041844 */
[C---:B------:R-:W-:Y:S01]  /*dd90*/  HMMA.16816.F32.BF16 R64, R8.reuse, R78, R64 ;  /* 0x0000004e0840723c */ /* 0x040fe20000041840 */
[----:B------:R-:W-:Y:S07]  /*dda0*/  LDSM.16.M88.4 R76, [R146+UR6+0x7000] ;  /* 0x00700006924c783b */ /* 0x000fee0008000200 */
[C---:B----4-:R-:W-:Y:S08]  /*ddb0*/  HMMA.16816.F32.BF16 R60, R8.reuse, R16, R60 ;  /* 0x00000010083c723c */ /* 0x050ff0000004183c */
[----:B------:R-:W-:Y:S01]  /*ddc0*/  HMMA.16816.F32.BF16 R52, R8, R18, R52 ;  /* 0x000000120834723c */ /* 0x000fe20000041834 */
[----:B------:R-:W-:Y:S04]  /*ddd0*/  LDSM.16.M88.4 R16, [R143+0x2000] ;  /* 0x002000008f10783b */ /* 0x000fe80000000200 */
[----:B------:R-:W3:Y:S03]  /*dde0*/  LDSM.16.M88.4 R8, [R140+0x6000] ;  /* 0x006000008c08783b */ /* 0x000ee60000000200 */
[C---:B--2---:R-:W-:Y:S08]  /*ddf0*/  HMMA.16816.F32.BF16 R20, R44.reuse, R88, R20 ;  /* 0x000000582c14723c */ /* 0x044ff00000041814 */
[----:B------:R-:W-:Y:S08]  /*de00*/  HMMA.16816.F32.BF16 R36, R44, R90, R36 ;  /* 0x0000005a2c24723c */ /* 0x000ff00000041824 */
[----:B------:R-:W-:Y:S08]  /*de10*/  HMMA.16816.F32.BF16 R32, R80, R84, R32 ;  /* 0x000000545020723c */ /* 0x000ff00000041820 */
[C---:B-1----:R-:W-:Y:S08]  /*de20*/  HMMA.16816.F32.BF16 R20, R28.reuse, R24, R20 ;  /* 0x000000181c14723c */ /* 0x042ff00000041814 */
[----:B------:R-:W-:Y:S01]  /*de30*/  HMMA.16816.F32.BF16 R36, R28, R26, R36 ;  /* 0x0000001a1c24723c */ /* 0x000fe20000041824 */
[----:B------:R-:W1:Y:S07]  /*de40*/  LDSM.16.M88.4 R24, [R146+UR6+0x7800] ;  /* 0x007800069218783b */ /* 0x000e6e0008000200 */
[----:B------:R-:W-:Y:S08]  /*de50*/  HMMA.16816.F32.BF16 R72, R80, R86, R72 ;  /* 0x000000565048723c */ /* 0x000ff00000041848 */
[C---:B---3--:R-:W-:Y:S08]  /*de60*/  HMMA.16816.F32.BF16 R20, R16.reuse, R8, R20 ;  /* 0x000000081014723c */ /* 0x048ff00000041814 */
[----:B------:R-:W-:Y:S01]  /*de70*/  HMMA.16816.F32.BF16 R36, R16, R10, R36 ;  /* 0x0000000a1024723c */ /* 0x000fe20000041824 */
[----:B------:R-:W2:Y:S07]  /*de80*/  LDSM.16.M88.4 R8, [R142+0x7000] ;  /* 0x007000008e08783b */ /* 0x000eae0000000200 */
[----:B------:R-:W-:Y:S01]  /*de90*/  HMMA.16816.F32.BF16 R84, R80, R76, R68 ;  /* 0x0000004c5054723c */ /* 0x000fe20000041844 */
[----:B------:R-:W-:Y:S04]  /*dea0*/  LDSM.16.M88.4 R68, [R141+0x6800] ;  /* 0x006800008d44783b */ /* 0x000fe80000000200 */
[-C--:B------:R-:W-:Y:S01]  /*deb0*/  FMUL.FTZ R3, R20, R15.reuse ;  /* 0x0000000f14037220 */ /* 0x080fe20000410000 */
[-C--:B------:R-:W-:Y:S01]  /*dec0*/  FMUL.FTZ R51, R21, R15.reuse ;  /* 0x0000000f15337220 */ /* 0x080fe20000410000 */
[-C--:B------:R-:W-:Y:S01]  /*ded0*/  FMUL.FTZ R59, R22, R15.reuse ;  /* 0x0000000f163b7220 */ /* 0x080fe20000410000 */
[-C--:B------:R-:W-:Y:S01]  /*dee0*/  FMUL.FTZ R77, R23, R15.reuse ;  /* 0x0000000f174d7220 */ /* 0x080fe20000410000 */
[----:B------:R-:W-:Y:S01]  /*def0*/  HMMA.16816.F32.BF16 R88, R44, R40, R32 ;  /* 0x000000282c58723c */ /* 0x000fe20000041820 */
[----:B------:R-:W3:Y:S01]  /*df00*/  LDSM.16.M88.4 R20, [R141+0x7000] ;  /* 0x007000008d14783b */ /* 0x000ee20000000200 */
[----:B------:R-:W4:Y:S03]  /*df10*/  MUFU.TANH R3, R3 ;  /* 0x0000000300037308 */ /* 0x000f260000002400 */
[-C--:B------:R-:W-:Y:S01]  /*df20*/  FMUL.FTZ R39, R39, R15.reuse ;  /* 0x0000000f27277220 */ /* 0x080fe20000410000 */
[----:B------:R-:W-:Y:S02]  /*df30*/  LDSM.16.M88.4 R32, [R140+0x6800] ;  /* 0x006800008c20783b */ /* 0x000fe40000000200 */
[----:B------:R-:W-:Y:S02]  /*df40*/  HMMA.16816.F32.BF16 R64, R80, R78, R64 ;  /* 0x0000004e5040723c */ /* 0x000fe40000041840 */
[----:B------:R-:W2:Y:S06]  /*df50*/  MUFU.TANH R51, R51 ;  /* 0x0000003300337308 */ /* 0x000eac0000002400 */
[----:B------:R-:W-:Y:S01]  /*df60*/  HMMA.16816.F32.BF16 R72, R44, R42, R72 ;  /* 0x0000002a2c48723c */ /* 0x000fe20000041848 */
[----:B------:R-:W4:Y:S01]  /*df70*/  LDSM.16.M88.4 R40, [R142+0x7800] ;  /* 0x007800008e28783b */ /* 0x000f220000000200 */
[----:B------:R-:W3:Y:S06]  /*df80*/  MUFU.TANH R59, R59 ;  /* 0x0000003b003b7308 */ /* 0x000eec0000002400 */
[----:B-1----:R-:W-:Y:S05]  /*df90*/  HMMA.16816.F32.BF16 R60, R80, R24, R60 ;  /* 0x00000018503c723c */ /* 0x002fea000004183c */
[----:B------:R-:W-:Y:S01]  /*dfa0*/  FMUL.FTZ R25, R36, R15 ;  /* 0x0000000f24197220 */ /* 0x000fe20000410000 */
[----:B------:R-:W1:Y:S02]  /*dfb0*/  MUFU.TANH R77, R77 ;  /* 0x0000004d004d7308 */ /* 0x000e640000002400 */
[C---:B--2---:R-:W-:Y:S06]  /*dfc0*/  HMMA.16816.F32.BF16 R84, R44.reuse, R8, R84 ;  /* 0x000000082c54723c */ /* 0x044fec0000041854 */
[----:B------:R-:W2:Y:S02]  /*dfd0*/  MUFU.TANH R25, R25 ;  /* 0x0000001900197308 */ /* 0x000ea40000002400 */
[----:B------:R-:W-:Y:S01]  /*dfe0*/  HMMA.16816.F32.BF16 R64, R44, R10, R64 ;  /* 0x0000000a2c40723c */ /* 0x000fe20000041840 */
[----:B------:R-:W1:Y:S05]  /*dff0*/  LDSM.16.M88.4 R8, [R141+0x7800] ;  /* 0x007800008d08783b */ /* 0x000e6a0000000200 */
[----:B------:R-:W1:Y:S02]  /*e000*/  MUFU.TANH R39, R39 ;  /* 0x0000002700277308 */ /* 0x000e640000002400 */
[----:B------:R-:W-:Y:S08]  /*e010*/  HMMA.16816.F32.BF16 R52, R80, R26, R52 ;  /* 0x0000001a5034723c */ /* 0x000ff00000041834 */
[C---:B---3--:R-:W-:Y:S08]  /*e020*/  HMMA.16816.F32.BF16 R84, R28.reuse, R20, R84 ;  /* 0x000000141c54723c */ /* 0x048ff00000041854 */
[C---:B------:R-:W-:Y:S01]  /*e030*/  HMMA.16816.F32.BF16 R64, R28.reuse, R22, R64 ;  /* 0x000000161c40723c */ /* 0x040fe20000041840 */
[----:B------:R-:W3:Y:S07]  /*e040*/  LDSM.16.M88.4 R20, [R140+0x7800] ;  /* 0x007800008c14783b */ /* 0x000eee0000000200 */
[C---:B------:R-:W-:Y:S08]  /*e050*/  HMMA.16816.F32.BF16 R88, R28.reuse, R68, R88 ;  /* 0x000000441c58723c */ /* 0x040ff00000041858 */
[----:B------:R-:W-:Y:S01]  /*e060*/  HMMA.16816.F32.BF16 R72, R28, R70, R72 ;  /* 0x000000461c48723c */ /* 0x000fe20000041848 */
[----:B------:R-:W2:Y:S01]  /*e070*/  LDSM.16.M88.4 R68, [R140+0x7000] ;  /* 0x007000008c44783b */ /* 0x000ea20000000200 */
[----:B------:R-:W-:-:S06]  /*e080*/  DEPBAR.LE SB0, 0x0 ;  /* 0x000080000000791a */ /* 0x000fcc0000000000 */
[C---:B----4-:R-:W-:Y:S08]  /*e090*/  HMMA.16816.F32.BF16 R60, R44.reuse, R40, R60 ;  /* 0x000000282c3c723c */ /* 0x050ff0000004183c */
[----:B------:R-:W-:Y:S08]  /*e0a0*/  HMMA.16816.F32.BF16 R52, R44, R42, R52 ;  /* 0x0000002a2c34723c */ /* 0x000ff00000041834 */
[----:B------:R-:W-:Y:S05]  /*e0b0*/  HMMA.16816.F32.BF16 R88, R16, R32, R88 ;  /* 0x000000201058723c */ /* 0x000fea0000041858 */
[-C--:B------:R-:W-:Y:S01]  /*e0c0*/  FMUL.FTZ R33, R37, R15.reuse ;  /* 0x0000000f25217220 */ /* 0x080fe20000410000 */
[----:B------:R-:W-:-:S05]  /*e0d0*/  FMUL.FTZ R37, R38, R15 ;  /* 0x0000000f26257220 */ /* 0x000fca0000410000 */
[----:B------:R-:W4:Y:S01]  /*e0e0*/  MUFU.TANH R33, R33 ;  /* 0x0000002100217308 */ /* 0x000f220000002400 */
[C---:B-1----:R-:W-:Y:S07]  /*e0f0*/  HMMA.16816.F32.BF16 R60, R28.reuse, R8, R60 ;  /* 0x000000081c3c723c */ /* 0x042fee000004183c */
[----:B------:R-:W1:Y:S01]  /*e100*/  MUFU.TANH R37, R37 ;  /* 0x0000002500257308 */ /* 0x000e620000002400 */
[----:B------:R-:W-:Y:S03]  /*e110*/  HMMA.16816.F32.BF16 R52, R28, R10, R52 ;  /* 0x0000000a1c34723c */ /* 0x000fe60000041834 */
[-C--:B------:R-:W-:Y:S01]  /*e120*/  FMUL.FTZ R79, R88, R15.reuse ;  /* 0x0000000f584f7220 */ /* 0x080fe20000410000 */
[----:B------:R-:W-:-:S04]  /*e130*/  FMUL.FTZ R41, R91, R15 ;  /* 0x0000000f5b297220 */ /* 0x000fc80000410000 */
[C---:B------:R-:W-:Y:S05]  /*e140*/  HMMA.16816.F32.BF16 R72, R16.reuse, R34, R72 ;  /* 0x000000221048723c */ /* 0x040fea0000041848 */
[-C--:B------:R-:W-:Y:S01]  /*e150*/  FMUL.FTZ R35, R89, R15.reuse ;  /* 0x0000000f59237220 */ /* 0x080fe20000410000 */
[-C--:B------:R-:W-:Y:S01]  /*e160*/  FMUL.FTZ R89, R90, R15.reuse ;  /* 0x0000000f5a597220 */ /* 0x080fe20000410000 */
[----:B------:R-:W1:Y:S01]  /*e170*/  MUFU.TANH R79, R79 ;  /* 0x0000004f004f7308 */ /* 0x000e620000002400 */
[C---:B---3--:R-:W-:Y:S07]  /*e180*/  HMMA.16816.F32.BF16 R60, R16.reuse, R20, R60 ;  /* 0x00000014103c723c */ /* 0x048fee000004183c */
[----:B------:R-:W3:Y:S01]  /*e190*/  MUFU.TANH R35, R35 ;  /* 0x0000002300237308 */ /* 0x000ee20000002400 */
[C---:B--2---:R-:W-:Y:S03]  /*e1a0*/  HMMA.16816.F32.BF16 R84, R16.reuse, R68, R84 ;  /* 0x000000441054723c */ /* 0x044fe60000041854 */
[-C--:B------:R-:W-:Y:S01]  /*e1b0*/  FMUL.FTZ R72, R72, R15.reuse ;  /* 0x0000000f48487220 */ /* 0x080fe20000410000 */
[-C--:B------:R-:W-:Y:S01]  /*e1c0*/  FMUL.FTZ R69, R73, R15.reuse ;  /* 0x0000000f49457220 */ /* 0x080fe20000410000 */
[-C--:B------:R-:W-:Y:S01]  /*e1d0*/  FMUL.FTZ R27, R74, R15.reuse ;  /* 0x0000000f4a1b7220 */ /* 0x080fe20000410000 */
[-C--:B------:R-:W-:Y:S01]  /*e1e0*/  FMUL.FTZ R9, R75, R15.reuse ;  /* 0x0000000f4b097220 */ /* 0x080fe20000410000 */
[----:B------:R-:W2:Y:S01]  /*e1f0*/  MUFU.TANH R89, R89 ;  /* 0x0000005900597308 */ /* 0x000ea20000002400 */
[----:B------:R-:W-:Y:S03]  /*e200*/  HMMA.16816.F32.BF16 R64, R16, R70, R64 ;  /* 0x000000461040723c */ /* 0x000fe60000041840 */
[----:B------:R-:W-:-:S04]  /*e210*/  FMUL.FTZ R60, R60, R15 ;  /* 0x0000000f3c3c7220 */ /* 0x000fc80000410000 */
[----:B------:R-:W1:Y:S01]  /*e220*/  MUFU.TANH R41, R41 ;  /* 0x0000002900297308 */ /* 0x000e620000002400 */
        /* <DEDUP_REMOVED lines=51> */
.L_x_11993:
        /* <DEDUP_REMOVED lines=41> */
[----:B-1----:R-:W-:-:S04]  /*e7f0*/  IMAD.WIDE R84, R10, 0x4, R170 ;  /* 0x000000040a547825 */ /* 0x002fc800078e02aa */
        /* <DEDUP_REMOVED lines=18> */
.L_x_11994:
[----:B------:R-:W-:Y:S05]  /*e920*/  BSYNC.RECONVERGENT B0 ;  /* 0x0000000000007941 */ /* 0x000fea0003800200 */
.L_x_11992:
[-C--:B------:R-:W-:Y:S02]  /*e930*/  ISETP.GE.AND P1, PT, R12, R165.reuse, PT ;  /* 0x000000a50c00720c */ /* 0x080fe40003f26270 */
[----:B------:R-:W-:Y:S02]  /*e940*/  ISETP.GE.AND P0, PT, R100, R165, PT ;  /* 0x000000a56400720c */ /* 0x000fe40003f06270 */
[----:B------:R-:W-:Y:S01]  /*e950*/  IADD3 R12, P2, PT, R5, R156, RZ ;  /* 0x0000009c050c7210 */ /* 0x000fe20007f5e0ff */
[C---:B------:R-:W-:Y:S01]  /*e960*/  IMAD.SHL.U32 R5, R152.reuse, 0x20, RZ ;  /* 0x0000002098057824 */ /* 0x040fe200078e00ff */
[----:B------:R-:W-:-:S03]  /*e970*/  SHF.L.U64.HI R8, R152, 0x5, R153 ;  /* 0x0000000598087819 */ /* 0x000fc60000010299 */
[----:B------:R-:W-:Y:S01]  /*e980*/  IMAD.X R13, R2, 0x1, R157, P2 ;  /* 0x00000001020d7824 */ /* 0x000fe200010e069d */
[----:B------:R-:W-:-:S03]  /*e990*/  IADD3 R54, P3, PT, R5, R12, RZ ;  /* 0x0000000c05367210 */ /* 0x000fc60007f7e0ff */
[----:B------:R-:W-:Y:S01]  /*e9a0*/  @!PT LDS RZ, [RZ] ;  /* 0x00000000fffff984 */ /* 0x000fe20000000800 */
[----:B------:R-:W-:Y:S01]  /*e9b0*/  @!PT LDS RZ, [RZ] ;  /* 0x00000000fffff984 */ /* 0x000fe20000000800 */
[----:B------:R-:W-:Y:S01]  /*e9c0*/  @!PT LDS RZ, [RZ] ;  /* 0x00000000fffff984 */ /* 0x000fe20000000800 */
[----:B------:R-:W-:Y:S01]  /*e9d0*/  @!P1 LDGSTS.E.BYPASS.LTC128B.128 [R164+0x4000], desc[UR4][R156.64] ;  /* 0x040000009ca49fae */ /* 0x000fe2000b981a04 */
[----:B------:R-:W-:Y:S01]  /*e9e0*/  IADD3 R66, P2, PT, R54, R5, RZ ;  /* 0x0000000536427210 */ /* 0x000fe20007f5e0ff */
[----:B------:R-:W-:Y:S02]  /*e9f0*/  IMAD.X R55, R8, 0x1, R13, P3 ;  /* 0x0000000108377824 */ /* 0x000fe400018e060d */
[----:B------:R2:W-:Y:S02]  /*ea00*/  @P1 STS.128 [R164+0x4000], RZ ;  /* 0x004000ffa4001388 */ /* 0x0005e40000000c00 */
[----:B------:R-:W-:Y:S02]  /*ea10*/  IMAD.X R67, R55, 0x1, R8, P2 ;  /* 0x0000000137437824 */ /* 0x000fe400010e0608 */
        /* <DEDUP_REMOVED lines=38> */
.L_x_11991:
[----:B------:R-:W-:Y:S05]  /*ec80*/  BSYNC.RECONVERGENT B1 ;  /* 0x0000000000017941 */ /* 0x000fea0003800200 */
.L_x_11990:
[----:B------:R-:W3:Y:S01]  /*ec90*/  LD.E R20, desc[UR4][R102.64+0xdc] ;  /* 0x0000dc0466147980 */ /* 0x000ee2000c101900 */
[----:B------:R-:W-:Y:S01]  /*eca0*/  SHF.R.U32.HI R2, RZ, 0x2, R161 ;  /* 0x00000002ff027819 */ /* 0x000fe200000116a1 */
        /* <DEDUP_REMOVED lines=17> */
[C---:B------:R-:W-:Y:S02]  /*edc0*/  IMAD.IADD R5, R7.reuse, 0x1, -R40 ;  /* 0x0000000107057824 */ /* 0x040fe400078e0a28 */
[C---:B------:R-:W-:Y:S01]  /*edd0*/  IMAD.IADD R10, R7.reuse, 0x1, -R2 ;  /* 0x00000001070a7824 */ /* 0x040fe200078e0a02 */
[----:B------:R-:W-:Y:S01]  /*ede0*/  ISETP.GE.AND P1, PT, R2, R101, PT ;  /* 0x000000650200720c */ /* 0x000fe20003f26270 */
[C---:B--2---:R-:W-:Y:S01]  /*edf0*/  VIADD R12, R8.reuse, 0x20 ;  /* 0x00000020080c7836 */ /* 0x044fe20000000000 */
[----:B------:R-:W-:Y:S01]  /*ee00*/  IABS R5, R5 ;  /* 0x0000000500057213 */ /* 0x000fe20000000000 */
[C---:B------:R-:W-:Y:S01]  /*ee10*/  VIADD R38, R8.reuse, 0x9 ;  /* 0x0000000908267836 */ /* 0x040fe20000000000 */
[----:B------:R-:W-:Y:S01]  /*ee20*/  IABS R10, R10 ;  /* 0x0000000a000a7213 */ /* 0x000fe20000000000 */
[C---:B------:R-:W-:Y:S01]  /*ee30*/  IMAD.IADD R42, R7.reuse, 0x1, -R12 ;  /* 0x00000001072a7824 */ /* 0x040fe200078e0a0c */
[----:B------:R-:W-:Y:S01]  /*ee40*/  I2FP.F32.S32 R5, R5 ;  /* 0x0000000500057245 */ /* 0x000fe20000201400 */
[----:B------:R-:W-:Y:S01]  /*ee50*/  VIADD R30, R8, 0x10 ;  /* 0x00000010081e7836 */ /* 0x000fe20000000000 */
[----:B------:R-:W-:Y:S01]  /*ee60*/  I2FP.F32.S32 R10, R10 ;  /* 0x0000000a000a7245 */ /* 0x000fe20000201400 */
[C---:B------:R-:W-:Y:S01]  /*ee70*/  IMAD.IADD R28, R7.reuse, 0x1, -R38 ;  /* 0x00000001071c7824 */ /* 0x040fe200078e0a26 */
[----:B------:R-:W-:Y:S01]  /*ee80*/  IABS R42, R42 ;  /* 0x0000002a002a7213 */ /* 0x000fe20000000000 */
[----:B------:R-:W-:Y:S01]  /*ee90*/  FFMA.FTZ R2, -R0, R5, R51 ;  /* 0x0000000500027223 */ /* 0x000fe20000010133 */
[----:B------:R-:W-:-:S02]  /*eea0*/  IMAD.IADD R5, R7, 0x1, -R8 ;  /* 0x0000000107057824 */ /* 0x000fc400078e0a08 */
[----:B------:R-:W-:Y:S01]  /*eeb0*/  FFMA.FTZ R25, -R0, R10, R25 ;  /* 0x0000000a00197223 */ /* 0x000fe20000010119 */
[----:B------:R-:W-:Y:S01]  /*eec0*/  VIADD R10, R8, 0x21 ;  /* 0x00000021080a7836 */ /* 0x000fe20000000000 */
[----:B------:R-:W-:Y:S01]  /*eed0*/  ISETP.GE.AND P5, PT, R30, R101, PT ;  /* 0x000000651e00720c */ /* 0x000fe20003fa6270 */
[C---:B------:R-:W-:Y:S01]  /*eee0*/  IMAD.IADD R36, R7.reuse, 0x1, -R30 ;  /* 0x0000000107247824 */ /* 0x040fe200078e0a1e */
[----:B------:R-:W-:Y:S01]  /*eef0*/  IABS R28, R28 ;  /* 0x0000001c001c7213 */ /* 0x000fe20000000000 */
[C---:B------:R-:W-:Y:S01]  /*ef00*/  IMAD.IADD R16, R7.reuse, 0x1, -R10 ;  /* 0x0000000107107824 */ /* 0x040fe200078e0a0a */
[----:B------:R-:W-:Y:S01]  /*ef10*/  I2FP.F32.S32 R42, R42 ;  /* 0x0000002a002a7245 */ /* 0x000fe20000201400 */
[C---:B------:R-:W-:Y:S01]  /*ef20*/  VIADD R22, R8.reuse, 0x18 ;  /* 0x0000001808167836 */ /* 0x040fe20000000000 */
[----:B------:R-:W-:Y:S01]  /*ef30*/  IABS R5, R5 ;  /* 0x0000000500057213 */ /* 0x000fe20000000000 */
[----:B------:R-:W-:Y:S01]  /*ef40*/  VIADD R18, R8, 0x19 ;  /* 0x0000001908127836 */ /* 0x000fe20000000000 */
[----:B------:R-:W-:Y:S01]  /*ef50*/  IABS R16, R16 ;  /* 0x0000001000107213 */ /* 0x000fe20000000000 */
[C---:B-1----:R-:W-:Y:S01]  /*ef60*/  FFMA.FTZ R71, -R0.reuse, R42, R71 ;  /* 0x0000002a00477223 */ /* 0x042fe20000010147 */
[----:B------:R-:W-:Y:S01]  /*ef70*/  I2FP.F32.S32 R28, R28 ;  /* 0x0000001c001c7245 */ /* 0x000fe20000201400 */
[C---:B------:R-:W-:Y:S01]  /*ef80*/  IMAD.IADD R34, R7.reuse, 0x1, -R22 ;  /* 0x0000000107227824 */ /* 0x040fe200078e0a16 */
[----:B------:R-:W-:Y:S01]  /*ef90*/  I2FP.F32.S32 R16, R16 ;  /* 0x0000001000107245 */ /* 0x000fe20000201400 */
[C---:B------:R-:W-:Y:S01]  /*efa0*/  IMAD.IADD R24, R7.reuse, 0x1, -R18 ;  /* 0x0000000107187824 */ /* 0x040fe200078e0a12 */
[----:B------:R-:W-:Y:S01]  /*efb0*/  I2FP.F32.S32 R5, R5 ;  /* 0x0000000500057245 */ /* 0x000fe20000201400 */
[----:B------:R-:W-:Y:S01]  /*efc0*/  FFMA.FTZ R28, -R0, R28, R33 ;  /* 0x0000001c001c7223 */ /* 0x000fe20000010121 */
[----:B------:R-:W-:Y:S01]  /*efd0*/  ISETP.GE.AND P0, PT, R38, R101, PT ;  /* 0x000000652600720c */ /* 0x000fe20003f06270 */
[----:B------:R-:W-:Y:S01]  /*efe0*/  FFMA.FTZ R43, -R0, R16, R43 ;  /* 0x00000010002b7223 */ /* 0x000fe2000001012b */
[----:B------:R-:W-:-:S02]  /*eff0*/  VIADD R16, R7, 0x8 ;  /* 0x0000000807107836 */ /* 0x000fc40000000000 */
[----:B------:R-:W-:Y:S01]  /*f000*/  FFMA.FTZ R3, -R0, R5, R3 ;  /* 0x0000000500037223 */ /* 0x000fe20000010103 */
[----:B------:R-:W-:Y:S01]  /*f010*/  FSEL R2, R2, -INF , !P2 ;  /* 0xff80000002027808 */ /* 0x000fe20005000000 */
[----:B------:R-:W-:Y:S01]  /*f020*/  VIADD R32, R8, 0x11 ;  /* 0x0000001108207836 */ /* 0x000fe20000000000 */
[----:B------:R-:W-:Y:S01]  /*f030*/  FSEL R28, R28, -INF , !P0 ;  /* 0xff8000001c1c7808 */ /* 0x000fe20004000000 */
[C---:B------:R-:W-:Y:S01]  /*f040*/  IMAD.IADD R13, R16.reuse, 0x1, -R8 ;  /* 0x00000001100d7824 */ /* 0x040fe200078e0a08 */
[----:B------:R-:W-:Y:S01]  /*f050*/  IABS R36, R36 ;  /* 0x0000002400247213 */ /* 0x000fe20000000000 */
[----:B------:R-:W-:Y:S01]  /*f060*/  IMAD.IADD R40, R16, 0x1, -R40 ;  /* 0x0000000110287824 */ /* 0x000fe200078e0a28 */
[----:B------:R-:W-:Y:S01]  /*f070*/  ISETP.GE.AND P4, PT, R32, R101, PT ;  /* 0x000000652000720c */ /* 0x000fe20003f86270 */
[C---:B------:R-:W-:Y:S01]  /*f080*/  IMAD.IADD R30, R16.reuse, 0x1, -R30 ;  /* 0x00000001101e7824 */ /* 0x040fe200078e0a1e */
[----:B------:R-:W-:Y:S01]  /*f090*/  IABS R13, R13 ;  /* 0x0000000d000d7213 */ /* 0x000fe20000000000 */
[C---:B------:R-:W-:Y:S01]  /*f0a0*/  IMAD.IADD R38, R16.reuse, 0x1, -R38 ;  /* 0x0000000110267824 */ /* 0x040fe200078e0a26 */
[----:B------:R-:W-:Y:S01]  /*f0b0*/  IABS R40, R40 ;  /* 0x0000002800287213 */ /* 0x000fe20000000000 */
[--C-:B------:R-:W-:Y:S01]  /*f0c0*/  IMAD.IADD R26, R7, 0x1, -R32.reuse ;  /* 0x00000001071a7824 */ /* 0x100fe200078e0a20 */
[----:B------:R-:W-:Y:S01]  /*f0d0*/  IABS R30, R30 ;  /* 0x0000001e001e7213 */ /* 0x000fe20000000000 */
[----:B------:R-:W-:Y:S01]  /*f0e0*/  IMAD.IADD R32, R16, 0x1, -R32 ;  /* 0x0000000110207824 */ /* 0x000fe200078e0a20 */
[----:B------:R-:W-:Y:S01]  /*f0f0*/  I2FP.F32.S32 R42, R13 ;  /* 0x0000000d002a7245 */ /* 0x000fe20000201400 */
[----:B------:R-:W-:Y:S01]  /*f100*/  VIADD R48, R8, 0x28 ;  /* 0x0000002808307836 */ /* 0x000fe20000000000 */
[----:B------:R-:W-:Y:S01]  /*f110*/  I2FP.F32.S32 R40, R40 ;  /* 0x0000002800287245 */ /* 0x000fe20000201400 */
[----:B------:R-:W-:-:S02]  /*f120*/  IMAD.MOV.U32 R33, RZ, RZ, R30 ;  /* 0x000000ffff217224 */ /* 0x000fc400078e001e */
[C---:B------:R-:W-:Y:S01]  /*f130*/  FFMA.FTZ R30, -R0.reuse, R5, R37 ;  /* 0x00000005001e7223 */ /* 0x040fe20000010125 */
[C---:B------:R-:W-:Y:S01]  /*f140*/  FFMA.FTZ R5, -R0.reuse, R42, R59 ;  /* 0x0000002a00057223 */ /* 0x040fe2000001013b */
[----:B------:R-:W-:Y:S01]  /*f150*/  IABS R38, R38 ;  /* 0x0000002600267213 */ /* 0x000fe20000000000 */
[----:B------:R-:W-:Y:S01]  /*f160*/  FFMA.FTZ R40, -R0, R40, R77 ;  /* 0x0000002800287223 */ /* 0x000fe2000001014d */
[----:B------:R-:W-:Y:S01]  /*f170*/  FSEL R13, R3, -INF , !P3 ;  /* 0xff800000030d7808 */ /* 0x000fe20005800000 */
[----:B------:R-:W-:Y:S01]  /*f180*/  IMAD.IADD R3, R16, 0x1, -R22 ;  /* 0x0000000110037824 */ /* 0x000fe200078e0a16 */
[----:B------:R-:W-:Y:S01]  /*f190*/  I2FP.F32.S32 R38, R38 ;  /* 0x0000002600267245 */ /* 0x000fe20000201400 */
[C---:B------:R-:W-:Y:S01]  /*f1a0*/  VIADD R46, R8.reuse, 0x29 ;  /* 0x00000029082e7836 */ /* 0x040fe20000000000 */
[----:B------:R-:W-:Y:S01]  /*f1b0*/  FSEL R5, R5, -INF , !P3 ;  /* 0xff80000005057808 */ /* 0x000fe20005800000 */
[----:B------:R-:W-:Y:S01]  /*f1c0*/  VIADD R50, R8, 0x39 ;  /* 0x0000003908327836 */ /* 0x000fe20000000000 */
[-C--:B------:R-:W-:Y:S01]  /*f1d0*/  ISETP.GE.AND P3, PT, R22, R101.reuse, PT ;  /* 0x000000651600720c */ /* 0x080fe20003f66270 */
[----:B------:R-:W-:Y:S01]  /*f1e0*/  IMAD.IADD R22, R16, 0x1, -R18 ;  /* 0x0000000110167824 */ /* 0x000fe200078e0a12 */
[----:B------:R-:W-:Y:S01]  /*f1f0*/  FSEL R40, R40, -INF , !P2 ;  /* 0xff80000028287808 */ /* 0x000fe20005000000 */
[----:B------:R-:W-:Y:S01]  /*f200*/  FFMA.FTZ R38, -R0, R38, R39 ;  /* 0x0000002600267223 */ /* 0x000fe20000010127 */
[----:B------:R-:W-:Y:S01]  /*f210*/  ISETP.GE.AND P2, PT, R18, R101, PT ;  /* 0x000000651200720c */ /* 0x000fe20003f46270 */
[----:B------:R-:W-:Y:S01]  /*f220*/  IMAD.IADD R18, R16, 0x1, -R12 ;  /* 0x0000000110127824 */ /* 0x000fe200078e0a0c */
[----:B------:R-:W-:Y:S01]  /*f230*/  IABS R22, R22 ;  /* 0x0000001600167213 */ /* 0x000fe20000000000 */
[--C-:B------:R-:W-:Y:S01]  /*f240*/  IMAD.IADD R149, R6, 0x1, R151.reuse ;  /* 0x0000000106957824 */ /* 0x100fe200078e0297 */
[----:B------:R-:W-:Y:S01]  /*f250*/  FSEL R42, R25, -INF , !P1 ;  /* 0xff800000192a7808 */ /* 0x000fe20004800000 */
[C---:B------:R-:W-:Y:S01]  /*f260*/  IMAD.IADD R150, R4.reuse, 0x1, R151 ;  /* 0x0000000104967824 */ /* 0x040fe200078e0297 */
[----:B------:R-:W-:Y:S01]  /*f270*/  IABS R18, R18 ;  /* 0x0000001200127213 */ /* 0x000fe20000000000 */
[----:B------:R-:W-:Y:S01]  /*f280*/  IMAD.IADD R148, R4, 0x1, R149 ;  /* 0x0000000104947824 */ /* 0x000fe200078e0295 */
[----:B------:R-:W-:-:S02]  /*f290*/  FSEL R30, R30, -INF , !P1 ;  /* 0xff8000001e1e7808 */ /* 0x000fc40004800000 */
[-C--:B------:R-:W-:Y:S01]  /*f2a0*/  ISETP.GE.AND P1, PT, R12, R101.reuse, PT ;  /* 0x000000650c00720c */ /* 0x080fe20003f26270 */
[----:B------:R-:W-:Y:S01]  /*f2b0*/  IMAD.IADD R12, R16, 0x1, -R10 ;  /* 0x00000001100c7824 */ /* 0x000fe200078e0a0a */
[----:B------:R-:W-:Y:S01]  /*f2c0*/  FSEL R38, R38, -INF , !P0 ;  /* 0xff80000026267808 */ /* 0x000fe20004000000 */
[----:B------:R-:W-:Y:S01]  /*f2d0*/  LDSM.16.MT88.4 R84, [R150+0x8000] ;  /* 0x008000009654783b */ /* 0x000fe20000004200 */
[----:B------:R-:W-:Y:S02]  /*f2e0*/  ISETP.GE.AND P0, PT, R10, R101, PT ;  /* 0x000000650a00720c */ /* 0x000fe40003f06270 */
[----:B------:R-:W-:Y:S02]  /*f2f0*/  I2FP.F32.S32 R22, R22 ;  /* 0x0000001600167245 */ /* 0x000fe40000201400 */
[----:B------:R-:W-:Y:S01]  /*f300*/  I2FP.F32.S32 R44, R33 ;  /* 0x00000021002c7245 */ /* 0x000fe20000201400 */
[C---:B------:R-:W-:Y:S01]  /*f310*/  IMAD.IADD R33, R7.reuse, 0x1, -R46 ;  /* 0x0000000107217824 */ /* 0x040fe200078e0a2e */
[----:B------:R-:W-:Y:S01]  /*f320*/  IABS R10, R3 ;  /* 0x00000003000a7213 */ /* 0x000fe20000000000 */
[C---:B------:R-:W-:Y:S01]  /*f330*/  FFMA.FTZ R9, -R0.reuse, R22, R9 ;  /* 0x0000001600097223 */ /* 0x040fe20000010109 */
[----:B------:R-:W-:Y:S01]  /*f340*/  I2FP.F32.S32 R18, R18 ;  /* 0x0000001200127245 */ /* 0x000fe20000201400 */
[----:B------:R-:W-:Y:S01]  /*f350*/  FFMA.FTZ R89, -R0, R44, R89 ;  /* 0x0000002c00597223 */ /* 0x000fe20000010159 */
[----:B------:R-:W-:Y:S01]  /*f360*/  I2FP.F32.S32 R10, R10 ;  /* 0x0000000a000a7245 */ /* 0x000fe20000201400 */
[----:B------:R-:W-:Y:S01]  /*f370*/  VIADD R44, R8, 0x30 ;  /* 0x00000030082c7836 */ /* 0x000fe20000000000 */
[----:B------:R-:W-:Y:S01]  /*f380*/  IABS R26, R26 ;  /* 0x0000001a001a7213 */ /* 0x000fe20000000000 */
[----:B------:R-:W-:Y:S01]  /*f390*/  FFMA.FTZ R45, -R0, R18, R45 ;  /* 0x00000012002d7223 */ /* 0x000fe2000001012d */
[C---:B------:R-:W-:Y:S01]  /*f3a0*/  VIADD R22, R8.reuse, 0x31 ;  /* 0x0000003108167836 */ /* 0x040fe20000000000 */
[----:B------:R-:W-:Y:S01]  /*f3b0*/  IABS R34, R34 ;  /* 0x0000002200227213 */ /* 0x000fe20000000000 */
[----:B------:R-:W-:Y:S01]  /*f3c0*/  VIADD R18, R8, 0x38 ;  /* 0x0000003808127836 */ /* 0x000fe20000000000 */
[----:B------:R-:W-:Y:S01]  /*f3d0*/  IABS R24, R24 ;  /* 0x0000001800187213 */ /* 0x000fe20000000000 */
[C---:B------:R-:W-:Y:S01]  /*f3e0*/  FFMA.FTZ R10, -R0.reuse, R10, R27 ;  /* 0x0000000a000a7223 */ /* 0x040fe2000001011b */
[----:B------:R-:W-:Y:S01]  /*f3f0*/  IABS R32, R32 ;  /* 0x0000002000207213 */ /* 0x000fe20000000000 */
[----:B------:R-:W-:Y:S01]  /*f400*/  IMAD.IADD R3, R7, 0x1, -R48 ;  /* 0x0000000107037824 */ /* 0x000fe200078e0a30 */
[----:B------:R-:W-:Y:S01]  /*f410*/  FSEL R8, R9, -INF , !P2 ;  /* 0xff80000009087808 */ /* 0x000fe20005000000 */
[C---:B------:R-:W-:Y:S01]  /*f420*/  IMAD.IADD R27, R7.reuse, 0x1, -R44 ;  /* 0x00000001071b7824 */ /* 0x040fe200078e0a2c */
[----:B------:R-:W-:Y:S01]  /*f430*/  I2FP.F32.S32 R36, R36 ;  /* 0x0000002400247245 */ /* 0x000fe20000201400 */
[C---:B------:R-:W-:Y:S01]  /*f440*/  IMAD.IADD R25, R7.reuse, 0x1, -R22 ;  /* 0x0000000107197824 */ /* 0x040fe200078e0a16 */
[----:B------:R-:W-:Y:S01]  /*f450*/  IABS R12, R12 ;  /* 0x0000000c000c7213 */ /* 0x000fe20000000000 */
[C---:B------:R-:W-:Y:S01]  /*f460*/  IMAD.IADD R9, R7.reuse, 0x1, -R18 ;  /* 0x0000000107097824 */ /* 0x040fe200078e0a12 */
[----:B------:R-:W-:Y:S01]  /*f470*/  I2FP.F32.S32 R26, R26 ;  /* 0x0000001a001a7245 */ /* 0x000fe20000201400 */
[----:B------:R-:W-:Y:S01]  /*f480*/  IMAD.IADD R7, R7, 0x1, -R50 ;  /* 0x0000000107077824 */ /* 0x000fe200078e0a32 */
        /* <DEDUP_REMOVED lines=8> */
[----:B------:R-:W-:Y:S01]  /*f510*/  IABS R7, R7 ;  /* 0x0000000700077213 */ /* 0x000fe20000000000 */
[C---:B------:R-:W-:Y:S01]  /*f520*/  FFMA.FTZ R32, -R0.reuse, R32, R41 ;  /* 0x0000002000207223 */ /* 0x040fe20000010129 */
[----:B------:R-:W-:Y:S01]  /*f530*/  IABS R3, R3 ;  /* 0x0000000300037213 */ /* 0x000fe20000000000 */
[----:B------:R-:W-:Y:S01]  /*f540*/  FFMA.FTZ R47, -R0, R12, R47 ;  /* 0x0000000c002f7223 */ /* 0x000fe2000001012f */
[----:B------:R-:W-:Y:S01]  /*f550*/  FSEL R36, R36, -INF , !P5 ;  /* 0xff80000024247808 */ /* 0x000fe20006800000 */
[----:B------:R-:W-:Y:S01]  /*f560*/  LDSM.16.MT88.4 R76, [R149+0x8000] ;  /* 0x00800000954c783b */ /* 0x000fe20000004200 */
[----:B------:R-:W-:-:S02]  /*f570*/  FSEL R12, R89, -INF , !P5 ;  /* 0xff800000590c7808 */ /* 0x000fc40006800000 */
[----:B------:R-:W-:Y:S02]  /*f580*/  I2FP.F32.S32 R56, R7 ;  /* 0x0000000700387245 */ /* 0x000fe40000201400 */
[----:B------:R-:W-:Y:S01]  /*f590*/  ISETP.GE.AND P5, PT, R48, R101, PT ;  /* 0x000000653000720c */ /* 0x000fe20003fa6270 */
[----:B------:R-:W-:Y:S01]  /*f5a0*/  IMAD.IADD R48, R16, 0x1, -R48 ;  /* 0x0000000110307824 */ /* 0x000fe200078e0a30 */
[----:B------:R-:W-:Y:S01]  /*f5b0*/  FMNMX3.FTZ R7, R13, R2, R42, !PT ;  /* 0x000000020d077276 */ /* 0x000fe2000781002a */
[----:B------:R-:W-:Y:S01]  /*f5c0*/  FFMA.FTZ R53, -R0, R56, R53 ;  /* 0x0000003800357223 */ /* 0x000fe20000010135 */
[----:B------:R-:W-:Y:S01]  /*f5d0*/  I2FP.F32.S32 R3, R3 ;  /* 0x0000000300037245 */ /* 0x000fe20000201400 */
[----:B------:R-:W-:Y:S01]  /*f5e0*/  LDSM.16.MT88.4 R56, [R149+0xa000] ;  /* 0x00a000009538783b */ /* 0x000fe20000004200 */
[----:B------:R-:W-:Y:S02]  /*f5f0*/  IABS R9, R9 ;  /* 0x0000000900097213 */ /* 0x000fe40000000000 */
[----:B------:R-:W-:Y:S01]  /*f600*/  FSEL R26, R26, -INF , !P4 ;  /* 0xff8000001a1a7808 */ /* 0x000fe20006000000 */
[----:B------:R-:W-:Y:S01]  /*f610*/  FFMA.FTZ R3, -R0, R3, R21 ;  /* 0x0000000300037223 */ /* 0x000fe20000010115 */
[----:B------:R-:W-:-:S02]  /*f620*/  FSEL R32, R32, -INF , !P4 ;  /* 0xff80000020207808 */ /* 0x000fc40006000000 */
[----:B------:R-:W-:Y:S02]  /*f630*/  FSEL R34, R34, -INF , !P3 ;  /* 0xff80000022227808 */ /* 0x000fe40005800000 */
[----:B------:R-:W-:Y:S02]  /*f640*/  FSEL R10, R10, -INF , !P3 ;  /* 0xff8000000a0a7808 */ /* 0x000fe40005800000 */
[----:B------:R-:W-:Y:S02]  /*f650*/  FSEL R24, R24, -INF , !P2 ;  /* 0xff80000018187808 */ /* 0x000fe40005000000 */
[----:B------:R-:W-:Y:S02]  /*f660*/  FSEL R126, R71, -INF , !P1 ;  /* 0xff800000477e7808 */ /* 0x000fe40004800000 */
[----:B------:R-:W-:Y:S01]  /*f670*/  FSEL R130, R45, -INF , !P1 ;  /* 0xff8000002d827808 */ /* 0x000fe20004800000 */
[----:B------:R-:W-:Y:S01]  /*f680*/  LDSM.16.MT88.4 R68, [R148+0x8000] ;  /* 0x008000009444783b */ /* 0x000fe20000004200 */
[----:B------:R-:W-:-:S02]  /*f690*/  IABS R33, R33 ;  /* 0x0000002100217213 */ /* 0x000fc40000000000 */
[----:B------:R-:W-:Y:S02]  /*f6a0*/  IABS R27, R27 ;  /* 0x0000001b001b7213 */ /* 0x000fe40000000000 */
[-C--:B------:R-:W-:Y:S01]  /*f6b0*/  ISETP.GE.AND P4, PT, R46, R101.reuse, PT ;  /* 0x000000652e00720c */ /* 0x080fe20003f86270 */
[----:B------:R-:W-:Y:S01]  /*f6c0*/  IMAD.IADD R46, R16, 0x1, -R46 ;  /* 0x00000001102e7824 */ /* 0x000fe200078e0a2e */
[-C--:B------:R-:W-:Y:S01]  /*f6d0*/  ISETP.GE.AND P3, PT, R44, R101.reuse, PT ;  /* 0x000000652c00720c */ /* 0x080fe20003f66270 */
[----:B------:R-:W-:Y:S01]  /*f6e0*/  IMAD.IADD R44, R16, 0x1, -R44 ;  /* 0x00000001102c7824 */ /* 0x000fe200078e0a2c */
[-C--:B------:R-:W-:Y:S01]  /*f6f0*/  ISETP.GE.AND P2, PT, R22, R101.reuse, PT ;  /* 0x000000651600720c */ /* 0x080fe20003f46270 */
[----:B------:R-:W-:Y:S01]  /*f700*/  IMAD.IADD R22, R16, 0x1, -R22 ;  /* 0x0000000110167824 */ /* 0x000fe200078e0a16 */
[----:B------:R-:W-:Y:S01]  /*f710*/  ISETP.GE.AND P1, PT, R18, R101, PT ;  /* 0x000000651200720c */ /* 0x000fe20003f26270 */
[C---:B------:R-:W-:Y:S01]  /*f720*/  IMAD.IADD R18, R16.reuse, 0x1, -R18 ;  /* 0x0000000110127824 */ /* 0x040fe200078e0a12 */
[----:B------:R-:W-:Y:S01]  /*f730*/  FSEL R134, R43, -INF , !P0 ;  /* 0xff8000002b867808 */ /* 0x000fe20004000000 */
[----:B------:R-:W-:Y:S01]  /*f740*/  IMAD.IADD R16, R16, 0x1, -R50 ;  /* 0x0000000110107824 */ /* 0x000fe200078e0a32 */
[----:B------:R-:W-:-:S02]  /*f750*/  FSEL R128, R47, -INF , !P0 ;  /* 0xff8000002f807808 */ /* 0x000fc40004000000 */
[----:B------:R-:W-:Y:S02]  /*f760*/  FMNMX3.FTZ R7, R7, R28, R36, !PT ;  /* 0x0000001c07077276 */ /* 0x000fe40007810024 */
[----:B------:R-:W-:Y:S02]  /*f770*/  ISETP.GE.AND P0, PT, R50, R101, PT ;  /* 0x000000653200720c */ /* 0x000fe40003f06270 */
[----:B------:R-:W-:Y:S02]  /*f780*/  I2FP.F32.S32 R54, R9 ;  /* 0x0000000900367245 */ /* 0x000fe40000201400 */
[----:B------:R-:W-:Y:S02]  /*f790*/  IABS R25, R25 ;  /* 0x0000001900197213 */ /* 0x000fe40000000000 */
[----:B------:R-:W-:Y:S01]  /*f7a0*/  I2FP.F32.S32 R33, R33 ;  /* 0x0000002100217245 */ /* 0x000fe20000201400 */
[----:B------:R-:W-:Y:S01]  /*f7b0*/  FFMA.FTZ R54, -R0, R54, R63 ;  /* 0x0000003600367223 */ /* 0x000fe2000001013f */
[----:B------:R-:W-:-:S02]  /*f7c0*/  I2FP.F32.S32 R50, R27 ;  /* 0x0000001b00327245 */ /* 0x000fc40000201400 */
[----:B------:R-:W-:Y:S01]  /*f7d0*/  IABS R9, R48 ;  /* 0x0000003000097213 */ /* 0x000fe20000000000 */
[C---:B------:R-:W-:Y:S01]  /*f7e0*/  FFMA.FTZ R11, -R0.reuse, R33, R11 ;  /* 0x00000021000b7223 */ /* 0x040fe2000001010b */
[----:B------:R-:W-:Y:S01]  /*f7f0*/  FMNMX3.FTZ R7, R7, R26, R34, !PT ;  /* 0x0000001a07077276 */ /* 0x000fe20007810022 */
[C---:B------:R-:W-:Y:S01]  /*f800*/  FFMA.FTZ R50, -R0.reuse, R50, R65 ;  /* 0x0000003200327223 */ /* 0x040fe20000010141 */
[----:B------:R-:W-:Y:S02]  /*f810*/  I2FP.F32.S32 R52, R25 ;  /* 0x0000001900347245 */ /* 0x000fe40000201400 */
[----:B------:R-:W-:Y:S02]  /*f820*/  I2FP.F32.S32 R9, R9 ;  /* 0x0000000900097245 */ /* 0x000fe40000201400 */
[----:B------:R-:W-:Y:S01]  /*f830*/  FSEL R124, R3, -INF , !P5 ;  /* 0xff800000037c7808 */ /* 0x000fe20006800000 */
[C---:B------:R-:W-:Y:S01]  /*f840*/  FFMA.FTZ R19, -R0.reuse, R52, R19 ;  /* 0x0000003400137223 */ /* 0x040fe20000010113 */
        /* <DEDUP_REMOVED lines=9> */
[----:B------:R-:W-:Y:S02]  /*f8e0*/  FSEL R118, R54, -INF , !P1 ;  /* 0xff80000036767808 */ /* 0x000fe40004800000 */
[----:B------:R-:W-:Y:S02]  /*f8f0*/  FMNMX3.FTZ R3, R3, R132, R122, !PT ;  /* 0x0000008403037276 */ /* 0x000fe4000781007a */
[----:B------:R-:W-:Y:S02]  /*f900*/  FMNMX3.FTZ R9, R9, R38, R12, !PT ;  /* 0x0000002609097276 */ /* 0x000fe4000781000c */
[----:B------:R-:W-:Y:S02]  /*f910*/  IABS R22, R22 ;  /* 0x0000001600167213 */ /* 0x000fe40000000000 */
[----:B------:R-:W-:Y:S02]  /*f920*/  I2FP.F32.S32 R46, R46 ;  /* 0x0000002e002e7245 */ /* 0x000fe40000201400 */
[----:B------:R-:W-:-:S02]  /*f930*/  I2FP.F32.S32 R44, R44 ;  /* 0x0000002c002c7245 */ /* 0x000fc40000201400 */
[----:B------:R-:W-:Y:S01]  /*f940*/  IABS R18, R18 ;  /* 0x0000001200127213 */ /* 0x000fe20000000000 */
[C---:B------:R-:W-:Y:S01]  /*f950*/  FFMA.FTZ R31, -R0.reuse, R46, R31 ;  /* 0x0000002e001f7223 */ /* 0x040fe2000001011f */
[----:B------:R-:W-:Y:S01]  /*f960*/  FSEL R116, R53, -INF , !P0 ;  /* 0xff80000035747808 */ /* 0x000fe20004000000 */
[----:B------:R-:W-:Y:S01]  /*f970*/  FFMA.FTZ R23, -R0, R44, R23 ;  /* 0x0000002c00177223 */ /* 0x000fe20000010117 */
[----:B------:R-:W-:Y:S02]  /*f980*/  FMNMX3.FTZ R3, R3, R120, R118, !PT ;  /* 0x0000007803037276 */ /* 0x000fe40007810076 */
[----:B------:R-:W-:Y:S02]  /*f990*/  FMNMX3.FTZ R9, R9, R32, R10, !PT ;  /* 0x0000002009097276 */ /* 0x000fe4000781000a */
[----:B------:R-:W-:Y:S02]  /*f9a0*/  I2FP.F32.S32 R22, R22 ;  /* 0x0000001600167245 */ /* 0x000fe40000201400 */
[----:B------:R-:W-:-:S02]  /*f9b0*/  IABS R7, R16 ;  /* 0x0000001000077213 */ /* 0x000fc40000000000 */
[----:B------:R-:W-:Y:S01]  /*f9c0*/  I2FP.F32.S32 R11, R18 ;  /* 0x00000012000b7245 */ /* 0x000fe20000201400 */
[----:B------:R-:W-:Y:S01]  /*f9d0*/  FFMA.FTZ R61, -R0, R22, R61 ;  /* 0x00000016003d7223 */ /* 0x000fe2000001013d */
[----:B------:R-:W-:Y:S02]  /*f9e0*/  FMNMX.FTZ R3, R116, R3, !PT ;  /* 0x0000000374037209 */ /* 0x000fe40007810000 */
[----:B------:R-:W-:Y:S01]  /*f9f0*/  FSEL R18, R29, -INF , !P5 ;  /* 0xff8000001d127808 */ /* 0x000fe20006800000 */
[----:B------:R-:W-:Y:S01]  /*fa00*/  FFMA.FTZ R17, -R0, R11, R17 ;  /* 0x0000000b00117223 */ /* 0x000fe20000010111 */
[----:B------:R-:W-:Y:S01]  /*fa10*/  FMNMX3.FTZ R9, R9, R8, R130, !PT ;  /* 0x0000000809097276 */ /* 0x000fe20007810082 */
[----:B------:R-:W1:Y:S01]  /*fa20*/  SHFL.BFLY PT, R44, R3, 0x2, 0x1f ;  /* 0x0c401f00032c7f89 */ /* 0x000e6200000e0000 */
[----:B------:R-:W-:Y:S02]  /*fa30*/  I2FP.F32.S32 R7, R7 ;  /* 0x0000000700077245 */ /* 0x000fe40000201400 */
[----:B------:R-:W-:-:S02]  /*fa40*/  FSEL R16, R31, -INF , !P4 ;  /* 0xff8000001f107808 */ /* 0x000fc40006000000 */
[----:B------:R-:W-:Y:S01]  /*fa50*/  FSEL R114, R23, -INF , !P3 ;  /* 0xff80000017727808 */ /* 0x000fe20005800000 */
[----:B------:R-:W-:Y:S01]  /*fa60*/  FFMA.FTZ R7, -R0, R7, R15 ;  /* 0x0000000700077223 */ /* 0x000fe2000001010f */
[----:B------:R-:W-:Y:S02]  /*fa70*/  FMNMX3.FTZ R9, R9, R128, R18, !PT ;  /* 0x0000008009097276 */ /* 0x000fe40007810012 */
        /* <DEDUP_REMOVED lines=9> */
[----:B-1----:R-:W-:-:S03]  /*fb10*/  FMNMX.FTZ R44, R48, R7, !PT ;  /* 0x00000007302c7209 */ /* 0x002fc60007810000 */
[----:B------:R-:W-:Y:S01]  /*fb20*/  LDSM.16.MT88.4 R48, [R150+0xa000] ;  /* 0x00a000009630783b */ /* 0x000fe20000004200 */
[----:B--2---:R-:W-:-:S03]  /*fb30*/  FMNMX.FTZ R3, R46, R3, !PT ;  /* 0x000000032e037209 */ /* 0x004fc60007810000 */
[----:B------:R-:W1:Y:S01]  /*fb40*/  SHFL.BFLY PT, R7, R44, 0x1, 0x1f ;  /* 0x0c201f002c077f89 */ /* 0x000e6200000e0000 */
[----:B------:R-:W-:Y:S01]  /*fb50*/  FSETP.NEU.FTZ.AND P0, PT, R3, -INF , PT ;  /* 0xff8000000300780b */ /* 0x000fe20003f1d000 */
[----:B---3--:R-:W-:-:S05]  /*fb60*/  FMUL.FTZ R23, R20, R3 ;  /* 0x0000000314177220 */ /* 0x008fca0000410000 */
        /* <DEDUP_REMOVED lines=14> */
[--C-:B------:R-:W-:Y:S01]  /*fc50*/  FFMA.FTZ R113, R132, R20, -R23.reuse ;  /* 0x0000001484717223 */ /* 0x100fe20000010817 */
[----:B------:R-:W1:Y:S01]  /*fc60*/  MUFU.EX2 R109, R109 ;  /* 0x0000006d006d7308 */ /* 0x000e620000000800 */
[----:B------:R-:W-:Y:S01]  /*fc70*/  FSETP.NEU.FTZ.AND P0, PT, R2, -INF , PT ;  /* 0xff8000000200780b */ /* 0x000fe20003f1d000 */
[----:B------:R-:W-:Y:S01]  /*fc80*/  FMUL.FTZ R21, R20, R2 ;  /* 0x0000000214157220 */ /* 0x000fe20000410000 */
[-CC-:B------:R-:W-:Y:S01]  /*fc90*/  FFMA.FTZ R121, R122, R20.reuse, -R23.reuse ;  /* 0x000000147a797223 */ /* 0x180fe20000010817 */
[-CC-:B------:R-:W-:Y:S01]  /*fca0*/  FFMA.FTZ R120, R120, R20.reuse, -R23.reuse ;  /* 0x0000001478787223 */ /* 0x180fe20000010817 */
[-CC-:B------:R-:W-:Y:S01]  /*fcb0*/  FFMA.FTZ R118, R118, R20.reuse, -R23.reuse ;  /* 0x0000001476767223 */ /* 0x180fe20000010817 */
[-C--:B------:R-:W-:Y:S01]  /*fcc0*/  FFMA.FTZ R177, R116, R20.reuse, -R23 ;  /* 0x0000001474b17223 */ /* 0x080fe20000010817 */
[----:B------:R-:W-:Y:S01]  /*fcd0*/  FSEL R21, R21, RZ, P0 ;  /* 0x000000ff15157208 */ /* 0x000fe20000000000 */
[----:B------:R-:W-:Y:S04]  /*fce0*/  MUFU.EX2 R29, R29 ;  /* 0x0000001d001d7308 */ /* 0x000fe80000000800 */
[-CC-:B------:R-:W-:Y:S01]  /*fcf0*/  FFMA.FTZ R108, R5, R20.reuse, -R21.reuse ;  /* 0x00000014056c7223 */ /* 0x180fe20000010815 */
[-CC-:B------:R-:W-:Y:S01]  /*fd00*/  FFMA.FTZ R111, R40, R20.reuse, -R21.reuse ;  /* 0x00000014286f7223 */ /* 0x180fe20000010815 */
[-CC-:B------:R-:W-:Y:S01]  /*fd10*/  FFMA.FTZ R30, R30, R20.reuse, -R21.reuse ;  /* 0x000000141e1e7223 */ /* 0x180fe20000010815 */
[-CC-:B------:R-:W-:Y:S01]  /*fd20*/  FFMA.FTZ R31, R38, R20.reuse, -R21.reuse ;  /* 0x00000014261f7223 */ /* 0x180fe20000010815 */
[----:B------:R-:W2:Y:S01]  /*fd30*/  LDSM.16.MT88.4 R40, [R151+0xa000] ;  /* 0x00a000009728783b */ /* 0x000ea20000004200 */
[----:B------:R-:W3:Y:S01]  /*fd40*/  MUFU.EX2 R28, R28 ;  /* 0x0000001c001c7308 */ /* 0x000ee20000000800 */
[-CC-:B------:R-:W-:Y:S01]  /*fd50*/  FFMA.FTZ R33, R12, R20.reuse, -R21.reuse ;  /* 0x000000140c217223 */ /* 0x180fe20000010815 */
[-CC-:B------:R-:W-:Y:S01]  /*fd60*/  FFMA.FTZ R34, R32, R20.reuse, -R21.reuse ;  /* 0x0000001420227223 */ /* 0x180fe20000010815 */
[----:B------:R-:W4:Y:S01]  /*fd70*/  LDSM.16.MT88.4 R4, [R148+0xa000] ;  /* 0x00a000009404783b */ /* 0x000f220000004200 */
[-CC-:B------:R-:W-:Y:S01]  /*fd80*/  FFMA.FTZ R32, R10, R20.reuse, -R21.reuse ;  /* 0x000000140a207223 */ /* 0x180fe20000010815 */
[-CC-:B------:R-:W-:Y:S01]  /*fd90*/  FFMA.FTZ R35, R8, R20.reuse, -R21.reuse ;  /* 0x0000001408237223 */ /* 0x180fe20000010815 */
[----:B-1----:R-:W-:Y:S01]  /*fda0*/  F2FP.BF16.F32.PACK_AB R64, R104, R109 ;  /* 0x0000006d6840723e */ /* 0x002fe200000010ff */
[----:B------:R-:W1:Y:S01]  /*fdb0*/  LDSM.16.MT88.4 R12, [R151+0x8800] ;  /* 0x00880000970c783b */ /* 0x000e620000004200 */
[----:B------:R-:W-:Y:S01]  /*fdc0*/  MUFU.EX2 R108, R108 ;  /* 0x0000006c006c7308 */ /* 0x000fe20000000800 */
[-CC-:B------:R-:W-:Y:S01]  /*fdd0*/  FFMA.FTZ R117, R130, R20.reuse, -R21.reuse ;  /* 0x0000001482757223 */ /* 0x180fe20000010815 */
[-CC-:B------:R-:W-:Y:S01]  /*fde0*/  FFMA.FTZ R130, R128, R20.reuse, -R21.reuse ;  /* 0x0000001480827223 */ /* 0x180fe20000010815 */
[----:B------:R-:W5:Y:S01]  /*fdf0*/  LDSM.16.MT88.4 R8, [R150+0x8800] ;  /* 0x008800009608783b */ /* 0x000f620000004200 */
[-CC-:B------:R-:W-:Y:S01]  /*fe00*/  FFMA.FTZ R128, R18, R20.reuse, -R21.reuse ;  /* 0x0000001412807223 */ /* 0x180fe20000010815 */
[-CC-:B------:R-:W-:Y:S01]  /*fe10*/  FFMA.FTZ R119, R16, R20.reuse, -R21.reuse ;  /* 0x0000001410777223 */ /* 0x180fe20000010815 */
[-CC-:B------:R-:W-:Y:S01]  /*fe20*/  FFMA.FTZ R114, R114, R20.reuse, -R21.reuse ;  /* 0x0000001472727223 */ /* 0x180fe20000010815 */
[----:B------:R-:W-:Y:S01]  /*fe30*/  LDSM.16.MT88.4 R16, [R149+0xb000] ;  /* 0x00b000009510783b */ /* 0x000fe20000004200 */
[----:B------:R-:W2:Y:S01]  /*fe40*/  MUFU.EX2 R111, R111 ;  /* 0x0000006f006f7308 */ /* 0x000ea20000000800 */
[----:B---3--:R-:W-:Y:S01]  /*fe50*/  F2FP.BF16.F32.PACK_AB R66, R28, R29 ;  /* 0x0000001d1c42723e */ /* 0x008fe200000010ff */
[-CC-:B------:R-:W-:Y:S01]  /*fe60*/  FFMA.FTZ R123, R112, R20.reuse, -R21.reuse ;  /* 0x00000014707b7223 */ /* 0x180fe20000010815 */
[-CC-:B------:R-:W-:Y:S01]  /*fe70*/  FFMA.FTZ R110, R110, R20.reuse, -R21.reuse ;  /* 0x000000146e6e7223 */ /* 0x180fe20000010815 */
[----:B------:R-:W-:Y:S01]  /*fe80*/  FFMA.FTZ R125, R22, R20, -R21 ;  /* 0x00000014167d7223 */ /* 0x000fe20000010815 */
[----:B------:R-:W-:Y:S01]  /*fe90*/  FADD.FTZ R104, R109, R104 ;  /* 0x000000686d687221 */ /* 0x000fe20000010000 */
[----:B------:R-:W-:Y:S02]  /*fea0*/  LDSM.16.MT88.4 R20, [R150+0x9800] ;  /* 0x009800009614783b */ /* 0x000fe40000004200 */
[----:B------:R-:W-:Y:S01]  /*feb0*/  MUFU.EX2 R30, R30 ;  /* 0x0000001e001e7308 */ /* 0x000fe20000000800 */
[----:B------:R-:W-:-:S04]  /*fec0*/  FADD.FTZ R29, R29, R104 ;  /* 0x000000681d1d7221 */ /* 0x000fc80000010000 */
[----:B------:R-:W-:-:S03]  /*fed0*/  FADD.FTZ R28, R28, R29 ;  /* 0x0000001d1c1c7221 */ /* 0x000fc60000010000 */
        /* <DEDUP_REMOVED lines=169> */
.L_x_12002:
        /* <DEDUP_REMOVED lines=79> */
.L_x_11997:
[----:B------:R-:W-:Y:S05]  /*10e60*/  BSYNC.RECONVERGENT B0 ;  /* 0x0000000000007941 */ /* 0x000fea0003800200 */
.L_x_11996:
        /* <DEDUP_REMOVED lines=55> */
[----:B------:R-:W5:Y:S05]  /*111e0*/  LDSM.16.M88.4 R128, [R146+UR6+0x5800] ;  /* 0x005800069280783b */ /* 0x000f6a0008000200 */
[----:B------:R-:W0:Y:S05]  /*111f0*/  LDGDEPBAR ;  /* 0x00000000000079af */ /* 0x000e2a0000000000 */
[----:B------:R-:W-:Y:S05]  /*11200*/  LDSM.16.M88.4 R132, [R145] ;  /* 0x000000009184783b */ /* 0x000fea0000000200 */
[----:B------:R-:W5:Y:S05]  /*11210*/  LDSM.16.M88.4 R136, [R142+0x4000] ;  /* 0x004000008e88783b */ /* 0x000f6a0000000200 */
[----:B-1----:R-:W-:Y:S01]  /*11220*/  LDSM.16.M88.4 R108, [R144] ;  /* 0x00000000906c783b */ /* 0x002fe20000000200 */
        /* <DEDUP_REMOVED lines=23> */
[C---:B-1----:R-:W-:Y:S08]  /*113a0*/  HMMA.16816.F32.BF16 R4, R108.reuse, R112, R4 ;  /* 0x000000706c04723c */ /* 0x042ff00000041804 */
[C---:B------:R-:W-:Y:S01]  /*113b0*/  HMMA.16816.F32.BF16 R8, R108.reuse, R114, R8 ;  /* 0x000000726c08723c */ /* 0x040fe20000041808 */
[----:B------:R-:W1:Y:S07]  /*113c0*/  LDSM.16.M88.4 R112, [R141+0x5800] ;  /* 0x005800008d70783b */ /* 0x000e6e0000000200 */
[C---:B---3--:R-:W-:Y:S08]  /*113d0*/  HMMA.16816.F32.BF16 R12, R108.reuse, R116, R12 ;  /* 0x000000746c0c723c */ /* 0x048ff0000004180c */
[C---:B------:R-:W-:Y:S01]  /*113e0*/  HMMA.16816.F32.BF16 R16, R108.reuse, R118, R16 ;  /* 0x000000766c10723c */ /* 0x040fe20000041810 */
[----:B------:R-:W3:Y:S07]  /*113f0*/  LDSM.16.M88.4 R116, [R143] ;  /* 0x000000008f74783b */ /* 0x000eee0000000200 */
[C---:B----4-:R-:W-:Y:S08]  /*11400*/  HMMA.16816.F32.BF16 R20, R108.reuse, R120, R20 ;  /* 0x000000786c14723c */ /* 0x050ff00000041814 */
[C---:B------:R-:W-:Y:S01]  /*11410*/  HMMA.16816.F32.BF16 R24, R108.reuse, R122, R24 ;  /* 0x0000007a6c18723c */ /* 0x040fe20000041818 */
[----:B------:R-:W-:Y:S07]  /*11420*/  LDSM.16.M88.4 R120, [R140+0x5800] ;  /* 0x005800008c78783b */ /* 0x000fee0000000200 */
[C---:B-1----:R-:W-:Y:S08]  /*11430*/  HMMA.16816.F32.BF16 R28, R108.reuse, R112, R28 ;  /* 0x000000706c1c723c */ /* 0x042ff0000004181c */
[----:B------:R-:W-:Y:S01]  /*11440*/  HMMA.16816.F32.BF16 R32, R108, R114, R32 ;  /* 0x000000726c20723c */ /* 0x000fe20000041820 */
[----:B------:R-:W1:Y:S05]  /*11450*/  LDSM.16.M88.4 R108, [R140+0x4800] ;  /* 0x004800008c6c783b */ /* 0x000e6a0000000200 */
[----:B------:R-:W4:Y:S02]  /*11460*/  LDSM.16.M88.4 R112, [R140+0x5000] ;  /* 0x005000008c70783b */ /* 0x000f240000000200 */
[C---:B---3--:R-:W-:Y:S08]  /*11470*/  HMMA.16816.F32.BF16 R4, R116.reuse, R124, R4 ;  /* 0x0000007c7404723c */ /* 0x048ff00000041804 */
[C---:B------:R-:W-:Y:S01]  /*11480*/  HMMA.16816.F32.BF16 R8, R116.reuse, R126, R8 ;  /* 0x0000007e7408723c */ /* 0x040fe20000041808 */
[----:B------:R-:W-:Y:S07]  /*11490*/  LDSM.16.M88.4 R124, [R146+UR6+0x6800] ;  /* 0x00680006927c783b */ /* 0x000fee0008000200 */
[C---:B-1----:R-:W-:Y:S08]  /*114a0*/  HMMA.16816.F32.BF16 R12, R116.reuse, R108, R12 ;  /* 0x0000006c740c723c */ /* 0x042ff0000004180c */
[C---:B------:R-:W-:Y:S01]  /*114b0*/  HMMA.16816.F32.BF16 R16, R116.reuse, R110, R16 ;  /* 0x0000006e7410723c */ /* 0x040fe20000041810 */
[----:B------:R-:W-:Y:S07]  /*114c0*/  LDSM.16.M88.4 R108, [R147+0x2000] ;  /* 0x00200000936c783b */ /* 0x000fee0000000200 */
[C---:B----4-:R-:W-:Y:S08]  /*114d0*/  HMMA.16816.F32.BF16 R20, R116.reuse, R112, R20 ;  /* 0x000000707414723c */ /* 0x050ff00000041814 */
[C---:B------:R-:W-:Y:S01]  /*114e0*/  HMMA.16816.F32.BF16 R24, R116.reuse, R114, R24 ;  /* 0x000000727418723c */ /* 0x040fe20000041818 */
[----:B------:R-:W1:Y:S07]  /*114f0*/  LDSM.16.M88.4 R112, [R146+UR6+0x6000] ;  /* 0x006000069270783b */ /* 0x000e6e0008000200 */
[C---:B------:R-:W-:Y:S08]  /*11500*/  HMMA.16816.F32.BF16 R28, R116.reuse, R120, R28 ;  /* 0x00000078741c723c */ /* 0x040ff0000004181c */
[----:B------:R-:W-:Y:S01]  /*11510*/  HMMA.16816.F32.BF16 R32, R116, R122, R32 ;  /* 0x0000007a7420723c */ /* 0x000fe20000041820 */
[----:B------:R-:W3:Y:S05]  /*11520*/  LDSM.16.M88.4 R116, [R146+UR6+0x7000] ;  /* 0x007000069274783b */ /* 0x000eea0008000200 */
[----:B------:R-:W-:Y:S02]  /*11530*/  LDSM.16.M88.4 R120, [R145+0x2000] ;  /* 0x002000009178783b */ /* 0x000fe40000000200 */
[C---:B-1----:R-:W-:Y:S08]  /*11540*/  HMMA.16816.F32.BF16 R4, R108.reuse, R112, R4 ;  /* 0x000000706c04723c */ /* 0x042ff00000041804 */
[C---:B------:R-:W-:Y:S01]  /*11550*/  HMMA.16816.F32.BF16 R8, R108.reuse, R114, R8 ;  /* 0x000000726c08723c */ /* 0x040fe20000041808 */
[----:B------:R-:W1:Y:S07]  /*11560*/  LDSM.16.M88.4 R112, [R146+UR6+0x7800] ;  /* 0x007800069270783b */ /* 0x000e6e0008000200 */
        /* <DEDUP_REMOVED lines=67> */
[-C--:B------:R-:W-:Y:S01]  /*119a0*/  FMUL.FTZ R185, R22, R2.reuse ;  /* 0x0000000216b97220 */ /* 0x080fe20000410000 */
[-C--:B------:R-:W-:Y:S04]  /*119b0*/  FMUL.FTZ R183, R23, R2.reuse ;  /* 0x0000000217b77220 */ /* 0x080fe80000410000 */
[----:B------:R4:W1:Y:S10]  /*119c0*/  MUFU.TANH R129, R106 ;  /* 0x0000006a00817308 */ /* 0x0008740000002400 */
[----:B------:R3:W1:Y:S01]  /*119d0*/  MUFU.TANH R125, R107 ;  /* 0x0000006b007d7308 */ /* 0x0006620000002400 */
[-C--:B--2---:R-:W-:Y:S01]  /*119e0*/  FMUL.FTZ R105, R20, R2.reuse ;  /* 0x0000000214697220 */ /* 0x084fe20000410000 */
[C---:B-----5:R-:W-:Y:S03]  /*119f0*/  HMMA.16816.F32.BF16 R28, R120.reuse, R108, R28 ;  /* 0x0000006c781c723c */ /* 0x060fe6000004181c */
[-C--:B------:R-:W-:Y:S05]  /*11a00*/  FMUL.FTZ R108, R25, R2.reuse ;  /* 0x00000002196c7220 */ /* 0x080fea0000410000 */
[----:B------:R2:W1:Y:S01]  /*11a10*/  MUFU.TANH R137, R105 ;  /* 0x0000006900897308 */ /* 0x0004620000002400 */
[-C--:B----4-:R-:W-:Y:S01]  /*11a20*/  FMUL.FTZ R106, R24, R2.reuse ;  /* 0x00000002186a7220 */ /* 0x090fe20000410000 */
[----:B------:R-:W-:Y:S08]  /*11a30*/  HMMA.16816.F32.BF16 R32, R120, R110, R32 ;  /* 0x0000006e7820723c */ /* 0x000ff00000041820 */
[----:B------:R-:W4:Y:S01]  /*11a40*/  MUFU.TANH R135, R181 ;  /* 0x000000b500877308 */ /* 0x000f220000002400 */
[-C--:B---3--:R-:W-:Y:S01]  /*11a50*/  FMUL.FTZ R107, R26, R2.reuse ;  /* 0x000000021a6b7220 */ /* 0x088fe20000410000 */
[-C--:B------:R-:W-:Y:S01]  /*11a60*/  FMUL.FTZ R182, R28, R2.reuse ;  /* 0x000000021cb67220 */ /* 0x080fe20000410000 */
[-C--:B------:R-:W-:Y:S01]  /*11a70*/  FMUL.FTZ R109, R30, R2.reuse ;  /* 0x000000021e6d7220 */ /* 0x080fe20000410000 */
[-C--:B------:R-:W-:Y:S06]  /*11a80*/  FMUL.FTZ R111, R29, R2.reuse ;  /* 0x000000021d6f7220 */ /* 0x080fec0000410000 */
[----:B------:R3:W1:Y:S01]  /*11a90*/  MUFU.TANH R133, R106 ;  /* 0x0000006a00857308 */ /* 0x0006620000002400 */
[-C--:B--2---:R-:W-:Y:S01]  /*11aa0*/  FMUL.FTZ R105, R27, R2.reuse ;  /* 0x000000021b697220 */ /* 0x084fe20000410000 */
[-C--:B------:R-:W-:Y:S08]  /*11ab0*/  FMUL.FTZ R110, R32, R2.reuse ;  /* 0x00000002206e7220 */ /* 0x080ff00000410000 */
[----:B------:R2:W1:Y:S10]  /*11ac0*/  MUFU.TANH R131, R108 ;  /* 0x0000006c00837308 */ /* 0x0004740000002400 */
[----:B------:R5:W1:Y:S01]  /*11ad0*/  MUFU.TANH R181, R107 ;  /* 0x0000006b00b57308 */ /* 0x000a620000002400 */
[-C--:B---3--:R-:W-:Y:S09]  /*11ae0*/  FMUL.FTZ R106, R35, R2.reuse ;  /* 0x00000002236a7220 */ /* 0x088ff20000410000 */
[----:B------:R3:W1:Y:S01]  /*11af0*/  MUFU.TANH R139, R105 ;  /* 0x00000069008b7308 */ /* 0x0006620000002400 */
[-C--:B--2---:R-:W-:Y:S09]  /*11b00*/  FMUL.FTZ R108, R31, R2.reuse ;  /* 0x000000021f6c7220 */ /* 0x084ff20000410000 */
[----:B------:R-:W2:Y:S01]  /*11b10*/  MUFU.TANH R201, R201 ;  /* 0x000000c900c97308 */ /* 0x000ea20000002400 */
[-C--:B-----5:R-:W-:Y:S09]  /*11b20*/  FMUL.FTZ R107, R34, R2.reuse ;  /* 0x00000002226b7220 */ /* 0x0a0ff20000410000 */
[----:B------:R-:W1:Y:S01]  /*11b30*/  MUFU.TANH R205, R205 ;  /* 0x000000cd00cd7308 */ /* 0x000e620000002400 */
[----:B---3--:R-:W-:Y:S09]  /*11b40*/  FMUL.FTZ R105, R33, R2 ;  /* 0x0000000221697220 */ /* 0x008ff20000410000 */
[----:B------:R-:W3:Y:S10]  /*11b50*/  MUFU.TANH R207, R207 ;  /* 0x000000cf00cf7308 */ /* 0x000ef40000002400 */
        /* <DEDUP_REMOVED lines=90> */
.L_x_12001:
[----:B------:R-:W-:Y:S05]  /*12100*/  BSYNC.RECONVERGENT B0 ;  /* 0x0000000000007941 */ /* 0x000fea0003800200 */
.L_x_12000:
        /* <DEDUP_REMOVED lines=48> */
.L_x_11999:
[----:B------:R-:W-:Y:S05]  /*12410*/  BSYNC.RECONVERGENT B1 ;  /* 0x0000000000017941 */ /* 0x000fea0003800200 */
.L_x_11998:
[----:B-1----:R-:W3:Y:S01]  /*12420*/  LD.E R105, desc[UR4][R102.64+0xdc] ;  /* 0x0000dc0466697980 */ /* 0x002ee2000c101900 */
[C---:B------:R-:W-:Y:S02]  /*12430*/  IADD3 R2, PT, PT, R174.reuse, -0x10, RZ ;  /* 0xfffffff0ae027810 */ /* 0x040fe40007ffe0ff */
[----:B--2---:R-:W-:Y:S01]  /*12440*/  IADD3 R6, PT, PT, R174, -0x8, RZ ;  /* 0xfffffff8ae067810 */ /* 0x004fe20007ffe0ff */
[----:B------:R-:W-:Y:S01]  /*12450*/  LDSM.16.MT88.4 R12, [R151+0x8000] ;  /* 0x00800000970c783b */ /* 0x000fe20000004200 */
[----:B------:R-:W-:Y:S02]  /*12460*/  IABS R2, R2 ;  /* 0x0000000200027213 */ /* 0x000fe40000000000 */
[----:B------:R-:W-:Y:S02]  /*12470*/  IABS R6, R6 ;  /* 0x0000000600067213 */ /* 0x000fe40000000000 */
[----:B------:R-:W-:Y:S02]  /*12480*/  I2FP.F32.S32 R2, R2 ;  /* 0x0000000200027245 */ /* 0x000fe40000201400 */
[----:B------:R-:W-:Y:S01]  /*12490*/  I2FP.F32.S32 R6, R6 ;  /* 0x0000000600067245 */ /* 0x000fe20000201400 */
[----:B------:R-:W-:Y:S01]  /*124a0*/  LDSM.16.MT88.4 R20, [R150+0x8000] ;  /* 0x008000009614783b */ /* 0x000fe20000004200 */
[----:B------:R-:W-:Y:S01]  /*124b0*/  IABS R5, R174 ;  /* 0x000000ae00057213 */ /* 0x000fe20000000000 */
[CC--:B------:R-:W-:Y:S01]  /*124c0*/  FFMA.FTZ R203, -R0.reuse, R2.reuse, R203 ;  /* 0x0000000200cb7223 */ /* 0x0c0fe200000101cb */
[----:B------:R-:W-:Y:S01]  /*124d0*/  FFMA.FTZ R123, -R0, R2, R209 ;  /* 0x00000002007b7223 */ /* 0x000fe200000101d1 */
[----:B------:R-:W-:Y:S01]  /*124e0*/  IADD3 R2, PT, PT, R174, -0x18, RZ ;  /* 0xffffffe8ae027810 */ /* 0x000fe20007ffe0ff */
[-C--:B------:R-:W-:Y:S01]  /*124f0*/  FFMA.FTZ R9, -R0, R6.reuse, R3 ;  /* 0x0000000600097223 */ /* 0x080fe20000010103 */
[----:B------:R-:W-:Y:S01]  /*12500*/  IADD3 R3, PT, PT, R174, -0x21, RZ ;  /* 0xffffffdfae037810 */ /* 0x000fe20007ffe0ff */
[----:B------:R-:W-:Y:S01]  /*12510*/  FFMA.FTZ R205, -R0, R6, R205 ;  /* 0x0000000600cd7223 */ /* 0x000fe200000101cd */
[----:B------:R-:W-:Y:S01]  /*12520*/  IABS R2, R2 ;  /* 0x0000000200027213 */ /* 0x000fe20000000000 */
[----:B------:R-:W-:Y:S01]  /*12530*/  LDSM.16.MT88.4 R28, [R149+0x8000] ;  /* 0x00800000951c783b */ /* 0x000fe20000004200 */
[----:B------:R-:W-:Y:S02]  /*12540*/  IADD3 R4, PT, PT, R174, -0x9, RZ ;  /* 0xfffffff7ae047810 */ /* 0x000fe40007ffe0ff */
[----:B------:R-:W-:Y:S02]  /*12550*/  I2FP.F32.S32 R2, R2 ;  /* 0x0000000200027245 */ /* 0x000fe40000201400 */
[----:B------:R-:W-:Y:S02]  /*12560*/  I2FP.F32.S32 R5, R5 ;  /* 0x0000000500057245 */ /* 0x000fe40000201400 */
[----:B------:R-:W-:Y:S01]  /*12570*/  IABS R3, R3 ;  /* 0x0000000300037213 */ /* 0x000fe20000000000 */
[C---:B------:R-:W-:Y:S01]  /*12580*/  FFMA.FTZ R189, -R0.reuse, R2, R189 ;  /* 0x0000000200bd7223 */ /* 0x040fe200000101bd */
[----:B------:R-:W-:Y:S01]  /*12590*/  IABS R4, R4 ;  /* 0x0000000400047213 */ /* 0x000fe20000000000 */
[----:B------:R-:W-:Y:S01]  /*125a0*/  FFMA.FTZ R191, -R0, R2, R191 ;  /* 0x0000000200bf7223 */ /* 0x000fe200000101bf */
[----:B------:R-:W-:Y:S01]  /*125b0*/  IADD3 R6, PT, PT, R174, -0x19, RZ ;  /* 0xffffffe7ae067810 */ /* 0x000fe20007ffe0ff */
[C---:B------:R-:W-:Y:S01]  /*125c0*/  FFMA.FTZ R197, -R0.reuse, R5, R197 ;  /* 0x0000000500c57223 */ /* 0x040fe200000101c5 */
[----:B------:R-:W-:Y:S02]  /*125d0*/  I2FP.F32.S32 R2, R3 ;  /* 0x0000000300027245 */ /* 0x000fe40000201400 */
        /* <DEDUP_REMOVED lines=12> */
[----:B------:R-:W-:Y:S01]  /*126a0*/  IABS R5, R5 ;  /* 0x0000000500057213 */ /* 0x000fe20000000000 */
[----:B------:R-:W-:Y:S01]  /*126b0*/  FFMA.FTZ R127, -R0, R6, R127 ;  /* 0x00000006007f7223 */ /* 0x000fe2000001017f */
[----:B------:R-:W-:Y:S02]  /*126c0*/  IADD3 R4, PT, PT, R174, -0x20, RZ ;  /* 0xffffffe0ae047810 */ /* 0x000fe40007ffe0ff */
[----:B------:R-:W-:Y:S02]  /*126d0*/  I2FP.F32.S32 R8, R8 ;  /* 0x0000000800087245 */ /* 0x000fe40000201400 */
[----:B------:R-:W-:Y:S02]  /*126e0*/  IABS R2, R2 ;  /* 0x0000000200027213 */ /* 0x000fe40000000000 */
[----:B------:R-:W-:Y:S01]  /*126f0*/  I2FP.F32.S32 R5, R5 ;  /* 0x0000000500057245 */ /* 0x000fe20000201400 */
[----:B------:R-:W-:Y:S01]  /*12700*/  FFMA.FTZ R199, -R0, R8, R199 ;  /* 0x0000000800c77223 */ /* 0x000fe200000101c7 */
[C---:B------:R-:W-:Y:S02]  /*12710*/  IADD3 R3, PT, PT, R174.reuse, -0x29, RZ ;  /* 0xffffffd7ae037810 */ /* 0x040fe40007ffe0ff */
[----:B------:R-:W-:Y:S01]  /*12720*/  IADD3 R6, PT, PT, R174, -0x28, RZ ;  /* 0xffffffd8ae067810 */ /* 0x000fe20007ffe0ff */
[CC--:B------:R-:W-:Y:S01]  /*12730*/  FFMA.FTZ R201, -R0.reuse, R5.reuse, R201 ;  /* 0x0000000500c97223 */ /* 0x0c0fe200000101c9 */
[----:B------:R-:W-:Y:S01]  /*12740*/  IABS R4, R4 ;  /* 0x0000000400047213 */ /* 0x000fe20000000000 */
[C---:B------:R-:W-:Y:S01]  /*12750*/  FFMA.FTZ R193, -R0.reuse, R5, R193 ;  /* 0x0000000500c17223 */ /* 0x040fe200000101c1 */
[----:B------:R-:W-:Y:S02]  /*12760*/  I2FP.F32.S32 R2, R2 ;  /* 0x0000000200027245 */ /* 0x000fe40000201400 */
[----:B------:R-:W-:Y:S02]  /*12770*/  IABS R3, R3 ;  /* 0x0000000300037213 */ /* 0x000fe40000000000 */
[----:B------:R-:W-:Y:S01]  /*12780*/  IABS R6, R6 ;  /* 0x0000000600067213 */ /* 0x000fe20000000000 */
[C---:B------:R-:W-:Y:S01]  /*12790*/  FFMA.FTZ R108, -R0.reuse, R2, R108 ;  /* 0x00000002006c7223 */ /* 0x040fe2000001016c */
[----:B------:R-:W-:Y:S01]  /*127a0*/  I2FP.F32.S32 R4, R4 ;  /* 0x0000000400047245 */ /* 0x000fe20000201400 */
[----:B------:R-:W-:Y:S01]  /*127b0*/  FFMA.FTZ R131, -R0, R2, R131 ;  /* 0x0000000200837223 */ /* 0x000fe20000010183 */
[----:B------:R-:W-:Y:S02]  /*127c0*/  IADD3 R5, PT, PT, R174, -0x38, RZ ;  /* 0xffffffc8ae057810 */ /* 0x000fe40007ffe0ff */
[----:B------:R-:W-:Y:S01]  /*127d0*/  I2FP.F32.S32 R3, R3 ;  /* 0x0000000300037245 */ /* 0x000fe20000201400 */
[C---:B------:R-:W-:Y:S01]  /*127e0*/  FFMA.FTZ R185, -R0.reuse, R4, R185 ;  /* 0x0000000400b97223 */ /* 0x040fe200000101b9 */
[----:B------:R-:W-:Y:S01]  /*127f0*/  I2FP.F32.S32 R6, R6 ;  /* 0x0000000600067245 */ /* 0x000fe20000201400 */
[C---:B------:R-:W-:Y:S01]  /*12800*/  FFMA.FTZ R187, -R0.reuse, R4, R187 ;  /* 0x0000000400bb7223 */ /* 0x040fe200000101bb */
[----:B------:R-:W-:Y:S01]  /*12810*/  FMNMX3.FTZ R2, R101, R197, R199, !PT ;  /* 0x000000c565027276 */ /* 0x000fe200078100c7 */
[C---:B------:R-:W-:Y:S01]  /*12820*/  FFMA.FTZ R135, -R0.reuse, R3, R135 ;  /* 0x0000000300877223 */ /* 0x040fe20000010187 */
[----:B------:R-:W-:Y:S01]  /*12830*/  IABS R5, R5 ;  /* 0x0000000500057213 */ /* 0x000fe20000000000 */
[----:B------:R-:W-:Y:S01]  /*12840*/  FFMA.FTZ R139, -R0, R3, R139 ;  /* 0x00000003008b7223 */ /* 0x000fe2000001018b */
[----:B------:R-:W-:Y:S01]  /*12850*/  IADD3 R4, PT, PT, R174, -0x30, RZ ;  /* 0xffffffd0ae047810 */ /* 0x000fe20007ffe0ff */
[CC--:B------:R-:W-:Y:S01]  /*12860*/  FFMA.FTZ R137, -R0.reuse, R6.reuse, R137 ;  /* 0x0000000600897223 */ /* 0x0c0fe20000010189 */
[----:B------:R-:W-:Y:S01]  /*12870*/  FFMA.FTZ R181, -R0, R6, R181 ;  /* 0x0000000600b57223 */ /* 0x000fe200000101b5 */
[----:B------:R-:W-:Y:S02]  /*12880*/  I2FP.F32.S32 R3, R5 ;  /* 0x0000000500037245 */ /* 0x000fe40000201400 */
[----:B------:R-:W-:Y:S02]  /*12890*/  FMNMX3.FTZ R2, R2, R205, R207, !PT ;  /* 0x000000cd02027276 */ /* 0x000fe400078100cf */
[----:B------:R-:W-:Y:S01]  /*128a0*/  FMNMX3.FTZ R6, R104, R9, R195, !PT ;  /* 0x0000000968067276 */ /* 0x000fe200078100c3 */
[CC--:B------:R-:W-:Y:S01]  /*128b0*/  FFMA.FTZ R121, -R0.reuse, R3.reuse, R182 ;  /* 0x0000000300797223 */ /* 0x0c0fe200000101b6 */
[----:B------:R-:W-:Y:S01]  /*128c0*/  IABS R4, R4 ;  /* 0x0000000400047213 */ /* 0x000fe20000000000 */
[----:B------:R-:W-:Y:S01]  /*128d0*/  FFMA.FTZ R107, -R0, R3, R107 ;  /* 0x00000003006b7223 */ /* 0x000fe2000001016b */
[----:B------:R-:W-:Y:S02]  /*128e0*/  FMNMX3.FTZ R2, R2, R123, R193, !PT ;  /* 0x0000007b02027276 */ /* 0x000fe400078100c1 */
        /* <DEDUP_REMOVED lines=27> */
[----:B------:R-:W-:Y:S01]  /*12aa0*/  IADD3 R176, PT, PT, R176, -0x40, RZ ;  /* 0xffffffc0b0b07810 */ /* 0x000fe20007ffe0ff */
[----:B------:R-:W1:Y:S01]  /*12ab0*/  SHFL.BFLY PT, R2, R7, 0x2, 0x1f ;  /* 0x0c401f0007027f89 */ /* 0x000e6200000e0000 */
[----:B------:R-:W-:Y:S02]  /*12ac0*/  FMNMX3.FTZ R10, R3, R119, R118, !PT ;  /* 0x00000077030a7276 */ /* 0x000fe40007810076 */
[----:B------:R-:W-:Y:S05]  /*12ad0*/  IADD3 R174, PT, PT, R174, 0x40, RZ ;  /* 0x00000040aeae7810 */ /* 0x000fea0007ffe0ff */
        /* <DEDUP_REMOVED lines=90> */
[C---:B------:R-:W-:Y:S03]  /*13080*/  FMUL.FTZ R55, R101.reuse, R55 ;  /* 0x0000003765377220 */ /* 0x040fe60000410000 */
        /* <DEDUP_REMOVED lines=12> */
[-CC-:B------:R-:W-:Y:S01]  /*13150*/  FFMA.FTZ R131, R109, R105.reuse, -R122.reuse ;  /* 0x000000696d837223 */ /* 0x180fe2000001087a */
[----:B------:R-:W-:Y:S01]  /*13160*/  FFMA.FTZ R184, R108, R105, -R122 ;  /* 0x000000696cb87223 */ /* 0x000fe2000001087a */
[----:B------:R-:W-:Y:S01]  /*13170*/  FFMA.FTZ R177, R104, R177, R111 ;  /* 0x000000b168b17223 */ /* 0x000fe2000001006f */
[----:B------:R-:W-:Y:S03]  /*13180*/  FFMA.FTZ R180, R101, R180, R110 ;  /* 0x000000b465b47223 */ /* 0x000fe6000001006e */
[----:B------:R-:W-:Y:S01]  /*13190*/  MUFU.EX2 R183, R183 ;  /* 0x000000b700b77308 */ /* 0x000fe20000000800 */
[----:B--2---:R-:W-:Y:S01]  /*131a0*/  F2FP.BF16.F32.PACK_AB R98, R114, R117 ;  /* 0x000000757262723e */ /* 0x004fe200000010ff */
[-CC-:B------:R-:W-:Y:S01]  /*131b0*/  FFMA.FTZ R123, R123, R105.reuse, -R122.reuse ;  /* 0x000000697b7b7223 */ /* 0x180fe2000001087a */
[-CC-:B------:R-:W-:Y:S01]  /*131c0*/  FFMA.FTZ R126, R193, R105.reuse, -R122.reuse ;  /* 0x00000069c17e7223 */ /* 0x180fe2000001087a */
[-C--:B------:R-:W-:Y:S01]  /*131d0*/  FFMA.FTZ R128, R125, R105.reuse, -R122 ;  /* 0x000000697d807223 */ /* 0x080fe2000001087a */
[-CC-:B------:R-:W-:Y:S01]  /*131e0*/  FFMA.FTZ R130, R189, R105.reuse, -R124.reuse ;  /* 0x00000069bd827223 */ /* 0x180fe2000001087c */
        /* <DEDUP_REMOVED lines=26> */
[----:B------:R-:W-:Y:S01]  /*13390*/  FFMA.FTZ R122, R106, R105, -R122 ;  /* 0x000000696a7a7223 */ /* 0x000fe2000001087a */
[----:B------:R-:W-:Y:S02]  /*133a0*/  LDSM.16.MT88.4 R80, [R150+0x8800] ;  /* 0x008800009650783b */ /* 0x000fe40000004200 */
[----:B------:R-:W-:Y:S01]  /*133b0*/  MUFU.EX2 R133, R133 ;  /* 0x0000008500857308 */ /* 0x000fe20000000800 */
[----:B------:R-:W-:Y:S01]  /*133c0*/  FADD.FTZ R116, R116, R177 ;  /* 0x000000b174747221 */ /* 0x000fe20000010000 */
[----:B------:R-:W-:Y:S01]  /*133d0*/  ISETP.GT.AND P0, PT, R175, RZ, PT ;  /* 0x000000ffaf00720c */ /* 0x000fe20003f04270 */
        /* <DEDUP_REMOVED lines=11> */
[----:B------:R-:W2:Y:S01]  /*13490*/  LDSM.16.MT88.4 R72, [R150+0xa000] ;  /* 0x00a000009648783b */ /* 0x000ea20000004200 */
[----:B------:R-:W-:Y:S01]  /*134a0*/  FADD.FTZ R117, R114, R117 ;  /* 0x0000007572757221 */ /* 0x000fe20000010000 */
[----:B------:R-:W-:Y:S01]  /*134b0*/  FADD.FTZ R112, R112, R113 ;  /* 0x0000007170707221 */ /* 0x000fe20000010000 */
[----:B------:R-:W-:Y:S01]  /*134c0*/  IADD3 R175, PT, PT, R175, -0x1, RZ ;  /* 0xffffffffafaf7810 */ /* 0x000fe20007ffe0ff */
[C---:B-1----:R-:W-:Y:S05]  /*134d0*/  HMMA.16816.F32.BF16 R28, R96.reuse, R88, R28 ;  /* 0x00000058601c723c */ /* 0x042fea000004181c */
[----:B------:R-:W1:Y:S01]  /*134e0*/  MUFU.EX2 R126, R126 ;  /* 0x0000007e007e7308 */ /* 0x000e620000000800 */
[----:B------:R-:W-:Y:S02]  /*134f0*/  MOV R101, R2 ;  /* 0x0000000200657202 */ /* 0x000fe40000000f00 */
[----:B------:R-:W-:Y:S01]  /*13500*/  MOV R104, R3 ;  /* 0x0000000300687202 */ /* 0x000fe20000000f00 */
[C---:B------:R-:W-:Y:S06]  /*13510*/  HMMA.16816.F32.BF16 R32, R96.reuse, R90, R32 ;  /* 0x0000005a6020723c */ /* 0x040fec0000041820 */
[----:B------:R-:W-:Y:S02]  /*13520*/  MUFU.EX2 R125, R191 ;  /* 0x000000bf007d7308 */ /* 0x000fe40000000800 */
[C---:B------:R-:W-:Y:S08]  /*13530*/  HMMA.16816.F32.BF16 R36, R96.reuse, R76, R36 ;  /* 0x0000004c6024723c */ /* 0x040ff00000041824 */
[----:B------:R-:W-:Y:S01]  /*13540*/  MUFU.EX2 R128, R128 ;  /* 0x0000008000807308 */ /* 0x000fe20000000800 */
[C---:B------:R-:W-:Y:S01]  /*13550*/  HMMA.16816.F32.BF16 R40, R96.reuse, R78, R40 ;  /* 0x0000004e6028723c */ /* 0x040fe20000041828 */
[----:B------:R-:W3:Y:S08]  /*13560*/  LDSM.16.MT88.4 R76, [R148+0xa000] ;  /* 0x00a00000944c783b */ /* 0x000ef00000004200 */
[----:B------:R-:W-:Y:S10]  /*13570*/  MUFU.EX2 R130, R130 ;  /* 0x0000008200827308 */ /* 0x000ff40000000800 */
[----:B------:R-:W4:Y:S01]  /*13580*/  MUFU.EX2 R127, R127 ;  /* 0x0000007f007f7308 */ /* 0x000f220000000800 */
[C---:B--2---:R-:W-:Y:S09]  /*13590*/  HMMA.16816.F32.BF16 R44, R96.reuse, R72, R44 ;  /* 0x00000048602c723c */ /* 0x044ff2000004182c */
[----:B------:R-:W-:Y:S01]  /*135a0*/  MUFU.EX2 R132, R132 ;  /* 0x0000008400847308 */ /* 0x000fe20000000800 */
[C---:B------:R-:W-:Y:S01]  /*135b0*/  HMMA.16816.F32.BF16 R48, R96.reuse, R74, R48 ;  /* 0x0000004a6030723c */ /* 0x040fe20000041830 */
[----:B------:R-:W2:Y:S08]  /*135c0*/  LDSM.16.MT88.4 R72, [R151+0x8800] ;  /* 0x008800009748783b */ /* 0x000eb00000004200 */
[----:B------:R-:W5:Y:S01]  /*135d0*/  MUFU.EX2 R129, R129 ;  /* 0x0000008100817308 */ /* 0x000f620000000800 */
[C---:B------:R-:W-:Y:S03]  /*135e0*/  HMMA.16816.F32.BF16 R52, R96.reuse, R68, R52 ;  /* 0x000000446034723c */ /* 0x040fe60000041834 */
[----:B-1----:R-:W-:Y:S01]  /*135f0*/  F2FP.BF16.F32.PACK_AB R69, R126, R123 ;  /* 0x0000007b7e45723e */ /* 0x002fe200000010ff */
[----:B------:R-:W-:Y:S01]  /*13600*/  FADD.FTZ R123, R123, R112 ;  /* 0x000000707b7b7221 */ /* 0x000fe20000010000 */
[C---:B----4-:R-:W-:Y:S01]  /*13610*/  F2FP.BF16.F32.PACK_AB R68, R127.reuse, R130 ;  /* 0x000000827f44723e */ /* 0x050fe200000010ff */
[----:B------:R-:W-:Y:S03]  /*13620*/  FADD.FTZ R130, R130, R117 ;  /* 0x0000007582827221 */ /* 0x000fe60000010000 */
[----:B------:R-:W-:Y:S01]  /*13630*/  MUFU.EX2 R131, R131 ;  /* 0x0000008300837308 */ /* 0x000fe20000000800 */
[C---:B------:R-:W-:Y:S03]  /*13640*/  HMMA.16816.F32.BF16 R56, R96.reuse, R70, R56 ;  /* 0x000000466038723c */ /* 0x040fe60000041838 */
[----:B------:R-:W-:Y:S01]  /*13650*/  F2FP.BF16.F32.PACK_AB R71, R128, R125 ;  /* 0x0000007d8047723e */ /* 0x000fe200000010ff */
[----:B------:R-:W-:Y:S01]  /*13660*/  FADD.FTZ R127, R127, R130 ;  /* 0x000000827f7f7221 */ /* 0x000fe20000010000 */
[----:B------:R-:W-:Y:S04]  /*13670*/  FADD.FTZ R126, R126, R123 ;  /* 0x0000007b7e7e7221 */ /* 0x000fe80000010000 */
[----:B------:R-:W1:Y:S01]  /*13680*/  MUFU.EX2 R184, R184 ;  /* 0x000000b800b87308 */ /* 0x000e620000000800 */
[C---:B---3--:R-:W-:Y:S03]  /*13690*/  HMMA.16816.F32.BF16 R60, R96.reuse, R76, R60 ;  /* 0x0000004c603c723c */ /* 0x048fe6000004183c */
[C---:B-----5:R-:W-:Y:S01]  /*136a0*/  F2FP.BF16.F32.PACK_AB R70, R129.reuse, R132 ;  /* 0x000000848146723e */ /* 0x060fe200000010ff */
[----:B------:R-:W-:Y:S05]  /*136b0*/  FADD.FTZ R132, R132, R127 ;  /* 0x0000007f84847221 */ /* 0x000fea0000010000 */
[----:B------:R-:W-:Y:S01]  /*136c0*/  MUFU.EX2 R121, R121 ;  /* 0x0000007900797308 */ /* 0x000fe20000000800 */
[----:B------:R-:W-:Y:S01]  /*136d0*/  HMMA.16816.F32.BF16 R64, R96, R78, R64 ;  /* 0x0000004e6040723c */ /* 0x000fe20000041840 */
[----:B------:R-:W3:Y:S02]  /*136e0*/  LDSM.16.MT88.4 R76, [R149+0x8800] ;  /* 0x00880000954c783b */ /* 0x000ee40000004200 */
[----:B------:R-:W-:Y:S06]  /*136f0*/  FADD.FTZ R132, R129, R132 ;  /* 0x0000008481847221 */ /* 0x000fec0000010000 */
[----:B------:R-:W4:Y:S01]  /*13700*/  MUFU.EX2 R120, R120 ;  /* 0x0000007800787308 */ /* 0x000f220000000800 */
[----:B-1----:R-:W-:Y:S01]  /*13710*/  F2FP.BF16.F32.PACK_AB R109, R184, R131 ;  /* 0x00000083b86d723e */ /* 0x002fe200000010ff */
[C---:B--2---:R-:W-:Y:S08]  /*13720*/  HMMA.16816.F32.BF16 R4, R68.reuse, R72, R4 ;  /* 0x000000484404723c */ /* 0x044ff00000041804 */
[----:B------:R-:W-:Y:S01]  /*13730*/  MUFU.EX2 R119, R119 ;  /* 0x0000007700777308 */ /* 0x000fe20000000800 */
[C---:B------:R-:W-:Y:S01]  /*13740*/  HMMA.16816.F32.BF16 R8, R68.reuse, R74, R8 ;  /* 0x0000004a4408723c */ /* 0x040fe20000041808 */
[----:B------:R-:W1:Y:S08]  /*13750*/  LDSM.16.MT88.4 R72, [R148+0x8800] ;  /* 0x008800009448783b */ /* 0x000e700000004200 */
[----:B------:R-:W2:Y:S01]  /*13760*/  MUFU.EX2 R124, R124 ;  /* 0x0000007c007c7308 */ /* 0x000ea20000000800 */
[----:B----4-:R-:W-:Y:S01]  /*13770*/  F2FP.BF16.F32.PACK_AB R108, R120, R121 ;  /* 0x00000079786c723e */ /* 0x010fe200000010ff */
[C---:B------:R-:W-:Y:S08]  /*13780*/  HMMA.16816.F32.BF16 R12, R68.reuse, R80, R12 ;  /* 0x00000050440c723c */ /* 0x040ff0000004180c */
[----:B------:R-:W-:Y:S01]  /*13790*/  MUFU.EX2 R107, R107 ;  /* 0x0000006b006b7308 */ /* 0x000fe20000000800 */
[C---:B------:R-:W-:Y:S01]  /*137a0*/  HMMA.16816.F32.BF16 R16, R68.reuse, R82, R16 ;  /* 0x000000524410723c */ /* 0x040fe20000041810 */
[----:B------:R-:W4:Y:S08]  /*137b0*/  LDSM.16.MT88.4 R80, [R151+0xa800] ;  /* 0x00a800009750783b */ /* 0x000f300000004200 */
[----:B------:R-:W5:Y:S01]  /*137c0*/  MUFU.EX2 R122, R122 ;  /* 0x0000007a007a7308 */ /* 0x000f620000000800 */
[----:B--2---:R-:W-:Y:S01]  /*137d0*/  F2FP.BF16.F32.PACK_AB R110, R124, R119 ;  /* 0x000000777c6e723e */ /* 0x004fe200000010ff */
[C---:B---3--:R-:W-:Y:S08]  /*137e0*/  HMMA.16816.F32.BF16 R20, R68.reuse, R76, R20 ;  /* 0x0000004c4414723c */ /* 0x048ff00000041814 */
        /* <DEDUP_REMOVED lines=20> */
[----:B------:R-:W-:Y:S01]  /*13930*/  F2FP.BF16.F32.PACK_AB R68, R138, R137 ;  /* 0x000000898a44723e */ /* 0x000fe200000010ff */
[----:B------:R-:W-:Y:S01]  /*13940*/  FADD.FTZ R137, R137, R132 ;  /* 0x0000008489897221 */ /* 0x000fe20000010000 */
[----:B------:R-:W-:Y:S03]  /*13950*/  F2FP.BF16.F32.PACK_AB R70, R182, R133 ;  /* 0x00000085b646723e */ /* 0x000fe600000010ff */
[----:B------:R-:W-:Y:S04]  /*13960*/  FADD.FTZ R138, R138, R137 ;  /* 0x000000898a8a7221 */ /* 0x000fe80000010000 */
[C---:B--2---:R-:W-:Y:S03]  /*13970*/  HMMA.16816.F32.BF16 R4, R68.reuse, R76, R4 ;  /* 0x0000004c4404723c */ /* 0x044fe60000041804 */
[----:B------:R-:W-:Y:S04]  /*13980*/  FADD.FTZ R133, R133, R138 ;  /* 0x0000008a85857221 */ /* 0x000fe80000010000 */
[----:B------:R-:W-:Y:S01]  /*13990*/  FADD.FTZ R182, R182, R133 ;  /* 0x00000085b6b67221 */ /* 0x000fe20000010000 */
[C---:B------:R-:W-:Y:S01]  /*139a0*/  HMMA.16816.F32.BF16 R8, R68.reuse, R78, R8 ;  /* 0x0000004e4408723c */ /* 0x040fe20000041808 */
[----:B------:R-:W2:Y:S02]  /*139b0*/  LDSM.16.MT88.4 R76, [R148+0x9000] ;  /* 0x00900000944c783b */ /* 0x000ea40000004200 */
[----:B------:R-:W-:Y:S04]  /*139c0*/  FADD.FTZ R121, R121, R182 ;  /* 0x000000b679797221 */ /* 0x000fe80000010000 */
[----:B------:R-:W-:Y:S01]  /*139d0*/  FADD.FTZ R120, R120, R121 ;  /* 0x0000007978787221 */ /* 0x000fe20000010000 */
[C---:B-1----:R-:W-:Y:S03]  /*139e0*/  HMMA.16816.F32.BF16 R12, R68.reuse, R72, R12 ;  /* 0x00000048440c723c */ /* 0x042fe6000004180c */
[----:B------:R-:W-:Y:S04]  /*139f0*/  FADD.FTZ R119, R119, R120 ;  /* 0x0000007877777221 */ /* 0x000fe80000010000 */
[----:B------:R-:W-:Y:S01]  /*13a00*/  FADD.FTZ R177, R124, R119 ;  /* 0x000000777cb17221 */ /* 0x000fe20000010000 */
        /* <DEDUP_REMOVED lines=25> */
[C---:B------:R-:W-:Y:S08]  /*13ba0*/  HMMA.16816.F32.BF16 R84, R108.reuse, R86, R16 ;  /* 0x000000566c54723c */ /* 0x040ff00000041810 */
[C---:B--2---:R-:W-:Y:S08]  /*13bb0*/  HMMA.16816.F32.BF16 R80, R108.reuse, R76, R20 ;  /* 0x0000004c6c50723c */ /* 0x044ff00000041814 */
[C---:B------:R-:W-:Y:S08]  /*13bc0*/  HMMA.16816.F32.BF16 R76, R108.reuse, R78, R24 ;  /* 0x0000004e6c4c723c */ /* 0x040ff00000041818 */
[C---:B-1----:R-:W-:Y:S08]  /*13bd0*/  HMMA.16816.F32.BF16 R72, R108.reuse, R68, R28 ;  /* 0x000000446c48723c */ /* 0x042ff0000004181c */
        /* <DEDUP_REMOVED lines=19> */
[----:B------:R-:W-:Y:S01]  /*13d10*/  HMMA.16816.F32.BF16 R64, R108, R6, R64 ;  /* 0x000000066c40723c */ /* 0x000fe20000041840 */
[----:B------:R-:W-:Y:S08]  /*13d20*/  @!UPT UIADD3 URZ, UPT, UPT, URZ, URZ, URZ ;  /* 0x000000fffffff290 */ /* 0x000ff0000fffe0ff */
[----:B------:R-:W-:Y:S11]  /*13d30*/  @P0 BRA `(.L_x_12002) ;  /* 0xffffffcc000c0947 */ /* 0x000ff6000383ffff */
.L_x_11995:
[----:B------:R1:W5:Y:S01]  /*13d40*/  LD.E R7, desc[UR4][R102.64+0xd8] ;  /* 0x0000d80466077980 */ /* 0x000362000c101900 */
[----:B------:R-:W-:Y:S01]  /*13d50*/  UMOV UR7, 0xffffffff ;  /* 0xffffffff00077882 */ /* 0x000fe20000000000 */
[----:B------:R-:W-:-:S04]  /*13d60*/  SHF.L.U32 R6, R161, 0x5, RZ ;  /* 0x00000005a1067819 */ /* 0x000fc800000006ff */
[----:B------:R-:W-:Y:S01]  /*13d70*/  LOP3.LUT R6, R6, 0x7c00, RZ, 0xc0, !PT ;  /* 0x00007c0006067812 */ /* 0x000fe200078ec0ff */
        /* <DEDUP_REMOVED lines=8> */
.L_x_12018:
[C---:B------:R-:W-:Y:S01]  /*13e00*/  SHF.L.U32 R0, R161.reuse, 0x4, RZ ;  /* 0x00000004a1007819 */ /* 0x040fe200000006ff */
[----:B------:R-:W2:Y:S01]  /*13e10*/  S2UR UR7, SR_CgaCtaId ;  /* 0x00000000000779c3 */ /* 0x000ea20000008800 */
[----:B------:R-:W-:Y:S01]  /*13e20*/  SHF.L.U32 R5, R161, 0x1, RZ ;  /* 0x00000001a1057819 */ /* 0x000fe200000006ff */
[----:B----4-:R-:W-:Y:S01]  /*13e30*/  FADD.FTZ R11, R10, R11 ;  /* 0x0000000b0a0b7221 */ /* 0x010fe20000010000 */
[----:B------:R-:W-:Y:S01]  /*13e40*/  LOP3.LUT R0, R0, 0x1c0, RZ, 0xc0, !PT ;  /* 0x000001c000007812 */ /* 0x000fe200078ec0ff */
[----:B------:R-:W4:Y:S01]  /*13e50*/  MUFU.RCP R4, R8 ;  /* 0x0000000800047308 */ /* 0x000f220000001000 */
[----:B------:R-:W-:Y:S01]  /*13e60*/  FSETP.NE.FTZ.AND P2, PT, R8, RZ, PT ;  /* 0x000000ff0800720b */ /* 0x000fe20003f55000 */
[----:B------:R-:W-:Y:S01]  /*13e70*/  UMOV UR8, 0x400 ;  /* 0x0000040000087882 */ /* 0x000fe20000000000 */
[----:B------:R-:W-:Y:S02]  /*13e80*/  LOP3.LUT R9, R0, 0x38, R5, 0xf8, !PT ;  /* 0x0000003800097812 */ /* 0x000fe400078ef805 */
[----:B------:R-:W-:-:S02]  /*13e90*/  FSETP.NE.FTZ.AND P1, PT, R11, RZ, PT ;  /* 0x000000ff0b00720b */ /* 0x000fc40003f35000 */
[----:B------:R-:W-:Y:S01]  /*13ea0*/  LOP3.LUT P0, RZ, R161, 0x4, RZ, 0xc0, !PT ;  /* 0x00000004a1ff7812 */ /* 0x000fe2000780c0ff */
[----:B------:R-:W1:Y:S01]  /*13eb0*/  MUFU.RCP R0, R11 ;  /* 0x0000000b00007308 */ /* 0x000e620000001000 */
[----:B------:R-:W-:Y:S02]  /*13ec0*/  LOP3.LUT R5, R5, 0x6, RZ, 0xc0, !PT ;  /* 0x0000000605057812 */ /* 0x000fe400078ec0ff */
[----:B------:R-:W-:Y:S02]  /*13ed0*/  R2P PR, R161, 0x18 ;  /* 0x00000018a1007804 */ /* 0x000fe40000000000 */
[----:B------:R-:W-:Y:S02]  /*13ee0*/  IADD3 R5, PT, PT, R9, R5, R6 ;  /* 0x0000000509057210 */ /* 0x000fe40007ffe006 */
[----:B----4-:R-:W-:Y:S01]  /*13ef0*/  FSEL R4, R4, 1, P2 ;  /* 0x3f80000004047808 */ /* 0x010fe20001000000 */
[----:B--2---:R-:W-:-:S04]  /*13f00*/  ULEA UR7, UR7, UR8, 0x18 ;  /* 0x0000000807077291 */ /* 0x004fc8000f8ec0ff */
[C---:B------:R-:W-:Y:S01]  /*13f10*/  FMUL.FTZ R96, R4.reuse, R96 ;  /* 0x0000006004607220 */ /* 0x040fe20000410000 */
[C---:B------:R-:W-:Y:S01]  /*13f20*/  FMUL.FTZ R97, R4.reuse, R97 ;  /* 0x0000006104617220 */ /* 0x040fe20000410000 */
[----:B------:R-:W-:Y:S01]  /*13f30*/  FMUL.FTZ R92, R4, R92 ;  /* 0x0000005c045c7220 */ /* 0x000fe20000410000 */
[----:B-1----:R-:W-:Y:S01]  /*13f40*/  FSEL R0, R0, 1, P1 ;  /* 0x3f80000000007808 */ /* 0x002fe20000800000 */
        /* <DEDUP_REMOVED lines=140> */
[----:B-1----:R-:W2:Y:S04]  /*14810*/  LD.E.64 R46, desc[UR4][R102.64+0x88] ;  /* 0x00008804662e7980 */ /* 0x002ea8000c101b00 */
[----:B------:R4:W5:Y:S06]  /*14820*/  LD.E.64 R42, desc[UR4][R102.64+0x90] ;  /* 0x00009004662a7980 */ /* 0x00096c000c101b00 */
[----:B------:R4:W5:Y:S01]  /*14830*/  @!P0 LD.E.64 R44, desc[UR4][R102.64+0x80] ;  /* 0x00008004662c8980 */ /* 0x000962000c101b00 */
[----:B---3--:R-:W-:-:S13]  /*14840*/  ISETP.NE.AND P3, PT, R0, RZ, PT ;  /* 0x000000ff0000720c */ /* 0x008fda0003f65270 */
[----:B------:R-:W3:Y:S04]  /*14850*/  @!P3 LD.E R0, desc[UR4][R102.64+0x60] ;  /* 0x000060046600b980 */ /* 0x000ee8000c101900 */
[----:B------:R-:W4:Y:S01]  /*14860*/  @!P3 LD.E R39, desc[UR4][R102.64+0xb4] ;  /* 0x0000b4046627b980 */ /* 0x000f22000c101900 */
[----:B------:R-:W1:Y:S08]  /*14870*/  @P1 MUFU.LG2 R11, R11 ;  /* 0x0000000b000b1308 */ /* 0x000e700000000c00 */
[----:B------:R-:W2:Y:S01]  /*14880*/  @P2 MUFU.LG2 R8, R8 ;  /* 0x0000000800082308 */ /* 0x000ea20000000c00 */
[----:B------:R-:W-:-:S02]  /*14890*/  SHF.R.U32.HI R4, RZ, 0x1, R161 ;  /* 0x00000001ff047819 */ /* 0x000fc400000116a1 */
[----:B------:R-:W-:Y:S01]  /*148a0*/  LOP3.LUT P4, RZ, R161, 0x3, RZ, 0xc0, !PT ;  /* 0x00000003a1ff7812 */ /* 0x000fe2000788c0ff */
[----:B------:R-:W-:Y:S01]  /*148b0*/  BSSY.RECONVERGENT B0, `(.L_x_12004) ;  /* 0x0000014000007945 */ /* 0x000fe20003800200 */
[----:B------:R-:W-:Y:S02]  /*148c0*/  SHF.R.U32.HI R161, RZ, 0x2, R161 ;  /* 0x00000002ffa17819 */ /* 0x000fe400000116a1 */
[----:B------:R-:W-:Y:S01]  /*148d0*/  LOP3.LUT R4, R4, 0x30, RZ, 0xc0, !PT ;  /* 0x0000003004047812 */ /* 0x000fe200078ec0ff */
[----:B-1----:R-:W-:Y:S01]  /*148e0*/  @P1 FMUL.FTZ R5, R11, 0.69314718246459960938 ;  /* 0x3f3172180b051820 */ /* 0x002fe20000410000 */
[----:B------:R-:W-:Y:S01]  /*148f0*/  MOV R36, 0x7f800000 ;  /* 0x7f80000000247802 */ /* 0x000fe20000000f00 */
[----:B--2---:R-:W-:Y:S01]  /*14900*/  @P0 IMAD.WIDE.U32 R48, R46, R168, RZ ;  /* 0x000000a82e300225 */ /* 0x004fe200078e00ff */
[----:B------:R-:W-:-:S03]  /*14910*/  MOV R37, 0x7f800000 ;  /* 0x7f80000000257802 */ /* 0x000fc60000000f00 */
[----:B-----5:R-:W-:Y:S01]  /*14920*/  @P1 FFMA.FTZ R36, R7, R2, R5 ;  /* 0x0000000207241223 */ /* 0x020fe20000010005 */
[----:B------:R-:W-:Y:S01]  /*14930*/  @P2 FMUL.FTZ R6, R8, 0.69314718246459960938 ;  /* 0x3f31721808062820 */ /* 0x000fe20000410000 */
[----:B------:R-:W-:-:S03]  /*14940*/  @P0 IMAD R2, R47, R168, RZ ;  /* 0x000000a82f020224 */ /* 0x000fc600078e02ff */
[----:B------:R-:W-:Y:S01]  /*14950*/  @P2 FFMA.FTZ R37, R7, R3, R6 ;  /* 0x0000000307252223 */ /* 0x000fe20000010006 */
[----:B---3--:R-:W-:Y:S01]  /*14960*/  @!P3 IMAD R10, R163, R0, R162 ;  /* 0x00000000a30ab224 */ /* 0x008fe200078e02a2 */
        /* <DEDUP_REMOVED lines=8> */
.L_x_12005:
[----:B------:R-:W-:Y:S05]  /*149f0*/  BSYNC.RECONVERGENT B0 ;  /* 0x0000000000007941 */ /* 0x000fea0003800200 */
.L_x_12004:
        /* <DEDUP_REMOVED lines=25> */
.L_x_12007:
[----:B------:R-:W-:Y:S05]  /*14b90*/  BSYNC.RECONVERGENT B0 ;  /* 0x0000000000007941 */ /* 0x000fea0003800200 */
.L_x_12006:
[----:B-1----:R1:W5:Y:S01]  /*14ba0*/  LD.E R103, desc[UR4][R102.64+0xc0] ;  /* 0x0000c00466677980 */ /* 0x002362000c101900 */
[----:B------:R-:W-:Y:S01]  /*14bb0*/  IMAD.IADD R36, R167, 0x1, -R166 ;  /* 0x00000001a7247824 */ /* 0x000fe200078e0aa6 */
[----:B------:R-:W-:Y:S01]  /*14bc0*/  BSSY.RECONVERGENT B0, `(.L_x_12008) ;  /* 0x000001f000007945 */ /* 0x000fe20003800200 */
[----:B------:R-:W-:Y:S01]  /*14bd0*/  IMAD.MOV.U32 R179, RZ, RZ, RZ ;  /* 0x000000ffffb37224 */ /* 0x000fe200078e00ff */
[----:B------:R-:W2:Y:S01]  /*14be0*/  S2R R0, SR_TID.X ;  /* 0x0000000000007919 */ /* 0x000ea20000002100 */
[-C--:B------:R-:W-:Y:S01]  /*14bf0*/  @!P0 IMAD R3, R45, R163.reuse, RZ ;  /* 0x000000a32d038224 */ /* 0x080fe200078e02ff */
[----:B------:R-:W-:Y:S01]  /*14c00*/  ISETP.GE.AND P3, PT, R173, R36, PT ;  /* 0x00000024ad00720c */ /* 0x000fe20003f66270 */
[----:B------:R-:W-:Y:S01]  /*14c10*/  @!P0 IMAD.WIDE.U32 R38, R44, R163, RZ ;  /* 0x000000a32c268225 */ /* 0x000fe200078e00ff */
[----:B------:R-:W-:Y:S02]  /*14c20*/  @P0 MOV R38, R48 ;  /* 0x0000003000260202 */ /* 0x000fe40000000f00 */
[----:B------:R-:W-:Y:S01]  /*14c30*/  ISETP.GE.AND P2, PT, R172, R36, PT ;  /* 0x00000024ac00720c */ /* 0x000fe20003f46270 */
[----:B------:R-:W-:Y:S01]  /*14c40*/  IMAD.WIDE.U32 R40, R166, R46, R178 ;  /* 0x0000002ea6287225 */ /* 0x000fe200078e00b2 */
[----:B------:R-:W-:-:S02]  /*14c50*/  @!P0 IADD3 R3, PT, PT, R39, R3, RZ ;  /* 0x0000000327038210 */ /* 0x000fc40007ffe0ff */
[----:B------:R-:W-:Y:S01]  /*14c60*/  ISETP.GE.AND P1, PT, R169, R36, PT ;  /* 0x00000024a900720c */ /* 0x000fe20003f26270 */
[----:B------:R-:W-:Y:S02]  /*14c70*/  IMAD R166, R47, R166, RZ ;  /* 0x000000a62fa67224 */ /* 0x000fe400078e02ff */
[----:B------:R-:W-:-:S03]  /*14c80*/  @P0 IMAD.IADD R3, R49, 0x1, R2 ;  /* 0x0000000131030824 */ /* 0x000fc600078e0202 */
        /* <DEDUP_REMOVED lines=18> */
.L_x_12009:
[----:B------:R-:W-:Y:S05]  /*14db0*/  BSYNC.RECONVERGENT B0 ;  /* 0x0000000000007941 */ /* 0x000fea0003800200 */
.L_x_12008:
        /* <DEDUP_REMOVED lines=16> */
.L_x_12011:
[----:B------:R-:W-:Y:S05]  /*14ec0*/  BSYNC.RECONVERGENT B0 ;  /* 0x0000000000007941 */ /* 0x000fea0003800200 */
.L_x_12010:
        /* <DEDUP_REMOVED lines=16> */
.L_x_12013:
[----:B------:R-:W-:Y:S05]  /*14fd0*/  BSYNC.RECONVERGENT B0 ;  /* 0x0000000000007941 */ /* 0x000fea0003800200 */
.L_x_12012:
[----:B------:R-:W-:-:S04]  /*14fe0*/  MOV R161, 0x0 ;  /* 0x0000000000a17802 */ /* 0x000fc80000000f00 */
[----:B-12345:R-:W-:Y:S05]  /*14ff0*/  @P1 RET.REL.NODEC R160 `(_ZN5flash24flash_fwd_splitkv_kernelI23Flash_fwd_kernel_traitsILi128ELi64ELi64ELi4ELb0ELb0EN7cutlass10bfloat16_tE19Flash_kernel_traitsILi128ELi64ELi64ELi4ES3_EELb0ELb0ELb1ELb0ELb0ELb1ELb0ELb1EEEvNS_16Flash_fwd_paramsE) ;  /* 0xfffffeb0a0001950 */ /* 0x03efea0003c3ffff */
        /* <DEDUP_REMOVED lines=14> */
[----:B-1----:R-:W-:Y:S05]  /*150e0*/  @P0 RET.REL.NODEC R160 `(_ZN5flash24flash_fwd_splitkv_kernelI23Flash_fwd_kernel_traitsILi128ELi64ELi64ELi4ELb0ELb0EN7cutlass10bfloat16_tE19Flash_kernel_traitsILi128ELi64ELi64ELi4ES3_EELb0ELb0ELb1ELb0ELb0ELb1ELb0ELb1EEEvNS_16Flash_fwd_paramsE) ;  /* 0xfffffeaca0c40950 */ /* 0x002fea0003c3ffff */
[----:B------:R-:W-:Y:S01]  /*150f0*/  MOV R161, 0x0 ;  /* 0x0000000000a17802 */ /* 0x000fe20000000f00 */
[----:B------:R1:W-:Y:S03]  /*15100*/  ST.E.128 desc[UR4][R2.64+0x80], R32 ;  /* 0x0000802002007985 */ /* 0x0003e6000c101d04 */
[----:B-1----:R-:W-:Y:S05]  /*15110*/  RET.REL.NODEC R160 `(_ZN5flash24flash_fwd_splitkv_kernelI23Flash_fwd_kernel_traitsILi128ELi64ELi64ELi4ELb0ELb0EN7cutlass10bfloat16_tE19Flash_kernel_traitsILi128ELi64ELi64ELi4ES3_EELb0ELb0ELb1ELb0ELb0ELb1ELb0ELb1EEEvNS_16Flash_fwd_paramsE) ;  /* 0xfffffeaca0b87950 */ /* 0x002fea0003c3ffff */
.L_x_12003:
[----:B------:R-:W-:Y:S01]  /*15120*/  MOV R5, 0x2 ;  /* 0x0000000200057802 */ /* 0x000fe20000000f00 */
[----:B------:R-:W-:Y:S01]  /*15130*/  IMAD.MOV.U32 R0, RZ, RZ, 0x1f ;  /* 0x0000001fff007424 */ /* 0x000fe200078e00ff */
[----:B------:R-:W-:-:S07]  /*15140*/  MOV R4, 0xffffffff ;  /* 0xffffffff00047802 */ /* 0x000fce0000000f00 */
[----:B-1---5:R-:W-:Y:S05]  /*15150*/  WARPSYNC.COLLECTIVE R4, `(.L_x_12014) ;  /* 0x0000000004087348 */ /* 0x022fea0003c00000 */
[----:B------:R2:W3:Y:S02]  /*15160*/  SHFL.BFLY P0, R11, R177, R5, R0 ;  /* 0x0c000005b10b7389 */ /* 0x0004e40000000000 */
[----:B-123-5:R-:W-:Y:S05]  /*15170*/  ENDCOLLECTIVE ;  /* 0x000000000000791b */ /* 0x02efea0003800000 */
.L_x_12014:
[----:B------:R-:W-:Y:S02]  /*15180*/  IMAD.MOV.U32 R8, RZ, RZ, R11 ;  /* 0x000000ffff087224 */ /* 0x000fe400078e000b */
[----:B------:R-:W-:Y:S02]  /*15190*/  IMAD.MOV.U32 R5, RZ, RZ, 0x1 ;  /* 0x00000001ff057424 */ /* 0x000fe400078e00ff */
[----:B------:R-:W-:-:S05]  /*151a0*/  FADD.FTZ R9, R8, R177 ;  /* 0x000000b108097221 */ /* 0x000fca0000010000 */
[----:B------:R-:W-:-:S07]  /*151b0*/  MOV R177, R9 ;  /* 0x0000000900b17202 */ /* 0x000fce0000000f00 */
[----:B------:R-:W-:Y:S05]  /*151c0*/  WARPSYNC.COLLECTIVE R4, `(.L_x_12015) ;  /* 0x0000000004087348 */ /* 0x000fea0003c00000 */
[----:B------:R1:W2:Y:S02]  /*151d0*/  SHFL.BFLY P0, R11, R177, R5, R0 ;  /* 0x0c000005b10b7389 */ /* 0x0002a40000000000 */
[----:B-12---:R-:W-:Y:S05]  /*151e0*/  ENDCOLLECTIVE ;  /* 0x000000000000791b */ /* 0x006fea0003800000 */
.L_x_12015:
[----:B------:R-:W-:Y:S01]  /*151f0*/  MOV R177, R180 ;  /* 0x000000b400b17202 */ /* 0x000fe20000000f00 */
[----:B------:R-:W-:Y:S01]  /*15200*/  IMAD.MOV.U32 R5, RZ, RZ, 0x2 ;  /* 0x00000002ff057424 */ /* 0x000fe200078e00ff */
[----:B------:R-:W-:-:S07]  /*15210*/  MOV R8, R11 ;  /* 0x0000000b00087202 */ /* 0x000fce0000000f00 */
[----:B------:R-:W-:Y:S05]  /*15220*/  WARPSYNC.COLLECTIVE R4, `(.L_x_12016) ;  /* 0x0000000004087348 */ /* 0x000fea0003c00000 */
[----:B------:R1:W2:Y:S02]  /*15230*/  SHFL.BFLY P0, R11, R177, R5, R0 ;  /* 0x0c000005b10b7389 */ /* 0x0002a40000000000 */
[----:B-12---:R-:W-:Y:S05]  /*15240*/  ENDCOLLECTIVE ;  /* 0x000000000000791b */ /* 0x006fea0003800000 */
.L_x_12016:
[----:B------:R-:W-:Y:S01]  /*15250*/  FADD.FTZ R8, R9, R8 ;  /* 0x0000000809087221 */ /* 0x000fe20000010000 */
[----:B------:R-:W-:Y:S01]  /*15260*/  FADD.FTZ R10, R11, R180 ;  /* 0x000000b40b0a7221 */ /* 0x000fe20000010000 */
[----:B------:R-:W-:-:S04]  /*15270*/  MOV R5, 0x1 ;  /* 0x0000000100057802 */ /* 0x000fc80000000f00 */
[----:B------:R-:W-:-:S07]  /*15280*/  MOV R177, R10 ;  /* 0x0000000a00b17202 */ /* 0x000fce0000000f00 */
[----:B------:R-:W-:Y:S05]  /*15290*/  WARPSYNC.COLLECTIVE R4, `(.L_x_12017) ;  /* 0x0000000004087348 */ /* 0x000fea0003c00000 */
[----:B------:R1:W2:Y:S02]  /*152a0*/  SHFL.BFLY P0, R11, R177, R5, R0 ;  /* 0x0c000005b10b7389 */ /* 0x0002a40000000000 */
[----:B-12---:R-:W-:Y:S05]  /*152b0*/  ENDCOLLECTIVE ;  /* 0x000000000000791b */ /* 0x006fea0003800000 */
.L_x_12017:
[----:B------:R-:W-:Y:S05]  /*152c0*/  BRA `(.L_x_12018) ;  /* 0xffffffe800cc7947 */ /* 0x000fea000383ffff */
.L_x_12019:
        /* <DEDUP_REMOVED lines=11> */
.L_x_14955:


//--------------------- .text._ZN5flash24flash_fwd_splitkv_kernelI23Flash_fwd_kernel_traitsILi128ELi64ELi64ELi4ELb0ELb0EN7cutlass10bfloat16_tE19Flash_kernel_traitsILi128ELi64ELi64ELi4ES3_EELb0ELb0ELb0ELb1ELb1ELb0ELb1ELb0EEEvNS_16Flash_fwd_paramsE --------------------------
	.section	.text._ZN5flash24flash_fwd_splitkv_kernelI23Flash_fwd_kernel_traitsILi128ELi64ELi64ELi4ELb0ELb0EN7cutlass10bfloat16_tE19Flash_kernel_traitsILi128ELi64ELi64ELi4ES3_EELb0ELb0ELb0ELb1ELb1ELb0ELb1ELb0EEEvNS_16Flash_fwd_paramsE,"ax",@progbits
	.align	128
        .global         _ZN5flash24flash_fwd_splitkv_kernelI23Flash_fwd_kernel_traitsILi128ELi64ELi64ELi4ELb0ELb0EN7cutlass10bfloat16_tE19Flash_kernel_traitsILi128ELi64ELi64ELi4ES3_EELb0ELb0ELb0ELb1ELb1ELb0ELb1ELb0EEEvNS_16Flash_fwd_paramsE
        .type           _ZN5flash24flash_fwd_splitkv_kernelI23Flash_fwd_kernel_traitsILi128ELi64ELi64ELi4ELb0ELb0EN7cutlass10bfloat16_tE19Flash_kernel_traitsILi128ELi64ELi64ELi4ES3_EELb0ELb0ELb0ELb1ELb1ELb0ELb1ELb0EEEvNS_16Flash_fwd_paramsE,@function
        .size           _ZN5flash24flash_fwd_splitkv_kernelI23Flash_fwd_kernel_traitsILi128ELi64ELi64ELi4ELb0ELb0EN7cutlass10bfloat16_tE19Flash_kernel_traitsILi128ELi64ELi64ELi4ES3_EELb0ELb0ELb0ELb1ELb1ELb0ELb1ELb0EEEvNS_16Flash_fwd_paramsE,(.L_x_14956 - _ZN5flash24flash_fwd_splitkv_kernelI23Flash_fwd_kernel_traitsILi128ELi64ELi64ELi4ELb0ELb0EN7cutlass10bfloat16_tE19Flash_kernel_traitsILi128ELi64ELi64ELi4ES3_EELb0ELb0ELb0ELb1ELb1ELb0ELb1ELb0EEEvNS_16Flash_fwd_paramsE)
        .other          _ZN5flash24flash_fwd_splitkv_kernelI23Flash_fwd_kernel_traitsILi128ELi64ELi64ELi4ELb0ELb0EN7cutlass10bfloat16_tE19Flash_kernel_traitsILi128ELi64ELi64ELi4ES3_EELb0ELb0ELb0ELb1ELb1ELb0ELb1ELb0EEEvNS_16Flash_fwd_paramsE,@"STO_CUDA_ENTRY STV_DEFAULT"
_ZN5flash24flash_fwd_splitkv_kernelI23Flash_fwd_kernel_traitsILi128ELi64ELi64ELi4ELb0ELb0EN7cutlass10bfloat16_tE19Flash_kernel_traitsILi128ELi64ELi64ELi4ES3_EELb0ELb0ELb0ELb1ELb1ELb0ELb1ELb0EEEvNS_16Flash_fwd_paramsE:
.text._ZN5flash24flash_fwd_splitkv_kernelI23Flash_fwd_kernel_traitsILi128ELi64ELi64ELi4ELb0ELb0EN7cutlass10bfloat16_tE19Flash_kernel_traitsILi128ELi64ELi64ELi4ES3_EELb0ELb0ELb0ELb1ELb1ELb0ELb1ELb0EEEvNS_16Flash_fwd_paramsE:
        /* <DEDUP_REMOVED lines=8> */
[----:B------:R-:W-:-:S07]  /*0080*/  ISETP.NE.U32.AND P0, PT, R5, RZ, PT ;  /* 0x000000ff0500720c */ /* 0x000fce0003f05070 */
        /* <DEDUP_REMOVED lines=9> */
[----:B------:R-:W-:Y:S01]  /*0120*/  IMAD.MOV R0, RZ, RZ, -R171 ;  /* 0x000000ffff007224 */ /* 0x000fe200078e0aab */
[----:B------:R-:W3:Y:S03]  /*0130*/  LDC R7, c[0x0][0x374] ;  /* 0x0000dd00ff077b82 */ /* 0x000ee60000000800 */
        /* <DEDUP_REMOVED lines=8> */
[----:B-1234-:R-:W-:Y:S02]  /*01c0*/  IMAD R170, R5, R170, UR4 ;  /* 0x0000000405aa7e24 */ /* 0x01efe4000f8e02aa */
[----:B------:R-:W-:Y:S05]  /*01d0*/  CALL.REL.NOINC `($_ZN5flash24flash_fwd_splitkv_kernelI23Flash_fwd_kernel_traitsILi128ELi64ELi64ELi4ELb0ELb0EN7cutlass10bfloat16_tE19Flash_kernel_traitsILi128ELi64ELi64ELi4ES3_EELb0ELb0ELb0ELb1ELb1ELb0ELb1ELb0EEEvNS_16Flash_fwd_paramsE$_ZN5flash30compute_attn_1rowblock_splitkvI23Flash_fwd_kernel_traitsILi128ELi64ELi64ELi4ELb0ELb0EN7cutlass10bfloat16_tE19Flash_kernel_traitsILi128ELi64ELi64ELi4ES3_EELb0ELb0ELb0ELb1ELb1ELb0ELb1ELb0ENS_16Flash_fwd_paramsEEEvRKT8_iiiii) ;  /* 0x0000000000087944 */ /* 0x000fea0003c00000 */
[----:B------:R-:W-:Y:S05]  /*01e0*/  BSYNC.RECONVERGENT B2 ;  /* 0x0000000000027941 */ /* 0x000fea0003800200 */
.L_x_12020:
[----:B------:R-:W-:Y:S05]  /*01f0*/  EXIT ;  /* 0x000000000000794d */ /* 0x000fea0003800000 */
        .type           $_ZN5flash24flash_fwd_splitkv_kernelI23Flash_fwd_kernel_traitsILi128ELi64ELi64ELi4ELb0ELb0EN7cutlass10bfloat16_tE19Flash_kernel_traitsILi128ELi64ELi64ELi4ES3_EELb0ELb0ELb0ELb1ELb1ELb0ELb1ELb0EEEvNS_16Flash_fwd_paramsE$_ZN5flash30compute_attn_1rowblock_splitkvI23Flash_fwd_kernel_traitsILi128ELi64ELi64ELi4ELb0ELb0EN7cutlass10bfloat16_tE19Flash_kernel_traitsILi128ELi64ELi64ELi4ES3_EELb0ELb0ELb0ELb1ELb1ELb0ELb1ELb0ENS_16Flash_fwd_paramsEEEvRKT8_iiiii,@function
        .size           $_ZN5flash24flash_fwd_splitkv_kernelI23Flash_fwd_kernel_traitsILi128ELi64ELi64ELi4ELb0ELb0EN7cutlass10bfloat16_tE19Flash_kernel_traitsILi128ELi64ELi64ELi4ES3_EELb0ELb0ELb0ELb1ELb1ELb0ELb1ELb0EEEvNS_16Flash_fwd_paramsE$_ZN5flash30compute_attn_1rowblock_splitkvI23Flash_fwd_kernel_traitsILi128ELi64ELi64ELi4ELb0ELb0EN7cutlass10bfloat16_tE19Flash_kernel_traitsILi128ELi64ELi64ELi4ES3_EELb0ELb0ELb0ELb1ELb1ELb0ELb1ELb0ENS_16Flash_fwd_paramsEEEvRKT8_iiiii,(.L_x_14956 - $_ZN5flash24flash_fwd_splitkv_kernelI23Flash_fwd_kernel_traitsILi128ELi64ELi64ELi4ELb0ELb0EN7cutlass10bfloat16_tE19Flash_kernel_traitsILi128ELi64ELi64ELi4ES3_EELb0ELb0ELb0ELb1ELb1ELb0ELb1ELb0EEEvNS_16Flash_fwd_paramsE$_ZN5flash30compute_attn_1rowblock_splitkvI23Flash_fwd_kernel_traitsILi128ELi64ELi64ELi4ELb0ELb0EN7cutlass10bfloat16_tE19Flash_kernel_traitsILi128ELi64ELi64ELi4ES3_EELb0ELb0ELb0ELb1ELb1ELb0ELb1ELb0ENS_16Flash_fwd_paramsEEEvRKT8_iiiii)
$_ZN5flash24flash_fwd_splitkv_kernelI23Flash_fwd_kernel_traitsILi128ELi64ELi64ELi4ELb0ELb0EN7cutlass10bfloat16_tE19Flash_kernel_traitsILi128ELi64ELi64ELi4ES3_EELb0ELb0ELb0ELb1ELb1ELb0ELb1ELb0EEEvNS_16Flash_fwd_paramsE$_ZN5flash30compute_attn_1rowblock_splitkvI23Flash_fwd_kernel_traitsILi128ELi64ELi64ELi4ELb0ELb0EN7cutlass10bfloat16_tE19Flash_kernel_traitsILi128ELi64ELi64ELi4ES3_EELb0ELb0ELb0ELb1ELb1ELb0ELb1ELb0ENS_16Flash_fwd_paramsEEEvRKT8_iiiii:
        /* <DEDUP_REMOVED lines=24> */
.L_x_12024:
[----:B------:R-:W-:Y:S05]  /*0380*/  BSYNC.RECONVERGENT B0 ;  /* 0x0000000000007941 */ /* 0x000fea0003800200 */
.L_x_12023:
[----:B-----5:R-:W-:Y:S02]  /*0390*/  IADD3 R10, PT, PT, R10, R0, -R9 ;  /* 0x000000000a0a7210 */ /* 0x020fe40007ffe809 */
.L_x_12022:
[----:B------:R-:W-:Y:S05]  /*03a0*/  BSYNC.RECONVERGENT B1 ;  /* 0x0000000000017941 */ /* 0x000fea0003800200 */
.L_x_12021:
[----:B------:R-:W-:Y:S01]  /*03b0*/  IMAD.SHL.U32 R168, R12, 0x40, RZ ;  /* 0x000000400ca87824 */ /* 0x000fe200078e00ff */
[----:B------:R-:W-:-:S04]  /*03c0*/  MOV R167, 0x0 ;  /* 0x0000000000a77802 */ /* 0x000fc80000000f00 */
[----:B-----5:R-:W-:-:S13]  /*03d0*/  ISETP.GT.AND P0, PT, R169, R168, PT ;  /* 0x000000a8a900720c */ /* 0x020fda0003f04270 */
[----:B-1----:R-:W-:Y:S05]  /*03e0*/  @!P0 RET.REL.NODEC R166 `(_ZN5flash24flash_fwd_splitkv_kernelI23Flash_fwd_kernel_traitsILi128ELi64ELi64ELi4ELb0ELb0EN7cutlass10bfloat16_tE19Flash_kernel_traitsILi128ELi64ELi64ELi4ES3_EELb0ELb0ELb0ELb1ELb1ELb0ELb1ELb0EEEvNS_16Flash_fwd_paramsE) ;  /* 0xfffffffca6048950 */ /* 0x002fea0003c3ffff */
[-C--:B------:R-:W-:Y:S01]  /*03f0*/  IABS R6, R7.reuse ;  /* 0x0000000700067213 */ /* 0x080fe20000000000 */
[----:B------:R-:W-:Y:S01]  /*0400*/  VIADD R5, R0, 0x3f ;  /* 0x0000003f00057836 */ /* 0x000fe20000000000 */
[----:B------:R-:W-:Y:S02]  /*0410*/  IABS R0, R7 ;  /* 0x0000000700007213 */ /* 0x000fe40000000000 */
[----:B------:R-:W1:Y:S02]  /*0420*/  I2F.RP R4, R6 ;  /* 0x0000000600047306 */ /* 0x000e640000209400 */
[----:B------:R-:W-:Y:S01]  /*0430*/  SHF.R.S32.HI R8, RZ, 0x1f, R5 ;  /* 0x0000001fff087819 */ /* 0x000fe20000011405 */
[----:B------:R-:W-:-:S03]  /*0440*/  IMAD.MOV R0, RZ, RZ, -R0 ;  /* 0x000000ffff007224 */ /* 0x000fc600078e0a00 */
[----:B------:R-:W-:-:S04]  /*0450*/  LEA.HI R8, R8, R5, RZ, 0x6 ;  /* 0x0000000508087211 */ /* 0x000fc800078f30ff */
[----:B------:R-:W-:Y:S01]  /*0460*/  LEA.HI.SX32 R8, R8, R7, 0x1a ;  /* 0x0000000708087211 */ /* 0x000fe200078fd2ff */
[----:B-1----:R-:W1:Y:S04]  /*0470*/  MUFU.RCP R14, R4 ;  /* 0x00000004000e7308 */ /* 0x002e680000001000 */
[----:B------:R-:W-:Y:S02]  /*0480*/  VIADD R8, R8, 0xffffffff ;  /* 0xffffffff08087836 */ /* 0x000fe40000000000 */
[----:B-1----:R-:W-:-:S03]  /*0490*/  VIADD R14, R14, 0xffffffe ;  /* 0x0ffffffe0e0e7836 */ /* 0x002fc60000000000 */
[----:B------:R-:W-:Y:S02]  /*04a0*/  IABS R4, R8 ;  /* 0x0000000800047213 */ /* 0x000fe40000000000 */
[----:B------:R-:W-:Y:S01]  /*04b0*/  LOP3.LUT R8, R8, R7, RZ, 0x3c, !PT ;  /* 0x0000000708087212 */ /* 0x000fe200078e3cff */
[----:B------:R-:W1:Y:S03]  /*04c0*/  F2I.FTZ.U32.TRUNC.NTZ R15, R14 ;  /* 0x0000000e000f7305 */ /* 0x000e66000021f000 */
[----:B------:R-:W-:Y:S01]  /*04d0*/  ISETP.GE.AND P0, PT, R8, RZ, PT ;  /* 0x000000ff0800720c */ /* 0x000fe20003f06270 */
[----:B-1----:R-:W-:Y:S02]  /*04e0*/  IMAD.MOV R5, RZ, RZ, -R15 ;  /* 0x000000ffff057224 */ /* 0x002fe400078e0a0f */
        /* <DEDUP_REMOVED lines=18> */
[C---:B------:R-:W-:Y:S02]  /*0610*/  VIADDMNMX R109, R160.reuse, R5, R109, PT ;  /* 0x00000005a06d7246 */ /* 0x040fe4000380016d */
[----:B------:R-:W1:Y:S02]  /*0620*/  S2R R5, SR_TID.X ;  /* 0x0000000000057919 */ /* 0x000e640000002100 */
[----:B------:R-:W-:-:S13]  /*0630*/  ISETP.GE.AND P0, PT, R160, R109, PT ;  /* 0x0000006da000720c */ /* 0x000fda0003f06270 */
[----:B------:R-:W-:Y:S05]  /*0640*/  @!P0 BRA `(.L_x_12025) ;  /* 0x0000000400488947 */ /* 0x000fea0003800000 */
[----:B------:R-:W2:Y:S04]  /*0650*/  LD.E R4, desc[UR4][R2.64+0xb0] ;  /* 0x0000b00402047980 */ /* 0x000ea8000c101900 */
[----:B------:R-:W3:Y:S04]  /*0660*/  LD.E R7, desc[UR4][R2.64+0x60] ;  /* 0x0000600402077980 */ /* 0x000ee8000c101900 */
[----:B------:R-:W4:Y:S04]  /*0670*/  LD.E R0, desc[UR4][R2.64+0xcc] ;  /* 0x0000cc0402007980 */ /* 0x000f28000c101900 */
[----:B------:R-:W5:Y:S04]  /*0680*/  LD.E.64 R8, desc[UR4][R2.64+0x78] ;  /* 0x0000780402087980 */ /* 0x000f68000c101b00 */
[----:B------:R3:W5:Y:S01]  /*0690*/  LD.E.64 R10, desc[UR4][R2.64+0xa8] ;  /* 0x0000a804020a7980 */ /* 0x000762000c101b00 */
[----:B-1----:R-:W-:-:S02]  /*06a0*/  IMAD.SHL.U32 R6, R5, 0x8, RZ ;  /* 0x0000000805067824 */ /* 0x002fc400078e00ff */
        /* <DEDUP_REMOVED lines=9> */
[----:B------:R-:W-:Y:S01]  /*0740*/  LOP3.LUT R3, R6, 0x3c, R7, 0xf8, !PT ;  /* 0x0000003c06037812 */ /* 0x000fe200078ef807 */
[----:B----4-:R-:W-:Y:S02]  /*0750*/  IMAD R0, R13, R0, RZ ;  /* 0x000000000d007224 */ /* 0x010fe400078e02ff */
[C---:B------:R-:W-:Y:S01]  /*0760*/  VIADD R6, R4.reuse, 0x10 ;  /* 0x0000001004067836 */ /* 0x040fe20000000000 */
[C---:B------:R-:W-:Y:S01]  /*0770*/  ISETP.GE.OR P6, PT, R4.reuse, R169, P6 ;  /* 0x000000a90400720c */ /* 0x040fe200037c6670 */
[----:B------:R-:W-:Y:S01]  /*0780*/  VIADD R2, R4, 0x18 ;  /* 0x0000001804027836 */ /* 0x000fe20000000000 */
[----:B------:R-:W-:Y:S01]  /*0790*/  IADD3 R3, P0, PT, R0, R3, RZ ;  /* 0x0000000300037210 */ /* 0x000fe20007f1e0ff */
[----:B------:R-:W-:Y:S01]  /*07a0*/  VIADD R12, R4, 0x8 ;  /* 0x00000008040c7836 */ /* 0x000fe20000000000 */
[----:B------:R-:W-:Y:S01]  /*07b0*/  ISETP.GE.AND P4, PT, R6, R169, PT ;  /* 0x000000a90600720c */ /* 0x000fe20003f86270 */
[----:B------:R-:W-:Y:S01]  /*07c0*/  VIADD R6, R4, 0x30 ;  /* 0x0000003004067836 */ /* 0x000fe20000000000 */
[----:B------:R-:W-:-:S02]  /*07d0*/  LEA.HI.X.SX32 R0, R0, RZ, 0x1, P0 ;  /* 0x000000ff00007211 */ /* 0x000fc400000f0eff */
[C---:B-----5:R-:W-:Y:S02]  /*07e0*/  LEA R8, P0, R3.reuse, R8, 0x2 ;  /* 0x0000000803087211 */ /* 0x060fe400078010ff */
[----:B------:R-:W-:Y:S01]  /*07f0*/  ISETP.GE.AND P3, PT, R2, R169, PT ;  /* 0x000000a90200720c */ /* 0x000fe20003f66270 */
[C---:B------:R-:W-:Y:S01]  /*0800*/  VIADD R2, R4.reuse, 0x20 ;  /* 0x0000002004027836 */ /* 0x040fe20000000000 */
[----:B------:R-:W-:Y:S01]  /*0810*/  LEA.HI.X R9, R3, R9, R0, 0x2, P0 ;  /* 0x0000000903097211 */ /* 0x000fe200000f1400 */
[C---:B------:R-:W-:Y:S01]  /*0820*/  VIADD R0, R4.reuse, 0x28 ;  /* 0x0000002804007836 */ /* 0x040fe20000000000 */
[C---:B------:R-:W-:Y:S01]  /*0830*/  IADD3 R3, P0, PT, R13.reuse, R4, RZ ;  /* 0x000000040d037210 */ /* 0x040fe20007f1e0ff */
[----:B------:R-:W-:Y:S01]  /*0840*/  VIADD R4, R4, 0x38 ;  /* 0x0000003804047836 */ /* 0x000fe20000000000 */
[-C--:B------:R-:W-:Y:S01]  /*0850*/  ISETP.GE.AND P5, PT, R12, R169.reuse, PT ;  /* 0x000000a90c00720c */ /* 0x080fe20003fa6270 */
[----:B------:R-:W-:Y:S01]  /*0860*/  ST.E.128 desc[UR4][R8.64], RZ ;  /* 0x000000ff08007985 */ /* 0x000fe2000c101d04 */
[----:B------:R-:W-:Y:S01]  /*0870*/  LEA.HI.X.SX32 R13, R13, RZ, 0x1, P0 ;  /* 0x000000ff0d0d7211 */ /* 0x000fe200000f0eff */
[----:B------:R-:W-:Y:S01]  /*0880*/  @!P6 IMAD.MOV.U32 R21, RZ, RZ, -0x800000 ;  /* 0xff800000ff15e424 */ /* 0x000fe200078e00ff */
[----:B------:R-:W-:Y:S01]  /*0890*/  LEA R10, P0, R3, R10, 0x2 ;  /* 0x0000000a030a7211 */ /* 0x000fe200078010ff */
[----:B------:R-:W-:Y:S01]  /*08a0*/  ST.E.128 desc[UR4][R8.64+0x100], RZ ;  /* 0x000100ff08007985 */ /* 0x000fe2000c101d04 */
[----:B------:R-:W-:-:S02]  /*08b0*/  ISETP.GE.AND P2, PT, R2, R169, PT ;  /* 0x000000a90200720c */ /* 0x000fc40003f46270 */
[----:B------:R-:W-:Y:S01]  /*08c0*/  LEA.HI.X R11, R3, R11, R13, 0x2, P0 ;  /* 0x0000000b030b7211 */ /* 0x000fe200000f140d */
[----:B------:R-:W-:Y:S01]  /*08d0*/  ST.E.128 desc[UR4][R8.64+0x1000], RZ ;  /* 0x001000ff08007985 */ /* 0x000fe2000c101d04 */
[-C--:B------:R-:W-:Y:S02]  /*08e0*/  ISETP.GE.AND P0, PT, R6, R169.reuse, PT ;  /* 0x000000a90600720c */ /* 0x080fe40003f06270 */
[----:B------:R-:W-:Y:S01]  /*08f0*/  ISETP.GE.AND P1, PT, R0, R169, PT ;  /* 0x000000a90000720c */ /* 0x000fe20003f26270 */
[----:B------:R-:W-:Y:S01]  /*0900*/  ST.E.128 desc[UR4][R8.64+0x1100], RZ ;  /* 0x001100ff08007985 */ /* 0x000fe2000c101d04 */
[C---:B------:R-:W-:Y:S02]  /*0910*/  ISETP.NE.OR P0, PT, R5.reuse, RZ, P0 ;  /* 0x000000ff0500720c */ /* 0x040fe40000705670 */
[C---:B------:R-:W-:Y:S01]  /*0920*/  ISETP.NE.OR P5, PT, R5.reuse, RZ, P5 ;  /* 0x000000ff0500720c */ /* 0x040fe20002fa5670 */
[----:B------:R-:W-:Y:S01]  /*0930*/  ST.E.128 desc[UR4][R8.64+0x2000], RZ ;  /* 0x002000ff08007985 */ /* 0x000fe2000c101d04 */
[----:B------:R-:W-:-:S02]  /*0940*/  ISETP.NE.OR P4, PT, R5, RZ, P4 ;  /* 0x000000ff0500720c */ /* 0x000fc40002785670 */
[C---:B------:R-:W-:Y:S01]  /*0950*/  ISETP.NE.OR P3, PT, R5.reuse, RZ, P3 ;  /* 0x000000ff0500720c */ /* 0x040fe20001f65670 */
[----:B------:R-:W-:Y:S01]  /*0960*/  ST.E.128 desc[UR4][R8.64+0x2100], RZ ;  /* 0x002100ff08007985 */ /* 0x000fe2000c101d04 */
[C---:B------:R-:W-:Y:S02]  /*0970*/  ISETP.NE.OR P2, PT, R5.reuse, RZ, P2 ;  /* 0x000000ff0500720c */ /* 0x040fe40001745670 */
[----:B------:R-:W-:Y:S01]  /*0980*/  ISETP.NE.OR P1, PT, R5, RZ, P1 ;  /* 0x000000ff0500720c */ /* 0x000fe20000f25670 */
[----:B------:R-:W-:Y:S02]  /*0990*/  ST.E.128 desc[UR4][R8.64+0x3000], RZ ;  /* 0x003000ff08007985 */ /* 0x000fe4000c101d04 */
[----:B------:R-:W-:Y:S02]  /*09a0*/  @!P0 IMAD.MOV.U32 R3, RZ, RZ, -0x800000 ;  /* 0xff800000ff038424 */ /* 0x000fe400078e00ff */
[----:B------:R-:W-:Y:S01]  /*09b0*/  ST.E.128 desc[UR4][R8.64+0x3100], RZ ;  /* 0x003100ff08007985 */ /* 0x000fe2000c101d04 */
[----:B------:R-:W-:-:S02]  /*09c0*/  @!P5 IMAD.MOV.U32 R19, RZ, RZ, -0x800000 ;  /* 0xff800000ff13d424 */ /* 0x000fc400078e00ff */
[----:B------:R-:W-:Y:S01]  /*09d0*/  @!P4 IMAD.MOV.U32 R17, RZ, RZ, -0x800000 ;  /* 0xff800000ff11c424 */ /* 0x000fe200078e00ff */
[----:B------:R-:W-:Y:S01]  /*09e0*/  ST.E.128 desc[UR4][R8.64+0x4000], RZ ;  /* 0x004000ff08007985 */ /* 0x000fe2000c101d04 */
[----:B------:R-:W-:Y:S02]  /*09f0*/  @!P3 IMAD.MOV.U32 R15, RZ, RZ, -0x800000 ;  /* 0xff800000ff0fb424 */ /* 0x000fe400078e00ff */
[----:B------:R-:W-:Y:S01]  /*0a00*/  @!P2 IMAD.MOV.U32 R13, RZ, RZ, -0x800000 ;  /* 0xff800000ff0da424 */ /* 0x000fe200078e00ff */
[----:B------:R-:W-:Y:S01]  /*0a10*/  ST.E.128 desc[UR4][R8.64+0x4100], RZ ;  /* 0x004100ff08007985 */ /* 0x000fe2000c101d04 */
[----:B------:R-:W-:-:S03]  /*0a20*/  @!P1 IMAD.MOV.U32 R7, RZ, RZ, -0x800000 ;  /* 0xff800000ff079424 */ /* 0x000fc600078e00ff */
[----:B------:R-:W-:Y:S04]  /*0a30*/  ST.E.128 desc[UR4][R8.64+0x5000], RZ ;  /* 0x005000ff08007985 */ /* 0x000fe8000c101d04 */
[----:B------:R-:W-:Y:S04]  /*0a40*/  ST.E.128 desc[UR4][R8.64+0x5100], RZ ;  /* 0x005100ff08007985 */ /* 0x000fe8000c101d04 */
[----:B------:R-:W-:Y:S04]  /*0a50*/  ST.E.128 desc[UR4][R8.64+0x6000], RZ ;  /* 0x006000ff08007985 */ /* 0x000fe8000c101d04 */
[----:B------:R-:W-:Y:S04]  /*0a60*/  ST.E.128 desc[UR4][R8.64+0x6100], RZ ;  /* 0x006100ff08007985 */ /* 0x000fe8000c101d04 */
[----:B------:R-:W-:Y:S04]  /*0a70*/  ST.E.128 desc[UR4][R8.64+0x7000], RZ ;  /* 0x007000ff08007985 */ /* 0x000fe8000c101d04 */
[----:B------:R-:W-:Y:S04]  /*0a80*/  ST.E.128 desc[UR4][R8.64+0x7100], RZ ;  /* 0x007100ff08007985 */ /* 0x000fe8000c101d04 */
[----:B------:R-:W-:Y:S01]  /*0a90*/  @!P0 ST.E desc[UR4][R10.64+0xc0], R3 ;  /* 0x0000c0030a008985 */ /* 0x000fe2000c101904 */
[----:B------:R-:W-:-:S03]  /*0aa0*/  ISETP.GE.AND P0, PT, R4, R169, PT ;  /* 0x000000a90400720c */ /* 0x000fc60003f06270 */
[----:B------:R-:W-:Y:S01]  /*0ab0*/  @!P6 ST.E desc[UR4][R10.64], R21 ;  /* 0x000000150a00e985 */ /* 0x000fe2000c101904 */
[----:B------:R-:W-:-:S03]  /*0ac0*/  ISETP.NE.OR P0, PT, R5, RZ, P0 ;  /* 0x000000ff0500720c */ /* 0x000fc60000705670 */
[----:B------:R-:W-:Y:S04]  /*0ad0*/  @!P5 ST.E desc[UR4][R10.64+0x20], R19 ;  /* 0x000020130a00d985 */ /* 0x000fe8000c101904 */
[----:B------:R-:W-:Y:S04]  /*0ae0*/  @!P4 ST.E desc[UR4][R10.64+0x40], R17 ;  /* 0x000040110a00c985 */ /* 0x000fe8000c101904 */
[----:B------:R-:W-:Y:S04]  /*0af0*/  @!P3 ST.E desc[UR4][R10.64+0x60], R15 ;  /* 0x0000600f0a00b985 */ /* 0x000fe8000c101904 */
[----:B------:R-:W-:Y:S04]  /*0b00*/  @!P2 ST.E desc[UR4][R10.64+0x80], R13 ;  /* 0x0000800d0a00a985 */ /* 0x000fe8000c101904 */
[----:B------:R1:W-:Y:S02]  /*0b10*/  @!P1 ST.E desc[UR4][R10.64+0xa0], R7 ;  /* 0x0000a0070a009985 */ /* 0x0003e4000c101904 */
[----:B-1----:R-:W-:Y:S05]  /*0b20*/  @P0 RET.REL.NODEC R166 `(_ZN5flash24flash_fwd_splitkv_kernelI23Flash_fwd_kernel_traitsILi128ELi64ELi64ELi4ELb0ELb0EN7cutlass10bfloat16_tE19Flash_kernel_traitsILi128ELi64ELi64ELi4ES3_EELb0ELb0ELb0ELb1ELb1ELb0ELb1ELb0EEEvNS_16Flash_fwd_paramsE) ;  /* 0xfffffff4a6340950 */ /* 0x002fea0003c3ffff */
[----:B------:R-:W-:Y:S02]  /*0b30*/  MOV R3, 0xff800000 ;  /* 0xff80000000037802 */ /* 0x000fe40000000f00 */
[----:B------:R-:W-:-:S03]  /*0b40*/  MOV R167, 0x0 ;  /* 0x0000000000a77802 */ /* 0x000fc60000000f00 */
[----:B------:R1:W-:Y:S02]  /*0b50*/  ST.E desc[UR4][R10.64+0xe0], R3 ;  /* 0x0000e0030a007985 */ /* 0x0003e4000c101904 */
[----:B-1----:R-:W-:Y:S05]  /*0b60*/  RET.REL.NODEC R166 `(_ZN5flash24flash_fwd_splitkv_kernelI23Flash_fwd_kernel_traitsILi128ELi64ELi64ELi4ELb0ELb0EN7cutlass10bfloat16_tE19Flash_kernel_traitsILi128ELi64ELi64ELi4ES3_EELb0ELb0ELb0ELb1ELb1ELb0ELb1ELb0EEEvNS_16Flash_fwd_paramsE) ;  /* 0xfffffff4a6247950 */ /* 0x002fea0003c3ffff */
.L_x_12025:
        /* <DEDUP_REMOVED lines=12> */
[----:B-----5:R-:W3:Y:S04]  /*0c30*/  LD.E.64 R8, desc[UR4][R2.64+0x168] ;  /* 0x0001680402087980 */ /* 0x020ee8000c101b00 */
        /* <DEDUP_REMOVED lines=65> */
[----:B------:R-:W-:-:S05]  /*1050*/  MOV R9, R4 ;  /* 0x0000000400097202 */ /* 0x000fca0000000f00 */
        /* <DEDUP_REMOVED lines=22> */
.L_x_12027:
        /* <DEDUP_REMOVED lines=10> */
[----:B------:R-:W-:Y:S02]  /*1260*/  SHF.R.S32.HI R15, RZ, 0x1f, R9 ;  /* 0x0000001fff0f7819 */ /* 0x000fe40000011409 */
[----:B------:R-:W-:Y:S02]  /*1270*/  LEA R178, R109, 0xffffffc0, 0x6 ;  /* 0xffffffc06db27811 */ /* 0x000fe400078e30ff */
[----:B---3--:R-:W-:-:S04]  /*1280*/  IABS R0, R13 ;  /* 0x0000000d00007213 */ /* 0x008fc80000000000 */
[----:B------:R-:W2:Y:S08]  /*1290*/  I2F.RP R14, R0 ;  /* 0x00000000000e7306 */ /* 0x000eb00000209400 */
[----:B--2---:R-:W2:Y:S02]  /*12a0*/  MUFU.RCP R7, R14 ;  /* 0x0000000e00077308 */ /* 0x004ea40000001000 */
[----:B--2---:R-:W-:-:S02]  /*12b0*/  IADD3 R7, PT, PT, R7, 0xffffffe, RZ ;  /* 0x0ffffffe07077810 */ /* 0x004fc40007ffe0ff */
[----:B------:R-:W-:-:S04]  /*12c0*/  LOP3.LUT R14, R170, R13, RZ, 0x3c, !PT ;  /* 0x0000000daa0e7212 */ /* 0x000fc800078e3cff */
[----:B------:R-:W2:Y:S01]  /*12d0*/  F2I.FTZ.U32.TRUNC.NTZ R25, R7 ;  /* 0x0000000700197305 */ /* 0x000ea2000021f000 */
[----:B------:R-:W-:Y:S02]  /*12e0*/  ISETP.GE.AND P1, PT, R14, RZ, PT ;  /* 0x000000ff0e00720c */ /* 0x000fe40003f26270 */
[----:B--2---:R-:W-:-:S05]  /*12f0*/  IADD3 R4, PT, PT, RZ, -R25, RZ ;  /* 0x80000019ff047210 */ /* 0x004fca0007ffe0ff */
[----:B------:R-:W-:Y:S01]  /*1300*/  IMAD R6, R4, R0, RZ ;  /* 0x0000000004067224 */ /* 0x000fe200078e02ff */
[----:B------:R-:W-:-:S03]  /*1310*/  IABS R4, R13 ;  /* 0x0000000d00047213 */ /* 0x000fc60000000000 */
[----:B------:R-:W-:Y:S01]  /*1320*/  IMAD.HI.U32 R6, R25, R6, R24 ;  /* 0x0000000619067227 */ /* 0x000fe200078e0018 */
[----:B------:R-:W-:-:S03]  /*1330*/  IADD3 R4, PT, PT, RZ, -R4, RZ ;  /* 0x80000004ff047210 */ /* 0x000fc60007ffe0ff */
[----:B----4-:R-:W-:-:S04]  /*1340*/  IMAD.WIDE.U32 R24, R10, R9, RZ ;  /* 0x000000090a187225 */ /* 0x010fc800078e00ff */
[----:B------:R-:W-:-:S04]  /*1350*/  IMAD.HI.U32 R7, R6, R17, RZ ;  /* 0x0000001106077227 */ /* 0x000fc800078e00ff */
[----:B------:R-:W-:Y:S02]  /*1360*/  IMAD R17, R7, R4, R17 ;  /* 0x0000000407117224 */ /* 0x000fe400078e0211 */
[----:B------:R-:W-:-:S03]  /*1370*/  IMAD R4, R11, R9, RZ ;  /* 0x000000090b047224 */ /* 0x000fc600078e02ff */
[----:B------:R-:W-:Y:S01]  /*1380*/  ISETP.GT.U32.AND P0, PT, R0, R17, PT ;  /* 0x000000110000720c */ /* 0x000fe20003f04070 */
[----:B------:R-:W-:-:S04]  /*1390*/  IMAD R4, R10, R15, R4 ;  /* 0x0000000f0a047224 */ /* 0x000fc800078e0204 */
[----:B------:R-:W-:Y:S02]  /*13a0*/  IMAD.IADD R25, R25, 0x1, R4 ;  /* 0x0000000119197824 */ /* 0x000fe400078e0204 */
[----:B------:R-:W-:-:S04]  /*13b0*/  IMAD R4, R95, R9, RZ ;  /* 0x000000095f047224 */ /* 0x000fc800078e02ff */
[----:B------:R-:W-:Y:S01]  /*13c0*/  IMAD R4, R94, R15, R4 ;  /* 0x0000000f5e047224 */ /* 0x000fe200078e0204 */
[----:B------:R-:W-:Y:S02]  /*13d0*/  SHF.R.S32.HI R15, RZ, 0x1f, R178 ;  /* 0x0000001fff0f7819 */ /* 0x000fe400000114b2 */
[-C--:B------:R-:W-:Y:S02]  /*13e0*/  @!P0 IADD3 R17, PT, PT, R17, -R0.reuse, RZ ;  /* 0x8000000011118210 */ /* 0x080fe40007ffe0ff */
[----:B------:R-:W-:Y:S02]  /*13f0*/  @!P0 IADD3 R7, PT, PT, R7, 0x1, RZ ;  /* 0x0000000107078810 */ /* 0x000fe40007ffe0ff */
[----:B------:R-:W-:Y:S01]  /*1400*/  ISETP.GE.U32.AND P2, PT, R17, R0, PT ;  /* 0x000000001100720c */ /* 0x000fe20003f46070 */
[----:B-----5:R-:W-:Y:S01]  /*1410*/  IMAD R17, R23, R8, RZ ;  /* 0x0000000817117224 */ /* 0x020fe200078e02ff */
[----:B------:R-:W-:Y:S02]  /*1420*/  SHF.R.S32.HI R0, RZ, 0x1f, R8 ;  /* 0x0000001fff007819 */ /* 0x000fe40000011408 */
[----:B------:R-:W-:-:S03]  /*1430*/  ISETP.NE.AND P0, PT, R13, RZ, PT ;  /* 0x000000ff0d00720c */ /* 0x000fc60003f05270 */
[C---:B------:R-:W-:Y:S02]  /*1440*/  IMAD R6, R22.reuse, R0, R17 ;  /* 0x0000000016067224 */ /* 0x040fe400078e0211 */
[----:B------:R-:W-:-:S04]  /*1450*/  IMAD.WIDE.U32 R22, R22, R8, R24 ;  /* 0x0000000816167225 */ /* 0x000fc800078e0018 */
[----:B------:R-:W-:Y:S01]  /*1460*/  @P2 VIADD R7, R7, 0x1 ;  /* 0x0000000107072836 */ /* 0x000fe20000000000 */
[----:B------:R-:W-:Y:S01]  /*1470*/  IADD3 R23, PT, PT, R23, R6, RZ ;  /* 0x0000000617177210 */ /* 0x000fe20007ffe0ff */
[----:B------:R-:W-:Y:S02]  /*1480*/  IMAD R6, R11, R178, RZ ;  /* 0x000000b20b067224 */ /* 0x000fe400078e02ff */
[----:B------:R-:W-:Y:S01]  /*1490*/  IMAD.WIDE.U32 R16, R94, R9, RZ ;  /* 0x000000095e107225 */ /* 0x000fe200078e00ff */
[----:B------:R-:W-:Y:S02]  /*14a0*/  @!P1 IADD3 R7, PT, PT, -R7, RZ, RZ ;  /* 0x000000ff07079210 */ /* 0x000fe40007ffe1ff */
[----:B------:R-:W-:Y:S01]  /*14b0*/  @!P0 LOP3.LUT R7, RZ, R13, RZ, 0x33, !PT ;  /* 0x0000000dff078212 */ /* 0x000fe200078e33ff */
[C---:B------:R-:W-:Y:S01]  /*14c0*/  IMAD R6, R10.reuse, R15, R6 ;  /* 0x0000000f0a067224 */ /* 0x040fe200078e0206 */
[----:B------:R-:W-:Y:S01]  /*14d0*/  IADD3 R25, PT, PT, R17, R4, RZ ;  /* 0x0000000411197210 */ /* 0x000fe20007ffe0ff */
[----:B------:R-:W-:-:S04]  /*14e0*/  IMAD.WIDE.U32 R22, R10, R178, R22 ;  /* 0x000000b20a167225 */ /* 0x000fc800078e0016 */
[----:B------:R-:W-:Y:S01]  /*14f0*/  IMAD R9, R19, R8, RZ ;  /* 0x0000000813097224 */ /* 0x000fe200078e02ff */
[----:B------:R-:W-:Y:S01]  /*1500*/  IADD3 R23, PT, PT, R23, R6, RZ ;  /* 0x0000000617177210 */ /* 0x000fe20007ffe0ff */
[----:B------:R-:W-:Y:S02]  /*1510*/  IMAD.MOV.U32 R24, RZ, RZ, R16 ;  /* 0x000000ffff187224 */ /* 0x000fe400078e0010 */
[C---:B------:R-:W-:Y:S01]  /*1520*/  IMAD R9, R18.reuse, R0, R9 ;  /* 0x0000000012097224 */ /* 0x040fe200078e0209 */
[----:B------:R-:W-:Y:S01]  /*1530*/  SHF.R.S32.HI R0, RZ, 0x1f, R7 ;  /* 0x0000001fff007819 */ /* 0x000fe20000011407 */
[----:B------:R-:W-:Y:S02]  /*1540*/  IMAD R17, R21, R7, RZ ;  /* 0x0000000715117224 */ /* 0x000fe400078e02ff */
[----:B------:R-:W-:-:S04]  /*1550*/  IMAD.WIDE.U32 R18, R18, R8, R24 ;  /* 0x0000000812127225 */ /* 0x000fc800078e0018 */
[----:B------:R-:W-:Y:S01]  /*1560*/  IMAD.WIDE.U32 R22, R20, R7, R22 ;  /* 0x0000000714167225 */ /* 0x000fe200078e0016 */
[----:B------:R-:W-:-:S03]  /*1570*/  IADD3 R14, PT, PT, R19, R9, RZ ;  /* 0x00000009130e7210 */ /* 0x000fc60007ffe0ff */
[----:B------:R-:W-:Y:S01]  /*1580*/  IMAD R0, R20, R0, R17 ;  /* 0x0000000014007224 */ /* 0x000fe200078e0211 */
[----:B------:R-:W-:Y:S01]  /*1590*/  MOV R8, R22 ;  /* 0x0000001600087202 */ /* 0x000fe20000000f00 */
[----:B------:R-:W-:Y:S01]  /*15a0*/  IMAD.MOV.U32 R16, RZ, RZ, R18 ;  /* 0x000000ffff107224 */ /* 0x000fe200078e0012 */
[----:B------:R-:W-:Y:S02]  /*15b0*/  MOV R17, R178 ;  /* 0x000000b200117202 */ /* 0x000fe40000000f00 */
[----:B-1----:R-:W-:Y:S02]  /*15c0*/  IADD3 R0, PT, PT, R23, R0, RZ ;  /* 0x0000000017007210 */ /* 0x002fe40007ffe0ff */
.L_x_12028:
[----:B------:R-:W-:Y:S05]  /*15d0*/  BSYNC.RECONVERGENT B0 ;  /* 0x0000000000007941 */ /* 0x000fea0003800200 */
.L_x_12026:
        /* <DEDUP_REMOVED lines=9> */
[----:B-----5:R-:W-:Y:S01]  /*1670*/  IMAD R15, R15, R94, RZ ;  /* 0x0000005e0f0f7224 */ /* 0x020fe200078e02ff */
[----:B------:R-:W1:Y:S01]  /*1680*/  I2F.RP R21, R9 ;  /* 0x0000000900157306 */ /* 0x000e620000209400 */
[C---:B------:R-:W-:Y:S01]  /*1690*/  SHF.L.U32 R158, R10.reuse, 0x5, RZ ;  /* 0x000000050a9e7819 */ /* 0x040fe200000006ff */
[----:B-1----:R-:W-:Y:S01]  /*16a0*/  IMAD.SHL.U32 R93, R5, 0x40, RZ ;  /* 0x00000040055d7824 */ /* 0x002fe200078e00ff */
[----:B------:R-:W-:Y:S01]  /*16b0*/  SHF.L.U64.HI R159, R10, 0x5, R11 ;  /* 0x000000050a9f7819 */ /* 0x000fe2000001020b */
[----:B------:R-:W-:Y:S01]  /*16c0*/  IMAD R15, R17, R95, R15 ;  /* 0x0000005f110f7224 */ /* 0x000fe200078e020f */
[C-C-:B------:R-:W-:Y:S01]  /*16d0*/  SHF.L.U64.HI R157, R94.reuse, 0x5, R95.reuse ;  /* 0x000000055e9d7819 */ /* 0x140fe2000001025f */
[C---:B------:R-:W-:Y:S01]  /*16e0*/  IMAD.SHL.U32 R156, R94.reuse, 0x20, RZ ;  /* 0x000000205e9c7824 */ /* 0x040fe200078e00ff */
[----:B------:R-:W-:Y:S01]  /*16f0*/  LOP3.LUT R154, R93, 0x400, RZ, 0xc0, !PT ;  /* 0x000004005d9a7812 */ /* 0x000fe200078ec0ff */
[----:B------:R-:W-:Y:S01]  /*1700*/  VIADD R175, R109, 0xffffffff ;  /* 0xffffffff6daf7836 */ /* 0x000fe20000000000 */
[C---:B------:R-:W-:Y:S01]  /*1710*/  SHF.L.U64.HI R103, R94.reuse, 0x4, R95 ;  /* 0x000000045e677819 */ /* 0x040fe2000001025f */
[----:B------:R-:W-:Y:S01]  /*1720*/  IMAD.SHL.U32 R100, R94, 0x10, RZ ;  /* 0x000000105e647824 */ /* 0x000fe200078e00ff */
[C---:B------:R-:W-:Y:S01]  /*1730*/  SHF.L.U64.HI R173, R10.reuse, 0x4, R11 ;  /* 0x000000040aad7819 */ /* 0x040fe2000001020b */
[----:B------:R-:W-:Y:S01]  /*1740*/  IMAD.SHL.U32 R172, R10, 0x10, RZ ;  /* 0x000000100aac7824 */ /* 0x000fe200078e00ff */
[----:B------:R-:W1:Y:S02]  /*1750*/  MUFU.RCP R18, R21 ;  /* 0x0000001500127308 */ /* 0x000e640000001000 */
[----:B-1----:R-:W-:Y:S01]  /*1760*/  VIADD R18, R18, 0xffffffe ;  /* 0x0ffffffe12127836 */ /* 0x002fe20000000000 */
[----:B------:R-:W-:-:S05]  /*1770*/  MOV R21, RZ ;  /* 0x000000ff00157202 */ /* 0x000fca0000000f00 */
        /* <DEDUP_REMOVED lines=9> */
[----:B------:R-:W-:-:S03]  /*1810*/  IMAD.SHL.U32 R4, R5, 0x8, RZ ;  /* 0x0000000805047824 */ /* 0x000fc600078e00ff */
        /* <DEDUP_REMOVED lines=8> */
[----:B------:R-:W-:-:S02]  /*18a0*/  IADD3.X R35, PT, PT, RZ, R14, RZ, P0, !PT ;  /* 0x0000000eff237210 */ /* 0x000fc400007fe4ff */
[----:B------:R-:W-:Y:S01]  /*18b0*/  ISETP.NE.AND P0, PT, R13, RZ, PT ;  /* 0x000000ff0d00720c */ /* 0x000fe20003f05270 */
[----:B------:R-:W-:Y:S01]  /*18c0*/  @P3 VIADD R19, R19, 0x1 ;  /* 0x0000000113133836 */ /* 0x000fe20000000000 */
[----:B------:R-:W-:Y:S01]  /*18d0*/  SHF.R.U32.HI R14, RZ, 0x3, R5 ;  /* 0x00000003ff0e7819 */ /* 0x000fe20000011605 */
[----:B------:R-:W-:Y:S01]  /*18e0*/  IMAD.WIDE.U32 R34, R17, R94, R34 ;  /* 0x0000005e11227225 */ /* 0x000fe200078e0022 */
[----:B------:R-:W-:-:S03]  /*18f0*/  MOV R9, 0x400 ;  /* 0x0000040000097802 */ /* 0x000fc60000000f00 */
[----:B------:R-:W-:Y:S01]  /*1900*/  IMAD.IADD R35, R35, 0x1, R15 ;  /* 0x0000000123237824 */ /* 0x000fe200078e020f */
[----:B-1----:R-:W-:Y:S01]  /*1910*/  LEA R9, R18, R9, 0x18 ;  /* 0x0000000912097211 */ /* 0x002fe200078ec0ff */
[----:B------:R-:W-:Y:S02]  /*1920*/  @!P1 IMAD.MOV R19, RZ, RZ, -R19 ;  /* 0x000000ffff139224 */ /* 0x000fe400078e0a13 */
[----:B------:R-:W-:Y:S02]  /*1930*/  IMAD.MOV.U32 R15, RZ, RZ, RZ ;  /* 0x000000ffff0f7224 */ /* 0x000fe400078e00ff */
[----:B------:R-:W-:Y:S01]  /*1940*/  @!P0 LOP3.LUT R19, RZ, R13, RZ, 0x33, !PT ;  /* 0x0000000dff138212 */ /* 0x000fe200078e33ff */
[----:B------:R-:W-:Y:S01]  /*1950*/  IMAD R161, R11, R14, RZ ;  /* 0x0000000e0ba17224 */ /* 0x000fe200078e02ff */
[----:B------:R-:W-:Y:S01]  /*1960*/  IADD3 R36, P0, PT, R20, R8, RZ ;  /* 0x0000000814247210 */ /* 0x000fe20007f1e0ff */
[----:B------:R-:W-:Y:S01]  /*1970*/  IMAD.WIDE.U32 R16, R12, 0x40, R14 ;  /* 0x000000400c107825 */ /* 0x000fe200078e000e */
[----:B------:R-:W-:-:S03]  /*1980*/  SHF.R.S32.HI R8, RZ, 0x1f, R19 ;  /* 0x0000001fff087819 */ /* 0x000fc60000011413 */
[----:B------:R-:W-:Y:S02]  /*1990*/  IMAD R13, R33, R19, RZ ;  /* 0x00000013210d7224 */ /* 0x000fe400078e02ff */
[----:B------:R-:W-:Y:S02]  /*19a0*/  IMAD.X R37, RZ, RZ, R0, P0 ;  /* 0x000000ffff257224 */ /* 0x000fe400000e0600 */
[----:B------:R-:W-:Y:S01]  /*19b0*/  IMAD R8, R8, R32, R13 ;  /* 0x0000002008087224 */ /* 0x000fe200078e020d */
[----:B------:R-:W-:Y:S01]  /*19c0*/  SHF.R.S32.HI R13, RZ, 0x1f, R170 ;  /* 0x0000001fff0d7819 */ /* 0x000fe200000114aa */
[----:B------:R-:W-:-:S04]  /*19d0*/  IMAD.WIDE.U32 R36, R14, R10, R36 ;  /* 0x0000000a0e247225 */ /* 0x000fc800078e0024 */
[----:B------:R-:W-:-:S04]  /*19e0*/  IMAD.WIDE.U32 R18, R19, R32, R34 ;  /* 0x0000002013127225 */ /* 0x000fc800078e0022 */
[----:B------:R-:W-:Y:S02]  /*19f0*/  IMAD.IADD R161, R37, 0x1, R161 ;  /* 0x0000000125a17824 */ /* 0x000fe400078e02a1 */
[----:B------:R-:W-:Y:S02]  /*1a00*/  IMAD R165, R95, R14, RZ ;  /* 0x0000000e5fa57224 */ /* 0x000fe400078e02ff */
[----:B--2---:R-:W-:Y:S02]  /*1a10*/  IMAD R12, R31, R171, RZ ;  /* 0x000000ab1f0c7224 */ /* 0x004fe400078e02ff */
[----:B------:R-:W-:-:S04]  /*1a20*/  IMAD.WIDE.U32 R20, R171, R30, R20 ;  /* 0x0000001eab147225 */ /* 0x000fc800078e0014 */
[----:B------:R-:W-:Y:S02]  /*1a30*/  IMAD.IADD R31, R21, 0x1, R12 ;  /* 0x00000001151f7824 */ /* 0x000fe400078e020c */
[----:B---3--:R-:W-:Y:S01]  /*1a40*/  IMAD R0, R29, R170, RZ ;  /* 0x000000aa1d007224 */ /* 0x008fe200078e02ff */
[C-C-:B----4-:R-:W-:Y:S01]  /*1a50*/  SHF.L.U64.HI R21, R24.reuse, 0x5, R25.reuse ;  /* 0x0000000518157819 */ /* 0x150fe20000010219 */
[----:B------:R-:W-:Y:S01]  /*1a60*/  IMAD.MOV.U32 R30, RZ, RZ, R20 ;  /* 0x000000ffff1e7224 */ /* 0x000fe200078e0014 */
[----:B------:R-:W-:Y:S01]  /*1a70*/  SHF.L.U64.HI R29, R24, 0x4, R25 ;  /* 0x00000004181d7819 */ /* 0x000fe20000010219 */
[----:B------:R-:W-:Y:S01]  /*1a80*/  IMAD R0, R28, R13, R0 ;  /* 0x0000000d1c007224 */ /* 0x000fe200078e0200 */
[----:B------:R-:W-:Y:S01]  /*1a90*/  LEA R162, P0, R36, R26, 0x1 ;  /* 0x0000001a24a27211 */ /* 0x000fe200078008ff */
[----:B------:R-:W-:Y:S01]  /*1aa0*/  IMAD.WIDE.U32 R30, R170, R28, R30 ;  /* 0x0000001caa1e7225 */ /* 0x000fe200078e001e */
[----:B------:R-:W-:Y:S02]  /*1ab0*/  SHF.L.U32 R28, R24, 0x4, RZ ;  /* 0x00000004181c7819 */ /* 0x000fe400000006ff */
[----:B------:R-:W-:Y:S01]  /*1ac0*/  LEA.HI.X R161, R36, R27, R161, 0x1, P0 ;  /* 0x0000001b24a17211 */ /* 0x000fe200000f0ca1 */
[----:B------:R-:W-:-:S02]  /*1ad0*/  IMAD.SHL.U32 R20, R24, 0x20, RZ ;  /* 0x0000002018147824 */ /* 0x000fc400078e00ff */
[----:B------:R-:W-:Y:S02]  /*1ae0*/  IMAD R13, R17, R24, RZ ;  /* 0x00000018110d7224 */ /* 0x000fe400078e02ff */
[----:B------:R-:W-:Y:S02]  /*1af0*/  IMAD.IADD R31, R31, 0x1, R0 ;  /* 0x000000011f1f7824 */ /* 0x000fe400078e0200 */
[----:B------:R-:W-:-:S04]  /*1b00*/  IMAD.WIDE.U32 R20, R24, R16, R20 ;  /* 0x0000001018147225 */ /* 0x000fc800078e0014 */
[----:B------:R-:W-:Y:S01]  /*1b10*/  IMAD R0, R25, R16, R13 ;  /* 0x0000001019007224 */ /* 0x000fe200078e020d */
[----:B------:R-:W-:Y:S01]  /*1b20*/  IADD3 R17, P2, PT, R30, R20, RZ ;  /* 0x000000141e117210 */ /* 0x000fe20007f5e0ff */
[----:B------:R-:W-:-:S04]  /*1b30*/  IMAD.WIDE.U32 R32, R24, R16, R28 ;  /* 0x0000001018207225 */ /* 0x000fc800078e001c */
[----:B------:R-:W-:Y:S01]  /*1b40*/  IMAD.WIDE.U32 R24, R24, R16, R30 ;  /* 0x0000001018187225 */ /* 0x000fe200078e001e */
[----:B------:R-:W-:Y:S02]  /*1b50*/  LOP3.LUT R16, R4, 0x1c0, RZ, 0xc0, !PT ;  /* 0x000001c004107812 */ /* 0x000fe400078ec0ff */
[----:B------:R-:W-:Y:S01]  /*1b60*/  IADD3 R15, P3, PT, R30, R32, RZ ;  /* 0x000000201e0f7210 */ /* 0x000fe20007f7e0ff */
[----:B------:R-:W-:Y:S01]  /*1b70*/  IMAD.IADD R12, R0, 0x1, R21 ;  /* 0x00000001000c7824 */ /* 0x000fe200078e0215 */
[----:B------:R-:W-:Y:S01]  /*1b80*/  LOP3.LUT R27, R16, 0x38, R5, 0xf8, !PT ;  /* 0x00000038101b7812 */ /* 0x000fe200078ef805 */
[----:B------:R-:W-:Y:S01]  /*1b90*/  IMAD.IADD R25, R25, 0x1, R0 ;  /* 0x0000000119197824 */ /* 0x000fe200078e0200 */
[----:B------:R-:W-:Y:S01]  /*1ba0*/  IADD3 R21, P1, P0, R30, R20, R28 ;  /* 0x000000141e157210 */ /* 0x000fe2000783e01c */
[----:B------:R-:W-:Y:S01]  /*1bb0*/  IMAD.MOV.U32 R163, RZ, RZ, R161 ;  /* 0x000000ffffa37224 */ /* 0x000fe200078e00a1 */
[----:B------:R-:W-:Y:S02]  /*1bc0*/  LOP3.LUT R27, R27, 0x38, R4, 0x78, !PT ;  /* 0x000000381b1b7812 */ /* 0x000fe400078e7804 */
[----:B------:R-:W-:-:S02]  /*1bd0*/  IADD3.X R13, PT, PT, R31, R0, R33, P3, !PT ;  /* 0x000000001f0d7210 */ /* 0x000fc40001ffe421 */
[----:B------:R-:W-:Y:S01]  /*1be0*/  IADD3.X R0, PT, PT, R31, R12, R29, P1, P0 ;  /* 0x0000000c1f007210 */ /* 0x000fe20000fe041d */
[----:B------:R-:W-:Y:S01]  /*1bf0*/  IMAD.X R12, R12, 0x1, R31, P2 ;  /* 0x000000010c0c7824 */ /* 0x000fe200010e061f */
[----:B------:R-:W-:Y:S02]  /*1c00*/  LOP3.LUT R16, R27, 0x1e00, R4, 0xf8, !PT ;  /* 0x00001e001b107812 */ /* 0x000fe400078ef804 */
[-C--:B------:R-:W-:Y:S02]  /*1c10*/  LEA R28, P3, R24, R22.reuse, 0x1 ;  /* 0x00000016181c7211 */ /* 0x080fe400078608ff */
[C---:B------:R-:W-:Y:S01]  /*1c20*/  LEA R20, P0, R21.reuse, R22, 0x1 ;  /* 0x0000001615147211 */ /* 0x040fe200078008ff */
[----:B------:R-:W-:Y:S01]  /*1c30*/  IMAD R167, R16, 0x2, R9 ;  /* 0x0000000210a77824 */ /* 0x000fe200078e0209 */
[-C--:B------:R-:W-:Y:S02]  /*1c40*/  LEA.HI.X R29, R24, R23.reuse, R25, 0x1, P3 ;  /* 0x00000017181d7211 */ /* 0x080fe400018f0c19 */
[----:B------:R-:W-:-:S02]  /*1c50*/  LEA.HI.X R21, R21, R23, R0, 0x1, P0 ;  /* 0x0000001715157211 */ /* 0x000fc400000f0c00 */
[-C--:B------:R-:W-:Y:S01]  /*1c60*/  LEA R26, P2, R15, R22.reuse, 0x1 ;  /* 0x000000160f1a7211 */ /* 0x080fe200078408ff */
[----:B------:R-:W-:Y:S01]  /*1c70*/  @!PT LDS RZ, [RZ] ;  /* 0x00000000fffff984 */ /* 0x000fe20000000800 */
[----:B------:R-:W-:Y:S01]  /*1c80*/  @!PT LDS RZ, [RZ] ;  /* 0x00000000fffff984 */ /* 0x000fe20000000800 */
[----:B------:R-:W-:Y:S01]  /*1c90*/  @!PT LDS RZ, [RZ] ;  /* 0x00000000fffff984 */ /* 0x000fe20000000800 */
[----:B------:R-:W-:Y:S01]  /*1ca0*/  LDGSTS.E.BYPASS.LTC128B.128 [R167], desc[UR4][R28.64] ;  /* 0x000000001ca77fae */ /* 0x000fe2000b981a04 */
[----:B------:R-:W-:Y:S02]  /*1cb0*/  LEA R24, P1, R17, R22, 0x1 ;  /* 0x0000001611187211 */ /* 0x000fe400078208ff */
[----:B------:R-:W-:Y:S01]  /*1cc0*/  IADD3 R16, P0, PT, R158, R162, RZ ;  /* 0x000000a29e107210 */ /* 0x000fe20007f1e0ff */
[----:B------:R-:W-:Y:S01]  /*1cd0*/  LDGSTS.E.BYPASS.LTC128B.128 [R167+0x2000], desc[UR4][R28.64+0x80] ;  /* 0x020000801ca77fae */ /* 0x000fe2000b981a04 */
[-C--:B------:R-:W-:Y:S01]  /*1ce0*/  LEA.HI.X R27, R15, R23.reuse, R13, 0x1, P2 ;  /* 0x000000170f1b7211 */ /* 0x080fe200010f0c0d */
[----:B------:R-:W-:Y:S01]  /*1cf0*/  IMAD.IADD R13, R19, 0x1, R8 ;  /* 0x00000001130d7824 */ /* 0x000fe200078e0208 */
[----:B------:R-:W-:Y:S01]  /*1d00*/  LEA.HI.X R25, R17, R23, R12, 0x1, P1 ;  /* 0x0000001711197211 */ /* 0x000fe200008f0c0c */
[----:B------:R-:W-:Y:S01]  /*1d10*/  IMAD.X R17, R159, 0x1, R161, P0 ;  /* 0x000000019f117824 */ /* 0x000fe200000e06a1 */
[----:B------:R-:W-:Y:S01]  /*1d20*/  IADD3 R22, P0, PT, R16, R158, RZ ;  /* 0x0000009e10167210 */ /* 0x000fe20007f1e0ff */
[----:B------:R-:W-:Y:S01]  /*1d30*/  LDGSTS.E.BYPASS.LTC128B.128 [R167+0x800], desc[UR4][R26.64] ;  /* 0x008000001aa77fae */ /* 0x000fe2000b981a04 */
[----:B------:R-:W-:Y:S01]  /*1d40*/  IMAD.MOV.U32 R12, RZ, RZ, R18 ;  /* 0x000000ffff0c7224 */ /* 0x000fe200078e0012 */
[----:B------:R-:W-:-:S02]  /*1d50*/  SHF.R.U32.HI R15, RZ, 0x1, R5 ;  /* 0x00000001ff0f7819 */ /* 0x000fc40000011605 */
[----:B------:R-:W-:Y:S01]  /*1d60*/  LDGSTS.E.BYPASS.LTC128B.128 [R167+0x2800], desc[UR4][R26.64+0x80] ;  /* 0x028000801aa77fae */ /* 0x000fe2000b981a04 */
[----:B------:R-:W-:Y:S01]  /*1d70*/  IMAD.X R23, R17, 0x1, R159, P0 ;  /* 0x0000000111177824 */ /* 0x000fe200000e069f */
[----:B------:R-:W-:Y:S01]  /*1d80*/  IADD3 R18, P0, PT, R22, R158, RZ ;  /* 0x0000009e16127210 */ /* 0x000fe20007f1e0ff */
[----:B------:R-:W-:Y:S01]  /*1d90*/  IMAD.WIDE.U32 R12, R14, R94, R12 ;  /* 0x0000005e0e0c7225 */ /* 0x000fe200078e000c */
[----:B------:R-:W-:Y:S01]  /*1da0*/  LDGSTS.E.BYPASS.LTC128B.128 [R167+0x1000], desc[UR4][R24.64] ;  /* 0x0100000018a77fae */ /* 0x000fe2000b981a04 */
[----:B------:R-:W-:Y:S02]  /*1db0*/  LOP3.LUT R0, R93, 0x1c0, RZ, 0xc0, !PT ;  /* 0x000001c05d007812 */ /* 0x000fe400078ec0ff */
[----:B------:R-:W-:Y:S01]  /*1dc0*/  IADD3.X R19, PT, PT, R23, R159, RZ, P0, !PT ;  /* 0x0000009f17137210 */ /* 0x000fe200007fe4ff */
[----:B------:R-:W-:Y:S01]  /*1dd0*/  LDGSTS.E.BYPASS.LTC128B.128 [R167+0x3000], desc[UR4][R24.64+0x80] ;  /* 0x0300008018a77fae */ /* 0x000fe2000b981a04 */
[----:B------:R-:W-:Y:S01]  /*1de0*/  IMAD.IADD R165, R13, 0x1, R165 ;  /* 0x000000010da57824 */ /* 0x000fe200078e02a5 */
[----:B------:R-:W-:-:S02]  /*1df0*/  LEA R164, P0, R12, R6, 0x1 ;  /* 0x000000060ca47211 */ /* 0x000fc400078008ff */
[----:B------:R-:W-:Y:S01]  /*1e00*/  LDGSTS.E.BYPASS.LTC128B.128 [R167+0x1800], desc[UR4][R20.64] ;  /* 0x0180000014a77fae */ /* 0x000fe2000b981a04 */
[----:B------:R-:W-:Y:S02]  /*1e10*/  LOP3.LUT R15, R0, 0x8, R15, 0xf8, !PT ;  /* 0x00000008000f7812 */ /* 0x000fe400078ef80f */
[----:B------:R-:W-:Y:S01]  /*1e20*/  LEA.HI.X R165, R12, R7, R165, 0x1, P0 ;  /* 0x000000070ca57211 */ /* 0x000fe200000f0ca5 */
[----:B------:R-:W-:Y:S01]  /*1e30*/  LDGSTS.E.BYPASS.LTC128B.128 [R167+0x3800], desc[UR4][R20.64+0x80] ;  /* 0x0380008014a77fae */ /* 0x000fe2000b981a04 */
[----:B------:R-:W-:Y:S01]  /*1e40*/  LOP3.LUT R13, R0, 0x8, R5, 0xf8, !PT ;  /* 0x00000008000d7812 */ /* 0x000fe200078ef805 */
[----:B------:R-:W-:Y:S01]  /*1e50*/  IMAD.SHL.U32 R7, R5, 0x20, RZ ;  /* 0x0000002005077824 */ /* 0x000fe200078e00ff */
[----:B------:R-:W-:Y:S01]  /*1e60*/  LOP3.LUT R0, R93, 0x200, RZ, 0xc0, !PT ;  /* 0x000002005d007812 */ /* 0x000fe200078ec0ff */
[----:B------:R-:W-:Y:S01]  /*1e70*/  LDGSTS.E.BYPASS.LTC128B.128 [R167+0x4000], desc[UR4][R162.64] ;  /* 0x04000000a2a77fae */ /* 0x000fe2000b981a04 */
[--C-:B------:R-:W-:Y:S02]  /*1e80*/  LOP3.LUT R13, R13, 0x38, R4.reuse, 0x78, !PT ;  /* 0x000000380d0d7812 */ /* 0x100fe400078e7804 */
[----:B------:R-:W-:Y:S01]  /*1e90*/  LOP3.LUT R7, R0, 0x7c00, R7, 0xf8, !PT ;  /* 0x00007c0000077812 */ /* 0x000fe200078ef807 */
[----:B------:R-:W-:Y:S01]  /*1ea0*/  LDGSTS.E.BYPASS.LTC128B.128 [R167+0x6000], desc[UR4][R162.64+0x80] ;  /* 0x06000080a2a77fae */ /* 0x000fe2000b981a04 */
[----:B------:R-:W-:Y:S01]  /*1eb0*/  LOP3.LUT R4, R15, 0x38, R4, 0x78, !PT ;  /* 0x000000380f047812 */ /* 0x000fe200078e7804 */
[----:B------:R-:W-:-:S02]  /*1ec0*/  IMAD R154, R13, 0x2, R154 ;  /* 0x000000020d9a7824 */ /* 0x000fc400078e029a */
[----:B------:R-:W-:Y:S01]  /*1ed0*/  LDGSTS.E.BYPASS.LTC128B.128 [R167+0x4800], desc[UR4][R16.64] ;  /* 0x0480000010a77fae */ /* 0x000fe2000b981a04 */
[----:B------:R-:W-:Y:S01]  /*1ee0*/  LOP3.LUT R0, R7, R4, RZ, 0xfc, !PT ;  /* 0x0000000407007212 */ /* 0x000fe200078efcff */
[----:B------:R-:W-:Y:S02]  /*1ef0*/  IMAD.IADD R154, R9, 0x1, R154 ;  /* 0x00000001099a7824 */ /* 0x000fe400078e029a */
[----:B------:R1:W-:Y:S02]  /*1f00*/  LDGSTS.E.BYPASS.LTC128B.128 [R167+0x6800], desc[UR4][R16.64+0x80] ;  /* 0x0680008010a77fae */ /* 0x0003e4000b981a04 */
[----:B------:R-:W-:Y:S02]  /*1f10*/  IMAD R155, R0, 0x2, R9 ;  /* 0x00000002009b7824 */ /* 0x000fe400078e0209 */
[----:B------:R-:W-:Y:S04]  /*1f20*/  LDGSTS.E.BYPASS.LTC128B.128 [R167+0x5000], desc[UR4][R22.64] ;  /* 0x0500000016a77fae */ /* 0x000fe8000b981a04 */
[----:B------:R-:W-:Y:S04]  /*1f30*/  LDGSTS.E.BYPASS.LTC128B.128 [R167+0x7000], desc[UR4][R22.64+0x80] ;  /* 0x0700008016a77fae */ /* 0x000fe8000b981a04 */
[----:B------:R-:W-:Y:S04]  /*1f40*/  LDGSTS.E.BYPASS.LTC128B.128 [R167+0x5800], desc[UR4][R18.64] ;  /* 0x0580000012a77fae */ /* 0x000fe8000b981a04 */
[----:B------:R2:W-:Y:S04]  /*1f50*/  LDGSTS.E.BYPASS.LTC128B.128 [R167+0x7800], desc[UR4][R18.64+0x80] ;  /* 0x0780008012a77fae */ /* 0x0005e8000b981a04 */
[----:B------:R-:W0:Y:S01]  /*1f60*/  LDGDEPBAR ;  /* 0x00000000000079af */ /* 0x000e220000000000 */
[----:B-1----:R-:W-:-:S04]  /*1f70*/  IADD3 R16, P0, PT, R156, R164, RZ ;  /* 0x000000a49c107210 */ /* 0x002fc80007f1e0ff */
[----:B------:R-:W-:Y:S02]  /*1f80*/  IADD3.X R17, PT, PT, R157, R165, RZ, P0, !PT ;  /* 0x000000a59d117210 */ /* 0x000fe400007fe4ff */
[----:B--2---:R-:W-:Y:S01]  /*1f90*/  IADD3 R18, P0, PT, R16, R156, RZ ;  /* 0x0000009c10127210 */ /* 0x004fe20007f1e0ff */
[----:B------:R-:W-:-:S12]  /*1fa0*/  DEPBAR.LE SB0, 0x0 ;  /* 0x000080000000791a */ /* 0x000fd80000000000 */
[----:B------:R-:W-:Y:S05]  /*1fb0*/  WARPSYNC.ALL ;  /* 0x0000000000007948 */ /* 0x000fea0003800000 */
[----:B------:R-:W-:Y:S01]  /*1fc0*/  BAR.SYNC.DEFER_BLOCKING 0x0 ;  /* 0x0000000000007b1d */ /* 0x000fe20000010000 */
[----:B------:R-:W-:Y:S01]  /*1fd0*/  IMAD.X R19, R17, 0x1, R157, P0 ;  /* 0x0000000111137824 */ /* 0x000fe200000e069d */
[----:B------:R-:W-:-:S04]  /*1fe0*/  IADD3 R6, P0, PT, R18, R156, RZ ;  /* 0x0000009c12067210 */ /* 0x000fc80007f1e0ff */
[----:B------:R-:W-:Y:S01]  /*1ff0*/  R2P PR, R5, 0x6 ;  /* 0x0000000605007804 */ /* 0x000fe20000000000 */
[----:B------:R-:W-:Y:S01]  /*2000*/  IMAD.X R7, R19, 0x1, R157, P0 ;  /* 0x0000000113077824 */ /* 0x000fe200000e069d */
[----:B------:R-:W-:Y:S01]  /*2010*/  ISETP.GT.AND P0, PT, R175, R160, PT ;  /* 0x000000a0af00720c */ /* 0x000fe20003f04270 */
[----:B------:R-:W-:Y:S01]  /*2020*/  IMAD.MOV.U32 R5, RZ, RZ, 0x20 ;  /* 0x00000020ff057424 */ /* 0x000fe200078e00ff */
[----:B------:R-:W-:Y:S04]  /*2030*/  BSSY.RECONVERGENT B1, `(.L_x_12029) ;  /* 0x00000df000017945 */ /* 0x000fe80003800200 */
[----:B------:R-:W-:-:S04]  /*2040*/  SEL R5, R5, 0xffffffe0, !P1 ;  /* 0xffffffe005057807 */ /* 0x000fc80004800000 */
[C---:B------:R-:W-:Y:S01]  /*2050*/  IADD3 R153, PT, PT, R5.reuse, R155, RZ ;  /* 0x0000009b05997210 */ /* 0x040fe20007ffe0ff */
        /* <DEDUP_REMOVED lines=22> */
[----:B------:R-:W1:Y:S02]  /*21c0*/  LDSM.16.M88.4 R44, [R149+0x5000] ;  /* 0x00500000952c783b */ /* 0x000e640000000200 */
[C---:B------:R-:W-:Y:S02]  /*21d0*/  IMAD.IADD R152, R7.reuse, 0x1, R155 ;  /* 0x0000000107987824 */ /* 0x040fe400078e029b */
[----:B------:R-:W-:Y:S01]  /*21e0*/  IMAD.IADD R148, R7, 0x1, R154 ;  /* 0x0000000107947824 */ /* 0x000fe200078e029a */
[----:B------:R-:W-:Y:S01]  /*21f0*/  LDSM.16.M88.4 R72, [R154+0x6000] ;  /* 0x006000009a48783b */ /* 0x000fe20000000200 */
[----:B------:R-:W-:-:S03]  /*2200*/  IMAD.IADD R151, R5, 0x1, R152 ;  /* 0x0000000105977824 */ /* 0x000fc600078e0298 */
[----:B------:R-:W-:Y:S01]  /*2210*/  LDSM.16.M88.4 R60, [R152] ;  /* 0x00000000983c783b */ /* 0x000fe20000000200 */
[----:B------:R-:W-:Y:S01]  /*2220*/  IADD3 R147, PT, PT, R5, R148, RZ ;  /* 0x0000009405937210 */ /* 0x000fe20007ffe0ff */
        /* <DEDUP_REMOVED lines=110> */
.L_x_12032:
        /* <DEDUP_REMOVED lines=10> */
[----:B------:R-:W-:-:S02]  /*29b0*/  LOP3.LUT R0, R0, R47, RZ, 0x3c, !PT ;  /* 0x0000002f00007212 */ /* 0x000fc400078e3cff */
        /* <DEDUP_REMOVED lines=22> */
[----:B------:R-:W-:Y:S01]  /*2b20*/  ISETP.GE.U32.AND P5, PT, R11, R10, PT ;  /* 0x0000000a0b00720c */ /* 0x000fe20003fa6070 */
[----:B------:R-:W3:Y:S01]  /*2b30*/  LD.E.64 R48, desc[UR4][R2.64+0x38] ;  /* 0x0000380402307980 */ /* 0x000ee2000c101b00 */
[----:B------:R-:W-:-:S09]  /*2b40*/  ISETP.NE.AND P1, PT, R47, RZ, PT ;  /* 0x000000ff2f00720c */ /* 0x000fd20003f25270 */
        /* <DEDUP_REMOVED lines=25> */
.L_x_12033:
[----:B------:R-:W-:Y:S05]  /*2ce0*/  BSYNC.RECONVERGENT B0 ;  /* 0x0000000000007941 */ /* 0x000fea0003800200 */
.L_x_12031:
        /* <DEDUP_REMOVED lines=19> */
.L_x_12030:
[----:B------:R-:W-:Y:S05]  /*2e20*/  BSYNC.RECONVERGENT B1 ;  /* 0x0000000000017941 */ /* 0x000fea0003800200 */
.L_x_12029:
        /* <DEDUP_REMOVED lines=16> */
[----:B-1----:R-:W-:Y:S02]  /*2f30*/  FMNMX.FTZ R45, R15, R0, !PT ;  /* 0x000000000f2d7209 */ /* 0x002fe40007810000 */
        /* <DEDUP_REMOVED lines=8> */
[----:B---3--:R-:W-:Y:S02]  /*2fc0*/  FMNMX.FTZ R101, R0, R101, !PT ;  /* 0x0000006500657209 */ /* 0x008fe40007810000 */
[----:B------:R-:W-:Y:S02]  /*2fd0*/  LOP3.LUT R0, R4, 0x200, R93, 0xf8, !PT ;  /* 0x0000020004007812 */ /* 0x000fe400078ef85d */
[----:B------:R-:W-:-:S02]  /*2fe0*/  FSETP.NEU.FTZ.AND P0, PT, R102, -INF , PT ;  /* 0xff8000006600780b */ /* 0x000fc40003f1d000 */
        /* <DEDUP_REMOVED lines=37> */
[----:B------:R-:W4:Y:S01]  /*3240*/  LDSM.16.MT88.4 R28, [R146+0x8800] ;  /* 0x00880000921c783b */ /* 0x000f220000004200 */
[-C--:B------:R-:W-:Y:S01]  /*3250*/  FFMA.FTZ R126, R19, R124.reuse, -R129 ;  /* 0x0000007c137e7223 */ /* 0x080fe20000010881 */
[-C--:B------:R-:W-:Y:S01]  /*3260*/  FFMA.FTZ R183, R13, R124.reuse, -R131 ;  /* 0x0000007c0db77223 */ /* 0x080fe20000010883 */
[-CC-:B------:R-:W-:Y:S01]  /*3270*/  FFMA.FTZ R181, R15, R124.reuse, -R129.reuse ;  /* 0x0000007c0fb57223 */ /* 0x180fe20000010881 */
[----:B------:R-:W5:Y:S01]  /*3280*/  LDSM.16.MT88.4 R32, [R144+0x8800] ;  /* 0x008800009020783b */ /* 0x000f620000004200 */
[----:B------:R-:W-:Y:S01]  /*3290*/  FFMA.FTZ R14, R14, R124, -R129 ;  /* 0x0000007c0e0e7223 */ /* 0x000fe20000010881 */
[----:B------:R-:W-:Y:S01]  /*32a0*/  ISETP.GE.AND P0, PT, R109, R160, PT ;  /* 0x000000a06d00720c */ /* 0x000fe20003f06270 */
[----:B------:R-:W-:Y:S08]  /*32b0*/  MUFU.EX2 R113, R113 ;  /* 0x0000007100717308 */ /* 0x000ff00000000800 */
[----:B------:R-:W1:Y:S01]  /*32c0*/  MUFU.EX2 R112, R112 ;  /* 0x0000007000707308 */ /* 0x000e620000000800 */
[----:B---3--:R-:W-:Y:S01]  /*32d0*/  F2FP.BF16.F32.PACK_AB R84, R118, R123 ;  /* 0x0000007b7654723e */ /* 0x008fe200000010ff */
[----:B------:R-:W-:-:S06]  /*32e0*/  FADD.FTZ R118, R123, R118 ;  /* 0x000000767b767221 */ /* 0x000fcc0000010000 */
[----:B------:R-:W-:Y:S08]  /*32f0*/  MUFU.EX2 R121, R121 ;  /* 0x0000007900797308 */ /* 0x000ff00000000800 */
[----:B------:R-:W3:Y:S01]  /*3300*/  MUFU.EX2 R116, R116 ;  /* 0x0000007400747308 */ /* 0x000ee20000000800 */
[----:B-1----:R-:W-:-:S07]  /*3310*/  F2FP.BF16.F32.PACK_AB R86, R112, R113 ;  /* 0x000000717056723e */ /* 0x002fce00000010ff */
        /* <DEDUP_REMOVED lines=12> */
[C---:B--2---:R-:W-:Y:S07]  /*33e0*/  HMMA.16816.F32.BF16 R36, R84.reuse, R40, RZ ;  /* 0x000000285424723c */ /* 0x044fee00000418ff */
        /* <DEDUP_REMOVED lines=19> */
[----:B-1----:R-:W-:-:S05]  /*3520*/  F2FP.BF16.F32.PACK_AB R5, R125, R120 ;  /* 0x000000787d05723e */ /* 0x002fca00000010ff */
[----:B------:R-:W-:Y:S01]  /*3530*/  HMMA.16816.F32.BF16 R84, R84, R6, RZ ;  /* 0x000000065454723c */ /* 0x000fe200000418ff */
[----:B------:R-:W-:Y:S02]  /*3540*/  F2FP.BF16.F32.PACK_AB R6, R117, R0 ;  /* 0x000000007506723e */ /* 0x000fe400000010ff */
[----:B--2---:R-:W-:-:S07]  /*3550*/  F2FP.BF16.F32.PACK_AB R7, R127, R122 ;  /* 0x0000007a7f07723e */ /* 0x004fce00000010ff */
[C---:B------:R-:W-:Y:S08]  /*3560*/  HMMA.16816.F32.BF16 R96, R4.reuse, R8, R96 ;  /* 0x000000080460723c */ /* 0x040ff00000041860 */
[C---:B------:R-:W-:Y:S01]  /*3570*/  HMMA.16816.F32.BF16 R92, R4.reuse, R10, R92 ;  /* 0x0000000a045c723c */ /* 0x040fe2000004185c */
[----:B------:R-:W1:Y:S07]  /*3580*/  LDSM.16.MT88.4 R8, [R150+0xa800] ;  /* 0x00a800009608783b */ /* 0x000e6e0000004200 */
[C---:B----4-:R-:W-:Y:S08]  /*3590*/  HMMA.16816.F32.BF16 R36, R4.reuse, R28, R36 ;  /* 0x0000001c0424723c */ /* 0x050ff00000041824 */
[C---:B------:R-:W-:Y:S01]  /*35a0*/  HMMA.16816.F32.BF16 R40, R4.reuse, R30, R40 ;  /* 0x0000001e0428723c */ /* 0x040fe20000041828 */
[----:B------:R-:W2:Y:S07]  /*35b0*/  LDSM.16.MT88.4 R28, [R146+0xa800] ;  /* 0x00a80000921c783b */ /* 0x000eae0000004200 */
[----:B------:R-:W-:Y:S01]  /*35c0*/  HMMA.16816.F32.BF16 R44, R4, R104, R44 ;  /* 0x00000068042c723c */ /* 0x000fe2000004182c */
[-CC-:B------:R-:W-:Y:S01]  /*35d0*/  FFMA.FTZ R104, R26, R124.reuse, -R129.reuse ;  /* 0x0000007c1a687223 */ /* 0x180fe20000010881 */
[----:B------:R-:W-:-:S05]  /*35e0*/  FFMA.FTZ R105, R27, R124, -R129 ;  /* 0x0000007c1b697223 */ /* 0x000fca0000010881 */
[----:B------:R-:W-:Y:S01]  /*35f0*/  MUFU.EX2 R104, R104 ;  /* 0x0000006800687308 */ /* 0x000fe20000000800 */
[----:B-----5:R-:W-:Y:S01]  /*3600*/  HMMA.16816.F32.BF16 R52, R4, R32, R52 ;  /* 0x000000200434723c */ /* 0x020fe20000041834 */
[-CC-:B------:R-:W-:Y:S01]  /*3610*/  FFMA.FTZ R33, R24, R124.reuse, -R131.reuse ;  /* 0x0000007c18217223 */ /* 0x180fe20000010883 */
[----:B------:R-:W-:-:S05]  /*3620*/  FFMA.FTZ R32, R20, R124, -R131 ;  /* 0x0000007c14207223 */ /* 0x000fca0000010883 */
[----:B------:R-:W-:Y:S01]  /*3630*/  MUFU.EX2 R33, R33 ;  /* 0x0000002100217308 */ /* 0x000fe20000000800 */
[C---:B------:R-:W-:Y:S01]  /*3640*/  HMMA.16816.F32.BF16 R56, R4.reuse, R34, R56 ;  /* 0x000000220438723c */ /* 0x040fe20000041838 */
[-CC-:B------:R-:W-:Y:S01]  /*3650*/  FFMA.FTZ R34, R25, R124.reuse, -R131.reuse ;  /* 0x0000007c19227223 */ /* 0x180fe20000010883 */
[-C--:B------:R-:W-:Y:S01]  /*3660*/  FFMA.FTZ R35, R21, R124.reuse, -R131 ;  /* 0x0000007c15237223 */ /* 0x080fe20000010883 */
[----:B------:R-:W-:Y:S04]  /*3670*/  LDSM.16.MT88.4 R24, [R150+0x9000] ;  /* 0x009000009618783b */ /* 0x000fe80000004200 */
[----:B------:R-:W3:Y:S01]  /*3680*/  MUFU.EX2 R34, R34 ;  /* 0x0000002200227308 */ /* 0x000ee20000000800 */
[C---:B-1----:R-:W-:Y:S07]  /*3690*/  HMMA.16816.F32.BF16 R60, R4.reuse, R8, R60 ;  /* 0x00000008043c723c */ /* 0x042fee000004183c */
[----:B------:R-:W-:Y:S01]  /*36a0*/  MUFU.EX2 R32, R32 ;  /* 0x0000002000207308 */ /* 0x000fe20000000800 */
[C---:B------:R-:W-:Y:S01]  /*36b0*/  HMMA.16816.F32.BF16 R64, R4.reuse, R10, R64 ;  /* 0x0000000a0440723c */ /* 0x040fe20000041840 */
[----:B------:R-:W1:Y:S06]  /*36c0*/  LDSM.16.MT88.4 R8, [R145+0xa800] ;  /* 0x00a800009108783b */ /* 0x000e6c0000004200 */
[----:B------:R-:W-:Y:S01]  /*36d0*/  MUFU.EX2 R35, R35 ;  /* 0x0000002300237308 */ /* 0x000fe20000000800 */
[C---:B--2---:R-:W-:Y:S07]  /*36e0*/  HMMA.16816.F32.BF16 R68, R4.reuse, R28, R68 ;  /* 0x0000001c0444723c */ /* 0x044fee0000041844 */
[----:B------:R-:W2:Y:S01]  /*36f0*/  MUFU.EX2 R105, R105 ;  /* 0x0000006900697308 */ /* 0x000ea20000000800 */
[C---:B------:R-:W-:Y:S01]  /*3700*/  HMMA.16816.F32.BF16 R72, R4.reuse, R30, R72 ;  /* 0x0000001e0448723c */ /* 0x040fe20000041848 */
[----:B------:R-:W4:Y:S07]  /*3710*/  LDSM.16.MT88.4 R28, [R144+0xa800] ;  /* 0x00a80000901c783b */ /* 0x000f2e0000004200 */
[----:B------:R-:W-:Y:S01]  /*3720*/  HMMA.16816.F32.BF16 R48, R4, R106, R48 ;  /* 0x0000006a0430723c */ /* 0x000fe20000041830 */
[-CC-:B------:R-:W-:Y:S01]  /*3730*/  FFMA.FTZ R106, R22, R124.reuse, -R129.reuse ;  /* 0x0000007c166a7223 */ /* 0x180fe20000010881 */
[----:B------:R-:W-:-:S02]  /*3740*/  FFMA.FTZ R107, R23, R124, -R129 ;  /* 0x0000007c176b7223 */ /* 0x000fc40000010881 */
[----:B------:R-:W-:Y:S03]  /*3750*/  LDSM.16.MT88.4 R20, [R150+0xb000] ;  /* 0x00b000009614783b */ /* 0x000fe60000004200 */
[----:B------:R-:W-:Y:S08]  /*3760*/  MUFU.EX2 R106, R106 ;  /* 0x0000006a006a7308 */ /* 0x000ff00000000800 */
[----:B------:R-:W5:Y:S01]  /*3770*/  MUFU.EX2 R107, R107 ;  /* 0x0000006b006b7308 */ /* 0x000f620000000800 */
[C---:B-1----:R-:W-:Y:S08]  /*3780*/  HMMA.16816.F32.BF16 R88, R4.reuse, R8, R88 ;  /* 0x000000080458723c */ /* 0x042ff00000041858 */
[C---:B------:R-:W-:Y:S01]  /*3790*/  HMMA.16816.F32.BF16 R76, R4.reuse, R10, R76 ;  /* 0x0000000a044c723c */ /* 0x040fe2000004184c */
[----:B------:R-:W1:Y:S07]  /*37a0*/  LDSM.16.MT88.4 R8, [R146+0x9000] ;  /* 0x009000009208783b */ /* 0x000e6e0000004200 */
[C---:B----4-:R-:W-:Y:S08]  /*37b0*/  HMMA.16816.F32.BF16 R80, R4.reuse, R28, R80 ;  /* 0x0000001c0450723c */ /* 0x050ff00000041850 */
[----:B------:R-:W-:Y:S01]  /*37c0*/  HMMA.16816.F32.BF16 R84, R4, R30, R84 ;  /* 0x0000001e0454723c */ /* 0x000fe20000041854 */
[----:B---3--:R-:W-:Y:S01]  /*37d0*/  F2FP.BF16.F32.PACK_AB R4, R34, R33 ;  /* 0x000000212204723e */ /* 0x008fe200000010ff */
[----:B------:R-:W3:Y:S01]  /*37e0*/  LDSM.16.MT88.4 R28, [R145+0x9000] ;  /* 0x00900000911c783b */ /* 0x000ee20000004200 */
[----:B--2---:R-:W-:-:S02]  /*37f0*/  F2FP.BF16.F32.PACK_AB R5, R105, R104 ;  /* 0x000000686905723e */ /* 0x004fc400000010ff */
[----:B------:R-:W-:Y:S02]  /*3800*/  F2FP.BF16.F32.PACK_AB R6, R35, R32 ;  /* 0x000000202306723e */ /* 0x000fe400000010ff */
[----:B-----5:R-:W-:-:S07]  /*3810*/  F2FP.BF16.F32.PACK_AB R7, R107, R106 ;  /* 0x0000006a6b07723e */ /* 0x020fce00000010ff */
[C---:B------:R-:W-:Y:S08]  /*3820*/  HMMA.16816.F32.BF16 R96, R4.reuse, R24, R96 ;  /* 0x000000180460723c */ /* 0x040ff00000041860 */
[C---:B------:R-:W-:Y:S01]  /*3830*/  HMMA.16816.F32.BF16 R92, R4.reuse, R26, R92 ;  /* 0x0000001a045c723c */ /* 0x040fe2000004185c */
[----:B------:R-:W2:Y:S07]  /*3840*/  LDSM.16.MT88.4 R24, [R144+0x9000] ;  /* 0x009000009018783b */ /* 0x000eae0000004200 */
[C---:B-1----:R-:W-:Y:S08]  /*3850*/  HMMA.16816.F32.BF16 R36, R4.reuse, R8, R36 ;  /* 0x000000080424723c */ /* 0x042ff00000041824 */
[C---:B------:R-:W-:Y:S01]  /*3860*/  HMMA.16816.F32.BF16 R40, R4.reuse, R10, R40 ;  /* 0x0000000a0428723c */ /* 0x040fe20000041828 */
[----:B------:R-:W1:Y:S07]  /*3870*/  LDSM.16.MT88.4 R8, [R146+0xb000] ;  /* 0x00b000009208783b */ /* 0x000e6e0000004200 */
[C---:B------:R-:W-:Y:S08]  /*3880*/  HMMA.16816.F32.BF16 R60, R4.reuse, R20, R60 ;  /* 0x00000014043c723c */ /* 0x040ff0000004183c */
[C---:B------:R-:W-:Y:S01]  /*3890*/  HMMA.16816.F32.BF16 R64, R4.reuse, R22, R64 ;  /* 0x000000160440723c */ /* 0x040fe20000041840 */
[----:B------:R-:W4:Y:S07]  /*38a0*/  LDSM.16.MT88.4 R20, [R145+0xb000] ;  /* 0x00b000009114783b */ /* 0x000f2e0000004200 */
[----:B---3--:R-:W-:Y:S01]  /*38b0*/  HMMA.16816.F32.BF16 R44, R4, R28, R44 ;  /* 0x0000001c042c723c */ /* 0x008fe2000004182c */
[-CC-:B------:R-:W-:Y:S01]  /*38c0*/  FFMA.FTZ R28, R16, R124.reuse, -R131.reuse ;  /* 0x0000007c101c7223 */ /* 0x180fe20000010883 */
[----:B------:R-:W-:-:S05]  /*38d0*/  FFMA.FTZ R29, R17, R124, -R131 ;  /* 0x0000007c111d7223 */ /* 0x000fca0000010883 */
[----:B------:R-:W-:Y:S01]  /*38e0*/  MUFU.EX2 R28, R28 ;  /* 0x0000001c001c7308 */ /* 0x000fe20000000800 */
[C---:B--2---:R-:W-:Y:S07]  /*38f0*/  HMMA.16816.F32.BF16 R52, R4.reuse, R24, R52 ;  /* 0x000000180434723c */ /* 0x044fee0000041834 */
[----:B------:R-:W2:Y:S01]  /*3900*/  MUFU.EX2 R29, R29 ;  /* 0x0000001d001d7308 */ /* 0x000ea20000000800 */
[C---:B------:R-:W-:Y:S01]  /*3910*/  HMMA.16816.F32.BF16 R56, R4.reuse, R26, R56 ;  /* 0x0000001a0438723c */ /* 0x040fe20000041838 */
[----:B------:R-:W3:Y:S07]  /*3920*/  LDSM.16.MT88.4 R24, [R144+0xb000] ;  /* 0x00b000009018783b */ /* 0x000eee0000004200 */
[C---:B------:R-:W-:Y:S01]  /*3930*/  HMMA.16816.F32.BF16 R48, R4.reuse, R30, R48 ;  /* 0x0000001e0430723c */ /* 0x040fe20000041830 */
[-C--:B------:R-:W-:Y:S01]  /*3940*/  FFMA.FTZ R31, R18, R124.reuse, -R129 ;  /* 0x0000007c121f7223 */ /* 0x080fe20000010881 */
[----:B------:R-:W-:Y:S01]  /*3950*/  FFMA.FTZ R30, R12, R124, -R131 ;  /* 0x0000007c0c1e7223 */ /* 0x000fe20000010883 */
[----:B------:R-:W5:Y:S01]  /*3960*/  LDSM.16.MT88.4 R16, [R145+0x9800] ;  /* 0x009800009110783b */ /* 0x000f620000004200 */
[----:B------:R2:W-:Y:S04]  /*3970*/  MUFU.EX2 R124, R14 ;  /* 0x0000000e007c7308 */ /* 0x0005e80000000800 */
[C---:B-1----:R-:W-:Y:S04]  /*3980*/  HMMA.16816.F32.BF16 R68, R4.reuse, R8, R68 ;  /* 0x000000080444723c */ /* 0x042fe80000041844 */
[----:B------:R-:W-:Y:S04]  /*3990*/  MUFU.EX2 R30, R30 ;  /* 0x0000001e001e7308 */ /* 0x000fe80000000800 */
[C---:B------:R-:W-:Y:S01]  /*39a0*/  HMMA.16816.F32.BF16 R72, R4.reuse, R10, R72 ;  /* 0x0000000a0448723c */ /* 0x040fe20000041848 */
[----:B------:R-:W1:Y:S03]  /*39b0*/  LDSM.16.MT88.4 R8, [R150+0x9800] ;  /* 0x009800009608783b */ /* 0x000e660000004200 */
[----:B------:R-:W5:Y:S01]  /*39c0*/  MUFU.EX2 R31, R31 ;  /* 0x0000001f001f7308 */ /* 0x000f620000000800 */
[----:B--2---:R-:W2:Y:S03]  /*39d0*/  LDSM.16.MT88.4 R12, [R144+0x9800] ;  /* 0x00980000900c783b */ /* 0x004ea60000004200 */
[C---:B----4-:R-:W-:Y:S08]  /*39e0*/  HMMA.16816.F32.BF16 R88, R4.reuse, R20, R88 ;  /* 0x000000140458723c */ /* 0x050ff00000041858 */
[C---:B------:R-:W-:Y:S01]  /*39f0*/  HMMA.16816.F32.BF16 R76, R4.reuse, R22, R76 ;  /* 0x00000016044c723c */ /* 0x040fe2000004184c */
[----:B------:R-:W4:Y:S07]  /*3a00*/  LDSM.16.MT88.4 R20, [R146+0x9800] ;  /* 0x009800009214783b */ /* 0x000f2e0000004200 */
[C---:B---3--:R-:W-:Y:S08]  /*3a10*/  HMMA.16816.F32.BF16 R80, R4.reuse, R24, R80 ;  /* 0x000000180450723c */ /* 0x048ff00000041850 */
[----:B------:R-:W-:Y:S01]  /*3a20*/  HMMA.16816.F32.BF16 R84, R4, R26, R84 ;  /* 0x0000001a0454723c */ /* 0x000fe20000041854 */
[----:B------:R-:W-:-:S02]  /*3a30*/  F2FP.BF16.F32.PACK_AB R4, R29, R28 ;  /* 0x0000001c1d04723e */ /* 0x000fc400000010ff */
[----:B-----5:R-:W-:Y:S02]  /*3a40*/  F2FP.BF16.F32.PACK_AB R5, R126, R31 ;  /* 0x0000001f7e05723e */ /* 0x020fe400000010ff */
[----:B------:R-:W-:Y:S02]  /*3a50*/  F2FP.BF16.F32.PACK_AB R6, R183, R30 ;  /* 0x0000001eb706723e */ /* 0x000fe400000010ff */
        /* <DEDUP_REMOVED lines=10> */
[----:B----4-:R-:W-:Y:S01]  /*3b00*/  HMMA.16816.F32.BF16 R36, R4, R20, R36 ;  /* 0x000000140424723c */ /* 0x010fe20000041824 */
[----:B------:R-:W-:-:S04]  /*3b10*/  FADD.FTZ R21, R115, R116 ;  /* 0x0000007473157221 */ /* 0x000fc80000010000 */
[----:B------:R-:W-:-:S03]  /*3b20*/  FADD.FTZ R21, R114, R21 ;  /* 0x0000001572157221 */ /* 0x000fc60000010000 */
        /* <DEDUP_REMOVED lines=15> */
[C---:B------:R-:W-:Y:S01]  /*3c20*/  HMMA.16816.F32.BF16 R64, R4.reuse, R10, R64 ;  /* 0x0000000a0440723c */ /* 0x040fe20000041840 */
[----:B------:R-:W1:Y:S07]  /*3c30*/  LDSM.16.MT88.4 R8, [R144+0xb800] ;  /* 0x00b800009008783b */ /* 0x000e6e0000004200 */
        /* <DEDUP_REMOVED lines=27> */
.L_x_12041:
        /* <DEDUP_REMOVED lines=77> */
.L_x_12036:
[----:B------:R-:W-:Y:S05]  /*42c0*/  BSYNC.RECONVERGENT B0 ;  /* 0x0000000000007941 */ /* 0x000fea0003800200 */
.L_x_12035:
        /* <DEDUP_REMOVED lines=16> */
[----:B------:R-:W-:Y:S02]  /*43d0*/  ISETP.GT.AND P1, PT, R175, R160, PT ;  /* 0x000000a0af00720c */ /* 0x000fe40003f24270 */
        /* <DEDUP_REMOVED lines=185> */
.L_x_12040:
[----:B------:R-:W-:Y:S05]  /*4f70*/  BSYNC.RECONVERGENT B0 ;  /* 0x0000000000007941 */ /* 0x000fea0003800200 */
.L_x_12039:
        /* <DEDUP_REMOVED lines=19> */
.L_x_12038:
[----:B------:R-:W-:Y:S05]  /*50b0*/  BSYNC.RECONVERGENT B1 ;  /* 0x0000000000017941 */ /* 0x000fea0003800200 */
.L_x_12037:
        /* <DEDUP_REMOVED lines=315> */
.L_x_12034:
        /* <DEDUP_REMOVED lines=11> */
.L_x_12049:
[----:B------:R-:W2:Y:S01]  /*6520*/  S2R R100, SR_TID.X ;  /* 0x0000000000647919 */ /* 0x000ea20000002100 */
[----:B------:R-:W3:Y:S01]  /*6530*/  MUFU.RCP R6, R5 ;  /* 0x0000000500067308 */ /* 0x000ee20000001000 */
[----:B------:R-:W1:Y:S08]  /*6540*/  S2UR UR6, SR_CgaCtaId ;  /* 0x00000000000679c3 */ /* 0x000e700000008800 */
[----:B------:R-:W-:Y:S01]  /*6550*/  BAR.SYNC.DEFER_BLOCKING 0x0 ;  /* 0x0000000000007b1d */ /* 0x000fe20000010000 */
[----:B------:R-:W-:Y:S01]  /*6560*/  FSETP.NE.FTZ.AND P1, PT, R5, RZ, PT ;  /* 0x000000ff0500720b */ /* 0x000fe20003f35000 */
[----:B----4-:R-:W-:-:S04]  /*6570*/  FADD.FTZ R4, R8, R9 ;  /* 0x0000000908047221 */ /* 0x010fc80000010000 */
[----:B------:R-:W4:Y:S01]  /*6580*/  MUFU.RCP R7, R4 ;  /* 0x0000000400077308 */ /* 0x000f220000001000 */
[----:B------:R-:W-:Y:S01]  /*6590*/  FSETP.NE.FTZ.AND P0, PT, R4, RZ, PT ;  /* 0x000000ff0400720b */ /* 0x000fe20003f15000 */
[----:B------:R-:W-:Y:S01]  /*65a0*/  UMOV UR7, 0x400 ;  /* 0x0000040000077882 */ /* 0x000fe20000000000 */
[----:B---3--:R-:W-:-:S05]  /*65b0*/  FSEL R8, R6, 1, P1 ;  /* 0x3f80000006087808 */ /* 0x008fca0000800000 */
[C---:B------:R-:W-:Y:S01]  /*65c0*/  FMUL.FTZ R96, R8.reuse, R96 ;  /* 0x0000006008607220 */ /* 0x040fe20000410000 */
[C---:B------:R-:W-:Y:S01]  /*65d0*/  FMUL.FTZ R97, R8.reuse, R97 ;  /* 0x0000006108617220 */ /* 0x040fe20000410000 */
[C---:B------:R-:W-:Y:S01]  /*65e0*/  FMUL.FTZ R92, R8.reuse, R92 ;  /* 0x0000005c085c7220 */ /* 0x040fe20000410000 */
[----:B-1----:R-:W-:Y:S01]  /*65f0*/  ULEA UR6, UR6, UR7, 0x18 ;  /* 0x0000000706067291 */ /* 0x002fe2000f8ec0ff */
[C---:B------:R-:W-:Y:S01]  /*6600*/  FMUL.FTZ R93, R8.reuse, R93 ;  /* 0x0000005d085d7220 */ /* 0x040fe20000410000 */
[C---:B------:R-:W-:Y:S01]  /*6610*/  FMUL.FTZ R36, R8.reuse, R36 ;  /* 0x0000002408247220 */ /* 0x040fe20000410000 */
[C---:B------:R-:W-:Y:S01]  /*6620*/  FMUL.FTZ R37, R8.reuse, R37 ;  /* 0x0000002508257220 */ /* 0x040fe20000410000 */
[C---:B------:R-:W-:Y:S01]  /*6630*/  FMUL.FTZ R40, R8.reuse, R40 ;  /* 0x0000002808287220 */ /* 0x040fe20000410000 */
[----:B------:R-:W-:Y:S01]  /*6640*/  FMUL.FTZ R41, R8, R41 ;  /* 0x0000002908297220 */ /* 0x000fe20000410000 */
[----:B--2---:R-:W-:Y:S01]  /*6650*/  SHF.L.U32 R9, R100, 0x1, RZ ;  /* 0x0000000164097819 */ /* 0x004fe200000006ff */
[----:B------:R-:W-:Y:S01]  /*6660*/  FMUL.FTZ R44, R8, R44 ;  /* 0x0000002c082c7220 */ /* 0x000fe20000410000 */
[----:B------:R-:W-:Y:S01]  /*6670*/  SHF.L.U32 R6, R100, 0x4, RZ ;  /* 0x0000000464067819 */ /* 0x000fe200000006ff */
        /* <DEDUP_REMOVED lines=108> */
[----:B------:R-:W4:Y:S04]  /*6d40*/  LD.E.64 R16, desc[UR4][R2.64+0xb0] ;  /* 0x0000b00402107980 */ /* 0x000f28000c101b00 */
[----:B-1----:R-:W4:Y:S04]  /*6d50*/  LD.E R7, desc[UR4][R2.64+0x60] ;  /* 0x0000600402077980 */ /* 0x002f28000c101900 */
[----:B--2---:R-:W2:Y:S04]  /*6d60*/  LD.E R68, desc[UR4][R2.64+0xcc] ;  /* 0x0000cc0402447980 */ /* 0x004ea8000c101900 */
[----:B---3--:R-:W3:Y:S04]  /*6d70*/  LD.E.64 R72, desc[UR4][R2.64+0x78] ;  /* 0x0000780402487980 */ /* 0x008ee8000c101b00 */
[----:B----4-:R1:W5:Y:S01]  /*6d80*/  LD.E.64 R74, desc[UR4][R2.64+0xa8] ;  /* 0x0000a804024a7980 */ /* 0x010362000c101b00 */
[----:B------:R-:W4:Y:S01]  /*6d90*/  @P1 MUFU.LG2 R71, R5 ;  /* 0x0000000500471308 */ /* 0x000f220000000c00 */
[C---:B------:R-:W-:Y:S01]  /*6da0*/  SHF.L.U32 R77, R100.reuse, 0x3, RZ ;  /* 0x00000003644d7819 */ /* 0x040fe200000006ff */
[----:B------:R-:W-:Y:S01]  /*6db0*/  BSSY.RECONVERGENT B0, `(.L_x_12043) ;  /* 0x0000038000007945 */ /* 0x000fe20003800200 */
[----:B------:R-:W-:-:S02]  /*6dc0*/  SHF.L.U32 R70, R100, 0x2, RZ ;  /* 0x0000000264467819 */ /* 0x000fc400000006ff */
[----:B------:R-:W-:Y:S02]  /*6dd0*/  LOP3.LUT R77, R77, 0x1f80, RZ, 0xc0, !PT ;  /* 0x00001f804d4d7812 */ /* 0x000fe400078ec0ff */
[----:B------:R-:W-:Y:S02]  /*6de0*/  SHF.R.U32.HI R69, RZ, 0x1, R100 ;  /* 0x00000001ff457819 */ /* 0x000fe40000011664 */
[----:B------:R-:W-:Y:S02]  /*6df0*/  LOP3.LUT R8, R70, 0x1f8, RZ, 0xc0, !PT ;  /* 0x000001f846087812 */ /* 0x000fe400078ec0ff */
[----:B------:R-:W-:Y:S02]  /*6e00*/  LOP3.LUT P3, RZ, R100, 0x3, RZ, 0xc0, !PT ;  /* 0x0000000364ff7812 */ /* 0x000fe4000786c0ff */
[----:B------:R-:W-:Y:S02]  /*6e10*/  LOP3.LUT R77, R77, 0x3c, R70, 0xf8, !PT ;  /* 0x0000003c4d4d7812 */ /* 0x000fe400078ef846 */
[----:B------:R-:W-:-:S02]  /*6e20*/  LOP3.LUT R78, R6, 0x10, RZ, 0xc0, !PT ;  /* 0x00000010064e7812 */ /* 0x000fc400078ec0ff */
[----:B------:R-:W-:Y:S01]  /*6e30*/  LOP3.LUT R9, R8, 0x38, R69, 0x78, !PT ;  /* 0x0000003808097812 */ /* 0x000fe200078e7845 */
[----:B----4-:R-:W-:Y:S01]  /*6e40*/  @P1 FMUL.FTZ R71, R71, 0.69314718246459960938 ;  /* 0x3f31721847471820 */ /* 0x010fe20000410000 */
[----:B------:R-:W-:Y:S02]  /*6e50*/  SHF.R.U32.HI R100, RZ, 0x2, R100 ;  /* 0x00000002ff647819 */ /* 0x000fe40000011664 */
[----:B------:R-:W-:Y:S01]  /*6e60*/  LEA R78, R9, R78, 0x2 ;  /* 0x0000004e094e7211 */ /* 0x000fe200078e10ff */
[----:B------:R-:W-:Y:S01]  /*6e70*/  BAR.SYNC.DEFER_BLOCKING 0x0 ;  /* 0x0000000000007b1d */ /* 0x000fe20000010000 */
[----:B------:R-:W-:Y:S02]  /*6e80*/  LOP3.LUT R69, R69, 0x30, RZ, 0xc0, !PT ;  /* 0x0000003045457812 */ /* 0x000fe400078ec0ff */
[----:B------:R-:W-:Y:S01]  /*6e90*/  MOV R76, 0xff800000 ;  /* 0xff800000004c7802 */ /* 0x000fe20000000f00 */
[----:B-----5:R-:W-:Y:S01]  /*6ea0*/  @P1 FFMA.FTZ R76, R0, R102, R71 ;  /* 0x00000066004c1223 */ /* 0x020fe20000010047 */
[----:B------:R-:W-:Y:S01]  /*6eb0*/  MOV R70, 0xff800000 ;  /* 0xff80000000467802 */ /* 0x000fe20000000f00 */
[----:B-1----:R-:W1:Y:S01]  /*6ec0*/  @P0 MUFU.LG2 R2, R4 ;  /* 0x0000000400020308 */ /* 0x002e620000000c00 */
[----:B------:R-:W-:Y:S01]  /*6ed0*/  LOP3.LUT R100, R69, 0x7, R100, 0xf8, !PT ;  /* 0x0000000745647812 */ /* 0x000fe200078ef864 */
[----:B-1----:R-:W-:Y:S01]  /*6ee0*/  @P0 FMUL.FTZ R2, R2, 0.69314718246459960938 ;  /* 0x3f31721802020820 */ /* 0x002fe20000410000 */
[----:B------:R1:W4:Y:S03]  /*6ef0*/  LDS.128 R64, [R78+UR6] ;  /* 0x000000064e407984 */ /* 0x0003260008000c00 */
[----:B------:R-:W-:Y:S01]  /*6f00*/  @P0 FFMA.FTZ R70, R0, R101, R2 ;  /* 0x0000006500460223 */ /* 0x000fe20000010002 */
        /* <DEDUP_REMOVED lines=16> */
[----:B------:R1:W1:Y:S02]  /*7010*/  LDS.128 R16, [R78+UR6+0x6000] ;  /* 0x006000064e107984 */ /* 0x0002640008000c00 */
[----:B--2---:R-:W-:Y:S02]  /*7020*/  IMAD R68, R3, R68, RZ ;  /* 0x0000004403447224 */ /* 0x004fe400078e02ff */
[----:B------:R2:W1:Y:S03]  /*7030*/  LDS.128 R4, [R78+UR6+0x7800] ;  /* 0x007800064e047984 */ /* 0x0004660008000c00 */
[----:B------:R-:W-:-:S04]  /*7040*/  IADD3 R77, P2, PT, R77, R68, RZ ;  /* 0x000000444d4d7210 */ /* 0x000fc80007f5e0ff */
[----:B------:R-:W-:Y:S02]  /*7050*/  LEA.HI.X.SX32 R68, R68, RZ, 0x1, P2 ;  /* 0x000000ff44447211 */ /* 0x000fe400010f0eff */
[----:B---3--:R-:W-:-:S04]  /*7060*/  LEA R72, P2, R77, R72, 0x2 ;  /* 0x000000484d487211 */ /* 0x008fc800078410ff */
[----:B------:R-:W-:Y:S01]  /*7070*/  LEA.HI.X R73, R77, R73, R68, 0x2, P2 ;  /* 0x000000494d497211 */ /* 0x000fe200010f1444 */
[----:B----4-:R-:W-:Y:S08]  /*7080*/  @P3 BRA `(.L_x_12044) ;  /* 0x0000000000283947 */ /* 0x010ff00003800000 */
        /* <DEDUP_REMOVED lines=10> */
.L_x_12044:
[----:B------:R-:W-:Y:S05]  /*7130*/  BSYNC.RECONVERGENT B0 ;  /* 0x0000000000007941 */ /* 0x000fea0003800200 */
.L_x_12043:
        /* <DEDUP_REMOVED lines=17> */
[----:B--23--:R-:W-:Y:S05]  /*7250*/  RET.REL.NODEC R166 `(_ZN5flash24flash_fwd_splitkv_kernelI23Flash_fwd_kernel_traitsILi128ELi64ELi64ELi4ELb0ELb0EN7cutlass10bfloat16_tE19Flash_kernel_traitsILi128ELi64ELi64ELi4ES3_EELb0ELb0ELb0ELb1ELb1ELb0ELb1ELb0EEEvNS_16Flash_fwd_paramsE) ;  /* 0xffffff8ca6687950 */ /* 0x00cfea0003c3ffff */
.L_x_12042:
[----:B------:R-:W-:Y:S01]  /*7260*/  MOV R7, 0x2 ;  /* 0x0000000200077802 */ /* 0x000fe20000000f00 */
[----:B------:R-:W-:Y:S01]  /*7270*/  IMAD.MOV.U32 R4, RZ, RZ, 0x1f ;  /* 0x0000001fff047424 */ /* 0x000fe200078e00ff */
[----:B------:R-:W-:-:S07]  /*7280*/  MOV R6, 0xffffffff ;  /* 0xffffffff00067802 */ /* 0x000fce0000000f00 */
[----:B-1---5:R-:W-:Y:S05]  /*7290*/  WARPSYNC.COLLECTIVE R6, `(.L_x_12045) ;  /* 0x0000000006087348 */ /* 0x022fea0003c00000 */
[----:B------:R2:W3:Y:S02]  /*72a0*/  SHFL.BFLY P0, R9, R183, R7, R4 ;  /* 0x0c000007b7097389 */ /* 0x0004e40000000004 */
[----:B-123-5:R-:W-:Y:S05]  /*72b0*/  ENDCOLLECTIVE ;  /* 0x000000000000791b */ /* 0x02efea0003800000 */
.L_x_12045:
[----:B------:R-:W-:Y:S02]  /*72c0*/  IMAD.MOV.U32 R10, RZ, RZ, R9 ;  /* 0x000000ffff0a7224 */ /* 0x000fe400078e0009 */
[----:B------:R-:W-:Y:S02]  /*72d0*/  IMAD.MOV.U32 R7, RZ, RZ, 0x1 ;  /* 0x00000001ff077424 */ /* 0x000fe400078e00ff */
[----:B------:R-:W-:-:S05]  /*72e0*/  FADD.FTZ R10, R10, R183 ;  /* 0x000000b70a0a7221 */ /* 0x000fca0000010000 */
[----:B------:R-:W-:-:S07]  /*72f0*/  MOV R183, R10 ;  /* 0x0000000a00b77202 */ /* 0x000fce0000000f00 */
[----:B------:R-:W-:Y:S05]  /*7300*/  WARPSYNC.COLLECTIVE R6, `(.L_x_12046) ;  /* 0x0000000006087348 */ /* 0x000fea0003c00000 */
[----:B------:R1:W2:Y:S02]  /*7310*/  SHFL.BFLY P0, R9, R183, R7, R4 ;  /* 0x0c000007b7097389 */ /* 0x0002a40000000004 */
[----:B-12---:R-:W-:Y:S05]  /*7320*/  ENDCOLLECTIVE ;  /* 0x000000000000791b */ /* 0x006fea0003800000 */
.L_x_12046:
[----:B------:R-:W-:Y:S01]  /*7330*/  MOV R183, R181 ;  /* 0x000000b500b77202 */ /* 0x000fe20000000f00 */
[----:B------:R-:W-:Y:S01]  /*7340*/  IMAD.MOV.U32 R7, RZ, RZ, 0x2 ;  /* 0x00000002ff077424 */ /* 0x000fe200078e00ff */
[----:B------:R-:W-:-:S07]  /*7350*/  MOV R5, R9 ;  /* 0x0000000900057202 */ /* 0x000fce0000000f00 */
[----:B------:R-:W-:Y:S05]  /*7360*/  WARPSYNC.COLLECTIVE R6, `(.L_x_12047) ;  /* 0x0000000006087348 */ /* 0x000fea0003c00000 */
[----:B------:R1:W2:Y:S02]  /*7370*/  SHFL.BFLY P0, R9, R183, R7, R4 ;  /* 0x0c000007b7097389 */ /* 0x0002a40000000004 */
[----:B-12---:R-:W-:Y:S05]  /*7380*/  ENDCOLLECTIVE ;  /* 0x000000000000791b */ /* 0x006fea0003800000 */
.L_x_12047:
[----:B------:R-:W-:Y:S01]  /*7390*/  FADD.FTZ R5, R10, R5 ;  /* 0x000000050a057221 */ /* 0x000fe20000010000 */
[----:B------:R-:W-:Y:S01]  /*73a0*/  FADD.FTZ R8, R9, R181 ;  /* 0x000000b509087221 */ /* 0x000fe20000010000 */
[----:B------:R-:W-:-:S04]  /*73b0*/  MOV R7, 0x1 ;  /* 0x0000000100077802 */ /* 0x000fc80000000f00 */
[----:B------:R-:W-:-:S07]  /*73c0*/  MOV R183, R8 ;  /* 0x0000000800b77202 */ /* 0x000fce0000000f00 */
[----:B------:R-:W-:Y:S05]  /*73d0*/  WARPSYNC.COLLECTIVE R6, `(.L_x_12048) ;  /* 0x0000000006087348 */ /* 0x000fea0003c00000 */
[----:B------:R1:W2:Y:S02]  /*73e0*/  SHFL.BFLY P0, R9, R183, R7, R4 ;  /* 0x0c000007b7097389 */ /* 0x0002a40000000004 */
[----:B-12---:R-:W-:Y:S05]  /*73f0*/  ENDCOLLECTIVE ;  /* 0x000000000000791b */ /* 0x006fea0003800000 */
.L_x_12048:
[----:B------:R-:W-:Y:S05]  /*7400*/  BRA `(.L_x_12049) ;  /* 0xfffffff000447947 */ /* 0x000fea000383ffff */
.L_x_12050:
        /* <DEDUP_REMOVED lines=15> */
.L_x_14956:


//--------------------- .text._ZN5flash24flash_fwd_splitkv_kernelI23Flash_fwd_kernel_traitsILi128ELi64ELi64ELi4ELb0ELb0EN7cutlass10bfloat16_tE19Flash_kernel_traitsILi128ELi64ELi64ELi4ES3_EELb0ELb0ELb0ELb1ELb1ELb1ELb1ELb0EEEvNS_16Flash_fwd_paramsE --------------------------
	.section	.text._ZN5flash24flash_fwd_splitkv_kernelI23Flash_fwd_kernel_traitsILi128ELi64ELi64ELi4ELb0ELb0EN7cutlass10bfloat16_tE19Flash_kernel_traitsILi128ELi64ELi64ELi4ES3_EELb0ELb0ELb0ELb1ELb1ELb1ELb1ELb0EEEvNS_16Flash_fwd_paramsE,"ax",@progbits
	.align	128
        .global         _ZN5flash24flash_fwd_splitkv_kernelI23Flash_fwd_kernel_traitsILi128ELi64ELi64ELi4ELb0ELb0EN7cutlass10bfloat16_tE19Flash_kernel_traitsILi128ELi64ELi64ELi4ES3_EELb0ELb0ELb0ELb1ELb1ELb1ELb1ELb0EEEvNS_16Flash_fwd_paramsE
        .type           _ZN5flash24flash_fwd_splitkv_kernelI23Flash_fwd_kernel_traitsILi128ELi64ELi64ELi4ELb0ELb0EN7cutlass10bfloat16_tE19Flash_kernel_traitsILi128ELi64ELi64ELi4ES3_EELb0ELb0ELb0ELb1ELb1ELb1ELb1ELb0EEEvNS_16Flash_fwd_paramsE,@function
        .size           _ZN5flash24flash_fwd_splitkv_kernelI23Flash_fwd_kernel_traitsILi128ELi64ELi64ELi4ELb0ELb0EN7cutlass10bfloat16_tE19Flash_kernel_traitsILi128ELi64ELi64ELi4ES3_EELb0ELb0ELb0ELb1ELb1ELb1ELb1ELb0EEEvNS_16Flash_fwd_paramsE,(.L_x_14957 - _ZN5flash24flash_fwd_splitkv_kernelI23Flash_fwd_kernel_traitsILi128ELi64ELi64ELi4ELb0ELb0EN7cutlass10bfloat16_tE19Flash_kernel_traitsILi128ELi64ELi64ELi4ES3_EELb0ELb0ELb0ELb1ELb1ELb1ELb1ELb0EEEvNS_16Flash_fwd_paramsE)
        .other          _ZN5flash24flash_fwd_splitkv_kernelI23Flash_fwd_kernel_traitsILi128ELi64ELi64ELi4ELb0ELb0EN7cutlass10bfloat16_tE19Flash_kernel_traitsILi128ELi64ELi64ELi4ES3_EELb0ELb0ELb0ELb1ELb1ELb1ELb1ELb0EEEvNS_16Flash_fwd_paramsE,@"STO_CUDA_ENTRY STV_DEFAULT"
_ZN5flash24flash_fwd_splitkv_kernelI23Flash_fwd_kernel_traitsILi128ELi64ELi64ELi4ELb0ELb0EN7cutlass10bfloat16_tE19Flash_kernel_traitsILi128ELi64ELi64ELi4ES3_EELb0ELb0ELb0ELb1ELb1ELb1ELb1ELb0EEEvNS_16Flash_fwd_paramsE:
.text._ZN5flash24flash_fwd_splitkv_kernelI23Flash_fwd_kernel_traitsILi128ELi64ELi64ELi4ELb0ELb0EN7cutlass10bfloat16_tE19Flash_kernel_traitsILi128ELi64ELi64ELi4ES3_EELb0ELb0ELb0ELb1ELb1ELb1ELb1ELb0EEEvNS_16Flash_fwd_paramsE:
        /* <DEDUP_REMOVED lines=8> */
[----:B------:R-:W4:Y:S01]  /*0080*/  LDC R8, c[0x0][0x374] ;  /* 0x0000dd00ff087b82 */ /* 0x000f220000000800 */
        /* <DEDUP_REMOVED lines=8> */
[----:B--2---:R-:W-:Y:S02]  /*0110*/  IMAD.HI.U32 R171, R7, UR4, RZ ;  /* 0x0000000407ab7c27 */ /* 0x004fe4000f8e00ff */
[----:B------:R-:W2:Y:S02]  /*0120*/  S2R R7, SR_CTAID.X ;  /* 0x0000000000077919 */ /* 0x000ea40000002500 */
        /* <DEDUP_REMOVED lines=10> */
[----:B------:R-:W-:Y:S05]  /*01d0*/  CALL.REL.NOINC `($_ZN5flash24flash_fwd_splitkv_kernelI23Flash_fwd_kernel_traitsILi128ELi64ELi64ELi4ELb0ELb0EN7cutlass10bfloat16_tE19Flash_kernel_traitsILi128ELi64ELi64ELi4ES3_EELb0ELb0ELb0ELb1ELb1ELb1ELb1ELb0EEEvNS_16Flash_fwd_paramsE$_ZN5flash30compute_attn_1rowblock_splitkvI23Flash_fwd_kernel_traitsILi128ELi64ELi64ELi4ELb0ELb0EN7cutlass10bfloat16_tE19Flash_kernel_traitsILi128ELi64ELi64ELi4ES3_EELb0ELb0ELb0ELb1ELb1ELb1ELb1ELb0ENS_16Flash_fwd_paramsEEEvRKT8_iiiii) ;  /* 0x0000000000087944 */ /* 0x000fea0003c00000 */
[----:B------:R-:W-:Y:S05]  /*01e0*/  BSYNC.RECONVERGENT B2 ;  /* 0x0000000000027941 */ /* 0x000fea0003800200 */
.L_x_12051:
[----:B------:R-:W-:Y:S05]  /*01f0*/  EXIT ;  /* 0x000000000000794d */ /* 0x000fea0003800000 */
        .type           $_ZN5flash24flash_fwd_splitkv_kernelI23Flash_fwd_kernel_traitsILi128ELi64ELi64ELi4ELb0ELb0EN7cutlass10bfloat16_tE19Flash_kernel_traitsILi128ELi64ELi64ELi4ES3_EELb0ELb0ELb0ELb1ELb1ELb1ELb1ELb0EEEvNS_16Flash_fwd_paramsE$_ZN5flash30compute_attn_1rowblock_splitkvI23Flash_fwd_kernel_traitsILi128ELi64ELi64ELi4ELb0ELb0EN7cutlass10bfloat16_tE19Flash_kernel_traitsILi128ELi64ELi64ELi4ES3_EELb0ELb0ELb0ELb1ELb1ELb1ELb1ELb0ENS_16Flash_fwd_paramsEEEvRKT8_iiiii,@function
        .size           $_ZN5flash24flash_fwd_splitkv_kernelI23Flash_fwd_kernel_traitsILi128ELi64ELi64ELi4ELb0ELb0EN7cutlass10bfloat16_tE19Flash_kernel_traitsILi128ELi64ELi64ELi4ES3_EELb0ELb0ELb0ELb1ELb1ELb1ELb1ELb0EEEvNS_16Flash_fwd_paramsE$_ZN5flash30compute_attn_1rowblock_splitkvI23Flash_fwd_kernel_traitsILi128ELi64ELi64ELi4ELb0ELb0EN7cutlass10bfloat16_tE19Flash_kernel_traitsILi128ELi64ELi64ELi4ES3_EELb0ELb0ELb0ELb1ELb1ELb1ELb1ELb0ENS_16Flash_fwd_paramsEEEvRKT8_iiiii,(.L_x_14957 - $_ZN5flash24flash_fwd_splitkv_kernelI23Flash_fwd_kernel_traitsILi128ELi64ELi64ELi4ELb0ELb0EN7cutlass10bfloat16_tE19Flash_kernel_traitsILi128ELi64ELi64ELi4ES3_EELb0ELb0ELb0ELb1ELb1ELb1ELb1ELb0EEEvNS_16Flash_fwd_paramsE$_ZN5flash30compute_attn_1rowblock_splitkvI23Flash_fwd_kernel_traitsILi128ELi64ELi64ELi4ELb0ELb0EN7cutlass10bfloat16_tE19Flash_kernel_traitsILi128ELi64ELi64ELi4ES3_EELb0ELb0ELb0ELb1ELb1ELb1ELb1ELb0ENS_16Flash_fwd_paramsEEEvRKT8_iiiii)
$_ZN5flash24flash_fwd_splitkv_kernelI23Flash_fwd_kernel_traitsILi128ELi64ELi64ELi4ELb0ELb0EN7cutlass10bfloat16_tE19Flash_kernel_traitsILi128ELi64ELi64ELi4ES3_EELb0ELb0ELb0ELb1ELb1ELb1ELb1ELb0EEEvNS_16Flash_fwd_paramsE$_ZN5flash30compute_attn_1rowblock_splitkvI23Flash_fwd_kernel_traitsILi128ELi64ELi64ELi4ELb0ELb0EN7cutlass10bfloat16_tE19Flash_kernel_traitsILi128ELi64ELi64ELi4ES3_EELb0ELb0ELb0ELb1ELb1ELb1ELb1ELb0ENS_16Flash_fwd_paramsEEEvRKT8_iiiii:
        /* <DEDUP_REMOVED lines=24> */
.L_x_12055:
[----:B------:R-:W-:Y:S05]  /*0380*/  BSYNC.RECONVERGENT B0 ;  /* 0x0000000000007941 */ /* 0x000fea0003800200 */
.L_x_12054:
[----:B-----5:R-:W-:Y:S02]  /*0390*/  IADD3 R10, PT, PT, R10, R0, -R13 ;  /* 0x000000000a0a7210 */ /* 0x020fe40007ffe80d */
.L_x_12053:
[----:B------:R-:W-:Y:S05]  /*03a0*/  BSYNC.RECONVERGENT B1 ;  /* 0x0000000000017941 */ /* 0x000fea0003800200 */
.L_x_12052:
[----:B------:R-:W-:Y:S01]  /*03b0*/  IMAD.SHL.U32 R168, R7, 0x40, RZ ;  /* 0x0000004007a87824 */ /* 0x000fe200078e00ff */
[----:B------:R-:W-:-:S04]  /*03c0*/  MOV R167, 0x0 ;  /* 0x0000000000a77802 */ /* 0x000fc80000000f00 */
[----:B-----5:R-:W-:-:S13]  /*03d0*/  ISETP.GT.AND P0, PT, R169, R168, PT ;  /* 0x000000a8a900720c */ /* 0x020fda0003f04270 */
[----:B-1----:R-:W-:Y:S05]  /*03e0*/  @!P0 RET.REL.NODEC R166 `(_ZN5flash24flash_fwd_splitkv_kernelI23Flash_fwd_kernel_traitsILi128ELi64ELi64ELi4ELb0ELb0EN7cutlass10bfloat16_tE19Flash_kernel_traitsILi128ELi64ELi64ELi4ES3_EELb0ELb0ELb0ELb1ELb1ELb1ELb1ELb0EEEvNS_16Flash_fwd_paramsE) ;  /* 0xfffffffca6048950 */ /* 0x002fea0003c3ffff */
[----:B------:R-:W-:Y:S01]  /*03f0*/  IABS R6, R8 ;  /* 0x0000000800067213 */ /* 0x000fe20000000000 */
[----:B------:R-:W-:-:S03]  /*0400*/  VIADD R0, R0, 0x3f ;  /* 0x0000003f00007836 */ /* 0x000fc60000000000 */
[----:B------:R-:W1:Y:S02]  /*0410*/  I2F.RP R4, R6 ;  /* 0x0000000600047306 */ /* 0x000e640000209400 */
[----:B------:R-:W-:-:S04]  /*0420*/  SHF.R.S32.HI R9, RZ, 0x1f, R0 ;  /* 0x0000001fff097819 */ /* 0x000fc80000011400 */
[----:B------:R-:W-:Y:S02]  /*0430*/  LEA.HI R9, R9, R0, RZ, 0x6 ;  /* 0x0000000009097211 */ /* 0x000fe400078f30ff */
[-C--:B------:R-:W-:Y:S02]  /*0440*/  IABS R0, R8.reuse ;  /* 0x0000000800007213 */ /* 0x080fe40000000000 */
[----:B------:R-:W-:-:S03]  /*0450*/  LEA.HI.SX32 R9, R9, R8, 0x1a ;  /* 0x0000000809097211 */ /* 0x000fc600078fd2ff */
[----:B------:R-:W-:Y:S01]  /*0460*/  IMAD.MOV R0, RZ, RZ, -R0 ;  /* 0x000000ffff007224 */ /* 0x000fe200078e0a00 */
[----:B-1----:R-:W1:Y:S01]  /*0470*/  MUFU.RCP R14, R4 ;  /* 0x00000004000e7308 */ /* 0x002e620000001000 */
[----:B------:R-:W-:Y:S02]  /*0480*/  VIADD R9, R9, 0xffffffff ;  /* 0xffffffff09097836 */ /* 0x000fe40000000000 */
[----:B-1----:R-:W-:-:S03]  /*0490*/  VIADD R14, R14, 0xffffffe ;  /* 0x0ffffffe0e0e7836 */ /* 0x002fc60000000000 */
[----:B------:R-:W-:Y:S02]  /*04a0*/  IABS R4, R9 ;  /* 0x0000000900047213 */ /* 0x000fe40000000000 */
[----:B------:R-:W-:Y:S01]  /*04b0*/  LOP3.LUT R9, R9, R8, RZ, 0x3c, !PT ;  /* 0x0000000809097212 */ /* 0x000fe200078e3cff */
[----:B------:R-:W1:Y:S03]  /*04c0*/  F2I.FTZ.U32.TRUNC.NTZ R15, R14 ;  /* 0x0000000e000f7305 */ /* 0x000e66000021f000 */
[----:B------:R-:W-:Y:S01]  /*04d0*/  ISETP.GE.AND P0, PT, R9, RZ, PT ;  /* 0x000000ff0900720c */ /* 0x000fe20003f06270 */
[----:B------:R-:W-:Y:S02]  /*04e0*/  VIADD R9, R10, 0x3f ;  /* 0x0000003f0a097836 */ /* 0x000fe40000000000 */
[----:B-1----:R-:W-:Y:S02]  /*04f0*/  IMAD.MOV R5, RZ, RZ, -R15 ;  /* 0x000000ffff057224 */ /* 0x002fe400078e0a0f */
[----:B------:R-:W-:-:S02]  /*0500*/  IMAD.MOV.U32 R14, RZ, RZ, RZ ;  /* 0x000000ffff0e7224 */ /* 0x000fc400078e00ff */
[----:B------:R-:W-:-:S04]  /*0510*/  IMAD R5, R5, R6, RZ ;  /* 0x0000000605057224 */ /* 0x000fc800078e02ff */
[----:B------:R-:W-:-:S06]  /*0520*/  IMAD.HI.U32 R5, R15, R5, R14 ;  /* 0x000000050f057227 */ /* 0x000fcc00078e000e */
[----:B------:R-:W-:-:S04]  /*0530*/  IMAD.HI.U32 R5, R5, R4, RZ ;  /* 0x0000000405057227 */ /* 0x000fc800078e00ff */
[----:B------:R-:W-:Y:S01]  /*0540*/  IMAD R11, R5, R0, R4 ;  /* 0x00000000050b7224 */ /* 0x000fe200078e0204 */
[----:B------:R-:W-:-:S04]  /*0550*/  SHF.R.S32.HI R0, RZ, 0x1f, R9 ;  /* 0x0000001fff007819 */ /* 0x000fc80000011409 */
[----:B------:R-:W-:Y:S02]  /*0560*/  ISETP.GT.U32.AND P1, PT, R6, R11, PT ;  /* 0x0000000b0600720c */ /* 0x000fe40003f24070 */
[----:B------:R-:W-:-:S04]  /*0570*/  LEA.HI R0, R0, R9, RZ, 0x6 ;  /* 0x0000000900007211 */ /* 0x000fc800078f30ff */
[----:B------:R-:W-:Y:S02]  /*0580*/  SHF.R.S32.HI R26, RZ, 0x6, R0 ;  /* 0x00000006ff1a7819 */ /* 0x000fe40000011400 */
[----:B------:R-:W1:Y:S05]  /*0590*/  S2R R0, SR_TID.X ;  /* 0x0000000000007919 */ /* 0x000e6a0000002100 */
[----:B------:R-:W-:Y:S02]  /*05a0*/  @!P1 IMAD.IADD R11, R11, 0x1, -R6 ;  /* 0x000000010b0b9824 */ /* 0x000fe400078e0a06 */
[----:B------:R-:W-:Y:S01]  /*05b0*/  @!P1 VIADD R5, R5, 0x1 ;  /* 0x0000000105059836 */ /* 0x000fe20000000000 */
[----:B------:R-:W-:-:S02]  /*05c0*/  ISETP.NE.AND P1, PT, R8, RZ, PT ;  /* 0x000000ff0800720c */ /* 0x000fc40003f25270 */
[----:B------:R-:W-:-:S13]  /*05d0*/  ISETP.GE.U32.AND P2, PT, R11, R6, PT ;  /* 0x000000060b00720c */ /* 0x000fda0003f46070 */
[----:B------:R-:W-:-:S04]  /*05e0*/  @P2 VIADD R5, R5, 0x1 ;  /* 0x0000000105052836 */ /* 0x000fc80000000000 */
        /* <DEDUP_REMOVED lines=12> */
[----:B------:R-:W-:Y:S02]  /*06b0*/  IMAD.MOV.U32 R167, RZ, RZ, 0x0 ;  /* 0x00000000ffa77424 */ /* 0x000fe400078e00ff */
[----:B--2---:R-:W-:-:S04]  /*06c0*/  IMAD R6, R6, UR8, R171 ;  /* 0x0000000806067c24 */ /* 0x004fc8000f8e02ab */
[----:B---3--:R-:W-:Y:S01]  /*06d0*/  IMAD R12, R6, R5, R170 ;  /* 0x00000005060c7224 */ /* 0x008fe200078e02aa */
[----:B------:R-:W-:Y:S01]  /*06e0*/  SHF.R.U32.HI R5, RZ, 0x4, R0 ;  /* 0x00000004ff057819 */ /* 0x000fe20000011600 */
[C---:B------:R-:W-:Y:S01]  /*06f0*/  IMAD.SHL.U32 R6, R0.reuse, 0x8, RZ ;  /* 0x0000000800067824 */ /* 0x040fe200078e00ff */
[----:B------:R-:W-:Y:S01]  /*0700*/  LOP3.LUT P6, R0, R0, 0xf, RZ, 0xc0, !PT ;  /* 0x0000000f00007812 */ /* 0x000fe200078cc0ff */
[C-C-:B------:R-:W-:Y:S02]  /*0710*/  IMAD R12, R169.reuse, R12, R168.reuse ;  /* 0x0000000ca90c7224 */ /* 0x140fe400078e02a8 */
[----:B------:R-:W-:Y:S01]  /*0720*/  IMAD.IADD R168, R169, 0x1, -R168 ;  /* 0x00000001a9a87824 */ /* 0x000fe200078e0aa8 */
[----:B------:R-:W-:Y:S01]  /*0730*/  LOP3.LUT R6, R6, 0x1f80, RZ, 0xc0, !PT ;  /* 0x00001f8006067812 */ /* 0x000fe200078ec0ff */
[----:B----4-:R-:W-:Y:S02]  /*0740*/  IMAD R4, R12, R4, RZ ;  /* 0x000000040c047224 */ /* 0x010fe400078e02ff */
[C---:B------:R-:W-:Y:S01]  /*0750*/  VIADD R15, R5.reuse, 0x30 ;  /* 0x00000030050f7836 */ /* 0x040fe20000000000 */
[----:B-1----:R-:W-:Y:S01]  /*0760*/  LOP3.LUT R3, R6, 0x3c, R7, 0xf8, !PT ;  /* 0x0000003c06037812 */ /* 0x002fe200078ef807 */
[C---:B------:R-:W-:Y:S01]  /*0770*/  VIADD R7, R5.reuse, 0x18 ;  /* 0x0000001805077836 */ /* 0x040fe20000000000 */
[C---:B------:R-:W-:Y:S01]  /*0780*/  ISETP.GE.OR P6, PT, R5.reuse, R168, P6 ;  /* 0x000000a80500720c */ /* 0x040fe200037c6670 */
[----:B------:R-:W-:Y:S01]  /*0790*/  VIADD R13, R5, 0x8 ;  /* 0x00000008050d7836 */ /* 0x000fe20000000000 */
[----:B------:R-:W-:-:S02]  /*07a0*/  IADD3 R3, P0, PT, R4, R3, RZ ;  /* 0x0000000304037210 */ /* 0x000fc40007f1e0ff */
[----:B------:R-:W-:Y:S02]  /*07b0*/  ISETP.GE.AND P3, PT, R7, R168, PT ;  /* 0x000000a80700720c */ /* 0x000fe40003f66270 */
[----:B------:R-:W-:Y:S02]  /*07c0*/  LEA.HI.X.SX32 R4, R4, RZ, 0x1, P0 ;  /* 0x000000ff04047211 */ /* 0x000fe400000f0eff */
[----:B-----5:R-:W-:Y:S02]  /*07d0*/  LEA R2, P0, R3, R8, 0x2 ;  /* 0x0000000803027211 */ /* 0x020fe400078010ff */
[-C--:B------:R-:W-:Y:S01]  /*07e0*/  ISETP.GE.AND P5, PT, R13, R168.reuse, PT ;  /* 0x000000a80d00720c */ /* 0x080fe20003fa6270 */
[----:B------:R-:W-:Y:S01]  /*07f0*/  VIADD R13, R5, 0x10 ;  /* 0x00000010050d7836 */ /* 0x000fe20000000000 */
[----:B------:R-:W-:Y:S01]  /*0800*/  LEA.HI.X R3, R3, R9, R4, 0x2, P0 ;  /* 0x0000000903037211 */ /* 0x000fe200000f1404 */
[----:B------:R-:W-:Y:S01]  /*0810*/  VIADD R9, R5, 0x28 ;  /* 0x0000002805097836 */ /* 0x000fe20000000000 */
[C---:B------:R-:W-:Y:S01]  /*0820*/  IADD3 R7, P0, PT, R12.reuse, R5, RZ ;  /* 0x000000050c077210 */ /* 0x040fe20007f1e0ff */
[----:B------:R-:W-:Y:S01]  /*0830*/  @!P6 IMAD.MOV.U32 R21, RZ, RZ, -0x800000 ;  /* 0xff800000ff15e424 */ /* 0x000fe200078e00ff */
[----:B------:R-:W-:Y:S01]  /*0840*/  ISETP.GE.AND P4, PT, R13, R168, PT ;  /* 0x000000a80d00720c */ /* 0x000fe20003f86270 */
[C---:B------:R-:W-:Y:S01]  /*0850*/  VIADD R13, R5.reuse, 0x20 ;  /* 0x00000020050d7836 */ /* 0x040fe20000000000 */
[----:B------:R-:W-:Y:S01]  /*0860*/  LEA.HI.X.SX32 R12, R12, RZ, 0x1, P0 ;  /* 0x000000ff0c0c7211 */ /* 0x000fe200000f0eff */
[----:B------:R-:W-:Y:S01]  /*0870*/  VIADD R5, R5, 0x38 ;  /* 0x0000003805057836 */ /* 0x000fe20000000000 */
        /* <DEDUP_REMOVED lines=42> */
[----:B-1----:R-:W-:Y:S05]  /*0b20*/  @P0 RET.REL.NODEC R166 `(_ZN5flash24flash_fwd_splitkv_kernelI23Flash_fwd_kernel_traitsILi128ELi64ELi64ELi4ELb0ELb0EN7cutlass10bfloat16_tE19Flash_kernel_traitsILi128ELi64ELi64ELi4ES3_EELb0ELb0ELb0ELb1ELb1ELb1ELb1ELb0EEEvNS_16Flash_fwd_paramsE) ;  /* 0xfffffff4a6340950 */ /* 0x002fea0003c3ffff */
[----:B------:R-:W-:Y:S02]  /*0b30*/  MOV R3, 0xff800000 ;  /* 0xff80000000037802 */ /* 0x000fe40000000f00 */
[----:B------:R-:W-:-:S03]  /*0b40*/  MOV R167, 0x0 ;  /* 0x0000000000a77802 */ /* 0x000fc60000000f00 */
[----:B------:R1:W-:Y:S02]  /*0b50*/  ST.E desc[UR4][R6.64+0xe0], R3 ;  /* 0x0000e00306007985 */ /* 0x0003e4000c101904 */
[----:B-1----:R-:W-:Y:S05]  /*0b60*/  RET.REL.NODEC R166 `(_ZN5flash24flash_fwd_splitkv_kernelI23Flash_fwd_kernel_traitsILi128ELi64ELi64ELi4ELb0ELb0EN7cutlass10bfloat16_tE19Flash_kernel_traitsILi128ELi64ELi64ELi4ES3_EELb0ELb0ELb0ELb1ELb1ELb1ELb1ELb0EEEvNS_16Flash_fwd_paramsE) ;  /* 0xfffffff4a6247950 */ /* 0x002fea0003c3ffff */
.L_x_12056:
        /* <DEDUP_REMOVED lines=12> */
[----:B------:R-:W3:Y:S04]  /*0c30*/  LD.E.64 R10, desc[UR4][R2.64+0x168] ;  /* 0x00016804020a7980 */ /* 0x000ee8000c101b00 */
        /* <DEDUP_REMOVED lines=8> */
[----:B-----5:R-:W2:Y:S08]  /*0cc0*/  I2F.RP R9, R6 ;  /* 0x0000000600097306 */ /* 0x020eb00000209400 */
        /* <DEDUP_REMOVED lines=55> */
[----:B------:R-:W-:Y:S02]  /*1040*/  SHF.R.S32.HI R11, RZ, 0x1f, R13 ;  /* 0x0000001fff0b7819 */ /* 0x000fe4000001140d */
[----:B---3--:R-:W-:Y:S01]  /*1050*/  SHF.R.S32.HI R9, RZ, 0x1f, R4 ;  /* 0x0000001fff097819 */ /* 0x008fe20000011404 */
        /* <DEDUP_REMOVED lines=9> */
[----:B------:R-:W-:-:S03]  /*10f0*/  IMAD.WIDE.U32 R22, R13, R30, R22 ;  /* 0x0000001e0d167225 */ /* 0x000fc600078e0016 */
[----:B------:R-:W-:Y:S01]  /*1100*/  SHF.R.S32.HI R6, RZ, 0x1f, R21 ;  /* 0x0000001fff067819 */ /* 0x000fe20000011415 */
        /* <DEDUP_REMOVED lines=12> */
.L_x_12058:
[----:B------:R-:W1:Y:S04]  /*11d0*/  LD.E R15, desc[UR4][R2.64+0x68] ;  /* 0x00006804020f7980 */ /* 0x000e68000c101900 */
[----:B------:R-:W2:Y:S04]  /*11e0*/  LD.E.64 R30, desc[UR4][R2.64+0x38] ;  /* 0x00003804021e7980 */ /* 0x000ea8000c101b00 */
[----:B------:R-:W3:Y:S04]  /*11f0*/  LD.E.64 R16, desc[UR4][R2.64+0x20] ;  /* 0x0000200402107980 */ /* 0x000ee8000c101b00 */
[----:B------:R-:W4:Y:S04]  /*1200*/  LD.E.64 R90, desc[UR4][R2.64+0x40] ;  /* 0x00004004025a7980 */ /* 0x000f28000c101b00 */
[----:B------:R-:W4:Y:S04]  /*1210*/  LD.E.64 R18, desc[UR4][R2.64+0x28] ;  /* 0x0000280402127980 */ /* 0x000f28000c101b00 */
[----:B------:R-:W4:Y:S04]  /*1220*/  LD.E.64 R20, desc[UR4][R2.64+0x50] ;  /* 0x0000500402147980 */ /* 0x000f28000c101b00 */
[----:B------:R1:W5:Y:S01]  /*1230*/  LD.E.64 R34, desc[UR4][R2.64+0x58] ;  /* 0x0000580402227980 */ /* 0x000362000c101b00 */
[----:B------:R-:W-:Y:S01]  /*1240*/  IMAD.MOV.U32 R22, RZ, RZ, RZ ;  /* 0x000000ffff167224 */ /* 0x000fe200078e00ff */
[----:B------:R-:W-:-:S02]  /*1250*/  LEA R179, R26, 0xffffffc0, 0x6 ;  /* 0xffffffc01ab37811 */ /* 0x000fc400078e30ff */
[----:B------:R-:W-:Y:S02]  /*1260*/  CS2R R176, SRZ ;  /* 0x0000000000b07805 */ /* 0x000fe4000001ff00 */
[-C--:B-1----:R-:W-:Y:S02]  /*1270*/  IABS R4, R15.reuse ;  /* 0x0000000f00047213 */ /* 0x082fe40000000000 */
[----:B------:R-:W-:Y:S02]  /*1280*/  IABS R11, R15 ;  /* 0x0000000f000b7213 */ /* 0x000fe40000000000 */
[----:B------:R-:W1:Y:S02]  /*1290*/  I2F.RP R10, R4 ;  /* 0x00000004000a7306 */ /* 0x000e640000209400 */
[----:B------:R-:W-:Y:S01]  /*12a0*/  IADD3 R11, PT, PT, RZ, -R11, RZ ;  /* 0x8000000bff0b7210 */ /* 0x000fe20007ffe0ff */
[----:B---3-5:R-:W-:-:S05]  /*12b0*/  IMAD R17, R17, R9, RZ ;  /* 0x0000000911117224 */ /* 0x028fca00078e02ff */
[----:B-1----:R-:W1:Y:S02]  /*12c0*/  MUFU.RCP R6, R10 ;  /* 0x0000000a00067308 */ /* 0x002e640000001000 */
[----:B-1----:R-:W-:Y:S02]  /*12d0*/  IADD3 R6, PT, PT, R6, 0xffffffe, RZ ;  /* 0x0ffffffe06067810 */ /* 0x002fe40007ffe0ff */
[----:B------:R-:W-:-:S04]  /*12e0*/  LOP3.LUT R10, R170, R15, RZ, 0x3c, !PT ;  /* 0x0000000faa0a7212 */ /* 0x000fc800078e3cff */
[----:B------:R-:W1:Y:S01]  /*12f0*/  F2I.FTZ.U32.TRUNC.NTZ R23, R6 ;  /* 0x0000000600177305 */ /* 0x000e62000021f000 */
[----:B------:R-:W-:Y:S02]  /*1300*/  ISETP.GE.AND P1, PT, R10, RZ, PT ;  /* 0x000000ff0a00720c */ /* 0x000fe40003f26270 */
[----:B-1----:R-:W-:Y:S01]  /*1310*/  IADD3 R5, PT, PT, RZ, -R23, RZ ;  /* 0x80000017ff057210 */ /* 0x002fe20007ffe0ff */
[----:B--2---:R-:W-:-:S04]  /*1320*/  IMAD R6, R31, R13, RZ ;  /* 0x0000000d1f067224 */ /* 0x004fc800078e02ff */
[----:B------:R-:W-:Y:S01]  /*1330*/  IMAD R8, R5, R4, RZ ;  /* 0x0000000405087224 */ /* 0x000fe200078e02ff */
[----:B------:R-:W-:-:S03]  /*1340*/  IABS R5, R170 ;  /* 0x000000aa00057213 */ /* 0x000fc60000000000 */
        /* <DEDUP_REMOVED lines=10> */
[----:B------:R-:W-:Y:S01]  /*13f0*/  ISETP.GE.U32.AND P2, PT, R11, R4, PT ;  /* 0x000000040b00720c */ /* 0x000fe20003f46070 */
[-C--:B----4-:R-:W-:Y:S01]  /*1400*/  IMAD R11, R91, R13.reuse, RZ ;  /* 0x0000000d5b0b7224 */ /* 0x090fe200078e02ff */
[----:B------:R-:W-:Y:S01]  /*1410*/  SHF.R.S32.HI R4, RZ, 0x1f, R9 ;  /* 0x0000001fff047819 */ /* 0x000fe20000011409 */
[----:B------:R-:W-:Y:S01]  /*1420*/  IMAD.WIDE.U32 R12, R90, R13, RZ ;  /* 0x0000000d5a0c7225 */ /* 0x000fe200078e00ff */
[----:B------:R-:W-:-:S03]  /*1430*/  ISETP.NE.AND P0, PT, R15, RZ, PT ;  /* 0x000000ff0f00720c */ /* 0x000fc60003f05270 */
[C---:B------:R-:W-:Y:S02]  /*1440*/  IMAD R6, R16.reuse, R4, R17 ;  /* 0x0000000410067224 */ /* 0x040fe400078e0211 */
[----:B------:R-:W-:-:S04]  /*1450*/  IMAD.WIDE.U32 R16, R16, R9, R22 ;  /* 0x0000000910107225 */ /* 0x000fc800078e0016 */
[----:B------:R-:W-:Y:S01]  /*1460*/  IMAD R5, R90, R5, R11 ;  /* 0x000000055a057224 */ /* 0x000fe200078e020b */
[----:B------:R-:W-:Y:S01]  /*1470*/  SHF.R.S32.HI R11, RZ, 0x1f, R179 ;  /* 0x0000001fff0b7819 */ /* 0x000fe200000114b3 */
[----:B------:R-:W-:Y:S01]  /*1480*/  @P2 VIADD R8, R8, 0x1 ;  /* 0x0000000108082836 */ /* 0x000fe20000000000 */
[----:B------:R-:W-:Y:S01]  /*1490*/  IADD3 R17, PT, PT, R17, R6, RZ ;  /* 0x0000000611117210 */ /* 0x000fe20007ffe0ff */
[----:B------:R-:W-:Y:S01]  /*14a0*/  IMAD R6, R31, R179, RZ ;  /* 0x000000b31f067224 */ /* 0x000fe200078e02ff */
[----:B------:R-:W-:Y:S01]  /*14b0*/  IADD3 R23, PT, PT, R13, R5, RZ ;  /* 0x000000050d177210 */ /* 0x000fe20007ffe0ff */
[----:B------:R-:W-:Y:S01]  /*14c0*/  IMAD R5, R19, R9, RZ ;  /* 0x0000000913057224 */ /* 0x000fe200078e02ff */
[----:B------:R-:W-:Y:S01]  /*14d0*/  @!P1 IADD3 R8, PT, PT, -R8, RZ, RZ ;  /* 0x000000ff08089210 */ /* 0x000fe20007ffe1ff */
[C---:B------:R-:W-:Y:S01]  /*14e0*/  IMAD R6, R30.reuse, R11, R6 ;  /* 0x0000000b1e067224 */ /* 0x040fe200078e0206 */
[----:B------:R-:W-:Y:S01]  /*14f0*/  @!P0 LOP3.LUT R8, RZ, R15, RZ, 0x33, !PT ;  /* 0x0000000fff088212 */ /* 0x000fe200078e33ff */
[----:B------:R-:W-:-:S04]  /*1500*/  IMAD.WIDE.U32 R16, R30, R179, R16 ;  /* 0x000000b31e107225 */ /* 0x000fc800078e0010 */
[C---:B------:R-:W-:Y:S01]  /*1510*/  IMAD R5, R18.reuse, R4, R5 ;  /* 0x0000000412057224 */ /* 0x040fe200078e0205 */
[----:B------:R-:W-:Y:S01]  /*1520*/  IADD3 R17, PT, PT, R17, R6, RZ ;  /* 0x0000000611117210 */ /* 0x000fe20007ffe0ff */
[----:B------:R-:W-:Y:S01]  /*1530*/  IMAD.MOV.U32 R22, RZ, RZ, R12 ;  /* 0x000000ffff167224 */ /* 0x000fe200078e000c */
        /* <DEDUP_REMOVED lines=9> */
[----:B------:R-:W-:Y:S02]  /*15d0*/  IADD3 R5, PT, PT, R9, R4, RZ ;  /* 0x0000000409057210 */ /* 0x000fe40007ffe0ff */
.L_x_12059:
[----:B------:R-:W-:Y:S05]  /*15e0*/  BSYNC.RECONVERGENT B0 ;  /* 0x0000000000007941 */ /* 0x000fea0003800200 */
.L_x_12057:
        /* <DEDUP_REMOVED lines=21> */
[----:B------:R-:W-:-:S11]  /*1740*/  SHF.L.U32 R4, R0, 0x3, RZ ;  /* 0x0000000300047819 */ /* 0x000fd600000006ff */
[----:B------:R-:W-:-:S05]  /*1750*/  @!P0 IMAD.IADD R17, R17, 0x1, -R16 ;  /* 0x0000000111118824 */ /* 0x000fca00078e0a10 */
[----:B------:R-:W-:Y:S02]  /*1760*/  ISETP.GE.U32.AND P3, PT, R17, R16, PT ;  /* 0x000000101100720c */ /* 0x000fe40003f66070 */
[----:B------:R-:W1:Y:S01]  /*1770*/  S2R R16, SR_CgaCtaId ;  /* 0x0000000000107919 */ /* 0x000e620000008800 */
[----:B------:R-:W-:Y:S02]  /*1780*/  LOP3.LUT R17, R170, R15, RZ, 0x3c, !PT ;  /* 0x0000000faa117212 */ /* 0x000fe400078e3cff */
[----:B------:R-:W-:Y:S02]  /*1790*/  LOP3.LUT R36, R4, 0x38, RZ, 0xc0, !PT ;  /* 0x0000003804247812 */ /* 0x000fe400078ec0ff */
[----:B------:R-:W-:Y:S02]  /*17a0*/  ISETP.GE.AND P1, PT, R17, RZ, PT ;  /* 0x000000ff1100720c */ /* 0x000fe40003f26270 */
[----:B------:R-:W-:Y:S01]  /*17b0*/  ISETP.NE.AND P2, PT, R15, RZ, PT ;  /* 0x000000ff0f00720c */ /* 0x000fe20003f45270 */
[----:B------:R-:W-:Y:S01]  /*17c0*/  @!P0 VIADD R14, R14, 0x1 ;  /* 0x000000010e0e8836 */ /* 0x000fe20000000000 */
[----:B------:R-:W-:Y:S01]  /*17d0*/  IADD3 R38, P0, PT, R36, R12, RZ ;  /* 0x0000000c24267210 */ /* 0x000fe20007f1e0ff */
[----:B------:R-:W-:-:S02]  /*17e0*/  IMAD R11, R11, R90, RZ ;  /* 0x0000005a0b0b7224 */ /* 0x000fc400078e02ff */
[----:B------:R-:W-:Y:S01]  /*17f0*/  @P3 VIADD R14, R14, 0x1 ;  /* 0x000000010e0e3836 */ /* 0x000fe20000000000 */
[----:B------:R-:W-:Y:S01]  /*1800*/  IADD3.X R39, PT, PT, RZ, R6, RZ, P0, !PT ;  /* 0x00000006ff277210 */ /* 0x000fe200007fe4ff */
[----:B------:R-:W-:-:S04]  /*1810*/  IMAD R11, R13, R91, R11 ;  /* 0x0000005b0d0b7224 */ /* 0x000fc800078e020b */
[----:B------:R-:W-:Y:S02]  /*1820*/  @!P1 IMAD.MOV R14, RZ, RZ, -R14 ;  /* 0x000000ffff0e9224 */ /* 0x000fe400078e0a0e */
[----:B------:R-:W-:Y:S01]  /*1830*/  IMAD.WIDE.U32 R38, R13, R90, R38 ;  /* 0x0000005a0d267225 */ /* 0x000fe200078e0026 */
[----:B------:R-:W-:-:S03]  /*1840*/  @!P2 LOP3.LUT R14, RZ, R15, RZ, 0x33, !PT ;  /* 0x0000000fff0ea212 */ /* 0x000fc600078e33ff */
[----:B------:R-:W-:Y:S01]  /*1850*/  IMAD.IADD R39, R39, 0x1, R11 ;  /* 0x0000000127277824 */ /* 0x000fe200078e020b */
[----:B------:R-:W-:Y:S01]  /*1860*/  SHF.R.S32.HI R6, RZ, 0x1f, R14 ;  /* 0x0000001fff067819 */ /* 0x000fe2000001140e */
[----:B------:R-:W-:Y:S01]  /*1870*/  IMAD R11, R35, R14, RZ ;  /* 0x0000000e230b7224 */ /* 0x000fe200078e02ff */
[----:B------:R-:W-:-:S03]  /*1880*/  MOV R13, 0x400 ;  /* 0x00000400000d7802 */ /* 0x000fc60000000f00 */
[----:B------:R-:W-:Y:S01]  /*1890*/  IMAD R11, R6, R34, R11 ;  /* 0x00000022060b7224 */ /* 0x000fe200078e020b */
[----:B-1----:R-:W-:Y:S02]  /*18a0*/  LEA R6, R16, R13, 0x18 ;  /* 0x0000000d10067211 */ /* 0x002fe400078ec0ff */
[----:B------:R-:W-:Y:S01]  /*18b0*/  IADD3 R16, P0, PT, R36, R10, RZ ;  /* 0x0000000a24107210 */ /* 0x000fe20007f1e0ff */
[----:B------:R-:W-:Y:S01]  /*18c0*/  IMAD.WIDE.U32 R38, R14, R34, R38 ;  /* 0x000000220e267225 */ /* 0x000fe200078e0026 */
[----:B------:R-:W-:Y:S02]  /*18d0*/  SHF.R.U32.HI R14, RZ, 0x3, R0 ;  /* 0x00000003ff0e7819 */ /* 0x000fe40000011600 */
[----:B------:R-:W-:Y:S01]  /*18e0*/  IADD3.X R17, PT, PT, RZ, R5, RZ, P0, !PT ;  /* 0x00000005ff117210 */ /* 0x000fe200007fe4ff */
[----:B------:R-:W-:Y:S01]  /*18f0*/  IMAD.MOV.U32 R37, RZ, RZ, RZ ;  /* 0x000000ffff257224 */ /* 0x000fe200078e00ff */
[----:B------:R-:W-:Y:S01]  /*1900*/  MOV R15, RZ ;  /* 0x000000ff000f7202 */ /* 0x000fe20000000f00 */
[----:B------:R-:W-:Y:S01]  /*1910*/  IMAD R163, R31, R14, RZ ;  /* 0x0000000e1fa37224 */ /* 0x000fe200078e02ff */
[----:B------:R-:W-:Y:S01]  /*1920*/  SHF.R.S32.HI R5, RZ, 0x1f, R170 ;  /* 0x0000001fff057819 */ /* 0x000fe200000114aa */
[----:B------:R-:W-:Y:S01]  /*1930*/  IMAD.WIDE.U32 R34, R7, 0x40, R14 ;  /* 0x0000004007227825 */ /* 0x000fe200078e000e */
[----:B------:R-:W-:-:S02]  /*1940*/  SHF.L.U32 R159, R30, 0x5, RZ ;  /* 0x000000051e9f7819 */ /* 0x000fc400000006ff */
[----:B------:R-:W-:Y:S01]  /*1950*/  SHF.L.U64.HI R160, R30, 0x5, R31 ;  /* 0x000000051ea07819 */ /* 0x000fe2000001021f */
[----:B------:R-:W-:Y:S01]  /*1960*/  IMAD.MOV.U32 R10, RZ, RZ, R38 ;  /* 0x000000ffff0a7224 */ /* 0x000fe200078e0026 */
[----:B------:R-:W-:Y:S01]  /*1970*/  IADD3 R11, PT, PT, R39, R11, RZ ;  /* 0x0000000b270b7210 */ /* 0x000fe20007ffe0ff */
[----:B------:R-:W-:Y:S02]  /*1980*/  IMAD R165, R91, R14, RZ ;  /* 0x0000000e5ba57224 */ /* 0x000fe400078e02ff */
[----:B------:R-:W-:-:S04]  /*1990*/  IMAD.WIDE.U32 R10, R14, R90, R10 ;  /* 0x0000005a0e0a7225 */ /* 0x000fc800078e000a */
[C---:B------:R-:W-:Y:S01]  /*19a0*/  IMAD.SHL.U32 R157, R90.reuse, 0x20, RZ ;  /* 0x000000205a9d7824 */ /* 0x040fe200078e00ff */
[----:B------:R-:W-:Y:S02]  /*19b0*/  IADD3 R165, PT, PT, R11, R165, RZ ;  /* 0x000000a50ba57210 */ /* 0x000fe40007ffe0ff */
[----:B------:R-:W-:Y:S01]  /*19c0*/  SHF.L.U64.HI R158, R90, 0x5, R91 ;  /* 0x000000055a9e7819 */ /* 0x000fe2000001025b */
[----:B--2---:R-:W-:Y:S02]  /*19d0*/  IMAD R12, R33, R171, RZ ;  /* 0x000000ab210c7224 */ /* 0x004fe400078e02ff */
[----:B------:R-:W-:-:S04]  /*19e0*/  IMAD.WIDE.U32 R32, R171, R32, R36 ;  /* 0x00000020ab207225 */ /* 0x000fc800078e0024 */
[----:B------:R-:W-:-:S04]  /*19f0*/  IMAD.WIDE.U32 R36, R14, R30, R16 ;  /* 0x0000001e0e247225 */ /* 0x000fc800078e0010 */
[----:B------:R-:W-:Y:S01]  /*1a00*/  IMAD.IADD R163, R37, 0x1, R163 ;  /* 0x0000000125a37824 */ /* 0x000fe200078e02a3 */
[----:B---3--:R-:W-:Y:S01]  /*1a10*/  LEA R162, P0, R36, R22, 0x1 ;  /* 0x0000001624a27211 */ /* 0x008fe200078008ff */
[----:B------:R-:W-:Y:S01]  /*1a20*/  IMAD.IADD R33, R33, 0x1, R12 ;  /* 0x0000000121217824 */ /* 0x000fe200078e020c */
[C---:B----4-:R-:W-:Y:S01]  /*1a30*/  SHF.L.U64.HI R13, R20.reuse, 0x5, R21 ;  /* 0x00000005140d7819 */ /* 0x050fe20000010215 */
[----:B-----5:R-:W-:Y:S01]  /*1a40*/  IMAD R7, R25, R170, RZ ;  /* 0x000000aa19077224 */ /* 0x020fe200078e02ff */
[----:B------:R-:W-:Y:S02]  /*1a50*/  SHF.L.U32 R12, R20, 0x5, RZ ;  /* 0x00000005140c7819 */ /* 0x000fe400000006ff */
[----:B------:R-:W-:Y:S01]  /*1a60*/  LEA.HI.X R163, R36, R23, R163, 0x1, P0 ;  /* 0x0000001724a37211 */ /* 0x000fe200000f0ca3 */
[----:B------:R-:W-:Y:S01]  /*1a70*/  IMAD R23, R35, R20, RZ ;  /* 0x0000001423177224 */ /* 0x000fe200078e02ff */
[C---:B------:R-:W-:Y:S02]  /*1a80*/  SHF.L.U64.HI R17, R20.reuse, 0x4, R21 ;  /* 0x0000000414117819 */ /* 0x040fe40000010215 */
[----:B------:R-:W-:Y:S01]  /*1a90*/  SHF.L.U32 R16, R20, 0x4, RZ ;  /* 0x0000000414107819 */ /* 0x000fe200000006ff */
[----:B------:R-:W-:Y:S01]  /*1aa0*/  IMAD R5, R24, R5, R7 ;  /* 0x0000000518057224 */ /* 0x000fe200078e0207 */
        /* <DEDUP_REMOVED lines=33> */
[-C--:B------:R-:W-:Y:S01]  /*1cc0*/  IADD3 R18, P0, PT, R20, R159.reuse, RZ ;  /* 0x0000009f14127210 */ /* 0x080fe20007f1e0ff */
[----:B------:R1:W-:Y:S03]  /*1cd0*/  LDGSTS.E.BYPASS.LTC128B.128 [R167+0x2000], desc[UR4][R22.64+0x80] ;  /* 0x0200008016a77fae */ /* 0x0003e6000b981a04 */
[----:B------:R-:W-:Y:S01]  /*1ce0*/  IADD3.X R19, PT, PT, R21, R160, RZ, P0, !PT ;  /* 0x000000a015137210 */ /* 0x000fe200007fe4ff */
[----:B------:R-:W-:Y:S04]  /*1cf0*/  LDGSTS.E.BYPASS.LTC128B.128 [R167+0x800], desc[UR4][R24.64] ;  /* 0x0080000018a77fae */ /* 0x000fe8000b981a04 */
[----:B------:R-:W-:Y:S04]  /*1d00*/  LDGSTS.E.BYPASS.LTC128B.128 [R167+0x2800], desc[UR4][R24.64+0x80] ;  /* 0x0280008018a77fae */ /* 0x000fe8000b981a04 */
[----:B------:R-:W-:Y:S04]  /*1d10*/  LDGSTS.E.BYPASS.LTC128B.128 [R167+0x1000], desc[UR4][R12.64] ;  /* 0x010000000ca77fae */ /* 0x000fe8000b981a04 */
[----:B------:R2:W-:Y:S04]  /*1d20*/  LDGSTS.E.BYPASS.LTC128B.128 [R167+0x3000], desc[UR4][R12.64+0x80] ;  /* 0x030000800ca77fae */ /* 0x0005e8000b981a04 */
        /* <DEDUP_REMOVED lines=15> */
[----:B--2---:R-:W-:Y:S01]  /*1e20*/  IADD3 R12, P0, PT, R157, R164, RZ ;  /* 0x000000a49d0c7210 */ /* 0x004fe20007f1e0ff */
[----:B------:R-:W-:-:S12]  /*1e30*/  DEPBAR.LE SB0, 0x0 ;  /* 0x000080000000791a */ /* 0x000fd80000000000 */
[----:B------:R-:W-:Y:S05]  /*1e40*/  WARPSYNC.ALL ;  /* 0x0000000000007948 */ /* 0x000fea0003800000 */
[----:B------:R-:W-:Y:S01]  /*1e50*/  BAR.SYNC.DEFER_BLOCKING 0x0 ;  /* 0x0000000000007b1d */ /* 0x000fe20000010000 */
[----:B------:R-:W-:Y:S02]  /*1e60*/  IADD3.X R13, PT, PT, R158, R165, RZ, P0, !PT ;  /* 0x000000a59e0d7210 */ /* 0x000fe400007fe4ff */
[----:B------:R-:W-:-:S05]  /*1e70*/  IADD3 R10, P0, PT, R12, R157, RZ ;  /* 0x0000009d0c0a7210 */ /* 0x000fca0007f1e0ff */
[----:B------:R-:W-:Y:S01]  /*1e80*/  IMAD.X R11, R13, 0x1, R158, P0 ;  /* 0x000000010d0b7824 */ /* 0x000fe200000e069e */
[----:B------:R-:W-:-:S04]  /*1e90*/  IADD3 R14, P0, PT, R10, R157, RZ ;  /* 0x0000009d0a0e7210 */ /* 0x000fc80007f1e0ff */
[----:B------:R-:W-:Y:S01]  /*1ea0*/  IADD3.X R15, PT, PT, R11, R158, RZ, P0, !PT ;  /* 0x0000009e0b0f7210 */ /* 0x000fe200007fe4ff */
        /* <DEDUP_REMOVED lines=12> */
[----:B------:R-:W-:Y:S01]  /*1f70*/  IMAD.SHL.U32 R88, R0, 0x40, RZ ;  /* 0x0000004000587824 */ /* 0x000fe200078e00ff */
[----:B------:R-:W-:-:S02]  /*1f80*/  SHF.R.U32.HI R8, RZ, 0x1, R0 ;  /* 0x00000001ff087819 */ /* 0x000fc40000011600 */
[----:B------:R-:W-:Y:S01]  /*1f90*/  SHF.L.U32 R5, R0, 0x5, RZ ;  /* 0x0000000500057819 */ /* 0x000fe200000006ff */
[----:B------:R-:W0:Y:S01]  /*1fa0*/  LDGDEPBAR ;  /* 0x00000000000079af */ /* 0x000e220000000000 */
[----:B------:R-:W-:Y:S02]  /*1fb0*/  LOP3.LUT R9, R88, 0x1c0, RZ, 0xc0, !PT ;  /* 0x000001c058097812 */ /* 0x000fe400078ec0ff */
[----:B------:R-:W-:Y:S02]  /*1fc0*/  LOP3.LUT R5, R5, 0x7c00, RZ, 0xc0, !PT ;  /* 0x00007c0005057812 */ /* 0x000fe400078ec0ff */
[C---:B------:R-:W-:Y:S02]  /*1fd0*/  LOP3.LUT R7, R9.reuse, 0x8, R8, 0xf8, !PT ;  /* 0x0000000809077812 */ /* 0x040fe400078ef808 */
[----:B------:R-:W-:Y:S02]  /*1fe0*/  LOP3.LUT R9, R9, 0x8, R0, 0xf8, !PT ;  /* 0x0000000809097812 */ /* 0x000fe400078ef800 */
[----:B------:R-:W-:-:S02]  /*1ff0*/  LOP3.LUT R7, R7, 0x38, R4, 0x78, !PT ;  /* 0x0000003807077812 */ /* 0x000fc400078e7804 */
[----:B------:R-:W-:Y:S02]  /*2000*/  LOP3.LUT R4, R9, 0x38, R4, 0x78, !PT ;  /* 0x0000003809047812 */ /* 0x000fe400078e7804 */
[----:B------:R-:W-:Y:S02]  /*2010*/  LOP3.LUT R155, R88, 0x400, RZ, 0xc0, !PT ;  /* 0x00000400589b7812 */ /* 0x000fe400078ec0ff */
[----:B------:R-:W-:-:S03]  /*2020*/  LOP3.LUT R8, R5, 0x200, R88, 0xf8, !PT ;  /* 0x0000020005087812 */ /* 0x000fc600078ef858 */
[----:B------:R-:W-:Y:S01]  /*2030*/  IMAD R155, R4, 0x2, R155 ;  /* 0x00000002049b7824 */ /* 0x000fe200078e029b */
[----:B------:R-:W-:-:S03]  /*2040*/  LOP3.LUT R5, R8, R7, RZ, 0xfc, !PT ;  /* 0x0000000708057212 */ /* 0x000fc600078efcff */
[----:B------:R-:W-:Y:S01]  /*2050*/  IMAD.IADD R155, R6, 0x1, R155 ;  /* 0x00000001069b7824 */ /* 0x000fe200078e029b */
[----:B------:R-:W-:-:S04]  /*2060*/  LEA R156, R5, R6, 0x1 ;  /* 0x00000006059c7211 */ /* 0x000fc800078e08ff */
[----:B------:R-:W-:Y:S04]  /*2070*/  LDSM.16.M88.4 R40, [R155+0x4000] ;  /* 0x004000009b28783b */ /* 0x000fe80000000200 */
[----:B------:R-:W3:Y:S01]  /*2080*/  LDSM.16.M88.4 R52, [R156] ;  /* 0x000000009c34783b */ /* 0x000ee20000000200 */
[----:B------:R-:W-:Y:S02]  /*2090*/  R2P PR, R0, 0x6 ;  /* 0x0000000600007804 */ /* 0x000fe40000000000 */
[----:B------:R-:W-:Y:S01]  /*20a0*/  MOV R0, 0x20 ;  /* 0x0000002000007802 */ /* 0x000fe20000000f00 */
        /* <DEDUP_REMOVED lines=11> */
[----:B------:R-:W-:-:S03]  /*2160*/  IMAD.MOV.U32 R4, RZ, RZ, 0x40 ;  /* 0x00000040ff047424 */ /* 0x000fc600078e00ff */
[----:B------:R-:W-:Y:S01]  /*2170*/  LDSM.16.M88.4 R76, [R156+0x2000] ;  /* 0x002000009c4c783b */ /* 0x000fe20000000200 */
[C---:B---3--:R-:W-:Y:S03]  /*2180*/  HMMA.16816.F32.BF16 R16, R52.reuse, R40, RZ ;  /* 0x000000283410723c */ /* 0x048fe600000418ff */
[----:B------:R-:W-:Y:S05]  /*2190*/  LDSM.16.M88.4 R84, [R150+0x6000] ;  /* 0x006000009654783b */ /* 0x000fea0000000200 */
[----:B------:R-:W-:Y:S01]  /*21a0*/  HMMA.16816.F32.BF16 R40, R52, R42, RZ ;  /* 0x0000002a3428723c */ /* 0x000fe200000418ff */
[----:B------:R-:W-:-:S04]  /*21b0*/  SEL R4, R4, 0xffffffc0, !P2 ;  /* 0xffffffc004047807 */ /* 0x000fc80005000000 */
[C---:B------:R-:W-:Y:S01]  /*21c0*/  IADD3 R153, PT, PT, R4.reuse, R156, RZ ;  /* 0x0000009c04997210 */ /* 0x040fe20007ffe0ff */
[----:B------:R-:W-:Y:S02]  /*21d0*/  IMAD.IADD R149, R4, 0x1, R155 ;  /* 0x0000000104957824 */ /* 0x000fe400078e029b */
[C---:B----4-:R-:W-:Y:S03]  /*21e0*/  HMMA.16816.F32.BF16 R36, R52.reuse, R68, RZ ;  /* 0x000000443424723c */ /* 0x050fe600000418ff */
[----:B------:R-:W-:Y:S05]  /*21f0*/  LDSM.16.M88.4 R20, [R149+0x4000] ;  /* 0x004000009514783b */ /* 0x000fea0000000200 */
[C---:B-----5:R-:W-:Y:S08]  /*2200*/  HMMA.16816.F32.BF16 R64, R52.reuse, R60, RZ ;  /* 0x0000003c3440723c */ /* 0x060ff000000418ff */
[----:B-1----:R-:W-:Y:S08]  /*2210*/  HMMA.16816.F32.BF16 R56, R52, R12, RZ ;  /* 0x0000000c3438723c */ /* 0x002ff000000418ff */
[C---:B------:R-:W-:Y:S08]  /*2220*/  HMMA.16816.F32.BF16 R16, R8.reuse, R44, R16 ;  /* 0x0000002c0810723c */ /* 0x040ff00000041810 */
[----:B------:R-:W-:Y:S01]  /*2230*/  HMMA.16816.F32.BF16 R40, R8, R46, R40 ;  /* 0x0000002e0828723c */ /* 0x000fe20000041828 */
[----:B------:R-:W-:Y:S01]  /*2240*/  LDSM.16.M88.4 R44, [R149+0x4800] ;  /* 0x00480000952c783b */ /* 0x000fe20000000200 */
[C---:B------:R-:W-:Y:S01]  /*2250*/  IADD3 R152, PT, PT, R0.reuse, R153, RZ ;  /* 0x0000009900987210 */ /* 0x040fe20007ffe0ff */
[----:B------:R-:W-:-:S02]  /*2260*/  IMAD.IADD R148, R0, 0x1, R149 ;  /* 0x0000000100947824 */ /* 0x000fc400078e0295 */
[----:B------:R-:W-:Y:S03]  /*2270*/  LDSM.16.M88.4 R80, [R149+0x5000] ;  /* 0x005000009550783b */ /* 0x000fe60000000200 */
        /* <DEDUP_REMOVED lines=47> */
[----:B------:R-:W-:Y:S11]  /*2570*/  LDSM.16.M88.4 R20, [R155+0x7800] ;  /* 0x007800009b14783b */ /* 0x000ff60000000200 */
[C---:B---3--:R-:W-:Y:S08]  /*2580*/  HMMA.16816.F32.BF16 R16, R12.reuse, R8, R16 ;  /* 0x000000080c10723c */ /* 0x048ff00000041810 */
[----:B------:R-:W-:Y:S01]  /*2590*/  HMMA.16816.F32.BF16 R40, R12, R10, R40 ;  /* 0x0000000a0c28723c */ /* 0x000fe20000041828 */
[----:B------:R-:W1:Y:S07]  /*25a0*/  LDSM.16.M88.4 R8, [R150+0x7000] ;  /* 0x007000009608783b */ /* 0x000e6e0000000200 */
[C---:B------:R-:W-:Y:S08]  /*25b0*/  HMMA.16816.F32.BF16 R36, R76.reuse, R80, R36 ;  /* 0x000000504c24723c */ /* 0x040ff00000041824 */
[----:B------:R-:W-:Y:S01]  /*25c0*/  HMMA.16816.F32.BF16 R68, R76, R82, R68 ;  /* 0x000000524c44723c */ /* 0x000fe20000041844 */
[-C--:B------:R-:W-:Y:S01]  /*25d0*/  FMUL.FTZ R16, R16, R24.reuse ;  /* 0x0000001810107220 */ /* 0x080fe20000410000 */
[-C--:B------:R-:W-:Y:S01]  /*25e0*/  FMUL.FTZ R92, R17, R24.reuse ;  /* 0x00000018115c7220 */ /* 0x080fe20000410000 */
[----:B------:R-:W-:-:S05]  /*25f0*/  FMUL.FTZ R96, R19, R24 ;  /* 0x0000001813607220 */ /* 0x000fca0000410000 */
[C---:B------:R-:W-:Y:S01]  /*2600*/  HMMA.16816.F32.BF16 R80, R76.reuse, R72, R64 ;  /* 0x000000484c50723c */ /* 0x040fe20000041840 */
[----:B------:R2:W3:Y:S01]  /*2610*/  MUFU.TANH R72, R16 ;  /* 0x0000001000487308 */ /* 0x0004e20000002400 */
[----:B------:R-:W4:Y:S06]  /*2620*/  LDSM.16.M88.4 R64, [R149+0x6800] ;  /* 0x006800009540783b */ /* 0x000f2c0000000200 */
[----:B------:R-:W-:Y:S01]  /*2630*/  HMMA.16816.F32.BF16 R60, R76, R74, R60 ;  /* 0x0000004a4c3c723c */ /* 0x000fe2000004183c */
[----:B------:R-:W-:-:S07]  /*2640*/  FMUL.FTZ R74, R18, R24 ;  /* 0x00000018124a7220 */ /* 0x000fce0000410000 */
[C---:B------:R-:W-:Y:S01]  /*2650*/  HMMA.16816.F32.BF16 R84, R48.reuse, R44, R36 ;  /* 0x0000002c3054723c */ /* 0x040fe20000041824 */
[----:B------:R-:W-:Y:S04]  /*2660*/  LDSM.16.M88.4 R36, [R148+0x6800] ;  /* 0x006800009424783b */ /* 0x000fe80000000200 */
[----:B--2---:R-:W2:Y:S03]  /*2670*/  LDSM.16.M88.4 R16, [R149+0x7000] ;  /* 0x007000009510783b */ /* 0x004ea60000000200 */
[C---:B------:R-:W-:Y:S01]  /*2680*/  HMMA.16816.F32.BF16 R68, R48.reuse, R46, R68 ;  /* 0x0000002e3044723c */ /* 0x040fe20000041844 */
[----:B------:R-:W5:Y:S07]  /*2690*/  LDSM.16.M88.4 R44, [R150+0x7800] ;  /* 0x00780000962c783b */ /* 0x000f6e0000000200 */
[C---:B-1----:R-:W-:Y:S08]  /*26a0*/  HMMA.16816.F32.BF16 R80, R48.reuse, R8, R80 ;  /* 0x000000083050723c */ /* 0x042ff00000041850 */
[----:B------:R-:W-:Y:S01]  /*26b0*/  HMMA.16816.F32.BF16 R60, R48, R10, R60 ;  /* 0x0000000a303c723c */ /* 0x000fe2000004183c */
[----:B------:R-:W1:Y:S07]  /*26c0*/  LDSM.16.M88.4 R8, [R149+0x7800] ;  /* 0x007800009508783b */ /* 0x000e6e0000000200 */
[C---:B------:R-:W-:Y:S08]  /*26d0*/  HMMA.16816.F32.BF16 R56, R76.reuse, R20, R56 ;  /* 0x000000144c38723c */ /* 0x040ff00000041838 */
[----:B------:R-:W-:Y:S08]  /*26e0*/  HMMA.16816.F32.BF16 R52, R76, R22, R52 ;  /* 0x000000164c34723c */ /* 0x000ff00000041834 */
[C---:B----4-:R-:W-:Y:S08]  /*26f0*/  HMMA.16816.F32.BF16 R84, R32.reuse, R64, R84 ;  /* 0x000000402054723c */ /* 0x050ff00000041854 */
[C---:B------:R-:W-:Y:S01]  /*2700*/  HMMA.16816.F32.BF16 R68, R32.reuse, R66, R68 ;  /* 0x000000422044723c */ /* 0x040fe20000041844 */
[----:B------:R-:W4:Y:S07]  /*2710*/  LDSM.16.M88.4 R64, [R148+0x7000] ;  /* 0x007000009440783b */ /* 0x000f2e0000000200 */
[C---:B--2---:R-:W-:Y:S08]  /*2720*/  HMMA.16816.F32.BF16 R80, R32.reuse, R16, R80 ;  /* 0x000000102050723c */ /* 0x044ff00000041850 */
[----:B------:R-:W-:Y:S01]  /*2730*/  HMMA.16816.F32.BF16 R60, R32, R18, R60 ;  /* 0x00000012203c723c */ /* 0x000fe2000004183c */
[----:B------:R-:W2:Y:S01]  /*2740*/  LDSM.16.M88.4 R16, [R148+0x7800] ;  /* 0x007800009410783b */ /* 0x000ea20000000200 */
[-C--:B------:R-:W-:Y:S01]  /*2750*/  FMUL.FTZ R5, R40, R24.reuse ;  /* 0x0000001828057220 */ /* 0x080fe20000410000 */
[----:B------:R-:W-:-:S05]  /*2760*/  FMUL.FTZ R21, R42, R24 ;  /* 0x000000182a157220 */ /* 0x000fca0000410000 */
[----:B-----5:R-:W-:Y:S01]  /*2770*/  HMMA.16816.F32.BF16 R56, R48, R44, R56 ;  /* 0x0000002c3038723c */ /* 0x020fe20000041838 */
[----:B------:R-:W-:Y:S01]  /*2780*/  IADD3 R174, PT, PT, R26, -0x1, RZ ;  /* 0xffffffff1aae7810 */ /* 0x000fe20007ffe0ff */
[----:B------:R-:W-:Y:S01]  /*2790*/  FMUL.FTZ R41, R41, R24 ;  /* 0x0000001829297220 */ /* 0x000fe20000410000 */
[----:B------:R-:W1:Y:S01]  /*27a0*/  MUFU.TANH R92, R92 ;  /* 0x0000005c005c7308 */ /* 0x000e620000002400 */
[----:B------:R-:W-:-:S04]  /*27b0*/  DEPBAR.LE SB0, 0x0 ;  /* 0x000080000000791a */ /* 0x000fc80000000000 */
[----:B------:R-:W-:-:S12]  /*27c0*/  HMMA.16816.F32.BF16 R52, R48, R46, R52 ;  /* 0x0000002e3034723c */ /* 0x000fd80000041834 */
[C---:B-1----:R-:W-:Y:S08]  /*27d0*/  HMMA.16816.F32.BF16 R56, R32.reuse, R8, R56 ;  /* 0x000000082038723c */ /* 0x042ff00000041838 */
[----:B------:R-:W-:Y:S08]  /*27e0*/  HMMA.16816.F32.BF16 R52, R32, R10, R52 ;  /* 0x0000000a2034723c */ /* 0x000ff00000041834 */
[C---:B------:R-:W-:Y:S08]  /*27f0*/  HMMA.16816.F32.BF16 R84, R12.reuse, R36, R84 ;  /* 0x000000240c54723c */ /* 0x040ff00000041854 */
[C---:B------:R-:W-:Y:S08]  /*2800*/  HMMA.16816.F32.BF16 R68, R12.reuse, R38, R68 ;  /* 0x000000260c44723c */ /* 0x040ff00000041844 */
[C---:B----4-:R-:W-:Y:S08]  /*2810*/  HMMA.16816.F32.BF16 R80, R12.reuse, R64, R80 ;  /* 0x000000400c50723c */ /* 0x050ff00000041850 */
        /* <DEDUP_REMOVED lines=79> */
.L_x_12063:
        /* <DEDUP_REMOVED lines=61> */
.L_x_12064:
[----:B------:R-:W-:Y:S05]  /*30e0*/  BSYNC.RECONVERGENT B0 ;  /* 0x0000000000007941 */ /* 0x000fea0003800200 */
.L_x_12062:
        /* <DEDUP_REMOVED lines=18> */
.L_x_12061:
[----:B------:R-:W-:Y:S05]  /*3210*/  BSYNC.RECONVERGENT B1 ;  /* 0x0000000000017941 */ /* 0x000fea0003800200 */
.L_x_12060:
[----:B------:R-:W3:Y:S01]  /*3220*/  LD.E R118, desc[UR4][R2.64+0xdc] ;  /* 0x0000dc0402767980 */ /* 0x000ee2000c101900 */
[----:B--2---:R-:W-:Y:S02]  /*3230*/  FMNMX3.FTZ R9, R72, R92, R5, !PT ;  /* 0x0000005c48097276 */ /* 0x004fe40007810005 */
        /* <DEDUP_REMOVED lines=15> */
[----:B------:R-:W-:Y:S01]  /*3330*/  LOP3.LUT R151, R7, 0x200, R88, 0xf8, !PT ;  /* 0x0000020007977812 */ /* 0x000fe200078ef858 */
[----:B------:R-:W1:Y:S01]  /*3340*/  SHFL.BFLY PT, R9, R10, 0x2, 0x1f ;  /* 0x0c401f000a097f89 */ /* 0x000e6200000e0000 */
[----:B------:R-:W-:-:S02]  /*3350*/  IADD3 R26, PT, PT, R26, -0x2, RZ ;  /* 0xfffffffe1a1a7810 */ /* 0x000fc40007ffe0ff */
[----:B------:R-:W-:Y:S01]  /*3360*/  LEA R151, R151, R6, 0x1 ;  /* 0x0000000697977211 */ /* 0x000fe200078e08ff */
[----:B------:R-:W2:Y:S03]  /*3370*/  SHFL.BFLY PT, R8, R11, 0x2, 0x1f ;  /* 0x0c401f000b087f89 */ /* 0x000ea600000e0000 */
[-C--:B------:R-:W-:Y:S02]  /*3380*/  IADD3 R110, PT, PT, R4, R151.reuse, RZ ;  /* 0x00000097046e7210 */ /* 0x080fe40007ffe0ff */
        /* <DEDUP_REMOVED lines=13> */
[----:B-1----:R-:W-:-:S04]  /*3460*/  FMNMX.FTZ R102, R9, R102, !PT ;  /* 0x0000006609667209 */ /* 0x002fc80007810000 */
[----:B------:R-:W-:Y:S02]  /*3470*/  FSETP.NEU.FTZ.AND P0, PT, R102, -INF , PT ;  /* 0xff8000006600780b */ /* 0x000fe40003f1d000 */
[----:B--2---:R-:W-:Y:S02]  /*3480*/  FMNMX.FTZ R101, R8, R101, !PT ;  /* 0x0000006508657209 */ /* 0x004fe40007810000 */
[----:B------:R-:W-:Y:S01]  /*3490*/  LDSM.16.MT88.4 R8, [R151+0x8800] ;  /* 0x008800009708783b */ /* 0x000fe20000004200 */
[C---:B---3--:R-:W-:Y:S02]  /*34a0*/  FMUL.FTZ R133, R118.reuse, R102 ;  /* 0x0000006676857220 */ /* 0x048fe40000410000 */
[----:B------:R-:W-:-:S03]  /*34b0*/  FMUL.FTZ R123, R118, R101 ;  /* 0x00000065767b7220 */ /* 0x000fc60000410000 */
[----:B------:R-:W-:Y:S02]  /*34c0*/  FSEL R133, R133, RZ, P0 ;  /* 0x000000ff85857208 */ /* 0x000fe40000000000 */
[----:B------:R-:W-:-:S03]  /*34d0*/  FSETP.NEU.FTZ.AND P0, PT, R101, -INF , PT ;  /* 0xff8000006500780b */ /* 0x000fc60003f1d000 */
[-CC-:B------:R-:W-:Y:S01]  /*34e0*/  FFMA.FTZ R109, R92, R118.reuse, -R133.reuse ;  /* 0x000000765c6d7223 */ /* 0x180fe20000010885 */
[-CC-:B------:R-:W-:Y:S01]  /*34f0*/  FFMA.FTZ R34, R94, R118.reuse, -R133.reuse ;  /* 0x000000765e227223 */ /* 0x180fe20000010885 */
[----:B------:R-:W-:Y:S01]  /*3500*/  FSEL R123, R123, RZ, P0 ;  /* 0x000000ff7b7b7208 */ /* 0x000fe20000000000 */
[----:B------:R-:W1:Y:S01]  /*3510*/  LDSM.16.MT88.4 R92, [R151+0x8000] ;  /* 0x00800000975c783b */ /* 0x000e620000004200 */
        /* <DEDUP_REMOVED lines=33> */
[----:B---3--:R-:W-:Y:S01]  /*3730*/  F2FP.BF16.F32.PACK_AB R64, R109, R112 ;  /* 0x000000706d40723e */ /* 0x008fe200000010ff */
[-CC-:B------:R-:W-:Y:S01]  /*3740*/  FFMA.FTZ R121, R121, R118.reuse, -R123.reuse ;  /* 0x0000007679797223 */ /* 0x180fe2000001087b */
[-CC-:B------:R-:W-:Y:S01]  /*3750*/  FFMA.FTZ R130, R117, R118.reuse, -R123.reuse ;  /* 0x0000007675827223 */ /* 0x180fe2000001087b */
[-CC-:B------:R-:W-:Y:S01]  /*3760*/  FFMA.FTZ R114, R114, R118.reuse, -R123.reuse ;  /* 0x0000007672727223 */ /* 0x180fe2000001087b */
[----:B------:R-:W-:Y:S01]  /*3770*/  FFMA.FTZ R181, R115, R118, -R123 ;  /* 0x0000007673b57223 */ /* 0x000fe2000001087b */
[----:B------:R-:W-:Y:S01]  /*3780*/  FADD.FTZ R112, R112, R109 ;  /* 0x0000006d70707221 */ /* 0x000fe20000010000 */
[----:B------:R-:W-:Y:S01]  /*3790*/  ISETP.GE.AND P0, PT, R26, R161, PT ;  /* 0x000000a11a00720c */ /* 0x000fe20003f06270 */
        /* <DEDUP_REMOVED lines=25> */
[C---:B--2---:R-:W-:Y:S07]  /*3930*/  HMMA.16816.F32.BF16 R36, R64.reuse, R40, RZ ;  /* 0x000000284024723c */ /* 0x044fee00000418ff */
        /* <DEDUP_REMOVED lines=35> */
[C---:B------:R-:W-:Y:S05]  /*3b70*/  HMMA.16816.F32.BF16 R72, R4.reuse, R16, R72 ;  /* 0x000000100448723c */ /* 0x040fea0000041848 */
[----:B------:R-:W5:Y:S03]  /*3b80*/  MUFU.EX2 R181, R181 ;  /* 0x000000b500b57308 */ /* 0x000f660000000800 */
[C---:B------:R-:W-:Y:S01]  /*3b90*/  HMMA.16816.F32.BF16 R68, R4.reuse, R18, R68 ;  /* 0x000000120444723c */ /* 0x040fe20000041844 */
[----:B------:R-:W1:Y:S07]  /*3ba0*/  LDSM.16.MT88.4 R16, [R108+0xa800] ;  /* 0x00a800006c10783b */ /* 0x000e6e0000004200 */
[C---:B----4-:R-:W-:Y:S08]  /*3bb0*/  HMMA.16816.F32.BF16 R80, R4.reuse, R20, R80 ;  /* 0x000000140450723c */ /* 0x050ff00000041850 */
        /* <DEDUP_REMOVED lines=13> */
[----:B------:R-:W3:Y:S01]  /*3c90*/  LDSM.16.MT88.4 R8, [R111+0x9000] ;  /* 0x009000006f08783b */ /* 0x000ee20000004200 */
        /* <DEDUP_REMOVED lines=27> */
[----:B------:R-:W2:Y:S01]  /*3e50*/  LDSM.16.MT88.4 R12, [R108+0x9800] ;  /* 0x009800006c0c783b */ /* 0x000ea20000004200 */
[----:B------:R-:W-:-:S02]  /*3e60*/  F2FP.BF16.F32.PACK_AB R4, R129, R128 ;  /* 0x000000808104723e */ /* 0x000fc400000010ff */
[----:B-----5:R-:W-:Y:S02]  /*3e70*/  F2FP.BF16.F32.PACK_AB R5, R130, R121 ;  /* 0x000000798205723e */ /* 0x020fe400000010ff */
[----:B------:R-:W-:Y:S02]  /*3e80*/  F2FP.BF16.F32.PACK_AB R6, R183, R124 ;  /* 0x0000007cb706723e */ /* 0x000fe400000010ff */
[----:B------:R-:W-:-:S07]  /*3e90*/  F2FP.BF16.F32.PACK_AB R7, R181, R114 ;  /* 0x00000072b507723e */ /* 0x000fce00000010ff */
[C---:B-1----:R-:W-:Y:S08]  /*3ea0*/  HMMA.16816.F32.BF16 R80, R4.reuse, R16, R80 ;  /* 0x000000100450723c */ /* 0x042ff00000041850 */
[C---:B---3--:R-:W-:Y:S08]  /*3eb0*/  HMMA.16816.F32.BF16 R96, R4.reuse, R8, R96 ;  /* 0x000000080460723c */ /* 0x048ff00000041860 */
        /* <DEDUP_REMOVED lines=15> */
[----:B------:R-:W-:Y:S01]  /*3fb0*/  HMMA.16816.F32.BF16 R48, R4, R18, R48 ;  /* 0x000000120430723c */ /* 0x000fe20000041830 */
[----:B------:R-:W-:Y:S01]  /*3fc0*/  FADD.FTZ R19, R31, R104 ;  /* 0x000000681f137221 */ /* 0x000fe20000010000 */
[----:B------:R-:W-:-:S03]  /*3fd0*/  FADD.FTZ R30, R30, R17 ;  /* 0x000000111e1e7221 */ /* 0x000fc60000010000 */
        /* <DEDUP_REMOVED lines=31> */
.L_x_12072:
        /* <DEDUP_REMOVED lines=77> */
.L_x_12067:
[----:B------:R-:W-:Y:S05]  /*46a0*/  BSYNC.RECONVERGENT B0 ;  /* 0x0000000000007941 */ /* 0x000fea0003800200 */
.L_x_12066:
[----:B------:R-:W-:Y:S01]  /*46b0*/  IADD3 R106, P1, PT, R175, R164, RZ ;  /* 0x000000a4af6a7210 */ /* 0x000fe20007f3e0ff */
[----:B------:R-:W-:Y:S01]  /*46c0*/  @!PT LDS RZ, [RZ] ;  /* 0x00000000fffff984 */ /* 0x000fe20000000800 */
[----:B------:R-:W-:Y:S01]  /*46d0*/  @!PT LDS RZ, [RZ] ;  /* 0x00000000fffff984 */ /* 0x000fe20000000800 */
[----:B------:R-:W-:Y:S01]  /*46e0*/  @!PT LDS RZ, [RZ] ;  /* 0x00000000fffff984 */ /* 0x000fe20000000800 */
[----:B------:R-:W-:Y:S01]  /*46f0*/  LDGSTS.E.BYPASS.LTC128B.128 [R167+0x8000], desc[UR4][R164.64] ;  /* 0x08000000a4a77fae */ /* 0x000fe2000b981a04 */
[----:B------:R-:W-:Y:S01]  /*4700*/  IADD3 R174, PT, PT, R174, -0x1, RZ ;  /* 0xffffffffaeae7810 */ /* 0x000fe20007ffe0ff */
        /* <DEDUP_REMOVED lines=10> */
[----:B------:R-:W-:Y:S05]  /*47b0*/  ISETP.GT.AND P1, PT, R174, R161, PT ;  /* 0x000000a1ae00720c */ /* 0x000fea0003f24270 */
        /* <DEDUP_REMOVED lines=249> */
.L_x_12071:
[----:B------:R-:W-:Y:S05]  /*5750*/  BSYNC.RECONVERGENT B0 ;  /* 0x0000000000007941 */ /* 0x000fea0003800200 */
.L_x_12070:
        /* <DEDUP_REMOVED lines=18> */
.L_x_12069:
[----:B------:R-:W-:Y:S05]  /*5880*/  BSYNC.RECONVERGENT B1 ;  /* 0x0000000000017941 */ /* 0x000fea0003800200 */
.L_x_12068:
        /* <DEDUP_REMOVED lines=315> */
.L_x_12065:
        /* <DEDUP_REMOVED lines=13> */
.L_x_12080:
        /* <DEDUP_REMOVED lines=20> */
[----:B------:R-:W-:Y:S01]  /*6e50*/  SHF.L.U32 R11, R100, 0x1, RZ ;  /* 0x00000001640b7819 */ /* 0x000fe200000006ff */
[C---:B------:R-:W-:Y:S01]  /*6e60*/  FMUL.FTZ R80, R8.reuse, R80 ;  /* 0x0000005008507220 */ /* 0x040fe20000410000 */
[----:B------:R-:W-:Y:S01]  /*6e70*/  LOP3.LUT R10, R9, 0x1c0, RZ, 0xc0, !PT ;  /* 0x000001c0090a7812 */ /* 0x000fe200078ec0ff */
[----:B------:R-:W-:Y:S01]  /*6e80*/  FMUL.FTZ R81, R8, R81 ;  /* 0x0000005108517220 */ /* 0x000fe20000410000 */
[----:B------:R-:W-:Y:S01]  /*6e90*/  R2P PR, R100, 0x1c ;  /* 0x0000001c64007804 */ /* 0x000fe20000000000 */
[----:B------:R-:W-:Y:S01]  /*6ea0*/  FMUL.FTZ R76, R8, R76 ;  /* 0x0000004c084c7220 */ /* 0x000fe20000410000 */
[----:B------:R-:W-:Y:S01]  /*6eb0*/  LOP3.LUT R10, R10, 0x38, R11, 0xf8, !PT ;  /* 0x000000380a0a7812 */ /* 0x000fe200078ef80b */
[C---:B------:R-:W-:Y:S01]  /*6ec0*/  FMUL.FTZ R77, R8.reuse, R77 ;  /* 0x0000004d084d7220 */ /* 0x040fe20000410000 */
        /* <DEDUP_REMOVED lines=100> */
[----:B-1----:R-:W4:Y:S04]  /*7510*/  LD.E.64 R6, desc[UR4][R2.64+0xb0] ;  /* 0x0000b00402067980 */ /* 0x002f28000c101b00 */
[----:B--2---:R-:W2:Y:S04]  /*7520*/  LD.E R11, desc[UR4][R2.64+0x60] ;  /* 0x00006004020b7980 */ /* 0x004ea8000c101900 */
[----:B------:R-:W2:Y:S04]  /*7530*/  LD.E R68, desc[UR4][R2.64+0xcc] ;  /* 0x0000cc0402447980 */ /* 0x000ea8000c101900 */
[----:B------:R-:W2:Y:S04]  /*7540*/  LD.E.64 R72, desc[UR4][R2.64+0x78] ;  /* 0x0000780402487980 */ /* 0x000ea8000c101b00 */
[----:B------:R1:W5:Y:S01]  /*7550*/  LD.E.64 R74, desc[UR4][R2.64+0xa8] ;  /* 0x0000a804024a7980 */ /* 0x000362000c101b00 */
[----:B------:R-:W1:Y:S01]  /*7560*/  @P1 MUFU.LG2 R71, R5 ;  /* 0x0000000500471308 */ /* 0x000e620000000c00 */
[C---:B------:R-:W-:Y:S01]  /*7570*/  SHF.L.U32 R77, R100.reuse, 0x3, RZ ;  /* 0x00000003644d7819 */ /* 0x040fe200000006ff */
[----:B------:R-:W-:Y:S01]  /*7580*/  BSSY.RECONVERGENT B0, `(.L_x_12074) ;  /* 0x0000038000007945 */ /* 0x000fe20003800200 */
[----:B------:R-:W-:-:S02]  /*7590*/  SHF.L.U32 R70, R100, 0x2, RZ ;  /* 0x0000000264467819 */ /* 0x000fc400000006ff */
[----:B------:R-:W-:Y:S02]  /*75a0*/  LOP3.LUT R77, R77, 0x1f80, RZ, 0xc0, !PT ;  /* 0x00001f804d4d7812 */ /* 0x000fe400078ec0ff */
[----:B------:R-:W-:Y:S02]  /*75b0*/  SHF.R.U32.HI R69, RZ, 0x1, R100 ;  /* 0x00000001ff457819 */ /* 0x000fe40000011664 */
[----:B---3--:R-:W-:Y:S01]  /*75c0*/  LOP3.LUT R8, R70, 0x1f8, RZ, 0xc0, !PT ;  /* 0x000001f846087812 */ /* 0x008fe200078ec0ff */
[----:B------:R-:W-:Y:S01]  /*75d0*/  BAR.SYNC.DEFER_BLOCKING 0x0 ;  /* 0x0000000000007b1d */ /* 0x000fe20000010000 */
[----:B------:R-:W-:Y:S02]  /*75e0*/  LOP3.LUT P3, RZ, R100, 0x3, RZ, 0xc0, !PT ;  /* 0x0000000364ff7812 */ /* 0x000fe4000786c0ff */
[----:B------:R-:W-:Y:S02]  /*75f0*/  LOP3.LUT R78, R9, 0x10, RZ, 0xc0, !PT ;  /* 0x00000010094e7812 */ /* 0x000fe400078ec0ff */
[----:B------:R-:W-:-:S02]  /*7600*/  LOP3.LUT R77, R77, 0x3c, R70, 0xf8, !PT ;  /* 0x0000003c4d4d7812 */ /* 0x000fc400078ef846 */
[----:B------:R-:W-:Y:S01]  /*7610*/  LOP3.LUT R9, R8, 0x38, R69, 0x78, !PT ;  /* 0x0000003808097812 */ /* 0x000fe200078e7845 */
[----:B-1----:R-:W-:Y:S01]  /*7620*/  @P1 FMUL.FTZ R71, R71, 0.69314718246459960938 ;  /* 0x3f31721847471820 */ /* 0x002fe20000410000 */
[----:B------:R-:W-:Y:S02]  /*7630*/  SHF.R.U32.HI R100, RZ, 0x2, R100 ;  /* 0x00000002ff647819 */ /* 0x000fe40000011664 */
[----:B------:R-:W-:Y:S02]  /*7640*/  LEA R78, R9, R78, 0x2 ;  /* 0x0000004e094e7211 */ /* 0x000fe400078e10ff */
[----:B------:R-:W-:Y:S01]  /*7650*/  LOP3.LUT R69, R69, 0x30, RZ, 0xc0, !PT ;  /* 0x0000003045457812 */ /* 0x000fe200078ec0ff */
[----:B------:R-:W1:Y:S01]  /*7660*/  @P0 MUFU.LG2 R2, R4 ;  /* 0x0000000400020308 */ /* 0x000e620000000c00 */
[----:B------:R-:W-:Y:S01]  /*7670*/  MOV R76, 0xff800000 ;  /* 0xff800000004c7802 */ /* 0x000fe20000000f00 */
[----:B-----5:R-:W-:Y:S01]  /*7680*/  @P1 FFMA.FTZ R76, R0, R102, R71 ;  /* 0x00000066004c1223 */ /* 0x020fe20000010047 */
[----:B------:R-:W-:-:S02]  /*7690*/  MOV R70, 0xff800000 ;  /* 0xff80000000467802 */ /* 0x000fc40000000f00 */
[----:B------:R-:W-:Y:S01]  /*76a0*/  LOP3.LUT R100, R69, 0x7, R100, 0xf8, !PT ;  /* 0x0000000745647812 */ /* 0x000fe200078ef864 */
[----:B------:R3:W2:Y:S04]  /*76b0*/  LDS.128 R64, [R78+UR6] ;  /* 0x000000064e407984 */ /* 0x0006a80008000c00 */
[----:B------:R3:W2:Y:S01]  /*76c0*/  LDS.128 R32, [R78+UR6+0x4000] ;  /* 0x004000064e207984 */ /* 0x0006a20008000c00 */
[----:B-1----:R-:W-:-:S03]  /*76d0*/  @P0 FMUL.FTZ R2, R2, 0.69314718246459960938 ;  /* 0x3f31721802020820 */ /* 0x002fc60000410000 */
[----:B------:R3:W1:Y:S01]  /*76e0*/  LDS.128 R60, [R78+UR6+0x800] ;  /* 0x000800064e3c7984 */ /* 0x0006620008000c00 */
[----:B------:R-:W-:-:S03]  /*76f0*/  @P0 FFMA.FTZ R70, R0, R101, R2 ;  /* 0x0000006500460223 */ /* 0x000fc60000010002 */
        /* <DEDUP_REMOVED lines=12> */
[----:B--2---:R-:W-:Y:S02]  /*77c0*/  IMAD R6, R6, R11, R170 ;  /* 0x0000000b06067224 */ /* 0x004fe400078e02aa */
[----:B------:R3:W2:Y:S02]  /*77d0*/  LDS.128 R8, [R78+UR6+0x7000] ;  /* 0x007000064e087984 */ /* 0x0006a40008000c00 */
[----:B------:R-:W-:Y:S02]  /*77e0*/  IMAD R3, R7, R6, R168 ;  /* 0x0000000607037224 */ /* 0x000fe400078e02a8 */
[----:B------:R3:W4:Y:S02]  /*77f0*/  LDS.128 R4, [R78+UR6+0x7800] ;  /* 0x007800064e047984 */ /* 0x0007240008000c00 */
        /* <DEDUP_REMOVED lines=16> */
.L_x_12075:
[----:B------:R-:W-:Y:S05]  /*7900*/  BSYNC.RECONVERGENT B0 ;  /* 0x0000000000007941 */ /* 0x000fea0003800200 */
.L_x_12074:
        /* <DEDUP_REMOVED lines=14> */
[----:B--2---:R-:W-:Y:S04]  /*79f0*/  ST.E.128 desc[UR4][R72.64+0x6100], R8 ;  /* 0x0061000848007985 */ /* 0x004fe8000c101d04 */
[----:B------:R-:W-:Y:S04]  /*7a00*/  ST.E.128 desc[UR4][R72.64+0x7000], R36 ;  /* 0x0070002448007985 */ /* 0x000fe8000c101d04 */
[----:B----4-:R1:W-:Y:S02]  /*7a10*/  ST.E.128 desc[UR4][R72.64+0x7100], R4 ;  /* 0x0071000448007985 */ /* 0x0103e4000c101d04 */
[----:B-1-3--:R-:W-:Y:S05]  /*7a20*/  RET.REL.NODEC R166 `(_ZN5flash24flash_fwd_splitkv_kernelI23Flash_fwd_kernel_traitsILi128ELi64ELi64ELi4ELb0ELb0EN7cutlass10bfloat16_tE19Flash_kernel_traitsILi128ELi64ELi64ELi4ES3_EELb0ELb0ELb0ELb1ELb1ELb1ELb1ELb0EEEvNS_16Flash_fwd_paramsE) ;  /* 0xffffff84a6747950 */ /* 0x00afea0003c3ffff */
.L_x_12073:
[----:B------:R-:W-:Y:S01]  /*7a30*/  MOV R9, 0x2 ;  /* 0x0000000200097802 */ /* 0x000fe20000000f00 */
[----:B------:R-:W-:Y:S01]  /*7a40*/  IMAD.MOV.U32 R4, RZ, RZ, 0x1f ;  /* 0x0000001fff047424 */ /* 0x000fe200078e00ff */
[----:B------:R-:W-:-:S07]  /*7a50*/  MOV R6, 0xffffffff ;  /* 0xffffffff00067802 */ /* 0x000fce0000000f00 */
[----:B-----5:R-:W-:Y:S05]  /*7a60*/  WARPSYNC.COLLECTIVE R6, `(.L_x_12076) ;  /* 0x0000000006087348 */ /* 0x020fea0003c00000 */
[----:B------:R1:W2:Y:S02]  /*7a70*/  SHFL.BFLY P0, R11, R183, R9, R4 ;  /* 0x0c000009b70b7389 */ /* 0x0002a40000000004 */
[----:B-12--5:R-:W-:Y:S05]  /*7a80*/  ENDCOLLECTIVE ;  /* 0x000000000000791b */ /* 0x026fea0003800000 */
.L_x_12076:
[----:B------:R-:W-:Y:S02]  /*7a90*/  IMAD.MOV.U32 R8, RZ, RZ, R11 ;  /* 0x000000ffff087224 */ /* 0x000fe400078e000b */
[----:B------:R-:W-:Y:S02]  /*7aa0*/  IMAD.MOV.U32 R9, RZ, RZ, 0x1 ;  /* 0x00000001ff097424 */ /* 0x000fe400078e00ff */
[----:B------:R-:W-:-:S05]  /*7ab0*/  FADD.FTZ R8, R8, R183 ;  /* 0x000000b708087221 */ /* 0x000fca0000010000 */
[----:B------:R-:W-:-:S07]  /*7ac0*/  MOV R183, R8 ;  /* 0x0000000800b77202 */ /* 0x000fce0000000f00 */
[----:B------:R-:W-:Y:S05]  /*7ad0*/  WARPSYNC.COLLECTIVE R6, `(.L_x_12077) ;  /* 0x0000000006087348 */ /* 0x000fea0003c00000 */
[----:B------:R1:W2:Y:S02]  /*7ae0*/  SHFL.BFLY P0, R11, R183, R9, R4 ;  /* 0x0c000009b70b7389 */ /* 0x0002a40000000004 */
[----:B-12---:R-:W-:Y:S05]  /*7af0*/  ENDCOLLECTIVE ;  /* 0x000000000000791b */ /* 0x006fea0003800000 */
.L_x_12077:
[----:B------:R-:W-:Y:S01]  /*7b00*/  MOV R183, R181 ;  /* 0x000000b500b77202 */ /* 0x000fe20000000f00 */
[----:B------:R-:W-:Y:S01]  /*7b10*/  IMAD.MOV.U32 R9, RZ, RZ, 0x2 ;  /* 0x00000002ff097424 */ /* 0x000fe200078e00ff */
[----:B------:R-:W-:-:S07]  /*7b20*/  MOV R5, R11 ;  /* 0x0000000b00057202 */ /* 0x000fce0000000f00 */
[----:B------:R-:W-:Y:S05]  /*7b30*/  WARPSYNC.COLLECTIVE R6, `(.L_x_12078) ;  /* 0x0000000006087348 */ /* 0x000fea0003c00000 */
[----:B------:R1:W2:Y:S02]  /*7b40*/  SHFL.BFLY P0, R11, R183, R9, R4 ;  /* 0x0c000009b70b7389 */ /* 0x0002a40000000004 */
[----:B-12---:R-:W-:Y:S05]  /*7b50*/  ENDCOLLECTIVE ;  /* 0x000000000000791b */ /* 0x006fea0003800000 */
.L_x_12078:
[----:B------:R-:W-:Y:S01]  /*7b60*/  FADD.FTZ R5, R8, R5 ;  /* 0x0000000508057221 */ /* 0x000fe20000010000 */
[----:B------:R-:W-:Y:S01]  /*7b70*/  FADD.FTZ R10, R11, R181 ;  /* 0x000000b50b0a7221 */ /* 0x000fe20000010000 */
[----:B------:R-:W-:-:S04]  /*7b80*/  MOV R9, 0x1 ;  /* 0x0000000100097802 */ /* 0x000fc80000000f00 */
[----:B------:R-:W-:-:S07]  /*7b90*/  MOV R183, R10 ;  /* 0x0000000a00b77202 */ /* 0x000fce0000000f00 */
[----:B------:R-:W-:Y:S05]  /*7ba0*/  WARPSYNC.COLLECTIVE R6, `(.L_x_12079) ;  /* 0x0000000006087348 */ /* 0x000fea0003c00000 */
[----:B------:R1:W2:Y:S02]  /*7bb0*/  SHFL.BFLY P0, R11, R183, R9, R4 ;  /* 0x0c000009b70b7389 */ /* 0x0002a40000000004 */
[----:B-12---:R-:W-:Y:S05]  /*7bc0*/  ENDCOLLECTIVE ;  /* 0x000000000000791b */ /* 0x006fea0003800000 */
.L_x_12079:
[----:B------:R-:W-:Y:S05]  /*7bd0*/  BRA `(.L_x_12080) ;  /* 0xfffffff0004c7947 */ /* 0x000fea000383ffff */
.L_x_12081:
        /* <DEDUP_REMOVED lines=10> */
.L_x_14957:


//--------------------- .text._ZN5flash24flash_fwd_splitkv_kernelI23Flash_fwd_kernel_traitsILi128ELi64ELi64ELi4ELb0ELb0EN7cutlass10bfloat16_tE19Flash_kernel_traitsILi128ELi64ELi64ELi4ES3_EELb0ELb0ELb1ELb0ELb0ELb0ELb1ELb0EEEvNS_16Flash_fwd_paramsE --------------------------
	.section	.text._ZN5flash24flash_fwd_splitkv_kernelI23Flash_fwd_kernel_traitsILi128ELi64ELi64ELi4ELb0ELb0EN7cutlass10bfloat16_tE19Flash_kernel_traitsILi128ELi64ELi64ELi4ES3_EELb0ELb0ELb1ELb0ELb0ELb0ELb1ELb0EEEvNS_16Flash_fwd_paramsE,"ax",@progbits
	.align	128
        .global         _ZN5flash24flash_fwd_splitkv_kernelI23Flash_fwd_kernel_traitsILi128ELi64ELi64ELi4ELb0ELb0EN7cutlass10bfloat16_tE19Flash_kernel_traitsILi128ELi64ELi64ELi4ES3_EELb0ELb0ELb1ELb0ELb0ELb0ELb1ELb0EEEvNS_16Flash_fwd_paramsE
        .type           _ZN5flash24flash_fwd_splitkv_kernelI23Flash_fwd_kernel_traitsILi128ELi64ELi64ELi4ELb0ELb0EN7cutlass10bfloat16_tE19Flash_kernel_traitsILi128ELi64ELi64ELi4ES3_EELb0ELb0ELb1ELb0ELb0ELb0ELb1ELb0EEEvNS_16Flash_fwd_paramsE,@function
        .size           _ZN5flash24flash_fwd_splitkv_kernelI23Flash_fwd_kernel_traitsILi128ELi64ELi64ELi4ELb0ELb0EN7cutlass10bfloat16_tE19Flash_kernel_traitsILi128ELi64ELi64ELi4ES3_EELb0ELb0ELb1ELb0ELb0ELb0ELb1ELb0EEEvNS_16Flash_fwd_paramsE,(.L_x_14958 - _ZN5flash24flash_fwd_splitkv_kernelI23Flash_fwd_kernel_traitsILi128ELi64ELi64ELi4ELb0ELb0EN7cutlass10bfloat16_tE19Flash_kernel_traitsILi128ELi64ELi64ELi4ES3_EELb0ELb0ELb1ELb0ELb0ELb0ELb1ELb0EEEvNS_16Flash_fwd_paramsE)
        .other          _ZN5flash24flash_fwd_splitkv_kernelI23Flash_fwd_kernel_traitsILi128ELi64ELi64ELi4ELb0ELb0EN7cutlass10bfloat16_tE19Flash_kernel_traitsILi128ELi64ELi64ELi4ES3_EELb0ELb0ELb1ELb0ELb0ELb0ELb1ELb0EEEvNS_16Flash_fwd_paramsE,@"STO_CUDA_ENTRY STV_DEFAULT"
_ZN5flash24flash_fwd_splitkv_kernelI23Flash_fwd_kernel_traitsILi128ELi64ELi64ELi4ELb0ELb0EN7cutlass10bfloat16_tE19Flash_kernel_traitsILi128ELi64ELi64ELi4ES3_EELb0ELb0ELb1ELb0ELb0ELb0ELb1ELb0EEEvNS_16Flash_fwd_paramsE:
.text._ZN5flash24flash_fwd_splitkv_kernelI23Flash_fwd_kernel_traitsILi128ELi64ELi64ELi4ELb0ELb0EN7cutlass10bfloat16_tE19Flash_kernel_traitsILi128ELi64ELi64ELi4ES3_EELb0ELb0ELb1ELb0ELb0ELb0ELb1ELb0EEEvNS_16Flash_fwd_paramsE:
        /* <DEDUP_REMOVED lines=29> */
[----:B------:R-:W-:Y:S05]  /*01d0*/  CALL.REL.NOINC `($_ZN5flash24flash_fwd_splitkv_kernelI23Flash_fwd_kernel_traitsILi128ELi64ELi64ELi4ELb0ELb0EN7cutlass10bfloat16_tE19Flash_kernel_traitsILi128ELi64ELi64ELi4ES3_EELb0ELb0ELb1ELb0ELb0ELb0ELb1ELb0EEEvNS_16Flash_fwd_paramsE$_ZN5flash30compute_attn_1rowblock_splitkvI23Flash_fwd_kernel_traitsILi128ELi64ELi64ELi4ELb0ELb0EN7cutlass10bfloat16_tE19Flash_kernel_traitsILi128ELi64ELi64ELi4ES3_EELb0ELb0ELb1ELb0ELb0ELb0ELb1ELb0ENS_16Flash_fwd_paramsEEEvRKT8_iiiii) ;  /* 0x0000000000087944 */ /* 0x000fea0003c00000 */
[----:B------:R-:W-:Y:S05]  /*01e0*/  BSYNC.RECONVERGENT B2 ;  /* 0x0000000000027941 */ /* 0x000fea0003800200 */
.L_x_12082:
[----:B------:R-:W-:Y:S05]  /*01f0*/  EXIT ;  /* 0x000000000000794d */ /* 0x000fea0003800000 */
        .type           $_ZN5flash24flash_fwd_splitkv_kernelI23Flash_fwd_kernel_traitsILi128ELi64ELi64ELi4ELb0ELb0EN7cutlass10bfloat16_tE19Flash_kernel_traitsILi128ELi64ELi64ELi4ES3_EELb0ELb0ELb1ELb0ELb0ELb0ELb1ELb0EEEvNS_16Flash_fwd_paramsE$_ZN5flash30compute_attn_1rowblock_splitkvI23Flash_fwd_kernel_traitsILi128ELi64ELi64ELi4ELb0ELb0EN7cutlass10bfloat16_tE19Flash_kernel_traitsILi128ELi64ELi64ELi4ES3_EELb0ELb0ELb1ELb0ELb0ELb0ELb1ELb0ENS_16Flash_fwd_paramsEEEvRKT8_iiiii,@function
        .size           $_ZN5flash24flash_fwd_splitkv_kernelI23Flash_fwd_kernel_traitsILi128ELi64ELi64ELi4ELb0ELb0EN7cutlass10bfloat16_tE19Flash_kernel_traitsILi128ELi64ELi64ELi4ES3_EELb0ELb0ELb1ELb0ELb0ELb0ELb1ELb0EEEvNS_16Flash_fwd_paramsE$_ZN5flash30compute_attn_1rowblock_splitkvI23Flash_fwd_kernel_traitsILi128ELi64ELi64ELi4ELb0ELb0EN7cutlass10bfloat16_tE19Flash_kernel_traitsILi128ELi64ELi64ELi4ES3_EELb0ELb0ELb1ELb0ELb0ELb0ELb1ELb0ENS_16Flash_fwd_paramsEEEvRKT8_iiiii,(.L_x_14958 - $_ZN5flash24flash_fwd_splitkv_kernelI23Flash_fwd_kernel_traitsILi128ELi64ELi64ELi4ELb0ELb0EN7cutlass10bfloat16_tE19Flash_kernel_traitsILi128ELi64ELi64ELi4ES3_EELb0ELb0ELb1ELb0ELb0ELb0ELb1ELb0EEEvNS_16Flash_fwd_paramsE$_ZN5flash30compute_attn_1rowblock_splitkvI23Flash_fwd_kernel_traitsILi128ELi64ELi64ELi4ELb0ELb0EN7cutlass10bfloat16_tE19Flash_kernel_traitsILi128ELi64ELi64ELi4ES3_EELb0ELb0ELb1ELb0ELb0ELb0ELb1ELb0ENS_16Flash_fwd_paramsEEEvRKT8_iiiii)
$_ZN5flash24flash_fwd_splitkv_kernelI23Flash_fwd_kernel_traitsILi128ELi64ELi64ELi4ELb0ELb0EN7cutlass10bfloat16_tE19Flash_kernel_traitsILi128ELi64ELi64ELi4ES3_EELb0ELb0ELb1ELb0ELb0ELb0ELb1ELb0EEEvNS_16Flash_fwd_paramsE$_ZN5flash30compute_attn_1rowblock_splitkvI23Flash_fwd_kernel_traitsILi128ELi64ELi64ELi4ELb0ELb0EN7cutlass10bfloat16_tE19Flash_kernel_traitsILi128ELi64ELi64ELi4ES3_EELb0ELb0ELb1ELb0ELb0ELb0ELb1ELb0ENS_16Flash_fwd_paramsEEEvRKT8_iiiii:
        /* <DEDUP_REMOVED lines=39> */
.L_x_12084:
[----:B------:R-:W-:Y:S05]  /*0470*/  BSYNC.RECONVERGENT B0 ;  /* 0x0000000000007941 */ /* 0x000fea0003800200 */
.L_x_12083:
[----:B------:R-:W-:Y:S04]  /*0480*/  BSSY.RECONVERGENT B0, `(.L_x_12085) ;  /* 0x0000007000007945 */ /* 0x000fe80003800200 */
[----:B------:R-:W-:Y:S05]  /*0490*/  @!P3 BRA `(.L_x_12086) ;  /* 0x000000000014b947 */ /* 0x000fea0003800000 */
[----:B-----5:R-:W4:Y:S02]  /*04a0*/  LD.E.U8 R6, desc[UR4][R2.64+0x1b2] ;  /* 0x0001b20402067980 */ /* 0x020f24000c101100 */
[----:B----4-:R-:W-:-:S13]  /*04b0*/  ISETP.NE.AND P1, PT, R6, RZ, PT ;  /* 0x000000ff0600720c */ /* 0x010fda0003f25270 */
[----:B------:R-:W4:Y:S02]  /*04c0*/  @P1 LD.E R7, desc[UR4][R18.64+0x4] ;  /* 0x0000040412071980 */ /* 0x000f24000c101900 */
[----:B----4-:R-:W-:-:S06]  /*04d0*/  @P1 IADD3 R6, PT, PT, R7, -R14, RZ ;  /* 0x8000000e07061210 */ /* 0x010fcc0007ffe0ff */
[----:B------:R4:W5:Y:S02]  /*04e0*/  @!P1 LD.E R6, desc[UR4][R18.64] ;  /* 0x0000000412069980 */ /* 0x000964000c101900 */
.L_x_12086:
[----:B------:R-:W-:Y:S05]  /*04f0*/  BSYNC.RECONVERGENT B0 ;  /* 0x0000000000007941 */ /* 0x000fea0003800200 */
.L_x_12085:
        /* <DEDUP_REMOVED lines=8> */
.L_x_12088:
[----:B------:R-:W5:Y:S01]  /*0580*/  LD.E.64 R8, desc[UR4][R2.64+0x108] ;  /* 0x0001080402087980 */ /* 0x000f62000c101b00 */
[----:B------:R-:W-:Y:S01]  /*0590*/  BSSY.RECONVERGENT B0, `(.L_x_12090) ;  /* 0x0000006000007945 */ /* 0x000fe20003800200 */
[----:B------:R-:W-:Y:S01]  /*05a0*/  IMAD.MOV.U32 R25, RZ, RZ, RZ ;  /* 0x000000ffff197224 */ /* 0x000fe200078e00ff */
[----:B-----5:R-:W-:-:S04]  /*05b0*/  ISETP.NE.U32.AND P0, PT, R8, RZ, PT ;  /* 0x000000ff0800720c */ /* 0x020fc80003f05070 */
[----:B------:R-:W-:-:S13]  /*05c0*/  ISETP.NE.AND.EX P0, PT, R9, RZ, PT, P0 ;  /* 0x000000ff0900720c */ /* 0x000fda0003f05300 */
[----:B------:R-:W-:Y:S05]  /*05d0*/  @!P0 BRA `(.L_x_12091) ;  /* 0x0000000000048947 */ /* 0x000fea0003800000 */
[----:B------:R1:W5:Y:S02]  /*05e0*/  LD.E R25, desc[UR4][R2.64+0xbc] ;  /* 0x0000bc0402197980 */ /* 0x000364000c101900 */
.L_x_12091:
[----:B------:R-:W-:Y:S05]  /*05f0*/  BSYNC.RECONVERGENT B0 ;  /* 0x0000000000007941 */ /* 0x000fea0003800200 */
.L_x_12090:
[----:B-----5:R-:W-:Y:S02]  /*0600*/  IADD3 R25, PT, PT, R25, R6, -R13 ;  /* 0x0000000619197210 */ /* 0x020fe40007ffe80d */
.L_x_12089:
[----:B------:R-:W-:Y:S05]  /*0610*/  BSYNC.RECONVERGENT B1 ;  /* 0x0000000000017941 */ /* 0x000fea0003800200 */
.L_x_12087:
[----:B------:R-:W-:Y:S01]  /*0620*/  IMAD.SHL.U32 R172, R33, 0x40, RZ ;  /* 0x0000004021ac7824 */ /* 0x000fe200078e00ff */
[----:B------:R-:W-:-:S04]  /*0630*/  MOV R167, 0x0 ;  /* 0x0000000000a77802 */ /* 0x000fc80000000f00 */
[----:B------:R-:W-:-:S13]  /*0640*/  ISETP.GT.AND P0, PT, R27, R172, PT ;  /* 0x000000ac1b00720c */ /* 0x000fda0003f04270 */
[----:B-1234-:R-:W-:Y:S05]  /*0650*/  @!P0 RET.REL.NODEC R166 `(_ZN5flash24flash_fwd_splitkv_kernelI23Flash_fwd_kernel_traitsILi128ELi64ELi64ELi4ELb0ELb0EN7cutlass10bfloat16_tE19Flash_kernel_traitsILi128ELi64ELi64ELi4ES3_EELb0ELb0ELb1ELb0ELb0ELb0ELb1ELb0EEEvNS_16Flash_fwd_paramsE) ;  /* 0xfffffff8a6688950 */ /* 0x01efea0003c3ffff */
        /* <DEDUP_REMOVED lines=73> */
.L_x_12094:
[----:B------:R-:W-:Y:S05]  /*0af0*/  BSYNC.RECONVERGENT B0 ;  /* 0x0000000000007941 */ /* 0x000fea0003800200 */
.L_x_12093:
        /* <DEDUP_REMOVED lines=12> */
.L_x_12096:
[----:B------:R-:W-:Y:S05]  /*0bc0*/  BSYNC.RECONVERGENT B0 ;  /* 0x0000000000007941 */ /* 0x000fea0003800200 */
.L_x_12095:
        /* <DEDUP_REMOVED lines=12> */
.L_x_12098:
[----:B------:R-:W-:Y:S05]  /*0c90*/  BSYNC.RECONVERGENT B0 ;  /* 0x0000000000007941 */ /* 0x000fea0003800200 */
.L_x_12097:
        /* <DEDUP_REMOVED lines=12> */
.L_x_12100:
[----:B------:R-:W-:Y:S05]  /*0d60*/  BSYNC.RECONVERGENT B0 ;  /* 0x0000000000007941 */ /* 0x000fea0003800200 */
.L_x_12099:
        /* <DEDUP_REMOVED lines=11> */
.L_x_12102:
[----:B------:R-:W-:Y:S05]  /*0e20*/  BSYNC.RECONVERGENT B0 ;  /* 0x0000000000007941 */ /* 0x000fea0003800200 */
.L_x_12101:
        /* <DEDUP_REMOVED lines=11> */
.L_x_12104:
[----:B------:R-:W-:Y:S05]  /*0ee0*/  BSYNC.RECONVERGENT B0 ;  /* 0x0000000000007941 */ /* 0x000fea0003800200 */
.L_x_12103:
        /* <DEDUP_REMOVED lines=12> */
.L_x_12106:
[----:B------:R-:W-:Y:S05]  /*0fb0*/  BSYNC.RECONVERGENT B0 ;  /* 0x0000000000007941 */ /* 0x000fea0003800200 */
.L_x_12105:
        /* <DEDUP_REMOVED lines=15> */
.L_x_12108:
[----:B------:R-:W-:Y:S05]  /*10b0*/  BSYNC.RECONVERGENT B0 ;  /* 0x0000000000007941 */ /* 0x000fea0003800200 */
.L_x_12107:
        /* <DEDUP_REMOVED lines=20> */
[----:B--234-:R-:W-:Y:S05]  /*1200*/  @P6 RET.REL.NODEC R166 `(_ZN5flash24flash_fwd_splitkv_kernelI23Flash_fwd_kernel_traitsILi128ELi64ELi64ELi4ELb0ELb0EN7cutlass10bfloat16_tE19Flash_kernel_traitsILi128ELi64ELi64ELi4ES3_EELb0ELb0ELb1ELb0ELb0ELb0ELb1ELb0EEEvNS_16Flash_fwd_paramsE) ;  /* 0xffffffeca67c6950 */ /* 0x01cfea0003c3ffff */
[----:B------:R-:W-:Y:S02]  /*1210*/  MOV R3, 0xff800000 ;  /* 0xff80000000037802 */ /* 0x000fe40000000f00 */
[----:B------:R-:W-:-:S03]  /*1220*/  MOV R167, 0x0 ;  /* 0x0000000000a77802 */ /* 0x000fc60000000f00 */
[----:B------:R1:W-:Y:S02]  /*1230*/  ST.E desc[UR4][R10.64+0xe0], R3 ;  /* 0x0000e0030a007985 */ /* 0x0003e4000c101904 */
[----:B-1----:R-:W-:Y:S05]  /*1240*/  RET.REL.NODEC R166 `(_ZN5flash24flash_fwd_splitkv_kernelI23Flash_fwd_kernel_traitsILi128ELi64ELi64ELi4ELb0ELb0EN7cutlass10bfloat16_tE19Flash_kernel_traitsILi128ELi64ELi64ELi4ES3_EELb0ELb0ELb1ELb0ELb0ELb0ELb1ELb0EEEvNS_16Flash_fwd_paramsE) ;  /* 0xffffffeca66c7950 */ /* 0x002fea0003c3ffff */
.L_x_12092:
        /* <DEDUP_REMOVED lines=76> */
[----:B------:R-:W-:Y:S02]  /*1710*/  @P2 IADD3 R6, PT, PT, R6, 0x1, RZ ;  /* 0x0000000106062810 */ /* 0x000fe40007ffe0ff */
[----:B------:R-:W-:Y:S02]  /*1720*/  SHF.R.S32.HI R11, RZ, 0x1f, R0 ;  /* 0x0000001fff0b7819 */ /* 0x000fe40000011400 */
[----:B------:R-:W-:Y:S01]  /*1730*/  MOV R9, R6 ;  /* 0x0000000600097202 */ /* 0x000fe20000000f00 */
[----:B------:R-:W-:-:S04]  /*1740*/  IMAD R6, R157, R0, RZ ;  /* 0x000000009d067224 */ /* 0x000fc800078e02ff */
[----:B------:R-:W-:Y:S02]  /*1750*/  IMAD R6, R156, R11, R6 ;  /* 0x0000000b9c067224 */ /* 0x000fe400078e0206 */
        /* <DEDUP_REMOVED lines=9> */
[----:B------:R-:W-:Y:S02]  /*17f0*/  IMAD.IADD R21, R21, 0x1, R8 ;  /* 0x0000000115157824 */ /* 0x000fe400078e0208 */
[----:B------:R-:W-:-:S05]  /*1800*/  IMAD.WIDE.U32 R20, R0, R156, R20 ;  /* 0x0000009c00147225 */ /* 0x000fca00078e0014 */
[----:B------:R-:W-:Y:S01]  /*1810*/  IADD3 R21, PT, PT, R21, R6, RZ ;  /* 0x0000000615157210 */ /* 0x000fe20007ffe0ff */
        /* <DEDUP_REMOVED lines=8> */
.L_x_12110:
        /* <DEDUP_REMOVED lines=32> */
[----:B------:R-:W-:Y:S01]  /*1aa0*/  @!P2 IADD3 R7, PT, PT, R7, -R0, RZ ;  /* 0x800000000707a210 */ /* 0x000fe20007ffe0ff */
[----:B------:R-:W-:-:S03]  /*1ab0*/  @!P3 IMAD.WIDE.U32 R22, R20, R12, R22 ;  /* 0x0000000c1416b225 */ /* 0x000fc600078e0016 */
[----:B------:R-:W-:Y:S01]  /*1ac0*/  ISETP.GE.U32.AND P4, PT, R7, R0, PT ;  /* 0x000000000700720c */ /* 0x000fe20003f86070 */
[----:B------:R-:W-:Y:S02]  /*1ad0*/  @!P3 IMAD R9, R20, R4, R9 ;  /* 0x000000041409b224 */ /* 0x000fe400078e0209 */
[-C--:B------:R-:W-:Y:S02]  /*1ae0*/  @P3 IMAD R4, R157, R6.reuse, RZ ;  /* 0x000000069d043224 */ /* 0x080fe400078e02ff */
[----:B------:R-:W-:Y:S01]  /*1af0*/  @P3 IMAD.WIDE.U32 R20, R156, R6, RZ ;  /* 0x000000069c143225 */ /* 0x000fe200078e00ff */
[----:B------:R-:W-:Y:S02]  /*1b00*/  LOP3.LUT R6, R174, R15, RZ, 0x3c, !PT ;  /* 0x0000000fae067212 */ /* 0x000fe400078e3cff */
[----:B------:R-:W-:Y:S02]  /*1b10*/  ISETP.NE.AND P0, PT, R15, RZ, PT ;  /* 0x000000ff0f00720c */ /* 0x000fe40003f05270 */
[----:B------:R-:W-:Y:S01]  /*1b20*/  ISETP.GE.AND P1, PT, R6, RZ, PT ;  /* 0x000000ff0600720c */ /* 0x000fe20003f26270 */
[----:B------:R-:W-:Y:S01]  /*1b30*/  @!P2 VIADD R10, R10, 0x1 ;  /* 0x000000010a0aa836 */ /* 0x000fe20000000000 */
[----:B------:R-:W-:Y:S01]  /*1b40*/  LEA R0, R24, 0xffffffc0, 0x6 ;  /* 0xffffffc018007811 */ /* 0x000fe200078e30ff */
[----:B------:R-:W-:Y:S01]  /*1b50*/  @!P3 IMAD.MOV.U32 R8, RZ, RZ, R22 ;  /* 0x000000ffff08b224 */ /* 0x000fe200078e0016 */
[----:B------:R-:W-:-:S02]  /*1b60*/  @!P3 IADD3 R9, PT, PT, R23, R9, RZ ;  /* 0x000000091709b210 */ /* 0x000fc40007ffe0ff */
[----:B------:R-:W-:Y:S02]  /*1b70*/  @P3 IADD3 R9, PT, PT, R21, R4, RZ ;  /* 0x0000000415093210 */ /* 0x000fe40007ffe0ff */
        /* <DEDUP_REMOVED lines=31> */
.L_x_12111:
[----:B------:R-:W-:Y:S05]  /*1d70*/  BSYNC.RECONVERGENT B0 ;  /* 0x0000000000007941 */ /* 0x000fea0003800200 */
.L_x_12109:
        /* <DEDUP_REMOVED lines=8> */
[----:B------:R-:W-:Y:S01]  /*1e00*/  MOV R16, 0x400 ;  /* 0x0000040000107802 */ /* 0x000fe20000000f00 */
        /* <DEDUP_REMOVED lines=9> */
[----:B------:R-:W-:Y:S01]  /*1ea0*/  IMAD.SHL.U32 R6, R26, 0x8, RZ ;  /* 0x000000081a067824 */ /* 0x000fe200078e00ff */
[----:B-1----:R-:W-:-:S04]  /*1eb0*/  LEA R9, R9, R16, 0x18 ;  /* 0x0000001009097211 */ /* 0x002fc800078ec0ff */
[----:B------:R-:W-:-:S04]  /*1ec0*/  LOP3.LUT R173, R6, 0x38, RZ, 0xc0, !PT ;  /* 0x0000003806ad7812 */ /* 0x000fc800078ec0ff */
[----:B------:R-:W-:Y:S01]  /*1ed0*/  IADD3 R16, P0, PT, R173, R8, RZ ;  /* 0x00000008ad107210 */ /* 0x000fe20007f1e0ff */
[----:B---3--:R-:W-:Y:S01]  /*1ee0*/  IMAD R29, R21, R174, RZ ;  /* 0x000000ae151d7224 */ /* 0x008fe200078e02ff */
[----:B------:R-:W-:Y:S01]  /*1ef0*/  SHF.R.S32.HI R23, RZ, 0x1f, R174 ;  /* 0x0000001fff177819 */ /* 0x000fe200000114ae */
[----:B------:R-:W-:Y:S02]  /*1f00*/  IMAD.IADD R160, R27, 0x1, -R172 ;  /* 0x000000011ba07824 */ /* 0x000fe400078e0aac */
[----:B------:R-:W-:Y:S01]  /*1f10*/  IMAD.X R17, RZ, RZ, R4, P0 ;  /* 0x000000ffff117224 */ /* 0x000fe200000e0604 */
[----:B------:R-:W-:Y:S01]  /*1f20*/  SHF.R.U32.HI R30, RZ, 0x3, R26 ;  /* 0x00000003ff1e7819 */ /* 0x000fe2000001161a */
[----:B------:R-:W-:Y:S02]  /*1f30*/  IMAD R29, R20, R23, R29 ;  /* 0x00000017141d7224 */ /* 0x000fe400078e021d */
[----:B------:R-:W-:Y:S01]  /*1f40*/  IMAD.WIDE.U32 R20, R174, R20, R16 ;  /* 0x00000014ae147225 */ /* 0x000fe200078e0010 */
[----:B------:R-:W-:-:S02]  /*1f50*/  LOP3.LUT R17, R6, 0x1c0, RZ, 0xc0, !PT ;  /* 0x000001c006117812 */ /* 0x000fc400078ec0ff */
[----:B------:R-:W-:Y:S01]  /*1f60*/  ISETP.GE.AND P4, PT, R30, R160, PT ;  /* 0x000000a01e00720c */ /* 0x000fe20003f86270 */
[----:B------:R-:W-:Y:S01]  /*1f70*/  VIADD R168, R24, 0xffffffff ;  /* 0xffffffff18a87836 */ /* 0x000fe20000000000 */
[----:B------:R-:W-:-:S03]  /*1f80*/  LOP3.LUT R17, R17, 0x38, R26, 0xf8, !PT ;  /* 0x0000003811117812 */ /* 0x000fc600078ef81a */
[----:B------:R-:W-:Y:S01]  /*1f90*/  IMAD.SHL.U32 R8, R168, 0x40, RZ ;  /* 0x00000040a8087824 */ /* 0x000fe200078e00ff */
[----:B------:R-:W-:Y:S01]  /*1fa0*/  LOP3.LUT R17, R17, 0x38, R6, 0x78, !PT ;  /* 0x0000003811117812 */ /* 0x000fe200078e7806 */
[C---:B------:R-:W-:Y:S01]  /*1fb0*/  VIADD R7, R30.reuse, 0x20 ;  /* 0x000000201e077836 */ /* 0x040fe20000000000 */
[----:B------:R-:W-:Y:S01]  /*1fc0*/  MOV R31, RZ ;  /* 0x000000ff001f7202 */ /* 0x000fe20000000f00 */
[----:B------:R-:W-:Y:S01]  /*1fd0*/  IMAD.IADD R4, R25, 0x1, -R8 ;  /* 0x0000000119047824 */ /* 0x000fe200078e0a08 */
[----:B------:R-:W-:Y:S01]  /*1fe0*/  IADD3 R42, P3, PT, R173, R42, RZ ;  /* 0x0000002aad2a7210 */ /* 0x000fe20007f7e0ff */
[----:B------:R-:W-:Y:S01]  /*1ff0*/  BSSY.RECONVERGENT B0, `(.L_x_12112) ;  /* 0x0000021000007945 */ /* 0x000fe20003800200 */
[C---:B------:R-:W-:Y:S02]  /*2000*/  IADD3 R13, PT, PT, R30.reuse, 0x10, RZ ;  /* 0x000000101e0d7810 */ /* 0x040fe40007ffe0ff */
[----:B------:R-:W-:Y:S02]  /*2010*/  IADD3 R5, PT, PT, R30, 0x30, RZ ;  /* 0x000000301e057810 */ /* 0x000fe40007ffe0ff */
[----:B------:R-:W-:Y:S01]  /*2020*/  LOP3.LUT R16, R17, 0x1e00, R6, 0xf8, !PT ;  /* 0x00001e0011107812 */ /* 0x000fe200078ef806 */
[----:B------:R-:W-:Y:S01]  /*2030*/  IMAD.WIDE.U32 R32, R33, 0x40, R30 ;  /* 0x0000004021207825 */ /* 0x000fe200078e001e */
[----:B------:R-:W-:-:S02]  /*2040*/  ISETP.GE.AND P0, PT, R13, R160, PT ;  /* 0x000000a00d00720c */ /* 0x000fc40003f06270 */
[-C--:B------:R-:W-:Y:S01]  /*2050*/  ISETP.GE.AND P2, PT, R7, R160.reuse, PT ;  /* 0x000000a00700720c */ /* 0x080fe20003f46270 */
[----:B------:R-:W-:Y:S01]  /*2060*/  IMAD.X R43, RZ, RZ, R10, P3 ;  /* 0x000000ffff2b7224 */ /* 0x000fe200018e060a */
[----:B------:R-:W-:Y:S01]  /*2070*/  ISETP.GE.AND P1, PT, R5, R160, PT ;  /* 0x000000a00500720c */ /* 0x000fe20003f26270 */
[----:B------:R-:W-:Y:S01]  /*2080*/  IMAD.IADD R29, R21, 0x1, R29 ;  /* 0x00000001151d7824 */ /* 0x000fe200078e021d */
[----:B------:R-:W-:Y:S02]  /*2090*/  ISETP.GE.AND P6, PT, R30, R4, PT ;  /* 0x000000041e00720c */ /* 0x000fe40003fc6270 */
[----:B------:R-:W-:Y:S02]  /*20a0*/  LOP3.LUT R167, R173, 0x40, RZ, 0xfc, !PT ;  /* 0x00000040ada77812 */ /* 0x000fe400078efcff */
        /* <DEDUP_REMOVED lines=21> */
.L_x_12113:
[----:B------:R-:W-:Y:S05]  /*2200*/  BSYNC.RECONVERGENT B0 ;  /* 0x0000000000007941 */ /* 0x000fea0003800200 */
.L_x_12112:
[----:B------:R-:W-:Y:S01]  /*2210*/  BSSY.RECONVERGENT B0, `(.L_x_12114) ;  /* 0x000001c000007945 */ /* 0x000fe20003800200 */
[----:B------:R-:W-:Y:S01]  /*2220*/  ISETP.GE.AND P5, PT, R13, R4, PT ;  /* 0x000000040d00720c */ /* 0x000fe20003fa6270 */
        /* <DEDUP_REMOVED lines=8> */
[----:B-1----:R-:W-:Y:S01]  /*22b0*/  IMAD.X R17, RZ, RZ, R33, P0 ;  /* 0x000000ffff117224 */ /* 0x002fe200000e0621 */
        /* <DEDUP_REMOVED lines=17> */
.L_x_12115:
[----:B------:R-:W-:Y:S05]  /*23d0*/  BSYNC.RECONVERGENT B0 ;  /* 0x0000000000007941 */ /* 0x000fea0003800200 */
.L_x_12114:
        /* <DEDUP_REMOVED lines=29> */
.L_x_12117:
[----:B------:R-:W-:Y:S05]  /*25b0*/  BSYNC.RECONVERGENT B0 ;  /* 0x0000000000007941 */ /* 0x000fea0003800200 */
.L_x_12116:
[----:B------:R-:W-:Y:S01]  /*25c0*/  LEA.HI.X R163, R42, R45, R163, 0x1, P0 ;  /* 0x0000002d2aa37211 */ /* 0x000fe200000f0ca3 */
[----:B------:R-:W-:Y:S01]  /*25d0*/  BSSY.RECONVERGENT B0, `(.L_x_12118) ;  /* 0x000001b000007945 */ /* 0x000fe20003800200 */
[----:B------:R-:W-:Y:S02]  /*25e0*/  IADD3 R38, P0, PT, R97, R162, RZ ;  /* 0x000000a261267210 */ /* 0x000fe40007f1e0ff */
[-C--:B------:R-:W-:Y:S02]  /*25f0*/  ISETP.GE.AND P4, PT, R7, R4.reuse, PT ;  /* 0x000000040700720c */ /* 0x080fe40003f86270 */
[----:B------:R-:W-:Y:S01]  /*2600*/  ISETP.GE.AND P3, PT, R5, R4, PT ;  /* 0x000000040500720c */ /* 0x000fe20003f66270 */
[----:B------:R-:W-:Y:S01]  /*2610*/  IMAD.X R39, R10, 0x1, R163, P0 ;  /* 0x000000010a277824 */ /* 0x000fe200000e06a3 */
[----:B------:R-:W-:Y:S11]  /*2620*/  @P1 BRA `(.L_x_12119) ;  /* 0x0000000000541947 */ /* 0x000ff60003800000 */
[----:B-12---:R-:W-:Y:S02]  /*2630*/  IADD3 R17, P0, PT, R32, 0x30, RZ ;  /* 0x0000003020117810 */ /* 0x006fe40007f1e0ff */
        /* <DEDUP_REMOVED lines=20> */
.L_x_12119:
[----:B------:R-:W-:Y:S05]  /*2780*/  BSYNC.RECONVERGENT B0 ;  /* 0x0000000000007941 */ /* 0x000fea0003800200 */
.L_x_12118:
[----:B------:R-:W-:Y:S04]  /*2790*/  BSSY.RECONVERGENT B0, `(.L_x_12120) ;  /* 0x0000010000007945 */ /* 0x000fe80003800200 */
[----:B------:R-:W-:Y:S05]  /*27a0*/  @P6 BRA `(.L_x_12121) ;  /* 0x0000000000386947 */ /* 0x000fea0003800000 */
[-C--:B------:R-:W-:Y:S02]  /*27b0*/  ISETP.GE.AND P1, PT, R173, R170.reuse, PT ;  /* 0x000000aaad00720c */ /* 0x080fe40003f26270 */
[----:B------:R-:W-:-:S11]  /*27c0*/  ISETP.GE.AND P0, PT, R167, R170, PT ;  /* 0x000000aaa700720c */ /* 0x000fd60003f06270 */
[----:B-12---:R-:W-:Y:S02]  /*27d0*/  @!P1 IMAD.MOV.U32 R16, RZ, RZ, R162 ;  /* 0x000000ffff109224 */ /* 0x006fe400078e00a2 */
        /* <DEDUP_REMOVED lines=11> */
.L_x_12121:
[----:B------:R-:W-:Y:S05]  /*2890*/  BSYNC.RECONVERGENT B0 ;  /* 0x0000000000007941 */ /* 0x000fea0003800200 */
.L_x_12120:
[----:B------:R-:W-:Y:S04]  /*28a0*/  BSSY.RECONVERGENT B0, `(.L_x_12122) ;  /* 0x0000010000007945 */ /* 0x000fe80003800200 */
[----:B------:R-:W-:Y:S05]  /*28b0*/  @P5 BRA `(.L_x_12123) ;  /* 0x0000000000385947 */ /* 0x000fea0003800000 */
[-C--:B------:R-:W-:Y:S02]  /*28c0*/  ISETP.GE.AND P0, PT, R167, R170.reuse, PT ;  /* 0x000000aaa700720c */ /* 0x080fe40003f06270 */
[----:B------:R-:W-:-:S11]  /*28d0*/  ISETP.GE.AND P1, PT, R173, R170, PT ;  /* 0x000000aaad00720c */ /* 0x000fd60003f26270 */
[----:B-12---:R-:W-:Y:S02]  /*28e0*/  @!P0 IMAD.MOV.U32 R16, RZ, RZ, R38 ;  /* 0x000000ffff108224 */ /* 0x006fe400078e0026 */
        /* <DEDUP_REMOVED lines=11> */
.L_x_12123:
[----:B------:R-:W-:Y:S05]  /*29a0*/  BSYNC.RECONVERGENT B0 ;  /* 0x0000000000007941 */ /* 0x000fea0003800200 */
.L_x_12122:
        /* <DEDUP_REMOVED lines=16> */
.L_x_12125:
[----:B------:R-:W-:Y:S05]  /*2ab0*/  BSYNC.RECONVERGENT B0 ;  /* 0x0000000000007941 */ /* 0x000fea0003800200 */
.L_x_12124:
        /* <DEDUP_REMOVED lines=16> */
.L_x_12127:
[----:B------:R-:W-:Y:S05]  /*2bc0*/  BSYNC.RECONVERGENT B0 ;  /* 0x0000000000007941 */ /* 0x000fea0003800200 */
.L_x_12126:
[----:B----4-:R-:W4:Y:S04]  /*2bd0*/  LD.E.64 R28, desc[UR4][R2.64+0x1c0] ;  /* 0x0001c004021c7980 */ /* 0x010f28000c101b00 */
[----:B------:R-:W3:Y:S01]  /*2be0*/  LD.E.64 R20, desc[UR4][R2.64+0x1b8] ;  /* 0x0001b80402147980 */ /* 0x000ee2000c101b00 */
[----:B------:R-:W-:-:S03]  /*2bf0*/  IMAD.MOV.U32 R22, RZ, RZ, R174 ;  /* 0x000000ffff167224 */ /* 0x000fc600078e00ae */
[----:B-12---:R1:W5:Y:S01]  /*2c00*/  LD.E R16, desc[UR4][R2.64+0xd8] ;  /* 0x0000d80402107980 */ /* 0x006362000c101900 */
[----:B------:R-:W-:-:S03]  /*2c10*/  IMAD R11, R11, R158, RZ ;  /* 0x0000009e0b0b7224 */ /* 0x000fc600078e02ff */
[----:B------:R-:W0:Y:S01]  /*2c20*/  LDGDEPBAR ;  /* 0x00000000000079af */ /* 0x000e220000000000 */
[----:B------:R-:W-:Y:S02]  /*2c30*/  IMAD R11, R0, R159, R11 ;  /* 0x0000009f000b7224 */ /* 0x000fe400078e020b */
[----:B----4-:R-:W-:-:S04]  /*2c40*/  IMAD.WIDE.U32 R22, R175, R28, R22 ;  /* 0x0000001caf167225 */ /* 0x010fc800078e0016 */
[----:B------:R-:W-:Y:S01]  /*2c50*/  IMAD R17, R29, R175, RZ ;  /* 0x000000af1d117224 */ /* 0x000fe200078e02ff */
[----:B---3--:R-:W-:-:S03]  /*2c60*/  LEA R34, P0, R22, R20, 0x2 ;  /* 0x0000001416227211 */ /* 0x008fc600078010ff */
[----:B------:R-:W-:-:S05]  /*2c70*/  IMAD.IADD R17, R23, 0x1, R17 ;  /* 0x0000000117117824 */ /* 0x000fca00078e0211 */
[----:B------:R-:W-:-:S05]  /*2c80*/  LEA.HI.X R35, R22, R21, R17, 0x2, P0 ;  /* 0x0000001516237211 */ /* 0x000fca00000f1411 */
[----:B------:R1:W5:Y:S01]  /*2c90*/  LD.E R17, desc[UR4][R34.64] ;  /* 0x0000000422117980 */ /* 0x000362000c101900 */
[----:B------:R-:W-:Y:S01]  /*2ca0*/  IABS R22, R15 ;  /* 0x0000000f00167213 */ /* 0x000fe20000000000 */
[----:B------:R-:W-:-:S04]  /*2cb0*/  DEPBAR.LE SB0, 0x0 ;  /* 0x000080000000791a */ /* 0x000fc80000000000 */
[----:B------:R1:W2:Y:S01]  /*2cc0*/  I2F.RP R23, R22 ;  /* 0x0000001600177306 */ /* 0x0002a20000209400 */
[----:B------:R-:W-:-:S07]  /*2cd0*/  IABS R21, R174 ;  /* 0x000000ae00157213 */ /* 0x000fce0000000000 */
[----:B------:R-:W-:Y:S05]  /*2ce0*/  WARPSYNC.ALL ;  /* 0x0000000000007948 */ /* 0x000fea0003800000 */
[----:B------:R-:W-:Y:S01]  /*2cf0*/  BSSY.RECONVERGENT B0, `(.L_x_12128) ;  /* 0x0000042000007945 */ /* 0x000fe20003800200 */
[----:B------:R-:W-:Y:S01]  /*2d00*/  SHF.R.U32.HI R169, RZ, 0x1, R26 ;  /* 0x00000001ffa97819 */ /* 0x000fe2000001161a */
[----:B--2---:R-:W2:Y:S02]  /*2d10*/  MUFU.RCP R32, R23 ;  /* 0x0000001700207308 */ /* 0x004ea40000001000 */
[----:B--2---:R-:W-:-:S06]  /*2d20*/  IADD3 R32, PT, PT, R32, 0xffffffe, RZ ;  /* 0x0ffffffe20207810 */ /* 0x004fcc0007ffe0ff */
[----:B------:R-:W2:Y:S02]  /*2d30*/  F2I.FTZ.U32.TRUNC.NTZ R33, R32 ;  /* 0x0000002000217305 */ /* 0x000ea4000021f000 */
[----:B--2---:R-:W-:Y:S02]  /*2d40*/  IMAD.MOV R20, RZ, RZ, -R33 ;  /* 0x000000ffff147224 */ /* 0x004fe400078e0a21 */
[----:B------:R-:W-:Y:S02]  /*2d50*/  IMAD.MOV.U32 R32, RZ, RZ, RZ ;  /* 0x000000ffff207224 */ /* 0x000fe400078e00ff */
        /* <DEDUP_REMOVED lines=13> */
[----:B------:R-:W-:Y:S01]  /*2e30*/  ISETP.GE.U32.AND P2, PT, R21, R22, PT ;  /* 0x000000161500720c */ /* 0x000fe20003f46070 */
[----:B------:R-:W-:-:S04]  /*2e40*/  IMAD.WIDE.U32 R20, R0, R158, RZ ;  /* 0x0000009e00147225 */ /* 0x000fc800078e00ff */
[----:B------:R-:W-:-:S08]  /*2e50*/  IMAD.IADD R11, R21, 0x1, R11 ;  /* 0x00000001150b7824 */ /* 0x000fd000078e020b */
[----:B------:R-:W-:-:S05]  /*2e60*/  @P2 IADD3 R28, PT, PT, R28, 0x1, RZ ;  /* 0x000000011c1c2810 */ /* 0x000fca0007ffe0ff */
[----:B------:R-:W-:Y:S01]  /*2e70*/  @!P0 IMAD.MOV R28, RZ, RZ, -R28 ;  /* 0x000000ffff1c8224 */ /* 0x000fe200078e0a1c */
[----:B------:R-:W-:Y:S02]  /*2e80*/  @!P1 LOP3.LUT R28, RZ, R15, RZ, 0x33, !PT ;  /* 0x0000000fff1c9212 */ /* 0x000fe400078e33ff */
[----:B------:R-:W-:Y:S02]  /*2e90*/  IADD3 R14, P1, P0, R20, R14, R173 ;  /* 0x0000000e140e7210 */ /* 0x000fe4000783e0ad */
[----:B------:R-:W-:Y:S01]  /*2ea0*/  SHF.R.S32.HI R0, RZ, 0x1f, R28 ;  /* 0x0000001fff007819 */ /* 0x000fe2000001141c */
[----:B------:R-:W-:Y:S01]  /*2eb0*/  IMAD R15, R41, R28, RZ ;  /* 0x0000001c290f7224 */ /* 0x000fe200078e02ff */
[----:B------:R-:W-:Y:S01]  /*2ec0*/  IADD3.X R11, PT, PT, R11, R12, RZ, P1, P0 ;  /* 0x0000000c0b0b7210 */ /* 0x000fe20000fe04ff */
[----:B------:R-:W-:Y:S01]  /*2ed0*/  IMAD.WIDE.U32 R28, R40, R28, RZ ;  /* 0x0000001c281c7225 */ /* 0x000fe200078e00ff */
[----:B------:R-:W-:-:S03]  /*2ee0*/  SHF.L.U32 R12, R158, 0x4, RZ ;  /* 0x000000049e0c7819 */ /* 0x000fc600000006ff */
[----:B------:R-:W-:Y:S01]  /*2ef0*/  IMAD R0, R0, R40, R15 ;  /* 0x0000002800007224 */ /* 0x000fe200078e020f */
[----:B------:R-:W-:-:S04]  /*2f00*/  IADD3 R14, P0, PT, R14, R28, RZ ;  /* 0x0000001c0e0e7210 */ /* 0x000fc80007f1e0ff */
[----:B------:R-:W-:-:S05]  /*2f10*/  IADD3 R0, PT, PT, R29, R0, RZ ;  /* 0x000000001d007210 */ /* 0x000fca0007ffe0ff */
[----:B------:R-:W-:Y:S02]  /*2f20*/  IMAD.X R15, R11, 0x1, R0, P0 ;  /* 0x000000010b0f7824 */ /* 0x000fe400000e0600 */
[----:B-----5:R2:W3:Y:S01]  /*2f30*/  MUFU.RCP R0, R16 ;  /* 0x0000001000007308 */ /* 0x0204e20000001000 */
[----:B------:R-:W-:Y:S02]  /*2f40*/  IMAD.SHL.U32 R11, R26, 0x40, RZ ;  /* 0x000000401a0b7824 */ /* 0x000fe400078e00ff */
[----:B------:R-:W-:-:S04]  /*2f50*/  IMAD.WIDE.U32 R14, R30, R158, R14 ;  /* 0x0000009e1e0e7225 */ /* 0x000fc800078e000e */
[----:B------:R-:W-:Y:S01]  /*2f60*/  IMAD R30, R159, R30, RZ ;  /* 0x0000001e9f1e7224 */ /* 0x000fe200078e02ff */
[----:B------:R-:W-:-:S04]  /*2f70*/  LEA R164, P0, R14, R18, 0x1 ;  /* 0x000000120ea47211 */ /* 0x000fc800078008ff */
[----:B------:R-:W-:Y:S02]  /*2f80*/  IADD3 R165, PT, PT, R15, R30, RZ ;  /* 0x0000001e0fa57210 */ /* 0x000fe40007ffe0ff */
[----:B------:R-:W-:Y:S02]  /*2f90*/  SHF.R.U32.HI R15, RZ, 0x4, R26 ;  /* 0x00000004ff0f7819 */ /* 0x000fe4000001161a */
[----:B------:R-:W-:Y:S02]  /*2fa0*/  LEA.HI.X R165, R14, R19, R165, 0x1, P0 ;  /* 0x000000130ea57211 */ /* 0x000fe400000f0ca5 */
[C---:B--2---:R-:W-:Y:S02]  /*2fb0*/  LOP3.LUT R16, R11.reuse, 0x1c0, RZ, 0xc0, !PT ;  /* 0x000001c00b107812 */ /* 0x044fe400078ec0ff */
[----:B------:R-:W-:Y:S02]  /*2fc0*/  SHF.L.U64.HI R14, R158, 0x4, R159 ;  /* 0x000000049e0e7819 */ /* 0x000fe4000001029f */
[----:B------:R-:W-:Y:S01]  /*2fd0*/  LOP3.LUT R11, R11, 0x200, RZ, 0xc0, !PT ;  /* 0x000002000b0b7812 */ /* 0x000fe200078ec0ff */
[----:B---3--:R-:W-:Y:S01]  /*2fe0*/  FMUL.FTZ R0, R17, R0 ;  /* 0x0000000011007220 */ /* 0x008fe20000410000 */
        /* <DEDUP_REMOVED lines=16> */
.L_x_12129:
[----:B------:R3:W-:Y:S04]  /*30f0*/  STS.128 [R171+0x8000], RZ ;  /* 0x008000ffab007388 */ /* 0x0007e80000000c00 */
[----:B------:R3:W-:Y:S02]  /*3100*/  STS.128 [R171+0xa000], RZ ;  /* 0x00a000ffab007388 */ /* 0x0007e40000000c00 */
.L_x_12130:
[----:B------:R-:W-:Y:S05]  /*3110*/  BSYNC.RECONVERGENT B0 ;  /* 0x0000000000007941 */ /* 0x000fea0003800200 */
.L_x_12128:
[-C--:B------:R-:W-:Y:S01]  /*3120*/  ISETP.GE.AND P1, PT, R13, R4.reuse, PT ;  /* 0x000000040d00720c */ /* 0x080fe20003f26270 */
[----:B------:R-:W-:Y:S01]  /*3130*/  IMAD.SHL.U32 R15, R15, 0x400, RZ ;  /* 0x000004000f0f7824 */ /* 0x000fe200078e00ff */
[-C--:B------:R-:W-:Y:S01]  /*3140*/  ISETP.GE.AND P2, PT, R7, R4.reuse, PT ;  /* 0x000000040700720c */ /* 0x080fe20003f46270 */
[----:B------:R-:W-:Y:S01]  /*3150*/  BSSY.RECONVERGENT B0, `(.L_x_12131) ;  /* 0x000001e000007945 */ /* 0x000fe20003800200 */
[----:B------:R-:W-:Y:S01]  /*3160*/  ISETP.GE.AND P3, PT, R5, R4, PT ;  /* 0x000000040500720c */ /* 0x000fe20003f66270 */
[----:B------:R-:W-:Y:S01]  /*3170*/  IMAD.SHL.U32 R4, R26, 0x20, RZ ;  /* 0x000000201a047824 */ /* 0x000fe200078e00ff */
[C---:B------:R-:W-:Y:S02]  /*3180*/  LOP3.LUT R7, R16.reuse, 0x8, R26, 0x78, !PT ;  /* 0x0000000810077812 */ /* 0x040fe400078e781a */
[----:B------:R-:W-:Y:S02]  /*3190*/  LOP3.LUT R5, R16, 0x8, R169, 0xf8, !PT ;  /* 0x0000000810057812 */ /* 0x000fe400078ef8a9 */
[----:B------:R-:W-:-:S02]  /*31a0*/  LOP3.LUT R7, R7, 0x38, R6, 0x78, !PT ;  /* 0x0000003807077812 */ /* 0x000fc400078e7806 */
[----:B------:R-:W-:Y:S01]  /*31b0*/  LOP3.LUT R6, R5, 0x38, R6, 0x78, !PT ;  /* 0x0000003805067812 */ /* 0x000fe200078e7806 */
[----:B------:R4:W-:Y:S01]  /*31c0*/  @P1 STS.128 [R171+0x8800], RZ ;  /* 0x008800ffab001388 */ /* 0x0009e20000000c00 */
[----:B------:R-:W-:Y:S02]  /*31d0*/  LOP3.LUT R154, R15, 0x400, RZ, 0xc0, !PT ;  /* 0x000004000f9a7812 */ /* 0x000fe400078ec0ff */
[----:B------:R-:W-:Y:S01]  /*31e0*/  LOP3.LUT R5, R11, 0x7c00, R4, 0xf8, !PT ;  /* 0x00007c000b057812 */ /* 0x000fe200078ef804 */
[----:B------:R4:W-:Y:S01]  /*31f0*/  @P1 STS.128 [R171+0xa800], RZ ;  /* 0x00a800ffab001388 */ /* 0x0009e20000000c00 */
[----:B------:R-:W-:Y:S01]  /*3200*/  LEA R16, P0, R12, R164, 0x1 ;  /* 0x000000a40c107211 */ /* 0x000fe200078008ff */
[----:B------:R-:W-:Y:S02]  /*3210*/  IMAD R154, R7, 0x2, R154 ;  /* 0x00000002079a7824 */ /* 0x000fe400078e029a */
[----:B------:R-:W-:Y:S01]  /*3220*/  IMAD.IADD R4, R6, 0x1, R5 ;  /* 0x0000000106047824 */ /* 0x000fe200078e0205 */
[----:B------:R-:W-:Y:S01]  /*3230*/  LEA.HI.X R17, R12, R165, R14, 0x1, P0 ;  /* 0x000000a50c117211 */ /* 0x000fe200000f0c0e */
        /* <DEDUP_REMOVED lines=15> */
.L_x_12132:
[----:B------:R-:W-:Y:S05]  /*3330*/  BSYNC.RECONVERGENT B0 ;  /* 0x0000000000007941 */ /* 0x000fea0003800200 */
.L_x_12131:
[----:B------:R1:W-:Y:S01]  /*3340*/  @P2 STS.128 [R171+0x9000], RZ ;  /* 0x009000ffab002388 */ /* 0x0003e20000000c00 */
[----:B------:R-:W-:Y:S01]  /*3350*/  BSSY.RECONVERGENT B0, `(.L_x_12133) ;  /* 0x0000013000007945 */ /* 0x000fe20003800200 */
[----:B------:R-:W-:Y:S02]  /*3360*/  LEA R155, R4, R9, 0x1 ;  /* 0x00000009049b7211 */ /* 0x000fe400078e08ff */
[----:B------:R1:W-:Y:S01]  /*3370*/  @P2 STS.128 [R171+0xb000], RZ ;  /* 0x00b000ffab002388 */ /* 0x0003e20000000c00 */
[----:B------:R-:W-:Y:S01]  /*3380*/  IADD3 R154, PT, PT, R9, R154, RZ ;  /* 0x0000009a099a7210 */ /* 0x000fe20007ffe0ff */
        /* <DEDUP_REMOVED lines=15> */
.L_x_12134:
[----:B------:R-:W-:Y:S05]  /*3480*/  BSYNC.RECONVERGENT B0 ;  /* 0x0000000000007941 */ /* 0x000fea0003800200 */
.L_x_12133:
        /* <DEDUP_REMOVED lines=18> */
.L_x_12136:
[----:B------:R-:W-:Y:S05]  /*35b0*/  BSYNC.RECONVERGENT B0 ;  /* 0x0000000000007941 */ /* 0x000fea0003800200 */
.L_x_12135:
[----:B------:R-:W-:Y:S01]  /*35c0*/  LDSM.16.M88.4 R84, [R155] ;  /* 0x000000009b54783b */ /* 0x000fe20000000200 */
[----:B-1----:R-:W-:Y:S01]  /*35d0*/  IMAD.MOV.U32 R5, RZ, RZ, 0x20 ;  /* 0x00000020ff057424 */ /* 0x002fe200078e00ff */
[----:B------:R-:W-:Y:S01]  /*35e0*/  R2P PR, R26, 0x6 ;  /* 0x000000061a007804 */ /* 0x000fe20000000000 */
[----:B------:R-:W-:Y:S01]  /*35f0*/  IMAD.MOV.U32 R7, RZ, RZ, 0x40 ;  /* 0x00000040ff077424 */ /* 0x000fe200078e00ff */
[----:B------:R-:W1:Y:S01]  /*3600*/  LDSM.16.M88.4 R56, [R154+0x4000] ;  /* 0x004000009a38783b */ /* 0x000e620000000200 */
[----:B------:R-:W-:Y:S01]  /*3610*/  ISETP.GT.AND P0, PT, R168, R161, PT ;  /* 0x000000a1a800720c */ /* 0x000fe20003f04270 */
[----:B------:R-:W-:Y:S01]  /*3620*/  BSSY.RECONVERGENT B1, `(.L_x_12137) ;  /* 0x00000f2000017945 */ /* 0x000fe20003800200 */
[----:B------:R-:W-:Y:S01]  /*3630*/  SEL R5, R5, 0xffffffe0, !P1 ;  /* 0xffffffe005057807 */ /* 0x000fe20004800000 */
[----:B------:R-:W5:Y:S01]  /*3640*/  LDSM.16.M88.4 R48, [R154+0x4800] ;  /* 0x004800009a30783b */ /* 0x000f620000000200 */
[----:B------:R-:W-:Y:S02]  /*3650*/  SEL R7, R7, 0xffffffc0, !P2 ;  /* 0xffffffc007077807 */ /* 0x000fe40005000000 */
[C---:B------:R-:W-:Y:S01]  /*3660*/  IADD3 R149, PT, PT, R154.reuse, R5, RZ ;  /* 0x000000059a957210 */ /* 0x040fe20007ffe0ff */
[----:B------:R-:W3:Y:S01]  /*3670*/  LDSM.16.M88.4 R40, [R154+0x5000] ;  /* 0x005000009a28783b */ /* 0x000ee20000000200 */
        /* <DEDUP_REMOVED lines=9> */
[----:B------:R-:W2:Y:S04]  /*3710*/  LDSM.16.M88.4 R12, [R149+0x5000] ;  /* 0x00500000950c783b */ /* 0x000ea80000000200 */
[----:B------:R-:W-:Y:S04]  /*3720*/  LDSM.16.M88.4 R32, [R152] ;  /* 0x000000009820783b */ /* 0x000fe80000000200 */
[----:B------:R-:W-:Y:S01]  /*3730*/  LDSM.16.M88.4 R92, [R148+0x4000] ;  /* 0x00400000945c783b */ /* 0x000fe20000000200 */
[C---:B-1----:R-:W-:Y:S03]  /*3740*/  HMMA.16816.F32.BF16 R60, R84.reuse, R56, RZ ;  /* 0x00000038543c723c */ /* 0x042fe600000418ff */
[----:B------:R-:W-:Y:S04]  /*3750*/  LDSM.16.M88.4 R88, [R148+0x4800] ;  /* 0x004800009458783b */ /* 0x000fe80000000200 */
[----:B------:R-:W-:Y:S01]  /*3760*/  LDSM.16.M88.4 R68, [R148+0x5000] ;  /* 0x005000009444783b */ /* 0x000fe20000000200 */
[C---:B-----5:R-:W-:Y:S03]  /*3770*/  HMMA.16816.F32.BF16 R52, R84.reuse, R48, RZ ;  /* 0x000000305434723c */ /* 0x060fe600000418ff */
        /* <DEDUP_REMOVED lines=8> */
[C---:B----4-:R-:W-:Y:S08]  /*3800*/  HMMA.16816.F32.BF16 R36, R84.reuse, R20, RZ ;  /* 0x000000145424723c */ /* 0x050ff000000418ff */
        /* <DEDUP_REMOVED lines=24> */
[C---:B--2---:R-:W-:Y:S08]  /*3990*/  HMMA.16816.F32.BF16 R36, R32.reuse, R64, R36 ;  /* 0x000000402024723c */ /* 0x044ff00000041824 */
[----:B------:R-:W-:Y:S01]  /*39a0*/  HMMA.16816.F32.BF16 R84, R32, R66, R84 ;  /* 0x000000422054723c */ /* 0x000fe20000041854 */
[----:B------:R-:W2:Y:S04]  /*39b0*/  LDSM.16.M88.4 R64, [R154+0x7000] ;  /* 0x007000009a40783b */ /* 0x000ea80000000200 */
[----:B------:R-:W2:Y:S03]  /*39c0*/  LDSM.16.M88.4 R32, [R154+0x7800] ;  /* 0x007800009a20783b */ /* 0x000ea60000000200 */
        /* <DEDUP_REMOVED lines=42> */
[C---:B-----5:R-:W-:Y:S08]  /*3c70*/  HMMA.16816.F32.BF16 R44, R80.reuse, R68, R44 ;  /* 0x00000044502c723c */ /* 0x060ff0000004182c */
        /* <DEDUP_REMOVED lines=26> */
.L_x_12140:
        /* <DEDUP_REMOVED lines=60> */
.L_x_12141:
[----:B------:R-:W-:Y:S05]  /*41e0*/  BSYNC.RECONVERGENT B0 ;  /* 0x0000000000007941 */ /* 0x000fea0003800200 */
.L_x_12139:
        /* <DEDUP_REMOVED lines=53> */
.L_x_12138:
[----:B------:R-:W-:Y:S05]  /*4540*/  BSYNC.RECONVERGENT B1 ;  /* 0x0000000000017941 */ /* 0x000fea0003800200 */
.L_x_12137:
[----:B------:R-:W2:Y:S01]  /*4550*/  LD.E R117, desc[UR4][R2.64+0xdc] ;  /* 0x0000dc0402757980 */ /* 0x000ea2000c101900 */
        /* <DEDUP_REMOVED lines=13> */
[----:B-1----:R-:W-:Y:S01]  /*4630*/  IMAD.IADD R15, R4, 0x1, R25 ;  /* 0x00000001040f7824 */ /* 0x002fe200078e0219 */
[----:B------:R-:W-:Y:S01]  /*4640*/  LDSM.16.MT88.4 R72, [R146+0xa000] ;  /* 0x00a000009248783b */ /* 0x000fe20000004200 */
[----:B------:R-:W-:Y:S01]  /*4650*/  VIADD R4, R68, 0x9 ;  /* 0x0000000944047836 */ /* 0x000fe20000000000 */
[----:B------:R-:W-:Y:S01]  /*4660*/  ISETP.GE.AND P6, PT, R10, R25, PT ;  /* 0x000000190a00720c */ /* 0x000fe20003fc6270 */
[----:B------:R-:W-:-:S02]  /*4670*/  IMAD.IADD R17, R15, 0x1, -R10 ;  /* 0x000000010f117824 */ /* 0x000fc400078e0a0a */
[C---:B------:R-:W-:Y:S01]  /*4680*/  IMAD.IADD R8, R15.reuse, 0x1, -R4 ;  /* 0x000000010f087824 */ /* 0x040fe200078e0a04 */
[----:B------:R-:W-:Y:S01]  /*4690*/  ISETP.GE.AND P5, PT, R4, R25, PT ;  /* 0x000000190400720c */ /* 0x000fe20003fa6270 */
[C---:B------:R-:W-:Y:S01]  /*46a0*/  VIADD R12, R68.reuse, 0x10 ;  /* 0x00000010440c7836 */ /* 0x040fe20000000000 */
        /* <DEDUP_REMOVED lines=12> */
[C---:B------:R-:W-:Y:S01]  /*4770*/  VIADD R8, R68.reuse, 0x21 ;  /* 0x0000002144087836 */ /* 0x040fe20000000000 */
[----:B------:R-:W-:Y:S01]  /*4780*/  I2FP.F32.S32 R13, R13 ;  /* 0x0000000d000d7245 */ /* 0x000fe20000201400 */
[C---:B------:R-:W-:Y:S01]  /*4790*/  VIADD R64, R68.reuse, 0x11 ;  /* 0x0000001144407836 */ /* 0x040fe20000000000 */
[----:B------:R-:W-:Y:S01]  /*47a0*/  IABS R14, R14 ;  /* 0x0000000e000e7213 */ /* 0x000fe20000000000 */
[C---:B------:R-:W-:Y:S01]  /*47b0*/  IMAD.IADD R10, R15.reuse, 0x1, -R8 ;  /* 0x000000010f0a7824 */ /* 0x040fe200078e0a08 */
[----:B------:R-:W-:Y:S01]  /*47c0*/  IABS R17, R17 ;  /* 0x0000001100117213 */ /* 0x000fe20000000000 */
[----:B------:R-:W-:Y:S02]  /*47d0*/  VIADD R20, R68, 0x29 ;  /* 0x0000002944147836 */ /* 0x000fe40000000000 */
[----:B------:R-:W-:Y:S01]  /*47e0*/  FFMA.FTZ R52, -R0, R13, R52 ;  /* 0x0000000d00347223 */ /* 0x000fe20000010134 */
[----:B------:R-:W-:Y:S01]  /*47f0*/  I2FP.F32.S32 R14, R14 ;  /* 0x0000000e000e7245 */ /* 0x000fe20000201400 */
[C---:B------:R-:W-:Y:S01]  /*4800*/  IMAD.IADD R13, R15.reuse, 0x1, -R64 ;  /* 0x000000010f0d7824 */ /* 0x040fe200078e0a40 */
[----:B------:R-:W-:Y:S01]  /*4810*/  IABS R10, R10 ;  /* 0x0000000a000a7213 */ /* 0x000fe20000000000 */
[----:B------:R-:W-:Y:S01]  /*4820*/  VIADD R18, R68, 0x30 ;  /* 0x0000003044127836 */ /* 0x000fe20000000000 */
[----:B------:R-:W-:Y:S01]  /*4830*/  I2FP.F32.S32 R17, R17 ;  /* 0x0000001100117245 */ /* 0x000fe20000201400 */
[----:B------:R-:W-:Y:S01]  /*4840*/  FFMA.FTZ R31, -R0, R14, R49 ;  /* 0x0000000e001f7223 */ /* 0x000fe20000010131 */
[----:B------:R-:W-:Y:S01]  /*4850*/  I2FP.F32.S32 R10, R10 ;  /* 0x0000000a000a7245 */ /* 0x000fe20000201400 */
[----:B------:R-:W-:Y:S01]  /*4860*/  VIADD R14, R68, 0x38 ;  /* 0x00000038440e7836 */ /* 0x000fe20000000000 */
[----:B------:R-:W-:Y:S01]  /*4870*/  IABS R13, R13 ;  /* 0x0000000d000d7213 */ /* 0x000fe20000000000 */
[----:B------:R-:W-:-:S02]  /*4880*/  IMAD.IADD R19, R15, 0x1, -R18 ;  /* 0x000000010f137824 */ /* 0x000fc400078e0a12 */
[C---:B------:R-:W-:Y:S01]  /*4890*/  FFMA.FTZ R44, -R0.reuse, R17, R44 ;  /* 0x00000011002c7223 */ /* 0x040fe2000001012c */
[----:B------:R-:W-:Y:S01]  /*48a0*/  FFMA.FTZ R139, -R0, R10, R45 ;  /* 0x0000000a008b7223 */ /* 0x000fe2000001012d */
[C---:B------:R-:W-:Y:S01]  /*48b0*/  IMAD.IADD R10, R15.reuse, 0x1, -R20 ;  /* 0x000000010f0a7824 */ /* 0x040fe200078e0a14 */
[----:B------:R-:W-:Y:S01]  /*48c0*/  I2FP.F32.S32 R13, R13 ;  /* 0x0000000d000d7245 */ /* 0x000fe20000201400 */
[C---:B------:R-:W-:Y:S01]  /*48d0*/  IMAD.IADD R17, R15.reuse, 0x1, -R14 ;  /* 0x000000010f117824 */ /* 0x040fe200078e0a0e */
[----:B------:R-:W-:Y:S01]  /*48e0*/  IABS R19, R19 ;  /* 0x0000001300137213 */ /* 0x000fe20000000000 */
[----:B------:R-:W-:Y:S01]  /*48f0*/  VIADD R66, R68, 0x1 ;  /* 0x0000000144427836 */ /* 0x000fe20000000000 */
[----:B------:R-:W-:Y:S01]  /*4900*/  IABS R10, R10 ;  /* 0x0000000a000a7213 */ /* 0x000fe20000000000 */
[----:B------:R-:W-:Y:S01]  /*4910*/  FFMA.FTZ R13, -R0, R13, R53 ;  /* 0x0000000d000d7223 */ /* 0x000fe20000010135 */
[----:B------:R-:W-:Y:S01]  /*4920*/  IABS R17, R17 ;  /* 0x0000001100117213 */ /* 0x000fe20000000000 */
[C---:B------:R-:W-:Y:S01]  /*4930*/  VIADD R53, R15.reuse, 0x8 ;  /* 0x000000080f357836 */ /* 0x040fe20000000000 */
[----:B------:R-:W-:Y:S01]  /*4940*/  I2FP.F32.S32 R10, R10 ;  /* 0x0000000a000a7245 */ /* 0x000fe20000201400 */
[----:B------:R-:W-:Y:S01]  /*4950*/  IMAD.IADD R35, R15, 0x1, -R66 ;  /* 0x000000010f237824 */ /* 0x000fe200078e0a42 */
[----:B------:R-:W-:Y:S01]  /*4960*/  I2FP.F32.S32 R19, R19 ;  /* 0x0000001300137245 */ /* 0x000fe20000201400 */
[----:B------:R-:W-:Y:S01]  /*4970*/  VIADD R34, R68, 0x18 ;  /* 0x0000001844227836 */ /* 0x000fe20000000000 */
[----:B------:R-:W-:Y:S01]  /*4980*/  I2FP.F32.S32 R17, R17 ;  /* 0x0000001100117245 */ /* 0x000fe20000201400 */
[----:B------:R-:W-:Y:S01]  /*4990*/  FFMA.FTZ R135, -R0, R10, R41 ;  /* 0x0000000a00877223 */ /* 0x000fe20000010129 */
[----:B------:R-:W-:Y:S01]  /*49a0*/  VIADD R10, R68, 0x39 ;  /* 0x00000039440a7836 */ /* 0x000fe20000000000 */
[----:B------:R-:W-:Y:S01]  /*49b0*/  ISETP.GE.AND P0, PT, R66, R25, PT ;  /* 0x000000194200720c */ /* 0x000fe20003f06270 */
[----:B------:R-:W-:Y:S01]  /*49c0*/  FFMA.FTZ R36, -R0, R19, R36 ;  /* 0x0000001300247223 */ /* 0x000fe20000010124 */
[----:B------:R-:W-:-:S02]  /*49d0*/  IMAD.IADD R66, R53, 0x1, -R66 ;  /* 0x0000000135427824 */ /* 0x000fc400078e0a42 */
[----:B------:R-:W-:Y:S01]  /*49e0*/  FFMA.FTZ R84, -R0, R17, R84 ;  /* 0x0000001100547223 */ /* 0x000fe20000010154 */
[C---:B------:R-:W-:Y:S01]  /*49f0*/  VIADD R22, R68.reuse, 0x28 ;  /* 0x0000002844167836 */ /* 0x040fe20000000000 */
[----:B------:R-:W-:Y:S01]  /*4a00*/  IABS R35, R35 ;  /* 0x0000002300237213 */ /* 0x000fe20000000000 */
[----:B------:R-:W-:Y:S01]  /*4a10*/  VIADD R16, R68, 0x31 ;  /* 0x0000003144107836 */ /* 0x000fe20000000000 */
[----:B------:R-:W-:Y:S01]  /*4a20*/  IABS R66, R66 ;  /* 0x0000004200427213 */ /* 0x000fe20000000000 */
[C---:B------:R-:W-:Y:S01]  /*4a30*/  IMAD.IADD R19, R15.reuse, 0x1, -R10 ;  /* 0x000000010f137824 */ /* 0x040fe200078e0a0a */
[----:B------:R-:W-:Y:S01]  /*4a40*/  I2FP.F32.S32 R35, R35 ;  /* 0x0000002300237245 */ /* 0x000fe20000201400 */
[C---:B------:R-:W-:Y:S01]  /*4a50*/  IMAD.IADD R33, R15.reuse, 0x1, -R34 ;  /* 0x000000010f217824 */ /* 0x040fe200078e0a22 */
[----:B------:R-:W-:Y:S01]  /*4a60*/  I2FP.F32.S32 R66, R66 ;  /* 0x0000004200427245 */ /* 0x000fe20000201400 */
[C---:B------:R-:W-:Y:S01]  /*4a70*/  IMAD.IADD R21, R15.reuse, 0x1, -R22 ;  /* 0x000000010f157824 */ /* 0x040fe200078e0a16 */
[----:B------:R-:W-:Y:S01]  /*4a80*/  ISETP.GE.AND P4, PT, R12, R25, PT ;  /* 0x000000190c00720c */ /* 0x000fe20003f86270 */
[----:B------:R-:W-:-:S02]  /*4a90*/  IMAD.IADD R124, R15, 0x1, -R16 ;  /* 0x000000010f7c7824 */ /* 0x000fc400078e0a10 */
[C---:B------:R-:W-:Y:S01]  /*4aa0*/  FFMA.FTZ R35, -R0.reuse, R35, R61 ;  /* 0x0000002300237223 */ /* 0x040fe2000001013d */
[--C-:B------:R-:W-:Y:S01]  /*4ab0*/  IMAD.IADD R17, R15, 0x1, -R68.reuse ;  /* 0x000000010f117824 */ /* 0x100fe200078e0a44 */
        /* <DEDUP_REMOVED lines=13> */
[----:B------:R-:W-:Y:S01]  /*4b90*/  IMAD.IADD R145, R7, 0x1, R150 ;  /* 0x0000000107917824 */ /* 0x000fe200078e0296 */
[----:B------:R-:W-:Y:S01]  /*4ba0*/  ISETP.GE.AND P3, PT, R64, R25, PT ;  /* 0x000000194000720c */ /* 0x000fe20003f66270 */
[C---:B------:R-:W-:Y:S01]  /*4bb0*/  IMAD.IADD R64, R53.reuse, 0x1, -R64 ;  /* 0x0000000135407824 */ /* 0x040fe200078e0a40 */
[----:B------:R-:W-:Y:S01]  /*4bc0*/  IABS R4, R4 ;  /* 0x0000000400047213 */ /* 0x000fe20000000000 */
[C---:B------:R-:W-:Y:S01]  /*4bd0*/  FFMA.FTZ R124, -R0.reuse, R124, R37 ;  /* 0x0000007c007c7223 */ /* 0x040fe20000010125 */
[----:B------:R-:W-:Y:S01]  /*4be0*/  I2FP.F32.S32 R15, R68 ;  /* 0x00000044000f7245 */ /* 0x000fe20000201400 */
[----:B------:R-:W-:Y:S01]  /*4bf0*/  IMAD.IADD R37, R53, 0x1, -R28 ;  /* 0x0000000135257824 */ /* 0x000fe200078e0a1c */
[----:B------:R-:W-:Y:S01]  /*4c00*/  I2FP.F32.S32 R17, R17 ;  /* 0x0000001100117245 */ /* 0x000fe20000201400 */
[----:B------:R-:W-:Y:S01]  /*4c10*/  IMAD.IADD R144, R5, 0x1, R145 ;  /* 0x0000000105907824 */ /* 0x000fe200078e0291 */
[----:B------:R-:W-:Y:S01]  /*4c20*/  IABS R12, R12 ;  /* 0x0000000c000c7213 */ /* 0x000fe20000000000 */
[C---:B------:R-:W-:Y:S01]  /*4c30*/  FFMA.FTZ R15, -R0.reuse, R15, R62 ;  /* 0x0000000f000f7223 */ /* 0x040fe2000001013e */
[----:B------:R-:W-:Y:S01]  /*4c40*/  I2FP.F32.S32 R21, R21 ;  /* 0x0000001500157245 */ /* 0x000fe20000201400 */
[CC--:B------:R-:W-:Y:S01]  /*4c50*/  FFMA.FTZ R41, -R0.reuse, R17.reuse, R60 ;  /* 0x0000001100297223 */ /* 0x0c0fe2000001013c */
[----:B------:R-:W-:Y:S01]  /*4c60*/  FSEL R35, R35, -INF , !P0 ;  /* 0xff80000023237808 */ /* 0x000fe20004000000 */
[C---:B------:R-:W-:Y:S01]  /*4c70*/  FFMA.FTZ R23, -R0.reuse, R17, R58 ;  /* 0x0000001100177223 */ /* 0x040fe2000001013a */
[----:B------:R-:W-:Y:S01]  /*4c80*/  FSEL R29, R29, -INF , !P0 ;  /* 0xff8000001d1d7808 */ /* 0x000fe20004000000 */
[----:B------:R-:W-:Y:S01]  /*4c90*/  FFMA.FTZ R40, -R0, R21, R40 ;  /* 0x0000001500287223 */ /* 0x000fe20000010128 */
[----:B------:R-:W-:Y:S01]  /*4ca0*/  I2FP.F32.S32 R4, R4 ;  /* 0x0000000400047245 */ /* 0x000fe20000201400 */
[----:B------:R-:W-:Y:S01]  /*4cb0*/  LDSM.16.MT88.4 R80, [R145+0xa000] ;  /* 0x00a000009150783b */ /* 0x000fe20000004200 */
[----:B------:R-:W-:-:S02]  /*4cc0*/  ISETP.GE.AND P0, PT, R28, R25, PT ;  /* 0x000000191c00720c */ /* 0x000fc40003f06270 */
[----:B------:R-:W-:Y:S01]  /*4cd0*/  IABS R33, R33 ;  /* 0x0000002100217213 */ /* 0x000fe20000000000 */
[C---:B------:R-:W-:Y:S01]  /*4ce0*/  FFMA.FTZ R21, -R0.reuse, R4, R59 ;  /* 0x0000000400157223 */ /* 0x040fe2000001013b */
[----:B------:R-:W-:Y:S02]  /*4cf0*/  IABS R28, R64 ;  /* 0x00000040001c7213 */ /* 0x000fe40000000000 */
[----:B------:R-:W-:Y:S01]  /*4d00*/  I2FP.F32.S32 R12, R12 ;  /* 0x0000000c000c7245 */ /* 0x000fe20000201400 */
[----:B------:R-:W-:Y:S01]  /*4d10*/  LDSM.16.MT88.4 R64, [R150+0xa000] ;  /* 0x00a000009640783b */ /* 0x000fe20000004200 */
[----:B------:R-:W-:Y:S02]  /*4d20*/  IABS R19, R19 ;  /* 0x0000001300137213 */ /* 0x000fe40000000000 */
[----:B------:R-:W-:Y:S01]  /*4d30*/  I2FP.F32.S32 R33, R33 ;  /* 0x0000002100217245 */ /* 0x000fe20000201400 */
[----:B------:R-:W-:Y:S01]  /*4d40*/  FFMA.FTZ R51, -R0, R12, R51 ;  /* 0x0000000c00337223 */ /* 0x000fe20000010133 */
[----:B------:R-:W-:-:S02]  /*4d50*/  IABS R37, R37 ;  /* 0x0000002500257213 */ /* 0x000fc40000000000 */
[----:B------:R-:W-:Y:S01]  /*4d60*/  I2FP.F32.S32 R28, R28 ;  /* 0x0000001c001c7245 */ /* 0x000fe20000201400 */
[C---:B------:R-:W-:Y:S01]  /*4d70*/  FFMA.FTZ R33, -R0.reuse, R33, R48 ;  /* 0x0000002100217223 */ /* 0x040fe20000010130 */
[----:B------:R-:W-:Y:S01]  /*4d80*/  FSEL R4, R15, -INF , !P1 ;  /* 0xff8000000f047808 */ /* 0x000fe20004800000 */
[----:B------:R-:W-:Y:S01]  /*4d90*/  IMAD.IADD R15, R53, 0x1, -R34 ;  /* 0x00000001350f7824 */ /* 0x000fe200078e0a22 */
[----:B------:R-:W-:Y:S01]  /*4da0*/  FSEL R41, R41, -INF , !P1 ;  /* 0xff80000029297808 */ /* 0x000fe20004800000 */
[----:B------:R-:W-:Y:S01]  /*4db0*/  FFMA.FTZ R17, -R0, R28, R55 ;  /* 0x0000001c00117223 */ /* 0x000fe20000010137 */
[----:B------:R-:W-:Y:S02]  /*4dc0*/  FSEL R12, R56, -INF , !P6 ;  /* 0xff800000380c7808 */ /* 0x000fe40007000000 */
[----:B------:R-:W-:Y:S02]  /*4dd0*/  I2FP.F32.S32 R19, R19 ;  /* 0x0000001300137245 */ /* 0x000fe40000201400 */
[----:B------:R-:W-:-:S02]  /*4de0*/  I2FP.F32.S32 R37, R37 ;  /* 0x0000002500257245 */ /* 0x000fc40000201400 */
[----:B------:R-:W-:Y:S01]  /*4df0*/  ISETP.GE.AND P2, PT, R34, R25, PT ;  /* 0x000000192200720c */ /* 0x000fe20003f46270 */
[C---:B------:R-:W-:Y:S01]  /*4e00*/  FFMA.FTZ R19, -R0.reuse, R19, R54 ;  /* 0x0000001300137223 */ /* 0x040fe20000010136 */
[----:B------:R-:W-:Y:S01]  /*4e10*/  FSEL R49, R57, -INF , !P5 ;  /* 0xff80000039317808 */ /* 0x000fe20006800000 */
[----:B------:R-:W-:Y:S01]  /*4e20*/  FFMA.FTZ R46, -R0, R37, R46 ;  /* 0x00000025002e7223 */ /* 0x000fe2000001012e */
[----:B------:R-:W-:Y:S01]  /*4e30*/  FSEL R45, R52, -INF , !P4 ;  /* 0xff800000342d7808 */ /* 0x000fe20006000000 */
[----:B------:R-:W-:Y:S01]  /*4e40*/  LDSM.16.MT88.4 R56, [R144+0x8000] ;  /* 0x008000009038783b */ /* 0x000fe20000004200 */
[----:B------:R-:W-:Y:S02]  /*4e50*/  FMNMX3.FTZ R28, R41, R35, R12, !PT ;  /* 0x00000023291c7276 */ /* 0x000fe4000781000c */
[----:B------:R-:W-:Y:S02]  /*4e60*/  IABS R15, R15 ;  /* 0x0000000f000f7213 */ /* 0x000fe40000000000 */
[----:B------:R-:W-:-:S02]  /*4e70*/  ISETP.GE.AND P1, PT, R30, R25, PT ;  /* 0x000000191e00720c */ /* 0x000fc40003f26270 */
[----:B------:R-:W-:Y:S02]  /*4e80*/  FSEL R37, R13, -INF , !P3 ;  /* 0xff8000000d257808 */ /* 0x000fe40005800000 */
[----:B------:R-:W-:Y:S02]  /*4e90*/  FSEL R33, R33, -INF , !P2 ;  /* 0xff80000021217808 */ /* 0x000fe40005000000 */
[----:B------:R-:W-:Y:S02]  /*4ea0*/  FMNMX3.FTZ R28, R28, R49, R45, !PT ;  /* 0x000000311c1c7276 */ /* 0x000fe4000781002d */
[----:B------:R-:W-:Y:S02]  /*4eb0*/  I2FP.F32.S32 R15, R15 ;  /* 0x0000000f000f7245 */ /* 0x000fe40000201400 */
[----:B------:R-:W-:Y:S02]  /*4ec0*/  FSEL R23, R23, -INF , !P6 ;  /* 0xff80000017177808 */ /* 0x000fe40007000000 */
[----:B------:R-:W-:Y:S01]  /*4ed0*/  FSEL R21, R21, -INF , !P5 ;  /* 0xff80000015157808 */ /* 0x000fe20006800000 */
[----:B------:R-:W-:Y:S01]  /*4ee0*/  FFMA.FTZ R15, -R0, R15, R50 ;  /* 0x0000000f000f7223 */ /* 0x000fe20000010132 */
[----:B------:R-:W-:-:S02]  /*4ef0*/  FSEL R19, R19, -INF , !P4 ;  /* 0xff80000013137808 */ /* 0x000fc40006000000 */
[-C--:B------:R-:W-:Y:S01]  /*4f00*/  ISETP.GE.AND P6, PT, R8, R25.reuse, PT ;  /* 0x000000190800720c */ /* 0x080fe20003fc6270 */
[C---:B------:R-:W-:Y:S01]  /*4f10*/  IMAD.IADD R8, R53.reuse, 0x1, -R8 ;  /* 0x0000000135087824 */ /* 0x040fe200078e0a08 */
[-C--:B------:R-:W-:Y:S01]  /*4f20*/  ISETP.GE.AND P5, PT, R22, R25.reuse, PT ;  /* 0x000000191600720c */ /* 0x080fe20003fa6270 */
[C---:B------:R-:W-:Y:S01]  /*4f30*/  IMAD.IADD R22, R53.reuse, 0x1, -R22 ;  /* 0x0000000135167824 */ /* 0x040fe200078e0a16 */
[----:B------:R-:W-:Y:S01]  /*4f40*/  ISETP.GE.AND P4, PT, R20, R25, PT ;  /* 0x000000191400720c */ /* 0x000fe20003f86270 */
[----:B------:R-:W-:Y:S01]  /*4f50*/  IMAD.IADD R20, R53, 0x1, -R20 ;  /* 0x0000000135147824 */ /* 0x000fe200078e0a14 */
[----:B------:R-:W-:Y:S02]  /*4f60*/  FSEL R31, R31, -INF , !P1 ;  /* 0xff8000001f1f7808 */ /* 0x000fe40004800000 */
[----:B------:R-:W-:Y:S02]  /*4f70*/  FSEL R141, R44, -INF , !P0 ;  /* 0xff8000002c8d7808 */ /* 0x000fe40004000000 */
[----:B------:R-:W-:-:S02]  /*4f80*/  FMNMX3.FTZ R28, R28, R37, R33, !PT ;  /* 0x000000251c1c7276 */ /* 0x000fc40007810021 */
[----:B------:R-:W-:Y:S02]  /*4f90*/  FSEL R17, R17, -INF , !P3 ;  /* 0xff80000011117808 */ /* 0x000fe40005800000 */
[----:B------:R-:W-:Y:S01]  /*4fa0*/  ISETP.GE.AND P3, PT, R18, R25, PT ;  /* 0x000000191200720c */ /* 0x000fe20003f66270 */
[----:B------:R-:W-:Y:S01]  /*4fb0*/  IMAD.IADD R18, R53, 0x1, -R18 ;  /* 0x0000000135127824 */ /* 0x000fe200078e0a12 */
[----:B------:R-:W-:Y:S02]  /*4fc0*/  FSEL R139, R139, -INF , !P6 ;  /* 0xff8000008b8b7808 */ /* 0x000fe40007000000 */
[----:B------:R-:W-:Y:S02]  /*4fd0*/  FSEL R137, R40, -INF , !P5 ;  /* 0xff80000028897808 */ /* 0x000fe40006800000 */
[----:B------:R-:W-:Y:S02]  /*4fe0*/  FMNMX3.FTZ R28, R28, R31, R141, !PT ;  /* 0x0000001f1c1c7276 */ /* 0x000fe4000781008d */
[----:B------:R-:W-:-:S02]  /*4ff0*/  IABS R20, R20 ;  /* 0x0000001400147213 */ /* 0x000fc40000000000 */
[----:B------:R-:W-:Y:S02]  /*5000*/  FSEL R15, R15, -INF , !P2 ;  /* 0xff8000000f0f7808 */ /* 0x000fe40005000000 */
[----:B------:R-:W-:Y:S02]  /*5010*/  FSEL R13, R51, -INF , !P1 ;  /* 0xff800000330d7808 */ /* 0x000fe40004800000 */
[-C--:B------:R-:W-:Y:S01]  /*5020*/  ISETP.GE.AND P2, PT, R16, R25.reuse, PT ;  /* 0x000000191000720c */ /* 0x080fe20003f46270 */
[C---:B------:R-:W-:Y:S01]  /*5030*/  IMAD.IADD R16, R53.reuse, 0x1, -R16 ;  /* 0x0000000135107824 */ /* 0x040fe200078e0a10 */
[----:B------:R-:W-:Y:S01]  /*5040*/  ISETP.GE.AND P1, PT, R14, R25, PT ;  /* 0x000000190e00720c */ /* 0x000fe20003f26270 */
[----:B------:R-:W-:Y:S01]  /*5050*/  IMAD.IADD R14, R53, 0x1, -R14 ;  /* 0x00000001350e7824 */ /* 0x000fe200078e0a0e */
[----:B------:R-:W-:Y:S02]  /*5060*/  FSEL R135, R135, -INF , !P4 ;  /* 0xff80000087877808 */ /* 0x000fe40006000000 */
[----:B------:R-:W-:-:S02]  /*5070*/  FSEL R126, R36, -INF , !P3 ;  /* 0xff800000247e7808 */ /* 0x000fc40005800000 */
[----:B------:R-:W-:Y:S02]  /*5080*/  FMNMX3.FTZ R28, R28, R139, R137, !PT ;  /* 0x0000008b1c1c7276 */ /* 0x000fe40007810089 */
[----:B------:R-:W-:Y:S02]  /*5090*/  I2FP.F32.S32 R20, R20 ;  /* 0x0000001400147245 */ /* 0x000fe40000201400 */
[----:B------:R-:W-:Y:S02]  /*50a0*/  FSEL R133, R46, -INF , !P0 ;  /* 0xff8000002e857808 */ /* 0x000fe40004000000 */
[----:B------:R-:W-:Y:S01]  /*50b0*/  ISETP.GE.AND P0, PT, R10, R25, PT ;  /* 0x000000190a00720c */ /* 0x000fe20003f06270 */
[----:B------:R-:W-:Y:S01]  /*50c0*/  FFMA.FTZ R20, -R0, R20, R43 ;  /* 0x0000001400147223 */ /* 0x000fe2000001012b */
[----:B------:R-:W-:Y:S01]  /*50d0*/  FSEL R124, R124, -INF , !P2 ;  /* 0xff8000007c7c7808 */ /* 0x000fe20005000000 */
[----:B------:R-:W-:Y:S01]  /*50e0*/  IMAD.IADD R10, R53, 0x1, -R10 ;  /* 0x00000001350a7824 */ /* 0x000fe200078e0a0a */
[----:B------:R-:W-:-:S02]  /*50f0*/  FSEL R122, R84, -INF , !P1 ;  /* 0xff800000547a7808 */ /* 0x000fc40004800000 */
[----:B------:R-:W-:Y:S02]  /*5100*/  FMNMX3.FTZ R51, R28, R135, R126, !PT ;  /* 0x000000871c337276 */ /* 0x000fe4000781007e */
[----:B------:R-:W-:Y:S02]  /*5110*/  IABS R18, R18 ;  /* 0x0000001200127213 */ /* 0x000fe40000000000 */
[----:B------:R-:W-:Y:S02]  /*5120*/  IABS R8, R8 ;  /* 0x0000000800087213 */ /* 0x000fe40000000000 */
[----:B------:R-:W-:Y:S02]  /*5130*/  IABS R22, R22 ;  /* 0x0000001600167213 */ /* 0x000fe40000000000 */
[----:B------:R-:W-:Y:S02]  /*5140*/  FSEL R120, R85, -INF , !P0 ;  /* 0xff80000055787808 */ /* 0x000fe40004000000 */
[----:B------:R-:W-:-:S02]  /*5150*/  FMNMX3.FTZ R51, R51, R124, R122, !PT ;  /* 0x0000007c33337276 */ /* 0x000fc4000781007a */
[----:B------:R-:W-:Y:S02]  /*5160*/  I2FP.F32.S32 R43, R18 ;  /* 0x00000012002b7245 */ /* 0x000fe40000201400 */
[----:B------:R-:W-:Y:S02]  /*5170*/  FMNMX3.FTZ R18, R4, R29, R23, !PT ;  /* 0x0000001d04127276 */ /* 0x000fe40007810017 */
[----:B------:R-:W-:Y:S01]  /*5180*/  I2FP.F32.S32 R8, R8 ;  /* 0x0000000800087245 */ /* 0x000fe20000201400 */
[----:B------:R-:W-:Y:S01]  /*5190*/  FFMA.FTZ R38, -R0, R43, R38 ;  /* 0x0000002b00267223 */ /* 0x000fe20000010126 */
[----:B------:R-:W-:Y:S02]  /*51a0*/  I2FP.F32.S32 R55, R22 ;  /* 0x0000001600377245 */ /* 0x000fe40000201400 */
[----:B------:R-:W-:Y:S01]  /*51b0*/  FMNMX.FTZ R51, R120, R51, !PT ;  /* 0x0000003378337209 */ /* 0x000fe20007810000 */
[----:B------:R-:W-:Y:S01]  /*51c0*/  FFMA.FTZ R47, -R0, R8, R47 ;  /* 0x00000008002f7223 */ /* 0x000fe2000001012f */
[----:B------:R-:W-:Y:S01]  /*51d0*/  FMNMX3.FTZ R18, R18, R21, R19, !PT ;  /* 0x0000001512127276 */ /* 0x000fe20007810013 */
[----:B------:R-:W-:Y:S01]  /*51e0*/  FFMA.FTZ R42, -R0, R55, R42 ;  /* 0x00000037002a7223 */ /* 0x000fe2000001012a */
[----:B------:R-:W-:Y:S01]  /*51f0*/  IABS R16, R16 ;  /* 0x0000001000107213 */ /* 0x000fe20000000000 */
[----:B------:R-:W1:Y:S01]  /*5200*/  SHFL.BFLY PT, R8, R51, 0x2, 0x1f ;  /* 0x0c401f0033087f89 */ /* 0x000e6200000e0000 */
[----:B------:R-:W-:-:S02]  /*5210*/  IABS R14, R14 ;  /* 0x0000000e000e7213 */ /* 0x000fc40000000000 */
[----:B------:R-:W-:Y:S02]  /*5220*/  FMNMX3.FTZ R18, R18, R17, R15, !PT ;  /* 0x0000001112127276 */ /* 0x000fe4000781000f */
[----:B------:R-:W-:Y:S02]  /*5230*/  IABS R10, R10 ;  /* 0x0000000a000a7213 */ /* 0x000fe40000000000 */
[----:B------:R-:W-:Y:S02]  /*5240*/  I2FP.F32.S32 R16, R16 ;  /* 0x0000001000107245 */ /* 0x000fe40000201400 */
[----:B------:R-:W-:Y:S02]  /*5250*/  I2FP.F32.S32 R53, R14 ;  /* 0x0000000e00357245 */ /* 0x000fe40000201400 */
[----:B------:R-:W-:Y:S01]  /*5260*/  FSEL R131, R47, -INF , !P6 ;  /* 0xff8000002f837808 */ /* 0x000fe20007000000 */
[----:B------:R-:W-:Y:S01]  /*5270*/  FFMA.FTZ R16, -R0, R16, R39 ;  /* 0x0000001000107223 */ /* 0x000fe20000010127 */
[----:B------:R-:W-:Y:S01]  /*5280*/  FSEL R129, R42, -INF , !P5 ;  /* 0xff8000002a817808 */ /* 0x000fe20006800000 */
[----:B------:R-:W-:Y:S01]  /*5290*/  FFMA.FTZ R53, -R0, R53, R86 ;  /* 0x0000003500357223 */ /* 0x000fe20000010156 */
[----:B------:R-:W-:-:S02]  /*52a0*/  FMNMX3.FTZ R18, R18, R13, R133, !PT ;  /* 0x0000000d12127276 */ /* 0x000fc40007810085 */
[----:B------:R-:W-:Y:S02]  /*52b0*/  I2FP.F32.S32 R10, R10 ;  /* 0x0000000a000a7245 */ /* 0x000fe40000201400 */
[----:B------:R-:W-:Y:S02]  /*52c0*/  FSEL R127, R20, -INF , !P4 ;  /* 0xff800000147f7808 */ /* 0x000fe40006000000 */
[----:B------:R-:W-:Y:S01]  /*52d0*/  FSEL R125, R38, -INF , !P3 ;  /* 0xff800000267d7808 */ /* 0x000fe20005800000 */
[----:B------:R-:W-:Y:S01]  /*52e0*/  FFMA.FTZ R10, -R0, R10, R87 ;  /* 0x0000000a000a7223 */ /* 0x000fe20000010157 */
[----:B------:R-:W-:Y:S02]  /*52f0*/  FMNMX3.FTZ R18, R18, R131, R129, !PT ;  /* 0x0000008312127276 */ /* 0x000fe40007810081 */
[----:B------:R-:W-:Y:S02]  /*5300*/  FSEL R123, R16, -INF , !P2 ;  /* 0xff800000107b7808 */ /* 0x000fe40005000000 */
[----:B------:R-:W-:-:S02]  /*5310*/  FSEL R121, R53, -INF , !P1 ;  /* 0xff80000035797808 */ /* 0x000fc40004800000 */
        /* <DEDUP_REMOVED lines=19> */
[----:B------:R-:W-:Y:S01]  /*5450*/  MUFU.EX2 R115, R115 ;  /* 0x0000007300737308 */ /* 0x000fe20000000800 */
[-CC-:B------:R-:W-:Y:S01]  /*5460*/  FFMA.FTZ R106, R45, R117.reuse, -R128.reuse ;  /* 0x000000752d6a7223 */ /* 0x180fe20000010880 */
[-CC-:B------:R-:W-:Y:S01]  /*5470*/  FFMA.FTZ R105, R37, R117.reuse, -R128.reuse ;  /* 0x0000007525697223 */ /* 0x180fe20000010880 */
[-CC-:B------:R-:W-:Y:S01]  /*5480*/  FFMA.FTZ R33, R31, R117.reuse, -R128.reuse ;  /* 0x000000751f217223 */ /* 0x180fe20000010880 */
[----:B------:R-:W3:Y:S01]  /*5490*/  LDSM.16.MT88.4 R48, [R145+0x8000] ;  /* 0x008000009130783b */ /* 0x000ee20000004200 */
[-CC-:B------:R-:W-:Y:S01]  /*54a0*/  FFMA.FTZ R126, R126, R117.reuse, -R128.reuse ;  /* 0x000000757e7e7223 */ /* 0x180fe20000010880 */
[----:B------:R-:W-:-:S02]  /*54b0*/  FFMA.FTZ R122, R122, R117, -R128 ;  /* 0x000000757a7a7223 */ /* 0x000fc40000010880 */
[----:B------:R-:W4:Y:S01]  /*54c0*/  MUFU.EX2 R114, R114 ;  /* 0x0000007200727308 */ /* 0x000f220000000800 */
[----:B-1----:R-:W-:Y:S02]  /*54d0*/  FMNMX.FTZ R102, R8, R39, !PT ;  /* 0x0000002708667209 */ /* 0x002fe40007810000 */
[----:B------:R-:W-:Y:S02]  /*54e0*/  LDSM.16.MT88.4 R8, [R145+0x8800] ;  /* 0x008800009108783b */ /* 0x000fe40000004200 */
[----:B------:R-:W-:Y:S01]  /*54f0*/  FSETP.NEU.FTZ.AND P0, PT, R102, -INF , PT ;  /* 0xff8000006600780b */ /* 0x000fe20003f1d000 */
[----:B------:R-:W-:Y:S02]  /*5500*/  FMUL.FTZ R118, R117, R102 ;  /* 0x0000006675767220 */ /* 0x000fe40000410000 */
[----:B------:R-:W-:Y:S03]  /*5510*/  MUFU.EX2 R110, R110 ;  /* 0x0000006e006e7308 */ /* 0x000fe60000000800 */
[----:B------:R-:W-:-:S02]  /*5520*/  FSEL R118, R118, RZ, P0 ;  /* 0x000000ff76767208 */ /* 0x000fc40000000000 */
[----:B----4-:R-:W-:-:S03]  /*5530*/  F2FP.BF16.F32.PACK_AB R84, R114, R115 ;  /* 0x000000737254723e */ /* 0x010fc600000010ff */
        /* <DEDUP_REMOVED lines=9> */
[----:B------:R-:W4:Y:S01]  /*55d0*/  LDSM.16.MT88.4 R12, [R146+0x8800] ;  /* 0x00880000920c783b */ /* 0x000f220000004200 */
[-CC-:B------:R-:W-:Y:S01]  /*55e0*/  FFMA.FTZ R108, R17, R117.reuse, -R118.reuse ;  /* 0x00000075116c7223 */ /* 0x180fe20000010876 */
[-CC-:B------:R-:W-:Y:S01]  /*55f0*/  FFMA.FTZ R132, R133, R117.reuse, -R118.reuse ;  /* 0x0000007585847223 */ /* 0x180fe20000010876 */
[-CC-:B------:R-:W-:Y:S01]  /*5600*/  FFMA.FTZ R130, R129, R117.reuse, -R118.reuse ;  /* 0x0000007581827223 */ /* 0x180fe20000010876 */
[----:B------:R-:W-:Y:S01]  /*5610*/  LDSM.16.MT88.4 R20, [R144+0xa000] ;  /* 0x00a000009014783b */ /* 0x000fe20000004200 */
[-CC-:B------:R-:W-:Y:S01]  /*5620*/  FFMA.FTZ R127, R127, R117.reuse, -R118.reuse ;  /* 0x000000757f7f7223 */ /* 0x180fe20000010876 */
[-C--:B------:R-:W-:Y:S01]  /*5630*/  FFMA.FTZ R131, R131, R117.reuse, -R118 ;  /* 0x0000007583837223 */ /* 0x080fe20000010876 */
[----:B------:R-:W5:Y:S01]  /*5640*/  MUFU.EX2 R116, R116 ;  /* 0x0000007400747308 */ /* 0x000f620000000800 */
[----:B-1----:R-:W-:Y:S01]  /*5650*/  F2FP.BF16.F32.PACK_AB R86, R109, R110 ;  /* 0x0000006e6d56723e */ /* 0x002fe200000010ff */
[----:B------:R-:W-:Y:S01]  /*5660*/  LDSM.16.MT88.4 R16, [R150+0x8800] ;  /* 0x008800009610783b */ /* 0x000fe20000004200 */
[-C--:B------:R-:W-:Y:S01]  /*5670*/  FFMA.FTZ R133, R120, R117.reuse, -R128 ;  /* 0x0000007578857223 */ /* 0x080fe20000010880 */
[-CC-:B------:R-:W-:Y:S01]  /*5680*/  FFMA.FTZ R120, R125, R117.reuse, -R118.reuse ;  /* 0x000000757d787223 */ /* 0x180fe20000010876 */
[-CC-:B------:R-:W-:Y:S01]  /*5690*/  FFMA.FTZ R123, R123, R117.reuse, -R118.reuse ;  /* 0x000000757b7b7223 */ /* 0x180fe20000010876 */
[----:B------:R-:W-:Y:S01]  /*56a0*/  LDSM.16.MT88.4 R28, [R144+0x8800] ;  /* 0x00880000901c783b */ /* 0x000fe20000004200 */
[-CC-:B------:R-:W-:Y:S01]  /*56b0*/  FFMA.FTZ R121, R121, R117.reuse, -R118.reuse ;  /* 0x0000007579797223 */ /* 0x180fe20000010876 */
[----:B------:R-:W-:Y:S01]  /*56c0*/  MUFU.EX2 R112, R112 ;  /* 0x0000007000707308 */ /* 0x000fe20000000800 */
[----:B------:R-:W-:Y:S01]  /*56d0*/  FFMA.FTZ R118, R119, R117, -R118 ;  /* 0x0000007577767223 */ /* 0x000fe20000010876 */
[----:B------:R-:W-:-:S04]  /*56e0*/  FADD.FTZ R115, R115, R114 ;  /* 0x0000007273737221 */ /* 0x000fc80000010000 */
[----:B------:R-:W-:Y:S02]  /*56f0*/  FADD.FTZ R110, R110, R115 ;  /* 0x000000736e6e7221 */ /* 0x000fe40000010000 */
[----:B------:R-:W1:Y:S01]  /*5700*/  MUFU.EX2 R111, R111 ;  /* 0x0000006f006f7308 */ /* 0x000e620000000800 */
[----:B-----5:R-:W-:Y:S01]  /*5710*/  F2FP.BF16.F32.PACK_AB R85, R116, R113 ;  /* 0x000000717455723e */ /* 0x020fe200000010ff */
[----:B------:R-:W-:Y:S01]  /*5720*/  FADD.FTZ R113, R113, R116 ;  /* 0x0000007471717221 */ /* 0x000fe20000010000 */
[----:B------:R-:W-:-:S05]  /*5730*/  FADD.FTZ R109, R109, R110 ;  /* 0x0000006e6d6d7221 */ /* 0x000fca0000010000 */
[----:B------:R-:W-:Y:S08]  /*5740*/  MUFU.EX2 R106, R106 ;  /* 0x0000006a006a7308 */ /* 0x000ff00000000800 */
[----:B------:R-:W5:Y:S01]  /*5750*/  MUFU.EX2 R105, R105 ;  /* 0x0000006900697308 */ /* 0x000f620000000800 */
[----:B-1----:R-:W-:-:S07]  /*5760*/  F2FP.BF16.F32.PACK_AB R87, R111, R112 ;  /* 0x000000706f57723e */ /* 0x002fce00000010ff */
[----:B------:R-:W-:Y:S01]  /*5770*/  MUFU.EX2 R34, R34 ;  /* 0x0000002200227308 */ /* 0x000fe20000000800 */
[C---:B--2---:R-:W-:Y:S07]  /*5780*/  HMMA.16816.F32.BF16 R36, R84.reuse, R40, RZ ;  /* 0x000000285424723c */ /* 0x044fee00000418ff */
[----:B------:R-:W1:Y:S01]  /*5790*/  MUFU.EX2 R33, R33 ;  /* 0x0000002100217308 */ /* 0x000e620000000800 */
[----:B------:R-:W-:Y:S01]  /*57a0*/  HMMA.16816.F32.BF16 R40, R84, R42, RZ ;  /* 0x0000002a5428723c */ /* 0x000fe200000418ff */
[----:B-----5:R-:W-:Y:S01]  /*57b0*/  F2FP.BF16.F32.PACK_AB R4, R105, R106 ;  /* 0x0000006a6904723e */ /* 0x020fe200000010ff */
        /* <DEDUP_REMOVED lines=14> */
[----:B------:R2:W-:Y:S01]  /*58a0*/  MUFU.EX2 R129, R131 ;  /* 0x0000008300817308 */ /* 0x0005e20000000800 */
[----:B-1----:R-:W-:Y:S01]  /*58b0*/  F2FP.BF16.F32.PACK_AB R7, R35, R104 ;  /* 0x000000682307723e */ /* 0x002fe200000010ff */
[----:B------:R-:W-:Y:S06]  /*58c0*/  HMMA.16816.F32.BF16 R92, R84, R94, RZ ;  /* 0x0000005e545c723c */ /* 0x000fec00000418ff */
[----:B------:R-:W-:Y:S02]  /*58d0*/  MUFU.EX2 R130, R130 ;  /* 0x0000008200827308 */ /* 0x000fe40000000800 */
[C---:B----4-:R-:W-:Y:S06]  /*58e0*/  HMMA.16816.F32.BF16 R36, R4.reuse, R12, R36 ;  /* 0x0000000c0424723c */ /* 0x050fec0000041824 */
[----:B------:R-:W-:Y:S01]  /*58f0*/  MUFU.EX2 R127, R127 ;  /* 0x0000007f007f7308 */ /* 0x000fe20000000800 */
[-CC-:B--2---:R-:W-:Y:S01]  /*5900*/  FFMA.FTZ R131, R124, R117.reuse, -R128.reuse ;  /* 0x000000757c837223 */ /* 0x184fe20000010880 */
        /* <DEDUP_REMOVED lines=37> */
[----:B------:R-:W-:-:S05]  /*5b60*/  FFMA.FTZ R30, R139, R117, -R128 ;  /* 0x000000758b1e7223 */ /* 0x000fca0000010880 */
[----:B------:R-:W-:Y:S01]  /*5b70*/  MUFU.EX2 R31, R31 ;  /* 0x0000001f001f7308 */ /* 0x000fe20000000800 */
[C---:B------:R-:W-:Y:S07]  /*5b80*/  HMMA.16816.F32.BF16 R76, R4.reuse, R8, R76 ;  /* 0x00000008044c723c */ /* 0x040fee000004184c */
[----:B------:R-:W3:Y:S01]  /*5b90*/  MUFU.EX2 R30, R30 ;  /* 0x0000001e001e7308 */ /* 0x000ee20000000800 */
[C---:B------:R-:W-:Y:S01]  /*5ba0*/  HMMA.16816.F32.BF16 R80, R4.reuse, R10, R80 ;  /* 0x0000000a0450723c */ /* 0x040fe20000041850 */
[----:B------:R-:W4:Y:S06]  /*5bb0*/  LDSM.16.MT88.4 R8, [R150+0x9000] ;  /* 0x009000009608783b */ /* 0x000f2c0000004200 */
[----:B------:R-:W5:Y:S01]  /*5bc0*/  MUFU.EX2 R28, R28 ;  /* 0x0000001c001c7308 */ /* 0x000f620000000800 */
[C---:B--2---:R-:W-:Y:S08]  /*5bd0*/  HMMA.16816.F32.BF16 R60, R4.reuse, R16, R60 ;  /* 0x00000010043c723c */ /* 0x044ff0000004183c */
[----:B------:R-:W-:Y:S01]  /*5be0*/  HMMA.16816.F32.BF16 R64, R4, R18, R64 ;  /* 0x000000120440723c */ /* 0x000fe20000041840 */
[----:B---3--:R-:W-:Y:S01]  /*5bf0*/  F2FP.BF16.F32.PACK_AB R4, R30, R31 ;  /* 0x0000001f1e04723e */ /* 0x008fe200000010ff */
[----:B------:R-:W2:Y:S01]  /*5c00*/  LDSM.16.MT88.4 R16, [R146+0x9000] ;  /* 0x009000009210783b */ /* 0x000ea20000004200 */
[----:B------:R-:W-:-:S02]  /*5c10*/  F2FP.BF16.F32.PACK_AB R5, R129, R132 ;  /* 0x000000848105723e */ /* 0x000fc400000010ff */
[----:B------:R-:W-:Y:S02]  /*5c20*/  F2FP.BF16.F32.PACK_AB R7, R127, R130 ;  /* 0x000000827f07723e */ /* 0x000fe400000010ff */
[----:B-----5:R-:W-:-:S07]  /*5c30*/  F2FP.BF16.F32.PACK_AB R6, R28, R29 ;  /* 0x0000001d1c06723e */ /* 0x020fce00000010ff */
        /* <DEDUP_REMOVED lines=23> */
[----:B------:R-:W3:Y:S01]  /*5db0*/  LDSM.16.MT88.4 R8, [R146+0x9800] ;  /* 0x009800009208783b */ /* 0x000ee20000004200 */
[----:B------:R-:W-:-:S02]  /*5dc0*/  F2FP.BF16.F32.PACK_AB R4, R131, R126 ;  /* 0x0000007e8304723e */ /* 0x000fc400000010ff */
[----:B------:R-:W-:Y:S02]  /*5dd0*/  F2FP.BF16.F32.PACK_AB R6, R133, R122 ;  /* 0x0000007a8506723e */ /* 0x000fe400000010ff */
[----:B------:R-:W-:Y:S02]  /*5de0*/  F2FP.BF16.F32.PACK_AB R5, R123, R120 ;  /* 0x000000787b05723e */ /* 0x000fe400000010ff */
[----:B------:R-:W-:-:S07]  /*5df0*/  F2FP.BF16.F32.PACK_AB R7, R118, R121 ;  /* 0x000000797607723e */ /* 0x000fce00000010ff */
[----:B--2---:R-:W-:Y:S01]  /*5e00*/  HMMA.16816.F32.BF16 R68, R4, R16, R68 ;  /* 0x000000100444723c */ /* 0x004fe20000041844 */
        /* <DEDUP_REMOVED lines=12> */
[----:B---3--:R-:W-:Y:S02]  /*5ed0*/  HMMA.16816.F32.BF16 R36, R4, R8, R36 ;  /* 0x000000080424723c */ /* 0x008fe40000041824 */
        /* <DEDUP_REMOVED lines=21> */
[----:B------:R-:W-:-:S03]  /*6030*/  FADD.FTZ R30, R30, R31 ;  /* 0x0000001f1e1e7221 */ /* 0x000fc60000010000 */
[----:B--2---:R-:W-:Y:S01]  /*6040*/  HMMA.16816.F32.BF16 R88, R4, R8, R88 ;  /* 0x000000080458723c */ /* 0x004fe20000041858 */
[----:B------:R-:W-:-:S04]  /*6050*/  FADD.FTZ R9, R29, R30 ;  /* 0x0000001e1d097221 */ /* 0x000fc80000010000 */
[----:B------:R-:W-:-:S03]  /*6060*/  FADD.FTZ R9, R28, R9 ;  /* 0x000000091c097221 */ /* 0x000fc60000010000 */
[----:B------:R-:W-:Y:S01]  /*6070*/  HMMA.16816.F32.BF16 R84, R4, R10, R84 ;  /* 0x0000000a0454723c */ /* 0x000fe20000041854 */
[----:B------:R-:W-:Y:S02]  /*6080*/  VIADD R4, R24, 0xfffffffe ;  /* 0xfffffffe18047836 */ /* 0x000fe40000000000 */
[----:B------:R-:W-:-:S03]  /*6090*/  FADD.FTZ R126, R126, R9 ;  /* 0x000000097e7e7221 */ /* 0x000fc60000010000 */
[----:B------:R-:W-:Y:S01]  /*60a0*/  ISETP.GE.AND P0, PT, R4, R161, PT ;  /* 0x000000a10400720c */ /* 0x000fe20003f06270 */
[----:B------:R-:W-:-:S04]  /*60b0*/  FADD.FTZ R131, R131, R126 ;  /* 0x0000007e83837221 */ /* 0x000fc80000010000 */
[----:B------:R-:W-:-:S04]  /*60c0*/  FADD.FTZ R122, R122, R131 ;  /* 0x000000837a7a7221 */ /* 0x000fc80000010000 */
[----:B------:R-:W-:-:S04]  /*60d0*/  FADD.FTZ R180, R133, R122 ;  /* 0x0000007a85b47221 */ /* 0x000fc80000010000 */
[----:B------:R-:W-:Y:S05]  /*60e0*/  @!P0 BRA `(.L_x_12142) ;  /* 0x0000003000288947 */ /* 0x000fea0003800000 */
[----:B------:R-:W-:Y:S01]  /*60f0*/  LOP3.LUT R4, R169, 0x1f0, RZ, 0xc0, !PT ;  /* 0x000001f0a9047812 */ /* 0x000fe200078ec0ff */
[----:B------:R-:W-:Y:S01]  /*6100*/  VIADD R178, R24, 0xffffffff ;  /* 0xffffffff18b27836 */ /* 0x000fe20000000000 */
[----:B------:R-:W-:Y:S02]  /*6110*/  ISETP.NE.U32.AND P2, PT, R100, RZ, PT ;  /* 0x000000ff6400720c */ /* 0x000fe40003f45070 */
[----:B------:R-:W-:Y:S01]  /*6120*/  IADD3 R4, PT, PT, R4, R25, R172 ;  /* 0x0000001904047210 */ /* 0x000fe20007ffe0ac */
[----:B------:R-:W-:Y:S01]  /*6130*/  IMAD.SHL.U32 R178, R178, 0x40, RZ ;  /* 0x00000040b2b27824 */ /* 0x000fe200078e00ff */
[----:B------:R-:W-:Y:S01]  /*6140*/  ISETP.NE.AND.EX P2, PT, R101, RZ, PT, P2 ;  /* 0x000000ff6500720c */ /* 0x000fe20003f45320 */
[----:B------:R-:W-:Y:S01]  /*6150*/  IMAD.MOV.U32 R101, RZ, RZ, R102 ;  /* 0x000000ffff657224 */ /* 0x000fe200078e0066 */
[----:B------:R-:W-:Y:S02]  /*6160*/  IADD3 R5, PT, PT, -R27, R4, R26 ;  /* 0x000000041b057210 */ /* 0x000fe40007ffe11a */
[----:B------:R-:W-:-:S03]  /*6170*/  MOV R100, R103 ;  /* 0x0000006700647202 */ /* 0x000fc60000000f00 */
[----:B------:R-:W-:-:S04]  /*6180*/  IMAD.IADD R5, R5, 0x1, -R32 ;  /* 0x0000000105057824 */ /* 0x000fc800078e0a20 */
[----:B------:R-:W-:-:S05]  /*6190*/  IMAD R24, R24, -0x40, R5 ;  /* 0xffffffc018187824 */ /* 0x000fca00078e0205 */
[----:B------:R-:W-:-:S07]  /*61a0*/  IADD3 R179, PT, PT, R24, 0x88, RZ ;  /* 0x0000008818b37810 */ /* 0x000fce0007ffe0ff */
.L_x_12149:
        /* <DEDUP_REMOVED lines=79> */
.L_x_12144:
[----:B------:R-:W-:Y:S05]  /*66a0*/  BSYNC.RECONVERGENT B0 ;  /* 0x0000000000007941 */ /* 0x000fea0003800200 */
.L_x_12143:
        /* <DEDUP_REMOVED lines=234> */
.L_x_12148:
[----:B------:R-:W-:Y:S05]  /*7550*/  BSYNC.RECONVERGENT B0 ;  /* 0x0000000000007941 */ /* 0x000fea0003800200 */
.L_x_12147:
        /* <DEDUP_REMOVED lines=48> */
.L_x_12146:
[----:B------:R-:W-:Y:S05]  /*7860*/  BSYNC.RECONVERGENT B1 ;  /* 0x0000000000017941 */ /* 0x000fea0003800200 */
.L_x_12145:
[----:B-1----:R-:W2:Y:S01]  /*7870*/  LD.E R104, desc[UR4][R2.64+0xdc] ;  /* 0x0000dc0402687980 */ /* 0x002ea2000c101900 */
[C---:B------:R-:W-:Y:S02]  /*7880*/  IADD3 R102, PT, PT, R179.reuse, -0x1, RZ ;  /* 0xffffffffb3667810 */ /* 0x040fe40007ffe0ff */
[C---:B------:R-:W-:Y:S01]  /*7890*/  IADD3 R103, PT, PT, R179.reuse, -0x8, RZ ;  /* 0xfffffff8b3677810 */ /* 0x040fe20007ffe0ff */
[----:B------:R-:W-:Y:S01]  /*78a0*/  LDSM.16.MT88.4 R112, [R146+0x8000] ;  /* 0x008000009270783b */ /* 0x000fe20000004200 */
[----:B------:R-:W-:Y:S02]  /*78b0*/  IABS R102, R102 ;  /* 0x0000006600667213 */ /* 0x000fe40000000000 */
[----:B------:R-:W-:Y:S02]  /*78c0*/  IABS R103, R103 ;  /* 0x0000006700677213 */ /* 0x000fe40000000000 */
[----:B------:R-:W-:Y:S02]  /*78d0*/  I2FP.F32.S32 R102, R102 ;  /* 0x0000006600667245 */ /* 0x000fe40000201400 */
[----:B------:R-:W-:Y:S01]  /*78e0*/  IABS R105, R179 ;  /* 0x000000b300697213 */ /* 0x000fe20000000000 */
[----:B------:R-:W-:Y:S01]  /*78f0*/  LDSM.16.MT88.4 R116, [R145+0x8000] ;  /* 0x008000009174783b */ /* 0x000fe20000004200 */
[----:B------:R-:W-:Y:S01]  /*7900*/  I2FP.F32.S32 R103, R103 ;  /* 0x0000006700677245 */ /* 0x000fe20000201400 */
[C---:B------:R-:W-:Y:S01]  /*7910*/  FFMA.FTZ R7, -R0.reuse, R102, R7 ;  /* 0x0000006600077223 */ /* 0x040fe20000010107 */
[C---:B------:R-:W-:Y:S02]  /*7920*/  IADD3 R106, PT, PT, R179.reuse, -0x9, RZ ;  /* 0xfffffff7b36a7810 */ /* 0x040fe40007ffe0ff */
[C---:B------:R-:W-:Y:S01]  /*7930*/  IADD3 R102, PT, PT, R179.reuse, -0x11, RZ ;  /* 0xffffffefb3667810 */ /* 0x040fe20007ffe0ff */
[C---:B------:R-:W-:Y:S01]  /*7940*/  FFMA.FTZ R10, -R0.reuse, R103, R10 ;  /* 0x00000067000a7223 */ /* 0x040fe2000001010a */
[----:B------:R-:W-:Y:S01]  /*7950*/  I2FP.F32.S32 R105, R105 ;  /* 0x0000006900697245 */ /* 0x000fe20000201400 */
[C---:B------:R-:W-:Y:S01]  /*7960*/  FFMA.FTZ R4, -R0.reuse, R103, R4 ;  /* 0x0000006700047223 */ /* 0x040fe20000010104 */
[----:B------:R-:W-:Y:S02]  /*7970*/  IABS R106, R106 ;  /* 0x0000006a006a7213 */ /* 0x000fe40000000000 */
[----:B------:R-:W-:Y:S01]  /*7980*/  IABS R102, R102 ;  /* 0x0000006600667213 */ /* 0x000fe20000000000 */
[C---:B------:R-:W-:Y:S01]  /*7990*/  FFMA.FTZ R6, -R0.reuse, R105, R6 ;  /* 0x0000006900067223 */ /* 0x040fe20000010106 */
[C---:B------:R-:W-:Y:S02]  /*79a0*/  IADD3 R107, PT, PT, R179.reuse, -0x10, RZ ;  /* 0xfffffff0b36b7810 */ /* 0x040fe40007ffe0ff */
[C---:B------:R-:W-:Y:S02]  /*79b0*/  IADD3 R103, PT, PT, R179.reuse, -0x19, RZ ;  /* 0xffffffe7b3677810 */ /* 0x040fe40007ffe0ff */
[----:B------:R-:W-:Y:S02]  /*79c0*/  I2FP.F32.S32 R106, R106 ;  /* 0x0000006a006a7245 */ /* 0x000fe40000201400 */
[----:B------:R-:W-:Y:S02]  /*79d0*/  I2FP.F32.S32 R102, R102 ;  /* 0x0000006600667245 */ /* 0x000fe40000201400 */
[----:B------:R-:W-:Y:S01]  /*79e0*/  IABS R107, R107 ;  /* 0x0000006b006b7213 */ /* 0x000fe20000000000 */
[C---:B------:R-:W-:Y:S01]  /*79f0*/  FFMA.FTZ R11, -R0.reuse, R106, R11 ;  /* 0x0000006a000b7223 */ /* 0x040fe2000001010b */
[C---:B------:R-:W-:Y:S01]  /*7a00*/  IADD3 R105, PT, PT, R179.reuse, -0x18, RZ ;  /* 0xffffffe8b3697810 */ /* 0x040fe20007ffe0ff */
[CC--:B------:R-:W-:Y:S01]  /*7a10*/  FFMA.FTZ R9, -R0.reuse, R102.reuse, R9 ;  /* 0x0000006600097223 */ /* 0x0c0fe20000010109 */
[----:B------:R-:W-:Y:S01]  /*7a20*/  IABS R103, R103 ;  /* 0x0000006700677213 */ /* 0x000fe20000000000 */
[C---:B------:R-:W-:Y:S01]  /*7a30*/  FFMA.FTZ R15, -R0.reuse, R102, R15 ;  /* 0x00000066000f7223 */ /* 0x040fe2000001010f */
[----:B------:R-:W-:Y:S01]  /*7a40*/  I2FP.F32.S32 R107, R107 ;  /* 0x0000006b006b7245 */ /* 0x000fe20000201400 */
[C---:B------:R-:W-:Y:S01]  /*7a50*/  FFMA.FTZ R5, -R0.reuse, R106, R5 ;  /* 0x0000006a00057223 */ /* 0x040fe20000010105 */
[----:B------:R-:W-:Y:S02]  /*7a60*/  IABS R105, R105 ;  /* 0x0000006900697213 */ /* 0x000fe40000000000 */
[----:B------:R-:W-:Y:S01]  /*7a70*/  I2FP.F32.S32 R106, R103 ;  /* 0x00000067006a7245 */ /* 0x000fe20000201400 */
[CC--:B------:R-:W-:Y:S01]  /*7a80*/  FFMA.FTZ R8, -R0.reuse, R107.reuse, R8 ;  /* 0x0000006b00087223 */ /* 0x0c0fe20000010108 */
[C---:B------:R-:W-:Y:S01]  /*7a90*/  IADD3 R102, PT, PT, R179.reuse, -0x20, RZ ;  /* 0xffffffe0b3667810 */ /* 0x040fe20007ffe0ff */
[C---:B------:R-:W-:Y:S01]  /*7aa0*/  FFMA.FTZ R14, -R0.reuse, R107, R14 ;  /* 0x0000006b000e7223 */ /* 0x040fe2000001010e */
[C---:B------:R-:W-:Y:S01]  /*7ab0*/  IADD3 R103, PT, PT, R179.reuse, -0x21, RZ ;  /* 0xffffffdfb3677810 */ /* 0x040fe20007ffe0ff */
[CC--:B------:R-:W-:Y:S01]  /*7ac0*/  FFMA.FTZ R13, -R0.reuse, R106.reuse, R13 ;  /* 0x0000006a000d7223 */ /* 0x0c0fe2000001010d */
[----:B------:R-:W-:Y:S01]  /*7ad0*/  I2FP.F32.S32 R105, R105 ;  /* 0x0000006900697245 */ /* 0x000fe20000201400 */
[C---:B------:R-:W-:Y:S01]  /*7ae0*/  FFMA.FTZ R19, -R0.reuse, R106, R19 ;  /* 0x0000006a00137223 */ /* 0x040fe20000010113 */
[----:B------:R-:W-:Y:S02]  /*7af0*/  IABS R107, R102 ;  /* 0x00000066006b7213 */ /* 0x000fe40000000000 */
[----:B------:R-:W-:Y:S01]  /*7b00*/  IABS R102, R103 ;  /* 0x0000006700667213 */ /* 0x000fe20000000000 */
[CC--:B------:R-:W-:Y:S01]  /*7b10*/  FFMA.FTZ R12, -R0.reuse, R105.reuse, R12 ;  /* 0x00000069000c7223 */ /* 0x0c0fe2000001010c */
[C---:B------:R-:W-:Y:S01]  /*7b20*/  FFMA.FTZ R18, -R0.reuse, R105, R18 ;  /* 0x0000006900127223 */ /* 0x040fe20000010112 */
[C---:B------:R-:W-:Y:S02]  /*7b30*/  IADD3 R103, PT, PT, R179.reuse, -0x29, RZ ;  /* 0xffffffd7b3677810 */ /* 0x040fe40007ffe0ff */
[C---:B------:R-:W-:Y:S02]  /*7b40*/  IADD3 R105, PT, PT, R179.reuse, -0x28, RZ ;  /* 0xffffffd8b3697810 */ /* 0x040fe40007ffe0ff */
[----:B------:R-:W-:Y:S02]  /*7b50*/  I2FP.F32.S32 R102, R102 ;  /* 0x0000006600667245 */ /* 0x000fe40000201400 */
[----:B------:R-:W-:Y:S02]  /*7b60*/  IABS R103, R103 ;  /* 0x0000006700677213 */ /* 0x000fe40000000000 */
[----:B------:R-:W-:Y:S01]  /*7b70*/  IABS R105, R105 ;  /* 0x0000006900697213 */ /* 0x000fe20000000000 */
[CC--:B------:R-:W-:Y:S01]  /*7b80*/  FFMA.FTZ R23, -R0.reuse, R102.reuse, R23 ;  /* 0x0000006600177223 */ /* 0x0c0fe20000010117 */
[----:B------:R-:W-:Y:S01]  /*7b90*/  I2FP.F32.S32 R107, R107 ;  /* 0x0000006b006b7245 */ /* 0x000fe20000201400 */
[C---:B------:R-:W-:Y:S01]  /*7ba0*/  FFMA.FTZ R17, -R0.reuse, R102, R17 ;  /* 0x0000006600117223 */ /* 0x040fe20000010111 */
[----:B------:R-:W-:Y:S02]  /*7bb0*/  I2FP.F32.S32 R106, R103 ;  /* 0x00000067006a7245 */ /* 0x000fe40000201400 */
[C---:B------:R-:W-:Y:S01]  /*7bc0*/  IADD3 R102, PT, PT, R179.reuse, -0x30, RZ ;  /* 0xffffffd0b3667810 */ /* 0x040fe20007ffe0ff */
[C---:B------:R-:W-:Y:S01]  /*7bd0*/  FFMA.FTZ R22, -R0.reuse, R107, R22 ;  /* 0x0000006b00167223 */ /* 0x040fe20000010116 */
[----:B------:R-:W-:Y:S01]  /*7be0*/  I2FP.F32.S32 R105, R105 ;  /* 0x0000006900697245 */ /* 0x000fe20000201400 */
[C---:B------:R-:W-:Y:S01]  /*7bf0*/  FFMA.FTZ R16, -R0.reuse, R107, R16 ;  /* 0x0000006b00107223 */ /* 0x040fe20000010110 */
[C---:B------:R-:W-:Y:S01]  /*7c00*/  IADD3 R103, PT, PT, R179.reuse, -0x31, RZ ;  /* 0xffffffcfb3677810 */ /* 0x040fe20007ffe0ff */
[C---:B------:R-:W-:Y:S01]  /*7c10*/  FFMA.FTZ R27, -R0.reuse, R106, R27 ;  /* 0x0000006a001b7223 */ /* 0x040fe2000001011b */
[----:B------:R-:W-:Y:S01]  /*7c20*/  IABS R107, R102 ;  /* 0x00000066006b7213 */ /* 0x000fe20000000000 */
[C---:B------:R-:W-:Y:S01]  /*7c30*/  FFMA.FTZ R26, -R0.reuse, R105, R26 ;  /* 0x00000069001a7223 */ /* 0x040fe2000001011a */
[----:B------:R-:W-:Y:S01]  /*7c40*/  IABS R102, R103 ;  /* 0x0000006700667213 */ /* 0x000fe20000000000 */
[C---:B------:R-:W-:Y:S01]  /*7c50*/  FFMA.FTZ R20, -R0.reuse, R105, R20 ;  /* 0x0000006900147223 */ /* 0x040fe20000010114 */
[C---:B------:R-:W-:Y:S01]  /*7c60*/  IADD3 R103, PT, PT, R179.reuse, -0x39, RZ ;  /* 0xffffffc7b3677810 */ /* 0x040fe20007ffe0ff */
[C---:B------:R-:W-:Y:S01]  /*7c70*/  FFMA.FTZ R21, -R0.reuse, R106, R21 ;  /* 0x0000006a00157223 */ /* 0x040fe20000010115 */
[----:B------:R-:W-:Y:S02]  /*7c80*/  IADD3 R105, PT, PT, R179, -0x38, RZ ;  /* 0xffffffc8b3697810 */ /* 0x000fe40007ffe0ff */
[----:B------:R-:W-:Y:S02]  /*7c90*/  IABS R103, R103 ;  /* 0x0000006700677213 */ /* 0x000fe40000000000 */
[----:B------:R-:W-:Y:S02]  /*7ca0*/  IABS R105, R105 ;  /* 0x0000006900697213 */ /* 0x000fe40000000000 */
[----:B------:R-:W-:Y:S02]  /*7cb0*/  I2FP.F32.S32 R102, R102 ;  /* 0x0000006600667245 */ /* 0x000fe40000201400 */
[----:B------:R-:W-:Y:S02]  /*7cc0*/  MOV R106, R103 ;  /* 0x00000067006a7202 */ /* 0x000fe40000000f00 */
[----:B------:R-:W-:Y:S01]  /*7cd0*/  I2FP.F32.S32 R103, R105 ;  /* 0x0000006900677245 */ /* 0x000fe20000201400 */
[----:B------:R-:W-:Y:S01]  /*7ce0*/  FFMA.FTZ R25, -R0, R102, R25 ;  /* 0x0000006600197223 */ /* 0x000fe20000010119 */
[----:B------:R-:W-:Y:S01]  /*7cf0*/  FMNMX3.FTZ R105, R100, R4, R5, !PT ;  /* 0x0000000464697276 */ /* 0x000fe20007810005 */
[C---:B------:R-:W-:Y:S01]  /*7d00*/  FFMA.FTZ R31, -R0.reuse, R102, R31 ;  /* 0x00000066001f7223 */ /* 0x040fe2000001011f */
[----:B------:R-:W-:Y:S01]  /*7d10*/  FMNMX3.FTZ R102, R101, R6, R7, !PT ;  /* 0x0000000665667276 */ /* 0x000fe20007810007 */
[CC--:B------:R-:W-:Y:S01]  /*7d20*/  FFMA.FTZ R28, -R0.reuse, R103.reuse, R28 ;  /* 0x00000067001c7223 */ /* 0x0c0fe2000001011c */
[----:B------:R-:W-:Y:S01]  /*7d30*/  FMNMX3.FTZ R105, R105, R8, R9, !PT ;  /* 0x0000000869697276 */ /* 0x000fe20007810009 */
[----:B------:R-:W-:Y:S01]  /*7d40*/  FFMA.FTZ R34, -R0, R103, R34 ;  /* 0x0000006700227223 */ /* 0x000fe20000010122 */
[----:B------:R-:W-:Y:S02]  /*7d50*/  FMNMX3.FTZ R102, R102, R10, R11, !PT ;  /* 0x0000000a66667276 */ /* 0x000fe4000781000b */
[----:B------:R-:W-:Y:S02]  /*7d60*/  FMNMX3.FTZ R105, R105, R12, R13, !PT ;  /* 0x0000000c69697276 */ /* 0x000fe4000781000d */
[----:B------:R-:W-:Y:S02]  /*7d70*/  I2FP.F32.S32 R107, R107 ;  /* 0x0000006b006b7245 */ /* 0x000fe40000201400 */
[----:B------:R-:W-:Y:S02]  /*7d80*/  FMNMX3.FTZ R102, R102, R14, R15, !PT ;  /* 0x0000000e66667276 */ /* 0x000fe4000781000f */
[C---:B------:R-:W-:Y:S01]  /*7d90*/  IADD3 R108, PT, PT, R179.reuse, -0x41, RZ ;  /* 0xffffffbfb36c7810 */ /* 0x040fe20007ffe0ff */
[CC--:B------:R-:W-:Y:S01]  /*7da0*/  FFMA.FTZ R24, -R0.reuse, R107.reuse, R24 ;  /* 0x0000006b00187223 */ /* 0x0c0fe20000010118 */
[----:B------:R-:W-:Y:S01]  /*7db0*/  IADD3 R103, PT, PT, R179, -0x40, RZ ;  /* 0xffffffc0b3677810 */ /* 0x000fe20007ffe0ff */
[----:B------:R-:W-:Y:S01]  /*7dc0*/  FFMA.FTZ R30, -R0, R107, R30 ;  /* 0x0000006b001e7223 */ /* 0x000fe2000001011e */
[----:B------:R-:W-:Y:S02]  /*7dd0*/  FMNMX3.FTZ R105, R105, R16, R17, !PT ;  /* 0x0000001069697276 */ /* 0x000fe40007810011 */
[----:B------:R-:W-:Y:S02]  /*7de0*/  I2FP.F32.S32 R106, R106 ;  /* 0x0000006a006a7245 */ /* 0x000fe40000201400 */
[----:B------:R-:W-:Y:S02]  /*7df0*/  IABS R108, R108 ;  /* 0x0000006c006c7213 */ /* 0x000fe40000000000 */
[----:B------:R-:W-:Y:S01]  /*7e00*/  FMNMX3.FTZ R102, R102, R18, R19, !PT ;  /* 0x0000001266667276 */ /* 0x000fe20007810013 */
        /* <DEDUP_REMOVED lines=17> */
[----:B------:R-:W-:Y:S07]  /*7f20*/  IADD3 R179, PT, PT, R179, 0x40, RZ ;  /* 0x00000040b3b37810 */ /* 0x000fee0007ffe0ff */
[----:B------:R-:W3:Y:S01]  /*7f30*/  SHFL.BFLY PT, R102, R109, 0x2, 0x1f ;  /* 0x0c401f006d667f89 */ /* 0x000ee200000e0000 */
[----:B-1----:R-:W-:Y:S02]  /*7f40*/  FMNMX.FTZ R108, R106, R103, !PT ;  /* 0x000000676a6c7209 */ /* 0x002fe40007810000 */
[----:B---3--:R-:W-:Y:S05]  /*7f50*/  FMNMX.FTZ R107, R109, R102, !PT ;  /* 0x000000666d6b7209 */ /* 0x008fea0007810000 */
[----:B------:R-:W1:Y:S08]  /*7f60*/  SHFL.BFLY PT, R103, R108, 0x1, 0x1f ;  /* 0x0c201f006c677f89 */ /* 0x000e7000000e0000 */
[----:B------:R-:W3:Y:S01]  /*7f70*/  SHFL.BFLY PT, R102, R107, 0x1, 0x1f ;  /* 0x0c201f006b667f89 */ /* 0x000ee200000e0000 */
[----:B-1----:R-:W-:Y:S07]  /*7f80*/  FMNMX.FTZ R103, R108, R103, !PT ;  /* 0x000000676c677209 */ /* 0x002fee0007810000 */
[----:B------:R-:W1:Y:S01]  /*7f90*/  LDSM.16.MT88.4 R108, [R150+0x8000] ;  /* 0x00800000966c783b */ /* 0x000e620000004200 */
[----:B---3--:R-:W-:Y:S01]  /*7fa0*/  FMNMX.FTZ R102, R107, R102, !PT ;  /* 0x000000666b667209 */ /* 0x008fe20007810000 */
[----:B------:R-:W-:Y:S03]  /*7fb0*/  FADD.FTZ R105, -R103, R100 ;  /* 0x0000006467697221 */ /* 0x000fe60000010100 */
[C---:B------:R-:W-:Y:S01]  /*7fc0*/  FSETP.NEU.FTZ.AND P0, PT, R102.reuse, -INF , PT ;  /* 0xff8000006600780b */ /* 0x040fe20003f1d000 */
[----:B------:R-:W-:Y:S01]  /*7fd0*/  FADD.FTZ R101, -R102, R101 ;  /* 0x0000006566657221 */ /* 0x000fe20000010100 */
[C---:B--2---:R-:W-:Y:S03]  /*7fe0*/  FMUL.FTZ R106, R104.reuse, R105 ;  /* 0x00000069686a7220 */ /* 0x044fe60000410000 */
[C---:B------:R-:W-:Y:S01]  /*7ff0*/  FMUL.FTZ R100, R104.reuse, R101 ;  /* 0x0000006568647220 */ /* 0x040fe20000410000 */
[C---:B------:R-:W-:Y:S01]  /*8000*/  FMUL.FTZ R125, R104.reuse, R102 ;  /* 0x00000066687d7220 */ /* 0x040fe20000410000 */
[----:B------:R-:W-:Y:S01]  /*8010*/  FMUL.FTZ R127, R104, R103 ;  /* 0x00000067687f7220 */ /* 0x000fe20000410000 */
[----:B------:R2:W3:Y:S03]  /*8020*/  MUFU.EX2 R101, R106 ;  /* 0x0000006a00657308 */ /* 0x0004e60000000800 */
        /* <DEDUP_REMOVED lines=11> */
[--C-:B--2---:R-:W-:Y:S01]  /*80e0*/  FFMA.FTZ R106, R9, R104, -R127.reuse ;  /* 0x00000068096a7223 */ /* 0x104fe2000001087f */
[C---:B---3--:R-:W-:Y:S01]  /*80f0*/  FMUL.FTZ R4, R101.reuse, R96 ;  /* 0x0000006065047220 */ /* 0x048fe20000410000 */
        /* <DEDUP_REMOVED lines=22> */
[----:B------:R-:W-:Y:S01]  /*8260*/  FMUL.FTZ R47, R100, R47 ;  /* 0x0000002f642f7220 */ /* 0x000fe20000410000 */
[-CC-:B------:R-:W-:Y:S01]  /*8270*/  FFMA.FTZ R132, R28, R104.reuse, -R127.reuse ;  /* 0x000000681c847223 */ /* 0x180fe2000001087f */
[-C--:B------:R-:W-:Y:S01]  /*8280*/  FFMA.FTZ R135, R29, R104.reuse, -R127 ;  /* 0x000000681d877223 */ /* 0x080fe2000001087f */
[----:B------:R-:W-:Y:S03]  /*8290*/  FFMA.FTZ R133, R31, R104, -R125 ;  /* 0x000000681f857223 */ /* 0x000fe6000001087d */
        /* <DEDUP_REMOVED lines=46> */
[-CC-:B------:R-:W-:Y:S01]  /*8580*/  FFMA.FTZ R129, R13, R104.reuse, -R127.reuse ;  /* 0x000000680d817223 */ /* 0x180fe2000001087f */
[----:B------:R-:W-:Y:S01]  /*8590*/  FMUL.FTZ R13, R101, R89 ;  /* 0x00000059650d7220 */ /* 0x000fe20000410000 */
[-CC-:B------:R-:W-:Y:S01]  /*85a0*/  FFMA.FTZ R130, R17, R104.reuse, -R127.reuse ;  /* 0x0000006811827223 */ /* 0x180fe2000001087f */
[----:B----4-:R-:W-:Y:S01]  /*85b0*/  F2FP.BF16.F32.PACK_AB R98, R106, R107 ;  /* 0x0000006b6a62723e */ /* 0x010fe200000010ff */
[----:B------:R-:W-:Y:S01]  /*85c0*/  MUFU.EX2 R126, R126 ;  /* 0x0000007e007e7308 */ /* 0x000fe20000000800 */
[----:B------:R-:W-:Y:S01]  /*85d0*/  FMUL.FTZ R17, R101, R85 ;  /* 0x0000005565117220 */ /* 0x000fe20000410000 */
[-CC-:B------:R-:W-:Y:S01]  /*85e0*/  FFMA.FTZ R131, R21, R104.reuse, -R127.reuse ;  /* 0x0000006815837223 */ /* 0x180fe2000001087f */
[--C-:B------:R-:W-:Y:S01]  /*85f0*/  FFMA.FTZ R128, R16, R104, -R127.reuse ;  /* 0x0000006810807223 */ /* 0x100fe2000001087f */
[C---:B------:R-:W-:Y:S01]  /*8600*/  FMUL.FTZ R16, R101.reuse, R84 ;  /* 0x0000005465107220 */ /* 0x040fe20000410000 */
[----:B------:R-:W-:Y:S01]  /*8610*/  FFMA.FTZ R32, R32, R104, -R127 ;  /* 0x0000006820207223 */ /* 0x000fe2000001087f */
[C---:B-1----:R-:W-:Y:S04]  /*8620*/  HMMA.16816.F32.BF16 R4, R96.reuse, R108, R4 ;  /* 0x0000006c6004723c */ /* 0x042fe80000041804 */
[----:B------:R-:W1:Y:S01]  /*8630*/  MUFU.EX2 R129, R129 ;  /* 0x0000008100817308 */ /* 0x000e620000000800 */
[----:B------:R-:W-:Y:S01]  /*8640*/  FFMA.FTZ R124, R101, R180, R124 ;  /* 0x000000b4657c7223 */ /* 0x000fe2000001007c */
[----:B------:R-:W-:Y:S01]  /*8650*/  ISETP.GT.AND P0, PT, R168, R161, PT ;  /* 0x000000a1a800720c */ /* 0x000fe20003f04270 */
[----:B------:R-:W-:Y:S01]  /*8660*/  FFMA.FTZ R123, R100, R181, R123 ;  /* 0x000000b5647b7223 */ /* 0x000fe2000001007b */
[C---:B------:R-:W-:Y:S01]  /*8670*/  HMMA.16816.F32.BF16 R8, R96.reuse, R110, R8 ;  /* 0x0000006e6008723c */ /* 0x040fe20000041808 */
[----:B------:R-:W2:Y:S05]  /*8680*/  LDSM.16.MT88.4 R108, [R150+0xa000] ;  /* 0x00a00000966c783b */ /* 0x000eaa0000004200 */
[----:B------:R-:W-:Y:S01]  /*8690*/  MUFU.EX2 R128, R128 ;  /* 0x0000008000807308 */ /* 0x000fe20000000800 */
[----:B------:R-:W-:Y:S01]  /*86a0*/  FADD.FTZ R124, R122, R124 ;  /* 0x0000007c7a7c7221 */ /* 0x000fe20000010000 */
[----:B------:R-:W-:Y:S01]  /*86b0*/  FADD.FTZ R123, R121, R123 ;  /* 0x0000007b797b7221 */ /* 0x000fe20000010000 */
[----:B------:R-:W-:Y:S01]  /*86c0*/  MOV R101, R102 ;  /* 0x0000006600657202 */ /* 0x000fe20000000f00 */
[C---:B------:R-:W-:Y:S06]  /*86d0*/  HMMA.16816.F32.BF16 R36, R96.reuse, R112, R36 ;  /* 0x000000706024723c */ /* 0x040fec0000041824 */
[----:B------:R-:W-:Y:S01]  /*86e0*/  MUFU.EX2 R131, R131 ;  /* 0x0000008300837308 */ /* 0x000fe20000000800 */
[----:B-1----:R-:W-:Y:S01]  /*86f0*/  F2FP.BF16.F32.PACK_AB R84, R129, R126 ;  /* 0x0000007e8154723e */ /* 0x002fe200000010ff */
[----:B------:R-:W-:Y:S01]  /*8700*/  FADD.FTZ R120, R120, R123 ;  /* 0x0000007b78787221 */ /* 0x000fe20000010000 */
[C---:B------:R-:W-:Y:S01]  /*8710*/  HMMA.16816.F32.BF16 R40, R96.reuse, R114, R40 ;  /* 0x000000726028723c */ /* 0x040fe20000041828 */
[----:B------:R-:W1:Y:S06]  /*8720*/  LDSM.16.MT88.4 R112, [R146+0xa000] ;  /* 0x00a000009270783b */ /* 0x000e6c0000004200 */
[----:B------:R-:W-:Y:S01]  /*8730*/  MUFU.EX2 R133, R133 ;  /* 0x0000008500857308 */ /* 0x000fe20000000800 */
[----:B------:R-:W-:Y:S01]  /*8740*/  FADD.FTZ R105, R105, R120 ;  /* 0x0000007869697221 */ /* 0x000fe20000010000 */
[C---:B------:R-:W-:Y:S08]  /*8750*/  HMMA.16816.F32.BF16 R44, R96.reuse, R116, R44 ;  /* 0x00000074602c723c */ /* 0x040ff0000004182c */
[----:B------:R-:W-:Y:S01]  /*8760*/  MUFU.EX2 R132, R132 ;  /* 0x0000008400847308 */ /* 0x000fe20000000800 */
[--C-:B------:R-:W-:Y:S01]  /*8770*/  FFMA.FTZ R116, R14, R104, -R125.reuse ;  /* 0x000000680e747223 */ /* 0x100fe2000001087d */
[----:B------:R-:W-:Y:S01]  /*8780*/  FMUL.FTZ R14, R100, R90 ;  /* 0x0000005a640e7220 */ /* 0x000fe20000410000 */
[--C-:B------:R-:W-:Y:S01]  /*8790*/  FFMA.FTZ R117, R18, R104, -R125.reuse ;  /* 0x0000006812757223 */ /* 0x100fe2000001087d */
[C---:B------:R-:W-:Y:S01]  /*87a0*/  FMUL.FTZ R18, R100.reuse, R86 ;  /* 0x0000005664127220 */ /* 0x040fe20000410000 */
[C---:B------:R-:W-:Y:S05]  /*87b0*/  HMMA.16816.F32.BF16 R48, R96.reuse, R118, R48 ;  /* 0x000000766030723c */ /* 0x040fea0000041830 */
[----:B------:R-:W-:Y:S01]  /*87c0*/  MUFU.EX2 R116, R116 ;  /* 0x0000007400747308 */ /* 0x000fe20000000800 */
[-CC-:B------:R-:W-:Y:S01]  /*87d0*/  FFMA.FTZ R119, R15, R104.reuse, -R125.reuse ;  /* 0x000000680f777223 */ /* 0x180fe2000001087d */
[C---:B------:R-:W-:Y:S01]  /*87e0*/  FMUL.FTZ R15, R100.reuse, R91 ;  /* 0x0000005b640f7220 */ /* 0x040fe20000410000 */
[--C-:B------:R-:W-:Y:S01]  /*87f0*/  FFMA.FTZ R118, R19, R104, -R125.reuse ;  /* 0x0000006813767223 */ /* 0x100fe2000001087d */
[----:B------:R-:W-:Y:S01]  /*8800*/  LDSM.16.MT88.4 R88, [R146+0x8800] ;  /* 0x008800009258783b */ /* 0x000fe20000004200 */
[----:B------:R-:W-:Y:S01]  /*8810*/  FMUL.FTZ R19, R100, R87 ;  /* 0x0000005764137220 */ /* 0x000fe20000410000 */
[C---:B---3--:R-:W-:Y:S04]  /*8820*/  HMMA.16816.F32.BF16 R52, R96.reuse, R92, R52 ;  /* 0x0000005c6034723c */ /* 0x048fe80000041834 */
[----:B------:R-:W3:Y:S01]  /*8830*/  MUFU.EX2 R119, R119 ;  /* 0x0000007700777308 */ /* 0x000ee20000000800 */
[----:B------:R-:W-:Y:S03]  /*8840*/  MOV R100, R103 ;  /* 0x0000006700647202 */ /* 0x000fe60000000f00 */
[C---:B------:R-:W-:Y:S01]  /*8850*/  HMMA.16816.F32.BF16 R56, R96.reuse, R94, R56 ;  /* 0x0000005e6038723c */ /* 0x040fe20000041838 */
[----:B------:R-:W4:Y:S05]  /*8860*/  LDSM.16.MT88.4 R92, [R145+0xa000] ;  /* 0x00a00000915c783b */ /* 0x000f2a0000004200 */
[----:B------:R-:W-:Y:S02]  /*8870*/  MUFU.EX2 R117, R117 ;  /* 0x0000007500757308 */ /* 0x000fe40000000800 */
[C---:B--2---:R-:W-:Y:S08]  /*8880*/  HMMA.16816.F32.BF16 R60, R96.reuse, R108, R60 ;  /* 0x0000006c603c723c */ /* 0x044ff0000004183c */
[----:B------:R-:W2:Y:S01]  /*8890*/  MUFU.EX2 R118, R118 ;  /* 0x0000007600767308 */ /* 0x000ea20000000800 */
[----:B---3--:R-:W-:Y:S01]  /*88a0*/  F2FP.BF16.F32.PACK_AB R85, R119, R116 ;  /* 0x000000747755723e */ /* 0x008fe200000010ff */
[C---:B------:R-:W-:Y:S01]  /*88b0*/  HMMA.16816.F32.BF16 R64, R96.reuse, R110, R64 ;  /* 0x0000006e6040723c */ /* 0x040fe20000041840 */
[----:B------:R-:W3:Y:S07]  /*88c0*/  LDSM.16.MT88.4 R108, [R144+0xa000] ;  /* 0x00a00000906c783b */ /* 0x000eee0000004200 */
[----:B------:R-:W-:Y:S01]  /*88d0*/  MUFU.EX2 R135, R135 ;  /* 0x0000008700877308 */ /* 0x000fe20000000800 */
[C---:B-1----:R-:W-:Y:S09]  /*88e0*/  HMMA.16816.F32.BF16 R68, R96.reuse, R112, R68 ;  /* 0x000000706044723c */ /* 0x042ff20000041844 */
[----:B------:R-:W-:Y:S01]  /*88f0*/  MUFU.EX2 R32, R32 ;  /* 0x0000002000207308 */ /* 0x000fe20000000800 */
[----:B--2---:R-:W-:Y:S01]  /*8900*/  F2FP.BF16.F32.PACK_AB R87, R118, R117 ;  /* 0x000000757657723e */ /* 0x004fe200000010ff */
[C---:B------:R-:W-:Y:S01]  /*8910*/  HMMA.16816.F32.BF16 R72, R96.reuse, R114, R72 ;  /* 0x000000726048723c */ /* 0x040fe20000041848 */
[----:B------:R-:W1:Y:S07]  /*8920*/  LDSM.16.MT88.4 R112, [R150+0x8800] ;  /* 0x008800009670783b */ /* 0x000e6e0000004200 */
[C---:B----4-:R-:W-:Y:S08]  /*8930*/  HMMA.16816.F32.BF16 R76, R96.reuse, R92, R76 ;  /* 0x0000005c604c723c */ /* 0x050ff0000004184c */
[C---:B------:R-:W-:Y:S01]  /*8940*/  HMMA.16816.F32.BF16 R80, R96.reuse, R94, R80 ;  /* 0x0000005e6050723c */ /* 0x040fe20000041850 */
[----:B------:R-:W2:Y:S07]  /*8950*/  LDSM.16.MT88.4 R92, [R145+0x8800] ;  /* 0x00880000915c783b */ /* 0x000eae0000004200 */
[C---:B---3--:R-:W-:Y:S01]  /*8960*/  HMMA.16816.F32.BF16 R12, R96.reuse, R108, R12 ;  /* 0x0000006c600c723c */ /* 0x048fe2000004180c */
        /* <DEDUP_REMOVED lines=8> */
[-CC-:B------:R-:W-:Y:S06]  /*89f0*/  FFMA.FTZ R130, R30, R104.reuse, -R125.reuse ;  /* 0x000000681e827223 */ /* 0x180fec000001087d */
[----:B------:R-:W3:Y:S01]  /*8a00*/  MUFU.EX2 R111, R111 ;  /* 0x0000006f006f7308 */ /* 0x000ee20000000800 */
[----:B------:R-:W-:Y:S01]  /*8a10*/  LDSM.16.MT88.4 R28, [R144+0x9800] ;  /* 0x00980000901c783b */ /* 0x000fe20000004200 */
[C---:B-1----:R-:W-:Y:S08]  /*8a20*/  HMMA.16816.F32.BF16 R4, R84.reuse, R112, R4 ;  /* 0x000000705404723c */ /* 0x042ff00000041804 */
[----:B------:R-:W-:Y:S01]  /*8a30*/  MUFU.EX2 R110, R110 ;  /* 0x0000006e006e7308 */ /* 0x000fe20000000800 */
[-C--:B------:R-:W-:Y:S01]  /*8a40*/  FFMA.FTZ R113, R27, R104.reuse, -R125 ;  /* 0x000000681b717223 */ /* 0x080fe2000001087d */
[-CC-:B------:R-:W-:Y:S01]  /*8a50*/  FFMA.FTZ R112, R20, R104.reuse, -R127.reuse ;  /* 0x0000006814707223 */ /* 0x180fe2000001087f */
[C---:B------:R-:W-:Y:S03]  /*8a60*/  HMMA.16816.F32.BF16 R8, R84.reuse, R114, R8 ;  /* 0x000000725408723c */ /* 0x040fe60000041808 */
[-CC-:B------:R-:W-:Y:S01]  /*8a70*/  FFMA.FTZ R114, R24, R104.reuse, -R127.reuse ;  /* 0x0000006818727223 */ /* 0x180fe2000001087f */
[--C-:B------:R-:W-:Y:S01]  /*8a80*/  FFMA.FTZ R115, R25, R104, -R127.reuse ;  /* 0x0000006819737223 */ /* 0x100fe2000001087f */
[----:B---3--:R-:W-:Y:S01]  /*8a90*/  F2FP.BF16.F32.PACK_AB R21, R111, R108 ;  /* 0x0000006c6f15723e */ /* 0x008fe200000010ff */
[----:B------:R-:W-:Y:S01]  /*8aa0*/  LDSM.16.MT88.4 R24, [R145+0x9000] ;  /* 0x009000009118783b */ /* 0x000fe20000004200 */
[----:B------:R-:W1:Y:S01]  /*8ab0*/  MUFU.EX2 R113, R113 ;  /* 0x0000007100717308 */ /* 0x000e620000000800 */
        /* <DEDUP_REMOVED lines=8> */
[C---:B--2---:R-:W-:Y:S03]  /*8b40*/  HMMA.16816.F32.BF16 R44, R84.reuse, R92, R44 ;  /* 0x0000005c542c723c */ /* 0x044fe6000004182c */
[----:B-1----:R-:W-:Y:S06]  /*8b50*/  F2FP.BF16.F32.PACK_AB R23, R113, R110 ;  /* 0x0000006e7117723e */ /* 0x002fec00000010ff */
[----:B------:R-:W1:Y:S01]  /*8b60*/  MUFU.EX2 R115, R115 ;  /* 0x0000007300737308 */ /* 0x000e620000000800 */
[C---:B------:R-:W-:Y:S01]  /*8b70*/  HMMA.16816.F32.BF16 R48, R84.reuse, R94, R48 ;  /* 0x0000005e5430723c */ /* 0x040fe20000041830 */
[----:B------:R-:W2:Y:S02]  /*8b80*/  LDSM.16.MT88.4 R92, [R146+0xa800] ;  /* 0x00a80000925c783b */ /* 0x000ea40000004200 */
[----:B---3--:R-:W-:Y:S06]  /*8b90*/  F2FP.BF16.F32.PACK_AB R20, R131, R112 ;  /* 0x000000708314723e */ /* 0x008fec00000010ff */
[----:B------:R-:W3:Y:S01]  /*8ba0*/  MUFU.EX2 R130, R130 ;  /* 0x0000008200827308 */ /* 0x000ee20000000800 */
[C---:B----4-:R-:W-:Y:S09]  /*8bb0*/  HMMA.16816.F32.BF16 R52, R84.reuse, R96, R52 ;  /* 0x000000605434723c */ /* 0x050ff20000041834 */
[----:B------:R-:W4:Y:S01]  /*8bc0*/  MUFU.EX2 R127, R127 ;  /* 0x0000007f007f7308 */ /* 0x000f220000000800 */
[C---:B------:R-:W-:Y:S01]  /*8bd0*/  HMMA.16816.F32.BF16 R56, R84.reuse, R98, R56 ;  /* 0x000000625438723c */ /* 0x040fe20000041838 */
[----:B------:R-:W3:Y:S02]  /*8be0*/  LDSM.16.MT88.4 R96, [R145+0xa800] ;  /* 0x00a800009160783b */ /* 0x000ee40000004200 */
[----:B-1----:R-:W-:Y:S06]  /*8bf0*/  F2FP.BF16.F32.PACK_AB R22, R115, R114 ;  /* 0x000000727316723e */ /* 0x002fec00000010ff */
[----:B------:R-:W-:Y:S01]  /*8c00*/  MUFU.EX2 R33, R33 ;  /* 0x0000002100217308 */ /* 0x000fe20000000800 */
[C---:B-----5:R-:W-:Y:S09]  /*8c10*/  HMMA.16816.F32.BF16 R60, R84.reuse, R88, R60 ;  /* 0x00000058543c723c */ /* 0x060ff2000004183c */
        /* <DEDUP_REMOVED lines=32> */
[----:B------:R-:W-:Y:S03]  /*8e20*/  F2FP.BF16.F32.PACK_AB R84, R135, R132 ;  /* 0x000000848754723e */ /* 0x000fe600000010ff */
[C---:B------:R-:W-:Y:S03]  /*8e30*/  HMMA.16816.F32.BF16 R80, R20.reuse, R86, R80 ;  /* 0x000000561450723c */ /* 0x040fe60000041850 */
[----:B----4-:R-:W-:Y:S02]  /*8e40*/  F2FP.BF16.F32.PACK_AB R86, R127, R32 ;  /* 0x000000207f56723e */ /* 0x010fe400000010ff */
[----:B-1----:R-:W-:Y:S03]  /*8e50*/  F2FP.BF16.F32.PACK_AB R87, R34, R33 ;  /* 0x000000212257723e */ /* 0x002fe600000010ff */
[C---:B--2---:R-:W-:Y:S08]  /*8e60*/  HMMA.16816.F32.BF16 R12, R20.reuse, R88, R12 ;  /* 0x00000058140c723c */ /* 0x044ff0000004180c */
        /* <DEDUP_REMOVED lines=45> */
[----:B------:R-:W-:Y:S03]  /*9140*/  HMMA.16816.F32.BF16 R84, R84, R6, R16 ;  /* 0x000000065454723c */ /* 0x000fe60000041810 */
[----:B------:R-:W-:Y:S04]  /*9150*/  FADD.FTZ R33, R33, R4 ;  /* 0x0000000421217221 */ /* 0x000fe80000010000 */
[----:B------:R-:W-:Y:S01]  /*9160*/  FADD.FTZ R181, R34, R33 ;  /* 0x0000002122b57221 */ /* 0x000fe20000010000 */
[----:B------:R-:W-:Y:S01]  /*9170*/  @!UPT UIADD3 URZ, UPT, UPT, URZ, URZ, URZ ;  /* 0x000000fffffff290 */ /* 0x000fe2000fffe0ff */
[----:B------:R-:W-:Y:S11]  /*9180*/  @P0 BRA `(.L_x_12149) ;  /* 0xffffffd000080947 */ /* 0x000ff6000383ffff */
.L_x_12142:
        /* <DEDUP_REMOVED lines=10> */
.L_x_12171:
        /* <DEDUP_REMOVED lines=136> */
[----:B---3--:R1:W5:Y:S01]  /*9ab0*/  LD.E.64 R78, desc[UR4][R2.64+0x78] ;  /* 0x00007804024e7980 */ /* 0x008362000c101b00 */
[----:B------:R-:W2:Y:S01]  /*9ac0*/  @P1 MUFU.LG2 R6, R6 ;  /* 0x0000000600061308 */ /* 0x000ea20000000c00 */
[----:B------:R-:W-:Y:S02]  /*9ad0*/  LOP3.LUT R72, R69, 0x1f8, RZ, 0xc0, !PT ;  /* 0x000001f845487812 */ /* 0x000fe400078ec0ff */
[----:B------:R1:W5:Y:S01]  /*9ae0*/  LD.E.64 R76, desc[UR4][R2.64+0xa8] ;  /* 0x0000a804024c7980 */ /* 0x000362000c101b00 */
[----:B------:R-:W-:Y:S02]  /*9af0*/  SHF.R.U32.HI R8, RZ, 0x1, R0 ;  /* 0x00000001ff087819 */ /* 0x000fe40000011600 */
[----:B------:R-:W-:Y:S02]  /*9b00*/  LOP3.LUT R72, R72, 0x38, R169, 0x78, !PT ;  /* 0x0000003848487812 */ /* 0x000fe400078e78a9 */
[----:B------:R-:W-:Y:S01]  /*9b10*/  LOP3.LUT R7, R7, 0x10, RZ, 0xc0, !PT ;  /* 0x0000001007077812 */ /* 0x000fe200078ec0ff */
[----:B----4-:R-:W-:Y:S01]  /*9b20*/  @P0 FMUL.FTZ R5, R5, 0.69314718246459960938 ;  /* 0x3f31721805050820 */ /* 0x010fe20000410000 */
[----:B------:R-:W-:-:S02]  /*9b30*/  LOP3.LUT R8, R8, 0x30, RZ, 0xc0, !PT ;  /* 0x0000003008087812 */ /* 0x000fc400078ec0ff */
[----:B------:R-:W-:Y:S01]  /*9b40*/  SHF.R.U32.HI R73, RZ, 0x2, R0 ;  /* 0x00000002ff497819 */ /* 0x000fe20000011600 */
[----:B-----5:R-:W-:Y:S01]  /*9b50*/  @P0 FFMA.FTZ R71, R4, R102, R5 ;  /* 0x0000006604470223 */ /* 0x020fe20000010005 */
[----:B------:R-:W-:Y:S01]  /*9b60*/  BAR.SYNC.DEFER_BLOCKING 0x0 ;  /* 0x0000000000007b1d */ /* 0x000fe20000010000 */
[----:B------:R-:W-:Y:S01]  /*9b70*/  LOP3.LUT P0, RZ, R0, 0x3, RZ, 0xc0, !PT ;  /* 0x0000000300ff7812 */ /* 0x000fe2000780c0ff */
[----:B--2---:R-:W-:Y:S01]  /*9b80*/  @P1 FMUL.FTZ R9, R6, 0.69314718246459960938 ;  /* 0x3f31721806091820 */ /* 0x004fe20000410000 */
[----:B------:R-:W-:Y:S02]  /*9b90*/  LEA R72, R72, R7, 0x2 ;  /* 0x0000000748487211 */ /* 0x000fe400078e10ff */
[----:B------:R-:W-:Y:S01]  /*9ba0*/  MOV R70, 0xff800000 ;  /* 0xff80000000467802 */ /* 0x000fe20000000f00 */
[----:B------:R-:W-:Y:S01]  /*9bb0*/  @P1 FFMA.FTZ R70, R4, R103, R9 ;  /* 0x0000006704461223 */ /* 0x000fe20000010009 */
[----:B------:R-:W-:Y:S01]  /*9bc0*/  LOP3.LUT R73, R8, 0x7, R73, 0xf8, !PT ;  /* 0x0000000708497812 */ /* 0x000fe200078ef849 */
[----:B------:R-:W-:Y:S01]  /*9bd0*/  BSSY.RECONVERGENT B0, `(.L_x_12151) ;  /* 0x000001e000007945 */ /* 0x000fe20003800200 */
        /* <DEDUP_REMOVED lines=29> */
.L_x_12152:
[----:B------:R-:W-:Y:S05]  /*9db0*/  BSYNC.RECONVERGENT B0 ;  /* 0x0000000000007941 */ /* 0x000fea0003800200 */
.L_x_12151:
        /* <DEDUP_REMOVED lines=32> */
.L_x_12154:
[----:B------:R-:W-:Y:S05]  /*9fc0*/  BSYNC.RECONVERGENT B0 ;  /* 0x0000000000007941 */ /* 0x000fea0003800200 */
.L_x_12153:
        /* <DEDUP_REMOVED lines=12> */
.L_x_12156:
[----:B------:R-:W-:Y:S05]  /*a090*/  BSYNC.RECONVERGENT B0 ;  /* 0x0000000000007941 */ /* 0x000fea0003800200 */
.L_x_12155:
        /* <DEDUP_REMOVED lines=11> */
.L_x_12158:
[----:B------:R-:W-:Y:S05]  /*a150*/  BSYNC.RECONVERGENT B0 ;  /* 0x0000000000007941 */ /* 0x000fea0003800200 */
.L_x_12157:
        /* <DEDUP_REMOVED lines=11> */
.L_x_12160:
[----:B------:R-:W-:Y:S05]  /*a210*/  BSYNC.RECONVERGENT B0 ;  /* 0x0000000000007941 */ /* 0x000fea0003800200 */
.L_x_12159:
        /* <DEDUP_REMOVED lines=10> */
.L_x_12162:
[----:B------:R-:W-:Y:S05]  /*a2c0*/  BSYNC.RECONVERGENT B0 ;  /* 0x0000000000007941 */ /* 0x000fea0003800200 */
.L_x_12161:
        /* <DEDUP_REMOVED lines=10> */
.L_x_12164:
[----:B------:R-:W-:Y:S05]  /*a370*/  BSYNC.RECONVERGENT B0 ;  /* 0x0000000000007941 */ /* 0x000fea0003800200 */
.L_x_12163:
        /* <DEDUP_REMOVED lines=10> */
.L_x_12166:
[----:B------:R-:W-:Y:S05]  /*a420*/  BSYNC.RECONVERGENT B0 ;  /* 0x0000000000007941 */ /* 0x000fea0003800200 */
.L_x_12165:
[----:B------:R-:W-:-:S04]  /*a430*/  MOV R167, 0x0 ;  /* 0x0000000000a77802 */ /* 0x000fc80000000f00 */
[----:B-12345:R-:W-:Y:S05]  /*a440*/  @P3 RET.REL.NODEC R166 `(_ZN5flash24flash_fwd_splitkv_kernelI23Flash_fwd_kernel_traitsILi128ELi64ELi64ELi4ELb0ELb0EN7cutlass10bfloat16_tE19Flash_kernel_traitsILi128ELi64ELi64ELi4ES3_EELb0ELb0ELb1ELb0ELb0ELb0ELb1ELb0EEEvNS_16Flash_fwd_paramsE) ;  /* 0xffffff58a6ec3950 */ /* 0x03efea0003c3ffff */
[-C--:B------:R-:W-:Y:S01]  /*a450*/  ISETP.GE.AND P2, PT, R69, R2.reuse, PT ;  /* 0x000000024500720c */ /* 0x080fe20003f46270 */
[----:B------:R-:W-:Y:S01]  /*a460*/  IMAD.MOV.U32 R167, RZ, RZ, 0x0 ;  /* 0x00000000ffa77424 */ /* 0x000fe200078e00ff */
[----:B------:R-:W-:-:S11]  /*a470*/  ISETP.GE.AND P0, PT, R73, R2, PT ;  /* 0x000000024900720c */ /* 0x000fd60003f06270 */
[----:B------:R-:W-:-:S04]  /*a480*/  @!P2 LEA R8, P1, R75, R78, 0x2 ;  /* 0x0000004e4b08a211 */ /* 0x000fc800078210ff */
[----:B------:R-:W-:-:S05]  /*a490*/  @!P2 LEA.HI.X R9, R75, R79, R68, 0x2, P1 ;  /* 0x0000004f4b09a211 */ /* 0x000fca00008f1444 */
[----:B------:R1:W-:Y:S02]  /*a4a0*/  @!P2 ST.E.128 desc[UR4][R8.64+0x7000], R36 ;  /* 0x007000240800a985 */ /* 0x0003e4000c101d04 */
[----:B-1----:R-:W-:Y:S05]  /*a4b0*/  @P0 RET.REL.NODEC R166 `(_ZN5flash24flash_fwd_splitkv_kernelI23Flash_fwd_kernel_traitsILi128ELi64ELi64ELi4ELb0ELb0EN7cutlass10bfloat16_tE19Flash_kernel_traitsILi128ELi64ELi64ELi4ES3_EELb0ELb0ELb1ELb0ELb0ELb0ELb1ELb0EEEvNS_16Flash_fwd_paramsE) ;  /* 0xffffff58a6d00950 */ /* 0x002fea0003c3ffff */
[----:B------:R-:W-:Y:S01]  /*a4c0*/  LEA R2, P0, R75, R78, 0x2 ;  /* 0x0000004e4b027211 */ /* 0x000fe200078010ff */
[----:B------:R-:W-:-:S03]  /*a4d0*/  IMAD.MOV.U32 R167, RZ, RZ, 0x0 ;  /* 0x00000000ffa77424 */ /* 0x000fc600078e00ff */
[----:B------:R-:W-:-:S05]  /*a4e0*/  LEA.HI.X R3, R75, R79, R68, 0x2, P0 ;  /* 0x0000004f4b037211 */ /* 0x000fca00000f1444 */
[----:B------:R1:W-:Y:S02]  /*a4f0*/  ST.E.128 desc[UR4][R2.64+0x7100], R4 ;  /* 0x0071000402007985 */ /* 0x0003e4000c101d04 */
[----:B-1----:R-:W-:Y:S05]  /*a500*/  RET.REL.NODEC R166 `(_ZN5flash24flash_fwd_splitkv_kernelI23Flash_fwd_kernel_traitsILi128ELi64ELi64ELi4ELb0ELb0EN7cutlass10bfloat16_tE19Flash_kernel_traitsILi128ELi64ELi64ELi4ES3_EELb0ELb0ELb1ELb0ELb0ELb0ELb1ELb0EEEvNS_16Flash_fwd_paramsE) ;  /* 0xffffff58a6bc7950 */ /* 0x002fea0003c3ffff */
.L_x_12150:
[----:B------:R-:W-:Y:S01]  /*a510*/  MOV R5, 0x2 ;  /* 0x0000000200057802 */ /* 0x000fe20000000f00 */
[----:B------:R-:W-:Y:S01]  /*a520*/  IMAD.MOV.U32 R0, RZ, RZ, 0x1f ;  /* 0x0000001fff007424 */ /* 0x000fe200078e00ff */
[----:B------:R-:W-:-:S07]  /*a530*/  MOV R7, 0xffffffff ;  /* 0xffffffff00077802 */ /* 0x000fce0000000f00 */
[----:B-1---5:R-:W-:Y:S05]  /*a540*/  WARPSYNC.COLLECTIVE R7, `(.L_x_12167) ;  /* 0x0000000007087348 */ /* 0x022fea0003c00000 */
[----:B------:R2:W3:Y:S02]  /*a550*/  SHFL.BFLY P0, R11, R180, R5, R0 ;  /* 0x0c000005b40b7389 */ /* 0x0004e40000000000 */
[----:B-123-5:R-:W-:Y:S05]  /*a560*/  ENDCOLLECTIVE ;  /* 0x000000000000791b */ /* 0x02efea0003800000 */
.L_x_12167:
[----:B------:R-:W-:Y:S02]  /*a570*/  IMAD.MOV.U32 R9, RZ, RZ, R11 ;  /* 0x000000ffff097224 */ /* 0x000fe400078e000b */
[----:B------:R-:W-:Y:S02]  /*a580*/  IMAD.MOV.U32 R5, RZ, RZ, 0x1 ;  /* 0x00000001ff057424 */ /* 0x000fe400078e00ff */
[----:B------:R-:W-:-:S05]  /*a590*/  FADD.FTZ R9, R9, R180 ;  /* 0x000000b409097221 */ /* 0x000fca0000010000 */
[----:B------:R-:W-:-:S07]  /*a5a0*/  MOV R180, R9 ;  /* 0x0000000900b47202 */ /* 0x000fce0000000f00 */
[----:B------:R-:W-:Y:S05]  /*a5b0*/  WARPSYNC.COLLECTIVE R7, `(.L_x_12168) ;  /* 0x0000000007087348 */ /* 0x000fea0003c00000 */
[----:B------:R1:W2:Y:S02]  /*a5c0*/  SHFL.BFLY P0, R11, R180, R5, R0 ;  /* 0x0c000005b40b7389 */ /* 0x0002a40000000000 */
[----:B-12---:R-:W-:Y:S05]  /*a5d0*/  ENDCOLLECTIVE ;  /* 0x000000000000791b */ /* 0x006fea0003800000 */
.L_x_12168:
[----:B------:R-:W-:Y:S01]  /*a5e0*/  MOV R180, R181 ;  /* 0x000000b500b47202 */ /* 0x000fe20000000f00 */
[----:B------:R-:W-:Y:S01]  /*a5f0*/  IMAD.MOV.U32 R5, RZ, RZ, 0x2 ;  /* 0x00000002ff057424 */ /* 0x000fe200078e00ff */
[----:B------:R-:W-:-:S07]  /*a600*/  MOV R6, R11 ;  /* 0x0000000b00067202 */ /* 0x000fce0000000f00 */
[----:B------:R-:W-:Y:S05]  /*a610*/  WARPSYNC.COLLECTIVE R7, `(.L_x_12169) ;  /* 0x0000000007087348 */ /* 0x000fea0003c00000 */
[----:B------:R1:W2:Y:S02]  /*a620*/  SHFL.BFLY P0, R11, R180, R5, R0 ;  /* 0x0c000005b40b7389 */ /* 0x0002a40000000000 */
[----:B-12---:R-:W-:Y:S05]  /*a630*/  ENDCOLLECTIVE ;  /* 0x000000000000791b */ /* 0x006fea0003800000 */
.L_x_12169:
[----:B------:R-:W-:Y:S01]  /*a640*/  FADD.FTZ R6, R9, R6 ;  /* 0x0000000609067221 */ /* 0x000fe20000010000 */
[----:B------:R-:W-:Y:S01]  /*a650*/  FADD.FTZ R8, R11, R181 ;  /* 0x000000b50b087221 */ /* 0x000fe20000010000 */
[----:B------:R-:W-:-:S04]  /*a660*/  MOV R5, 0x1 ;  /* 0x0000000100057802 */ /* 0x000fc80000000f00 */
[----:B------:R-:W-:-:S07]  /*a670*/  MOV R180, R8 ;  /* 0x0000000800b47202 */ /* 0x000fce0000000f00 */
[----:B------:R-:W-:Y:S05]  /*a680*/  WARPSYNC.COLLECTIVE R7, `(.L_x_12170) ;  /* 0x0000000007087348 */ /* 0x000fea0003c00000 */
[----:B------:R1:W2:Y:S02]  /*a690*/  SHFL.BFLY P0, R11, R180, R5, R0 ;  /* 0x0c000005b40b7389 */ /* 0x0002a40000000000 */
[----:B-12---:R-:W-:Y:S05]  /*a6a0*/  ENDCOLLECTIVE ;  /* 0x000000000000791b */ /* 0x006fea0003800000 */
.L_x_12170:
[----:B------:R-:W-:Y:S05]  /*a6b0*/  BRA `(.L_x_12171) ;  /* 0xffffffe800dc7947 */ /* 0x000fea000383ffff */
.L_x_12172:
        /* <DEDUP_REMOVED lines=12> */
.L_x_14958:


//--------------------- .text._ZN5flash24flash_fwd_splitkv_kernelI23Flash_fwd_kernel_traitsILi128ELi64ELi64ELi4ELb0ELb0EN7cutlass10bfloat16_tE19Flash_kernel_traitsILi128ELi64ELi64ELi4ES3_EELb0ELb0ELb1ELb0ELb0ELb1ELb1ELb0EEEvNS_16Flash_fwd_paramsE --------------------------
	.section	.text._ZN5flash24flash_fwd_splitkv_kernelI23Flash_fwd_kernel_traitsILi128ELi64ELi64ELi4ELb0ELb0EN7cutlass10bfloat16_tE19Flash_kernel_traitsILi128ELi64ELi64ELi4ES3_EELb0ELb0ELb1ELb0ELb0ELb1ELb1ELb0EEEvNS_16Flash_fwd_paramsE,"ax",@progbits
	.align	128
        .global         _ZN5flash24flash_fwd_splitkv_kernelI23Flash_fwd_kernel_traitsILi128ELi64ELi64ELi4ELb0ELb0EN7cutlass10bfloat16_tE19Flash_kernel_traitsILi128ELi64ELi64ELi4ES3_EELb0ELb0ELb1ELb0ELb0ELb1ELb1ELb0EEEvNS_16Flash_fwd_paramsE
        .type           _ZN5flash24flash_fwd_splitkv_kernelI23Flash_fwd_kernel_traitsILi128ELi64ELi64ELi4ELb0ELb0EN7cutlass10bfloat16_tE19Flash_kernel_traitsILi128ELi64ELi64ELi4ES3_EELb0ELb0ELb1ELb0ELb0ELb1ELb1ELb0EEEvNS_16Flash_fwd_paramsE,@function
        .size           _ZN5flash24flash_fwd_splitkv_kernelI23Flash_fwd_kernel_traitsILi128ELi64ELi64ELi4ELb0ELb0EN7cutlass10bfloat16_tE19Flash_kernel_traitsILi128ELi64ELi64ELi4ES3_EELb0ELb0ELb1ELb0ELb0ELb1ELb1ELb0EEEvNS_16Flash_fwd_paramsE,(.L_x_14959 - _ZN5flash24flash_fwd_splitkv_kernelI23Flash_fwd_kernel_traitsILi128ELi64ELi64ELi4ELb0ELb0EN7cutlass10bfloat16_tE19Flash_kernel_traitsILi128ELi64ELi64ELi4ES3_EELb0ELb0ELb1ELb0ELb0ELb1ELb1ELb0EEEvNS_16Flash_fwd_paramsE)
        .other          _ZN5flash24flash_fwd_splitkv_kernelI23Flash_fwd_kernel_traitsILi128ELi64ELi64ELi4ELb0ELb0EN7cutlass10bfloat16_tE19Flash_kernel_traitsILi128ELi64ELi64ELi4ES3_EELb0ELb0ELb1ELb0ELb0ELb1ELb1ELb0EEEvNS_16Flash_fwd_paramsE,@"STO_CUDA_ENTRY STV_DEFAULT"
_ZN5flash24flash_fwd_splitkv_kernelI23Flash_fwd_kernel_traitsILi128ELi64ELi64ELi4ELb0ELb0EN7cutlass10bfloat16_tE19Flash_kernel_traitsILi128ELi64ELi64ELi4ES3_EELb0ELb0ELb1ELb0ELb0ELb1ELb1ELb0EEEvNS_16Flash_fwd_paramsE:
.text._ZN5flash24flash_fwd_splitkv_kernelI23Flash_fwd_kernel_traitsILi128ELi64ELi64ELi4ELb0ELb0EN7cutlass10bfloat16_tE19Flash_kernel_traitsILi128ELi64ELi64ELi4ES3_EELb0ELb0ELb1ELb0ELb0ELb1ELb1ELb0EEEvNS_16Flash_fwd_paramsE:
        /* <DEDUP_REMOVED lines=29> */
[----:B------:R-:W-:Y:S05]  /*01d0*/  CALL.REL.NOINC `($_ZN5flash24flash_fwd_splitkv_kernelI23Flash_fwd_kernel_traitsILi128ELi64ELi64ELi4ELb0ELb0EN7cutlass10bfloat16_tE19Flash_kernel_traitsILi128ELi64ELi64ELi4ES3_EELb0ELb0ELb1ELb0ELb0ELb1ELb1ELb0EEEvNS_16Flash_fwd_paramsE$_ZN5flash30compute_attn_1rowblock_splitkvI23Flash_fwd_kernel_traitsILi128ELi64ELi64ELi4ELb0ELb0EN7cutlass10bfloat16_tE19Flash_kernel_traitsILi128ELi64ELi64ELi4ES3_EELb0ELb0ELb1ELb0ELb0ELb1ELb1ELb0ENS_16Flash_fwd_paramsEEEvRKT8_iiiii) ;  /* 0x0000000000087944 */ /* 0x000fea0003c00000 */
[----:B------:R-:W-:Y:S05]  /*01e0*/  BSYNC.RECONVERGENT B2 ;  /* 0x0000000000027941 */ /* 0x000fea0003800200 */
.L_x_12173:
[----:B------:R-:W-:Y:S05]  /*01f0*/  EXIT ;  /* 0x000000000000794d */ /* 0x000fea0003800000 */
        .type           $_ZN5flash24flash_fwd_splitkv_kernelI23Flash_fwd_kernel_traitsILi128ELi64ELi64ELi4ELb0ELb0EN7cutlass10bfloat16_tE19Flash_kernel_traitsILi128ELi64ELi64ELi4ES3_EELb0ELb0ELb1ELb0ELb0ELb1ELb1ELb0EEEvNS_16Flash_fwd_paramsE$_ZN5flash30compute_attn_1rowblock_splitkvI23Flash_fwd_kernel_traitsILi128ELi64ELi64ELi4ELb0ELb0EN7cutlass10bfloat16_tE19Flash_kernel_traitsILi128ELi64ELi64ELi4ES3_EELb0ELb0ELb1ELb0ELb0ELb1ELb1ELb0ENS_16Flash_fwd_paramsEEEvRKT8_iiiii,@function
        .size           $_ZN5flash24flash_fwd_splitkv_kernelI23Flash_fwd_kernel_traitsILi128ELi64ELi64ELi4ELb0ELb0EN7cutlass10bfloat16_tE19Flash_kernel_traitsILi128ELi64ELi64ELi4ES3_EELb0ELb0ELb1ELb0ELb0ELb1ELb1ELb0EEEvNS_16Flash_fwd_paramsE$_ZN5flash30compute_attn_1rowblock_splitkvI23Flash_fwd_kernel_traitsILi128ELi64ELi64ELi4ELb0ELb0EN7cutlass10bfloat16_tE19Flash_kernel_traitsILi128ELi64ELi64ELi4ES3_EELb0ELb0ELb1ELb0ELb0ELb1ELb1ELb0ENS_16Flash_fwd_paramsEEEvRKT8_iiiii,(.L_x_14959 - $_ZN5flash24flash_fwd_splitkv_kernelI23Flash_fwd_kernel_traitsILi128ELi64ELi64ELi4ELb0ELb0EN7cutlass10bfloat16_tE19Flash_kernel_traitsILi128ELi64ELi64ELi4ES3_EELb0ELb0ELb1ELb0ELb0ELb1ELb1ELb0EEEvNS_16Flash_fwd_paramsE$_ZN5flash30compute_attn_1rowblock_splitkvI23Flash_fwd_kernel_traitsILi128ELi64ELi64ELi4ELb0ELb0EN7cutlass10bfloat16_tE19Flash_kernel_traitsILi128ELi64ELi64ELi4ES3_EELb0ELb0ELb1ELb0ELb0ELb1ELb1ELb0ENS_16Flash_fwd_paramsEEEvRKT8_iiiii)
$_ZN5flash24flash_fwd_splitkv_kernelI23Flash_fwd_kernel_traitsILi128ELi64ELi64ELi4ELb0ELb0EN7cutlass10bfloat16_tE19Flash_kernel_traitsILi128ELi64ELi64ELi4ES3_EELb0ELb0ELb1ELb0ELb0ELb1ELb1ELb0EEEvNS_16Flash_fwd_paramsE$_ZN5flash30compute_attn_1rowblock_splitkvI23Flash_fwd_kernel_traitsILi128ELi64ELi64ELi4ELb0ELb0EN7cutlass10bfloat16_tE19Flash_kernel_traitsILi128ELi64ELi64ELi4ES3_EELb0ELb0ELb1ELb0ELb0ELb1ELb1ELb0ENS_16Flash_fwd_paramsEEEvRKT8_iiiii:
        /* <DEDUP_REMOVED lines=39> */
.L_x_12175:
[----:B------:R-:W-:Y:S05]  /*0470*/  BSYNC.RECONVERGENT B0 ;  /* 0x0000000000007941 */ /* 0x000fea0003800200 */
.L_x_12174:
[----:B------:R-:W-:Y:S04]  /*0480*/  BSSY.RECONVERGENT B0, `(.L_x_12176) ;  /* 0x0000007000007945 */ /* 0x000fe80003800200 */
[----:B------:R-:W-:Y:S05]  /*0490*/  @!P3 BRA `(.L_x_12177) ;  /* 0x000000000014b947 */ /* 0x000fea0003800000 */
[----:B------:R-:W4:Y:S02]  /*04a0*/  LD.E.U8 R5, desc[UR4][R2.64+0x1b2] ;  /* 0x0001b20402057980 */ /* 0x000f24000c101100 */
[----:B----4-:R-:W-:-:S13]  /*04b0*/  ISETP.NE.AND P1, PT, R5, RZ, PT ;  /* 0x000000ff0500720c */ /* 0x010fda0003f25270 */
[----:B------:R-:W4:Y:S02]  /*04c0*/  @P1 LD.E R8, desc[UR4][R18.64+0x4] ;  /* 0x0000040412081980 */ /* 0x000f24000c101900 */
[----:B----45:R-:W-:-:S06]  /*04d0*/  @P1 IADD3 R29, PT, PT, R8, -R17, RZ ;  /* 0x80000011081d1210 */ /* 0x030fcc0007ffe0ff */
[----:B------:R4:W5:Y:S02]  /*04e0*/  @!P1 LD.E R29, desc[UR4][R18.64] ;  /* 0x00000004121d9980 */ /* 0x000964000c101900 */
.L_x_12177:
[----:B------:R-:W-:Y:S05]  /*04f0*/  BSYNC.RECONVERGENT B0 ;  /* 0x0000000000007941 */ /* 0x000fea0003800200 */
.L_x_12176:
        /* <DEDUP_REMOVED lines=8> */
.L_x_12179:
[----:B------:R-:W5:Y:S01]  /*0580*/  LD.E.64 R6, desc[UR4][R2.64+0x108] ;  /* 0x0001080402067980 */ /* 0x000f62000c101b00 */
[----:B------:R-:W-:Y:S01]  /*0590*/  BSSY.RECONVERGENT B0, `(.L_x_12181) ;  /* 0x0000006000007945 */ /* 0x000fe20003800200 */
[----:B------:R-:W-:Y:S01]  /*05a0*/  IMAD.MOV.U32 R5, RZ, RZ, RZ ;  /* 0x000000ffff057224 */ /* 0x000fe200078e00ff */
[----:B-----5:R-:W-:-:S04]  /*05b0*/  ISETP.NE.U32.AND P0, PT, R6, RZ, PT ;  /* 0x000000ff0600720c */ /* 0x020fc80003f05070 */
[----:B------:R-:W-:-:S13]  /*05c0*/  ISETP.NE.AND.EX P0, PT, R7, RZ, PT, P0 ;  /* 0x000000ff0700720c */ /* 0x000fda0003f05300 */
[----:B------:R-:W-:Y:S05]  /*05d0*/  @!P0 BRA `(.L_x_12182) ;  /* 0x0000000000048947 */ /* 0x000fea0003800000 */
[----:B------:R1:W5:Y:S02]  /*05e0*/  LD.E R5, desc[UR4][R2.64+0xbc] ;  /* 0x0000bc0402057980 */ /* 0x000364000c101900 */
.L_x_12182:
[----:B------:R-:W-:Y:S05]  /*05f0*/  BSYNC.RECONVERGENT B0 ;  /* 0x0000000000007941 */ /* 0x000fea0003800200 */
.L_x_12181:
[----:B-----5:R-:W-:Y:S02]  /*0600*/  IADD3 R29, PT, PT, R5, R29, -R12 ;  /* 0x0000001d051d7210 */ /* 0x020fe40007ffe80c */
.L_x_12180:
[----:B------:R-:W-:Y:S05]  /*0610*/  BSYNC.RECONVERGENT B1 ;  /* 0x0000000000017941 */ /* 0x000fea0003800200 */
.L_x_12178:
[----:B------:R-:W-:Y:S01]  /*0620*/  IMAD.SHL.U32 R180, R39, 0x40, RZ ;  /* 0x0000004027b47824 */ /* 0x000fe200078e00ff */
[----:B------:R-:W-:-:S04]  /*0630*/  MOV R175, 0x0 ;  /* 0x0000000000af7802 */ /* 0x000fc80000000f00 */
[----:B------:R-:W-:-:S13]  /*0640*/  ISETP.GT.AND P0, PT, R31, R180, PT ;  /* 0x000000b41f00720c */ /* 0x000fda0003f04270 */
[----:B-1234-:R-:W-:Y:S05]  /*0650*/  @!P0 RET.REL.NODEC R174 `(_ZN5flash24flash_fwd_splitkv_kernelI23Flash_fwd_kernel_traitsILi128ELi64ELi64ELi4ELb0ELb0EN7cutlass10bfloat16_tE19Flash_kernel_traitsILi128ELi64ELi64ELi4ES3_EELb0ELb0ELb1ELb0ELb0ELb1ELb1ELb0EEEvNS_16Flash_fwd_paramsE) ;  /* 0xfffffff8ae688950 */ /* 0x01efea0003c3ffff */
        /* <DEDUP_REMOVED lines=73> */
.L_x_12185:
[----:B------:R-:W-:Y:S05]  /*0af0*/  BSYNC.RECONVERGENT B0 ;  /* 0x0000000000007941 */ /* 0x000fea0003800200 */
.L_x_12184:
        /* <DEDUP_REMOVED lines=12> */
.L_x_12187:
[----:B------:R-:W-:Y:S05]  /*0bc0*/  BSYNC.RECONVERGENT B0 ;  /* 0x0000000000007941 */ /* 0x000fea0003800200 */
.L_x_12186:
        /* <DEDUP_REMOVED lines=12> */
.L_x_12189:
[----:B------:R-:W-:Y:S05]  /*0c90*/  BSYNC.RECONVERGENT B0 ;  /* 0x0000000000007941 */ /* 0x000fea0003800200 */
.L_x_12188:
        /* <DEDUP_REMOVED lines=12> */
.L_x_12191:
[----:B------:R-:W-:Y:S05]  /*0d60*/  BSYNC.RECONVERGENT B0 ;  /* 0x0000000000007941 */ /* 0x000fea0003800200 */
.L_x_12190:
        /* <DEDUP_REMOVED lines=11> */
.L_x_12193:
[----:B------:R-:W-:Y:S05]  /*0e20*/  BSYNC.RECONVERGENT B0 ;  /* 0x0000000000007941 */ /* 0x000fea0003800200 */
.L_x_12192:
        /* <DEDUP_REMOVED lines=11> */
.L_x_12195:
[----:B------:R-:W-:Y:S05]  /*0ee0*/  BSYNC.RECONVERGENT B0 ;  /* 0x0000000000007941 */ /* 0x000fea0003800200 */
.L_x_12194:
        /* <DEDUP_REMOVED lines=12> */
.L_x_12197:
[----:B------:R-:W-:Y:S05]  /*0fb0*/  BSYNC.RECONVERGENT B0 ;  /* 0x0000000000007941 */ /* 0x000fea0003800200 */
.L_x_12196:
        /* <DEDUP_REMOVED lines=15> */
.L_x_12199:
[----:B------:R-:W-:Y:S05]  /*10b0*/  BSYNC.RECONVERGENT B0 ;  /* 0x0000000000007941 */ /* 0x000fea0003800200 */
.L_x_12198:
        /* <DEDUP_REMOVED lines=20> */
[----:B--234-:R-:W-:Y:S05]  /*1200*/  @P6 RET.REL.NODEC R174 `(_ZN5flash24flash_fwd_splitkv_kernelI23Flash_fwd_kernel_traitsILi128ELi64ELi64ELi4ELb0ELb0EN7cutlass10bfloat16_tE19Flash_kernel_traitsILi128ELi64ELi64ELi4ES3_EELb0ELb0ELb1ELb0ELb0ELb1ELb1ELb0EEEvNS_16Flash_fwd_paramsE) ;  /* 0xffffffecae7c6950 */ /* 0x01cfea0003c3ffff */
[----:B------:R-:W-:Y:S02]  /*1210*/  MOV R3, 0xff800000 ;  /* 0xff80000000037802 */ /* 0x000fe40000000f00 */
[----:B------:R-:W-:-:S03]  /*1220*/  MOV R175, 0x0 ;  /* 0x0000000000af7802 */ /* 0x000fc60000000f00 */
[----:B------:R1:W-:Y:S02]  /*1230*/  ST.E desc[UR4][R10.64+0xe0], R3 ;  /* 0x0000e0030a007985 */ /* 0x0003e4000c101904 */
[----:B-1----:R-:W-:Y:S05]  /*1240*/  RET.REL.NODEC R174 `(_ZN5flash24flash_fwd_splitkv_kernelI23Flash_fwd_kernel_traitsILi128ELi64ELi64ELi4ELb0ELb0EN7cutlass10bfloat16_tE19Flash_kernel_traitsILi128ELi64ELi64ELi4ES3_EELb0ELb0ELb1ELb0ELb0ELb1ELb1ELb0EEEvNS_16Flash_fwd_paramsE) ;  /* 0xffffffecae6c7950 */ /* 0x002fea0003c3ffff */
.L_x_12183:
        /* <DEDUP_REMOVED lines=82> */
[----:B------:R-:W-:-:S03]  /*1770*/  IMAD R5, R164, R7, R5 ;  /* 0x00000007a4057224 */ /* 0x000fc600078e0205 */
[----:B------:R-:W-:Y:S02]  /*1780*/  SHF.R.S32.HI R10, RZ, 0x1f, R11 ;  /* 0x0000001fff0a7819 */ /* 0x000fe4000001140b */
[----:B--2---:R-:W-:Y:S01]  /*1790*/  SHF.R.S32.HI R9, RZ, 0x1f, R4 ;  /* 0x0000001fff097819 */ /* 0x004fe20000011404 */
[----:B------:R-:W-:-:S04]  /*17a0*/  IMAD R6, R21, R4, RZ ;  /* 0x0000000415067224 */ /* 0x000fc800078e02ff */
[C---:B------:R-:W-:Y:S02]  /*17b0*/  IMAD R6, R20.reuse, R9, R6 ;  /* 0x0000000914067224 */ /* 0x040fe400078e0206 */
[----:B------:R-:W-:-:S04]  /*17c0*/  IMAD.WIDE.U32 R20, R20, R4, RZ ;  /* 0x0000000414147225 */ /* 0x000fc800078e00ff */
[----:B------:R-:W-:Y:S02]  /*17d0*/  IMAD.IADD R21, R21, 0x1, R6 ;  /* 0x0000000115157824 */ /* 0x000fe400078e0206 */
[----:B------:R-:W-:-:S05]  /*17e0*/  IMAD.WIDE.U32 R20, R0, R164, R20 ;  /* 0x000000a400147225 */ /* 0x000fca00078e0014 */
        /* <DEDUP_REMOVED lines=11> */
.L_x_12201:
        /* <DEDUP_REMOVED lines=16> */
[----:B-1----:R-:W-:Y:S02]  /*19a0*/  IABS R5, R13 ;  /* 0x0000000d00057213 */ /* 0x002fe40000000000 */
        /* <DEDUP_REMOVED lines=11> */
[----:B------:R-:W-:-:S05]  /*1a60*/  @P3 IADD3 R6, PT, PT, R12, R17, RZ ;  /* 0x000000110c063210 */ /* 0x000fca0007ffe0ff */
[-C--:B------:R-:W-:Y:S01]  /*1a70*/  @!P2 IADD3 R5, PT, PT, R5, -R0.reuse, RZ ;  /* 0x800000000505a210 */ /* 0x080fe20007ffe0ff */
[----:B------:R-:W-:Y:S01]  /*1a80*/  @!P3 IMAD.IADD R23, R23, 0x1, R4 ;  /* 0x000000011717b824 */ /* 0x000fe200078e0204 */
[----:B-----5:R-:W-:Y:S01]  /*1a90*/  @!P3 SHF.R.S32.HI R4, RZ, 0x1f, R11 ;  /* 0x0000001fff04b819 */ /* 0x020fe2000001140b */
[----:B----4-:R-:W-:Y:S01]  /*1aa0*/  @!P3 IMAD R9, R9, R11, RZ ;  /* 0x0000000b0909b224 */ /* 0x010fe200078e02ff */
[----:B------:R-:W-:Y:S02]  /*1ab0*/  ISETP.GE.U32.AND P4, PT, R5, R0, PT ;  /* 0x000000000500720c */ /* 0x000fe40003f86070 */
[----:B------:R-:W-:Y:S01]  /*1ac0*/  LOP3.LUT R5, R182, R13, RZ, 0x3c, !PT ;  /* 0x0000000db6057212 */ /* 0x000fe200078e3cff */
[C---:B------:R-:W-:Y:S01]  /*1ad0*/  @!P3 IMAD R9, R8.reuse, R4, R9 ;  /* 0x000000040809b224 */ /* 0x040fe200078e0209 */
[----:B------:R-:W-:Y:S01]  /*1ae0*/  ISETP.NE.AND P0, PT, R13, RZ, PT ;  /* 0x000000ff0d00720c */ /* 0x000fe20003f05270 */
[----:B------:R-:W-:Y:S01]  /*1af0*/  @P3 IMAD R4, R165, R6, RZ ;  /* 0x00000006a5043224 */ /* 0x000fe200078e02ff */
[----:B------:R-:W-:Y:S01]  /*1b00*/  ISETP.GE.AND P1, PT, R5, RZ, PT ;  /* 0x000000ff0500720c */ /* 0x000fe20003f26270 */
[----:B------:R-:W-:Y:S01]  /*1b10*/  @!P3 IMAD.WIDE.U32 R22, R8, R11, R22 ;  /* 0x0000000b0816b225 */ /* 0x000fe200078e0016 */
[----:B------:R-:W-:-:S03]  /*1b20*/  LEA R0, R28, 0xffffffc0, 0x6 ;  /* 0xffffffc01c007811 */ /* 0x000fc600078e30ff */
        /* <DEDUP_REMOVED lines=9> */
[----:B------:R-:W-:Y:S01]  /*1bc0*/  @!P3 IMAD R4, R167, R12, RZ ;  /* 0x0000000ca704b224 */ /* 0x000fe200078e02ff */
[----:B------:R-:W-:Y:S01]  /*1bd0*/  @P4 IADD3 R10, PT, PT, R10, 0x1, RZ ;  /* 0x000000010a0a4810 */ /* 0x000fe20007ffe0ff */
[----:B------:R-:W-:-:S03]  /*1be0*/  IMAD.WIDE.U32 R22, R164, R0, R8 ;  /* 0x00000000a4167225 */ /* 0x000fc600078e0008 */
[----:B------:R-:W-:Y:S01]  /*1bf0*/  @!P1 IADD3 R10, PT, PT, -R10, RZ, RZ ;  /* 0x000000ff0a0a9210 */ /* 0x000fe20007ffe1ff */
[----:B------:R-:W-:Y:S01]  /*1c00*/  IMAD R6, R7, R164, R6 ;  /* 0x000000a407067224 */ /* 0x000fe200078e0206 */
[----:B------:R-:W-:Y:S01]  /*1c10*/  @!P0 LOP3.LUT R10, RZ, R13, RZ, 0x33, !PT ;  /* 0x0000000dff0a8212 */ /* 0x000fe200078e33ff */
[----:B------:R-:W-:Y:S01]  /*1c20*/  @!P3 IMAD.WIDE.U32 R8, R166, R12, RZ ;  /* 0x0000000ca608b225 */ /* 0x000fe200078e00ff */
[----:B------:R-:W-:-:S03]  /*1c30*/  @P3 IADD3 R12, PT, PT, R12, R17, RZ ;  /* 0x000000110c0c3210 */ /* 0x000fc60007ffe0ff */
[----:B------:R-:W-:Y:S01]  /*1c40*/  @!P3 IMAD R4, R5, R166, R4 ;  /* 0x000000a60504b224 */ /* 0x000fe200078e0204 */
[----:B------:R-:W-:Y:S01]  /*1c50*/  @!P3 SHF.R.S32.HI R5, RZ, 0x1f, R11 ;  /* 0x0000001fff05b819 */ /* 0x000fe2000001140b */
[----:B------:R-:W-:Y:S01]  /*1c60*/  IMAD.IADD R23, R23, 0x1, R6 ;  /* 0x0000000117177824 */ /* 0x000fe200078e0206 */
[----:B------:R-:W-:Y:S01]  /*1c70*/  @!P3 MOV R16, R8 ;  /* 0x000000080010b202 */ /* 0x000fe20000000f00 */
[----:B------:R-:W-:Y:S01]  /*1c80*/  @!P3 IMAD.IADD R17, R9, 0x1, R4 ;  /* 0x000000010911b824 */ /* 0x000fe200078e0204 */
[----:B------:R-:W-:Y:S01]  /*1c90*/  SHF.R.S32.HI R6, RZ, 0x1f, R10 ;  /* 0x0000001fff067819 */ /* 0x000fe2000001140a */
[----:B------:R-:W-:Y:S02]  /*1ca0*/  @!P3 IMAD R4, R19, R11, RZ ;  /* 0x0000000b1304b224 */ /* 0x000fe400078e02ff */
[----:B------:R-:W-:Y:S02]  /*1cb0*/  IMAD R9, R21, R10, RZ ;  /* 0x0000000a15097224 */ /* 0x000fe400078e02ff */
[----:B------:R-:W-:-:S02]  /*1cc0*/  @!P3 IMAD R4, R18, R5, R4 ;  /* 0x000000051204b224 */ /* 0x000fc400078e0204 */
[----:B------:R-:W-:-:S04]  /*1cd0*/  @!P3 IMAD.WIDE.U32 R16, R18, R11, R16 ;  /* 0x0000000b1210b225 */ /* 0x000fc800078e0010 */
[----:B------:R-:W-:Y:S02]  /*1ce0*/  IMAD R6, R20, R6, R9 ;  /* 0x0000000614067224 */ /* 0x000fe400078e0209 */
[-C--:B------:R-:W-:Y:S02]  /*1cf0*/  @P3 IMAD R5, R167, R12.reuse, RZ ;  /* 0x0000000ca7053224 */ /* 0x080fe400078e02ff */
[----:B------:R-:W-:Y:S01]  /*1d00*/  @P3 IMAD.WIDE.U32 R8, R166, R12, RZ ;  /* 0x0000000ca6083225 */ /* 0x000fe200078e00ff */
[----:B------:R-:W-:-:S03]  /*1d10*/  @!P3 IADD3 R11, PT, PT, R17, R4, RZ ;  /* 0x00000004110bb210 */ /* 0x000fc60007ffe0ff */
[----:B------:R-:W-:Y:S01]  /*1d20*/  IMAD.WIDE.U32 R46, R20, R10, R22 ;  /* 0x0000000a142e7225 */ /* 0x000fe200078e0016 */
[----:B------:R-:W-:Y:S02]  /*1d30*/  @P3 IADD3 R11, PT, PT, R9, R5, RZ ;  /* 0x00000005090b3210 */ /* 0x000fe40007ffe0ff */
[----:B------:R-:W-:Y:S01]  /*1d40*/  @P3 MOV R16, R8 ;  /* 0x0000000800103202 */ /* 0x000fe20000000f00 */
[----:B------:R-:W-:Y:S02]  /*1d50*/  IMAD.IADD R10, R47, 0x1, R6 ;  /* 0x000000012f0a7824 */ /* 0x000fe400078e0206 */
.L_x_12202:
[----:B------:R-:W-:Y:S05]  /*1d60*/  BSYNC.RECONVERGENT B0 ;  /* 0x0000000000007941 */ /* 0x000fea0003800200 */
.L_x_12200:
        /* <DEDUP_REMOVED lines=8> */
[----:B------:R-:W-:Y:S01]  /*1df0*/  SHF.R.S32.HI R25, RZ, 0x1f, R182 ;  /* 0x0000001fff197819 */ /* 0x000fe200000114b6 */
[----:B------:R-:W-:Y:S01]  /*1e00*/  IMAD.IADD R168, R31, 0x1, -R180 ;  /* 0x000000011fa87824 */ /* 0x000fe200078e0ab4 */
[----:B------:R-:W-:Y:S01]  /*1e10*/  SHF.R.U32.HI R36, RZ, 0x3, R30 ;  /* 0x00000003ff247819 */ /* 0x000fe2000001161e */
[----:B----4-:R-:W-:-:S04]  /*1e20*/  @!P1 IMAD.WIDE.U32 R20, R4, R183, RZ ;  /* 0x000000b704149225 */ /* 0x010fc800078e00ff */
[----:B------:R-:W-:Y:S02]  /*1e30*/  @!P1 IMAD R5, R5, R183, RZ ;  /* 0x000000b705059224 */ /* 0x000fe400078e02ff */
[----:B------:R-:W-:Y:S02]  /*1e40*/  @!P1 IMAD.MOV.U32 R6, RZ, RZ, R20 ;  /* 0x000000ffff069224 */ /* 0x000fe400078e0014 */
[----:B------:R-:W-:Y:S02]  /*1e50*/  @!P1 IMAD.IADD R5, R21, 0x1, R5 ;  /* 0x0000000115059824 */ /* 0x000fe400078e0205 */
[----:B------:R4:W5:Y:S01]  /*1e60*/  LD.E.64 R20, desc[UR4][R2.64+0x10] ;  /* 0x0000100402147980 */ /* 0x000962000c101b00 */
[----:B------:R-:W-:Y:S02]  /*1e70*/  IMAD.SHL.U32 R4, R30, 0x8, RZ ;  /* 0x000000081e047824 */ /* 0x000fe400078e00ff */
[----:B--2---:R-:W-:-:S03]  /*1e80*/  @P1 IMAD.WIDE.U32 R18, R40, R15, RZ ;  /* 0x0000000f28121225 */ /* 0x004fc600078e00ff */
[----:B------:R-:W-:Y:S01]  /*1e90*/  LOP3.LUT R181, R4, 0x38, RZ, 0xc0, !PT ;  /* 0x0000003804b57812 */ /* 0x000fe200078ec0ff */
[----:B------:R-:W-:Y:S01]  /*1ea0*/  @P1 IMAD R8, R41, R15, RZ ;  /* 0x0000000f29081224 */ /* 0x000fe200078e02ff */
[----:B------:R-:W-:-:S03]  /*1eb0*/  @P1 MOV R6, R18 ;  /* 0x0000001200061202 */ /* 0x000fc60000000f00 */
[----:B------:R-:W-:Y:S01]  /*1ec0*/  @P1 IMAD.IADD R5, R19, 0x1, R8 ;  /* 0x0000000113051824 */ /* 0x000fe200078e0208 */
[----:B------:R-:W-:Y:S01]  /*1ed0*/  IADD3 R14, P0, PT, R181, R6, RZ ;  /* 0x00000006b50e7210 */ /* 0x000fe20007f1e0ff */
[----:B---3--:R-:W-:-:S04]  /*1ee0*/  IMAD R27, R23, R182, RZ ;  /* 0x000000b6171b7224 */ /* 0x008fc800078e02ff */
[----:B------:R-:W-:Y:S02]  /*1ef0*/  IMAD.X R15, RZ, RZ, R5, P0 ;  /* 0x000000ffff0f7224 */ /* 0x000fe400000e0605 */
[----:B------:R-:W-:Y:S02]  /*1f00*/  IMAD R27, R22, R25, R27 ;  /* 0x00000019161b7224 */ /* 0x000fe400078e021b */
[----:B------:R-:W-:Y:S01]  /*1f10*/  IMAD.WIDE.U32 R22, R182, R22, R14 ;  /* 0x00000016b6167225 */ /* 0x000fe200078e000e */
[----:B------:R-:W-:Y:S02]  /*1f20*/  LOP3.LUT R15, R4, 0x1c0, RZ, 0xc0, !PT ;  /* 0x000001c0040f7812 */ /* 0x000fe400078ec0ff */
[----:B------:R-:W-:Y:S01]  /*1f30*/  ISETP.GE.AND P4, PT, R36, R168, PT ;  /* 0x000000a82400720c */ /* 0x000fe20003f86270 */
[----:B------:R-:W-:Y:S01]  /*1f40*/  VIADD R176, R28, 0xffffffff ;  /* 0xffffffff1cb07836 */ /* 0x000fe20000000000 */
[----:B------:R-:W-:Y:S02]  /*1f50*/  LOP3.LUT R15, R15, 0x38, R30, 0xf8, !PT ;  /* 0x000000380f0f7812 */ /* 0x000fe400078ef81e */
[----:B------:R-:W-:Y:S01]  /*1f60*/  MOV R12, 0x400 ;  /* 0x00000400000c7802 */ /* 0x000fe20000000f00 */
[----:B------:R-:W-:Y:S01]  /*1f70*/  IMAD.SHL.U32 R8, R176, 0x40, RZ ;  /* 0x00000040b0087824 */ /* 0x000fe200078e00ff */
[----:B------:R-:W-:-:S02]  /*1f80*/  LOP3.LUT R15, R15, 0x38, R4, 0x78, !PT ;  /* 0x000000380f0f7812 */ /* 0x000fc400078e7804 */
[----:B-1----:R-:W-:Y:S01]  /*1f90*/  LEA R9, R9, R12, 0x18 ;  /* 0x0000000c09097211 */ /* 0x002fe200078ec0ff */
        /* <DEDUP_REMOVED lines=37> */
.L_x_12204:
[----:B------:R-:W-:Y:S05]  /*21f0*/  BSYNC.RECONVERGENT B0 ;  /* 0x0000000000007941 */ /* 0x000fea0003800200 */
.L_x_12203:
[----:B------:R-:W-:Y:S01]  /*2200*/  BSSY.RECONVERGENT B0, `(.L_x_12205) ;  /* 0x000001c000007945 */ /* 0x000fe20003800200 */
[----:B------:R-:W-:Y:S01]  /*2210*/  ISETP.GE.AND P5, PT, R14, R5, PT ;  /* 0x000000050e00720c */ /* 0x000fe20003fa6270 */
[----:B------:R-:W-:Y:S01]  /*2220*/  IMAD.WIDE.U32 R46, R36, R164, R46 ;  /* 0x000000a4242e7225 */ /* 0x000fe200078e002e */
[C---:B------:R-:W-:Y:S02]  /*2230*/  SHF.L.U64.HI R10, R164.reuse, 0x4, R165 ;  /* 0x00000004a40a7819 */ /* 0x040fe400000102a5 */
[----:B-1----:R-:W-:Y:S01]  /*2240*/  SHF.L.U32 R35, R164, 0x4, RZ ;  /* 0x00000004a4237819 */ /* 0x002fe200000006ff */
        /* <DEDUP_REMOVED lines=23> */
.L_x_12206:
[----:B------:R-:W-:Y:S05]  /*23c0*/  BSYNC.RECONVERGENT B0 ;  /* 0x0000000000007941 */ /* 0x000fea0003800200 */
.L_x_12205:
        /* <DEDUP_REMOVED lines=29> */
.L_x_12208:
[----:B------:R-:W-:Y:S05]  /*25a0*/  BSYNC.RECONVERGENT B0 ;  /* 0x0000000000007941 */ /* 0x000fea0003800200 */
.L_x_12207:
[----:B------:R-:W-:Y:S01]  /*25b0*/  LEA.HI.X R171, R46, R49, R171, 0x1, P0 ;  /* 0x000000312eab7211 */ /* 0x000fe200000f0cab */
[----:B------:R-:W-:Y:S01]  /*25c0*/  BSSY.RECONVERGENT B0, `(.L_x_12209) ;  /* 0x000001b000007945 */ /* 0x000fe20003800200 */
[----:B--2---:R-:W-:Y:S02]  /*25d0*/  IADD3 R18, P0, PT, R35, R170, RZ ;  /* 0x000000aa23127210 */ /* 0x004fe40007f1e0ff */
        /* <DEDUP_REMOVED lines=25> */
.L_x_12210:
[----:B------:R-:W-:Y:S05]  /*2770*/  BSYNC.RECONVERGENT B0 ;  /* 0x0000000000007941 */ /* 0x000fea0003800200 */
.L_x_12209:
        /* <DEDUP_REMOVED lines=16> */
.L_x_12212:
[----:B------:R-:W-:Y:S05]  /*2880*/  BSYNC.RECONVERGENT B0 ;  /* 0x0000000000007941 */ /* 0x000fea0003800200 */
.L_x_12211:
        /* <DEDUP_REMOVED lines=14> */
.L_x_12214:
[----:B------:R-:W-:Y:S05]  /*2970*/  BSYNC.RECONVERGENT B0 ;  /* 0x0000000000007941 */ /* 0x000fea0003800200 */
.L_x_12213:
        /* <DEDUP_REMOVED lines=16> */
.L_x_12216:
[----:B------:R-:W-:Y:S05]  /*2a80*/  BSYNC.RECONVERGENT B0 ;  /* 0x0000000000007941 */ /* 0x000fea0003800200 */
.L_x_12215:
        /* <DEDUP_REMOVED lines=16> */
.L_x_12218:
[----:B------:R-:W-:Y:S05]  /*2b90*/  BSYNC.RECONVERGENT B0 ;  /* 0x0000000000007941 */ /* 0x000fea0003800200 */
.L_x_12217:
[----:B--2---:R-:W3:Y:S04]  /*2ba0*/  LD.E.64 R26, desc[UR4][R2.64+0x1c0] ;  /* 0x0001c004021a7980 */ /* 0x004ee8000c101b00 */
[----:B----4-:R-:W2:Y:S01]  /*2bb0*/  LD.E.64 R18, desc[UR4][R2.64+0x1b8] ;  /* 0x0001b80402127980 */ /* 0x010ea2000c101b00 */
[----:B------:R-:W-:-:S03]  /*2bc0*/  IMAD.MOV.U32 R24, RZ, RZ, R182 ;  /* 0x000000ffff187224 */ /* 0x000fc600078e00b6 */
[----:B------:R4:W5:Y:S01]  /*2bd0*/  LD.E R15, desc[UR4][R2.64+0xd8] ;  /* 0x0000d804020f7980 */ /* 0x000962000c101900 */
[----:B------:R-:W-:-:S03]  /*2be0*/  IMAD R7, R7, R166, RZ ;  /* 0x000000a607077224 */ /* 0x000fc600078e02ff */
[----:B------:R-:W0:Y:S01]  /*2bf0*/  LDGDEPBAR ;  /* 0x00000000000079af */ /* 0x000e220000000000 */
[----:B------:R-:W-:Y:S02]  /*2c00*/  IMAD R7, R0, R167, R7 ;  /* 0x000000a700077224 */ /* 0x000fe400078e0207 */
[----:B---3--:R-:W-:-:S04]  /*2c10*/  IMAD.WIDE.U32 R22, R183, R26, R24 ;  /* 0x0000001ab7167225 */ /* 0x008fc800078e0018 */
[----:B------:R-:W-:Y:S01]  /*2c20*/  IMAD R17, R27, R183, RZ ;  /* 0x000000b71b117224 */ /* 0x000fe200078e02ff */
[----:B--2---:R-:W-:-:S03]  /*2c30*/  LEA R38, P0, R22, R18, 0x2 ;  /* 0x0000001216267211 */ /* 0x004fc600078010ff */
        /* <DEDUP_REMOVED lines=36> */
[-C--:B------:R-:W-:Y:S01]  /*2e80*/  IMAD R7, R45, R24.reuse, RZ ;  /* 0x000000182d077224 */ /* 0x080fe200078e02ff */
[----:B------:R-:W-:Y:S01]  /*2e90*/  IADD3.X R0, PT, PT, R0, R11, RZ, P1, P0 ;  /* 0x0000000b00007210 */ /* 0x000fe20000fe04ff */
[----:B------:R-:W-:-:S04]  /*2ea0*/  IMAD.WIDE.U32 R24, R44, R24, RZ ;  /* 0x000000182c187225 */ /* 0x000fc800078e00ff */
[----:B------:R-:W-:Y:S01]  /*2eb0*/  IMAD R7, R13, R44, R7 ;  /* 0x0000002c0d077224 */ /* 0x000fe200078e0207 */
[----:B------:R-:W-:Y:S01]  /*2ec0*/  IADD3 R18, P0, PT, R16, R24, RZ ;  /* 0x0000001810127210 */ /* 0x000fe20007f1e0ff */
[C---:B------:R-:W-:Y:S01]  /*2ed0*/  IMAD.SHL.U32 R16, R30.reuse, 0x40, RZ ;  /* 0x000000401e107824 */ /* 0x040fe200078e00ff */
[----:B------:R-:W-:Y:S02]  /*2ee0*/  SHF.L.U32 R13, R30, 0x5, RZ ;  /* 0x000000051e0d7819 */ /* 0x000fe400000006ff */
[----:B------:R-:W-:Y:S02]  /*2ef0*/  IADD3 R7, PT, PT, R25, R7, RZ ;  /* 0x0000000719077210 */ /* 0x000fe40007ffe0ff */
[----:B------:R-:W-:Y:S02]  /*2f00*/  LOP3.LUT R13, R13, 0x7c00, RZ, 0xc0, !PT ;  /* 0x00007c000d0d7812 */ /* 0x000fe400078ec0ff */
[----:B------:R-:W-:Y:S01]  /*2f10*/  LOP3.LUT R11, R16, 0x200, RZ, 0xc0, !PT ;  /* 0x00000200100b7812 */ /* 0x000fe200078ec0ff */
[----:B------:R-:W-:Y:S01]  /*2f20*/  IMAD.X R19, R0, 0x1, R7, P0 ;  /* 0x0000000100137824 */ /* 0x000fe200000e0607 */
[----:B------:R-:W-:Y:S01]  /*2f30*/  SHF.R.U32.HI R7, RZ, 0x4, R30 ;  /* 0x00000004ff077819 */ /* 0x000fe2000001161e */
[----:B-----5:R2:W3:Y:S01]  /*2f40*/  MUFU.RCP R0, R15 ;  /* 0x0000000f00007308 */ /* 0x0204e20000001000 */
[----:B------:R-:W-:-:S04]  /*2f50*/  IMAD.WIDE.U32 R18, R36, R166, R18 ;  /* 0x000000a624127225 */ /* 0x000fc800078e0012 */
[----:B------:R-:W-:Y:S01]  /*2f60*/  IMAD R36, R167, R36, RZ ;  /* 0x00000024a7247224 */ /* 0x000fe200078e02ff */
[----:B------:R-:W-:-:S03]  /*2f70*/  LEA R172, P0, R18, R20, 0x1 ;  /* 0x0000001412ac7211 */ /* 0x000fc600078008ff */
[----:B------:R-:W-:-:S05]  /*2f80*/  IMAD.IADD R173, R19, 0x1, R36 ;  /* 0x0000000113ad7824 */ /* 0x000fca00078e0224 */
[----:B------:R-:W-:Y:S02]  /*2f90*/  LEA.HI.X R173, R18, R21, R173, 0x1, P0 ;  /* 0x0000001512ad7211 */ /* 0x000fe400000f0cad */
[----:B------:R-:W-:Y:S02]  /*2fa0*/  SHF.L.U64.HI R18, R166, 0x4, R167 ;  /* 0x00000004a6127819 */ /* 0x000fe400000102a7 */
[----:B--2---:R-:W-:Y:S01]  /*2fb0*/  LOP3.LUT R15, R16, 0x1c0, RZ, 0xc0, !PT ;  /* 0x000001c0100f7812 */ /* 0x004fe200078ec0ff */
[----:B---3--:R-:W-:Y:S01]  /*2fc0*/  FMUL.FTZ R0, R17, R0 ;  /* 0x0000000011007220 */ /* 0x008fe20000410000 */
        /* <DEDUP_REMOVED lines=17> */
.L_x_12220:
[----:B------:R3:W-:Y:S04]  /*30e0*/  STS.128 [R179+0x8000], RZ ;  /* 0x008000ffb3007388 */ /* 0x0007e80000000c00 */
[----:B------:R3:W-:Y:S02]  /*30f0*/  STS.128 [R179+0xa000], RZ ;  /* 0x00a000ffb3007388 */ /* 0x0007e40000000c00 */
.L_x_12221:
[----:B------:R-:W-:Y:S05]  /*3100*/  BSYNC.RECONVERGENT B0 ;  /* 0x0000000000007941 */ /* 0x000fea0003800200 */
.L_x_12219:
[-C--:B------:R-:W-:Y:S01]  /*3110*/  ISETP.GE.AND P1, PT, R14, R5.reuse, PT ;  /* 0x000000050e00720c */ /* 0x080fe20003f26270 */
[----:B------:R-:W-:Y:S01]  /*3120*/  BSSY.RECONVERGENT B0, `(.L_x_12222) ;  /* 0x0000016000007945 */ /* 0x000fe20003800200 */
[C---:B--2---:R-:W-:Y:S02]  /*3130*/  LEA R20, P0, R17.reuse, R172, 0x1 ;  /* 0x000000ac11147211 */ /* 0x044fe400078008ff */
        /* <DEDUP_REMOVED lines=20> */
.L_x_12223:
[----:B------:R-:W-:Y:S05]  /*3280*/  BSYNC.RECONVERGENT B0 ;  /* 0x0000000000007941 */ /* 0x000fea0003800200 */
.L_x_12222:
        /* <DEDUP_REMOVED lines=18> */
.L_x_12225:
[----:B------:R-:W-:Y:S05]  /*33b0*/  BSYNC.RECONVERGENT B0 ;  /* 0x0000000000007941 */ /* 0x000fea0003800200 */
.L_x_12224:
        /* <DEDUP_REMOVED lines=18> */
.L_x_12227:
[----:B------:R-:W-:Y:S05]  /*34e0*/  BSYNC.RECONVERGENT B0 ;  /* 0x0000000000007941 */ /* 0x000fea0003800200 */
.L_x_12226:
[----:B------:R-:W5:Y:S01]  /*34f0*/  LD.E R34, desc[UR4][R2.64+0x18c] ;  /* 0x00018c0402227980 */ /* 0x000f62000c101900 */
[C---:B------:R-:W-:Y:S01]  /*3500*/  LOP3.LUT R5, R15.reuse, 0x8, R177, 0xf8, !PT ;  /* 0x000000080f057812 */ /* 0x040fe200078ef8b1 */
[----:B------:R-:W-:Y:S01]  /*3510*/  BSSY.RECONVERGENT B1, `(.L_x_12228) ;  /* 0x0000142000017945 */ /* 0x000fe20003800200 */
[----:B------:R-:W-:Y:S01]  /*3520*/  LOP3.LUT R15, R15, 0x8, R30, 0x78, !PT ;  /* 0x000000080f0f7812 */ /* 0x000fe200078e781e */
[----:B------:R-:W0:Y:S01]  /*3530*/  LDGDEPBAR ;  /* 0x00000000000079af */ /* 0x000e220000000000 */
[----:B------:R-:W-:Y:S02]  /*3540*/  SHF.L.U32 R7, R7, 0xa, RZ ;  /* 0x0000000a07077819 */ /* 0x000fe400000006ff */
[----:B------:R-:W-:Y:S02]  /*3550*/  LOP3.LUT R13, R13, 0x200, R16, 0xf8, !PT ;  /* 0x000002000d0d7812 */ /* 0x000fe400078ef810 */
[--C-:B------:R-:W-:Y:S02]  /*3560*/  LOP3.LUT R6, R5, 0x38, R4.reuse, 0x78, !PT ;  /* 0x0000003805067812 */ /* 0x100fe400078e7804 */
        /* <DEDUP_REMOVED lines=10> */
[----:B------:R-:W2:Y:S01]  /*3610*/  LDSM.16.M88.4 R44, [R162+0x4000] ;  /* 0x00400000a22c783b */ /* 0x000ea20000000200 */
[----:B------:R-:W-:Y:S02]  /*3620*/  SEL R5, R5, 0xffffffe0, !P1 ;  /* 0xffffffe005057807 */ /* 0x000fe40004800000 */
[----:B------:R-:W-:Y:S01]  /*3630*/  SEL R7, R7, 0xffffffc0, !P2 ;  /* 0xffffffc007077807 */ /* 0x000fe20005000000 */
[----:B------:R-:W3:Y:S01]  /*3640*/  LDSM.16.M88.4 R72, [R162+0x4800] ;  /* 0x00480000a248783b */ /* 0x000ee20000000200 */
        /* <DEDUP_REMOVED lines=9> */
[----:B------:R-:W-:-:S03]  /*36e0*/  ISETP.GT.AND P0, PT, R176, R169, PT ;  /* 0x000000a9b000720c */ /* 0x000fc60003f04270 */
[----:B------:R-:W1:Y:S04]  /*36f0*/  LDSM.16.M88.4 R48, [R157+0x4000] ;  /* 0x004000009d30783b */ /* 0x000e680000000200 */
[----:B------:R-:W1:Y:S04]  /*3700*/  LDSM.16.M88.4 R52, [R157+0x5000] ;  /* 0x005000009d34783b */ /* 0x000e680000000200 */
[----:B------:R-:W1:Y:S04]  /*3710*/  LDSM.16.M88.4 R76, [R157+0x4800] ;  /* 0x004800009d4c783b */ /* 0x000e680000000200 */
[----:B----4-:R-:W4:Y:S04]  /*3720*/  LDSM.16.M88.4 R36, [R157+0x5800] ;  /* 0x005800009d24783b */ /* 0x010f280000000200 */
[----:B------:R-:W-:Y:S01]  /*3730*/  LDSM.16.M88.4 R24, [R156+0x4000] ;  /* 0x004000009c18783b */ /* 0x000fe20000000200 */
[C---:B--2---:R-:W-:Y:S03]  /*3740*/  HMMA.16816.F32.BF16 R20, R56.reuse, R44, RZ ;  /* 0x0000002c3814723c */ /* 0x044fe600000418ff */
[----:B------:R-:W-:Y:S04]  /*3750*/  LDSM.16.M88.4 R84, [R156+0x5000] ;  /* 0x005000009c54783b */ /* 0x000fe80000000200 */
[----:B------:R-:W-:Y:S01]  /*3760*/  LDSM.16.M88.4 R80, [R163+0x2000] ;  /* 0x00200000a350783b */ /* 0x000fe20000000200 */
[C---:B------:R-:W-:Y:S03]  /*3770*/  HMMA.16816.F32.BF16 R44, R56.reuse, R46, RZ ;  /* 0x0000002e382c723c */ /* 0x040fe600000418ff */
[----:B------:R-:W-:Y:S05]  /*3780*/  LDSM.16.M88.4 R88, [R157+0x6000] ;  /* 0x006000009d58783b */ /* 0x000fea0000000200 */
[C---:B---3--:R-:W-:Y:S08]  /*3790*/  HMMA.16816.F32.BF16 R40, R56.reuse, R72, RZ ;  /* 0x000000483828723c */ /* 0x048ff000000418ff */
[C---:B------:R-:W-:Y:S08]  /*37a0*/  HMMA.16816.F32.BF16 R68, R56.reuse, R64, RZ ;  /* 0x000000403844723c */ /* 0x040ff000000418ff */
        /* <DEDUP_REMOVED lines=166> */
.L_x_12231:
[----:B------:R-:W2:Y:S01]  /*4210*/  LD.E R63, desc[UR4][R2.64+0x170] ;  /* 0x00017004023f7980 */ /* 0x000ea2000c101900 */
[----:B------:R-:W-:Y:S02]  /*4220*/  IADD3 R18, PT, PT, R8, -0x40, RZ ;  /* 0xffffffc008127810 */ /* 0x000fe40007ffe0ff */
[----:B------:R-:W-:Y:S01]  /*4230*/  IABS R12, R8 ;  /* 0x00000008000c7213 */ /* 0x000fe20000000000 */
[----:B-1----:R-:W3:Y:S01]  /*4240*/  LD.E.64 R72, desc[UR4][R2.64+0x20] ;  /* 0x0000200402487980 */ /* 0x002ee2000c101b00 */
        /* <DEDUP_REMOVED lines=56> */
.L_x_12232:
[----:B------:R-:W-:Y:S05]  /*45d0*/  BSYNC.RECONVERGENT B0 ;  /* 0x0000000000007941 */ /* 0x000fea0003800200 */
.L_x_12230:
[-C--:B------:R-:W-:Y:S01]  /*45e0*/  ISETP.GE.AND P1, PT, R181, R178.reuse, PT ;  /* 0x000000b2b500720c */ /* 0x080fe20003f26270 */
[C---:B------:R-:W-:Y:S01]  /*45f0*/  IMAD.SHL.U32 R4, R164.reuse, 0x20, RZ ;  /* 0x00000020a4047824 */ /* 0x040fe200078e00ff */
[----:B------:R-:W-:Y:S02]  /*4600*/  ISETP.GE.AND P0, PT, R175, R178, PT ;  /* 0x000000b2af00720c */ /* 0x000fe40003f06270 */
[----:B------:R-:W-:Y:S02]  /*4610*/  IADD3 R18, P2, PT, R35, R170, RZ ;  /* 0x000000aa23127210 */ /* 0x000fe40007f5e0ff */
[----:B------:R-:W-:Y:S02]  /*4620*/  SHF.L.U64.HI R12, R164, 0x5, R165 ;  /* 0x00000005a40c7819 */ /* 0x000fe400000102a5 */
[----:B------:R-:W-:Y:S01]  /*4630*/  IADD3 R34, P3, PT, R4, R18, RZ ;  /* 0x0000001204227210 */ /* 0x000fe20007f7e0ff */
[----:B------:R-:W-:-:S03]  /*4640*/  IMAD.X R19, R10, 0x1, R171, P2 ;  /* 0x000000010a137824 */ /* 0x000fc600010e06ab */
[----:B-1----:R-:W-:Y:S01]  /*4650*/  IADD3 R60, P2, PT, R34, R4, RZ ;  /* 0x00000004223c7210 */ /* 0x002fe20007f5e0ff */
        /* <DEDUP_REMOVED lines=45> */
.L_x_12229:
[----:B------:R-:W-:Y:S05]  /*4930*/  BSYNC.RECONVERGENT B1 ;  /* 0x0000000000017941 */ /* 0x000fea0003800200 */
.L_x_12228:
[----:B------:R-:W3:Y:S01]  /*4940*/  LD.E R117, desc[UR4][R2.64+0xdc] ;  /* 0x0000dc0402757980 */ /* 0x000ee2000c101900 */
[----:B------:R-:W-:Y:S01]  /*4950*/  SHF.R.U32.HI R4, RZ, 0x2, R30 ;  /* 0x00000002ff047819 */ /* 0x000fe2000001161e */
[----:B--2---:R-:W-:Y:S02]  /*4960*/  IMAD.SHL.U32 R34, R30, 0x2, RZ ;  /* 0x000000021e227824 */ /* 0x004fe400078e00ff */
        /* <DEDUP_REMOVED lines=10> */
[----:B------:R-:W-:Y:S01]  /*4a10*/  IMAD.IADD R63, R4, 0x1, R29 ;  /* 0x00000001043f7824 */ /* 0x000fe200078e021d */
[----:B-1----:R-:W-:Y:S01]  /*4a20*/  LDSM.16.MT88.4 R84, [R154+0x8000] ;  /* 0x008000009a54783b */ /* 0x002fe20000004200 */
[----:B------:R-:W-:Y:S01]  /*4a30*/  VIADD R10, R44, 0x10 ;  /* 0x000000102c0a7836 */ /* 0x000fe20000000000 */
[----:B------:R-:W-:Y:S01]  /*4a40*/  ISETP.GE.AND P0, PT, R42, R29, PT ;  /* 0x0000001d2a00720c */ /* 0x000fe20003f06270 */
[----:B------:R-:W-:-:S02]  /*4a50*/  VIADD R14, R44, 0x8 ;  /* 0x000000082c0e7836 */ /* 0x000fc40000000000 */
        /* <DEDUP_REMOVED lines=17> */
[----:B------:R-:W-:-:S02]  /*4b70*/  IMAD.IADD R16, R63, 0x1, -R36 ;  /* 0x000000013f107824 */ /* 0x000fc400078e0a24 */
[----:B------:R-:W-:Y:S01]  /*4b80*/  FFMA.FTZ R97, -R0, R8, R97 ;  /* 0x0000000800617223 */ /* 0x000fe20000010161 */
[----:B------:R-:W-:Y:S02]  /*4b90*/  VIADD R8, R44, 0x21 ;  /* 0x000000212c087836 */ /* 0x000fe40000000000 */
[----:B------:R-:W-:Y:S01]  /*4ba0*/  FFMA.FTZ R25, -R0, R12, R25 ;  /* 0x0000000c00197223 */ /* 0x000fe20000010119 */
        /* <DEDUP_REMOVED lines=8> */
[C---:B------:R-:W-:Y:S01]  /*4c30*/  IMAD.IADD R19, R63.reuse, 0x1, -R40 ;  /* 0x000000013f137824 */ /* 0x040fe200078e0a28 */
[----:B------:R-:W-:Y:S01]  /*4c40*/  IABS R50, R50 ;  /* 0x0000003200327213 */ /* 0x000fe20000000000 */
[----:B------:R-:W-:Y:S01]  /*4c50*/  FFMA.FTZ R35, -R0, R16, R69 ;  /* 0x0000001000237223 */ /* 0x000fe20000010145 */
[----:B------:R-:W-:Y:S01]  /*4c60*/  I2FP.F32.S32 R12, R12 ;  /* 0x0000000c000c7245 */ /* 0x000fe20000201400 */
[----:B------:R-:W-:Y:S01]  /*4c70*/  VIADD R16, R44, 0x31 ;  /* 0x000000312c107836 */ /* 0x000fe20000000000 */
[----:B------:R-:W-:Y:S01]  /*4c80*/  IABS R145, R145 ;  /* 0x0000009100917213 */ /* 0x000fe20000000000 */
[C---:B------:R-:W-:Y:S01]  /*4c90*/  IMAD.IADD R18, R63.reuse, 0x1, -R38 ;  /* 0x000000013f127824 */ /* 0x040fe200078e0a26 */
[----:B------:R-:W-:Y:S01]  /*4ca0*/  IABS R19, R19 ;  /* 0x0000001300137213 */ /* 0x000fe20000000000 */
[----:B------:R-:W-:Y:S01]  /*4cb0*/  FFMA.FTZ R147, -R0, R12, R53 ;  /* 0x0000000c00937223 */ /* 0x000fe20000010135 */
[C---:B------:R-:W-:Y:S01]  /*4cc0*/  IMAD.IADD R12, R63.reuse, 0x1, -R16 ;  /* 0x000000013f0c7824 */ /* 0x040fe200078e0a10 */
[----:B------:R-:W-:Y:S01]  /*4cd0*/  I2FP.F32.S32 R50, R50 ;  /* 0x0000003200327245 */ /* 0x000fe20000201400 */
[C---:B------:R-:W-:Y:S01]  /*4ce0*/  IMAD.IADD R14, R63.reuse, 0x1, -R26 ;  /* 0x000000013f0e7824 */ /* 0x040fe200078e0a1a */
[----:B------:R-:W-:Y:S01]  /*4cf0*/  IABS R18, R18 ;  /* 0x0000001200127213 */ /* 0x000fe20000000000 */
[----:B------:R-:W-:Y:S01]  /*4d00*/  VIADD R4, R44, 0x9 ;  /* 0x000000092c047836 */ /* 0x000fe20000000000 */
[----:B------:R-:W-:Y:S01]  /*4d10*/  IABS R12, R12 ;  /* 0x0000000c000c7213 */ /* 0x000fe20000000000 */
[C---:B------:R-:W-:Y:S01]  /*4d20*/  VIADD R61, R63.reuse, 0x8 ;  /* 0x000000083f3d7836 */ /* 0x040fe20000000000 */
[----:B------:R-:W-:Y:S01]  /*4d30*/  IABS R14, R14 ;  /* 0x0000000e000e7213 */ /* 0x000fe20000000000 */
[----:B------:R-:W-:Y:S01]  /*4d40*/  IMAD.IADD R24, R63, 0x1, -R4 ;  /* 0x000000013f187824 */ /* 0x000fe200078e0a04 */
[----:B------:R-:W-:Y:S01]  /*4d50*/  I2FP.F32.S32 R12, R12 ;  /* 0x0000000c000c7245 */ /* 0x000fe20000201400 */
[C---:B------:R-:W-:Y:S01]  /*4d60*/  FFMA.FTZ R143, -R0.reuse, R50, R15 ;  /* 0x00000032008f7223 */ /* 0x040fe2000001010f */
[----:B------:R-:W-:Y:S01]  /*4d70*/  I2FP.F32.S32 R145, R145 ;  /* 0x0000009100917245 */ /* 0x000fe20000201400 */
[----:B------:R-:W-:Y:S01]  /*4d80*/  IMAD.IADD R42, R61, 0x1, -R42 ;  /* 0x000000013d2a7824 */ /* 0x000fe200078e0a2a */
[----:B------:R-:W-:Y:S01]  /*4d90*/  I2FP.F32.S32 R19, R19 ;  /* 0x0000001300137245 */ /* 0x000fe20000201400 */
[----:B------:R-:W-:Y:S01]  /*4da0*/  FFMA.FTZ R131, -R0, R12, R131 ;  /* 0x0000000c00837223 */ /* 0x000fe20000010183 */
[----:B------:R-:W-:Y:S01]  /*4db0*/  VIADD R12, R44, 0x39 ;  /* 0x000000392c0c7836 */ /* 0x000fe20000000000 */
[----:B------:R-:W-:Y:S01]  /*4dc0*/  I2FP.F32.S32 R18, R18 ;  /* 0x0000001200127245 */ /* 0x000fe20000201400 */
[----:B------:R-:W-:Y:S01]  /*4dd0*/  FFMA.FTZ R145, -R0, R145, R21 ;  /* 0x0000009100917223 */ /* 0x000fe20000010115 */
[----:B------:R-:W-:Y:S01]  /*4de0*/  I2FP.F32.S32 R14, R14 ;  /* 0x0000000e000e7245 */ /* 0x000fe20000201400 */
[----:B------:R-:W-:-:S02]  /*4df0*/  IMAD.IADD R15, R63, 0x1, -R12 ;  /* 0x000000013f0f7824 */ /* 0x000fc400078e0a0c */
[C---:B------:R-:W-:Y:S01]  /*4e00*/  FFMA.FTZ R19, -R0.reuse, R19, R43 ;  /* 0x0000001300137223 */ /* 0x040fe2000001012b */
[--C-:B------:R-:W-:Y:S01]  /*4e10*/  IMAD.IADD R21, R63, 0x1, -R44.reuse ;  /* 0x000000013f157824 */ /* 0x100fe200078e0a2c */
[----:B------:R-:W-:Y:S01]  /*4e20*/  IABS R24, R24 ;  /* 0x0000001800187213 */ /* 0x000fe20000000000 */
[C---:B------:R-:W-:Y:S01]  /*4e30*/  FFMA.FTZ R43, -R0.reuse, R18, R91 ;  /* 0x00000012002b7223 */ /* 0x040fe2000001015b */
[----:B------:R-:W-:Y:S01]  /*4e40*/  FFMA.FTZ R71, -R0, R14, R71 ;  /* 0x0000000e00477223 */ /* 0x000fe20000010147 */
[C---:B------:R-:W-:Y:S01]  /*4e50*/  VIADD R18, R44.reuse, 0x30 ;  /* 0x000000302c127836 */ /* 0x040fe20000000000 */
[----:B------:R-:W-:Y:S01]  /*4e60*/  IABS R42, R42 ;  /* 0x0000002a002a7213 */ /* 0x000fe20000000000 */
[----:B------:R-:W-:Y:S01]  /*4e70*/  VIADD R14, R44, 0x38 ;  /* 0x000000382c0e7836 */ /* 0x000fe20000000000 */
[----:B------:R-:W-:Y:S01]  /*4e80*/  IABS R15, R15 ;  /* 0x0000000f000f7213 */ /* 0x000fe20000000000 */
[C---:B------:R-:W-:Y:S01]  /*4e90*/  IMAD.IADD R44, R61.reuse, 0x1, -R44 ;  /* 0x000000013d2c7824 */ /* 0x040fe200078e0a2c */
[----:B------:R-:W-:Y:S01]  /*4ea0*/  I2FP.F32.S32 R24, R24 ;  /* 0x0000001800187245 */ /* 0x000fe20000201400 */
[----:B------:R-:W-:Y:S01]  /*4eb0*/  IMAD.IADD R40, R61, 0x1, -R40 ;  /* 0x000000013d287824 */ /* 0x000fe200078e0a28 */
[----:B------:R-:W-:Y:S01]  /*4ec0*/  IABS R21, R21 ;  /* 0x0000001500157213 */ /* 0x000fe20000000000 */
[----:B------:R-:W-:Y:S01]  /*4ed0*/  IMAD.IADD R48, R63, 0x1, -R18 ;  /* 0x000000013f307824 */ /* 0x000fe200078e0a12 */
[----:B------:R-:W-:Y:S01]  /*4ee0*/  ISETP.GE.AND P5, PT, R4, R29, PT ;  /* 0x0000001d0400720c */ /* 0x000fe20003fa6270 */
[----:B------:R-:W-:Y:S01]  /*4ef0*/  IMAD.IADD R4, R61, 0x1, -R4 ;  /* 0x000000013d047824 */ /* 0x000fe200078e0a04 */
        /* <DEDUP_REMOVED lines=8> */
[----:B------:R-:W-:Y:S01]  /*4f80*/  IABS R4, R4 ;  /* 0x0000000400047213 */ /* 0x000fe20000000000 */
[C---:B------:R-:W-:Y:S01]  /*4f90*/  IMAD.IADD R15, R61.reuse, 0x1, -R10 ;  /* 0x000000013d0f7824 */ /* 0x040fe200078e0a0a */
[----:B------:R-:W-:Y:S01]  /*4fa0*/  I2FP.F32.S32 R44, R44 ;  /* 0x0000002c002c7245 */ /* 0x000fe20000201400 */
[----:B------:R-:W-:Y:S01]  /*4fb0*/  FFMA.FTZ R53, -R0, R21, R77 ;  /* 0x0000001500357223 */ /* 0x000fe2000001014d */
[----:B------:R-:W-:-:S02]  /*4fc0*/  IMAD.IADD R10, R61, 0x1, -R26 ;  /* 0x000000013d0a7824 */ /* 0x000fc400078e0a1a */
[C---:B------:R-:W-:Y:S01]  /*4fd0*/  FFMA.FTZ R21, -R0.reuse, R21, R45 ;  /* 0x0000001500157223 */ /* 0x040fe2000001012d */
[----:B------:R-:W-:Y:S01]  /*4fe0*/  I2FP.F32.S32 R4, R4 ;  /* 0x0000000400047245 */ /* 0x000fe20000201400 */
[C---:B------:R-:W-:Y:S01]  /*4ff0*/  FFMA.FTZ R44, -R0.reuse, R44, R93 ;  /* 0x0000002c002c7223 */ /* 0x040fe2000001015d */
[----:B------:R-:W-:Y:S01]  /*5000*/  FSEL R45, R79, -INF , !P0 ;  /* 0xff8000004f2d7808 */ /* 0x000fe20004000000 */
[----:B------:R-:W-:Y:S01]  /*5010*/  IMAD.IADD R153, R7, 0x1, R158 ;  /* 0x0000000107997824 */ /* 0x000fe200078e029e */
[----:B------:R-:W-:Y:S01]  /*5020*/  FSEL R41, R41, -INF , !P0 ;  /* 0xff80000029297808 */ /* 0x000fe20004000000 */
[----:B------:R-:W-:Y:S01]  /*5030*/  FFMA.FTZ R47, -R0, R4, R47 ;  /* 0x00000004002f7223 */ /* 0x000fe2000001012f */
[-C--:B------:R-:W-:Y:S01]  /*5040*/  ISETP.GE.AND P0, PT, R26, R29.reuse, PT ;  /* 0x0000001d1a00720c */ /* 0x080fe20003f06270 */
[----:B------:R-:W-:Y:S01]  /*5050*/  IMAD.IADD R152, R5, 0x1, R153 ;  /* 0x0000000105987824 */ /* 0x000fe200078e0299 */
[----:B------:R-:W-:Y:S01]  /*5060*/  IABS R26, R40 ;  /* 0x00000028001a7213 */ /* 0x000fe20000000000 */
[----:B------:R-:W-:Y:S01]  /*5070*/  LDSM.16.MT88.4 R76, [R153+0x8000] ;  /* 0x00800000994c783b */ /* 0x000fe20000004200 */
[----:B------:R-:W-:Y:S01]  /*5080*/  ISETP.GE.AND P2, PT, R38, R29, PT ;  /* 0x0000001d2600720c */ /* 0x000fe20003f46270 */
[----:B------:R-:W-:Y:S01]  /*5090*/  IMAD.IADD R38, R61, 0x1, -R38 ;  /* 0x000000013d267824 */ /* 0x000fe200078e0a26 */
[----:B------:R-:W-:Y:S01]  /*50a0*/  IABS R10, R10 ;  /* 0x0000000a000a7213 */ /* 0x000fe20000000000 */
[----:B------:R-:W-:Y:S01]  /*50b0*/  LDSM.16.MT88.4 R92, [R158+0x8000] ;  /* 0x008000009e5c783b */ /* 0x000fe20000004200 */
[----:B------:R-:W-:-:S02]  /*50c0*/  FSEL R53, R53, -INF , !P1 ;  /* 0xff80000035357808 */ /* 0x000fc40004800000 */
[----:B------:R-:W-:Y:S02]  /*50d0*/  FSEL R4, R44, -INF , !P1 ;  /* 0xff8000002c047808 */ /* 0x000fe40004800000 */
[----:B------:R-:W-:Y:S02]  /*50e0*/  I2FP.F32.S32 R26, R26 ;  /* 0x0000001a001a7245 */ /* 0x000fe40000201400 */
[----:B------:R-:W-:Y:S01]  /*50f0*/  ISETP.GE.AND P1, PT, R36, R29, PT ;  /* 0x0000001d2400720c */ /* 0x000fe20003f26270 */
[----:B------:R-:W-:Y:S01]  /*5100*/  IMAD.IADD R36, R61, 0x1, -R36 ;  /* 0x000000013d247824 */ /* 0x000fe200078e0a24 */
[----:B------:R-:W-:Y:S01]  /*5110*/  I2FP.F32.S32 R10, R10 ;  /* 0x0000000a000a7245 */ /* 0x000fe20000201400 */
[C---:B------:R-:W-:Y:S01]  /*5120*/  FFMA.FTZ R26, -R0.reuse, R26, R49 ;  /* 0x0000001a001a7223 */ /* 0x040fe20000010131 */
[----:B------:R-:W-:Y:S02]  /*5130*/  IABS R15, R15 ;  /* 0x0000000f000f7213 */ /* 0x000fe40000000000 */
[----:B------:R-:W-:Y:S01]  /*5140*/  IABS R38, R38 ;  /* 0x0000002600267213 */ /* 0x000fe20000000000 */
[----:B------:R-:W-:Y:S01]  /*5150*/  FFMA.FTZ R137, -R0, R10, R55 ;  /* 0x0000000a00897223 */ /* 0x000fe20000010137 */
[----:B------:R-:W-:-:S02]  /*5160*/  I2FP.F32.S32 R15, R15 ;  /* 0x0000000f000f7245 */ /* 0x000fc40000201400 */
[----:B------:R-:W-:Y:S02]  /*5170*/  IABS R36, R36 ;  /* 0x0000002400247213 */ /* 0x000fe40000000000 */
[----:B------:R-:W-:Y:S01]  /*5180*/  I2FP.F32.S32 R38, R38 ;  /* 0x0000002600267245 */ /* 0x000fe20000201400 */
[C---:B------:R-:W-:Y:S01]  /*5190*/  FFMA.FTZ R89, -R0.reuse, R15, R89 ;  /* 0x0000000f00597223 */ /* 0x040fe20000010159 */
[----:B------:R-:W-:Y:S02]  /*51a0*/  FSEL R10, R25, -INF , !P6 ;  /* 0xff800000190a7808 */ /* 0x000fe40007000000 */
[----:B------:R-:W-:Y:S01]  /*51b0*/  FSEL R25, R47, -INF , !P5 ;  /* 0xff8000002f197808 */ /* 0x000fe20006800000 */
[----:B------:R-:W-:Y:S01]  /*51c0*/  FFMA.FTZ R15, -R0, R38, R27 ;  /* 0x00000026000f7223 */ /* 0x000fe2000001011b */
[----:B------:R-:W-:Y:S02]  /*51d0*/  FSEL R47, R19, -INF , !P3 ;  /* 0xff800000132f7808 */ /* 0x000fe40005800000 */
[----:B------:R-:W-:-:S02]  /*51e0*/  FSEL R19, R26, -INF , !P3 ;  /* 0xff8000001a137808 */ /* 0x000fc40005800000 */
[----:B------:R-:W-:Y:S02]  /*51f0*/  I2FP.F32.S32 R36, R36 ;  /* 0x0000002400247245 */ /* 0x000fe40000201400 */
[-C--:B------:R-:W-:Y:S01]  /*5200*/  ISETP.GE.AND P3, PT, R18, R29.reuse, PT ;  /* 0x0000001d1200720c */ /* 0x080fe20003f66270 */
[----:B------:R-:W-:Y:S01]  /*5210*/  IMAD.IADD R18, R61, 0x1, -R18 ;  /* 0x000000013d127824 */ /* 0x000fe200078e0a12 */
[----:B------:R-:W-:Y:S01]  /*5220*/  FSEL R27, R21, -INF , !P6 ;  /* 0xff800000151b7808 */ /* 0x000fe20007000000 */
[----:B------:R-:W-:Y:S01]  /*5230*/  FFMA.FTZ R13, -R0, R36, R13 ;  /* 0x00000024000d7223 */ /* 0x000fe2000001010d */
[----:B------:R-:W-:Y:S02]  /*5240*/  FSEL R55, R24, -INF , !P5 ;  /* 0xff80000018377808 */ /* 0x000fe40006800000 */
        /* <DEDUP_REMOVED lines=8> */
[----:B------:R-:W-:Y:S01]  /*52d0*/  ISETP.GE.AND P4, PT, R20, R29, PT ;  /* 0x0000001d1400720c */ /* 0x000fe20003f86270 */
[----:B------:R-:W-:Y:S01]  /*52e0*/  IMAD.IADD R20, R61, 0x1, -R20 ;  /* 0x000000013d147824 */ /* 0x000fe200078e0a14 */
[----:B------:R-:W-:Y:S02]  /*52f0*/  IABS R48, R48 ;  /* 0x0000003000307213 */ /* 0x000fe40000000000 */
[----:B------:R-:W-:-:S02]  /*5300*/  IABS R8, R8 ;  /* 0x0000000800087213 */ /* 0x000fc40000000000 */
[----:B------:R-:W-:Y:S02]  /*5310*/  IABS R22, R22 ;  /* 0x0000001600167213 */ /* 0x000fe40000000000 */
[----:B------:R-:W-:Y:S02]  /*5320*/  FSEL R43, R43, -INF , !P2 ;  /* 0xff8000002b2b7808 */ /* 0x000fe40005000000 */
[----:B------:R-:W-:Y:S02]  /*5330*/  FSEL R15, R15, -INF , !P2 ;  /* 0xff8000000f0f7808 */ /* 0x000fe40005000000 */
[----:B------:R-:W-:Y:S02]  /*5340*/  FSEL R35, R35, -INF , !P1 ;  /* 0xff80000023237808 */ /* 0x000fe40004800000 */
[----:B------:R-:W-:Y:S02]  /*5350*/  FSEL R13, R13, -INF , !P1 ;  /* 0xff8000000d0d7808 */ /* 0x000fe40004800000 */
[----:B------:R-:W-:-:S02]  /*5360*/  FMNMX3.FTZ R24, R24, R55, R49, !PT ;  /* 0x0000003718187276 */ /* 0x000fc40007810031 */
[----:B------:R-:W-:Y:S02]  /*5370*/  I2FP.F32.S32 R26, R18 ;  /* 0x00000012001a7245 */ /* 0x000fe40000201400 */
[-C--:B------:R-:W-:Y:S01]  /*5380*/  ISETP.GE.AND P2, PT, R16, R29.reuse, PT ;  /* 0x0000001d1000720c */ /* 0x080fe20003f46270 */
[C---:B------:R-:W-:Y:S01]  /*5390*/  IMAD.IADD R16, R61.reuse, 0x1, -R16 ;  /* 0x000000013d107824 */ /* 0x040fe200078e0a10 */
[----:B------:R-:W-:Y:S01]  /*53a0*/  ISETP.GE.AND P1, PT, R14, R29, PT ;  /* 0x0000001d0e00720c */ /* 0x000fe20003f26270 */
[----:B------:R-:W-:Y:S01]  /*53b0*/  IMAD.IADD R14, R61, 0x1, -R14 ;  /* 0x000000013d0e7824 */ /* 0x000fe200078e0a0e */
[----:B------:R-:W-:Y:S01]  /*53c0*/  FMNMX3.FTZ R18, R4, R41, R27, !PT ;  /* 0x0000002904127276 */ /* 0x000fe2000781001b */
[----:B------:R-:W-:Y:S01]  /*53d0*/  FFMA.FTZ R17, -R0, R26, R17 ;  /* 0x0000001a00117223 */ /* 0x000fe20000010111 */
[----:B------:R-:W-:Y:S02]  /*53e0*/  IABS R46, R46 ;  /* 0x0000002e002e7213 */ /* 0x000fe40000000000 */
[----:B------:R-:W-:-:S02]  /*53f0*/  I2FP.F32.S32 R48, R48 ;  /* 0x0000003000307245 */ /* 0x000fc40000201400 */
[----:B------:R-:W-:Y:S02]  /*5400*/  IABS R20, R20 ;  /* 0x0000001400147213 */ /* 0x000fe40000000000 */
[----:B------:R-:W-:Y:S01]  /*5410*/  I2FP.F32.S32 R8, R8 ;  /* 0x0000000800087245 */ /* 0x000fe20000201400 */
[C---:B------:R-:W-:Y:S01]  /*5420*/  FFMA.FTZ R65, -R0.reuse, R48, R65 ;  /* 0x0000003000417223 */ /* 0x040fe20000010141 */
[----:B------:R-:W-:Y:S02]  /*5430*/  I2FP.F32.S32 R22, R22 ;  /* 0x0000001600167245 */ /* 0x000fe40000201400 */
[----:B------:R-:W-:Y:S01]  /*5440*/  FSEL R149, R71, -INF , !P0 ;  /* 0xff80000047957808 */ /* 0x000fe20004000000 */
[C---:B------:R-:W-:Y:S01]  /*5450*/  FFMA.FTZ R8, -R0.reuse, R8, R51 ;  /* 0x0000000800087223 */ /* 0x040fe20000010133 */
[----:B------:R-:W-:Y:S01]  /*5460*/  FSEL R137, R137, -INF , !P0 ;  /* 0xff80000089897808 */ /* 0x000fe20004000000 */
[----:B------:R-:W-:Y:S01]  /*5470*/  FFMA.FTZ R22, -R0, R22, R37 ;  /* 0x0000001600167223 */ /* 0x000fe20000010125 */
[----:B------:R-:W-:Y:S01]  /*5480*/  FMNMX3.FTZ R24, R24, R47, R43, !PT ;  /* 0x0000002f18187276 */ /* 0x000fe2000781002b */
[----:B------:R-:W-:Y:S01]  /*5490*/  LDSM.16.MT88.4 R68, [R152+0x8000] ;  /* 0x008000009844783b */ /* 0x000fe20000004200 */
[----:B------:R-:W-:Y:S01]  /*54a0*/  ISETP.GE.AND P0, PT, R12, R29, PT ;  /* 0x0000001d0c00720c */ /* 0x000fe20003f06270 */
[----:B------:R-:W-:Y:S01]  /*54b0*/  IMAD.IADD R12, R61, 0x1, -R12 ;  /* 0x000000013d0c7824 */ /* 0x000fe200078e0a0c */
[----:B------:R-:W-:-:S02]  /*54c0*/  FMNMX3.FTZ R18, R18, R25, R21, !PT ;  /* 0x0000001912127276 */ /* 0x000fc40007810015 */
[----:B------:R-:W-:Y:S02]  /*54d0*/  I2FP.F32.S32 R46, R46 ;  /* 0x0000002e002e7245 */ /* 0x000fe40000201400 */
[----:B------:R-:W-:Y:S02]  /*54e0*/  I2FP.F32.S32 R20, R20 ;  /* 0x0000001400147245 */ /* 0x000fe40000201400 */
[----:B------:R-:W-:Y:S01]  /*54f0*/  IABS R16, R16 ;  /* 0x0000001000107213 */ /* 0x000fe20000000000 */
[C---:B------:R-:W-:Y:S01]  /*5500*/  FFMA.FTZ R129, -R0.reuse, R46, R129 ;  /* 0x0000002e00817223 */ /* 0x040fe20000010181 */
[----:B------:R-:W-:Y:S01]  /*5510*/  IABS R14, R14 ;  /* 0x0000000e000e7213 */ /* 0x000fe20000000000 */
[----:B------:R-:W-:Y:S01]  /*5520*/  FFMA.FTZ R20, -R0, R20, R39 ;  /* 0x0000001400147223 */ /* 0x000fe20000010127 */
[----:B------:R-:W-:Y:S02]  /*5530*/  FSEL R147, R147, -INF , !P6 ;  /* 0xff80000093937808 */ /* 0x000fe40007000000 */
[----:B------:R-:W-:-:S02]  /*5540*/  FSEL R145, R145, -INF , !P5 ;  /* 0xff80000091917808 */ /* 0x000fc40006800000 */
[----:B------:R-:W-:Y:S02]  /*5550*/  FMNMX3.FTZ R24, R24, R35, R149, !PT ;  /* 0x0000002318187276 */ /* 0x000fe40007810095 */
[----:B------:R-:W-:Y:S02]  /*5560*/  FMNMX3.FTZ R18, R18, R19, R15, !PT ;  /* 0x0000001312127276 */ /* 0x000fe4000781000f */
[----:B------:R-:W-:Y:S02]  /*5570*/  IABS R12, R12 ;  /* 0x0000000c000c7213 */ /* 0x000fe40000000000 */
[----:B------:R-:W-:Y:S02]  /*5580*/  I2FP.F32.S32 R16, R16 ;  /* 0x0000001000107245 */ /* 0x000fe40000201400 */
[----:B------:R-:W-:Y:S02]  /*5590*/  I2FP.F32.S32 R14, R14 ;  /* 0x0000000e000e7245 */ /* 0x000fe40000201400 */
[----:B------:R-:W-:Y:S01]  /*55a0*/  FSEL R143, R143, -INF , !P4 ;  /* 0xff8000008f8f7808 */ /* 0x000fe20006000000 */
[C---:B------:R-:W-:Y:S01]  /*55b0*/  FFMA.FTZ R16, -R0.reuse, R16, R23 ;  /* 0x0000001000107223 */ /* 0x040fe20000010117 */
[----:B------:R-:W-:Y:S01]  /*55c0*/  FSEL R133, R65, -INF , !P3 ;  /* 0xff80000041857808 */ /* 0x000fe20005800000 */
[----:B------:R-:W-:Y:S01]  /*55d0*/  FFMA.FTZ R14, -R0, R14, R57 ;  /* 0x0000000e000e7223 */ /* 0x000fe20000010139 */
[----:B------:R-:W-:-:S02]  /*55e0*/  FMNMX3.FTZ R24, R24, R147, R145, !PT ;  /* 0x0000009318187276 */ /* 0x000fc40007810091 */
[----:B------:R-:W-:Y:S02]  /*55f0*/  FSEL R141, R8, -INF , !P6 ;  /* 0xff800000088d7808 */ /* 0x000fe40007000000 */
[----:B------:R-:W-:Y:S02]  /*5600*/  FSEL R135, R22, -INF , !P5 ;  /* 0xff80000016877808 */ /* 0x000fe40006800000 */
[----:B------:R-:W-:Y:S02]  /*5610*/  FMNMX3.FTZ R18, R18, R13, R137, !PT ;  /* 0x0000000d12127276 */ /* 0x000fe40007810089 */
[----:B------:R-:W-:Y:S02]  /*5620*/  I2FP.F32.S32 R12, R12 ;  /* 0x0000000c000c7245 */ /* 0x000fe40000201400 */
[----:B------:R-:W-:Y:S02]  /*5630*/  FSEL R131, R131, -INF , !P2 ;  /* 0xff80000083837808 */ /* 0x000fe40005000000 */
[----:B------:R-:W-:Y:S01]  /*5640*/  FSEL R129, R129, -INF , !P1 ;  /* 0xff80000081817808 */ /* 0x000fe20004800000 */
[----:B------:R-:W-:Y:S01]  /*5650*/  FFMA.FTZ R12, -R0, R12, R59 ;  /* 0x0000000c000c7223 */ /* 0x000fe2000001013b */
[----:B------:R-:W-:Y:S01]  /*5660*/  FMNMX3.FTZ R24, R24, R143, R133, !PT ;  /* 0x0000008f18187276 */ /* 0x000fe20007810085 */
[----:B------:R-:W-:Y:S01]  /*5670*/  LDSM.16.MT88.4 R56, [R153+0xa000] ;  /* 0x00a000009938783b */ /* 0x000fe20000004200 */
[----:B------:R-:W-:-:S02]  /*5680*/  FSEL R139, R20, -INF , !P4 ;  /* 0xff800000148b7808 */ /* 0x000fc40006000000 */
[----:B------:R-:W-:Y:S02]  /*5690*/  FSEL R125, R17, -INF , !P3 ;  /* 0xff800000117d7808 */ /* 0x000fe40005800000 */
[----:B------:R-:W-:Y:S02]  /*56a0*/  FMNMX3.FTZ R18, R18, R141, R135, !PT ;  /* 0x0000008d12127276 */ /* 0x000fe40007810087 */
[----:B------:R-:W-:Y:S02]  /*56b0*/  FSEL R127, R127, -INF , !P0 ;  /* 0xff8000007f7f7808 */ /* 0x000fe40004000000 */
[----:B------:R-:W-:Y:S02]  /*56c0*/  FMNMX3.FTZ R24, R24, R131, R129, !PT ;  /* 0x0000008318187276 */ /* 0x000fe40007810081 */
        /* <DEDUP_REMOVED lines=32> */
[-CC-:B------:R-:W-:Y:S01]  /*58d0*/  FFMA.FTZ R104, R15, R117.reuse, -R118.reuse ;  /* 0x000000750f687223 */ /* 0x180fe20000010876 */
[-C--:B------:R-:W-:Y:S01]  /*58e0*/  FFMA.FTZ R101, R13, R117.reuse, -R118 ;  /* 0x000000750d657223 */ /* 0x080fe20000010876 */
[----:B------:R-:W1:Y:S01]  /*58f0*/  MUFU.EX2 R114, R114 ;  /* 0x0000007200727308 */ /* 0x000e620000000800 */
[----:B------:R-:W-:Y:S01]  /*5900*/  LDSM.16.MT88.4 R12, [R154+0x8800] ;  /* 0x008800009a0c783b */ /* 0x000fe20000004200 */
[-CC-:B------:R-:W-:Y:S01]  /*5910*/  FFMA.FTZ R100, R43, R117.reuse, -R120.reuse ;  /* 0x000000752b647223 */ /* 0x180fe20000010878 */
[-C--:B------:R-:W-:Y:S01]  /*5920*/  FFMA.FTZ R35, R35, R117.reuse, -R120 ;  /* 0x0000007523237223 */ /* 0x080fe20000010878 */
[-CC-:B------:R-:W-:Y:S01]  /*5930*/  FFMA.FTZ R107, R21, R117.reuse, -R118.reuse ;  /* 0x00000075156b7223 */ /* 0x180fe20000010876 */
[-CC-:B------:R-:W-:Y:S01]  /*5940*/  FFMA.FTZ R108, R19, R117.reuse, -R118.reuse ;  /* 0x00000075136c7223 */ /* 0x180fe20000010876 */
[----:B------:R-:W2:Y:S01]  /*5950*/  LDSM.16.MT88.4 R48, [R154+0xa000] ;  /* 0x00a000009a30783b */ /* 0x000ea20000004200 */
[-CC-:B------:R-:W-:Y:S01]  /*5960*/  FFMA.FTZ R137, R137, R117.reuse, -R118.reuse ;  /* 0x0000007589897223 */ /* 0x180fe20000010876 */
[----:B------:R-:W-:Y:S01]  /*5970*/  MUFU.EX2 R110, R110 ;  /* 0x0000006e006e7308 */ /* 0x000fe20000000800 */
[-CC-:B------:R-:W-:Y:S01]  /*5980*/  FFMA.FTZ R124, R141, R117.reuse, -R118.reuse ;  /* 0x000000758d7c7223 */ /* 0x180fe20000010876 */
[----:B------:R-:W3:Y:S01]  /*5990*/  LDSM.16.MT88.4 R8, [R153+0x8800] ;  /* 0x008800009908783b */ /* 0x000ee20000004200 */
[-CC-:B------:R-:W-:Y:S01]  /*59a0*/  FFMA.FTZ R135, R135, R117.reuse, -R118.reuse ;  /* 0x0000007587877223 */ /* 0x180fe20000010876 */
[-C--:B------:R-:W-:Y:S01]  /*59b0*/  FFMA.FTZ R122, R139, R117.reuse, -R118 ;  /* 0x000000758b7a7223 */ /* 0x080fe20000010876 */
[-CC-:B------:R-:W-:Y:S01]  /*59c0*/  FFMA.FTZ R126, R133, R117.reuse, -R120.reuse ;  /* 0x00000075857e7223 */ /* 0x180fe20000010878 */
[----:B------:R-:W4:Y:S01]  /*59d0*/  LDSM.16.MT88.4 R40, [R158+0xa000] ;  /* 0x00a000009e28783b */ /* 0x000f220000004200 */
[--C-:B------:R-:W-:Y:S01]  /*59e0*/  FFMA.FTZ R131, R131, R117, -R120.reuse ;  /* 0x0000007583837223 */ /* 0x100fe20000010878 */
[----:B------:R-:W5:Y:S01]  /*59f0*/  MUFU.EX2 R109, R109 ;  /* 0x0000006d006d7308 */ /* 0x000f620000000800 */
[----:B-1----:R-:W-:Y:S01]  /*5a00*/  F2FP.BF16.F32.PACK_AB R64, R114, R115 ;  /* 0x000000737240723e */ /* 0x002fe200000010ff */
[----:B------:R-:W-:Y:S01]  /*5a10*/  LDSM.16.MT88.4 R20, [R152+0xa000] ;  /* 0x00a000009814783b */ /* 0x000fe20000004200 */
[-CC-:B------:R-:W-:Y:S01]  /*5a20*/  FFMA.FTZ R128, R129, R117.reuse, -R120.reuse ;  /* 0x0000007581807223 */ /* 0x180fe20000010878 */
[-C--:B------:R-:W-:Y:S01]  /*5a30*/  FFMA.FTZ R127, R127, R117.reuse, -R120 ;  /* 0x000000757f7f7223 */ /* 0x080fe20000010878 */
[-CC-:B------:R-:W-:Y:S01]  /*5a40*/  FFMA.FTZ R123, R123, R117.reuse, -R118.reuse ;  /* 0x000000757b7b7223 */ /* 0x180fe20000010876 */
[----:B------:R-:W-:Y:S01]  /*5a50*/  LDSM.16.MT88.4 R16, [R158+0x8800] ;  /* 0x008800009e10783b */ /* 0x000fe20000004200 */
[----:B------:R-:W-:Y:S01]  /*5a60*/  FFMA.FTZ R121, R121, R117, -R118 ;  /* 0x0000007579797223 */ /* 0x000fe20000010876 */
[----:B------:R-:W-:Y:S01]  /*5a70*/  MUFU.EX2 R113, R113 ;  /* 0x0000007100717308 */ /* 0x000fe20000000800 */
[----:B------:R-:W-:Y:S01]  /*5a80*/  FADD.FTZ R115, R115, R114 ;  /* 0x0000007273737221 */ /* 0x000fe20000010000 */
[----:B------:R-:W-:Y:S06]  /*5a90*/  LDSM.16.MT88.4 R24, [R152+0x8800] ;  /* 0x008800009818783b */ /* 0x000fec0000004200 */
        /* <DEDUP_REMOVED lines=10> */
[----:B-----5:R-:W-:-:S07]  /*5b40*/  F2FP.BF16.F32.PACK_AB R67, R111, R112 ;  /* 0x000000706f43723e */ /* 0x020fce00000010ff */
        /* <DEDUP_REMOVED lines=8> */
[C---:B--2---:R-:W-:Y:S07]  /*5bd0*/  HMMA.16816.F32.BF16 R44, R64.reuse, R48, RZ ;  /* 0x00000030402c723c */ /* 0x044fee00000418ff */
[----:B------:R-:W1:Y:S01]  /*5be0*/  MUFU.EX2 R108, R108 ;  /* 0x0000006c006c7308 */ /* 0x000e620000000800 */
[----:B-----5:R-:W-:Y:S01]  /*5bf0*/  F2FP.BF16.F32.PACK_AB R6, R35, R100 ;  /* 0x000000642306723e */ /* 0x020fe200000010ff */
[C---:B------:R-:W-:Y:S06]  /*5c00*/  HMMA.16816.F32.BF16 R48, R64.reuse, R50, RZ ;  /* 0x000000324030723c */ /* 0x040fec00000418ff */
        /* <DEDUP_REMOVED lines=143> */
[----:B------:R-:W-:Y:S01]  /*6500*/  ISETP.NE.U32.AND P2, PT, R32, RZ, PT ;  /* 0x000000ff2000720c */ /* 0x000fe20003f45070 */
[----:B------:R-:W-:Y:S01]  /*6510*/  IMAD.MOV.U32 R101, RZ, RZ, R102 ;  /* 0x000000ffff657224 */ /* 0x000fe200078e0066 */
[----:B------:R-:W-:Y:S01]  /*6520*/  IADD3 R4, PT, PT, R4, R29, R180 ;  /* 0x0000001d04047210 */ /* 0x000fe20007ffe0b4 */
[----:B------:R-:W-:Y:S01]  /*6530*/  IMAD.SHL.U32 R186, R186, 0x40, RZ ;  /* 0x00000040baba7824 */ /* 0x000fe200078e00ff */
[----:B------:R-:W-:Y:S02]  /*6540*/  ISETP.NE.AND.EX P2, PT, R33, RZ, PT, P2 ;  /* 0x000000ff2100720c */ /* 0x000fe40003f45320 */
[----:B------:R-:W-:Y:S02]  /*6550*/  IADD3 R5, PT, PT, -R31, R4, R30 ;  /* 0x000000041f057210 */ /* 0x000fe40007ffe11e */
[----:B------:R-:W-:-:S03]  /*6560*/  MOV R100, R103 ;  /* 0x0000006700647202 */ /* 0x000fc60000000f00 */
[----:B------:R-:W-:-:S04]  /*6570*/  IMAD.IADD R5, R5, 0x1, -R34 ;  /* 0x0000000105057824 */ /* 0x000fc800078e0a22 */
[----:B------:R-:W-:-:S05]  /*6580*/  IMAD R28, R28, -0x40, R5 ;  /* 0xffffffc01c1c7824 */ /* 0x000fca00078e0205 */
[----:B------:R-:W-:-:S07]  /*6590*/  IADD3 R187, PT, PT, R28, 0x88, RZ ;  /* 0x000000881cbb7810 */ /* 0x000fce0007ffe0ff */
.L_x_12240:
        /* <DEDUP_REMOVED lines=79> */
.L_x_12235:
[----:B------:R-:W-:Y:S05]  /*6a90*/  BSYNC.RECONVERGENT B0 ;  /* 0x0000000000007941 */ /* 0x000fea0003800200 */
.L_x_12234:
        /* <DEDUP_REMOVED lines=298> */
.L_x_12239:
[----:B------:R-:W-:Y:S05]  /*7d40*/  BSYNC.RECONVERGENT B0 ;  /* 0x0000000000007941 */ /* 0x000fea0003800200 */
.L_x_12238:
        /* <DEDUP_REMOVED lines=48> */
.L_x_12237:
[----:B------:R-:W-:Y:S05]  /*8050*/  BSYNC.RECONVERGENT B1 ;  /* 0x0000000000017941 */ /* 0x000fea0003800200 */
.L_x_12236:
        /* <DEDUP_REMOVED lines=401> */
.L_x_12233:
        /* <DEDUP_REMOVED lines=13> */
.L_x_12262:
        /* <DEDUP_REMOVED lines=130> */
[----:B------:R-:W1:Y:S03]  /*a260*/  @P0 MUFU.LG2 R5, R5 ;  /* 0x0000000500050308 */ /* 0x000e660000000c00 */
[----:B------:R3:W5:Y:S01]  /*a270*/  LD.E R68, desc[UR4][R2.64+0xcc] ;  /* 0x0000cc0402447980 */ /* 0x000762000c101900 */
[----:B------:R-:W-:-:S02]  /*a280*/  SHF.L.U32 R69, R100, 0x2, RZ ;  /* 0x0000000264457819 */ /* 0x000fc400000006ff */
[----:B------:R-:W-:Y:S01]  /*a290*/  MOV R71, 0xff800000 ;  /* 0xff80000000477802 */ /* 0x000fe20000000f00 */
[----:B------:R3:W5:Y:S01]  /*a2a0*/  LD.E.64 R78, desc[UR4][R2.64+0x78] ;  /* 0x00007804024e7980 */ /* 0x000762000c101b00 */
[----:B------:R-:W2:Y:S01]  /*a2b0*/  @P1 MUFU.LG2 R6, R6 ;  /* 0x0000000600061308 */ /* 0x000ea20000000c00 */
[----:B------:R-:W-:Y:S02]  /*a2c0*/  LOP3.LUT R72, R69, 0x1f8, RZ, 0xc0, !PT ;  /* 0x000001f845487812 */ /* 0x000fe400078ec0ff */
[----:B------:R3:W5:Y:S01]  /*a2d0*/  LD.E.64 R76, desc[UR4][R2.64+0xa8] ;  /* 0x0000a804024c7980 */ /* 0x000762000c101b00 */
[----:B------:R-:W-:Y:S02]  /*a2e0*/  MOV R70, 0xff800000 ;  /* 0xff80000000467802 */ /* 0x000fe40000000f00 */
[----:B------:R-:W-:Y:S02]  /*a2f0*/  SHF.R.U32.HI R8, RZ, 0x1, R100 ;  /* 0x00000001ff087819 */ /* 0x000fe40000011664 */
[----:B------:R-:W-:Y:S01]  /*a300*/  LOP3.LUT R72, R72, 0x38, R177, 0x78, !PT ;  /* 0x0000003848487812 */ /* 0x000fe200078e78b1 */
[----:B-1----:R-:W-:Y:S01]  /*a310*/  @P0 FMUL.FTZ R5, R5, 0.69314718246459960938 ;  /* 0x3f31721805050820 */ /* 0x002fe20000410000 */
[----:B------:R-:W-:-:S02]  /*a320*/  LOP3.LUT R8, R8, 0x30, RZ, 0xc0, !PT ;  /* 0x0000003008087812 */ /* 0x000fc400078ec0ff */
[----:B------:R-:W-:Y:S01]  /*a330*/  SHF.R.U32.HI R73, RZ, 0x2, R100 ;  /* 0x00000002ff497819 */ /* 0x000fe20000011664 */
[----:B-----5:R-:W-:Y:S01]  /*a340*/  @P0 FFMA.FTZ R71, R4, R102, R5 ;  /* 0x0000006604470223 */ /* 0x020fe20000010005 */
[----:B------:R-:W-:Y:S01]  /*a350*/  BAR.SYNC.DEFER_BLOCKING 0x0 ;  /* 0x0000000000007b1d */ /* 0x000fe20000010000 */
[----:B------:R-:W-:Y:S01]  /*a360*/  LOP3.LUT P0, RZ, R100, 0x3, RZ, 0xc0, !PT ;  /* 0x0000000364ff7812 */ /* 0x000fe2000780c0ff */
[----:B--2---:R-:W-:Y:S01]  /*a370*/  @P1 FMUL.FTZ R9, R6, 0.69314718246459960938 ;  /* 0x3f31721806091820 */ /* 0x004fe20000410000 */
[----:B------:R-:W-:-:S03]  /*a380*/  LOP3.LUT R73, R8, 0x7, R73, 0xf8, !PT ;  /* 0x0000000708497812 */ /* 0x000fc600078ef849 */
[----:B------:R-:W-:Y:S01]  /*a390*/  @P1 FFMA.FTZ R70, R4, R103, R9 ;  /* 0x0000006704461223 */ /* 0x000fe20000010009 */
[----:B------:R-:W-:-:S04]  /*a3a0*/  LOP3.LUT R9, R10, 0x10, RZ, 0xc0, !PT ;  /* 0x000000100a097812 */ /* 0x000fc800078ec0ff */
[----:B------:R-:W-:Y:S01]  /*a3b0*/  LEA R72, R72, R9, 0x2 ;  /* 0x0000000948487211 */ /* 0x000fe200078e10ff */
[----:B------:R-:W-:Y:S04]  /*a3c0*/  BSSY.RECONVERGENT B0, `(.L_x_12242) ;  /* 0x000001e000007945 */ /* 0x000fe80003800200 */
        /* <DEDUP_REMOVED lines=29> */
.L_x_12243:
[----:B------:R-:W-:Y:S05]  /*a5a0*/  BSYNC.RECONVERGENT B0 ;  /* 0x0000000000007941 */ /* 0x000fea0003800200 */
.L_x_12242:
[----:B--2---:R-:W-:Y:S01]  /*a5b0*/  SHF.R.U32.HI R71, RZ, 0x4, R0 ;  /* 0x00000004ff477819 */ /* 0x004fe20000011600 */
[----:B------:R-:W-:Y:S01]  /*a5c0*/  IMAD.SHL.U32 R100, R100, 0x8, RZ ;  /* 0x0000000864647824 */ /* 0x000fe200078e00ff */
[----:B------:R2:W5:Y:S01]  /*a5d0*/  LD.E R2, desc[UR4][R2.64+0xc0] ;  /* 0x0000c00402027980 */ /* 0x000562000c101900 */
        /* <DEDUP_REMOVED lines=26> */
[----:B------:R2:W-:Y:S04]  /*a780*/  @!P3 ST.E.128 desc[UR4][R76.64], R64 ;  /* 0x000000404c00b985 */ /* 0x0005e8000c101d04 */
[----:B-1----:R2:W-:Y:S02]  /*a790*/  @!P2 ST.E.128 desc[UR4][R76.64+0x100], R32 ;  /* 0x000100204c00a985 */ /* 0x0025e4000c101d04 */
.L_x_12245:
[----:B------:R-:W-:Y:S05]  /*a7a0*/  BSYNC.RECONVERGENT B0 ;  /* 0x0000000000007941 */ /* 0x000fea0003800200 */
.L_x_12244:
        /* <DEDUP_REMOVED lines=12> */
.L_x_12247:
[----:B------:R-:W-:Y:S05]  /*a870*/  BSYNC.RECONVERGENT B0 ;  /* 0x0000000000007941 */ /* 0x000fea0003800200 */
.L_x_12246:
        /* <DEDUP_REMOVED lines=11> */
.L_x_12249:
[----:B------:R-:W-:Y:S05]  /*a930*/  BSYNC.RECONVERGENT B0 ;  /* 0x0000000000007941 */ /* 0x000fea0003800200 */
.L_x_12248:
        /* <DEDUP_REMOVED lines=11> */
.L_x_12251:
[----:B------:R-:W-:Y:S05]  /*a9f0*/  BSYNC.RECONVERGENT B0 ;  /* 0x0000000000007941 */ /* 0x000fea0003800200 */
.L_x_12250:
        /* <DEDUP_REMOVED lines=10> */
.L_x_12253:
[----:B------:R-:W-:Y:S05]  /*aaa0*/  BSYNC.RECONVERGENT B0 ;  /* 0x0000000000007941 */ /* 0x000fea0003800200 */
.L_x_12252:
        /* <DEDUP_REMOVED lines=10> */
.L_x_12255:
[----:B------:R-:W-:Y:S05]  /*ab50*/  BSYNC.RECONVERGENT B0 ;  /* 0x0000000000007941 */ /* 0x000fea0003800200 */
.L_x_12254:
        /* <DEDUP_REMOVED lines=10> */
.L_x_12257:
[----:B------:R-:W-:Y:S05]  /*ac00*/  BSYNC.RECONVERGENT B0 ;  /* 0x0000000000007941 */ /* 0x000fea0003800200 */
.L_x_12256:
[----:B------:R-:W-:-:S04]  /*ac10*/  MOV R175, 0x0 ;  /* 0x0000000000af7802 */ /* 0x000fc80000000f00 */
[----:B-12345:R-:W-:Y:S05]  /*ac20*/  @P3 RET.REL.NODEC R174 `(_ZN5flash24flash_fwd_splitkv_kernelI23Flash_fwd_kernel_traitsILi128ELi64ELi64ELi4ELb0ELb0EN7cutlass10bfloat16_tE19Flash_kernel_traitsILi128ELi64ELi64ELi4ES3_EELb0ELb0ELb1ELb0ELb0ELb1ELb1ELb0EEEvNS_16Flash_fwd_paramsE) ;  /* 0xffffff50aef43950 */ /* 0x03efea0003c3ffff */
[-C--:B------:R-:W-:Y:S01]  /*ac30*/  ISETP.GE.AND P2, PT, R69, R2.reuse, PT ;  /* 0x000000024500720c */ /* 0x080fe20003f46270 */
[----:B------:R-:W-:Y:S01]  /*ac40*/  IMAD.MOV.U32 R175, RZ, RZ, 0x0 ;  /* 0x00000000ffaf7424 */ /* 0x000fe200078e00ff */
[----:B------:R-:W-:-:S11]  /*ac50*/  ISETP.GE.AND P0, PT, R73, R2, PT ;  /* 0x000000024900720c */ /* 0x000fd60003f06270 */
[----:B------:R-:W-:-:S04]  /*ac60*/  @!P2 LEA R8, P1, R75, R78, 0x2 ;  /* 0x0000004e4b08a211 */ /* 0x000fc800078210ff */
[----:B------:R-:W-:-:S05]  /*ac70*/  @!P2 LEA.HI.X R9, R75, R79, R68, 0x2, P1 ;  /* 0x0000004f4b09a211 */ /* 0x000fca00008f1444 */
[----:B------:R1:W-:Y:S02]  /*ac80*/  @!P2 ST.E.128 desc[UR4][R8.64+0x7000], R36 ;  /* 0x007000240800a985 */ /* 0x0003e4000c101d04 */
[----:B-1----:R-:W-:Y:S05]  /*ac90*/  @P0 RET.REL.NODEC R174 `(_ZN5flash24flash_fwd_splitkv_kernelI23Flash_fwd_kernel_traitsILi128ELi64ELi64ELi4ELb0ELb0EN7cutlass10bfloat16_tE19Flash_kernel_traitsILi128ELi64ELi64ELi4ES3_EELb0ELb0ELb1ELb0ELb0ELb1ELb1ELb0EEEvNS_16Flash_fwd_paramsE) ;  /* 0xffffff50aed80950 */ /* 0x002fea0003c3ffff */
[----:B------:R-:W-:Y:S01]  /*aca0*/  LEA R2, P0, R75, R78, 0x2 ;  /* 0x0000004e4b027211 */ /* 0x000fe200078010ff */
[----:B------:R-:W-:-:S03]  /*acb0*/  IMAD.MOV.U32 R175, RZ, RZ, 0x0 ;  /* 0x00000000ffaf7424 */ /* 0x000fc600078e00ff */
[----:B------:R-:W-:-:S05]  /*acc0*/  LEA.HI.X R3, R75, R79, R68, 0x2, P0 ;  /* 0x0000004f4b037211 */ /* 0x000fca00000f1444 */
[----:B------:R1:W-:Y:S02]  /*acd0*/  ST.E.128 desc[UR4][R2.64+0x7100], R4 ;  /* 0x0071000402007985 */ /* 0x0003e4000c101d04 */
[----:B-1----:R-:W-:Y:S05]  /*ace0*/  RET.REL.NODEC R174 `(_ZN5flash24flash_fwd_splitkv_kernelI23Flash_fwd_kernel_traitsILi128ELi64ELi64ELi4ELb0ELb0EN7cutlass10bfloat16_tE19Flash_kernel_traitsILi128ELi64ELi64ELi4ES3_EELb0ELb0ELb1ELb0ELb0ELb1ELb1ELb0EEEvNS_16Flash_fwd_paramsE) ;  /* 0xffffff50aec47950 */ /* 0x002fea0003c3ffff */
.L_x_12241:
[----:B------:R-:W-:Y:S01]  /*acf0*/  MOV R10, 0x2 ;  /* 0x00000002000a7802 */ /* 0x000fe20000000f00 */
[----:B------:R-:W-:Y:S01]  /*ad00*/  IMAD.MOV.U32 R5, RZ, RZ, 0x1f ;  /* 0x0000001fff057424 */ /* 0x000fe200078e00ff */
[----:B------:R-:W-:-:S07]  /*ad10*/  MOV R7, 0xffffffff ;  /* 0xffffffff00077802 */ /* 0x000fce0000000f00 */
[----:B-----5:R-:W-:Y:S05]  /*ad20*/  WARPSYNC.COLLECTIVE R7, `(.L_x_12258) ;  /* 0x0000000007087348 */ /* 0x020fea0003c00000 */
[----:B------:R1:W2:Y:S02]  /*ad30*/  SHFL.BFLY P0, R12, R188, R10, R5 ;  /* 0x0c00000abc0c7389 */ /* 0x0002a40000000005 */
[----:B-12--5:R-:W-:Y:S05]  /*ad40*/  ENDCOLLECTIVE ;  /* 0x000000000000791b */ /* 0x026fea0003800000 */
.L_x_12258:
[----:B------:R-:W-:Y:S02]  /*ad50*/  IMAD.MOV.U32 R9, RZ, RZ, R12 ;  /* 0x000000ffff097224 */ /* 0x000fe400078e000c */
[----:B------:R-:W-:Y:S02]  /*ad60*/  IMAD.MOV.U32 R10, RZ, RZ, 0x1 ;  /* 0x00000001ff0a7424 */ /* 0x000fe400078e00ff */
[----:B------:R-:W-:-:S05]  /*ad70*/  FADD.FTZ R9, R9, R188 ;  /* 0x000000bc09097221 */ /* 0x000fca0000010000 */
[----:B------:R-:W-:-:S07]  /*ad80*/  MOV R188, R9 ;  /* 0x0000000900bc7202 */ /* 0x000fce0000000f00 */
[----:B------:R-:W-:Y:S05]  /*ad90*/  WARPSYNC.COLLECTIVE R7, `(.L_x_12259) ;  /* 0x0000000007087348 */ /* 0x000fea0003c00000 */
[----:B------:R1:W2:Y:S02]  /*ada0*/  SHFL.BFLY P0, R12, R188, R10, R5 ;  /* 0x0c00000abc0c7389 */ /* 0x0002a40000000005 */
[----:B-12---:R-:W-:Y:S05]  /*adb0*/  ENDCOLLECTIVE ;  /* 0x000000000000791b */ /* 0x006fea0003800000 */
.L_x_12259:
[----:B------:R-:W-:Y:S01]  /*adc0*/  MOV R188, R189 ;  /* 0x000000bd00bc7202 */ /* 0x000fe20000000f00 */
[----:B------:R-:W-:Y:S01]  /*add0*/  IMAD.MOV.U32 R10, RZ, RZ, 0x2 ;  /* 0x00000002ff0a7424 */ /* 0x000fe200078e00ff */
[----:B------:R-:W-:-:S07]  /*ade0*/  MOV R6, R12 ;  /* 0x0000000c00067202 */ /* 0x000fce0000000f00 */
[----:B------:R-:W-:Y:S05]  /*adf0*/  WARPSYNC.COLLECTIVE R7, `(.L_x_12260) ;  /* 0x0000000007087348 */ /* 0x000fea0003c00000 */
[----:B------:R1:W2:Y:S02]  /*ae00*/  SHFL.BFLY P0, R12, R188, R10, R5 ;  /* 0x0c00000abc0c7389 */ /* 0x0002a40000000005 */
[----:B-12---:R-:W-:Y:S05]  /*ae10*/  ENDCOLLECTIVE ;  /* 0x000000000000791b */ /* 0x006fea0003800000 */
.L_x_12260:
[----:B------:R-:W-:Y:S01]  /*ae20*/  FADD.FTZ R6, R9, R6 ;  /* 0x0000000609067221 */ /* 0x000fe20000010000 */
[----:B------:R-:W-:Y:S01]  /*ae30*/  FADD.FTZ R11, R12, R189 ;  /* 0x000000bd0c0b7221 */ /* 0x000fe20000010000 */
[----:B------:R-:W-:-:S04]  /*ae40*/  MOV R10, 0x1 ;  /* 0x00000001000a7802 */ /* 0x000fc80000000f00 */
[----:B------:R-:W-:-:S07]  /*ae50*/  MOV R188, R11 ;  /* 0x0000000b00bc7202 */ /* 0x000fce0000000f00 */
[----:B------:R-:W-:Y:S05]  /*ae60*/  WARPSYNC.COLLECTIVE R7, `(.L_x_12261) ;  /* 0x0000000007087348 */ /* 0x000fea0003c00000 */
[----:B------:R1:W2:Y:S02]  /*ae70*/  SHFL.BFLY P0, R12, R188, R10, R5 ;  /* 0x0c00000abc0c7389 */ /* 0x0002a40000000005 */
[----:B-12---:R-:W-:Y:S05]  /*ae80*/  ENDCOLLECTIVE ;  /* 0x000000000000791b */ /* 0x006fea0003800000 */
.L_x_12261:
[----:B------:R-:W-:Y:S05]  /*ae90*/  BRA `(.L_x_12262) ;  /* 0xffffffe800e87947 */ /* 0x000fea000383ffff */
.L_x_12263:
        /* <DEDUP_REMOVED lines=14> */
.L_x_14959:


//--------------------- .text._ZN5flash24flash_fwd_splitkv_kernelI23Flash_fwd_kernel_traitsILi128ELi64ELi64ELi4ELb0ELb0EN7cutlass10bfloat16_tE19Flash_kernel_traitsILi128ELi64ELi64ELi4ES3_EELb0ELb0ELb0ELb0ELb1ELb0ELb1ELb1EEEvNS_16Flash_fwd_paramsE --------------------------
	.section	.text._ZN5flash24flash_fwd_splitkv_kernelI23Flash_fwd_kernel_traitsILi128ELi64ELi64ELi4ELb0ELb0EN7cutlass10bfloat16_tE19Flash_kernel_traitsILi128ELi64ELi64ELi4ES3_EELb0ELb0ELb0ELb0ELb1ELb0ELb1ELb1EEEvNS_16Flash_fwd_paramsE,"ax",@progbits
	.align	128
        .global         _ZN5flash24flash_fwd_splitkv_kernelI23Flash_fwd_kernel_traitsILi128ELi64ELi64ELi4ELb0ELb0EN7cutlass10bfloat16_tE19Flash_kernel_traitsILi128ELi64ELi64ELi4ES3_EELb0ELb0ELb0ELb0ELb1ELb0ELb1ELb1EEEvNS_16Flash_fwd_paramsE
        .type           _ZN5flash24flash_fwd_splitkv_kernelI23Flash_fwd_kernel_traitsILi128ELi64ELi64ELi4ELb0ELb0EN7cutlass10bfloat16_tE19Flash_kernel_traitsILi128ELi64ELi64ELi4ES3_EELb0ELb0ELb0ELb0ELb1ELb0ELb1ELb1EEEvNS_16Flash_fwd_paramsE,@function
        .size           _ZN5flash24flash_fwd_splitkv_kernelI23Flash_fwd_kernel_traitsILi128ELi64ELi64ELi4ELb0ELb0EN7cutlass10bfloat16_tE19Flash_kernel_traitsILi128ELi64ELi64ELi4ES3_EELb0ELb0ELb0ELb0ELb1ELb0ELb1ELb1EEEvNS_16Flash_fwd_paramsE,(.L_x_14960 - _ZN5flash24flash_fwd_splitkv_kernelI23Flash_fwd_kernel_traitsILi128ELi64ELi64ELi4ELb0ELb0EN7cutlass10bfloat16_tE19Flash_kernel_traitsILi128ELi64ELi64ELi4ES3_EELb0ELb0ELb0ELb0ELb1ELb0ELb1ELb1EEEvNS_16Flash_fwd_paramsE)
        .other          _ZN5flash24flash_fwd_splitkv_kernelI23Flash_fwd_kernel_traitsILi128ELi64ELi64ELi4ELb0ELb0EN7cutlass10bfloat16_tE19Flash_kernel_traitsILi128ELi64ELi64ELi4ES3_EELb0ELb0ELb0ELb0ELb1ELb0ELb1ELb1EEEvNS_16Flash_fwd_paramsE,@"STO_CUDA_ENTRY STV_DEFAULT"
_ZN5flash24flash_fwd_splitkv_kernelI23Flash_fwd_kernel_traitsILi128ELi64ELi64ELi4ELb0ELb0EN7cutlass10bfloat16_tE19Flash_kernel_traitsILi128ELi64ELi64ELi4ES3_EELb0ELb0ELb0ELb0ELb1ELb0ELb1ELb1EEEvNS_16Flash_fwd_paramsE:
.text._ZN5flash24flash_fwd_splitkv_kernelI23Flash_fwd_kernel_traitsILi128ELi64ELi64ELi4ELb0ELb0EN7cutlass10bfloat16_tE19Flash_kernel_traitsILi128ELi64ELi64ELi4ES3_EELb0ELb0ELb0ELb0ELb1ELb0ELb1ELb1EEEvNS_16Flash_fwd_paramsE:
        /* <DEDUP_REMOVED lines=29> */
[----:B------:R-:W-:Y:S05]  /*01d0*/  CALL.REL.NOINC `($_ZN5flash24flash_fwd_splitkv_kernelI23Flash_fwd_kernel_traitsILi128ELi64ELi64ELi4ELb0ELb0EN7cutlass10bfloat16_tE19Flash_kernel_traitsILi128ELi64ELi64ELi4ES3_EELb0ELb0ELb0ELb0ELb1ELb0ELb1ELb1EEEvNS_16Flash_fwd_paramsE$_ZN5flash30compute_attn_1rowblock_splitkvI23Flash_fwd_kernel_traitsILi128ELi64ELi64ELi4ELb0ELb0EN7cutlass10bfloat16_tE19Flash_kernel_traitsILi128ELi64ELi64ELi4ES3_EELb0ELb0ELb0ELb0ELb1ELb0ELb1ELb1ENS_16Flash_fwd_paramsEEEvRKT8_iiiii) ;  /* 0x0000000000087944 */ /* 0x000fea0003c00000 */
[----:B------:R-:W-:Y:S05]  /*01e0*/  BSYNC.RECONVERGENT B3 ;  /* 0x0000000000037941 */ /* 0x000fea0003800200 */
.L_x_12264:
[----:B------:R-:W-:Y:S05]  /*01f0*/  EXIT ;  /* 0x000000000000794d */ /* 0x000fea0003800000 */
        .type           $_ZN5flash24flash_fwd_splitkv_kernelI23Flash_fwd_kernel_traitsILi128ELi64ELi64ELi4ELb0ELb0EN7cutlass10bfloat16_tE19Flash_kernel_traitsILi128ELi64ELi64ELi4ES3_EELb0ELb0ELb0ELb0ELb1ELb0ELb1ELb1EEEvNS_16Flash_fwd_paramsE$_ZN5flash30compute_attn_1rowblock_splitkvI23Flash_fwd_kernel_traitsILi128ELi64ELi64ELi4ELb0ELb0EN7cutlass10bfloat16_tE19Flash_kernel_traitsILi128ELi64ELi64ELi4ES3_EELb0ELb0ELb0ELb0ELb1ELb0ELb1ELb1ENS_16Flash_fwd_paramsEEEvRKT8_iiiii,@function
        .size           $_ZN5flash24flash_fwd_splitkv_kernelI23Flash_fwd_kernel_traitsILi128ELi64ELi64ELi4ELb0ELb0EN7cutlass10bfloat16_tE19Flash_kernel_traitsILi128ELi64ELi64ELi4ES3_EELb0ELb0ELb0ELb0ELb1ELb0ELb1ELb1EEEvNS_16Flash_fwd_paramsE$_ZN5flash30compute_attn_1rowblock_splitkvI23Flash_fwd_kernel_traitsILi128ELi64ELi64ELi4ELb0ELb0EN7cutlass10bfloat16_tE19Flash_kernel_traitsILi128ELi64ELi64ELi4ES3_EELb0ELb0ELb0ELb0ELb1ELb0ELb1ELb1ENS_16Flash_fwd_paramsEEEvRKT8_iiiii,(.L_x_14960 - $_ZN5flash24flash_fwd_splitkv_kernelI23Flash_fwd_kernel_traitsILi128ELi64ELi64ELi4ELb0ELb0EN7cutlass10bfloat16_tE19Flash_kernel_traitsILi128ELi64ELi64ELi4ES3_EELb0ELb0ELb0ELb0ELb1ELb0ELb1ELb1EEEvNS_16Flash_fwd_paramsE$_ZN5flash30compute_attn_1rowblock_splitkvI23Flash_fwd_kernel_traitsILi128ELi64ELi64ELi4ELb0ELb0EN7cutlass10bfloat16_tE19Flash_kernel_traitsILi128ELi64ELi64ELi4ES3_EELb0ELb0ELb0ELb0ELb1ELb0ELb1ELb1ENS_16Flash_fwd_paramsEEEvRKT8_iiiii)
$_ZN5flash24flash_fwd_splitkv_kernelI23Flash_fwd_kernel_traitsILi128ELi64ELi64ELi4ELb0ELb0EN7cutlass10bfloat16_tE19Flash_kernel_traitsILi128ELi64ELi64ELi4ES3_EELb0ELb0ELb0ELb0ELb1ELb0ELb1ELb1EEEvNS_16Flash_fwd_paramsE$_ZN5flash30compute_attn_1rowblock_splitkvI23Flash_fwd_kernel_traitsILi128ELi64ELi64ELi4ELb0ELb0EN7cutlass10bfloat16_tE19Flash_kernel_traitsILi128ELi64ELi64ELi4ES3_EELb0ELb0ELb0ELb0ELb1ELb0ELb1ELb1ENS_16Flash_fwd_paramsEEEvRKT8_iiiii:
        /* <DEDUP_REMOVED lines=39> */
.L_x_12266:
[----:B------:R-:W-:Y:S05]  /*0470*/  BSYNC.RECONVERGENT B0 ;  /* 0x0000000000007941 */ /* 0x000fea0003800200 */
.L_x_12265:
[----:B------:R-:W-:Y:S04]  /*0480*/  BSSY.RECONVERGENT B0, `(.L_x_12267) ;  /* 0x0000007000007945 */ /* 0x000fe80003800200 */
[----:B------:R-:W-:Y:S05]  /*0490*/  @!P4 BRA `(.L_x_12268) ;  /* 0x000000000014c947 */ /* 0x000fea0003800000 */
[----:B------:R-:W2:Y:S02]  /*04a0*/  LD.E.U8 R4, desc[UR4][R100.64+0x1b2] ;  /* 0x0001b20464047980 */ /* 0x000ea4000c101100 */
[----:B--2---:R-:W-:-:S13]  /*04b0*/  ISETP.NE.AND P0, PT, R4, RZ, PT ;  /* 0x000000ff0400720c */ /* 0x004fda0003f05270 */
[----:B------:R-:W2:Y:S02]  /*04c0*/  @P0 LD.E R13, desc[UR4][R16.64+0x4] ;  /* 0x00000404100d0980 */ /* 0x000ea4000c101900 */
[----:B--2--5:R-:W-:-:S06]  /*04d0*/  @P0 IADD3 R84, PT, PT, R13, -R14, RZ ;  /* 0x8000000e0d540210 */ /* 0x024fcc0007ffe0ff */
[----:B------:R2:W5:Y:S02]  /*04e0*/  @!P0 LD.E R84, desc[UR4][R16.64] ;  /* 0x0000000410548980 */ /* 0x000564000c101900 */
.L_x_12268:
[----:B------:R-:W-:Y:S05]  /*04f0*/  BSYNC.RECONVERGENT B0 ;  /* 0x0000000000007941 */ /* 0x000fea0003800200 */
.L_x_12267:
[----:B------:R-:W-:Y:S01]  /*0500*/  BSSY.RECONVERGENT B1, `(.L_x_12269) ;  /* 0x0000012000017945 */ /* 0x000fe20003800200 */
[----:B-----5:R-:W-:Y:S02]  /*0510*/  @P3 IADD3 R161, PT, PT, R3, -R8, RZ ;  /* 0x8000000803a13210 */ /* 0x020fe40007ffe0ff */
[----:B------:R-:W-:Y:S01]  /*0520*/  IADD3 R84, PT, PT, R84, -R11, RZ ;  /* 0x8000000b54547210 */ /* 0x000fe20007ffe0ff */
[----:B------:R-:W-:Y:S06]  /*0530*/  @!P5 BRA `(.L_x_12270) ;  /* 0x000000000014d947 */ /* 0x000fec0003800000 */
[----:B------:R-:W-:-:S05]  /*0540*/  IADD3 R6, P0, PT, R6, R2, RZ ;  /* 0x0000000206067210 */ /* 0x000fca0007f1e0ff */
[----:B------:R-:W-:-:S05]  /*0550*/  IMAD.X R7, R7, 0x1, R0, P0 ;  /* 0x0000000107077824 */ /* 0x000fca00000e0600 */
[----:B------:R-:W3:Y:S02]  /*0560*/  LD.E R78, desc[UR4][R6.64] ;  /* 0x00000004064e7980 */ /* 0x000ee4000c101900 */
[----:B---3--:R-:W-:Y:S01]  /*0570*/  IADD3 R78, PT, PT, R78, -R11, RZ ;  /* 0x8000000b4e4e7210 */ /* 0x008fe20007ffe0ff */
[----:B------:R-:W-:Y:S05]  /*0580*/  BRA `(.L_x_12271) ;  /* 0x0000000000247947 */ /* 0x000fea0003800000 */
.L_x_12270:
[----:B------:R-:W3:Y:S01]  /*0590*/  LD.E.64 R6, desc[UR4][R100.64+0x108] ;  /* 0x0001080464067980 */ /* 0x000ee2000c101b00 */
[----:B------:R-:W-:Y:S01]  /*05a0*/  BSSY.RECONVERGENT B0, `(.L_x_12272) ;  /* 0x0000006000007945 */ /* 0x000fe20003800200 */
[----:B------:R-:W-:Y:S01]  /*05b0*/  IMAD.MOV.U32 R3, RZ, RZ, RZ ;  /* 0x000000ffff037224 */ /* 0x000fe200078e00ff */
[----:B---3--:R-:W-:-:S04]  /*05c0*/  ISETP.NE.U32.AND P0, PT, R6, RZ, PT ;  /* 0x000000ff0600720c */ /* 0x008fc80003f05070 */
[----:B------:R-:W-:-:S13]  /*05d0*/  ISETP.NE.AND.EX P0, PT, R7, RZ, PT, P0 ;  /* 0x000000ff0700720c */ /* 0x000fda0003f05300 */
[----:B------:R-:W-:Y:S05]  /*05e0*/  @!P0 BRA `(.L_x_12273) ;  /* 0x0000000000048947 */ /* 0x000fea0003800000 */
[----:B------:R3:W5:Y:S02]  /*05f0*/  LD.E R3, desc[UR4][R100.64+0xbc] ;  /* 0x0000bc0464037980 */ /* 0x000764000c101900 */
.L_x_12273:
[----:B------:R-:W-:Y:S05]  /*0600*/  BSYNC.RECONVERGENT B0 ;  /* 0x0000000000007941 */ /* 0x000fea0003800200 */
.L_x_12272:
[----:B-----5:R-:W-:Y:S02]  /*0610*/  IADD3 R78, PT, PT, R84, R3, RZ ;  /* 0x00000003544e7210 */ /* 0x020fe40007ffe0ff */
.L_x_12271:
[----:B------:R-:W-:Y:S05]  /*0620*/  BSYNC.RECONVERGENT B1 ;  /* 0x0000000000017941 */ /* 0x000fea0003800200 */
.L_x_12269:
[----:B------:R-:W-:Y:S01]  /*0630*/  IMAD.SHL.U32 R160, R5, 0x40, RZ ;  /* 0x0000004005a07824 */ /* 0x000fe200078e00ff */
[----:B------:R-:W-:Y:S01]  /*0640*/  MOV R6, R156 ;  /* 0x0000009c00067202 */ /* 0x000fe20000000f00 */
[----:B------:R-:W-:-:S03]  /*0650*/  IMAD.MOV.U32 R7, RZ, RZ, 0x0 ;  /* 0x00000000ff077424 */ /* 0x000fc600078e00ff */
[----:B------:R-:W-:-:S13]  /*0660*/  ISETP.GT.AND P0, PT, R161, R160, PT ;  /* 0x000000a0a100720c */ /* 0x000fda0003f04270 */
[----:B-123--:R-:W-:Y:S05]  /*0670*/  @!P0 RET.REL.NODEC R6 `(_ZN5flash24flash_fwd_splitkv_kernelI23Flash_fwd_kernel_traitsILi128ELi64ELi64ELi4ELb0ELb0EN7cutlass10bfloat16_tE19Flash_kernel_traitsILi128ELi64ELi64ELi4ES3_EELb0ELb0ELb0ELb0ELb1ELb0ELb1ELb1EEEvNS_16Flash_fwd_paramsE) ;  /* 0xfffffff806608950 */ /* 0x00efea0003c3ffff */
        /* <DEDUP_REMOVED lines=46> */
[----:B------:R-:W-:-:S04]  /*0960*/  LOP3.LUT R11, R11, 0x1f80, RZ, 0xc0, !PT ;  /* 0x00001f800b0b7812 */ /* 0x000fc800078ec0ff */
        /* <DEDUP_REMOVED lines=17> */
[----:B------:R-:W-:Y:S01]  /*0a80*/  LEA R12, P0, R11, R8, 0x2 ;  /* 0x000000080b0c7211 */ /* 0x000fe200078010ff */
        /* <DEDUP_REMOVED lines=50> */
[----:B------:R-:W-:Y:S01]  /*0db0*/  ISETP.NE.OR P0, PT, R157, RZ, P4 ;  /* 0x000000ff9d00720c */ /* 0x000fe20002705670 */
[----:B------:R-:W-:Y:S02]  /*0dc0*/  IMAD.MOV.U32 R157, RZ, RZ, 0x0 ;  /* 0x00000000ff9d7424 */ /* 0x000fe400078e00ff */
[----:B------:R1:W-:Y:S10]  /*0dd0*/  @!P1 ST.E desc[UR4][R6.64], R13 ;  /* 0x0000000d06009985 */ /* 0x0003f4000c101904 */
[----:B-1----:R-:W-:Y:S05]  /*0de0*/  @P0 RET.REL.NODEC R156 `(_ZN5flash24flash_fwd_splitkv_kernelI23Flash_fwd_kernel_traitsILi128ELi64ELi64ELi4ELb0ELb0EN7cutlass10bfloat16_tE19Flash_kernel_traitsILi128ELi64ELi64ELi4ES3_EELb0ELb0ELb0ELb0ELb1ELb0ELb1ELb1EEEvNS_16Flash_fwd_paramsE) ;  /* 0xfffffff09c840950 */ /* 0x002fea0003c3ffff */
[----:B------:R-:W-:Y:S02]  /*0df0*/  MOV R3, 0xff800000 ;  /* 0xff80000000037802 */ /* 0x000fe40000000f00 */
[----:B------:R-:W-:-:S03]  /*0e00*/  MOV R157, 0x0 ;  /* 0x00000000009d7802 */ /* 0x000fc60000000f00 */
[----:B------:R1:W-:Y:S02]  /*0e10*/  ST.E desc[UR4][R6.64+0xe0], R3 ;  /* 0x0000e00306007985 */ /* 0x0003e4000c101904 */
[----:B-1----:R-:W-:Y:S05]  /*0e20*/  RET.REL.NODEC R156 `(_ZN5flash24flash_fwd_splitkv_kernelI23Flash_fwd_kernel_traitsILi128ELi64ELi64ELi4ELb0ELb0EN7cutlass10bfloat16_tE19Flash_kernel_traitsILi128ELi64ELi64ELi4ES3_EELb0ELb0ELb0ELb0ELb1ELb0ELb1ELb1EEEvNS_16Flash_fwd_paramsE) ;  /* 0xfffffff09c747950 */ /* 0x002fea0003c3ffff */
.L_x_12274:
        /* <DEDUP_REMOVED lines=55> */
[----:B----45:R-:W4:Y:S02]  /*11a0*/  MUFU.RCP R10, R20 ;  /* 0x00000014000a7308 */ /* 0x030f240000001000 */
        /* <DEDUP_REMOVED lines=27> */
[----:B--2---:R-:W-:Y:S01]  /*1360*/  IMAD R11, R17, R9, RZ ;  /* 0x00000009110b7224 */ /* 0x004fe200078e02ff */
        /* <DEDUP_REMOVED lines=17> */
.L_x_12276:
        /* <DEDUP_REMOVED lines=27> */
[----:B------:R-:W-:-:S04]  /*1630*/  @!P0 IMAD.WIDE.U32 R20, R148, R11, RZ ;  /* 0x0000000b94148225 */ /* 0x000fc800078e00ff */
[----:B------:R-:W-:Y:S01]  /*1640*/  @!P0 IMAD.IADD R21, R21, 0x1, R0 ;  /* 0x0000000115158824 */ /* 0x000fe200078e0200 */
[----:B-----5:R-:W-:Y:S01]  /*1650*/  @!P0 SHF.R.S32.HI R0, RZ, 0x1f, R10 ;  /* 0x0000001fff008819 */ /* 0x020fe2000001140a */
[----:B----4-:R-:W-:Y:S01]  /*1660*/  @!P0 IMAD R9, R13, R10, RZ ;  /* 0x0000000a0d098224 */ /* 0x010fe200078e02ff */
[----:B------:R-:W-:-:S03]  /*1670*/  @P0 IADD3 R4, PT, PT, R11, R14, RZ ;  /* 0x0000000e0b040210 */ /* 0x000fc60007ffe0ff */
[----:B------:R-:W-:Y:S01]  /*1680*/  @!P1 IADD3 R7, PT, PT, R7, -R2, RZ ;  /* 0x8000000207079210 */ /* 0x000fe20007ffe0ff */
[C---:B------:R-:W-:Y:S02]  /*1690*/  @!P0 IMAD R9, R12.reuse, R0, R9 ;  /* 0x000000000c098224 */ /* 0x040fe400078e0209 */
[----:B------:R-:W-:Y:S01]  /*16a0*/  @!P0 IMAD.WIDE.U32 R12, R12, R10, R20 ;  /* 0x0000000a0c0c8225 */ /* 0x000fe200078e0014 */
[----:B------:R-:W-:Y:S02]  /*16b0*/  ISETP.GE.U32.AND P4, PT, R7, R2, PT ;  /* 0x000000020700720c */ /* 0x000fe40003f86070 */
[----:B------:R-:W-:Y:S01]  /*16c0*/  LOP3.LUT R2, R162, R3, RZ, 0x3c, !PT ;  /* 0x00000003a2027212 */ /* 0x000fe200078e3cff */
[-C--:B------:R-:W-:Y:S02]  /*16d0*/  @P0 IMAD R0, R149, R4.reuse, RZ ;  /* 0x0000000495000224 */ /* 0x080fe400078e02ff */
[----:B------:R-:W-:Y:S01]  /*16e0*/  @P0 IMAD.WIDE.U32 R20, R148, R4, RZ ;  /* 0x0000000494140225 */ /* 0x000fe200078e00ff */
[----:B------:R-:W-:-:S02]  /*16f0*/  @!P0 MOV R4, R12 ;  /* 0x0000000c00048202 */ /* 0x000fc40000000f00 */
[----:B------:R-:W-:Y:S01]  /*1700*/  ISETP.GE.AND P3, PT, R2, RZ, PT ;  /* 0x000000ff0200720c */ /* 0x000fe20003f66270 */
[----:B------:R-:W-:Y:S01]  /*1710*/  @!P0 IMAD.IADD R9, R13, 0x1, R9 ;  /* 0x000000010d098824 */ /* 0x000fe200078e0209 */
[----:B------:R-:W-:Y:S01]  /*1720*/  LEA R12, R103, 0xffffffc0, 0x6 ;  /* 0xffffffc0670c7811 */ /* 0x000fe200078e30ff */
[----:B------:R-:W-:Y:S01]  /*1730*/  @P0 IMAD.MOV.U32 R4, RZ, RZ, R20 ;  /* 0x000000ffff040224 */ /* 0x000fe200078e0014 */
[----:B------:R-:W-:Y:S02]  /*1740*/  @P0 IADD3 R9, PT, PT, R21, R0, RZ ;  /* 0x0000000015090210 */ /* 0x000fe40007ffe0ff */
[----:B------:R-:W-:Y:S02]  /*1750*/  ISETP.NE.AND P2, PT, R3, RZ, PT ;  /* 0x000000ff0300720c */ /* 0x000fe40003f45270 */
        /* <DEDUP_REMOVED lines=18> */
[----:B------:R-:W-:Y:S01]  /*1880*/  @!P0 IMAD R0, R17, R10, RZ ;  /* 0x0000000a11008224 */ /* 0x000fe200078e02ff */
[----:B------:R-:W-:Y:S01]  /*1890*/  @!P0 SHF.R.S32.HI R7, RZ, 0x1f, R10 ;  /* 0x0000001fff078819 */ /* 0x000fe2000001140a */
[-C--:B------:R-:W-:Y:S01]  /*18a0*/  IMAD R9, R19, R6.reuse, RZ ;  /* 0x0000000613097224 */ /* 0x080fe200078e02ff */
[----:B------:R-:W-:Y:S01]  /*18b0*/  SHF.R.S32.HI R2, RZ, 0x1f, R6 ;  /* 0x0000001fff027819 */ /* 0x000fe20000011406 */
[----:B------:R-:W-:-:S04]  /*18c0*/  IMAD.WIDE.U32 R20, R18, R6, R14 ;  /* 0x0000000612147225 */ /* 0x000fc800078e000e */
[C---:B------:R-:W-:Y:S02]  /*18d0*/  @!P0 IMAD R0, R16.reuse, R7, R0 ;  /* 0x0000000710008224 */ /* 0x040fe400078e0200 */
[----:B------:R-:W-:-:S04]  /*18e0*/  @!P0 IMAD.WIDE.U32 R16, R16, R10, R22 ;  /* 0x0000000a10108225 */ /* 0x000fc800078e0016 */
        /* <DEDUP_REMOVED lines=8> */
.L_x_12277:
[----:B------:R-:W-:Y:S05]  /*1970*/  BSYNC.RECONVERGENT B0 ;  /* 0x0000000000007941 */ /* 0x000fea0003800200 */
.L_x_12275:
        /* <DEDUP_REMOVED lines=31> */
[----:B------:R-:W-:Y:S01]  /*1b70*/  IMAD R13, R13, R104, RZ ;  /* 0x000000680d0d7224 */ /* 0x000fe200078e02ff */
[----:B------:R-:W-:Y:S01]  /*1b80*/  IADD3.X R29, PT, PT, RZ, R14, RZ, P2, !PT ;  /* 0x0000000eff1d7210 */ /* 0x000fe200017fe4ff */
[----:B------:R-:W-:Y:S01]  /*1b90*/  @!P1 VIADD R17, R17, 0x1 ;  /* 0x0000000111119836 */ /* 0x000fe20000000000 */
        /* <DEDUP_REMOVED lines=8> */
[----:B------:R-:W-:Y:S01]  /*1c20*/  IADD3 R17, PT, PT, R29, R13, RZ ;  /* 0x0000000d1d117210 */ /* 0x000fe20007ffe0ff */
[----:B------:R-:W-:Y:S01]  /*1c30*/  IMAD.MOV.U32 R125, RZ, RZ, RZ ;  /* 0x000000ffff7d7224 */ /* 0x000fe200078e00ff */
[----:B------:R-:W-:Y:S02]  /*1c40*/  SHF.R.U32.HI R124, RZ, 0x3, R157 ;  /* 0x00000003ff7c7819 */ /* 0x000fe4000001169d */
[----:B------:R-:W-:Y:S02]  /*1c50*/  MOV R16, R28 ;  /* 0x0000001c00107202 */ /* 0x000fe40000000f00 */
[----:B------:R-:W-:-:S03]  /*1c60*/  SHF.R.S32.HI R3, RZ, 0x1f, R0 ;  /* 0x0000001fff037819 */ /* 0x000fc60000011400 */
        /* <DEDUP_REMOVED lines=29> */
[C---:B------:R-:W-:Y:S01]  /*1e40*/  IADD3 R26, P1, PT, R20.reuse, R8, RZ ;  /* 0x00000008141a7210 */ /* 0x040fe20007f3e0ff */
[----:B------:R-:W-:Y:S01]  /*1e50*/  IMAD R13, R23, R162, RZ ;  /* 0x000000a2170d7224 */ /* 0x000fe200078e02ff */
[----:B------:R-:W-:Y:S02]  /*1e60*/  SHF.R.S32.HI R14, RZ, 0x1f, R162 ;  /* 0x0000001fff0e7819 */ /* 0x000fe400000114a2 */
[----:B------:R-:W-:Y:S01]  /*1e70*/  IADD3.X R27, PT, PT, RZ, R12, RZ, P1, !PT ;  /* 0x0000000cff1b7210 */ /* 0x000fe20000ffe4ff */
[----:B------:R-:W-:Y:S01]  /*1e80*/  IMAD R8, R25, R0, RZ ;  /* 0x0000000019087224 */ /* 0x000fe200078e02ff */
[----:B------:R-:W-:Y:S01]  /*1e90*/  IADD3 R12, P1, PT, R20, R4, RZ ;  /* 0x00000004140c7210 */ /* 0x000fe20007f3e0ff */
[----:B------:R-:W-:-:S02]  /*1ea0*/  IMAD R13, R22, R14, R13 ;  /* 0x0000000e160d7224 */ /* 0x000fc400078e020d */
[----:B------:R-:W-:-:S04]  /*1eb0*/  IMAD.WIDE.U32 R26, R162, R22, R26 ;  /* 0x00000016a21a7225 */ /* 0x000fc800078e001a */
[----:B------:R-:W-:Y:S01]  /*1ec0*/  IMAD.WIDE.U32 R14, R5, 0x40, R124 ;  /* 0x00000040050e7825 */ /* 0x000fe200078e007c */
[----:B------:R-:W-:-:S03]  /*1ed0*/  IADD3 R27, PT, PT, R27, R13, RZ ;  /* 0x0000000d1b1b7210 */ /* 0x000fc60007ffe0ff */
[----:B------:R-:W-:Y:S02]  /*1ee0*/  IMAD R8, R3, R24, R8 ;  /* 0x0000001803087224 */ /* 0x000fe400078e0208 */
[----:B------:R-:W-:Y:S02]  /*1ef0*/  IMAD.X R13, RZ, RZ, R2, P1 ;  /* 0x000000ffff0d7224 */ /* 0x000fe400008e0602 */
[----:B------:R-:W-:Y:S02]  /*1f00*/  IMAD R5, R15, R130, RZ ;  /* 0x000000820f057224 */ /* 0x000fe400078e02ff */
[----:B------:R-:W-:Y:S02]  /*1f10*/  IMAD.IADD R23, R17, 0x1, R8 ;  /* 0x0000000111177824 */ /* 0x000fe400078e0208 */
[----:B------:R-:W-:Y:S02]  /*1f20*/  IMAD.MOV.U32 R22, RZ, RZ, R16 ;  /* 0x000000ffff167224 */ /* 0x000fe400078e0010 */
[----:B------:R-:W-:-:S04]  /*1f30*/  IMAD.WIDE.U32 R16, R124, R148, R12 ;  /* 0x000000947c107225 */ /* 0x000fc800078e000c */
[C---:B------:R-:W-:Y:S02]  /*1f40*/  IMAD R5, R14.reuse, R131, R5 ;  /* 0x000000830e057224 */ /* 0x040fe400078e0205 */
[----:B------:R-:W-:-:S04]  /*1f50*/  IMAD.WIDE.U32 R12, R14, R130, R26 ;  /* 0x000000820e0c7225 */ /* 0x000fc800078e001a */
[----:B------:R-:W-:Y:S01]  /*1f60*/  IMAD.IADD R5, R13, 0x1, R5 ;  /* 0x000000010d057824 */ /* 0x000fe200078e0205 */
[----:B----4-:R-:W-:-:S04]  /*1f70*/  LEA R122, P2, R12, R6, 0x1 ;  /* 0x000000060c7a7211 */ /* 0x010fc800078408ff */
[----:B------:R-:W-:Y:S02]  /*1f80*/  LEA.HI.X R123, R12, R7, R5, 0x1, P2 ;  /* 0x000000070c7b7211 */ /* 0x000fe400010f0c05 */
[----:B------:R-:W-:Y:S01]  /*1f90*/  SHF.R.S32.HI R7, RZ, 0x1f, R84 ;  /* 0x0000001fff077819 */ /* 0x000fe20000011454 */
[----:B------:R-:W-:-:S03]  /*1fa0*/  IMAD.WIDE.U32 R14, R124, R104, R22 ;  /* 0x000000687c0e7225 */ /* 0x000fc600078e0016 */
[----:B------:R-:W-:Y:S01]  /*1fb0*/  LEA.HI R7, R7, R84, RZ, 0x6 ;  /* 0x0000005407077211 */ /* 0x000fe200078f30ff */
[----:B------:R-:W-:-:S03]  /*1fc0*/  IMAD.IADD R155, R15, 0x1, R155 ;  /* 0x000000010f9b7824 */ /* 0x000fc600078e029b */
[----:B------:R-:W-:Y:S02]  /*1fd0*/  SHF.R.S32.HI R7, RZ, 0x6, R7 ;  /* 0x00000006ff077819 */ /* 0x000fe40000011407 */
[----:B------:R-:W-:Y:S02]  /*1fe0*/  LEA R154, P0, R14, R10, 0x1 ;  /* 0x0000000a0e9a7211 */ /* 0x000fe400078008ff */
[----:B------:R-:W-:Y:S02]  /*1ff0*/  VIMNMX R82, PT, PT, R150, R7, !PT ;  /* 0x0000000796527248 */ /* 0x000fe40007fe0100 */
[----:B------:R-:W-:Y:S02]  /*2000*/  LEA.HI.X R155, R14, R11, R155, 0x1, P0 ;  /* 0x0000000b0e9b7211 */ /* 0x000fe400000f0c9b */
[----:B------:R-:W-:Y:S02]  /*2010*/  ISETP.GT.AND P0, PT, R103, R82, PT ;  /* 0x000000526700720c */ /* 0x000fe40003f04270 */
[----:B------:R-:W-:-:S02]  /*2020*/  SHF.R.U32.HI R5, RZ, 0x1, R157 ;  /* 0x00000001ff057819 */ /* 0x000fc4000001169d */
[----:B------:R-:W-:Y:S02]  /*2030*/  IADD3 R151, PT, PT, R17, R151, RZ ;  /* 0x0000009711977210 */ /* 0x000fe40007ffe0ff */
[----:B------:R-:W-:Y:S02]  /*2040*/  LEA R152, P1, R16, R18, 0x1 ;  /* 0x0000001210987211 */ /* 0x000fe400078208ff */
[----:B------:R-:W-:Y:S02]  /*2050*/  LOP3.LUT R72, R116, 0x8, R5, 0xf8, !PT ;  /* 0x0000000874487812 */ /* 0x000fe400078ef805 */
        /* <DEDUP_REMOVED lines=15> */
[----:B------:R-:W-:Y:S02]  /*2150*/  SHF.R.S32.HI R17, RZ, 0x1f, R158 ;  /* 0x0000001fff117819 */ /* 0x000fe4000001149e */
[----:B------:R-:W-:-:S04]  /*2160*/  SHF.R.S32.HI R117, RZ, 0x1, R117 ;  /* 0x00000001ff757819 */ /* 0x000fc80000011475 */
[C---:B------:R-:W-:Y:S01]  /*2170*/  SHF.L.U32 R110, R117.reuse, 0x5, RZ ;  /* 0x00000005756e7819 */ /* 0x040fe200000006ff */
[C---:B------:R-:W-:Y:S02]  /*2180*/  IMAD.SHL.U32 R115, R117.reuse, 0x10, RZ ;  /* 0x0000001075737824 */ /* 0x040fe400078e00ff */
[----:B------:R-:W-:Y:S01]  /*2190*/  IMAD R111, R117, 0x30, RZ ;  /* 0x00000030756f7824 */ /* 0x000fe200078e02ff */
        /* <DEDUP_REMOVED lines=13> */
[----:B------:R-:W-:Y:S01]  /*2270*/  SHF.R.S32.HI R98, RZ, 0x1f, R111 ;  /* 0x0000001fff627819 */ /* 0x000fe2000001146f */
[----:B--2---:R-:W-:Y:S02]  /*2280*/  IMAD R2, R27, R163, RZ ;  /* 0x000000a31b027224 */ /* 0x004fe400078e02ff */
[----:B------:R-:W-:-:S04]  /*2290*/  IMAD.WIDE.U32 R26, R163, R26, R20 ;  /* 0x0000001aa31a7225 */ /* 0x000fc800078e0014 */
[----:B------:R-:W-:Y:S02]  /*22a0*/  IMAD.IADD R27, R27, 0x1, R2 ;  /* 0x000000011b1b7824 */ /* 0x000fe400078e0202 */
[----:B---3--:R-:W-:-:S04]  /*22b0*/  IMAD.WIDE.U32 R24, R163, R18, R20 ;  /* 0x00000012a3187225 */ /* 0x008fc800078e0014 */
[----:B------:R-:W-:Y:S02]  /*22c0*/  IMAD R2, R19, R163, RZ ;  /* 0x000000a313027224 */ /* 0x000fe400078e02ff */
[----:B----4-:R-:W-:Y:S02]  /*22d0*/  IMAD R8, R127, R158, RZ ;  /* 0x0000009e7f087224 */ /* 0x010fe400078e02ff */
[----:B------:R-:W-:Y:S02]  /*22e0*/  IMAD R18, R13, R0, RZ ;  /* 0x000000000d127224 */ /* 0x000fe400078e02ff */
[----:B------:R-:W-:Y:S02]  /*22f0*/  IMAD.IADD R25, R25, 0x1, R2 ;  /* 0x0000000119197824 */ /* 0x000fe400078e0202 */
[----:B------:R-:W-:Y:S02]  /*2300*/  IMAD R13, R129, R158, RZ ;  /* 0x0000009e810d7224 */ /* 0x000fe400078e02ff */
[----:B------:R-:W-:-:S02]  /*2310*/  IMAD R8, R126, R17, R8 ;  /* 0x000000117e087224 */ /* 0x000fc400078e0208 */
[----:B------:R-:W-:-:S04]  /*2320*/  IMAD.WIDE.U32 R26, R126, R158, R26 ;  /* 0x0000009e7e1a7225 */ /* 0x000fc800078e001a */
[C---:B------:R-:W-:Y:S02]  /*2330*/  IMAD R2, R128.reuse, R17, R13 ;  /* 0x0000001180027224 */ /* 0x040fe400078e020d */
[----:B------:R-:W-:Y:S01]  /*2340*/  IMAD.WIDE.U32 R24, R128, R158, R24 ;  /* 0x0000009e80187225 */ /* 0x000fe200078e0018 */
[----:B------:R-:W-:-:S03]  /*2350*/  IADD3 R27, PT, PT, R27, R8, RZ ;  /* 0x000000081b1b7210 */ /* 0x000fc60007ffe0ff */
[----:B------:R-:W-:Y:S02]  /*2360*/  IMAD.IADD R25, R25, 0x1, R2 ;  /* 0x0000000119197824 */ /* 0x000fe400078e0202 */
[----:B------:R-:W-:Y:S02]  /*2370*/  IMAD R2, R23, R0, RZ ;  /* 0x0000000017027224 */ /* 0x000fe400078e02ff */
[----:B------:R-:W-:-:S04]  /*2380*/  IMAD.WIDE.U32 R26, R0, R12, R26 ;  /* 0x0000000c001a7225 */ /* 0x000fc800078e001a */
[----:B------:R-:W-:Y:S01]  /*2390*/  IMAD.WIDE.U32 R24, R0, R22, R24 ;  /* 0x0000001600187225 */ /* 0x000fe200078e0018 */
[----:B------:R-:W-:-:S03]  /*23a0*/  SHF.L.U32 R0, R157, 0x2, RZ ;  /* 0x000000029d007819 */ /* 0x000fc600000006ff */
[-C--:B------:R-:W-:Y:S02]  /*23b0*/  IMAD R18, R12, R3.reuse, R18 ;  /* 0x000000030c127224 */ /* 0x080fe400078e0212 */
[----:B------:R-:W-:Y:S02]  /*23c0*/  IMAD R3, R22, R3, R2 ;  /* 0x0000000316037224 */ /* 0x000fe400078e0202 */
[----:B-----5:R-:W-:Y:S01]  /*23d0*/  IMAD.IADD R2, R158, 0x1, R9 ;  /* 0x000000019e027824 */ /* 0x020fe200078e0209 */
[----:B------:R-:W-:Y:S02]  /*23e0*/  SHF.R.S32.HI R17, RZ, 0x1f, R84 ;  /* 0x0000001fff117819 */ /* 0x000fe40000011454 */
[----:B------:R-:W-:Y:S02]  /*23f0*/  IADD3 R9, P0, PT, -R84, R124, RZ ;  /* 0x0000007c54097210 */ /* 0x000fe40007f1e1ff */
[----:B------:R-:W-:Y:S01]  /*2400*/  LOP3.LUT R0, R0, 0x1c, RZ, 0xc0, !PT ;  /* 0x0000001c00007812 */ /* 0x000fe200078ec0ff */
[----:B------:R-:W-:Y:S01]  /*2410*/  IMAD R13, R2, R117, RZ ;  /* 0x00000075020d7224 */ /* 0x000fe200078e02ff */
[----:B------:R-:W-:Y:S01]  /*2420*/  IADD3.X R17, PT, PT, RZ, ~R17, RZ, P0, !PT ;  /* 0x80000011ff117210 */ /* 0x000fe200007fe4ff */
[----:B------:R-:W-:-:S02]  /*2430*/  IMAD R2, R124, R117, R20 ;  /* 0x000000757c027224 */ /* 0x000fc400078e0214 */
[----:B------:R-:W-:Y:S01]  /*2440*/  IMAD R0, R124, R117, R0 ;  /* 0x000000757c007224 */ /* 0x000fe200078e0200 */
[----:B------:R-:W-:Y:S01]  /*2450*/  IADD3 R19, PT, PT, R27, R18, RZ ;  /* 0x000000121b137210 */ /* 0x000fe20007ffe0ff */
[----:B------:R-:W-:Y:S01]  /*2460*/  IMAD.IADD R25, R25, 0x1, R3 ;  /* 0x0000000119197824 */ /* 0x000fe200078e0203 */
        /* <DEDUP_REMOVED lines=33> */
.L_x_12301:
        /* <DEDUP_REMOVED lines=9> */
[C---:B------:R-:W-:Y:S02]  /*2710*/  ISETP.GE.AND P0, PT, R114.reuse, R108, PT ;  /* 0x0000006c7200720c */ /* 0x040fe40003f06270 */
        /* <DEDUP_REMOVED lines=85> */
.L_x_12280:
        /* <DEDUP_REMOVED lines=103> */
.L_x_12284:
[----:B------:R-:W-:Y:S05]  /*32e0*/  BSYNC.RECONVERGENT B0 ;  /* 0x0000000000007941 */ /* 0x000fea0003800200 */
.L_x_12283:
        /* <DEDUP_REMOVED lines=96> */
.L_x_12286:
[----:B------:R-:W-:Y:S05]  /*38f0*/  BSYNC.RECONVERGENT B0 ;  /* 0x0000000000007941 */ /* 0x000fea0003800200 */
.L_x_12285:
        /* <DEDUP_REMOVED lines=100> */
.L_x_12288:
[----:B------:R-:W-:Y:S05]  /*3f40*/  BSYNC.RECONVERGENT B0 ;  /* 0x0000000000007941 */ /* 0x000fea0003800200 */
.L_x_12287:
        /* <DEDUP_REMOVED lines=104> */
.L_x_12290:
[----:B------:R-:W-:Y:S05]  /*45d0*/  BSYNC.RECONVERGENT B0 ;  /* 0x0000000000007941 */ /* 0x000fea0003800200 */
.L_x_12289:
[----:B------:R-:W5:Y:S02]  /*45e0*/  LD.E R3, desc[UR4][R100.64+0xd0] ;  /* 0x0000d00464037980 */ /* 0x000f64000c101900 */
[----:B-----5:R-:W-:Y:S05]  /*45f0*/  IMAD.U32 R3, R3, -0x20, RZ ;  /* 0xffffffe003037824 */ /* 0x020fea00078e00ff */
[C---:B------:R-:W-:Y:S02]  /*4600*/  LEA R22, P1, R3.reuse, R22, 0x1 ;  /* 0x0000001603167211 */ /* 0x040fe400078208ff */
[C---:B------:R-:W-:Y:S02]  /*4610*/  LEA R58, P0, R3.reuse, R58, 0x1 ;  /* 0x0000003a033a7211 */ /* 0x040fe400078008ff */
[C---:B------:R-:W-:Y:S02]  /*4620*/  LEA.HI.X.SX32 R23, R3.reuse, R23, 0x1, P1 ;  /* 0x0000001703177211 */ /* 0x040fe400008f0eff */
[----:B------:R-:W-:Y:S01]  /*4630*/  LEA.HI.X.SX32 R59, R3, R59, 0x1, P0 ;  /* 0x0000003b033b7211 */ /* 0x000fe200000f0eff */
[----:B------:R-:W-:Y:S05]  /*4640*/  BRA `(.L_x_12281) ;  /* 0x0000002c00187947 */ /* 0x000fea0003800000 */
.L_x_12282:
        /* <DEDUP_REMOVED lines=174> */
.L_x_12292:
[----:B------:R-:W-:Y:S05]  /*5130*/  BSYNC.RECONVERGENT B0 ;  /* 0x0000000000007941 */ /* 0x000fea0003800200 */
.L_x_12291:
        /* <DEDUP_REMOVED lines=11> */
[----:B------:R-:W-:Y:S01]  /*51f0*/  @!P0 IMAD.X R136, R102, 0x1, R57, P2 ;  /* 0x0000000166888824 */ /* 0x000fe200010e0639 */
[----:B------:R-:W-:Y:S01]  /*5200*/  ISETP.GT.AND P2, PT, R26, RZ, !P0 ;  /* 0x000000ff1a00720c */ /* 0x000fe20004744270 */
[----:B------:R-:W-:Y:S02]  /*5210*/  @!P0 IMAD.SHL.U32 R57, R119, 0x2, RZ ;  /* 0x0000000277398824 */ /* 0x000fe400078e00ff */
        /* <DEDUP_REMOVED lines=70> */
[----:B------:R-:W-:Y:S01]  /*5680*/  LEA R136, P3, R74, R92, 0x1 ;  /* 0x0000005c4a887211 */ /* 0x000fe200078608ff */
[----:B------:R-:W-:Y:S01]  /*5690*/  @!P0 FFMA.FTZ R5, R48, R47, R5 ;  /* 0x0000002f30058223 */ /* 0x000fe20000010005 */
[----:B------:R-:W-:Y:S01]  /*56a0*/  @!P1 SHF.L.U64.HI R138, R119, 0x1, R138 ;  /* 0x00000001778a9819 */ /* 0x000fe2000001028a */
[----:B------:R-:W-:Y:S01]  /*56b0*/  @!P0 FFMA.FTZ R6, R45, R49, R6 ;  /* 0x000000312d068223 */ /* 0x000fe20000010006 */
[----:B------:R-:W-:Y:S01]  /*56c0*/  LEA.HI.X R137, R74, R93, R75, 0x1, P3 ;  /* 0x0000005d4a897211 */ /* 0x000fe200018f0c4b */
[----:B------:R-:W-:Y:S01]  /*56d0*/  @!P0 FFMA.FTZ R7, R50, R52, R7 ;  /* 0x0000003432078223 */ /* 0x000fe20000010007 */
[----:B------:R-:W-:Y:S01]  /*56e0*/  @!P1 SEL R27, R28, R25, P2 ;  /* 0x000000191c1b9207 */ /* 0x000fe20001000000 */
[----:B------:R-:W-:Y:S01]  /*56f0*/  @!P0 FFMA.FTZ R8, R51, R53, R8 ;  /* 0x0000003533088223 */ /* 0x000fe20000010008 */
[----:B------:R-:W-:Y:S01]  /*5700*/  @!P0 F2FP.BF16.F32.PACK_AB R133, R6, R5 ;  /* 0x000000050685823e */ /* 0x000fe200000010ff */
[----:B------:R-:W-:Y:S02]  /*5710*/  @!P0 IMAD.MOV.U32 R61, RZ, RZ, R132 ;  /* 0x000000ffff3d8224 */ /* 0x000fe400078e0084 */
[----:B------:R-:W-:Y:S01]  /*5720*/  @!P1 IMAD.WIDE R32, R27, 0x2, R40 ;  /* 0x000000021b209825 */ /* 0x000fe200078e0228 */
[----:B------:R-:W-:Y:S03]  /*5730*/  @!P0 F2FP.BF16.F32.PACK_AB R134, R8, R7 ;  /* 0x000000070886823e */ /* 0x000fe600000010ff */
[----:B------:R-:W-:Y:S01]  /*5740*/  @!P1 IMAD.SHL.U32 R119, R119, 0x2, RZ ;  /* 0x0000000277779824 */ /* 0x000fe200078e00ff */
[----:B------:R-:W-:Y:S01]  /*5750*/  @!P0 MOV R63, R134 ;  /* 0x00000086003f8202 */ /* 0x000fe20000000f00 */
[----:B------:R-:W-:Y:S03]  /*5760*/  @!P0 IMAD.MOV.U32 R62, RZ, RZ, R133 ;  /* 0x000000ffff3e8224 */ /* 0x000fe600078e0085 */
[C---:B------:R-:W-:Y:S02]  /*5770*/  @!P1 IADD3 R140, P3, PT, R119.reuse, R88, RZ ;  /* 0x00000058778c9210 */ /* 0x040fe40007f7e0ff */
[----:B------:R-:W-:Y:S01]  /*5780*/  @!P1 IADD3 R48, P0, PT, R119, R90, RZ ;  /* 0x0000005a77309210 */ /* 0x000fe20007f1e0ff */
[----:B------:R2:W-:Y:S02]  /*5790*/  ST.E.128 desc[UR4][R136.64], R60 ;  /* 0x0000003c88007985 */ /* 0x0005e4000c101d04 */
[C---:B------:R-:W-:Y:S02]  /*57a0*/  @!P1 IMAD.X R141, R138.reuse, 0x1, R85, P3 ;  /* 0x000000018a8d9824 */ /* 0x040fe400018e0655 */
[----:B------:R-:W-:Y:S01]  /*57b0*/  @!P1 IMAD.X R49, R138, 0x1, R91, P0 ;  /* 0x000000018a319824 */ /* 0x000fe200000e065b */
[----:B------:R-:W-:Y:S03]  /*57c0*/  ISETP.GT.AND P0, PT, R26, 0x40, !P1 ;  /* 0x000000401a00780c */ /* 0x000fe60004f04270 */
        /* <DEDUP_REMOVED lines=69> */
.L_x_12294:
[----:B------:R-:W-:Y:S05]  /*5c20*/  BSYNC.RECONVERGENT B0 ;  /* 0x0000000000007941 */ /* 0x000fea0003800200 */
.L_x_12293:
        /* <DEDUP_REMOVED lines=8> */
[----:B--2---:R-:W-:Y:S02]  /*5cb0*/  @!P0 SEL R136, R89, RZ, !P1 ;  /* 0x000000ff59888207 */ /* 0x004fe40004800000 */
        /* <DEDUP_REMOVED lines=165> */
.L_x_12296:
[----:B------:R-:W-:Y:S05]  /*6710*/  BSYNC.RECONVERGENT B0 ;  /* 0x0000000000007941 */ /* 0x000fea0003800200 */
.L_x_12295:
        /* <DEDUP_REMOVED lines=177> */
.L_x_12298:
[----:B------:R-:W-:Y:S05]  /*7230*/  BSYNC.RECONVERGENT B0 ;  /* 0x0000000000007941 */ /* 0x000fea0003800200 */
.L_x_12297:
[----:B------:R-:W5:Y:S01]  /*7240*/  LD.E R3, desc[UR4][R100.64+0xd0] ;  /* 0x0000d00464037980 */ /* 0x000f62000c101900 */
[----:B------:R-:W-:Y:S02]  /*7250*/  IMAD.MOV.U32 R89, RZ, RZ, R85 ;  /* 0x000000ffff597224 */ /* 0x000fe400078e0055 */
[----:B-----5:R-:W-:Y:S05]  /*7260*/  IMAD.U32 R3, R3, -0x20, RZ ;  /* 0xffffffe003037824 */ /* 0x020fea00078e00ff */
[C---:B------:R-:W-:Y:S02]  /*7270*/  LEA R90, P1, R3.reuse, R90, 0x1 ;  /* 0x0000005a035a7211 */ /* 0x040fe400078208ff */
[C---:B------:R-:W-:Y:S02]  /*7280*/  LEA R88, P0, R3.reuse, R88, 0x1 ;  /* 0x0000005803587211 */ /* 0x040fe400078008ff */
[C---:B------:R-:W-:Y:S02]  /*7290*/  LEA.HI.X.SX32 R91, R3.reuse, R91, 0x1, P1 ;  /* 0x0000005b035b7211 */ /* 0x040fe400008f0eff */
[----:B------:R-:W-:Y:S09]  /*72a0*/  LEA.HI.X.SX32 R85, R3, R89, 0x1, P0 ;  /* 0x0000005903557211 */ /* 0x000ff200000f0eff */
.L_x_12281:
[----:B------:R-:W-:Y:S05]  /*72b0*/  BSYNC.RECONVERGENT B1 ;  /* 0x0000000000017941 */ /* 0x000fea0003800200 */
.L_x_12279:
        /* <DEDUP_REMOVED lines=101> */
.L_x_12300:
[----:B------:R-:W-:Y:S05]  /*7910*/  BSYNC.RECONVERGENT B0 ;  /* 0x0000000000007941 */ /* 0x000fea0003800200 */
.L_x_12299:
[----:B------:R-:W-:Y:S11]  /*7920*/  ISETP.NE.AND P0, PT, R87, RZ, PT ;  /* 0x000000ff5700720c */ /* 0x000ff60003f05270 */
[----:B------:R-:W-:Y:S02]  /*7930*/  @!UPT UIADD3 URZ, UPT, UPT, URZ, URZ, URZ ;  /* 0x000000fffffff290 */ /* 0x000fe4000fffe0ff */
[----:B------:R-:W-:Y:S05]  /*7940*/  @P0 BRA `(.L_x_12301) ;  /* 0xffffffac004c0947 */ /* 0x000fea000383ffff */
.L_x_12278:
        /* <DEDUP_REMOVED lines=13> */
[----:B----4-:R-:W-:Y:S01]  /*7a20*/  VIADD R24, R124, 0x30 ;  /* 0x000000307c187836 */ /* 0x010fe20000000000 */
        /* <DEDUP_REMOVED lines=20> */
.L_x_12305:
[----:B------:R-:W-:Y:S05]  /*7b70*/  BSYNC.RECONVERGENT B0 ;  /* 0x0000000000007941 */ /* 0x000fea0003800200 */
.L_x_12304:
        /* <DEDUP_REMOVED lines=10> */
.L_x_12303:
        /* <DEDUP_REMOVED lines=77> */
.L_x_12311:
[----:B------:R-:W-:Y:S05]  /*80f0*/  BSYNC.RECONVERGENT B0 ;  /* 0x0000000000007941 */ /* 0x000fea0003800200 */
.L_x_12310:
        /* <DEDUP_REMOVED lines=44> */
.L_x_12313:
[----:B------:R-:W-:Y:S05]  /*83c0*/  BSYNC.RECONVERGENT B0 ;  /* 0x0000000000007941 */ /* 0x000fea0003800200 */
.L_x_12312:
[----:B-----5:R3:W-:Y:S02]  /*83d0*/  STS.128 [R76+0x2000], R8 ;  /* 0x002000084c007388 */ /* 0x0207e40000000c00 */
.L_x_12309:
[----:B------:R-:W-:Y:S05]  /*83e0*/  BSYNC.RECONVERGENT B1 ;  /* 0x0000000000017941 */ /* 0x000fea0003800200 */
.L_x_12308:
        /* <DEDUP_REMOVED lines=12> */
[----:B---3-5:R-:W-:Y:S01]  /*84b0*/  SHF.L.U32 R8, R13, 0x10, RZ ;  /* 0x000000100d087819 */ /* 0x028fe200000006ff */
[----:B----4-:R-:W-:Y:S01]  /*84c0*/  IMAD.U32 R27, R15, 0x10000, RZ ;  /* 0x000100000f1b7824 */ /* 0x010fe200078e00ff */
        /* <DEDUP_REMOVED lines=36> */
.L_x_12317:
[----:B------:R-:W-:Y:S05]  /*8710*/  BSYNC.RECONVERGENT B0 ;  /* 0x0000000000007941 */ /* 0x000fea0003800200 */
.L_x_12316:
        /* <DEDUP_REMOVED lines=9> */
[----:B------:R-:W-:Y:S01]  /*87b0*/  IMAD.U32 R16, R10, 0x10000, RZ ;  /* 0x000100000a107824 */ /* 0x000fe200078e00ff */
[----:B--2---:R-:W-:Y:S02]  /*87c0*/  SHF.L.U32 R12, R9, 0x10, RZ ;  /* 0x00000010090c7819 */ /* 0x004fe400000006ff */
[C---:B------:R-:W-:Y:S02]  /*87d0*/  SHF.L.U32 R9, R8.reuse, 0x10, RZ ;  /* 0x0000001008097819 */ /* 0x040fe400000006ff */
[----:B----4-:R-:W-:-:S02]  /*87e0*/  LOP3.LUT R24, R8, 0xffff0000, RZ, 0xc0, !PT ;  /* 0xffff000008187812 */ /* 0x010fc400078ec0ff */
[C---:B------:R-:W-:Y:S02]  /*87f0*/  SHF.L.U32 R27, R11.reuse, 0x10, RZ ;  /* 0x000000100b1b7819 */ /* 0x040fe400000006ff */
        /* <DEDUP_REMOVED lines=30> */
.L_x_12319:
[----:B------:R-:W-:Y:S05]  /*89e0*/  BSYNC.RECONVERGENT B0 ;  /* 0x0000000000007941 */ /* 0x000fea0003800200 */
.L_x_12318:
[----:B-----5:R3:W-:Y:S02]  /*89f0*/  STS.128 [R76+0x2800], R8 ;  /* 0x002800084c007388 */ /* 0x0207e40000000c00 */
.L_x_12315:
[----:B------:R-:W-:Y:S05]  /*8a00*/  BSYNC.RECONVERGENT B1 ;  /* 0x0000000000017941 */ /* 0x000fea0003800200 */
.L_x_12314:
        /* <DEDUP_REMOVED lines=50> */
.L_x_12323:
[----:B------:R-:W-:Y:S05]  /*8d30*/  BSYNC.RECONVERGENT B0 ;  /* 0x0000000000007941 */ /* 0x000fea0003800200 */
.L_x_12322:
        /* <DEDUP_REMOVED lines=44> */
.L_x_12325:
[----:B------:R-:W-:Y:S05]  /*9000*/  BSYNC.RECONVERGENT B0 ;  /* 0x0000000000007941 */ /* 0x000fea0003800200 */
.L_x_12324:
[----:B-----5:R3:W-:Y:S02]  /*9010*/  STS.128 [R76+0x3000], R8 ;  /* 0x003000084c007388 */ /* 0x0207e40000000c00 */
.L_x_12321:
[----:B------:R-:W-:Y:S05]  /*9020*/  BSYNC.RECONVERGENT B1 ;  /* 0x0000000000017941 */ /* 0x000fea0003800200 */
.L_x_12320:
[----:B----4-:R-:W-:-:S04]  /*9030*/  IADD3 R24, PT, PT, R124, 0x30, RZ ;  /* 0x000000307c187810 */ /* 0x010fc80007ffe0ff */
        /* <DEDUP_REMOVED lines=50> */
.L_x_12327:
[----:B------:R-:W-:Y:S05]  /*9360*/  BSYNC.RECONVERGENT B0 ;  /* 0x0000000000007941 */ /* 0x000fea0003800200 */
.L_x_12326:
        /* <DEDUP_REMOVED lines=44> */
.L_x_12329:
[----:B------:R-:W-:Y:S05]  /*9630*/  BSYNC.RECONVERGENT B0 ;  /* 0x0000000000007941 */ /* 0x000fea0003800200 */
.L_x_12328:
[----:B-----5:R3:W-:Y:S01]  /*9640*/  STS.128 [R76+0x3800], R8 ;  /* 0x003800084c007388 */ /* 0x0207e20000000c00 */
[----:B------:R-:W-:Y:S05]  /*9650*/  BRA `(.L_x_12306) ;  /* 0x0000002800d47947 */ /* 0x000fea0003800000 */
.L_x_12307:
        /* <DEDUP_REMOVED lines=15> */
[----:B-----5:R-:W-:Y:S02]  /*9750*/  SEL R9, R29, RZ, !P0 ;  /* 0x000000ff1d097207 */ /* 0x020fe40004000000 */
        /* <DEDUP_REMOVED lines=73> */
.L_x_12333:
[----:B------:R-:W-:Y:S05]  /*9bf0*/  BSYNC.RECONVERGENT B0 ;  /* 0x0000000000007941 */ /* 0x000fea0003800200 */
.L_x_12332:
        /* <DEDUP_REMOVED lines=82> */
.L_x_12335:
[----:B------:R-:W-:Y:S05]  /*a120*/  BSYNC.RECONVERGENT B0 ;  /* 0x0000000000007941 */ /* 0x000fea0003800200 */
.L_x_12334:
[----:B-----5:R3:W-:Y:S02]  /*a130*/  STS.128 [R76+0x2000], R16 ;  /* 0x002000104c007388 */ /* 0x0207e40000000c00 */
.L_x_12331:
[----:B------:R-:W-:Y:S05]  /*a140*/  BSYNC.RECONVERGENT B1 ;  /* 0x0000000000017941 */ /* 0x000fea0003800200 */
.L_x_12330:
[----:B------:R-:W-:Y:S01]  /*a150*/  IADD3 R0, PT, PT, R124, 0x10, RZ ;  /* 0x000000107c007810 */ /* 0x000fe20007ffe0ff */
[----:B------:R-:W-:Y:S03]  /*a160*/  BSSY.RECONVERGENT B1, `(.L_x_12336) ;  /* 0x00000ab000017945 */ /* 0x000fe60003800200 */
[----:B------:R-:W-:-:S13]  /*a170*/  ISETP.GE.AND P0, PT, R0, R23, PT ;  /* 0x000000170000720c */ /* 0x000fda0003f06270 */
[----:B------:R-:W-:Y:S05]  /*a180*/  @P0 BRA `(.L_x_12337) ;  /* 0x0000000800a00947 */ /* 0x000fea0003800000 */
[C---:B-12---:R-:W-:Y:S02]  /*a190*/  LEA R46, P1, R35.reuse, R122, 0x1 ;  /* 0x0000007a232e7211 */ /* 0x046fe400078208ff */
[----:B------:R-:W-:Y:S02]  /*a1a0*/  ISETP.GE.AND P0, PT, R20, R3, PT ;  /* 0x000000031400720c */ /* 0x000fe40003f06270 */
[----:B------:R-:W-:-:S05]  /*a1b0*/  LEA.HI.X R47, R35, R123, R38, 0x1, P1 ;  /* 0x0000007b232f7211 */ /* 0x000fca00008f0c26 */
[----:B----4-:R1:W5:Y:S01]  /*a1c0*/  LD.E.128 R24, desc[UR4][R46.64] ;  /* 0x000000042e187980 */ /* 0x010362000c101d00 */
        /* <DEDUP_REMOVED lines=8> */
[----:B-----5:R-:W-:-:S03]  /*a250*/  IMAD.SHL.U32 R9, R4, 0x2, RZ ;  /* 0x0000000204097824 */ /* 0x020fc600078e00ff */
[----:B------:R-:W-:Y:S02]  /*a260*/  SHF.L.U64.HI R11, R4, 0x1, R11 ;  /* 0x00000001040b7819 */ /* 0x000fe4000001020b */
[----:B------:R-:W-:-:S04]  /*a270*/  IADD3 R4, P1, PT, R32, R9, RZ ;  /* 0x0000000920047210 */ /* 0x000fc80007f3e0ff */
        /* <DEDUP_REMOVED lines=67> */
.L_x_12339:
[----:B------:R-:W-:Y:S05]  /*a6b0*/  BSYNC.RECONVERGENT B0 ;  /* 0x0000000000007941 */ /* 0x000fea0003800200 */
.L_x_12338:
        /* <DEDUP_REMOVED lines=83> */
.L_x_12341:
[----:B------:R-:W-:Y:S05]  /*abf0*/  BSYNC.RECONVERGENT B0 ;  /* 0x0000000000007941 */ /* 0x000fea0003800200 */
.L_x_12340:
[----:B-----5:R3:W-:Y:S02]  /*ac00*/  STS.128 [R76+0x2800], R16 ;  /* 0x002800104c007388 */ /* 0x0207e40000000c00 */
.L_x_12337:
[----:B------:R-:W-:Y:S05]  /*ac10*/  BSYNC.RECONVERGENT B1 ;  /* 0x0000000000017941 */ /* 0x000fea0003800200 */
.L_x_12336:
[----:B------:R-:W-:Y:S01]  /*ac20*/  IADD3 R34, PT, PT, R124, 0x20, RZ ;  /* 0x000000207c227810 */ /* 0x000fe20007ffe0ff */
[----:B------:R-:W-:Y:S03]  /*ac30*/  BSSY.RECONVERGENT B1, `(.L_x_12342) ;  /* 0x00000ab000017945 */ /* 0x000fe60003800200 */
[----:B------:R-:W-:-:S13]  /*ac40*/  ISETP.GE.AND P0, PT, R34, R23, PT ;  /* 0x000000172200720c */ /* 0x000fda0003f06270 */
[----:B------:R-:W-:Y:S05]  /*ac50*/  @P0 BRA `(.L_x_12343) ;  /* 0x0000000800a00947 */ /* 0x000fea0003800000 */
[----:B-12---:R-:W-:Y:S02]  /*ac60*/  LEA R46, P1, R130, R122, 0x6 ;  /* 0x0000007a822e7211 */ /* 0x006fe400078230ff */
        /* <DEDUP_REMOVED lines=35> */
[----:B----4-:R-:W-:Y:S01]  /*aea0*/  IMAD.U32 R41, R13, 0x10000, RZ ;  /* 0x000100000d297824 */ /* 0x010fe200078e00ff */
        /* <DEDUP_REMOVED lines=46> */
.L_x_12345:
[----:B------:R-:W-:Y:S05]  /*b190*/  BSYNC.RECONVERGENT B0 ;  /* 0x0000000000007941 */ /* 0x000fea0003800200 */
.L_x_12344:
        /* <DEDUP_REMOVED lines=82> */
.L_x_12347:
[----:B------:R-:W-:Y:S05]  /*b6c0*/  BSYNC.RECONVERGENT B0 ;  /* 0x0000000000007941 */ /* 0x000fea0003800200 */
.L_x_12346:
[----:B-----5:R3:W-:Y:S02]  /*b6d0*/  STS.128 [R76+0x3000], R16 ;  /* 0x003000104c007388 */ /* 0x0207e40000000c00 */
.L_x_12343:
[----:B------:R-:W-:Y:S05]  /*b6e0*/  BSYNC.RECONVERGENT B1 ;  /* 0x0000000000017941 */ /* 0x000fea0003800200 */
.L_x_12342:
[----:B--2-4-:R-:W-:-:S04]  /*b6f0*/  IADD3 R24, PT, PT, R124, 0x30, RZ ;  /* 0x000000307c187810 */ /* 0x014fc80007ffe0ff */
[----:B------:R-:W-:-:S13]  /*b700*/  ISETP.GE.AND P0, PT, R24, R23, PT ;  /* 0x000000171800720c */ /* 0x000fda0003f06270 */
[----:B------:R-:W-:Y:S05]  /*b710*/  @P0 BRA `(.L_x_12306) ;  /* 0x0000000800a40947 */ /* 0x000fea0003800000 */
[----:B------:R-:W-:Y:S01]  /*b720*/  IMAD R48, R131, 0x60, RZ ;  /* 0x0000006083307824 */ /* 0x000fe200078e02ff */
        /* <DEDUP_REMOVED lines=83> */
.L_x_12349:
[----:B------:R-:W-:Y:S05]  /*bc60*/  BSYNC.RECONVERGENT B0 ;  /* 0x0000000000007941 */ /* 0x000fea0003800200 */
.L_x_12348:
        /* <DEDUP_REMOVED lines=82> */
.L_x_12351:
[----:B------:R-:W-:Y:S05]  /*c190*/  BSYNC.RECONVERGENT B0 ;  /* 0x0000000000007941 */ /* 0x000fea0003800200 */
.L_x_12350:
[----:B-----5:R4:W-:Y:S02]  /*c1a0*/  STS.128 [R76+0x3800], R4 ;  /* 0x003800044c007388 */ /* 0x0209e40000000c00 */
.L_x_12306:
[----:B------:R-:W-:Y:S05]  /*c1b0*/  BSYNC.RECONVERGENT B2 ;  /* 0x0000000000027941 */ /* 0x000fea0003800200 */
.L_x_12302:
        /* <DEDUP_REMOVED lines=10> */
[-C--:B------:R-:W-:Y:S02]  /*c260*/  ISETP.GE.AND P3, PT, R0, R3.reuse, PT ;  /* 0x000000030000720c */ /* 0x080fe40003f66270 */
[----:B------:R-:W-:Y:S02]  /*c270*/  ISETP.GE.AND P1, PT, R24, R3, PT ;  /* 0x000000031800720c */ /* 0x000fe40003f26270 */
[----:B------:R-:W-:Y:S02]  /*c280*/  LOP3.LUT R116, R116, 0x38, R81, 0x78, !PT ;  /* 0x0000003874747812 */ /* 0x000fe400078e7851 */
[CC--:B-1--4-:R-:W-:Y:S01]  /*c290*/  @!P5 LEA R4, P6, R74.reuse, R152.reuse, 0x1 ;  /* 0x000000984a04d211 */ /* 0x0d2fe200078c08ff */
[----:B------:R-:W-:Y:S01]  /*c2a0*/  @!P0 IMAD.MOV.U32 R153, RZ, RZ, R151 ;  /* 0x000000ffff998224 */ /* 0x000fe200078e0097 */
[----:B------:R-:W-:Y:S01]  /*c2b0*/  LOP3.LUT R79, R79, 0x400, RZ, 0xc0, !PT ;  /* 0x000004004f4f7812 */ /* 0x000fe200078ec0ff */
[----:B------:R-:W-:Y:S01]  /*c2c0*/  @!P0 IMAD R2, R149, 0x60, RZ ;  /* 0x0000006095028824 */ /* 0x000fe200078e02ff */
[----:B------:R-:W-:Y:S01]  /*c2d0*/  @!P5 LEA.HI.X R5, R74, R151, R75, 0x1, P6 ;  /* 0x000000974a05d211 */ /* 0x000fe200030f0c4b */
[C---:B------:R-:W-:Y:S01]  /*c2e0*/  @!P0 IMAD.WIDE.U32 R6, R148.reuse, 0x60, R152 ;  /* 0x0000006094068825 */ /* 0x040fe200078e0098 */
[----:B---3--:R-:W-:Y:S01]  /*c2f0*/  @!P4 LEA R8, P6, R148, R152, 0x6 ;  /* 0x000000989408c211 */ /* 0x008fe200078c30ff */
[----:B--2---:R-:W-:-:S02]  /*c300*/  ULEA UR6, UR6, UR7, 0x18 ;  /* 0x0000000706067291 */ /* 0x004fc4000f8ec0ff */
[----:B------:R-:W-:Y:S01]  /*c310*/  @!P2 IMAD.MOV.U32 R153, RZ, RZ, R151 ;  /* 0x000000ffff99a224 */ /* 0x000fe200078e0097 */
[----:B-----5:R-:W-:Y:S01]  /*c320*/  @!P4 LEA.HI.X R9, R148, R151, R149, 0x6, P6 ;  /* 0x000000979409c211 */ /* 0x020fe200030f3495 */
[----:B------:R-:W-:Y:S02]  /*c330*/  @!P0 IMAD.IADD R7, R2, 0x1, R7 ;  /* 0x0000000102078824 */ /* 0x000fe400078e0207 */
[----:B------:R-:W-:Y:S01]  /*c340*/  @!P1 IMAD R0, R105, 0x60, RZ ;  /* 0x0000006069009824 */ /* 0x000fe200078e02ff */
[----:B------:R-:W-:Y:S01]  /*c350*/  @!PT LDS RZ, [RZ] ;  /* 0x00000000fffff984 */ /* 0x000fe20000000800 */
[----:B------:R-:W-:Y:S01]  /*c360*/  @!PT LDS RZ, [RZ] ;  /* 0x00000000fffff984 */ /* 0x000fe20000000800 */
[----:B------:R-:W-:Y:S01]  /*c370*/  @!PT LDS RZ, [RZ] ;  /* 0x00000000fffff984 */ /* 0x000fe20000000800 */
[----:B------:R-:W-:Y:S04]  /*c380*/  @!P2 LDGSTS.E.BYPASS.LTC128B.128 [R76+0x4000], desc[UR4][R152.64] ;  /* 0x04000000984cafae */ /* 0x000fe8000b981a04 */
[----:B------:R-:W-:Y:S04]  /*c390*/  @!P2 LDGSTS.E.BYPASS.LTC128B.128 [R76+0x6000], desc[UR4][R152.64+0x80] ;  /* 0x06000080984cafae */ /* 0x000fe8000b981a04 */
[----:B------:R-:W-:Y:S04]  /*c3a0*/  @!P5 LDGSTS.E.BYPASS.LTC128B.128 [R76+0x4800], desc[UR4][R4.64] ;  /* 0x04800000044cdfae */ /* 0x000fe8000b981a04 */
[----:B------:R1:W-:Y:S04]  /*c3b0*/  @!P5 LDGSTS.E.BYPASS.LTC128B.128 [R76+0x6800], desc[UR4][R4.64+0x80] ;  /* 0x06800080044cdfae */ /* 0x0003e8000b981a04 */
[----:B------:R-:W-:Y:S04]  /*c3c0*/  @!P4 LDGSTS.E.BYPASS.LTC128B.128 [R76+0x5000], desc[UR4][R8.64] ;  /* 0x05000000084ccfae */ /* 0x000fe8000b981a04 */
[----:B------:R2:W-:Y:S04]  /*c3d0*/  @!P4 LDGSTS.E.BYPASS.LTC128B.128 [R76+0x7000], desc[UR4][R8.64+0x80] ;  /* 0x07000080084ccfae */ /* 0x0005e8000b981a04 */
[----:B------:R-:W-:Y:S04]  /*c3e0*/  @!P0 LDGSTS.E.BYPASS.LTC128B.128 [R76+0x5800], desc[UR4][R6.64] ;  /* 0x05800000064c8fae */ /* 0x000fe8000b981a04 */
[----:B------:R3:W-:Y:S01]  /*c3f0*/  @!P0 LDGSTS.E.BYPASS.LTC128B.128 [R76+0x7800], desc[UR4][R6.64+0x80] ;  /* 0x07800080064c8fae */ /* 0x0007e2000b981a04 */
[----:B------:R-:W-:Y:S01]  /*c400*/  ISETP.GE.AND P0, PT, R34, R3, PT ;  /* 0x000000032200720c */ /* 0x000fe20003f06270 */
[----:B------:R-:W-:-:S02]  /*c410*/  @!P1 IMAD.WIDE.U32 R2, R104, 0x60, R154 ;  /* 0x0000006068029825 */ /* 0x000fc400078e009a */
[----:B------:R-:W0:Y:S02]  /*c420*/  LDGDEPBAR ;  /* 0x00000000000079af */ /* 0x000e240000000000 */
[----:B------:R-:W-:Y:S02]  /*c430*/  @!P1 IMAD.IADD R3, R0, 0x1, R3 ;  /* 0x0000000100039824 */ /* 0x000fe400078e0203 */
[----:B------:R-:W-:Y:S01]  /*c440*/  IMAD R0, R116, 0x2, R79 ;  /* 0x0000000274007824 */ /* 0x000fe200078e024f */
[----:B-1----:R-:W-:-:S03]  /*c450*/  @!P3 LEA R4, P4, R77, R154, 0x1 ;  /* 0x0000009a4d04b211 */ /* 0x002fc600078808ff */
[----:B------:R-:W-:Y:S01]  /*c460*/  VIADD R146, R0, UR6 ;  /* 0x0000000600927c36 */ /* 0x000fe20008000000 */
[----:B------:R-:W-:Y:S02]  /*c470*/  @!P3 LEA.HI.X R5, R77, R155, R80, 0x1, P4 ;  /* 0x0000009b4d05b211 */ /* 0x000fe400020f0c50 */
[----:B--2---:R-:W-:-:S04]  /*c480*/  @!P0 LEA R8, P4, R104, R154, 0x6 ;  /* 0x0000009a68088211 */ /* 0x004fc800078830ff */
[----:B------:R-:W-:Y:S01]  /*c490*/  @!P0 LEA.HI.X R9, R104, R155, R105, 0x6, P4 ;  /* 0x0000009b68098211 */ /* 0x000fe200020f3469 */
[----:B---3--:R-:W-:Y:S01]  /*c4a0*/  IMAD.SHL.U32 R6, R157, 0x20, RZ ;  /* 0x000000209d067824 */ /* 0x008fe200078e00ff */
[----:B------:R-:W-:-:S04]  /*c4b0*/  DEPBAR.LE SB0, 0x0 ;  /* 0x000080000000791a */ /* 0x000fc80000000000 */
[----:B------:R-:W-:Y:S01]  /*c4c0*/  BAR.SYNC.DEFER_BLOCKING 0x0 ;  /* 0x0000000000007b1d */ /* 0x000fe20000010000 */
[----:B------:R-:W-:Y:S01]  /*c4d0*/  LOP3.LUT R147, R73, 0x7c00, R6, 0xf8, !PT ;  /* 0x00007c0049937812 */ /* 0x000fe200078ef806 */
[----:B------:R-:W-:-:S04]  /*c4e0*/  IMAD.MOV.U32 R7, RZ, RZ, 0x40 ;  /* 0x00000040ff077424 */ /* 0x000fc800078e00ff */
[----:B------:R-:W-:-:S05]  /*c4f0*/  IMAD.IADD R147, R72, 0x1, R147 ;  /* 0x0000000148937824 */ /* 0x000fca00078e0293 */
[----:B------:R-:W-:Y:S01]  /*c500*/  LEA R147, R147, UR6, 0x1 ;  /* 0x0000000693937c11 */ /* 0x000fe2000f8e08ff */
        /* <DEDUP_REMOVED lines=23> */
[----:B-1----:R-:W-:-:S03]  /*c680*/  IMAD.MOV.U32 R5, RZ, RZ, 0x20 ;  /* 0x00000020ff057424 */ /* 0x002fc600078e00ff */
        /* <DEDUP_REMOVED lines=8> */
[----:B------:R-:W3:Y:S01]  /*c710*/  LDSM.16.M88.4 R16, [R0+UR6+0x4000] ;  /* 0x004000060010783b */ /* 0x000ee20008000200 */
[----:B------:R-:W-:Y:S02]  /*c720*/  SEL R7, R7, 0xffffffc0, !P2 ;  /* 0xffffffc007077807 */ /* 0x000fe40005000000 */
[C-C-:B------:R-:W-:Y:S01]  /*c730*/  IMAD.IADD R145, R147.reuse, 0x1, R5.reuse ;  /* 0x0000000193917824 */ /* 0x140fe200078e0205 */
[----:B------:R-:W4:Y:S01]  /*c740*/  LDSM.16.M88.4 R60, [R0+UR6+0x4800] ;  /* 0x00480006003c783b */ /* 0x000f220008000200 */
[C---:B------:R-:W-:Y:S02]  /*c750*/  IMAD.IADD R141, R146.reuse, 0x1, R5 ;  /* 0x00000001928d7824 */ /* 0x040fe400078e0205 */
[--C-:B------:R-:W-:Y:S01]  /*c760*/  IMAD.IADD R144, R147, 0x1, R7.reuse ;  /* 0x0000000193907824 */ /* 0x100fe200078e0207 */
[----:B------:R-:W1:Y:S01]  /*c770*/  LDSM.16.M88.4 R52, [R0+UR6+0x5000] ;  /* 0x005000060034783b */ /* 0x000e620008000200 */
[----:B------:R-:W-:-:S02]  /*c780*/  IMAD.IADD R140, R146, 0x1, R7 ;  /* 0x00000001928c7824 */ /* 0x000fc400078e0207 */
[C---:B------:R-:W-:Y:S01]  /*c790*/  IMAD.IADD R143, R5.reuse, 0x1, R144 ;  /* 0x00000001058f7824 */ /* 0x040fe200078e0290 */
[----:B--2---:R-:W2:Y:S01]  /*c7a0*/  LDSM.16.M88.4 R8, [R0+UR6+0x5800] ;  /* 0x005800060008783b */ /* 0x004ea20008000200 */
[----:B------:R-:W-:-:S03]  /*c7b0*/  IMAD.IADD R139, R5, 0x1, R140 ;  /* 0x00000001058b7824 */ /* 0x000fc600078e028c */
[----:B------:R-:W-:Y:S04]  /*c7c0*/  LDSM.16.M88.4 R28, [R145] ;  /* 0x00000000911c783b */ /* 0x000fe80000000200 */
        /* <DEDUP_REMOVED lines=57> */
[----:B------:R3:W4:Y:S04]  /*cb60*/  LDSM.16.M88.4 R12, [R0+UR6+0x7800] ;  /* 0x00780006000c783b */ /* 0x0007280008000200 */
[----:B------:R-:W4:Y:S03]  /*cb70*/  LDSM.16.M88.4 R36, [R140+0x6000] ;  /* 0x006000008c24783b */ /* 0x000f260000000200 */
[C---:B-1----:R-:W-:Y:S08]  /*cb80*/  HMMA.16816.F32.BF16 R20, R8.reuse, R32, R20 ;  /* 0x000000200814723c */ /* 0x042ff00000041814 */
[C---:B------:R-:W-:Y:S01]  /*cb90*/  HMMA.16816.F32.BF16 R16, R8.reuse, R34, R16 ;  /* 0x000000220810723c */ /* 0x040fe20000041810 */
[----:B------:R-:W-:Y:S07]  /*cba0*/  LDSM.16.M88.4 R32, [R140+0x6800] ;  /* 0x006800008c20783b */ /* 0x000fee0000000200 */
[----:B--2---:R-:W-:Y:S01]  /*cbb0*/  HMMA.16816.F32.BF16 R56, R8, R24, R56 ;  /* 0x000000180838723c */ /* 0x004fe20000041838 */
[----:B---3--:R-:W-:-:S05]  /*cbc0*/  IMAD.SHL.U32 R0, R157, 0x2, RZ ;  /* 0x000000029d007824 */ /* 0x008fca00078e00ff */
[----:B------:R-:W-:Y:S02]  /*cbd0*/  LOP3.LUT R3, R0, 0x6, RZ, 0xc0, !PT ;  /* 0x0000000600037812 */ /* 0x000fe400078ec0ff */
[----:B------:R-:W-:Y:S01]  /*cbe0*/  HMMA.16816.F32.BF16 R52, R8, R26, R52 ;  /* 0x0000001a0834723c */ /* 0x000fe20000041834 */
[----:B------:R-:W1:Y:S02]  /*cbf0*/  LDSM.16.M88.4 R24, [R140+0x7800] ;  /* 0x007800008c18783b */ /* 0x000e640000000200 */
[----:B------:R-:W-:-:S05]  /*cc00*/  IMAD.IADD R3, R158, 0x1, R3 ;  /* 0x000000019e037824 */ /* 0x000fca00078e0203 */
[----:B----4-:R-:W-:Y:S01]  /*cc10*/  HMMA.16816.F32.BF16 R64, R8, R28, R64 ;  /* 0x0000001c0840723c */ /* 0x010fe20000041840 */
[----:B------:R-:W-:-:S07]  /*cc20*/  ISETP.GE.AND P4, PT, R3, R78, PT ;  /* 0x0000004e0300720c */ /* 0x000fce0003f86270 */
[C---:B------:R-:W-:Y:S08]  /*cc30*/  HMMA.16816.F32.BF16 R48, R8.reuse, R12, R48 ;  /* 0x0000000c0830723c */ /* 0x040ff00000041830 */
        /* <DEDUP_REMOVED lines=9> */
[----:B------:R-:W-:Y:S07]  /*ccd0*/  LDSM.16.M88.4 R44, [R139+0x6800] ;  /* 0x006800008b2c783b */ /* 0x000fee0000000200 */
[C---:B------:R-:W-:Y:S08]  /*cce0*/  HMMA.16816.F32.BF16 R20, R40.reuse, R36, R20 ;  /* 0x000000242814723c */ /* 0x040ff00000041814 */
[C---:B------:R-:W-:Y:S08]  /*ccf0*/  HMMA.16816.F32.BF16 R16, R40.reuse, R38, R16 ;  /* 0x000000262810723c */ /* 0x040ff00000041810 */
[C---:B-1----:R-:W-:Y:S08]  /*cd00*/  HMMA.16816.F32.BF16 R48, R40.reuse, R24, R48 ;  /* 0x000000182830723c */ /* 0x042ff00000041830 */
[----:B------:R-:W-:Y:S01]  /*cd10*/  HMMA.16816.F32.BF16 R68, R40, R26, R68 ;  /* 0x0000001a2844723c */ /* 0x000fe20000041844 */
[----:B------:R-:W1:Y:S07]  /*cd20*/  LDSM.16.M88.4 R24, [R139+0x7000] ;  /* 0x007000008b18783b */ /* 0x000e6e0000000200 */
[C---:B------:R-:W-:Y:S08]  /*cd30*/  HMMA.16816.F32.BF16 R52, R88.reuse, R82, R52 ;  /* 0x000000525834723c */ /* 0x040ff00000041834 */
[----:B------:R-:W-:Y:S08]  /*cd40*/  HMMA.16816.F32.BF16 R64, R88, R84, R64 ;  /* 0x000000545840723c */ /* 0x000ff00000041840 */
[----:B--2---:R-:W-:Y:S01]  /*cd50*/  HMMA.16816.F32.BF16 R20, R12, R8, R20 ;  /* 0x000000080c14723c */ /* 0x004fe20000041814 */
[----:B------:R-:W-:-:S05]  /*cd60*/  VIADD R9, R3, 0x1 ;  /* 0x0000000103097836 */ /* 0x000fca0000000000 */
[----:B------:R-:W-:Y:S02]  /*cd70*/  ISETP.GE.AND P3, PT, R9, R78, PT ;  /* 0x0000004e0900720c */ /* 0x000fe40003f66270 */
[C---:B------:R-:W-:Y:S08]  /*cd80*/  HMMA.16816.F32.BF16 R60, R88.reuse, R86, R60 ;  /* 0x00000056583c723c */ /* 0x040ff0000004183c */
[----:B------:R-:W-:Y:S03]  /*cd90*/  HMMA.16816.F32.BF16 R56, R88, R80, R56 ;  /* 0x000000505838723c */ /* 0x000fe60000041838 */
[----:B------:R-:W-:-:S05]  /*cda0*/  FSEL R2, R21, -INF , !P3 ;  /* 0xff80000015027808 */ /* 0x000fca0005800000 */
[----:B------:R-:W-:Y:S01]  /*cdb0*/  HMMA.16816.F32.BF16 R16, R12, R10, R16 ;  /* 0x0000000a0c10723c */ /* 0x000fe20000041810 */
[----:B------:R-:W2:Y:S01]  /*cdc0*/  LDSM.16.M88.4 R8, [R139+0x7800] ;  /* 0x007800008b08783b */ /* 0x000ea20000000200 */
[----:B------:R-:W-:-:S06]  /*cdd0*/  DEPBAR.LE SB0, 0x0 ;  /* 0x000080000000791a */ /* 0x000fcc0000000000 */
[----:B---3--:R-:W-:Y:S01]  /*cde0*/  HMMA.16816.F32.BF16 R52, R40, R30, R52 ;  /* 0x0000001e2834723c */ /* 0x008fe20000041834 */
[----:B------:R-:W-:Y:S01]  /*cdf0*/  FSEL R30, R22, -INF , !P4 ;  /* 0xff800000161e7808 */ /* 0x000fe20006000000 */
[----:B------:R-:W-:-:S06]  /*ce00*/  VIADD R31, R3, 0x18 ;  /* 0x00000018031f7836 */ /* 0x000fcc0000000000 */
[C---:B------:R-:W-:Y:S01]  /*ce10*/  HMMA.16816.F32.BF16 R64, R40.reuse, R32, R64 ;  /* 0x000000202840723c */ /* 0x040fe20000041840 */
[----:B------:R-:W-:Y:S01]  /*ce20*/  FSEL R32, R20, -INF , !P4 ;  /* 0xff80000014207808 */ /* 0x000fe20006000000 */
[----:B------:R-:W-:Y:S01]  /*ce30*/  VIADD R33, R3, 0x10 ;  /* 0x0000001003217836 */ /* 0x000fe20000000000 */
[----:B------:R-:W-:Y:S04]  /*ce40*/  BAR.SYNC.DEFER_BLOCKING 0x0 ;  /* 0x0000000000007b1d */ /* 0x000fe80000010000 */
[----:B------:R-:W-:Y:S01]  /*ce50*/  ISETP.GE.AND P0, PT, R33, R78, PT ;  /* 0x0000004e2100720c */ /* 0x000fe20003f06270 */
[----:B------:R-:W-:Y:S01]  /*ce60*/  HMMA.16816.F32.BF16 R60, R40, R34, R60 ;  /* 0x00000022283c723c */ /* 0x000fe2000004183c */
[C---:B------:R-:W-:Y:S02]  /*ce70*/  VIADD R35, R3.reuse, 0x9 ;  /* 0x0000000903237836 */ /* 0x040fe40000000000 */
[----:B------:R-:W-:-:S03]  /*ce80*/  VIADD R33, R3, 0x19 ;  /* 0x0000001903217836 */ /* 0x000fc60000000000 */
[-C--:B------:R-:W-:Y:S01]  /*ce90*/  ISETP.GE.AND P1, PT, R35, R78.reuse, PT ;  /* 0x0000004e2300720c */ /* 0x080fe20003f26270 */
[C---:B------:R-:W-:Y:S01]  /*cea0*/  VIADD R35, R3.reuse, 0x28 ;  /* 0x0000002803237836 */ /* 0x040fe20000000000 */
[----:B------:R-:W-:Y:S01]  /*ceb0*/  HMMA.16816.F32.BF16 R56, R40, R28, R56 ;  /* 0x0000001c2838723c */ /* 0x000fe20000041838 */
[----:B------:R-:W-:Y:S01]  /*cec0*/  VIADD R29, R3, 0x8 ;  /* 0x00000008031d7836 */ /* 0x000fe20000000000 */
[----:B------:R-:W-:Y:S01]  /*ced0*/  FSEL R6, R19, -INF , !P1 ;  /* 0xff80000013067808 */ /* 0x000fe20004800000 */
[----:B------:R-:W-:Y:S01]  /*cee0*/  VIADD R19, R3, 0x29 ;  /* 0x0000002903137836 */ /* 0x000fe20000000000 */
[----:B------:R-:W-:Y:S01]  /*cef0*/  FSEL R34, R17, -INF , !P1 ;  /* 0xff80000011227808 */ /* 0x000fe20004800000 */
[----:B------:R-:W-:Y:S01]  /*cf00*/  VIADD R17, R3, 0x30 ;  /* 0x0000003003117836 */ /* 0x000fe20000000000 */
[-C--:B------:R-:W-:Y:S01]  /*cf10*/  ISETP.GE.AND P2, PT, R29, R78.reuse, PT ;  /* 0x0000004e1d00720c */ /* 0x080fe20003f46270 */
[----:B------:R-:W-:Y:S01]  /*cf20*/  VIADD R29, R3, 0x11 ;  /* 0x00000011031d7836 */ /* 0x000fe20000000000 */
[----:B-1----:R-:W-:Y:S01]  /*cf30*/  HMMA.16816.F32.BF16 R52, R12, R26, R52 ;  /* 0x0000001a0c34723c */ /* 0x002fe20000041834 */
[----:B------:R-:W-:-:S02]  /*cf40*/  ISETP.GE.AND P4, PT, R19, R78, PT ;  /* 0x0000004e1300720c */ /* 0x000fc40003f86270 */
[----:B------:R-:W-:Y:S02]  /*cf50*/  FSEL R28, R23, -INF , !P3 ;  /* 0xff800000171c7808 */ /* 0x000fe40005800000 */
[-C--:B------:R-:W-:Y:S01]  /*cf60*/  ISETP.GE.AND P6, PT, R29, R78.reuse, PT ;  /* 0x0000004e1d00720c */ /* 0x080fe20003fc6270 */
[----:B------:R-:W-:Y:S01]  /*cf70*/  VIADD R29, R3, 0x20 ;  /* 0x00000020031d7836 */ /* 0x000fe20000000000 */
[-C--:B------:R-:W-:Y:S01]  /*cf80*/  ISETP.GE.AND P3, PT, R17, R78.reuse, PT ;  /* 0x0000004e1100720c */ /* 0x080fe20003f66270 */
[----:B------:R-:W-:Y:S01]  /*cf90*/  HMMA.16816.F32.BF16 R64, R12, R44, R64 ;  /* 0x0000002c0c40723c */ /* 0x000fe20000041840 */
[----:B------:R-:W-:Y:S01]  /*cfa0*/  FSEL R21, R18, -INF , !P2 ;  /* 0xff80000012157808 */ /* 0x000fe20005000000 */
[----:B------:R-:W-:Y:S01]  /*cfb0*/  VIADD R17, R3, 0x31 ;  /* 0x0000003103117836 */ /* 0x000fe20000000000 */
[----:B------:R-:W-:Y:S02]  /*cfc0*/  FSEL R23, R16, -INF , !P2 ;  /* 0xff80000010177808 */ /* 0x000fe40005000000 */
[----:B------:R-:W-:-:S02]  /*cfd0*/  ISETP.GE.AND P2, PT, R31, R78, PT ;  /* 0x0000004e1f00720c */ /* 0x000fc40003f46270 */
[-C--:B------:R-:W-:Y:S01]  /*cfe0*/  ISETP.GE.AND P1, PT, R33, R78.reuse, PT ;  /* 0x0000004e2100720c */ /* 0x080fe20003f26270 */
[C---:B------:R-:W-:Y:S01]  /*cff0*/  HMMA.16816.F32.BF16 R60, R12.reuse, R46, R60 ;  /* 0x0000002e0c3c723c */ /* 0x040fe2000004183c */
[----:B------:R-:W-:Y:S02]  /*d000*/  ISETP.GE.AND P5, PT, R35, R78, PT ;  /* 0x0000004e2300720c */ /* 0x000fe40003fa6270 */
[----:B------:R-:W-:Y:S02]  /*d010*/  FSEL R130, R55, -INF , !P4 ;  /* 0xff80000037827808 */ /* 0x000fe40006000000 */
[----:B------:R-:W-:Y:S02]  /*d020*/  FSEL R134, R53, -INF , !P4 ;  /* 0xff80000035867808 */ /* 0x000fe40006000000 */
[----:B------:R-:W-:Y:S01]  /*d030*/  ISETP.GT.AND P4, PT, R159, R150, PT ;  /* 0x000000969f00720c */ /* 0x000fe20003f84270 */
[----:B------:R-:W-:Y:S01]  /*d040*/  HMMA.16816.F32.BF16 R56, R12, R24, R56 ;  /* 0x000000180c38723c */ /* 0x000fe20000041838 */
[----:B------:R-:W-:Y:S01]  /*d050*/  VIADD R25, R3, 0x21 ;  /* 0x0000002103197836 */ /* 0x000fe20000000000 */
[----:B------:R-:W-:-:S02]  /*d060*/  FSEL R126, R54, -INF , !P5 ;  /* 0xff800000367e7808 */ /* 0x000fc40006800000 */
[----:B------:R-:W-:Y:S02]  /*d070*/  FSEL R20, R66, -INF , !P0 ;  /* 0xff80000042147808 */ /* 0x000fe40004000000 */
[----:B------:R-:W-:Y:S02]  /*d080*/  FSEL R4, R64, -INF , !P0 ;  /* 0xff80000040047808 */ /* 0x000fe40004000000 */
[----:B--2---:R-:W-:Y:S01]  /*d090*/  HMMA.16816.F32.BF16 R48, R12, R8, R48 ;  /* 0x000000080c30723c */ /* 0x004fe20000041830 */
[----:B------:R-:W-:Y:S01]  /*d0a0*/  VIADD R9, R3, 0x38 ;  /* 0x0000003803097836 */ /* 0x000fe20000000000 */
[----:B------:R-:W-:Y:S01]  /*d0b0*/  ISETP.GE.AND P0, PT, R29, R78, PT ;  /* 0x0000004e1d00720c */ /* 0x000fe20003f06270 */
[----:B------:R-:W-:Y:S01]  /*d0c0*/  VIADD R3, R3, 0x39 ;  /* 0x0000003903037836 */ /* 0x000fe20000000000 */
[----:B------:R-:W-:Y:S02]  /*d0d0*/  FSEL R18, R67, -INF , !P6 ;  /* 0xff80000043127808 */ /* 0x000fe40007000000 */
[----:B------:R-:W-:-:S02]  /*d0e0*/  FSEL R22, R65, -INF , !P6 ;  /* 0xff80000041167808 */ /* 0x000fc40007000000 */
[----:B------:R-:W-:Y:S01]  /*d0f0*/  HMMA.16816.F32.BF16 R68, R12, R10, R68 ;  /* 0x0000000a0c44723c */ /* 0x000fe20000041844 */
[----:B------:R-:W-:Y:S02]  /*d100*/  FSEL R16, R62, -INF , !P2 ;  /* 0xff8000003e107808 */ /* 0x000fe40005000000 */
[----:B------:R-:W-:Y:S02]  /*d110*/  FSEL R24, R60, -INF , !P2 ;  /* 0xff8000003c187808 */ /* 0x000fe40005000000 */
[----:B------:R-:W-:Y:S02]  /*d120*/  FSEL R8, R63, -INF , !P1 ;  /* 0xff8000003f087808 */ /* 0x000fe40004800000 */
[----:B------:R-:W-:Y:S02]  /*d130*/  FSEL R0, R61, -INF , !P1 ;  /* 0xff8000003d007808 */ /* 0x000fe40004800000 */
[----:B------:R-:W-:Y:S02]  /*d140*/  FSEL R132, R58, -INF , !P0 ;  /* 0xff8000003a847808 */ /* 0x000fe40004000000 */
[----:B------:R-:W-:-:S02]  /*d150*/  FSEL R168, R56, -INF , !P0 ;  /* 0xff80000038a87808 */ /* 0x000fc40004000000 */
        /* <DEDUP_REMOVED lines=29> */
.L_x_12355:
        /* <DEDUP_REMOVED lines=60> */
.L_x_12356:
[----:B------:R-:W-:Y:S05]  /*d6f0*/  BSYNC.RECONVERGENT B0 ;  /* 0x0000000000007941 */ /* 0x000fea0003800200 */
.L_x_12354:
        /* <DEDUP_REMOVED lines=21> */
.L_x_12353:
[----:B------:R-:W-:Y:S05]  /*d850*/  BSYNC.RECONVERGENT B1 ;  /* 0x0000000000017941 */ /* 0x000fea0003800200 */
.L_x_12352:
        /* <DEDUP_REMOVED lines=19> */
[----:B------:R-:W-:-:S02]  /*d990*/  IADD3 R103, PT, PT, R103, -0x2, RZ ;  /* 0xfffffffe67677810 */ /* 0x000fc40007ffe0ff */
[----:B------:R-:W-:Y:S01]  /*d9a0*/  LEA R142, R142, UR6, 0x1 ;  /* 0x000000068e8e7c11 */ /* 0x000fe2000f8e08ff */
[----:B------:R-:W3:Y:S03]  /*d9b0*/  SHFL.BFLY PT, R10, R11, 0x2, 0x1f ;  /* 0x0c401f000b0a7f89 */ /* 0x000ee600000e0000 */
        /* <DEDUP_REMOVED lines=47> */
[----:B------:R-:W2:Y:S01]  /*dcb0*/  LDSM.16.MT88.4 R16, [R142+0xa800] ;  /* 0x00a800008e10783b */ /* 0x000ea20000004200 */
[----:B------:R-:W-:Y:S01]  /*dcc0*/  MUFU.EX2 R31, R31 ;  /* 0x0000001f001f7308 */ /* 0x000fe20000000800 */
[-C--:B------:R-:W-:Y:S01]  /*dcd0*/  FFMA.FTZ R126, R130, R114.reuse, -R115 ;  /* 0x00000072827e7223 */ /* 0x080fe20000010873 */
[-CC-:B------:R-:W-:Y:S01]  /*dce0*/  FFMA.FTZ R129, R122, R114.reuse, -R123.reuse ;  /* 0x000000727a817223 */ /* 0x180fe2000001087b */
[----:B------:R-:W-:Y:S01]  /*dcf0*/  LDSM.16.MT88.4 R20, [R138+0x8800] ;  /* 0x008800008a14783b */ /* 0x000fe20000004200 */
[-CC-:B------:R-:W-:Y:S01]  /*dd00*/  FFMA.FTZ R122, R117, R114.reuse, -R123.reuse ;  /* 0x00000072757a7223 */ /* 0x180fe2000001087b */
[-CC-:B------:R-:W-:Y:S01]  /*dd10*/  FFMA.FTZ R124, R124, R114.reuse, -R123.reuse ;  /* 0x000000727c7c7223 */ /* 0x180fe2000001087b */
[-C--:B------:R-:W-:Y:S01]  /*dd20*/  FFMA.FTZ R119, R119, R114.reuse, -R123 ;  /* 0x0000007277777223 */ /* 0x080fe2000001087b */
[-CC-:B------:R-:W-:Y:S01]  /*dd30*/  FFMA.FTZ R117, R118, R114.reuse, -R115.reuse ;  /* 0x0000007276757223 */ /* 0x180fe20000010873 */
[----:B------:R-:W4:Y:S01]  /*dd40*/  MUFU.EX2 R2, R2 ;  /* 0x0000000200027308 */ /* 0x000f220000000800 */
[----:B---3--:R-:W-:Y:S01]  /*dd50*/  F2FP.BF16.F32.PACK_AB R84, R32, R35 ;  /* 0x000000232054723e */ /* 0x008fe200000010ff */
[-CC-:B------:R-:W-:Y:S01]  /*dd60*/  FFMA.FTZ R116, R116, R114.reuse, -R115.reuse ;  /* 0x0000007274747223 */ /* 0x180fe20000010873 */
[-CC-:B------:R-:W-:Y:S01]  /*dd70*/  FFMA.FTZ R112, R112, R114.reuse, -R115.reuse ;  /* 0x0000007270707223 */ /* 0x180fe20000010873 */
[----:B------:R-:W-:Y:S01]  /*dd80*/  FFMA.FTZ R169, R110, R114, -R115 ;  /* 0x000000726ea97223 */ /* 0x000fe20000010873 */
[----:B------:R-:W-:Y:S01]  /*dd90*/  FADD.FTZ R32, R35, R32 ;  /* 0x0000002023207221 */ /* 0x000fe20000010000 */
[----:B------:R-:W-:-:S02]  /*dda0*/  ISETP.GE.AND P0, PT, R103, R150, PT ;  /* 0x000000966700720c */ /* 0x000fc40003f06270 */
        /* <DEDUP_REMOVED lines=43> */
[----:B-1----:R-:W-:Y:S01]  /*e060*/  HMMA.16816.F32.BF16 R80, R84, R4, RZ ;  /* 0x000000045450723c */ /* 0x002fe200000418ff */
[----:B---3--:R-:W-:Y:S01]  /*e070*/  F2FP.BF16.F32.PACK_AB R4, R28, R33 ;  /* 0x000000211c04723e */ /* 0x008fe200000010ff */
[----:B------:R-:W-:Y:S01]  /*e080*/  FADD.FTZ R33, R33, R2 ;  /* 0x0000000221217221 */ /* 0x000fe20000010000 */
[----:B----4-:R-:W-:Y:S01]  /*e090*/  F2FP.BF16.F32.PACK_AB R5, R111, R106 ;  /* 0x0000006a6f05723e */ /* 0x010fe200000010ff */
[----:B------:R-:W-:-:S02]  /*e0a0*/  FADD.FTZ R106, R106, R107 ;  /* 0x0000006b6a6a7221 */ /* 0x000fc40000010000 */
[----:B------:R-:W-:Y:S01]  /*e0b0*/  FADD.FTZ R28, R28, R33 ;  /* 0x000000211c1c7221 */ /* 0x000fe20000010000 */
[----:B------:R-:W-:Y:S01]  /*e0c0*/  MUFU.EX2 R116, R116 ;  /* 0x0000007400747308 */ /* 0x000fe20000000800 */
[----:B------:R-:W-:Y:S01]  /*e0d0*/  HMMA.16816.F32.BF16 R84, R84, R6, RZ ;  /* 0x000000065454723c */ /* 0x000fe200000418ff */
[----:B------:R-:W-:Y:S01]  /*e0e0*/  F2FP.BF16.F32.PACK_AB R6, R0, R29 ;  /* 0x0000001d0006723e */ /* 0x000fe200000010ff */
[----:B------:R-:W-:Y:S01]  /*e0f0*/  FADD.FTZ R111, R111, R106 ;  /* 0x0000006a6f6f7221 */ /* 0x000fe20000010000 */
[----:B--2---:R-:W-:-:S03]  /*e100*/  F2FP.BF16.F32.PACK_AB R7, R109, R34 ;  /* 0x000000226d07723e */ /* 0x004fc600000010ff */
[----:B------:R-:W-:Y:S01]  /*e110*/  FADD.FTZ R34, R34, R111 ;  /* 0x0000006f22227221 */ /* 0x000fe20000010000 */
[----:B------:R-:W-:Y:S03]  /*e120*/  MUFU.EX2 R112, R112 ;  /* 0x0000007000707308 */ /* 0x000fe60000000800 */
[C---:B------:R-:W-:Y:S05]  /*e130*/  HMMA.16816.F32.BF16 R52, R4.reuse, R8, R52 ;  /* 0x000000080434723c */ /* 0x040fea0000041834 */
[----:B------:R-:W-:Y:S03]  /*e140*/  MUFU.EX2 R169, R169 ;  /* 0x000000a900a97308 */ /* 0x000fe60000000800 */
        /* <DEDUP_REMOVED lines=19> */
[----:B------:R-:W4:Y:S01]  /*e280*/  MUFU.EX2 R27, R27 ;  /* 0x0000001b001b7308 */ /* 0x000f220000000800 */
[C---:B------:R-:W-:Y:S07]  /*e290*/  HMMA.16816.F32.BF16 R36, R4.reuse, R20, R36 ;  /* 0x000000140424723c */ /* 0x040fee0000041824 */
[----:B------:R-:W5:Y:S01]  /*e2a0*/  MUFU.EX2 R26, R26 ;  /* 0x0000001a001a7308 */ /* 0x000f620000000800 */
[C---:B------:R-:W-:Y:S01]  /*e2b0*/  HMMA.16816.F32.BF16 R40, R4.reuse, R22, R40 ;  /* 0x000000160428723c */ /* 0x040fe20000041828 */
[----:B------:R-:W-:Y:S07]  /*e2c0*/  LDSM.16.MT88.4 R20, [R137+0x9000] ;  /* 0x009000008914783b */ /* 0x000fee0000004200 */
        /* <DEDUP_REMOVED lines=8> */
[----:B-----5:R-:W-:Y:S02]  /*e350*/  F2FP.BF16.F32.PACK_AB R6, R26, R25 ;  /* 0x000000191a06723e */ /* 0x020fe400000010ff */
[----:B------:R-:W-:-:S07]  /*e360*/  F2FP.BF16.F32.PACK_AB R7, R126, R127 ;  /* 0x0000007f7e07723e */ /* 0x000fce00000010ff */
        /* <DEDUP_REMOVED lines=18> */
[C---:B----4-:R-:W-:Y:S08]  /*e490*/  HMMA.16816.F32.BF16 R80, R4.reuse, R20, R80 ;  /* 0x000000140450723c */ /* 0x050ff00000041850 */
[C---:B------:R-:W-:Y:S01]  /*e4a0*/  HMMA.16816.F32.BF16 R84, R4.reuse, R22, R84 ;  /* 0x000000160454723c */ /* 0x040fe20000041854 */
[----:B------:R-:W-:Y:S07]  /*e4b0*/  LDSM.16.MT88.4 R20, [R136+0x9800] ;  /* 0x009800008814783b */ /* 0x000fee0000004200 */
        /* <DEDUP_REMOVED lines=29> */
[----:B------:R-:W-:Y:S02]  /*e690*/  HMMA.16816.F32.BF16 R72, R4, R18, R72 ;  /* 0x000000120448723c */ /* 0x000fe40000041848 */
[----:B------:R-:W-:-:S04]  /*e6a0*/  FADD.FTZ R117, R117, R126 ;  /* 0x0000007e75757221 */ /* 0x000fc80000010000 */
[----:B------:R-:W-:Y:S02]  /*e6b0*/  FADD.FTZ R117, R116, R117 ;  /* 0x0000007574757221 */ /* 0x000fe40000010000 */
[----:B-1----:R-:W-:Y:S02]  /*e6c0*/  HMMA.16816.F32.BF16 R60, R4, R8, R60 ;  /* 0x00000008043c723c */ /* 0x002fe4000004183c */
[----:B------:R-:W-:-:S04]  /*e6d0*/  FADD.FTZ R112, R112, R117 ;  /* 0x0000007570707221 */ /* 0x000fc80000010000 */
[----:B------:R-:W-:Y:S02]  /*e6e0*/  FADD.FTZ R169, R169, R112 ;  /* 0x00000070a9a97221 */ /* 0x000fe40000010000 */
[C---:B------:R-:W-:Y:S01]  /*e6f0*/  HMMA.16816.F32.BF16 R64, R4.reuse, R10, R64 ;  /* 0x0000000a0440723c */ /* 0x040fe20000041840 */
[----:B------:R-:W1:Y:S07]  /*e700*/  LDSM.16.MT88.4 R8, [R136+0xb800] ;  /* 0x00b800008808783b */ /* 0x000e6e0000004200 */
[C---:B------:R-:W-:Y:S08]  /*e710*/  HMMA.16816.F32.BF16 R76, R4.reuse, R14, R76 ;  /* 0x0000000e044c723c */ /* 0x040ff0000004184c */
        /* <DEDUP_REMOVED lines=15> */
.L_x_12364:
        /* <DEDUP_REMOVED lines=77> */
.L_x_12359:
[----:B------:R-:W-:Y:S05]  /*ece0*/  BSYNC.RECONVERGENT B0 ;  /* 0x0000000000007941 */ /* 0x000fea0003800200 */
.L_x_12358:
[----:B------:R-:W1:Y:S01]  /*ecf0*/  S2UR UR7, SR_CgaCtaId ;  /* 0x00000000000779c3 */ /* 0x000e620000008800 */
[----:B------:R-:W-:Y:S01]  /*ed00*/  IMAD.SHL.U32 R3, R157, 0x8, RZ ;  /* 0x000000089d037824 */ /* 0x000fe200078e00ff */
[----:B------:R-:W-:Y:S01]  /*ed10*/  UMOV UR9, 0x400 ;  /* 0x0000040000097882 */ /* 0x000fe20000000000 */
[----:B------:R-:W-:Y:S01]  /*ed20*/  IADD3 R4, P0, PT, R167, R154, RZ ;  /* 0x0000009aa7047210 */ /* 0x000fe20007f1e0ff */
[----:B------:R-:W-:Y:S01]  /*ed30*/  VIADD R159, R159, 0xffffffff ;  /* 0xffffffff9f9f7836 */ /* 0x000fe20000000000 */
[----:B------:R-:W-:Y:S01]  /*ed40*/  BSSY.RECONVERGENT B1, `(.L_x_12360) ;  /* 0x00000e4000017945 */ /* 0x000fe20003800200 */
[----:B------:R-:W-:Y:S02]  /*ed50*/  LOP3.LUT R2, R3, 0x1c0, RZ, 0xc0, !PT ;  /* 0x000001c003027812 */ /* 0x000fe400078ec0ff */
[----:B------:R-:W-:Y:S01]  /*ed60*/  IMAD.X R5, R166, 0x1, R155, P0 ;  /* 0x00000001a6057824 */ /* 0x000fe200000e069b */
[-C--:B------:R-:W-:Y:S02]  /*ed70*/  IADD3 R6, P0, PT, R4, R167.reuse, RZ ;  /* 0x000000a704067210 */ /* 0x080fe40007f1e0ff */
[----:B------:R-:W-:Y:S03]  /*ed80*/  LOP3.LUT R2, R2, 0x38, R157, 0xf8, !PT ;  /* 0x0000003802027812 */ /* 0x000fe600078ef89d */
[--C-:B------:R-:W-:Y:S01]  /*ed90*/  IMAD.X R7, R5, 0x1, R166.reuse, P0 ;  /* 0x0000000105077824 */ /* 0x100fe200000e06a6 */
[--C-:B------:R-:W-:Y:S02]  /*eda0*/  LOP3.LUT R2, R2, 0x38, R3.reuse, 0x78, !PT ;  /* 0x0000003802027812 */ /* 0x100fe400078e7803 */
[----:B------:R-:W-:Y:S02]  /*edb0*/  IADD3 R12, P0, PT, R6, R167, RZ ;  /* 0x000000a7060c7210 */ /* 0x000fe40007f1e0ff */
[----:B------:R-:W-:Y:S03]  /*edc0*/  LOP3.LUT R2, R2, 0x1e00, R3, 0xf8, !PT ;  /* 0x00001e0002027812 */ /* 0x000fe600078ef803 */
[----:B------:R-:W-:Y:S01]  /*edd0*/  IMAD.X R13, R7, 0x1, R166, P0 ;  /* 0x00000001070d7824 */ /* 0x000fe200000e06a6 */
[----:B------:R-:W-:Y:S01]  /*ede0*/  ISETP.GT.AND P0, PT, R159, R150, PT ;  /* 0x000000969f00720c */ /* 0x000fe20003f04270 */
[----:B-1----:R-:W-:Y:S06]  /*edf0*/  ULEA UR6, UR7, UR9, 0x18 ;  /* 0x0000000907067291 */ /* 0x002fec000f8ec0ff */
[----:B------:R-:W-:Y:S05]  /*ee00*/  LEA R3, R2, UR6, 0x1 ;  /* 0x0000000602037c11 */ /* 0x000fea000f8e08ff */
        /* <DEDUP_REMOVED lines=12> */
[----:B------:R-:W1:Y:S04]  /*eed0*/  LDSM.16.M88.4 R8, [R146+0x4000] ;  /* 0x004000009208783b */ /* 0x000e680000000200 */
[----:B------:R-:W2:Y:S04]  /*eee0*/  LDSM.16.M88.4 R16, [R146+0x4800] ;  /* 0x004800009210783b */ /* 0x000ea80000000200 */
[----:B------:R-:W3:Y:S04]  /*eef0*/  LDSM.16.M88.4 R24, [R146+0x5000] ;  /* 0x005000009218783b */ /* 0x000ee80000000200 */
[----:B------:R-:W0:Y:S04]  /*ef00*/  LDGDEPBAR ;  /* 0x00000000000079af */ /* 0x000e280000000000 */
[----:B------:R-:W4:Y:S04]  /*ef10*/  LDSM.16.M88.4 R108, [R146+0x5800] ;  /* 0x00580000926c783b */ /* 0x000f280000000200 */
[----:B------:R-:W-:Y:S04]  /*ef20*/  LDSM.16.M88.4 R112, [R145] ;  /* 0x000000009170783b */ /* 0x000fe80000000200 */
[----:B------:R-:W5:Y:S04]  /*ef30*/  LDSM.16.M88.4 R116, [R141+0x4000] ;  /* 0x004000008d74783b */ /* 0x000f680000000200 */
[----:B------:R-:W5:Y:S04]  /*ef40*/  LDSM.16.M88.4 R120, [R141+0x4800] ;  /* 0x004800008d78783b */ /* 0x000f680000000200 */
[----:B------:R-:W5:Y:S04]  /*ef50*/  LDSM.16.M88.4 R124, [R141+0x5000] ;  /* 0x005000008d7c783b */ /* 0x000f680000000200 */
[----:B------:R-:W5:Y:S01]  /*ef60*/  LDSM.16.M88.4 R128, [R141+0x5800] ;  /* 0x005800008d80783b */ /* 0x000f620000000200 */
[C---:B-1----:R-:W-:Y:S03]  /*ef70*/  HMMA.16816.F32.BF16 R4, R32.reuse, R8, RZ ;  /* 0x000000082004723c */ /* 0x042fe600000418ff */
[----:B------:R-:W-:Y:S05]  /*ef80*/  LDSM.16.M88.4 R132, [R140+0x4800] ;  /* 0x004800008c84783b */ /* 0x000fea0000000200 */
        /* <DEDUP_REMOVED lines=76> */
[C---:B----4-:R-:W-:Y:S08]  /*f450*/  HMMA.16816.F32.BF16 R12, R108.reuse, R120, R12 ;  /* 0x000000786c0c723c */ /* 0x050ff0000004180c */
[C---:B------:R-:W-:Y:S01]  /*f460*/  HMMA.16816.F32.BF16 R16, R108.reuse, R122, R16 ;  /* 0x0000007a6c10723c */ /* 0x040fe20000041810 */
[----:B------:R-:W3:Y:S07]  /*f470*/  LDSM.16.M88.4 R120, [R139+0x6800] ;  /* 0x006800008b78783b */ /* 0x000eee0000000200 */
[C---:B--2---:R-:W-:Y:S08]  /*f480*/  HMMA.16816.F32.BF16 R20, R108.reuse, R124, R20 ;  /* 0x0000007c6c14723c */ /* 0x044ff00000041814 */
[C---:B------:R-:W-:Y:S01]  /*f490*/  HMMA.16816.F32.BF16 R24, R108.reuse, R126, R24 ;  /* 0x0000007e6c18723c */ /* 0x040fe20000041818 */
[----:B------:R-:W2:Y:S01]  /*f4a0*/  LDSM.16.M88.4 R124, [R139+0x7000] ;  /* 0x007000008b7c783b */ /* 0x000ea20000000200 */
[----:B------:R-:W-:Y:S04]  /*f4b0*/  DEPBAR.LE SB0, 0x0 ;  /* 0x000080000000791a */ /* 0x000fe80000000000 */
[----:B------:R-:W-:Y:S02]  /*f4c0*/  BAR.SYNC.DEFER_BLOCKING 0x0 ;  /* 0x0000000000007b1d */ /* 0x000fe40000010000 */
[C---:B------:R-:W-:Y:S08]  /*f4d0*/  HMMA.16816.F32.BF16 R28, R108.reuse, R132, R28 ;  /* 0x000000846c1c723c */ /* 0x040ff0000004181c */
[----:B------:R-:W-:Y:S08]  /*f4e0*/  HMMA.16816.F32.BF16 R32, R108, R134, R32 ;  /* 0x000000866c20723c */ /* 0x000ff00000041820 */
[C---:B-1----:R-:W-:Y:S08]  /*f4f0*/  HMMA.16816.F32.BF16 R4, R112.reuse, R116, R4 ;  /* 0x000000747004723c */ /* 0x042ff00000041804 */
[C---:B------:R-:W-:Y:S08]  /*f500*/  HMMA.16816.F32.BF16 R8, R112.reuse, R118, R8 ;  /* 0x000000767008723c */ /* 0x040ff00000041808 */
[C---:B---3--:R-:W-:Y:S08]  /*f510*/  HMMA.16816.F32.BF16 R12, R112.reuse, R120, R12 ;  /* 0x00000078700c723c */ /* 0x048ff0000004180c */
        /* <DEDUP_REMOVED lines=81> */
.L_x_12363:
[----:B------:R-:W-:Y:S05]  /*fa30*/  BSYNC.RECONVERGENT B0 ;  /* 0x0000000000007941 */ /* 0x000fea0003800200 */
.L_x_12362:
        /* <DEDUP_REMOVED lines=20> */
.L_x_12361:
[----:B------:R-:W-:Y:S05]  /*fb80*/  BSYNC.RECONVERGENT B1 ;  /* 0x0000000000017941 */ /* 0x000fea0003800200 */
.L_x_12360:
        /* <DEDUP_REMOVED lines=65> */
[-CC-:B------:R-:W-:Y:S01]  /*ffa0*/  FFMA.FTZ R133, R28, R103.reuse, -R126.reuse ;  /* 0x000000671c857223 */ /* 0x180fe2000001087e */
[-C--:B------:R-:W-:Y:S01]  /*ffb0*/  FFMA.FTZ R168, R29, R103.reuse, -R126 ;  /* 0x000000671da87223 */ /* 0x080fe2000001087e */
[-CC-:B------:R-:W-:Y:S01]  /*ffc0*/  FFMA.FTZ R135, R30, R103.reuse, -R124.reuse ;  /* 0x000000671e877223 */ /* 0x180fe2000001087c */
[-C--:B------:R-:W-:Y:S01]  /*ffd0*/  FFMA.FTZ R170, R31, R103.reuse, -R124 ;  /* 0x000000671faa7223 */ /* 0x080fe2000001087c */
[-C--:B------:R-:W-:Y:S01]  /*ffe0*/  FFMA.FTZ R153, R32, R103.reuse, -R126 ;  /* 0x0000006720997223 */ /* 0x080fe2000001087e */
[----:B------:R-:W-:Y:S01]  /*fff0*/  FFMA.FTZ R172, R34, R103, -R124 ;  /* 0x0000006722ac7223 */ /* 0x000fe2000001087c */
[----:B------:R-:W-:Y:S03]  /*10000*/  LDSM.16.MT88.4 R28, [R142+0x9800] ;  /* 0x009800008e1c783b */ /* 0x000fe60000004200 */
        /* <DEDUP_REMOVED lines=45> */
[C---:B------:R-:W-:Y:S01]  /*102e0*/  FMUL.FTZ R12, R2.reuse, R88 ;  /* 0x00000058020c7220 */ /* 0x040fe20000410000 */
[----:B------:R-:W-:Y:S01]  /*102f0*/  FFMA.FTZ R128, R13, R103, -R126 ;  /* 0x000000670d807223 */ /* 0x000fe2000001087e */
[----:B------:R-:W-:Y:S01]  /*10300*/  FMUL.FTZ R13, R2, R89 ;  /* 0x00000059020d7220 */ /* 0x000fe20000410000 */
[--C-:B------:R-:W-:Y:S01]  /*10310*/  FFMA.FTZ R130, R14, R103, -R124.reuse ;  /* 0x000000670e827223 */ /* 0x100fe2000001087c */
[----:B----4-:R-:W-:Y:S01]  /*10320*/  F2FP.BF16.F32.PACK_AB R99, R122, R121 ;  /* 0x000000797a63723e */ /* 0x010fe200000010ff */
[C---:B------:R-:W-:Y:S01]  /*10330*/  FMUL.FTZ R14, R0.reuse, R90 ;  /* 0x0000005a000e7220 */ /* 0x040fe20000410000 */
[----:B------:R-:W-:Y:S01]  /*10340*/  FFMA.FTZ R127, R15, R103, -R124 ;  /* 0x000000670f7f7223 */ /* 0x000fe2000001087c */
[----:B------:R-:W-:Y:S01]  /*10350*/  FMUL.FTZ R15, R0, R91 ;  /* 0x0000005b000f7220 */ /* 0x000fe20000410000 */
[C---:B------:R-:W-:Y:S01]  /*10360*/  FMUL.FTZ R76, R2.reuse, R76 ;  /* 0x0000004c024c7220 */ /* 0x040fe20000410000 */
[----:B------:R-:W-:Y:S01]  /*10370*/  LDSM.16.MT88.4 R88, [R142+0x8800] ;  /* 0x008800008e58783b */ /* 0x000fe20000004200 */
[----:B------:R-:W-:Y:S01]  /*10380*/  FMUL.FTZ R77, R2, R77 ;  /* 0x0000004d024d7220 */ /* 0x000fe20000410000 */
[C---:B-1----:R-:W-:Y:S01]  /*10390*/  HMMA.16816.F32.BF16 R4, R96.reuse, R104, R4 ;  /* 0x000000686004723c */ /* 0x042fe20000041804 */
[----:B------:R-:W-:Y:S04]  /*103a0*/  MUFU.EX2 R125, R125 ;  /* 0x0000007d007d7308 */ /* 0x000fe80000000800 */
[C---:B------:R-:W-:Y:S01]  /*103b0*/  FMUL.FTZ R78, R0.reuse, R78 ;  /* 0x0000004e004e7220 */ /* 0x040fe20000410000 */
[----:B------:R-:W-:Y:S01]  /*103c0*/  FMUL.FTZ R79, R0, R79 ;  /* 0x0000004f004f7220 */ /* 0x000fe20000410000 */
[-CC-:B------:R-:W-:Y:S01]  /*103d0*/  FFMA.FTZ R129, R16, R103.reuse, -R126.reuse ;  /* 0x0000006710817223 */ /* 0x180fe2000001087e */
[C---:B------:R-:W-:Y:S01]  /*103e0*/  HMMA.16816.F32.BF16 R8, R96.reuse, R106, R8 ;  /* 0x0000006a6008723c */ /* 0x040fe20000041808 */
[----:B------:R-:W1:Y:S02]  /*103f0*/  LDSM.16.MT88.4 R104, [R142+0xa000] ;  /* 0x00a000008e68783b */ /* 0x000e640000004200 */
[----:B------:R-:W2:Y:S01]  /*10400*/  MUFU.EX2 R128, R128 ;  /* 0x0000008000807308 */ /* 0x000ea20000000800 */
[-C--:B------:R-:W-:Y:S01]  /*10410*/  FFMA.FTZ R132, R17, R103.reuse, -R126 ;  /* 0x0000006711847223 */ /* 0x080fe2000001087e */
[-CC-:B------:R-:W-:Y:S01]  /*10420*/  FFMA.FTZ R134, R18, R103.reuse, -R124.reuse ;  /* 0x0000006712867223 */ /* 0x180fe2000001087c */
[----:B------:R-:W-:Y:S01]  /*10430*/  FFMA.FTZ R131, R19, R103, -R124 ;  /* 0x0000006713837223 */ /* 0x000fe2000001087c */
[C---:B------:R-:W-:Y:S01]  /*10440*/  FMUL.FTZ R80, R2.reuse, R80 ;  /* 0x0000005002507220 */ /* 0x040fe20000410000 */
[----:B------:R-:W-:Y:S01]  /*10450*/  FMUL.FTZ R81, R2, R81 ;  /* 0x0000005102517220 */ /* 0x000fe20000410000 */
[C---:B------:R-:W-:Y:S04]  /*10460*/  HMMA.16816.F32.BF16 R36, R96.reuse, R108, R36 ;  /* 0x0000006c6024723c */ /* 0x040fe80000041824 */
[----:B------:R-:W-:Y:S01]  /*10470*/  MUFU.EX2 R130, R130 ;  /* 0x0000008200827308 */ /* 0x000fe20000000800 */
[C---:B------:R-:W-:Y:S01]  /*10480*/  FMUL.FTZ R82, R0.reuse, R82 ;  /* 0x0000005200527220 */ /* 0x040fe20000410000 */
[----:B------:R-:W-:Y:S01]  /*10490*/  FMUL.FTZ R83, R0, R83 ;  /* 0x0000005300537220 */ /* 0x000fe20000410000 */
[C---:B------:R-:W-:Y:S01]  /*104a0*/  FMUL.FTZ R16, R2.reuse, R84 ;  /* 0x0000005402107220 */ /* 0x040fe20000410000 */
[----:B------:R-:W-:Y:S01]  /*104b0*/  FMUL.FTZ R17, R2, R85 ;  /* 0x0000005502117220 */ /* 0x000fe20000410000 */
[----:B------:R-:W-:Y:S01]  /*104c0*/  FMUL.FTZ R18, R0, R86 ;  /* 0x0000005600127220 */ /* 0x000fe20000410000 */
[C---:B------:R-:W-:Y:S01]  /*104d0*/  HMMA.16816.F32.BF16 R40, R96.reuse, R110, R40 ;  /* 0x0000006e6028723c */ /* 0x040fe20000041828 */
[----:B------:R-:W4:Y:S03]  /*104e0*/  LDSM.16.MT88.4 R108, [R138+0xa000] ;  /* 0x00a000008a6c783b */ /* 0x000f260000004200 */
[----:B------:R-:W5:Y:S01]  /*104f0*/  MUFU.EX2 R127, R127 ;  /* 0x0000007f007f7308 */ /* 0x000f620000000800 */
[----:B--2---:R-:W-:Y:S01]  /*10500*/  F2FP.BF16.F32.PACK_AB R84, R128, R125 ;  /* 0x0000007d8054723e */ /* 0x004fe200000010ff */
[----:B------:R-:W-:Y:S01]  /*10510*/  FMUL.FTZ R19, R0, R87 ;  /* 0x0000005700137220 */ /* 0x000fe20000410000 */
[----:B------:R-:W-:Y:S01]  /*10520*/  FFMA.FTZ R119, R2, R171, R119 ;  /* 0x000000ab02777223 */ /* 0x000fe20000010077 */
[----:B------:R-:W-:Y:S01]  /*10530*/  ISETP.GT.AND P0, PT, R159, R150, PT ;  /* 0x000000969f00720c */ /* 0x000fe20003f04270 */
[----:B------:R-:W-:Y:S01]  /*10540*/  FFMA.FTZ R123, R0, R169, R123 ;  /* 0x000000a9007b7223 */ /* 0x000fe2000001007b */
[C---:B------:R-:W-:Y:S04]  /*10550*/  HMMA.16816.F32.BF16 R44, R96.reuse, R112, R44 ;  /* 0x00000070602c723c */ /* 0x040fe8000004182c */
[----:B------:R-:W-:Y:S01]  /*10560*/  MUFU.EX2 R129, R129 ;  /* 0x0000008100817308 */ /* 0x000fe20000000800 */
[----:B------:R-:W-:Y:S01]  /*10570*/  FADD.FTZ R120, R120, R119 ;  /* 0x0000007778787221 */ /* 0x000fe20000010000 */
[----:B------:R-:W-:Y:S03]  /*10580*/  FADD.FTZ R116, R116, R123 ;  /* 0x0000007b74747221 */ /* 0x000fe60000010000 */
[----:B------:R-:W-:Y:S01]  /*10590*/  FADD.FTZ R117, R117, R120 ;  /* 0x0000007875757221 */ /* 0x000fe20000010000 */
[C---:B------:R-:W-:Y:S01]  /*105a0*/  HMMA.16816.F32.BF16 R48, R96.reuse, R114, R48 ;  /* 0x000000726030723c */ /* 0x040fe20000041830 */
[----:B------:R-:W-:Y:S03]  /*105b0*/  LDSM.16.MT88.4 R112, [R136+0x8800] ;  /* 0x008800008870783b */ /* 0x000fe60000004200 */
[----:B------:R-:W2:Y:S01]  /*105c0*/  MUFU.EX2 R132, R132 ;  /* 0x0000008400847308 */ /* 0x000ea20000000800 */
        /* <DEDUP_REMOVED lines=9> */
[----:B------:R-:W3:Y:S03]  /*10660*/  LDSM.16.MT88.4 R92, [R137+0xa000] ;  /* 0x00a00000895c783b */ /* 0x000ee60000004200 */
[----:B------:R-:W5:Y:S01]  /*10670*/  MUFU.EX2 R131, R131 ;  /* 0x0000008300837308 */ /* 0x000f620000000800 */
[----:B--2---:R-:W-:Y:S01]  /*10680*/  F2FP.BF16.F32.PACK_AB R86, R132, R129 ;  /* 0x000000818456723e */ /* 0x004fe200000010ff */
[----:B------:R-:W-:Y:S01]  /*10690*/  FADD.FTZ R128, R128, R125 ;  /* 0x0000007d80807221 */ /* 0x000fe20000010000 */
[----:B------:R-:W-:Y:S01]  /*106a0*/  FADD.FTZ R127, R127, R130 ;  /* 0x000000827f7f7221 */ /* 0x000fe20000010000 */
[C---:B-1----:R-:W-:Y:S06]  /*106b0*/  HMMA.16816.F32.BF16 R60, R96.reuse, R104, R60 ;  /* 0x00000068603c723c */ /* 0x042fec000004183c */
[----:B------:R-:W-:Y:S02]  /*106c0*/  MUFU.EX2 R133, R133 ;  /* 0x0000008500857308 */ /* 0x000fe40000000800 */
[C---:B------:R-:W-:Y:S01]  /*106d0*/  HMMA.16816.F32.BF16 R64, R96.reuse, R106, R64 ;  /* 0x0000006a6040723c */ /* 0x040fe20000041840 */
[----:B------:R-:W1:Y:S07]  /*106e0*/  LDSM.16.MT88.4 R104, [R136+0xa000] ;  /* 0x00a000008868783b */ /* 0x000e6e0000004200 */
[----:B------:R-:W-:Y:S01]  /*106f0*/  MUFU.EX2 R168, R168 ;  /* 0x000000a800a87308 */ /* 0x000fe20000000800 */
[C---:B-----5:R-:W-:Y:S01]  /*10700*/  F2FP.BF16.F32.PACK_AB R87, R131.reuse, R134 ;  /* 0x000000868357723e */ /* 0x060fe200000010ff */
[----:B------:R-:W-:Y:S01]  /*10710*/  FADD.FTZ R134, R134, R127 ;  /* 0x0000007f86867221 */ /* 0x000fe20000010000 */
[C---:B----4-:R-:W-:Y:S07]  /*10720*/  HMMA.16816.F32.BF16 R68, R96.reuse, R108, R68 ;  /* 0x0000006c6044723c */ /* 0x050fee0000041844 */
[----:B------:R-:W-:Y:S01]  /*10730*/  MUFU.EX2 R135, R135 ;  /* 0x0000008700877308 */ /* 0x000fe20000000800 */
[----:B------:R-:W-:Y:S01]  /*10740*/  FADD.FTZ R131, R131, R134 ;  /* 0x0000008683837221 */ /* 0x000fe20000010000 */
[C---:B------:R-:W-:Y:S01]  /*10750*/  HMMA.16816.F32.BF16 R72, R96.reuse, R110, R72 ;  /* 0x0000006e6048723c */ /* 0x040fe20000041848 */
[----:B------:R-:W-:Y:S07]  /*10760*/  LDSM.16.MT88.4 R108, [R137+0x8800] ;  /* 0x00880000896c783b */ /* 0x000fee0000004200 */
[----:B------:R-:W-:Y:S01]  /*10770*/  MUFU.EX2 R170, R170 ;  /* 0x000000aa00aa7308 */ /* 0x000fe20000000800 */
[C---:B---3--:R-:W-:Y:S09]  /*10780*/  HMMA.16816.F32.BF16 R12, R96.reuse, R92, R12 ;  /* 0x0000005c600c723c */ /* 0x048ff2000004180c */
[----:B------:R-:W-:Y:S01]  /*10790*/  MUFU.EX2 R153, R153 ;  /* 0x0000009900997308 */ /* 0x000fe20000000800 */
[C---:B------:R-:W-:Y:S01]  /*107a0*/  HMMA.16816.F32.BF16 R76, R96.reuse, R94, R76 ;  /* 0x0000005e604c723c */ /* 0x040fe2000004184c */
[----:B------:R-:W2:Y:S08]  /*107b0*/  LDSM.16.MT88.4 R92, [R138+0x8800] ;  /* 0x008800008a5c783b */ /* 0x000eb00000004200 */
[----:B------:R-:W-:Y:S01]  /*107c0*/  MUFU.EX2 R172, R172 ;  /* 0x000000ac00ac7308 */ /* 0x000fe20000000800 */
[C---:B-1----:R-:W-:Y:S08]  /*107d0*/  HMMA.16816.F32.BF16 R80, R96.reuse, R104, R80 ;  /* 0x000000686050723c */ /* 0x042ff00000041850 */
[----:B------:R-:W-:Y:S01]  /*107e0*/  HMMA.16816.F32.BF16 R16, R96, R106, R16 ;  /* 0x0000006a6010723c */ /* 0x000fe20000041810 */
[----:B------:R-:W1:Y:S07]  /*107f0*/  LDSM.16.MT88.4 R96, [R142+0xa800] ;  /* 0x00a800008e60783b */ /* 0x000e6e0000004200 */
[C---:B------:R-:W-:Y:S01]  /*10800*/  HMMA.16816.F32.BF16 R4, R84.reuse, R88, R4 ;  /* 0x000000585404723c */ /* 0x040fe20000041804 */
[----:B------:R-:W-:Y:S07]  /*10810*/  LDSM.16.MT88.4 R104, [R136+0x9800] ;  /* 0x009800008868783b */ /* 0x000fee0000004200 */
[C---:B------:R-:W-:Y:S01]  /*10820*/  HMMA.16816.F32.BF16 R8, R84.reuse, R90, R8 ;  /* 0x0000005a5408723c */ /* 0x040fe20000041808 */
[----:B------:R-:W3:Y:S07]  /*10830*/  LDSM.16.MT88.4 R88, [R138+0xa800] ;  /* 0x00a800008a58783b */ /* 0x000eee0000004200 */
[C---:B--2---:R-:W-:Y:S08]  /*10840*/  HMMA.16816.F32.BF16 R36, R84.reuse, R92, R36 ;  /* 0x0000005c5424723c */ /* 0x044ff00000041824 */
[C---:B------:R-:W-:Y:S01]  /*10850*/  HMMA.16816.F32.BF16 R40, R84.reuse, R94, R40 ;  /* 0x0000005e5428723c */ /* 0x040fe20000041828 */
[----:B------:R-:W2:Y:S07]  /*10860*/  LDSM.16.MT88.4 R92, [R137+0xa800] ;  /* 0x00a80000895c783b */ /* 0x000eae0000004200 */
[C---:B------:R-:W-:Y:S03]  /*10870*/  HMMA.16816.F32.BF16 R44, R84.reuse, R108, R44 ;  /* 0x0000006c542c723c */ /* 0x040fe6000004182c */
[-CC-:B------:R-:W-:Y:S01]  /*10880*/  FFMA.FTZ R108, R20, R103.reuse, -R126.reuse ;  /* 0x00000067146c7223 */ /* 0x180fe2000001087e */
[-C--:B------:R-:W-:Y:S04]  /*10890*/  FFMA.FTZ R109, R21, R103.reuse, -R126 ;  /* 0x00000067156d7223 */ /* 0x080fe8000001087e */
[C---:B------:R-:W-:Y:S01]  /*108a0*/  HMMA.16816.F32.BF16 R48, R84.reuse, R110, R48 ;  /* 0x0000006e5430723c */ /* 0x040fe20000041830 */
[----:B------:R-:W-:Y:S02]  /*108b0*/  MUFU.EX2 R108, R108 ;  /* 0x0000006c006c7308 */ /* 0x000fe40000000800 */
[-CC-:B------:R-:W-:Y:S01]  /*108c0*/  FFMA.FTZ R110, R22, R103.reuse, -R124.reuse ;  /* 0x00000067166e7223 */ /* 0x180fe2000001087c */
[-C--:B------:R-:W-:Y:S02]  /*108d0*/  FFMA.FTZ R111, R23, R103.reuse, -R124 ;  /* 0x00000067176f7223 */ /* 0x080fe4000001087c */
[----:B------:R-:W4:Y:S02]  /*108e0*/  LDSM.16.MT88.4 R20, [R136+0xa800] ;  /* 0x00a800008814783b */ /* 0x000f240000004200 */
[C---:B------:R-:W-:Y:S03]  /*108f0*/  HMMA.16816.F32.BF16 R52, R84.reuse, R112, R52 ;  /* 0x000000705434723c */ /* 0x040fe60000041834 */
[----:B------:R-:W5:Y:S01]  /*10900*/  MUFU.EX2 R109, R109 ;  /* 0x0000006d006d7308 */ /* 0x000f620000000800 */
[-CC-:B------:R-:W-:Y:S01]  /*10910*/  FFMA.FTZ R112, R24, R103.reuse, -R126.reuse ;  /* 0x0000006718707223 */ /* 0x180fe2000001087e */
[-CC-:B------:R-:W-:Y:S01]  /*10920*/  FFMA.FTZ R113, R25, R103.reuse, -R126.reuse ;  /* 0x0000006719717223 */ /* 0x180fe2000001087e */
[-C--:B------:R-:W-:Y:S02]  /*10930*/  FFMA.FTZ R126, R33, R103.reuse, -R126 ;  /* 0x00000067217e7223 */ /* 0x080fe4000001087e */
[C---:B------:R-:W-:Y:S05]  /*10940*/  HMMA.16816.F32.BF16 R56, R84.reuse, R114, R56 ;  /* 0x000000725438723c */ /* 0x040fea0000041838 */
[----:B------:R-:W-:Y:S01]  /*10950*/  MUFU.EX2 R110, R110 ;  /* 0x0000006e006e7308 */ /* 0x000fe20000000800 */
[-CC-:B------:R-:W-:Y:S01]  /*10960*/  FFMA.FTZ R114, R26, R103.reuse, -R124.reuse ;  /* 0x000000671a727223 */ /* 0x180fe2000001087c */
[-CC-:B------:R-:W-:Y:S01]  /*10970*/  FFMA.FTZ R115, R27, R103.reuse, -R124.reuse ;  /* 0x000000671b737223 */ /* 0x180fe2000001087c */
[----:B------:R-:W-:Y:S01]  /*10980*/  FFMA.FTZ R124, R35, R103, -R124 ;  /* 0x00000067237c7223 */ /* 0x000fe2000001087c */
[----:B------:R-:W-:Y:S01]  /*10990*/  LDSM.16.MT88.4 R24, [R138+0x9000] ;  /* 0x009000008a18783b */ /* 0x000fe20000004200 */
[C---:B-1----:R-:W-:Y:S05]  /*109a0*/  HMMA.16816.F32.BF16 R60, R84.reuse, R96, R60 ;  /* 0x00000060543c723c */ /* 0x042fea000004183c */
[----:B------:R-:W1:Y:S02]  /*109b0*/  MUFU.EX2 R111, R111 ;  /* 0x0000006f006f7308 */ /* 0x000e640000000800 */
[----:B------:R-:W-:Y:S01]  /*109c0*/  LDSM.16.MT88.4 R32, [R137+0x9800] ;  /* 0x009800008920783b */ /* 0x000fe20000004200 */
[C---:B------:R-:W-:Y:S07]  /*109d0*/  HMMA.16816.F32.BF16 R64, R84.reuse, R98, R64 ;  /* 0x000000625440723c */ /* 0x040fee0000041840 */
[----:B------:R-:W-:Y:S01]  /*109e0*/  MUFU.EX2 R112, R112 ;  /* 0x0000007000707308 */ /* 0x000fe20000000800 */
[----:B------:R-:W1:Y:S01]  /*109f0*/  LDSM.16.MT88.4 R96, [R142+0x9000] ;  /* 0x009000008e60783b */ /* 0x000e620000004200 */
[C---:B---3--:R-:W-:Y:S08]  /*10a00*/  HMMA.16816.F32.BF16 R68, R84.reuse, R88, R68 ;  /* 0x000000585444723c */ /* 0x048ff00000041844 */
[----:B------:R-:W3:Y:S01]  /*10a10*/  MUFU.EX2 R113, R113 ;  /* 0x0000007100717308 */ /* 0x000ee20000000800 */
[C---:B------:R-:W-:Y:S01]  /*10a20*/  HMMA.16816.F32.BF16 R72, R84.reuse, R90, R72 ;  /* 0x0000005a5448723c */ /* 0x040fe20000041848 */
[----:B------:R-:W3:Y:S08]  /*10a30*/  LDSM.16.MT88.4 R88, [R137+0x9000] ;  /* 0x009000008958783b */ /* 0x000ef00000004200 */
[----:B------:R-:W-:Y:S01]  /*10a40*/  MUFU.EX2 R114, R114 ;  /* 0x0000007200727308 */ /* 0x000fe20000000800 */
[C---:B--2---:R-:W-:Y:S09]  /*10a50*/  HMMA.16816.F32.BF16 R12, R84.reuse, R92, R12 ;  /* 0x0000005c540c723c */ /* 0x044ff2000004180c */
[----:B------:R-:W2:Y:S01]  /*10a60*/  MUFU.EX2 R115, R115 ;  /* 0x0000007300737308 */ /* 0x000ea20000000800 */
[C---:B------:R-:W-:Y:S01]  /*10a70*/  HMMA.16816.F32.BF16 R76, R84.reuse, R94, R76 ;  /* 0x0000005e544c723c */ /* 0x040fe2000004184c */
[----:B------:R-:W2:Y:S08]  /*10a80*/  LDSM.16.MT88.4 R92, [R136+0x9000] ;  /* 0x00900000885c783b */ /* 0x000eb00000004200 */
[----:B------:R-:W2:Y:S01]  /*10a90*/  MUFU.EX2 R126, R126 ;  /* 0x0000007e007e7308 */ /* 0x000ea20000000800 */
[C---:B----4-:R-:W-:Y:S09]  /*10aa0*/  HMMA.16816.F32.BF16 R80, R84.reuse, R20, R80 ;  /* 0x000000145450723c */ /* 0x050ff20000041850 */
[----:B------:R-:W4:Y:S01]  /*10ab0*/  MUFU.EX2 R173, R124 ;  /* 0x0000007c00ad7308 */ /* 0x000f220000000800 */
[----:B-----5:R-:W-:Y:S02]  /*10ac0*/  F2FP.BF16.F32.PACK_AB R20, R109, R108 ;  /* 0x0000006c6d14723e */ /* 0x020fe400000010ff */
[----:B-1----:R-:W-:Y:S01]  /*10ad0*/  F2FP.BF16.F32.PACK_AB R21, R111, R110 ;  /* 0x0000006e6f15723e */ /* 0x002fe200000010ff */
[----:B------:R-:W-:Y:S01]  /*10ae0*/  FADD.FTZ R110, R110, R131 ;  /* 0x000000836e6e7221 */ /* 0x000fe20000010000 */
[----:B------:R-:W-:Y:S01]  /*10af0*/  HMMA.16816.F32.BF16 R16, R84, R22, R16 ;  /* 0x000000165410723c */ /* 0x000fe20000041810 */
[----:B------:R-:W1:Y:S02]  /*10b00*/  LDSM.16.MT88.4 R84, [R142+0xb000] ;  /* 0x00b000008e54783b */ /* 0x000e640000004200 */
[----:B---3--:R-:W-:Y:S01]  /*10b10*/  F2FP.BF16.F32.PACK_AB R22, R113, R112 ;  /* 0x000000707116723e */ /* 0x008fe200000010ff */
[----:B------:R-:W-:Y:S01]  /*10b20*/  FADD.FTZ R111, R111, R110 ;  /* 0x0000006e6f6f7221 */ /* 0x000fe20000010000 */
[C---:B--2---:R-:W-:Y:S03]  /*10b30*/  F2FP.BF16.F32.PACK_AB R23, R115.reuse, R114 ;  /* 0x000000727317723e */ /* 0x044fe600000010ff */
[----:B------:R-:W-:Y:S04]  /*10b40*/  FADD.FTZ R114, R114, R111 ;  /* 0x0000006f72727221 */ /* 0x000fe80000010000 */
[C---:B------:R-:W-:Y:S05]  /*10b50*/  HMMA.16816.F32.BF16 R4, R20.reuse, R96, R4 ;  /* 0x000000601404723c */ /* 0x040fea0000041804 */
[----:B------:R-:W-:Y:S03]  /*10b60*/  FADD.FTZ R114, R115, R114 ;  /* 0x0000007273727221 */ /* 0x000fe60000010000 */
[C---:B------:R-:W-:Y:S08]  /*10b70*/  HMMA.16816.F32.BF16 R8, R20.reuse, R98, R8 ;  /* 0x000000621408723c */ /* 0x040ff00000041808 */
        /* <DEDUP_REMOVED lines=8> */
[----:B------:R-:W5:Y:S07]  /*10c00*/  LDSM.16.MT88.4 R92, [R136+0xb000] ;  /* 0x00b00000885c783b */ /* 0x000f6e0000004200 */
[C---:B-1----:R-:W-:Y:S03]  /*10c10*/  HMMA.16816.F32.BF16 R60, R20.reuse, R84, R60 ;  /* 0x00000054143c723c */ /* 0x042fe6000004183c */
[----:B------:R-:W-:Y:S02]  /*10c20*/  F2FP.BF16.F32.PACK_AB R84, R168, R133 ;  /* 0x00000085a854723e */ /* 0x000fe400000010ff */
[----:B------:R-:W-:Y:S01]  /*10c30*/  F2FP.BF16.F32.PACK_AB R85, R170, R135 ;  /* 0x00000087aa55723e */ /* 0x000fe200000010ff */
[----:B------:R-:W-:Y:S02]  /*10c40*/  FADD.FTZ R135, R135, R114 ;  /* 0x0000007287877221 */ /* 0x000fe40000010000 */
[C---:B------:R-:W-:Y:S03]  /*10c50*/  HMMA.16816.F32.BF16 R64, R20.reuse, R86, R64 ;  /* 0x000000561440723c */ /* 0x040fe60000041840 */
[----:B------:R-:W-:Y:S01]  /*10c60*/  F2FP.BF16.F32.PACK_AB R86, R126, R153 ;  /* 0x000000997e56723e */ /* 0x000fe200000010ff */
[----:B------:R-:W-:Y:S01]  /*10c70*/  FADD.FTZ R135, R170, R135 ;  /* 0x00000087aa877221 */ /* 0x000fe20000010000 */
[C---:B----4-:R-:W-:Y:S03]  /*10c80*/  F2FP.BF16.F32.PACK_AB R87, R173.reuse, R172 ;  /* 0x000000acad57723e */ /* 0x050fe600000010ff */
[C---:B--2---:R-:W-:Y:S03]  /*10c90*/  HMMA.16816.F32.BF16 R68, R20.reuse, R24, R68 ;  /* 0x000000181444723c */ /* 0x044fe60000041844 */
[----:B------:R-:W-:Y:S04]  /*10ca0*/  FADD.FTZ R172, R172, R135 ;  /* 0x00000087acac7221 */ /* 0x000fe80000010000 */
[----:B------:R-:W-:Y:S01]  /*10cb0*/  FADD.FTZ R169, R173, R172 ;  /* 0x000000acada97221 */ /* 0x000fe20000010000 */
[C---:B------:R-:W-:Y:S01]  /*10cc0*/  HMMA.16816.F32.BF16 R72, R20.reuse, R26, R72 ;  /* 0x0000001a1448723c */ /* 0x040fe20000041848 */
[----:B------:R-:W1:Y:S07]  /*10cd0*/  LDSM.16.MT88.4 R24, [R138+0x9800] ;  /* 0x009800008a18783b */ /* 0x000e6e0000004200 */
[C---:B---3--:R-:W-:Y:S08]  /*10ce0*/  HMMA.16816.F32.BF16 R12, R20.reuse, R88, R12 ;  /* 0x00000058140c723c */ /* 0x048ff0000004180c */
[C---:B------:R-:W-:Y:S01]  /*10cf0*/  HMMA.16816.F32.BF16 R76, R20.reuse, R90, R76 ;  /* 0x0000005a144c723c */ /* 0x040fe2000004184c */
[----:B------:R-:W2:Y:S07]  /*10d00*/  LDSM.16.MT88.4 R88, [R142+0xb800] ;  /* 0x00b800008e58783b */ /* 0x000eae0000004200 */
[C---:B-----5:R-:W-:Y:S08]  /*10d10*/  HMMA.16816.F32.BF16 R80, R20.reuse, R92, R80 ;  /* 0x0000005c1450723c */ /* 0x060ff00000041850 */
[----:B------:R-:W-:Y:S01]  /*10d20*/  HMMA.16816.F32.BF16 R16, R20, R94, R16 ;  /* 0x0000005e1410723c */ /* 0x000fe20000041810 */
[----:B------:R-:W-:Y:S07]  /*10d30*/  LDSM.16.MT88.4 R20, [R136+0xb800] ;  /* 0x00b800008814783b */ /* 0x000fee0000004200 */
[C---:B------:R-:W-:Y:S01]  /*10d40*/  HMMA.16816.F32.BF16 R96, R84.reuse, R28, R4 ;  /* 0x0000001c5460723c */ /* 0x040fe20000041804 */
[----:B------:R-:W3:Y:S07]  /*10d50*/  LDSM.16.MT88.4 R4, [R138+0xb800] ;  /* 0x00b800008a04783b */ /* 0x000eee0000004200 */
[C---:B------:R-:W-:Y:S01]  /*10d60*/  HMMA.16816.F32.BF16 R92, R84.reuse, R30, R8 ;  /* 0x0000001e545c723c */ /* 0x040fe20000041808 */
[----:B------:R-:W4:Y:S07]  /*10d70*/  LDSM.16.MT88.4 R8, [R137+0xb800] ;  /* 0x00b800008908783b */ /* 0x000f2e0000004200 */
[C---:B-1----:R-:W-:Y:S08]  /*10d80*/  HMMA.16816.F32.BF16 R36, R84.reuse, R24, R36 ;  /* 0x000000185424723c */ /* 0x042ff00000041824 */
[C---:B------:R-:W-:Y:S08]  /*10d90*/  HMMA.16816.F32.BF16 R40, R84.reuse, R26, R40 ;  /* 0x0000001a5428723c */ /* 0x040ff00000041828 */
[C---:B------:R-:W-:Y:S08]  /*10da0*/  HMMA.16816.F32.BF16 R44, R84.reuse, R32, R44 ;  /* 0x00000020542c723c */ /* 0x040ff0000004182c */
[C---:B------:R-:W-:Y:S08]  /*10db0*/  HMMA.16816.F32.BF16 R48, R84.reuse, R34, R48 ;  /* 0x000000225430723c */ /* 0x040ff00000041830 */
[C---:B------:R-:W-:Y:S03]  /*10dc0*/  HMMA.16816.F32.BF16 R52, R84.reuse, R104, R52 ;  /* 0x000000685434723c */ /* 0x040fe60000041834 */
[----:B------:R-:W-:Y:S05]  /*10dd0*/  MOV R105, R102 ;  /* 0x0000006600697202 */ /* 0x000fea0000000f00 */
[C---:B------:R-:W-:Y:S08]  /*10de0*/  HMMA.16816.F32.BF16 R56, R84.reuse, R106, R56 ;  /* 0x0000006a5438723c */ /* 0x040ff00000041838 */
        /* <DEDUP_REMOVED lines=18> */
[----:B------:R-:W-:Y:S01]  /*10f10*/  HMMA.16816.F32.BF16 R84, R84, R22, R16 ;  /* 0x000000165454723c */ /* 0x000fe20000041810 */
[----:B------:R-:W-:Y:S08]  /*10f20*/  @!UPT UIADD3 URZ, UPT, UPT, URZ, URZ, URZ ;  /* 0x000000fffffff290 */ /* 0x000ff0000fffe0ff */
[----:B------:R-:W-:Y:S11]  /*10f30*/  @P0 BRA `(.L_x_12364) ;  /* 0xffffffd800340947 */ /* 0x000ff6000383ffff */
.L_x_12357:
        /* <DEDUP_REMOVED lines=11> */
.L_x_12372:
        /* <DEDUP_REMOVED lines=126> */
[----:B------:R-:W4:Y:S04]  /*117d0*/  LD.E.64 R14, desc[UR4][R100.64+0xb0] ;  /* 0x0000b004640e7980 */ /* 0x000f28000c101b00 */
[----:B--2---:R-:W2:Y:S04]  /*117e0*/  LD.E R7, desc[UR4][R100.64+0x60] ;  /* 0x0000600464077980 */ /* 0x004ea8000c101900 */
[----:B------:R-:W2:Y:S04]  /*117f0*/  LD.E R63, desc[UR4][R100.64+0xcc] ;  /* 0x0000cc04643f7980 */ /* 0x000ea8000c101900 */
[----:B------:R-:W2:Y:S01]  /*11800*/  LD.E.64 R60, desc[UR4][R100.64+0x78] ;  /* 0x00007804643c7980 */ /* 0x000ea2000c101b00 */
[----:B---3--:R-:W3:Y:S01]  /*11810*/  S2R R72, SR_TID.X ;  /* 0x0000000000487919 */ /* 0x008ee20000002100 */
[----:B------:R-:W1:Y:S01]  /*11820*/  @P0 MUFU.LG2 R9, R4 ;  /* 0x0000000400090308 */ /* 0x000e620000000c00 */
[C---:B------:R-:W-:Y:S01]  /*11830*/  SHF.L.U32 R6, R157.reuse, 0x3, RZ ;  /* 0x000000039d067819 */ /* 0x040fe200000006ff */
[----:B------:R2:W5:Y:S01]  /*11840*/  LD.E.64 R70, desc[UR4][R100.64+0xa8] ;  /* 0x0000a80464467980 */ /* 0x000562000c101b00 */
[----:B----4-:R-:W-:Y:S01]  /*11850*/  SHF.L.U32 R11, R157, 0x2, RZ ;  /* 0x000000029d0b7819 */ /* 0x010fe200000006ff */
[----:B------:R-:W-:Y:S01]  /*11860*/  BSSY.RECONVERGENT B0, `(.L_x_12366) ;  /* 0x0000045000007945 */ /* 0x000fe20003800200 */
[----:B------:R-:W-:-:S03]  /*11870*/  LOP3.LUT R6, R6, 0x1f80, RZ, 0xc0, !PT ;  /* 0x00001f8006067812 */ /* 0x000fc600078ec0ff */
[----:B------:R-:W4:Y:S01]  /*11880*/  @P1 MUFU.LG2 R67, R2 ;  /* 0x0000000200431308 */ /* 0x000f220000000c00 */
[----:B------:R-:W-:Y:S02]  /*11890*/  SHF.R.U32.HI R68, RZ, 0x1, R157 ;  /* 0x00000001ff447819 */ /* 0x000fe4000001169d */
[----:B------:R-:W-:Y:S02]  /*118a0*/  LOP3.LUT R6, R6, 0x3c, R11, 0xf8, !PT ;  /* 0x0000003c06067812 */ /* 0x000fe400078ef80b */
[----:B------:R-:W-:Y:S02]  /*118b0*/  LOP3.LUT R11, R11, 0x1f8, RZ, 0xc0, !PT ;  /* 0x000001f80b0b7812 */ /* 0x000fe400078ec0ff */
[----:B------:R-:W-:Y:S01]  /*118c0*/  MOV R69, 0xff800000 ;  /* 0xff80000000457802 */ /* 0x000fe20000000f00 */
[----:B-1----:R-:W-:Y:S01]  /*118d0*/  @P0 FMUL.FTZ R9, R9, 0.69314718246459960938 ;  /* 0x3f31721809090820 */ /* 0x002fe20000410000 */
[----:B------:R-:W-:Y:S02]  /*118e0*/  LOP3.LUT R75, R5, 0x10, RZ, 0xc0, !PT ;  /* 0x00000010054b7812 */ /* 0x000fe400078ec0ff */
[----:B------:R-:W-:Y:S01]  /*118f0*/  LOP3.LUT R8, R11, 0x38, R68, 0x78, !PT ;  /* 0x000000380b087812 */ /* 0x000fe200078e7844 */
[----:B-----5:R-:W-:Y:S01]  /*11900*/  @P0 FFMA.FTZ R69, R0, R102, R9 ;  /* 0x0000006600450223 */ /* 0x020fe20000010009 */
[----:B------:R-:W-:-:S02]  /*11910*/  IADD3 R73, PT, PT, -R160, R161, RZ ;  /* 0x000000a1a0497210 */ /* 0x000fc40007ffe1ff */
[----:B------:R-:W-:Y:S01]  /*11920*/  LEA R75, R8, R75, 0x2 ;  /* 0x0000004b084b7211 */ /* 0x000fe200078e10ff */
[----:B------:R-:W-:Y:S01]  /*11930*/  BAR.SYNC.DEFER_BLOCKING 0x0 ;  /* 0x0000000000007b1d */ /* 0x000fe20000010000 */
[----:B----4-:R-:W-:Y:S01]  /*11940*/  @P1 FMUL.FTZ R67, R67, 0.69314718246459960938 ;  /* 0x3f31721843431820 */ /* 0x010fe20000410000 */
[----:B------:R-:W-:Y:S02]  /*11950*/  MOV R74, 0xff800000 ;  /* 0xff800000004a7802 */ /* 0x000fe40000000f00 */
[----:B------:R-:W-:Y:S01]  /*11960*/  SHF.R.U32.HI R79, RZ, 0x2, R157 ;  /* 0x00000002ff4f7819 */ /* 0x000fe2000001169d */
[----:B------:R-:W-:Y:S01]  /*11970*/  @P1 FFMA.FTZ R74, R0, R3, R67 ;  /* 0x00000003004a1223 */ /* 0x000fe20000010043 */
[----:B---3--:R-:W-:Y:S02]  /*11980*/  SHF.R.U32.HI R72, RZ, 0x4, R72 ;  /* 0x00000004ff487819 */ /* 0x008fe40000011648 */
[----:B------:R-:W-:Y:S02]  /*11990*/  LOP3.LUT R68, R68, 0x30, RZ, 0xc0, !PT ;  /* 0x0000003044447812 */ /* 0x000fe400078ec0ff */
[----:B------:R-:W-:-:S02]  /*119a0*/  IADD3 R10, PT, PT, R72, 0x8, RZ ;  /* 0x00000008480a7810 */ /* 0x000fc40007ffe0ff */
[C---:B------:R-:W-:Y:S02]  /*119b0*/  IADD3 R8, PT, PT, R72.reuse, 0x10, RZ ;  /* 0x0000001048087810 */ /* 0x040fe40007ffe0ff */
[C---:B------:R-:W-:Y:S02]  /*119c0*/  IADD3 R4, PT, PT, R72.reuse, 0x18, RZ ;  /* 0x0000001848047810 */ /* 0x040fe40007ffe0ff */
[C---:B------:R-:W-:Y:S02]  /*119d0*/  IADD3 R64, PT, PT, R72.reuse, 0x20, RZ ;  /* 0x0000002048407810 */ /* 0x040fe40007ffe0ff */
[----:B------:R-:W-:Y:S02]  /*119e0*/  IADD3 R62, PT, PT, R72, 0x28, RZ ;  /* 0x00000028483e7810 */ /* 0x000fe40007ffe0ff */
[-C--:B------:R-:W-:Y:S02]  /*119f0*/  ISETP.GE.AND P6, PT, R10, R73.reuse, PT ;  /* 0x000000490a00720c */ /* 0x080fe40003fc6270 */
[----:B------:R-:W-:-:S02]  /*11a00*/  ISETP.GE.AND P5, PT, R8, R73, PT ;  /* 0x000000490800720c */ /* 0x000fc40003fa6270 */
[-C--:B------:R-:W-:Y:S01]  /*11a10*/  ISETP.GE.AND P4, PT, R4, R73.reuse, PT ;  /* 0x000000490400720c */ /* 0x080fe20003f86270 */
[----:B------:R1:W3:Y:S01]  /*11a20*/  LDS.128 R56, [R75+UR6] ;  /* 0x000000064b387984 */ /* 0x0002e20008000c00 */
[-C--:B------:R-:W-:Y:S02]  /*11a30*/  ISETP.GE.AND P3, PT, R64, R73.reuse, PT ;  /* 0x000000494000720c */ /* 0x080fe40003f66270 */
[-C--:B------:R-:W-:Y:S01]  /*11a40*/  ISETP.GE.AND P2, PT, R62, R73.reuse, PT ;  /* 0x000000493e00720c */ /* 0x080fe20003f46270 */
[----:B------:R1:W4:Y:S01]  /*11a50*/  LDS.128 R52, [R75+UR6+0x800] ;  /* 0x000800064b347984 */ /* 0x0003220008000c00 */
[----:B------:R-:W-:Y:S02]  /*11a60*/  ISETP.GE.AND P1, PT, R72, R73, PT ;  /* 0x000000494800720c */ /* 0x000fe40003f26270 */
[----:B------:R-:W-:Y:S01]  /*11a70*/  LOP3.LUT R79, R68, 0x7, R79, 0xf8, !PT ;  /* 0x00000007444f7812 */ /* 0x000fe200078ef84f */
[----:B------:R1:W1:Y:S01]  /*11a80*/  LDS.128 R48, [R75+UR6+0x1000] ;  /* 0x001000064b307984 */ /* 0x0002620008000c00 */
[----:B------:R-:W-:-:S03]  /*11a90*/  IADD3 R0, PT, PT, R72, 0x30, RZ ;  /* 0x0000003048007810 */ /* 0x000fc60007ffe0ff */
        /* <DEDUP_REMOVED lines=10> */
[----:B--2---:R-:W-:-:S04]  /*11b40*/  IMAD R7, R14, R7, R162 ;  /* 0x000000070e077224 */ /* 0x004fc800078e02a2 */
[----:B------:R-:W-:Y:S02]  /*11b50*/  IMAD R2, R15, R7, R160 ;  /* 0x000000070f027224 */ /* 0x000fe400078e02a0 */
[----:B------:R2:W1:Y:S02]  /*11b60*/  LDS.128 R12, [R75+UR6+0x6000] ;  /* 0x006000064b0c7984 */ /* 0x0004640008000c00 */
[----:B------:R-:W-:-:S05]  /*11b70*/  IMAD R63, R2, R63, RZ ;  /* 0x0000003f023f7224 */ /* 0x000fca00078e02ff */
[----:B------:R-:W-:Y:S02]  /*11b80*/  IADD3 R65, P0, PT, R6, R63, RZ ;  /* 0x0000003f06417210 */ /* 0x000fe40007f1e0ff */
[----:B------:R2:W1:Y:S02]  /*11b90*/  LDS.128 R4, [R75+UR6+0x7000] ;  /* 0x007000064b047984 */ /* 0x0004640008000c00 */
[----:B------:R-:W-:Y:S02]  /*11ba0*/  LEA.HI.X.SX32 R63, R63, RZ, 0x1, P0 ;  /* 0x000000ff3f3f7211 */ /* 0x000fe400000f0eff */
[----:B------:R-:W-:-:S04]  /*11bb0*/  LEA R76, P0, R65, R60, 0x2 ;  /* 0x0000003c414c7211 */ /* 0x000fc800078010ff */
[----:B------:R-:W-:Y:S02]  /*11bc0*/  LEA.HI.X R77, R65, R61, R63, 0x2, P0 ;  /* 0x0000003d414d7211 */ /* 0x000fe400000f143f */
[----:B------:R2:W1:Y:S01]  /*11bd0*/  LDS.128 R64, [R75+UR6+0x3800] ;  /* 0x003800064b407984 */ /* 0x0004620008000c00 */
[----:B------:R-:W-:-:S03]  /*11be0*/  LOP3.LUT P0, RZ, R157, 0x3, RZ, 0xc0, !PT ;  /* 0x000000039dff7812 */ /* 0x000fc6000780c0ff */
[----:B------:R2:W1:Y:S10]  /*11bf0*/  LDS.128 R60, [R75+UR6+0x7800] ;  /* 0x007800064b3c7984 */ /* 0x0004740008000c00 */
        /* <DEDUP_REMOVED lines=11> */
.L_x_12367:
[----:B------:R-:W-:Y:S05]  /*11cb0*/  BSYNC.RECONVERGENT B0 ;  /* 0x0000000000007941 */ /* 0x000fea0003800200 */
.L_x_12366:
        /* <DEDUP_REMOVED lines=18> */
[----:B--23--:R-:W-:Y:S05]  /*11de0*/  @P1 RET.REL.NODEC R156 `(_ZN5flash24flash_fwd_splitkv_kernelI23Flash_fwd_kernel_traitsILi128ELi64ELi64ELi4ELb0ELb0EN7cutlass10bfloat16_tE19Flash_kernel_traitsILi128ELi64ELi64ELi4ES3_EELb0ELb0ELb0ELb0ELb1ELb0ELb1ELb1EEEvNS_16Flash_fwd_paramsE) ;  /* 0xfffffee09c841950 */ /* 0x00cfea0003c3ffff */
[----:B------:R-:W-:Y:S01]  /*11df0*/  MOV R157, 0x0 ;  /* 0x00000000009d7802 */ /* 0x000fe20000000f00 */
[----:B------:R-:W-:Y:S04]  /*11e00*/  ST.E.128 desc[UR4][R76.64+0x7000], R64 ;  /* 0x007000404c007985 */ /* 0x000fe8000c101d04 */
[----:B------:R1:W-:Y:S02]  /*11e10*/  ST.E.128 desc[UR4][R76.64+0x7100], R60 ;  /* 0x0071003c4c007985 */ /* 0x0003e4000c101d04 */
[----:B-1----:R-:W-:Y:S05]  /*11e20*/  RET.REL.NODEC R156 `(_ZN5flash24flash_fwd_splitkv_kernelI23Flash_fwd_kernel_traitsILi128ELi64ELi64ELi4ELb0ELb0EN7cutlass10bfloat16_tE19Flash_kernel_traitsILi128ELi64ELi64ELi4ES3_EELb0ELb0ELb0ELb0ELb1ELb0ELb1ELb1EEEvNS_16Flash_fwd_paramsE) ;  /* 0xfffffee09c747950 */ /* 0x002fea0003c3ffff */
.L_x_12365:
[----:B------:R-:W-:Y:S01]  /*11e30*/  MOV R5, 0x2 ;  /* 0x0000000200057802 */ /* 0x000fe20000000f00 */
[----:B------:R-:W-:Y:S01]  /*11e40*/  IMAD.MOV.U32 R6, RZ, RZ, -0x1 ;  /* 0xffffffffff067424 */ /* 0x000fe200078e00ff */
[----:B------:R-:W-:-:S07]  /*11e50*/  MOV R2, 0x1f ;  /* 0x0000001f00027802 */ /* 0x000fce0000000f00 */
[----:B-1---5:R-:W-:Y:S05]  /*11e60*/  WARPSYNC.COLLECTIVE R6, `(.L_x_12368) ;  /* 0x0000000006087348 */ /* 0x022fea0003c00000 */
[----:B------:R2:W3:Y:S02]  /*11e70*/  SHFL.BFLY P0, R8, R171, R5, R2 ;  /* 0x0c000005ab087389 */ /* 0x0004e40000000002 */
[----:B-123-5:R-:W-:Y:S05]  /*11e80*/  ENDCOLLECTIVE ;  /* 0x000000000000791b */ /* 0x02efea0003800000 */
.L_x_12368:
[----:B------:R-:W-:Y:S02]  /*11e90*/  MOV R4, R8 ;  /* 0x0000000800047202 */ /* 0x000fe40000000f00 */
[----:B------:R-:W-:-:S03]  /*11ea0*/  MOV R5, 0x1 ;  /* 0x0000000100057802 */ /* 0x000fc60000000f00 */
[----:B------:R-:W-:-:S04]  /*11eb0*/  FADD.FTZ R9, R4, R171 ;  /* 0x000000ab04097221 */ /* 0x000fc80000010000 */
[----:B------:R-:W-:-:S07]  /*11ec0*/  IMAD.MOV.U32 R171, RZ, RZ, R9 ;  /* 0x000000ffffab7224 */ /* 0x000fce00078e0009 */
[----:B------:R-:W-:Y:S05]  /*11ed0*/  WARPSYNC.COLLECTIVE R6, `(.L_x_12369) ;  /* 0x0000000006087348 */ /* 0x000fea0003c00000 */
[----:B------:R1:W2:Y:S02]  /*11ee0*/  SHFL.BFLY P0, R8, R171, R5, R2 ;  /* 0x0c000005ab087389 */ /* 0x0002a40000000002 */
[----:B-12---:R-:W-:Y:S05]  /*11ef0*/  ENDCOLLECTIVE ;  /* 0x000000000000791b */ /* 0x006fea0003800000 */
.L_x_12369:
[----:B------:R-:W-:Y:S01]  /*11f00*/  MOV R171, R169 ;  /* 0x000000a900ab7202 */ /* 0x000fe20000000f00 */
[----:B------:R-:W-:Y:S01]  /*11f10*/  IMAD.MOV.U32 R4, RZ, RZ, R8 ;  /* 0x000000ffff047224 */ /* 0x000fe200078e0008 */
[----:B------:R-:W-:-:S03]  /*11f20*/  MOV R5, 0x2 ;  /* 0x0000000200057802 */ /* 0x000fc60000000f00 */
[----:B------:R-:W-:-:S07]  /*11f30*/  FADD.FTZ R4, R9, R4 ;  /* 0x0000000409047221 */ /* 0x000fce0000010000 */
[----:B------:R-:W-:Y:S05]  /*11f40*/  WARPSYNC.COLLECTIVE R6, `(.L_x_12370) ;  /* 0x0000000006087348 */ /* 0x000fea0003c00000 */
[----:B------:R1:W2:Y:S02]  /*11f50*/  SHFL.BFLY P0, R8, R171, R5, R2 ;  /* 0x0c000005ab087389 */ /* 0x0002a40000000002 */
[----:B-12---:R-:W-:Y:S05]  /*11f60*/  ENDCOLLECTIVE ;  /* 0x000000000000791b */ /* 0x006fea0003800000 */
.L_x_12370:
[----:B------:R-:W-:Y:S01]  /*11f70*/  FADD.FTZ R7, R8, R169 ;  /* 0x000000a908077221 */ /* 0x000fe20000010000 */
[----:B------:R-:W-:-:S03]  /*11f80*/  MOV R5, 0x1 ;  /* 0x0000000100057802 */ /* 0x000fc60000000f00 */
[----:B------:R-:W-:-:S07]  /*11f90*/  IMAD.MOV.U32 R171, RZ, RZ, R7 ;  /* 0x000000ffffab7224 */ /* 0x000fce00078e0007 */
[----:B------:R-:W-:Y:S05]  /*11fa0*/  WARPSYNC.COLLECTIVE R6, `(.L_x_12371) ;  /* 0x0000000006087348 */ /* 0x000fea0003c00000 */
[----:B------:R1:W2:Y:S02]  /*11fb0*/  SHFL.BFLY P0, R8, R171, R5, R2 ;  /* 0x0c000005ab087389 */ /* 0x0002a40000000002 */
[----:B-12---:R-:W-:Y:S05]  /*11fc0*/  ENDCOLLECTIVE ;  /* 0x000000000000791b */ /* 0x006fea0003800000 */
.L_x_12371:
[----:B------:R-:W-:Y:S01]  /*11fd0*/  MOV R10, R8 ;  /* 0x00000008000a7202 */ /* 0x000fe20000000f00 */
[----:B------:R-:W-:Y:S06]  /*11fe0*/  BRA `(.L_x_12372) ;  /* 0xfffffff000007947 */ /* 0x000fec000383ffff */
.L_x_12373:
        /* <DEDUP_REMOVED lines=9> */
.L_x_14960:


//--------------------- .text._ZN5flash24flash_fwd_splitkv_kernelI23Flash_fwd_kernel_traitsILi128ELi64ELi64ELi4ELb0ELb0EN7cutlass10bfloat16_tE19Flash_kernel_traitsILi128ELi64ELi64ELi4ES3_EELb0ELb0ELb0ELb0ELb1ELb1ELb1ELb1EEEvNS_16Flash_fwd_paramsE --------------------------
	.section	.text._ZN5flash24flash_fwd_splitkv_kernelI23Flash_fwd_kernel_traitsILi128ELi64ELi64ELi4ELb0ELb0EN7cutlass10bfloat16_tE19Flash_kernel_traitsILi128ELi64ELi64ELi4ES3_EELb0ELb0ELb0ELb0ELb1ELb1ELb1ELb1EEEvNS_16Flash_fwd_paramsE,"ax",@progbits
	.align	128
        .global         _ZN5flash24flash_fwd_splitkv_kernelI23Flash_fwd_kernel_traitsILi128ELi64ELi64ELi4ELb0ELb0EN7cutlass10bfloat16_tE19Flash_kernel_traitsILi128ELi64ELi64ELi4ES3_EELb0ELb0ELb0ELb0ELb1ELb1ELb1ELb1EEEvNS_16Flash_fwd_paramsE
        .type           _ZN5flash24flash_fwd_splitkv_kernelI23Flash_fwd_kernel_traitsILi128ELi64ELi64ELi4ELb0ELb0EN7cutlass10bfloat16_tE19Flash_kernel_traitsILi128ELi64ELi64ELi4ES3_EELb0ELb0ELb0ELb0ELb1ELb1ELb1ELb1EEEvNS_16Flash_fwd_paramsE,@function
        .size           _ZN5flash24flash_fwd_splitkv_kernelI23Flash_fwd_kernel_traitsILi128ELi64ELi64ELi4ELb0ELb0EN7cutlass10bfloat16_tE19Flash_kernel_traitsILi128ELi64ELi64ELi4ES3_EELb0ELb0ELb0ELb0ELb1ELb1ELb1ELb1EEEvNS_16Flash_fwd_paramsE,(.L_x_14961 - _ZN5flash24flash_fwd_splitkv_kernelI23Flash_fwd_kernel_traitsILi128ELi64ELi64ELi4ELb0ELb0EN7cutlass10bfloat16_tE19Flash_kernel_traitsILi128ELi64ELi64ELi4ES3_EELb0ELb0ELb0ELb0ELb1ELb1ELb1ELb1EEEvNS_16Flash_fwd_paramsE)
        .other          _ZN5flash24flash_fwd_splitkv_kernelI23Flash_fwd_kernel_traitsILi128ELi64ELi64ELi4ELb0ELb0EN7cutlass10bfloat16_tE19Flash_kernel_traitsILi128ELi64ELi64ELi4ES3_EELb0ELb0ELb0ELb0ELb1ELb1ELb1ELb1EEEvNS_16Flash_fwd_paramsE,@"STO_CUDA_ENTRY STV_DEFAULT"
_ZN5flash24flash_fwd_splitkv_kernelI23Flash_fwd_kernel_traitsILi128ELi64ELi64ELi4ELb0ELb0EN7cutlass10bfloat16_tE19Flash_kernel_traitsILi128ELi64ELi64ELi4ES3_EELb0ELb0ELb0ELb0ELb1ELb1ELb1ELb1EEEvNS_16Flash_fwd_paramsE:
.text._ZN5flash24flash_fwd_splitkv_kernelI23Flash_fwd_kernel_traitsILi128ELi64ELi64ELi4ELb0ELb0EN7cutlass10bfloat16_tE19Flash_kernel_traitsILi128ELi64ELi64ELi4ES3_EELb0ELb0ELb0ELb0ELb1ELb1ELb1ELb1EEEvNS_16Flash_fwd_paramsE:
        /* <DEDUP_REMOVED lines=29> */
[----:B------:R-:W-:Y:S05]  /*01d0*/  CALL.REL.NOINC `($_ZN5flash24flash_fwd_splitkv_kernelI23Flash_fwd_kernel_traitsILi128ELi64ELi64ELi4ELb0ELb0EN7cutlass10bfloat16_tE19Flash_kernel_traitsILi128ELi64ELi64ELi4ES3_EELb0ELb0ELb0ELb0ELb1ELb1ELb1ELb1EEEvNS_16Flash_fwd_paramsE$_ZN5flash30compute_attn_1rowblock_splitkvI23Flash_fwd_kernel_traitsILi128ELi64ELi64ELi4ELb0ELb0EN7cutlass10bfloat16_tE19Flash_kernel_traitsILi128ELi64ELi64ELi4ES3_EELb0ELb0ELb0ELb0ELb1ELb1ELb1ELb1ENS_16Flash_fwd_paramsEEEvRKT8_iiiii) ;  /* 0x0000000000087944 */ /* 0x000fea0003c00000 */
[----:B------:R-:W-:Y:S05]  /*01e0*/  BSYNC.RECONVERGENT B3 ;  /* 0x0000000000037941 */ /* 0x000fea0003800200 */
.L_x_12374:
[----:B------:R-:W-:Y:S05]  /*01f0*/  EXIT ;  /* 0x000000000000794d */ /* 0x000fea0003800000 */
        .type           $_ZN5flash24flash_fwd_splitkv_kernelI23Flash_fwd_kernel_traitsILi128ELi64ELi64ELi4ELb0ELb0EN7cutlass10bfloat16_tE19Flash_kernel_traitsILi128ELi64ELi64ELi4ES3_EELb0ELb0ELb0ELb0ELb1ELb1ELb1ELb1EEEvNS_16Flash_fwd_paramsE$_ZN5flash30compute_attn_1rowblock_splitkvI23Flash_fwd_kernel_traitsILi128ELi64ELi64ELi4ELb0ELb0EN7cutlass10bfloat16_tE19Flash_kernel_traitsILi128ELi64ELi64ELi4ES3_EELb0ELb0ELb0ELb0ELb1ELb1ELb1ELb1ENS_16Flash_fwd_paramsEEEvRKT8_iiiii,@function
        .size           $_ZN5flash24flash_fwd_splitkv_kernelI23Flash_fwd_kernel_traitsILi128ELi64ELi64ELi4ELb0ELb0EN7cutlass10bfloat16_tE19Flash_kernel_traitsILi128ELi64ELi64ELi4ES3_EELb0ELb0ELb0ELb0ELb1ELb1ELb1ELb1EEEvNS_16Flash_fwd_paramsE$_ZN5flash30compute_attn_1rowblock_splitkvI23Flash_fwd_kernel_traitsILi128ELi64ELi64ELi4ELb0ELb0EN7cutlass10bfloat16_tE19Flash_kernel_traitsILi128ELi64ELi64ELi4ES3_EELb0ELb0ELb0ELb0ELb1ELb1ELb1ELb1ENS_16Flash_fwd_paramsEEEvRKT8_iiiii,(.L_x_14961 - $_ZN5flash24flash_fwd_splitkv_kernelI23Flash_fwd_kernel_traitsILi128ELi64ELi64ELi4ELb0ELb0EN7cutlass10bfloat16_tE19Flash_kernel_traitsILi128ELi64ELi64ELi4ES3_EELb0ELb0ELb0ELb0ELb1ELb1ELb1ELb1EEEvNS_16Flash_fwd_paramsE$_ZN5flash30compute_attn_1rowblock_splitkvI23Flash_fwd_kernel_traitsILi128ELi64ELi64ELi4ELb0ELb0EN7cutlass10bfloat16_tE19Flash_kernel_traitsILi128ELi64ELi64ELi4ES3_EELb0ELb0ELb0ELb0ELb1ELb1ELb1ELb1ENS_16Flash_fwd_paramsEEEvRKT8_iiiii)
$_ZN5flash24flash_fwd_splitkv_kernelI23Flash_fwd_kernel_traitsILi128ELi64ELi64ELi4ELb0ELb0EN7cutlass10bfloat16_tE19Flash_kernel_traitsILi128ELi64ELi64ELi4ES3_EELb0ELb0ELb0ELb0ELb1ELb1ELb1ELb1EEEvNS_16Flash_fwd_paramsE$_ZN5flash30compute_attn_1rowblock_splitkvI23Flash_fwd_kernel_traitsILi128ELi64ELi64ELi4ELb0ELb0EN7cutlass10bfloat16_tE19Flash_kernel_traitsILi128ELi64ELi64ELi4ES3_EELb0ELb0ELb0ELb0ELb1ELb1ELb1ELb1ENS_16Flash_fwd_paramsEEEvRKT8_iiiii:
        /* <DEDUP_REMOVED lines=39> */
.L_x_12376:
[----:B------:R-:W-:Y:S05]  /*0470*/  BSYNC.RECONVERGENT B0 ;  /* 0x0000000000007941 */ /* 0x000fea0003800200 */
.L_x_12375:
[----:B------:R-:W-:Y:S04]  /*0480*/  BSSY.RECONVERGENT B0, `(.L_x_12377) ;  /* 0x0000007000007945 */ /* 0x000fe80003800200 */
[----:B------:R-:W-:Y:S05]  /*0490*/  @!P4 BRA `(.L_x_12378) ;  /* 0x000000000014c947 */ /* 0x000fea0003800000 */
[----:B------:R-:W2:Y:S02]  /*04a0*/  LD.E.U8 R4, desc[UR4][R100.64+0x1b2] ;  /* 0x0001b20464047980 */ /* 0x000ea4000c101100 */
[----:B--2---:R-:W-:-:S13]  /*04b0*/  ISETP.NE.AND P0, PT, R4, RZ, PT ;  /* 0x000000ff0400720c */ /* 0x004fda0003f05270 */
[----:B------:R-:W2:Y:S02]  /*04c0*/  @P0 LD.E R13, desc[UR4][R16.64+0x4] ;  /* 0x00000404100d0980 */ /* 0x000ea4000c101900 */
[----:B--2--5:R-:W-:-:S06]  /*04d0*/  @P0 IADD3 R84, PT, PT, R13, -R14, RZ ;  /* 0x8000000e0d540210 */ /* 0x024fcc0007ffe0ff */
[----:B------:R2:W5:Y:S02]  /*04e0*/  @!P0 LD.E R84, desc[UR4][R16.64] ;  /* 0x0000000410548980 */ /* 0x000564000c101900 */
.L_x_12378:
[----:B------:R-:W-:Y:S05]  /*04f0*/  BSYNC.RECONVERGENT B0 ;  /* 0x0000000000007941 */ /* 0x000fea0003800200 */
.L_x_12377:
        /* <DEDUP_REMOVED lines=9> */
.L_x_12380:
[----:B------:R-:W3:Y:S01]  /*0590*/  LD.E.64 R6, desc[UR4][R100.64+0x108] ;  /* 0x0001080464067980 */ /* 0x000ee2000c101b00 */
[----:B------:R-:W-:Y:S01]  /*05a0*/  BSSY.RECONVERGENT B0, `(.L_x_12382) ;  /* 0x0000006000007945 */ /* 0x000fe20003800200 */
[----:B------:R-:W-:Y:S01]  /*05b0*/  IMAD.MOV.U32 R3, RZ, RZ, RZ ;  /* 0x000000ffff037224 */ /* 0x000fe200078e00ff */
[----:B---3--:R-:W-:-:S04]  /*05c0*/  ISETP.NE.U32.AND P0, PT, R6, RZ, PT ;  /* 0x000000ff0600720c */ /* 0x008fc80003f05070 */
[----:B------:R-:W-:-:S13]  /*05d0*/  ISETP.NE.AND.EX P0, PT, R7, RZ, PT, P0 ;  /* 0x000000ff0700720c */ /* 0x000fda0003f05300 */
[----:B------:R-:W-:Y:S05]  /*05e0*/  @!P0 BRA `(.L_x_12383) ;  /* 0x0000000000048947 */ /* 0x000fea0003800000 */
[----:B------:R3:W5:Y:S02]  /*05f0*/  LD.E R3, desc[UR4][R100.64+0xbc] ;  /* 0x0000bc0464037980 */ /* 0x000764000c101900 */
.L_x_12383:
[----:B------:R-:W-:Y:S05]  /*0600*/  BSYNC.RECONVERGENT B0 ;  /* 0x0000000000007941 */ /* 0x000fea0003800200 */
.L_x_12382:
[----:B-----5:R-:W-:Y:S02]  /*0610*/  IADD3 R78, PT, PT, R84, R3, RZ ;  /* 0x00000003544e7210 */ /* 0x020fe40007ffe0ff */
.L_x_12381:
[----:B------:R-:W-:Y:S05]  /*0620*/  BSYNC.RECONVERGENT B1 ;  /* 0x0000000000017941 */ /* 0x000fea0003800200 */
.L_x_12379:
[----:B------:R-:W-:Y:S01]  /*0630*/  IMAD.SHL.U32 R160, R5, 0x40, RZ ;  /* 0x0000004005a07824 */ /* 0x000fe200078e00ff */
[----:B------:R-:W-:Y:S01]  /*0640*/  MOV R6, R156 ;  /* 0x0000009c00067202 */ /* 0x000fe20000000f00 */
[----:B------:R-:W-:-:S03]  /*0650*/  IMAD.MOV.U32 R7, RZ, RZ, 0x0 ;  /* 0x00000000ff077424 */ /* 0x000fc600078e00ff */
[----:B------:R-:W-:-:S13]  /*0660*/  ISETP.GT.AND P0, PT, R161, R160, PT ;  /* 0x000000a0a100720c */ /* 0x000fda0003f04270 */
[----:B-123--:R-:W-:Y:S05]  /*0670*/  @!P0 RET.REL.NODEC R6 `(_ZN5flash24flash_fwd_splitkv_kernelI23Flash_fwd_kernel_traitsILi128ELi64ELi64ELi4ELb0ELb0EN7cutlass10bfloat16_tE19Flash_kernel_traitsILi128ELi64ELi64ELi4ES3_EELb0ELb0ELb0ELb0ELb1ELb1ELb1ELb1EEEvNS_16Flash_fwd_paramsE) ;  /* 0xfffffff806608950 */ /* 0x00efea0003c3ffff */
        /* <DEDUP_REMOVED lines=118> */
[----:B-1----:R-:W-:Y:S05]  /*0de0*/  @P0 RET.REL.NODEC R156 `(_ZN5flash24flash_fwd_splitkv_kernelI23Flash_fwd_kernel_traitsILi128ELi64ELi64ELi4ELb0ELb0EN7cutlass10bfloat16_tE19Flash_kernel_traitsILi128ELi64ELi64ELi4ES3_EELb0ELb0ELb0ELb0ELb1ELb1ELb1ELb1EEEvNS_16Flash_fwd_paramsE) ;  /* 0xfffffff09c840950 */ /* 0x002fea0003c3ffff */
[----:B------:R-:W-:Y:S02]  /*0df0*/  MOV R3, 0xff800000 ;  /* 0xff80000000037802 */ /* 0x000fe40000000f00 */
[----:B------:R-:W-:-:S03]  /*0e00*/  MOV R157, 0x0 ;  /* 0x00000000009d7802 */ /* 0x000fc60000000f00 */
[----:B------:R1:W-:Y:S02]  /*0e10*/  ST.E desc[UR4][R6.64+0xe0], R3 ;  /* 0x0000e00306007985 */ /* 0x0003e4000c101904 */
[----:B-1----:R-:W-:Y:S05]  /*0e20*/  RET.REL.NODEC R156 `(_ZN5flash24flash_fwd_splitkv_kernelI23Flash_fwd_kernel_traitsILi128ELi64ELi64ELi4ELb0ELb0EN7cutlass10bfloat16_tE19Flash_kernel_traitsILi128ELi64ELi64ELi4ES3_EELb0ELb0ELb0ELb0ELb1ELb1ELb1ELb1EEEvNS_16Flash_fwd_paramsE) ;  /* 0xfffffff09c747950 */ /* 0x002fea0003c3ffff */
.L_x_12384:
        /* <DEDUP_REMOVED lines=101> */
.L_x_12386:
        /* <DEDUP_REMOVED lines=79> */
.L_x_12387:
[----:B------:R-:W-:Y:S05]  /*1970*/  BSYNC.RECONVERGENT B0 ;  /* 0x0000000000007941 */ /* 0x000fea0003800200 */
.L_x_12385:
        /* <DEDUP_REMOVED lines=208> */
.L_x_12411:
        /* <DEDUP_REMOVED lines=15> */
[----:B------:R-:W-:Y:S02]  /*2770*/  @P4 LEA.HI.X R27, R126, R83, R127, 0x5, P0 ;  /* 0x000000537e1b4211 */ /* 0x000fe400000f2c7f */
        /* <DEDUP_REMOVED lines=79> */
.L_x_12390:
        /* <DEDUP_REMOVED lines=103> */
.L_x_12394:
[----:B------:R-:W-:Y:S05]  /*32e0*/  BSYNC.RECONVERGENT B0 ;  /* 0x0000000000007941 */ /* 0x000fea0003800200 */
.L_x_12393:
        /* <DEDUP_REMOVED lines=96> */
.L_x_12396:
[----:B------:R-:W-:Y:S05]  /*38f0*/  BSYNC.RECONVERGENT B0 ;  /* 0x0000000000007941 */ /* 0x000fea0003800200 */
.L_x_12395:
        /* <DEDUP_REMOVED lines=100> */
.L_x_12398:
[----:B------:R-:W-:Y:S05]  /*3f40*/  BSYNC.RECONVERGENT B0 ;  /* 0x0000000000007941 */ /* 0x000fea0003800200 */
.L_x_12397:
        /* <DEDUP_REMOVED lines=104> */
.L_x_12400:
[----:B------:R-:W-:Y:S05]  /*45d0*/  BSYNC.RECONVERGENT B0 ;  /* 0x0000000000007941 */ /* 0x000fea0003800200 */
.L_x_12399:
[----:B------:R-:W5:Y:S02]  /*45e0*/  LD.E R3, desc[UR4][R100.64+0xd0] ;  /* 0x0000d00464037980 */ /* 0x000f64000c101900 */
[----:B-----5:R-:W-:Y:S05]  /*45f0*/  IMAD.U32 R3, R3, -0x20, RZ ;  /* 0xffffffe003037824 */ /* 0x020fea00078e00ff */
[C---:B------:R-:W-:Y:S02]  /*4600*/  LEA R22, P1, R3.reuse, R22, 0x1 ;  /* 0x0000001603167211 */ /* 0x040fe400078208ff */
[C---:B------:R-:W-:Y:S02]  /*4610*/  LEA R58, P0, R3.reuse, R58, 0x1 ;  /* 0x0000003a033a7211 */ /* 0x040fe400078008ff */
[C---:B------:R-:W-:Y:S02]  /*4620*/  LEA.HI.X.SX32 R23, R3.reuse, R23, 0x1, P1 ;  /* 0x0000001703177211 */ /* 0x040fe400008f0eff */
[----:B------:R-:W-:Y:S01]  /*4630*/  LEA.HI.X.SX32 R59, R3, R59, 0x1, P0 ;  /* 0x0000003b033b7211 */ /* 0x000fe200000f0eff */
[----:B------:R-:W-:Y:S05]  /*4640*/  BRA `(.L_x_12391) ;  /* 0x0000002c00187947 */ /* 0x000fea0003800000 */
.L_x_12392:
        /* <DEDUP_REMOVED lines=174> */
.L_x_12402:
[----:B------:R-:W-:Y:S05]  /*5130*/  BSYNC.RECONVERGENT B0 ;  /* 0x0000000000007941 */ /* 0x000fea0003800200 */
.L_x_12401:
        /* <DEDUP_REMOVED lines=174> */
.L_x_12404:
[----:B------:R-:W-:Y:S05]  /*5c20*/  BSYNC.RECONVERGENT B0 ;  /* 0x0000000000007941 */ /* 0x000fea0003800200 */
.L_x_12403:
        /* <DEDUP_REMOVED lines=174> */
.L_x_12406:
[----:B------:R-:W-:Y:S05]  /*6710*/  BSYNC.RECONVERGENT B0 ;  /* 0x0000000000007941 */ /* 0x000fea0003800200 */
.L_x_12405:
        /* <DEDUP_REMOVED lines=177> */
.L_x_12408:
[----:B------:R-:W-:Y:S05]  /*7230*/  BSYNC.RECONVERGENT B0 ;  /* 0x0000000000007941 */ /* 0x000fea0003800200 */
.L_x_12407:
[----:B------:R-:W5:Y:S01]  /*7240*/  LD.E R3, desc[UR4][R100.64+0xd0] ;  /* 0x0000d00464037980 */ /* 0x000f62000c101900 */
[----:B------:R-:W-:Y:S02]  /*7250*/  IMAD.MOV.U32 R89, RZ, RZ, R85 ;  /* 0x000000ffff597224 */ /* 0x000fe400078e0055 */
[----:B-----5:R-:W-:Y:S05]  /*7260*/  IMAD.U32 R3, R3, -0x20, RZ ;  /* 0xffffffe003037824 */ /* 0x020fea00078e00ff */
[C---:B------:R-:W-:Y:S02]  /*7270*/  LEA R90, P1, R3.reuse, R90, 0x1 ;  /* 0x0000005a035a7211 */ /* 0x040fe400078208ff */
[C---:B------:R-:W-:Y:S02]  /*7280*/  LEA R88, P0, R3.reuse, R88, 0x1 ;  /* 0x0000005803587211 */ /* 0x040fe400078008ff */
[C---:B------:R-:W-:Y:S02]  /*7290*/  LEA.HI.X.SX32 R91, R3.reuse, R91, 0x1, P1 ;  /* 0x0000005b035b7211 */ /* 0x040fe400008f0eff */
[----:B------:R-:W-:Y:S09]  /*72a0*/  LEA.HI.X.SX32 R85, R3, R89, 0x1, P0 ;  /* 0x0000005903557211 */ /* 0x000ff200000f0eff */
.L_x_12391:
[----:B------:R-:W-:Y:S05]  /*72b0*/  BSYNC.RECONVERGENT B1 ;  /* 0x0000000000017941 */ /* 0x000fea0003800200 */
.L_x_12389:
        /* <DEDUP_REMOVED lines=101> */
.L_x_12410:
[----:B------:R-:W-:Y:S05]  /*7910*/  BSYNC.RECONVERGENT B0 ;  /* 0x0000000000007941 */ /* 0x000fea0003800200 */
.L_x_12409:
[----:B------:R-:W-:Y:S11]  /*7920*/  ISETP.NE.AND P0, PT, R87, RZ, PT ;  /* 0x000000ff5700720c */ /* 0x000ff60003f05270 */
[----:B------:R-:W-:Y:S02]  /*7930*/  @!UPT UIADD3 URZ, UPT, UPT, URZ, URZ, URZ ;  /* 0x000000fffffff290 */ /* 0x000fe4000fffe0ff */
[----:B------:R-:W-:Y:S05]  /*7940*/  @P0 BRA `(.L_x_12411) ;  /* 0xffffffac004c0947 */ /* 0x000fea000383ffff */
.L_x_12388:
        /* <DEDUP_REMOVED lines=34> */
.L_x_12415:
[----:B------:R-:W-:Y:S05]  /*7b70*/  BSYNC.RECONVERGENT B0 ;  /* 0x0000000000007941 */ /* 0x000fea0003800200 */
.L_x_12414:
        /* <DEDUP_REMOVED lines=10> */
.L_x_12413:
        /* <DEDUP_REMOVED lines=77> */
.L_x_12421:
[----:B------:R-:W-:Y:S05]  /*80f0*/  BSYNC.RECONVERGENT B0 ;  /* 0x0000000000007941 */ /* 0x000fea0003800200 */
.L_x_12420:
        /* <DEDUP_REMOVED lines=44> */
.L_x_12423:
[----:B------:R-:W-:Y:S05]  /*83c0*/  BSYNC.RECONVERGENT B0 ;  /* 0x0000000000007941 */ /* 0x000fea0003800200 */
.L_x_12422:
[----:B-----5:R3:W-:Y:S02]  /*83d0*/  STS.128 [R76+0x2000], R8 ;  /* 0x002000084c007388 */ /* 0x0207e40000000c00 */
.L_x_12419:
[----:B------:R-:W-:Y:S05]  /*83e0*/  BSYNC.RECONVERGENT B1 ;  /* 0x0000000000017941 */ /* 0x000fea0003800200 */
.L_x_12418:
        /* <DEDUP_REMOVED lines=50> */
.L_x_12427:
[----:B------:R-:W-:Y:S05]  /*8710*/  BSYNC.RECONVERGENT B0 ;  /* 0x0000000000007941 */ /* 0x000fea0003800200 */
.L_x_12426:
        /* <DEDUP_REMOVED lines=44> */
.L_x_12429:
[----:B------:R-:W-:Y:S05]  /*89e0*/  BSYNC.RECONVERGENT B0 ;  /* 0x0000000000007941 */ /* 0x000fea0003800200 */
.L_x_12428:
[----:B-----5:R3:W-:Y:S02]  /*89f0*/  STS.128 [R76+0x2800], R8 ;  /* 0x002800084c007388 */ /* 0x0207e40000000c00 */
.L_x_12425:
[----:B------:R-:W-:Y:S05]  /*8a00*/  BSYNC.RECONVERGENT B1 ;  /* 0x0000000000017941 */ /* 0x000fea0003800200 */
.L_x_12424:
        /* <DEDUP_REMOVED lines=50> */
.L_x_12433:
[----:B------:R-:W-:Y:S05]  /*8d30*/  BSYNC.RECONVERGENT B0 ;  /* 0x0000000000007941 */ /* 0x000fea0003800200 */
.L_x_12432:
        /* <DEDUP_REMOVED lines=44> */
.L_x_12435:
[----:B------:R-:W-:Y:S05]  /*9000*/  BSYNC.RECONVERGENT B0 ;  /* 0x0000000000007941 */ /* 0x000fea0003800200 */
.L_x_12434:
[----:B-----5:R3:W-:Y:S02]  /*9010*/  STS.128 [R76+0x3000], R8 ;  /* 0x003000084c007388 */ /* 0x0207e40000000c00 */
.L_x_12431:
[----:B------:R-:W-:Y:S05]  /*9020*/  BSYNC.RECONVERGENT B1 ;  /* 0x0000000000017941 */ /* 0x000fea0003800200 */
.L_x_12430:
        /* <DEDUP_REMOVED lines=51> */
.L_x_12437:
[----:B------:R-:W-:Y:S05]  /*9360*/  BSYNC.RECONVERGENT B0 ;  /* 0x0000000000007941 */ /* 0x000fea0003800200 */
.L_x_12436:
        /* <DEDUP_REMOVED lines=44> */
.L_x_12439:
[----:B------:R-:W-:Y:S05]  /*9630*/  BSYNC.RECONVERGENT B0 ;  /* 0x0000000000007941 */ /* 0x000fea0003800200 */
.L_x_12438:
[----:B-----5:R3:W-:Y:S01]  /*9640*/  STS.128 [R76+0x3800], R8 ;  /* 0x003800084c007388 */ /* 0x0207e20000000c00 */
[----:B------:R-:W-:Y:S05]  /*9650*/  BRA `(.L_x_12416) ;  /* 0x0000002800d47947 */ /* 0x000fea0003800000 */
.L_x_12417:
        /* <DEDUP_REMOVED lines=89> */
.L_x_12443:
[----:B------:R-:W-:Y:S05]  /*9bf0*/  BSYNC.RECONVERGENT B0 ;  /* 0x0000000000007941 */ /* 0x000fea0003800200 */
.L_x_12442:
        /* <DEDUP_REMOVED lines=82> */
.L_x_12445:
[----:B------:R-:W-:Y:S05]  /*a120*/  BSYNC.RECONVERGENT B0 ;  /* 0x0000000000007941 */ /* 0x000fea0003800200 */
.L_x_12444:
[----:B-----5:R3:W-:Y:S02]  /*a130*/  STS.128 [R76+0x2000], R16 ;  /* 0x002000104c007388 */ /* 0x0207e40000000c00 */
.L_x_12441:
[----:B------:R-:W-:Y:S05]  /*a140*/  BSYNC.RECONVERGENT B1 ;  /* 0x0000000000017941 */ /* 0x000fea0003800200 */
.L_x_12440:
        /* <DEDUP_REMOVED lines=86> */
.L_x_12449:
[----:B------:R-:W-:Y:S05]  /*a6b0*/  BSYNC.RECONVERGENT B0 ;  /* 0x0000000000007941 */ /* 0x000fea0003800200 */
.L_x_12448:
        /* <DEDUP_REMOVED lines=83> */
.L_x_12451:
[----:B------:R-:W-:Y:S05]  /*abf0*/  BSYNC.RECONVERGENT B0 ;  /* 0x0000000000007941 */ /* 0x000fea0003800200 */
.L_x_12450:
[----:B-----5:R3:W-:Y:S02]  /*ac00*/  STS.128 [R76+0x2800], R16 ;  /* 0x002800104c007388 */ /* 0x0207e40000000c00 */
.L_x_12447:
[----:B------:R-:W-:Y:S05]  /*ac10*/  BSYNC.RECONVERGENT B1 ;  /* 0x0000000000017941 */ /* 0x000fea0003800200 */
.L_x_12446:
        /* <DEDUP_REMOVED lines=87> */
.L_x_12455:
[----:B------:R-:W-:Y:S05]  /*b190*/  BSYNC.RECONVERGENT B0 ;  /* 0x0000000000007941 */ /* 0x000fea0003800200 */
.L_x_12454:
        /* <DEDUP_REMOVED lines=82> */
.L_x_12457:
[----:B------:R-:W-:Y:S05]  /*b6c0*/  BSYNC.RECONVERGENT B0 ;  /* 0x0000000000007941 */ /* 0x000fea0003800200 */
.L_x_12456:
[----:B-----5:R3:W-:Y:S02]  /*b6d0*/  STS.128 [R76+0x3000], R16 ;  /* 0x003000104c007388 */ /* 0x0207e40000000c00 */
.L_x_12453:
[----:B------:R-:W-:Y:S05]  /*b6e0*/  BSYNC.RECONVERGENT B1 ;  /* 0x0000000000017941 */ /* 0x000fea0003800200 */
.L_x_12452:
        /* <DEDUP_REMOVED lines=87> */
.L_x_12459:
[----:B------:R-:W-:Y:S05]  /*bc60*/  BSYNC.RECONVERGENT B0 ;  /* 0x0000000000007941 */ /* 0x000fea0003800200 */
.L_x_12458:
        /* <DEDUP_REMOVED lines=82> */
.L_x_12461:
[----:B------:R-:W-:Y:S05]  /*c190*/  BSYNC.RECONVERGENT B0 ;  /* 0x0000000000007941 */ /* 0x000fea0003800200 */
.L_x_12460:
[----:B-----5:R4:W-:Y:S02]  /*c1a0*/  STS.128 [R76+0x3800], R4 ;  /* 0x003800044c007388 */ /* 0x0209e40000000c00 */
.L_x_12416:
[----:B------:R-:W-:Y:S05]  /*c1b0*/  BSYNC.RECONVERGENT B2 ;  /* 0x0000000000027941 */ /* 0x000fea0003800200 */
.L_x_12412:
[----:B--2---:R-:W-:-:S05]  /*c1c0*/  IMAD.IADD R3, R78, 0x1, -R158 ;  /* 0x000000014e037824 */ /* 0x004fca00078e0a9e */
[-C--:B------:R-:W-:Y:S02]  /*c1d0*/  ISETP.GE.AND P5, PT, R0, R3.reuse, PT ;  /* 0x000000030000720c */ /* 0x080fe40003fa6270 */
[-C--:B------:R-:W-:Y:S02]  /*c1e0*/  ISETP.GE.AND P0, PT, R24, R3.reuse, PT ;  /* 0x000000031800720c */ /* 0x080fe40003f06270 */
[-C--:B------:R-:W-:Y:S02]  /*c1f0*/  ISETP.GE.AND P4, PT, R34, R3.reuse, PT ;  /* 0x000000032200720c */ /* 0x080fe40003f86270 */
[-C--:B------:R-:W-:Y:S02]  /*c200*/  ISETP.GE.AND P2, PT, R124, R3.reuse, PT ;  /* 0x000000037c00720c */ /* 0x080fe40003f46270 */
[-C--:B------:R-:W-:Y:S02]  /*c210*/  ISETP.GE.AND P3, PT, R0, R3.reuse, PT ;  /* 0x000000030000720c */ /* 0x080fe40003f66270 */
[----:B------:R-:W-:-:S03]  /*c220*/  ISETP.GE.AND P1, PT, R24, R3, PT ;  /* 0x000000031800720c */ /* 0x000fc60003f26270 */
[CC--:B-1--4-:R-:W-:Y:S02]  /*c230*/  @!P5 LEA R4, P6, R74.reuse, R152.reuse, 0x1 ;  /* 0x000000984a04d211 */ /* 0x0d2fe400078c08ff */
[----:B------:R-:W-:Y:S02]  /*c240*/  @!P0 IMAD.MOV.U32 R153, RZ, RZ, R151 ;  /* 0x000000ffff998224 */ /* 0x000fe400078e0097 */
[----:B------:R-:W-:Y:S01]  /*c250*/  @!P5 LEA.HI.X R5, R74, R151, R75, 0x1, P6 ;  /* 0x000000974a05d211 */ /* 0x000fe200030f0c4b */
[----:B------:R-:W-:Y:S01]  /*c260*/  @!P0 IMAD R2, R149, 0x60, RZ ;  /* 0x0000006095028824 */ /* 0x000fe200078e02ff */
[C---:B---3--:R-:W-:Y:S01]  /*c270*/  @!P4 LEA R8, P6, R148.reuse, R152, 0x6 ;  /* 0x000000989408c211 */ /* 0x048fe200078c30ff */
[----:B------:R-:W-:-:S03]  /*c280*/  @!P0 IMAD.WIDE.U32 R6, R148, 0x60, R152 ;  /* 0x0000006094068825 */ /* 0x000fc600078e0098 */
[----:B-----5:R-:W-:Y:S01]  /*c290*/  @!P4 LEA.HI.X R9, R148, R151, R149, 0x6, P6 ;  /* 0x000000979409c211 */ /* 0x020fe200030f3495 */
[----:B------:R-:W-:Y:S02]  /*c2a0*/  @!P2 IMAD.MOV.U32 R153, RZ, RZ, R151 ;  /* 0x000000ffff99a224 */ /* 0x000fe400078e0097 */
[----:B------:R-:W-:Y:S01]  /*c2b0*/  @!P0 IMAD.IADD R7, R2, 0x1, R7 ;  /* 0x0000000102078824 */ /* 0x000fe200078e0207 */
[----:B------:R-:W1:Y:S01]  /*c2c0*/  S2UR UR6, SR_CgaCtaId ;  /* 0x00000000000679c3 */ /* 0x000e620000008800 */
[----:B------:R-:W-:Y:S01]  /*c2d0*/  @!P1 IMAD R0, R105, 0x60, RZ ;  /* 0x0000006069009824 */ /* 0x000fe200078e02ff */
[----:B------:R-:W-:Y:S01]  /*c2e0*/  @!PT LDS RZ, [RZ] ;  /* 0x00000000fffff984 */ /* 0x000fe20000000800 */
[----:B------:R-:W-:Y:S01]  /*c2f0*/  @!PT LDS RZ, [RZ] ;  /* 0x00000000fffff984 */ /* 0x000fe20000000800 */
[----:B------:R-:W-:Y:S01]  /*c300*/  @!PT LDS RZ, [RZ] ;  /* 0x00000000fffff984 */ /* 0x000fe20000000800 */
[----:B------:R-:W-:Y:S04]  /*c310*/  @!P2 LDGSTS.E.BYPASS.LTC128B.128 [R76+0x4000], desc[UR4][R152.64] ;  /* 0x04000000984cafae */ /* 0x000fe8000b981a04 */
[----:B------:R-:W-:Y:S04]  /*c320*/  @!P2 LDGSTS.E.BYPASS.LTC128B.128 [R76+0x6000], desc[UR4][R152.64+0x80] ;  /* 0x06000080984cafae */ /* 0x000fe8000b981a04 */
[----:B------:R-:W-:Y:S04]  /*c330*/  @!P5 LDGSTS.E.BYPASS.LTC128B.128 [R76+0x4800], desc[UR4][R4.64] ;  /* 0x04800000044cdfae */ /* 0x000fe8000b981a04 */
[----:B------:R2:W-:Y:S01]  /*c340*/  @!P5 LDGSTS.E.BYPASS.LTC128B.128 [R76+0x6800], desc[UR4][R4.64+0x80] ;  /* 0x06800080044cdfae */ /* 0x0005e2000b981a04 */
[----:B------:R-:W-:-:S03]  /*c350*/  @!P3 LEA R10, P5, R80, R154, 0x1 ;  /* 0x0000009a500ab211 */ /* 0x000fc600078a08ff */
[----:B------:R-:W-:Y:S01]  /*c360*/  @!P4 LDGSTS.E.BYPASS.LTC128B.128 [R76+0x5000], desc[UR4][R8.64] ;  /* 0x05000000084ccfae */ /* 0x000fe2000b981a04 */
[----:B------:R-:W-:-:S03]  /*c370*/  @!P3 LEA.HI.X R11, R80, R155, R81, 0x1, P5 ;  /* 0x0000009b500bb211 */ /* 0x000fc600028f0c51 */
[----:B------:R-:W-:Y:S04]  /*c380*/  @!P4 LDGSTS.E.BYPASS.LTC128B.128 [R76+0x7000], desc[UR4][R8.64+0x80] ;  /* 0x07000080084ccfae */ /* 0x000fe8000b981a04 */
[----:B------:R-:W-:Y:S04]  /*c390*/  @!P0 LDGSTS.E.BYPASS.LTC128B.128 [R76+0x5800], desc[UR4][R6.64] ;  /* 0x05800000064c8fae */ /* 0x000fe8000b981a04 */
[----:B------:R3:W-:Y:S01]  /*c3a0*/  @!P0 LDGSTS.E.BYPASS.LTC128B.128 [R76+0x7800], desc[UR4][R6.64+0x80] ;  /* 0x07800080064c8fae */ /* 0x0007e2000b981a04 */
[----:B------:R-:W-:Y:S01]  /*c3b0*/  ISETP.GE.AND P0, PT, R34, R3, PT ;  /* 0x000000032200720c */ /* 0x000fe20003f06270 */
[----:B------:R-:W-:-:S02]  /*c3c0*/  @!P1 IMAD.WIDE.U32 R2, R104, 0x60, R154 ;  /* 0x0000006068029825 */ /* 0x000fc400078e009a */
[----:B------:R-:W0:Y:S02]  /*c3d0*/  LDGDEPBAR ;  /* 0x00000000000079af */ /* 0x000e240000000000 */
[----:B------:R-:W-:Y:S02]  /*c3e0*/  @!P1 IMAD.IADD R13, R0, 0x1, R3 ;  /* 0x00000001000d9824 */ /* 0x000fe400078e0203 */
[----:B------:R-:W-:-:S06]  /*c3f0*/  @!P1 IMAD.MOV.U32 R12, RZ, RZ, R2 ;  /* 0x000000ffff0c9224 */ /* 0x000fcc00078e0002 */
[----:B--2---:R-:W-:-:S04]  /*c400*/  @!P0 LEA R4, P4, R104, R154, 0x6 ;  /* 0x0000009a68048211 */ /* 0x004fc800078830ff */
[----:B------:R-:W-:Y:S01]  /*c410*/  @!P0 LEA.HI.X R5, R104, R155, R105, 0x6, P4 ;  /* 0x0000009b68058211 */ /* 0x000fe200020f3469 */
[----:B------:R-:W-:-:S04]  /*c420*/  DEPBAR.LE SB0, 0x0 ;  /* 0x000080000000791a */ /* 0x000fc80000000000 */
[----:B------:R-:W-:Y:S01]  /*c430*/  BAR.SYNC.DEFER_BLOCKING 0x0 ;  /* 0x0000000000007b1d */ /* 0x000fe20000010000 */
[----:B------:R-:W-:Y:S01]  /*c440*/  IMAD.SHL.U32 R0, R157, 0x20, RZ ;  /* 0x000000209d007824 */ /* 0x000fe200078e00ff */
[----:B------:R-:W-:Y:S01]  /*c450*/  LOP3.LUT R116, R116, 0x8, R157, 0x78, !PT ;  /* 0x0000000874747812 */ /* 0x000fe200078e789d */
[----:B------:R-:W-:-:S03]  /*c460*/  IMAD.SHL.U32 R77, R77, 0x400, RZ ;  /* 0x000004004d4d7824 */ /* 0x000fc600078e00ff */
[----:B------:R-:W-:Y:S01]  /*c470*/  LOP3.LUT R147, R73, 0x7c00, R0, 0xf8, !PT ;  /* 0x00007c0049937812 */ /* 0x000fe200078ef800 */
        /* <DEDUP_REMOVED lines=29> */
[----:B------:R-:W-:Y:S01]  /*c650*/  UMOV UR7, 0x400 ;  /* 0x0000040000077882 */ /* 0x000fe20000000000 */
[----:B------:R-:W-:Y:S01]  /*c660*/  LOP3.LUT R0, R116, 0x38, R79, 0x78, !PT ;  /* 0x0000003874007812 */ /* 0x000fe200078e784f */
[----:B-1----:R-:W-:Y:S01]  /*c670*/  ULEA UR6, UR6, UR7, 0x18 ;  /* 0x0000000706067291 */ /* 0x002fe2000f8ec0ff */
[----:B------:R-:W-:Y:S01]  /*c680*/  IMAD.IADD R147, R72, 0x1, R147 ;  /* 0x0000000148937824 */ /* 0x000fe200078e0293 */
[----:B------:R-:W-:Y:S01]  /*c690*/  LOP3.LUT R77, R77, 0x400, RZ, 0xc0, !PT ;  /* 0x000004004d4d7812 */ /* 0x000fe200078ec0ff */
[----:B---3--:R-:W-:Y:S01]  /*c6a0*/  IMAD.MOV.U32 R7, RZ, RZ, 0x40 ;  /* 0x00000040ff077424 */ /* 0x008fe200078e00ff */
[----:B------:R-:W-:Y:S01]  /*c6b0*/  R2P PR, R157, 0x6 ;  /* 0x000000069d007804 */ /* 0x000fe20000000000 */
[----:B--2---:R-:W-:Y:S01]  /*c6c0*/  IMAD.MOV.U32 R5, RZ, RZ, 0x20 ;  /* 0x00000020ff057424 */ /* 0x004fe200078e00ff */
[----:B------:R-:W-:Y:S01]  /*c6d0*/  LEA R147, R147, UR6, 0x1 ;  /* 0x0000000693937c11 */ /* 0x000fe2000f8e08ff */
[----:B------:R-:W-:Y:S01]  /*c6e0*/  IMAD R0, R0, 0x2, R77 ;  /* 0x0000000200007824 */ /* 0x000fe200078e024d */
[----:B------:R-:W0:Y:S01]  /*c6f0*/  LDGDEPBAR ;  /* 0x00000000000079af */ /* 0x000e220000000000 */
[----:B------:R-:W-:Y:S01]  /*c700*/  SEL R7, R7, 0xffffffc0, !P2 ;  /* 0xffffffc007077807 */ /* 0x000fe20005000000 */
[----:B------:R-:W-:Y:S01]  /*c710*/  BSSY.RECONVERGENT B1, `(.L_x_12462) ;  /* 0x0000156000017945 */ /* 0x000fe20003800200 */
[----:B------:R-:W-:Y:S01]  /*c720*/  SEL R5, R5, 0xffffffe0, !P1 ;  /* 0xffffffe005057807 */ /* 0x000fe20004800000 */
[----:B------:R-:W-:Y:S01]  /*c730*/  LDSM.16.M88.4 R48, [R147] ;  /* 0x000000009330783b */ /* 0x000fe20000000200 */
[----:B------:R-:W-:-:S02]  /*c740*/  VIADD R146, R0, UR6 ;  /* 0x0000000600927c36 */ /* 0x000fc40008000000 */
[C---:B------:R-:W-:Y:S01]  /*c750*/  IMAD.IADD R144, R147.reuse, 0x1, R7 ;  /* 0x0000000193907824 */ /* 0x040fe200078e0207 */
[----:B------:R-:W1:Y:S01]  /*c760*/  LDSM.16.M88.4 R28, [R0+UR6+0x4000] ;  /* 0x00400006001c783b */ /* 0x000e620008000200 */
[--C-:B------:R-:W-:Y:S02]  /*c770*/  IMAD.IADD R145, R147, 0x1, R5.reuse ;  /* 0x0000000193917824 */ /* 0x100fe400078e0205 */
[C---:B------:R-:W-:Y:S01]  /*c780*/  IMAD.IADD R141, R146.reuse, 0x1, R5 ;  /* 0x00000001928d7824 */ /* 0x040fe200078e0205 */
[----:B------:R-:W2:Y:S01]  /*c790*/  LDSM.16.M88.4 R64, [R0+UR6+0x4800] ;  /* 0x004800060040783b */ /* 0x000ea20008000200 */
[----:B------:R-:W-:Y:S02]  /*c7a0*/  IMAD.IADD R140, R146, 0x1, R7 ;  /* 0x00000001928c7824 */ /* 0x000fe400078e0207 */
[C---:B------:R-:W-:Y:S01]  /*c7b0*/  IMAD.IADD R143, R5.reuse, 0x1, R144 ;  /* 0x00000001058f7824 */ /* 0x040fe200078e0290 */
[----:B------:R-:W3:Y:S01]  /*c7c0*/  LDSM.16.M88.4 R56, [R0+UR6+0x5000] ;  /* 0x005000060038783b */ /* 0x000ee20008000200 */
[----:B------:R-:W-:-:S03]  /*c7d0*/  IMAD.IADD R139, R5, 0x1, R140 ;  /* 0x00000001058b7824 */ /* 0x000fc600078e028c */
[----:B------:R-:W-:Y:S04]  /*c7e0*/  LDSM.16.M88.4 R8, [R145] ;  /* 0x000000009108783b */ /* 0x000fe80000000200 */
[----:B------:R-:W3:Y:S04]  /*c7f0*/  LDSM.16.M88.4 R24, [R141+0x4000] ;  /* 0x004000008d18783b */ /* 0x000ee80000000200 */
[----:B------:R-:W3:Y:S04]  /*c800*/  LDSM.16.M88.4 R20, [R0+UR6+0x5800] ;  /* 0x005800060014783b */ /* 0x000ee80008000200 */
[----:B------:R-:W-:Y:S04]  /*c810*/  LDSM.16.M88.4 R92, [R144] ;  /* 0x00000000905c783b */ /* 0x000fe80000000200 */
[----:B------:R-:W3:Y:S04]  /*c820*/  LDSM.16.M88.4 R36, [R140+0x4000] ;  /* 0x004000008c24783b */ /* 0x000ee80000000200 */
[----:B----4-:R-:W4:Y:S04]  /*c830*/  LDSM.16.M88.4 R12, [R141+0x5800] ;  /* 0x005800008d0c783b */ /* 0x010f280000000200 */
[----:B------:R-:W4:Y:S01]  /*c840*/  LDSM.16.M88.4 R40, [R141+0x4800] ;  /* 0x004800008d28783b */ /* 0x000f220000000200 */
[C---:B-1----:R-:W-:Y:S03]  /*c850*/  HMMA.16816.F32.BF16 R16, R48.reuse, R28, RZ ;  /* 0x0000001c3010723c */ /* 0x042fe600000418ff */
[----:B------:R-:W1:Y:S04]  /*c860*/  LDSM.16.M88.4 R32, [R141+0x5000] ;  /* 0x005000008d20783b */ /* 0x000e680000000200 */
[----:B------:R-:W-:Y:S01]  /*c870*/  LDSM.16.M88.4 R44, [R143] ;  /* 0x000000008f2c783b */ /* 0x000fe20000000200 */
[C---:B------:R-:W-:Y:S03]  /*c880*/  HMMA.16816.F32.BF16 R28, R48.reuse, R30, RZ ;  /* 0x0000001e301c723c */ /* 0x040fe600000418ff */
[----:B------:R-:W1:Y:S04]  /*c890*/  LDSM.16.M88.4 R96, [R139+0x4000] ;  /* 0x004000008b60783b */ /* 0x000e680000000200 */
[----:B------:R-:W1:Y:S01]  /*c8a0*/  LDSM.16.M88.4 R80, [R140+0x5800] ;  /* 0x005800008c50783b */ /* 0x000e620000000200 */
[C---:B--2---:R-:W-:Y:S03]  /*c8b0*/  HMMA.16816.F32.BF16 R68, R48.reuse, R64, RZ ;  /* 0x000000403044723c */ /* 0x044fe600000418ff */
[----:B------:R-:W2:Y:S04]  /*c8c0*/  LDSM.16.M88.4 R88, [R140+0x4800] ;  /* 0x004800008c58783b */ /* 0x000ea80000000200 */
[----:B------:R-:W2:Y:S01]  /*c8d0*/  LDSM.16.M88.4 R84, [R140+0x5000] ;  /* 0x005000008c54783b */ /* 0x000ea20000000200 */
[----:B---3--:R-:W-:Y:S08]  /*c8e0*/  HMMA.16816.F32.BF16 R60, R48, R56, RZ ;  /* 0x00000038303c723c */ /* 0x008ff000000418ff */
[----:B------:R-:W-:Y:S08]  /*c8f0*/  HMMA.16816.F32.BF16 R16, R8, R24, R16 ;  /* 0x000000180810723c */ /* 0x000ff00000041810 */
[C---:B------:R-:W-:Y:S08]  /*c900*/  HMMA.16816.F32.BF16 R64, R48.reuse, R66, RZ ;  /* 0x000000423040723c */ /* 0x040ff000000418ff */
[C---:B------:R-:W-:Y:S08]  /*c910*/  HMMA.16816.F32.BF16 R56, R48.reuse, R58, RZ ;  /* 0x0000003a3038723c */ /* 0x040ff000000418ff */
[C---:B------:R-:W-:Y:S08]  /*c920*/  HMMA.16816.F32.BF16 R52, R48.reuse, R20, RZ ;  /* 0x000000143034723c */ /* 0x040ff000000418ff */
[----:B------:R-:W-:Y:S01]  /*c930*/  HMMA.16816.F32.BF16 R48, R48, R22, RZ ;  /* 0x000000163030723c */ /* 0x000fe200000418ff */
[----:B------:R-:W-:Y:S07]  /*c940*/  LDSM.16.M88.4 R20, [R0+UR6+0x6000] ;  /* 0x006000060014783b */ /* 0x000fee0008000200 */
[----:B------:R-:W-:Y:S01]  /*c950*/  HMMA.16816.F32.BF16 R28, R8, R26, R28 ;  /* 0x0000001a081c723c */ /* 0x000fe2000004181c */
[----:B------:R-:W3:Y:S07]  /*c960*/  LDSM.16.M88.4 R24, [R147+0x2000] ;  /* 0x002000009318783b */ /* 0x000eee0000000200 */
[----:B------:R-:W-:Y:S08]  /*c970*/  HMMA.16816.F32.BF16 R16, R92, R36, R16 ;  /* 0x000000245c10723c */ /* 0x000ff00000041810 */
[C---:B----4-:R-:W-:Y:S08]  /*c980*/  HMMA.16816.F32.BF16 R52, R8.reuse, R12, R52 ;  /* 0x0000000c0834723c */ /* 0x050ff00000041834 */
[C---:B------:R-:W-:Y:S08]  /*c990*/  HMMA.16816.F32.BF16 R68, R8.reuse, R40, R68 ;  /* 0x000000280844723c */ /* 0x040ff00000041844 */
[C---:B------:R-:W-:Y:S01]  /*c9a0*/  HMMA.16816.F32.BF16 R64, R8.reuse, R42, R64 ;  /* 0x0000002a0840723c */ /* 0x040fe20000041840 */
[----:B------:R-:W4:Y:S07]  /*c9b0*/  LDSM.16.M88.4 R40, [R139+0x4800] ;  /* 0x004800008b28783b */ /* 0x000f2e0000000200 */
        /* <DEDUP_REMOVED lines=13> */
[C---:B--2---:R-:W-:Y:S08]  /*ca90*/  HMMA.16816.F32.BF16 R68, R92.reuse, R88, R68 ;  /* 0x000000585c44723c */ /* 0x044ff00000041844 */
[C---:B------:R-:W-:Y:S08]  /*caa0*/  HMMA.16816.F32.BF16 R64, R92.reuse, R90, R64 ;  /* 0x0000005a5c40723c */ /* 0x040ff00000041840 */
[C---:B------:R-:W-:Y:S08]  /*cab0*/  HMMA.16816.F32.BF16 R60, R92.reuse, R84, R60 ;  /* 0x000000545c3c723c */ /* 0x040ff0000004183c */
[----:B------:R-:W-:Y:S01]  /*cac0*/  HMMA.16816.F32.BF16 R56, R92, R86, R56 ;  /* 0x000000565c38723c */ /* 0x000fe20000041838 */
[----:B------:R-:W-:Y:S07]  /*cad0*/  LDSM.16.M88.4 R84, [R144+0x2000] ;  /* 0x002000009054783b */ /* 0x000fee0000000200 */
[C---:B---3--:R-:W-:Y:S01]  /*cae0*/  HMMA.16816.F32.BF16 R88, R24.reuse, R20, R16 ;  /* 0x000000141858723c */ /* 0x048fe20000041810 */
[----:B------:R-:W2:Y:S07]  /*caf0*/  LDSM.16.M88.4 R16, [R140+0x6000] ;  /* 0x006000008c10783b */ /* 0x000eae0000000200 */
[----:B------:R-:W-:Y:S01]  /*cb00*/  HMMA.16816.F32.BF16 R28, R24, R22, R28 ;  /* 0x00000016181c723c */ /* 0x000fe2000004181c */
[----:B------:R-:W3:Y:S07]  /*cb10*/  LDSM.16.M88.4 R20, [R141+0x6800] ;  /* 0x006800008d14783b */ /* 0x000eee0000000200 */
[C---:B----4-:R-:W-:Y:S08]  /*cb20*/  HMMA.16816.F32.BF16 R68, R44.reuse, R40, R68 ;  /* 0x000000282c44723c */ /* 0x050ff00000041844 */
[C---:B------:R-:W-:Y:S01]  /*cb30*/  HMMA.16816.F32.BF16 R64, R44.reuse, R42, R64 ;  /* 0x0000002a2c40723c */ /* 0x040fe20000041840 */
[----:B------:R-:W-:Y:S07]  /*cb40*/  LDSM.16.M88.4 R40, [R0+UR6+0x7000] ;  /* 0x007000060028783b */ /* 0x000fee0008000200 */
[C---:B------:R-:W-:Y:S08]  /*cb50*/  HMMA.16816.F32.BF16 R60, R44.reuse, R36, R60 ;  /* 0x000000242c3c723c */ /* 0x040ff0000004183c */
        /* <DEDUP_REMOVED lines=8> */
[----:B------:R-:W4:Y:S07]  /*cbe0*/  LDSM.16.M88.4 R8, [R140+0x6800] ;  /* 0x006800008c08783b */ /* 0x000f2e0000000200 */
[C---:B------:R-:W-:Y:S08]  /*cbf0*/  HMMA.16816.F32.BF16 R68, R24.reuse, R48, R68 ;  /* 0x000000301844723c */ /* 0x040ff00000041844 */
[----:B------:R-:W-:Y:S08]  /*cc00*/  HMMA.16816.F32.BF16 R64, R24, R50, R64 ;  /* 0x000000321840723c */ /* 0x000ff00000041840 */
        /* <DEDUP_REMOVED lines=8> */
[----:B------:R1:W3:Y:S07]  /*cc90*/  LDSM.16.M88.4 R32, [R0+UR6+0x7800] ;  /* 0x007800060020783b */ /* 0x0002ee0008000200 */
[----:B----4-:R-:W-:Y:S03]  /*cca0*/  HMMA.16816.F32.BF16 R68, R84, R8, R68 ;  /* 0x000000085444723c */ /* 0x010fe60000041844 */
[-C--:B------:R-:W-:Y:S01]  /*ccb0*/  FMUL.FTZ R3, R88, R2.reuse ;  /* 0x0000000258037220 */ /* 0x080fe20000410000 */
[-C--:B------:R-:W-:Y:S01]  /*ccc0*/  FMUL.FTZ R6, R90, R2.reuse ;  /* 0x000000025a067220 */ /* 0x080fe20000410000 */
[----:B------:R-:W-:-:S03]  /*ccd0*/  FMUL.FTZ R4, R89, R2 ;  /* 0x0000000259047220 */ /* 0x000fc60000410000 */
[----:B------:R-:W-:Y:S01]  /*cce0*/  HMMA.16816.F32.BF16 R64, R84, R10, R64 ;  /* 0x0000000a5440723c */ /* 0x000fe20000041840 */
[----:B------:R-:W4:Y:S01]  /*ccf0*/  LDSM.16.M88.4 R8, [R140+0x7000] ;  /* 0x007000008c08783b */ /* 0x000f220000000200 */
[----:B------:R-:W4:Y:S01]  /*cd00*/  MUFU.TANH R3, R3 ;  /* 0x0000000300037308 */ /* 0x000f220000002400 */
[-C--:B------:R-:W-:Y:S01]  /*cd10*/  FMUL.FTZ R28, R28, R2.reuse ;  /* 0x000000021c1c7220 */ /* 0x080fe20000410000 */
[-C--:B------:R-:W-:Y:S01]  /*cd20*/  FMUL.FTZ R29, R29, R2.reuse ;  /* 0x000000021d1d7220 */ /* 0x080fe20000410000 */
[-C--:B------:R-:W-:Y:S01]  /*cd30*/  FMUL.FTZ R30, R30, R2.reuse ;  /* 0x000000021e1e7220 */ /* 0x080fe20000410000 */
[-C--:B------:R-:W-:Y:S02]  /*cd40*/  FMUL.FTZ R31, R31, R2.reuse ;  /* 0x000000021f1f7220 */ /* 0x080fe40000410000 */
[----:B------:R-:W-:Y:S01]  /*cd50*/  HMMA.16816.F32.BF16 R60, R24, R40, R60 ;  /* 0x00000028183c723c */ /* 0x000fe2000004183c */
[-C--:B------:R-:W-:Y:S01]  /*cd60*/  FMUL.FTZ R40, R91, R2.reuse ;  /* 0x000000025b287220 */ /* 0x080fe20000410000 */
[----:B------:R-:W-:Y:S06]  /*cd70*/  MUFU.TANH R6, R6 ;  /* 0x0000000600067308 */ /* 0x000fec0000002400 */
[----:B--2---:R-:W-:Y:S02]  /*cd80*/  HMMA.16816.F32.BF16 R68, R36, R16, R68 ;  /* 0x000000102444723c */ /* 0x004fe40000041844 */
[----:B------:R-:W-:Y:S06]  /*cd90*/  MUFU.TANH R28, R28 ;  /* 0x0000001c001c7308 */ /* 0x000fec0000002400 */
[----:B------:R-:W-:Y:S02]  /*cda0*/  HMMA.16816.F32.BF16 R56, R24, R42, R56 ;  /* 0x0000002a1838723c */ /* 0x000fe40000041838 */
[----:B------:R-:W2:Y:S06]  /*cdb0*/  MUFU.TANH R29, R29 ;  /* 0x0000001d001d7308 */ /* 0x000eac0000002400 */
[----:B------:R-:W-:Y:S01]  /*cdc0*/  HMMA.16816.F32.BF16 R64, R36, R18, R64 ;  /* 0x000000122440723c */ /* 0x000fe20000041840 */
[----:B------:R-:W2:Y:S01]  /*cdd0*/  LDSM.16.M88.4 R16, [R141+0x7800] ;  /* 0x007800008d10783b */ /* 0x000ea20000000200 */
[----:B------:R-:W-:Y:S01]  /*cde0*/  MUFU.TANH R30, R30 ;  /* 0x0000001e001e7308 */ /* 0x000fe20000002400 */
[-C--:B-1----:R-:W-:Y:S01]  /*cdf0*/  FMUL.FTZ R0, R69, R2.reuse ;  /* 0x0000000245007220 */ /* 0x082fe20000410000 */
[-C--:B------:R-:W-:Y:S01]  /*ce00*/  FMUL.FTZ R43, R71, R2.reuse ;  /* 0x00000002472b7220 */ /* 0x080fe20000410000 */
[-C--:B------:R-:W-:Y:S01]  /*ce10*/  FMUL.FTZ R41, R68, R2.reuse ;  /* 0x0000000244297220 */ /* 0x080fe20000410000 */
[----:B------:R-:W-:-:S02]  /*ce20*/  FMUL.FTZ R42, R70, R2 ;  /* 0x00000002462a7220 */ /* 0x000fc40000410000 */
[C---:B---3--:R-:W-:Y:S02]  /*ce30*/  HMMA.16816.F32.BF16 R60, R12.reuse, R20, R60 ;  /* 0x000000140c3c723c */ /* 0x048fe4000004183c */
[----:B------:R-:W-:Y:S06]  /*ce40*/  MUFU.TANH R0, R0 ;  /* 0x0000000000007308 */ /* 0x000fec0000002400 */
[----:B------:R-:W-:Y:S01]  /*ce50*/  HMMA.16816.F32.BF16 R56, R12, R22, R56 ;  /* 0x000000160c38723c */ /* 0x000fe20000041838 */
[----:B------:R-:W1:Y:S01]  /*ce60*/  LDSM.16.M88.4 R20, [R140+0x7800] ;  /* 0x007800008c14783b */ /* 0x000e620000000200 */
[----:B------:R-:W-:Y:S06]  /*ce70*/  MUFU.TANH R43, R43 ;  /* 0x0000002b002b7308 */ /* 0x000fec0000002400 */
[----:B------:R-:W-:Y:S01]  /*ce80*/  HMMA.16816.F32.BF16 R52, R24, R32, R52 ;  /* 0x000000201834723c */ /* 0x000fe20000041834 */
[-C--:B------:R-:W-:Y:S01]  /*ce90*/  FMUL.FTZ R32, R64, R2.reuse ;  /* 0x0000000240207220 */ /* 0x080fe20000410000 */
[----:B------:R-:W-:Y:S01]  /*cea0*/  MUFU.TANH R31, R31 ;  /* 0x0000001f001f7308 */ /* 0x000fe20000002400 */
[----:B------:R-:W-:-:S05]  /*ceb0*/  FMUL.FTZ R33, R65, R2 ;  /* 0x0000000241217220 */ /* 0x000fca0000410000 */
[----:B------:R-:W-:Y:S02]  /*cec0*/  HMMA.16816.F32.BF16 R80, R24, R34, R80 ;  /* 0x000000221850723c */ /* 0x000fe40000041850 */
[----:B------:R-:W3:Y:S06]  /*ced0*/  MUFU.TANH R4, R4 ;  /* 0x0000000400047308 */ /* 0x000eec0000002400 */
[C---:B----4-:R-:W-:Y:S02]  /*cee0*/  HMMA.16816.F32.BF16 R60, R84.reuse, R8, R60 ;  /* 0x00000008543c723c */ /* 0x050fe4000004183c */
[----:B------:R-:W-:Y:S06]  /*cef0*/  MUFU.TANH R41, R41 ;  /* 0x0000002900297308 */ /* 0x000fec0000002400 */
[----:B------:R-:W-:Y:S01]  /*cf00*/  HMMA.16816.F32.BF16 R56, R84, R10, R56 ;  /* 0x0000000a5438723c */ /* 0x000fe20000041838 */
[----:B------:R-:W4:Y:S01]  /*cf10*/  LDSM.16.M88.4 R8, [R139+0x7800] ;  /* 0x007800008b08783b */ /* 0x000f220000000200 */
[----:B------:R-:W3:Y:S01]  /*cf20*/  MUFU.TANH R42, R42 ;  /* 0x0000002a002a7308 */ /* 0x000ee20000002400 */
[----:B------:R-:W-:-:S05]  /*cf30*/  DEPBAR.LE SB0, 0x0 ;  /* 0x000080000000791a */ /* 0x000fca0000000000 */
[C---:B--2---:R-:W-:Y:S01]  /*cf40*/  HMMA.16816.F32.BF16 R52, R12.reuse, R16, R52 ;  /* 0x000000100c34723c */ /* 0x044fe20000041834 */
[----:B------:R-:W-:Y:S01]  /*cf50*/  FMUL.FTZ R17, R67, R2 ;  /* 0x0000000243117220 */ /* 0x000fe20000410000 */
[----:B------:R-:W-:Y:S06]  /*cf60*/  MUFU.TANH R40, R40 ;  /* 0x0000002800287308 */ /* 0x000fec0000002400 */
[----:B------:R-:W-:Y:S01]  /*cf70*/  HMMA.16816.F32.BF16 R80, R12, R18, R80 ;  /* 0x000000120c50723c */ /* 0x000fe20000041850 */
[----:B------:R-:W-:Y:S01]  /*cf80*/  IMAD.SHL.U32 R13, R157, 0x2, RZ ;  /* 0x000000029d0d7824 */ /* 0x000fe200078e00ff */
[----:B------:R-:W-:Y:S04]  /*cf90*/  MUFU.TANH R32, R32 ;  /* 0x0000002000207308 */ /* 0x000fe80000002400 */
[----:B------:R-:W-:-:S02]  /*cfa0*/  LOP3.LUT R13, R13, 0x6, RZ, 0xc0, !PT ;  /* 0x000000060d0d7812 */ /* 0x000fc400078ec0ff */
[----:B------:R-:W-:Y:S01]  /*cfb0*/  HMMA.16816.F32.BF16 R60, R36, R44, R60 ;  /* 0x0000002c243c723c */ /* 0x000fe2000004183c */
[----:B------:R-:W-:Y:S01]  /*cfc0*/  FMUL.FTZ R44, R66, R2 ;  /* 0x00000002422c7220 */ /* 0x000fe20000410000 */
[----:B------:R-:W-:Y:S01]  /*cfd0*/  MUFU.TANH R33, R33 ;  /* 0x0000002100217308 */ /* 0x000fe20000002400 */
[----:B------:R-:W-:-:S04]  /*cfe0*/  IMAD.IADD R13, R158, 0x1, R13 ;  /* 0x000000019e0d7824 */ /* 0x000fc800078e020d */
[C---:B------:R-:W-:Y:S01]  /*cff0*/  VIADD R19, R13.reuse, 0x9 ;  /* 0x000000090d137836 */ /* 0x040fe20000000000 */
[C---:B-1----:R-:W-:Y:S01]  /*d000*/  HMMA.16816.F32.BF16 R52, R84.reuse, R20, R52 ;  /* 0x000000145434723c */ /* 0x042fe20000041834 */
[C---:B------:R-:W-:Y:S01]  /*d010*/  VIADD R15, R13.reuse, 0x1 ;  /* 0x000000010d0f7836 */ /* 0x040fe20000000000 */
[----:B------:R-:W-:Y:S01]  /*d020*/  MUFU.TANH R44, R44 ;  /* 0x0000002c002c7308 */ /* 0x000fe20000002400 */
[----:B------:R-:W-:Y:S01]  /*d030*/  VIADD R21, R13, 0x28 ;  /* 0x000000280d157836 */ /* 0x000fe20000000000 */
[-C--:B------:R-:W-:Y:S01]  /*d040*/  ISETP.GE.AND P1, PT, R19, R78.reuse, PT ;  /* 0x0000004e1300720c */ /* 0x080fe20003f26270 */
[----:B------:R-:W-:Y:S01]  /*d050*/  VIADD R19, R13, 0x21 ;  /* 0x000000210d137836 */ /* 0x000fe20000000000 */
[-C--:B------:R-:W-:Y:S01]  /*d060*/  ISETP.GE.AND P3, PT, R15, R78.reuse, PT ;  /* 0x0000004e0f00720c */ /* 0x080fe20003f66270 */
[C---:B------:R-:W-:Y:S01]  /*d070*/  VIADD R15, R13.reuse, 0x10 ;  /* 0x000000100d0f7836 */ /* 0x040fe20000000000 */
[----:B------:R-:W-:Y:S01]  /*d080*/  HMMA.16816.F32.BF16 R80, R84, R22, R80 ;  /* 0x000000165450723c */ /* 0x000fe20000041850 */
[----:B------:R-:W-:Y:S01]  /*d090*/  ISETP.GE.AND P4, PT, R13, R78, PT ;  /* 0x0000004e0d00720c */ /* 0x000fe20003f86270 */
[----:B------:R-:W-:Y:S01]  /*d0a0*/  MUFU.TANH R17, R17 ;  /* 0x0000001100117308 */ /* 0x000fe20000002400 */
[-C--:B------:R-:W-:Y:S01]  /*d0b0*/  FMUL.FTZ R61, R61, R2.reuse ;  /* 0x000000023d3d7220 */ /* 0x080fe20000410000 */
[-C--:B------:R-:W-:Y:S01]  /*d0c0*/  FMUL.FTZ R63, R63, R2.reuse ;  /* 0x000000023f3f7220 */ /* 0x080fe20000410000 */
[-C--:B------:R-:W-:Y:S01]  /*d0d0*/  FMUL.FTZ R60, R60, R2.reuse ;  /* 0x000000023c3c7220 */ /* 0x080fe20000410000 */
[----:B------:R-:W-:Y:S01]  /*d0e0*/  FMUL.FTZ R62, R62, R2 ;  /* 0x000000023e3e7220 */ /* 0x000fe20000410000 */
[-C--:B------:R-:W-:Y:S01]  /*d0f0*/  ISETP.GE.AND P0, PT, R15, R78.reuse, PT ;  /* 0x0000004e0f00720c */ /* 0x080fe20003f06270 */
[C---:B------:R-:W-:Y:S01]  /*d100*/  HMMA.16816.F32.BF16 R56, R36.reuse, R46, R56 ;  /* 0x0000002e2438723c */ /* 0x040fe20000041838 */
[----:B------:R-:W-:Y:S01]  /*d110*/  ISETP.GE.AND P5, PT, R21, R78, PT ;  /* 0x0000004e1500720c */ /* 0x000fe20003fa6270 */
[----:B------:R-:W-:Y:S01]  /*d120*/  MUFU.TANH R168, R61 ;  /* 0x0000003d00a87308 */ /* 0x000fe20000002400 */
[----:B------:R-:W-:Y:S01]  /*d130*/  VIADD R15, R13, 0x18 ;  /* 0x000000180d0f7836 */ /* 0x000fe20000000000 */
[----:B------:R-:W-:Y:S01]  /*d140*/  FSEL R22, R3, -INF , !P4 ;  /* 0xff80000003167808 */ /* 0x000fe20006000000 */
[----:B------:R-:W-:Y:S01]  /*d150*/  VIADD R21, R13, 0x29 ;  /* 0x000000290d157836 */ /* 0x000fe20000000000 */
[----:B------:R-:W-:Y:S01]  /*d160*/  FSEL R24, R29, -INF , !P1 ;  /* 0xff8000001d187808 */ /* 0x000fe20004800000 */
[C---:B------:R-:W-:Y:S01]  /*d170*/  VIADD R3, R13.reuse, 0x20 ;  /* 0x000000200d037836 */ /* 0x040fe20000000000 */
[----:B----4-:R-:W-:Y:S01]  /*d180*/  HMMA.16816.F32.BF16 R52, R36, R8, R52 ;  /* 0x000000082434723c */ /* 0x010fe20000041834 */
[----:B------:R-:W-:Y:S01]  /*d190*/  VIADD R9, R13, 0x8 ;  /* 0x000000080d097836 */ /* 0x000fe20000000000 */
[----:B------:R-:W1:Y:S01]  /*d1a0*/  MUFU.TANH R128, R63 ;  /* 0x0000003f00807308 */ /* 0x000e620000002400 */
[----:B---3--:R-:W-:-:S02]  /*d1b0*/  FSEL R20, R4, -INF , !P3 ;  /* 0xff80000004147808 */ /* 0x008fc40005800000 */
[----:B------:R-:W-:Y:S02]  /*d1c0*/  FSEL R14, R42, -INF , !P0 ;  /* 0xff8000002a0e7808 */ /* 0x000fe40004000000 */
[----:B------:R-:W-:Y:S01]  /*d1d0*/  ISETP.GE.AND P2, PT, R9, R78, PT ;  /* 0x0000004e0900720c */ /* 0x000fe20003f46270 */
[----:B------:R-:W-:Y:S01]  /*d1e0*/  HMMA.16816.F32.BF16 R80, R36, R10, R80 ;  /* 0x0000000a2450723c */ /* 0x000fe20000041850 */
[----:B------:R-:W-:Y:S01]  /*d1f0*/  VIADD R9, R13, 0x11 ;  /* 0x000000110d097836 */ /* 0x000fe20000000000 */
[----:B------:R-:W-:Y:S01]  /*d200*/  MUFU.TANH R170, R60 ;  /* 0x0000003c00aa7308 */ /* 0x000fe20000002400 */
[-C--:B------:R-:W-:Y:S01]  /*d210*/  FMUL.FTZ R56, R56, R2.reuse ;  /* 0x0000000238387220 */ /* 0x080fe20000410000 */
[-C--:B------:R-:W-:Y:S01]  /*d220*/  FMUL.FTZ R57, R57, R2.reuse ;  /* 0x0000000239397220 */ /* 0x080fe20000410000 */
[----:B------:R-:W-:Y:S01]  /*d230*/  FMUL.FTZ R58, R58, R2 ;  /* 0x000000023a3a7220 */ /* 0x000fe20000410000 */
[----:B------:R-:W-:Y:S01]  /*d240*/  ISETP.GE.AND P6, PT, R9, R78, PT ;  /* 0x0000004e0900720c */ /* 0x000fe20003fc6270 */
[-C--:B------:R-:W-:Y:S01]  /*d250*/  FMUL.FTZ R59, R59, R2.reuse ;  /* 0x000000023b3b7220 */ /* 0x080fe20000410000 */
[----:B------:R-:W-:Y:S01]  /*d260*/  VIADD R11, R13, 0x19 ;  /* 0x000000190d0b7836 */ /* 0x000fe20000000000 */
[----:B------:R-:W-:Y:S01]  /*d270*/  FSEL R9, R6, -INF , !P4 ;  /* 0xff80000006097808 */ /* 0x000fe20006000000 */
[----:B------:R-:W2:Y:S01]  /*d280*/  MUFU.TANH R132, R62 ;  /* 0x0000003e00847308 */ /* 0x000ea20000002400 */
[-C--:B------:R-:W-:Y:S01]  /*d290*/  FMUL.FTZ R52, R52, R2.reuse ;  /* 0x0000000234347220 */ /* 0x080fe20000410000 */
[-C--:B------:R-:W-:Y:S01]  /*d2a0*/  FMUL.FTZ R54, R54, R2.reuse ;  /* 0x0000000236367220 */ /* 0x080fe20000410000 */
[-C--:B------:R-:W-:Y:S01]  /*d2b0*/  FMUL.FTZ R53, R53, R2.reuse ;  /* 0x0000000235357220 */ /* 0x080fe20000410000 */
[----:B------:R-:W-:Y:S01]  /*d2c0*/  FMUL.FTZ R55, R55, R2 ;  /* 0x0000000237377220 */ /* 0x000fe20000410000 */
[----:B------:R-:W-:-:S02]  /*d2d0*/  FSEL R12, R43, -INF , !P6 ;  /* 0xff8000002b0c7808 */ /* 0x000fc40007000000 */
[----:B------:R-:W-:Y:S01]  /*d2e0*/  FSEL R18, R0, -INF , !P6 ;  /* 0xff80000000127808 */ /* 0x000fe20007000000 */
[----:B------:R-:W-:Y:S01]  /*d2f0*/  MUFU.TANH R166, R56 ;  /* 0x0000003800a67308 */ /* 0x000fe20000002400 */
[-C--:B------:R-:W-:Y:S01]  /*d300*/  FMUL.FTZ R80, R80, R2.reuse ;  /* 0x0000000250507220 */ /* 0x080fe20000410000 */
[-C--:B------:R-:W-:Y:S01]  /*d310*/  FMUL.FTZ R82, R82, R2.reuse ;  /* 0x0000000252527220 */ /* 0x080fe20000410000 */
[-C--:B------:R-:W-:Y:S01]  /*d320*/  FMUL.FTZ R81, R81, R2.reuse ;  /* 0x0000000251517220 */ /* 0x080fe20000410000 */
[----:B------:R-:W-:Y:S01]  /*d330*/  FMUL.FTZ R83, R83, R2 ;  /* 0x0000000253537220 */ /* 0x000fe20000410000 */
[----:B------:R-:W-:Y:S02]  /*d340*/  ISETP.GE.AND P6, PT, R19, R78, PT ;  /* 0x0000004e1300720c */ /* 0x000fe40003fc6270 */
[----:B------:R-:W-:Y:S01]  /*d350*/  FSEL R30, R30, -INF , !P2 ;  /* 0xff8000001e1e7808 */ /* 0x000fe20005000000 */
[----:B------:R-:W-:Y:S01]  /*d360*/  MUFU.TANH R134, R57 ;  /* 0x0000003900867308 */ /* 0x000fe20000002400 */
[----:B-1----:R-:W-:-:S02]  /*d370*/  FSEL R128, R128, -INF , !P6 ;  /* 0xff80000080807808 */ /* 0x002fc40007000000 */
[----:B------:R-:W-:Y:S02]  /*d380*/  FSEL R168, R168, -INF , !P6 ;  /* 0xff800000a8a87808 */ /* 0x000fe40007000000 */
[----:B------:R-:W-:Y:S02]  /*d390*/  ISETP.GT.AND P6, PT, R159, R150, PT ;  /* 0x000000969f00720c */ /* 0x000fe40003fc4270 */
[----:B------:R-:W-:Y:S01]  /*d3a0*/  FSEL R28, R28, -INF , !P2 ;  /* 0xff8000001c1c7808 */ /* 0x000fe20005000000 */
[----:B------:R-:W1:Y:S01]  /*d3b0*/  MUFU.TANH R130, R58 ;  /* 0x0000003a00827308 */ /* 0x000e620000002400 */
[----:B------:R-:W-:Y:S02]  /*d3c0*/  FSEL R6, R31, -INF , !P1 ;  /* 0xff8000001f067808 */ /* 0x000fe40004800000 */
[-C--:B------:R-:W-:Y:S01]  /*d3d0*/  ISETP.GE.AND P4, PT, R21, R78.reuse, PT ;  /* 0x0000004e1500720c */ /* 0x080fe20003f86270 */
[----:B------:R-:W-:Y:S01]  /*d3e0*/  VIADD R21, R13, 0x30 ;  /* 0x000000300d157836 */ /* 0x000fe20000000000 */
[-C--:B------:R-:W-:Y:S01]  /*d3f0*/  ISETP.GE.AND P2, PT, R15, R78.reuse, PT ;  /* 0x0000004e0f00720c */ /* 0x080fe20003f46270 */
[----:B------:R-:W-:Y:S01]  /*d400*/  VIADD R15, R13, 0x31 ;  /* 0x000000310d0f7836 */ /* 0x000fe20000000000 */
[-C--:B------:R-:W-:Y:S01]  /*d410*/  ISETP.GE.AND P1, PT, R11, R78.reuse, PT ;  /* 0x0000004e0b00720c */ /* 0x080fe20003f26270 */
[----:B------:R-:W3:Y:S01]  /*d420*/  MUFU.TANH R126, R59 ;  /* 0x0000003b007e7308 */ /* 0x000ee20000002400 */
[----:B------:R-:W-:Y:S01]  /*d430*/  FSEL R4, R41, -INF , !P0 ;  /* 0xff80000029047808 */ /* 0x000fe20004000000 */
[----:B------:R-:W-:Y:S01]  /*d440*/  VIADD R11, R13, 0x38 ;  /* 0x000000380d0b7836 */ /* 0x000fe20000000000 */
[----:B------:R-:W-:Y:S01]  /*d450*/  ISETP.GE.AND P0, PT, R3, R78, PT ;  /* 0x0000004e0300720c */ /* 0x000fe20003f06270 */
[----:B------:R-:W-:Y:S01]  /*d460*/  VIADD R13, R13, 0x39 ;  /* 0x000000390d0d7836 */ /* 0x000fe20000000000 */
[----:B------:R-:W-:-:S02]  /*d470*/  FSEL R40, R40, -INF , !P3 ;  /* 0xff80000028287808 */ /* 0x000fc40005800000 */
[----:B------:R-:W-:Y:S01]  /*d480*/  FSEL R10, R44, -INF , !P2 ;  /* 0xff8000002c0a7808 */ /* 0x000fe20005000000 */
[----:B------:R-:W-:Y:S01]  /*d490*/  MUFU.TANH R124, R52 ;  /* 0x00000034007c7308 */ /* 0x000fe20000002400 */
[----:B------:R-:W-:Y:S02]  /*d4a0*/  FSEL R16, R32, -INF , !P2 ;  /* 0xff80000020107808 */ /* 0x000fe40005000000 */
[----:B------:R-:W-:Y:S02]  /*d4b0*/  FSEL R8, R17, -INF , !P1 ;  /* 0xff80000011087808 */ /* 0x000fe40004800000 */
[----:B------:R-:W-:Y:S02]  /*d4c0*/  FSEL R0, R33, -INF , !P1 ;  /* 0xff80000021007808 */ /* 0x000fe40004800000 */
[----:B--2---:R-:W-:Y:S01]  /*d4d0*/  FSEL R132, R132, -INF , !P0 ;  /* 0xff80000084847808 */ /* 0x004fe20004000000 */
[----:B------:R-:W2:Y:S01]  /*d4e0*/  MUFU.TANH R118, R54 ;  /* 0x0000003600767308 */ /* 0x000ea20000002400 */
[----:B------:R-:W-:-:S02]  /*d4f0*/  FSEL R170, R170, -INF , !P0 ;  /* 0xff800000aaaa7808 */ /* 0x000fc40004000000 */
[-C--:B------:R-:W-:Y:S02]  /*d500*/  ISETP.GE.AND P3, PT, R21, R78.reuse, PT ;  /* 0x0000004e1500720c */ /* 0x080fe40003f66270 */
[-C--:B------:R-:W-:Y:S02]  /*d510*/  ISETP.GE.AND P2, PT, R15, R78.reuse, PT ;  /* 0x0000004e0f00720c */ /* 0x080fe40003f46270 */
[-C--:B------:R-:W-:Y:S01]  /*d520*/  ISETP.GE.AND P1, PT, R11, R78.reuse, PT ;  /* 0x0000004e0b00720c */ /* 0x080fe20003f26270 */
[----:B------:R-:W4:Y:S01]  /*d530*/  MUFU.TANH R122, R53 ;  /* 0x00000035007a7308 */ /* 0x000f220000002400 */
[----:B------:R-:W-:Y:S02]  /*d540*/  ISETP.GE.AND P0, PT, R13, R78, PT ;  /* 0x0000004e0d00720c */ /* 0x000fe40003f06270 */
[----:B-1----:R-:W-:Y:S02]  /*d550*/  FSEL R130, R130, -INF , !P5 ;  /* 0xff80000082827808 */ /* 0x002fe40006800000 */
[----:B------:R-:W-:-:S02]  /*d560*/  FSEL R166, R166, -INF , !P5 ;  /* 0xff800000a6a67808 */ /* 0x000fc40006800000 */
[----:B---3--:R-:W-:Y:S01]  /*d570*/  FSEL R126, R126, -INF , !P4 ;  /* 0xff8000007e7e7808 */ /* 0x008fe20006000000 */
[----:B------:R-:W1:Y:S01]  /*d580*/  MUFU.TANH R116, R55 ;  /* 0x0000003700747308 */ /* 0x000e620000002400 */
[----:B------:R-:W-:Y:S02]  /*d590*/  FSEL R134, R134, -INF , !P4 ;  /* 0xff80000086867808 */ /* 0x000fe40006000000 */
[----:B--2---:R-:W-:Y:S02]  /*d5a0*/  FSEL R118, R118, -INF , !P3 ;  /* 0xff80000076767808 */ /* 0x004fe40005800000 */
[----:B------:R-:W-:-:S03]  /*d5b0*/  FSEL R124, R124, -INF , !P3 ;  /* 0xff8000007c7c7808 */ /* 0x000fc60005800000 */
[----:B------:R-:W2:Y:S01]  /*d5c0*/  MUFU.TANH R119, R80 ;  /* 0x0000005000777308 */ /* 0x000ea20000002400 */
[----:B----4-:R-:W-:-:S07]  /*d5d0*/  FSEL R122, R122, -INF , !P2 ;  /* 0xff8000007a7a7808 */ /* 0x010fce0005000000 */
[----:B------:R-:W3:Y:S01]  /*d5e0*/  MUFU.TANH R112, R82 ;  /* 0x0000005200707308 */ /* 0x000ee20000002400 */
[----:B-1----:R-:W-:-:S07]  /*d5f0*/  FSEL R116, R116, -INF , !P2 ;  /* 0xff80000074747808 */ /* 0x002fce0005000000 */
[----:B------:R-:W1:Y:S01]  /*d600*/  MUFU.TANH R117, R81 ;  /* 0x0000005100757308 */ /* 0x000e620000002400 */
[----:B--2---:R-:W-:-:S07]  /*d610*/  FSEL R119, R119, -INF , !P1 ;  /* 0xff80000077777808 */ /* 0x004fce0004800000 */
[----:B------:R-:W2:Y:S01]  /*d620*/  MUFU.TANH R110, R83 ;  /* 0x00000053006e7308 */ /* 0x000ea20000002400 */
[----:B---3--:R-:W-:Y:S02]  /*d630*/  FSEL R112, R112, -INF , !P1 ;  /* 0xff80000070707808 */ /* 0x008fe40004800000 */
[----:B-1----:R-:W-:Y:S02]  /*d640*/  FSEL R117, R117, -INF , !P0 ;  /* 0xff80000075757808 */ /* 0x002fe40004000000 */
        /* <DEDUP_REMOVED lines=16> */
.L_x_12465:
[----:B------:R-:W2:Y:S01]  /*d750*/  LD.E R19, desc[UR4][R100.64+0x170] ;  /* 0x0001700464137980 */ /* 0x000ea2000c101900 */
[----:B------:R-:W-:Y:S02]  /*d760*/  IADD3 R15, PT, PT, R158, -0x40, RZ ;  /* 0xffffffc09e0f7810 */ /* 0x000fe40007ffe0ff */
[----:B------:R-:W-:Y:S01]  /*d770*/  IABS R26, R158 ;  /* 0x0000009e001a7213 */ /* 0x000fe20000000000 */
[----:B------:R-:W3:Y:S01]  /*d780*/  LD.E.64 R34, desc[UR4][R100.64+0x20] ;  /* 0x0000200464227980 */ /* 0x000ee2000c101b00 */
        /* <DEDUP_REMOVED lines=56> */
.L_x_12466:
[----:B------:R-:W-:Y:S05]  /*db10*/  BSYNC.RECONVERGENT B0 ;  /* 0x0000000000007941 */ /* 0x000fea0003800200 */
.L_x_12464:
        /* <DEDUP_REMOVED lines=21> */
.L_x_12463:
[----:B------:R-:W-:Y:S05]  /*dc70*/  BSYNC.RECONVERGENT B1 ;  /* 0x0000000000017941 */ /* 0x000fea0003800200 */
.L_x_12462:
        /* <DEDUP_REMOVED lines=54> */
[-CC-:B------:R-:W-:Y:S01]  /*dfe0*/  FFMA.FTZ R34, R10, R114.reuse, -R115.reuse ;  /* 0x000000720a227223 */ /* 0x180fe20000010873 */
[-C--:B------:R-:W-:Y:S01]  /*dff0*/  FFMA.FTZ R109, R8, R114.reuse, -R115 ;  /* 0x00000072086d7223 */ /* 0x080fe20000010873 */
[----:B------:R-:W2:Y:S01]  /*e000*/  LDSM.16.MT88.4 R4, [R136+0xa000] ;  /* 0x00a000008804783b */ /* 0x000ea20000004200 */
[-CC-:B------:R-:W-:Y:S01]  /*e010*/  FFMA.FTZ R28, R18, R114.reuse, -R123.reuse ;  /* 0x00000072121c7223 */ /* 0x180fe2000001087b */
[-CC-:B------:R-:W-:Y:S01]  /*e020*/  FFMA.FTZ R29, R16, R114.reuse, -R123.reuse ;  /* 0x00000072101d7223 */ /* 0x180fe2000001087b */
[-C--:B------:R-:W-:Y:S01]  /*e030*/  FFMA.FTZ R0, R0, R114.reuse, -R123 ;  /* 0x0000007200007223 */ /* 0x080fe2000001087b */
[----:B------:R-:W3:Y:S01]  /*e040*/  LDSM.16.MT88.4 R8, [R136+0x8800] ;  /* 0x008800008808783b */ /* 0x000ee20000004200 */
[----:B------:R-:W4:Y:S01]  /*e050*/  MUFU.EX2 R32, R32 ;  /* 0x0000002000207308 */ /* 0x000f220000000800 */
[-CC-:B------:R-:W-:Y:S01]  /*e060*/  FFMA.FTZ R106, R14, R114.reuse, -R115.reuse ;  /* 0x000000720e6a7223 */ /* 0x180fe20000010873 */
[-CC-:B------:R-:W-:Y:S01]  /*e070*/  FFMA.FTZ R111, R12, R114.reuse, -R115.reuse ;  /* 0x000000720c6f7223 */ /* 0x180fe20000010873 */
        /* <DEDUP_REMOVED lines=11> */
[-C--:B------:R-:W-:Y:S01]  /*e130*/  FFMA.FTZ R119, R119, R114.reuse, -R123 ;  /* 0x0000007277777223 */ /* 0x080fe2000001087b */
[----:B------:R-:W-:Y:S01]  /*e140*/  LDSM.16.MT88.4 R20, [R138+0x8800] ;  /* 0x008800008a14783b */ /* 0x000fe20000004200 */
[----:B------:R-:W1:Y:S01]  /*e150*/  MUFU.EX2 R2, R2 ;  /* 0x0000000200027308 */ /* 0x000e620000000800 */
[----:B----4-:R-:W-:Y:S01]  /*e160*/  F2FP.BF16.F32.PACK_AB R64, R32, R35 ;  /* 0x000000232040723e */ /* 0x010fe200000010ff */
[-CC-:B------:R-:W-:Y:S01]  /*e170*/  FFMA.FTZ R117, R118, R114.reuse, -R115.reuse ;  /* 0x0000007276757223 */ /* 0x180fe20000010873 */
[-CC-:B------:R-:W-:Y:S01]  /*e180*/  FFMA.FTZ R116, R116, R114.reuse, -R115.reuse ;  /* 0x0000007274747223 */ /* 0x180fe20000010873 */
[-CC-:B------:R-:W-:Y:S01]  /*e190*/  FFMA.FTZ R112, R112, R114.reuse, -R115.reuse ;  /* 0x0000007270707223 */ /* 0x180fe20000010873 */
[----:B------:R-:W-:Y:S01]  /*e1a0*/  FFMA.FTZ R169, R110, R114, -R115 ;  /* 0x000000726ea97223 */ /* 0x000fe20000010873 */
[----:B------:R-:W-:Y:S01]  /*e1b0*/  FADD.FTZ R32, R35, R32 ;  /* 0x0000002023207221 */ /* 0x000fe20000010000 */
[----:B------:R-:W-:Y:S01]  /*e1c0*/  ISETP.GE.AND P0, PT, R103, R150, PT ;  /* 0x000000966700720c */ /* 0x000fe20003f06270 */
[----:B------:R-:W-:Y:S08]  /*e1d0*/  MUFU.EX2 R108, R108 ;  /* 0x0000006c006c7308 */ /* 0x000ff00000000800 */
        /* <DEDUP_REMOVED lines=42> */
[----:B--2---:R-:W-:Y:S01]  /*e480*/  HMMA.16816.F32.BF16 R60, R64, R4, RZ ;  /* 0x00000004403c723c */ /* 0x004fe200000418ff */
[----:B----4-:R-:W-:Y:S01]  /*e490*/  F2FP.BF16.F32.PACK_AB R4, R28, R33 ;  /* 0x000000211c04723e */ /* 0x010fe200000010ff */
[----:B------:R-:W-:Y:S01]  /*e4a0*/  FADD.FTZ R33, R33, R2 ;  /* 0x0000000221217221 */ /* 0x000fe20000010000 */
[----:B-1----:R-:W-:Y:S01]  /*e4b0*/  F2FP.BF16.F32.PACK_AB R5, R111, R106 ;  /* 0x0000006a6f05723e */ /* 0x002fe200000010ff */
[----:B------:R-:W-:-:S02]  /*e4c0*/  FADD.FTZ R106, R106, R107 ;  /* 0x0000006b6a6a7221 */ /* 0x000fc40000010000 */
[----:B------:R-:W-:Y:S01]  /*e4d0*/  FADD.FTZ R28, R28, R33 ;  /* 0x000000211c1c7221 */ /* 0x000fe20000010000 */
[----:B------:R-:W-:Y:S01]  /*e4e0*/  MUFU.EX2 R116, R116 ;  /* 0x0000007400747308 */ /* 0x000fe20000000800 */
[----:B------:R-:W-:Y:S01]  /*e4f0*/  HMMA.16816.F32.BF16 R64, R64, R6, RZ ;  /* 0x000000064040723c */ /* 0x000fe200000418ff */
[----:B------:R-:W-:Y:S01]  /*e500*/  F2FP.BF16.F32.PACK_AB R6, R0, R29 ;  /* 0x0000001d0006723e */ /* 0x000fe200000010ff */
[----:B------:R-:W-:Y:S01]  /*e510*/  FADD.FTZ R111, R111, R106 ;  /* 0x0000006a6f6f7221 */ /* 0x000fe20000010000 */
[----:B---3--:R-:W-:-:S03]  /*e520*/  F2FP.BF16.F32.PACK_AB R7, R109, R34 ;  /* 0x000000226d07723e */ /* 0x008fc600000010ff */
[----:B------:R-:W-:Y:S01]  /*e530*/  FADD.FTZ R34, R34, R111 ;  /* 0x0000006f22227221 */ /* 0x000fe20000010000 */
[----:B------:R-:W-:Y:S03]  /*e540*/  MUFU.EX2 R112, R112 ;  /* 0x0000007000707308 */ /* 0x000fe60000000800 */
[C---:B------:R-:W-:Y:S05]  /*e550*/  HMMA.16816.F32.BF16 R72, R4.reuse, R8, R72 ;  /* 0x000000080448723c */ /* 0x040fea0000041848 */
[----:B------:R-:W-:Y:S03]  /*e560*/  MUFU.EX2 R169, R169 ;  /* 0x000000a900a97308 */ /* 0x000fe60000000800 */
[C---:B------:R-:W-:Y:S01]  /*e570*/  HMMA.16816.F32.BF16 R68, R4.reuse, R10, R68 ;  /* 0x0000000a0444723c */ /* 0x040fe20000041844 */
[----:B------:R-:W1:Y:S07]  /*e580*/  LDSM.16.MT88.4 R8, [R137+0xa800] ;  /* 0x00a800008908783b */ /* 0x000e6e0000004200 */
[C---:B-----5:R-:W-:Y:S08]  /*e590*/  HMMA.16816.F32.BF16 R80, R4.reuse, R12, R80 ;  /* 0x0000000c0450723c */ /* 0x060ff00000041850 */
        /* <DEDUP_REMOVED lines=105> */
.L_x_12474:
        /* <DEDUP_REMOVED lines=77> */
.L_x_12469:
[----:B------:R-:W-:Y:S05]  /*f100*/  BSYNC.RECONVERGENT B0 ;  /* 0x0000000000007941 */ /* 0x000fea0003800200 */
.L_x_12468:
[----:B------:R-:W1:Y:S01]  /*f110*/  S2UR UR7, SR_CgaCtaId ;  /* 0x00000000000779c3 */ /* 0x000e620000008800 */
[----:B------:R-:W-:Y:S01]  /*f120*/  SHF.L.U32 R3, R157, 0x3, RZ ;  /* 0x000000039d037819 */ /* 0x000fe200000006ff */
[----:B------:R-:W-:Y:S01]  /*f130*/  UMOV UR9, 0x400 ;  /* 0x0000040000097882 */ /* 0x000fe20000000000 */
[----:B------:R-:W-:Y:S01]  /*f140*/  IADD3 R4, P0, PT, R167, R154, RZ ;  /* 0x0000009aa7047210 */ /* 0x000fe20007f1e0ff */
[----:B------:R-:W-:Y:S01]  /*f150*/  BSSY.RECONVERGENT B1, `(.L_x_12470) ;  /* 0x0000125000017945 */ /* 0x000fe20003800200 */
[----:B------:R-:W-:Y:S02]  /*f160*/  LOP3.LUT R2, R3, 0x1c0, RZ, 0xc0, !PT ;  /* 0x000001c003027812 */ /* 0x000fe400078ec0ff */
[----:B------:R-:W-:Y:S02]  /*f170*/  IADD3.X R5, PT, PT, R166, R155, RZ, P0, !PT ;  /* 0x0000009ba6057210 */ /* 0x000fe400007fe4ff */
[----:B------:R-:W-:Y:S02]  /*f180*/  LOP3.LUT R2, R2, 0x38, R157, 0xf8, !PT ;  /* 0x0000003802027812 */ /* 0x000fe400078ef89d */
[-C--:B------:R-:W-:Y:S02]  /*f190*/  IADD3 R12, P0, PT, R4, R167.reuse, RZ ;  /* 0x000000a7040c7210 */ /* 0x080fe40007f1e0ff */
[--C-:B------:R-:W-:Y:S02]  /*f1a0*/  LOP3.LUT R2, R2, 0x38, R3.reuse, 0x78, !PT ;  /* 0x0000003802027812 */ /* 0x100fe400078e7803 */
[-C--:B------:R-:W-:Y:S02]  /*f1b0*/  IADD3.X R13, PT, PT, R5, R166.reuse, RZ, P0, !PT ;  /* 0x000000a6050d7210 */ /* 0x080fe400007fe4ff */
[----:B------:R-:W-:Y:S02]  /*f1c0*/  LOP3.LUT R2, R2, 0x1e00, R3, 0xf8, !PT ;  /* 0x00001e0002027812 */ /* 0x000fe400078ef803 */
[----:B------:R-:W-:Y:S02]  /*f1d0*/  IADD3 R20, P0, PT, R12, R167, RZ ;  /* 0x000000a70c147210 */ /* 0x000fe40007f1e0ff */
[----:B------:R-:W-:Y:S02]  /*f1e0*/  IADD3 R159, PT, PT, R159, -0x1, RZ ;  /* 0xffffffff9f9f7810 */ /* 0x000fe40007ffe0ff */
[----:B------:R-:W-:Y:S01]  /*f1f0*/  IADD3.X R21, PT, PT, R13, R166, RZ, P0, !PT ;  /* 0x000000a60d157210 */ /* 0x000fe200007fe4ff */
[----:B-1----:R-:W-:Y:S01]  /*f200*/  ULEA UR6, UR7, UR9, 0x18 ;  /* 0x0000000907067291 */ /* 0x002fe2000f8ec0ff */
[----:B------:R-:W-:Y:S05]  /*f210*/  ISETP.GT.AND P0, PT, R159, R150, PT ;  /* 0x000000969f00720c */ /* 0x000fea0003f04270 */
[----:B------:R-:W-:Y:S05]  /*f220*/  LEA R3, R2, UR6, 0x1 ;  /* 0x0000000602037c11 */ /* 0x000fea000f8e08ff */
[----:B------:R-:W-:Y:S01]  /*f230*/  @!PT LDS RZ, [RZ] ;  /* 0x00000000fffff984 */ /* 0x000fe20000000800 */
[----:B------:R-:W-:Y:S01]  /*f240*/  @!PT LDS RZ, [RZ] ;  /* 0x00000000fffff984 */ /* 0x000fe20000000800 */
[----:B------:R-:W-:Y:S01]  /*f250*/  @!PT LDS RZ, [RZ] ;  /* 0x00000000fffff984 */ /* 0x000fe20000000800 */
[----:B------:R-:W-:Y:S06]  /*f260*/  LDGSTS.E.BYPASS.LTC128B.128 [R3+0x8000], desc[UR4][R154.64] ;  /* 0x080000009a037fae */ /* 0x000fec000b981a04 */
[----:B------:R-:W-:Y:S06]  /*f270*/  LDGSTS.E.BYPASS.LTC128B.128 [R3+0xa000], desc[UR4][R154.64+0x80] ;  /* 0x0a0000809a037fae */ /* 0x000fec000b981a04 */
[----:B------:R-:W-:Y:S06]  /*f280*/  LDGSTS.E.BYPASS.LTC128B.128 [R3+0x8800], desc[UR4][R4.64] ;  /* 0x0880000004037fae */ /* 0x000fec000b981a04 */
[----:B------:R1:W-:Y:S06]  /*f290*/  LDGSTS.E.BYPASS.LTC128B.128 [R3+0xa800], desc[UR4][R4.64+0x80] ;  /* 0x0a80008004037fae */ /* 0x0003ec000b981a04 */
[----:B------:R-:W-:Y:S06]  /*f2a0*/  LDGSTS.E.BYPASS.LTC128B.128 [R3+0x9000], desc[UR4][R12.64] ;  /* 0x090000000c037fae */ /* 0x000fec000b981a04 */
[----:B------:R2:W-:Y:S06]  /*f2b0*/  LDGSTS.E.BYPASS.LTC128B.128 [R3+0xb000], desc[UR4][R12.64+0x80] ;  /* 0x0b0000800c037fae */ /* 0x0005ec000b981a04 */
[----:B------:R-:W-:Y:S06]  /*f2c0*/  LDGSTS.E.BYPASS.LTC128B.128 [R3+0x9800], desc[UR4][R20.64] ;  /* 0x0980000014037fae */ /* 0x000fec000b981a04 */
[----:B------:R3:W-:Y:S06]  /*f2d0*/  LDGSTS.E.BYPASS.LTC128B.128 [R3+0xb800], desc[UR4][R20.64+0x80] ;  /* 0x0b80008014037fae */ /* 0x0007ec000b981a04 */
[----:B------:R-:W-:Y:S06]  /*f2e0*/  LDSM.16.M88.4 R32, [R147] ;  /* 0x000000009320783b */ /* 0x000fec0000000200 */
[----:B------:R-:W1:Y:S06]  /*f2f0*/  LDSM.16.M88.4 R8, [R146+0x4000] ;  /* 0x004000009208783b */ /* 0x000e6c0000000200 */
[----:B------:R-:W2:Y:S06]  /*f300*/  LDSM.16.M88.4 R16, [R146+0x4800] ;  /* 0x004800009210783b */ /* 0x000eac0000000200 */
[----:B------:R-:W3:Y:S06]  /*f310*/  LDSM.16.M88.4 R24, [R146+0x5000] ;  /* 0x005000009218783b */ /* 0x000eec0000000200 */
[----:B------:R-:W0:Y:S06]  /*f320*/  LDGDEPBAR ;  /* 0x00000000000079af */ /* 0x000e2c0000000000 */
[----:B------:R-:W4:Y:S06]  /*f330*/  LDSM.16.M88.4 R104, [R146+0x5800] ;  /* 0x005800009268783b */ /* 0x000f2c0000000200 */
[----:B------:R-:W-:Y:S06]  /*f340*/  LDSM.16.M88.4 R112, [R145] ;  /* 0x000000009170783b */ /* 0x000fec0000000200 */
[----:B------:R-:W5:Y:S01]  /*f350*/  LDSM.16.M88.4 R116, [R141+0x4000] ;  /* 0x004000008d74783b */ /* 0x000f620000000200 */
[C---:B-1----:R-:W-:Y:S05]  /*f360*/  HMMA.16816.F32.BF16 R4, R32.reuse, R8, RZ ;  /* 0x000000082004723c */ /* 0x042fea00000418ff */
[----:B------:R-:W1:Y:S06]  /*f370*/  LDSM.16.M88.4 R120, [R141+0x4800] ;  /* 0x004800008d78783b */ /* 0x000e6c0000000200 */
[----:B------:R-:W1:Y:S01]  /*f380*/  LDSM.16.M88.4 R124, [R141+0x5000] ;  /* 0x005000008d7c783b */ /* 0x000e620000000200 */
[C---:B------:R-:W-:Y:S05]  /*f390*/  HMMA.16816.F32.BF16 R8, R32.reuse, R10, RZ ;  /* 0x0000000a2008723c */ /* 0x040fea00000418ff */
[----:B------:R-:W-:Y:S03]  /*f3a0*/  LDSM.16.M88.4 R128, [R144] ;  /* 0x000000009080783b */ /* 0x000fe60000000200 */
[C---:B--2---:R-:W-:Y:S03]  /*f3b0*/  HMMA.16816.F32.BF16 R12, R32.reuse, R16, RZ ;  /* 0x00000010200c723c */ /* 0x044fe600000418ff */
[----:B------:R-:W-:Y:S05]  /*f3c0*/  LDSM.16.M88.4 R132, [R140+0x4000] ;  /* 0x004000008c84783b */ /* 0x000fea0000000200 */
[C---:B------:R-:W-:Y:S01]  /*f3d0*/  HMMA.16816.F32.BF16 R16, R32.reuse, R18, RZ ;  /* 0x000000122010723c */ /* 0x040fe200000418ff */
[----:B------:R-:W2:Y:S07]  /*f3e0*/  LD.E R2, desc[UR4][R100.64+0x18c] ;  /* 0x00018c0464027980 */ /* 0x000eae000c101900 */
[C---:B---3--:R-:W-:Y:S08]  /*f3f0*/  HMMA.16816.F32.BF16 R20, R32.reuse, R24, RZ ;  /* 0x000000182014723c */ /* 0x048ff000000418ff */
[C---:B------:R-:W-:Y:S08]  /*f400*/  HMMA.16816.F32.BF16 R24, R32.reuse, R26, RZ ;  /* 0x0000001a2018723c */ /* 0x040ff000000418ff */
[C---:B----4-:R-:W-:Y:S08]  /*f410*/  HMMA.16816.F32.BF16 R28, R32.reuse, R104, RZ ;  /* 0x00000068201c723c */ /* 0x050ff000000418ff */
[----:B------:R-:W-:Y:S01]  /*f420*/  HMMA.16816.F32.BF16 R32, R32, R106, RZ ;  /* 0x0000006a2020723c */ /* 0x000fe200000418ff */
[----:B------:R-:W3:Y:S07]  /*f430*/  LDSM.16.M88.4 R104, [R141+0x5800] ;  /* 0x005800008d68783b */ /* 0x000eee0000000200 */
        /* <DEDUP_REMOVED lines=11> */
[----:B------:R-:W-:Y:S06]  /*f4f0*/  LDSM.16.M88.4 R104, [R143] ;  /* 0x000000008f68783b */ /* 0x000fec0000000200 */
[----:B------:R-:W3:Y:S01]  /*f500*/  LDSM.16.M88.4 R112, [R139+0x4000] ;  /* 0x004000008b70783b */ /* 0x000ee20000000200 */
        /* <DEDUP_REMOVED lines=9> */
[C---:B-----5:R-:W-:Y:S08]  /*f5a0*/  HMMA.16816.F32.BF16 R28, R128.reuse, R124, R28 ;  /* 0x0000007c801c723c */ /* 0x060ff0000004181c */
[----:B------:R-:W-:Y:S01]  /*f5b0*/  HMMA.16816.F32.BF16 R32, R128, R126, R32 ;  /* 0x0000007e8020723c */ /* 0x000fe20000041820 */
[----:B------:R-:W-:Y:S06]  /*f5c0*/  LDSM.16.M88.4 R124, [R147+0x2000] ;  /* 0x00200000937c783b */ /* 0x000fec0000000200 */
[----:B------:R-:W5:Y:S01]  /*f5d0*/  LDSM.16.M88.4 R128, [R146+0x6000] ;  /* 0x006000009280783b */ /* 0x000f620000000200 */
        /* <DEDUP_REMOVED lines=8> */
[----:B------:R-:W-:Y:S07]  /*f660*/  LDSM.16.M88.4 R120, [R145+0x2000] ;  /* 0x002000009178783b */ /* 0x000fee0000000200 */
[C---:B------:R-:W-:Y:S08]  /*f670*/  HMMA.16816.F32.BF16 R28, R104.reuse, R132, R28 ;  /* 0x00000084681c723c */ /* 0x040ff0000004181c */
[----:B------:R-:W-:Y:S01]  /*f680*/  HMMA.16816.F32.BF16 R32, R104, R134, R32 ;  /* 0x000000866820723c */ /* 0x000fe20000041820 */
[----:B------:R-:W1:Y:S06]  /*f690*/  LDSM.16.M88.4 R104, [R146+0x7800] ;  /* 0x007800009268783b */ /* 0x000e6c0000000200 */
[----:B------:R-:W1:Y:S01]  /*f6a0*/  LDSM.16.M88.4 R132, [R141+0x6000] ;  /* 0x006000008d84783b */ /* 0x000e620000000200 */
[C---:B-----5:R-:W-:Y:S08]  /*f6b0*/  HMMA.16816.F32.BF16 R4, R124.reuse, R128, R4 ;  /* 0x000000807c04723c */ /* 0x060ff00000041804 */
        /* <DEDUP_REMOVED lines=8> */
[C---:B-1----:R-:W-:Y:S08]  /*f740*/  HMMA.16816.F32.BF16 R28, R124.reuse, R104, R28 ;  /* 0x000000687c1c723c */ /* 0x042ff0000004181c */
[----:B------:R-:W-:Y:S01]  /*f750*/  HMMA.16816.F32.BF16 R32, R124, R106, R32 ;  /* 0x0000006a7c20723c */ /* 0x000fe20000041820 */
[----:B------:R-:W1:Y:S06]  /*f760*/  LDSM.16.M88.4 R104, [R141+0x6800] ;  /* 0x006800008d68783b */ /* 0x000e6c0000000200 */
[----:B------:R-:W3:Y:S01]  /*f770*/  LDSM.16.M88.4 R124, [R144+0x2000] ;  /* 0x00200000907c783b */ /* 0x000ee20000000200 */
        /* <DEDUP_REMOVED lines=19> */
[C---:B------:R-:W-:Y:S08]  /*f8b0*/  HMMA.16816.F32.BF16 R24, R124.reuse, R114, R24 ;  /* 0x000000727c18723c */ /* 0x040ff00000041818 */
        /* <DEDUP_REMOVED lines=153> */
.L_x_12473:
[----:B------:R-:W-:Y:S05]  /*10250*/  BSYNC.RECONVERGENT B0 ;  /* 0x0000000000007941 */ /* 0x000fea0003800200 */
.L_x_12472:
        /* <DEDUP_REMOVED lines=20> */
.L_x_12471:
[----:B------:R-:W-:Y:S05]  /*103a0*/  BSYNC.RECONVERGENT B1 ;  /* 0x0000000000017941 */ /* 0x000fea0003800200 */
.L_x_12470:
[----:B------:R-:W3:Y:S01]  /*103b0*/  LD.E R103, desc[UR4][R100.64+0xdc] ;  /* 0x0000dc0464677980 */ /* 0x000ee2000c101900 */
[----:B--2---:R-:W-:Y:S02]  /*103c0*/  FMNMX3.FTZ R4, R109, R112, R189, !PT ;  /* 0x000000706d047276 */ /* 0x004fe400078100bd */
        /* <DEDUP_REMOVED lines=47> */
[-CC-:B------:R-:W-:Y:S01]  /*106c0*/  FFMA.FTZ R116, R191, R103.reuse, -R112.reuse ;  /* 0x00000067bf747223 */ /* 0x180fe20000010870 */
        /* <DEDUP_REMOVED lines=28> */
[--C-:B------:R-:W-:Y:S01]  /*10890*/  FFMA.FTZ R178, R110, R103, -R124.reuse ;  /* 0x000000676eb27223 */ /* 0x100fe2000001087c */
        /* <DEDUP_REMOVED lines=12> */
[----:B------:R-:W1:Y:S01]  /*10960*/  MUFU.EX2 R119, R119 ;  /* 0x0000007700777308 */ /* 0x000e620000000800 */
        /* <DEDUP_REMOVED lines=10> */
[-C--:B------:R-:W-:Y:S01]  /*10a10*/  FFMA.FTZ R126, R187, R103.reuse, -R124 ;  /* 0x00000067bb7e7223 */ /* 0x080fe2000001087c */
[-CC-:B------:R-:W-:Y:S01]  /*10a20*/  FFMA.FTZ R128, R185, R103.reuse, -R112.reuse ;  /* 0x00000067b9807223 */ /* 0x180fe20000010870 */
[-C--:B------:R-:W-:Y:S01]  /*10a30*/  FFMA.FTZ R127, R127, R103.reuse, -R112 ;  /* 0x000000677f7f7223 */ /* 0x080fe20000010870 */
[-CC-:B------:R-:W-:Y:S01]  /*10a40*/  FFMA.FTZ R129, R129, R103.reuse, -R124.reuse ;  /* 0x0000006781817223 */ /* 0x180fe2000001087c */
[-C--:B------:R-:W-:Y:S03]  /*10a50*/  FFMA.FTZ R130, R183, R103.reuse, -R124 ;  /* 0x00000067b7827223 */ /* 0x080fe6000001087c */
[----:B------:R-:W2:Y:S01]  /*10a60*/  MUFU.EX2 R116, R116 ;  /* 0x0000007400747308 */ /* 0x000ea20000000800 */
[----:B-1----:R-:W-:Y:S01]  /*10a70*/  F2FP.BF16.F32.PACK_AB R98, R119, R120 ;  /* 0x000000787762723e */ /* 0x002fe200000010ff */
[-CC-:B------:R-:W-:Y:S01]  /*10a80*/  FFMA.FTZ R132, R181, R103.reuse, -R112.reuse ;  /* 0x00000067b5847223 */ /* 0x180fe20000010870 */
[----:B------:R-:W-:Y:S01]  /*10a90*/  FFMA.FTZ R131, R131, R103, -R112 ;  /* 0x0000006783837223 */ /* 0x000fe20000010870 */
        /* <DEDUP_REMOVED lines=8> */
[-C--:B------:R-:W-:Y:S01]  /*10b20*/  FFMA.FTZ R170, R173, R103.reuse, -R124 ;  /* 0x00000067adaa7223 */ /* 0x080fe2000001087c */
[-C--:B------:R-:W-:Y:S01]  /*10b30*/  FFMA.FTZ R173, R113, R103.reuse, -R112 ;  /* 0x0000006771ad7223 */ /* 0x080fe20000010870 */
[-CC-:B------:R-:W-:Y:S01]  /*10b40*/  FFMA.FTZ R134, R179, R103.reuse, -R124.reuse ;  /* 0x00000067b3867223 */ /* 0x180fe2000001087c */
[-C--:B------:R-:W-:Y:S01]  /*10b50*/  FFMA.FTZ R153, R177, R103.reuse, -R124 ;  /* 0x00000067b1997223 */ /* 0x080fe2000001087c */
[----:B------:R-:W-:Y:S01]  /*10b60*/  FFMA.FTZ R168, R175, R103, -R112 ;  /* 0x00000067afa87223 */ /* 0x000fe20000010870 */
[----:B--2---:R-:W-:Y:S01]  /*10b70*/  F2FP.BF16.F32.PACK_AB R99, R116, R117 ;  /* 0x000000757463723e */ /* 0x004fe200000010ff */
[-C--:B------:R-:W-:Y:S01]  /*10b80*/  FFMA.FTZ R175, R111, R103.reuse, -R124 ;  /* 0x000000676faf7223 */ /* 0x080fe2000001087c */
[-C--:B------:R-:W-:Y:S01]  /*10b90*/  FFMA.FTZ R135, R135, R103.reuse, -R112 ;  /* 0x0000006787877223 */ /* 0x080fe20000010870 */
[-CC-:B------:R-:W-:Y:S01]  /*10ba0*/  FFMA.FTZ R133, R133, R103.reuse, -R124.reuse ;  /* 0x0000006785857223 */ /* 0x180fe2000001087c */
[-C--:B------:R-:W-:Y:S01]  /*10bb0*/  FFMA.FTZ R124, R108, R103.reuse, -R124 ;  /* 0x000000676c7c7223 */ /* 0x080fe2000001087c */
[--C-:B------:R-:W-:Y:S01]  /*10bc0*/  FFMA.FTZ R176, R107, R103, -R112.reuse ;  /* 0x000000676bb07223 */ /* 0x100fe20000010870 */
[----:B------:R-:W-:Y:S01]  /*10bd0*/  LDSM.16.MT88.4 R108, [R136+0x9800] ;  /* 0x00980000886c783b */ /* 0x000fe20000004200 */
[C---:B------:R-:W-:Y:S01]  /*10be0*/  HMMA.16816.F32.BF16 R4, R96.reuse, R12, R4 ;  /* 0x0000000c6004723c */ /* 0x040fe20000041804 */
[----:B------:R-:W-:Y:S04]  /*10bf0*/  MUFU.EX2 R125, R125 ;  /* 0x0000007d007d7308 */ /* 0x000fe80000000800 */
[C---:B------:R-:W-:Y:S01]  /*10c00*/  FMUL.FTZ R12, R2.reuse, R88 ;  /* 0x00000058020c7220 */ /* 0x040fe20000410000 */
[----:B------:R-:W-:Y:S01]  /*10c10*/  FMUL.FTZ R13, R2, R89 ;  /* 0x00000059020d7220 */ /* 0x000fe20000410000 */
[--C-:B------:R-:W-:Y:S01]  /*10c20*/  FFMA.FTZ R177, R106, R103, -R112.reuse ;  /* 0x000000676ab17223 */ /* 0x100fe20000010870 */
[C---:B------:R-:W-:Y:S03]  /*10c30*/  HMMA.16816.F32.BF16 R8, R96.reuse, R14, R8 ;  /* 0x0000000e6008723c */ /* 0x040fe60000041808 */
[----:B------:R-:W1:Y:S01]  /*10c40*/  MUFU.EX2 R126, R126 ;  /* 0x0000007e007e7308 */ /* 0x000e620000000800 */
[C---:B------:R-:W-:Y:S01]  /*10c50*/  FMUL.FTZ R14, R0.reuse, R90 ;  /* 0x0000005a000e7220 */ /* 0x040fe20000410000 */
[----:B------:R-:W-:Y:S01]  /*10c60*/  FMUL.FTZ R15, R0, R91 ;  /* 0x0000005b000f7220 */ /* 0x000fe20000410000 */
[-CC-:B------:R-:W-:Y:S01]  /*10c70*/  FFMA.FTZ R180, R105, R103.reuse, -R112.reuse ;  /* 0x0000006769b47223 */ /* 0x180fe20000010870 */
[----:B------:R-:W2:Y:S01]  /*10c80*/  LDSM.16.MT88.4 R88, [R136+0x8000] ;  /* 0x008000008858783b */ /* 0x000ea20000004200 */
[----:B------:R-:W-:Y:S01]  /*10c90*/  FFMA.FTZ R112, R104, R103, -R112 ;  /* 0x0000006768707223 */ /* 0x000fe20000010870 */
[C---:B------:R-:W-:Y:S01]  /*10ca0*/  FMUL.FTZ R52, R2.reuse, R52 ;  /* 0x0000003402347220 */ /* 0x040fe20000410000 */
[----:B------:R-:W-:Y:S01]  /*10cb0*/  FMUL.FTZ R53, R2, R53 ;  /* 0x0000003502357220 */ /* 0x000fe20000410000 */
[----:B------:R-:W-:Y:S01]  /*10cc0*/  FMUL.FTZ R54, R0, R54 ;  /* 0x0000003600367220 */ /* 0x000fe20000410000 */
[C---:B------:R-:W-:Y:S01]  /*10cd0*/  HMMA.16816.F32.BF16 R12, R96.reuse, R20, R12 ;  /* 0x00000014600c723c */ /* 0x040fe2000004180c */
[----:B------:R3:W-:Y:S02]  /*10ce0*/  MUFU.EX2 R181, R112 ;  /* 0x0000007000b57308 */ /* 0x0007e40000000800 */
[C---:B------:R-:W-:Y:S01]  /*10cf0*/  FMUL.FTZ R20, R2.reuse, R80 ;  /* 0x0000005002147220 */ /* 0x040fe20000410000 */
[----:B------:R-:W-:Y:S01]  /*10d00*/  FMUL.FTZ R21, R2, R81 ;  /* 0x0000005102157220 */ /* 0x000fe20000410000 */
[----:B------:R-:W-:Y:S01]  /*10d10*/  FMUL.FTZ R55, R0, R55 ;  /* 0x0000003700377220 */ /* 0x000fe20000410000 */
[C---:B------:R-:W-:Y:S01]  /*10d20*/  FMUL.FTZ R56, R2.reuse, R56 ;  /* 0x0000003802387220 */ /* 0x040fe20000410000 */
[----:B------:R-:W-:Y:S01]  /*10d30*/  FMUL.FTZ R57, R2, R57 ;  /* 0x0000003902397220 */ /* 0x000fe20000410000 */
[C---:B------:R-:W-:Y:S03]  /*10d40*/  HMMA.16816.F32.BF16 R16, R96.reuse, R22, R16 ;  /* 0x000000166010723c */ /* 0x040fe60000041810 */
[----:B------:R-:W-:Y:S01]  /*10d50*/  MUFU.EX2 R128, R128 ;  /* 0x0000008000807308 */ /* 0x000fe20000000800 */
[C---:B------:R-:W-:Y:S01]  /*10d60*/  FMUL.FTZ R22, R0.reuse, R82 ;  /* 0x0000005200167220 */ /* 0x040fe20000410000 */
[C---:B------:R-:W-:Y:S01]  /*10d70*/  FMUL.FTZ R23, R0.reuse, R83 ;  /* 0x0000005300177220 */ /* 0x040fe20000410000 */
[C---:B------:R-:W-:Y:S01]  /*10d80*/  FMUL.FTZ R58, R0.reuse, R58 ;  /* 0x0000003a003a7220 */ /* 0x040fe20000410000 */
[----:B------:R-:W4:Y:S01]  /*10d90*/  LDSM.16.MT88.4 R80, [R142+0xa000] ;  /* 0x00a000008e50783b */ /* 0x000f220000004200 */
[----:B------:R-:W-:Y:S01]  /*10da0*/  FMUL.FTZ R59, R0, R59 ;  /* 0x0000003b003b7220 */ /* 0x000fe20000410000 */
[C---:B------:R-:W-:Y:S04]  /*10db0*/  FFMA.FTZ R123, R2.reuse, R171, R123 ;  /* 0x000000ab027b7223 */ /* 0x040fe8000001007b */
[----:B------:R-:W5:Y:S01]  /*10dc0*/  MUFU.EX2 R127, R127 ;  /* 0x0000007f007f7308 */ /* 0x000f620000000800 */
[----:B------:R-:W-:Y:S01]  /*10dd0*/  ISETP.GT.AND P0, PT, R159, R150, PT ;  /* 0x000000969f00720c */ /* 0x000fe20003f04270 */
[C---:B------:R-:W-:Y:S01]  /*10de0*/  HMMA.16816.F32.BF16 R20, R96.reuse, R28, R20 ;  /* 0x0000001c6014723c */ /* 0x040fe20000041814 */
[----:B---3--:R-:W-:Y:S02]  /*10df0*/  LDSM.16.MT88.4 R112, [R142+0xb800] ;  /* 0x00b800008e70783b */ /* 0x008fe40000004200 */
[C---:B------:R-:W-:Y:S01]  /*10e00*/  FMUL.FTZ R28, R2.reuse, R72 ;  /* 0x00000048021c7220 */ /* 0x040fe20000410000 */
[----:B------:R-:W-:Y:S04]  /*10e10*/  FMUL.FTZ R29, R2, R73 ;  /* 0x00000049021d7220 */ /* 0x000fe80000410000 */
[----:B------:R-:W-:Y:S01]  /*10e20*/  MUFU.EX2 R129, R129 ;  /* 0x0000008100817308 */ /* 0x000fe20000000800 */
[C---:B------:R-:W-:Y:S01]  /*10e30*/  FFMA.FTZ R121, R0.reuse, R169, R121 ;  /* 0x000000a900797223 */ /* 0x040fe20000010079 */
[C---:B------:R-:W-:Y:S03]  /*10e40*/  HMMA.16816.F32.BF16 R24, R96.reuse, R30, R24 ;  /* 0x0000001e6018723c */ /* 0x040fe60000041818 */
[C---:B------:R-:W-:Y:S01]  /*10e50*/  FMUL.FTZ R30, R0.reuse, R74 ;  /* 0x0000004a001e7220 */ /* 0x040fe20000410000 */
[----:B------:R-:W-:Y:S01]  /*10e60*/  FMUL.FTZ R31, R0, R75 ;  /* 0x0000004b001f7220 */ /* 0x000fe20000410000 */
[----:B------:R-:W-:Y:S01]  /*10e70*/  FADD.FTZ R123, R122, R123 ;  /* 0x0000007b7a7b7221 */ /* 0x000fe20000010000 */
[----:B------:R-:W3:Y:S02]  /*10e80*/  LDSM.16.MT88.4 R72, [R138+0xa000] ;  /* 0x00a000008a48783b */ /* 0x000ee40000004200 */
        /* <DEDUP_REMOVED lines=8> */
[C---:B------:R-:W-:Y:S01]  /*10f10*/  HMMA.16816.F32.BF16 R32, R96.reuse, R90, R32 ;  /* 0x0000005a6020723c */ /* 0x040fe20000041820 */
[----:B------:R-:W-:Y:S06]  /*10f20*/  LDSM.16.MT88.4 R88, [R136+0x8800] ;  /* 0x008800008858783b */ /* 0x000fec0000004200 */
[----:B------:R-:W2:Y:S01]  /*10f30*/  MUFU.EX2 R131, R131 ;  /* 0x0000008300837308 */ /* 0x000ea20000000800 */
[C---:B----4-:R-:W-:Y:S09]  /*10f40*/  HMMA.16816.F32.BF16 R36, R96.reuse, R80, R36 ;  /* 0x000000506024723c */ /* 0x050ff20000041824 */
[----:B------:R-:W-:Y:S01]  /*10f50*/  MUFU.EX2 R134, R134 ;  /* 0x0000008600867308 */ /* 0x000fe20000000800 */
[C---:B------:R-:W-:Y:S01]  /*10f60*/  HMMA.16816.F32.BF16 R40, R96.reuse, R82, R40 ;  /* 0x000000526028723c */ /* 0x040fe20000041828 */
[----:B------:R-:W-:Y:S08]  /*10f70*/  LDSM.16.MT88.4 R80, [R138+0x8800] ;  /* 0x008800008a50783b */ /* 0x000ff00000004200 */
[----:B------:R-:W-:Y:S01]  /*10f80*/  MUFU.EX2 R153, R153 ;  /* 0x0000009900997308 */ /* 0x000fe20000000800 */
[C---:B---3--:R-:W-:Y:S09]  /*10f90*/  HMMA.16816.F32.BF16 R44, R96.reuse, R72, R44 ;  /* 0x00000048602c723c */ /* 0x048ff2000004182c */
[----:B------:R-:W-:Y:S01]  /*10fa0*/  MUFU.EX2 R168, R168 ;  /* 0x000000a800a87308 */ /* 0x000fe20000000800 */
[C---:B------:R-:W-:Y:S01]  /*10fb0*/  HMMA.16816.F32.BF16 R48, R96.reuse, R74, R48 ;  /* 0x0000004a6030723c */ /* 0x040fe20000041830 */
[----:B------:R-:W3:Y:S08]  /*10fc0*/  LDSM.16.MT88.4 R72, [R142+0x8800] ;  /* 0x008800008e48783b */ /* 0x000ef00000004200 */
[----:B------:R-:W-:Y:S01]  /*10fd0*/  MUFU.EX2 R135, R135 ;  /* 0x0000008700877308 */ /* 0x000fe20000000800 */
[C---:B------:R-:W-:Y:S09]  /*10fe0*/  HMMA.16816.F32.BF16 R52, R96.reuse, R68, R52 ;  /* 0x000000446034723c */ /* 0x040ff20000041834 */
[----:B------:R-:W-:Y:S01]  /*10ff0*/  MUFU.EX2 R170, R170 ;  /* 0x000000aa00aa7308 */ /* 0x000fe20000000800 */
[----:B-1----:R-:W-:Y:S01]  /*11000*/  F2FP.BF16.F32.PACK_AB R68, R126, R125 ;  /* 0x0000007d7e44723e */ /* 0x002fe200000010ff */
[----:B------:R-:W-:Y:S01]  /*11010*/  FADD.FTZ R125, R125, R0 ;  /* 0x000000007d7d7221 */ /* 0x000fe20000010000 */
[----:B-----5:R-:W-:Y:S01]  /*11020*/  F2FP.BF16.F32.PACK_AB R69, R127, R128 ;  /* 0x000000807f45723e */ /* 0x020fe200000010ff */
[----:B------:R-:W-:Y:S01]  /*11030*/  FADD.FTZ R128, R128, R117 ;  /* 0x0000007580807221 */ /* 0x000fe20000010000 */
[----:B------:R-:W-:Y:S01]  /*11040*/  MOV R0, R3 ;  /* 0x0000000300007202 */ /* 0x000fe20000000f00 */
[C---:B------:R-:W-:Y:S04]  /*11050*/  HMMA.16816.F32.BF16 R56, R96.reuse, R70, R56 ;  /* 0x000000466038723c */ /* 0x040fe80000041838 */
[----:B------:R-:W-:Y:S01]  /*11060*/  MUFU.EX2 R133, R133 ;  /* 0x0000008500857308 */ /* 0x000fe20000000800 */
[----:B------:R-:W-:Y:S01]  /*11070*/  F2FP.BF16.F32.PACK_AB R70, R130, R129 ;  /* 0x000000818246723e */ /* 0x000fe200000010ff */
[----:B------:R-:W-:Y:S01]  /*11080*/  FADD.FTZ R126, R126, R125 ;  /* 0x0000007d7e7e7221 */ /* 0x000fe20000010000 */
[----:B--2---:R-:W-:Y:S01]  /*11090*/  F2FP.BF16.F32.PACK_AB R71, R131, R132 ;  /* 0x000000848347723e */ /* 0x004fe200000010ff */
[----:B------:R-:W-:Y:S01]  /*110a0*/  FADD.FTZ R127, R127, R128 ;  /* 0x000000807f7f7221 */ /* 0x000fe20000010000 */
[C---:B------:R-:W-:Y:S05]  /*110b0*/  HMMA.16816.F32.BF16 R60, R96.reuse, R76, R60 ;  /* 0x0000004c603c723c */ /* 0x040fea000004183c */
[----:B------:R-:W-:Y:S01]  /*110c0*/  MUFU.EX2 R172, R172 ;  /* 0x000000ac00ac7308 */ /* 0x000fe20000000800 */
[----:B------:R-:W-:Y:S04]  /*110d0*/  FADD.FTZ R132, R132, R127 ;  /* 0x0000007f84847221 */ /* 0x000fe80000010000 */
[----:B------:R-:W-:Y:S01]  /*110e0*/  FADD.FTZ R131, R131, R132 ;  /* 0x0000008483837221 */ /* 0x000fe20000010000 */
[----:B------:R-:W-:Y:S01]  /*110f0*/  HMMA.16816.F32.BF16 R64, R96, R78, R64 ;  /* 0x0000004e6040723c */ /* 0x000fe20000041840 */
[----:B------:R-:W1:Y:S03]  /*11100*/  LDSM.16.MT88.4 R76, [R142+0xa800] ;  /* 0x00a800008e4c783b */ /* 0x000e660000004200 */
[----:B------:R-:W-:Y:S04]  /*11110*/  MUFU.EX2 R173, R173 ;  /* 0x000000ad00ad7308 */ /* 0x000fe80000000800 */
[C---:B---3--:R-:W-:Y:S06]  /*11120*/  HMMA.16816.F32.BF16 R4, R68.reuse, R72, R4 ;  /* 0x000000484404723c */ /* 0x048fec0000041804 */
[----:B------:R-:W-:Y:S02]  /*11130*/  MUFU.EX2 R174, R174 ;  /* 0x000000ae00ae7308 */ /* 0x000fe40000000800 */
[C---:B------:R-:W-:Y:S01]  /*11140*/  HMMA.16816.F32.BF16 R8, R68.reuse, R74, R8 ;  /* 0x0000004a4408723c */ /* 0x040fe20000041808 */
[----:B------:R-:W2:Y:S07]  /*11150*/  LDSM.16.MT88.4 R72, [R138+0xa800] ;  /* 0x00a800008a48783b */ /* 0x000eae0000004200 */
        /* <DEDUP_REMOVED lines=8> */
[----:B------:R-:W-:Y:S01]  /*111e0*/  MUFU.EX2 R178, R178 ;  /* 0x000000b200b27308 */ /* 0x000fe20000000800 */
[C---:B------:R-:W-:Y:S01]  /*111f0*/  HMMA.16816.F32.BF16 R24, R68.reuse, R86, R24 ;  /* 0x000000564418723c */ /* 0x040fe20000041818 */
[----:B------:R-:W3:Y:S08]  /*11200*/  LDSM.16.MT88.4 R84, [R136+0xa800] ;  /* 0x00a800008854783b */ /* 0x000ef00000004200 */
[----:B------:R-:W1:Y:S01]  /*11210*/  MUFU.EX2 R179, R124 ;  /* 0x0000007c00b37308 */ /* 0x000e620000000800 */
[----:B-----5:R-:W-:Y:S01]  /*11220*/  F2FP.BF16.F32.PACK_AB R105, R177, R176 ;  /* 0x000000b0b169723e */ /* 0x020fe200000010ff */
[C---:B------:R-:W-:Y:S08]  /*11230*/  HMMA.16816.F32.BF16 R28, R68.reuse, R88, R28 ;  /* 0x00000058441c723c */ /* 0x040ff0000004181c */
[----:B------:R-:W5:Y:S01]  /*11240*/  MUFU.EX2 R180, R180 ;  /* 0x000000b400b47308 */ /* 0x000f620000000800 */
[C---:B------:R-:W-:Y:S01]  /*11250*/  HMMA.16816.F32.BF16 R32, R68.reuse, R90, R32 ;  /* 0x0000005a4420723c */ /* 0x040fe20000041820 */
[----:B------:R-:W-:Y:S02]  /*11260*/  LDSM.16.MT88.4 R88, [R137+0x9000] ;  /* 0x009000008958783b */ /* 0x000fe40000004200 */
[----:B-1----:R-:W-:Y:S05]  /*11270*/  F2FP.BF16.F32.PACK_AB R106, R179, R178 ;  /* 0x000000b2b36a723e */ /* 0x002fea00000010ff */
[C---:B------:R-:W-:Y:S03]  /*11280*/  HMMA.16816.F32.BF16 R36, R68.reuse, R76, R36 ;  /* 0x0000004c4424723c */ /* 0x040fe60000041824 */
[----:B-----5:R-:W-:Y:S05]  /*11290*/  F2FP.BF16.F32.PACK_AB R107, R181, R180 ;  /* 0x000000b4b56b723e */ /* 0x020fea00000010ff */
        /* <DEDUP_REMOVED lines=9> */
[----:B------:R-:W-:Y:S01]  /*11330*/  HMMA.16816.F32.BF16 R64, R68, R86, R64 ;  /* 0x000000564440723c */ /* 0x000fe20000041840 */
[----:B------:R-:W3:Y:S02]  /*11340*/  LDSM.16.MT88.4 R84, [R142+0xb000] ;  /* 0x00b000008e54783b */ /* 0x000ee40000004200 */
        /* <DEDUP_REMOVED lines=8> */
[----:B------:R-:W-:Y:S04]  /*113d0*/  FADD.FTZ R173, R173, R172 ;  /* 0x000000acadad7221 */ /* 0x000fe80000010000 */
[----:B------:R-:W-:Y:S01]  /*113e0*/  FADD.FTZ R176, R176, R173 ;  /* 0x000000adb0b07221 */ /* 0x000fe20000010000 */
[C---:B------:R-:W-:Y:S01]  /*113f0*/  HMMA.16816.F32.BF16 R8, R68.reuse, R78, R8 ;  /* 0x0000004e4408723c */ /* 0x040fe20000041808 */
[----:B------:R-:W-:Y:S02]  /*11400*/  LDSM.16.MT88.4 R76, [R137+0xb000] ;  /* 0x00b00000894c783b */ /* 0x000fe40000004200 */
[----:B------:R-:W-:Y:S04]  /*11410*/  FADD.FTZ R177, R177, R176 ;  /* 0x000000b0b1b17221 */ /* 0x000fe80000010000 */
[----:B------:R-:W-:Y:S01]  /*11420*/  FADD.FTZ R180, R180, R177 ;  /* 0x000000b1b4b47221 */ /* 0x000fe20000010000 */
[C---:B--2---:R-:W-:Y:S03]  /*11430*/  HMMA.16816.F32.BF16 R12, R68.reuse, R72, R12 ;  /* 0x00000048440c723c */ /* 0x044fe6000004180c */
[----:B------:R-:W-:Y:S05]  /*11440*/  FADD.FTZ R169, R181, R180 ;  /* 0x000000b4b5a97221 */ /* 0x000fea0000010000 */
[C---:B------:R-:W-:Y:S01]  /*11450*/  HMMA.16816.F32.BF16 R16, R68.reuse, R74, R16 ;  /* 0x0000004a4410723c */ /* 0x040fe20000041810 */
[----:B------:R-:W1:Y:S07]  /*11460*/  LDSM.16.MT88.4 R72, [R138+0xb000] ;  /* 0x00b000008a48783b */ /* 0x000e6e0000004200 */
[C---:B------:R-:W-:Y:S08]  /*11470*/  HMMA.16816.F32.BF16 R20, R68.reuse, R88, R20 ;  /* 0x000000584414723c */ /* 0x040ff00000041814 */
[C---:B------:R-:W-:Y:S08]  /*11480*/  HMMA.16816.F32.BF16 R24, R68.reuse, R90, R24 ;  /* 0x0000005a4418723c */ /* 0x040ff00000041818 */
        /* <DEDUP_REMOVED lines=27> */
[C---:B--2---:R-:W-:Y:S03]  /*11640*/  HMMA.16816.F32.BF16 R44, R104.reuse, R4, R44 ;  /* 0x00000004682c723c */ /* 0x044fe6000004182c */
        /* <DEDUP_REMOVED lines=9> */
[----:B------:R-:W-:Y:S04]  /*116e0*/  FADD.FTZ R174, R174, R133 ;  /* 0x00000085aeae7221 */ /* 0x000fe80000010000 */
[----:B------:R-:W-:Y:S01]  /*116f0*/  FADD.FTZ R175, R175, R174 ;  /* 0x000000aeafaf7221 */ /* 0x000fe20000010000 */
[C---:B---3--:R-:W-:Y:S03]  /*11700*/  HMMA.16816.F32.BF16 R60, R104.reuse, R12, R60 ;  /* 0x0000000c683c723c */ /* 0x048fe6000004183c */
[----:B------:R-:W-:Y:S04]  /*11710*/  FADD.FTZ R178, R178, R175 ;  /* 0x000000afb2b27221 */ /* 0x000fe80000010000 */
[----:B------:R-:W-:Y:S01]  /*11720*/  FADD.FTZ R171, R179, R178 ;  /* 0x000000b2b3ab7221 */ /* 0x000fe20000010000 */
[----:B------:R-:W-:Y:S01]  /*11730*/  HMMA.16816.F32.BF16 R64, R104, R14, R64 ;  /* 0x0000000e6840723c */ /* 0x000fe20000041840 */
[----:B------:R-:W-:Y:S08]  /*11740*/  @!UPT UIADD3 URZ, UPT, UPT, URZ, URZ, URZ ;  /* 0x000000fffffff290 */ /* 0x000ff0000fffe0ff */
[----:B------:R-:W-:Y:S11]  /*11750*/  @P0 BRA `(.L_x_12474) ;  /* 0xffffffd400340947 */ /* 0x000ff6000383ffff */
.L_x_12467:
        /* <DEDUP_REMOVED lines=11> */
.L_x_12482:
        /* <DEDUP_REMOVED lines=126> */
[----:B------:R-:W4:Y:S04]  /*11ff0*/  LD.E.64 R14, desc[UR4][R100.64+0xb0] ;  /* 0x0000b004640e7980 */ /* 0x000f28000c101b00 */
[----:B--2---:R-:W2:Y:S04]  /*12000*/  LD.E R9, desc[UR4][R100.64+0x60] ;  /* 0x0000600464097980 */ /* 0x004ea8000c101900 */
[----:B------:R-:W2:Y:S04]  /*12010*/  LD.E R7, desc[UR4][R100.64+0xcc] ;  /* 0x0000cc0464077980 */ /* 0x000ea8000c101900 */
[----:B------:R-:W2:Y:S01]  /*12020*/  LD.E.64 R76, desc[UR4][R100.64+0x78] ;  /* 0x00007804644c7980 */ /* 0x000ea2000c101b00 */
[----:B------:R-:W1:Y:S01]  /*12030*/  S2R R72, SR_TID.X ;  /* 0x0000000000487919 */ /* 0x000e620000002100 */
[----:B---3--:R-:W3:Y:S01]  /*12040*/  @P0 MUFU.LG2 R11, R4 ;  /* 0x00000004000b0308 */ /* 0x008ee20000000c00 */
[C---:B------:R-:W-:Y:S01]  /*12050*/  SHF.L.U32 R6, R157.reuse, 0x3, RZ ;  /* 0x000000039d067819 */ /* 0x040fe200000006ff */
[----:B------:R2:W5:Y:S01]  /*12060*/  LD.E.64 R70, desc[UR4][R100.64+0xa8] ;  /* 0x0000a80464467980 */ /* 0x000562000c101b00 */
[----:B----4-:R-:W-:Y:S01]  /*12070*/  SHF.L.U32 R13, R157, 0x2, RZ ;  /* 0x000000029d0d7819 */ /* 0x010fe200000006ff */
[----:B------:R-:W-:Y:S01]  /*12080*/  BSSY.RECONVERGENT B0, `(.L_x_12476) ;  /* 0x0000045000007945 */ /* 0x000fe20003800200 */
[----:B------:R-:W-:-:S03]  /*12090*/  LOP3.LUT R6, R6, 0x1f80, RZ, 0xc0, !PT ;  /* 0x00001f8006067812 */ /* 0x000fc600078ec0ff */
[----:B-1----:R-:W1:Y:S01]  /*120a0*/  @P1 MUFU.LG2 R65, R2 ;  /* 0x0000000200411308 */ /* 0x002e620000000c00 */
[----:B------:R-:W-:Y:S02]  /*120b0*/  SHF.R.U32.HI R68, RZ, 0x1, R157 ;  /* 0x00000001ff447819 */ /* 0x000fe4000001169d */
[----:B------:R-:W-:Y:S02]  /*120c0*/  LOP3.LUT R6, R6, 0x3c, R13, 0xf8, !PT ;  /* 0x0000003c06067812 */ /* 0x000fe400078ef80d */
[----:B------:R-:W-:Y:S02]  /*120d0*/  LOP3.LUT R13, R13, 0x1f8, RZ, 0xc0, !PT ;  /* 0x000001f80d0d7812 */ /* 0x000fe400078ec0ff */
[----:B------:R-:W-:Y:S01]  /*120e0*/  MOV R69, 0xff800000 ;  /* 0xff80000000457802 */ /* 0x000fe20000000f00 */
[----:B---3--:R-:W-:Y:S01]  /*120f0*/  @P0 FMUL.FTZ R11, R11, 0.69314718246459960938 ;  /* 0x3f3172180b0b0820 */ /* 0x008fe20000410000 */
[----:B------:R-:W-:Y:S02]  /*12100*/  LOP3.LUT R75, R5, 0x10, RZ, 0xc0, !PT ;  /* 0x00000010054b7812 */ /* 0x000fe400078ec0ff */
[----:B------:R-:W-:Y:S01]  /*12110*/  LOP3.LUT R8, R13, 0x38, R68, 0x78, !PT ;  /* 0x000000380d087812 */ /* 0x000fe200078e7844 */
[----:B-----5:R-:W-:Y:S01]  /*12120*/  @P0 FFMA.FTZ R69, R0, R102, R11 ;  /* 0x0000006600450223 */ /* 0x020fe2000001000b */
[----:B------:R-:W-:-:S02]  /*12130*/  IADD3 R73, PT, PT, -R160, R161, RZ ;  /* 0x000000a1a0497210 */ /* 0x000fc40007ffe1ff */
[----:B------:R-:W-:Y:S01]  /*12140*/  LEA R75, R8, R75, 0x2 ;  /* 0x0000004b084b7211 */ /* 0x000fe200078e10ff */
[----:B------:R-:W-:Y:S01]  /*12150*/  BAR.SYNC.DEFER_BLOCKING 0x0 ;  /* 0x0000000000007b1d */ /* 0x000fe20000010000 */
[----:B-1----:R-:W-:Y:S01]  /*12160*/  @P1 FMUL.FTZ R65, R65, 0.69314718246459960938 ;  /* 0x3f31721841411820 */ /* 0x002fe20000410000 */
[----:B------:R-:W-:Y:S02]  /*12170*/  MOV R74, 0xff800000 ;  /* 0xff800000004a7802 */ /* 0x000fe40000000f00 */
[----:B------:R-:W-:Y:S01]  /*12180*/  SHF.R.U32.HI R79, RZ, 0x2, R157 ;  /* 0x00000002ff4f7819 */ /* 0x000fe2000001169d */
[----:B------:R-:W-:Y:S01]  /*12190*/  @P1 FFMA.FTZ R74, R0, R3, R65 ;  /* 0x00000003004a1223 */ /* 0x000fe20000010041 */
[----:B------:R-:W-:Y:S02]  /*121a0*/  SHF.R.U32.HI R72, RZ, 0x4, R72 ;  /* 0x00000004ff487819 */ /* 0x000fe40000011648 */
        /* <DEDUP_REMOVED lines=30> */
[----:B------:R-:W-:Y:S02]  /*12390*/  IMAD R61, R2, R7, RZ ;  /* 0x00000007023d7224 */ /* 0x000fe400078e02ff */
[----:B------:R2:W1:Y:S03]  /*123a0*/  LDS.128 R8, [R75+UR6+0x6800] ;  /* 0x006800064b087984 */ /* 0x0004660008000c00 */
[----:B------:R-:W-:Y:S02]  /*123b0*/  IADD3 R63, P0, PT, R6, R61, RZ ;  /* 0x0000003d063f7210 */ /* 0x000fe40007f1e0ff */
[----:B------:R2:W1:Y:S02]  /*123c0*/  LDS.128 R4, [R75+UR6+0x7000] ;  /* 0x007000064b047984 */ /* 0x0004640008000c00 */
[----:B------:R-:W-:-:S02]  /*123d0*/  LEA.HI.X.SX32 R61, R61, RZ, 0x1, P0 ;  /* 0x000000ff3d3d7211 */ /* 0x000fc400000f0eff */
[----:B------:R-:W-:-:S04]  /*123e0*/  LEA R76, P0, R63, R76, 0x2 ;  /* 0x0000004c3f4c7211 */ /* 0x000fc800078010ff */
[----:B------:R-:W-:Y:S02]  /*123f0*/  LEA.HI.X R77, R63, R77, R61, 0x2, P0 ;  /* 0x0000004d3f4d7211 */ /* 0x000fe400000f143d */
[----:B------:R2:W1:Y:S01]  /*12400*/  LDS.128 R60, [R75+UR6+0x7800] ;  /* 0x007800064b3c7984 */ /* 0x0004620008000c00 */
[----:B------:R-:W-:-:S13]  /*12410*/  LOP3.LUT P0, RZ, R157, 0x3, RZ, 0xc0, !PT ;  /* 0x000000039dff7812 */ /* 0x000fda000780c0ff */
        /* <DEDUP_REMOVED lines=11> */
.L_x_12477:
[----:B------:R-:W-:Y:S05]  /*124d0*/  BSYNC.RECONVERGENT B0 ;  /* 0x0000000000007941 */ /* 0x000fea0003800200 */
.L_x_12476:
        /* <DEDUP_REMOVED lines=18> */
[----:B--23--:R-:W-:Y:S05]  /*12600*/  @P1 RET.REL.NODEC R156 `(_ZN5flash24flash_fwd_splitkv_kernelI23Flash_fwd_kernel_traitsILi128ELi64ELi64ELi4ELb0ELb0EN7cutlass10bfloat16_tE19Flash_kernel_traitsILi128ELi64ELi64ELi4ES3_EELb0ELb0ELb0ELb0ELb1ELb1ELb1ELb1EEEvNS_16Flash_fwd_paramsE) ;  /* 0xfffffed89c7c1950 */ /* 0x00cfea0003c3ffff */
[----:B------:R-:W-:Y:S01]  /*12610*/  MOV R157, 0x0 ;  /* 0x00000000009d7802 */ /* 0x000fe20000000f00 */
[----:B------:R-:W-:Y:S04]  /*12620*/  ST.E.128 desc[UR4][R76.64+0x7000], R64 ;  /* 0x007000404c007985 */ /* 0x000fe8000c101d04 */
[----:B------:R1:W-:Y:S02]  /*12630*/  ST.E.128 desc[UR4][R76.64+0x7100], R60 ;  /* 0x0071003c4c007985 */ /* 0x0003e4000c101d04 */
[----:B-1----:R-:W-:Y:S05]  /*12640*/  RET.REL.NODEC R156 `(_ZN5flash24flash_fwd_splitkv_kernelI23Flash_fwd_kernel_traitsILi128ELi64ELi64ELi4ELb0ELb0EN7cutlass10bfloat16_tE19Flash_kernel_traitsILi128ELi64ELi64ELi4ES3_EELb0ELb0ELb0ELb0ELb1ELb1ELb1ELb1EEEvNS_16Flash_fwd_paramsE) ;  /* 0xfffffed89c6c7950 */ /* 0x002fea0003c3ffff */
.L_x_12475:
[----:B------:R-:W-:Y:S01]  /*12650*/  MOV R5, 0x2 ;  /* 0x0000000200057802 */ /* 0x000fe20000000f00 */
[----:B------:R-:W-:Y:S01]  /*12660*/  IMAD.MOV.U32 R6, RZ, RZ, -0x1 ;  /* 0xffffffffff067424 */ /* 0x000fe200078e00ff */
[----:B------:R-:W-:-:S07]  /*12670*/  MOV R2, 0x1f ;  /* 0x0000001f00027802 */ /* 0x000fce0000000f00 */
[----:B-1---5:R-:W-:Y:S05]  /*12680*/  WARPSYNC.COLLECTIVE R6, `(.L_x_12478) ;  /* 0x0000000006087348 */ /* 0x022fea0003c00000 */
[----:B------:R2:W3:Y:S02]  /*12690*/  SHFL.BFLY P0, R8, R171, R5, R2 ;  /* 0x0c000005ab087389 */ /* 0x0004e40000000002 */
[----:B-123-5:R-:W-:Y:S05]  /*126a0*/  ENDCOLLECTIVE ;  /* 0x000000000000791b */ /* 0x02efea0003800000 */
.L_x_12478:
[----:B------:R-:W-:Y:S02]  /*126b0*/  MOV R4, R8 ;  /* 0x0000000800047202 */ /* 0x000fe40000000f00 */
[----:B------:R-:W-:-:S03]  /*126c0*/  MOV R5, 0x1 ;  /* 0x0000000100057802 */ /* 0x000fc60000000f00 */
[----:B------:R-:W-:-:S04]  /*126d0*/  FADD.FTZ R9, R4, R171 ;  /* 0x000000ab04097221 */ /* 0x000fc80000010000 */
[----:B------:R-:W-:-:S07]  /*126e0*/  IMAD.MOV.U32 R171, RZ, RZ, R9 ;  /* 0x000000ffffab7224 */ /* 0x000fce00078e0009 */
[----:B------:R-:W-:Y:S05]  /*126f0*/  WARPSYNC.COLLECTIVE R6, `(.L_x_12479) ;  /* 0x0000000006087348 */ /* 0x000fea0003c00000 */
[----:B------:R1:W2:Y:S02]  /*12700*/  SHFL.BFLY P0, R8, R171, R5, R2 ;  /* 0x0c000005ab087389 */ /* 0x0002a40000000002 */
[----:B-12---:R-:W-:Y:S05]  /*12710*/  ENDCOLLECTIVE ;  /* 0x000000000000791b */ /* 0x006fea0003800000 */
.L_x_12479:
[----:B------:R-:W-:Y:S01]  /*12720*/  MOV R171, R169 ;  /* 0x000000a900ab7202 */ /* 0x000fe20000000f00 */
[----:B------:R-:W-:Y:S01]  /*12730*/  IMAD.MOV.U32 R4, RZ, RZ, R8 ;  /* 0x000000ffff047224 */ /* 0x000fe200078e0008 */
[----:B------:R-:W-:-:S03]  /*12740*/  MOV R5, 0x2 ;  /* 0x0000000200057802 */ /* 0x000fc60000000f00 */
[----:B------:R-:W-:-:S07]  /*12750*/  FADD.FTZ R4, R9, R4 ;  /* 0x0000000409047221 */ /* 0x000fce0000010000 */
[----:B------:R-:W-:Y:S05]  /*12760*/  WARPSYNC.COLLECTIVE R6, `(.L_x_12480) ;  /* 0x0000000006087348 */ /* 0x000fea0003c00000 */
[----:B------:R1:W2:Y:S02]  /*12770*/  SHFL.BFLY P0, R8, R171, R5, R2 ;  /* 0x0c000005ab087389 */ /* 0x0002a40000000002 */
[----:B-12---:R-:W-:Y:S05]  /*12780*/  ENDCOLLECTIVE ;  /* 0x000000000000791b */ /* 0x006fea0003800000 */
.L_x_12480:
[----:B------:R-:W-:Y:S01]  /*12790*/  FADD.FTZ R7, R8, R169 ;  /* 0x000000a908077221 */ /* 0x000fe20000010000 */
[----:B------:R-:W-:-:S03]  /*127a0*/  MOV R5, 0x1 ;  /* 0x0000000100057802 */ /* 0x000fc60000000f00 */
[----:B------:R-:W-:-:S07]  /*127b0*/  IMAD.MOV.U32 R171, RZ, RZ, R7 ;  /* 0x000000ffffab7224 */ /* 0x000fce00078e0007 */
[----:B------:R-:W-:Y:S05]  /*127c0*/  WARPSYNC.COLLECTIVE R6, `(.L_x_12481) ;  /* 0x0000000006087348 */ /* 0x000fea0003c00000 */
[----:B------:R1:W2:Y:S02]  /*127d0*/  SHFL.BFLY P0, R8, R171, R5, R2 ;  /* 0x0c000005ab087389 */ /* 0x0002a40000000002 */
[----:B-12---:R-:W-:Y:S05]  /*127e0*/  ENDCOLLECTIVE ;  /* 0x000000000000791b */ /* 0x006fea0003800000 */
.L_x_12481:
[----:B------:R-:W-:Y:S01]  /*127f0*/  MOV R10, R8 ;  /* 0x00000008000a7202 */ /* 0x000fe20000000f00 */
[----:B------:R-:W-:Y:S06]  /*12800*/  BRA `(.L_x_12482) ;  /* 0xfffffff000007947 */ /* 0x000fec000383ffff */
.L_x_12483:
        /* <DEDUP_REMOVED lines=15> */
.L_x_14961:


//--------------------- .text._ZN5flash24flash_fwd_splitkv_kernelI23Flash_fwd_kernel_traitsILi128ELi64ELi64ELi4ELb0ELb0EN7cutlass10bfloat16_tE19Flash_kernel_traitsILi128ELi64ELi64ELi4ES3_EELb0ELb0ELb1ELb0ELb0ELb0ELb1ELb1EEEvNS_16Flash_fwd_paramsE --------------------------
	.section	.text._ZN5flash24flash_fwd_splitkv_kernelI23Flash_fwd_kernel_traitsILi128ELi64ELi64ELi4ELb0ELb0EN7cutlass10bfloat16_tE19Flash_kernel_traitsILi128ELi64ELi64ELi4ES3_EELb0ELb0ELb1ELb0ELb0ELb0ELb1ELb1EEEvNS_16Flash_fwd_paramsE,"ax",@progbits
	.align	128
        .global         _ZN5flash24flash_fwd_splitkv_kernelI23Flash_fwd_kernel_traitsILi128ELi64ELi64ELi4ELb0ELb0EN7cutlass10bfloat16_tE19Flash_kernel_traitsILi128ELi64ELi64ELi4ES3_EELb0ELb0ELb1ELb0ELb0ELb0ELb1ELb1EEEvNS_16Flash_fwd_paramsE
        .type           _ZN5flash24flash_fwd_splitkv_kernelI23Flash_fwd_kernel_traitsILi128ELi64ELi64ELi4ELb0ELb0EN7cutlass10bfloat16_tE19Flash_kernel_traitsILi128ELi64ELi64ELi4ES3_EELb0ELb0ELb1ELb0ELb0ELb0ELb1ELb1EEEvNS_16Flash_fwd_paramsE,@function
        .size           _ZN5flash24flash_fwd_splitkv_kernelI23Flash_fwd_kernel_traitsILi128ELi64ELi64ELi4ELb0ELb0EN7cutlass10bfloat16_tE19Flash_kernel_traitsILi128ELi64ELi64ELi4ES3_EELb0ELb0ELb1ELb0ELb0ELb0ELb1ELb1EEEvNS_16Flash_fwd_paramsE,(.L_x_14962 - _ZN5flash24flash_fwd_splitkv_kernelI23Flash_fwd_kernel_traitsILi128ELi64ELi64ELi4ELb0ELb0EN7cutlass10bfloat16_tE19Flash_kernel_traitsILi128ELi64ELi64ELi4ES3_EELb0ELb0ELb1ELb0ELb0ELb0ELb1ELb1EEEvNS_16Flash_fwd_paramsE)
        .other          _ZN5flash24flash_fwd_splitkv_kernelI23Flash_fwd_kernel_traitsILi128ELi64ELi64ELi4ELb0ELb0EN7cutlass10bfloat16_tE19Flash_kernel_traitsILi128ELi64ELi64ELi4ES3_EELb0ELb0ELb1ELb0ELb0ELb0ELb1ELb1EEEvNS_16Flash_fwd_paramsE,@"STO_CUDA_ENTRY STV_DEFAULT"
_ZN5flash24flash_fwd_splitkv_kernelI23Flash_fwd_kernel_traitsILi128ELi64ELi64ELi4ELb0ELb0EN7cutlass10bfloat16_tE19Flash_kernel_traitsILi128ELi64ELi64ELi4ES3_EELb0ELb0ELb1ELb0ELb0ELb0ELb1ELb1EEEvNS_16Flash_fwd_paramsE:
.text._ZN5flash24flash_fwd_splitkv_kernelI23Flash_fwd_kernel_traitsILi128ELi64ELi64ELi4ELb0ELb0EN7cutlass10bfloat16_tE19Flash_kernel_traitsILi128ELi64ELi64ELi4ES3_EELb0ELb0ELb1ELb0ELb0ELb0ELb1ELb1EEEvNS_16Flash_fwd_paramsE:
        /* <DEDUP_REMOVED lines=29> */
[----:B------:R-:W-:Y:S05]  /*01d0*/  CALL.REL.NOINC `($_ZN5flash24flash_fwd_splitkv_kernelI23Flash_fwd_kernel_traitsILi128ELi64ELi64ELi4ELb0ELb0EN7cutlass10bfloat16_tE19Flash_kernel_traitsILi128ELi64ELi64ELi4ES3_EELb0ELb0ELb1ELb0ELb0ELb0ELb1ELb1EEEvNS_16Flash_fwd_paramsE$_ZN5flash30compute_attn_1rowblock_splitkvI23Flash_fwd_kernel_traitsILi128ELi64ELi64ELi4ELb0ELb0EN7cutlass10bfloat16_tE19Flash_kernel_traitsILi128ELi64ELi64ELi4ES3_EELb0ELb0ELb1ELb0ELb0ELb0ELb1ELb1ENS_16Flash_fwd_paramsEEEvRKT8_iiiii) ;  /* 0x0000000000087944 */ /* 0x000fea0003c00000 */
[----:B------:R-:W-:Y:S05]  /*01e0*/  BSYNC.RECONVERGENT B4 ;  /* 0x0000000000047941 */ /* 0x000fea0003800200 */
.L_x_12484:
[----:B------:R-:W-:Y:S05]  /*01f0*/  EXIT ;  /* 0x000000000000794d */ /* 0x000fea0003800000 */
        .type           $_ZN5flash24flash_fwd_splitkv_kernelI23Flash_fwd_kernel_traitsILi128ELi64ELi64ELi4ELb0ELb0EN7cutlass10bfloat16_tE19Flash_kernel_traitsILi128ELi64ELi64ELi4ES3_EELb0ELb0ELb1ELb0ELb0ELb0ELb1ELb1EEEvNS_16Flash_fwd_paramsE$_ZN5flash30compute_attn_1rowblock_splitkvI23Flash_fwd_kernel_traitsILi128ELi64ELi64ELi4ELb0ELb0EN7cutlass10bfloat16_tE19Flash_kernel_traitsILi128ELi64ELi64ELi4ES3_EELb0ELb0ELb1ELb0ELb0ELb0ELb1ELb1ENS_16Flash_fwd_paramsEEEvRKT8_iiiii,@function
        .size           $_ZN5flash24flash_fwd_splitkv_kernelI23Flash_fwd_kernel_traitsILi128ELi64ELi64ELi4ELb0ELb0EN7cutlass10bfloat16_tE19Flash_kernel_traitsILi128ELi64ELi64ELi4ES3_EELb0ELb0ELb1ELb0ELb0ELb0ELb1ELb1EEEvNS_16Flash_fwd_paramsE$_ZN5flash30compute_attn_1rowblock_splitkvI23Flash_fwd_kernel_traitsILi128ELi64ELi64ELi4ELb0ELb0EN7cutlass10bfloat16_tE19Flash_kernel_traitsILi128ELi64ELi64ELi4ES3_EELb0ELb0ELb1ELb0ELb0ELb0ELb1ELb1ENS_16Flash_fwd_paramsEEEvRKT8_iiiii,(.L_x_14962 - $_ZN5flash24flash_fwd_splitkv_kernelI23Flash_fwd_kernel_traitsILi128ELi64ELi64ELi4ELb0ELb0EN7cutlass10bfloat16_tE19Flash_kernel_traitsILi128ELi64ELi64ELi4ES3_EELb0ELb0ELb1ELb0ELb0ELb0ELb1ELb1EEEvNS_16Flash_fwd_paramsE$_ZN5flash30compute_attn_1rowblock_splitkvI23Flash_fwd_kernel_traitsILi128ELi64ELi64ELi4ELb0ELb0EN7cutlass10bfloat16_tE19Flash_kernel_traitsILi128ELi64ELi64ELi4ES3_EELb0ELb0ELb1ELb0ELb0ELb0ELb1ELb1ENS_16Flash_fwd_paramsEEEvRKT8_iiiii)
$_ZN5flash24flash_fwd_splitkv_kernelI23Flash_fwd_kernel_traitsILi128ELi64ELi64ELi4ELb0ELb0EN7cutlass10bfloat16_tE19Flash_kernel_traitsILi128ELi64ELi64ELi4ES3_EELb0ELb0ELb1ELb0ELb0ELb0ELb1ELb1EEEvNS_16Flash_fwd_paramsE$_ZN5flash30compute_attn_1rowblock_splitkvI23Flash_fwd_kernel_traitsILi128ELi64ELi64ELi4ELb0ELb0EN7cutlass10bfloat16_tE19Flash_kernel_traitsILi128ELi64ELi64ELi4ES3_EELb0ELb0ELb1ELb0ELb0ELb0ELb1ELb1ENS_16Flash_fwd_paramsEEEvRKT8_iiiii:
        /* <DEDUP_REMOVED lines=39> */
.L_x_12486:
[----:B------:R-:W-:Y:S05]  /*0470*/  BSYNC.RECONVERGENT B0 ;  /* 0x0000000000007941 */ /* 0x000fea0003800200 */
.L_x_12485:
[----:B------:R-:W-:Y:S04]  /*0480*/  BSSY.RECONVERGENT B0, `(.L_x_12487) ;  /* 0x0000007000007945 */ /* 0x000fe80003800200 */
[----:B------:R-:W-:Y:S05]  /*0490*/  @!P3 BRA `(.L_x_12488) ;  /* 0x000000000014b947 */ /* 0x000fea0003800000 */
[----:B-----5:R-:W4:Y:S02]  /*04a0*/  LD.E.U8 R3, desc[UR4][R102.64+0x1b2] ;  /* 0x0001b20466037980 */ /* 0x020f24000c101100 */
[----:B----4-:R-:W-:-:S13]  /*04b0*/  ISETP.NE.AND P1, PT, R3, RZ, PT ;  /* 0x000000ff0300720c */ /* 0x010fda0003f25270 */
[----:B------:R-:W4:Y:S02]  /*04c0*/  @P1 LD.E R6, desc[UR4][R16.64+0x4] ;  /* 0x0000040410061980 */ /* 0x000f24000c101900 */
[----:B----4-:R-:W-:-:S06]  /*04d0*/  @P1 IADD3 R3, PT, PT, R6, -R15, RZ ;  /* 0x8000000f06031210 */ /* 0x010fcc0007ffe0ff */
[----:B------:R4:W5:Y:S02]  /*04e0*/  @!P1 LD.E R3, desc[UR4][R16.64] ;  /* 0x0000000410039980 */ /* 0x000964000c101900 */
.L_x_12488:
[----:B------:R-:W-:Y:S05]  /*04f0*/  BSYNC.RECONVERGENT B0 ;  /* 0x0000000000007941 */ /* 0x000fea0003800200 */
.L_x_12487:
        /* <DEDUP_REMOVED lines=9> */
.L_x_12490:
[----:B------:R-:W5:Y:S01]  /*0590*/  LD.E.64 R12, desc[UR4][R102.64+0x108] ;  /* 0x00010804660c7980 */ /* 0x000f62000c101b00 */
[----:B------:R-:W-:Y:S01]  /*05a0*/  BSSY.RECONVERGENT B0, `(.L_x_12492) ;  /* 0x0000006000007945 */ /* 0x000fe20003800200 */
[----:B------:R-:W-:Y:S01]  /*05b0*/  IMAD.MOV.U32 R3, RZ, RZ, RZ ;  /* 0x000000ffff037224 */ /* 0x000fe200078e00ff */
[----:B-----5:R-:W-:-:S04]  /*05c0*/  ISETP.NE.U32.AND P0, PT, R12, RZ, PT ;  /* 0x000000ff0c00720c */ /* 0x020fc80003f05070 */
[----:B------:R-:W-:-:S13]  /*05d0*/  ISETP.NE.AND.EX P0, PT, R13, RZ, PT, P0 ;  /* 0x000000ff0d00720c */ /* 0x000fda0003f05300 */
[----:B------:R-:W-:Y:S05]  /*05e0*/  @!P0 BRA `(.L_x_12493) ;  /* 0x0000000000048947 */ /* 0x000fea0003800000 */
[----:B------:R1:W5:Y:S02]  /*05f0*/  LD.E R3, desc[UR4][R102.64+0xbc] ;  /* 0x0000bc0466037980 */ /* 0x000364000c101900 */
.L_x_12493:
[----:B------:R-:W-:Y:S05]  /*0600*/  BSYNC.RECONVERGENT B0 ;  /* 0x0000000000007941 */ /* 0x000fea0003800200 */
.L_x_12492:
[----:B-----5:R-:W-:Y:S02]  /*0610*/  IADD3 R106, PT, PT, R68, R3, RZ ;  /* 0x00000003446a7210 */ /* 0x020fe40007ffe0ff */
.L_x_12491:
[----:B------:R-:W-:Y:S05]  /*0620*/  BSYNC.RECONVERGENT B1 ;  /* 0x0000000000017941 */ /* 0x000fea0003800200 */
.L_x_12489:
[----:B------:R-:W-:Y:S01]  /*0630*/  IMAD.SHL.U32 R168, R5, 0x40, RZ ;  /* 0x0000004005a87824 */ /* 0x000fe200078e00ff */
[----:B------:R-:W-:Y:S01]  /*0640*/  MOV R12, R166 ;  /* 0x000000a6000c7202 */ /* 0x000fe20000000f00 */
[----:B------:R-:W-:-:S03]  /*0650*/  IMAD.MOV.U32 R13, RZ, RZ, 0x0 ;  /* 0x00000000ff0d7424 */ /* 0x000fc600078e00ff */
[----:B------:R-:W-:-:S13]  /*0660*/  ISETP.GT.AND P0, PT, R173, R168, PT ;  /* 0x000000a8ad00720c */ /* 0x000fda0003f04270 */
[----:B-1234-:R-:W-:Y:S05]  /*0670*/  @!P0 RET.REL.NODEC R12 `(_ZN5flash24flash_fwd_splitkv_kernelI23Flash_fwd_kernel_traitsILi128ELi64ELi64ELi4ELb0ELb0EN7cutlass10bfloat16_tE19Flash_kernel_traitsILi128ELi64ELi64ELi4ES3_EELb0ELb0ELb1ELb0ELb0ELb0ELb1ELb1EEEvNS_16Flash_fwd_paramsE) ;  /* 0xfffffff80c608950 */ /* 0x01efea0003c3ffff */
        /* <DEDUP_REMOVED lines=73> */
.L_x_12496:
[----:B------:R-:W-:Y:S05]  /*0b10*/  BSYNC.RECONVERGENT B0 ;  /* 0x0000000000007941 */ /* 0x000fea0003800200 */
.L_x_12495:
        /* <DEDUP_REMOVED lines=12> */
.L_x_12498:
[----:B------:R-:W-:Y:S05]  /*0be0*/  BSYNC.RECONVERGENT B0 ;  /* 0x0000000000007941 */ /* 0x000fea0003800200 */
.L_x_12497:
        /* <DEDUP_REMOVED lines=12> */
.L_x_12500:
[----:B------:R-:W-:Y:S05]  /*0cb0*/  BSYNC.RECONVERGENT B0 ;  /* 0x0000000000007941 */ /* 0x000fea0003800200 */
.L_x_12499:
        /* <DEDUP_REMOVED lines=12> */
.L_x_12502:
[----:B------:R-:W-:Y:S05]  /*0d80*/  BSYNC.RECONVERGENT B0 ;  /* 0x0000000000007941 */ /* 0x000fea0003800200 */
.L_x_12501:
        /* <DEDUP_REMOVED lines=11> */
.L_x_12504:
[----:B------:R-:W-:Y:S05]  /*0e40*/  BSYNC.RECONVERGENT B0 ;  /* 0x0000000000007941 */ /* 0x000fea0003800200 */
.L_x_12503:
        /* <DEDUP_REMOVED lines=11> */
.L_x_12506:
[----:B------:R-:W-:Y:S05]  /*0f00*/  BSYNC.RECONVERGENT B0 ;  /* 0x0000000000007941 */ /* 0x000fea0003800200 */
.L_x_12505:
        /* <DEDUP_REMOVED lines=12> */
.L_x_12508:
[----:B------:R-:W-:Y:S05]  /*0fd0*/  BSYNC.RECONVERGENT B0 ;  /* 0x0000000000007941 */ /* 0x000fea0003800200 */
.L_x_12507:
        /* <DEDUP_REMOVED lines=15> */
.L_x_12510:
[----:B------:R-:W-:Y:S05]  /*10d0*/  BSYNC.RECONVERGENT B0 ;  /* 0x0000000000007941 */ /* 0x000fea0003800200 */
.L_x_12509:
        /* <DEDUP_REMOVED lines=20> */
[----:B--234-:R-:W-:Y:S05]  /*1220*/  @P6 RET.REL.NODEC R166 `(_ZN5flash24flash_fwd_splitkv_kernelI23Flash_fwd_kernel_traitsILi128ELi64ELi64ELi4ELb0ELb0EN7cutlass10bfloat16_tE19Flash_kernel_traitsILi128ELi64ELi64ELi4ES3_EELb0ELb0ELb1ELb0ELb0ELb0ELb1ELb1EEEvNS_16Flash_fwd_paramsE) ;  /* 0xffffffeca6746950 */ /* 0x01cfea0003c3ffff */
[----:B------:R-:W-:Y:S02]  /*1230*/  MOV R5, 0xff800000 ;  /* 0xff80000000057802 */ /* 0x000fe40000000f00 */
[----:B------:R-:W-:-:S03]  /*1240*/  MOV R167, 0x0 ;  /* 0x0000000000a77802 */ /* 0x000fc60000000f00 */
[----:B------:R1:W-:Y:S02]  /*1250*/  ST.E desc[UR4][R2.64+0xe0], R5 ;  /* 0x0000e00502007985 */ /* 0x0003e4000c101904 */
[----:B-1----:R-:W-:Y:S05]  /*1260*/  RET.REL.NODEC R166 `(_ZN5flash24flash_fwd_splitkv_kernelI23Flash_fwd_kernel_traitsILi128ELi64ELi64ELi4ELb0ELb0EN7cutlass10bfloat16_tE19Flash_kernel_traitsILi128ELi64ELi64ELi4ES3_EELb0ELb0ELb1ELb0ELb0ELb0ELb1ELb1EEEvNS_16Flash_fwd_paramsE) ;  /* 0xffffffeca6647950 */ /* 0x002fea0003c3ffff */
.L_x_12494:
        /* <DEDUP_REMOVED lines=101> */
.L_x_12512:
        /* <DEDUP_REMOVED lines=35> */
[----:B------:R-:W-:Y:S01]  /*1af0*/  @!P3 IMAD.WIDE.U32 R16, R12, R6, R16 ;  /* 0x000000060c10b225 */ /* 0x000fe200078e0010 */
[----:B------:R-:W-:-:S02]  /*1b00*/  ISETP.NE.AND P0, PT, R3, RZ, PT ;  /* 0x000000ff0300720c */ /* 0x000fc40003f05270 */
[----:B------:R-:W-:Y:S01]  /*1b10*/  ISETP.GE.AND P1, PT, R2, RZ, PT ;  /* 0x000000ff0200720c */ /* 0x000fe20003f26270 */
[----:B------:R-:W-:Y:S02]  /*1b20*/  @!P3 IMAD R11, R12, R0, R11 ;  /* 0x000000000c0bb224 */ /* 0x000fe400078e020b */
[-C--:B------:R-:W-:Y:S02]  /*1b30*/  @P3 IMAD R0, R157, R10.reuse, RZ ;  /* 0x0000000a9d003224 */ /* 0x080fe400078e02ff */
[----:B------:R-:W-:Y:S01]  /*1b40*/  @P3 IMAD.WIDE.U32 R12, R156, R10, RZ ;  /* 0x0000000a9c0c3225 */ /* 0x000fe200078e00ff */
[----:B------:R-:W-:-:S03]  /*1b50*/  @!P3 IADD3 R11, PT, PT, R17, R11, RZ ;  /* 0x0000000b110bb210 */ /* 0x000fc60007ffe0ff */
[----:B------:R-:W-:Y:S01]  /*1b60*/  @!P3 IMAD.MOV.U32 R10, RZ, RZ, R16 ;  /* 0x000000ffff0ab224 */ /* 0x000fe200078e0010 */
[----:B------:R-:W-:Y:S01]  /*1b70*/  LEA R16, R105, 0xffffffc0, 0x6 ;  /* 0xffffffc069107811 */ /* 0x000fe200078e30ff */
[----:B------:R-:W-:Y:S01]  /*1b80*/  @!P2 VIADD R4, R4, 0x1 ;  /* 0x000000010404a836 */ /* 0x000fe20000000000 */
[----:B------:R-:W-:Y:S02]  /*1b90*/  @P3 IADD3 R11, PT, PT, R13, R0, RZ ;  /* 0x000000000d0b3210 */ /* 0x000fe40007ffe0ff */
        /* <DEDUP_REMOVED lines=13> */
[----:B------:R-:W-:Y:S02]  /*1c70*/  @P3 IADD3 R8, PT, PT, R8, R15, RZ ;  /* 0x0000000f08083210 */ /* 0x000fe40007ffe0ff */
[----:B------:R-:W-:Y:S01]  /*1c80*/  @!P3 IADD3 R15, PT, PT, R11, R0, RZ ;  /* 0x000000000b0fb210 */ /* 0x000fe20007ffe0ff */
[----:B------:R-:W-:Y:S01]  /*1c90*/  @!P3 IMAD R0, R19, R6, RZ ;  /* 0x000000061300b224 */ /* 0x000fe200078e02ff */
[----:B------:R-:W-:Y:S01]  /*1ca0*/  @!P3 SHF.R.S32.HI R9, RZ, 0x1f, R6 ;  /* 0x0000001fff09b819 */ /* 0x000fe20000011406 */
[----:B------:R-:W-:Y:S01]  /*1cb0*/  IMAD R11, R21, R4, RZ ;  /* 0x00000004150b7224 */ /* 0x000fe200078e02ff */
[----:B------:R-:W-:Y:S01]  /*1cc0*/  SHF.R.S32.HI R2, RZ, 0x1f, R4 ;  /* 0x0000001fff027819 */ /* 0x000fe20000011404 */
[----:B------:R-:W-:-:S02]  /*1cd0*/  @!P3 IMAD.MOV.U32 R14, RZ, RZ, R10 ;  /* 0x000000ffff0eb224 */ /* 0x000fc400078e000a */
        /* <DEDUP_REMOVED lines=11> */
.L_x_12513:
[----:B------:R-:W-:Y:S05]  /*1d90*/  BSYNC.RECONVERGENT B0 ;  /* 0x0000000000007941 */ /* 0x000fea0003800200 */
.L_x_12511:
        /* <DEDUP_REMOVED lines=43> */
[----:B------:R-:W-:Y:S01]  /*2050*/  @!P2 LOP3.LUT R0, RZ, R3, RZ, 0x33, !PT ;  /* 0x00000003ff00a212 */ /* 0x000fe200078e33ff */
[----:B------:R-:W-:Y:S01]  /*2060*/  IMAD.MOV.U32 R20, RZ, RZ, R28 ;  /* 0x000000ffff147224 */ /* 0x000fe200078e001c */
[----:B------:R-:W-:Y:S02]  /*2070*/  SHF.R.S32.HI R99, RZ, 0x1f, R170 ;  /* 0x0000001fff637819 */ /* 0x000fe400000114aa */
[----:B------:R-:W-:Y:S01]  /*2080*/  SHF.R.S32.HI R3, RZ, 0x1f, R0 ;  /* 0x0000001fff037819 */ /* 0x000fe20000011400 */
[----:B------:R-:W-:Y:S01]  /*2090*/  IMAD.MOV.U32 R113, RZ, RZ, RZ ;  /* 0x000000ffff717224 */ /* 0x000fe200078e00ff */
[----:B------:R-:W-:Y:S01]  /*20a0*/  SHF.R.U32.HI R112, RZ, 0x3, R167 ;  /* 0x00000003ff707819 */ /* 0x000fe200000116a7 */
[----:B------:R-:W-:Y:S01]  /*20b0*/  IMAD.WIDE.U32 R20, R0, R24, R20 ;  /* 0x0000001800147225 */ /* 0x000fe200078e0014 */
[----:B------:R-:W1:Y:S03]  /*20c0*/  S2UR UR6, SR_CgaCtaId ;  /* 0x00000000000679c3 */ /* 0x000e660000008800 */
[-C--:B------:R-:W-:Y:S01]  /*20d0*/  IMAD R165, R159, R112.reuse, RZ ;  /* 0x000000709fa57224 */ /* 0x080fe200078e02ff */
[----:B------:R-:W-:Y:S01]  /*20e0*/  UMOV UR7, 0x400 ;  /* 0x0000040000077882 */ /* 0x000fe20000000000 */
[----:B------:R-:W-:Y:S01]  /*20f0*/  IMAD R161, R157, R112, RZ ;  /* 0x000000709da17224 */ /* 0x000fe200078e02ff */
[----:B------:R-:W-:Y:S01]  /*2100*/  SHF.L.U32 R49, R167, 0x6, RZ ;  /* 0x00000006a7317819 */ /* 0x000fe200000006ff */
[----:B------:R-:W-:Y:S01]  /*2110*/  VIADD R169, R105, 0xffffffff ;  /* 0xffffffff69a97836 */ /* 0x000fe20000000000 */
[--C-:B------:R-:W-:Y:S01]  /*2120*/  SHF.R.U32.HI R56, RZ, 0x1, R167.reuse ;  /* 0x00000001ff387819 */ /* 0x100fe200000116a7 */
[----:B------:R-:W-:Y:S01]  /*2130*/  IMAD.SHL.U32 R64, R156, 0x10, RZ ;  /* 0x000000109c407824 */ /* 0x000fe200078e00ff */
[----:B------:R-:W-:Y:S01]  /*2140*/  LOP3.LUT R63, R49, 0x1c0, RZ, 0xc0, !PT ;  /* 0x000001c0313f7812 */ /* 0x000fe200078ec0ff */
[----:B------:R-:W-:Y:S01]  /*2150*/  IMAD.SHL.U32 R57, R169, 0x40, RZ ;  /* 0x00000040a9397824 */ /* 0x000fe200078e00ff */
[----:B------:R-:W-:-:S02]  /*2160*/  SHF.R.U32.HI R59, RZ, 0x4, R167 ;  /* 0x00000004ff3b7819 */ /* 0x000fc400000116a7 */
[----:B------:R-:W-:Y:S01]  /*2170*/  SHF.L.U64.HI R65, R156, 0x4, R157 ;  /* 0x000000049c417819 */ /* 0x000fe2000001029d */
[----:B-1----:R-:W-:Y:S01]  /*2180*/  ULEA UR6, UR6, UR7, 0x18 ;  /* 0x0000000706067291 */ /* 0x002fe2000f8ec0ff */
        /* <DEDUP_REMOVED lines=13> */
[----:B------:R-:W-:Y:S02]  /*2260*/  IMAD R7, R23, R170, RZ ;  /* 0x000000aa17077224 */ /* 0x000fe400078e02ff */
        /* <DEDUP_REMOVED lines=11> */
[----:B------:R-:W-:-:S03]  /*2320*/  IADD3 R21, PT, PT, R21, R24, RZ ;  /* 0x0000001815157210 */ /* 0x000fc60007ffe0ff */
[----:B------:R-:W-:Y:S01]  /*2330*/  IMAD.IADD R5, R7, 0x1, R5 ;  /* 0x0000000107057824 */ /* 0x000fe200078e0205 */
[----:B------:R-:W-:Y:S01]  /*2340*/  SHF.R.S32.HI R7, RZ, 0x1f, R68 ;  /* 0x0000001fff077819 */ /* 0x000fe20000011444 */
[----:B------:R-:W-:-:S03]  /*2350*/  IMAD.WIDE.U32 R16, R112, R158, R20 ;  /* 0x0000009e70107225 */ /* 0x000fc600078e0014 */
[----:B------:R-:W-:Y:S01]  /*2360*/  LEA.HI R7, R7, R68, RZ, 0x6 ;  /* 0x0000004407077211 */ /* 0x000fe200078f30ff */
[----:B------:R-:W-:-:S03]  /*2370*/  IMAD.IADD R165, R17, 0x1, R165 ;  /* 0x0000000111a57824 */ /* 0x000fc600078e02a5 */
[----:B------:R-:W-:Y:S01]  /*2380*/  SHF.R.S32.HI R7, RZ, 0x6, R7 ;  /* 0x00000006ff077819 */ /* 0x000fe20000011407 */
[----:B------:R-:W-:Y:S01]  /*2390*/  IMAD.X R19, RZ, RZ, R4, P1 ;  /* 0x000000ffff137224 */ /* 0x000fe200008e0604 */
[----:B----4-:R-:W-:Y:S02]  /*23a0*/  LEA R164, P0, R16, R10, 0x1 ;  /* 0x0000000a10a47211 */ /* 0x010fe400078008ff */
[----:B------:R-:W-:Y:S02]  /*23b0*/  LEA R110, P2, R6, R8, 0x1 ;  /* 0x00000008066e7211 */ /* 0x000fe400078408ff */
[----:B------:R-:W-:Y:S02]  /*23c0*/  LOP3.LUT R4, R60, 0x1c0, RZ, 0xc0, !PT ;  /* 0x000001c03c047812 */ /* 0x000fe400078ec0ff */
[----:B------:R-:W-:Y:S02]  /*23d0*/  VIMNMX R66, PT, PT, R160, R7, !PT ;  /* 0x00000007a0427248 */ /* 0x000fe40007fe0100 */
[----:B------:R-:W-:-:S02]  /*23e0*/  LEA.HI.X R165, R16, R11, R165, 0x1, P0 ;  /* 0x0000000b10a57211 */ /* 0x000fc400000f0ca5 */
[----:B------:R-:W-:Y:S02]  /*23f0*/  LEA.HI.X R111, R6, R9, R5, 0x1, P2 ;  /* 0x00000009066f7211 */ /* 0x000fe400010f0c05 */
        /* <DEDUP_REMOVED lines=22> */
[----:B------:R-:W-:-:S05]  /*2560*/  IMAD.MOV.U32 R94, RZ, RZ, R57 ;  /* 0x000000ffff5e7224 */ /* 0x000fca00078e0039 */
[----:B------:R-:W-:Y:S02]  /*2570*/  SHF.R.S32.HI R11, RZ, 0x1f, R94 ;  /* 0x0000001fff0b7819 */ /* 0x000fe4000001145e */
[----:B-----5:R-:W-:Y:S02]  /*2580*/  IADD3 R2, PT, PT, R57, R2, RZ ;  /* 0x0000000239027210 */ /* 0x020fe40007ffe0ff */
[----:B------:R-:W-:-:S04]  /*2590*/  SHF.R.S32.HI R95, RZ, 0x1, R95 ;  /* 0x00000001ff5f7819 */ /* 0x000fc8000001145f */
[C---:B------:R-:W-:Y:S01]  /*25a0*/  SHF.L.U32 R88, R95.reuse, 0x5, RZ ;  /* 0x000000055f587819 */ /* 0x040fe200000006ff */
[C---:B------:R-:W-:Y:S02]  /*25b0*/  IMAD.SHL.U32 R93, R95.reuse, 0x10, RZ ;  /* 0x000000105f5d7824 */ /* 0x040fe400078e00ff */
[----:B------:R-:W-:Y:S01]  /*25c0*/  IMAD R89, R95, 0x30, RZ ;  /* 0x000000305f597824 */ /* 0x000fe200078e02ff */
[C---:B------:R-:W-:Y:S01]  /*25d0*/  IADD3 R92, PT, PT, R112.reuse, 0x10, RZ ;  /* 0x00000010705c7810 */ /* 0x040fe20007ffe0ff */
[C---:B------:R-:W-:Y:S01]  /*25e0*/  VIADD R90, R112.reuse, 0x30 ;  /* 0x00000030705a7836 */ /* 0x040fe20000000000 */
[----:B------:R-:W-:Y:S01]  /*25f0*/  IADD3 R91, PT, PT, R112, 0x20, RZ ;  /* 0x00000020705b7810 */ /* 0x000fe20007ffe0ff */
[C---:B------:R-:W-:Y:S01]  /*2600*/  IMAD R87, R105.reuse, -0x40, R68 ;  /* 0xffffffc069577824 */ /* 0x040fe200078e0244 */
        /* <DEDUP_REMOVED lines=11> */
[----:B---3--:R-:W-:Y:S01]  /*26c0*/  IMAD R9, R115, R94, RZ ;  /* 0x0000005e73097224 */ /* 0x008fe200078e02ff */
[----:B------:R-:W-:Y:S01]  /*26d0*/  IADD3 R27, PT, PT, R27, R8, RZ ;  /* 0x000000081b1b7210 */ /* 0x000fe20007ffe0ff */
[----:B----4-:R-:W-:-:S04]  /*26e0*/  IMAD.WIDE.U32 R24, R175, R20, R12 ;  /* 0x00000014af187225 */ /* 0x010fc800078e000c */
[----:B------:R-:W-:Y:S02]  /*26f0*/  IMAD R8, R21, R175, RZ ;  /* 0x000000af15087224 */ /* 0x000fe400078e02ff */
[C---:B------:R-:W-:Y:S02]  /*2700*/  IMAD R9, R114.reuse, R11, R9 ;  /* 0x0000000b72097224 */ /* 0x040fe400078e0209 */
[----:B------:R-:W-:Y:S01]  /*2710*/  IMAD.WIDE.U32 R26, R114, R94, R26 ;  /* 0x0000005e721a7225 */ /* 0x000fe200078e001a */
[----:B------:R-:W-:-:S03]  /*2720*/  IADD3 R25, PT, PT, R25, R8, RZ ;  /* 0x0000000819197210 */ /* 0x000fc60007ffe0ff */
[----:B------:R-:W-:Y:S02]  /*2730*/  IMAD.IADD R27, R27, 0x1, R9 ;  /* 0x000000011b1b7824 */ /* 0x000fe400078e0209 */
[----:B------:R-:W-:Y:S02]  /*2740*/  IMAD R9, R117, R94, RZ ;  /* 0x0000005e75097224 */ /* 0x000fe400078e02ff */
[----:B------:R-:W-:Y:S02]  /*2750*/  IMAD R20, R23, R0, RZ ;  /* 0x0000000017147224 */ /* 0x000fe400078e02ff */
[C---:B------:R-:W-:Y:S02]  /*2760*/  IMAD R8, R116.reuse, R11, R9 ;  /* 0x0000000b74087224 */ /* 0x040fe400078e0209 */
[----:B------:R-:W-:-:S04]  /*2770*/  IMAD.WIDE.U32 R24, R116, R94, R24 ;  /* 0x0000005e74187225 */ /* 0x000fc800078e0018 */
[----:B------:R-:W-:Y:S01]  /*2780*/  IMAD R20, R22, R3, R20 ;  /* 0x0000000316147224 */ /* 0x000fe200078e0214 */
[----:B------:R-:W-:Y:S01]  /*2790*/  IADD3 R25, PT, PT, R25, R8, RZ ;  /* 0x0000000819197210 */ /* 0x000fe20007ffe0ff */
[----:B------:R-:W-:-:S04]  /*27a0*/  IMAD.WIDE.U32 R22, R0, R22, R26 ;  /* 0x0000001600167225 */ /* 0x000fc800078e001a */
[----:B------:R-:W-:Y:S02]  /*27b0*/  IMAD.IADD R21, R23, 0x1, R20 ;  /* 0x0000000117157824 */ /* 0x000fe400078e0214 */
[----:B------:R-:W-:Y:S02]  /*27c0*/  IMAD.MOV.U32 R20, RZ, RZ, R22 ;  /* 0x000000ffff147224 */ /* 0x000fe400078e0016 */
[----:B------:R-:W-:Y:S02]  /*27d0*/  IMAD R8, R15, R0, RZ ;  /* 0x000000000f087224 */ /* 0x000fe400078e02ff */
[----:B------:R-:W-:-:S04]  /*27e0*/  IMAD.WIDE.U32 R22, R0, R14, R24 ;  /* 0x0000000e00167225 */ /* 0x000fc800078e0018 */
[----:B------:R-:W-:Y:S01]  /*27f0*/  IMAD.SHL.U32 R0, R167, 0x4, RZ ;  /* 0x00000004a7007824 */ /* 0x000fe200078e00ff */
[----:B------:R-:W-:Y:S02]  /*2800*/  SHF.R.S32.HI R9, RZ, 0x1f, R68 ;  /* 0x0000001fff097819 */ /* 0x000fe40000011444 */
[----:B------:R-:W-:Y:S02]  /*2810*/  IADD3 R11, P0, PT, -R68, R112, RZ ;  /* 0x00000070440b7210 */ /* 0x000fe40007f1e1ff */
[----:B------:R-:W-:Y:S01]  /*2820*/  LOP3.LUT R0, R0, 0x1c, RZ, 0xc0, !PT ;  /* 0x0000001c00007812 */ /* 0x000fe200078ec0ff */
[----:B------:R-:W-:Y:S02]  /*2830*/  IMAD R3, R14, R3, R8 ;  /* 0x000000030e037224 */ /* 0x000fe400078e0208 */
[-C--:B------:R-:W-:Y:S02]  /*2840*/  IMAD R15, R2, R95.reuse, RZ ;  /* 0x0000005f020f7224 */ /* 0x080fe400078e02ff */
[----:B------:R-:W-:-:S02]  /*2850*/  IMAD R2, R112, R95, R12 ;  /* 0x0000005f70027224 */ /* 0x000fc400078e020c */
[----:B------:R-:W-:Y:S02]  /*2860*/  IMAD R0, R112, R95, R0 ;  /* 0x0000005f70007224 */ /* 0x000fe400078e0200 */
[----:B------:R-:W-:Y:S01]  /*2870*/  IMAD.X R9, RZ, RZ, ~R9, P0 ;  /* 0x000000ffff097224 */ /* 0x000fe200000e0e09 */
[----:B------:R-:W-:Y:S02]  /*2880*/  IADD3 R23, PT, PT, R23, R3, RZ ;  /* 0x0000000317177210 */ /* 0x000fe40007ffe0ff */
        /* <DEDUP_REMOVED lines=31> */
.L_x_12567:
        /* <DEDUP_REMOVED lines=20> */
.L_x_12516:
[----:B------:R-:W-:Y:S05]  /*2bc0*/  BSYNC.RECONVERGENT B0 ;  /* 0x0000000000007941 */ /* 0x000fea0003800200 */
.L_x_12515:
        /* <DEDUP_REMOVED lines=12> */
.L_x_12518:
[----:B------:R-:W-:Y:S05]  /*2c90*/  BSYNC.RECONVERGENT B0 ;  /* 0x0000000000007941 */ /* 0x000fea0003800200 */
.L_x_12517:
        /* <DEDUP_REMOVED lines=12> */
.L_x_12520:
[----:B------:R-:W-:Y:S05]  /*2d60*/  BSYNC.RECONVERGENT B0 ;  /* 0x0000000000007941 */ /* 0x000fea0003800200 */
.L_x_12519:
        /* <DEDUP_REMOVED lines=15> */
.L_x_12522:
[----:B------:R-:W-:Y:S05]  /*2e60*/  BSYNC.RECONVERGENT B0 ;  /* 0x0000000000007941 */ /* 0x000fea0003800200 */
.L_x_12521:
        /* <DEDUP_REMOVED lines=26> */
.L_x_12526:
[----:B------:R-:W-:Y:S05]  /*3010*/  BSYNC.RECONVERGENT B0 ;  /* 0x0000000000007941 */ /* 0x000fea0003800200 */
.L_x_12525:
        /* <DEDUP_REMOVED lines=12> */
.L_x_12528:
[----:B------:R-:W-:Y:S05]  /*30e0*/  BSYNC.RECONVERGENT B0 ;  /* 0x0000000000007941 */ /* 0x000fea0003800200 */
.L_x_12527:
        /* <DEDUP_REMOVED lines=12> */
.L_x_12530:
[----:B------:R-:W-:Y:S05]  /*31b0*/  BSYNC.RECONVERGENT B0 ;  /* 0x0000000000007941 */ /* 0x000fea0003800200 */
.L_x_12529:
        /* <DEDUP_REMOVED lines=17> */
.L_x_12524:
        /* <DEDUP_REMOVED lines=57> */
.L_x_12536:
[----:B------:R-:W-:Y:S05]  /*3660*/  BSYNC.RECONVERGENT B0 ;  /* 0x0000000000007941 */ /* 0x000fea0003800200 */
.L_x_12535:
        /* <DEDUP_REMOVED lines=47> */
.L_x_12534:
[----:B------:R-:W-:Y:S05]  /*3960*/  BSYNC.RECONVERGENT B1 ;  /* 0x0000000000017941 */ /* 0x000fea0003800200 */
.L_x_12533:
        /* <DEDUP_REMOVED lines=62> */
.L_x_12540:
[----:B------:R-:W-:Y:S05]  /*3d50*/  BSYNC.RECONVERGENT B0 ;  /* 0x0000000000007941 */ /* 0x000fea0003800200 */
.L_x_12539:
        /* <DEDUP_REMOVED lines=47> */
.L_x_12538:
[----:B------:R-:W-:Y:S05]  /*4050*/  BSYNC.RECONVERGENT B1 ;  /* 0x0000000000017941 */ /* 0x000fea0003800200 */
.L_x_12537:
        /* <DEDUP_REMOVED lines=60> */
.L_x_12544:
[----:B------:R-:W-:Y:S05]  /*4420*/  BSYNC.RECONVERGENT B0 ;  /* 0x0000000000007941 */ /* 0x000fea0003800200 */
.L_x_12543:
        /* <DEDUP_REMOVED lines=47> */
.L_x_12542:
[----:B------:R-:W-:Y:S05]  /*4720*/  BSYNC.RECONVERGENT B1 ;  /* 0x0000000000017941 */ /* 0x000fea0003800200 */
.L_x_12541:
        /* <DEDUP_REMOVED lines=63> */
.L_x_12548:
[----:B------:R-:W-:Y:S05]  /*4b20*/  BSYNC.RECONVERGENT B0 ;  /* 0x0000000000007941 */ /* 0x000fea0003800200 */
.L_x_12547:
        /* <DEDUP_REMOVED lines=47> */
.L_x_12546:
[----:B------:R-:W-:Y:S05]  /*4e20*/  BSYNC.RECONVERGENT B1 ;  /* 0x0000000000017941 */ /* 0x000fea0003800200 */
.L_x_12545:
[----:B------:R-:W2:Y:S02]  /*4e30*/  LD.E R3, desc[UR4][R102.64+0xd0] ;  /* 0x0000d00466037980 */ /* 0x000ea4000c101900 */
[----:B--2---:R-:W-:Y:S05]  /*4e40*/  IMAD.U32 R3, R3, -0x20, RZ ;  /* 0xffffffe003037824 */ /* 0x004fea00078e00ff */
[C---:B------:R-:W-:Y:S02]  /*4e50*/  LEA R14, P1, R3.reuse, R14, 0x1 ;  /* 0x0000000e030e7211 */ /* 0x040fe400078208ff */
[C---:B------:R-:W-:Y:S02]  /*4e60*/  LEA R50, P0, R3.reuse, R50, 0x1 ;  /* 0x0000003203327211 */ /* 0x040fe400078008ff */
[C---:B------:R-:W-:Y:S02]  /*4e70*/  LEA.HI.X.SX32 R15, R3.reuse, R15, 0x1, P1 ;  /* 0x0000000f030f7211 */ /* 0x040fe400008f0eff */
[----:B------:R-:W-:Y:S01]  /*4e80*/  LEA.HI.X.SX32 R51, R3, R51, 0x1, P0 ;  /* 0x0000003303337211 */ /* 0x000fe200000f0eff */
[----:B------:R-:W-:Y:S05]  /*4e90*/  BRA `(.L_x_12531) ;  /* 0x0000002c00a47947 */ /* 0x000fea0003800000 */
.L_x_12532:
        /* <DEDUP_REMOVED lines=95> */
.L_x_12552:
[----:B------:R-:W-:Y:S05]  /*5490*/  BSYNC.RECONVERGENT B0 ;  /* 0x0000000000007941 */ /* 0x000fea0003800200 */
.L_x_12551:
        /* <DEDUP_REMOVED lines=88> */
.L_x_12550:
[----:B------:R-:W-:Y:S05]  /*5a20*/  BSYNC.RECONVERGENT B1 ;  /* 0x0000000000017941 */ /* 0x000fea0003800200 */
.L_x_12549:
        /* <DEDUP_REMOVED lines=94> */
.L_x_12556:
[----:B------:R-:W-:Y:S05]  /*6010*/  BSYNC.RECONVERGENT B0 ;  /* 0x0000000000007941 */ /* 0x000fea0003800200 */
.L_x_12555:
        /* <DEDUP_REMOVED lines=88> */
.L_x_12554:
[----:B------:R-:W-:Y:S05]  /*65a0*/  BSYNC.RECONVERGENT B1 ;  /* 0x0000000000017941 */ /* 0x000fea0003800200 */
.L_x_12553:
        /* <DEDUP_REMOVED lines=95> */
.L_x_12560:
[----:B------:R-:W-:Y:S05]  /*6ba0*/  BSYNC.RECONVERGENT B0 ;  /* 0x0000000000007941 */ /* 0x000fea0003800200 */
.L_x_12559:
        /* <DEDUP_REMOVED lines=86> */
.L_x_12558:
[----:B------:R-:W-:Y:S05]  /*7110*/  BSYNC.RECONVERGENT B1 ;  /* 0x0000000000017941 */ /* 0x000fea0003800200 */
.L_x_12557:
        /* <DEDUP_REMOVED lines=98> */
.L_x_12564:
[----:B------:R-:W-:Y:S05]  /*7740*/  BSYNC.RECONVERGENT B0 ;  /* 0x0000000000007941 */ /* 0x000fea0003800200 */
.L_x_12563:
        /* <DEDUP_REMOVED lines=86> */
.L_x_12562:
[----:B------:R-:W-:Y:S05]  /*7cb0*/  BSYNC.RECONVERGENT B1 ;  /* 0x0000000000017941 */ /* 0x000fea0003800200 */
.L_x_12561:
[----:B------:R-:W3:Y:S01]  /*7cc0*/  LD.E R3, desc[UR4][R102.64+0xd0] ;  /* 0x0000d00466037980 */ /* 0x000ee2000c101900 */
[----:B-----5:R-:W-:Y:S02]  /*7cd0*/  IMAD.MOV.U32 R73, RZ, RZ, R69 ;  /* 0x000000ffff497224 */ /* 0x020fe400078e0045 */
[----:B---3--:R-:W-:Y:S05]  /*7ce0*/  IMAD.U32 R3, R3, -0x20, RZ ;  /* 0xffffffe003037824 */ /* 0x008fea00078e00ff */
[C---:B------:R-:W-:Y:S02]  /*7cf0*/  LEA R74, P1, R3.reuse, R74, 0x1 ;  /* 0x0000004a034a7211 */ /* 0x040fe400078208ff */
[C---:B------:R-:W-:Y:S02]  /*7d00*/  LEA R72, P0, R3.reuse, R72, 0x1 ;  /* 0x0000004803487211 */ /* 0x040fe400078008ff */
[C---:B------:R-:W-:Y:S02]  /*7d10*/  LEA.HI.X.SX32 R75, R3.reuse, R75, 0x1, P1 ;  /* 0x0000004b034b7211 */ /* 0x040fe400008f0eff */
[----:B------:R-:W-:Y:S09]  /*7d20*/  LEA.HI.X.SX32 R69, R3, R73, 0x1, P0 ;  /* 0x0000004903457211 */ /* 0x000ff200000f0eff */
.L_x_12531:
[----:B------:R-:W-:Y:S05]  /*7d30*/  BSYNC.RECONVERGENT B2 ;  /* 0x0000000000027941 */ /* 0x000fea0003800200 */
.L_x_12523:
        /* <DEDUP_REMOVED lines=101> */
.L_x_12566:
[----:B------:R-:W-:Y:S05]  /*8390*/  BSYNC.RECONVERGENT B0 ;  /* 0x0000000000007941 */ /* 0x000fea0003800200 */
.L_x_12565:
[----:B------:R-:W-:Y:S05]  /*83a0*/  @P2 BRA `(.L_x_12567) ;  /* 0xffffffa400b42947 */ /* 0x000fea000383ffff */
.L_x_12514:
        /* <DEDUP_REMOVED lines=34> */
.L_x_12571:
[----:B------:R-:W-:Y:S05]  /*85d0*/  BSYNC.RECONVERGENT B0 ;  /* 0x0000000000007941 */ /* 0x000fea0003800200 */
.L_x_12570:
        /* <DEDUP_REMOVED lines=14> */
.L_x_12573:
[----:B------:R-:W-:Y:S05]  /*86c0*/  BSYNC.RECONVERGENT B0 ;  /* 0x0000000000007941 */ /* 0x000fea0003800200 */
.L_x_12572:
        /* <DEDUP_REMOVED lines=16> */
.L_x_12575:
[----:B------:R-:W-:Y:S05]  /*87d0*/  BSYNC.RECONVERGENT B0 ;  /* 0x0000000000007941 */ /* 0x000fea0003800200 */
.L_x_12574:
        /* <DEDUP_REMOVED lines=16> */
.L_x_12569:
        /* <DEDUP_REMOVED lines=82> */
.L_x_12583:
[----:B------:R-:W-:Y:S05]  /*8e00*/  BSYNC.RECONVERGENT B0 ;  /* 0x0000000000007941 */ /* 0x000fea0003800200 */
.L_x_12582:
[----:B-----5:R-:W-:Y:S01]  /*8e10*/  IMAD.MOV.U32 R6, RZ, RZ, R10 ;  /* 0x000000ffff067224 */ /* 0x020fe200078e000a */
[----:B------:R-:W-:Y:S01]  /*8e20*/  MOV R4, R8 ;  /* 0x0000000800047202 */ /* 0x000fe20000000f00 */
[----:B------:R-:W-:Y:S01]  /*8e30*/  IMAD.MOV.U32 R7, RZ, RZ, R11 ;  /* 0x000000ffff077224 */ /* 0x000fe200078e000b */
[----:B------:R-:W-:Y:S02]  /*8e40*/  MOV R5, R9 ;  /* 0x0000000900057202 */ /* 0x000fe40000000f00 */
.L_x_12581:
[----:B------:R-:W-:Y:S05]  /*8e50*/  BSYNC.RECONVERGENT B1 ;  /* 0x0000000000017941 */ /* 0x000fea0003800200 */
.L_x_12580:
        /* <DEDUP_REMOVED lines=48> */
.L_x_12585:
[----:B------:R-:W-:Y:S05]  /*9160*/  BSYNC.RECONVERGENT B0 ;  /* 0x0000000000007941 */ /* 0x000fea0003800200 */
.L_x_12584:
[----:B-----5:R3:W-:Y:S02]  /*9170*/  STS.128 [R58+0x2000], R8 ;  /* 0x002000083a007388 */ /* 0x0207e40000000c00 */
.L_x_12579:
[----:B------:R-:W-:Y:S05]  /*9180*/  BSYNC.RECONVERGENT B2 ;  /* 0x0000000000027941 */ /* 0x000fea0003800200 */
.L_x_12578:
        /* <DEDUP_REMOVED lines=52> */
.L_x_12591:
[----:B------:R-:W-:Y:S05]  /*94d0*/  BSYNC.RECONVERGENT B0 ;  /* 0x0000000000007941 */ /* 0x000fea0003800200 */
.L_x_12590:
[----:B-----5:R1:W-:Y:S02]  /*94e0*/  STS.128 [R58+0x800], R8 ;  /* 0x000800083a007388 */ /* 0x0203e40000000c00 */
.L_x_12589:
[----:B------:R-:W-:Y:S05]  /*94f0*/  BSYNC.RECONVERGENT B1 ;  /* 0x0000000000017941 */ /* 0x000fea0003800200 */
.L_x_12588:
        /* <DEDUP_REMOVED lines=45> */
.L_x_12593:
[----:B------:R-:W-:Y:S05]  /*97d0*/  BSYNC.RECONVERGENT B0 ;  /* 0x0000000000007941 */ /* 0x000fea0003800200 */
.L_x_12592:
[----:B-----5:R3:W-:Y:S02]  /*97e0*/  STS.128 [R58+0x2800], R8 ;  /* 0x002800083a007388 */ /* 0x0207e40000000c00 */
.L_x_12587:
[----:B------:R-:W-:Y:S05]  /*97f0*/  BSYNC.RECONVERGENT B2 ;  /* 0x0000000000027941 */ /* 0x000fea0003800200 */
.L_x_12586:
        /* <DEDUP_REMOVED lines=52> */
.L_x_12599:
[----:B------:R-:W-:Y:S05]  /*9b40*/  BSYNC.RECONVERGENT B0 ;  /* 0x0000000000007941 */ /* 0x000fea0003800200 */
.L_x_12598:
[----:B-----5:R1:W-:Y:S02]  /*9b50*/  STS.128 [R58+0x1000], R8 ;  /* 0x001000083a007388 */ /* 0x0203e40000000c00 */
.L_x_12597:
[----:B------:R-:W-:Y:S05]  /*9b60*/  BSYNC.RECONVERGENT B1 ;  /* 0x0000000000017941 */ /* 0x000fea0003800200 */
.L_x_12596:
        /* <DEDUP_REMOVED lines=45> */
.L_x_12601:
[----:B------:R-:W-:Y:S05]  /*9e40*/  BSYNC.RECONVERGENT B0 ;  /* 0x0000000000007941 */ /* 0x000fea0003800200 */
.L_x_12600:
[----:B-----5:R1:W-:Y:S02]  /*9e50*/  STS.128 [R58+0x3000], R8 ;  /* 0x003000083a007388 */ /* 0x0203e40000000c00 */
.L_x_12595:
[----:B------:R-:W-:Y:S05]  /*9e60*/  BSYNC.RECONVERGENT B2 ;  /* 0x0000000000027941 */ /* 0x000fea0003800200 */
.L_x_12594:
        /* <DEDUP_REMOVED lines=53> */
.L_x_12605:
[----:B------:R-:W-:Y:S05]  /*a1c0*/  BSYNC.RECONVERGENT B0 ;  /* 0x0000000000007941 */ /* 0x000fea0003800200 */
.L_x_12604:
[----:B-----5:R1:W-:Y:S02]  /*a1d0*/  STS.128 [R58+0x1800], R8 ;  /* 0x001800083a007388 */ /* 0x0203e40000000c00 */
.L_x_12603:
[----:B------:R-:W-:Y:S05]  /*a1e0*/  BSYNC.RECONVERGENT B1 ;  /* 0x0000000000017941 */ /* 0x000fea0003800200 */
.L_x_12602:
        /* <DEDUP_REMOVED lines=46> */
.L_x_12607:
[----:B------:R-:W-:Y:S05]  /*a4d0*/  BSYNC.RECONVERGENT B0 ;  /* 0x0000000000007941 */ /* 0x000fea0003800200 */
.L_x_12606:
[----:B-----5:R1:W-:Y:S01]  /*a4e0*/  STS.128 [R58+0x3800], R8 ;  /* 0x003800083a007388 */ /* 0x0203e20000000c00 */
[----:B------:R-:W-:Y:S05]  /*a4f0*/  BRA `(.L_x_12576) ;  /* 0x0000002c00687947 */ /* 0x000fea0003800000 */
.L_x_12577:
        /* <DEDUP_REMOVED lines=97> */
.L_x_12612:
[----:B------:R-:W-:Y:S05]  /*ab10*/  BSYNC.RECONVERGENT B0 ;  /* 0x0000000000007941 */ /* 0x000fea0003800200 */
.L_x_12611:
[----:B------:R-:W-:Y:S05]  /*ab20*/  BSYNC.RECONVERGENT B1 ;  /* 0x0000000000017941 */ /* 0x000fea0003800200 */
.L_x_12610:
        /* <DEDUP_REMOVED lines=87> */
.L_x_12614:
[----:B------:R-:W-:Y:S05]  /*b0a0*/  BSYNC.RECONVERGENT B0 ;  /* 0x0000000000007941 */ /* 0x000fea0003800200 */
.L_x_12613:
[----:B-----5:R4:W-:Y:S02]  /*b0b0*/  STS.128 [R58+0x2000], R20 ;  /* 0x002000143a007388 */ /* 0x0209e40000000c00 */
.L_x_12609:
[----:B------:R-:W-:Y:S05]  /*b0c0*/  BSYNC.RECONVERGENT B2 ;  /* 0x0000000000027941 */ /* 0x000fea0003800200 */
.L_x_12608:
        /* <DEDUP_REMOVED lines=90> */
.L_x_12620:
[----:B------:R-:W-:Y:S05]  /*b670*/  BSYNC.RECONVERGENT B0 ;  /* 0x0000000000007941 */ /* 0x000fea0003800200 */
.L_x_12619:
[----:B-----5:R4:W-:Y:S02]  /*b680*/  STS.128 [R58+0x800], R20 ;  /* 0x000800143a007388 */ /* 0x0209e40000000c00 */
.L_x_12618:
[----:B------:R-:W-:Y:S05]  /*b690*/  BSYNC.RECONVERGENT B1 ;  /* 0x0000000000017941 */ /* 0x000fea0003800200 */
.L_x_12617:
        /* <DEDUP_REMOVED lines=83> */
.L_x_12622:
[----:B------:R-:W-:Y:S05]  /*bbd0*/  BSYNC.RECONVERGENT B0 ;  /* 0x0000000000007941 */ /* 0x000fea0003800200 */
.L_x_12621:
[----:B-----5:R4:W-:Y:S02]  /*bbe0*/  STS.128 [R58+0x2800], R20 ;  /* 0x002800143a007388 */ /* 0x0209e40000000c00 */
.L_x_12616:
[----:B------:R-:W-:Y:S05]  /*bbf0*/  BSYNC.RECONVERGENT B2 ;  /* 0x0000000000027941 */ /* 0x000fea0003800200 */
.L_x_12615:
        /* <DEDUP_REMOVED lines=91> */
.L_x_12628:
[----:B------:R-:W-:Y:S05]  /*c1b0*/  BSYNC.RECONVERGENT B0 ;  /* 0x0000000000007941 */ /* 0x000fea0003800200 */
.L_x_12627:
[----:B-----5:R1:W-:Y:S02]  /*c1c0*/  STS.128 [R58+0x1000], R20 ;  /* 0x001000143a007388 */ /* 0x0203e40000000c00 */
.L_x_12626:
[----:B------:R-:W-:Y:S05]  /*c1d0*/  BSYNC.RECONVERGENT B1 ;  /* 0x0000000000017941 */ /* 0x000fea0003800200 */
.L_x_12625:
        /* <DEDUP_REMOVED lines=84> */
.L_x_12630:
[----:B------:R-:W-:Y:S05]  /*c720*/  BSYNC.RECONVERGENT B0 ;  /* 0x0000000000007941 */ /* 0x000fea0003800200 */
.L_x_12629:
[----:B-----5:R4:W-:Y:S02]  /*c730*/  STS.128 [R58+0x3000], R20 ;  /* 0x003000143a007388 */ /* 0x0209e40000000c00 */
.L_x_12624:
[----:B------:R-:W-:Y:S05]  /*c740*/  BSYNC.RECONVERGENT B2 ;  /* 0x0000000000027941 */ /* 0x000fea0003800200 */
.L_x_12623:
        /* <DEDUP_REMOVED lines=92> */
.L_x_12634:
[----:B------:R-:W-:Y:S05]  /*cd10*/  BSYNC.RECONVERGENT B0 ;  /* 0x0000000000007941 */ /* 0x000fea0003800200 */
.L_x_12633:
[----:B-----5:R4:W-:Y:S02]  /*cd20*/  STS.128 [R58+0x1800], R20 ;  /* 0x001800143a007388 */ /* 0x0209e40000000c00 */
.L_x_12632:
[----:B------:R-:W-:Y:S05]  /*cd30*/  BSYNC.RECONVERGENT B1 ;  /* 0x0000000000017941 */ /* 0x000fea0003800200 */
.L_x_12631:
        /* <DEDUP_REMOVED lines=84> */
.L_x_12636:
[----:B------:R-:W-:Y:S05]  /*d280*/  BSYNC.RECONVERGENT B0 ;  /* 0x0000000000007941 */ /* 0x000fea0003800200 */
.L_x_12635:
[----:B-----5:R1:W-:Y:S02]  /*d290*/  STS.128 [R58+0x3800], R4 ;  /* 0x003800043a007388 */ /* 0x0203e40000000c00 */
.L_x_12576:
[----:B------:R-:W-:Y:S05]  /*d2a0*/  BSYNC.RECONVERGENT B3 ;  /* 0x0000000000037941 */ /* 0x000fea0003800200 */
.L_x_12568:
[----:B--2---:R-:W-:Y:S01]  /*d2b0*/  IMAD.IADD R3, R106, 0x1, -R57 ;  /* 0x000000016a037824 */ /* 0x004fe200078e0a39 */
[C---:B-1-3--:R-:W-:Y:S01]  /*d2c0*/  SHF.L.U64.HI R6, R64.reuse, 0x1, R65 ;  /* 0x0000000140067819 */ /* 0x04afe20000010241 */
[----:B------:R-:W-:Y:S01]  /*d2d0*/  IMAD.SHL.U32 R5, R64, 0x2, RZ ;  /* 0x0000000240057824 */ /* 0x000fe200078e00ff */
        /* <DEDUP_REMOVED lines=23> */
.L_x_12638:
[----:B------:R-:W-:Y:S05]  /*d450*/  BSYNC.RECONVERGENT B0 ;  /* 0x0000000000007941 */ /* 0x000fea0003800200 */
.L_x_12637:
        /* <DEDUP_REMOVED lines=14> */
.L_x_12640:
[----:B------:R-:W-:Y:S05]  /*d540*/  BSYNC.RECONVERGENT B0 ;  /* 0x0000000000007941 */ /* 0x000fea0003800200 */
.L_x_12639:
        /* <DEDUP_REMOVED lines=16> */
.L_x_12642:
[----:B------:R-:W-:Y:S05]  /*d650*/  BSYNC.RECONVERGENT B0 ;  /* 0x0000000000007941 */ /* 0x000fea0003800200 */
.L_x_12641:
        /* <DEDUP_REMOVED lines=16> */
.L_x_12644:
[----:B------:R-:W-:Y:S05]  /*d760*/  BSYNC.RECONVERGENT B0 ;  /* 0x0000000000007941 */ /* 0x000fea0003800200 */
.L_x_12643:
[----:B-----5:R-:W1:Y:S04]  /*d770*/  LD.E.64 R14, desc[UR4][R102.64+0x1c0] ;  /* 0x0001c004660e7980 */ /* 0x020e68000c101b00 */
[----:B--2---:R-:W2:Y:S01]  /*d780*/  LD.E.64 R8, desc[UR4][R102.64+0x1b8] ;  /* 0x0001b80466087980 */ /* 0x004ea2000c101b00 */
[----:B------:R-:W-:-:S03]  /*d790*/  MOV R98, R170 ;  /* 0x000000aa00627202 */ /* 0x000fc60000000f00 */
[----:B------:R-:W4:Y:S04]  /*d7a0*/  LD.E R2, desc[UR4][R102.64+0xd8] ;  /* 0x0000d80466027980 */ /* 0x000f28000c101900 */
[----:B------:R-:W0:Y:S01]  /*d7b0*/  LDGDEPBAR ;  /* 0x00000000000079af */ /* 0x000e220000000000 */
[----:B-1-3--:R-:W-:-:S04]  /*d7c0*/  IMAD.WIDE.U32 R10, R175, R14, R98 ;  /* 0x0000000eaf0a7225 */ /* 0x00afc800078e0062 */
[----:B------:R-:W-:Y:S01]  /*d7d0*/  IMAD R0, R15, R175, RZ ;  /* 0x000000af0f007224 */ /* 0x000fe200078e02ff */
[----:B--2---:R-:W-:-:S04]  /*d7e0*/  LEA R8, P0, R10, R8, 0x2 ;  /* 0x000000080a087211 */ /* 0x004fc800078010ff */
        /* <DEDUP_REMOVED lines=24> */
.L_x_12646:
[----:B------:R1:W-:Y:S04]  /*d970*/  STS.128 [R58+0x8000], RZ ;  /* 0x008000ff3a007388 */ /* 0x0003e80000000c00 */
[----:B------:R1:W-:Y:S02]  /*d980*/  STS.128 [R58+0xa000], RZ ;  /* 0x00a000ff3a007388 */ /* 0x0003e40000000c00 */
.L_x_12647:
[----:B------:R-:W-:Y:S05]  /*d990*/  BSYNC.RECONVERGENT B0 ;  /* 0x0000000000007941 */ /* 0x000fea0003800200 */
.L_x_12645:
        /* <DEDUP_REMOVED lines=21> */
.L_x_12649:
[----:B------:R-:W-:Y:S05]  /*daf0*/  BSYNC.RECONVERGENT B0 ;  /* 0x0000000000007941 */ /* 0x000fea0003800200 */
.L_x_12648:
        /* <DEDUP_REMOVED lines=18> */
.L_x_12651:
[----:B------:R-:W-:Y:S05]  /*dc20*/  BSYNC.RECONVERGENT B0 ;  /* 0x0000000000007941 */ /* 0x000fea0003800200 */
.L_x_12650:
        /* <DEDUP_REMOVED lines=18> */
.L_x_12653:
[----:B------:R-:W-:Y:S05]  /*dd50*/  BSYNC.RECONVERGENT B0 ;  /* 0x0000000000007941 */ /* 0x000fea0003800200 */
.L_x_12652:
[----:B------:R-:W5:Y:S01]  /*dd60*/  S2UR UR6, SR_CgaCtaId ;  /* 0x00000000000679c3 */ /* 0x000f620000008800 */
[----:B----4-:R-:W-:Y:S01]  /*dd70*/  IMAD.SHL.U32 R2, R167, 0x20, RZ ;  /* 0x00000020a7027824 */ /* 0x010fe200078e00ff */
[----:B------:R-:W-:Y:S01]  /*dd80*/  LOP3.LUT R3, R63, 0x8, R56, 0xf8, !PT ;  /* 0x000000083f037812 */ /* 0x000fe200078ef838 */
[----:B------:R-:W-:Y:S01]  /*dd90*/  IMAD.SHL.U32 R59, R59, 0x400, RZ ;  /* 0x000004003b3b7824 */ /* 0x000fe200078e00ff */
[----:B------:R-:W-:Y:S01]  /*dda0*/  LOP3.LUT R63, R63, 0x8, R167, 0x78, !PT ;  /* 0x000000083f3f7812 */ /* 0x000fe200078e78a7 */
[----:B------:R-:W-:Y:S01]  /*ddb0*/  UMOV UR7, 0x400 ;  /* 0x0000040000077882 */ /* 0x000fe20000000000 */
[----:B------:R-:W-:Y:S01]  /*ddc0*/  LOP3.LUT R151, R49, 0x7c00, R2, 0xf8, !PT ;  /* 0x00007c0031977812 */ /* 0x000fe200078ef802 */
[----:B------:R-:W-:Y:S01]  /*ddd0*/  IMAD.MOV.U32 R4, RZ, RZ, 0x40 ;  /* 0x00000040ff047424 */ /* 0x000fe200078e00ff */
[--C-:B------:R-:W-:Y:S01]  /*dde0*/  LOP3.LUT R14, R3, 0x38, R60.reuse, 0x78, !PT ;  /* 0x00000038030e7812 */ /* 0x100fe200078e783c */
[----:B------:R-:W0:Y:S01]  /*ddf0*/  LDGDEPBAR ;  /* 0x00000000000079af */ /* 0x000e220000000000 */
[----:B------:R-:W-:Y:S01]  /*de00*/  LOP3.LUT R3, R63, 0x38, R60, 0x78, !PT ;  /* 0x000000383f037812 */ /* 0x000fe200078e783c */
[----:B------:R-:W-:Y:S01]  /*de10*/  BSSY.RECONVERGENT B1, `(.L_x_12654) ;  /* 0x00000fc000017945 */ /* 0x000fe20003800200 */
[----:B------:R-:W-:Y:S01]  /*de20*/  LOP3.LUT R2, R59, 0x400, RZ, 0xc0, !PT ;  /* 0x000004003b027812 */ /* 0x000fe200078ec0ff */
[----:B------:R-:W-:Y:S01]  /*de30*/  IMAD.IADD R151, R151, 0x1, R14 ;  /* 0x0000000197977824 */ /* 0x000fe200078e020e */
[----:B------:R-:W-:-:S02]  /*de40*/  R2P PR, R167, 0x6 ;  /* 0x00000006a7007804 */ /* 0x000fc40000000000 */
[----:B------:R-:W-:Y:S01]  /*de50*/  ISETP.GT.AND P0, PT, R169, R160, PT ;  /* 0x000000a0a900720c */ /* 0x000fe20003f04270 */
[----:B------:R-:W-:Y:S02]  /*de60*/  IMAD R3, R3, 0x2, R2 ;  /* 0x0000000203037824 */ /* 0x000fe400078e0202 */
[----:B------:R-:W-:Y:S01]  /*de70*/  IMAD.MOV.U32 R2, RZ, RZ, 0x20 ;  /* 0x00000020ff027424 */ /* 0x000fe200078e00ff */
[----:B------:R-:W-:Y:S01]  /*de80*/  SEL R4, R4, 0xffffffc0, !P2 ;  /* 0xffffffc004047807 */ /* 0x000fe20005000000 */
[----:B-----5:R-:W-:-:S03]  /*de90*/  ULEA UR6, UR6, UR7, 0x18 ;  /* 0x0000000706067291 */ /* 0x020fc6000f8ec0ff */
[----:B------:R-:W-:-:S03]  /*dea0*/  SEL R2, R2, 0xffffffe0, !P1 ;  /* 0xffffffe002027807 */ /* 0x000fc60004800000 */
[----:B------:R-:W-:Y:S01]  /*deb0*/  LEA R151, R151, UR6, 0x1 ;  /* 0x0000000697977c11 */ /* 0x000fe2000f8e08ff */
[----:B------:R-:W-:Y:S02]  /*dec0*/  VIADD R150, R3, UR6 ;  /* 0x0000000603967c36 */ /* 0x000fe40008000000 */
[----:B------:R-:W-:Y:S01]  /*ded0*/  LDSM.16.M88.4 R60, [R3+UR6+0x4000] ;  /* 0x00400006033c783b */ /* 0x000fe20008000200 */
[C---:B------:R-:W-:Y:S01]  /*dee0*/  IADD3 R149, PT, PT, R151.reuse, R2, RZ ;  /* 0x0000000297957210 */ /* 0x040fe20007ffe0ff */
[C---:B------:R-:W-:Y:S01]  /*def0*/  IMAD.IADD R146, R150.reuse, 0x1, R2 ;  /* 0x0000000196927824 */ /* 0x040fe200078e0202 */
[----:B------:R-:W-:Y:S01]  /*df00*/  IADD3 R145, PT, PT, R150, R4, RZ ;  /* 0x0000000496917210 */ /* 0x000fe20007ffe0ff */
[----:B------:R-:W4:Y:S01]  /*df10*/  LDSM.16.M88.4 R24, [R151] ;  /* 0x000000009718783b */ /* 0x000f220000000200 */
[----:B------:R-:W-:-:S03]  /*df20*/  IMAD.IADD R148, R151, 0x1, R4 ;  /* 0x0000000197947824 */ /* 0x000fc600078e0204 */
[----:B------:R-:W5:Y:S01]  /*df30*/  LDSM.16.M88.4 R44, [R3+UR6+0x4800] ;  /* 0x00480006032c783b */ /* 0x000f620008000200 */
[C---:B------:R-:W-:Y:S02]  /*df40*/  IMAD.IADD R147, R2.reuse, 0x1, R148 ;  /* 0x0000000102937824 */ /* 0x040fe400078e0294 */
[----:B------:R-:W-:Y:S01]  /*df50*/  IMAD.IADD R144, R2, 0x1, R145 ;  /* 0x0000000102907824 */ /* 0x000fe200078e0291 */
[----:B------:R-:W3:Y:S04]  /*df60*/  LDSM.16.M88.4 R36, [R3+UR6+0x5000] ;  /* 0x005000060324783b */ /* 0x000ee80008000200 */
[----:B------:R-:W1:Y:S04]  /*df70*/  LDSM.16.M88.4 R20, [R3+UR6+0x5800] ;  /* 0x005800060314783b */ /* 0x000e680008000200 */
[----:B------:R-:W-:Y:S04]  /*df80*/  LDSM.16.M88.4 R16, [R149] ;  /* 0x000000009510783b */ /* 0x000fe80000000200 */
[----:B------:R-:W1:Y:S04]  /*df90*/  LDSM.16.M88.4 R72, [R146+0x4000] ;  /* 0x004000009248783b */ /* 0x000e680000000200 */
[----:B------:R-:W1:Y:S04]  /*dfa0*/  LDSM.16.M88.4 R68, [R146+0x4800] ;  /* 0x004800009244783b */ /* 0x000e680000000200 */
[----:B--2---:R-:W2:Y:S04]  /*dfb0*/  LDSM.16.M88.4 R8, [R146+0x5000] ;  /* 0x005000009208783b */ /* 0x004ea80000000200 */
[----:B------:R-:W-:Y:S04]  /*dfc0*/  LDSM.16.M88.4 R28, [R148] ;  /* 0x00000000941c783b */ /* 0x000fe80000000200 */
[----:B------:R-:W-:Y:S01]  /*dfd0*/  LDSM.16.M88.4 R96, [R145+0x4000] ;  /* 0x004000009160783b */ /* 0x000fe20000000200 */
[C---:B----4-:R-:W-:Y:S03]  /*dfe0*/  HMMA.16816.F32.BF16 R64, R24.reuse, R60, RZ ;  /* 0x0000003c1840723c */ /* 0x050fe600000418ff */
[----:B------:R-:W-:Y:S04]  /*dff0*/  LDSM.16.M88.4 R92, [R145+0x4800] ;  /* 0x00480000915c783b */ /* 0x000fe80000000200 */
[----:B------:R-:W-:Y:S01]  /*e000*/  LDSM.16.M88.4 R84, [R144+0x4000] ;  /* 0x004000009054783b */ /* 0x000fe20000000200 */
[C---:B-----5:R-:W-:Y:S03]  /*e010*/  HMMA.16816.F32.BF16 R52, R24.reuse, R44, RZ ;  /* 0x0000002c1834723c */ /* 0x060fe600000418ff */
[----:B------:R-:W-:Y:S04]  /*e020*/  LDSM.16.M88.4 R80, [R144+0x4800] ;  /* 0x004800009050783b */ /* 0x000fe80000000200 */
[----:B------:R-:W-:Y:S01]  /*e030*/  LDSM.16.M88.4 R76, [R3+UR6+0x6000] ;  /* 0x00600006034c783b */ /* 0x000fe20008000200 */
[C---:B---3--:R-:W-:Y:S03]  /*e040*/  HMMA.16816.F32.BF16 R40, R24.reuse, R36, RZ ;  /* 0x000000241828723c */ /* 0x048fe600000418ff */
        /* <DEDUP_REMOVED lines=12> */
[----:B------:R-:W4:Y:S07]  /*e110*/  LDSM.16.M88.4 R68, [R145+0x5800] ;  /* 0x005800009144783b */ /* 0x000f2e0000000200 */
[C---:B--2---:R-:W-:Y:S08]  /*e120*/  HMMA.16816.F32.BF16 R40, R16.reuse, R8, R40 ;  /* 0x000000081028723c */ /* 0x044ff00000041828 */
[C---:B------:R-:W-:Y:S01]  /*e130*/  HMMA.16816.F32.BF16 R36, R16.reuse, R10, R36 ;  /* 0x0000000a1024723c */ /* 0x040fe20000041824 */
[----:B------:R-:W2:Y:S07]  /*e140*/  LDSM.16.M88.4 R8, [R147] ;  /* 0x000000009308783b */ /* 0x000eae0000000200 */
[C---:B-1----:R-:W-:Y:S08]  /*e150*/  HMMA.16816.F32.BF16 R32, R16.reuse, R20, R32 ;  /* 0x000000141020723c */ /* 0x042ff00000041820 */
[----:B------:R-:W-:Y:S01]  /*e160*/  HMMA.16816.F32.BF16 R24, R16, R22, R24 ;  /* 0x000000161018723c */ /* 0x000fe20000041818 */
[----:B------:R-:W1:Y:S04]  /*e170*/  LDSM.16.M88.4 R20, [R144+0x5000] ;  /* 0x005000009014783b */ /* 0x000e680000000200 */
[----:B------:R-:W5:Y:S03]  /*e180*/  LDSM.16.M88.4 R16, [R144+0x5800] ;  /* 0x005800009010783b */ /* 0x000f660000000200 */
        /* <DEDUP_REMOVED lines=9> */
[C---:B----4-:R-:W-:Y:S08]  /*e220*/  HMMA.16816.F32.BF16 R32, R28.reuse, R68, R32 ;  /* 0x000000441c20723c */ /* 0x050ff00000041820 */
[----:B------:R-:W-:Y:S01]  /*e230*/  HMMA.16816.F32.BF16 R24, R28, R70, R24 ;  /* 0x000000461c18723c */ /* 0x000fe20000041818 */
[----:B------:R-:W4:Y:S04]  /*e240*/  LDSM.16.M88.4 R68, [R3+UR6+0x7000] ;  /* 0x007000060344783b */ /* 0x000f280008000200 */
[----:B------:R-:W4:Y:S03]  /*e250*/  LDSM.16.M88.4 R28, [R3+UR6+0x7800] ;  /* 0x00780006031c783b */ /* 0x000f260008000200 */
[C---:B--2---:R-:W-:Y:S08]  /*e260*/  HMMA.16816.F32.BF16 R64, R8.reuse, R84, R64 ;  /* 0x000000540840723c */ /* 0x044ff00000041840 */
        /* <DEDUP_REMOVED lines=8> */
[C---:B-----5:R-:W-:Y:S08]  /*e2f0*/  HMMA.16816.F32.BF16 R32, R8.reuse, R16, R32 ;  /* 0x000000100820723c */ /* 0x060ff00000041820 */
[----:B------:R-:W-:Y:S01]  /*e300*/  HMMA.16816.F32.BF16 R24, R8, R18, R24 ;  /* 0x000000120818723c */ /* 0x000fe20000041818 */
[----:B------:R-:W2:Y:S04]  /*e310*/  LDSM.16.M88.4 R16, [R146+0x6800] ;  /* 0x006800009210783b */ /* 0x000ea80000000200 */
[----:B------:R-:W5:Y:S03]  /*e320*/  LDSM.16.M88.4 R8, [R146+0x7000] ;  /* 0x007000009208783b */ /* 0x000f660000000200 */
        /* <DEDUP_REMOVED lines=19> */
[C---:B-----5:R-:W-:Y:S08]  /*e460*/  HMMA.16816.F32.BF16 R40, R92.reuse, R8, R40 ;  /* 0x000000085c28723c */ /* 0x060ff00000041828 */
[----:B------:R-:W-:Y:S01]  /*e470*/  HMMA.16816.F32.BF16 R36, R92, R10, R36 ;  /* 0x0000000a5c24723c */ /* 0x000fe20000041824 */
[----:B------:R-:W5:Y:S01]  /*e480*/  LDSM.16.M88.4 R8, [R144+0x7800] ;  /* 0x007800009008783b */ /* 0x000f620000000200 */
[----:B------:R-:W-:-:S06]  /*e490*/  DEPBAR.LE SB0, 0x0 ;  /* 0x000080000000791a */ /* 0x000fcc0000000000 */
[C---:B------:R-:W-:Y:S08]  /*e4a0*/  HMMA.16816.F32.BF16 R32, R92.reuse, R96, R32 ;  /* 0x000000605c20723c */ /* 0x040ff00000041820 */
[----:B------:R-:W-:Y:S08]  /*e4b0*/  HMMA.16816.F32.BF16 R88, R92, R98, R88 ;  /* 0x000000625c58723c */ /* 0x000ff00000041858 */
[C---:B------:R-:W-:Y:S08]  /*e4c0*/  HMMA.16816.F32.BF16 R64, R84.reuse, R80, R64 ;  /* 0x000000505440723c */ /* 0x040ff00000041840 */
[C---:B------:R-:W-:Y:S08]  /*e4d0*/  HMMA.16816.F32.BF16 R60, R84.reuse, R82, R60 ;  /* 0x00000052543c723c */ /* 0x040ff0000004183c */
[C---:B------:R-:W-:Y:S08]  /*e4e0*/  HMMA.16816.F32.BF16 R52, R84.reuse, R76, R52 ;  /* 0x0000004c5434723c */ /* 0x040ff00000041834 */
[C---:B------:R-:W-:Y:S08]  /*e4f0*/  HMMA.16816.F32.BF16 R44, R84.reuse, R78, R44 ;  /* 0x0000004e542c723c */ /* 0x040ff0000004182c */
[C---:B---3--:R-:W-:Y:S08]  /*e500*/  HMMA.16816.F32.BF16 R40, R84.reuse, R72, R40 ;  /* 0x000000485428723c */ /* 0x048ff00000041828 */
[C---:B------:R-:W-:Y:S08]  /*e510*/  HMMA.16816.F32.BF16 R36, R84.reuse, R74, R36 ;  /* 0x0000004a5424723c */ /* 0x040ff00000041824 */
[C---:B----4-:R-:W-:Y:S08]  /*e520*/  HMMA.16816.F32.BF16 R32, R84.reuse, R68, R32 ;  /* 0x000000445420723c */ /* 0x050ff00000041820 */
[----:B------:R-:W-:Y:S08]  /*e530*/  HMMA.16816.F32.BF16 R88, R84, R70, R88 ;  /* 0x000000465458723c */ /* 0x000ff00000041858 */
[C---:B------:R-:W-:Y:S08]  /*e540*/  HMMA.16816.F32.BF16 R64, R28.reuse, R24, R64 ;  /* 0x000000181c40723c */ /* 0x040ff00000041840 */
[C---:B------:R-:W-:Y:S08]  /*e550*/  HMMA.16816.F32.BF16 R60, R28.reuse, R26, R60 ;  /* 0x0000001a1c3c723c */ /* 0x040ff0000004183c */
[C---:B-1----:R-:W-:Y:S08]  /*e560*/  HMMA.16816.F32.BF16 R52, R28.reuse, R20, R52 ;  /* 0x000000141c34723c */ /* 0x042ff00000041834 */
[C---:B------:R-:W-:Y:S08]  /*e570*/  HMMA.16816.F32.BF16 R44, R28.reuse, R22, R44 ;  /* 0x000000161c2c723c */ /* 0x040ff0000004182c */
[C---:B--2---:R-:W-:Y:S08]  /*e580*/  HMMA.16816.F32.BF16 R40, R28.reuse, R16, R40 ;  /* 0x000000101c28723c */ /* 0x044ff00000041828 */
[C---:B------:R-:W-:Y:S08]  /*e590*/  HMMA.16816.F32.BF16 R36, R28.reuse, R18, R36 ;  /* 0x000000121c24723c */ /* 0x040ff00000041824 */
[C---:B-----5:R-:W-:Y:S08]  /*e5a0*/  HMMA.16816.F32.BF16 R32, R28.reuse, R8, R32 ;  /* 0x000000081c20723c */ /* 0x060ff00000041820 */
        /* <DEDUP_REMOVED lines=16> */
.L_x_12657:
        /* <DEDUP_REMOVED lines=60> */
.L_x_12658:
[----:B------:R-:W-:Y:S05]  /*ea70*/  BSYNC.RECONVERGENT B0 ;  /* 0x0000000000007941 */ /* 0x000fea0003800200 */
.L_x_12656:
        /* <DEDUP_REMOVED lines=8> */
[----:B------:R-:W-:Y:S01]  /*eb00*/  IADD3 R10, P2, PT, R6, R3, RZ ;  /* 0x00000003060a7210 */ /* 0x000fe20007f5e0ff */
[----:B------:R-:W-:-:S03]  /*eb10*/  IMAD.X R7, R5, 0x1, R9, P3 ;  /* 0x0000000105077824 */ /* 0x000fc600018e0609 */
        /* <DEDUP_REMOVED lines=43> */
.L_x_12655:
[----:B------:R-:W-:Y:S05]  /*edd0*/  BSYNC.RECONVERGENT B1 ;  /* 0x0000000000017941 */ /* 0x000fea0003800200 */
.L_x_12654:
[----:B------:R-:W3:Y:S01]  /*ede0*/  LD.E R112, desc[UR4][R102.64+0xdc] ;  /* 0x0000dc0466707980 */ /* 0x000ee2000c101900 */
[----:B------:R-:W-:Y:S01]  /*edf0*/  SHF.R.U32.HI R3, RZ, 0x2, R167 ;  /* 0x00000002ff037819 */ /* 0x000fe200000116a7 */
[----:B--2---:R-:W-:-:S03]  /*ee00*/  IMAD.SHL.U32 R8, R167, 0x2, RZ ;  /* 0x00000002a7087824 */ /* 0x004fc600078e00ff */
[----:B------:R-:W-:Y:S02]  /*ee10*/  LOP3.LUT R3, R3, 0x7, RZ, 0xc0, !PT ;  /* 0x0000000703037812 */ /* 0x000fe400078ec0ff */
[----:B------:R-:W-:Y:S02]  /*ee20*/  LOP3.LUT R8, R8, 0x6, RZ, 0xc0, !PT ;  /* 0x0000000608087812 */ /* 0x000fe400078ec0ff */
[----:B------:R-:W-:-:S03]  /*ee30*/  LOP3.LUT R9, R3, 0x1f0, R56, 0xf8, !PT ;  /* 0x000001f003097812 */ /* 0x000fc600078ef838 */
[----:B------:R-:W-:Y:S01]  /*ee40*/  IMAD R8, R169, 0x40, R8 ;  /* 0x00000040a9087824 */ /* 0x000fe200078e0208 */
[----:B------:R-:W-:-:S03]  /*ee50*/  IADD3 R9, PT, PT, -R173, R9, R168 ;  /* 0x00000009ad097210 */ /* 0x000fc60007ffe1a8 */
[C---:B------:R-:W-:Y:S02]  /*ee60*/  VIADD R48, R8.reuse, 0x10 ;  /* 0x0000001008307836 */ /* 0x040fe40000000000 */
[----:B------:R-:W-:Y:S02]  /*ee70*/  IMAD.IADD R9, R9, 0x1, R106 ;  /* 0x0000000109097824 */ /* 0x000fe400078e026a */
[C---:B------:R-:W-:Y:S02]  /*ee80*/  VIADD R5, R8.reuse, 0x8 ;  /* 0x0000000808057836 */ /* 0x040fe40000000000 */
[C---:B------:R-:W-:Y:S02]  /*ee90*/  VIADD R26, R8.reuse, 0x9 ;  /* 0x00000009081a7836 */ /* 0x040fe40000000000 */
[----:B------:R-:W-:Y:S02]  /*eea0*/  VIADD R18, R8, 0x18 ;  /* 0x0000001808127836 */ /* 0x000fe40000000000 */
[----:B------:R-:W-:Y:S01]  /*eeb0*/  IMAD.IADD R11, R9, 0x1, -R48 ;  /* 0x00000001090b7824 */ /* 0x000fe200078e0a30 */
[----:B------:R-:W-:Y:S01]  /*eec0*/  ISETP.GE.AND P6, PT, R5, R106, PT ;  /* 0x0000006a0500720c */ /* 0x000fe20003fc6270 */
[----:B------:R-:W-:-:S02]  /*eed0*/  IMAD.IADD R7, R9, 0x1, -R5 ;  /* 0x0000000109077824 */ /* 0x000fc400078e0a05 */
[C---:B------:R-:W-:Y:S02]  /*eee0*/  IMAD.IADD R6, R9.reuse, 0x1, -R26 ;  /* 0x0000000109067824 */ /* 0x040fe400078e0a1a */
[----:B------:R-:W-:Y:S01]  /*eef0*/  IMAD.IADD R5, R9, 0x1, -R18 ;  /* 0x0000000109057824 */ /* 0x000fe200078e0a12 */
[----:B------:R-:W-:Y:S02]  /*ef00*/  IABS R11, R11 ;  /* 0x0000000b000b7213 */ /* 0x000fe40000000000 */
[----:B------:R-:W-:Y:S02]  /*ef10*/  IABS R6, R6 ;  /* 0x0000000600067213 */ /* 0x000fe40000000000 */
[----:B------:R-:W-:Y:S02]  /*ef20*/  IABS R5, R5 ;  /* 0x0000000500057213 */ /* 0x000fe40000000000 */
[----:B------:R-:W-:Y:S02]  /*ef30*/  I2FP.F32.S32 R11, R11 ;  /* 0x0000000b000b7245 */ /* 0x000fe40000201400 */
[----:B------:R-:W-:-:S02]  /*ef40*/  I2FP.F32.S32 R6, R6 ;  /* 0x0000000600067245 */ /* 0x000fc40000201400 */
[----:B------:R-:W-:Y:S01]  /*ef50*/  I2FP.F32.S32 R5, R5 ;  /* 0x0000000500057245 */ /* 0x000fe20000201400 */
[----:B------:R-:W-:Y:S01]  /*ef60*/  FFMA.FTZ R22, -R0, R11, R52 ;  /* 0x0000000b00167223 */ /* 0x000fe20000010134 */
[----:B------:R-:W-:Y:S02]  /*ef70*/  VIADD R50, R8, 0x20 ;  /* 0x0000002008327836 */ /* 0x000fe40000000000 */
[C---:B------:R-:W-:Y:S01]  /*ef80*/  FFMA.FTZ R61, -R0.reuse, R6, R61 ;  /* 0x00000006003d7223 */ /* 0x040fe2000001013d */
[C---:B------:R-:W-:Y:S02]  /*ef90*/  VIADD R11, R9.reuse, 0x8 ;  /* 0x00000008090b7836 */ /* 0x040fe40000000000 */
[----:B------:R-:W-:Y:S01]  /*efa0*/  FFMA.FTZ R6, -R0, R5, R44 ;  /* 0x0000000500067223 */ /* 0x000fe2000001012c */
[C---:B------:R-:W-:Y:S02]  /*efb0*/  IMAD.IADD R5, R9.reuse, 0x1, -R50 ;  /* 0x0000000109057824 */ /* 0x040fe400078e0a32 */
[----:B------:R-:W-:-:S02]  /*efc0*/  IMAD.IADD R13, R9, 0x1, -R8 ;  /* 0x00000001090d7824 */ /* 0x000fc400078e0a08 */
[----:B------:R-:W-:Y:S01]  /*efd0*/  IMAD.IADD R15, R11, 0x1, -R8 ;  /* 0x000000010b0f7824 */ /* 0x000fe200078e0a08 */
[----:B------:R-:W-:Y:S02]  /*efe0*/  IABS R5, R5 ;  /* 0x0000000500057213 */ /* 0x000fe40000000000 */
[----:B------:R-:W-:Y:S02]  /*eff0*/  IABS R13, R13 ;  /* 0x0000000d000d7213 */ /* 0x000fe40000000000 */
[----:B------:R-:W-:Y:S01]  /*f000*/  IABS R15, R15 ;  /* 0x0000000f000f7213 */ /* 0x000fe20000000000 */
[----:B------:R-:W-:Y:S01]  /*f010*/  VIADD R24, R8, 0x1 ;  /* 0x0000000108187836 */ /* 0x000fe20000000000 */
[----:B------:R-:W-:Y:S02]  /*f020*/  I2FP.F32.S32 R5, R5 ;  /* 0x0000000500057245 */ /* 0x000fe40000201400 */
[----:B------:R-:W-:Y:S02]  /*f030*/  I2FP.F32.S32 R13, R13 ;  /* 0x0000000d000d7245 */ /* 0x000fe40000201400 */
[----:B------:R-:W-:Y:S01]  /*f040*/  I2FP.F32.S32 R15, R15 ;  /* 0x0000000f000f7245 */ /* 0x000fe20000201400 */
[----:B------:R-:W-:Y:S01]  /*f050*/  FFMA.FTZ R114, -R0, R5, R40 ;  /* 0x0000000500727223 */ /* 0x000fe20000010128 */
[----:B------:R-:W-:Y:S01]  /*f060*/  IMAD.IADD R30, R9, 0x1, -R24 ;  /* 0x00000001091e7824 */ /* 0x000fe200078e0a18 */
[-C--:B------:R-:W-:Y:S01]  /*f070*/  ISETP.GE.AND P0, PT, R24, R106.reuse, PT ;  /* 0x0000006a1800720c */ /* 0x080fe20003f06270 */
[C---:B------:R-:W-:Y:S01]  /*f080*/  FFMA.FTZ R44, -R0.reuse, R13, R64 ;  /* 0x0000000d002c7223 */ /* 0x040fe20000010140 */
[----:B------:R-:W-:Y:S01]  /*f090*/  FFMA.FTZ R5, -R0, R15, R66 ;  /* 0x0000000f00057223 */ /* 0x000fe20000010142 */
[C---:B------:R-:W-:Y:S01]  /*f0a0*/  VIADD R20, R8.reuse, 0x11 ;  /* 0x0000001108147836 */ /* 0x040fe20000000000 */
[C---:B------:R-:W-:Y:S01]  /*f0b0*/  ISETP.GE.AND P1, PT, R8.reuse, R106, PT ;  /* 0x0000006a0800720c */ /* 0x040fe20003f26270 */
[----:B------:R-:W-:-:S02]  /*f0c0*/  VIADD R16, R8, 0x19 ;  /* 0x0000001908107836 */ /* 0x000fc40000000000 */
[C---:B------:R-:W-:Y:S02]  /*f0d0*/  IMAD.IADD R24, R11.reuse, 0x1, -R24 ;  /* 0x000000010b187824 */ /* 0x040fe400078e0a18 */
[----:B------:R-:W-:Y:S01]  /*f0e0*/  FFMA.FTZ R28, -R0, R13, R62 ;  /* 0x0000000d001c7223 */ /* 0x000fe2000001013e */
[----:B------:R-:W-:Y:S01]  /*f0f0*/  FSEL R44, R44, -INF , !P1 ;  /* 0xff8000002c2c7808 */ /* 0x000fe20004800000 */
[----:B------:R-:W-:Y:S01]  /*f100*/  IMAD.IADD R13, R11, 0x1, -R48 ;  /* 0x000000010b0d7824 */ /* 0x000fe200078e0a30 */
        /* <DEDUP_REMOVED lines=8> */
[-C--:B------:R-:W-:Y:S01]  /*f190*/  ISETP.GE.AND P3, PT, R20, R106.reuse, PT ;  /* 0x0000006a1400720c */ /* 0x080fe20003f66270 */
[C---:B------:R-:W-:Y:S01]  /*f1a0*/  IMAD.IADD R20, R11.reuse, 0x1, -R20 ;  /* 0x000000010b147824 */ /* 0x040fe200078e0a14 */
[----:B------:R-:W-:Y:S01]  /*f1b0*/  ISETP.GE.AND P1, PT, R16, R106, PT ;  /* 0x0000006a1000720c */ /* 0x000fe20003f26270 */
[----:B------:R-:W-:-:S02]  /*f1c0*/  IMAD.IADD R16, R11, 0x1, -R16 ;  /* 0x000000010b107824 */ /* 0x000fc400078e0a10 */
[----:B------:R-:W-:Y:S01]  /*f1d0*/  IMAD.IADD R15, R11, 0x1, -R50 ;  /* 0x000000010b0f7824 */ /* 0x000fe200078e0a32 */
[----:B------:R-:W-:Y:S02]  /*f1e0*/  I2FP.F32.S32 R30, R30 ;  /* 0x0000001e001e7245 */ /* 0x000fe40000201400 */
[----:B------:R-:W-:Y:S02]  /*f1f0*/  I2FP.F32.S32 R24, R24 ;  /* 0x0000001800187245 */ /* 0x000fe40000201400 */
[----:B------:R-:W-:Y:S02]  /*f200*/  IABS R13, R13 ;  /* 0x0000000d000d7213 */ /* 0x000fe40000000000 */
[----:B------:R-:W-:Y:S02]  /*f210*/  IABS R7, R7 ;  /* 0x0000000700077213 */ /* 0x000fe40000000000 */
[----:B------:R-:W-:Y:S02]  /*f220*/  IABS R12, R12 ;  /* 0x0000000c000c7213 */ /* 0x000fe40000000000 */
[----:B------:R-:W-:-:S02]  /*f230*/  IABS R10, R10 ;  /* 0x0000000a000a7213 */ /* 0x000fc40000000000 */
[----:B------:R-:W-:Y:S02]  /*f240*/  IABS R26, R26 ;  /* 0x0000001a001a7213 */ /* 0x000fe40000000000 */
[----:B------:R-:W-:Y:S02]  /*f250*/  IABS R20, R20 ;  /* 0x0000001400147213 */ /* 0x000fe40000000000 */
[----:B------:R-:W-:Y:S02]  /*f260*/  IABS R17, R17 ;  /* 0x0000001100117213 */ /* 0x000fe40000000000 */
[----:B------:R-:W-:Y:S02]  /*f270*/  IABS R16, R16 ;  /* 0x0000001000107213 */ /* 0x000fe40000000000 */
[----:B------:R-:W-:Y:S01]  /*f280*/  IABS R15, R15 ;  /* 0x0000000f000f7213 */ /* 0x000fe20000000000 */
[C---:B------:R-:W-:Y:S01]  /*f290*/  FFMA.FTZ R30, -R0.reuse, R30, R65 ;  /* 0x0000001e001e7223 */ /* 0x040fe20000010141 */
[----:B------:R-:W-:Y:S01]  /*f2a0*/  I2FP.F32.S32 R13, R13 ;  /* 0x0000000d000d7245 */ /* 0x000fe20000201400 */
[----:B------:R-:W-:Y:S01]  /*f2b0*/  FFMA.FTZ R24, -R0, R24, R67 ;  /* 0x0000001800187223 */ /* 0x000fe20000010143 */
[----:B------:R-:W-:Y:S01]  /*f2c0*/  I2FP.F32.S32 R7, R7 ;  /* 0x0000000700077245 */ /* 0x000fe20000201400 */
[----:B------:R-:W-:Y:S01]  /*f2d0*/  VIADD R56, R8, 0x39 ;  /* 0x0000003908387836 */ /* 0x000fe20000000000 */
[----:B------:R-:W-:-:S02]  /*f2e0*/  I2FP.F32.S32 R12, R12 ;  /* 0x0000000c000c7245 */ /* 0x000fc40000201400 */
[----:B------:R-:W-:Y:S02]  /*f2f0*/  I2FP.F32.S32 R10, R10 ;  /* 0x0000000a000a7245 */ /* 0x000fe40000201400 */
[----:B------:R-:W-:Y:S02]  /*f300*/  I2FP.F32.S32 R26, R26 ;  /* 0x0000001a001a7245 */ /* 0x000fe40000201400 */
[----:B------:R-:W-:Y:S02]  /*f310*/  I2FP.F32.S32 R20, R20 ;  /* 0x0000001400147245 */ /* 0x000fe40000201400 */
[----:B------:R-:W-:Y:S02]  /*f320*/  I2FP.F32.S32 R17, R17 ;  /* 0x0000001100117245 */ /* 0x000fe40000201400 */
[----:B------:R-:W-:Y:S02]  /*f330*/  I2FP.F32.S32 R16, R16 ;  /* 0x0000001000107245 */ /* 0x000fe40000201400 */
[----:B------:R-:W-:Y:S01]  /*f340*/  I2FP.F32.S32 R15, R15 ;  /* 0x0000000f000f7245 */ /* 0x000fe20000201400 */
[----:B------:R-:W-:Y:S01]  /*f350*/  FFMA.FTZ R13, -R0, R13, R54 ;  /* 0x0000000d000d7223 */ /* 0x000fe20000010136 */
[----:B------:R-:W-:Y:S01]  /*f360*/  VIADD R52, R8, 0x28 ;  /* 0x0000002808347836 */ /* 0x000fe20000000000 */
[----:B------:R-:W-:Y:S01]  /*f370*/  ISETP.GE.AND P2, PT, R18, R106, PT ;  /* 0x0000006a1200720c */ /* 0x000fe20003f46270 */
[----:B------:R-:W-:Y:S01]  /*f380*/  VIADD R54, R8, 0x21 ;  /* 0x0000002108367836 */ /* 0x000fe20000000000 */
[----:B------:R-:W-:Y:S01]  /*f390*/  FSEL R30, R30, -INF , !P0 ;  /* 0xff8000001e1e7808 */ /* 0x000fe20004000000 */
[----:B------:R-:W-:Y:S01]  /*f3a0*/  FFMA.FTZ R7, -R0, R7, R60 ;  /* 0x0000000700077223 */ /* 0x000fe2000001013c */
[----:B------:R-:W-:Y:S01]  /*f3b0*/  FSEL R24, R24, -INF , !P0 ;  /* 0xff80000018187808 */ /* 0x000fe20004000000 */
[C---:B------:R-:W-:Y:S01]  /*f3c0*/  FFMA.FTZ R12, -R0.reuse, R12, R53 ;  /* 0x0000000c000c7223 */ /* 0x040fe20000010135 */
[C---:B------:R-:W-:Y:S01]  /*f3d0*/  FFMA.FTZ R10, -R0.reuse, R10, R45 ;  /* 0x0000000a000a7223 */ /* 0x040fe2000001012d */
[----:B------:R-:W-:Y:S01]  /*f3e0*/  FFMA.FTZ R26, -R0, R26, R63 ;  /* 0x0000001a001a7223 */ /* 0x000fe2000001013f */
[----:B------:R-:W-:Y:S01]  /*f3f0*/  ISETP.GE.AND P4, PT, R48, R106, PT ;  /* 0x0000006a3000720c */ /* 0x000fe20003f86270 */
[----:B------:R-:W-:Y:S01]  /*f400*/  FFMA.FTZ R20, -R0, R20, R55 ;  /* 0x0000001400147223 */ /* 0x000fe20000010137 */
[----:B------:R-:W-:Y:S01]  /*f410*/  ISETP.GE.AND P0, PT, R50, R106, PT ;  /* 0x0000006a3200720c */ /* 0x000fe20003f06270 */
[C---:B------:R-:W-:Y:S01]  /*f420*/  FFMA.FTZ R18, -R0.reuse, R17, R46 ;  /* 0x0000001100127223 */ /* 0x040fe2000001012e */
[C---:B------:R-:W-:Y:S01]  /*f430*/  FFMA.FTZ R16, -R0.reuse, R16, R47 ;  /* 0x0000001000107223 */ /* 0x040fe2000001012f */
[----:B------:R-:W-:Y:S01]  /*f440*/  FFMA.FTZ R120, -R0, R15, R42 ;  /* 0x0000000f00787223 */ /* 0x000fe2000001012a */
[----:B------:R-:W-:-:S02]  /*f450*/  IMAD.IADD R23, R9, 0x1, -R56 ;  /* 0x0000000109177824 */ /* 0x000fc400078e0a38 */
[C---:B------:R-:W-:Y:S02]  /*f460*/  VIADD R50, R8.reuse, 0x29 ;  /* 0x0000002908327836 */ /* 0x040fe40000000000 */
[C---:B------:R-:W-:Y:S02]  /*f470*/  VIADD R48, R8.reuse, 0x30 ;  /* 0x0000003008307836 */ /* 0x040fe40000000000 */
[C---:B------:R-:W-:Y:S02]  /*f480*/  VIADD R46, R8.reuse, 0x31 ;  /* 0x00000031082e7836 */ /* 0x040fe40000000000 */
[----:B------:R-:W-:Y:S02]  /*f490*/  VIADD R42, R8, 0x38 ;  /* 0x00000038082a7836 */ /* 0x000fe40000000000 */
[C---:B------:R-:W-:Y:S02]  /*f4a0*/  IMAD.IADD R25, R9.reuse, 0x1, -R52 ;  /* 0x0000000109197824 */ /* 0x040fe400078e0a34 */
[----:B------:R-:W-:Y:S01]  /*f4b0*/  IMAD.IADD R21, R9, 0x1, -R54 ;  /* 0x0000000109157824 */ /* 0x000fe200078e0a36 */
[----:B------:R-:W-:Y:S01]  /*f4c0*/  FSEL R7, R7, -INF , !P6 ;  /* 0xff80000007077808 */ /* 0x000fe20007000000 */
[C---:B------:R-:W-:Y:S01]  /*f4d0*/  IMAD.IADD R19, R9.reuse, 0x1, -R50 ;  /* 0x0000000109137824 */ /* 0x040fe200078e0a32 */
[----:B------:R-:W-:Y:S01]  /*f4e0*/  FSEL R28, R28, -INF , !P6 ;  /* 0xff8000001c1c7808 */ /* 0x000fe20007000000 */
[----:B------:R-:W-:Y:S01]  /*f4f0*/  IMAD.IADD R17, R9, 0x1, -R48 ;  /* 0x0000000109117824 */ /* 0x000fe200078e0a30 */
[----:B------:R-:W-:Y:S01]  /*f500*/  FSEL R40, R61, -INF , !P5 ;  /* 0xff8000003d287808 */ /* 0x000fe20006800000 */
[----:B------:R-:W-:Y:S01]  /*f510*/  IMAD.IADD R15, R9, 0x1, -R46 ;  /* 0x00000001090f7824 */ /* 0x000fe200078e0a2e */
[----:B------:R-:W-:-:S02]  /*f520*/  FSEL R26, R26, -INF , !P5 ;  /* 0xff8000001a1a7808 */ /* 0x000fc40006800000 */
[----:B------:R-:W-:Y:S02]  /*f530*/  FSEL R22, R22, -INF , !P4 ;  /* 0xff80000016167808 */ /* 0x000fe40006000000 */
[----:B------:R-:W-:Y:S01]  /*f540*/  FSEL R8, R13, -INF , !P4 ;  /* 0xff8000000d087808 */ /* 0x000fe20006000000 */
[----:B------:R-:W-:Y:S01]  /*f550*/  IMAD.IADD R13, R9, 0x1, -R42 ;  /* 0x00000001090d7824 */ /* 0x000fe200078e0a2a */
[----:B------:R-:W-:Y:S02]  /*f560*/  FSEL R12, R12, -INF , !P3 ;  /* 0xff8000000c0c7808 */ /* 0x000fe40005800000 */
[----:B------:R-:W-:Y:S02]  /*f570*/  FSEL R20, R20, -INF , !P3 ;  /* 0xff80000014147808 */ /* 0x000fe40005800000 */
[----:B------:R-:W-:Y:S02]  /*f580*/  FSEL R6, R6, -INF , !P2 ;  /* 0xff80000006067808 */ /* 0x000fe40005000000 */
[----:B------:R-:W-:-:S02]  /*f590*/  FSEL R18, R18, -INF , !P2 ;  /* 0xff80000012127808 */ /* 0x000fc40005000000 */
[----:B------:R-:W-:Y:S02]  /*f5a0*/  FSEL R10, R10, -INF , !P1 ;  /* 0xff8000000a0a7808 */ /* 0x000fe40004800000 */
[----:B------:R-:W-:Y:S02]  /*f5b0*/  FSEL R16, R16, -INF , !P1 ;  /* 0xff80000010107808 */ /* 0x000fe40004800000 */
[----:B------:R-:W-:Y:S02]  /*f5c0*/  IABS R23, R23 ;  /* 0x0000001700177213 */ /* 0x000fe40000000000 */
        /* <DEDUP_REMOVED lines=11> */
[C---:B------:R-:W-:Y:S01]  /*f680*/  IMAD.IADD R42, R11.reuse, 0x1, -R42 ;  /* 0x000000010b2a7824 */ /* 0x040fe200078e0a2a */
[----:B------:R-:W-:Y:S01]  /*f690*/  FSEL R114, R114, -INF , !P0 ;  /* 0xff80000072727808 */ /* 0x000fe20004000000 */
[----:B------:R-:W-:Y:S01]  /*f6a0*/  IMAD.IADD R11, R11, 0x1, -R56 ;  /* 0x000000010b0b7824 */ /* 0x000fe200078e0a38 */
[----:B------:R-:W-:-:S02]  /*f6b0*/  FSEL R120, R120, -INF , !P0 ;  /* 0xff80000078787808 */ /* 0x000fc40004000000 */
[----:B------:R-:W-:Y:S02]  /*f6c0*/  IABS R9, R25 ;  /* 0x0000001900097213 */ /* 0x000fe40000000000 */
[----:B------:R-:W-:Y:S02]  /*f6d0*/  ISETP.GE.AND P0, PT, R56, R106, PT ;  /* 0x0000006a3800720c */ /* 0x000fe40003f06270 */
[----:B------:R-:W-:Y:S02]  /*f6e0*/  IABS R21, R21 ;  /* 0x0000001500157213 */ /* 0x000fe40000000000 */
[----:B------:R-:W-:Y:S02]  /*f6f0*/  I2FP.F32.S32 R56, R23 ;  /* 0x0000001700387245 */ /* 0x000fe40000201400 */
[----:B------:R-:W-:Y:S02]  /*f700*/  FMNMX3.FTZ R23, R44, R30, R7, !PT ;  /* 0x0000001e2c177276 */ /* 0x000fe40007810007 */
[----:B------:R-:W-:-:S02]  /*f710*/  I2FP.F32.S32 R9, R9 ;  /* 0x0000000900097245 */ /* 0x000fc40000201400 */
[----:B------:R-:W-:Y:S02]  /*f720*/  I2FP.F32.S32 R21, R21 ;  /* 0x0000001500157245 */ /* 0x000fe40000201400 */
[----:B------:R-:W-:Y:S02]  /*f730*/  IABS R19, R19 ;  /* 0x0000001300137213 */ /* 0x000fe40000000000 */
[----:B------:R-:W-:Y:S02]  /*f740*/  IABS R17, R17 ;  /* 0x0000001100117213 */ /* 0x000fe40000000000 */
[----:B------:R-:W-:Y:S01]  /*f750*/  FMNMX3.FTZ R23, R23, R40, R22, !PT ;  /* 0x0000002817177276 */ /* 0x000fe20007810016 */
[C---:B------:R-:W-:Y:S01]  /*f760*/  FFMA.FTZ R9, -R0.reuse, R9, R36 ;  /* 0x0000000900097223 */ /* 0x040fe20000010124 */
[----:B------:R-:W-:Y:S01]  /*f770*/  IABS R15, R15 ;  /* 0x0000000f000f7213 */ /* 0x000fe20000000000 */
[----:B------:R-:W-:Y:S01]  /*f780*/  FFMA.FTZ R21, -R0, R21, R41 ;  /* 0x0000001500157223 */ /* 0x000fe20000010129 */
[----:B------:R-:W-:-:S02]  /*f790*/  IABS R13, R13 ;  /* 0x0000000d000d7213 */ /* 0x000fc40000000000 */
[----:B------:R-:W-:Y:S02]  /*f7a0*/  I2FP.F32.S32 R19, R19 ;  /* 0x0000001300137245 */ /* 0x000fe40000201400 */
[----:B------:R-:W-:Y:S02]  /*f7b0*/  I2FP.F32.S32 R17, R17 ;  /* 0x0000001100117245 */ /* 0x000fe40000201400 */
[----:B------:R-:W-:Y:S01]  /*f7c0*/  FMNMX3.FTZ R23, R23, R12, R6, !PT ;  /* 0x0000000c17177276 */ /* 0x000fe20007810006 */
[C---:B------:R-:W-:Y:S01]  /*f7d0*/  FFMA.FTZ R19, -R0.reuse, R19, R37 ;  /* 0x0000001300137223 */ /* 0x040fe20000010125 */
[----:B------:R-:W-:Y:S01]  /*f7e0*/  I2FP.F32.S32 R36, R15 ;  /* 0x0000000f00247245 */ /* 0x000fe20000201400 */
[----:B------:R-:W-:Y:S01]  /*f7f0*/  FFMA.FTZ R17, -R0, R17, R32 ;  /* 0x0000001100117223 */ /* 0x000fe20000010120 */
[----:B------:R-:W-:Y:S02]  /*f800*/  I2FP.F32.S32 R13, R13 ;  /* 0x0000000d000d7245 */ /* 0x000fe40000201400 */
[----:B------:R-:W-:-:S02]  /*f810*/  FSEL R138, R9, -INF , !P5 ;  /* 0xff800000098a7808 */ /* 0x000fc40006800000 */
[----:B------:R-:W-:Y:S02]  /*f820*/  FSEL R140, R21, -INF , !P6 ;  /* 0xff800000158c7808 */ /* 0x000fe40007000000 */
[----:B------:R-:W-:Y:S01]  /*f830*/  FMNMX3.FTZ R9, R23, R10, R114, !PT ;  /* 0x0000000a17097276 */ /* 0x000fe20007810072 */
[C---:B------:R-:W-:Y:S01]  /*f840*/  FFMA.FTZ R33, -R0.reuse, R36, R33 ;  /* 0x0000002400217223 */ /* 0x040fe20000010121 */
[C---:B------:R-:W-:Y:S01]  /*f850*/  FFMA.FTZ R13, -R0.reuse, R13, R88 ;  /* 0x0000000d000d7223 */ /* 0x040fe20000010158 */
[----:B------:R-:W-:Y:S02]  /*f860*/  FSEL R116, R19, -INF , !P4 ;  /* 0xff80000013747808 */ /* 0x000fe40006000000 */
[----:B------:R-:W-:Y:S02]  /*f870*/  FSEL R132, R17, -INF , !P3 ;  /* 0xff80000011847808 */ /* 0x000fe40005800000 */
[----:B------:R-:W-:Y:S01]  /*f880*/  FMNMX3.FTZ R9, R9, R140, R138, !PT ;  /* 0x0000008c09097276 */ /* 0x000fe2000781008a */
[----:B------:R-:W-:Y:S01]  /*f890*/  FFMA.FTZ R56, -R0, R56, R89 ;  /* 0x0000003800387223 */ /* 0x000fe20000010159 */
[----:B------:R-:W-:-:S02]  /*f8a0*/  FSEL R130, R33, -INF , !P2 ;  /* 0xff80000021827808 */ /* 0x000fc40005000000 */
[----:B------:R-:W-:Y:S02]  /*f8b0*/  FSEL R126, R13, -INF , !P1 ;  /* 0xff8000000d7e7808 */ /* 0x000fe40004800000 */
[----:B------:R-:W-:Y:S02]  /*f8c0*/  FMNMX3.FTZ R9, R9, R116, R132, !PT ;  /* 0x0000007409097276 */ /* 0x000fe40007810084 */
[----:B------:R-:W-:Y:S02]  /*f8d0*/  IABS R54, R54 ;  /* 0x0000003600367213 */ /* 0x000fe40000000000 */
[----:B------:R-:W-:Y:S02]  /*f8e0*/  IABS R52, R52 ;  /* 0x0000003400347213 */ /* 0x000fe40000000000 */
[----:B------:R-:W-:Y:S02]  /*f8f0*/  IABS R32, R50 ;  /* 0x0000003200207213 */ /* 0x000fe40000000000 */
[----:B------:R-:W-:-:S02]  /*f900*/  IABS R46, R46 ;  /* 0x0000002e002e7213 */ /* 0x000fc40000000000 */
[----:B------:R-:W-:Y:S02]  /*f910*/  FSEL R124, R56, -INF , !P0 ;  /* 0xff800000387c7808 */ /* 0x000fe40004000000 */
[----:B------:R-:W-:Y:S02]  /*f920*/  FMNMX3.FTZ R9, R9, R130, R126, !PT ;  /* 0x0000008209097276 */ /* 0x000fe4000781007e */
[----:B------:R-:W-:Y:S02]  /*f930*/  IABS R15, R48 ;  /* 0x00000030000f7213 */ /* 0x000fe40000000000 */
[----:B------:R-:W-:Y:S02]  /*f940*/  FMNMX3.FTZ R17, R5, R24, R28, !PT ;  /* 0x0000001805117276 */ /* 0x000fe4000781001c */
[----:B------:R-:W-:Y:S02]  /*f950*/  I2FP.F32.S32 R27, R54 ;  /* 0x00000036001b7245 */ /* 0x000fe40000201400 */
[----:B------:R-:W-:-:S02]  /*f960*/  I2FP.F32.S32 R25, R52 ;  /* 0x0000003400197245 */ /* 0x000fc40000201400 */
[----:B------:R-:W-:Y:S02]  /*f970*/  I2FP.F32.S32 R32, R32 ;  /* 0x0000002000207245 */ /* 0x000fe40000201400 */
[----:B------:R-:W-:Y:S02]  /*f980*/  I2FP.F32.S32 R13, R46 ;  /* 0x0000002e000d7245 */ /* 0x000fe40000201400 */
[----:B------:R-:W-:Y:S02]  /*f990*/  FMNMX.FTZ R9, R124, R9, !PT ;  /* 0x000000097c097209 */ /* 0x000fe40007810000 */
[----:B------:R-:W-:Y:S02]  /*f9a0*/  I2FP.F32.S32 R15, R15 ;  /* 0x0000000f000f7245 */ /* 0x000fe40000201400 */
[----:B------:R-:W-:Y:S01]  /*f9b0*/  FMNMX3.FTZ R17, R17, R26, R8, !PT ;  /* 0x0000001a11117276 */ /* 0x000fe20007810008 */
[C---:B------:R-:W-:Y:S01]  /*f9c0*/  FFMA.FTZ R43, -R0.reuse, R27, R43 ;  /* 0x0000001b002b7223 */ /* 0x040fe2000001012b */
[----:B------:R-:W-:Y:S01]  /*f9d0*/  IABS R42, R42 ;  /* 0x0000002a002a7213 */ /* 0x000fe20000000000 */
[C---:B------:R-:W-:Y:S01]  /*f9e0*/  FFMA.FTZ R38, -R0.reuse, R25, R38 ;  /* 0x0000001900267223 */ /* 0x040fe20000010126 */
[C---:B------:R-:W-:Y:S01]  /*f9f0*/  FFMA.FTZ R39, -R0.reuse, R32, R39 ;  /* 0x0000002000277223 */ /* 0x040fe20000010127 */
[C---:B------:R-:W-:Y:S01]  /*fa00*/  FFMA.FTZ R35, -R0.reuse, R13, R35 ;  /* 0x0000000d00237223 */ /* 0x040fe20000010123 */
[----:B------:R-:W-:Y:S01]  /*fa10*/  FMNMX3.FTZ R13, R17, R20, R18, !PT ;  /* 0x00000014110d7276 */ /* 0x000fe20007810012 */
[----:B------:R-:W1:Y:S01]  /*fa20*/  SHFL.BFLY PT, R32, R9, 0x2, 0x1f ;  /* 0x0c401f0009207f89 */ /* 0x000e6200000e0000 */
[----:B------:R-:W-:Y:S01]  /*fa30*/  FFMA.FTZ R34, -R0, R15, R34 ;  /* 0x0000000f00227223 */ /* 0x000fe20000010122 */
[----:B------:R-:W-:-:S02]  /*fa40*/  IABS R11, R11 ;  /* 0x0000000b000b7213 */ /* 0x000fc40000000000 */
[----:B------:R-:W-:Y:S02]  /*fa50*/  I2FP.F32.S32 R15, R42 ;  /* 0x0000002a000f7245 */ /* 0x000fe40000201400 */
[----:B------:R-:W-:Y:S02]  /*fa60*/  FSEL R136, R43, -INF , !P6 ;  /* 0xff8000002b887808 */ /* 0x000fe40007000000 */
[----:B------:R-:W-:Y:S02]  /*fa70*/  FSEL R128, R38, -INF , !P5 ;  /* 0xff80000026807808 */ /* 0x000fe40006800000 */
[----:B------:R-:W-:Y:S01]  /*fa80*/  FMNMX3.FTZ R13, R13, R16, R120, !PT ;  /* 0x000000100d0d7276 */ /* 0x000fe20007810078 */
[----:B------:R-:W-:Y:S01]  /*fa90*/  FFMA.FTZ R15, -R0, R15, R90 ;  /* 0x0000000f000f7223 */ /* 0x000fe2000001015a */
[----:B------:R-:W-:Y:S02]  /*faa0*/  I2FP.F32.S32 R11, R11 ;  /* 0x0000000b000b7245 */ /* 0x000fe40000201400 */
        /* <DEDUP_REMOVED lines=15> */
[----:B--2---:R-:W-:Y:S01]  /*fba0*/  FMNMX.FTZ R104, R9, R104, !PT ;  /* 0x0000006809687209 */ /* 0x004fe20007810000 */
[----:B------:R-:W-:-:S03]  /*fbb0*/  IMAD.IADD R155, R49, 0x1, R14 ;  /* 0x00000001319b7824 */ /* 0x000fc600078e020e */
[----:B------:R-:W-:Y:S01]  /*fbc0*/  FSETP.NEU.FTZ.AND P0, PT, R104, -INF , PT ;  /* 0xff8000006800780b */ /* 0x000fe20003f1d000 */
[----:B---3--:R-:W-:Y:S01]  /*fbd0*/  FMUL.FTZ R125, R112, R104 ;  /* 0x00000068707d7220 */ /* 0x008fe20000410000 */
[----:B------:R-:W-:-:S04]  /*fbe0*/  LEA R155, R155, UR6, 0x1 ;  /* 0x000000069b9b7c11 */ /* 0x000fc8000f8e08ff */
[----:B------:R-:W-:Y:S01]  /*fbf0*/  FSEL R125, R125, RZ, P0 ;  /* 0x000000ff7d7d7208 */ /* 0x000fe20000000000 */
[----:B------:R-:W2:Y:S01]  /*fc00*/  LDSM.16.MT88.4 R92, [R155+0x8000] ;  /* 0x008000009b5c783b */ /* 0x000ea20000004200 */
[--C-:B------:R-:W-:Y:S01]  /*fc10*/  IMAD.IADD R153, R4, 0x1, R155.reuse ;  /* 0x0000000104997824 */ /* 0x100fe200078e029b */
[----:B-1----:R-:W-:Y:S01]  /*fc20*/  FMNMX.FTZ R101, R32, R101, !PT ;  /* 0x0000006520657209 */ /* 0x002fe20007810000 */
[----:B------:R-:W-:Y:S02]  /*fc30*/  IMAD.IADD R154, R2, 0x1, R155 ;  /* 0x00000001029a7824 */ /* 0x000fe400078e029b */
[-C--:B------:R-:W-:Y:S01]  /*fc40*/  FFMA.FTZ R110, R30, R112.reuse, -R125 ;  /* 0x000000701e6e7223 */ /* 0x080fe2000001087d */
[----:B------:R-:W-:Y:S01]  /*fc50*/  IMAD.IADD R152, R2, 0x1, R153 ;  /* 0x0000000102987824 */ /* 0x000fe200078e0299 */
[----:B------:R-:W-:Y:S01]  /*fc60*/  FSETP.NEU.FTZ.AND P0, PT, R101, -INF , PT ;  /* 0xff8000006500780b */ /* 0x000fe20003f1d000 */
[----:B------:R-:W-:Y:S01]  /*fc70*/  FMUL.FTZ R121, R112, R101 ;  /* 0x0000006570797220 */ /* 0x000fe20000410000 */
[-CC-:B------:R-:W-:Y:S01]  /*fc80*/  FFMA.FTZ R111, R44, R112.reuse, -R125.reuse ;  /* 0x000000702c6f7223 */ /* 0x180fe2000001087d */
[-CC-:B------:R-:W-:Y:S01]  /*fc90*/  FFMA.FTZ R29, R7, R112.reuse, -R125.reuse ;  /* 0x00000070071d7223 */ /* 0x180fe2000001087d */
[-CC-:B------:R-:W-:Y:S01]  /*fca0*/  FFMA.FTZ R30, R40, R112.reuse, -R125.reuse ;  /* 0x00000070281e7223 */ /* 0x180fe2000001087d */
[----:B------:R-:W-:Y:S01]  /*fcb0*/  LDSM.16.MT88.4 R48, [R153+0x8000] ;  /* 0x008000009930783b */ /* 0x000fe20000004200 */
[----:B------:R-:W-:Y:S01]  /*fcc0*/  FSEL R121, R121, RZ, P0 ;  /* 0x000000ff79797208 */ /* 0x000fe20000000000 */
[----:B------:R-:W-:-:S02]  /*fcd0*/  FFMA.FTZ R25, R6, R112, -R125 ;  /* 0x0000007006197223 */ /* 0x000fc4000001087d */
[----:B------:R-:W1:Y:S02]  /*fce0*/  LDSM.16.MT88.4 R40, [R154+0x8000] ;  /* 0x008000009a28783b */ /* 0x000e640000004200 */
[-CC-:B------:R-:W-:Y:S01]  /*fcf0*/  FFMA.FTZ R107, R5, R112.reuse, -R121.reuse ;  /* 0x00000070056b7223 */ /* 0x180fe20000010879 */
[-CC-:B------:R-:W-:Y:S01]  /*fd00*/  FFMA.FTZ R34, R24, R112.reuse, -R121.reuse ;  /* 0x0000007018227223 */ /* 0x180fe20000010879 */
[-CC-:B------:R-:W-:Y:S01]  /*fd10*/  FFMA.FTZ R35, R28, R112.reuse, -R121.reuse ;  /* 0x000000701c237223 */ /* 0x180fe20000010879 */
[-C--:B------:R-:W-:Y:S01]  /*fd20*/  FFMA.FTZ R32, R26, R112.reuse, -R121 ;  /* 0x000000701a207223 */ /* 0x080fe20000010879 */
[----:B------:R-:W3:Y:S04]  /*fd30*/  LDSM.16.MT88.4 R56, [R152+0x8000] ;  /* 0x008000009838783b */ /* 0x000ee80000004200 */
[----:B------:R-:W4:Y:S04]  /*fd40*/  LDSM.16.MT88.4 R64, [R155+0xa000] ;  /* 0x00a000009b40783b */ /* 0x000f280000004200 */
[----:B------:R-:W5:Y:S04]  /*fd50*/  LDSM.16.MT88.4 R72, [R154+0xa000] ;  /* 0x00a000009a48783b */ /* 0x000f680000004200 */
[----:B------:R-:W5:Y:S04]  /*fd60*/  LDSM.16.MT88.4 R80, [R153+0xa000] ;  /* 0x00a000009950783b */ /* 0x000f680000004200 */
[----:B------:R-:W5:Y:S01]  /*fd70*/  LDSM.16.MT88.4 R4, [R152+0xa000] ;  /* 0x00a000009804783b */ /* 0x000f620000004200 */
[----:B------:R-:W-:Y:S01]  /*fd80*/  MUFU.EX2 R111, R111 ;  /* 0x0000006f006f7308 */ /* 0x000fe20000000800 */
[-C--:B------:R-:W-:Y:S01]  /*fd90*/  FFMA.FTZ R24, R10, R112.reuse, -R125 ;  /* 0x000000700a187223 */ /* 0x080fe2000001087d */
[----:B------:R-:W-:-:S02]  /*fda0*/  FFMA.FTZ R26, R8, R112, -R121 ;  /* 0x00000070081a7223 */ /* 0x000fc40000010879 */
[----:B------:R-:W5:Y:S04]  /*fdb0*/  LDSM.16.MT88.4 R8, [R155+0x8800] ;  /* 0x008800009b08783b */ /* 0x000f680000004200 */
        /* <DEDUP_REMOVED lines=8> */
[-C--:B------:R-:W-:Y:S01]  /*fe40*/  FFMA.FTZ R27, R12, R112.reuse, -R125 ;  /* 0x000000700c1b7223 */ /* 0x080fe2000001087d */
        /* <DEDUP_REMOVED lines=9> */
[----:B------:R-:W-:Y:S01]  /*fee0*/  LDSM.16.MT88.4 R20, [R153+0x8800] ;  /* 0x008800009914783b */ /* 0x000fe20000004200 */
[----:B----4-:R-:W-:Y:S02]  /*fef0*/  F2FP.BF16.F32.PACK_AB R87, R32, R35 ;  /* 0x000000232057723e */ /* 0x010fe400000010ff */
[----:B------:R-:W3:Y:S05]  /*ff00*/  MUFU.EX2 R27, R27 ;  /* 0x0000001b001b7308 */ /* 0x000eea0000000800 */
[C---:B------:R-:W-:Y:S03]  /*ff10*/  HMMA.16816.F32.BF16 R96, R84.reuse, R92, RZ ;  /* 0x0000005c5460723c */ /* 0x040fe600000418ff */
[----:B------:R-:W-:Y:S08]  /*ff20*/  MUFU.EX2 R25, R25 ;  /* 0x0000001900197308 */ /* 0x000ff00000000800 */
        /* <DEDUP_REMOVED lines=38> */
[----:B------:R-:W3:Y:S02]  /*10190*/  LDSM.16.MT88.4 R12, [R155+0x9000] ;  /* 0x009000009b0c783b */ /* 0x000ee40000004200 */
        /* <DEDUP_REMOVED lines=9> */
[C---:B-1----:R-:W-:Y:S08]  /*10230*/  HMMA.16816.F32.BF16 R88, R4.reuse, R16, R88 ;  /* 0x000000100458723c */ /* 0x042ff00000041858 */
[C---:B--2---:R-:W-:Y:S08]  /*10240*/  HMMA.16816.F32.BF16 R76, R4.reuse, R8, R76 ;  /* 0x00000008044c723c */ /* 0x044ff0000004184c */
[C---:B------:R-:W-:Y:S01]  /*10250*/  HMMA.16816.F32.BF16 R80, R4.reuse, R10, R80 ;  /* 0x0000000a0450723c */ /* 0x040fe20000041850 */
[----:B------:R-:W1:Y:S01]  /*10260*/  LDSM.16.MT88.4 R8, [R154+0x9000] ;  /* 0x009000009a08783b */ /* 0x000e620000004200 */
[----:B------:R-:W2:Y:S06]  /*10270*/  MUFU.EX2 R114, R114 ;  /* 0x0000007200727308 */ /* 0x000eac0000000800 */
[C---:B------:R-:W-:Y:S01]  /*10280*/  HMMA.16816.F32.BF16 R84, R4.reuse, R18, R84 ;  /* 0x000000120454723c */ /* 0x040fe20000041854 */
[----:B------:R-:W4:Y:S01]  /*10290*/  LDSM.16.MT88.4 R16, [R152+0x9000] ;  /* 0x009000009810783b */ /* 0x000f220000004200 */
[----:B------:R-:W-:Y:S08]  /*102a0*/  MUFU.EX2 R113, R113 ;  /* 0x0000007100717308 */ /* 0x000ff00000000800 */
[----:B------:R-:W5:Y:S08]  /*102b0*/  MUFU.EX2 R116, R116 ;  /* 0x0000007400747308 */ /* 0x000f700000000800 */
[----:B------:R-:W-:Y:S08]  /*102c0*/  MUFU.EX2 R120, R120 ;  /* 0x0000007800787308 */ /* 0x000ff00000000800 */
[----:B------:R-:W3:Y:S08]  /*102d0*/  MUFU.EX2 R123, R123 ;  /* 0x0000007b007b7308 */ /* 0x000ef00000000800 */
[----:B------:R-:W-:Y:S08]  /*102e0*/  MUFU.EX2 R128, R128 ;  /* 0x0000008000807308 */ /* 0x000ff00000000800 */
[----:B------:R-:W1:Y:S01]  /*102f0*/  MUFU.EX2 R127, R127 ;  /* 0x0000007f007f7308 */ /* 0x000e620000000800 */
[C---:B------:R-:W-:Y:S08]  /*10300*/  HMMA.16816.F32.BF16 R44, R4.reuse, R20, R44 ;  /* 0x00000014042c723c */ /* 0x040ff0000004182c */
[----:B------:R-:W-:Y:S03]  /*10310*/  HMMA.16816.F32.BF16 R48, R4, R22, R48 ;  /* 0x000000160430723c */ /* 0x000fe60000041830 */
[----:B--2---:R-:W-:Y:S01]  /*10320*/  F2FP.BF16.F32.PACK_AB R4, R114, R115 ;  /* 0x000000737204723e */ /* 0x004fe200000010ff */
        /* <DEDUP_REMOVED lines=18> */
[----:B------:R-:W2:Y:S02]  /*10450*/  LDSM.16.MT88.4 R8, [R155+0x9800] ;  /* 0x009800009b08783b */ /* 0x000ea40000004200 */
[-CC-:B------:R-:W-:Y:S01]  /*10460*/  FFMA.FTZ R129, R132, R112.reuse, -R125.reuse ;  /* 0x0000007084817223 */ /* 0x180fe2000001087d */
[-CC-:B------:R-:W-:Y:S01]  /*10470*/  FFMA.FTZ R130, R130, R112.reuse, -R125.reuse ;  /* 0x0000007082827223 */ /* 0x180fe2000001087d */
[-CC-:B------:R-:W-:Y:S01]  /*10480*/  FFMA.FTZ R126, R126, R112.reuse, -R125.reuse ;  /* 0x000000707e7e7223 */ /* 0x180fe2000001087d */
[-C--:B------:R-:W-:Y:S01]  /*10490*/  FFMA.FTZ R125, R124, R112.reuse, -R125 ;  /* 0x000000707c7d7223 */ /* 0x080fe2000001087d */
[-CC-:B------:R-:W-:Y:S01]  /*104a0*/  FFMA.FTZ R122, R122, R112.reuse, -R121.reuse ;  /* 0x000000707a7a7223 */ /* 0x180fe20000010879 */
[----:B---3--:R-:W-:Y:S03]  /*104b0*/  HMMA.16816.F32.BF16 R76, R4, R16, R76 ;  /* 0x00000010044c723c */ /* 0x008fe6000004184c */
[-CC-:B------:R-:W-:Y:S01]  /*104c0*/  FFMA.FTZ R131, R118, R112.reuse, -R121.reuse ;  /* 0x0000007076837223 */ /* 0x180fe20000010879 */
[-CC-:B------:R-:W-:Y:S01]  /*104d0*/  FFMA.FTZ R179, R117, R112.reuse, -R121.reuse ;  /* 0x0000007075b37223 */ /* 0x180fe20000010879 */
[----:B------:R-:W-:-:S03]  /*104e0*/  FFMA.FTZ R119, R119, R112, -R121 ;  /* 0x0000007077777223 */ /* 0x000fc60000010879 */
        /* <DEDUP_REMOVED lines=12> */
[----:B------:R-:W-:Y:S07]  /*105b0*/  LDSM.16.MT88.4 R20, [R154+0x9800] ;  /* 0x009800009a14783b */ /* 0x000fee0000004200 */
[C---:B-1----:R-:W-:Y:S08]  /*105c0*/  HMMA.16816.F32.BF16 R88, R4.reuse, R12, R88 ;  /* 0x0000000c0458723c */ /* 0x042ff00000041858 */
[----:B------:R-:W-:Y:S03]  /*105d0*/  HMMA.16816.F32.BF16 R84, R4, R14, R84 ;  /* 0x0000000e0454723c */ /* 0x000fe60000041854 */
        /* <DEDUP_REMOVED lines=9> */
[----:B------:R-:W-:Y:S01]  /*10670*/  HMMA.16816.F32.BF16 R48, R4, R18, R48 ;  /* 0x000000120430723c */ /* 0x000fe20000041830 */
[----:B------:R-:W3:Y:S02]  /*10680*/  LDSM.16.MT88.4 R16, [R154+0xb800] ;  /* 0x00b800009a10783b */ /* 0x000ee40000004200 */
[----:B------:R-:W-:-:S05]  /*10690*/  FADD.FTZ R110, R111, R110 ;  /* 0x0000006e6f6e7221 */ /* 0x000fca0000010000 */
[----:B-1----:R-:W-:Y:S03]  /*106a0*/  HMMA.16816.F32.BF16 R52, R4, R12, R52 ;  /* 0x0000000c0434723c */ /* 0x002fe60000041834 */
[----:B------:R-:W-:-:S05]  /*106b0*/  FADD.FTZ R34, R107, R34 ;  /* 0x000000226b227221 */ /* 0x000fca0000010000 */
[C---:B------:R-:W-:Y:S01]  /*106c0*/  HMMA.16816.F32.BF16 R56, R4.reuse, R14, R56 ;  /* 0x0000000e0438723c */ /* 0x040fe20000041838 */
[----:B------:R-:W1:Y:S07]  /*106d0*/  LDSM.16.MT88.4 R12, [R153+0xb800] ;  /* 0x00b80000990c783b */ /* 0x000e6e0000004200 */
[C---:B--2---:R-:W-:Y:S08]  /*106e0*/  HMMA.16816.F32.BF16 R60, R4.reuse, R8, R60 ;  /* 0x00000008043c723c */ /* 0x044ff0000004183c */
[C---:B------:R-:W-:Y:S01]  /*106f0*/  HMMA.16816.F32.BF16 R64, R4.reuse, R10, R64 ;  /* 0x0000000a0440723c */ /* 0x040fe20000041840 */
[----:B------:R-:W2:Y:S07]  /*10700*/  LDSM.16.MT88.4 R8, [R152+0xb800] ;  /* 0x00b800009808783b */ /* 0x000eae0000004200 */
[----:B------:R-:W-:Y:S03]  /*10710*/  HMMA.16816.F32.BF16 R36, R4, R20, R36 ;  /* 0x000000140424723c */ /* 0x000fe60000041824 */
[----:B------:R-:W-:-:S05]  /*10720*/  FADD.FTZ R21, R35, R34 ;  /* 0x0000002223157221 */ /* 0x000fca0000010000 */
[----:B---3--:R-:W-:Y:S03]  /*10730*/  HMMA.16816.F32.BF16 R68, R4, R16, R68 ;  /* 0x000000100444723c */ /* 0x008fe60000041844 */
        /* <DEDUP_REMOVED lines=15> */
[----:B------:R-:W-:Y:S03]  /*10830*/  HMMA.16816.F32.BF16 R40, R4, R22, R40 ;  /* 0x000000160428723c */ /* 0x000fe60000041828 */
[----:B------:R-:W-:Y:S01]  /*10840*/  FADD.FTZ R128, R128, R123 ;  /* 0x0000007b80807221 */ /* 0x000fe20000010000 */
[----:B------:R-:W-:-:S04]  /*10850*/  FADD.FTZ R113, R113, R114 ;  /* 0x0000007271717221 */ /* 0x000fc80000010000 */
[----:B------:R-:W-:Y:S03]  /*10860*/  HMMA.16816.F32.BF16 R72, R4, R18, R72 ;  /* 0x000000120448723c */ /* 0x000fe60000041848 */
[----:B------:R-:W-:Y:S01]  /*10870*/  FADD.FTZ R116, R116, R113 ;  /* 0x0000007174747221 */ /* 0x000fe20000010000 */
[----:B------:R-:W-:-:S04]  /*10880*/  FADD.FTZ R127, R127, R128 ;  /* 0x000000807f7f7221 */ /* 0x000fc80000010000 */
[C---:B-1----:R-:W-:Y:S08]  /*10890*/  HMMA.16816.F32.BF16 R76, R4.reuse, R12, R76 ;  /* 0x0000000c044c723c */ /* 0x042ff0000004184c */
[C---:B------:R-:W-:Y:S08]  /*108a0*/  HMMA.16816.F32.BF16 R80, R4.reuse, R14, R80 ;  /* 0x0000000e0450723c */ /* 0x040ff00000041850 */
[C---:B--2---:R-:W-:Y:S08]  /*108b0*/  HMMA.16816.F32.BF16 R88, R4.reuse, R8, R88 ;  /* 0x000000080458723c */ /* 0x044ff00000041858 */
[----:B------:R-:W-:Y:S03]  /*108c0*/  HMMA.16816.F32.BF16 R84, R4, R10, R84 ;  /* 0x0000000a0454723c */ /* 0x000fe60000041854 */
[----:B------:R-:W-:-:S02]  /*108d0*/  VIADD R5, R105, 0xfffffffe ;  /* 0xfffffffe69057836 */ /* 0x000fc40000000000 */
[----:B------:R-:W-:Y:S01]  /*108e0*/  FADD.FTZ R129, R129, R116 ;  /* 0x0000007481817221 */ /* 0x000fe20000010000 */
[----:B------:R-:W-:Y:S02]  /*108f0*/  FADD.FTZ R122, R122, R127 ;  /* 0x0000007f7a7a7221 */ /* 0x000fe40000010000 */
[----:B------:R-:W-:Y:S01]  /*10900*/  ISETP.GE.AND P0, PT, R5, R160, PT ;  /* 0x000000a00500720c */ /* 0x000fe20003f06270 */
[----:B------:R-:W-:Y:S01]  /*10910*/  FADD.FTZ R129, R130, R129 ;  /* 0x0000008182817221 */ /* 0x000fe20000010000 */
[----:B------:R-:W-:-:S03]  /*10920*/  FADD.FTZ R131, R131, R122 ;  /* 0x0000007a83837221 */ /* 0x000fc60000010000 */
[----:B------:R-:W-:Y:S01]  /*10930*/  FADD.FTZ R126, R126, R129 ;  /* 0x000000817e7e7221 */ /* 0x000fe20000010000 */
[----:B------:R-:W-:Y:S01]  /*10940*/  FADD.FTZ R112, R112, R131 ;  /* 0x0000008370707221 */ /* 0x000fe20000010000 */
[----:B------:R-:W-:Y:S02]  /*10950*/  IMAD.SHL.U32 R172, R167, 0x8, RZ ;  /* 0x00000008a7ac7824 */ /* 0x000fe400078e00ff */
[----:B------:R-:W-:Y:S01]  /*10960*/  FADD.FTZ R180, R125, R126 ;  /* 0x0000007e7db47221 */ /* 0x000fe20000010000 */
[----:B------:R-:W-:-:S03]  /*10970*/  FADD.FTZ R179, R179, R112 ;  /* 0x00000070b3b37221 */ /* 0x000fc60000010000 */
[----:B------:R-:W-:Y:S05]  /*10980*/  @!P0 BRA `(.L_x_12659) ;  /* 0x0000003000648947 */ /* 0x000fea0003800000 */
[----:B------:R-:W-:Y:S01]  /*10990*/  SHF.R.U32.HI R5, RZ, 0x1, R167 ;  /* 0x00000001ff057819 */ /* 0x000fe200000116a7 */
[----:B------:R-:W-:Y:S01]  /*109a0*/  IMAD.SHL.U32 R2, R167, 0x2, RZ ;  /* 0x00000002a7027824 */ /* 0x000fe200078e00ff */
[----:B------:R-:W-:Y:S01]  /*109b0*/  ISETP.NE.U32.AND P2, PT, R108, RZ, PT ;  /* 0x000000ff6c00720c */ /* 0x000fe20003f45070 */
[----:B------:R-:W-:Y:S01]  /*109c0*/  VIADD R178, R105, 0xffffffff ;  /* 0xffffffff69b27836 */ /* 0x000fe20000000000 */
[----:B------:R-:W-:Y:S02]  /*109d0*/  LOP3.LUT R5, R5, 0x1f0, RZ, 0xc0, !PT ;  /* 0x000001f005057812 */ /* 0x000fe400078ec0ff */
[----:B------:R-:W-:Y:S01]  /*109e0*/  LOP3.LUT R2, R2, 0x6, RZ, 0xc0, !PT ;  /* 0x0000000602027812 */ /* 0x000fe200078ec0ff */
[----:B------:R-:W-:Y:S01]  /*109f0*/  IMAD.SHL.U32 R178, R178, 0x40, RZ ;  /* 0x00000040b2b27824 */ /* 0x000fe200078e00ff */
[----:B------:R-:W-:Y:S02]  /*10a00*/  IADD3 R106, PT, PT, R5, R106, R168 ;  /* 0x0000006a056a7210 */ /* 0x000fe40007ffe0a8 */
[----:B------:R-:W-:-:S02]  /*10a10*/  ISETP.NE.AND.EX P2, PT, R109, RZ, PT, P2 ;  /* 0x000000ff6d00720c */ /* 0x000fc40003f45320 */
[----:B------:R-:W-:-:S05]  /*10a20*/  IADD3 R3, PT, PT, -R173, R106, R3 ;  /* 0x0000006aad037210 */ /* 0x000fca0007ffe103 */
[----:B------:R-:W-:Y:S02]  /*10a30*/  IMAD.IADD R2, R3, 0x1, -R2 ;  /* 0x0000000103027824 */ /* 0x000fe400078e0a02 */
[----:B------:R-:W-:Y:S02]  /*10a40*/  IMAD.MOV.U32 R3, RZ, RZ, R104 ;  /* 0x000000ffff037224 */ /* 0x000fe400078e0068 */
[----:B------:R-:W-:Y:S01]  /*10a50*/  IMAD R105, R105, -0x40, R2 ;  /* 0xffffffc069697824 */ /* 0x000fe200078e0202 */
[----:B------:R-:W-:-:S04]  /*10a60*/  MOV R2, R101 ;  /* 0x0000006500027202 */ /* 0x000fc80000000f00 */
[----:B------:R-:W-:-:S07]  /*10a70*/  IADD3 R174, PT, PT, R105, 0x88, RZ ;  /* 0x0000008869ae7810 */ /* 0x000fce0007ffe0ff */
.L_x_12666:
        /* <DEDUP_REMOVED lines=77> */
.L_x_12661:
[----:B------:R-:W-:Y:S05]  /*10f50*/  BSYNC.RECONVERGENT B0 ;  /* 0x0000000000007941 */ /* 0x000fea0003800200 */
.L_x_12660:
[----:B------:R-:W1:Y:S01]  /*10f60*/  S2UR UR7, SR_CgaCtaId ;  /* 0x00000000000779c3 */ /* 0x000e620000008800 */
[----:B------:R-:W-:Y:S01]  /*10f70*/  IMAD.SHL.U32 R172, R167, 0x8, RZ ;  /* 0x00000008a7ac7824 */ /* 0x000fe200078e00ff */
[----:B------:R-:W-:Y:S01]  /*10f80*/  UMOV UR9, 0x400 ;  /* 0x0000040000097882 */ /* 0x000fe20000000000 */
[-C--:B------:R-:W-:Y:S01]  /*10f90*/  ISETP.GE.AND P0, PT, R100, R171.reuse, PT ;  /* 0x000000ab6400720c */ /* 0x080fe20003f06270 */
[----:B------:R-:W-:Y:S01]  /*10fa0*/  IMAD.SHL.U32 R163, R158, 0x20, RZ ;  /* 0x000000209ea37824 */ /* 0x000fe200078e00ff */
[----:B------:R-:W-:Y:S01]  /*10fb0*/  BSSY.RECONVERGENT B1, `(.L_x_12662) ;  /* 0x0000124000017945 */ /* 0x000fe20003800200 */
[C---:B------:R-:W-:Y:S01]  /*10fc0*/  LOP3.LUT R182, R172.reuse, 0x38, RZ, 0xc0, !PT ;  /* 0x00000038acb67812 */ /* 0x040fe200078ec0ff */
[----:B------:R-:W-:Y:S01]  /*10fd0*/  VIADD R169, R169, 0xffffffff ;  /* 0xffffffffa9a97836 */ /* 0x000fe20000000000 */
[----:B------:R-:W-:Y:S02]  /*10fe0*/  LOP3.LUT R184, R172, 0x1c0, RZ, 0xc0, !PT ;  /* 0x000001c0acb87812 */ /* 0x000fe400078ec0ff */
[----:B------:R-:W-:Y:S02]  /*10ff0*/  ISETP.GE.AND P1, PT, R182, R171, PT ;  /* 0x000000abb600720c */ /* 0x000fe40003f26270 */
[----:B------:R-:W-:Y:S02]  /*11000*/  LOP3.LUT R101, R184, 0x38, R167, 0xf8, !PT ;  /* 0x00000038b8657812 */ /* 0x000fe400078ef8a7 */
[----:B------:R-:W-:Y:S02]  /*11010*/  LOP3.LUT R181, R172, 0x1e00, RZ, 0xc0, !PT ;  /* 0x00001e00acb57812 */ /* 0x000fe400078ec0ff */
[C---:B------:R-:W-:Y:S02]  /*11020*/  LEA R184, P3, R158.reuse, R164, 0x5 ;  /* 0x000000a49eb87211 */ /* 0x040fe400078628ff */
[----:B------:R-:W-:Y:S02]  /*11030*/  LOP3.LUT R181, R181, R101, R182, 0xf6, !PT ;  /* 0x00000065b5b57212 */ /* 0x000fe400078ef6b6 */
[--C-:B------:R-:W-:Y:S02]  /*11040*/  LEA.HI.X R185, R158, R165, R159.reuse, 0x5, P3 ;  /* 0x000000a59eb97211 */ /* 0x100fe400018f2c9f */
        /* <DEDUP_REMOVED lines=231> */
.L_x_12665:
[----:B------:R-:W-:Y:S05]  /*11ec0*/  BSYNC.RECONVERGENT B0 ;  /* 0x0000000000007941 */ /* 0x000fea0003800200 */
.L_x_12664:
        /* <DEDUP_REMOVED lines=50> */
.L_x_12663:
[----:B------:R-:W-:Y:S05]  /*121f0*/  BSYNC.RECONVERGENT B1 ;  /* 0x0000000000017941 */ /* 0x000fea0003800200 */
.L_x_12662:
[----:B--2---:R-:W2:Y:S01]  /*12200*/  LD.E R105, desc[UR4][R102.64+0xdc] ;  /* 0x0000dc0466697980 */ /* 0x004ea2000c101900 */
[C---:B------:R-:W-:Y:S02]  /*12210*/  IADD3 R104, PT, PT, R174.reuse, -0x1, RZ ;  /* 0xffffffffae687810 */ /* 0x040fe40007ffe0ff */
[----:B------:R-:W-:Y:S01]  /*12220*/  IABS R107, R174 ;  /* 0x000000ae006b7213 */ /* 0x000fe20000000000 */
[----:B------:R-:W-:Y:S01]  /*12230*/  LDSM.16.MT88.4 R112, [R154+0x8000] ;  /* 0x008000009a70783b */ /* 0x000fe20000004200 */
[----:B------:R-:W-:Y:S02]  /*12240*/  IABS R104, R104 ;  /* 0x0000006800687213 */ /* 0x000fe40000000000 */
[----:B------:R-:W-:Y:S02]  /*12250*/  I2FP.F32.S32 R107, R107 ;  /* 0x0000006b006b7245 */ /* 0x000fe40000201400 */
[----:B------:R-:W-:Y:S02]  /*12260*/  IADD3 R101, PT, PT, R174, -0x8, RZ ;  /* 0xfffffff8ae657810 */ /* 0x000fe40007ffe0ff */
[----:B------:R-:W-:Y:S01]  /*12270*/  I2FP.F32.S32 R104, R104 ;  /* 0x0000006800687245 */ /* 0x000fe20000201400 */
[----:B------:R-:W-:Y:S01]  /*12280*/  FFMA.FTZ R6, -R0, R107, R6 ;  /* 0x0000006b00067223 */ /* 0x000fe20000010106 */
[----:B------:R-:W-:Y:S01]  /*12290*/  IABS R101, R101 ;  /* 0x0000006500657213 */ /* 0x000fe20000000000 */
[----:B------:R-:W-:Y:S01]  /*122a0*/  LDSM.16.MT88.4 R116, [R153+0x8000] ;  /* 0x008000009974783b */ /* 0x000fe20000004200 */
        /* <DEDUP_REMOVED lines=54> */
[----:B------:R-:W-:Y:S02]  /*12610*/  IADD3 R106, PT, PT, R174, -0x38, RZ ;  /* 0xffffffc8ae6a7810 */ /* 0x000fe40007ffe0ff */
[----:B------:R-:W-:Y:S02]  /*12620*/  I2FP.F32.S32 R107, R107 ;  /* 0x0000006b006b7245 */ /* 0x000fe40000201400 */
[----:B------:R-:W-:Y:S02]  /*12630*/  IABS R101, R101 ;  /* 0x0000006500657213 */ /* 0x000fe40000000000 */
[----:B------:R-:W-:Y:S01]  /*12640*/  IABS R106, R106 ;  /* 0x0000006a006a7213 */ /* 0x000fe20000000000 */
[CC--:B------:R-:W-:Y:S01]  /*12650*/  FFMA.FTZ R24, -R0.reuse, R107.reuse, R24 ;  /* 0x0000006b00187223 */ /* 0x0c0fe20000010118 */
[----:B------:R-:W-:Y:S01]  /*12660*/  FFMA.FTZ R30, -R0, R107, R30 ;  /* 0x0000006b001e7223 */ /* 0x000fe2000001011e */
[----:B------:R-:W-:Y:S02]  /*12670*/  MOV R107, R101 ;  /* 0x00000065006b7202 */ /* 0x000fe40000000f00 */
[----:B------:R-:W-:Y:S02]  /*12680*/  I2FP.F32.S32 R101, R106 ;  /* 0x0000006a00657245 */ /* 0x000fe40000201400 */
[----:B------:R-:W-:Y:S02]  /*12690*/  FMNMX3.FTZ R106, R2, R6, R7, !PT ;  /* 0x00000006026a7276 */ /* 0x000fe40007810007 */
[----:B------:R-:W-:Y:S01]  /*126a0*/  FMNMX3.FTZ R108, R3, R4, R5, !PT ;  /* 0x00000004036c7276 */ /* 0x000fe20007810005 */
[CC--:B------:R-:W-:Y:S01]  /*126b0*/  FFMA.FTZ R28, -R0.reuse, R101.reuse, R28 ;  /* 0x00000065001c7223 */ /* 0x0c0fe2000001011c */
[----:B------:R-:W-:Y:S01]  /*126c0*/  FFMA.FTZ R34, -R0, R101, R34 ;  /* 0x0000006500227223 */ /* 0x000fe20000010122 */
[----:B------:R-:W-:Y:S02]  /*126d0*/  FMNMX3.FTZ R101, R106, R10, R11, !PT ;  /* 0x0000000a6a657276 */ /* 0x000fe4000781000b */
[----:B------:R-:W-:Y:S02]  /*126e0*/  I2FP.F32.S32 R104, R104 ;  /* 0x0000006800687245 */ /* 0x000fe40000201400 */
[----:B------:R-:W-:Y:S02]  /*126f0*/  FMNMX3.FTZ R101, R101, R14, R15, !PT ;  /* 0x0000000e65657276 */ /* 0x000fe4000781000f */
[----:B------:R-:W-:Y:S01]  /*12700*/  FMNMX3.FTZ R108, R108, R8, R9, !PT ;  /* 0x000000086c6c7276 */ /* 0x000fe20007810009 */
[C---:B------:R-:W-:Y:S01]  /*12710*/  FFMA.FTZ R25, -R0.reuse, R104, R25 ;  /* 0x0000006800197223 */ /* 0x040fe20000010119 */
[----:B------:R-:W-:Y:S01]  /*12720*/  FMNMX3.FTZ R101, R101, R18, R19, !PT ;  /* 0x0000001265657276 */ /* 0x000fe20007810013 */
[----:B------:R-:W-:Y:S01]  /*12730*/  FFMA.FTZ R31, -R0, R104, R31 ;  /* 0x00000068001f7223 */ /* 0x000fe2000001011f */
[----:B------:R-:W-:Y:S02]  /*12740*/  FMNMX3.FTZ R108, R108, R12, R13, !PT ;  /* 0x0000000c6c6c7276 */ /* 0x000fe4000781000d */
[----:B------:R-:W-:Y:S02]  /*12750*/  I2FP.F32.S32 R104, R107 ;  /* 0x0000006b00687245 */ /* 0x000fe40000201400 */
[C---:B------:R-:W-:Y:S02]  /*12760*/  IADD3 R106, PT, PT, R174.reuse, -0x41, RZ ;  /* 0xffffffbfae6a7810 */ /* 0x040fe40007ffe0ff */
[----:B------:R-:W-:Y:S01]  /*12770*/  IADD3 R107, PT, PT, R174, -0x40, RZ ;  /* 0xffffffc0ae6b7810 */ /* 0x000fe20007ffe0ff */
[C---:B------:R-:W-:Y:S01]  /*12780*/  FFMA.FTZ R35, -R0.reuse, R104, R35 ;  /* 0x0000006800237223 */ /* 0x040fe20000010123 */
[----:B------:R-:W-:Y:S01]  /*12790*/  FMNMX3.FTZ R101, R101, R22, R23, !PT ;  /* 0x0000001665657276 */ /* 0x000fe20007810017 */
[----:B------:R-:W-:Y:S01]  /*127a0*/  FFMA.FTZ R29, -R0, R104, R29 ;  /* 0x00000068001d7223 */ /* 0x000fe2000001011d */
        /* <DEDUP_REMOVED lines=17> */
[----:B------:R-:W3:Y:S01]  /*128c0*/  SHFL.BFLY PT, R104, R111, 0x2, 0x1f ;  /* 0x0c401f006f687f89 */ /* 0x000ee200000e0000 */
[----:B-1----:R-:W-:Y:S07]  /*128d0*/  FMNMX.FTZ R108, R110, R101, !PT ;  /* 0x000000656e6c7209 */ /* 0x002fee0007810000 */
[----:B------:R-:W1:Y:S01]  /*128e0*/  SHFL.BFLY PT, R101, R108, 0x1, 0x1f ;  /* 0x0c201f006c657f89 */ /* 0x000e6200000e0000 */
[----:B---3--:R-:W-:Y:S07]  /*128f0*/  FMNMX.FTZ R109, R111, R104, !PT ;  /* 0x000000686f6d7209 */ /* 0x008fee0007810000 */
[----:B------:R-:W3:Y:S01]  /*12900*/  SHFL.BFLY PT, R104, R109, 0x1, 0x1f ;  /* 0x0c201f006d687f89 */ /* 0x000ee200000e0000 */
[----:B-1----:R-:W-:Y:S04]  /*12910*/  FMNMX.FTZ R101, R108, R101, !PT ;  /* 0x000000656c657209 */ /* 0x002fe80007810000 */
[C---:B------:R-:W-:Y:S01]  /*12920*/  FSETP.NEU.FTZ.AND P0, PT, R101.reuse, -INF , PT ;  /* 0xff8000006500780b */ /* 0x040fe20003f1d000 */
[----:B------:R-:W-:Y:S01]  /*12930*/  FADD.FTZ R2, -R101, R2 ;  /* 0x0000000265027221 */ /* 0x000fe20000010100 */
[----:B---3--:R-:W-:Y:S02]  /*12940*/  FMNMX.FTZ R104, R109, R104, !PT ;  /* 0x000000686d687209 */ /* 0x008fe40007810000 */
[----:B------:R-:W1:Y:S03]  /*12950*/  LDSM.16.MT88.4 R108, [R155+0x8000] ;  /* 0x008000009b6c783b */ /* 0x000e660000004200 */
[----:B------:R-:W-:Y:S01]  /*12960*/  FADD.FTZ R106, -R104, R3 ;  /* 0x00000003686a7221 */ /* 0x000fe20000010100 */
[C---:B--2---:R-:W-:Y:S01]  /*12970*/  FMUL.FTZ R128, R105.reuse, R101 ;  /* 0x0000006569807220 */ /* 0x044fe20000410000 */
[C---:B------:R-:W-:Y:S02]  /*12980*/  FMUL.FTZ R130, R105.reuse, R104 ;  /* 0x0000006869827220 */ /* 0x040fe40000410000 */
[C---:B------:R-:W-:Y:S01]  /*12990*/  FMUL.FTZ R3, R105.reuse, R106 ;  /* 0x0000006a69037220 */ /* 0x040fe20000410000 */
[----:B------:R-:W-:Y:S01]  /*129a0*/  FMUL.FTZ R107, R105, R2 ;  /* 0x00000002696b7220 */ /* 0x000fe20000410000 */
        /* <DEDUP_REMOVED lines=37> */
[----:B------:R3:W-:Y:S01]  /*12c00*/  MUFU.EX2 R107, R10 ;  /* 0x0000000a006b7308 */ /* 0x0007e20000000800 */
        /* <DEDUP_REMOVED lines=16> */
[C---:B---3--:R-:W-:Y:S01]  /*12d10*/  FMUL.FTZ R10, R2.reuse, R94 ;  /* 0x0000005e020a7220 */ /* 0x048fe20000410000 */
[C---:B------:R-:W-:Y:S01]  /*12d20*/  FMUL.FTZ R59, R2.reuse, R59 ;  /* 0x0000003b023b7220 */ /* 0x040fe20000410000 */
[----:B------:R-:W2:Y:S01]  /*12d30*/  LDSM.16.MT88.4 R92, [R152+0x8000] ;  /* 0x00800000985c783b */ /* 0x000ea20000004200 */
[C---:B------:R-:W-:Y:S01]  /*12d40*/  FMUL.FTZ R56, R3.reuse, R56 ;  /* 0x0000003803387220 */ /* 0x040fe20000410000 */
[C---:B------:R-:W-:Y:S01]  /*12d50*/  FMUL.FTZ R57, R3.reuse, R57 ;  /* 0x0000003903397220 */ /* 0x040fe20000410000 */
[C---:B------:R-:W-:Y:S01]  /*12d60*/  FMUL.FTZ R62, R2.reuse, R62 ;  /* 0x0000003e023e7220 */ /* 0x040fe20000410000 */
[----:B------:R-:W-:Y:S03]  /*12d70*/  FMUL.FTZ R63, R2, R63 ;  /* 0x0000003f023f7220 */ /* 0x000fe60000410000 */
[----:B------:R-:W3:Y:S01]  /*12d80*/  MUFU.EX2 R124, R124 ;  /* 0x0000007c007c7308 */ /* 0x000ee20000000800 */
        /* <DEDUP_REMOVED lines=16> */
[----:B---3--:R-:W-:Y:S01]  /*12e90*/  F2FP.BF16.F32.PACK_AB R96, R124, R126 ;  /* 0x0000007e7c60723e */ /* 0x008fe200000010ff */
        /* <DEDUP_REMOVED lines=8> */
[----:B------:R-:W-:Y:S01]  /*12f20*/  FMUL.FTZ R81, R3, R81 ;  /* 0x0000005103517220 */ /* 0x000fe20000410000 */
[----:B------:R-:W-:Y:S01]  /*12f30*/  MUFU.EX2 R125, R125 ;  /* 0x0000007d007d7308 */ /* 0x000fe20000000800 */
[-CC-:B------:R-:W-:Y:S01]  /*12f40*/  FFMA.FTZ R129, R20, R105.reuse, -R130.reuse ;  /* 0x0000006914817223 */ /* 0x180fe20000010882 */
[-CC-:B------:R-:W-:Y:S01]  /*12f50*/  FFMA.FTZ R136, R21, R105.reuse, -R130.reuse ;  /* 0x0000006915887223 */ /* 0x180fe20000010882 */
[-CC-:B------:R-:W-:Y:S01]  /*12f60*/  FFMA.FTZ R127, R16, R105.reuse, -R130.reuse ;  /* 0x00000069107f7223 */ /* 0x180fe20000010882 */
[----:B------:R-:W-:Y:S01]  /*12f70*/  FMUL.FTZ R16, R3, R84 ;  /* 0x0000005403107220 */ /* 0x000fe20000410000 */
[--C-:B------:R-:W-:Y:S01]  /*12f80*/  FFMA.FTZ R134, R17, R105, -R130.reuse ;  /* 0x0000006911867223 */ /* 0x100fe20000010882 */
[----:B----4-:R-:W-:Y:S01]  /*12f90*/  F2FP.BF16.F32.PACK_AB R98, R120, R121 ;  /* 0x000000797862723e */ /* 0x010fe200000010ff */
[C---:B------:R-:W-:Y:S03]  /*12fa0*/  FMUL.FTZ R17, R3.reuse, R85 ;  /* 0x0000005503117220 */ /* 0x040fe60000410000 */
[----:B------:R-:W3:Y:S01]  /*12fb0*/  MUFU.EX2 R132, R132 ;  /* 0x0000008400847308 */ /* 0x000ee20000000800 */
[----:B------:R-:W-:Y:S01]  /*12fc0*/  FFMA.FTZ R32, R32, R105, -R130 ;  /* 0x0000006920207223 */ /* 0x000fe20000010882 */
[----:B------:R-:W-:Y:S01]  /*12fd0*/  FFMA.FTZ R126, R3, R180, R126 ;  /* 0x000000b4037e7223 */ /* 0x000fe2000001007e */
[----:B------:R-:W-:Y:S01]  /*12fe0*/  ISETP.GT.AND P0, PT, R169, R160, PT ;  /* 0x000000a0a900720c */ /* 0x000fe20003f04270 */
[----:B------:R-:W-:Y:S01]  /*12ff0*/  FFMA.FTZ R123, R2, R179, R123 ;  /* 0x000000b3027b7223 */ /* 0x000fe2000001007b */
[C---:B-1----:R-:W-:Y:S05]  /*13000*/  HMMA.16816.F32.BF16 R4, R96.reuse, R108, R4 ;  /* 0x0000006c6004723c */ /* 0x042fea0000041804 */
[----:B------:R-:W-:Y:S01]  /*13010*/  MUFU.EX2 R127, R127 ;  /* 0x0000007f007f7308 */ /* 0x000fe20000000800 */
[----:B------:R-:W-:Y:S01]  /*13020*/  FADD.FTZ R126, R124, R126 ;  /* 0x0000007e7c7e7221 */ /* 0x000fe20000010000 */
[----:B------:R-:W-:Y:S01]  /*13030*/  FADD.FTZ R122, R122, R123 ;  /* 0x0000007b7a7a7221 */ /* 0x000fe20000010000 */
[C---:B------:R-:W-:Y:S01]  /*13040*/  HMMA.16816.F32.BF16 R8, R96.reuse, R110, R8 ;  /* 0x0000006e6008723c */ /* 0x040fe20000041808 */
[----:B------:R-:W1:Y:S06]  /*13050*/  LDSM.16.MT88.4 R108, [R155+0xa000] ;  /* 0x00a000009b6c783b */ /* 0x000e6c0000004200 */
[----:B------:R-:W-:Y:S01]  /*13060*/  MUFU.EX2 R134, R134 ;  /* 0x0000008600867308 */ /* 0x000fe20000000800 */
[----:B---3--:R-:W-:Y:S01]  /*13070*/  F2FP.BF16.F32.PACK_AB R84, R132, R125 ;  /* 0x0000007d8454723e */ /* 0x008fe200000010ff */
[----:B------:R-:W-:Y:S01]  /*13080*/  FADD.FTZ R121, R121, R126 ;  /* 0x0000007e79797221 */ /* 0x000fe20000010000 */
[----:B------:R-:W-:Y:S01]  /*13090*/  FADD.FTZ R3, R107, R122 ;  /* 0x0000007a6b037221 */ /* 0x000fe20000010000 */
[C---:B------:R-:W-:Y:S06]  /*130a0*/  HMMA.16816.F32.BF16 R36, R96.reuse, R112, R36 ;  /* 0x000000706024723c */ /* 0x040fec0000041824 */
[----:B------:R-:W-:Y:S01]  /*130b0*/  MUFU.EX2 R129, R129 ;  /* 0x0000008100817308 */ /* 0x000fe20000000800 */
[----:B------:R-:W-:Y:S01]  /*130c0*/  FADD.FTZ R120, R120, R121 ;  /* 0x0000007978787221 */ /* 0x000fe20000010000 */
[----:B------:R-:W-:Y:S01]  /*130d0*/  FADD.FTZ R3, R106, R3 ;  /* 0x000000036a037221 */ /* 0x000fe20000010000 */
[C---:B------:R-:W-:Y:S01]  /*130e0*/  HMMA.16816.F32.BF16 R40, R96.reuse, R114, R40 ;  /* 0x000000726028723c */ /* 0x040fe20000041828 */
[----:B------:R-:W3:Y:S06]  /*130f0*/  LDSM.16.MT88.4 R112, [R154+0xa000] ;  /* 0x00a000009a70783b */ /* 0x000eec0000004200 */
[----:B------:R-:W4:Y:S01]  /*13100*/  MUFU.EX2 R136, R136 ;  /* 0x0000008800887308 */ /* 0x000f220000000800 */
[----:B------:R-:W-:Y:S01]  /*13110*/  FADD.FTZ R125, R125, R120 ;  /* 0x000000787d7d7221 */ /* 0x000fe20000010000 */
[C---:B------:R-:W-:Y:S03]  /*13120*/  HMMA.16816.F32.BF16 R44, R96.reuse, R116, R44 ;  /* 0x00000074602c723c */ /* 0x040fe6000004182c */
[-CC-:B------:R-:W-:Y:S01]  /*13130*/  FFMA.FTZ R116, R14, R105.reuse, -R128.reuse ;  /* 0x000000690e747223 */ /* 0x180fe20000010880 */
[C---:B------:R-:W-:Y:S01]  /*13140*/  FMUL.FTZ R14, R2.reuse, R90 ;  /* 0x0000005a020e7220 */ /* 0x040fe20000410000 */
[--C-:B------:R-:W-:Y:S01]  /*13150*/  FFMA.FTZ R117, R15, R105, -R128.reuse ;  /* 0x000000690f757223 */ /* 0x100fe20000010880 */
[----:B------:R-:W-:Y:S02]  /*13160*/  FMUL.FTZ R15, R2, R91 ;  /* 0x0000005b020f7220 */ /* 0x000fe40000410000 */
[----:B------:R-:W-:Y:S01]  /*13170*/  MUFU.EX2 R131, R131 ;  /* 0x0000008300837308 */ /* 0x000fe20000000800 */
[C---:B------:R-:W-:Y:S01]  /*13180*/  HMMA.16816.F32.BF16 R48, R96.reuse, R118, R48 ;  /* 0x000000766030723c */ /* 0x040fe20000041830 */
[----:B------:R-:W-:Y:S02]  /*13190*/  LDSM.16.MT88.4 R88, [R154+0x8800] ;  /* 0x008800009a58783b */ /* 0x000fe40000004200 */
[--C-:B------:R-:W-:Y:S01]  /*131a0*/  FFMA.FTZ R118, R18, R105, -R128.reuse ;  /* 0x0000006912767223 */ /* 0x100fe20000010880 */
[----:B----4-:R-:W-:Y:S01]  /*131b0*/  F2FP.BF16.F32.PACK_AB R20, R136, R129 ;  /* 0x000000818814723e */ /* 0x010fe200000010ff */
[----:B------:R-:W-:Y:S01]  /*131c0*/  FMUL.FTZ R18, R2, R86 ;  /* 0x0000005602127220 */ /* 0x000fe20000410000 */
[----:B------:R-:W-:Y:S03]  /*131d0*/  F2FP.BF16.F32.PACK_AB R86, R134, R127 ;  /* 0x0000007f8656723e */ /* 0x000fe600000010ff */
[----:B------:R-:W-:Y:S01]  /*131e0*/  MUFU.EX2 R116, R116 ;  /* 0x0000007400747308 */ /* 0x000fe20000000800 */
[C---:B--2---:R-:W-:Y:S03]  /*131f0*/  HMMA.16816.F32.BF16 R52, R96.reuse, R92, R52 ;  /* 0x0000005c6034723c */ /* 0x044fe60000041834 */
[----:B------:R-:W-:Y:S01]  /*13200*/  FFMA.FTZ R119, R19, R105, -R128 ;  /* 0x0000006913777223 */ /* 0x000fe20000010880 */
[----:B------:R-:W-:Y:S01]  /*13210*/  FMUL.FTZ R19, R2, R87 ;  /* 0x0000005702137220 */ /* 0x000fe20000410000 */
[----:B------:R-:W-:Y:S01]  /*13220*/  FADD.FTZ R132, R132, R125 ;  /* 0x0000007d84847221 */ /* 0x000fe20000010000 */
[----:B------:R-:W-:Y:S03]  /*13230*/  MOV R2, R101 ;  /* 0x0000006500027202 */ /* 0x000fe60000000f00 */
[----:B------:R-:W2:Y:S01]  /*13240*/  MUFU.EX2 R117, R117 ;  /* 0x0000007500757308 */ /* 0x000ea20000000800 */
[C---:B------:R-:W-:Y:S01]  /*13250*/  HMMA.16816.F32.BF16 R56, R96.reuse, R94, R56 ;  /* 0x0000005e6038723c */ /* 0x040fe20000041838 */
[----:B------:R-:W4:Y:S02]  /*13260*/  LDSM.16.MT88.4 R92, [R153+0xa000] ;  /* 0x00a00000995c783b */ /* 0x000f240000004200 */
[----:B------:R-:W-:Y:S06]  /*13270*/  FADD.FTZ R127, R127, R132 ;  /* 0x000000847f7f7221 */ /* 0x000fec0000010000 */
[----:B------:R-:W-:Y:S01]  /*13280*/  MUFU.EX2 R118, R118 ;  /* 0x0000007600767308 */ /* 0x000fe20000000800 */
[C---:B-1----:R-:W-:Y:S03]  /*13290*/  HMMA.16816.F32.BF16 R60, R96.reuse, R108, R60 ;  /* 0x0000006c603c723c */ /* 0x042fe6000004183c */
[----:B------:R-:W-:Y:S06]  /*132a0*/  FADD.FTZ R134, R134, R127 ;  /* 0x0000007f86867221 */ /* 0x000fec0000010000 */
[----:B------:R-:W1:Y:S01]  /*132b0*/  MUFU.EX2 R119, R119 ;  /* 0x0000007700777308 */ /* 0x000e620000000800 */
[C---:B------:R-:W-:Y:S01]  /*132c0*/  HMMA.16816.F32.BF16 R64, R96.reuse, R110, R64 ;  /* 0x0000006e6040723c */ /* 0x040fe20000041840 */
[----:B------:R-:W5:Y:S02]  /*132d0*/  LDSM.16.MT88.4 R108, [R152+0xa000] ;  /* 0x00a00000986c783b */ /* 0x000f640000004200 */
[----:B--2---:R-:W-:Y:S01]  /*132e0*/  F2FP.BF16.F32.PACK_AB R85, R117, R116 ;  /* 0x000000747555723e */ /* 0x004fe200000010ff */
[----:B------:R-:W-:Y:S01]  /*132f0*/  FADD.FTZ R116, R116, R3 ;  /* 0x0000000374747221 */ /* 0x000fe20000010000 */
[----:B------:R-:W-:Y:S04]  /*13300*/  FADD.FTZ R129, R129, R134 ;  /* 0x0000008681817221 */ /* 0x000fe80000010000 */
[----:B------:R-:W2:Y:S01]  /*13310*/  MUFU.EX2 R138, R138 ;  /* 0x0000008a008a7308 */ /* 0x000ea20000000800 */
[C---:B---3--:R-:W-:Y:S03]  /*13320*/  HMMA.16816.F32.BF16 R68, R96.reuse, R112, R68 ;  /* 0x000000706044723c */ /* 0x048fe60000041844 */
[----:B------:R-:W-:Y:S01]  /*13330*/  FADD.FTZ R117, R117, R116 ;  /* 0x0000007475757221 */ /* 0x000fe20000010000 */
[----:B------:R-:W-:Y:S05]  /*13340*/  FADD.FTZ R136, R136, R129 ;  /* 0x0000008188887221 */ /* 0x000fea0000010000 */
[----:B------:R-:W-:Y:S01]  /*13350*/  MUFU.EX2 R32, R32 ;  /* 0x0000002000207308 */ /* 0x000fe20000000800 */
[C---:B------:R-:W-:Y:S01]  /*13360*/  HMMA.16816.F32.BF16 R72, R96.reuse, R114, R72 ;  /* 0x000000726048723c */ /* 0x040fe20000041848 */
[----:B------:R-:W3:Y:S02]  /*13370*/  LDSM.16.MT88.4 R112, [R155+0x8800] ;  /* 0x008800009b70783b */ /* 0x000ee40000004200 */
[----:B-1----:R-:W-:Y:S01]  /*13380*/  F2FP.BF16.F32.PACK_AB R87, R119, R118 ;  /* 0x000000767757723e */ /* 0x002fe200000010ff */
[----:B------:R-:W-:Y:S01]  /*13390*/  FADD.FTZ R118, R118, R117 ;  /* 0x0000007576767221 */ /* 0x000fe20000010000 */
[----:B------:R-:W-:Y:S04]  /*133a0*/  FADD.FTZ R3, R131, R136 ;  /* 0x0000008883037221 */ /* 0x000fe80000010000 */
[----:B------:R-:W-:Y:S01]  /*133b0*/  MUFU.EX2 R34, R34 ;  /* 0x0000002200227308 */ /* 0x000fe20000000800 */
[----:B------:R-:W-:Y:S01]  /*133c0*/  FADD.FTZ R119, R119, R118 ;  /* 0x0000007677777221 */ /* 0x000fe20000010000 */
[C---:B----4-:R-:W-:Y:S03]  /*133d0*/  HMMA.16816.F32.BF16 R76, R96.reuse, R92, R76 ;  /* 0x0000005c604c723c */ /* 0x050fe6000004184c */
[----:B--2---:R-:W-:Y:S05]  /*133e0*/  FADD.FTZ R3, R138, R3 ;  /* 0x000000038a037221 */ /* 0x004fea0000010000 */
[C---:B------:R-:W-:Y:S01]  /*133f0*/  HMMA.16816.F32.BF16 R80, R96.reuse, R94, R80 ;  /* 0x0000005e6050723c */ /* 0x040fe20000041850 */
[----:B------:R-:W1:Y:S07]  /*13400*/  LDSM.16.MT88.4 R92, [R153+0x8800] ;  /* 0x00880000995c783b */ /* 0x000e6e0000004200 */
[C---:B-----5:R-:W-:Y:S08]  /*13410*/  HMMA.16816.F32.BF16 R12, R96.reuse, R108, R12 ;  /* 0x0000006c600c723c */ /* 0x060ff0000004180c */
[----:B------:R-:W-:Y:S01]  /*13420*/  HMMA.16816.F32.BF16 R16, R96, R110, R16 ;  /* 0x0000006e6010723c */ /* 0x000fe20000041810 */
[----:B------:R-:W2:Y:S07]  /*13430*/  LDSM.16.MT88.4 R96, [R152+0x8800] ;  /* 0x008800009860783b */ /* 0x000eae0000004200 */
[C---:B---3--:R-:W-:Y:S01]  /*13440*/  HMMA.16816.F32.BF16 R4, R84.reuse, R112, R4 ;  /* 0x000000705404723c */ /* 0x048fe20000041804 */
[----:B------:R-:W3:Y:S04]  /*13450*/  LDSM.16.MT88.4 R108, [R155+0xa800] ;  /* 0x00a800009b6c783b */ /* 0x000ee80000004200 */
[--C-:B------:R-:W-:Y:S01]  /*13460*/  FFMA.FTZ R112, R22, R105, -R128.reuse ;  /* 0x0000006916707223 */ /* 0x100fe20000010880 */
[----:B------:R-:W-:Y:S01]  /*13470*/  F2FP.BF16.F32.PACK_AB R22, R138, R131 ;  /* 0x000000838a16723e */ /* 0x000fe200000010ff */
[-CC-:B------:R-:W-:Y:S01]  /*13480*/  FFMA.FTZ R113, R23, R105.reuse, -R128.reuse ;  /* 0x0000006917717223 */ /* 0x180fe20000010880 */
[C---:B------:R-:W-:Y:S03]  /*13490*/  HMMA.16816.F32.BF16 R8, R84.reuse, R114, R8 ;  /* 0x000000725408723c */ /* 0x040fe60000041808 */
[-CC-:B------:R-:W-:Y:S01]  /*134a0*/  FFMA.FTZ R114, R26, R105.reuse, -R128.reuse ;  /* 0x000000691a727223 */ /* 0x180fe20000010880 */
[-C--:B------:R-:W-:Y:S01]  /*134b0*/  FFMA.FTZ R115, R27, R105.reuse, -R128 ;  /* 0x000000691b737223 */ /* 0x080fe20000010880 */
[----:B------:R-:W-:Y:S01]  /*134c0*/  MUFU.EX2 R112, R112 ;  /* 0x0000007000707308 */ /* 0x000fe20000000800 */
[----:B------:R-:W-:Y:S02]  /*134d0*/  LDSM.16.MT88.4 R24, [R153+0x9000] ;  /* 0x009000009918783b */ /* 0x000fe40000004200 */
[C---:B------:R-:W-:Y:S07]  /*134e0*/  HMMA.16816.F32.BF16 R36, R84.reuse, R88, R36 ;  /* 0x000000585424723c */ /* 0x040fee0000041824 */
[----:B------:R-:W4:Y:S01]  /*134f0*/  MUFU.EX2 R113, R113 ;  /* 0x0000007100717308 */ /* 0x000f220000000800 */
[C---:B------:R-:W-:Y:S01]  /*13500*/  HMMA.16816.F32.BF16 R40, R84.reuse, R90, R40 ;  /* 0x0000005a5428723c */ /* 0x040fe20000041828 */
[----:B------:R-:W5:Y:S08]  /*13510*/  LDSM.16.MT88.4 R88, [R154+0xa800] ;  /* 0x00a800009a58783b */ /* 0x000f700000004200 */
[----:B------:R-:W-:Y:S01]  /*13520*/  MUFU.EX2 R114, R114 ;  /* 0x0000007200727308 */ /* 0x000fe20000000800 */
[C---:B-1----:R-:W-:Y:S09]  /*13530*/  HMMA.16816.F32.BF16 R44, R84.reuse, R92, R44 ;  /* 0x0000005c542c723c */ /* 0x042ff2000004182c */
[----:B------:R-:W1:Y:S01]  /*13540*/  MUFU.EX2 R115, R115 ;  /* 0x0000007300737308 */ /* 0x000e620000000800 */
[C---:B----4-:R-:W-:Y:S01]  /*13550*/  F2FP.BF16.F32.PACK_AB R21, R113.reuse, R112 ;  /* 0x000000707115723e */ /* 0x050fe200000010ff */
[----:B------:R-:W-:Y:S01]  /*13560*/  FADD.FTZ R112, R112, R119 ;  /* 0x0000007770707221 */ /* 0x000fe20000010000 */
[C---:B------:R-:W-:Y:S01]  /*13570*/  HMMA.16816.F32.BF16 R48, R84.reuse, R94, R48 ;  /* 0x0000005e5430723c */ /* 0x040fe20000041830 */
[----:B------:R-:W4:Y:S02]  /*13580*/  LDSM.16.MT88.4 R92, [R153+0xa800] ;  /* 0x00a80000995c783b */ /* 0x000f240000004200 */
[----:B------:R-:W-:Y:S05]  /*13590*/  FADD.FTZ R113, R113, R112 ;  /* 0x0000007071717221 */ /* 0x000fea0000010000 */
[C---:B--2---:R-:W-:Y:S03]  /*135a0*/  HMMA.16816.F32.BF16 R52, R84.reuse, R96, R52 ;  /* 0x000000605434723c */ /* 0x044fe60000041834 */
[C---:B-1----:R-:W-:Y:S01]  /*135b0*/  F2FP.BF16.F32.PACK_AB R23, R115.reuse, R114 ;  /* 0x000000727317723e */ /* 0x042fe200000010ff */
[----:B------:R-:W-:Y:S04]  /*135c0*/  FADD.FTZ R114, R114, R113 ;  /* 0x0000007172727221 */ /* 0x000fe80000010000 */
[C---:B------:R-:W-:Y:S01]  /*135d0*/  HMMA.16816.F32.BF16 R56, R84.reuse, R98, R56 ;  /* 0x000000625438723c */ /* 0x040fe20000041838 */
[----:B------:R-:W1:Y:S02]  /*135e0*/  LDSM.16.MT88.4 R96, [R152+0xa800] ;  /* 0x00a800009860783b */ /* 0x000e640000004200 */
[----:B------:R-:W-:Y:S05]  /*135f0*/  FADD.FTZ R115, R115, R114 ;  /* 0x0000007273737221 */ /* 0x000fea0000010000 */
[C---:B---3--:R-:W-:Y:S08]  /*13600*/  HMMA.16816.F32.BF16 R60, R84.reuse, R108, R60 ;  /* 0x0000006c543c723c */ /* 0x048ff0000004183c */
[C---:B------:R-:W-:Y:S01]  /*13610*/  HMMA.16816.F32.BF16 R64, R84.reuse, R110, R64 ;  /* 0x0000006e5440723c */ /* 0x040fe20000041840 */
[----:B------:R-:W2:Y:S07]  /*13620*/  LDSM.16.MT88.4 R108, [R155+0x9000] ;  /* 0x009000009b6c783b */ /* 0x000eae0000004200 */
[C---:B-----5:R-:W-:Y:S08]  /*13630*/  HMMA.16816.F32.BF16 R68, R84.reuse, R88, R68 ;  /* 0x000000585444723c */ /* 0x060ff00000041844 */
[C---:B------:R-:W-:Y:S01]  /*13640*/  HMMA.16816.F32.BF16 R72, R84.reuse, R90, R72 ;  /* 0x0000005a5448723c */ /* 0x040fe20000041848 */
[----:B------:R-:W3:Y:S07]  /*13650*/  LDSM.16.MT88.4 R88, [R154+0x9000] ;  /* 0x009000009a58783b */ /* 0x000eee0000004200 */
[C---:B----4-:R-:W-:Y:S08]  /*13660*/  HMMA.16816.F32.BF16 R76, R84.reuse, R92, R76 ;  /* 0x0000005c544c723c */ /* 0x050ff0000004184c */
[C---:B------:R-:W-:Y:S01]  /*13670*/  HMMA.16816.F32.BF16 R80, R84.reuse, R94, R80 ;  /* 0x0000005e5450723c */ /* 0x040fe20000041850 */
[----:B------:R-:W-:Y:S07]  /*13680*/  LDSM.16.MT88.4 R92, [R155+0xb000] ;  /* 0x00b000009b5c783b */ /* 0x000fee0000004200 */
[C---:B-1----:R-:W-:Y:S08]  /*13690*/  HMMA.16816.F32.BF16 R12, R84.reuse, R96, R12 ;  /* 0x00000060540c723c */ /* 0x042ff0000004180c */
[----:B------:R-:W-:Y:S01]  /*136a0*/  HMMA.16816.F32.BF16 R16, R84, R98, R16 ;  /* 0x000000625410723c */ /* 0x000fe20000041810 */
[----:B------:R-:W1:Y:S07]  /*136b0*/  LDSM.16.MT88.4 R84, [R152+0x9000] ;  /* 0x009000009854783b */ /* 0x000e6e0000004200 */
[C---:B--2---:R-:W-:Y:S05]  /*136c0*/  HMMA.16816.F32.BF16 R4, R20.reuse, R108, R4 ;  /* 0x0000006c1404723c */ /* 0x044fea0000041804 */
[-CC-:B------:R-:W-:Y:S01]  /*136d0*/  FFMA.FTZ R108, R30, R105.reuse, -R128.reuse ;  /* 0x000000691e6c7223 */ /* 0x180fe20000010880 */
[-CC-:B------:R-:W-:Y:S01]  /*136e0*/  FFMA.FTZ R109, R31, R105.reuse, -R128.reuse ;  /* 0x000000691f6d7223 */ /* 0x180fe20000010880 */
[-C--:B------:R-:W-:Y:S01]  /*136f0*/  FFMA.FTZ R128, R35, R105.reuse, -R128 ;  /* 0x0000006923807223 */ /* 0x080fe20000010880 */
[C---:B------:R-:W-:Y:S03]  /*13700*/  HMMA.16816.F32.BF16 R8, R20.reuse, R110, R8 ;  /* 0x0000006e1408723c */ /* 0x040fe60000041808 */
[-CC-:B------:R-:W-:Y:S01]  /*13710*/  FFMA.FTZ R110, R28, R105.reuse, -R130.reuse ;  /* 0x000000691c6e7223 */ /* 0x180fe20000010882 */
[-CC-:B------:R-:W-:Y:S01]  /*13720*/  FFMA.FTZ R111, R29, R105.reuse, -R130.reuse ;  /* 0x000000691d6f7223 */ /* 0x180fe20000010882 */
[----:B------:R-:W-:Y:S01]  /*13730*/  MUFU.EX2 R108, R108 ;  /* 0x0000006c006c7308 */ /* 0x000fe20000000800 */
[----:B------:R-:W-:Y:S01]  /*13740*/  LDSM.16.MT88.4 R28, [R154+0x9800] ;  /* 0x009800009a1c783b */ /* 0x000fe20000004200 */
[----:B------:R-:W-:Y:S01]  /*13750*/  FFMA.FTZ R130, R33, R105, -R130 ;  /* 0x0000006921827223 */ /* 0x000fe20000010882 */
[C---:B---3--:R-:W-:Y:S07]  /*13760*/  HMMA.16816.F32.BF16 R36, R20.reuse, R88, R36 ;  /* 0x000000581424723c */ /* 0x048fee0000041824 */
[----:B------:R-:W2:Y:S01]  /*13770*/  MUFU.EX2 R109, R109 ;  /* 0x0000006d006d7308 */ /* 0x000ea20000000800 */
[C---:B------:R-:W-:Y:S01]  /*13780*/  HMMA.16816.F32.BF16 R40, R20.reuse, R90, R40 ;  /* 0x0000005a1428723c */ /* 0x040fe20000041828 */
[----:B------:R-:W3:Y:S08]  /*13790*/  LDSM.16.MT88.4 R88, [R154+0xb000] ;  /* 0x00b000009a58783b */ /* 0x000ef00000004200 */
[----:B------:R-:W-:Y:S01]  /*137a0*/  MUFU.EX2 R110, R110 ;  /* 0x0000006e006e7308 */ /* 0x000fe20000000800 */
[C---:B------:R-:W-:Y:S09]  /*137b0*/  HMMA.16816.F32.BF16 R44, R20.reuse, R24, R44 ;  /* 0x00000018142c723c */ /* 0x040ff2000004182c */
[----:B------:R-:W4:Y:S01]  /*137c0*/  MUFU.EX2 R111, R111 ;  /* 0x0000006f006f7308 */ /* 0x000f220000000800 */
[C---:B------:R-:W-:Y:S01]  /*137d0*/  HMMA.16816.F32.BF16 R48, R20.reuse, R26, R48 ;  /* 0x0000001a1430723c */ /* 0x040fe20000041830 */
[----:B------:R-:W5:Y:S08]  /*137e0*/  LDSM.16.MT88.4 R24, [R153+0xb000] ;  /* 0x00b000009918783b */ /* 0x000f700000004200 */
[----:B------:R-:W4:Y:S01]  /*137f0*/  MUFU.EX2 R33, R130 ;  /* 0x0000008200217308 */ /* 0x000f220000000800 */
[C---:B-1----:R-:W-:Y:S09]  /*13800*/  HMMA.16816.F32.BF16 R52, R20.reuse, R84, R52 ;  /* 0x000000541434723c */ /* 0x042ff20000041834 */
[----:B------:R-:W1:Y:S01]  /*13810*/  MUFU.EX2 R35, R128 ;  /* 0x0000008000237308 */ /* 0x000e620000000800 */
[C---:B------:R-:W-:Y:S01]  /*13820*/  HMMA.16816.F32.BF16 R56, R20.reuse, R86, R56 ;  /* 0x000000561438723c */ /* 0x040fe20000041838 */
[----:B------:R-:W2:Y:S07]  /*13830*/  LDSM.16.MT88.4 R84, [R152+0xb000] ;  /* 0x00b000009854783b */ /* 0x000eae0000004200 */
[C---:B------:R-:W-:Y:S08]  /*13840*/  HMMA.16816.F32.BF16 R60, R20.reuse, R92, R60 ;  /* 0x0000005c143c723c */ /* 0x040ff0000004183c */
[C---:B------:R-:W-:Y:S01]  /*13850*/  HMMA.16816.F32.BF16 R64, R20.reuse, R94, R64 ;  /* 0x0000005e1440723c */ /* 0x040fe20000041840 */
[----:B------:R-:W1:Y:S07]  /*13860*/  LDSM.16.MT88.4 R92, [R155+0x9800] ;  /* 0x009800009b5c783b */ /* 0x000e6e0000004200 */
[C---:B---3--:R-:W-:Y:S08]  /*13870*/  HMMA.16816.F32.BF16 R68, R20.reuse, R88, R68 ;  /* 0x000000581444723c */ /* 0x048ff00000041844 */
[C---:B------:R-:W-:Y:S08]  /*13880*/  HMMA.16816.F32.BF16 R72, R20.reuse, R90, R72 ;  /* 0x0000005a1448723c */ /* 0x040ff00000041848 */
[C---:B-----5:R-:W-:Y:S08]  /*13890*/  HMMA.16816.F32.BF16 R76, R20.reuse, R24, R76 ;  /* 0x00000018144c723c */ /* 0x060ff0000004184c */
[C---:B------:R-:W-:Y:S01]  /*138a0*/  HMMA.16816.F32.BF16 R80, R20.reuse, R26, R80 ;  /* 0x0000001a1450723c */ /* 0x040fe20000041850 */
[----:B------:R-:W-:Y:S07]  /*138b0*/  LDSM.16.MT88.4 R24, [R152+0x9800] ;  /* 0x009800009818783b */ /* 0x000fee0000004200 */
[C---:B--2---:R-:W-:Y:S03]  /*138c0*/  HMMA.16816.F32.BF16 R12, R20.reuse, R84, R12 ;  /* 0x00000054140c723c */ /* 0x044fe6000004180c */
[----:B------:R-:W-:Y:S01]  /*138d0*/  F2FP.BF16.F32.PACK_AB R85, R109, R108 ;  /* 0x0000006c6d55723e */ /* 0x000fe200000010ff */
[----:B------:R-:W-:Y:S01]  /*138e0*/  FADD.FTZ R108, R108, R115 ;  /* 0x000000736c6c7221 */ /* 0x000fe20000010000 */
[----:B----4-:R-:W-:Y:S01]  /*138f0*/  F2FP.BF16.F32.PACK_AB R84, R111, R110 ;  /* 0x0000006e6f54723e */ /* 0x010fe200000010ff */
[----:B------:R-:W-:Y:S01]  /*13900*/  FADD.FTZ R110, R110, R3 ;  /* 0x000000036e6e7221 */ /* 0x000fe20000010000 */
[----:B------:R-:W-:Y:S01]  /*13910*/  MOV R3, R104 ;  /* 0x0000006800037202 */ /* 0x000fe20000000f00 */
[----:B------:R-:W-:Y:S01]  /*13920*/  HMMA.16816.F32.BF16 R16, R20, R86, R16 ;  /* 0x000000561410723c */ /* 0x000fe20000041810 */
[----:B------:R-:W2:Y:S02]  /*13930*/  LDSM.16.MT88.4 R20, [R153+0x9800] ;  /* 0x009800009914783b */ /* 0x000ea40000004200 */
[----:B------:R-:W-:Y:S01]  /*13940*/  F2FP.BF16.F32.PACK_AB R86, R33, R32 ;  /* 0x000000202156723e */ /* 0x000fe200000010ff */
[----:B------:R-:W-:Y:S01]  /*13950*/  FADD.FTZ R111, R111, R110 ;  /* 0x0000006e6f6f7221 */ /* 0x000fe20000010000 */
[----:B-1----:R-:W-:Y:S01]  /*13960*/  F2FP.BF16.F32.PACK_AB R87, R35, R34 ;  /* 0x000000222357723e */ /* 0x002fe200000010ff */
[----:B------:R-:W-:Y:S02]  /*13970*/  FADD.FTZ R109, R109, R108 ;  /* 0x0000006c6d6d7221 */ /* 0x000fe40000010000 */
[----:B------:R-:W-:Y:S02]  /*13980*/  FADD.FTZ R32, R32, R111 ;  /* 0x0000006f20207221 */ /* 0x000fe40000010000 */
[----:B------:R-:W-:Y:S02]  /*13990*/  FADD.FTZ R34, R34, R109 ;  /* 0x0000006d22227221 */ /* 0x000fe40000010000 */
[C---:B------:R-:W-:Y:S01]  /*139a0*/  HMMA.16816.F32.BF16 R96, R84.reuse, R92, R4 ;  /* 0x0000005c5460723c */ /* 0x040fe20000041804 */
[----:B------:R-:W1:Y:S04]  /*139b0*/  LDSM.16.MT88.4 R4, [R155+0xb800] ;  /* 0x00b800009b04783b */ /* 0x000e680000004200 */
[----:B------:R-:W-:Y:S01]  /*139c0*/  FADD.FTZ R180, R33, R32 ;  /* 0x0000002021b47221 */ /* 0x000fe20000010000 */
[----:B------:R-:W-:Y:S02]  /*139d0*/  FADD.FTZ R179, R35, R34 ;  /* 0x0000002223b37221 */ /* 0x000fe40000010000 */
[C---:B------:R-:W-:Y:S01]  /*139e0*/  HMMA.16816.F32.BF16 R92, R84.reuse, R94, R8 ;  /* 0x0000005e545c723c */ /* 0x040fe20000041808 */
[----:B------:R-:W3:Y:S07]  /*139f0*/  LDSM.16.MT88.4 R8, [R154+0xb800] ;  /* 0x00b800009a08783b */ /* 0x000eee0000004200 */
[C---:B------:R-:W-:Y:S08]  /*13a00*/  HMMA.16816.F32.BF16 R36, R84.reuse, R28, R36 ;  /* 0x0000001c5424723c */ /* 0x040ff00000041824 */
[C---:B------:R-:W-:Y:S08]  /*13a10*/  HMMA.16816.F32.BF16 R40, R84.reuse, R30, R40 ;  /* 0x0000001e5428723c */ /* 0x040ff00000041828 */
        /* <DEDUP_REMOVED lines=8> */
[C---:B---3--:R-:W-:Y:S08]  /*13aa0*/  HMMA.16816.F32.BF16 R68, R84.reuse, R8, R68 ;  /* 0x000000085444723c */ /* 0x048ff00000041844 */
[C---:B------:R-:W-:Y:S08]  /*13ab0*/  HMMA.16816.F32.BF16 R72, R84.reuse, R10, R72 ;  /* 0x0000000a5448723c */ /* 0x040ff00000041848 */
[C---:B--2---:R-:W-:Y:S08]  /*13ac0*/  HMMA.16816.F32.BF16 R76, R84.reuse, R20, R76 ;  /* 0x00000014544c723c */ /* 0x044ff0000004184c */
[C---:B------:R-:W-:Y:S08]  /*13ad0*/  HMMA.16816.F32.BF16 R80, R84.reuse, R22, R80 ;  /* 0x000000165450723c */ /* 0x040ff00000041850 */
[C---:B-1----:R-:W-:Y:S08]  /*13ae0*/  HMMA.16816.F32.BF16 R88, R84.reuse, R4, R12 ;  /* 0x000000045458723c */ /* 0x042ff0000004180c */
[----:B------:R-:W-:Y:S01]  /*13af0*/  HMMA.16816.F32.BF16 R84, R84, R6, R16 ;  /* 0x000000065454723c */ /* 0x000fe20000041810 */
[----:B------:R-:W-:Y:S08]  /*13b00*/  @!UPT UIADD3 URZ, UPT, UPT, URZ, URZ, URZ ;  /* 0x000000fffffff290 */ /* 0x000ff0000fffe0ff */
[----:B------:R-:W-:Y:S11]  /*13b10*/  @P0 BRA `(.L_x_12666) ;  /* 0xffffffcc00d80947 */ /* 0x000ff6000383ffff */
.L_x_12659:
[----:B------:R-:W-:Y:S01]  /*13b20*/  @!UPT UIADD3 URZ, UPT, UPT, URZ, URZ, URZ ;  /* 0x000000fffffff290 */ /* 0x000fe2000fffe0ff */
[----:B------:R1:W5:Y:S01]  /*13b30*/  LD.E R2, desc[UR4][R102.64+0xd8] ;  /* 0x0000d80466027980 */ /* 0x000362000c101900 */
[----:B------:R-:W-:Y:S01]  /*13b40*/  UMOV UR7, 0xffffffff ;  /* 0xffffffff00077882 */ /* 0x000fe20000000000 */
[----:B------:R-:W-:Y:S02]  /*13b50*/  SHF.R.U32.HI R0, RZ, 0x1, R167 ;  /* 0x00000001ff007819 */ /* 0x000fe400000116a7 */
        /* <DEDUP_REMOVED lines=8> */
.L_x_12688:
        /* <DEDUP_REMOVED lines=119> */
[----:B------:R1:W-:Y:S04]  /*14350*/  STS.64 [R11+0x4800], R78 ;  /* 0x0048004e0b007388 */ /* 0x0003e80000000a00 */
[----:B------:R-:W-:Y:S04]  /*14360*/  STS.64 [R10+0x4000], R80 ;  /* 0x004000500a007388 */ /* 0x000fe80000000a00 */
[----:B------:R1:W-:Y:S04]  /*14370*/  STS.64 [R10+0x4800], R82 ;  /* 0x004800520a007388 */ /* 0x0003e80000000a00 */
[----:B------:R-:W-:Y:S04]  /*14380*/  STS.64 [R13+0x4000], R88 ;  /* 0x004000580d007388 */ /* 0x000fe80000000a00 */
[----:B------:R1:W-:Y:S04]  /*14390*/  STS.64 [R13+0x4800], R90 ;  /* 0x0048005a0d007388 */ /* 0x0003e80000000a00 */
[----:B------:R-:W-:Y:S04]  /*143a0*/  STS.64 [R8+0x4000], R84 ;  /* 0x0040005408007388 */ /* 0x000fe80000000a00 */
[----:B------:R1:W-:Y:S04]  /*143b0*/  STS.64 [R8+0x4800], R86 ;  /* 0x0048005608007388 */ /* 0x0003e80000000a00 */
[----:B--2---:R-:W2:Y:S04]  /*143c0*/  LD.E.64 R6, desc[UR4][R102.64+0xb0] ;  /* 0x0000b00466067980 */ /* 0x004ea8000c101b00 */
[----:B---3--:R-:W3:Y:S01]  /*143d0*/  LD.E R9, desc[UR4][R102.64+0x60] ;  /* 0x0000600466097980 */ /* 0x008ee2000c101900 */
[----:B------:R-:W1:Y:S03]  /*143e0*/  @P1 MUFU.LG2 R4, R4 ;  /* 0x0000000400041308 */ /* 0x000e660000000c00 */
[----:B------:R2:W5:Y:S01]  /*143f0*/  LD.E R68, desc[UR4][R102.64+0xcc] ;  /* 0x0000cc0466447980 */ /* 0x000562000c101900 */
[----:B------:R-:W-:-:S02]  /*14400*/  SHF.L.U32 R69, R167, 0x2, RZ ;  /* 0x00000002a7457819 */ /* 0x000fc400000006ff */
[--C-:B----4-:R-:W-:Y:S01]  /*14410*/  SHF.R.U32.HI R12, RZ, 0x1, R167.reuse ;  /* 0x00000001ff0c7819 */ /* 0x110fe200000116a7 */
[----:B-1----:R1:W5:Y:S01]  /*14420*/  LD.E.64 R76, desc[UR4][R102.64+0x78] ;  /* 0x00007804664c7980 */ /* 0x002362000c101b00 */
[----:B------:R-:W4:Y:S01]  /*14430*/  @P0 MUFU.LG2 R11, R3 ;  /* 0x00000003000b0308 */ /* 0x000f220000000c00 */
[----:B------:R-:W-:Y:S02]  /*14440*/  LOP3.LUT R71, R69, 0x1f8, RZ, 0xc0, !PT ;  /* 0x000001f845477812 */ /* 0x000fe400078ec0ff */
[----:B------:R1:W5:Y:S01]  /*14450*/  LD.E.64 R74, desc[UR4][R102.64+0xa8] ;  /* 0x0000a804664a7980 */ /* 0x000362000c101b00 */
[----:B------:R-:W-:Y:S02]  /*14460*/  SHF.R.U32.HI R10, RZ, 0x2, R167 ;  /* 0x00000002ff0a7819 */ /* 0x000fe400000116a7 */
[----:B------:R-:W-:Y:S02]  /*14470*/  LOP3.LUT R13, R12, 0x30, RZ, 0xc0, !PT ;  /* 0x000000300c0d7812 */ /* 0x000fe400078ec0ff */
[----:B------:R-:W-:-:S02]  /*14480*/  LOP3.LUT R71, R71, 0x38, R0, 0x78, !PT ;  /* 0x0000003847477812 */ /* 0x000fc400078e7800 */
[----:B------:R-:W-:Y:S01]  /*14490*/  LOP3.LUT R0, R13, 0x7, R10, 0xf8, !PT ;  /* 0x000000070d007812 */ /* 0x000fe200078ef80a */
[----:B------:R-:W-:Y:S01]  /*144a0*/  @P1 FMUL.FTZ R13, R4, 0.69314718246459960938 ;  /* 0x3f317218040d1820 */ /* 0x000fe20000410000 */
[----:B------:R-:W-:Y:S02]  /*144b0*/  LOP3.LUT R4, R5, 0x10, RZ, 0xc0, !PT ;  /* 0x0000001005047812 */ /* 0x000fe400078ec0ff */
[----:B------:R-:W-:Y:S01]  /*144c0*/  MOV R70, 0xff800000 ;  /* 0xff80000000467802 */ /* 0x000fe20000000f00 */
[C---:B-----5:R-:W-:Y:S01]  /*144d0*/  @P1 FFMA.FTZ R70, R2.reuse, R104, R13 ;  /* 0x0000006802461223 */ /* 0x060fe2000001000d */
[----:B------:R-:W-:Y:S01]  /*144e0*/  LEA R71, R71, R4, 0x2 ;  /* 0x0000000447477211 */ /* 0x000fe200078e10ff */
[----:B------:R-:W-:Y:S01]  /*144f0*/  BAR.SYNC.DEFER_BLOCKING 0x0 ;  /* 0x0000000000007b1d */ /* 0x000fe20000010000 */
[----:B----4-:R-:W-:Y:S01]  /*14500*/  @P0 FMUL.FTZ R8, R11, 0.69314718246459960938 ;  /* 0x3f3172180b080820 */ /* 0x010fe20000410000 */
[----:B------:R-:W-:Y:S02]  /*14510*/  MOV R3, 0xff800000 ;  /* 0xff80000000037802 */ /* 0x000fe40000000f00 */
[----:B------:R-:W-:Y:S01]  /*14520*/  LOP3.LUT P2, RZ, R167, 0x3, RZ, 0xc0, !PT ;  /* 0x00000003a7ff7812 */ /* 0x000fe2000784c0ff */
[----:B------:R-:W-:Y:S01]  /*14530*/  @P0 FFMA.FTZ R3, R2, R101, R8 ;  /* 0x0000006502030223 */ /* 0x000fe20000010008 */
        /* <DEDUP_REMOVED lines=16> */
[----:B---3--:R-:W-:Y:S02]  /*14640*/  IMAD R6, R6, R9, R170 ;  /* 0x0000000906067224 */ /* 0x008fe400078e02aa */
[----:B------:R2:W3:Y:S02]  /*14650*/  LDS.128 R8, [R71+UR6+0x7000] ;  /* 0x0070000647087984 */ /* 0x0004e40008000c00 */
[----:B------:R-:W-:Y:S02]  /*14660*/  IMAD R73, R7, R6, R168 ;  /* 0x0000000607497224 */ /* 0x000fe400078e02a8 */
[----:B------:R2:W1:Y:S01]  /*14670*/  LDS.128 R4, [R71+UR6+0x7800] ;  /* 0x0078000647047984 */ /* 0x0004620008000c00 */
[----:B----4-:R-:W-:Y:S05]  /*14680*/  @P2 BRA `(.L_x_12669) ;  /* 0x0000000000282947 */ /* 0x010fea0003800000 */
        /* <DEDUP_REMOVED lines=10> */
.L_x_12669:
[----:B------:R-:W-:Y:S05]  /*14730*/  BSYNC.RECONVERGENT B0 ;  /* 0x0000000000007941 */ /* 0x000fea0003800200 */
.L_x_12668:
[----:B-1----:R1:W5:Y:S01]  /*14740*/  LD.E R102, desc[UR4][R102.64+0xc0] ;  /* 0x0000c00466667980 */ /* 0x002362000c101900 */
[----:B------:R-:W-:Y:S01]  /*14750*/  IMAD.IADD R173, R173, 0x1, -R168 ;  /* 0x00000001adad7824 */ /* 0x000fe200078e0aa8 */
[----:B------:R-:W-:Y:S01]  /*14760*/  LOP3.LUT R172, R172, 0x1f80, RZ, 0xc0, !PT ;  /* 0x00001f80acac7812 */ /* 0x000fe200078ec0ff */
[----:B------:R-:W-:Y:S01]  /*14770*/  IMAD R68, R73, R68, RZ ;  /* 0x0000004449447224 */ /* 0x000fe200078e02ff */
[----:B------:R-:W4:Y:S01]  /*14780*/  S2R R0, SR_TID.X ;  /* 0x0000000000007919 */ /* 0x000f220000002100 */
[----:B------:R-:W-:Y:S01]  /*14790*/  BSSY.RECONVERGENT B0, `(.L_x_12670) ;  /* 0x000001b000007945 */ /* 0x000fe20003800200 */
[----:B--2---:R-:W-:Y:S02]  /*147a0*/  LOP3.LUT R71, R172, 0x3c, R69, 0xf8, !PT ;  /* 0x0000003cac477812 */ /* 0x004fe400078ef845 */
[----:B------:R-:W-:Y:S02]  /*147b0*/  LOP3.LUT R69, R69, 0x3c, RZ, 0xc0, !PT ;  /* 0x0000003c45457812 */ /* 0x000fe400078ec0ff */
[----:B----4-:R-:W-:-:S04]  /*147c0*/  SHF.R.U32.HI R0, RZ, 0x4, R0 ;  /* 0x00000004ff007819 */ /* 0x010fc80000011600 */
[CC--:B------:R-:W-:Y:S01]  /*147d0*/  ISETP.GE.AND P3, PT, R0.reuse, R173.reuse, PT ;  /* 0x000000ad0000720c */ /* 0x0c0fe20003f66270 */
[C---:B------:R-:W-:Y:S02]  /*147e0*/  VIADD R2, R0.reuse, 0x8 ;  /* 0x0000000800027836 */ /* 0x040fe40000000000 */
[C---:B------:R-:W-:Y:S02]  /*147f0*/  VIADD R3, R0.reuse, 0x18 ;  /* 0x0000001800037836 */ /* 0x040fe40000000000 */
[----:B------:R-:W-:Y:S01]  /*14800*/  VIADD R70, R0, 0x10 ;  /* 0x0000001000467836 */ /* 0x000fe20000000000 */
[-C--:B------:R-:W-:Y:S01]  /*14810*/  ISETP.GE.AND P1, PT, R2, R173.reuse, PT ;  /* 0x000000ad0200720c */ /* 0x080fe20003f26270 */
[----:B------:R-:W-:Y:S01]  /*14820*/  VIADD R2, R0, 0x20 ;  /* 0x0000002000027836 */ /* 0x000fe20000000000 */
[-C--:B------:R-:W-:Y:S02]  /*14830*/  ISETP.GE.AND P2, PT, R3, R173.reuse, PT ;  /* 0x000000ad0300720c */ /* 0x080fe40003f46270 */
        /* <DEDUP_REMOVED lines=9> */
[----:B-1----:R-:W-:Y:S08]  /*148d0*/  @P3 BRA `(.L_x_12671) ;  /* 0x0000000000183947 */ /* 0x002ff00003800000 */
[----:B------:R-:W-:Y:S02]  /*148e0*/  LEA R74, P2, R73, R76, 0x2 ;  /* 0x0000004c494a7211 */ /* 0x000fe400078410ff */
[-C--:B-----5:R-:W-:Y:S02]  /*148f0*/  ISETP.GE.AND P3, PT, R69, R102.reuse, PT ;  /* 0x000000664500720c */ /* 0x0a0fe40003f66270 */
[----:B------:R-:W-:Y:S02]  /*14900*/  LEA.HI.X R75, R73, R77, R68, 0x2, P2 ;  /* 0x0000004d494b7211 */ /* 0x000fe400010f1444 */
[----:B------:R-:W-:-:S09]  /*14910*/  ISETP.GE.AND P2, PT, R71, R102, PT ;  /* 0x000000664700720c */ /* 0x000fd20003f46270 */
[----:B------:R1:W-:Y:S04]  /*14920*/  @!P3 ST.E.128 desc[UR4][R74.64], R64 ;  /* 0x000000404a00b985 */ /* 0x0003e8000c101d04 */
[----:B------:R1:W-:Y:S02]  /*14930*/  @!P2 ST.E.128 desc[UR4][R74.64+0x100], R32 ;  /* 0x000100204a00a985 */ /* 0x0003e4000c101d04 */
.L_x_12671:
[----:B------:R-:W-:Y:S05]  /*14940*/  BSYNC.RECONVERGENT B0 ;  /* 0x0000000000007941 */ /* 0x000fea0003800200 */
.L_x_12670:
        /* <DEDUP_REMOVED lines=12> */
.L_x_12673:
[----:B------:R-:W-:Y:S05]  /*14a10*/  BSYNC.RECONVERGENT B0 ;  /* 0x0000000000007941 */ /* 0x000fea0003800200 */
.L_x_12672:
        /* <DEDUP_REMOVED lines=11> */
.L_x_12675:
[----:B------:R-:W-:Y:S05]  /*14ad0*/  BSYNC.RECONVERGENT B0 ;  /* 0x0000000000007941 */ /* 0x000fea0003800200 */
.L_x_12674:
        /* <DEDUP_REMOVED lines=11> */
.L_x_12677:
[----:B------:R-:W-:Y:S05]  /*14b90*/  BSYNC.RECONVERGENT B0 ;  /* 0x0000000000007941 */ /* 0x000fea0003800200 */
.L_x_12676:
        /* <DEDUP_REMOVED lines=10> */
.L_x_12679:
[----:B------:R-:W-:Y:S05]  /*14c40*/  BSYNC.RECONVERGENT B0 ;  /* 0x0000000000007941 */ /* 0x000fea0003800200 */
.L_x_12678:
        /* <DEDUP_REMOVED lines=10> */
.L_x_12681:
[----:B------:R-:W-:Y:S05]  /*14cf0*/  BSYNC.RECONVERGENT B0 ;  /* 0x0000000000007941 */ /* 0x000fea0003800200 */
.L_x_12680:
        /* <DEDUP_REMOVED lines=9> */
[----:B---3--:R4:W-:Y:S02]  /*14d90*/  @!P1 ST.E.128 desc[UR4][R2.64+0x6100], R8 ;  /* 0x0061000802009985 */ /* 0x0089e4000c101d04 */
.L_x_12683:
[----:B------:R-:W-:Y:S05]  /*14da0*/  BSYNC.RECONVERGENT B0 ;  /* 0x0000000000007941 */ /* 0x000fea0003800200 */
.L_x_12682:
[----:B------:R-:W-:-:S04]  /*14db0*/  MOV R167, 0x0 ;  /* 0x0000000000a77802 */ /* 0x000fc80000000f00 */
[----:B-12345:R-:W-:Y:S05]  /*14dc0*/  @P3 RET.REL.NODEC R166 `(_ZN5flash24flash_fwd_splitkv_kernelI23Flash_fwd_kernel_traitsILi128ELi64ELi64ELi4ELb0ELb0EN7cutlass10bfloat16_tE19Flash_kernel_traitsILi128ELi64ELi64ELi4ES3_EELb0ELb0ELb1ELb0ELb0ELb0ELb1ELb1EEEvNS_16Flash_fwd_paramsE) ;  /* 0xfffffeb0a68c3950 */ /* 0x03efea0003c3ffff */
[-C--:B------:R-:W-:Y:S01]  /*14dd0*/  ISETP.GE.AND P2, PT, R69, R102.reuse, PT ;  /* 0x000000664500720c */ /* 0x080fe20003f46270 */
[----:B------:R-:W-:Y:S01]  /*14de0*/  IMAD.MOV.U32 R167, RZ, RZ, 0x0 ;  /* 0x00000000ffa77424 */ /* 0x000fe200078e00ff */
[----:B------:R-:W-:-:S11]  /*14df0*/  ISETP.GE.AND P0, PT, R71, R102, PT ;  /* 0x000000664700720c */ /* 0x000fd60003f06270 */
[----:B------:R-:W-:-:S04]  /*14e00*/  @!P2 LEA R2, P1, R73, R76, 0x2 ;  /* 0x0000004c4902a211 */ /* 0x000fc800078210ff */
[----:B------:R-:W-:-:S05]  /*14e10*/  @!P2 LEA.HI.X R3, R73, R77, R68, 0x2, P1 ;  /* 0x0000004d4903a211 */ /* 0x000fca00008f1444 */
[----:B------:R1:W-:Y:S02]  /*14e20*/  @!P2 ST.E.128 desc[UR4][R2.64+0x7000], R36 ;  /* 0x007000240200a985 */ /* 0x0003e4000c101d04 */
[----:B-1----:R-:W-:Y:S05]  /*14e30*/  @P0 RET.REL.NODEC R166 `(_ZN5flash24flash_fwd_splitkv_kernelI23Flash_fwd_kernel_traitsILi128ELi64ELi64ELi4ELb0ELb0EN7cutlass10bfloat16_tE19Flash_kernel_traitsILi128ELi64ELi64ELi4ES3_EELb0ELb0ELb1ELb0ELb0ELb0ELb1ELb1EEEvNS_16Flash_fwd_paramsE) ;  /* 0xfffffeb0a6700950 */ /* 0x002fea0003c3ffff */
[----:B------:R-:W-:Y:S01]  /*14e40*/  LEA R2, P0, R73, R76, 0x2 ;  /* 0x0000004c49027211 */ /* 0x000fe200078010ff */
[----:B------:R-:W-:-:S03]  /*14e50*/  IMAD.MOV.U32 R167, RZ, RZ, 0x0 ;  /* 0x00000000ffa77424 */ /* 0x000fc600078e00ff */
[----:B------:R-:W-:-:S05]  /*14e60*/  LEA.HI.X R3, R73, R77, R68, 0x2, P0 ;  /* 0x0000004d49037211 */ /* 0x000fca00000f1444 */
[----:B------:R1:W-:Y:S02]  /*14e70*/  ST.E.128 desc[UR4][R2.64+0x7100], R4 ;  /* 0x0071000402007985 */ /* 0x0003e4000c101d04 */
[----:B-1----:R-:W-:Y:S05]  /*14e80*/  RET.REL.NODEC R166 `(_ZN5flash24flash_fwd_splitkv_kernelI23Flash_fwd_kernel_traitsILi128ELi64ELi64ELi4ELb0ELb0EN7cutlass10bfloat16_tE19Flash_kernel_traitsILi128ELi64ELi64ELi4ES3_EELb0ELb0ELb1ELb0ELb0ELb0ELb1ELb1EEEvNS_16Flash_fwd_paramsE) ;  /* 0xfffffeb0a65c7950 */ /* 0x002fea0003c3ffff */
.L_x_12667:
[----:B------:R-:W-:Y:S01]  /*14e90*/  MOV R6, 0x2 ;  /* 0x0000000200067802 */ /* 0x000fe20000000f00 */
[----:B------:R-:W-:Y:S01]  /*14ea0*/  IMAD.MOV.U32 R5, RZ, RZ, -0x1 ;  /* 0xffffffffff057424 */ /* 0x000fe200078e00ff */
[----:B------:R-:W-:-:S07]  /*14eb0*/  MOV R3, 0x1f ;  /* 0x0000001f00037802 */ /* 0x000fce0000000f00 */
[----:B-1---5:R-:W-:Y:S05]  /*14ec0*/  WARPSYNC.COLLECTIVE R5, `(.L_x_12684) ;  /* 0x0000000005087348 */ /* 0x022fea0003c00000 */
[----:B------:R2:W3:Y:S02]  /*14ed0*/  SHFL.BFLY P0, R8, R180, R6, R3 ;  /* 0x0c000006b4087389 */ /* 0x0004e40000000003 */
[----:B-123-5:R-:W-:Y:S05]  /*14ee0*/  ENDCOLLECTIVE ;  /* 0x000000000000791b */ /* 0x02efea0003800000 */
.L_x_12684:
[----:B------:R-:W-:Y:S02]  /*14ef0*/  MOV R9, R8 ;  /* 0x0000000800097202 */ /* 0x000fe40000000f00 */
[----:B------:R-:W-:-:S03]  /*14f00*/  MOV R6, 0x1 ;  /* 0x0000000100067802 */ /* 0x000fc60000000f00 */
[----:B------:R-:W-:-:S04]  /*14f10*/  FADD.FTZ R9, R9, R180 ;  /* 0x000000b409097221 */ /* 0x000fc80000010000 */
[----:B------:R-:W-:-:S07]  /*14f20*/  IMAD.MOV.U32 R180, RZ, RZ, R9 ;  /* 0x000000ffffb47224 */ /* 0x000fce00078e0009 */
[----:B------:R-:W-:Y:S05]  /*14f30*/  WARPSYNC.COLLECTIVE R5, `(.L_x_12685) ;  /* 0x0000000005087348 */ /* 0x000fea0003c00000 */
[----:B------:R1:W2:Y:S02]  /*14f40*/  SHFL.BFLY P0, R8, R180, R6, R3 ;  /* 0x0c000006b4087389 */ /* 0x0002a40000000003 */
[----:B-12---:R-:W-:Y:S05]  /*14f50*/  ENDCOLLECTIVE ;  /* 0x000000000000791b */ /* 0x006fea0003800000 */
.L_x_12685:
[----:B------:R-:W-:Y:S01]  /*14f60*/  MOV R180, R179 ;  /* 0x000000b300b47202 */ /* 0x000fe20000000f00 */
[----:B------:R-:W-:Y:S01]  /*14f70*/  IMAD.MOV.U32 R4, RZ, RZ, R8 ;  /* 0x000000ffff047224 */ /* 0x000fe200078e0008 */
[----:B------:R-:W-:-:S03]  /*14f80*/  MOV R6, 0x2 ;  /* 0x0000000200067802 */ /* 0x000fc60000000f00 */
[----:B------:R-:W-:-:S07]  /*14f90*/  FADD.FTZ R4, R9, R4 ;  /* 0x0000000409047221 */ /* 0x000fce0000010000 */
[----:B------:R-:W-:Y:S05]  /*14fa0*/  WARPSYNC.COLLECTIVE R5, `(.L_x_12686) ;  /* 0x0000000005087348 */ /* 0x000fea0003c00000 */
[----:B------:R1:W2:Y:S02]  /*14fb0*/  SHFL.BFLY P0, R8, R180, R6, R3 ;  /* 0x0c000006b4087389 */ /* 0x0002a40000000003 */
[----:B-12---:R-:W-:Y:S05]  /*14fc0*/  ENDCOLLECTIVE ;  /* 0x000000000000791b */ /* 0x006fea0003800000 */
.L_x_12686:
[----:B------:R-:W-:Y:S01]  /*14fd0*/  FADD.FTZ R7, R8, R179 ;  /* 0x000000b308077221 */ /* 0x000fe20000010000 */
[----:B------:R-:W-:-:S03]  /*14fe0*/  MOV R6, 0x1 ;  /* 0x0000000100067802 */ /* 0x000fc60000000f00 */
[----:B------:R-:W-:-:S07]  /*14ff0*/  IMAD.MOV.U32 R180, RZ, RZ, R7 ;  /* 0x000000ffffb47224 */ /* 0x000fce00078e0007 */
[----:B------:R-:W-:Y:S05]  /*15000*/  WARPSYNC.COLLECTIVE R5, `(.L_x_12687) ;  /* 0x0000000005087348 */ /* 0x000fea0003c00000 */
[----:B------:R1:W2:Y:S02]  /*15010*/  SHFL.BFLY P0, R8, R180, R6, R3 ;  /* 0x0c000006b4087389 */ /* 0x0002a40000000003 */
[----:B-12---:R-:W-:Y:S05]  /*15020*/  ENDCOLLECTIVE ;  /* 0x000000000000791b */ /* 0x006fea0003800000 */
.L_x_12687:
[----:B------:R-:W-:Y:S01]  /*15030*/  MOV R10, R8 ;  /* 0x00000008000a7202 */ /* 0x000fe20000000f00 */
[----:B------:R-:W-:Y:S06]  /*15040*/  BRA `(.L_x_12688) ;  /* 0xffffffe800e47947 */ /* 0x000fec000383ffff */
.L_x_12689:
        /* <DEDUP_REMOVED lines=11> */
.L_x_14962:


//--------------------- .text._ZN5flash24flash_fwd_splitkv_kernelI23Flash_fwd_kernel_traitsILi128ELi64ELi64ELi4ELb0ELb0EN7cutlass10bfloat16_tE19Flash_kernel_traitsILi128ELi64ELi64ELi4ES3_EELb0ELb0ELb1ELb0ELb0ELb1ELb1ELb1EEEvNS_16Flash_fwd_paramsE --------------------------
	.section	.text._ZN5flash24flash_fwd_splitkv_kernelI23Flash_fwd_kernel_traitsILi128ELi64ELi64ELi4ELb0ELb0EN7cutlass10bfloat16_tE19Flash_kernel_traitsILi128ELi64ELi64ELi4ES3_EELb0ELb0ELb1ELb0ELb0ELb1ELb1ELb1EEEvNS_16Flash_fwd_paramsE,"ax",@progbits
	.align	128
        .global         _ZN5flash24flash_fwd_splitkv_kernelI23Flash_fwd_kernel_traitsILi128ELi64ELi64ELi4ELb0ELb0EN7cutlass10bfloat16_tE19Flash_kernel_traitsILi128ELi64ELi64ELi4ES3_EELb0ELb0ELb1ELb0ELb0ELb1ELb1ELb1EEEvNS_16Flash_fwd_paramsE
        .type           _ZN5flash24flash_fwd_splitkv_kernelI23Flash_fwd_kernel_traitsILi128ELi64ELi64ELi4ELb0ELb0EN7cutlass10bfloat16_tE19Flash_kernel_traitsILi128ELi64ELi64ELi4ES3_EELb0ELb0ELb1ELb0ELb0ELb1ELb1ELb1EEEvNS_16Flash_fwd_paramsE,@function
        .size           _ZN5flash24flash_fwd_splitkv_kernelI23Flash_fwd_kernel_traitsILi128ELi64ELi64ELi4ELb0ELb0EN7cutlass10bfloat16_tE19Flash_kernel_traitsILi128ELi64ELi64ELi4ES3_EELb0ELb0ELb1ELb0ELb0ELb1ELb1ELb1EEEvNS_16Flash_fwd_paramsE,(.L_x_14963 - _ZN5flash24flash_fwd_splitkv_kernelI23Flash_fwd_kernel_traitsILi128ELi64ELi64ELi4ELb0ELb0EN7cutlass10bfloat16_tE19Flash_kernel_traitsILi128ELi64ELi64ELi4ES3_EELb0ELb0ELb1ELb0ELb0ELb1ELb1ELb1EEEvNS_16Flash_fwd_paramsE)
        .other          _ZN5flash24flash_fwd_splitkv_kernelI23Flash_fwd_kernel_traitsILi128ELi64ELi64ELi4ELb0ELb0EN7cutlass10bfloat16_tE19Flash_kernel_traitsILi128ELi64ELi64ELi4ES3_EELb0ELb0ELb1ELb0ELb0ELb1ELb1ELb1EEEvNS_16Flash_fwd_paramsE,@"STO_CUDA_ENTRY STV_DEFAULT"
_ZN5flash24flash_fwd_splitkv_kernelI23Flash_fwd_kernel_traitsILi128ELi64ELi64ELi4ELb0ELb0EN7cutlass10bfloat16_tE19Flash_kernel_traitsILi128ELi64ELi64ELi4ES3_EELb0ELb0ELb1ELb0ELb0ELb1ELb1ELb1EEEvNS_16Flash_fwd_paramsE:
.text._ZN5flash24flash_fwd_splitkv_kernelI23Flash_fwd_kernel_traitsILi128ELi64ELi64ELi4ELb0ELb0EN7cutlass10bfloat16_tE19Flash_kernel_traitsILi128ELi64ELi64ELi4ES3_EELb0ELb0ELb1ELb0ELb0ELb1ELb1ELb1EEEvNS_16Flash_fwd_paramsE:
        /* <DEDUP_REMOVED lines=29> */
[----:B------:R-:W-:Y:S05]  /*01d0*/  CALL.REL.NOINC `($_ZN5flash24flash_fwd_splitkv_kernelI23Flash_fwd_kernel_traitsILi128ELi64ELi64ELi4ELb0ELb0EN7cutlass10bfloat16_tE19Flash_kernel_traitsILi128ELi64ELi64ELi4ES3_EELb0ELb0ELb1ELb0ELb0ELb1ELb1ELb1EEEvNS_16Flash_fwd_paramsE$_ZN5flash30compute_attn_1rowblock_splitkvI23Flash_fwd_kernel_traitsILi128ELi64ELi64ELi4ELb0ELb0EN7cutlass10bfloat16_tE19Flash_kernel_traitsILi128ELi64ELi64ELi4ES3_EELb0ELb0ELb1ELb0ELb0ELb1ELb1ELb1ENS_16Flash_fwd_paramsEEEvRKT8_iiiii) ;  /* 0x0000000000087944 */ /* 0x000fea0003c00000 */
[----:B------:R-:W-:Y:S05]  /*01e0*/  BSYNC.RECONVERGENT B4 ;  /* 0x0000000000047941 */ /* 0x000fea0003800200 */
.L_x_12690:
[----:B------:R-:W-:Y:S05]  /*01f0*/  EXIT ;  /* 0x000000000000794d */ /* 0x000fea0003800000 */
        .type           $_ZN5flash24flash_fwd_splitkv_kernelI23Flash_fwd_kernel_traitsILi128ELi64ELi64ELi4ELb0ELb0EN7cutlass10bfloat16_tE19Flash_kernel_traitsILi128ELi64ELi64ELi4ES3_EELb0ELb0ELb1ELb0ELb0ELb1ELb1ELb1EEEvNS_16Flash_fwd_paramsE$_ZN5flash30compute_attn_1rowblock_splitkvI23Flash_fwd_kernel_traitsILi128ELi64ELi64ELi4ELb0ELb0EN7cutlass10bfloat16_tE19Flash_kernel_traitsILi128ELi64ELi64ELi4ES3_EELb0ELb0ELb1ELb0ELb0ELb1ELb1ELb1ENS_16Flash_fwd_paramsEEEvRKT8_iiiii,@function
        .size           $_ZN5flash24flash_fwd_splitkv_kernelI23Flash_fwd_kernel_traitsILi128ELi64ELi64ELi4ELb0ELb0EN7cutlass10bfloat16_tE19Flash_kernel_traitsILi128ELi64ELi64ELi4ES3_EELb0ELb0ELb1ELb0ELb0ELb1ELb1ELb1EEEvNS_16Flash_fwd_paramsE$_ZN5flash30compute_attn_1rowblock_splitkvI23Flash_fwd_kernel_traitsILi128ELi64ELi64ELi4ELb0ELb0EN7cutlass10bfloat16_tE19Flash_kernel_traitsILi128ELi64ELi64ELi4ES3_EELb0ELb0ELb1ELb0ELb0ELb1ELb1ELb1ENS_16Flash_fwd_paramsEEEvRKT8_iiiii,(.L_x_14963 - $_ZN5flash24flash_fwd_splitkv_kernelI23Flash_fwd_kernel_traitsILi128ELi64ELi64ELi4ELb0ELb0EN7cutlass10bfloat16_tE19Flash_kernel_traitsILi128ELi64ELi64ELi4ES3_EELb0ELb0ELb1ELb0ELb0ELb1ELb1ELb1EEEvNS_16Flash_fwd_paramsE$_ZN5flash30compute_attn_1rowblock_splitkvI23Flash_fwd_kernel_traitsILi128ELi64ELi64ELi4ELb0ELb0EN7cutlass10bfloat16_tE19Flash_kernel_traitsILi128ELi64ELi64ELi4ES3_EELb0ELb0ELb1ELb0ELb0ELb1ELb1ELb1ENS_16Flash_fwd_paramsEEEvRKT8_iiiii)
$_ZN5flash24flash_fwd_splitkv_kernelI23Flash_fwd_kernel_traitsILi128ELi64ELi64ELi4ELb0ELb0EN7cutlass10bfloat16_tE19Flash_kernel_traitsILi128ELi64ELi64ELi4ES3_EELb0ELb0ELb1ELb0ELb0ELb1ELb1ELb1EEEvNS_16Flash_fwd_paramsE$_ZN5flash30compute_attn_1rowblock_splitkvI23Flash_fwd_kernel_traitsILi128ELi64ELi64ELi4ELb0ELb0EN7cutlass10bfloat16_tE19Flash_kernel_traitsILi128ELi64ELi64ELi4ES3_EELb0ELb0ELb1ELb0ELb0ELb1ELb1ELb1ENS_16Flash_fwd_paramsEEEvRKT8_iiiii:
        /* <DEDUP_REMOVED lines=39> */
.L_x_12692:
[----:B------:R-:W-:Y:S05]  /*0470*/  BSYNC.RECONVERGENT B0 ;  /* 0x0000000000007941 */ /* 0x000fea0003800200 */
.L_x_12691:
[----:B------:R-:W-:Y:S04]  /*0480*/  BSSY.RECONVERGENT B0, `(.L_x_12693) ;  /* 0x0000007000007945 */ /* 0x000fe80003800200 */
[----:B------:R-:W-:Y:S05]  /*0490*/  @!P3 BRA `(.L_x_12694) ;  /* 0x000000000014b947 */ /* 0x000fea0003800000 */
[----:B-----5:R-:W4:Y:S02]  /*04a0*/  LD.E.U8 R3, desc[UR4][R102.64+0x1b2] ;  /* 0x0001b20466037980 */ /* 0x020f24000c101100 */
[----:B----4-:R-:W-:-:S13]  /*04b0*/  ISETP.NE.AND P1, PT, R3, RZ, PT ;  /* 0x000000ff0300720c */ /* 0x010fda0003f25270 */
[----:B------:R-:W4:Y:S02]  /*04c0*/  @P1 LD.E R6, desc[UR4][R16.64+0x4] ;  /* 0x0000040410061980 */ /* 0x000f24000c101900 */
[----:B----4-:R-:W-:-:S06]  /*04d0*/  @P1 IADD3 R3, PT, PT, R6, -R15, RZ ;  /* 0x8000000f06031210 */ /* 0x010fcc0007ffe0ff */
[----:B------:R4:W5:Y:S02]  /*04e0*/  @!P1 LD.E R3, desc[UR4][R16.64] ;  /* 0x0000000410039980 */ /* 0x000964000c101900 */
.L_x_12694:
[----:B------:R-:W-:Y:S05]  /*04f0*/  BSYNC.RECONVERGENT B0 ;  /* 0x0000000000007941 */ /* 0x000fea0003800200 */
.L_x_12693:
        /* <DEDUP_REMOVED lines=9> */
.L_x_12696:
[----:B------:R-:W5:Y:S01]  /*0590*/  LD.E.64 R12, desc[UR4][R102.64+0x108] ;  /* 0x00010804660c7980 */ /* 0x000f62000c101b00 */
[----:B------:R-:W-:Y:S01]  /*05a0*/  BSSY.RECONVERGENT B0, `(.L_x_12698) ;  /* 0x0000006000007945 */ /* 0x000fe20003800200 */
[----:B------:R-:W-:Y:S01]  /*05b0*/  IMAD.MOV.U32 R3, RZ, RZ, RZ ;  /* 0x000000ffff037224 */ /* 0x000fe200078e00ff */
[----:B-----5:R-:W-:-:S04]  /*05c0*/  ISETP.NE.U32.AND P0, PT, R12, RZ, PT ;  /* 0x000000ff0c00720c */ /* 0x020fc80003f05070 */
[----:B------:R-:W-:-:S13]  /*05d0*/  ISETP.NE.AND.EX P0, PT, R13, RZ, PT, P0 ;  /* 0x000000ff0d00720c */ /* 0x000fda0003f05300 */
[----:B------:R-:W-:Y:S05]  /*05e0*/  @!P0 BRA `(.L_x_12699) ;  /* 0x0000000000048947 */ /* 0x000fea0003800000 */
[----:B------:R1:W5:Y:S02]  /*05f0*/  LD.E R3, desc[UR4][R102.64+0xbc] ;  /* 0x0000bc0466037980 */ /* 0x000364000c101900 */
.L_x_12699:
[----:B------:R-:W-:Y:S05]  /*0600*/  BSYNC.RECONVERGENT B0 ;  /* 0x0000000000007941 */ /* 0x000fea0003800200 */
.L_x_12698:
[----:B-----5:R-:W-:Y:S02]  /*0610*/  IADD3 R106, PT, PT, R72, R3, RZ ;  /* 0x00000003486a7210 */ /* 0x020fe40007ffe0ff */
.L_x_12697:
[----:B------:R-:W-:Y:S05]  /*0620*/  BSYNC.RECONVERGENT B1 ;  /* 0x0000000000017941 */ /* 0x000fea0003800200 */
.L_x_12695:
[----:B------:R-:W-:Y:S01]  /*0630*/  IMAD.SHL.U32 R176, R5, 0x40, RZ ;  /* 0x0000004005b07824 */ /* 0x000fe200078e00ff */
[----:B------:R-:W-:Y:S01]  /*0640*/  MOV R12, R174 ;  /* 0x000000ae000c7202 */ /* 0x000fe20000000f00 */
[----:B------:R-:W-:-:S03]  /*0650*/  IMAD.MOV.U32 R13, RZ, RZ, 0x0 ;  /* 0x00000000ff0d7424 */ /* 0x000fc600078e00ff */
[----:B------:R-:W-:-:S13]  /*0660*/  ISETP.GT.AND P0, PT, R181, R176, PT ;  /* 0x000000b0b500720c */ /* 0x000fda0003f04270 */
[----:B-1234-:R-:W-:Y:S05]  /*0670*/  @!P0 RET.REL.NODEC R12 `(_ZN5flash24flash_fwd_splitkv_kernelI23Flash_fwd_kernel_traitsILi128ELi64ELi64ELi4ELb0ELb0EN7cutlass10bfloat16_tE19Flash_kernel_traitsILi128ELi64ELi64ELi4ES3_EELb0ELb0ELb1ELb0ELb0ELb1ELb1ELb1EEEvNS_16Flash_fwd_paramsE) ;  /* 0xfffffff80c608950 */ /* 0x01efea0003c3ffff */
        /* <DEDUP_REMOVED lines=73> */
.L_x_12702:
[----:B------:R-:W-:Y:S05]  /*0b10*/  BSYNC.RECONVERGENT B0 ;  /* 0x0000000000007941 */ /* 0x000fea0003800200 */
.L_x_12701:
        /* <DEDUP_REMOVED lines=12> */
.L_x_12704:
[----:B------:R-:W-:Y:S05]  /*0be0*/  BSYNC.RECONVERGENT B0 ;  /* 0x0000000000007941 */ /* 0x000fea0003800200 */
.L_x_12703:
        /* <DEDUP_REMOVED lines=12> */
.L_x_12706:
[----:B------:R-:W-:Y:S05]  /*0cb0*/  BSYNC.RECONVERGENT B0 ;  /* 0x0000000000007941 */ /* 0x000fea0003800200 */
.L_x_12705:
        /* <DEDUP_REMOVED lines=12> */
.L_x_12708:
[----:B------:R-:W-:Y:S05]  /*0d80*/  BSYNC.RECONVERGENT B0 ;  /* 0x0000000000007941 */ /* 0x000fea0003800200 */
.L_x_12707:
        /* <DEDUP_REMOVED lines=11> */
.L_x_12710:
[----:B------:R-:W-:Y:S05]  /*0e40*/  BSYNC.RECONVERGENT B0 ;  /* 0x0000000000007941 */ /* 0x000fea0003800200 */
.L_x_12709:
        /* <DEDUP_REMOVED lines=11> */
.L_x_12712:
[----:B------:R-:W-:Y:S05]  /*0f00*/  BSYNC.RECONVERGENT B0 ;  /* 0x0000000000007941 */ /* 0x000fea0003800200 */
.L_x_12711:
        /* <DEDUP_REMOVED lines=12> */
.L_x_12714:
[----:B------:R-:W-:Y:S05]  /*0fd0*/  BSYNC.RECONVERGENT B0 ;  /* 0x0000000000007941 */ /* 0x000fea0003800200 */
.L_x_12713:
        /* <DEDUP_REMOVED lines=15> */
.L_x_12716:
[----:B------:R-:W-:Y:S05]  /*10d0*/  BSYNC.RECONVERGENT B0 ;  /* 0x0000000000007941 */ /* 0x000fea0003800200 */
.L_x_12715:
        /* <DEDUP_REMOVED lines=20> */
[----:B--234-:R-:W-:Y:S05]  /*1220*/  @P6 RET.REL.NODEC R174 `(_ZN5flash24flash_fwd_splitkv_kernelI23Flash_fwd_kernel_traitsILi128ELi64ELi64ELi4ELb0ELb0EN7cutlass10bfloat16_tE19Flash_kernel_traitsILi128ELi64ELi64ELi4ES3_EELb0ELb0ELb1ELb0ELb0ELb1ELb1ELb1EEEvNS_16Flash_fwd_paramsE) ;  /* 0xffffffecae746950 */ /* 0x01cfea0003c3ffff */
[----:B------:R-:W-:Y:S02]  /*1230*/  MOV R5, 0xff800000 ;  /* 0xff80000000057802 */ /* 0x000fe40000000f00 */
[----:B------:R-:W-:-:S03]  /*1240*/  MOV R175, 0x0 ;  /* 0x0000000000af7802 */ /* 0x000fc60000000f00 */
[----:B------:R1:W-:Y:S02]  /*1250*/  ST.E desc[UR4][R2.64+0xe0], R5 ;  /* 0x0000e00502007985 */ /* 0x0003e4000c101904 */
[----:B-1----:R-:W-:Y:S05]  /*1260*/  RET.REL.NODEC R174 `(_ZN5flash24flash_fwd_splitkv_kernelI23Flash_fwd_kernel_traitsILi128ELi64ELi64ELi4ELb0ELb0EN7cutlass10bfloat16_tE19Flash_kernel_traitsILi128ELi64ELi64ELi4ES3_EELb0ELb0ELb1ELb0ELb0ELb1ELb1ELb1EEEvNS_16Flash_fwd_paramsE) ;  /* 0xffffffecae647950 */ /* 0x002fea0003c3ffff */
.L_x_12700:
        /* <DEDUP_REMOVED lines=101> */
.L_x_12718:
        /* <DEDUP_REMOVED lines=77> */
.L_x_12719:
[----:B------:R-:W-:Y:S05]  /*1d90*/  BSYNC.RECONVERGENT B0 ;  /* 0x0000000000007941 */ /* 0x000fea0003800200 */
.L_x_12717:
        /* <DEDUP_REMOVED lines=35> */
[----:B------:R-:W-:Y:S01]  /*1fd0*/  ISETP.GE.AND P1, PT, R0, RZ, PT ;  /* 0x000000ff0000720c */ /* 0x000fe20003f26270 */
[C---:B------:R-:W-:Y:S01]  /*1fe0*/  IMAD R18, R16.reuse, R167, R18 ;  /* 0x000000a710127224 */ /* 0x040fe200078e0212 */
[----:B------:R-:W-:Y:S01]  /*1ff0*/  ISETP.NE.AND P2, PT, R3, RZ, PT ;  /* 0x000000ff0300720c */ /* 0x000fe20003f45270 */
[----:B------:R-:W-:-:S04]  /*2000*/  IMAD.WIDE.U32 R28, R16, R166, R28 ;  /* 0x000000a6101c7225 */ /* 0x000fc800078e001c */
[----:B------:R-:W-:-:S04]  /*2010*/  @P3 VIADD R20, R20, 0x1 ;  /* 0x0000000114143836 */ /* 0x000fc80000000000 */
[----:B------:R-:W-:Y:S01]  /*2020*/  IMAD.MOV.U32 R0, RZ, RZ, R20 ;  /* 0x000000ffff007224 */ /* 0x000fe200078e0014 */
[----:B------:R-:W-:-:S03]  /*2030*/  IADD3 R21, PT, PT, R29, R18, RZ ;  /* 0x000000121d157210 */ /* 0x000fc60007ffe0ff */
[----:B------:R-:W-:Y:S01]  /*2040*/  @!P1 IMAD.MOV R0, RZ, RZ, -R0 ;  /* 0x000000ffff009224 */ /* 0x000fe200078e0a00 */
[----:B------:R-:W-:Y:S02]  /*2050*/  @!P2 LOP3.LUT R0, RZ, R3, RZ, 0x33, !PT ;  /* 0x00000003ff00a212 */ /* 0x000fe400078e33ff */
[----:B------:R-:W-:Y:S02]  /*2060*/  SHF.R.S32.HI R111, RZ, 0x1f, R178 ;  /* 0x0000001fff6f7819 */ /* 0x000fe400000114b2 */
[----:B------:R-:W-:Y:S02]  /*2070*/  MOV R20, R28 ;  /* 0x0000001c00147202 */ /* 0x000fe40000000f00 */
        /* <DEDUP_REMOVED lines=8> */
[C---:B------:R-:W-:Y:S01]  /*2100*/  SHF.L.U32 R66, R175.reuse, 0x6, RZ ;  /* 0x00000006af427819 */ /* 0x040fe200000006ff */
[----:B------:R-:W-:-:S02]  /*2110*/  IMAD.SHL.U32 R63, R175, 0x20, RZ ;  /* 0x00000020af3f7824 */ /* 0x000fc400078e00ff */
[----:B------:R-:W-:Y:S01]  /*2120*/  VIADD R177, R105, 0xffffffff ;  /* 0xffffffff69b17836 */ /* 0x000fe20000000000 */
[--C-:B------:R-:W-:Y:S01]  /*2130*/  SHF.R.U32.HI R56, RZ, 0x1, R175.reuse ;  /* 0x00000001ff387819 */ /* 0x100fe200000116af */
[C---:B------:R-:W-:Y:S01]  /*2140*/  IMAD.SHL.U32 R65, R164.reuse, 0x10, RZ ;  /* 0x00000010a4417824 */ /* 0x040fe200078e00ff */
[----:B------:R-:W-:Y:S01]  /*2150*/  SHF.R.U32.HI R59, RZ, 0x4, R175 ;  /* 0x00000004ff3b7819 */ /* 0x000fe200000116af */
[----:B------:R-:W-:Y:S01]  /*2160*/  IMAD.SHL.U32 R57, R177, 0x40, RZ ;  /* 0x00000040b1397824 */ /* 0x000fe200078e00ff */
[----:B------:R-:W-:Y:S01]  /*2170*/  SHF.L.U64.HI R68, R164, 0x4, R165 ;  /* 0x00000004a4447819 */ /* 0x000fe200000102a5 */
[----:B-1----:R-:W-:Y:S01]  /*2180*/  ULEA UR6, UR6, UR7, 0x18 ;  /* 0x0000000706067291 */ /* 0x002fe2000f8ec0ff */
[C---:B------:R-:W-:Y:S02]  /*2190*/  SHF.L.U64.HI R62, R166.reuse, 0x4, R167 ;  /* 0x00000004a63e7819 */ /* 0x040fe400000102a7 */
[----:B------:R-:W-:Y:S02]  /*21a0*/  SHF.L.U32 R61, R166, 0x4, RZ ;  /* 0x00000004a63d7819 */ /* 0x000fe400000006ff */
[----:B------:R-:W-:-:S02]  /*21b0*/  LOP3.LUT R63, R63, 0x7c00, RZ, 0xc0, !PT ;  /* 0x00007c003f3f7812 */ /* 0x000fc400078ec0ff */
[C---:B------:R-:W-:Y:S02]  /*21c0*/  LOP3.LUT R64, R66.reuse, 0x1c0, RZ, 0xc0, !PT ;  /* 0x000001c042407812 */ /* 0x040fe400078ec0ff */
        /* <DEDUP_REMOVED lines=11> */
[----:B------:R-:W-:-:S03]  /*2280*/  IMAD R7, R23, R178, RZ ;  /* 0x000000b217077224 */ /* 0x000fc600078e02ff */
[----:B------:R-:W-:Y:S01]  /*2290*/  IADD3.X R19, PT, PT, RZ, R17, RZ, P1, !PT ;  /* 0x00000011ff137210 */ /* 0x000fe20000ffe4ff */
[----:B------:R-:W-:Y:S02]  /*22a0*/  IMAD R16, R25, R0, RZ ;  /* 0x0000000019107224 */ /* 0x000fe400078e02ff */
[----:B------:R-:W-:Y:S02]  /*22b0*/  IMAD R7, R22, R111, R7 ;  /* 0x0000006f16077224 */ /* 0x000fe400078e0207 */
[----:B------:R-:W-:-:S04]  /*22c0*/  IMAD.WIDE.U32 R22, R178, R22, R18 ;  /* 0x00000016b2167225 */ /* 0x000fc800078e0012 */
[----:B------:R-:W-:Y:S02]  /*22d0*/  IMAD R24, R3, R24, R16 ;  /* 0x0000001803187224 */ /* 0x000fe400078e0210 */
[----:B------:R-:W-:Y:S01]  /*22e0*/  IMAD.WIDE.U32 R16, R5, 0x40, R114 ;  /* 0x0000004005107825 */ /* 0x000fe200078e0072 */
[----:B------:R-:W-:-:S03]  /*22f0*/  IADD3 R23, PT, PT, R23, R7, RZ ;  /* 0x0000000717177210 */ /* 0x000fc60007ffe0ff */
[----:B------:R-:W-:Y:S01]  /*2300*/  IMAD R5, R17, R120, RZ ;  /* 0x0000007811057224 */ /* 0x000fe200078e02ff */
[----:B------:R-:W-:Y:S01]  /*2310*/  IADD3 R18, P1, PT, R12, R6, RZ ;  /* 0x000000060c127210 */ /* 0x000fe20007f3e0ff */
[----:B------:R-:W-:-:S04]  /*2320*/  IMAD.WIDE.U32 R6, R16, R120, R22 ;  /* 0x0000007810067225 */ /* 0x000fc800078e0016 */
[----:B------:R-:W-:Y:S02]  /*2330*/  IMAD R5, R16, R121, R5 ;  /* 0x0000007910057224 */ /* 0x000fe400078e0205 */
[----:B------:R-:W-:-:S03]  /*2340*/  IMAD.IADD R21, R21, 0x1, R24 ;  /* 0x0000000115157824 */ /* 0x000fc600078e0218 */
[----:B------:R-:W-:Y:S02]  /*2350*/  IADD3 R5, PT, PT, R7, R5, RZ ;  /* 0x0000000507057210 */ /* 0x000fe40007ffe0ff */
        /* <DEDUP_REMOVED lines=116> */
.L_x_12773:
        /* <DEDUP_REMOVED lines=20> */
.L_x_12722:
[----:B------:R-:W-:Y:S05]  /*2be0*/  BSYNC.RECONVERGENT B0 ;  /* 0x0000000000007941 */ /* 0x000fea0003800200 */
.L_x_12721:
        /* <DEDUP_REMOVED lines=12> */
.L_x_12724:
[----:B------:R-:W-:Y:S05]  /*2cb0*/  BSYNC.RECONVERGENT B0 ;  /* 0x0000000000007941 */ /* 0x000fea0003800200 */
.L_x_12723:
        /* <DEDUP_REMOVED lines=12> */
.L_x_12726:
[----:B------:R-:W-:Y:S05]  /*2d80*/  BSYNC.RECONVERGENT B0 ;  /* 0x0000000000007941 */ /* 0x000fea0003800200 */
.L_x_12725:
        /* <DEDUP_REMOVED lines=15> */
.L_x_12728:
[----:B------:R-:W-:Y:S05]  /*2e80*/  BSYNC.RECONVERGENT B0 ;  /* 0x0000000000007941 */ /* 0x000fea0003800200 */
.L_x_12727:
        /* <DEDUP_REMOVED lines=20> */
[----:B------:R-:W-:Y:S02]  /*2fd0*/  @!P1 IMAD.MOV.U32 R8, RZ, RZ, R10 ;  /* 0x000000ffff089224 */ /* 0x000fe400078e000a */
[--C-:B------:R-:W-:Y:S03]  /*2fe0*/  @!P1 IMAD.MOV.U32 R81, RZ, RZ, R73.reuse ;  /* 0x000000ffff519224 */ /* 0x100fe600078e0049 */
[----:B-1----:R1:W2:Y:S02]  /*2ff0*/  @!P1 LD.E.128 R16, desc[UR4][R8.64] ;  /* 0x0000000408109980 */ /* 0x0022a4000c101d00 */
[----:B-1----:R-:W-:Y:S02]  /*3000*/  @!P0 MOV R8, R10 ;  /* 0x0000000a00088202 */ /* 0x002fe40000000f00 */
[----:B--2---:R1:W-:Y:S04]  /*3010*/  @!P1 ST.E.128 desc[UR4][R80.64], R16 ;  /* 0x0000001050009985 */ /* 0x0043e8000c101d04 */
[----:B------:R-:W2:Y:S01]  /*3020*/  @!P0 LD.E.128 R4, desc[UR4][R8.64+0x80] ;  /* 0x0000800408048980 */ /* 0x000ea2000c101d00 */
[----:B-1----:R-:W-:Y:S05]  /*3030*/  @!P0 IMAD.MOV.U32 R81, RZ, RZ, R73 ;  /* 0x000000ffff518224 */ /* 0x002fea00078e0049 */
[----:B--2---:R2:W-:Y:S02]  /*3040*/  @!P0 ST.E.128 desc[UR4][R80.64+0x80], R4 ;  /* 0x0000800450008985 */ /* 0x0045e4000c101d04 */
.L_x_12732:
[----:B------:R-:W-:Y:S05]  /*3050*/  BSYNC.RECONVERGENT B0 ;  /* 0x0000000000007941 */ /* 0x000fea0003800200 */
.L_x_12731:
        /* <DEDUP_REMOVED lines=8> */
[----:B-1----:R-:W3:Y:S04]  /*30e0*/  @!P1 LD.E.128 R16, desc[UR4][R20.64] ;  /* 0x0000000414109980 */ /* 0x002ee8000c101d00 */
[----:B---3--:R3:W-:Y:S04]  /*30f0*/  @!P1 ST.E.128 desc[UR4][R2.64], R16 ;  /* 0x0000001002009985 */ /* 0x0087e8000c101d04 */
[----:B--2---:R-:W2:Y:S04]  /*3100*/  @!P0 LD.E.128 R4, desc[UR4][R20.64+0x80] ;  /* 0x0000800414048980 */ /* 0x004ea8000c101d00 */
[----:B--2---:R3:W-:Y:S02]  /*3110*/  @!P0 ST.E.128 desc[UR4][R2.64+0x80], R4 ;  /* 0x0000800402008985 */ /* 0x0047e4000c101d04 */
.L_x_12734:
[----:B------:R-:W-:Y:S05]  /*3120*/  BSYNC.RECONVERGENT B0 ;  /* 0x0000000000007941 */ /* 0x000fea0003800200 */
.L_x_12733:
        /* <DEDUP_REMOVED lines=8> */
[----:B-1----:R-:W3:Y:S04]  /*31b0*/  @!P1 LD.E.128 R16, desc[UR4][R20.64] ;  /* 0x0000000414109980 */ /* 0x002ee8000c101d00 */
[----:B---3--:R4:W-:Y:S04]  /*31c0*/  @!P1 ST.E.128 desc[UR4][R2.64], R16 ;  /* 0x0000001002009985 */ /* 0x0089e8000c101d04 */
[----:B--2---:R-:W2:Y:S04]  /*31d0*/  @!P0 LD.E.128 R4, desc[UR4][R20.64+0x80] ;  /* 0x0000800414048980 */ /* 0x004ea8000c101d00 */
[----:B--2---:R4:W-:Y:S02]  /*31e0*/  @!P0 ST.E.128 desc[UR4][R2.64+0x80], R4 ;  /* 0x0000800402008985 */ /* 0x0049e4000c101d04 */
.L_x_12736:
[----:B------:R-:W-:Y:S05]  /*31f0*/  BSYNC.RECONVERGENT B0 ;  /* 0x0000000000007941 */ /* 0x000fea0003800200 */
.L_x_12735:
[----:B------:R-:W-:Y:S05]  /*3200*/  @!P3 BRA `(.L_x_12737) ;  /* 0x0000004800f8b947 */ /* 0x000fea0003800000 */
[----:B------:R-:W-:Y:S01]  /*3210*/  IMAD R0, R119, 0x60, RZ ;  /* 0x0000006077007824 */ /* 0x000fe200078e02ff */
[----:B------:R-:W-:Y:S02]  /*3220*/  MOV R8, R10 ;  /* 0x0000000a00087202 */ /* 0x000fe40000000f00 */
[----:B------:R-:W-:Y:S02]  /*3230*/  ISETP.GE.AND P0, PT, R12, R179, PT ;  /* 0x000000b30c00720c */ /* 0x000fe40003f06270 */
[----:B--2---:R-:W-:Y:S01]  /*3240*/  MOV R81, R73 ;  /* 0x0000004900517202 */ /* 0x004fe20000000f00 */
[----:B-1-34-:R-:W-:Y:S04]  /*3250*/  IMAD.WIDE.U32 R16, R118, 0x60, R8 ;  /* 0x0000006076107825 */ /* 0x01afe800078e0008 */
[----:B------:R-:W-:Y:S01]  /*3260*/  IMAD.WIDE.U32 R2, R164, 0x60, R80 ;  /* 0x00000060a4027825 */ /* 0x000fe200078e0050 */
[----:B------:R-:W-:Y:S03]  /*3270*/  IADD3 R17, PT, PT, R17, R0, RZ ;  /* 0x0000000011117210 */ /* 0x000fe60007ffe0ff */
[----:B------:R-:W-:Y:S02]  /*3280*/  IMAD R0, R165, 0x60, RZ ;  /* 0x00000060a5007824 */ /* 0x000fe400078e02ff */
[----:B------:R-:W2:Y:S03]  /*3290*/  @!P0 LD.E.128 R4, desc[UR4][R16.64] ;  /* 0x0000000410048980 */ /* 0x000ea6000c101d00 */
        /* <DEDUP_REMOVED lines=8> */
.L_x_12730:
        /* <DEDUP_REMOVED lines=11> */
[----:B------:R-:W-:Y:S01]  /*33d0*/  ISETP.GE.AND P0, PT, R12, R11, PT ;  /* 0x0000000b0c00720c */ /* 0x000fe20003f06270 */
[----:B------:R-:W-:Y:S01]  /*33e0*/  IMAD.MOV.U32 R81, RZ, RZ, R73 ;  /* 0x000000ffff517224 */ /* 0x000fe200078e0049 */
[----:B------:R-:W-:Y:S05]  /*33f0*/  MOV R8, R10 ;  /* 0x0000000a00087202 */ /* 0x000fea0000000f00 */
[----:B-1----:R-:W3:Y:S08]  /*3400*/  LD.E.128 R16, desc[UR4][R8.64] ;  /* 0x0000000408107980 */ /* 0x002ef0000c101d00 */
[----:B------:R-:W4:Y:S06]  /*3410*/  @!P0 LD.E.64 R28, desc[UR4][R50.64] ;  /* 0x00000004321c8980 */ /* 0x000f2c000c101b00 */
[----:B------:R-:W5:Y:S01]  /*3420*/  @!P0 LD.E.64 R6, desc[UR4][R14.64] ;  /* 0x000000040e068980 */ /* 0x000f62000c101b00 */
[C---:B---3--:R-:W-:Y:S01]  /*3430*/  @!P0 LOP3.LUT R21, R16.reuse, 0xffff0000, RZ, 0xc0, !PT ;  /* 0xffff000010158812 */ /* 0x048fe200078ec0ff */
[----:B------:R-:W-:Y:S01]  /*3440*/  @!P0 IMAD.U32 R25, R16, 0x10000, RZ ;  /* 0x0001000010198824 */ /* 0x000fe200078e00ff */
[C---:B------:R-:W-:Y:S02]  /*3450*/  @!P0 LOP3.LUT R22, R18.reuse, 0xffff0000, RZ, 0xc0, !PT ;  /* 0xffff000012168812 */ /* 0x040fe400078ec0ff */
[----:B------:R-:W-:Y:S02]  /*3460*/  @!P0 SHF.L.U32 R26, R18, 0x10, RZ ;  /* 0x00000010121a8819 */ /* 0x000fe400000006ff */
[----:B----4-:R-:W-:Y:S01]  /*3470*/  @!P0 SHF.L.U32 R24, R29, 0x10, RZ ;  /* 0x000000101d188819 */ /* 0x010fe200000006ff */
[C---:B------:R-:W-:Y:S01]  /*3480*/  @!P0 IMAD.U32 R23, R28.reuse, 0x10000, RZ ;  /* 0x000100001c178824 */ /* 0x040fe200078e00ff */
[----:B------:R-:W-:Y:S01]  /*3490*/  @!P0 LOP3.LUT R27, R28, 0xffff0000, RZ, 0xc0, !PT ;  /* 0xffff00001c1b8812 */ /* 0x000fe200078ec0ff */
[----:B------:R-:W-:Y:S01]  /*34a0*/  @!P0 IMAD.U32 R28, R19, 0x10000, RZ ;  /* 0x00010000131c8824 */ /* 0x000fe200078e00ff */
[----:B------:R-:W-:Y:S01]  /*34b0*/  @!P0 LOP3.LUT R29, R29, 0xffff0000, RZ, 0xc0, !PT ;  /* 0xffff00001d1d8812 */ /* 0x000fe200078ec0ff */
[----:B------:R-:W-:Y:S01]  /*34c0*/  @!P0 FMUL.FTZ R31, R21, R23 ;  /* 0x00000017151f8220 */ /* 0x000fe20000410000 */
[C---:B-----5:R-:W-:Y:S01]  /*34d0*/  @!P0 SHF.L.U32 R5, R7.reuse, 0x10, RZ ;  /* 0x0000001007058819 */ /* 0x060fe200000006ff */
        /* <DEDUP_REMOVED lines=21> */
[----:B------:R-:W-:Y:S01]  /*3630*/  @!P0 FFMA.FTZ R35, R28, R7, -R35 ;  /* 0x000000071c238223 */ /* 0x000fe20000010823 */
[----:B------:R-:W-:Y:S02]  /*3640*/  @!P0 FFMA.FTZ R4, R29, R28, R4 ;  /* 0x0000001c1d048223 */ /* 0x000fe40000010004 */
[----:B------:R-:W-:Y:S02]  /*3650*/  @!P0 F2FP.BF16.F32.PACK_AB R30, R2, R33 ;  /* 0x00000021021e823e */ /* 0x000fe400000010ff */
[----:B------:R-:W-:Y:S02]  /*3660*/  @!P0 F2FP.BF16.F32.PACK_AB R8, R3, R8 ;  /* 0x000000080308823e */ /* 0x000fe400000010ff */
[----:B------:R-:W-:Y:S02]  /*3670*/  @!P0 F2FP.BF16.F32.PACK_AB R35, R4, R35 ;  /* 0x000000230423823e */ /* 0x000fe400000010ff */
[----:B------:R-:W-:Y:S02]  /*3680*/  @!P0 MOV R17, R30 ;  /* 0x0000001e00118202 */ /* 0x000fe40000000f00 */
[----:B------:R-:W-:Y:S02]  /*3690*/  @!P0 MOV R18, R8 ;  /* 0x0000000800128202 */ /* 0x000fe40000000f00 */
[----:B------:R-:W-:Y:S05]  /*36a0*/  @!P0 MOV R19, R35 ;  /* 0x0000002300138202 */ /* 0x000fea0000000f00 */
[----:B------:R3:W-:Y:S02]  /*36b0*/  ST.E.128 desc[UR4][R80.64], R16 ;  /* 0x0000001050007985 */ /* 0x0007e4000c101d04 */
.L_x_12742:
[----:B------:R-:W-:Y:S05]  /*36c0*/  BSYNC.RECONVERGENT B0 ;  /* 0x0000000000007941 */ /* 0x000fea0003800200 */
.L_x_12741:
[----:B------:R-:W-:Y:S05]  /*36d0*/  @P1 BRA `(.L_x_12740) ;  /* 0x0000000000bc1947 */ /* 0x000fea0003800000 */
[----:B------:R-:W-:Y:S01]  /*36e0*/  ISETP.GE.AND P0, PT, R100, R11, PT ;  /* 0x0000000b6400720c */ /* 0x000fe20003f06270 */
[----:B---3--:R-:W-:Y:S01]  /*36f0*/  IMAD.MOV.U32 R81, RZ, RZ, R73 ;  /* 0x000000ffff517224 */ /* 0x008fe200078e0049 */
        /* <DEDUP_REMOVED lines=45> */
.L_x_12740:
[----:B------:R-:W-:Y:S05]  /*39d0*/  BSYNC.RECONVERGENT B1 ;  /* 0x0000000000017941 */ /* 0x000fea0003800200 */
.L_x_12739:
        /* <DEDUP_REMOVED lines=62> */
.L_x_12746:
[----:B------:R-:W-:Y:S05]  /*3dc0*/  BSYNC.RECONVERGENT B0 ;  /* 0x0000000000007941 */ /* 0x000fea0003800200 */
.L_x_12745:
        /* <DEDUP_REMOVED lines=47> */
.L_x_12744:
[----:B------:R-:W-:Y:S05]  /*40c0*/  BSYNC.RECONVERGENT B1 ;  /* 0x0000000000017941 */ /* 0x000fea0003800200 */
.L_x_12743:
        /* <DEDUP_REMOVED lines=60> */
.L_x_12750:
[----:B------:R-:W-:Y:S05]  /*4490*/  BSYNC.RECONVERGENT B0 ;  /* 0x0000000000007941 */ /* 0x000fea0003800200 */
.L_x_12749:
        /* <DEDUP_REMOVED lines=47> */
.L_x_12748:
[----:B------:R-:W-:Y:S05]  /*4790*/  BSYNC.RECONVERGENT B1 ;  /* 0x0000000000017941 */ /* 0x000fea0003800200 */
.L_x_12747:
[----:B------:R-:W-:Y:S04]  /*47a0*/  BSSY.RECONVERGENT B1, `(.L_x_12751) ;  /* 0x0000070000017945 */ /* 0x000fe80003800200 */
[----:B------:R-:W-:Y:S05]  /*47b0*/  @!P3 BRA `(.L_x_12752) ;  /* 0x0000000400b8b947 */ /* 0x000fea0003800000 */
[----:B------:R-:W-:Y:S01]  /*47c0*/  IMAD.MOV.U32 R8, RZ, RZ, R10 ;  /* 0x000000ffff087224 */ /* 0x000fe200078e000a */
[-C--:B-----5:R-:W-:Y:S01]  /*47d0*/  ISETP.GE.AND P4, PT, R12, R41.reuse, PT ;  /* 0x000000290c00720c */ /* 0x0a0fe20003f86270 */
[----:B---34-:R-:W-:Y:S01]  /*47e0*/  IMAD.MOV.U32 R81, RZ, RZ, R73 ;  /* 0x000000ffff517224 */ /* 0x018fe200078e0049 */
[----:B------:R-:W-:Y:S01]  /*47f0*/  LEA R20, P3, R99, R20, 0x6 ;  /* 0x0000001463147211 */ /* 0x000fe200078630ff */
[----:B------:R-:W-:Y:S01]  /*4800*/  IMAD R5, R119, 0x60, RZ ;  /* 0x0000006077057824 */ /* 0x000fe200078e02ff */
[C---:B-1----:R-:W-:Y:S01]  /*4810*/  LEA R34, P0, R99.reuse, R36, 0x6 ;  /* 0x0000002463227211 */ /* 0x042fe200078030ff */
        /* <DEDUP_REMOVED lines=11> */
[----:B------:R-:W3:Y:S11]  /*48d0*/  LD.E.128 R16, desc[UR4][R44.64] ;  /* 0x000000042c107980 */ /* 0x000ef6000c101d00 */
        /* <DEDUP_REMOVED lines=44> */
.L_x_12754:
[----:B------:R-:W-:Y:S05]  /*4ba0*/  BSYNC.RECONVERGENT B0 ;  /* 0x0000000000007941 */ /* 0x000fea0003800200 */
.L_x_12753:
[----:B------:R-:W-:Y:S05]  /*4bb0*/  @P1 BRA `(.L_x_12752) ;  /* 0x0000000000b81947 */ /* 0x000fea0003800000 */
[----:B------:R-:W-:Y:S01]  /*4bc0*/  ISETP.GE.AND P0, PT, R100, R11, PT ;  /* 0x0000000b6400720c */ /* 0x000fe20003f06270 */
[----:B-1----:R-:W3:Y:S11]  /*4bd0*/  LD.E.128 R16, desc[UR4][R44.64+0x80] ;  /* 0x000080042c107980 */ /* 0x002ef6000c101d00 */
        /* <DEDUP_REMOVED lines=44> */
.L_x_12752:
[----:B------:R-:W-:Y:S05]  /*4ea0*/  BSYNC.RECONVERGENT B1 ;  /* 0x0000000000017941 */ /* 0x000fea0003800200 */
.L_x_12751:
[----:B------:R-:W2:Y:S02]  /*4eb0*/  LD.E R3, desc[UR4][R102.64+0xd0] ;  /* 0x0000d00466037980 */ /* 0x000ea4000c101900 */
[----:B--2---:R-:W-:Y:S05]  /*4ec0*/  IMAD.U32 R3, R3, -0x20, RZ ;  /* 0xffffffe003037824 */ /* 0x004fea00078e00ff */
[C---:B------:R-:W-:Y:S02]  /*4ed0*/  LEA R14, P1, R3.reuse, R14, 0x1 ;  /* 0x0000000e030e7211 */ /* 0x040fe400078208ff */
[C---:B------:R-:W-:Y:S02]  /*4ee0*/  LEA R50, P0, R3.reuse, R50, 0x1 ;  /* 0x0000003203327211 */ /* 0x040fe400078008ff */
[C---:B------:R-:W-:Y:S02]  /*4ef0*/  LEA.HI.X.SX32 R15, R3.reuse, R15, 0x1, P1 ;  /* 0x0000000f030f7211 */ /* 0x040fe400008f0eff */
[----:B------:R-:W-:Y:S01]  /*4f00*/  LEA.HI.X.SX32 R51, R3, R51, 0x1, P0 ;  /* 0x0000003303337211 */ /* 0x000fe200000f0eff */
[----:B------:R-:W-:Y:S05]  /*4f10*/  BRA `(.L_x_12737) ;  /* 0x0000002c00b47947 */ /* 0x000fea0003800000 */
.L_x_12738:
        /* <DEDUP_REMOVED lines=20> */
[----:B------:R-:W-:Y:S02]  /*5060*/  @!P0 SHF.L.U64.HI R48, R81, 0x1, R48 ;  /* 0x0000000151308819 */ /* 0x000fe40000010230 */
[----:B------:R-:W-:Y:S01]  /*5070*/  MOV R81, R73 ;  /* 0x0000004900517202 */ /* 0x000fe20000000f00 */
        /* <DEDUP_REMOVED lines=13> */
[----:B------:R-:W-:Y:S01]  /*5150*/  @!P0 IMAD.U32 R26, R21, 0x10000, RZ ;  /* 0x00010000151a8824 */ /* 0x000fe200078e00ff */
[----:B------:R-:W-:Y:S01]  /*5160*/  @!P0 LOP3.LUT R28, R20, 0xffff0000, RZ, 0xc0, !PT ;  /* 0xffff0000141c8812 */ /* 0x000fe200078ec0ff */
[----:B------:R-:W-:Y:S01]  /*5170*/  @!P0 IMAD.U32 R18, R23, 0x10000, RZ ;  /* 0x0001000017128824 */ /* 0x000fe200078e00ff */
[----:B------:R-:W-:Y:S02]  /*5180*/  @!P0 LOP3.LUT R27, R21, 0xffff0000, RZ, 0xc0, !PT ;  /* 0xffff0000151b8812 */ /* 0x000fe400078ec0ff */
[----:B------:R-:W-:Y:S02]  /*5190*/  @!P0 SHF.L.U32 R24, R22, 0x10, RZ ;  /* 0x0000001016188819 */ /* 0x000fe400000006ff */
        /* <DEDUP_REMOVED lines=8> */
[C---:B------:R-:W-:Y:S01]  /*5220*/  @!P0 SHF.L.U32 R29, R126.reuse, 0x10, RZ ;  /* 0x000000107e1d8819 */ /* 0x040fe200000006ff */
[----:B-----5:R-:W-:Y:S01]  /*5230*/  @!P0 IMAD.U32 R40, R45, 0x10000, RZ ;  /* 0x000100002d288824 */ /* 0x020fe200078e00ff */
[----:B------:R-:W-:Y:S01]  /*5240*/  @!P0 LOP3.LUT R22, R126, 0xffff0000, RZ, 0xc0, !PT ;  /* 0xffff00007e168812 */ /* 0x000fe200078ec0ff */
[----:B------:R-:W-:Y:S01]  /*5250*/  @!P0 FMUL.FTZ R0, R30, R35 ;  /* 0x000000231e008220 */ /* 0x000fe20000410000 */
[----:B------:R-:W-:Y:S01]  /*5260*/  @!P0 SHF.L.U32 R34, R44, 0x10, RZ ;  /* 0x000000102c228819 */ /* 0x000fe200000006ff */
[----:B------:R-:W-:Y:S01]  /*5270*/  @!P0 FMUL.FTZ R2, R28, R33 ;  /* 0x000000211c028220 */ /* 0x000fe20000410000 */
[----:B------:R-:W-:Y:S01]  /*5280*/  @!P0 LOP3.LUT R20, R127, 0xffff0000, RZ, 0xc0, !PT ;  /* 0xffff00007f148812 */ /* 0x000fe200078ec0ff */
[----:B------:R-:W-:Y:S01]  /*5290*/  @P1 FADD.FTZ R31, -R31, -RZ ;  /* 0x800000ff1f1f1221 */ /* 0x000fe20000010100 */
        /* <DEDUP_REMOVED lines=8> */
[----:B------:R-:W-:Y:S01]  /*5320*/  @!P0 SHF.L.U32 R42, R46, 0x10, RZ ;  /* 0x000000102e2a8819 */ /* 0x000fe200000006ff */
[----:B------:R-:W-:Y:S01]  /*5330*/  @!P0 FMUL.FTZ R3, R26, R31 ;  /* 0x0000001f1a038220 */ /* 0x000fe20000410000 */
        /* <DEDUP_REMOVED lines=9> */
[----:B------:R-:W-:Y:S01]  /*53d0*/  @!P0 FMUL.FTZ R5, R24, R29 ;  /* 0x0000001d18058220 */ /* 0x000fe20000410000 */
[----:B------:R-:W-:Y:S01]  /*53e0*/  @!P0 F2FP.BF16.F32.PACK_AB R48, R2, R0 ;  /* 0x000000000230823e */ /* 0x000fe200000010ff */
[----:B------:R-:W-:Y:S01]  /*53f0*/  @!P0 FMUL.FTZ R6, R21, R22 ;  /* 0x0000001615068220 */ /* 0x000fe20000410000 */
[----:B------:R-:W-:Y:S02]  /*5400*/  @!P0 IMAD.U32 R36, R55, 0x10000, RZ ;  /* 0x0001000037248824 */ /* 0x000fe400078e00ff */
[----:B------:R-:W-:Y:S01]  /*5410*/  @!P0 FFMA.FTZ R3, R38, R40, R3 ;  /* 0x0000002826038223 */ /* 0x000fe20000010003 */
[----:B------:R-:W-:Y:S01]  /*5420*/  @!P0 MOV R52, R48 ;  /* 0x0000003000348202 */ /* 0x000fe20000000f00 */
[----:B------:R-:W-:Y:S01]  /*5430*/  @!P0 FMUL.FTZ R7, R18, R25 ;  /* 0x0000001912078220 */ /* 0x000fe20000410000 */
[----:B------:R-:W-:Y:S02]  /*5440*/  @!P0 IMAD.U32 R44, R47, 0x10000, RZ ;  /* 0x000100002f2c8824 */ /* 0x000fe400078e00ff */
[----:B------:R-:W-:Y:S01]  /*5450*/  @!P0 FFMA.FTZ R4, R37, R41, R4 ;  /* 0x0000002925048223 */ /* 0x000fe20000010004 */
[----:B------:R-:W-:Y:S01]  /*5460*/  @!P0 FMUL.FTZ R8, R23, R20 ;  /* 0x0000001417088220 */ /* 0x000fe20000410000 */
        /* <DEDUP_REMOVED lines=9> */
[----:B------:R-:W-:Y:S05]  /*5500*/  @!P0 MOV R55, R122 ;  /* 0x0000007a00378202 */ /* 0x000fea0000000f00 */
[----:B------:R2:W-:Y:S02]  /*5510*/  ST.E.128 desc[UR4][R80.64], R52 ;  /* 0x0000003450007985 */ /* 0x0005e4000c101d04 */
.L_x_12758:
[----:B------:R-:W-:Y:S05]  /*5520*/  BSYNC.RECONVERGENT B0 ;  /* 0x0000000000007941 */ /* 0x000fea0003800200 */
.L_x_12757:
        /* <DEDUP_REMOVED lines=15> */
[C---:B------:R-:W-:Y:S02]  /*5620*/  @!P0 IADD3 R124, P1, PT, R79.reuse, R76, RZ ;  /* 0x0000004c4f7c8210 */ /* 0x040fe40007f3e0ff */
[----:B------:R-:W-:Y:S01]  /*5630*/  MOV R81, R73 ;  /* 0x0000004900517202 */ /* 0x000fe20000000f00 */
[----:B------:R-:W3:Y:S02]  /*5640*/  @!P0 LD.E.128 R20, desc[UR4][R22.64+0x80] ;  /* 0x0000800416148980 */ /* 0x000ee4000c101d00 */
[C---:B------:R-:W-:Y:S01]  /*5650*/  @!P0 IMAD.X R125, R48.reuse, 0x1, R69, P1 ;  /* 0x00000001307d8824 */ /* 0x040fe200008e0645 */
[----:B------:R-:W-:Y:S05]  /*5660*/  @!P0 IADD3 R36, P1, PT, R79, R78, RZ ;  /* 0x0000004e4f248210 */ /* 0x000fea0007f3e0ff */
[----:B------:R-:W4:Y:S01]  /*5670*/  @!P0 LD.E.128 R124, desc[UR4][R124.64] ;  /* 0x000000047c7c8980 */ /* 0x000f22000c101d00 */
[----:B------:R-:W-:Y:S01]  /*5680*/  @!P0 IMAD.X R37, R48, 0x1, R71, P1 ;  /* 0x0000000130258824 */ /* 0x000fe200008e0647 */
[----:B------:R-:W-:Y:S06]  /*5690*/  ISETP.GT.AND P1, PT, R17, 0x40, !P0 ;  /* 0x000000401100780c */ /* 0x000fec0004724270 */
        /* <DEDUP_REMOVED lines=66> */
.L_x_12756:
[----:B------:R-:W-:Y:S05]  /*5ac0*/  BSYNC.RECONVERGENT B1 ;  /* 0x0000000000017941 */ /* 0x000fea0003800200 */
.L_x_12755:
        /* <DEDUP_REMOVED lines=94> */
.L_x_12762:
[----:B------:R-:W-:Y:S05]  /*60b0*/  BSYNC.RECONVERGENT B0 ;  /* 0x0000000000007941 */ /* 0x000fea0003800200 */
.L_x_12761:
        /* <DEDUP_REMOVED lines=88> */
.L_x_12760:
[----:B------:R-:W-:Y:S05]  /*6640*/  BSYNC.RECONVERGENT B1 ;  /* 0x0000000000017941 */ /* 0x000fea0003800200 */
.L_x_12759:
        /* <DEDUP_REMOVED lines=95> */
.L_x_12766:
[----:B------:R-:W-:Y:S05]  /*6c40*/  BSYNC.RECONVERGENT B0 ;  /* 0x0000000000007941 */ /* 0x000fea0003800200 */
.L_x_12765:
        /* <DEDUP_REMOVED lines=86> */
.L_x_12764:
[----:B------:R-:W-:Y:S05]  /*71b0*/  BSYNC.RECONVERGENT B1 ;  /* 0x0000000000017941 */ /* 0x000fea0003800200 */
.L_x_12763:
[----:B------:R-:W-:Y:S04]  /*71c0*/  BSSY.RECONVERGENT B1, `(.L_x_12767) ;  /* 0x00000ba000017945 */ /* 0x000fe80003800200 */
[----:B------:R-:W-:Y:S05]  /*71d0*/  @!P3 BRA `(.L_x_12768) ;  /* 0x0000000800e0b947 */ /* 0x000fea0003800000 */
[----:B-----5:R-:W-:Y:S01]  /*71e0*/  ISETP.GE.AND P0, PT, R12, R77, PT ;  /* 0x0000004d0c00720c */ /* 0x020fe20003f06270 */
[----:B------:R-:W-:Y:S01]  /*71f0*/  IMAD R5, R119, 0x60, RZ ;  /* 0x0000006077057824 */ /* 0x000fe200078e02ff */
[----:B------:R-:W-:Y:S01]  /*7200*/  MOV R8, R10 ;  /* 0x0000000a00087202 */ /* 0x000fe20000000f00 */
[----:B------:R-:W-:Y:S01]  /*7210*/  IMAD R3, R165, 0x60, RZ ;  /* 0x00000060a5037824 */ /* 0x000fe200078e02ff */
[----:B--23--:R-:W-:Y:S01]  /*7220*/  MOV R81, R73 ;  /* 0x0000004900517202 */ /* 0x00cfe20000000f00 */
[----:B------:R-:W-:Y:S01]  /*7230*/  BSSY.RECONVERGENT B0, `(.L_x_12769) ;  /* 0x000005c000007945 */ /* 0x000fe20003800200 */
[----:B------:R-:W-:Y:S01]  /*7240*/  ISETP.GE.AND P3, PT, R100, R77, PT ;  /* 0x0000004d6400720c */ /* 0x000fe20003f66270 */
[----:B------:R-:W-:Y:S04]  /*7250*/  IMAD.WIDE.U32 R24, R118, 0x60, R8 ;  /* 0x0000006076187825 */ /* 0x000fe800078e0008 */
[----:B----4-:R-:W-:Y:S01]  /*7260*/  IMAD.WIDE.U32 R122, R164, 0x60, R80 ;  /* 0x00000060a47a7825 */ /* 0x010fe200078e0050 */
        /* <DEDUP_REMOVED lines=88> */
.L_x_12770:
[----:B------:R-:W-:Y:S05]  /*77f0*/  BSYNC.RECONVERGENT B0 ;  /* 0x0000000000007941 */ /* 0x000fea0003800200 */
.L_x_12769:
[----:B------:R-:W-:Y:S05]  /*7800*/  @P3 BRA `(.L_x_12768) ;  /* 0x0000000400543947 */ /* 0x000fea0003800000 */
[----:B------:R-:W-:Y:S01]  /*7810*/  ISETP.GE.AND P0, PT, R100, R11, PT ;  /* 0x0000000b6400720c */ /* 0x000fe20003f06270 */
[----:B------:R-:W3:Y:S11]  /*7820*/  LD.E.128 R44, desc[UR4][R24.64+0x80] ;  /* 0x00008004182c7980 */ /* 0x000ef6000c101d00 */
[----:B------:R-:W-:Y:S01]  /*7830*/  @!UPT UIADD3 URZ, UPT, UPT, URZ, URZ, URZ ;  /* 0x000000fffffff290 */ /* 0x000fe2000fffe0ff */
[----:B------:R-:W-:Y:S04]  /*7840*/  @!P0 ISETP.GT.AND P1, PT, R17, 0x40, PT ;  /* 0x000000401100880c */ /* 0x000fe80003f24270 */
[----:B------:R-:W-:Y:S02]  /*7850*/  @!P0 SEL R48, R16, RZ, !P1 ;  /* 0x000000ff10308207 */ /* 0x000fe40004800000 */
[----:B--2---:R-:W-:Y:S02]  /*7860*/  @!P0 SEL R53, R75, RZ, !P1 ;  /* 0x000000ff4b358207 */ /* 0x004fe40004800000 */
        /* <DEDUP_REMOVED lines=12> */
[----:B------:R-:W-:Y:S06]  /*7930*/  ISETP.GT.AND P1, PT, R17, 0x40, !P0 ;  /* 0x000000401100780c */ /* 0x000fec0004724270 */
[----:B------:R3:W5:Y:S02]  /*7940*/  @!P0 LD.E.128 R40, desc[UR4][R32.64+0x80] ;  /* 0x0000800420288980 */ /* 0x000764000c101d00 */
[C---:B---3--:R-:W-:Y:S01]  /*7950*/  @!P0 LOP3.LUT R33, R44.reuse, 0xffff0000, RZ, 0xc0, !PT ;  /* 0xffff00002c218812 */ /* 0x048fe200078ec0ff */
        /* <DEDUP_REMOVED lines=8> */
[C---:B----4-:R-:W-:Y:S01]  /*79e0*/  @!P0 LOP3.LUT R25, R52.reuse, 0xffff0000, RZ, 0xc0, !PT ;  /* 0xffff000034198812 */ /* 0x050fe200078ec0ff */
        /* <DEDUP_REMOVED lines=55> */
.L_x_12768:
[----:B------:R-:W-:Y:S05]  /*7d60*/  BSYNC.RECONVERGENT B1 ;  /* 0x0000000000017941 */ /* 0x000fea0003800200 */
.L_x_12767:
        /* <DEDUP_REMOVED lines=8> */
.L_x_12737:
[----:B------:R-:W-:Y:S05]  /*7df0*/  BSYNC.RECONVERGENT B2 ;  /* 0x0000000000027941 */ /* 0x000fea0003800200 */
.L_x_12729:
        /* <DEDUP_REMOVED lines=101> */
.L_x_12772:
[----:B------:R-:W-:Y:S05]  /*8450*/  BSYNC.RECONVERGENT B0 ;  /* 0x0000000000007941 */ /* 0x000fea0003800200 */
.L_x_12771:
[----:B------:R-:W-:Y:S05]  /*8460*/  @P2 BRA `(.L_x_12773) ;  /* 0xffffffa4008c2947 */ /* 0x000fea000383ffff */
.L_x_12720:
        /* <DEDUP_REMOVED lines=34> */
.L_x_12777:
[----:B------:R-:W-:Y:S05]  /*8690*/  BSYNC.RECONVERGENT B0 ;  /* 0x0000000000007941 */ /* 0x000fea0003800200 */
.L_x_12776:
        /* <DEDUP_REMOVED lines=14> */
.L_x_12779:
[----:B------:R-:W-:Y:S05]  /*8780*/  BSYNC.RECONVERGENT B0 ;  /* 0x0000000000007941 */ /* 0x000fea0003800200 */
.L_x_12778:
        /* <DEDUP_REMOVED lines=16> */
.L_x_12781:
[----:B------:R-:W-:Y:S05]  /*8890*/  BSYNC.RECONVERGENT B0 ;  /* 0x0000000000007941 */ /* 0x000fea0003800200 */
.L_x_12780:
        /* <DEDUP_REMOVED lines=16> */
.L_x_12775:
        /* <DEDUP_REMOVED lines=82> */
.L_x_12789:
[----:B------:R-:W-:Y:S05]  /*8ec0*/  BSYNC.RECONVERGENT B0 ;  /* 0x0000000000007941 */ /* 0x000fea0003800200 */
.L_x_12788:
[----:B-----5:R-:W-:Y:S01]  /*8ed0*/  IMAD.MOV.U32 R6, RZ, RZ, R10 ;  /* 0x000000ffff067224 */ /* 0x020fe200078e000a */
[----:B------:R-:W-:Y:S01]  /*8ee0*/  MOV R4, R8 ;  /* 0x0000000800047202 */ /* 0x000fe20000000f00 */
[----:B------:R-:W-:Y:S01]  /*8ef0*/  IMAD.MOV.U32 R7, RZ, RZ, R11 ;  /* 0x000000ffff077224 */ /* 0x000fe200078e000b */
[----:B------:R-:W-:Y:S02]  /*8f00*/  MOV R5, R9 ;  /* 0x0000000900057202 */ /* 0x000fe40000000f00 */
.L_x_12787:
[----:B------:R-:W-:Y:S05]  /*8f10*/  BSYNC.RECONVERGENT B1 ;  /* 0x0000000000017941 */ /* 0x000fea0003800200 */
.L_x_12786:
        /* <DEDUP_REMOVED lines=48> */
.L_x_12791:
[----:B------:R-:W-:Y:S05]  /*9220*/  BSYNC.RECONVERGENT B0 ;  /* 0x0000000000007941 */ /* 0x000fea0003800200 */
.L_x_12790:
[----:B-----5:R3:W-:Y:S02]  /*9230*/  STS.128 [R58+0x2000], R8 ;  /* 0x002000083a007388 */ /* 0x0207e40000000c00 */
.L_x_12785:
[----:B------:R-:W-:Y:S05]  /*9240*/  BSYNC.RECONVERGENT B2 ;  /* 0x0000000000027941 */ /* 0x000fea0003800200 */
.L_x_12784:
        /* <DEDUP_REMOVED lines=52> */
.L_x_12797:
[----:B------:R-:W-:Y:S05]  /*9590*/  BSYNC.RECONVERGENT B0 ;  /* 0x0000000000007941 */ /* 0x000fea0003800200 */
.L_x_12796:
[----:B-----5:R1:W-:Y:S02]  /*95a0*/  STS.128 [R58+0x800], R8 ;  /* 0x000800083a007388 */ /* 0x0203e40000000c00 */
.L_x_12795:
[----:B------:R-:W-:Y:S05]  /*95b0*/  BSYNC.RECONVERGENT B1 ;  /* 0x0000000000017941 */ /* 0x000fea0003800200 */
.L_x_12794:
        /* <DEDUP_REMOVED lines=45> */
.L_x_12799:
[----:B------:R-:W-:Y:S05]  /*9890*/  BSYNC.RECONVERGENT B0 ;  /* 0x0000000000007941 */ /* 0x000fea0003800200 */
.L_x_12798:
[----:B-----5:R3:W-:Y:S02]  /*98a0*/  STS.128 [R58+0x2800], R8 ;  /* 0x002800083a007388 */ /* 0x0207e40000000c00 */
.L_x_12793:
[----:B------:R-:W-:Y:S05]  /*98b0*/  BSYNC.RECONVERGENT B2 ;  /* 0x0000000000027941 */ /* 0x000fea0003800200 */
.L_x_12792:
        /* <DEDUP_REMOVED lines=52> */
.L_x_12805:
[----:B------:R-:W-:Y:S05]  /*9c00*/  BSYNC.RECONVERGENT B0 ;  /* 0x0000000000007941 */ /* 0x000fea0003800200 */
.L_x_12804:
[----:B-----5:R1:W-:Y:S02]  /*9c10*/  STS.128 [R58+0x1000], R8 ;  /* 0x001000083a007388 */ /* 0x0203e40000000c00 */
.L_x_12803:
[----:B------:R-:W-:Y:S05]  /*9c20*/  BSYNC.RECONVERGENT B1 ;  /* 0x0000000000017941 */ /* 0x000fea0003800200 */
.L_x_12802:
        /* <DEDUP_REMOVED lines=45> */
.L_x_12807:
[----:B------:R-:W-:Y:S05]  /*9f00*/  BSYNC.RECONVERGENT B0 ;  /* 0x0000000000007941 */ /* 0x000fea0003800200 */
.L_x_12806:
[----:B-----5:R1:W-:Y:S02]  /*9f10*/  STS.128 [R58+0x3000], R8 ;  /* 0x003000083a007388 */ /* 0x0203e40000000c00 */
.L_x_12801:
[----:B------:R-:W-:Y:S05]  /*9f20*/  BSYNC.RECONVERGENT B2 ;  /* 0x0000000000027941 */ /* 0x000fea0003800200 */
.L_x_12800:
        /* <DEDUP_REMOVED lines=53> */
.L_x_12811:
[----:B------:R-:W-:Y:S05]  /*a280*/  BSYNC.RECONVERGENT B0 ;  /* 0x0000000000007941 */ /* 0x000fea0003800200 */
.L_x_12810:
[----:B-----5:R1:W-:Y:S02]  /*a290*/  STS.128 [R58+0x1800], R8 ;  /* 0x001800083a007388 */ /* 0x0203e40000000c00 */
.L_x_12809:
[----:B------:R-:W-:Y:S05]  /*a2a0*/  BSYNC.RECONVERGENT B1 ;  /* 0x0000000000017941 */ /* 0x000fea0003800200 */
.L_x_12808:
        /* <DEDUP_REMOVED lines=46> */
.L_x_12813:
[----:B------:R-:W-:Y:S05]  /*a590*/  BSYNC.RECONVERGENT B0 ;  /* 0x0000000000007941 */ /* 0x000fea0003800200 */
.L_x_12812:
[----:B-----5:R1:W-:Y:S01]  /*a5a0*/  STS.128 [R58+0x3800], R8 ;  /* 0x003800083a007388 */ /* 0x0203e20000000c00 */
[----:B------:R-:W-:Y:S05]  /*a5b0*/  BRA `(.L_x_12782) ;  /* 0x0000002c00687947 */ /* 0x000fea0003800000 */
.L_x_12783:
        /* <DEDUP_REMOVED lines=97> */
.L_x_12818:
[----:B------:R-:W-:Y:S05]  /*abd0*/  BSYNC.RECONVERGENT B0 ;  /* 0x0000000000007941 */ /* 0x000fea0003800200 */
.L_x_12817:
[----:B------:R-:W-:Y:S05]  /*abe0*/  BSYNC.RECONVERGENT B1 ;  /* 0x0000000000017941 */ /* 0x000fea0003800200 */
.L_x_12816:
        /* <DEDUP_REMOVED lines=87> */
.L_x_12820:
[----:B------:R-:W-:Y:S05]  /*b160*/  BSYNC.RECONVERGENT B0 ;  /* 0x0000000000007941 */ /* 0x000fea0003800200 */
.L_x_12819:
[----:B-----5:R4:W-:Y:S02]  /*b170*/  STS.128 [R58+0x2000], R20 ;  /* 0x002000143a007388 */ /* 0x0209e40000000c00 */
.L_x_12815:
[----:B------:R-:W-:Y:S05]  /*b180*/  BSYNC.RECONVERGENT B2 ;  /* 0x0000000000027941 */ /* 0x000fea0003800200 */
.L_x_12814:
        /* <DEDUP_REMOVED lines=90> */
.L_x_12826:
[----:B------:R-:W-:Y:S05]  /*b730*/  BSYNC.RECONVERGENT B0 ;  /* 0x0000000000007941 */ /* 0x000fea0003800200 */
.L_x_12825:
[----:B-----5:R4:W-:Y:S02]  /*b740*/  STS.128 [R58+0x800], R20 ;  /* 0x000800143a007388 */ /* 0x0209e40000000c00 */
.L_x_12824:
[----:B------:R-:W-:Y:S05]  /*b750*/  BSYNC.RECONVERGENT B1 ;  /* 0x0000000000017941 */ /* 0x000fea0003800200 */
.L_x_12823:
        /* <DEDUP_REMOVED lines=83> */
.L_x_12828:
[----:B------:R-:W-:Y:S05]  /*bc90*/  BSYNC.RECONVERGENT B0 ;  /* 0x0000000000007941 */ /* 0x000fea0003800200 */
.L_x_12827:
[----:B-----5:R4:W-:Y:S02]  /*bca0*/  STS.128 [R58+0x2800], R20 ;  /* 0x002800143a007388 */ /* 0x0209e40000000c00 */
.L_x_12822:
[----:B------:R-:W-:Y:S05]  /*bcb0*/  BSYNC.RECONVERGENT B2 ;  /* 0x0000000000027941 */ /* 0x000fea0003800200 */
.L_x_12821:
        /* <DEDUP_REMOVED lines=91> */
.L_x_12834:
[----:B------:R-:W-:Y:S05]  /*c270*/  BSYNC.RECONVERGENT B0 ;  /* 0x0000000000007941 */ /* 0x000fea0003800200 */
.L_x_12833:
[----:B-----5:R1:W-:Y:S02]  /*c280*/  STS.128 [R58+0x1000], R20 ;  /* 0x001000143a007388 */ /* 0x0203e40000000c00 */
.L_x_12832:
[----:B------:R-:W-:Y:S05]  /*c290*/  BSYNC.RECONVERGENT B1 ;  /* 0x0000000000017941 */ /* 0x000fea0003800200 */
.L_x_12831:
        /* <DEDUP_REMOVED lines=84> */
.L_x_12836:
[----:B------:R-:W-:Y:S05]  /*c7e0*/  BSYNC.RECONVERGENT B0 ;  /* 0x0000000000007941 */ /* 0x000fea0003800200 */
.L_x_12835:
[----:B-----5:R4:W-:Y:S02]  /*c7f0*/  STS.128 [R58+0x3000], R20 ;  /* 0x003000143a007388 */ /* 0x0209e40000000c00 */
.L_x_12830:
[----:B------:R-:W-:Y:S05]  /*c800*/  BSYNC.RECONVERGENT B2 ;  /* 0x0000000000027941 */ /* 0x000fea0003800200 */
.L_x_12829:
        /* <DEDUP_REMOVED lines=92> */
.L_x_12840:
[----:B------:R-:W-:Y:S05]  /*cdd0*/  BSYNC.RECONVERGENT B0 ;  /* 0x0000000000007941 */ /* 0x000fea0003800200 */
.L_x_12839:
[----:B-----5:R4:W-:Y:S02]  /*cde0*/  STS.128 [R58+0x1800], R20 ;  /* 0x001800143a007388 */ /* 0x0209e40000000c00 */
.L_x_12838:
[----:B------:R-:W-:Y:S05]  /*cdf0*/  BSYNC.RECONVERGENT B1 ;  /* 0x0000000000017941 */ /* 0x000fea0003800200 */
.L_x_12837:
        /* <DEDUP_REMOVED lines=84> */
.L_x_12842:
[----:B------:R-:W-:Y:S05]  /*d340*/  BSYNC.RECONVERGENT B0 ;  /* 0x0000000000007941 */ /* 0x000fea0003800200 */
.L_x_12841:
[----:B-----5:R1:W-:Y:S02]  /*d350*/  STS.128 [R58+0x3800], R4 ;  /* 0x003800043a007388 */ /* 0x0203e40000000c00 */
.L_x_12782:
[----:B------:R-:W-:Y:S05]  /*d360*/  BSYNC.RECONVERGENT B3 ;  /* 0x0000000000037941 */ /* 0x000fea0003800200 */
.L_x_12774:
        /* <DEDUP_REMOVED lines=26> */
.L_x_12844:
[----:B------:R-:W-:Y:S05]  /*d510*/  BSYNC.RECONVERGENT B0 ;  /* 0x0000000000007941 */ /* 0x000fea0003800200 */
.L_x_12843:
        /* <DEDUP_REMOVED lines=14> */
.L_x_12846:
[----:B------:R-:W-:Y:S05]  /*d600*/  BSYNC.RECONVERGENT B0 ;  /* 0x0000000000007941 */ /* 0x000fea0003800200 */
.L_x_12845:
        /* <DEDUP_REMOVED lines=16> */
.L_x_12848:
[----:B------:R-:W-:Y:S05]  /*d710*/  BSYNC.RECONVERGENT B0 ;  /* 0x0000000000007941 */ /* 0x000fea0003800200 */
.L_x_12847:
        /* <DEDUP_REMOVED lines=16> */
.L_x_12850:
[----:B------:R-:W-:Y:S05]  /*d820*/  BSYNC.RECONVERGENT B0 ;  /* 0x0000000000007941 */ /* 0x000fea0003800200 */
.L_x_12849:
        /* <DEDUP_REMOVED lines=32> */
.L_x_12852:
[----:B------:R1:W-:Y:S04]  /*da30*/  STS.128 [R58+0x8000], RZ ;  /* 0x008000ff3a007388 */ /* 0x0003e80000000c00 */
[----:B------:R1:W-:Y:S02]  /*da40*/  STS.128 [R58+0xa000], RZ ;  /* 0x00a000ff3a007388 */ /* 0x0003e40000000c00 */
.L_x_12853:
[----:B------:R-:W-:Y:S05]  /*da50*/  BSYNC.RECONVERGENT B0 ;  /* 0x0000000000007941 */ /* 0x000fea0003800200 */
.L_x_12851:
        /* <DEDUP_REMOVED lines=21> */
.L_x_12855:
[----:B------:R-:W-:Y:S05]  /*dbb0*/  BSYNC.RECONVERGENT B0 ;  /* 0x0000000000007941 */ /* 0x000fea0003800200 */
.L_x_12854:
        /* <DEDUP_REMOVED lines=18> */
.L_x_12857:
[----:B------:R-:W-:Y:S05]  /*dce0*/  BSYNC.RECONVERGENT B0 ;  /* 0x0000000000007941 */ /* 0x000fea0003800200 */
.L_x_12856:
        /* <DEDUP_REMOVED lines=18> */
.L_x_12859:
[----:B------:R-:W-:Y:S05]  /*de10*/  BSYNC.RECONVERGENT B0 ;  /* 0x0000000000007941 */ /* 0x000fea0003800200 */
.L_x_12858:
[----:B------:R-:W5:Y:S01]  /*de20*/  LD.E R7, desc[UR4][R102.64+0x18c] ;  /* 0x00018c0466077980 */ /* 0x000f62000c101900 */
[----:B------:R-:W3:Y:S01]  /*de30*/  S2UR UR6, SR_CgaCtaId ;  /* 0x00000000000679c3 */ /* 0x000ee20000008800 */
[C---:B----4-:R-:W-:Y:S01]  /*de40*/  LOP3.LUT R3, R64.reuse, 0x8, R56, 0xf8, !PT ;  /* 0x0000000840037812 */ /* 0x050fe200078ef838 */
[----:B------:R-:W-:Y:S01]  /*de50*/  UMOV UR7, 0x400 ;  /* 0x0000040000077882 */ /* 0x000fe20000000000 */
[----:B------:R-:W-:Y:S01]  /*de60*/  LOP3.LUT R63, R63, 0x200, R66, 0xf8, !PT ;  /* 0x000002003f3f7812 */ /* 0x000fe200078ef842 */
[----:B------:R-:W0:Y:S01]  /*de70*/  LDGDEPBAR ;  /* 0x00000000000079af */ /* 0x000e220000000000 */
[----:B--2---:R-:W-:Y:S01]  /*de80*/  LOP3.LUT R9, R64, 0x8, R175, 0x78, !PT ;  /* 0x0000000840097812 */ /* 0x004fe200078e78af */
[----:B------:R-:W-:Y:S01]  /*de90*/  BSSY.RECONVERGENT B1, `(.L_x_12860) ;  /* 0x0000140000017945 */ /* 0x000fe20003800200 */
[----:B------:R-:W-:Y:S02]  /*dea0*/  SHF.L.U32 R59, R59, 0xa, RZ ;  /* 0x0000000a3b3b7819 */ /* 0x000fe400000006ff */
[----:B------:R-:W-:-:S02]  /*deb0*/  LOP3.LUT R14, R3, 0x38, R60, 0x78, !PT ;  /* 0x00000038030e7812 */ /* 0x000fc400078e783c */
[----:B------:R-:W-:Y:S02]  /*dec0*/  LOP3.LUT R3, R9, 0x38, R60, 0x78, !PT ;  /* 0x0000003809037812 */ /* 0x000fe400078e783c */
[----:B------:R-:W-:Y:S02]  /*ded0*/  LOP3.LUT R2, R59, 0x400, RZ, 0xc0, !PT ;  /* 0x000004003b027812 */ /* 0x000fe400078ec0ff */
[----:B------:R-:W-:Y:S02]  /*dee0*/  IADD3 R159, PT, PT, R14, R63, RZ ;  /* 0x0000003f0e9f7210 */ /* 0x000fe40007ffe0ff */
[----:B------:R-:W-:Y:S02]  /*def0*/  LEA R3, R3, R2, 0x1 ;  /* 0x0000000203037211 */ /* 0x000fe400078e08ff */
[----:B------:R-:W-:Y:S02]  /*df00*/  R2P PR, R175, 0x6 ;  /* 0x00000006af007804 */ /* 0x000fe40000000000 */
[----:B------:R-:W-:-:S02]  /*df10*/  MOV R2, 0x20 ;  /* 0x0000002000027802 */ /* 0x000fc40000000f00 */
[----:B------:R-:W-:Y:S01]  /*df20*/  MOV R4, 0x40 ;  /* 0x0000004000047802 */ /* 0x000fe20000000f00 */
[----:B---3--:R-:W-:Y:S01]  /*df30*/  ULEA UR6, UR6, UR7, 0x18 ;  /* 0x0000000706067291 */ /* 0x008fe2000f8ec0ff */
[----:B------:R-:W-:Y:S02]  /*df40*/  SEL R2, R2, 0xffffffe0, !P1 ;  /* 0xffffffe002027807 */ /* 0x000fe40004800000 */
[----:B------:R-:W-:Y:S02]  /*df50*/  SEL R4, R4, 0xffffffc0, !P2 ;  /* 0xffffffc004047807 */ /* 0x000fe40005000000 */
[----:B------:R-:W-:Y:S02]  /*df60*/  ISETP.GT.AND P0, PT, R177, R168, PT ;  /* 0x000000a8b100720c */ /* 0x000fe40003f04270 */
[----:B------:R-:W-:Y:S02]  /*df70*/  LEA R159, R159, UR6, 0x1 ;  /* 0x000000069f9f7c11 */ /* 0x000fe4000f8e08ff */
[----:B------:R-:W-:Y:S01]  /*df80*/  LDSM.16.M88.4 R36, [R3+UR6+0x4000] ;  /* 0x004000060324783b */ /* 0x000fe20008000200 */
[----:B------:R-:W-:-:S02]  /*df90*/  IADD3 R158, PT, PT, R3, UR6, RZ ;  /* 0x00000006039e7c10 */ /* 0x000fc4000fffe0ff */
[CC--:B------:R-:W-:Y:S01]  /*dfa0*/  IADD3 R157, PT, PT, R159.reuse, R2.reuse, RZ ;  /* 0x000000029f9d7210 */ /* 0x0c0fe20007ffe0ff */
[----:B------:R-:W2:Y:S01]  /*dfb0*/  LDSM.16.M88.4 R52, [R159] ;  /* 0x000000009f34783b */ /* 0x000ea20000000200 */
[C---:B------:R-:W-:Y:S02]  /*dfc0*/  IADD3 R154, PT, PT, R158.reuse, R2, RZ ;  /* 0x000000029e9a7210 */ /* 0x040fe40007ffe0ff */
[-C--:B------:R-:W-:Y:S01]  /*dfd0*/  IADD3 R156, PT, PT, R159, R4.reuse, RZ ;  /* 0x000000049f9c7210 */ /* 0x080fe20007ffe0ff */
[----:B------:R-:W3:Y:S01]  /*dfe0*/  LDSM.16.M88.4 R72, [R3+UR6+0x4800] ;  /* 0x004800060348783b */ /* 0x000ee20008000200 */
[----:B------:R-:W-:Y:S02]  /*dff0*/  IADD3 R153, PT, PT, R158, R4, RZ ;  /* 0x000000049e997210 */ /* 0x000fe40007ffe0ff */
[C---:B------:R-:W-:Y:S01]  /*e000*/  IADD3 R155, PT, PT, R2.reuse, R156, RZ ;  /* 0x0000009c029b7210 */ /* 0x040fe20007ffe0ff */
[----:B------:R-:W4:Y:S01]  /*e010*/  LDSM.16.M88.4 R64, [R3+UR6+0x5000] ;  /* 0x005000060340783b */ /* 0x000f220008000200 */
[----:B------:R-:W-:-:S03]  /*e020*/  IADD3 R152, PT, PT, R2, R153, RZ ;  /* 0x0000009902987210 */ /* 0x000fc60007ffe0ff */
[----:B------:R-:W1:Y:S04]  /*e030*/  LDSM.16.M88.4 R16, [R3+UR6+0x5800] ;  /* 0x005800060310783b */ /* 0x000e680008000200 */
[----:B------:R-:W-:Y:S04]  /*e040*/  LDSM.16.M88.4 R8, [R157] ;  /* 0x000000009d08783b */ /* 0x000fe80000000200 */
[----:B------:R-:W1:Y:S04]  /*e050*/  LDSM.16.M88.4 R40, [R154+0x4000] ;  /* 0x004000009a28783b */ /* 0x000e680000000200 */
[----:B------:R-:W1:Y:S04]  /*e060*/  LDSM.16.M88.4 R44, [R154+0x5000] ;  /* 0x005000009a2c783b */ /* 0x000e680000000200 */
[----:B------:R-:W1:Y:S04]  /*e070*/  LDSM.16.M88.4 R76, [R154+0x4800] ;  /* 0x004800009a4c783b */ /* 0x000e680000000200 */
[----:B------:R-:W1:Y:S04]  /*e080*/  LDSM.16.M88.4 R28, [R154+0x5800] ;  /* 0x005800009a1c783b */ /* 0x000e680000000200 */
[----:B------:R-:W-:Y:S01]  /*e090*/  LDSM.16.M88.4 R24, [R153+0x4000] ;  /* 0x004000009918783b */ /* 0x000fe20000000200 */
[C---:B--2---:R-:W-:Y:S03]  /*e0a0*/  HMMA.16816.F32.BF16 R20, R52.reuse, R36, RZ ;  /* 0x000000243414723c */ /* 0x044fe600000418ff */
        /* <DEDUP_REMOVED lines=29> */
[----:B------:R-:W2:Y:S07]  /*e280*/  LDSM.16.M88.4 R40, [R3+UR6+0x6000] ;  /* 0x006000060328783b */ /* 0x000eae0008000200 */
[C---:B------:R-:W-:Y:S08]  /*e290*/  HMMA.16816.F32.BF16 R68, R16.reuse, R84, R68 ;  /* 0x000000541044723c */ /* 0x040ff00000041844 */
[C---:B------:R-:W-:Y:S01]  /*e2a0*/  HMMA.16816.F32.BF16 R64, R16.reuse, R86, R64 ;  /* 0x000000561040723c */ /* 0x040fe20000041840 */
[----:B------:R-:W-:Y:S07]  /*e2b0*/  LDSM.16.M88.4 R84, [R3+UR6+0x6800] ;  /* 0x006800060354783b */ /* 0x000fee0008000200 */
        /* <DEDUP_REMOVED lines=15> */
[----:B------:R-:W-:Y:S07]  /*e3b0*/  LDSM.16.M88.4 R76, [R3+UR6+0x7000] ;  /* 0x00700006034c783b */ /* 0x000fee0008000200 */
        /* <DEDUP_REMOVED lines=9> */
[----:B------:R-:W1:Y:S07]  /*e450*/  LDSM.16.M88.4 R24, [R3+UR6+0x7800] ;  /* 0x007800060318783b */ /* 0x000e6e0008000200 */
[----:B------:R-:W-:Y:S08]  /*e460*/  HMMA.16816.F32.BF16 R72, R80, R86, R72 ;  /* 0x000000565048723c */ /* 0x000ff00000041848 */
[C---:B--2---:R-:W-:Y:S08]  /*e470*/  HMMA.16816.F32.BF16 R20, R16.reuse, R8, R20 ;  /* 0x000000081014723c */ /* 0x044ff00000041814 */
[----:B------:R-:W-:Y:S01]  /*e480*/  HMMA.16816.F32.BF16 R36, R16, R10, R36 ;  /* 0x0000000a1024723c */ /* 0x000fe20000041824 */
[----:B------:R-:W2:Y:S07]  /*e490*/  LDSM.16.M88.4 R8, [R154+0x7000] ;  /* 0x007000009a08783b */ /* 0x000eae0000000200 */
[----:B------:R-:W-:Y:S01]  /*e4a0*/  HMMA.16816.F32.BF16 R84, R80, R76, R68 ;  /* 0x0000004c5054723c */ /* 0x000fe20000041844 */
[----:B------:R-:W3:Y:S04]  /*e4b0*/  LDSM.16.M88.4 R68, [R153+0x6800] ;  /* 0x006800009944783b */ /* 0x000ee80000000200 */
[-C--:B------:R-:W-:Y:S01]  /*e4c0*/  FMUL.FTZ R15, R20, R7.reuse ;  /* 0x00000007140f7220 */ /* 0x080fe20000410000 */
[-C--:B------:R-:W-:Y:S01]  /*e4d0*/  FMUL.FTZ R51, R21, R7.reuse ;  /* 0x0000000715337220 */ /* 0x080fe20000410000 */
[-C--:B------:R-:W-:Y:S01]  /*e4e0*/  FMUL.FTZ R59, R22, R7.reuse ;  /* 0x00000007163b7220 */ /* 0x080fe20000410000 */
[-C--:B------:R-:W-:Y:S01]  /*e4f0*/  FMUL.FTZ R77, R23, R7.reuse ;  /* 0x00000007174d7220 */ /* 0x080fe20000410000 */
[----:B------:R-:W-:Y:S01]  /*e500*/  HMMA.16816.F32.BF16 R88, R44, R40, R32 ;  /* 0x000000282c58723c */ /* 0x000fe20000041820 */
[----:B------:R-:W4:Y:S01]  /*e510*/  LDSM.16.M88.4 R20, [R153+0x7000] ;  /* 0x007000009914783b */ /* 0x000f220000000200 */
[----:B------:R-:W1:Y:S03]  /*e520*/  MUFU.TANH R15, R15 ;  /* 0x0000000f000f7308 */ /* 0x000e660000002400 */
[-C--:B------:R-:W-:Y:S01]  /*e530*/  FMUL.FTZ R39, R39, R7.reuse ;  /* 0x0000000727277220 */ /* 0x080fe20000410000 */
[----:B------:R-:W-:Y:S02]  /*e540*/  LDSM.16.M88.4 R32, [R152+0x6800] ;  /* 0x006800009820783b */ /* 0x000fe40000000200 */
[----:B------:R-:W-:Y:S02]  /*e550*/  HMMA.16816.F32.BF16 R64, R80, R78, R64 ;  /* 0x0000004e5040723c */ /* 0x000fe40000041840 */
[----:B------:R-:W2:Y:S06]  /*e560*/  MUFU.TANH R51, R51 ;  /* 0x0000003300337308 */ /* 0x000eac0000002400 */
[----:B------:R-:W-:Y:S01]  /*e570*/  HMMA.16816.F32.BF16 R72, R44, R42, R72 ;  /* 0x0000002a2c48723c */ /* 0x000fe20000041848 */
[----:B------:R-:W5:Y:S01]  /*e580*/  LDSM.16.M88.4 R40, [R154+0x7800] ;  /* 0x007800009a28783b */ /* 0x000f620000000200 */
[----:B------:R-:W3:Y:S06]  /*e590*/  MUFU.TANH R59, R59 ;  /* 0x0000003b003b7308 */ /* 0x000eec0000002400 */
[----:B-1----:R-:W-:Y:S02]  /*e5a0*/  HMMA.16816.F32.BF16 R52, R80, R26, R52 ;  /* 0x0000001a5034723c */ /* 0x002fe40000041834 */
[----:B------:R-:W1:Y:S06]  /*e5b0*/  MUFU.TANH R77, R77 ;  /* 0x0000004d004d7308 */ /* 0x000e6c0000002400 */
[C---:B--2---:R-:W-:Y:S02]  /*e5c0*/  HMMA.16816.F32.BF16 R84, R44.reuse, R8, R84 ;  /* 0x000000082c54723c */ /* 0x044fe40000041854 */
[----:B------:R-:W2:Y:S06]  /*e5d0*/  MUFU.TANH R39, R39 ;  /* 0x0000002700277308 */ /* 0x000eac0000002400 */
[----:B------:R-:W-:Y:S01]  /*e5e0*/  HMMA.16816.F32.BF16 R64, R44, R10, R64 ;  /* 0x0000000a2c40723c */ /* 0x000fe20000041840 */
[----:B------:R-:W1:Y:S07]  /*e5f0*/  LDSM.16.M88.4 R8, [R153+0x7800] ;  /* 0x007800009908783b */ /* 0x000e6e0000000200 */
[----:B------:R-:W-:Y:S05]  /*e600*/  HMMA.16816.F32.BF16 R60, R80, R24, R60 ;  /* 0x00000018503c723c */ /* 0x000fea000004183c */
[----:B------:R-:W-:-:S06]  /*e610*/  FMUL.FTZ R25, R36, R7 ;  /* 0x0000000724197220 */ /* 0x000fcc0000410000 */
[----:B------:R-:W1:Y:S01]  /*e620*/  MUFU.TANH R25, R25 ;  /* 0x0000001900197308 */ /* 0x000e620000002400 */
[C---:B---3--:R-:W-:Y:S08]  /*e630*/  HMMA.16816.F32.BF16 R88, R28.reuse, R68, R88 ;  /* 0x000000441c58723c */ /* 0x048ff00000041858 */
[C---:B------:R-:W-:Y:S01]  /*e640*/  HMMA.16816.F32.BF16 R72, R28.reuse, R70, R72 ;  /* 0x000000461c48723c */ /* 0x040fe20000041848 */
[----:B------:R-:W3:Y:S07]  /*e650*/  LDSM.16.M88.4 R68, [R152+0x7000] ;  /* 0x007000009844783b */ /* 0x000eee0000000200 */
[C---:B----4-:R-:W-:Y:S08]  /*e660*/  HMMA.16816.F32.BF16 R84, R28.reuse, R20, R84 ;  /* 0x000000141c54723c */ /* 0x050ff00000041854 */
[----:B------:R-:W-:Y:S01]  /*e670*/  HMMA.16816.F32.BF16 R64, R28, R22, R64 ;  /* 0x000000161c40723c */ /* 0x000fe20000041840 */
[----:B------:R-:W4:Y:S01]  /*e680*/  LDSM.16.M88.4 R20, [R152+0x7800] ;  /* 0x007800009814783b */ /* 0x000f220000000200 */
[----:B------:R-:W-:-:S06]  /*e690*/  DEPBAR.LE SB0, 0x0 ;  /* 0x000080000000791a */ /* 0x000fcc0000000000 */
[C---:B-----5:R-:W-:Y:S08]  /*e6a0*/  HMMA.16816.F32.BF16 R52, R44.reuse, R42, R52 ;  /* 0x0000002a2c34723c */ /* 0x060ff00000041834 */
[----:B------:R-:W-:Y:S08]  /*e6b0*/  HMMA.16816.F32.BF16 R60, R44, R40, R60 ;  /* 0x000000282c3c723c */ /* 0x000ff0000004183c */
[----:B------:R-:W-:Y:S05]  /*e6c0*/  HMMA.16816.F32.BF16 R88, R16, R32, R88 ;  /* 0x000000201058723c */ /* 0x000fea0000041858 */
[-C--:B------:R-:W-:Y:S01]  /*e6d0*/  FMUL.FTZ R33, R37, R7.reuse ;  /* 0x0000000725217220 */ /* 0x080fe20000410000 */
[----:B------:R-:W-:-:S05]  /*e6e0*/  FMUL.FTZ R37, R38, R7 ;  /* 0x0000000726257220 */ /* 0x000fca0000410000 */
[----:B------:R-:W2:Y:S01]  /*e6f0*/  MUFU.TANH R33, R33 ;  /* 0x0000002100217308 */ /* 0x000ea20000002400 */
        /* <DEDUP_REMOVED lines=11> */
[----:B----4-:R-:W-:Y:S03]  /*e7b0*/  HMMA.16816.F32.BF16 R52, R16, R22, R52 ;  /* 0x000000161034723c */ /* 0x010fe60000041834 */
[-C--:B------:R-:W-:Y:S01]  /*e7c0*/  FMUL.FTZ R27, R74, R7.reuse ;  /* 0x000000074a1b7220 */ /* 0x080fe20000410000 */
[-C--:B------:R-:W-:Y:S01]  /*e7d0*/  FMUL.FTZ R9, R75, R7.reuse ;  /* 0x000000074b097220 */ /* 0x080fe20000410000 */
[----:B------:R-:W-:-:S02]  /*e7e0*/  FMUL.FTZ R72, R72, R7 ;  /* 0x0000000748487220 */ /* 0x000fc40000410000 */
[----:B------:R-:W4:Y:S01]  /*e7f0*/  MUFU.TANH R89, R89 ;  /* 0x0000005900597308 */ /* 0x000f220000002400 */
[C---:B------:R-:W-:Y:S03]  /*e800*/  HMMA.16816.F32.BF16 R84, R16.reuse, R68, R84 ;  /* 0x000000441054723c */ /* 0x040fe60000041854 */
[-C--:B------:R-:W-:Y:S01]  /*e810*/  FMUL.FTZ R69, R73, R7.reuse ;  /* 0x0000000749457220 */ /* 0x080fe20000410000 */
        /* <DEDUP_REMOVED lines=10> */
[----:B------:R1:W1:Y:S03]  /*e8c0*/  MUFU.TANH R91, R72 ;  /* 0x00000048005b7308 */ /* 0x0002660000002400 */
[-C--:B------:R-:W-:Y:S01]  /*e8d0*/  FMUL.FTZ R71, R84, R7.reuse ;  /* 0x0000000754477220 */ /* 0x080fe20000410000 */
[-C--:B------:R-:W-:Y:S01]  /*e8e0*/  FMUL.FTZ R73, R86, R7.reuse ;  /* 0x0000000756497220 */ /* 0x080fe20000410000 */
[-C--:B------:R-:W-:Y:S01]  /*e8f0*/  FMUL.FTZ R45, R87, R7.reuse ;  /* 0x00000007572d7220 */ /* 0x080fe20000410000 */
[----:B------:R-:W-:-:S02]  /*e900*/  FMUL.FTZ R85, R85, R7 ;  /* 0x0000000755557220 */ /* 0x000fc40000410000 */
[----:B------:R-:W1:Y:S04]  /*e910*/  MUFU.TANH R69, R69 ;  /* 0x0000004500457308 */ /* 0x000e680000002400 */
[-C--:B------:R-:W-:Y:S01]  /*e920*/  FMUL.FTZ R61, R61, R7.reuse ;  /* 0x000000073d3d7220 */ /* 0x080fe20000410000 */
[-C--:B------:R-:W-:Y:S01]  /*e930*/  FMUL.FTZ R23, R63, R7.reuse ;  /* 0x000000073f177220 */ /* 0x080fe20000410000 */
[-C--:B------:R-:W-:Y:S01]  /*e940*/  FMUL.FTZ R60, R60, R7.reuse ;  /* 0x000000073c3c7220 */ /* 0x080fe20000410000 */
[----:B------:R-:W-:Y:S01]  /*e950*/  FMUL.FTZ R62, R62, R7 ;  /* 0x000000073e3e7220 */ /* 0x000fe20000410000 */
        /* <DEDUP_REMOVED lines=33> */
.L_x_12863:
        /* <DEDUP_REMOVED lines=60> */
.L_x_12864:
[----:B------:R-:W-:Y:S05]  /*ef30*/  BSYNC.RECONVERGENT B0 ;  /* 0x0000000000007941 */ /* 0x000fea0003800200 */
.L_x_12862:
        /* <DEDUP_REMOVED lines=53> */
.L_x_12861:
[----:B------:R-:W-:Y:S05]  /*f290*/  BSYNC.RECONVERGENT B1 ;  /* 0x0000000000017941 */ /* 0x000fea0003800200 */
.L_x_12860:
[----:B------:R-:W2:Y:S01]  /*f2a0*/  LD.E R115, desc[UR4][R102.64+0xdc] ;  /* 0x0000dc0466737980 */ /* 0x000ea2000c101900 */
[----:B------:R-:W-:Y:S01]  /*f2b0*/  SHF.R.U32.HI R3, RZ, 0x2, R175 ;  /* 0x00000002ff037819 */ /* 0x000fe200000116af */
[----:B---3--:R-:W-:-:S03]  /*f2c0*/  IMAD.SHL.U32 R6, R175, 0x2, RZ ;  /* 0x00000002af067824 */ /* 0x008fc600078e00ff */
[----:B------:R-:W-:Y:S02]  /*f2d0*/  LOP3.LUT R3, R3, 0x7, RZ, 0xc0, !PT ;  /* 0x0000000703037812 */ /* 0x000fe400078ec0ff */
[----:B------:R-:W-:Y:S02]  /*f2e0*/  LOP3.LUT R6, R6, 0x6, RZ, 0xc0, !PT ;  /* 0x0000000606067812 */ /* 0x000fe400078ec0ff */
[----:B------:R-:W-:-:S03]  /*f2f0*/  LOP3.LUT R5, R3, 0x1f0, R56, 0xf8, !PT ;  /* 0x000001f003057812 */ /* 0x000fc600078ef838 */
[----:B------:R-:W-:Y:S01]  /*f300*/  IMAD R17, R177, 0x40, R6 ;  /* 0x00000040b1117824 */ /* 0x000fe200078e0206 */
[----:B------:R-:W-:-:S03]  /*f310*/  IADD3 R5, PT, PT, -R181, R5, R176 ;  /* 0x00000005b5057210 */ /* 0x000fc60007ffe1b0 */
[----:B------:R-:W-:Y:S02]  /*f320*/  VIADD R57, R17, 0x1 ;  /* 0x0000000111397836 */ /* 0x000fe40000000000 */
[----:B------:R-:W-:-:S04]  /*f330*/  IMAD.IADD R10, R5, 0x1, R106 ;  /* 0x00000001050a7824 */ /* 0x000fc800078e026a */
[----:B------:R-:W-:-:S05]  /*f340*/  IMAD.IADD R13, R10, 0x1, -R57 ;  /* 0x000000010a0d7824 */ /* 0x000fca00078e0a39 */
[----:B------:R-:W-:-:S04]  /*f350*/  IABS R13, R13 ;  /* 0x0000000d000d7213 */ /* 0x000fc80000000000 */
[----:B------:R-:W-:Y:S01]  /*f360*/  I2FP.F32.S32 R13, R13 ;  /* 0x0000000d000d7245 */ /* 0x000fe20000201400 */
[----:B------:R-:W-:-:S04]  /*f370*/  VIADD R5, R17, 0x8 ;  /* 0x0000000811057836 */ /* 0x000fc80000000000 */
[----:B------:R-:W-:Y:S01]  /*f380*/  FFMA.FTZ R13, -R0, R13, R51 ;  /* 0x0000000d000d7223 */ /* 0x000fe20000010133 */
[C---:B------:R-:W-:Y:S02]  /*f390*/  VIADD R51, R17.reuse, 0x11 ;  /* 0x0000001111337836 */ /* 0x040fe40000000000 */
[C---:B------:R-:W-:Y:S02]  /*f3a0*/  VIADD R21, R17.reuse, 0x18 ;  /* 0x0000001811157836 */ /* 0x040fe40000000000 */
[C---:B------:R-:W-:Y:S02]  /*f3b0*/  VIADD R19, R17.reuse, 0x19 ;  /* 0x0000001911137836 */ /* 0x040fe40000000000 */
[C---:B------:R-:W-:Y:S02]  /*f3c0*/  IMAD.IADD R18, R10.reuse, 0x1, -R51 ;  /* 0x000000010a127824 */ /* 0x040fe400078e0a33 */
[C---:B------:R-:W-:Y:S02]  /*f3d0*/  IMAD.IADD R8, R10.reuse, 0x1, -R5 ;  /* 0x000000010a087824 */ /* 0x040fe400078e0a05 */
[----:B------:R-:W-:Y:S01]  /*f3e0*/  VIADD R55, R17, 0x10 ;  /* 0x0000001011377836 */ /* 0x000fe20000000000 */
[----:B------:R-:W-:Y:S01]  /*f3f0*/  IABS R18, R18 ;  /* 0x0000001200127213 */ /* 0x000fe20000000000 */
[----:B------:R-:W-:-:S02]  /*f400*/  IMAD.IADD R12, R10, 0x1, -R21 ;  /* 0x000000010a0c7824 */ /* 0x000fc400078e0a15 */
[C---:B------:R-:W-:Y:S01]  /*f410*/  IMAD.IADD R6, R10.reuse, 0x1, -R19 ;  /* 0x000000010a067824 */ /* 0x040fe200078e0a13 */
[----:B------:R-:W-:Y:S01]  /*f420*/  IABS R8, R8 ;  /* 0x0000000800087213 */ /* 0x000fe20000000000 */
[----:B------:R-:W-:Y:S01]  /*f430*/  IMAD.IADD R20, R10, 0x1, -R55 ;  /* 0x000000010a147824 */ /* 0x000fe200078e0a37 */
[----:B------:R-:W-:Y:S02]  /*f440*/  IABS R12, R12 ;  /* 0x0000000c000c7213 */ /* 0x000fe40000000000 */
[----:B------:R-:W-:Y:S02]  /*f450*/  IABS R6, R6 ;  /* 0x0000000600067213 */ /* 0x000fe40000000000 */
[----:B------:R-:W-:Y:S02]  /*f460*/  I2FP.F32.S32 R18, R18 ;  /* 0x0000001200127245 */ /* 0x000fe40000201400 */
[----:B------:R-:W-:Y:S02]  /*f470*/  I2FP.F32.S32 R8, R8 ;  /* 0x0000000800087245 */ /* 0x000fe40000201400 */
[----:B------:R-:W-:Y:S01]  /*f480*/  ISETP.GE.AND P6, PT, R5, R106, PT ;  /* 0x0000006a0500720c */ /* 0x000fe20003fc6270 */
[----:B------:R-:W-:Y:S01]  /*f490*/  FFMA.FTZ R5, -R0, R18, R35 ;  /* 0x0000001200057223 */ /* 0x000fe20000010123 */
[----:B------:R-:W-:-:S02]  /*f4a0*/  IABS R20, R20 ;  /* 0x0000001400147213 */ /* 0x000fc40000000000 */
[----:B------:R-:W-:Y:S02]  /*f4b0*/  I2FP.F32.S32 R12, R12 ;  /* 0x0000000c000c7245 */ /* 0x000fe40000201400 */
[----:B------:R-:W-:Y:S01]  /*f4c0*/  I2FP.F32.S32 R6, R6 ;  /* 0x0000000600067245 */ /* 0x000fe20000201400 */
[C---:B------:R-:W-:Y:S02]  /*f4d0*/  VIADD R35, R17.reuse, 0x20 ;  /* 0x0000002011237836 */ /* 0x040fe40000000000 */
[C---:B------:R-:W-:Y:S01]  /*f4e0*/  FFMA.FTZ R8, -R0.reuse, R8, R25 ;  /* 0x0000000800087223 */ /* 0x040fe20000010119 */
[----:B------:R-:W-:Y:S01]  /*f4f0*/  I2FP.F32.S32 R20, R20 ;  /* 0x0000001400147245 */ /* 0x000fe20000201400 */
[----:B-1----:R-:W-:Y:S02]  /*f500*/  VIADD R85, R17, 0x9 ;  /* 0x0000000911557836 */ /* 0x002fe40000000000 */
[C---:B------:R-:W-:Y:S01]  /*f510*/  FFMA.FTZ R25, -R0.reuse, R12, R91 ;  /* 0x0000000c00197223 */ /* 0x040fe2000001015b */
[----:B------:R-:W-:Y:S01]  /*f520*/  FFMA.FTZ R11, -R0, R6, R69 ;  /* 0x00000006000b7223 */ /* 0x000fe20000010145 */
[----:B------:R-:W-:-:S02]  /*f530*/  IMAD.IADD R6, R10, 0x1, -R35 ;  /* 0x000000010a067824 */ /* 0x000fc400078e0a23 */
[C---:B------:R-:W-:Y:S02]  /*f540*/  VIADD R12, R10.reuse, 0x8 ;  /* 0x000000080a0c7836 */ /* 0x040fe40000000000 */
[----:B------:R-:W-:Y:S02]  /*f550*/  IMAD.IADD R18, R10, 0x1, -R17 ;  /* 0x000000010a127824 */ /* 0x000fe400078e0a11 */
[----:B------:R-:W-:Y:S01]  /*f560*/  FFMA.FTZ R7, -R0, R20, R79 ;  /* 0x0000001400077223 */ /* 0x000fe2000001014f */
[----:B------:R-:W-:Y:S01]  /*f570*/  IMAD.IADD R16, R10, 0x1, -R85 ;  /* 0x000000010a107824 */ /* 0x000fe200078e0a55 */
[-C--:B------:R-:W-:Y:S01]  /*f580*/  ISETP.GE.AND P5, PT, R85, R106.reuse, PT ;  /* 0x0000006a5500720c */ /* 0x080fe20003fa6270 */
[C---:B------:R-:W-:Y:S01]  /*f590*/  IMAD.IADD R20, R12.reuse, 0x1, -R17 ;  /* 0x000000010c147824 */ /* 0x040fe200078e0a11 */
[----:B------:R-:W-:Y:S01]  /*f5a0*/  ISETP.GE.AND P0, PT, R57, R106, PT ;  /* 0x0000006a3900720c */ /* 0x000fe20003f06270 */
[C---:B------:R-:W-:Y:S01]  /*f5b0*/  IMAD.IADD R85, R12.reuse, 0x1, -R85 ;  /* 0x000000010c557824 */ /* 0x040fe200078e0a55 */
[----:B------:R-:W-:Y:S01]  /*f5c0*/  IABS R6, R6 ;  /* 0x0000000600067213 */ /* 0x000fe20000000000 */
[----:B------:R-:W-:Y:S01]  /*f5d0*/  IMAD.IADD R57, R12, 0x1, -R57 ;  /* 0x000000010c397824 */ /* 0x000fe200078e0a39 */
[----:B------:R-:W-:-:S02]  /*f5e0*/  IABS R18, R18 ;  /* 0x0000001200127213 */ /* 0x000fc40000000000 */
[----:B------:R-:W-:Y:S02]  /*f5f0*/  IABS R20, R20 ;  /* 0x0000001400147213 */ /* 0x000fe40000000000 */
[----:B------:R-:W-:Y:S02]  /*f600*/  I2FP.F32.S32 R6, R6 ;  /* 0x0000000600067245 */ /* 0x000fe40000201400 */
[----:B------:R-:W-:Y:S02]  /*f610*/  IABS R85, R85 ;  /* 0x0000005500557213 */ /* 0x000fe40000000000 */
[----:B------:R-:W-:Y:S02]  /*f620*/  I2FP.F32.S32 R18, R18 ;  /* 0x0000001200127245 */ /* 0x000fe40000201400 */
[----:B------:R-:W-:Y:S01]  /*f630*/  IABS R57, R57 ;  /* 0x0000003900397213 */ /* 0x000fe20000000000 */
[----:B------:R-:W-:Y:S01]  /*f640*/  FFMA.FTZ R71, -R0, R6, R71 ;  /* 0x0000000600477223 */ /* 0x000fe20000010147 */
[----:B------:R-:W-:-:S02]  /*f650*/  IABS R16, R16 ;  /* 0x0000001000107213 */ /* 0x000fc40000000000 */
[----:B------:R-:W-:Y:S01]  /*f660*/  I2FP.F32.S32 R20, R20 ;  /* 0x0000001400147245 */ /* 0x000fe20000201400 */
[CC--:B------:R-:W-:Y:S01]  /*f670*/  FFMA.FTZ R24, -R0.reuse, R18.reuse, R15 ;  /* 0x0000001200187223 */ /* 0x0c0fe2000001010f */
[----:B------:R-:W-:Y:S02]  /*f680*/  I2FP.F32.S32 R22, R85 ;  /* 0x0000005500167245 */ /* 0x000fe40000201400 */
[----:B------:R-:W-:Y:S01]  /*f690*/  I2FP.F32.S32 R6, R57 ;  /* 0x0000003900067245 */ /* 0x000fe20000201400 */
[C---:B------:R-:W-:Y:S01]  /*f6a0*/  FFMA.FTZ R15, -R0.reuse, R18, R37 ;  /* 0x00000012000f7223 */ /* 0x040fe20000010125 */
[----:B------:R-:W-:Y:S01]  /*f6b0*/  ISETP.GE.AND P1, PT, R17, R106, PT ;  /* 0x0000006a1100720c */ /* 0x000fe20003f26270 */
[----:B------:R-:W-:Y:S01]  /*f6c0*/  FFMA.FTZ R59, -R0, R20, R59 ;  /* 0x00000014003b7223 */ /* 0x000fe2000001013b */
[----:B------:R-:W-:Y:S01]  /*f6d0*/  I2FP.F32.S32 R16, R16 ;  /* 0x0000001000107245 */ /* 0x000fe20000201400 */
[----:B------:R-:W-:Y:S02]  /*f6e0*/  IMAD.IADD R18, R12, 0x1, -R19 ;  /* 0x000000010c127824 */ /* 0x000fe400078e0a13 */
[----:B------:R-:W-:Y:S01]  /*f6f0*/  FFMA.FTZ R20, -R0, R22, R39 ;  /* 0x0000001600147223 */ /* 0x000fe20000010127 */
[----:B------:R-:W-:Y:S01]  /*f700*/  ISETP.GE.AND P4, PT, R55, R106, PT ;  /* 0x0000006a3700720c */ /* 0x000fe20003f86270 */
[----:B------:R-:W-:-:S02]  /*f710*/  IMAD.IADD R26, R12, 0x1, -R51 ;  /* 0x000000010c1a7824 */ /* 0x000fc400078e0a33 */
[----:B------:R-:W-:Y:S01]  /*f720*/  FFMA.FTZ R77, -R0, R6, R77 ;  /* 0x00000006004d7223 */ /* 0x000fe2000001014d */
[----:B------:R-:W-:Y:S01]  /*f730*/  FSEL R37, R24, -INF , !P1 ;  /* 0xff80000018257808 */ /* 0x000fe20004800000 */
[C---:B------:R-:W-:Y:S02]  /*f740*/  IMAD.IADD R55, R12.reuse, 0x1, -R55 ;  /* 0x000000010c377824 */ /* 0x040fe400078e0a37 */
[----:B------:R-:W-:Y:S02]  /*f750*/  IMAD.IADD R22, R12, 0x1, -R35 ;  /* 0x000000010c167824 */ /* 0x000fe400078e0a23 */
[----:B------:R-:W-:Y:S01]  /*f760*/  FFMA.FTZ R16, -R0, R16, R33 ;  /* 0x0000001000107223 */ /* 0x000fe20000010121 */
[----:B------:R-:W-:Y:S01]  /*f770*/  IMAD.IADD R24, R12, 0x1, -R21 ;  /* 0x000000010c187824 */ /* 0x000fe200078e0a15 */
[----:B------:R-:W-:Y:S01]  /*f780*/  FSEL R6, R59, -INF , !P1 ;  /* 0xff8000003b067808 */ /* 0x000fe20004800000 */
[----:B------:R-:W-:Y:S01]  /*f790*/  VIADD R39, R17, 0x38 ;  /* 0x0000003811277836 */ /* 0x000fe20000000000 */
[----:B------:R-:W-:-:S02]  /*f7a0*/  IABS R18, R18 ;  /* 0x0000001200127213 */ /* 0x000fc40000000000 */
[----:B------:R-:W-:Y:S02]  /*f7b0*/  ISETP.GE.AND P1, PT, R19, R106, PT ;  /* 0x0000006a1300720c */ /* 0x000fe40003f26270 */
[----:B------:R-:W-:Y:S02]  /*f7c0*/  FSEL R33, R13, -INF , !P0 ;  /* 0xff8000000d217808 */ /* 0x000fe40004000000 */
[----:B------:R-:W-:Y:S02]  /*f7d0*/  IABS R26, R26 ;  /* 0x0000001a001a7213 */ /* 0x000fe40000000000 */
[----:B------:R-:W-:Y:S02]  /*f7e0*/  FSEL R13, R77, -INF , !P0 ;  /* 0xff8000004d0d7808 */ /* 0x000fe40004000000 */
[----:B------:R-:W-:Y:S02]  /*f7f0*/  IABS R19, R55 ;  /* 0x0000003700137213 */ /* 0x000fe40000000000 */
[----:B------:R-:W-:-:S02]  /*f800*/  IABS R22, R22 ;  /* 0x0000001600167213 */ /* 0x000fc40000000000 */
[----:B------:R-:W-:Y:S02]  /*f810*/  ISETP.GE.AND P0, PT, R35, R106, PT ;  /* 0x0000006a2300720c */ /* 0x000fe40003f06270 */
[----:B------:R-:W-:Y:S02]  /*f820*/  IABS R24, R24 ;  /* 0x0000001800187213 */ /* 0x000fe40000000000 */
[----:B------:R-:W-:Y:S02]  /*f830*/  I2FP.F32.S32 R18, R18 ;  /* 0x0000001200127245 */ /* 0x000fe40000201400 */
[----:B------:R-:W-:Y:S01]  /*f840*/  FSEL R35, R16, -INF , !P5 ;  /* 0xff80000010237808 */ /* 0x000fe20006800000 */
[----:B------:R-:W-:Y:S01]  /*f850*/  IMAD.IADD R16, R10, 0x1, -R39 ;  /* 0x000000010a107824 */ /* 0x000fe200078e0a27 */
[----:B------:R-:W-:Y:S02]  /*f860*/  I2FP.F32.S32 R26, R26 ;  /* 0x0000001a001a7245 */ /* 0x000fe40000201400 */
[----:B------:R-:W-:-:S02]  /*f870*/  I2FP.F32.S32 R19, R19 ;  /* 0x0000001300137245 */ /* 0x000fc40000201400 */
[----:B------:R-:W-:Y:S01]  /*f880*/  I2FP.F32.S32 R22, R22 ;  /* 0x0000001600167245 */ /* 0x000fe20000201400 */
[C---:B------:R-:W-:Y:S01]  /*f890*/  VIADD R57, R17.reuse, 0x28 ;  /* 0x0000002811397836 */ /* 0x040fe20000000000 */
[----:B------:R-:W-:Y:S01]  /*f8a0*/  I2FP.F32.S32 R24, R24 ;  /* 0x0000001800187245 */ /* 0x000fe20000201400 */
[----:B------:R-:W-:Y:S01]  /*f8b0*/  VIADD R55, R17, 0x29 ;  /* 0x0000002911377836 */ /* 0x000fe20000000000 */
[----:B------:R-:W-:Y:S01]  /*f8c0*/  ISETP.GE.AND P2, PT, R21, R106, PT ;  /* 0x0000006a1500720c */ /* 0x000fe20003f46270 */
[C---:B------:R-:W-:Y:S01]  /*f8d0*/  FFMA.FTZ R18, -R0.reuse, R18, R9 ;  /* 0x0000001200127223 */ /* 0x040fe20000010109 */
[----:B------:R-:W-:Y:S02]  /*f8e0*/  VIADD R59, R17, 0x21 ;  /* 0x00000021113b7836 */ /* 0x000fe40000000000 */
[C---:B------:R-:W-:Y:S01]  /*f8f0*/  FFMA.FTZ R21, -R0.reuse, R26, R41 ;  /* 0x0000001a00157223 */ /* 0x040fe20000010129 */
[----:B------:R-:W-:Y:S01]  /*f900*/  IABS R16, R16 ;  /* 0x0000001000107213 */ /* 0x000fe20000000000 */
[C---:B------:R-:W-:Y:S01]  /*f910*/  FFMA.FTZ R89, -R0.reuse, R19, R89 ;  /* 0x0000001300597223 */ /* 0x040fe20000010159 */
[----:B------:R-:W-:Y:S01]  /*f920*/  ISETP.GE.AND P3, PT, R51, R106, PT ;  /* 0x0000006a3300720c */ /* 0x000fe20003f66270 */
[----:B------:R-:W-:Y:S01]  /*f930*/  FFMA.FTZ R73, -R0, R22, R73 ;  /* 0x0000001600497223 */ /* 0x000fe20000010149 */
[----:B------:R-:W-:-:S02]  /*f940*/  VIADD R41, R17, 0x31 ;  /* 0x0000003111297836 */ /* 0x000fc40000000000 */
[----:B------:R-:W-:Y:S01]  /*f950*/  FFMA.FTZ R19, -R0, R24, R27 ;  /* 0x0000001800137223 */ /* 0x000fe2000001011b */
[C---:B------:R-:W-:Y:S02]  /*f960*/  VIADD R51, R17.reuse, 0x30 ;  /* 0x0000003011337836 */ /* 0x040fe40000000000 */
[----:B------:R-:W-:Y:S02]  /*f970*/  VIADD R69, R17, 0x39 ;  /* 0x0000003911457836 */ /* 0x000fe40000000000 */
[C---:B------:R-:W-:Y:S02]  /*f980*/  IMAD.IADD R28, R10.reuse, 0x1, -R57 ;  /* 0x000000010a1c7824 */ /* 0x040fe400078e0a39 */
[C---:B------:R-:W-:Y:S01]  /*f990*/  IMAD.IADD R22, R10.reuse, 0x1, -R55 ;  /* 0x000000010a167824 */ /* 0x040fe200078e0a37 */
[----:B------:R-:W-:Y:S01]  /*f9a0*/  FSEL R27, R15, -INF , !P6 ;  /* 0xff8000000f1b7808 */ /* 0x000fe20007000000 */
[----:B------:R-:W-:Y:S01]  /*f9b0*/  IMAD.IADD R24, R10, 0x1, -R59 ;  /* 0x000000010a187824 */ /* 0x000fe200078e0a3b */
[----:B------:R-:W-:Y:S01]  /*f9c0*/  FSEL R17, R18, -INF , !P1 ;  /* 0xff80000012117808 */ /* 0x000fe20004800000 */
[C---:B------:R-:W-:Y:S01]  /*f9d0*/  IMAD.IADD R18, R10.reuse, 0x1, -R41 ;  /* 0x000000010a127824 */ /* 0x040fe200078e0a29 */
[----:B------:R-:W-:Y:S01]  /*f9e0*/  I2FP.F32.S32 R16, R16 ;  /* 0x0000001000107245 */ /* 0x000fe20000201400 */
[----:B------:R-:W-:Y:S01]  /*f9f0*/  IMAD.IADD R26, R10, 0x1, -R69 ;  /* 0x000000010a1a7824 */ /* 0x000fe200078e0a45 */
[----:B------:R-:W-:Y:S01]  /*fa00*/  FSEL R15, R20, -INF , !P5 ;  /* 0xff800000140f7808 */ /* 0x000fe20006800000 */
[----:B------:R-:W-:Y:S01]  /*fa10*/  IMAD.IADD R20, R10, 0x1, -R51 ;  /* 0x000000010a147824 */ /* 0x000fe200078e0a33 */
[----:B------:R-:W-:-:S02]  /*fa20*/  FSEL R8, R8, -INF , !P6 ;  /* 0xff80000008087808 */ /* 0x000fc40007000000 */
[-C--:B------:R-:W-:Y:S01]  /*fa30*/  ISETP.GE.AND P6, PT, R59, R106.reuse, PT ;  /* 0x0000006a3b00720c */ /* 0x080fe20003fc6270 */
[C---:B------:R-:W-:Y:S01]  /*fa40*/  IMAD.IADD R59, R12.reuse, 0x1, -R59 ;  /* 0x000000010c3b7824 */ /* 0x040fe200078e0a3b */
[----:B------:R-:W-:Y:S01]  /*fa50*/  ISETP.GE.AND P5, PT, R57, R106, PT ;  /* 0x0000006a3900720c */ /* 0x000fe20003fa6270 */
[----:B------:R-:W-:Y:S01]  /*fa60*/  IMAD.IADD R57, R12, 0x1, -R57 ;  /* 0x000000010c397824 */ /* 0x000fe200078e0a39 */
[----:B------:R-:W-:Y:S02]  /*fa70*/  IABS R10, R28 ;  /* 0x0000001c000a7213 */ /* 0x000fe40000000000 */
[----:B------:R-:W-:Y:S01]  /*fa80*/  IABS R22, R22 ;  /* 0x0000001600167213 */ /* 0x000fe20000000000 */
[----:B------:R-:W-:Y:S01]  /*fa90*/  FFMA.FTZ R16, -R0, R16, R63 ;  /* 0x0000001000107223 */ /* 0x000fe2000001013f */
[----:B------:R-:W-:Y:S02]  /*faa0*/  IABS R24, R24 ;  /* 0x0000001800187213 */ /* 0x000fe40000000000 */
[----:B------:R-:W-:-:S02]  /*fab0*/  FSEL R11, R11, -INF , !P1 ;  /* 0xff8000000b0b7808 */ /* 0x000fc40004800000 */
[----:B------:R-:W-:Y:S02]  /*fac0*/  FSEL R7, R7, -INF , !P4 ;  /* 0xff80000007077808 */ /* 0x000fe40006000000 */
[----:B------:R-:W-:Y:S02]  /*fad0*/  FSEL R9, R89, -INF , !P4 ;  /* 0xff80000059097808 */ /* 0x000fe40006000000 */
[----:B------:R-:W-:Y:S02]  /*fae0*/  FSEL R5, R5, -INF , !P3 ;  /* 0xff80000005057808 */ /* 0x000fe40005800000 */
[----:B------:R-:W-:Y:S02]  /*faf0*/  FSEL R21, R21, -INF , !P3 ;  /* 0xff80000015157808 */ /* 0x000fe40005800000 */
[----:B------:R-:W-:Y:S02]  /*fb00*/  ISETP.GE.AND P1, PT, R39, R106, PT ;  /* 0x0000006a2700720c */ /* 0x000fe40003f26270 */
[----:B------:R-:W-:-:S02]  /*fb10*/  IABS R18, R18 ;  /* 0x0000001200127213 */ /* 0x000fc40000000000 */
[----:B------:R-:W-:Y:S02]  /*fb20*/  FMNMX3.FTZ R32, R37, R33, R8, !PT ;  /* 0x0000002125207276 */ /* 0x000fe40007810008 */
[-C--:B------:R-:W-:Y:S01]  /*fb30*/  ISETP.GE.AND P4, PT, R55, R106.reuse, PT ;  /* 0x0000006a3700720c */ /* 0x080fe20003f86270 */
[C---:B------:R-:W-:Y:S01]  /*fb40*/  IMAD.IADD R55, R12.reuse, 0x1, -R55 ;  /* 0x000000010c377824 */ /* 0x040fe200078e0a37 */
[----:B------:R-:W-:Y:S01]  /*fb50*/  ISETP.GE.AND P3, PT, R51, R106, PT ;  /* 0x0000006a3300720c */ /* 0x000fe20003f66270 */
[----:B------:R-:W-:Y:S01]  /*fb60*/  IMAD.IADD R51, R12, 0x1, -R51 ;  /* 0x000000010c337824 */ /* 0x000fe200078e0a33 */
[----:B------:R-:W-:Y:S02]  /*fb70*/  I2FP.F32.S32 R10, R10 ;  /* 0x0000000a000a7245 */ /* 0x000fe40000201400 */
[----:B------:R-:W-:Y:S02]  /*fb80*/  I2FP.F32.S32 R22, R22 ;  /* 0x0000001600167245 */ /* 0x000fe40000201400 */
[----:B------:R-:W-:-:S02]  /*fb90*/  I2FP.F32.S32 R24, R24 ;  /* 0x0000001800187245 */ /* 0x000fc40000201400 */
[----:B------:R-:W-:Y:S02]  /*fba0*/  IABS R20, R20 ;  /* 0x0000001400147213 */ /* 0x000fe40000000000 */
[----:B------:R-:W-:Y:S02]  /*fbb0*/  IABS R59, R59 ;  /* 0x0000003b003b7213 */ /* 0x000fe40000000000 */
[----:B------:R-:W-:Y:S02]  /*fbc0*/  IABS R57, R57 ;  /* 0x0000003900397213 */ /* 0x000fe40000000000 */
[----:B------:R-:W-:Y:S02]  /*fbd0*/  FSEL R25, R25, -INF , !P2 ;  /* 0xff80000019197808 */ /* 0x000fe40005000000 */
[----:B------:R-:W-:Y:S02]  /*fbe0*/  FSEL R19, R19, -INF , !P2 ;  /* 0xff80000013137808 */ /* 0x000fe40005000000 */
[----:B------:R-:W-:-:S02]  /*fbf0*/  I2FP.F32.S32 R18, R18 ;  /* 0x0000001200127245 */ /* 0x000fc40000201400 */
[----:B------:R-:W-:Y:S02]  /*fc00*/  FMNMX3.FTZ R32, R32, R35, R7, !PT ;  /* 0x0000002320207276 */ /* 0x000fe40007810007 */
[----:B------:R-:W-:Y:S01]  /*fc10*/  FSEL R127, R16, -INF , !P1 ;  /* 0xff800000107f7808 */ /* 0x000fe20004800000 */
[C---:B------:R-:W-:Y:S01]  /*fc20*/  IMAD.IADD R39, R12.reuse, 0x1, -R39 ;  /* 0x000000010c277824 */ /* 0x040fe200078e0a27 */
[----:B------:R-:W-:Y:S01]  /*fc30*/  ISETP.GE.AND P2, PT, R41, R106, PT ;  /* 0x0000006a2900720c */ /* 0x000fe20003f46270 */
[----:B------:R-:W-:Y:S01]  /*fc40*/  IMAD.IADD R41, R12, 0x1, -R41 ;  /* 0x000000010c297824 */ /* 0x000fe200078e0a29 */
[----:B------:R-:W-:Y:S01]  /*fc50*/  FMNMX3.FTZ R16, R6, R13, R27, !PT ;  /* 0x0000000d06107276 */ /* 0x000fe2000781001b */
[C---:B------:R-:W-:Y:S01]  /*fc60*/  FFMA.FTZ R10, -R0.reuse, R10, R47 ;  /* 0x0000000a000a7223 */ /* 0x040fe2000001012f */
[----:B------:R-:W-:Y:S01]  /*fc70*/  I2FP.F32.S32 R20, R20 ;  /* 0x0000001400147245 */ /* 0x000fe20000201400 */
[C---:B------:R-:W-:Y:S01]  /*fc80*/  FFMA.FTZ R22, -R0.reuse, R22, R29 ;  /* 0x0000001600167223 */ /* 0x040fe2000001011d */
[----:B------:R-:W-:Y:S01]  /*fc90*/  FFMA.FTZ R24, -R0, R24, R43 ;  /* 0x0000001800187223 */ /* 0x000fe2000001012b */
[----:B------:R-:W-:-:S02]  /*fca0*/  IABS R30, R55 ;  /* 0x00000037001e7213 */ /* 0x000fc40000000000 */
[----:B------:R-:W-:Y:S02]  /*fcb0*/  IABS R28, R51 ;  /* 0x00000033001c7213 */ /* 0x000fe40000000000 */
[----:B------:R-:W-:Y:S02]  /*fcc0*/  I2FP.F32.S32 R29, R59 ;  /* 0x0000003b001d7245 */ /* 0x000fe40000201400 */
[----:B------:R-:W-:Y:S01]  /*fcd0*/  I2FP.F32.S32 R34, R57 ;  /* 0x0000003900227245 */ /* 0x000fe20000201400 */
[----:B------:R-:W-:Y:S01]  /*fce0*/  FFMA.FTZ R18, -R0, R18, R75 ;  /* 0x0000001200127223 */ /* 0x000fe2000001014b */
[----:B------:R-:W-:Y:S02]  /*fcf0*/  FSEL R141, R71, -INF , !P0 ;  /* 0xff800000478d7808 */ /* 0x000fe40004000000 */
[----:B------:R-:W-:Y:S01]  /*fd00*/  FMNMX3.FTZ R32, R32, R5, R25, !PT ;  /* 0x0000000520207276 */ /* 0x000fe20007810019 */
[----:B------:R-:W-:Y:S01]  /*fd10*/  IMAD.IADD R12, R12, 0x1, -R69 ;  /* 0x000000010c0c7824 */ /* 0x000fe200078e0a45 */
[----:B------:R-:W-:Y:S01]  /*fd20*/  FMNMX3.FTZ R16, R16, R15, R9, !PT ;  /* 0x0000000f10107276 */ /* 0x000fe20007810009 */
[C---:B------:R-:W-:Y:S01]  /*fd30*/  FFMA.FTZ R20, -R0.reuse, R20, R67 ;  /* 0x0000001400147223 */ /* 0x040fe20000010143 */
[----:B------:R-:W-:Y:S01]  /*fd40*/  IABS R26, R26 ;  /* 0x0000001a001a7213 */ /* 0x000fe20000000000 */
[C---:B------:R-:W-:Y:S01]  /*fd50*/  FFMA.FTZ R45, -R0.reuse, R29, R45 ;  /* 0x0000001d002d7223 */ /* 0x040fe2000001012d */
[----:B------:R-:W-:Y:S01]  /*fd60*/  I2FP.F32.S32 R30, R30 ;  /* 0x0000001e001e7245 */ /* 0x000fe20000201400 */
[----:B------:R-:W-:Y:S01]  /*fd70*/  FFMA.FTZ R31, -R0, R34, R31 ;  /* 0x00000022001f7223 */ /* 0x000fe2000001011f */
[----:B------:R-:W-:-:S02]  /*fd80*/  I2FP.F32.S32 R28, R28 ;  /* 0x0000001c001c7245 */ /* 0x000fc40000201400 */
[----:B------:R-:W-:Y:S02]  /*fd90*/  IABS R41, R41 ;  /* 0x0000002900297213 */ /* 0x000fe40000000000 */
[----:B------:R-:W-:Y:S02]  /*fda0*/  FSEL R139, R10, -INF , !P5 ;  /* 0xff8000000a8b7808 */ /* 0x000fe40006800000 */
[----:B------:R-:W-:Y:S02]  /*fdb0*/  IABS R39, R39 ;  /* 0x0000002700277213 */ /* 0x000fe40000000000 */
[----:B------:R-:W-:Y:S02]  /*fdc0*/  FSEL R113, R24, -INF , !P6 ;  /* 0xff80000018717808 */ /* 0x000fe40007000000 */
[----:B------:R-:W-:Y:S02]  /*fdd0*/  FMNMX3.FTZ R10, R32, R11, R141, !PT ;  /* 0x0000000b200a7276 */ /* 0x000fe4000781008d */
[----:B------:R-:W-:-:S02]  /*fde0*/  FSEL R121, R73, -INF , !P0 ;  /* 0xff80000049797808 */ /* 0x000fc40004000000 */
[----:B------:R-:W-:Y:S02]  /*fdf0*/  FMNMX3.FTZ R16, R16, R21, R19, !PT ;  /* 0x0000001510107276 */ /* 0x000fe40007810013 */
[----:B------:R-:W-:Y:S02]  /*fe00*/  I2FP.F32.S32 R26, R26 ;  /* 0x0000001a001a7245 */ /* 0x000fe40000201400 */
[----:B------:R-:W-:Y:S01]  /*fe10*/  FSEL R131, R18, -INF , !P2 ;  /* 0xff80000012837808 */ /* 0x000fe20005000000 */
[C---:B------:R-:W-:Y:S01]  /*fe20*/  FFMA.FTZ R65, -R0.reuse, R30, R65 ;  /* 0x0000001e00417223 */ /* 0x040fe20000010141 */
[----:B------:R-:W-:Y:S01]  /*fe30*/  I2FP.F32.S32 R119, R41 ;  /* 0x0000002900777245 */ /* 0x000fe20000201400 */
[----:B------:R-:W-:Y:S01]  /*fe40*/  FFMA.FTZ R81, -R0, R28, R81 ;  /* 0x0000001c00517223 */ /* 0x000fe20000010151 */
[----:B------:R-:W-:Y:S02]  /*fe50*/  IABS R12, R12 ;  /* 0x0000000c000c7213 */ /* 0x000fe40000000000 */
[----:B------:R-:W-:-:S02]  /*fe60*/  I2FP.F32.S32 R18, R39 ;  /* 0x0000002700127245 */ /* 0x000fc40000201400 */
[----:B------:R-:W-:Y:S02]  /*fe70*/  FSEL R117, R22, -INF , !P4 ;  /* 0xff80000016757808 */ /* 0x000fe40006000000 */
[----:B------:R-:W-:Y:S02]  /*fe80*/  FSEL R133, R20, -INF , !P3 ;  /* 0xff80000014857808 */ /* 0x000fe40005800000 */
[----:B------:R-:W-:Y:S02]  /*fe90*/  FMNMX3.FTZ R10, R10, R113, R139, !PT ;  /* 0x000000710a0a7276 */ /* 0x000fe4000781008b */
[----:B------:R-:W-:Y:S02]  /*fea0*/  FSEL R137, R45, -INF , !P6 ;  /* 0xff8000002d897808 */ /* 0x000fe40007000000 */
[----:B------:R-:W-:Y:S02]  /*feb0*/  FSEL R129, R31, -INF , !P5 ;  /* 0xff8000001f817808 */ /* 0x000fe40006800000 */
[----:B------:R-:W-:Y:S01]  /*fec0*/  FMNMX3.FTZ R16, R16, R17, R121, !PT ;  /* 0x0000001110107276 */ /* 0x000fe20007810079 */
[C---:B------:R-:W-:Y:S01]  /*fed0*/  FFMA.FTZ R26, -R0.reuse, R26, R83 ;  /* 0x0000001a001a7223 */ /* 0x040fe20000010153 */
[----:B------:R-:W-:Y:S01]  /*fee0*/  I2FP.F32.S32 R12, R12 ;  /* 0x0000000c000c7245 */ /* 0x000fe20000201400 */
[C---:B------:R-:W-:Y:S01]  /*fef0*/  FFMA.FTZ R119, -R0.reuse, R119, R23 ;  /* 0x0000007700777223 */ /* 0x040fe20000010117 */
[----:B------:R-:W-:Y:S01]  /*ff00*/  ISETP.GE.AND P0, PT, R69, R106, PT ;  /* 0x0000006a4500720c */ /* 0x000fe20003f06270 */
[----:B------:R-:W-:Y:S01]  /*ff10*/  FFMA.FTZ R18, -R0, R18, R61 ;  /* 0x0000001200127223 */ /* 0x000fe2000001013d */
[----:B------:R-:W-:-:S02]  /*ff20*/  FMNMX3.FTZ R10, R10, R117, R133, !PT ;  /* 0x000000750a0a7276 */ /* 0x000fc40007810085 */
[----:B------:R-:W-:Y:S02]  /*ff30*/  FSEL R135, R65, -INF , !P4 ;  /* 0xff80000041877808 */ /* 0x000fe40006000000 */
[----:B------:R-:W-:Y:S02]  /*ff40*/  FSEL R123, R81, -INF , !P3 ;  /* 0xff800000517b7808 */ /* 0x000fe40005800000 */
[----:B------:R-:W-:Y:S01]  /*ff50*/  FMNMX3.FTZ R16, R16, R137, R129, !PT ;  /* 0x0000008910107276 */ /* 0x000fe20007810081 */
[----:B------:R-:W-:Y:S01]  /*ff60*/  FFMA.FTZ R12, -R0, R12, R53 ;  /* 0x0000000c000c7223 */ /* 0x000fe20000010135 */
[----:B------:R-:W-:Y:S02]  /*ff70*/  FSEL R125, R26, -INF , !P0 ;  /* 0xff8000001a7d7808 */ /* 0x000fe40004000000 */
[----:B------:R-:W-:Y:S02]  /*ff80*/  FMNMX3.FTZ R10, R10, R131, R127, !PT ;  /* 0x000000830a0a7276 */ /* 0x000fe4000781007f */
[----:B------:R-:W-:-:S02]  /*ff90*/  FSEL R119, R119, -INF , !P2 ;  /* 0xff80000077777808 */ /* 0x000fc40005000000 */
        /* <DEDUP_REMOVED lines=12> */
[----:B------:R-:W-:-:S05]  /*10060*/  IMAD.IADD R163, R49, 0x1, R14 ;  /* 0x0000000131a37824 */ /* 0x000fca00078e020e */
[----:B------:R-:W-:-:S05]  /*10070*/  LEA R163, R163, UR6, 0x1 ;  /* 0x00000006a3a37c11 */ /* 0x000fca000f8e08ff */
[----:B------:R-:W4:Y:S01]  /*10080*/  LDSM.16.MT88.4 R92, [R163+0x8000] ;  /* 0x00800000a35c783b */ /* 0x000f220000004200 */
[----:B-1----:R-:W-:-:S03]  /*10090*/  FMNMX.FTZ R104, R23, R104, !PT ;  /* 0x0000006817687209 */ /* 0x002fc60007810000 */
[----:B------:R-:W-:Y:S01]  /*100a0*/  LDSM.16.MT88.4 R40, [R163+0xa000] ;  /* 0x00a00000a328783b */ /* 0x000fe20000004200 */
[----:B------:R-:W-:Y:S01]  /*100b0*/  FSETP.NEU.FTZ.AND P0, PT, R104, -INF , PT ;  /* 0xff8000006800780b */ /* 0x000fe20003f1d000 */
[----:B--2---:R-:W-:Y:S01]  /*100c0*/  FMUL.FTZ R124, R115, R104 ;  /* 0x00000068737c7220 */ /* 0x004fe20000410000 */
[----:B---3--:R-:W-:-:S04]  /*100d0*/  FMNMX.FTZ R101, R10, R101, !PT ;  /* 0x000000650a657209 */ /* 0x008fc80007810000 */
        /* <DEDUP_REMOVED lines=24> */
[-C--:B------:R-:W-:Y:S01]  /*10260*/  FFMA.FTZ R24, R11, R115.reuse, -R124 ;  /* 0x000000730b187223 */ /* 0x080fe2000001087c */
[----:B------:R-:W-:-:S06]  /*10270*/  FFMA.FTZ R26, R9, R115, -R120 ;  /* 0x00000073091a7223 */ /* 0x000fcc0000010878 */
[----:B------:R-:W-:Y:S01]  /*10280*/  MUFU.EX2 R30, R30 ;  /* 0x0000001e001e7308 */ /* 0x000fe20000000800 */
[----:B------:R-:W5:Y:S01]  /*10290*/  LDSM.16.MT88.4 R8, [R163+0x8800] ;  /* 0x00880000a308783b */ /* 0x000f620000004200 */
[-C--:B------:R-:W-:Y:S01]  /*102a0*/  FFMA.FTZ R25, R25, R115.reuse, -R124 ;  /* 0x0000007319197223 */ /* 0x080fe2000001087c */
[-CC-:B------:R-:W-:Y:S01]  /*102b0*/  FFMA.FTZ R33, R21, R115.reuse, -R120.reuse ;  /* 0x0000007315217223 */ /* 0x180fe20000010878 */
[-CC-:B------:R-:W-:Y:S01]  /*102c0*/  FFMA.FTZ R2, R19, R115.reuse, -R120.reuse ;  /* 0x0000007313027223 */ /* 0x180fe20000010878 */
[----:B------:R-:W-:Y:S01]  /*102d0*/  FFMA.FTZ R31, R17, R115, -R120 ;  /* 0x00000073111f7223 */ /* 0x000fe20000010878 */
[----:B------:R-:W5:Y:S02]  /*102e0*/  LDSM.16.MT88.4 R12, [R162+0x8800] ;  /* 0x00880000a20c783b */ /* 0x000f640000004200 */
[----:B------:R-:W4:Y:S02]  /*102f0*/  MUFU.EX2 R110, R110 ;  /* 0x0000006e006e7308 */ /* 0x000f240000000800 */
[----:B------:R-:W5:Y:S04]  /*10300*/  LDSM.16.MT88.4 R16, [R160+0x8800] ;  /* 0x00880000a010783b */ /* 0x000f680000004200 */
[----:B------:R-:W-:Y:S02]  /*10310*/  LDSM.16.MT88.4 R20, [R161+0x8800] ;  /* 0x00880000a114783b */ /* 0x000fe40000004200 */
[----:B------:R-:W1:Y:S08]  /*10320*/  MUFU.EX2 R29, R29 ;  /* 0x0000001d001d7308 */ /* 0x000e700000000800 */
        /* <DEDUP_REMOVED lines=60> */
[----:B------:R-:W3:Y:S01]  /*106f0*/  MUFU.EX2 R113, R113 ;  /* 0x0000007100717308 */ /* 0x000ee20000000800 */
[C---:B-1----:R-:W-:Y:S07]  /*10700*/  HMMA.16816.F32.BF16 R52, R4.reuse, R8, R52 ;  /* 0x000000080434723c */ /* 0x042fee0000041834 */
[----:B------:R-:W-:Y:S01]  /*10710*/  MUFU.EX2 R112, R112 ;  /* 0x0000007000707308 */ /* 0x000fe20000000800 */
[C---:B------:R-:W-:Y:S07]  /*10720*/  HMMA.16816.F32.BF16 R56, R4.reuse, R10, R56 ;  /* 0x0000000a0438723c */ /* 0x040fee0000041838 */
[----:B------:R-:W1:Y:S01]  /*10730*/  MUFU.EX2 R117, R117 ;  /* 0x0000007500757308 */ /* 0x000e620000000800 */
[----:B------:R-:W4:Y:S07]  /*10740*/  LDSM.16.MT88.4 R8, [R162+0x9000] ;  /* 0x00900000a208783b */ /* 0x000f2e0000004200 */
[----:B------:R-:W-:Y:S08]  /*10750*/  MUFU.EX2 R121, R121 ;  /* 0x0000007900797308 */ /* 0x000ff00000000800 */
[----:B------:R-:W5:Y:S08]  /*10760*/  MUFU.EX2 R122, R122 ;  /* 0x0000007a007a7308 */ /* 0x000f700000000800 */
[----:B------:R-:W-:Y:S08]  /*10770*/  MUFU.EX2 R129, R129 ;  /* 0x0000008100817308 */ /* 0x000ff00000000800 */
[----:B------:R-:W2:Y:S01]  /*10780*/  MUFU.EX2 R126, R126 ;  /* 0x0000007e007e7308 */ /* 0x000ea20000000800 */
[C---:B------:R-:W-:Y:S08]  /*10790*/  HMMA.16816.F32.BF16 R60, R4.reuse, R16, R60 ;  /* 0x00000010043c723c */ /* 0x040ff0000004183c */
[C---:B------:R-:W-:Y:S01]  /*107a0*/  HMMA.16816.F32.BF16 R64, R4.reuse, R18, R64 ;  /* 0x000000120440723c */ /* 0x040fe20000041840 */
[----:B------:R-:W4:Y:S07]  /*107b0*/  LDSM.16.MT88.4 R16, [R160+0x9000] ;  /* 0x00900000a010783b */ /* 0x000f2e0000004200 */
[C---:B------:R-:W-:Y:S08]  /*107c0*/  HMMA.16816.F32.BF16 R80, R4.reuse, R20, R80 ;  /* 0x000000140450723c */ /* 0x040ff00000041850 */
[----:B------:R-:W-:Y:S03]  /*107d0*/  HMMA.16816.F32.BF16 R76, R4, R22, R76 ;  /* 0x00000016044c723c */ /* 0x000fe6000004184c */
[----:B---3--:R-:W-:Y:S01]  /*107e0*/  F2FP.BF16.F32.PACK_AB R4, R113, R114 ;  /* 0x000000727104723e */ /* 0x008fe200000010ff */
[----:B------:R-:W-:Y:S01]  /*107f0*/  LDSM.16.MT88.4 R20, [R161+0x9000] ;  /* 0x00900000a114783b */ /* 0x000fe20000004200 */
[----:B-1----:R-:W-:-:S02]  /*10800*/  F2FP.BF16.F32.PACK_AB R6, R117, R112 ;  /* 0x000000707506723e */ /* 0x002fc400000010ff */
[----:B-----5:R-:W-:Y:S02]  /*10810*/  F2FP.BF16.F32.PACK_AB R5, R122, R121 ;  /* 0x000000797a05723e */ /* 0x020fe400000010ff */
[----:B--2---:R-:W-:-:S07]  /*10820*/  F2FP.BF16.F32.PACK_AB R7, R126, R129 ;  /* 0x000000817e07723e */ /* 0x004fce00000010ff */
[C---:B------:R-:W-:Y:S08]  /*10830*/  HMMA.16816.F32.BF16 R96, R4.reuse, R12, R96 ;  /* 0x0000000c0460723c */ /* 0x040ff00000041860 */
[C---:B------:R-:W-:Y:S01]  /*10840*/  HMMA.16816.F32.BF16 R92, R4.reuse, R14, R92 ;  /* 0x0000000e045c723c */ /* 0x040fe2000004185c */
[----:B------:R-:W1:Y:S07]  /*10850*/  LDSM.16.MT88.4 R12, [R163+0xb000] ;  /* 0x00b00000a30c783b */ /* 0x000e6e0000004200 */
[C---:B----4-:R-:W-:Y:S08]  /*10860*/  HMMA.16816.F32.BF16 R88, R4.reuse, R8, R88 ;  /* 0x000000080458723c */ /* 0x050ff00000041858 */
        /* <DEDUP_REMOVED lines=30> */
[C---:B-1----:R-:W-:Y:S08]  /*10a50*/  HMMA.16816.F32.BF16 R60, R4.reuse, R12, R60 ;  /* 0x0000000c043c723c */ /* 0x042ff0000004183c */
[C---:B------:R-:W-:Y:S01]  /*10a60*/  HMMA.16816.F32.BF16 R64, R4.reuse, R14, R64 ;  /* 0x0000000e0440723c */ /* 0x040fe20000041840 */
[----:B------:R-:W1:Y:S07]  /*10a70*/  LDSM.16.MT88.4 R12, [R160+0x9800] ;  /* 0x00980000a00c783b */ /* 0x000e6e0000004200 */
[C---:B------:R-:W-:Y:S08]  /*10a80*/  HMMA.16816.F32.BF16 R80, R4.reuse, R20, R80 ;  /* 0x000000140450723c */ /* 0x040ff00000041850 */
[----:B------:R-:W-:Y:S03]  /*10a90*/  HMMA.16816.F32.BF16 R76, R4, R22, R76 ;  /* 0x00000016044c723c */ /* 0x000fe6000004184c */
[----:B----4-:R-:W-:Y:S01]  /*10aa0*/  F2FP.BF16.F32.PACK_AB R4, R131, R128 ;  /* 0x000000808304723e */ /* 0x010fe200000010ff */
[----:B------:R-:W-:Y:S01]  /*10ab0*/  LDSM.16.MT88.4 R20, [R162+0x9800] ;  /* 0x00980000a214783b */ /* 0x000fe20000004200 */
        /* <DEDUP_REMOVED lines=12> */
[----:B------:R-:W-:Y:S01]  /*10b80*/  FADD.FTZ R110, R111, R110 ;  /* 0x0000006e6f6e7221 */ /* 0x000fe20000010000 */
[----:B------:R-:W-:-:S04]  /*10b90*/  FADD.FTZ R34, R107, R34 ;  /* 0x000000226b227221 */ /* 0x000fc80000010000 */
        /* <DEDUP_REMOVED lines=13> */
[----:B-1----:R-:W-:Y:S03]  /*10c70*/  HMMA.16816.F32.BF16 R52, R4, R12, R52 ;  /* 0x0000000c0434723c */ /* 0x002fe60000041834 */
        /* <DEDUP_REMOVED lines=8> */
[----:B------:R-:W-:Y:S03]  /*10d00*/  HMMA.16816.F32.BF16 R84, R4, R22, R84 ;  /* 0x000000160454723c */ /* 0x000fe60000041854 */
[----:B------:R-:W-:Y:S01]  /*10d10*/  FADD.FTZ R129, R129, R122 ;  /* 0x0000007a81817221 */ /* 0x000fe20000010000 */
[----:B------:R-:W-:-:S04]  /*10d20*/  FADD.FTZ R112, R112, R113 ;  /* 0x0000007170707221 */ /* 0x000fc80000010000 */
[----:B------:R-:W-:Y:S03]  /*10d30*/  HMMA.16816.F32.BF16 R48, R4, R18, R48 ;  /* 0x000000120430723c */ /* 0x000fe60000041830 */
[----:B------:R-:W-:Y:S01]  /*10d40*/  FADD.FTZ R117, R117, R112 ;  /* 0x0000007075757221 */ /* 0x000fe20000010000 */
[----:B------:R-:W-:-:S04]  /*10d50*/  FADD.FTZ R126, R126, R129 ;  /* 0x000000817e7e7221 */ /* 0x000fc80000010000 */
        /* <DEDUP_REMOVED lines=30> */
.L_x_12872:
        /* <DEDUP_REMOVED lines=77> */
.L_x_12867:
[----:B------:R-:W-:Y:S05]  /*11410*/  BSYNC.RECONVERGENT B0 ;  /* 0x0000000000007941 */ /* 0x000fea0003800200 */
.L_x_12866:
[----:B------:R-:W1:Y:S01]  /*11420*/  S2UR UR7, SR_CgaCtaId ;  /* 0x00000000000779c3 */ /* 0x000e620000008800 */
[----:B------:R-:W-:Y:S01]  /*11430*/  SHF.L.U32 R180, R175, 0x3, RZ ;  /* 0x00000003afb47819 */ /* 0x000fe200000006ff */
[----:B------:R-:W-:Y:S01]  /*11440*/  UMOV UR9, 0x400 ;  /* 0x0000040000097882 */ /* 0x000fe20000000000 */
[-C--:B------:R-:W-:Y:S01]  /*11450*/  ISETP.GE.AND P0, PT, R100, R179.reuse, PT ;  /* 0x000000b36400720c */ /* 0x080fe20003f06270 */
[----:B------:R-:W-:Y:S01]  /*11460*/  BSSY.RECONVERGENT B1, `(.L_x_12868) ;  /* 0x0000165000017945 */ /* 0x000fe20003800200 */
[C---:B------:R-:W-:Y:S02]  /*11470*/  LOP3.LUT R104, R180.reuse, 0x38, RZ, 0xc0, !PT ;  /* 0x00000038b4687812 */ /* 0x040fe400078ec0ff */
[----:B------:R-:W-:Y:S02]  /*11480*/  LOP3.LUT R106, R180, 0x1c0, RZ, 0xc0, !PT ;  /* 0x000001c0b46a7812 */ /* 0x000fe400078ec0ff */
[----:B------:R-:W-:Y:S02]  /*11490*/  ISETP.GE.AND P1, PT, R104, R179, PT ;  /* 0x000000b36800720c */ /* 0x000fe40003f26270 */
[----:B------:R-:W-:Y:S02]  /*114a0*/  LOP3.LUT R101, R106, 0x38, R175, 0xf8, !PT ;  /* 0x000000386a657812 */ /* 0x000fe400078ef8af */
[----:B------:R-:W-:Y:S02]  /*114b0*/  LOP3.LUT R105, R180, 0x1e00, RZ, 0xc0, !PT ;  /* 0x00001e00b4697812 */ /* 0x000fe400078ec0ff */
[C---:B------:R-:W-:Y:S02]  /*114c0*/  LEA R108, P3, R166.reuse, R172, 0x5 ;  /* 0x000000aca66c7211 */ /* 0x040fe400078628ff */
[----:B------:R-:W-:Y:S02]  /*114d0*/  LOP3.LUT R105, R105, R101, R104, 0xf6, !PT ;  /* 0x0000006569697212 */ /* 0x000fe400078ef668 */
        /* <DEDUP_REMOVED lines=65> */
[----:B-1----:R-:W-:Y:S02]  /*118f0*/  LDSM.16.M88.4 R104, [R156] ;  /* 0x000000009c68783b */ /* 0x002fe40000000200 */
[C---:B---3--:R-:W-:Y:S03]  /*11900*/  HMMA.16816.F32.BF16 R12, R112.reuse, R120, RZ ;  /* 0x00000078700c723c */ /* 0x048fe600000418ff */
[----:B------:R-:W1:Y:S05]  /*11910*/  LDSM.16.M88.4 R108, [R153+0x4000] ;  /* 0x00400000996c783b */ /* 0x000e6a0000000200 */
[C---:B------:R-:W-:Y:S01]  /*11920*/  HMMA.16816.F32.BF16 R16, R112.reuse, R122, RZ ;  /* 0x0000007a7010723c */ /* 0x040fe200000418ff */
[----:B------:R-:W-:Y:S05]  /*11930*/  LDSM.16.M88.4 R116, [R153+0x5000] ;  /* 0x005000009974783b */ /* 0x000fea0000000200 */
[----:B------:R-:W-:Y:S02]  /*11940*/  LDSM.16.M88.4 R120, [R153+0x5800] ;  /* 0x005800009978783b */ /* 0x000fe40000000200 */
[C---:B----4-:R-:W-:Y:S08]  /*11950*/  HMMA.16816.F32.BF16 R20, R112.reuse, R124, RZ ;  /* 0x0000007c7014723c */ /* 0x050ff000000418ff */
[C---:B------:R-:W-:Y:S08]  /*11960*/  HMMA.16816.F32.BF16 R24, R112.reuse, R126, RZ ;  /* 0x0000007e7018723c */ /* 0x040ff000000418ff */
[C---:B------:R-:W-:Y:S08]  /*11970*/  HMMA.16816.F32.BF16 R28, R112.reuse, R128, RZ ;  /* 0x00000080701c723c */ /* 0x040ff000000418ff */
[----:B------:R-:W-:Y:S01]  /*11980*/  HMMA.16816.F32.BF16 R32, R112, R130, RZ ;  /* 0x000000827020723c */ /* 0x000fe200000418ff */
[----:B------:R-:W3:Y:S07]  /*11990*/  LDSM.16.M88.4 R112, [R153+0x4800] ;  /* 0x004800009970783b */ /* 0x000eee0000000200 */
[C---:B------:R-:W-:Y:S08]  /*119a0*/  HMMA.16816.F32.BF16 R4, R132.reuse, R136, R4 ;  /* 0x000000888404723c */ /* 0x040ff00000041804 */
[C---:B------:R-:W-:Y:S08]  /*119b0*/  HMMA.16816.F32.BF16 R8, R132.reuse, R138, R8 ;  /* 0x0000008a8408723c */ /* 0x040ff00000041808 */
[C---:B------:R-:W-:Y:S08]  /*119c0*/  HMMA.16816.F32.BF16 R12, R132.reuse, R140, R12 ;  /* 0x0000008c840c723c */ /* 0x040ff0000004180c */
[C---:B------:R-:W-:Y:S08]  /*119d0*/  HMMA.16816.F32.BF16 R16, R132.reuse, R142, R16 ;  /* 0x0000008e8410723c */ /* 0x040ff00000041810 */
[C---:B--2---:R-:W-:Y:S08]  /*119e0*/  HMMA.16816.F32.BF16 R20, R132.reuse, R144, R20 ;  /* 0x000000908414723c */ /* 0x044ff00000041814 */
[C---:B------:R-:W-:Y:S08]  /*119f0*/  HMMA.16816.F32.BF16 R24, R132.reuse, R146, R24 ;  /* 0x000000928418723c */ /* 0x040ff00000041818 */
[C---:B------:R-:W-:Y:S08]  /*11a00*/  HMMA.16816.F32.BF16 R28, R132.reuse, R148, R28 ;  /* 0x00000094841c723c */ /* 0x040ff0000004181c */
[----:B------:R-:W-:Y:S08]  /*11a10*/  HMMA.16816.F32.BF16 R32, R132, R150, R32 ;  /* 0x000000968420723c */ /* 0x000ff00000041820 */
[C---:B-1----:R-:W-:Y:S08]  /*11a20*/  HMMA.16816.F32.BF16 R4, R104.reuse, R108, R4 ;  /* 0x0000006c6804723c */ /* 0x042ff00000041804 */
[C---:B------:R-:W-:Y:S01]  /*11a30*/  HMMA.16816.F32.BF16 R8, R104.reuse, R110, R8 ;  /* 0x0000006e6808723c */ /* 0x040fe20000041808 */
[----:B------:R-:W-:Y:S07]  /*11a40*/  LDSM.16.M88.4 R108, [R155] ;  /* 0x000000009b6c783b */ /* 0x000fee0000000200 */
[C---:B---3--:R-:W-:Y:S08]  /*11a50*/  HMMA.16816.F32.BF16 R12, R104.reuse, R112, R12 ;  /* 0x00000070680c723c */ /* 0x048ff0000004180c */
        /* <DEDUP_REMOVED lines=11> */
[----:B------:R-:W-:Y:S07]  /*11b10*/  LDSM.16.M88.4 R112, [R158+0x6000] ;  /* 0x006000009e70783b */ /* 0x000fee0000000200 */
[C---:B--2---:R-:W-:Y:S08]  /*11b20*/  HMMA.16816.F32.BF16 R12, R108.reuse, R116, R12 ;  /* 0x000000746c0c723c */ /* 0x044ff0000004180c */
[C---:B------:R-:W-:Y:S01]  /*11b30*/  HMMA.16816.F32.BF16 R16, R108.reuse, R118, R16 ;  /* 0x000000766c10723c */ /* 0x040fe20000041810 */
[----:B------:R-:W-:Y:S07]  /*11b40*/  LDSM.16.M88.4 R116, [R158+0x6800] ;  /* 0x006800009e74783b */ /* 0x000fee0000000200 */
[C---:B---3--:R-:W-:Y:S08]  /*11b50*/  HMMA.16816.F32.BF16 R20, R108.reuse, R104, R20 ;  /* 0x000000686c14723c */ /* 0x048ff00000041814 */
[C---:B------:R-:W-:Y:S01]  /*11b60*/  HMMA.16816.F32.BF16 R24, R108.reuse, R106, R24 ;  /* 0x0000006a6c18723c */ /* 0x040fe20000041818 */
[----:B------:R-:W1:Y:S07]  /*11b70*/  LDSM.16.M88.4 R104, [R159+0x2000] ;  /* 0x002000009f68783b */ /* 0x000e6e0000000200 */
[C---:B----4-:R-:W-:Y:S08]  /*11b80*/  HMMA.16816.F32.BF16 R28, R108.reuse, R120, R28 ;  /* 0x000000786c1c723c */ /* 0x050ff0000004181c */
[----:B------:R-:W-:Y:S01]  /*11b90*/  HMMA.16816.F32.BF16 R32, R108, R122, R32 ;  /* 0x0000007a6c20723c */ /* 0x000fe20000041820 */
[----:B------:R-:W2:Y:S05]  /*11ba0*/  LDSM.16.M88.4 R108, [R158+0x7000] ;  /* 0x007000009e6c783b */ /* 0x000eaa0000000200 */
[----:B------:R-:W3:Y:S02]  /*11bb0*/  LDSM.16.M88.4 R120, [R158+0x7800] ;  /* 0x007800009e78783b */ /* 0x000ee40000000200 */
        /* <DEDUP_REMOVED lines=40> */
[-C--:B-----5:R-:W-:Y:S01]  /*11e40*/  FMUL.FTZ R189, R4, R171.reuse ;  /* 0x000000ab04bd7220 */ /* 0x0a0fe20000410000 */
        /* <DEDUP_REMOVED lines=53> */
[----:B------:R-:W2:Y:S01]  /*121a0*/  MUFU.TANH R197, R197 ;  /* 0x000000c500c57308 */ /* 0x000ea20000002400 */
[-C--:B---3--:R-:W-:Y:S09]  /*121b0*/  FMUL.FTZ R196, R21, R171.reuse ;  /* 0x000000ab15c47220 */ /* 0x088ff20000410000 */
[----:B------:R-:W3:Y:S01]  /*121c0*/  MUFU.TANH R201, R201 ;  /* 0x000000c900c97308 */ /* 0x000ee20000002400 */
[----:B----4-:R-:W-:Y:S09]  /*121d0*/  FMUL.FTZ R190, R25, R171 ;  /* 0x000000ab19be7220 */ /* 0x010ff20000410000 */
[----:B------:R-:W4:Y:S10]  /*121e0*/  MUFU.TANH R203, R203 ;  /* 0x000000cb00cb7308 */ /* 0x000f340000002400 */
        /* <DEDUP_REMOVED lines=89> */
.L_x_12871:
[----:B------:R-:W-:Y:S05]  /*12780*/  BSYNC.RECONVERGENT B0 ;  /* 0x0000000000007941 */ /* 0x000fea0003800200 */
.L_x_12870:
        /* <DEDUP_REMOVED lines=50> */
.L_x_12869:
[----:B------:R-:W-:Y:S05]  /*12ab0*/  BSYNC.RECONVERGENT B1 ;  /* 0x0000000000017941 */ /* 0x000fea0003800200 */
.L_x_12868:
[----:B-1----:R-:W2:Y:S01]  /*12ac0*/  LD.E R105, desc[UR4][R102.64+0xdc] ;  /* 0x0000dc0466697980 */ /* 0x002ea2000c101900 */
[C---:B---3--:R-:W-:Y:S02]  /*12ad0*/  IADD3 R4, PT, PT, R182.reuse, -0x10, RZ ;  /* 0xfffffff0b6047810 */ /* 0x048fe40007ffe0ff */
[----:B------:R-:W-:Y:S01]  /*12ae0*/  IABS R5, R182 ;  /* 0x000000b600057213 */ /* 0x000fe20000000000 */
[----:B------:R-:W-:Y:S01]  /*12af0*/  LDSM.16.MT88.4 R12, [R163+0x8000] ;  /* 0x00800000a30c783b */ /* 0x000fe20000004200 */
[----:B------:R-:W-:Y:S02]  /*12b00*/  IABS R4, R4 ;  /* 0x0000000400047213 */ /* 0x000fe40000000000 */
[----:B------:R-:W-:Y:S02]  /*12b10*/  IADD3 R8, PT, PT, R182, -0x8, RZ ;  /* 0xfffffff8b6087810 */ /* 0x000fe40007ffe0ff */
[----:B------:R-:W-:Y:S02]  /*12b20*/  I2FP.F32.S32 R4, R4 ;  /* 0x0000000400047245 */ /* 0x000fe40000201400 */
[----:B------:R-:W-:Y:S01]  /*12b30*/  I2FP.F32.S32 R5, R5 ;  /* 0x0000000500057245 */ /* 0x000fe20000201400 */
[----:B------:R-:W-:Y:S01]  /*12b40*/  LDSM.16.MT88.4 R20, [R162+0x8000] ;  /* 0x00800000a214783b */ /* 0x000fe20000004200 */
[----:B------:R-:W-:Y:S01]  /*12b50*/  IABS R8, R8 ;  /* 0x0000000800087213 */ /* 0x000fe20000000000 */
[CC--:B------:R-:W-:Y:S01]  /*12b60*/  FFMA.FTZ R199, -R0.reuse, R4.reuse, R199 ;  /* 0x0000000400c77223 */ /* 0x0c0fe200000101c7 */
[----:B------:R-:W-:Y:S01]  /*12b70*/  FFMA.FTZ R119, -R0, R4, R119 ;  /* 0x0000000400777223 */ /* 0x000fe20000010177 */
[----:B------:R-:W-:Y:S01]  /*12b80*/  IADD3 R4, PT, PT, R182, -0x18, RZ ;  /* 0xffffffe8b6047810 */ /* 0x000fe20007ffe0ff */
[----:B------:R-:W-:Y:S01]  /*12b90*/  FFMA.FTZ R193, -R0, R5, R193 ;  /* 0x0000000500c17223 */ /* 0x000fe200000101c1 */
[----:B------:R-:W-:Y:S02]  /*12ba0*/  I2FP.F32.S32 R8, R8 ;  /* 0x0000000800087245 */ /* 0x000fe40000201400 */
[----:B------:R-:W-:Y:S01]  /*12bb0*/  IABS R4, R4 ;  /* 0x0000000400047213 */ /* 0x000fe20000000000 */
[----:B------:R-:W-:Y:S01]  /*12bc0*/  LDSM.16.MT88.4 R28, [R161+0x8000] ;  /* 0x00800000a11c783b */ /* 0x000fe20000004200 */
[----:B------:R-:W-:Y:S01]  /*12bd0*/  IADD3 R5, PT, PT, R182, -0x21, RZ ;  /* 0xffffffdfb6057810 */ /* 0x000fe20007ffe0ff */
        /* <DEDUP_REMOVED lines=29> */
[----:B------:R-:W-:Y:S02]  /*12db0*/  IADD3 R5, PT, PT, R182, -0x29, RZ ;  /* 0xffffffd7b6057810 */ /* 0x000fe40007ffe0ff */
[----:B------:R-:W-:Y:S01]  /*12dc0*/  IABS R6, R6 ;  /* 0x0000000600067213 */ /* 0x000fe20000000000 */
[-C--:B------:R-:W-:Y:S01]  /*12dd0*/  FFMA.FTZ R197, -R0, R7.reuse, R197 ;  /* 0x0000000700c57223 */ /* 0x080fe200000101c5 */
[----:B------:R-:W-:Y:S01]  /*12de0*/  IADD3 R8, PT, PT, R182, -0x28, RZ ;  /* 0xffffffd8b6087810 */ /* 0x000fe20007ffe0ff */
[C---:B------:R-:W-:Y:S01]  /*12df0*/  FFMA.FTZ R151, -R0.reuse, R7, R151 ;  /* 0x0000000700977223 */ /* 0x040fe20000010197 */
        /* <DEDUP_REMOVED lines=9> */
[----:B------:R-:W-:Y:S01]  /*12e90*/  FFMA.FTZ R127, -R0, R6, R127 ;  /* 0x00000006007f7223 */ /* 0x000fe2000001017f */
[----:B------:R-:W-:Y:S02]  /*12ea0*/  I2FP.F32.S32 R8, R8 ;  /* 0x0000000800087245 */ /* 0x000fe40000201400 */
        /* <DEDUP_REMOVED lines=53> */
[----:B---3--:R-:W-:Y:S05]  /*13200*/  FMNMX.FTZ R104, R9, R104, !PT ;  /* 0x0000006809687209 */ /* 0x008fea0007810000 */
[----:B------:R-:W-:Y:S01]  /*13210*/  FADD.FTZ R4, -R104, R3 ;  /* 0x0000000368047221 */ /* 0x000fe20000010100 */
[C---:B--2---:R-:W-:Y:S01]  /*13220*/  FMUL.FTZ R124, R105.reuse, R101 ;  /* 0x00000065697c7220 */ /* 0x044fe20000410000 */
[C---:B------:R-:W-:Y:S02]  /*13230*/  FMUL.FTZ R126, R105.reuse, R104 ;  /* 0x00000068697e7220 */ /* 0x040fe40000410000 */
[C---:B------:R-:W-:Y:S01]  /*13240*/  FMUL.FTZ R3, R105.reuse, R4 ;  /* 0x0000000469037220 */ /* 0x040fe20000410000 */
[----:B------:R-:W-:Y:S01]  /*13250*/  FMUL.FTZ R5, R105, R2 ;  /* 0x0000000269057220 */ /* 0x000fe20000410000 */
        /* <DEDUP_REMOVED lines=90> */
[-C--:B------:R-:W-:Y:S01]  /*13800*/  FFMA.FTZ R144, R108, R105.reuse, -R124 ;  /* 0x000000696c907223 */ /* 0x080fe2000001087c */
[-C--:B------:R-:W-:Y:S01]  /*13810*/  FFMA.FTZ R133, R111, R105.reuse, -R126 ;  /* 0x000000696f857223 */ /* 0x080fe2000001087e */
[--C-:B------:R-:W-:Y:S03]  /*13820*/  FFMA.FTZ R119, R119, R105, -R124.reuse ;  /* 0x0000006977777223 */ /* 0x100fe6000001087c */
        /* <DEDUP_REMOVED lines=51> */
[C---:B-1----:R-:W-:Y:S06]  /*13b60*/  HMMA.16816.F32.BF16 R28, R96.reuse, R88, R28 ;  /* 0x00000058601c723c */ /* 0x042fec000004181c */
[----:B------:R-:W1:Y:S02]  /*13b70*/  MUFU.EX2 R128, R128 ;  /* 0x0000008000807308 */ /* 0x000e640000000800 */
[C---:B------:R-:W-:Y:S08]  /*13b80*/  HMMA.16816.F32.BF16 R32, R96.reuse, R90, R32 ;  /* 0x0000005a6020723c */ /* 0x040ff00000041820 */
        /* <DEDUP_REMOVED lines=13> */
[----:B-1----:R-:W-:Y:S01]  /*13c60*/  F2FP.BF16.F32.PACK_AB R69, R128, R119 ;  /* 0x000000778045723e */ /* 0x002fe200000010ff */
[----:B------:R-:W-:Y:S01]  /*13c70*/  FADD.FTZ R119, R119, R112 ;  /* 0x0000007077777221 */ /* 0x000fe20000010000 */
[----:B--2---:R-:W-:Y:S01]  /*13c80*/  F2FP.BF16.F32.PACK_AB R68, R132, R125 ;  /* 0x0000007d8444723e */ /* 0x004fe200000010ff */
[----:B------:R-:W-:Y:S03]  /*13c90*/  FADD.FTZ R125, R125, R114 ;  /* 0x000000727d7d7221 */ /* 0x000fe60000010000 */
[----:B------:R-:W-:Y:S01]  /*13ca0*/  MUFU.EX2 R129, R129 ;  /* 0x0000008100817308 */ /* 0x000fe20000000800 */
[C---:B------:R-:W-:Y:S03]  /*13cb0*/  HMMA.16816.F32.BF16 R56, R96.reuse, R70, R56 ;  /* 0x000000466038723c */ /* 0x040fe60000041838 */
[----:B------:R-:W-:Y:S01]  /*13cc0*/  F2FP.BF16.F32.PACK_AB R71, R130, R123 ;  /* 0x0000007b8247723e */ /* 0x000fe200000010ff */
[----:B------:R-:W-:Y:S01]  /*13cd0*/  FADD.FTZ R132, R132, R125 ;  /* 0x0000007d84847221 */ /* 0x000fe20000010000 */
[----:B------:R-:W-:Y:S04]  /*13ce0*/  FADD.FTZ R128, R128, R119 ;  /* 0x0000007780807221 */ /* 0x000fe80000010000 */
[----:B------:R-:W1:Y:S01]  /*13cf0*/  MUFU.EX2 R144, R144 ;  /* 0x0000009000907308 */ /* 0x000e620000000800 */
[C---:B------:R-:W-:Y:S03]  /*13d00*/  HMMA.16816.F32.BF16 R60, R96.reuse, R76, R60 ;  /* 0x0000004c603c723c */ /* 0x040fe6000004183c */
[C---:B----4-:R-:W-:Y:S01]  /*13d10*/  F2FP.BF16.F32.PACK_AB R70, R134.reuse, R127 ;  /* 0x0000007f8646723e */ /* 0x050fe200000010ff */
        /* <DEDUP_REMOVED lines=9> */
[C---:B---3--:R-:W-:Y:S05]  /*13db0*/  HMMA.16816.F32.BF16 R4, R68.reuse, R72, R4 ;  /* 0x000000484404723c */ /* 0x048fea0000041804 */
[----:B------:R-:W-:Y:S03]  /*13dc0*/  FADD.FTZ R3, R139, R130 ;  /* 0x000000828b037221 */ /* 0x000fe60000010000 */
[----:B------:R-:W-:Y:S01]  /*13dd0*/  MUFU.EX2 R133, R133 ;  /* 0x0000008500857308 */ /* 0x000fe20000000800 */
[C---:B------:R-:W-:Y:S01]  /*13de0*/  HMMA.16816.F32.BF16 R8, R68.reuse, R74, R8 ;  /* 0x0000004a4408723c */ /* 0x040fe20000041808 */
[----:B------:R-:W1:Y:S02]  /*13df0*/  LDSM.16.MT88.4 R72, [R163+0xa800] ;  /* 0x00a80000a348783b */ /* 0x000e640000004200 */
[----:B------:R-:W-:Y:S06]  /*13e00*/  FADD.FTZ R3, R136, R3 ;  /* 0x0000000388037221 */ /* 0x000fec0000010000 */
[----:B------:R-:W3:Y:S01]  /*13e10*/  MUFU.EX2 R126, R126 ;  /* 0x0000007e007e7308 */ /* 0x000ee20000000800 */
[----:B----4-:R-:W-:Y:S01]  /*13e20*/  F2FP.BF16.F32.PACK_AB R108, R122, R121 ;  /* 0x000000797a6c723e */ /* 0x010fe200000010ff */
[C---:B------:R-:W-:Y:S03]  /*13e30*/  HMMA.16816.F32.BF16 R12, R68.reuse, R80, R12 ;  /* 0x00000050440c723c */ /* 0x040fe6000004180c */
[----:B------:R-:W-:Y:S01]  /*13e40*/  FADD.FTZ R2, R138, R3 ;  /* 0x000000038a027221 */ /* 0x000fe20000010000 */
[----:B------:R-:W-:Y:S04]  /*13e50*/  MOV R3, R104 ;  /* 0x0000006800037202 */ /* 0x000fe80000000f00 */
[----:B------:R-:W-:Y:S01]  /*13e60*/  MUFU.EX2 R107, R107 ;  /* 0x0000006b006b7308 */ /* 0x000fe20000000800 */
[----:B------:R-:W-:Y:S01]  /*13e70*/  FADD.FTZ R2, R137, R2 ;  /* 0x0000000289027221 */ /* 0x000fe20000010000 */
[C---:B------:R-:W-:Y:S01]  /*13e80*/  HMMA.16816.F32.BF16 R16, R68.reuse, R82, R16 ;  /* 0x000000524410723c */ /* 0x040fe20000041810 */
[----:B------:R-:W4:Y:S02]  /*13e90*/  LDSM.16.MT88.4 R80, [R162+0xa800] ;  /* 0x00a80000a250783b */ /* 0x000f240000004200 */
[----:B------:R-:W-:Y:S01]  /*13ea0*/  FADD.FTZ R129, R129, R2 ;  /* 0x0000000281817221 */ /* 0x000fe20000010000 */
[----:B------:R-:W-:Y:S04]  /*13eb0*/  MOV R2, R101 ;  /* 0x0000006500027202 */ /* 0x000fe80000000f00 */
[----:B------:R-:W5:Y:S01]  /*13ec0*/  MUFU.EX2 R124, R124 ;  /* 0x0000007c007c7308 */ /* 0x000f620000000800 */
[----:B---3--:R-:W-:Y:S01]  /*13ed0*/  F2FP.BF16.F32.PACK_AB R110, R126, R133 ;  /* 0x000000857e6e723e */ /* 0x008fe200000010ff */
[C---:B--2---:R-:W-:Y:S03]  /*13ee0*/  HMMA.16816.F32.BF16 R20, R68.reuse, R76, R20 ;  /* 0x0000004c4414723c */ /* 0x044fe60000041814 */
[----:B------:R-:W-:Y:S05]  /*13ef0*/  FADD.FTZ R144, R144, R129 ;  /* 0x0000008190907221 */ /* 0x000fea0000010000 */
[C---:B------:R-:W-:Y:S01]  /*13f00*/  HMMA.16816.F32.BF16 R24, R68.reuse, R78, R24 ;  /* 0x0000004e4418723c */ /* 0x040fe20000041818 */
[----:B------:R-:W2:Y:S02]  /*13f10*/  LDSM.16.MT88.4 R76, [R161+0xa800] ;  /* 0x00a80000a14c783b */ /* 0x000ea40000004200 */
[C---:B-----5:R-:W-:Y:S05]  /*13f20*/  F2FP.BF16.F32.PACK_AB R111, R124.reuse, R107 ;  /* 0x0000006b7c6f723e */ /* 0x060fea00000010ff */
[C---:B------:R-:W-:Y:S03]  /*13f30*/  HMMA.16816.F32.BF16 R28, R68.reuse, R84, R28 ;  /* 0x00000054441c723c */ /* 0x040fe6000004181c */
[----:B------:R-:W-:Y:S04]  /*13f40*/  FADD.FTZ R107, R107, R144 ;  /* 0x000000906b6b7221 */ /* 0x000fe80000010000 */
[----:B------:R-:W-:Y:S01]  /*13f50*/  FADD.FTZ R187, R124, R107 ;  /* 0x0000006b7cbb7221 */ /* 0x000fe20000010000 */
        /* <DEDUP_REMOVED lines=20> */
[C---:B-1----:R-:W-:Y:S03]  /*140a0*/  HMMA.16816.F32.BF16 R4, R68.reuse, R72, R4 ;  /* 0x000000484404723c */ /* 0x042fe60000041804 */
[----:B------:R-:W-:Y:S04]  /*140b0*/  FADD.FTZ R131, R131, R140 ;  /* 0x0000008c83837221 */ /* 0x000fe80000010000 */
[----:B------:R-:W-:Y:S01]  /*140c0*/  FADD.FTZ R142, R142, R131 ;  /* 0x000000838e8e7221 */ /* 0x000fe20000010000 */
[C---:B------:R-:W-:Y:S01]  /*140d0*/  HMMA.16816.F32.BF16 R8, R68.reuse, R74, R8 ;  /* 0x0000004a4408723c */ /* 0x040fe20000041808 */
[----:B------:R-:W1:Y:S02]  /*140e0*/  LDSM.16.MT88.4 R72, [R163+0xb000] ;  /* 0x00b00000a348783b */ /* 0x000e640000004200 */
[----:B------:R-:W-:Y:S04]  /*140f0*/  FADD.FTZ R121, R121, R142 ;  /* 0x0000008e79797221 */ /* 0x000fe80000010000 */
[----:B------:R-:W-:Y:S01]  /*14100*/  FADD.FTZ R122, R122, R121 ;  /* 0x000000797a7a7221 */ /* 0x000fe20000010000 */
[C---:B----4-:R-:W-:Y:S03]  /*14110*/  HMMA.16816.F32.BF16 R12, R68.reuse, R80, R12 ;  /* 0x00000050440c723c */ /* 0x050fe6000004180c */
[----:B------:R-:W-:Y:S04]  /*14120*/  FADD.FTZ R133, R133, R122 ;  /* 0x0000007a85857221 */ /* 0x000fe80000010000 */
[----:B------:R-:W-:Y:S01]  /*14130*/  FADD.FTZ R188, R126, R133 ;  /* 0x000000857ebc7221 */ /* 0x000fe20000010000 */
        /* <DEDUP_REMOVED lines=41> */
.L_x_12865:
[----:B------:R1:W5:Y:S01]  /*143d0*/  LD.E R2, desc[UR4][R102.64+0xd8] ;  /* 0x0000d80466027980 */ /* 0x000362000c101900 */
[----:B------:R-:W-:Y:S01]  /*143e0*/  IMAD.SHL.U32 R7, R175, 0x20, RZ ;  /* 0x00000020af077824 */ /* 0x000fe200078e00ff */
[----:B------:R-:W-:Y:S01]  /*143f0*/  UMOV UR7, 0xffffffff ;  /* 0xffffffff00077882 */ /* 0x000fe20000000000 */
[----:B------:R-:W-:-:S03]  /*14400*/  SHF.R.U32.HI R0, RZ, 0x1, R175 ;  /* 0x00000001ff007819 */ /* 0x000fc600000116af */
        /* <DEDUP_REMOVED lines=9> */
.L_x_12894:
[----:B------:R-:W2:Y:S01]  /*144a0*/  MUFU.RCP R8, R4 ;  /* 0x0000000400087308 */ /* 0x000ea20000001000 */
[----:B----4-:R-:W-:Y:S01]  /*144b0*/  FADD.FTZ R3, R9, R10 ;  /* 0x0000000a09037221 */ /* 0x010fe20000010000 */
[C---:B------:R-:W-:Y:S01]  /*144c0*/  SHF.L.U32 R5, R175.reuse, 0x4, RZ ;  /* 0x00000004af057819 */ /* 0x040fe200000006ff */
[----:B------:R-:W-:Y:S01]  /*144d0*/  BAR.SYNC.DEFER_BLOCKING 0x0 ;  /* 0x0000000000007b1d */ /* 0x000fe20000010000 */
[----:B------:R-:W-:Y:S02]  /*144e0*/  SHF.L.U32 R10, R175, 0x1, RZ ;  /* 0x00000001af0a7819 */ /* 0x000fe400000006ff */
[----:B---3--:R-:W-:Y:S02]  /*144f0*/  LOP3.LUT R9, R5, 0x1c0, RZ, 0xc0, !PT ;  /* 0x000001c005097812 */ /* 0x008fe400078ec0ff */
        /* <DEDUP_REMOVED lines=123> */
[--C-:B----4-:R-:W-:Y:S01]  /*14cb0*/  SHF.R.U32.HI R10, RZ, 0x1, R175.reuse ;  /* 0x00000001ff0a7819 */ /* 0x110fe200000116af */
[----:B------:R4:W5:Y:S01]  /*14cc0*/  LD.E.64 R76, desc[UR4][R102.64+0x78] ;  /* 0x00007804664c7980 */ /* 0x000962000c101b00 */
[----:B------:R-:W1:Y:S01]  /*14cd0*/  @P0 MUFU.LG2 R6, R3 ;  /* 0x0000000300060308 */ /* 0x000e620000000c00 */
[----:B------:R-:W-:Y:S02]  /*14ce0*/  LOP3.LUT R71, R69, 0x1f8, RZ, 0xc0, !PT ;  /* 0x000001f845477812 */ /* 0x000fe400078ec0ff */
[----:B------:R4:W5:Y:S01]  /*14cf0*/  LD.E.64 R74, desc[UR4][R102.64+0xa8] ;  /* 0x0000a804664a7980 */ /* 0x000962000c101b00 */
[----:B------:R-:W-:Y:S02]  /*14d00*/  SHF.R.U32.HI R9, RZ, 0x2, R175 ;  /* 0x00000002ff097819 */ /* 0x000fe400000116af */
[----:B------:R-:W-:Y:S02]  /*14d10*/  LOP3.LUT R10, R10, 0x30, RZ, 0xc0, !PT ;  /* 0x000000300a0a7812 */ /* 0x000fe400078ec0ff */
[----:B------:R-:W-:-:S02]  /*14d20*/  LOP3.LUT R71, R71, 0x38, R0, 0x78, !PT ;  /* 0x0000003847477812 */ /* 0x000fc400078e7800 */
[----:B------:R-:W-:Y:S01]  /*14d30*/  LOP3.LUT R0, R10, 0x7, R9, 0xf8, !PT ;  /* 0x000000070a007812 */ /* 0x000fe200078ef809 */
[----:B-1----:R-:W-:Y:S01]  /*14d40*/  @P1 FMUL.FTZ R9, R4, 0.69314718246459960938 ;  /* 0x3f31721804091820 */ /* 0x002fe20000410000 */
[----:B------:R-:W-:Y:S02]  /*14d50*/  LOP3.LUT R4, R5, 0x10, RZ, 0xc0, !PT ;  /* 0x0000001005047812 */ /* 0x000fe400078ec0ff */
[----:B------:R-:W-:Y:S01]  /*14d60*/  MOV R70, 0xff800000 ;  /* 0xff80000000467802 */ /* 0x000fe20000000f00 */
[----:B-----5:R-:W-:Y:S01]  /*14d70*/  @P1 FFMA.FTZ R70, R2, R104, R9 ;  /* 0x0000006802461223 */ /* 0x020fe20000010009 */
[----:B------:R-:W-:Y:S01]  /*14d80*/  LEA R71, R71, R4, 0x2 ;  /* 0x0000000447477211 */ /* 0x000fe200078e10ff */
[----:B------:R-:W-:Y:S01]  /*14d90*/  BAR.SYNC.DEFER_BLOCKING 0x0 ;  /* 0x0000000000007b1d */ /* 0x000fe20000010000 */
[----:B------:R-:W-:Y:S01]  /*14da0*/  @P0 FMUL.FTZ R6, R6, 0.69314718246459960938 ;  /* 0x3f31721806060820 */ /* 0x000fe20000410000 */
[----:B------:R-:W-:Y:S02]  /*14db0*/  MOV R3, 0xff800000 ;  /* 0xff80000000037802 */ /* 0x000fe40000000f00 */
[----:B------:R-:W-:Y:S01]  /*14dc0*/  LOP3.LUT P2, RZ, R175, 0x3, RZ, 0xc0, !PT ;  /* 0x00000003afff7812 */ /* 0x000fe2000784c0ff */
[----:B------:R-:W-:Y:S01]  /*14dd0*/  @P0 FFMA.FTZ R3, R2, R101, R6 ;  /* 0x0000006502030223 */ /* 0x000fe20000010006 */
        /* <DEDUP_REMOVED lines=31> */
.L_x_12875:
[----:B------:R-:W-:Y:S05]  /*14fd0*/  BSYNC.RECONVERGENT B0 ;  /* 0x0000000000007941 */ /* 0x000fea0003800200 */
.L_x_12874:
[----:B----4-:R3:W5:Y:S01]  /*14fe0*/  LD.E R102, desc[UR4][R102.64+0xc0] ;  /* 0x0000c00466667980 */ /* 0x010762000c101900 */
[----:B------:R-:W-:Y:S01]  /*14ff0*/  IMAD.IADD R181, R181, 0x1, -R176 ;  /* 0x00000001b5b57824 */ /* 0x000fe200078e0ab0 */
[----:B------:R-:W-:Y:S01]  /*15000*/  LOP3.LUT R180, R180, 0x1f80, RZ, 0xc0, !PT ;  /* 0x00001f80b4b47812 */ /* 0x000fe200078ec0ff */
[----:B------:R-:W-:Y:S01]  /*15010*/  IMAD R68, R73, R68, RZ ;  /* 0x0000004449447224 */ /* 0x000fe200078e02ff */
[----:B------:R-:W4:Y:S01]  /*15020*/  S2R R0, SR_TID.X ;  /* 0x0000000000007919 */ /* 0x000f220000002100 */
[----:B------:R-:W-:Y:S01]  /*15030*/  BSSY.RECONVERGENT B0, `(.L_x_12876) ;  /* 0x000001b000007945 */ /* 0x000fe20003800200 */
[----:B------:R-:W-:Y:S02]  /*15040*/  LOP3.LUT R71, R180, 0x3c, R69, 0xf8, !PT ;  /* 0x0000003cb4477812 */ /* 0x000fe400078ef845 */
[----:B------:R-:W-:Y:S02]  /*15050*/  LOP3.LUT R69, R69, 0x3c, RZ, 0xc0, !PT ;  /* 0x0000003c45457812 */ /* 0x000fe400078ec0ff */
[----:B----4-:R-:W-:-:S04]  /*15060*/  SHF.R.U32.HI R0, RZ, 0x4, R0 ;  /* 0x00000004ff007819 */ /* 0x010fc80000011600 */
[CC--:B------:R-:W-:Y:S01]  /*15070*/  ISETP.GE.AND P3, PT, R0.reuse, R181.reuse, PT ;  /* 0x000000b50000720c */ /* 0x0c0fe20003f66270 */
[C---:B------:R-:W-:Y:S02]  /*15080*/  VIADD R2, R0.reuse, 0x8 ;  /* 0x0000000800027836 */ /* 0x040fe40000000000 */
[C---:B-1----:R-:W-:Y:S02]  /*15090*/  VIADD R3, R0.reuse, 0x18 ;  /* 0x0000001800037836 */ /* 0x042fe40000000000 */
        /* <DEDUP_REMOVED lines=20> */
.L_x_12877:
[----:B------:R-:W-:Y:S05]  /*151e0*/  BSYNC.RECONVERGENT B0 ;  /* 0x0000000000007941 */ /* 0x000fea0003800200 */
.L_x_12876:
        /* <DEDUP_REMOVED lines=12> */
.L_x_12879:
[----:B------:R-:W-:Y:S05]  /*152b0*/  BSYNC.RECONVERGENT B0 ;  /* 0x0000000000007941 */ /* 0x000fea0003800200 */
.L_x_12878:
        /* <DEDUP_REMOVED lines=11> */
.L_x_12881:
[----:B------:R-:W-:Y:S05]  /*15370*/  BSYNC.RECONVERGENT B0 ;  /* 0x0000000000007941 */ /* 0x000fea0003800200 */
.L_x_12880:
        /* <DEDUP_REMOVED lines=11> */
.L_x_12883:
[----:B------:R-:W-:Y:S05]  /*15430*/  BSYNC.RECONVERGENT B0 ;  /* 0x0000000000007941 */ /* 0x000fea0003800200 */
.L_x_12882:
        /* <DEDUP_REMOVED lines=10> */
.L_x_12885:
[----:B------:R-:W-:Y:S05]  /*154e0*/  BSYNC.RECONVERGENT B0 ;  /* 0x0000000000007941 */ /* 0x000fea0003800200 */
.L_x_12884:
        /* <DEDUP_REMOVED lines=10> */
.L_x_12887:
[----:B------:R-:W-:Y:S05]  /*15590*/  BSYNC.RECONVERGENT B0 ;  /* 0x0000000000007941 */ /* 0x000fea0003800200 */
.L_x_12886:
        /* <DEDUP_REMOVED lines=10> */
.L_x_12889:
[----:B------:R-:W-:Y:S05]  /*15640*/  BSYNC.RECONVERGENT B0 ;  /* 0x0000000000007941 */ /* 0x000fea0003800200 */
.L_x_12888:
[----:B------:R-:W-:-:S04]  /*15650*/  MOV R175, 0x0 ;  /* 0x0000000000af7802 */ /* 0x000fc80000000f00 */
[----:B-12345:R-:W-:Y:S05]  /*15660*/  @P3 RET.REL.NODEC R174 `(_ZN5flash24flash_fwd_splitkv_kernelI23Flash_fwd_kernel_traitsILi128ELi64ELi64ELi4ELb0ELb0EN7cutlass10bfloat16_tE19Flash_kernel_traitsILi128ELi64ELi64ELi4ES3_EELb0ELb0ELb1ELb0ELb0ELb1ELb1ELb1EEEvNS_16Flash_fwd_paramsE) ;  /* 0xfffffea8ae643950 */ /* 0x03efea0003c3ffff */
[-C--:B------:R-:W-:Y:S01]  /*15670*/  ISETP.GE.AND P2, PT, R69, R102.reuse, PT ;  /* 0x000000664500720c */ /* 0x080fe20003f46270 */
[----:B------:R-:W-:Y:S01]  /*15680*/  IMAD.MOV.U32 R175, RZ, RZ, 0x0 ;  /* 0x00000000ffaf7424 */ /* 0x000fe200078e00ff */
[----:B------:R-:W-:-:S11]  /*15690*/  ISETP.GE.AND P0, PT, R71, R102, PT ;  /* 0x000000664700720c */ /* 0x000fd60003f06270 */
[----:B------:R-:W-:-:S04]  /*156a0*/  @!P2 LEA R2, P1, R73, R76, 0x2 ;  /* 0x0000004c4902a211 */ /* 0x000fc800078210ff */
[----:B------:R-:W-:-:S05]  /*156b0*/  @!P2 LEA.HI.X R3, R73, R77, R68, 0x2, P1 ;  /* 0x0000004d4903a211 */ /* 0x000fca00008f1444 */
[----:B------:R1:W-:Y:S02]  /*156c0*/  @!P2 ST.E.128 desc[UR4][R2.64+0x7000], R36 ;  /* 0x007000240200a985 */ /* 0x0003e4000c101d04 */
[----:B-1----:R-:W-:Y:S05]  /*156d0*/  @P0 RET.REL.NODEC R174 `(_ZN5flash24flash_fwd_splitkv_kernelI23Flash_fwd_kernel_traitsILi128ELi64ELi64ELi4ELb0ELb0EN7cutlass10bfloat16_tE19Flash_kernel_traitsILi128ELi64ELi64ELi4ES3_EELb0ELb0ELb1ELb0ELb0ELb1ELb1ELb1EEEvNS_16Flash_fwd_paramsE) ;  /* 0xfffffea8ae480950 */ /* 0x002fea0003c3ffff */
[----:B------:R-:W-:Y:S01]  /*156e0*/  LEA R2, P0, R73, R76, 0x2 ;  /* 0x0000004c49027211 */ /* 0x000fe200078010ff */
[----:B------:R-:W-:-:S03]  /*156f0*/  IMAD.MOV.U32 R175, RZ, RZ, 0x0 ;  /* 0x00000000ffaf7424 */ /* 0x000fc600078e00ff */
[----:B------:R-:W-:-:S05]  /*15700*/  LEA.HI.X R3, R73, R77, R68, 0x2, P0 ;  /* 0x0000004d49037211 */ /* 0x000fca00000f1444 */
[----:B------:R1:W-:Y:S02]  /*15710*/  ST.E.128 desc[UR4][R2.64+0x7100], R4 ;  /* 0x0071000402007985 */ /* 0x0003e4000c101d04 */
[----:B-1----:R-:W-:Y:S05]  /*15720*/  RET.REL.NODEC R174 `(_ZN5flash24flash_fwd_splitkv_kernelI23Flash_fwd_kernel_traitsILi128ELi64ELi64ELi4ELb0ELb0EN7cutlass10bfloat16_tE19Flash_kernel_traitsILi128ELi64ELi64ELi4ES3_EELb0ELb0ELb1ELb0ELb0ELb1ELb1ELb1EEEvNS_16Flash_fwd_paramsE) ;  /* 0xfffffea8ae347950 */ /* 0x002fea0003c3ffff */
.L_x_12873:
[----:B------:R-:W-:Y:S01]  /*15730*/  MOV R6, 0x2 ;  /* 0x0000000200067802 */ /* 0x000fe20000000f00 */
[----:B------:R-:W-:Y:S01]  /*15740*/  IMAD.MOV.U32 R5, RZ, RZ, -0x1 ;  /* 0xffffffffff057424 */ /* 0x000fe200078e00ff */
[----:B------:R-:W-:-:S07]  /*15750*/  MOV R3, 0x1f ;  /* 0x0000001f00037802 */ /* 0x000fce0000000f00 */
[----:B-1---5:R-:W-:Y:S05]  /*15760*/  WARPSYNC.COLLECTIVE R5, `(.L_x_12890) ;  /* 0x0000000005087348 */ /* 0x022fea0003c00000 */
[----:B------:R2:W3:Y:S02]  /*15770*/  SHFL.BFLY P0, R8, R188, R6, R3 ;  /* 0x0c000006bc087389 */ /* 0x0004e40000000003 */
[----:B-123-5:R-:W-:Y:S05]  /*15780*/  ENDCOLLECTIVE ;  /* 0x000000000000791b */ /* 0x02efea0003800000 */
.L_x_12890:
[----:B------:R-:W-:Y:S02]  /*15790*/  MOV R11, R8 ;  /* 0x00000008000b7202 */ /* 0x000fe40000000f00 */
[----:B------:R-:W-:-:S03]  /*157a0*/  MOV R6, 0x1 ;  /* 0x0000000100067802 */ /* 0x000fc60000000f00 */
[----:B------:R-:W-:-:S04]  /*157b0*/  FADD.FTZ R11, R11, R188 ;  /* 0x000000bc0b0b7221 */ /* 0x000fc80000010000 */
[----:B------:R-:W-:-:S07]  /*157c0*/  IMAD.MOV.U32 R188, RZ, RZ, R11 ;  /* 0x000000ffffbc7224 */ /* 0x000fce00078e000b */
[----:B------:R-:W-:Y:S05]  /*157d0*/  WARPSYNC.COLLECTIVE R5, `(.L_x_12891) ;  /* 0x0000000005087348 */ /* 0x000fea0003c00000 */
[----:B------:R1:W2:Y:S02]  /*157e0*/  SHFL.BFLY P0, R8, R188, R6, R3 ;  /* 0x0c000006bc087389 */ /* 0x0002a40000000003 */
[----:B-12---:R-:W-:Y:S05]  /*157f0*/  ENDCOLLECTIVE ;  /* 0x000000000000791b */ /* 0x006fea0003800000 */
.L_x_12891:
[----:B------:R-:W-:Y:S01]  /*15800*/  MOV R188, R187 ;  /* 0x000000bb00bc7202 */ /* 0x000fe20000000f00 */
[----:B------:R-:W-:Y:S01]  /*15810*/  IMAD.MOV.U32 R4, RZ, RZ, R8 ;  /* 0x000000ffff047224 */ /* 0x000fe200078e0008 */
[----:B------:R-:W-:-:S03]  /*15820*/  MOV R6, 0x2 ;  /* 0x0000000200067802 */ /* 0x000fc60000000f00 */
[----:B------:R-:W-:-:S07]  /*15830*/  FADD.FTZ R4, R11, R4 ;  /* 0x000000040b047221 */ /* 0x000fce0000010000 */
[----:B------:R-:W-:Y:S05]  /*15840*/  WARPSYNC.COLLECTIVE R5, `(.L_x_12892) ;  /* 0x0000000005087348 */ /* 0x000fea0003c00000 */
[----:B------:R1:W2:Y:S02]  /*15850*/  SHFL.BFLY P0, R8, R188, R6, R3 ;  /* 0x0c000006bc087389 */ /* 0x0002a40000000003 */
[----:B-12---:R-:W-:Y:S05]  /*15860*/  ENDCOLLECTIVE ;  /* 0x000000000000791b */ /* 0x006fea0003800000 */
.L_x_12892:
[----:B------:R-:W-:Y:S01]  /*15870*/  FADD.FTZ R9, R8, R187 ;  /* 0x000000bb08097221 */ /* 0x000fe20000010000 */
[----:B------:R-:W-:-:S03]  /*15880*/  MOV R6, 0x1 ;  /* 0x0000000100067802 */ /* 0x000fc60000000f00 */
[----:B------:R-:W-:-:S07]  /*15890*/  IMAD.MOV.U32 R188, RZ, RZ, R9 ;  /* 0x000000ffffbc7224 */ /* 0x000fce00078e0009 */
[----:B------:R-:W-:Y:S05]  /*158a0*/  WARPSYNC.COLLECTIVE R5, `(.L_x_12893) ;  /* 0x0000000005087348 */ /* 0x000fea0003c00000 */
[----:B------:R1:W2:Y:S02]  /*158b0*/  SHFL.BFLY P0, R8, R188, R6, R3 ;  /* 0x0c000006bc087389 */ /* 0x0002a40000000003 */
[----:B-12---:R-:W-:Y:S05]  /*158c0*/  ENDCOLLECTIVE ;  /* 0x000000000000791b */ /* 0x006fea0003800000 */
.L_x_12893:
[----:B------:R-:W-:Y:S01]  /*158d0*/  MOV R10, R8 ;  /* 0x00000008000a7202 */ /* 0x000fe20000000f00 */
[----:B------:R-:W-:Y:S06]  /*158e0*/  BRA `(.L_x_12894) ;  /* 0xffffffe800ec7947 */ /* 0x000fec000383ffff */
.L_x_12895:
        /* <DEDUP_REMOVED lines=9> */
.L_x_14963:


//--------------------- .text._ZN5flash24flash_fwd_splitkv_kernelI23Flash_fwd_kernel_traitsILi128ELi64ELi64ELi4ELb0ELb0EN7cutlass10bfloat16_tE19Flash_kernel_traitsILi128ELi64ELi64ELi4ES3_EELb0ELb1ELb0ELb0ELb1ELb0ELb0ELb0EEEvNS_16Flash_fwd_paramsE --------------------------
	.section	.text._ZN5flash24flash_fwd_splitkv_kernelI23Flash_fwd_kernel_traitsILi128ELi64ELi64ELi4ELb0ELb0EN7cutlass10bfloat16_tE19Flash_kernel_traitsILi128ELi64ELi64ELi4ES3_EELb0ELb1ELb0ELb0ELb1ELb0ELb0ELb0EEEvNS_16Flash_fwd_paramsE,"ax",@progbits
	.align	128
        .global         _ZN5flash24flash_fwd_splitkv_kernelI23Flash_fwd_kernel_traitsILi128ELi64ELi64ELi4ELb0ELb0EN7cutlass10bfloat16_tE19Flash_kernel_traitsILi128ELi64ELi64ELi4ES3_EELb0ELb1ELb0ELb0ELb1ELb0ELb0ELb0EEEvNS_16Flash_fwd_paramsE
        .type           _ZN5flash24flash_fwd_splitkv_kernelI23Flash_fwd_kernel_traitsILi128ELi64ELi64ELi4ELb0ELb0EN7cutlass10bfloat16_tE19Flash_kernel_traitsILi128ELi64ELi64ELi4ES3_EELb0ELb1ELb0ELb0ELb1ELb0ELb0ELb0EEEvNS_16Flash_fwd_paramsE,@function
        .size           _ZN5flash24flash_fwd_splitkv_kernelI23Flash_fwd_kernel_traitsILi128ELi64ELi64ELi4ELb0ELb0EN7cutlass10bfloat16_tE19Flash_kernel_traitsILi128ELi64ELi64ELi4ES3_EELb0ELb1ELb0ELb0ELb1ELb0ELb0ELb0EEEvNS_16Flash_fwd_paramsE,(.L_x_14964 - _ZN5flash24flash_fwd_splitkv_kernelI23Flash_fwd_kernel_traitsILi128ELi64ELi64ELi4ELb0ELb0EN7cutlass10bfloat16_tE19Flash_kernel_traitsILi128ELi64ELi64ELi4ES3_EELb0ELb1ELb0ELb0ELb1ELb0ELb0ELb0EEEvNS_16Flash_fwd_paramsE)
        .other          _ZN5flash24flash_fwd_splitkv_kernelI23Flash_fwd_kernel_traitsILi128ELi64ELi64ELi4ELb0ELb0EN7cutlass10bfloat16_tE19Flash_kernel_traitsILi128ELi64ELi64ELi4ES3_EELb0ELb1ELb0ELb0ELb1ELb0ELb0ELb0EEEvNS_16Flash_fwd_paramsE,@"STO_CUDA_ENTRY STV_DEFAULT"
_ZN5flash24flash_fwd_splitkv_kernelI23Flash_fwd_kernel_traitsILi128ELi64ELi64ELi4ELb0ELb0EN7cutlass10bfloat16_tE19Flash_kernel_traitsILi128ELi64ELi64ELi4ES3_EELb0ELb1ELb0ELb0ELb1ELb0ELb0ELb0EEEvNS_16Flash_fwd_paramsE:
.text._ZN5flash24flash_fwd_splitkv_kernelI23Flash_fwd_kernel_traitsILi128ELi64ELi64ELi4ELb0ELb0EN7cutlass10bfloat16_tE19Flash_kernel_traitsILi128ELi64ELi64ELi4ES3_EELb0ELb1ELb0ELb0ELb1ELb0ELb0ELb0EEEvNS_16Flash_fwd_paramsE:
[----:B------:R-:W-:Y:S01]  /*0000*/  LDC R1, c[0x0][0x37c] ;  /* 0x0000df00ff017b82 */ /* 0x000fe20000000800 */
[----:B------:R-:W1:Y:S07]  /*0010*/  S2R R33, SR_CTAID.X ;  /* 0x0000000000217919 */ /* 0x000e6e0000002500 */
[----:B------:R-:W2:Y:S01]  /*0020*/  LDC.64 R2, c[0x0][0x348] ;  /* 0x0000d200ff027b82 */ /* 0x000ea20000000a00 */
[----:B------:R-:W-:Y:S01]  /*0030*/  BSSY.RECONVERGENT B3, `(.L_x_12896) ;  /* 0x0000005000037945 */ /* 0x000fe20003800200 */
[----:B------:R-:W-:Y:S01]  /*0040*/  MOV R148, 0x80 ;  /* 0x0000008000947802 */ /* 0x000fe20000000f00 */
[----:B------:R-:W3:Y:S01]  /*0050*/  S2R R151, SR_CTAID.Y ;  /* 0x0000000000977919 */ /* 0x000ee20000002600 */
[----:B------:R-:W4:Y:S05]  /*0060*/  S2R R150, SR_CTAID.Z ;  /* 0x0000000000967919 */ /* 0x000f2a0000002700 */
[----:B-1234-:R-:W-:Y:S05]  /*0070*/  CALL.REL.NOINC `($_ZN5flash24flash_fwd_splitkv_kernelI23Flash_fwd_kernel_traitsILi128ELi64ELi64ELi4ELb0ELb0EN7cutlass10bfloat16_tE19Flash_kernel_traitsILi128ELi64ELi64ELi4ES3_EELb0ELb1ELb0ELb0ELb1ELb0ELb0ELb0EEEvNS_16Flash_fwd_paramsE$_ZN5flash30compute_attn_1rowblock_splitkvI23Flash_fwd_kernel_traitsILi128ELi64ELi64ELi4ELb0ELb0EN7cutlass10bfloat16_tE19Flash_kernel_traitsILi128ELi64ELi64ELi4ES3_EELb0ELb1ELb0ELb0ELb1ELb0ELb0ELb0ENS_16Flash_fwd_paramsEEEvRKT8_iiiii) ;  /* 0x0000000000087944 */ /* 0x01efea0003c00000 */
[----:B------:R-:W-:Y:S05]  /*0080*/  BSYNC.RECONVERGENT B3 ;  /* 0x0000000000037941 */ /* 0x000fea0003800200 */
.L_x_12896:
[----:B------:R-:W-:Y:S05]  /*0090*/  EXIT ;  /* 0x000000000000794d */ /* 0x000fea0003800000 */
        .type           $_ZN5flash24flash_fwd_splitkv_kernelI23Flash_fwd_kernel_traitsILi128ELi64ELi64ELi4ELb0ELb0EN7cutlass10bfloat16_tE19Flash_kernel_traitsILi128ELi64ELi64ELi4ES3_EELb0ELb1ELb0ELb0ELb1ELb0ELb0ELb0EEEvNS_16Flash_fwd_paramsE$_ZN5flash30compute_attn_1rowblock_splitkvI23Flash_fwd_kernel_traitsILi128ELi64ELi64ELi4ELb0ELb0EN7cutlass10bfloat16_tE19Flash_kernel_traitsILi128ELi64ELi64ELi4ES3_EELb0ELb1ELb0ELb0ELb1ELb0ELb0ELb0ENS_16Flash_fwd_paramsEEEvRKT8_iiiii,@function
        .size           $_ZN5flash24flash_fwd_splitkv_kernelI23Flash_fwd_kernel_traitsILi128ELi64ELi64ELi4ELb0ELb0EN7cutlass10bfloat16_tE19Flash_kernel_traitsILi128ELi64ELi64ELi4ES3_EELb0ELb1ELb0ELb0ELb1ELb0ELb0ELb0EEEvNS_16Flash_fwd_paramsE$_ZN5flash30compute_attn_1rowblock_splitkvI23Flash_fwd_kernel_traitsILi128ELi64ELi64ELi4ELb0ELb0EN7cutlass10bfloat16_tE19Flash_kernel_traitsILi128ELi64ELi64ELi4ES3_EELb0ELb1ELb0ELb0ELb1ELb0ELb0ELb0ENS_16Flash_fwd_paramsEEEvRKT8_iiiii,(.L_x_14964 - $_ZN5flash24flash_fwd_splitkv_kernelI23Flash_fwd_kernel_traitsILi128ELi64ELi64ELi4ELb0ELb0EN7cutlass10bfloat16_tE19Flash_kernel_traitsILi128ELi64ELi64ELi4ES3_EELb0ELb1ELb0ELb0ELb1ELb0ELb0ELb0EEEvNS_16Flash_fwd_paramsE$_ZN5flash30compute_attn_1rowblock_splitkvI23Flash_fwd_kernel_traitsILi128ELi64ELi64ELi4ELb0ELb0EN7cutlass10bfloat16_tE19Flash_kernel_traitsILi128ELi64ELi64ELi4ES3_EELb0ELb1ELb0ELb0ELb1ELb0ELb0ELb0ENS_16Flash_fwd_paramsEEEvRKT8_iiiii)
$_ZN5flash24flash_fwd_splitkv_kernelI23Flash_fwd_kernel_traitsILi128ELi64ELi64ELi4ELb0ELb0EN7cutlass10bfloat16_tE19Flash_kernel_traitsILi128ELi64ELi64ELi4ES3_EELb0ELb1ELb0ELb0ELb1ELb0ELb0ELb0EEEvNS_16Flash_fwd_paramsE$_ZN5flash30compute_attn_1rowblock_splitkvI23Flash_fwd_kernel_traitsILi128ELi64ELi64ELi4ELb0ELb0EN7cutlass10bfloat16_tE19Flash_kernel_traitsILi128ELi64ELi64ELi4ES3_EELb0ELb1ELb0ELb0ELb1ELb0ELb0ELb0ENS_16Flash_fwd_paramsEEEvRKT8_iiiii:
        /* <DEDUP_REMOVED lines=39> */
.L_x_12898:
[----:B------:R-:W-:Y:S05]  /*0310*/  BSYNC.RECONVERGENT B0 ;  /* 0x0000000000007941 */ /* 0x000fea0003800200 */
.L_x_12897:
[----:B------:R-:W-:Y:S04]  /*0320*/  BSSY.RECONVERGENT B0, `(.L_x_12899) ;  /* 0x0000007000007945 */ /* 0x000fe80003800200 */
[----:B------:R-:W-:Y:S05]  /*0330*/  @!P3 BRA `(.L_x_12900) ;  /* 0x000000000014b947 */ /* 0x000fea0003800000 */
[----:B------:R-:W4:Y:S02]  /*0340*/  LD.E.U8 R6, desc[UR4][R2.64+0x1b2] ;  /* 0x0001b20402067980 */ /* 0x000f24000c101100 */
[----:B----4-:R-:W-:-:S13]  /*0350*/  ISETP.NE.AND P1, PT, R6, RZ, PT ;  /* 0x000000ff0600720c */ /* 0x010fda0003f25270 */
[----:B------:R-:W4:Y:S02]  /*0360*/  @P1 LD.E R6, desc[UR4][R10.64+0x4] ;  /* 0x000004040a061980 */ /* 0x000f24000c101900 */
[----:B----45:R-:W-:-:S06]  /*0370*/  @P1 IADD3 R29, PT, PT, R6, -R13, RZ ;  /* 0x8000000d061d1210 */ /* 0x030fcc0007ffe0ff */
[----:B------:R4:W5:Y:S02]  /*0380*/  @!P1 LD.E R29, desc[UR4][R10.64] ;  /* 0x000000040a1d9980 */ /* 0x000964000c101900 */
.L_x_12900:
[----:B------:R-:W-:Y:S05]  /*0390*/  BSYNC.RECONVERGENT B0 ;  /* 0x0000000000007941 */ /* 0x000fea0003800200 */
.L_x_12899:
        /* <DEDUP_REMOVED lines=8> */
.L_x_12902:
[----:B------:R-:W5:Y:S01]  /*0420*/  LD.E.64 R6, desc[UR4][R2.64+0x108] ;  /* 0x0001080402067980 */ /* 0x000f62000c101b00 */
[----:B------:R-:W-:Y:S01]  /*0430*/  BSSY.RECONVERGENT B0, `(.L_x_12904) ;  /* 0x0000006000007945 */ /* 0x000fe20003800200 */
[----:B------:R-:W-:Y:S01]  /*0440*/  IMAD.MOV.U32 R5, RZ, RZ, RZ ;  /* 0x000000ffff057224 */ /* 0x000fe200078e00ff */
[----:B-----5:R-:W-:-:S04]  /*0450*/  ISETP.NE.U32.AND P0, PT, R6, RZ, PT ;  /* 0x000000ff0600720c */ /* 0x020fc80003f05070 */
[----:B------:R-:W-:-:S13]  /*0460*/  ISETP.NE.AND.EX P0, PT, R7, RZ, PT, P0 ;  /* 0x000000ff0700720c */ /* 0x000fda0003f05300 */
[----:B------:R-:W-:Y:S05]  /*0470*/  @!P0 BRA `(.L_x_12905) ;  /* 0x0000000000048947 */ /* 0x000fea0003800000 */
[----:B------:R1:W5:Y:S02]  /*0480*/  LD.E R5, desc[UR4][R2.64+0xbc] ;  /* 0x0000bc0402057980 */ /* 0x000364000c101900 */
.L_x_12905:
[----:B------:R-:W-:Y:S05]  /*0490*/  BSYNC.RECONVERGENT B0 ;  /* 0x0000000000007941 */ /* 0x000fea0003800200 */
.L_x_12904:
[----:B-----5:R-:W-:Y:S02]  /*04a0*/  IADD3 R29, PT, PT, R5, R29, -R12 ;  /* 0x0000001d051d7210 */ /* 0x020fe40007ffe80c */
.L_x_12903:
[----:B------:R-:W-:Y:S05]  /*04b0*/  BSYNC.RECONVERGENT B1 ;  /* 0x0000000000017941 */ /* 0x000fea0003800200 */
.L_x_12901:
[----:B------:R-:W-:Y:S01]  /*04c0*/  IMAD.SHL.U32 R152, R33, 0x40, RZ ;  /* 0x0000004021987824 */ /* 0x000fe200078e00ff */
[----:B------:R-:W-:Y:S01]  /*04d0*/  MOV R6, R148 ;  /* 0x0000009400067202 */ /* 0x000fe20000000f00 */
[----:B------:R-:W-:-:S03]  /*04e0*/  IMAD.MOV.U32 R7, RZ, RZ, 0x0 ;  /* 0x00000000ff077424 */ /* 0x000fc600078e00ff */
[----:B------:R-:W-:-:S13]  /*04f0*/  ISETP.GT.AND P0, PT, R97, R152, PT ;  /* 0x000000986100720c */ /* 0x000fda0003f04270 */
[----:B-1234-:R-:W-:Y:S05]  /*0500*/  @!P0 RET.REL.NODEC R6 `(_ZN5flash24flash_fwd_splitkv_kernelI23Flash_fwd_kernel_traitsILi128ELi64ELi64ELi4ELb0ELb0EN7cutlass10bfloat16_tE19Flash_kernel_traitsILi128ELi64ELi64ELi4ES3_EELb0ELb1ELb0ELb0ELb1ELb0ELb0ELb0EEEvNS_16Flash_fwd_paramsE) ;  /* 0xfffffff806bc8950 */ /* 0x01efea0003c3ffff */
        /* <DEDUP_REMOVED lines=35> */
[----:B------:R-:W-:Y:S02]  /*0740*/  LOP3.LUT R18, R7, 0x38, RZ, 0xc0, !PT ;  /* 0x0000003807127812 */ /* 0x000fe400078ec0ff */
[----:B-1----:R-:W-:Y:S01]  /*0750*/  SHF.R.U32.HI R3, RZ, 0x3, R149 ;  /* 0x00000003ff037819 */ /* 0x002fe20000011695 */
[----:B------:R-:W-:-:S03]  /*0760*/  IMAD.IADD R2, R97, 0x1, -R152 ;  /* 0x0000000161027824 */ /* 0x000fc600078e0a98 */
        /* <DEDUP_REMOVED lines=15> */
[----:B------:R-:W-:Y:S02]  /*0860*/  VIADD R5, R3, 0x20 ;  /* 0x0000002003057836 */ /* 0x000fe40000000000 */
[----:B------:R-:W-:-:S03]  /*0870*/  IMAD R13, R15, R152, RZ ;  /* 0x000000980f0d7224 */ /* 0x000fc600078e02ff */
[-C--:B------:R-:W-:Y:S02]  /*0880*/  ISETP.GE.AND P2, PT, R5, R2.reuse, PT ;  /* 0x000000020500720c */ /* 0x080fe40003f46270 */
[----:B------:R-:W-:Y:S02]  /*0890*/  IADD3.X R13, PT, PT, R6, R19, R13, P3, !PT ;  /* 0x00000013060d7210 */ /* 0x000fe40001ffe40d */
[C---:B------:R-:W-:Y:S02]  /*08a0*/  IADD3 R5, P1, PT, R0.reuse, R3, RZ ;  /* 0x0000000300057210 */ /* 0x040fe40007f3e0ff */
[----:B------:R-:W-:Y:S02]  /*08b0*/  ISETP.GE.AND P3, PT, R3, R2, PT ;  /* 0x000000020300720c */ /* 0x000fe40003f66270 */
[----:B------:R-:W-:Y:S02]  /*08c0*/  LEA.HI.X.SX32 R0, R0, RZ, 0x1, P1 ;  /* 0x000000ff00007211 */ /* 0x000fe400008f0eff */
[----:B------:R-:W-:-:S02]  /*08d0*/  LEA R4, P4, R5, R8, 0x2 ;  /* 0x0000000805047211 */ /* 0x000fc400078810ff */
[----:B------:R-:W-:Y:S02]  /*08e0*/  ISETP.GE.AND P0, PT, R7, R2, PT ;  /* 0x000000020700720c */ /* 0x000fe40003f06270 */
[----:B------:R-:W-:Y:S01]  /*08f0*/  LEA.HI.X R5, R5, R9, R0, 0x2, P4 ;  /* 0x0000000905057211 */ /* 0x000fe200020f1400 */
[-C--:B------:R-:W-:Y:S02]  /*0900*/  IMAD R0, R11, R150.reuse, RZ ;  /* 0x000000960b007224 */ /* 0x080fe400078e02ff */
[----:B------:R-:W-:Y:S02]  /*0910*/  VIADD R7, R3, 0x30 ;  /* 0x0000003003077836 */ /* 0x000fe40000000000 */
[----:B------:R-:W-:Y:S01]  /*0920*/  IMAD.WIDE.U32 R150, R10, R150, R12 ;  /* 0x000000960a967225 */ /* 0x000fe200078e000c */
[----:B------:R-:W-:Y:S02]  /*0930*/  ISETP.NE.OR P5, PT, R149, RZ, P0 ;  /* 0x000000ff9500720c */ /* 0x000fe400007a5670 */
[----:B------:R-:W-:-:S02]  /*0940*/  ISETP.GE.AND P1, PT, R7, R2, PT ;  /* 0x000000020700720c */ /* 0x000fc40003f26270 */
        /* <DEDUP_REMOVED lines=11> */
.L_x_12908:
[----:B------:R-:W-:Y:S05]  /*0a00*/  BSYNC.RECONVERGENT B0 ;  /* 0x0000000000007941 */ /* 0x000fea0003800200 */
.L_x_12907:
        /* <DEDUP_REMOVED lines=18> */
.L_x_12910:
[----:B------:R-:W-:Y:S05]  /*0b30*/  BSYNC.RECONVERGENT B0 ;  /* 0x0000000000007941 */ /* 0x000fea0003800200 */
.L_x_12909:
        /* <DEDUP_REMOVED lines=14> */
.L_x_12912:
[----:B------:R-:W-:Y:S05]  /*0c20*/  BSYNC.RECONVERGENT B0 ;  /* 0x0000000000007941 */ /* 0x000fea0003800200 */
.L_x_12911:
        /* <DEDUP_REMOVED lines=14> */
.L_x_12914:
[----:B------:R-:W-:Y:S05]  /*0d10*/  BSYNC.RECONVERGENT B0 ;  /* 0x0000000000007941 */ /* 0x000fea0003800200 */
.L_x_12913:
[----:B------:R-:W-:Y:S01]  /*0d20*/  MOV R149, 0x0 ;  /* 0x0000000000957802 */ /* 0x000fe20000000f00 */
[----:B------:R-:W-:Y:S04]  /*0d30*/  @!P6 ST.E desc[UR4][R4.64], R11 ;  /* 0x0000000b0400e985 */ /* 0x000fe8000c101904 */
[----:B------:R-:W-:Y:S04]  /*0d40*/  @!P5 ST.E desc[UR4][R4.64+0x40], R9 ;  /* 0x000040090400d985 */ /* 0x000fe8000c101904 */
[----:B------:R1:W-:Y:S02]  /*0d50*/  @!P4 ST.E desc[UR4][R4.64+0x80], R7 ;  /* 0x000080070400c985 */ /* 0x0003e4000c101904 */
[----:B-123-5:R-:W-:Y:S05]  /*0d60*/  @P3 RET.REL.NODEC R148 `(_ZN5flash24flash_fwd_splitkv_kernelI23Flash_fwd_kernel_traitsILi128ELi64ELi64ELi4ELb0ELb0EN7cutlass10bfloat16_tE19Flash_kernel_traitsILi128ELi64ELi64ELi4ES3_EELb0ELb1ELb0ELb0ELb1ELb0ELb0ELb0EEEvNS_16Flash_fwd_paramsE) ;  /* 0xfffffff094a43950 */ /* 0x02efea0003c3ffff */
[----:B------:R-:W-:Y:S02]  /*0d70*/  MOV R3, 0x7f800000 ;  /* 0x7f80000000037802 */ /* 0x000fe40000000f00 */
[----:B------:R-:W-:-:S03]  /*0d80*/  MOV R149, 0x0 ;  /* 0x0000000000957802 */ /* 0x000fc60000000f00 */
[----:B------:R1:W-:Y:S02]  /*0d90*/  ST.E desc[UR4][R4.64+0xc0], R3 ;  /* 0x0000c00304007985 */ /* 0x0003e4000c101904 */
[----:B-1----:R-:W-:Y:S05]  /*0da0*/  RET.REL.NODEC R148 `(_ZN5flash24flash_fwd_splitkv_kernelI23Flash_fwd_kernel_traitsILi128ELi64ELi64ELi4ELb0ELb0EN7cutlass10bfloat16_tE19Flash_kernel_traitsILi128ELi64ELi64ELi4ES3_EELb0ELb1ELb0ELb0ELb1ELb0ELb0ELb0EEEvNS_16Flash_fwd_paramsE) ;  /* 0xfffffff094947950 */ /* 0x002fea0003c3ffff */
.L_x_12906:
        /* <DEDUP_REMOVED lines=76> */
[----:B------:R-:W-:-:S04]  /*1270*/  @P3 IADD3 R5, PT, PT, R5, 0x1, RZ ;  /* 0x0000000105053810 */ /* 0x000fc80007ffe0ff */
[----:B------:R-:W-:Y:S01]  /*1280*/  MOV R11, R5 ;  /* 0x00000005000b7202 */ /* 0x000fe20000000f00 */
[----:B------:R-:W-:-:S04]  /*1290*/  IMAD R5, R141, R0, RZ ;  /* 0x000000008d057224 */ /* 0x000fc800078e02ff */
[----:B------:R-:W-:Y:S01]  /*12a0*/  @!P1 IMAD.MOV R11, RZ, RZ, -R11 ;  /* 0x000000ffff0b9224 */ /* 0x000fe200078e0a0b */
[----:B------:R-:W-:Y:S02]  /*12b0*/  @!P2 LOP3.LUT R11, RZ, R7, RZ, 0x33, !PT ;  /* 0x00000007ff0ba212 */ /* 0x000fe400078e33ff */
[----:B--2---:R-:W-:Y:S01]  /*12c0*/  SHF.R.S32.HI R9, RZ, 0x1f, R4 ;  /* 0x0000001fff097819 */ /* 0x004fe20000011404 */
        /* <DEDUP_REMOVED lines=19> */
.L_x_12916:
        /* <DEDUP_REMOVED lines=9> */
[----:B------:R-:W-:-:S02]  /*1490*/  CS2R R158, SRZ ;  /* 0x00000000009e7805 */ /* 0x000fc4000001ff00 */
[----:B-1----:R-:W-:-:S04]  /*14a0*/  IABS R4, R7 ;  /* 0x0000000700047213 */ /* 0x002fc80000000000 */
[----:B------:R-:W1:Y:S08]  /*14b0*/  I2F.RP R8, R4 ;  /* 0x0000000400087306 */ /* 0x000e700000209400 */
[----:B-1----:R-:W1:Y:S02]  /*14c0*/  MUFU.RCP R6, R8 ;  /* 0x0000000800067308 */ /* 0x002e640000001000 */
[----:B-1----:R-:W-:-:S06]  /*14d0*/  IADD3 R6, PT, PT, R6, 0xffffffe, RZ ;  /* 0x0ffffffe06067810 */ /* 0x002fcc0007ffe0ff */
[----:B------:R-:W1:Y:S01]  /*14e0*/  F2I.FTZ.U32.TRUNC.NTZ R21, R6 ;  /* 0x0000000600157305 */ /* 0x000e62000021f000 */
        /* <DEDUP_REMOVED lines=13> */
[----:B-----5:R-:W-:-:S05]  /*15c0*/  @!P3 SHF.R.S32.HI R6, RZ, 0x1f, R11 ;  /* 0x0000001fff06b819 */ /* 0x020fca000001140b */
[-C--:B------:R-:W-:Y:S01]  /*15d0*/  @!P1 IADD3 R5, PT, PT, R5, -R4.reuse, RZ ;  /* 0x8000000405059210 */ /* 0x080fe20007ffe0ff */
[----:B------:R-:W-:Y:S01]  /*15e0*/  @!P3 IMAD.IADD R21, R21, 0x1, R0 ;  /* 0x000000011515b824 */ /* 0x000fe200078e0200 */
[----:B------:R-:W-:Y:S02]  /*15f0*/  @P3 IADD3 R0, PT, PT, R12, R13, RZ ;  /* 0x0000000d0c003210 */ /* 0x000fe40007ffe0ff */
[----:B------:R-:W-:Y:S01]  /*1600*/  ISETP.GE.U32.AND P4, PT, R5, R4, PT ;  /* 0x000000040500720c */ /* 0x000fe20003f86070 */
[----:B---3--:R-:W-:Y:S01]  /*1610*/  @!P3 IMAD R9, R19, R11, RZ ;  /* 0x0000000b1309b224 */ /* 0x008fe200078e02ff */
[----:B------:R-:W-:Y:S01]  /*1620*/  LOP3.LUT R5, R150, R7, RZ, 0x3c, !PT ;  /* 0x0000000796057212 */ /* 0x000fe200078e3cff */
[----:B------:R-:W-:Y:S01]  /*1630*/  @!P3 IMAD.WIDE.U32 R20, R18, R11, R20 ;  /* 0x0000000b1214b225 */ /* 0x000fe200078e0014 */
[----:B------:R-:W-:Y:S02]  /*1640*/  @!P1 IADD3 R10, PT, PT, R10, 0x1, RZ ;  /* 0x000000010a0a9810 */ /* 0x000fe40007ffe0ff */
[----:B------:R-:W-:Y:S01]  /*1650*/  ISETP.GE.AND P2, PT, R5, RZ, PT ;  /* 0x000000ff0500720c */ /* 0x000fe20003f46270 */
[----:B------:R-:W-:Y:S01]  /*1660*/  @!P3 IMAD R9, R18, R6, R9 ;  /* 0x000000061209b224 */ /* 0x000fe200078e0209 */
[----:B------:R-:W-:Y:S01]  /*1670*/  ISETP.NE.AND P1, PT, R7, RZ, PT ;  /* 0x000000ff0700720c */ /* 0x000fe20003f25270 */
[----:B------:R-:W-:-:S02]  /*1680*/  @P3 IMAD R4, R141, R0, RZ ;  /* 0x000000008d043224 */ /* 0x000fc400078e02ff */
[----:B------:R-:W-:Y:S01]  /*1690*/  @P3 IMAD.WIDE.U32 R18, R140, R0, RZ ;  /* 0x000000008c123225 */ /* 0x000fe200078e00ff */
[----:B------:R-:W-:Y:S02]  /*16a0*/  @!P3 MOV R8, R20 ;  /* 0x000000140008b202 */ /* 0x000fe40000000f00 */
[----:B------:R-:W-:Y:S01]  /*16b0*/  LEA R0, R160, 0xffffffc0, 0x6 ;  /* 0xffffffc0a0007811 */ /* 0x000fe200078e30ff */
[----:B------:R-:W-:Y:S01]  /*16c0*/  @!P3 IMAD.IADD R9, R21, 0x1, R9 ;  /* 0x000000011509b824 */ /* 0x000fe200078e0209 */
[----:B------:R-:W-:Y:S01]  /*16d0*/  @P3 IADD3 R9, PT, PT, R19, R4, RZ ;  /* 0x0000000413093210 */ /* 0x000fe20007ffe0ff */
[----:B------:R-:W-:Y:S01]  /*16e0*/  @P3 IMAD.MOV.U32 R8, RZ, RZ, R18 ;  /* 0x000000ffff083224 */ /* 0x000fe200078e0012 */
[----:B------:R-:W-:Y:S01]  /*16f0*/  @!P3 SHF.R.S32.HI R5, RZ, 0x1f, R12 ;  /* 0x0000001fff05b819 */ /* 0x000fe2000001140c */
[----:B------:R-:W-:Y:S01]  /*1700*/  @!P3 IMAD R4, R105, R12, RZ ;  /* 0x0000000c6904b224 */ /* 0x000fe200078e02ff */
        /* <DEDUP_REMOVED lines=12> */
[----:B----4-:R-:W-:Y:S01]  /*17d0*/  @!P3 IMAD R4, R15, R11, RZ ;  /* 0x0000000b0f04b224 */ /* 0x010fe200078e02ff */
[----:B------:R-:W-:Y:S01]  /*17e0*/  @!P3 MOV R20, R8 ;  /* 0x000000080014b202 */ /* 0x000fe20000000f00 */
[----:B------:R-:W-:Y:S02]  /*17f0*/  IMAD R9, R17, R10, RZ ;  /* 0x0000000a11097224 */ /* 0x000fe400078e02ff */
[----:B------:R-:W-:Y:S02]  /*1800*/  @!P3 IMAD R4, R14, R5, R4 ;  /* 0x000000050e04b224 */ /* 0x000fe400078e0204 */
[----:B------:R-:W-:-:S02]  /*1810*/  IMAD R5, R16, R6, R9 ;  /* 0x0000000610057224 */ /* 0x000fc400078e0209 */
[----:B------:R-:W-:-:S04]  /*1820*/  @!P3 IMAD.WIDE.U32 R14, R14, R11, R20 ;  /* 0x0000000b0e0eb225 */ /* 0x000fc800078e0014 */
[----:B------:R-:W-:Y:S02]  /*1830*/  @P3 IMAD R9, R105, R12, RZ ;  /* 0x0000000c69093224 */ /* 0x000fe400078e02ff */
[----:B------:R-:W-:-:S04]  /*1840*/  IMAD.WIDE.U32 R18, R16, R10, R18 ;  /* 0x0000000a10127225 */ /* 0x000fc800078e0012 */
[----:B------:R-:W-:Y:S01]  /*1850*/  @P3 IMAD.WIDE.U32 R12, R104, R12, RZ ;  /* 0x0000000c680c3225 */ /* 0x000fe200078e00ff */
[----:B------:R-:W-:Y:S02]  /*1860*/  @!P3 IADD3 R6, PT, PT, R15, R4, RZ ;  /* 0x000000040f06b210 */ /* 0x000fe40007ffe0ff */
[----:B------:R-:W-:Y:S01]  /*1870*/  MOV R8, R18 ;  /* 0x0000001200087202 */ /* 0x000fe20000000f00 */
[----:B------:R-:W-:Y:S01]  /*1880*/  @!P3 IMAD.MOV.U32 R10, RZ, RZ, R14 ;  /* 0x000000ffff0ab224 */ /* 0x000fe200078e000e */
[----:B------:R-:W-:Y:S01]  /*1890*/  IADD3 R5, PT, PT, R19, R5, RZ ;  /* 0x0000000513057210 */ /* 0x000fe20007ffe0ff */
[----:B------:R-:W-:Y:S01]  /*18a0*/  @P3 IMAD.IADD R6, R13, 0x1, R9 ;  /* 0x000000010d063824 */ /* 0x000fe200078e0209 */
[----:B------:R-:W-:Y:S02]  /*18b0*/  @P3 MOV R10, R12 ;  /* 0x0000000c000a3202 */ /* 0x000fe40000000f00 */
[----:B------:R-:W-:Y:S02]  /*18c0*/  MOV R17, RZ ;  /* 0x000000ff00117202 */ /* 0x000fe40000000f00 */
.L_x_12917:
[----:B------:R-:W-:Y:S05]  /*18d0*/  BSYNC.RECONVERGENT B0 ;  /* 0x0000000000007941 */ /* 0x000fea0003800200 */
.L_x_12915:
        /* <DEDUP_REMOVED lines=29> */
[----:B-----5:R-:W-:Y:S02]  /*1ab0*/  IMAD R11, R17, R104, RZ ;  /* 0x00000068110b7224 */ /* 0x020fe400078e02ff */
[----:B------:R-:W-:Y:S02]  /*1ac0*/  IMAD.MOV.U32 R9, RZ, RZ, R16 ;  /* 0x000000ffff097224 */ /* 0x000fe400078e0010 */
[----:B------:R-:W-:Y:S02]  /*1ad0*/  IMAD.SHL.U32 R4, R149, 0x8, RZ ;  /* 0x0000000895047824 */ /* 0x000fe400078e00ff */
[----:B------:R-:W-:Y:S01]  /*1ae0*/  @!P2 IMAD.MOV R9, RZ, RZ, -R9 ;  /* 0x000000ffff09a224 */ /* 0x000fe200078e0a09 */
[----:B------:R-:W-:Y:S01]  /*1af0*/  @!P3 LOP3.LUT R9, RZ, R7, RZ, 0x33, !PT ;  /* 0x00000007ff09b212 */ /* 0x000fe200078e33ff */
[----:B------:R-:W-:-:S02]  /*1b00*/  IMAD R11, R0, R105, R11 ;  /* 0x00000069000b7224 */ /* 0x000fc400078e020b */
[----:B------:R-:W-:Y:S01]  /*1b10*/  IMAD.WIDE.U32 R30, R0, R104, RZ ;  /* 0x00000068001e7225 */ /* 0x000fe200078e00ff */
[----:B------:R-:W-:Y:S02]  /*1b20*/  LOP3.LUT R0, R4, 0x38, RZ, 0xc0, !PT ;  /* 0x0000003804007812 */ /* 0x000fe400078ec0ff */
[----:B------:R-:W-:Y:S01]  /*1b30*/  SHF.R.S32.HI R16, RZ, 0x1f, R9 ;  /* 0x0000001fff107819 */ /* 0x000fe20000011409 */
[----:B------:R-:W-:Y:S01]  /*1b40*/  IMAD.IADD R7, R31, 0x1, R11 ;  /* 0x000000011f077824 */ /* 0x000fe200078e020b */
[----:B------:R-:W-:Y:S01]  /*1b50*/  IADD3 R8, P4, PT, R0, R8, RZ ;  /* 0x0000000800087210 */ /* 0x000fe20007f9e0ff */
[-C--:B------:R-:W-:Y:S01]  /*1b60*/  IMAD R11, R27, R9.reuse, RZ ;  /* 0x000000091b0b7224 */ /* 0x080fe200078e02ff */
[----:B------:R-:W-:Y:S01]  /*1b70*/  IADD3 R10, P3, P2, R30, R10, R0 ;  /* 0x0000000a1e0a7210 */ /* 0x000fe20007a7e000 */
[----:B------:R-:W-:Y:S01]  /*1b80*/  IMAD.WIDE.U32 R30, R26, R9, RZ ;  /* 0x000000091a1e7225 */ /* 0x000fe200078e00ff */
[----:B------:R-:W-:-:S03]  /*1b90*/  IADD3.X R9, PT, PT, RZ, R5, RZ, P4, !PT ;  /* 0x00000005ff097210 */ /* 0x000fc600027fe4ff */
[----:B------:R-:W-:Y:S01]  /*1ba0*/  IMAD R11, R16, R26, R11 ;  /* 0x0000001a100b7224 */ /* 0x000fe200078e020b */
[----:B------:R-:W-:Y:S02]  /*1bb0*/  SHF.R.U32.HI R16, RZ, 0x3, R149 ;  /* 0x00000003ff107819 */ /* 0x000fe40000011695 */
[----:B------:R-:W-:Y:S01]  /*1bc0*/  IADD3.X R6, PT, PT, R7, R6, RZ, P3, P2 ;  /* 0x0000000607067210 */ /* 0x000fe20001fe44ff */
[----:B------:R-:W-:Y:S01]  /*1bd0*/  IMAD.IADD R11, R31, 0x1, R11 ;  /* 0x000000011f0b7824 */ /* 0x000fe200078e020b */
[----:B------:R-:W-:Y:S01]  /*1be0*/  IADD3 R10, P2, PT, R10, R30, RZ ;  /* 0x0000001e0a0a7210 */ /* 0x000fe20007f5e0ff */
[----:B------:R-:W-:Y:S02]  /*1bf0*/  IMAD R5, R141, R16, RZ ;  /* 0x000000108d057224 */ /* 0x000fe400078e02ff */
[----:B------:R-:W-:-:S04]  /*1c00*/  IMAD.WIDE.U32 R26, R16, R140, R8 ;  /* 0x0000008c101a7225 */ /* 0x000fc800078e0008 */
[----:B------:R-:W-:Y:S02]  /*1c10*/  IMAD.X R11, R6, 0x1, R11, P2 ;  /* 0x00000001060b7824 */ /* 0x000fe400010e060b */
[----:B------:R-:W-:Y:S01]  /*1c20*/  IMAD.IADD R5, R27, 0x1, R5 ;  /* 0x000000011b057824 */ /* 0x000fe200078e0205 */
[----:B------:R-:W1:Y:S01]  /*1c30*/  S2R R9, SR_CgaCtaId ;  /* 0x0000000000097919 */ /* 0x000e620000008800 */
[----:B------:R-:W-:Y:S02]  /*1c40*/  IMAD R147, R105, R16, RZ ;  /* 0x0000001069937224 */ /* 0x000fe400078e02ff */
[----:B------:R-:W-:-:S04]  /*1c50*/  IMAD.WIDE.U32 R10, R16, R104, R10 ;  /* 0x00000068100a7225 */ /* 0x000fc800078e000a */
[----:B------:R-:W-:Y:S02]  /*1c60*/  IMAD.IADD R147, R11, 0x1, R147 ;  /* 0x000000010b937824 */ /* 0x000fe400078e0293 */
[----:B------:R-:W-:Y:S02]  /*1c70*/  IMAD.IADD R142, R97, 0x1, -R152 ;  /* 0x00000001618e7824 */ /* 0x000fe400078e0a98 */
[----:B------:R-:W-:-:S05]  /*1c80*/  VIADD R11, R16, 0x10 ;  /* 0x00000010100b7836 */ /* 0x000fca0000000000 */
[-C--:B------:R-:W-:Y:S01]  /*1c90*/  ISETP.GE.AND P3, PT, R11, R142.reuse, PT ;  /* 0x0000008e0b00720c */ /* 0x080fe20003f66270 */
[----:B------:R-:W-:Y:S01]  /*1ca0*/  IMAD.MOV.U32 R17, RZ, RZ, RZ ;  /* 0x000000ffff117224 */ /* 0x000fe200078e00ff */
[----:B------:R-:W-:Y:S01]  /*1cb0*/  ISETP.GE.AND P5, PT, R16, R142, PT ;  /* 0x0000008e1000720c */ /* 0x000fe20003fa6270 */
[----:B------:R-:W-:Y:S01]  /*1cc0*/  IMAD.WIDE.U32 R32, R33, 0x40, R16 ;  /* 0x0000004021207825 */ /* 0x000fe200078e0010 */
[----:B------:R-:W-:Y:S02]  /*1cd0*/  LOP3.LUT R8, R4, 0x1c0, RZ, 0xc0, !PT ;  /* 0x000001c004087812 */ /* 0x000fe400078ec0ff */
[----:B------:R-:W-:-:S05]  /*1ce0*/  IADD3 R28, PT, PT, R160, -0x1, RZ ;  /* 0xffffffffa01c7810 */ /* 0x000fca0007ffe0ff */
[----:B------:R-:W-:Y:S01]  /*1cf0*/  IMAD.SHL.U32 R102, R28, 0x40, RZ ;  /* 0x000000401c667824 */ /* 0x000fe200078e00ff */
[----:B--2---:R-:W-:-:S04]  /*1d00*/  LEA R144, P2, R26, R24, 0x1 ;  /* 0x000000181a907211 */ /* 0x004fc800078408ff */
[----:B------:R-:W-:Y:S01]  /*1d10*/  LEA.HI.X R145, R26, R25, R5, 0x1, P2 ;  /* 0x000000191a917211 */ /* 0x000fe200010f0c05 */
[----:B---3--:R-:W-:-:S04]  /*1d20*/  @!P1 IMAD.WIDE.U32 R24, R18, R151, RZ ;  /* 0x0000009712189225 */ /* 0x008fc800078e00ff */
[----:B------:R-:W-:Y:S02]  /*1d30*/  @!P1 IMAD R6, R19, R151, RZ ;  /* 0x0000009713069224 */ /* 0x000fe400078e02ff */
[----:B------:R-:W-:-:S04]  /*1d40*/  @P1 IMAD.WIDE.U32 R18, R20, R154, RZ ;  /* 0x0000009a14121225 */ /* 0x000fc800078e00ff */
[----:B------:R-:W-:Y:S02]  /*1d50*/  @!P1 IMAD.MOV.U32 R5, RZ, RZ, R24 ;  /* 0x000000ffff059224 */ /* 0x000fe400078e0018 */
[----:B------:R-:W-:Y:S01]  /*1d60*/  @P1 IMAD.MOV.U32 R5, RZ, RZ, R18 ;  /* 0x000000ffff051224 */ /* 0x000fe200078e0012 */
[----:B----4-:R-:W-:Y:S01]  /*1d70*/  LEA R146, P2, R10, R12, 0x1 ;  /* 0x0000000c0a927211 */ /* 0x010fe200078408ff */
[----:B------:R-:W-:Y:S01]  /*1d80*/  @P1 IMAD R7, R21, R154, RZ ;  /* 0x0000009a15071224 */ /* 0x000fe200078e02ff */
[----:B------:R-:W-:Y:S02]  /*1d90*/  @!P1 IADD3 R6, PT, PT, R25, R6, RZ ;  /* 0x0000000619069210 */ /* 0x000fe40007ffe0ff */
[----:B------:R-:W-:Y:S01]  /*1da0*/  IADD3 R12, P6, PT, R0, R5, RZ ;  /* 0x00000005000c7210 */ /* 0x000fe20007fde0ff */
[----:B------:R-:W-:Y:S02]  /*1db0*/  VIADD R5, R16, 0x30 ;  /* 0x0000003010057836 */ /* 0x000fe40000000000 */
[----:B------:R-:W-:Y:S01]  /*1dc0*/  @P1 IMAD.IADD R6, R19, 0x1, R7 ;  /* 0x0000000113061824 */ /* 0x000fe200078e0207 */
[----:B------:R-:W-:-:S02]  /*1dd0*/  LEA.HI.X R147, R10, R13, R147, 0x1, P2 ;  /* 0x0000000d0a937211 */ /* 0x000fc400010f0c93 */
[----:B------:R-:W-:Y:S01]  /*1de0*/  IADD3 R7, PT, PT, R16, 0x20, RZ ;  /* 0x0000002010077810 */ /* 0x000fe20007ffe0ff */
[----:B------:R-:W-:Y:S01]  /*1df0*/  IMAD.X R13, RZ, RZ, R6, P6 ;  /* 0x000000ffff0d7224 */ /* 0x000fe200030e0606 */
[----:B------:R-:W-:Y:S01]  /*1e00*/  ISETP.GE.AND P2, PT, R5, R142, PT ;  /* 0x0000008e0500720c */ /* 0x000fe20003f46270 */
[----:B------:R-:W-:Y:S01]  /*1e10*/  IMAD R27, R15, R150, RZ ;  /* 0x000000960f1b7224 */ /* 0x000fe200078e02ff */
[----:B------:R-:W-:Y:S01]  /*1e20*/  ISETP.GE.AND P4, PT, R7, R142, PT ;  /* 0x0000008e0700720c */ /* 0x000fe20003f86270 */
[----:B------:R-:W-:Y:S01]  /*1e30*/  IMAD.WIDE.U32 R14, R14, R150, R12 ;  /* 0x000000960e0e7225 */ /* 0x000fe200078e000c */
[----:B------:R-:W-:Y:S02]  /*1e40*/  @!P3 IADD3 R25, P1, PT, R32, 0x10, RZ ;  /* 0x000000102019b810 */ /* 0x000fe40007f3e0ff */
[----:B------:R-:W-:Y:S01]  /*1e50*/  MOV R0, 0x400 ;  /* 0x0000040000007802 */ /* 0x000fe20000000f00 */
[----:B------:R-:W-:Y:S01]  /*1e60*/  @!P5 IMAD R19, R33, R20, RZ ;  /* 0x000000142113d224 */ /* 0x000fe200078e02ff */
[----:B------:R-:W-:Y:S01]  /*1e70*/  IADD3 R27, PT, PT, R15, R27, RZ ;  /* 0x0000001b0f1b7210 */ /* 0x000fe20007ffe0ff */
[----:B------:R-:W-:-:S02]  /*1e80*/  @!P3 IMAD.X R31, RZ, RZ, R33, P1 ;  /* 0x000000ffff1fb224 */ /* 0x000fc400008e0621 */
[----:B------:R-:W-:Y:S01]  /*1e90*/  @!P5 IMAD.MOV.U32 R26, RZ, RZ, R14 ;  /* 0x000000ffff1ad224 */ /* 0x000fe200078e000e */
[----:B-1----:R-:W-:Y:S01]  /*1ea0*/  LEA R9, R9, R0, 0x18 ;  /* 0x0000000009097211 */ /* 0x002fe200078ec0ff */
[-C--:B------:R-:W-:Y:S01]  /*1eb0*/  @!P3 IMAD R10, R31, R20.reuse, RZ ;  /* 0x000000141f0ab224 */ /* 0x080fe200078e02ff */
[C---:B------:R-:W-:Y:S01]  /*1ec0*/  @!P2 IADD3 R6, P1, PT, R32.reuse, 0x30, RZ ;  /* 0x000000302006a810 */ /* 0x040fe20007f3e0ff */
[C---:B------:R-:W-:Y:S02]  /*1ed0*/  @!P5 IMAD R0, R32.reuse, R21, R19 ;  /* 0x000000152000d224 */ /* 0x040fe400078e0213 */
[C---:B------:R-:W-:Y:S01]  /*1ee0*/  @!P5 IMAD.WIDE.U32 R30, R32.reuse, R20, R26 ;  /* 0x00000014201ed225 */ /* 0x040fe200078e001a */
[----:B------:R-:W-:-:S03]  /*1ef0*/  @!P4 IADD3 R12, P6, PT, R32, 0x20, RZ ;  /* 0x00000020200cc810 */ /* 0x000fc60007fde0ff */
[----:B------:R-:W-:Y:S02]  /*1f00*/  @!P3 IMAD.MOV.U32 R15, RZ, RZ, R27 ;  /* 0x000000ffff0fb224 */ /* 0x000fe400078e001b */
[----:B------:R-:W-:Y:S01]  /*1f10*/  @!P2 IMAD.X R13, RZ, RZ, R33, P1 ;  /* 0x000000ffff0da224 */ /* 0x000fe200008e0621 */
[-C--:B------:R-:W-:Y:S01]  /*1f20*/  @!P5 LEA R18, P1, R30, R22.reuse, 0x1 ;  /* 0x000000161e12d211 */ /* 0x080fe200078208ff */
[-C--:B------:R-:W-:Y:S02]  /*1f30*/  @!P3 IMAD R10, R21, R25.reuse, R10 ;  /* 0x00000019150ab224 */ /* 0x080fe400078e020a */
[----:B------:R-:W-:Y:S02]  /*1f40*/  @!P5 IMAD.IADD R0, R31, 0x1, R0 ;  /* 0x000000011f00d824 */ /* 0x000fe400078e0200 */
[----:B------:R-:W-:Y:S01]  /*1f50*/  @!P3 IMAD.WIDE.U32 R24, R20, R25, R14 ;  /* 0x000000191418b225 */ /* 0x000fe200078e000e */
[----:B------:R-:W-:Y:S02]  /*1f60*/  LOP3.LUT R15, R8, 0x38, R149, 0xf8, !PT ;  /* 0x00000038080f7812 */ /* 0x000fe400078ef895 */
[-C--:B------:R-:W-:Y:S01]  /*1f70*/  @!P5 LEA.HI.X R19, R30, R23.reuse, R0, 0x1, P1 ;  /* 0x000000171e13d211 */ /* 0x080fe200008f0c00 */
[----:B------:R-:W-:Y:S01]  /*1f80*/  @!P4 IMAD.X R17, RZ, RZ, R33, P6 ;  /* 0x000000ffff11c224 */ /* 0x000fe200030e0621 */
[C---:B------:R-:W-:Y:S01]  /*1f90*/  @!P3 LEA R30, P1, R24.reuse, R22, 0x1 ;  /* 0x00000016181eb211 */ /* 0x040fe200078208ff */
[----:B------:R-:W-:Y:S01]  /*1fa0*/  @!P3 IMAD.IADD R10, R25, 0x1, R10 ;  /* 0x00000001190ab824 */ /* 0x000fe200078e020a */
[----:B------:R-:W-:Y:S01]  /*1fb0*/  @!P4 MOV R32, R14 ;  /* 0x0000000e0020c202 */ /* 0x000fe20000000f00 */
[----:B------:R-:W-:Y:S01]  /*1fc0*/  @!P4 IMAD R17, R17, R20, RZ ;  /* 0x000000141111c224 */ /* 0x000fe200078e02ff */
[----:B------:R-:W-:Y:S01]  /*1fd0*/  LOP3.LUT R15, R15, 0x38, R4, 0x78, !PT ;  /* 0x000000380f0f7812 */ /* 0x000fe200078e7804 */
[----:B------:R-:W-:Y:S01]  /*1fe0*/  @!P4 IMAD.MOV.U32 R33, RZ, RZ, R27 ;  /* 0x000000ffff21c224 */ /* 0x000fe200078e001b */
[----:B------:R-:W-:Y:S01]  /*1ff0*/  @!P3 LEA.HI.X R31, R24, R23, R10, 0x1, P1 ;  /* 0x00000017181fb211 */ /* 0x000fe200008f0c0a */
[-C--:B------:R-:W-:Y:S01]  /*2000*/  @!P4 IMAD R8, R21, R12.reuse, R17 ;  /* 0x0000000c1508c224 */ /* 0x080fe200078e0211 */
[----:B------:R-:W-:Y:S01]  /*2010*/  LOP3.LUT R10, R15, 0x1e00, R4, 0xf8, !PT ;  /* 0x00001e000f0a7812 */ /* 0x000fe200078ef804 */
[----:B------:R-:W-:-:S04]  /*2020*/  @!P4 IMAD.WIDE.U32 R32, R20, R12, R32 ;  /* 0x0000000c1420c225 */ /* 0x000fc800078e0020 */
[----:B------:R-:W-:Y:S01]  /*2030*/  @!P2 IMAD.MOV.U32 R26, RZ, RZ, R14 ;  /* 0x000000ffff1aa224 */ /* 0x000fe200078e000e */
[----:B------:R-:W-:Y:S01]  /*2040*/  @!P4 LEA R14, P1, R32, R22, 0x1 ;  /* 0x00000016200ec211 */ /* 0x000fe200078208ff */
[----:B------:R-:W-:Y:S02]  /*2050*/  @!P4 IMAD.IADD R15, R33, 0x1, R8 ;  /* 0x00000001210fc824 */ /* 0x000fe400078e0208 */
[----:B------:R-:W-:Y:S02]  /*2060*/  IMAD R153, R10, 0x2, R9 ;  /* 0x000000020a997824 */ /* 0x000fe400078e0209 */
[----:B------:R-:W-:Y:S01]  /*2070*/  IMAD.IADD R0, R29, 0x1, -R102 ;  /* 0x000000011d007824 */ /* 0x000fe200078e0a66 */
[----:B------:R-:W-:Y:S01]  /*2080*/  @!P4 LEA.HI.X R15, R32, R23, R15, 0x1, P1 ;  /* 0x00000017200fc211 */ /* 0x000fe200008f0c0f */
[----:B------:R-:W-:Y:S01]  /*2090*/  @!P2 IMAD R13, R13, R20, RZ ;  /* 0x000000140d0da224 */ /* 0x000fe200078e02ff */
[----:B------:R-:W-:Y:S01]  /*20a0*/  @!PT LDS RZ, [RZ] ;  /* 0x00000000fffff984 */ /* 0x000fe20000000800 */
[----:B------:R-:W-:Y:S01]  /*20b0*/  @!PT LDS RZ, [RZ] ;  /* 0x00000000fffff984 */ /* 0x000fe20000000800 */
[----:B------:R-:W-:Y:S01]  /*20c0*/  @!PT LDS RZ, [RZ] ;  /* 0x00000000fffff984 */ /* 0x000fe20000000800 */
[----:B------:R-:W-:Y:S01]  /*20d0*/  @!P5 LDGSTS.E.BYPASS.LTC128B.128 [R153], desc[UR4][R18.64] ;  /* 0x000000001299dfae */ /* 0x000fe2000b981a04 */
[----:B------:R-:W-:-:S03]  /*20e0*/  @!P2 IMAD.WIDE.U32 R26, R20, R6, R26 ;  /* 0x00000006141aa225 */ /* 0x000fc600078e001a */
[----:B------:R1:W-:Y:S01]  /*20f0*/  @!P5 LDGSTS.E.BYPASS.LTC128B.128 [R153+0x2000], desc[UR4][R18.64+0x80] ;  /* 0x020000801299dfae */ /* 0x0003e2000b981a04 */
[----:B------:R-:W-:Y:S01]  /*2100*/  ISETP.GE.AND P5, PT, R11, R0, PT ;  /* 0x000000000b00720c */ /* 0x000fe20003fa6270 */
[----:B------:R-:W-:Y:S02]  /*2110*/  @!P2 IMAD R13, R21, R6, R13 ;  /* 0x00000006150da224 */ /* 0x000fe400078e020d */
[----:B------:R-:W-:Y:S01]  /*2120*/  @!P3 LDGSTS.E.BYPASS.LTC128B.128 [R153+0x800], desc[UR4][R30.64] ;  /* 0x008000001e99bfae */ /* 0x000fe2000b981a04 */
[----:B------:R-:W-:-:S03]  /*2130*/  ISETP.GE.AND P6, PT, R16, R0, PT ;  /* 0x000000001000720c */ /* 0x000fc60003fc6270 */
[----:B------:R-:W-:Y:S04]  /*2140*/  @!P3 LDGSTS.E.BYPASS.LTC128B.128 [R153+0x2800], desc[UR4][R30.64+0x80] ;  /* 0x028000801e99bfae */ /* 0x000fe8000b981a04 */
[----:B------:R-:W-:Y:S01]  /*2150*/  @!P4 LDGSTS.E.BYPASS.LTC128B.128 [R153+0x1000], desc[UR4][R14.64] ;  /* 0x010000000e99cfae */ /* 0x000fe2000b981a04 */
[----:B------:R-:W-:-:S03]  /*2160*/  ISETP.GE.AND P3, PT, R5, R0, PT ;  /* 0x000000000500720c */ /* 0x000fc60003f66270 */
[----:B------:R2:W-:Y:S01]  /*2170*/  @!P4 LDGSTS.E.BYPASS.LTC128B.128 [R153+0x3000], desc[UR4][R14.64+0x80] ;  /* 0x030000800e99cfae */ /* 0x0005e2000b981a04 */
[----:B------:R-:W-:Y:S01]  /*2180*/  ISETP.GE.AND P4, PT, R7, R0, PT ;  /* 0x000000000700720c */ /* 0x000fe20003f86270 */
[----:B------:R-:W-:Y:S01]  /*2190*/  IMAD.SHL.U32 R6, R140, 0x10, RZ ;  /* 0x000000108c067824 */ /* 0x000fe200078e00ff */
[----:B------:R-:W-:Y:S02]  /*21a0*/  @!P2 IADD3 R13, PT, PT, R27, R13, RZ ;  /* 0x0000000d1b0da210 */ /* 0x000fe40007ffe0ff */
[----:B------:R-:W-:Y:S02]  /*21b0*/  @!P2 LEA R12, P1, R26, R22, 0x1 ;  /* 0x000000161a0ca211 */ /* 0x000fe400078208ff */
[----:B------:R-:W-:Y:S02]  /*21c0*/  SHF.L.U64.HI R8, R140, 0x4, R141 ;  /* 0x000000048c087819 */ /* 0x000fe4000001028d */
[----:B------:R-:W-:Y:S02]  /*21d0*/  @!P2 LEA.HI.X R13, R26, R23, R13, 0x1, P1 ;  /* 0x000000171a0da211 */ /* 0x000fe400008f0c0d */
[----:B------:R-:W-:-:S03]  /*21e0*/  @!P5 LEA R16, P1, R6, R144, 0x1 ;  /* 0x000000900610d211 */ /* 0x000fc600078208ff */
[----:B------:R-:W-:Y:S01]  /*21f0*/  @!P2 LDGSTS.E.BYPASS.LTC128B.128 [R153+0x1800], desc[UR4][R12.64] ;  /* 0x018000000c99afae */ /* 0x000fe2000b981a04 */
[----:B------:R-:W-:-:S03]  /*2200*/  @!P5 LEA.HI.X R17, R6, R145, R8, 0x1, P1 ;  /* 0x000000910611d211 */ /* 0x000fc600008f0c08 */
[----:B------:R3:W-:Y:S01]  /*2210*/  @!P2 LDGSTS.E.BYPASS.LTC128B.128 [R153+0x3800], desc[UR4][R12.64+0x80] ;  /* 0x038000800c99afae */ /* 0x0007e2000b981a04 */
[----:B------:R-:W-:Y:S01]  /*2220*/  ISETP.GE.AND P2, PT, R11, R0, PT ;  /* 0x000000000b00720c */ /* 0x000fe20003f46270 */
[----:B------:R-:W-:Y:S01]  /*2230*/  @!P3 IMAD R10, R141, 0x60, RZ ;  /* 0x000000608d0ab824 */ /* 0x000fe200078e02ff */
[----:B------:R-:W-:Y:S01]  /*2240*/  SHF.L.U32 R11, R149, 0x6, RZ ;  /* 0x00000006950b7819 */ /* 0x000fe200000006ff */
[C---:B-1----:R-:W-:Y:S01]  /*2250*/  @!P3 IMAD.WIDE.U32 R18, R140.reuse, 0x60, R144 ;  /* 0x000000608c12b825 */ /* 0x042fe200078e0090 */
[----:B--2---:R-:W-:-:S03]  /*2260*/  @!P4 LEA R14, P1, R140, R144, 0x6 ;  /* 0x000000908c0ec211 */ /* 0x004fc600078230ff */
[----:B------:R-:W-:Y:S01]  /*2270*/  @!P3 IMAD.IADD R19, R19, 0x1, R10 ;  /* 0x000000011313b824 */ /* 0x000fe200078e020a */
[----:B------:R-:W-:Y:S02]  /*2280*/  @!P4 LEA.HI.X R15, R140, R145, R141, 0x6, P1 ;  /* 0x000000918c0fc211 */ /* 0x000fe400008f348d */
[----:B------:R-:W-:Y:S02]  /*2290*/  LOP3.LUT R10, R11, 0x1c0, RZ, 0xc0, !PT ;  /* 0x000001c00b0a7812 */ /* 0x000fe400078ec0ff */
[----:B------:R-:W-:Y:S01]  /*22a0*/  SHF.R.U32.HI R31, RZ, 0x1, R149 ;  /* 0x00000001ff1f7819 */ /* 0x000fe20000011695 */
[----:B---3--:R-:W-:Y:S02]  /*22b0*/  @!P6 IMAD.MOV.U32 R12, RZ, RZ, R144 ;  /* 0x000000ffff0ce224 */ /* 0x008fe400078e0090 */
[----:B------:R-:W-:-:S05]  /*22c0*/  @!P6 IMAD.MOV.U32 R13, RZ, RZ, R145 ;  /* 0x000000ffff0de224 */ /* 0x000fca00078e0091 */
[----:B------:R-:W-:Y:S04]  /*22d0*/  @!P6 LDGSTS.E.BYPASS.LTC128B.128 [R153+0x4000], desc[UR4][R12.64] ;  /* 0x040000000c99efae */ /* 0x000fe8000b981a04 */
[----:B------:R-:W-:Y:S04]  /*22e0*/  @!P6 LDGSTS.E.BYPASS.LTC128B.128 [R153+0x6000], desc[UR4][R12.64+0x80] ;  /* 0x060000800c99efae */ /* 0x000fe8000b981a04 */
[----:B------:R-:W-:Y:S04]  /*22f0*/  @!P5 LDGSTS.E.BYPASS.LTC128B.128 [R153+0x4800], desc[UR4][R16.64] ;  /* 0x048000001099dfae */ /* 0x000fe8000b981a04 */
[----:B------:R-:W-:Y:S01]  /*2300*/  @!P5 LDGSTS.E.BYPASS.LTC128B.128 [R153+0x6800], desc[UR4][R16.64+0x80] ;  /* 0x068000801099dfae */ /* 0x000fe2000b981a04 */
[----:B------:R-:W-:-:S03]  /*2310*/  ISETP.GE.AND P5, PT, R7, R0, PT ;  /* 0x000000000700720c */ /* 0x000fc60003fa6270 */
[----:B------:R-:W-:Y:S01]  /*2320*/  @!P4 LDGSTS.E.BYPASS.LTC128B.128 [R153+0x5000], desc[UR4][R14.64] ;  /* 0x050000000e99cfae */ /* 0x000fe2000b981a04 */
[----:B------:R-:W-:-:S03]  /*2330*/  LOP3.LUT R7, R10, 0x8, R149, 0x78, !PT ;  /* 0x000000080a077812 */ /* 0x000fc600078e7895 */
[----:B------:R1:W-:Y:S04]  /*2340*/  @!P4 LDGSTS.E.BYPASS.LTC128B.128 [R153+0x7000], desc[UR4][R14.64+0x80] ;  /* 0x070000800e99cfae */ /* 0x0003e8000b981a04 */
[----:B------:R2:W-:Y:S04]  /*2350*/  @!P3 LDGSTS.E.BYPASS.LTC128B.128 [R153+0x5800], desc[UR4][R18.64] ;  /* 0x058000001299bfae */ /* 0x0005e8000b981a04 */
[----:B------:R2:W-:Y:S04]  /*2360*/  @!P3 LDGSTS.E.BYPASS.LTC128B.128 [R153+0x7800], desc[UR4][R18.64+0x80] ;  /* 0x078000801299bfae */ /* 0x0005e8000b981a04 */
[----:B------:R2:W5:Y:S04]  /*2370*/  LD.E R30, desc[UR4][R2.64+0x184] ;  /* 0x00018404021e7980 */ /* 0x000568000c101900 */
[----:B------:R-:W0:Y:S01]  /*2380*/  LDGDEPBAR ;  /* 0x00000000000079af */ /* 0x000e220000000000 */
[----:B-1----:R-:W-:-:S03]  /*2390*/  LOP3.LUT R15, R10, 0x8, R31, 0xf8, !PT ;  /* 0x000000080a0f7812 */ /* 0x002fc600078ef81f */
[----:B------:R2:W5:Y:S01]  /*23a0*/  LD.E R10, desc[UR4][R2.64+0x188] ;  /* 0x00018804020a7980 */ /* 0x000562000c101900 */
[----:B------:R-:W-:Y:S01]  /*23b0*/  ISETP.GE.AND P1, PT, R5, R0, PT ;  /* 0x000000000500720c */ /* 0x000fe20003f26270 */
[----:B------:R-:W-:Y:S01]  /*23c0*/  IMAD.SHL.U32 R0, R104, 0x10, RZ ;  /* 0x0000001068007824 */ /* 0x000fe200078e00ff */
[----:B------:R-:W-:-:S11]  /*23d0*/  DEPBAR.LE SB0, 0x0 ;  /* 0x000080000000791a */ /* 0x000fd60000000000 */
[----:B------:R-:W-:Y:S05]  /*23e0*/  WARPSYNC.ALL ;  /* 0x0000000000007948 */ /* 0x000fea0003800000 */
[----:B------:R-:W-:Y:S01]  /*23f0*/  BAR.SYNC.DEFER_BLOCKING 0x0 ;  /* 0x0000000000007b1d */ /* 0x000fe20000010000 */
[----:B------:R-:W-:Y:S02]  /*2400*/  SHF.L.U64.HI R5, R104, 0x4, R105 ;  /* 0x0000000468057819 */ /* 0x000fe40000010269 */
[----:B------:R-:W-:Y:S01]  /*2410*/  @!P2 LEA R14, P3, R0, R146, 0x1 ;  /* 0x00000092000ea211 */ /* 0x000fe200078608ff */
[----:B------:R-:W-:Y:S01]  /*2420*/  @!P1 IMAD R12, R105, 0x60, RZ ;  /* 0x00000060690c9824 */ /* 0x000fe200078e02ff */
[----:B------:R-:W-:Y:S01]  /*2430*/  LOP3.LUT R7, R7, 0x38, R4, 0x78, !PT ;  /* 0x0000003807077812 */ /* 0x000fe200078e7804 */
[----:B------:R-:W-:Y:S01]  /*2440*/  @!P1 IMAD.WIDE.U32 R16, R104, 0x60, R146 ;  /* 0x0000006068109825 */ /* 0x000fe200078e0092 */
[----:B------:R-:W-:-:S02]  /*2450*/  LOP3.LUT R4, R15, 0x38, R4, 0x78, !PT ;  /* 0x000000380f047812 */ /* 0x000fc400078e7804 */
[----:B------:R-:W-:Y:S02]  /*2460*/  LOP3.LUT R138, R11, 0x400, RZ, 0xc0, !PT ;  /* 0x000004000b8a7812 */ /* 0x000fe400078ec0ff */
[----:B------:R-:W-:Y:S02]  /*2470*/  @!P2 LEA.HI.X R15, R0, R147, R5, 0x1, P3 ;  /* 0x00000093000fa211 */ /* 0x000fe400018f0c05 */
[----:B------:R-:W-:Y:S02]  /*2480*/  SHF.L.U32 R0, R149, 0x5, RZ ;  /* 0x0000000595007819 */ /* 0x000fe400000006ff */
[----:B------:R-:W-:Y:S01]  /*2490*/  LOP3.LUT R11, R11, 0x200, RZ, 0xc0, !PT ;  /* 0x000002000b0b7812 */ /* 0x000fe200078ec0ff */
[----:B------:R-:W-:Y:S02]  /*24a0*/  @!P1 IMAD.IADD R13, R17, 0x1, R12 ;  /* 0x00000001110d9824 */ /* 0x000fe400078e020c */
[----:B------:R-:W-:Y:S01]  /*24b0*/  @!P1 IMAD.MOV.U32 R12, RZ, RZ, R16 ;  /* 0x000000ffff0c9224 */ /* 0x000fe200078e0010 */
[----:B------:R-:W-:-:S02]  /*24c0*/  @!P5 LEA R16, P3, R104, R146, 0x6 ;  /* 0x000000926810d211 */ /* 0x000fc400078630ff */
[----:B------:R-:W-:Y:S01]  /*24d0*/  LOP3.LUT R5, R11, 0x7c00, R0, 0xf8, !PT ;  /* 0x00007c000b057812 */ /* 0x000fe200078ef800 */
[----:B------:R-:W-:Y:S01]  /*24e0*/  IMAD R138, R7, 0x2, R138 ;  /* 0x00000002078a7824 */ /* 0x000fe200078e028a */
[----:B------:R-:W-:Y:S01]  /*24f0*/  @!P5 LEA.HI.X R17, R104, R147, R105, 0x6, P3 ;  /* 0x000000936811d211 */ /* 0x000fe200018f3469 */
[----:B------:R-:W-:Y:S01]  /*2500*/  @!PT LDS RZ, [RZ] ;  /* 0x00000000fffff984 */ /* 0x000fe20000000800 */
[----:B------:R-:W-:Y:S01]  /*2510*/  @!PT LDS RZ, [RZ] ;  /* 0x00000000fffff984 */ /* 0x000fe20000000800 */
[----:B------:R-:W-:Y:S01]  /*2520*/  @!PT LDS RZ, [RZ] ;  /* 0x00000000fffff984 */ /* 0x000fe20000000800 */
[----:B------:R-:W-:Y:S02]  /*2530*/  @!P6 LDGSTS.E.BYPASS.LTC128B.128 [R153+0x8000], desc[UR4][R146.64] ;  /* 0x080000009299efae */ /* 0x000fe4000b981a04 */
[----:B------:R-:W-:Y:S02]  /*2540*/  IMAD.IADD R0, R4, 0x1, R5 ;  /* 0x0000000104007824 */ /* 0x000fe400078e0205 */
[----:B------:R-:W-:Y:S04]  /*2550*/  @!P6 LDGSTS.E.BYPASS.LTC128B.128 [R153+0xa000], desc[UR4][R146.64+0x80] ;  /* 0x0a0000809299efae */ /* 0x000fe8000b981a04 */
        /* <DEDUP_REMOVED lines=28> */
[----:B------:R-:W4:Y:S04]  /*2720*/  LDSM.16.M88.4 R40, [R138+0x5000] ;  /* 0x005000008a28783b */ /* 0x000f280000000200 */
[----:B--2---:R-:W2:Y:S01]  /*2730*/  LDSM.16.M88.4 R16, [R138+0x5800] ;  /* 0x005800008a10783b */ /* 0x004ea20000000200 */
[----:B------:R-:W-:Y:S01]  /*2740*/  R2P PR, R149, 0x6 ;  /* 0x0000000695007804 */ /* 0x000fe20000000000 */
[----:B------:R-:W-:-:S02]  /*2750*/  IMAD.MOV.U32 R5, RZ, RZ, 0x20 ;  /* 0x00000020ff057424 */ /* 0x000fc400078e00ff */
[----:B------:R-:W-:Y:S01]  /*2760*/  IMAD.MOV.U32 R7, RZ, RZ, 0x40 ;  /* 0x00000040ff077424 */ /* 0x000fe200078e00ff */
[----:B------:R-:W0:Y:S02]  /*2770*/  LDGDEPBAR ;  /* 0x00000000000079af */ /* 0x000e240000000000 */
[----:B------:R-:W-:-:S04]  /*2780*/  SEL R5, R5, 0xffffffe0, !P1 ;  /* 0xffffffe005057807 */ /* 0x000fc80004800000 */
[----:B------:R-:W-:Y:S01]  /*2790*/  IADD3 R137, PT, PT, R139, R5, RZ ;  /* 0x000000058b897210 */ /* 0x000fe20007ffe0ff */
[----:B------:R-:W-:-:S04]  /*27a0*/  IMAD.IADD R133, R138, 0x1, R5 ;  /* 0x000000018a857824 */ /* 0x000fc800078e0205 */
[----:B------:R-:W-:Y:S04]  /*27b0*/  LDSM.16.M88.4 R72, [R137] ;  /* 0x000000008948783b */ /* 0x000fe80000000200 */
[----:B-1----:R-:W1:Y:S04]  /*27c0*/  LDSM.16.M88.4 R12, [R133+0x4800] ;  /* 0x00480000850c783b */ /* 0x002e680000000200 */
[----:B------:R-:W1:Y:S01]  /*27d0*/  LDSM.16.M88.4 R20, [R133+0x4000] ;  /* 0x004000008514783b */ /* 0x000e620000000200 */
[----:B------:R-:W-:Y:S01]  /*27e0*/  SEL R7, R7, 0xffffffc0, !P2 ;  /* 0xffffffc007077807 */ /* 0x000fe20005000000 */
[----:B---3--:R-:W-:Y:S02]  /*27f0*/  HMMA.16816.F32.BF16 R60, R84, R56, RZ ;  /* 0x00000038543c723c */ /* 0x008fe400000418ff */
[----:B------:R-:W3:Y:S02]  /*2800*/  LDSM.16.M88.4 R92, [R133+0x5000] ;  /* 0x00500000855c783b */ /* 0x000ee40000000200 */
[----:B------:R-:W-:-:S02]  /*2810*/  IMAD.IADD R136, R139, 0x1, R7 ;  /* 0x000000018b887824 */ /* 0x000fc400078e0207 */
[----:B------:R-:W-:Y:S01]  /*2820*/  IMAD.IADD R132, R138, 0x1, R7 ;  /* 0x000000018a847824 */ /* 0x000fe200078e0207 */
[----:B------:R-:W-:Y:S01]  /*2830*/  LDSM.16.M88.4 R88, [R133+0x5800] ;  /* 0x005800008558783b */ /* 0x000fe20000000200 */
[C---:B----4-:R-:W-:Y:S03]  /*2840*/  HMMA.16816.F32.BF16 R52, R84.reuse, R48, RZ ;  /* 0x000000305434723c */ /* 0x050fe600000418ff */
[----:B------:R-:W-:Y:S04]  /*2850*/  LDSM.16.M88.4 R68, [R136] ;  /* 0x000000008844783b */ /* 0x000fe80000000200 */
[----:B------:R-:W-:Y:S01]  /*2860*/  LDSM.16.M88.4 R24, [R132+0x4000] ;  /* 0x004000008418783b */ /* 0x000fe20000000200 */
[C---:B------:R-:W-:Y:S08]  /*2870*/  HMMA.16816.F32.BF16 R44, R84.reuse, R40, RZ ;  /* 0x00000028542c723c */ /* 0x040ff000000418ff */
[C---:B------:R-:W-:Y:S08]  /*2880*/  HMMA.16816.F32.BF16 R56, R84.reuse, R58, RZ ;  /* 0x0000003a5438723c */ /* 0x040ff000000418ff */
[C---:B--2---:R-:W-:Y:S01]  /*2890*/  HMMA.16816.F32.BF16 R36, R84.reuse, R16, RZ ;  /* 0x000000105424723c */ /* 0x044fe200000418ff */
[C---:B------:R-:W-:Y:S01]  /*28a0*/  IADD3 R135, PT, PT, R5.reuse, R136, RZ ;  /* 0x0000008805877210 */ /* 0x040fe20007ffe0ff */
[----:B------:R-:W-:Y:S01]  /*28b0*/  IMAD.IADD R131, R5, 0x1, R132 ;  /* 0x0000000105837824 */ /* 0x000fe200078e0284 */
[----:B------:R-:W-:Y:S04]  /*28c0*/  LDSM.16.M88.4 R80, [R132+0x5000] ;  /* 0x005000008450783b */ /* 0x000fe80000000200 */
[----:B------:R-:W-:Y:S01]  /*28d0*/  LDSM.16.M88.4 R76, [R132+0x5800] ;  /* 0x00580000844c783b */ /* 0x000fe20000000200 */
[C---:B------:R-:W-:Y:S03]  /*28e0*/  HMMA.16816.F32.BF16 R48, R84.reuse, R50, RZ ;  /* 0x000000325430723c */ /* 0x040fe600000418ff */
[----:B------:R-:W-:Y:S04]  /*28f0*/  LDSM.16.M88.4 R64, [R131+0x4000] ;  /* 0x004000008340783b */ /* 0x000fe80000000200 */
[----:B------:R-:W-:Y:S01]  /*2900*/  LDSM.16.M88.4 R32, [R131+0x4800] ;  /* 0x004800008320783b */ /* 0x000fe20000000200 */
        /* <DEDUP_REMOVED lines=8> */
[----:B------:R-:W4:Y:S07]  /*2990*/  LDSM.16.M88.4 R20, [R131+0x5000] ;  /* 0x005000008314783b */ /* 0x000f2e0000000200 */
[----:B---3--:R-:W-:Y:S08]  /*29a0*/  HMMA.16816.F32.BF16 R44, R72, R92, R44 ;  /* 0x0000005c482c723c */ /* 0x008ff0000004182c */
        /* <DEDUP_REMOVED lines=27> */
[----:B------:R-:W-:Y:S07]  /*2b60*/  LDSM.16.M88.4 R20, [R133+0x6000] ;  /* 0x006000008514783b */ /* 0x000fee0000000200 */
[C---:B--2---:R-:W-:Y:S08]  /*2b70*/  HMMA.16816.F32.BF16 R36, R12.reuse, R16, R36 ;  /* 0x000000100c24723c */ /* 0x044ff00000041824 */
[----:B------:R-:W-:Y:S01]  /*2b80*/  HMMA.16816.F32.BF16 R84, R12, R18, R84 ;  /* 0x000000120c54723c */ /* 0x000fe20000041854 */
[----:B------:R-:W2:Y:S04]  /*2b90*/  LDSM.16.M88.4 R12, [R133+0x7000] ;  /* 0x00700000850c783b */ /* 0x000ea80000000200 */
[----:B------:R-:W4:Y:S03]  /*2ba0*/  LDSM.16.M88.4 R16, [R133+0x6800] ;  /* 0x006800008510783b */ /* 0x000f260000000200 */
[C---:B-1----:R-:W-:Y:S08]  /*2bb0*/  HMMA.16816.F32.BF16 R44, R24.reuse, R64, R44 ;  /* 0x00000040182c723c */ /* 0x042ff0000004182c */
[C---:B------:R-:W-:Y:S01]  /*2bc0*/  HMMA.16816.F32.BF16 R40, R24.reuse, R66, R40 ;  /* 0x000000421828723c */ /* 0x040fe20000041828 */
        /* <DEDUP_REMOVED lines=18> */
[C---:B----4-:R-:W-:Y:S08]  /*2cf0*/  HMMA.16816.F32.BF16 R52, R88.reuse, R16, R52 ;  /* 0x000000105834723c */ /* 0x050ff00000041834 */
[----:B------:R-:W-:Y:S01]  /*2d00*/  HMMA.16816.F32.BF16 R48, R88, R18, R48 ;  /* 0x000000125830723c */ /* 0x000fe20000041830 */
[----:B------:R-:W4:Y:S01]  /*2d10*/  LDSM.16.M88.4 R16, [R131+0x7000] ;  /* 0x007000008310783b */ /* 0x000f220000000200 */
[----:B------:R-:W-:Y:S01]  /*2d20*/  SHF.R.U32.HI R0, RZ, 0x2, R149 ;  /* 0x00000002ff007819 */ /* 0x000fe20000011695 */
[----:B------:R-:W-:-:S05]  /*2d30*/  DEPBAR.LE SB0, 0x0 ;  /* 0x000080000000791a */ /* 0x000fca0000000000 */
[----:B------:R-:W-:Y:S08]  /*2d40*/  HMMA.16816.F32.BF16 R84, R88, R94, R84 ;  /* 0x0000005e5854723c */ /* 0x000ff00000041854 */
[C---:B-1----:R-:W-:Y:S08]  /*2d50*/  HMMA.16816.F32.BF16 R36, R80.reuse, R64, R36 ;  /* 0x000000405024723c */ /* 0x042ff00000041824 */
[C---:B------:R-:W-:Y:S08]  /*2d60*/  HMMA.16816.F32.BF16 R60, R80.reuse, R76, R60 ;  /* 0x0000004c503c723c */ /* 0x040ff0000004183c */
[C---:B------:R-:W-:Y:S08]  /*2d70*/  HMMA.16816.F32.BF16 R56, R80.reuse, R78, R56 ;  /* 0x0000004e5038723c */ /* 0x040ff00000041838 */
[C---:B---3--:R-:W-:Y:S08]  /*2d80*/  HMMA.16816.F32.BF16 R52, R80.reuse, R72, R52 ;  /* 0x000000485034723c */ /* 0x048ff00000041834 */
[C---:B------:R-:W-:Y:S08]  /*2d90*/  HMMA.16816.F32.BF16 R48, R80.reuse, R74, R48 ;  /* 0x0000004a5030723c */ /* 0x040ff00000041830 */
[C---:B------:R-:W-:Y:S08]  /*2da0*/  HMMA.16816.F32.BF16 R44, R80.reuse, R68, R44 ;  /* 0x00000044502c723c */ /* 0x040ff0000004182c */
[C---:B------:R-:W-:Y:S08]  /*2db0*/  HMMA.16816.F32.BF16 R40, R80.reuse, R70, R40 ;  /* 0x000000465028723c */ /* 0x040ff00000041828 */
[----:B------:R-:W-:Y:S01]  /*2dc0*/  HMMA.16816.F32.BF16 R84, R80, R66, R84 ;  /* 0x000000425054723c */ /* 0x000fe20000041854 */
[----:B------:R-:W-:-:S02]  /*2dd0*/  ISETP.GT.U32.AND P1, PT, R28, R143, PT ;  /* 0x0000008f1c00720c */ /* 0x000fc40003f24070 */
[----:B------:R-:W-:Y:S02]  /*2de0*/  LOP3.LUT R31, R31, 0x1f0, RZ, 0xc0, !PT ;  /* 0x000001f01f1f7812 */ /* 0x000fe400078ec0ff */
[----:B------:R-:W-:-:S03]  /*2df0*/  LOP3.LUT R0, R0, 0x7, RZ, 0xc0, !PT ;  /* 0x0000000700007812 */ /* 0x000fc600078ec0ff */
[C---:B--2---:R-:W-:Y:S01]  /*2e00*/  HMMA.16816.F32.BF16 R36, R32.reuse, R12, R36 ;  /* 0x0000000c2024723c */ /* 0x044fe20000041824 */
[----:B------:R-:W-:Y:S02]  /*2e10*/  IADD3 R0, PT, PT, R152, R0, R31 ;  /* 0x0000000098007210 */ /* 0x000fe40007ffe01f */
[----:B-----5:R-:W-:Y:S02]  /*2e20*/  IADD3 R13, PT, PT, R10, R29, -R97 ;  /* 0x0000001d0a0d7210 */ /* 0x020fe40007ffe861 */
[----:B------:R-:W-:Y:S01]  /*2e30*/  IADD3 R97, PT, PT, R29, -R97, -R30 ;  /* 0x800000611d617210 */ /* 0x000fe20007ffe81e */
[----:B------:R-:W-:Y:S02]  /*2e40*/  BSSY.RECONVERGENT B1, `(.L_x_12918) ;  /* 0x000006c000017945 */ /* 0x000fe40003800200 */
[C---:B------:R-:W-:Y:S01]  /*2e50*/  IMAD.IADD R10, R0.reuse, 0x1, R13 ;  /* 0x00000001000a7824 */ /* 0x040fe200078e020d */
[----:B------:R-:W-:Y:S01]  /*2e60*/  HMMA.16816.F32.BF16 R60, R32, R24, R60 ;  /* 0x00000018203c723c */ /* 0x000fe2000004183c */
[----:B------:R-:W-:-:S03]  /*2e70*/  IMAD.IADD R106, R0, 0x1, R97 ;  /* 0x00000001006a7824 */ /* 0x000fc600078e0261 */
[----:B------:R-:W-:-:S04]  /*2e80*/  VIADDMNMX R156, R10, 0x1, R29, PT ;  /* 0x000000010a9c7846 */ /* 0x000fc8000380011d */
[----:B------:R-:W-:Y:S01]  /*2e90*/  HMMA.16816.F32.BF16 R56, R32, R26, R56 ;  /* 0x0000001a2038723c */ /* 0x000fe20000041838 */
[----:B------:R-:W-:-:S07]  /*2ea0*/  VIADDMNMX R155, R10, 0x9, R29, PT ;  /* 0x000000090a9b7846 */ /* 0x000fce000380011d */
[C---:B------:R-:W-:Y:S08]  /*2eb0*/  HMMA.16816.F32.BF16 R52, R32.reuse, R20, R52 ;  /* 0x000000142034723c */ /* 0x040ff00000041834 */
        /* <DEDUP_REMOVED lines=19> */
.L_x_12921:
        /* <DEDUP_REMOVED lines=60> */
.L_x_12922:
[----:B------:R-:W-:Y:S05]  /*33b0*/  BSYNC.RECONVERGENT B0 ;  /* 0x0000000000007941 */ /* 0x000fea0003800200 */
.L_x_12920:
        /* <DEDUP_REMOVED lines=20> */
.L_x_12919:
[----:B------:R-:W-:Y:S05]  /*3500*/  BSYNC.RECONVERGENT B1 ;  /* 0x0000000000017941 */ /* 0x000fea0003800200 */
.L_x_12918:
[----:B------:R-:W2:Y:S01]  /*3510*/  LD.E R116, desc[UR4][R2.64+0xdc] ;  /* 0x0000dc0402747980 */ /* 0x000ea2000c101900 */
[----:B------:R-:W-:Y:S01]  /*3520*/  IMAD.SHL.U32 R107, R149, 0x2, RZ ;  /* 0x00000002956b7824 */ /* 0x000fe200078e00ff */
[----:B------:R-:W-:Y:S01]  /*3530*/  BSSY B2, `(.L_x_12923) ;  /* 0x0000482000027945 */ /* 0x000fe20003800000 */
[----:B------:R-:W-:Y:S02]  /*3540*/  VIADD R103, R106, 0x8 ;  /* 0x000000086a677836 */ /* 0x000fe40000000000 */
[----:B------:R-:W-:Y:S01]  /*3550*/  IMAD.IADD R134, R11, 0x1, R4 ;  /* 0x000000010b867824 */ /* 0x000fe200078e0204 */
[----:B------:R-:W-:-:S03]  /*3560*/  LOP3.LUT R107, R107, 0x6, RZ, 0xc0, !PT ;  /* 0x000000066b6b7812 */ /* 0x000fc600078ec0ff */
[----:B------:R-:W-:Y:S01]  /*3570*/  IMAD R134, R134, 0x2, R9 ;  /* 0x0000000286867824 */ /* 0x000fe200078e0209 */
[----:B-1----:R-:W-:-:S03]  /*3580*/  LOP3.LUT R17, R102, R107, RZ, 0xfc, !PT ;  /* 0x0000006b66117212 */ /* 0x002fc600078efcff */
[--C-:B------:R-:W-:Y:S01]  /*3590*/  IMAD.IADD R129, R7, 0x1, R134.reuse ;  /* 0x0000000107817824 */ /* 0x100fe200078e0286 */
[----:B------:R-:W-:Y:S01]  /*35a0*/  ISETP.GT.AND P4, PT, R106, R17, PT ;  /* 0x000000116a00720c */ /* 0x000fe20003f84270 */
[C---:B------:R-:W-:Y:S01]  /*35b0*/  VIADD R29, R17.reuse, 0x1 ;  /* 0x00000001111d7836 */ /* 0x040fe20000000000 */
[C---:B------:R-:W-:Y:S01]  /*35c0*/  ISETP.GE.AND P2, PT, R17.reuse, R156, PT ;  /* 0x0000009c1100720c */ /* 0x040fe20003f46270 */
[C---:B------:R-:W-:Y:S01]  /*35d0*/  VIADD R15, R17.reuse, 0x8 ;  /* 0x00000008110f7836 */ /* 0x040fe20000000000 */
[----:B------:R-:W-:Y:S01]  /*35e0*/  FSEL R13, R60, -INF , !P4 ;  /* 0xff8000003c0d7808 */ /* 0x000fe20006000000 */
[C---:B------:R-:W-:Y:S01]  /*35f0*/  VIADD R20, R17.reuse, 0x9 ;  /* 0x0000000911147836 */ /* 0x040fe20000000000 */
[C---:B------:R-:W-:Y:S01]  /*3600*/  ISETP.GT.AND P1, PT, R106.reuse, R29, PT ;  /* 0x0000001d6a00720c */ /* 0x040fe20003f24270 */
[C---:B------:R-:W-:Y:S01]  /*3610*/  VIADD R16, R17.reuse, 0x10 ;  /* 0x0000001011107836 */ /* 0x040fe20000000000 */
[C---:B------:R-:W-:Y:S01]  /*3620*/  ISETP.GT.AND P4, PT, R106.reuse, R15, PT ;  /* 0x0000000f6a00720c */ /* 0x040fe20003f84270 */
[----:B------:R-:W-:Y:S01]  /*3630*/  VIADD R14, R17, 0x11 ;  /* 0x00000011110e7836 */ /* 0x000fe20000000000 */
[----:B------:R-:W-:Y:S01]  /*3640*/  FSEL R32, R61, -INF , !P1 ;  /* 0xff8000003d207808 */ /* 0x000fe20004800000 */
[C---:B------:R-:W-:Y:S01]  /*3650*/  VIADD R12, R17.reuse, 0x18 ;  /* 0x00000018110c7836 */ /* 0x040fe20000000000 */
[----:B------:R-:W-:Y:S01]  /*3660*/  ISETP.GT.AND P1, PT, R106, R20, PT ;  /* 0x000000146a00720c */ /* 0x000fe20003f24270 */
[----:B------:R-:W-:Y:S01]  /*3670*/  VIADD R10, R17, 0x19 ;  /* 0x00000019110a7836 */ /* 0x000fe20000000000 */
[----:B------:R-:W-:Y:S01]  /*3680*/  ISETP.GE.AND P6, PT, R29, R156, PT ;  /* 0x0000009c1d00720c */ /* 0x000fe20003fc6270 */
[C---:B------:R-:W-:Y:S01]  /*3690*/  VIADD R8, R17.reuse, 0x20 ;  /* 0x0000002011087836 */ /* 0x040fe20000000000 */
[----:B------:R-:W-:Y:S01]  /*36a0*/  FSEL R30, R56, -INF , !P4 ;  /* 0xff800000381e7808 */ /* 0x000fe20006000000 */
[C---:B------:R-:W-:Y:S01]  /*36b0*/  VIADD R27, R17.reuse, 0x21 ;  /* 0x00000021111b7836 */ /* 0x040fe20000000000 */
[----:B------:R-:W-:Y:S01]  /*36c0*/  ISETP.GT.AND P4, PT, R106, R16, PT ;  /* 0x000000106a00720c */ /* 0x000fe20003f84270 */
[----:B------:R-:W-:Y:S01]  /*36d0*/  VIADD R6, R17, 0x28 ;  /* 0x0000002811067836 */ /* 0x000fe20000000000 */
[----:B------:R-:W-:Y:S01]  /*36e0*/  FSEL R26, R57, -INF , !P1 ;  /* 0xff800000391a7808 */ /* 0x000fe20004800000 */
[----:B------:R-:W-:Y:S01]  /*36f0*/  VIADD R25, R17, 0x29 ;  /* 0x0000002911197836 */ /* 0x000fe20000000000 */
[----:B------:R-:W-:Y:S01]  /*3700*/  FSEL R13, R13, -INF , !P2 ;  /* 0xff8000000d0d7808 */ /* 0x000fe20005000000 */
[C---:B------:R-:W-:Y:S01]  /*3710*/  VIADD R23, R17.reuse, 0x30 ;  /* 0x0000003011177836 */ /* 0x040fe20000000000 */
[----:B------:R-:W-:Y:S01]  /*3720*/  FSEL R32, R32, -INF , !P6 ;  /* 0xff80000020207808 */ /* 0x000fe20007000000 */
[C---:B------:R-:W-:Y:S01]  /*3730*/  VIADD R21, R17.reuse, 0x31 ;  /* 0x0000003111157836 */ /* 0x040fe20000000000 */
[----:B------:R-:W-:Y:S01]  /*3740*/  ISETP.GT.AND P1, PT, R106, R14, PT ;  /* 0x0000000e6a00720c */ /* 0x000fe20003f24270 */
[----:B------:R-:W-:Y:S01]  /*3750*/  VIADD R19, R17, 0x38 ;  /* 0x0000003811137836 */ /* 0x000fe20000000000 */
[-C--:B------:R-:W-:Y:S01]  /*3760*/  ISETP.GE.AND P2, PT, R15, R156.reuse, PT ;  /* 0x0000009c0f00720c */ /* 0x080fe20003f46270 */
[----:B------:R-:W-:Y:S01]  /*3770*/  LDSM.16.MT88.4 R92, [R134+0x8000] ;  /* 0x00800000865c783b */ /* 0x000fe20000004200 */
[----:B------:R-:W-:Y:S01]  /*3780*/  ISETP.GE.AND P6, PT, R20, R156, PT ;  /* 0x0000009c1400720c */ /* 0x000fe20003fc6270 */
[C---:B------:R-:W-:Y:S01]  /*3790*/  IMAD.IADD R128, R5.reuse, 0x1, R129 ;  /* 0x0000000105807824 */ /* 0x040fe200078e0281 */
[----:B------:R-:W-:Y:S01]  /*37a0*/  FSEL R24, R52, -INF , !P4 ;  /* 0xff80000034187808 */ /* 0x000fe20006000000 */
[----:B------:R-:W-:Y:S01]  /*37b0*/  IMAD.IADD R130, R5, 0x1, R134 ;  /* 0x0000000105827824 */ /* 0x000fe200078e0286 */
[----:B------:R-:W-:Y:S01]  /*37c0*/  ISETP.GT.AND P4, PT, R106, R12, PT ;  /* 0x0000000c6a00720c */ /* 0x000fe20003f84270 */
[----:B------:R-:W-:Y:S01]  /*37d0*/  LDSM.16.MT88.4 R76, [R129+0x8000] ;  /* 0x00800000814c783b */ /* 0x000fe20000004200 */
[----:B------:R-:W-:-:S02]  /*37e0*/  FSEL R22, R53, -INF , !P1 ;  /* 0xff80000035167808 */ /* 0x000fc40004800000 */
[----:B------:R-:W-:Y:S01]  /*37f0*/  FSEL R30, R30, -INF , !P2 ;  /* 0xff8000001e1e7808 */ /* 0x000fe20005000000 */
[----:B------:R-:W-:Y:S01]  /*3800*/  LDSM.16.MT88.4 R68, [R128+0x8000] ;  /* 0x008000008044783b */ /* 0x000fe20000004200 */
[----:B------:R-:W-:Y:S02]  /*3810*/  FSEL R26, R26, -INF , !P6 ;  /* 0xff8000001a1a7808 */ /* 0x000fe40007000000 */
[----:B------:R-:W-:Y:S02]  /*3820*/  ISETP.GT.AND P1, PT, R106, R10, PT ;  /* 0x0000000a6a00720c */ /* 0x000fe40003f24270 */
[-C--:B------:R-:W-:Y:S02]  /*3830*/  ISETP.GE.AND P2, PT, R16, R156.reuse, PT ;  /* 0x0000009c1000720c */ /* 0x080fe40003f46270 */
        /* <DEDUP_REMOVED lines=15> */
[-C--:B------:R-:W-:Y:S02]  /*3930*/  ISETP.GE.AND P2, PT, R8, R156.reuse, PT ;  /* 0x0000009c0800720c */ /* 0x080fe40003f46270 */
[----:B------:R-:W-:Y:S02]  /*3940*/  ISETP.GE.AND P6, PT, R27, R156, PT ;  /* 0x0000009c1b00720c */ /* 0x000fe40003fc6270 */
[----:B------:R-:W-:Y:S02]  /*3950*/  FSEL R40, R40, -INF , !P4 ;  /* 0xff80000028287808 */ /* 0x000fe40006000000 */
[----:B------:R-:W-:Y:S02]  /*3960*/  ISETP.GT.AND P4, PT, R106, R23, PT ;  /* 0x000000176a00720c */ /* 0x000fe40003f84270 */
[----:B------:R-:W-:-:S02]  /*3970*/  ISETP.GT.AND P3, PT, R103, R17, PT ;  /* 0x000000116700720c */ /* 0x000fc40003f64270 */
[C---:B------:R-:W-:Y:S01]  /*3980*/  ISETP.GE.AND P5, PT, R17.reuse, R155, PT ;  /* 0x0000009b1100720c */ /* 0x040fe20003fa6270 */
[----:B------:R-:W-:Y:S01]  /*3990*/  VIADD R17, R17, 0x39 ;  /* 0x0000003911117836 */ /* 0x000fe20000000000 */
        /* <DEDUP_REMOVED lines=13> */
[-C--:B------:R-:W-:Y:S02]  /*3a70*/  ISETP.GE.AND P6, PT, R21, R156.reuse, PT ;  /* 0x0000009c1500720c */ /* 0x080fe40003fc6270 */
[----:B------:R-:W-:Y:S02]  /*3a80*/  FSEL R84, R84, -INF , !P4 ;  /* 0xff80000054547808 */ /* 0x000fe40006000000 */
[----:B------:R-:W-:Y:S02]  /*3a90*/  ISETP.GE.AND P4, PT, R19, R156, PT ;  /* 0x0000009c1300720c */ /* 0x000fe40003f86270 */
[----:B------:R-:W-:-:S02]  /*3aa0*/  FSEL R85, R85, -INF , !P1 ;  /* 0xff80000055557808 */ /* 0x000fc40004800000 */
[----:B------:R-:W-:Y:S02]  /*3ab0*/  FSEL R121, R36, -INF , !P2 ;  /* 0xff80000024797808 */ /* 0x000fe40005000000 */
[----:B------:R-:W-:Y:S02]  /*3ac0*/  FSEL R118, R37, -INF , !P6 ;  /* 0xff80000025767808 */ /* 0x000fe40007000000 */
[----:B------:R-:W-:Y:S02]  /*3ad0*/  ISETP.GE.AND P1, PT, R17, R156, PT ;  /* 0x0000009c1100720c */ /* 0x000fe40003f26270 */
[----:B------:R-:W-:Y:S02]  /*3ae0*/  FSEL R62, R62, -INF , !P3 ;  /* 0xff8000003e3e7808 */ /* 0x000fe40005800000 */
[----:B------:R-:W-:Y:S02]  /*3af0*/  ISETP.GT.AND P2, PT, R103, R29, PT ;  /* 0x0000001d6700720c */ /* 0x000fe40003f44270 */
[----:B------:R-:W-:-:S02]  /*3b00*/  ISETP.GE.AND P6, PT, R29, R155, PT ;  /* 0x0000009b1d00720c */ /* 0x000fc40003fc6270 */
[----:B------:R-:W-:Y:S02]  /*3b10*/  FSEL R119, R84, -INF , !P4 ;  /* 0xff80000054777808 */ /* 0x000fe40006000000 */
[----:B------:R-:W-:Y:S02]  /*3b20*/  FMNMX3.FTZ R29, R13, R32, R30, !PT ;  /* 0x000000200d1d7276 */ /* 0x000fe4000781001e */
[----:B------:R-:W-:Y:S02]  /*3b30*/  ISETP.GT.AND P4, PT, R103, R15, PT ;  /* 0x0000000f6700720c */ /* 0x000fe40003f84270 */
[----:B------:R-:W-:Y:S02]  /*3b40*/  ISETP.GE.AND P3, PT, R15, R155, PT ;  /* 0x0000009b0f00720c */ /* 0x000fe40003f66270 */
[----:B------:R-:W-:Y:S02]  /*3b50*/  FSEL R117, R85, -INF , !P1 ;  /* 0xff80000055757808 */ /* 0x000fe40004800000 */
[----:B------:R-:W-:-:S02]  /*3b60*/  FSEL R15, R62, -INF , !P5 ;  /* 0xff8000003e0f7808 */ /* 0x000fc40006800000 */
[----:B------:R-:W-:Y:S02]  /*3b70*/  ISETP.GT.AND P1, PT, R103, R20, PT ;  /* 0x000000146700720c */ /* 0x000fe40003f24270 */
[----:B------:R-:W-:Y:S02]  /*3b80*/  ISETP.GE.AND P5, PT, R20, R155, PT ;  /* 0x0000009b1400720c */ /* 0x000fe40003fa6270 */
[----:B------:R-:W-:Y:S02]  /*3b90*/  FSEL R20, R63, -INF , !P2 ;  /* 0xff8000003f147808 */ /* 0x000fe40005000000 */
[----:B------:R-:W-:Y:S02]  /*3ba0*/  FMNMX3.FTZ R29, R29, R26, R24, !PT ;  /* 0x0000001a1d1d7276 */ /* 0x000fe40007810018 */
[----:B------:R-:W-:Y:S02]  /*3bb0*/  FSEL R58, R58, -INF , !P4 ;  /* 0xff8000003a3a7808 */ /* 0x000fe40006000000 */
[----:B------:R-:W-:-:S02]  /*3bc0*/  FSEL R20, R20, -INF , !P6 ;  /* 0xff80000014147808 */ /* 0x000fc40007000000 */
[----:B------:R-:W-:Y:S02]  /*3bd0*/  FMNMX3.FTZ R29, R29, R22, R18, !PT ;  /* 0x000000161d1d7276 */ /* 0x000fe40007810012 */
[C---:B------:R-:W-:Y:S02]  /*3be0*/  ISETP.GT.AND P2, PT, R103.reuse, R16, PT ;  /* 0x000000106700720c */ /* 0x040fe40003f44270 */
[-C--:B------:R-:W-:Y:S02]  /*3bf0*/  ISETP.GE.AND P6, PT, R16, R155.reuse, PT ;  /* 0x0000009b1000720c */ /* 0x080fe40003fc6270 */
[----:B------:R-:W-:Y:S02]  /*3c00*/  FSEL R16, R58, -INF , !P3 ;  /* 0xff8000003a107808 */ /* 0x000fe40005800000 */
[----:B------:R-:W-:Y:S02]  /*3c10*/  ISETP.GT.AND P4, PT, R103, R14, PT ;  /* 0x0000000e6700720c */ /* 0x000fe40003f84270 */
[----:B------:R-:W-:-:S02]  /*3c20*/  ISETP.GE.AND P3, PT, R14, R155, PT ;  /* 0x0000009b0e00720c */ /* 0x000fc40003f66270 */
[----:B------:R-:W-:Y:S02]  /*3c30*/  FSEL R14, R59, -INF , !P1 ;  /* 0xff8000003b0e7808 */ /* 0x000fe40004800000 */
[----:B------:R-:W-:Y:S01]  /*3c40*/  FMNMX3.FTZ R29, R29, R0, R168, !PT ;  /* 0x000000001d1d7276 */ /* 0x000fe200078100a8 */
[----:B------:R-:W-:Y:S01]  /*3c50*/  LDSM.16.MT88.4 R56, [R129+0xa000] ;  /* 0x00a000008138783b */ /* 0x000fe20000004200 */
[----:B------:R-:W-:Y:S02]  /*3c60*/  FSEL R54, R54, -INF , !P2 ;  /* 0xff80000036367808 */ /* 0x000fe40005000000 */
[----:B------:R-:W-:Y:S02]  /*3c70*/  FSEL R14, R14, -INF , !P5 ;  /* 0xff8000000e0e7808 */ /* 0x000fe40006800000 */
[----:B------:R-:W-:Y:S02]  /*3c80*/  FMNMX3.FTZ R29, R29, R166, R164, !PT ;  /* 0x000000a61d1d7276 */ /* 0x000fe400078100a4 */
[----:B------:R-:W-:-:S02]  /*3c90*/  ISETP.GT.AND P1, PT, R103, R12, PT ;  /* 0x0000000c6700720c */ /* 0x000fc40003f24270 */
[-C--:B------:R-:W-:Y:S02]  /*3ca0*/  ISETP.GE.AND P5, PT, R12, R155.reuse, PT ;  /* 0x0000009b0c00720c */ /* 0x080fe40003fa6270 */
[----:B------:R-:W-:Y:S02]  /*3cb0*/  FSEL R12, R54, -INF , !P6 ;  /* 0xff800000360c7808 */ /* 0x000fe40007000000 */
[----:B------:R-:W-:Y:S02]  /*3cc0*/  ISETP.GT.AND P2, PT, R103, R10, PT ;  /* 0x0000000a6700720c */ /* 0x000fe40003f44270 */
[----:B------:R-:W-:Y:S02]  /*3cd0*/  ISETP.GE.AND P6, PT, R10, R155, PT ;  /* 0x0000009b0a00720c */ /* 0x000fe40003fc6270 */
[----:B------:R-:W-:Y:S02]  /*3ce0*/  FSEL R10, R55, -INF , !P4 ;  /* 0xff800000370a7808 */ /* 0x000fe40006000000 */
[----:B------:R-:W-:-:S02]  /*3cf0*/  FMNMX3.FTZ R29, R29, R124, R121, !PT ;  /* 0x0000007c1d1d7276 */ /* 0x000fc40007810079 */
[----:B------:R-:W-:Y:S02]  /*3d00*/  FSEL R50, R50, -INF , !P1 ;  /* 0xff80000032327808 */ /* 0x000fe40004800000 */
[----:B------:R-:W-:Y:S02]  /*3d10*/  FSEL R10, R10, -INF , !P3 ;  /* 0xff8000000a0a7808 */ /* 0x000fe40005800000 */
[----:B------:R-:W-:Y:S02]  /*3d20*/  FMNMX3.FTZ R34, R29, R118, R119, !PT ;  /* 0x000000761d227276 */ /* 0x000fe40007810077 */
[----:B------:R-:W-:Y:S02]  /*3d30*/  ISETP.GT.AND P4, PT, R103, R8, PT ;  /* 0x000000086700720c */ /* 0x000fe40003f84270 */
[----:B------:R-:W-:Y:S02]  /*3d40*/  ISETP.GE.AND P3, PT, R8, R155, PT ;  /* 0x0000009b0800720c */ /* 0x000fe40003f66270 */
[----:B------:R-:W-:-:S02]  /*3d50*/  FSEL R8, R50, -INF , !P5 ;  /* 0xff80000032087808 */ /* 0x000fc40006800000 */
[----:B------:R-:W-:Y:S02]  /*3d60*/  ISETP.GT.AND P1, PT, R103, R27, PT ;  /* 0x0000001b6700720c */ /* 0x000fe40003f24270 */
[----:B------:R-:W-:Y:S02]  /*3d70*/  ISETP.GE.AND P5, PT, R27, R155, PT ;  /* 0x0000009b1b00720c */ /* 0x000fe40003fa6270 */
[----:B------:R-:W-:Y:S02]  /*3d80*/  FMNMX.FTZ R27, R117, R34, !PT ;  /* 0x00000022751b7209 */ /* 0x000fe40007810000 */
[----:B------:R-:W-:Y:S02]  /*3d90*/  FSEL R51, R51, -INF , !P2 ;  /* 0xff80000033337808 */ /* 0x000fe40005000000 */
[----:B------:R-:W-:Y:S01]  /*3da0*/  ISETP.GT.AND P2, PT, R103, R6, PT ;  /* 0x000000066700720c */ /* 0x000fe20003f44270 */
[----:B------:R-:W1:Y:S01]  /*3db0*/  SHFL.BFLY PT, R34, R27, 0x2, 0x1f ;  /* 0x0c401f001b227f89 */ /* 0x000e6200000e0000 */
[----:B------:R-:W-:-:S02]  /*3dc0*/  FSEL R46, R46, -INF , !P4 ;  /* 0xff8000002e2e7808 */ /* 0x000fc40006000000 */
[----:B------:R-:W-:Y:S02]  /*3dd0*/  ISETP.GE.AND P4, PT, R6, R155, PT ;  /* 0x0000009b0600720c */ /* 0x000fe40003f86270 */
[----:B------:R-:W-:Y:S02]  /*3de0*/  FSEL R42, R42, -INF , !P2 ;  /* 0xff8000002a2a7808 */ /* 0x000fe40005000000 */
[----:B------:R-:W-:Y:S02]  /*3df0*/  ISETP.GT.AND P2, PT, R103, R21, PT ;  /* 0x000000156700720c */ /* 0x000fe40003f44270 */
[----:B------:R-:W-:Y:S02]  /*3e00*/  FSEL R126, R42, -INF , !P4 ;  /* 0xff8000002a7e7808 */ /* 0x000fe40006000000 */
[----:B------:R-:W-:Y:S02]  /*3e10*/  ISETP.GE.AND P4, PT, R21, R155, PT ;  /* 0x0000009b1500720c */ /* 0x000fe40003f86270 */
[----:B------:R-:W-:-:S02]  /*3e20*/  FSEL R47, R47, -INF , !P1 ;  /* 0xff8000002f2f7808 */ /* 0x000fc40004800000 */
[----:B------:R-:W-:Y:S02]  /*3e30*/  FMNMX3.FTZ R21, R15, R20, R16, !PT ;  /* 0x000000140f157276 */ /* 0x000fe40007810010 */
[C---:B------:R-:W-:Y:S02]  /*3e40*/  ISETP.GT.AND P1, PT, R103.reuse, R25, PT ;  /* 0x000000196700720c */ /* 0x040fe40003f24270 */
[----:B------:R-:W-:Y:S02]  /*3e50*/  FSEL R172, R46, -INF , !P3 ;  /* 0xff8000002eac7808 */ /* 0x000fe40005800000 */
[----:B------:R-:W-:Y:S02]  /*3e60*/  ISETP.GT.AND P3, PT, R103, R23, PT ;  /* 0x000000176700720c */ /* 0x000fe40003f64270 */
[----:B------:R-:W-:Y:S02]  /*3e70*/  FMNMX3.FTZ R21, R21, R14, R12, !PT ;  /* 0x0000000e15157276 */ /* 0x000fe4000781000c */
[----:B------:R-:W-:-:S02]  /*3e80*/  FSEL R43, R43, -INF , !P1 ;  /* 0xff8000002b2b7808 */ /* 0x000fc40004800000 */
[----:B------:R-:W-:Y:S02]  /*3e90*/  ISETP.GT.AND P1, PT, R103, R19, PT ;  /* 0x000000136700720c */ /* 0x000fe40003f24270 */
[----:B------:R-:W-:Y:S02]  /*3ea0*/  FSEL R38, R38, -INF , !P3 ;  /* 0xff80000026267808 */ /* 0x000fe40005800000 */
[----:B------:R-:W-:Y:S02]  /*3eb0*/  ISETP.GE.AND P3, PT, R19, R155, PT ;  /* 0x0000009b1300720c */ /* 0x000fe40003f66270 */
[----:B------:R-:W-:Y:S02]  /*3ec0*/  FSEL R6, R51, -INF , !P6 ;  /* 0xff80000033067808 */ /* 0x000fe40007000000 */
[----:B------:R-:W-:Y:S01]  /*3ed0*/  FMNMX3.FTZ R19, R21, R10, R8, !PT ;  /* 0x0000000a15137276 */ /* 0x000fe20007810008 */
[----:B------:R-:W-:Y:S01]  /*3ee0*/  LDSM.16.MT88.4 R48, [R130+0xa000] ;  /* 0x00a000008230783b */ /* 0x000fe20000004200 */
[----:B------:R-:W-:-:S02]  /*3ef0*/  FSEL R39, R39, -INF , !P2 ;  /* 0xff80000027277808 */ /* 0x000fc40005000000 */
[----:B------:R-:W-:Y:S02]  /*3f00*/  FSEL R86, R86, -INF , !P1 ;  /* 0xff80000056567808 */ /* 0x000fe40004800000 */
[----:B------:R-:W-:Y:S02]  /*3f10*/  FSEL R170, R47, -INF , !P5 ;  /* 0xff8000002faa7808 */ /* 0x000fe40006800000 */
[----:B------:R-:W-:Y:S02]  /*3f20*/  ISETP.GT.AND P2, PT, R103, R17, PT ;  /* 0x000000116700720c */ /* 0x000fe40003f44270 */
[-C--:B------:R-:W-:Y:S02]  /*3f30*/  ISETP.GE.AND P1, PT, R17, R155.reuse, PT ;  /* 0x0000009b1100720c */ /* 0x080fe40003f26270 */
[-C--:B------:R-:W-:Y:S02]  /*3f40*/  ISETP.GE.AND P6, PT, R25, R155.reuse, PT ;  /* 0x0000009b1900720c */ /* 0x080fe40003fc6270 */
[----:B------:R-:W-:-:S02]  /*3f50*/  ISETP.GE.AND P5, PT, R23, R155, PT ;  /* 0x0000009b1700720c */ /* 0x000fc40003fa6270 */
[----:B-1----:R-:W-:Y:S02]  /*3f60*/  FMNMX.FTZ R34, R27, R34, !PT ;  /* 0x000000221b227209 */ /* 0x002fe40007810000 */
[----:B------:R-:W-:Y:S02]  /*3f70*/  FMNMX3.FTZ R17, R19, R6, R172, !PT ;  /* 0x0000000613117276 */ /* 0x000fe400078100ac */
[----:B------:R-:W-:Y:S01]  /*3f80*/  FSEL R122, R43, -INF , !P6 ;  /* 0xff8000002b7a7808 */ /* 0x000fe20007000000 */
[----:B------:R-:W1:Y:S01]  /*3f90*/  SHFL.BFLY PT, R101, R34, 0x1, 0x1f ;  /* 0x0c201f0022657f89 */ /* 0x000e6200000e0000 */
[----:B------:R-:W-:Y:S02]  /*3fa0*/  FSEL R127, R38, -INF , !P5 ;  /* 0xff800000267f7808 */ /* 0x000fe40006800000 */
[----:B------:R-:W-:Y:S01]  /*3fb0*/  FMNMX3.FTZ R17, R17, R170, R126, !PT ;  /* 0x000000aa11117276 */ /* 0x000fe2000781007e */
[----:B------:R-:W-:Y:S01]  /*3fc0*/  LDSM.16.MT88.4 R40, [R134+0xa000] ;  /* 0x00a000008628783b */ /* 0x000fe20000004200 */
[----:B------:R-:W-:-:S02]  /*3fd0*/  FSEL R87, R87, -INF , !P2 ;  /* 0xff80000057577808 */ /* 0x000fc40005000000 */
[----:B------:R-:W-:Y:S02]  /*3fe0*/  FSEL R120, R39, -INF , !P4 ;  /* 0xff80000027787808 */ /* 0x000fe40006000000 */
[----:B------:R-:W-:Y:S02]  /*3ff0*/  FSEL R125, R86, -INF , !P3 ;  /* 0xff800000567d7808 */ /* 0x000fe40005800000 */
[----:B------:R-:W-:Y:S02]  /*4000*/  FMNMX3.FTZ R17, R17, R122, R127, !PT ;  /* 0x0000007a11117276 */ /* 0x000fe4000781007f */
[----:B------:R-:W-:Y:S02]  /*4010*/  FSEL R123, R87, -INF , !P1 ;  /* 0xff800000577b7808 */ /* 0x000fe40004800000 */
[----:B------:R-:W-:Y:S01]  /*4020*/  FMNMX3.FTZ R36, R17, R120, R125, !PT ;  /* 0x0000007811247276 */ /* 0x000fe2000781007d */
[----:B------:R-:W-:Y:S03]  /*4030*/  LDSM.16.MT88.4 R84, [R130+0x8000] ;  /* 0x008000008254783b */ /* 0x000fe60000004200 */
        /* <DEDUP_REMOVED lines=14> */
[----:B---3--:R-:W-:Y:S01]  /*4120*/  FMNMX.FTZ R13, R36, R17, !PT ;  /* 0x00000011240d7209 */ /* 0x008fe20007810000 */
[-CC-:B------:R-:W-:Y:S01]  /*4130*/  FFMA.FTZ R0, R0, R116.reuse, -R161.reuse ;  /* 0x0000007400007223 */ /* 0x180fe200000108a1 */
[----:B------:R-:W-:Y:S01]  /*4140*/  LDSM.16.MT88.4 R24, [R129+0x8800] ;  /* 0x008800008118783b */ /* 0x000fe20000004200 */
[-CC-:B------:R-:W-:Y:S01]  /*4150*/  FFMA.FTZ R121, R121, R116.reuse, -R161.reuse ;  /* 0x0000007479797223 */ /* 0x180fe200000108a1 */
[-CC-:B------:R-:W-:Y:S01]  /*4160*/  FFMA.FTZ R118, R118, R116.reuse, -R161.reuse ;  /* 0x0000007476767223 */ /* 0x180fe200000108a1 */
[----:B------:R-:W-:Y:S01]  /*4170*/  FFMA.FTZ R119, R119, R116, -R161 ;  /* 0x0000007477777223 */ /* 0x000fe200000108a1 */
[----:B------:R-:W1:Y:S01]  /*4180*/  SHFL.BFLY PT, R100, R13, 0x1, 0x1f ;  /* 0x0c201f000d647f89 */ /* 0x000e6200000e0000 */
[----:B------:R-:W2:Y:S08]  /*4190*/  MUFU.EX2 R112, R112 ;  /* 0x0000007000707308 */ /* 0x000eb00000000800 */
[----:B------:R-:W-:Y:S08]  /*41a0*/  MUFU.EX2 R109, R109 ;  /* 0x0000006d006d7308 */ /* 0x000ff00000000800 */
[----:B------:R-:W3:Y:S01]  /*41b0*/  MUFU.EX2 R108, R108 ;  /* 0x0000006c006c7308 */ /* 0x000ee20000000800 */
[----:B--2---:R-:W-:Y:S01]  /*41c0*/  F2FP.BF16.F32.PACK_AB R64, R112, R113 ;  /* 0x000000717040723e */ /* 0x004fe200000010ff */
[----:B------:R-:W-:Y:S01]  /*41d0*/  FADD.FTZ R112, R113, R112 ;  /* 0x0000007071707221 */ /* 0x000fe20000010000 */
[----:B-1----:R-:W-:-:S05]  /*41e0*/  FMNMX.FTZ R100, R13, R100, !PT ;  /* 0x000000640d647209 */ /* 0x002fca0007810000 */
[----:B------:R-:W-:Y:S01]  /*41f0*/  MUFU.EX2 R33, R33 ;  /* 0x0000002100217308 */ /* 0x000fe20000000800 */
[----:B------:R-:W-:Y:S01]  /*4200*/  FSETP.NEU.FTZ.AND P1, PT, R100, -INF , PT ;  /* 0xff8000006400780b */ /* 0x000fe20003f3d000 */
[----:B------:R-:W-:-:S06]  /*4210*/  FMUL.FTZ R157, R116, R100 ;  /* 0x00000064749d7220 */ /* 0x000fcc0000410000 */
[----:B------:R-:W1:Y:S01]  /*4220*/  MUFU.EX2 R32, R32 ;  /* 0x0000002000207308 */ /* 0x000e620000000800 */
[----:B------:R-:W-:Y:S02]  /*4230*/  FSEL R157, R157, RZ, P1 ;  /* 0x000000ff9d9d7208 */ /* 0x000fe40000800000 */
[----:B---3--:R-:W-:Y:S01]  /*4240*/  F2FP.BF16.F32.PACK_AB R66, R108, R109 ;  /* 0x0000006d6c42723e */ /* 0x008fe200000010ff */
[----:B------:R-:W-:Y:S01]  /*4250*/  FADD.FTZ R109, R109, R112 ;  /* 0x000000706d6d7221 */ /* 0x000fe20000010000 */
[----:B------:R-:W-:Y:S01]  /*4260*/  ISETP.GT.U32.AND P1, PT, R28, R143, PT ;  /* 0x0000008f1c00720c */ /* 0x000fe20003f24070 */
[-CC-:B------:R-:W-:Y:S01]  /*4270*/  FFMA.FTZ R115, R15, R116.reuse, -R157.reuse ;  /* 0x000000740f737223 */ /* 0x180fe2000001089d */
[-CC-:B------:R-:W-:Y:S01]  /*4280*/  FFMA.FTZ R114, R20, R116.reuse, -R157.reuse ;  /* 0x0000007414727223 */ /* 0x180fe2000001089d */
[-CC-:B------:R-:W-:Y:S01]  /*4290*/  FFMA.FTZ R111, R16, R116.reuse, -R157.reuse ;  /* 0x00000074106f7223 */ /* 0x180fe2000001089d */
[-CC-:B------:R-:W-:Y:S01]  /*42a0*/  FFMA.FTZ R110, R14, R116.reuse, -R157.reuse ;  /* 0x000000740e6e7223 */ /* 0x180fe2000001089d */
[----:B------:R-:W2:Y:S01]  /*42b0*/  LDSM.16.MT88.4 R16, [R134+0x8800] ;  /* 0x008800008610783b */ /* 0x000ea20000004200 */
[-CC-:B------:R-:W-:Y:S01]  /*42c0*/  FFMA.FTZ R35, R10, R116.reuse, -R157.reuse ;  /* 0x000000740a237223 */ /* 0x180fe2000001089d */
[----:B------:R-:W-:Y:S01]  /*42d0*/  MUFU.EX2 R115, R115 ;  /* 0x0000007300737308 */ /* 0x000fe20000000800 */
[-CC-:B------:R-:W-:Y:S01]  /*42e0*/  FFMA.FTZ R31, R8, R116.reuse, -R157.reuse ;  /* 0x00000074081f7223 */ /* 0x180fe2000001089d */
[-CC-:B------:R-:W-:Y:S01]  /*42f0*/  FFMA.FTZ R34, R12, R116.reuse, -R157.reuse ;  /* 0x000000740c227223 */ /* 0x180fe2000001089d */
[----:B------:R-:W3:Y:S01]  /*4300*/  LDSM.16.MT88.4 R8, [R128+0x8800] ;  /* 0x008800008008783b */ /* 0x000ee20000004200 */
[-CC-:B------:R-:W-:Y:S01]  /*4310*/  FFMA.FTZ R30, R6, R116.reuse, -R157.reuse ;  /* 0x00000074061e7223 */ /* 0x180fe2000001089d */
[----:B-1----:R-:W-:Y:S01]  /*4320*/  F2FP.BF16.F32.PACK_AB R4, R32, R33 ;  /* 0x000000212004723e */ /* 0x002fe200000010ff */
[-CC-:B------:R-:W-:Y:S01]  /*4330*/  FFMA.FTZ R167, R172, R116.reuse, -R157.reuse ;  /* 0x00000074aca77223 */ /* 0x180fe2000001089d */
[----:B------:R-:W1:Y:S01]  /*4340*/  LDSM.16.MT88.4 R12, [R130+0x8800] ;  /* 0x00880000820c783b */ /* 0x000e620000004200 */
[----:B------:R-:W4:Y:S01]  /*4350*/  MUFU.EX2 R114, R114 ;  /* 0x0000007200727308 */ /* 0x000f220000000800 */
[-CC-:B------:R-:W-:Y:S01]  /*4360*/  FFMA.FTZ R165, R126, R116.reuse, -R157.reuse ;  /* 0x000000747ea57223 */ /* 0x180fe2000001089d */
[-C--:B------:R-:W-:Y:S01]  /*4370*/  FFMA.FTZ R122, R122, R116.reuse, -R157 ;  /* 0x000000747a7a7223 */ /* 0x080fe2000001089d */
[----:B------:R-:W-:Y:S01]  /*4380*/  LDSM.16.MT88.4 R20, [R128+0xa000] ;  /* 0x00a000008014783b */ /* 0x000fe20000004200 */
[-C--:B------:R-:W-:Y:S01]  /*4390*/  FFMA.FTZ R126, R117, R116.reuse, -R161 ;  /* 0x00000074757e7223 */ /* 0x080fe200000108a1 */
[-CC-:B------:R-:W-:Y:S01]  /*43a0*/  FFMA.FTZ R117, R127, R116.reuse, -R157.reuse ;  /* 0x000000747f757223 */ /* 0x180fe2000001089d */
[-CC-:B------:R-:W-:Y:S01]  /*43b0*/  FFMA.FTZ R127, R120, R116.reuse, -R157.reuse ;  /* 0x00000074787f7223 */ /* 0x180fe2000001089d */
[-CC-:B------:R-:W-:Y:S01]  /*43c0*/  FFMA.FTZ R120, R125, R116.reuse, -R157.reuse ;  /* 0x000000747d787223 */ /* 0x180fe2000001089d */
[----:B------:R-:W-:Y:S01]  /*43d0*/  MUFU.EX2 R111, R111 ;  /* 0x0000006f006f7308 */ /* 0x000fe20000000800 */
[----:B------:R-:W-:Y:S01]  /*43e0*/  FFMA.FTZ R123, R123, R116, -R157 ;  /* 0x000000747b7b7223 */ /* 0x000fe2000001089d */
[----:B------:R-:W-:-:S04]  /*43f0*/  FADD.FTZ R108, R108, R109 ;  /* 0x0000006d6c6c7221 */ /* 0x000fc80000010000 */
[----:B------:R-:W-:Y:S02]  /*4400*/  FADD.FTZ R33, R33, R108 ;  /* 0x0000006c21217221 */ /* 0x000fe40000010000 */
[----:B------:R-:W5:Y:S01]  /*4410*/  MUFU.EX2 R110, R110 ;  /* 0x0000006e006e7308 */ /* 0x000f620000000800 */
[----:B----4-:R-:W-:Y:S01]  /*4420*/  F2FP.BF16.F32.PACK_AB R65, R114, R115 ;  /* 0x000000737241723e */ /* 0x010fe200000010ff */
[----:B------:R-:W-:Y:S01]  /*4430*/  FADD.FTZ R114, R115, R114 ;  /* 0x0000007273727221 */ /* 0x000fe20000010000 */
[----:B------:R-:W-:-:S05]  /*4440*/  FADD.FTZ R32, R32, R33 ;  /* 0x0000002120207221 */ /* 0x000fca0000010000 */
[----:B------:R-:W-:Y:S08]  /*4450*/  MUFU.EX2 R29, R29 ;  /* 0x0000001d001d7308 */ /* 0x000ff00000000800 */
[----:B------:R-:W4:Y:S01]  /*4460*/  MUFU.EX2 R0, R0 ;  /* 0x0000000000007308 */ /* 0x000f220000000800 */
[----:B-----5:R-:W-:-:S07]  /*4470*/  F2FP.BF16.F32.PACK_AB R67, R110, R111 ;  /* 0x0000006f6e43723e */ /* 0x020fce00000010ff */
[----:B------:R-:W-:Y:S01]  /*4480*/  MUFU.EX2 R34, R34 ;  /* 0x0000002200227308 */ /* 0x000fe20000000800 */
[C---:B------:R-:W-:Y:S07]  /*4490*/  HMMA.16816.F32.BF16 R96, R64.reuse, R92, RZ ;  /* 0x0000005c4060723c */ /* 0x040fee00000418ff */
[----:B------:R-:W5:Y:S01]  /*44a0*/  MUFU.EX2 R35, R35 ;  /* 0x0000002300237308 */ /* 0x000f620000000800 */
[----:B------:R-:W-:Y:S01]  /*44b0*/  HMMA.16816.F32.BF16 R92, R64, R94, RZ ;  /* 0x0000005e405c723c */ /* 0x000fe200000418ff */
[----:B----4-:R-:W-:-:S06]  /*44c0*/  F2FP.BF16.F32.PACK_AB R6, R0, R29 ;  /* 0x0000001d0006723e */ /* 0x010fcc00000010ff */
[----:B------:R-:W-:Y:S01]  /*44d0*/  MUFU.EX2 R31, R31 ;  /* 0x0000001f001f7308 */ /* 0x000fe20000000800 */
[C---:B------:R-:W-:Y:S07]  /*44e0*/  HMMA.16816.F32.BF16 R72, R64.reuse, R68, RZ ;  /* 0x000000444048723c */ /* 0x040fee00000418ff */
[----:B------:R-:W4:Y:S01]  /*44f0*/  MUFU.EX2 R30, R30 ;  /* 0x0000001e001e7308 */ /* 0x000f220000000800 */
[----:B------:R-:W-:Y:S01]  /*4500*/  HMMA.16816.F32.BF16 R68, R64, R70, RZ ;  /* 0x000000464044723c */ /* 0x000fe200000418ff */
[----:B-----5:R-:W-:-:S06]  /*4510*/  F2FP.BF16.F32.PACK_AB R5, R35, R34 ;  /* 0x000000222305723e */ /* 0x020fcc00000010ff */
[----:B------:R-:W-:Y:S01]  /*4520*/  MUFU.EX2 R167, R167 ;  /* 0x000000a700a77308 */ /* 0x000fe20000000800 */
[C---:B------:R-:W-:Y:S07]  /*4530*/  HMMA.16816.F32.BF16 R88, R64.reuse, R84, RZ ;  /* 0x000000544058723c */ /* 0x040fee00000418ff */
[----:B------:R-:W-:Y:S01]  /*4540*/  MUFU.EX2 R165, R165 ;  /* 0x000000a500a57308 */ /* 0x000fe20000000800 */
[----:B----4-:R-:W-:Y:S01]  /*4550*/  F2FP.BF16.F32.PACK_AB R7, R30, R31 ;  /* 0x0000001f1e07723e */ /* 0x010fe200000010ff */
[----:B------:R-:W-:Y:S06]  /*4560*/  HMMA.16816.F32.BF16 R84, R64, R86, RZ ;  /* 0x000000564054723c */ /* 0x000fec00000418ff */
        /* <DEDUP_REMOVED lines=41> */
[----:B------:R-:W-:-:S05]  /*4800*/  FFMA.FTZ R24, R164, R116, -R161 ;  /* 0x00000074a4187223 */ /* 0x000fca00000108a1 */
[----:B------:R-:W-:Y:S01]  /*4810*/  MUFU.EX2 R26, R26 ;  /* 0x0000001a001a7308 */ /* 0x000fe20000000800 */
[C---:B------:R-:W-:Y:S07]  /*4820*/  HMMA.16816.F32.BF16 R60, R64.reuse, R20, RZ ;  /* 0x00000014403c723c */ /* 0x040fee00000418ff */
[----:B------:R-:W4:Y:S01]  /*4830*/  MUFU.EX2 R25, R25 ;  /* 0x0000001900197308 */ /* 0x000f220000000800 */
[----:B------:R-:W-:Y:S01]  /*4840*/  HMMA.16816.F32.BF16 R64, R64, R22, RZ ;  /* 0x000000164040723c */ /* 0x000fe200000418ff */
[----:B------:R-:W-:Y:S06]  /*4850*/  LDSM.16.MT88.4 R20, [R129+0xb000] ;  /* 0x00b000008114783b */ /* 0x000fec0000004200 */
[----:B------:R-:W5:Y:S05]  /*4860*/  MUFU.EX2 R24, R24 ;  /* 0x0000001800187308 */ /* 0x000f6a0000000800 */
[C---:B--2---:R-:W-:Y:S03]  /*4870*/  HMMA.16816.F32.BF16 R60, R4.reuse, R16, R60 ;  /* 0x00000010043c723c */ /* 0x044fe6000004183c */
[----:B------:R-:W2:Y:S05]  /*4880*/  MUFU.EX2 R124, R124 ;  /* 0x0000007c007c7308 */ /* 0x000eaa0000000800 */
[----:B------:R-:W-:Y:S01]  /*4890*/  HMMA.16816.F32.BF16 R64, R4, R18, R64 ;  /* 0x000000120440723c */ /* 0x000fe20000041840 */
[----:B----4-:R-:W-:Y:S01]  /*48a0*/  F2FP.BF16.F32.PACK_AB R4, R25, R26 ;  /* 0x0000001a1904723e */ /* 0x010fe200000010ff */
[----:B------:R-:W4:Y:S01]  /*48b0*/  LDSM.16.MT88.4 R16, [R129+0x9000] ;  /* 0x009000008110783b */ /* 0x000f220000004200 */
[----:B------:R-:W-:Y:S01]  /*48c0*/  F2FP.BF16.F32.PACK_AB R7, R122, R165 ;  /* 0x000000a57a07723e */ /* 0x000fe200000010ff */
[----:B------:R-:W4:Y:S01]  /*48d0*/  MUFU.EX2 R116, R127 ;  /* 0x0000007f00747308 */ /* 0x000f220000000800 */
[----:B-----5:R-:W-:-:S02]  /*48e0*/  F2FP.BF16.F32.PACK_AB R6, R27, R24 ;  /* 0x000000181b06723e */ /* 0x020fc400000010ff */
[----:B--2---:R-:W-:-:S07]  /*48f0*/  F2FP.BF16.F32.PACK_AB R5, R124, R167 ;  /* 0x000000a77c05723e */ /* 0x004fce00000010ff */
[C---:B---3--:R-:W-:Y:S08]  /*4900*/  HMMA.16816.F32.BF16 R88, R4.reuse, R8, R88 ;  /* 0x000000080458723c */ /* 0x048ff00000041858 */
[C---:B------:R-:W-:Y:S01]  /*4910*/  HMMA.16816.F32.BF16 R84, R4.reuse, R10, R84 ;  /* 0x0000000a0454723c */ /* 0x040fe20000041854 */
[----:B------:R-:W2:Y:S07]  /*4920*/  LDSM.16.MT88.4 R8, [R128+0x9000] ;  /* 0x009000008008783b */ /* 0x000eae0000004200 */
[C---:B-1----:R-:W-:Y:S08]  /*4930*/  HMMA.16816.F32.BF16 R96, R4.reuse, R12, R96 ;  /* 0x0000000c0460723c */ /* 0x042ff00000041860 */
[C---:B------:R-:W-:Y:S01]  /*4940*/  HMMA.16816.F32.BF16 R92, R4.reuse, R14, R92 ;  /* 0x0000000e045c723c */ /* 0x040fe2000004185c */
[----:B------:R-:W1:Y:S07]  /*4950*/  LDSM.16.MT88.4 R12, [R134+0xb000] ;  /* 0x00b00000860c783b */ /* 0x000e6e0000004200 */
[C---:B----4-:R-:W-:Y:S08]  /*4960*/  HMMA.16816.F32.BF16 R80, R4.reuse, R16, R80 ;  /* 0x000000100450723c */ /* 0x050ff00000041850 */
[C---:B------:R-:W-:Y:S01]  /*4970*/  HMMA.16816.F32.BF16 R76, R4.reuse, R18, R76 ;  /* 0x00000012044c723c */ /* 0x040fe2000004184c */
[----:B------:R-:W-:Y:S07]  /*4980*/  LDSM.16.MT88.4 R16, [R130+0x9800] ;  /* 0x009800008210783b */ /* 0x000fee0000004200 */
[C---:B------:R-:W-:Y:S08]  /*4990*/  HMMA.16816.F32.BF16 R52, R4.reuse, R20, R52 ;  /* 0x000000140434723c */ /* 0x040ff00000041834 */
        /* <DEDUP_REMOVED lines=8> */
[C---:B--2---:R-:W-:Y:S08]  /*4a20*/  HMMA.16816.F32.BF16 R44, R4.reuse, R8, R44 ;  /* 0x00000008042c723c */ /* 0x044ff0000004182c */
[C---:B------:R-:W-:Y:S01]  /*4a30*/  HMMA.16816.F32.BF16 R48, R4.reuse, R10, R48 ;  /* 0x0000000a0430723c */ /* 0x040fe20000041830 */
[----:B------:R-:W2:Y:S07]  /*4a40*/  LDSM.16.MT88.4 R8, [R134+0x9800] ;  /* 0x009800008608783b */ /* 0x000eae0000004200 */
[C---:B-1----:R-:W-:Y:S08]  /*4a50*/  HMMA.16816.F32.BF16 R60, R4.reuse, R12, R60 ;  /* 0x0000000c043c723c */ /* 0x042ff0000004183c */
[----:B------:R-:W-:Y:S01]  /*4a60*/  HMMA.16816.F32.BF16 R64, R4, R14, R64 ;  /* 0x0000000e0440723c */ /* 0x000fe20000041840 */
[----:B------:R-:W1:Y:S01]  /*4a70*/  LDSM.16.MT88.4 R12, [R128+0x9800] ;  /* 0x00980000800c783b */ /* 0x000e620000004200 */
[----:B------:R-:W-:-:S02]  /*4a80*/  F2FP.BF16.F32.PACK_AB R4, R118, R121 ;  /* 0x000000797604723e */ /* 0x000fc400000010ff */
[----:B------:R-:W-:Y:S02]  /*4a90*/  F2FP.BF16.F32.PACK_AB R6, R126, R119 ;  /* 0x000000777e06723e */ /* 0x000fe400000010ff */
        /* <DEDUP_REMOVED lines=12> */
[----:B---3--:R-:W-:Y:S01]  /*4b60*/  HMMA.16816.F32.BF16 R44, R4, R16, R44 ;  /* 0x00000010042c723c */ /* 0x008fe2000004182c */
        /* <DEDUP_REMOVED lines=28> */
[----:B------:R-:W-:-:S04]  /*4d30*/  FADD.FTZ R118, R118, R121 ;  /* 0x0000007976767221 */ /* 0x000fc80000010000 */
[----:B------:R-:W-:Y:S01]  /*4d40*/  FADD.FTZ R119, R119, R118 ;  /* 0x0000007677777221 */ /* 0x000fe20000010000 */
[----:B--2---:R-:W-:Y:S03]  /*4d50*/  HMMA.16816.F32.BF16 R60, R4, R8, R60 ;  /* 0x00000008043c723c */ /* 0x004fe6000004183c */
[----:B------:R-:W-:-:S05]  /*4d60*/  FADD.FTZ R167, R126, R119 ;  /* 0x000000777ea77221 */ /* 0x000fca0000010000 */
        /* <DEDUP_REMOVED lines=70> */
.L_x_12926:
        /* <DEDUP_REMOVED lines=8> */
.L_x_12927:
[----:B------:R-:W-:Y:S05]  /*5250*/  BSYNC.RECONVERGENT B0 ;  /* 0x0000000000007941 */ /* 0x000fea0003800200 */
.L_x_12925:
[C---:B------:R-:W-:Y:S01]  /*5260*/  IMAD.SHL.U32 R5, R104.reuse, 0x20, RZ ;  /* 0x0000002068057824 */ /* 0x040fe200078e00ff */
[----:B------:R-:W-:Y:S01]  /*5270*/  SHF.L.U64.HI R4, R104, 0x5, R105 ;  /* 0x0000000568047819 */ /* 0x000fe20000010269 */
[----:B------:R-:W-:Y:S01]  /*5280*/  @!PT LDS RZ, [RZ] ;  /* 0x00000000fffff984 */ /* 0x000fe20000000800 */
[----:B------:R-:W-:Y:S01]  /*5290*/  @!PT LDS RZ, [RZ] ;  /* 0x00000000fffff984 */ /* 0x000fe20000000800 */
[----:B------:R-:W-:Y:S01]  /*52a0*/  @!PT LDS RZ, [RZ] ;  /* 0x00000000fffff984 */ /* 0x000fe20000000800 */
[----:B------:R-:W-:Y:S01]  /*52b0*/  LDGSTS.E.BYPASS.LTC128B.128 [R153+0x8000], desc[UR4][R146.64] ;  /* 0x0800000092997fae */ /* 0x000fe2000b981a04 */
[----:B------:R-:W-:Y:S01]  /*52c0*/  IMAD R107, R160, 0x40, R107 ;  /* 0x00000040a06b7824 */ /* 0x000fe200078e026b */
[----:B------:R-:W-:Y:S01]  /*52d0*/  BSSY.RECONVERGENT B1, `(.L_x_12928) ;  /* 0x0000168000017945 */ /* 0x000fe20003800200 */
[----:B------:R-:W-:Y:S01]  /*52e0*/  IADD3 R10, P1, PT, R5, R146, RZ ;  /* 0x00000092050a7210 */ /* 0x000fe20007f3e0ff */
[----:B------:R-:W-:Y:S03]  /*52f0*/  LDGSTS.E.BYPASS.LTC128B.128 [R153+0xa000], desc[UR4][R146.64+0x80] ;  /* 0x0a00008092997fae */ /* 0x000fe6000b981a04 */
[----:B------:R-:W-:Y:S01]  /*5300*/  IADD3 R8, P2, PT, R10, R5, RZ ;  /* 0x000000050a087210 */ /* 0x000fe20007f5e0ff */
[----:B------:R-:W-:-:S03]  /*5310*/  IMAD.X R11, R4, 0x1, R147, P1 ;  /* 0x00000001040b7824 */ /* 0x000fc600008e0693 */
[----:B------:R-:W-:Y:S01]  /*5320*/  IADD3 R112, P1, PT, R8, R5, RZ ;  /* 0x0000000508707210 */ /* 0x000fe20007f3e0ff */
[--C-:B------:R-:W-:Y:S01]  /*5330*/  IMAD.X R9, R11, 0x1, R4.reuse, P2 ;  /* 0x000000010b097824 */ /* 0x100fe200010e0604 */
[----:B------:R-:W-:Y:S03]  /*5340*/  LDGSTS.E.BYPASS.LTC128B.128 [R153+0x8800], desc[UR4][R10.64] ;  /* 0x088000000a997fae */ /* 0x000fe6000b981a04 */
[----:B------:R-:W-:Y:S01]  /*5350*/  IMAD.X R113, R9, 0x1, R4, P1 ;  /* 0x0000000109717824 */ /* 0x000fe200008e0604 */
        /* <DEDUP_REMOVED lines=10> */
[----:B------:R-:W-:Y:S04]  /*5400*/  LDSM.16.M88.4 R124, [R133+0x4000] ;  /* 0x00400000857c783b */ /* 0x000fe80000000200 */
[----:B------:R-:W-:Y:S04]  /*5410*/  LDSM.16.M88.4 R120, [R133+0x4800] ;  /* 0x004800008578783b */ /* 0x000fe80000000200 */
[----:B------:R-:W-:Y:S04]  /*5420*/  LDSM.16.M88.4 R116, [R133+0x5000] ;  /* 0x005000008574783b */ /* 0x000fe80000000200 */
[----:B-1----:R-:W-:Y:S04]  /*5430*/  LDSM.16.M88.4 R112, [R133+0x5800] ;  /* 0x005800008570783b */ /* 0x002fe80000000200 */
[----:B------:R-:W0:Y:S01]  /*5440*/  LDGDEPBAR ;  /* 0x00000000000079af */ /* 0x000e220000000000 */
[C---:B--2---:R-:W-:Y:S08]  /*5450*/  HMMA.16816.F32.BF16 R32, R4.reuse, R28, RZ ;  /* 0x0000001c0420723c */ /* 0x044ff000000418ff */
[C---:B---3--:R-:W-:Y:S08]  /*5460*/  HMMA.16816.F32.BF16 R24, R4.reuse, R20, RZ ;  /* 0x000000140418723c */ /* 0x048ff000000418ff */
[C---:B----4-:R-:W-:Y:S08]  /*5470*/  HMMA.16816.F32.BF16 R16, R4.reuse, R12, RZ ;  /* 0x0000000c0410723c */ /* 0x050ff000000418ff */
[C---:B------:R-:W-:Y:S08]  /*5480*/  HMMA.16816.F32.BF16 R28, R4.reuse, R30, RZ ;  /* 0x0000001e041c723c */ /* 0x040ff000000418ff */
[C---:B------:R-:W-:Y:S08]  /*5490*/  HMMA.16816.F32.BF16 R20, R4.reuse, R22, RZ ;  /* 0x000000160414723c */ /* 0x040ff000000418ff */
[C---:B------:R-:W-:Y:S08]  /*54a0*/  HMMA.16816.F32.BF16 R12, R4.reuse, R14, RZ ;  /* 0x0000000e040c723c */ /* 0x040ff000000418ff */
[C---:B-----5:R-:W-:Y:S08]  /*54b0*/  HMMA.16816.F32.BF16 R8, R4.reuse, R108, RZ ;  /* 0x0000006c0408723c */ /* 0x060ff000000418ff */
[----:B------:R-:W-:Y:S01]  /*54c0*/  HMMA.16816.F32.BF16 R4, R4, R110, RZ ;  /* 0x0000006e0404723c */ /* 0x000fe200000418ff */
[----:B------:R-:W1:Y:S07]  /*54d0*/  LDSM.16.M88.4 R108, [R137] ;  /* 0x00000000896c783b */ /* 0x000e6e0000000200 */
        /* <DEDUP_REMOVED lines=11> */
[----:B------:R-:W1:Y:S04]  /*5590*/  LDSM.16.M88.4 R108, [R136] ;  /* 0x00000000886c783b */ /* 0x000e680000000200 */
[----:B------:R-:W2:Y:S03]  /*55a0*/  LDSM.16.M88.4 R112, [R132+0x5800] ;  /* 0x005800008470783b */ /* 0x000ea60000000200 */
        /* <DEDUP_REMOVED lines=62> */
[----:B------:R-:W-:Y:S01]  /*5990*/  HMMA.16816.F32.BF16 R12, R108, R118, R12 ;  /* 0x000000766c0c723c */ /* 0x000fe2000004180c */
[----:B------:R-:W3:Y:S04]  /*59a0*/  LDSM.16.M88.4 R108, [R131+0x7800] ;  /* 0x00780000836c783b */ /* 0x000ee80000000200 */
[----:B------:R-:W4:Y:S01]  /*59b0*/  LDSM.16.M88.4 R116, [R131+0x6800] ;  /* 0x006800008374783b */ /* 0x000f220000000200 */
[----:B------:R-:W-:-:S04]  /*59c0*/  DEPBAR.LE SB0, 0x0 ;  /* 0x000080000000791a */ /* 0x000fc80000000000 */
[C---:B-1----:R-:W-:Y:S08]  /*59d0*/  HMMA.16816.F32.BF16 R32, R124.reuse, R120, R32 ;  /* 0x000000787c20723c */ /* 0x042ff00000041820 */
[C---:B------:R-:W-:Y:S08]  /*59e0*/  HMMA.16816.F32.BF16 R28, R124.reuse, R122, R28 ;  /* 0x0000007a7c1c723c */ /* 0x040ff0000004181c */
[----:B--2---:R-:W-:Y:S01]  /*59f0*/  HMMA.16816.F32.BF16 R16, R124, R112, R16 ;  /* 0x000000707c10723c */ /* 0x004fe20000041810 */
[----:B------:R-:W-:-:S05]  /*5a00*/  VIADD R112, R107, 0xffffff80 ;  /* 0xffffff806b707836 */ /* 0x000fca0000000000 */
[----:B------:R-:W-:Y:S02]  /*5a10*/  ISETP.GT.AND P1, PT, R106, R112, PT ;  /* 0x000000706a00720c */ /* 0x000fe40003f24270 */
[----:B------:R-:W-:Y:S01]  /*5a20*/  ISETP.GE.AND P3, PT, R112, R156, PT ;  /* 0x0000009c7000720c */ /* 0x000fe20003f66270 */
[C---:B------:R-:W-:Y:S01]  /*5a30*/  HMMA.16816.F32.BF16 R12, R124.reuse, R114, R12 ;  /* 0x000000727c0c723c */ /* 0x040fe2000004180c */
[----:B------:R-:W-:Y:S01]  /*5a40*/  FSEL R32, R32, -INF , !P1 ;  /* 0xff80000020207808 */ /* 0x000fe20004800000 */
[----:B------:R-:W-:Y:S01]  /*5a50*/  BAR.SYNC.DEFER_BLOCKING 0x0 ;  /* 0x0000000000007b1d */ /* 0x000fe20000010000 */
[----:B------:R-:W-:Y:S02]  /*5a60*/  ISETP.GE.AND P2, PT, R112, R155, PT ;  /* 0x0000009b7000720c */ /* 0x000fe40003f46270 */
[----:B------:R-:W-:Y:S02]  /*5a70*/  ISETP.GT.AND P6, PT, R103, R112, PT ;  /* 0x000000706700720c */ /* 0x000fe40003fc4270 */
[----:B------:R-:W-:Y:S01]  /*5a80*/  FSEL R112, R32, -INF , !P3 ;  /* 0xff80000020707808 */ /* 0x000fe20005800000 */
[----:B---3--:R-:W-:Y:S01]  /*5a90*/  HMMA.16816.F32.BF16 R8, R124, R108, R8 ;  /* 0x0000006c7c08723c */ /* 0x008fe20000041808 */
[----:B------:R-:W-:Y:S01]  /*5aa0*/  VIADD R108, R107, 0xffffff81 ;  /* 0xffffff816b6c7836 */ /* 0x000fe20000000000 */
[----:B------:R-:W-:-:S04]  /*5ab0*/  FSEL R32, R34, -INF , !P6 ;  /* 0xff80000022207808 */ /* 0x000fc80007000000 */
[----:B------:R-:W-:Y:S02]  /*5ac0*/  ISETP.GT.AND P5, PT, R106, R108, PT ;  /* 0x0000006c6a00720c */ /* 0x000fe40003fa4270 */
[C---:B------:R-:W-:Y:S01]  /*5ad0*/  ISETP.GE.AND P4, PT, R108.reuse, R156, PT ;  /* 0x0000009c6c00720c */ /* 0x040fe20003f86270 */
[C---:B----4-:R-:W-:Y:S01]  /*5ae0*/  HMMA.16816.F32.BF16 R24, R124.reuse, R116, R24 ;  /* 0x000000747c18723c */ /* 0x050fe20000041818 */
[----:B------:R-:W-:Y:S02]  /*5af0*/  ISETP.GE.AND P1, PT, R108, R155, PT ;  /* 0x0000009b6c00720c */ /* 0x000fe40003f26270 */
[----:B------:R-:W-:Y:S01]  /*5b00*/  ISETP.GT.AND P3, PT, R103, R108, PT ;  /* 0x0000006c6700720c */ /* 0x000fe20003f64270 */
[----:B------:R-:W-:Y:S01]  /*5b10*/  VIADD R108, R107, 0xffffff88 ;  /* 0xffffff886b6c7836 */ /* 0x000fe20000000000 */
[----:B------:R-:W-:Y:S02]  /*5b20*/  FSEL R33, R33, -INF , !P5 ;  /* 0xff80000021217808 */ /* 0x000fe40006800000 */
[----:B------:R-:W-:Y:S01]  /*5b30*/  FSEL R35, R35, -INF , !P3 ;  /* 0xff80000023237808 */ /* 0x000fe20005800000 */
[----:B------:R-:W-:Y:S01]  /*5b40*/  HMMA.16816.F32.BF16 R20, R124, R118, R20 ;  /* 0x000000767c14723c */ /* 0x000fe20000041814 */
[----:B------:R-:W-:-:S02]  /*5b50*/  ISETP.GT.AND P6, PT, R106, R108, PT ;  /* 0x0000006c6a00720c */ /* 0x000fc40003fc4270 */
[----:B------:R-:W-:Y:S01]  /*5b60*/  FSEL R34, R33, -INF , !P4 ;  /* 0xff80000021227808 */ /* 0x000fe20006000000 */
[----:B------:R-:W-:Y:S01]  /*5b70*/  VIADD R33, R107, 0xffffff89 ;  /* 0xffffff896b217836 */ /* 0x000fe20000000000 */
[----:B------:R-:W-:Y:S02]  /*5b80*/  ISETP.GE.AND P5, PT, R108, R156, PT ;  /* 0x0000009c6c00720c */ /* 0x000fe40003fa6270 */
[----:B------:R-:W-:Y:S01]  /*5b90*/  FSEL R170, R28, -INF , !P6 ;  /* 0xff8000001caa7808 */ /* 0x000fe20007000000 */
[----:B------:R-:W-:Y:S01]  /*5ba0*/  HMMA.16816.F32.BF16 R4, R124, R110, R4 ;  /* 0x0000006e7c04723c */ /* 0x000fe20000041804 */
[----:B------:R-:W-:Y:S02]  /*5bb0*/  FSEL R28, R35, -INF , !P1 ;  /* 0xff800000231c7808 */ /* 0x000fe40004800000 */
[----:B------:R-:W-:Y:S02]  /*5bc0*/  FSEL R170, R170, -INF , !P5 ;  /* 0xff800000aaaa7808 */ /* 0x000fe40006800000 */
[----:B------:R-:W-:-:S02]  /*5bd0*/  ISETP.GT.AND P3, PT, R106, R33, PT ;  /* 0x000000216a00720c */ /* 0x000fc40003f64270 */
[C---:B------:R-:W-:Y:S02]  /*5be0*/  ISETP.GE.AND P6, PT, R33.reuse, R156, PT ;  /* 0x0000009c2100720c */ /* 0x040fe40003fc6270 */
[----:B------:R-:W-:Y:S02]  /*5bf0*/  ISETP.GE.AND P1, PT, R33, R155, PT ;  /* 0x0000009b2100720c */ /* 0x000fe40003f26270 */
[----:B------:R-:W-:Y:S01]  /*5c00*/  ISETP.GT.AND P5, PT, R103, R33, PT ;  /* 0x000000216700720c */ /* 0x000fe20003fa4270 */
[----:B------:R-:W-:Y:S01]  /*5c10*/  VIADD R33, R107, 0xffffff90 ;  /* 0xffffff906b217836 */ /* 0x000fe20000000000 */
[----:B------:R-:W-:Y:S02]  /*5c20*/  ISETP.GT.AND P4, PT, R103, R108, PT ;  /* 0x0000006c6700720c */ /* 0x000fe40003f84270 */
[----:B------:R-:W-:Y:S02]  /*5c30*/  FSEL R29, R29, -INF , !P3 ;  /* 0xff8000001d1d7808 */ /* 0x000fe40005800000 */
[----:B------:R-:W-:-:S02]  /*5c40*/  FSEL R30, R30, -INF , !P4 ;  /* 0xff8000001e1e7808 */ /* 0x000fc40006000000 */
[----:B------:R-:W-:Y:S02]  /*5c50*/  ISETP.GT.AND P4, PT, R106, R33, PT ;  /* 0x000000216a00720c */ /* 0x000fe40003f84270 */
[----:B------:R-:W-:Y:S01]  /*5c60*/  FSEL R116, R29, -INF , !P6 ;  /* 0xff8000001d747808 */ /* 0x000fe20007000000 */
[----:B------:R-:W-:Y:S01]  /*5c70*/  VIADD R29, R107, 0xffffff91 ;  /* 0xffffff916b1d7836 */ /* 0x000fe20000000000 */
[----:B------:R-:W-:Y:S02]  /*5c80*/  ISETP.GE.AND P3, PT, R33, R156, PT ;  /* 0x0000009c2100720c */ /* 0x000fe40003f66270 */
[----:B------:R-:W-:Y:S02]  /*5c90*/  FSEL R31, R31, -INF , !P5 ;  /* 0xff8000001f1f7808 */ /* 0x000fe40006800000 */
[----:B------:R-:W-:Y:S02]  /*5ca0*/  FSEL R168, R24, -INF , !P4 ;  /* 0xff80000018a87808 */ /* 0x000fe40006000000 */
[----:B------:R-:W-:-:S02]  /*5cb0*/  FSEL R24, R31, -INF , !P1 ;  /* 0xff8000001f187808 */ /* 0x000fc40004800000 */
[----:B------:R-:W-:Y:S02]  /*5cc0*/  FSEL R168, R168, -INF , !P3 ;  /* 0xff800000a8a87808 */ /* 0x000fe40005800000 */
[----:B------:R-:W-:Y:S02]  /*5cd0*/  ISETP.GT.AND P5, PT, R106, R29, PT ;  /* 0x0000001d6a00720c */ /* 0x000fe40003fa4270 */
[C---:B------:R-:W-:Y:S02]  /*5ce0*/  ISETP.GE.AND P1, PT, R29.reuse, R156, PT ;  /* 0x0000009c1d00720c */ /* 0x040fe40003f26270 */
[----:B------:R-:W-:Y:S02]  /*5cf0*/  ISETP.GE.AND P4, PT, R29, R155, PT ;  /* 0x0000009b1d00720c */ /* 0x000fe40003f86270 */
[----:B------:R-:W-:Y:S01]  /*5d00*/  ISETP.GT.AND P3, PT, R103, R29, PT ;  /* 0x0000001d6700720c */ /* 0x000fe20003f64270 */
        /* <DEDUP_REMOVED lines=9> */
[----:B------:R-:W-:Y:S02]  /*5da0*/  FSEL R20, R20, -INF , !P6 ;  /* 0xff80000014147808 */ /* 0x000fe40007000000 */
[----:B------:R-:W-:Y:S02]  /*5db0*/  FSEL R32, R32, -INF , !P2 ;  /* 0xff80000020207808 */ /* 0x000fe40005000000 */
[----:B------:R-:W-:Y:S02]  /*5dc0*/  FSEL R188, R27, -INF , !P4 ;  /* 0xff8000001bbc7808 */ /* 0x000fe40006000000 */
[----:B------:R-:W-:Y:S01]  /*5dd0*/  FSEL R196, R20, -INF , !P5 ;  /* 0xff80000014c47808 */ /* 0x000fe20006800000 */
[----:B------:R-:W-:Y:S01]  /*5de0*/  VIADD R20, R107, 0xffffffa1 ;  /* 0xffffffa16b147836 */ /* 0x000fe20000000000 */
[----:B------:R-:W-:Y:S02]  /*5df0*/  ISETP.GE.AND P2, PT, R108, R155, PT ;  /* 0x0000009b6c00720c */ /* 0x000fe40003f46270 */
        /* <DEDUP_REMOVED lines=8> */
[----:B------:R-:W-:Y:S02]  /*5e80*/  ISETP.GE.AND P2, PT, R33, R155, PT ;  /* 0x0000009b2100720c */ /* 0x000fe40003f46270 */
[----:B------:R-:W-:Y:S02]  /*5e90*/  FSEL R22, R22, -INF , !P1 ;  /* 0xff80000016167808 */ /* 0x000fe40004800000 */
[----:B------:R-:W-:Y:S02]  /*5ea0*/  ISETP.GT.AND P1, PT, R106, R25, PT ;  /* 0x000000196a00720c */ /* 0x000fe40003f24270 */
[----:B------:R-:W-:Y:S02]  /*5eb0*/  FSEL R198, R21, -INF , !P4 ;  /* 0xff80000015c67808 */ /* 0x000fe40006000000 */
[----:B------:R-:W-:Y:S02]  /*5ec0*/  FSEL R23, R23, -INF , !P5 ;  /* 0xff80000017177808 */ /* 0x000fe40006800000 */
[----:B------:R-:W-:-:S02]  /*5ed0*/  FSEL R164, R26, -INF , !P2 ;  /* 0xff8000001aa47808 */ /* 0x000fc40005000000 */
[----:B------:R-:W-:Y:S02]  /*5ee0*/  ISETP.GT.AND P4, PT, R103, R25, PT ;  /* 0x000000196700720c */ /* 0x000fe40003f84270 */
[----:B------:R-:W-:Y:S02]  /*5ef0*/  ISETP.GT.AND P5, PT, R106, R20, PT ;  /* 0x000000146a00720c */ /* 0x000fe40003fa4270 */
[----:B------:R-:W-:Y:S02]  /*5f00*/  ISETP.GE.AND P2, PT, R29, R155, PT ;  /* 0x0000009b1d00720c */ /* 0x000fe40003f46270 */
[----:B------:R-:W-:Y:S01]  /*5f10*/  FSEL R180, R16, -INF , !P1 ;  /* 0xff80000010b47808 */ /* 0x000fe20004800000 */
[----:B------:R-:W-:Y:S01]  /*5f20*/  VIADD R16, R107, 0xffffffa8 ;  /* 0xffffffa86b107836 */ /* 0x000fe20000000000 */
[----:B------:R-:W-:Y:S02]  /*5f30*/  FSEL R18, R18, -INF , !P4 ;  /* 0xff80000012127808 */ /* 0x000fe40006000000 */
[----:B------:R-:W-:Y:S01]  /*5f40*/  FSEL R178, R17, -INF , !P5 ;  /* 0xff80000011b27808 */ /* 0x000fe20006800000 */
[----:B------:R-:W-:Y:S01]  /*5f50*/  VIADD R17, R107, 0xffffffa9 ;  /* 0xffffffa96b117836 */ /* 0x000fe20000000000 */
[----:B------:R-:W-:-:S02]  /*5f60*/  FSEL R192, R22, -INF , !P2 ;  /* 0xff80000016c07808 */ /* 0x000fc40005000000 */
[----:B------:R-:W-:Y:S02]  /*5f70*/  ISETP.GE.AND P3, PT, R25, R155, PT ;  /* 0x0000009b1900720c */ /* 0x000fe40003f66270 */
[----:B------:R-:W-:Y:S02]  /*5f80*/  ISETP.GT.AND P4, PT, R103, R20, PT ;  /* 0x000000146700720c */ /* 0x000fe40003f84270 */
[-C--:B------:R-:W-:Y:S02]  /*5f90*/  ISETP.GE.AND P2, PT, R25, R156.reuse, PT ;  /* 0x0000009c1900720c */ /* 0x080fe40003f46270 */
[----:B------:R-:W-:Y:S02]  /*5fa0*/  ISETP.GE.AND P1, PT, R20, R156, PT ;  /* 0x0000009c1400720c */ /* 0x000fe40003f26270 */
[----:B------:R-:W-:Y:S02]  /*5fb0*/  FSEL R190, R23, -INF , !P6 ;  /* 0xff80000017be7808 */ /* 0x000fe40007000000 */
[----:B------:R-:W-:-:S02]  /*5fc0*/  ISETP.GT.AND P6, PT, R106, R16, PT ;  /* 0x000000106a00720c */ /* 0x000fc40003fc4270 */
[----:B------:R-:W-:Y:S02]  /*5fd0*/  ISETP.GE.AND P5, PT, R20, R155, PT ;  /* 0x0000009b1400720c */ /* 0x000fe40003fa6270 */
[----:B------:R-:W-:Y:S02]  /*5fe0*/  FSEL R19, R19, -INF , !P4 ;  /* 0xff80000013137808 */ /* 0x000fe40006000000 */
[----:B------:R-:W-:Y:S02]  /*5ff0*/  FSEL R176, R18, -INF , !P3 ;  /* 0xff80000012b07808 */ /* 0x000fe40005800000 */
[----:B------:R-:W-:Y:S02]  /*6000*/  FSEL R180, R180, -INF , !P2 ;  /* 0xff800000b4b47808 */ /* 0x000fe40005000000 */
[----:B------:R-:W-:Y:S02]  /*6010*/  FSEL R178, R178, -INF , !P1 ;  /* 0xff800000b2b27808 */ /* 0x000fe40004800000 */
[----:B------:R-:W-:-:S02]  /*6020*/  ISETP.GT.AND P3, PT, R106, R17, PT ;  /* 0x000000116a00720c */ /* 0x000fc40003f64270 */
[----:B------:R-:W-:Y:S02]  /*6030*/  ISETP.GE.AND P2, PT, R16, R156, PT ;  /* 0x0000009c1000720c */ /* 0x000fe40003f46270 */
[----:B------:R-:W-:Y:S02]  /*6040*/  ISETP.GT.AND P1, PT, R103, R16, PT ;  /* 0x000000106700720c */ /* 0x000fe40003f24270 */
[----:B------:R-:W-:Y:S02]  /*6050*/  FSEL R12, R12, -INF , !P6 ;  /* 0xff8000000c0c7808 */ /* 0x000fe40007000000 */
[----:B------:R-:W-:Y:S01]  /*6060*/  ISETP.GE.AND P4, PT, R16, R155, PT ;  /* 0x0000009b1000720c */ /* 0x000fe20003f86270 */
[----:B------:R-:W-:Y:S01]  /*6070*/  VIADD R16, R107, 0xffffffb0 ;  /* 0xffffffb06b107836 */ /* 0x000fe20000000000 */
[----:B------:R-:W-:Y:S02]  /*6080*/  FSEL R174, R19, -INF , !P5 ;  /* 0xff80000013ae7808 */ /* 0x000fe40006800000 */
[----:B------:R-:W-:-:S02]  /*6090*/  ISETP.GE.AND P5, PT, R17, R156, PT ;  /* 0x0000009c1100720c */ /* 0x000fc40003fa6270 */
[----:B------:R-:W-:Y:S02]  /*60a0*/  FSEL R13, R13, -INF , !P3 ;  /* 0xff8000000d0d7808 */ /* 0x000fe40005800000 */
[----:B------:R-:W-:Y:S02]  /*60b0*/  FSEL R14, R14, -INF , !P1 ;  /* 0xff8000000e0e7808 */ /* 0x000fe40004800000 */
[----:B------:R-:W-:Y:S01]  /*60c0*/  FSEL R184, R12, -INF , !P2 ;  /* 0xff8000000cb87808 */ /* 0x000fe20005000000 */
[----:B------:R-:W-:Y:S01]  /*60d0*/  VIADD R12, R107, 0xffffffb1 ;  /* 0xffffffb16b0c7836 */ /* 0x000fe20000000000 */
[----:B------:R-:W-:Y:S02]  /*60e0*/  ISETP.GT.AND P1, PT, R103, R17, PT ;  /* 0x000000116700720c */ /* 0x000fe40003f24270 */
[----:B------:R-:W-:Y:S02]  /*60f0*/  FSEL R186, R13, -INF , !P5 ;  /* 0xff8000000dba7808 */ /* 0x000fe40006800000 */
[----:B------:R-:W-:-:S02]  /*6100*/  ISETP.GT.AND P5, PT, R103, R16, PT ;  /* 0x000000106700720c */ /* 0x000fc40003fa4270 */
[----:B------:R-:W-:Y:S02]  /*6110*/  FSEL R15, R15, -INF , !P1 ;  /* 0xff8000000f0f7808 */ /* 0x000fe40004800000 */
[C---:B------:R-:W-:Y:S02]  /*6120*/  ISETP.GT.AND P2, PT, R106.reuse, R16, PT ;  /* 0x000000106a00720c */ /* 0x040fe40003f44270 */
[-C--:B------:R-:W-:Y:S02]  /*6130*/  ISETP.GT.AND P1, PT, R106, R12.reuse, PT ;  /* 0x0000000c6a00720c */ /* 0x080fe40003f24270 */
[----:B------:R-:W-:Y:S02]  /*6140*/  FSEL R10, R10, -INF , !P5 ;  /* 0xff8000000a0a7808 */ /* 0x000fe40006800000 */
[----:B------:R-:W-:Y:S02]  /*6150*/  ISETP.GT.AND P5, PT, R103, R12, PT ;  /* 0x0000000c6700720c */ /* 0x000fe40003fa4270 */
[----:B------:R-:W-:-:S02]  /*6160*/  FSEL R8, R8, -INF , !P2 ;  /* 0xff80000008087808 */ /* 0x000fc40005000000 */
[----:B------:R-:W-:Y:S02]  /*6170*/  FSEL R9, R9, -INF , !P1 ;  /* 0xff80000009097808 */ /* 0x000fe40004800000 */
[C---:B------:R-:W-:Y:S02]  /*6180*/  ISETP.GE.AND P2, PT, R12.reuse, R156, PT ;  /* 0x0000009c0c00720c */ /* 0x040fe40003f46270 */
[-C--:B------:R-:W-:Y:S01]  /*6190*/  ISETP.GE.AND P1, PT, R12, R155.reuse, PT ;  /* 0x0000009b0c00720c */ /* 0x080fe20003f26270 */
[----:B------:R-:W-:Y:S01]  /*61a0*/  VIADD R12, R107, 0xffffffb8 ;  /* 0xffffffb86b0c7836 */ /* 0x000fe20000000000 */
[----:B------:R-:W-:Y:S01]  /*61b0*/  FSEL R11, R11, -INF , !P5 ;  /* 0xff8000000b0b7808 */ /* 0x000fe20006800000 */
[----:B------:R-:W-:Y:S01]  /*61c0*/  VIADD R107, R107, 0xffffffb9 ;  /* 0xffffffb96b6b7836 */ /* 0x000fe20000000000 */
[----:B------:R-:W-:Y:S02]  /*61d0*/  ISETP.GE.AND P3, PT, R16, R155, PT ;  /* 0x0000009b1000720c */ /* 0x000fe40003f66270 */
[----:B------:R-:W-:-:S02]  /*61e0*/  FSEL R118, R11, -INF , !P1 ;  /* 0xff8000000b767808 */ /* 0x000fc40004800000 */
[----:B------:R-:W-:Y:S02]  /*61f0*/  ISETP.GT.AND P1, PT, R106, R107, PT ;  /* 0x0000006b6a00720c */ /* 0x000fe40003f24270 */
[----:B------:R-:W-:Y:S02]  /*6200*/  FSEL R172, R14, -INF , !P4 ;  /* 0xff8000000eac7808 */ /* 0x000fe40006000000 */
[----:B------:R-:W-:Y:S02]  /*6210*/  FSEL R5, R5, -INF , !P1 ;  /* 0xff80000005057808 */ /* 0x000fe40004800000 */
[----:B------:R-:W-:Y:S02]  /*6220*/  ISETP.GT.U32.AND P1, PT, R0, R143, PT ;  /* 0x0000008f0000720c */ /* 0x000fe40003f24070 */
[----:B------:R-:W-:Y:S02]  /*6230*/  FSEL R117, R10, -INF , !P3 ;  /* 0xff8000000a757808 */ /* 0x000fe40005800000 */
[----:B------:R-:W-:-:S02]  /*6240*/  ISETP.GE.AND P6, PT, R17, R155, PT ;  /* 0x0000009b1100720c */ /* 0x000fc40003fc6270 */
[----:B------:R-:W-:Y:S02]  /*6250*/  ISETP.GE.AND P4, PT, R16, R156, PT ;  /* 0x0000009c1000720c */ /* 0x000fe40003f86270 */
[-C--:B------:R-:W-:Y:S02]  /*6260*/  ISETP.GT.AND P5, PT, R106, R12.reuse, PT ;  /* 0x0000000c6a00720c */ /* 0x080fe40003fa4270 */
[----:B------:R-:W-:Y:S02]  /*6270*/  FSEL R119, R9, -INF , !P2 ;  /* 0xff80000009777808 */ /* 0x000fe40005000000 */
[C---:B------:R-:W-:Y:S02]  /*6280*/  ISETP.GT.AND P3, PT, R103.reuse, R12, PT ;  /* 0x0000000c6700720c */ /* 0x040fe40003f64270 */
[----:B------:R-:W-:Y:S02]  /*6290*/  ISETP.GT.AND P2, PT, R103, R107, PT ;  /* 0x0000006b6700720c */ /* 0x000fe40003f44270 */
[----:B------:R-:W-:-:S02]  /*62a0*/  FSEL R182, R15, -INF , !P6 ;  /* 0xff8000000fb67808 */ /* 0x000fc40007000000 */
[----:B------:R-:W-:Y:S02]  /*62b0*/  FSEL R123, R8, -INF , !P4 ;  /* 0xff800000087b7808 */ /* 0x000fe40006000000 */
[----:B------:R-:W-:Y:S02]  /*62c0*/  FSEL R4, R4, -INF , !P5 ;  /* 0xff80000004047808 */ /* 0x000fe40006800000 */
[----:B------:R-:W-:Y:S02]  /*62d0*/  FSEL R6, R6, -INF , !P3 ;  /* 0xff80000006067808 */ /* 0x000fe40005800000 */
[CC--:B------:R-:W-:Y:S02]  /*62e0*/  ISETP.GE.AND P6, PT, R12.reuse, R156.reuse, PT ;  /* 0x0000009c0c00720c */ /* 0x0c0fe40003fc6270 */
[----:B------:R-:W-:Y:S02]  /*62f0*/  ISETP.GE.AND P4, PT, R12, R155, PT ;  /* 0x0000009b0c00720c */ /* 0x000fe40003f86270 */
[----:B------:R-:W-:-:S02]  /*6300*/  ISETP.GE.AND P5, PT, R107, R156, PT ;  /* 0x0000009c6b00720c */ /* 0x000fc40003fa6270 */
[----:B------:R-:W-:Y:S02]  /*6310*/  ISETP.GE.AND P3, PT, R107, R155, PT ;  /* 0x0000009b6b00720c */ /* 0x000fe40003f66270 */
[----:B------:R-:W-:Y:S02]  /*6320*/  FSEL R7, R7, -INF , !P2 ;  /* 0xff80000007077808 */ /* 0x000fe40005000000 */
[----:B------:R-:W-:Y:S02]  /*6330*/  FSEL R124, R4, -INF , !P6 ;  /* 0xff800000047c7808 */ /* 0x000fe40007000000 */
[----:B------:R-:W-:Y:S02]  /*6340*/  FSEL R120, R6, -INF , !P4 ;  /* 0xff80000006787808 */ /* 0x000fe40006000000 */
[----:B------:R-:W-:Y:S02]  /*6350*/  FSEL R125, R5, -INF , !P5 ;  /* 0xff800000057d7808 */ /* 0x000fe40006800000 */
[----:B------:R-:W-:Y:S01]  /*6360*/  FSEL R103, R7, -INF , !P3 ;  /* 0xff80000007677808 */ /* 0x000fe20005800000 */
[----:B------:R-:W-:Y:S05]  /*6370*/  @!P1 BRA `(.L_x_12929) ;  /* 0x0000000400749947 */ /* 0x000fea0003800000 */
[----:B------:R-:W-:Y:S04]  /*6380*/  BSSY.RECONVERGENT B0, `(.L_x_12930) ;  /* 0x0000048000007945 */ /* 0x000fe80003800200 */
[----:B------:R-:W-:Y:S05]  /*6390*/  @!P0 BRA `(.L_x_12931) ;  /* 0x0000000000f88947 */ /* 0x000fea0003800000 */
[----:B------:R-:W2:Y:S01]  /*63a0*/  LD.E R5, desc[UR4][R2.64+0x170] ;  /* 0x0001700402057980 */ /* 0x000ea2000c101900 */
[----:B------:R-:W-:Y:S01]  /*63b0*/  IMAD.MOV.U32 R8, RZ, RZ, RZ ;  /* 0x000000ffff087224 */ /* 0x000fe200078e00ff */
[----:B------:R-:W-:Y:S01]  /*63c0*/  IADD3 R102, PT, PT, R102, -0x80, RZ ;  /* 0xffffff8066667810 */ /* 0x000fe20007ffe0ff */
[----:B------:R-:W-:Y:S01]  /*63d0*/  IMAD.SHL.U32 R6, R0, 0x40, RZ ;  /* 0x0000004000067824 */ /* 0x000fe200078e00ff */
[----:B--2---:R-:W-:-:S04]  /*63e0*/  IABS R4, R5 ;  /* 0x0000000500047213 */ /* 0x004fc80000000000 */
[----:B------:R-:W1:Y:S08]  /*63f0*/  I2F.RP R11, R4 ;  /* 0x00000004000b7306 */ /* 0x000e700000209400 */
[----:B-1----:R-:W1:Y:S02]  /*6400*/  MUFU.RCP R10, R11 ;  /* 0x0000000b000a7308 */ /* 0x002e640000001000 */
[----:B-1----:R-:W-:-:S06]  /*6410*/  VIADD R10, R10, 0xffffffe ;  /* 0x0ffffffe0a0a7836 */ /* 0x002fcc0000000000 */
[----:B------:R-:W1:Y:S02]  /*6420*/  F2I.FTZ.U32.TRUNC.NTZ R9, R10 ;  /* 0x0000000a00097305 */ /* 0x000e64000021f000 */
[----:B-1----:R-:W-:-:S04]  /*6430*/  IMAD.MOV R7, RZ, RZ, -R9 ;  /* 0x000000ffff077224 */ /* 0x002fc800078e0a09 */
[----:B------:R-:W-:Y:S01]  /*6440*/  IMAD R12, R7, R4, RZ ;  /* 0x00000004070c7224 */ /* 0x000fe200078e02ff */
[----:B------:R-:W-:Y:S02]  /*6450*/  IABS R7, R102 ;  /* 0x0000006600077213 */ /* 0x000fe40000000000 */
[-C--:B------:R-:W-:Y:S01]  /*6460*/  LOP3.LUT R102, R102, R5.reuse, RZ, 0x3c, !PT ;  /* 0x0000000566667212 */ /* 0x080fe200078e3cff */
[----:B------:R-:W-:Y:S01]  /*6470*/  IMAD.HI.U32 R12, R9, R12, R8 ;  /* 0x0000000c090c7227 */ /* 0x000fe200078e0008 */
[----:B------:R-:W-:Y:S02]  /*6480*/  IABS R8, R5 ;  /* 0x0000000500087213 */ /* 0x000fe40000000000 */
[----:B------:R-:W-:Y:S02]  /*6490*/  IABS R9, R6 ;  /* 0x0000000600097213 */ /* 0x000fe40000000000 */
[----:B------:R-:W-:Y:S01]  /*64a0*/  IADD3 R8, PT, PT, RZ, -R8, RZ ;  /* 0x80000008ff087210 */ /* 0x000fe20007ffe0ff */
[----:B------:R-:W-:Y:S01]  /*64b0*/  IMAD.HI.U32 R10, R12, R7, RZ ;  /* 0x000000070c0a7227 */ /* 0x000fe200078e00ff */
[----:B------:R-:W-:-:S02]  /*64c0*/  LOP3.LUT R6, R6, R5, RZ, 0x3c, !PT ;  /* 0x0000000506067212 */ /* 0x000fc400078e3cff */
[----:B------:R-:W-:Y:S01]  /*64d0*/  ISETP.GE.AND P0, PT, R102, RZ, PT ;  /* 0x000000ff6600720c */ /* 0x000fe20003f06270 */
[----:B------:R-:W-:Y:S01]  /*64e0*/  IMAD.HI.U32 R11, R12, R9, RZ ;  /* 0x000000090c0b7227 */ /* 0x000fe200078e00ff */
[----:B------:R-:W-:Y:S01]  /*64f0*/  ISETP.GE.AND P3, PT, R6, RZ, PT ;  /* 0x000000ff0600720c */ /* 0x000fe20003f66270 */
[----:B------:R-:W2:Y:S02]  /*6500*/  LD.E.64 R12, desc[UR4][R2.64+0x20] ;  /* 0x00002004020c7980 */ /* 0x000ea4000c101b00 */
        /* <DEDUP_REMOVED lines=39> */
.L_x_12931:
        /* <DEDUP_REMOVED lines=8> */
.L_x_12932:
[----:B------:R-:W-:Y:S05]  /*6800*/  BSYNC.RECONVERGENT B0 ;  /* 0x0000000000007941 */ /* 0x000fea0003800200 */
.L_x_12930:
        /* <DEDUP_REMOVED lines=20> */
.L_x_12929:
[----:B------:R-:W-:Y:S05]  /*6950*/  BSYNC.RECONVERGENT B1 ;  /* 0x0000000000017941 */ /* 0x000fea0003800200 */
.L_x_12928:
[----:B------:R-:W2:Y:S01]  /*6960*/  LD.E R122, desc[UR4][R2.64+0xdc] ;  /* 0x0000dc04027a7980 */ /* 0x000ea2000c101900 */
[----:B------:R-:W-:Y:S02]  /*6970*/  FMNMX3.FTZ R5, R101, R112, R34, !PT ;  /* 0x0000007065057276 */ /* 0x000fe40007810022 */
[----:B-1----:R-:W-:Y:S01]  /*6980*/  FMNMX3.FTZ R7, R100, R32, R28, !PT ;  /* 0x0000002064077276 */ /* 0x002fe2000781001c */
        /* <DEDUP_REMOVED lines=22> */
[----:B-1----:R-:W-:Y:S02]  /*6af0*/  FMNMX.FTZ R108, R5, R108, !PT ;  /* 0x0000006c056c7209 */ /* 0x002fe40007810000 */
[----:B---3--:R-:W-:Y:S02]  /*6b00*/  FMNMX.FTZ R107, R4, R107, !PT ;  /* 0x0000006b046b7209 */ /* 0x008fe40007810000 */
[----:B------:R-:W-:Y:S02]  /*6b10*/  FSETP.NEU.FTZ.AND P2, PT, R108, -INF , PT ;  /* 0xff8000006c00780b */ /* 0x000fe40003f5d000 */
[----:B------:R-:W-:-:S02]  /*6b20*/  FSETP.NEU.FTZ.AND P0, PT, R107, -INF , PT ;  /* 0xff8000006b00780b */ /* 0x000fc40003f1d000 */
[----:B------:R-:W-:Y:S02]  /*6b30*/  FSEL R4, R108, RZ, P2 ;  /* 0x000000ff6c047208 */ /* 0x000fe40001000000 */
[----:B------:R-:W-:-:S03]  /*6b40*/  FSEL R5, R107, RZ, P0 ;  /* 0x000000ff6b057208 */ /* 0x000fc60000000000 */
[----:B------:R-:W-:Y:S02]  /*6b50*/  FADD.FTZ R7, R101, -R4 ;  /* 0x8000000465077221 */ /* 0x000fe40000010000 */
[----:B------:R-:W-:Y:S01]  /*6b60*/  FADD.FTZ R5, R100, -R5 ;  /* 0x8000000564057221 */ /* 0x000fe20000010000 */
[C---:B--2---:R-:W-:Y:S01]  /*6b70*/  FMUL.FTZ R127, R122.reuse, R108 ;  /* 0x0000006c7a7f7220 */ /* 0x044fe20000410000 */
[C---:B------:R-:W-:Y:S01]  /*6b80*/  FMUL.FTZ R121, R122.reuse, R107 ;  /* 0x0000006b7a797220 */ /* 0x040fe20000410000 */
[----:B------:R-:W-:-:S03]  /*6b90*/  FMUL.FTZ R12, R122, R7 ;  /* 0x000000077a0c7220 */ /* 0x000fc60000410000 */
[----:B------:R-:W-:Y:S01]  /*6ba0*/  FSEL R127, R127, RZ, P2 ;  /* 0x000000ff7f7f7208 */ /* 0x000fe20001000000 */
[----:B------:R-:W1:Y:S01]  /*6bb0*/  MUFU.EX2 R100, R12 ;  /* 0x0000000c00647308 */ /* 0x000e620000000800 */
[----:B------:R-:W-:-:S03]  /*6bc0*/  FSEL R121, R121, RZ, P0 ;  /* 0x000000ff79797208 */ /* 0x000fc60000000000 */
[-CC-:B------:R-:W-:Y:S01]  /*6bd0*/  FFMA.FTZ R114, R34, R122.reuse, -R127.reuse ;  /* 0x0000007a22727223 */ /* 0x180fe2000001087f */
[-C--:B------:R-:W-:Y:S01]  /*6be0*/  FFMA.FTZ R109, R116, R122.reuse, -R127 ;  /* 0x0000007a746d7223 */ /* 0x080fe2000001087f */
[-C--:B------:R-:W-:Y:S01]  /*6bf0*/  FFMA.FTZ R115, R32, R122.reuse, -R121 ;  /* 0x0000007a20737223 */ /* 0x080fe20000010879 */
[-CC-:B------:R-:W-:Y:S01]  /*6c00*/  FFMA.FTZ R102, R112, R122.reuse, -R127.reuse ;  /* 0x0000007a70667223 */ /* 0x180fe2000001087f */
[----:B------:R-:W2:Y:S01]  /*6c10*/  LDSM.16.MT88.4 R32, [R128+0x8000] ;  /* 0x008000008020783b */ /* 0x000ea20000004200 */
[----:B------:R-:W-:Y:S01]  /*6c20*/  FMUL.FTZ R116, R122, R5 ;  /* 0x000000057a747220 */ /* 0x000fe20000410000 */
[-C--:B------:R-:W-:Y:S01]  /*6c30*/  FFMA.FTZ R110, R170, R122.reuse, -R127 ;  /* 0x0000007aaa6e7223 */ /* 0x080fe2000001087f */
[-CC-:B------:R-:W-:Y:S01]  /*6c40*/  FFMA.FTZ R113, R28, R122.reuse, -R121.reuse ;  /* 0x0000007a1c717223 */ /* 0x180fe20000010879 */
[-CC-:B------:R-:W-:Y:S01]  /*6c50*/  FFMA.FTZ R111, R30, R122.reuse, -R121.reuse ;  /* 0x0000007a1e6f7223 */ /* 0x180fe20000010879 */
[-C--:B------:R-:W-:Y:S01]  /*6c60*/  FFMA.FTZ R112, R24, R122.reuse, -R121 ;  /* 0x0000007a18707223 */ /* 0x080fe20000010879 */
[----:B------:R-:W-:Y:S01]  /*6c70*/  MUFU.EX2 R102, R102 ;  /* 0x0000006600667308 */ /* 0x000fe20000000800 */
[-C--:B------:R-:W-:Y:S01]  /*6c80*/  FFMA.FTZ R170, R168, R122.reuse, -R127 ;  /* 0x0000007aa8aa7223 */ /* 0x080fe2000001087f */
[----:B------:R-:W-:Y:S01]  /*6c90*/  FFMA.FTZ R169, R164, R122, -R121 ;  /* 0x0000007aa4a97223 */ /* 0x000fe20000010879 */
[-C--:B-1----:R-:W-:Y:S01]  /*6ca0*/  FMUL.FTZ R4, R96, R100.reuse ;  /* 0x0000006460047220 */ /* 0x082fe20000410000 */
[-C--:B------:R-:W-:Y:S01]  /*6cb0*/  FMUL.FTZ R5, R97, R100.reuse ;  /* 0x0000006461057220 */ /* 0x080fe20000410000 */
        /* <DEDUP_REMOVED lines=15> */
[----:B------:R-:W-:Y:S01]  /*6db0*/  FMUL.FTZ R21, R81, R100 ;  /* 0x0000006451157220 */ /* 0x000fe20000410000 */
        /* <DEDUP_REMOVED lines=24> */
[-CC-:B------:R-:W-:Y:S01]  /*6f40*/  FFMA.FTZ R164, R188, R122.reuse, -R121.reuse ;  /* 0x0000007abca47223 */ /* 0x180fe20000010879 */
[----:B------:R-:W-:Y:S01]  /*6f50*/  LDSM.16.MT88.4 R80, [R130+0x8800] ;  /* 0x008800008250783b */ /* 0x000fe20000004200 */
[--C-:B------:R-:W-:Y:S01]  /*6f60*/  FFMA.FTZ R161, R192, R122, -R121.reuse ;  /* 0x0000007ac0a17223 */ /* 0x100fe20000010879 */
[----:B------:R-:W3:Y:S01]  /*6f70*/  MUFU.EX2 R113, R113 ;  /* 0x0000007100717308 */ /* 0x000ee20000000800 */
[----:B----4-:R-:W-:Y:S01]  /*6f80*/  F2FP.BF16.F32.PACK_AB R98, R109, R110 ;  /* 0x0000006e6d62723e */ /* 0x010fe200000010ff */
[----:B------:R-:W-:Y:S01]  /*6f90*/  FFMA.FTZ R126, R190, R122, -R121 ;  /* 0x0000007abe7e7223 */ /* 0x000fe20000010879 */
        /* <DEDUP_REMOVED lines=14> */
[----:B---3--:R-:W-:Y:S01]  /*7080*/  F2FP.BF16.F32.PACK_AB R97, R113, R115 ;  /* 0x000000737161723e */ /* 0x008fe200000010ff */
        /* <DEDUP_REMOVED lines=13> */
[----:B------:R-:W-:Y:S01]  /*7160*/  LDSM.16.MT88.4 R24, [R129+0x8000] ;  /* 0x008000008118783b */ /* 0x000fe20000004200 */
[----:B------:R-:W3:Y:S01]  /*7170*/  MUFU.EX2 R165, R165 ;  /* 0x000000a500a57308 */ /* 0x000ee20000000800 */
[----:B----4-:R-:W-:Y:S01]  /*7180*/  F2FP.BF16.F32.PACK_AB R99, R112, R111 ;  /* 0x0000006f7063723e */ /* 0x010fe200000010ff */
[-C--:B------:R-:W-:Y:S01]  /*7190*/  FMUL.FTZ R92, R92, R100.reuse ;  /* 0x000000645c5c7220 */ /* 0x080fe20000410000 */
[----:B------:R-:W-:Y:S01]  /*71a0*/  FMUL.FTZ R93, R93, R100 ;  /* 0x000000645d5d7220 */ /* 0x000fe20000410000 */
[-C--:B------:R-:W-:Y:S01]  /*71b0*/  FMUL.FTZ R94, R94, R116.reuse ;  /* 0x000000745e5e7220 */ /* 0x080fe20000410000 */
[----:B------:R-:W-:Y:S01]  /*71c0*/  FMUL.FTZ R95, R95, R116 ;  /* 0x000000745f5f7220 */ /* 0x000fe20000410000 */
[-C--:B------:R-:W-:Y:S01]  /*71d0*/  FMUL.FTZ R76, R76, R100.reuse ;  /* 0x000000644c4c7220 */ /* 0x080fe20000410000 */
[----:B------:R-:W-:Y:S01]  /*71e0*/  FMUL.FTZ R77, R77, R100 ;  /* 0x000000644d4d7220 */ /* 0x000fe20000410000 */
[C---:B--2---:R-:W-:Y:S01]  /*71f0*/  HMMA.16816.F32.BF16 R28, R96.reuse, R32, R28 ;  /* 0x00000020601c723c */ /* 0x044fe2000004181c */
[----:B------:R-:W-:Y:S01]  /*7200*/  MUFU.EX2 R168, R168 ;  /* 0x000000a800a87308 */ /* 0x000fe20000000800 */
[-C--:B------:R-:W-:Y:S01]  /*7210*/  FMUL.FTZ R78, R78, R116.reuse ;  /* 0x000000744e4e7220 */ /* 0x080fe20000410000 */
[----:B------:R-:W-:Y:S01]  /*7220*/  FMUL.FTZ R79, R79, R116 ;  /* 0x000000744f4f7220 */ /* 0x000fe20000410000 */
        /* <DEDUP_REMOVED lines=12> */
[----:B-1----:R-:W-:Y:S01]  /*72f0*/  HMMA.16816.F32.BF16 R36, R96, R72, R36 ;  /* 0x000000486024723c */ /* 0x002fe20000041824 */
[-CC-:B------:R-:W-:Y:S01]  /*7300*/  FFMA.FTZ R123, R119, R122.reuse, -R127.reuse ;  /* 0x0000007a777b7223 */ /* 0x180fe2000001087f */
[----:B------:R-:W-:Y:S01]  /*7310*/  MUFU.EX2 R169, R169 ;  /* 0x000000a900a97308 */ /* 0x000fe20000000800 */
[-CC-:B------:R-:W-:Y:S01]  /*7320*/  FFMA.FTZ R119, R124, R122.reuse, -R127.reuse ;  /* 0x0000007a7c777223 */ /* 0x180fe2000001087f */
[----:B------:R-:W-:Y:S01]  /*7330*/  FFMA.FTZ R124, R125, R122, -R127 ;  /* 0x0000007a7d7c7223 */ /* 0x000fe2000001087f */
[----:B------:R-:W-:-:S03]  /*7340*/  FFMA.FTZ R167, R167, R100, R102 ;  /* 0x00000064a7a77223 */ /* 0x000fc60000010066 */
[----:B------:R-:W-:Y:S01]  /*7350*/  HMMA.16816.F32.BF16 R40, R96, R74, R40 ;  /* 0x0000004a6028723c */ /* 0x000fe20000041828 */
[----:B------:R-:W1:Y:S01]  /*7360*/  LDSM.16.MT88.4 R72, [R129+0xa000] ;  /* 0x00a000008148783b */ /* 0x000e620000004200 */
[----:B------:R-:W4:Y:S01]  /*7370*/  MUFU.EX2 R164, R164 ;  /* 0x000000a400a47308 */ /* 0x000f220000000800 */
[----:B------:R-:W-:-:S04]  /*7380*/  FADD.FTZ R167, R114, R167 ;  /* 0x000000a772a77221 */ /* 0x000fc80000010000 */
[----:B------:R-:W-:Y:S01]  /*7390*/  FADD.FTZ R110, R110, R167 ;  /* 0x000000a76e6e7221 */ /* 0x000fe20000010000 */
[----:B------:R-:W-:Y:S02]  /*73a0*/  HMMA.16816.F32.BF16 R12, R96, R16, R12 ;  /* 0x00000010600c723c */ /* 0x000fe4000004180c */
[----:B------:R-:W-:Y:S01]  /*73b0*/  MUFU.EX2 R161, R161 ;  /* 0x000000a100a17308 */ /* 0x000fe20000000800 */
[----:B------:R-:W-:-:S05]  /*73c0*/  FADD.FTZ R109, R109, R110 ;  /* 0x0000006e6d6d7221 */ /* 0x000fca0000010000 */
        /* <DEDUP_REMOVED lines=19> */
[----:B------:R-:W-:Y:S06]  /*7500*/  MUFU.EX2 R177, R177 ;  /* 0x000000b100b17308 */ /* 0x000fec0000000800 */
[C---:B------:R-:W-:Y:S01]  /*7510*/  HMMA.16816.F32.BF16 R24, R96.reuse, R26, R76 ;  /* 0x0000001a6018723c */ /* 0x040fe2000004184c */
[----:B------:R-:W1:Y:S01]  /*7520*/  LDSM.16.MT88.4 R76, [R129+0x8800] ;  /* 0x00880000814c783b */ /* 0x000e620000004200 */
[----:B------:R-:W-:Y:S06]  /*7530*/  MUFU.EX2 R172, R172 ;  /* 0x000000ac00ac7308 */ /* 0x000fec0000000800 */
[----:B--2---:R-:W-:Y:S01]  /*7540*/  HMMA.16816.F32.BF16 R60, R96, R68, R60 ;  /* 0x00000044603c723c */ /* 0x004fe2000004183c */
[----:B---3--:R-:W-:Y:S01]  /*7550*/  F2FP.BF16.F32.PACK_AB R68, R165, R170 ;  /* 0x000000aaa544723e */ /* 0x008fe200000010ff */
[----:B------:R-:W-:Y:S01]  /*7560*/  MUFU.EX2 R176, R176 ;  /* 0x000000b000b07308 */ /* 0x000fe20000000800 */
[----:B----4-:R-:W-:Y:S01]  /*7570*/  F2FP.BF16.F32.PACK_AB R69, R164, R169 ;  /* 0x000000a9a445723e */ /* 0x010fe200000010ff */
[----:B------:R-:W-:-:S04]  /*7580*/  FADD.FTZ R170, R170, R109 ;  /* 0x0000006daaaa7221 */ /* 0x000fc80000010000 */
[----:B------:R-:W-:Y:S01]  /*7590*/  HMMA.16816.F32.BF16 R64, R96, R70, R64 ;  /* 0x000000466040723c */ /* 0x000fe20000041840 */
[----:B------:R-:W-:Y:S01]  /*75a0*/  F2FP.BF16.F32.PACK_AB R70, R157, R168 ;  /* 0x000000a89d46723e */ /* 0x000fe200000010ff */
[----:B------:R-:W2:Y:S01]  /*75b0*/  MUFU.EX2 R123, R123 ;  /* 0x0000007b007b7308 */ /* 0x000ea20000000800 */
[----:B-----5:R-:W-:Y:S01]  /*75c0*/  F2FP.BF16.F32.PACK_AB R71, R126, R161 ;  /* 0x000000a17e47723e */ /* 0x020fe200000010ff */
[----:B------:R-:W-:-:S04]  /*75d0*/  FADD.FTZ R165, R165, R170 ;  /* 0x000000aaa5a57221 */ /* 0x000fc80000010000 */
[----:B------:R-:W-:Y:S02]  /*75e0*/  FADD.FTZ R168, R168, R165 ;  /* 0x000000a5a8a87221 */ /* 0x000fe40000010000 */
[----:B------:R-:W-:Y:S01]  /*75f0*/  HMMA.16816.F32.BF16 R12, R68, R80, R12 ;  /* 0x00000050440c723c */ /* 0x000fe2000004180c */
[----:B------:R-:W-:Y:S01]  /*7600*/  MUFU.EX2 R119, R119 ;  /* 0x0000007700777308 */ /* 0x000fe20000000800 */
[----:B------:R-:W-:-:S06]  /*7610*/  FADD.FTZ R157, R157, R168 ;  /* 0x000000a89d9d7221 */ /* 0x000fcc0000010000 */
[----:B------:R-:W-:Y:S01]  /*7620*/  HMMA.16816.F32.BF16 R16, R68, R82, R16 ;  /* 0x000000524410723c */ /* 0x000fe20000041810 */
[----:B------:R-:W3:Y:S01]  /*7630*/  LDSM.16.MT88.4 R80, [R134+0xa800] ;  /* 0x00a800008650783b */ /* 0x000ee20000004200 */
[----:B------:R-:W4:Y:S01]  /*7640*/  MUFU.EX2 R124, R124 ;  /* 0x0000007c007c7308 */ /* 0x000f220000000800 */
[----:B--2---:R-:W-:-:S05]  /*7650*/  F2FP.BF16.F32.PACK_AB R100, R123, R176 ;  /* 0x000000b07b64723e */ /* 0x004fca00000010ff */
[C---:B-1----:R-:W-:Y:S08]  /*7660*/  HMMA.16816.F32.BF16 R4, R68.reuse, R72, R4 ;  /* 0x000000484404723c */ /* 0x042ff00000041804 */
[----:B------:R-:W-:Y:S01]  /*7670*/  HMMA.16816.F32.BF16 R8, R68, R74, R8 ;  /* 0x0000004a4408723c */ /* 0x000fe20000041808 */
[----:B------:R-:W1:Y:S01]  /*7680*/  LDSM.16.MT88.4 R72, [R128+0x8800] ;  /* 0x008800008048783b */ /* 0x000e620000004200 */
[----:B----4-:R-:W-:-:S06]  /*7690*/  F2FP.BF16.F32.PACK_AB R102, R124, R119 ;  /* 0x000000777c66723e */ /* 0x010fcc00000010ff */
        /* <DEDUP_REMOVED lines=23> */
[----:B------:R-:W-:-:S03]  /*7810*/  F2FP.BF16.F32.PACK_AB R71, R172, R177 ;  /* 0x000000b1ac47723e */ /* 0x000fc600000010ff */
[----:B------:R-:W-:-:S04]  /*7820*/  FADD.FTZ R178, R178, R173 ;  /* 0x000000adb2b27221 */ /* 0x000fc80000010000 */
[----:B--2---:R-:W-:Y:S01]  /*7830*/  HMMA.16816.F32.BF16 R4, R68, R76, R4 ;  /* 0x0000004c4404723c */ /* 0x004fe20000041804 */
[----:B------:R-:W-:-:S04]  /*7840*/  FADD.FTZ R171, R171, R178 ;  /* 0x000000b2abab7221 */ /* 0x000fc80000010000 */
[----:B------:R-:W-:-:S03]  /*7850*/  FADD.FTZ R176, R176, R171 ;  /* 0x000000abb0b07221 */ /* 0x000fc60000010000 */
[----:B------:R-:W-:Y:S01]  /*7860*/  HMMA.16816.F32.BF16 R8, R68, R78, R8 ;  /* 0x0000004e4408723c */ /* 0x000fe20000041808 */
[----:B------:R-:W2:Y:S01]  /*7870*/  LDSM.16.MT88.4 R76, [R128+0x9000] ;  /* 0x00900000804c783b */ /* 0x000ea20000004200 */
[----:B------:R-:W-:-:S04]  /*7880*/  FADD.FTZ R176, R123, R176 ;  /* 0x000000b07bb07221 */ /* 0x000fc80000010000 */
[----:B------:R-:W-:Y:S02]  /*7890*/  FADD.FTZ R119, R119, R176 ;  /* 0x000000b077777221 */ /* 0x000fe40000010000 */
[----:B---3--:R-:W-:Y:S02]  /*78a0*/  HMMA.16816.F32.BF16 R20, R68, R80, R20 ;  /* 0x000000504414723c */ /* 0x008fe40000041814 */
        /* <DEDUP_REMOVED lines=10> */
[-CC-:B------:R-:W-:Y:S01]  /*7950*/  FFMA.FTZ R81, R117, R122.reuse, -R121.reuse ;  /* 0x0000007a75517223 */ /* 0x180fe20000010879 */
[-CC-:B------:R-:W-:Y:S01]  /*7960*/  FFMA.FTZ R117, R120, R122.reuse, -R121.reuse ;  /* 0x0000007a78757223 */ /* 0x180fe20000010879 */
[-CC-:B------:R-:W-:Y:S01]  /*7970*/  FFMA.FTZ R120, R103, R122.reuse, -R121.reuse ;  /* 0x0000007a67787223 */ /* 0x180fe20000010879 */
[----:B------:R-:W-:-:S02]  /*7980*/  FFMA.FTZ R80, R118, R122, -R121 ;  /* 0x0000007a76507223 */ /* 0x000fc40000010879 */
[----:B------:R-:W-:Y:S02]  /*7990*/  MUFU.EX2 R118, R81 ;  /* 0x0000005100767308 */ /* 0x000fe40000000800 */
[C---:B------:R-:W-:Y:S06]  /*79a0*/  HMMA.16816.F32.BF16 R48, R68.reuse, R82, R48 ;  /* 0x000000524430723c */ /* 0x040fec0000041830 */
[----:B------:R-:W3:Y:S02]  /*79b0*/  MUFU.EX2 R121, R80 ;  /* 0x0000005000797308 */ /* 0x000ee40000000800 */
[C---:B-1----:R-:W-:Y:S06]  /*79c0*/  HMMA.16816.F32.BF16 R36, R68.reuse, R72, R36 ;  /* 0x000000484424723c */ /* 0x042fec0000041824 */
[----:B------:R-:W-:Y:S02]  /*79d0*/  MUFU.EX2 R117, R117 ;  /* 0x0000007500757308 */ /* 0x000fe40000000800 */
[C---:B------:R-:W-:Y:S01]  /*79e0*/  HMMA.16816.F32.BF16 R40, R68.reuse, R74, R40 ;  /* 0x0000004a4428723c */ /* 0x040fe20000041828 */
[----:B------:R-:W1:Y:S05]  /*79f0*/  LDSM.16.MT88.4 R72, [R128+0xb000] ;  /* 0x00b000008048783b */ /* 0x000e6a0000004200 */
[----:B------:R-:W4:Y:S01]  /*7a00*/  MUFU.EX2 R120, R120 ;  /* 0x0000007800787308 */ /* 0x000f220000000800 */
[----:B---3--:R-:W-:Y:S01]  /*7a10*/  F2FP.BF16.F32.PACK_AB R101, R121, R118 ;  /* 0x000000767965723e */ /* 0x008fe200000010ff */
[C---:B--2---:R-:W-:Y:S08]  /*7a20*/  HMMA.16816.F32.BF16 R52, R68.reuse, R76, R52 ;  /* 0x0000004c4434723c */ /* 0x044ff00000041834 */
[----:B------:R-:W-:Y:S01]  /*7a30*/  HMMA.16816.F32.BF16 R56, R68, R78, R56 ;  /* 0x0000004e4438723c */ /* 0x000fe20000041838 */
[----:B------:R-:W-:Y:S01]  /*7a40*/  LDSM.16.MT88.4 R76, [R129+0x9800] ;  /* 0x00980000814c783b */ /* 0x000fe20000004200 */
[----:B----4-:R-:W-:-:S07]  /*7a50*/  F2FP.BF16.F32.PACK_AB R103, R120, R117 ;  /* 0x000000757867723e */ /* 0x010fce00000010ff */
[C---:B------:R-:W-:Y:S01]  /*7a60*/  HMMA.16816.F32.BF16 R96, R100.reuse, R92, R4 ;  /* 0x0000005c6460723c */ /* 0x040fe20000041804 */
[----:B------:R-:W2:Y:S07]  /*7a70*/  LDSM.16.MT88.4 R4, [R134+0xb800] ;  /* 0x00b800008604783b */ /* 0x000eae0000004200 */
[C---:B------:R-:W-:Y:S01]  /*7a80*/  HMMA.16816.F32.BF16 R88, R100.reuse, R84, R12 ;  /* 0x000000546458723c */ /* 0x040fe2000004180c */
[----:B------:R-:W-:Y:S07]  /*7a90*/  LDSM.16.MT88.4 R12, [R130+0xb800] ;  /* 0x00b80000820c783b */ /* 0x000fee0000004200 */
[----:B------:R-:W-:Y:S01]  /*7aa0*/  HMMA.16816.F32.BF16 R84, R100, R86, R16 ;  /* 0x000000566454723c */ /* 0x000fe20000041810 */
[----:B------:R-:W-:-:S04]  /*7ab0*/  FFMA.FTZ R16, R166, R116, R115 ;  /* 0x00000074a6107223 */ /* 0x000fc80000010073 */
        /* <DEDUP_REMOVED lines=8> */
[----:B------:R-:W-:Y:S01]  /*7b40*/  HMMA.16816.F32.BF16 R92, R100, R94, R8 ;  /* 0x0000005e645c723c */ /* 0x000fe20000041808 */
[----:B------:R-:W3:Y:S01]  /*7b50*/  LDSM.16.MT88.4 R8, [R129+0xb800] ;  /* 0x00b800008108783b */ /* 0x000ee20000004200 */
[----:B------:R-:W-:Y:S01]  /*7b60*/  FADD.FTZ R161, R161, R164 ;  /* 0x000000a4a1a17221 */ /* 0x000fe20000010000 */
[----:B------:R-:W-:-:S03]  /*7b70*/  @P1 IADD3 R164, PT, PT, R160, -0x3, RZ ;  /* 0xfffffffda0a41810 */ /* 0x000fc60007ffe0ff */
        /* <DEDUP_REMOVED lines=11> */
[----:B------:R-:W-:Y:S02]  /*7c30*/  HMMA.16816.F32.BF16 R76, R100, R78, R24 ;  /* 0x0000004e644c723c */ /* 0x000fe40000041818 */
[----:B------:R-:W-:-:S04]  /*7c40*/  FADD.FTZ R117, R117, R118 ;  /* 0x0000007675757221 */ /* 0x000fc80000010000 */
[----:B------:R-:W-:Y:S02]  /*7c50*/  FADD.FTZ R166, R120, R117 ;  /* 0x0000007578a67221 */ /* 0x000fe40000010000 */
[----:B-1----:R-:W-:Y:S01]  /*7c60*/  HMMA.16816.F32.BF16 R72, R100, R68, R28 ;  /* 0x000000446448723c */ /* 0x002fe2000004181c */
[----:B------:R-:W-:-:S07]  /*7c70*/  MOV R28, R0 ;  /* 0x00000000001c7202 */ /* 0x000fce0000000f00 */
[C---:B------:R-:W-:Y:S08]  /*7c80*/  HMMA.16816.F32.BF16 R68, R100.reuse, R70, R32 ;  /* 0x000000466444723c */ /* 0x040ff00000041820 */
[C---:B------:R-:W-:Y:S08]  /*7c90*/  HMMA.16816.F32.BF16 R44, R100.reuse, R12, R44 ;  /* 0x0000000c642c723c */ /* 0x040ff0000004182c */
[C---:B------:R-:W-:Y:S08]  /*7ca0*/  HMMA.16816.F32.BF16 R48, R100.reuse, R14, R48 ;  /* 0x0000000e6430723c */ /* 0x040ff00000041830 */
[C---:B---3--:R-:W-:Y:S08]  /*7cb0*/  HMMA.16816.F32.BF16 R52, R100.reuse, R8, R52 ;  /* 0x000000086434723c */ /* 0x048ff00000041834 */
[C---:B------:R-:W-:Y:S08]  /*7cc0*/  HMMA.16816.F32.BF16 R56, R100.reuse, R10, R56 ;  /* 0x0000000a6438723c */ /* 0x040ff00000041838 */
[C---:B--2---:R-:W-:Y:S08]  /*7cd0*/  HMMA.16816.F32.BF16 R60, R100.reuse, R4, R60 ;  /* 0x00000004643c723c */ /* 0x044ff0000004183c */
[----:B------:R-:W-:Y:S01]  /*7ce0*/  HMMA.16816.F32.BF16 R64, R100, R6, R64 ;  /* 0x000000066440723c */ /* 0x000fe20000041840 */
[----:B------:R-:W-:-:S02]  /*7cf0*/  MOV R100, R107 ;  /* 0x0000006b00647202 */ /* 0x000fc40000000f00 */
[-C--:B------:R-:W-:Y:S02]  /*7d00*/  MOV R101, R108.reuse ;  /* 0x0000006c00657202 */ /* 0x080fe40000000f00 */
[----:B------:R-:W-:Y:S02]  /*7d10*/  @P1 MOV R100, R107 ;  /* 0x0000006b00641202 */ /* 0x000fe40000000f00 */
[----:B------:R-:W-:Y:S01]  /*7d20*/  @P1 MOV R101, R108 ;  /* 0x0000006c00651202 */ /* 0x000fe20000000f00 */
[----:B------:R-:W-:-:S12]  /*7d30*/  @P1 BRA `(.L_x_12933) ;  /* 0x0000000000041947 */ /* 0x000fd80003800000 */
.L_x_12924:
[----:B------:R-:W-:-:S07]  /*7d40*/  IADD3 R164, PT, PT, R28, -0x1, RZ ;  /* 0xffffffff1ca47810 */ /* 0x000fce0007ffe0ff */
.L_x_12933:
[----:B------:R-:W-:Y:S05]  /*7d50*/  BSYNC B2 ;  /* 0x0000000000027941 */ /* 0x000fea0003800000 */
.L_x_12923:
[----:B------:R-:W-:-:S13]  /*7d60*/  ISETP.GE.AND P0, PT, R164, R143, PT ;  /* 0x0000008fa400720c */ /* 0x000fda0003f06270 */
[----:B------:R-:W-:Y:S05]  /*7d70*/  @!P0 BRA `(.L_x_12934) ;  /* 0x0000003000208947 */ /* 0x000fea0003800000 */
[----:B------:R-:W-:Y:S01]  /*7d80*/  ISETP.NE.U32.AND P2, PT, R162, RZ, PT ;  /* 0x000000ffa200720c */ /* 0x000fe20003f45070 */
[----:B------:R-:W-:Y:S01]  /*7d90*/  IMAD.SHL.U32 R4, R149, 0x2, RZ ;  /* 0x0000000295047824 */ /* 0x000fe200078e00ff */
[C---:B------:R-:W-:Y:S01]  /*7da0*/  SHF.L.U64.HI R160, R104.reuse, 0x5, R105 ;  /* 0x0000000568a07819 */ /* 0x040fe20000010269 */
[----:B------:R-:W-:Y:S01]  /*7db0*/  IMAD.SHL.U32 R157, R104, 0x20, RZ ;  /* 0x00000020689d7824 */ /* 0x000fe200078e00ff */
[----:B------:R-:W-:Y:S01]  /*7dc0*/  ISETP.NE.AND.EX P2, PT, R163, RZ, PT, P2 ;  /* 0x000000ffa300720c */ /* 0x000fe20003f45320 */
[----:B------:R-:W-:Y:S01]  /*7dd0*/  IMAD.SHL.U32 R163, R164, 0x40, RZ ;  /* 0x00000040a4a37824 */ /* 0x000fe200078e00ff */
[----:B------:R-:W-:Y:S01]  /*7de0*/  LOP3.LUT R4, R4, 0x6, RZ, 0xc0, !PT ;  /* 0x0000000604047812 */ /* 0x000fe200078ec0ff */
[----:B------:R-:W-:Y:S01]  /*7df0*/  IMAD.MOV.U32 R102, RZ, RZ, R100 ;  /* 0x000000ffff667224 */ /* 0x000fe200078e0064 */
[----:B------:R-:W-:Y:S01]  /*7e00*/  VIMNMX R162, PT, PT, RZ, R106, !PT ;  /* 0x0000006affa27248 */ /* 0x000fe20007fe0100 */
[----:B------:R-:W-:Y:S01]  /*7e10*/  IMAD.MOV.U32 R0, RZ, RZ, R101 ;  /* 0x000000ffff007224 */ /* 0x000fe200078e0065 */
[C---:B------:R-:W-:Y:S01]  /*7e20*/  LOP3.LUT R165, R163.reuse, 0x20, R4, 0xfe, !PT ;  /* 0x00000020a3a57812 */ /* 0x040fe200078efe04 */
[----:B------:R-:W-:Y:S01]  /*7e30*/  VIADD R164, R164, 0x1 ;  /* 0x00000001a4a47836 */ /* 0x000fe20000000000 */
[----:B------:R-:W-:Y:S01]  /*7e40*/  VIADDMNMX R161, R106, 0x8, RZ, !PT ;  /* 0x000000086aa17846 */ /* 0x000fe200078001ff */
[----:B------:R-:W-:-:S07]  /*7e50*/  VIADD R163, R163, 0x40 ;  /* 0x00000040a3a37836 */ /* 0x000fce0000000000 */
.L_x_12941:
        /* <DEDUP_REMOVED lines=77> */
.L_x_12936:
[----:B------:R-:W-:Y:S05]  /*8330*/  BSYNC.RECONVERGENT B0 ;  /* 0x0000000000007941 */ /* 0x000fea0003800200 */
.L_x_12935:
        /* <DEDUP_REMOVED lines=203> */
.L_x_12940:
[----:B------:R-:W-:Y:S05]  /*8ff0*/  BSYNC.RECONVERGENT B0 ;  /* 0x0000000000007941 */ /* 0x000fea0003800200 */
.L_x_12939:
        /* <DEDUP_REMOVED lines=19> */
.L_x_12938:
[----:B------:R-:W-:Y:S05]  /*9130*/  BSYNC.RECONVERGENT B1 ;  /* 0x0000000000017941 */ /* 0x000fea0003800200 */
.L_x_12937:
[----:B------:R-:W2:Y:S01]  /*9140*/  LD.E R103, desc[UR4][R2.64+0xdc] ;  /* 0x0000dc0402677980 */ /* 0x000ea2000c101900 */
[C---:B------:R-:W-:Y:S02]  /*9150*/  VIADD R100, R165.reuse, 0xffffffe0 ;  /* 0xffffffe0a5647836 */ /* 0x040fe40000000000 */
[C---:B-1----:R-:W-:Y:S02]  /*9160*/  VIADD R106, R165.reuse, 0xffffffe1 ;  /* 0xffffffe1a56a7836 */ /* 0x042fe40000000000 */
[C---:B------:R-:W-:Y:S01]  /*9170*/  VIADD R104, R165.reuse, 0xffffffe8 ;  /* 0xffffffe8a5687836 */ /* 0x040fe20000000000 */
[C---:B------:R-:W-:Y:S01]  /*9180*/  ISETP.GE.AND P6, PT, R100.reuse, R156, PT ;  /* 0x0000009c6400720c */ /* 0x040fe20003fc6270 */
[C---:B------:R-:W-:Y:S01]  /*9190*/  VIADD R101, R165.reuse, 0xfffffff0 ;  /* 0xfffffff0a5657836 */ /* 0x040fe20000000000 */
[C---:B------:R-:W-:Y:S01]  /*91a0*/  ISETP.GE.AND P3, PT, R100.reuse, R155, PT ;  /* 0x0000009b6400720c */ /* 0x040fe20003f66270 */
[----:B------:R-:W-:Y:S01]  /*91b0*/  VIADD R108, R165, 0x8 ;  /* 0x00000008a56c7836 */ /* 0x000fe20000000000 */
[CC--:B------:R-:W-:Y:S01]  /*91c0*/  ISETP.GE.AND P5, PT, R100.reuse, R162.reuse, PT ;  /* 0x000000a26400720c */ /* 0x0c0fe20003fa6270 */
[----:B------:R-:W-:Y:S01]  /*91d0*/  VIADD R163, R163, 0xffffffc0 ;  /* 0xffffffc0a3a37836 */ /* 0x000fe20000000000 */
[-C--:B------:R-:W-:Y:S01]  /*91e0*/  ISETP.GE.AND P1, PT, R100, R161.reuse, PT ;  /* 0x000000a16400720c */ /* 0x080fe20003f26270 */
[C---:B------:R-:W-:Y:S01]  /*91f0*/  VIADD R100, R165.reuse, 0xffffffe9 ;  /* 0xffffffe9a5647836 */ /* 0x040fe20000000000 */
[CC--:B------:R-:W-:Y:S02]  /*9200*/  ISETP.GE.AND P4, PT, R106.reuse, R162.reuse, PT ;  /* 0x000000a26a00720c */ /* 0x0c0fe40003f86270 */
[-C--:B------:R-:W-:Y:S02]  /*9210*/  ISETP.GE.AND P0, PT, R106, R161.reuse, PT ;  /* 0x000000a16a00720c */ /* 0x080fe40003f06270 */
[----:B------:R-:W-:Y:S01]  /*9220*/  FSEL R107, R4, -INF , P5 ;  /* 0xff800000046b7808 */ /* 0x000fe20002800000 */
[----:B------:R-:W-:Y:S01]  /*9230*/  VIADD R4, R165, 0xfffffff9 ;  /* 0xfffffff9a5047836 */ /* 0x000fe20000000000 */
[----:B------:R-:W-:Y:S01]  /*9240*/  FSEL R105, R5, -INF , P4 ;  /* 0xff80000005697808 */ /* 0x000fe20002000000 */
[----:B------:R-:W-:Y:S01]  /*9250*/  VIADD R5, R165, 0x1 ;  /* 0x00000001a5057836 */ /* 0x000fe20000000000 */
[----:B------:R-:W-:Y:S02]  /*9260*/  FSEL R7, R7, -INF , P0 ;  /* 0xff80000007077808 */ /* 0x000fe40000000000 */
[-C--:B------:R-:W-:Y:S02]  /*9270*/  ISETP.GE.AND P5, PT, R104, R162.reuse, PT ;  /* 0x000000a26800720c */ /* 0x080fe40003fa6270 */
[CC--:B------:R-:W-:Y:S02]  /*9280*/  ISETP.GE.AND P4, PT, R100.reuse, R162.reuse, PT ;  /* 0x000000a26400720c */ /* 0x0c0fe40003f86270 */
[-C--:B------:R-:W-:Y:S02]  /*9290*/  ISETP.GE.AND P0, PT, R100, R161.reuse, PT ;  /* 0x000000a16400720c */ /* 0x080fe40003f06270 */
[----:B------:R-:W-:Y:S01]  /*92a0*/  FSEL R110, R8, -INF , P5 ;  /* 0xff800000086e7808 */ /* 0x000fe20002800000 */
[----:B------:R-:W-:Y:S01]  /*92b0*/  VIADD R8, R165, 0xfffffff8 ;  /* 0xfffffff8a5087836 */ /* 0x000fe20000000000 */
        /* <DEDUP_REMOVED lines=10> */
[----:B------:R-:W-:Y:S01]  /*9360*/  VIADD R16, R165, 0x10 ;  /* 0x00000010a5107836 */ /* 0x000fe20000000000 */
[----:B------:R-:W-:Y:S02]  /*9370*/  FSEL R13, R13, -INF , P4 ;  /* 0xff8000000d0d7808 */ /* 0x000fe40002000000 */
[CC--:B------:R-:W-:Y:S02]  /*9380*/  ISETP.GE.AND P5, PT, R165.reuse, R162.reuse, PT ;  /* 0x000000a2a500720c */ /* 0x0c0fe40003fa6270 */
[-C--:B------:R-:W-:Y:S02]  /*9390*/  ISETP.GE.AND P4, PT, R4, R162.reuse, PT ;  /* 0x000000a20400720c */ /* 0x080fe40003f86270 */
        /* <DEDUP_REMOVED lines=8> */
[-C--:B------:R-:W-:Y:S02]  /*9420*/  ISETP.GE.AND P0, PT, R11, R161.reuse, PT ;  /* 0x000000a10b00720c */ /* 0x080fe40003f06270 */
        /* <DEDUP_REMOVED lines=17> */
[----:B------:R-:W-:Y:S02]  /*9540*/  FSEL R189, R189, -INF , !P5 ;  /* 0xff800000bdbd7808 */ /* 0x000fe40006800000 */
[----:B------:R-:W-:Y:S02]  /*9550*/  FSEL R29, R29, -INF , P4 ;  /* 0xff8000001d1d7808 */ /* 0x000fe40002000000 */
[-C--:B------:R-:W-:Y:S02]  /*9560*/  ISETP.GE.AND P5, PT, R106, R156.reuse, PT ;  /* 0x0000009c6a00720c */ /* 0x080fe40003fa6270 */
[----:B------:R-:W-:Y:S01]  /*9570*/  FSEL R181, R22, -INF , P1 ;  /* 0xff80000016b57808 */ /* 0x000fe20000800000 */
[----:B------:R-:W-:Y:S01]  /*9580*/  VIADD R22, R165, 0x19 ;  /* 0x00000019a5167836 */ /* 0x000fe20000000000 */
        /* <DEDUP_REMOVED lines=20> */
[CC--:B------:R-:W-:Y:S02]  /*96d0*/  ISETP.GE.AND P5, PT, R4.reuse, R156.reuse, PT ;  /* 0x0000009c0400720c */ /* 0x0c0fe40003fa6270 */
[----:B------:R-:W-:Y:S02]  /*96e0*/  ISETP.GE.AND P3, PT, R4, R155, PT ;  /* 0x0000009b0400720c */ /* 0x000fe40003f66270 */
[----:B------:R-:W-:Y:S02]  /*96f0*/  FSEL R31, R31, -INF , P0 ;  /* 0xff8000001f1f7808 */ /* 0x000fe40000000000 */
[----:B------:R-:W-:Y:S02]  /*9700*/  FMNMX3.FTZ R4, R0, R23, R21, !PT ;  /* 0x0000001700047276 */ /* 0x000fe40007810015 */
[----:B------:R-:W-:Y:S02]  /*9710*/  FSEL R17, R109, -INF , !P6 ;  /* 0xff8000006d117808 */ /* 0x000fe40007000000 */
[----:B------:R-:W-:Y:S02]  /*9720*/  ISETP.GE.AND P4, PT, R11, R156, PT ;  /* 0x0000009c0b00720c */ /* 0x000fe40003f86270 */
        /* <DEDUP_REMOVED lines=8> */
[-C--:B------:R-:W-:Y:S02]  /*97b0*/  ISETP.GE.AND P4, PT, R5, R156.reuse, PT ;  /* 0x0000009c0500720c */ /* 0x080fe40003f86270 */
        /* <DEDUP_REMOVED lines=9> */
[-C--:B------:R-:W-:Y:S02]  /*9850*/  ISETP.GE.AND P4, PT, R108, R156.reuse, PT ;  /* 0x0000009c6c00720c */ /* 0x080fe40003f86270 */
[----:B------:R-:W-:Y:S02]  /*9860*/  FMNMX3.FTZ R4, R4, R127, R195, !PT ;  /* 0x0000007f04047276 */ /* 0x000fe400078100c3 */
[----:B------:R-:W-:Y:S02]  /*9870*/  FSEL R13, R7, -INF , !P1 ;  /* 0xff800000070d7808 */ /* 0x000fe40004800000 */
[----:B------:R-:W-:Y:S02]  /*9880*/  ISETP.GE.AND P1, PT, R11, R155, PT ;  /* 0x0000009b0b00720c */ /* 0x000fe40003f26270 */
[----:B------:R-:W-:Y:S02]  /*9890*/  FSEL R11, R10, -INF , !P0 ;  /* 0xff8000000a0b7808 */ /* 0x000fe40004000000 */
[----:B------:R-:W-:Y:S02]  /*98a0*/  FSEL R9, R9, -INF , !P6 ;  /* 0xff80000009097808 */ /* 0x000fe40007000000 */
[-C--:B------:R-:W-:Y:S02]  /*98b0*/  ISETP.GE.AND P6, PT, R12, R156.reuse, PT ;  /* 0x0000009c0c00720c */ /* 0x080fe40003fc6270 */
[-C--:B------:R-:W-:Y:S02]  /*98c0*/  ISETP.GE.AND P0, PT, R16, R156.reuse, PT ;  /* 0x0000009c1000720c */ /* 0x080fe40003f06270 */
[----:B------:R-:W-:Y:S02]  /*98d0*/  FSEL R185, R185, -INF , !P4 ;  /* 0xff800000b9b97808 */ /* 0x000fe40006000000 */
[----:B------:R-:W-:Y:S02]  /*98e0*/  FMNMX3.FTZ R4, R4, R189, R187, !PT ;  /* 0x000000bd04047276 */ /* 0x000fe400078100bb */
        /* <DEDUP_REMOVED lines=18> */
[----:B------:R-:W-:Y:S02]  /*9a10*/  ISETP.GE.AND P6, PT, R108, R155, PT ;  /* 0x0000009b6c00720c */ /* 0x000fe40003fc6270 */
[----:B------:R-:W-:Y:S02]  /*9a20*/  FSEL R179, R179, -INF , !P0 ;  /* 0xff800000b3b37808 */ /* 0x000fe40004000000 */
        /* <DEDUP_REMOVED lines=82> */
[C---:B------:R-:W-:Y:S01]  /*9f50*/  FMUL.FTZ R26, R0.reuse, R78 ;  /* 0x0000004e001a7220 */ /* 0x040fe20000410000 */
[----:B------:R-:W-:Y:S01]  /*9f60*/  FMUL.FTZ R27, R0, R79 ;  /* 0x0000004f001b7220 */ /* 0x000fe20000410000 */
[----:B------:R-:W-:Y:S01]  /*9f70*/  LDSM.16.MT88.4 R92, [R134+0x9800] ;  /* 0x00980000865c783b */ /* 0x000fe20000004200 */
[C---:B------:R-:W-:Y:S01]  /*9f80*/  FMUL.FTZ R32, R102.reuse, R68 ;  /* 0x0000004466207220 */ /* 0x040fe20000410000 */
[----:B------:R-:W-:Y:S01]  /*9f90*/  FMUL.FTZ R33, R102, R69 ;  /* 0x0000004566217220 */ /* 0x000fe20000410000 */
[C---:B------:R-:W-:Y:S01]  /*9fa0*/  FMUL.FTZ R34, R0.reuse, R70 ;  /* 0x0000004600227220 */ /* 0x040fe20000410000 */
[----:B------:R-:W-:Y:S03]  /*9fb0*/  FMUL.FTZ R35, R0, R71 ;  /* 0x0000004700237220 */ /* 0x000fe60000410000 */
[----:B------:R-:W4:Y:S01]  /*9fc0*/  MUFU.EX2 R113, R113 ;  /* 0x0000007100717308 */ /* 0x000f220000000800 */
[----:B--2---:R-:W-:Y:S01]  /*9fd0*/  F2FP.BF16.F32.PACK_AB R108, R118, R107 ;  /* 0x0000006b766c723e */ /* 0x004fe200000010ff */
[C---:B------:R-:W-:Y:S01]  /*9fe0*/  FMUL.FTZ R36, R102.reuse, R36 ;  /* 0x0000002466247220 */ /* 0x040fe20000410000 */
[----:B------:R-:W-:Y:S01]  /*9ff0*/  LDSM.16.MT88.4 R68, [R129+0xa000] ;  /* 0x00a000008144783b */ /* 0x000fe20000004200 */
[----:B------:R-:W-:Y:S01]  /*a000*/  FMUL.FTZ R37, R102, R37 ;  /* 0x0000002566257220 */ /* 0x000fe20000410000 */
[C---:B------:R-:W-:Y:S01]  /*a010*/  FMUL.FTZ R38, R0.reuse, R38 ;  /* 0x0000002600267220 */ /* 0x040fe20000410000 */
[----:B------:R-:W-:Y:S01]  /*a020*/  FMUL.FTZ R39, R0, R39 ;  /* 0x0000002700277220 */ /* 0x000fe20000410000 */
[C---:B------:R-:W-:Y:S03]  /*a030*/  FMUL.FTZ R40, R102.reuse, R40 ;  /* 0x0000002866287220 */ /* 0x040fe60000410000 */
[----:B------:R-:W-:Y:S01]  /*a040*/  MUFU.EX2 R117, R117 ;  /* 0x0000007500757308 */ /* 0x000fe20000000800 */
[----:B------:R-:W-:Y:S01]  /*a050*/  FMUL.FTZ R41, R102, R41 ;  /* 0x0000002966297220 */ /* 0x000fe20000410000 */
[C---:B------:R-:W-:Y:S01]  /*a060*/  FMUL.FTZ R42, R0.reuse, R42 ;  /* 0x0000002a002a7220 */ /* 0x040fe20000410000 */
[----:B------:R-:W-:Y:S01]  /*a070*/  LDSM.16.MT88.4 R76, [R128+0xa000] ;  /* 0x00a00000804c783b */ /* 0x000fe20000004200 */
[----:B------:R-:W-:Y:S01]  /*a080*/  FMUL.FTZ R43, R0, R43 ;  /* 0x0000002b002b7220 */ /* 0x000fe20000410000 */
[C---:B------:R-:W-:Y:S01]  /*a090*/  FMUL.FTZ R44, R102.reuse, R44 ;  /* 0x0000002c662c7220 */ /* 0x040fe20000410000 */
[----:B------:R-:W-:Y:S01]  /*a0a0*/  FMUL.FTZ R45, R102, R45 ;  /* 0x0000002d662d7220 */ /* 0x000fe20000410000 */
[C---:B------:R-:W-:Y:S03]  /*a0b0*/  FMUL.FTZ R46, R0.reuse, R46 ;  /* 0x0000002e002e7220 */ /* 0x040fe60000410000 */
[----:B------:R-:W2:Y:S01]  /*a0c0*/  MUFU.EX2 R116, R116 ;  /* 0x0000007400747308 */ /* 0x000ea20000000800 */
[----:B----4-:R-:W-:Y:S01]  /*a0d0*/  F2FP.BF16.F32.PACK_AB R110, R113, R114 ;  /* 0x00000072716e723e */ /* 0x010fe200000010ff */
[----:B------:R-:W-:Y:S01]  /*a0e0*/  FMUL.FTZ R47, R0, R47 ;  /* 0x0000002f002f7220 */ /* 0x000fe20000410000 */
[----:B------:R-:W-:Y:S01]  /*a0f0*/  LDSM.16.MT88.4 R84, [R130+0x9800] ;  /* 0x009800008254783b */ /* 0x000fe20000004200 */
        /* <DEDUP_REMOVED lines=29> */
[----:B----4-:R-:W-:Y:S01]  /*a2d0*/  F2FP.BF16.F32.PACK_AB R111, R115, R112 ;  /* 0x00000070736f723e */ /* 0x010fe200000010ff */
        /* <DEDUP_REMOVED lines=15> */
[----:B------:R-:W1:Y:S01]  /*a3d0*/  LDSM.16.MT88.4 R88, [R128+0x8000] ;  /* 0x008000008058783b */ /* 0x000e620000004200 */
[----:B------:R-:W-:Y:S05]  /*a3e0*/  FADD.FTZ R113, R113, R114 ;  /* 0x0000007271717221 */ /* 0x000fea0000010000 */
[----:B------:R-:W2:Y:S01]  /*a3f0*/  MUFU.EX2 R126, R126 ;  /* 0x0000007e007e7308 */ /* 0x000ea20000000800 */
[----:B------:R-:W-:Y:S01]  /*a400*/  FADD.FTZ R115, R115, R112 ;  /* 0x0000007073737221 */ /* 0x000fe20000010000 */
[C---:B---3--:R-:W-:Y:S03]  /*a410*/  HMMA.16816.F32.BF16 R12, R108.reuse, R20, R12 ;  /* 0x000000146c0c723c */ /* 0x048fe6000004180c */
[C---:B------:R-:W-:Y:S01]  /*a420*/  FMUL.FTZ R20, R102.reuse, R80 ;  /* 0x0000005066147220 */ /* 0x040fe20000410000 */
[----:B------:R-:W-:Y:S04]  /*a430*/  FMUL.FTZ R21, R102, R81 ;  /* 0x0000005166157220 */ /* 0x000fe80000410000 */
[----:B------:R-:W3:Y:S01]  /*a440*/  MUFU.EX2 R169, R169 ;  /* 0x000000a900a97308 */ /* 0x000ee20000000800 */
[C---:B------:R-:W-:Y:S03]  /*a450*/  HMMA.16816.F32.BF16 R16, R108.reuse, R22, R16 ;  /* 0x000000166c10723c */ /* 0x040fe60000041810 */
[C---:B------:R-:W-:Y:S01]  /*a460*/  FMUL.FTZ R22, R0.reuse, R82 ;  /* 0x0000005200167220 */ /* 0x040fe20000410000 */
[----:B------:R-:W-:Y:S02]  /*a470*/  FMUL.FTZ R23, R0, R83 ;  /* 0x0000005300177220 */ /* 0x000fe40000410000 */
[----:B------:R-:W4:Y:S03]  /*a480*/  LDSM.16.MT88.4 R80, [R134+0xa000] ;  /* 0x00a000008650783b */ /* 0x000f260000004200 */
        /* <DEDUP_REMOVED lines=10> */
[----:B------:R-:W5:Y:S01]  /*a530*/  LDSM.16.MT88.4 R72, [R130+0xa000] ;  /* 0x00a000008248783b */ /* 0x000f620000004200 */
[----:B--2---:R-:W-:Y:S01]  /*a540*/  FADD.FTZ R0, R126, R113 ;  /* 0x000000717e007221 */ /* 0x004fe20000010000 */
[C---:B-1----:R-:W-:Y:S07]  /*a550*/  HMMA.16816.F32.BF16 R28, R108.reuse, R88, R28 ;  /* 0x000000586c1c723c */ /* 0x042fee000004181c */
[----:B------:R-:W1:Y:S01]  /*a560*/  MUFU.EX2 R173, R173 ;  /* 0x000000ad00ad7308 */ /* 0x000e620000000800 */
[C---:B---3--:R-:W-:Y:S01]  /*a570*/  FADD.FTZ R0, R169.reuse, R0 ;  /* 0x00000000a9007221 */ /* 0x048fe20000010000 */
[C---:B------:R-:W-:Y:S08]  /*a580*/  HMMA.16816.F32.BF16 R32, R108.reuse, R90, R32 ;  /* 0x0000005a6c20723c */ /* 0x040ff00000041820 */
[----:B------:R-:W-:Y:S01]  /*a590*/  MUFU.EX2 R171, R171 ;  /* 0x000000ab00ab7308 */ /* 0x000fe20000000800 */
[C---:B----4-:R-:W-:Y:S09]  /*a5a0*/  HMMA.16816.F32.BF16 R36, R108.reuse, R80, R36 ;  /* 0x000000506c24723c */ /* 0x050ff20000041824 */
[----:B------:R-:W2:Y:S01]  /*a5b0*/  MUFU.EX2 R172, R172 ;  /* 0x000000ac00ac7308 */ /* 0x000ea20000000800 */
[C---:B------:R-:W-:Y:S01]  /*a5c0*/  HMMA.16816.F32.BF16 R40, R108.reuse, R82, R40 ;  /* 0x000000526c28723c */ /* 0x040fe20000041828 */
[----:B------:R-:W-:Y:S08]  /*a5d0*/  LDSM.16.MT88.4 R80, [R130+0x8800] ;  /* 0x008800008250783b */ /* 0x000ff00000004200 */
[----:B------:R-:W-:Y:S10]  /*a5e0*/  MUFU.EX2 R125, R125 ;  /* 0x0000007d007d7308 */ /* 0x000ff40000000800 */
[----:B------:R-:W-:Y:S01]  /*a5f0*/  MUFU.EX2 R178, R178 ;  /* 0x000000b200b27308 */ /* 0x000fe20000000800 */
[C---:B-----5:R-:W-:Y:S09]  /*a600*/  HMMA.16816.F32.BF16 R44, R108.reuse, R72, R44 ;  /* 0x000000486c2c723c */ /* 0x060ff2000004182c */
[----:B------:R-:W-:Y:S01]  /*a610*/  MUFU.EX2 R121, R121 ;  /* 0x0000007900797308 */ /* 0x000fe20000000800 */
[C---:B------:R-:W-:Y:S01]  /*a620*/  HMMA.16816.F32.BF16 R48, R108.reuse, R74, R48 ;  /* 0x0000004a6c30723c */ /* 0x040fe20000041830 */
[----:B------:R-:W3:Y:S08]  /*a630*/  LDSM.16.MT88.4 R72, [R134+0x8800] ;  /* 0x008800008648783b */ /* 0x000ef00000004200 */
[----:B------:R-:W-:Y:S01]  /*a640*/  MUFU.EX2 R119, R119 ;  /* 0x0000007700777308 */ /* 0x000fe20000000800 */
[C---:B------:R-:W-:Y:S03]  /*a650*/  HMMA.16816.F32.BF16 R52, R108.reuse, R68, R52 ;  /* 0x000000446c34723c */ /* 0x040fe60000041834 */
[----:B------:R-:W-:Y:S02]  /*a660*/  F2FP.BF16.F32.PACK_AB R68, R169, R126 ;  /* 0x0000007ea944723e */ /* 0x000fe400000010ff */
[----:B-1----:R-:W-:Y:S04]  /*a670*/  F2FP.BF16.F32.PACK_AB R69, R173, R170 ;  /* 0x000000aaad45723e */ /* 0x002fe800000010ff */
[----:B------:R-:W1:Y:S01]  /*a680*/  MUFU.EX2 R180, R180 ;  /* 0x000000b400b47308 */ /* 0x000e620000000800 */
[C---:B------:R-:W-:Y:S03]  /*a690*/  HMMA.16816.F32.BF16 R56, R108.reuse, R70, R56 ;  /* 0x000000466c38723c */ /* 0x040fe60000041838 */
[----:B------:R-:W-:Y:S02]  /*a6a0*/  F2FP.BF16.F32.PACK_AB R70, R168, R127 ;  /* 0x0000007fa846723e */ /* 0x000fe400000010ff */
[----:B--2---:R-:W-:Y:S03]  /*a6b0*/  F2FP.BF16.F32.PACK_AB R71, R172, R171 ;  /* 0x000000abac47723e */ /* 0x004fe600000010ff */
        /* <DEDUP_REMOVED lines=8> */
[--C-:B------:R-:W-:Y:S01]  /*a740*/  FFMA.FTZ R122, R105, R103, -R120.reuse ;  /* 0x00000067697a7223 */ /* 0x100fe20000010878 */
[C---:B---3--:R-:W-:Y:S01]  /*a750*/  HMMA.16816.F32.BF16 R4, R68.reuse, R72, R4 ;  /* 0x000000484404723c */ /* 0x048fe20000041804 */
[----:B------:R-:W-:Y:S04]  /*a760*/  MUFU.EX2 R108, R108 ;  /* 0x0000006c006c7308 */ /* 0x000fe80000000800 */
[----:B-1----:R-:W-:Y:S01]  /*a770*/  F2FP.BF16.F32.PACK_AB R105, R180, R119 ;  /* 0x00000077b469723e */ /* 0x002fe200000010ff */
[----:B------:R-:W-:Y:S01]  /*a780*/  FFMA.FTZ R120, R104, R103, -R120 ;  /* 0x0000006768787223 */ /* 0x000fe20000010878 */
[----:B------:R-:W-:Y:S01]  /*a790*/  F2FP.BF16.F32.PACK_AB R104, R178, R125 ;  /* 0x0000007db268723e */ /* 0x000fe200000010ff */
[C---:B------:R-:W-:Y:S01]  /*a7a0*/  HMMA.16816.F32.BF16 R8, R68.reuse, R74, R8 ;  /* 0x0000004a4408723c */ /* 0x040fe20000041808 */
[----:B------:R-:W1:Y:S02]  /*a7b0*/  LDSM.16.MT88.4 R72, [R128+0x8800] ;  /* 0x008800008048783b */ /* 0x000e640000004200 */
[----:B------:R-:W-:Y:S05]  /*a7c0*/  MUFU.EX2 R109, R109 ;  /* 0x0000006d006d7308 */ /* 0x000fea0000000800 */
[C---:B------:R-:W-:Y:S05]  /*a7d0*/  HMMA.16816.F32.BF16 R12, R68.reuse, R80, R12 ;  /* 0x00000050440c723c */ /* 0x040fea000004180c */
[----:B------:R-:W-:Y:S03]  /*a7e0*/  MUFU.EX2 R110, R110 ;  /* 0x0000006e006e7308 */ /* 0x000fe60000000800 */
[C---:B------:R-:W-:Y:S01]  /*a7f0*/  HMMA.16816.F32.BF16 R16, R68.reuse, R82, R16 ;  /* 0x000000524410723c */ /* 0x040fe20000041810 */
[----:B------:R-:W3:Y:S06]  /*a800*/  LDSM.16.MT88.4 R80, [R134+0xa800] ;  /* 0x00a800008650783b */ /* 0x000eec0000004200 */
        /* <DEDUP_REMOVED lines=14> */
[----:B------:R-:W-:Y:S07]  /*a8f0*/  LDSM.16.MT88.4 R80, [R130+0x9000] ;  /* 0x009000008250783b */ /* 0x000fee0000004200 */
[C---:B----4-:R-:W-:Y:S08]  /*a900*/  HMMA.16816.F32.BF16 R44, R68.reuse, R76, R44 ;  /* 0x0000004c442c723c */ /* 0x050ff0000004182c */
[C---:B------:R-:W-:Y:S01]  /*a910*/  HMMA.16816.F32.BF16 R48, R68.reuse, R78, R48 ;  /* 0x0000004e4430723c */ /* 0x040fe20000041830 */
[----:B------:R-:W1:Y:S07]  /*a920*/  LDSM.16.MT88.4 R76, [R128+0xa800] ;  /* 0x00a80000804c783b */ /* 0x000e6e0000004200 */
        /* <DEDUP_REMOVED lines=66> */
[----:B------:R-:W-:Y:S01]  /*ad50*/  FADD.FTZ R125, R125, R0 ;  /* 0x000000007d7d7221 */ /* 0x000fe20000010000 */
[----:B------:R-:W-:Y:S02]  /*ad60*/  IMAD.MOV.U32 R0, RZ, RZ, R101 ;  /* 0x000000ffff007224 */ /* 0x000fe400078e0065 */
        /* <DEDUP_REMOVED lines=9> */
.L_x_12934:
        /* <DEDUP_REMOVED lines=10> */
.L_x_12956:
        /* <DEDUP_REMOVED lines=9> */
[----:B------:R-:W-:-:S02]  /*af30*/  LOP3.LUT R11, R11, 0x1c0, RZ, 0xc0, !PT ;  /* 0x000001c00b0b7812 */ /* 0x000fc400078ec0ff */
[----:B------:R-:W-:Y:S02]  /*af40*/  FSETP.NE.FTZ.AND P0, PT, R8, RZ, PT ;  /* 0x000000ff0800720b */ /* 0x000fe40003f15000 */
        /* <DEDUP_REMOVED lines=9> */
[----:B------:R-:W-:Y:S01]  /*afe0*/  LOP3.LUT R4, R4, R11, RZ, 0xfc, !PT ;  /* 0x0000000b04047212 */ /* 0x000fe200078efcff */
[C---:B------:R-:W-:Y:S01]  /*aff0*/  FMUL.FTZ R92, R7.reuse, R92 ;  /* 0x0000005c075c7220 */ /* 0x040fe20000410000 */
[----:B----4-:R-:W-:Y:S01]  /*b000*/  FSEL R10, R10, 1, P0 ;  /* 0x3f8000000a0a7808 */ /* 0x010fe20000000000 */
        /* <DEDUP_REMOVED lines=17> */
[----:B------:R-:W-:Y:S01]  /*b120*/  FMUL.FTZ R87, R10, R87 ;  /* 0x000000570a577220 */ /* 0x000fe20000410000 */
[----:B------:R-:W-:-:S02]  /*b130*/  VIADD R17, R11, 0x40 ;  /* 0x000000400b117836 */ /* 0x000fc40000000000 */
        /* <DEDUP_REMOVED lines=122> */
[----:B------:R-:W2:Y:S04]  /*b8e0*/  LD.E.64 R14, desc[UR4][R2.64+0x90] ;  /* 0x00009004020e7980 */ /* 0x000ea8000c101b00 */
[----:B------:R1:W5:Y:S04]  /*b8f0*/  LD.E.64 R42, desc[UR4][R2.64+0xa0] ;  /* 0x0000a004022a7980 */ /* 0x000368000c101b00 */
[----:B---3--:R-:W3:Y:S04]  /*b900*/  @!P3 LD.E.64 R48, desc[UR4][R2.64+0x80] ;  /* 0x000080040230b980 */ /* 0x008ee8000c101b00 */
[----:B------:R1:W5:Y:S01]  /*b910*/  LD.E.64 R44, desc[UR4][R2.64+0x70] ;  /* 0x00007004022c7980 */ /* 0x000362000c101b00 */
[----:B----4-:R-:W4:Y:S01]  /*b920*/  S2R R5, SR_TID.X ;  /* 0x0000000000057919 */ /* 0x010f220000002100 */
[----:B------:R-:W-:-:S13]  /*b930*/  ISETP.NE.AND P6, PT, R4, RZ, PT ;  /* 0x000000ff0400720c */ /* 0x000fda0003fc5270 */
[----:B------:R-:W3:Y:S04]  /*b940*/  @!P6 LD.E R10, desc[UR4][R2.64+0x60] ;  /* 0x00006004020ae980 */ /* 0x000ee8000c101900 */
[----:B------:R-:W3:Y:S01]  /*b950*/  @!P6 LD.E R41, desc[UR4][R2.64+0xb4] ;  /* 0x0000b4040229e980 */ /* 0x000ee2000c101900 */
[----:B------:R1:W1:Y:S01]  /*b960*/  @P1 MUFU.LG2 R13, R9 ;  /* 0x00000009000d1308 */ /* 0x0002620000000c00 */
[----:B----4-:R-:W-:Y:S01]  /*b970*/  SHF.L.U32 R7, R5, 0x3, RZ ;  /* 0x0000000305077819 */ /* 0x010fe200000006ff */
[----:B--2---:R-:W-:Y:S01]  /*b980*/  @P3 IMAD.WIDE.U32 R16, R46, R154, RZ ;  /* 0x0000009a2e103225 */ /* 0x004fe200078e00ff */
[----:B------:R-:W-:Y:S02]  /*b990*/  MOV R19, RZ ;  /* 0x000000ff00137202 */ /* 0x000fe40000000f00 */
[----:B------:R-:W-:Y:S01]  /*b9a0*/  LOP3.LUT R18, R7, 0x38, RZ, 0xc0, !PT ;  /* 0x0000003807127812 */ /* 0x000fe200078ec0ff */
[----:B---3--:R-:W-:-:S02]  /*b9b0*/  @!P3 IMAD R6, R49, R151, RZ ;  /* 0x000000973106b224 */ /* 0x008fc400078e02ff */
[----:B------:R-:W2:Y:S01]  /*b9c0*/  @P0 MUFU.LG2 R8, R8 ;  /* 0x0000000800080308 */ /* 0x000ea20000000c00 */
[----:B------:R-:W-:Y:S01]  /*b9d0*/  @!P3 IMAD.WIDE.U32 R48, R48, R151, RZ ;  /* 0x000000973030b225 */ /* 0x000fe200078e00ff */
[----:B------:R-:W-:-:S03]  /*b9e0*/  @P3 MOV R48, R16 ;  /* 0x0000001000303202 */ /* 0x000fc60000000f00 */
[----:B------:R-:W-:Y:S02]  /*b9f0*/  @P3 IMAD R11, R47, R154, RZ ;  /* 0x0000009a2f0b3224 */ /* 0x000fe400078e02ff */
[----:B------:R-:W-:-:S04]  /*ba00*/  IMAD.WIDE.U32 R18, R152, R46, R18 ;  /* 0x0000002e98127225 */ /* 0x000fc800078e0012 */
[----:B-1----:R-:W-:Y:S02]  /*ba10*/  IMAD R9, R15, R150, RZ ;  /* 0x000000960f097224 */ /* 0x002fe400078e02ff */
[----:B------:R-:W-:Y:S02]  /*ba20*/  IMAD R7, R47, R152, RZ ;  /* 0x000000982f077224 */ /* 0x000fe400078e02ff */
[----:B------:R-:W-:Y:S01]  /*ba30*/  IMAD.WIDE.U32 R14, R14, R150, RZ ;  /* 0x000000960e0e7225 */ /* 0x000fe200078e00ff */
[----:B------:R-:W-:Y:S02]  /*ba40*/  @!P3 IADD3 R6, PT, PT, R49, R6, RZ ;  /* 0x000000063106b210 */ /* 0x000fe40007ffe0ff */
[----:B------:R-:W-:Y:S02]  /*ba50*/  @P3 IADD3 R6, PT, PT, R17, R11, RZ ;  /* 0x0000000b11063210 */ /* 0x000fe40007ffe0ff */
[----:B------:R-:W-:Y:S02]  /*ba60*/  IADD3 R7, PT, PT, R19, R7, RZ ;  /* 0x0000000713077210 */ /* 0x000fe40007ffe0ff */
[----:B------:R-:W-:-:S02]  /*ba70*/  IADD3 R9, PT, PT, R15, R9, RZ ;  /* 0x000000090f097210 */ /* 0x000fc40007ffe0ff */
[----:B------:R-:W-:Y:S01]  /*ba80*/  IADD3 R48, P5, P4, R14, R18, R48 ;  /* 0x000000120e307210 */ /* 0x000fe20007cbe030 */
[----:B------:R-:W-:Y:S01]  /*ba90*/  @P1 FMUL.FTZ R13, R13, 0.69314718246459960938 ;  /* 0x3f3172180d0d1820 */ /* 0x000fe20000410000 */
[----:B------:R-:W-:Y:S02]  /*baa0*/  SHF.R.U32.HI R5, RZ, 0x3, R5 ;  /* 0x00000003ff057819 */ /* 0x000fe40000011605 */
[----:B------:R-:W-:Y:S01]  /*bab0*/  IADD3.X R49, PT, PT, R9, R7, R6, P5, P4 ;  /* 0x0000000709317210 */ /* 0x000fe20002fe8406 */
[----:B------:R-:W-:Y:S01]  /*bac0*/  IMAD.MOV.U32 R4, RZ, RZ, 0x7f800000 ;  /* 0x7f800000ff047424 */ /* 0x000fe200078e00ff */
[----:B------:R-:W-:Y:S01]  /*bad0*/  SHF.R.U32.HI R7, RZ, 0x1, R149 ;  /* 0x00000001ff077819 */ /* 0x000fe20000011695 */
[----:B-----5:R-:W-:Y:S01]  /*bae0*/  @P1 FFMA.FTZ R4, R0, R101, R13 ;  /* 0x0000006500041223 */ /* 0x020fe2000001000d */
[----:B------:R-:W-:Y:S01]  /*baf0*/  VIADD R13, R5, 0x10 ;  /* 0x00000010050d7836 */ /* 0x000fe20000000000 */
[----:B------:R-:W-:Y:S01]  /*bb00*/  LOP3.LUT P5, RZ, R149, 0x3, RZ, 0xc0, !PT ;  /* 0x0000000395ff7812 */ /* 0x000fe200078ac0ff */
[----:B--2---:R-:W-:Y:S01]  /*bb10*/  @P0 FMUL.FTZ R9, R8, 0.69314718246459960938 ;  /* 0x3f31721808090820 */ /* 0x004fe20000410000 */
[----:B------:R-:W-:-:S02]  /*bb20*/  IADD3 R11, PT, PT, R5, 0x20, RZ ;  /* 0x00000020050b7810 */ /* 0x000fc40007ffe0ff */
[----:B------:R-:W-:Y:S02]  /*bb30*/  IADD3 R15, PT, PT, R5, 0x30, RZ ;  /* 0x00000030050f7810 */ /* 0x000fe40007ffe0ff */
[----:B------:R-:W-:Y:S02]  /*bb40*/  SHF.R.U32.HI R149, RZ, 0x2, R149 ;  /* 0x00000002ff957819 */ /* 0x000fe40000011695 */
[----:B------:R-:W-:Y:S02]  /*bb50*/  LOP3.LUT R12, R7, 0x30, RZ, 0xc0, !PT ;  /* 0x00000030070c7812 */ /* 0x000fe400078ec0ff */
[----:B------:R-:W-:Y:S01]  /*bb60*/  MOV R6, 0x7f800000 ;  /* 0x7f80000000067802 */ /* 0x000fe20000000f00 */
[----:B------:R-:W-:Y:S01]  /*bb70*/  @P0 FFMA.FTZ R6, R0, R100, R9 ;  /* 0x0000006400060223 */ /* 0x000fe20000010009 */
[-C--:B------:R-:W-:Y:S02]  /*bb80*/  ISETP.GE.AND P2, PT, R13, R142.reuse, PT ;  /* 0x0000008e0d00720c */ /* 0x080fe40003f46270 */
[----:B------:R-:W-:-:S02]  /*bb90*/  ISETP.GE.AND P1, PT, R11, R142, PT ;  /* 0x0000008e0b00720c */ /* 0x000fc40003f26270 */
[----:B------:R-:W-:Y:S02]  /*bba0*/  ISETP.GE.AND P4, PT, R15, R142, PT ;  /* 0x0000008e0f00720c */ /* 0x000fe40003f86270 */
[----:B------:R-:W-:Y:S01]  /*bbb0*/  LOP3.LUT R7, R12, 0x7, R149, 0xf8, !PT ;  /* 0x000000070c077812 */ /* 0x000fe200078ef895 */
[----:B------:R-:W-:-:S04]  /*bbc0*/  @!P6 IMAD R10, R151, R10, R150 ;  /* 0x0000000a970ae224 */ /* 0x000fc800078e0296 */
[----:B------:R-:W-:Y:S01]  /*bbd0*/  @!P6 IMAD R41, R10, R41, RZ ;  /* 0x000000290a29e224 */ /* 0x000fe200078e02ff */
[----:B------:R-:W-:Y:S06]  /*bbe0*/  @!P6 BRA `(.L_x_12943) ;  /* 0x000000000014e947 */ /* 0x000fec0003800000 */
[----:B------:R-:W2:Y:S04]  /*bbf0*/  @!P3 LD.E R0, desc[UR4][R2.64+0xb4] ;  /* 0x0000b4040200b980 */ /* 0x000ea8000c101900 */
[----:B------:R-:W3:Y:S01]  /*bc00*/  LD.E R9, desc[UR4][R2.64+0xd4] ;  /* 0x0000d40402097980 */ /* 0x000ee2000c101900 */
[----:B--2---:R-:W-:Y:S02]  /*bc10*/  @!P3 IMAD R154, R151, R0, RZ ;  /* 0x00000000979ab224 */ /* 0x004fe400078e02ff */
[----:B---3--:R-:W-:-:S05]  /*bc20*/  IMAD R9, R9, R150, RZ ;  /* 0x0000009609097224 */ /* 0x008fca00078e02ff */
[----:B------:R-:W-:-:S07]  /*bc30*/  IADD3 R41, PT, PT, R9, R154, RZ ;  /* 0x0000009a09297210 */ /* 0x000fce0007ffe0ff */
.L_x_12943:
        /* <DEDUP_REMOVED lines=23> */
.L_x_12945:
[----:B------:R-:W-:Y:S05]  /*bdb0*/  BSYNC.RECONVERGENT B0 ;  /* 0x0000000000007941 */ /* 0x000fea0003800200 */
.L_x_12944:
        /* <DEDUP_REMOVED lines=9> */
.L_x_12947:
[----:B------:R-:W-:Y:S05]  /*be50*/  BSYNC.RECONVERGENT B0 ;  /* 0x0000000000007941 */ /* 0x000fea0003800200 */
.L_x_12946:
        /* <DEDUP_REMOVED lines=14> */
.L_x_12949:
[----:B------:R-:W-:Y:S05]  /*bf40*/  BSYNC.RECONVERGENT B0 ;  /* 0x0000000000007941 */ /* 0x000fea0003800200 */
.L_x_12948:
        /* <DEDUP_REMOVED lines=14> */
.L_x_12951:
[----:B------:R-:W-:Y:S05]  /*c030*/  BSYNC.RECONVERGENT B0 ;  /* 0x0000000000007941 */ /* 0x000fea0003800200 */
.L_x_12950:
[----:B------:R-:W-:-:S04]  /*c040*/  MOV R149, 0x0 ;  /* 0x0000000000957802 */ /* 0x000fc80000000f00 */
[----:B-1234-:R-:W-:Y:S05]  /*c050*/  @P4 RET.REL.NODEC R148 `(_ZN5flash24flash_fwd_splitkv_kernelI23Flash_fwd_kernel_traitsILi128ELi64ELi64ELi4ELb0ELb0EN7cutlass10bfloat16_tE19Flash_kernel_traitsILi128ELi64ELi64ELi4ES3_EELb0ELb1ELb0ELb0ELb1ELb0ELb0ELb0EEEvNS_16Flash_fwd_paramsE) ;  /* 0xffffff3c94e84950 */ /* 0x01efea0003c3ffff */
        /* <DEDUP_REMOVED lines=13> */
[----:B-1----:R-:W-:Y:S05]  /*c130*/  RET.REL.NODEC R148 `(_ZN5flash24flash_fwd_splitkv_kernelI23Flash_fwd_kernel_traitsILi128ELi64ELi64ELi4ELb0ELb0EN7cutlass10bfloat16_tE19Flash_kernel_traitsILi128ELi64ELi64ELi4ES3_EELb0ELb1ELb0ELb0ELb1ELb0ELb0ELb0EEEvNS_16Flash_fwd_paramsE) ;  /* 0xffffff3c94b07950 */ /* 0x002fea0003c3ffff */
.L_x_12942:
[----:B------:R-:W-:Y:S01]  /*c140*/  MOV R5, 0x2 ;  /* 0x0000000200057802 */ /* 0x000fe20000000f00 */
[----:B------:R-:W-:Y:S01]  /*c150*/  IMAD.MOV.U32 R4, RZ, RZ, 0x1f ;  /* 0x0000001fff047424 */ /* 0x000fe200078e00ff */
[----:B------:R-:W-:-:S07]  /*c160*/  MOV R6, 0xffffffff ;  /* 0xffffffff00067802 */ /* 0x000fce0000000f00 */
[----:B-1---5:R-:W-:Y:S05]  /*c170*/  WARPSYNC.COLLECTIVE R6, `(.L_x_12952) ;  /* 0x0000000006087348 */ /* 0x022fea0003c00000 */
[----:B------:R2:W3:Y:S02]  /*c180*/  SHFL.BFLY P0, R10, R167, R5, R4 ;  /* 0x0c000005a70a7389 */ /* 0x0004e40000000004 */
[----:B-123-5:R-:W-:Y:S05]  /*c190*/  ENDCOLLECTIVE ;  /* 0x000000000000791b */ /* 0x02efea0003800000 */
.L_x_12952:
[----:B------:R-:W-:Y:S02]  /*c1a0*/  IMAD.MOV.U32 R8, RZ, RZ, R10 ;  /* 0x000000ffff087224 */ /* 0x000fe400078e000a */
[----:B------:R-:W-:Y:S02]  /*c1b0*/  IMAD.MOV.U32 R5, RZ, RZ, 0x1 ;  /* 0x00000001ff057424 */ /* 0x000fe400078e00ff */
[----:B------:R-:W-:-:S05]  /*c1c0*/  FADD.FTZ R8, R8, R167 ;  /* 0x000000a708087221 */ /* 0x000fca0000010000 */
[----:B------:R-:W-:-:S07]  /*c1d0*/  MOV R167, R8 ;  /* 0x0000000800a77202 */ /* 0x000fce0000000f00 */
[----:B------:R-:W-:Y:S05]  /*c1e0*/  WARPSYNC.COLLECTIVE R6, `(.L_x_12953) ;  /* 0x0000000006087348 */ /* 0x000fea0003c00000 */
[----:B------:R1:W2:Y:S02]  /*c1f0*/  SHFL.BFLY P0, R10, R167, R5, R4 ;  /* 0x0c000005a70a7389 */ /* 0x0002a40000000004 */
[----:B-12---:R-:W-:Y:S05]  /*c200*/  ENDCOLLECTIVE ;  /* 0x000000000000791b */ /* 0x006fea0003800000 */
.L_x_12953:
[----:B------:R-:W-:Y:S01]  /*c210*/  MOV R167, R166 ;  /* 0x000000a600a77202 */ /* 0x000fe20000000f00 */
[----:B------:R-:W-:Y:S01]  /*c220*/  IMAD.MOV.U32 R5, RZ, RZ, 0x2 ;  /* 0x00000002ff057424 */ /* 0x000fe200078e00ff */
[----:B------:R-:W-:-:S07]  /*c230*/  MOV R9, R10 ;  /* 0x0000000a00097202 */ /* 0x000fce0000000f00 */
[----:B------:R-:W-:Y:S05]  /*c240*/  WARPSYNC.COLLECTIVE R6, `(.L_x_12954) ;  /* 0x0000000006087348 */ /* 0x000fea0003c00000 */
[----:B------:R1:W2:Y:S02]  /*c250*/  SHFL.BFLY P0, R10, R167, R5, R4 ;  /* 0x0c000005a70a7389 */ /* 0x0002a40000000004 */
[----:B-12---:R-:W-:Y:S05]  /*c260*/  ENDCOLLECTIVE ;  /* 0x000000000000791b */ /* 0x006fea0003800000 */
.L_x_12954:
[----:B------:R-:W-:Y:S01]  /*c270*/  FADD.FTZ R9, R8, R9 ;  /* 0x0000000908097221 */ /* 0x000fe20000010000 */
[----:B------:R-:W-:Y:S01]  /*c280*/  FADD.FTZ R7, R10, R166 ;  /* 0x000000a60a077221 */ /* 0x000fe20000010000 */
[----:B------:R-:W-:-:S04]  /*c290*/  MOV R5, 0x1 ;  /* 0x0000000100057802 */ /* 0x000fc80000000f00 */
[----:B------:R-:W-:-:S07]  /*c2a0*/  MOV R167, R7 ;  /* 0x0000000700a77202 */ /* 0x000fce0000000f00 */
[----:B------:R-:W-:Y:S05]  /*c2b0*/  WARPSYNC.COLLECTIVE R6, `(.L_x_12955) ;  /* 0x0000000006087348 */ /* 0x000fea0003c00000 */
[----:B------:R1:W2:Y:S02]  /*c2c0*/  SHFL.BFLY P0, R10, R167, R5, R4 ;  /* 0x0c000005a70a7389 */ /* 0x0002a40000000004 */
[----:B-12---:R-:W-:Y:S05]  /*c2d0*/  ENDCOLLECTIVE ;  /* 0x000000000000791b */ /* 0x006fea0003800000 */
.L_x_12955:
[----:B------:R-:W-:Y:S05]  /*c2e0*/  BRA `(.L_x_12956) ;  /* 0xffffffe800ec7947 */ /* 0x000fea000383ffff */
.L_x_12957:
        /* <DEDUP_REMOVED lines=9> */
.L_x_14964:


//--------------------- .text._ZN5flash24flash_fwd_splitkv_kernelI23Flash_fwd_kernel_traitsILi128ELi64ELi64ELi4ELb0ELb0EN7cutlass10bfloat16_tE19Flash_kernel_traitsILi128ELi64ELi64ELi4ES3_EELb0ELb1ELb0ELb0ELb1ELb1ELb0ELb0EEEvNS_16Flash_fwd_paramsE --------------------------
	.section	.text._ZN5flash24flash_fwd_splitkv_kernelI23Flash_fwd_kernel_traitsILi128ELi64ELi64ELi4ELb0ELb0EN7cutlass10bfloat16_tE19Flash_kernel_traitsILi128ELi64ELi64ELi4ES3_EELb0ELb1ELb0ELb0ELb1ELb1ELb0ELb0EEEvNS_16Flash_fwd_paramsE,"ax",@progbits
	.align	128
        .global         _ZN5flash24flash_fwd_splitkv_kernelI23Flash_fwd_kernel_traitsILi128ELi64ELi64ELi4ELb0ELb0EN7cutlass10bfloat16_tE19Flash_kernel_traitsILi128ELi64ELi64ELi4ES3_EELb0ELb1ELb0ELb0ELb1ELb1ELb0ELb0EEEvNS_16Flash_fwd_paramsE
        .type           _ZN5flash24flash_fwd_splitkv_kernelI23Flash_fwd_kernel_traitsILi128ELi64ELi64ELi4ELb0ELb0EN7cutlass10bfloat16_tE19Flash_kernel_traitsILi128ELi64ELi64ELi4ES3_EELb0ELb1ELb0ELb0ELb1ELb1ELb0ELb0EEEvNS_16Flash_fwd_paramsE,@function
        .size           _ZN5flash24flash_fwd_splitkv_kernelI23Flash_fwd_kernel_traitsILi128ELi64ELi64ELi4ELb0ELb0EN7cutlass10bfloat16_tE19Flash_kernel_traitsILi128ELi64ELi64ELi4ES3_EELb0ELb1ELb0ELb0ELb1ELb1ELb0ELb0EEEvNS_16Flash_fwd_paramsE,(.L_x_14965 - _ZN5flash24flash_fwd_splitkv_kernelI23Flash_fwd_kernel_traitsILi128ELi64ELi64ELi4ELb0ELb0EN7cutlass10bfloat16_tE19Flash_kernel_traitsILi128ELi64ELi64ELi4ES3_EELb0ELb1ELb0ELb0ELb1ELb1ELb0ELb0EEEvNS_16Flash_fwd_paramsE)
        .other          _ZN5flash24flash_fwd_splitkv_kernelI23Flash_fwd_kernel_traitsILi128ELi64ELi64ELi4ELb0ELb0EN7cutlass10bfloat16_tE19Flash_kernel_traitsILi128ELi64ELi64ELi4ES3_EELb0ELb1ELb0ELb0ELb1ELb1ELb0ELb0EEEvNS_16Flash_fwd_paramsE,@"STO_CUDA_ENTRY STV_DEFAULT"
_ZN5flash24flash_fwd_splitkv_kernelI23Flash_fwd_kernel_traitsILi128ELi64ELi64ELi4ELb0ELb0EN7cutlass10bfloat16_tE19Flash_kernel_traitsILi128ELi64ELi64ELi4ES3_EELb0ELb1ELb0ELb0ELb1ELb1ELb0ELb0EEEvNS_16Flash_fwd_paramsE:
.text._ZN5flash24flash_fwd_splitkv_kernelI23Flash_fwd_kernel_traitsILi128ELi64ELi64ELi4ELb0ELb0EN7cutlass10bfloat16_tE19Flash_kernel_traitsILi128ELi64ELi64ELi4ES3_EELb0ELb1ELb0ELb0ELb1ELb1ELb0ELb0EEEvNS_16Flash_fwd_paramsE:
[----:B------:R-:W-:Y:S01]  /*0000*/  LDC R1, c[0x0][0x37c] ;  /* 0x0000df00ff017b82 */ /* 0x000fe20000000800 */
[----:B------:R-:W1:Y:S07]  /*0010*/  S2R R31, SR_CTAID.X ;  /* 0x00000000001f7919 */ /* 0x000e6e0000002500 */
[----:B------:R-:W2:Y:S01]  /*0020*/  LDC.64 R2, c[0x0][0x348] ;  /* 0x0000d200ff027b82 */ /* 0x000ea20000000a00 */
[----:B------:R-:W-:Y:S01]  /*0030*/  BSSY.RECONVERGENT B3, `(.L_x_12958) ;  /* 0x0000005000037945 */ /* 0x000fe20003800200 */
[----:B------:R-:W-:Y:S01]  /*0040*/  MOV R148, 0x80 ;  /* 0x0000008000947802 */ /* 0x000fe20000000f00 */
[----:B------:R-:W3:Y:S01]  /*0050*/  S2R R151, SR_CTAID.Y ;  /* 0x0000000000977919 */ /* 0x000ee20000002600 */
[----:B------:R-:W4:Y:S05]  /*0060*/  S2R R150, SR_CTAID.Z ;  /* 0x0000000000967919 */ /* 0x000f2a0000002700 */
[----:B-1234-:R-:W-:Y:S05]  /*0070*/  CALL.REL.NOINC `($_ZN5flash24flash_fwd_splitkv_kernelI23Flash_fwd_kernel_traitsILi128ELi64ELi64ELi4ELb0ELb0EN7cutlass10bfloat16_tE19Flash_kernel_traitsILi128ELi64ELi64ELi4ES3_EELb0ELb1ELb0ELb0ELb1ELb1ELb0ELb0EEEvNS_16Flash_fwd_paramsE$_ZN5flash30compute_attn_1rowblock_splitkvI23Flash_fwd_kernel_traitsILi128ELi64ELi64ELi4ELb0ELb0EN7cutlass10bfloat16_tE19Flash_kernel_traitsILi128ELi64ELi64ELi4ES3_EELb0ELb1ELb0ELb0ELb1ELb1ELb0ELb0ENS_16Flash_fwd_paramsEEEvRKT8_iiiii) ;  /* 0x0000000000087944 */ /* 0x01efea0003c00000 */
[----:B------:R-:W-:Y:S05]  /*0080*/  BSYNC.RECONVERGENT B3 ;  /* 0x0000000000037941 */ /* 0x000fea0003800200 */
.L_x_12958:
[----:B------:R-:W-:Y:S05]  /*0090*/  EXIT ;  /* 0x000000000000794d */ /* 0x000fea0003800000 */
        .type           $_ZN5flash24flash_fwd_splitkv_kernelI23Flash_fwd_kernel_traitsILi128ELi64ELi64ELi4ELb0ELb0EN7cutlass10bfloat16_tE19Flash_kernel_traitsILi128ELi64ELi64ELi4ES3_EELb0ELb1ELb0ELb0ELb1ELb1ELb0ELb0EEEvNS_16Flash_fwd_paramsE$_ZN5flash30compute_attn_1rowblock_splitkvI23Flash_fwd_kernel_traitsILi128ELi64ELi64ELi4ELb0ELb0EN7cutlass10bfloat16_tE19Flash_kernel_traitsILi128ELi64ELi64ELi4ES3_EELb0ELb1ELb0ELb0ELb1ELb1ELb0ELb0ENS_16Flash_fwd_paramsEEEvRKT8_iiiii,@function
        .size           $_ZN5flash24flash_fwd_splitkv_kernelI23Flash_fwd_kernel_traitsILi128ELi64ELi64ELi4ELb0ELb0EN7cutlass10bfloat16_tE19Flash_kernel_traitsILi128ELi64ELi64ELi4ES3_EELb0ELb1ELb0ELb0ELb1ELb1ELb0ELb0EEEvNS_16Flash_fwd_paramsE$_ZN5flash30compute_attn_1rowblock_splitkvI23Flash_fwd_kernel_traitsILi128ELi64ELi64ELi4ELb0ELb0EN7cutlass10bfloat16_tE19Flash_kernel_traitsILi128ELi64ELi64ELi4ES3_EELb0ELb1ELb0ELb0ELb1ELb1ELb0ELb0ENS_16Flash_fwd_paramsEEEvRKT8_iiiii,(.L_x_14965 - $_ZN5flash24flash_fwd_splitkv_kernelI23Flash_fwd_kernel_traitsILi128ELi64ELi64ELi4ELb0ELb0EN7cutlass10bfloat16_tE19Flash_kernel_traitsILi128ELi64ELi64ELi4ES3_EELb0ELb1ELb0ELb0ELb1ELb1ELb0ELb0EEEvNS_16Flash_fwd_paramsE$_ZN5flash30compute_attn_1rowblock_splitkvI23Flash_fwd_kernel_traitsILi128ELi64ELi64ELi4ELb0ELb0EN7cutlass10bfloat16_tE19Flash_kernel_traitsILi128ELi64ELi64ELi4ES3_EELb0ELb1ELb0ELb0ELb1ELb1ELb0ELb0ENS_16Flash_fwd_paramsEEEvRKT8_iiiii)
$_ZN5flash24flash_fwd_splitkv_kernelI23Flash_fwd_kernel_traitsILi128ELi64ELi64ELi4ELb0ELb0EN7cutlass10bfloat16_tE19Flash_kernel_traitsILi128ELi64ELi64ELi4ES3_EELb0ELb1ELb0ELb0ELb1ELb1ELb0ELb0EEEvNS_16Flash_fwd_paramsE$_ZN5flash30compute_attn_1rowblock_splitkvI23Flash_fwd_kernel_traitsILi128ELi64ELi64ELi4ELb0ELb0EN7cutlass10bfloat16_tE19Flash_kernel_traitsILi128ELi64ELi64ELi4ES3_EELb0ELb1ELb0ELb0ELb1ELb1ELb0ELb0ENS_16Flash_fwd_paramsEEEvRKT8_iiiii:
        /* <DEDUP_REMOVED lines=39> */
.L_x_12960:
[----:B------:R-:W-:Y:S05]  /*0310*/  BSYNC.RECONVERGENT B0 ;  /* 0x0000000000007941 */ /* 0x000fea0003800200 */
.L_x_12959:
[----:B------:R-:W-:Y:S04]  /*0320*/  BSSY.RECONVERGENT B0, `(.L_x_12961) ;  /* 0x0000007000007945 */ /* 0x000fe80003800200 */
[----:B------:R-:W-:Y:S05]  /*0330*/  @!P3 BRA `(.L_x_12962) ;  /* 0x000000000014b947 */ /* 0x000fea0003800000 */
[----:B------:R-:W4:Y:S02]  /*0340*/  LD.E.U8 R6, desc[UR4][R2.64+0x1b2] ;  /* 0x0001b20402067980 */ /* 0x000f24000c101100 */
[----:B----4-:R-:W-:-:S13]  /*0350*/  ISETP.NE.AND P1, PT, R6, RZ, PT ;  /* 0x000000ff0600720c */ /* 0x010fda0003f25270 */
[----:B------:R-:W4:Y:S02]  /*0360*/  @P1 LD.E R6, desc[UR4][R10.64+0x4] ;  /* 0x000004040a061980 */ /* 0x000f24000c101900 */
[----:B----45:R-:W-:-:S06]  /*0370*/  @P1 IADD3 R101, PT, PT, R6, -R13, RZ ;  /* 0x8000000d06651210 */ /* 0x030fcc0007ffe0ff */
[----:B------:R4:W5:Y:S02]  /*0380*/  @!P1 LD.E R101, desc[UR4][R10.64] ;  /* 0x000000040a659980 */ /* 0x000964000c101900 */
.L_x_12962:
[----:B------:R-:W-:Y:S05]  /*0390*/  BSYNC.RECONVERGENT B0 ;  /* 0x0000000000007941 */ /* 0x000fea0003800200 */
.L_x_12961:
        /* <DEDUP_REMOVED lines=8> */
.L_x_12964:
[----:B------:R-:W5:Y:S01]  /*0420*/  LD.E.64 R6, desc[UR4][R2.64+0x108] ;  /* 0x0001080402067980 */ /* 0x000f62000c101b00 */
[----:B------:R-:W-:Y:S01]  /*0430*/  BSSY.RECONVERGENT B0, `(.L_x_12966) ;  /* 0x0000006000007945 */ /* 0x000fe20003800200 */
[----:B------:R-:W-:Y:S01]  /*0440*/  IMAD.MOV.U32 R5, RZ, RZ, RZ ;  /* 0x000000ffff057224 */ /* 0x000fe200078e00ff */
[----:B-----5:R-:W-:-:S04]  /*0450*/  ISETP.NE.U32.AND P0, PT, R6, RZ, PT ;  /* 0x000000ff0600720c */ /* 0x020fc80003f05070 */
[----:B------:R-:W-:-:S13]  /*0460*/  ISETP.NE.AND.EX P0, PT, R7, RZ, PT, P0 ;  /* 0x000000ff0700720c */ /* 0x000fda0003f05300 */
[----:B------:R-:W-:Y:S05]  /*0470*/  @!P0 BRA `(.L_x_12967) ;  /* 0x0000000000048947 */ /* 0x000fea0003800000 */
[----:B------:R1:W5:Y:S02]  /*0480*/  LD.E R5, desc[UR4][R2.64+0xbc] ;  /* 0x0000bc0402057980 */ /* 0x000364000c101900 */
.L_x_12967:
[----:B------:R-:W-:Y:S05]  /*0490*/  BSYNC.RECONVERGENT B0 ;  /* 0x0000000000007941 */ /* 0x000fea0003800200 */
.L_x_12966:
[----:B-----5:R-:W-:Y:S02]  /*04a0*/  IADD3 R101, PT, PT, R5, R101, -R12 ;  /* 0x0000006505657210 */ /* 0x020fe40007ffe80c */
.L_x_12965:
[----:B------:R-:W-:Y:S05]  /*04b0*/  BSYNC.RECONVERGENT B1 ;  /* 0x0000000000017941 */ /* 0x000fea0003800200 */
.L_x_12963:
[----:B------:R-:W-:Y:S01]  /*04c0*/  IMAD.SHL.U32 R152, R31, 0x40, RZ ;  /* 0x000000401f987824 */ /* 0x000fe200078e00ff */
[----:B------:R-:W-:Y:S01]  /*04d0*/  MOV R6, R148 ;  /* 0x0000009400067202 */ /* 0x000fe20000000f00 */
[----:B------:R-:W-:-:S03]  /*04e0*/  IMAD.MOV.U32 R7, RZ, RZ, 0x0 ;  /* 0x00000000ff077424 */ /* 0x000fc600078e00ff */
[----:B------:R-:W-:-:S13]  /*04f0*/  ISETP.GT.AND P0, PT, R107, R152, PT ;  /* 0x000000986b00720c */ /* 0x000fda0003f04270 */
[----:B-1234-:R-:W-:Y:S05]  /*0500*/  @!P0 RET.REL.NODEC R6 `(_ZN5flash24flash_fwd_splitkv_kernelI23Flash_fwd_kernel_traitsILi128ELi64ELi64ELi4ELb0ELb0EN7cutlass10bfloat16_tE19Flash_kernel_traitsILi128ELi64ELi64ELi4ES3_EELb0ELb1ELb0ELb0ELb1ELb1ELb0ELb0EEEvNS_16Flash_fwd_paramsE) ;  /* 0xfffffff806bc8950 */ /* 0x01efea0003c3ffff */
        /* <DEDUP_REMOVED lines=79> */
.L_x_12970:
[----:B------:R-:W-:Y:S05]  /*0a00*/  BSYNC.RECONVERGENT B0 ;  /* 0x0000000000007941 */ /* 0x000fea0003800200 */
.L_x_12969:
        /* <DEDUP_REMOVED lines=18> */
.L_x_12972:
[----:B------:R-:W-:Y:S05]  /*0b30*/  BSYNC.RECONVERGENT B0 ;  /* 0x0000000000007941 */ /* 0x000fea0003800200 */
.L_x_12971:
        /* <DEDUP_REMOVED lines=14> */
.L_x_12974:
[----:B------:R-:W-:Y:S05]  /*0c20*/  BSYNC.RECONVERGENT B0 ;  /* 0x0000000000007941 */ /* 0x000fea0003800200 */
.L_x_12973:
        /* <DEDUP_REMOVED lines=14> */
.L_x_12976:
[----:B------:R-:W-:Y:S05]  /*0d10*/  BSYNC.RECONVERGENT B0 ;  /* 0x0000000000007941 */ /* 0x000fea0003800200 */
.L_x_12975:
[----:B------:R-:W-:Y:S01]  /*0d20*/  MOV R149, 0x0 ;  /* 0x0000000000957802 */ /* 0x000fe20000000f00 */
[----:B------:R-:W-:Y:S04]  /*0d30*/  @!P6 ST.E desc[UR4][R4.64], R11 ;  /* 0x0000000b0400e985 */ /* 0x000fe8000c101904 */
[----:B------:R-:W-:Y:S04]  /*0d40*/  @!P5 ST.E desc[UR4][R4.64+0x40], R9 ;  /* 0x000040090400d985 */ /* 0x000fe8000c101904 */
[----:B------:R1:W-:Y:S02]  /*0d50*/  @!P4 ST.E desc[UR4][R4.64+0x80], R7 ;  /* 0x000080070400c985 */ /* 0x0003e4000c101904 */
[----:B-123-5:R-:W-:Y:S05]  /*0d60*/  @P3 RET.REL.NODEC R148 `(_ZN5flash24flash_fwd_splitkv_kernelI23Flash_fwd_kernel_traitsILi128ELi64ELi64ELi4ELb0ELb0EN7cutlass10bfloat16_tE19Flash_kernel_traitsILi128ELi64ELi64ELi4ES3_EELb0ELb1ELb0ELb0ELb1ELb1ELb0ELb0EEEvNS_16Flash_fwd_paramsE) ;  /* 0xfffffff094a43950 */ /* 0x02efea0003c3ffff */
[----:B------:R-:W-:Y:S02]  /*0d70*/  MOV R3, 0x7f800000 ;  /* 0x7f80000000037802 */ /* 0x000fe40000000f00 */
[----:B------:R-:W-:-:S03]  /*0d80*/  MOV R149, 0x0 ;  /* 0x0000000000957802 */ /* 0x000fc60000000f00 */
[----:B------:R1:W-:Y:S02]  /*0d90*/  ST.E desc[UR4][R4.64+0xc0], R3 ;  /* 0x0000c00304007985 */ /* 0x0003e4000c101904 */
[----:B-1----:R-:W-:Y:S05]  /*0da0*/  RET.REL.NODEC R148 `(_ZN5flash24flash_fwd_splitkv_kernelI23Flash_fwd_kernel_traitsILi128ELi64ELi64ELi4ELb0ELb0EN7cutlass10bfloat16_tE19Flash_kernel_traitsILi128ELi64ELi64ELi4ES3_EELb0ELb1ELb0ELb0ELb1ELb1ELb0ELb0EEEvNS_16Flash_fwd_paramsE) ;  /* 0xfffffff094947950 */ /* 0x002fea0003c3ffff */
.L_x_12968:
        /* <DEDUP_REMOVED lines=101> */
.L_x_12978:
        /* <DEDUP_REMOVED lines=33> */
[----:B----4-:R-:W-:Y:S01]  /*1610*/  @!P3 IMAD R9, R19, R11, RZ ;  /* 0x0000000b1309b224 */ /* 0x010fe200078e02ff */
        /* <DEDUP_REMOVED lines=43> */
.L_x_12979:
[----:B------:R-:W-:Y:S05]  /*18d0*/  BSYNC.RECONVERGENT B0 ;  /* 0x0000000000007941 */ /* 0x000fea0003800200 */
.L_x_12977:
        /* <DEDUP_REMOVED lines=29> */
[-C--:B-----5:R-:W-:Y:S02]  /*1ab0*/  IMAD R11, R17, R104.reuse, RZ ;  /* 0x00000068110b7224 */ /* 0x0a0fe400078e02ff */
[----:B------:R-:W-:Y:S01]  /*1ac0*/  IMAD.MOV.U32 R9, RZ, RZ, R16 ;  /* 0x000000ffff097224 */ /* 0x000fe200078e0010 */
[----:B------:R-:W-:Y:S01]  /*1ad0*/  SHF.L.U32 R0, R149, 0x3, RZ ;  /* 0x0000000395007819 */ /* 0x000fe200000006ff */
[C---:B------:R-:W-:Y:S02]  /*1ae0*/  IMAD R11, R4.reuse, R105, R11 ;  /* 0x00000069040b7224 */ /* 0x040fe400078e020b */
[----:B------:R-:W-:Y:S01]  /*1af0*/  @!P2 IMAD.MOV R9, RZ, RZ, -R9 ;  /* 0x000000ffff09a224 */ /* 0x000fe200078e0a09 */
[----:B------:R-:W-:Y:S01]  /*1b00*/  @!P3 LOP3.LUT R9, RZ, R7, RZ, 0x33, !PT ;  /* 0x00000007ff09b212 */ /* 0x000fe200078e33ff */
[----:B------:R-:W-:Y:S01]  /*1b10*/  IMAD.WIDE.U32 R28, R4, R104, RZ ;  /* 0x00000068041c7225 */ /* 0x000fe200078e00ff */
[----:B------:R-:W-:-:S02]  /*1b20*/  LOP3.LUT R4, R0, 0x38, RZ, 0xc0, !PT ;  /* 0x0000003800047812 */ /* 0x000fc400078ec0ff */
        /* <DEDUP_REMOVED lines=14> */
[----:B------:R-:W-:Y:S01]  /*1c10*/  IMAD.X R11, R6, 0x1, R11, P2 ;  /* 0x00000001060b7824 */ /* 0x000fe200010e060b */
[----:B------:R-:W-:Y:S01]  /*1c20*/  IADD3 R5, PT, PT, R27, R5, RZ ;  /* 0x000000051b057210 */ /* 0x000fe20007ffe0ff */
[----:B------:R-:W1:Y:S01]  /*1c30*/  S2R R9, SR_CgaCtaId ;  /* 0x0000000000097919 */ /* 0x000e620000008800 */
[----:B------:R-:W-:Y:S02]  /*1c40*/  IMAD R147, R105, R16, RZ ;  /* 0x0000001069937224 */ /* 0x000fe400078e02ff */
[----:B------:R-:W-:-:S04]  /*1c50*/  IMAD.WIDE.U32 R10, R16, R104, R10 ;  /* 0x00000068100a7225 */ /* 0x000fc800078e000a */
[----:B------:R-:W-:Y:S01]  /*1c60*/  IMAD.IADD R147, R11, 0x1, R147 ;  /* 0x000000010b937824 */ /* 0x000fe200078e0293 */
[----:B------:R-:W-:Y:S01]  /*1c70*/  IADD3 R11, PT, PT, R16, 0x10, RZ ;  /* 0x00000010100b7810 */ /* 0x000fe20007ffe0ff */
[----:B------:R-:W-:-:S05]  /*1c80*/  IMAD.IADD R142, R107, 0x1, -R152 ;  /* 0x000000016b8e7824 */ /* 0x000fca00078e0a98 */
[-C--:B------:R-:W-:Y:S01]  /*1c90*/  ISETP.GE.AND P4, PT, R11, R142.reuse, PT ;  /* 0x0000008e0b00720c */ /* 0x080fe20003f86270 */
[----:B------:R-:W-:Y:S01]  /*1ca0*/  IMAD.MOV.U32 R17, RZ, RZ, RZ ;  /* 0x000000ffff117224 */ /* 0x000fe200078e00ff */
[----:B------:R-:W-:Y:S01]  /*1cb0*/  ISETP.GE.AND P5, PT, R16, R142, PT ;  /* 0x0000008e1000720c */ /* 0x000fe20003fa6270 */
[----:B------:R-:W-:Y:S01]  /*1cc0*/  IMAD.WIDE.U32 R30, R31, 0x40, R16 ;  /* 0x000000401f1e7825 */ /* 0x000fe200078e0010 */
[----:B------:R-:W-:Y:S02]  /*1cd0*/  LOP3.LUT R8, R0, 0x1c0, RZ, 0xc0, !PT ;  /* 0x000001c000087812 */ /* 0x000fe400078ec0ff */
[----:B------:R-:W-:-:S04]  /*1ce0*/  IADD3 R120, PT, PT, R160, -0x1, RZ ;  /* 0xffffffffa0787810 */ /* 0x000fc80007ffe0ff */
[----:B------:R-:W-:Y:S02]  /*1cf0*/  SHF.L.U32 R102, R120, 0x6, RZ ;  /* 0x0000000678667819 */ /* 0x000fe400000006ff */
[----:B--2---:R-:W-:-:S04]  /*1d00*/  LEA R144, P2, R26, R24, 0x1 ;  /* 0x000000181a907211 */ /* 0x004fc800078408ff */
[----:B------:R-:W-:Y:S01]  /*1d10*/  LEA.HI.X R145, R26, R25, R5, 0x1, P2 ;  /* 0x000000191a917211 */ /* 0x000fe200010f0c05 */
[----:B---3--:R-:W-:Y:S02]  /*1d20*/  @P1 IMAD R7, R21, R154, RZ ;  /* 0x0000009a15071224 */ /* 0x008fe400078e02ff */
[----:B----4-:R-:W-:-:S04]  /*1d30*/  @!P1 IMAD.WIDE.U32 R24, R18, R151, RZ ;  /* 0x0000009712189225 */ /* 0x010fc800078e00ff */
[----:B------:R-:W-:Y:S02]  /*1d40*/  @!P1 IMAD R6, R19, R151, RZ ;  /* 0x0000009713069224 */ /* 0x000fe400078e02ff */
[----:B------:R-:W-:-:S04]  /*1d50*/  @P1 IMAD.WIDE.U32 R18, R20, R154, RZ ;  /* 0x0000009a14121225 */ /* 0x000fc800078e00ff */
[----:B------:R-:W-:Y:S02]  /*1d60*/  @!P1 IMAD.MOV.U32 R5, RZ, RZ, R24 ;  /* 0x000000ffff059224 */ /* 0x000fe400078e0018 */
[----:B------:R-:W-:Y:S01]  /*1d70*/  @P1 IMAD.MOV.U32 R5, RZ, RZ, R18 ;  /* 0x000000ffff051224 */ /* 0x000fe200078e0012 */
[----:B------:R-:W-:Y:S02]  /*1d80*/  LEA R146, P2, R10, R12, 0x1 ;  /* 0x0000000c0a927211 */ /* 0x000fe400078408ff */
[----:B------:R-:W-:Y:S01]  /*1d90*/  @!P1 IADD3 R6, PT, PT, R25, R6, RZ ;  /* 0x0000000619069210 */ /* 0x000fe20007ffe0ff */
[----:B------:R-:W-:Y:S01]  /*1da0*/  @P1 IMAD.IADD R6, R19, 0x1, R7 ;  /* 0x0000000113061824 */ /* 0x000fe200078e0207 */
[----:B------:R-:W-:Y:S02]  /*1db0*/  IADD3 R12, P6, PT, R4, R5, RZ ;  /* 0x00000005040c7210 */ /* 0x000fe40007fde0ff */
[C---:B------:R-:W-:Y:S01]  /*1dc0*/  IADD3 R5, PT, PT, R16.reuse, 0x30, RZ ;  /* 0x0000003010057810 */ /* 0x040fe20007ffe0ff */
[----:B------:R-:W-:Y:S01]  /*1dd0*/  VIADD R7, R16, 0x20 ;  /* 0x0000002010077836 */ /* 0x000fe20000000000 */
[----:B------:R-:W-:Y:S01]  /*1de0*/  LEA.HI.X R147, R10, R13, R147, 0x1, P2 ;  /* 0x0000000d0a937211 */ /* 0x000fe200010f0c93 */
[----:B------:R-:W-:Y:S01]  /*1df0*/  IMAD.X R13, RZ, RZ, R6, P6 ;  /* 0x000000ffff0d7224 */ /* 0x000fe200030e0606 */
[----:B------:R-:W-:Y:S01]  /*1e00*/  ISETP.GE.AND P3, PT, R5, R142, PT ;  /* 0x0000008e0500720c */ /* 0x000fe20003f66270 */
[----:B------:R-:W-:Y:S01]  /*1e10*/  IMAD R27, R15, R150, RZ ;  /* 0x000000960f1b7224 */ /* 0x000fe200078e02ff */
[----:B------:R-:W-:Y:S01]  /*1e20*/  ISETP.GE.AND P2, PT, R7, R142, PT ;  /* 0x0000008e0700720c */ /* 0x000fe20003f46270 */
[----:B------:R-:W-:Y:S01]  /*1e30*/  IMAD.WIDE.U32 R14, R14, R150, R12 ;  /* 0x000000960e0e7225 */ /* 0x000fe200078e000c */
[----:B------:R-:W-:-:S02]  /*1e40*/  @!P4 IADD3 R25, P1, PT, R30, 0x10, RZ ;  /* 0x000000101e19c810 */ /* 0x000fc40007f3e0ff */
[----:B------:R-:W-:Y:S02]  /*1e50*/  MOV R4, 0x400 ;  /* 0x0000040000047802 */ /* 0x000fe40000000f00 */
[----:B------:R-:W-:Y:S01]  /*1e60*/  @!P4 IADD3.X R29, PT, PT, RZ, R31, RZ, P1, !PT ;  /* 0x0000001fff1dc210 */ /* 0x000fe20000ffe4ff */
[----:B------:R-:W-:Y:S01]  /*1e70*/  @!P5 IMAD R19, R31, R20, RZ ;  /* 0x000000141f13d224 */ /* 0x000fe200078e02ff */
[----:B------:R-:W-:Y:S01]  /*1e80*/  @!P5 MOV R26, R14 ;  /* 0x0000000e001ad202 */ /* 0x000fe20000000f00 */
[----:B------:R-:W-:Y:S01]  /*1e90*/  IMAD.IADD R27, R15, 0x1, R27 ;  /* 0x000000010f1b7824 */ /* 0x000fe200078e021b */
        /* <DEDUP_REMOVED lines=8> */
[----:B------:R-:W-:Y:S01]  /*1f20*/  @!P5 LEA R18, P1, R28, R22, 0x1 ;  /* 0x000000161c12d211 */ /* 0x000fe200078208ff */
[-C--:B------:R-:W-:Y:S02]  /*1f30*/  @!P4 IMAD R10, R21, R25.reuse, R10 ;  /* 0x00000019150ac224 */ /* 0x080fe400078e020a */
[----:B------:R-:W-:Y:S02]  /*1f40*/  @!P5 IMAD.IADD R4, R29, 0x1, R4 ;  /* 0x000000011d04d824 */ /* 0x000fe400078e0204 */
[----:B------:R-:W-:Y:S01]  /*1f50*/  @!P4 IMAD.WIDE.U32 R24, R20, R25, R14 ;  /* 0x000000191418c225 */ /* 0x000fe200078e000e */
[----:B------:R-:W-:Y:S02]  /*1f60*/  @!P2 IADD3.X R17, PT, PT, RZ, R31, RZ, P6, !PT ;  /* 0x0000001fff11a210 */ /* 0x000fe400037fe4ff */
[----:B------:R-:W-:-:S02]  /*1f70*/  LOP3.LUT R15, R8, 0x38, R149, 0xf8, !PT ;  /* 0x00000038080f7812 */ /* 0x000fc400078ef895 */
[----:B------:R-:W-:Y:S02]  /*1f80*/  @!P5 LEA.HI.X R19, R28, R23, R4, 0x1, P1 ;  /* 0x000000171c13d211 */ /* 0x000fe400008f0c04 */
[----:B------:R-:W-:Y:S02]  /*1f90*/  @!P4 IADD3 R10, PT, PT, R25, R10, RZ ;  /* 0x0000000a190ac210 */ /* 0x000fe40007ffe0ff */
[C---:B------:R-:W-:Y:S01]  /*1fa0*/  @!P4 LEA R28, P1, R24.reuse, R22, 0x1 ;  /* 0x00000016181cc211 */ /* 0x040fe200078208ff */
[----:B------:R-:W-:Y:S01]  /*1fb0*/  @!P2 IMAD R17, R17, R20, RZ ;  /* 0x000000141111a224 */ /* 0x000fe200078e02ff */
[----:B------:R-:W-:Y:S01]  /*1fc0*/  @!P2 MOV R31, R27 ;  /* 0x0000001b001fa202 */ /* 0x000fe20000000f00 */
[----:B------:R-:W-:Y:S01]  /*1fd0*/  @!P2 IMAD.MOV.U32 R30, RZ, RZ, R14 ;  /* 0x000000ffff1ea224 */ /* 0x000fe200078e000e */
[----:B------:R-:W-:Y:S02]  /*1fe0*/  LOP3.LUT R15, R15, 0x38, R0, 0x78, !PT ;  /* 0x000000380f0f7812 */ /* 0x000fe400078e7800 */
[----:B------:R-:W-:Y:S01]  /*1ff0*/  @!P4 LEA.HI.X R29, R24, R23, R10, 0x1, P1 ;  /* 0x00000017181dc211 */ /* 0x000fe200008f0c0a */
[-C--:B------:R-:W-:Y:S01]  /*2000*/  @!P2 IMAD R8, R21, R12.reuse, R17 ;  /* 0x0000000c1508a224 */ /* 0x080fe200078e0211 */
[----:B------:R-:W-:Y:S01]  /*2010*/  LOP3.LUT R10, R15, 0x1e00, R0, 0xf8, !PT ;  /* 0x00001e000f0a7812 */ /* 0x000fe200078ef800 */
[----:B------:R-:W-:-:S04]  /*2020*/  @!P2 IMAD.WIDE.U32 R30, R20, R12, R30 ;  /* 0x0000000c141ea225 */ /* 0x000fc800078e001e */
[----:B------:R-:W-:Y:S01]  /*2030*/  @!P3 IMAD.MOV.U32 R26, RZ, RZ, R14 ;  /* 0x000000ffff1ab224 */ /* 0x000fe200078e000e */
[----:B------:R-:W-:Y:S01]  /*2040*/  @!P2 IADD3 R15, PT, PT, R31, R8, RZ ;  /* 0x000000081f0fa210 */ /* 0x000fe20007ffe0ff */
[----:B------:R-:W-:Y:S01]  /*2050*/  IMAD R153, R10, 0x2, R9 ;  /* 0x000000020a997824 */ /* 0x000fe200078e0209 */
[C---:B------:R-:W-:Y:S01]  /*2060*/  @!P2 LEA R14, P1, R30.reuse, R22, 0x1 ;  /* 0x000000161e0ea211 */ /* 0x040fe200078208ff */
[----:B------:R-:W-:Y:S02]  /*2070*/  IMAD.IADD R4, R101, 0x1, -R102 ;  /* 0x0000000165047824 */ /* 0x000fe400078e0a66 */
[----:B------:R-:W-:Y:S01]  /*2080*/  @!P3 IMAD R13, R13, R20, RZ ;  /* 0x000000140d0db224 */ /* 0x000fe200078e02ff */
[----:B------:R-:W-:Y:S01]  /*2090*/  @!P2 LEA.HI.X R15, R30, R23, R15, 0x1, P1 ;  /* 0x000000171e0fa211 */ /* 0x000fe200008f0c0f */
        /* <DEDUP_REMOVED lines=10> */
[----:B------:R-:W-:Y:S01]  /*2140*/  @!P4 LDGSTS.E.BYPASS.LTC128B.128 [R153+0x2800], desc[UR4][R28.64+0x80] ;  /* 0x028000801c99cfae */ /* 0x000fe2000b981a04 */
[----:B------:R-:W-:-:S03]  /*2150*/  ISETP.GE.AND P1, PT, R5, R4, PT ;  /* 0x000000040500720c */ /* 0x000fc60003f26270 */
[----:B------:R-:W-:Y:S01]  /*2160*/  @!P2 LDGSTS.E.BYPASS.LTC128B.128 [R153+0x1000], desc[UR4][R14.64] ;  /* 0x010000000e99afae */ /* 0x000fe2000b981a04 */
[----:B------:R-:W-:-:S03]  /*2170*/  @!P3 IADD3 R13, PT, PT, R27, R13, RZ ;  /* 0x0000000d1b0db210 */ /* 0x000fc60007ffe0ff */
[----:B------:R2:W-:Y:S01]  /*2180*/  @!P2 LDGSTS.E.BYPASS.LTC128B.128 [R153+0x3000], desc[UR4][R14.64+0x80] ;  /* 0x030000800e99afae */ /* 0x0005e2000b981a04 */
[----:B------:R-:W-:Y:S01]  /*2190*/  ISETP.GE.AND P2, PT, R7, R4, PT ;  /* 0x000000040700720c */ /* 0x000fe20003f46270 */
[----:B------:R-:W-:Y:S01]  /*21a0*/  IMAD.SHL.U32 R6, R140, 0x10, RZ ;  /* 0x000000108c067824 */ /* 0x000fe200078e00ff */
[----:B------:R-:W-:Y:S02]  /*21b0*/  @!P3 LEA R12, P4, R26, R22, 0x1 ;  /* 0x000000161a0cb211 */ /* 0x000fe400078808ff */
[----:B------:R-:W-:Y:S02]  /*21c0*/  SHF.L.U64.HI R8, R140, 0x4, R141 ;  /* 0x000000048c087819 */ /* 0x000fe4000001028d */
[----:B------:R-:W-:Y:S02]  /*21d0*/  @!P3 LEA.HI.X R13, R26, R23, R13, 0x1, P4 ;  /* 0x000000171a0db211 */ /* 0x000fe400020f0c0d */
[----:B------:R-:W-:-:S03]  /*21e0*/  @!P5 LEA R16, P4, R6, R144, 0x1 ;  /* 0x000000900610d211 */ /* 0x000fc600078808ff */
[----:B------:R-:W-:Y:S01]  /*21f0*/  @!P3 LDGSTS.E.BYPASS.LTC128B.128 [R153+0x1800], desc[UR4][R12.64] ;  /* 0x018000000c99bfae */ /* 0x000fe2000b981a04 */
[----:B------:R-:W-:Y:S01]  /*2200*/  @!P5 LEA.HI.X R17, R6, R145, R8, 0x1, P4 ;  /* 0x000000910611d211 */ /* 0x000fe200020f0c08 */
[C---:B-1----:R-:W-:Y:S02]  /*2210*/  @!P1 IMAD.WIDE.U32 R18, R140.reuse, 0x60, R144 ;  /* 0x000000608c129825 */ /* 0x042fe400078e0090 */
[----:B------:R1:W-:Y:S01]  /*2220*/  @!P3 LDGSTS.E.BYPASS.LTC128B.128 [R153+0x3800], desc[UR4][R12.64+0x80] ;  /* 0x038000800c99bfae */ /* 0x0003e2000b981a04 */
[----:B------:R-:W-:Y:S01]  /*2230*/  ISETP.GE.AND P3, PT, R5, R4, PT ;  /* 0x000000040500720c */ /* 0x000fe20003f66270 */
[----:B------:R-:W-:Y:S01]  /*2240*/  @!P1 IMAD R5, R141, 0x60, RZ ;  /* 0x000000608d059824 */ /* 0x000fe200078e02ff */
[----:B--2---:R-:W-:-:S04]  /*2250*/  @!P2 LEA R14, P4, R140, R144, 0x6 ;  /* 0x000000908c0ea211 */ /* 0x004fc800078830ff */
[----:B------:R-:W-:Y:S02]  /*2260*/  @!P1 IADD3 R19, PT, PT, R19, R5, RZ ;  /* 0x0000000513139210 */ /* 0x000fe40007ffe0ff */
[----:B------:R-:W-:Y:S02]  /*2270*/  @!P2 LEA.HI.X R15, R140, R145, R141, 0x6, P4 ;  /* 0x000000918c0fa211 */ /* 0x000fe400020f348d */
[----:B-1----:R-:W-:Y:S01]  /*2280*/  @!P6 MOV R12, R144 ;  /* 0x00000090000ce202 */ /* 0x002fe20000000f00 */
[----:B------:R-:W-:-:S05]  /*2290*/  @!P6 IMAD.MOV.U32 R13, RZ, RZ, R145 ;  /* 0x000000ffff0de224 */ /* 0x000fca00078e0091 */
        /* <DEDUP_REMOVED lines=8> */
[----:B------:R-:W0:Y:S04]  /*2320*/  LDGDEPBAR ;  /* 0x00000000000079af */ /* 0x000e280000000000 */
[----:B------:R1:W5:Y:S04]  /*2330*/  LD.E R106, desc[UR4][R2.64+0x184] ;  /* 0x00018404026a7980 */ /* 0x000368000c101900 */
[----:B------:R1:W5:Y:S01]  /*2340*/  LD.E R100, desc[UR4][R2.64+0x188] ;  /* 0x0001880402647980 */ /* 0x000362000c101900 */
[----:B------:R-:W-:-:S02]  /*2350*/  ISETP.GE.AND P5, PT, R11, R4, PT ;  /* 0x000000040b00720c */ /* 0x000fc40003fa6270 */
[----:B------:R-:W-:Y:S01]  /*2360*/  ISETP.GE.AND P4, PT, R7, R4, PT ;  /* 0x000000040700720c */ /* 0x000fe20003f86270 */
[----:B------:R-:W-:-:S12]  /*2370*/  DEPBAR.LE SB0, 0x0 ;  /* 0x000080000000791a */ /* 0x000fd80000000000 */
[----:B------:R-:W-:Y:S05]  /*2380*/  WARPSYNC.ALL ;  /* 0x0000000000007948 */ /* 0x000fea0003800000 */
[----:B------:R-:W-:Y:S01]  /*2390*/  BAR.SYNC.DEFER_BLOCKING 0x0 ;  /* 0x0000000000007b1d */ /* 0x000fe20000010000 */
[C---:B------:R-:W-:Y:S01]  /*23a0*/  IMAD.SHL.U32 R4, R104.reuse, 0x10, RZ ;  /* 0x0000001068047824 */ /* 0x040fe200078e00ff */
[----:B------:R-:W-:-:S04]  /*23b0*/  SHF.L.U64.HI R5, R104, 0x4, R105 ;  /* 0x0000000468057819 */ /* 0x000fc80000010269 */
[-C--:B-1----:R-:W-:Y:S02]  /*23c0*/  @!P5 LEA R12, P2, R4, R146.reuse, 0x1 ;  /* 0x00000092040cd211 */ /* 0x082fe400078408ff */
[----:B------:R-:W-:Y:S01]  /*23d0*/  @!P4 LEA R14, P1, R104, R146, 0x6 ;  /* 0x00000092680ec211 */ /* 0x000fe200078230ff */
[----:B------:R-:W-:Y:S01]  /*23e0*/  @!P3 IMAD R7, R105, 0x60, RZ ;  /* 0x000000606907b824 */ /* 0x000fe200078e02ff */
[-C--:B------:R-:W-:Y:S01]  /*23f0*/  @!P5 LEA.HI.X R13, R4, R147.reuse, R5, 0x1, P2 ;  /* 0x00000093040dd211 */ /* 0x080fe200010f0c05 */
[C---:B------:R-:W-:Y:S01]  /*2400*/  @!P3 IMAD.WIDE.U32 R16, R104.reuse, 0x60, R146 ;  /* 0x000000606810b825 */ /* 0x040fe200078e0092 */
[----:B------:R-:W-:-:S04]  /*2410*/  @!P4 LEA.HI.X R15, R104, R147, R105, 0x6, P1 ;  /* 0x00000093680fc211 */ /* 0x000fc800008f3469 */
        /* <DEDUP_REMOVED lines=30> */
[----:B------:R-:W-:Y:S01]  /*2600*/  IMAD.SHL.U32 R5, R149, 0x40, RZ ;  /* 0x0000004095057824 */ /* 0x000fe200078e00ff */
[----:B------:R-:W-:-:S02]  /*2610*/  SHF.R.U32.HI R103, RZ, 0x1, R149 ;  /* 0x00000001ff677819 */ /* 0x000fc40000011695 */
[----:B-1----:R-:W-:Y:S01]  /*2620*/  SHF.L.U32 R12, R149, 0x5, RZ ;  /* 0x00000005950c7819 */ /* 0x002fe200000006ff */
[----:B------:R-:W0:Y:S01]  /*2630*/  LDGDEPBAR ;  /* 0x00000000000079af */ /* 0x000e220000000000 */
[C---:B------:R-:W-:Y:S02]  /*2640*/  LOP3.LUT R4, R5.reuse, 0x1c0, RZ, 0xc0, !PT ;  /* 0x000001c005047812 */ /* 0x040fe400078ec0ff */
[----:B------:R-:W-:Y:S02]  /*2650*/  LOP3.LUT R11, R5, 0x200, RZ, 0xc0, !PT ;  /* 0x00000200050b7812 */ /* 0x000fe400078ec0ff */
[C---:B------:R-:W-:Y:S02]  /*2660*/  LOP3.LUT R7, R4.reuse, 0x8, R149, 0x78, !PT ;  /* 0x0000000804077812 */ /* 0x040fe400078e7895 */
[----:B------:R-:W-:Y:S02]  /*2670*/  LOP3.LUT R13, R4, 0x8, R103, 0xf8, !PT ;  /* 0x00000008040d7812 */ /* 0x000fe400078ef867 */
[----:B------:R-:W-:-:S02]  /*2680*/  LOP3.LUT R138, R7, 0x38, R0, 0x78, !PT ;  /* 0x00000038078a7812 */ /* 0x000fc400078e7800 */
[----:B------:R-:W-:Y:S02]  /*2690*/  LOP3.LUT R4, R13, 0x38, R0, 0x78, !PT ;  /* 0x000000380d047812 */ /* 0x000fe400078e7800 */
[----:B------:R-:W-:Y:S02]  /*26a0*/  LOP3.LUT R7, R11, 0x7c00, R12, 0xf8, !PT ;  /* 0x00007c000b077812 */ /* 0x000fe400078ef80c */
[----:B------:R-:W-:-:S03]  /*26b0*/  LOP3.LUT R5, R5, 0x400, RZ, 0xc0, !PT ;  /* 0x0000040005057812 */ /* 0x000fc600078ec0ff */
[----:B------:R-:W-:Y:S01]  /*26c0*/  IMAD.IADD R0, R4, 0x1, R7 ;  /* 0x0000000104007824 */ /* 0x000fe200078e0207 */
[----:B------:R-:W-:-:S03]  /*26d0*/  LEA R138, R138, R5, 0x1 ;  /* 0x000000058a8a7211 */ /* 0x000fc600078e08ff */
[----:B------:R-:W-:Y:S01]  /*26e0*/  IMAD R139, R0, 0x2, R9 ;  /* 0x00000002008b7824 */ /* 0x000fe200078e0209 */
[----:B------:R-:W-:-:S04]  /*26f0*/  IADD3 R138, PT, PT, R9, R138, RZ ;  /* 0x0000008a098a7210 */ /* 0x000fc80007ffe0ff */
[----:B------:R-:W-:Y:S04]  /*2700*/  LDSM.16.M88.4 R72, [R139] ;  /* 0x000000008b48783b */ /* 0x000fe80000000200 */
[----:B------:R-:W1:Y:S01]  /*2710*/  LDSM.16.M88.4 R32, [R138+0x4000] ;  /* 0x004000008a20783b */ /* 0x000e620000000200 */
[----:B------:R-:W-:Y:S01]  /*2720*/  R2P PR, R149, 0x6 ;  /* 0x0000000695007804 */ /* 0x000fe20000000000 */
[----:B------:R-:W-:Y:S02]  /*2730*/  IMAD.MOV.U32 R5, RZ, RZ, 0x20 ;  /* 0x00000020ff057424 */ /* 0x000fe400078e00ff */
[----:B------:R-:W-:Y:S03]  /*2740*/  LDSM.16.M88.4 R56, [R138+0x4800] ;  /* 0x004800008a38783b */ /* 0x000fe60000000200 */
[----:B------:R-:W-:Y:S01]  /*2750*/  SEL R5, R5, 0xffffffe0, !P1 ;  /* 0xffffffe005057807 */ /* 0x000fe20004800000 */
[----:B------:R-:W-:Y:S03]  /*2760*/  LDSM.16.M88.4 R80, [R138+0x5000] ;  /* 0x005000008a50783b */ /* 0x000fe60000000200 */
[----:B------:R-:W-:Y:S01]  /*2770*/  IADD3 R137, PT, PT, R139, R5, RZ ;  /* 0x000000058b897210 */ /* 0x000fe20007ffe0ff */
[----:B------:R-:W-:Y:S01]  /*2780*/  IMAD.IADD R133, R138, 0x1, R5 ;  /* 0x000000018a857824 */ /* 0x000fe200078e0205 */
[----:B------:R-:W-:Y:S01]  /*2790*/  MOV R7, 0x40 ;  /* 0x0000004000077802 */ /* 0x000fe20000000f00 */
[----:B------:R-:W-:Y:S04]  /*27a0*/  LDSM.16.M88.4 R40, [R139+0x2000] ;  /* 0x002000008b28783b */ /* 0x000fe80000000200 */
[----:B------:R-:W-:Y:S04]  /*27b0*/  LDSM.16.M88.4 R96, [R137] ;  /* 0x000000008960783b */ /* 0x000fe80000000200 */
[----:B--2---:R-:W2:Y:S01]  /*27c0*/  LDSM.16.M88.4 R12, [R133+0x4000] ;  /* 0x00400000850c783b */ /* 0x004ea20000000200 */
[----:B------:R-:W-:-:S03]  /*27d0*/  SEL R7, R7, 0xffffffc0, !P2 ;  /* 0xffffffc007077807 */ /* 0x000fc60005000000 */
[----:B------:R-:W-:Y:S01]  /*27e0*/  LDSM.16.M88.4 R116, [R133+0x4800] ;  /* 0x004800008574783b */ /* 0x000fe20000000200 */
[----:B------:R-:W-:Y:S01]  /*27f0*/  IADD3 R132, PT, PT, R138, R7, RZ ;  /* 0x000000078a847210 */ /* 0x000fe20007ffe0ff */
[----:B------:R-:W-:Y:S02]  /*2800*/  IMAD.IADD R136, R139, 0x1, R7 ;  /* 0x000000018b887824 */ /* 0x000fe400078e0207 */
[----:B------:R-:W-:Y:S04]  /*2810*/  LDSM.16.M88.4 R108, [R138+0x6000] ;  /* 0x006000008a6c783b */ /* 0x000fe80000000200 */
[----:B------:R-:W-:Y:S04]  /*2820*/  LDSM.16.M88.4 R68, [R136] ;  /* 0x000000008844783b */ /* 0x000fe80000000200 */
[----:B------:R-:W2:Y:S01]  /*2830*/  LDSM.16.M88.4 R24, [R132+0x4000] ;  /* 0x004000008418783b */ /* 0x000ea20000000200 */
[C---:B-1----:R-:W-:Y:S03]  /*2840*/  HMMA.16816.F32.BF16 R20, R72.reuse, R32, RZ ;  /* 0x000000204814723c */ /* 0x042fe600000418ff */
[----:B------:R-:W-:Y:S04]  /*2850*/  LDSM.16.M88.4 R112, [R132+0x4800] ;  /* 0x004800008470783b */ /* 0x000fe80000000200 */
[----:B------:R-:W-:Y:S01]  /*2860*/  LDSM.16.M88.4 R88, [R133+0x5800] ;  /* 0x005800008558783b */ /* 0x000fe20000000200 */
[----:B------:R-:W-:Y:S01]  /*2870*/  HMMA.16816.F32.BF16 R32, R72, R34, RZ ;  /* 0x000000224820723c */ /* 0x000fe200000418ff */
[C---:B------:R-:W-:Y:S01]  /*2880*/  IMAD.IADD R135, R5.reuse, 0x1, R136 ;  /* 0x0000000105877824 */ /* 0x040fe200078e0288 */
[----:B------:R-:W-:Y:S01]  /*2890*/  IADD3 R131, PT, PT, R5, R132, RZ ;  /* 0x0000008405837210 */ /* 0x000fe20007ffe0ff */
[----:B------:R-:W-:Y:S04]  /*28a0*/  LDSM.16.M88.4 R92, [R133+0x5000] ;  /* 0x00500000855c783b */ /* 0x000fe80000000200 */
[----:B------:R-:W-:Y:S04]  /*28b0*/  LDSM.16.M88.4 R52, [R135] ;  /* 0x000000008734783b */ /* 0x000fe80000000200 */
[----:B---3--:R-:W1:Y:S01]  /*28c0*/  LDSM.16.M88.4 R16, [R131+0x4000] ;  /* 0x004000008310783b */ /* 0x008e620000000200 */
[C---:B--2---:R-:W-:Y:S03]  /*28d0*/  HMMA.16816.F32.BF16 R20, R96.reuse, R12, R20 ;  /* 0x0000000c6014723c */ /* 0x044fe60000041814 */
[----:B------:R-:W-:Y:S04]  /*28e0*/  LDSM.16.M88.4 R48, [R131+0x4800] ;  /* 0x004800008330783b */ /* 0x000fe80000000200 */
[----:B------:R-:W-:Y:S01]  /*28f0*/  LDSM.16.M88.4 R28, [R137+0x2000] ;  /* 0x00200000891c783b */ /* 0x000fe20000000200 */
[----:B------:R-:W-:Y:S03]  /*2900*/  HMMA.16816.F32.BF16 R32, R96, R14, R32 ;  /* 0x0000000e6020723c */ /* 0x000fe60000041820 */
[----:B------:R-:W2:Y:S04]  /*2910*/  LDSM.16.M88.4 R12, [R138+0x5800] ;  /* 0x005800008a0c783b */ /* 0x000ea80000000200 */
[----:B------:R-:W-:Y:S01]  /*2920*/  LDSM.16.M88.4 R60, [R132+0x5800] ;  /* 0x00580000843c783b */ /* 0x000fe20000000200 */
[----:B------:R-:W-:Y:S03]  /*2930*/  HMMA.16816.F32.BF16 R44, R72, R56, RZ ;  /* 0x00000038482c723c */ /* 0x000fe600000418ff */
[----:B------:R-:W-:Y:S04]  /*2940*/  LDSM.16.M88.4 R36, [R138+0x6800] ;  /* 0x006800008a24783b */ /* 0x000fe80000000200 */
[----:B------:R-:W-:Y:S01]  /*2950*/  LDSM.16.M88.4 R64, [R132+0x5000] ;  /* 0x005000008440783b */ /* 0x000fe20000000200 */
[C---:B------:R-:W-:Y:S08]  /*2960*/  HMMA.16816.F32.BF16 R20, R68.reuse, R24, R20 ;  /* 0x000000184414723c */ /* 0x040ff00000041814 */
[----:B------:R-:W-:Y:S01]  /*2970*/  HMMA.16816.F32.BF16 R32, R68, R26, R32 ;  /* 0x0000001a4420723c */ /* 0x000fe20000041820 */
[----:B------:R-:W3:Y:S07]  /*2980*/  LDSM.16.M88.4 R24, [R133+0x6000] ;  /* 0x006000008518783b */ /* 0x000eee0000000200 */
[----:B------:R-:W-:Y:S08]  /*2990*/  HMMA.16816.F32.BF16 R56, R72, R58, RZ ;  /* 0x0000003a4838723c */ /* 0x000ff000000418ff */
        /* <DEDUP_REMOVED lines=35> */
[----:B------:R-:W3:Y:S07]  /*2bd0*/  LDSM.16.M88.4 R64, [R138+0x7800] ;  /* 0x007800008a40783b */ /* 0x000eee0000000200 */
[----:B-1----:R-:W-:Y:S08]  /*2be0*/  HMMA.16816.F32.BF16 R32, R16, R14, R32 ;  /* 0x0000000e1020723c */ /* 0x002ff00000041820 */
[----:B------:R-:W-:Y:S01]  /*2bf0*/  HMMA.16816.F32.BF16 R56, R40, R38, R56 ;  /* 0x000000262838723c */ /* 0x000fe20000041838 */
[----:B------:R-:W1:Y:S07]  /*2c00*/  LDSM.16.M88.4 R36, [R131+0x6800] ;  /* 0x006800008324783b */ /* 0x000e6e0000000200 */
[----:B--2---:R-:W-:Y:S08]  /*2c10*/  HMMA.16816.F32.BF16 R44, R28, R116, R44 ;  /* 0x000000741c2c723c */ /* 0x004ff0000004182c */
[C---:B----4-:R-:W-:Y:S08]  /*2c20*/  HMMA.16816.F32.BF16 R84, R52.reuse, R92, R84 ;  /* 0x0000005c3454723c */ /* 0x050ff00000041854 */
[----:B------:R-:W-:Y:S08]  /*2c30*/  HMMA.16816.F32.BF16 R80, R52, R94, R80 ;  /* 0x0000005e3450723c */ /* 0x000ff00000041850 */
[----:B---3--:R-:W-:Y:S08]  /*2c40*/  HMMA.16816.F32.BF16 R32, R96, R22, R32 ;  /* 0x000000166020723c */ /* 0x008ff00000041820 */
[----:B------:R-:W-:Y:S01]  /*2c50*/  HMMA.16816.F32.BF16 R108, R16, R12, R108 ;  /* 0x0000000c106c723c */ /* 0x000fe2000004186c */
[----:B------:R-:W2:Y:S07]  /*2c60*/  LDSM.16.M88.4 R12, [R133+0x7000] ;  /* 0x00700000850c783b */ /* 0x000eae0000000200 */
[C---:B------:R-:W-:Y:S08]  /*2c70*/  HMMA.16816.F32.BF16 R76, R52.reuse, R88, R76 ;  /* 0x00000058344c723c */ /* 0x040ff0000004184c */
[----:B------:R-:W-:Y:S08]  /*2c80*/  HMMA.16816.F32.BF16 R72, R52, R90, R72 ;  /* 0x0000005a3448723c */ /* 0x000ff00000041848 */
[----:B------:R-:W-:Y:S08]  /*2c90*/  HMMA.16816.F32.BF16 R44, R16, R60, R44 ;  /* 0x0000003c102c723c */ /* 0x000ff0000004182c */
[C---:B------:R-:W-:Y:S08]  /*2ca0*/  HMMA.16816.F32.BF16 R84, R40.reuse, R24, R84 ;  /* 0x000000182854723c */ /* 0x040ff00000041854 */
[----:B------:R-:W-:Y:S01]  /*2cb0*/  HMMA.16816.F32.BF16 R80, R40, R26, R80 ;  /* 0x0000001a2850723c */ /* 0x000fe20000041850 */
[----:B------:R-:W3:Y:S01]  /*2cc0*/  LDSM.16.M88.4 R24, [R133+0x7800] ;  /* 0x007800008518783b */ /* 0x000ee20000000200 */
[-C--:B------:R-:W-:Y:S01]  /*2cd0*/  FMUL.FTZ R32, R32, R10.reuse ;  /* 0x0000000a20207220 */ /* 0x080fe20000410000 */
[----:B------:R-:W-:-:S04]  /*2ce0*/  FMUL.FTZ R33, R33, R10 ;  /* 0x0000000a21217220 */ /* 0x000fc80000410000 */
[----:B------:R-:W4:Y:S01]  /*2cf0*/  MUFU.TANH R55, R33 ;  /* 0x0000002100377308 */ /* 0x000f220000002400 */
[----:B------:R-:W-:Y:S08]  /*2d00*/  HMMA.16816.F32.BF16 R76, R40, R64, R76 ;  /* 0x00000040284c723c */ /* 0x000ff0000004184c */
[----:B-1----:R-:W-:Y:S01]  /*2d10*/  HMMA.16816.F32.BF16 R44, R96, R36, R44 ;  /* 0x00000024602c723c */ /* 0x002fe2000004182c */
[----:B------:R1:W1:Y:S01]  /*2d20*/  MUFU.TANH R37, R32 ;  /* 0x0000002000257308 */ /* 0x0002620000002400 */
[----:B------:R-:W-:-:S06]  /*2d30*/  FMUL.FTZ R36, R34, R10 ;  /* 0x0000000a22247220 */ /* 0x000fcc0000410000 */
[----:B------:R-:W-:Y:S01]  /*2d40*/  HMMA.16816.F32.BF16 R72, R40, R66, R72 ;  /* 0x000000422848723c */ /* 0x000fe20000041848 */
[----:B------:R-:W-:-:S07]  /*2d50*/  FMUL.FTZ R40, R35, R10 ;  /* 0x0000000a23287220 */ /* 0x000fce0000410000 */
[----:B------:R-:W-:Y:S01]  /*2d60*/  HMMA.16816.F32.BF16 R108, R96, R20, R108 ;  /* 0x00000014606c723c */ /* 0x000fe2000004186c */
[----:B------:R-:W4:Y:S04]  /*2d70*/  LDSM.16.M88.4 R20, [R132+0x7000] ;  /* 0x007000008414783b */ /* 0x000f280000000200 */
[----:B-1----:R-:W1:Y:S03]  /*2d80*/  LDSM.16.M88.4 R32, [R132+0x7800] ;  /* 0x007800008420783b */ /* 0x002e660000000200 */
[C---:B--2---:R-:W-:Y:S08]  /*2d90*/  HMMA.16816.F32.BF16 R84, R28.reuse, R12, R84 ;  /* 0x0000000c1c54723c */ /* 0x044ff00000041854 */
[C---:B------:R-:W-:Y:S01]  /*2da0*/  HMMA.16816.F32.BF16 R80, R28.reuse, R14, R80 ;  /* 0x0000000e1c50723c */ /* 0x040fe20000041850 */
[----:B------:R-:W2:Y:S07]  /*2db0*/  LDSM.16.M88.4 R12, [R131+0x7800] ;  /* 0x00780000830c783b */ /* 0x000eae0000000200 */
[C---:B------:R-:W-:Y:S08]  /*2dc0*/  HMMA.16816.F32.BF16 R56, R28.reuse, R118, R56 ;  /* 0x000000761c38723c */ /* 0x040ff00000041838 */
[C---:B---3--:R-:W-:Y:S08]  /*2dd0*/  HMMA.16816.F32.BF16 R76, R28.reuse, R24, R76 ;  /* 0x000000181c4c723c */ /* 0x048ff0000004184c */
[----:B------:R-:W-:Y:S01]  /*2de0*/  HMMA.16816.F32.BF16 R72, R28, R26, R72 ;  /* 0x0000001a1c48723c */ /* 0x000fe20000041848 */
[-C--:B------:R-:W-:Y:S01]  /*2df0*/  FMUL.FTZ R0, R108, R10.reuse ;  /* 0x0000000a6c007220 */ /* 0x080fe20000410000 */
[-C--:B------:R-:W-:Y:S01]  /*2e00*/  FMUL.FTZ R52, R109, R10.reuse ;  /* 0x0000000a6d347220 */ /* 0x080fe20000410000 */
[-C--:B------:R-:W-:Y:S01]  /*2e10*/  FMUL.FTZ R53, R110, R10.reuse ;  /* 0x0000000a6e357220 */ /* 0x080fe20000410000 */
[----:B------:R-:W-:Y:S01]  /*2e20*/  FMUL.FTZ R54, R111, R10 ;  /* 0x0000000a6f367220 */ /* 0x000fe20000410000 */
[----:B------:R-:W-:-:S02]  /*2e30*/  LOP3.LUT R103, R103, 0x1f0, RZ, 0xc0, !PT ;  /* 0x000001f067677812 */ /* 0x000fc400078ec0ff */
[----:B------:R-:W-:Y:S01]  /*2e40*/  ISETP.GT.U32.AND P1, PT, R120, R143, PT ;  /* 0x0000008f7800720c */ /* 0x000fe20003f24070 */
[----:B------:R-:W-:Y:S01]  /*2e50*/  HMMA.16816.F32.BF16 R56, R16, R62, R56 ;  /* 0x0000003e1038723c */ /* 0x000fe20000041838 */
[----:B------:R-:W3:Y:S01]  /*2e60*/  MUFU.TANH R36, R36 ;  /* 0x0000002400247308 */ /* 0x000ee20000002400 */
[----:B------:R-:W-:-:S06]  /*2e70*/  DEPBAR.LE SB0, 0x0 ;  /* 0x000080000000791a */ /* 0x000fcc0000000000 */
[C---:B----4-:R-:W-:Y:S08]  /*2e80*/  HMMA.16816.F32.BF16 R84, R16.reuse, R20, R84 ;  /* 0x000000141054723c */ /* 0x050ff00000041854 */
[C---:B------:R-:W-:Y:S08]  /*2e90*/  HMMA.16816.F32.BF16 R80, R16.reuse, R22, R80 ;  /* 0x000000161050723c */ /* 0x040ff00000041850 */
[C---:B-1----:R-:W-:Y:S08]  /*2ea0*/  HMMA.16816.F32.BF16 R76, R16.reuse, R32, R76 ;  /* 0x00000020104c723c */ /* 0x042ff0000004184c */
[----:B------:R-:W-:Y:S08]  /*2eb0*/  HMMA.16816.F32.BF16 R72, R16, R34, R72 ;  /* 0x000000221048723c */ /* 0x000ff00000041848 */
[C---:B------:R-:W-:Y:S08]  /*2ec0*/  HMMA.16816.F32.BF16 R56, R96.reuse, R38, R56 ;  /* 0x000000266038723c */ /* 0x040ff00000041838 */
[C---:B------:R-:W-:Y:S08]  /*2ed0*/  HMMA.16816.F32.BF16 R84, R96.reuse, R48, R84 ;  /* 0x000000306054723c */ /* 0x040ff00000041854 */
[C---:B------:R-:W-:Y:S08]  /*2ee0*/  HMMA.16816.F32.BF16 R80, R96.reuse, R50, R80 ;  /* 0x000000326050723c */ /* 0x040ff00000041850 */
[C---:B--2---:R-:W-:Y:S08]  /*2ef0*/  HMMA.16816.F32.BF16 R76, R96.reuse, R12, R76 ;  /* 0x0000000c604c723c */ /* 0x044ff0000004184c */
[----:B------:R-:W-:Y:S01]  /*2f00*/  HMMA.16816.F32.BF16 R72, R96, R14, R72 ;  /* 0x0000000e6048723c */ /* 0x000fe20000041848 */
[----:B------:R-:W-:Y:S01]  /*2f10*/  SHF.R.U32.HI R31, RZ, 0x2, R149 ;  /* 0x00000002ff1f7819 */ /* 0x000fe20000011695 */
        /* <DEDUP_REMOVED lines=25> */
[----:B------:R-:W1:Y:S01]  /*30b0*/  MUFU.TANH R0, R0 ;  /* 0x0000000000007308 */ /* 0x000e620000002400 */
[----:B------:R-:W-:-:S02]  /*30c0*/  IADD3 R103, PT, PT, R152, R31, R103 ;  /* 0x0000001f98677210 */ /* 0x000fc40007ffe067 */
[----:B-----5:R-:W-:-:S05]  /*30d0*/  IADD3 R10, PT, PT, R100, R101, -R107 ;  /* 0x00000065640a7210 */ /* 0x020fca0007ffe86b */
[----:B------:R-:W2:Y:S01]  /*30e0*/  MUFU.TANH R52, R52 ;  /* 0x0000003400347308 */ /* 0x000ea20000002400 */
[----:B------:R-:W-:-:S07]  /*30f0*/  IMAD.IADD R10, R103, 0x1, R10 ;  /* 0x00000001670a7824 */ /* 0x000fce00078e020a */
        /* <DEDUP_REMOVED lines=29> */
[----:B------:R-:W-:-:S02]  /*32d0*/  VIADDMNMX R156, R10, 0x1, R101, PT ;  /* 0x000000010a9c7846 */ /* 0x000fc40003800165 */
[----:B------:R-:W-:Y:S02]  /*32e0*/  IADD3 R106, PT, PT, R103, R106, RZ ;  /* 0x0000006a676a7210 */ /* 0x000fe40007ffe0ff */
        /* <DEDUP_REMOVED lines=16> */
.L_x_12983:
        /* <DEDUP_REMOVED lines=60> */
.L_x_12984:
[----:B------:R-:W-:Y:S05]  /*37b0*/  BSYNC.RECONVERGENT B0 ;  /* 0x0000000000007941 */ /* 0x000fea0003800200 */
.L_x_12982:
        /* <DEDUP_REMOVED lines=20> */
.L_x_12981:
[----:B------:R-:W-:Y:S05]  /*3900*/  BSYNC.RECONVERGENT B1 ;  /* 0x0000000000017941 */ /* 0x000fea0003800200 */
.L_x_12980:
        /* <DEDUP_REMOVED lines=9> */
[----:B------:R-:W-:Y:S01]  /*39a0*/  ISETP.GT.AND P2, PT, R106, R39, PT ;  /* 0x000000276a00720c */ /* 0x000fe20003f44270 */
[C---:B------:R-:W-:Y:S01]  /*39b0*/  VIADD R60, R39.reuse, 0x1 ;  /* 0x00000001273c7836 */ /* 0x040fe20000000000 */
[C---:B------:R-:W-:Y:S01]  /*39c0*/  ISETP.GE.AND P4, PT, R39.reuse, R156, PT ;  /* 0x0000009c2700720c */ /* 0x040fe20003f86270 */
[C---:B------:R-:W-:Y:S01]  /*39d0*/  VIADD R59, R39.reuse, 0x8 ;  /* 0x00000008273b7836 */ /* 0x040fe20000000000 */
[----:B-1----:R-:W-:Y:S01]  /*39e0*/  FSEL R0, R0, -INF , !P2 ;  /* 0xff80000000007808 */ /* 0x002fe20005000000 */
[C---:B------:R-:W-:Y:S01]  /*39f0*/  VIADD R58, R39.reuse, 0x9 ;  /* 0x00000009273a7836 */ /* 0x040fe20000000000 */
[----:B------:R-:W-:Y:S01]  /*3a00*/  ISETP.GT.AND P2, PT, R106, R60, PT ;  /* 0x0000003c6a00720c */ /* 0x000fe20003f44270 */
[C---:B------:R-:W-:Y:S01]  /*3a10*/  VIADD R57, R39.reuse, 0x10 ;  /* 0x0000001027397836 */ /* 0x040fe20000000000 */
[----:B------:R-:W-:Y:S01]  /*3a20*/  ISETP.GE.AND P6, PT, R60, R156, PT ;  /* 0x0000009c3c00720c */ /* 0x000fe20003fc6270 */
[C---:B------:R-:W-:Y:S01]  /*3a30*/  VIADD R56, R39.reuse, 0x11 ;  /* 0x0000001127387836 */ /* 0x040fe20000000000 */
[----:B------:R-:W-:Y:S01]  /*3a40*/  ISETP.GT.AND P5, PT, R106, R59, PT ;  /* 0x0000003b6a00720c */ /* 0x000fe20003fa4270 */
[C---:B------:R-:W-:Y:S01]  /*3a50*/  VIADD R51, R39.reuse, 0x18 ;  /* 0x0000001827337836 */ /* 0x040fe20000000000 */
[----:B--2---:R-:W-:Y:S01]  /*3a60*/  FSEL R33, R52, -INF , !P2 ;  /* 0xff80000034217808 */ /* 0x004fe20005000000 */
        /* <DEDUP_REMOVED lines=9> */
[-C--:B------:R-:W-:Y:S01]  /*3b00*/  ISETP.GE.AND P6, PT, R58, R156.reuse, PT ;  /* 0x0000009c3a00720c */ /* 0x080fe20003fc6270 */
[C---:B------:R-:W-:Y:S01]  /*3b10*/  VIADD R45, R39.reuse, 0x30 ;  /* 0x00000030272d7836 */ /* 0x040fe20000000000 */
[C---:B------:R-:W-:Y:S01]  /*3b20*/  ISETP.GT.AND P5, PT, R106.reuse, R57, PT ;  /* 0x000000396a00720c */ /* 0x040fe20003fa4270 */
[----:B------:R-:W-:Y:S01]  /*3b30*/  VIADD R43, R39, 0x31 ;  /* 0x00000031272b7836 */ /* 0x000fe20000000000 */
[----:B------:R-:W-:Y:S01]  /*3b40*/  FSEL R44, R55, -INF , !P2 ;  /* 0xff800000372c7808 */ /* 0x000fe20005000000 */
[----:B------:R-:W-:Y:S01]  /*3b50*/  VIADD R41, R39, 0x38 ;  /* 0x0000003827297836 */ /* 0x000fe20000000000 */
[----:B------:R-:W-:Y:S01]  /*3b60*/  ISETP.GE.AND P4, PT, R59, R156, PT ;  /* 0x0000009c3b00720c */ /* 0x000fe20003f86270 */
[----:B------:R-:W-:Y:S01]  /*3b70*/  LDSM.16.MT88.4 R92, [R134+0x8000] ;  /* 0x00800000865c783b */ /* 0x000fe20000004200 */
[----:B------:R-:W-:Y:S01]  /*3b80*/  ISETP.GT.AND P2, PT, R106, R56, PT ;  /* 0x000000386a00720c */ /* 0x000fe20003f44270 */
[C---:B------:R-:W-:Y:S01]  /*3b90*/  IMAD.IADD R128, R5.reuse, 0x1, R129 ;  /* 0x0000000105807824 */ /* 0x040fe200078e0281 */
[----:B------:R-:W-:Y:S01]  /*3ba0*/  FSEL R20, R20, -INF , !P5 ;  /* 0xff80000014147808 */ /* 0x000fe20006800000 */
[----:B------:R-:W-:Y:S01]  /*3bb0*/  IMAD.IADD R130, R5, 0x1, R134 ;  /* 0x0000000105827824 */ /* 0x000fe200078e0286 */
[----:B------:R-:W-:Y:S01]  /*3bc0*/  FSEL R44, R44, -INF , !P6 ;  /* 0xff8000002c2c7808 */ /* 0x000fe20007000000 */
[----:B------:R-:W-:Y:S01]  /*3bd0*/  LDSM.16.MT88.4 R76, [R129+0x8000] ;  /* 0x00800000814c783b */ /* 0x000fe20000004200 */
[----:B------:R-:W-:-:S02]  /*3be0*/  FSEL R46, R37, -INF , !P4 ;  /* 0xff800000252e7808 */ /* 0x000fc40006000000 */
[-C--:B------:R-:W-:Y:S01]  /*3bf0*/  ISETP.GE.AND P6, PT, R56, R156.reuse, PT ;  /* 0x0000009c3800720c */ /* 0x080fe20003fc6270 */
[----:B------:R-:W-:Y:S01]  /*3c00*/  LDSM.16.MT88.4 R68, [R128+0x8000] ;  /* 0x008000008044783b */ /* 0x000fe20000004200 */
[----:B------:R-:W-:Y:S02]  /*3c10*/  ISETP.GT.AND P5, PT, R106, R51, PT ;  /* 0x000000336a00720c */ /* 0x000fe40003fa4270 */
[----:B------:R-:W-:Y:S01]  /*3c20*/  FSEL R38, R38, -INF , !P2 ;  /* 0xff80000026267808 */ /* 0x000fe20005000000 */
[----:B------:R-:W-:Y:S01]  /*3c30*/  LDSM.16.MT88.4 R84, [R130+0x8000] ;  /* 0x008000008254783b */ /* 0x000fe20000004200 */
[----:B------:R-:W-:Y:S02]  /*3c40*/  ISETP.GE.AND P4, PT, R57, R156, PT ;  /* 0x0000009c3900720c */ /* 0x000fe40003f86270 */
[----:B------:R-:W-:Y:S02]  /*3c50*/  ISETP.GT.AND P2, PT, R106, R10, PT ;  /* 0x0000000a6a00720c */ /* 0x000fe40003f44270 */
[----:B------:R-:W-:-:S02]  /*3c60*/  FSEL R25, R25, -INF , !P5 ;  /* 0xff80000019197808 */ /* 0x000fc40006800000 */
[----:B------:R-:W-:Y:S02]  /*3c70*/  FSEL R38, R38, -INF , !P6 ;  /* 0xff80000026267808 */ /* 0x000fe40007000000 */
[----:B------:R-:W-:Y:S02]  /*3c80*/  FSEL R42, R20, -INF , !P4 ;  /* 0xff800000142a7808 */ /* 0x000fe40006000000 */
[----:B------:R-:W-:Y:S02]  /*3c90*/  ISETP.GE.AND P6, PT, R10, R156, PT ;  /* 0x0000009c0a00720c */ /* 0x000fe40003fc6270 */
        /* <DEDUP_REMOVED lines=14> */
[----:B------:R-:W-:-:S02]  /*3d80*/  ISETP.GT.AND P1, PT, R103, R39, PT ;  /* 0x000000276700720c */ /* 0x000fc40003f24270 */
[C---:B------:R-:W-:Y:S01]  /*3d90*/  ISETP.GE.AND P3, PT, R39.reuse, R155, PT ;  /* 0x0000009b2700720c */ /* 0x040fe20003f66270 */
[----:B------:R-:W-:Y:S01]  /*3da0*/  VIADD R39, R39, 0x39 ;  /* 0x0000003927277836 */ /* 0x000fe20000000000 */
[----:B------:R-:W-:Y:S02]  /*3db0*/  FSEL R178, R28, -INF , !P4 ;  /* 0xff8000001cb27808 */ /* 0x000fe40006000000 */
[-C--:B------:R-:W-:Y:S02]  /*3dc0*/  ISETP.GE.AND P6, PT, R48, R156.reuse, PT ;  /* 0x0000009c3000720c */ /* 0x080fe40003fc6270 */
[----:B------:R-:W-:Y:S02]  /*3dd0*/  ISETP.GT.AND P5, PT, R106, R45, PT ;  /* 0x0000002d6a00720c */ /* 0x000fe40003fa4270 */
[----:B------:R-:W-:Y:S02]  /*3de0*/  FSEL R17, R17, -INF , !P2 ;  /* 0xff80000011117808 */ /* 0x000fe40005000000 */
[----:B------:R-:W-:-:S02]  /*3df0*/  ISETP.GE.AND P4, PT, R50, R156, PT ;  /* 0x0000009c3200720c */ /* 0x000fc40003f86270 */
[----:B------:R-:W-:Y:S02]  /*3e00*/  ISETP.GE.AND P2, PT, R45, R156, PT ;  /* 0x0000009c2d00720c */ /* 0x000fe40003f46270 */
[----:B------:R-:W-:Y:S02]  /*3e10*/  FSEL R35, R35, -INF , !P5 ;  /* 0xff80000023237808 */ /* 0x000fe40006800000 */
[----:B------:R-:W-:Y:S02]  /*3e20*/  FSEL R172, R17, -INF , !P6 ;  /* 0xff80000011ac7808 */ /* 0x000fe40007000000 */
[----:B------:R-:W-:Y:S02]  /*3e30*/  FSEL R174, R18, -INF , !P4 ;  /* 0xff80000012ae7808 */ /* 0x000fe40006000000 */
[C---:B------:R-:W-:Y:S02]  /*3e40*/  ISETP.GT.AND P6, PT, R106.reuse, R41, PT ;  /* 0x000000296a00720c */ /* 0x040fe40003fc4270 */
[----:B------:R-:W-:-:S02]  /*3e50*/  ISETP.GT.AND P4, PT, R106, R43, PT ;  /* 0x0000002b6a00720c */ /* 0x000fc40003f84270 */
[----:B------:R-:W-:Y:S02]  /*3e60*/  ISETP.GT.AND P5, PT, R106, R39, PT ;  /* 0x000000276a00720c */ /* 0x000fe40003fa4270 */
[----:B------:R-:W-:Y:S02]  /*3e70*/  FSEL R164, R35, -INF , !P2 ;  /* 0xff80000023a47808 */ /* 0x000fe40005000000 */
[----:B------:R-:W-:Y:S02]  /*3e80*/  ISETP.GT.AND P2, PT, R103, R60, PT ;  /* 0x0000003c6700720c */ /* 0x000fe40003f44270 */
[----:B------:R-:W-:Y:S02]  /*3e90*/  FSEL R47, R47, -INF , !P6 ;  /* 0xff8000002f2f7808 */ /* 0x000fe40007000000 */
[----:B------:R-:W-:Y:S02]  /*3ea0*/  FSEL R14, R14, -INF , !P4 ;  /* 0xff8000000e0e7808 */ /* 0x000fe40006000000 */
[----:B------:R-:W-:-:S02]  /*3eb0*/  ISETP.GE.AND P6, PT, R43, R156, PT ;  /* 0x0000009c2b00720c */ /* 0x000fc40003fc6270 */
[----:B------:R-:W-:Y:S02]  /*3ec0*/  FSEL R49, R49, -INF , !P5 ;  /* 0xff80000031317808 */ /* 0x000fe40006800000 */
[----:B------:R-:W-:Y:S02]  /*3ed0*/  FSEL R17, R53, -INF , !P1 ;  /* 0xff80000035117808 */ /* 0x000fe40004800000 */
[----:B------:R-:W-:Y:S02]  /*3ee0*/  ISETP.GE.AND P5, PT, R41, R156, PT ;  /* 0x0000009c2900720c */ /* 0x000fe40003fa6270 */
[----:B------:R-:W-:Y:S02]  /*3ef0*/  ISETP.GT.AND P1, PT, R103, R59, PT ;  /* 0x0000003b6700720c */ /* 0x000fe40003f24270 */
[----:B------:R-:W-:Y:S02]  /*3f00*/  ISETP.GE.AND P4, PT, R60, R155, PT ;  /* 0x0000009b3c00720c */ /* 0x000fe40003f86270 */
[----:B------:R-:W-:-:S02]  /*3f10*/  FSEL R28, R54, -INF , !P2 ;  /* 0xff800000361c7808 */ /* 0x000fc40005000000 */
[----:B------:R-:W-:Y:S02]  /*3f20*/  FSEL R126, R14, -INF , !P6 ;  /* 0xff8000000e7e7808 */ /* 0x000fe40007000000 */
[----:B------:R-:W-:Y:S02]  /*3f30*/  ISETP.GT.AND P2, PT, R103, R57, PT ;  /* 0x000000396700720c */ /* 0x000fe40003f44270 */
[----:B------:R-:W-:Y:S02]  /*3f40*/  FSEL R122, R47, -INF , !P5 ;  /* 0xff8000002f7a7808 */ /* 0x000fe40006800000 */
[----:B------:R-:W-:Y:S02]  /*3f50*/  ISETP.GE.AND P6, PT, R59, R155, PT ;  /* 0x0000009b3b00720c */ /* 0x000fe40003fc6270 */
[----:B------:R-:W-:Y:S02]  /*3f60*/  FSEL R20, R36, -INF , !P1 ;  /* 0xff80000024147808 */ /* 0x000fe40004800000 */
[----:B------:R-:W-:-:S02]  /*3f70*/  ISETP.GE.AND P5, PT, R39, R156, PT ;  /* 0x0000009c2700720c */ /* 0x000fc40003fa6270 */
[----:B------:R-:W-:Y:S02]  /*3f80*/  FSEL R17, R17, -INF , !P3 ;  /* 0xff80000011117808 */ /* 0x000fe40005800000 */
[C---:B------:R-:W-:Y:S02]  /*3f90*/  ISETP.GT.AND P1, PT, R103.reuse, R56, PT ;  /* 0x000000386700720c */ /* 0x040fe40003f24270 */
[----:B------:R-:W-:Y:S02]  /*3fa0*/  ISETP.GT.AND P3, PT, R103, R58, PT ;  /* 0x0000003a6700720c */ /* 0x000fe40003f64270 */
[----:B------:R-:W-:Y:S02]  /*3fb0*/  FSEL R28, R28, -INF , !P4 ;  /* 0xff8000001c1c7808 */ /* 0x000fe40006000000 */
[----:B------:R-:W-:Y:S02]  /*3fc0*/  ISETP.GE.AND P4, PT, R57, R155, PT ;  /* 0x0000009b3900720c */ /* 0x000fe40003f86270 */
[----:B------:R-:W-:-:S02]  /*3fd0*/  FSEL R18, R21, -INF , !P2 ;  /* 0xff80000015127808 */ /* 0x000fc40005000000 */
[----:B------:R-:W-:Y:S02]  /*3fe0*/  FSEL R20, R20, -INF , !P6 ;  /* 0xff80000014147808 */ /* 0x000fe40007000000 */
[----:B------:R-:W-:Y:S02]  /*3ff0*/  FSEL R118, R49, -INF , !P5 ;  /* 0xff80000031767808 */ /* 0x000fe40006800000 */
[-C--:B------:R-:W-:Y:S02]  /*4000*/  ISETP.GE.AND P6, PT, R56, R155.reuse, PT ;  /* 0x0000009b3800720c */ /* 0x080fe40003fc6270 */
[----:B------:R-:W-:Y:S02]  /*4010*/  FSEL R24, R24, -INF , !P1 ;  /* 0xff80000018187808 */ /* 0x000fe40004800000 */
[----:B------:R-:W-:Y:S02]  /*4020*/  ISETP.GE.AND P5, PT, R58, R155, PT ;  /* 0x0000009b3a00720c */ /* 0x000fe40003fa6270 */
[----:B------:R-:W-:Y:S01]  /*4030*/  FSEL R14, R40, -INF , !P3 ;  /* 0xff800000280e7808 */ /* 0x000fe20005800000 */
[----:B------:R-:W-:Y:S01]  /*4040*/  LDSM.16.MT88.4 R56, [R129+0xa000] ;  /* 0x00a000008138783b */ /* 0x000fe20000004200 */
[----:B------:R-:W-:-:S02]  /*4050*/  ISETP.GT.AND P3, PT, R103, R51, PT ;  /* 0x000000336700720c */ /* 0x000fc40003f64270 */
[----:B------:R-:W-:Y:S02]  /*4060*/  FSEL R18, R18, -INF , !P4 ;  /* 0xff80000012127808 */ /* 0x000fe40006000000 */
[C---:B------:R-:W-:Y:S02]  /*4070*/  ISETP.GT.AND P2, PT, R103.reuse, R10, PT ;  /* 0x0000000a6700720c */ /* 0x040fe40003f44270 */
[----:B------:R-:W-:Y:S02]  /*4080*/  ISETP.GE.AND P4, PT, R10, R155, PT ;  /* 0x0000009b0a00720c */ /* 0x000fe40003f86270 */
[----:B------:R-:W-:Y:S02]  /*4090*/  FSEL R10, R24, -INF , !P6 ;  /* 0xff800000180a7808 */ /* 0x000fe40007000000 */
[----:B------:R-:W-:Y:S02]  /*40a0*/  FSEL R14, R14, -INF , !P5 ;  /* 0xff8000000e0e7808 */ /* 0x000fe40006800000 */
[----:B------:R-:W-:-:S02]  /*40b0*/  ISETP.GT.AND P1, PT, R103, R8, PT ;  /* 0x000000086700720c */ /* 0x000fc40003f24270 */
[-C--:B------:R-:W-:Y:S02]  /*40c0*/  ISETP.GE.AND P6, PT, R8, R155.reuse, PT ;  /* 0x0000009b0800720c */ /* 0x080fe40003fc6270 */
[----:B------:R-:W-:Y:S02]  /*40d0*/  ISETP.GE.AND P5, PT, R51, R155, PT ;  /* 0x0000009b3300720c */ /* 0x000fe40003fa6270 */
[----:B------:R-:W-:Y:S02]  /*40e0*/  FSEL R8, R22, -INF , !P3 ;  /* 0xff80000016087808 */ /* 0x000fe40005800000 */
[----:B------:R-:W-:Y:S02]  /*40f0*/  FSEL R26, R26, -INF , !P2 ;  /* 0xff8000001a1a7808 */ /* 0x000fe40005000000 */
[----:B------:R-:W-:Y:S02]  /*4100*/  ISETP.GT.AND P2, PT, R103, R50, PT ;  /* 0x000000326700720c */ /* 0x000fe40003f44270 */
[----:B------:R-:W-:-:S02]  /*4110*/  FSEL R8, R8, -INF , !P5 ;  /* 0xff80000008087808 */ /* 0x000fc40006800000 */
[----:B------:R-:W-:Y:S02]  /*4120*/  ISETP.GT.AND P3, PT, R103, R6, PT ;  /* 0x000000066700720c */ /* 0x000fe40003f64270 */
[----:B------:R-:W-:Y:S02]  /*4130*/  ISETP.GE.AND P5, PT, R6, R155, PT ;  /* 0x0000009b0600720c */ /* 0x000fe40003fa6270 */
[----:B------:R-:W-:Y:S02]  /*4140*/  FSEL R6, R26, -INF , !P4 ;  /* 0xff8000001a067808 */ /* 0x000fe40006000000 */
[----:B------:R-:W-:Y:S02]  /*4150*/  FMNMX3.FTZ R23, R34, R33, R46, !PT ;  /* 0x0000002122177276 */ /* 0x000fe4000781002e */
[----:B------:R-:W-:Y:S02]  /*4160*/  ISETP.GE.AND P4, PT, R50, R155, PT ;  /* 0x0000009b3200720c */ /* 0x000fe40003f86270 */
[----:B------:R-:W-:-:S02]  /*4170*/  FSEL R13, R13, -INF , !P2 ;  /* 0xff8000000d0d7808 */ /* 0x000fc40005000000 */
[----:B------:R-:W-:Y:S02]  /*4180*/  FMNMX3.FTZ R23, R23, R44, R42, !PT ;  /* 0x0000002c17177276 */ /* 0x000fe4000781002a */
[----:B------:R-:W-:Y:S02]  /*4190*/  FSEL R168, R13, -INF , !P4 ;  /* 0xff8000000da87808 */ /* 0x000fe40006000000 */
[----:B------:R-:W-:Y:S02]  /*41a0*/  FMNMX3.FTZ R13, R17, R28, R20, !PT ;  /* 0x0000001c110d7276 */ /* 0x000fe40007810014 */
[----:B------:R-:W-:Y:S02]  /*41b0*/  FMNMX3.FTZ R23, R23, R38, R32, !PT ;  /* 0x0000002617177276 */ /* 0x000fe40007810020 */
[----:B------:R-:W-:Y:S02]  /*41c0*/  FSEL R27, R27, -INF , !P1 ;  /* 0xff8000001b1b7808 */ /* 0x000fe40004800000 */
[----:B------:R-:W-:-:S02]  /*41d0*/  FMNMX3.FTZ R13, R13, R14, R18, !PT ;  /* 0x0000000e0d0d7276 */ /* 0x000fc40007810012 */
[----:B------:R-:W-:Y:S02]  /*41e0*/  FMNMX3.FTZ R23, R23, R0, R178, !PT ;  /* 0x0000000017177276 */ /* 0x000fe400078100b2 */
[----:B------:R-:W-:Y:S02]  /*41f0*/  ISETP.GT.AND P1, PT, R103, R48, PT ;  /* 0x000000306700720c */ /* 0x000fe40003f24270 */
[----:B------:R-:W-:Y:S02]  /*4200*/  FSEL R16, R16, -INF , !P3 ;  /* 0xff80000010107808 */ /* 0x000fe40005800000 */
[----:B------:R-:W-:Y:S02]  /*4210*/  FSEL R166, R27, -INF , !P6 ;  /* 0xff8000001ba67808 */ /* 0x000fe40007000000 */
[----:B------:R-:W-:Y:S01]  /*4220*/  ISETP.GT.AND P3, PT, R103, R45, PT ;  /* 0x0000002d6700720c */ /* 0x000fe20003f64270 */
[----:B------:R-:W-:Y:S01]  /*4230*/  LDSM.16.MT88.4 R24, [R129+0x8800] ;  /* 0x008800008118783b */ /* 0x000fe20000004200 */
[----:B------:R-:W-:-:S02]  /*4240*/  FMNMX3.FTZ R13, R13, R10, R8, !PT ;  /* 0x0000000a0d0d7276 */ /* 0x000fc40007810008 */
[----:B------:R-:W-:Y:S02]  /*4250*/  FMNMX3.FTZ R23, R23, R176, R174, !PT ;  /* 0x000000b017177276 */ /* 0x000fe400078100ae */
[----:B------:R-:W-:Y:S02]  /*4260*/  ISETP.GE.AND P6, PT, R48, R155, PT ;  /* 0x0000009b3000720c */ /* 0x000fe40003fc6270 */
[----:B------:R-:W-:Y:S01]  /*4270*/  FSEL R170, R16, -INF , !P5 ;  /* 0xff80000010aa7808 */ /* 0x000fe20006800000 */
[----:B------:R-:W-:Y:S01]  /*4280*/  LDSM.16.MT88.4 R48, [R130+0xa000] ;  /* 0x00a000008230783b */ /* 0x000fe20000004200 */
[----:B------:R-:W-:Y:S02]  /*4290*/  ISETP.GT.AND P2, PT, R103, R43, PT ;  /* 0x0000002b6700720c */ /* 0x000fe40003f44270 */
[----:B------:R-:W-:Y:S02]  /*42a0*/  FSEL R12, R12, -INF , !P1 ;  /* 0xff8000000c0c7808 */ /* 0x000fe40004800000 */
[----:B------:R-:W-:-:S02]  /*42b0*/  ISETP.GE.AND P5, PT, R45, R155, PT ;  /* 0x0000009b2d00720c */ /* 0x000fc40003fa6270 */
[----:B------:R-:W-:Y:S02]  /*42c0*/  ISETP.GT.AND P1, PT, R103, R41, PT ;  /* 0x000000296700720c */ /* 0x000fe40003f24270 */
[----:B------:R-:W-:Y:S02]  /*42d0*/  FSEL R15, R15, -INF , !P3 ;  /* 0xff8000000f0f7808 */ /* 0x000fe40005800000 */
[----:B------:R-:W-:Y:S02]  /*42e0*/  FMNMX3.FTZ R13, R13, R6, R166, !PT ;  /* 0x000000060d0d7276 */ /* 0x000fe400078100a6 */
[----:B------:R-:W-:Y:S02]  /*42f0*/  FMNMX3.FTZ R23, R23, R172, R164, !PT ;  /* 0x000000ac17177276 */ /* 0x000fe400078100a4 */
[----:B------:R-:W-:Y:S02]  /*4300*/  FSEL R19, R19, -INF , !P2 ;  /* 0xff80000013137808 */ /* 0x000fe40005000000 */
[----:B------:R-:W-:-:S02]  /*4310*/  FSEL R124, R12, -INF , !P6 ;  /* 0xff8000000c7c7808 */ /* 0x000fc40007000000 */
[-C--:B------:R-:W-:Y:S02]  /*4320*/  ISETP.GE.AND P4, PT, R43, R155.reuse, PT ;  /* 0x0000009b2b00720c */ /* 0x080fe40003f86270 */
[----:B------:R-:W-:Y:S02]  /*4330*/  ISETP.GE.AND P3, PT, R41, R155, PT ;  /* 0x0000009b2900720c */ /* 0x000fe40003f66270 */
[----:B------:R-:W-:Y:S02]  /*4340*/  ISETP.GT.AND P2, PT, R103, R39, PT ;  /* 0x000000276700720c */ /* 0x000fe40003f44270 */
[----:B------:R-:W-:Y:S02]  /*4350*/  FSEL R30, R30, -INF , !P1 ;  /* 0xff8000001e1e7808 */ /* 0x000fe40004800000 */
[----:B------:R-:W-:Y:S02]  /*4360*/  FSEL R121, R15, -INF , !P5 ;  /* 0xff8000000f797808 */ /* 0x000fe40006800000 */
[----:B------:R-:W-:-:S02]  /*4370*/  FMNMX3.FTZ R12, R13, R170, R168, !PT ;  /* 0x000000aa0d0c7276 */ /* 0x000fc400078100a8 */
[----:B------:R-:W-:Y:S02]  /*4380*/  FMNMX3.FTZ R21, R23, R126, R122, !PT ;  /* 0x0000007e17157276 */ /* 0x000fe4000781007a */
[----:B------:R-:W-:Y:S02]  /*4390*/  ISETP.GE.AND P1, PT, R39, R155, PT ;  /* 0x0000009b2700720c */ /* 0x000fe40003f26270 */
[----:B------:R-:W-:Y:S02]  /*43a0*/  FSEL R31, R31, -INF , !P2 ;  /* 0xff8000001f1f7808 */ /* 0x000fe40005000000 */
        /* <DEDUP_REMOVED lines=33> */
[-CC-:B------:R-:W-:Y:S01]  /*45c0*/  FFMA.FTZ R35, R10, R114.reuse, -R123.reuse ;  /* 0x000000720a237223 */ /* 0x180fe2000001087b */
[----:B------:R-:W1:Y:S01]  /*45d0*/  MUFU.EX2 R110, R110 ;  /* 0x0000006e006e7308 */ /* 0x000e620000000800 */
[----:B------:R-:W-:Y:S01]  /*45e0*/  LDSM.16.MT88.4 R16, [R134+0x8800] ;  /* 0x008800008610783b */ /* 0x000fe20000004200 */
[-C--:B------:R-:W-:Y:S01]  /*45f0*/  FFMA.FTZ R31, R8, R114.reuse, -R123 ;  /* 0x00000072081f7223 */ /* 0x080fe2000001087b */
[-CC-:B------:R-:W-:Y:S01]  /*4600*/  FFMA.FTZ R30, R38, R114.reuse, -R125.reuse ;  /* 0x00000072261e7223 */ /* 0x180fe2000001087d */
[-C--:B------:R-:W-:Y:S01]  /*4610*/  FFMA.FTZ R0, R0, R114.reuse, -R125 ;  /* 0x0000007200007223 */ /* 0x080fe2000001087d */
[----:B------:R-:W-:Y:S01]  /*4620*/  LDSM.16.MT88.4 R8, [R128+0x8800] ;  /* 0x008800008008783b */ /* 0x000fe20000004200 */
[-CC-:B------:R-:W-:Y:S01]  /*4630*/  FFMA.FTZ R28, R6, R114.reuse, -R123.reuse ;  /* 0x00000072061c7223 */ /* 0x180fe2000001087b */
[-CC-:B------:R-:W-:Y:S01]  /*4640*/  FFMA.FTZ R166, R166, R114.reuse, -R123.reuse ;  /* 0x00000072a6a67223 */ /* 0x180fe2000001087b */
[----:B------:R-:W-:Y:S01]  /*4650*/  MUFU.EX2 R109, R109 ;  /* 0x0000006d006d7308 */ /* 0x000fe20000000800 */
[----:B------:R-:W2:Y:S01]  /*4660*/  LDSM.16.MT88.4 R40, [R134+0xa000] ;  /* 0x00a000008628783b */ /* 0x000ea20000004200 */
[-CC-:B------:R-:W-:Y:S01]  /*4670*/  FFMA.FTZ R157, R170, R114.reuse, -R123.reuse ;  /* 0x00000072aa9d7223 */ /* 0x180fe2000001087b */
[-CC-:B------:R-:W-:Y:S01]  /*4680*/  FFMA.FTZ R127, R168, R114.reuse, -R123.reuse ;  /* 0x00000072a87f7223 */ /* 0x180fe2000001087b */
[-C--:B------:R-:W-:Y:S01]  /*4690*/  FFMA.FTZ R124, R124, R114.reuse, -R123 ;  /* 0x000000727c7c7223 */ /* 0x080fe2000001087b */
[----:B------:R-:W3:Y:S01]  /*46a0*/  LDSM.16.MT88.4 R12, [R130+0x8800] ;  /* 0x00880000820c783b */ /* 0x000ee20000004200 */
[-C--:B------:R-:W-:Y:S01]  /*46b0*/  FFMA.FTZ R167, R118, R114.reuse, -R125 ;  /* 0x0000007276a77223 */ /* 0x080fe2000001087d */
[-CC-:B------:R-:W-:Y:S01]  /*46c0*/  FFMA.FTZ R118, R121, R114.reuse, -R123.reuse ;  /* 0x0000007279767223 */ /* 0x180fe2000001087b */
[----:B------:R-:W4:Y:S01]  /*46d0*/  MUFU.EX2 R34, R34 ;  /* 0x0000002200227308 */ /* 0x000f220000000800 */
[----:B-1----:R-:W-:Y:S01]  /*46e0*/  F2FP.BF16.F32.PACK_AB R64, R110, R113 ;  /* 0x000000716e40723e */ /* 0x002fe200000010ff */
[----:B------:R-:W-:Y:S01]  /*46f0*/  LDSM.16.MT88.4 R20, [R128+0xa000] ;  /* 0x00a000008014783b */ /* 0x000fe20000004200 */
[-CC-:B------:R-:W-:Y:S01]  /*4700*/  FFMA.FTZ R121, R116, R114.reuse, -R123.reuse ;  /* 0x0000007274797223 */ /* 0x180fe2000001087b */
[-C--:B------:R-:W-:Y:S01]  /*4710*/  FFMA.FTZ R116, R119, R114.reuse, -R123 ;  /* 0x0000007277747223 */ /* 0x080fe2000001087b */
[-CC-:B------:R-:W-:Y:S01]  /*4720*/  FFMA.FTZ R161, R164, R114.reuse, -R125.reuse ;  /* 0x00000072a4a17223 */ /* 0x180fe2000001087d */
[-CC-:B------:R-:W-:Y:S01]  /*4730*/  FFMA.FTZ R126, R126, R114.reuse, -R125.reuse ;  /* 0x000000727e7e7223 */ /* 0x180fe2000001087d */
[-C--:B------:R-:W-:Y:S01]  /*4740*/  FFMA.FTZ R122, R122, R114.reuse, -R125 ;  /* 0x000000727a7a7223 */ /* 0x080fe2000001087d */
[----:B------:R-:W-:Y:S01]  /*4750*/  MUFU.EX2 R115, R115 ;  /* 0x0000007300737308 */ /* 0x000fe20000000800 */
[----:B------:R-:W-:Y:S01]  /*4760*/  FFMA.FTZ R119, R117, R114, -R123 ;  /* 0x0000007275777223 */ /* 0x000fe2000001087b */
[----:B------:R-:W-:Y:S01]  /*4770*/  FADD.FTZ R110, R113, R110 ;  /* 0x0000006e716e7221 */ /* 0x000fe20000010000 */
[----:B------:R-:W-:-:S05]  /*4780*/  ISETP.GT.U32.AND P1, PT, R120, R143, PT ;  /* 0x0000008f7800720c */ /* 0x000fca0003f24070 */
        /* <DEDUP_REMOVED lines=21> */
[----:B------:R-:W-:Y:S01]  /*48e0*/  HMMA.16816.F32.BF16 R68, R64, R70, RZ ;  /* 0x000000464044723c */ /* 0x000fe200000418ff */
[----:B----4-:R-:W-:-:S06]  /*48f0*/  F2FP.BF16.F32.PACK_AB R6, R0, R29 ;  /* 0x0000001d0006723e */ /* 0x010fcc00000010ff */
[----:B------:R-:W-:Y:S01]  /*4900*/  MUFU.EX2 R31, R31 ;  /* 0x0000001f001f7308 */ /* 0x000fe20000000800 */
[C---:B------:R-:W-:Y:S07]  /*4910*/  HMMA.16816.F32.BF16 R88, R64.reuse, R84, RZ ;  /* 0x000000544058723c */ /* 0x040fee00000418ff */
[----:B------:R-:W4:Y:S01]  /*4920*/  MUFU.EX2 R28, R28 ;  /* 0x0000001c001c7308 */ /* 0x000f220000000800 */
[----:B-1----:R-:W-:Y:S01]  /*4930*/  F2FP.BF16.F32.PACK_AB R5, R35, R32 ;  /* 0x000000202305723e */ /* 0x002fe200000010ff */
[C---:B------:R-:W-:Y:S06]  /*4940*/  HMMA.16816.F32.BF16 R84, R64.reuse, R86, RZ ;  /* 0x000000564054723c */ /* 0x040fec00000418ff */
[----:B------:R-:W-:Y:S02]  /*4950*/  MUFU.EX2 R166, R166 ;  /* 0x000000a600a67308 */ /* 0x000fe40000000800 */
[C---:B--2---:R-:W-:Y:S06]  /*4960*/  HMMA.16816.F32.BF16 R36, R64.reuse, R40, RZ ;  /* 0x000000284024723c */ /* 0x044fec00000418ff */
[----:B------:R-:W-:Y:S01]  /*4970*/  MUFU.EX2 R157, R157 ;  /* 0x0000009d009d7308 */ /* 0x000fe20000000800 */
[----:B----4-:R-:W-:Y:S01]  /*4980*/  F2FP.BF16.F32.PACK_AB R7, R28, R31 ;  /* 0x0000001f1c07723e */ /* 0x010fe200000010ff */
        /* <DEDUP_REMOVED lines=14> */
[----:B------:R-:W-:Y:S06]  /*4a70*/  HMMA.16816.F32.BF16 R56, R64, R58, RZ ;  /* 0x0000003a4038723c */ /* 0x000fec00000418ff */
[----:B------:R-:W-:Y:S02]  /*4a80*/  MUFU.EX2 R118, R118 ;  /* 0x0000007600767308 */ /* 0x000fe40000000800 */
[C---:B---3--:R-:W-:Y:S06]  /*4a90*/  HMMA.16816.F32.BF16 R88, R4.reuse, R12, R88 ;  /* 0x0000000c0458723c */ /* 0x048fec0000041858 */
[----:B------:R-:W-:Y:S02]  /*4aa0*/  MUFU.EX2 R117, R121 ;  /* 0x0000007900757308 */ /* 0x000fe40000000800 */
[----:B------:R-:W-:Y:S01]  /*4ab0*/  HMMA.16816.F32.BF16 R84, R4, R14, R84 ;  /* 0x0000000e0454723c */ /* 0x000fe20000041854 */
[----:B------:R-:W3:Y:S05]  /*4ac0*/  LDSM.16.MT88.4 R12, [R130+0xa800] ;  /* 0x00a80000820c783b */ /* 0x000eea0000004200 */
[----:B------:R-:W-:Y:S02]  /*4ad0*/  MUFU.EX2 R119, R119 ;  /* 0x0000007700777308 */ /* 0x000fe40000000800 */
        /* <DEDUP_REMOVED lines=10> */
[----:B------:R-:W-:Y:S01]  /*4b80*/  HMMA.16816.F32.BF16 R80, R4, R24, R80 ;  /* 0x000000180450723c */ /* 0x000fe20000041850 */
[-CC-:B------:R-:W-:Y:S01]  /*4b90*/  FFMA.FTZ R25, R176, R114.reuse, -R125.reuse ;  /* 0x00000072b0197223 */ /* 0x180fe2000001087d */
[----:B------:R-:W-:-:S05]  /*4ba0*/  FFMA.FTZ R24, R174, R114, -R125 ;  /* 0x00000072ae187223 */ /* 0x000fca000001087d */
[----:B------:R-:W-:Y:S01]  /*4bb0*/  MUFU.EX2 R25, R25 ;  /* 0x0000001900197308 */ /* 0x000fe20000000800 */
[----:B------:R-:W-:Y:S01]  /*4bc0*/  HMMA.16816.F32.BF16 R76, R4, R26, R76 ;  /* 0x0000001a044c723c */ /* 0x000fe2000004184c */
[-CC-:B------:R-:W-:Y:S01]  /*4bd0*/  FFMA.FTZ R26, R178, R114.reuse, -R125.reuse ;  /* 0x00000072b21a7223 */ /* 0x180fe2000001087d */
[----:B------:R-:W-:-:S05]  /*4be0*/  FFMA.FTZ R27, R172, R114, -R125 ;  /* 0x00000072ac1b7223 */ /* 0x000fca000001087d */
[----:B------:R-:W4:Y:S01]  /*4bf0*/  MUFU.EX2 R26, R26 ;  /* 0x0000001a001a7308 */ /* 0x000f220000000800 */
[C---:B------:R-:W-:Y:S07]  /*4c00*/  HMMA.16816.F32.BF16 R60, R64.reuse, R20, RZ ;  /* 0x00000014403c723c */ /* 0x040fee00000418ff */
[----:B------:R-:W-:Y:S01]  /*4c10*/  MUFU.EX2 R24, R24 ;  /* 0x0000001800187308 */ /* 0x000fe20000000800 */
[----:B------:R-:W-:Y:S01]  /*4c20*/  HMMA.16816.F32.BF16 R64, R64, R22, RZ ;  /* 0x000000164040723c */ /* 0x000fe200000418ff */
[----:B------:R-:W-:Y:S06]  /*4c30*/  LDSM.16.MT88.4 R20, [R129+0xb000] ;  /* 0x00b000008114783b */ /* 0x000fec0000004200 */
[----:B------:R-:W5:Y:S01]  /*4c40*/  MUFU.EX2 R27, R27 ;  /* 0x0000001b001b7308 */ /* 0x000f620000000800 */
[C---:B---3--:R-:W-:Y:S07]  /*4c50*/  HMMA.16816.F32.BF16 R44, R4.reuse, R12, R44 ;  /* 0x0000000c042c723c */ /* 0x048fee000004182c */
[----:B------:R-:W3:Y:S01]  /*4c60*/  MUFU.EX2 R114, R116 ;  /* 0x0000007400727308 */ /* 0x000ee20000000800 */
[C---:B------:R-:W-:Y:S01]  /*4c70*/  HMMA.16816.F32.BF16 R48, R4.reuse, R14, R48 ;  /* 0x0000000e0430723c */ /* 0x040fe20000041830 */
[----:B------:R-:W3:Y:S07]  /*4c80*/  LDSM.16.MT88.4 R12, [R134+0x9000] ;  /* 0x00900000860c783b */ /* 0x000eee0000004200 */
[C---:B-1----:R-:W-:Y:S08]  /*4c90*/  HMMA.16816.F32.BF16 R60, R4.reuse, R16, R60 ;  /* 0x00000010043c723c */ /* 0x042ff0000004183c */
[----:B------:R-:W-:Y:S01]  /*4ca0*/  HMMA.16816.F32.BF16 R64, R4, R18, R64 ;  /* 0x000000120440723c */ /* 0x000fe20000041840 */
[----:B----4-:R-:W-:Y:S01]  /*4cb0*/  F2FP.BF16.F32.PACK_AB R4, R25, R26 ;  /* 0x0000001a1904723e */ /* 0x010fe200000010ff */
[----:B------:R-:W1:Y:S01]  /*4cc0*/  LDSM.16.MT88.4 R16, [R129+0x9000] ;  /* 0x009000008110783b */ /* 0x000e620000004200 */
[----:B-----5:R-:W-:-:S02]  /*4cd0*/  F2FP.BF16.F32.PACK_AB R6, R27, R24 ;  /* 0x000000181b06723e */ /* 0x020fc400000010ff */
        /* <DEDUP_REMOVED lines=12> */
[C---:B--2---:R-:W-:Y:S08]  /*4da0*/  HMMA.16816.F32.BF16 R72, R4.reuse, R8, R72 ;  /* 0x000000080448723c */ /* 0x044ff00000041848 */
[C---:B------:R-:W-:Y:S01]  /*4db0*/  HMMA.16816.F32.BF16 R68, R4.reuse, R10, R68 ;  /* 0x0000000a0444723c */ /* 0x040fe20000041844 */
[----:B------:R-:W1:Y:S07]  /*4dc0*/  LDSM.16.MT88.4 R8, [R130+0xb000] ;  /* 0x00b000008208783b */ /* 0x000e6e0000004200 */
[C---:B---3--:R-:W-:Y:S08]  /*4dd0*/  HMMA.16816.F32.BF16 R36, R4.reuse, R12, R36 ;  /* 0x0000000c0424723c */ /* 0x048ff00000041824 */
[C---:B------:R-:W-:Y:S01]  /*4de0*/  HMMA.16816.F32.BF16 R40, R4.reuse, R14, R40 ;  /* 0x0000000e0428723c */ /* 0x040fe20000041828 */
[----:B------:R-:W2:Y:S07]  /*4df0*/  LDSM.16.MT88.4 R12, [R128+0xb000] ;  /* 0x00b00000800c783b */ /* 0x000eae0000004200 */
        /* <DEDUP_REMOVED lines=8> */
[----:B------:R-:W-:-:S02]  /*4e80*/  F2FP.BF16.F32.PACK_AB R4, R126, R161 ;  /* 0x000000a17e04723e */ /* 0x000fc400000010ff */
[----:B------:R-:W-:Y:S02]  /*4e90*/  F2FP.BF16.F32.PACK_AB R6, R167, R122 ;  /* 0x0000007aa706723e */ /* 0x000fe400000010ff */
        /* <DEDUP_REMOVED lines=30> */
[----:B------:R-:W-:-:S03]  /*5080*/  FADD.FTZ R25, R25, R26 ;  /* 0x0000001a19197221 */ /* 0x000fc60000010000 */
[----:B------:R-:W-:Y:S01]  /*5090*/  HMMA.16816.F32.BF16 R56, R4, R14, R56 ;  /* 0x0000000e0438723c */ /* 0x000fe20000041838 */
[----:B------:R-:W-:-:S07]  /*50a0*/  FADD.FTZ R24, R24, R25 ;  /* 0x0000001918187221 */ /* 0x000fce0000010000 */
        /* <DEDUP_REMOVED lines=81> */
.L_x_12988:
        /* <DEDUP_REMOVED lines=8> */
.L_x_12989:
[----:B------:R-:W-:Y:S05]  /*5640*/  BSYNC.RECONVERGENT B0 ;  /* 0x0000000000007941 */ /* 0x000fea0003800200 */
.L_x_12987:
[C---:B------:R-:W-:Y:S01]  /*5650*/  IMAD.SHL.U32 R5, R104.reuse, 0x20, RZ ;  /* 0x0000002068057824 */ /* 0x040fe200078e00ff */
[----:B------:R-:W-:Y:S01]  /*5660*/  SHF.L.U64.HI R4, R104, 0x5, R105 ;  /* 0x0000000568047819 */ /* 0x000fe20000010269 */
[----:B------:R-:W-:Y:S01]  /*5670*/  @!PT LDS RZ, [RZ] ;  /* 0x00000000fffff984 */ /* 0x000fe20000000800 */
[----:B------:R-:W-:Y:S01]  /*5680*/  @!PT LDS RZ, [RZ] ;  /* 0x00000000fffff984 */ /* 0x000fe20000000800 */
[----:B------:R-:W-:Y:S01]  /*5690*/  @!PT LDS RZ, [RZ] ;  /* 0x00000000fffff984 */ /* 0x000fe20000000800 */
[----:B------:R-:W-:Y:S03]  /*56a0*/  LDGSTS.E.BYPASS.LTC128B.128 [R153+0x8000], desc[UR4][R146.64] ;  /* 0x0800000092997fae */ /* 0x000fe6000b981a04 */
        /* <DEDUP_REMOVED lines=21> */
[----:B-1----:R-:W-:Y:S01]  /*5800*/  LDSM.16.M88.4 R112, [R133+0x5800] ;  /* 0x005800008570783b */ /* 0x002fe20000000200 */
[----:B------:R-:W-:-:S03]  /*5810*/  IMAD R107, R160, 0x40, R107 ;  /* 0x00000040a06b7824 */ /* 0x000fc600078e026b */
        /* <DEDUP_REMOVED lines=19> */
[C---:B------:R-:W-:Y:S08]  /*5950*/  HMMA.16816.F32.BF16 R8, R108.reuse, R112, R8 ;  /* 0x000000706c08723c */ /* 0x040ff00000041808 */
[----:B------:R-:W-:Y:S01]  /*5960*/  HMMA.16816.F32.BF16 R4, R108, R114, R4 ;  /* 0x000000726c04723c */ /* 0x000fe20000041804 */
[----:B------:R-:W3:Y:S04]  /*5970*/  LDSM.16.M88.4 R112, [R132+0x5000] ;  /* 0x005000008470783b */ /* 0x000ee80000000200 */
[----:B------:R-:W4:Y:S03]  /*5980*/  LDSM.16.M88.4 R108, [R132+0x5800] ;  /* 0x00580000846c783b */ /* 0x000f260000000200 */
        /* <DEDUP_REMOVED lines=11> */
[----:B------:R-:W3:Y:S04]  /*5a40*/  LD.E R124, desc[UR4][R2.64+0x18c] ;  /* 0x00018c04027c7980 */ /* 0x000ee8000c101900 */
[----:B------:R-:W4:Y:S03]  /*5a50*/  LDSM.16.M88.4 R108, [R131+0x5000] ;  /* 0x00500000836c783b */ /* 0x000f260000000200 */
[C---:B-1----:R-:W-:Y:S08]  /*5a60*/  HMMA.16816.F32.BF16 R32, R120.reuse, R116, R32 ;  /* 0x000000747820723c */ /* 0x042ff00000041820 */
[C---:B------:R-:W-:Y:S01]  /*5a70*/  HMMA.16816.F32.BF16 R28, R120.reuse, R118, R28 ;  /* 0x00000076781c723c */ /* 0x040fe2000004181c */
[----:B------:R-:W1:Y:S07]  /*5a80*/  LDSM.16.M88.4 R116, [R131+0x5800] ;  /* 0x005800008374783b */ /* 0x000e6e0000000200 */
[C---:B--2---:R-:W-:Y:S08]  /*5a90*/  HMMA.16816.F32.BF16 R24, R120.reuse, R112, R24 ;  /* 0x000000707818723c */ /* 0x044ff00000041818 */
[C---:B------:R-:W-:Y:S01]  /*5aa0*/  HMMA.16816.F32.BF16 R20, R120.reuse, R114, R20 ;  /* 0x000000727814723c */ /* 0x040fe20000041814 */
[----:B------:R-:W-:Y:S07]  /*5ab0*/  LDSM.16.M88.4 R112, [R139+0x2000] ;  /* 0x002000008b70783b */ /* 0x000fee0000000200 */
[C---:B----4-:R-:W-:Y:S08]  /*5ac0*/  HMMA.16816.F32.BF16 R16, R120.reuse, R108, R16 ;  /* 0x0000006c7810723c */ /* 0x050ff00000041810 */
[C---:B------:R-:W-:Y:S01]  /*5ad0*/  HMMA.16816.F32.BF16 R12, R120.reuse, R110, R12 ;  /* 0x0000006e780c723c */ /* 0x040fe2000004180c */
[----:B------:R-:W2:Y:S07]  /*5ae0*/  LDSM.16.M88.4 R108, [R138+0x6000] ;  /* 0x006000008a6c783b */ /* 0x000eae0000000200 */
[C---:B-1----:R-:W-:Y:S08]  /*5af0*/  HMMA.16816.F32.BF16 R8, R120.reuse, R116, R8 ;  /* 0x000000747808723c */ /* 0x042ff00000041808 */
[----:B------:R-:W-:Y:S01]  /*5b00*/  HMMA.16816.F32.BF16 R4, R120, R118, R4 ;  /* 0x000000767804723c */ /* 0x000fe20000041804 */
[----:B------:R-:W1:Y:S04]  /*5b10*/  LDSM.16.M88.4 R120, [R138+0x6800] ;  /* 0x006800008a78783b */ /* 0x000e680000000200 */
[----:B------:R-:W4:Y:S03]  /*5b20*/  LDSM.16.M88.4 R116, [R138+0x7000] ;  /* 0x007000008a74783b */ /* 0x000f260000000200 */
[C---:B--2---:R-:W-:Y:S08]  /*5b30*/  HMMA.16816.F32.BF16 R32, R112.reuse, R108, R32 ;  /* 0x0000006c7020723c */ /* 0x044ff00000041820 */
[C---:B------:R-:W-:Y:S01]  /*5b40*/  HMMA.16816.F32.BF16 R28, R112.reuse, R110, R28 ;  /* 0x0000006e701c723c */ /* 0x040fe2000004181c */
[----:B------:R-:W2:Y:S07]  /*5b50*/  LDSM.16.M88.4 R108, [R138+0x7800] ;  /* 0x007800008a6c783b */ /* 0x000eae0000000200 */
[C---:B-1----:R-:W-:Y:S08]  /*5b60*/  HMMA.16816.F32.BF16 R24, R112.reuse, R120, R24 ;  /* 0x000000787018723c */ /* 0x042ff00000041818 */
[C---:B------:R-:W-:Y:S01]  /*5b70*/  HMMA.16816.F32.BF16 R20, R112.reuse, R122, R20 ;  /* 0x0000007a7014723c */ /* 0x040fe20000041814 */
[----:B------:R-:W-:Y:S07]  /*5b80*/  LDSM.16.M88.4 R120, [R137+0x2000] ;  /* 0x002000008978783b */ /* 0x000fee0000000200 */
[C---:B----4-:R-:W-:Y:S08]  /*5b90*/  HMMA.16816.F32.BF16 R16, R112.reuse, R116, R16 ;  /* 0x000000747010723c */ /* 0x050ff00000041810 */
[C---:B------:R-:W-:Y:S01]  /*5ba0*/  HMMA.16816.F32.BF16 R12, R112.reuse, R118, R12 ;  /* 0x00000076700c723c */ /* 0x040fe2000004180c */
[----:B------:R-:W1:Y:S07]  /*5bb0*/  LDSM.16.M88.4 R116, [R133+0x6000] ;  /* 0x006000008574783b */ /* 0x000e6e0000000200 */
[C---:B--2---:R-:W-:Y:S08]  /*5bc0*/  HMMA.16816.F32.BF16 R8, R112.reuse, R108, R8 ;  /* 0x0000006c7008723c */ /* 0x044ff00000041808 */
[----:B------:R-:W-:Y:S01]  /*5bd0*/  HMMA.16816.F32.BF16 R4, R112, R110, R4 ;  /* 0x0000006e7004723c */ /* 0x000fe20000041804 */
[----:B------:R-:W2:Y:S04]  /*5be0*/  LDSM.16.M88.4 R112, [R133+0x6800] ;  /* 0x006800008570783b */ /* 0x000ea80000000200 */
        /* <DEDUP_REMOVED lines=28> */
[C---:B------:R-:W-:Y:S08]  /*5db0*/  HMMA.16816.F32.BF16 R28, R120.reuse, R118, R28 ;  /* 0x00000076781c723c */ /* 0x040ff0000004181c */
[----:B--2---:R-:W-:Y:S03]  /*5dc0*/  HMMA.16816.F32.BF16 R16, R120, R108, R16 ;  /* 0x0000006c7810723c */ /* 0x004fe60000041810 */
[-C--:B---3--:R-:W-:Y:S01]  /*5dd0*/  FMUL.FTZ R108, R32, R124.reuse ;  /* 0x0000007c206c7220 */ /* 0x088fe20000410000 */
[-C--:B------:R-:W-:Y:S01]  /*5de0*/  FMUL.FTZ R109, R34, R124.reuse ;  /* 0x0000007c226d7220 */ /* 0x080fe20000410000 */
[----:B------:R-:W-:-:S04]  /*5df0*/  FMUL.FTZ R33, R33, R124 ;  /* 0x0000007c21217220 */ /* 0x000fc80000410000 */
[----:B------:R-:W1:Y:S01]  /*5e00*/  MUFU.TANH R108, R108 ;  /* 0x0000006c006c7308 */ /* 0x000e620000002400 */
[----:B----4-:R-:W-:Y:S01]  /*5e10*/  HMMA.16816.F32.BF16 R24, R120, R112, R24 ;  /* 0x000000707818723c */ /* 0x010fe20000041818 */
[-C--:B------:R-:W-:Y:S01]  /*5e20*/  FMUL.FTZ R32, R35, R124.reuse ;  /* 0x0000007c23207220 */ /* 0x080fe20000410000 */
[----:B------:R-:W-:Y:S01]  /*5e30*/  FMUL.FTZ R28, R28, R124 ;  /* 0x0000007c1c1c7220 */ /* 0x000fe20000410000 */
[----:B------:R-:W-:-:S04]  /*5e40*/  VIADD R35, R107, 0xffffff80 ;  /* 0xffffff806b237836 */ /* 0x000fc80000000000 */
[----:B------:R-:W2:Y:S01]  /*5e50*/  MUFU.TANH R109, R109 ;  /* 0x0000006d006d7308 */ /* 0x000ea20000002400 */
[----:B------:R-:W-:Y:S01]  /*5e60*/  HMMA.16816.F32.BF16 R20, R120, R114, R20 ;  /* 0x000000727814723c */ /* 0x000fe20000041814 */
[----:B------:R-:W3:Y:S01]  /*5e70*/  LDSM.16.M88.4 R112, [R131+0x7800] ;  /* 0x007800008370783b */ /* 0x000ee20000000200 */
[-C--:B------:R-:W-:Y:S01]  /*5e80*/  FMUL.FTZ R30, R30, R124.reuse ;  /* 0x0000007c1e1e7220 */ /* 0x080fe20000410000 */
[----:B------:R-:W-:-:S04]  /*5e90*/  FMUL.FTZ R29, R29, R124 ;  /* 0x0000007c1d1d7220 */ /* 0x000fc80000410000 */
[----:B------:R-:W4:Y:S01]  /*5ea0*/  MUFU.TANH R33, R33 ;  /* 0x0000002100217308 */ /* 0x000f220000002400 */
[----:B------:R-:W-:Y:S01]  /*5eb0*/  ISETP.GT.AND P1, PT, R106, R35, PT ;  /* 0x000000236a00720c */ /* 0x000fe20003f24270 */
[----:B------:R-:W-:Y:S01]  /*5ec0*/  HMMA.16816.F32.BF16 R12, R120, R110, R12 ;  /* 0x0000006e780c723c */ /* 0x000fe2000004180c */
[----:B------:R-:W-:-:S05]  /*5ed0*/  VIADD R110, R107, 0xffffff81 ;  /* 0xffffff816b6e7836 */ /* 0x000fca0000000000 */
[----:B------:R-:W5:Y:S01]  /*5ee0*/  MUFU.TANH R32, R32 ;  /* 0x0000002000207308 */ /* 0x000f620000002400 */
[----:B------:R-:W-:Y:S01]  /*5ef0*/  ISETP.GE.AND P6, PT, R35, R156, PT ;  /* 0x0000009c2300720c */ /* 0x000fe20003fc6270 */
[----:B------:R-:W-:-:S06]  /*5f00*/  FMUL.FTZ R31, R31, R124 ;  /* 0x0000007c1f1f7220 */ /* 0x000fcc0000410000 */
[----:B------:R1:W3:Y:S01]  /*5f10*/  MUFU.TANH R34, R28 ;  /* 0x0000001c00227308 */ /* 0x0002e20000002400 */
[----:B------:R-:W-:Y:S01]  /*5f20*/  ISETP.GT.AND P5, PT, R103, R35, PT ;  /* 0x000000236700720c */ /* 0x000fe20003fa4270 */
[----:B------:R-:W-:Y:S01]  /*5f30*/  FMUL.FTZ R25, R25, R124 ;  /* 0x0000007c19197220 */ /* 0x000fe20000410000 */
[----:B------:R-:W-:Y:S01]  /*5f40*/  ISETP.GT.AND P4, PT, R106, R110, PT ;  /* 0x0000006e6a00720c */ /* 0x000fe20003f84270 */
[-C--:B------:R-:W-:Y:S01]  /*5f50*/  FMUL.FTZ R27, R27, R124.reuse ;  /* 0x0000007c1b1b7220 */ /* 0x080fe20000410000 */
[----:B------:R-:W-:Y:S01]  /*5f60*/  ISETP.GE.AND P2, PT, R35, R155, PT ;  /* 0x0000009b2300720c */ /* 0x000fe20003f46270 */
[----:B------:R-:W-:Y:S01]  /*5f70*/  FMUL.FTZ R17, R17, R124 ;  /* 0x0000007c11117220 */ /* 0x000fe20000410000 */
[----:B------:R-:W-:-:S04]  /*5f80*/  DEPBAR.LE SB0, 0x0 ;  /* 0x000080000000791a */ /* 0x000fc80000000000 */
[----:B------:R-:W3:Y:S01]  /*5f90*/  MUFU.TANH R30, R30 ;  /* 0x0000001e001e7308 */ /* 0x000ee20000002400 */
[----:B------:R-:W-:Y:S01]  /*5fa0*/  FMUL.FTZ R35, R24, R124 ;  /* 0x0000007c18237220 */ /* 0x000fe20000410000 */
[----:B-1----:R-:W-:-:S06]  /*5fb0*/  FSEL R28, R108, -INF , !P1 ;  /* 0xff8000006c1c7808 */ /* 0x002fcc0004800000 */
[----:B------:R-:W1:Y:S01]  /*5fc0*/  MUFU.TANH R29, R29 ;  /* 0x0000001d001d7308 */ /* 0x000e620000002400 */
[----:B------:R-:W-:Y:S01]  /*5fd0*/  VIADD R108, R107, 0xffffff88 ;  /* 0xffffff886b6c7836 */ /* 0x000fe20000000000 */
[----:B------:R-:W-:Y:S02]  /*5fe0*/  FSEL R28, R28, -INF , !P6 ;  /* 0xff8000001c1c7808 */ /* 0x000fe40007000000 */
[C---:B------:R-:W-:Y:S02]  /*5ff0*/  ISETP.GE.AND P3, PT, R110.reuse, R156, PT ;  /* 0x0000009c6e00720c */ /* 0x040fe40003f66270 */
[----:B------:R-:W-:Y:S02]  /*6000*/  ISETP.GE.AND P1, PT, R110, R155, PT ;  /* 0x0000009b6e00720c */ /* 0x000fe40003f26270 */
[----:B------:R-:W-:Y:S01]  /*6010*/  ISETP.GT.AND P6, PT, R103, R110, PT ;  /* 0x0000006e6700720c */ /* 0x000fe20003fc4270 */
[----:B------:R-:W-:Y:S01]  /*6020*/  FMUL.FTZ R110, R26, R124 ;  /* 0x0000007c1a6e7220 */ /* 0x000fe20000410000 */
[----:B--2---:R-:W-:Y:S01]  /*6030*/  FSEL R24, R109, -INF , !P5 ;  /* 0xff8000006d187808 */ /* 0x004fe20006800000 */
[----:B------:R-:W-:Y:S01]  /*6040*/  VIADD R109, R107, 0xffffff89 ;  /* 0xffffff896b6d7836 */ /* 0x000fe20000000000 */
[----:B------:R-:W-:-:S02]  /*6050*/  ISETP.GT.AND P5, PT, R106, R108, PT ;  /* 0x0000006c6a00720c */ /* 0x000fc40003fa4270 */
[----:B----4-:R-:W-:Y:S01]  /*6060*/  FSEL R26, R33, -INF , !P4 ;  /* 0xff800000211a7808 */ /* 0x010fe20006000000 */
[----:B------:R-:W2:Y:S01]  /*6070*/  MUFU.TANH R31, R31 ;  /* 0x0000001f001f7308 */ /* 0x000ea20000002400 */
[----:B-----5:R-:W-:Y:S02]  /*6080*/  FSEL R32, R32, -INF , !P6 ;  /* 0xff80000020207808 */ /* 0x020fe40007000000 */
[----:B------:R-:W-:Y:S02]  /*6090*/  FSEL R24, R24, -INF , !P2 ;  /* 0xff80000018187808 */ /* 0x000fe40005000000 */
[----:B------:R-:W-:Y:S02]  /*60a0*/  ISETP.GE.AND P4, PT, R108, R156, PT ;  /* 0x0000009c6c00720c */ /* 0x000fe40003f86270 */
[----:B------:R-:W-:Y:S01]  /*60b0*/  FSEL R26, R26, -INF , !P3 ;  /* 0xff8000001a1a7808 */ /* 0x000fe20005800000 */
[----:B------:R-:W4:Y:S01]  /*60c0*/  MUFU.TANH R35, R35 ;  /* 0x0000002300237308 */ /* 0x000f220000002400 */
[----:B---3--:R-:W-:-:S02]  /*60d0*/  FSEL R34, R34, -INF , !P5 ;  /* 0xff80000022227808 */ /* 0x008fc40006800000 */
[----:B------:R-:W-:Y:S02]  /*60e0*/  ISETP.GE.AND P2, PT, R108, R155, PT ;  /* 0x0000009b6c00720c */ /* 0x000fe40003f46270 */
[----:B------:R-:W-:Y:S01]  /*60f0*/  ISETP.GT.AND P3, PT, R103, R108, PT ;  /* 0x0000006c6700720c */ /* 0x000fe20003f64270 */
[----:B------:R-:W-:Y:S01]  /*6100*/  FMUL.FTZ R108, R20, R124 ;  /* 0x0000007c146c7220 */ /* 0x000fe20000410000 */
[----:B------:R-:W-:Y:S01]  /*6110*/  ISETP.GT.AND P6, PT, R106, R109, PT ;  /* 0x0000006d6a00720c */ /* 0x000fe20003fc4270 */
[----:B------:R-:W-:Y:S01]  /*6120*/  MUFU.TANH R25, R25 ;  /* 0x0000001900197308 */ /* 0x000fe20000002400 */
[----:B------:R-:W-:Y:S02]  /*6130*/  FSEL R20, R32, -INF , !P1 ;  /* 0xff80000020147808 */ /* 0x000fe40004800000 */
[----:B------:R-:W-:Y:S02]  /*6140*/  FSEL R32, R34, -INF , !P4 ;  /* 0xff80000022207808 */ /* 0x000fe40006000000 */
[----:B------:R-:W-:-:S03]  /*6150*/  ISETP.GE.AND P5, PT, R109, R156, PT ;  /* 0x0000009c6d00720c */ /* 0x000fc60003fa6270 */
[----:B------:R3:W5:Y:S01]  /*6160*/  MUFU.TANH R33, R110 ;  /* 0x0000006e00217308 */ /* 0x0007620000002400 */
[----:B------:R-:W-:Y:S02]  /*6170*/  ISETP.GE.AND P1, PT, R109, R155, PT ;  /* 0x0000009b6d00720c */ /* 0x000fe40003f26270 */
[----:B------:R-:W-:Y:S02]  /*6180*/  ISETP.GT.AND P4, PT, R103, R109, PT ;  /* 0x0000006d6700720c */ /* 0x000fe40003f84270 */
[----:B------:R-:W-:Y:S02]  /*6190*/  FSEL R30, R30, -INF , !P3 ;  /* 0xff8000001e1e7808 */ /* 0x000fe40005800000 */
[----:B-1----:R-:W-:Y:S01]  /*61a0*/  FSEL R109, R29, -INF , !P6 ;  /* 0xff8000001d6d7808 */ /* 0x002fe20007000000 */
[-C--:B------:R-:W-:Y:S01]  /*61b0*/  FMUL.FTZ R34, R21, R124.reuse ;  /* 0x0000007c15227220 */ /* 0x080fe20000410000 */
[----:B------:R-:W-:Y:S01]  /*61c0*/  VIADD R21, R107, 0xffffff90 ;  /* 0xffffff906b157836 */ /* 0x000fe20000000000 */
[----:B------:R-:W1:Y:S01]  /*61d0*/  MUFU.TANH R27, R27 ;  /* 0x0000001b001b7308 */ /* 0x000e620000002400 */
[----:B---3--:R-:W-:Y:S01]  /*61e0*/  FMUL.FTZ R110, R22, R124 ;  /* 0x0000007c166e7220 */ /* 0x008fe20000410000 */
[----:B------:R-:W-:-:S02]  /*61f0*/  FSEL R22, R30, -INF , !P2 ;  /* 0xff8000001e167808 */ /* 0x000fc40005000000 */
[----:B------:R-:W-:Y:S01]  /*6200*/  FSEL R30, R109, -INF , !P5 ;  /* 0xff8000006d1e7808 */ /* 0x000fe20006800000 */
[----:B------:R-:W-:Y:S01]  /*6210*/  VIADD R109, R107, 0xffffff91 ;  /* 0xffffff916b6d7836 */ /* 0x000fe20000000000 */
[C---:B------:R-:W-:Y:S02]  /*6220*/  ISETP.GT.AND P3, PT, R106.reuse, R21, PT ;  /* 0x000000156a00720c */ /* 0x040fe40003f64270 */
[----:B------:R-:W3:Y:S01]  /*6230*/  MUFU.TANH R108, R108 ;  /* 0x0000006c006c7308 */ /* 0x000ee20000002400 */
[----:B--2---:R-:W-:Y:S02]  /*6240*/  FSEL R31, R31, -INF , !P4 ;  /* 0xff8000001f1f7808 */ /* 0x004fe40006000000 */
[C---:B------:R-:W-:Y:S02]  /*6250*/  ISETP.GE.AND P6, PT, R21.reuse, R156, PT ;  /* 0x0000009c1500720c */ /* 0x040fe40003fc6270 */
[----:B------:R-:W-:Y:S02]  /*6260*/  ISETP.GE.AND P2, PT, R21, R155, PT ;  /* 0x0000009b1500720c */ /* 0x000fe40003f46270 */
[----:B------:R-:W-:Y:S01]  /*6270*/  ISETP.GT.AND P5, PT, R103, R21, PT ;  /* 0x000000156700720c */ /* 0x000fe20003fa4270 */
[----:B------:R-:W2:Y:S01]  /*6280*/  MUFU.TANH R29, R110 ;  /* 0x0000006e001d7308 */ /* 0x000ea20000002400 */
[----:B------:R-:W-:Y:S01]  /*6290*/  ISETP.GT.AND P4, PT, R106, R109, PT ;  /* 0x0000006d6a00720c */ /* 0x000fe20003f84270 */
[-C--:B------:R-:W-:Y:S01]  /*62a0*/  FMUL.FTZ R21, R23, R124.reuse ;  /* 0x0000007c17157220 */ /* 0x080fe20000410000 */
[----:B------:R-:W-:Y:S01]  /*62b0*/  FMUL.FTZ R23, R16, R124 ;  /* 0x0000007c10177220 */ /* 0x000fe20000410000 */
[----:B----4-:R-:W-:-:S02]  /*62c0*/  FSEL R35, R35, -INF , !P3 ;  /* 0xff80000023237808 */ /* 0x010fc40005800000 */
[----:B------:R-:W-:Y:S02]  /*62d0*/  FSEL R16, R31, -INF , !P1 ;  /* 0xff8000001f107808 */ /* 0x000fe40004800000 */
[----:B------:R-:W4:Y:S01]  /*62e0*/  MUFU.TANH R34, R34 ;  /* 0x0000002200227308 */ /* 0x000f220000002400 */
[----:B------:R-:W-:Y:S01]  /*62f0*/  ISETP.GE.AND P3, PT, R109, R156, PT ;  /* 0x0000009c6d00720c */ /* 0x000fe20003f66270 */
[----:B------:R-:W-:Y:S01]  /*6300*/  VIADD R31, R107, 0xffffff98 ;  /* 0xffffff986b1f7836 */ /* 0x000fe20000000000 */
[----:B-----5:R-:W-:Y:S02]  /*6310*/  FSEL R33, R33, -INF , !P5 ;  /* 0xff80000021217808 */ /* 0x020fe40006800000 */
[----:B------:R-:W-:Y:S01]  /*6320*/  FSEL R170, R25, -INF , !P4 ;  /* 0xff80000019aa7808 */ /* 0x000fe20006000000 */
[----:B------:R-:W-:Y:S01]  /*6330*/  HMMA.16816.F32.BF16 R8, R120, R112, R8 ;  /* 0x000000707808723c */ /* 0x000fe20000041808 */
[----:B------:R-:W-:Y:S01]  /*6340*/  FSEL R168, R35, -INF , !P6 ;  /* 0xff80000023a87808 */ /* 0x000fe20007000000 */
[----:B------:R-:W5:Y:S01]  /*6350*/  MUFU.TANH R23, R23 ;  /* 0x0000001700177308 */ /* 0x000f620000002400 */
[----:B------:R-:W-:Y:S01]  /*6360*/  ISETP.GT.AND P6, PT, R103, R109, PT ;  /* 0x0000006d6700720c */ /* 0x000fe20003fc4270 */
[----:B------:R-:W-:Y:S01]  /*6370*/  FMUL.FTZ R35, R18, R124 ;  /* 0x0000007c12237220 */ /* 0x000fe20000410000 */
[----:B------:R-:W-:-:S02]  /*6380*/  FSEL R164, R33, -INF , !P2 ;  /* 0xff80000021a47808 */ /* 0x000fc40005000000 */
[----:B------:R-:W-:Y:S01]  /*6390*/  FSEL R170, R170, -INF , !P3 ;  /* 0xff800000aaaa7808 */ /* 0x000fe20005800000 */
[----:B------:R-:W-:Y:S01]  /*63a0*/  FMUL.FTZ R18, R19, R124 ;  /* 0x0000007c13127220 */ /* 0x000fe20000410000 */
[----:B------:R-:W-:Y:S01]  /*63b0*/  ISETP.GT.AND P5, PT, R106, R31, PT ;  /* 0x0000001f6a00720c */ /* 0x000fe20003fa4270 */
[----:B------:R-:W5:Y:S01]  /*63c0*/  MUFU.TANH R21, R21 ;  /* 0x0000001500157308 */ /* 0x000f620000002400 */
[C---:B------:R-:W-:Y:S02]  /*63d0*/  ISETP.GE.AND P4, PT, R31.reuse, R156, PT ;  /* 0x0000009c1f00720c */ /* 0x040fe40003f86270 */
[----:B------:R-:W-:Y:S02]  /*63e0*/  ISETP.GE.AND P2, PT, R31, R155, PT ;  /* 0x0000009b1f00720c */ /* 0x000fe40003f46270 */
[----:B------:R-:W-:Y:S01]  /*63f0*/  ISETP.GT.AND P3, PT, R103, R31, PT ;  /* 0x0000001f6700720c */ /* 0x000fe20003f64270 */
[----:B------:R-:W-:Y:S01]  /*6400*/  VIADD R31, R107, 0xffffff99 ;  /* 0xffffff996b1f7836 */ /* 0x000fe20000000000 */
[----:B------:R-:W-:Y:S01]  /*6410*/  ISETP.GE.AND P1, PT, R109, R155, PT ;  /* 0x0000009b6d00720c */ /* 0x000fe20003f26270 */
[----:B------:R-:W-:Y:S01]  /*6420*/  FMUL.FTZ R19, R12, R124 ;  /* 0x0000007c0c137220 */ /* 0x000fe20000410000 */
[----:B-1----:R-:W-:Y:S01]  /*6430*/  FSEL R27, R27, -INF , !P6 ;  /* 0xff8000001b1b7808 */ /* 0x002fe20007000000 */
[----:B------:R-:W1:Y:S01]  /*6440*/  MUFU.TANH R25, R35 ;  /* 0x0000002300197308 */ /* 0x000e620000002400 */
[----:B------:R-:W-:-:S02]  /*6450*/  ISETP.GT.AND P6, PT, R106, R31, PT ;  /* 0x0000001f6a00720c */ /* 0x000fc40003fc4270 */
[----:B------:R-:W-:Y:S01]  /*6460*/  FSEL R190, R27, -INF , !P1 ;  /* 0xff8000001bbe7808 */ /* 0x000fe20004800000 */
[----:B------:R-:W-:Y:S01]  /*6470*/  VIADD R27, R107, 0xffffffa0 ;  /* 0xffffffa06b1b7836 */ /* 0x000fe20000000000 */
[----:B---3--:R-:W-:-:S03]  /*6480*/  FSEL R108, R108, -INF , !P5 ;  /* 0xff8000006c6c7808 */ /* 0x008fc60006800000 */
[----:B------:R-:W3:Y:S01]  /*6490*/  MUFU.TANH R17, R17 ;  /* 0x0000001100117308 */ /* 0x000ee20000002400 */
[----:B--2---:R-:W-:Y:S01]  /*64a0*/  FSEL R29, R29, -INF , !P3 ;  /* 0xff8000001d1d7808 */ /* 0x004fe20005800000 */
[----:B------:R-:W-:Y:S01]  /*64b0*/  FMUL.FTZ R12, R13, R124 ;  /* 0x0000007c0d0c7220 */ /* 0x000fe20000410000 */
[----:B------:R-:W-:Y:S01]  /*64c0*/  ISETP.GE.AND P5, PT, R31, R156, PT ;  /* 0x0000009c1f00720c */ /* 0x000fe20003fa6270 */
[----:B------:R-:W-:Y:S01]  /*64d0*/  FMUL.FTZ R13, R14, R124 ;  /* 0x0000007c0e0d7220 */ /* 0x000fe20000410000 */
[----:B----4-:R-:W-:-:S03]  /*64e0*/  FSEL R34, R34, -INF , !P6 ;  /* 0xff80000022227808 */ /* 0x010fc60007000000 */
[----:B------:R-:W2:Y:S01]  /*64f0*/  MUFU.TANH R18, R18 ;  /* 0x0000001200127308 */ /* 0x000ea20000002400 */
[----:B------:R-:W-:Y:S02]  /*6500*/  FSEL R194, R108, -INF , !P4 ;  /* 0xff8000006cc27808 */ /* 0x000fe40006000000 */
[----:B------:R-:W-:-:S05]  /*6510*/  ISETP.GT.AND P3, PT, R106, R27, PT ;  /* 0x0000001b6a00720c */ /* 0x000fca0003f64270 */
[----:B------:R-:W4:Y:S01]  /*6520*/  MUFU.TANH R19, R19 ;  /* 0x0000001300137308 */ /* 0x000f220000002400 */
[----:B------:R-:W-:Y:S01]  /*6530*/  FSEL R192, R29, -INF , !P2 ;  /* 0xff8000001dc07808 */ /* 0x000fe20005000000 */
[----:B------:R-:W-:Y:S01]  /*6540*/  VIADD R29, R107, 0xffffffa1 ;  /* 0xffffffa16b1d7836 */ /* 0x000fe20000000000 */
[----:B------:R-:W-:Y:S01]  /*6550*/  ISETP.GT.AND P4, PT, R103, R31, PT ;  /* 0x0000001f6700720c */ /* 0x000fe20003f84270 */
[----:B------:R-:W-:Y:S01]  /*6560*/  HMMA.16816.F32.BF16 R4, R120, R114, R4 ;  /* 0x000000727804723c */ /* 0x000fe20000041804 */
[----:B------:R-:W-:Y:S01]  /*6570*/  FSEL R196, R34, -INF , !P5 ;  /* 0xff80000022c47808 */ /* 0x000fe20006800000 */
[----:B------:R-:W-:Y:S01]  /*6580*/  FMUL.FTZ R14, R15, R124 ;  /* 0x0000007c0f0e7220 */ /* 0x000fe20000410000 */
[C---:B------:R-:W-:Y:S01]  /*6590*/  ISETP.GE.AND P6, PT, R27.reuse, R156, PT ;  /* 0x0000009c1b00720c */ /* 0x040fe20003fc6270 */
[----:B------:R-:W-:Y:S01]  /*65a0*/  MUFU.TANH R12, R12 ;  /* 0x0000000c000c7308 */ /* 0x000fe20000002400 */
[----:B------:R-:W-:Y:S01]  /*65b0*/  ISETP.GE.AND P2, PT, R27, R155, PT ;  /* 0x0000009b1b00720c */ /* 0x000fe20003f46270 */
[----:B------:R-:W-:Y:S01]  /*65c0*/  FMUL.FTZ R15, R8, R124 ;  /* 0x0000007c080f7220 */ /* 0x000fe20000410000 */
[----:B------:R-:W-:Y:S01]  /*65d0*/  ISETP.GT.AND P5, PT, R103, R27, PT ;  /* 0x0000001b6700720c */ /* 0x000fe20003fa4270 */
[----:B------:R-:W-:Y:S01]  /*65e0*/  VIADD R27, R107, 0xffffffa8 ;  /* 0xffffffa86b1b7836 */ /* 0x000fe20000000000 */
[----:B-----5:R-:W-:-:S02]  /*65f0*/  FSEL R23, R23, -INF , !P3 ;  /* 0xff80000017177808 */ /* 0x020fc40005800000 */
[----:B------:R-:W-:Y:S01]  /*6600*/  FSEL R21, R21, -INF , !P4 ;  /* 0xff80000015157808 */ /* 0x000fe20006000000 */
[----:B------:R-:W5:Y:S01]  /*6610*/  MUFU.TANH R13, R13 ;  /* 0x0000000d000d7308 */ /* 0x000f620000002400 */
[----:B------:R-:W-:Y:S02]  /*6620*/  ISETP.GT.AND P4, PT, R106, R29, PT ;  /* 0x0000001d6a00720c */ /* 0x000fe40003f84270 */
[----:B------:R-:W-:Y:S02]  /*6630*/  ISETP.GE.AND P1, PT, R31, R155, PT ;  /* 0x0000009b1f00720c */ /* 0x000fe40003f26270 */
[----:B------:R-:W-:Y:S02]  /*6640*/  FSEL R178, R23, -INF , !P6 ;  /* 0xff80000017b27808 */ /* 0x000fe40007000000 */
[----:B-1----:R-:W-:Y:S01]  /*6650*/  FSEL R25, R25, -INF , !P5 ;  /* 0xff80000019197808 */ /* 0x002fe20006800000 */
[----:B------:R-:W1:Y:S01]  /*6660*/  MUFU.TANH R15, R15 ;  /* 0x0000000f000f7308 */ /* 0x000e620000002400 */
[----:B------:R-:W-:-:S02]  /*6670*/  ISETP.GT.AND P6, PT, R103, R29, PT ;  /* 0x0000001d6700720c */ /* 0x000fc40003fc4270 */
[----:B------:R-:W-:Y:S01]  /*6680*/  ISETP.GT.AND P5, PT, R106, R27, PT ;  /* 0x0000001b6a00720c */ /* 0x000fe20003fa4270 */
[----:B------:R-:W-:Y:S01]  /*6690*/  FMUL.FTZ R8, R9, R124 ;  /* 0x0000007c09087220 */ /* 0x000fe20000410000 */
[-C--:B------:R-:W-:Y:S02]  /*66a0*/  ISETP.GE.AND P3, PT, R29, R156.reuse, PT ;  /* 0x0000009c1d00720c */ /* 0x080fe40003f66270 */
[----:B---3--:R-:W-:Y:S01]  /*66b0*/  FSEL R17, R17, -INF , !P4 ;  /* 0xff80000011117808 */ /* 0x008fe20006000000 */
[----:B------:R-:W3:Y:S01]  /*66c0*/  MUFU.TANH R14, R14 ;  /* 0x0000000e000e7308 */ /* 0x000ee20000002400 */
[----:B------:R-:W-:Y:S01]  /*66d0*/  FSEL R198, R21, -INF , !P1 ;  /* 0xff80000015c67808 */ /* 0x000fe20004800000 */
[----:B------:R-:W-:Y:S01]  /*66e0*/  VIADD R9, R107, 0xffffffa9 ;  /* 0xffffffa96b097836 */ /* 0x000fe20000000000 */
[----:B------:R-:W-:Y:S02]  /*66f0*/  ISETP.GE.AND P1, PT, R29, R155, PT ;  /* 0x0000009b1d00720c */ /* 0x000fe40003f26270 */
[----:B------:R-:W-:-:S02]  /*6700*/  ISETP.GE.AND P4, PT, R27, R156, PT ;  /* 0x0000009c1b00720c */ /* 0x000fc40003f86270 */
[----:B--2---:R-:W-:Y:S02]  /*6710*/  FSEL R18, R18, -INF , !P6 ;  /* 0xff80000012127808 */ /* 0x004fe40007000000 */
[----:B----4-:R-:W-:Y:S02]  /*6720*/  FSEL R19, R19, -INF , !P5 ;  /* 0xff80000013137808 */ /* 0x010fe40006800000 */
[----:B------:R-:W-:Y:S01]  /*6730*/  FSEL R182, R17, -INF , !P3 ;  /* 0xff80000011b67808 */ /* 0x000fe20005800000 */
[----:B------:R-:W-:Y:S01]  /*6740*/  FMUL.FTZ R17, R11, R124 ;  /* 0x0000007c0b117220 */ /* 0x000fe20000410000 */
[----:B------:R-:W-:Y:S01]  /*6750*/  ISETP.GT.AND P3, PT, R103, R27, PT ;  /* 0x0000001b6700720c */ /* 0x000fe20003f64270 */
[----:B------:R-:W-:Y:S01]  /*6760*/  VIADD R11, R107, 0xffffffb0 ;  /* 0xffffffb06b0b7836 */ /* 0x000fe20000000000 */
[----:B------:R-:W-:Y:S02]  /*6770*/  ISETP.GT.AND P6, PT, R106, R9, PT ;  /* 0x000000096a00720c */ /* 0x000fe40003fc4270 */
[----:B------:R-:W-:-:S02]  /*6780*/  FSEL R184, R18, -INF , !P1 ;  /* 0xff80000012b87808 */ /* 0x000fc40004800000 */
[----:B------:R-:W-:Y:S02]  /*6790*/  FSEL R186, R19, -INF , !P4 ;  /* 0xff80000013ba7808 */ /* 0x000fe40006000000 */
[C---:B------:R-:W-:Y:S02]  /*67a0*/  ISETP.GE.AND P5, PT, R9.reuse, R156, PT ;  /* 0x0000009c0900720c */ /* 0x040fe40003fa6270 */
[----:B------:R-:W-:Y:S02]  /*67b0*/  ISETP.GE.AND P1, PT, R9, R155, PT ;  /* 0x0000009b0900720c */ /* 0x000fe40003f26270 */
[----:B------:R-:W-:Y:S02]  /*67c0*/  ISETP.GT.AND P4, PT, R103, R9, PT ;  /* 0x000000096700720c */ /* 0x000fe40003f84270 */
[----:B------:R-:W2:Y:S01]  /*67d0*/  MUFU.TANH R9, R17 ;  /* 0x0000001100097308 */ /* 0x000ea20000002400 */
[----:B------:R-:W-:Y:S01]  /*67e0*/  FSEL R180, R25, -INF , !P2 ;  /* 0xff80000019b47808 */ /* 0x000fe20005000000 */
[----:B------:R-:W-:Y:S01]  /*67f0*/  FMUL.FTZ R5, R5, R124 ;  /* 0x0000007c05057220 */ /* 0x000fe20000410000 */
[----:B------:R-:W-:-:S02]  /*6800*/  ISETP.GE.AND P2, PT, R27, R155, PT ;  /* 0x0000009b1b00720c */ /* 0x000fc40003f46270 */
[----:B-----5:R-:W-:Y:S02]  /*6810*/  FSEL R13, R13, -INF , !P3 ;  /* 0xff8000000d0d7808 */ /* 0x020fe40005800000 */
[----:B------:R-:W-:Y:S02]  /*6820*/  FSEL R12, R12, -INF , !P6 ;  /* 0xff8000000c0c7808 */ /* 0x000fe40007000000 */
[----:B------:R-:W-:Y:S02]  /*6830*/  ISETP.GT.AND P3, PT, R106, R11, PT ;  /* 0x0000000b6a00720c */ /* 0x000fe40003f64270 */
[----:B------:R-:W-:Y:S02]  /*6840*/  FSEL R176, R13, -INF , !P2 ;  /* 0xff8000000db07808 */ /* 0x000fe40005000000 */
[----:B------:R-:W-:Y:S02]  /*6850*/  FSEL R188, R12, -INF , !P5 ;  /* 0xff8000000cbc7808 */ /* 0x000fe40006800000 */
[----:B------:R-:W-:-:S02]  /*6860*/  ISETP.GE.AND P2, PT, R11, R156, PT ;  /* 0x0000009c0b00720c */ /* 0x000fc40003f46270 */
[----:B------:R-:W-:Y:S02]  /*6870*/  ISETP.GE.AND P6, PT, R11, R155, PT ;  /* 0x0000009b0b00720c */ /* 0x000fe40003fc6270 */
[----:B------:R-:W-:Y:S01]  /*6880*/  ISETP.GT.AND P5, PT, R103, R11, PT ;  /* 0x0000000b6700720c */ /* 0x000fe20003fa4270 */
[----:B------:R-:W-:Y:S01]  /*6890*/  VIADD R11, R107, 0xffffffb1 ;  /* 0xffffffb16b0b7836 */ /* 0x000fe20000000000 */
[----:B-1----:R-:W-:Y:S01]  /*68a0*/  FSEL R15, R15, -INF , !P3 ;  /* 0xff8000000f0f7808 */ /* 0x002fe20005800000 */
[-C--:B------:R-:W-:Y:S01]  /*68b0*/  FMUL.FTZ R10, R10, R124.reuse ;  /* 0x0000007c0a0a7220 */ /* 0x080fe20000410000 */
[----:B------:R-:W1:Y:S01]  /*68c0*/  MUFU.TANH R5, R5 ;  /* 0x0000000500057308 */ /* 0x000e620000002400 */
[----:B---3--:R-:W-:Y:S02]  /*68d0*/  FSEL R14, R14, -INF , !P4 ;  /* 0xff8000000e0e7808 */ /* 0x008fe40006000000 */
[----:B------:R-:W-:Y:S01]  /*68e0*/  FSEL R126, R15, -INF , !P2 ;  /* 0xff8000000f7e7808 */ /* 0x000fe20005000000 */
[----:B------:R-:W-:Y:S01]  /*68f0*/  FMUL.FTZ R4, R4, R124 ;  /* 0x0000007c04047220 */ /* 0x000fe20000410000 */
[----:B------:R-:W-:-:S03]  /*6900*/  ISETP.GT.AND P2, PT, R103, R11, PT ;  /* 0x0000000b6700720c */ /* 0x000fc60003f44270 */
[----:B------:R-:W3:Y:S01]  /*6910*/  MUFU.TANH R8, R8 ;  /* 0x0000000800087308 */ /* 0x000ee20000002400 */
[----:B------:R-:W-:Y:S01]  /*6920*/  FSEL R174, R14, -INF , !P1 ;  /* 0xff8000000eae7808 */ /* 0x000fe20004800000 */
[-C--:B------:R-:W-:Y:S01]  /*6930*/  FMUL.FTZ R6, R6, R124.reuse ;  /* 0x0000007c06067220 */ /* 0x080fe20000410000 */
[----:B------:R-:W-:Y:S01]  /*6940*/  ISETP.GT.AND P4, PT, R106, R11, PT ;  /* 0x0000000b6a00720c */ /* 0x000fe20003f84270 */
[----:B------:R-:W-:Y:S01]  /*6950*/  FMUL.FTZ R7, R7, R124 ;  /* 0x0000007c07077220 */ /* 0x000fe20000410000 */
[C---:B------:R-:W-:Y:S02]  /*6960*/  ISETP.GE.AND P3, PT, R11.reuse, R156, PT ;  /* 0x0000009c0b00720c */ /* 0x040fe40003f66270 */
[----:B------:R-:W-:Y:S01]  /*6970*/  ISETP.GE.AND P1, PT, R11, R155, PT ;  /* 0x0000009b0b00720c */ /* 0x000fe20003f26270 */
[----:B------:R-:W4:Y:S01]  /*6980*/  MUFU.TANH R10, R10 ;  /* 0x0000000a000a7308 */ /* 0x000f220000002400 */
[----:B------:R-:W-:Y:S01]  /*6990*/  VIADD R11, R107, 0xffffffb8 ;  /* 0xffffffb86b0b7836 */ /* 0x000fe20000000000 */
[----:B--2---:R-:W-:Y:S01]  /*69a0*/  FSEL R9, R9, -INF , !P2 ;  /* 0xff80000009097808 */ /* 0x004fe20005000000 */
[----:B------:R-:W-:-:S03]  /*69b0*/  VIADD R107, R107, 0xffffffb9 ;  /* 0xffffffb96b6b7836 */ /* 0x000fc60000000000 */
[----:B------:R-:W-:Y:S02]  /*69c0*/  FSEL R120, R9, -INF , !P1 ;  /* 0xff80000009787808 */ /* 0x000fe40004800000 */
[----:B------:R-:W2:Y:S01]  /*69d0*/  MUFU.TANH R4, R4 ;  /* 0x0000000400047308 */ /* 0x000ea20000002400 */
[----:B------:R-:W-:Y:S01]  /*69e0*/  BAR.SYNC.DEFER_BLOCKING 0x0 ;  /* 0x0000000000007b1d */ /* 0x000fe20000010000 */
[----:B------:R-:W-:-:S06]  /*69f0*/  ISETP.GT.AND P1, PT, R106, R107, PT ;  /* 0x0000006b6a00720c */ /* 0x000fcc0003f24270 */
[----:B------:R-:W5:Y:S01]  /*6a00*/  MUFU.TANH R6, R6 ;  /* 0x0000000600067308 */ /* 0x000f620000002400 */
[----:B-1----:R-:W-:-:S07]  /*6a10*/  FSEL R5, R5, -INF , !P1 ;  /* 0xff80000005057808 */ /* 0x002fce0004800000 */
[----:B------:R-:W1:Y:S01]  /*6a20*/  MUFU.TANH R7, R7 ;  /* 0x0000000700077308 */ /* 0x000e620000002400 */
[----:B------:R-:W-:Y:S02]  /*6a30*/  ISETP.GT.U32.AND P1, PT, R0, R143, PT ;  /* 0x0000008f0000720c */ /* 0x000fe40003f24070 */
[----:B---3--:R-:W-:Y:S02]  /*6a40*/  FSEL R8, R8, -INF , !P4 ;  /* 0xff80000008087808 */ /* 0x008fe40006000000 */
[----:B----4-:R-:W-:Y:S02]  /*6a50*/  FSEL R10, R10, -INF , !P5 ;  /* 0xff8000000a0a7808 */ /* 0x010fe40006800000 */
[----:B------:R-:W-:Y:S02]  /*6a60*/  FSEL R121, R8, -INF , !P3 ;  /* 0xff80000008797808 */ /* 0x000fe40005800000 */
[-C--:B------:R-:W-:Y:S02]  /*6a70*/  ISETP.GT.AND P5, PT, R106, R11.reuse, PT ;  /* 0x0000000b6a00720c */ /* 0x080fe40003fa4270 */
[----:B------:R-:W-:-:S02]  /*6a80*/  ISETP.GT.AND P3, PT, R103, R11, PT ;  /* 0x0000000b6700720c */ /* 0x000fc40003f64270 */
[----:B------:R-:W-:Y:S02]  /*6a90*/  ISETP.GT.AND P2, PT, R103, R107, PT ;  /* 0x0000006b6700720c */ /* 0x000fe40003f44270 */
[----:B------:R-:W-:Y:S02]  /*6aa0*/  FSEL R117, R10, -INF , !P6 ;  /* 0xff8000000a757808 */ /* 0x000fe40007000000 */
[----:B--2---:R-:W-:Y:S02]  /*6ab0*/  FSEL R4, R4, -INF , !P5 ;  /* 0xff80000004047808 */ /* 0x004fe40006800000 */
[----:B-----5:R-:W-:Y:S01]  /*6ac0*/  FSEL R6, R6, -INF , !P3 ;  /* 0xff80000006067808 */ /* 0x020fe20005800000 */
[----:B------:R-:W-:Y:S01]  /*6ad0*/  BSSY.RECONVERGENT B1, `(.L_x_12990) ;  /* 0x0000068000017945 */ /* 0x000fe20003800200 */
[C---:B------:R-:W-:Y:S02]  /*6ae0*/  ISETP.GE.AND P6, PT, R11.reuse, R156, PT ;  /* 0x0000009c0b00720c */ /* 0x040fe40003fc6270 */
[----:B------:R-:W-:-:S02]  /*6af0*/  ISETP.GE.AND P4, PT, R11, R155, PT ;  /* 0x0000009b0b00720c */ /* 0x000fc40003f86270 */
[C---:B------:R-:W-:Y:S02]  /*6b00*/  ISETP.GE.AND P5, PT, R107.reuse, R156, PT ;  /* 0x0000009c6b00720c */ /* 0x040fe40003fa6270 */
[----:B------:R-:W-:Y:S02]  /*6b10*/  ISETP.GE.AND P3, PT, R107, R155, PT ;  /* 0x0000009b6b00720c */ /* 0x000fe40003f66270 */
[----:B-1----:R-:W-:Y:S02]  /*6b20*/  FSEL R7, R7, -INF , !P2 ;  /* 0xff80000007077808 */ /* 0x002fe40005000000 */
[----:B------:R-:W-:Y:S02]  /*6b30*/  FSEL R124, R4, -INF , !P6 ;  /* 0xff800000047c7808 */ /* 0x000fe40007000000 */
[----:B------:R-:W-:Y:S02]  /*6b40*/  FSEL R118, R6, -INF , !P4 ;  /* 0xff80000006767808 */ /* 0x000fe40006000000 */
[----:B------:R-:W-:-:S02]  /*6b50*/  FSEL R123, R5, -INF , !P5 ;  /* 0xff800000057b7808 */ /* 0x000fc40006800000 */
        /* <DEDUP_REMOVED lines=66> */
.L_x_12993:
        /* <DEDUP_REMOVED lines=8> */
.L_x_12994:
[----:B------:R-:W-:Y:S05]  /*7000*/  BSYNC.RECONVERGENT B0 ;  /* 0x0000000000007941 */ /* 0x000fea0003800200 */
.L_x_12992:
        /* <DEDUP_REMOVED lines=20> */
.L_x_12991:
[----:B------:R-:W-:Y:S05]  /*7150*/  BSYNC.RECONVERGENT B1 ;  /* 0x0000000000017941 */ /* 0x000fea0003800200 */
.L_x_12990:
[----:B------:R-:W2:Y:S01]  /*7160*/  LD.E R122, desc[UR4][R2.64+0xdc] ;  /* 0x0000dc04027a7980 */ /* 0x000ea2000c101900 */
[----:B------:R-:W-:Y:S02]  /*7170*/  FMNMX3.FTZ R5, R101, R28, R26, !PT ;  /* 0x0000001c65057276 */ /* 0x000fe4000781001a */
[----:B-1----:R-:W-:Y:S01]  /*7180*/  FMNMX3.FTZ R7, R100, R24, R20, !PT ;  /* 0x0000001864077276 */ /* 0x002fe20007810014 */
        /* <DEDUP_REMOVED lines=34> */
[----:B------:R-:W-:Y:S01]  /*73b0*/  FSEL R119, R119, RZ, P0 ;  /* 0x000000ff77777208 */ /* 0x000fe20000000000 */
[----:B------:R-:W1:Y:S02]  /*73c0*/  MUFU.EX2 R100, R12 ;  /* 0x0000000c00647308 */ /* 0x000e640000000800 */
[-CC-:B------:R-:W-:Y:S01]  /*73d0*/  FFMA.FTZ R110, R32, R122.reuse, -R125.reuse ;  /* 0x0000007a206e7223 */ /* 0x180fe2000001087d */
[-CC-:B------:R-:W-:Y:S01]  /*73e0*/  FFMA.FTZ R102, R28, R122.reuse, -R125.reuse ;  /* 0x0000007a1c667223 */ /* 0x180fe2000001087d */
[----:B------:R-:W2:Y:S01]  /*73f0*/  LDSM.16.MT88.4 R32, [R128+0x8000] ;  /* 0x008000008020783b */ /* 0x000ea20000004200 */
[-CC-:B------:R-:W-:Y:S01]  /*7400*/  FFMA.FTZ R114, R26, R122.reuse, -R125.reuse ;  /* 0x0000007a1a727223 */ /* 0x180fe2000001087d */
[-C--:B------:R-:W-:Y:S01]  /*7410*/  FFMA.FTZ R109, R30, R122.reuse, -R125 ;  /* 0x0000007a1e6d7223 */ /* 0x080fe2000001087d */
[-CC-:B------:R-:W-:Y:S01]  /*7420*/  FFMA.FTZ R115, R24, R122.reuse, -R119.reuse ;  /* 0x0000007a18737223 */ /* 0x180fe20000010877 */
[-CC-:B------:R-:W-:Y:S01]  /*7430*/  FFMA.FTZ R113, R20, R122.reuse, -R119.reuse ;  /* 0x0000007a14717223 */ /* 0x180fe20000010877 */
[-CC-:B------:R-:W-:Y:S01]  /*7440*/  FFMA.FTZ R111, R22, R122.reuse, -R119.reuse ;  /* 0x0000007a166f7223 */ /* 0x180fe20000010877 */
[-C--:B------:R-:W-:Y:S01]  /*7450*/  FFMA.FTZ R112, R16, R122.reuse, -R119 ;  /* 0x0000007a10707223 */ /* 0x080fe20000010877 */
[----:B------:R-:W3:Y:S01]  /*7460*/  MUFU.EX2 R116, R116 ;  /* 0x0000007400747308 */ /* 0x000ee20000000800 */
[----:B------:R-:W-:Y:S01]  /*7470*/  LDSM.16.MT88.4 R16, [R130+0x8000] ;  /* 0x008000008210783b */ /* 0x000fe20000004200 */
[-CC-:B------:R-:W-:Y:S01]  /*7480*/  FFMA.FTZ R165, R170, R122.reuse, -R125.reuse ;  /* 0x0000007aaaa57223 */ /* 0x180fe2000001087d */
[-C--:B------:R-:W-:Y:S01]  /*7490*/  FFMA.FTZ R172, R168, R122.reuse, -R125 ;  /* 0x0000007aa8ac7223 */ /* 0x080fe2000001087d */
[-C--:B------:R-:W-:Y:S01]  /*74a0*/  FFMA.FTZ R170, R164, R122.reuse, -R119 ;  /* 0x0000007aa4aa7223 */ /* 0x080fe20000010877 */
[--C-:B------:R-:W-:Y:S01]  /*74b0*/  FFMA.FTZ R168, R194, R122, -R125.reuse ;  /* 0x0000007ac2a87223 */ /* 0x100fe2000001087d */
[-C--:B-1----:R-:W-:Y:S01]  /*74c0*/  FMUL.FTZ R4, R96, R100.reuse ;  /* 0x0000006460047220 */ /* 0x082fe20000410000 */
        /* <DEDUP_REMOVED lines=10> */
[-C--:B---3--:R-:W-:Y:S01]  /*7570*/  FMUL.FTZ R6, R98, R116.reuse ;  /* 0x0000007462067220 */ /* 0x088fe20000410000 */
[-C--:B------:R-:W-:Y:S01]  /*7580*/  FMUL.FTZ R7, R99, R116.reuse ;  /* 0x0000007463077220 */ /* 0x080fe20000410000 */
[-C--:B------:R-:W-:Y:S01]  /*7590*/  FMUL.FTZ R30, R74, R116.reuse ;  /* 0x000000744a1e7220 */ /* 0x080fe20000410000 */
[-C--:B------:R-:W-:Y:S01]  /*75a0*/  FMUL.FTZ R31, R75, R116.reuse ;  /* 0x000000744b1f7220 */ /* 0x080fe20000410000 */
[-C--:B------:R-:W-:Y:S01]  /*75b0*/  FMUL.FTZ R70, R70, R116.reuse ;  /* 0x0000007446467220 */ /* 0x080fe20000410000 */
[-C--:B------:R-:W-:Y:S01]  /*75c0*/  FMUL.FTZ R71, R71, R116.reuse ;  /* 0x0000007447477220 */ /* 0x080fe20000410000 */
[----:B------:R-:W3:Y:S01]  /*75d0*/  LDSM.16.MT88.4 R72, [R134+0xa000] ;  /* 0x00a000008648783b */ /* 0x000ee20000004200 */
[----:B------:R-:W-:Y:S01]  /*75e0*/  MUFU.EX2 R110, R110 ;  /* 0x0000006e006e7308 */ /* 0x000fe20000000800 */
[-C--:B------:R-:W-:Y:S01]  /*75f0*/  FMUL.FTZ R38, R38, R116.reuse ;  /* 0x0000007426267220 */ /* 0x080fe20000410000 */
[----:B------:R-:W-:Y:S01]  /*7600*/  FMUL.FTZ R39, R39, R116 ;  /* 0x0000007427277220 */ /* 0x000fe20000410000 */
[----:B------:R-:W-:Y:S01]  /*7610*/  FMUL.FTZ R41, R41, R100 ;  /* 0x0000006429297220 */ /* 0x000fe20000410000 */
[-C--:B------:R-:W-:Y:S01]  /*7620*/  FMUL.FTZ R42, R42, R116.reuse ;  /* 0x000000742a2a7220 */ /* 0x080fe20000410000 */
[----:B------:R-:W-:Y:S01]  /*7630*/  FMUL.FTZ R43, R43, R116 ;  /* 0x000000742b2b7220 */ /* 0x000fe20000410000 */
[-C--:B------:R-:W-:Y:S01]  /*7640*/  FMUL.FTZ R44, R44, R100.reuse ;  /* 0x000000642c2c7220 */ /* 0x080fe20000410000 */
[----:B------:R-:W-:Y:S01]  /*7650*/  FMUL.FTZ R45, R45, R100 ;  /* 0x000000642d2d7220 */ /* 0x000fe20000410000 */
[----:B------:R-:W4:Y:S01]  /*7660*/  MUFU.EX2 R109, R109 ;  /* 0x0000006d006d7308 */ /* 0x000f220000000800 */
[----:B-1----:R-:W-:Y:S01]  /*7670*/  F2FP.BF16.F32.PACK_AB R96, R114, R102 ;  /* 0x000000667260723e */ /* 0x002fe200000010ff */
        /* <DEDUP_REMOVED lines=11> */
[-C--:B------:R-:W-:Y:S01]  /*7730*/  FFMA.FTZ R157, R196, R122.reuse, -R125 ;  /* 0x0000007ac49d7223 */ /* 0x080fe2000001087d */
[----:B------:R-:W-:Y:S01]  /*7740*/  LDSM.16.MT88.4 R80, [R130+0x8800] ;  /* 0x008800008250783b */ /* 0x000fe20000004200 */
[--C-:B------:R-:W-:Y:S01]  /*7750*/  FFMA.FTZ R161, R190, R122, -R119.reuse ;  /* 0x0000007abea17223 */ /* 0x100fe20000010877 */
[----:B------:R-:W1:Y:S01]  /*7760*/  MUFU.EX2 R113, R113 ;  /* 0x0000007100717308 */ /* 0x000e620000000800 */
[----:B----4-:R-:W-:Y:S01]  /*7770*/  F2FP.BF16.F32.PACK_AB R98, R109, R110 ;  /* 0x0000006e6d62723e */ /* 0x010fe200000010ff */
[-CC-:B------:R-:W-:Y:S01]  /*7780*/  FFMA.FTZ R164, R192, R122.reuse, -R119.reuse ;  /* 0x0000007ac0a47223 */ /* 0x180fe20000010877 */
[----:B------:R-:W-:Y:S01]  /*7790*/  FFMA.FTZ R127, R198, R122, -R119 ;  /* 0x0000007ac67f7223 */ /* 0x000fe20000010877 */
        /* <DEDUP_REMOVED lines=13> */
[----:B-1----:R-:W-:Y:S01]  /*7870*/  F2FP.BF16.F32.PACK_AB R97, R113, R115 ;  /* 0x000000737161723e */ /* 0x002fe200000010ff */
        /* <DEDUP_REMOVED lines=14> */
[----:B------:R-:W1:Y:S01]  /*7960*/  MUFU.EX2 R165, R165 ;  /* 0x000000a500a57308 */ /* 0x000e620000000800 */
[----:B----4-:R-:W-:Y:S01]  /*7970*/  F2FP.BF16.F32.PACK_AB R99, R112, R111 ;  /* 0x0000006f7063723e */ /* 0x010fe200000010ff */
[----:B------:R-:W-:Y:S01]  /*7980*/  LDSM.16.MT88.4 R24, [R129+0x8000] ;  /* 0x008000008118783b */ /* 0x000fe20000004200 */
[-C--:B------:R-:W-:Y:S01]  /*7990*/  FMUL.FTZ R92, R92, R100.reuse ;  /* 0x000000645c5c7220 */ /* 0x080fe20000410000 */
[----:B------:R-:W-:Y:S01]  /*79a0*/  FMUL.FTZ R93, R93, R100 ;  /* 0x000000645d5d7220 */ /* 0x000fe20000410000 */
[-C--:B------:R-:W-:Y:S01]  /*79b0*/  FMUL.FTZ R94, R94, R116.reuse ;  /* 0x000000745e5e7220 */ /* 0x080fe20000410000 */
[----:B------:R-:W-:Y:S01]  /*79c0*/  FMUL.FTZ R95, R95, R116 ;  /* 0x000000745f5f7220 */ /* 0x000fe20000410000 */
[-C--:B------:R-:W-:Y:S01]  /*79d0*/  FMUL.FTZ R76, R76, R100.reuse ;  /* 0x000000644c4c7220 */ /* 0x080fe20000410000 */
[C---:B--2---:R-:W-:Y:S01]  /*79e0*/  HMMA.16816.F32.BF16 R28, R96.reuse, R32, R28 ;  /* 0x00000020601c723c */ /* 0x044fe2000004181c */
[----:B------:R-:W-:Y:S01]  /*79f0*/  MUFU.EX2 R168, R168 ;  /* 0x000000a800a87308 */ /* 0x000fe20000000800 */
[----:B------:R-:W-:Y:S01]  /*7a00*/  FMUL.FTZ R77, R77, R100 ;  /* 0x000000644d4d7220 */ /* 0x000fe20000410000 */
[-C--:B------:R-:W-:Y:S01]  /*7a10*/  FMUL.FTZ R78, R78, R116.reuse ;  /* 0x000000744e4e7220 */ /* 0x080fe20000410000 */
[----:B------:R-:W-:Y:S01]  /*7a20*/  FMUL.FTZ R79, R79, R116 ;  /* 0x000000744f4f7220 */ /* 0x000fe20000410000 */
[-C--:B------:R-:W-:Y:S01]  /*7a30*/  FFMA.FTZ R190, R178, R122.reuse, -R125 ;  /* 0x0000007ab2be7223 */ /* 0x080fe2000001087d */
[-C--:B------:R-:W-:Y:S01]  /*7a40*/  FFMA.FTZ R173, R180, R122.reuse, -R119 ;  /* 0x0000007ab4ad7223 */ /* 0x080fe20000010877 */
[-CC-:B------:R-:W-:Y:S01]  /*7a50*/  FFMA.FTZ R171, R182, R122.reuse, -R125.reuse ;  /* 0x0000007ab6ab7223 */ /* 0x180fe2000001087d */
[C---:B------:R-:W-:Y:S01]  /*7a60*/  HMMA.16816.F32.BF16 R32, R96.reuse, R34, R68 ;  /* 0x000000226020723c */ /* 0x040fe20000041844 */
[----:B------:R-:W2:Y:S01]  /*7a70*/  LDSM.16.MT88.4 R68, [R130+0xa000] ;  /* 0x00a000008244783b */ /* 0x000ea20000004200 */
[----:B------:R-:W-:Y:S01]  /*7a80*/  MUFU.EX2 R157, R157 ;  /* 0x0000009d009d7308 */ /* 0x000fe20000000800 */
[-CC-:B------:R-:W-:Y:S01]  /*7a90*/  FFMA.FTZ R178, R186, R122.reuse, -R125.reuse ;  /* 0x0000007abab27223 */ /* 0x180fe2000001087d */
[-C--:B------:R-:W-:Y:S01]  /*7aa0*/  FFMA.FTZ R169, R188, R122.reuse, -R125 ;  /* 0x0000007abca97223 */ /* 0x080fe2000001087d */
[-CC-:B------:R-:W-:Y:S01]  /*7ab0*/  FFMA.FTZ R180, R184, R122.reuse, -R119.reuse ;  /* 0x0000007ab8b47223 */ /* 0x180fe20000010877 */
[-CC-:B------:R-:W-:Y:S01]  /*7ac0*/  FFMA.FTZ R175, R176, R122.reuse, -R119.reuse ;  /* 0x0000007ab0af7223 */ /* 0x180fe20000010877 */
[-C--:B------:R-:W-:Y:S01]  /*7ad0*/  FFMA.FTZ R174, R174, R122.reuse, -R119 ;  /* 0x0000007aaeae7223 */ /* 0x080fe20000010877 */
[----:B---3--:R-:W-:Y:S01]  /*7ae0*/  HMMA.16816.F32.BF16 R36, R96, R72, R36 ;  /* 0x000000486024723c */ /* 0x008fe20000041824 */
[-CC-:B------:R-:W-:Y:S01]  /*7af0*/  FFMA.FTZ R177, R126, R122.reuse, -R125.reuse ;  /* 0x0000007a7eb17223 */ /* 0x180fe2000001087d */
[----:B------:R-:W-:Y:S01]  /*7b00*/  MUFU.EX2 R170, R170 ;  /* 0x000000aa00aa7308 */ /* 0x000fe20000000800 */
[-CC-:B------:R-:W-:Y:S01]  /*7b10*/  FFMA.FTZ R126, R121, R122.reuse, -R125.reuse ;  /* 0x0000007a797e7223 */ /* 0x180fe2000001087d */
[-CC-:B------:R-:W-:Y:S01]  /*7b20*/  FFMA.FTZ R121, R124, R122.reuse, -R125.reuse ;  /* 0x0000007a7c797223 */ /* 0x180fe2000001087d */
[----:B------:R-:W-:Y:S01]  /*7b30*/  FFMA.FTZ R124, R123, R122, -R125 ;  /* 0x0000007a7b7c7223 */ /* 0x000fe2000001087d */
[----:B------:R-:W-:-:S02]  /*7b40*/  FFMA.FTZ R167, R167, R100, R102 ;  /* 0x00000064a7a77223 */ /* 0x000fc40000010066 */
[----:B------:R-:W-:Y:S01]  /*7b50*/  HMMA.16816.F32.BF16 R40, R96, R74, R40 ;  /* 0x0000004a6028723c */ /* 0x000fe20000041828 */
[----:B------:R-:W3:Y:S01]  /*7b60*/  LDSM.16.MT88.4 R72, [R129+0xa000] ;  /* 0x00a000008148783b */ /* 0x000ee20000004200 */
        /* <DEDUP_REMOVED lines=21> */
[C---:B------:R-:W-:Y:S01]  /*7cc0*/  HMMA.16816.F32.BF16 R8, R96.reuse, R10, R92 ;  /* 0x0000000a6008723c */ /* 0x040fe2000004185c */
[----:B------:R-:W-:Y:S01]  /*7cd0*/  LDSM.16.MT88.4 R92, [R134+0x9800] ;  /* 0x00980000865c783b */ /* 0x000fe20000004200 */
[----:B------:R-:W-:Y:S06]  /*7ce0*/  MUFU.EX2 R180, R180 ;  /* 0x000000b400b47308 */ /* 0x000fec0000000800 */
[C---:B------:R-:W-:Y:S02]  /*7cf0*/  HMMA.16816.F32.BF16 R20, R96.reuse, R24, R20 ;  /* 0x000000186014723c */ /* 0x040fe40000041814 */
[----:B------:R-:W-:Y:S06]  /*7d00*/  MUFU.EX2 R175, R175 ;  /* 0x000000af00af7308 */ /* 0x000fec0000000800 */
[C---:B------:R-:W-:Y:S01]  /*7d10*/  HMMA.16816.F32.BF16 R24, R96.reuse, R26, R76 ;  /* 0x0000001a6018723c */ /* 0x040fe2000004184c */
[----:B------:R-:W3:Y:S01]  /*7d20*/  LDSM.16.MT88.4 R76, [R129+0x8800] ;  /* 0x00880000814c783b */ /* 0x000ee20000004200 */
[----:B------:R-:W-:Y:S06]  /*7d30*/  MUFU.EX2 R174, R174 ;  /* 0x000000ae00ae7308 */ /* 0x000fec0000000800 */
[----:B--2---:R-:W-:Y:S01]  /*7d40*/  HMMA.16816.F32.BF16 R60, R96, R68, R60 ;  /* 0x00000044603c723c */ /* 0x004fe2000004183c */
[----:B-1----:R-:W-:Y:S01]  /*7d50*/  F2FP.BF16.F32.PACK_AB R68, R165, R172 ;  /* 0x000000aca544723e */ /* 0x002fe200000010ff */
[----:B------:R-:W-:Y:S01]  /*7d60*/  MUFU.EX2 R177, R177 ;  /* 0x000000b100b17308 */ /* 0x000fe20000000800 */
[----:B----4-:R-:W-:Y:S01]  /*7d70*/  F2FP.BF16.F32.PACK_AB R69, R161, R170 ;  /* 0x000000aaa145723e */ /* 0x010fe200000010ff */
[----:B------:R-:W-:-:S04]  /*7d80*/  FADD.FTZ R172, R172, R109 ;  /* 0x0000006dacac7221 */ /* 0x000fc80000010000 */
[----:B------:R-:W-:Y:S01]  /*7d90*/  HMMA.16816.F32.BF16 R64, R96, R70, R64 ;  /* 0x000000466040723c */ /* 0x000fe20000041840 */
[----:B------:R-:W-:Y:S01]  /*7da0*/  F2FP.BF16.F32.PACK_AB R70, R157, R168 ;  /* 0x000000a89d46723e */ /* 0x000fe200000010ff */
[----:B------:R-:W1:Y:S01]  /*7db0*/  MUFU.EX2 R126, R126 ;  /* 0x0000007e007e7308 */ /* 0x000e620000000800 */
[----:B-----5:R-:W-:Y:S01]  /*7dc0*/  F2FP.BF16.F32.PACK_AB R71, R127, R164 ;  /* 0x000000a47f47723e */ /* 0x020fe200000010ff */
[----:B------:R-:W-:-:S04]  /*7dd0*/  FADD.FTZ R165, R165, R172 ;  /* 0x000000aca5a57221 */ /* 0x000fc80000010000 */
[----:B------:R-:W-:Y:S02]  /*7de0*/  FADD.FTZ R168, R168, R165 ;  /* 0x000000a5a8a87221 */ /* 0x000fe40000010000 */
[----:B------:R-:W-:Y:S01]  /*7df0*/  HMMA.16816.F32.BF16 R12, R68, R80, R12 ;  /* 0x00000050440c723c */ /* 0x000fe2000004180c */
[----:B------:R-:W-:Y:S01]  /*7e00*/  MUFU.EX2 R121, R121 ;  /* 0x0000007900797308 */ /* 0x000fe20000000800 */
[----:B------:R-:W-:-:S06]  /*7e10*/  FADD.FTZ R157, R157, R168 ;  /* 0x000000a89d9d7221 */ /* 0x000fcc0000010000 */
[----:B------:R-:W-:Y:S01]  /*7e20*/  HMMA.16816.F32.BF16 R16, R68, R82, R16 ;  /* 0x000000524410723c */ /* 0x000fe20000041810 */
[----:B------:R-:W2:Y:S01]  /*7e30*/  LDSM.16.MT88.4 R80, [R134+0xa800] ;  /* 0x00a800008650783b */ /* 0x000ea20000004200 */
[----:B------:R-:W4:Y:S01]  /*7e40*/  MUFU.EX2 R124, R124 ;  /* 0x0000007c007c7308 */ /* 0x000f220000000800 */
[----:B-1----:R-:W-:-:S05]  /*7e50*/  F2FP.BF16.F32.PACK_AB R100, R126, R177 ;  /* 0x000000b17e64723e */ /* 0x002fca00000010ff */
[C---:B---3--:R-:W-:Y:S08]  /*7e60*/  HMMA.16816.F32.BF16 R4, R68.reuse, R72, R4 ;  /* 0x000000484404723c */ /* 0x048ff00000041804 */
[----:B------:R-:W-:Y:S01]  /*7e70*/  HMMA.16816.F32.BF16 R8, R68, R74, R8 ;  /* 0x0000004a4408723c */ /* 0x000fe20000041808 */
[----:B------:R-:W1:Y:S01]  /*7e80*/  LDSM.16.MT88.4 R72, [R128+0x8800] ;  /* 0x008800008048783b */ /* 0x000e620000004200 */
[----:B----4-:R-:W-:-:S06]  /*7e90*/  F2FP.BF16.F32.PACK_AB R102, R124, R121 ;  /* 0x000000797c66723e */ /* 0x010fcc00000010ff */
        /* <DEDUP_REMOVED lines=25> */
[----:B---3--:R-:W-:Y:S01]  /*8030*/  HMMA.16816.F32.BF16 R4, R68, R76, R4 ;  /* 0x0000004c4404723c */ /* 0x008fe20000041804 */
[----:B------:R-:W-:-:S04]  /*8040*/  FADD.FTZ R178, R169, R178 ;  /* 0x000000b2a9b27221 */ /* 0x000fc80000010000 */
[----:B------:R-:W-:-:S03]  /*8050*/  FADD.FTZ R177, R177, R178 ;  /* 0x000000b2b1b17221 */ /* 0x000fc60000010000 */
[----:B------:R-:W-:Y:S01]  /*8060*/  HMMA.16816.F32.BF16 R8, R68, R78, R8 ;  /* 0x0000004e4408723c */ /* 0x000fe20000041808 */
[----:B------:R-:W3:Y:S01]  /*8070*/  LDSM.16.MT88.4 R76, [R128+0x9000] ;  /* 0x00900000804c783b */ /* 0x000ee20000004200 */
[----:B------:R-:W-:-:S04]  /*8080*/  FADD.FTZ R126, R126, R177 ;  /* 0x000000b17e7e7221 */ /* 0x000fc80000010000 */
[----:B------:R-:W-:Y:S02]  /*8090*/  FADD.FTZ R121, R121, R126 ;  /* 0x0000007e79797221 */ /* 0x000fe40000010000 */
[----:B--2---:R-:W-:Y:S02]  /*80a0*/  HMMA.16816.F32.BF16 R20, R68, R80, R20 ;  /* 0x000000504414723c */ /* 0x004fe40000041814 */
[----:B------:R-:W-:-:S06]  /*80b0*/  FADD.FTZ R167, R124, R121 ;  /* 0x000000797ca77221 */ /* 0x000fcc0000010000 */
        /* <DEDUP_REMOVED lines=8> */
[C---:B--2---:R-:W-:Y:S01]  /*8140*/  HMMA.16816.F32.BF16 R44, R68.reuse, R80, R44 ;  /* 0x00000050442c723c */ /* 0x044fe2000004182c */
[-CC-:B------:R-:W-:Y:S01]  /*8150*/  FFMA.FTZ R81, R117, R122.reuse, -R119.reuse ;  /* 0x0000007a75517223 */ /* 0x180fe20000010877 */
[-CC-:B------:R-:W-:Y:S01]  /*8160*/  FFMA.FTZ R80, R120, R122.reuse, -R119.reuse ;  /* 0x0000007a78507223 */ /* 0x180fe20000010877 */
[-CC-:B------:R-:W-:Y:S01]  /*8170*/  FFMA.FTZ R117, R118, R122.reuse, -R119.reuse ;  /* 0x0000007a76757223 */ /* 0x180fe20000010877 */
[----:B------:R-:W-:Y:S01]  /*8180*/  FFMA.FTZ R120, R103, R122, -R119 ;  /* 0x0000007a67787223 */ /* 0x000fe20000010877 */
[----:B------:R-:W-:Y:S03]  /*8190*/  MUFU.EX2 R118, R81 ;  /* 0x0000005100767308 */ /* 0x000fe60000000800 */
[C---:B------:R-:W-:Y:S05]  /*81a0*/  HMMA.16816.F32.BF16 R48, R68.reuse, R82, R48 ;  /* 0x000000524430723c */ /* 0x040fea0000041830 */
[----:B------:R-:W2:Y:S03]  /*81b0*/  MUFU.EX2 R119, R80 ;  /* 0x0000005000777308 */ /* 0x000ea60000000800 */
[C---:B-1----:R-:W-:Y:S05]  /*81c0*/  HMMA.16816.F32.BF16 R36, R68.reuse, R72, R36 ;  /* 0x000000484424723c */ /* 0x042fea0000041824 */
[----:B------:R-:W-:Y:S03]  /*81d0*/  MUFU.EX2 R117, R117 ;  /* 0x0000007500757308 */ /* 0x000fe60000000800 */
[----:B------:R-:W-:Y:S01]  /*81e0*/  HMMA.16816.F32.BF16 R40, R68, R74, R40 ;  /* 0x0000004a4428723c */ /* 0x000fe20000041828 */
[----:B------:R-:W1:Y:S04]  /*81f0*/  LDSM.16.MT88.4 R72, [R128+0xb000] ;  /* 0x00b000008048783b */ /* 0x000e680000004200 */
[----:B------:R-:W4:Y:S01]  /*8200*/  MUFU.EX2 R120, R120 ;  /* 0x0000007800787308 */ /* 0x000f220000000800 */
[----:B--2---:R-:W-:-:S02]  /*8210*/  F2FP.BF16.F32.PACK_AB R101, R119, R118 ;  /* 0x000000767765723e */ /* 0x004fc400000010ff */
[C---:B---3--:R-:W-:Y:S08]  /*8220*/  HMMA.16816.F32.BF16 R52, R68.reuse, R76, R52 ;  /* 0x0000004c4434723c */ /* 0x048ff00000041834 */
        /* <DEDUP_REMOVED lines=14> */
[----:B------:R-:W-:Y:S01]  /*8310*/  FADD.FTZ R170, R170, R111 ;  /* 0x0000006faaaa7221 */ /* 0x000fe20000010000 */
[----:B------:R-:W1:Y:S03]  /*8320*/  LDSM.16.MT88.4 R68, [R128+0x9800] ;  /* 0x009800008044783b */ /* 0x000e660000004200 */
[----:B------:R-:W-:-:S03]  /*8330*/  FADD.FTZ R161, R161, R170 ;  /* 0x000000aaa1a17221 */ /* 0x000fc60000010000 */
[----:B------:R-:W-:Y:S01]  /*8340*/  HMMA.16816.F32.BF16 R92, R100, R94, R8 ;  /* 0x0000005e645c723c */ /* 0x000fe20000041808 */
[----:B------:R-:W3:Y:S01]  /*8350*/  LDSM.16.MT88.4 R8, [R129+0xb800] ;  /* 0x00b800008108783b */ /* 0x000ee20000004200 */
[----:B------:R-:W-:-:S04]  /*8360*/  FADD.FTZ R164, R164, R161 ;  /* 0x000000a1a4a47221 */ /* 0x000fc80000010000 */
[----:B------:R-:W-:Y:S02]  /*8370*/  FADD.FTZ R164, R127, R164 ;  /* 0x000000a47fa47221 */ /* 0x000fe40000010000 */
[----:B--2---:R-:W-:Y:S02]  /*8380*/  HMMA.16816.F32.BF16 R36, R100, R4, R36 ;  /* 0x000000046424723c */ /* 0x004fe40000041824 */
[----:B------:R-:W-:Y:S01]  /*8390*/  FADD.FTZ R173, R173, R164 ;  /* 0x000000a4adad7221 */ /* 0x000fe20000010000 */
[----:B------:R-:W-:-:S03]  /*83a0*/  @P1 IADD3 R164, PT, PT, R160, -0x3, RZ ;  /* 0xfffffffda0a41810 */ /* 0x000fc60007ffe0ff */
        /* <DEDUP_REMOVED lines=10> */
[----:B------:R-:W-:Y:S01]  /*8450*/  FADD.FTZ R166, R120, R117 ;  /* 0x0000007578a67221 */ /* 0x000fe20000010000 */
[----:B------:R-:W-:Y:S01]  /*8460*/  MOV R120, R0 ;  /* 0x0000000000787202 */ /* 0x000fe20000000f00 */
[C---:B-1----:R-:W-:Y:S08]  /*8470*/  HMMA.16816.F32.BF16 R72, R100.reuse, R68, R28 ;  /* 0x000000446448723c */ /* 0x042ff0000004181c */
        /* <DEDUP_REMOVED lines=12> */
.L_x_12986:
[----:B------:R-:W-:-:S05]  /*8540*/  IADD3 R164, PT, PT, R120, -0x1, RZ ;  /* 0xffffffff78a47810 */ /* 0x000fca0007ffe0ff */
.L_x_12995:
[----:B------:R-:W-:Y:S05]  /*8550*/  BSYNC B2 ;  /* 0x0000000000027941 */ /* 0x000fea0003800000 */
.L_x_12985:
        /* <DEDUP_REMOVED lines=16> */
.L_x_13003:
        /* <DEDUP_REMOVED lines=77> */
.L_x_12998:
[----:B------:R-:W-:Y:S05]  /*8b30*/  BSYNC.RECONVERGENT B0 ;  /* 0x0000000000007941 */ /* 0x000fea0003800200 */
.L_x_12997:
        /* <DEDUP_REMOVED lines=24> */
[----:B------:R-:W1:Y:S06]  /*8cc0*/  LD.E R100, desc[UR4][R2.64+0x18c] ;  /* 0x00018c0402647980 */ /* 0x000e6c000c101900 */
[----:B------:R-:W2:Y:S06]  /*8cd0*/  LDSM.16.M88.4 R120, [R138+0x5800] ;  /* 0x005800008a78783b */ /* 0x000eac0000000200 */
[----:B------:R-:W0:Y:S06]  /*8ce0*/  LDGDEPBAR ;  /* 0x00000000000079af */ /* 0x000e2c0000000000 */
[----:B------:R-:W-:Y:S01]  /*8cf0*/  LDSM.16.M88.4 R124, [R133+0x5000] ;  /* 0x00500000857c783b */ /* 0x000fe20000000200 */
[C---:B---3--:R-:W-:Y:S08]  /*8d00*/  HMMA.16816.F32.BF16 R4, R104.reuse, R108, RZ ;  /* 0x0000006c6804723c */ /* 0x048ff000000418ff */
[C---:B------:R-:W-:Y:S01]  /*8d10*/  HMMA.16816.F32.BF16 R8, R104.reuse, R110, RZ ;  /* 0x0000006e6808723c */ /* 0x040fe200000418ff */
[----:B------:R-:W-:Y:S07]  /*8d20*/  LDSM.16.M88.4 R108, [R137] ;  /* 0x00000000896c783b */ /* 0x000fee0000000200 */
[C---:B----4-:R-:W-:Y:S08]  /*8d30*/  HMMA.16816.F32.BF16 R12, R104.reuse, R112, RZ ;  /* 0x00000070680c723c */ /* 0x050ff000000418ff */
[C---:B------:R-:W-:Y:S01]  /*8d40*/  HMMA.16816.F32.BF16 R16, R104.reuse, R114, RZ ;  /* 0x000000726810723c */ /* 0x040fe200000418ff */
[----:B------:R-:W3:Y:S07]  /*8d50*/  LDSM.16.M88.4 R112, [R133+0x4000] ;  /* 0x004000008570783b */ /* 0x000eee0000000200 */
[C---:B-----5:R-:W-:Y:S08]  /*8d60*/  HMMA.16816.F32.BF16 R20, R104.reuse, R116, RZ ;  /* 0x000000746814723c */ /* 0x060ff000000418ff */
[C---:B------:R-:W-:Y:S01]  /*8d70*/  HMMA.16816.F32.BF16 R24, R104.reuse, R118, RZ ;  /* 0x000000766818723c */ /* 0x040fe200000418ff */
[----:B------:R-:W4:Y:S07]  /*8d80*/  LDSM.16.M88.4 R116, [R133+0x4800] ;  /* 0x004800008574783b */ /* 0x000f2e0000000200 */
[C---:B--2---:R-:W-:Y:S08]  /*8d90*/  HMMA.16816.F32.BF16 R28, R104.reuse, R120, RZ ;  /* 0x00000078681c723c */ /* 0x044ff000000418ff */
[----:B------:R-:W-:Y:S01]  /*8da0*/  HMMA.16816.F32.BF16 R32, R104, R122, RZ ;  /* 0x0000007a6820723c */ /* 0x000fe200000418ff */
[----:B------:R-:W2:Y:S06]  /*8db0*/  LDSM.16.M88.4 R104, [R133+0x5800] ;  /* 0x005800008568783b */ /* 0x000eac0000000200 */
[----:B------:R-:W-:Y:S01]  /*8dc0*/  LDSM.16.M88.4 R120, [R132+0x4800] ;  /* 0x004800008478783b */ /* 0x000fe20000000200 */
[C---:B---3--:R-:W-:Y:S08]  /*8dd0*/  HMMA.16816.F32.BF16 R4, R108.reuse, R112, R4 ;  /* 0x000000706c04723c */ /* 0x048ff00000041804 */
[C---:B------:R-:W-:Y:S01]  /*8de0*/  HMMA.16816.F32.BF16 R8, R108.reuse, R114, R8 ;  /* 0x000000726c08723c */ /* 0x040fe20000041808 */
[----:B------:R-:W-:Y:S07]  /*8df0*/  LDSM.16.M88.4 R112, [R136] ;  /* 0x000000008870783b */ /* 0x000fee0000000200 */
[C---:B----4-:R-:W-:Y:S08]  /*8e00*/  HMMA.16816.F32.BF16 R12, R108.reuse, R116, R12 ;  /* 0x000000746c0c723c */ /* 0x050ff0000004180c */
[C---:B------:R-:W-:Y:S01]  /*8e10*/  HMMA.16816.F32.BF16 R16, R108.reuse, R118, R16 ;  /* 0x000000766c10723c */ /* 0x040fe20000041810 */
[----:B------:R-:W3:Y:S07]  /*8e20*/  LDSM.16.M88.4 R116, [R132+0x4000] ;  /* 0x004000008474783b */ /* 0x000eee0000000200 */
[C---:B------:R-:W-:Y:S08]  /*8e30*/  HMMA.16816.F32.BF16 R20, R108.reuse, R124, R20 ;  /* 0x0000007c6c14723c */ /* 0x040ff00000041814 */
[C---:B------:R-:W-:Y:S08]  /*8e40*/  HMMA.16816.F32.BF16 R24, R108.reuse, R126, R24 ;  /* 0x0000007e6c18723c */ /* 0x040ff00000041818 */
[C---:B--2---:R-:W-:Y:S08]  /*8e50*/  HMMA.16816.F32.BF16 R28, R108.reuse, R104, R28 ;  /* 0x000000686c1c723c */ /* 0x044ff0000004181c */
[----:B------:R-:W-:Y:S01]  /*8e60*/  HMMA.16816.F32.BF16 R32, R108, R106, R32 ;  /* 0x0000006a6c20723c */ /* 0x000fe20000041820 */
[----:B------:R-:W2:Y:S06]  /*8e70*/  LDSM.16.M88.4 R104, [R132+0x5000] ;  /* 0x005000008468783b */ /* 0x000eac0000000200 */
[----:B------:R-:W4:Y:S01]  /*8e80*/  LDSM.16.M88.4 R108, [R132+0x5800] ;  /* 0x00580000846c783b */ /* 0x000f220000000200 */
        /* <DEDUP_REMOVED lines=8> */
[----:B------:R-:W2:Y:S07]  /*8f10*/  LDSM.16.M88.4 R104, [R135] ;  /* 0x000000008768783b */ /* 0x000eae0000000200 */
[C---:B----4-:R-:W-:Y:S08]  /*8f20*/  HMMA.16816.F32.BF16 R28, R112.reuse, R108, R28 ;  /* 0x0000006c701c723c */ /* 0x050ff0000004181c */
[----:B------:R-:W-:Y:S01]  /*8f30*/  HMMA.16816.F32.BF16 R32, R112, R110, R32 ;  /* 0x0000006e7020723c */ /* 0x000fe20000041820 */
[----:B------:R-:W3:Y:S06]  /*8f40*/  LDSM.16.M88.4 R108, [R131+0x5000] ;  /* 0x00500000836c783b */ /* 0x000eec0000000200 */
[----:B------:R-:W4:Y:S01]  /*8f50*/  LDSM.16.M88.4 R112, [R131+0x5800] ;  /* 0x005800008370783b */ /* 0x000f220000000200 */
        /* <DEDUP_REMOVED lines=37> */
[----:B------:R-:W4:Y:S06]  /*91b0*/  LDSM.16.M88.4 R104, [R132+0x7000] ;  /* 0x007000008468783b */ /* 0x000f2c0000000200 */
[----:B------:R-:W-:Y:S01]  /*91c0*/  LDSM.16.M88.4 R112, [R135+0x2000] ;  /* 0x002000008770783b */ /* 0x000fe20000000200 */
        /* <DEDUP_REMOVED lines=8> */
[----:B------:R-:W3:Y:S07]  /*9250*/  LDSM.16.M88.4 R104, [R131+0x6800] ;  /* 0x006800008368783b */ /* 0x000eee0000000200 */
[C---:B--2---:R-:W-:Y:S08]  /*9260*/  HMMA.16816.F32.BF16 R28, R116.reuse, R108, R28 ;  /* 0x0000006c741c723c */ /* 0x044ff0000004181c */
[----:B------:R-:W-:Y:S01]  /*9270*/  HMMA.16816.F32.BF16 R32, R116, R110, R32 ;  /* 0x0000006e7420723c */ /* 0x000fe20000041820 */
[----:B------:R-:W2:Y:S07]  /*9280*/  LDSM.16.M88.4 R108, [R131+0x7000] ;  /* 0x00700000836c783b */ /* 0x000eae0000000200 */
[C---:B------:R-:W-:Y:S08]  /*9290*/  HMMA.16816.F32.BF16 R4, R112.reuse, R120, R4 ;  /* 0x000000787004723c */ /* 0x040ff00000041804 */
[C---:B------:R-:W-:Y:S08]  /*92a0*/  HMMA.16816.F32.BF16 R8, R112.reuse, R122, R8 ;  /* 0x0000007a7008723c */ /* 0x040ff00000041808 */
[C---:B---3--:R-:W-:Y:S03]  /*92b0*/  HMMA.16816.F32.BF16 R12, R112.reuse, R104, R12 ;  /* 0x00000068700c723c */ /* 0x048fe6000004180c */
[-C--:B-1----:R-:W-:Y:S01]  /*92c0*/  FMUL.FTZ R101, R4, R100.reuse ;  /* 0x0000006404657220 */ /* 0x082fe20000410000 */
[-C--:B------:R-:W-:Y:S01]  /*92d0*/  FMUL.FTZ R168, R5, R100.reuse ;  /* 0x0000006405a87220 */ /* 0x080fe20000410000 */
[-C--:B------:R-:W-:Y:S01]  /*92e0*/  FMUL.FTZ R169, R6, R100.reuse ;  /* 0x0000006406a97220 */ /* 0x080fe20000410000 */
[-C--:B------:R-:W-:Y:S02]  /*92f0*/  FMUL.FTZ R170, R7, R100.reuse ;  /* 0x0000006407aa7220 */ /* 0x080fe40000410000 */
[C---:B------:R-:W-:Y:S01]  /*9300*/  HMMA.16816.F32.BF16 R16, R112.reuse, R106, R16 ;  /* 0x0000006a7010723c */ /* 0x040fe20000041810 */
[----:B------:R-:W1:Y:S01]  /*9310*/  MUFU.TANH R101, R101 ;  /* 0x0000006500657308 */ /* 0x000e620000002400 */
[----:B------:R-:W3:Y:S01]  /*9320*/  LDSM.16.M88.4 R104, [R131+0x7800] ;  /* 0x007800008368783b */ /* 0x000ee20000000200 */
[----:B------:R-:W-:Y:S04]  /*9330*/  DEPBAR.LE SB0, 0x0 ;  /* 0x000080000000791a */ /* 0x000fe80000000000 */
[-C--:B------:R-:W-:Y:S01]  /*9340*/  FMUL.FTZ R171, R8, R100.reuse ;  /* 0x0000006408ab7220 */ /* 0x080fe20000410000 */
[-C--:B------:R-:W-:Y:S03]  /*9350*/  FMUL.FTZ R172, R9, R100.reuse ;  /* 0x0000006409ac7220 */ /* 0x080fe60000410000 */
[----:B------:R-:W4:Y:S01]  /*9360*/  MUFU.TANH R168, R168 ;  /* 0x000000a800a87308 */ /* 0x000f220000002400 */
        /* <DEDUP_REMOVED lines=22> */
[-C--:B------:R-:W-:Y:S05]  /*94d0*/  FMUL.FTZ R187, R26, R100.reuse ;  /* 0x000000641abb7220 */ /* 0x080fea0000410000 */
[----:B------:R-:W1:Y:S01]  /*94e0*/  MUFU.TANH R172, R172 ;  /* 0x000000ac00ac7308 */ /* 0x000e620000002400 */
[C---:B---3--:R-:W-:Y:S03]  /*94f0*/  HMMA.16816.F32.BF16 R28, R112.reuse, R104, R28 ;  /* 0x00000068701c723c */ /* 0x048fe6000004181c */
[-C--:B------:R-:W-:Y:S06]  /*9500*/  FMUL.FTZ R190, R27, R100.reuse ;  /* 0x000000641bbe7220 */ /* 0x080fec0000410000 */
[----:B------:R-:W3:Y:S01]  /*9510*/  MUFU.TANH R173, R173 ;  /* 0x000000ad00ad7308 */ /* 0x000ee20000002400 */
        /* <DEDUP_REMOVED lines=109> */
.L_x_13002:
[----:B------:R-:W-:Y:S05]  /*9bf0*/  BSYNC.RECONVERGENT B0 ;  /* 0x0000000000007941 */ /* 0x000fea0003800200 */
.L_x_13001:
        /* <DEDUP_REMOVED lines=19> */
.L_x_13000:
[----:B------:R-:W-:Y:S05]  /*9d30*/  BSYNC.RECONVERGENT B1 ;  /* 0x0000000000017941 */ /* 0x000fea0003800200 */
.L_x_12999:
[----:B------:R-:W3:Y:S01]  /*9d40*/  LD.E R103, desc[UR4][R2.64+0xdc] ;  /* 0x0000dc0402677980 */ /* 0x000ee2000c101900 */
[C---:B------:R-:W-:Y:S01]  /*9d50*/  VIADD R24, R165.reuse, 0xffffffe1 ;  /* 0xffffffe1a5187836 */ /* 0x040fe20000000000 */
[CC--:B------:R-:W-:Y:S01]  /*9d60*/  ISETP.GE.AND P4, PT, R165.reuse, R161.reuse, PT ;  /* 0x000000a1a500720c */ /* 0x0c0fe20003f86270 */
[C---:B------:R-:W-:Y:S01]  /*9d70*/  VIADD R15, R165.reuse, 0xffffffe9 ;  /* 0xffffffe9a50f7836 */ /* 0x040fe20000000000 */
[CC--:B------:R-:W-:Y:S01]  /*9d80*/  ISETP.GE.AND P0, PT, R165.reuse, R162.reuse, PT ;  /* 0x000000a2a500720c */ /* 0x0c0fe20003f06270 */
[----:B------:R-:W-:Y:S01]  /*9d90*/  VIADD R4, R165, 0xffffffe0 ;  /* 0xffffffe0a5047836 */ /* 0x000fe20000000000 */
[----:B-1----:R-:W-:Y:S01]  /*9da0*/  FSEL R25, R193, -INF , P4 ;  /* 0xff800000c1197808 */ /* 0x002fe20002000000 */
[C---:B------:R-:W-:Y:S01]  /*9db0*/  VIADD R16, R165.reuse, 0xffffffe8 ;  /* 0xffffffe8a5107836 */ /* 0x040fe20000000000 */
[-C--:B------:R-:W-:Y:S01]  /*9dc0*/  ISETP.GE.AND P4, PT, R24, R162.reuse, PT ;  /* 0x000000a21800720c */ /* 0x080fe20003f86270 */
[C---:B------:R-:W-:Y:S01]  /*9dd0*/  VIADD R14, R165.reuse, 0xfffffff1 ;  /* 0xfffffff1a50e7836 */ /* 0x040fe20000000000 */
[-C--:B------:R-:W-:Y:S01]  /*9de0*/  ISETP.GE.AND P5, PT, R4, R162.reuse, PT ;  /* 0x000000a20400720c */ /* 0x080fe20003fa6270 */
[C---:B------:R-:W-:Y:S01]  /*9df0*/  VIADD R13, R165.reuse, 0xfffffff0 ;  /* 0xfffffff0a50d7836 */ /* 0x040fe20000000000 */
[----:B------:R-:W-:Y:S01]  /*9e00*/  FSEL R21, R168, -INF , P4 ;  /* 0xff800000a8157808 */ /* 0x000fe20002000000 */
[----:B--2---:R-:W-:Y:S01]  /*9e10*/  VIADD R9, R165, 0xfffffff9 ;  /* 0xfffffff9a5097836 */ /* 0x004fe20000000000 */
[-C--:B------:R-:W-:Y:S01]  /*9e20*/  ISETP.GE.AND P4, PT, R15, R162.reuse, PT ;  /* 0x000000a20f00720c */ /* 0x080fe20003f86270 */
[----:B------:R-:W-:Y:S01]  /*9e30*/  VIADD R11, R165, 0xfffffff8 ;  /* 0xfffffff8a50b7836 */ /* 0x000fe20000000000 */
        /* <DEDUP_REMOVED lines=59> */
[CC--:B------:R-:W-:Y:S01]  /*a1f0*/  ISETP.GE.AND P0, PT, R165.reuse, R156.reuse, PT ;  /* 0x0000009ca500720c */ /* 0x0c0fe20003f06270 */
[----:B------:R-:W-:Y:S01]  /*a200*/  VIADD R165, R165, 0xffffffc0 ;  /* 0xffffffc0a5a57836 */ /* 0x000fe20000000000 */
[----:B------:R-:W-:Y:S02]  /*a210*/  FSEL R21, R21, -INF , !P5 ;  /* 0xff80000015157808 */ /* 0x000fe40006800000 */
[----:B------:R-:W-:Y:S02]  /*a220*/  FSEL R106, R192, -INF , P4 ;  /* 0xff800000c06a7808 */ /* 0x000fe40002000000 */
[-C--:B------:R-:W-:Y:S02]  /*a230*/  ISETP.GE.AND P4, PT, R16, R156.reuse, PT ;  /* 0x0000009c1000720c */ /* 0x080fe40003f86270 */
[-C--:B------:R-:W-:Y:S02]  /*a240*/  ISETP.GE.AND P5, PT, R13, R156.reuse, PT ;  /* 0x0000009c0d00720c */ /* 0x080fe40003fa6270 */
[----:B------:R-:W-:Y:S02]  /*a250*/  FSEL R189, R26, -INF , !P0 ;  /* 0xff8000001abd7808 */ /* 0x000fe40004000000 */
        /* <DEDUP_REMOVED lines=10> */
[----:B------:R-:W-:Y:S02]  /*a300*/  FSEL R119, R191, -INF , P1 ;  /* 0xff800000bf777808 */ /* 0x000fe40000800000 */
[----:B------:R-:W-:Y:S02]  /*a310*/  ISETP.GE.AND P0, PT, R5, R161, PT ;  /* 0x000000a10500720c */ /* 0x000fe40003f06270 */
        /* <DEDUP_REMOVED lines=8> */
[----:B------:R-:W-:Y:S02]  /*a3a0*/  FSEL R175, R190, -INF , P0 ;  /* 0xff800000beaf7808 */ /* 0x000fe40000000000 */
[----:B------:R-:W-:Y:S02]  /*a3b0*/  ISETP.GE.AND P1, PT, R14, R155, PT ;  /* 0x0000009b0e00720c */ /* 0x000fe40003f26270 */
[----:B------:R-:W-:Y:S02]  /*a3c0*/  ISETP.GE.AND P0, PT, R8, R161, PT ;  /* 0x000000a10800720c */ /* 0x000fe40003f06270 */
[----:B------:R-:W-:Y:S02]  /*a3d0*/  FSEL R187, R22, -INF , !P4 ;  /* 0xff80000016bb7808 */ /* 0x000fe40006000000 */
[----:B------:R-:W-:Y:S02]  /*a3e0*/  FSEL R127, R127, -INF , !P6 ;  /* 0xff8000007f7f7808 */ /* 0x000fe40007000000 */
[-C--:B------:R-:W-:Y:S02]  /*a3f0*/  ISETP.GE.AND P6, PT, R15, R155.reuse, PT ;  /* 0x0000009b0f00720c */ /* 0x080fe40003fc6270 */
[-C--:B------:R-:W-:Y:S02]  /*a400*/  ISETP.GE.AND P4, PT, R10, R156.reuse, PT ;  /* 0x0000009c0a00720c */ /* 0x080fe40003f86270 */
[----:B------:R-:W-:Y:S02]  /*a410*/  FSEL R15, R20, -INF , !P3 ;  /* 0xff800000140f7808 */ /* 0x000fe40005800000 */
[----:B------:R-:W-:Y:S02]  /*a420*/  FSEL R104, R100, -INF , P0 ;  /* 0xff80000064687808 */ /* 0x000fe40000000000 */
[----:B------:R-:W-:Y:S02]  /*a430*/  FSEL R173, R173, -INF , !P1 ;  /* 0xff800000adad7808 */ /* 0x000fe40004800000 */
        /* <DEDUP_REMOVED lines=348> */
.L_x_12996:
        /* <DEDUP_REMOVED lines=10> */
.L_x_13018:
        /* <DEDUP_REMOVED lines=218> */
.L_x_13005:
        /* <DEDUP_REMOVED lines=23> */
.L_x_13007:
[----:B------:R-:W-:Y:S05]  /*c9b0*/  BSYNC.RECONVERGENT B0 ;  /* 0x0000000000007941 */ /* 0x000fea0003800200 */
.L_x_13006:
        /* <DEDUP_REMOVED lines=9> */
.L_x_13009:
[----:B------:R-:W-:Y:S05]  /*ca50*/  BSYNC.RECONVERGENT B0 ;  /* 0x0000000000007941 */ /* 0x000fea0003800200 */
.L_x_13008:
        /* <DEDUP_REMOVED lines=14> */
.L_x_13011:
[----:B------:R-:W-:Y:S05]  /*cb40*/  BSYNC.RECONVERGENT B0 ;  /* 0x0000000000007941 */ /* 0x000fea0003800200 */
.L_x_13010:
        /* <DEDUP_REMOVED lines=14> */
.L_x_13013:
[----:B------:R-:W-:Y:S05]  /*cc30*/  BSYNC.RECONVERGENT B0 ;  /* 0x0000000000007941 */ /* 0x000fea0003800200 */
.L_x_13012:
[----:B------:R-:W-:-:S04]  /*cc40*/  MOV R149, 0x0 ;  /* 0x0000000000957802 */ /* 0x000fc80000000f00 */
[----:B-1234-:R-:W-:Y:S05]  /*cc50*/  @P4 RET.REL.NODEC R148 `(_ZN5flash24flash_fwd_splitkv_kernelI23Flash_fwd_kernel_traitsILi128ELi64ELi64ELi4ELb0ELb0EN7cutlass10bfloat16_tE19Flash_kernel_traitsILi128ELi64ELi64ELi4ES3_EELb0ELb1ELb0ELb0ELb1ELb1ELb0ELb0EEEvNS_16Flash_fwd_paramsE) ;  /* 0xffffff3094e84950 */ /* 0x01efea0003c3ffff */
        /* <DEDUP_REMOVED lines=13> */
[----:B-1----:R-:W-:Y:S05]  /*cd30*/  RET.REL.NODEC R148 `(_ZN5flash24flash_fwd_splitkv_kernelI23Flash_fwd_kernel_traitsILi128ELi64ELi64ELi4ELb0ELb0EN7cutlass10bfloat16_tE19Flash_kernel_traitsILi128ELi64ELi64ELi4ES3_EELb0ELb1ELb0ELb0ELb1ELb1ELb0ELb0EEEvNS_16Flash_fwd_paramsE) ;  /* 0xffffff3094b07950 */ /* 0x002fea0003c3ffff */
.L_x_13004:
[----:B------:R-:W-:Y:S01]  /*cd40*/  MOV R5, 0x2 ;  /* 0x0000000200057802 */ /* 0x000fe20000000f00 */
[----:B------:R-:W-:Y:S01]  /*cd50*/  IMAD.MOV.U32 R4, RZ, RZ, 0x1f ;  /* 0x0000001fff047424 */ /* 0x000fe200078e00ff */
[----:B------:R-:W-:-:S07]  /*cd60*/  MOV R6, 0xffffffff ;  /* 0xffffffff00067802 */ /* 0x000fce0000000f00 */
[----:B-1---5:R-:W-:Y:S05]  /*cd70*/  WARPSYNC.COLLECTIVE R6, `(.L_x_13014) ;  /* 0x0000000006087348 */ /* 0x022fea0003c00000 */
[----:B------:R2:W3:Y:S02]  /*cd80*/  SHFL.BFLY P0, R10, R167, R5, R4 ;  /* 0x0c000005a70a7389 */ /* 0x0004e40000000004 */
[----:B-123-5:R-:W-:Y:S05]  /*cd90*/  ENDCOLLECTIVE ;  /* 0x000000000000791b */ /* 0x02efea0003800000 */
.L_x_13014:
[----:B------:R-:W-:Y:S02]  /*cda0*/  IMAD.MOV.U32 R8, RZ, RZ, R10 ;  /* 0x000000ffff087224 */ /* 0x000fe400078e000a */
[----:B------:R-:W-:Y:S02]  /*cdb0*/  IMAD.MOV.U32 R5, RZ, RZ, 0x1 ;  /* 0x00000001ff057424 */ /* 0x000fe400078e00ff */
[----:B------:R-:W-:-:S05]  /*cdc0*/  FADD.FTZ R8, R8, R167 ;  /* 0x000000a708087221 */ /* 0x000fca0000010000 */
[----:B------:R-:W-:-:S07]  /*cdd0*/  MOV R167, R8 ;  /* 0x0000000800a77202 */ /* 0x000fce0000000f00 */
[----:B------:R-:W-:Y:S05]  /*cde0*/  WARPSYNC.COLLECTIVE R6, `(.L_x_13015) ;  /* 0x0000000006087348 */ /* 0x000fea0003c00000 */
[----:B------:R1:W2:Y:S02]  /*cdf0*/  SHFL.BFLY P0, R10, R167, R5, R4 ;  /* 0x0c000005a70a7389 */ /* 0x0002a40000000004 */
[----:B-12---:R-:W-:Y:S05]  /*ce00*/  ENDCOLLECTIVE ;  /* 0x000000000000791b */ /* 0x006fea0003800000 */
.L_x_13015:
[----:B------:R-:W-:Y:S01]  /*ce10*/  MOV R167, R166 ;  /* 0x000000a600a77202 */ /* 0x000fe20000000f00 */
[----:B------:R-:W-:Y:S01]  /*ce20*/  IMAD.MOV.U32 R5, RZ, RZ, 0x2 ;  /* 0x00000002ff057424 */ /* 0x000fe200078e00ff */
[----:B------:R-:W-:-:S07]  /*ce30*/  MOV R9, R10 ;  /* 0x0000000a00097202 */ /* 0x000fce0000000f00 */
[----:B------:R-:W-:Y:S05]  /*ce40*/  WARPSYNC.COLLECTIVE R6, `(.L_x_13016) ;  /* 0x0000000006087348 */ /* 0x000fea0003c00000 */
[----:B------:R1:W2:Y:S02]  /*ce50*/  SHFL.BFLY P0, R10, R167, R5, R4 ;  /* 0x0c000005a70a7389 */ /* 0x0002a40000000004 */
[----:B-12---:R-:W-:Y:S05]  /*ce60*/  ENDCOLLECTIVE ;  /* 0x000000000000791b */ /* 0x006fea0003800000 */
.L_x_13016:
[----:B------:R-:W-:Y:S01]  /*ce70*/  FADD.FTZ R9, R8, R9 ;  /* 0x0000000908097221 */ /* 0x000fe20000010000 */
[----:B------:R-:W-:Y:S01]  /*ce80*/  FADD.FTZ R7, R10, R166 ;  /* 0x000000a60a077221 */ /* 0x000fe20000010000 */
[----:B------:R-:W-:-:S04]  /*ce90*/  MOV R5, 0x1 ;  /* 0x0000000100057802 */ /* 0x000fc80000000f00 */
[----:B------:R-:W-:-:S07]  /*cea0*/  MOV R167, R7 ;  /* 0x0000000700a77202 */ /* 0x000fce0000000f00 */
[----:B------:R-:W-:Y:S05]  /*ceb0*/  WARPSYNC.COLLECTIVE R6, `(.L_x_13017) ;  /* 0x0000000006087348 */ /* 0x000fea0003c00000 */
[----:B------:R1:W2:Y:S02]  /*cec0*/  SHFL.BFLY P0, R10, R167, R5, R4 ;  /* 0x0c000005a70a7389 */ /* 0x0002a40000000004 */
[----:B-12---:R-:W-:Y:S05]  /*ced0*/  ENDCOLLECTIVE ;  /* 0x000000000000791b */ /* 0x006fea0003800000 */
.L_x_13017:
[----:B------:R-:W-:Y:S05]  /*cee0*/  BRA `(.L_x_13018) ;  /* 0xffffffe800ec7947 */ /* 0x000fea000383ffff */
.L_x_13019:
        /* <DEDUP_REMOVED lines=9> */
.L_x_14965:


//--------------------- .text._ZN5flash24flash_fwd_splitkv_kernelI23Flash_fwd_kernel_traitsILi128ELi64ELi64ELi4ELb0ELb0EN7cutlass10bfloat16_tE19Flash_kernel_traitsILi128ELi64ELi64ELi4ES3_EELb0ELb1ELb1ELb0ELb0ELb0ELb0ELb0EEEvNS_16Flash_fwd_paramsE --------------------------
	.section	.text._ZN5flash24flash_fwd_splitkv_kernelI23Flash_fwd_kernel_traitsILi128ELi64ELi64ELi4ELb0ELb0EN7cutlass10bfloat16_tE19Flash_kernel_traitsILi128ELi64ELi64ELi4ES3_EELb0ELb1ELb1ELb0ELb0ELb0ELb0ELb0EEEvNS_16Flash_fwd_paramsE,"ax",@progbits
	.align	128
        .global         _ZN5flash24flash_fwd_splitkv_kernelI23Flash_fwd_kernel_traitsILi128ELi64ELi64ELi4ELb0ELb0EN7cutlass10bfloat16_tE19Flash_kernel_traitsILi128ELi64ELi64ELi4ES3_EELb0ELb1ELb1ELb0ELb0ELb0ELb0ELb0EEEvNS_16Flash_fwd_paramsE
        .type           _ZN5flash24flash_fwd_splitkv_kernelI23Flash_fwd_kernel_traitsILi128ELi64ELi64ELi4ELb0ELb0EN7cutlass10bfloat16_tE19Flash_kernel_traitsILi128ELi64ELi64ELi4ES3_EELb0ELb1ELb1ELb0ELb0ELb0ELb0ELb0EEEvNS_16Flash_fwd_paramsE,@function
        .size           _ZN5flash24flash_fwd_splitkv_kernelI23Flash_fwd_kernel_traitsILi128ELi64ELi64ELi4ELb0ELb0EN7cutlass10bfloat16_tE19Flash_kernel_traitsILi128ELi64ELi64ELi4ES3_EELb0ELb1ELb1ELb0ELb0ELb0ELb0ELb0EEEvNS_16Flash_fwd_paramsE,(.L_x_14966 - _ZN5flash24flash_fwd_splitkv_kernelI23Flash_fwd_kernel_traitsILi128ELi64ELi64ELi4ELb0ELb0EN7cutlass10bfloat16_tE19Flash_kernel_traitsILi128ELi64ELi64ELi4ES3_EELb0ELb1ELb1ELb0ELb0ELb0ELb0ELb0EEEvNS_16Flash_fwd_paramsE)
        .other          _ZN5flash24flash_fwd_splitkv_kernelI23Flash_fwd_kernel_traitsILi128ELi64ELi64ELi4ELb0ELb0EN7cutlass10bfloat16_tE19Flash_kernel_traitsILi128ELi64ELi64ELi4ES3_EELb0ELb1ELb1ELb0ELb0ELb0ELb0ELb0EEEvNS_16Flash_fwd_paramsE,@"STO_CUDA_ENTRY STV_DEFAULT"
_ZN5flash24flash_fwd_splitkv_kernelI23Flash_fwd_kernel_traitsILi128ELi64ELi64ELi4ELb0ELb0EN7cutlass10bfloat16_tE19Flash_kernel_traitsILi128ELi64ELi64ELi4ES3_EELb0ELb1ELb1ELb0ELb0ELb0ELb0ELb0EEEvNS_16Flash_fwd_paramsE:
.text._ZN5flash24flash_fwd_splitkv_kernelI23Flash_fwd_kernel_traitsILi128ELi64ELi64ELi4ELb0ELb0EN7cutlass10bfloat16_tE19Flash_kernel_traitsILi128ELi64ELi64ELi4ES3_EELb0ELb1ELb1ELb0ELb0ELb0ELb0ELb0EEEvNS_16Flash_fwd_paramsE:
[----:B------:R-:W-:Y:S01]  /*0000*/  LDC R1, c[0x0][0x37c] ;  /* 0x0000df00ff017b82 */ /* 0x000fe20000000800 */
[----:B------:R-:W1:Y:S07]  /*0010*/  S2R R29, SR_CTAID.X ;  /* 0x00000000001d7919 */ /* 0x000e6e0000002500 */
[----:B------:R-:W2:Y:S01]  /*0020*/  LDC.64 R2, c[0x0][0x348] ;  /* 0x0000d200ff027b82 */ /* 0x000ea20000000a00 */
[----:B------:R-:W-:Y:S01]  /*0030*/  BSSY.RECONVERGENT B3, `(.L_x_13020) ;  /* 0x0000005000037945 */ /* 0x000fe20003800200 */
[----:B------:R-:W-:Y:S01]  /*0040*/  MOV R156, 0x80 ;  /* 0x00000080009c7802 */ /* 0x000fe20000000f00 */
[----:B------:R-:W3:Y:S01]  /*0050*/  S2R R157, SR_CTAID.Y ;  /* 0x00000000009d7919 */ /* 0x000ee20000002600 */
[----:B------:R-:W4:Y:S05]  /*0060*/  S2R R158, SR_CTAID.Z ;  /* 0x00000000009e7919 */ /* 0x000f2a0000002700 */
[----:B-1234-:R-:W-:Y:S05]  /*0070*/  CALL.REL.NOINC `($_ZN5flash24flash_fwd_splitkv_kernelI23Flash_fwd_kernel_traitsILi128ELi64ELi64ELi4ELb0ELb0EN7cutlass10bfloat16_tE19Flash_kernel_traitsILi128ELi64ELi64ELi4ES3_EELb0ELb1ELb1ELb0ELb0ELb0ELb0ELb0EEEvNS_16Flash_fwd_paramsE$_ZN5flash30compute_attn_1rowblock_splitkvI23Flash_fwd_kernel_traitsILi128ELi64ELi64ELi4ELb0ELb0EN7cutlass10bfloat16_tE19Flash_kernel_traitsILi128ELi64ELi64ELi4ES3_EELb0ELb1ELb1ELb0ELb0ELb0ELb0ELb0ENS_16Flash_fwd_paramsEEEvRKT8_iiiii) ;  /* 0x0000000000087944 */ /* 0x01efea0003c00000 */
[----:B------:R-:W-:Y:S05]  /*0080*/  BSYNC.RECONVERGENT B3 ;  /* 0x0000000000037941 */ /* 0x000fea0003800200 */
.L_x_13020:
[----:B------:R-:W-:Y:S05]  /*0090*/  EXIT ;  /* 0x000000000000794d */ /* 0x000fea0003800000 */
        .type           $_ZN5flash24flash_fwd_splitkv_kernelI23Flash_fwd_kernel_traitsILi128ELi64ELi64ELi4ELb0ELb0EN7cutlass10bfloat16_tE19Flash_kernel_traitsILi128ELi64ELi64ELi4ES3_EELb0ELb1ELb1ELb0ELb0ELb0ELb0ELb0EEEvNS_16Flash_fwd_paramsE$_ZN5flash30compute_attn_1rowblock_splitkvI23Flash_fwd_kernel_traitsILi128ELi64ELi64ELi4ELb0ELb0EN7cutlass10bfloat16_tE19Flash_kernel_traitsILi128ELi64ELi64ELi4ES3_EELb0ELb1ELb1ELb0ELb0ELb0ELb0ELb0ENS_16Flash_fwd_paramsEEEvRKT8_iiiii,@function
        .size           $_ZN5flash24flash_fwd_splitkv_kernelI23Flash_fwd_kernel_traitsILi128ELi64ELi64ELi4ELb0ELb0EN7cutlass10bfloat16_tE19Flash_kernel_traitsILi128ELi64ELi64ELi4ES3_EELb0ELb1ELb1ELb0ELb0ELb0ELb0ELb0EEEvNS_16Flash_fwd_paramsE$_ZN5flash30compute_attn_1rowblock_splitkvI23Flash_fwd_kernel_traitsILi128ELi64ELi64ELi4ELb0ELb0EN7cutlass10bfloat16_tE19Flash_kernel_traitsILi128ELi64ELi64ELi4ES3_EELb0ELb1ELb1ELb0ELb0ELb0ELb0ELb0ENS_16Flash_fwd_paramsEEEvRKT8_iiiii,(.L_x_14966 - $_ZN5flash24flash_fwd_splitkv_kernelI23Flash_fwd_kernel_traitsILi128ELi64ELi64ELi4ELb0ELb0EN7cutlass10bfloat16_tE19Flash_kernel_traitsILi128ELi64ELi64ELi4ES3_EELb0ELb1ELb1ELb0ELb0ELb0ELb0ELb0EEEvNS_16Flash_fwd_paramsE$_ZN5flash30compute_attn_1rowblock_splitkvI23Flash_fwd_kernel_traitsILi128ELi64ELi64ELi4ELb0ELb0EN7cutlass10bfloat16_tE19Flash_kernel_traitsILi128ELi64ELi64ELi4ES3_EELb0ELb1ELb1ELb0ELb0ELb0ELb0ELb0ENS_16Flash_fwd_paramsEEEvRKT8_iiiii)
$_ZN5flash24flash_fwd_splitkv_kernelI23Flash_fwd_kernel_traitsILi128ELi64ELi64ELi4ELb0ELb0EN7cutlass10bfloat16_tE19Flash_kernel_traitsILi128ELi64ELi64ELi4ES3_EELb0ELb1ELb1ELb0ELb0ELb0ELb0ELb0EEEvNS_16Flash_fwd_paramsE$_ZN5flash30compute_attn_1rowblock_splitkvI23Flash_fwd_kernel_traitsILi128ELi64ELi64ELi4ELb0ELb0EN7cutlass10bfloat16_tE19Flash_kernel_traitsILi128ELi64ELi64ELi4ES3_EELb0ELb1ELb1ELb0ELb0ELb0ELb0ELb0ENS_16Flash_fwd_paramsEEEvRKT8_iiiii:
        /* <DEDUP_REMOVED lines=39> */
.L_x_13022:
[----:B------:R-:W-:Y:S05]  /*0310*/  BSYNC.RECONVERGENT B0 ;  /* 0x0000000000007941 */ /* 0x000fea0003800200 */
.L_x_13021:
[----:B------:R-:W-:Y:S04]  /*0320*/  BSSY.RECONVERGENT B0, `(.L_x_13023) ;  /* 0x0000007000007945 */ /* 0x000fe80003800200 */
[----:B------:R-:W-:Y:S05]  /*0330*/  @!P3 BRA `(.L_x_13024) ;  /* 0x000000000014b947 */ /* 0x000fea0003800000 */
[----:B-----5:R-:W4:Y:S02]  /*0340*/  LD.E.U8 R5, desc[UR4][R2.64+0x1b2] ;  /* 0x0001b20402057980 */ /* 0x020f24000c101100 */
[----:B----4-:R-:W-:-:S13]  /*0350*/  ISETP.NE.AND P1, PT, R5, RZ, PT ;  /* 0x000000ff0500720c */ /* 0x010fda0003f25270 */
[----:B------:R-:W4:Y:S02]  /*0360*/  @P1 LD.E R10, desc[UR4][R14.64+0x4] ;  /* 0x000004040e0a1980 */ /* 0x000f24000c101900 */
[----:B----4-:R-:W-:-:S06]  /*0370*/  @P1 IADD3 R5, PT, PT, R10, -R13, RZ ;  /* 0x8000000d0a051210 */ /* 0x010fcc0007ffe0ff */
[----:B------:R4:W5:Y:S02]  /*0380*/  @!P1 LD.E R5, desc[UR4][R14.64] ;  /* 0x000000040e059980 */ /* 0x000964000c101900 */
.L_x_13024:
[----:B------:R-:W-:Y:S05]  /*0390*/  BSYNC.RECONVERGENT B0 ;  /* 0x0000000000007941 */ /* 0x000fea0003800200 */
.L_x_13023:
        /* <DEDUP_REMOVED lines=8> */
.L_x_13026:
[----:B------:R-:W5:Y:S01]  /*0420*/  LD.E.64 R6, desc[UR4][R2.64+0x108] ;  /* 0x0001080402067980 */ /* 0x000f62000c101b00 */
[----:B------:R-:W-:Y:S01]  /*0430*/  BSSY.RECONVERGENT B0, `(.L_x_13028) ;  /* 0x0000006000007945 */ /* 0x000fe20003800200 */
[----:B------:R-:W-:Y:S01]  /*0440*/  IMAD.MOV.U32 R8, RZ, RZ, RZ ;  /* 0x000000ffff087224 */ /* 0x000fe200078e00ff */
[----:B-----5:R-:W-:-:S04]  /*0450*/  ISETP.NE.U32.AND P0, PT, R6, RZ, PT ;  /* 0x000000ff0600720c */ /* 0x020fc80003f05070 */
[----:B------:R-:W-:-:S13]  /*0460*/  ISETP.NE.AND.EX P0, PT, R7, RZ, PT, P0 ;  /* 0x000000ff0700720c */ /* 0x000fda0003f05300 */
[----:B------:R-:W-:Y:S05]  /*0470*/  @!P0 BRA `(.L_x_13029) ;  /* 0x0000000000048947 */ /* 0x000fea0003800000 */
[----:B------:R1:W5:Y:S02]  /*0480*/  LD.E R8, desc[UR4][R2.64+0xbc] ;  /* 0x0000bc0402087980 */ /* 0x000364000c101900 */
.L_x_13029:
[----:B------:R-:W-:Y:S05]  /*0490*/  BSYNC.RECONVERGENT B0 ;  /* 0x0000000000007941 */ /* 0x000fea0003800200 */
.L_x_13028:
[----:B-----5:R-:W-:Y:S02]  /*04a0*/  IADD3 R8, PT, PT, R8, R5, -R12 ;  /* 0x0000000508087210 */ /* 0x020fe40007ffe80c */
.L_x_13027:
[----:B------:R-:W-:Y:S05]  /*04b0*/  BSYNC.RECONVERGENT B1 ;  /* 0x0000000000017941 */ /* 0x000fea0003800200 */
.L_x_13025:
[----:B------:R-:W-:Y:S01]  /*04c0*/  IMAD.SHL.U32 R162, R29, 0x40, RZ ;  /* 0x000000401da27824 */ /* 0x000fe200078e00ff */
[----:B------:R-:W-:Y:S01]  /*04d0*/  MOV R6, R156 ;  /* 0x0000009c00067202 */ /* 0x000fe20000000f00 */
[----:B------:R-:W-:-:S03]  /*04e0*/  IMAD.MOV.U32 R7, RZ, RZ, 0x0 ;  /* 0x00000000ff077424 */ /* 0x000fc600078e00ff */
[----:B------:R-:W-:-:S13]  /*04f0*/  ISETP.GT.AND P0, PT, R119, R162, PT ;  /* 0x000000a27700720c */ /* 0x000fda0003f04270 */
[----:B-1234-:R-:W-:Y:S05]  /*0500*/  @!P0 RET.REL.NODEC R6 `(_ZN5flash24flash_fwd_splitkv_kernelI23Flash_fwd_kernel_traitsILi128ELi64ELi64ELi4ELb0ELb0EN7cutlass10bfloat16_tE19Flash_kernel_traitsILi128ELi64ELi64ELi4ES3_EELb0ELb1ELb1ELb0ELb0ELb0ELb0ELb0EEEvNS_16Flash_fwd_paramsE) ;  /* 0xfffffff806bc8950 */ /* 0x01efea0003c3ffff */
[----:B------:R-:W2:Y:S04]  /*0510*/  LD.E R16, desc[UR4][R2.64+0xb8] ;  /* 0x0000b80402107980 */ /* 0x000ea8000c101900 */
[----:B------:R-:W3:Y:S04]  /*0520*/  LD.E R14, desc[UR4][R2.64+0x184] ;  /* 0x00018404020e7980 */ /* 0x000ee8000c101900 */
[----:B------:R-:W4:Y:S01]  /*0530*/  LD.E R5, desc[UR4][R2.64+0x188] ;  /* 0x0001880402057980 */ /* 0x000f22000c101900 */
[----:B------:R-:W-:Y:S02]  /*0540*/  VIADD R10, R8, 0x3f ;  /* 0x0000003f080a7836 */ /* 0x000fe40000000000 */
[----:B------:R-:W-:-:S03]  /*0550*/  IMAD.IADD R118, R162, 0x1, R8 ;  /* 0x00000001a2767824 */ /* 0x000fc600078e0208 */
[----:B------:R-:W-:Y:S02]  /*0560*/  IADD3 R6, PT, PT, R10, R162, -R119 ;  /* 0x000000a20a067210 */ /* 0x000fe40007ffe877 */
[----:B------:R-:W-:-:S04]  /*0570*/  SHF.R.S32.HI R7, RZ, 0x1f, R10 ;  /* 0x0000001fff077819 */ /* 0x000fc8000001140a */
[----:B------:R-:W-:-:S04]  /*0580*/  LEA.HI R7, R7, R10, RZ, 0x6 ;  /* 0x0000000a07077211 */ /* 0x000fc800078f30ff */
[----:B------:R-:W-:Y:S01]  /*0590*/  SHF.R.S32.HI R7, RZ, 0x6, R7 ;  /* 0x00000006ff077819 */ /* 0x000fe20000011407 */
[----:B--2---:R-:W-:Y:S01]  /*05a0*/  VIADD R16, R16, 0x3f ;  /* 0x0000003f10107836 */ /* 0x004fe20000000000 */
[----:B---3--:R-:W-:-:S04]  /*05b0*/  IADD3 R14, PT, PT, R118, -R119, -R14 ;  /* 0x80000077760e7210 */ /* 0x008fc80007ffe80e */
[----:B------:R-:W-:Y:S02]  /*05c0*/  SHF.R.S32.HI R11, RZ, 0x1f, R16 ;  /* 0x0000001fff0b7819 */ /* 0x000fe40000011410 */
[----:B----4-:R-:W-:Y:S02]  /*05d0*/  IADD3 R6, PT, PT, R6, 0x40, R5 ;  /* 0x0000004006067810 */ /* 0x010fe40007ffe005 */
        /* <DEDUP_REMOVED lines=11> */
[----:B------:R-:W-:Y:S05]  /*0690*/  @!P0 BRA `(.L_x_13030) ;  /* 0x0000000400ec8947 */ /* 0x000fea0003800000 */
        /* <DEDUP_REMOVED lines=48> */
.L_x_13032:
[----:B------:R-:W-:Y:S05]  /*09a0*/  BSYNC.RECONVERGENT B0 ;  /* 0x0000000000007941 */ /* 0x000fea0003800200 */
.L_x_13031:
        /* <DEDUP_REMOVED lines=17> */
.L_x_13034:
[----:B------:R-:W-:Y:S05]  /*0ac0*/  BSYNC.RECONVERGENT B0 ;  /* 0x0000000000007941 */ /* 0x000fea0003800200 */
.L_x_13033:
        /* <DEDUP_REMOVED lines=20> */
.L_x_13036:
[----:B------:R-:W-:Y:S05]  /*0c10*/  BSYNC.RECONVERGENT B0 ;  /* 0x0000000000007941 */ /* 0x000fea0003800200 */
.L_x_13035:
        /* <DEDUP_REMOVED lines=25> */
.L_x_13038:
[----:B------:R-:W-:Y:S05]  /*0db0*/  BSYNC.RECONVERGENT B0 ;  /* 0x0000000000007941 */ /* 0x000fea0003800200 */
.L_x_13037:
[----:B------:R-:W-:Y:S01]  /*0dc0*/  MOV R157, 0x0 ;  /* 0x00000000009d7802 */ /* 0x000fe20000000f00 */
[----:B------:R-:W-:Y:S04]  /*0dd0*/  @!P5 ST.E desc[UR4][R10.64], R5 ;  /* 0x000000050a00d985 */ /* 0x000fe8000c101904 */
[----:B------:R-:W-:Y:S04]  /*0de0*/  @!P4 ST.E desc[UR4][R10.64+0x40], R4 ;  /* 0x000040040a00c985 */ /* 0x000fe8000c101904 */
[----:B------:R1:W-:Y:S02]  /*0df0*/  @!P3 ST.E desc[UR4][R10.64+0x80], R2 ;  /* 0x000080020a00b985 */ /* 0x0003e4000c101904 */
[----:B-12---:R-:W-:Y:S05]  /*0e00*/  @P6 RET.REL.NODEC R156 `(_ZN5flash24flash_fwd_splitkv_kernelI23Flash_fwd_kernel_traitsILi128ELi64ELi64ELi4ELb0ELb0EN7cutlass10bfloat16_tE19Flash_kernel_traitsILi128ELi64ELi64ELi4ES3_EELb0ELb1ELb1ELb0ELb0ELb0ELb0ELb0EEEvNS_16Flash_fwd_paramsE) ;  /* 0xfffffff09c7c6950 */ /* 0x006fea0003c3ffff */
[----:B------:R-:W-:Y:S02]  /*0e10*/  MOV R3, 0x7f800000 ;  /* 0x7f80000000037802 */ /* 0x000fe40000000f00 */
[----:B------:R-:W-:-:S03]  /*0e20*/  MOV R157, 0x0 ;  /* 0x00000000009d7802 */ /* 0x000fc60000000f00 */
[----:B------:R1:W-:Y:S02]  /*0e30*/  ST.E desc[UR4][R10.64+0xc0], R3 ;  /* 0x0000c0030a007985 */ /* 0x0003e4000c101904 */
[----:B-1----:R-:W-:Y:S05]  /*0e40*/  RET.REL.NODEC R156 `(_ZN5flash24flash_fwd_splitkv_kernelI23Flash_fwd_kernel_traitsILi128ELi64ELi64ELi4ELb0ELb0EN7cutlass10bfloat16_tE19Flash_kernel_traitsILi128ELi64ELi64ELi4ES3_EELb0ELb1ELb1ELb0ELb0ELb0ELb0ELb0EEEvNS_16Flash_fwd_paramsE) ;  /* 0xfffffff09c6c7950 */ /* 0x002fea0003c3ffff */
.L_x_13030:
        /* <DEDUP_REMOVED lines=101> */
.L_x_13040:
        /* <DEDUP_REMOVED lines=34> */
[----:B------:R-:W-:Y:S01]  /*16c0*/  @!P3 IMAD R7, R20, R6, R7 ;  /* 0x000000061407b224 */ /* 0x000fe200078e0207 */
        /* <DEDUP_REMOVED lines=11> */
[----:B------:R-:W-:Y:S01]  /*1780*/  @!P3 IMAD R0, R147, R12, RZ ;  /* 0x0000000c9300b224 */ /* 0x000fe200078e02ff */
[----:B------:R-:W-:Y:S01]  /*1790*/  LEA R4, R121, 0xffffffc0, 0x6 ;  /* 0xffffffc079047811 */ /* 0x000fe200078e30ff */
[----:B------:R-:W-:Y:S01]  /*17a0*/  @P4 VIADD R9, R9, 0x1 ;  /* 0x0000000109094836 */ /* 0x000fe20000000000 */
[----:B------:R-:W-:-:S02]  /*17b0*/  @!P3 SHF.R.S32.HI R5, RZ, 0x1f, R12 ;  /* 0x0000001fff05b819 */ /* 0x000fc4000001140c */
[----:B------:R-:W-:Y:S02]  /*17c0*/  MOV R20, R10 ;  /* 0x0000000a00147202 */ /* 0x000fe40000000f00 */
[----:B------:R-:W-:Y:S01]  /*17d0*/  MOV R21, R7 ;  /* 0x0000000700157202 */ /* 0x000fe20000000f00 */
[----:B------:R-:W-:Y:S01]  /*17e0*/  IMAD R6, R145, R4, RZ ;  /* 0x0000000491067224 */ /* 0x000fe200078e02ff */
[----:B------:R-:W-:Y:S01]  /*17f0*/  @!P2 IADD3 R9, PT, PT, -R9, RZ, RZ ;  /* 0x000000ff0909a210 */ /* 0x000fe20007ffe1ff */
[----:B------:R-:W-:Y:S02]  /*1800*/  @!P3 IMAD R0, R5, R146, R0 ;  /* 0x000000920500b224 */ /* 0x000fe400078e0200 */
        /* <DEDUP_REMOVED lines=23> */
.L_x_13041:
[----:B------:R-:W-:Y:S05]  /*1980*/  BSYNC.RECONVERGENT B0 ;  /* 0x0000000000007941 */ /* 0x000fea0003800200 */
.L_x_13039:
        /* <DEDUP_REMOVED lines=14> */
[----:B------:R-:W-:Y:S01]  /*1a70*/  @!P1 IMAD.MOV.U32 R7, RZ, RZ, R18 ;  /* 0x000000ffff079224 */ /* 0x000fe200078e0012 */
[----:B------:R-:W-:Y:S01]  /*1a80*/  @P1 MOV R7, R16 ;  /* 0x0000001000071202 */ /* 0x000fe20000000f00 */
[----:B------:R-:W-:Y:S02]  /*1a90*/  @!P1 IMAD.IADD R5, R19, 0x1, R5 ;  /* 0x0000000113059824 */ /* 0x000fe400078e0205 */
[----:B------:R-:W-:Y:S01]  /*1aa0*/  @P1 IMAD.IADD R5, R17, 0x1, R13 ;  /* 0x0000000111051824 */ /* 0x000fe200078e020d */
        /* <DEDUP_REMOVED lines=9> */
[----:B------:R-:W-:Y:S01]  /*1b40*/  LOP3.LUT R17, R17, 0x38, R96, 0xf8, !PT ;  /* 0x0000003811117812 */ /* 0x000fe200078ef860 */
[----:B------:R-:W-:Y:S01]  /*1b50*/  VIADD R127, R121, 0xffffffff ;  /* 0xffffffff797f7836 */ /* 0x000fe20000000000 */
[----:B------:R-:W-:Y:S02]  /*1b60*/  MOV R16, 0x400 ;  /* 0x0000040000107802 */ /* 0x000fe40000000f00 */
[----:B------:R-:W-:Y:S01]  /*1b70*/  LOP3.LUT R17, R17, 0x38, R0, 0x78, !PT ;  /* 0x0000003811117812 */ /* 0x000fe200078e7800 */
[C---:B------:R-:W-:Y:S01]  /*1b80*/  VIADD R7, R20.reuse, 0x20 ;  /* 0x0000002014077836 */ /* 0x040fe20000000000 */
[----:B-1----:R-:W-:Y:S01]  /*1b90*/  LEA R9, R9, R16, 0x18 ;  /* 0x0000001009097211 */ /* 0x002fe200078ec0ff */
[----:B------:R-:W-:Y:S01]  /*1ba0*/  VIADD R5, R20, 0x30 ;  /* 0x0000003014057836 */ /* 0x000fe20000000000 */
[----:B------:R-:W-:-:S02]  /*1bb0*/  MOV R21, RZ ;  /* 0x000000ff00157202 */ /* 0x000fc40000000f00 */
[----:B------:R-:W-:Y:S02]  /*1bc0*/  SHF.L.U32 R95, R127, 0x6, RZ ;  /* 0x000000067f5f7819 */ /* 0x000fe400000006ff */
[----:B------:R-:W-:Y:S01]  /*1bd0*/  IADD3 R36, P4, PT, R164, R12, RZ ;  /* 0x0000000ca4247210 */ /* 0x000fe20007f9e0ff */
[----:B------:R-:W-:Y:S01]  /*1be0*/  BSSY.RECONVERGENT B0, `(.L_x_13042) ;  /* 0x0000020000007945 */ /* 0x000fe20003800200 */
[----:B------:R-:W-:Y:S02]  /*1bf0*/  IADD3 R13, PT, PT, R20, 0x10, RZ ;  /* 0x00000010140d7810 */ /* 0x000fe40007ffe0ff */
        /* <DEDUP_REMOVED lines=30> */
.L_x_13043:
[----:B------:R-:W-:Y:S05]  /*1de0*/  BSYNC.RECONVERGENT B0 ;  /* 0x0000000000007941 */ /* 0x000fea0003800200 */
.L_x_13042:
        /* <DEDUP_REMOVED lines=28> */
.L_x_13045:
[----:B------:R-:W-:Y:S05]  /*1fb0*/  BSYNC.RECONVERGENT B0 ;  /* 0x0000000000007941 */ /* 0x000fea0003800200 */
.L_x_13044:
        /* <DEDUP_REMOVED lines=29> */
.L_x_13047:
[----:B------:R-:W-:Y:S05]  /*2190*/  BSYNC.RECONVERGENT B0 ;  /* 0x0000000000007941 */ /* 0x000fea0003800200 */
.L_x_13046:
[----:B------:R-:W-:Y:S01]  /*21a0*/  LEA.HI.X R151, R36, R39, R151, 0x1, P1 ;  /* 0x0000002724977211 */ /* 0x000fe200008f0c97 */
[----:B------:R-:W-:Y:S01]  /*21b0*/  BSSY.RECONVERGENT B0, `(.L_x_13048) ;  /* 0x000001c000007945 */ /* 0x000fe20003800200 */
[----:B------:R-:W-:Y:S02]  /*21c0*/  IADD3 R32, P1, PT, R93, R152, RZ ;  /* 0x000000985d207210 */ /* 0x000fe40007f3e0ff */
[-C--:B------:R-:W-:Y:S02]  /*21d0*/  ISETP.GE.AND P5, PT, R13, R12.reuse, PT ;  /* 0x0000000c0d00720c */ /* 0x080fe40003fa6270 */
[-C--:B------:R-:W-:Y:S01]  /*21e0*/  ISETP.GE.AND P4, PT, R7, R12.reuse, PT ;  /* 0x0000000c0700720c */ /* 0x080fe20003f86270 */
[----:B------:R-:W-:Y:S01]  /*21f0*/  IMAD.X R33, R6, 0x1, R151, P1 ;  /* 0x0000000106217824 */ /* 0x000fe200008e0697 */
[----:B------:R-:W-:Y:S01]  /*2200*/  ISETP.GE.AND P3, PT, R5, R12, PT ;  /* 0x0000000c0500720c */ /* 0x000fe20003f66270 */
[----:B------:R-:W-:-:S12]  /*2210*/  @P2 BRA `(.L_x_13049) ;  /* 0x0000000000542947 */ /* 0x000fd80003800000 */
[----:B-12---:R-:W-:Y:S02]  /*2220*/  IADD3 R17, P1, PT, R28, 0x30, RZ ;  /* 0x000000301c117810 */ /* 0x006fe40007f3e0ff */
        /* <DEDUP_REMOVED lines=20> */
.L_x_13049:
[----:B------:R-:W-:Y:S05]  /*2370*/  BSYNC.RECONVERGENT B0 ;  /* 0x0000000000007941 */ /* 0x000fea0003800200 */
.L_x_13048:
[----:B------:R-:W-:Y:S04]  /*2380*/  BSSY.RECONVERGENT B0, `(.L_x_13050) ;  /* 0x0000011000007945 */ /* 0x000fe80003800200 */
[----:B------:R-:W-:Y:S05]  /*2390*/  @P6 BRA `(.L_x_13051) ;  /* 0x00000000003c6947 */ /* 0x000fea0003800000 */
[-C--:B------:R-:W-:Y:S02]  /*23a0*/  ISETP.GE.AND P2, PT, R164, R160.reuse, PT ;  /* 0x000000a0a400720c */ /* 0x080fe40003f46270 */
[----:B------:R-:W-:-:S11]  /*23b0*/  ISETP.GE.AND P1, PT, R149, R160, PT ;  /* 0x000000a09500720c */ /* 0x000fd60003f26270 */
[----:B-12---:R-:W-:Y:S01]  /*23c0*/  @!P2 IMAD.MOV.U32 R16, RZ, RZ, R152 ;  /* 0x000000ffff10a224 */ /* 0x006fe200078e0098 */
        /* <DEDUP_REMOVED lines=12> */
.L_x_13051:
[----:B------:R-:W-:Y:S05]  /*2490*/  BSYNC.RECONVERGENT B0 ;  /* 0x0000000000007941 */ /* 0x000fea0003800200 */
.L_x_13050:
        /* <DEDUP_REMOVED lines=16> */
.L_x_13053:
[----:B------:R-:W-:Y:S05]  /*25a0*/  BSYNC.RECONVERGENT B0 ;  /* 0x0000000000007941 */ /* 0x000fea0003800200 */
.L_x_13052:
        /* <DEDUP_REMOVED lines=16> */
.L_x_13055:
[----:B------:R-:W-:Y:S05]  /*26b0*/  BSYNC.RECONVERGENT B0 ;  /* 0x0000000000007941 */ /* 0x000fea0003800200 */
.L_x_13054:
        /* <DEDUP_REMOVED lines=16> */
.L_x_13057:
[----:B------:R-:W-:Y:S05]  /*27c0*/  BSYNC.RECONVERGENT B0 ;  /* 0x0000000000007941 */ /* 0x000fea0003800200 */
.L_x_13056:
[----:B-12---:R-:W4:Y:S04]  /*27d0*/  LD.E.64 R16, desc[UR4][R2.64+0x1c0] ;  /* 0x0001c00402107980 */ /* 0x006f28000c101b00 */
[----:B------:R-:W2:Y:S01]  /*27e0*/  LD.E.64 R28, desc[UR4][R2.64+0x1b8] ;  /* 0x0001b804021c7980 */ /* 0x000ea2000c101b00 */
[----:B------:R-:W-:-:S03]  /*27f0*/  IMAD.MOV.U32 R159, RZ, RZ, RZ ;  /* 0x000000ffff9f7224 */ /* 0x000fc600078e00ff */
[----:B------:R-:W3:Y:S01]  /*2800*/  LD.E R24, desc[UR4][R2.64+0xd8] ;  /* 0x0000d80402187980 */ /* 0x000ee2000c101900 */
[----:B------:R-:W-:Y:S01]  /*2810*/  IABS R21, R15 ;  /* 0x0000000f00157213 */ /* 0x000fe20000000000 */
[----:B------:R-:W-:Y:S02]  /*2820*/  IMAD R11, R11, R146, RZ ;  /* 0x000000920b0b7224 */ /* 0x000fe400078e02ff */
[----:B------:R-:W0:Y:S02]  /*2830*/  LDGDEPBAR ;  /* 0x00000000000079af */ /* 0x000e240000000000 */
[----:B------:R-:W-:Y:S02]  /*2840*/  IMAD R11, R4, R147, R11 ;  /* 0x00000093040b7224 */ /* 0x000fe400078e020b */
[----:B------:R1:W5:Y:S04]  /*2850*/  LD.E R94, desc[UR4][R2.64+0x184] ;  /* 0x00018404025e7980 */ /* 0x000368000c101900 */
[----:B------:R1:W5:Y:S01]  /*2860*/  LD.E R92, desc[UR4][R2.64+0x188] ;  /* 0x00018804025c7980 */ /* 0x000362000c101900 */
[----:B----4-:R-:W-:-:S04]  /*2870*/  IMAD.WIDE.U32 R26, R157, R16, R158 ;  /* 0x000000109d1a7225 */ /* 0x010fc800078e009e */
[----:B------:R-:W-:Y:S01]  /*2880*/  IMAD R16, R17, R157, RZ ;  /* 0x0000009d11107224 */ /* 0x000fe200078e02ff */
[----:B--2---:R-:W-:-:S03]  /*2890*/  LEA R30, P1, R26, R28, 0x2 ;  /* 0x0000001c1a1e7211 */ /* 0x004fc600078210ff */
[----:B------:R-:W-:-:S05]  /*28a0*/  IMAD.IADD R16, R27, 0x1, R16 ;  /* 0x000000011b107824 */ /* 0x000fca00078e0210 */
[----:B------:R-:W-:-:S05]  /*28b0*/  LEA.HI.X R31, R26, R29, R16, 0x2, P1 ;  /* 0x0000001d1a1f7211 */ /* 0x000fca00008f1410 */
[----:B------:R1:W5:Y:S01]  /*28c0*/  LD.E R159, desc[UR4][R30.64] ;  /* 0x000000041e9f7980 */ /* 0x000362000c101900 */
[----:B------:R-:W2:Y:S01]  /*28d0*/  I2F.RP R27, R21 ;  /* 0x00000015001b7306 */ /* 0x000ea20000209400 */
[----:B------:R-:W-:Y:S01]  /*28e0*/  IMAD.MOV.U32 R28, RZ, RZ, RZ ;  /* 0x000000ffff1c7224 */ /* 0x000fe200078e00ff */
[----:B------:R-:W-:Y:S01]  /*28f0*/  IABS R17, R158 ;  /* 0x0000009e00117213 */ /* 0x000fe20000000000 */
[----:B------:R-:W-:Y:S01]  /*2900*/  IMAD R155, R147, R20, RZ ;  /* 0x00000014939b7224 */ /* 0x000fe200078e02ff */
[----:B------:R-:W-:Y:S01]  /*2910*/  SHF.R.U32.HI R97, RZ, 0x1, R96 ;  /* 0x00000001ff617819 */ /* 0x000fe20000011660 */
[----:B------:R-:W-:-:S04]  /*2920*/  DEPBAR.LE SB0, 0x0 ;  /* 0x000080000000791a */ /* 0x000fc80000000000 */
[----:B--2---:R-:W2:Y:S02]  /*2930*/  MUFU.RCP R25, R27 ;  /* 0x0000001b00197308 */ /* 0x004ea40000001000 */
[----:B--2---:R-:W-:-:S06]  /*2940*/  VIADD R25, R25, 0xffffffe ;  /* 0x0ffffffe19197836 */ /* 0x004fcc0000000000 */
[----:B------:R-:W2:Y:S02]  /*2950*/  F2I.FTZ.U32.TRUNC.NTZ R29, R25 ;  /* 0x00000019001d7305 */ /* 0x000ea4000021f000 */
[----:B--2---:R-:W-:-:S05]  /*2960*/  IADD3 R16, PT, PT, RZ, -R29, RZ ;  /* 0x8000001dff107210 */ /* 0x004fca0007ffe0ff */
        /* <DEDUP_REMOVED lines=12> */
[----:B------:R-:W-:-:S07]  /*2a30*/  ISETP.GE.AND P1, PT, R16, RZ, PT ;  /* 0x000000ff1000720c */ /* 0x000fce0003f26270 */
[----:B------:R-:W-:Y:S02]  /*2a40*/  @P3 VIADD R26, R26, 0x1 ;  /* 0x000000011a1a3836 */ /* 0x000fe40000000000 */
[----:B------:R-:W-:-:S04]  /*2a50*/  IMAD.WIDE.U32 R16, R4, R146, RZ ;  /* 0x0000009204107225 */ /* 0x000fc800078e00ff */
[----:B------:R-:W-:Y:S02]  /*2a60*/  @!P1 IADD3 R26, PT, PT, -R26, RZ, RZ ;  /* 0x000000ff1a1a9210 */ /* 0x000fe40007ffe1ff */
[----:B------:R-:W-:-:S04]  /*2a70*/  @!P2 LOP3.LUT R26, RZ, R15, RZ, 0x33, !PT ;  /* 0x0000000fff1aa212 */ /* 0x000fc800078e33ff */
[----:B------:R-:W-:Y:S01]  /*2a80*/  SHF.R.S32.HI R4, RZ, 0x1f, R26 ;  /* 0x0000001fff047819 */ /* 0x000fe2000001141a */
[----:B------:R-:W-:Y:S01]  /*2a90*/  IMAD R15, R23, R26, RZ ;  /* 0x0000001a170f7224 */ /* 0x000fe200078e02ff */
[----:B------:R-:W-:Y:S01]  /*2aa0*/  IADD3 R14, P2, P1, R16, R14, R164 ;  /* 0x0000000e100e7210 */ /* 0x000fe2000795e0a4 */
[----:B------:R-:W-:Y:S02]  /*2ab0*/  IMAD.IADD R11, R17, 0x1, R11 ;  /* 0x00000001110b7824 */ /* 0x000fe400078e020b */
[----:B------:R-:W-:-:S04]  /*2ac0*/  IMAD.WIDE.U32 R26, R22, R26, RZ ;  /* 0x0000001a161a7225 */ /* 0x000fc800078e00ff */
[----:B------:R-:W-:Y:S01]  /*2ad0*/  IMAD R4, R4, R22, R15 ;  /* 0x0000001604047224 */ /* 0x000fe200078e020f */
[----:B------:R-:W-:Y:S02]  /*2ae0*/  IADD3.X R10, PT, PT, R11, R10, RZ, P2, P1 ;  /* 0x0000000a0b0a7210 */ /* 0x000fe400017e24ff */
[----:B------:R-:W-:Y:S01]  /*2af0*/  IADD3 R14, P1, PT, R14, R26, RZ ;  /* 0x0000001a0e0e7210 */ /* 0x000fe20007f3e0ff */
[----:B------:R-:W-:Y:S01]  /*2b00*/  IMAD.IADD R27, R27, 0x1, R4 ;  /* 0x000000011b1b7824 */ /* 0x000fe200078e0204 */
[----:B---3--:R-:W2:Y:S04]  /*2b10*/  MUFU.RCP R24, R24 ;  /* 0x0000001800187308 */ /* 0x008ea80000001000 */
[----:B------:R-:W-:-:S03]  /*2b20*/  IADD3.X R15, PT, PT, R10, R27, RZ, P1, !PT ;  /* 0x0000001b0a0f7210 */ /* 0x000fc60000ffe4ff */
[----:B------:R-:W-:-:S04]  /*2b30*/  IMAD.WIDE.U32 R10, R20, R146, R14 ;  /* 0x00000092140a7225 */ /* 0x000fc800078e000e */
[----:B------:R-:W-:Y:S01]  /*2b40*/  IMAD.SHL.U32 R14, R96, 0x40, RZ ;  /* 0x00000040600e7824 */ /* 0x000fe200078e00ff */
[----:B------:R-:W-:Y:S01]  /*2b50*/  LEA R154, P1, R10, R18, 0x1 ;  /* 0x000000120a9a7211 */ /* 0x000fe200078208ff */
[----:B------:R-:W-:-:S03]  /*2b60*/  IMAD.IADD R155, R11, 0x1, R155 ;  /* 0x000000010b9b7824 */ /* 0x000fc600078e029b */
[----:B-1----:R-:W-:-:S09]  /*2b70*/  LOP3.LUT R18, R14, 0x1c0, RZ, 0xc0, !PT ;  /* 0x000001c00e127812 */ /* 0x002fd200078ec0ff */
[----:B------:R-:W-:Y:S05]  /*2b80*/  WARPSYNC.ALL ;  /* 0x0000000000007948 */ /* 0x000fea0003800000 */
[----:B------:R-:W-:Y:S02]  /*2b90*/  LEA.HI.X R155, R10, R19, R155, 0x1, P1 ;  /* 0x000000130a9b7211 */ /* 0x000fe400008f0c9b */
[----:B------:R-:W-:Y:S02]  /*2ba0*/  SHF.L.U32 R4, R96, 0x5, RZ ;  /* 0x0000000560047819 */ /* 0x000fe400000006ff */
[----:B------:R-:W-:Y:S01]  /*2bb0*/  LOP3.LUT R11, R14, 0x200, RZ, 0xc0, !PT ;  /* 0x000002000e0b7812 */ /* 0x000fe200078ec0ff */
[----:B------:R-:W-:Y:S01]  /*2bc0*/  BSSY.RECONVERGENT B0, `(.L_x_13058) ;  /* 0x000001b000007945 */ /* 0x000fe20003800200 */
[----:B------:R-:W-:Y:S01]  /*2bd0*/  LOP3.LUT R19, R18, 0x8, R97, 0xf8, !PT ;  /* 0x0000000812137812 */ /* 0x000fe200078ef861 */
[----:B------:R-:W-:Y:S01]  /*2be0*/  IMAD.SHL.U32 R10, R96, 0x2, RZ ;  /* 0x00000002600a7824 */ /* 0x000fe200078e00ff */
[----:B------:R-:W-:-:S02]  /*2bf0*/  LOP3.LUT R17, R11, 0x7c00, R4, 0xf8, !PT ;  /* 0x00007c000b117812 */ /* 0x000fc400078ef804 */
[C---:B------:R-:W-:Y:S02]  /*2c00*/  SHF.L.U64.HI R16, R146.reuse, 0x4, R147 ;  /* 0x0000000492107819 */ /* 0x040fe40000010293 */
[----:B------:R-:W-:Y:S02]  /*2c10*/  SHF.L.U32 R15, R146, 0x4, RZ ;  /* 0x00000004920f7819 */ /* 0x000fe400000006ff */
[----:B------:R-:W-:Y:S01]  /*2c20*/  LOP3.LUT R4, R19, 0x38, R0, 0x78, !PT ;  /* 0x0000003813047812 */ /* 0x000fe200078e7800 */
[----:B--2--5:R-:W-:Y:S01]  /*2c30*/  FMUL.FTZ R159, R159, R24 ;  /* 0x000000189f9f7220 */ /* 0x024fe20000410000 */
        /* <DEDUP_REMOVED lines=17> */
.L_x_13059:
[----:B------:R2:W-:Y:S04]  /*2d50*/  STS.128 [R161+0x8000], RZ ;  /* 0x008000ffa1007388 */ /* 0x0005e80000000c00 */
[----:B------:R2:W-:Y:S02]  /*2d60*/  STS.128 [R161+0xa000], RZ ;  /* 0x00a000ffa1007388 */ /* 0x0005e40000000c00 */
.L_x_13060:
[----:B------:R-:W-:Y:S05]  /*2d70*/  BSYNC.RECONVERGENT B0 ;  /* 0x0000000000007941 */ /* 0x000fea0003800200 */
.L_x_13058:
[----:B------:R-:W-:Y:S01]  /*2d80*/  ISETP.GE.AND P2, PT, R13, R12, PT ;  /* 0x0000000c0d00720c */ /* 0x000fe20003f46270 */
[----:B------:R-:W-:Y:S01]  /*2d90*/  BSSY.RECONVERGENT B0, `(.L_x_13061) ;  /* 0x000001c000007945 */ /* 0x000fe20003800200 */
[----:B------:R-:W-:Y:S02]  /*2da0*/  LOP3.LUT R13, R18, 0x8, R96, 0x78, !PT ;  /* 0x00000008120d7812 */ /* 0x000fe400078e7860 */
[----:B------:R-:W-:Y:S02]  /*2db0*/  LOP3.LUT R142, R14, 0x400, RZ, 0xc0, !PT ;  /* 0x000004000e8e7812 */ /* 0x000fe400078ec0ff */
[----:B------:R-:W-:Y:S01]  /*2dc0*/  LOP3.LUT R13, R13, 0x38, R0, 0x78, !PT ;  /* 0x000000380d0d7812 */ /* 0x000fe200078e7800 */
[----:B------:R-:W-:Y:S01]  /*2dd0*/  IMAD.IADD R0, R4, 0x1, R17 ;  /* 0x0000000104007824 */ /* 0x000fe200078e0211 */
[----:B------:R-:W-:Y:S02]  /*2de0*/  LEA R18, P1, R15, R154, 0x1 ;  /* 0x0000009a0f127211 */ /* 0x000fe400078208ff */
[-C--:B------:R-:W-:Y:S01]  /*2df0*/  ISETP.GE.AND P3, PT, R7, R12.reuse, PT ;  /* 0x0000000c0700720c */ /* 0x080fe20003f66270 */
        /* <DEDUP_REMOVED lines=21> */
.L_x_13062:
[----:B------:R-:W-:Y:S05]  /*2f50*/  BSYNC.RECONVERGENT B0 ;  /* 0x0000000000007941 */ /* 0x000fea0003800200 */
.L_x_13061:
[----:B------:R1:W-:Y:S01]  /*2f60*/  @P3 STS.128 [R161+0x9000], RZ ;  /* 0x009000ffa1003388 */ /* 0x0003e20000000c00 */
[----:B------:R-:W-:Y:S01]  /*2f70*/  BSSY.RECONVERGENT B0, `(.L_x_13063) ;  /* 0x0000012000007945 */ /* 0x000fe20003800200 */
[----:B------:R-:W-:Y:S02]  /*2f80*/  IADD3 R142, PT, PT, R9, R142, RZ ;  /* 0x0000008e098e7210 */ /* 0x000fe40007ffe0ff */
        /* <DEDUP_REMOVED lines=16> */
.L_x_13064:
[----:B------:R-:W-:Y:S05]  /*3090*/  BSYNC.RECONVERGENT B0 ;  /* 0x0000000000007941 */ /* 0x000fea0003800200 */
.L_x_13063:
        /* <DEDUP_REMOVED lines=18> */
.L_x_13066:
[----:B------:R-:W-:Y:S05]  /*31c0*/  BSYNC.RECONVERGENT B0 ;  /* 0x0000000000007941 */ /* 0x000fea0003800200 */
.L_x_13065:
[----:B------:R-:W-:Y:S01]  /*31d0*/  LDSM.16.M88.4 R80, [R143] ;  /* 0x000000008f50783b */ /* 0x000fe20000000200 */
[----:B------:R-:W-:Y:S01]  /*31e0*/  R2P PR, R96, 0x6 ;  /* 0x0000000660007804 */ /* 0x000fe20000000000 */
[----:B------:R-:W-:Y:S01]  /*31f0*/  IMAD.MOV.U32 R5, RZ, RZ, 0x20 ;  /* 0x00000020ff057424 */ /* 0x000fe200078e00ff */
[----:B------:R-:W-:Y:S01]  /*3200*/  SHF.R.U32.HI R123, RZ, 0x2, R96 ;  /* 0x00000002ff7b7819 */ /* 0x000fe20000011660 */
[----:B------:R-:W5:Y:S01]  /*3210*/  LDSM.16.M88.4 R52, [R142+0x4000] ;  /* 0x004000008e34783b */ /* 0x000f620000000200 */
[----:B------:R-:W-:Y:S01]  /*3220*/  IMAD.MOV.U32 R7, RZ, RZ, 0x40 ;  /* 0x00000040ff077424 */ /* 0x000fe200078e00ff */
[----:B------:R-:W-:Y:S01]  /*3230*/  LOP3.LUT R120, R97, 0x1f0, RZ, 0xc0, !PT ;  /* 0x000001f061787812 */ /* 0x000fe200078ec0ff */
[----:B------:R-:W-:Y:S01]  /*3240*/  BSSY.RECONVERGENT B1, `(.L_x_13067) ;  /* 0x0000101000017945 */ /* 0x000fe20003800200 */
[----:B------:R-:W-:Y:S01]  /*3250*/  SEL R5, R5, 0xffffffe0, !P1 ;  /* 0xffffffe005057807 */ /* 0x000fe20004800000 */
[----:B------:R-:W2:Y:S01]  /*3260*/  LDSM.16.M88.4 R44, [R142+0x4800] ;  /* 0x004800008e2c783b */ /* 0x000ea20000000200 */
[----:B------:R-:W-:-:S02]  /*3270*/  SEL R7, R7, 0xffffffc0, !P2 ;  /* 0xffffffc007077807 */ /* 0x000fc40005000000 */
[----:B------:R-:W-:Y:S01]  /*3280*/  LOP3.LUT R123, R123, 0x7, RZ, 0xc0, !PT ;  /* 0x000000077b7b7812 */ /* 0x000fe200078ec0ff */
[--C-:B------:R-:W-:Y:S01]  /*3290*/  IMAD.IADD R141, R143, 0x1, R5.reuse ;  /* 0x000000018f8d7824 */ /* 0x100fe200078e0205 */
[----:B------:R-:W3:Y:S01]  /*32a0*/  LDSM.16.M88.4 R36, [R142+0x5000] ;  /* 0x005000008e24783b */ /* 0x000ee20000000200 */
[C---:B------:R-:W-:Y:S01]  /*32b0*/  IMAD.IADD R137, R142.reuse, 0x1, R5 ;  /* 0x000000018e897824 */ /* 0x040fe200078e0205 */
[----:B------:R-:W-:Y:S01]  /*32c0*/  ISETP.GT.U32.AND P1, PT, R127, R150, PT ;  /* 0x000000967f00720c */ /* 0x000fe20003f24070 */
[--C-:B------:R-:W-:Y:S01]  /*32d0*/  IMAD.IADD R140, R143, 0x1, R7.reuse ;  /* 0x000000018f8c7824 */ /* 0x100fe200078e0207 */
[----:B-1----:R-:W1:Y:S01]  /*32e0*/  LDSM.16.M88.4 R20, [R142+0x5800] ;  /* 0x005800008e14783b */ /* 0x002e620000000200 */
[----:B------:R-:W-:Y:S01]  /*32f0*/  IMAD.IADD R136, R142, 0x1, R7 ;  /* 0x000000018e887824 */ /* 0x000fe200078e0207 */
[----:B------:R-:W-:Y:S01]  /*3300*/  IADD3 R92, PT, PT, R92, R8, -R119 ;  /* 0x000000085c5c7210 */ /* 0x000fe20007ffe877 */
[----:B------:R-:W-:Y:S01]  /*3310*/  IMAD.IADD R139, R5, 0x1, R140 ;  /* 0x00000001058b7824 */ /* 0x000fe200078e028c */
[----:B----4-:R-:W-:Y:S01]  /*3320*/  LDSM.16.M88.4 R16, [R141] ;  /* 0x000000008d10783b */ /* 0x010fe20000000200 */
[----:B------:R-:W-:-:S02]  /*3330*/  LOP3.LUT R116, R10, 0x6, RZ, 0xc0, !PT ;  /* 0x000000060a747812 */ /* 0x000fc400078ec0ff */
[----:B------:R-:W-:Y:S01]  /*3340*/  IADD3 R135, PT, PT, R5, R136, RZ ;  /* 0x0000008805877210 */ /* 0x000fe20007ffe0ff */
[----:B------:R-:W4:Y:S01]  /*3350*/  LDSM.16.M88.4 R12, [R137+0x4000] ;  /* 0x00400000890c783b */ /* 0x000f220000000200 */
[----:B------:R-:W-:Y:S01]  /*3360*/  IADD3 R94, PT, PT, R8, -R119, -R94 ;  /* 0x80000077085e7210 */ /* 0x000fe20007ffe85e */
[----:B------:R-:W-:Y:S02]  /*3370*/  IMAD.IADD R102, R95, 0x1, R116 ;  /* 0x000000015f667824 */ /* 0x000fe400078e0274 */
[----:B------:R-:W4:Y:S04]  /*3380*/  LDSM.16.M88.4 R28, [R137+0x4800] ;  /* 0x00480000891c783b */ /* 0x000f280000000200 */
[----:B------:R-:W4:Y:S04]  /*3390*/  LDSM.16.M88.4 R64, [R137+0x5000] ;  /* 0x005000008940783b */ /* 0x000f280000000200 */
[----:B------:R-:W-:Y:S04]  /*33a0*/  LDSM.16.M88.4 R24, [R140] ;  /* 0x000000008c18783b */ /* 0x000fe80000000200 */
[----:B------:R-:W-:Y:S01]  /*33b0*/  LDSM.16.M88.4 R60, [R136+0x4800] ;  /* 0x00480000883c783b */ /* 0x000fe20000000200 */
[C---:B-----5:R-:W-:Y:S03]  /*33c0*/  HMMA.16816.F32.BF16 R56, R80.reuse, R52, RZ ;  /* 0x000000345038723c */ /* 0x060fe600000418ff */
[----:B------:R-:W-:Y:S04]  /*33d0*/  LDSM.16.M88.4 R84, [R141+0x2000] ;  /* 0x002000008d54783b */ /* 0x000fe80000000200 */
[----:B------:R-:W-:Y:S01]  /*33e0*/  LDSM.16.M88.4 R88, [R137+0x7800] ;  /* 0x007800008958783b */ /* 0x000fe20000000200 */
[C---:B------:R-:W-:Y:S03]  /*33f0*/  HMMA.16816.F32.BF16 R52, R80.reuse, R54, RZ ;  /* 0x000000365034723c */ /* 0x040fe600000418ff */
[----:B------:R-:W-:Y:S04]  /*3400*/  LDSM.16.M88.4 R76, [R140+0x2000] ;  /* 0x002000008c4c783b */ /* 0x000fe80000000200 */
[----:B------:R-:W-:Y:S01]  /*3410*/  LDSM.16.M88.4 R72, [R136+0x6000] ;  /* 0x006000008848783b */ /* 0x000fe20000000200 */
[C---:B--2---:R-:W-:Y:S03]  /*3420*/  HMMA.16816.F32.BF16 R48, R80.reuse, R44, RZ ;  /* 0x0000002c5030723c */ /* 0x044fe600000418ff */
[----:B------:R-:W-:Y:S04]  /*3430*/  LDSM.16.M88.4 R68, [R136+0x6800] ;  /* 0x006800008844783b */ /* 0x000fe80000000200 */
[----:B------:R-:W0:Y:S01]  /*3440*/  LDGDEPBAR ;  /* 0x00000000000079af */ /* 0x000e220000000000 */
[C---:B---3--:R-:W-:Y:S08]  /*3450*/  HMMA.16816.F32.BF16 R40, R80.reuse, R36, RZ ;  /* 0x000000245028723c */ /* 0x048ff000000418ff */
        /* <DEDUP_REMOVED lines=16> */
[----:B------:R-:W-:Y:S04]  /*3560*/  LDSM.16.M88.4 R20, [R139] ;  /* 0x000000008b14783b */ /* 0x000fe80000000200 */
[----:B------:R-:W1:Y:S03]  /*3570*/  LDSM.16.M88.4 R16, [R135+0x4000] ;  /* 0x004000008710783b */ /* 0x000e660000000200 */
[C---:B--2---:R-:W-:Y:S08]  /*3580*/  HMMA.16816.F32.BF16 R56, R24.reuse, R12, R56 ;  /* 0x0000000c1838723c */ /* 0x044ff00000041838 */
[C---:B------:R-:W-:Y:S01]  /*3590*/  HMMA.16816.F32.BF16 R52, R24.reuse, R14, R52 ;  /* 0x0000000e1834723c */ /* 0x040fe20000041834 */
[----:B------:R-:W2:Y:S07]  /*35a0*/  LDSM.16.M88.4 R12, [R135+0x4800] ;  /* 0x00480000870c783b */ /* 0x000eae0000000200 */
[C---:B------:R-:W-:Y:S08]  /*35b0*/  HMMA.16816.F32.BF16 R48, R24.reuse, R60, R48 ;  /* 0x0000003c1830723c */ /* 0x040ff00000041830 */
[C---:B------:R-:W-:Y:S01]  /*35c0*/  HMMA.16816.F32.BF16 R44, R24.reuse, R62, R44 ;  /* 0x0000003e182c723c */ /* 0x040fe2000004182c */
[----:B------:R-:W5:Y:S07]  /*35d0*/  LDSM.16.M88.4 R60, [R135+0x5000] ;  /* 0x00500000873c783b */ /* 0x000f6e0000000200 */
        /* <DEDUP_REMOVED lines=40> */
[C---:B------:R-:W-:Y:S08]  /*3860*/  HMMA.16816.F32.BF16 R56, R84.reuse, R20, R56 ;  /* 0x000000145438723c */ /* 0x040ff00000041838 */
[----:B------:R-:W-:Y:S01]  /*3870*/  HMMA.16816.F32.BF16 R52, R84, R22, R52 ;  /* 0x000000165434723c */ /* 0x000fe20000041834 */
[----:B------:R-:W2:Y:S01]  /*3880*/  LDSM.16.M88.4 R20, [R135+0x7000] ;  /* 0x007000008714783b */ /* 0x000ea20000000200 */
[----:B------:R-:W-:-:S06]  /*3890*/  DEPBAR.LE SB0, 0x0 ;  /* 0x000080000000791a */ /* 0x000fcc0000000000 */
        /* <DEDUP_REMOVED lines=10> */
[----:B------:R-:W-:-:S04]  /*3940*/  IMAD.IADD R17, R120, 0x1, R123 ;  /* 0x0000000178117824 */ /* 0x000fc800078e027b */
[----:B------:R-:W-:-:S03]  /*3950*/  IMAD.IADD R117, R162, 0x1, R17 ;  /* 0x00000001a2757824 */ /* 0x000fc600078e0211 */
[C---:B------:R-:W-:Y:S08]  /*3960*/  HMMA.16816.F32.BF16 R56, R12.reuse, R28, R56 ;  /* 0x0000001c0c38723c */ /* 0x040ff00000041838 */
[C---:B------:R-:W-:Y:S08]  /*3970*/  HMMA.16816.F32.BF16 R52, R12.reuse, R30, R52 ;  /* 0x0000001e0c34723c */ /* 0x040ff00000041834 */
[C---:B------:R-:W-:Y:S08]  /*3980*/  HMMA.16816.F32.BF16 R48, R12.reuse, R24, R48 ;  /* 0x000000180c30723c */ /* 0x040ff00000041830 */
[C---:B------:R-:W-:Y:S08]  /*3990*/  HMMA.16816.F32.BF16 R44, R12.reuse, R26, R44 ;  /* 0x0000001a0c2c723c */ /* 0x040ff0000004182c */
[C---:B--2---:R-:W-:Y:S08]  /*39a0*/  HMMA.16816.F32.BF16 R40, R12.reuse, R20, R40 ;  /* 0x000000140c28723c */ /* 0x044ff00000041828 */
[C---:B------:R-:W-:Y:S08]  /*39b0*/  HMMA.16816.F32.BF16 R36, R12.reuse, R22, R36 ;  /* 0x000000160c24723c */ /* 0x040ff00000041824 */
[----:B------:R-:W-:Y:S01]  /*39c0*/  HMMA.16816.F32.BF16 R80, R12, R18, R80 ;  /* 0x000000120c50723c */ /* 0x000fe20000041850 */
[C---:B------:R-:W-:Y:S01]  /*39d0*/  IMAD.IADD R13, R117.reuse, 0x1, R92 ;  /* 0x00000001750d7824 */ /* 0x040fe200078e025c */
[----:B------:R-:W-:Y:S01]  /*39e0*/  IADD3 R117, PT, PT, R117, R94, RZ ;  /* 0x0000005e75757210 */ /* 0x000fe20007ffe0ff */
[----:B------:R-:W-:-:S03]  /*39f0*/  IMAD.IADD R12, R118, 0x1, R17 ;  /* 0x00000001760c7824 */ /* 0x000fc600078e0211 */
[C-C-:B------:R-:W-:Y:S02]  /*3a00*/  VIADDMNMX R167, R13.reuse, 0x1, R8.reuse, PT ;  /* 0x000000010da77846 */ /* 0x140fe40003800108 */
[----:B------:R-:W-:Y:S01]  /*3a10*/  VIADDMNMX R166, R13, 0x9, R8, PT ;  /* 0x000000090da67846 */ /* 0x000fe20003800108 */
        /* <DEDUP_REMOVED lines=15> */
.L_x_13070:
        /* <DEDUP_REMOVED lines=60> */
.L_x_13071:
[----:B------:R-:W-:Y:S05]  /*3ed0*/  BSYNC.RECONVERGENT B0 ;  /* 0x0000000000007941 */ /* 0x000fea0003800200 */
.L_x_13069:
        /* <DEDUP_REMOVED lines=55> */
.L_x_13068:
[----:B------:R-:W-:Y:S05]  /*4250*/  BSYNC.RECONVERGENT B1 ;  /* 0x0000000000017941 */ /* 0x000fea0003800200 */
.L_x_13067:
[----:B------:R-:W3:Y:S01]  /*4260*/  LD.E R107, desc[UR4][R2.64+0xdc] ;  /* 0x0000dc04026b7980 */ /* 0x000ee2000c101900 */
[----:B------:R-:W-:Y:S02]  /*4270*/  IMAD.IADD R65, R102, 0x1, R119 ;  /* 0x0000000166417824 */ /* 0x000fe400078e0277 */
[C---:B--2---:R-:W-:Y:S02]  /*4280*/  VIADD R16, R12.reuse, 0x8 ;  /* 0x000000080c107836 */ /* 0x044fe40000000000 */
[C-C-:B------:R-:W-:Y:S01]  /*4290*/  IMAD.IADD R27, R12.reuse, 0x1, -R65.reuse ;  /* 0x000000010c1b7824 */ /* 0x140fe200078e0a41 */
[--C-:B------:R-:W-:Y:S01]  /*42a0*/  IADD3 R21, PT, PT, R12, -0x1, -R65.reuse ;  /* 0xffffffff0c157810 */ /* 0x100fe20007ffe841 */
[----:B------:R-:W-:Y:S01]  /*42b0*/  VIADD R68, R102, 0x1 ;  /* 0x0000000166447836 */ /* 0x000fe20000000000 */
[C-C-:B------:R-:W-:Y:S01]  /*42c0*/  IADD3 R66, PT, PT, R16.reuse, -0x1, -R65.reuse ;  /* 0xffffffff10427810 */ /* 0x140fe20007ffe841 */
[----:B------:R-:W-:Y:S01]  /*42d0*/  VIADD R101, R117, 0x8 ;  /* 0x0000000875657836 */ /* 0x000fe20000000000 */
[----:B------:R-:W-:Y:S01]  /*42e0*/  IABS R21, R21 ;  /* 0x0000001500157213 */ /* 0x000fe20000000000 */
[----:B------:R-:W-:Y:S01]  /*42f0*/  IMAD.IADD R22, R16, 0x1, -R65 ;  /* 0x0000000110167824 */ /* 0x000fe200078e0a41 */
[----:B------:R-:W-:-:S02]  /*4300*/  IABS R66, R66 ;  /* 0x0000004200427213 */ /* 0x000fc40000000000 */
[----:B------:R-:W-:Y:S02]  /*4310*/  I2FP.F32.S32 R70, R21 ;  /* 0x0000001500467245 */ /* 0x000fe40000201400 */
[----:B------:R-:W-:Y:S02]  /*4320*/  I2FP.F32.S32 R66, R66 ;  /* 0x0000004200427245 */ /* 0x000fe40000201400 */
[C---:B------:R-:W-:Y:S01]  /*4330*/  IADD3 R14, PT, PT, R12.reuse, -0x9, -R65 ;  /* 0xfffffff70c0e7810 */ /* 0x040fe20007ffe841 */
[----:B------:R-:W-:Y:S01]  /*4340*/  FFMA.FTZ R21, -R159, R70, R57 ;  /* 0x000000469f157223 */ /* 0x000fe20000010139 */
[----:B------:R-:W-:Y:S01]  /*4350*/  VIADD R57, R27, 0xfffffff8 ;  /* 0xfffffff81b397836 */ /* 0x000fe20000000000 */
        /* <DEDUP_REMOVED lines=11> */
[----:B------:R-:W-:Y:S02]  /*4410*/  IADD3 R0, PT, PT, R12, -0x39, -R65 ;  /* 0xffffffc70c007810 */ /* 0x000fe40007ffe841 */
[----:B------:R-:W-:Y:S02]  /*4420*/  IABS R57, R57 ;  /* 0x0000003900397213 */ /* 0x000fe40000000000 */
[----:B------:R-:W-:Y:S01]  /*4430*/  IABS R27, R27 ;  /* 0x0000001b001b7213 */ /* 0x000fe20000000000 */
        /* <DEDUP_REMOVED lines=14> */
[----:B------:R-:W-:Y:S02]  /*4520*/  ISETP.GT.AND P3, PT, R101, R68, PT ;  /* 0x000000446500720c */ /* 0x000fe40003f64270 */
[----:B------:R-:W-:Y:S02]  /*4530*/  IABS R65, R14 ;  /* 0x0000000e00417213 */ /* 0x000fe40000000000 */
[----:B------:R-:W-:Y:S02]  /*4540*/  ISETP.GT.AND P1, PT, R117, R68, PT ;  /* 0x000000447500720c */ /* 0x000fe40003f24270 */
[C---:B------:R-:W-:Y:S02]  /*4550*/  ISETP.GE.AND P2, PT, R68.reuse, R167, PT ;  /* 0x000000a74400720c */ /* 0x040fe40003f46270 */
[----:B------:R-:W-:Y:S01]  /*4560*/  ISETP.GE.AND P5, PT, R68, R166, PT ;  /* 0x000000a64400720c */ /* 0x000fe20003fa6270 */
[----:B------:R-:W-:Y:S01]  /*4570*/  VIADD R68, R102, 0x8 ;  /* 0x0000000866447836 */ /* 0x000fe20000000000 */
[----:B------:R-:W-:-:S02]  /*4580*/  I2FP.F32.S32 R57, R57 ;  /* 0x0000003900397245 */ /* 0x000fc40000201400 */
[----:B------:R-:W-:Y:S02]  /*4590*/  I2FP.F32.S32 R14, R27 ;  /* 0x0000001b000e7245 */ /* 0x000fe40000201400 */
[----:B------:R-:W-:Y:S02]  /*45a0*/  FSEL R59, R59, -INF , !P3 ;  /* 0xff8000003b3b7808 */ /* 0x000fe40005800000 */
[----:B------:R-:W-:Y:S01]  /*45b0*/  IABS R12, R12 ;  /* 0x0000000c000c7213 */ /* 0x000fe20000000000 */
[----:B------:R-:W-:Y:S01]  /*45c0*/  FFMA.FTZ R57, -R159, R57, R52 ;  /* 0x000000399f397223 */ /* 0x000fe20000010134 */
[----:B------:R-:W-:Y:S01]  /*45d0*/  FSEL R21, R21, -INF , !P1 ;  /* 0xff80000015157808 */ /* 0x000fe20004800000 */
[----:B------:R-:W-:Y:S01]  /*45e0*/  FFMA.FTZ R54, -R159, R14, R54 ;  /* 0x0000000e9f367223 */ /* 0x000fe20000010136 */
[----:B------:R-:W-:Y:S01]  /*45f0*/  I2FP.F32.S32 R66, R65 ;  /* 0x0000004100427245 */ /* 0x000fe20000201400 */
[----:B------:R-:W-:Y:S01]  /*4600*/  VIADD R52, R102, 0x9 ;  /* 0x0000000966347836 */ /* 0x000fe20000000000 */
[----:B------:R-:W-:-:S02]  /*4610*/  ISETP.GT.AND P1, PT, R101, R68, PT ;  /* 0x000000446500720c */ /* 0x000fc40003f24270 */
[----:B------:R-:W-:Y:S01]  /*4620*/  FSEL R27, R59, -INF , !P5 ;  /* 0xff8000003b1b7808 */ /* 0x000fe20006800000 */
[----:B------:R-:W-:Y:S01]  /*4630*/  IMAD.MOV.U32 R59, RZ, RZ, R12 ;  /* 0x000000ffff3b7224 */ /* 0x000fe200078e000c */
[----:B------:R-:W-:Y:S01]  /*4640*/  ISETP.GT.AND P4, PT, R117, R68, PT ;  /* 0x000000447500720c */ /* 0x000fe20003f84270 */
[----:B------:R-:W-:Y:S01]  /*4650*/  FFMA.FTZ R53, -R159, R66, R53 ;  /* 0x000000429f357223 */ /* 0x000fe20000010135 */
[----:B------:R-:W-:Y:S02]  /*4660*/  FSEL R21, R21, -INF , !P2 ;  /* 0xff80000015157808 */ /* 0x000fe40005000000 */
[----:B------:R-:W-:Y:S02]  /*4670*/  ISETP.GE.AND P2, PT, R68, R166, PT ;  /* 0x000000a64400720c */ /* 0x000fe40003f46270 */
[----:B------:R-:W-:Y:S02]  /*4680*/  FSEL R54, R54, -INF , !P1 ;  /* 0xff80000036367808 */ /* 0x000fe40004800000 */
[----:B------:R-:W-:-:S02]  /*4690*/  ISETP.GT.AND P3, PT, R117, R52, PT ;  /* 0x000000347500720c */ /* 0x000fc40003f64270 */
[----:B------:R-:W-:Y:S02]  /*46a0*/  IABS R23, R23 ;  /* 0x0000001700177213 */ /* 0x000fe40000000000 */
[----:B------:R-:W-:Y:S02]  /*46b0*/  ISETP.GE.AND P6, PT, R68, R167, PT ;  /* 0x000000a74400720c */ /* 0x000fe40003fc6270 */
[----:B------:R-:W-:Y:S02]  /*46c0*/  FSEL R12, R57, -INF , !P4 ;  /* 0xff800000390c7808 */ /* 0x000fe40006000000 */
[----:B------:R-:W-:Y:S02]  /*46d0*/  I2FP.F32.S32 R68, R59 ;  /* 0x0000003b00447245 */ /* 0x000fe40000201400 */
[----:B------:R-:W-:Y:S02]  /*46e0*/  IABS R57, R29 ;  /* 0x0000001d00397213 */ /* 0x000fe40000000000 */
[----:B------:R-:W-:-:S02]  /*46f0*/  FSEL R29, R54, -INF , !P2 ;  /* 0xff800000361d7808 */ /* 0x000fc40005000000 */
[----:B------:R-:W-:Y:S01]  /*4700*/  FSEL R54, R53, -INF , !P3 ;  /* 0xff80000035367808 */ /* 0x000fe20005800000 */
[----:B------:R-:W-:Y:S01]  /*4710*/  IMAD.MOV.U32 R53, RZ, RZ, R23 ;  /* 0x000000ffff357224 */ /* 0x000fe200078e0017 */
[C---:B------:R-:W-:Y:S01]  /*4720*/  ISETP.GE.AND P5, PT, R52.reuse, R167, PT ;  /* 0x000000a73400720c */ /* 0x040fe20003fa6270 */
[----:B------:R-:W-:Y:S01]  /*4730*/  FFMA.FTZ R55, -R159, R68, R55 ;  /* 0x000000449f377223 */ /* 0x000fe20000010137 */
[----:B------:R-:W-:Y:S02]  /*4740*/  ISETP.GT.AND P4, PT, R101, R52, PT ;  /* 0x000000346500720c */ /* 0x000fe40003f84270 */
[----:B------:R-:W-:Y:S01]  /*4750*/  ISETP.GE.AND P1, PT, R52, R166, PT ;  /* 0x000000a63400720c */ /* 0x000fe20003f26270 */
[----:B------:R-:W-:Y:S01]  /*4760*/  VIADD R52, R102, 0x10 ;  /* 0x0000001066347836 */ /* 0x000fe20000000000 */
[----:B------:R-:W-:Y:S02]  /*4770*/  I2FP.F32.S32 R53, R53 ;  /* 0x0000003500357245 */ /* 0x000fe40000201400 */
[----:B------:R-:W-:-:S02]  /*4780*/  IABS R19, R19 ;  /* 0x0000001300137213 */ /* 0x000fc40000000000 */
[----:B------:R-:W-:Y:S02]  /*4790*/  FSEL R23, R54, -INF , !P5 ;  /* 0xff80000036177808 */ /* 0x000fe40006800000 */
[----:B------:R-:W-:Y:S02]  /*47a0*/  FSEL R55, R55, -INF , !P4 ;  /* 0xff80000037377808 */ /* 0x000fe40006000000 */
[-C--:B------:R-:W-:Y:S02]  /*47b0*/  ISETP.GT.AND P2, PT, R117, R52.reuse, PT ;  /* 0x000000347500720c */ /* 0x080fe40003f44270 */
[----:B------:R-:W-:Y:S02]  /*47c0*/  ISETP.GE.AND P3, PT, R52, R167, PT ;  /* 0x000000a73400720c */ /* 0x000fe40003f66270 */
[----:B------:R-:W-:Y:S02]  /*47d0*/  I2FP.F32.S32 R57, R57 ;  /* 0x0000003900397245 */ /* 0x000fe40000201400 */
[----:B------:R-:W-:-:S02]  /*47e0*/  ISETP.GT.AND P5, PT, R101, R52, PT ;  /* 0x000000346500720c */ /* 0x000fc40003fa4270 */
[----:B------:R-:W-:Y:S01]  /*47f0*/  ISETP.GE.AND P4, PT, R52, R166, PT ;  /* 0x000000a63400720c */ /* 0x000fe20003f86270 */
[C---:B------:R-:W-:Y:S01]  /*4800*/  FFMA.FTZ R50, -R159.reuse, R53, R50 ;  /* 0x000000359f327223 */ /* 0x040fe20000010132 */
[----:B------:R-:W-:Y:S01]  /*4810*/  IABS R52, R31 ;  /* 0x0000001f00347213 */ /* 0x000fe20000000000 */
[----:B------:R-:W-:Y:S02]  /*4820*/  IMAD.MOV.U32 R53, RZ, RZ, R19 ;  /* 0x000000ffff357224 */ /* 0x000fe400078e0013 */
[----:B------:R-:W-:Y:S01]  /*4830*/  FFMA.FTZ R57, -R159, R57, R48 ;  /* 0x000000399f397223 */ /* 0x000fe20000010130 */
[----:B------:R-:W-:Y:S01]  /*4840*/  VIADD R48, R102, 0x11 ;  /* 0x0000001166307836 */ /* 0x000fe20000000000 */
[----:B------:R-:W-:Y:S02]  /*4850*/  I2FP.F32.S32 R52, R52 ;  /* 0x0000003400347245 */ /* 0x000fe40000201400 */
[----:B------:R-:W-:Y:S02]  /*4860*/  I2FP.F32.S32 R54, R53 ;  /* 0x0000003500367245 */ /* 0x000fe40000201400 */
[----:B------:R-:W-:Y:S01]  /*4870*/  FSEL R31, R55, -INF , !P1 ;  /* 0xff800000371f7808 */ /* 0x000fe20004800000 */
[----:B------:R-:W-:Y:S01]  /*4880*/  FFMA.FTZ R49, -R159, R52, R49 ;  /* 0x000000349f317223 */ /* 0x000fe20000010131 */
[----:B------:R-:W-:-:S02]  /*4890*/  FSEL R57, R57, -INF , !P2 ;  /* 0xff80000039397808 */ /* 0x000fc40005000000 */
[----:B------:R-:W-:Y:S02]  /*48a0*/  FSEL R50, R50, -INF , !P5 ;  /* 0xff80000032327808 */ /* 0x000fe40006800000 */
[----:B------:R-:W-:Y:S02]  /*48b0*/  ISETP.GT.AND P1, PT, R117, R48, PT ;  /* 0x000000307500720c */ /* 0x000fe40003f24270 */
[----:B------:R-:W-:Y:S01]  /*48c0*/  IABS R17, R17 ;  /* 0x0000001100117213 */ /* 0x000fe20000000000 */
[----:B------:R-:W-:Y:S01]  /*48d0*/  FFMA.FTZ R54, -R159, R54, R51 ;  /* 0x000000369f367223 */ /* 0x000fe20000010133 */
[----:B------:R-:W-:Y:S02]  /*48e0*/  IABS R64, R64 ;  /* 0x0000004000407213 */ /* 0x000fe40000000000 */
[----:B------:R-:W-:Y:S02]  /*48f0*/  FSEL R19, R57, -INF , !P3 ;  /* 0xff80000039137808 */ /* 0x000fe40005800000 */
[----:B------:R-:W-:-:S02]  /*4900*/  FSEL R51, R50, -INF , !P4 ;  /* 0xff80000032337808 */ /* 0x000fc40006000000 */
[C---:B------:R-:W-:Y:S02]  /*4910*/  ISETP.GE.AND P2, PT, R48.reuse, R167, PT ;  /* 0x000000a73000720c */ /* 0x040fe40003f46270 */
[----:B------:R-:W-:Y:S02]  /*4920*/  ISETP.GT.AND P3, PT, R101, R48, PT ;  /* 0x000000306500720c */ /* 0x000fe40003f64270 */
[----:B------:R-:W-:Y:S01]  /*4930*/  ISETP.GE.AND P5, PT, R48, R166, PT ;  /* 0x000000a63000720c */ /* 0x000fe20003fa6270 */
[----:B------:R-:W-:Y:S01]  /*4940*/  VIADD R48, R102, 0x18 ;  /* 0x0000001866307836 */ /* 0x000fe20000000000 */
[----:B------:R-:W-:Y:S01]  /*4950*/  FSEL R50, R49, -INF , !P1 ;  /* 0xff80000031327808 */ /* 0x000fe20004800000 */
[----:B------:R-:W-:Y:S01]  /*4960*/  IMAD.MOV.U32 R49, RZ, RZ, R17 ;  /* 0x000000ffff317224 */ /* 0x000fe200078e0011 */
[----:B------:R-:W-:Y:S02]  /*4970*/  I2FP.F32.S32 R64, R64 ;  /* 0x0000004000407245 */ /* 0x000fe40000201400 */
[----:B------:R-:W-:-:S02]  /*4980*/  IABS R13, R13 ;  /* 0x0000000d000d7213 */ /* 0x000fc40000000000 */
[----:B------:R-:W-:Y:S02]  /*4990*/  IABS R63, R63 ;  /* 0x0000003f003f7213 */ /* 0x000fe40000000000 */
[----:B------:R-:W-:Y:S02]  /*49a0*/  FSEL R17, R50, -INF , !P2 ;  /* 0xff80000032117808 */ /* 0x000fe40005000000 */
[----:B------:R-:W-:Y:S01]  /*49b0*/  FSEL R54, R54, -INF , !P3 ;  /* 0xff80000036367808 */ /* 0x000fe20005800000 */
[----:B------:R-:W-:Y:S01]  /*49c0*/  FFMA.FTZ R64, -R159, R64, R44 ;  /* 0x000000409f407223 */ /* 0x000fe2000001012c */
[-C--:B------:R-:W-:Y:S02]  /*49d0*/  ISETP.GT.AND P4, PT, R117, R48.reuse, PT ;  /* 0x000000307500720c */ /* 0x080fe40003f84270 */
[----:B------:R-:W-:Y:S02]  /*49e0*/  ISETP.GE.AND P1, PT, R48, R167, PT ;  /* 0x000000a73000720c */ /* 0x000fe40003f26270 */
[----:B------:R-:W-:-:S02]  /*49f0*/  ISETP.GT.AND P2, PT, R101, R48, PT ;  /* 0x000000306500720c */ /* 0x000fc40003f44270 */
[----:B------:R-:W-:Y:S02]  /*4a00*/  I2FP.F32.S32 R49, R49 ;  /* 0x0000003100317245 */ /* 0x000fe40000201400 */
[----:B------:R-:W-:Y:S01]  /*4a10*/  ISETP.GE.AND P3, PT, R48, R166, PT ;  /* 0x000000a63000720c */ /* 0x000fe20003f66270 */
[----:B------:R-:W-:Y:S01]  /*4a20*/  IMAD.MOV.U32 R48, RZ, RZ, R13 ;  /* 0x000000ffff307224 */ /* 0x000fe200078e000d */
[----:B------:R-:W-:Y:S01]  /*4a30*/  I2FP.F32.S32 R50, R63 ;  /* 0x0000003f00327245 */ /* 0x000fe20000201400 */
[----:B------:R-:W-:Y:S02]  /*4a40*/  VIADD R44, R102, 0x19 ;  /* 0x00000019662c7836 */ /* 0x000fe40000000000 */
[C---:B------:R-:W-:Y:S01]  /*4a50*/  FFMA.FTZ R46, -R159.reuse, R49, R46 ;  /* 0x000000319f2e7223 */ /* 0x040fe2000001012e */
[----:B------:R-:W-:Y:S02]  /*4a60*/  FSEL R64, R64, -INF , !P4 ;  /* 0xff80000040407808 */ /* 0x000fe40006000000 */
[----:B------:R-:W-:Y:S01]  /*4a70*/  I2FP.F32.S32 R48, R48 ;  /* 0x0000003000307245 */ /* 0x000fe20000201400 */
[----:B------:R-:W-:Y:S01]  /*4a80*/  FFMA.FTZ R50, -R159, R50, R45 ;  /* 0x000000329f327223 */ /* 0x000fe2000001012d */
[----:B------:R-:W-:-:S02]  /*4a90*/  FSEL R49, R54, -INF , !P5 ;  /* 0xff80000036317808 */ /* 0x000fc40006800000 */
[----:B------:R-:W-:Y:S01]  /*4aa0*/  ISETP.GT.AND P5, PT, R117, R44, PT ;  /* 0x0000002c7500720c */ /* 0x000fe20003fa4270 */
[----:B------:R-:W-:Y:S01]  /*4ab0*/  FFMA.FTZ R47, -R159, R48, R47 ;  /* 0x000000309f2f7223 */ /* 0x000fe2000001012f */
[----:B------:R-:W-:Y:S02]  /*4ac0*/  FSEL R13, R64, -INF , !P1 ;  /* 0xff800000400d7808 */ /* 0x000fe40004800000 */
[----:B------:R-:W-:Y:S02]  /*4ad0*/  FSEL R46, R46, -INF , !P2 ;  /* 0xff8000002e2e7808 */ /* 0x000fe40005000000 */
[----:B------:R-:W-:Y:S02]  /*4ae0*/  IABS R15, R15 ;  /* 0x0000000f000f7213 */ /* 0x000fe40000000000 */
[----:B------:R-:W-:Y:S02]  /*4af0*/  ISETP.GE.AND P4, PT, R44, R167, PT ;  /* 0x000000a72c00720c */ /* 0x000fe40003f86270 */
[----:B------:R-:W-:-:S02]  /*4b00*/  ISETP.GT.AND P1, PT, R101, R44, PT ;  /* 0x0000002c6500720c */ /* 0x000fc40003f24270 */
[----:B------:R-:W-:Y:S01]  /*4b10*/  ISETP.GE.AND P2, PT, R44, R166, PT ;  /* 0x000000a62c00720c */ /* 0x000fe20003f46270 */
[----:B------:R-:W-:Y:S01]  /*4b20*/  VIADD R44, R102, 0x20 ;  /* 0x00000020662c7836 */ /* 0x000fe20000000000 */
[----:B------:R-:W-:Y:S02]  /*4b30*/  FSEL R50, R50, -INF , !P5 ;  /* 0xff80000032327808 */ /* 0x000fe40006800000 */
[----:B------:R-:W-:Y:S02]  /*4b40*/  IABS R62, R62 ;  /* 0x0000003e003e7213 */ /* 0x000fe40000000000 */
[----:B------:R-:W-:Y:S01]  /*4b50*/  FSEL R45, R46, -INF , !P3 ;  /* 0xff8000002e2d7808 */ /* 0x000fe20005800000 */
[----:B------:R-:W-:Y:S01]  /*4b60*/  IMAD.MOV.U32 R46, RZ, RZ, R15 ;  /* 0x000000ffff2e7224 */ /* 0x000fe200078e000f */
[----:B------:R-:W-:Y:S02]  /*4b70*/  FSEL R15, R50, -INF , !P4 ;  /* 0xff800000320f7808 */ /* 0x000fe40006000000 */
[----:B------:R-:W-:-:S02]  /*4b80*/  FSEL R47, R47, -INF , !P1 ;  /* 0xff8000002f2f7808 */ /* 0x000fc40004800000 */
[----:B------:R-:W-:Y:S02]  /*4b90*/  ISETP.GT.AND P3, PT, R117, R44, PT ;  /* 0x0000002c7500720c */ /* 0x000fe40003f64270 */
[C---:B------:R-:W-:Y:S02]  /*4ba0*/  ISETP.GE.AND P5, PT, R44.reuse, R167, PT ;  /* 0x000000a72c00720c */ /* 0x040fe40003fa6270 */
[----:B------:R-:W-:Y:S02]  /*4bb0*/  I2FP.F32.S32 R62, R62 ;  /* 0x0000003e003e7245 */ /* 0x000fe40000201400 */
[----:B------:R-:W-:Y:S02]  /*4bc0*/  ISETP.GT.AND P4, PT, R101, R44, PT ;  /* 0x0000002c6500720c */ /* 0x000fe40003f84270 */
[----:B------:R-:W-:Y:S02]  /*4bd0*/  ISETP.GE.AND P1, PT, R44, R166, PT ;  /* 0x000000a62c00720c */ /* 0x000fe40003f26270 */
[----:B------:R-:W-:Y:S01]  /*4be0*/  IABS R44, R25 ;  /* 0x00000019002c7213 */ /* 0x000fe20000000000 */
[----:B------:R-:W-:Y:S01]  /*4bf0*/  FFMA.FTZ R62, -R159, R62, R40 ;  /* 0x0000003e9f3e7223 */ /* 0x000fe20000010128 */
[----:B------:R-:W-:-:S02]  /*4c00*/  VIADD R40, R102, 0x21 ;  /* 0x0000002166287836 */ /* 0x000fc40000000000 */
[----:B------:R-:W-:Y:S02]  /*4c10*/  I2FP.F32.S32 R44, R44 ;  /* 0x0000002c002c7245 */ /* 0x000fe40000201400 */
[----:B------:R-:W-:Y:S02]  /*4c20*/  IABS R61, R61 ;  /* 0x0000003d003d7213 */ /* 0x000fe40000000000 */
[----:B------:R-:W-:Y:S01]  /*4c30*/  I2FP.F32.S32 R53, R46 ;  /* 0x0000002e00357245 */ /* 0x000fe20000201400 */
[----:B------:R-:W-:Y:S01]  /*4c40*/  FFMA.FTZ R41, -R159, R44, R41 ;  /* 0x0000002c9f297223 */ /* 0x000fe20000010129 */
[----:B------:R-:W-:Y:S02]  /*4c50*/  FSEL R25, R47, -INF , !P2 ;  /* 0xff8000002f197808 */ /* 0x000fe40005000000 */
[----:B------:R-:W-:Y:S02]  /*4c60*/  ISETP.GT.AND P2, PT, R117, R40, PT ;  /* 0x000000287500720c */ /* 0x000fe40003f44270 */
[----:B------:R-:W-:Y:S01]  /*4c70*/  I2FP.F32.S32 R46, R61 ;  /* 0x0000003d002e7245 */ /* 0x000fe20000201400 */
[----:B------:R-:W-:Y:S01]  /*4c80*/  FFMA.FTZ R42, -R159, R53, R42 ;  /* 0x000000359f2a7223 */ /* 0x000fe2000001012a */
[----:B------:R-:W-:-:S02]  /*4c90*/  FSEL R62, R62, -INF , !P3 ;  /* 0xff8000003e3e7808 */ /* 0x000fc40005800000 */
[----:B------:R-:W-:Y:S01]  /*4ca0*/  ISETP.GE.AND P3, PT, R40, R167, PT ;  /* 0x000000a72800720c */ /* 0x000fe20003f66270 */
[----:B------:R-:W-:Y:S01]  /*4cb0*/  FFMA.FTZ R43, -R159, R46, R43 ;  /* 0x0000002e9f2b7223 */ /* 0x000fe2000001012b */
[----:B------:R-:W-:Y:S02]  /*4cc0*/  IABS R60, R60 ;  /* 0x0000003c003c7213 */ /* 0x000fe40000000000 */
[----:B------:R-:W-:Y:S02]  /*4cd0*/  FSEL R41, R41, -INF , !P2 ;  /* 0xff80000029297808 */ /* 0x000fe40005000000 */
[----:B------:R-:W-:Y:S02]  /*4ce0*/  FSEL R131, R62, -INF , !P5 ;  /* 0xff8000003e837808 */ /* 0x000fe40006800000 */
[----:B------:R-:W-:Y:S02]  /*4cf0*/  IABS R30, R30 ;  /* 0x0000001e001e7213 */ /* 0x000fe40000000000 */
[----:B------:R-:W-:-:S02]  /*4d00*/  IABS R28, R28 ;  /* 0x0000001c001c7213 */ /* 0x000fc40000000000 */
[----:B------:R-:W-:Y:S02]  /*4d10*/  ISETP.GT.AND P5, PT, R101, R40, PT ;  /* 0x000000286500720c */ /* 0x000fe40003fa4270 */
[----:B------:R-:W-:Y:S02]  /*4d20*/  FSEL R42, R42, -INF , !P4 ;  /* 0xff8000002a2a7808 */ /* 0x000fe40006000000 */
[----:B------:R-:W-:Y:S01]  /*4d30*/  ISETP.GE.AND P4, PT, R40, R166, PT ;  /* 0x000000a62800720c */ /* 0x000fe20003f86270 */
[C---:B------:R-:W-:Y:S01]  /*4d40*/  VIADD R40, R102.reuse, 0x28 ;  /* 0x0000002866287836 */ /* 0x040fe20000000000 */
[----:B------:R-:W-:Y:S02]  /*4d50*/  I2FP.F32.S32 R60, R60 ;  /* 0x0000003c003c7245 */ /* 0x000fe40000201400 */
[----:B------:R-:W-:Y:S02]  /*4d60*/  FSEL R153, R41, -INF , !P3 ;  /* 0xff80000029997808 */ /* 0x000fe40005800000 */
[----:B------:R-:W-:Y:S01]  /*4d70*/  I2FP.F32.S32 R41, R30 ;  /* 0x0000001e00297245 */ /* 0x000fe20000201400 */
[----:B------:R-:W-:Y:S01]  /*4d80*/  VIADD R30, R102, 0x29 ;  /* 0x00000029661e7836 */ /* 0x000fe20000000000 */
[----:B------:R-:W-:-:S02]  /*4d90*/  I2FP.F32.S32 R28, R28 ;  /* 0x0000001c001c7245 */ /* 0x000fc40000201400 */
[----:B------:R-:W-:Y:S01]  /*4da0*/  FSEL R43, R43, -INF , !P5 ;  /* 0xff8000002b2b7808 */ /* 0x000fe20006800000 */
[C---:B------:R-:W-:Y:S01]  /*4db0*/  FFMA.FTZ R36, -R159.reuse, R60, R36 ;  /* 0x0000003c9f247223 */ /* 0x040fe20000010124 */
[----:B------:R-:W-:Y:S01]  /*4dc0*/  FSEL R173, R42, -INF , !P1 ;  /* 0xff8000002aad7808 */ /* 0x000fe20004800000 */
[----:B------:R-:W-:Y:S01]  /*4dd0*/  FFMA.FTZ R37, -R159, R28, R37 ;  /* 0x0000001c9f257223 */ /* 0x000fe20000010125 */
[----:B------:R-:W-:Y:S02]  /*4de0*/  ISETP.GT.AND P1, PT, R117, R40, PT ;  /* 0x000000287500720c */ /* 0x000fe40003f24270 */
[----:B------:R-:W-:Y:S02]  /*4df0*/  FSEL R175, R43, -INF , !P4 ;  /* 0xff8000002baf7808 */ /* 0x000fe40006000000 */
[----:B------:R-:W-:Y:S02]  /*4e00*/  IABS R24, R24 ;  /* 0x0000001800187213 */ /* 0x000fe40000000000 */
[----:B------:R-:W-:Y:S01]  /*4e10*/  ISETP.GT.AND P4, PT, R117, R30, PT ;  /* 0x0000001e7500720c */ /* 0x000fe20003f84270 */
[----:B------:R-:W-:Y:S01]  /*4e20*/  VIADD R28, R102, 0x30 ;  /* 0x00000030661c7836 */ /* 0x000fe20000000000 */
[----:B------:R-:W-:-:S02]  /*4e30*/  FSEL R36, R36, -INF , !P1 ;  /* 0xff80000024247808 */ /* 0x000fc40004800000 */
[----:B------:R-:W-:Y:S02]  /*4e40*/  I2FP.F32.S32 R24, R24 ;  /* 0x0000001800187245 */ /* 0x000fe40000201400 */
[----:B------:R-:W-:Y:S02]  /*4e50*/  ISETP.GE.AND P1, PT, R30, R167, PT ;  /* 0x000000a71e00720c */ /* 0x000fe40003f26270 */
[----:B------:R-:W-:Y:S02]  /*4e60*/  IABS R22, R22 ;  /* 0x0000001600167213 */ /* 0x000fe40000000000 */
[----:B------:R-:W-:Y:S01]  /*4e70*/  FSEL R37, R37, -INF , !P4 ;  /* 0xff80000025257808 */ /* 0x000fe20006000000 */
[----:B------:R-:W-:Y:S01]  /*4e80*/  FFMA.FTZ R24, -R159, R24, R34 ;  /* 0x000000189f187223 */ /* 0x000fe20000010122 */
[----:B------:R-:W-:Y:S02]  /*4e90*/  I2FP.F32.S32 R22, R22 ;  /* 0x0000001600167245 */ /* 0x000fe40000201400 */
[----:B------:R-:W-:-:S02]  /*4ea0*/  FSEL R129, R37, -INF , !P1 ;  /* 0xff80000025817808 */ /* 0x000fc40004800000 */
[----:B------:R-:W-:Y:S02]  /*4eb0*/  ISETP.GT.AND P1, PT, R101, R28, PT ;  /* 0x0000001c6500720c */ /* 0x000fe40003f24270 */
[----:B------:R-:W-:Y:S01]  /*4ec0*/  IABS R26, R26 ;  /* 0x0000001a001a7213 */ /* 0x000fe20000000000 */
[----:B------:R-:W-:Y:S01]  /*4ed0*/  FFMA.FTZ R22, -R159, R22, R58 ;  /* 0x000000169f167223 */ /* 0x000fe2000001013a */
[----:B------:R-:W-:Y:S02]  /*4ee0*/  IABS R16, R16 ;  /* 0x0000001000107213 */ /* 0x000fe40000000000 */
[----:B------:R-:W-:Y:S02]  /*4ef0*/  FSEL R114, R24, -INF , !P1 ;  /* 0xff80000018727808 */ /* 0x000fe40004800000 */
[----:B------:R-:W-:Y:S02]  /*4f00*/  I2FP.F32.S32 R26, R26 ;  /* 0x0000001a001a7245 */ /* 0x000fe40000201400 */
[----:B------:R-:W-:-:S02]  /*4f10*/  ISETP.GT.AND P1, PT, R101, R102, PT ;  /* 0x000000666500720c */ /* 0x000fc40003f24270 */
[----:B------:R-:W-:Y:S02]  /*4f20*/  ISETP.GE.AND P2, PT, R40, R167, PT ;  /* 0x000000a72800720c */ /* 0x000fe40003f46270 */
[----:B------:R-:W-:Y:S02]  /*4f30*/  IABS R20, R20 ;  /* 0x0000001400147213 */ /* 0x000fe40000000000 */
[----:B------:R-:W-:Y:S01]  /*4f40*/  I2FP.F32.S32 R16, R16 ;  /* 0x0000001000107245 */ /* 0x000fe20000201400 */
[----:B------:R-:W-:Y:S01]  /*4f50*/  FFMA.FTZ R26, -R159, R26, R39 ;  /* 0x0000001a9f1a7223 */ /* 0x000fe20000010127 */
[----:B------:R-:W-:Y:S02]  /*4f60*/  FSEL R22, R22, -INF , !P1 ;  /* 0xff80000016167808 */ /* 0x000fe40004800000 */
[----:B------:R-:W-:Y:S02]  /*4f70*/  FSEL R171, R36, -INF , !P2 ;  /* 0xff80000024ab7808 */ /* 0x000fe40005000000 */
[----:B------:R-:W-:-:S02]  /*4f80*/  I2FP.F32.S32 R20, R20 ;  /* 0x0000001400147245 */ /* 0x000fc40000201400 */
[----:B------:R-:W-:Y:S02]  /*4f90*/  ISETP.GE.AND P1, PT, R102, R166, PT ;  /* 0x000000a66600720c */ /* 0x000fe40003f26270 */
[----:B------:R-:W-:Y:S02]  /*4fa0*/  ISETP.GT.AND P2, PT, R101, R30, PT ;  /* 0x0000001e6500720c */ /* 0x000fe40003f44270 */
[----:B------:R-:W-:Y:S01]  /*4fb0*/  IABS R18, R18 ;  /* 0x0000001200127213 */ /* 0x000fe20000000000 */
[C---:B------:R-:W-:Y:S01]  /*4fc0*/  FFMA.FTZ R83, -R159.reuse, R16, R83 ;  /* 0x000000109f537223 */ /* 0x040fe20000010153 */
[C---:B------:R-:W-:Y:S01]  /*4fd0*/  FFMA.FTZ R38, -R159.reuse, R41, R38 ;  /* 0x000000299f267223 */ /* 0x040fe20000010126 */
[----:B------:R-:W-:Y:S01]  /*4fe0*/  FSEL R16, R22, -INF , !P1 ;  /* 0xff80000016107808 */ /* 0x000fe20004800000 */
[----:B------:R-:W-:Y:S01]  /*4ff0*/  FFMA.FTZ R35, -R159, R20, R35 ;  /* 0x000000149f237223 */ /* 0x000fe20000010123 */
[----:B------:R-:W-:Y:S01]  /*5000*/  ISETP.GT.AND P3, PT, R101, R40, PT ;  /* 0x000000286500720c */ /* 0x000fe20003f64270 */
[----:B------:R-:W-:Y:S01]  /*5010*/  VIADD R22, R102, 0x31 ;  /* 0x0000003166167836 */ /* 0x000fe20000000000 */
[----:B------:R-:W-:Y:S01]  /*5020*/  FSEL R26, R26, -INF , !P2 ;  /* 0xff8000001a1a7808 */ /* 0x000fe20005000000 */
[----:B------:R-:W-:Y:S01]  /*5030*/  VIADD R20, R102, 0x38 ;  /* 0x0000003866147836 */ /* 0x000fe20000000000 */
[----:B------:R-:W-:-:S02]  /*5040*/  I2FP.F32.S32 R37, R18 ;  /* 0x0000001200257245 */ /* 0x000fc40000201400 */
[-C--:B------:R-:W-:Y:S02]  /*5050*/  ISETP.GE.AND P2, PT, R28, R166.reuse, PT ;  /* 0x000000a61c00720c */ /* 0x080fe40003f46270 */
[----:B------:R-:W-:Y:S01]  /*5060*/  FSEL R38, R38, -INF , !P3 ;  /* 0xff80000026267808 */ /* 0x000fe20005800000 */
[----:B------:R-:W-:Y:S01]  /*5070*/  FFMA.FTZ R82, -R159, R37, R82 ;  /* 0x000000259f527223 */ /* 0x000fe20000010152 */
[----:B------:R-:W-:Y:S01]  /*5080*/  ISETP.GE.AND P3, PT, R30, R166, PT ;  /* 0x000000a61e00720c */ /* 0x000fe20003f66270 */
[----:B------:R-:W-:Y:S01]  /*5090*/  VIADD R18, R102, 0x39 ;  /* 0x0000003966127836 */ /* 0x000fe20000000000 */
[C---:B------:R-:W-:Y:S02]  /*50a0*/  ISETP.GT.AND P1, PT, R101.reuse, R22, PT ;  /* 0x000000166500720c */ /* 0x040fe40003f24270 */
[----:B------:R-:W-:Y:S02]  /*50b0*/  FSEL R114, R114, -INF , !P2 ;  /* 0xff80000072727808 */ /* 0x000fe40005000000 */
[----:B------:R-:W-:-:S02]  /*50c0*/  ISETP.GT.AND P2, PT, R101, R20, PT ;  /* 0x000000146500720c */ /* 0x000fc40003f44270 */
[----:B------:R-:W-:Y:S02]  /*50d0*/  FSEL R179, R26, -INF , !P3 ;  /* 0xff8000001ab37808 */ /* 0x000fe40005800000 */
[----:B------:R-:W-:Y:S02]  /*50e0*/  FSEL R35, R35, -INF , !P1 ;  /* 0xff80000023237808 */ /* 0x000fe40004800000 */
[-C--:B------:R-:W-:Y:S02]  /*50f0*/  ISETP.GE.AND P3, PT, R22, R166.reuse, PT ;  /* 0x000000a61600720c */ /* 0x080fe40003f66270 */
[----:B------:R-:W-:Y:S02]  /*5100*/  ISETP.GE.AND P1, PT, R20, R166, PT ;  /* 0x000000a61400720c */ /* 0x000fe40003f26270 */
[----:B------:R-:W-:Y:S02]  /*5110*/  FSEL R82, R82, -INF , !P2 ;  /* 0xff80000052527808 */ /* 0x000fe40005000000 */
[----:B------:R-:W-:Y:S01]  /*5120*/  ISETP.GT.AND P2, PT, R101, R18, PT ;  /* 0x000000126500720c */ /* 0x000fe20003f44270 */
[----:B------:R-:W-:Y:S01]  /*5130*/  FFMA.FTZ R56, -R159, R14, R56 ;  /* 0x0000000e9f387223 */ /* 0x000fe20000010138 */
[----:B------:R-:W-:-:S02]  /*5140*/  FSEL R113, R35, -INF , !P3 ;  /* 0xff80000023717808 */ /* 0x000fc40005800000 */
[----:B------:R-:W-:Y:S02]  /*5150*/  FSEL R112, R82, -INF , !P1 ;  /* 0xff80000052707808 */ /* 0x000fe40004800000 */
[----:B------:R-:W-:Y:S02]  /*5160*/  ISETP.GE.AND P1, PT, R18, R166, PT ;  /* 0x000000a61200720c */ /* 0x000fe40003f26270 */
[----:B------:R-:W-:Y:S02]  /*5170*/  FSEL R83, R83, -INF , !P2 ;  /* 0xff80000053537808 */ /* 0x000fe40005000000 */
[----:B------:R-:W-:Y:S02]  /*5180*/  FSEL R35, R12, -INF , !P6 ;  /* 0xff8000000c237808 */ /* 0x000fe40007000000 */
[----:B------:R-:W-:Y:S02]  /*5190*/  ISETP.GT.AND P6, PT, R117, R102, PT ;  /* 0x000000667500720c */ /* 0x000fe40003fc4270 */
[----:B------:R-:W-:-:S02]  /*51a0*/  IABS R12, R10 ;  /* 0x0000000a000c7213 */ /* 0x000fc40000000000 */
[----:B------:R-:W-:Y:S02]  /*51b0*/  IABS R6, R6 ;  /* 0x0000000600067213 */ /* 0x000fe40000000000 */
[----:B------:R-:W-:Y:S02]  /*51c0*/  FSEL R122, R83, -INF , !P1 ;  /* 0xff800000537a7808 */ /* 0x000fe40004800000 */
[----:B------:R-:W-:Y:S02]  /*51d0*/  ISETP.GE.AND P1, PT, R102, R167, PT ;  /* 0x000000a76600720c */ /* 0x000fe40003f26270 */
[----:B------:R-:W-:Y:S01]  /*51e0*/  FSEL R56, R56, -INF , !P6 ;  /* 0xff80000038387808 */ /* 0x000fe20007000000 */
[----:B------:R-:W-:Y:S01]  /*51f0*/  IMAD.MOV.U32 R14, RZ, RZ, R6 ;  /* 0x000000ffff0e7224 */ /* 0x000fe200078e0006 */
[----:B------:R-:W-:Y:S02]  /*5200*/  I2FP.F32.S32 R12, R12 ;  /* 0x0000000c000c7245 */ /* 0x000fe40000201400 */
[----:B------:R-:W-:-:S02]  /*5210*/  FMNMX3.FTZ R24, R16, R27, R29, !PT ;  /* 0x0000001b10187276 */ /* 0x000fc4000781001d */
[----:B------:R-:W-:Y:S01]  /*5220*/  FSEL R6, R56, -INF , !P1 ;  /* 0xff80000038067808 */ /* 0x000fe20004800000 */
[----:B------:R-:W-:Y:S01]  /*5230*/  FFMA.FTZ R32, -R159, R12, R32 ;  /* 0x0000000c9f207223 */ /* 0x000fe20000010120 */
[----:B------:R-:W-:Y:S02]  /*5240*/  FMNMX3.FTZ R24, R24, R31, R51, !PT ;  /* 0x0000001f18187276 */ /* 0x000fe40007810033 */
[----:B------:R-:W-:Y:S02]  /*5250*/  FMNMX3.FTZ R12, R6, R21, R35, !PT ;  /* 0x00000015060c7276 */ /* 0x000fe40007810023 */
[----:B------:R-:W-:Y:S02]  /*5260*/  IABS R8, R8 ;  /* 0x0000000800087213 */ /* 0x000fe40000000000 */
[----:B------:R-:W-:Y:S02]  /*5270*/  ISETP.GE.AND P5, PT, R40, R166, PT ;  /* 0x000000a62800720c */ /* 0x000fe40003fa6270 */
[----:B------:R-:W-:-:S02]  /*5280*/  FMNMX3.FTZ R24, R24, R49, R45, !PT ;  /* 0x0000003118187276 */ /* 0x000fc4000781002d */
[----:B------:R-:W-:Y:S02]  /*5290*/  FMNMX3.FTZ R12, R12, R23, R19, !PT ;  /* 0x000000170c0c7276 */ /* 0x000fe40007810013 */
[----:B------:R-:W-:Y:S02]  /*52a0*/  IABS R0, R0 ;  /* 0x0000000000007213 */ /* 0x000fe40000000000 */
[----:B------:R-:W-:Y:S02]  /*52b0*/  I2FP.F32.S32 R8, R8 ;  /* 0x0000000800087245 */ /* 0x000fe40000201400 */
[----:B------:R-:W-:Y:S02]  /*52c0*/  I2FP.F32.S32 R39, R14 ;  /* 0x0000000e00277245 */ /* 0x000fe40000201400 */
[----:B------:R-:W-:Y:S02]  /*52d0*/  FSEL R177, R38, -INF , !P5 ;  /* 0xff80000026b17808 */ /* 0x000fe40006800000 */
[----:B------:R-:W-:-:S02]  /*52e0*/  FMNMX3.FTZ R24, R24, R25, R173, !PT ;  /* 0x0000001918187276 */ /* 0x000fc400078100ad */
[----:B------:R-:W-:Y:S02]  /*52f0*/  ISETP.GT.AND P5, PT, R117, R28, PT ;  /* 0x0000001c7500720c */ /* 0x000fe40003fa4270 */
[----:B------:R-:W-:Y:S01]  /*5300*/  FMNMX3.FTZ R12, R12, R17, R13, !PT ;  /* 0x000000110c0c7276 */ /* 0x000fe2000781000d */
[C---:B------:R-:W-:Y:S01]  /*5310*/  FFMA.FTZ R8, -R159.reuse, R8, R33 ;  /* 0x000000089f087223 */ /* 0x040fe20000010121 */
[----:B------:R-:W-:Y:S01]  /*5320*/  I2FP.F32.S32 R0, R0 ;  /* 0x0000000000007245 */ /* 0x000fe20000201400 */
[----:B------:R-:W-:Y:S01]  /*5330*/  FFMA.FTZ R39, -R159, R39, R80 ;  /* 0x000000279f277223 */ /* 0x000fe20000010150 */
[----:B------:R-:W-:Y:S02]  /*5340*/  FMNMX3.FTZ R24, R24, R175, R177, !PT ;  /* 0x000000af18187276 */ /* 0x000fe400078100b1 */
[----:B------:R-:W-:Y:S02]  /*5350*/  ISETP.GE.AND P4, PT, R28, R167, PT ;  /* 0x000000a71c00720c */ /* 0x000fe40003f86270 */
[----:B------:R-:W-:-:S02]  /*5360*/  ISETP.GT.AND P3, PT, R117, R22, PT ;  /* 0x000000167500720c */ /* 0x000fc40003f64270 */
[----:B------:R-:W-:Y:S02]  /*5370*/  ISETP.GT.AND P6, PT, R117, R20, PT ;  /* 0x000000147500720c */ /* 0x000fe40003fc4270 */
[----:B------:R-:W-:Y:S02]  /*5380*/  FSEL R32, R32, -INF , !P5 ;  /* 0xff80000020207808 */ /* 0x000fe40006800000 */
[----:B------:R-:W-:Y:S01]  /*5390*/  FMNMX3.FTZ R12, R12, R15, R131, !PT ;  /* 0x0000000f0c0c7276 */ /* 0x000fe20007810083 */
[----:B------:R-:W-:Y:S01]  /*53a0*/  FFMA.FTZ R0, -R159, R0, R81 ;  /* 0x000000009f007223 */ /* 0x000fe20000010151 */
[----:B------:R-:W-:Y:S02]  /*53b0*/  ISETP.GE.AND P2, PT, R22, R167, PT ;  /* 0x000000a71600720c */ /* 0x000fe40003f46270 */
[----:B------:R-:W-:Y:S02]  /*53c0*/  FMNMX3.FTZ R22, R24, R179, R114, !PT ;  /* 0x000000b318167276 */ /* 0x000fe40007810072 */
[----:B------:R-:W-:-:S02]  /*53d0*/  ISETP.GE.AND P1, PT, R20, R167, PT ;  /* 0x000000a71400720c */ /* 0x000fc40003f26270 */
[----:B------:R-:W-:Y:S02]  /*53e0*/  ISETP.GT.AND P5, PT, R117, R18, PT ;  /* 0x000000127500720c */ /* 0x000fe40003fa4270 */
[----:B------:R-:W-:Y:S02]  /*53f0*/  FSEL R8, R8, -INF , !P3 ;  /* 0xff80000008087808 */ /* 0x000fe40005800000 */
[----:B------:R-:W-:Y:S02]  /*5400*/  FSEL R39, R39, -INF , !P6 ;  /* 0xff80000027277808 */ /* 0x000fe40007000000 */
[----:B------:R-:W-:Y:S02]  /*5410*/  FSEL R170, R32, -INF , !P4 ;  /* 0xff80000020aa7808 */ /* 0x000fe40006000000 */
[----:B------:R-:W-:Y:S02]  /*5420*/  FMNMX3.FTZ R12, R12, R153, R171, !PT ;  /* 0x000000990c0c7276 */ /* 0x000fe400078100ab */
[----:B------:R-:W-:-:S02]  /*5430*/  FMNMX3.FTZ R37, R22, R113, R112, !PT ;  /* 0x0000007116257276 */ /* 0x000fc40007810070 */
[----:B------:R-:W-:Y:S02]  /*5440*/  ISETP.GE.AND P3, PT, R18, R167, PT ;  /* 0x000000a71200720c */ /* 0x000fe40003f66270 */
[----:B------:R-:W-:Y:S02]  /*5450*/  FSEL R128, R0, -INF , !P5 ;  /* 0xff80000000807808 */ /* 0x000fe40006800000 */
        /* <DEDUP_REMOVED lines=16> */
[----:B-1----:R-:W-:Y:S02]  /*5560*/  FMNMX.FTZ R0, R37, R0, !PT ;  /* 0x0000000025007209 */ /* 0x002fe40007810000 */
[----:B--2---:R-:W-:-:S03]  /*5570*/  FMNMX.FTZ R100, R8, R33, !PT ;  /* 0x0000002108647209 */ /* 0x004fc60007810000 */
[----:B---3--:R-:W-:Y:S01]  /*5580*/  FMUL.FTZ R126, R107, R0 ;  /* 0x000000006b7e7220 */ /* 0x008fe20000410000 */
[----:B------:R-:W-:Y:S01]  /*5590*/  FSETP.NEU.FTZ.AND P1, PT, R0, -INF , PT ;  /* 0xff8000000000780b */ /* 0x000fe20003f3d000 */
[----:B------:R-:W-:Y:S01]  /*55a0*/  IMAD.IADD R133, R7, 0x1, R138 ;  /* 0x0000000107857824 */ /* 0x000fe200078e028a */
[----:B------:R-:W-:Y:S01]  /*55b0*/  LDSM.16.MT88.4 R8, [R138+0xa800] ;  /* 0x00a800008a08783b */ /* 0x000fe20000004200 */
[----:B------:R-:W-:Y:S01]  /*55c0*/  FMUL.FTZ R172, R107, R100 ;  /* 0x000000646bac7220 */ /* 0x000fe20000410000 */
[----:B------:R-:W-:Y:S02]  /*55d0*/  FSEL R126, R126, RZ, P1 ;  /* 0x000000ff7e7e7208 */ /* 0x000fe40000800000 */
[----:B------:R-:W-:Y:S01]  /*55e0*/  FSETP.NEU.FTZ.AND P1, PT, R100, -INF , PT ;  /* 0xff8000006400780b */ /* 0x000fe20003f3d000 */
[----:B------:R-:W-:Y:S01]  /*55f0*/  IMAD.IADD R132, R5, 0x1, R133 ;  /* 0x0000000105847824 */ /* 0x000fe200078e0285 */
[----:B------:R-:W-:Y:S02]  /*5600*/  LDSM.16.MT88.4 R76, [R133+0x8000] ;  /* 0x00800000854c783b */ /* 0x000fe40000004200 */
        /* <DEDUP_REMOVED lines=10> */
[----:B------:R-:W1:Y:S01]  /*56b0*/  LDSM.16.MT88.4 R68, [R132+0x8000] ;  /* 0x008000008444783b */ /* 0x000e620000004200 */
[-CC-:B------:R-:W-:Y:S01]  /*56c0*/  FFMA.FTZ R32, R51, R107.reuse, -R126.reuse ;  /* 0x0000006b33207223 */ /* 0x180fe2000001087e */
[-CC-:B------:R-:W-:Y:S01]  /*56d0*/  FFMA.FTZ R27, R49, R107.reuse, -R126.reuse ;  /* 0x0000006b311b7223 */ /* 0x180fe2000001087e */
[-CC-:B------:R-:W-:Y:S01]  /*56e0*/  FFMA.FTZ R24, R45, R107.reuse, -R126.reuse ;  /* 0x0000006b2d187223 */ /* 0x180fe2000001087e */
[-C--:B------:R-:W-:Y:S01]  /*56f0*/  FFMA.FTZ R25, R25, R107.reuse, -R126 ;  /* 0x0000006b19197223 */ /* 0x080fe2000001087e */
[-CC-:B------:R-:W-:Y:S01]  /*5700*/  FFMA.FTZ R34, R17, R107.reuse, -R172.reuse ;  /* 0x0000006b11227223 */ /* 0x180fe200000108ac */
[-CC-:B------:R-:W-:Y:S01]  /*5710*/  FFMA.FTZ R26, R13, R107.reuse, -R172.reuse ;  /* 0x0000006b0d1a7223 */ /* 0x180fe200000108ac */
[----:B------:R-:W2:Y:S01]  /*5720*/  MUFU.EX2 R108, R108 ;  /* 0x0000006c006c7308 */ /* 0x000ea20000000800 */
[-C--:B------:R-:W-:Y:S01]  /*5730*/  FFMA.FTZ R33, R15, R107.reuse, -R172 ;  /* 0x0000006b0f217223 */ /* 0x080fe200000108ac */
[----:B------:R-:W-:Y:S01]  /*5740*/  IMAD.IADD R134, R5, 0x1, R138 ;  /* 0x0000000105867824 */ /* 0x000fe200078e028a */
[----:B------:R-:W-:Y:S04]  /*5750*/  LDSM.16.MT88.4 R92, [R138+0x8000] ;  /* 0x008000008a5c783b */ /* 0x000fe80000004200 */
[----:B------:R-:W-:Y:S01]  /*5760*/  LDSM.16.MT88.4 R56, [R133+0xa000] ;  /* 0x00a000008538783b */ /* 0x000fe20000004200 */
[----:B------:R-:W-:Y:S03]  /*5770*/  MUFU.EX2 R106, R106 ;  /* 0x0000006a006a7308 */ /* 0x000fe60000000800 */
[----:B------:R-:W-:Y:S05]  /*5780*/  LDSM.16.MT88.4 R28, [R138+0x8800] ;  /* 0x008800008a1c783b */ /* 0x000fea0000004200 */
[----:B------:R-:W3:Y:S08]  /*5790*/  MUFU.EX2 R103, R103 ;  /* 0x0000006700677308 */ /* 0x000ef00000000800 */
[----:B------:R-:W-:Y:S08]  /*57a0*/  MUFU.EX2 R111, R111 ;  /* 0x0000006f006f7308 */ /* 0x000ff00000000800 */
[----:B------:R-:W5:Y:S08]  /*57b0*/  MUFU.EX2 R110, R110 ;  /* 0x0000006e006e7308 */ /* 0x000f700000000800 */
[----:B------:R-:W-:Y:S08]  /*57c0*/  MUFU.EX2 R105, R105 ;  /* 0x0000006900697308 */ /* 0x000ff00000000800 */
[----:B------:R-:W4:Y:S01]  /*57d0*/  MUFU.EX2 R104, R104 ;  /* 0x0000006800687308 */ /* 0x000f220000000800 */
[----:B------:R-:W-:Y:S01]  /*57e0*/  FFMA.FTZ R35, R19, R107, -R172 ;  /* 0x0000006b13237223 */ /* 0x000fe200000108ac */
[----:B--2---:R-:W-:Y:S01]  /*57f0*/  F2FP.BF16.F32.PACK_AB R65, R108, R109 ;  /* 0x0000006d6c41723e */ /* 0x004fe200000010ff */
[----:B------:R-:W2:Y:S01]  /*5800*/  LDSM.16.MT88.4 R12, [R132+0x8800] ;  /* 0x00880000840c783b */ /* 0x000ea20000004200 */
[----:B---3--:R-:W-:-:S02]  /*5810*/  F2FP.BF16.F32.PACK_AB R67, R103, R106 ;  /* 0x0000006a6743723e */ /* 0x008fc400000010ff */
[----:B-----5:R-:W-:Y:S01]  /*5820*/  F2FP.BF16.F32.PACK_AB R64, R110, R111 ;  /* 0x0000006f6e40723e */ /* 0x020fe200000010ff */
[----:B------:R-:W3:Y:S01]  /*5830*/  LDSM.16.MT88.4 R84, [R134+0x8000] ;  /* 0x008000008654783b */ /* 0x000ee20000004200 */
[----:B------:R-:W-:Y:S03]  /*5840*/  MUFU.EX2 R32, R32 ;  /* 0x0000002000207308 */ /* 0x000fe60000000800 */
[----:B------:R-:W5:Y:S04]  /*5850*/  LDSM.16.MT88.4 R48, [R134+0xa000] ;  /* 0x00a000008630783b */ /* 0x000f680000004200 */
[----:B------:R-:W-:Y:S01]  /*5860*/  LDSM.16.MT88.4 R16, [R133+0x8800] ;  /* 0x008800008510783b */ /* 0x000fe20000004200 */
[----:B----4-:R-:W-:Y:S01]  /*5870*/  F2FP.BF16.F32.PACK_AB R66, R104, R105 ;  /* 0x000000696842723e */ /* 0x010fe200000010ff */
[----:B------:R-:W4:Y:S02]  /*5880*/  MUFU.EX2 R27, R27 ;  /* 0x0000001b001b7308 */ /* 0x000f240000000800 */
[----:B------:R-:W-:Y:S06]  /*5890*/  LDSM.16.MT88.4 R20, [R134+0x8800] ;  /* 0x008800008614783b */ /* 0x000fec0000004200 */
[----:B------:R-:W-:Y:S01]  /*58a0*/  MUFU.EX2 R24, R24 ;  /* 0x0000001800187308 */ /* 0x000fe20000000800 */
[C---:B------:R-:W-:Y:S07]  /*58b0*/  HMMA.16816.F32.BF16 R36, R64.reuse, R40, RZ ;  /* 0x000000284024723c */ /* 0x040fee00000418ff */
[----:B------:R-:W1:Y:S01]  /*58c0*/  MUFU.EX2 R25, R25 ;  /* 0x0000001900197308 */ /* 0x000e620000000800 */
[----:B------:R-:W-:Y:S07]  /*58d0*/  HMMA.16816.F32.BF16 R40, R64, R42, RZ ;  /* 0x0000002a4028723c */ /* 0x000fee00000418ff */
[----:B------:R-:W-:Y:S08]  /*58e0*/  MUFU.EX2 R35, R35 ;  /* 0x0000002300237308 */ /* 0x000ff00000000800 */
[----:B------:R-:W2:Y:S08]  /*58f0*/  MUFU.EX2 R34, R34 ;  /* 0x0000002200227308 */ /* 0x000eb00000000800 */
[----:B------:R-:W-:Y:S08]  /*5900*/  MUFU.EX2 R26, R26 ;  /* 0x0000001a001a7308 */ /* 0x000ff00000000800 */
[----:B------:R-:W3:Y:S01]  /*5910*/  MUFU.EX2 R33, R33 ;  /* 0x0000002100217308 */ /* 0x000ee20000000800 */
[----:B----4-:R-:W-:-:S02]  /*5920*/  F2FP.BF16.F32.PACK_AB R5, R27, R32 ;  /* 0x000000201b05723e */ /* 0x010fc400000010ff */
[----:B-1----:R-:W-:Y:S02]  /*5930*/  F2FP.BF16.F32.PACK_AB R7, R25, R24 ;  /* 0x000000181907723e */ /* 0x002fe400000010ff */
[----:B--2---:R-:W-:Y:S02]  /*5940*/  F2FP.BF16.F32.PACK_AB R4, R34, R35 ;  /* 0x000000232204723e */ /* 0x004fe400000010ff */
[----:B---3--:R-:W-:Y:S01]  /*5950*/  F2FP.BF16.F32.PACK_AB R6, R33, R26 ;  /* 0x0000001a2106723e */ /* 0x008fe200000010ff */
[----:B------:R-:W-:Y:S08]  /*5960*/  HMMA.16816.F32.BF16 R72, R64, R68, RZ ;  /* 0x000000444048723c */ /* 0x000ff000000418ff */
[C---:B------:R-:W-:Y:S08]  /*5970*/  HMMA.16816.F32.BF16 R36, R4.reuse, R8, R36 ;  /* 0x000000080424723c */ /* 0x040ff00000041824 */
[----:B------:R-:W-:Y:S01]  /*5980*/  HMMA.16816.F32.BF16 R40, R4, R10, R40 ;  /* 0x0000000a0428723c */ /* 0x000fe20000041828 */
[----:B------:R-:W1:Y:S07]  /*5990*/  LDSM.16.MT88.4 R8, [R132+0xa000] ;  /* 0x00a000008408783b */ /* 0x000e6e0000004200 */
[----:B------:R-:W-:Y:S08]  /*59a0*/  HMMA.16816.F32.BF16 R68, R64, R70, RZ ;  /* 0x000000464044723c */ /* 0x000ff000000418ff */
[----:B------:R-:W-:-:S12]  /*59b0*/  HMMA.16816.F32.BF16 R72, R4, R12, R72 ;  /* 0x0000000c0448723c */ /* 0x000fd80000041848 */
[----:B------:R-:W-:Y:S01]  /*59c0*/  HMMA.16816.F32.BF16 R68, R4, R14, R68 ;  /* 0x0000000e0444723c */ /* 0x000fe20000041844 */
[----:B------:R-:W2:Y:S07]  /*59d0*/  LDSM.16.MT88.4 R12, [R133+0xa800] ;  /* 0x00a80000850c783b */ /* 0x000eae0000004200 */
        /* <DEDUP_REMOVED lines=10> */
[C---:B-1----:R-:W-:Y:S08]  /*5a80*/  HMMA.16816.F32.BF16 R60, R64.reuse, R8, RZ ;  /* 0x00000008403c723c */ /* 0x042ff000000418ff */
[----:B------:R-:W-:Y:S01]  /*5a90*/  HMMA.16816.F32.BF16 R64, R64, R10, RZ ;  /* 0x0000000a4040723c */ /* 0x000fe200000418ff */
        /* <DEDUP_REMOVED lines=9> */
[----:B------:R-:W-:-:S06]  /*5b30*/  FFMA.FTZ R28, R175, R107, -R126 ;  /* 0x0000006baf1c7223 */ /* 0x000fcc000001087e */
[----:B------:R-:W-:Y:S01]  /*5b40*/  HMMA.16816.F32.BF16 R92, R4, R30, R92 ;  /* 0x0000001e045c723c */ /* 0x000fe2000004185c */
[-CC-:B------:R-:W-:Y:S01]  /*5b50*/  FFMA.FTZ R31, R131, R107.reuse, -R172.reuse ;  /* 0x0000006b831f7223 */ /* 0x180fe200000108ac */
[----:B------:R-:W-:-:S06]  /*5b60*/  FFMA.FTZ R30, R153, R107, -R172 ;  /* 0x0000006b991e7223 */ /* 0x000fcc00000108ac */
[----:B------:R-:W-:Y:S01]  /*5b70*/  HMMA.16816.F32.BF16 R88, R4, R20, R88 ;  /* 0x000000140458723c */ /* 0x000fe20000041858 */
[-CC-:B------:R-:W-:Y:S01]  /*5b80*/  FFMA.FTZ R21, R177, R107.reuse, -R126.reuse ;  /* 0x0000006bb1157223 */ /* 0x180fe2000001087e */
[----:B------:R-:W-:-:S06]  /*5b90*/  FFMA.FTZ R20, R179, R107, -R126 ;  /* 0x0000006bb3147223 */ /* 0x000fcc000001087e */
[C---:B------:R-:W-:Y:S01]  /*5ba0*/  HMMA.16816.F32.BF16 R84, R4.reuse, R22, R84 ;  /* 0x000000160454723c */ /* 0x040fe20000041854 */
[-CC-:B------:R-:W-:Y:S01]  /*5bb0*/  FFMA.FTZ R23, R171, R107.reuse, -R172.reuse ;  /* 0x0000006bab177223 */ /* 0x180fe200000108ac */
[----:B------:R-:W-:Y:S01]  /*5bc0*/  FFMA.FTZ R22, R129, R107, -R172 ;  /* 0x0000006b81167223 */ /* 0x000fe200000108ac */
[----:B------:R-:W-:Y:S05]  /*5bd0*/  MUFU.EX2 R29, R29 ;  /* 0x0000001d001d7308 */ /* 0x000fea0000000800 */
[C---:B-1----:R-:W-:Y:S03]  /*5be0*/  HMMA.16816.F32.BF16 R60, R4.reuse, R8, R60 ;  /* 0x00000008043c723c */ /* 0x042fe6000004183c */
[----:B------:R-:W1:Y:S05]  /*5bf0*/  MUFU.EX2 R28, R28 ;  /* 0x0000001c001c7308 */ /* 0x000e6a0000000800 */
        /* <DEDUP_REMOVED lines=8> */
[C---:B---3--:R-:W-:Y:S08]  /*5c80*/  HMMA.16816.F32.BF16 R44, R4.reuse, R16, R44 ;  /* 0x00000010042c723c */ /* 0x048ff0000004182c */
[----:B------:R-:W-:Y:S01]  /*5c90*/  HMMA.16816.F32.BF16 R48, R4, R18, R48 ;  /* 0x000000120430723c */ /* 0x000fe20000041830 */
[----:B-1----:R-:W-:Y:S01]  /*5ca0*/  F2FP.BF16.F32.PACK_AB R5, R28, R29 ;  /* 0x0000001d1c05723e */ /* 0x002fe200000010ff */
[--C-:B------:R-:W-:Y:S01]  /*5cb0*/  FFMA.FTZ R114, R114, R107, -R126.reuse ;  /* 0x0000006b72727223 */ /* 0x100fe2000001087e */
[----:B-----5:R-:W-:Y:S01]  /*5cc0*/  F2FP.BF16.F32.PACK_AB R7, R20, R21 ;  /* 0x000000151407723e */ /* 0x020fe200000010ff */
[--C-:B------:R-:W-:Y:S01]  /*5cd0*/  FFMA.FTZ R113, R113, R107, -R126.reuse ;  /* 0x0000006b71717223 */ /* 0x100fe2000001087e */
[----:B--2---:R-:W-:Y:S01]  /*5ce0*/  F2FP.BF16.F32.PACK_AB R4, R30, R31 ;  /* 0x0000001f1e04723e */ /* 0x004fe200000010ff */
[-CC-:B------:R-:W-:Y:S01]  /*5cf0*/  FFMA.FTZ R112, R112, R107.reuse, -R126.reuse ;  /* 0x0000006b70707223 */ /* 0x180fe2000001087e */
[----:B------:R-:W-:Y:S01]  /*5d00*/  FFMA.FTZ R129, R122, R107, -R126 ;  /* 0x0000006b7a817223 */ /* 0x000fe2000001087e */
[----:B----4-:R-:W-:Y:S01]  /*5d10*/  F2FP.BF16.F32.PACK_AB R6, R22, R23 ;  /* 0x000000171606723e */ /* 0x010fe200000010ff */
[-CC-:B------:R-:W-:Y:S01]  /*5d20*/  FFMA.FTZ R115, R115, R107.reuse, -R172.reuse ;  /* 0x0000006b73737223 */ /* 0x180fe200000108ac */
[-CC-:B------:R-:W-:Y:S01]  /*5d30*/  FFMA.FTZ R177, R128, R107.reuse, -R172.reuse ;  /* 0x0000006b80b17223 */ /* 0x180fe200000108ac */
[----:B------:R-:W-:Y:S04]  /*5d40*/  LDSM.16.MT88.4 R16, [R133+0x9800] ;  /* 0x009800008510783b */ /* 0x000fe80000004200 */
[C---:B------:R-:W-:Y:S08]  /*5d50*/  HMMA.16816.F32.BF16 R96, R4.reuse, R12, R96 ;  /* 0x0000000c0460723c */ /* 0x040ff00000041860 */
        /* <DEDUP_REMOVED lines=16> */
[----:B------:R-:W2:Y:S01]  /*5e60*/  LDSM.16.MT88.4 R8, [R132+0xb000] ;  /* 0x00b000008408783b */ /* 0x000ea20000004200 */
[-CC-:B------:R-:W-:Y:S01]  /*5e70*/  FFMA.FTZ R122, R170, R107.reuse, -R172.reuse ;  /* 0x0000006baa7a7223 */ /* 0x180fe200000108ac */
[----:B------:R-:W-:Y:S01]  /*5e80*/  FFMA.FTZ R126, R130, R107, -R172 ;  /* 0x0000006b827e7223 */ /* 0x000fe200000108ac */
[----:B------:R-:W-:Y:S04]  /*5e90*/  MUFU.EX2 R114, R114 ;  /* 0x0000007200727308 */ /* 0x000fe80000000800 */
[C---:B-1----:R-:W-:Y:S08]  /*5ea0*/  HMMA.16816.F32.BF16 R52, R4.reuse, R12, R52 ;  /* 0x0000000c0434723c */ /* 0x042ff00000041834 */
[C---:B------:R-:W-:Y:S01]  /*5eb0*/  HMMA.16816.F32.BF16 R56, R4.reuse, R14, R56 ;  /* 0x0000000e0438723c */ /* 0x040fe20000041838 */
[----:B------:R-:W1:Y:S01]  /*5ec0*/  LDSM.16.MT88.4 R12, [R138+0x9800] ;  /* 0x009800008a0c783b */ /* 0x000e620000004200 */
[----:B------:R-:W3:Y:S06]  /*5ed0*/  MUFU.EX2 R113, R113 ;  /* 0x0000007100717308 */ /* 0x000eec0000000800 */
[C---:B--2---:R-:W-:Y:S02]  /*5ee0*/  HMMA.16816.F32.BF16 R60, R4.reuse, R8, R60 ;  /* 0x00000008043c723c */ /* 0x044fe4000004183c */
[----:B------:R-:W-:Y:S06]  /*5ef0*/  MUFU.EX2 R112, R112 ;  /* 0x0000007000707308 */ /* 0x000fec0000000800 */
[----:B------:R-:W-:Y:S01]  /*5f00*/  HMMA.16816.F32.BF16 R64, R4, R10, R64 ;  /* 0x0000000a0440723c */ /* 0x000fe20000041840 */
[----:B------:R-:W2:Y:S01]  /*5f10*/  LDSM.16.MT88.4 R8, [R134+0x9800] ;  /* 0x009800008608783b */ /* 0x000ea20000004200 */
[----:B------:R-:W4:Y:S08]  /*5f20*/  MUFU.EX2 R129, R129 ;  /* 0x0000008100817308 */ /* 0x000f300000000800 */
[----:B------:R-:W-:Y:S08]  /*5f30*/  MUFU.EX2 R122, R122 ;  /* 0x0000007a007a7308 */ /* 0x000ff00000000800 */
[----:B------:R-:W5:Y:S08]  /*5f40*/  MUFU.EX2 R115, R115 ;  /* 0x0000007300737308 */ /* 0x000f700000000800 */
[----:B------:R-:W-:Y:S08]  /*5f50*/  MUFU.EX2 R126, R126 ;  /* 0x0000007e007e7308 */ /* 0x000ff00000000800 */
[----:B------:R-:W1:Y:S01]  /*5f60*/  MUFU.EX2 R177, R177 ;  /* 0x000000b100b17308 */ /* 0x000e620000000800 */
[----:B---3--:R-:W-:-:S02]  /*5f70*/  F2FP.BF16.F32.PACK_AB R5, R113, R114 ;  /* 0x000000727105723e */ /* 0x008fc400000010ff */
[----:B----4-:R-:W-:Y:S02]  /*5f80*/  F2FP.BF16.F32.PACK_AB R7, R129, R112 ;  /* 0x000000708107723e */ /* 0x010fe400000010ff */
[----:B-----5:R-:W-:Y:S02]  /*5f90*/  F2FP.BF16.F32.PACK_AB R4, R115, R122 ;  /* 0x0000007a7304723e */ /* 0x020fe400000010ff */
        /* <DEDUP_REMOVED lines=13> */
[----:B------:R-:W-:-:S06]  /*6070*/  FADD.FTZ R109, R109, R108 ;  /* 0x0000006c6d6d7221 */ /* 0x000fcc0000010000 */
[----:B--2---:R-:W-:Y:S01]  /*6080*/  HMMA.16816.F32.BF16 R36, R4, R8, R36 ;  /* 0x000000080424723c */ /* 0x004fe20000041824 */
[----:B------:R-:W-:-:S07]  /*6090*/  FADD.FTZ R110, R111, R110 ;  /* 0x0000006e6f6e7221 */ /* 0x000fce0000010000 */
        /* <DEDUP_REMOVED lines=23> */
[----:B------:R-:W-:Y:S01]  /*6210*/  FADD.FTZ R13, R22, R13 ;  /* 0x0000000d160d7221 */ /* 0x000fe20000010000 */
[----:B------:R-:W-:Y:S01]  /*6220*/  ISETP.GT.U32.AND P1, PT, R127, R150, PT ;  /* 0x000000967f00720c */ /* 0x000fe20003f24070 */
[----:B------:R-:W-:-:S02]  /*6230*/  FADD.FTZ R9, R20, R9 ;  /* 0x0000000914097221 */ /* 0x000fc40000010000 */
[----:B------:R-:W-:Y:S02]  /*6240*/  FADD.FTZ R122, R122, R13 ;  /* 0x0000000d7a7a7221 */ /* 0x000fe40000010000 */
[----:B------:R-:W-:Y:S02]  /*6250*/  FADD.FTZ R114, R114, R9 ;  /* 0x0000000972727221 */ /* 0x000fe40000010000 */
[----:B------:R-:W-:Y:S02]  /*6260*/  FADD.FTZ R115, R115, R122 ;  /* 0x0000007a73737221 */ /* 0x000fe40000010000 */
[----:B------:R-:W-:Y:S02]  /*6270*/  FADD.FTZ R113, R113, R114 ;  /* 0x0000007271717221 */ /* 0x000fe40000010000 */
[----:B------:R-:W-:Y:S01]  /*6280*/  FADD.FTZ R126, R126, R115 ;  /* 0x000000737e7e7221 */ /* 0x000fe20000010000 */
[----:B------:R-:W-:Y:S01]  /*6290*/  HMMA.16816.F32.BF16 R48, R4, R18, R48 ;  /* 0x000000120430723c */ /* 0x000fe20000041830 */
[----:B------:R-:W-:Y:S01]  /*62a0*/  BSSY B2, `(.L_x_13072) ;  /* 0x00003cc000027945 */ /* 0x000fe20003800000 */
[----:B------:R-:W-:Y:S01]  /*62b0*/  FADD.FTZ R112, R112, R113 ;  /* 0x0000007170707221 */ /* 0x000fe20000010000 */
[----:B------:R-:W-:-:S05]  /*62c0*/  FADD.FTZ R177, R177, R126 ;  /* 0x0000007eb1b17221 */ /* 0x000fca0000010000 */
[----:B------:R-:W-:Y:S01]  /*62d0*/  HMMA.16816.F32.BF16 R56, R4, R14, R56 ;  /* 0x0000000e0438723c */ /* 0x000fe20000041838 */
[----:B------:R-:W-:-:S07]  /*62e0*/  FADD.FTZ R176, R129, R112 ;  /* 0x0000007081b07221 */ /* 0x000fce0000010000 */
        /* <DEDUP_REMOVED lines=72> */
.L_x_13075:
        /* <DEDUP_REMOVED lines=8> */
.L_x_13076:
[----:B------:R-:W-:Y:S05]  /*67f0*/  BSYNC.RECONVERGENT B0 ;  /* 0x0000000000007941 */ /* 0x000fea0003800200 */
.L_x_13074:
[-C--:B------:R-:W-:Y:S01]  /*6800*/  ISETP.GE.AND P2, PT, R164, R160.reuse, PT ;  /* 0x000000a0a400720c */ /* 0x080fe20003f46270 */
[----:B------:R-:W-:Y:S01]  /*6810*/  IMAD.SHL.U32 R4, R146, 0x20, RZ ;  /* 0x0000002092047824 */ /* 0x000fe200078e00ff */
[----:B------:R-:W-:Y:S01]  /*6820*/  ISETP.GE.AND P1, PT, R149, R160, PT ;  /* 0x000000a09500720c */ /* 0x000fe20003f26270 */
[----:B------:R-:W-:Y:S01]  /*6830*/  IMAD.IADD R103, R120, 0x1, R123 ;  /* 0x0000000178677824 */ /* 0x000fe200078e027b */
[C---:B------:R-:W-:Y:S01]  /*6840*/  LEA R6, P3, R146.reuse, R154, 0x5 ;  /* 0x0000009a92067211 */ /* 0x040fe200078628ff */
[----:B------:R-:W-:Y:S01]  /*6850*/  BSSY.RECONVERGENT B1, `(.L_x_13077) ;  /* 0x0000231000017945 */ /* 0x000fe20003800200 */
        /* <DEDUP_REMOVED lines=47> */
[----:B------:R-:W1:Y:S04]  /*6b50*/  LDSM.16.M88.4 R28, [R142+0x4000] ;  /* 0x004000008e1c783b */ /* 0x000e680000000200 */
[----:B------:R-:W3:Y:S04]  /*6b60*/  LDSM.16.M88.4 R20, [R142+0x4800] ;  /* 0x004800008e14783b */ /* 0x000ee80000000200 */
[----:B------:R-:W-:Y:S04]  /*6b70*/  LDSM.16.M88.4 R104, [R141] ;  /* 0x000000008d68783b */ /* 0x000fe80000000200 */
[----:B------:R-:W4:Y:S04]  /*6b80*/  LDSM.16.M88.4 R16, [R137+0x4000] ;  /* 0x004000008910783b */ /* 0x000f280000000200 */
[----:B------:R-:W5:Y:S04]  /*6b90*/  LDSM.16.M88.4 R12, [R142+0x5000] ;  /* 0x005000008e0c783b */ /* 0x000f680000000200 */
[----:B--2---:R-:W2:Y:S04]  /*6ba0*/  LDSM.16.M88.4 R8, [R137+0x4800] ;  /* 0x004800008908783b */ /* 0x004ea80000000200 */
[----:B------:R-:W2:Y:S04]  /*6bb0*/  LDSM.16.M88.4 R108, [R142+0x5800] ;  /* 0x005800008e6c783b */ /* 0x000ea80000000200 */
[----:B------:R-:W2:Y:S04]  /*6bc0*/  LDSM.16.M88.4 R112, [R137+0x5000] ;  /* 0x005000008970783b */ /* 0x000ea80000000200 */
[----:B------:R-:W0:Y:S01]  /*6bd0*/  LDGDEPBAR ;  /* 0x00000000000079af */ /* 0x000e220000000000 */
[C---:B-1----:R-:W-:Y:S08]  /*6be0*/  HMMA.16816.F32.BF16 R32, R4.reuse, R28, RZ ;  /* 0x0000001c0420723c */ /* 0x042ff000000418ff */
[C---:B------:R-:W-:Y:S08]  /*6bf0*/  HMMA.16816.F32.BF16 R28, R4.reuse, R30, RZ ;  /* 0x0000001e041c723c */ /* 0x040ff000000418ff */
[C---:B---3--:R-:W-:Y:S08]  /*6c00*/  HMMA.16816.F32.BF16 R24, R4.reuse, R20, RZ ;  /* 0x000000140418723c */ /* 0x048ff000000418ff */
[----:B------:R-:W-:Y:S08]  /*6c10*/  HMMA.16816.F32.BF16 R20, R4, R22, RZ ;  /* 0x000000160414723c */ /* 0x000ff000000418ff */
[C---:B----4-:R-:W-:Y:S08]  /*6c20*/  HMMA.16816.F32.BF16 R32, R104.reuse, R16, R32 ;  /* 0x000000106820723c */ /* 0x050ff00000041820 */
[----:B------:R-:W-:Y:S08]  /*6c30*/  HMMA.16816.F32.BF16 R28, R104, R18, R28 ;  /* 0x00000012681c723c */ /* 0x000ff0000004181c */
[----:B-----5:R-:W-:Y:S08]  /*6c40*/  HMMA.16816.F32.BF16 R16, R4, R12, RZ ;  /* 0x0000000c0410723c */ /* 0x020ff000000418ff */
[C---:B--2---:R-:W-:Y:S08]  /*6c50*/  HMMA.16816.F32.BF16 R24, R104.reuse, R8, R24 ;  /* 0x000000086818723c */ /* 0x044ff00000041818 */
[----:B------:R-:W-:Y:S08]  /*6c60*/  HMMA.16816.F32.BF16 R20, R104, R10, R20 ;  /* 0x0000000a6814723c */ /* 0x000ff00000041814 */
[C---:B------:R-:W-:Y:S08]  /*6c70*/  HMMA.16816.F32.BF16 R12, R4.reuse, R14, RZ ;  /* 0x0000000e040c723c */ /* 0x040ff000000418ff */
[C---:B------:R-:W-:Y:S08]  /*6c80*/  HMMA.16816.F32.BF16 R8, R4.reuse, R108, RZ ;  /* 0x0000006c0408723c */ /* 0x040ff000000418ff */
[----:B------:R-:W-:Y:S01]  /*6c90*/  HMMA.16816.F32.BF16 R4, R4, R110, RZ ;  /* 0x0000006e0404723c */ /* 0x000fe200000418ff */
[----:B------:R-:W1:Y:S07]  /*6ca0*/  LDSM.16.M88.4 R108, [R137+0x5800] ;  /* 0x00580000896c783b */ /* 0x000e6e0000000200 */
[C---:B------:R-:W-:Y:S08]  /*6cb0*/  HMMA.16816.F32.BF16 R16, R104.reuse, R112, R16 ;  /* 0x000000706810723c */ /* 0x040ff00000041810 */
[C---:B------:R-:W-:Y:S01]  /*6cc0*/  HMMA.16816.F32.BF16 R12, R104.reuse, R114, R12 ;  /* 0x00000072680c723c */ /* 0x040fe2000004180c */
[----:B------:R-:W-:Y:S07]  /*6cd0*/  LDSM.16.M88.4 R112, [R136+0x4000] ;  /* 0x004000008870783b */ /* 0x000fee0000000200 */
[C---:B-1----:R-:W-:Y:S08]  /*6ce0*/  HMMA.16816.F32.BF16 R8, R104.reuse, R108, R8 ;  /* 0x0000006c6808723c */ /* 0x042ff00000041808 */
        /* <DEDUP_REMOVED lines=75> */
[----:B-1----:R-:W-:Y:S01]  /*71a0*/  HMMA.16816.F32.BF16 R8, R112, R104, R8 ;  /* 0x000000687008723c */ /* 0x002fe20000041808 */
[----:B------:R-:W-:-:S04]  /*71b0*/  VIADD R105, R121, 0xffffffff ;  /* 0xffffffff79697836 */ /* 0x000fc80000000000 */
[----:B------:R-:W-:-:S03]  /*71c0*/  IMAD.SHL.U32 R105, R105, 0x40, RZ ;  /* 0x0000004069697824 */ /* 0x000fc600078e00ff */
[C---:B------:R-:W-:Y:S01]  /*71d0*/  HMMA.16816.F32.BF16 R4, R112.reuse, R106, R4 ;  /* 0x0000006a7004723c */ /* 0x040fe20000041804 */
[----:B------:R-:W-:Y:S02]  /*71e0*/  IMAD.IADD R104, R105, 0x1, R116 ;  /* 0x0000000169687824 */ /* 0x000fe400078e0274 */
[----:B------:R-:W-:Y:S02]  /*71f0*/  IMAD.IADD R106, R118, 0x1, R103 ;  /* 0x00000001766a7824 */ /* 0x000fe400078e0267 */
[----:B------:R-:W-:Y:S02]  /*7200*/  IMAD.IADD R181, R104, 0x1, R119 ;  /* 0x0000000168b57824 */ /* 0x000fe400078e0277 */
[----:B------:R-:W-:Y:S01]  /*7210*/  VIADD R104, R106, 0x8 ;  /* 0x000000086a687836 */ /* 0x000fe20000000000 */
[----:B--2---:R-:W-:Y:S01]  /*7220*/  HMMA.16816.F32.BF16 R16, R112, R108, R16 ;  /* 0x0000006c7010723c */ /* 0x004fe20000041810 */
[----:B------:R-:W-:Y:S01]  /*7230*/  VIADD R108, R102, 0xffffffc0 ;  /* 0xffffffc0666c7836 */ /* 0x000fe20000000000 */
[----:B------:R-:W-:-:S02]  /*7240*/  IADD3 R109, PT, PT, R106, 0x40, -R181 ;  /* 0x000000406a6d7810 */ /* 0x000fc40007ffe8b5 */
[--C-:B------:R-:W-:Y:S02]  /*7250*/  IADD3 R103, PT, PT, R104, 0x40, -R181.reuse ;  /* 0x0000004068677810 */ /* 0x100fe40007ffe8b5 */
[----:B------:R-:W-:Y:S02]  /*7260*/  IABS R109, R109 ;  /* 0x0000006d006d7213 */ /* 0x000fe40000000000 */
[----:B------:R-:W-:Y:S01]  /*7270*/  IABS R103, R103 ;  /* 0x0000006700677213 */ /* 0x000fe20000000000 */
[----:B------:R-:W-:Y:S01]  /*7280*/  HMMA.16816.F32.BF16 R12, R112, R110, R12 ;  /* 0x0000006e700c723c */ /* 0x000fe2000004180c */
[----:B------:R-:W-:Y:S02]  /*7290*/  I2FP.F32.S32 R109, R109 ;  /* 0x0000006d006d7245 */ /* 0x000fe40000201400 */
[----:B------:R-:W-:Y:S02]  /*72a0*/  I2FP.F32.S32 R103, R103 ;  /* 0x0000006700677245 */ /* 0x000fe40000201400 */
[--C-:B------:R-:W-:Y:S01]  /*72b0*/  IADD3 R175, PT, PT, R106, 0x38, -R181.reuse ;  /* 0x000000386aaf7810 */ /* 0x100fe20007ffe8b5 */
[C---:B------:R-:W-:Y:S01]  /*72c0*/  FFMA.FTZ R109, -R159.reuse, R109, R32 ;  /* 0x0000006d9f6d7223 */ /* 0x040fe20000010120 */
[--C-:B------:R-:W-:Y:S01]  /*72d0*/  IADD3 R32, PT, PT, R104, 0x3f, -R181.reuse ;  /* 0x0000003f68207810 */ /* 0x100fe20007ffe8b5 */
[----:B------:R-:W-:Y:S01]  /*72e0*/  FFMA.FTZ R103, -R159, R103, R34 ;  /* 0x000000679f677223 */ /* 0x000fe20000010122 */
[----:B------:R-:W-:-:S02]  /*72f0*/  IADD3 R34, PT, PT, R106, 0x3f, -R181 ;  /* 0x0000003f6a227810 */ /* 0x000fc40007ffe8b5 */
[----:B------:R-:W-:Y:S02]  /*7300*/  IABS R32, R32 ;  /* 0x0000002000207213 */ /* 0x000fe40000000000 */
[----:B------:R-:W-:Y:S02]  /*7310*/  IABS R34, R34 ;  /* 0x0000002200227213 */ /* 0x000fe40000000000 */
[----:B------:R-:W-:Y:S02]  /*7320*/  I2FP.F32.S32 R32, R32 ;  /* 0x0000002000207245 */ /* 0x000fe40000201400 */
[----:B------:R-:W-:Y:S02]  /*7330*/  I2FP.F32.S32 R34, R34 ;  /* 0x0000002200227245 */ /* 0x000fe40000201400 */
[-C--:B------:R-:W-:Y:S02]  /*7340*/  ISETP.GT.AND P3, PT, R101, R108.reuse, PT ;  /* 0x0000006c6500720c */ /* 0x080fe40003f64270 */
[----:B------:R-:W-:Y:S01]  /*7350*/  ISETP.GT.AND P4, PT, R117, R108, PT ;  /* 0x0000006c7500720c */ /* 0x000fe20003f84270 */
[C---:B------:R-:W-:Y:S01]  /*7360*/  FFMA.FTZ R107, -R159.reuse, R34, R33 ;  /* 0x000000229f6b7223 */ /* 0x040fe20000010121 */
[----:B------:R-:W-:Y:S01]  /*7370*/  FFMA.FTZ R33, -R159, R32, R35 ;  /* 0x000000209f217223 */ /* 0x000fe20000010123 */
[----:B------:R-:W-:Y:S01]  /*7380*/  IADD3 R35, PT, PT, R104, 0x38, -R181 ;  /* 0x0000003868237810 */ /* 0x000fe20007ffe8b5 */
[----:B------:R-:W-:Y:S01]  /*7390*/  VIADD R32, R102, 0xffffffc8 ;  /* 0xffffffc866207836 */ /* 0x000fe20000000000 */
[----:B------:R-:W-:-:S02]  /*73a0*/  ISETP.GE.AND P6, PT, R108, R167, PT ;  /* 0x000000a76c00720c */ /* 0x000fc40003fc6270 */
[----:B------:R-:W-:Y:S02]  /*73b0*/  IABS R35, R35 ;  /* 0x0000002300237213 */ /* 0x000fe40000000000 */
[----:B------:R-:W-:Y:S01]  /*73c0*/  ISETP.GE.AND P5, PT, R108, R166, PT ;  /* 0x000000a66c00720c */ /* 0x000fe20003fa6270 */
[----:B------:R-:W-:Y:S01]  /*73d0*/  VIADD R108, R102, 0xffffffc1 ;  /* 0xffffffc1666c7836 */ /* 0x000fe20000000000 */
[----:B------:R-:W-:Y:S02]  /*73e0*/  IABS R175, R175 ;  /* 0x000000af00af7213 */ /* 0x000fe40000000000 */
[----:B------:R-:W-:Y:S02]  /*73f0*/  FSEL R103, R103, -INF , !P3 ;  /* 0xff80000067677808 */ /* 0x000fe40005800000 */
[----:B------:R-:W-:Y:S02]  /*7400*/  I2FP.F32.S32 R35, R35 ;  /* 0x0000002300237245 */ /* 0x000fe40000201400 */
[----:B------:R-:W-:-:S02]  /*7410*/  I2FP.F32.S32 R175, R175 ;  /* 0x000000af00af7245 */ /* 0x000fc40000201400 */
[----:B------:R-:W-:Y:S01]  /*7420*/  FSEL R103, R103, -INF , !P5 ;  /* 0xff80000067677808 */ /* 0x000fe20006800000 */
[----:B------:R-:W-:Y:S01]  /*7430*/  FFMA.FTZ R35, -R159, R35, R30 ;  /* 0x000000239f237223 */ /* 0x000fe2000001011e */
[-C--:B------:R-:W-:Y:S01]  /*7440*/  ISETP.GT.AND P5, PT, R101, R108.reuse, PT ;  /* 0x0000006c6500720c */ /* 0x080fe20003fa4270 */
[----:B------:R-:W-:Y:S01]  /*7450*/  FFMA.FTZ R175, -R159, R175, R28 ;  /* 0x000000af9faf7223 */ /* 0x000fe2000001011c */
[----:B------:R-:W-:Y:S02]  /*7460*/  FSEL R109, R109, -INF , !P4 ;  /* 0xff8000006d6d7808 */ /* 0x000fe40006000000 */
[----:B------:R-:W-:Y:S02]  /*7470*/  ISETP.GT.AND P4, PT, R117, R108, PT ;  /* 0x0000006c7500720c */ /* 0x000fe40003f84270 */
[----:B------:R-:W-:Y:S02]  /*7480*/  IADD3 R30, PT, PT, R106, 0x37, -R181 ;  /* 0x000000376a1e7810 */ /* 0x000fe40007ffe8b5 */
[----:B------:R-:W-:-:S02]  /*7490*/  ISETP.GE.AND P3, PT, R108, R166, PT ;  /* 0x000000a66c00720c */ /* 0x000fc40003f66270 */
[----:B------:R-:W-:Y:S02]  /*74a0*/  FSEL R33, R33, -INF , !P5 ;  /* 0xff80000021217808 */ /* 0x000fe40006800000 */
[----:B------:R-:W-:Y:S02]  /*74b0*/  IADD3 R28, PT, PT, R104, 0x37, -R181 ;  /* 0x00000037681c7810 */ /* 0x000fe40007ffe8b5 */
[----:B------:R-:W-:Y:S02]  /*74c0*/  FSEL R109, R109, -INF , !P6 ;  /* 0xff8000006d6d7808 */ /* 0x000fe40007000000 */
[----:B------:R-:W-:Y:S02]  /*74d0*/  ISETP.GE.AND P6, PT, R108, R167, PT ;  /* 0x000000a76c00720c */ /* 0x000fe40003fc6270 */
[----:B------:R-:W-:Y:S02]  /*74e0*/  FSEL R107, R107, -INF , !P4 ;  /* 0xff8000006b6b7808 */ /* 0x000fe40006000000 */
[----:B------:R-:W-:-:S02]  /*74f0*/  IABS R30, R30 ;  /* 0x0000001e001e7213 */ /* 0x000fc40000000000 */
[----:B------:R-:W-:Y:S02]  /*7500*/  FSEL R33, R33, -INF , !P3 ;  /* 0xff80000021217808 */ /* 0x000fe40005800000 */
[----:B------:R-:W-:Y:S02]  /*7510*/  IABS R28, R28 ;  /* 0x0000001c001c7213 */ /* 0x000fe40000000000 */
[----:B------:R-:W-:Y:S02]  /*7520*/  IADD3 R115, PT, PT, R106, 0x30, -R181 ;  /* 0x000000306a737810 */ /* 0x000fe40007ffe8b5 */
[----:B------:R-:W-:Y:S02]  /*7530*/  ISETP.GT.AND P3, PT, R101, R32, PT ;  /* 0x000000206500720c */ /* 0x000fe40003f64270 */
[----:B------:R-:W-:Y:S02]  /*7540*/  FSEL R107, R107, -INF , !P6 ;  /* 0xff8000006b6b7808 */ /* 0x000fe40007000000 */
[----:B------:R-:W-:-:S02]  /*7550*/  I2FP.F32.S32 R30, R30 ;  /* 0x0000001e001e7245 */ /* 0x000fc40000201400 */
[----:B------:R-:W-:Y:S02]  /*7560*/  IADD3 R113, PT, PT, R104, 0x30, -R181 ;  /* 0x0000003068717810 */ /* 0x000fe40007ffe8b5 */
[----:B------:R-:W-:Y:S01]  /*7570*/  ISETP.GT.AND P4, PT, R117, R32, PT ;  /* 0x000000207500720c */ /* 0x000fe20003f84270 */
[----:B------:R-:W-:Y:S01]  /*7580*/  FFMA.FTZ R30, -R159, R30, R29 ;  /* 0x0000001e9f1e7223 */ /* 0x000fe2000001011d */
[C---:B------:R-:W-:Y:S02]  /*7590*/  ISETP.GE.AND P6, PT, R32.reuse, R167, PT ;  /* 0x000000a72000720c */ /* 0x040fe40003fc6270 */
[----:B------:R-:W-:Y:S01]  /*75a0*/  ISETP.GE.AND P5, PT, R32, R166, PT ;  /* 0x000000a62000720c */ /* 0x000fe20003fa6270 */
[----:B------:R-:W-:Y:S01]  /*75b0*/  VIADD R32, R102, 0xffffffc9 ;  /* 0xffffffc966207836 */ /* 0x000fe20000000000 */
[----:B------:R-:W-:Y:S02]  /*75c0*/  I2FP.F32.S32 R28, R28 ;  /* 0x0000001c001c7245 */ /* 0x000fe40000201400 */
[----:B------:R-:W-:-:S02]  /*75d0*/  IABS R115, R115 ;  /* 0x0000007300737213 */ /* 0x000fc40000000000 */
[----:B------:R-:W-:Y:S01]  /*75e0*/  FSEL R35, R35, -INF , !P3 ;  /* 0xff80000023237808 */ /* 0x000fe20005800000 */
[----:B------:R-:W-:Y:S01]  /*75f0*/  FFMA.FTZ R29, -R159, R28, R31 ;  /* 0x0000001c9f1d7223 */ /* 0x000fe2000001011f */
[----:B------:R-:W-:Y:S01]  /*7600*/  IABS R113, R113 ;  /* 0x0000007100717213 */ /* 0x000fe20000000000 */
[----:B------:R-:W-:Y:S01]  /*7610*/  VIADD R28, R102, 0xffffffd0 ;  /* 0xffffffd0661c7836 */ /* 0x000fe20000000000 */
[----:B------:R-:W-:Y:S02]  /*7620*/  I2FP.F32.S32 R115, R115 ;  /* 0x0000007300737245 */ /* 0x000fe40000201400 */
[----:B------:R-:W-:Y:S02]  /*7630*/  FSEL R35, R35, -INF , !P5 ;  /* 0xff80000023237808 */ /* 0x000fe40006800000 */
[----:B------:R-:W-:Y:S01]  /*7640*/  ISETP.GT.AND P5, PT, R101, R32, PT ;  /* 0x000000206500720c */ /* 0x000fe20003fa4270 */
[----:B------:R-:W-:Y:S01]  /*7650*/  FFMA.FTZ R115, -R159, R115, R24 ;  /* 0x000000739f737223 */ /* 0x000fe20000010118 */
[----:B------:R-:W-:-:S02]  /*7660*/  I2FP.F32.S32 R113, R113 ;  /* 0x0000007100717245 */ /* 0x000fc40000201400 */
[----:B------:R-:W-:Y:S02]  /*7670*/  FSEL R175, R175, -INF , !P4 ;  /* 0xff800000afaf7808 */ /* 0x000fe40006000000 */
[----:B------:R-:W-:Y:S01]  /*7680*/  ISETP.GT.AND P4, PT, R117, R32, PT ;  /* 0x000000207500720c */ /* 0x000fe20003f84270 */
[----:B------:R-:W-:Y:S01]  /*7690*/  FFMA.FTZ R113, -R159, R113, R26 ;  /* 0x000000719f717223 */ /* 0x000fe2000001011a */
[--C-:B------:R-:W-:Y:S02]  /*76a0*/  IADD3 R191, PT, PT, R104, 0x28, -R181.reuse ;  /* 0x0000002868bf7810 */ /* 0x100fe40007ffe8b5 */
[----:B------:R-:W-:Y:S02]  /*76b0*/  ISETP.GE.AND P3, PT, R32, R166, PT ;  /* 0x000000a62000720c */ /* 0x000fe40003f66270 */
[----:B------:R-:W-:Y:S02]  /*76c0*/  FSEL R29, R29, -INF , !P5 ;  /* 0xff8000001d1d7808 */ /* 0x000fe40006800000 */
[----:B------:R-:W-:-:S02]  /*76d0*/  IADD3 R24, PT, PT, R104, 0x2f, -R181 ;  /* 0x0000002f68187810 */ /* 0x000fc40007ffe8b5 */
[----:B------:R-:W-:Y:S02]  /*76e0*/  FSEL R175, R175, -INF , !P6 ;  /* 0xff800000afaf7808 */ /* 0x000fe40007000000 */
[----:B------:R-:W-:Y:S02]  /*76f0*/  ISETP.GE.AND P6, PT, R32, R167, PT ;  /* 0x000000a72000720c */ /* 0x000fe40003fc6270 */
[----:B------:R-:W-:Y:S02]  /*7700*/  FSEL R31, R30, -INF , !P4 ;  /* 0xff8000001e1f7808 */ /* 0x000fe40006000000 */
[----:B------:R-:W-:Y:S02]  /*7710*/  IADD3 R26, PT, PT, R106, 0x2f, -R181 ;  /* 0x0000002f6a1a7810 */ /* 0x000fe40007ffe8b5 */
[----:B------:R-:W-:Y:S02]  /*7720*/  IABS R191, R191 ;  /* 0x000000bf00bf7213 */ /* 0x000fe40000000000 */
[----:B------:R-:W-:-:S02]  /*7730*/  FSEL R29, R29, -INF , !P3 ;  /* 0xff8000001d1d7808 */ /* 0x000fc40005800000 */
[----:B------:R-:W-:Y:S02]  /*7740*/  IABS R24, R24 ;  /* 0x0000001800187213 */ /* 0x000fe40000000000 */
[----:B------:R-:W-:Y:S02]  /*7750*/  IADD3 R193, PT, PT, R106, 0x28, -R181 ;  /* 0x000000286ac17810 */ /* 0x000fe40007ffe8b5 */
[----:B------:R-:W-:Y:S02]  /*7760*/  ISETP.GT.AND P3, PT, R101, R28, PT ;  /* 0x0000001c6500720c */ /* 0x000fe40003f64270 */
[----:B------:R-:W-:Y:S02]  /*7770*/  FSEL R31, R31, -INF , !P6 ;  /* 0xff8000001f1f7808 */ /* 0x000fe40007000000 */
[----:B------:R-:W-:Y:S02]  /*7780*/  IABS R26, R26 ;  /* 0x0000001a001a7213 */ /* 0x000fe40000000000 */
[----:B------:R-:W-:-:S02]  /*7790*/  I2FP.F32.S32 R191, R191 ;  /* 0x000000bf00bf7245 */ /* 0x000fc40000201400 */
[----:B------:R-:W-:Y:S02]  /*77a0*/  ISETP.GT.AND P4, PT, R117, R28, PT ;  /* 0x0000001c7500720c */ /* 0x000fe40003f84270 */
[C---:B------:R-:W-:Y:S01]  /*77b0*/  ISETP.GE.AND P6, PT, R28.reuse, R167, PT ;  /* 0x000000a71c00720c */ /* 0x040fe20003fc6270 */
[----:B------:R-:W-:Y:S01]  /*77c0*/  FFMA.FTZ R191, -R159, R191, R22 ;  /* 0x000000bf9fbf7223 */ /* 0x000fe20000010116 */
[----:B------:R-:W-:Y:S01]  /*77d0*/  ISETP.GE.AND P5, PT, R28, R166, PT ;  /* 0x000000a61c00720c */ /* 0x000fe20003fa6270 */
[C---:B------:R-:W-:Y:S01]  /*77e0*/  VIADD R28, R102.reuse, 0xffffffd1 ;  /* 0xffffffd1661c7836 */ /* 0x040fe20000000000 */
[----:B------:R-:W-:Y:S02]  /*77f0*/  I2FP.F32.S32 R24, R24 ;  /* 0x0000001800187245 */ /* 0x000fe40000201400 */
[----:B------:R-:W-:Y:S02]  /*7800*/  IABS R193, R193 ;  /* 0x000000c100c17213 */ /* 0x000fe40000000000 */
[----:B------:R-:W-:Y:S01]  /*7810*/  FSEL R113, R113, -INF , !P3 ;  /* 0xff80000071717808 */ /* 0x000fe20005800000 */
[----:B------:R-:W-:Y:S01]  /*7820*/  FFMA.FTZ R27, -R159, R24, R27 ;  /* 0x000000189f1b7223 */ /* 0x000fe2000001011b */
[----:B------:R-:W-:Y:S01]  /*7830*/  I2FP.F32.S32 R26, R26 ;  /* 0x0000001a001a7245 */ /* 0x000fe20000201400 */
[----:B------:R-:W-:Y:S01]  /*7840*/  VIADD R24, R102, 0xffffffd8 ;  /* 0xffffffd866187836 */ /* 0x000fe20000000000 */
[----:B------:R-:W-:-:S02]  /*7850*/  I2FP.F32.S32 R193, R193 ;  /* 0x000000c100c17245 */ /* 0x000fc40000201400 */
[----:B------:R-:W-:Y:S01]  /*7860*/  FSEL R113, R113, -INF , !P5 ;  /* 0xff80000071717808 */ /* 0x000fe20006800000 */
[C---:B------:R-:W-:Y:S01]  /*7870*/  FFMA.FTZ R25, -R159.reuse, R26, R25 ;  /* 0x0000001a9f197223 */ /* 0x040fe20000010119 */
[----:B------:R-:W-:Y:S01]  /*7880*/  IADD3 R22, PT, PT, R106, 0x27, -R181 ;  /* 0x000000276a167810 */ /* 0x000fe20007ffe8b5 */
[----:B------:R-:W-:Y:S01]  /*7890*/  FFMA.FTZ R193, -R159, R193, R20 ;  /* 0x000000c19fc17223 */ /* 0x000fe20000010114 */
[-C--:B------:R-:W-:Y:S02]  /*78a0*/  ISETP.GT.AND P5, PT, R101, R28.reuse, PT ;  /* 0x0000001c6500720c */ /* 0x080fe40003fa4270 */
[----:B------:R-:W-:Y:S02]  /*78b0*/  FSEL R115, R115, -INF , !P4 ;  /* 0xff80000073737808 */ /* 0x000fe40006000000 */
[----:B------:R-:W-:Y:S02]  /*78c0*/  ISETP.GT.AND P4, PT, R117, R28, PT ;  /* 0x0000001c7500720c */ /* 0x000fe40003f84270 */
[----:B------:R-:W-:-:S02]  /*78d0*/  IABS R22, R22 ;  /* 0x0000001600167213 */ /* 0x000fc40000000000 */
[----:B------:R-:W-:Y:S02]  /*78e0*/  ISETP.GE.AND P3, PT, R28, R166, PT ;  /* 0x000000a61c00720c */ /* 0x000fe40003f66270 */
[----:B------:R-:W-:Y:S02]  /*78f0*/  FSEL R189, R27, -INF , !P5 ;  /* 0xff8000001bbd7808 */ /* 0x000fe40006800000 */
[----:B------:R-:W-:Y:S02]  /*7900*/  IADD3 R20, PT, PT, R104, 0x27, -R181 ;  /* 0x0000002768147810 */ /* 0x000fe40007ffe8b5 */
[----:B------:R-:W-:Y:S02]  /*7910*/  FSEL R115, R115, -INF , !P6 ;  /* 0xff80000073737808 */ /* 0x000fe40007000000 */
[----:B------:R-:W-:Y:S02]  /*7920*/  ISETP.GE.AND P6, PT, R28, R167, PT ;  /* 0x000000a71c00720c */ /* 0x000fe40003fc6270 */
[----:B------:R-:W-:-:S02]  /*7930*/  FSEL R173, R25, -INF , !P4 ;  /* 0xff80000019ad7808 */ /* 0x000fc40006000000 */
[----:B------:R-:W-:Y:S02]  /*7940*/  I2FP.F32.S32 R22, R22 ;  /* 0x0000001600167245 */ /* 0x000fe40000201400 */
[C---:B------:R-:W-:Y:S02]  /*7950*/  IADD3 R130, PT, PT, R106.reuse, 0x1f, -R181 ;  /* 0x0000001f6a827810 */ /* 0x040fe40007ffe8b5 */
[----:B------:R-:W-:Y:S01]  /*7960*/  FSEL R189, R189, -INF , !P3 ;  /* 0xff800000bdbd7808 */ /* 0x000fe20005800000 */
[----:B------:R-:W-:Y:S01]  /*7970*/  FFMA.FTZ R195, -R159, R22, R21 ;  /* 0x000000169fc37223 */ /* 0x000fe20000010115 */
[----:B------:R-:W-:Y:S02]  /*7980*/  IABS R20, R20 ;  /* 0x0000001400147213 */ /* 0x000fe40000000000 */
[----:B------:R-:W-:Y:S02]  /*7990*/  IADD3 R129, PT, PT, R106, 0x20, -R181 ;  /* 0x000000206a817810 */ /* 0x000fe40007ffe8b5 */
[----:B------:R-:W-:-:S02]  /*79a0*/  ISETP.GT.AND P3, PT, R101, R24, PT ;  /* 0x000000186500720c */ /* 0x000fc40003f64270 */
[----:B------:R-:W-:Y:S02]  /*79b0*/  FSEL R173, R173, -INF , !P6 ;  /* 0xff800000adad7808 */ /* 0x000fe40007000000 */
[----:B------:R-:W-:Y:S02]  /*79c0*/  IABS R130, R130 ;  /* 0x0000008200827213 */ /* 0x000fe40000000000 */
[----:B------:R-:W-:Y:S02]  /*79d0*/  ISETP.GT.AND P4, PT, R117, R24, PT ;  /* 0x000000187500720c */ /* 0x000fe40003f84270 */
[C---:B------:R-:W-:Y:S02]  /*79e0*/  ISETP.GE.AND P6, PT, R24.reuse, R167, PT ;  /* 0x000000a71800720c */ /* 0x040fe40003fc6270 */
[----:B------:R-:W-:Y:S01]  /*79f0*/  ISETP.GE.AND P5, PT, R24, R166, PT ;  /* 0x000000a61800720c */ /* 0x000fe20003fa6270 */
[----:B------:R-:W-:Y:S01]  /*7a00*/  VIADD R24, R102, 0xffffffd9 ;  /* 0xffffffd966187836 */ /* 0x000fe20000000000 */
[----:B------:R-:W-:-:S02]  /*7a10*/  I2FP.F32.S32 R20, R20 ;  /* 0x0000001400147245 */ /* 0x000fc40000201400 */
[----:B------:R-:W-:Y:S02]  /*7a20*/  IABS R129, R129 ;  /* 0x0000008100817213 */ /* 0x000fe40000000000 */
[----:B------:R-:W-:Y:S01]  /*7a30*/  FSEL R191, R191, -INF , !P3 ;  /* 0xff800000bfbf7808 */ /* 0x000fe20005800000 */
[----:B------:R-:W-:Y:S01]  /*7a40*/  FFMA.FTZ R23, -R159, R20, R23 ;  /* 0x000000149f177223 */ /* 0x000fe20000010117 */
[----:B------:R-:W-:Y:S01]  /*7a50*/  IADD3 R21, PT, PT, R104, 0x20, -R181 ;  /* 0x0000002068157810 */ /* 0x000fe20007ffe8b5 */
[----:B------:R-:W-:Y:S01]  /*7a60*/  VIADD R20, R102, 0xffffffe0 ;  /* 0xffffffe066147836 */ /* 0x000fe20000000000 */
[----:B------:R-:W-:Y:S02]  /*7a70*/  I2FP.F32.S32 R130, R130 ;  /* 0x0000008200827245 */ /* 0x000fe40000201400 */
[----:B------:R-:W-:Y:S02]  /*7a80*/  I2FP.F32.S32 R129, R129 ;  /* 0x0000008100817245 */ /* 0x000fe40000201400 */
[----:B------:R-:W-:Y:S01]  /*7a90*/  FSEL R191, R191, -INF , !P5 ;  /* 0xff800000bfbf7808 */ /* 0x000fe20006800000 */
[C---:B------:R-:W-:Y:S01]  /*7aa0*/  FFMA.FTZ R130, -R159.reuse, R130, R17 ;  /* 0x000000829f827223 */ /* 0x040fe20000010111 */
[----:B------:R-:W-:Y:S01]  /*7ab0*/  IABS R21, R21 ;  /* 0x0000001500157213 */ /* 0x000fe20000000000 */
[----:B------:R-:W-:Y:S01]  /*7ac0*/  FFMA.FTZ R129, -R159, R129, R16 ;  /* 0x000000819f817223 */ /* 0x000fe20000010110 */
[----:B------:R-:W-:Y:S01]  /*7ad0*/  BAR.SYNC.DEFER_BLOCKING 0x0 ;  /* 0x0000000000007b1d */ /* 0x000fe20000010000 */
[----:B------:R-:W-:-:S02]  /*7ae0*/  ISETP.GT.AND P5, PT, R101, R24, PT ;  /* 0x000000186500720c */ /* 0x000fc40003fa4270 */
[----:B------:R-:W-:Y:S02]  /*7af0*/  I2FP.F32.S32 R21, R21 ;  /* 0x0000001500157245 */ /* 0x000fe40000201400 */
[--C-:B------:R-:W-:Y:S02]  /*7b00*/  IADD3 R172, PT, PT, R106, 0x18, -R181.reuse ;  /* 0x000000186aac7810 */ /* 0x100fe40007ffe8b5 */
[--C-:B------:R-:W-:Y:S01]  /*7b10*/  IADD3 R17, PT, PT, R104, 0x18, -R181.reuse ;  /* 0x0000001868117810 */ /* 0x100fe20007ffe8b5 */
[----:B------:R-:W-:Y:S01]  /*7b20*/  FFMA.FTZ R126, -R159, R21, R18 ;  /* 0x000000159f7e7223 */ /* 0x000fe20000010112 */
[----:B------:R-:W-:Y:S01]  /*7b30*/  ISETP.GE.AND P3, PT, R24, R166, PT ;  /* 0x000000a61800720c */ /* 0x000fe20003f66270 */
[----:B------:R-:W-:Y:S01]  /*7b40*/  VIADD R18, R102, 0xffffffe1 ;  /* 0xffffffe166127836 */ /* 0x000fe20000000000 */
[----:B------:R-:W-:Y:S02]  /*7b50*/  FSEL R187, R23, -INF , !P5 ;  /* 0xff80000017bb7808 */ /* 0x000fe40006800000 */
[----:B------:R-:W-:-:S02]  /*7b60*/  IADD3 R16, PT, PT, R104, 0x1f, -R181 ;  /* 0x0000001f68107810 */ /* 0x000fc40007ffe8b5 */
[----:B------:R-:W-:Y:S02]  /*7b70*/  IABS R172, R172 ;  /* 0x000000ac00ac7213 */ /* 0x000fe40000000000 */
[----:B------:R-:W-:Y:S02]  /*7b80*/  IABS R17, R17 ;  /* 0x0000001100117213 */ /* 0x000fe40000000000 */
[----:B------:R-:W-:Y:S02]  /*7b90*/  FSEL R187, R187, -INF , !P3 ;  /* 0xff800000bbbb7808 */ /* 0x000fe40005800000 */
[----:B------:R-:W-:Y:S02]  /*7ba0*/  IABS R16, R16 ;  /* 0x0000001000107213 */ /* 0x000fe40000000000 */
[----:B------:R-:W-:Y:S02]  /*7bb0*/  ISETP.GT.AND P3, PT, R101, R20, PT ;  /* 0x000000146500720c */ /* 0x000fe40003f64270 */
[----:B------:R-:W-:-:S02]  /*7bc0*/  FSEL R193, R193, -INF , !P4 ;  /* 0xff800000c1c17808 */ /* 0x000fc40006000000 */
[----:B------:R-:W-:Y:S02]  /*7bd0*/  ISETP.GT.AND P4, PT, R117, R24, PT ;  /* 0x000000187500720c */ /* 0x000fe40003f84270 */
[----:B------:R-:W-:Y:S02]  /*7be0*/  I2FP.F32.S32 R172, R172 ;  /* 0x000000ac00ac7245 */ /* 0x000fe40000201400 */
[----:B------:R-:W-:Y:S02]  /*7bf0*/  I2FP.F32.S32 R17, R17 ;  /* 0x0000001100117245 */ /* 0x000fe40000201400 */
[----:B------:R-:W-:Y:S01]  /*7c00*/  I2FP.F32.S32 R16, R16 ;  /* 0x0000001000107245 */ /* 0x000fe20000201400 */
[C---:B------:R-:W-:Y:S01]  /*7c10*/  FFMA.FTZ R172, -R159.reuse, R172, R12 ;  /* 0x000000ac9fac7223 */ /* 0x040fe2000001010c */
[----:B------:R-:W-:Y:S01]  /*7c20*/  ISETP.GE.AND P5, PT, R20, R166, PT ;  /* 0x000000a61400720c */ /* 0x000fe20003fa6270 */
[C---:B------:R-:W-:Y:S01]  /*7c30*/  FFMA.FTZ R170, -R159.reuse, R17, R14 ;  /* 0x000000119faa7223 */ /* 0x040fe2000001010e */
[----:B------:R-:W-:Y:S01]  /*7c40*/  FSEL R126, R126, -INF , !P3 ;  /* 0xff8000007e7e7808 */ /* 0x000fe20005800000 */
[----:B------:R-:W-:Y:S01]  /*7c50*/  FFMA.FTZ R19, -R159, R16, R19 ;  /* 0x000000109f137223 */ /* 0x000fe20000010113 */
[----:B------:R-:W-:Y:S01]  /*7c60*/  FSEL R193, R193, -INF , !P6 ;  /* 0xff800000c1c17808 */ /* 0x000fe20007000000 */
[----:B------:R-:W-:Y:S01]  /*7c70*/  VIADD R16, R102, 0xffffffe8 ;  /* 0xffffffe866107836 */ /* 0x000fe20000000000 */
[----:B------:R-:W-:-:S02]  /*7c80*/  ISETP.GE.AND P6, PT, R24, R167, PT ;  /* 0x000000a71800720c */ /* 0x000fc40003fc6270 */
[----:B------:R-:W-:Y:S02]  /*7c90*/  FSEL R195, R195, -INF , !P4 ;  /* 0xff800000c3c37808 */ /* 0x000fe40006000000 */
[----:B------:R-:W-:Y:S02]  /*7ca0*/  ISETP.GT.AND P4, PT, R117, R20, PT ;  /* 0x000000147500720c */ /* 0x000fe40003f84270 */
[----:B------:R-:W-:Y:S02]  /*7cb0*/  FSEL R126, R126, -INF , !P5 ;  /* 0xff8000007e7e7808 */ /* 0x000fe40006800000 */
[--C-:B------:R-:W-:Y:S02]  /*7cc0*/  IADD3 R14, PT, PT, R106, 0x17, -R181.reuse ;  /* 0x000000176a0e7810 */ /* 0x100fe40007ffe8b5 */
[----:B------:R-:W-:Y:S02]  /*7cd0*/  IADD3 R12, PT, PT, R104, 0x17, -R181 ;  /* 0x00000017680c7810 */ /* 0x000fe40007ffe8b5 */
[----:B------:R-:W-:-:S02]  /*7ce0*/  ISETP.GT.AND P5, PT, R101, R18, PT ;  /* 0x000000126500720c */ /* 0x000fc40003fa4270 */
[----:B------:R-:W-:Y:S02]  /*7cf0*/  FSEL R195, R195, -INF , !P6 ;  /* 0xff800000c3c37808 */ /* 0x000fe40007000000 */
[----:B------:R-:W-:Y:S02]  /*7d00*/  ISETP.GE.AND P6, PT, R20, R167, PT ;  /* 0x000000a71400720c */ /* 0x000fe40003fc6270 */
[----:B------:R-:W-:Y:S02]  /*7d10*/  FSEL R129, R129, -INF , !P4 ;  /* 0xff80000081817808 */ /* 0x000fe40006000000 */
[----:B------:R-:W-:Y:S02]  /*7d20*/  ISETP.GT.AND P4, PT, R117, R18, PT ;  /* 0x000000127500720c */ /* 0x000fe40003f84270 */
[----:B------:R-:W-:Y:S02]  /*7d30*/  IABS R14, R14 ;  /* 0x0000000e000e7213 */ /* 0x000fe40000000000 */
[----:B------:R-:W-:-:S02]  /*7d40*/  IABS R12, R12 ;  /* 0x0000000c000c7213 */ /* 0x000fc40000000000 */
[C---:B------:R-:W-:Y:S02]  /*7d50*/  ISETP.GE.AND P3, PT, R18.reuse, R166, PT ;  /* 0x000000a61200720c */ /* 0x040fe40003f66270 */
[----:B------:R-:W-:Y:S02]  /*7d60*/  FSEL R153, R19, -INF , !P5 ;  /* 0xff80000013997808 */ /* 0x000fe40006800000 */
[----:B------:R-:W-:Y:S02]  /*7d70*/  FSEL R129, R129, -INF , !P6 ;  /* 0xff80000081817808 */ /* 0x000fe40007000000 */
[----:B------:R-:W-:Y:S02]  /*7d80*/  ISETP.GE.AND P6, PT, R18, R167, PT ;  /* 0x000000a71200720c */ /* 0x000fe40003fc6270 */
[----:B------:R-:W-:Y:S02]  /*7d90*/  FSEL R130, R130, -INF , !P4 ;  /* 0xff80000082827808 */ /* 0x000fe40006000000 */
[----:B------:R-:W-:-:S02]  /*7da0*/  I2FP.F32.S32 R14, R14 ;  /* 0x0000000e000e7245 */ /* 0x000fc40000201400 */
[----:B------:R-:W-:Y:S02]  /*7db0*/  I2FP.F32.S32 R12, R12 ;  /* 0x0000000c000c7245 */ /* 0x000fe40000201400 */
[----:B------:R-:W-:Y:S01]  /*7dc0*/  FSEL R153, R153, -INF , !P3 ;  /* 0xff80000099997808 */ /* 0x000fe20005800000 */
[----:B------:R-:W-:Y:S01]  /*7dd0*/  FFMA.FTZ R179, -R159, R14, R13 ;  /* 0x0000000e9fb37223 */ /* 0x000fe2000001010d */
[----:B------:R-:W-:Y:S01]  /*7de0*/  ISETP.GT.AND P3, PT, R101, R16, PT ;  /* 0x000000106500720c */ /* 0x000fe20003f64270 */
[----:B------:R-:W-:Y:S01]  /*7df0*/  FFMA.FTZ R15, -R159, R12, R15 ;  /* 0x0000000c9f0f7223 */ /* 0x000fe2000001010f */
[----:B------:R-:W-:Y:S01]  /*7e00*/  FSEL R130, R130, -INF , !P6 ;  /* 0xff80000082827808 */ /* 0x000fe20007000000 */
[----:B------:R-:W-:Y:S01]  /*7e10*/  VIADD R14, R102, 0xfffffff0 ;  /* 0xfffffff0660e7836 */ /* 0x000fe20000000000 */
[----:B------:R-:W-:Y:S02]  /*7e20*/  ISETP.GT.AND P4, PT, R117, R16, PT ;  /* 0x000000107500720c */ /* 0x000fe40003f84270 */
[----:B------:R-:W-:-:S02]  /*7e30*/  ISETP.GE.AND P6, PT, R16, R167, PT ;  /* 0x000000a71000720c */ /* 0x000fc40003fc6270 */
[----:B------:R-:W-:Y:S01]  /*7e40*/  ISETP.GE.AND P5, PT, R16, R166, PT ;  /* 0x000000a61000720c */ /* 0x000fe20003fa6270 */
[----:B------:R-:W-:Y:S01]  /*7e50*/  VIADD R16, R102, 0xffffffe9 ;  /* 0xffffffe966107836 */ /* 0x000fe20000000000 */
[----:B------:R-:W-:Y:S02]  /*7e60*/  FSEL R170, R170, -INF , !P3 ;  /* 0xff800000aaaa7808 */ /* 0x000fe40005800000 */
[--C-:B------:R-:W-:Y:S02]  /*7e70*/  IADD3 R12, PT, PT, R106, 0x10, -R181.reuse ;  /* 0x000000106a0c7810 */ /* 0x100fe40007ffe8b5 */
[----:B------:R-:W-:Y:S02]  /*7e80*/  IADD3 R13, PT, PT, R104, 0x10, -R181 ;  /* 0x00000010680d7810 */ /* 0x000fe40007ffe8b5 */
[----:B------:R-:W-:Y:S02]  /*7e90*/  FSEL R170, R170, -INF , !P5 ;  /* 0xff800000aaaa7808 */ /* 0x000fe40006800000 */
[----:B------:R-:W-:-:S02]  /*7ea0*/  IABS R12, R12 ;  /* 0x0000000c000c7213 */ /* 0x000fc40000000000 */
[----:B------:R-:W-:Y:S02]  /*7eb0*/  IABS R13, R13 ;  /* 0x0000000d000d7213 */ /* 0x000fe40000000000 */
[----:B------:R-:W-:Y:S02]  /*7ec0*/  ISETP.GT.AND P5, PT, R101, R16, PT ;  /* 0x000000106500720c */ /* 0x000fe40003fa4270 */
[----:B------:R-:W-:Y:S02]  /*7ed0*/  FSEL R172, R172, -INF , !P4 ;  /* 0xff800000acac7808 */ /* 0x000fe40006000000 */
[----:B------:R-:W-:Y:S02]  /*7ee0*/  I2FP.F32.S32 R12, R12 ;  /* 0x0000000c000c7245 */ /* 0x000fe40000201400 */
[----:B------:R-:W-:Y:S02]  /*7ef0*/  I2FP.F32.S32 R13, R13 ;  /* 0x0000000d000d7245 */ /* 0x000fe40000201400 */
[----:B------:R-:W-:Y:S01]  /*7f00*/  ISETP.GT.AND P4, PT, R117, R16, PT ;  /* 0x000000107500720c */ /* 0x000fe20003f84270 */
[C---:B------:R-:W-:Y:S01]  /*7f10*/  FFMA.FTZ R12, -R159.reuse, R12, R8 ;  /* 0x0000000c9f0c7223 */ /* 0x040fe20000010108 */
[----:B------:R-:W-:Y:S01]  /*7f20*/  ISETP.GE.AND P3, PT, R16, R166, PT ;  /* 0x000000a61000720c */ /* 0x000fe20003f66270 */
[----:B------:R-:W-:Y:S01]  /*7f30*/  FFMA.FTZ R10, -R159, R13, R10 ;  /* 0x0000000d9f0a7223 */ /* 0x000fe2000001010a */
[----:B------:R-:W-:Y:S01]  /*7f40*/  FSEL R111, R15, -INF , !P5 ;  /* 0xff8000000f6f7808 */ /* 0x000fe20006800000 */
[----:B------:R-:W-:Y:S01]  /*7f50*/  VIADD R8, R102, 0xfffffff1 ;  /* 0xfffffff166087836 */ /* 0x000fe20000000000 */
[----:B------:R-:W-:-:S02]  /*7f60*/  FSEL R172, R172, -INF , !P6 ;  /* 0xff800000acac7808 */ /* 0x000fc40007000000 */
[----:B------:R-:W-:Y:S02]  /*7f70*/  ISETP.GE.AND P6, PT, R16, R167, PT ;  /* 0x000000a71000720c */ /* 0x000fe40003fc6270 */
[----:B------:R-:W-:Y:S02]  /*7f80*/  FSEL R179, R179, -INF , !P4 ;  /* 0xff800000b3b37808 */ /* 0x000fe40006000000 */
[----:B------:R-:W-:Y:S02]  /*7f90*/  FSEL R111, R111, -INF , !P3 ;  /* 0xff8000006f6f7808 */ /* 0x000fe40005800000 */
[-C--:B------:R-:W-:Y:S02]  /*7fa0*/  ISETP.GT.AND P4, PT, R117, R14.reuse, PT ;  /* 0x0000000e7500720c */ /* 0x080fe40003f84270 */
[----:B------:R-:W-:Y:S02]  /*7fb0*/  ISETP.GT.AND P3, PT, R101, R14, PT ;  /* 0x0000000e6500720c */ /* 0x000fe40003f64270 */
[----:B------:R-:W-:-:S02]  /*7fc0*/  FSEL R179, R179, -INF , !P6 ;  /* 0xff800000b3b37808 */ /* 0x000fc40007000000 */
[C---:B------:R-:W-:Y:S02]  /*7fd0*/  ISETP.GE.AND P6, PT, R14.reuse, R167, PT ;  /* 0x000000a70e00720c */ /* 0x040fe40003fc6270 */
[----:B------:R-:W-:Y:S02]  /*7fe0*/  ISETP.GE.AND P5, PT, R14, R166, PT ;  /* 0x000000a60e00720c */ /* 0x000fe40003fa6270 */
[----:B------:R-:W-:Y:S02]  /*7ff0*/  FSEL R128, R12, -INF , !P4 ;  /* 0xff8000000c807808 */ /* 0x000fe40006000000 */
[----:B------:R-:W-:Y:S02]  /*8000*/  FSEL R122, R10, -INF , !P3 ;  /* 0xff8000000a7a7808 */ /* 0x000fe40005800000 */
[----:B------:R-:W-:Y:S02]  /*8010*/  IADD3 R10, PT, PT, R106, 0xf, -R181 ;  /* 0x0000000f6a0a7810 */ /* 0x000fe40007ffe8b5 */
[----:B------:R-:W-:-:S02]  /*8020*/  FSEL R128, R128, -INF , !P6 ;  /* 0xff80000080807808 */ /* 0x000fc40007000000 */
[----:B------:R-:W-:Y:S02]  /*8030*/  FSEL R122, R122, -INF , !P5 ;  /* 0xff8000007a7a7808 */ /* 0x000fe40006800000 */
[----:B------:R-:W-:Y:S02]  /*8040*/  ISETP.GT.AND P4, PT, R117, R8, PT ;  /* 0x000000087500720c */ /* 0x000fe40003f84270 */
[C---:B------:R-:W-:Y:S02]  /*8050*/  ISETP.GE.AND P6, PT, R8.reuse, R167, PT ;  /* 0x000000a70800720c */ /* 0x040fe40003fc6270 */
[----:B------:R-:W-:Y:S02]  /*8060*/  IABS R10, R10 ;  /* 0x0000000a000a7213 */ /* 0x000fe40000000000 */
[----:B------:R-:W-:Y:S02]  /*8070*/  ISETP.GE.AND P3, PT, R8, R166, PT ;  /* 0x000000a60800720c */ /* 0x000fe40003f66270 */
[----:B------:R-:W-:-:S02]  /*8080*/  ISETP.GT.AND P5, PT, R101, R8, PT ;  /* 0x000000086500720c */ /* 0x000fc40003fa4270 */
[----:B------:R-:W-:Y:S02]  /*8090*/  IADD3 R8, PT, PT, R104, 0xf, -R181 ;  /* 0x0000000f68087810 */ /* 0x000fe40007ffe8b5 */
[----:B------:R-:W-:Y:S02]  /*80a0*/  I2FP.F32.S32 R10, R10 ;  /* 0x0000000a000a7245 */ /* 0x000fe40000201400 */
[----:B------:R-:W-:-:S03]  /*80b0*/  IABS R8, R8 ;  /* 0x0000000800087213 */ /* 0x000fc60000000000 */
[----:B------:R-:W-:Y:S02]  /*80c0*/  FFMA.FTZ R9, -R159, R10, R9 ;  /* 0x0000000a9f097223 */ /* 0x000fe40000010109 */
[----:B------:R-:W-:Y:S01]  /*80d0*/  IMAD.MOV.U32 R10, RZ, RZ, R8 ;  /* 0x000000ffff0a7224 */ /* 0x000fe200078e0008 */
[C-C-:B------:R-:W-:Y:S02]  /*80e0*/  IADD3 R8, PT, PT, R106.reuse, 0x8, -R181.reuse ;  /* 0x000000086a087810 */ /* 0x140fe40007ffe8b5 */
[----:B------:R-:W-:Y:S02]  /*80f0*/  IADD3 R106, PT, PT, R106, 0x7, -R181 ;  /* 0x000000076a6a7810 */ /* 0x000fe40007ffe8b5 */
[----:B------:R-:W-:Y:S02]  /*8100*/  IABS R8, R8 ;  /* 0x0000000800087213 */ /* 0x000fe40000000000 */
[----:B------:R-:W-:Y:S02]  /*8110*/  I2FP.F32.S32 R10, R10 ;  /* 0x0000000a000a7245 */ /* 0x000fe40000201400 */
[----:B------:R-:W-:-:S02]  /*8120*/  I2FP.F32.S32 R8, R8 ;  /* 0x0000000800087245 */ /* 0x000fc40000201400 */
[----:B------:R-:W-:Y:S01]  /*8130*/  IABS R106, R106 ;  /* 0x0000006a006a7213 */ /* 0x000fe20000000000 */
[C---:B------:R-:W-:Y:S01]  /*8140*/  FFMA.FTZ R11, -R159.reuse, R10, R11 ;  /* 0x0000000a9f0b7223 */ /* 0x040fe2000001010b */
[----:B------:R-:W-:Y:S02]  /*8150*/  VIADD R10, R102, 0xfffffff8 ;  /* 0xfffffff8660a7836 */ /* 0x000fe40000000000 */
[----:B------:R-:W-:Y:S01]  /*8160*/  FFMA.FTZ R4, -R159, R8, R4 ;  /* 0x000000089f047223 */ /* 0x000fe20000010104 */
[----:B------:R-:W-:Y:S01]  /*8170*/  IADD3 R8, PT, PT, R104, 0x8, -R181 ;  /* 0x0000000868087810 */ /* 0x000fe20007ffe8b5 */
[----:B------:R-:W-:Y:S01]  /*8180*/  VIADD R102, R102, 0xfffffff9 ;  /* 0xfffffff966667836 */ /* 0x000fe20000000000 */
[----:B------:R-:W-:Y:S02]  /*8190*/  FSEL R131, R11, -INF , !P5 ;  /* 0xff8000000b837808 */ /* 0x000fe40006800000 */
[----:B------:R-:W-:Y:S02]  /*81a0*/  IABS R8, R8 ;  /* 0x0000000800087213 */ /* 0x000fe40000000000 */
[----:B------:R-:W-:-:S02]  /*81b0*/  FSEL R131, R131, -INF , !P3 ;  /* 0xff80000083837808 */ /* 0x000fc40005800000 */
[----:B------:R-:W-:Y:S02]  /*81c0*/  I2FP.F32.S32 R8, R8 ;  /* 0x0000000800087245 */ /* 0x000fe40000201400 */
[----:B------:R-:W-:Y:S02]  /*81d0*/  I2FP.F32.S32 R106, R106 ;  /* 0x0000006a006a7245 */ /* 0x000fe40000201400 */
[----:B------:R-:W-:Y:S01]  /*81e0*/  ISETP.GT.AND P3, PT, R101, R10, PT ;  /* 0x0000000a6500720c */ /* 0x000fe20003f64270 */
[C---:B------:R-:W-:Y:S01]  /*81f0*/  FFMA.FTZ R6, -R159.reuse, R8, R6 ;  /* 0x000000089f067223 */ /* 0x040fe20000010106 */
[----:B------:R-:W-:Y:S01]  /*8200*/  IADD3 R104, PT, PT, R104, 0x7, -R181 ;  /* 0x0000000768687810 */ /* 0x000fe20007ffe8b5 */
[----:B------:R-:W-:Y:S01]  /*8210*/  FFMA.FTZ R5, -R159, R106, R5 ;  /* 0x0000006a9f057223 */ /* 0x000fe20000010105 */
[----:B------:R-:W-:Y:S02]  /*8220*/  FSEL R171, R9, -INF , !P4 ;  /* 0xff80000009ab7808 */ /* 0x000fe40006000000 */
[----:B------:R-:W-:-:S02]  /*8230*/  FSEL R6, R6, -INF , !P3 ;  /* 0xff80000006067808 */ /* 0x000fc40005800000 */
[----:B------:R-:W-:Y:S02]  /*8240*/  ISETP.GT.AND P3, PT, R117, R102, PT ;  /* 0x000000667500720c */ /* 0x000fe40003f64270 */
[----:B------:R-:W-:Y:S02]  /*8250*/  IABS R104, R104 ;  /* 0x0000006800687213 */ /* 0x000fe40000000000 */
[----:B------:R-:W-:Y:S02]  /*8260*/  FSEL R5, R5, -INF , !P3 ;  /* 0xff80000005057808 */ /* 0x000fe40005800000 */
[----:B------:R-:W-:Y:S02]  /*8270*/  ISETP.GT.U32.AND P3, PT, R127, R150, PT ;  /* 0x000000967f00720c */ /* 0x000fe40003f64070 */
[----:B------:R-:W-:Y:S02]  /*8280*/  I2FP.F32.S32 R104, R104 ;  /* 0x0000006800687245 */ /* 0x000fe40000201400 */
[----:B------:R-:W-:-:S02]  /*8290*/  ISETP.GT.AND P4, PT, R117, R10, PT ;  /* 0x0000000a7500720c */ /* 0x000fc40003f84270 */
[----:B------:R-:W-:Y:S01]  /*82a0*/  FSEL R171, R171, -INF , !P6 ;  /* 0xff800000abab7808 */ /* 0x000fe20007000000 */
[----:B------:R-:W-:Y:S01]  /*82b0*/  FFMA.FTZ R7, -R159, R104, R7 ;  /* 0x000000689f077223 */ /* 0x000fe20000010107 */
[C---:B------:R-:W-:Y:S02]  /*82c0*/  ISETP.GE.AND P6, PT, R10.reuse, R167, PT ;  /* 0x000000a70a00720c */ /* 0x040fe40003fc6270 */
        /* <DEDUP_REMOVED lines=14> */
[----:B------:R-:W-:-:S05]  /*83b0*/  VIADD R105, R105, 0xffffff80 ;  /* 0xffffff8069697836 */ /* 0x000fca0000000000 */
[----:B------:R-:W-:Y:S02]  /*83c0*/  IABS R8, R105 ;  /* 0x0000006900087213 */ /* 0x000fe40000000000 */
[-C--:B--2---:R-:W-:Y:S02]  /*83d0*/  IABS R4, R6.reuse ;  /* 0x0000000600047213 */ /* 0x084fe40000000000 */
[-C--:B------:R-:W-:Y:S02]  /*83e0*/  IABS R9, R6.reuse ;  /* 0x0000000600097213 */ /* 0x080fe40000000000 */
[----:B------:R-:W1:Y:S01]  /*83f0*/  I2F.RP R7, R4 ;  /* 0x0000000400077306 */ /* 0x000e620000209400 */
[----:B------:R-:W-:Y:S02]  /*8400*/  LOP3.LUT R105, R105, R6, RZ, 0x3c, !PT ;  /* 0x0000000669697212 */ /* 0x000fe400078e3cff */
[----:B------:R-:W-:-:S05]  /*8410*/  IADD3 R9, PT, PT, RZ, -R9, RZ ;  /* 0x80000009ff097210 */ /* 0x000fca0007ffe0ff */
[----:B-1----:R-:W1:Y:S02]  /*8420*/  MUFU.RCP R10, R7 ;  /* 0x00000007000a7308 */ /* 0x002e640000001000 */
[----:B-1----:R-:W-:Y:S02]  /*8430*/  VIADD R10, R10, 0xffffffe ;  /* 0x0ffffffe0a0a7836 */ /* 0x002fe40000000000 */
[----:B------:R-:W-:-:S04]  /*8440*/  IMAD.SHL.U32 R7, R127, 0x40, RZ ;  /* 0x000000407f077824 */ /* 0x000fc800078e00ff */
[----:B------:R-:W1:Y:S02]  /*8450*/  F2I.FTZ.U32.TRUNC.NTZ R11, R10 ;  /* 0x0000000a000b7305 */ /* 0x000e64000021f000 */
[----:B-1----:R-:W-:Y:S01]  /*8460*/  IMAD.MOV R5, RZ, RZ, -R11 ;  /* 0x000000ffff057224 */ /* 0x002fe200078e0a0b */
[----:B------:R-:W-:-:S03]  /*8470*/  MOV R10, RZ ;  /* 0x000000ff000a7202 */ /* 0x000fc60000000f00 */
[----:B------:R-:W-:-:S04]  /*8480*/  IMAD R5, R5, R4, RZ ;  /* 0x0000000405057224 */ /* 0x000fc800078e02ff */
[----:B------:R-:W-:Y:S01]  /*8490*/  IMAD.HI.U32 R5, R11, R5, R10 ;  /* 0x000000050b057227 */ /* 0x000fe200078e000a */
[----:B------:R-:W-:Y:S02]  /*84a0*/  IABS R10, R7 ;  /* 0x00000007000a7213 */ /* 0x000fe40000000000 */
[----:B------:R-:W-:-:S03]  /*84b0*/  LOP3.LUT R7, R7, R6, RZ, 0x3c, !PT ;  /* 0x0000000607077212 */ /* 0x000fc600078e3cff */
        /* <DEDUP_REMOVED lines=44> */
.L_x_13080:
        /* <DEDUP_REMOVED lines=8> */
.L_x_13081:
[----:B------:R-:W-:Y:S05]  /*8800*/  BSYNC.RECONVERGENT B0 ;  /* 0x0000000000007941 */ /* 0x000fea0003800200 */
.L_x_13079:
[--C-:B------:R-:W-:Y:S01]  /*8810*/  @!P2 IMAD.MOV.U32 R6, RZ, RZ, R152.reuse ;  /* 0x000000ffff06a224 */ /* 0x100fe200078e0098 */
[C---:B------:R-:W-:Y:S01]  /*8820*/  LEA R8, P0, R144.reuse, R152, 0x5 ;  /* 0x0000009890087211 */ /* 0x040fe200078028ff */
[----:B------:R-:W-:Y:S01]  /*8830*/  @!P2 IMAD.MOV.U32 R7, RZ, RZ, R151 ;  /* 0x000000ffff07a224 */ /* 0x000fe200078e0097 */
[-C--:B------:R-:W-:Y:S01]  /*8840*/  @!P1 MOV R11, R151.reuse ;  /* 0x00000097000b9202 */ /* 0x080fe20000000f00 */
[C---:B------:R-:W-:Y:S01]  /*8850*/  IMAD.SHL.U32 R4, R144.reuse, 0x20, RZ ;  /* 0x0000002090047824 */ /* 0x040fe200078e00ff */
[C-C-:B------:R-:W-:Y:S01]  /*8860*/  LEA.HI.X R9, R144.reuse, R151, R145.reuse, 0x5, P0 ;  /* 0x0000009790097211 */ /* 0x140fe200000f2c91 */
[----:B------:R-:W-:Y:S01]  /*8870*/  @!P1 IMAD.MOV.U32 R10, RZ, RZ, R152 ;  /* 0x000000ffff0a9224 */ /* 0x000fe200078e0098 */
[----:B------:R-:W-:Y:S01]  /*8880*/  @!PT LDS RZ, [RZ] ;  /* 0x00000000fffff984 */ /* 0x000fe20000000800 */
[----:B------:R-:W-:Y:S01]  /*8890*/  @!PT LDS RZ, [RZ] ;  /* 0x00000000fffff984 */ /* 0x000fe20000000800 */
[----:B------:R-:W-:Y:S01]  /*88a0*/  @!PT LDS RZ, [RZ] ;  /* 0x00000000fffff984 */ /* 0x000fe20000000800 */
[----:B------:R1:W-:Y:S01]  /*88b0*/  @!P2 LDGSTS.E.BYPASS.LTC128B.128 [R161+0x4000], desc[UR4][R6.64] ;  /* 0x0400000006a1afae */ /* 0x0003e2000b981a04 */
[----:B------:R-:W-:-:S03]  /*88c0*/  SHF.L.U64.HI R5, R144, 0x5, R145 ;  /* 0x0000000590057819 */ /* 0x000fc60000010291 */
        /* <DEDUP_REMOVED lines=19> */
[----:B------:R-:W-:Y:S01]  /*8a00*/  IADD3.X R5, PT, PT, R7, R5, RZ, P0, !PT ;  /* 0x0000000507057210 */ /* 0x000fe200007fe4ff */
        /* <DEDUP_REMOVED lines=21> */
.L_x_13078:
[----:B------:R-:W-:Y:S05]  /*8b60*/  BSYNC.RECONVERGENT B1 ;  /* 0x0000000000017941 */ /* 0x000fea0003800200 */
.L_x_13077:
        /* <DEDUP_REMOVED lines=33> */
[----:B------:R-:W-:-:S05]  /*8d80*/  FSEL R5, R104, RZ, P0 ;  /* 0x000000ff68057208 */ /* 0x000fca0000000000 */
[----:B------:R-:W-:Y:S01]  /*8d90*/  FADD.FTZ R100, R0, -R5 ;  /* 0x8000000500647221 */ /* 0x000fe20000010000 */
[C---:B---3--:R-:W-:Y:S01]  /*8da0*/  FMUL.FTZ R184, R185.reuse, R105 ;  /* 0x00000069b9b87220 */ /* 0x048fe20000410000 */
[C---:B------:R-:W-:Y:S01]  /*8db0*/  FMUL.FTZ R180, R185.reuse, R104 ;  /* 0x00000068b9b47220 */ /* 0x040fe20000410000 */
[C---:B------:R-:W-:Y:S01]  /*8dc0*/  FMUL.FTZ R186, R185.reuse, R4 ;  /* 0x00000004b9ba7220 */ /* 0x040fe20000410000 */
[----:B------:R-:W-:Y:S02]  /*8dd0*/  FMUL.FTZ R100, R185, R100 ;  /* 0x00000064b9647220 */ /* 0x000fe40000410000 */
[----:B------:R-:W-:Y:S02]  /*8de0*/  FSEL R184, R184, RZ, P1 ;  /* 0x000000ffb8b87208 */ /* 0x000fe40000800000 */
[----:B------:R-:W-:Y:S01]  /*8df0*/  FSEL R180, R180, RZ, P0 ;  /* 0x000000ffb4b47208 */ /* 0x000fe20000000000 */
[----:B------:R-:W1:Y:S02]  /*8e00*/  MUFU.EX2 R186, R186 ;  /* 0x000000ba00ba7308 */ /* 0x000e640000000800 */
[-CC-:B------:R-:W-:Y:S01]  /*8e10*/  FFMA.FTZ R182, R109, R185.reuse, -R184.reuse ;  /* 0x000000b96db67223 */ /* 0x180fe200000108b8 */
[-C--:B------:R-:W-:Y:S01]  /*8e20*/  FFMA.FTZ R106, R107, R185.reuse, -R184 ;  /* 0x000000b96b6a7223 */ /* 0x080fe200000108b8 */
[-CC-:B------:R-:W-:Y:S01]  /*8e30*/  FFMA.FTZ R101, R33, R185.reuse, -R180.reuse ;  /* 0x000000b921657223 */ /* 0x180fe200000108b4 */
[-C--:B------:R-:W-:Y:S01]  /*8e40*/  FFMA.FTZ R109, R35, R185.reuse, -R180 ;  /* 0x000000b9236d7223 */ /* 0x080fe200000108b4 */
[-CC-:B------:R-:W-:Y:S01]  /*8e50*/  FFMA.FTZ R107, R175, R185.reuse, -R184.reuse ;  /* 0x000000b9af6b7223 */ /* 0x180fe200000108b8 */
[----:B------:R-:W2:Y:S01]  /*8e60*/  LDSM.16.MT88.4 R32, [R132+0x8000] ;  /* 0x008000008420783b */ /* 0x000ea20000004200 */
[-C--:B------:R-:W-:Y:S01]  /*8e70*/  FFMA.FTZ R102, R31, R185.reuse, -R184 ;  /* 0x000000b91f667223 */ /* 0x080fe200000108b8 */
[-CC-:B------:R-:W-:Y:S01]  /*8e80*/  FFMA.FTZ R103, R103, R185.reuse, -R180.reuse ;  /* 0x000000b967677223 */ /* 0x180fe200000108b4 */
[-C--:B------:R-:W-:Y:S01]  /*8e90*/  FFMA.FTZ R0, R29, R185.reuse, -R180 ;  /* 0x000000b91d007223 */ /* 0x080fe200000108b4 */
[----:B------:R-:W3:Y:S01]  /*8ea0*/  MUFU.EX2 R100, R100 ;  /* 0x0000006400647308 */ /* 0x000ee20000000800 */
[-CC-:B------:R-:W-:Y:S01]  /*8eb0*/  FFMA.FTZ R114, R173, R185.reuse, -R184.reuse ;  /* 0x000000b9ad727223 */ /* 0x180fe200000108b8 */
[-C--:B------:R-:W-:Y:S01]  /*8ec0*/  FFMA.FTZ R175, R115, R185.reuse, -R184 ;  /* 0x000000b973af7223 */ /* 0x080fe200000108b8 */
[-C--:B------:R-:W-:Y:S01]  /*8ed0*/  FFMA.FTZ R173, R113, R185.reuse, -R180 ;  /* 0x000000b971ad7223 */ /* 0x080fe200000108b4 */
[-CC-:B------:R-:W-:Y:S01]  /*8ee0*/  FFMA.FTZ R115, R193, R185.reuse, -R184.reuse ;  /* 0x000000b9c1737223 */ /* 0x180fe200000108b8 */
[----:B------:R-:W-:Y:S01]  /*8ef0*/  FFMA.FTZ R110, R195, R185, -R184 ;  /* 0x000000b9c36e7223 */ /* 0x000fe200000108b8 */
        /* <DEDUP_REMOVED lines=20> */
[----:B------:R-:W-:Y:S01]  /*9040*/  FMUL.FTZ R41, R41, R186 ;  /* 0x000000ba29297220 */ /* 0x000fe20000410000 */
[-C--:B------:R-:W-:Y:S01]  /*9050*/  FMUL.FTZ R42, R42, R100.reuse ;  /* 0x000000642a2a7220 */ /* 0x080fe20000410000 */
[----:B------:R-:W-:Y:S01]  /*9060*/  FMUL.FTZ R43, R43, R100 ;  /* 0x000000642b2b7220 */ /* 0x000fe20000410000 */
[-C--:B------:R-:W-:Y:S01]  /*9070*/  FMUL.FTZ R44, R44, R186.reuse ;  /* 0x000000ba2c2c7220 */ /* 0x080fe20000410000 */
[----:B------:R-:W-:Y:S01]  /*9080*/  FMUL.FTZ R45, R45, R186 ;  /* 0x000000ba2d2d7220 */ /* 0x000fe20000410000 */
[----:B------:R-:W-:Y:S01]  /*9090*/  FMUL.FTZ R46, R46, R100 ;  /* 0x000000642e2e7220 */ /* 0x000fe20000410000 */
[----:B------:R-:W3:Y:S01]  /*90a0*/  MUFU.EX2 R102, R102 ;  /* 0x0000006600667308 */ /* 0x000ee20000000800 */
        /* <DEDUP_REMOVED lines=16> */
[----:B---3--:R-:W-:Y:S01]  /*91b0*/  F2FP.BF16.F32.PACK_AB R98, R102, R107 ;  /* 0x0000006b6662723e */ /* 0x008fe200000010ff */
[----:B------:R-:W-:Y:S01]  /*91c0*/  LDSM.16.MT88.4 R72, [R138+0x8800] ;  /* 0x008800008a48783b */ /* 0x000fe20000004200 */
[-CC-:B------:R-:W-:Y:S01]  /*91d0*/  FFMA.FTZ R112, R189, R185.reuse, -R180.reuse ;  /* 0x000000b9bd707223 */ /* 0x180fe200000108b4 */
[-CC-:B------:R-:W-:Y:S01]  /*91e0*/  FFMA.FTZ R113, R191, R185.reuse, -R180.reuse ;  /* 0x000000b9bf717223 */ /* 0x180fe200000108b4 */
[----:B------:R-:W-:Y:S01]  /*91f0*/  FFMA.FTZ R108, R187, R185, -R180 ;  /* 0x000000b9bb6c7223 */ /* 0x000fe200000108b4 */
        /* <DEDUP_REMOVED lines=27> */
[----:B---3--:R-:W-:Y:S01]  /*93b0*/  F2FP.BF16.F32.PACK_AB R99, R0, R109 ;  /* 0x0000006d0063723e */ /* 0x008fe200000010ff */
        /* <DEDUP_REMOVED lines=8> */
[-CC-:B------:R-:W-:Y:S01]  /*9440*/  FFMA.FTZ R187, R129, R185.reuse, -R184.reuse ;  /* 0x000000b981bb7223 */ /* 0x180fe200000108b8 */
[-C--:B------:R-:W-:Y:S01]  /*9450*/  FFMA.FTZ R129, R179, R185.reuse, -R184 ;  /* 0x000000b9b3817223 */ /* 0x080fe200000108b8 */
[-C--:B------:R-:W-:Y:S01]  /*9460*/  FFMA.FTZ R179, R126, R185.reuse, -R180 ;  /* 0x000000b97eb37223 */ /* 0x080fe200000108b4 */
[-CC-:B------:R-:W-:Y:S01]  /*9470*/  FFMA.FTZ R130, R130, R185.reuse, -R184.reuse ;  /* 0x000000b982827223 */ /* 0x180fe200000108b8 */
[-C--:B------:R-:W-:Y:S01]  /*9480*/  FFMA.FTZ R172, R172, R185.reuse, -R184 ;  /* 0x000000b9acac7223 */ /* 0x080fe200000108b8 */
[-CC-:B------:R-:W-:Y:S01]  /*9490*/  FFMA.FTZ R126, R153, R185.reuse, -R180.reuse ;  /* 0x000000b9997e7223 */ /* 0x180fe200000108b4 */
[C---:B------:R-:W-:Y:S01]  /*94a0*/  HMMA.16816.F32.BF16 R32, R96.reuse, R34, R68 ;  /* 0x000000226020723c */ /* 0x040fe20000041844 */
[----:B------:R-:W1:Y:S01]  /*94b0*/  LDSM.16.MT88.4 R68, [R138+0xa000] ;  /* 0x00a000008a44783b */ /* 0x000e620000004200 */
[----:B------:R-:W-:Y:S01]  /*94c0*/  MUFU.EX2 R110, R110 ;  /* 0x0000006e006e7308 */ /* 0x000fe20000000800 */
[-CC-:B------:R-:W-:Y:S01]  /*94d0*/  FFMA.FTZ R170, R170, R185.reuse, -R180.reuse ;  /* 0x000000b9aaaa7223 */ /* 0x180fe200000108b4 */
[-C--:B------:R-:W-:Y:S01]  /*94e0*/  FFMA.FTZ R111, R111, R185.reuse, -R180 ;  /* 0x000000b96f6f7223 */ /* 0x080fe200000108b4 */
[-CC-:B------:R-:W-:Y:S01]  /*94f0*/  FFMA.FTZ R128, R128, R185.reuse, -R184.reuse ;  /* 0x000000b980807223 */ /* 0x180fe200000108b8 */
[-CC-:B------:R-:W-:Y:S01]  /*9500*/  FFMA.FTZ R171, R171, R185.reuse, -R184.reuse ;  /* 0x000000b9abab7223 */ /* 0x180fe200000108b8 */
[-CC-:B------:R-:W-:Y:S01]  /*9510*/  FFMA.FTZ R183, R183, R185.reuse, -R184.reuse ;  /* 0x000000b9b7b77223 */ /* 0x180fe200000108b8 */
[C---:B------:R-:W-:Y:S01]  /*9520*/  HMMA.16816.F32.BF16 R4, R96.reuse, R8, R4 ;  /* 0x000000086004723c */ /* 0x040fe20000041804 */
[-C--:B------:R-:W-:Y:S01]  /*9530*/  FFMA.FTZ R178, R178, R185.reuse, -R184 ;  /* 0x000000b9b2b27223 */ /* 0x080fe200000108b8 */
[----:B------:R-:W-:Y:S01]  /*9540*/  MUFU.EX2 R173, R173 ;  /* 0x000000ad00ad7308 */ /* 0x000fe20000000800 */
[-CC-:B------:R-:W-:Y:S01]  /*9550*/  FFMA.FTZ R122, R122, R185.reuse, -R180.reuse ;  /* 0x000000b97a7a7223 */ /* 0x180fe200000108b4 */
[-CC-:B------:R-:W-:Y:S01]  /*9560*/  FFMA.FTZ R131, R131, R185.reuse, -R180.reuse ;  /* 0x000000b983837223 */ /* 0x180fe200000108b4 */
[-CC-:B------:R-:W-:Y:S01]  /*9570*/  FFMA.FTZ R181, R181, R185.reuse, -R180.reuse ;  /* 0x000000b9b5b57223 */ /* 0x180fe200000108b4 */
[----:B------:R-:W-:Y:S01]  /*9580*/  FFMA.FTZ R174, R174, R185, -R180 ;  /* 0x000000b9aeae7223 */ /* 0x000fe200000108b4 */
[----:B------:R-:W-:Y:S01]  /*9590*/  FFMA.FTZ R177, R177, R186, R182 ;  /* 0x000000bab1b17223 */ /* 0x000fe200000100b6 */
[----:B------:R-:W-:Y:S01]  /*95a0*/  HMMA.16816.F32.BF16 R8, R96, R10, R92 ;  /* 0x0000000a6008723c */ /* 0x000fe2000004185c */
[----:B------:R-:W-:Y:S01]  /*95b0*/  LDSM.16.MT88.4 R92, [R138+0x9800] ;  /* 0x009800008a5c783b */ /* 0x000fe20000004200 */
[----:B------:R-:W-:Y:S01]  /*95c0*/  MUFU.EX2 R112, R112 ;  /* 0x0000007000707308 */ /* 0x000fe20000000800 */
        /* <DEDUP_REMOVED lines=11> */
[----:B------:R-:W-:Y:S06]  /*9680*/  MUFU.EX2 R108, R108 ;  /* 0x0000006c006c7308 */ /* 0x000fec0000000800 */
[C---:B------:R-:W-:Y:S02]  /*9690*/  HMMA.16816.F32.BF16 R20, R96.reuse, R24, R20 ;  /* 0x000000186014723c */ /* 0x040fe40000041814 */
        /* <DEDUP_REMOVED lines=19> */
[----:B------:R-:W3:Y:S01]  /*97d0*/  MUFU.EX2 R178, R178 ;  /* 0x000000b200b27308 */ /* 0x000ee20000000800 */
[----:B--2---:R-:W-:-:S07]  /*97e0*/  F2FP.BF16.F32.PACK_AB R100, R171, R128 ;  /* 0x00000080ab64723e */ /* 0x004fce00000010ff */
[----:B------:R-:W-:Y:S01]  /*97f0*/  MUFU.EX2 R122, R122 ;  /* 0x0000007a007a7308 */ /* 0x000fe20000000800 */
[C---:B-1----:R-:W-:Y:S07]  /*9800*/  HMMA.16816.F32.BF16 R52, R96.reuse, R68, R52 ;  /* 0x000000446034723c */ /* 0x042fee0000041834 */
[----:B------:R-:W1:Y:S01]  /*9810*/  MUFU.EX2 R131, R131 ;  /* 0x0000008300837308 */ /* 0x000e620000000800 */
[----:B---3--:R-:W-:Y:S01]  /*9820*/  F2FP.BF16.F32.PACK_AB R102, R178, R183 ;  /* 0x000000b7b266723e */ /* 0x008fe200000010ff */
[----:B------:R-:W-:Y:S01]  /*9830*/  HMMA.16816.F32.BF16 R56, R96, R70, R56 ;  /* 0x000000466038723c */ /* 0x000fe20000041838 */
[----:B------:R-:W2:Y:S05]  /*9840*/  LDSM.16.MT88.4 R68, [R132+0xa000] ;  /* 0x00a000008444783b */ /* 0x000eaa0000004200 */
[----:B------:R-:W-:Y:S08]  /*9850*/  MUFU.EX2 R181, R181 ;  /* 0x000000b500b57308 */ /* 0x000ff00000000800 */
[----:B------:R-:W3:Y:S01]  /*9860*/  MUFU.EX2 R174, R174 ;  /* 0x000000ae00ae7308 */ /* 0x000ee20000000800 */
[----:B-1----:R-:W-:-:S02]  /*9870*/  F2FP.BF16.F32.PACK_AB R101, R131, R122 ;  /* 0x0000007a8365723e */ /* 0x002fc400000010ff */
[----:B---3--:R-:W-:Y:S01]  /*9880*/  F2FP.BF16.F32.PACK_AB R103, R174, R181 ;  /* 0x000000b5ae67723e */ /* 0x008fe200000010ff */
[C---:B--2---:R-:W-:Y:S01]  /*9890*/  HMMA.16816.F32.BF16 R60, R96.reuse, R68, R60 ;  /* 0x00000044603c723c */ /* 0x044fe2000004183c */
[----:B------:R-:W-:Y:S01]  /*98a0*/  F2FP.BF16.F32.PACK_AB R68, R114, R175 ;  /* 0x000000af7244723e */ /* 0x000fe200000010ff */
[----:B------:R-:W-:Y:S01]  /*98b0*/  FADD.FTZ R175, R175, R106 ;  /* 0x0000006aafaf7221 */ /* 0x000fe20000010000 */
[----:B------:R-:W-:Y:S01]  /*98c0*/  F2FP.BF16.F32.PACK_AB R69, R112, R173 ;  /* 0x000000ad7045723e */ /* 0x000fe200000010ff */
[----:B------:R-:W-:Y:S01]  /*98d0*/  FADD.FTZ R173, R173, R0 ;  /* 0x00000000adad7221 */ /* 0x000fe20000010000 */
[-C--:B------:R-:W-:Y:S01]  /*98e0*/  MOV R0, R104.reuse ;  /* 0x0000006800007202 */ /* 0x080fe20000000f00 */
[----:B------:R-:W-:Y:S01]  /*98f0*/  FADD.FTZ R114, R114, R175 ;  /* 0x000000af72727221 */ /* 0x000fe20000010000 */
[----:B------:R-:W-:Y:S01]  /*9900*/  @P3 MOV R0, R104 ;  /* 0x0000006800003202 */ /* 0x000fe20000000f00 */
[----:B------:R-:W-:Y:S01]  /*9910*/  HMMA.16816.F32.BF16 R64, R96, R70, R64 ;  /* 0x000000466040723c */ /* 0x000fe20000041840 */
[----:B------:R-:W-:Y:S01]  /*9920*/  F2FP.BF16.F32.PACK_AB R70, R110, R115 ;  /* 0x000000736e46723e */ /* 0x000fe200000010ff */
[----:B------:R-:W-:Y:S01]  /*9930*/  FADD.FTZ R112, R112, R173 ;  /* 0x000000ad70707221 */ /* 0x000fe20000010000 */
[----:B------:R-:W-:Y:S01]  /*9940*/  F2FP.BF16.F32.PACK_AB R71, R108, R113 ;  /* 0x000000716c47723e */ /* 0x000fe200000010ff */
[----:B------:R-:W-:-:S02]  /*9950*/  FADD.FTZ R115, R115, R114 ;  /* 0x0000007273737221 */ /* 0x000fc40000010000 */
[----:B------:R-:W-:Y:S02]  /*9960*/  FADD.FTZ R113, R113, R112 ;  /* 0x0000007071717221 */ /* 0x000fe40000010000 */
[----:B------:R-:W-:Y:S02]  /*9970*/  FADD.FTZ R110, R110, R115 ;  /* 0x000000736e6e7221 */ /* 0x000fe40000010000 */
[----:B------:R-:W-:Y:S01]  /*9980*/  HMMA.16816.F32.BF16 R4, R68, R72, R4 ;  /* 0x000000484404723c */ /* 0x000fe20000041804 */
[----:B------:R-:W-:-:S07]  /*9990*/  FADD.FTZ R108, R108, R113 ;  /* 0x000000716c6c7221 */ /* 0x000fce0000010000 */
        /* <DEDUP_REMOVED lines=33> */
[----:B------:R-:W-:Y:S01]  /*9bb0*/  HMMA.16816.F32.BF16 R4, R68, R76, R4 ;  /* 0x0000004c4404723c */ /* 0x000fe20000041804 */
        /* <DEDUP_REMOVED lines=9> */
[----:B------:R-:W-:-:S03]  /*9c50*/  FADD.FTZ R181, R181, R122 ;  /* 0x0000007ab5b57221 */ /* 0x000fc60000010000 */
[----:B------:R-:W-:Y:S01]  /*9c60*/  FADD.FTZ R177, R178, R177 ;  /* 0x000000b1b2b17221 */ /* 0x000fe20000010000 */
[----:B------:R-:W-:Y:S01]  /*9c70*/  FADD.FTZ R176, R174, R181 ;  /* 0x000000b5aeb07221 */ /* 0x000fe20000010000 */
[----:B------:R-:W-:Y:S01]  /*9c80*/  HMMA.16816.F32.BF16 R96, R100, R92, R4 ;  /* 0x0000005c6460723c */ /* 0x000fe20000041804 */
[----:B------:R-:W-:Y:S07]  /*9c90*/  LDSM.16.MT88.4 R4, [R134+0xb800] ;  /* 0x00b800008604783b */ /* 0x000fee0000004200 */
        /* <DEDUP_REMOVED lines=43> */
.L_x_13073:
[----:B------:R-:W-:-:S07]  /*9f50*/  IADD3 R121, PT, PT, R127, -0x1, RZ ;  /* 0xffffffff7f797810 */ /* 0x000fce0007ffe0ff */
.L_x_13082:
[----:B------:R-:W-:Y:S05]  /*9f60*/  BSYNC B2 ;  /* 0x0000000000027941 */ /* 0x000fea0003800000 */
.L_x_13072:
[----:B------:R-:W-:-:S13]  /*9f70*/  ISETP.GE.AND P0, PT, R121, R150, PT ;  /* 0x000000967900720c */ /* 0x000fda0003f06270 */
[----:B------:R-:W-:Y:S05]  /*9f80*/  @!P0 BRA `(.L_x_13083) ;  /* 0x00000038007c8947 */ /* 0x000fea0003800000 */
[----:B------:R-:W-:Y:S01]  /*9f90*/  IADD3 R118, PT, PT, R123, R118, R120 ;  /* 0x000000767b767210 */ /* 0x000fe20007ffe078 */
[C---:B------:R-:W-:Y:S01]  /*9fa0*/  IMAD.SHL.U32 R172, R121.reuse, 0x40, RZ ;  /* 0x0000004079ac7824 */ /* 0x040fe200078e00ff */
        /* <DEDUP_REMOVED lines=8> */
[----:B------:R-:W-:-:S02]  /*a030*/  ISETP.NE.AND.EX P2, PT, R125, RZ, PT, P2 ;  /* 0x000000ff7d00720c */ /* 0x000fc40003f45320 */
[----:B------:R-:W-:Y:S02]  /*a040*/  VIMNMX R171, PT, PT, RZ, R117, !PT ;  /* 0x00000075ffab7248 */ /* 0x000fe40007fe0100 */
[----:B------:R-:W-:-:S09]  /*a050*/  VIADDMNMX R170, R117, 0x8, RZ, !PT ;  /* 0x0000000875aa7846 */ /* 0x000fd200078001ff */
.L_x_13090:
        /* <DEDUP_REMOVED lines=79> */
.L_x_13085:
[----:B------:R-:W-:Y:S05]  /*a550*/  BSYNC.RECONVERGENT B0 ;  /* 0x0000000000007941 */ /* 0x000fea0003800200 */
.L_x_13084:
        /* <DEDUP_REMOVED lines=88> */
[C---:B------:R-:W-:Y:S08]  /*aae0*/  HMMA.16816.F32.BF16 R20, R104.reuse, R116, R20 ;  /* 0x000000746814723c */ /* 0x040ff00000041814 */
        /* <DEDUP_REMOVED lines=60> */
[----:B------:R-:W2:Y:S01]  /*aeb0*/  LDSM.16.M88.4 R116, [R135+0x7800] ;  /* 0x007800008774783b */ /* 0x000ea20000000200 */
[----:B------:R-:W-:Y:S04]  /*aec0*/  DEPBAR.LE SB0, 0x0 ;  /* 0x000080000000791a */ /* 0x000fe80000000000 */
[----:B------:R-:W-:Y:S02]  /*aed0*/  BAR.SYNC.DEFER_BLOCKING 0x0 ;  /* 0x0000000000007b1d */ /* 0x000fe40000010000 */
[C---:B-1----:R-:W-:Y:S08]  /*aee0*/  HMMA.16816.F32.BF16 R12, R112.reuse, R104, R12 ;  /* 0x00000068700c723c */ /* 0x042ff0000004180c */
[C---:B------:R-:W-:Y:S08]  /*aef0*/  HMMA.16816.F32.BF16 R16, R112.reuse, R106, R16 ;  /* 0x0000006a7010723c */ /* 0x040ff00000041810 */
[C---:B---3--:R-:W-:Y:S08]  /*af00*/  HMMA.16816.F32.BF16 R20, R112.reuse, R108, R20 ;  /* 0x0000006c7014723c */ /* 0x048ff00000041814 */
[C---:B------:R-:W-:Y:S08]  /*af10*/  HMMA.16816.F32.BF16 R24, R112.reuse, R110, R24 ;  /* 0x0000006e7018723c */ /* 0x040ff00000041818 */
[C---:B--2---:R-:W-:Y:S08]  /*af20*/  HMMA.16816.F32.BF16 R28, R112.reuse, R116, R28 ;  /* 0x00000074701c723c */ /* 0x044ff0000004181c */
        /* <DEDUP_REMOVED lines=77> */
.L_x_13089:
[----:B------:R-:W-:Y:S05]  /*b400*/  BSYNC.RECONVERGENT B0 ;  /* 0x0000000000007941 */ /* 0x000fea0003800200 */
.L_x_13088:
        /* <DEDUP_REMOVED lines=50> */
.L_x_13087:
[----:B------:R-:W-:Y:S05]  /*b730*/  BSYNC.RECONVERGENT B1 ;  /* 0x0000000000017941 */ /* 0x000fea0003800200 */
.L_x_13086:
[----:B------:R-:W3:Y:S01]  /*b740*/  LD.E R103, desc[UR4][R2.64+0xdc] ;  /* 0x0000dc0402677980 */ /* 0x000ee2000c101900 */
[----:B------:R-:W-:Y:S01]  /*b750*/  IABS R0, R174 ;  /* 0x000000ae00007213 */ /* 0x000fe20000000000 */
[C---:B------:R-:W-:Y:S02]  /*b760*/  VIADD R113, R174.reuse, 0x19 ;  /* 0x00000019ae717836 */ /* 0x040fe40000000000 */
[----:B------:R-:W-:Y:S01]  /*b770*/  VIADD R100, R175, 0x1 ;  /* 0x00000001af647836 */ /* 0x000fe20000000000 */
[----:B------:R-:W-:Y:S01]  /*b780*/  I2FP.F32.S32 R0, R0 ;  /* 0x0000000000007245 */ /* 0x000fe20000201400 */
[C---:B--2---:R-:W-:Y:S01]  /*b790*/  VIADD R109, R174.reuse, 0x1 ;  /* 0x00000001ae6d7836 */ /* 0x044fe20000000000 */
[----:B------:R-:W-:Y:S01]  /*b7a0*/  IABS R113, R113 ;  /* 0x0000007100717213 */ /* 0x000fe20000000000 */
[----:B------:R-:W-:Y:S01]  /*b7b0*/  VIADD R114, R174, 0x18 ;  /* 0x00000018ae727836 */ /* 0x000fe20000000000 */
[----:B------:R-:W-:Y:S01]  /*b7c0*/  ISETP.GE.AND P6, PT, R100, R170, PT ;  /* 0x000000aa6400720c */ /* 0x000fe20003fc6270 */
[C---:B------:R-:W-:Y:S02]  /*b7d0*/  VIADD R111, R174.reuse, 0x11 ;  /* 0x00000011ae6f7836 */ /* 0x040fe40000000000 */
[CC--:B------:R-:W-:Y:S01]  /*b7e0*/  FFMA.FTZ R23, -R159.reuse, R0.reuse, R23 ;  /* 0x000000009f177223 */ /* 0x0c0fe20000010117 */
[C---:B------:R-:W-:Y:S02]  /*b7f0*/  VIADD R112, R174.reuse, 0x10 ;  /* 0x00000010ae707836 */ /* 0x040fe40000000000 */
[----:B------:R-:W-:Y:S01]  /*b800*/  FFMA.FTZ R17, -R159, R0, R17 ;  /* 0x000000009f117223 */ /* 0x000fe20000010111 */
[----:B------:R-:W-:Y:S01]  /*b810*/  I2FP.F32.S32 R113, R113 ;  /* 0x0000007100717245 */ /* 0x000fe20000201400 */
[C---:B------:R-:W-:Y:S01]  /*b820*/  VIADD R0, R175.reuse, 0xfffffff9 ;  /* 0xfffffff9af007836 */ /* 0x040fe20000000000 */
[----:B------:R-:W-:Y:S01]  /*b830*/  IABS R109, R109 ;  /* 0x0000006d006d7213 */ /* 0x000fe20000000000 */
[----:B------:R-:W-:Y:S01]  /*b840*/  VIADD R115, R175, 0xffffffe0 ;  /* 0xffffffe0af737836 */ /* 0x000fe20000000000 */
[----:B------:R-:W-:Y:S01]  /*b850*/  IABS R114, R114 ;  /* 0x0000007200727213 */ /* 0x000fe20000000000 */
[C---:B------:R-:W-:Y:S01]  /*b860*/  VIADD R116, R174.reuse, 0x9 ;  /* 0x00000009ae747836 */ /* 0x040fe20000000000 */
[----:B------:R-:W-:Y:S01]  /*b870*/  IABS R111, R111 ;  /* 0x0000006f006f7213 */ /* 0x000fe20000000000 */
[----:B------:R-:W-:Y:S01]  /*b880*/  VIADD R110, R174, 0x8 ;  /* 0x00000008ae6e7836 */ /* 0x000fe20000000000 */
[----:B------:R-:W-:Y:S01]  /*b890*/  IABS R112, R112 ;  /* 0x0000007000707213 */ /* 0x000fe20000000000 */
[----:B------:R-:W-:Y:S01]  /*b8a0*/  FFMA.FTZ R4, -R159, R113, R4 ;  /* 0x000000719f047223 */ /* 0x000fe20000010104 */
[----:B------:R-:W-:Y:S01]  /*b8b0*/  FSEL R153, R23, -INF , P6 ;  /* 0xff80000017997808 */ /* 0x000fe20003000000 */
[----:B------:R-:W-:Y:S01]  /*b8c0*/  IMAD.MOV.U32 R23, RZ, RZ, R109 ;  /* 0x000000ffff177224 */ /* 0x000fe200078e006d */
[----:B------:R-:W-:Y:S01]  /*b8d0*/  I2FP.F32.S32 R114, R114 ;  /* 0x0000007200727245 */ /* 0x000fe20000201400 */
[C---:B------:R-:W-:Y:S01]  /*b8e0*/  VIADD R106, R175.reuse, 0xffffffe9 ;  /* 0xffffffe9af6a7836 */ /* 0x040fe20000000000 */
[----:B------:R-:W-:Y:S01]  /*b8f0*/  I2FP.F32.S32 R111, R111 ;  /* 0x0000006f006f7245 */ /* 0x000fe20000201400 */
[C---:B------:R-:W-:Y:S01]  /*b900*/  VIADD R108, R175.reuse, 0xffffffe1 ;  /* 0xffffffe1af6c7836 */ /* 0x040fe20000000000 */
[----:B------:R-:W-:Y:S01]  /*b910*/  I2FP.F32.S32 R112, R112 ;  /* 0x0000007000707245 */ /* 0x000fe20000201400 */
[----:B------:R-:W-:Y:S01]  /*b920*/  VIADD R107, R175, 0xffffffe8 ;  /* 0xffffffe8af6b7836 */ /* 0x000fe20000000000 */
[-C--:B------:R-:W-:Y:S01]  /*b930*/  ISETP.GE.AND P5, PT, R0, R171.reuse, PT ;  /* 0x000000ab0000720c */ /* 0x080fe20003fa6270 */
[----:B------:R-:W-:Y:S01]  /*b940*/  FFMA.FTZ R5, -R159, R114, R5 ;  /* 0x000000729f057223 */ /* 0x000fe20000010105 */
[----:B------:R-:W-:Y:S01]  /*b950*/  ISETP.GE.AND P3, PT, R115, R171, PT ;  /* 0x000000ab7300720c */ /* 0x000fe20003f66270 */
[C---:B------:R-:W-:Y:S01]  /*b960*/  FFMA.FTZ R8, -R159.reuse, R111, R8 ;  /* 0x0000006f9f087223 */ /* 0x040fe20000010108 */
[----:B------:R-:W-:Y:S01]  /*b970*/  IABS R116, R116 ;  /* 0x0000007400747213 */ /* 0x000fe20000000000 */
[----:B------:R-:W-:Y:S01]  /*b980*/  FFMA.FTZ R9, -R159, R112, R9 ;  /* 0x000000709f097223 */ /* 0x000fe20000010109 */
[----:B------:R-:W-:Y:S01]  /*b990*/  IABS R110, R110 ;  /* 0x0000006e006e7213 */ /* 0x000fe20000000000 */
[C---:B------:R-:W-:Y:S01]  /*b9a0*/  VIADD R105, R175.reuse, 0xfffffff0 ;  /* 0xfffffff0af697836 */ /* 0x040fe20000000000 */
[C---:B------:R-:W-:Y:S01]  /*b9b0*/  ISETP.GE.AND P1, PT, R100.reuse, R171, PT ;  /* 0x000000ab6400720c */ /* 0x040fe20003f26270 */
[----:B------:R-:W-:Y:S01]  /*b9c0*/  VIADD R104, R175, 0xfffffff1 ;  /* 0xfffffff1af687836 */ /* 0x000fe20000000000 */
[C---:B------:R-:W-:Y:S01]  /*b9d0*/  ISETP.GE.AND P0, PT, R100.reuse, R166, PT ;  /* 0x000000a66400720c */ /* 0x040fe20003f06270 */
[----:B------:R-:W-:Y:S01]  /*b9e0*/  FFMA.FTZ R14, -R159, R111, R14 ;  /* 0x0000006f9f0e7223 */ /* 0x000fe2000001010e */
[----:B------:R-:W-:Y:S01]  /*b9f0*/  ISETP.GE.AND P4, PT, R100, R167, PT ;  /* 0x000000a76400720c */ /* 0x000fe20003f86270 */
[----:B------:R-:W-:Y:S01]  /*ba00*/  VIADD R100, R175, 0xfffffff8 ;  /* 0xfffffff8af647836 */ /* 0x000fe20000000000 */
[----:B------:R-:W-:Y:S01]  /*ba10*/  FSEL R17, R17, -INF , P5 ;  /* 0xff80000011117808 */ /* 0x000fe20002800000 */
[----:B------:R-:W-:Y:S01]  /*ba20*/  VIADD R111, R174, 0xfffffff1 ;  /* 0xfffffff1ae6f7836 */ /* 0x000fe20000000000 */
[----:B------:R-:W-:Y:S01]  /*ba30*/  FSEL R4, R4, -INF , P3 ;  /* 0xff80000004047808 */ /* 0x000fe20001800000 */
[C---:B------:R-:W-:Y:S01]  /*ba40*/  FFMA.FTZ R10, -R159.reuse, R113, R10 ;  /* 0x000000719f0a7223 */ /* 0x040fe2000001010a */
[----:B------:R-:W-:Y:S01]  /*ba50*/  I2FP.F32.S32 R109, R116 ;  /* 0x00000074006d7245 */ /* 0x000fe20000201400 */
[----:B------:R-:W-:Y:S01]  /*ba60*/  VIADD R116, R174, 0x20 ;  /* 0x00000020ae747836 */ /* 0x000fe20000000000 */
[----:B------:R-:W-:Y:S01]  /*ba70*/  I2FP.F32.S32 R23, R23 ;  /* 0x0000001700177245 */ /* 0x000fe20000201400 */
[C---:B------:R-:W-:Y:S01]  /*ba80*/  FFMA.FTZ R15, -R159.reuse, R112, R15 ;  /* 0x000000709f0f7223 */ /* 0x040fe2000001010f */
[----:B------:R-:W-:Y:S01]  /*ba90*/  I2FP.F32.S32 R110, R110 ;  /* 0x0000006e006e7245 */ /* 0x000fe20000201400 */
[C---:B------:R-:W-:Y:S01]  /*baa0*/  FFMA.FTZ R12, -R159.reuse, R109, R12 ;  /* 0x0000006d9f0c7223 */ /* 0x040fe2000001010c */
[----:B------:R-:W-:Y:S01]  /*bab0*/  ISETP.GE.AND P3, PT, R106, R171, PT ;  /* 0x000000ab6a00720c */ /* 0x000fe20003f66270 */
[C---:B------:R-:W-:Y:S01]  /*bac0*/  FFMA.FTZ R16, -R159.reuse, R23, R16 ;  /* 0x000000179f107223 */ /* 0x040fe20000010110 */
[-C--:B------:R-:W-:Y:S01]  /*bad0*/  ISETP.GE.AND P5, PT, R108, R171.reuse, PT ;  /* 0x000000ab6c00720c */ /* 0x080fe20003fa6270 */
[-C--:B------:R-:W-:Y:S01]  /*bae0*/  FFMA.FTZ R13, -R159, R110.reuse, R13 ;  /* 0x0000006e9f0d7223 */ /* 0x080fe2000001010d */
[----:B------:R-:W-:Y:S01]  /*baf0*/  ISETP.GE.AND P6, PT, R107, R171, PT ;  /* 0x000000ab6b00720c */ /* 0x000fe20003fc6270 */
[----:B------:R-:W-:Y:S01]  /*bb00*/  FFMA.FTZ R19, -R159, R110, R19 ;  /* 0x0000006e9f137223 */ /* 0x000fe20000010113 */
[----:B------:R-:W-:Y:S01]  /*bb10*/  FSEL R5, R5, -INF , P5 ;  /* 0xff80000005057808 */ /* 0x000fe20002800000 */
[----:B------:R-:W-:Y:S01]  /*bb20*/  VIADD R110, R174, 0xfffffff8 ;  /* 0xfffffff8ae6e7836 */ /* 0x000fe20000000000 */
[----:B------:R-:W-:Y:S01]  /*bb30*/  FSEL R8, R8, -INF , P6 ;  /* 0xff80000008087808 */ /* 0x000fe20003000000 */
[----:B------:R-:W-:Y:S01]  /*bb40*/  FFMA.FTZ R18, -R159, R109, R18 ;  /* 0x0000006d9f127223 */ /* 0x000fe20000010112 */
[----:B------:R-:W-:Y:S01]  /*bb50*/  FSEL R9, R9, -INF , P3 ;  /* 0xff80000009097808 */ /* 0x000fe20001800000 */
[----:B------:R-:W-:Y:S01]  /*bb60*/  VIADD R109, R174, 0xfffffff9 ;  /* 0xfffffff9ae6d7836 */ /* 0x000fe20000000000 */
[----:B------:R-:W-:Y:S01]  /*bb70*/  ISETP.GE.AND P5, PT, R105, R171, PT ;  /* 0x000000ab6900720c */ /* 0x000fe20003fa6270 */
[C---:B------:R-:W-:Y:S01]  /*bb80*/  FFMA.FTZ R22, -R159.reuse, R23, R22 ;  /* 0x000000179f167223 */ /* 0x040fe20000010116 */
[-C--:B------:R-:W-:Y:S01]  /*bb90*/  ISETP.GE.AND P3, PT, R100, R171.reuse, PT ;  /* 0x000000ab6400720c */ /* 0x080fe20003f66270 */
[----:B------:R-:W-:Y:S01]  /*bba0*/  VIADD R112, R174, 0xffffffe8 ;  /* 0xffffffe8ae707836 */ /* 0x000fe20000000000 */
[----:B------:R-:W-:Y:S01]  /*bbb0*/  ISETP.GE.AND P6, PT, R104, R171, PT ;  /* 0x000000ab6800720c */ /* 0x000fe20003fc6270 */
[----:B------:R-:W-:Y:S01]  /*bbc0*/  FFMA.FTZ R11, -R159, R114, R11 ;  /* 0x000000729f0b7223 */ /* 0x000fe2000001010b */
[----:B------:R-:W-:Y:S01]  /*bbd0*/  FSEL R12, R12, -INF , P5 ;  /* 0xff8000000c0c7808 */ /* 0x000fe20002800000 */
[----:B------:R-:W-:Y:S01]  /*bbe0*/  VIADD R114, R174, 0xfffffff0 ;  /* 0xfffffff0ae727836 */ /* 0x000fe20000000000 */
[----:B------:R-:W-:Y:S01]  /*bbf0*/  FSEL R13, R13, -INF , P6 ;  /* 0xff8000000d0d7808 */ /* 0x000fe20003000000 */
[----:B------:R-:W-:Y:S01]  /*bc00*/  VIADD R172, R172, 0xffffffc0 ;  /* 0xffffffc0acac7836 */ /* 0x000fe20000000000 */
[----:B------:R-:W-:Y:S02]  /*bc10*/  FSEL R16, R16, -INF , P3 ;  /* 0xff80000010107808 */ /* 0x000fe40001800000 */
[C---:B------:R-:W-:Y:S02]  /*bc20*/  ISETP.GE.AND P3, PT, R115.reuse, R166, PT ;  /* 0x000000a67300720c */ /* 0x040fe40003f66270 */
[C---:B------:R-:W-:Y:S02]  /*bc30*/  ISETP.GE.AND P5, PT, R115.reuse, R170, PT ;  /* 0x000000aa7300720c */ /* 0x040fe40003fa6270 */
[----:B------:R-:W-:Y:S01]  /*bc40*/  ISETP.GE.AND P6, PT, R115, R167, PT ;  /* 0x000000a77300720c */ /* 0x000fe20003fc6270 */
[C---:B------:R-:W-:Y:S01]  /*bc50*/  VIADD R115, R174.reuse, 0x21 ;  /* 0x00000021ae737836 */ /* 0x040fe20000000000 */
[----:B------:R-:W-:Y:S02]  /*bc60*/  IABS R110, R110 ;  /* 0x0000006e006e7213 */ /* 0x000fe40000000000 */
[----:B------:R-:W-:Y:S02]  /*bc70*/  IABS R116, R116 ;  /* 0x0000007400747213 */ /* 0x000fe40000000000 */
[----:B------:R-:W-:Y:S02]  /*bc80*/  IABS R115, R115 ;  /* 0x0000007300737213 */ /* 0x000fe40000000000 */
[----:B------:R-:W-:Y:S02]  /*bc90*/  I2FP.F32.S32 R110, R110 ;  /* 0x0000006e006e7245 */ /* 0x000fe40000201400 */
[----:B------:R-:W-:Y:S02]  /*bca0*/  I2FP.F32.S32 R115, R115 ;  /* 0x0000007300737245 */ /* 0x000fe40000201400 */
[----:B------:R-:W-:Y:S01]  /*bcb0*/  IABS R109, R109 ;  /* 0x0000006d006d7213 */ /* 0x000fe20000000000 */
[C---:B------:R-:W-:Y:S01]  /*bcc0*/  FFMA.FTZ R21, -R159.reuse, R110, R21 ;  /* 0x0000006e9f157223 */ /* 0x040fe20000010115 */
[----:B------:R-:W-:Y:S01]  /*bcd0*/  I2FP.F32.S32 R116, R116 ;  /* 0x0000007400747245 */ /* 0x000fe20000201400 */
[C---:B------:R-:W-:Y:S01]  /*bce0*/  FFMA.FTZ R6, -R159.reuse, R115, R6 ;  /* 0x000000739f067223 */ /* 0x040fe20000010106 */
[C---:B------:R-:W-:Y:S01]  /*bcf0*/  VIADD R115, R174.reuse, 0xffffffe1 ;  /* 0xffffffe1ae737836 */ /* 0x040fe20000000000 */
[----:B------:R-:W-:Y:S01]  /*bd00*/  I2FP.F32.S32 R109, R109 ;  /* 0x0000006d006d7245 */ /* 0x000fe20000201400 */
[C---:B------:R-:W-:Y:S01]  /*bd10*/  FFMA.FTZ R27, -R159.reuse, R110, R27 ;  /* 0x0000006e9f1b7223 */ /* 0x040fe2000001011b */
[----:B------:R-:W-:Y:S01]  /*bd20*/  IABS R111, R111 ;  /* 0x0000006f006f7213 */ /* 0x000fe20000000000 */
[C---:B------:R-:W-:Y:S01]  /*bd30*/  FFMA.FTZ R7, -R159.reuse, R116, R7 ;  /* 0x000000749f077223 */ /* 0x040fe20000010107 */
[----:B------:R-:W-:Y:S01]  /*bd40*/  IABS R115, R115 ;  /* 0x0000007300737213 */ /* 0x000fe20000000000 */
[----:B------:R-:W-:Y:S01]  /*bd50*/  FFMA.FTZ R20, -R159, R109, R20 ;  /* 0x0000006d9f147223 */ /* 0x000fe20000010114 */
[----:B------:R-:W-:Y:S01]  /*bd60*/  FSEL R187, R21, -INF , P1 ;  /* 0xff80000015bb7808 */ /* 0x000fe20000800000 */
[C---:B------:R-:W-:Y:S01]  /*bd70*/  VIADD R116, R174.reuse, 0xffffffe0 ;  /* 0xffffffe0ae747836 */ /* 0x040fe20000000000 */
[----:B------:R-:W-:Y:S01]  /*bd80*/  I2FP.F32.S32 R113, R115 ;  /* 0x0000007300717245 */ /* 0x000fe20000201400 */
[----:B------:R-:W-:Y:S01]  /*bd90*/  VIADD R21, R174, 0xffffffe9 ;  /* 0xffffffe9ae157836 */ /* 0x000fe20000000000 */
[----:B------:R-:W-:Y:S01]  /*bda0*/  I2FP.F32.S32 R23, R111 ;  /* 0x0000006f00177245 */ /* 0x000fe20000201400 */
[C---:B------:R-:W-:Y:S01]  /*bdb0*/  VIADD R111, R175.reuse, 0x8 ;  /* 0x00000008af6f7836 */ /* 0x040fe20000000000 */
[----:B------:R-:W-:Y:S01]  /*bdc0*/  ISETP.GE.AND P1, PT, R175, R171, PT ;  /* 0x000000abaf00720c */ /* 0x000fe20003f26270 */
[C---:B------:R-:W-:Y:S01]  /*bdd0*/  FFMA.FTZ R32, -R159.reuse, R113, R32 ;  /* 0x000000719f207223 */ /* 0x040fe20000010120 */
[----:B------:R-:W-:Y:S01]  /*bde0*/  IABS R116, R116 ;  /* 0x0000007400747213 */ /* 0x000fe20000000000 */
[C---:B------:R-:W-:Y:S01]  /*bdf0*/  FFMA.FTZ R24, -R159.reuse, R23, R24 ;  /* 0x000000179f187223 */ /* 0x040fe20000010118 */
[----:B------:R-:W-:Y:S01]  /*be00*/  FSEL R189, R20, -INF , P1 ;  /* 0xff80000014bd7808 */ /* 0x000fe20000800000 */
[----:B------:R-:W-:Y:S01]  /*be10*/  FFMA.FTZ R26, -R159, R109, R26 ;  /* 0x0000006d9f1a7223 */ /* 0x000fe2000001011a */
[----:B------:R-:W-:Y:S01]  /*be20*/  FSEL R113, R6, -INF , P5 ;  /* 0xff80000006717808 */ /* 0x000fe20002800000 */
[C---:B------:R-:W-:Y:S01]  /*be30*/  VIADD R109, R175.reuse, 0x10 ;  /* 0x00000010af6d7836 */ /* 0x040fe20000000000 */
[----:B------:R-:W-:Y:S01]  /*be40*/  ISETP.GE.AND P1, PT, R108, R170, PT ;  /* 0x000000aa6c00720c */ /* 0x000fe20003f26270 */
[C---:B------:R-:W-:Y:S01]  /*be50*/  VIADD R110, R175.reuse, 0x9 ;  /* 0x00000009af6e7836 */ /* 0x040fe20000000000 */
[----:B------:R-:W-:Y:S01]  /*be60*/  IABS R21, R21 ;  /* 0x0000001500157213 */ /* 0x000fe20000000000 */
[----:B------:R-:W-:Y:S01]  /*be70*/  VIADD R6, R175, 0x18 ;  /* 0x00000018af067836 */ /* 0x000fe20000000000 */
[----:B------:R-:W-:Y:S01]  /*be80*/  ISETP.GE.AND P5, PT, R111, R171, PT ;  /* 0x000000ab6f00720c */ /* 0x000fe20003fa6270 */
[----:B------:R-:W-:Y:S01]  /*be90*/  FFMA.FTZ R30, -R159, R23, R30 ;  /* 0x000000179f1e7223 */ /* 0x000fe2000001011e */
[----:B------:R-:W-:Y:S01]  /*bea0*/  IABS R20, R112 ;  /* 0x0000007000147213 */ /* 0x000fe20000000000 */
[----:B------:R-:W-:Y:S01]  /*beb0*/  VIADD R23, R175, 0x11 ;  /* 0x00000011af177836 */ /* 0x000fe20000000000 */
[----:B------:R-:W-:Y:S01]  /*bec0*/  I2FP.F32.S32 R116, R116 ;  /* 0x0000007400747245 */ /* 0x000fe20000201400 */
[----:B------:R-:W-:Y:S01]  /*bed0*/  VIADD R174, R174, 0x40 ;  /* 0x00000040aeae7836 */ /* 0x000fe20000000000 */
[----:B------:R-:W-:Y:S02]  /*bee0*/  FSEL R112, R7, -INF , P1 ;  /* 0xff80000007707808 */ /* 0x000fe40000800000 */
[----:B------:R-:W-:Y:S01]  /*bef0*/  I2FP.F32.S32 R7, R21 ;  /* 0x0000001500077245 */ /* 0x000fe20000201400 */
[----:B------:R-:W-:Y:S01]  /*bf00*/  FFMA.FTZ R33, -R159, R116, R33 ;  /* 0x000000749f217223 */ /* 0x000fe20000010121 */
[----:B------:R-:W-:Y:S02]  /*bf10*/  FSEL R185, R24, -INF , P5 ;  /* 0xff80000018b97808 */ /* 0x000fe40002800000 */
[----:B------:R-:W-:Y:S01]  /*bf20*/  ISETP.GE.AND P5, PT, R107, R170, PT ;  /* 0x000000aa6b00720c */ /* 0x000fe20003fa6270 */
[CC--:B------:R-:W-:Y:S01]  /*bf30*/  FFMA.FTZ R28, -R159.reuse, R7.reuse, R28 ;  /* 0x000000079f1c7223 */ /* 0x0c0fe2000001011c */
[----:B------:R-:W-:Y:S01]  /*bf40*/  IABS R114, R114 ;  /* 0x0000007200727213 */ /* 0x000fe20000000000 */
[----:B------:R-:W-:Y:S01]  /*bf50*/  FFMA.FTZ R34, -R159, R7, R34 ;  /* 0x000000079f227223 */ /* 0x000fe20000010122 */
[----:B------:R-:W-:Y:S02]  /*bf60*/  I2FP.F32.S32 R116, R20 ;  /* 0x0000001400747245 */ /* 0x000fe40000201400 */
[----:B------:R-:W-:Y:S01]  /*bf70*/  FSEL R20, R10, -INF , P5 ;  /* 0xff8000000a147808 */ /* 0x000fe20002800000 */
[----:B------:R-:W-:Y:S01]  /*bf80*/  VIADD R10, R175, 0x19 ;  /* 0x00000019af0a7836 */ /* 0x000fe20000000000 */
[-C--:B------:R-:W-:Y:S01]  /*bf90*/  ISETP.GE.AND P5, PT, R109, R171.reuse, PT ;  /* 0x000000ab6d00720c */ /* 0x080fe20003fa6270 */
[C---:B------:R-:W-:Y:S01]  /*bfa0*/  FFMA.FTZ R29, -R159.reuse, R116, R29 ;  /* 0x000000749f1d7223 */ /* 0x040fe2000001011d */
[----:B------:R-:W-:Y:S01]  /*bfb0*/  I2FP.F32.S32 R114, R114 ;  /* 0x0000007200727245 */ /* 0x000fe20000201400 */
[----:B------:R-:W-:Y:S01]  /*bfc0*/  FFMA.FTZ R35, -R159, R116, R35 ;  /* 0x000000749f237223 */ /* 0x000fe20000010123 */
[----:B------:R-:W-:Y:S02]  /*bfd0*/  FSEL R28, R28, -INF , P5 ;  /* 0xff8000001c1c7808 */ /* 0x000fe40002800000 */
[----:B------:R-:W-:Y:S01]  /*bfe0*/  ISETP.GE.AND P5, PT, R105, R170, PT ;  /* 0x000000aa6900720c */ /* 0x000fe20003fa6270 */
[CC--:B------:R-:W-:Y:S01]  /*bff0*/  FFMA.FTZ R25, -R159.reuse, R114.reuse, R25 ;  /* 0x000000729f197223 */ /* 0x0c0fe20000010119 */
[----:B------:R-:W-:Y:S01]  /*c000*/  ISETP.GE.AND P1, PT, R110, R171, PT ;  /* 0x000000ab6e00720c */ /* 0x000fe20003f26270 */
        /* <DEDUP_REMOVED lines=30> */
[----:B------:R-:W-:Y:S02]  /*c1f0*/  FSEL R4, R4, -INF , !P6 ;  /* 0xff80000004047808 */ /* 0x000fe40007000000 */
[-C--:B------:R-:W-:Y:S02]  /*c200*/  ISETP.GE.AND P0, PT, R107, R167.reuse, PT ;  /* 0x000000a76b00720c */ /* 0x080fe40003f06270 */
[----:B------:R-:W-:Y:S02]  /*c210*/  FSEL R21, R5, -INF , !P5 ;  /* 0xff80000005157808 */ /* 0x000fe40006800000 */
[-C--:B------:R-:W-:Y:S02]  /*c220*/  ISETP.GE.AND P6, PT, R106, R167.reuse, PT ;  /* 0x000000a76a00720c */ /* 0x080fe40003fc6270 */
[----:B------:R-:W-:Y:S02]  /*c230*/  FSEL R22, R22, -INF , P1 ;  /* 0xff80000016167808 */ /* 0x000fe40000800000 */
[----:B------:R-:W-:Y:S02]  /*c240*/  FSEL R183, R25, -INF , !P3 ;  /* 0xff80000019b77808 */ /* 0x000fe40005800000 */
[----:B------:R-:W-:Y:S02]  /*c250*/  FSEL R19, R8, -INF , !P0 ;  /* 0xff80000008137808 */ /* 0x000fe40004000000 */
[----:B------:R-:W-:Y:S02]  /*c260*/  ISETP.GE.AND P3, PT, R0, R166, PT ;  /* 0x000000a60000720c */ /* 0x000fe40003f66270 */
[----:B------:R-:W-:Y:S02]  /*c270*/  ISETP.GE.AND P1, PT, R110, R170, PT ;  /* 0x000000aa6e00720c */ /* 0x000fe40003f26270 */
[----:B------:R-:W-:Y:S02]  /*c280*/  FMNMX3.FTZ R0, R101, R4, R21, !PT ;  /* 0x0000000465007276 */ /* 0x000fe40007810015 */
[-C--:B------:R-:W-:Y:S02]  /*c290*/  ISETP.GE.AND P5, PT, R105, R167.reuse, PT ;  /* 0x000000a76900720c */ /* 0x080fe40003fa6270 */
[----:B------:R-:W-:Y:S02]  /*c2a0*/  FSEL R17, R9, -INF , !P6 ;  /* 0xff80000009117808 */ /* 0x000fe40007000000 */
[-C--:B------:R-:W-:Y:S02]  /*c2b0*/  ISETP.GE.AND P0, PT, R104, R167.reuse, PT ;  /* 0x000000a76800720c */ /* 0x080fe40003f06270 */
[----:B------:R-:W-:Y:S02]  /*c2c0*/  FSEL R27, R27, -INF , P1 ;  /* 0xff8000001b1b7808 */ /* 0x000fe40000800000 */
[----:B------:R-:W-:Y:S02]  /*c2d0*/  FSEL R123, R12, -INF , !P5 ;  /* 0xff8000000c7b7808 */ /* 0x000fe40006800000 */
[----:B------:R-:W-:Y:S02]  /*c2e0*/  ISETP.GE.AND P1, PT, R23, R170, PT ;  /* 0x000000aa1700720c */ /* 0x000fe40003f26270 */
[----:B------:R-:W-:Y:S02]  /*c2f0*/  ISETP.GE.AND P6, PT, R100, R167, PT ;  /* 0x000000a76400720c */ /* 0x000fe40003fc6270 */
[----:B------:R-:W-:Y:S02]  /*c300*/  FSEL R197, R13, -INF , !P0 ;  /* 0xff8000000dc57808 */ /* 0x000fe40004000000 */
[----:B------:R-:W-:Y:S02]  /*c310*/  FMNMX3.FTZ R0, R0, R19, R17, !PT ;  /* 0x0000001300007276 */ /* 0x000fe40007810011 */
[----:B------:R-:W-:Y:S02]  /*c320*/  ISETP.GE.AND P0, PT, R175, R167, PT ;  /* 0x000000a7af00720c */ /* 0x000fe40003f06270 */
[----:B------:R-:W-:Y:S02]  /*c330*/  FSEL R31, R31, -INF , P1 ;  /* 0xff8000001f1f7808 */ /* 0x000fe40000800000 */
[----:B------:R-:W-:Y:S02]  /*c340*/  FSEL R125, R16, -INF , !P6 ;  /* 0xff800000107d7808 */ /* 0x000fe40007000000 */
[----:B------:R-:W-:Y:S02]  /*c350*/  FMNMX3.FTZ R0, R0, R123, R197, !PT ;  /* 0x0000007b00007276 */ /* 0x000fe400078100c5 */
[-C--:B------:R-:W-:Y:S02]  /*c360*/  ISETP.GE.AND P1, PT, R108, R166.reuse, PT ;  /* 0x000000a66c00720c */ /* 0x080fe40003f26270 */
[-C--:B------:R-:W-:Y:S02]  /*c370*/  ISETP.GE.AND P5, PT, R107, R166.reuse, PT ;  /* 0x000000a66b00720c */ /* 0x080fe40003fa6270 */
[-C--:B------:R-:W-:Y:S02]  /*c380*/  ISETP.GE.AND P6, PT, R106, R166.reuse, PT ;  /* 0x000000a66a00720c */ /* 0x080fe40003fc6270 */
[----:B------:R-:W-:Y:S02]  /*c390*/  FSEL R189, R189, -INF , !P0 ;  /* 0xff800000bdbd7808 */ /* 0x000fe40004000000 */
        /* <DEDUP_REMOVED lines=12> */
[-C--:B------:R-:W-:Y:S02]  /*c460*/  ISETP.GE.AND P1, PT, R104, R166.reuse, PT ;  /* 0x000000a66800720c */ /* 0x080fe40003f26270 */
[-C--:B------:R-:W-:Y:S02]  /*c470*/  ISETP.GE.AND P0, PT, R100, R166.reuse, PT ;  /* 0x000000a66400720c */ /* 0x080fe40003f06270 */
[----:B------:R-:W-:Y:S02]  /*c480*/  FSEL R121, R28, -INF , !P5 ;  /* 0xff8000001c797808 */ /* 0x000fe40006800000 */
[----:B------:R-:W-:Y:S02]  /*c490*/  FSEL R126, R29, -INF , !P6 ;  /* 0xff8000001d7e7808 */ /* 0x000fe40007000000 */
[----:B------:R-:W-:Y:S02]  /*c4a0*/  FMNMX3.FTZ R0, R0, R185, R183, !PT ;  /* 0x000000b900007276 */ /* 0x000fe400078100b7 */
[----:B------:R-:W-:Y:S02]  /*c4b0*/  FSEL R127, R14, -INF , !P4 ;  /* 0xff8000000e7f7808 */ /* 0x000fe40006000000 */
[----:B------:R-:W-:Y:S02]  /*c4c0*/  FMNMX3.FTZ R8, R8, R11, R9, !PT ;  /* 0x0000000b08087276 */ /* 0x000fe40007810009 */
[----:B------:R-:W-:Y:S02]  /*c4d0*/  FSEL R193, R193, -INF , !P1 ;  /* 0xff800000c1c17808 */ /* 0x000fe40004800000 */
[----:B------:R-:W-:Y:S02]  /*c4e0*/  FSEL R129, R18, -INF , !P0 ;  /* 0xff80000012817808 */ /* 0x000fe40004000000 */
[C---:B------:R-:W-:Y:S02]  /*c4f0*/  ISETP.GE.AND P4, PT, R10.reuse, R167, PT ;  /* 0x000000a70a00720c */ /* 0x040fe40003f86270 */
[-C--:B------:R-:W-:Y:S02]  /*c500*/  ISETP.GE.AND P0, PT, R10, R166.reuse, PT ;  /* 0x000000a60a00720c */ /* 0x080fe40003f06270 */
[----:B------:R-:W-:Y:S02]  /*c510*/  FMNMX3.FTZ R10, R0, R121, R126, !PT ;  /* 0x00000079000a7276 */ /* 0x000fe4000781007e */
[----:B------:R-:W-:Y:S02]  /*c520*/  FSEL R191, R191, -INF , !P3 ;  /* 0xff800000bfbf7808 */ /* 0x000fe40005800000 */
[CC--:B------:R-:W-:Y:S01]  /*c530*/  ISETP.GE.AND P3, PT, R175.reuse, R166.reuse, PT ;  /* 0x000000a6af00720c */ /* 0x0c0fe20003f66270 */
[----:B------:R-:W-:Y:S01]  /*c540*/  VIADD R175, R175, 0xffffffc0 ;  /* 0xffffffc0afaf7836 */ /* 0x000fe20000000000 */
[----:B------:R-:W-:Y:S02]  /*c550*/  FMNMX3.FTZ R0, R8, R127, R193, !PT ;  /* 0x0000007f08007276 */ /* 0x000fe400078100c1 */
[----:B------:R-:W-:Y:S02]  /*c560*/  ISETP.GE.AND P1, PT, R6, R167, PT ;  /* 0x000000a70600720c */ /* 0x000fe40003f26270 */
[----:B------:R-:W-:Y:S02]  /*c570*/  FSEL R181, R22, -INF , !P3 ;  /* 0xff80000016b57808 */ /* 0x000fe40005800000 */
[-C--:B------:R-:W-:Y:S02]  /*c580*/  ISETP.GE.AND P5, PT, R111, R166.reuse, PT ;  /* 0x000000a66f00720c */ /* 0x080fe40003fa6270 */
[-C--:B------:R-:W-:Y:S02]  /*c590*/  ISETP.GE.AND P6, PT, R110, R166.reuse, PT ;  /* 0x000000a66e00720c */ /* 0x080fe40003fc6270 */
[----:B------:R-:W-:Y:S02]  /*c5a0*/  FMNMX3.FTZ R0, R0, R129, R191, !PT ;  /* 0x0000008100007276 */ /* 0x000fe400078100bf */
[----:B------:R-:W-:Y:S02]  /*c5b0*/  FSEL R124, R33, -INF , !P4 ;  /* 0xff800000217c7808 */ /* 0x000fe40006000000 */
[----:B------:R-:W-:Y:S02]  /*c5c0*/  FSEL R119, R32, -INF , !P1 ;  /* 0xff80000020777808 */ /* 0x000fe40004800000 */
[-C--:B------:R-:W-:Y:S02]  /*c5d0*/  ISETP.GE.AND P4, PT, R109, R166.reuse, PT ;  /* 0x000000a66d00720c */ /* 0x080fe40003f86270 */
[----:B------:R-:W-:Y:S02]  /*c5e0*/  ISETP.GE.AND P1, PT, R23, R166, PT ;  /* 0x000000a61700720c */ /* 0x000fe40003f26270 */
[----:B------:R-:W-:Y:S02]  /*c5f0*/  FSEL R179, R26, -INF , !P5 ;  /* 0xff8000001ab37808 */ /* 0x000fe40006800000 */
[----:B------:R-:W-:Y:S02]  /*c600*/  FSEL R131, R27, -INF , !P6 ;  /* 0xff8000001b837808 */ /* 0x000fe40007000000 */
[----:B------:R-:W-:Y:S02]  /*c610*/  ISETP.GE.AND P3, PT, R6, R170, PT ;  /* 0x000000aa0600720c */ /* 0x000fe40003f66270 */
[----:B------:R-:W-:Y:S02]  /*c620*/  FMNMX3.FTZ R0, R0, R181, R153, !PT ;  /* 0x000000b500007276 */ /* 0x000fe40007810099 */
[----:B------:R-:W-:Y:S02]  /*c630*/  FSEL R117, R30, -INF , !P4 ;  /* 0xff8000001e757808 */ /* 0x000fe40006000000 */
[----:B------:R-:W-:Y:S02]  /*c640*/  FSEL R120, R31, -INF , !P1 ;  /* 0xff8000001f787808 */ /* 0x000fe40004800000 */
[----:B------:R-:W-:Y:S01]  /*c650*/  FSEL R34, R34, -INF , P3 ;  /* 0xff80000022227808 */ /* 0x000fe20001800000 */
[----:B------:R-:W-:Y:S01]  /*c660*/  LDSM.16.MT88.4 R28, [R133+0x8000] ;  /* 0x00800000851c783b */ /* 0x000fe20000004200 */
[----:B------:R-:W-:Y:S02]  /*c670*/  ISETP.GE.AND P5, PT, R6, R166, PT ;  /* 0x000000a60600720c */ /* 0x000fe40003fa6270 */
        /* <DEDUP_REMOVED lines=33> */
[-C--:B------:R-:W-:Y:S01]  /*c890*/  FFMA.FTZ R115, R9, R103.reuse, -R122 ;  /* 0x0000006709737223 */ /* 0x080fe2000001087a */
        /* <DEDUP_REMOVED lines=11> */
[-CC-:B------:R-:W-:Y:S01]  /*c950*/  FFMA.FTZ R182, R191, R103.reuse, -R122.reuse ;  /* 0x00000067bfb67223 */ /* 0x180fe2000001087a */
        /* <DEDUP_REMOVED lines=21> */
[----:B------:R-:W-:Y:S01]  /*cab0*/  FMUL.FTZ R9, R102, R93 ;  /* 0x0000005d66097220 */ /* 0x000fe20000410000 */
[C---:B------:R-:W-:Y:S01]  /*cac0*/  FMUL.FTZ R10, R101.reuse, R94 ;  /* 0x0000005e650a7220 */ /* 0x040fe20000410000 */
[C---:B------:R-:W-:Y:S01]  /*cad0*/  FMUL.FTZ R11, R101.reuse, R95 ;  /* 0x0000005f650b7220 */ /* 0x040fe20000410000 */
[C---:B------:R-:W-:Y:S01]  /*cae0*/  FMUL.FTZ R18, R101.reuse, R86 ;  /* 0x0000005665127220 */ /* 0x040fe20000410000 */
[C---:B------:R-:W-:Y:S03]  /*caf0*/  FMUL.FTZ R19, R101.reuse, R87 ;  /* 0x0000005765137220 */ /* 0x040fe60000410000 */
        /* <DEDUP_REMOVED lines=10> */
[----:B------:R-:W5:Y:S01]  /*cba0*/  LDSM.16.MT88.4 R76, [R138+0xa000] ;  /* 0x00a000008a4c783b */ /* 0x000f620000004200 */
[C---:B------:R-:W-:Y:S01]  /*cbb0*/  FMUL.FTZ R36, R102.reuse, R36 ;  /* 0x0000002466247220 */ /* 0x040fe20000410000 */
[C---:B------:R-:W-:Y:S01]  /*cbc0*/  FMUL.FTZ R37, R102.reuse, R37 ;  /* 0x0000002566257220 */ /* 0x040fe20000410000 */
[C---:B------:R-:W-:Y:S01]  /*cbd0*/  FMUL.FTZ R38, R101.reuse, R38 ;  /* 0x0000002665267220 */ /* 0x040fe20000410000 */
[----:B------:R-:W-:Y:S01]  /*cbe0*/  FMUL.FTZ R39, R101, R39 ;  /* 0x0000002765277220 */ /* 0x000fe20000410000 */
[C---:B------:R-:W-:Y:S03]  /*cbf0*/  FMUL.FTZ R40, R102.reuse, R40 ;  /* 0x0000002866287220 */ /* 0x040fe60000410000 */
[----:B------:R-:W1:Y:S01]  /*cc00*/  MUFU.EX2 R116, R116 ;  /* 0x0000007400747308 */ /* 0x000e620000000800 */
[----:B---3--:R-:W-:Y:S01]  /*cc10*/  F2FP.BF16.F32.PACK_AB R110, R113, R114 ;  /* 0x00000072716e723e */ /* 0x008fe200000010ff */
[----:B------:R-:W3:Y:S01]  /*cc20*/  LDSM.16.MT88.4 R68, [R134+0xa000] ;  /* 0x00a000008644783b */ /* 0x000ee20000004200 */
        /* <DEDUP_REMOVED lines=18> */
[C---:B------:R-:W-:Y:S01]  /*cd50*/  FMUL.FTZ R56, R102.reuse, R56 ;  /* 0x0000003866387220 */ /* 0x040fe20000410000 */
[C---:B------:R-:W-:Y:S01]  /*cd60*/  FMUL.FTZ R57, R102.reuse, R57 ;  /* 0x0000003966397220 */ /* 0x040fe20000410000 */
[C---:B------:R-:W-:Y:S01]  /*cd70*/  FMUL.FTZ R58, R101.reuse, R58 ;  /* 0x0000003a653a7220 */ /* 0x040fe20000410000 */
[C---:B------:R-:W-:Y:S02]  /*cd80*/  FMUL.FTZ R59, R101.reuse, R59 ;  /* 0x0000003b653b7220 */ /* 0x040fe40000410000 */
[----:B------:R-:W-:Y:S01]  /*cd90*/  MUFU.EX2 R123, R123 ;  /* 0x0000007b007b7308 */ /* 0x000fe20000000800 */
[C---:B------:R-:W-:Y:S01]  /*cda0*/  FMUL.FTZ R60, R102.reuse, R60 ;  /* 0x0000003c663c7220 */ /* 0x040fe20000410000 */
[C---:B------:R-:W-:Y:S01]  /*cdb0*/  FMUL.FTZ R61, R102.reuse, R61 ;  /* 0x0000003d663d7220 */ /* 0x040fe20000410000 */
[C---:B------:R-:W-:Y:S01]  /*cdc0*/  FMUL.FTZ R62, R101.reuse, R62 ;  /* 0x0000003e653e7220 */ /* 0x040fe20000410000 */
[C---:B------:R-:W-:Y:S01]  /*cdd0*/  FMUL.FTZ R63, R101.reuse, R63 ;  /* 0x0000003f653f7220 */ /* 0x040fe20000410000 */
[C---:B------:R-:W-:Y:S01]  /*cde0*/  FMUL.FTZ R64, R102.reuse, R64 ;  /* 0x0000004066407220 */ /* 0x040fe20000410000 */
[C---:B------:R-:W-:Y:S01]  /*cdf0*/  FMUL.FTZ R65, R102.reuse, R65 ;  /* 0x0000004166417220 */ /* 0x040fe20000410000 */
[----:B------:R-:W-:Y:S01]  /*ce00*/  FMUL.FTZ R66, R101, R66 ;  /* 0x0000004265427220 */ /* 0x000fe20000410000 */
[----:B--2---:R-:W-:Y:S01]  /*ce10*/  F2FP.BF16.F32.PACK_AB R111, R115, R112 ;  /* 0x00000070736f723e */ /* 0x004fe200000010ff */
[----:B------:R-:W-:Y:S01]  /*ce20*/  LDSM.16.MT88.4 R92, [R138+0x9800] ;  /* 0x009800008a5c783b */ /* 0x000fe20000004200 */
[----:B------:R-:W-:Y:S01]  /*ce30*/  MUFU.EX2 R181, R181 ;  /* 0x000000b500b57308 */ /* 0x000fe20000000800 */
[C---:B------:R-:W-:Y:S01]  /*ce40*/  FMUL.FTZ R67, R101.reuse, R67 ;  /* 0x0000004365437220 */ /* 0x040fe20000410000 */
[C---:B------:R-:W-:Y:S01]  /*ce50*/  FFMA.FTZ R107, R102.reuse, R177, R107 ;  /* 0x000000b1666b7223 */ /* 0x040fe2000001006b */
[C---:B------:R-:W-:Y:S02]  /*ce60*/  FFMA.FTZ R131, R101.reuse, R176, R106 ;  /* 0x000000b065837223 */ /* 0x040fe4000001006a */
[C---:B------:R-:W-:Y:S05]  /*ce70*/  HMMA.16816.F32.BF16 R4, R108.reuse, R12, R4 ;  /* 0x0000000c6c04723c */ /* 0x040fea0000041804 */
[----:B------:R-:W-:Y:S01]  /*ce80*/  MUFU.EX2 R184, R184 ;  /* 0x000000b800b87308 */ /* 0x000fe20000000800 */
[C---:B------:R-:W-:Y:S01]  /*ce90*/  FMUL.FTZ R12, R102.reuse, R88 ;  /* 0x00000058660c7220 */ /* 0x040fe20000410000 */
[----:B------:R-:W-:Y:S01]  /*cea0*/  FMUL.FTZ R13, R102, R89 ;  /* 0x00000059660d7220 */ /* 0x000fe20000410000 */
[----:B------:R-:W-:Y:S01]  /*ceb0*/  FADD.FTZ R131, R116, R131 ;  /* 0x0000008374837221 */ /* 0x000fe20000010000 */
[C---:B------:R-:W-:Y:S03]  /*cec0*/  HMMA.16816.F32.BF16 R8, R108.reuse, R14, R8 ;  /* 0x0000000e6c08723c */ /* 0x040fe60000041808 */
[C---:B------:R-:W-:Y:S01]  /*ced0*/  FMUL.FTZ R14, R101.reuse, R90 ;  /* 0x0000005a650e7220 */ /* 0x040fe20000410000 */
[C---:B------:R-:W-:Y:S02]  /*cee0*/  FMUL.FTZ R15, R101.reuse, R91 ;  /* 0x0000005b650f7220 */ /* 0x040fe40000410000 */
[----:B------:R-:W-:Y:S05]  /*cef0*/  MUFU.EX2 R153, R153 ;  /* 0x0000009900997308 */ /* 0x000fea0000000800 */
[C---:B------:R-:W-:Y:S05]  /*cf00*/  HMMA.16816.F32.BF16 R12, R108.reuse, R20, R12 ;  /* 0x000000146c0c723c */ /* 0x040fea000004180c */
[----:B------:R-:W-:Y:S01]  /*cf10*/  MUFU.EX2 R186, R186 ;  /* 0x000000ba00ba7308 */ /* 0x000fe20000000800 */
[C---:B------:R-:W-:Y:S01]  /*cf20*/  FMUL.FTZ R20, R102.reuse, R80 ;  /* 0x0000005066147220 */ /* 0x040fe20000410000 */
[C---:B------:R-:W-:Y:S01]  /*cf30*/  FMUL.FTZ R21, R102.reuse, R81 ;  /* 0x0000005166157220 */ /* 0x040fe20000410000 */
[C---:B------:R-:W-:Y:S07]  /*cf40*/  HMMA.16816.F32.BF16 R16, R108.reuse, R22, R16 ;  /* 0x000000166c10723c */ /* 0x040fee0000041810 */
[----:B------:R-:W1:Y:S01]  /*cf50*/  MUFU.EX2 R130, R130 ;  /* 0x0000008200827308 */ /* 0x000e620000000800 */
[C---:B------:R-:W-:Y:S01]  /*cf60*/  FMUL.FTZ R22, R101.reuse, R82 ;  /* 0x0000005265167220 */ /* 0x040fe20000410000 */
[C---:B------:R-:W-:Y:S08]  /*cf70*/  FMUL.FTZ R23, R101.reuse, R83 ;  /* 0x0000005365177220 */ /* 0x040ff00000410000 */
[----:B------:R-:W-:Y:S01]  /*cf80*/  MUFU.EX2 R125, R125 ;  /* 0x0000007d007d7308 */ /* 0x000fe20000000800 */
[C---:B------:R-:W-:Y:S03]  /*cf90*/  HMMA.16816.F32.BF16 R20, R108.reuse, R28, R20 ;  /* 0x0000001c6c14723c */ /* 0x040fe60000041814 */
[C---:B------:R-:W-:Y:S01]  /*cfa0*/  FMUL.FTZ R28, R102.reuse, R72 ;  /* 0x00000048661c7220 */ /* 0x040fe20000410000 */
[----:B------:R-:W-:Y:S01]  /*cfb0*/  FMUL.FTZ R29, R102, R73 ;  /* 0x00000049661d7220 */ /* 0x000fe20000410000 */
[----:B------:R-:W-:Y:S04]  /*cfc0*/  IMAD.MOV.U32 R102, RZ, RZ, R0 ;  /* 0x000000ffff667224 */ /* 0x000fe800078e0000 */
[----:B------:R-:W-:Y:S01]  /*cfd0*/  MUFU.EX2 R178, R178 ;  /* 0x000000b200b27308 */ /* 0x000fe20000000800 */
[C---:B------:R-:W-:Y:S03]  /*cfe0*/  HMMA.16816.F32.BF16 R24, R108.reuse, R30, R24 ;  /* 0x0000001e6c18723c */ /* 0x040fe60000041818 */
[C---:B------:R-:W-:Y:S01]  /*cff0*/  FMUL.FTZ R30, R101.reuse, R74 ;  /* 0x0000004a651e7220 */ /* 0x040fe20000410000 */
[----:B------:R-:W-:Y:S01]  /*d000*/  FMUL.FTZ R31, R101, R75 ;  /* 0x0000004b651f7220 */ /* 0x000fe20000410000 */
[----:B------:R-:W-:Y:S01]  /*d010*/  FADD.FTZ R101, R118, R107 ;  /* 0x0000006b76657221 */ /* 0x000fe20000010000 */
[----:B------:R-:W2:Y:S03]  /*d020*/  LDSM.16.MT88.4 R72, [R133+0xa000] ;  /* 0x00a000008548783b */ /* 0x000ea60000004200 */
[----:B------:R-:W-:Y:S02]  /*d030*/  MUFU.EX2 R127, R127 ;  /* 0x0000007f007f7308 */ /* 0x000fe40000000800 */
[C---:B----4-:R-:W-:Y:S08]  /*d040*/  HMMA.16816.F32.BF16 R28, R108.reuse, R84, R28 ;  /* 0x000000546c1c723c */ /* 0x050ff0000004181c */
[----:B------:R-:W4:Y:S01]  /*d050*/  MUFU.EX2 R180, R180 ;  /* 0x000000b400b47308 */ /* 0x000f220000000800 */
[C---:B------:R-:W-:Y:S01]  /*d060*/  HMMA.16816.F32.BF16 R32, R108.reuse, R86, R32 ;  /* 0x000000566c20723c */ /* 0x040fe20000041820 */
[----:B------:R-:W-:Y:S08]  /*d070*/  LDSM.16.MT88.4 R84, [R134+0x9800] ;  /* 0x009800008654783b */ /* 0x000ff00000004200 */
[----:B------:R-:W-:Y:S01]  /*d080*/  MUFU.EX2 R129, R129 ;  /* 0x0000008100817308 */ /* 0x000fe20000000800 */
[C---:B-----5:R-:W-:Y:S09]  /*d090*/  HMMA.16816.F32.BF16 R36, R108.reuse, R76, R36 ;  /* 0x0000004c6c24723c */ /* 0x060ff20000041824 */
[----:B------:R-:W5:Y:S01]  /*d0a0*/  MUFU.EX2 R182, R182 ;  /* 0x000000b600b67308 */ /* 0x000f620000000800 */
[C---:B------:R-:W-:Y:S01]  /*d0b0*/  HMMA.16816.F32.BF16 R40, R108.reuse, R78, R40 ;  /* 0x0000004e6c28723c */ /* 0x040fe20000041828 */
[----:B------:R-:W-:Y:S08]  /*d0c0*/  LDSM.16.MT88.4 R76, [R134+0x8800] ;  /* 0x00880000864c783b */ /* 0x000ff00000004200 */
[----:B------:R-:W-:Y:S01]  /*d0d0*/  MUFU.EX2 R121, R121 ;  /* 0x0000007900797308 */ /* 0x000fe20000000800 */
[C---:B---3--:R-:W-:Y:S09]  /*d0e0*/  HMMA.16816.F32.BF16 R44, R108.reuse, R68, R44 ;  /* 0x000000446c2c723c */ /* 0x048ff2000004182c */
[----:B------:R-:W3:Y:S01]  /*d0f0*/  MUFU.EX2 R126, R126 ;  /* 0x0000007e007e7308 */ /* 0x000ee20000000800 */
[C---:B------:R-:W-:Y:S01]  /*d100*/  HMMA.16816.F32.BF16 R48, R108.reuse, R70, R48 ;  /* 0x000000466c30723c */ /* 0x040fe20000041830 */
[----:B------:R-:W1:Y:S08]  /*d110*/  LDSM.16.MT88.4 R68, [R132+0xa000] ;  /* 0x00a000008444783b */ /* 0x000e700000004200 */
[----:B------:R-:W-:Y:S01]  /*d120*/  MUFU.EX2 R119, R119 ;  /* 0x0000007700777308 */ /* 0x000fe20000000800 */
[C---:B--2---:R-:W-:Y:S09]  /*d130*/  HMMA.16816.F32.BF16 R52, R108.reuse, R72, R52 ;  /* 0x000000486c34723c */ /* 0x044ff20000041834 */
[----:B------:R-:W-:Y:S01]  /*d140*/  MUFU.EX2 R117, R117 ;  /* 0x0000007500757308 */ /* 0x000fe20000000800 */
[C---:B------:R-:W-:Y:S01]  /*d150*/  HMMA.16816.F32.BF16 R56, R108.reuse, R74, R56 ;  /* 0x0000004a6c38723c */ /* 0x040fe20000041838 */
[----:B------:R-:W2:Y:S07]  /*d160*/  LDSM.16.MT88.4 R72, [R138+0x8800] ;  /* 0x008800008a48783b */ /* 0x000eae0000004200 */
[C---:B-1----:R-:W-:Y:S03]  /*d170*/  HMMA.16816.F32.BF16 R60, R108.reuse, R68, R60 ;  /* 0x000000446c3c723c */ /* 0x042fe6000004183c */
[----:B------:R-:W-:Y:S02]  /*d180*/  F2FP.BF16.F32.PACK_AB R68, R130, R123 ;  /* 0x0000007b8244723e */ /* 0x000fe400000010ff */
[----:B----4-:R-:W-:Y:S03]  /*d190*/  F2FP.BF16.F32.PACK_AB R69, R180, R127 ;  /* 0x0000007fb445723e */ /* 0x010fe600000010ff */
[----:B------:R-:W-:Y:S03]  /*d1a0*/  HMMA.16816.F32.BF16 R64, R108, R70, R64 ;  /* 0x000000466c40723c */ /* 0x000fe60000041840 */
[----:B------:R-:W-:Y:S01]  /*d1b0*/  F2FP.BF16.F32.PACK_AB R70, R178, R125 ;  /* 0x0000007db246723e */ /* 0x000fe200000010ff */
[--C-:B------:R-:W-:Y:S01]  /*d1c0*/  FFMA.FTZ R110, R189, R103, -R128.reuse ;  /* 0x00000067bd6e7223 */ /* 0x100fe20000010880 */
[----:B-----5:R-:W-:Y:S01]  /*d1d0*/  F2FP.BF16.F32.PACK_AB R71, R182, R129 ;  /* 0x00000081b647723e */ /* 0x020fe200000010ff */
[-CC-:B------:R-:W-:Y:S01]  /*d1e0*/  FFMA.FTZ R111, R187, R103.reuse, -R128.reuse ;  /* 0x00000067bb6f7223 */ /* 0x180fe20000010880 */
[-CC-:B------:R-:W-:Y:S01]  /*d1f0*/  FFMA.FTZ R108, R185, R103.reuse, -R128.reuse ;  /* 0x00000067b96c7223 */ /* 0x180fe20000010880 */
[-CC-:B------:R-:W-:Y:S01]  /*d200*/  FFMA.FTZ R109, R183, R103.reuse, -R128.reuse ;  /* 0x00000067b76d7223 */ /* 0x180fe20000010880 */
[-C--:B------:R-:W-:Y:S01]  /*d210*/  FFMA.FTZ R128, R124, R103.reuse, -R128 ;  /* 0x000000677c807223 */ /* 0x080fe20000010880 */
[----:B------:R-:W-:Y:S01]  /*d220*/  MUFU.EX2 R110, R110 ;  /* 0x0000006e006e7308 */ /* 0x000fe20000000800 */
[-CC-:B------:R-:W-:Y:S01]  /*d230*/  FFMA.FTZ R124, R120, R103.reuse, -R122.reuse ;  /* 0x00000067787c7223 */ /* 0x180fe2000001087a */
[C---:B--2---:R-:W-:Y:S05]  /*d240*/  HMMA.16816.F32.BF16 R4, R68.reuse, R72, R4 ;  /* 0x000000484404723c */ /* 0x044fea0000041804 */
[-CC-:B------:R-:W-:Y:S03]  /*d250*/  FFMA.FTZ R120, R105, R103.reuse, -R122.reuse ;  /* 0x0000006769787223 */ /* 0x180fe6000001087a */
[----:B------:R-:W-:Y:S01]  /*d260*/  MUFU.EX2 R111, R111 ;  /* 0x0000006f006f7308 */ /* 0x000fe20000000800 */
[----:B------:R-:W-:Y:S01]  /*d270*/  FFMA.FTZ R122, R104, R103, -R122 ;  /* 0x00000067687a7223 */ /* 0x000fe2000001087a */
[C---:B------:R-:W-:Y:S01]  /*d280*/  HMMA.16816.F32.BF16 R8, R68.reuse, R74, R8 ;  /* 0x0000004a4408723c */ /* 0x040fe20000041808 */
[----:B------:R-:W1:Y:S02]  /*d290*/  LDSM.16.MT88.4 R72, [R133+0x8800] ;  /* 0x008800008548783b */ /* 0x000e640000004200 */
[----:B---3--:R-:W-:Y:S05]  /*d2a0*/  F2FP.BF16.F32.PACK_AB R104, R126, R121 ;  /* 0x000000797e68723e */ /* 0x008fea00000010ff */
[----:B------:R-:W-:Y:S01]  /*d2b0*/  MUFU.EX2 R108, R108 ;  /* 0x0000006c006c7308 */ /* 0x000fe20000000800 */
[C---:B------:R-:W-:Y:S09]  /*d2c0*/  HMMA.16816.F32.BF16 R12, R68.reuse, R76, R12 ;  /* 0x0000004c440c723c */ /* 0x040ff2000004180c */
[----:B------:R-:W-:Y:S01]  /*d2d0*/  MUFU.EX2 R109, R109 ;  /* 0x0000006d006d7308 */ /* 0x000fe20000000800 */
[C---:B------:R-:W-:Y:S01]  /*d2e0*/  HMMA.16816.F32.BF16 R16, R68.reuse, R78, R16 ;  /* 0x0000004e4410723c */ /* 0x040fe20000041810 */
[----:B------:R-:W2:Y:S08]  /*d2f0*/  LDSM.16.MT88.4 R76, [R132+0x8800] ;  /* 0x00880000844c783b */ /* 0x000eb00000004200 */
[----:B------:R-:W3:Y:S10]  /*d300*/  MUFU.EX2 R128, R128 ;  /* 0x0000008000807308 */ /* 0x000ef40000000800 */
[----:B------:R-:W4:Y:S10]  /*d310*/  MUFU.EX2 R124, R124 ;  /* 0x0000007c007c7308 */ /* 0x000f340000000800 */
[----:B------:R-:W-:Y:S01]  /*d320*/  MUFU.EX2 R120, R120 ;  /* 0x0000007800787308 */ /* 0x000fe20000000800 */
[----:B---3--:R-:W-:Y:S01]  /*d330*/  F2FP.BF16.F32.PACK_AB R106, R128, R119 ;  /* 0x00000077806a723e */ /* 0x008fe200000010ff */
[C---:B-1----:R-:W-:Y:S08]  /*d340*/  HMMA.16816.F32.BF16 R20, R68.reuse, R72, R20 ;  /* 0x000000484414723c */ /* 0x042ff00000041814 */
[----:B------:R-:W1:Y:S01]  /*d350*/  MUFU.EX2 R103, R122 ;  /* 0x0000007a00677308 */ /* 0x000e620000000800 */
[----:B----4-:R-:W-:Y:S01]  /*d360*/  F2FP.BF16.F32.PACK_AB R105, R124, R117 ;  /* 0x000000757c69723e */ /* 0x010fe200000010ff */
[C---:B------:R-:W-:Y:S01]  /*d370*/  HMMA.16816.F32.BF16 R24, R68.reuse, R74, R24 ;  /* 0x0000004a4418723c */ /* 0x040fe20000041818 */
[----:B------:R-:W3:Y:S07]  /*d380*/  LDSM.16.MT88.4 R72, [R138+0xa800] ;  /* 0x00a800008a48783b */ /* 0x000eee0000004200 */
[C---:B--2---:R-:W-:Y:S03]  /*d390*/  HMMA.16816.F32.BF16 R28, R68.reuse, R76, R28 ;  /* 0x0000004c441c723c */ /* 0x044fe6000004181c */
[----:B-1----:R-:W-:Y:S05]  /*d3a0*/  F2FP.BF16.F32.PACK_AB R107, R103, R120 ;  /* 0x00000078676b723e */ /* 0x002fea00000010ff */
[C---:B------:R-:W-:Y:S01]  /*d3b0*/  HMMA.16816.F32.BF16 R32, R68.reuse, R78, R32 ;  /* 0x0000004e4420723c */ /* 0x040fe20000041820 */
[----:B------:R-:W1:Y:S07]  /*d3c0*/  LDSM.16.MT88.4 R76, [R134+0xa800] ;  /* 0x00a80000864c783b */ /* 0x000e6e0000004200 */
        /* <DEDUP_REMOVED lines=55> */
[C---:B------:R-:W-:Y:S03]  /*d740*/  HMMA.16816.F32.BF16 R76, R104.reuse, R74, R24 ;  /* 0x0000004a684c723c */ /* 0x040fe60000041818 */
[----:B------:R-:W-:Y:S01]  /*d750*/  FADD.FTZ R130, R130, R123 ;  /* 0x0000007b82827221 */ /* 0x000fe20000010000 */
[----:B------:R-:W-:Y:S04]  /*d760*/  FADD.FTZ R180, R180, R127 ;  /* 0x0000007fb4b47221 */ /* 0x000fe80000010000 */
[C---:B-1----:R-:W-:Y:S03]  /*d770*/  HMMA.16816.F32.BF16 R72, R104.reuse, R68, R28 ;  /* 0x000000446848723c */ /* 0x042fe6000004181c */
        /* <DEDUP_REMOVED lines=32> */
.L_x_13083:
        /* <DEDUP_REMOVED lines=10> */
.L_x_13106:
        /* <DEDUP_REMOVED lines=194> */
.L_x_13093:
[----:B------:R-:W-:Y:S05]  /*e640*/  BSYNC.RECONVERGENT B0 ;  /* 0x0000000000007941 */ /* 0x000fea0003800200 */
.L_x_13092:
        /* <DEDUP_REMOVED lines=24> */
.L_x_13095:
[----:B------:R-:W-:Y:S05]  /*e7d0*/  BSYNC.RECONVERGENT B0 ;  /* 0x0000000000007941 */ /* 0x000fea0003800200 */
.L_x_13094:
        /* <DEDUP_REMOVED lines=36> */
.L_x_13097:
[----:B------:R-:W-:Y:S05]  /*ea20*/  BSYNC.RECONVERGENT B0 ;  /* 0x0000000000007941 */ /* 0x000fea0003800200 */
.L_x_13096:
        /* <DEDUP_REMOVED lines=16> */
.L_x_13099:
[----:B------:R-:W-:Y:S05]  /*eb30*/  BSYNC.RECONVERGENT B0 ;  /* 0x0000000000007941 */ /* 0x000fea0003800200 */
.L_x_13098:
        /* <DEDUP_REMOVED lines=16> */
.L_x_13101:
[----:B------:R-:W-:Y:S05]  /*ec40*/  BSYNC.RECONVERGENT B0 ;  /* 0x0000000000007941 */ /* 0x000fea0003800200 */
.L_x_13100:
[----:B------:R-:W-:-:S04]  /*ec50*/  MOV R157, 0x0 ;  /* 0x00000000009d7802 */ /* 0x000fc80000000f00 */
[----:B-12345:R-:W-:Y:S05]  /*ec60*/  @P0 RET.REL.NODEC R156 `(_ZN5flash24flash_fwd_splitkv_kernelI23Flash_fwd_kernel_traitsILi128ELi64ELi64ELi4ELb0ELb0EN7cutlass10bfloat16_tE19Flash_kernel_traitsILi128ELi64ELi64ELi4ES3_EELb0ELb1ELb1ELb0ELb0ELb0ELb0ELb0EEEvNS_16Flash_fwd_paramsE) ;  /* 0xffffff109ce40950 */ /* 0x03efea0003c3ffff */
        /* <DEDUP_REMOVED lines=14> */
[----:B-1----:R-:W-:Y:S05]  /*ed50*/  @P0 RET.REL.NODEC R156 `(_ZN5flash24flash_fwd_splitkv_kernelI23Flash_fwd_kernel_traitsILi128ELi64ELi64ELi4ELb0ELb0EN7cutlass10bfloat16_tE19Flash_kernel_traitsILi128ELi64ELi64ELi4ES3_EELb0ELb1ELb1ELb0ELb0ELb0ELb0ELb0EEEvNS_16Flash_fwd_paramsE) ;  /* 0xffffff109ca80950 */ /* 0x002fea0003c3ffff */
[----:B------:R-:W-:Y:S01]  /*ed60*/  MOV R157, 0x0 ;  /* 0x00000000009d7802 */ /* 0x000fe20000000f00 */
[----:B------:R1:W-:Y:S03]  /*ed70*/  ST.E.128 desc[UR4][R6.64+0x80], R32 ;  /* 0x0000802006007985 */ /* 0x0003e6000c101d04 */
[----:B-1----:R-:W-:Y:S05]  /*ed80*/  RET.REL.NODEC R156 `(_ZN5flash24flash_fwd_splitkv_kernelI23Flash_fwd_kernel_traitsILi128ELi64ELi64ELi4ELb0ELb0EN7cutlass10bfloat16_tE19Flash_kernel_traitsILi128ELi64ELi64ELi4ES3_EELb0ELb1ELb1ELb0ELb0ELb0ELb0ELb0EEEvNS_16Flash_fwd_paramsE) ;  /* 0xffffff109c9c7950 */ /* 0x002fea0003c3ffff */
.L_x_13091:
[----:B------:R-:W-:Y:S01]  /*ed90*/  MOV R5, 0x2 ;  /* 0x0000000200057802 */ /* 0x000fe20000000f00 */
[----:B------:R-:W-:Y:S01]  /*eda0*/  IMAD.MOV.U32 R4, RZ, RZ, 0x1f ;  /* 0x0000001fff047424 */ /* 0x000fe200078e00ff */
[----:B------:R-:W-:-:S07]  /*edb0*/  MOV R6, 0xffffffff ;  /* 0xffffffff00067802 */ /* 0x000fce0000000f00 */
[----:B-1---5:R-:W-:Y:S05]  /*edc0*/  WARPSYNC.COLLECTIVE R6, `(.L_x_13102) ;  /* 0x0000000006087348 */ /* 0x022fea0003c00000 */
[----:B------:R2:W3:Y:S02]  /*edd0*/  SHFL.BFLY P0, R11, R177, R5, R4 ;  /* 0x0c000005b10b7389 */ /* 0x0004e40000000004 */
[----:B-123-5:R-:W-:Y:S05]  /*ede0*/  ENDCOLLECTIVE ;  /* 0x000000000000791b */ /* 0x02efea0003800000 */
.L_x_13102:
[----:B------:R-:W-:Y:S02]  /*edf0*/  IMAD.MOV.U32 R8, RZ, RZ, R11 ;  /* 0x000000ffff087224 */ /* 0x000fe400078e000b */
[----:B------:R-:W-:Y:S02]  /*ee00*/  IMAD.MOV.U32 R5, RZ, RZ, 0x1 ;  /* 0x00000001ff057424 */ /* 0x000fe400078e00ff */
[----:B------:R-:W-:-:S05]  /*ee10*/  FADD.FTZ R9, R8, R177 ;  /* 0x000000b108097221 */ /* 0x000fca0000010000 */
[----:B------:R-:W-:-:S07]  /*ee20*/  MOV R177, R9 ;  /* 0x0000000900b17202 */ /* 0x000fce0000000f00 */
[----:B------:R-:W-:Y:S05]  /*ee30*/  WARPSYNC.COLLECTIVE R6, `(.L_x_13103) ;  /* 0x0000000006087348 */ /* 0x000fea0003c00000 */
[----:B------:R1:W2:Y:S02]  /*ee40*/  SHFL.BFLY P0, R11, R177, R5, R4 ;  /* 0x0c000005b10b7389 */ /* 0x0002a40000000004 */
[----:B-12---:R-:W-:Y:S05]  /*ee50*/  ENDCOLLECTIVE ;  /* 0x000000000000791b */ /* 0x006fea0003800000 */
.L_x_13103:
[----:B------:R-:W-:Y:S01]  /*ee60*/  MOV R177, R176 ;  /* 0x000000b000b17202 */ /* 0x000fe20000000f00 */
[----:B------:R-:W-:Y:S01]  /*ee70*/  IMAD.MOV.U32 R5, RZ, RZ, 0x2 ;  /* 0x00000002ff057424 */ /* 0x000fe200078e00ff */
[----:B------:R-:W-:-:S07]  /*ee80*/  MOV R8, R11 ;  /* 0x0000000b00087202 */ /* 0x000fce0000000f00 */
[----:B------:R-:W-:Y:S05]  /*ee90*/  WARPSYNC.COLLECTIVE R6, `(.L_x_13104) ;  /* 0x0000000006087348 */ /* 0x000fea0003c00000 */
[----:B------:R1:W2:Y:S02]  /*eea0*/  SHFL.BFLY P0, R11, R177, R5, R4 ;  /* 0x0c000005b10b7389 */ /* 0x0002a40000000004 */
[----:B-12---:R-:W-:Y:S05]  /*eeb0*/  ENDCOLLECTIVE ;  /* 0x000000000000791b */ /* 0x006fea0003800000 */
.L_x_13104:
[----:B------:R-:W-:Y:S01]  /*eec0*/  FADD.FTZ R8, R9, R8 ;  /* 0x0000000809087221 */ /* 0x000fe20000010000 */
[----:B------:R-:W-:Y:S01]  /*eed0*/  FADD.FTZ R10, R11, R176 ;  /* 0x000000b00b0a7221 */ /* 0x000fe20000010000 */
[----:B------:R-:W-:-:S04]  /*eee0*/  MOV R5, 0x1 ;  /* 0x0000000100057802 */ /* 0x000fc80000000f00 */
[----:B------:R-:W-:-:S07]  /*eef0*/  MOV R177, R10 ;  /* 0x0000000a00b17202 */ /* 0x000fce0000000f00 */
[----:B------:R-:W-:Y:S05]  /*ef00*/  WARPSYNC.COLLECTIVE R6, `(.L_x_13105) ;  /* 0x0000000006087348 */ /* 0x000fea0003c00000 */
[----:B------:R1:W2:Y:S02]  /*ef10*/  SHFL.BFLY P0, R11, R177, R5, R4 ;  /* 0x0c000005b10b7389 */ /* 0x0002a40000000004 */
[----:B-12---:R-:W-:Y:S05]  /*ef20*/  ENDCOLLECTIVE ;  /* 0x000000000000791b */ /* 0x006fea0003800000 */
.L_x_13105:
[----:B------:R-:W-:Y:S05]  /*ef30*/  BRA `(.L_x_13106) ;  /* 0xffffffe800b87947 */ /* 0x000fea000383ffff */
.L_x_13107:
        /* <DEDUP_REMOVED lines=12> */
.L_x_14966:


//--------------------- .text._ZN5flash24flash_fwd_splitkv_kernelI23Flash_fwd_kernel_traitsILi128ELi64ELi64ELi4ELb0ELb0EN7cutlass10bfloat16_tE19Flash_kernel_traitsILi128ELi64ELi64ELi4ES3_EELb0ELb1ELb1ELb0ELb0ELb1ELb0ELb0EEEvNS_16Flash_fwd_paramsE --------------------------
	.section	.text._ZN5flash24flash_fwd_splitkv_kernelI23Flash_fwd_kernel_traitsILi128ELi64ELi64ELi4ELb0ELb0EN7cutlass10bfloat16_tE19Flash_kernel_traitsILi128ELi64ELi64ELi4ES3_EELb0ELb1ELb1ELb0ELb0ELb1ELb0ELb0EEEvNS_16Flash_fwd_paramsE,"ax",@progbits
	.align	128
        .global         _ZN5flash24flash_fwd_splitkv_kernelI23Flash_fwd_kernel_traitsILi128ELi64ELi64ELi4ELb0ELb0EN7cutlass10bfloat16_tE19Flash_kernel_traitsILi128ELi64ELi64ELi4ES3_EELb0ELb1ELb1ELb0ELb0ELb1ELb0ELb0EEEvNS_16Flash_fwd_paramsE
        .type           _ZN5flash24flash_fwd_splitkv_kernelI23Flash_fwd_kernel_traitsILi128ELi64ELi64ELi4ELb0ELb0EN7cutlass10bfloat16_tE19Flash_kernel_traitsILi128ELi64ELi64ELi4ES3_EELb0ELb1ELb1ELb0ELb0ELb1ELb0ELb0EEEvNS_16Flash_fwd_paramsE,@function
        .size           _ZN5flash24flash_fwd_splitkv_kernelI23Flash_fwd_kernel_traitsILi128ELi64ELi64ELi4ELb0ELb0EN7cutlass10bfloat16_tE19Flash_kernel_traitsILi128ELi64ELi64ELi4ES3_EELb0ELb1ELb1ELb0ELb0ELb1ELb0ELb0EEEvNS_16Flash_fwd_paramsE,(.L_x_14967 - _ZN5flash24flash_fwd_splitkv_kernelI23Flash_fwd_kernel_traitsILi128ELi64ELi64ELi4ELb0ELb0EN7cutlass10bfloat16_tE19Flash_kernel_traitsILi128ELi64ELi64ELi4ES3_EELb0ELb1ELb1ELb0ELb0ELb1ELb0ELb0EEEvNS_16Flash_fwd_paramsE)
        .other          _ZN5flash24flash_fwd_splitkv_kernelI23Flash_fwd_kernel_traitsILi128ELi64ELi64ELi4ELb0ELb0EN7cutlass10bfloat16_tE19Flash_kernel_traitsILi128ELi64ELi64ELi4ES3_EELb0ELb1ELb1ELb0ELb0ELb1ELb0ELb0EEEvNS_16Flash_fwd_paramsE,@"STO_CUDA_ENTRY STV_DEFAULT"
_ZN5flash24flash_fwd_splitkv_kernelI23Flash_fwd_kernel_traitsILi128ELi64ELi64ELi4ELb0ELb0EN7cutlass10bfloat16_tE19Flash_kernel_traitsILi128ELi64ELi64ELi4ES3_EELb0ELb1ELb1ELb0ELb0ELb1ELb0ELb0EEEvNS_16Flash_fwd_paramsE:
.text._ZN5flash24flash_fwd_splitkv_kernelI23Flash_fwd_kernel_traitsILi128ELi64ELi64ELi4ELb0ELb0EN7cutlass10bfloat16_tE19Flash_kernel_traitsILi128ELi64ELi64ELi4ES3_EELb0ELb1ELb1ELb0ELb0ELb1ELb0ELb0EEEvNS_16Flash_fwd_paramsE:
[----:B------:R-:W-:Y:S01]  /*0000*/  LDC R1, c[0x0][0x37c] ;  /* 0x0000df00ff017b82 */ /* 0x000fe20000000800 */
[----:B------:R-:W1:Y:S07]  /*0010*/  S2R R29, SR_CTAID.X ;  /* 0x00000000001d7919 */ /* 0x000e6e0000002500 */
[----:B------:R-:W2:Y:S01]  /*0020*/  LDC.64 R2, c[0x0][0x348] ;  /* 0x0000d200ff027b82 */ /* 0x000ea20000000a00 */
[----:B------:R-:W-:Y:S01]  /*0030*/  BSSY.RECONVERGENT B3, `(.L_x_13108) ;  /* 0x0000005000037945 */ /* 0x000fe20003800200 */
[----:B------:R-:W-:Y:S01]  /*0040*/  MOV R156, 0x80 ;  /* 0x00000080009c7802 */ /* 0x000fe20000000f00 */
[----:B------:R-:W3:Y:S01]  /*0050*/  S2R R157, SR_CTAID.Y ;  /* 0x00000000009d7919 */ /* 0x000ee20000002600 */
[----:B------:R-:W4:Y:S05]  /*0060*/  S2R R158, SR_CTAID.Z ;  /* 0x00000000009e7919 */ /* 0x000f2a0000002700 */
[----:B-1234-:R-:W-:Y:S05]  /*0070*/  CALL.REL.NOINC `($_ZN5flash24flash_fwd_splitkv_kernelI23Flash_fwd_kernel_traitsILi128ELi64ELi64ELi4ELb0ELb0EN7cutlass10bfloat16_tE19Flash_kernel_traitsILi128ELi64ELi64ELi4ES3_EELb0ELb1ELb1ELb0ELb0ELb1ELb0ELb0EEEvNS_16Flash_fwd_paramsE$_ZN5flash30compute_attn_1rowblock_splitkvI23Flash_fwd_kernel_traitsILi128ELi64ELi64ELi4ELb0ELb0EN7cutlass10bfloat16_tE19Flash_kernel_traitsILi128ELi64ELi64ELi4ES3_EELb0ELb1ELb1ELb0ELb0ELb1ELb0ELb0ENS_16Flash_fwd_paramsEEEvRKT8_iiiii) ;  /* 0x0000000000087944 */ /* 0x01efea0003c00000 */
[----:B------:R-:W-:Y:S05]  /*0080*/  BSYNC.RECONVERGENT B3 ;  /* 0x0000000000037941 */ /* 0x000fea0003800200 */
.L_x_13108:
[----:B------:R-:W-:Y:S05]  /*0090*/  EXIT ;  /* 0x000000000000794d */ /* 0x000fea0003800000 */
        .type           $_ZN5flash24flash_fwd_splitkv_kernelI23Flash_fwd_kernel_traitsILi128ELi64ELi64ELi4ELb0ELb0EN7cutlass10bfloat16_tE19Flash_kernel_traitsILi128ELi64ELi64ELi4ES3_EELb0ELb1ELb1ELb0ELb0ELb1ELb0ELb0EEEvNS_16Flash_fwd_paramsE$_ZN5flash30compute_attn_1rowblock_splitkvI23Flash_fwd_kernel_traitsILi128ELi64ELi64ELi4ELb0ELb0EN7cutlass10bfloat16_tE19Flash_kernel_traitsILi128ELi64ELi64ELi4ES3_EELb0ELb1ELb1ELb0ELb0ELb1ELb0ELb0ENS_16Flash_fwd_paramsEEEvRKT8_iiiii,@function
        .size           $_ZN5flash24flash_fwd_splitkv_kernelI23Flash_fwd_kernel_traitsILi128ELi64ELi64ELi4ELb0ELb0EN7cutlass10bfloat16_tE19Flash_kernel_traitsILi128ELi64ELi64ELi4ES3_EELb0ELb1ELb1ELb0ELb0ELb1ELb0ELb0EEEvNS_16Flash_fwd_paramsE$_ZN5flash30compute_attn_1rowblock_splitkvI23Flash_fwd_kernel_traitsILi128ELi64ELi64ELi4ELb0ELb0EN7cutlass10bfloat16_tE19Flash_kernel_traitsILi128ELi64ELi64ELi4ES3_EELb0ELb1ELb1ELb0ELb0ELb1ELb0ELb0ENS_16Flash_fwd_paramsEEEvRKT8_iiiii,(.L_x_14967 - $_ZN5flash24flash_fwd_splitkv_kernelI23Flash_fwd_kernel_traitsILi128ELi64ELi64ELi4ELb0ELb0EN7cutlass10bfloat16_tE19Flash_kernel_traitsILi128ELi64ELi64ELi4ES3_EELb0ELb1ELb1ELb0ELb0ELb1ELb0ELb0EEEvNS_16Flash_fwd_paramsE$_ZN5flash30compute_attn_1rowblock_splitkvI23Flash_fwd_kernel_traitsILi128ELi64ELi64ELi4ELb0ELb0EN7cutlass10bfloat16_tE19Flash_kernel_traitsILi128ELi64ELi64ELi4ES3_EELb0ELb1ELb1ELb0ELb0ELb1ELb0ELb0ENS_16Flash_fwd_paramsEEEvRKT8_iiiii)
$_ZN5flash24flash_fwd_splitkv_kernelI23Flash_fwd_kernel_traitsILi128ELi64ELi64ELi4ELb0ELb0EN7cutlass10bfloat16_tE19Flash_kernel_traitsILi128ELi64ELi64ELi4ES3_EELb0ELb1ELb1ELb0ELb0ELb1ELb0ELb0EEEvNS_16Flash_fwd_paramsE$_ZN5flash30compute_attn_1rowblock_splitkvI23Flash_fwd_kernel_traitsILi128ELi64ELi64ELi4ELb0ELb0EN7cutlass10bfloat16_tE19Flash_kernel_traitsILi128ELi64ELi64ELi4ES3_EELb0ELb1ELb1ELb0ELb0ELb1ELb0ELb0ENS_16Flash_fwd_paramsEEEvRKT8_iiiii:
        /* <DEDUP_REMOVED lines=39> */
.L_x_13110:
[----:B------:R-:W-:Y:S05]  /*0310*/  BSYNC.RECONVERGENT B0 ;  /* 0x0000000000007941 */ /* 0x000fea0003800200 */
.L_x_13109:
[----:B------:R-:W-:Y:S04]  /*0320*/  BSSY.RECONVERGENT B0, `(.L_x_13111) ;  /* 0x0000007000007945 */ /* 0x000fe80003800200 */
[----:B------:R-:W-:Y:S05]  /*0330*/  @!P3 BRA `(.L_x_13112) ;  /* 0x000000000014b947 */ /* 0x000fea0003800000 */
[----:B-----5:R-:W4:Y:S02]  /*0340*/  LD.E.U8 R5, desc[UR4][R2.64+0x1b2] ;  /* 0x0001b20402057980 */ /* 0x020f24000c101100 */
[----:B----4-:R-:W-:-:S13]  /*0350*/  ISETP.NE.AND P1, PT, R5, RZ, PT ;  /* 0x000000ff0500720c */ /* 0x010fda0003f25270 */
[----:B------:R-:W4:Y:S02]  /*0360*/  @P1 LD.E R10, desc[UR4][R14.64+0x4] ;  /* 0x000004040e0a1980 */ /* 0x000f24000c101900 */
[----:B----4-:R-:W-:-:S06]  /*0370*/  @P1 IADD3 R5, PT, PT, R10, -R13, RZ ;  /* 0x8000000d0a051210 */ /* 0x010fcc0007ffe0ff */
[----:B------:R4:W5:Y:S02]  /*0380*/  @!P1 LD.E R5, desc[UR4][R14.64] ;  /* 0x000000040e059980 */ /* 0x000964000c101900 */
.L_x_13112:
[----:B------:R-:W-:Y:S05]  /*0390*/  BSYNC.RECONVERGENT B0 ;  /* 0x0000000000007941 */ /* 0x000fea0003800200 */
.L_x_13111:
        /* <DEDUP_REMOVED lines=8> */
.L_x_13114:
[----:B------:R-:W5:Y:S01]  /*0420*/  LD.E.64 R6, desc[UR4][R2.64+0x108] ;  /* 0x0001080402067980 */ /* 0x000f62000c101b00 */
[----:B------:R-:W-:Y:S01]  /*0430*/  BSSY.RECONVERGENT B0, `(.L_x_13116) ;  /* 0x0000006000007945 */ /* 0x000fe20003800200 */
[----:B------:R-:W-:Y:S01]  /*0440*/  IMAD.MOV.U32 R8, RZ, RZ, RZ ;  /* 0x000000ffff087224 */ /* 0x000fe200078e00ff */
[----:B-----5:R-:W-:-:S04]  /*0450*/  ISETP.NE.U32.AND P0, PT, R6, RZ, PT ;  /* 0x000000ff0600720c */ /* 0x020fc80003f05070 */
[----:B------:R-:W-:-:S13]  /*0460*/  ISETP.NE.AND.EX P0, PT, R7, RZ, PT, P0 ;  /* 0x000000ff0700720c */ /* 0x000fda0003f05300 */
[----:B------:R-:W-:Y:S05]  /*0470*/  @!P0 BRA `(.L_x_13117) ;  /* 0x0000000000048947 */ /* 0x000fea0003800000 */
[----:B------:R1:W5:Y:S02]  /*0480*/  LD.E R8, desc[UR4][R2.64+0xbc] ;  /* 0x0000bc0402087980 */ /* 0x000364000c101900 */
.L_x_13117:
[----:B------:R-:W-:Y:S05]  /*0490*/  BSYNC.RECONVERGENT B0 ;  /* 0x0000000000007941 */ /* 0x000fea0003800200 */
.L_x_13116:
[----:B-----5:R-:W-:Y:S02]  /*04a0*/  IADD3 R8, PT, PT, R8, R5, -R12 ;  /* 0x0000000508087210 */ /* 0x020fe40007ffe80c */
.L_x_13115:
[----:B------:R-:W-:Y:S05]  /*04b0*/  BSYNC.RECONVERGENT B1 ;  /* 0x0000000000017941 */ /* 0x000fea0003800200 */
.L_x_13113:
[----:B------:R-:W-:Y:S01]  /*04c0*/  IMAD.SHL.U32 R162, R29, 0x40, RZ ;  /* 0x000000401da27824 */ /* 0x000fe200078e00ff */
[----:B------:R-:W-:Y:S01]  /*04d0*/  MOV R6, R156 ;  /* 0x0000009c00067202 */ /* 0x000fe20000000f00 */
[----:B------:R-:W-:-:S03]  /*04e0*/  IMAD.MOV.U32 R7, RZ, RZ, 0x0 ;  /* 0x00000000ff077424 */ /* 0x000fc600078e00ff */
[----:B------:R-:W-:-:S13]  /*04f0*/  ISETP.GT.AND P0, PT, R119, R162, PT ;  /* 0x000000a27700720c */ /* 0x000fda0003f04270 */
[----:B-1234-:R-:W-:Y:S05]  /*0500*/  @!P0 RET.REL.NODEC R6 `(_ZN5flash24flash_fwd_splitkv_kernelI23Flash_fwd_kernel_traitsILi128ELi64ELi64ELi4ELb0ELb0EN7cutlass10bfloat16_tE19Flash_kernel_traitsILi128ELi64ELi64ELi4ES3_EELb0ELb1ELb1ELb0ELb0ELb1ELb0ELb0EEEvNS_16Flash_fwd_paramsE) ;  /* 0xfffffff806bc8950 */ /* 0x01efea0003c3ffff */
        /* <DEDUP_REMOVED lines=73> */
.L_x_13120:
[----:B------:R-:W-:Y:S05]  /*09a0*/  BSYNC.RECONVERGENT B0 ;  /* 0x0000000000007941 */ /* 0x000fea0003800200 */
.L_x_13119:
        /* <DEDUP_REMOVED lines=17> */
.L_x_13122:
[----:B------:R-:W-:Y:S05]  /*0ac0*/  BSYNC.RECONVERGENT B0 ;  /* 0x0000000000007941 */ /* 0x000fea0003800200 */
.L_x_13121:
        /* <DEDUP_REMOVED lines=20> */
.L_x_13124:
[----:B------:R-:W-:Y:S05]  /*0c10*/  BSYNC.RECONVERGENT B0 ;  /* 0x0000000000007941 */ /* 0x000fea0003800200 */
.L_x_13123:
        /* <DEDUP_REMOVED lines=25> */
.L_x_13126:
[----:B------:R-:W-:Y:S05]  /*0db0*/  BSYNC.RECONVERGENT B0 ;  /* 0x0000000000007941 */ /* 0x000fea0003800200 */
.L_x_13125:
[----:B------:R-:W-:Y:S01]  /*0dc0*/  MOV R157, 0x0 ;  /* 0x00000000009d7802 */ /* 0x000fe20000000f00 */
[----:B------:R-:W-:Y:S04]  /*0dd0*/  @!P5 ST.E desc[UR4][R6.64], R4 ;  /* 0x000000040600d985 */ /* 0x000fe8000c101904 */
[----:B------:R-:W-:Y:S04]  /*0de0*/  @!P4 ST.E desc[UR4][R6.64+0x40], R3 ;  /* 0x000040030600c985 */ /* 0x000fe8000c101904 */
[----:B------:R1:W-:Y:S02]  /*0df0*/  @!P3 ST.E desc[UR4][R6.64+0x80], R2 ;  /* 0x000080020600b985 */ /* 0x0003e4000c101904 */
[----:B-12---:R-:W-:Y:S05]  /*0e00*/  @P6 RET.REL.NODEC R156 `(_ZN5flash24flash_fwd_splitkv_kernelI23Flash_fwd_kernel_traitsILi128ELi64ELi64ELi4ELb0ELb0EN7cutlass10bfloat16_tE19Flash_kernel_traitsILi128ELi64ELi64ELi4ES3_EELb0ELb1ELb1ELb0ELb0ELb1ELb0ELb0EEEvNS_16Flash_fwd_paramsE) ;  /* 0xfffffff09c7c6950 */ /* 0x006fea0003c3ffff */
[----:B------:R-:W-:Y:S02]  /*0e10*/  MOV R3, 0x7f800000 ;  /* 0x7f80000000037802 */ /* 0x000fe40000000f00 */
[----:B------:R-:W-:-:S03]  /*0e20*/  MOV R157, 0x0 ;  /* 0x00000000009d7802 */ /* 0x000fc60000000f00 */
[----:B------:R1:W-:Y:S02]  /*0e30*/  ST.E desc[UR4][R6.64+0xc0], R3 ;  /* 0x0000c00306007985 */ /* 0x0003e4000c101904 */
[----:B-1----:R-:W-:Y:S05]  /*0e40*/  RET.REL.NODEC R156 `(_ZN5flash24flash_fwd_splitkv_kernelI23Flash_fwd_kernel_traitsILi128ELi64ELi64ELi4ELb0ELb0EN7cutlass10bfloat16_tE19Flash_kernel_traitsILi128ELi64ELi64ELi4ES3_EELb0ELb1ELb1ELb0ELb0ELb1ELb0ELb0EEEvNS_16Flash_fwd_paramsE) ;  /* 0xfffffff09c6c7950 */ /* 0x002fea0003c3ffff */
.L_x_13118:
        /* <DEDUP_REMOVED lines=83> */
[----:B---3--:R-:W-:Y:S01]  /*1380*/  SHF.R.S32.HI R7, RZ, 0x1f, R0 ;  /* 0x0000001fff077819 */ /* 0x008fe20000011400 */
        /* <DEDUP_REMOVED lines=13> */
[----:B------:R-:W-:Y:S01]  /*1460*/  MOV R14, R12 ;  /* 0x0000000c000e7202 */ /* 0x000fe20000000f00 */
[----:B------:R-:W-:Y:S01]  /*1470*/  IMAD.MOV.U32 R10, RZ, RZ, R18 ;  /* 0x000000ffff0a7224 */ /* 0x000fe200078e0012 */
[----:B------:R-:W-:Y:S01]  /*1480*/  IADD3 R6, PT, PT, R19, R6, RZ ;  /* 0x0000000613067210 */ /* 0x000fe20007ffe0ff */
[----:B------:R-:W-:Y:S01]  /*1490*/  IMAD.IADD R12, R13, 0x1, R5 ;  /* 0x000000010d0c7824 */ /* 0x000fe200078e0205 */
[----:B------:R-:W-:Y:S05]  /*14a0*/  BRA `(.L_x_13129) ;  /* 0x0000000400347947 */ /* 0x000fea0003800000 */
.L_x_13128:
        /* <DEDUP_REMOVED lines=63> */
[----:B------:R-:W-:Y:S02]  /*18a0*/  SHF.R.S32.HI R6, RZ, 0x1f, R9 ;  /* 0x0000001fff067819 */ /* 0x000fe40000011409 */
[----:B------:R-:W-:Y:S01]  /*18b0*/  @P3 IADD3 R12, PT, PT, R12, R13, RZ ;  /* 0x0000000d0c0c3210 */ /* 0x000fe20007ffe0ff */
        /* <DEDUP_REMOVED lines=12> */
.L_x_13129:
[----:B------:R-:W-:Y:S05]  /*1980*/  BSYNC.RECONVERGENT B0 ;  /* 0x0000000000007941 */ /* 0x000fea0003800200 */
.L_x_13127:
        /* <DEDUP_REMOVED lines=23> */
[----:B------:R-:W-:Y:S01]  /*1b00*/  MOV R16, 0x400 ;  /* 0x0000040000107802 */ /* 0x000fe20000000f00 */
[----:B------:R-:W-:Y:S01]  /*1b10*/  IMAD.IADD R148, R119, 0x1, -R162 ;  /* 0x0000000177947824 */ /* 0x000fe200078e0aa2 */
[--C-:B------:R-:W-:Y:S02]  /*1b20*/  SHF.R.U32.HI R20, RZ, 0x3, R89.reuse ;  /* 0x00000003ff147819 */ /* 0x100fe40000011659 */
[----:B-1----:R-:W-:Y:S02]  /*1b30*/  LEA R9, R9, R16, 0x18 ;  /* 0x0000001009097211 */ /* 0x002fe400078ec0ff */
[----:B------:R-:W-:Y:S02]  /*1b40*/  LOP3.LUT R16, R0, 0x1c0, RZ, 0xc0, !PT ;  /* 0x000001c000107812 */ /* 0x000fe400078ec0ff */
[----:B------:R-:W-:Y:S02]  /*1b50*/  ISETP.GE.AND P5, PT, R20, R148, PT ;  /* 0x000000941400720c */ /* 0x000fe40003fa6270 */
[----:B------:R-:W-:Y:S01]  /*1b60*/  LOP3.LUT R17, R16, 0x38, R89, 0xf8, !PT ;  /* 0x0000003810117812 */ /* 0x000fe200078ef859 */
[----:B------:R-:W-:-:S03]  /*1b70*/  VIADD R127, R121, 0xffffffff ;  /* 0xffffffff797f7836 */ /* 0x000fc60000000000 */
[--C-:B------:R-:W-:Y:S01]  /*1b80*/  LOP3.LUT R17, R17, 0x38, R0.reuse, 0x78, !PT ;  /* 0x0000003811117812 */ /* 0x100fe200078e7800 */
[C---:B------:R-:W-:Y:S01]  /*1b90*/  VIADD R7, R20.reuse, 0x20 ;  /* 0x0000002014077836 */ /* 0x040fe20000000000 */
[----:B------:R-:W-:Y:S01]  /*1ba0*/  MOV R21, RZ ;  /* 0x000000ff00157202 */ /* 0x000fe20000000f00 */
[----:B------:R-:W-:Y:S01]  /*1bb0*/  VIADD R5, R20, 0x30 ;  /* 0x0000003014057836 */ /* 0x000fe20000000000 */
[----:B------:R-:W-:Y:S02]  /*1bc0*/  SHF.L.U32 R87, R127, 0x6, RZ ;  /* 0x000000067f577819 */ /* 0x000fe400000006ff */
        /* <DEDUP_REMOVED lines=33> */
.L_x_13131:
[----:B------:R-:W-:Y:S05]  /*1de0*/  BSYNC.RECONVERGENT B0 ;  /* 0x0000000000007941 */ /* 0x000fea0003800200 */
.L_x_13130:
        /* <DEDUP_REMOVED lines=28> */
.L_x_13133:
[----:B------:R-:W-:Y:S05]  /*1fb0*/  BSYNC.RECONVERGENT B0 ;  /* 0x0000000000007941 */ /* 0x000fea0003800200 */
.L_x_13132:
        /* <DEDUP_REMOVED lines=29> */
.L_x_13135:
[----:B------:R-:W-:Y:S05]  /*2190*/  BSYNC.RECONVERGENT B0 ;  /* 0x0000000000007941 */ /* 0x000fea0003800200 */
.L_x_13134:
        /* <DEDUP_REMOVED lines=29> */
.L_x_13137:
[----:B------:R-:W-:Y:S05]  /*2370*/  BSYNC.RECONVERGENT B0 ;  /* 0x0000000000007941 */ /* 0x000fea0003800200 */
.L_x_13136:
        /* <DEDUP_REMOVED lines=17> */
.L_x_13139:
[----:B------:R-:W-:Y:S05]  /*2490*/  BSYNC.RECONVERGENT B0 ;  /* 0x0000000000007941 */ /* 0x000fea0003800200 */
.L_x_13138:
        /* <DEDUP_REMOVED lines=16> */
.L_x_13141:
[----:B------:R-:W-:Y:S05]  /*25a0*/  BSYNC.RECONVERGENT B0 ;  /* 0x0000000000007941 */ /* 0x000fea0003800200 */
.L_x_13140:
        /* <DEDUP_REMOVED lines=16> */
.L_x_13143:
[----:B------:R-:W-:Y:S05]  /*26b0*/  BSYNC.RECONVERGENT B0 ;  /* 0x0000000000007941 */ /* 0x000fea0003800200 */
.L_x_13142:
        /* <DEDUP_REMOVED lines=16> */
.L_x_13145:
[----:B------:R-:W-:Y:S05]  /*27c0*/  BSYNC.RECONVERGENT B0 ;  /* 0x0000000000007941 */ /* 0x000fea0003800200 */
.L_x_13144:
        /* <DEDUP_REMOVED lines=51> */
[----:B------:R-:W-:-:S05]  /*2b00*/  IMAD.IADD R4, R27, 0x1, R4 ;  /* 0x000000011b047824 */ /* 0x000fca00078e0204 */
[----:B------:R-:W-:Y:S01]  /*2b10*/  IADD3.X R15, PT, PT, R11, R4, RZ, P1, !PT ;  /* 0x000000040b0f7210 */ /* 0x000fe20000ffe4ff */
[----:B---3--:R-:W2:Y:S02]  /*2b20*/  MUFU.RCP R24, R24 ;  /* 0x0000001800187308 */ /* 0x008ea40000001000 */
[----:B------:R-:W-:-:S04]  /*2b30*/  IMAD.WIDE.U32 R14, R20, R146, R14 ;  /* 0x00000092140e7225 */ /* 0x000fc800078e000e */
[----:B------:R-:W-:Y:S01]  /*2b40*/  IMAD.IADD R155, R15, 0x1, R155 ;  /* 0x000000010f9b7824 */ /* 0x000fe200078e029b */
[----:B------:R-:W-:Y:S01]  /*2b50*/  LEA R154, P1, R14, R18, 0x1 ;  /* 0x000000120e9a7211 */ /* 0x000fe200078208ff */
[----:B------:R-:W-:-:S03]  /*2b60*/  IMAD.SHL.U32 R12, R89, 0x40, RZ ;  /* 0x00000040590c7824 */ /* 0x000fc600078e00ff */
[----:B------:R-:W-:Y:S02]  /*2b70*/  LEA.HI.X R155, R14, R19, R155, 0x1, P1 ;  /* 0x000000130e9b7211 */ /* 0x000fe400008f0c9b */
[----:B-1----:R-:W-:-:S07]  /*2b80*/  LOP3.LUT R14, R12, 0x1c0, RZ, 0xc0, !PT ;  /* 0x000001c00c0e7812 */ /* 0x002fce00078ec0ff */
[----:B------:R-:W-:Y:S05]  /*2b90*/  WARPSYNC.ALL ;  /* 0x0000000000007948 */ /* 0x000fea0003800000 */
[C---:B------:R-:W-:Y:S02]  /*2ba0*/  SHF.L.U32 R4, R89.reuse, 0x5, RZ ;  /* 0x0000000559047819 */ /* 0x040fe400000006ff */
        /* <DEDUP_REMOVED lines=26> */
.L_x_13147:
[----:B------:R2:W-:Y:S04]  /*2d50*/  STS.128 [R161+0x8000], RZ ;  /* 0x008000ffa1007388 */ /* 0x0005e80000000c00 */
[----:B------:R2:W-:Y:S02]  /*2d60*/  STS.128 [R161+0xa000], RZ ;  /* 0x00a000ffa1007388 */ /* 0x0005e40000000c00 */
.L_x_13148:
[----:B------:R-:W-:Y:S05]  /*2d70*/  BSYNC.RECONVERGENT B0 ;  /* 0x0000000000007941 */ /* 0x000fea0003800200 */
.L_x_13146:
[----:B------:R-:W-:Y:S01]  /*2d80*/  ISETP.GE.AND P2, PT, R13, R10, PT ;  /* 0x0000000a0d00720c */ /* 0x000fe20003f46270 */
        /* <DEDUP_REMOVED lines=22> */
.L_x_13150:
[----:B------:R-:W-:Y:S05]  /*2ef0*/  BSYNC.RECONVERGENT B0 ;  /* 0x0000000000007941 */ /* 0x000fea0003800200 */
.L_x_13149:
        /* <DEDUP_REMOVED lines=18> */
.L_x_13152:
[----:B------:R-:W-:Y:S05]  /*3020*/  BSYNC.RECONVERGENT B0 ;  /* 0x0000000000007941 */ /* 0x000fea0003800200 */
.L_x_13151:
        /* <DEDUP_REMOVED lines=18> */
.L_x_13154:
[----:B------:R-:W-:Y:S05]  /*3150*/  BSYNC.RECONVERGENT B0 ;  /* 0x0000000000007941 */ /* 0x000fea0003800200 */
.L_x_13153:
[----:B------:R-:W5:Y:S01]  /*3160*/  LD.E R10, desc[UR4][R2.64+0x18c] ;  /* 0x00018c04020a7980 */ /* 0x000f62000c101900 */
        /* <DEDUP_REMOVED lines=16> */
[----:B------:R-:W4:Y:S01]  /*3270*/  LDSM.16.M88.4 R64, [R142+0x4800] ;  /* 0x004800008e40783b */ /* 0x000f220000000200 */
[----:B------:R-:W-:-:S02]  /*3280*/  IADD3 R141, PT, PT, R143, R5, RZ ;  /* 0x000000058f8d7210 */ /* 0x000fc40007ffe0ff */
[C---:B------:R-:W-:Y:S01]  /*3290*/  IADD3 R137, PT, PT, R142.reuse, R5, RZ ;  /* 0x000000058e897210 */ /* 0x040fe20007ffe0ff */
[----:B------:R-:W1:Y:S01]  /*32a0*/  LDSM.16.M88.4 R56, [R142+0x5000] ;  /* 0x005000008e38783b */ /* 0x000e620000000200 */
[-C--:B------:R-:W-:Y:S02]  /*32b0*/  IADD3 R140, PT, PT, R143, R7.reuse, RZ ;  /* 0x000000078f8c7210 */ /* 0x080fe40007ffe0ff */
[----:B------:R-:W-:Y:S01]  /*32c0*/  IADD3 R136, PT, PT, R142, R7, RZ ;  /* 0x000000078e887210 */ /* 0x000fe20007ffe0ff */
[----:B---3--:R-:W3:Y:S01]  /*32d0*/  LDSM.16.M88.4 R16, [R142+0x5800] ;  /* 0x005800008e10783b */ /* 0x008ee20000000200 */
[C---:B------:R-:W-:Y:S02]  /*32e0*/  IADD3 R139, PT, PT, R5.reuse, R140, RZ ;  /* 0x0000008c058b7210 */ /* 0x040fe40007ffe0ff */
[----:B------:R-:W-:Y:S01]  /*32f0*/  IADD3 R135, PT, PT, R5, R136, RZ ;  /* 0x0000008805877210 */ /* 0x000fe20007ffe0ff */
[----:B------:R-:W-:Y:S01]  /*3300*/  LDSM.16.M88.4 R12, [R141] ;  /* 0x000000008d0c783b */ /* 0x000fe20000000200 */
[----:B------:R-:W-:-:S02]  /*3310*/  SHF.R.U32.HI R123, RZ, 0x2, R89 ;  /* 0x00000002ff7b7819 */ /* 0x000fc40000011659 */
[----:B------:R-:W-:Y:S01]  /*3320*/  LOP3.LUT R120, R90, 0x1f0, RZ, 0xc0, !PT ;  /* 0x000001f05a787812 */ /* 0x000fe200078ec0ff */
[----:B------:R-:W3:Y:S01]  /*3330*/  LDSM.16.M88.4 R40, [R137+0x4000] ;  /* 0x004000008928783b */ /* 0x000ee20000000200 */
[----:B------:R-:W-:Y:S02]  /*3340*/  LOP3.LUT R123, R123, 0x7, RZ, 0xc0, !PT ;  /* 0x000000077b7b7812 */ /* 0x000fe400078ec0ff */
[----:B------:R-:W-:Y:S01]  /*3350*/  ISETP.GT.U32.AND P1, PT, R127, R150, PT ;  /* 0x000000967f00720c */ /* 0x000fe20003f24070 */
[----:B------:R-:W3:Y:S01]  /*3360*/  LDSM.16.M88.4 R44, [R137+0x5000] ;  /* 0x00500000892c783b */ /* 0x000ee20000000200 */
[----:B------:R-:W-:Y:S02]  /*3370*/  IADD3 R86, PT, PT, R86, R8, -R119 ;  /* 0x0000000856567210 */ /* 0x000fe40007ffe877 */
[----:B------:R-:W-:Y:S01]  /*3380*/  IADD3 R88, PT, PT, R8, -R119, -R88 ;  /* 0x8000007708587210 */ /* 0x000fe20007ffe858 */
[----:B------:R-:W3:Y:S01]  /*3390*/  LDSM.16.M88.4 R68, [R137+0x4800] ;  /* 0x004800008944783b */ /* 0x000ee20000000200 */
[----:B------:R-:W-:-:S03]  /*33a0*/  LOP3.LUT R116, R84, 0x6, RZ, 0xc0, !PT ;  /* 0x0000000654747812 */ /* 0x000fc600078ec0ff */
[----:B------:R-:W3:Y:S01]  /*33b0*/  LDSM.16.M88.4 R28, [R137+0x5800] ;  /* 0x00580000891c783b */ /* 0x000ee20000000200 */
[----:B------:R-:W-:-:S03]  /*33c0*/  IADD3 R102, PT, PT, R87, R116, RZ ;  /* 0x0000007457667210 */ /* 0x000fc60007ffe0ff */
[----:B------:R-:W-:Y:S01]  /*33d0*/  LDSM.16.M88.4 R24, [R136+0x4000] ;  /* 0x004000008818783b */ /* 0x000fe20000000200 */
[C---:B--2---:R-:W-:Y:S03]  /*33e0*/  HMMA.16816.F32.BF16 R20, R48.reuse, R36, RZ ;  /* 0x000000243014723c */ /* 0x044fe600000418ff */
[----:B------:R-:W-:Y:S04]  /*33f0*/  LDSM.16.M88.4 R76, [R136+0x5000] ;  /* 0x00500000884c783b */ /* 0x000fe80000000200 */
[----:B------:R-:W-:Y:S01]  /*3400*/  LDSM.16.M88.4 R72, [R143+0x2000] ;  /* 0x002000008f48783b */ /* 0x000fe20000000200 */
[C---:B------:R-:W-:Y:S03]  /*3410*/  HMMA.16816.F32.BF16 R36, R48.reuse, R38, RZ ;  /* 0x000000263024723c */ /* 0x040fe600000418ff */
[----:B------:R-:W-:Y:S05]  /*3420*/  LDSM.16.M88.4 R80, [R137+0x6000] ;  /* 0x006000008950783b */ /* 0x000fea0000000200 */
[C---:B----4-:R-:W-:Y:S08]  /*3430*/  HMMA.16816.F32.BF16 R32, R48.reuse, R64, RZ ;  /* 0x000000403020723c */ /* 0x050ff000000418ff */
[C---:B-1----:R-:W-:Y:S08]  /*3440*/  HMMA.16816.F32.BF16 R60, R48.reuse, R56, RZ ;  /* 0x00000038303c723c */ /* 0x042ff000000418ff */
[C---:B------:R-:W-:Y:S08]  /*3450*/  HMMA.16816.F32.BF16 R64, R48.reuse, R66, RZ ;  /* 0x000000423040723c */ /* 0x040ff000000418ff */
[C---:B------:R-:W-:Y:S08]  /*3460*/  HMMA.16816.F32.BF16 R56, R48.reuse, R58, RZ ;  /* 0x0000003a3038723c */ /* 0x040ff000000418ff */
[C---:B---3--:R-:W-:Y:S08]  /*3470*/  HMMA.16816.F32.BF16 R52, R48.reuse, R16, RZ ;  /* 0x000000103034723c */ /* 0x048ff000000418ff */
        /* <DEDUP_REMOVED lines=58> */
[----:B------:R-:W-:-:S03]  /*3820*/  FMUL.FTZ R92, R23, R10 ;  /* 0x0000000a175c7220 */ /* 0x000fc60000410000 */
[----:B------:R-:W-:Y:S01]  /*3830*/  HMMA.16816.F32.BF16 R56, R72, R70, R56 ;  /* 0x000000464838723c */ /* 0x000fe20000041838 */
[-C--:B------:R-:W-:Y:S01]  /*3840*/  FMUL.FTZ R70, R21, R10.reuse ;  /* 0x0000000a15467220 */ /* 0x080fe20000410000 */
[----:B------:R-:W4:Y:S01]  /*3850*/  MUFU.TANH R0, R0 ;  /* 0x0000000000007308 */ /* 0x000f220000002400 */
[----:B------:R-:W5:Y:S05]  /*3860*/  LDSM.16.M88.4 R20, [R136+0x7000] ;  /* 0x007000008814783b */ /* 0x000f6a0000000200 */
[C---:B------:R-:W-:Y:S01]  /*3870*/  HMMA.16816.F32.BF16 R80, R44.reuse, R40, R32 ;  /* 0x000000282c50723c */ /* 0x040fe20000041820 */
[----:B------:R-:W-:Y:S01]  /*3880*/  LDSM.16.M88.4 R32, [R135+0x6800] ;  /* 0x006800008720783b */ /* 0x000fe20000000200 */
[----:B------:R-:W2:Y:S06]  /*3890*/  MUFU.TANH R70, R70 ;  /* 0x0000004600467308 */ /* 0x000eac0000002400 */
[----:B------:R-:W-:Y:S01]  /*38a0*/  HMMA.16816.F32.BF16 R64, R44, R42, R64 ;  /* 0x0000002a2c40723c */ /* 0x000fe20000041840 */
[----:B------:R-:W4:Y:S01]  /*38b0*/  LDSM.16.M88.4 R40, [R137+0x7800] ;  /* 0x007800008928783b */ /* 0x000f220000000200 */
[----:B------:R-:W3:Y:S06]  /*38c0*/  MUFU.TANH R68, R68 ;  /* 0x0000004400447308 */ /* 0x000eec0000002400 */
[----:B-1----:R-:W-:Y:S01]  /*38d0*/  HMMA.16816.F32.BF16 R52, R72, R24, R52 ;  /* 0x000000184834723c */ /* 0x002fe20000041834 */
[-C--:B------:R-:W-:Y:S01]  /*38e0*/  FMUL.FTZ R24, R36, R10.reuse ;  /* 0x0000000a24187220 */ /* 0x080fe20000410000 */
[-C--:B------:R-:W-:Y:S01]  /*38f0*/  FMUL.FTZ R36, R38, R10.reuse ;  /* 0x0000000a26247220 */ /* 0x080fe20000410000 */
[----:B------:R-:W-:Y:S01]  /*3900*/  FMUL.FTZ R38, R39, R10 ;  /* 0x0000000a27267220 */ /* 0x000fe20000410000 */
[----:B------:R-:W1:Y:S04]  /*3910*/  MUFU.TANH R92, R92 ;  /* 0x0000005c005c7308 */ /* 0x000e680000002400 */
[C---:B--2---:R-:W-:Y:S04]  /*3920*/  HMMA.16816.F32.BF16 R76, R44.reuse, R12, R76 ;  /* 0x0000000c2c4c723c */ /* 0x044fe8000004184c */
[----:B------:R-:W2:Y:S04]  /*3930*/  MUFU.TANH R24, R24 ;  /* 0x0000001800187308 */ /* 0x000ea80000002400 */
[----:B------:R-:W-:Y:S01]  /*3940*/  HMMA.16816.F32.BF16 R56, R44, R14, R56 ;  /* 0x0000000e2c38723c */ /* 0x000fe20000041838 */
[----:B------:R-:W1:Y:S03]  /*3950*/  LDSM.16.M88.4 R12, [R136+0x7800] ;  /* 0x00780000880c783b */ /* 0x000e660000000200 */
[----:B------:R-:W1:Y:S04]  /*3960*/  MUFU.TANH R36, R36 ;  /* 0x0000002400247308 */ /* 0x000e680000002400 */
[----:B------:R-:W-:Y:S04]  /*3970*/  HMMA.16816.F32.BF16 R48, R72, R26, R48 ;  /* 0x0000001a4830723c */ /* 0x000fe80000041830 */
[----:B------:R-:W1:Y:S04]  /*3980*/  MUFU.TANH R38, R38 ;  /* 0x0000002600267308 */ /* 0x000e680000002400 */
[C---:B---3--:R-:W-:Y:S08]  /*3990*/  HMMA.16816.F32.BF16 R80, R28.reuse, R60, R80 ;  /* 0x0000003c1c50723c */ /* 0x048ff00000041850 */
[C---:B------:R-:W-:Y:S01]  /*39a0*/  HMMA.16816.F32.BF16 R64, R28.reuse, R62, R64 ;  /* 0x0000003e1c40723c */ /* 0x040fe20000041840 */
[----:B------:R-:W3:Y:S07]  /*39b0*/  LDSM.16.M88.4 R60, [R135+0x7000] ;  /* 0x00700000873c783b */ /* 0x000eee0000000200 */
[C---:B-----5:R-:W-:Y:S08]  /*39c0*/  HMMA.16816.F32.BF16 R76, R28.reuse, R20, R76 ;  /* 0x000000141c4c723c */ /* 0x060ff0000004184c */
[----:B------:R-:W-:Y:S01]  /*39d0*/  HMMA.16816.F32.BF16 R56, R28, R22, R56 ;  /* 0x000000161c38723c */ /* 0x000fe20000041838 */
[----:B------:R-:W5:Y:S01]  /*39e0*/  LDSM.16.M88.4 R20, [R135+0x7800] ;  /* 0x007800008714783b */ /* 0x000f620000000200 */
[----:B------:R-:W-:-:S06]  /*39f0*/  DEPBAR.LE SB0, 0x0 ;  /* 0x000080000000791a */ /* 0x000fcc0000000000 */
[C---:B----4-:R-:W-:Y:S08]  /*3a00*/  HMMA.16816.F32.BF16 R52, R44.reuse, R40, R52 ;  /* 0x000000282c34723c */ /* 0x050ff00000041834 */
[----:B------:R-:W-:Y:S08]  /*3a10*/  HMMA.16816.F32.BF16 R48, R44, R42, R48 ;  /* 0x0000002a2c30723c */ /* 0x000ff00000041830 */
[----:B------:R-:W-:Y:S01]  /*3a20*/  HMMA.16816.F32.BF16 R80, R16, R32, R80 ;  /* 0x000000201050723c */ /* 0x000fe20000041850 */
[----:B------:R-:W-:-:S06]  /*3a30*/  FMUL.FTZ R32, R37, R10 ;  /* 0x0000000a25207220 */ /* 0x000fcc0000410000 */
[----:B------:R-:W4:Y:S01]  /*3a40*/  MUFU.TANH R32, R32 ;  /* 0x0000002000207308 */ /* 0x000f220000002400 */
[C---:B-1----:R-:W-:Y:S08]  /*3a50*/  HMMA.16816.F32.BF16 R52, R28.reuse, R12, R52 ;  /* 0x0000000c1c34723c */ /* 0x042ff00000041834 */
[----:B------:R-:W-:Y:S03]  /*3a60*/  HMMA.16816.F32.BF16 R48, R28, R14, R48 ;  /* 0x0000000e1c30723c */ /* 0x000fe60000041830 */
[-C--:B------:R-:W-:Y:S01]  /*3a70*/  FMUL.FTZ R80, R80, R10.reuse ;  /* 0x0000000a50507220 */ /* 0x080fe20000410000 */
[-C--:B------:R-:W-:Y:S01]  /*3a80*/  FMUL.FTZ R82, R82, R10.reuse ;  /* 0x0000000a52527220 */ /* 0x080fe20000410000 */
[----:B------:R-:W-:-:S03]  /*3a90*/  FMUL.FTZ R40, R83, R10 ;  /* 0x0000000a53287220 */ /* 0x000fc60000410000 */
[C---:B---3--:R-:W-:Y:S01]  /*3aa0*/  HMMA.16816.F32.BF16 R56, R16.reuse, R62, R56 ;  /* 0x0000003e1038723c */ /* 0x048fe20000041838 */
[----:B------:R-:W1:Y:S07]  /*3ab0*/  MUFU.TANH R80, R80 ;  /* 0x0000005000507308 */ /* 0x000e6e0000002400 */
[C---:B-----5:R-:W-:Y:S01]  /*3ac0*/  HMMA.16816.F32.BF16 R52, R16.reuse, R20, R52 ;  /* 0x000000141034723c */ /* 0x060fe20000041834 */
[----:B------:R-:W3:Y:S07]  /*3ad0*/  MUFU.TANH R82, R82 ;  /* 0x0000005200527308 */ /* 0x000eee0000002400 */
[C---:B------:R-:W-:Y:S01]  /*3ae0*/  HMMA.16816.F32.BF16 R64, R16.reuse, R34, R64 ;  /* 0x000000221040723c */ /* 0x040fe20000041840 */
[-C--:B------:R-:W-:Y:S01]  /*3af0*/  FMUL.FTZ R34, R81, R10.reuse ;  /* 0x0000000a51227220 */ /* 0x080fe20000410000 */
[----:B------:R-:W1:Y:S01]  /*3b00*/  MUFU.TANH R40, R40 ;  /* 0x0000002800287308 */ /* 0x000e620000002400 */
[-C--:B------:R-:W-:Y:S01]  /*3b10*/  FMUL.FTZ R20, R56, R10.reuse ;  /* 0x0000000a38147220 */ /* 0x080fe20000410000 */
[-C--:B------:R-:W-:Y:S01]  /*3b20*/  FMUL.FTZ R56, R58, R10.reuse ;  /* 0x0000000a3a387220 */ /* 0x080fe20000410000 */
[-C--:B------:R-:W-:Y:S01]  /*3b30*/  FMUL.FTZ R28, R57, R10.reuse ;  /* 0x0000000a391c7220 */ /* 0x080fe20000410000 */
[-C--:B------:R-:W-:Y:S01]  /*3b40*/  FMUL.FTZ R30, R59, R10.reuse ;  /* 0x0000000a3b1e7220 */ /* 0x080fe20000410000 */
[----:B------:R-:W-:Y:S01]  /*3b50*/  IADD3 R57, PT, PT, R120, R123, RZ ;  /* 0x0000007b78397210 */ /* 0x000fe20007ffe0ff */
[C---:B------:R-:W-:Y:S02]  /*3b60*/  HMMA.16816.F32.BF16 R76, R16.reuse, R60, R76 ;  /* 0x0000003c104c723c */ /* 0x040fe4000004184c */
[----:B------:R-:W1:Y:S01]  /*3b70*/  MUFU.TANH R34, R34 ;  /* 0x0000002200227308 */ /* 0x000e620000002400 */
[-C--:B------:R-:W-:Y:S01]  /*3b80*/  FMUL.FTZ R14, R52, R10.reuse ;  /* 0x0000000a340e7220 */ /* 0x080fe20000410000 */
[-C--:B------:R-:W-:Y:S01]  /*3b90*/  FMUL.FTZ R52, R53, R10.reuse ;  /* 0x0000000a35347220 */ /* 0x080fe20000410000 */
[-C--:B------:R-:W-:Y:S01]  /*3ba0*/  FMUL.FTZ R58, R54, R10.reuse ;  /* 0x0000000a363a7220 */ /* 0x080fe20000410000 */
[-C--:B------:R-:W-:Y:S01]  /*3bb0*/  FMUL.FTZ R55, R55, R10.reuse ;  /* 0x0000000a37377220 */ /* 0x080fe20000410000 */
[-C--:B------:R-:W-:Y:S01]  /*3bc0*/  IADD3 R117, PT, PT, R162, R57.reuse, RZ ;  /* 0x00000039a2757210 */ /* 0x080fe20007ffe0ff */
[----:B------:R-:W-:Y:S01]  /*3bd0*/  HMMA.16816.F32.BF16 R48, R16, R22, R48 ;  /* 0x000000161030723c */ /* 0x000fe20000041830 */
[----:B------:R-:W-:Y:S01]  /*3be0*/  IADD3 R57, PT, PT, R118, R57, RZ ;  /* 0x0000003976397210 */ /* 0x000fe20007ffe0ff */
[----:B------:R-:W1:Y:S01]  /*3bf0*/  MUFU.TANH R20, R20 ;  /* 0x0000001400147308 */ /* 0x000e620000002400 */
[-C--:B------:R-:W-:Y:S01]  /*3c00*/  FMUL.FTZ R64, R64, R10.reuse ;  /* 0x0000000a40407220 */ /* 0x080fe20000410000 */
[-C--:B------:R-:W-:Y:S01]  /*3c10*/  FMUL.FTZ R60, R65, R10.reuse ;  /* 0x0000000a413c7220 */ /* 0x080fe20000410000 */
[-C--:B------:R-:W-:Y:S01]  /*3c20*/  FMUL.FTZ R26, R66, R10.reuse ;  /* 0x0000000a421a7220 */ /* 0x080fe20000410000 */
[----:B------:R-:W-:Y:S01]  /*3c30*/  FMUL.FTZ R12, R67, R10 ;  /* 0x0000000a430c7220 */ /* 0x000fe20000410000 */
[----:B------:R-:W-:-:S02]  /*3c40*/  IADD3 R13, PT, PT, R117, R86, RZ ;  /* 0x00000056750d7210 */ /* 0x000fc40007ffe0ff */
[----:B------:R-:W-:Y:S01]  /*3c50*/  IADD3 R117, PT, PT, R117, R88, RZ ;  /* 0x0000005875757210 */ /* 0x000fe20007ffe0ff */
[----:B------:R-:W1:Y:S01]  /*3c60*/  MUFU.TANH R64, R64 ;  /* 0x0000004000407308 */ /* 0x000e620000002400 */
[-C--:B------:R-:W-:Y:S01]  /*3c70*/  FMUL.FTZ R62, R76, R10.reuse ;  /* 0x0000000a4c3e7220 */ /* 0x080fe20000410000 */
[-C--:B------:R-:W-:Y:S01]  /*3c80*/  FMUL.FTZ R46, R78, R10.reuse ;  /* 0x0000000a4e2e7220 */ /* 0x080fe20000410000 */
[-C--:B------:R-:W-:Y:S01]  /*3c90*/  FMUL.FTZ R44, R79, R10.reuse ;  /* 0x0000000a4f2c7220 */ /* 0x080fe20000410000 */
[-C--:B------:R-:W-:Y:S01]  /*3ca0*/  FMUL.FTZ R77, R77, R10.reuse ;  /* 0x0000000a4d4d7220 */ /* 0x080fe20000410000 */
[C-C-:B------:R-:W-:Y:S02]  /*3cb0*/  VIADDMNMX R167, R13.reuse, 0x1, R8.reuse, PT ;  /* 0x000000010da77846 */ /* 0x140fe40003800108 */
[----:B------:R-:W-:Y:S01]  /*3cc0*/  VIADDMNMX R166, R13, 0x9, R8, PT ;  /* 0x000000090da67846 */ /* 0x000fe20003800108 */
        /* <DEDUP_REMOVED lines=37> */
.L_x_13158:
[----:B------:R-:W2:Y:S01]  /*3f20*/  LD.E R22, desc[UR4][R2.64+0x170] ;  /* 0x0001700402167980 */ /* 0x000ea2000c101900 */
[C---:B------:R-:W-:Y:S02]  /*3f30*/  IADD3 R17, PT, PT, R87.reuse, -0x40, RZ ;  /* 0xffffffc057117810 */ /* 0x040fe40007ffe0ff */
        /* <DEDUP_REMOVED lines=36> */
[----:B------:R-:W-:Y:S01]  /*4180*/  SEL R15, R15, R18, !P2 ;  /* 0x000000120f0f7207 */ /* 0x000fe20005000000 */
[----:B------:R-:W2:Y:S02]  /*4190*/  LD.E.64 R16, desc[UR4][R2.64+0x38] ;  /* 0x0000380402107980 */ /* 0x000ea4000c101b00 */
[--C-:B-1----:R-:W-:Y:S02]  /*41a0*/  IMAD.WIDE R76, R10, 0x4, R168.reuse ;  /* 0x000000040a4c7825 */ /* 0x102fe400078e02a8 */
        /* <DEDUP_REMOVED lines=19> */
.L_x_13159:
[----:B------:R-:W-:Y:S05]  /*42e0*/  BSYNC.RECONVERGENT B0 ;  /* 0x0000000000007941 */ /* 0x000fea0003800200 */
.L_x_13157:
        /* <DEDUP_REMOVED lines=55> */
.L_x_13156:
[----:B------:R-:W-:Y:S05]  /*4660*/  BSYNC.RECONVERGENT B1 ;  /* 0x0000000000017941 */ /* 0x000fea0003800200 */
.L_x_13155:
[----:B------:R-:W2:Y:S01]  /*4670*/  LD.E R112, desc[UR4][R2.64+0xdc] ;  /* 0x0000dc0402707980 */ /* 0x000ea2000c101900 */
[C---:B------:R-:W-:Y:S02]  /*4680*/  IMAD.IADD R76, R102.reuse, 0x1, R119 ;  /* 0x00000001664c7824 */ /* 0x040fe400078e0277 */
[C---:B------:R-:W-:Y:S02]  /*4690*/  VIADD R25, R57.reuse, 0x8 ;  /* 0x0000000839197836 */ /* 0x040fe40000000000 */
[----:B------:R-:W-:Y:S01]  /*46a0*/  VIADD R74, R102, 0x1 ;  /* 0x00000001664a7836 */ /* 0x000fe20000000000 */
[--C-:B---3--:R-:W-:Y:S01]  /*46b0*/  IADD3 R18, PT, PT, R57, -0x1, -R76.reuse ;  /* 0xffffffff39127810 */ /* 0x108fe20007ffe84c */
[----:B------:R-:W-:Y:S01]  /*46c0*/  VIADD R101, R117, 0x8 ;  /* 0x0000000875657836 */ /* 0x000fe20000000000 */
[--C-:B------:R-:W-:Y:S01]  /*46d0*/  IADD3 R23, PT, PT, R57, -0x9, -R76.reuse ;  /* 0xfffffff739177810 */ /* 0x100fe20007ffe84c */
[--C-:B------:R-:W-:Y:S01]  /*46e0*/  IMAD.IADD R31, R25, 0x1, -R76.reuse ;  /* 0x00000001191f7824 */ /* 0x100fe200078e0a4c */
[----:B-1----:R-:W-:-:S02]  /*46f0*/  IADD3 R55, PT, PT, R57, -0x10, -R76 ;  /* 0xfffffff039377810 */ /* 0x002fc40007ffe84c */
        /* <DEDUP_REMOVED lines=11> */
[--C-:B------:R-:W-:Y:S01]  /*47b0*/  IMAD.IADD R57, R57, 0x1, -R76.reuse ;  /* 0x0000000139397824 */ /* 0x100fe200078e0a4c */
[----:B------:R-:W-:-:S02]  /*47c0*/  IADD3 R59, PT, PT, R25, -0x1, -R76 ;  /* 0xffffffff193b7810 */ /* 0x000fc40007ffe84c */
[----:B------:R-:W-:Y:S01]  /*47d0*/  IABS R18, R18 ;  /* 0x0000001200127213 */ /* 0x000fe20000000000 */
[----:B------:R-:W-:Y:S01]  /*47e0*/  VIADD R61, R57, 0xfffffff8 ;  /* 0xfffffff8393d7836 */ /* 0x000fe20000000000 */
[----:B------:R-:W-:Y:S02]  /*47f0*/  IABS R59, R59 ;  /* 0x0000003b003b7213 */ /* 0x000fe40000000000 */
[----:B------:R-:W-:Y:S02]  /*4800*/  I2FP.F32.S32 R18, R18 ;  /* 0x0000001200127245 */ /* 0x000fe40000201400 */
[----:B------:R-:W-:Y:S02]  /*4810*/  IABS R61, R61 ;  /* 0x0000003d003d7213 */ /* 0x000fe40000000000 */
[----:B------:R-:W-:Y:S01]  /*4820*/  I2FP.F32.S32 R59, R59 ;  /* 0x0000003b003b7245 */ /* 0x000fe20000201400 */
[----:B------:R-:W-:Y:S01]  /*4830*/  FFMA.FTZ R18, -R159, R18, R70 ;  /* 0x000000129f127223 */ /* 0x000fe20000010146 */
[----:B------:R-:W-:Y:S01]  /*4840*/  I2FP.F32.S32 R61, R61 ;  /* 0x0000003d003d7245 */ /* 0x000fe20000201400 */
[----:B------:R-:W-:Y:S01]  /*4850*/  VIADD R70, R102, 0x8 ;  /* 0x0000000866467836 */ /* 0x000fe20000000000 */
[----:B------:R-:W-:-:S02]  /*4860*/  ISETP.GT.AND P1, PT, R117, R74, PT ;  /* 0x0000004a7500720c */ /* 0x000fc40003f24270 */
[----:B------:R-:W-:Y:S01]  /*4870*/  IABS R57, R57 ;  /* 0x0000003900397213 */ /* 0x000fe20000000000 */
[C---:B------:R-:W-:Y:S01]  /*4880*/  FFMA.FTZ R61, -R159.reuse, R61, R24 ;  /* 0x0000003d9f3d7223 */ /* 0x040fe20000010118 */
[----:B------:R-:W-:Y:S01]  /*4890*/  IABS R24, R23 ;  /* 0x0000001700187213 */ /* 0x000fe20000000000 */
[----:B------:R-:W-:Y:S01]  /*48a0*/  FFMA.FTZ R59, -R159, R59, R92 ;  /* 0x0000003b9f3b7223 */ /* 0x000fe2000001015c */
[----:B------:R-:W-:Y:S02]  /*48b0*/  IADD3 R21, PT, PT, R25, -0x9, -R76 ;  /* 0xfffffff719157810 */ /* 0x000fe40007ffe84c */
[----:B------:R-:W-:Y:S02]  /*48c0*/  ISETP.GE.AND P2, PT, R74, R167, PT ;  /* 0x000000a74a00720c */ /* 0x000fe40003f46270 */
[----:B------:R-:W-:Y:S02]  /*48d0*/  ISETP.GT.AND P3, PT, R101, R74, PT ;  /* 0x0000004a6500720c */ /* 0x000fe40003f64270 */
[----:B------:R-:W-:-:S02]  /*48e0*/  FSEL R18, R18, -INF , !P1 ;  /* 0xff80000012127808 */ /* 0x000fc40004800000 */
[----:B------:R-:W-:Y:S01]  /*48f0*/  I2FP.F32.S32 R23, R57 ;  /* 0x0000003900177245 */ /* 0x000fe20000201400 */
[----:B------:R-:W-:Y:S01]  /*4900*/  IMAD.MOV.U32 R57, RZ, RZ, R24 ;  /* 0x000000ffff397224 */ /* 0x000fe200078e0018 */
[----:B------:R-:W-:Y:S02]  /*4910*/  ISETP.GE.AND P5, PT, R74, R166, PT ;  /* 0x000000a64a00720c */ /* 0x000fe40003fa6270 */
[----:B------:R-:W-:Y:S01]  /*4920*/  FSEL R18, R18, -INF , !P2 ;  /* 0xff80000012127808 */ /* 0x000fe20005000000 */
[----:B------:R-:W-:Y:S01]  /*4930*/  FFMA.FTZ R36, -R159, R23, R36 ;  /* 0x000000179f247223 */ /* 0x000fe20000010124 */
[----:B------:R-:W-:Y:S02]  /*4940*/  FSEL R59, R59, -INF , !P3 ;  /* 0xff8000003b3b7808 */ /* 0x000fe40005800000 */
[----:B------:R-:W-:Y:S02]  /*4950*/  IABS R21, R21 ;  /* 0x0000001500157213 */ /* 0x000fe40000000000 */
[----:B------:R-:W-:-:S02]  /*4960*/  ISETP.GT.AND P4, PT, R117, R70, PT ;  /* 0x000000467500720c */ /* 0x000fc40003f84270 */
[C---:B------:R-:W-:Y:S02]  /*4970*/  ISETP.GE.AND P6, PT, R70.reuse, R167, PT ;  /* 0x000000a74600720c */ /* 0x040fe40003fc6270 */
[----:B------:R-:W-:Y:S02]  /*4980*/  ISETP.GT.AND P1, PT, R101, R70, PT ;  /* 0x000000466500720c */ /* 0x000fe40003f24270 */
[----:B------:R-:W-:Y:S01]  /*4990*/  ISETP.GE.AND P2, PT, R70, R166, PT ;  /* 0x000000a64600720c */ /* 0x000fe20003f46270 */
[----:B------:R-:W-:Y:S01]  /*49a0*/  VIADD R70, R102, 0x9 ;  /* 0x0000000966467836 */ /* 0x000fe20000000000 */
[----:B------:R-:W-:Y:S02]  /*49b0*/  IABS R55, R55 ;  /* 0x0000003700377213 */ /* 0x000fe40000000000 */
[----:B------:R-:W-:Y:S01]  /*49c0*/  FSEL R24, R59, -INF , !P5 ;  /* 0xff8000003b187808 */ /* 0x000fe20006800000 */
[----:B------:R-:W-:Y:S01]  /*49d0*/  IMAD.MOV.U32 R59, RZ, RZ, R21 ;  /* 0x000000ffff3b7224 */ /* 0x000fe200078e0015 */
[----:B------:R-:W-:-:S02]  /*49e0*/  I2FP.F32.S32 R57, R57 ;  /* 0x0000003900397245 */ /* 0x000fc40000201400 */
[----:B------:R-:W-:Y:S02]  /*49f0*/  IADD3 R22, PT, PT, R25, -0x10, -R76 ;  /* 0xfffffff019167810 */ /* 0x000fe40007ffe84c */
[----:B------:R-:W-:Y:S02]  /*4a00*/  FSEL R21, R61, -INF , !P4 ;  /* 0xff8000003d157808 */ /* 0x000fe40006000000 */
[----:B------:R-:W-:Y:S02]  /*4a10*/  FSEL R36, R36, -INF , !P1 ;  /* 0xff80000024247808 */ /* 0x000fe40004800000 */
[-C--:B------:R-:W-:Y:S02]  /*4a20*/  ISETP.GT.AND P3, PT, R117, R70.reuse, PT ;  /* 0x000000467500720c */ /* 0x080fe40003f64270 */
[----:B------:R-:W-:Y:S02]  /*4a30*/  ISETP.GE.AND P5, PT, R70, R167, PT ;  /* 0x000000a74600720c */ /* 0x000fe40003fa6270 */
[----:B------:R-:W-:-:S02]  /*4a40*/  ISETP.GT.AND P4, PT, R101, R70, PT ;  /* 0x000000466500720c */ /* 0x000fc40003f84270 */
[----:B------:R-:W-:Y:S01]  /*4a50*/  ISETP.GE.AND P1, PT, R70, R166, PT ;  /* 0x000000a64600720c */ /* 0x000fe20003f26270 */
[----:B------:R-:W-:Y:S01]  /*4a60*/  VIADD R70, R102, 0x10 ;  /* 0x0000001066467836 */ /* 0x000fe20000000000 */
[----:B------:R-:W-:Y:S01]  /*4a70*/  I2FP.F32.S32 R55, R55 ;  /* 0x0000003700377245 */ /* 0x000fe20000201400 */
[----:B------:R-:W-:Y:S01]  /*4a80*/  FFMA.FTZ R57, -R159, R57, R32 ;  /* 0x000000399f397223 */ /* 0x000fe20000010120 */
[----:B------:R-:W-:Y:S02]  /*4a90*/  IADD3 R16, PT, PT, R25, -0x11, -R76 ;  /* 0xffffffef19107810 */ /* 0x000fe40007ffe84c */
[----:B------:R-:W-:Y:S01]  /*4aa0*/  IABS R22, R22 ;  /* 0x0000001600167213 */ /* 0x000fe20000000000 */
[----:B------:R-:W-:Y:S01]  /*4ab0*/  FFMA.FTZ R55, -R159, R55, R80 ;  /* 0x000000379f377223 */ /* 0x000fe20000010150 */
[----:B------:R-:W-:Y:S02]  /*4ac0*/  I2FP.F32.S32 R59, R59 ;  /* 0x0000003b003b7245 */ /* 0x000fe40000201400 */
[----:B------:R-:W-:Y:S01]  /*4ad0*/  FSEL R32, R36, -INF , !P2 ;  /* 0xff80000024207808 */ /* 0x000fe20005000000 */
[----:B------:R-:W-:Y:S01]  /*4ae0*/  IMAD.MOV.U32 R36, RZ, RZ, R22 ;  /* 0x000000ffff247224 */ /* 0x000fe200078e0016 */
[----:B------:R-:W-:-:S02]  /*4af0*/  ISETP.GT.AND P2, PT, R117, R70, PT ;  /* 0x000000467500720c */ /* 0x000fc40003f44270 */
[----:B------:R-:W-:Y:S02]  /*4b00*/  IABS R16, R16 ;  /* 0x0000001000107213 */ /* 0x000fe40000000000 */
[----:B------:R-:W-:Y:S01]  /*4b10*/  FSEL R57, R57, -INF , !P3 ;  /* 0xff80000039397808 */ /* 0x000fe20005800000 */
[----:B------:R-:W-:Y:S01]  /*4b20*/  FFMA.FTZ R38, -R159, R59, R38 ;  /* 0x0000003b9f267223 */ /* 0x000fe20000010126 */
[----:B------:R-:W-:Y:S02]  /*4b30*/  IABS R53, R53 ;  /* 0x0000003500357213 */ /* 0x000fe40000000000 */
[----:B------:R-:W-:Y:S01]  /*4b40*/  FSEL R59, R55, -INF , !P2 ;  /* 0xff800000373b7808 */ /* 0x000fe20005000000 */
[----:B------:R-:W-:Y:S01]  /*4b50*/  IMAD.MOV.U32 R55, RZ, RZ, R16 ;  /* 0x000000ffff377224 */ /* 0x000fe200078e0010 */
[----:B------:R-:W-:Y:S02]  /*4b60*/  FSEL R22, R57, -INF , !P5 ;  /* 0xff80000039167808 */ /* 0x000fe40006800000 */
[----:B------:R-:W-:-:S02]  /*4b70*/  I2FP.F32.S32 R57, R36 ;  /* 0x0000002400397245 */ /* 0x000fc40000201400 */
[----:B------:R-:W-:Y:S01]  /*4b80*/  FSEL R36, R38, -INF , !P4 ;  /* 0xff80000026247808 */ /* 0x000fe20006000000 */
[----:B------:R-:W-:Y:S01]  /*4b90*/  VIADD R38, R102, 0x11 ;  /* 0x0000001166267836 */ /* 0x000fe20000000000 */
[----:B------:R-:W-:Y:S01]  /*4ba0*/  I2FP.F32.S32 R53, R53 ;  /* 0x0000003500357245 */ /* 0x000fe20000201400 */
[C---:B------:R-:W-:Y:S01]  /*4bb0*/  FFMA.FTZ R57, -R159.reuse, R57, R82 ;  /* 0x000000399f397223 */ /* 0x040fe20000010152 */
[----:B------:R-:W-:Y:S02]  /*4bc0*/  I2FP.F32.S32 R55, R55 ;  /* 0x0000003700377245 */ /* 0x000fe40000201400 */
[----:B------:R-:W-:Y:S02]  /*4bd0*/  ISETP.GE.AND P3, PT, R70, R167, PT ;  /* 0x000000a74600720c */ /* 0x000fe40003f66270 */
[----:B------:R-:W-:Y:S01]  /*4be0*/  IABS R51, R51 ;  /* 0x0000003300337213 */ /* 0x000fe20000000000 */
[----:B------:R-:W-:Y:S01]  /*4bf0*/  FFMA.FTZ R53, -R159, R53, R34 ;  /* 0x000000359f357223 */ /* 0x000fe20000010122 */
[----:B------:R-:W-:-:S02]  /*4c00*/  IADD3 R10, PT, PT, R25, -0x18, -R76 ;  /* 0xffffffe8190a7810 */ /* 0x000fc40007ffe84c */
[----:B------:R-:W-:Y:S02]  /*4c10*/  ISETP.GT.AND P5, PT, R101, R70, PT ;  /* 0x000000466500720c */ /* 0x000fe40003fa4270 */
[----:B------:R-:W-:Y:S01]  /*4c20*/  FSEL R36, R36, -INF , !P1 ;  /* 0xff80000024247808 */ /* 0x000fe20004800000 */
[----:B------:R-:W-:Y:S01]  /*4c30*/  FFMA.FTZ R40, -R159, R55, R40 ;  /* 0x000000379f287223 */ /* 0x000fe20000010128 */
[----:B------:R-:W-:Y:S01]  /*4c40*/  ISETP.GT.AND P1, PT, R117, R38, PT ;  /* 0x000000267500720c */ /* 0x000fe20003f24270 */
[----:B------:R-:W-:Y:S01]  /*4c50*/  VIADD R34, R102, 0x18 ;  /* 0x0000001866227836 */ /* 0x000fe20000000000 */
[----:B------:R-:W-:Y:S02]  /*4c60*/  FSEL R16, R59, -INF , !P3 ;  /* 0xff8000003b107808 */ /* 0x000fe40005800000 */
[----:B------:R-:W-:Y:S02]  /*4c70*/  I2FP.F32.S32 R51, R51 ;  /* 0x0000003300337245 */ /* 0x000fe40000201400 */
[----:B------:R-:W-:-:S02]  /*4c80*/  IADD3 R6, PT, PT, R25, -0x19, -R76 ;  /* 0xffffffe719067810 */ /* 0x000fc40007ffe84c */
[----:B------:R-:W-:Y:S02]  /*4c90*/  ISETP.GE.AND P4, PT, R70, R166, PT ;  /* 0x000000a64600720c */ /* 0x000fe40003f86270 */
[----:B------:R-:W-:Y:S02]  /*4ca0*/  ISETP.GT.AND P3, PT, R101, R38, PT ;  /* 0x000000266500720c */ /* 0x000fe40003f64270 */
[----:B------:R-:W-:Y:S02]  /*4cb0*/  FSEL R57, R57, -INF , !P5 ;  /* 0xff80000039397808 */ /* 0x000fe40006800000 */
[----:B------:R-:W-:Y:S02]  /*4cc0*/  IABS R10, R10 ;  /* 0x0000000a000a7213 */ /* 0x000fe40000000000 */
[C---:B------:R-:W-:Y:S02]  /*4cd0*/  ISETP.GE.AND P2, PT, R38.reuse, R167, PT ;  /* 0x000000a72600720c */ /* 0x040fe40003f46270 */
[----:B------:R-:W-:Y:S01]  /*4ce0*/  FSEL R55, R53, -INF , !P1 ;  /* 0xff80000035377808 */ /* 0x000fe20004800000 */
[----:B------:R-:W-:Y:S01]  /*4cf0*/  FFMA.FTZ R51, -R159, R51, R64 ;  /* 0x000000339f337223 */ /* 0x000fe20000010140 */
[----:B------:R-:W-:Y:S01]  /*4d00*/  ISETP.GE.AND P5, PT, R38, R166, PT ;  /* 0x000000a62600720c */ /* 0x000fe20003fa6270 */
[----:B------:R-:W-:Y:S01]  /*4d10*/  IMAD.MOV.U32 R53, RZ, RZ, R10 ;  /* 0x000000ffff357224 */ /* 0x000fe200078e000a */
[----:B------:R-:W-:-:S02]  /*4d20*/  FSEL R38, R57, -INF , !P4 ;  /* 0xff80000039267808 */ /* 0x000fc40006000000 */
[----:B------:R-:W-:Y:S02]  /*4d30*/  FSEL R40, R40, -INF , !P3 ;  /* 0xff80000028287808 */ /* 0x000fe40005800000 */
[----:B------:R-:W-:Y:S02]  /*4d40*/  IABS R6, R6 ;  /* 0x0000000600067213 */ /* 0x000fe40000000000 */
[----:B------:R-:W-:Y:S02]  /*4d50*/  ISETP.GT.AND P4, PT, R117, R34, PT ;  /* 0x000000227500720c */ /* 0x000fe40003f84270 */
[----:B------:R-:W-:Y:S02]  /*4d60*/  FSEL R10, R55, -INF , !P2 ;  /* 0xff800000370a7808 */ /* 0x000fe40005000000 */
[----:B------:R-:W-:Y:S02]  /*4d70*/  IABS R49, R49 ;  /* 0x0000003100317213 */ /* 0x000fe40000000000 */
[----:B------:R-:W-:-:S02]  /*4d80*/  ISETP.GE.AND P1, PT, R34, R167, PT ;  /* 0x000000a72200720c */ /* 0x000fc40003f26270 */
[----:B------:R-:W-:Y:S02]  /*4d90*/  ISETP.GT.AND P2, PT, R101, R34, PT ;  /* 0x000000226500720c */ /* 0x000fe40003f44270 */
[----:B------:R-:W-:Y:S02]  /*4da0*/  ISETP.GE.AND P3, PT, R34, R166, PT ;  /* 0x000000a62200720c */ /* 0x000fe40003f66270 */
[----:B------:R-:W-:Y:S01]  /*4db0*/  FSEL R34, R40, -INF , !P5 ;  /* 0xff80000028227808 */ /* 0x000fe20006800000 */
[----:B------:R-:W-:Y:S01]  /*4dc0*/  IMAD.MOV.U32 R40, RZ, RZ, R6 ;  /* 0x000000ffff287224 */ /* 0x000fe200078e0006 */
[----:B------:R-:W-:Y:S01]  /*4dd0*/  FSEL R51, R51, -INF , !P4 ;  /* 0xff80000033337808 */ /* 0x000fe20006000000 */
[----:B------:R-:W-:Y:S01]  /*4de0*/  VIADD R64, R102, 0x19 ;  /* 0x0000001966407836 */ /* 0x000fe20000000000 */
[----:B------:R-:W-:Y:S02]  /*4df0*/  I2FP.F32.S32 R49, R49 ;  /* 0x0000003100317245 */ /* 0x000fe40000201400 */
[----:B------:R-:W-:-:S02]  /*4e00*/  IADD3 R8, PT, PT, R25, -0x20, -R76 ;  /* 0xffffffe019087810 */ /* 0x000fc40007ffe84c */
[----:B------:R-:W-:Y:S02]  /*4e10*/  I2FP.F32.S32 R53, R53 ;  /* 0x0000003500357245 */ /* 0x000fe40000201400 */
[----:B------:R-:W-:Y:S01]  /*4e20*/  FSEL R6, R51, -INF , !P1 ;  /* 0xff80000033067808 */ /* 0x000fe20004800000 */
[----:B------:R-:W-:Y:S01]  /*4e30*/  FFMA.FTZ R49, -R159, R49, R60 ;  /* 0x000000319f317223 */ /* 0x000fe2000001013c */
[----:B------:R-:W-:Y:S02]  /*4e40*/  I2FP.F32.S32 R51, R40 ;  /* 0x0000002800337245 */ /* 0x000fe40000201400 */
[----:B------:R-:W-:Y:S02]  /*4e50*/  ISETP.GT.AND P5, PT, R117, R64, PT ;  /* 0x000000407500720c */ /* 0x000fe40003fa4270 */
[----:B------:R-:W-:Y:S01]  /*4e60*/  IABS R8, R8 ;  /* 0x0000000800087213 */ /* 0x000fe20000000000 */
[C---:B------:R-:W-:Y:S01]  /*4e70*/  FFMA.FTZ R26, -R159.reuse, R53, R26 ;  /* 0x000000359f1a7223 */ /* 0x040fe2000001011a */
[----:B------:R-:W-:Y:S01]  /*4e80*/  IABS R47, R47 ;  /* 0x0000002f002f7213 */ /* 0x000fe20000000000 */
[----:B------:R-:W-:Y:S01]  /*4e90*/  FFMA.FTZ R12, -R159, R51, R12 ;  /* 0x000000339f0c7223 */ /* 0x000fe2000001010c */
[----:B------:R-:W-:Y:S01]  /*4ea0*/  FSEL R51, R49, -INF , !P5 ;  /* 0xff80000031337808 */ /* 0x000fe20006800000 */
[----:B------:R-:W-:Y:S01]  /*4eb0*/  IMAD.MOV.U32 R49, RZ, RZ, R8 ;  /* 0x000000ffff317224 */ /* 0x000fe200078e0008 */
[----:B------:R-:W-:Y:S01]  /*4ec0*/  I2FP.F32.S32 R47, R47 ;  /* 0x0000002f002f7245 */ /* 0x000fe20000201400 */
[----:B------:R-:W-:Y:S01]  /*4ed0*/  VIADD R40, R102, 0x20 ;  /* 0x0000002066287836 */ /* 0x000fe20000000000 */
[----:B------:R-:W-:-:S02]  /*4ee0*/  FSEL R26, R26, -INF , !P2 ;  /* 0xff8000001a1a7808 */ /* 0x000fc40005000000 */
[----:B------:R-:W-:Y:S01]  /*4ef0*/  IADD3 R43, PT, PT, R25, -0x21, -R76 ;  /* 0xffffffdf192b7810 */ /* 0x000fe20007ffe84c */
[----:B------:R-:W-:Y:S01]  /*4f00*/  FFMA.FTZ R47, -R159, R47, R62 ;  /* 0x0000002f9f2f7223 */ /* 0x000fe2000001013e */
[----:B------:R-:W-:Y:S02]  /*4f10*/  ISETP.GE.AND P4, PT, R64, R167, PT ;  /* 0x000000a74000720c */ /* 0x000fe40003f86270 */
[----:B------:R-:W-:Y:S02]  /*4f20*/  ISETP.GT.AND P1, PT, R101, R64, PT ;  /* 0x000000406500720c */ /* 0x000fe40003f24270 */
[----:B------:R-:W-:Y:S02]  /*4f30*/  I2FP.F32.S32 R49, R49 ;  /* 0x0000003100317245 */ /* 0x000fe40000201400 */
[----:B------:R-:W-:Y:S02]  /*4f40*/  FSEL R26, R26, -INF , !P3 ;  /* 0xff8000001a1a7808 */ /* 0x000fe40005800000 */
[----:B------:R-:W-:-:S02]  /*4f50*/  ISETP.GT.AND P3, PT, R117, R40, PT ;  /* 0x000000287500720c */ /* 0x000fc40003f64270 */
[----:B------:R-:W-:Y:S01]  /*4f60*/  IABS R45, R45 ;  /* 0x0000002d002d7213 */ /* 0x000fe20000000000 */
[----:B------:R-:W-:Y:S01]  /*4f70*/  FFMA.FTZ R46, -R159, R49, R46 ;  /* 0x000000319f2e7223 */ /* 0x000fe2000001012e */
[----:B------:R-:W-:Y:S02]  /*4f80*/  FSEL R8, R51, -INF , !P4 ;  /* 0xff80000033087808 */ /* 0x000fe40006000000 */
[----:B------:R-:W-:Y:S02]  /*4f90*/  FSEL R12, R12, -INF , !P1 ;  /* 0xff8000000c0c7808 */ /* 0x000fe40004800000 */
[----:B------:R-:W-:Y:S02]  /*4fa0*/  IABS R43, R43 ;  /* 0x0000002b002b7213 */ /* 0x000fe40000000000 */
[----:B------:R-:W-:Y:S02]  /*4fb0*/  ISETP.GE.AND P5, PT, R40, R167, PT ;  /* 0x000000a72800720c */ /* 0x000fe40003fa6270 */
[----:B------:R-:W-:-:S02]  /*4fc0*/  ISETP.GT.AND P4, PT, R101, R40, PT ;  /* 0x000000286500720c */ /* 0x000fc40003f84270 */
[-C--:B------:R-:W-:Y:S01]  /*4fd0*/  ISETP.GE.AND P1, PT, R40, R166.reuse, PT ;  /* 0x000000a62800720c */ /* 0x080fe20003f26270 */
[----:B------:R-:W-:Y:S01]  /*4fe0*/  VIADD R40, R102, 0x21 ;  /* 0x0000002166287836 */ /* 0x000fe20000000000 */
[----:B------:R-:W-:Y:S02]  /*4ff0*/  ISETP.GE.AND P2, PT, R64, R166, PT ;  /* 0x000000a64000720c */ /* 0x000fe40003f46270 */
[----:B------:R-:W-:Y:S02]  /*5000*/  FSEL R47, R47, -INF , !P3 ;  /* 0xff8000002f2f7808 */ /* 0x000fe40005800000 */
[----:B------:R-:W-:Y:S02]  /*5010*/  I2FP.F32.S32 R45, R45 ;  /* 0x0000002d002d7245 */ /* 0x000fe40000201400 */
[----:B------:R-:W-:Y:S02]  /*5020*/  IADD3 R39, PT, PT, R25, -0x28, -R76 ;  /* 0xffffffd819277810 */ /* 0x000fe40007ffe84c */
[----:B------:R-:W-:-:S02]  /*5030*/  IABS R41, R41 ;  /* 0x0000002900297213 */ /* 0x000fc40000000000 */
[----:B------:R-:W-:Y:S01]  /*5040*/  I2FP.F32.S32 R43, R43 ;  /* 0x0000002b002b7245 */ /* 0x000fe20000201400 */
[----:B------:R-:W-:Y:S01]  /*5050*/  FFMA.FTZ R42, -R159, R45, R42 ;  /* 0x0000002d9f2a7223 */ /* 0x000fe2000001012a */
[----:B------:R-:W-:Y:S02]  /*5060*/  FSEL R12, R12, -INF , !P2 ;  /* 0xff8000000c0c7808 */ /* 0x000fe40005000000 */
[----:B------:R-:W-:Y:S02]  /*5070*/  FSEL R174, R47, -INF , !P5 ;  /* 0xff8000002fae7808 */ /* 0x000fe40006800000 */
[----:B------:R-:W-:Y:S02]  /*5080*/  FSEL R46, R46, -INF , !P4 ;  /* 0xff8000002e2e7808 */ /* 0x000fe40006000000 */
[----:B------:R-:W-:Y:S02]  /*5090*/  ISETP.GT.AND P2, PT, R117, R40, PT ;  /* 0x000000287500720c */ /* 0x000fe40003f44270 */
[----:B------:R-:W-:-:S02]  /*50a0*/  ISETP.GE.AND P3, PT, R40, R167, PT ;  /* 0x000000a72800720c */ /* 0x000fc40003f66270 */
[----:B------:R-:W-:Y:S02]  /*50b0*/  ISETP.GT.AND P5, PT, R101, R40, PT ;  /* 0x000000286500720c */ /* 0x000fe40003fa4270 */
[----:B------:R-:W-:Y:S01]  /*50c0*/  ISETP.GE.AND P4, PT, R40, R166, PT ;  /* 0x000000a62800720c */ /* 0x000fe20003f86270 */
[----:B------:R-:W-:Y:S01]  /*50d0*/  VIADD R40, R102, 0x28 ;  /* 0x0000002866287836 */ /* 0x000fe20000000000 */
[----:B------:R-:W-:Y:S02]  /*50e0*/  IABS R39, R39 ;  /* 0x0000002700277213 */ /* 0x000fe40000000000 */
[----:B------:R-:W-:Y:S01]  /*50f0*/  I2FP.F32.S32 R41, R41 ;  /* 0x0000002900297245 */ /* 0x000fe20000201400 */
[C---:B------:R-:W-:Y:S01]  /*5100*/  FFMA.FTZ R43, -R159.reuse, R43, R44 ;  /* 0x0000002b9f2b7223 */ /* 0x040fe2000001012c */
[----:B------:R-:W-:Y:S02]  /*5110*/  IABS R37, R37 ;  /* 0x0000002500257213 */ /* 0x000fe40000000000 */
[----:B------:R-:W-:Y:S01]  /*5120*/  I2FP.F32.S32 R39, R39 ;  /* 0x0000002700277245 */ /* 0x000fe20000201400 */
[----:B------:R-:W-:Y:S01]  /*5130*/  FFMA.FTZ R41, -R159, R41, R20 ;  /* 0x000000299f297223 */ /* 0x000fe20000010114 */
[----:B------:R-:W-:-:S02]  /*5140*/  FSEL R182, R46, -INF , !P1 ;  /* 0xff8000002eb67808 */ /* 0x000fc40004800000 */
[----:B------:R-:W-:Y:S01]  /*5150*/  FSEL R42, R42, -INF , !P2 ;  /* 0xff8000002a2a7808 */ /* 0x000fe20005000000 */
[----:B------:R-:W-:Y:S01]  /*5160*/  VIADD R20, R102, 0x29 ;  /* 0x0000002966147836 */ /* 0x000fe20000000000 */
[----:B------:R-:W-:Y:S02]  /*5170*/  ISETP.GT.AND P1, PT, R117, R40, PT ;  /* 0x000000287500720c */ /* 0x000fe40003f24270 */
[----:B------:R-:W-:Y:S02]  /*5180*/  I2FP.F32.S32 R37, R37 ;  /* 0x0000002500257245 */ /* 0x000fe40000201400 */
[----:B------:R-:W-:Y:S02]  /*5190*/  IADD3 R33, PT, PT, R25, -0x30, -R76 ;  /* 0xffffffd019217810 */ /* 0x000fe40007ffe84c */
[----:B------:R-:W-:Y:S01]  /*51a0*/  FSEL R43, R43, -INF , !P5 ;  /* 0xff8000002b2b7808 */ /* 0x000fe20006800000 */
[C---:B------:R-:W-:Y:S01]  /*51b0*/  FFMA.FTZ R39, -R159.reuse, R39, R56 ;  /* 0x000000279f277223 */ /* 0x040fe20000010138 */
[----:B------:R-:W-:Y:S01]  /*51c0*/  FSEL R172, R42, -INF , !P3 ;  /* 0xff8000002aac7808 */ /* 0x000fe20005800000 */
[----:B------:R-:W-:Y:S01]  /*51d0*/  FFMA.FTZ R28, -R159, R37, R28 ;  /* 0x000000259f1c7223 */ /* 0x000fe2000001011c */
[----:B------:R-:W-:-:S02]  /*51e0*/  ISETP.GE.AND P2, PT, R40, R167, PT ;  /* 0x000000a72800720c */ /* 0x000fc40003f46270 */
[----:B------:R-:W-:Y:S02]  /*51f0*/  ISETP.GT.AND P3, PT, R101, R40, PT ;  /* 0x000000286500720c */ /* 0x000fe40003f64270 */
[----:B------:R-:W-:Y:S02]  /*5200*/  FSEL R41, R41, -INF , !P1 ;  /* 0xff80000029297808 */ /* 0x000fe40004800000 */
[----:B------:R-:W-:Y:S02]  /*5210*/  FSEL R180, R43, -INF , !P4 ;  /* 0xff8000002bb47808 */ /* 0x000fe40006000000 */
[----:B------:R-:W-:Y:S02]  /*5220*/  IABS R33, R33 ;  /* 0x0000002100217213 */ /* 0x000fe40000000000 */
[----:B------:R-:W-:Y:S02]  /*5230*/  ISETP.GT.AND P4, PT, R117, R20, PT ;  /* 0x000000147500720c */ /* 0x000fe40003f84270 */
[----:B------:R-:W-:-:S02]  /*5240*/  FSEL R170, R41, -INF , !P2 ;  /* 0xff80000029aa7808 */ /* 0x000fc40005000000 */
[----:B------:R-:W-:Y:S02]  /*5250*/  FSEL R39, R39, -INF , !P3 ;  /* 0xff80000027277808 */ /* 0x000fe40005800000 */
[C---:B------:R-:W-:Y:S02]  /*5260*/  ISETP.GE.AND P1, PT, R20.reuse, R167, PT ;  /* 0x000000a71400720c */ /* 0x040fe40003f26270 */
[----:B------:R-:W-:Y:S02]  /*5270*/  ISETP.GT.AND P2, PT, R101, R20, PT ;  /* 0x000000146500720c */ /* 0x000fe40003f44270 */
[----:B------:R-:W-:Y:S01]  /*5280*/  ISETP.GE.AND P3, PT, R20, R166, PT ;  /* 0x000000a61400720c */ /* 0x000fe20003f66270 */
[----:B------:R-:W-:Y:S01]  /*5290*/  VIADD R20, R102, 0x30 ;  /* 0x0000003066147836 */ /* 0x000fe20000000000 */
[----:B------:R-:W-:Y:S02]  /*52a0*/  I2FP.F32.S32 R33, R33 ;  /* 0x0000002100217245 */ /* 0x000fe40000201400 */
[----:B------:R-:W-:-:S02]  /*52b0*/  IABS R31, R31 ;  /* 0x0000001f001f7213 */ /* 0x000fc40000000000 */
[----:B------:R-:W-:Y:S01]  /*52c0*/  FSEL R28, R28, -INF , !P4 ;  /* 0xff8000001c1c7808 */ /* 0x000fe20006000000 */
[----:B------:R-:W-:Y:S01]  /*52d0*/  FFMA.FTZ R33, -R159, R33, R58 ;  /* 0x000000219f217223 */ /* 0x000fe2000001013a */
[C-C-:B------:R-:W-:Y:S02]  /*52e0*/  IADD3 R35, PT, PT, R25.reuse, -0x29, -R76.reuse ;  /* 0xffffffd719237810 */ /* 0x140fe40007ffe84c */
[C-C-:B------:R-:W-:Y:S02]  /*52f0*/  IADD3 R29, PT, PT, R25.reuse, -0x31, -R76.reuse ;  /* 0xffffffcf191d7810 */ /* 0x140fe40007ffe84c */
[----:B------:R-:W-:Y:S02]  /*5300*/  IADD3 R27, PT, PT, R25, -0x38, -R76 ;  /* 0xffffffc8191b7810 */ /* 0x000fe40007ffe84c */
[----:B------:R-:W-:Y:S02]  /*5310*/  FSEL R130, R28, -INF , !P1 ;  /* 0xff8000001c827808 */ /* 0x000fe40004800000 */
[----:B------:R-:W-:-:S02]  /*5320*/  I2FP.F32.S32 R31, R31 ;  /* 0x0000001f001f7245 */ /* 0x000fc40000201400 */
[----:B------:R-:W-:Y:S02]  /*5330*/  IADD3 R25, PT, PT, R25, -0x39, -R76 ;  /* 0xffffffc719197810 */ /* 0x000fe40007ffe84c */
[----:B------:R-:W-:Y:S01]  /*5340*/  ISETP.GT.AND P1, PT, R101, R20, PT ;  /* 0x000000146500720c */ /* 0x000fe20003f24270 */
[----:B------:R-:W-:Y:S01]  /*5350*/  FFMA.FTZ R31, -R159, R31, R68 ;  /* 0x0000001f9f1f7223 */ /* 0x000fe20000010144 */
[----:B------:R-:W-:Y:S02]  /*5360*/  IABS R25, R25 ;  /* 0x0000001900197213 */ /* 0x000fe40000000000 */
[----:B------:R-:W-:Y:S02]  /*5370*/  FSEL R128, R33, -INF , !P1 ;  /* 0xff80000021807808 */ /* 0x000fe40004800000 */
[----:B------:R-:W-:Y:S02]  /*5380*/  ISETP.GT.AND P1, PT, R101, R102, PT ;  /* 0x000000666500720c */ /* 0x000fe40003f24270 */
[----:B------:R-:W-:-:S02]  /*5390*/  IABS R35, R35 ;  /* 0x0000002300237213 */ /* 0x000fc40000000000 */
[----:B------:R-:W-:Y:S02]  /*53a0*/  IABS R27, R27 ;  /* 0x0000001b001b7213 */ /* 0x000fe40000000000 */
[----:B------:R-:W-:Y:S02]  /*53b0*/  I2FP.F32.S32 R25, R25 ;  /* 0x0000001900197245 */ /* 0x000fe40000201400 */
[----:B------:R-:W-:Y:S02]  /*53c0*/  FSEL R31, R31, -INF , !P1 ;  /* 0xff8000001f1f7808 */ /* 0x000fe40004800000 */
[----:B------:R-:W-:Y:S02]  /*53d0*/  ISETP.GE.AND P1, PT, R102, R166, PT ;  /* 0x000000a66600720c */ /* 0x000fe40003f26270 */
[----:B------:R-:W-:Y:S01]  /*53e0*/  I2FP.F32.S32 R35, R35 ;  /* 0x0000002300237245 */ /* 0x000fe20000201400 */
[----:B------:R-:W-:Y:S01]  /*53f0*/  FFMA.FTZ R72, -R159, R25, R72 ;  /* 0x000000199f487223 */ /* 0x000fe20000010148 */
[----:B------:R-:W-:-:S02]  /*5400*/  I2FP.F32.S32 R27, R27 ;  /* 0x0000001b001b7245 */ /* 0x000fc40000201400 */
[----:B------:R-:W-:Y:S01]  /*5410*/  FSEL R25, R31, -INF , !P1 ;  /* 0xff8000001f197808 */ /* 0x000fe20004800000 */
[C---:B------:R-:W-:Y:S01]  /*5420*/  FFMA.FTZ R30, -R159.reuse, R35, R30 ;  /* 0x000000239f1e7223 */ /* 0x040fe2000001011e */
[----:B------:R-:W-:Y:S01]  /*5430*/  ISETP.GE.AND P5, PT, R40, R166, PT ;  /* 0x000000a62800720c */ /* 0x000fe20003fa6270 */
[----:B------:R-:W-:Y:S01]  /*5440*/  FFMA.FTZ R50, -R159, R27, R50 ;  /* 0x0000001b9f327223 */ /* 0x000fe20000010132 */
[----:B------:R-:W-:Y:S02]  /*5450*/  IABS R29, R29 ;  /* 0x0000001d001d7213 */ /* 0x000fe40000000000 */
[----:B------:R-:W-:Y:S02]  /*5460*/  FMNMX3.FTZ R27, R25, R24, R32, !PT ;  /* 0x00000018191b7276 */ /* 0x000fe40007810020 */
[----:B------:R-:W-:Y:S02]  /*5470*/  FSEL R178, R39, -INF , !P5 ;  /* 0xff80000027b27808 */ /* 0x000fe40006800000 */
[----:B------:R-:W-:Y:S01]  /*5480*/  FSEL R30, R30, -INF , !P2 ;  /* 0xff8000001e1e7808 */ /* 0x000fe20005000000 */
[----:B------:R-:W-:Y:S01]  /*5490*/  VIADD R40, R102, 0x38 ;  /* 0x0000003866287836 */ /* 0x000fe20000000000 */
[----:B------:R-:W-:-:S02]  /*54a0*/  ISETP.GT.AND P5, PT, R117, R20, PT ;  /* 0x000000147500720c */ /* 0x000fc40003fa4270 */
[C---:B------:R-:W-:Y:S02]  /*54b0*/  ISETP.GE.AND P4, PT, R20.reuse, R167, PT ;  /* 0x000000a71400720c */ /* 0x040fe40003f86270 */
[----:B------:R-:W-:Y:S01]  /*54c0*/  ISETP.GE.AND P2, PT, R20, R166, PT ;  /* 0x000000a61400720c */ /* 0x000fe20003f46270 */
[C---:B------:R-:W-:Y:S01]  /*54d0*/  VIADD R20, R102.reuse, 0x31 ;  /* 0x0000003166147836 */ /* 0x040fe20000000000 */
[----:B------:R-:W-:Y:S02]  /*54e0*/  I2FP.F32.S32 R29, R29 ;  /* 0x0000001d001d7245 */ /* 0x000fe40000201400 */
[----:B------:R-:W-:Y:S01]  /*54f0*/  FMNMX3.FTZ R27, R27, R36, R38, !PT ;  /* 0x000000241b1b7276 */ /* 0x000fe20007810026 */
[----:B------:R-:W-:Y:S01]  /*5500*/  VIADD R28, R102, 0x39 ;  /* 0x00000039661c7836 */ /* 0x000fe20000000000 */
[----:B------:R-:W-:Y:S01]  /*5510*/  FSEL R128, R128, -INF , !P2 ;  /* 0xff80000080807808 */ /* 0x000fe20005000000 */
[----:B------:R-:W-:Y:S01]  /*5520*/  FFMA.FTZ R66, -R159, R29, R66 ;  /* 0x0000001d9f427223 */ /* 0x000fe20000010142 */
[----:B------:R-:W-:-:S02]  /*5530*/  FMNMX3.FTZ R27, R27, R34, R26, !PT ;  /* 0x000000221b1b7276 */ /* 0x000fc4000781001a */
[C---:B------:R-:W-:Y:S02]  /*5540*/  ISETP.GT.AND P1, PT, R101.reuse, R20, PT ;  /* 0x000000146500720c */ /* 0x040fe40003f24270 */
[----:B------:R-:W-:Y:S02]  /*5550*/  ISETP.GT.AND P2, PT, R101, R40, PT ;  /* 0x000000286500720c */ /* 0x000fe40003f44270 */
[----:B------:R-:W-:Y:S02]  /*5560*/  FMNMX3.FTZ R27, R27, R12, R182, !PT ;  /* 0x0000000c1b1b7276 */ /* 0x000fe400078100b6 */
[----:B------:R-:W-:Y:S02]  /*5570*/  FSEL R176, R30, -INF , !P3 ;  /* 0xff8000001eb07808 */ /* 0x000fe40005800000 */
[----:B------:R-:W-:Y:S02]  /*5580*/  FSEL R66, R66, -INF , !P1 ;  /* 0xff80000042427808 */ /* 0x000fe40004800000 */
[----:B------:R-:W-:-:S02]  /*5590*/  FSEL R50, R50, -INF , !P2 ;  /* 0xff80000032327808 */ /* 0x000fc40005000000 */
[-C--:B------:R-:W-:Y:S02]  /*55a0*/  ISETP.GE.AND P3, PT, R20, R166.reuse, PT ;  /* 0x000000a61400720c */ /* 0x080fe40003f66270 */
[----:B------:R-:W-:Y:S02]  /*55b0*/  ISETP.GE.AND P1, PT, R40, R166, PT ;  /* 0x000000a62800720c */ /* 0x000fe40003f26270 */
[----:B------:R-:W-:Y:S02]  /*55c0*/  ISETP.GT.AND P2, PT, R101, R28, PT ;  /* 0x0000001c6500720c */ /* 0x000fe40003f44270 */
[----:B------:R-:W-:Y:S02]  /*55d0*/  FMNMX3.FTZ R27, R27, R180, R178, !PT ;  /* 0x000000b41b1b7276 */ /* 0x000fe400078100b2 */
[----:B------:R-:W-:Y:S02]  /*55e0*/  FSEL R126, R66, -INF , !P3 ;  /* 0xff800000427e7808 */ /* 0x000fe40005800000 */
[----:B------:R-:W-:-:S02]  /*55f0*/  FSEL R122, R50, -INF , !P1 ;  /* 0xff800000327a7808 */ /* 0x000fc40004800000 */
[----:B------:R-:W-:Y:S01]  /*5600*/  FSEL R72, R72, -INF , !P2 ;  /* 0xff80000048487808 */ /* 0x000fe20005000000 */
[----:B------:R-:W-:Y:S01]  /*5610*/  FFMA.FTZ R0, -R159, R23, R0 ;  /* 0x000000179f007223 */ /* 0x000fe20000010100 */
[----:B------:R-:W-:Y:S02]  /*5620*/  ISETP.GT.AND P3, PT, R117, R20, PT ;  /* 0x000000147500720c */ /* 0x000fe40003f64270 */
[----:B------:R-:W-:Y:S02]  /*5630*/  ISETP.GE.AND P1, PT, R28, R166, PT ;  /* 0x000000a61c00720c */ /* 0x000fe40003f26270 */
[----:B------:R-:W-:Y:S02]  /*5640*/  ISETP.GE.AND P2, PT, R20, R167, PT ;  /* 0x000000a71400720c */ /* 0x000fe40003f46270 */
[----:B------:R-:W-:Y:S02]  /*5650*/  FMNMX3.FTZ R27, R27, R176, R128, !PT ;  /* 0x000000b01b1b7276 */ /* 0x000fe40007810080 */
[----:B------:R-:W-:-:S02]  /*5660*/  FSEL R20, R21, -INF , !P6 ;  /* 0xff80000015147808 */ /* 0x000fc40007000000 */
[----:B------:R-:W-:Y:S02]  /*5670*/  ISETP.GT.AND P6, PT, R117, R102, PT ;  /* 0x000000667500720c */ /* 0x000fe40003fc4270 */
[----:B------:R-:W-:Y:S02]  /*5680*/  FSEL R114, R72, -INF , !P1 ;  /* 0xff80000048727808 */ /* 0x000fe40004800000 */
[----:B------:R-:W-:Y:S02]  /*5690*/  FMNMX3.FTZ R27, R27, R126, R122, !PT ;  /* 0x0000007e1b1b7276 */ /* 0x000fe4000781007a */
[----:B------:R-:W-:Y:S02]  /*56a0*/  IABS R21, R19 ;  /* 0x0000001300157213 */ /* 0x000fe40000000000 */
[----:B------:R-:W-:Y:S02]  /*56b0*/  IABS R15, R15 ;  /* 0x0000000f000f7213 */ /* 0x000fe40000000000 */
[----:B------:R-:W-:-:S02]  /*56c0*/  ISETP.GE.AND P1, PT, R102, R167, PT ;  /* 0x000000a76600720c */ /* 0x000fc40003f26270 */
[----:B------:R-:W-:Y:S02]  /*56d0*/  FSEL R23, R0, -INF , !P6 ;  /* 0xff80000000177808 */ /* 0x000fe40007000000 */
[----:B------:R-:W-:Y:S01]  /*56e0*/  FMNMX.FTZ R19, R114, R27, !PT ;  /* 0x0000001b72137209 */ /* 0x000fe20007810000 */
[----:B------:R-:W-:Y:S01]  /*56f0*/  IMAD.MOV.U32 R27, RZ, RZ, R15 ;  /* 0x000000ffff1b7224 */ /* 0x000fe200078e000f */
[----:B------:R-:W-:Y:S02]  /*5700*/  I2FP.F32.S32 R21, R21 ;  /* 0x0000001500157245 */ /* 0x000fe40000201400 */
[----:B------:R-:W-:-:S03]  /*5710*/  FSEL R15, R23, -INF , !P1 ;  /* 0xff800000170f7808 */ /* 0x000fc60004800000 */
[----:B------:R-:W-:Y:S01]  /*5720*/  FFMA.FTZ R14, -R159, R21, R14 ;  /* 0x000000159f0e7223 */ /* 0x000fe2000001010e */
[----:B------:R-:W-:Y:S02]  /*5730*/  FMNMX3.FTZ R21, R15, R18, R20, !PT ;  /* 0x000000120f157276 */ /* 0x000fe40007810014 */
[----:B------:R-:W-:Y:S02]  /*5740*/  IABS R17, R17 ;  /* 0x0000001100117213 */ /* 0x000fe40000000000 */
[----:B------:R-:W-:Y:S02]  /*5750*/  FMNMX3.FTZ R21, R21, R22, R16, !PT ;  /* 0x0000001615157276 */ /* 0x000fe40007810010 */
[----:B------:R-:W-:Y:S02]  /*5760*/  IABS R13, R13 ;  /* 0x0000000d000d7213 */ /* 0x000fe40000000000 */
[----:B------:R-:W-:Y:S02]  /*5770*/  I2FP.F32.S32 R17, R17 ;  /* 0x0000001100117245 */ /* 0x000fe40000201400 */
[----:B------:R-:W-:-:S02]  /*5780*/  I2FP.F32.S32 R27, R27 ;  /* 0x0000001b001b7245 */ /* 0x000fc40000201400 */
[----:B------:R-:W-:Y:S01]  /*5790*/  FMNMX3.FTZ R21, R21, R10, R6, !PT ;  /* 0x0000000a15157276 */ /* 0x000fe20007810006 */
[C---:B------:R-:W-:Y:S01]  /*57a0*/  FFMA.FTZ R17, -R159.reuse, R17, R52 ;  /* 0x000000119f117223 */ /* 0x040fe20000010134 */
[----:B------:R-:W-:Y:S01]  /*57b0*/  I2FP.F32.S32 R13, R13 ;  /* 0x0000000d000d7245 */ /* 0x000fe20000201400 */
[----:B------:R-:W-:Y:S01]  /*57c0*/  FFMA.FTZ R27, -R159, R27, R48 ;  /* 0x0000001b9f1b7223 */ /* 0x000fe20000010130 */
[----:B------:R-:W-:Y:S02]  /*57d0*/  ISETP.GT.AND P6, PT, R117, R40, PT ;  /* 0x000000287500720c */ /* 0x000fe40003fc4270 */
[----:B------:R-:W-:Y:S02]  /*57e0*/  FSEL R14, R14, -INF , !P5 ;  /* 0xff8000000e0e7808 */ /* 0x000fe40006800000 */
[----:B------:R-:W-:Y:S01]  /*57f0*/  FMNMX3.FTZ R21, R21, R8, R174, !PT ;  /* 0x0000000815157276 */ /* 0x000fe200078100ae */
[----:B------:R-:W-:Y:S01]  /*5800*/  FFMA.FTZ R13, -R159, R13, R54 ;  /* 0x0000000d9f0d7223 */ /* 0x000fe20000010136 */
[----:B------:R-:W-:-:S02]  /*5810*/  ISETP.GE.AND P1, PT, R40, R167, PT ;  /* 0x000000a72800720c */ /* 0x000fc40003f26270 */
[----:B------:R-:W-:Y:S02]  /*5820*/  ISETP.GT.AND P5, PT, R117, R28, PT ;  /* 0x0000001c7500720c */ /* 0x000fe40003fa4270 */
[----:B------:R-:W-:Y:S02]  /*5830*/  FSEL R17, R17, -INF , !P3 ;  /* 0xff80000011117808 */ /* 0x000fe40005800000 */
[----:B------:R-:W-:Y:S02]  /*5840*/  FSEL R27, R27, -INF , !P6 ;  /* 0xff8000001b1b7808 */ /* 0x000fe40007000000 */
[----:B------:R-:W-:Y:S02]  /*5850*/  FSEL R131, R14, -INF , !P4 ;  /* 0xff8000000e837808 */ /* 0x000fe40006000000 */
[----:B------:R-:W-:Y:S02]  /*5860*/  FMNMX3.FTZ R21, R21, R172, R170, !PT ;  /* 0x000000ac15157276 */ /* 0x000fe400078100aa */
[----:B------:R-:W-:-:S02]  /*5870*/  ISETP.GE.AND P3, PT, R28, R167, PT ;  /* 0x000000a71c00720c */ /* 0x000fc40003f66270 */
[----:B------:R-:W-:Y:S02]  /*5880*/  FSEL R13, R13, -INF , !P5 ;  /* 0xff8000000d0d7808 */ /* 0x000fe40006800000 */
        /* <DEDUP_REMOVED lines=15> */
[----:B-1----:R-:W-:Y:S02]  /*5980*/  FMNMX.FTZ R0, R19, R0, !PT ;  /* 0x0000000013007209 */ /* 0x002fe40007810000 */
[----:B---3--:R-:W-:-:S03]  /*5990*/  FMNMX.FTZ R100, R13, R100, !PT ;  /* 0x000000640d647209 */ /* 0x008fc60007810000 */
[----:B--2---:R-:W-:Y:S01]  /*59a0*/  FMUL.FTZ R111, R112, R0 ;  /* 0x00000000706f7220 */ /* 0x004fe20000410000 */
[----:B------:R-:W-:Y:S01]  /*59b0*/  FSETP.NEU.FTZ.AND P1, PT, R0, -INF , PT ;  /* 0xff8000000000780b */ /* 0x000fe20003f3d000 */
[--C-:B------:R-:W-:Y:S01]  /*59c0*/  IMAD.IADD R133, R7, 0x1, R138.reuse ;  /* 0x0000000107857824 */ /* 0x100fe200078e028a */
        /* <DEDUP_REMOVED lines=18> */
[----:B------:R-:W-:Y:S01]  /*5af0*/  FFMA.FTZ R33, R8, R112, -R153 ;  /* 0x0000007008217223 */ /* 0x000fe20000010899 */
[----:B------:R-:W1:Y:S04]  /*5b00*/  LDSM.16.MT88.4 R68, [R132+0x8000] ;  /* 0x008000008444783b */ /* 0x000e680000004200 */
[----:B------:R-:W2:Y:S01]  /*5b10*/  MUFU.EX2 R107, R107 ;  /* 0x0000006b006b7308 */ /* 0x000ea20000000800 */
[----:B------:R-:W3:Y:S01]  /*5b20*/  LDSM.16.MT88.4 R8, [R138+0xa800] ;  /* 0x00a800008a08783b */ /* 0x000ee20000004200 */
[----:B------:R-:W-:-:S02]  /*5b30*/  IMAD.IADD R134, R5, 0x1, R138 ;  /* 0x0000000105867824 */ /* 0x000fc400078e028a */
[-CC-:B------:R-:W-:Y:S01]  /*5b40*/  FFMA.FTZ R24, R26, R112.reuse, -R111.reuse ;  /* 0x000000701a187223 */ /* 0x180fe2000001086f */
[----:B------:R-:W-:Y:S03]  /*5b50*/  LDSM.16.MT88.4 R56, [R133+0xa000] ;  /* 0x00a000008538783b */ /* 0x000fe60000004200 */
[----:B------:R-:W-:Y:S01]  /*5b60*/  MUFU.EX2 R106, R106 ;  /* 0x0000006a006a7308 */ /* 0x000fe20000000800 */
[----:B------:R-:W-:Y:S07]  /*5b70*/  LDSM.16.MT88.4 R28, [R138+0x8800] ;  /* 0x008800008a1c783b */ /* 0x000fee0000004200 */
[----:B------:R-:W5:Y:S08]  /*5b80*/  MUFU.EX2 R103, R103 ;  /* 0x0000006700677308 */ /* 0x000f700000000800 */
[----:B------:R-:W-:Y:S08]  /*5b90*/  MUFU.EX2 R110, R110 ;  /* 0x0000006e006e7308 */ /* 0x000ff00000000800 */
[----:B------:R-:W4:Y:S08]  /*5ba0*/  MUFU.EX2 R109, R109 ;  /* 0x0000006d006d7308 */ /* 0x000f300000000800 */
[----:B------:R-:W-:Y:S08]  /*5bb0*/  MUFU.EX2 R105, R105 ;  /* 0x0000006900697308 */ /* 0x000ff00000000800 */
[----:B------:R-:W1:Y:S01]  /*5bc0*/  MUFU.EX2 R104, R104 ;  /* 0x0000006800687308 */ /* 0x000e620000000800 */
[-CC-:B------:R-:W-:Y:S01]  /*5bd0*/  FFMA.FTZ R32, R38, R112.reuse, -R111.reuse ;  /* 0x0000007026207223 */ /* 0x180fe2000001086f */
[-C--:B------:R-:W-:Y:S01]  /*5be0*/  FFMA.FTZ R25, R12, R112.reuse, -R111 ;  /* 0x000000700c197223 */ /* 0x080fe2000001086f */
[-CC-:B------:R-:W-:Y:S01]  /*5bf0*/  FFMA.FTZ R35, R16, R112.reuse, -R153.reuse ;  /* 0x0000007010237223 */ /* 0x180fe20000010899 */
[----:B------:R-:W-:Y:S01]  /*5c00*/  FFMA.FTZ R26, R6, R112, -R153 ;  /* 0x00000070061a7223 */ /* 0x000fe20000010899 */
[----:B--2---:R-:W-:Y:S01]  /*5c10*/  F2FP.BF16.F32.PACK_AB R65, R107, R108 ;  /* 0x0000006c6b41723e */ /* 0x004fe200000010ff */
[----:B------:R-:W2:Y:S01]  /*5c20*/  LDSM.16.MT88.4 R12, [R132+0x8800] ;  /* 0x00880000840c783b */ /* 0x000ea20000004200 */
[----:B-----5:R-:W-:-:S02]  /*5c30*/  F2FP.BF16.F32.PACK_AB R67, R103, R106 ;  /* 0x0000006a6743723e */ /* 0x020fc400000010ff */
[----:B----4-:R-:W-:Y:S01]  /*5c40*/  F2FP.BF16.F32.PACK_AB R64, R109, R110 ;  /* 0x0000006e6d40723e */ /* 0x010fe200000010ff */
[----:B------:R-:W-:Y:S01]  /*5c50*/  MUFU.EX2 R32, R32 ;  /* 0x0000002000207308 */ /* 0x000fe20000000800 */
[----:B------:R-:W4:Y:S04]  /*5c60*/  LDSM.16.MT88.4 R84, [R134+0x8000] ;  /* 0x008000008654783b */ /* 0x000f280000004200 */
[----:B------:R-:W5:Y:S01]  /*5c70*/  LDSM.16.MT88.4 R48, [R134+0xa000] ;  /* 0x00a000008630783b */ /* 0x000f620000004200 */
[----:B-1----:R-:W-:Y:S02]  /*5c80*/  F2FP.BF16.F32.PACK_AB R66, R104, R105 ;  /* 0x000000696842723e */ /* 0x002fe400000010ff */
[----:B------:R-:W1:Y:S01]  /*5c90*/  MUFU.EX2 R27, R27 ;  /* 0x0000001b001b7308 */ /* 0x000e620000000800 */
[----:B------:R-:W-:Y:S04]  /*5ca0*/  LDSM.16.MT88.4 R16, [R133+0x8800] ;  /* 0x008800008510783b */ /* 0x000fe80000004200 */
[----:B------:R-:W-:Y:S03]  /*5cb0*/  LDSM.16.MT88.4 R20, [R134+0x8800] ;  /* 0x008800008614783b */ /* 0x000fe60000004200 */
[----:B------:R-:W-:Y:S01]  /*5cc0*/  MUFU.EX2 R24, R24 ;  /* 0x0000001800187308 */ /* 0x000fe20000000800 */
[C---:B------:R-:W-:Y:S07]  /*5cd0*/  HMMA.16816.F32.BF16 R36, R64.reuse, R40, RZ ;  /* 0x000000284024723c */ /* 0x040fee00000418ff */
[----:B------:R-:W3:Y:S01]  /*5ce0*/  MUFU.EX2 R25, R25 ;  /* 0x0000001900197308 */ /* 0x000ee20000000800 */
[----:B------:R-:W-:Y:S07]  /*5cf0*/  HMMA.16816.F32.BF16 R40, R64, R42, RZ ;  /* 0x0000002a4028723c */ /* 0x000fee00000418ff */
[----:B------:R-:W-:Y:S08]  /*5d00*/  MUFU.EX2 R35, R35 ;  /* 0x0000002300237308 */ /* 0x000ff00000000800 */
[----:B------:R-:W2:Y:S08]  /*5d10*/  MUFU.EX2 R34, R34 ;  /* 0x0000002200227308 */ /* 0x000eb00000000800 */
[----:B------:R-:W-:Y:S08]  /*5d20*/  MUFU.EX2 R26, R26 ;  /* 0x0000001a001a7308 */ /* 0x000ff00000000800 */
[----:B------:R-:W4:Y:S01]  /*5d30*/  MUFU.EX2 R33, R33 ;  /* 0x0000002100217308 */ /* 0x000f220000000800 */
[----:B-1----:R-:W-:-:S02]  /*5d40*/  F2FP.BF16.F32.PACK_AB R5, R27, R32 ;  /* 0x000000201b05723e */ /* 0x002fc400000010ff */
[----:B---3--:R-:W-:Y:S02]  /*5d50*/  F2FP.BF16.F32.PACK_AB R7, R25, R24 ;  /* 0x000000181907723e */ /* 0x008fe400000010ff */
[----:B--2---:R-:W-:Y:S02]  /*5d60*/  F2FP.BF16.F32.PACK_AB R4, R34, R35 ;  /* 0x000000232204723e */ /* 0x004fe400000010ff */
[----:B----4-:R-:W-:Y:S01]  /*5d70*/  F2FP.BF16.F32.PACK_AB R6, R33, R26 ;  /* 0x0000001a2106723e */ /* 0x010fe200000010ff */
        /* <DEDUP_REMOVED lines=38> */
[-C--:B------:R-:W-:Y:S01]  /*5fe0*/  FFMA.FTZ R22, R130, R112.reuse, -R153 ;  /* 0x0000007082167223 */ /* 0x080fe20000010899 */
        /* <DEDUP_REMOVED lines=14> */
[-CC-:B------:R-:W-:Y:S01]  /*60d0*/  FFMA.FTZ R128, R128, R112.reuse, -R111.reuse ;  /* 0x0000007080807223 */ /* 0x180fe2000001086f */
[----:B-----5:R-:W-:Y:S01]  /*60e0*/  F2FP.BF16.F32.PACK_AB R7, R20, R21 ;  /* 0x000000151407723e */ /* 0x020fe200000010ff */
[-CC-:B------:R-:W-:Y:S01]  /*60f0*/  FFMA.FTZ R171, R126, R112.reuse, -R111.reuse ;  /* 0x000000707eab7223 */ /* 0x180fe2000001086f */
[----:B--2---:R-:W-:Y:S01]  /*6100*/  F2FP.BF16.F32.PACK_AB R4, R30, R31 ;  /* 0x0000001f1e04723e */ /* 0x004fe200000010ff */
[-C--:B------:R-:W-:Y:S01]  /*6110*/  FFMA.FTZ R122, R122, R112.reuse, -R111 ;  /* 0x000000707a7a7223 */ /* 0x080fe2000001086f */
[----:B----4-:R-:W-:Y:S01]  /*6120*/  F2FP.BF16.F32.PACK_AB R6, R22, R23 ;  /* 0x000000171606723e */ /* 0x010fe200000010ff */
[-CC-:B------:R-:W-:Y:S01]  /*6130*/  FFMA.FTZ R129, R129, R112.reuse, -R153.reuse ;  /* 0x0000007081817223 */ /* 0x180fe20000010899 */
[-CC-:B------:R-:W-:Y:S01]  /*6140*/  FFMA.FTZ R177, R113, R112.reuse, -R153.reuse ;  /* 0x0000007071b17223 */ /* 0x180fe20000010899 */
[-C--:B------:R-:W-:Y:S01]  /*6150*/  FFMA.FTZ R115, R115, R112.reuse, -R153 ;  /* 0x0000007073737223 */ /* 0x080fe20000010899 */
[----:B------:R-:W-:Y:S03]  /*6160*/  LDSM.16.MT88.4 R16, [R133+0x9800] ;  /* 0x009800008510783b */ /* 0x000fe60000004200 */
        /* <DEDUP_REMOVED lines=18> */
[-C--:B------:R-:W-:Y:S01]  /*6290*/  FFMA.FTZ R111, R114, R112.reuse, -R111 ;  /* 0x00000070726f7223 */ /* 0x080fe2000001086f */
        /* <DEDUP_REMOVED lines=143> */
.L_x_13163:
        /* <DEDUP_REMOVED lines=8> */
.L_x_13164:
[----:B------:R-:W-:Y:S05]  /*6c10*/  BSYNC.RECONVERGENT B0 ;  /* 0x0000000000007941 */ /* 0x000fea0003800200 */
.L_x_13162:
        /* <DEDUP_REMOVED lines=59> */
[----:B------:R-:W2:Y:S01]  /*6fd0*/  LD.E R103, desc[UR4][R2.64+0x18c] ;  /* 0x00018c0402677980 */ /* 0x000ea2000c101900 */
[----:B------:R-:W-:-:S03]  /*6fe0*/  IMAD.IADD R181, R120, 0x1, R123 ;  /* 0x0000000178b57824 */ /* 0x000fc600078e027b */
        /* <DEDUP_REMOVED lines=89> */
[----:B--2---:R-:W-:Y:S01]  /*7580*/  HMMA.16816.F32.BF16 R32, R112, R108, R32 ;  /* 0x0000006c7020723c */ /* 0x004fe20000041820 */
[----:B------:R-:W-:-:S07]  /*7590*/  IMAD.IADD R181, R118, 0x1, R181 ;  /* 0x0000000176b57824 */ /* 0x000fce00078e02b5 */
[C---:B------:R-:W-:Y:S01]  /*75a0*/  HMMA.16816.F32.BF16 R28, R112.reuse, R110, R28 ;  /* 0x0000006e701c723c */ /* 0x040fe2000004181c */
[----:B------:R-:W2:Y:S10]  /*75b0*/  LDSM.16.M88.4 R108, [R135+0x7000] ;  /* 0x00700000876c783b */ /* 0x000eb40000000200 */
[----:B------:R-:W-:Y:S01]  /*75c0*/  FMUL.FTZ R33, R33, R103 ;  /* 0x0000006721217220 */ /* 0x000fe20000410000 */
[----:B-1----:R-:W-:Y:S01]  /*75d0*/  HMMA.16816.F32.BF16 R8, R112, R104, R8 ;  /* 0x000000687008723c */ /* 0x002fe20000041808 */
[----:B------:R-:W-:Y:S01]  /*75e0*/  VIADD R105, R121, 0xffffffff ;  /* 0xffffffff79697836 */ /* 0x000fe20000000000 */
[----:B------:R-:W-:-:S04]  /*75f0*/  DEPBAR.LE SB0, 0x0 ;  /* 0x000080000000791a */ /* 0x000fc80000000000 */
[----:B------:R-:W-:Y:S02]  /*7600*/  IMAD.SHL.U32 R105, R105, 0x40, RZ ;  /* 0x0000004069697824 */ /* 0x000fe400078e00ff */
[----:B------:R-:W-:Y:S02]  /*7610*/  HMMA.16816.F32.BF16 R4, R112, R106, R4 ;  /* 0x0000006a7004723c */ /* 0x000fe40000041804 */
[----:B------:R-:W-:Y:S02]  /*7620*/  IMAD.IADD R104, R105, 0x1, R116 ;  /* 0x0000000169687824 */ /* 0x000fe400078e0274 */
[----:B------:R-:W-:Y:S01]  /*7630*/  FMUL.FTZ R106, R32, R103 ;  /* 0x00000067206a7220 */ /* 0x000fe20000410000 */
[----:B------:R-:W1:Y:S01]  /*7640*/  MUFU.TANH R33, R33 ;  /* 0x0000002100217308 */ /* 0x000e620000002400 */
[----:B------:R-:W-:-:S05]  /*7650*/  IMAD.IADD R32, R104, 0x1, R119 ;  /* 0x0000000168207824 */ /* 0x000fca00078e0277 */
[C-C-:B------:R-:W-:Y:S02]  /*7660*/  IADD3 R104, PT, PT, R181.reuse, 0x3f, -R32.reuse ;  /* 0x0000003fb5687810 */ /* 0x140fe40007ffe820 */
[----:B------:R-:W3:Y:S02]  /*7670*/  MUFU.TANH R106, R106 ;  /* 0x0000006a006a7308 */ /* 0x000ee40000002400 */
[----:B------:R-:W-:Y:S02]  /*7680*/  IABS R104, R104 ;  /* 0x0000006800687213 */ /* 0x000fe40000000000 */
[C---:B------:R-:W-:Y:S02]  /*7690*/  IADD3 R107, PT, PT, R181.reuse, 0x40, -R32 ;  /* 0x00000040b56b7810 */ /* 0x040fe40007ffe820 */
[----:B------:R-:W-:Y:S01]  /*76a0*/  I2FP.F32.S32 R104, R104 ;  /* 0x0000006800687245 */ /* 0x000fe20000201400 */
[----:B------:R-:W-:Y:S01]  /*76b0*/  VIADD R183, R181, 0x8 ;  /* 0x00000008b5b77836 */ /* 0x000fe20000000000 */
[----:B------:R-:W-:-:S03]  /*76c0*/  IABS R107, R107 ;  /* 0x0000006b006b7213 */ /* 0x000fc60000000000 */
[----:B-1----:R-:W-:Y:S01]  /*76d0*/  FFMA.FTZ R33, -R159, R104, R33 ;  /* 0x000000689f217223 */ /* 0x002fe20000010121 */
[----:B------:R-:W-:Y:S01]  /*76e0*/  FMUL.FTZ R104, R34, R103 ;  /* 0x0000006722687220 */ /* 0x000fe20000410000 */
[----:B------:R-:W-:Y:S02]  /*76f0*/  I2FP.F32.S32 R107, R107 ;  /* 0x0000006b006b7245 */ /* 0x000fe40000201400 */
[----:B------:R-:W-:-:S03]  /*7700*/  IADD3 R34, PT, PT, R183, 0x40, -R32 ;  /* 0x00000040b7227810 */ /* 0x000fc60007ffe820 */
[----:B------:R-:W1:Y:S01]  /*7710*/  MUFU.TANH R104, R104 ;  /* 0x0000006800687308 */ /* 0x000e620000002400 */
[----:B---3--:R-:W-:Y:S01]  /*7720*/  FFMA.FTZ R107, -R159, R107, R106 ;  /* 0x0000006b9f6b7223 */ /* 0x008fe2000001016a */
[----:B------:R-:W-:Y:S01]  /*7730*/  IABS R34, R34 ;  /* 0x0000002200227213 */ /* 0x000fe20000000000 */
[----:B------:R-:W-:-:S04]  /*7740*/  FMUL.FTZ R106, R35, R103 ;  /* 0x00000067236a7220 */ /* 0x000fc80000410000 */
[----:B------:R-:W-:Y:S02]  /*7750*/  IMAD.MOV.U32 R35, RZ, RZ, R34 ;  /* 0x000000ffff237224 */ /* 0x000fe400078e0022 */
[----:B------:R-:W3:Y:S01]  /*7760*/  MUFU.TANH R106, R106 ;  /* 0x0000006a006a7308 */ /* 0x000ee20000002400 */
[----:B--2---:R-:W-:Y:S01]  /*7770*/  HMMA.16816.F32.BF16 R16, R112, R108, R16 ;  /* 0x0000006c7010723c */ /* 0x004fe20000041810 */
[C---:B------:R-:W-:Y:S01]  /*7780*/  VIADD R108, R102.reuse, 0xffffffc0 ;  /* 0xffffffc0666c7836 */ /* 0x040fe20000000000 */
[----:B------:R-:W-:Y:S02]  /*7790*/  I2FP.F32.S32 R35, R35 ;  /* 0x0000002300237245 */ /* 0x000fe40000201400 */
[----:B------:R-:W-:Y:S02]  /*77a0*/  IADD3 R34, PT, PT, R183, 0x3f, -R32 ;  /* 0x0000003fb7227810 */ /* 0x000fe40007ffe820 */
[----:B------:R-:W-:Y:S01]  /*77b0*/  ISETP.GT.AND P3, PT, R101, R108, PT ;  /* 0x0000006c6500720c */ /* 0x000fe20003f64270 */
[----:B-1----:R-:W-:Y:S01]  /*77c0*/  FFMA.FTZ R35, -R159, R35, R104 ;  /* 0x000000239f237223 */ /* 0x002fe20000010168 */
[----:B------:R-:W-:Y:S01]  /*77d0*/  IABS R34, R34 ;  /* 0x0000002200227213 */ /* 0x000fe20000000000 */
[----:B------:R-:W-:Y:S01]  /*77e0*/  VIADD R104, R102, 0xffffffc1 ;  /* 0xffffffc166687836 */ /* 0x000fe20000000000 */
[----:B------:R-:W-:-:S02]  /*77f0*/  ISETP.GT.AND P4, PT, R117, R108, PT ;  /* 0x0000006c7500720c */ /* 0x000fc40003f84270 */
[----:B------:R-:W-:Y:S02]  /*7800*/  I2FP.F32.S32 R34, R34 ;  /* 0x0000002200227245 */ /* 0x000fe40000201400 */
[C---:B------:R-:W-:Y:S02]  /*7810*/  ISETP.GE.AND P5, PT, R108.reuse, R166, PT ;  /* 0x000000a66c00720c */ /* 0x040fe40003fa6270 */
[----:B------:R-:W-:Y:S01]  /*7820*/  FSEL R35, R35, -INF , !P3 ;  /* 0xff80000023237808 */ /* 0x000fe20005800000 */
[----:B---3--:R-:W-:Y:S01]  /*7830*/  FFMA.FTZ R106, -R159, R34, R106 ;  /* 0x000000229f6a7223 */ /* 0x008fe2000001016a */
[----:B------:R-:W-:Y:S02]  /*7840*/  ISETP.GE.AND P6, PT, R108, R167, PT ;  /* 0x000000a76c00720c */ /* 0x000fe40003fc6270 */
[----:B------:R-:W-:Y:S02]  /*7850*/  FSEL R107, R107, -INF , !P4 ;  /* 0xff8000006b6b7808 */ /* 0x000fe40006000000 */
[----:B------:R-:W-:-:S02]  /*7860*/  ISETP.GT.AND P4, PT, R117, R104, PT ;  /* 0x000000687500720c */ /* 0x000fc40003f84270 */
[----:B------:R-:W-:Y:S02]  /*7870*/  FSEL R35, R35, -INF , !P5 ;  /* 0xff80000023237808 */ /* 0x000fe40006800000 */
[----:B------:R-:W-:Y:S02]  /*7880*/  ISETP.GT.AND P5, PT, R101, R104, PT ;  /* 0x000000686500720c */ /* 0x000fe40003fa4270 */
[----:B------:R-:W-:Y:S01]  /*7890*/  FSEL R195, R107, -INF , !P6 ;  /* 0xff8000006bc37808 */ /* 0x000fe20007000000 */
[----:B------:R-:W-:Y:S01]  /*78a0*/  VIADD R34, R102, 0xffffffc8 ;  /* 0xffffffc866227836 */ /* 0x000fe20000000000 */
[----:B------:R-:W-:Y:S02]  /*78b0*/  FSEL R107, R33, -INF , !P4 ;  /* 0xff800000216b7808 */ /* 0x000fe40006000000 */
[C---:B------:R-:W-:Y:S02]  /*78c0*/  ISETP.GE.AND P6, PT, R104.reuse, R167, PT ;  /* 0x000000a76800720c */ /* 0x040fe40003fc6270 */
[----:B------:R-:W-:-:S02]  /*78d0*/  ISETP.GE.AND P3, PT, R104, R166, PT ;  /* 0x000000a66800720c */ /* 0x000fc40003f66270 */
[----:B------:R-:W-:Y:S01]  /*78e0*/  FSEL R33, R106, -INF , !P5 ;  /* 0xff8000006a217808 */ /* 0x000fe20006800000 */
[-C--:B------:R-:W-:Y:S01]  /*78f0*/  FMUL.FTZ R108, R29, R103.reuse ;  /* 0x000000671d6c7220 */ /* 0x080fe20000410000 */
[----:B------:R-:W-:Y:S01]  /*7900*/  FMUL.FTZ R104, R28, R103 ;  /* 0x000000671c687220 */ /* 0x000fe20000410000 */
[----:B------:R-:W-:Y:S02]  /*7910*/  FSEL R107, R107, -INF , !P6 ;  /* 0xff8000006b6b7808 */ /* 0x000fe40007000000 */
[----:B------:R-:W-:Y:S02]  /*7920*/  FSEL R33, R33, -INF , !P3 ;  /* 0xff80000021217808 */ /* 0x000fe40005800000 */
[----:B------:R-:W-:Y:S02]  /*7930*/  ISETP.GT.AND P4, PT, R117, R34, PT ;  /* 0x000000227500720c */ /* 0x000fe40003f84270 */
[C---:B------:R-:W-:Y:S02]  /*7940*/  ISETP.GE.AND P6, PT, R34.reuse, R167, PT ;  /* 0x000000a72200720c */ /* 0x040fe40003fc6270 */
[----:B------:R-:W-:-:S02]  /*7950*/  ISETP.GE.AND P5, PT, R34, R166, PT ;  /* 0x000000a62200720c */ /* 0x000fc40003fa6270 */
[----:B------:R-:W-:Y:S02]  /*7960*/  ISETP.GT.AND P3, PT, R101, R34, PT ;  /* 0x000000226500720c */ /* 0x000fe40003f64270 */
[----:B------:R-:W1:Y:S01]  /*7970*/  MUFU.TANH R34, R108 ;  /* 0x0000006c00227308 */ /* 0x000e620000002400 */
[C-C-:B------:R-:W-:Y:S02]  /*7980*/  IADD3 R28, PT, PT, R181.reuse, 0x37, -R32.reuse ;  /* 0x00000037b51c7810 */ /* 0x140fe40007ffe820 */
[----:B------:R-:W-:-:S05]  /*7990*/  IADD3 R29, PT, PT, R181, 0x38, -R32 ;  /* 0x00000038b51d7810 */ /* 0x000fca0007ffe820 */
[----:B------:R-:W2:Y:S01]  /*79a0*/  MUFU.TANH R104, R104 ;  /* 0x0000006800687308 */ /* 0x000ea20000002400 */
[----:B------:R-:W-:Y:S02]  /*79b0*/  IABS R28, R28 ;  /* 0x0000001c001c7213 */ /* 0x000fe40000000000 */
[----:B------:R-:W-:Y:S02]  /*79c0*/  IABS R29, R29 ;  /* 0x0000001d001d7213 */ /* 0x000fe40000000000 */
[----:B------:R-:W-:Y:S01]  /*79d0*/  I2FP.F32.S32 R109, R28 ;  /* 0x0000001c006d7245 */ /* 0x000fe20000201400 */
[----:B------:R-:W-:Y:S01]  /*79e0*/  FMUL.FTZ R106, R30, R103 ;  /* 0x000000671e6a7220 */ /* 0x000fe20000410000 */
[----:B------:R-:W-:Y:S02]  /*79f0*/  I2FP.F32.S32 R29, R29 ;  /* 0x0000001d001d7245 */ /* 0x000fe40000201400 */
[----:B------:R-:W-:Y:S01]  /*7a00*/  IADD3 R30, PT, PT, R183, 0x38, -R32 ;  /* 0x00000038b71e7810 */ /* 0x000fe20007ffe820 */
[----:B-1----:R-:W-:-:S02]  /*7a10*/  FFMA.FTZ R28, -R159, R109, R34 ;  /* 0x0000006d9f1c7223 */ /* 0x002fc40000010122 */
[----:B------:R-:W1:Y:S01]  /*7a20*/  MUFU.TANH R34, R106 ;  /* 0x0000006a00227308 */ /* 0x000e620000002400 */
[----:B------:R-:W-:Y:S01]  /*7a30*/  IABS R30, R30 ;  /* 0x0000001e001e7213 */ /* 0x000fe20000000000 */
[----:B--2---:R-:W-:Y:S01]  /*7a40*/  FFMA.FTZ R29, -R159, R29, R104 ;  /* 0x0000001d9f1d7223 */ /* 0x004fe20000010168 */
[----:B------:R-:W-:-:S03]  /*7a50*/  FMUL.FTZ R104, R31, R103 ;  /* 0x000000671f687220 */ /* 0x000fc60000410000 */
[----:B------:R-:W-:Y:S01]  /*7a60*/  IMAD.MOV.U32 R31, RZ, RZ, R30 ;  /* 0x000000ffff1f7224 */ /* 0x000fe200078e001e */
[----:B------:R-:W-:Y:S02]  /*7a70*/  IADD3 R30, PT, PT, R183, 0x37, -R32 ;  /* 0x00000037b71e7810 */ /* 0x000fe40007ffe820 */
[----:B------:R-:W2:Y:S02]  /*7a80*/  MUFU.TANH R104, R104 ;  /* 0x0000006800687308 */ /* 0x000ea40000002400 */
[----:B------:R-:W-:Y:S02]  /*7a90*/  I2FP.F32.S32 R31, R31 ;  /* 0x0000001f001f7245 */ /* 0x000fe40000201400 */
[----:B------:R-:W-:-:S03]  /*7aa0*/  IABS R30, R30 ;  /* 0x0000001e001e7213 */ /* 0x000fc60000000000 */
[----:B-1----:R-:W-:Y:S01]  /*7ab0*/  FFMA.FTZ R31, -R159, R31, R34 ;  /* 0x0000001f9f1f7223 */ /* 0x002fe20000010122 */
[----:B------:R-:W-:Y:S01]  /*7ac0*/  VIADD R34, R102, 0xffffffc9 ;  /* 0xffffffc966227836 */ /* 0x000fe20000000000 */
[----:B------:R-:W-:Y:S02]  /*7ad0*/  FSEL R29, R29, -INF , !P4 ;  /* 0xff8000001d1d7808 */ /* 0x000fe40006000000 */
[----:B------:R-:W-:Y:S02]  /*7ae0*/  I2FP.F32.S32 R30, R30 ;  /* 0x0000001e001e7245 */ /* 0x000fe40000201400 */
[----:B------:R-:W-:Y:S02]  /*7af0*/  FSEL R31, R31, -INF , !P3 ;  /* 0xff8000001f1f7808 */ /* 0x000fe40005800000 */
[----:B------:R-:W-:Y:S02]  /*7b00*/  ISETP.GT.AND P4, PT, R117, R34, PT ;  /* 0x000000227500720c */ /* 0x000fe40003f84270 */
[----:B------:R-:W-:Y:S01]  /*7b10*/  FSEL R197, R29, -INF , !P6 ;  /* 0xff8000001dc57808 */ /* 0x000fe20007000000 */
[----:B--2---:R-:W-:Y:S01]  /*7b20*/  FFMA.FTZ R29, -R159, R30, R104 ;  /* 0x0000001e9f1d7223 */ /* 0x004fe20000010168 */
[----:B------:R-:W-:-:S02]  /*7b30*/  FSEL R31, R31, -INF , !P5 ;  /* 0xff8000001f1f7808 */ /* 0x000fc40006800000 */
[----:B------:R-:W-:Y:S02]  /*7b40*/  ISETP.GT.AND P5, PT, R101, R34, PT ;  /* 0x000000226500720c */ /* 0x000fe40003fa4270 */
[----:B------:R-:W-:Y:S01]  /*7b50*/  FSEL R28, R28, -INF , !P4 ;  /* 0xff8000001c1c7808 */ /* 0x000fe20006000000 */
[----:B------:R-:W-:Y:S01]  /*7b60*/  FMUL.FTZ R104, R25, R103 ;  /* 0x0000006719687220 */ /* 0x000fe20000410000 */
[----:B------:R-:W-:Y:S01]  /*7b70*/  ISETP.GE.AND P6, PT, R34, R167, PT ;  /* 0x000000a72200720c */ /* 0x000fe20003fc6270 */
[----:B------:R-:W-:Y:S01]  /*7b80*/  VIADD R30, R102, 0xffffffd0 ;  /* 0xffffffd0661e7836 */ /* 0x000fe20000000000 */
[----:B------:R-:W-:Y:S02]  /*7b90*/  ISETP.GE.AND P3, PT, R34, R166, PT ;  /* 0x000000a62200720c */ /* 0x000fe40003f66270 */
[----:B------:R-:W-:Y:S01]  /*7ba0*/  FSEL R29, R29, -INF , !P5 ;  /* 0xff8000001d1d7808 */ /* 0x000fe20006800000 */
[----:B------:R-:W-:Y:S01]  /*7bb0*/  FMUL.FTZ R34, R24, R103 ;  /* 0x0000006718227220 */ /* 0x000fe20000410000 */
[----:B------:R-:W-:-:S02]  /*7bc0*/  FSEL R109, R28, -INF , !P6 ;  /* 0xff8000001c6d7808 */ /* 0x000fc40007000000 */
[----:B------:R-:W1:Y:S01]  /*7bd0*/  MUFU.TANH R28, R104 ;  /* 0x00000068001c7308 */ /* 0x000e620000002400 */
[----:B------:R-:W-:Y:S02]  /*7be0*/  FSEL R29, R29, -INF , !P3 ;  /* 0xff8000001d1d7808 */ /* 0x000fe40005800000 */
[----:B------:R-:W-:Y:S02]  /*7bf0*/  ISETP.GT.AND P4, PT, R117, R30, PT ;  /* 0x0000001e7500720c */ /* 0x000fe40003f84270 */
[C---:B------:R-:W-:Y:S02]  /*7c00*/  ISETP.GE.AND P6, PT, R30.reuse, R167, PT ;  /* 0x000000a71e00720c */ /* 0x040fe40003fc6270 */
[----:B------:R-:W-:Y:S02]  /*7c10*/  ISETP.GE.AND P5, PT, R30, R166, PT ;  /* 0x000000a61e00720c */ /* 0x000fe40003fa6270 */
[----:B------:R-:W-:Y:S02]  /*7c20*/  ISETP.GT.AND P3, PT, R101, R30, PT ;  /* 0x0000001e6500720c */ /* 0x000fe40003f64270 */
[----:B------:R2:W3:Y:S01]  /*7c30*/  MUFU.TANH R30, R34 ;  /* 0x00000022001e7308 */ /* 0x0004e20000002400 */
[----:B------:R-:W-:-:S02]  /*7c40*/  IADD3 R24, PT, PT, R181, 0x2f, -R32 ;  /* 0x0000002fb5187810 */ /* 0x000fc40007ffe820 */
[----:B------:R-:W-:Y:S02]  /*7c50*/  IADD3 R25, PT, PT, R181, 0x30, -R32 ;  /* 0x00000030b5197810 */ /* 0x000fe40007ffe820 */
[----:B------:R-:W-:Y:S01]  /*7c60*/  IABS R24, R24 ;  /* 0x0000001800187213 */ /* 0x000fe20000000000 */
[----:B------:R-:W-:Y:S01]  /*7c70*/  HMMA.16816.F32.BF16 R12, R112, R110, R12 ;  /* 0x0000006e700c723c */ /* 0x000fe2000004180c */
[----:B------:R-:W-:Y:S02]  /*7c80*/  IABS R25, R25 ;  /* 0x0000001900197213 */ /* 0x000fe40000000000 */
[----:B------:R-:W-:Y:S02]  /*7c90*/  I2FP.F32.S32 R111, R24 ;  /* 0x00000018006f7245 */ /* 0x000fe40000201400 */
[----:B------:R-:W-:-:S03]  /*7ca0*/  I2FP.F32.S32 R25, R25 ;  /* 0x0000001900197245 */ /* 0x000fc60000201400 */
[----:B-1----:R-:W-:Y:S01]  /*7cb0*/  FFMA.FTZ R24, -R159, R111, R28 ;  /* 0x0000006f9f187223 */ /* 0x002fe2000001011c */
[----:B--2---:R-:W-:Y:S01]  /*7cc0*/  FMUL.FTZ R34, R26, R103 ;  /* 0x000000671a227220 */ /* 0x004fe20000410000 */
[----:B------:R-:W-:Y:S01]  /*7cd0*/  IADD3 R26, PT, PT, R183, 0x30, -R32 ;  /* 0x00000030b71a7810 */ /* 0x000fe20007ffe820 */
[----:B---3--:R-:W-:Y:S02]  /*7ce0*/  FFMA.FTZ R25, -R159, R25, R30 ;  /* 0x000000199f197223 */ /* 0x008fe4000001011e */
[----:B------:R-:W1:Y:S01]  /*7cf0*/  MUFU.TANH R28, R34 ;  /* 0x00000022001c7308 */ /* 0x000e620000002400 */
[----:B------:R-:W-:Y:S01]  /*7d00*/  IABS R26, R26 ;  /* 0x0000001a001a7213 */ /* 0x000fe20000000000 */
[----:B------:R-:W-:-:S04]  /*7d10*/  FMUL.FTZ R30, R27, R103 ;  /* 0x000000671b1e7220 */ /* 0x000fc80000410000 */
[----:B------:R-:W-:Y:S02]  /*7d20*/  IMAD.MOV.U32 R27, RZ, RZ, R26 ;  /* 0x000000ffff1b7224 */ /* 0x000fe400078e001a */
[----:B------:R-:W2:Y:S01]  /*7d30*/  MUFU.TANH R30, R30 ;  /* 0x0000001e001e7308 */ /* 0x000ea20000002400 */
[----:B------:R-:W-:Y:S02]  /*7d40*/  IADD3 R26, PT, PT, R183, 0x2f, -R32 ;  /* 0x0000002fb71a7810 */ /* 0x000fe40007ffe820 */
[----:B------:R-:W-:Y:S02]  /*7d50*/  I2FP.F32.S32 R27, R27 ;  /* 0x0000001b001b7245 */ /* 0x000fe40000201400 */
[----:B------:R-:W-:-:S03]  /*7d60*/  IABS R26, R26 ;  /* 0x0000001a001a7213 */ /* 0x000fc60000000000 */
[----:B-1----:R-:W-:Y:S01]  /*7d70*/  FFMA.FTZ R27, -R159, R27, R28 ;  /* 0x0000001b9f1b7223 */ /* 0x002fe2000001011c */
[----:B------:R-:W-:Y:S01]  /*7d80*/  VIADD R28, R102, 0xffffffd1 ;  /* 0xffffffd1661c7836 */ /* 0x000fe20000000000 */
[----:B------:R-:W-:Y:S02]  /*7d90*/  I2FP.F32.S32 R26, R26 ;  /* 0x0000001a001a7245 */ /* 0x000fe40000201400 */
[----:B------:R-:W-:Y:S02]  /*7da0*/  FSEL R25, R25, -INF , !P4 ;  /* 0xff80000019197808 */ /* 0x000fe40006000000 */
[----:B------:R-:W-:Y:S02]  /*7db0*/  FSEL R27, R27, -INF , !P3 ;  /* 0xff8000001b1b7808 */ /* 0x000fe40005800000 */
[----:B------:R-:W-:Y:S01]  /*7dc0*/  ISETP.GT.AND P4, PT, R117, R28, PT ;  /* 0x0000001c7500720c */ /* 0x000fe20003f84270 */
[----:B--2---:R-:W-:Y:S01]  /*7dd0*/  FFMA.FTZ R30, -R159, R26, R30 ;  /* 0x0000001a9f1e7223 */ /* 0x004fe2000001011e */
[----:B------:R-:W-:-:S02]  /*7de0*/  FSEL R131, R27, -INF , !P5 ;  /* 0xff8000001b837808 */ /* 0x000fc40006800000 */
[----:B------:R-:W-:Y:S02]  /*7df0*/  ISETP.GT.AND P5, PT, R101, R28, PT ;  /* 0x0000001c6500720c */ /* 0x000fe40003fa4270 */
[----:B------:R-:W-:Y:S02]  /*7e00*/  FSEL R153, R25, -INF , !P6 ;  /* 0xff80000019997808 */ /* 0x000fe40007000000 */
[----:B------:R-:W-:Y:S02]  /*7e10*/  FSEL R24, R24, -INF , !P4 ;  /* 0xff80000018187808 */ /* 0x000fe40006000000 */
[C---:B------:R-:W-:Y:S02]  /*7e20*/  ISETP.GE.AND P6, PT, R28.reuse, R167, PT ;  /* 0x000000a71c00720c */ /* 0x040fe40003fc6270 */
[----:B------:R-:W-:Y:S01]  /*7e30*/  ISETP.GE.AND P3, PT, R28, R166, PT ;  /* 0x000000a61c00720c */ /* 0x000fe20003f66270 */
[-C--:B------:R-:W-:Y:S01]  /*7e40*/  FMUL.FTZ R28, R21, R103.reuse ;  /* 0x00000067151c7220 */ /* 0x080fe20000410000 */
[----:B------:R-:W-:Y:S01]  /*7e50*/  VIADD R26, R102, 0xffffffd8 ;  /* 0xffffffd8661a7836 */ /* 0x000fe20000000000 */
[----:B------:R-:W-:Y:S01]  /*7e60*/  FSEL R111, R30, -INF , !P5 ;  /* 0xff8000001e6f7808 */ /* 0x000fe20006800000 */
[----:B------:R-:W-:Y:S01]  /*7e70*/  FMUL.FTZ R25, R20, R103 ;  /* 0x0000006714197220 */ /* 0x000fe20000410000 */
[----:B------:R-:W-:-:S02]  /*7e80*/  FSEL R113, R24, -INF , !P6 ;  /* 0xff80000018717808 */ /* 0x000fc40007000000 */
[----:B------:R-:W-:Y:S01]  /*7e90*/  MUFU.TANH R24, R28 ;  /* 0x0000001c00187308 */ /* 0x000fe20000002400 */
[----:B------:R-:W-:Y:S02]  /*7ea0*/  FSEL R111, R111, -INF , !P3 ;  /* 0xff8000006f6f7808 */ /* 0x000fe40005800000 */
[----:B------:R-:W-:Y:S02]  /*7eb0*/  ISETP.GT.AND P4, PT, R117, R26, PT ;  /* 0x0000001a7500720c */ /* 0x000fe40003f84270 */
[C---:B------:R-:W-:Y:S02]  /*7ec0*/  ISETP.GE.AND P6, PT, R26.reuse, R167, PT ;  /* 0x000000a71a00720c */ /* 0x040fe40003fc6270 */
[----:B------:R-:W-:Y:S02]  /*7ed0*/  ISETP.GE.AND P5, PT, R26, R166, PT ;  /* 0x000000a61a00720c */ /* 0x000fe40003fa6270 */
[----:B------:R-:W-:Y:S02]  /*7ee0*/  ISETP.GT.AND P3, PT, R101, R26, PT ;  /* 0x0000001a6500720c */ /* 0x000fe40003f64270 */
[----:B------:R1:W2:Y:S01]  /*7ef0*/  MUFU.TANH R26, R25 ;  /* 0x00000019001a7308 */ /* 0x0002a20000002400 */
[----:B------:R-:W-:-:S02]  /*7f00*/  IADD3 R20, PT, PT, R181, 0x27, -R32 ;  /* 0x00000027b5147810 */ /* 0x000fc40007ffe820 */
[--C-:B------:R-:W-:Y:S02]  /*7f10*/  IADD3 R21, PT, PT, R181, 0x28, -R32.reuse ;  /* 0x00000028b5157810 */ /* 0x100fe40007ffe820 */
[----:B------:R-:W-:Y:S02]  /*7f20*/  IABS R20, R20 ;  /* 0x0000001400147213 */ /* 0x000fe40000000000 */
[----:B------:R-:W-:Y:S01]  /*7f30*/  IABS R21, R21 ;  /* 0x0000001500157213 */ /* 0x000fe20000000000 */
[----:B------:R-:W-:Y:S01]  /*7f40*/  FMUL.FTZ R27, R22, R103 ;  /* 0x00000067161b7220 */ /* 0x000fe20000410000 */
[----:B------:R-:W-:Y:S02]  /*7f50*/  IADD3 R22, PT, PT, R183, 0x28, -R32 ;  /* 0x00000028b7167810 */ /* 0x000fe40007ffe820 */
[----:B------:R-:W-:Y:S02]  /*7f60*/  I2FP.F32.S32 R21, R21 ;  /* 0x0000001500157245 */ /* 0x000fe40000201400 */
[----:B-1----:R-:W-:-:S03]  /*7f70*/  I2FP.F32.S32 R25, R20 ;  /* 0x0000001400197245 */ /* 0x002fc60000201400 */
[C---:B--2---:R-:W-:Y:S01]  /*7f80*/  FFMA.FTZ R21, -R159.reuse, R21, R26 ;  /* 0x000000159f157223 */ /* 0x044fe2000001011a */
[----:B------:R-:W-:Y:S01]  /*7f90*/  IABS R22, R22 ;  /* 0x0000001600167213 */ /* 0x000fe20000000000 */
[----:B------:R-:W-:Y:S02]  /*7fa0*/  FFMA.FTZ R20, -R159, R25, R24 ;  /* 0x000000199f147223 */ /* 0x000fe40000010118 */
[----:B------:R-:W1:Y:S01]  /*7fb0*/  MUFU.TANH R24, R27 ;  /* 0x0000001b00187308 */ /* 0x000e620000002400 */
[----:B------:R-:W-:Y:S01]  /*7fc0*/  FMUL.FTZ R26, R23, R103 ;  /* 0x00000067171a7220 */ /* 0x000fe20000410000 */
[----:B------:R-:W-:Y:S01]  /*7fd0*/  IMAD.MOV.U32 R23, RZ, RZ, R22 ;  /* 0x000000ffff177224 */ /* 0x000fe200078e0016 */
[----:B------:R-:W-:-:S05]  /*7fe0*/  IADD3 R22, PT, PT, R183, 0x27, -R32 ;  /* 0x00000027b7167810 */ /* 0x000fca0007ffe820 */
[----:B------:R-:W2:Y:S01]  /*7ff0*/  MUFU.TANH R26, R26 ;  /* 0x0000001a001a7308 */ /* 0x000ea20000002400 */
        /* <DEDUP_REMOVED lines=90> */
[----:B------:R-:W-:Y:S01]  /*85a0*/  I2FP.F32.S32 R14, R14 ;  /* 0x0000000e000e7245 */ /* 0x000fe20000201400 */
[----:B------:R-:W-:Y:S01]  /*85b0*/  FMUL.FTZ R8, R8, R103 ;  /* 0x0000006708087220 */ /* 0x000fe20000410000 */
[----:B------:R-:W-:Y:S02]  /*85c0*/  FSEL R13, R13, -INF , !P4 ;  /* 0xff8000000d0d7808 */ /* 0x000fe40006000000 */
[----:B------:R-:W-:Y:S02]  /*85d0*/  FSEL R15, R15, -INF , !P3 ;  /* 0xff8000000f0f7808 */ /* 0x000fe40005800000 */
[----:B------:R-:W-:Y:S01]  /*85e0*/  ISETP.GT.AND P4, PT, R117, R16, PT ;  /* 0x000000107500720c */ /* 0x000fe20003f84270 */
[----:B--2---:R-:W-:Y:S01]  /*85f0*/  FFMA.FTZ R18, -R159, R14, R18 ;  /* 0x0000000e9f127223 */ /* 0x004fe20000010112 */
[----:B------:R-:W-:-:S02]  /*8600*/  FSEL R170, R15, -INF , !P5 ;  /* 0xff8000000faa7808 */ /* 0x000fc40006800000 */
[----:B------:R-:W-:Y:S02]  /*8610*/  FSEL R179, R13, -INF , !P6 ;  /* 0xff8000000db37808 */ /* 0x000fe40007000000 */
[----:B------:R-:W-:Y:S01]  /*8620*/  ISETP.GT.AND P5, PT, R101, R16, PT ;  /* 0x000000106500720c */ /* 0x000fe20003fa4270 */
[----:B------:R-:W1:Y:S01]  /*8630*/  MUFU.TANH R8, R8 ;  /* 0x0000000800087308 */ /* 0x000e620000002400 */
[----:B------:R-:W-:Y:S02]  /*8640*/  ISETP.GE.AND P6, PT, R16, R167, PT ;  /* 0x000000a71000720c */ /* 0x000fe40003fc6270 */
[----:B------:R-:W-:Y:S01]  /*8650*/  FSEL R12, R12, -INF , !P4 ;  /* 0xff8000000c0c7808 */ /* 0x000fe20006000000 */
[----:B------:R-:W-:Y:S01]  /*8660*/  VIADD R14, R102, 0xfffffff0 ;  /* 0xfffffff0660e7836 */ /* 0x000fe20000000000 */
[----:B------:R-:W-:Y:S02]  /*8670*/  ISETP.GE.AND P3, PT, R16, R166, PT ;  /* 0x000000a61000720c */ /* 0x000fe40003f66270 */
[----:B------:R-:W-:-:S02]  /*8680*/  FSEL R115, R18, -INF , !P5 ;  /* 0xff80000012737808 */ /* 0x000fc40006800000 */
[----:B------:R-:W-:Y:S02]  /*8690*/  FSEL R172, R12, -INF , !P6 ;  /* 0xff8000000cac7808 */ /* 0x000fe40007000000 */
[----:B------:R-:W-:Y:S02]  /*86a0*/  IADD3 R12, PT, PT, R181, 0x10, -R32 ;  /* 0x00000010b50c7810 */ /* 0x000fe40007ffe820 */
[----:B------:R-:W-:Y:S02]  /*86b0*/  FSEL R115, R115, -INF , !P3 ;  /* 0xff80000073737808 */ /* 0x000fe40005800000 */
[----:B------:R-:W-:Y:S02]  /*86c0*/  ISETP.GT.AND P4, PT, R117, R14, PT ;  /* 0x0000000e7500720c */ /* 0x000fe40003f84270 */
[C---:B------:R-:W-:Y:S01]  /*86d0*/  ISETP.GE.AND P6, PT, R14.reuse, R167, PT ;  /* 0x000000a70e00720c */ /* 0x040fe20003fc6270 */
[----:B------:R-:W-:Y:S01]  /*86e0*/  BAR.SYNC.DEFER_BLOCKING 0x0 ;  /* 0x0000000000007b1d */ /* 0x000fe20000010000 */
[----:B------:R-:W-:-:S02]  /*86f0*/  ISETP.GE.AND P5, PT, R14, R166, PT ;  /* 0x000000a60e00720c */ /* 0x000fc40003fa6270 */
[----:B------:R-:W-:Y:S01]  /*8700*/  ISETP.GT.AND P3, PT, R101, R14, PT ;  /* 0x0000000e6500720c */ /* 0x000fe20003f64270 */
[-C--:B------:R-:W-:Y:S01]  /*8710*/  FMUL.FTZ R14, R10, R103.reuse ;  /* 0x000000670a0e7220 */ /* 0x080fe20000410000 */
[----:B------:R-:W-:Y:S02]  /*8720*/  IABS R12, R12 ;  /* 0x0000000c000c7213 */ /* 0x000fe40000000000 */
[----:B------:R-:W-:Y:S02]  /*8730*/  IADD3 R10, PT, PT, R183, 0x10, -R32 ;  /* 0x00000010b70a7810 */ /* 0x000fe40007ffe820 */
[----:B------:R-:W-:Y:S02]  /*8740*/  I2FP.F32.S32 R12, R12 ;  /* 0x0000000c000c7245 */ /* 0x000fe40000201400 */
[----:B------:R-:W-:Y:S01]  /*8750*/  IABS R10, R10 ;  /* 0x0000000a000a7213 */ /* 0x000fe20000000000 */
[----:B------:R-:W2:Y:S02]  /*8760*/  MUFU.TANH R14, R14 ;  /* 0x0000000e000e7308 */ /* 0x000ea40000002400 */
[----:B-1----:R-:W-:Y:S01]  /*8770*/  FFMA.FTZ R12, -R159, R12, R8 ;  /* 0x0000000c9f0c7223 */ /* 0x002fe20000010108 */
[----:B------:R-:W-:Y:S01]  /*8780*/  I2FP.F32.S32 R13, R10 ;  /* 0x0000000a000d7245 */ /* 0x000fe20000201400 */
[-C--:B------:R-:W-:Y:S01]  /*8790*/  FMUL.FTZ R8, R9, R103.reuse ;  /* 0x0000006709087220 */ /* 0x080fe20000410000 */
[----:B------:R-:W-:-:S02]  /*87a0*/  FMUL.FTZ R10, R11, R103 ;  /* 0x000000670b0a7220 */ /* 0x000fc40000410000 */
[----:B------:R-:W-:-:S03]  /*87b0*/  FSEL R12, R12, -INF , !P4 ;  /* 0xff8000000c0c7808 */ /* 0x000fc60006000000 */
[----:B------:R-:W1:Y:S01]  /*87c0*/  MUFU.TANH R8, R8 ;  /* 0x0000000800087308 */ /* 0x000e620000002400 */
[----:B------:R-:W-:Y:S01]  /*87d0*/  FSEL R126, R12, -INF , !P6 ;  /* 0xff8000000c7e7808 */ /* 0x000fe20007000000 */
[----:B------:R-:W-:Y:S01]  /*87e0*/  FMUL.FTZ R12, R4, R103 ;  /* 0x00000067040c7220 */ /* 0x000fe20000410000 */
[----:B------:R-:W-:-:S05]  /*87f0*/  IADD3 R11, PT, PT, R181, 0xf, -R32 ;  /* 0x0000000fb50b7810 */ /* 0x000fca0007ffe820 */
[----:B------:R-:W3:Y:S01]  /*8800*/  MUFU.TANH R10, R10 ;  /* 0x0000000a000a7308 */ /* 0x000ee20000002400 */
[----:B------:R-:W-:Y:S01]  /*8810*/  IADD3 R4, PT, PT, R183, 0xf, -R32 ;  /* 0x0000000fb7047810 */ /* 0x000fe20007ffe820 */
[----:B--2---:R-:W-:Y:S01]  /*8820*/  FFMA.FTZ R9, -R159, R13, R14 ;  /* 0x0000000d9f097223 */ /* 0x004fe2000001010e */
[----:B------:R-:W-:Y:S02]  /*8830*/  IABS R11, R11 ;  /* 0x0000000b000b7213 */ /* 0x000fe40000000000 */
[----:B------:R-:W-:Y:S01]  /*8840*/  IABS R4, R4 ;  /* 0x0000000400047213 */ /* 0x000fe20000000000 */
[----:B------:R-:W-:Y:S01]  /*8850*/  VIADD R14, R102, 0xfffffff1 ;  /* 0xfffffff1660e7836 */ /* 0x000fe20000000000 */
[----:B------:R-:W-:Y:S02]  /*8860*/  I2FP.F32.S32 R11, R11 ;  /* 0x0000000b000b7245 */ /* 0x000fe40000201400 */
[----:B------:R-:W-:Y:S02]  /*8870*/  I2FP.F32.S32 R13, R4 ;  /* 0x00000004000d7245 */ /* 0x000fe40000201400 */
[----:B------:R-:W-:Y:S01]  /*8880*/  FSEL R9, R9, -INF , !P3 ;  /* 0xff80000009097808 */ /* 0x000fe20005800000 */
[----:B-1----:R-:W-:Y:S01]  /*8890*/  FFMA.FTZ R8, -R159, R11, R8 ;  /* 0x0000000b9f087223 */ /* 0x002fe20000010108 */
[-C--:B------:R-:W-:Y:S01]  /*88a0*/  ISETP.GT.AND P4, PT, R117, R14.reuse, PT ;  /* 0x0000000e7500720c */ /* 0x080fe20003f84270 */
[----:B------:R-:W-:Y:S01]  /*88b0*/  FMUL.FTZ R6, R6, R103 ;  /* 0x0000006706067220 */ /* 0x000fe20000410000 */
[----:B------:R-:W-:Y:S01]  /*88c0*/  FSEL R171, R9, -INF , !P5 ;  /* 0xff80000009ab7808 */ /* 0x000fe20006800000 */
[----:B---3--:R-:W-:Y:S01]  /*88d0*/  FFMA.FTZ R10, -R159, R13, R10 ;  /* 0x0000000d9f0a7223 */ /* 0x008fe2000001010a */
[----:B------:R-:W-:Y:S01]  /*88e0*/  ISETP.GT.AND P5, PT, R101, R14, PT ;  /* 0x0000000e6500720c */ /* 0x000fe20003fa4270 */
[----:B------:R-:W-:Y:S01]  /*88f0*/  VIADD R4, R102, 0xfffffff8 ;  /* 0xfffffff866047836 */ /* 0x000fe20000000000 */
[----:B------:R-:W-:-:S02]  /*8900*/  ISETP.GE.AND P6, PT, R14, R167, PT ;  /* 0x000000a70e00720c */ /* 0x000fc40003fc6270 */
[----:B------:R-:W-:Y:S02]  /*8910*/  ISETP.GE.AND P3, PT, R14, R166, PT ;  /* 0x000000a60e00720c */ /* 0x000fe40003f66270 */
[----:B------:R-:W-:Y:S02]  /*8920*/  FSEL R8, R8, -INF , !P4 ;  /* 0xff80000008087808 */ /* 0x000fe40006000000 */
[----:B------:R-:W-:Y:S01]  /*8930*/  FSEL R130, R10, -INF , !P5 ;  /* 0xff8000000a827808 */ /* 0x000fe20006800000 */
[----:B------:R-:W1:Y:S01]  /*8940*/  MUFU.TANH R6, R6 ;  /* 0x0000000600067308 */ /* 0x000e620000002400 */
[----:B------:R-:W-:Y:S01]  /*8950*/  FMUL.FTZ R5, R5, R103 ;  /* 0x0000006705057220 */ /* 0x000fe20000410000 */
[----:B------:R-:W-:Y:S02]  /*8960*/  FSEL R175, R8, -INF , !P6 ;  /* 0xff80000008af7808 */ /* 0x000fe40007000000 */
[----:B------:R-:W-:Y:S02]  /*8970*/  FSEL R130, R130, -INF , !P3 ;  /* 0xff80000082827808 */ /* 0x000fe40005800000 */
[----:B------:R-:W-:-:S02]  /*8980*/  ISETP.GT.AND P4, PT, R117, R4, PT ;  /* 0x000000047500720c */ /* 0x000fc40003f84270 */
[C---:B------:R-:W-:Y:S02]  /*8990*/  ISETP.GE.AND P6, PT, R4.reuse, R167, PT ;  /* 0x000000a70400720c */ /* 0x040fe40003fc6270 */
[----:B------:R-:W-:Y:S02]  /*89a0*/  ISETP.GE.AND P5, PT, R4, R166, PT ;  /* 0x000000a60400720c */ /* 0x000fe40003fa6270 */
[----:B------:R-:W-:Y:S01]  /*89b0*/  ISETP.GT.AND P3, PT, R101, R4, PT ;  /* 0x000000046500720c */ /* 0x000fe20003f64270 */
[----:B------:R-:W2:Y:S01]  /*89c0*/  MUFU.TANH R8, R5 ;  /* 0x0000000500087308 */ /* 0x000ea20000002400 */
[--C-:B------:R-:W-:Y:S02]  /*89d0*/  IADD3 R4, PT, PT, R183, 0x8, -R32.reuse ;  /* 0x00000008b7047810 */ /* 0x100fe40007ffe820 */
[----:B------:R-:W-:Y:S02]  /*89e0*/  IADD3 R9, PT, PT, R181, 0x8, -R32 ;  /* 0x00000008b5097810 */ /* 0x000fe40007ffe820 */
[----:B------:R-:W-:-:S02]  /*89f0*/  IABS R4, R4 ;  /* 0x0000000400047213 */ /* 0x000fc40000000000 */
[----:B------:R-:W-:Y:S01]  /*8a00*/  IADD3 R181, PT, PT, R181, 0x7, -R32 ;  /* 0x00000007b5b57810 */ /* 0x000fe20007ffe820 */
[----:B------:R-:W3:Y:S01]  /*8a10*/  MUFU.TANH R12, R12 ;  /* 0x0000000c000c7308 */ /* 0x000ee20000002400 */
[----:B------:R-:W-:Y:S01]  /*8a20*/  I2FP.F32.S32 R4, R4 ;  /* 0x0000000400047245 */ /* 0x000fe20000201400 */
[----:B------:R-:W-:Y:S01]  /*8a30*/  FMUL.FTZ R7, R7, R103 ;  /* 0x0000006707077220 */ /* 0x000fe20000410000 */
[----:B------:R-:W-:Y:S01]  /*8a40*/  IABS R181, R181 ;  /* 0x000000b500b57213 */ /* 0x000fe20000000000 */
[----:B------:R-:W-:Y:S02]  /*8a50*/  VIADD R102, R102, 0xfffffff9 ;  /* 0xfffffff966667836 */ /* 0x000fe40000000000 */
[----:B-1----:R-:W-:Y:S01]  /*8a60*/  FFMA.FTZ R4, -R159, R4, R6 ;  /* 0x000000049f047223 */ /* 0x002fe20000010106 */
[----:B------:R-:W-:Y:S01]  /*8a70*/  I2FP.F32.S32 R181, R181 ;  /* 0x000000b500b57245 */ /* 0x000fe20000201400 */
[----:B------:R-:W1:Y:S01]  /*8a80*/  MUFU.TANH R10, R7 ;  /* 0x00000007000a7308 */ /* 0x000e620000002400 */
[----:B------:R-:W-:-:S02]  /*8a90*/  IABS R9, R9 ;  /* 0x0000000900097213 */ /* 0x000fc40000000000 */
[----:B------:R-:W-:Y:S01]  /*8aa0*/  IADD3 R32, PT, PT, R183, 0x7, -R32 ;  /* 0x00000007b7207810 */ /* 0x000fe20007ffe820 */
[----:B--2---:R-:W-:Y:S01]  /*8ab0*/  FFMA.FTZ R8, -R159, R181, R8 ;  /* 0x000000b59f087223 */ /* 0x004fe20000010108 */
[----:B------:R-:W-:Y:S02]  /*8ac0*/  FSEL R4, R4, -INF , !P3 ;  /* 0xff80000004047808 */ /* 0x000fe40005800000 */
[----:B------:R-:W-:Y:S02]  /*8ad0*/  ISETP.GT.AND P3, PT, R117, R102, PT ;  /* 0x000000667500720c */ /* 0x000fe40003f64270 */
[----:B------:R-:W-:Y:S02]  /*8ae0*/  I2FP.F32.S32 R9, R9 ;  /* 0x0000000900097245 */ /* 0x000fe40000201400 */
[----:B------:R-:W-:Y:S02]  /*8af0*/  IABS R32, R32 ;  /* 0x0000002000207213 */ /* 0x000fe40000000000 */
[----:B------:R-:W-:Y:S01]  /*8b00*/  FSEL R8, R8, -INF , !P3 ;  /* 0xff80000008087808 */ /* 0x000fe20005800000 */
[----:B---3--:R-:W-:Y:S01]  /*8b10*/  FFMA.FTZ R9, -R159, R9, R12 ;  /* 0x000000099f097223 */ /* 0x008fe2000001010c */
[----:B------:R-:W-:-:S02]  /*8b20*/  ISETP.GT.U32.AND P3, PT, R127, R150, PT ;  /* 0x000000967f00720c */ /* 0x000fc40003f64070 */
[----:B------:R-:W-:Y:S02]  /*8b30*/  I2FP.F32.S32 R32, R32 ;  /* 0x0000002000207245 */ /* 0x000fe40000201400 */
[----:B------:R-:W-:Y:S02]  /*8b40*/  FSEL R9, R9, -INF , !P4 ;  /* 0xff80000009097808 */ /* 0x000fe40006000000 */
[----:B------:R-:W-:Y:S01]  /*8b50*/  ISETP.GT.AND P4, PT, R101, R102, PT ;  /* 0x000000666500720c */ /* 0x000fe20003f84270 */
[----:B-1----:R-:W-:Y:S01]  /*8b60*/  FFMA.FTZ R10, -R159, R32, R10 ;  /* 0x000000209f0a7223 */ /* 0x002fe2000001010a */
[----:B------:R-:W-:Y:S02]  /*8b70*/  FSEL R183, R9, -INF , !P6 ;  /* 0xff80000009b77808 */ /* 0x000fe40007000000 */
[----:B------:R-:W-:Y:S01]  /*8b80*/  FSEL R181, R4, -INF , !P5 ;  /* 0xff80000004b57808 */ /* 0x000fe20006800000 */
[----:B------:R-:W-:Y:S01]  /*8b90*/  BSSY.RECONVERGENT B1, `(.L_x_13165) ;  /* 0x0000085000017945 */ /* 0x000fe20003800200 */
[----:B------:R-:W-:-:S02]  /*8ba0*/  ISETP.GE.AND P6, PT, R102, R167, PT ;  /* 0x000000a76600720c */ /* 0x000fc40003fc6270 */
        /* <DEDUP_REMOVED lines=69> */
.L_x_13168:
        /* <DEDUP_REMOVED lines=8> */
.L_x_13169:
[----:B------:R-:W-:Y:S05]  /*9080*/  BSYNC.RECONVERGENT B0 ;  /* 0x0000000000007941 */ /* 0x000fea0003800200 */
.L_x_13167:
        /* <DEDUP_REMOVED lines=53> */
.L_x_13166:
[----:B------:R-:W-:Y:S05]  /*93e0*/  BSYNC.RECONVERGENT B1 ;  /* 0x0000000000017941 */ /* 0x000fea0003800200 */
.L_x_13165:
        /* <DEDUP_REMOVED lines=30> */
[----:B------:R-:W-:-:S04]  /*95d0*/  FSETP.NEU.FTZ.AND P1, PT, R105, -INF , PT ;  /* 0xff8000006900780b */ /* 0x000fc80003f3d000 */
        /* <DEDUP_REMOVED lines=14> */
[----:B------:R-:W2:Y:S01]  /*96c0*/  LDSM.16.MT88.4 R32, [R132+0x8000] ;  /* 0x008000008420783b */ /* 0x000ea20000004200 */
[-CC-:B------:R-:W-:Y:S01]  /*96d0*/  FFMA.FTZ R102, R109, R185.reuse, -R184.reuse ;  /* 0x000000b96d667223 */ /* 0x180fe200000108b8 */
[-CC-:B------:R-:W-:Y:S01]  /*96e0*/  FFMA.FTZ R182, R195, R185.reuse, -R184.reuse ;  /* 0x000000b9c3b67223 */ /* 0x180fe200000108b8 */
[-C--:B------:R-:W-:Y:S01]  /*96f0*/  FFMA.FTZ R107, R197, R185.reuse, -R184 ;  /* 0x000000b9c56b7223 */ /* 0x080fe200000108b8 */
[-CC-:B------:R-:W-:Y:S01]  /*9700*/  FFMA.FTZ R109, R31, R185.reuse, -R180.reuse ;  /* 0x000000b91f6d7223 */ /* 0x180fe200000108b4 */
[-C--:B------:R-:W-:Y:S01]  /*9710*/  FFMA.FTZ R0, R29, R185.reuse, -R180 ;  /* 0x000000b91d007223 */ /* 0x080fe200000108b4 */
[----:B------:R-:W3:Y:S01]  /*9720*/  MUFU.EX2 R100, R100 ;  /* 0x0000006400647308 */ /* 0x000ee20000000800 */
[-C--:B------:R-:W-:Y:S01]  /*9730*/  FFMA.FTZ R114, R113, R185.reuse, -R184 ;  /* 0x000000b971727223 */ /* 0x080fe200000108b8 */
[-C--:B------:R-:W-:Y:S01]  /*9740*/  FFMA.FTZ R112, R111, R185.reuse, -R180 ;  /* 0x000000b96f707223 */ /* 0x080fe200000108b4 */
[-CC-:B------:R-:W-:Y:S01]  /*9750*/  FFMA.FTZ R153, R153, R185.reuse, -R184.reuse ;  /* 0x000000b999997223 */ /* 0x180fe200000108b8 */
        /* <DEDUP_REMOVED lines=263> */
.L_x_13161:
[----:B------:R-:W-:-:S07]  /*a7d0*/  IADD3 R121, PT, PT, R127, -0x1, RZ ;  /* 0xffffffff7f797810 */ /* 0x000fce0007ffe0ff */
.L_x_13170:
[----:B------:R-:W-:Y:S05]  /*a7e0*/  BSYNC B2 ;  /* 0x0000000000027941 */ /* 0x000fea0003800000 */
.L_x_13160:
        /* <DEDUP_REMOVED lines=15> */
.L_x_13178:
        /* <DEDUP_REMOVED lines=79> */
.L_x_13173:
[----:B------:R-:W-:Y:S05]  /*add0*/  BSYNC.RECONVERGENT B0 ;  /* 0x0000000000007941 */ /* 0x000fea0003800200 */
.L_x_13172:
        /* <DEDUP_REMOVED lines=89> */
[C---:B------:R-:W-:Y:S08]  /*b370*/  HMMA.16816.F32.BF16 R20, R104.reuse, R116, R20 ;  /* 0x000000746814723c */ /* 0x040ff00000041814 */
[C---:B------:R-:W-:Y:S01]  /*b380*/  HMMA.16816.F32.BF16 R24, R104.reuse, R118, R24 ;  /* 0x000000766818723c */ /* 0x040fe20000041818 */
[----:B------:R-:W3:Y:S07]  /*b390*/  LDSM.16.M88.4 R116, [R135+0x4000] ;  /* 0x004000008774783b */ /* 0x000eee0000000200 */
[C---:B-1----:R-:W-:Y:S08]  /*b3a0*/  HMMA.16816.F32.BF16 R28, R104.reuse, R108, R28 ;  /* 0x0000006c681c723c */ /* 0x042ff0000004181c */
[----:B------:R-:W-:Y:S01]  /*b3b0*/  HMMA.16816.F32.BF16 R32, R104, R110, R32 ;  /* 0x0000006e6820723c */ /* 0x000fe20000041820 */
[----:B------:R-:W1:Y:S05]  /*b3c0*/  LDSM.16.M88.4 R104, [R135+0x4800] ;  /* 0x004800008768783b */ /* 0x000e6a0000000200 */
[----:B------:R-:W4:Y:S02]  /*b3d0*/  LDSM.16.M88.4 R108, [R135+0x5000] ;  /* 0x00500000876c783b */ /* 0x000f240000000200 */
[C---:B---3--:R-:W-:Y:S08]  /*b3e0*/  HMMA.16816.F32.BF16 R4, R112.reuse, R116, R4 ;  /* 0x000000747004723c */ /* 0x048ff00000041804 */
[C---:B------:R-:W-:Y:S01]  /*b3f0*/  HMMA.16816.F32.BF16 R8, R112.reuse, R118, R8 ;  /* 0x000000767008723c */ /* 0x040fe20000041808 */
[----:B------:R-:W3:Y:S07]  /*b400*/  LDSM.16.M88.4 R116, [R135+0x5800] ;  /* 0x005800008774783b */ /* 0x000eee0000000200 */
[C---:B-1----:R-:W-:Y:S08]  /*b410*/  HMMA.16816.F32.BF16 R12, R112.reuse, R104, R12 ;  /* 0x00000068700c723c */ /* 0x042ff0000004180c */
[C---:B------:R-:W-:Y:S01]  /*b420*/  HMMA.16816.F32.BF16 R16, R112.reuse, R106, R16 ;  /* 0x0000006a7010723c */ /* 0x040fe20000041810 */
[----:B------:R-:W-:Y:S07]  /*b430*/  LDSM.16.M88.4 R104, [R143+0x2000] ;  /* 0x002000008f68783b */ /* 0x000fee0000000200 */
[C---:B----4-:R-:W-:Y:S08]  /*b440*/  HMMA.16816.F32.BF16 R20, R112.reuse, R108, R20 ;  /* 0x0000006c7014723c */ /* 0x050ff00000041814 */
[C---:B------:R-:W-:Y:S01]  /*b450*/  HMMA.16816.F32.BF16 R24, R112.reuse, R110, R24 ;  /* 0x0000006e7018723c */ /* 0x040fe20000041818 */
[----:B------:R-:W1:Y:S07]  /*b460*/  LDSM.16.M88.4 R108, [R142+0x6000] ;  /* 0x006000008e6c783b */ /* 0x000e6e0000000200 */
[C---:B---3--:R-:W-:Y:S08]  /*b470*/  HMMA.16816.F32.BF16 R28, R112.reuse, R116, R28 ;  /* 0x00000074701c723c */ /* 0x048ff0000004181c */
[----:B------:R-:W-:Y:S01]  /*b480*/  HMMA.16816.F32.BF16 R32, R112, R118, R32 ;  /* 0x000000767020723c */ /* 0x000fe20000041820 */
[----:B------:R-:W3:Y:S05]  /*b490*/  LDSM.16.M88.4 R112, [R142+0x6800] ;  /* 0x006800008e70783b */ /* 0x000eea0000000200 */
[----:B------:R-:W4:Y:S02]  /*b4a0*/  LDSM.16.M88.4 R116, [R142+0x7000] ;  /* 0x007000008e74783b */ /* 0x000f240000000200 */
[C---:B-1----:R-:W-:Y:S08]  /*b4b0*/  HMMA.16816.F32.BF16 R4, R104.reuse, R108, R4 ;  /* 0x0000006c6804723c */ /* 0x042ff00000041804 */
[C---:B------:R-:W-:Y:S01]  /*b4c0*/  HMMA.16816.F32.BF16 R8, R104.reuse, R110, R8 ;  /* 0x0000006e6808723c */ /* 0x040fe20000041808 */
[----:B------:R-:W1:Y:S07]  /*b4d0*/  LDSM.16.M88.4 R108, [R142+0x7800] ;  /* 0x007800008e6c783b */ /* 0x000e6e0000000200 */
[C---:B---3--:R-:W-:Y:S08]  /*b4e0*/  HMMA.16816.F32.BF16 R12, R104.reuse, R112, R12 ;  /* 0x00000070680c723c */ /* 0x048ff0000004180c */
[C---:B------:R-:W-:Y:S01]  /*b4f0*/  HMMA.16816.F32.BF16 R16, R104.reuse, R114, R16 ;  /* 0x000000726810723c */ /* 0x040fe20000041810 */
[----:B------:R-:W-:Y:S07]  /*b500*/  LDSM.16.M88.4 R112, [R141+0x2000] ;  /* 0x002000008d70783b */ /* 0x000fee0000000200 */
[C---:B----4-:R-:W-:Y:S08]  /*b510*/  HMMA.16816.F32.BF16 R20, R104.reuse, R116, R20 ;  /* 0x000000746814723c */ /* 0x050ff00000041814 */
        /* <DEDUP_REMOVED lines=182> */
.L_x_13177:
[----:B------:R-:W-:Y:S05]  /*c080*/  BSYNC.RECONVERGENT B0 ;  /* 0x0000000000007941 */ /* 0x000fea0003800200 */
.L_x_13176:
[----:B-1----:R-:W-:Y:S01]  /*c090*/  @!P1 IMAD.MOV.U32 R153, RZ, RZ, R151 ;  /* 0x000000ffff999224 */ /* 0x002fe200078e0097 */
        /* <DEDUP_REMOVED lines=49> */
.L_x_13175:
[----:B------:R-:W-:Y:S05]  /*c3b0*/  BSYNC.RECONVERGENT B1 ;  /* 0x0000000000017941 */ /* 0x000fea0003800200 */
.L_x_13174:
[----:B-1----:R-:W3:Y:S01]  /*c3c0*/  LD.E R103, desc[UR4][R2.64+0xdc] ;  /* 0x0000dc0402677980 */ /* 0x002ee2000c101900 */
[C---:B------:R-:W-:Y:S01]  /*c3d0*/  VIADD R12, R174.reuse, 0x21 ;  /* 0x00000021ae0c7836 */ /* 0x040fe20000000000 */
[----:B------:R-:W-:Y:S01]  /*c3e0*/  IABS R0, R174 ;  /* 0x000000ae00007213 */ /* 0x000fe20000000000 */
[C---:B------:R-:W-:Y:S02]  /*c3f0*/  VIADD R15, R174.reuse, 0x10 ;  /* 0x00000010ae0f7836 */ /* 0x040fe40000000000 */
[C---:B------:R-:W-:Y:S01]  /*c400*/  VIADD R27, R174.reuse, 0x19 ;  /* 0x00000019ae1b7836 */ /* 0x040fe20000000000 */
[----:B------:R-:W-:Y:S01]  /*c410*/  IABS R12, R12 ;  /* 0x0000000c000c7213 */ /* 0x000fe20000000000 */
[C---:B--2---:R-:W-:Y:S01]  /*c420*/  VIADD R10, R174.reuse, 0x1 ;  /* 0x00000001ae0a7836 */ /* 0x044fe20000000000 */
        /* <DEDUP_REMOVED lines=8> */
[C---:B------:R-:W-:Y:S01]  /*c4b0*/  VIADD R12, R174.reuse, 0xffffffe0 ;  /* 0xffffffe0ae0c7836 */ /* 0x040fe20000000000 */
[----:B------:R-:W-:Y:S01]  /*c4c0*/  I2FP.F32.S32 R15, R15 ;  /* 0x0000000f000f7245 */ /* 0x000fe20000201400 */
[CC--:B------:R-:W-:Y:S01]  /*c4d0*/  FFMA.FTZ R204, -R159.reuse, R0.reuse, R204 ;  /* 0x000000009fcc7223 */ /* 0x0c0fe200000101cc */
[----:B------:R-:W-:Y:S01]  /*c4e0*/  I2FP.F32.S32 R27, R27 ;  /* 0x0000001b001b7245 */ /* 0x000fe20000201400 */
[----:B------:R-:W-:Y:S01]  /*c4f0*/  FFMA.FTZ R232, -R159, R0, R232 ;  /* 0x000000009fe87223 */ /* 0x000fe200000101e8 */
[C---:B------:R-:W-:Y:S01]  /*c500*/  VIADD R4, R175.reuse, 0x1 ;  /* 0x00000001af047836 */ /* 0x040fe20000000000 */
[----:B------:R-:W-:Y:S01]  /*c510*/  IABS R10, R10 ;  /* 0x0000000a000a7213 */ /* 0x000fe20000000000 */
[C---:B------:R-:W-:Y:S01]  /*c520*/  VIADD R0, R175.reuse, 0xfffffff9 ;  /* 0xfffffff9af007836 */ /* 0x040fe20000000000 */
[----:B------:R-:W-:Y:S01]  /*c530*/  IABS R12, R12 ;  /* 0x0000000c000c7213 */ /* 0x000fe20000000000 */
[----:B------:R-:W-:Y:S01]  /*c540*/  VIADD R14, R175, 0xffffffe0 ;  /* 0xffffffe0af0e7836 */ /* 0x000fe20000000000 */
[----:B------:R-:W-:Y:S01]  /*c550*/  IABS R25, R25 ;  /* 0x0000001900197213 */ /* 0x000fe20000000000 */
[CC--:B------:R-:W-:Y:S01]  /*c560*/  FFMA.FTZ R186, -R159.reuse, R15.reuse, R186 ;  /* 0x0000000f9fba7223 */ /* 0x0c0fe200000101ba */
[C---:B------:R-:W-:Y:S01]  /*c570*/  FFMA.FTZ R198, -R159.reuse, R15, R198 ;  /* 0x0000000f9fc67223 */ /* 0x040fe200000101c6 */
[C---:B------:R-:W-:Y:S01]  /*c580*/  VIADD R13, R174.reuse, 0x8 ;  /* 0x00000008ae0d7836 */ /* 0x040fe20000000000 */
[----:B------:R-:W-:Y:S01]  /*c590*/  IABS R23, R23 ;  /* 0x0000001700177213 */ /* 0x000fe20000000000 */
[----:B------:R-:W-:Y:S01]  /*c5a0*/  VIADD R15, R174, 0xfffffff8 ;  /* 0xfffffff8ae0f7836 */ /* 0x000fe20000000000 */
[----:B------:R-:W-:Y:S01]  /*c5b0*/  IABS R16, R16 ;  /* 0x0000001000107213 */ /* 0x000fe20000000000 */
[----:B------:R-:W-:Y:S01]  /*c5c0*/  FFMA.FTZ R100, -R159, R27, R100 ;  /* 0x0000001b9f647223 */ /* 0x000fe20000010164 */
[----:B------:R-:W-:Y:S01]  /*c5d0*/  I2FP.F32.S32 R12, R12 ;  /* 0x0000000c000c7245 */ /* 0x000fe20000201400 */
[----:B------:R-:W-:Y:S01]  /*c5e0*/  IMAD.MOV.U32 R11, RZ, RZ, R10 ;  /* 0x000000ffff0b7224 */ /* 0x000fe200078e000a */
[----:B------:R-:W-:Y:S01]  /*c5f0*/  I2FP.F32.S32 R25, R25 ;  /* 0x0000001900197245 */ /* 0x000fe20000201400 */
[C---:B------:R-:W-:Y:S01]  /*c600*/  VIADD R8, R175.reuse, 0xffffffe9 ;  /* 0xffffffe9af087836 */ /* 0x040fe20000000000 */
[C---:B------:R-:W-:Y:S01]  /*c610*/  ISETP.GE.AND P0, PT, R4.reuse, R166, PT ;  /* 0x000000a60400720c */ /* 0x040fe20003f06270 */
[----:B------:R-:W-:Y:S01]  /*c620*/  VIADD R9, R175, 0xffffffe8 ;  /* 0xffffffe8af097836 */ /* 0x000fe20000000000 */
[C---:B------:R-:W-:Y:S01]  /*c630*/  ISETP.GE.AND P6, PT, R4.reuse, R170, PT ;  /* 0x000000aa0400720c */ /* 0x040fe20003fc6270 */
[C---:B------:R-:W-:Y:S01]  /*c640*/  FFMA.FTZ R124, -R159.reuse, R12, R124 ;  /* 0x0000000c9f7c7223 */ /* 0x040fe2000001017c */
[C---:B------:R-:W-:Y:S01]  /*c650*/  ISETP.GE.AND P1, PT, R4.reuse, R171, PT ;  /* 0x000000ab0400720c */ /* 0x040fe20003f26270 */
[----:B------:R-:W-:Y:S01]  /*c660*/  FFMA.FTZ R184, -R159, R25, R184 ;  /* 0x000000199fb87223 */ /* 0x000fe200000101b8 */
[----:B------:R-:W-:Y:S01]  /*c670*/  ISETP.GE.AND P4, PT, R4, R167, PT ;  /* 0x000000a70400720c */ /* 0x000fe20003f86270 */
[C---:B------:R-:W-:Y:S01]  /*c680*/  VIADD R4, R175.reuse, 0xffffffe1 ;  /* 0xffffffe1af047836 */ /* 0x040fe20000000000 */
[----:B------:R-:W-:Y:S01]  /*c690*/  I2FP.F32.S32 R23, R23 ;  /* 0x0000001700177245 */ /* 0x000fe20000201400 */
[----:B------:R-:W-:Y:S01]  /*c6a0*/  VIADD R12, R174, 0xfffffff1 ;  /* 0xfffffff1ae0c7836 */ /* 0x000fe20000000000 */
[-C--:B------:R-:W-:Y:S01]  /*c6b0*/  ISETP.GE.AND P5, PT, R0, R171.reuse, PT ;  /* 0x000000ab0000720c */ /* 0x080fe20003fa6270 */
[----:B------:R-:W-:Y:S01]  /*c6c0*/  VIADD R6, R175, 0xfffffff1 ;  /* 0xfffffff1af067836 */ /* 0x000fe20000000000 */
[----:B------:R-:W-:Y:S01]  /*c6d0*/  ISETP.GE.AND P3, PT, R14, R171, PT ;  /* 0x000000ab0e00720c */ /* 0x000fe20003f66270 */
[----:B------:R-:W-:Y:S01]  /*c6e0*/  FFMA.FTZ R178, -R159, R23, R178 ;  /* 0x000000179fb27223 */ /* 0x000fe200000101b2 */
[----:B------:R-:W-:Y:S01]  /*c6f0*/  I2FP.F32.S32 R10, R16 ;  /* 0x00000010000a7245 */ /* 0x000fe20000201400 */
[----:B------:R-:W-:Y:S01]  /*c700*/  VIADD R16, R174, 0xfffffff9 ;  /* 0xfffffff9ae107836 */ /* 0x000fe20000000000 */
[----:B------:R-:W-:Y:S01]  /*c710*/  IABS R13, R13 ;  /* 0x0000000d000d7213 */ /* 0x000fe20000000000 */
[C---:B------:R-:W-:Y:S01]  /*c720*/  VIADD R5, R175.reuse, 0xfffffff8 ;  /* 0xfffffff8af057836 */ /* 0x040fe20000000000 */
[----:B------:R-:W-:Y:S01]  /*c730*/  IABS R15, R15 ;  /* 0x0000000f000f7213 */ /* 0x000fe20000000000 */
[----:B------:R-:W-:Y:S01]  /*c740*/  VIADD R7, R175, 0xfffffff0 ;  /* 0xfffffff0af077836 */ /* 0x000fe20000000000 */
[----:B------:R-:W-:Y:S01]  /*c750*/  FSEL R100, R100, -INF , P3 ;  /* 0xff80000064647808 */ /* 0x000fe20001800000 */
[----:B------:R-:W-:Y:S01]  /*c760*/  VIADD R29, R174, 0x20 ;  /* 0x00000020ae1d7836 */ /* 0x000fe20000000000 */
[----:B------:R-:W-:Y:S01]  /*c770*/  I2FP.F32.S32 R13, R13 ;  /* 0x0000000d000d7245 */ /* 0x000fe20000201400 */
[C---:B------:R-:W-:Y:S01]  /*c780*/  FFMA.FTZ R192, -R159.reuse, R10, R192 ;  /* 0x0000000a9fc07223 */ /* 0x040fe200000101c0 */
[----:B------:R-:W-:Y:S01]  /*c790*/  FSEL R195, R204, -INF , P5 ;  /* 0xff800000ccc37808 */ /* 0x000fe20002800000 */
[C---:B------:R-:W-:Y:S01]  /*c7a0*/  FFMA.FTZ R190, -R159.reuse, R23, R190 ;  /* 0x000000179fbe7223 */ /* 0x040fe200000101be */
[----:B------:R-:W-:Y:S01]  /*c7b0*/  FSEL R179, R232, -INF , P6 ;  /* 0xff800000e8b37808 */ /* 0x000fe20003000000 */
[----:B------:R-:W-:Y:S01]  /*c7c0*/  FFMA.FTZ R194, -R159, R13, R194 ;  /* 0x0000000d9fc27223 */ /* 0x000fe200000101c2 */
[----:B------:R-:W-:Y:S01]  /*c7d0*/  I2FP.F32.S32 R11, R11 ;  /* 0x0000000b000b7245 */ /* 0x000fe20000201400 */
[----:B------:R-:W-:Y:S01]  /*c7e0*/  VIADD R24, R174, 0xfffffff0 ;  /* 0xfffffff0ae187836 */ /* 0x000fe20000000000 */
[-C--:B------:R-:W-:Y:S01]  /*c7f0*/  ISETP.GE.AND P3, PT, R8, R171.reuse, PT ;  /* 0x000000ab0800720c */ /* 0x080fe20003f66270 */
[----:B------:R-:W-:Y:S01]  /*c800*/  VIADD R22, R175, 0x8 ;  /* 0x00000008af167836 */ /* 0x000fe20000000000 */
[----:B------:R-:W-:Y:S01]  /*c810*/  ISETP.GE.AND P5, PT, R4, R171, PT ;  /* 0x000000ab0400720c */ /* 0x000fe20003fa6270 */
[----:B------:R-:W-:Y:S01]  /*c820*/  FFMA.FTZ R200, -R159, R11, R200 ;  /* 0x0000000b9fc87223 */ /* 0x000fe200000101c8 */
[----:B------:R-:W-:Y:S01]  /*c830*/  ISETP.GE.AND P6, PT, R9, R171, PT ;  /* 0x000000ab0900720c */ /* 0x000fe20003fc6270 */
[----:B------:R-:W-:Y:S01]  /*c840*/  VIADD R20, R175, 0x9 ;  /* 0x00000009af147836 */ /* 0x000fe20000000000 */
[----:B------:R-:W-:Y:S01]  /*c850*/  I2FP.F32.S32 R15, R15 ;  /* 0x0000000f000f7245 */ /* 0x000fe20000201400 */
[C---:B------:R-:W-:Y:S01]  /*c860*/  FFMA.FTZ R206, -R159.reuse, R13, R206 ;  /* 0x0000000d9fce7223 */ /* 0x040fe200000101ce */
[----:B------:R-:W-:Y:S01]  /*c870*/  IABS R16, R16 ;  /* 0x0000001000107213 */ /* 0x000fe20000000000 */
[C---:B------:R-:W-:Y:S01]  /*c880*/  FFMA.FTZ R188, -R159.reuse, R27, R188 ;  /* 0x0000001b9fbc7223 */ /* 0x040fe200000101bc */
[----:B------:R-:W-:Y:S01]  /*c890*/  FSEL R21, R178, -INF , P5 ;  /* 0xff800000b2157808 */ /* 0x000fe20002800000 */
[CC--:B------:R-:W-:Y:S01]  /*c8a0*/  FFMA.FTZ R210, -R159.reuse, R15.reuse, R210 ;  /* 0x0000000f9fd27223 */ /* 0x0c0fe200000101d2 */
[----:B------:R-:W-:Y:S01]  /*c8b0*/  FSEL R19, R184, -INF , P6 ;  /* 0xff800000b8137808 */ /* 0x000fe20003000000 */
[C---:B------:R-:W-:Y:S01]  /*c8c0*/  FFMA.FTZ R222, -R159.reuse, R15, R222 ;  /* 0x0000000f9fde7223 */ /* 0x040fe200000101de */
[----:B------:R-:W-:Y:S01]  /*c8d0*/  FSEL R17, R186, -INF , P3 ;  /* 0xff800000ba117808 */ /* 0x000fe20001800000 */
[C---:B------:R-:W-:Y:S01]  /*c8e0*/  FFMA.FTZ R212, -R159.reuse, R11, R212 ;  /* 0x0000000b9fd47223 */ /* 0x040fe200000101d4 */
[----:B------:R-:W-:Y:S01]  /*c8f0*/  IABS R12, R12 ;  /* 0x0000000c000c7213 */ /* 0x000fe20000000000 */
[----:B------:R-:W-:Y:S01]  /*c900*/  FFMA.FTZ R196, -R159, R25, R196 ;  /* 0x000000199fc47223 */ /* 0x000fe200000101c4 */
[-C--:B------:R-:W-:Y:S01]  /*c910*/  ISETP.GE.AND P6, PT, R6, R171.reuse, PT ;  /* 0x000000ab0600720c */ /* 0x080fe20003fc6270 */
[----:B------:R-:W-:Y:S01]  /*c920*/  VIADD R18, R175, 0x19 ;  /* 0x00000019af127836 */ /* 0x000fe20000000000 */
[-C--:B------:R-:W-:Y:S01]  /*c930*/  ISETP.GE.AND P5, PT, R7, R171.reuse, PT ;  /* 0x000000ab0700720c */ /* 0x080fe20003fa6270 */
[----:B------:R-:W-:Y:S01]  /*c940*/  FFMA.FTZ R202, -R159, R10, R202 ;  /* 0x0000000a9fca7223 */ /* 0x000fe200000101ca */
[----:B------:R-:W-:Y:S01]  /*c950*/  ISETP.GE.AND P3, PT, R5, R171, PT ;  /* 0x000000ab0500720c */ /* 0x000fe20003f66270 */
[C---:B------:R-:W-:Y:S01]  /*c960*/  VIADD R10, R175.reuse, 0x18 ;  /* 0x00000018af0a7836 */ /* 0x040fe20000000000 */
[----:B------:R-:W-:Y:S01]  /*c970*/  I2FP.F32.S32 R23, R16 ;  /* 0x0000001000177245 */ /* 0x000fe20000201400 */
[----:B------:R-:W-:Y:S01]  /*c980*/  VIADD R16, R175, 0x10 ;  /* 0x00000010af107836 */ /* 0x000fe20000000000 */
[----:B------:R-:W-:Y:S01]  /*c990*/  IABS R29, R29 ;  /* 0x0000001d001d7213 */ /* 0x000fe20000000000 */
[----:B------:R-:W-:Y:S01]  /*c9a0*/  VIADD R172, R172, 0xffffffc0 ;  /* 0xffffffc0acac7836 */ /* 0x000fe20000000000 */
[----:B------:R-:W-:Y:S01]  /*c9b0*/  I2FP.F32.S32 R12, R12 ;  /* 0x0000000c000c7245 */ /* 0x000fe20000201400 */
[CC--:B------:R-:W-:Y:S01]  /*c9c0*/  FFMA.FTZ R208, -R159.reuse, R23.reuse, R208 ;  /* 0x000000179fd07223 */ /* 0x0c0fe200000101d0 */
[----:B------:R-:W-:Y:S01]  /*c9d0*/  FSEL R123, R192, -INF , P5 ;  /* 0xff800000c07b7808 */ /* 0x000fe20002800000 */
[C---:B------:R-:W-:Y:S01]  /*c9e0*/  FFMA.FTZ R220, -R159.reuse, R23, R220 ;  /* 0x000000179fdc7223 */ /* 0x040fe200000101dc */
[----:B------:R-:W-:Y:S01]  /*c9f0*/  FSEL R125, R200, -INF , P3 ;  /* 0xff800000c87d7808 */ /* 0x000fe20001800000 */
[CC--:B------:R-:W-:Y:S01]  /*ca00*/  FFMA.FTZ R214, -R159.reuse, R12.reuse, R214 ;  /* 0x0000000c9fd67223 */ /* 0x0c0fe200000101d6 */
[----:B------:R-:W-:Y:S01]  /*ca10*/  FSEL R194, R194, -INF , P6 ;  /* 0xff800000c2c27808 */ /* 0x000fe20003000000 */
[C---:B------:R-:W-:Y:S01]  /*ca20*/  FFMA.FTZ R117, -R159.reuse, R12, R117 ;  /* 0x0000000c9f757223 */ /* 0x040fe20000010175 */
[----:B------:R-:W-:Y:S01]  /*ca30*/  I2FP.F32.S32 R29, R29 ;  /* 0x0000001d001d7245 */ /* 0x000fe20000201400 */
[----:B------:R-:W-:Y:S01]  /*ca40*/  VIADD R12, R174, 0xffffffe9 ;  /* 0xffffffe9ae0c7836 */ /* 0x000fe20000000000 */
[----:B------:R-:W-:Y:S01]  /*ca50*/  ISETP.GE.AND P5, PT, R14, R170, PT ;  /* 0x000000aa0e00720c */ /* 0x000fe20003fa6270 */
[----:B------:R-:W-:Y:S01]  /*ca60*/  VIADD R23, R174, 0xffffffe8 ;  /* 0xffffffe8ae177836 */ /* 0x000fe20000000000 */
[C---:B------:R-:W-:Y:S01]  /*ca70*/  ISETP.GE.AND P3, PT, R14.reuse, R166, PT ;  /* 0x000000a60e00720c */ /* 0x040fe20003f66270 */
[----:B------:R-:W-:Y:S01]  /*ca80*/  FFMA.FTZ R182, -R159, R29, R182 ;  /* 0x0000001d9fb67223 */ /* 0x000fe200000101b6 */
[----:B------:R-:W-:Y:S01]  /*ca90*/  ISETP.GE.AND P6, PT, R14, R167, PT ;  /* 0x000000a70e00720c */ /* 0x000fe20003fc6270 */
[----:B------:R-:W-:Y:S01]  /*caa0*/  VIADD R14, R174, 0xffffffe1 ;  /* 0xffffffe1ae0e7836 */ /* 0x000fe20000000000 */
[----:B------:R-:W-:Y:S01]  /*cab0*/  FSEL R187, R210, -INF , P1 ;  /* 0xff800000d2bb7808 */ /* 0x000fe20000800000 */
[----:B------:R-:W-:Y:S01]  /*cac0*/  LDSM.16.MT88.4 R28, [R133+0x8000] ;  /* 0x00800000851c783b */ /* 0x000fe20000004200 */
[-C--:B------:R-:W-:Y:S01]  /*cad0*/  ISETP.GE.AND P1, PT, R175, R171.reuse, PT ;  /* 0x000000abaf00720c */ /* 0x080fe20003f26270 */
[----:B------:R-:W-:Y:S01]  /*cae0*/  VIADD R174, R174, 0x40 ;  /* 0x00000040aeae7836 */ /* 0x000fe20000000000 */
[----:B------:R-:W-:Y:S02]  /*caf0*/  IABS R24, R24 ;  /* 0x0000001800187213 */ /* 0x000fe40000000000 */
[----:B------:R-:W-:Y:S02]  /*cb00*/  FSEL R189, R208, -INF , P1 ;  /* 0xff800000d0bd7808 */ /* 0x000fe40000800000 */
[----:B------:R-:W-:Y:S02]  /*cb10*/  I2FP.F32.S32 R24, R24 ;  /* 0x0000001800187245 */ /* 0x000fe40000201400 */
[----:B------:R-:W-:Y:S02]  /*cb20*/  ISETP.GE.AND P1, PT, R4, R170, PT ;  /* 0x000000aa0400720c */ /* 0x000fe40003f26270 */
[----:B------:R-:W-:Y:S01]  /*cb30*/  IABS R14, R14 ;  /* 0x0000000e000e7213 */ /* 0x000fe20000000000 */
[CC--:B------:R-:W-:Y:S01]  /*cb40*/  FFMA.FTZ R218, -R159.reuse, R24.reuse, R218 ;  /* 0x000000189fda7223 */ /* 0x0c0fe200000101da */
[----:B------:R-:W-:Y:S01]  /*cb50*/  FSEL R15, R180, -INF , P5 ;  /* 0xff800000b40f7808 */ /* 0x000fe20002800000 */
[C---:B------:R-:W-:Y:S01]  /*cb60*/  FFMA.FTZ R226, -R159.reuse, R24, R226 ;  /* 0x000000189fe27223 */ /* 0x040fe200000101e2 */
[-C--:B------:R-:W-:Y:S02]  /*cb70*/  ISETP.GE.AND P5, PT, R22, R171.reuse, PT ;  /* 0x000000ab1600720c */ /* 0x080fe40003fa6270 */
[----:B------:R-:W-:Y:S02]  /*cb80*/  IABS R12, R12 ;  /* 0x0000000c000c7213 */ /* 0x000fe40000000000 */
[----:B------:R-:W-:Y:S02]  /*cb90*/  I2FP.F32.S32 R14, R14 ;  /* 0x0000000e000e7245 */ /* 0x000fe40000201400 */
[----:B------:R-:W-:Y:S02]  /*cba0*/  FSEL R13, R182, -INF , P1 ;  /* 0xff800000b60d7808 */ /* 0x000fe40000800000 */
[----:B------:R-:W-:Y:S01]  /*cbb0*/  ISETP.GE.AND P1, PT, R20, R171, PT ;  /* 0x000000ab1400720c */ /* 0x000fe20003f26270 */
[----:B------:R-:W-:Y:S01]  /*cbc0*/  FFMA.FTZ R119, -R159, R14, R119 ;  /* 0x0000000e9f777223 */ /* 0x000fe20000010177 */
[----:B------:R-:W-:Y:S01]  /*cbd0*/  IABS R23, R23 ;  /* 0x0000001700177213 */ /* 0x000fe20000000000 */
[----:B------:R-:W-:Y:S01]  /*cbe0*/  VIADD R14, R175, 0x11 ;  /* 0x00000011af0e7836 */ /* 0x000fe20000000000 */
[----:B------:R-:W-:Y:S02]  /*cbf0*/  I2FP.F32.S32 R12, R12 ;  /* 0x0000000c000c7245 */ /* 0x000fe40000201400 */
[----:B------:R-:W-:Y:S02]  /*cc00*/  FSEL R185, R214, -INF , P5 ;  /* 0xff800000d6b97808 */ /* 0x000fe40002800000 */
[----:B------:R-:W-:Y:S01]  /*cc10*/  ISETP.GE.AND P5, PT, R9, R170, PT ;  /* 0x000000aa0900720c */ /* 0x000fe20003fa6270 */
[CC--:B------:R-:W-:Y:S01]  /*cc20*/  FFMA.FTZ R224, -R159.reuse, R12.reuse, R224 ;  /* 0x0000000c9fe07223 */ /* 0x0c0fe200000101e0 */
[----:B------:R-:W-:Y:S01]  /*cc30*/  I2FP.F32.S32 R23, R23 ;  /* 0x0000001700177245 */ /* 0x000fe20000201400 */
[C---:B------:R-:W-:Y:S01]  /*cc40*/  FFMA.FTZ R216, -R159.reuse, R12, R216 ;  /* 0x0000000c9fd87223 */ /* 0x040fe200000101d8 */
[----:B------:R-:W-:Y:S02]  /*cc50*/  FSEL R183, R218, -INF , P1 ;  /* 0xff800000dab77808 */ /* 0x000fe40000800000 */
[-C--:B------:R-:W-:Y:S01]  /*cc60*/  ISETP.GE.AND P1, PT, R8, R170.reuse, PT ;  /* 0x000000aa0800720c */ /* 0x080fe20003f26270 */
[CC--:B------:R-:W-:Y:S01]  /*cc70*/  FFMA.FTZ R230, -R159.reuse, R23.reuse, R230 ;  /* 0x000000179fe67223 */ /* 0x0c0fe200000101e6 */
[----:B------:R-:W-:Y:S01]  /*cc80*/  FSEL R11, R188, -INF , P5 ;  /* 0xff800000bc0b7808 */ /* 0x000fe20002800000 */
[----:B------:R-:W-:Y:S01]  /*cc90*/  FFMA.FTZ R228, -R159, R23, R228 ;  /* 0x000000179fe47223 */ /* 0x000fe200000101e4 */
        /* <DEDUP_REMOVED lines=38> */
[----:B------:R-:W-:Y:S02]  /*cf00*/  FSEL R21, R21, -INF , !P5 ;  /* 0xff80000015157808 */ /* 0x000fe40006800000 */
[-C--:B------:R-:W-:Y:S02]  /*cf10*/  ISETP.GE.AND P6, PT, R8, R167.reuse, PT ;  /* 0x000000a70800720c */ /* 0x080fe40003fc6270 */
[----:B------:R-:W-:Y:S02]  /*cf20*/  FSEL R183, R183, -INF , !P3 ;  /* 0xff800000b7b77808 */ /* 0x000fe40005800000 */
[----:B------:R-:W-:Y:S02]  /*cf30*/  FSEL R19, R19, -INF , !P0 ;  /* 0xff80000013137808 */ /* 0x000fe40004000000 */
[----:B------:R-:W-:Y:S02]  /*cf40*/  ISETP.GE.AND P3, PT, R0, R166, PT ;  /* 0x000000a60000720c */ /* 0x000fe40003f66270 */
[----:B------:R-:W-:Y:S02]  /*cf50*/  FMNMX3.FTZ R0, R101, R4, R21, !PT ;  /* 0x0000000465007276 */ /* 0x000fe40007810015 */
[-C--:B------:R-:W-:Y:S02]  /*cf60*/  ISETP.GE.AND P0, PT, R6, R167.reuse, PT ;  /* 0x000000a70600720c */ /* 0x080fe40003f06270 */
        /* <DEDUP_REMOVED lines=17> */
[----:B------:R-:W-:Y:S02]  /*d080*/  FSEL R9, R190, -INF , !P6 ;  /* 0xff800000be097808 */ /* 0x000fe40007000000 */
        /* <DEDUP_REMOVED lines=16> */
[----:B------:R-:W-:Y:S02]  /*d190*/  FSEL R129, R129, -INF , !P0 ;  /* 0xff80000081817808 */ /* 0x000fe40004000000 */
[CC--:B------:R-:W-:Y:S01]  /*d1a0*/  ISETP.GE.AND P3, PT, R175.reuse, R166.reuse, PT ;  /* 0x000000a6af00720c */ /* 0x0c0fe20003f66270 */
[----:B------:R-:W-:Y:S01]  /*d1b0*/  VIADD R175, R175, 0xffffffc0 ;  /* 0xffffffc0afaf7836 */ /* 0x000fe20000000000 */
[----:B------:R-:W-:Y:S02]  /*d1c0*/  FMNMX3.FTZ R0, R6, R127, R193, !PT ;  /* 0x0000007f06007276 */ /* 0x000fe400078100c1 */
[-C--:B------:R-:W-:Y:S02]  /*d1d0*/  ISETP.GE.AND P4, PT, R18, R167.reuse, PT ;  /* 0x000000a71200720c */ /* 0x080fe40003f86270 */
[----:B------:R-:W-:Y:S02]  /*d1e0*/  ISETP.GE.AND P1, PT, R10, R167, PT ;  /* 0x000000a70a00720c */ /* 0x000fe40003f26270 */
[-C--:B------:R-:W-:Y:S02]  /*d1f0*/  ISETP.GE.AND P5, PT, R22, R166.reuse, PT ;  /* 0x000000a61600720c */ /* 0x080fe40003fa6270 */
[-C--:B------:R-:W-:Y:S02]  /*d200*/  ISETP.GE.AND P6, PT, R20, R166.reuse, PT ;  /* 0x000000a61400720c */ /* 0x080fe40003fc6270 */
[----:B------:R-:W-:Y:S02]  /*d210*/  FSEL R181, R181, -INF , !P3 ;  /* 0xff800000b5b57808 */ /* 0x000fe40005800000 */
[----:B------:R-:W-:Y:S02]  /*d220*/  FMNMX3.FTZ R0, R0, R129, R191, !PT ;  /* 0x0000008100007276 */ /* 0x000fe400078100bf */
[----:B------:R-:W-:Y:S02]  /*d230*/  FSEL R119, R119, -INF , !P1 ;  /* 0xff80000077777808 */ /* 0x000fe40004800000 */
        /* <DEDUP_REMOVED lines=8> */
[----:B------:R-:W-:Y:S02]  /*d2c0*/  ISETP.GE.AND P5, PT, R10, R166, PT ;  /* 0x000000a60a00720c */ /* 0x000fe40003fa6270 */
[----:B------:R-:W-:Y:S02]  /*d2d0*/  FSEL R105, R216, -INF , P3 ;  /* 0xff800000d8697808 */ /* 0x000fe40001800000 */
[----:B------:R-:W-:Y:S02]  /*d2e0*/  FSEL R120, R120, -INF , !P1 ;  /* 0xff80000078787808 */ /* 0x000fe40004800000 */
[----:B------:R-:W-:Y:S02]  /*d2f0*/  FMNMX3.FTZ R0, R0, R153, R131, !PT ;  /* 0x0000009900007276 */ /* 0x000fe40007810083 */
[----:B------:R-:W-:Y:S02]  /*d300*/  FSEL R117, R117, -INF , !P4 ;  /* 0xff80000075757808 */ /* 0x000fe40006000000 */
        /* <DEDUP_REMOVED lines=303> */
.L_x_13171:
        /* <DEDUP_REMOVED lines=10> */
.L_x_13194:
        /* <DEDUP_REMOVED lines=194> */
.L_x_13181:
[----:B------:R-:W-:Y:S05]  /*f2c0*/  BSYNC.RECONVERGENT B0 ;  /* 0x0000000000007941 */ /* 0x000fea0003800200 */
.L_x_13180:
        /* <DEDUP_REMOVED lines=24> */
.L_x_13183:
[----:B------:R-:W-:Y:S05]  /*f450*/  BSYNC.RECONVERGENT B0 ;  /* 0x0000000000007941 */ /* 0x000fea0003800200 */
.L_x_13182:
        /* <DEDUP_REMOVED lines=36> */
.L_x_13185:
[----:B------:R-:W-:Y:S05]  /*f6a0*/  BSYNC.RECONVERGENT B0 ;  /* 0x0000000000007941 */ /* 0x000fea0003800200 */
.L_x_13184:
        /* <DEDUP_REMOVED lines=16> */
.L_x_13187:
[----:B------:R-:W-:Y:S05]  /*f7b0*/  BSYNC.RECONVERGENT B0 ;  /* 0x0000000000007941 */ /* 0x000fea0003800200 */
.L_x_13186:
        /* <DEDUP_REMOVED lines=16> */
.L_x_13189:
[----:B------:R-:W-:Y:S05]  /*f8c0*/  BSYNC.RECONVERGENT B0 ;  /* 0x0000000000007941 */ /* 0x000fea0003800200 */
.L_x_13188:
[----:B------:R-:W-:-:S04]  /*f8d0*/  MOV R157, 0x0 ;  /* 0x00000000009d7802 */ /* 0x000fc80000000f00 */
[----:B-12345:R-:W-:Y:S05]  /*f8e0*/  @P0 RET.REL.NODEC R156 `(_ZN5flash24flash_fwd_splitkv_kernelI23Flash_fwd_kernel_traitsILi128ELi64ELi64ELi4ELb0ELb0EN7cutlass10bfloat16_tE19Flash_kernel_traitsILi128ELi64ELi64ELi4ES3_EELb0ELb1ELb1ELb0ELb0ELb1ELb0ELb0EEEvNS_16Flash_fwd_paramsE) ;  /* 0xffffff049cc40950 */ /* 0x03efea0003c3ffff */
        /* <DEDUP_REMOVED lines=14> */
[----:B-1----:R-:W-:Y:S05]  /*f9d0*/  @P0 RET.REL.NODEC R156 `(_ZN5flash24flash_fwd_splitkv_kernelI23Flash_fwd_kernel_traitsILi128ELi64ELi64ELi4ELb0ELb0EN7cutlass10bfloat16_tE19Flash_kernel_traitsILi128ELi64ELi64ELi4ES3_EELb0ELb1ELb1ELb0ELb0ELb1ELb0ELb0EEEvNS_16Flash_fwd_paramsE) ;  /* 0xffffff049c880950 */ /* 0x002fea0003c3ffff */
[----:B------:R-:W-:Y:S01]  /*f9e0*/  MOV R157, 0x0 ;  /* 0x00000000009d7802 */ /* 0x000fe20000000f00 */
[----:B------:R1:W-:Y:S03]  /*f9f0*/  ST.E.128 desc[UR4][R6.64+0x80], R32 ;  /* 0x0000802006007985 */ /* 0x0003e6000c101d04 */
[----:B-1----:R-:W-:Y:S05]  /*fa00*/  RET.REL.NODEC R156 `(_ZN5flash24flash_fwd_splitkv_kernelI23Flash_fwd_kernel_traitsILi128ELi64ELi64ELi4ELb0ELb0EN7cutlass10bfloat16_tE19Flash_kernel_traitsILi128ELi64ELi64ELi4ES3_EELb0ELb1ELb1ELb0ELb0ELb1ELb0ELb0EEEvNS_16Flash_fwd_paramsE) ;  /* 0xffffff049c7c7950 */ /* 0x002fea0003c3ffff */
.L_x_13179:
[----:B------:R-:W-:Y:S01]  /*fa10*/  MOV R5, 0x2 ;  /* 0x0000000200057802 */ /* 0x000fe20000000f00 */
[----:B------:R-:W-:Y:S01]  /*fa20*/  IMAD.MOV.U32 R4, RZ, RZ, 0x1f ;  /* 0x0000001fff047424 */ /* 0x000fe200078e00ff */
[----:B------:R-:W-:-:S07]  /*fa30*/  MOV R6, 0xffffffff ;  /* 0xffffffff00067802 */ /* 0x000fce0000000f00 */
[----:B-1---5:R-:W-:Y:S05]  /*fa40*/  WARPSYNC.COLLECTIVE R6, `(.L_x_13190) ;  /* 0x0000000006087348 */ /* 0x022fea0003c00000 */
[----:B------:R2:W3:Y:S02]  /*fa50*/  SHFL.BFLY P0, R11, R177, R5, R4 ;  /* 0x0c000005b10b7389 */ /* 0x0004e40000000004 */
[----:B-123-5:R-:W-:Y:S05]  /*fa60*/  ENDCOLLECTIVE ;  /* 0x000000000000791b */ /* 0x02efea0003800000 */
.L_x_13190:
[----:B------:R-:W-:Y:S02]  /*fa70*/  IMAD.MOV.U32 R8, RZ, RZ, R11 ;  /* 0x000000ffff087224 */ /* 0x000fe400078e000b */
[----:B------:R-:W-:Y:S02]  /*fa80*/  IMAD.MOV.U32 R5, RZ, RZ, 0x1 ;  /* 0x00000001ff057424 */ /* 0x000fe400078e00ff */
[----:B------:R-:W-:-:S05]  /*fa90*/  FADD.FTZ R9, R8, R177 ;  /* 0x000000b108097221 */ /* 0x000fca0000010000 */
[----:B------:R-:W-:-:S07]  /*faa0*/  MOV R177, R9 ;  /* 0x0000000900b17202 */ /* 0x000fce0000000f00 */
[----:B------:R-:W-:Y:S05]  /*fab0*/  WARPSYNC.COLLECTIVE R6, `(.L_x_13191) ;  /* 0x0000000006087348 */ /* 0x000fea0003c00000 */
[----:B------:R1:W2:Y:S02]  /*fac0*/  SHFL.BFLY P0, R11, R177, R5, R4 ;  /* 0x0c000005b10b7389 */ /* 0x0002a40000000004 */
[----:B-12---:R-:W-:Y:S05]  /*fad0*/  ENDCOLLECTIVE ;  /* 0x000000000000791b */ /* 0x006fea0003800000 */
.L_x_13191:
[----:B------:R-:W-:Y:S01]  /*fae0*/  MOV R177, R176 ;  /* 0x000000b000b17202 */ /* 0x000fe20000000f00 */
[----:B------:R-:W-:Y:S01]  /*faf0*/  IMAD.MOV.U32 R5, RZ, RZ, 0x2 ;  /* 0x00000002ff057424 */ /* 0x000fe200078e00ff */
[----:B------:R-:W-:-:S07]  /*fb00*/  MOV R8, R11 ;  /* 0x0000000b00087202 */ /* 0x000fce0000000f00 */
[----:B------:R-:W-:Y:S05]  /*fb10*/  WARPSYNC.COLLECTIVE R6, `(.L_x_13192) ;  /* 0x0000000006087348 */ /* 0x000fea0003c00000 */
[----:B------:R1:W2:Y:S02]  /*fb20*/  SHFL.BFLY P0, R11, R177, R5, R4 ;  /* 0x0c000005b10b7389 */ /* 0x0002a40000000004 */
[----:B-12---:R-:W-:Y:S05]  /*fb30*/  ENDCOLLECTIVE ;  /* 0x000000000000791b */ /* 0x006fea0003800000 */
.L_x_13192:
[----:B------:R-:W-:Y:S01]  /*fb40*/  FADD.FTZ R8, R9, R8 ;  /* 0x0000000809087221 */ /* 0x000fe20000010000 */
[----:B------:R-:W-:Y:S01]  /*fb50*/  FADD.FTZ R10, R11, R176 ;  /* 0x000000b00b0a7221 */ /* 0x000fe20000010000 */
[----:B------:R-:W-:-:S04]  /*fb60*/  MOV R5, 0x1 ;  /* 0x0000000100057802 */ /* 0x000fc80000000f00 */
[----:B------:R-:W-:-:S07]  /*fb70*/  MOV R177, R10 ;  /* 0x0000000a00b17202 */ /* 0x000fce0000000f00 */
[----:B------:R-:W-:Y:S05]  /*fb80*/  WARPSYNC.COLLECTIVE R6, `(.L_x_13193) ;  /* 0x0000000006087348 */ /* 0x000fea0003c00000 */
[----:B------:R1:W2:Y:S02]  /*fb90*/  SHFL.BFLY P0, R11, R177, R5, R4 ;  /* 0x0c000005b10b7389 */ /* 0x0002a40000000004 */
[----:B-12---:R-:W-:Y:S05]  /*fba0*/  ENDCOLLECTIVE ;  /* 0x000000000000791b */ /* 0x006fea0003800000 */
.L_x_13193:
[----:B------:R-:W-:Y:S05]  /*fbb0*/  BRA `(.L_x_13194) ;  /* 0xffffffe800b87947 */ /* 0x000fea000383ffff */
.L_x_13195:
        /* <DEDUP_REMOVED lines=12> */
.L_x_14967:


//--------------------- .text._ZN5flash24flash_fwd_splitkv_kernelI23Flash_fwd_kernel_traitsILi128ELi64ELi64ELi4ELb0ELb0EN7cutlass10bfloat16_tE19Flash_kernel_traitsILi128ELi64ELi64ELi4ES3_EELb0ELb1ELb0ELb0ELb1ELb0ELb0ELb1EEEvNS_16Flash_fwd_paramsE --------------------------
	.section	.text._ZN5flash24flash_fwd_splitkv_kernelI23Flash_fwd_kernel_traitsILi128ELi64ELi64ELi4ELb0ELb0EN7cutlass10bfloat16_tE19Flash_kernel_traitsILi128ELi64ELi64ELi4ES3_EELb0ELb1ELb0ELb0ELb1ELb0ELb0ELb1EEEvNS_16Flash_fwd_paramsE,"ax",@progbits
	.align	128
        .global         _ZN5flash24flash_fwd_splitkv_kernelI23Flash_fwd_kernel_traitsILi128ELi64ELi64ELi4ELb0ELb0EN7cutlass10bfloat16_tE19Flash_kernel_traitsILi128ELi64ELi64ELi4ES3_EELb0ELb1ELb0ELb0ELb1ELb0ELb0ELb1EEEvNS_16Flash_fwd_paramsE
        .type           _ZN5flash24flash_fwd_splitkv_kernelI23Flash_fwd_kernel_traitsILi128ELi64ELi64ELi4ELb0ELb0EN7cutlass10bfloat16_tE19Flash_kernel_traitsILi128ELi64ELi64ELi4ES3_EELb0ELb1ELb0ELb0ELb1ELb0ELb0ELb1EEEvNS_16Flash_fwd_paramsE,@function
        .size           _ZN5flash24flash_fwd_splitkv_kernelI23Flash_fwd_kernel_traitsILi128ELi64ELi64ELi4ELb0ELb0EN7cutlass10bfloat16_tE19Flash_kernel_traitsILi128ELi64ELi64ELi4ES3_EELb0ELb1ELb0ELb0ELb1ELb0ELb0ELb1EEEvNS_16Flash_fwd_paramsE,(.L_x_14968 - _ZN5flash24flash_fwd_splitkv_kernelI23Flash_fwd_kernel_traitsILi128ELi64ELi64ELi4ELb0ELb0EN7cutlass10bfloat16_tE19Flash_kernel_traitsILi128ELi64ELi64ELi4ES3_EELb0ELb1ELb0ELb0ELb1ELb0ELb0ELb1EEEvNS_16Flash_fwd_paramsE)
        .other          _ZN5flash24flash_fwd_splitkv_kernelI23Flash_fwd_kernel_traitsILi128ELi64ELi64ELi4ELb0ELb0EN7cutlass10bfloat16_tE19Flash_kernel_traitsILi128ELi64ELi64ELi4ES3_EELb0ELb1ELb0ELb0ELb1ELb0ELb0ELb1EEEvNS_16Flash_fwd_paramsE,@"STO_CUDA_ENTRY STV_DEFAULT"
_ZN5flash24flash_fwd_splitkv_kernelI23Flash_fwd_kernel_traitsILi128ELi64ELi64ELi4ELb0ELb0EN7cutlass10bfloat16_tE19Flash_kernel_traitsILi128ELi64ELi64ELi4ES3_EELb0ELb1ELb0ELb0ELb1ELb0ELb0ELb1EEEvNS_16Flash_fwd_paramsE:
.text._ZN5flash24flash_fwd_splitkv_kernelI23Flash_fwd_kernel_traitsILi128ELi64ELi64ELi4ELb0ELb0EN7cutlass10bfloat16_tE19Flash_kernel_traitsILi128ELi64ELi64ELi4ES3_EELb0ELb1ELb0ELb0ELb1ELb0ELb0ELb1EEEvNS_16Flash_fwd_paramsE:
[----:B------:R-:W-:Y:S01]  /*0000*/  LDC R1, c[0x0][0x37c] ;  /* 0x0000df00ff017b82 */ /* 0x000fe20000000800 */
[----:B------:R-:W1:Y:S07]  /*0010*/  S2R R3, SR_CTAID.X ;  /* 0x0000000000037919 */ /* 0x000e6e0000002500 */
[----:B------:R-:W2:Y:S01]  /*0020*/  LDC.64 R100, c[0x0][0x348] ;  /* 0x0000d200ff647b82 */ /* 0x000ea20000000a00 */
[----:B------:R-:W-:Y:S01]  /*0030*/  BSSY.RECONVERGENT B3, `(.L_x_13196) ;  /* 0x0000005000037945 */ /* 0x000fe20003800200 */
[----:B------:R-:W-:Y:S01]  /*0040*/  MOV R144, 0x80 ;  /* 0x0000008000907802 */ /* 0x000fe20000000f00 */
[----:B------:R-:W3:Y:S01]  /*0050*/  S2R R147, SR_CTAID.Y ;  /* 0x0000000000937919 */ /* 0x000ee20000002600 */
[----:B------:R-:W4:Y:S05]  /*0060*/  S2R R146, SR_CTAID.Z ;  /* 0x0000000000927919 */ /* 0x000f2a0000002700 */
[----:B-1234-:R-:W-:Y:S05]  /*0070*/  CALL.REL.NOINC `($_ZN5flash24flash_fwd_splitkv_kernelI23Flash_fwd_kernel_traitsILi128ELi64ELi64ELi4ELb0ELb0EN7cutlass10bfloat16_tE19Flash_kernel_traitsILi128ELi64ELi64ELi4ES3_EELb0ELb1ELb0ELb0ELb1ELb0ELb0ELb1EEEvNS_16Flash_fwd_paramsE$_ZN5flash30compute_attn_1rowblock_splitkvI23Flash_fwd_kernel_traitsILi128ELi64ELi64ELi4ELb0ELb0EN7cutlass10bfloat16_tE19Flash_kernel_traitsILi128ELi64ELi64ELi4ES3_EELb0ELb1ELb0ELb0ELb1ELb0ELb0ELb1ENS_16Flash_fwd_paramsEEEvRKT8_iiiii) ;  /* 0x0000000000087944 */ /* 0x01efea0003c00000 */
[----:B------:R-:W-:Y:S05]  /*0080*/  BSYNC.RECONVERGENT B3 ;  /* 0x0000000000037941 */ /* 0x000fea0003800200 */
.L_x_13196:
[----:B------:R-:W-:Y:S05]  /*0090*/  EXIT ;  /* 0x000000000000794d */ /* 0x000fea0003800000 */
        .type           $_ZN5flash24flash_fwd_splitkv_kernelI23Flash_fwd_kernel_traitsILi128ELi64ELi64ELi4ELb0ELb0EN7cutlass10bfloat16_tE19Flash_kernel_traitsILi128ELi64ELi64ELi4ES3_EELb0ELb1ELb0ELb0ELb1ELb0ELb0ELb1EEEvNS_16Flash_fwd_paramsE$_ZN5flash30compute_attn_1rowblock_splitkvI23Flash_fwd_kernel_traitsILi128ELi64ELi64ELi4ELb0ELb0EN7cutlass10bfloat16_tE19Flash_kernel_traitsILi128ELi64ELi64ELi4ES3_EELb0ELb1ELb0ELb0ELb1ELb0ELb0ELb1ENS_16Flash_fwd_paramsEEEvRKT8_iiiii,@function
        .size           $_ZN5flash24flash_fwd_splitkv_kernelI23Flash_fwd_kernel_traitsILi128ELi64ELi64ELi4ELb0ELb0EN7cutlass10bfloat16_tE19Flash_kernel_traitsILi128ELi64ELi64ELi4ES3_EELb0ELb1ELb0ELb0ELb1ELb0ELb0ELb1EEEvNS_16Flash_fwd_paramsE$_ZN5flash30compute_attn_1rowblock_splitkvI23Flash_fwd_kernel_traitsILi128ELi64ELi64ELi4ELb0ELb0EN7cutlass10bfloat16_tE19Flash_kernel_traitsILi128ELi64ELi64ELi4ES3_EELb0ELb1ELb0ELb0ELb1ELb0ELb0ELb1ENS_16Flash_fwd_paramsEEEvRKT8_iiiii,(.L_x_14968 - $_ZN5flash24flash_fwd_splitkv_kernelI23Flash_fwd_kernel_traitsILi128ELi64ELi64ELi4ELb0ELb0EN7cutlass10bfloat16_tE19Flash_kernel_traitsILi128ELi64ELi64ELi4ES3_EELb0ELb1ELb0ELb0ELb1ELb0ELb0ELb1EEEvNS_16Flash_fwd_paramsE$_ZN5flash30compute_attn_1rowblock_splitkvI23Flash_fwd_kernel_traitsILi128ELi64ELi64ELi4ELb0ELb0EN7cutlass10bfloat16_tE19Flash_kernel_traitsILi128ELi64ELi64ELi4ES3_EELb0ELb1ELb0ELb0ELb1ELb0ELb0ELb1ENS_16Flash_fwd_paramsEEEvRKT8_iiiii)
$_ZN5flash24flash_fwd_splitkv_kernelI23Flash_fwd_kernel_traitsILi128ELi64ELi64ELi4ELb0ELb0EN7cutlass10bfloat16_tE19Flash_kernel_traitsILi128ELi64ELi64ELi4ES3_EELb0ELb1ELb0ELb0ELb1ELb0ELb0ELb1EEEvNS_16Flash_fwd_paramsE$_ZN5flash30compute_attn_1rowblock_splitkvI23Flash_fwd_kernel_traitsILi128ELi64ELi64ELi4ELb0ELb0EN7cutlass10bfloat16_tE19Flash_kernel_traitsILi128ELi64ELi64ELi4ES3_EELb0ELb1ELb0ELb0ELb1ELb0ELb0ELb1ENS_16Flash_fwd_paramsEEEvRKT8_iiiii:
        /* <DEDUP_REMOVED lines=39> */
.L_x_13198:
[----:B------:R-:W-:Y:S05]  /*0310*/  BSYNC.RECONVERGENT B0 ;  /* 0x0000000000007941 */ /* 0x000fea0003800200 */
.L_x_13197:
[----:B------:R-:W-:Y:S04]  /*0320*/  BSSY.RECONVERGENT B0, `(.L_x_13199) ;  /* 0x0000007000007945 */ /* 0x000fe80003800200 */
[----:B------:R-:W-:Y:S05]  /*0330*/  @!P3 BRA `(.L_x_13200) ;  /* 0x000000000014b947 */ /* 0x000fea0003800000 */
[----:B-----5:R-:W2:Y:S02]  /*0340*/  LD.E.U8 R4, desc[UR4][R100.64+0x1b2] ;  /* 0x0001b20464047980 */ /* 0x020ea4000c101100 */
[----:B--2---:R-:W-:-:S13]  /*0350*/  ISETP.NE.AND P1, PT, R4, RZ, PT ;  /* 0x000000ff0400720c */ /* 0x004fda0003f25270 */
[----:B------:R-:W2:Y:S02]  /*0360*/  @P1 LD.E R7, desc[UR4][R14.64+0x4] ;  /* 0x000004040e071980 */ /* 0x000ea4000c101900 */
[----:B--2---:R-:W-:-:S06]  /*0370*/  @P1 IADD3 R4, PT, PT, R7, -R12, RZ ;  /* 0x8000000c07041210 */ /* 0x004fcc0007ffe0ff */
[----:B------:R2:W5:Y:S02]  /*0380*/  @!P1 LD.E R4, desc[UR4][R14.64] ;  /* 0x000000040e049980 */ /* 0x000564000c101900 */
.L_x_13200:
[----:B------:R-:W-:Y:S05]  /*0390*/  BSYNC.RECONVERGENT B0 ;  /* 0x0000000000007941 */ /* 0x000fea0003800200 */
.L_x_13199:
        /* <DEDUP_REMOVED lines=9> */
.L_x_13202:
[----:B------:R-:W3:Y:S01]  /*0430*/  LD.E.64 R4, desc[UR4][R100.64+0x108] ;  /* 0x0001080464047980 */ /* 0x000ee2000c101b00 */
[----:B------:R-:W-:Y:S01]  /*0440*/  BSSY.RECONVERGENT B0, `(.L_x_13204) ;  /* 0x0000006000007945 */ /* 0x000fe20003800200 */
[----:B------:R-:W-:Y:S01]  /*0450*/  IMAD.MOV.U32 R76, RZ, RZ, RZ ;  /* 0x000000ffff4c7224 */ /* 0x000fe200078e00ff */
[----:B---3--:R-:W-:-:S04]  /*0460*/  ISETP.NE.U32.AND P0, PT, R4, RZ, PT ;  /* 0x000000ff0400720c */ /* 0x008fc80003f05070 */
[----:B------:R-:W-:-:S13]  /*0470*/  ISETP.NE.AND.EX P0, PT, R5, RZ, PT, P0 ;  /* 0x000000ff0500720c */ /* 0x000fda0003f05300 */
[----:B------:R-:W-:Y:S05]  /*0480*/  @!P0 BRA `(.L_x_13205) ;  /* 0x0000000000048947 */ /* 0x000fea0003800000 */
[----:B------:R3:W5:Y:S02]  /*0490*/  LD.E R76, desc[UR4][R100.64+0xbc] ;  /* 0x0000bc04644c7980 */ /* 0x000764000c101900 */
.L_x_13205:
[----:B------:R-:W-:Y:S05]  /*04a0*/  BSYNC.RECONVERGENT B0 ;  /* 0x0000000000007941 */ /* 0x000fea0003800200 */
.L_x_13204:
[----:B-----5:R-:W-:Y:S02]  /*04b0*/  IADD3 R76, PT, PT, R85, R76, RZ ;  /* 0x0000004c554c7210 */ /* 0x020fe40007ffe0ff */
.L_x_13203:
[----:B------:R-:W-:Y:S05]  /*04c0*/  BSYNC.RECONVERGENT B1 ;  /* 0x0000000000017941 */ /* 0x000fea0003800200 */
.L_x_13201:
[----:B------:R-:W-:Y:S01]  /*04d0*/  IMAD.SHL.U32 R148, R3, 0x40, RZ ;  /* 0x0000004003947824 */ /* 0x000fe200078e00ff */
[----:B------:R-:W-:Y:S01]  /*04e0*/  MOV R4, R144 ;  /* 0x0000009000047202 */ /* 0x000fe20000000f00 */
[----:B------:R-:W-:-:S03]  /*04f0*/  IMAD.MOV.U32 R5, RZ, RZ, 0x0 ;  /* 0x00000000ff057424 */ /* 0x000fc600078e00ff */
[----:B------:R-:W-:-:S13]  /*0500*/  ISETP.GT.AND P0, PT, R151, R148, PT ;  /* 0x000000949700720c */ /* 0x000fda0003f04270 */
[----:B-123--:R-:W-:Y:S05]  /*0510*/  @!P0 RET.REL.NODEC R4 `(_ZN5flash24flash_fwd_splitkv_kernelI23Flash_fwd_kernel_traitsILi128ELi64ELi64ELi4ELb0ELb0EN7cutlass10bfloat16_tE19Flash_kernel_traitsILi128ELi64ELi64ELi4ES3_EELb0ELb1ELb0ELb0ELb1ELb0ELb0ELb1EEEvNS_16Flash_fwd_paramsE) ;  /* 0xfffffff804b88950 */ /* 0x00efea0003c3ffff */
        /* <DEDUP_REMOVED lines=39> */
[----:B------:R-:W-:Y:S02]  /*0790*/  @P0 IMAD R2, R13, R150, RZ ;  /* 0x000000960d020224 */ /* 0x000fe400078e02ff */
[----:B----4-:R-:W-:Y:S02]  /*07a0*/  IMAD R0, R3, R0, R148 ;  /* 0x0000000003007224 */ /* 0x010fe400078e0294 */
[-C--:B------:R-:W-:Y:S02]  /*07b0*/  @!P0 IMAD R4, R11, R147.reuse, RZ ;  /* 0x000000930b048224 */ /* 0x080fe400078e02ff */
[----:B------:R-:W-:Y:S01]  /*07c0*/  @!P0 IMAD.WIDE.U32 R10, R10, R147, RZ ;  /* 0x000000930a0a8225 */ /* 0x000fe200078e00ff */
[----:B------:R-:W-:Y:S02]  /*07d0*/  SHF.R.U32.HI R3, RZ, 0x3, R145 ;  /* 0x00000003ff037819 */ /* 0x000fe40000011691 */
[----:B------:R-:W-:Y:S01]  /*07e0*/  @P0 MOV R10, R16 ;  /* 0x00000010000a0202 */ /* 0x000fe20000000f00 */
[----:B------:R-:W-:-:S04]  /*07f0*/  IMAD.WIDE.U32 R18, R148, R12, R18 ;  /* 0x0000000c94127225 */ /* 0x000fc800078e0012 */
[----:B------:R-:W-:Y:S02]  /*0800*/  @!P0 IMAD.IADD R4, R11, 0x1, R4 ;  /* 0x000000010b048824 */ /* 0x000fe400078e0204 */
[----:B------:R-:W-:Y:S01]  /*0810*/  @P0 IMAD.IADD R4, R17, 0x1, R2 ;  /* 0x0000000111040824 */ /* 0x000fe200078e0202 */
[----:B------:R-:W-:Y:S01]  /*0820*/  IADD3 R11, PT, PT, R3, 0x10, RZ ;  /* 0x00000010030b7810 */ /* 0x000fe20007ffe0ff */
[----:B------:R-:W-:Y:S01]  /*0830*/  IMAD.IADD R2, R151, 0x1, -R148 ;  /* 0x0000000197027824 */ /* 0x000fe200078e0a94 */
[----:B------:R-:W-:Y:S01]  /*0840*/  IADD3 R10, P3, PT, R10, R18, RZ ;  /* 0x000000120a0a7210 */ /* 0x000fe20007f7e0ff */
[----:B------:R-:W-:Y:S02]  /*0850*/  VIADD R5, R3, 0x20 ;  /* 0x0000002003057836 */ /* 0x000fe40000000000 */
[----:B------:R-:W-:Y:S01]  /*0860*/  IMAD R17, R13, R148, RZ ;  /* 0x000000940d117224 */ /* 0x000fe200078e02ff */
[-C--:B------:R-:W-:Y:S02]  /*0870*/  ISETP.GE.AND P0, PT, R11, R2.reuse, PT ;  /* 0x000000020b00720c */ /* 0x080fe40003f06270 */
[----:B------:R-:W-:-:S02]  /*0880*/  ISETP.GE.AND P2, PT, R5, R2, PT ;  /* 0x000000020500720c */ /* 0x000fc40003f46270 */
[----:B------:R-:W-:Y:S02]  /*0890*/  IADD3.X R11, PT, PT, R4, R19, R17, P3, !PT ;  /* 0x00000013040b7210 */ /* 0x000fe40001ffe411 */
[C---:B------:R-:W-:Y:S02]  /*08a0*/  IADD3 R5, P1, PT, R0.reuse, R3, RZ ;  /* 0x0000000300057210 */ /* 0x040fe40007f3e0ff */
[----:B------:R-:W-:Y:S02]  /*08b0*/  ISETP.GE.AND P3, PT, R3, R2, PT ;  /* 0x000000020300720c */ /* 0x000fe40003f66270 */
[----:B------:R-:W-:Y:S02]  /*08c0*/  LEA.HI.X.SX32 R0, R0, RZ, 0x1, P1 ;  /* 0x000000ff00007211 */ /* 0x000fe400008f0eff */
[----:B------:R-:W-:Y:S01]  /*08d0*/  LEA R4, P4, R5, R6, 0x2 ;  /* 0x0000000605047211 */ /* 0x000fe200078810ff */
[----:B------:R-:W-:-:S03]  /*08e0*/  VIADD R17, R3, 0x30 ;  /* 0x0000003003117836 */ /* 0x000fc60000000000 */
[----:B------:R-:W-:Y:S01]  /*08f0*/  LEA.HI.X R5, R5, R7, R0, 0x2, P4 ;  /* 0x0000000705057211 */ /* 0x000fe200020f1400 */
[-C--:B------:R-:W-:Y:S01]  /*0900*/  IMAD R0, R9, R146.reuse, RZ ;  /* 0x0000009209007224 */ /* 0x080fe200078e02ff */
[----:B------:R-:W-:Y:S01]  /*0910*/  LOP3.LUT P6, R145, R145, 0x7, RZ, 0xc0, !PT ;  /* 0x0000000791917812 */ /* 0x000fe200078cc0ff */
[----:B------:R-:W-:Y:S01]  /*0920*/  IMAD.WIDE.U32 R146, R8, R146, R10 ;  /* 0x0000009208927225 */ /* 0x000fe200078e000a */
[-C--:B------:R-:W-:Y:S02]  /*0930*/  ISETP.GE.AND P1, PT, R17, R2.reuse, PT ;  /* 0x000000021100720c */ /* 0x080fe40003f26270 */
[----:B------:R-:W-:Y:S02]  /*0940*/  ISETP.GE.OR P6, PT, R3, R2, P6 ;  /* 0x000000020300720c */ /* 0x000fe400037c6670 */
[C---:B------:R-:W-:Y:S02]  /*0950*/  ISETP.NE.OR P5, PT, R145.reuse, RZ, P0 ;  /* 0x000000ff9100720c */ /* 0x040fe400007a5670 */
[----:B------:R-:W-:-:S02]  /*0960*/  ISETP.NE.OR P4, PT, R145, RZ, P2 ;  /* 0x000000ff9100720c */ /* 0x000fc40001785670 */
[----:B------:R-:W-:Y:S01]  /*0970*/  IADD3 R21, PT, PT, R147, R0, RZ ;  /* 0x0000000093157210 */ /* 0x000fe20007ffe0ff */
[----:B-1----:R-:W-:Y:S10]  /*0980*/  @P3 BRA `(.L_x_13208) ;  /* 0x0000000000203947 */ /* 0x002ff40003800000 */
        /* <DEDUP_REMOVED lines=8> */
.L_x_13208:
[----:B------:R-:W-:Y:S05]  /*0a10*/  BSYNC.RECONVERGENT B0 ;  /* 0x0000000000007941 */ /* 0x000fea0003800200 */
.L_x_13207:
        /* <DEDUP_REMOVED lines=18> */
.L_x_13210:
[----:B------:R-:W-:Y:S05]  /*0b40*/  BSYNC.RECONVERGENT B0 ;  /* 0x0000000000007941 */ /* 0x000fea0003800200 */
.L_x_13209:
        /* <DEDUP_REMOVED lines=14> */
.L_x_13212:
[----:B------:R-:W-:Y:S05]  /*0c30*/  BSYNC.RECONVERGENT B0 ;  /* 0x0000000000007941 */ /* 0x000fea0003800200 */
.L_x_13211:
        /* <DEDUP_REMOVED lines=14> */
.L_x_13214:
[----:B------:R-:W-:Y:S05]  /*0d20*/  BSYNC.RECONVERGENT B0 ;  /* 0x0000000000007941 */ /* 0x000fea0003800200 */
.L_x_13213:
[----:B------:R-:W-:Y:S01]  /*0d30*/  MOV R145, 0x0 ;  /* 0x0000000000917802 */ /* 0x000fe20000000f00 */
[----:B------:R-:W-:Y:S04]  /*0d40*/  @!P6 ST.E desc[UR4][R4.64], R11 ;  /* 0x0000000b0400e985 */ /* 0x000fe8000c101904 */
[----:B------:R-:W-:Y:S04]  /*0d50*/  @!P5 ST.E desc[UR4][R4.64+0x40], R9 ;  /* 0x000040090400d985 */ /* 0x000fe8000c101904 */
[----:B------:R1:W-:Y:S02]  /*0d60*/  @!P4 ST.E desc[UR4][R4.64+0x80], R7 ;  /* 0x000080070400c985 */ /* 0x0003e4000c101904 */
[----:B-123-5:R-:W-:Y:S05]  /*0d70*/  @P3 RET.REL.NODEC R144 `(_ZN5flash24flash_fwd_splitkv_kernelI23Flash_fwd_kernel_traitsILi128ELi64ELi64ELi4ELb0ELb0EN7cutlass10bfloat16_tE19Flash_kernel_traitsILi128ELi64ELi64ELi4ES3_EELb0ELb1ELb0ELb0ELb1ELb0ELb0ELb1EEEvNS_16Flash_fwd_paramsE) ;  /* 0xfffffff090a03950 */ /* 0x02efea0003c3ffff */
[----:B------:R-:W-:Y:S02]  /*0d80*/  MOV R3, 0x7f800000 ;  /* 0x7f80000000037802 */ /* 0x000fe40000000f00 */
[----:B------:R-:W-:-:S03]  /*0d90*/  MOV R145, 0x0 ;  /* 0x0000000000917802 */ /* 0x000fc60000000f00 */
[----:B------:R1:W-:Y:S02]  /*0da0*/  ST.E desc[UR4][R4.64+0xc0], R3 ;  /* 0x0000c00304007985 */ /* 0x0003e4000c101904 */
[----:B-1----:R-:W-:Y:S05]  /*0db0*/  RET.REL.NODEC R144 `(_ZN5flash24flash_fwd_splitkv_kernelI23Flash_fwd_kernel_traitsILi128ELi64ELi64ELi4ELb0ELb0EN7cutlass10bfloat16_tE19Flash_kernel_traitsILi128ELi64ELi64ELi4ES3_EELb0ELb1ELb0ELb0ELb1ELb0ELb0ELb1EEEvNS_16Flash_fwd_paramsE) ;  /* 0xfffffff090907950 */ /* 0x002fea0003c3ffff */
.L_x_13206:
        /* <DEDUP_REMOVED lines=103> */
.L_x_13216:
        /* <DEDUP_REMOVED lines=30> */
[----:B------:R-:W-:Y:S01]  /*1610*/  @!P0 IADD3 R7, PT, PT, R7, -R2, RZ ;  /* 0x8000000207078210 */ /* 0x000fe20007ffe0ff */
[----:B------:R-:W-:Y:S02]  /*1620*/  @!P2 IMAD.IADD R21, R21, 0x1, R0 ;  /* 0x000000011515a824 */ /* 0x000fe400078e0200 */
[----:B------:R-:W-:Y:S01]  /*1630*/  @!P2 IMAD R9, R18, R4, R9 ;  /* 0x000000041209a224 */ /* 0x000fe200078e0209 */
[----:B------:R-:W-:Y:S02]  /*1640*/  ISETP.GE.U32.AND P3, PT, R7, R2, PT ;  /* 0x000000020700720c */ /* 0x000fe40003f66070 */
[----:B------:R-:W-:-:S02]  /*1650*/  LOP3.LUT R4, R146, R5, RZ, 0x3c, !PT ;  /* 0x0000000592047212 */ /* 0x000fc400078e3cff */
[----:B------:R-:W-:Y:S01]  /*1660*/  @P2 IADD3 R0, PT, PT, R11, R12, RZ ;  /* 0x0000000c0b002210 */ /* 0x000fe20007ffe0ff */
[----:B------:R-:W-:Y:S01]  /*1670*/  @!P2 IMAD.WIDE.U32 R20, R18, R10, R20 ;  /* 0x0000000a1214a225 */ /* 0x000fe200078e0014 */
[----:B------:R-:W-:Y:S02]  /*1680*/  ISETP.GE.AND P1, PT, R4, RZ, PT ;  /* 0x000000ff0400720c */ /* 0x000fe40003f26270 */
[----:B------:R-:W-:Y:S01]  /*1690*/  @!P0 IADD3 R6, PT, PT, R6, 0x1, RZ ;  /* 0x0000000106068810 */ /* 0x000fe20007ffe0ff */
        /* <DEDUP_REMOVED lines=17> */
[----:B------:R-:W-:Y:S02]  /*17b0*/  @!P2 SHF.R.S32.HI R7, RZ, 0x1f, R10 ;  /* 0x0000001fff07a819 */ /* 0x000fe4000001140a */
[----:B------:R-:W-:Y:S01]  /*17c0*/  @P2 IADD3 R11, PT, PT, R11, R12, RZ ;  /* 0x0000000c0b0b2210 */ /* 0x000fe20007ffe0ff */
[----:B------:R-:W-:Y:S01]  /*17d0*/  @!P2 IMAD.IADD R19, R19, 0x1, R2 ;  /* 0x000000011313a824 */ /* 0x000fe200078e0202 */
[----:B------:R-:W-:Y:S01]  /*17e0*/  MOV R12, R8 ;  /* 0x00000008000c7202 */ /* 0x000fe20000000f00 */
[----:B------:R-:W-:Y:S01]  /*17f0*/  IMAD.IADD R13, R9, 0x1, R4 ;  /* 0x00000001090d7824 */ /* 0x000fe200078e0204 */
[----:B------:R-:W-:Y:S01]  /*1800*/  SHF.R.S32.HI R4, RZ, 0x1f, R6 ;  /* 0x0000001fff047819 */ /* 0x000fe20000011406 */
[----:B------:R-:W-:-:S02]  /*1810*/  @!P2 IMAD R2, R15, R10, RZ ;  /* 0x0000000a0f02a224 */ /* 0x000fc400078e02ff */
[----:B------:R-:W-:Y:S02]  /*1820*/  IMAD R9, R17, R6, RZ ;  /* 0x0000000611097224 */ /* 0x000fe400078e02ff */
[C---:B------:R-:W-:Y:S02]  /*1830*/  @!P2 IMAD R2, R14.reuse, R7, R2 ;  /* 0x000000070e02a224 */ /* 0x040fe400078e0202 */
[----:B------:R-:W-:-:S04]  /*1840*/  @!P2 IMAD.WIDE.U32 R14, R14, R10, R18 ;  /* 0x0000000a0e0ea225 */ /* 0x000fc800078e0012 */
[----:B------:R-:W-:Y:S02]  /*1850*/  @P2 IMAD R7, R103, R11, RZ ;  /* 0x0000000b67072224 */ /* 0x000fe400078e02ff */
[----:B------:R-:W-:-:S04]  /*1860*/  IMAD.WIDE.U32 R18, R16, R6, R12 ;  /* 0x0000000610127225 */ /* 0x000fc800078e000c */
[----:B------:R-:W-:Y:S02]  /*1870*/  IMAD R9, R16, R4, R9 ;  /* 0x0000000410097224 */ /* 0x000fe400078e0209 */
[----:B------:R-:W-:Y:S01]  /*1880*/  @P2 IMAD.WIDE.U32 R10, R102, R11, RZ ;  /* 0x0000000b660a2225 */ /* 0x000fe200078e00ff */
[----:B------:R-:W-:Y:S02]  /*1890*/  @!P2 IADD3 R6, PT, PT, R15, R2, RZ ;  /* 0x000000020f06a210 */ /* 0x000fe40007ffe0ff */
[----:B------:R-:W-:Y:S01]  /*18a0*/  MOV R4, R18 ;  /* 0x0000001200047202 */ /* 0x000fe20000000f00 */
[----:B------:R-:W-:Y:S01]  /*18b0*/  @!P2 IMAD.MOV.U32 R12, RZ, RZ, R14 ;  /* 0x000000ffff0ca224 */ /* 0x000fe200078e000e */
[----:B------:R-:W-:Y:S01]  /*18c0*/  IADD3 R2, PT, PT, R19, R9, RZ ;  /* 0x0000000913027210 */ /* 0x000fe20007ffe0ff */
[----:B------:R-:W-:Y:S01]  /*18d0*/  @P2 IMAD.IADD R6, R11, 0x1, R7 ;  /* 0x000000010b062824 */ /* 0x000fe200078e0207 */
[----:B------:R-:W-:Y:S02]  /*18e0*/  @P2 MOV R12, R10 ;  /* 0x0000000a000c2202 */ /* 0x000fe40000000f00 */
[----:B-1----:R-:W-:-:S02]  /*18f0*/  MOV R13, RZ ;  /* 0x000000ff000d7202 */ /* 0x002fc40000000f00 */
.L_x_13217:
[----:B------:R-:W-:Y:S05]  /*1900*/  BSYNC.RECONVERGENT B0 ;  /* 0x0000000000007941 */ /* 0x000fea0003800200 */
.L_x_13215:
        /* <DEDUP_REMOVED lines=23> */
[----:B------:R-:W-:Y:S02]  /*1a80*/  IMAD.SHL.U32 R77, R145, 0x8, RZ ;  /* 0x00000008914d7824 */ /* 0x000fe400078e00ff */
[----:B------:R-:W-:-:S10]  /*1a90*/  IMAD.MOV.U32 R7, RZ, RZ, RZ ;  /* 0x000000ffff077224 */ /* 0x000fd400078e00ff */
[----:B------:R-:W-:Y:S01]  /*1aa0*/  @!P3 IMAD.IADD R19, R19, 0x1, -R16 ;  /* 0x000000011313b824 */ /* 0x000fe200078e0a10 */
[----:B------:R-:W-:Y:S01]  /*1ab0*/  LOP3.LUT R20, R77, 0x38, RZ, 0xc0, !PT ;  /* 0x000000384d147812 */ /* 0x000fe200078ec0ff */
[----:B------:R1:W5:Y:S03]  /*1ac0*/  @P4 LD.E R7, desc[UR4][R30.64] ;  /* 0x000000041e074980 */ /* 0x000366000c101900 */
[----:B------:R-:W-:Y:S02]  /*1ad0*/  ISETP.GE.U32.AND P5, PT, R19, R16, PT ;  /* 0x000000101300720c */ /* 0x000fe40003fa6070 */
[----:B------:R-:W-:Y:S01]  /*1ae0*/  LOP3.LUT R16, R146, R5, RZ, 0x3c, !PT ;  /* 0x0000000592107212 */ /* 0x000fe200078e3cff */
[----:B------:R-:W-:Y:S01]  /*1af0*/  @!P3 VIADD R17, R17, 0x1 ;  /* 0x000000011111b836 */ /* 0x000fe20000000000 */
[----:B------:R-:W-:Y:S02]  /*1b00*/  IADD3 R18, P1, PT, R20, R12, RZ ;  /* 0x0000000c14127210 */ /* 0x000fe40007f3e0ff */
[----:B------:R-:W-:-:S02]  /*1b10*/  ISETP.GE.AND P2, PT, R16, RZ, PT ;  /* 0x000000ff1000720c */ /* 0x000fc40003f46270 */
[----:B------:R-:W-:Y:S01]  /*1b20*/  ISETP.NE.AND P4, PT, R5, RZ, PT ;  /* 0x000000ff0500720c */ /* 0x000fe20003f85270 */
[----:B------:R-:W-:Y:S01]  /*1b30*/  IMAD R12, R13, R102, RZ ;  /* 0x000000660d0c7224 */ /* 0x000fe200078e02ff */
[----:B------:R-:W-:-:S03]  /*1b40*/  IADD3.X R19, PT, PT, RZ, R6, RZ, P1, !PT ;  /* 0x00000006ff137210 */ /* 0x000fc60000ffe4ff */
[----:B------:R-:W-:Y:S02]  /*1b50*/  @P5 VIADD R17, R17, 0x1 ;  /* 0x0000000111115836 */ /* 0x000fe40000000000 */
        /* <DEDUP_REMOVED lines=18> */
[----:B------:R-:W-:Y:S01]  /*1c80*/  IMAD.SHL.U32 R73, R136, 0x10, RZ ;  /* 0x0000001088497824 */ /* 0x000fe200078e00ff */
[----:B------:R-:W-:Y:S01]  /*1c90*/  LOP3.LUT R80, R72, 0x1c0, RZ, 0xc0, !PT ;  /* 0x000001c048507812 */ /* 0x000fe200078ec0ff */
[----:B------:R-:W-:Y:S01]  /*1ca0*/  IMAD.SHL.U32 R104, R107, 0x40, RZ ;  /* 0x000000406b687824 */ /* 0x000fe200078e00ff */
[----:B------:R-:W-:-:S02]  /*1cb0*/  SHF.L.U64.HI R74, R136, 0x4, R137 ;  /* 0x00000004884a7819 */ /* 0x000fc40000010289 */
[C---:B------:R-:W-:Y:S01]  /*1cc0*/  SHF.L.U64.HI R78, R102.reuse, 0x4, R103 ;  /* 0x00000004664e7819 */ /* 0x040fe20000010267 */
[----:B-1----:R-:W-:Y:S01]  /*1cd0*/  ULEA UR6, UR6, UR7, 0x18 ;  /* 0x0000000706067291 */ /* 0x002fe2000f8ec0ff */
[----:B------:R-:W-:Y:S02]  /*1ce0*/  SHF.L.U32 R75, R102, 0x4, RZ ;  /* 0x00000004664b7819 */ /* 0x000fe400000006ff */
[----:B------:R-:W-:Y:S02]  /*1cf0*/  LOP3.LUT R72, R72, 0x200, RZ, 0xc0, !PT ;  /* 0x0000020048487812 */ /* 0x000fe400078ec0ff */
[----:B------:R-:W-:Y:S01]  /*1d00*/  LOP3.LUT R115, R115, 0x1c, RZ, 0xc0, !PT ;  /* 0x0000001c73737812 */ /* 0x000fe200078ec0ff */
[----:B--2---:R-:W-:Y:S02]  /*1d10*/  @P0 IMAD R16, R125, R150, RZ ;  /* 0x000000967d100224 */ /* 0x004fe400078e02ff */
[-C--:B---3--:R-:W-:Y:S02]  /*1d20*/  @!P0 IMAD R13, R27, R147.reuse, RZ ;  /* 0x000000931b0d8224 */ /* 0x088fe400078e02ff */
        /* <DEDUP_REMOVED lines=56> */
[C---:B------:R-:W-:Y:S01]  /*20b0*/  IMAD R110, R105.reuse, -0x40, R85 ;  /* 0xffffffc0696e7824 */ /* 0x040fe200078e0255 */
[----:B------:R-:W-:Y:S01]  /*20c0*/  SHF.R.S32.HI R117, RZ, 0x1, R117 ;  /* 0x00000001ff757819 */ /* 0x000fe20000011475 */
[----:B------:R-:W-:Y:S01]  /*20d0*/  IMAD R108, R105, -0x40, R76 ;  /* 0xffffffc0696c7824 */ /* 0x000fe200078e024c */
[C---:B------:R-:W-:Y:S01]  /*20e0*/  IADD3 R83, PT, PT, R122.reuse, 0x10, RZ ;  /* 0x000000107a537810 */ /* 0x040fe20007ffe0ff */
[----:B------:R-:W-:Y:S01]  /*20f0*/  IMAD.MOV.U32 R109, RZ, RZ, R105 ;  /* 0x000000ffff6d7224 */ /* 0x000fe200078e0069 */
[C---:B------:R-:W-:Y:S01]  /*2100*/  SHF.L.U32 R111, R117.reuse, 0x5, RZ ;  /* 0x00000005756f7819 */ /* 0x040fe200000006ff */
[C---:B------:R-:W-:Y:S01]  /*2110*/  IMAD.SHL.U32 R113, R117.reuse, 0x10, RZ ;  /* 0x0000001075717824 */ /* 0x040fe200078e00ff */
[----:B------:R-:W-:Y:S01]  /*2120*/  IADD3 R81, PT, PT, R122, 0x30, RZ ;  /* 0x000000307a517810 */ /* 0x000fe20007ffe0ff */
        /* <DEDUP_REMOVED lines=13> */
[----:B------:R-:W-:Y:S01]  /*2200*/  SHF.R.S32.HI R11, RZ, 0x1f, R85 ;  /* 0x0000001fff0b7819 */ /* 0x000fe20000011455 */
[-C--:B----4-:R-:W-:Y:S01]  /*2210*/  IMAD R9, R127, R114.reuse, RZ ;  /* 0x000000727f097224 */ /* 0x090fe200078e02ff */
[C---:B------:R-:W-:Y:S01]  /*2220*/  SHF.L.U64.HI R96, R128.reuse, 0x4, R129 ;  /* 0x0000000480607819 */ /* 0x040fe20000010281 */
[----:B------:R-:W-:Y:S01]  /*2230*/  IMAD.IADD R23, R23, 0x1, R8 ;  /* 0x0000000117177824 */ /* 0x000fe200078e0208 */
[----:B------:R-:W-:Y:S01]  /*2240*/  SHF.L.U32 R97, R128, 0x4, RZ ;  /* 0x0000000480617819 */ /* 0x000fe200000006ff */
[----:B------:R-:W-:-:S04]  /*2250*/  IMAD.WIDE.U32 R14, R126, R114, R14 ;  /* 0x000000727e0e7225 */ /* 0x000fc800078e000e */
[-C--:B------:R-:W-:Y:S01]  /*2260*/  IMAD R8, R129, R114.reuse, RZ ;  /* 0x0000007281087224 */ /* 0x080fe200078e02ff */
[----:B------:R-:W-:Y:S01]  /*2270*/  IADD3 R15, PT, PT, R15, R9, RZ ;  /* 0x000000090f0f7210 */ /* 0x000fe20007ffe0ff */
[----:B------:R-:W-:-:S04]  /*2280*/  IMAD.WIDE.U32 R22, R128, R114, R22 ;  /* 0x0000007280167225 */ /* 0x000fc800078e0016 */
[----:B-----5:R-:W-:Y:S01]  /*2290*/  IMAD.IADD R10, R104, 0x1, R7 ;  /* 0x00000001680a7824 */ /* 0x020fe200078e0207 */
[----:B------:R-:W-:Y:S01]  /*22a0*/  IADD3 R23, PT, PT, R23, R8, RZ ;  /* 0x0000000817177210 */ /* 0x000fe20007ffe0ff */
[-C--:B------:R-:W-:Y:S02]  /*22b0*/  IMAD R7, R17, R6.reuse, RZ ;  /* 0x0000000611077224 */ /* 0x080fe400078e02ff */
[----:B------:R-:W-:Y:S02]  /*22c0*/  IMAD R9, R25, R6, RZ ;  /* 0x0000000619097224 */ /* 0x000fe400078e02ff */
[-C--:B------:R-:W-:Y:S02]  /*22d0*/  IMAD R7, R16, R0.reuse, R7 ;  /* 0x0000000010077224 */ /* 0x080fe400078e0207 */
[----:B------:R-:W-:Y:S02]  /*22e0*/  IMAD R8, R122, R117, R115 ;  /* 0x000000757a087224 */ /* 0x000fe400078e0273 */
[----:B------:R-:W-:Y:S01]  /*22f0*/  IMAD R0, R24, R0, R9 ;  /* 0x0000000018007224 */ /* 0x000fe200078e0209 */
[----:B------:R-:W-:Y:S01]  /*2300*/  IADD3 R9, P0, PT, -R85, R122, RZ ;  /* 0x0000007a55097210 */ /* 0x000fe20007f1e1ff */
[----:B------:R-:W-:-:S03]  /*2310*/  IMAD.WIDE.U32 R16, R6, R16, R14 ;  /* 0x0000001006107225 */ /* 0x000fc600078e000e */
[----:B------:R-:W-:Y:S01]  /*2320*/  IADD3.X R11, PT, PT, RZ, ~R11, RZ, P0, !PT ;  /* 0x8000000bff0b7210 */ /* 0x000fe200007fe4ff */
[----:B------:R-:W-:-:S04]  /*2330*/  IMAD.WIDE.U32 R24, R6, R24, R22 ;  /* 0x0000001806187225 */ /* 0x000fc800078e0016 */
[----:B------:R-:W-:Y:S01]  /*2340*/  IMAD R15, R10, R117, RZ ;  /* 0x000000750a0f7224 */ /* 0x000fe200078e02ff */
[----:B------:R-:W-:Y:S01]  /*2350*/  IADD3 R25, PT, PT, R25, R0, RZ ;  /* 0x0000000019197210 */ /* 0x000fe20007ffe0ff */
[----:B------:R-:W-:Y:S02]  /*2360*/  IMAD.IADD R6, R115, 0x1, R8 ;  /* 0x0000000173067824 */ /* 0x000fe400078e0208 */
[----:B------:R-:W-:Y:S01]  /*2370*/  IMAD R87, R11, R126, RZ ;  /* 0x0000007e0b577224 */ /* 0x000fe200078e02ff */
[----:B------:R-:W-:Y:S01]  /*2380*/  SHF.R.S32.HI R91, RZ, 0x1f, R15 ;  /* 0x0000001fff5b7819 */ /* 0x000fe2000001140f */
[----:B------:R-:W-:Y:S01]  /*2390*/  IMAD.MOV.U32 R14, RZ, RZ, R16 ;  /* 0x000000ffff0e7224 */ /* 0x000fe200078e0010 */
[----:B------:R-:W-:Y:S01]  /*23a0*/  IADD3 R22, P1, PT, R15, R8, RZ ;  /* 0x000000080f167210 */ /* 0x000fe20007f3e0ff */
[----:B------:R-:W-:Y:S01]  /*23b0*/  IMAD R87, R127, R9, R87 ;  /* 0x000000097f577224 */ /* 0x000fe200078e0257 */
[----:B------:R-:W-:Y:S01]  /*23c0*/  IADD3 R90, P0, PT, R15, R6, RZ ;  /* 0x000000060f5a7210 */ /* 0x000fe20007f1e0ff */
[----:B------:R-:W-:Y:S01]  /*23d0*/  IMAD.IADD R15, R17, 0x1, R7 ;  /* 0x00000001110f7824 */ /* 0x000fe200078e0207 */
[-C--:B------:R-:W-:Y:S01]  /*23e0*/  LEA.HI.X.SX32 R7, R8, R91.reuse, 0x1, P1 ;  /* 0x0000005b08077211 */ /* 0x080fe200008f0eff */
[----:B------:R-:W-:Y:S01]  /*23f0*/  IMAD R17, R11, R128, RZ ;  /* 0x000000800b117224 */ /* 0x000fe200078e02ff */
[----:B------:R-:W-:Y:S01]  /*2400*/  LEA.HI.X.SX32 R91, R6, R91, 0x1, P0 ;  /* 0x0000005b065b7211 */ /* 0x000fe200000f0eff */
[----:B------:R-:W-:Y:S01]  /*2410*/  IMAD.WIDE.U32 R10, R126, R9, R14 ;  /* 0x000000097e0a7225 */ /* 0x000fe200078e000e */
[----:B------:R-:W-:-:S02]  /*2420*/  SHF.L.U64.HI R0, R22, 0x1, R7 ;  /* 0x0000000116007819 */ /* 0x000fc40000010207 */
[----:B------:R-:W-:Y:S01]  /*2430*/  SHF.L.U64.HI R91, R90, 0x1, R91 ;  /* 0x000000015a5b7819 */ /* 0x000fe2000001025b */
[-C--:B------:R-:W-:Y:S01]  /*2440*/  IMAD R17, R129, R9.reuse, R17 ;  /* 0x0000000981117224 */ /* 0x080fe200078e0211 */
[----:B------:R-:W-:Y:S01]  /*2450*/  LEA R86, P1, R10, R18, 0x1 ;  /* 0x000000120a567211 */ /* 0x000fe200078208ff */
[----:B------:R-:W-:Y:S01]  /*2460*/  IMAD.WIDE.U32 R8, R128, R9, R24 ;  /* 0x0000000980087225 */ /* 0x000fe200078e0018 */
[----:B------:R-:W-:-:S03]  /*2470*/  SHF.L.U32 R22, R22, 0x1, RZ ;  /* 0x0000000116167819 */ /* 0x000fc600000006ff */
        /* <DEDUP_REMOVED lines=15> */
.L_x_13241:
[----:B------:R-:W-:Y:S01]  /*2570*/  VIADD R108, R108, 0x40 ;  /* 0x000000406c6c7836 */ /* 0x000fe20000000000 */
[----:B------:R-:W-:Y:S01]  /*2580*/  UMOV UR6, URZ ;  /* 0x000000ff00067c82 */ /* 0x000fe20008000000 */
[----:B------:R-:W-:Y:S01]  /*2590*/  VIADD R110, R110, 0x40 ;  /* 0x000000406e6e7836 */ /* 0x000fe20000000000 */
[----:B------:R-:W-:Y:S01]  /*25a0*/  BSSY.RECONVERGENT B1, `(.L_x_13219) ;  /* 0x00004bc000017945 */ /* 0x000fe20003800200 */
[----:B------:R-:W-:Y:S01]  /*25b0*/  VIADD R109, R109, 0xffffffff ;  /* 0xffffffff6d6d7836 */ /* 0x000fe20000000000 */
[-C--:B------:R-:W-:Y:S01]  /*25c0*/  ISETP.GE.AND P0, PT, R122, R108.reuse, PT ;  /* 0x0000006c7a00720c */ /* 0x080fe20003f06270 */
[----:B------:R-:W-:Y:S01]  /*25d0*/  IMAD.MOV.U32 R116, RZ, RZ, R114 ;  /* 0x000000ffff747224 */ /* 0x000fe200078e0072 */
[C---:B------:R-:W-:Y:S01]  /*25e0*/  ISETP.GE.AND P6, PT, R83.reuse, R108, PT ;  /* 0x0000006c5300720c */ /* 0x040fe20003fc6270 */
[----:B------:R-:W-:Y:S01]  /*25f0*/  VIADD R114, R114, 0xffffffc0 ;  /* 0xffffffc072727836 */ /* 0x000fe20000000000 */
[-C--:B------:R-:W-:Y:S02]  /*2600*/  ISETP.GE.AND P0, PT, R122, R110.reuse, !P0 ;  /* 0x0000006e7a00720c */ /* 0x080fe40004706270 */
[----:B------:R-:W-:Y:S02]  /*2610*/  ISETP.GE.AND P6, PT, R83, R110, !P6 ;  /* 0x0000006e5300720c */ /* 0x000fe400077c6270 */
[CC--:B------:R-:W-:Y:S02]  /*2620*/  ISETP.GE.AND P5, PT, R82.reuse, R108.reuse, PT ;  /* 0x0000006c5200720c */ /* 0x0c0fe40003fa6270 */
[C---:B------:R-:W-:Y:S02]  /*2630*/  ISETP.GE.AND P4, PT, R81.reuse, R108, PT ;  /* 0x0000006c5100720c */ /* 0x040fe40003f86270 */
[-C--:B------:R-:W-:Y:S02]  /*2640*/  ISETP.GE.AND P5, PT, R82, R110.reuse, !P5 ;  /* 0x0000006e5200720c */ /* 0x080fe40006fa6270 */
[----:B------:R-:W-:Y:S02]  /*2650*/  ISETP.GE.AND P4, PT, R81, R110, !P4 ;  /* 0x0000006e5100720c */ /* 0x000fe40006786270 */
[----:B------:R-:W-:Y:S01]  /*2660*/  ISETP.GT.AND P3, PT, R109, R84, PT ;  /* 0x000000546d00720c */ /* 0x000fe20003f64270 */
[----:B------:R-:W2:Y:S02]  /*2670*/  @P0 LD.E.128 R8, desc[UR4][R86.64] ;  /* 0x0000000456080980 */ /* 0x000ea4000c101d00 */
[C---:B----4-:R-:W-:Y:S04]  /*2680*/  @P6 LEA R26, P1, R126.reuse, R86, 0x5 ;  /* 0x000000567e1a6211 */ /* 0x050fe800078228ff */
[C-C-:B------:R-:W-:Y:S02]  /*2690*/  @P6 LEA.HI.X R27, R126.reuse, R87, R127.reuse, 0x5, P1 ;  /* 0x000000577e1b6211 */ /* 0x140fe400008f2c7f */
[----:B------:R-:W-:Y:S02]  /*26a0*/  @P6 LEA R30, P1, R75, R94, 0x1 ;  /* 0x0000005e4b1e6211 */ /* 0x000fe400078208ff */
[----:B------:R-:W-:Y:S02]  /*26b0*/  @P4 IMAD R0, R127, 0x60, RZ ;  /* 0x000000607f004824 */ /* 0x000fe400078e02ff */
        /* <DEDUP_REMOVED lines=10> */
[----:B-1----:R1:W4:Y:S02]  /*2760*/  @P6 LD.E.128 R8, desc[UR4][R26.64+0x80] ;  /* 0x000080041a086980 */ /* 0x002324000c101d00 */
[----:B-1----:R-:W-:Y:S04]  /*2770*/  @P4 IMAD.WIDE.U32 R26, R126, 0x60, R86 ;  /* 0x000000607e1a4825 */ /* 0x002fe800078e0056 */
        /* <DEDUP_REMOVED lines=26> */
[----:B------:R-:W-:Y:S03]  /*2920*/  @P6 LEA.HI.X R3, R97, R17, R96, 0x1, P1 ;  /* 0x0000001161036211 */ /* 0x000fe600008f0c60 */
[----:B--2---:R1:W-:Y:S04]  /*2930*/  @P0 ST.E.128 desc[UR4][R92.64], R8 ;  /* 0x000000085c000985 */ /* 0x0043e8000c101d04 */
[----:B------:R-:W2:Y:S04]  /*2940*/  @P0 LD.E.128 R4, desc[UR4][R16.64+0x80] ;  /* 0x0000800410040980 */ /* 0x000ea8000c101d00 */
[----:B--2---:R2:W-:Y:S01]  /*2950*/  @P0 ST.E.128 desc[UR4][R92.64+0x80], R4 ;  /* 0x000080045c000985 */ /* 0x0045e2000c101d04 */
[C---:B------:R-:W-:Y:S03]  /*2960*/  @P6 LEA R28, P0, R73.reuse, R92, 0x1 ;  /* 0x0000005c491c6211 */ /* 0x040fe600078008ff */
[----:B------:R-:W3:Y:S01]  /*2970*/  @P6 LD.E.128 R24, desc[UR4][R2.64] ;  /* 0x0000000402186980 */ /* 0x000ee2000c101d00 */
[----:B------:R-:W-:Y:S02]  /*2980*/  @P6 LEA.HI.X R29, R73, R93, R74, 0x1, P0 ;  /* 0x0000005d491d6211 */ /* 0x000fe400000f0c4a */
[C---:B------:R-:W-:Y:S04]  /*2990*/  @P5 LEA R30, P0, R128.reuse, R18, 0x6 ;  /* 0x00000012801e5211 */ /* 0x040fe800078030ff */
[----:B------:R-:W-:Y:S02]  /*29a0*/  @P5 LEA.HI.X R31, R128, R17, R129, 0x6, P0 ;  /* 0x00000011801f5211 */ /* 0x000fe400000f3481 */
[C---:B------:R-:W-:Y:S04]  /*29b0*/  @P5 LEA R32, P0, R136.reuse, R92, 0x6 ;  /* 0x0000005c88205211 */ /* 0x040fe800078030ff */
[----:B------:R-:W-:Y:S01]  /*29c0*/  @P5 LEA.HI.X R33, R136, R93, R137, 0x6, P0 ;  /* 0x0000005d88215211 */ /* 0x000fe200000f3489 */
        /* <DEDUP_REMOVED lines=20> */
.L_x_13220:
        /* <DEDUP_REMOVED lines=103> */
.L_x_13224:
[----:B------:R-:W-:Y:S05]  /*3180*/  BSYNC.RECONVERGENT B0 ;  /* 0x0000000000007941 */ /* 0x000fea0003800200 */
.L_x_13223:
[----:B------:R-:W-:Y:S04]  /*3190*/  BSSY.RECONVERGENT B0, `(.L_x_13225) ;  /* 0x0000060000007945 */ /* 0x000fe80003800200 */
[----:B------:R-:W-:Y:S05]  /*31a0*/  @!P6 BRA `(.L_x_13226) ;  /* 0x000000040078e947 */ /* 0x000fea0003800000 */
[----:B------:R-:W-:Y:S02]  /*31b0*/  ISETP.GE.AND P0, PT, R20, R24, PT ;  /* 0x000000181400720c */ /* 0x000fe40003f06270 */
[----:B------:R-:W-:Y:S02]  /*31c0*/  LEA R46, P1, R97, R18, 0x1 ;  /* 0x00000012612e7211 */ /* 0x000fe400078208ff */
        /* <DEDUP_REMOVED lines=92> */
.L_x_13226:
[----:B------:R-:W-:Y:S05]  /*3790*/  BSYNC.RECONVERGENT B0 ;  /* 0x0000000000007941 */ /* 0x000fea0003800200 */
.L_x_13225:
        /* <DEDUP_REMOVED lines=100> */
.L_x_13228:
[----:B------:R-:W-:Y:S05]  /*3de0*/  BSYNC.RECONVERGENT B0 ;  /* 0x0000000000007941 */ /* 0x000fea0003800200 */
.L_x_13227:
        /* <DEDUP_REMOVED lines=104> */
.L_x_13230:
[----:B------:R-:W-:Y:S05]  /*4470*/  BSYNC.RECONVERGENT B0 ;  /* 0x0000000000007941 */ /* 0x000fea0003800200 */
.L_x_13229:
[----:B------:R-:W5:Y:S02]  /*4480*/  LD.E R3, desc[UR4][R100.64+0xd0] ;  /* 0x0000d00464037980 */ /* 0x000f64000c101900 */
[----:B-----5:R-:W-:Y:S05]  /*4490*/  IMAD.U32 R3, R3, -0x20, RZ ;  /* 0xffffffe003037824 */ /* 0x020fea00078e00ff */
[C---:B------:R-:W-:Y:S02]  /*44a0*/  LEA R22, P1, R3.reuse, R22, 0x1 ;  /* 0x0000001603167211 */ /* 0x040fe400078208ff */
[C---:B------:R-:W-:Y:S02]  /*44b0*/  LEA R58, P0, R3.reuse, R58, 0x1 ;  /* 0x0000003a033a7211 */ /* 0x040fe400078008ff */
[C---:B------:R-:W-:Y:S02]  /*44c0*/  LEA.HI.X.SX32 R23, R3.reuse, R23, 0x1, P1 ;  /* 0x0000001703177211 */ /* 0x040fe400008f0eff */
[----:B------:R-:W-:Y:S01]  /*44d0*/  LEA.HI.X.SX32 R59, R3, R59, 0x1, P0 ;  /* 0x0000003b033b7211 */ /* 0x000fe200000f0eff */
[----:B------:R-:W-:Y:S05]  /*44e0*/  BRA `(.L_x_13221) ;  /* 0x0000002c001c7947 */ /* 0x000fea0003800000 */
.L_x_13222:
        /* <DEDUP_REMOVED lines=9> */
[----:B------:R-:W-:Y:S02]  /*4580*/  ISETP.GE.AND P0, PT, R20, R24, PT ;  /* 0x000000181400720c */ /* 0x000fe40003f06270 */
[----:B------:R-:W-:Y:S02]  /*4590*/  P2R R141, PR, RZ, 0x8 ;  /* 0x00000008ff8d7803 */ /* 0x000fe40000000000 */
        /* <DEDUP_REMOVED lines=40> */
[C---:B------:R-:W-:Y:S01]  /*4820*/  @!P0 LOP3.LUT R55, R66.reuse, 0xffff0000, RZ, 0xc0, !PT ;  /* 0xffff000042378812 */ /* 0x040fe200078ec0ff */
[----:B------:R-:W-:Y:S01]  /*4830*/  @!P0 IMAD.U32 R54, R66, 0x10000, RZ ;  /* 0x0001000042368824 */ /* 0x000fe200078e00ff */
[----:B------:R-:W-:Y:S02]  /*4840*/  @!P0 SHF.L.U32 R56, R67, 0x10, RZ ;  /* 0x0000001043388819 */ /* 0x000fe400000006ff */
        /* <DEDUP_REMOVED lines=20> */
[----:B------:R-:W-:Y:S01]  /*4990*/  @P3 FADD.FTZ R29, -R29, -RZ ;  /* 0x800000ff1d1d3221 */ /* 0x000fe20000010100 */
[----:B------:R-:W-:Y:S01]  /*49a0*/  @P3 FADD.FTZ R27, -R27, -RZ ;  /* 0x800000ff1b1b3221 */ /* 0x000fe20000010100 */
[----:B------:R-:W-:Y:S01]  /*49b0*/  ISETP.NE.AND P3, PT, R141, RZ, PT ;  /* 0x000000ff8d00720c */ /* 0x000fe20003f65270 */
[----:B------:R-:W-:Y:S01]  /*49c0*/  @!P0 FMUL.FTZ R4, R41, R36 ;  /* 0x0000002429048220 */ /* 0x000fe20000410000 */
[----:B------:R-:W-:Y:S01]  /*49d0*/  @!P0 FFMA.FTZ R2, R49, R50, R2 ;  /* 0x0000003231028223 */ /* 0x000fe20000010002 */
[----:B------:R-:W-:Y:S01]  /*49e0*/  @!P0 LOP3.LUT R49, R62, 0xffff0000, RZ, 0xc0, !PT ;  /* 0xffff00003e318812 */ /* 0x000fe200078ec0ff */
[----:B------:R-:W-:Y:S01]  /*49f0*/  @!P0 FMUL.FTZ R5, R38, R31 ;  /* 0x0000001f26058220 */ /* 0x000fe20000410000 */
[----:B------:R-:W-:Y:S02]  /*4a00*/  @!P0 IMAD.U32 R48, R62, 0x10000, RZ ;  /* 0x000100003e308824 */ /* 0x000fe400078e00ff */
[----:B------:R-:W-:Y:S01]  /*4a10*/  @!P0 FMUL.FTZ R6, R33, R30 ;  /* 0x0000001e21068220 */ /* 0x000fe20000410000 */
[----:B------:R-:W-:Y:S01]  /*4a20*/  @!P0 F2FP.BF16.F32.PACK_AB R132, R2, R0 ;  /* 0x000000000284823e */ /* 0x000fe200000010ff */
[----:B------:R-:W-:Y:S01]  /*4a30*/  @!P0 FFMA.FTZ R3, R52, R51, R3 ;  /* 0x0000003334038223 */ /* 0x000fe20000010003 */
[C---:B------:R-:W-:Y:S01]  /*4a40*/  @!P0 LOP3.LUT R51, R63.reuse, 0xffff0000, RZ, 0xc0, !PT ;  /* 0xffff00003f338812 */ /* 0x040fe200078ec0ff */
[----:B------:R-:W-:Y:S01]  /*4a50*/  @!P0 FMUL.FTZ R7, R32, R29 ;  /* 0x0000001d20078220 */ /* 0x000fe20000410000 */
[----:B------:R-:W-:Y:S01]  /*4a60*/  @!P0 MOV R60, R132 ;  /* 0x00000084003c8202 */ /* 0x000fe20000000f00 */
[----:B------:R-:W-:Y:S02]  /*4a70*/  @!P0 IMAD.U32 R50, R63, 0x10000, RZ ;  /* 0x000100003f328824 */ /* 0x000fe400078e00ff */
[----:B------:R-:W-:Y:S01]  /*4a80*/  @!P0 FMUL.FTZ R8, R34, R27 ;  /* 0x0000001b22088220 */ /* 0x000fe20000410000 */
[----:B------:R-:W-:Y:S01]  /*4a90*/  @!P1 SEL R27, R28, R25, P2 ;  /* 0x000000191c1b9207 */ /* 0x000fe20001000000 */
[----:B------:R-:W-:Y:S01]  /*4aa0*/  @!P0 FFMA.FTZ R4, R45, R53, R4 ;  /* 0x000000352d048223 */ /* 0x000fe20000010004 */
[----:B------:R-:W-:Y:S01]  /*4ab0*/  @!P0 FFMA.FTZ R5, R48, R54, R5 ;  /* 0x0000003630058223 */ /* 0x000fe20000010005 */
[----:B------:R-:W-:Y:S01]  /*4ac0*/  @!P0 FFMA.FTZ R6, R49, R55, R6 ;  /* 0x0000003731068223 */ /* 0x000fe20000010006 */
[----:B------:R-:W-:Y:S01]  /*4ad0*/  @!P0 FFMA.FTZ R7, R50, R56, R7 ;  /* 0x0000003832078223 */ /* 0x000fe20000010007 */
[----:B------:R-:W-:Y:S01]  /*4ae0*/  @!P0 FFMA.FTZ R8, R51, R57, R8 ;  /* 0x0000003933088223 */ /* 0x000fe20000010008 */
[----:B------:R-:W-:Y:S01]  /*4af0*/  @!P0 F2FP.BF16.F32.PACK_AB R133, R4, R3 ;  /* 0x000000030485823e */ /* 0x000fe200000010ff */
[----:B------:R-:W-:Y:S01]  /*4b00*/  @!P1 IMAD.WIDE R32, R27, 0x2, R16 ;  /* 0x000000021b209825 */ /* 0x000fe200078e0210 */
[----:B------:R-:W-:Y:S02]  /*4b10*/  @!P0 F2FP.BF16.F32.PACK_AB R134, R6, R5 ;  /* 0x000000050686823e */ /* 0x000fe400000010ff */
        /* <DEDUP_REMOVED lines=77> */
.L_x_13232:
[----:B------:R-:W-:Y:S05]  /*4ff0*/  BSYNC.RECONVERGENT B0 ;  /* 0x0000000000007941 */ /* 0x000fea0003800200 */
.L_x_13231:
        /* <DEDUP_REMOVED lines=174> */
.L_x_13234:
[----:B------:R-:W-:Y:S05]  /*5ae0*/  BSYNC.RECONVERGENT B0 ;  /* 0x0000000000007941 */ /* 0x000fea0003800200 */
.L_x_13233:
        /* <DEDUP_REMOVED lines=174> */
.L_x_13236:
[----:B------:R-:W-:Y:S05]  /*65d0*/  BSYNC.RECONVERGENT B0 ;  /* 0x0000000000007941 */ /* 0x000fea0003800200 */
.L_x_13235:
        /* <DEDUP_REMOVED lines=41> */
[----:B------:R-:W-:Y:S01]  /*6870*/  @!P0 SHF.L.U32 R35, R70, 0x10, RZ ;  /* 0x0000001046238819 */ /* 0x000fe200000006ff */
[----:B------:R-:W-:Y:S01]  /*6880*/  IMAD R69, R137, 0x60, RZ ;  /* 0x0000006089457824 */ /* 0x000fe200078e02ff */
[----:B---3--:R-:W-:Y:S01]  /*6890*/  @!P0 SHF.L.U32 R46, R52, 0x10, RZ ;  /* 0x00000010342e8819 */ /* 0x008fe200000006ff */
        /* <DEDUP_REMOVED lines=13> */
[----:B------:R-:W-:Y:S01]  /*6970*/  @!P0 FFMA.FTZ R0, R45, R46, R0 ;  /* 0x0000002e2d008223 */ /* 0x000fe20000010000 */
[----:B------:R-:W-:Y:S01]  /*6980*/  @!P0 LOP3.LUT R45, R61, 0xffff0000, RZ, 0xc0, !PT ;  /* 0xffff00003d2d8812 */ /* 0x000fe200078ec0ff */
[----:B------:R-:W-:Y:S01]  /*6990*/  @!P0 FMUL.FTZ R3, R36, R41 ;  /* 0x0000002924038220 */ /* 0x000fe20000410000 */
[----:B------:R-:W-:Y:S01]  /*69a0*/  @!P0 SHF.L.U32 R46, R62, 0x10, RZ ;  /* 0x000000103e2e8819 */ /* 0x000fe200000006ff */
[----:B------:R-:W-:Y:S01]  /*69b0*/  @!P0 IMAD.U32 R49, R53, 0x10000, RZ ;  /* 0x0001000035318824 */ /* 0x000fe200078e00ff */
[----:B------:R-:W-:Y:S01]  /*69c0*/  @!P0 LOP3.LUT R53, R54, 0xffff0000, RZ, 0xc0, !PT ;  /* 0xffff000036358812 */ /* 0x000fe200078ec0ff */
[----:B------:R-:W-:Y:S01]  /*69d0*/  @!P0 FMUL.FTZ R4, R37, R42 ;  /* 0x0000002a25048220 */ /* 0x000fe20000410000 */
[----:B------:R-:W-:Y:S01]  /*69e0*/  @P2 FADD.FTZ R33, -R33, -RZ ;  /* 0x800000ff21212221 */ /* 0x000fe20000010100 */
[----:B------:R-:W-:Y:S01]  /*69f0*/  @P2 FADD.FTZ R27, -R27, -RZ ;  /* 0x800000ff1b1b2221 */ /* 0x000fe20000010100 */
[----:B------:R-:W-:Y:S01]  /*6a00*/  @P2 FADD.FTZ R38, -R38, -RZ ;  /* 0x800000ff26262221 */ /* 0x000fe20000010100 */
[----:B------:R-:W-:Y:S01]  /*6a10*/  @!P1 ISETP.GT.AND P2, PT, R26, 0x40, PT ;  /* 0x000000401a00980c */ /* 0x000fe20003f44270 */
[----:B------:R-:W-:Y:S01]  /*6a20*/  @!P0 FMUL.FTZ R5, R32, R35 ;  /* 0x0000002320058220 */ /* 0x000fe20000410000 */
[----:B------:R-:W-:Y:S01]  /*6a30*/  @!P0 FFMA.FTZ R2, R47, R48, R2 ;  /* 0x000000302f028223 */ /* 0x000fe20000010002 */
[----:B------:R-:W-:Y:S01]  /*6a40*/  @!P0 LOP3.LUT R47, R62, 0xffff0000, RZ, 0xc0, !PT ;  /* 0xffff00003e2f8812 */ /* 0x000fe200078ec0ff */
[----:B------:R-:W-:Y:S01]  /*6a50*/  @!P0 FFMA.FTZ R3, R50, R49, R3 ;  /* 0x0000003132038223 */ /* 0x000fe20000010003 */
[----:B------:R-:W-:Y:S01]  /*6a60*/  @!P1 SEL R57, R25, RZ, !P2 ;  /* 0x000000ff19399207 */ /* 0x000fe20005000000 */
[----:B------:R-:W-:Y:S01]  /*6a70*/  @!P0 FFMA.FTZ R4, R45, R51, R4 ;  /* 0x000000332d048223 */ /* 0x000fe20000010004 */
[C---:B------:R-:W-:Y:S01]  /*6a80*/  @!P0 LOP3.LUT R45, R63.reuse, 0xffff0000, RZ, 0xc0, !PT ;  /* 0xffff00003f2d8812 */ /* 0x040fe200078ec0ff */
[----:B------:R-:W-:Y:S01]  /*6a90*/  @!P0 FFMA.FTZ R5, R46, R52, R5 ;  /* 0x000000342e058223 */ /* 0x000fe20000010005 */
[----:B------:R-:W-:Y:S01]  /*6aa0*/  @!P0 SHF.L.U32 R46, R63, 0x10, RZ ;  /* 0x000000103f2e8819 */ /* 0x000fe200000006ff */
[C---:B------:R-:W-:Y:S01]  /*6ab0*/  @!P0 IMAD.U32 R54, R55.reuse, 0x10000, RZ ;  /* 0x0001000037368824 */ /* 0x040fe200078e00ff */
[----:B------:R-:W-:Y:S01]  /*6ac0*/  @!P0 LOP3.LUT R55, R55, 0xffff0000, RZ, 0xc0, !PT ;  /* 0xffff000037378812 */ /* 0x000fe200078ec0ff */
[----:B------:R-:W-:Y:S01]  /*6ad0*/  @!P0 FMUL.FTZ R6, R29, R38 ;  /* 0x000000261d068220 */ /* 0x000fe20000410000 */
[----:B------:R-:W-:Y:S01]  /*6ae0*/  @!P1 SEL R71, R130, RZ, !P2 ;  /* 0x000000ff82479207 */ /* 0x000fe20005000000 */
[----:B------:R-:W-:Y:S01]  /*6af0*/  @!P0 FMUL.FTZ R7, R24, R33 ;  /* 0x0000002118078220 */ /* 0x000fe20000410000 */
[----:B------:R-:W-:Y:S01]  /*6b00*/  @!P1 IADD3 R131, P4, PT, R112, R57, RZ ;  /* 0x0000003970839210 */ /* 0x000fe20007f9e0ff */
[----:B------:R-:W-:Y:S01]  /*6b10*/  @!P0 FMUL.FTZ R8, R34, R27 ;  /* 0x0000001b22088220 */ /* 0x000fe20000410000 */
[----:B------:R-:W-:Y:S01]  /*6b20*/  @!P0 F2FP.BF16.F32.PACK_AB R68, R2, R0 ;  /* 0x000000000244823e */ /* 0x000fe200000010ff */
[----:B------:R-:W-:Y:S01]  /*6b30*/  @!P0 FFMA.FTZ R6, R47, R53, R6 ;  /* 0x000000352f068223 */ /* 0x000fe20000010006 */
[----:B------:R-:W-:Y:S01]  /*6b40*/  @!P1 SEL R25, R28, R25, P2 ;  /* 0x000000191c199207 */ /* 0x000fe20001000000 */
[----:B------:R-:W-:Y:S01]  /*6b50*/  @!P0 FFMA.FTZ R7, R46, R54, R7 ;  /* 0x000000362e078223 */ /* 0x000fe20000010007 */
[----:B------:R-:W-:Y:S01]  /*6b60*/  @!P0 MOV R60, R68 ;  /* 0x00000044003c8202 */ /* 0x000fe20000000f00 */
[----:B------:R-:W-:Y:S04]  /*6b70*/  IMAD.WIDE.U32 R56, R136, 0x60, R92 ;  /* 0x0000006088387825 */ /* 0x000fe800078e005c */
[----:B------:R-:W-:Y:S01]  /*6b80*/  @!P0 FFMA.FTZ R8, R45, R55, R8 ;  /* 0x000000372d088223 */ /* 0x000fe20000010008 */
[----:B------:R-:W-:Y:S01]  /*6b90*/  @!P1 IMAD.X R130, R98, 0x1, R71, P4 ;  /* 0x0000000162829824 */ /* 0x000fe200020e0647 */
[----:B------:R-:W-:Y:S01]  /*6ba0*/  @!P0 F2FP.BF16.F32.PACK_AB R71, R4, R3 ;  /* 0x000000030447823e */ /* 0x000fe200000010ff */
[----:B------:R-:W-:Y:S01]  /*6bb0*/  @!P1 IMAD.WIDE R32, R25, 0x2, R30 ;  /* 0x0000000219209825 */ /* 0x000fe200078e021e */
[----:B------:R-:W-:Y:S02]  /*6bc0*/  IADD3 R57, PT, PT, R57, R69, RZ ;  /* 0x0000004539397210 */ /* 0x000fe40007ffe0ff */
[----:B------:R-:W-:Y:S01]  /*6bd0*/  @!P0 F2FP.BF16.F32.PACK_AB R70, R8, R7 ;  /* 0x000000070846823e */ /* 0x000fe200000010ff */
[----:B------:R-:W-:Y:S01]  /*6be0*/  @!P0 IMAD.MOV.U32 R61, RZ, RZ, R71 ;  /* 0x000000ffff3d8224 */ /* 0x000fe200078e0047 */
[----:B------:R-:W-:Y:S02]  /*6bf0*/  @!P0 F2FP.BF16.F32.PACK_AB R69, R6, R5 ;  /* 0x000000050645823e */ /* 0x000fe400000010ff */
[C---:B------:R-:W-:Y:S01]  /*6c00*/  @!P1 SHF.L.U64.HI R130, R131.reuse, 0x1, R130 ;  /* 0x0000000183829819 */ /* 0x040fe20000010282 */
[----:B------:R-:W-:Y:S01]  /*6c10*/  @!P1 IMAD.SHL.U32 R131, R131, 0x2, RZ ;  /* 0x0000000283839824 */ /* 0x000fe200078e00ff */
[----:B------:R-:W-:Y:S01]  /*6c20*/  @!P0 MOV R62, R69 ;  /* 0x00000045003e8202 */ /* 0x000fe20000000f00 */
[----:B------:R-:W-:Y:S03]  /*6c30*/  @!P0 IMAD.MOV.U32 R63, RZ, RZ, R70 ;  /* 0x000000ffff3f8224 */ /* 0x000fe600078e0046 */
        /* <DEDUP_REMOVED lines=75> */
.L_x_13238:
[----:B------:R-:W-:Y:S05]  /*70f0*/  BSYNC.RECONVERGENT B0 ;  /* 0x0000000000007941 */ /* 0x000fea0003800200 */
.L_x_13237:
[----:B------:R-:W5:Y:S02]  /*7100*/  LD.E R3, desc[UR4][R100.64+0xd0] ;  /* 0x0000d00464037980 */ /* 0x000f64000c101900 */
[----:B-----5:R-:W-:Y:S05]  /*7110*/  IMAD.U32 R3, R3, -0x20, RZ ;  /* 0xffffffe003037824 */ /* 0x020fea00078e00ff */
[C---:B------:R-:W-:Y:S02]  /*7120*/  LEA R90, P1, R3.reuse, R90, 0x1 ;  /* 0x0000005a035a7211 */ /* 0x040fe400078208ff */
[C---:B------:R-:W-:Y:S02]  /*7130*/  LEA R88, P0, R3.reuse, R88, 0x1 ;  /* 0x0000005803587211 */ /* 0x040fe400078008ff */
[C---:B------:R-:W-:Y:S02]  /*7140*/  LEA.HI.X.SX32 R91, R3.reuse, R91, 0x1, P1 ;  /* 0x0000005b035b7211 */ /* 0x040fe400008f0eff */
[----:B------:R-:W-:Y:S09]  /*7150*/  LEA.HI.X.SX32 R89, R3, R89, 0x1, P0 ;  /* 0x0000005903597211 */ /* 0x000ff200000f0eff */
.L_x_13221:
[----:B------:R-:W-:Y:S05]  /*7160*/  BSYNC.RECONVERGENT B1 ;  /* 0x0000000000017941 */ /* 0x000fea0003800200 */
.L_x_13219:
        /* <DEDUP_REMOVED lines=101> */
.L_x_13240:
[----:B------:R-:W-:Y:S05]  /*77c0*/  BSYNC.RECONVERGENT B0 ;  /* 0x0000000000007941 */ /* 0x000fea0003800200 */
.L_x_13239:
[----:B------:R-:W-:Y:S05]  /*77d0*/  @P3 BRA `(.L_x_13241) ;  /* 0xffffffac00643947 */ /* 0x000fea000383ffff */
.L_x_13218:
        /* <DEDUP_REMOVED lines=20> */
[----:B------:R1:W-:Y:S02]  /*7920*/  @!P2 LDGSTS.E.BYPASS.LTC128B.128 [R149+0x2000], desc[UR4][R120.64+0x80] ;  /* 0x020000807895afae */ /* 0x0003e4000b981a04 */
[----:B------:R-:W-:Y:S02]  /*7930*/  @!P1 LEA.HI.X R5, R37, R121, R36, 0x1, P0 ;  /* 0x0000007925059211 */ /* 0x000fe400000f0c24 */
[----:B------:R-:W-:-:S03]  /*7940*/  ISETP.GE.AND P0, PT, R155, R3, PT ;  /* 0x000000039b00720c */ /* 0x000fc60003f06270 */
[----:B------:R1:W-:Y:S04]  /*7950*/  @!P1 LDGSTS.E.BYPASS.LTC128B.128 [R149+0x800], desc[UR4][R4.64] ;  /* 0x0080000004959fae */ /* 0x0003e8000b981a04 */
[----:B------:R1:W-:Y:S01]  /*7960*/  @!P1 LDGSTS.E.BYPASS.LTC128B.128 [R149+0x2800], desc[UR4][R4.64+0x80] ;  /* 0x0280008004959fae */ /* 0x0003e2000b981a04 */
[----:B------:R-:W-:-:S05]  /*7970*/  ISETP.GE.AND P1, PT, R154, R3, PT ;  /* 0x000000039a00720c */ /* 0x000fca0003f26270 */
[----:B------:R-:W-:Y:S08]  /*7980*/  @P0 BRA `(.L_x_13245) ;  /* 0x00000000001c0947 */ /* 0x000ff00003800000 */
[----:B------:R-:W-:-:S04]  /*7990*/  LEA R2, P0, R124, R120, 0x6 ;  /* 0x000000787c027211 */ /* 0x000fc800078030ff */
[----:B------:R-:W-:-:S05]  /*79a0*/  LEA.HI.X R3, R124, R121, R125, 0x6, P0 ;  /* 0x000000797c037211 */ /* 0x000fca00000f347d */
[----:B------:R-:W-:Y:S01]  /*79b0*/  @!PT LDS RZ, [RZ] ;  /* 0x00000000fffff984 */ /* 0x000fe20000000800 */
[----:B------:R-:W-:Y:S01]  /*79c0*/  @!PT LDS RZ, [RZ] ;  /* 0x00000000fffff984 */ /* 0x000fe20000000800 */
[----:B------:R-:W-:Y:S01]  /*79d0*/  @!PT LDS RZ, [RZ] ;  /* 0x00000000fffff984 */ /* 0x000fe20000000800 */
[----:B------:R2:W-:Y:S04]  /*79e0*/  LDGSTS.E.BYPASS.LTC128B.128 [R149+0x1000], desc[UR4][R2.64] ;  /* 0x0100000002957fae */ /* 0x0005e8000b981a04 */
[----:B------:R2:W-:Y:S02]  /*79f0*/  LDGSTS.E.BYPASS.LTC128B.128 [R149+0x3000], desc[UR4][R2.64+0x80] ;  /* 0x0300008002957fae */ /* 0x0005e4000b981a04 */
.L_x_13245:
[----:B------:R-:W-:Y:S05]  /*7a00*/  BSYNC.RECONVERGENT B0 ;  /* 0x0000000000007941 */ /* 0x000fea0003800200 */
.L_x_13244:
        /* <DEDUP_REMOVED lines=10> */
.L_x_13243:
        /* <DEDUP_REMOVED lines=33> */
[----:B------:R1:W5:Y:S02]  /*7cc0*/  LD.E.128 R12, desc[UR4][R38.64] ;  /* 0x00000004260c7980 */ /* 0x000364000c101d00 */
[-C--:B----45:R-:W-:Y:S01]  /*7cd0*/  IADD3 R26, P1, PT, R34, R29.reuse, RZ ;  /* 0x0000001d221a7210 */ /* 0x0b0fe20007f3e0ff */
[----:B------:R-:W-:Y:S01]  /*7ce0*/  BSSY.RECONVERGENT B0, `(.L_x_13250) ;  /* 0x000002c000007945 */ /* 0x000fe20003800200 */
[----:B------:R-:W-:-:S03]  /*7cf0*/  IADD3 R28, P0, PT, R32, R29, RZ ;  /* 0x0000001d201c7210 */ /* 0x000fc60007f1e0ff */
[----:B------:R-:W-:Y:S01]  /*7d00*/  IMAD.X R27, R35, 0x1, R5, P1 ;  /* 0x00000001231b7824 */ /* 0x000fe200008e0605 */
[----:B------:R-:W-:Y:S02]  /*7d10*/  IADD3.X R29, PT, PT, R33, R5, RZ, P0, !PT ;  /* 0x00000005211d7210 */ /* 0x000fe400007fe4ff */
[----:B------:R-:W-:Y:S07]  /*7d20*/  @P2 BRA `(.L_x_13251) ;  /* 0x00000000009c2947 */ /* 0x000fee0003800000 */
[----:B------:R-:W2:Y:S04]  /*7d30*/  LD.E.64 R4, desc[UR4][R28.64] ;  /* 0x000000041c047980 */ /* 0x000ea8000c101b00 */
[----:B------:R-:W3:Y:S01]  /*7d40*/  LD.E.64 R6, desc[UR4][R26.64] ;  /* 0x000000041a067980 */ /* 0x000ee2000c101b00 */
[C---:B------:R-:W-:Y:S01]  /*7d50*/  SHF.L.U32 R2, R13.reuse, 0x10, RZ ;  /* 0x000000100d027819 */ /* 0x040fe200000006ff */
        /* <DEDUP_REMOVED lines=36> */
.L_x_13251:
[----:B------:R-:W-:Y:S05]  /*7fa0*/  BSYNC.RECONVERGENT B0 ;  /* 0x0000000000007941 */ /* 0x000fea0003800200 */
.L_x_13250:
[----:B------:R2:W-:Y:S04]  /*7fb0*/  STS.128 [R149], R12 ;  /* 0x0000000c95007388 */ /* 0x0005e80000000c00 */
        /* <DEDUP_REMOVED lines=43> */
.L_x_13253:
[----:B------:R-:W-:Y:S05]  /*8270*/  BSYNC.RECONVERGENT B0 ;  /* 0x0000000000007941 */ /* 0x000fea0003800200 */
.L_x_13252:
[----:B-----5:R3:W-:Y:S02]  /*8280*/  STS.128 [R149+0x2000], R8 ;  /* 0x0020000895007388 */ /* 0x0207e40000000c00 */
.L_x_13249:
[----:B------:R-:W-:Y:S05]  /*8290*/  BSYNC.RECONVERGENT B1 ;  /* 0x0000000000017941 */ /* 0x000fea0003800200 */
.L_x_13248:
        /* <DEDUP_REMOVED lines=10> */
[----:B------:R-:W-:-:S04]  /*8340*/  IADD3 R5, P0, PT, R31, R18, RZ ;  /* 0x000000121f057210 */ /* 0x000fc80007f1e0ff */
[----:B------:R-:W-:Y:S01]  /*8350*/  LEA.HI.X.SX32 R0, R31, R16, 0x1, P0 ;  /* 0x000000101f007211 */ /* 0x000fe200000f0eff */
[----:B-----5:R-:W-:-:S03]  /*8360*/  IMAD.SHL.U32 R7, R5, 0x2, RZ ;  /* 0x0000000205077824 */ /* 0x020fc600078e00ff */
[----:B------:R-:W-:Y:S02]  /*8370*/  SHF.L.U64.HI R5, R5, 0x1, R0 ;  /* 0x0000000105057819 */ /* 0x000fe40000010200 */
[-C--:B------:R-:W-:Y:S02]  /*8380*/  IADD3 R6, P1, PT, R34, R7.reuse, RZ ;  /* 0x0000000722067210 */ /* 0x080fe40007f3e0ff */
[----:B------:R-:W-:-:S03]  /*8390*/  IADD3 R4, P0, PT, R32, R7, RZ ;  /* 0x0000000720047210 */ /* 0x000fc60007f1e0ff */
[----:B------:R-:W-:Y:S01]  /*83a0*/  IMAD.X R7, R35, 0x1, R5, P1 ;  /* 0x0000000123077824 */ /* 0x000fe200008e0605 */
[----:B------:R-:W-:-:S05]  /*83b0*/  IADD3.X R5, PT, PT, R33, R5, RZ, P0, !PT ;  /* 0x0000000521057210 */ /* 0x000fca00007fe4ff */
[----:B------:R-:W4:Y:S04]  /*83c0*/  LD.E.64 R6, desc[UR4][R6.64] ;  /* 0x0000000406067980 */ /* 0x000f28000c101b00 */
[----:B------:R-:W2:Y:S01]  /*83d0*/  LD.E.64 R4, desc[UR4][R4.64] ;  /* 0x0000000404047980 */ /* 0x000ea2000c101b00 */
[C---:B------:R-:W-:Y:S01]  /*83e0*/  IMAD.U32 R2, R13.reuse, 0x10000, RZ ;  /* 0x000100000d027824 */ /* 0x040fe200078e00ff */
[----:B------:R-:W-:Y:S01]  /*83f0*/  LOP3.LUT R0, R13, 0xffff0000, RZ, 0xc0, !PT ;  /* 0xffff00000d007812 */ /* 0x000fe200078ec0ff */
[----:B------:R-:W-:Y:S01]  /*8400*/  IMAD.U32 R19, R15, 0x10000, RZ ;  /* 0x000100000f137824 */ /* 0x000fe200078e00ff */
[C---:B---3--:R-:W-:Y:S02]  /*8410*/  SHF.L.U32 R8, R12.reuse, 0x10, RZ ;  /* 0x000000100c087819 */ /* 0x048fe400000006ff */
[----:B------:R-:W-:-:S02]  /*8420*/  LOP3.LUT R24, R12, 0xffff0000, RZ, 0xc0, !PT ;  /* 0xffff00000c187812 */ /* 0x000fc400078ec0ff */
[----:B------:R-:W-:Y:S02]  /*8430*/  LOP3.LUT R15, R15, 0xffff0000, RZ, 0xc0, !PT ;  /* 0xffff00000f0f7812 */ /* 0x000fe400078ec0ff */
[C---:B------:R-:W-:Y:S02]  /*8440*/  SHF.L.U32 R22, R14.reuse, 0x10, RZ ;  /* 0x000000100e167819 */ /* 0x040fe400000006ff */
[----:B------:R-:W-:Y:S02]  /*8450*/  LOP3.LUT R25, R14, 0xffff0000, RZ, 0xc0, !PT ;  /* 0xffff00000e197812 */ /* 0x000fe400078ec0ff */
[----:B----4-:R-:W-:Y:S02]  /*8460*/  LOP3.LUT R13, R6, 0xffff0000, RZ, 0xc0, !PT ;  /* 0xffff0000060d7812 */ /* 0x010fe400078ec0ff */
[----:B--2---:R-:W-:Y:S02]  /*8470*/  LOP3.LUT R11, R4, 0xffff0000, RZ, 0xc0, !PT ;  /* 0xffff0000040b7812 */ /* 0x004fe400078ec0ff */
[----:B------:R-:W-:-:S03]  /*8480*/  LOP3.LUT R10, R5, 0xffff0000, RZ, 0xc0, !PT ;  /* 0xffff0000050a7812 */ /* 0x000fc600078ec0ff */
[C---:B------:R-:W-:Y:S01]  /*8490*/  FMUL.FTZ R9, R0.reuse, R11 ;  /* 0x0000000b00097220 */ /* 0x040fe20000410000 */
[-C--:B------:R-:W-:Y:S01]  /*84a0*/  FMUL.FTZ R0, R0, R13.reuse ;  /* 0x0000000d00007220 */ /* 0x080fe20000410000 */
[----:B------:R-:W-:Y:S01]  /*84b0*/  LOP3.LUT R12, R7, 0xffff0000, RZ, 0xc0, !PT ;  /* 0xffff0000070c7812 */ /* 0x000fe200078ec0ff */
[C---:B------:R-:W-:Y:S01]  /*84c0*/  FMUL.FTZ R14, R15.reuse, R10 ;  /* 0x0000000a0f0e7220 */ /* 0x040fe20000410000 */
[C---:B------:R-:W-:Y:S01]  /*84d0*/  FFMA.FTZ R9, R2.reuse, R13, -R9 ;  /* 0x0000000d02097223 */ /* 0x040fe20000010809 */
[----:B------:R-:W-:Y:S01]  /*84e0*/  FFMA.FTZ R0, R2, R11, R0 ;  /* 0x0000000b02007223 */ /* 0x000fe20000010000 */
        /* <DEDUP_REMOVED lines=20> */
.L_x_13257:
[----:B------:R-:W-:Y:S05]  /*8630*/  BSYNC.RECONVERGENT B0 ;  /* 0x0000000000007941 */ /* 0x000fea0003800200 */
.L_x_13256:
        /* <DEDUP_REMOVED lines=17> */
[----:B----4-:R-:W-:Y:S01]  /*8750*/  IMAD.U32 R14, R10, 0x10000, RZ ;  /* 0x000100000a0e7824 */ /* 0x010fe200078e00ff */
[----:B------:R-:W-:Y:S01]  /*8760*/  SHF.L.U32 R2, R9, 0x10, RZ ;  /* 0x0000001009027819 */ /* 0x000fe200000006ff */
        /* <DEDUP_REMOVED lines=33> */
.L_x_13259:
[----:B------:R-:W-:Y:S05]  /*8980*/  BSYNC.RECONVERGENT B0 ;  /* 0x0000000000007941 */ /* 0x000fea0003800200 */
.L_x_13258:
[----:B-----5:R3:W-:Y:S02]  /*8990*/  STS.128 [R149+0x2800], R8 ;  /* 0x0028000895007388 */ /* 0x0207e40000000c00 */
.L_x_13255:
[----:B------:R-:W-:Y:S05]  /*89a0*/  BSYNC.RECONVERGENT B1 ;  /* 0x0000000000017941 */ /* 0x000fea0003800200 */
.L_x_13254:
[----:B------:R-:W-:Y:S01]  /*89b0*/  IADD3 R155, PT, PT, R122, 0x20, RZ ;  /* 0x000000207a9b7810 */ /* 0x000fe20007ffe0ff */
[----:B------:R-:W-:Y:S03]  /*89c0*/  BSSY.RECONVERGENT B1, `(.L_x_13260) ;  /* 0x0000070000017945 */ /* 0x000fe60003800200 */
[----:B------:R-:W-:-:S13]  /*89d0*/  ISETP.GE.AND P0, PT, R155, R17, PT ;  /* 0x000000119b00720c */ /* 0x000fda0003f06270 */
[----:B------:R-:W-:Y:S05]  /*89e0*/  @P0 BRA `(.L_x_13261) ;  /* 0x0000000400b40947 */ /* 0x000fea0003800000 */
[----:B------:R-:W-:Y:S01]  /*89f0*/  LEA R28, P1, R124, R120, 0x6 ;  /* 0x000000787c1c7211 */ /* 0x000fe200078230ff */
[----:B------:R-:W-:Y:S01]  /*8a00*/  IMAD.SHL.U32 R19, R3, 0x20, RZ ;  /* 0x0000002003137824 */ /* 0x000fe200078e00ff */
[----:B------:R-:W-:Y:S02]  /*8a10*/  ISETP.GE.AND P0, PT, R20, R23, PT ;  /* 0x000000171400720c */ /* 0x000fe40003f06270 */
[----:B------:R-:W-:-:S05]  /*8a20*/  LEA.HI.X R29, R124, R121, R125, 0x6, P1 ;  /* 0x000000797c1d7211 */ /* 0x000fca00008f347d */
[----:B--2-4-:R2:W5:Y:S01]  /*8a30*/  LD.E.128 R12, desc[UR4][R28.64] ;  /* 0x000000041c0c7980 */ /* 0x014562000c101d00 */
        /* <DEDUP_REMOVED lines=25> */
[----:B------:R-:W-:Y:S02]  /*8bd0*/  LOP3.LUT R12, R7, 0xffff0000, RZ, 0xc0, !PT ;  /* 0xffff0000070c7812 */ /* 0x000fe400078ec0ff */
[C---:B------:R-:W-:Y:S01]  /*8be0*/  FFMA.FTZ R9, R2.reuse, R13, -R9 ;  /* 0x0000000d02097223 */ /* 0x040fe20000010809 */
[----:B------:R-:W-:Y:S01]  /*8bf0*/  FFMA.FTZ R0, R2, R11, R0 ;  /* 0x0000000b02007223 */ /* 0x000fe20000010000 */
[----:B------:R-:W-:Y:S01]  /*8c00*/  IMAD.U32 R11, R4, 0x10000, RZ ;  /* 0x00010000040b7824 */ /* 0x000fe200078e00ff */
[----:B------:R-:W-:Y:S01]  /*8c10*/  SHF.L.U32 R13, R6, 0x10, RZ ;  /* 0x00000010060d7819 */ /* 0x000fe200000006ff */
[----:B------:R-:W-:Y:S01]  /*8c20*/  FMUL.FTZ R14, R15, R10 ;  /* 0x0000000a0f0e7220 */ /* 0x000fe20000410000 */
[----:B------:R-:W-:Y:S01]  /*8c30*/  IMAD.U32 R5, R5, 0x10000, RZ ;  /* 0x0001000005057824 */ /* 0x000fe200078e00ff */
[----:B------:R-:W-:Y:S01]  /*8c40*/  SHF.L.U32 R7, R7, 0x10, RZ ;  /* 0x0000001007077819 */ /* 0x000fe200000006ff */
[-C--:B------:R-:W-:Y:S01]  /*8c50*/  FMUL.FTZ R2, R15, R12.reuse ;  /* 0x0000000c0f027220 */ /* 0x080fe20000410000 */
[C---:B------:R-:W-:Y:S01]  /*8c60*/  FMUL.FTZ R15, R24.reuse, R11 ;  /* 0x0000000b180f7220 */ /* 0x040fe20000410000 */
[C---:B------:R-:W-:Y:S01]  /*8c70*/  FFMA.FTZ R14, R25.reuse, R12, -R14 ;  /* 0x0000000c190e7223 */ /* 0x040fe2000001080e */
[----:B------:R-:W-:Y:S01]  /*8c80*/  FMUL.FTZ R24, R24, R13 ;  /* 0x0000000d18187220 */ /* 0x000fe20000410000 */
[C---:B------:R-:W-:Y:S01]  /*8c90*/  FMUL.FTZ R27, R26.reuse, R5 ;  /* 0x000000051a1b7220 */ /* 0x040fe20000410000 */
[----:B------:R-:W-:Y:S01]  /*8ca0*/  FFMA.FTZ R25, R25, R10, R2 ;  /* 0x0000000a19197223 */ /* 0x000fe20000010002 */
        /* <DEDUP_REMOVED lines=10> */
.L_x_13263:
[----:B------:R-:W-:Y:S05]  /*8d50*/  BSYNC.RECONVERGENT B0 ;  /* 0x0000000000007941 */ /* 0x000fea0003800200 */
.L_x_13262:
        /* <DEDUP_REMOVED lines=52> */
.L_x_13265:
[----:B------:R-:W-:Y:S05]  /*90a0*/  BSYNC.RECONVERGENT B0 ;  /* 0x0000000000007941 */ /* 0x000fea0003800200 */
.L_x_13264:
[----:B-----5:R3:W-:Y:S02]  /*90b0*/  STS.128 [R149+0x3000], R8 ;  /* 0x0030000895007388 */ /* 0x0207e40000000c00 */
.L_x_13261:
[----:B------:R-:W-:Y:S05]  /*90c0*/  BSYNC.RECONVERGENT B1 ;  /* 0x0000000000017941 */ /* 0x000fea0003800200 */
.L_x_13260:
[----:B------:R-:W-:-:S04]  /*90d0*/  IADD3 R154, PT, PT, R122, 0x30, RZ ;  /* 0x000000307a9a7810 */ /* 0x000fc80007ffe0ff */
[----:B------:R-:W-:-:S13]  /*90e0*/  ISETP.GE.AND P0, PT, R154, R17, PT ;  /* 0x000000119a00720c */ /* 0x000fda0003f06270 */
[----:B------:R-:W-:Y:S05]  /*90f0*/  @P0 BRA `(.L_x_13246) ;  /* 0x0000003000c00947 */ /* 0x000fea0003800000 */
[----:B--2-4-:R-:W-:Y:S01]  /*9100*/  IMAD R26, R125, 0x60, RZ ;  /* 0x000000607d1a7824 */ /* 0x014fe200078e02ff */
[----:B------:R-:W-:Y:S01]  /*9110*/  ISETP.GE.AND P0, PT, R20, R23, PT ;  /* 0x000000171400720c */ /* 0x000fe20003f06270 */
[----:B------:R-:W-:-:S04]  /*9120*/  IMAD.WIDE.U32 R124, R124, 0x60, R120 ;  /* 0x000000607c7c7825 */ /* 0x000fc800078e0078 */
[----:B-----5:R-:W-:Y:S01]  /*9130*/  IMAD R7, R3, 0x30, RZ ;  /* 0x0000003003077824 */ /* 0x020fe200078e02ff */
[----:B------:R-:W-:Y:S02]  /*9140*/  IADD3 R27, PT, PT, R125, R26, RZ ;  /* 0x0000001a7d1b7210 */ /* 0x000fe40007ffe0ff */
[----:B------:R-:W-:-:S05]  /*9150*/  MOV R26, R124 ;  /* 0x0000007c001a7202 */ /* 0x000fca0000000f00 */
[----:B------:R2:W5:Y:S01]  /*9160*/  LD.E.128 R12, desc[UR4][R26.64] ;  /* 0x000000041a0c7980 */ /* 0x000562000c101d00 */
        /* <DEDUP_REMOVED lines=12> */
[C---:B-----5:R-:W-:Y:S01]  /*9230*/  IMAD.U32 R6, R13.reuse, 0x10000, RZ ;  /* 0x000100000d067824 */ /* 0x060fe200078e00ff */
        /* <DEDUP_REMOVED lines=36> */
.L_x_13267:
[----:B------:R-:W-:Y:S05]  /*9480*/  BSYNC.RECONVERGENT B0 ;  /* 0x0000000000007941 */ /* 0x000fea0003800200 */
.L_x_13266:
        /* <DEDUP_REMOVED lines=19> */
[----:B----4-:R-:W-:Y:S01]  /*95c0*/  SHF.L.U32 R14, R9, 0x10, RZ ;  /* 0x00000010090e7819 */ /* 0x010fe200000006ff */
        /* <DEDUP_REMOVED lines=35> */
.L_x_13269:
[----:B------:R-:W-:Y:S05]  /*9800*/  BSYNC.RECONVERGENT B0 ;  /* 0x0000000000007941 */ /* 0x000fea0003800200 */
.L_x_13268:
[----:B-----5:R3:W-:Y:S01]  /*9810*/  STS.128 [R149+0x3800], R8 ;  /* 0x0038000895007388 */ /* 0x0207e20000000c00 */
[----:B------:R-:W-:Y:S05]  /*9820*/  BRA `(.L_x_13246) ;  /* 0x0000002800f47947 */ /* 0x000fea0003800000 */
.L_x_13247:
        /* <DEDUP_REMOVED lines=41> */
[----:B---3--:R-:W-:Y:S01]  /*9ac0*/  IMAD.U32 R43, R13, 0x10000, RZ ;  /* 0x000100000d2b7824 */ /* 0x008fe200078e00ff */
        /* <DEDUP_REMOVED lines=22> */
[C---:B----4-:R-:W-:Y:S01]  /*9c30*/  SHF.L.U32 R6, R8.reuse, 0x10, RZ ;  /* 0x0000001008067819 */ /* 0x050fe200000006ff */
        /* <DEDUP_REMOVED lines=24> */
.L_x_13273:
[----:B------:R-:W-:Y:S05]  /*9dc0*/  BSYNC.RECONVERGENT B0 ;  /* 0x0000000000007941 */ /* 0x000fea0003800200 */
.L_x_13272:
        /* <DEDUP_REMOVED lines=83> */
.L_x_13275:
[----:B------:R-:W-:Y:S05]  /*a300*/  BSYNC.RECONVERGENT B0 ;  /* 0x0000000000007941 */ /* 0x000fea0003800200 */
.L_x_13274:
[----:B-----5:R3:W-:Y:S02]  /*a310*/  STS.128 [R149+0x2000], R16 ;  /* 0x0020001095007388 */ /* 0x0207e40000000c00 */
.L_x_13271:
[----:B------:R-:W-:Y:S05]  /*a320*/  BSYNC.RECONVERGENT B1 ;  /* 0x0000000000017941 */ /* 0x000fea0003800200 */
.L_x_13270:
[----:B------:R-:W-:Y:S01]  /*a330*/  IADD3 R156, PT, PT, R122, 0x10, RZ ;  /* 0x000000107a9c7810 */ /* 0x000fe20007ffe0ff */
[----:B------:R-:W-:Y:S03]  /*a340*/  BSSY.RECONVERGENT B1, `(.L_x_13276) ;  /* 0x00000ac000017945 */ /* 0x000fe60003800200 */
[----:B------:R-:W-:-:S13]  /*a350*/  ISETP.GE.AND P0, PT, R156, R29, PT ;  /* 0x0000001d9c00720c */ /* 0x000fda0003f06270 */
[----:B------:R-:W-:Y:S05]  /*a360*/  @P0 BRA `(.L_x_13277) ;  /* 0x0000000800a40947 */ /* 0x000fea0003800000 */
[C---:B------:R-:W-:Y:S02]  /*a370*/  LEA R46, P1, R37.reuse, R120, 0x1 ;  /* 0x00000078252e7211 */ /* 0x040fe400078208ff */
[----:B------:R-:W-:Y:S02]  /*a380*/  ISETP.GE.AND P0, PT, R20, R23, PT ;  /* 0x000000171400720c */ /* 0x000fe40003f06270 */
[----:B------:R-:W-:-:S05]  /*a390*/  LEA.HI.X R47, R37, R121, R36, 0x1, P1 ;  /* 0x00000079252f7211 */ /* 0x000fca00008f0c24 */
[----:B--2-4-:R2:W5:Y:S01]  /*a3a0*/  LD.E.128 R24, desc[UR4][R46.64] ;  /* 0x000000042e187980 */ /* 0x014562000c101d00 */
        /* <DEDUP_REMOVED lines=79> */
.L_x_13279:
[----:B------:R-:W-:Y:S05]  /*a8a0*/  BSYNC.RECONVERGENT B0 ;  /* 0x0000000000007941 */ /* 0x000fea0003800200 */
.L_x_13278:
        /* <DEDUP_REMOVED lines=21> */
[----:B------:R-:W2:Y:S04]  /*aa00*/  LD.E.128 R12, desc[UR4][R12.64+0x80] ;  /* 0x000080040c0c7980 */ /* 0x000ea8000c101d00 */
[----:B------:R-:W2:Y:S01]  /*aa10*/  LD.E.128 R8, desc[UR4][R8.64+0x80] ;  /* 0x0000800408087980 */ /* 0x000ea2000c101d00 */
[C---:B----45:R-:W-:Y:S01]  /*aa20*/  IMAD.U32 R25, R16.reuse, 0x10000, RZ ;  /* 0x0001000010197824 */ /* 0x070fe200078e00ff */
        /* <DEDUP_REMOVED lines=59> */
.L_x_13281:
[----:B------:R-:W-:Y:S05]  /*ade0*/  BSYNC.RECONVERGENT B0 ;  /* 0x0000000000007941 */ /* 0x000fea0003800200 */
.L_x_13280:
[----:B-----5:R3:W-:Y:S02]  /*adf0*/  STS.128 [R149+0x2800], R16 ;  /* 0x0028001095007388 */ /* 0x0207e40000000c00 */
.L_x_13277:
[----:B------:R-:W-:Y:S05]  /*ae00*/  BSYNC.RECONVERGENT B1 ;  /* 0x0000000000017941 */ /* 0x000fea0003800200 */
.L_x_13276:
        /* <DEDUP_REMOVED lines=8> */
[----:B------:R2:W5:Y:S01]  /*ae90*/  LD.E.128 R24, desc[UR4][R46.64] ;  /* 0x000000042e187980 */ /* 0x000562000c101d00 */
        /* <DEDUP_REMOVED lines=79> */
.L_x_13285:
[----:B------:R-:W-:Y:S05]  /*b390*/  BSYNC.RECONVERGENT B0 ;  /* 0x0000000000007941 */ /* 0x000fea0003800200 */
.L_x_13284:
        /* <DEDUP_REMOVED lines=83> */
.L_x_13287:
[----:B------:R-:W-:Y:S05]  /*b8d0*/  BSYNC.RECONVERGENT B0 ;  /* 0x0000000000007941 */ /* 0x000fea0003800200 */
.L_x_13286:
[----:B-----5:R3:W-:Y:S02]  /*b8e0*/  STS.128 [R149+0x3000], R16 ;  /* 0x0030001095007388 */ /* 0x0207e40000000c00 */
.L_x_13283:
[----:B------:R-:W-:Y:S05]  /*b8f0*/  BSYNC.RECONVERGENT B1 ;  /* 0x0000000000017941 */ /* 0x000fea0003800200 */
.L_x_13282:
        /* <DEDUP_REMOVED lines=25> */
[----:B------:R-:W3:Y:S01]  /*ba90*/  LD.E.128 R4, desc[UR4][R4.64] ;  /* 0x0000000404047980 */ /* 0x000ee2000c101d00 */
[----:B------:R-:W-:-:S03]  /*baa0*/  IADD3.X R9, PT, PT, R35, R9, RZ, P1, !PT ;  /* 0x0000000923097210 */ /* 0x000fc60000ffe4ff */
[----:B------:R-:W4:Y:S04]  /*bab0*/  LD.E.128 R12, desc[UR4][R12.64] ;  /* 0x000000040c0c7980 */ /* 0x000f28000c101d00 */
[----:B------:R-:W2:Y:S01]  /*bac0*/  LD.E.128 R8, desc[UR4][R8.64] ;  /* 0x0000000408087980 */ /* 0x000ea2000c101d00 */
[C---:B------:R-:W-:Y:S01]  /*bad0*/  IMAD.U32 R26, R16.reuse, 0x10000, RZ ;  /* 0x00010000101a7824 */ /* 0x040fe200078e00ff */
        /* <DEDUP_REMOVED lines=59> */
.L_x_13289:
[----:B------:R-:W-:Y:S05]  /*be90*/  BSYNC.RECONVERGENT B0 ;  /* 0x0000000000007941 */ /* 0x000fea0003800200 */
.L_x_13288:
        /* <DEDUP_REMOVED lines=15> */
[----:B---3--:R-:W-:Y:S02]  /*bf90*/  SHF.L.U64.HI R17, R8, 0x1, R9 ;  /* 0x0000000108117819 */ /* 0x008fe40000010209 */
[----:B------:R-:W-:-:S03]  /*bfa0*/  IADD3 R12, P1, PT, R32, R3, RZ ;  /* 0x00000003200c7210 */ /* 0x000fc60007f3e0ff */
[----:B------:R-:W3:Y:S02]  /*bfb0*/  LD.E.128 R8, desc[UR4][R10.64+0x80] ;  /* 0x000080040a087980 */ /* 0x000ee4000c101d00 */
[----:B------:R-:W-:Y:S01]  /*bfc0*/  IMAD.X R13, R33, 0x1, R17, P1 ;  /* 0x00000001210d7824 */ /* 0x000fe200008e0611 */
[----:B------:R-:W-:-:S05]  /*bfd0*/  IADD3 R16, P1, PT, R34, R3, RZ ;  /* 0x0000000322107210 */ /* 0x000fca0007f3e0ff */
[----:B------:R-:W4:Y:S01]  /*bfe0*/  LD.E.128 R12, desc[UR4][R12.64+0x80] ;  /* 0x000080040c0c7980 */ /* 0x000f22000c101d00 */
[----:B------:R-:W-:-:S06]  /*bff0*/  IADD3.X R17, PT, PT, R35, R17, RZ, P1, !PT ;  /* 0x0000001123117210 */ /* 0x000fcc0000ffe4ff */
[----:B------:R-:W2:Y:S01]  /*c000*/  LD.E.128 R16, desc[UR4][R16.64+0x80] ;  /* 0x0000800410107980 */ /* 0x000ea2000c101d00 */
        /* <DEDUP_REMOVED lines=8> */
[C---:B---3--:R-:W-:Y:S01]  /*c090*/  IMAD.U32 R6, R9.reuse, 0x10000, RZ ;  /* 0x0001000009067824 */ /* 0x048fe200078e00ff */
        /* <DEDUP_REMOVED lines=52> */
.L_x_13291:
[----:B------:R-:W-:Y:S05]  /*c3e0*/  BSYNC.RECONVERGENT B0 ;  /* 0x0000000000007941 */ /* 0x000fea0003800200 */
.L_x_13290:
[----:B-----5:R4:W-:Y:S02]  /*c3f0*/  STS.128 [R149+0x3800], R4 ;  /* 0x0038000495007388 */ /* 0x0209e40000000c00 */
.L_x_13246:
[----:B------:R-:W-:Y:S05]  /*c400*/  BSYNC.RECONVERGENT B2 ;  /* 0x0000000000027941 */ /* 0x000fea0003800200 */
.L_x_13242:
[----:B--2---:R-:W-:Y:S01]  /*c410*/  IMAD.IADD R3, R76, 0x1, -R104 ;  /* 0x000000014c037824 */ /* 0x004fe200078e0a68 */
[C---:B------:R-:W-:Y:S01]  /*c420*/  LOP3.LUT R2, R80.reuse, 0x8, R145, 0x78, !PT ;  /* 0x0000000850027812 */ /* 0x040fe200078e7891 */
[----:B------:R-:W2:Y:S01]  /*c430*/  S2UR UR6, SR_CgaCtaId ;  /* 0x00000000000679c3 */ /* 0x000ea20000008800 */
[----:B------:R-:W-:Y:S01]  /*c440*/  IMAD.SHL.U32 R134, R145, 0x40, RZ ;  /* 0x0000004091867824 */ /* 0x000fe200078e00ff */
[----:B------:R-:W-:Y:S02]  /*c450*/  LOP3.LUT R80, R80, 0x8, R79, 0xf8, !PT ;  /* 0x0000000850507812 */ /* 0x000fe400078ef84f */
[-C--:B------:R-:W-:Y:S02]  /*c460*/  ISETP.GE.AND P4, PT, R156, R3.reuse, PT ;  /* 0x000000039c00720c */ /* 0x080fe40003f86270 */
[-C--:B------:R-:W-:Y:S02]  /*c470*/  ISETP.GE.AND P2, PT, R154, R3.reuse, PT ;  /* 0x000000039a00720c */ /* 0x080fe40003f46270 */
[----:B------:R-:W-:-:S02]  /*c480*/  ISETP.GE.AND P3, PT, R155, R3, PT ;  /* 0x000000039b00720c */ /* 0x000fc40003f66270 */
[----:B------:R-:W-:Y:S02]  /*c490*/  ISETP.GE.AND P5, PT, R122, R3, PT ;  /* 0x000000037a00720c */ /* 0x000fe40003fa6270 */
[----:B------:R-:W-:-:S05]  /*c4a0*/  LOP3.LUT R134, R134, 0x400, RZ, 0xc0, !PT ;  /* 0x0000040086867812 */ /* 0x000fca00078ec0ff */
[-C--:B---3--:R-:W-:Y:S02]  /*c4b0*/  @!P4 LEA R8, P1, R73, R140.reuse, 0x1 ;  /* 0x0000008c4908c211 */ /* 0x088fe400078208ff */
[----:B------:R-:W-:Y:S02]  /*c4c0*/  @!P2 IMAD.MOV.U32 R141, RZ, RZ, R139 ;  /* 0x000000ffff8da224 */ /* 0x000fe400078e008b */
[C---:B----4-:R-:W-:Y:S01]  /*c4d0*/  @!P3 LEA R6, P0, R136.reuse, R140, 0x6 ;  /* 0x0000008c8806b211 */ /* 0x050fe200078030ff */
[----:B------:R-:W-:Y:S01]  /*c4e0*/  @!P2 IMAD R0, R137, 0x60, RZ ;  /* 0x000000608900a824 */ /* 0x000fe200078e02ff */
[-C--:B------:R-:W-:Y:S01]  /*c4f0*/  @!P4 LEA.HI.X R9, R73, R139.reuse, R74, 0x1, P1 ;  /* 0x0000008b4909c211 */ /* 0x080fe200008f0c4a */
[--C-:B-1----:R-:W-:Y:S01]  /*c500*/  @!P5 IMAD.MOV.U32 R4, RZ, RZ, R140.reuse ;  /* 0x000000ffff04d224 */ /* 0x102fe200078e008c */
[----:B-----5:R-:W-:Y:S01]  /*c510*/  @!P3 LEA.HI.X R7, R136, R139, R137, 0x6, P0 ;  /* 0x0000008b8807b211 */ /* 0x020fe200000f3489 */
[----:B------:R-:W-:Y:S01]  /*c520*/  @!P5 IMAD.MOV.U32 R5, RZ, RZ, R139 ;  /* 0x000000ffff05d224 */ /* 0x000fe200078e008b */
[-C--:B------:R-:W-:Y:S01]  /*c530*/  ISETP.GE.AND P1, PT, R154, R3.reuse, PT ;  /* 0x000000039a00720c */ /* 0x080fe20003f26270 */
[----:B------:R-:W-:Y:S01]  /*c540*/  @!P2 IMAD.WIDE.U32 R10, R136, 0x60, R140 ;  /* 0x00000060880aa825 */ /* 0x000fe200078e008c */
[----:B------:R-:W-:-:S02]  /*c550*/  ISETP.GE.AND P0, PT, R155, R3, PT ;  /* 0x000000039b00720c */ /* 0x000fc40003f06270 */
[----:B------:R-:W-:Y:S01]  /*c560*/  @!PT LDS RZ, [RZ] ;  /* 0x00000000fffff984 */ /* 0x000fe20000000800 */
[----:B------:R-:W-:Y:S01]  /*c570*/  @!PT LDS RZ, [RZ] ;  /* 0x00000000fffff984 */ /* 0x000fe20000000800 */
[----:B------:R-:W-:Y:S01]  /*c580*/  @!PT LDS RZ, [RZ] ;  /* 0x00000000fffff984 */ /* 0x000fe20000000800 */
[----:B------:R-:W-:Y:S01]  /*c590*/  @!P5 LDGSTS.E.BYPASS.LTC128B.128 [R149+0x4000], desc[UR4][R4.64] ;  /* 0x040000000495dfae */ /* 0x000fe2000b981a04 */
[----:B------:R-:W-:-:S03]  /*c5a0*/  @!P2 IMAD.IADD R11, R0, 0x1, R11 ;  /* 0x00000001000ba824 */ /* 0x000fc600078e020b */
[----:B------:R1:W-:Y:S04]  /*c5b0*/  @!P5 LDGSTS.E.BYPASS.LTC128B.128 [R149+0x6000], desc[UR4][R4.64+0x80] ;  /* 0x060000800495dfae */ /* 0x0003e8000b981a04 */
[----:B------:R-:W-:Y:S01]  /*c5c0*/  @!P4 LDGSTS.E.BYPASS.LTC128B.128 [R149+0x4800], desc[UR4][R8.64] ;  /* 0x048000000895cfae */ /* 0x000fe2000b981a04 */
[----:B------:R-:W-:-:S03]  /*c5d0*/  @!P1 IMAD R0, R103, 0x60, RZ ;  /* 0x0000006067009824 */ /* 0x000fc600078e02ff */
[----:B------:R3:W-:Y:S01]  /*c5e0*/  @!P4 LDGSTS.E.BYPASS.LTC128B.128 [R149+0x6800], desc[UR4][R8.64+0x80] ;  /* 0x068000800895cfae */ /* 0x0007e2000b981a04 */
[----:B------:R-:W-:Y:S02]  /*c5f0*/  ISETP.GE.AND P4, PT, R156, R3, PT ;  /* 0x000000039c00720c */ /* 0x000fe40003f86270 */
[----:B------:R-:W-:Y:S01]  /*c600*/  LOP3.LUT R3, R2, 0x38, R77, 0x78, !PT ;  /* 0x0000003802037812 */ /* 0x000fe200078e784d */
[----:B------:R-:W-:Y:S04]  /*c610*/  @!P3 LDGSTS.E.BYPASS.LTC128B.128 [R149+0x5000], desc[UR4][R6.64] ;  /* 0x050000000695bfae */ /* 0x000fe8000b981a04 */
[----:B------:R-:W-:Y:S01]  /*c620*/  @!P3 LDGSTS.E.BYPASS.LTC128B.128 [R149+0x7000], desc[UR4][R6.64+0x80] ;  /* 0x070000800695bfae */ /* 0x000fe2000b981a04 */
[----:B------:R-:W-:Y:S02]  /*c630*/  IMAD R134, R3, 0x2, R134 ;  /* 0x0000000203867824 */ /* 0x000fe400078e0286 */
[----:B------:R-:W-:Y:S01]  /*c640*/  IMAD.SHL.U32 R3, R145, 0x20, RZ ;  /* 0x0000002091037824 */ /* 0x000fe200078e00ff */
[----:B------:R-:W-:Y:S04]  /*c650*/  @!P2 LDGSTS.E.BYPASS.LTC128B.128 [R149+0x5800], desc[UR4][R10.64] ;  /* 0x058000000a95afae */ /* 0x000fe8000b981a04 */
[----:B------:R-:W-:Y:S01]  /*c660*/  @!P2 LDGSTS.E.BYPASS.LTC128B.128 [R149+0x7800], desc[UR4][R10.64+0x80] ;  /* 0x078000800a95afae */ /* 0x000fe2000b981a04 */
[----:B-1----:R-:W-:-:S03]  /*c670*/  @!P1 IMAD.WIDE.U32 R4, R102, 0x60, R142 ;  /* 0x0000006066049825 */ /* 0x002fc600078e008e */
[----:B------:R-:W0:Y:S01]  /*c680*/  LDGDEPBAR ;  /* 0x00000000000079af */ /* 0x000e220000000000 */
[----:B------:R-:W-:-:S03]  /*c690*/  @!P1 IMAD.IADD R13, R0, 0x1, R5 ;  /* 0x00000001000d9824 */ /* 0x000fc600078e0205 */
[----:B------:R-:W4:Y:S01]  /*c6a0*/  LD.E R2, desc[UR4][R100.64+0x188] ;  /* 0x0001880464027980 */ /* 0x000f22000c101900 */
[----:B------:R-:W-:Y:S01]  /*c6b0*/  LOP3.LUT R5, R80, 0x38, R77, 0x78, !PT ;  /* 0x0000003850057812 */ /* 0x000fe200078e784d */
[----:B------:R-:W-:Y:S01]  /*c6c0*/  UMOV UR7, 0x400 ;  /* 0x0000040000077882 */ /* 0x000fe20000000000 */
[CC--:B---3--:R-:W-:Y:S01]  /*c6d0*/  @!P4 LEA R8, P2, R75.reuse, R142.reuse, 0x1 ;  /* 0x0000008e4b08c211 */ /* 0x0c8fe200078408ff */
[----:B------:R-:W-:Y:S01]  /*c6e0*/  @!P1 IMAD.MOV.U32 R12, RZ, RZ, R4 ;  /* 0x000000ffff0c9224 */ /* 0x000fe200078e0004 */
[----:B------:R-:W3:Y:S02]  /*c6f0*/  LD.E R6, desc[UR4][R100.64+0x184] ;  /* 0x0001840464067980 */ /* 0x000ee4000c101900 */
[----:B------:R-:W-:Y:S02]  /*c700*/  @!P4 LEA.HI.X R9, R75, R143, R78, 0x1, P2 ;  /* 0x0000008f4b09c211 */ /* 0x000fe400010f0c4e */
[----:B------:R-:W-:Y:S02]  /*c710*/  LOP3.LUT R0, R72, 0x7c00, R3, 0xf8, !PT ;  /* 0x00007c0048007812 */ /* 0x000fe400078ef803 */
[----:B------:R-:W-:Y:S01]  /*c720*/  @!P0 LEA R14, P2, R102, R142, 0x6 ;  /* 0x0000008e660e8211 */ /* 0x000fe200078430ff */
[----:B------:R-:W-:-:S04]  /*c730*/  DEPBAR.LE SB0, 0x0 ;  /* 0x000080000000791a */ /* 0x000fc80000000000 */
[----:B------:R-:W-:Y:S01]  /*c740*/  BAR.SYNC.DEFER_BLOCKING 0x0 ;  /* 0x0000000000007b1d */ /* 0x000fe20000010000 */
[----:B--2---:R-:W-:Y:S01]  /*c750*/  ULEA UR6, UR6, UR7, 0x18 ;  /* 0x0000000706067291 */ /* 0x004fe2000f8ec0ff */
[----:B------:R-:W-:Y:S01]  /*c760*/  @!P0 LEA.HI.X R15, R102, R143, R103, 0x6, P2 ;  /* 0x0000008f660f8211 */ /* 0x000fe200010f3467 */
        /* <DEDUP_REMOVED lines=31> */
[----:B------:R-:W2:Y:S04]  /*c960*/  LDSM.16.M88.4 R40, [R134+UR6+0x4000] ;  /* 0x004000068628783b */ /* 0x000ea80008000200 */
[----:B------:R-:W2:Y:S04]  /*c970*/  LDSM.16.M88.4 R32, [R134+UR6+0x4800] ;  /* 0x004800068620783b */ /* 0x000ea80008000200 */
[----:B------:R-:W2:Y:S04]  /*c980*/  LDSM.16.M88.4 R24, [R134+UR6+0x5000] ;  /* 0x005000068618783b */ /* 0x000ea80008000200 */
[----:B-1----:R-:W1:Y:S01]  /*c990*/  LDSM.16.M88.4 R8, [R134+UR6+0x5800] ;  /* 0x005800068608783b */ /* 0x002e620008000200 */
[----:B------:R-:W-:Y:S01]  /*c9a0*/  R2P PR, R145, 0x6 ;  /* 0x0000000691007804 */ /* 0x000fe20000000000 */
[----:B------:R-:W-:-:S02]  /*c9b0*/  IMAD.MOV.U32 R3, RZ, RZ, 0x20 ;  /* 0x00000020ff037424 */ /* 0x000fc400078e00ff */
[----:B------:R-:W-:Y:S01]  /*c9c0*/  VIADD R0, R134, UR6 ;  /* 0x0000000686007c36 */ /* 0x000fe20008000000 */
[----:B------:R-:W-:Y:S01]  /*c9d0*/  SHF.R.U32.HI R7, RZ, 0x2, R145 ;  /* 0x00000002ff077819 */ /* 0x000fe20000011691 */
[----:B------:R-:W-:Y:S01]  /*c9e0*/  IMAD.MOV.U32 R4, RZ, RZ, 0x40 ;  /* 0x00000040ff047424 */ /* 0x000fe200078e00ff */
[----:B------:R-:W-:Y:S01]  /*c9f0*/  SEL R3, R3, 0xffffffe0, !P1 ;  /* 0xffffffe003037807 */ /* 0x000fe20004800000 */
[----:B------:R-:W0:Y:S04]  /*ca00*/  LDGDEPBAR ;  /* 0x00000000000079af */ /* 0x000e280000000000 */
[--C-:B------:R-:W-:Y:S02]  /*ca10*/  IMAD.IADD R133, R135, 0x1, R3.reuse ;  /* 0x0000000187857824 */ /* 0x100fe400078e0203 */
[----:B------:R-:W-:-:S03]  /*ca20*/  IMAD.IADD R129, R0, 0x1, R3 ;  /* 0x0000000100817824 */ /* 0x000fc600078e0203 */
[----:B------:R-:W-:Y:S04]  /*ca30*/  LDSM.16.M88.4 R68, [R133] ;  /* 0x000000008544783b */ /* 0x000fe80000000200 */
[----:B------:R-:W1:Y:S01]  /*ca40*/  LDSM.16.M88.4 R56, [R129+0x4000] ;  /* 0x004000008138783b */ /* 0x000e620000000200 */
[----:B------:R-:W-:-:S03]  /*ca50*/  SEL R4, R4, 0xffffffc0, !P2 ;  /* 0xffffffc004047807 */ /* 0x000fc60005000000 */
[----:B------:R-:W1:Y:S02]  /*ca60*/  LDSM.16.M88.4 R16, [R129+0x4800] ;  /* 0x004800008110783b */ /* 0x000e640000000200 */
[--C-:B------:R-:W-:Y:S02]  /*ca70*/  IMAD.IADD R132, R135, 0x1, R4.reuse ;  /* 0x0000000187847824 */ /* 0x100fe400078e0204 */
[----:B------:R-:W-:Y:S01]  /*ca80*/  IMAD.IADD R128, R0, 0x1, R4 ;  /* 0x0000000100807824 */ /* 0x000fe200078e0204 */
[C---:B--2---:R-:W-:Y:S01]  /*ca90*/  HMMA.16816.F32.BF16 R44, R48.reuse, R40, RZ ;  /* 0x00000028302c723c */ /* 0x044fe200000418ff */
[----:B------:R-:W2:Y:S04]  /*caa0*/  LDSM.16.M88.4 R60, [R129+0x5000] ;  /* 0x00500000813c783b */ /* 0x000ea80000000200 */
[----:B------:R-:W2:Y:S03]  /*cab0*/  LDSM.16.M88.4 R52, [R129+0x5800] ;  /* 0x005800008134783b */ /* 0x000ea60000000200 */
[C---:B------:R-:W-:Y:S01]  /*cac0*/  HMMA.16816.F32.BF16 R36, R48.reuse, R32, RZ ;  /* 0x000000203024723c */ /* 0x040fe200000418ff */
[----:B------:R-:W-:Y:S07]  /*cad0*/  LDSM.16.M88.4 R12, [R132] ;  /* 0x00000000840c783b */ /* 0x000fee0000000200 */
[C---:B------:R-:W-:Y:S08]  /*cae0*/  HMMA.16816.F32.BF16 R28, R48.reuse, R24, RZ ;  /* 0x00000018301c723c */ /* 0x040ff000000418ff */
[C---:B-1----:R-:W-:Y:S01]  /*caf0*/  HMMA.16816.F32.BF16 R80, R48.reuse, R8, RZ ;  /* 0x000000083050723c */ /* 0x042fe200000418ff */
[C---:B------:R-:W-:Y:S01]  /*cb00*/  IMAD.IADD R131, R3.reuse, 0x1, R132 ;  /* 0x0000000103837824 */ /* 0x040fe200078e0284 */
[----:B------:R-:W-:Y:S04]  /*cb10*/  LDSM.16.M88.4 R20, [R128+0x4800] ;  /* 0x004800008014783b */ /* 0x000fe80000000200 */
[----:B------:R-:W-:Y:S02]  /*cb20*/  LDSM.16.M88.4 R88, [R133+0x2000] ;  /* 0x002000008558783b */ /* 0x000fe40000000200 */
[C---:B------:R-:W-:Y:S02]  /*cb30*/  HMMA.16816.F32.BF16 R40, R48.reuse, R42, RZ ;  /* 0x0000002a3028723c */ /* 0x040fe400000418ff */
[----:B------:R-:W-:Y:S04]  /*cb40*/  LDSM.16.M88.4 R92, [R129+0x7000] ;  /* 0x00700000815c783b */ /* 0x000fe80000000200 */
[----:B------:R-:W-:Y:S02]  /*cb50*/  LDSM.16.M88.4 R64, [R132+0x2000] ;  /* 0x002000008440783b */ /* 0x000fe40000000200 */
[C---:B------:R-:W-:Y:S02]  /*cb60*/  HMMA.16816.F32.BF16 R32, R48.reuse, R34, RZ ;  /* 0x000000223020723c */ /* 0x040fe400000418ff */
[----:B------:R-:W-:Y:S06]  /*cb70*/  LDSM.16.M88.4 R84, [R129+0x7800] ;  /* 0x007800008154783b */ /* 0x000fec0000000200 */
[C---:B------:R-:W-:Y:S08]  /*cb80*/  HMMA.16816.F32.BF16 R24, R48.reuse, R26, RZ ;  /* 0x0000001a3018723c */ /* 0x040ff000000418ff */
[----:B------:R-:W-:Y:S01]  /*cb90*/  HMMA.16816.F32.BF16 R48, R48, R10, RZ ;  /* 0x0000000a3030723c */ /* 0x000fe200000418ff */
[----:B------:R-:W1:Y:S07]  /*cba0*/  LDSM.16.M88.4 R8, [R128+0x4000] ;  /* 0x004000008008783b */ /* 0x000e6e0000000200 */
[C---:B------:R-:W-:Y:S08]  /*cbb0*/  HMMA.16816.F32.BF16 R44, R68.reuse, R56, R44 ;  /* 0x00000038442c723c */ /* 0x040ff0000004182c */
[C---:B------:R-:W-:Y:S03]  /*cbc0*/  HMMA.16816.F32.BF16 R40, R68.reuse, R58, R40 ;  /* 0x0000003a4428723c */ /* 0x040fe60000041828 */
[----:B------:R-:W-:Y:S01]  /*cbd0*/  IMAD.IADD R127, R3, 0x1, R128 ;  /* 0x00000001037f7824 */ /* 0x000fe200078e0280 */
[----:B------:R-:W-:Y:S04]  /*cbe0*/  LDSM.16.M88.4 R56, [R128+0x5000] ;  /* 0x005000008038783b */ /* 0x000fe80000000200 */
[C---:B------:R-:W-:Y:S08]  /*cbf0*/  HMMA.16816.F32.BF16 R36, R68.reuse, R16, R36 ;  /* 0x000000104424723c */ /* 0x040ff00000041824 */
[C---:B------:R-:W-:Y:S01]  /*cc00*/  HMMA.16816.F32.BF16 R32, R68.reuse, R18, R32 ;  /* 0x000000124420723c */ /* 0x040fe20000041820 */
[----:B------:R-:W1:Y:S07]  /*cc10*/  LDSM.16.M88.4 R16, [R128+0x5800] ;  /* 0x005800008010783b */ /* 0x000e6e0000000200 */
[C---:B--2---:R-:W-:Y:S08]  /*cc20*/  HMMA.16816.F32.BF16 R28, R68.reuse, R60, R28 ;  /* 0x0000003c441c723c */ /* 0x044ff0000004181c */
        /* <DEDUP_REMOVED lines=14> */
[----:B------:R-:W2:Y:S07]  /*cd10*/  LDSM.16.M88.4 R20, [R127+0x5000] ;  /* 0x005000007f14783b */ /* 0x000eae0000000200 */
[----:B------:R-:W-:Y:S08]  /*cd20*/  HMMA.16816.F32.BF16 R28, R12, R56, R28 ;  /* 0x000000380c1c723c */ /* 0x000ff0000004181c */
[C---:B-1----:R-:W-:Y:S08]  /*cd30*/  HMMA.16816.F32.BF16 R44, R52.reuse, R8, R44 ;  /* 0x00000008342c723c */ /* 0x042ff0000004182c */
[----:B------:R-:W-:Y:S01]  /*cd40*/  HMMA.16816.F32.BF16 R40, R52, R10, R40 ;  /* 0x0000000a3428723c */ /* 0x000fe20000041828 */
[----:B------:R-:W1:Y:S07]  /*cd50*/  LDSM.16.M88.4 R8, [R134+UR6+0x6800] ;  /* 0x006800068608783b */ /* 0x000e6e0008000200 */
[----:B------:R-:W-:Y:S01]  /*cd60*/  HMMA.16816.F32.BF16 R24, R12, R58, R24 ;  /* 0x0000003a0c18723c */ /* 0x000fe20000041818 */
[----:B------:R-:W4:Y:S04]  /*cd70*/  LDSM.16.M88.4 R12, [R134+UR6+0x6000] ;  /* 0x00600006860c783b */ /* 0x000f280008000200 */
[----:B------:R-:W3:Y:S03]  /*cd80*/  LDSM.16.M88.4 R56, [R127+0x5800] ;  /* 0x005800007f38783b */ /* 0x000ee60000000200 */
[C---:B------:R-:W-:Y:S08]  /*cd90*/  HMMA.16816.F32.BF16 R36, R52.reuse, R48, R36 ;  /* 0x000000303424723c */ /* 0x040ff00000041824 */
[C---:B------:R-:W-:Y:S01]  /*cda0*/  HMMA.16816.F32.BF16 R32, R52.reuse, R50, R32 ;  /* 0x000000323420723c */ /* 0x040fe20000041820 */
[----:B------:R-:W3:Y:S07]  /*cdb0*/  LDSM.16.M88.4 R48, [R134+UR6+0x7000] ;  /* 0x007000068630783b */ /* 0x000eee0008000200 */
[----:B--2---:R-:W-:Y:S08]  /*cdc0*/  HMMA.16816.F32.BF16 R28, R52, R20, R28 ;  /* 0x00000014341c723c */ /* 0x004ff0000004181c */
[C---:B-1----:R-:W-:Y:S08]  /*cdd0*/  HMMA.16816.F32.BF16 R36, R16.reuse, R8, R36 ;  /* 0x000000081024723c */ /* 0x042ff00000041824 */
[C---:B------:R-:W-:Y:S01]  /*cde0*/  HMMA.16816.F32.BF16 R32, R16.reuse, R10, R32 ;  /* 0x0000000a1020723c */ /* 0x040fe20000041820 */
[----:B------:R-:W1:Y:S07]  /*cdf0*/  LDSM.16.M88.4 R8, [R129+0x6800] ;  /* 0x006800008108783b */ /* 0x000e6e0000000200 */
[C---:B----4-:R-:W-:Y:S08]  /*ce00*/  HMMA.16816.F32.BF16 R44, R16.reuse, R12, R44 ;  /* 0x0000000c102c723c */ /* 0x050ff0000004182c */
[----:B------:R-:W-:Y:S01]  /*ce10*/  HMMA.16816.F32.BF16 R40, R16, R14, R40 ;  /* 0x0000000e1028723c */ /* 0x000fe20000041828 */
[----:B------:R-:W2:Y:S07]  /*ce20*/  LDSM.16.M88.4 R12, [R129+0x6000] ;  /* 0x00600000810c783b */ /* 0x000eae0000000200 */
[C---:B------:R-:W-:Y:S01]  /*ce30*/  HMMA.16816.F32.BF16 R24, R52.reuse, R22, R24 ;  /* 0x000000163418723c */ /* 0x040fe20000041818 */
[----:B------:R-:W4:Y:S07]  /*ce40*/  LDSM.16.M88.4 R20, [R134+UR6+0x7800] ;  /* 0x007800068614783b */ /* 0x000f2e0008000200 */
[C---:B---3--:R-:W-:Y:S08]  /*ce50*/  HMMA.16816.F32.BF16 R80, R52.reuse, R56, R80 ;  /* 0x000000383450723c */ /* 0x048ff00000041850 */
[----:B------:R-:W-:Y:S01]  /*ce60*/  HMMA.16816.F32.BF16 R68, R52, R58, R68 ;  /* 0x0000003a3444723c */ /* 0x000fe20000041844 */
[----:B------:R-:W3:Y:S04]  /*ce70*/  LDSM.16.M88.4 R56, [R128+0x6800] ;  /* 0x006800008038783b */ /* 0x000ee80000000200 */
[----:B------:R-:W3:Y:S03]  /*ce80*/  LDSM.16.M88.4 R52, [R128+0x7000] ;  /* 0x007000008034783b */ /* 0x000ee60000000200 */
[C---:B------:R-:W-:Y:S08]  /*ce90*/  HMMA.16816.F32.BF16 R28, R16.reuse, R48, R28 ;  /* 0x00000030101c723c */ /* 0x040ff0000004181c */
[----:B------:R-:W-:Y:S01]  /*cea0*/  HMMA.16816.F32.BF16 R24, R16, R50, R24 ;  /* 0x000000321018723c */ /* 0x000fe20000041818 */
[----:B------:R-:W3:Y:S07]  /*ceb0*/  LDSM.16.M88.4 R48, [R128+0x7800] ;  /* 0x007800008030783b */ /* 0x000eee0000000200 */
[C---:B-1----:R-:W-:Y:S08]  /*cec0*/  HMMA.16816.F32.BF16 R36, R88.reuse, R8, R36 ;  /* 0x000000085824723c */ /* 0x042ff00000041824 */
[C---:B--2---:R-:W-:Y:S08]  /*ced0*/  HMMA.16816.F32.BF16 R44, R88.reuse, R12, R44 ;  /* 0x0000000c582c723c */ /* 0x044ff0000004182c */
[C---:B------:R-:W-:Y:S01]  /*cee0*/  HMMA.16816.F32.BF16 R40, R88.reuse, R14, R40 ;  /* 0x0000000e5828723c */ /* 0x040fe20000041828 */
[----:B------:R-:W-:Y:S07]  /*cef0*/  LDSM.16.M88.4 R12, [R127+0x7000] ;  /* 0x007000007f0c783b */ /* 0x000fee0000000200 */
[----:B------:R-:W-:Y:S01]  /*cf00*/  HMMA.16816.F32.BF16 R32, R88, R10, R32 ;  /* 0x0000000a5820723c */ /* 0x000fe20000041820 */
[----:B------:R-:W1:Y:S07]  /*cf10*/  LDSM.16.M88.4 R8, [R131+0x2000] ;  /* 0x002000008308783b */ /* 0x000e6e0000000200 */
[C---:B----4-:R-:W-:Y:S08]  /*cf20*/  HMMA.16816.F32.BF16 R80, R16.reuse, R20, R80 ;  /* 0x000000141050723c */ /* 0x050ff00000041850 */
[----:B------:R-:W-:Y:S01]  /*cf30*/  HMMA.16816.F32.BF16 R68, R16, R22, R68 ;  /* 0x000000161044723c */ /* 0x000fe20000041844 */
[----:B------:R-:W2:Y:S04]  /*cf40*/  LDSM.16.M88.4 R20, [R127+0x6000] ;  /* 0x006000007f14783b */ /* 0x000ea80000000200 */
[----:B------:R-:W4:Y:S03]  /*cf50*/  LDSM.16.M88.4 R16, [R127+0x6800] ;  /* 0x006800007f10783b */ /* 0x000f260000000200 */
[C---:B------:R-:W-:Y:S08]  /*cf60*/  HMMA.16816.F32.BF16 R28, R88.reuse, R92, R28 ;  /* 0x0000005c581c723c */ /* 0x040ff0000004181c */
[----:B------:R-:W-:Y:S08]  /*cf70*/  HMMA.16816.F32.BF16 R24, R88, R94, R24 ;  /* 0x0000005e5818723c */ /* 0x000ff00000041818 */
[C---:B---3--:R-:W-:Y:S08]  /*cf80*/  HMMA.16816.F32.BF16 R36, R64.reuse, R56, R36 ;  /* 0x000000384024723c */ /* 0x048ff00000041824 */
[----:B------:R-:W-:Y:S01]  /*cf90*/  HMMA.16816.F32.BF16 R56, R64, R58, R32 ;  /* 0x0000003a4038723c */ /* 0x000fe20000041820 */
[----:B------:R-:W3:Y:S02]  /*cfa0*/  LDSM.16.M88.4 R32, [R127+0x7800] ;  /* 0x007800007f20783b */ /* 0x000ee40000000200 */
[----:B------:R-:W-:Y:S01]  /*cfb0*/  SHF.R.U32.HI R0, RZ, 0x1, R145 ;  /* 0x00000001ff007819 */ /* 0x000fe20000011691 */
[----:B------:R-:W-:-:S04]  /*cfc0*/  DEPBAR.LE SB0, 0x0 ;  /* 0x000080000000791a */ /* 0x000fc80000000000 */
[C---:B------:R-:W-:Y:S08]  /*cfd0*/  HMMA.16816.F32.BF16 R80, R88.reuse, R84, R80 ;  /* 0x000000545850723c */ /* 0x040ff00000041850 */
[----:B------:R-:W-:Y:S08]  /*cfe0*/  HMMA.16816.F32.BF16 R68, R88, R86, R68 ;  /* 0x000000565844723c */ /* 0x000ff00000041844 */
[C---:B------:R-:W-:Y:S08]  /*cff0*/  HMMA.16816.F32.BF16 R28, R64.reuse, R52, R28 ;  /* 0x00000034401c723c */ /* 0x040ff0000004181c */
[C---:B------:R-:W-:Y:S08]  /*d000*/  HMMA.16816.F32.BF16 R44, R64.reuse, R60, R44 ;  /* 0x0000003c402c723c */ /* 0x040ff0000004182c */
[----:B------:R-:W-:Y:S03]  /*d010*/  HMMA.16816.F32.BF16 R40, R64, R62, R40 ;  /* 0x0000003e4028723c */ /* 0x000fe60000041828 */
[----:B------:R-:W-:-:S05]  /*d020*/  LOP3.LUT R0, R0, 0x1f0, RZ, 0xc0, !PT ;  /* 0x000001f000007812 */ /* 0x000fca00078ec0ff */
[C---:B------:R-:W-:Y:S08]  /*d030*/  HMMA.16816.F32.BF16 R24, R64.reuse, R54, R24 ;  /* 0x000000364018723c */ /* 0x040ff00000041818 */
[C---:B------:R-:W-:Y:S08]  /*d040*/  HMMA.16816.F32.BF16 R80, R64.reuse, R48, R80 ;  /* 0x000000304050723c */ /* 0x040ff00000041850 */
[----:B------:R-:W-:Y:S08]  /*d050*/  HMMA.16816.F32.BF16 R68, R64, R50, R68 ;  /* 0x000000324044723c */ /* 0x000ff00000041844 */
[----:B-1----:R-:W-:Y:S05]  /*d060*/  HMMA.16816.F32.BF16 R28, R8, R12, R28 ;  /* 0x0000000c081c723c */ /* 0x002fea000004181c */
[----:B------:R-:W-:Y:S01]  /*d070*/  LOP3.LUT R13, R7, 0x7, RZ, 0xc0, !PT ;  /* 0x00000007070d7812 */ /* 0x000fe200078ec0ff */
[----:B------:R-:W-:-:S03]  /*d080*/  IMAD.SHL.U32 R7, R145, 0x2, RZ ;  /* 0x0000000291077824 */ /* 0x000fc600078e00ff */
[----:B------:R-:W-:Y:S01]  /*d090*/  IADD3 R0, PT, PT, R148, R13, R0 ;  /* 0x0000000d94007210 */ /* 0x000fe20007ffe000 */
[----:B--2---:R-:W-:Y:S03]  /*d0a0*/  HMMA.16816.F32.BF16 R44, R8, R20, R44 ;  /* 0x00000014082c723c */ /* 0x004fe6000004182c */
[----:B------:R-:W-:Y:S02]  /*d0b0*/  LOP3.LUT R13, R7, 0x6, RZ, 0xc0, !PT ;  /* 0x00000006070d7812 */ /* 0x000fe400078ec0ff */
[----:B------:R-:W-:-:S03]  /*d0c0*/  IADD3 R7, PT, PT, R76, -R151, -R6 ;  /* 0x800000974c077210 */ /* 0x000fc60007ffe806 */
[----:B------:R-:W-:Y:S03]  /*d0d0*/  HMMA.16816.F32.BF16 R40, R8, R22, R40 ;  /* 0x000000160828723c */ /* 0x000fe60000041828 */
[----:B------:R-:W-:Y:S01]  /*d0e0*/  IADD3 R157, PT, PT, R2, R76, -R151 ;  /* 0x0000004c029d7210 */ /* 0x000fe20007ffe897 */
[----:B------:R-:W-:-:S04]  /*d0f0*/  IMAD.IADD R106, R104, 0x1, R13 ;  /* 0x00000001686a7824 */ /* 0x000fc800078e020d */
[----:B----4-:R-:W-:Y:S03]  /*d100*/  HMMA.16816.F32.BF16 R36, R8, R16, R36 ;  /* 0x000000100824723c */ /* 0x010fe60000041824 */
[C---:B------:R-:W-:Y:S02]  /*d110*/  IMAD.IADD R7, R0.reuse, 0x1, R7 ;  /* 0x0000000100077824 */ /* 0x040fe400078e0207 */
[----:B------:R-:W-:-:S03]  /*d120*/  IMAD.IADD R157, R0, 0x1, R157 ;  /* 0x00000001009d7824 */ /* 0x000fc600078e029d */
[C---:B------:R-:W-:Y:S03]  /*d130*/  HMMA.16816.F32.BF16 R56, R8.reuse, R18, R56 ;  /* 0x000000120838723c */ /* 0x040fe60000041838 */
[C---:B------:R-:W-:Y:S02]  /*d140*/  VIADD R18, R106.reuse, 0x9 ;  /* 0x000000096a127836 */ /* 0x040fe40000000000 */
[C---:B------:R-:W-:Y:S01]  /*d150*/  VIADD R0, R106.reuse, 0x1 ;  /* 0x000000016a007836 */ /* 0x040fe20000000000 */
[C---:B------:R-:W-:Y:S01]  /*d160*/  ISETP.GT.AND P2, PT, R7.reuse, R106, PT ;  /* 0x0000006a0700720c */ /* 0x040fe20003f44270 */
[C---:B------:R-:W-:Y:S01]  /*d170*/  VIADD R54, R106.reuse, 0x8 ;  /* 0x000000086a367836 */ /* 0x040fe20000000000 */
[----:B------:R-:W-:Y:S03]  /*d180*/  HMMA.16816.F32.BF16 R24, R8, R14, R24 ;  /* 0x0000000e0818723c */ /* 0x000fe60000041818 */
[C---:B------:R-:W-:Y:S01]  /*d190*/  VIADD R16, R106.reuse, 0x10 ;  /* 0x000000106a107836 */ /* 0x040fe20000000000 */
[C---:B------:R-:W-:Y:S01]  /*d1a0*/  ISETP.GT.AND P0, PT, R7.reuse, R18, PT ;  /* 0x000000120700720c */ /* 0x040fe20003f04270 */
[----:B------:R-:W-:Y:S01]  /*d1b0*/  VIADD R14, R106, 0x11 ;  /* 0x000000116a0e7836 */ /* 0x000fe20000000000 */
[----:B------:R-:W-:-:S02]  /*d1c0*/  ISETP.GT.AND P6, PT, R7, R0, PT ;  /* 0x000000000700720c */ /* 0x000fc40003fc4270 */
[----:B---3--:R-:W-:Y:S03]  /*d1d0*/  HMMA.16816.F32.BF16 R80, R8, R32, R80 ;  /* 0x000000200850723c */ /* 0x008fe60000041850 */
[C---:B------:R-:W-:Y:S01]  /*d1e0*/  ISETP.GT.AND P5, PT, R7.reuse, R54, PT ;  /* 0x000000360700720c */ /* 0x040fe20003fa4270 */
[----:B------:R-:W-:Y:S01]  /*d1f0*/  VIADD R13, R7, 0x8 ;  /* 0x00000008070d7836 */ /* 0x000fe20000000000 */
[----:B------:R-:W-:-:S03]  /*d200*/  FSEL R44, R44, -INF , !P2 ;  /* 0xff8000002c2c7808 */ /* 0x000fc60005000000 */
[----:B------:R-:W-:Y:S03]  /*d210*/  HMMA.16816.F32.BF16 R68, R8, R34, R68 ;  /* 0x000000220844723c */ /* 0x000fe60000041844 */
[C---:B------:R-:W-:Y:S01]  /*d220*/  VIADD R8, R106.reuse, 0x19 ;  /* 0x000000196a087836 */ /* 0x040fe20000000000 */
[--C-:B------:R-:W-:Y:S01]  /*d230*/  VIADDMNMX R159, R157, 0x1, R76.reuse, PT ;  /* 0x000000019d9f7846 */ /* 0x100fe2000380014c */
[C---:B------:R-:W-:Y:S01]  /*d240*/  VIADD R10, R106.reuse, 0x18 ;  /* 0x000000186a0a7836 */ /* 0x040fe20000000000 */
[----:B------:R-:W-:Y:S01]  /*d250*/  ISETP.GT.AND P2, PT, R7, R16, PT ;  /* 0x000000100700720c */ /* 0x000fe20003f44270 */
[C---:B------:R-:W-:Y:S01]  /*d260*/  VIADD R12, R106.reuse, 0x20 ;  /* 0x000000206a0c7836 */ /* 0x040fe20000000000 */
[----:B------:R-:W-:Y:S01]  /*d270*/  FSEL R34, R41, -INF , !P0 ;  /* 0xff80000029227808 */ /* 0x000fe20004000000 */
[C---:B------:R-:W-:Y:S01]  /*d280*/  VIADD R50, R106.reuse, 0x29 ;  /* 0x000000296a327836 */ /* 0x040fe20000000000 */
[----:B------:R-:W-:Y:S01]  /*d290*/  VIADDMNMX R157, R157, 0x9, R76, PT ;  /* 0x000000099d9d7846 */ /* 0x000fe2000380014c */
[----:B------:R-:W-:Y:S01]  /*d2a0*/  VIADD R6, R106, 0x21 ;  /* 0x000000216a067836 */ /* 0x000fe20000000000 */
[----:B------:R-:W-:-:S02]  /*d2b0*/  FSEL R45, R45, -INF , !P6 ;  /* 0xff8000002d2d7808 */ /* 0x000fc40007000000 */
[C---:B------:R-:W-:Y:S02]  /*d2c0*/  ISETP.GT.AND P0, PT, R7.reuse, R8, PT ;  /* 0x000000080700720c */ /* 0x040fe40003f04270 */
[C---:B------:R-:W-:Y:S01]  /*d2d0*/  ISETP.GT.AND P6, PT, R7.reuse, R14, PT ;  /* 0x0000000e0700720c */ /* 0x040fe20003fc4270 */
[----:B------:R-:W-:Y:S01]  /*d2e0*/  VIADD R52, R106, 0x28 ;  /* 0x000000286a347836 */ /* 0x000fe20000000000 */
[----:B------:R-:W-:Y:S01]  /*d2f0*/  FSEL R11, R40, -INF , !P5 ;  /* 0xff800000280b7808 */ /* 0x000fe20006800000 */
[----:B------:R-:W-:Y:S01]  /*d300*/  VIADD R48, R106, 0x30 ;  /* 0x000000306a307836 */ /* 0x000fe20000000000 */
[----:B------:R-:W-:Y:S02]  /*d310*/  ISETP.GT.AND P5, PT, R7, R10, PT ;  /* 0x0000000a0700720c */ /* 0x000fe40003fa4270 */
[----:B------:R-:W-:Y:S02]  /*d320*/  FSEL R9, R36, -INF , !P2 ;  /* 0xff80000024097808 */ /* 0x000fe40005000000 */
[----:B------:R-:W-:-:S02]  /*d330*/  ISETP.GT.AND P1, PT, R13, R0, PT ;  /* 0x000000000d00720c */ /* 0x000fc40003f24270 */
[C---:B------:R-:W-:Y:S02]  /*d340*/  ISETP.GE.AND P4, PT, R0.reuse, R159, PT ;  /* 0x0000009f0000720c */ /* 0x040fe40003f86270 */
[----:B------:R-:W-:Y:S01]  /*d350*/  ISETP.GE.AND P3, PT, R0, R157, PT ;  /* 0x0000009d0000720c */ /* 0x000fe20003f66270 */
[C---:B------:R-:W-:Y:S01]  /*d360*/  VIADD R0, R106.reuse, 0x39 ;  /* 0x000000396a007836 */ /* 0x040fe20000000000 */
[----:B------:R-:W-:Y:S02]  /*d370*/  ISETP.GT.AND P2, PT, R7, R12, PT ;  /* 0x0000000c0700720c */ /* 0x000fe40003f44270 */
[----:B------:R-:W-:Y:S01]  /*d380*/  FSEL R20, R57, -INF , !P0 ;  /* 0xff80000039147808 */ /* 0x000fe20004000000 */
[----:B------:R-:W-:Y:S01]  /*d390*/  VIADD R32, R106, 0x31 ;  /* 0x000000316a207836 */ /* 0x000fe20000000000 */
[----:B------:R-:W-:Y:S02]  /*d3a0*/  FSEL R37, R37, -INF , !P6 ;  /* 0xff80000025257808 */ /* 0x000fe40007000000 */
[----:B------:R-:W-:-:S02]  /*d3b0*/  ISETP.GT.AND P0, PT, R7, R50, PT ;  /* 0x000000320700720c */ /* 0x000fc40003f04270 */
[C---:B------:R-:W-:Y:S01]  /*d3c0*/  ISETP.GT.AND P6, PT, R7.reuse, R6, PT ;  /* 0x000000060700720c */ /* 0x040fe20003fc4270 */
[----:B------:R-:W-:Y:S01]  /*d3d0*/  VIADD R2, R106, 0x38 ;  /* 0x000000386a027836 */ /* 0x000fe20000000000 */
[----:B------:R-:W-:Y:S02]  /*d3e0*/  FSEL R22, R56, -INF , !P5 ;  /* 0xff80000038167808 */ /* 0x000fe40006800000 */
[C---:B------:R-:W-:Y:S02]  /*d3f0*/  ISETP.GT.AND P5, PT, R7.reuse, R52, PT ;  /* 0x000000340700720c */ /* 0x040fe40003fa4270 */
[----:B------:R-:W-:Y:S02]  /*d400*/  FSEL R174, R28, -INF , !P2 ;  /* 0xff8000001cae7808 */ /* 0x000fe40005000000 */
[----:B------:R-:W-:Y:S02]  /*d410*/  ISETP.GT.AND P2, PT, R7, R48, PT ;  /* 0x000000300700720c */ /* 0x000fe40003f44270 */
[----:B------:R-:W-:-:S02]  /*d420*/  FSEL R25, R25, -INF , !P0 ;  /* 0xff80000019197808 */ /* 0x000fc40004000000 */
[----:B------:R-:W-:Y:S02]  /*d430*/  FSEL R29, R29, -INF , !P6 ;  /* 0xff8000001d1d7808 */ /* 0x000fe40007000000 */
[C---:B------:R-:W-:Y:S02]  /*d440*/  ISETP.GT.AND P0, PT, R7.reuse, R0, PT ;  /* 0x000000000700720c */ /* 0x040fe40003f04270 */
[C---:B------:R-:W-:Y:S02]  /*d450*/  ISETP.GT.AND P6, PT, R7.reuse, R32, PT ;  /* 0x000000200700720c */ /* 0x040fe40003fc4270 */
[----:B------:R-:W-:Y:S02]  /*d460*/  FSEL R170, R24, -INF , !P5 ;  /* 0xff80000018aa7808 */ /* 0x000fe40006800000 */
[----:B------:R-:W-:Y:S02]  /*d470*/  ISETP.GT.AND P5, PT, R7, R2, PT ;  /* 0x000000020700720c */ /* 0x000fe40003fa4270 */
        /* <DEDUP_REMOVED lines=8> */
[----:B------:R-:W-:Y:S02]  /*d500*/  ISETP.GE.AND P5, PT, R54, R157, PT ;  /* 0x0000009d3600720c */ /* 0x000fe40003fa6270 */
[----:B------:R-:W-:Y:S02]  /*d510*/  FSEL R40, R45, -INF , !P4 ;  /* 0xff8000002d287808 */ /* 0x000fe40006000000 */
[----:B------:R-:W-:Y:S02]  /*d520*/  ISETP.GE.AND P1, PT, R18, R159, PT ;  /* 0x0000009f1200720c */ /* 0x000fe40003f26270 */
[----:B------:R-:W-:Y:S02]  /*d530*/  FSEL R42, R42, -INF , !P2 ;  /* 0xff8000002a2a7808 */ /* 0x000fe40005000000 */
[----:B------:R-:W-:-:S02]  /*d540*/  ISETP.GE.AND P4, PT, R18, R157, PT ;  /* 0x0000009d1200720c */ /* 0x000fc40003f86270 */
[----:B------:R-:W-:Y:S02]  /*d550*/  FSEL R43, R43, -INF , !P0 ;  /* 0xff8000002b2b7808 */ /* 0x000fe40004000000 */
[----:B------:R-:W-:Y:S02]  /*d560*/  FSEL R18, R47, -INF , !P3 ;  /* 0xff8000002f127808 */ /* 0x000fe40005800000 */
[----:B------:R-:W-:Y:S02]  /*d570*/  FSEL R36, R11, -INF , !P6 ;  /* 0xff8000000b247808 */ /* 0x000fe40007000000 */
[C---:B------:R-:W-:Y:S02]  /*d580*/  ISETP.GT.AND P0, PT, R13.reuse, R14, PT ;  /* 0x0000000e0d00720c */ /* 0x040fe40003f04270 */
[----:B------:R-:W-:Y:S02]  /*d590*/  ISETP.GT.AND P3, PT, R13, R16, PT ;  /* 0x000000100d00720c */ /* 0x000fe40003f64270 */
[----:B------:R-:W-:-:S02]  /*d5a0*/  ISETP.GE.AND P6, PT, R16, R159, PT ;  /* 0x0000009f1000720c */ /* 0x000fc40003fc6270 */
[----:B------:R-:W-:Y:S02]  /*d5b0*/  ISETP.GE.AND P2, PT, R16, R157, PT ;  /* 0x0000009d1000720c */ /* 0x000fe40003f46270 */
[----:B------:R-:W-:Y:S02]  /*d5c0*/  FSEL R16, R42, -INF , !P5 ;  /* 0xff8000002a107808 */ /* 0x000fe40006800000 */
[----:B------:R-:W-:Y:S02]  /*d5d0*/  FSEL R34, R34, -INF , !P1 ;  /* 0xff80000022227808 */ /* 0x000fe40004800000 */
[C---:B------:R-:W-:Y:S02]  /*d5e0*/  ISETP.GE.AND P1, PT, R14.reuse, R159, PT ;  /* 0x0000009f0e00720c */ /* 0x040fe40003f26270 */
[----:B------:R-:W-:Y:S02]  /*d5f0*/  ISETP.GE.AND P5, PT, R14, R157, PT ;  /* 0x0000009d0e00720c */ /* 0x000fe40003fa6270 */
[----:B------:R-:W-:-:S02]  /*d600*/  FSEL R14, R43, -INF , !P4 ;  /* 0xff8000002b0e7808 */ /* 0x000fc40006000000 */
[----:B------:R-:W-:Y:S02]  /*d610*/  FSEL R39, R39, -INF , !P0 ;  /* 0xff80000027277808 */ /* 0x000fe40004000000 */
[C---:B------:R-:W-:Y:S02]  /*d620*/  ISETP.GT.AND P4, PT, R13.reuse, R10, PT ;  /* 0x0000000a0d00720c */ /* 0x040fe40003f84270 */
[----:B------:R-:W-:Y:S02]  /*d630*/  FSEL R38, R38, -INF , !P3 ;  /* 0xff80000026267808 */ /* 0x000fe40005800000 */
[----:B------:R-:W-:Y:S02]  /*d640*/  ISETP.GT.AND P0, PT, R13, R8, PT ;  /* 0x000000080d00720c */ /* 0x000fe40003f04270 */
[----:B------:R-:W-:Y:S02]  /*d650*/  FSEL R28, R9, -INF , !P6 ;  /* 0xff800000091c7808 */ /* 0x000fe40007000000 */
[----:B------:R-:W-:-:S02]  /*d660*/  ISETP.GE.AND P6, PT, R10, R159, PT ;  /* 0x0000009f0a00720c */ /* 0x000fc40003fc6270 */
[----:B------:R-:W-:Y:S02]  /*d670*/  ISETP.GE.AND P3, PT, R10, R157, PT ;  /* 0x0000009d0a00720c */ /* 0x000fe40003f66270 */
[----:B------:R-:W-:Y:S02]  /*d680*/  FSEL R10, R38, -INF , !P2 ;  /* 0xff800000260a7808 */ /* 0x000fe40005000000 */
[----:B------:R-:W-:Y:S02]  /*d690*/  FSEL R24, R37, -INF , !P1 ;  /* 0xff80000025187808 */ /* 0x000fe40004800000 */
[----:B------:R-:W-:Y:S02]  /*d6a0*/  FSEL R58, R58, -INF , !P4 ;  /* 0xff8000003a3a7808 */ /* 0x000fe40006000000 */
[----:B------:R-:W-:Y:S02]  /*d6b0*/  FSEL R59, R59, -INF , !P0 ;  /* 0xff8000003b3b7808 */ /* 0x000fe40004000000 */
[----:B------:R-:W-:-:S02]  /*d6c0*/  ISETP.GE.AND P1, PT, R8, R159, PT ;  /* 0x0000009f0800720c */ /* 0x000fc40003f26270 */
[----:B------:R-:W-:Y:S02]  /*d6d0*/  ISETP.GE.AND P2, PT, R8, R157, PT ;  /* 0x0000009d0800720c */ /* 0x000fe40003f46270 */
[----:B------:R-:W-:Y:S02]  /*d6e0*/  ISETP.GT.AND P0, PT, R13, R6, PT ;  /* 0x000000060d00720c */ /* 0x000fe40003f04270 */
[----:B------:R-:W-:Y:S02]  /*d6f0*/  FSEL R8, R39, -INF , !P5 ;  /* 0xff80000027087808 */ /* 0x000fe40006800000 */
[----:B------:R-:W-:Y:S02]  /*d700*/  FSEL R22, R22, -INF , !P6 ;  /* 0xff80000016167808 */ /* 0x000fe40007000000 */
[----:B------:R-:W-:Y:S02]  /*d710*/  ISETP.GT.AND P5, PT, R13, R12, PT ;  /* 0x0000000c0d00720c */ /* 0x000fe40003fa4270 */
[----:B------:R-:W-:-:S02]  /*d720*/  ISETP.GE.AND P6, PT, R12, R159, PT ;  /* 0x0000009f0c00720c */ /* 0x000fc40003fc6270 */
[----:B------:R-:W-:Y:S02]  /*d730*/  ISETP.GE.AND P4, PT, R12, R157, PT ;  /* 0x0000009d0c00720c */ /* 0x000fe40003f86270 */
[----:B------:R-:W-:Y:S02]  /*d740*/  FSEL R12, R58, -INF , !P3 ;  /* 0xff8000003a0c7808 */ /* 0x000fe40005800000 */
[----:B------:R-:W-:Y:S02]  /*d750*/  ISETP.GE.AND P3, PT, R6, R159, PT ;  /* 0x0000009f0600720c */ /* 0x000fe40003f66270 */
[----:B------:R-:W-:Y:S02]  /*d760*/  FSEL R31, R31, -INF , !P0 ;  /* 0xff8000001f1f7808 */ /* 0x000fe40004000000 */
[----:B------:R-:W-:Y:S02]  /*d770*/  ISETP.GT.AND P0, PT, R13, R50, PT ;  /* 0x000000320d00720c */ /* 0x000fe40003f04270 */
[----:B------:R-:W-:-:S02]  /*d780*/  FSEL R172, R29, -INF , !P3 ;  /* 0xff8000001dac7808 */ /* 0x000fc40005800000 */
[----:B------:R-:W-:Y:S02]  /*d790*/  ISETP.GE.AND P3, PT, R50, R157, PT ;  /* 0x0000009d3200720c */ /* 0x000fe40003f66270 */
[----:B------:R-:W-:-:S04]  /*d7a0*/  FSEL R27, R27, -INF , !P0 ;  /* 0xff8000001b1b7808 */ /* 0x000fc80004000000 */
[----:B------:R-:W-:Y:S02]  /*d7b0*/  FSEL R162, R27, -INF , !P3 ;  /* 0xff8000001ba27808 */ /* 0x000fe40005800000 */
[C---:B------:R-:W-:Y:S02]  /*d7c0*/  ISETP.GT.AND P3, PT, R13.reuse, R106, PT ;  /* 0x0000006a0d00720c */ /* 0x040fe40003f64270 */
[----:B------:R-:W-:Y:S02]  /*d7d0*/  FSEL R20, R20, -INF , !P1 ;  /* 0xff80000014147808 */ /* 0x000fe40004800000 */
[----:B------:R-:W-:Y:S02]  /*d7e0*/  FSEL R46, R46, -INF , !P3 ;  /* 0xff8000002e2e7808 */ /* 0x000fe40005800000 */
[----:B------:R-:W-:Y:S02]  /*d7f0*/  ISETP.GT.AND P3, PT, R13, R0, PT ;  /* 0x000000000d00720c */ /* 0x000fe40003f64270 */
[----:B------:R-:W-:-:S02]  /*d800*/  ISETP.GE.AND P1, PT, R6, R157, PT ;  /* 0x0000009d0600720c */ /* 0x000fc40003f26270 */
[----:B------:R-:W-:Y:S02]  /*d810*/  FSEL R30, R30, -INF , !P5 ;  /* 0xff8000001e1e7808 */ /* 0x000fe40006800000 */
[----:B------:R-:W-:Y:S02]  /*d820*/  FSEL R71, R71, -INF , !P3 ;  /* 0xff80000047477808 */ /* 0x000fe40005800000 */
[----:B------:R-:W-:Y:S02]  /*d830*/  FSEL R6, R59, -INF , !P2 ;  /* 0xff8000003b067808 */ /* 0x000fe40005000000 */
[----:B------:R-:W-:Y:S02]  /*d840*/  FSEL R174, R174, -INF , !P6 ;  /* 0xff800000aeae7808 */ /* 0x000fe40007000000 */
[----:B------:R-:W-:Y:S02]  /*d850*/  FSEL R168, R30, -INF , !P4 ;  /* 0xff8000001ea87808 */ /* 0x000fe40006000000 */
[----:B------:R-:W-:-:S02]  /*d860*/  FSEL R164, R31, -INF , !P1 ;  /* 0xff8000001fa47808 */ /* 0x000fc40004800000 */
[----:B------:R-:W-:Y:S02]  /*d870*/  ISETP.GT.AND P3, PT, R107, R138, PT ;  /* 0x0000008a6b00720c */ /* 0x000fe40003f64270 */
[C---:B------:R-:W-:Y:S02]  /*d880*/  ISETP.GT.AND P2, PT, R13.reuse, R52, PT ;  /* 0x000000340d00720c */ /* 0x040fe40003f44270 */
[-C--:B------:R-:W-:Y:S02]  /*d890*/  ISETP.GE.AND P6, PT, R52, R159.reuse, PT ;  /* 0x0000009f3400720c */ /* 0x080fe40003fc6270 */
[----:B------:R-:W-:Y:S02]  /*d8a0*/  ISETP.GE.AND P4, PT, R50, R159, PT ;  /* 0x0000009f3200720c */ /* 0x000fe40003f86270 */
[C---:B------:R-:W-:Y:S02]  /*d8b0*/  ISETP.GT.AND P1, PT, R13.reuse, R48, PT ;  /* 0x000000300d00720c */ /* 0x040fe40003f24270 */
[----:B------:R-:W-:-:S02]  /*d8c0*/  ISETP.GT.AND P0, PT, R13, R32, PT ;  /* 0x000000200d00720c */ /* 0x000fc40003f04270 */
[----:B------:R-:W-:Y:S02]  /*d8d0*/  FSEL R26, R26, -INF , !P2 ;  /* 0xff8000001a1a7808 */ /* 0x000fe40005000000 */
[----:B------:R-:W-:Y:S02]  /*d8e0*/  FSEL R170, R170, -INF , !P6 ;  /* 0xff800000aaaa7808 */ /* 0x000fe40007000000 */
[----:B------:R-:W-:Y:S02]  /*d8f0*/  FSEL R82, R82, -INF , !P1 ;  /* 0xff80000052527808 */ /* 0x000fe40004800000 */
[----:B------:R-:W-:Y:S02]  /*d900*/  FSEL R83, R83, -INF , !P0 ;  /* 0xff80000053537808 */ /* 0x000fe40004000000 */
[----:B------:R-:W-:Y:S02]  /*d910*/  FSEL R176, R25, -INF , !P4 ;  /* 0xff80000019b07808 */ /* 0x000fe40006000000 */
[----:B------:R-:W-:-:S02]  /*d920*/  ISETP.GE.AND P5, PT, R52, R157, PT ;  /* 0x0000009d3400720c */ /* 0x000fc40003fa6270 */
[C---:B------:R-:W-:Y:S02]  /*d930*/  ISETP.GE.AND P6, PT, R48.reuse, R159, PT ;  /* 0x0000009f3000720c */ /* 0x040fe40003fc6270 */
[-C--:B------:R-:W-:Y:S02]  /*d940*/  ISETP.GE.AND P2, PT, R48, R157.reuse, PT ;  /* 0x0000009d3000720c */ /* 0x080fe40003f46270 */
[----:B------:R-:W-:Y:S02]  /*d950*/  ISETP.GE.AND P1, PT, R32, R157, PT ;  /* 0x0000009d2000720c */ /* 0x000fe40003f26270 */
[----:B------:R-:W-:Y:S02]  /*d960*/  ISETP.GT.AND P0, PT, R13, R2, PT ;  /* 0x000000020d00720c */ /* 0x000fe40003f04270 */
[----:B------:R-:W-:Y:S02]  /*d970*/  ISETP.GE.AND P4, PT, R2, R159, PT ;  /* 0x0000009f0200720c */ /* 0x000fe40003f86270 */
[----:B------:R-:W-:-:S02]  /*d980*/  FSEL R166, R26, -INF , !P5 ;  /* 0xff8000001aa67808 */ /* 0x000fc40006800000 */
[----:B------:R-:W-:Y:S02]  /*d990*/  FSEL R70, R70, -INF , !P0 ;  /* 0xff80000046467808 */ /* 0x000fe40004000000 */
[----:B------:R-:W-:Y:S02]  /*d9a0*/  FSEL R163, R80, -INF , !P6 ;  /* 0xff80000050a37808 */ /* 0x000fe40007000000 */
[----:B------:R-:W-:Y:S02]  /*d9b0*/  FSEL R120, R82, -INF , !P2 ;  /* 0xff80000052787808 */ /* 0x000fe40005000000 */
[----:B------:R-:W-:Y:S02]  /*d9c0*/  FSEL R117, R83, -INF , !P1 ;  /* 0xff80000053757808 */ /* 0x000fe40004800000 */
[----:B------:R-:W-:Y:S01]  /*d9d0*/  FSEL R141, R68, -INF , !P4 ;  /* 0xff800000448d7808 */ /* 0x000fe20006000000 */
[----:B------:R-:W-:Y:S01]  /*d9e0*/  BSSY.RECONVERGENT B1, `(.L_x_13292) ;  /* 0x0000071000017945 */ /* 0x000fe20003800200 */
[----:B------:R-:W-:-:S02]  /*d9f0*/  ISETP.GE.AND P5, PT, R32, R159, PT ;  /* 0x0000009f2000720c */ /* 0x000fc40003fa6270 */
[----:B------:R-:W-:Y:S02]  /*da00*/  ISETP.GE.AND P0, PT, R2, R157, PT ;  /* 0x0000009d0200720c */ /* 0x000fe40003f06270 */
[C---:B------:R-:W-:Y:S02]  /*da10*/  ISETP.GE.AND P6, PT, R0.reuse, R159, PT ;  /* 0x0000009f0000720c */ /* 0x040fe40003fc6270 */
[----:B------:R-:W-:Y:S02]  /*da20*/  ISETP.GE.AND P2, PT, R0, R157, PT ;  /* 0x0000009d0000720c */ /* 0x000fe40003f46270 */
[C---:B------:R-:W-:Y:S02]  /*da30*/  ISETP.GE.AND P1, PT, R106.reuse, R159, PT ;  /* 0x0000009f6a00720c */ /* 0x040fe40003f26270 */
[----:B------:R-:W-:Y:S02]  /*da40*/  ISETP.GE.AND P4, PT, R106, R157, PT ;  /* 0x0000009d6a00720c */ /* 0x000fe40003f86270 */
[----:B------:R-:W-:-:S02]  /*da50*/  VIMNMX R160, PT, PT, RZ, R7, !PT ;  /* 0x00000007ffa07248 */ /* 0x000fc40007fe0100 */
[----:B------:R-:W-:Y:S02]  /*da60*/  FSEL R161, R81, -INF , !P5 ;  /* 0xff80000051a17808 */ /* 0x000fe40006800000 */
[----:B------:R-:W-:Y:S02]  /*da70*/  VIMNMX R158, PT, PT, RZ, R13, !PT ;  /* 0x0000000dff9e7248 */ /* 0x000fe40007fe0100 */
[----:B------:R-:W-:Y:S02]  /*da80*/  FSEL R116, R70, -INF , !P0 ;  /* 0xff80000046747808 */ /* 0x000fe40004000000 */
[----:B------:R-:W-:Y:S02]  /*da90*/  FSEL R123, R69, -INF , !P6 ;  /* 0xff800000457b7808 */ /* 0x000fe40007000000 */
[----:B------:R-:W-:Y:S02]  /*daa0*/  FSEL R115, R71, -INF , !P2 ;  /* 0xff80000047737808 */ /* 0x000fe40005000000 */
[----:B------:R-:W-:-:S02]  /*dab0*/  FSEL R44, R44, -INF , !P1 ;  /* 0xff8000002c2c7808 */ /* 0x000fc40004800000 */
        /* <DEDUP_REMOVED lines=16> */
.L_x_13295:
        /* <DEDUP_REMOVED lines=60> */
.L_x_13296:
[----:B------:R-:W-:Y:S05]  /*df80*/  BSYNC.RECONVERGENT B0 ;  /* 0x0000000000007941 */ /* 0x000fea0003800200 */
.L_x_13294:
[C---:B------:R-:W-:Y:S01]  /*df90*/  IMAD.SHL.U32 R2, R136.reuse, 0x20, RZ ;  /* 0x0000002088027824 */ /* 0x040fe200078e00ff */
[C---:B------:R-:W-:Y:S01]  /*dfa0*/  LEA R26, P0, R73.reuse, R140, 0x1 ;  /* 0x0000008c491a7211 */ /* 0x040fe200078008ff */
[----:B------:R-:W-:Y:S01]  /*dfb0*/  IMAD.MOV.U32 R32, RZ, RZ, R140 ;  /* 0x000000ffff207224 */ /* 0x000fe200078e008c */
[----:B------:R-:W-:Y:S01]  /*dfc0*/  SHF.L.U64.HI R0, R136, 0x5, R137 ;  /* 0x0000000588007819 */ /* 0x000fe20000010289 */
[----:B------:R-:W-:Y:S01]  /*dfd0*/  IMAD.MOV.U32 R33, RZ, RZ, R139 ;  /* 0x000000ffff217224 */ /* 0x000fe200078e008b */
[----:B------:R-:W-:Y:S02]  /*dfe0*/  IADD3 R30, P1, PT, R2, R26, RZ ;  /* 0x0000001a021e7210 */ /* 0x000fe40007f3e0ff */
[----:B------:R-:W-:Y:S02]  /*dff0*/  LEA.HI.X R27, R73, R139, R74, 0x1, P0 ;  /* 0x0000008b491b7211 */ /* 0x000fe400000f0c4a */
[----:B------:R-:W-:Y:S01]  /*e000*/  IADD3 R38, P0, PT, R30, R2, RZ ;  /* 0x000000021e267210 */ /* 0x000fe20007f1e0ff */
[----:B------:R-:W-:Y:S01]  /*e010*/  @!PT LDS RZ, [RZ] ;  /* 0x00000000fffff984 */ /* 0x000fe20000000800 */
[----:B------:R-:W-:Y:S01]  /*e020*/  @!PT LDS RZ, [RZ] ;  /* 0x00000000fffff984 */ /* 0x000fe20000000800 */
[----:B------:R-:W-:Y:S01]  /*e030*/  @!PT LDS RZ, [RZ] ;  /* 0x00000000fffff984 */ /* 0x000fe20000000800 */
[----:B------:R1:W-:Y:S02]  /*e040*/  LDGSTS.E.BYPASS.LTC128B.128 [R149+0x4000], desc[UR4][R32.64] ;  /* 0x0400000020957fae */ /* 0x0003e4000b981a04 */
[----:B------:R-:W-:-:S02]  /*e050*/  IMAD.X R31, R0, 0x1, R27, P1 ;  /* 0x00000001001f7824 */ /* 0x000fc400008e061b */
[----:B------:R1:W-:Y:S02]  /*e060*/  LDGSTS.E.BYPASS.LTC128B.128 [R149+0x6000], desc[UR4][R32.64+0x80] ;  /* 0x0600008020957fae */ /* 0x0003e4000b981a04 */
[----:B------:R-:W-:Y:S02]  /*e070*/  IMAD.X R39, R31, 0x1, R0, P0 ;  /* 0x000000011f277824 */ /* 0x000fe400000e0600 */
[----:B------:R1:W-:Y:S04]  /*e080*/  LDGSTS.E.BYPASS.LTC128B.128 [R149+0x4800], desc[UR4][R26.64] ;  /* 0x048000001a957fae */ /* 0x0003e8000b981a04 */
[----:B------:R1:W-:Y:S04]  /*e090*/  LDGSTS.E.BYPASS.LTC128B.128 [R149+0x6800], desc[UR4][R26.64+0x80] ;  /* 0x068000801a957fae */ /* 0x0003e8000b981a04 */
[----:B------:R1:W-:Y:S04]  /*e0a0*/  LDGSTS.E.BYPASS.LTC128B.128 [R149+0x5000], desc[UR4][R30.64] ;  /* 0x050000001e957fae */ /* 0x0003e8000b981a04 */
[----:B------:R1:W-:Y:S04]  /*e0b0*/  LDGSTS.E.BYPASS.LTC128B.128 [R149+0x7000], desc[UR4][R30.64+0x80] ;  /* 0x070000801e957fae */ /* 0x0003e8000b981a04 */
[----:B------:R1:W-:Y:S04]  /*e0c0*/  LDGSTS.E.BYPASS.LTC128B.128 [R149+0x5800], desc[UR4][R38.64] ;  /* 0x0580000026957fae */ /* 0x0003e8000b981a04 */
[----:B------:R1:W-:Y:S04]  /*e0d0*/  LDGSTS.E.BYPASS.LTC128B.128 [R149+0x7800], desc[UR4][R38.64+0x80] ;  /* 0x0780008026957fae */ /* 0x0003e8000b981a04 */
[----:B------:R-:W0:Y:S02]  /*e0e0*/  LDGDEPBAR ;  /* 0x00000000000079af */ /* 0x000e240000000000 */
.L_x_13293:
[----:B------:R-:W-:Y:S05]  /*e0f0*/  BSYNC.RECONVERGENT B1 ;  /* 0x0000000000017941 */ /* 0x000fea0003800200 */
.L_x_13292:
[----:B------:R-:W2:Y:S01]  /*e100*/  LD.E R122, desc[UR4][R100.64+0xdc] ;  /* 0x0000dc04647a7980 */ /* 0x000ea2000c101900 */
[----:B------:R-:W-:Y:S01]  /*e110*/  FMNMX3.FTZ R9, R44, R40, R36, !PT ;  /* 0x000000282c097276 */ /* 0x000fe20007810024 */
[----:B------:R-:W-:Y:S01]  /*e120*/  BSSY B2, `(.L_x_13297) ;  /* 0x00003f2000027945 */ /* 0x000fe20003800000 */
[----:B------:R-:W-:Y:S02]  /*e130*/  IADD3 R130, PT, PT, R72, R5, RZ ;  /* 0x0000000548827210 */ /* 0x000fe40007ffe0ff */
        /* <DEDUP_REMOVED lines=20> */
[----:B------:R-:W3:Y:S01]  /*e280*/  SHFL.BFLY PT, R11, R0, 0x2, 0x1f ;  /* 0x0c401f00000b7f89 */ /* 0x000ee200000e0000 */
[----:B------:R-:W-:-:S03]  /*e290*/  FMNMX3.FTZ R9, R9, R164, R166, !PT ;  /* 0x000000a409097276 */ /* 0x000fc600078100a6 */
[----:B------:R-:W-:Y:S01]  /*e2a0*/  LDSM.16.MT88.4 R68, [R124+0x8000] ;  /* 0x008000007c44783b */ /* 0x000fe20000004200 */
[----:B-1----:R-:W-:-:S04]  /*e2b0*/  FMNMX3.FTZ R26, R9, R162, R120, !PT ;  /* 0x000000a2091a7276 */ /* 0x002fc80007810078 */
[----:B------:R-:W-:-:S04]  /*e2c0*/  FMNMX3.FTZ R26, R26, R117, R116, !PT ;  /* 0x000000751a1a7276 */ /* 0x000fc80007810074 */
[----:B------:R-:W-:-:S05]  /*e2d0*/  FMNMX.FTZ R26, R115, R26, !PT ;  /* 0x0000001a731a7209 */ /* 0x000fca0007810000 */
[----:B------:R-:W1:Y:S01]  /*e2e0*/  SHFL.BFLY PT, R9, R26, 0x2, 0x1f ;  /* 0x0c401f001a097f89 */ /* 0x000e6200000e0000 */
[----:B---3--:R-:W-:-:S05]  /*e2f0*/  FMNMX.FTZ R11, R0, R11, !PT ;  /* 0x0000000b000b7209 */ /* 0x008fca0007810000 */
        /* <DEDUP_REMOVED lines=24> */
[----:B------:R-:W-:Y:S01]  /*e480*/  LDSM.16.MT88.4 R8, [R130+0x8800] ;  /* 0x008800008208783b */ /* 0x000fe20000004200 */
[-CC-:B------:R-:W-:Y:S01]  /*e490*/  FFMA.FTZ R29, R22, R122.reuse, -R165.reuse ;  /* 0x0000007a161d7223 */ /* 0x180fe200000108a5 */
[-C--:B------:R-:W-:Y:S01]  /*e4a0*/  FFMA.FTZ R28, R20, R122.reuse, -R165 ;  /* 0x0000007a141c7223 */ /* 0x080fe200000108a5 */
[-CC-:B------:R-:W-:Y:S01]  /*e4b0*/  FFMA.FTZ R30, R12, R122.reuse, -R121.reuse ;  /* 0x0000007a0c1e7223 */ /* 0x180fe20000010879 */
[----:B------:R-:W1:Y:S01]  /*e4c0*/  MUFU.EX2 R113, R113 ;  /* 0x0000007100717308 */ /* 0x000e620000000800 */
[-C--:B------:R-:W-:Y:S01]  /*e4d0*/  FFMA.FTZ R16, R6, R122.reuse, -R121 ;  /* 0x0000007a06107223 */ /* 0x080fe20000010879 */
[----:B------:R-:W2:Y:S01]  /*e4e0*/  LDSM.16.MT88.4 R40, [R130+0xa000] ;  /* 0x00a000008228783b */ /* 0x000ea20000004200 */
[-CC-:B------:R-:W-:Y:S01]  /*e4f0*/  FFMA.FTZ R161, R161, R122.reuse, -R165.reuse ;  /* 0x0000007aa1a17223 */ /* 0x180fe200000108a5 */
[-C--:B------:R-:W-:Y:S01]  /*e500*/  FFMA.FTZ R141, R141, R122.reuse, -R165 ;  /* 0x0000007a8d8d7223 */ /* 0x080fe200000108a5 */
[-CC-:B------:R-:W-:Y:S01]  /*e510*/  FFMA.FTZ R120, R120, R122.reuse, -R121.reuse ;  /* 0x0000007a78787223 */ /* 0x180fe20000010879 */
[----:B------:R-:W3:Y:S01]  /*e520*/  LDSM.16.MT88.4 R12, [R126+0x8800] ;  /* 0x008800007e0c783b */ /* 0x000ee20000004200 */
[-CC-:B------:R-:W-:Y:S01]  /*e530*/  FFMA.FTZ R117, R117, R122.reuse, -R121.reuse ;  /* 0x0000007a75757223 */ /* 0x180fe20000010879 */
[----:B------:R-:W-:Y:S01]  /*e540*/  MUFU.EX2 R110, R110 ;  /* 0x0000006e006e7308 */ /* 0x000fe20000000800 */
[----:B------:R-:W-:Y:S01]  /*e550*/  FFMA.FTZ R116, R116, R122, -R121 ;  /* 0x0000007a74747223 */ /* 0x000fe20000010879 */
[----:B------:R-:W-:Y:S01]  /*e560*/  LDSM.16.MT88.4 R24, [R125+0x8800] ;  /* 0x008800007d18783b */ /* 0x000fe20000004200 */
[----:B------:R-:W-:-:S03]  /*e570*/  ISETP.GT.AND P0, PT, R107, R138, PT ;  /* 0x0000008a6b00720c */ /* 0x000fc60003f04270 */
[----:B------:R-:W-:Y:S02]  /*e580*/  LDSM.16.MT88.4 R20, [R124+0x8800] ;  /* 0x008800007c14783b */ /* 0x000fe40000004200 */
        /* <DEDUP_REMOVED lines=19> */
[----:B-1----:R-:W-:-:S06]  /*e6c0*/  F2FP.BF16.F32.PACK_AB R4, R31, R32 ;  /* 0x000000201f04723e */ /* 0x002fcc00000010ff */
[----:B------:R-:W-:Y:S01]  /*e6d0*/  MUFU.EX2 R34, R34 ;  /* 0x0000002200227308 */ /* 0x000fe20000000800 */
[C---:B--2---:R-:W-:Y:S07]  /*e6e0*/  HMMA.16816.F32.BF16 R36, R64.reuse, R40, RZ ;  /* 0x000000284024723c */ /* 0x044fee00000418ff */
[----:B------:R-:W1:Y:S01]  /*e6f0*/  MUFU.EX2 R33, R33 ;  /* 0x0000002100217308 */ /* 0x000e620000000800 */
[----:B----4-:R-:W-:Y:S01]  /*e700*/  F2FP.BF16.F32.PACK_AB R6, R28, R29 ;  /* 0x0000001d1c06723e */ /* 0x010fe200000010ff */
        /* <DEDUP_REMOVED lines=10> */
[----:B------:R-:W-:Y:S01]  /*e7b0*/  LDSM.16.MT88.4 R16, [R124+0xa000] ;  /* 0x00a000007c10783b */ /* 0x000fe20000004200 */
[----:B------:R-:W-:Y:S05]  /*e7c0*/  HMMA.16816.F32.BF16 R56, R64, R58, RZ ;  /* 0x0000003a4038723c */ /* 0x000fea00000418ff */
[----:B------:R-:W-:Y:S03]  /*e7d0*/  MUFU.EX2 R120, R120 ;  /* 0x0000007800787308 */ /* 0x000fe60000000800 */
[C---:B------:R-:W-:Y:S05]  /*e7e0*/  HMMA.16816.F32.BF16 R96, R4.reuse, R8, R96 ;  /* 0x000000080460723c */ /* 0x040fea0000041860 */
[----:B------:R-:W-:Y:S03]  /*e7f0*/  MUFU.EX2 R117, R117 ;  /* 0x0000007500757308 */ /* 0x000fe60000000800 */
[C---:B------:R-:W-:Y:S01]  /*e800*/  HMMA.16816.F32.BF16 R92, R4.reuse, R10, R92 ;  /* 0x0000000a045c723c */ /* 0x040fe2000004185c */
[----:B------:R-:W1:Y:S07]  /*e810*/  LDSM.16.MT88.4 R8, [R130+0xa800] ;  /* 0x00a800008208783b */ /* 0x000e6e0000004200 */
[C---:B---3--:R-:W-:Y:S08]  /*e820*/  HMMA.16816.F32.BF16 R88, R4.reuse, R12, R88 ;  /* 0x0000000c0458723c */ /* 0x048ff00000041858 */
[----:B------:R-:W-:Y:S01]  /*e830*/  HMMA.16816.F32.BF16 R84, R4, R14, R84 ;  /* 0x0000000e0454723c */ /* 0x000fe20000041854 */
[----:B------:R-:W-:Y:S07]  /*e840*/  LDSM.16.MT88.4 R12, [R126+0xa800] ;  /* 0x00a800007e0c783b */ /* 0x000fee0000004200 */
        /* <DEDUP_REMOVED lines=11> */
[----:B------:R-:W2:Y:S07]  /*e900*/  LDSM.16.MT88.4 R16, [R124+0xa800] ;  /* 0x00a800007c10783b */ /* 0x000eae0000004200 */
[C---:B-1----:R-:W-:Y:S08]  /*e910*/  HMMA.16816.F32.BF16 R52, R4.reuse, R8, R52 ;  /* 0x000000080434723c */ /* 0x042ff00000041834 */
[C---:B------:R-:W-:Y:S01]  /*e920*/  HMMA.16816.F32.BF16 R56, R4.reuse, R10, R56 ;  /* 0x0000000a0438723c */ /* 0x040fe20000041838 */
[----:B------:R-:W1:Y:S07]  /*e930*/  LDSM.16.MT88.4 R8, [R130+0x9000] ;  /* 0x009000008208783b */ /* 0x000e6e0000004200 */
[----:B------:R-:W-:Y:S03]  /*e940*/  HMMA.16816.F32.BF16 R80, R4, R24, R80 ;  /* 0x000000180450723c */ /* 0x000fe60000041850 */
[-CC-:B------:R-:W-:Y:S01]  /*e950*/  FFMA.FTZ R25, R168, R122.reuse, -R121.reuse ;  /* 0x0000007aa8197223 */ /* 0x180fe20000010879 */
[-C--:B------:R-:W-:Y:S01]  /*e960*/  FFMA.FTZ R24, R164, R122.reuse, -R121 ;  /* 0x0000007aa4187223 */ /* 0x080fe20000010879 */
[----:B------:R-:W-:-:S04]  /*e970*/  FFMA.FTZ R164, R123, R122, -R165 ;  /* 0x0000007a7ba47223 */ /* 0x000fc800000108a5 */
[----:B------:R-:W-:Y:S01]  /*e980*/  MUFU.EX2 R25, R25 ;  /* 0x0000001900197308 */ /* 0x000fe20000000800 */
[----:B------:R-:W-:Y:S03]  /*e990*/  HMMA.16816.F32.BF16 R76, R4, R26, R76 ;  /* 0x0000001a044c723c */ /* 0x000fe6000004184c */
[-CC-:B------:R-:W-:Y:S01]  /*e9a0*/  FFMA.FTZ R27, R174, R122.reuse, -R165.reuse ;  /* 0x0000007aae1b7223 */ /* 0x180fe200000108a5 */
[----:B------:R-:W-:-:S05]  /*e9b0*/  FFMA.FTZ R26, R172, R122, -R165 ;  /* 0x0000007aac1a7223 */ /* 0x000fca00000108a5 */
[----:B------:R-:W-:Y:S01]  /*e9c0*/  MUFU.EX2 R27, R27 ;  /* 0x0000001b001b7308 */ /* 0x000fe20000000800 */
[C---:B------:R-:W-:Y:S03]  /*e9d0*/  HMMA.16816.F32.BF16 R72, R4.reuse, R20, R72 ;  /* 0x000000140448723c */ /* 0x040fe60000041848 */
[-CC-:B------:R-:W-:Y:S01]  /*e9e0*/  FFMA.FTZ R21, R166, R122.reuse, -R121.reuse ;  /* 0x0000007aa6157223 */ /* 0x180fe20000010879 */
[-C--:B------:R-:W-:Y:S01]  /*e9f0*/  FFMA.FTZ R20, R162, R122.reuse, -R121 ;  /* 0x0000007aa2147223 */ /* 0x080fe20000010879 */
[-C--:B------:R-:W-:Y:S01]  /*ea00*/  FFMA.FTZ R162, R163, R122.reuse, -R165 ;  /* 0x0000007aa3a27223 */ /* 0x080fe200000108a5 */
[-C--:B------:R-:W-:Y:S01]  /*ea10*/  FFMA.FTZ R166, R115, R122.reuse, -R121 ;  /* 0x0000007a73a67223 */ /* 0x080fe20000010879 */
[----:B------:R-:W3:Y:S01]  /*ea20*/  MUFU.EX2 R26, R26 ;  /* 0x0000001a001a7308 */ /* 0x000ee20000000800 */
[----:B------:R-:W-:Y:S03]  /*ea30*/  HMMA.16816.F32.BF16 R68, R4, R22, R68 ;  /* 0x000000160444723c */ /* 0x000fe60000041844 */
[-CC-:B------:R-:W-:Y:S01]  /*ea40*/  FFMA.FTZ R23, R170, R122.reuse, -R165.reuse ;  /* 0x0000007aaa177223 */ /* 0x180fe200000108a5 */
[----:B------:R-:W-:-:S05]  /*ea50*/  FFMA.FTZ R22, R176, R122, -R165 ;  /* 0x0000007ab0167223 */ /* 0x000fca00000108a5 */
[----:B------:R-:W-:Y:S01]  /*ea60*/  MUFU.EX2 R23, R23 ;  /* 0x0000001700177308 */ /* 0x000fe20000000800 */
[C---:B------:R-:W-:Y:S07]  /*ea70*/  HMMA.16816.F32.BF16 R44, R4.reuse, R12, R44 ;  /* 0x0000000c042c723c */ /* 0x040fee000004182c */
[----:B------:R-:W4:Y:S01]  /*ea80*/  MUFU.EX2 R22, R22 ;  /* 0x0000001600167308 */ /* 0x000f220000000800 */
[C---:B------:R-:W-:Y:S01]  /*ea90*/  HMMA.16816.F32.BF16 R48, R4.reuse, R14, R48 ;  /* 0x0000000e0430723c */ /* 0x040fe20000041830 */
[----:B------:R-:W5:Y:S06]  /*eaa0*/  LDSM.16.MT88.4 R12, [R126+0x9000] ;  /* 0x009000007e0c783b */ /* 0x000f6c0000004200 */
[----:B------:R-:W1:Y:S01]  /*eab0*/  MUFU.EX2 R24, R24 ;  /* 0x0000001800187308 */ /* 0x000e620000000800 */
[C---:B--2---:R-:W-:Y:S07]  /*eac0*/  HMMA.16816.F32.BF16 R60, R4.reuse, R16, R60 ;  /* 0x00000010043c723c */ /* 0x044fee000004183c */
[----:B------:R-:W-:Y:S01]  /*ead0*/  MUFU.EX2 R21, R21 ;  /* 0x0000001500157308 */ /* 0x000fe20000000800 */
[----:B------:R-:W-:Y:S03]  /*eae0*/  HMMA.16816.F32.BF16 R64, R4, R18, R64 ;  /* 0x000000120440723c */ /* 0x000fe60000041840 */
[----:B---3--:R-:W-:Y:S01]  /*eaf0*/  F2FP.BF16.F32.PACK_AB R4, R26, R27 ;  /* 0x0000001b1a04723e */ /* 0x008fe200000010ff */
[----:B------:R-:W2:Y:S01]  /*eb00*/  LDSM.16.MT88.4 R16, [R124+0x9000] ;  /* 0x009000007c10783b */ /* 0x000ea20000004200 */
[----:B----4-:R-:W-:-:S02]  /*eb10*/  F2FP.BF16.F32.PACK_AB R6, R22, R23 ;  /* 0x000000171606723e */ /* 0x010fc400000010ff */
[----:B------:R-:W3:Y:S01]  /*eb20*/  MUFU.EX2 R20, R20 ;  /* 0x0000001400147308 */ /* 0x000ee20000000800 */
[----:B-1----:R-:W-:-:S07]  /*eb30*/  F2FP.BF16.F32.PACK_AB R5, R24, R25 ;  /* 0x000000191805723e */ /* 0x002fce00000010ff */
[----:B------:R-:W1:Y:S08]  /*eb40*/  MUFU.EX2 R162, R162 ;  /* 0x000000a200a27308 */ /* 0x000e700000000800 */
[----:B------:R-:W4:Y:S01]  /*eb50*/  MUFU.EX2 R164, R164 ;  /* 0x000000a400a47308 */ /* 0x000f220000000800 */
[----:B---3--:R-:W-:-:S07]  /*eb60*/  F2FP.BF16.F32.PACK_AB R7, R20, R21 ;  /* 0x000000151407723e */ /* 0x008fce00000010ff */
[C---:B------:R-:W-:Y:S01]  /*eb70*/  HMMA.16816.F32.BF16 R96, R4.reuse, R8, R96 ;  /* 0x000000080460723c */ /* 0x040fe20000041860 */
[----:B------:R-:W-:Y:S07]  /*eb80*/  MUFU.EX2 R115, R116 ;  /* 0x0000007400737308 */ /* 0x000fee0000000800 */
[C---:B------:R-:W-:Y:S01]  /*eb90*/  HMMA.16816.F32.BF16 R92, R4.reuse, R10, R92 ;  /* 0x0000000a045c723c */ /* 0x040fe2000004185c */
[----:B------:R-:W3:Y:S01]  /*eba0*/  LDSM.16.MT88.4 R8, [R125+0x9000] ;  /* 0x009000007d08783b */ /* 0x000ee20000004200 */
[----:B------:R-:W4:Y:S06]  /*ebb0*/  MUFU.EX2 R166, R166 ;  /* 0x000000a600a67308 */ /* 0x000f2c0000000800 */
[C---:B-----5:R-:W-:Y:S08]  /*ebc0*/  HMMA.16816.F32.BF16 R88, R4.reuse, R12, R88 ;  /* 0x0000000c0458723c */ /* 0x060ff00000041858 */
[C---:B------:R-:W-:Y:S01]  /*ebd0*/  HMMA.16816.F32.BF16 R84, R4.reuse, R14, R84 ;  /* 0x0000000e0454723c */ /* 0x040fe20000041854 */
[----:B------:R-:W5:Y:S07]  /*ebe0*/  LDSM.16.MT88.4 R12, [R130+0xb000] ;  /* 0x00b00000820c783b */ /* 0x000f6e0000004200 */
[C---:B--2---:R-:W-:Y:S08]  /*ebf0*/  HMMA.16816.F32.BF16 R72, R4.reuse, R16, R72 ;  /* 0x000000100448723c */ /* 0x044ff00000041848 */
[C---:B------:R-:W-:Y:S01]  /*ec00*/  HMMA.16816.F32.BF16 R68, R4.reuse, R18, R68 ;  /* 0x000000120444723c */ /* 0x040fe20000041844 */
[----:B------:R-:W-:Y:S07]  /*ec10*/  LDSM.16.MT88.4 R16, [R125+0x9800] ;  /* 0x009800007d10783b */ /* 0x000fee0000004200 */
[C---:B---3--:R-:W-:Y:S08]  /*ec20*/  HMMA.16816.F32.BF16 R80, R4.reuse, R8, R80 ;  /* 0x000000080450723c */ /* 0x048ff00000041850 */
[C---:B------:R-:W-:Y:S01]  /*ec30*/  HMMA.16816.F32.BF16 R76, R4.reuse, R10, R76 ;  /* 0x0000000a044c723c */ /* 0x040fe2000004184c */
[----:B------:R-:W2:Y:S07]  /*ec40*/  LDSM.16.MT88.4 R8, [R126+0xb000] ;  /* 0x00b000007e08783b */ /* 0x000eae0000004200 */
[C---:B-----5:R-:W-:Y:S08]  /*ec50*/  HMMA.16816.F32.BF16 R36, R4.reuse, R12, R36 ;  /* 0x0000000c0424723c */ /* 0x060ff00000041824 */
[C---:B------:R-:W-:Y:S01]  /*ec60*/  HMMA.16816.F32.BF16 R40, R4.reuse, R14, R40 ;  /* 0x0000000e0428723c */ /* 0x040fe20000041828 */
[----:B------:R-:W3:Y:S07]  /*ec70*/  LDSM.16.MT88.4 R12, [R125+0xb000] ;  /* 0x00b000007d0c783b */ /* 0x000eee0000004200 */
[C---:B--2---:R-:W-:Y:S08]  /*ec80*/  HMMA.16816.F32.BF16 R44, R4.reuse, R8, R44 ;  /* 0x00000008042c723c */ /* 0x044ff0000004182c */
[C---:B------:R-:W-:Y:S01]  /*ec90*/  HMMA.16816.F32.BF16 R48, R4.reuse, R10, R48 ;  /* 0x0000000a0430723c */ /* 0x040fe20000041830 */
[----:B------:R-:W2:Y:S07]  /*eca0*/  LDSM.16.MT88.4 R8, [R124+0xb000] ;  /* 0x00b000007c08783b */ /* 0x000eae0000004200 */
[C---:B---3--:R-:W-:Y:S08]  /*ecb0*/  HMMA.16816.F32.BF16 R52, R4.reuse, R12, R52 ;  /* 0x0000000c0434723c */ /* 0x048ff00000041834 */
[C---:B------:R-:W-:Y:S01]  /*ecc0*/  HMMA.16816.F32.BF16 R56, R4.reuse, R14, R56 ;  /* 0x0000000e0438723c */ /* 0x040fe20000041838 */
[----:B------:R-:W3:Y:S07]  /*ecd0*/  LDSM.16.MT88.4 R12, [R130+0x9800] ;  /* 0x00980000820c783b */ /* 0x000eee0000004200 */
[C---:B--2---:R-:W-:Y:S08]  /*ece0*/  HMMA.16816.F32.BF16 R60, R4.reuse, R8, R60 ;  /* 0x00000008043c723c */ /* 0x044ff0000004183c */
[----:B------:R-:W-:Y:S01]  /*ecf0*/  HMMA.16816.F32.BF16 R64, R4, R10, R64 ;  /* 0x0000000a0440723c */ /* 0x000fe20000041840 */
[----:B------:R-:W2:Y:S02]  /*ed00*/  LDSM.16.MT88.4 R8, [R126+0x9800] ;  /* 0x009800007e08783b */ /* 0x000ea40000004200 */
[----:B-1----:R-:W-:-:S02]  /*ed10*/  F2FP.BF16.F32.PACK_AB R4, R161, R162 ;  /* 0x000000a2a104723e */ /* 0x002fc400000010ff */
[----:B------:R-:W-:Y:S02]  /*ed20*/  F2FP.BF16.F32.PACK_AB R5, R117, R120 ;  /* 0x000000787505723e */ /* 0x000fe400000010ff */
[----:B----4-:R-:W-:Y:S02]  /*ed30*/  F2FP.BF16.F32.PACK_AB R6, R164, R141 ;  /* 0x0000008da406723e */ /* 0x010fe400000010ff */
[----:B------:R-:W-:-:S07]  /*ed40*/  F2FP.BF16.F32.PACK_AB R7, R166, R115 ;  /* 0x00000073a607723e */ /* 0x000fce00000010ff */
[C---:B---3--:R-:W-:Y:S08]  /*ed50*/  HMMA.16816.F32.BF16 R96, R4.reuse, R12, R96 ;  /* 0x0000000c0460723c */ /* 0x048ff00000041860 */
        /* <DEDUP_REMOVED lines=22> */
[----:B------:R-:W-:-:S04]  /*eec0*/  FADD.FTZ R27, R27, R28 ;  /* 0x0000001c1b1b7221 */ /* 0x000fc80000010000 */
[----:B------:R-:W-:Y:S01]  /*eed0*/  FADD.FTZ R26, R26, R27 ;  /* 0x0000001b1a1a7221 */ /* 0x000fe20000010000 */
[C---:B------:R-:W-:Y:S01]  /*eee0*/  HMMA.16816.F32.BF16 R40, R4.reuse, R10, R40 ;  /* 0x0000000a0428723c */ /* 0x040fe20000041828 */
[----:B------:R-:W2:Y:S07]  /*eef0*/  LDSM.16.MT88.4 R8, [R124+0xb800] ;  /* 0x00b800007c08783b */ /* 0x000eae0000004200 */
        /* <DEDUP_REMOVED lines=90> */
.L_x_13300:
        /* <DEDUP_REMOVED lines=8> */
.L_x_13301:
[----:B------:R-:W-:Y:S05]  /*f520*/  BSYNC.RECONVERGENT B0 ;  /* 0x0000000000007941 */ /* 0x000fea0003800200 */
.L_x_13299:
[C---:B------:R-:W-:Y:S01]  /*f530*/  IMAD.SHL.U32 R3, R102.reuse, 0x20, RZ ;  /* 0x0000002066037824 */ /* 0x040fe200078e00ff */
[----:B------:R-:W-:Y:S01]  /*f540*/  SHF.L.U64.HI R4, R102, 0x5, R103 ;  /* 0x0000000566047819 */ /* 0x000fe20000010267 */
[----:B------:R-:W-:Y:S01]  /*f550*/  @!PT LDS RZ, [RZ] ;  /* 0x00000000fffff984 */ /* 0x000fe20000000800 */
[----:B------:R-:W-:Y:S01]  /*f560*/  @!PT LDS RZ, [RZ] ;  /* 0x00000000fffff984 */ /* 0x000fe20000000800 */
[----:B------:R-:W-:Y:S01]  /*f570*/  @!PT LDS RZ, [RZ] ;  /* 0x00000000fffff984 */ /* 0x000fe20000000800 */
[----:B------:R-:W-:Y:S01]  /*f580*/  LDGSTS.E.BYPASS.LTC128B.128 [R149+0x8000], desc[UR4][R142.64] ;  /* 0x080000008e957fae */ /* 0x000fe2000b981a04 */
[----:B------:R-:W-:Y:S02]  /*f590*/  BSSY.RECONVERGENT B1, `(.L_x_13302) ;  /* 0x00000da000017945 */ /* 0x000fe40003800200 */
        /* <DEDUP_REMOVED lines=8> */
[----:B------:R1:W-:Y:S01]  /*f620*/  LDGSTS.E.BYPASS.LTC128B.128 [R149+0xa800], desc[UR4][R12.64+0x80] ;  /* 0x0a8000800c957fae */ /* 0x0003e2000b981a04 */
[----:B------:R-:W-:-:S03]  /*f630*/  ISETP.GT.AND P1, PT, R107, R138, PT ;  /* 0x0000008a6b00720c */ /* 0x000fc60003f24270 */
[----:B------:R-:W-:Y:S04]  /*f640*/  LDGSTS.E.BYPASS.LTC128B.128 [R149+0x9000], desc[UR4][R6.64] ;  /* 0x0900000006957fae */ /* 0x000fe8000b981a04 */
[----:B------:R2:W-:Y:S04]  /*f650*/  LDGSTS.E.BYPASS.LTC128B.128 [R149+0xb000], desc[UR4][R6.64+0x80] ;  /* 0x0b00008006957fae */ /* 0x0005e8000b981a04 */
[----:B------:R-:W-:Y:S04]  /*f660*/  LDGSTS.E.BYPASS.LTC128B.128 [R149+0x9800], desc[UR4][R20.64] ;  /* 0x0980000014957fae */ /* 0x000fe8000b981a04 */
[----:B------:R3:W-:Y:S04]  /*f670*/  LDGSTS.E.BYPASS.LTC128B.128 [R149+0xb800], desc[UR4][R20.64+0x80] ;  /* 0x0b80008014957fae */ /* 0x0007e8000b981a04 */
[----:B------:R-:W-:Y:S04]  /*f680*/  LDSM.16.M88.4 R16, [R135] ;  /* 0x000000008710783b */ /* 0x000fe80000000200 */
[----:B------:R-:W1:Y:S04]  /*f690*/  LDSM.16.M88.4 R8, [R134+UR6+0x4000] ;  /* 0x004000068608783b */ /* 0x000e680008000200 */
[----:B------:R-:W2:Y:S04]  /*f6a0*/  LDSM.16.M88.4 R32, [R134+UR6+0x4800] ;  /* 0x004800068620783b */ /* 0x000ea80008000200 */
[----:B------:R-:W4:Y:S04]  /*f6b0*/  LDSM.16.M88.4 R24, [R134+UR6+0x5000] ;  /* 0x005000068618783b */ /* 0x000f280008000200 */
[----:B------:R-:W3:Y:S04]  /*f6c0*/  LDSM.16.M88.4 R120, [R134+UR6+0x5800] ;  /* 0x005800068678783b */ /* 0x000ee80008000200 */
[----:B------:R-:W-:Y:S04]  /*f6d0*/  LDSM.16.M88.4 R108, [R133] ;  /* 0x00000000856c783b */ /* 0x000fe80000000200 */
[----:B------:R-:W5:Y:S04]  /*f6e0*/  LDSM.16.M88.4 R112, [R129+0x4000] ;  /* 0x004000008170783b */ /* 0x000f680000000200 */
[----:B------:R-:W5:Y:S04]  /*f6f0*/  LDSM.16.M88.4 R168, [R129+0x4800] ;  /* 0x0048000081a8783b */ /* 0x000f680000000200 */
[----:B------:R-:W0:Y:S01]  /*f700*/  LDGDEPBAR ;  /* 0x00000000000079af */ /* 0x000e220000000000 */
[C---:B-1----:R-:W-:Y:S08]  /*f710*/  HMMA.16816.F32.BF16 R12, R16.reuse, R8, RZ ;  /* 0x00000008100c723c */ /* 0x042ff000000418ff */
[C---:B------:R-:W-:Y:S08]  /*f720*/  HMMA.16816.F32.BF16 R8, R16.reuse, R10, RZ ;  /* 0x0000000a1008723c */ /* 0x040ff000000418ff */
[C---:B--2---:R-:W-:Y:S08]  /*f730*/  HMMA.16816.F32.BF16 R4, R16.reuse, R32, RZ ;  /* 0x000000201004723c */ /* 0x044ff000000418ff */
        /* <DEDUP_REMOVED lines=20> */
[C---:B--2---:R-:W-:Y:S08]  /*f880*/  HMMA.16816.F32.BF16 R12, R108.reuse, R112, R12 ;  /* 0x000000706c0c723c */ /* 0x044ff0000004180c */
[C---:B------:R-:W-:Y:S01]  /*f890*/  HMMA.16816.F32.BF16 R8, R108.reuse, R114, R8 ;  /* 0x000000726c08723c */ /* 0x040fe20000041808 */
[----:B------:R-:W1:Y:S07]  /*f8a0*/  LDSM.16.M88.4 R112, [R128+0x5800] ;  /* 0x005800008070783b */ /* 0x000e6e0000000200 */
[C---:B------:R-:W-:Y:S01]  /*f8b0*/  HMMA.16816.F32.BF16 R32, R108.reuse, R170, R32 ;  /* 0x000000aa6c20723c */ /* 0x040fe20000041820 */
[----:B------:R-:W-:Y:S07]  /*f8c0*/  LDSM.16.M88.4 R168, [R127+0x4800] ;  /* 0x004800007fa8783b */ /* 0x000fee0000000200 */
        /* <DEDUP_REMOVED lines=12> */
[----:B------:R-:W-:Y:S07]  /*f990*/  LDSM.16.M88.4 R168, [R134+UR6+0x6800] ;  /* 0x0068000686a8783b */ /* 0x000fee0008000200 */
[C---:B------:R-:W-:Y:S08]  /*f9a0*/  HMMA.16816.F32.BF16 R28, R108.reuse, R120, R28 ;  /* 0x000000786c1c723c */ /* 0x040ff0000004181c */
[C---:B------:R-:W-:Y:S01]  /*f9b0*/  HMMA.16816.F32.BF16 R24, R108.reuse, R122, R24 ;  /* 0x0000007a6c18723c */ /* 0x040fe20000041818 */
[----:B------:R-:W-:Y:S07]  /*f9c0*/  LDSM.16.M88.4 R120, [R134+UR6+0x7000] ;  /* 0x007000068678783b */ /* 0x000fee0008000200 */
[C---:B-1----:R-:W-:Y:S08]  /*f9d0*/  HMMA.16816.F32.BF16 R20, R108.reuse, R112, R20 ;  /* 0x000000706c14723c */ /* 0x042ff00000041814 */
[----:B------:R-:W-:Y:S01]  /*f9e0*/  HMMA.16816.F32.BF16 R16, R108, R114, R16 ;  /* 0x000000726c10723c */ /* 0x000fe20000041810 */
[----:B------:R-:W1:Y:S04]  /*f9f0*/  LDSM.16.M88.4 R108, [R135+0x2000] ;  /* 0x00200000876c783b */ /* 0x000e680000000200 */
[----:B------:R-:W2:Y:S03]  /*fa00*/  LDSM.16.M88.4 R112, [R134+UR6+0x6000] ;  /* 0x006000068670783b */ /* 0x000ea60008000200 */
[C---:B-1----:R-:W-:Y:S08]  /*fa10*/  HMMA.16816.F32.BF16 R4, R108.reuse, R168, R4 ;  /* 0x000000a86c04723c */ /* 0x042ff00000041804 */
[C---:B--2---:R-:W-:Y:S08]  /*fa20*/  HMMA.16816.F32.BF16 R12, R108.reuse, R112, R12 ;  /* 0x000000706c0c723c */ /* 0x044ff0000004180c */
[C---:B------:R-:W-:Y:S01]  /*fa30*/  HMMA.16816.F32.BF16 R8, R108.reuse, R114, R8 ;  /* 0x000000726c08723c */ /* 0x040fe20000041808 */
[----:B------:R-:W1:Y:S07]  /*fa40*/  LDSM.16.M88.4 R112, [R134+UR6+0x7800] ;  /* 0x007800068670783b */ /* 0x000e6e0008000200 */
        /* <DEDUP_REMOVED lines=36> */
[C---:B------:R-:W-:Y:S08]  /*fc90*/  HMMA.16816.F32.BF16 R32, R120.reuse, R170, R32 ;  /* 0x000000aa7820723c */ /* 0x040ff00000041820 */
[C---:B-1----:R-:W-:Y:S08]  /*fca0*/  HMMA.16816.F32.BF16 R12, R120.reuse, R108, R12 ;  /* 0x0000006c780c723c */ /* 0x042ff0000004180c */
[----:B------:R-:W-:Y:S01]  /*fcb0*/  HMMA.16816.F32.BF16 R8, R120, R110, R8 ;  /* 0x0000006e7808723c */ /* 0x000fe20000041808 */
[----:B------:R-:W1:Y:S01]  /*fcc0*/  LDSM.16.M88.4 R108, [R127+0x7800] ;  /* 0x007800007f6c783b */ /* 0x000e620000000200 */
[----:B------:R-:W-:-:S06]  /*fcd0*/  DEPBAR.LE SB0, 0x0 ;  /* 0x000080000000791a */ /* 0x000fcc0000000000 */
[C---:B---3--:R-:W-:Y:S08]  /*fce0*/  HMMA.16816.F32.BF16 R28, R120.reuse, R112, R28 ;  /* 0x00000070781c723c */ /* 0x048ff0000004181c */
[C---:B------:R-:W-:Y:S08]  /*fcf0*/  HMMA.16816.F32.BF16 R24, R120.reuse, R114, R24 ;  /* 0x000000727818723c */ /* 0x040ff00000041818 */
[C---:B-1----:R-:W-:Y:S08]  /*fd00*/  HMMA.16816.F32.BF16 R20, R120.reuse, R108, R20 ;  /* 0x0000006c7814723c */ /* 0x042ff00000041814 */
[----:B------:R-:W-:Y:S01]  /*fd10*/  HMMA.16816.F32.BF16 R16, R120, R110, R16 ;  /* 0x0000006e7810723c */ /* 0x000fe20000041810 */
[----:B------:R-:W-:Y:S07]  /*fd20*/  BAR.SYNC.DEFER_BLOCKING 0x0 ;  /* 0x0000000000007b1d */ /* 0x000fee0000010000 */
[----:B------:R-:W-:-:S12]  /*fd30*/  @!P1 BRA `(.L_x_13303) ;  /* 0x00000004007c9947 */ /* 0x000fd80003800000 */
[----:B------:R-:W-:Y:S04]  /*fd40*/  BSSY.RECONVERGENT B0, `(.L_x_13304) ;  /* 0x0000049000007945 */ /* 0x000fe80003800200 */
[----:B------:R-:W-:Y:S05]  /*fd50*/  @!P0 BRA `(.L_x_13305) ;  /* 0x0000000000fc8947 */ /* 0x000fea0003800000 */
[----:B------:R-:W2:Y:S01]  /*fd60*/  LD.E R109, desc[UR4][R100.64+0x170] ;  /* 0x00017004646d7980 */ /* 0x000ea2000c101900 */
[----:B------:R-:W-:Y:S02]  /*fd70*/  VIADD R112, R104, 0xffffff80 ;  /* 0xffffff8068707836 */ /* 0x000fe40000000000 */
[----:B------:R-:W-:Y:S01]  /*fd80*/  IMAD.SHL.U32 R114, R107, 0x40, RZ ;  /* 0x000000406b727824 */ /* 0x000fe200078e00ff */
        /* <DEDUP_REMOVED lines=12> */
[----:B------:R-:W-:Y:S01]  /*fe50*/  IMAD.HI.U32 R108, R111, R108, R110 ;  /* 0x0000006c6f6c7227 */ /* 0x000fe200078e006e */
[----:B------:R-:W-:Y:S02]  /*fe60*/  IABS R111, R112 ;  /* 0x00000070006f7213 */ /* 0x000fe40000000000 */
[----:B------:R-:W-:-:S03]  /*fe70*/  LOP3.LUT R112, R112, R109, RZ, 0x3c, !PT ;  /* 0x0000006d70707212 */ /* 0x000fc600078e3cff */
[----:B------:R-:W-:Y:S01]  /*fe80*/  IMAD.HI.U32 R110, R108, R111, RZ ;  /* 0x0000006f6c6e7227 */ /* 0x000fe200078e00ff */
[----:B------:R-:W-:-:S03]  /*fe90*/  ISETP.GE.AND P0, PT, R112, RZ, PT ;  /* 0x000000ff7000720c */ /* 0x000fc60003f06270 */
[----:B------:R-:W-:-:S04]  /*fea0*/  IMAD.HI.U32 R108, R108, R113, RZ ;  /* 0x000000716c6c7227 */ /* 0x000fc800078e00ff */
[-C--:B------:R-:W-:Y:S01]  /*feb0*/  IMAD R116, R110, R104.reuse, R111 ;  /* 0x000000686e747224 */ /* 0x080fe200078e026f */
[----:B------:R-:W-:Y:S01]  /*fec0*/  LOP3.LUT R111, RZ, R109, RZ, 0x33, !PT ;  /* 0x0000006dff6f7212 */ /* 0x000fe200078e33ff */
[----:B------:R-:W-:Y:S02]  /*fed0*/  IMAD R104, R108, R104, R113 ;  /* 0x000000686c687224 */ /* 0x000fe400078e0271 */
[----:B------:R-:W2:Y:S01]  /*fee0*/  LD.E.64 R112, desc[UR4][R100.64+0x38] ;  /* 0x0000380464707980 */ /* 0x000ea2000c101b00 */
[C---:B------:R-:W-:Y:S02]  /*fef0*/  ISETP.GT.U32.AND P1, PT, R3.reuse, R116, PT ;  /* 0x000000740300720c */ /* 0x040fe40003f24070 */
[----:B------:R-:W-:-:S11]  /*ff00*/  ISETP.GT.U32.AND P2, PT, R3, R104, PT ;  /* 0x000000680300720c */ /* 0x000fd60003f44070 */
[--C-:B------:R-:W-:Y:S01]  /*ff10*/  @!P1 IMAD.IADD R116, R116, 0x1, -R3.reuse ;  /* 0x0000000174749824 */ /* 0x100fe200078e0a03 */
[----:B------:R-:W-:Y:S01]  /*ff20*/  @!P1 IADD3 R110, PT, PT, R110, 0x1, RZ ;  /* 0x000000016e6e9810 */ /* 0x000fe20007ffe0ff */
[----:B------:R-:W-:Y:S01]  /*ff30*/  @!P2 IMAD.IADD R104, R104, 0x1, -R3 ;  /* 0x000000016868a824 */ /* 0x000fe200078e0a03 */
[----:B------:R-:W-:Y:S01]  /*ff40*/  ISETP.GE.AND P1, PT, R114, RZ, PT ;  /* 0x000000ff7200720c */ /* 0x000fe20003f26270 */
[----:B------:R-:W-:Y:S01]  /*ff50*/  @!P2 VIADD R108, R108, 0x1 ;  /* 0x000000016c6ca836 */ /* 0x000fe20000000000 */
[-C--:B------:R-:W-:Y:S01]  /*ff60*/  ISETP.GE.U32.AND P3, PT, R116, R3.reuse, PT ;  /* 0x000000037400720c */ /* 0x080fe20003f66070 */
[----:B------:R-:W3:Y:S01]  /*ff70*/  LD.E.64 R114, desc[UR4][R100.64+0x20] ;  /* 0x0000200464727980 */ /* 0x000ee2000c101b00 */
[----:B------:R-:W-:Y:S02]  /*ff80*/  ISETP.GE.U32.AND P4, PT, R104, R3, PT ;  /* 0x000000036800720c */ /* 0x000fe40003f86070 */
[----:B------:R-:W-:-:S09]  /*ff90*/  ISETP.NE.AND P2, PT, R109, RZ, PT ;  /* 0x000000ff6d00720c */ /* 0x000fd20003f45270 */
[----:B------:R-:W-:Y:S02]  /*ffa0*/  @P3 IADD3 R110, PT, PT, R110, 0x1, RZ ;  /* 0x000000016e6e3810 */ /* 0x000fe40007ffe0ff */
[----:B------:R-:W-:-:S03]  /*ffb0*/  @P4 VIADD R108, R108, 0x1 ;  /* 0x000000016c6c4836 */ /* 0x000fc60000000000 */
[----:B------:R-:W-:Y:S02]  /*ffc0*/  @!P0 IMAD.MOV R110, RZ, RZ, -R110 ;  /* 0x000000ffff6e8224 */ /* 0x000fe400078e0a6e */
[----:B------:R-:W-:-:S03]  /*ffd0*/  MOV R104, R108 ;  /* 0x0000006c00687202 */ /* 0x000fc60000000f00 */
[----:B------:R-:W-:Y:S02]  /*ffe0*/  SEL R108, R111, R110, !P2 ;  /* 0x0000006e6f6c7207 */ /* 0x000fe40005000000 */
[----:B------:R-:W-:-:S03]  /*fff0*/  @!P1 IADD3 R104, PT, PT, -R104, RZ, RZ ;  /* 0x000000ff68689210 */ /* 0x000fc60007ffe1ff */
[----:B------:R-:W-:Y:S01]  /*10000*/  IMAD.WIDE R120, R108, 0x4, R152 ;  /* 0x000000046c787825 */ /* 0x000fe200078e0298 */
[----:B------:R-:W-:-:S04]  /*10010*/  SEL R111, R111, R104, !P2 ;  /* 0x000000686f6f7207 */ /* 0x000fc80005000000 */
[----:B------:R-:W4:Y:S01]  /*10020*/  LD.E R104, desc[UR4][R120.64] ;  /* 0x0000000478687980 */ /* 0x000f22000c101900 */
[----:B------:R-:W-:-:S05]  /*10030*/  IMAD.WIDE R116, R111, 0x4, R152 ;  /* 0x000000046f747825 */ /* 0x000fca00078e0298 */
        /* <DEDUP_REMOVED lines=17> */
.L_x_13305:
        /* <DEDUP_REMOVED lines=8> */
.L_x_13306:
[----:B------:R-:W-:Y:S05]  /*101d0*/  BSYNC.RECONVERGENT B0 ;  /* 0x0000000000007941 */ /* 0x000fea0003800200 */
.L_x_13304:
        /* <DEDUP_REMOVED lines=8> */
[----:B------:R-:W-:Y:S02]  /*10260*/  IADD3 R110, P1, PT, R108, R3, RZ ;  /* 0x000000036c6e7210 */ /* 0x000fe40007f3e0ff */
[----:B------:R-:W-:Y:S01]  /*10270*/  IADD3.X R109, PT, PT, R104, R139, RZ, P0, !PT ;  /* 0x0000008b686d7210 */ /* 0x000fe200007fe4ff */
[----:B------:R1:W-:Y:S01]  /*10280*/  LDGSTS.E.BYPASS.LTC128B.128 [R149+0x6000], desc[UR4][R140.64+0x80] ;  /* 0x060000808c957fae */ /* 0x0003e2000b981a04 */
[----:B------:R-:W-:-:S03]  /*10290*/  IADD3 R112, P0, PT, R110, R3, RZ ;  /* 0x000000036e707210 */ /* 0x000fc60007f1e0ff */
[----:B------:R-:W-:Y:S01]  /*102a0*/  IMAD.X R111, R109, 0x1, R104, P1 ;  /* 0x000000016d6f7824 */ /* 0x000fe200008e0668 */
[----:B------:R1:W-:Y:S04]  /*102b0*/  LDGSTS.E.BYPASS.LTC128B.128 [R149+0x4800], desc[UR4][R108.64] ;  /* 0x048000006c957fae */ /* 0x0003e8000b981a04 */
[----:B------:R-:W-:Y:S01]  /*102c0*/  IADD3.X R113, PT, PT, R111, R104, RZ, P0, !PT ;  /* 0x000000686f717210 */ /* 0x000fe200007fe4ff */
[----:B------:R1:W-:Y:S04]  /*102d0*/  LDGSTS.E.BYPASS.LTC128B.128 [R149+0x6800], desc[UR4][R108.64+0x80] ;  /* 0x068000806c957fae */ /* 0x0003e8000b981a04 */
[----:B------:R1:W-:Y:S04]  /*102e0*/  LDGSTS.E.BYPASS.LTC128B.128 [R149+0x5000], desc[UR4][R110.64] ;  /* 0x050000006e957fae */ /* 0x0003e8000b981a04 */
[----:B------:R1:W-:Y:S04]  /*102f0*/  LDGSTS.E.BYPASS.LTC128B.128 [R149+0x7000], desc[UR4][R110.64+0x80] ;  /* 0x070000806e957fae */ /* 0x0003e8000b981a04 */
[----:B------:R1:W-:Y:S04]  /*10300*/  LDGSTS.E.BYPASS.LTC128B.128 [R149+0x5800], desc[UR4][R112.64] ;  /* 0x0580000070957fae */ /* 0x0003e8000b981a04 */
[----:B------:R1:W-:Y:S04]  /*10310*/  LDGSTS.E.BYPASS.LTC128B.128 [R149+0x7800], desc[UR4][R112.64+0x80] ;  /* 0x0780008070957fae */ /* 0x0003e8000b981a04 */
[----:B------:R-:W0:Y:S02]  /*10320*/  LDGDEPBAR ;  /* 0x00000000000079af */ /* 0x000e240000000000 */
.L_x_13303:
[----:B------:R-:W-:Y:S05]  /*10330*/  BSYNC.RECONVERGENT B1 ;  /* 0x0000000000017941 */ /* 0x000fea0003800200 */
.L_x_13302:
[----:B------:R-:W2:Y:S01]  /*10340*/  LD.E R3, desc[UR4][R100.64+0xdc] ;  /* 0x0000dc0464037980 */ /* 0x000ea2000c101900 */
[C---:B-1----:R-:W-:Y:S02]  /*10350*/  VIADD R108, R106.reuse, 0xffffffc0 ;  /* 0xffffffc06a6c7836 */ /* 0x042fe40000000000 */
[----:B------:R-:W-:-:S03]  /*10360*/  VIADD R104, R106, 0xffffffc1 ;  /* 0xffffffc16a687836 */ /* 0x000fc60000000000 */
[-C--:B------:R-:W-:Y:S02]  /*10370*/  ISETP.GE.AND P1, PT, R108, R160.reuse, PT ;  /* 0x000000a06c00720c */ /* 0x080fe40003f26270 */
[----:B------:R-:W-:Y:S02]  /*10380*/  ISETP.GE.AND P3, PT, R104, R160, PT ;  /* 0x000000a06800720c */ /* 0x000fe40003f66270 */
[----:B------:R-:W-:Y:S01]  /*10390*/  FSEL R113, R12, -INF , P1 ;  /* 0xff8000000c717808 */ /* 0x000fe20000800000 */
[----:B------:R-:W-:Y:S01]  /*103a0*/  VIADD R12, R106, 0xffffffc9 ;  /* 0xffffffc96a0c7836 */ /* 0x000fe20000000000 */
[C---:B------:R-:W-:Y:S02]  /*103b0*/  ISETP.GE.AND P6, PT, R104.reuse, R159, PT ;  /* 0x0000009f6800720c */ /* 0x040fe40003fc6270 */
[CC--:B------:R-:W-:Y:S02]  /*103c0*/  ISETP.GE.AND P2, PT, R104.reuse, R158.reuse, PT ;  /* 0x0000009e6800720c */ /* 0x0c0fe40003f46270 */
[----:B------:R-:W-:Y:S01]  /*103d0*/  ISETP.GE.AND P1, PT, R104, R157, PT ;  /* 0x0000009d6800720c */ /* 0x000fe20003f26270 */
[----:B------:R-:W-:Y:S01]  /*103e0*/  VIADD R104, R106, 0xffffffc8 ;  /* 0xffffffc86a687836 */ /* 0x000fe20000000000 */
[----:B------:R-:W-:-:S02]  /*103f0*/  ISETP.GE.AND P0, PT, R108, R158, PT ;  /* 0x0000009e6c00720c */ /* 0x000fc40003f06270 */
[----:B------:R-:W-:Y:S02]  /*10400*/  FSEL R13, R13, -INF , P3 ;  /* 0xff8000000d0d7808 */ /* 0x000fe40001800000 */
[----:B------:R-:W-:Y:S02]  /*10410*/  FSEL R14, R14, -INF , P0 ;  /* 0xff8000000e0e7808 */ /* 0x000fe40000000000 */
[----:B------:R-:W-:Y:S02]  /*10420*/  ISETP.GE.AND P0, PT, R104, R160, PT ;  /* 0x000000a06800720c */ /* 0x000fe40003f06270 */
[----:B------:R-:W-:Y:S02]  /*10430*/  FSEL R15, R15, -INF , P2 ;  /* 0xff8000000f0f7808 */ /* 0x000fe40001000000 */
[----:B------:R-:W-:Y:S02]  /*10440*/  FSEL R141, R13, -INF , !P6 ;  /* 0xff8000000d8d7808 */ /* 0x000fe40007000000 */
[----:B------:R-:W-:-:S02]  /*10450*/  FSEL R115, R15, -INF , !P1 ;  /* 0xff8000000f737808 */ /* 0x000fc40004800000 */
[----:B------:R-:W-:Y:S01]  /*10460*/  FSEL R123, R8, -INF , P0 ;  /* 0xff800000087b7808 */ /* 0x000fe20000000000 */
[----:B------:R-:W-:Y:S01]  /*10470*/  VIADD R8, R106, 0xffffffd1 ;  /* 0xffffffd16a087836 */ /* 0x000fe20000000000 */
[C---:B------:R-:W-:Y:S02]  /*10480*/  ISETP.GE.AND P2, PT, R12.reuse, R160, PT ;  /* 0x000000a00c00720c */ /* 0x040fe40003f46270 */
[C---:B------:R-:W-:Y:S02]  /*10490*/  ISETP.GE.AND P6, PT, R12.reuse, R159, PT ;  /* 0x0000009f0c00720c */ /* 0x040fe40003fc6270 */
[CC--:B------:R-:W-:Y:S02]  /*104a0*/  ISETP.GE.AND P1, PT, R12.reuse, R158.reuse, PT ;  /* 0x0000009e0c00720c */ /* 0x0c0fe40003f26270 */
[----:B------:R-:W-:Y:S01]  /*104b0*/  ISETP.GE.AND P0, PT, R12, R157, PT ;  /* 0x0000009d0c00720c */ /* 0x000fe20003f06270 */
[----:B------:R-:W-:Y:S01]  /*104c0*/  VIADD R12, R106, 0xffffffd0 ;  /* 0xffffffd06a0c7836 */ /* 0x000fe20000000000 */
[----:B------:R-:W-:-:S02]  /*104d0*/  ISETP.GE.AND P3, PT, R104, R158, PT ;  /* 0x0000009e6800720c */ /* 0x000fc40003f66270 */
[----:B------:R-:W-:Y:S02]  /*104e0*/  ISETP.GE.AND P4, PT, R108, R157, PT ;  /* 0x0000009d6c00720c */ /* 0x000fe40003f86270 */
[----:B------:R-:W-:Y:S02]  /*104f0*/  FSEL R10, R10, -INF , P3 ;  /* 0xff8000000a0a7808 */ /* 0x000fe40001800000 */
[----:B------:R-:W-:Y:S02]  /*10500*/  FSEL R11, R11, -INF , P1 ;  /* 0xff8000000b0b7808 */ /* 0x000fe40000800000 */
[----:B------:R-:W-:Y:S02]  /*10510*/  ISETP.GE.AND P3, PT, R12, R160, PT ;  /* 0x000000a00c00720c */ /* 0x000fe40003f66270 */
[----:B------:R-:W-:Y:S02]  /*10520*/  FSEL R9, R9, -INF , P2 ;  /* 0xff80000009097808 */ /* 0x000fe40001000000 */
[----:B------:R-:W-:-:S02]  /*10530*/  FSEL R111, R14, -INF , !P4 ;  /* 0xff8000000e6f7808 */ /* 0x000fc40006000000 */
[----:B------:R-:W-:Y:S02]  /*10540*/  ISETP.GE.AND P5, PT, R108, R159, PT ;  /* 0x0000009f6c00720c */ /* 0x000fe40003fa6270 */
[----:B------:R-:W-:Y:S02]  /*10550*/  ISETP.GE.AND P4, PT, R104, R157, PT ;  /* 0x0000009d6800720c */ /* 0x000fe40003f86270 */
[----:B------:R-:W-:Y:S02]  /*10560*/  ISETP.GE.AND P2, PT, R12, R158, PT ;  /* 0x0000009e0c00720c */ /* 0x000fe40003f46270 */
[----:B------:R-:W-:Y:S02]  /*10570*/  ISETP.GE.AND P1, PT, R8, R160, PT ;  /* 0x000000a00800720c */ /* 0x000fe40003f26270 */
[----:B------:R-:W-:Y:S02]  /*10580*/  FSEL R13, R11, -INF , !P0 ;  /* 0xff8000000b0d7808 */ /* 0x000fe40004000000 */
[----:B------:R-:W-:-:S02]  /*10590*/  FSEL R9, R9, -INF , !P6 ;  /* 0xff80000009097808 */ /* 0x000fc40007000000 */
[----:B------:R-:W-:Y:S02]  /*105a0*/  ISETP.GE.AND P0, PT, R8, R158, PT ;  /* 0x0000009e0800720c */ /* 0x000fe40003f06270 */
[----:B------:R-:W-:Y:S01]  /*105b0*/  FSEL R165, R4, -INF , P3 ;  /* 0xff80000004a57808 */ /* 0x000fe20001800000 */
[----:B------:R-:W-:Y:S01]  /*105c0*/  VIADD R4, R106, 0xffffffd9 ;  /* 0xffffffd96a047836 */ /* 0x000fe20000000000 */
[C---:B------:R-:W-:Y:S02]  /*105d0*/  ISETP.GE.AND P6, PT, R8.reuse, R159, PT ;  /* 0x0000009f0800720c */ /* 0x040fe40003fc6270 */
[----:B------:R-:W-:Y:S01]  /*105e0*/  ISETP.GE.AND P3, PT, R8, R157, PT ;  /* 0x0000009d0800720c */ /* 0x000fe20003f66270 */
[----:B------:R-:W-:Y:S01]  /*105f0*/  VIADD R8, R106, 0xffffffd8 ;  /* 0xffffffd86a087836 */ /* 0x000fe20000000000 */
[----:B------:R-:W-:Y:S02]  /*10600*/  FSEL R113, R113, -INF , !P5 ;  /* 0xff80000071717808 */ /* 0x000fe40006800000 */
[----:B------:R-:W-:-:S02]  /*10610*/  FSEL R15, R10, -INF , !P4 ;  /* 0xff8000000a0f7808 */ /* 0x000fc40006000000 */
[----:B------:R-:W-:Y:S02]  /*10620*/  ISETP.GE.AND P5, PT, R104, R159, PT ;  /* 0x0000009f6800720c */ /* 0x000fe40003fa6270 */
[----:B------:R-:W-:Y:S02]  /*10630*/  ISETP.GE.AND P4, PT, R12, R157, PT ;  /* 0x0000009d0c00720c */ /* 0x000fe40003f86270 */
[----:B------:R-:W-:Y:S02]  /*10640*/  FSEL R6, R6, -INF , P2 ;  /* 0xff80000006067808 */ /* 0x000fe40001000000 */
[----:B------:R-:W-:Y:S02]  /*10650*/  FSEL R5, R5, -INF , P1 ;  /* 0xff80000005057808 */ /* 0x000fe40000800000 */
[----:B------:R-:W-:Y:S02]  /*10660*/  FSEL R7, R7, -INF , P0 ;  /* 0xff80000007077808 */ /* 0x000fe40000000000 */
[----:B------:R-:W-:-:S02]  /*10670*/  FSEL R123, R123, -INF , !P5 ;  /* 0xff8000007b7b7808 */ /* 0x000fc40006800000 */
[----:B------:R-:W-:Y:S02]  /*10680*/  ISETP.GE.AND P2, PT, R8, R160, PT ;  /* 0x000000a00800720c */ /* 0x000fe40003f46270 */
[----:B------:R-:W-:Y:S01]  /*10690*/  FSEL R177, R6, -INF , !P4 ;  /* 0xff80000006b17808 */ /* 0x000fe20006000000 */
[C---:B------:R-:W-:Y:S01]  /*106a0*/  VIADD R6, R106.reuse, 0xfffffff0 ;  /* 0xfffffff06a067836 */ /* 0x040fe20000000000 */
[----:B------:R-:W-:Y:S01]  /*106b0*/  FSEL R171, R5, -INF , !P6 ;  /* 0xff80000005ab7808 */ /* 0x000fe20007000000 */
[----:B------:R-:W-:Y:S01]  /*106c0*/  VIADD R5, R106, 0xffffffe0 ;  /* 0xffffffe06a057836 */ /* 0x000fe20000000000 */
[----:B------:R-:W-:Y:S02]  /*106d0*/  ISETP.GE.AND P5, PT, R12, R159, PT ;  /* 0x0000009f0c00720c */ /* 0x000fe40003fa6270 */
[----:B------:R-:W-:Y:S02]  /*106e0*/  ISETP.GE.AND P4, PT, R8, R158, PT ;  /* 0x0000009e0800720c */ /* 0x000fe40003f86270 */
[----:B------:R-:W-:-:S02]  /*106f0*/  FSEL R169, R7, -INF , !P3 ;  /* 0xff80000007a97808 */ /* 0x000fc40005800000 */
[C---:B------:R-:W-:Y:S02]  /*10700*/  ISETP.GE.AND P0, PT, R4.reuse, R160, PT ;  /* 0x000000a00400720c */ /* 0x040fe40003f06270 */
[----:B------:R-:W-:Y:S02]  /*10710*/  ISETP.GE.AND P3, PT, R4, R158, PT ;  /* 0x0000009e0400720c */ /* 0x000fe40003f66270 */
[----:B------:R-:W-:Y:S02]  /*10720*/  FSEL R32, R32, -INF , P2 ;  /* 0xff80000020207808 */ /* 0x000fe40001000000 */
[----:B------:R-:W-:Y:S02]  /*10730*/  FSEL R165, R165, -INF , !P5 ;  /* 0xff800000a5a57808 */ /* 0x000fe40006800000 */
[C---:B------:R-:W-:Y:S02]  /*10740*/  ISETP.GE.AND P6, PT, R4.reuse, R159, PT ;  /* 0x0000009f0400720c */ /* 0x040fe40003fc6270 */
[----:B------:R-:W-:Y:S01]  /*10750*/  ISETP.GE.AND P2, PT, R4, R157, PT ;  /* 0x0000009d0400720c */ /* 0x000fe20003f46270 */
[----:B------:R-:W-:Y:S01]  /*10760*/  VIADD R4, R106, 0xffffffe1 ;  /* 0xffffffe16a047836 */ /* 0x000fe20000000000 */
[----:B------:R-:W-:-:S02]  /*10770*/  FSEL R34, R34, -INF , P4 ;  /* 0xff80000022227808 */ /* 0x000fc40002000000 */
[C---:B------:R-:W-:Y:S02]  /*10780*/  ISETP.GE.AND P5, PT, R8.reuse, R159, PT ;  /* 0x0000009f0800720c */ /* 0x040fe40003fa6270 */
[----:B------:R-:W-:Y:S02]  /*10790*/  ISETP.GE.AND P1, PT, R8, R157, PT ;  /* 0x0000009d0800720c */ /* 0x000fe40003f26270 */
[----:B------:R-:W-:Y:S02]  /*107a0*/  ISETP.GE.AND P4, PT, R5, R160, PT ;  /* 0x000000a00500720c */ /* 0x000fe40003f86270 */
[----:B------:R-:W-:Y:S02]  /*107b0*/  FSEL R33, R33, -INF , P0 ;  /* 0xff80000021217808 */ /* 0x000fe40000000000 */
[----:B------:R-:W-:Y:S02]  /*107c0*/  FSEL R35, R35, -INF , P3 ;  /* 0xff80000023237808 */ /* 0x000fe40001800000 */
[----:B------:R-:W-:-:S02]  /*107d0*/  ISETP.GE.AND P0, PT, R5, R158, PT ;  /* 0x0000009e0500720c */ /* 0x000fc40003f06270 */
[----:B------:R-:W-:Y:S02]  /*107e0*/  FSEL R195, R32, -INF , !P5 ;  /* 0xff80000020c37808 */ /* 0x000fe40006800000 */
[----:B------:R-:W-:Y:S02]  /*107f0*/  FSEL R193, R34, -INF , !P1 ;  /* 0xff80000022c17808 */ /* 0x000fe40004800000 */
[----:B------:R-:W-:Y:S02]  /*10800*/  FSEL R197, R33, -INF , !P6 ;  /* 0xff80000021c57808 */ /* 0x000fe40007000000 */
[----:B------:R-:W-:Y:S02]  /*10810*/  FSEL R191, R35, -INF , !P2 ;  /* 0xff80000023bf7808 */ /* 0x000fe40005000000 */
[----:B------:R-:W-:Y:S01]  /*10820*/  FSEL R28, R28, -INF , P4 ;  /* 0xff8000001c1c7808 */ /* 0x000fe20002000000 */
[----:B------:R-:W-:Y:S01]  /*10830*/  LDSM.16.MT88.4 R32, [R124+0x8000] ;  /* 0x008000007c20783b */ /* 0x000fe20000004200 */
[----:B------:R-:W-:-:S02]  /*10840*/  ISETP.GE.AND P5, PT, R5, R159, PT ;  /* 0x0000009f0500720c */ /* 0x000fc40003fa6270 */
[----:B------:R-:W-:Y:S01]  /*10850*/  ISETP.GE.AND P1, PT, R5, R157, PT ;  /* 0x0000009d0500720c */ /* 0x000fe20003f26270 */
[----:B------:R-:W-:Y:S01]  /*10860*/  VIADD R5, R106, 0xffffffe8 ;  /* 0xffffffe86a057836 */ /* 0x000fe20000000000 */
        /* <DEDUP_REMOVED lines=9> */
[----:B------:R-:W-:Y:S02]  /*10900*/  ISETP.GE.AND P1, PT, R5, R158, PT ;  /* 0x0000009e0500720c */ /* 0x000fe40003f26270 */
[----:B------:R-:W-:Y:S02]  /*10910*/  ISETP.GE.AND P2, PT, R4, R160, PT ;  /* 0x000000a00400720c */ /* 0x000fe40003f46270 */
[----:B------:R-:W-:-:S02]  /*10920*/  FSEL R24, R24, -INF , P0 ;  /* 0xff80000018187808 */ /* 0x000fc40000000000 */
[----:B------:R-:W-:Y:S02]  /*10930*/  FSEL R26, R26, -INF , P1 ;  /* 0xff8000001a1a7808 */ /* 0x000fe40000800000 */
[----:B------:R-:W-:Y:S02]  /*10940*/  FSEL R25, R25, -INF , P2 ;  /* 0xff80000019197808 */ /* 0x000fe40001000000 */
[----:B------:R-:W-:Y:S02]  /*10950*/  FMNMX3.FTZ R8, R2, R113, R141, !PT ;  /* 0x0000007102087276 */ /* 0x000fe4000781008d */
[C---:B------:R-:W-:Y:S02]  /*10960*/  ISETP.GE.AND P0, PT, R4.reuse, R158, PT ;  /* 0x0000009e0400720c */ /* 0x040fe40003f06270 */
[C---:B------:R-:W-:Y:S02]  /*10970*/  ISETP.GE.AND P1, PT, R4.reuse, R159, PT ;  /* 0x0000009f0400720c */ /* 0x040fe40003f26270 */
[----:B------:R-:W-:Y:S01]  /*10980*/  ISETP.GE.AND P2, PT, R4, R157, PT ;  /* 0x0000009d0400720c */ /* 0x000fe20003f46270 */
[----:B------:R-:W-:Y:S01]  /*10990*/  VIADD R4, R106, 0xfffffff1 ;  /* 0xfffffff16a047836 */ /* 0x000fe20000000000 */
[----:B------:R-:W-:-:S02]  /*109a0*/  FSEL R29, R29, -INF , P3 ;  /* 0xff8000001d1d7808 */ /* 0x000fc40001800000 */
[----:B------:R-:W-:Y:S02]  /*109b0*/  FSEL R175, R28, -INF , !P5 ;  /* 0xff8000001caf7808 */ /* 0x000fe40006800000 */
[----:B------:R-:W-:Y:S02]  /*109c0*/  FMNMX3.FTZ R8, R8, R123, R9, !PT ;  /* 0x0000007b08087276 */ /* 0x000fe40007810009 */
[----:B------:R-:W-:Y:S02]  /*109d0*/  ISETP.GE.AND P5, PT, R5, R159, PT ;  /* 0x0000009f0500720c */ /* 0x000fe40003fa6270 */
[----:B------:R-:W-:Y:S02]  /*109e0*/  FSEL R27, R27, -INF , P0 ;  /* 0xff8000001b1b7808 */ /* 0x000fe40000000000 */
[----:B------:R-:W-:Y:S02]  /*109f0*/  FSEL R185, R29, -INF , !P6 ;  /* 0xff8000001db97808 */ /* 0x000fe40007000000 */
[----:B------:R-:W-:-:S02]  /*10a00*/  ISETP.GE.AND P0, PT, R6, R160, PT ;  /* 0x000000a00600720c */ /* 0x000fc40003f06270 */
[----:B------:R-:W-:Y:S02]  /*10a10*/  ISETP.GE.AND P6, PT, R4, R160, PT ;  /* 0x000000a00400720c */ /* 0x000fe40003fc6270 */
[----:B------:R-:W-:Y:S02]  /*10a20*/  FMNMX3.FTZ R8, R8, R165, R171, !PT ;  /* 0x000000a508087276 */ /* 0x000fe400078100ab */
[----:B------:R-:W-:Y:S01]  /*10a30*/  ISETP.GE.AND P3, PT, R5, R157, PT ;  /* 0x0000009d0500720c */ /* 0x000fe20003f66270 */
[----:B------:R-:W-:Y:S01]  /*10a40*/  VIADD R5, R106, 0xfffffff8 ;  /* 0xfffffff86a057836 */ /* 0x000fe20000000000 */
[----:B------:R-:W-:Y:S01]  /*10a50*/  FSEL R183, R24, -INF , !P5 ;  /* 0xff80000018b77808 */ /* 0x000fe20006800000 */
[----:B------:R-:W-:Y:S01]  /*10a60*/  VIADD R106, R106, 0xfffffff9 ;  /* 0xfffffff96a6a7836 */ /* 0x000fe20000000000 */
[----:B------:R-:W-:Y:S02]  /*10a70*/  ISETP.GE.AND P5, PT, R6, R159, PT ;  /* 0x0000009f0600720c */ /* 0x000fe40003fa6270 */
[----:B------:R-:W-:-:S02]  /*10a80*/  FSEL R20, R20, -INF , P0 ;  /* 0xff80000014147808 */ /* 0x000fc40000000000 */
[----:B------:R-:W-:Y:S02]  /*10a90*/  ISETP.GE.AND P0, PT, R4, R159, PT ;  /* 0x0000009f0400720c */ /* 0x000fe40003f06270 */
[----:B------:R-:W-:Y:S02]  /*10aa0*/  FSEL R21, R21, -INF , P6 ;  /* 0xff80000015157808 */ /* 0x000fe40003000000 */
[----:B------:R-:W-:Y:S02]  /*10ab0*/  FMNMX3.FTZ R8, R8, R195, R197, !PT ;  /* 0x000000c308087276 */ /* 0x000fe400078100c5 */
[----:B------:R-:W-:Y:S02]  /*10ac0*/  FSEL R109, R20, -INF , !P5 ;  /* 0xff800000146d7808 */ /* 0x000fe40006800000 */
[----:B------:R-:W-:Y:S02]  /*10ad0*/  ISETP.GE.AND P5, PT, R5, R160, PT ;  /* 0x000000a00500720c */ /* 0x000fe40003fa6270 */
[----:B------:R-:W-:-:S02]  /*10ae0*/  FSEL R108, R21, -INF , !P0 ;  /* 0xff800000156c7808 */ /* 0x000fc40004000000 */
[----:B------:R-:W-:Y:S02]  /*10af0*/  FSEL R181, R25, -INF , !P1 ;  /* 0xff80000019b57808 */ /* 0x000fe40004800000 */
[----:B------:R-:W-:Y:S02]  /*10b00*/  ISETP.GE.AND P0, PT, R106, R160, PT ;  /* 0x000000a06a00720c */ /* 0x000fe40003f06270 */
[----:B------:R-:W-:Y:S02]  /*10b10*/  FMNMX3.FTZ R8, R8, R175, R185, !PT ;  /* 0x000000af08087276 */ /* 0x000fe400078100b9 */
[-C--:B------:R-:W-:Y:S02]  /*10b20*/  ISETP.GE.AND P6, PT, R5, R159.reuse, PT ;  /* 0x0000009f0500720c */ /* 0x080fe40003fc6270 */
[----:B------:R-:W-:Y:S02]  /*10b30*/  FSEL R16, R16, -INF , P5 ;  /* 0xff80000010107808 */ /* 0x000fe40002800000 */
[----:B------:R-:W-:-:S02]  /*10b40*/  ISETP.GE.AND P5, PT, R106, R159, PT ;  /* 0x0000009f6a00720c */ /* 0x000fc40003fa6270 */
[----:B------:R-:W-:Y:S02]  /*10b50*/  FSEL R17, R17, -INF , P0 ;  /* 0xff80000011117808 */ /* 0x000fe40000000000 */
[----:B------:R-:W-:Y:S02]  /*10b60*/  FMNMX3.FTZ R7, R8, R183, R181, !PT ;  /* 0x000000b708077276 */ /* 0x000fe400078100b5 */
[----:B------:R-:W-:Y:S02]  /*10b70*/  FSEL R122, R16, -INF , !P6 ;  /* 0xff800000107a7808 */ /* 0x000fe40007000000 */
[C---:B------:R-:W-:Y:S02]  /*10b80*/  ISETP.GE.AND P1, PT, R6.reuse, R158, PT ;  /* 0x0000009e0600720c */ /* 0x040fe40003f26270 */
[----:B------:R-:W-:Y:S02]  /*10b90*/  ISETP.GE.AND P6, PT, R6, R157, PT ;  /* 0x0000009d0600720c */ /* 0x000fe40003fc6270 */
[----:B------:R-:W-:-:S02]  /*10ba0*/  FSEL R120, R17, -INF , !P5 ;  /* 0xff80000011787808 */ /* 0x000fc40006800000 */
[----:B------:R-:W-:Y:S02]  /*10bb0*/  FMNMX3.FTZ R7, R7, R109, R108, !PT ;  /* 0x0000006d07077276 */ /* 0x000fe4000781006c */
[----:B------:R-:W-:Y:S02]  /*10bc0*/  FMNMX3.FTZ R6, R0, R111, R115, !PT ;  /* 0x0000006f00067276 */ /* 0x000fe40007810073 */
[C---:B------:R-:W-:Y:S02]  /*10bd0*/  ISETP.GE.AND P0, PT, R4.reuse, R158, PT ;  /* 0x0000009e0400720c */ /* 0x040fe40003f06270 */
[----:B------:R-:W-:Y:S02]  /*10be0*/  ISETP.GE.AND P5, PT, R4, R157, PT ;  /* 0x0000009d0400720c */ /* 0x000fe40003fa6270 */
[----:B------:R-:W-:Y:S02]  /*10bf0*/  FMNMX3.FTZ R4, R7, R122, R120, !PT ;  /* 0x0000007a07047276 */ /* 0x000fe40007810078 */
[----:B------:R-:W-:-:S02]  /*10c00*/  FMNMX3.FTZ R6, R6, R15, R13, !PT ;  /* 0x0000000f06067276 */ /* 0x000fc4000781000d */
[----:B------:R-:W-:Y:S02]  /*10c10*/  FSEL R187, R31, -INF , !P4 ;  /* 0xff8000001fbb7808 */ /* 0x000fe40006000000 */
[----:B------:R-:W-:Y:S02]  /*10c20*/  FSEL R22, R22, -INF , P1 ;  /* 0xff80000016167808 */ /* 0x000fe40000800000 */
[C---:B------:R-:W-:Y:S02]  /*10c30*/  ISETP.GE.AND P4, PT, R5.reuse, R158, PT ;  /* 0x0000009e0500720c */ /* 0x040fe40003f86270 */
[----:B------:R-:W-:Y:S02]  /*10c40*/  ISETP.GE.AND P1, PT, R5, R157, PT ;  /* 0x0000009d0500720c */ /* 0x000fe40003f26270 */
[----:B------:R-:W-:Y:S01]  /*10c50*/  FMNMX3.FTZ R6, R6, R177, R169, !PT ;  /* 0x000000b106067276 */ /* 0x000fe200078100a9 */
[----:B------:R-:W1:Y:S01]  /*10c60*/  SHFL.BFLY PT, R5, R4, 0x2, 0x1f ;  /* 0x0c401f0004057f89 */ /* 0x000e6200000e0000 */
[----:B------:R-:W-:-:S02]  /*10c70*/  FSEL R23, R23, -INF , P0 ;  /* 0xff80000017177808 */ /* 0x000fc40000000000 */
[----:B------:R-:W-:Y:S02]  /*10c80*/  FMNMX3.FTZ R6, R6, R193, R191, !PT ;  /* 0x000000c106067276 */ /* 0x000fe400078100bf */
[----:B------:R-:W-:Y:S02]  /*10c90*/  FSEL R189, R26, -INF , !P3 ;  /* 0xff8000001abd7808 */ /* 0x000fe40005800000 */
[----:B------:R-:W-:Y:S02]  /*10ca0*/  ISETP.GE.AND P0, PT, R106, R158, PT ;  /* 0x0000009e6a00720c */ /* 0x000fe40003f06270 */
[----:B------:R-:W-:Y:S02]  /*10cb0*/  FSEL R179, R27, -INF , !P2 ;  /* 0xff8000001bb37808 */ /* 0x000fe40005000000 */
[----:B------:R-:W-:Y:S01]  /*10cc0*/  FMNMX3.FTZ R6, R6, R173, R187, !PT ;  /* 0x000000ad06067276 */ /* 0x000fe200078100bb */
[----:B------:R-:W-:Y:S01]  /*10cd0*/  LDSM.16.MT88.4 R24, [R125+0x8000] ;  /* 0x008000007d18783b */ /* 0x000fe20000004200 */
[----:B------:R-:W-:-:S02]  /*10ce0*/  ISETP.GE.AND P3, PT, R106, R157, PT ;  /* 0x0000009d6a00720c */ /* 0x000fc40003f66270 */
[----:B------:R-:W-:Y:S02]  /*10cf0*/  FSEL R18, R18, -INF , P4 ;  /* 0xff80000012127808 */ /* 0x000fe40002000000 */
[----:B------:R-:W-:Y:S02]  /*10d00*/  FSEL R19, R19, -INF , P0 ;  /* 0xff80000013137808 */ /* 0x000fe40000000000 */
[----:B------:R-:W-:Y:S02]  /*10d10*/  FSEL R163, R22, -INF , !P6 ;  /* 0xff80000016a37808 */ /* 0x000fe40007000000 */
[----:B------:R-:W-:Y:S02]  /*10d20*/  FSEL R161, R23, -INF , !P5 ;  /* 0xff80000017a17808 */ /* 0x000fe40006800000 */
[----:B------:R-:W-:Y:S02]  /*10d30*/  FMNMX3.FTZ R6, R6, R189, R179, !PT ;  /* 0x000000bd06067276 */ /* 0x000fe400078100b3 */
[----:B------:R-:W-:-:S02]  /*10d40*/  FSEL R121, R18, -INF , !P1 ;  /* 0xff80000012797808 */ /* 0x000fc40004800000 */
[----:B------:R-:W-:Y:S02]  /*10d50*/  FSEL R117, R19, -INF , !P3 ;  /* 0xff80000013757808 */ /* 0x000fe40005800000 */
[----:B------:R-:W-:Y:S01]  /*10d60*/  FMNMX3.FTZ R6, R6, R163, R161, !PT ;  /* 0x000000a306067276 */ /* 0x000fe200078100a1 */
[----:B------:R-:W-:Y:S01]  /*10d70*/  LDSM.16.MT88.4 R16, [R126+0x8000] ;  /* 0x008000007e10783b */ /* 0x000fe20000004200 */
        /* <DEDUP_REMOVED lines=29> */
[----:B------:R-:W-:Y:S02]  /*10f50*/  FSEL R5, R106, RZ, P1 ;  /* 0x000000ff6a057208 */ /* 0x000fe40000800000 */
[----:B------:R-:W-:Y:S01]  /*10f60*/  FSETP.NEU.FTZ.AND P0, PT, R104, -INF , PT ;  /* 0xff8000006800780b */ /* 0x000fe20003f1d000 */
[C---:B------:R-:W-:Y:S01]  /*10f70*/  FMUL.FTZ R110, R3.reuse, R104 ;  /* 0x00000068036e7220 */ /* 0x040fe20000410000 */
        /* <DEDUP_REMOVED lines=13> */
[-CC-:B------:R-:W-:Y:S01]  /*11050*/  FFMA.FTZ R168, R169, R3.reuse, -R110.reuse ;  /* 0x00000003a9a87223 */ /* 0x180fe2000001086e */
[-CC-:B------:R-:W-:Y:S01]  /*11060*/  FFMA.FTZ R177, R177, R3.reuse, -R110.reuse ;  /* 0x00000003b1b17223 */ /* 0x180fe2000001086e */
[----:B------:R-:W1:Y:S01]  /*11070*/  MUFU.EX2 R141, R141 ;  /* 0x0000008d008d7308 */ /* 0x000e620000000800 */
[-CC-:B------:R-:W-:Y:S01]  /*11080*/  FFMA.FTZ R169, R193, R3.reuse, -R110.reuse ;  /* 0x00000003c1a97223 */ /* 0x180fe2000001086e */
[-CC-:B------:R-:W-:Y:S01]  /*11090*/  FFMA.FTZ R164, R191, R3.reuse, -R110.reuse ;  /* 0x00000003bfa47223 */ /* 0x180fe2000001086e */
[-CC-:B------:R-:W-:Y:S01]  /*110a0*/  FFMA.FTZ R181, R173, R3.reuse, -R110.reuse ;  /* 0x00000003adb57223 */ /* 0x180fe2000001086e */
[-CC-:B------:R-:W-:Y:S01]  /*110b0*/  FFMA.FTZ R178, R187, R3.reuse, -R110.reuse ;  /* 0x00000003bbb27223 */ /* 0x180fe2000001086e */
[-CC-:B------:R-:W-:Y:S01]  /*110c0*/  FFMA.FTZ R180, R189, R3.reuse, -R110.reuse ;  /* 0x00000003bdb47223 */ /* 0x180fe2000001086e */
[-C--:B------:R-:W-:Y:S01]  /*110d0*/  FFMA.FTZ R173, R179, R3.reuse, -R110 ;  /* 0x00000003b3ad7223 */ /* 0x080fe2000001086e */
[-C--:B------:R-:W-:Y:S01]  /*110e0*/  FFMA.FTZ R179, R108, R3.reuse, -R162 ;  /* 0x000000036cb37223 */ /* 0x080fe200000108a2 */
[----:B------:R-:W2:Y:S01]  /*110f0*/  MUFU.EX2 R123, R123 ;  /* 0x0000007b007b7308 */ /* 0x000ea20000000800 */
[-CC-:B------:R-:W-:Y:S01]  /*11100*/  FFMA.FTZ R162, R163, R3.reuse, -R110.reuse ;  /* 0x00000003a3a27223 */ /* 0x180fe2000001086e */
[-CC-:B------:R-:W-:Y:S01]  /*11110*/  FFMA.FTZ R161, R161, R3.reuse, -R110.reuse ;  /* 0x00000003a1a17223 */ /* 0x180fe2000001086e */
[-CC-:B------:R-:W-:Y:S01]  /*11120*/  FFMA.FTZ R120, R121, R3.reuse, -R110.reuse ;  /* 0x0000000379787223 */ /* 0x180fe2000001086e */
[----:B------:R-:W-:Y:S01]  /*11130*/  FFMA.FTZ R3, R117, R3, -R110 ;  /* 0x0000000375037223 */ /* 0x000fe2000001086e */
[----:B------:R-:W-:-:S03]  /*11140*/  @P0 VIADD R105, R105, 0xfffffffd ;  /* 0xfffffffd69690836 */ /* 0x000fc60000000000 */
[----:B------:R-:W-:Y:S01]  /*11150*/  MUFU.EX2 R111, R111 ;  /* 0x0000006f006f7308 */ /* 0x000fe20000000800 */
[-C--:B-1----:R-:W-:Y:S01]  /*11160*/  FMUL.FTZ R28, R72, R141.reuse ;  /* 0x0000008d481c7220 */ /* 0x082fe20000410000 */
[-C--:B------:R-:W-:Y:S01]  /*11170*/  FMUL.FTZ R29, R73, R141.reuse ;  /* 0x0000008d491d7220 */ /* 0x080fe20000410000 */
[-C--:B------:R-:W-:Y:S01]  /*11180*/  FMUL.FTZ R4, R96, R141.reuse ;  /* 0x0000008d60047220 */ /* 0x080fe20000410000 */
[-C--:B------:R-:W-:Y:S01]  /*11190*/  FMUL.FTZ R5, R97, R141.reuse ;  /* 0x0000008d61057220 */ /* 0x080fe20000410000 */
        /* <DEDUP_REMOVED lines=8> */
[----:B------:R-:W-:Y:S01]  /*11220*/  FMUL.FTZ R7, R99, R123 ;  /* 0x0000007b63077220 */ /* 0x000fe20000410000 */
[----:B------:R-:W-:Y:S01]  /*11230*/  F2FP.BF16.F32.PACK_AB R98, R112, R113 ;  /* 0x000000717062723e */ /* 0x000fe200000010ff */
        /* <DEDUP_REMOVED lines=25> */
[----:B------:R-:W-:Y:S01]  /*113d0*/  FMUL.FTZ R76, R76, R141 ;  /* 0x0000008d4c4c7220 */ /* 0x000fe20000410000 */
        /* <DEDUP_REMOVED lines=16> */
[----:B------:R-:W1:Y:S02]  /*114e0*/  LDSM.16.MT88.4 R68, [R126+0xa000] ;  /* 0x00a000007e44783b */ /* 0x000e640000004200 */
[-C--:B------:R-:W-:Y:S01]  /*114f0*/  FMUL.FTZ R14, R90, R123.reuse ;  /* 0x0000007b5a0e7220 */ /* 0x080fe20000410000 */
[----:B------:R-:W-:Y:S01]  /*11500*/  FMUL.FTZ R15, R91, R123 ;  /* 0x0000007b5b0f7220 */ /* 0x000fe20000410000 */
[-C--:B------:R-:W-:Y:S01]  /*11510*/  FMUL.FTZ R92, R92, R141.reuse ;  /* 0x0000008d5c5c7220 */ /* 0x080fe20000410000 */
[----:B------:R-:W-:Y:S01]  /*11520*/  FMUL.FTZ R93, R93, R141 ;  /* 0x0000008d5d5d7220 */ /* 0x000fe20000410000 */
[-C--:B------:R-:W-:Y:S01]  /*11530*/  FMUL.FTZ R94, R94, R123.reuse ;  /* 0x0000007b5e5e7220 */ /* 0x080fe20000410000 */
[----:B------:R-:W-:Y:S01]  /*11540*/  FMUL.FTZ R95, R95, R123 ;  /* 0x0000007b5f5f7220 */ /* 0x000fe20000410000 */
[C---:B--2---:R-:W-:Y:S03]  /*11550*/  HMMA.16816.F32.BF16 R36, R96.reuse, R72, R36 ;  /* 0x000000486024723c */ /* 0x044fe60000041824 */
[-C--:B------:R-:W-:Y:S01]  /*11560*/  FMUL.FTZ R84, R84, R141.reuse ;  /* 0x0000008d54547220 */ /* 0x080fe20000410000 */
[----:B------:R-:W-:Y:S01]  /*11570*/  FMUL.FTZ R85, R85, R141 ;  /* 0x0000008d55557220 */ /* 0x000fe20000410000 */
[-C--:B------:R-:W-:Y:S01]  /*11580*/  FMUL.FTZ R86, R86, R123.reuse ;  /* 0x0000007b56567220 */ /* 0x080fe20000410000 */
[----:B------:R-:W-:Y:S01]  /*11590*/  FMUL.FTZ R87, R87, R123 ;  /* 0x0000007b57577220 */ /* 0x000fe20000410000 */
[----:B------:R-:W-:Y:S01]  /*115a0*/  MUFU.EX2 R172, R172 ;  /* 0x000000ac00ac7308 */ /* 0x000fe20000000800 */
[-C--:B------:R-:W-:Y:S01]  /*115b0*/  FMUL.FTZ R60, R60, R141.reuse ;  /* 0x0000008d3c3c7220 */ /* 0x080fe20000410000 */
[----:B------:R-:W-:Y:S01]  /*115c0*/  FMUL.FTZ R61, R61, R141 ;  /* 0x0000008d3d3d7220 */ /* 0x000fe20000410000 */
[C---:B------:R-:W-:Y:S01]  /*115d0*/  HMMA.16816.F32.BF16 R40, R96.reuse, R74, R40 ;  /* 0x0000004a6028723c */ /* 0x040fe20000041828 */
[----:B------:R-:W2:Y:S02]  /*115e0*/  LDSM.16.MT88.4 R72, [R125+0xa000] ;  /* 0x00a000007d48783b */ /* 0x000ea40000004200 */
[-C--:B------:R-:W-:Y:S01]  /*115f0*/  FMUL.FTZ R62, R62, R123.reuse ;  /* 0x0000007b3e3e7220 */ /* 0x080fe20000410000 */
[----:B------:R-:W-:Y:S01]  /*11600*/  FMUL.FTZ R63, R63, R123 ;  /* 0x0000007b3f3f7220 */ /* 0x000fe20000410000 */
[-C--:B------:R-:W-:Y:S01]  /*11610*/  FMUL.FTZ R64, R64, R141.reuse ;  /* 0x0000008d40407220 */ /* 0x080fe20000410000 */
[----:B------:R-:W3:Y:S01]  /*11620*/  MUFU.EX2 R171, R171 ;  /* 0x000000ab00ab7308 */ /* 0x000ee20000000800 */
[----:B------:R-:W-:Y:S01]  /*11630*/  FMUL.FTZ R65, R65, R141 ;  /* 0x0000008d41417220 */ /* 0x000fe20000410000 */
        /* <DEDUP_REMOVED lines=40> */
[C---:B-1----:R-:W-:Y:S01]  /*118c0*/  F2FP.BF16.F32.PACK_AB R69, R168.reuse, R177 ;  /* 0x000000b1a845723e */ /* 0x042fe200000010ff */
        /* <DEDUP_REMOVED lines=15> */
[----:B------:R-:W-:Y:S02]  /*119c0*/  MUFU.EX2 R180, R180 ;  /* 0x000000b400b47308 */ /* 0x000fe40000000800 */
[C---:B------:R-:W-:Y:S01]  /*119d0*/  HMMA.16816.F32.BF16 R8, R68.reuse, R78, R8 ;  /* 0x0000004e4408723c */ /* 0x040fe20000041808 */
[----:B------:R-:W1:Y:S05]  /*119e0*/  LDSM.16.MT88.4 R76, [R125+0x8800] ;  /* 0x008800007d4c783b */ /* 0x000e6a0000004200 */
[----:B------:R-:W-:Y:S02]  /*119f0*/  MUFU.EX2 R173, R173 ;  /* 0x000000ad00ad7308 */ /* 0x000fe40000000800 */
[C---:B-----5:R-:W-:Y:S06]  /*11a00*/  HMMA.16816.F32.BF16 R12, R68.reuse, R72, R12 ;  /* 0x00000048440c723c */ /* 0x060fec000004180c */
[----:B------:R-:W-:Y:S02]  /*11a10*/  MUFU.EX2 R182, R182 ;  /* 0x000000b600b67308 */ /* 0x000fe40000000800 */
[C---:B------:R-:W-:Y:S01]  /*11a20*/  HMMA.16816.F32.BF16 R16, R68.reuse, R74, R16 ;  /* 0x0000004a4410723c */ /* 0x040fe20000041810 */
[----:B------:R-:W2:Y:S05]  /*11a30*/  LDSM.16.MT88.4 R72, [R124+0x8800] ;  /* 0x008800007c48783b */ /* 0x000eaa0000004200 */
        /* <DEDUP_REMOVED lines=32> */
[C---:B------:R-:W-:Y:S01]  /*11c40*/  F2FP.BF16.F32.PACK_AB R69, R178.reuse, R181 ;  /* 0x000000b5b245723e */ /* 0x040fe200000010ff */
        /* <DEDUP_REMOVED lines=62> */
.L_x_13298:
[----:B------:R-:W-:-:S05]  /*12030*/  IADD3 R105, PT, PT, R107, -0x1, RZ ;  /* 0xffffffff6b697810 */ /* 0x000fca0007ffe0ff */
.L_x_13307:
[----:B------:R-:W-:Y:S05]  /*12040*/  BSYNC B2 ;  /* 0x0000000000027941 */ /* 0x000fea0003800000 */
.L_x_13297:
[----:B------:R-:W-:-:S13]  /*12050*/  ISETP.GE.AND P0, PT, R105, R138, PT ;  /* 0x0000008a6900720c */ /* 0x000fda0003f06270 */
[----:B------:R-:W-:Y:S05]  /*12060*/  @!P0 BRA `(.L_x_13308) ;  /* 0x0000003000208947 */ /* 0x000fea0003800000 */
[----:B------:R-:W-:Y:S01]  /*12070*/  IMAD.SHL.U32 R165, R145, 0x2, RZ ;  /* 0x0000000291a57824 */ /* 0x000fe200078e00ff */
[----:B------:R-:W-:Y:S01]  /*12080*/  ISETP.NE.U32.AND P2, PT, R118, RZ, PT ;  /* 0x000000ff7600720c */ /* 0x000fe20003f45070 */
[----:B------:R-:W-:Y:S01]  /*12090*/  IMAD.SHL.U32 R164, R105, 0x40, RZ ;  /* 0x0000004069a47824 */ /* 0x000fe200078e00ff */
[C---:B------:R-:W-:Y:S01]  /*120a0*/  SHF.L.U64.HI R162, R102.reuse, 0x5, R103 ;  /* 0x0000000566a27819 */ /* 0x040fe20000010267 */
[----:B------:R-:W-:Y:S01]  /*120b0*/  IMAD.SHL.U32 R161, R102, 0x20, RZ ;  /* 0x0000002066a17824 */ /* 0x000fe200078e00ff */
[----:B------:R-:W-:Y:S01]  /*120c0*/  LOP3.LUT R165, R165, 0x6, RZ, 0xc0, !PT ;  /* 0x00000006a5a57812 */ /* 0x000fe200078ec0ff */
[----:B------:R-:W-:Y:S01]  /*120d0*/  IMAD.MOV.U32 R3, RZ, RZ, R2 ;  /* 0x000000ffff037224 */ /* 0x000fe200078e0002 */
[----:B------:R-:W-:Y:S01]  /*120e0*/  ISETP.NE.AND.EX P2, PT, R119, RZ, PT, P2 ;  /* 0x000000ff7700720c */ /* 0x000fe20003f45320 */
[----:B------:R-:W-:Y:S01]  /*120f0*/  VIADD R163, R105, 0x1 ;  /* 0x0000000169a37836 */ /* 0x000fe20000000000 */
[----:B------:R-:W-:Y:S02]  /*12100*/  LOP3.LUT R165, R164, 0x20, R165, 0xfe, !PT ;  /* 0x00000020a4a57812 */ /* 0x000fe400078efea5 */
[----:B------:R-:W-:-:S02]  /*12110*/  MOV R102, R0 ;  /* 0x0000000000667202 */ /* 0x000fc40000000f00 */
[----:B------:R-:W-:-:S07]  /*12120*/  IADD3 R164, PT, PT, R164, 0x40, RZ ;  /* 0x00000040a4a47810 */ /* 0x000fce0007ffe0ff */
.L_x_13315:
        /* <DEDUP_REMOVED lines=77> */
.L_x_13310:
[----:B------:R-:W-:Y:S05]  /*12600*/  BSYNC.RECONVERGENT B0 ;  /* 0x0000000000007941 */ /* 0x000fea0003800200 */
.L_x_13309:
[----:B------:R-:W-:Y:S01]  /*12610*/  IADD3 R4, P0, PT, R161, R142, RZ ;  /* 0x0000008ea1047210 */ /* 0x000fe20007f1e0ff */
[----:B------:R-:W-:Y:S01]  /*12620*/  @!PT LDS RZ, [RZ] ;  /* 0x00000000fffff984 */ /* 0x000fe20000000800 */
[----:B------:R-:W-:Y:S01]  /*12630*/  @!PT LDS RZ, [RZ] ;  /* 0x00000000fffff984 */ /* 0x000fe20000000800 */
[----:B------:R-:W-:Y:S01]  /*12640*/  @!PT LDS RZ, [RZ] ;  /* 0x00000000fffff984 */ /* 0x000fe20000000800 */
[----:B------:R-:W-:Y:S01]  /*12650*/  LDGSTS.E.BYPASS.LTC128B.128 [R149+0x8000], desc[UR4][R142.64] ;  /* 0x080000008e957fae */ /* 0x000fe2000b981a04 */
[----:B------:R-:W-:Y:S01]  /*12660*/  VIADD R163, R163, 0xffffffff ;  /* 0xffffffffa3a37836 */ /* 0x000fe20000000000 */
[----:B------:R-:W-:Y:S02]  /*12670*/  BSSY.RECONVERGENT B1, `(.L_x_13311) ;  /* 0x00000da000017945 */ /* 0x000fe40003800200 */
[----:B------:R-:W-:Y:S01]  /*12680*/  IMAD.X R5, R162, 0x1, R143, P0 ;  /* 0x00000001a2057824 */ /* 0x000fe200000e068f */
[----:B------:R-:W-:Y:S01]  /*12690*/  LDGSTS.E.BYPASS.LTC128B.128 [R149+0xa000], desc[UR4][R142.64+0x80] ;  /* 0x0a0000808e957fae */ /* 0x000fe2000b981a04 */
[-C--:B------:R-:W-:Y:S03]  /*126a0*/  IADD3 R12, P0, PT, R4, R161.reuse, RZ ;  /* 0x000000a1040c7210 */ /* 0x080fe60007f1e0ff */
[----:B------:R-:W-:Y:S02]  /*126b0*/  LDGSTS.E.BYPASS.LTC128B.128 [R149+0x8800], desc[UR4][R4.64] ;  /* 0x0880000004957fae */ /* 0x000fe4000b981a04 */
[--C-:B------:R-:W-:Y:S01]  /*126c0*/  IMAD.X R13, R5, 0x1, R162.reuse, P0 ;  /* 0x00000001050d7824 */ /* 0x100fe200000e06a2 */
[----:B------:R-:W-:Y:S01]  /*126d0*/  IADD3 R20, P0, PT, R12, R161, RZ ;  /* 0x000000a10c147210 */ /* 0x000fe20007f1e0ff */
[----:B------:R1:W-:Y:S04]  /*126e0*/  LDGSTS.E.BYPASS.LTC128B.128 [R149+0xa800], desc[UR4][R4.64+0x80] ;  /* 0x0a80008004957fae */ /* 0x0003e8000b981a04 */
[----:B------:R-:W-:Y:S01]  /*126f0*/  LDGSTS.E.BYPASS.LTC128B.128 [R149+0x9000], desc[UR4][R12.64] ;  /* 0x090000000c957fae */ /* 0x000fe2000b981a04 */
[----:B------:R-:W-:Y:S01]  /*12700*/  IMAD.X R21, R13, 0x1, R162, P0 ;  /* 0x000000010d157824 */ /* 0x000fe200000e06a2 */
[----:B------:R-:W-:Y:S02]  /*12710*/  ISETP.GT.AND P0, PT, R163, R138, PT ;  /* 0x0000008aa300720c */ /* 0x000fe40003f04270 */
[----:B------:R2:W-:Y:S04]  /*12720*/  LDGSTS.E.BYPASS.LTC128B.128 [R149+0xb000], desc[UR4][R12.64+0x80] ;  /* 0x0b0000800c957fae */ /* 0x0005e8000b981a04 */
        /* <DEDUP_REMOVED lines=10> */
[----:B------:R-:W-:Y:S04]  /*127d0*/  LDSM.16.M88.4 R116, [R129+0x5000] ;  /* 0x005000008174783b */ /* 0x000fe80000000200 */
[----:B------:R-:W-:Y:S01]  /*127e0*/  LDSM.16.M88.4 R120, [R129+0x5800] ;  /* 0x005800008178783b */ /* 0x000fe20000000200 */
        /* <DEDUP_REMOVED lines=8> */
[----:B------:R-:W1:Y:S07]  /*12870*/  LDSM.16.M88.4 R104, [R129+0x4800] ;  /* 0x004800008168783b */ /* 0x000e6e0000000200 */
[C---:B-----5:R-:W-:Y:S08]  /*12880*/  HMMA.16816.F32.BF16 R4, R108.reuse, R112, R4 ;  /* 0x000000706c04723c */ /* 0x060ff00000041804 */
        /* <DEDUP_REMOVED lines=20> */
[----:B------:R-:W-:Y:S07]  /*129d0*/  LDSM.16.M88.4 R108, [R127+0x5000] ;  /* 0x005000007f6c783b */ /* 0x000fee0000000200 */
[C---:B-1----:R-:W-:Y:S08]  /*129e0*/  HMMA.16816.F32.BF16 R28, R104.reuse, R112, R28 ;  /* 0x00000070681c723c */ /* 0x042ff0000004181c */
[----:B------:R-:W-:Y:S01]  /*129f0*/  HMMA.16816.F32.BF16 R32, R104, R114, R32 ;  /* 0x000000726820723c */ /* 0x000fe20000041820 */
[----:B------:R-:W1:Y:S04]  /*12a00*/  LDSM.16.M88.4 R104, [R127+0x4800] ;  /* 0x004800007f68783b */ /* 0x000e680000000200 */
[----:B------:R-:W3:Y:S03]  /*12a10*/  LDSM.16.M88.4 R112, [R127+0x5800] ;  /* 0x005800007f70783b */ /* 0x000ee60000000200 */
[C---:B--2---:R-:W-:Y:S08]  /*12a20*/  HMMA.16816.F32.BF16 R4, R116.reuse, R120, R4 ;  /* 0x000000787404723c */ /* 0x044ff00000041804 */
[C---:B------:R-:W-:Y:S01]  /*12a30*/  HMMA.16816.F32.BF16 R8, R116.reuse, R122, R8 ;  /* 0x0000007a7408723c */ /* 0x040fe20000041808 */
[----:B------:R-:W-:Y:S07]  /*12a40*/  LDSM.16.M88.4 R120, [R134+UR6+0x6800] ;  /* 0x006800068678783b */ /* 0x000fee0008000200 */
[C---:B-1----:R-:W-:Y:S08]  /*12a50*/  HMMA.16816.F32.BF16 R12, R116.reuse, R104, R12 ;  /* 0x00000068740c723c */ /* 0x042ff0000004180c */
[C---:B------:R-:W-:Y:S01]  /*12a60*/  HMMA.16816.F32.BF16 R16, R116.reuse, R106, R16 ;  /* 0x0000006a7410723c */ /* 0x040fe20000041810 */
[----:B------:R-:W-:Y:S07]  /*12a70*/  LDSM.16.M88.4 R104, [R135+0x2000] ;  /* 0x002000008768783b */ /* 0x000fee0000000200 */
[C---:B------:R-:W-:Y:S08]  /*12a80*/  HMMA.16816.F32.BF16 R20, R116.reuse, R108, R20 ;  /* 0x0000006c7414723c */ /* 0x040ff00000041814 */
[C---:B------:R-:W-:Y:S01]  /*12a90*/  HMMA.16816.F32.BF16 R24, R116.reuse, R110, R24 ;  /* 0x0000006e7418723c */ /* 0x040fe20000041818 */
[----:B------:R-:W1:Y:S07]  /*12aa0*/  LDSM.16.M88.4 R108, [R134+UR6+0x6000] ;  /* 0x00600006866c783b */ /* 0x000e6e0008000200 */
[C---:B---3--:R-:W-:Y:S08]  /*12ab0*/  HMMA.16816.F32.BF16 R28, R116.reuse, R112, R28 ;  /* 0x00000070741c723c */ /* 0x048ff0000004181c */
        /* <DEDUP_REMOVED lines=128> */
.L_x_13314:
[----:B------:R-:W-:Y:S05]  /*132c0*/  BSYNC.RECONVERGENT B0 ;  /* 0x0000000000007941 */ /* 0x000fea0003800200 */
.L_x_13313:
        /* <DEDUP_REMOVED lines=20> */
.L_x_13312:
[----:B------:R-:W-:Y:S05]  /*13410*/  BSYNC.RECONVERGENT B1 ;  /* 0x0000000000017941 */ /* 0x000fea0003800200 */
.L_x_13311:
[----:B------:R-:W2:Y:S01]  /*13420*/  LD.E R103, desc[UR4][R100.64+0xdc] ;  /* 0x0000dc0464677980 */ /* 0x000ea2000c101900 */
[C---:B------:R-:W-:Y:S02]  /*13430*/  VIADD R0, R165.reuse, 0xffffffe0 ;  /* 0xffffffe0a5007836 */ /* 0x040fe40000000000 */
[C---:B-1----:R-:W-:Y:S02]  /*13440*/  VIADD R107, R165.reuse, 0xffffffe1 ;  /* 0xffffffe1a56b7836 */ /* 0x042fe40000000000 */
[C---:B------:R-:W-:Y:S01]  /*13450*/  VIADD R105, R165.reuse, 0xffffffe8 ;  /* 0xffffffe8a5697836 */ /* 0x040fe20000000000 */
[C---:B------:R-:W-:Y:S01]  /*13460*/  ISETP.GE.AND P3, PT, R0.reuse, R157, PT ;  /* 0x0000009d0000720c */ /* 0x040fe20003f66270 */
[C---:B------:R-:W-:Y:S01]  /*13470*/  VIADD R104, R165.reuse, 0xfffffff0 ;  /* 0xfffffff0a5687836 */ /* 0x040fe20000000000 */
[C---:B------:R-:W-:Y:S01]  /*13480*/  ISETP.GE.AND P5, PT, R0.reuse, R160, PT ;  /* 0x000000a00000720c */ /* 0x040fe20003fa6270 */
[C---:B------:R-:W-:Y:S01]  /*13490*/  VIADD R2, R165.reuse, 0xfffffff9 ;  /* 0xfffffff9a5027836 */ /* 0x040fe20000000000 */
[C---:B------:R-:W-:Y:S01]  /*134a0*/  ISETP.GE.AND P1, PT, R0.reuse, R158, PT ;  /* 0x0000009e0000720c */ /* 0x040fe20003f26270 */
[C---:B------:R-:W-:Y:S01]  /*134b0*/  VIADD R108, R165.reuse, 0x8 ;  /* 0x00000008a56c7836 */ /* 0x040fe20000000000 */
[-C--:B------:R-:W-:Y:S01]  /*134c0*/  ISETP.GE.AND P6, PT, R0, R159.reuse, PT ;  /* 0x0000009f0000720c */ /* 0x080fe20003fc6270 */
[----:B------:R-:W-:Y:S01]  /*134d0*/  VIADD R0, R165, 0xffffffe9 ;  /* 0xffffffe9a5007836 */ /* 0x000fe20000000000 */
[C---:B------:R-:W-:Y:S01]  /*134e0*/  ISETP.GE.AND P4, PT, R107.reuse, R160, PT ;  /* 0x000000a06b00720c */ /* 0x040fe20003f86270 */
[----:B------:R-:W-:Y:S01]  /*134f0*/  VIADD R164, R164, 0xffffffc0 ;  /* 0xffffffc0a4a47836 */ /* 0x000fe20000000000 */
[----:B------:R-:W-:Y:S02]  /*13500*/  ISETP.GE.AND P0, PT, R107, R158, PT ;  /* 0x0000009e6b00720c */ /* 0x000fe40003f06270 */
[----:B------:R-:W-:Y:S01]  /*13510*/  FSEL R106, R5, -INF , P4 ;  /* 0xff800000056a7808 */ /* 0x000fe20002000000 */
[----:B------:R-:W-:Y:S01]  /*13520*/  VIADD R5, R165, 0x1 ;  /* 0x00000001a5057836 */ /* 0x000fe20000000000 */
[----:B------:R-:W-:Y:S02]  /*13530*/  FSEL R7, R7, -INF , P0 ;  /* 0xff80000007077808 */ /* 0x000fe40000000000 */
[----:B------:R-:W-:Y:S02]  /*13540*/  ISETP.GE.AND P4, PT, R0, R160, PT ;  /* 0x000000a00000720c */ /* 0x000fe40003f86270 */
[----:B------:R-:W-:Y:S02]  /*13550*/  FSEL R4, R4, -INF , P5 ;  /* 0xff80000004047808 */ /* 0x000fe40002800000 */
[----:B------:R-:W-:Y:S02]  /*13560*/  ISETP.GE.AND P0, PT, R0, R158, PT ;  /* 0x0000009e0000720c */ /* 0x000fe40003f06270 */
[-C--:B------:R-:W-:Y:S02]  /*13570*/  ISETP.GE.AND P5, PT, R105, R160.reuse, PT ;  /* 0x000000a06900720c */ /* 0x080fe40003fa6270 */
[----:B------:R-:W-:Y:S02]  /*13580*/  FSEL R109, R9, -INF , P4 ;  /* 0xff800000096d7808 */ /* 0x000fe40002000000 */
[----:B------:R-:W-:Y:S01]  /*13590*/  FSEL R110, R8, -INF , P5 ;  /* 0xff800000086e7808 */ /* 0x000fe20002800000 */
[----:B------:R-:W-:Y:S01]  /*135a0*/  VIADD R8, R165, 0xfffffff8 ;  /* 0xfffffff8a5087836 */ /* 0x000fe20000000000 */
[----:B------:R-:W-:Y:S01]  /*135b0*/  FSEL R9, R11, -INF , P0 ;  /* 0xff8000000b097808 */ /* 0x000fe20000000000 */
[C---:B------:R-:W-:Y:S01]  /*135c0*/  VIADD R11, R165.reuse, 0xfffffff1 ;  /* 0xfffffff1a50b7836 */ /* 0x040fe20000000000 */
        /* <DEDUP_REMOVED lines=9> */
[-C--:B------:R-:W-:Y:S02]  /*13660*/  ISETP.GE.AND P4, PT, R2, R160.reuse, PT ;  /* 0x000000a00200720c */ /* 0x080fe40003f86270 */
[----:B------:R-:W-:Y:S02]  /*13670*/  ISETP.GE.AND P5, PT, R165, R160, PT ;  /* 0x000000a0a500720c */ /* 0x000fe40003fa6270 */
[----:B------:R-:W-:Y:S02]  /*13680*/  ISETP.GE.AND P1, PT, R105, R158, PT ;  /* 0x0000009e6900720c */ /* 0x000fe40003f26270 */
[----:B------:R-:W-:Y:S01]  /*13690*/  FSEL R189, R20, -INF , P5 ;  /* 0xff80000014bd7808 */ /* 0x000fe20002800000 */
[----:B------:R-:W-:Y:S01]  /*136a0*/  VIADD R20, R165, 0x9 ;  /* 0x00000009a5147836 */ /* 0x000fe20000000000 */
[----:B------:R-:W-:Y:S02]  /*136b0*/  FSEL R169, R17, -INF , P4 ;  /* 0xff80000011a97808 */ /* 0x000fe40002000000 */
[----:B------:R-:W-:Y:S02]  /*136c0*/  FSEL R10, R10, -INF , P1 ;  /* 0xff8000000a0a7808 */ /* 0x000fe40000800000 */
[----:B------:R-:W-:Y:S02]  /*136d0*/  ISETP.GE.AND P4, PT, R5, R160, PT ;  /* 0x000000a00500720c */ /* 0x000fe40003f86270 */
        /* <DEDUP_REMOVED lines=24> */
[----:B------:R-:W-:Y:S01]  /*13860*/  VIADD R22, R165, 0x19 ;  /* 0x00000019a5167836 */ /* 0x000fe20000000000 */
        /* <DEDUP_REMOVED lines=19> */
[-C--:B------:R-:W-:Y:S02]  /*139a0*/  ISETP.GE.AND P5, PT, R104, R159.reuse, PT ;  /* 0x0000009f6800720c */ /* 0x080fe40003fa6270 */
[----:B------:R-:W-:Y:S02]  /*139b0*/  FSEL R31, R31, -INF , P0 ;  /* 0xff8000001f1f7808 */ /* 0x000fe40000000000 */
[----:B------:R-:W-:Y:S02]  /*139c0*/  FMNMX3.FTZ R0, R3, R4, R21, !PT ;  /* 0x0000000403007276 */ /* 0x000fe40007810015 */
[-C--:B------:R-:W-:Y:S02]  /*139d0*/  ISETP.GE.AND P4, PT, R11, R159.reuse, PT ;  /* 0x0000009f0b00720c */ /* 0x080fe40003f86270 */
[-C--:B------:R-:W-:Y:S02]  /*139e0*/  ISETP.GE.AND P0, PT, R22, R160.reuse, PT ;  /* 0x000000a01600720c */ /* 0x080fe40003f06270 */
[----:B------:R-:W-:Y:S02]  /*139f0*/  FSEL R30, R30, -INF , P1 ;  /* 0xff8000001e1e7808 */ /* 0x000fe40000800000 */
[----:B------:R-:W-:Y:S02]  /*13a00*/  FSEL R141, R141, -INF , !P5 ;  /* 0xff8000008d8d7808 */ /* 0x000fe40006800000 */
[----:B------:R-:W-:Y:S02]  /*13a10*/  ISETP.GE.AND P1, PT, R24, R160, PT ;  /* 0x000000a01800720c */ /* 0x000fe40003f26270 */
[----:B------:R-:W-:Y:S02]  /*13a20*/  ISETP.GE.AND P5, PT, R2, R159, PT ;  /* 0x0000009f0200720c */ /* 0x000fe40003fa6270 */
[----:B------:R-:W-:Y:S02]  /*13a30*/  FSEL R197, R13, -INF , !P4 ;  /* 0xff8000000dc57808 */ /* 0x000fe40006000000 */
[----:B------:R-:W-:Y:S02]  /*13a40*/  FMNMX3.FTZ R0, R0, R19, R17, !PT ;  /* 0x0000001300007276 */ /* 0x000fe40007810011 */
[----:B------:R-:W-:Y:S02]  /*13a50*/  FSEL R33, R33, -INF , P0 ;  /* 0xff80000021217808 */ /* 0x000fe40000000000 */
[-C--:B------:R-:W-:Y:S02]  /*13a60*/  ISETP.GE.AND P0, PT, R22, R158.reuse, PT ;  /* 0x0000009e1600720c */ /* 0x080fe40003f06270 */
[----:B------:R-:W-:Y:S02]  /*13a70*/  ISETP.GE.AND P4, PT, R5, R159, PT ;  /* 0x0000009f0500720c */ /* 0x000fe40003f86270 */
[----:B------:R-:W-:Y:S02]  /*13a80*/  FSEL R32, R32, -INF , P1 ;  /* 0xff80000020207808 */ /* 0x000fe40000800000 */
[----:B------:R-:W-:Y:S02]  /*13a90*/  FSEL R169, R169, -INF , !P5 ;  /* 0xff800000a9a97808 */ /* 0x000fe40006800000 */
[----:B------:R-:W-:Y:S02]  /*13aa0*/  FMNMX3.FTZ R0, R0, R141, R197, !PT ;  /* 0x0000008d00007276 */ /* 0x000fe400078100c5 */
[----:B------:R-:W-:Y:S02]  /*13ab0*/  ISETP.GE.AND P1, PT, R107, R157, PT ;  /* 0x0000009d6b00720c */ /* 0x000fe40003f26270 */
[----:B------:R-:W-:Y:S02]  /*13ac0*/  FSEL R15, R6, -INF , !P3 ;  /* 0xff800000060f7808 */ /* 0x000fe40005800000 */
[----:B------:R-:W-:Y:S02]  /*13ad0*/  FSEL R35, R35, -INF , P0 ;  /* 0xff80000023237808 */ /* 0x000fe40000000000 */
[----:B------:R-:W-:Y:S02]  /*13ae0*/  ISETP.GE.AND P3, PT, R20, R159, PT ;  /* 0x0000009f1400720c */ /* 0x000fe40003f66270 */
        /* <DEDUP_REMOVED lines=24> */
[----:B------:R-:W-:Y:S02]  /*13c70*/  ISETP.GE.AND P5, PT, R22, R159, PT ;  /* 0x0000009f1600720c */ /* 0x000fe40003fa6270 */
        /* <DEDUP_REMOVED lines=52> */
[-C--:B------:R-:W-:Y:S01]  /*13fc0*/  FFMA.FTZ R113, R17, R103.reuse, -R170 ;  /* 0x0000006711717223 */ /* 0x080fe200000108aa */
[----:B------:R-:W-:Y:S01]  /*13fd0*/  FMUL.FTZ R7, R103, R4 ;  /* 0x0000000467077220 */ /* 0x000fe20000410000 */
[-CC-:B------:R-:W-:Y:S01]  /*13fe0*/  FFMA.FTZ R112, R11, R103.reuse, -R120.reuse ;  /* 0x000000670b707223 */ /* 0x180fe20000010878 */
[-C--:B------:R-:W-:Y:S01]  /*13ff0*/  FFMA.FTZ R115, R9, R103.reuse, -R120 ;  /* 0x0000006709737223 */ /* 0x080fe20000010878 */
[----:B------:R-:W-:Y:S01]  /*14000*/  FADD.FTZ R4, -R3, R102 ;  /* 0x0000006603047221 */ /* 0x000fe20000010100 */
[----:B------:R-:W-:Y:S01]  /*14010*/  MUFU.EX2 R107, R107 ;  /* 0x0000006b006b7308 */ /* 0x000fe20000000800 */
[----:B------:R-:W2:Y:S01]  /*14020*/  LDSM.16.MT88.4 R20, [R126+0x8000] ;  /* 0x008000007e14783b */ /* 0x000ea20000004200 */
[-CC-:B------:R-:W-:Y:S01]  /*14030*/  FFMA.FTZ R141, R141, R103.reuse, -R170.reuse ;  /* 0x000000678d8d7223 */ /* 0x180fe200000108aa */
[----:B------:R-:W-:Y:S01]  /*14040*/  FMUL.FTZ R9, R103, R4 ;  /* 0x0000000467097220 */ /* 0x000fe20000410000 */
[-CC-:B------:R-:W-:Y:S01]  /*14050*/  FFMA.FTZ R172, R197, R103.reuse, -R170.reuse ;  /* 0x00000067c5ac7223 */ /* 0x180fe200000108aa */
[-C--:B------:R-:W-:Y:S01]  /*14060*/  FFMA.FTZ R174, R169, R103.reuse, -R170 ;  /* 0x00000067a9ae7223 */ /* 0x080fe200000108aa */
[-CC-:B------:R-:W-:Y:S01]  /*14070*/  FFMA.FTZ R176, R171, R103.reuse, -R120.reuse ;  /* 0x00000067abb07223 */ /* 0x180fe20000010878 */
[-CC-:B------:R-:W-:Y:S03]  /*14080*/  FFMA.FTZ R173, R173, R103.reuse, -R120.reuse ;  /* 0x00000067adad7223 */ /* 0x180fe60000010878 */
[----:B------:R-:W3:Y:S01]  /*14090*/  MUFU.EX2 R102, R7 ;  /* 0x0000000700667308 */ /* 0x000ee20000000800 */
[-C--:B------:R-:W-:Y:S01]  /*140a0*/  FFMA.FTZ R178, R191, R103.reuse, -R120 ;  /* 0x00000067bfb27223 */ /* 0x080fe20000010878 */
[-C--:B------:R-:W-:Y:S01]  /*140b0*/  FFMA.FTZ R195, R195, R103.reuse, -R170 ;  /* 0x00000067c3c37223 */ /* 0x080fe200000108aa */
        /* <DEDUP_REMOVED lines=79> */
[C---:B------:R-:W-:Y:S04]  /*145b0*/  FMUL.FTZ R67, R3.reuse, R67 ;  /* 0x0000004303437220 */ /* 0x040fe80000410000 */
[C---:B------:R-:W-:Y:S05]  /*145c0*/  HMMA.16816.F32.BF16 R4, R108.reuse, R12, R4 ;  /* 0x0000000c6c04723c */ /* 0x040fea0000041804 */
[----:B------:R-:W-:Y:S01]  /*145d0*/  MUFU.EX2 R179, R179 ;  /* 0x000000b300b37308 */ /* 0x000fe20000000800 */
[C---:B------:R-:W-:Y:S01]  /*145e0*/  FMUL.FTZ R12, R102.reuse, R88 ;  /* 0x00000058660c7220 */ /* 0x040fe20000410000 */
[C---:B------:R-:W-:Y:S01]  /*145f0*/  FMUL.FTZ R13, R102.reuse, R89 ;  /* 0x00000059660d7220 */ /* 0x040fe20000410000 */
[C---:B------:R-:W-:Y:S03]  /*14600*/  HMMA.16816.F32.BF16 R8, R108.reuse, R14, R8 ;  /* 0x0000000e6c08723c */ /* 0x040fe60000041808 */
[C---:B------:R-:W-:Y:S01]  /*14610*/  FMUL.FTZ R14, R3.reuse, R90 ;  /* 0x0000005a030e7220 */ /* 0x040fe20000410000 */
[C---:B------:R-:W-:Y:S03]  /*14620*/  FMUL.FTZ R15, R3.reuse, R91 ;  /* 0x0000005b030f7220 */ /* 0x040fe60000410000 */
[----:B------:R-:W-:Y:S04]  /*14630*/  MUFU.EX2 R177, R177 ;  /* 0x000000b100b17308 */ /* 0x000fe80000000800 */
[C---:B------:R-:W-:Y:S06]  /*14640*/  HMMA.16816.F32.BF16 R12, R108.reuse, R20, R12 ;  /* 0x000000146c0c723c */ /* 0x040fec000004180c */
[----:B------:R-:W-:Y:S01]  /*14650*/  MUFU.EX2 R182, R182 ;  /* 0x000000b600b67308 */ /* 0x000fe20000000800 */
[C---:B------:R-:W-:Y:S01]  /*14660*/  FMUL.FTZ R20, R102.reuse, R80 ;  /* 0x0000005066147220 */ /* 0x040fe20000410000 */
[C---:B------:R-:W-:Y:S01]  /*14670*/  FMUL.FTZ R21, R102.reuse, R81 ;  /* 0x0000005166157220 */ /* 0x040fe20000410000 */
[C---:B------:R-:W-:Y:S07]  /*14680*/  HMMA.16816.F32.BF16 R16, R108.reuse, R22, R16 ;  /* 0x000000166c10723c */ /* 0x040fee0000041810 */
[----:B------:R-:W1:Y:S01]  /*14690*/  MUFU.EX2 R172, R172 ;  /* 0x000000ac00ac7308 */ /* 0x000e620000000800 */
[C---:B------:R-:W-:Y:S01]  /*146a0*/  FMUL.FTZ R22, R3.reuse, R82 ;  /* 0x0000005203167220 */ /* 0x040fe20000410000 */
[C---:B------:R-:W-:Y:S02]  /*146b0*/  FMUL.FTZ R23, R3.reuse, R83 ;  /* 0x0000005303177220 */ /* 0x040fe40000410000 */
[----:B------:R-:W-:Y:S06]  /*146c0*/  LDSM.16.MT88.4 R80, [R124+0xb000] ;  /* 0x00b000007c50783b */ /* 0x000fec0000004200 */
[----:B------:R-:W-:Y:S01]  /*146d0*/  MUFU.EX2 R169, R195 ;  /* 0x000000c300a97308 */ /* 0x000fe20000000800 */
[C---:B------:R-:W-:Y:S03]  /*146e0*/  HMMA.16816.F32.BF16 R20, R108.reuse, R28, R20 ;  /* 0x0000001c6c14723c */ /* 0x040fe60000041814 */
[C---:B------:R-:W-:Y:S01]  /*146f0*/  FMUL.FTZ R28, R102.reuse, R72 ;  /* 0x00000048661c7220 */ /* 0x040fe20000410000 */
[C---:B------:R-:W-:Y:S01]  /*14700*/  FMUL.FTZ R29, R102.reuse, R73 ;  /* 0x00000049661d7220 */ /* 0x040fe20000410000 */
[----:B------:R-:W-:Y:S04]  /*14710*/  FFMA.FTZ R102, R102, R167, R107 ;  /* 0x000000a766667223 */ /* 0x000fe8000001006b */
[----:B------:R-:W-:Y:S01]  /*14720*/  MUFU.EX2 R174, R174 ;  /* 0x000000ae00ae7308 */ /* 0x000fe20000000800 */
[C---:B------:R-:W-:Y:S03]  /*14730*/  HMMA.16816.F32.BF16 R24, R108.reuse, R30, R24 ;  /* 0x0000001e6c18723c */ /* 0x040fe60000041818 */
[C---:B------:R-:W-:Y:S01]  /*14740*/  FMUL.FTZ R30, R3.reuse, R74 ;  /* 0x0000004a031e7220 */ /* 0x040fe20000410000 */
[C---:B------:R-:W-:Y:S01]  /*14750*/  FMUL.FTZ R31, R3.reuse, R75 ;  /* 0x0000004b031f7220 */ /* 0x040fe20000410000 */
[----:B------:R-:W-:Y:S01]  /*14760*/  FFMA.FTZ R3, R3, R166, R106 ;  /* 0x000000a603037223 */ /* 0x000fe2000001006a */
[----:B------:R-:W2:Y:S03]  /*14770*/  LDSM.16.MT88.4 R72, [R125+0xa000] ;  /* 0x00a000007d48783b */ /* 0x000ea60000004200 */
[----:B------:R-:W-:Y:S01]  /*14780*/  MUFU.EX2 R171, R193 ;  /* 0x000000c100ab7308 */ /* 0x000fe20000000800 */
[----:B------:R-:W-:Y:S01]  /*14790*/  FADD.FTZ R117, R117, R102 ;  /* 0x0000006675757221 */ /* 0x000fe20000010000 */
[----:B------:R-:W-:Y:S01]  /*147a0*/  FADD.FTZ R3, R116, R3 ;  /* 0x0000000374037221 */ /* 0x000fe20000010000 */
[----:B------:R-:W-:Y:S01]  /*147b0*/  IMAD.MOV.U32 R102, RZ, RZ, R0 ;  /* 0x000000ffff667224 */ /* 0x000fe200078e0000 */
[C---:B----4-:R-:W-:Y:S06]  /*147c0*/  HMMA.16816.F32.BF16 R28, R108.reuse, R84, R28 ;  /* 0x000000546c1c723c */ /* 0x050fec000004181c */
[----:B------:R-:W4:Y:S02]  /*147d0*/  MUFU.EX2 R176, R176 ;  /* 0x000000b000b07308 */ /* 0x000f240000000800 */
[C---:B------:R-:W-:Y:S01]  /*147e0*/  HMMA.16816.F32.BF16 R32, R108.reuse, R86, R32 ;  /* 0x000000566c20723c */ /* 0x040fe20000041820 */
[----:B------:R-:W-:Y:S07]  /*147f0*/  LDSM.16.MT88.4 R84, [R126+0x9800] ;  /* 0x009800007e54783b */ /* 0x000fee0000004200 */
        /* <DEDUP_REMOVED lines=89> */
[C---:B------:R-:W-:Y:S08]  /*14d90*/  HMMA.16816.F32.BF16 R60, R68.reuse, R80, R60 ;  /* 0x00000050443c723c */ /* 0x040ff0000004183c */
        /* <DEDUP_REMOVED lines=21> */
[----:B------:R-:W-:Y:S04]  /*14ef0*/  FADD.FTZ R3, R174, R3 ;  /* 0x00000003ae037221 */ /* 0x000fe80000010000 */
[----:B------:R-:W-:Y:S01]  /*14f00*/  FADD.FTZ R108, R108, R3 ;  /* 0x000000036c6c7221 */ /* 0x000fe20000010000 */
[C---:B------:R-:W-:Y:S03]  /*14f10*/  HMMA.16816.F32.BF16 R68, R104.reuse, R70, R32 ;  /* 0x000000466844723c */ /* 0x040fe60000041820 */
[----:B------:R-:W-:Y:S04]  /*14f20*/  FADD.FTZ R109, R109, R108 ;  /* 0x0000006c6d6d7221 */ /* 0x000fe80000010000 */
[----:B------:R-:W-:Y:S01]  /*14f30*/  FADD.FTZ R110, R110, R109 ;  /* 0x0000006d6e6e7221 */ /* 0x000fe20000010000 */
        /* <DEDUP_REMOVED lines=24> */
[----:B------:R-:W-:Y:S05]  /*150c0*/  FADD.FTZ R166, R175, R118 ;  /* 0x00000076afa67221 */ /* 0x000fea0000010000 */
[----:B------:R-:W-:Y:S01]  /*150d0*/  @!UPT UIADD3 URZ, UPT, UPT, URZ, URZ, URZ ;  /* 0x000000fffffff290 */ /* 0x000fe2000fffe0ff */
[----:B------:R-:W-:Y:S11]  /*150e0*/  @P0 BRA `(.L_x_13315) ;  /* 0xffffffd000100947 */ /* 0x000ff6000383ffff */
.L_x_13308:
        /* <DEDUP_REMOVED lines=10> */
.L_x_13330:
        /* <DEDUP_REMOVED lines=25> */
[----:B------:R-:W-:Y:S01]  /*15320*/  FMUL.FTZ R88, R7, R88 ;  /* 0x0000005807587220 */ /* 0x000fe20000410000 */
[----:B------:R-:W-:Y:S01]  /*15330*/  LEA R11, R4, UR7, 0x1 ;  /* 0x00000007040b7c11 */ /* 0x000fe2000f8e08ff */
[C---:B------:R-:W-:Y:S01]  /*15340*/  FMUL.FTZ R98, R10.reuse, R98 ;  /* 0x000000620a627220 */ /* 0x040fe20000410000 */
[----:B------:R-:W-:Y:S01]  /*15350*/  MOV R5, 0x10 ;  /* 0x0000001000057802 */ /* 0x000fe20000000f00 */
[----:B------:R-:W-:Y:S01]  /*15360*/  FMUL.FTZ R99, R10, R99 ;  /* 0x000000630a637220 */ /* 0x000fe20000410000 */
[----:B------:R-:W-:Y:S01]  /*15370*/  SEL R6, R6, 0xffffffe0, !P3 ;  /* 0xffffffe006067807 */ /* 0x000fe20005800000 */
[C---:B------:R-:W-:Y:S01]  /*15380*/  FMUL.FTZ R94, R10.reuse, R94 ;  /* 0x0000005e0a5e7220 */ /* 0x040fe20000410000 */
[C---:B------:R-:W-:Y:S01]  /*15390*/  FMUL.FTZ R95, R10.reuse, R95 ;  /* 0x0000005f0a5f7220 */ /* 0x040fe20000410000 */
[----:B------:R-:W-:Y:S01]  /*153a0*/  IADD3 R17, PT, PT, R11, 0x40, RZ ;  /* 0x000000400b117810 */ /* 0x000fe20007ffe0ff */
[----:B------:R-:W-:Y:S01]  /*153b0*/  FMUL.FTZ R89, R7, R89 ;  /* 0x0000005907597220 */ /* 0x000fe20000410000 */
[C---:B------:R-:W-:Y:S01]  /*153c0*/  FMUL.FTZ R90, R10.reuse, R90 ;  /* 0x0000005a0a5a7220 */ /* 0x040fe20000410000 */
[C---:B------:R-:W-:Y:S01]  /*153d0*/  FMUL.FTZ R91, R10.reuse, R91 ;  /* 0x0000005b0a5b7220 */ /* 0x040fe20000410000 */
[----:B------:R-:W-:Y:S01]  /*153e0*/  SEL R5, R5, 0xfffffff0, !P2 ;  /* 0xfffffff005057807 */ /* 0x000fe20005000000 */
        /* <DEDUP_REMOVED lines=10> */
[C---:B------:R-:W-:Y:S01]  /*15490*/  FMUL.FTZ R76, R7.reuse, R76 ;  /* 0x0000004c074c7220 */ /* 0x040fe20000410000 */
        /* <DEDUP_REMOVED lines=114> */
[----:B--2---:R-:W2:Y:S04]  /*15bc0*/  LD.E.64 R46, desc[UR4][R100.64+0x88] ;  /* 0x00008804642e7980 */ /* 0x004ea8000c101b00 */
[----:B---3--:R-:W3:Y:S04]  /*15bd0*/  LD.E.64 R16, desc[UR4][R100.64+0x90] ;  /* 0x0000900464107980 */ /* 0x008ee8000c101b00 */
[----:B------:R1:W5:Y:S04]  /*15be0*/  LD.E.64 R42, desc[UR4][R100.64+0xa0] ;  /* 0x0000a004642a7980 */ /* 0x000368000c101b00 */
[----:B------:R-:W2:Y:S04]  /*15bf0*/  @!P2 LD.E.64 R48, desc[UR4][R100.64+0x80] ;  /* 0x000080046430a980 */ /* 0x000ea8000c101b00 */
[----:B------:R1:W5:Y:S01]  /*15c00*/  LD.E.64 R44, desc[UR4][R100.64+0x70] ;  /* 0x00007004642c7980 */ /* 0x000362000c101b00 */
[----:B----4-:R-:W-:-:S13]  /*15c10*/  ISETP.NE.AND P6, PT, R4, RZ, PT ;  /* 0x000000ff0400720c */ /* 0x010fda0003fc5270 */
[----:B------:R-:W4:Y:S04]  /*15c20*/  @!P6 LD.E R11, desc[UR4][R100.64+0x60] ;  /* 0x00006004640be980 */ /* 0x000f28000c101900 */
[----:B------:R-:W4:Y:S01]  /*15c30*/  @!P6 LD.E R10, desc[UR4][R100.64+0xb4] ;  /* 0x0000b404640ae980 */ /* 0x000f22000c101900 */
[----:B------:R-:W1:Y:S01]  /*15c40*/  S2R R4, SR_TID.X ;  /* 0x0000000000047919 */ /* 0x000e620000002100 */
[-C--:B--2---:R-:W-:Y:S01]  /*15c50*/  @!P2 IMAD R6, R49, R147.reuse, RZ ;  /* 0x000000933106a224 */ /* 0x084fe200078e02ff */
[----:B------:R-:W2:Y:S01]  /*15c60*/  @P1 MUFU.LG2 R9, R9 ;  /* 0x0000000900091308 */ /* 0x000ea20000000c00 */
[----:B------:R-:W-:Y:S01]  /*15c70*/  @!P2 IMAD.WIDE.U32 R48, R48, R147, RZ ;  /* 0x000000933030a225 */ /* 0x000fe200078e00ff */
[----:B------:R-:W-:-:S03]  /*15c80*/  MOV R15, RZ ;  /* 0x000000ff000f7202 */ /* 0x000fc60000000f00 */
[----:B------:R-:W-:-:S03]  /*15c90*/  @P2 IMAD.WIDE.U32 R18, R46, R150, RZ ;  /* 0x000000962e122225 */ /* 0x000fc600078e00ff */
[----:B------:R-:W2:Y:S01]  /*15ca0*/  @P0 MUFU.LG2 R8, R8 ;  /* 0x0000000800080308 */ /* 0x000ea20000000c00 */
[C---:B------:R-:W-:Y:S01]  /*15cb0*/  @P2 IMAD R7, R47.reuse, R150, RZ ;  /* 0x000000962f072224 */ /* 0x040fe200078e02ff */
[----:B------:R-:W-:Y:S01]  /*15cc0*/  @P2 MOV R48, R18 ;  /* 0x0000001200302202 */ /* 0x000fe20000000f00 */
[----:B------:R-:W-:Y:S01]  /*15cd0*/  IMAD R12, R47, R148, RZ ;  /* 0x000000942f0c7224 */ /* 0x000fe200078e02ff */
[----:B-1----:R-:W-:-:S04]  /*15ce0*/  SHF.L.U32 R5, R4, 0x3, RZ ;  /* 0x0000000304057819 */ /* 0x002fc800000006ff */
[----:B------:R-:W-:Y:S02]  /*15cf0*/  LOP3.LUT R14, R5, 0x38, RZ, 0xc0, !PT ;  /* 0x00000038050e7812 */ /* 0x000fe400078ec0ff */
[----:B------:R-:W-:Y:S01]  /*15d00*/  @!P2 IADD3 R5, PT, PT, R49, R6, RZ ;  /* 0x000000063105a210 */ /* 0x000fe20007ffe0ff */
[----:B---3--:R-:W-:Y:S02]  /*15d10*/  IMAD R6, R17, R146, RZ ;  /* 0x0000009211067224 */ /* 0x008fe400078e02ff */
[----:B------:R-:W-:-:S04]  /*15d20*/  IMAD.WIDE.U32 R14, R148, R46, R14 ;  /* 0x0000002e940e7225 */ /* 0x000fc800078e000e */
[----:B------:R-:W-:Y:S01]  /*15d30*/  IMAD.WIDE.U32 R16, R16, R146, RZ ;  /* 0x0000009210107225 */ /* 0x000fe200078e00ff */
[----:B------:R-:W-:-:S03]  /*15d40*/  IADD3 R12, PT, PT, R15, R12, RZ ;  /* 0x0000000c0f0c7210 */ /* 0x000fc60007ffe0ff */
[----:B------:R-:W-:Y:S01]  /*15d50*/  @P2 IMAD.IADD R5, R19, 0x1, R7 ;  /* 0x0000000113052824 */ /* 0x000fe200078e0207 */
[----:B------:R-:W-:Y:S02]  /*15d60*/  IADD3 R6, PT, PT, R17, R6, RZ ;  /* 0x0000000611067210 */ /* 0x000fe40007ffe0ff */
[----:B------:R-:W-:-:S04]  /*15d70*/  IADD3 R48, P4, P3, R16, R14, R48 ;  /* 0x0000000e10307210 */ /* 0x000fc80007b9e030 */
[----:B------:R-:W-:Y:S01]  /*15d80*/  IADD3.X R49, PT, PT, R6, R12, R5, P4, P3 ;  /* 0x0000000c06317210 */ /* 0x000fe200027e6405 */
[----:B--2---:R-:W-:Y:S01]  /*15d90*/  @P1 FMUL.FTZ R12, R9, 0.69314718246459960938 ;  /* 0x3f317218090c1820 */ /* 0x004fe20000410000 */
[----:B------:R-:W-:Y:S01]  /*15da0*/  MOV R6, 0x7f800000 ;  /* 0x7f80000000067802 */ /* 0x000fe20000000f00 */
[----:B------:R-:W-:Y:S02]  /*15db0*/  @P0 FMUL.FTZ R9, R8, 0.69314718246459960938 ;  /* 0x3f31721808090820 */ /* 0x000fe40000410000 */
[C---:B-----5:R-:W-:Y:S01]  /*15dc0*/  @P1 FFMA.FTZ R6, R3.reuse, R2, R12 ;  /* 0x0000000203061223 */ /* 0x060fe2000001000c */
[----:B------:R-:W-:Y:S02]  /*15dd0*/  SHF.R.U32.HI R2, RZ, 0x1, R145 ;  /* 0x00000001ff027819 */ /* 0x000fe40000011691 */
[----:B------:R-:W-:Y:S01]  /*15de0*/  MOV R5, 0x7f800000 ;  /* 0x7f80000000057802 */ /* 0x000fe20000000f00 */
[----:B------:R-:W-:Y:S01]  /*15df0*/  @P0 FFMA.FTZ R5, R3, R0, R9 ;  /* 0x0000000003050223 */ /* 0x000fe20000010009 */
[----:B------:R-:W-:-:S02]  /*15e00*/  SHF.R.U32.HI R0, RZ, 0x2, R145 ;  /* 0x00000002ff007819 */ /* 0x000fc40000011691 */
[----:B------:R-:W-:Y:S02]  /*15e10*/  LOP3.LUT R3, R2, 0x30, RZ, 0xc0, !PT ;  /* 0x0000003002037812 */ /* 0x000fe400078ec0ff */
[----:B------:R-:W-:Y:S02]  /*15e20*/  IADD3 R7, PT, PT, -R148, R151, RZ ;  /* 0x0000009794077210 */ /* 0x000fe40007ffe1ff */
[----:B------:R-:W-:Y:S02]  /*15e30*/  SHF.R.U32.HI R4, RZ, 0x3, R4 ;  /* 0x00000003ff047819 */ /* 0x000fe40000011604 */
[----:B------:R-:W-:Y:S02]  /*15e40*/  LOP3.LUT R0, R3, 0x7, R0, 0xf8, !PT ;  /* 0x0000000703007812 */ /* 0x000fe400078ef800 */
[-C--:B------:R-:W-:Y:S02]  /*15e50*/  ISETP.GE.AND P5, PT, R156, R7.reuse, PT ;  /* 0x000000079c00720c */ /* 0x080fe40003fa6270 */
[----:B------:R-:W-:-:S02]  /*15e60*/  ISETP.GE.AND P4, PT, R155, R7, PT ;  /* 0x000000079b00720c */ /* 0x000fc40003f86270 */
[-C--:B------:R-:W-:Y:S02]  /*15e70*/  ISETP.GE.AND P3, PT, R154, R7.reuse, PT ;  /* 0x000000079a00720c */ /* 0x080fe40003f66270 */
[----:B------:R-:W-:Y:S02]  /*15e80*/  ISETP.GE.AND P1, PT, R4, R7, PT ;  /* 0x000000070400720c */ /* 0x000fe40003f26270 */
[----:B------:R-:W-:Y:S01]  /*15e90*/  LOP3.LUT P0, RZ, R145, 0x3, RZ, 0xc0, !PT ;  /* 0x0000000391ff7812 */ /* 0x000fe2000780c0ff */
[----:B----4-:R-:W-:-:S04]  /*15ea0*/  @!P6 IMAD R11, R147, R11, R146 ;  /* 0x0000000b930be224 */ /* 0x010fc800078e0292 */
[----:B------:R-:W-:Y:S01]  /*15eb0*/  @!P6 IMAD R3, R11, R10, RZ ;  /* 0x0000000a0b03e224 */ /* 0x000fe200078e02ff */
[----:B------:R-:W-:Y:S07]  /*15ec0*/  @!P6 BRA `(.L_x_13317) ;  /* 0x000000000014e947 */ /* 0x000fee0003800000 */
[----:B------:R-:W2:Y:S04]  /*15ed0*/  @!P2 LD.E R2, desc[UR4][R100.64+0xb4] ;  /* 0x0000b4046402a980 */ /* 0x000ea8000c101900 */
[----:B------:R-:W3:Y:S01]  /*15ee0*/  LD.E R3, desc[UR4][R100.64+0xd4] ;  /* 0x0000d40464037980 */ /* 0x000ee2000c101900 */
[----:B--2---:R-:W-:Y:S02]  /*15ef0*/  @!P2 IMAD R150, R147, R2, RZ ;  /* 0x000000029396a224 */ /* 0x004fe400078e02ff */
[----:B---3--:R-:W-:-:S05]  /*15f00*/  IMAD R3, R3, R146, RZ ;  /* 0x0000009203037224 */ /* 0x008fca00078e02ff */
[----:B------:R-:W-:Y:S02]  /*15f10*/  IADD3 R3, PT, PT, R3, R150, RZ ;  /* 0x0000009603037210 */ /* 0x000fe40007ffe0ff */
.L_x_13317:
        /* <DEDUP_REMOVED lines=23> */
.L_x_13319:
[----:B------:R-:W-:Y:S05]  /*16090*/  BSYNC.RECONVERGENT B0 ;  /* 0x0000000000007941 */ /* 0x000fea0003800200 */
.L_x_13318:
        /* <DEDUP_REMOVED lines=9> */
.L_x_13321:
[----:B------:R-:W-:Y:S05]  /*16130*/  BSYNC.RECONVERGENT B0 ;  /* 0x0000000000007941 */ /* 0x000fea0003800200 */
.L_x_13320:
        /* <DEDUP_REMOVED lines=14> */
.L_x_13323:
[----:B------:R-:W-:Y:S05]  /*16220*/  BSYNC.RECONVERGENT B0 ;  /* 0x0000000000007941 */ /* 0x000fea0003800200 */
.L_x_13322:
        /* <DEDUP_REMOVED lines=14> */
.L_x_13325:
[----:B------:R-:W-:Y:S05]  /*16310*/  BSYNC.RECONVERGENT B0 ;  /* 0x0000000000007941 */ /* 0x000fea0003800200 */
.L_x_13324:
[----:B------:R-:W-:-:S04]  /*16320*/  MOV R145, 0x0 ;  /* 0x0000000000917802 */ /* 0x000fc80000000f00 */
[----:B-1234-:R-:W-:Y:S05]  /*16330*/  @P3 RET.REL.NODEC R144 `(_ZN5flash24flash_fwd_splitkv_kernelI23Flash_fwd_kernel_traitsILi128ELi64ELi64ELi4ELb0ELb0EN7cutlass10bfloat16_tE19Flash_kernel_traitsILi128ELi64ELi64ELi4ES3_EELb0ELb1ELb0ELb0ELb1ELb0ELb0ELb1EEEvNS_16Flash_fwd_paramsE) ;  /* 0xfffffe9c90303950 */ /* 0x01efea0003c3ffff */
        /* <DEDUP_REMOVED lines=13> */
[----:B-1----:R-:W-:Y:S05]  /*16410*/  RET.REL.NODEC R144 `(_ZN5flash24flash_fwd_splitkv_kernelI23Flash_fwd_kernel_traitsILi128ELi64ELi64ELi4ELb0ELb0EN7cutlass10bfloat16_tE19Flash_kernel_traitsILi128ELi64ELi64ELi4ES3_EELb0ELb1ELb0ELb0ELb1ELb0ELb0ELb1EEEvNS_16Flash_fwd_paramsE) ;  /* 0xfffffe9890f87950 */ /* 0x002fea0003c3ffff */
.L_x_13316:
[----:B------:R-:W-:Y:S01]  /*16420*/  MOV R5, 0x2 ;  /* 0x0000000200057802 */ /* 0x000fe20000000f00 */
[----:B------:R-:W-:Y:S01]  /*16430*/  IMAD.MOV.U32 R4, RZ, RZ, 0x1f ;  /* 0x0000001fff047424 */ /* 0x000fe200078e00ff */
[----:B------:R-:W-:-:S07]  /*16440*/  MOV R6, 0xffffffff ;  /* 0xffffffff00067802 */ /* 0x000fce0000000f00 */
[----:B-1---5:R-:W-:Y:S05]  /*16450*/  WARPSYNC.COLLECTIVE R6, `(.L_x_13326) ;  /* 0x0000000006087348 */ /* 0x022fea0003c00000 */
[----:B------:R2:W3:Y:S02]  /*16460*/  SHFL.BFLY P0, R10, R167, R5, R4 ;  /* 0x0c000005a70a7389 */ /* 0x0004e40000000004 */
[----:B-123-5:R-:W-:Y:S05]  /*16470*/  ENDCOLLECTIVE ;  /* 0x000000000000791b */ /* 0x02efea0003800000 */
.L_x_13326:
[----:B------:R-:W-:Y:S02]  /*16480*/  IMAD.MOV.U32 R8, RZ, RZ, R10 ;  /* 0x000000ffff087224 */ /* 0x000fe400078e000a */
[----:B------:R-:W-:Y:S02]  /*16490*/  IMAD.MOV.U32 R5, RZ, RZ, 0x1 ;  /* 0x00000001ff057424 */ /* 0x000fe400078e00ff */
[----:B------:R-:W-:-:S05]  /*164a0*/  FADD.FTZ R8, R8, R167 ;  /* 0x000000a708087221 */ /* 0x000fca0000010000 */
[----:B------:R-:W-:-:S07]  /*164b0*/  MOV R167, R8 ;  /* 0x0000000800a77202 */ /* 0x000fce0000000f00 */
[----:B------:R-:W-:Y:S05]  /*164c0*/  WARPSYNC.COLLECTIVE R6, `(.L_x_13327) ;  /* 0x0000000006087348 */ /* 0x000fea0003c00000 */
[----:B------:R1:W2:Y:S02]  /*164d0*/  SHFL.BFLY P0, R10, R167, R5, R4 ;  /* 0x0c000005a70a7389 */ /* 0x0002a40000000004 */
[----:B-12---:R-:W-:Y:S05]  /*164e0*/  ENDCOLLECTIVE ;  /* 0x000000000000791b */ /* 0x006fea0003800000 */
.L_x_13327:
[----:B------:R-:W-:Y:S01]  /*164f0*/  MOV R167, R166 ;  /* 0x000000a600a77202 */ /* 0x000fe20000000f00 */
[----:B------:R-:W-:Y:S01]  /*16500*/  IMAD.MOV.U32 R5, RZ, RZ, 0x2 ;  /* 0x00000002ff057424 */ /* 0x000fe200078e00ff */
[----:B------:R-:W-:-:S07]  /*16510*/  MOV R9, R10 ;  /* 0x0000000a00097202 */ /* 0x000fce0000000f00 */
[----:B------:R-:W-:Y:S05]  /*16520*/  WARPSYNC.COLLECTIVE R6, `(.L_x_13328) ;  /* 0x0000000006087348 */ /* 0x000fea0003c00000 */
[----:B------:R1:W2:Y:S02]  /*16530*/  SHFL.BFLY P0, R10, R167, R5, R4 ;  /* 0x0c000005a70a7389 */ /* 0x0002a40000000004 */
[----:B-12---:R-:W-:Y:S05]  /*16540*/  ENDCOLLECTIVE ;  /* 0x000000000000791b */ /* 0x006fea0003800000 */
.L_x_13328:
[----:B------:R-:W-:Y:S01]  /*16550*/  FADD.FTZ R9, R8, R9 ;  /* 0x0000000908097221 */ /* 0x000fe20000010000 */
[----:B------:R-:W-:Y:S01]  /*16560*/  FADD.FTZ R7, R10, R166 ;  /* 0x000000a60a077221 */ /* 0x000fe20000010000 */
[----:B------:R-:W-:-:S04]  /*16570*/  MOV R5, 0x1 ;  /* 0x0000000100057802 */ /* 0x000fc80000000f00 */
[----:B------:R-:W-:-:S07]  /*16580*/  MOV R167, R7 ;  /* 0x0000000700a77202 */ /* 0x000fce0000000f00 */
[----:B------:R-:W-:Y:S05]  /*16590*/  WARPSYNC.COLLECTIVE R6, `(.L_x_13329) ;  /* 0x0000000006087348 */ /* 0x000fea0003c00000 */
[----:B------:R1:W2:Y:S02]  /*165a0*/  SHFL.BFLY P0, R10, R167, R5, R4 ;  /* 0x0c000005a70a7389 */ /* 0x0002a40000000004 */
[----:B-12---:R-:W-:Y:S05]  /*165b0*/  ENDCOLLECTIVE ;  /* 0x000000000000791b */ /* 0x006fea0003800000 */
.L_x_13329:
[----:B------:R-:W-:Y:S05]  /*165c0*/  BRA `(.L_x_13330) ;  /* 0xffffffe800f07947 */ /* 0x000fea000383ffff */
.L_x_13331:
        /* <DEDUP_REMOVED lines=11> */
.L_x_14968:


//--------------------- .text._ZN5flash24flash_fwd_splitkv_kernelI23Flash_fwd_kernel_traitsILi128ELi64ELi64ELi4ELb0ELb0EN7cutlass10bfloat16_tE19Flash_kernel_traitsILi128ELi64ELi64ELi4ES3_EELb0ELb1ELb0ELb0ELb1ELb1ELb0ELb1EEEvNS_16Flash_fwd_paramsE --------------------------
	.section	.text._ZN5flash24flash_fwd_splitkv_kernelI23Flash_fwd_kernel_traitsILi128ELi64ELi64ELi4ELb0ELb0EN7cutlass10bfloat16_tE19Flash_kernel_traitsILi128ELi64ELi64ELi4ES3_EELb0ELb1ELb0ELb0ELb1ELb1ELb0ELb1EEEvNS_16Flash_fwd_paramsE,"ax",@progbits
	.align	128
        .global         _ZN5flash24flash_fwd_splitkv_kernelI23Flash_fwd_kernel_traitsILi128ELi64ELi64ELi4ELb0ELb0EN7cutlass10bfloat16_tE19Flash_kernel_traitsILi128ELi64ELi64ELi4ES3_EELb0ELb1ELb0ELb0ELb1ELb1ELb0ELb1EEEvNS_16Flash_fwd_paramsE
        .type           _ZN5flash24flash_fwd_splitkv_kernelI23Flash_fwd_kernel_traitsILi128ELi64ELi64ELi4ELb0ELb0EN7cutlass10bfloat16_tE19Flash_kernel_traitsILi128ELi64ELi64ELi4ES3_EELb0ELb1ELb0ELb0ELb1ELb1ELb0ELb1EEEvNS_16Flash_fwd_paramsE,@function
        .size           _ZN5flash24flash_fwd_splitkv_kernelI23Flash_fwd_kernel_traitsILi128ELi64ELi64ELi4ELb0ELb0EN7cutlass10bfloat16_tE19Flash_kernel_traitsILi128ELi64ELi64ELi4ES3_EELb0ELb1ELb0ELb0ELb1ELb1ELb0ELb1EEEvNS_16Flash_fwd_paramsE,(.L_x_14969 - _ZN5flash24flash_fwd_splitkv_kernelI23Flash_fwd_kernel_traitsILi128ELi64ELi64ELi4ELb0ELb0EN7cutlass10bfloat16_tE19Flash_kernel_traitsILi128ELi64ELi64ELi4ES3_EELb0ELb1ELb0ELb0ELb1ELb1ELb0ELb1EEEvNS_16Flash_fwd_paramsE)
        .other          _ZN5flash24flash_fwd_splitkv_kernelI23Flash_fwd_kernel_traitsILi128ELi64ELi64ELi4ELb0ELb0EN7cutlass10bfloat16_tE19Flash_kernel_traitsILi128ELi64ELi64ELi4ES3_EELb0ELb1ELb0ELb0ELb1ELb1ELb0ELb1EEEvNS_16Flash_fwd_paramsE,@"STO_CUDA_ENTRY STV_DEFAULT"
_ZN5flash24flash_fwd_splitkv_kernelI23Flash_fwd_kernel_traitsILi128ELi64ELi64ELi4ELb0ELb0EN7cutlass10bfloat16_tE19Flash_kernel_traitsILi128ELi64ELi64ELi4ES3_EELb0ELb1ELb0ELb0ELb1ELb1ELb0ELb1EEEvNS_16Flash_fwd_paramsE:
.text._ZN5flash24flash_fwd_splitkv_kernelI23Flash_fwd_kernel_traitsILi128ELi64ELi64ELi4ELb0ELb0EN7cutlass10bfloat16_tE19Flash_kernel_traitsILi128ELi64ELi64ELi4ES3_EELb0ELb1ELb0ELb0ELb1ELb1ELb0ELb1EEEvNS_16Flash_fwd_paramsE:
[----:B------:R-:W-:Y:S01]  /*0000*/  LDC R1, c[0x0][0x37c] ;  /* 0x0000df00ff017b82 */ /* 0x000fe20000000800 */
[----:B------:R-:W1:Y:S07]  /*0010*/  S2R R3, SR_CTAID.X ;  /* 0x0000000000037919 */ /* 0x000e6e0000002500 */
[----:B------:R-:W2:Y:S01]  /*0020*/  LDC.64 R100, c[0x0][0x348] ;  /* 0x0000d200ff647b82 */ /* 0x000ea20000000a00 */
[----:B------:R-:W-:Y:S01]  /*0030*/  BSSY.RECONVERGENT B3, `(.L_x_13332) ;  /* 0x0000005000037945 */ /* 0x000fe20003800200 */
[----:B------:R-:W-:Y:S01]  /*0040*/  MOV R144, 0x80 ;  /* 0x0000008000907802 */ /* 0x000fe20000000f00 */
[----:B------:R-:W3:Y:S01]  /*0050*/  S2R R147, SR_CTAID.Y ;  /* 0x0000000000937919 */ /* 0x000ee20000002600 */
[----:B------:R-:W4:Y:S05]  /*0060*/  S2R R146, SR_CTAID.Z ;  /* 0x0000000000927919 */ /* 0x000f2a0000002700 */
[----:B-1234-:R-:W-:Y:S05]  /*0070*/  CALL.REL.NOINC `($_ZN5flash24flash_fwd_splitkv_kernelI23Flash_fwd_kernel_traitsILi128ELi64ELi64ELi4ELb0ELb0EN7cutlass10bfloat16_tE19Flash_kernel_traitsILi128ELi64ELi64ELi4ES3_EELb0ELb1ELb0ELb0ELb1ELb1ELb0ELb1EEEvNS_16Flash_fwd_paramsE$_ZN5flash30compute_attn_1rowblock_splitkvI23Flash_fwd_kernel_traitsILi128ELi64ELi64ELi4ELb0ELb0EN7cutlass10bfloat16_tE19Flash_kernel_traitsILi128ELi64ELi64ELi4ES3_EELb0ELb1ELb0ELb0ELb1ELb1ELb0ELb1ENS_16Flash_fwd_paramsEEEvRKT8_iiiii) ;  /* 0x0000000000087944 */ /* 0x01efea0003c00000 */
[----:B------:R-:W-:Y:S05]  /*0080*/  BSYNC.RECONVERGENT B3 ;  /* 0x0000000000037941 */ /* 0x000fea0003800200 */
.L_x_13332:
[----:B------:R-:W-:Y:S05]  /*0090*/  EXIT ;  /* 0x000000000000794d */ /* 0x000fea0003800000 */
        .type           $_ZN5flash24flash_fwd_splitkv_kernelI23Flash_fwd_kernel_traitsILi128ELi64ELi64ELi4ELb0ELb0EN7cutlass10bfloat16_tE19Flash_kernel_traitsILi128ELi64ELi64ELi4ES3_EELb0ELb1ELb0ELb0ELb1ELb1ELb0ELb1EEEvNS_16Flash_fwd_paramsE$_ZN5flash30compute_attn_1rowblock_splitkvI23Flash_fwd_kernel_traitsILi128ELi64ELi64ELi4ELb0ELb0EN7cutlass10bfloat16_tE19Flash_kernel_traitsILi128ELi64ELi64ELi4ES3_EELb0ELb1ELb0ELb0ELb1ELb1ELb0ELb1ENS_16Flash_fwd_paramsEEEvRKT8_iiiii,@function
        .size           $_ZN5flash24flash_fwd_splitkv_kernelI23Flash_fwd_kernel_traitsILi128ELi64ELi64ELi4ELb0ELb0EN7cutlass10bfloat16_tE19Flash_kernel_traitsILi128ELi64ELi64ELi4ES3_EELb0ELb1ELb0ELb0ELb1ELb1ELb0ELb1EEEvNS_16Flash_fwd_paramsE$_ZN5flash30compute_attn_1rowblock_splitkvI23Flash_fwd_kernel_traitsILi128ELi64ELi64ELi4ELb0ELb0EN7cutlass10bfloat16_tE19Flash_kernel_traitsILi128ELi64ELi64ELi4ES3_EELb0ELb1ELb0ELb0ELb1ELb1ELb0ELb1ENS_16Flash_fwd_paramsEEEvRKT8_iiiii,(.L_x_14969 - $_ZN5flash24flash_fwd_splitkv_kernelI23Flash_fwd_kernel_traitsILi128ELi64ELi64ELi4ELb0ELb0EN7cutlass10bfloat16_tE19Flash_kernel_traitsILi128ELi64ELi64ELi4ES3_EELb0ELb1ELb0ELb0ELb1ELb1ELb0ELb1EEEvNS_16Flash_fwd_paramsE$_ZN5flash30compute_attn_1rowblock_splitkvI23Flash_fwd_kernel_traitsILi128ELi64ELi64ELi4ELb0ELb0EN7cutlass10bfloat16_tE19Flash_kernel_traitsILi128ELi64ELi64ELi4ES3_EELb0ELb1ELb0ELb0ELb1ELb1ELb0ELb1ENS_16Flash_fwd_paramsEEEvRKT8_iiiii)
$_ZN5flash24flash_fwd_splitkv_kernelI23Flash_fwd_kernel_traitsILi128ELi64ELi64ELi4ELb0ELb0EN7cutlass10bfloat16_tE19Flash_kernel_traitsILi128ELi64ELi64ELi4ES3_EELb0ELb1ELb0ELb0ELb1ELb1ELb0ELb1EEEvNS_16Flash_fwd_paramsE$_ZN5flash30compute_attn_1rowblock_splitkvI23Flash_fwd_kernel_traitsILi128ELi64ELi64ELi4ELb0ELb0EN7cutlass10bfloat16_tE19Flash_kernel_traitsILi128ELi64ELi64ELi4ES3_EELb0ELb1ELb0ELb0ELb1ELb1ELb0ELb1ENS_16Flash_fwd_paramsEEEvRKT8_iiiii:
        /* <DEDUP_REMOVED lines=39> */
.L_x_13334:
[----:B------:R-:W-:Y:S05]  /*0310*/  BSYNC.RECONVERGENT B0 ;  /* 0x0000000000007941 */ /* 0x000fea0003800200 */
.L_x_13333:
[----:B------:R-:W-:Y:S04]  /*0320*/  BSSY.RECONVERGENT B0, `(.L_x_13335) ;  /* 0x0000007000007945 */ /* 0x000fe80003800200 */
[----:B------:R-:W-:Y:S05]  /*0330*/  @!P3 BRA `(.L_x_13336) ;  /* 0x000000000014b947 */ /* 0x000fea0003800000 */
[----:B-----5:R-:W2:Y:S02]  /*0340*/  LD.E.U8 R4, desc[UR4][R100.64+0x1b2] ;  /* 0x0001b20464047980 */ /* 0x020ea4000c101100 */
[----:B--2---:R-:W-:-:S13]  /*0350*/  ISETP.NE.AND P1, PT, R4, RZ, PT ;  /* 0x000000ff0400720c */ /* 0x004fda0003f25270 */
[----:B------:R-:W2:Y:S02]  /*0360*/  @P1 LD.E R7, desc[UR4][R14.64+0x4] ;  /* 0x000004040e071980 */ /* 0x000ea4000c101900 */
[----:B--2---:R-:W-:-:S06]  /*0370*/  @P1 IADD3 R4, PT, PT, R7, -R12, RZ ;  /* 0x8000000c07041210 */ /* 0x004fcc0007ffe0ff */
[----:B------:R2:W5:Y:S02]  /*0380*/  @!P1 LD.E R4, desc[UR4][R14.64] ;  /* 0x000000040e049980 */ /* 0x000564000c101900 */
.L_x_13336:
[----:B------:R-:W-:Y:S05]  /*0390*/  BSYNC.RECONVERGENT B0 ;  /* 0x0000000000007941 */ /* 0x000fea0003800200 */
.L_x_13335:
        /* <DEDUP_REMOVED lines=9> */
.L_x_13338:
[----:B------:R-:W3:Y:S01]  /*0430*/  LD.E.64 R4, desc[UR4][R100.64+0x108] ;  /* 0x0001080464047980 */ /* 0x000ee2000c101b00 */
[----:B------:R-:W-:Y:S01]  /*0440*/  BSSY.RECONVERGENT B0, `(.L_x_13340) ;  /* 0x0000006000007945 */ /* 0x000fe20003800200 */
[----:B------:R-:W-:Y:S01]  /*0450*/  IMAD.MOV.U32 R76, RZ, RZ, RZ ;  /* 0x000000ffff4c7224 */ /* 0x000fe200078e00ff */
[----:B---3--:R-:W-:-:S04]  /*0460*/  ISETP.NE.U32.AND P0, PT, R4, RZ, PT ;  /* 0x000000ff0400720c */ /* 0x008fc80003f05070 */
[----:B------:R-:W-:-:S13]  /*0470*/  ISETP.NE.AND.EX P0, PT, R5, RZ, PT, P0 ;  /* 0x000000ff0500720c */ /* 0x000fda0003f05300 */
[----:B------:R-:W-:Y:S05]  /*0480*/  @!P0 BRA `(.L_x_13341) ;  /* 0x0000000000048947 */ /* 0x000fea0003800000 */
[----:B------:R3:W5:Y:S02]  /*0490*/  LD.E R76, desc[UR4][R100.64+0xbc] ;  /* 0x0000bc04644c7980 */ /* 0x000764000c101900 */
.L_x_13341:
[----:B------:R-:W-:Y:S05]  /*04a0*/  BSYNC.RECONVERGENT B0 ;  /* 0x0000000000007941 */ /* 0x000fea0003800200 */
.L_x_13340:
[----:B-----5:R-:W-:Y:S02]  /*04b0*/  IADD3 R76, PT, PT, R85, R76, RZ ;  /* 0x0000004c554c7210 */ /* 0x020fe40007ffe0ff */
.L_x_13339:
[----:B------:R-:W-:Y:S05]  /*04c0*/  BSYNC.RECONVERGENT B1 ;  /* 0x0000000000017941 */ /* 0x000fea0003800200 */
.L_x_13337:
[----:B------:R-:W-:Y:S01]  /*04d0*/  IMAD.SHL.U32 R148, R3, 0x40, RZ ;  /* 0x0000004003947824 */ /* 0x000fe200078e00ff */
[----:B------:R-:W-:Y:S01]  /*04e0*/  MOV R4, R144 ;  /* 0x0000009000047202 */ /* 0x000fe20000000f00 */
[----:B------:R-:W-:-:S03]  /*04f0*/  IMAD.MOV.U32 R5, RZ, RZ, 0x0 ;  /* 0x00000000ff057424 */ /* 0x000fc600078e00ff */
[----:B------:R-:W-:-:S13]  /*0500*/  ISETP.GT.AND P0, PT, R151, R148, PT ;  /* 0x000000949700720c */ /* 0x000fda0003f04270 */
[----:B-123--:R-:W-:Y:S05]  /*0510*/  @!P0 RET.REL.NODEC R4 `(_ZN5flash24flash_fwd_splitkv_kernelI23Flash_fwd_kernel_traitsILi128ELi64ELi64ELi4ELb0ELb0EN7cutlass10bfloat16_tE19Flash_kernel_traitsILi128ELi64ELi64ELi4ES3_EELb0ELb1ELb0ELb0ELb1ELb1ELb0ELb1EEEvNS_16Flash_fwd_paramsE) ;  /* 0xfffffff804b88950 */ /* 0x00efea0003c3ffff */
        /* <DEDUP_REMOVED lines=79> */
.L_x_13344:
[----:B------:R-:W-:Y:S05]  /*0a10*/  BSYNC.RECONVERGENT B0 ;  /* 0x0000000000007941 */ /* 0x000fea0003800200 */
.L_x_13343:
        /* <DEDUP_REMOVED lines=18> */
.L_x_13346:
[----:B------:R-:W-:Y:S05]  /*0b40*/  BSYNC.RECONVERGENT B0 ;  /* 0x0000000000007941 */ /* 0x000fea0003800200 */
.L_x_13345:
        /* <DEDUP_REMOVED lines=14> */
.L_x_13348:
[----:B------:R-:W-:Y:S05]  /*0c30*/  BSYNC.RECONVERGENT B0 ;  /* 0x0000000000007941 */ /* 0x000fea0003800200 */
.L_x_13347:
        /* <DEDUP_REMOVED lines=14> */
.L_x_13350:
[----:B------:R-:W-:Y:S05]  /*0d20*/  BSYNC.RECONVERGENT B0 ;  /* 0x0000000000007941 */ /* 0x000fea0003800200 */
.L_x_13349:
[----:B------:R-:W-:Y:S01]  /*0d30*/  MOV R145, 0x0 ;  /* 0x0000000000917802 */ /* 0x000fe20000000f00 */
[----:B------:R-:W-:Y:S04]  /*0d40*/  @!P6 ST.E desc[UR4][R4.64], R11 ;  /* 0x0000000b0400e985 */ /* 0x000fe8000c101904 */
[----:B------:R-:W-:Y:S04]  /*0d50*/  @!P5 ST.E desc[UR4][R4.64+0x40], R9 ;  /* 0x000040090400d985 */ /* 0x000fe8000c101904 */
[----:B------:R1:W-:Y:S02]  /*0d60*/  @!P4 ST.E desc[UR4][R4.64+0x80], R7 ;  /* 0x000080070400c985 */ /* 0x0003e4000c101904 */
[----:B-123-5:R-:W-:Y:S05]  /*0d70*/  @P3 RET.REL.NODEC R144 `(_ZN5flash24flash_fwd_splitkv_kernelI23Flash_fwd_kernel_traitsILi128ELi64ELi64ELi4ELb0ELb0EN7cutlass10bfloat16_tE19Flash_kernel_traitsILi128ELi64ELi64ELi4ES3_EELb0ELb1ELb0ELb0ELb1ELb1ELb0ELb1EEEvNS_16Flash_fwd_paramsE) ;  /* 0xfffffff090a03950 */ /* 0x02efea0003c3ffff */
[----:B------:R-:W-:Y:S02]  /*0d80*/  MOV R3, 0x7f800000 ;  /* 0x7f80000000037802 */ /* 0x000fe40000000f00 */
[----:B------:R-:W-:-:S03]  /*0d90*/  MOV R145, 0x0 ;  /* 0x0000000000917802 */ /* 0x000fc60000000f00 */
[----:B------:R1:W-:Y:S02]  /*0da0*/  ST.E desc[UR4][R4.64+0xc0], R3 ;  /* 0x0000c00304007985 */ /* 0x0003e4000c101904 */
[----:B-1----:R-:W-:Y:S05]  /*0db0*/  RET.REL.NODEC R144 `(_ZN5flash24flash_fwd_splitkv_kernelI23Flash_fwd_kernel_traitsILi128ELi64ELi64ELi4ELb0ELb0EN7cutlass10bfloat16_tE19Flash_kernel_traitsILi128ELi64ELi64ELi4ES3_EELb0ELb1ELb0ELb0ELb1ELb1ELb0ELb1EEEvNS_16Flash_fwd_paramsE) ;  /* 0xfffffff090907950 */ /* 0x002fea0003c3ffff */
.L_x_13342:
        /* <DEDUP_REMOVED lines=103> */
.L_x_13352:
        /* <DEDUP_REMOVED lines=77> */
.L_x_13353:
[----:B------:R-:W-:Y:S05]  /*1900*/  BSYNC.RECONVERGENT B0 ;  /* 0x0000000000007941 */ /* 0x000fea0003800200 */
.L_x_13351:
        /* <DEDUP_REMOVED lines=198> */
.L_x_13377:
        /* <DEDUP_REMOVED lines=90> */
.L_x_13356:
        /* <DEDUP_REMOVED lines=103> */
.L_x_13360:
[----:B------:R-:W-:Y:S05]  /*3180*/  BSYNC.RECONVERGENT B0 ;  /* 0x0000000000007941 */ /* 0x000fea0003800200 */
.L_x_13359:
        /* <DEDUP_REMOVED lines=96> */
.L_x_13362:
[----:B------:R-:W-:Y:S05]  /*3790*/  BSYNC.RECONVERGENT B0 ;  /* 0x0000000000007941 */ /* 0x000fea0003800200 */
.L_x_13361:
        /* <DEDUP_REMOVED lines=100> */
.L_x_13364:
[----:B------:R-:W-:Y:S05]  /*3de0*/  BSYNC.RECONVERGENT B0 ;  /* 0x0000000000007941 */ /* 0x000fea0003800200 */
.L_x_13363:
        /* <DEDUP_REMOVED lines=104> */
.L_x_13366:
[----:B------:R-:W-:Y:S05]  /*4470*/  BSYNC.RECONVERGENT B0 ;  /* 0x0000000000007941 */ /* 0x000fea0003800200 */
.L_x_13365:
[----:B------:R-:W5:Y:S02]  /*4480*/  LD.E R3, desc[UR4][R100.64+0xd0] ;  /* 0x0000d00464037980 */ /* 0x000f64000c101900 */
[----:B-----5:R-:W-:Y:S05]  /*4490*/  IMAD.U32 R3, R3, -0x20, RZ ;  /* 0xffffffe003037824 */ /* 0x020fea00078e00ff */
[C---:B------:R-:W-:Y:S02]  /*44a0*/  LEA R22, P1, R3.reuse, R22, 0x1 ;  /* 0x0000001603167211 */ /* 0x040fe400078208ff */
[C---:B------:R-:W-:Y:S02]  /*44b0*/  LEA R58, P0, R3.reuse, R58, 0x1 ;  /* 0x0000003a033a7211 */ /* 0x040fe400078008ff */
[C---:B------:R-:W-:Y:S02]  /*44c0*/  LEA.HI.X.SX32 R23, R3.reuse, R23, 0x1, P1 ;  /* 0x0000001703177211 */ /* 0x040fe400008f0eff */
[----:B------:R-:W-:Y:S01]  /*44d0*/  LEA.HI.X.SX32 R59, R3, R59, 0x1, P0 ;  /* 0x0000003b033b7211 */ /* 0x000fe200000f0eff */
[----:B------:R-:W-:Y:S05]  /*44e0*/  BRA `(.L_x_13357) ;  /* 0x0000002c001c7947 */ /* 0x000fea0003800000 */
.L_x_13358:
        /* <DEDUP_REMOVED lines=176> */
.L_x_13368:
[----:B------:R-:W-:Y:S05]  /*4ff0*/  BSYNC.RECONVERGENT B0 ;  /* 0x0000000000007941 */ /* 0x000fea0003800200 */
.L_x_13367:
        /* <DEDUP_REMOVED lines=174> */
.L_x_13370:
[----:B------:R-:W-:Y:S05]  /*5ae0*/  BSYNC.RECONVERGENT B0 ;  /* 0x0000000000007941 */ /* 0x000fea0003800200 */
.L_x_13369:
        /* <DEDUP_REMOVED lines=174> */
.L_x_13372:
[----:B------:R-:W-:Y:S05]  /*65d0*/  BSYNC.RECONVERGENT B0 ;  /* 0x0000000000007941 */ /* 0x000fea0003800200 */
.L_x_13371:
        /* <DEDUP_REMOVED lines=177> */
.L_x_13374:
[----:B------:R-:W-:Y:S05]  /*70f0*/  BSYNC.RECONVERGENT B0 ;  /* 0x0000000000007941 */ /* 0x000fea0003800200 */
.L_x_13373:
[----:B------:R-:W5:Y:S02]  /*7100*/  LD.E R3, desc[UR4][R100.64+0xd0] ;  /* 0x0000d00464037980 */ /* 0x000f64000c101900 */
[----:B-----5:R-:W-:Y:S05]  /*7110*/  IMAD.U32 R3, R3, -0x20, RZ ;  /* 0xffffffe003037824 */ /* 0x020fea00078e00ff */
[C---:B------:R-:W-:Y:S02]  /*7120*/  LEA R90, P1, R3.reuse, R90, 0x1 ;  /* 0x0000005a035a7211 */ /* 0x040fe400078208ff */
[C---:B------:R-:W-:Y:S02]  /*7130*/  LEA R88, P0, R3.reuse, R88, 0x1 ;  /* 0x0000005803587211 */ /* 0x040fe400078008ff */
[C---:B------:R-:W-:Y:S02]  /*7140*/  LEA.HI.X.SX32 R91, R3.reuse, R91, 0x1, P1 ;  /* 0x0000005b035b7211 */ /* 0x040fe400008f0eff */
[----:B------:R-:W-:Y:S09]  /*7150*/  LEA.HI.X.SX32 R89, R3, R89, 0x1, P0 ;  /* 0x0000005903597211 */ /* 0x000ff200000f0eff */
.L_x_13357:
[----:B------:R-:W-:Y:S05]  /*7160*/  BSYNC.RECONVERGENT B1 ;  /* 0x0000000000017941 */ /* 0x000fea0003800200 */
.L_x_13355:
        /* <DEDUP_REMOVED lines=101> */
.L_x_13376:
[----:B------:R-:W-:Y:S05]  /*77c0*/  BSYNC.RECONVERGENT B0 ;  /* 0x0000000000007941 */ /* 0x000fea0003800200 */
.L_x_13375:
[----:B------:R-:W-:Y:S05]  /*77d0*/  @P3 BRA `(.L_x_13377) ;  /* 0xffffffac00643947 */ /* 0x000fea000383ffff */
.L_x_13354:
        /* <DEDUP_REMOVED lines=34> */
.L_x_13381:
[----:B------:R-:W-:Y:S05]  /*7a00*/  BSYNC.RECONVERGENT B0 ;  /* 0x0000000000007941 */ /* 0x000fea0003800200 */
.L_x_13380:
        /* <DEDUP_REMOVED lines=10> */
.L_x_13379:
        /* <DEDUP_REMOVED lines=79> */
.L_x_13387:
[----:B------:R-:W-:Y:S05]  /*7fa0*/  BSYNC.RECONVERGENT B0 ;  /* 0x0000000000007941 */ /* 0x000fea0003800200 */
.L_x_13386:
        /* <DEDUP_REMOVED lines=44> */
.L_x_13389:
[----:B------:R-:W-:Y:S05]  /*8270*/  BSYNC.RECONVERGENT B0 ;  /* 0x0000000000007941 */ /* 0x000fea0003800200 */
.L_x_13388:
[----:B-----5:R3:W-:Y:S02]  /*8280*/  STS.128 [R149+0x2000], R8 ;  /* 0x0020000895007388 */ /* 0x0207e40000000c00 */
.L_x_13385:
[----:B------:R-:W-:Y:S05]  /*8290*/  BSYNC.RECONVERGENT B1 ;  /* 0x0000000000017941 */ /* 0x000fea0003800200 */
.L_x_13384:
        /* <DEDUP_REMOVED lines=57> */
.L_x_13393:
[----:B------:R-:W-:Y:S05]  /*8630*/  BSYNC.RECONVERGENT B0 ;  /* 0x0000000000007941 */ /* 0x000fea0003800200 */
.L_x_13392:
        /* <DEDUP_REMOVED lines=52> */
.L_x_13395:
[----:B------:R-:W-:Y:S05]  /*8980*/  BSYNC.RECONVERGENT B0 ;  /* 0x0000000000007941 */ /* 0x000fea0003800200 */
.L_x_13394:
[----:B-----5:R3:W-:Y:S02]  /*8990*/  STS.128 [R149+0x2800], R8 ;  /* 0x0028000895007388 */ /* 0x0207e40000000c00 */
.L_x_13391:
[----:B------:R-:W-:Y:S05]  /*89a0*/  BSYNC.RECONVERGENT B1 ;  /* 0x0000000000017941 */ /* 0x000fea0003800200 */
.L_x_13390:
        /* <DEDUP_REMOVED lines=58> */
.L_x_13399:
[----:B------:R-:W-:Y:S05]  /*8d50*/  BSYNC.RECONVERGENT B0 ;  /* 0x0000000000007941 */ /* 0x000fea0003800200 */
.L_x_13398:
        /* <DEDUP_REMOVED lines=52> */
.L_x_13401:
[----:B------:R-:W-:Y:S05]  /*90a0*/  BSYNC.RECONVERGENT B0 ;  /* 0x0000000000007941 */ /* 0x000fea0003800200 */
.L_x_13400:
[----:B-----5:R3:W-:Y:S02]  /*90b0*/  STS.128 [R149+0x3000], R8 ;  /* 0x0030000895007388 */ /* 0x0207e40000000c00 */
.L_x_13397:
[----:B------:R-:W-:Y:S05]  /*90c0*/  BSYNC.RECONVERGENT B1 ;  /* 0x0000000000017941 */ /* 0x000fea0003800200 */
.L_x_13396:
        /* <DEDUP_REMOVED lines=59> */
.L_x_13403:
[----:B------:R-:W-:Y:S05]  /*9480*/  BSYNC.RECONVERGENT B0 ;  /* 0x0000000000007941 */ /* 0x000fea0003800200 */
.L_x_13402:
        /* <DEDUP_REMOVED lines=55> */
.L_x_13405:
[----:B------:R-:W-:Y:S05]  /*9800*/  BSYNC.RECONVERGENT B0 ;  /* 0x0000000000007941 */ /* 0x000fea0003800200 */
.L_x_13404:
[----:B-----5:R3:W-:Y:S01]  /*9810*/  STS.128 [R149+0x3800], R8 ;  /* 0x0038000895007388 */ /* 0x0207e20000000c00 */
[----:B------:R-:W-:Y:S05]  /*9820*/  BRA `(.L_x_13382) ;  /* 0x0000002800f47947 */ /* 0x000fea0003800000 */
.L_x_13383:
        /* <DEDUP_REMOVED lines=89> */
.L_x_13409:
[----:B------:R-:W-:Y:S05]  /*9dc0*/  BSYNC.RECONVERGENT B0 ;  /* 0x0000000000007941 */ /* 0x000fea0003800200 */
.L_x_13408:
        /* <DEDUP_REMOVED lines=83> */
.L_x_13411:
[----:B------:R-:W-:Y:S05]  /*a300*/  BSYNC.RECONVERGENT B0 ;  /* 0x0000000000007941 */ /* 0x000fea0003800200 */
.L_x_13410:
[----:B-----5:R3:W-:Y:S02]  /*a310*/  STS.128 [R149+0x2000], R16 ;  /* 0x0020001095007388 */ /* 0x0207e40000000c00 */
.L_x_13407:
[----:B------:R-:W-:Y:S05]  /*a320*/  BSYNC.RECONVERGENT B1 ;  /* 0x0000000000017941 */ /* 0x000fea0003800200 */
.L_x_13406:
        /* <DEDUP_REMOVED lines=87> */
.L_x_13415:
[----:B------:R-:W-:Y:S05]  /*a8a0*/  BSYNC.RECONVERGENT B0 ;  /* 0x0000000000007941 */ /* 0x000fea0003800200 */
.L_x_13414:
        /* <DEDUP_REMOVED lines=83> */
.L_x_13417:
[----:B------:R-:W-:Y:S05]  /*ade0*/  BSYNC.RECONVERGENT B0 ;  /* 0x0000000000007941 */ /* 0x000fea0003800200 */
.L_x_13416:
[----:B-----5:R3:W-:Y:S02]  /*adf0*/  STS.128 [R149+0x2800], R16 ;  /* 0x0028001095007388 */ /* 0x0207e40000000c00 */
.L_x_13413:
[----:B------:R-:W-:Y:S05]  /*ae00*/  BSYNC.RECONVERGENT B1 ;  /* 0x0000000000017941 */ /* 0x000fea0003800200 */
.L_x_13412:
        /* <DEDUP_REMOVED lines=88> */
.L_x_13421:
[----:B------:R-:W-:Y:S05]  /*b390*/  BSYNC.RECONVERGENT B0 ;  /* 0x0000000000007941 */ /* 0x000fea0003800200 */
.L_x_13420:
        /* <DEDUP_REMOVED lines=83> */
.L_x_13423:
[----:B------:R-:W-:Y:S05]  /*b8d0*/  BSYNC.RECONVERGENT B0 ;  /* 0x0000000000007941 */ /* 0x000fea0003800200 */
.L_x_13422:
[----:B-----5:R3:W-:Y:S02]  /*b8e0*/  STS.128 [R149+0x3000], R16 ;  /* 0x0030001095007388 */ /* 0x0207e40000000c00 */
.L_x_13419:
[----:B------:R-:W-:Y:S05]  /*b8f0*/  BSYNC.RECONVERGENT B1 ;  /* 0x0000000000017941 */ /* 0x000fea0003800200 */
.L_x_13418:
        /* <DEDUP_REMOVED lines=89> */
.L_x_13425:
[----:B------:R-:W-:Y:S05]  /*be90*/  BSYNC.RECONVERGENT B0 ;  /* 0x0000000000007941 */ /* 0x000fea0003800200 */
.L_x_13424:
        /* <DEDUP_REMOVED lines=84> */
.L_x_13427:
[----:B------:R-:W-:Y:S05]  /*c3e0*/  BSYNC.RECONVERGENT B0 ;  /* 0x0000000000007941 */ /* 0x000fea0003800200 */
.L_x_13426:
[----:B-----5:R4:W-:Y:S02]  /*c3f0*/  STS.128 [R149+0x3800], R4 ;  /* 0x0038000495007388 */ /* 0x0209e40000000c00 */
.L_x_13382:
[----:B------:R-:W-:Y:S05]  /*c400*/  BSYNC.RECONVERGENT B2 ;  /* 0x0000000000027941 */ /* 0x000fea0003800200 */
.L_x_13378:
[----:B--2---:R-:W-:-:S05]  /*c410*/  IMAD.IADD R3, R76, 0x1, -R104 ;  /* 0x000000014c037824 */ /* 0x004fca00078e0a68 */
[-C--:B------:R-:W-:Y:S02]  /*c420*/  ISETP.GE.AND P2, PT, R154, R3.reuse, PT ;  /* 0x000000039a00720c */ /* 0x080fe40003f46270 */
[-C--:B------:R-:W-:Y:S02]  /*c430*/  ISETP.GE.AND P4, PT, R156, R3.reuse, PT ;  /* 0x000000039c00720c */ /* 0x080fe40003f86270 */
[-C--:B------:R-:W-:Y:S02]  /*c440*/  ISETP.GE.AND P3, PT, R155, R3.reuse, PT ;  /* 0x000000039b00720c */ /* 0x080fe40003f66270 */
[----:B------:R-:W-:-:S07]  /*c450*/  ISETP.GE.AND P5, PT, R122, R3, PT ;  /* 0x000000037a00720c */ /* 0x000fce0003fa6270 */
[----:B------:R-:W-:Y:S02]  /*c460*/  @!P2 IMAD.MOV.U32 R141, RZ, RZ, R139 ;  /* 0x000000ffff8da224 */ /* 0x000fe400078e008b */
[-C--:B---3--:R-:W-:Y:S01]  /*c470*/  @!P4 LEA R8, P1, R73, R140.reuse, 0x1 ;  /* 0x0000008c4908c211 */ /* 0x088fe200078208ff */
[----:B------:R-:W-:Y:S01]  /*c480*/  @!P2 IMAD R0, R137, 0x60, RZ ;  /* 0x000000608900a824 */ /* 0x000fe200078e02ff */
[C---:B----4-:R-:W-:Y:S01]  /*c490*/  @!P3 LEA R6, P0, R136.reuse, R140, 0x6 ;  /* 0x0000008c8806b211 */ /* 0x050fe200078030ff */
[C---:B-1----:R-:W-:Y:S01]  /*c4a0*/  @!P2 IMAD.WIDE.U32 R4, R136.reuse, 0x60, R140 ;  /* 0x000000608804a825 */ /* 0x042fe200078e008c */
[-C--:B------:R-:W-:Y:S02]  /*c4b0*/  @!P4 LEA.HI.X R9, R73, R139.reuse, R74, 0x1, P1 ;  /* 0x0000008b4909c211 */ /* 0x080fe400008f0c4a */
[----:B-----5:R-:W-:Y:S01]  /*c4c0*/  @!P3 LEA.HI.X R7, R136, R139, R137, 0x6, P0 ;  /* 0x0000008b8807b211 */ /* 0x020fe200000f3489 */
[----:B------:R-:W-:Y:S01]  /*c4d0*/  @!P5 IMAD.MOV.U32 R141, RZ, RZ, R139 ;  /* 0x000000ffff8dd224 */ /* 0x000fe200078e008b */
[-C--:B------:R-:W-:Y:S01]  /*c4e0*/  ISETP.GE.AND P1, PT, R156, R3.reuse, PT ;  /* 0x000000039c00720c */ /* 0x080fe20003f26270 */
[----:B------:R-:W-:Y:S01]  /*c4f0*/  @!P2 IMAD.IADD R13, R0, 0x1, R5 ;  /* 0x00000001000da824 */ /* 0x000fe200078e0205 */
[-C--:B------:R-:W-:Y:S01]  /*c500*/  ISETP.GE.AND P0, PT, R154, R3.reuse, PT ;  /* 0x000000039a00720c */ /* 0x080fe20003f06270 */
[----:B------:R-:W-:Y:S01]  /*c510*/  @!P2 IMAD.MOV.U32 R12, RZ, RZ, R4 ;  /* 0x000000ffff0ca224 */ /* 0x000fe200078e0004 */
[----:B------:R-:W-:Y:S01]  /*c520*/  @!PT LDS RZ, [RZ] ;  /* 0x00000000fffff984 */ /* 0x000fe20000000800 */
[----:B------:R-:W-:Y:S01]  /*c530*/  @!PT LDS RZ, [RZ] ;  /* 0x00000000fffff984 */ /* 0x000fe20000000800 */
[----:B------:R-:W-:Y:S01]  /*c540*/  @!PT LDS RZ, [RZ] ;  /* 0x00000000fffff984 */ /* 0x000fe20000000800 */
[----:B------:R-:W-:Y:S04]  /*c550*/  @!P5 LDGSTS.E.BYPASS.LTC128B.128 [R149+0x4000], desc[UR4][R140.64] ;  /* 0x040000008c95dfae */ /* 0x000fe8000b981a04 */
[----:B------:R-:W-:Y:S04]  /*c560*/  @!P5 LDGSTS.E.BYPASS.LTC128B.128 [R149+0x6000], desc[UR4][R140.64+0x80] ;  /* 0x060000808c95dfae */ /* 0x000fe8000b981a04 */
[----:B------:R-:W-:Y:S03]  /*c570*/  @!P4 LDGSTS.E.BYPASS.LTC128B.128 [R149+0x4800], desc[UR4][R8.64] ;  /* 0x048000000895cfae */ /* 0x000fe6000b981a04 */
[----:B------:R-:W-:Y:S01]  /*c580*/  @!P0 IMAD R0, R103, 0x60, RZ ;  /* 0x0000006067008824 */ /* 0x000fe200078e02ff */
[----:B------:R1:W-:Y:S01]  /*c590*/  @!P4 LDGSTS.E.BYPASS.LTC128B.128 [R149+0x6800], desc[UR4][R8.64+0x80] ;  /* 0x068000800895cfae */ /* 0x0003e2000b981a04 */
[----:B------:R-:W-:Y:S01]  /*c5a0*/  ISETP.GE.AND P4, PT, R155, R3, PT ;  /* 0x000000039b00720c */ /* 0x000fe20003f86270 */
[----:B------:R-:W-:-:S02]  /*c5b0*/  @!P0 IMAD.WIDE.U32 R2, R102, 0x60, R142 ;  /* 0x0000006066028825 */ /* 0x000fc400078e008e */
[----:B------:R-:W-:Y:S04]  /*c5c0*/  @!P3 LDGSTS.E.BYPASS.LTC128B.128 [R149+0x5000], desc[UR4][R6.64] ;  /* 0x050000000695bfae */ /* 0x000fe8000b981a04 */
[----:B------:R-:W-:Y:S01]  /*c5d0*/  @!P3 LDGSTS.E.BYPASS.LTC128B.128 [R149+0x7000], desc[UR4][R6.64+0x80] ;  /* 0x070000800695bfae */ /* 0x000fe2000b981a04 */
[----:B------:R-:W-:-:S03]  /*c5e0*/  @!P1 LEA R4, P3, R77, R142, 0x1 ;  /* 0x0000008e4d049211 */ /* 0x000fc600078608ff */
[----:B------:R-:W-:Y:S01]  /*c5f0*/  @!P2 LDGSTS.E.BYPASS.LTC128B.128 [R149+0x5800], desc[UR4][R12.64] ;  /* 0x058000000c95afae */ /* 0x000fe2000b981a04 */
[----:B------:R-:W-:-:S03]  /*c600*/  @!P1 LEA.HI.X R5, R77, R143, R78, 0x1, P3 ;  /* 0x0000008f4d059211 */ /* 0x000fc600018f0c4e */
[----:B------:R-:W-:Y:S01]  /*c610*/  @!P2 LDGSTS.E.BYPASS.LTC128B.128 [R149+0x7800], desc[UR4][R12.64+0x80] ;  /* 0x078000800c95afae */ /* 0x000fe2000b981a04 */
[----:B------:R-:W-:-:S03]  /*c620*/  @!P4 LEA R10, P2, R102, R142, 0x6 ;  /* 0x0000008e660ac211 */ /* 0x000fc600078430ff */
[----:B------:R-:W0:Y:S01]  /*c630*/  LDGDEPBAR ;  /* 0x00000000000079af */ /* 0x000e220000000000 */
[----:B------:R-:W-:Y:S01]  /*c640*/  @!P4 LEA.HI.X R11, R102, R143, R103, 0x6, P2 ;  /* 0x0000008f660bc211 */ /* 0x000fe200010f3467 */
[----:B-1----:R-:W-:Y:S02]  /*c650*/  @!P0 IMAD.IADD R9, R0, 0x1, R3 ;  /* 0x0000000100098824 */ /* 0x002fe400078e0203 */
[----:B------:R-:W-:Y:S01]  /*c660*/  @!P0 IMAD.MOV.U32 R8, RZ, RZ, R2 ;  /* 0x000000ffff088224 */ /* 0x000fe200078e0002 */
[----:B------:R-:W2:Y:S04]  /*c670*/  LD.E R7, desc[UR4][R100.64+0x184] ;  /* 0x0001840464077980 */ /* 0x000ea8000c101900 */
[----:B------:R-:W3:Y:S01]  /*c680*/  LD.E R6, desc[UR4][R100.64+0x188] ;  /* 0x0001880464067980 */ /* 0x000ee2000c101900 */
        /* <DEDUP_REMOVED lines=31> */
[----:B------:R-:W4:Y:S01]  /*c880*/  S2UR UR6, SR_CgaCtaId ;  /* 0x00000000000679c3 */ /* 0x000f220000008800 */
[C---:B------:R-:W-:Y:S01]  /*c890*/  LOP3.LUT R0, R80.reuse, 0x8, R79, 0xf8, !PT ;  /* 0x0000000850007812 */ /* 0x040fe200078ef84f */
[C---:B------:R-:W-:Y:S01]  /*c8a0*/  IMAD.SHL.U32 R3, R145.reuse, 0x20, RZ ;  /* 0x0000002091037824 */ /* 0x040fe200078e00ff */
[----:B------:R-:W-:Y:S01]  /*c8b0*/  LOP3.LUT R80, R80, 0x8, R145, 0x78, !PT ;  /* 0x0000000850507812 */ /* 0x000fe200078e7891 */
[----:B------:R-:W-:Y:S01]  /*c8c0*/  IMAD.SHL.U32 R134, R145, 0x40, RZ ;  /* 0x0000004091867824 */ /* 0x000fe200078e00ff */
[----:B-1----:R-:W-:Y:S01]  /*c8d0*/  LOP3.LUT R5, R0, 0x38, R75, 0x78, !PT ;  /* 0x0000003800057812 */ /* 0x002fe200078e784b */
[----:B------:R-:W-:Y:S01]  /*c8e0*/  UMOV UR7, 0x400 ;  /* 0x0000040000077882 */ /* 0x000fe20000000000 */
[----:B------:R-:W-:Y:S01]  /*c8f0*/  LOP3.LUT R0, R72, 0x7c00, R3, 0xf8, !PT ;  /* 0x00007c0048007812 */ /* 0x000fe200078ef803 */
        /* <DEDUP_REMOVED lines=8> */
[----:B------:R-:W-:Y:S01]  /*c980*/  IMAD.MOV.U32 R3, RZ, RZ, 0x20 ;  /* 0x00000020ff037424 */ /* 0x000fe200078e00ff */
[----:B------:R-:W-:-:S04]  /*c990*/  SEL R4, R4, 0xffffffc0, !P2 ;  /* 0xffffffc004047807 */ /* 0x000fc80005000000 */
[----:B------:R-:W-:Y:S01]  /*c9a0*/  SEL R3, R3, 0xffffffe0, !P1 ;  /* 0xffffffe003037807 */ /* 0x000fe20004800000 */
[----:B----4-:R-:W-:-:S06]  /*c9b0*/  ULEA UR6, UR6, UR7, 0x18 ;  /* 0x0000000706067291 */ /* 0x010fcc000f8ec0ff */
[----:B------:R-:W-:Y:S01]  /*c9c0*/  LEA R135, R135, UR6, 0x1 ;  /* 0x0000000687877c11 */ /* 0x000fe2000f8e08ff */
[----:B------:R-:W-:Y:S02]  /*c9d0*/  VIADD R0, R134, UR6 ;  /* 0x0000000686007c36 */ /* 0x000fe40008000000 */
[----:B------:R-:W-:Y:S02]  /*c9e0*/  LDSM.16.M88.4 R68, [R134+UR6+0x4000] ;  /* 0x004000068644783b */ /* 0x000fe40008000200 */
[C-C-:B------:R-:W-:Y:S02]  /*c9f0*/  IMAD.IADD R133, R135.reuse, 0x1, R3.reuse ;  /* 0x0000000187857824 */ /* 0x140fe400078e0203 */
[----:B------:R-:W1:Y:S01]  /*ca00*/  LDSM.16.M88.4 R96, [R135] ;  /* 0x000000008760783b */ /* 0x000e620000000200 */
[C---:B------:R-:W-:Y:S02]  /*ca10*/  IMAD.IADD R129, R0.reuse, 0x1, R3 ;  /* 0x0000000100817824 */ /* 0x040fe400078e0203 */
[--C-:B------:R-:W-:Y:S01]  /*ca20*/  IMAD.IADD R128, R0, 0x1, R4.reuse ;  /* 0x0000000100807824 */ /* 0x100fe200078e0204 */
[----:B------:R-:W4:Y:S01]  /*ca30*/  LDSM.16.M88.4 R60, [R134+UR6+0x4800] ;  /* 0x00480006863c783b */ /* 0x000f220008000200 */
[----:B------:R-:W-:-:S02]  /*ca40*/  IMAD.IADD R132, R135, 0x1, R4 ;  /* 0x0000000187847824 */ /* 0x000fc400078e0204 */
[C---:B------:R-:W-:Y:S01]  /*ca50*/  IMAD.IADD R127, R3.reuse, 0x1, R128 ;  /* 0x00000001037f7824 */ /* 0x040fe200078e0280 */
[----:B------:R-:W4:Y:S01]  /*ca60*/  LDSM.16.M88.4 R52, [R134+UR6+0x5000] ;  /* 0x005000068634783b */ /* 0x000f220008000200 */
[----:B------:R-:W-:-:S03]  /*ca70*/  IMAD.IADD R131, R3, 0x1, R132 ;  /* 0x0000000103837824 */ /* 0x000fc600078e0284 */
[----:B------:R-:W-:Y:S04]  /*ca80*/  LDSM.16.M88.4 R8, [R133] ;  /* 0x000000008508783b */ /* 0x000fe80000000200 */
[----:B------:R-:W4:Y:S04]  /*ca90*/  LDSM.16.M88.4 R36, [R129+0x4000] ;  /* 0x004000008124783b */ /* 0x000f280000000200 */
[----:B------:R-:W4:Y:S04]  /*caa0*/  LDSM.16.M88.4 R32, [R134+UR6+0x5800] ;  /* 0x005800068620783b */ /* 0x000f280008000200 */
[----:B------:R-:W4:Y:S04]  /*cab0*/  LDSM.16.M88.4 R16, [R129+0x4800] ;  /* 0x004800008110783b */ /* 0x000f280000000200 */
[----:B------:R-:W4:Y:S04]  /*cac0*/  LDSM.16.M88.4 R12, [R129+0x5000] ;  /* 0x00500000810c783b */ /* 0x000f280000000200 */
[----:B------:R-:W-:Y:S04]  /*cad0*/  LDSM.16.M88.4 R92, [R132] ;  /* 0x00000000845c783b */ /* 0x000fe80000000200 */
[----:B------:R-:W4:Y:S01]  /*cae0*/  LDSM.16.M88.4 R120, [R128+0x4000] ;  /* 0x004000008078783b */ /* 0x000f220000000200 */
[C---:B-1----:R-:W-:Y:S03]  /*caf0*/  HMMA.16816.F32.BF16 R20, R96.reuse, R68, RZ ;  /* 0x000000446014723c */ /* 0x042fe600000418ff */
[----:B------:R-:W1:Y:S04]  /*cb00*/  LDSM.16.M88.4 R112, [R129+0x5800] ;  /* 0x005800008170783b */ /* 0x000e680000000200 */
[----:B------:R-:W1:Y:S01]  /*cb10*/  LDSM.16.M88.4 R88, [R128+0x4800] ;  /* 0x004800008058783b */ /* 0x000e620000000200 */
[C---:B------:R-:W-:Y:S03]  /*cb20*/  HMMA.16816.F32.BF16 R68, R96.reuse, R70, RZ ;  /* 0x000000466044723c */ /* 0x040fe600000418ff */
[----:B------:R-:W1:Y:S04]  /*cb30*/  LDSM.16.M88.4 R84, [R128+0x5000] ;  /* 0x005000008054783b */ /* 0x000e680000000200 */
[----:B------:R-:W-:Y:S01]  /*cb40*/  LDSM.16.M88.4 R44, [R131] ;  /* 0x00000000832c783b */ /* 0x000fe20000000200 */
[C---:B----4-:R-:W-:Y:S03]  /*cb50*/  HMMA.16816.F32.BF16 R64, R96.reuse, R60, RZ ;  /* 0x0000003c6040723c */ /* 0x050fe600000418ff */
[----:B------:R-:W4:Y:S04]  /*cb60*/  LDSM.16.M88.4 R108, [R127+0x4000] ;  /* 0x004000007f6c783b */ /* 0x000f280000000200 */
[----:B------:R-:W4:Y:S01]  /*cb70*/  LDSM.16.M88.4 R80, [R128+0x5800] ;  /* 0x005800008050783b */ /* 0x000f220000000200 */
[C---:B------:R-:W-:Y:S03]  /*cb80*/  HMMA.16816.F32.BF16 R56, R96.reuse, R52, RZ ;  /* 0x000000346038723c */ /* 0x040fe600000418ff */
[----:B------:R-:W-:Y:S04]  /*cb90*/  LDSM.16.M88.4 R40, [R127+0x4800] ;  /* 0x004800007f28783b */ /* 0x000fe80000000200 */
[----:B------:R-:W-:Y:S01]  /*cba0*/  LDSM.16.M88.4 R28, [R135+0x2000] ;  /* 0x00200000871c783b */ /* 0x000fe20000000200 */
[C---:B------:R-:W-:Y:S03]  /*cbb0*/  HMMA.16816.F32.BF16 R60, R96.reuse, R62, RZ ;  /* 0x0000003e603c723c */ /* 0x040fe600000418ff */
[----:B------:R-:W-:Y:S05]  /*cbc0*/  LDSM.16.M88.4 R24, [R134+UR6+0x6000] ;  /* 0x006000068618783b */ /* 0x000fea0008000200 */
[----:B------:R-:W-:Y:S08]  /*cbd0*/  HMMA.16816.F32.BF16 R52, R96, R54, RZ ;  /* 0x000000366034723c */ /* 0x000ff000000418ff */
[C---:B------:R-:W-:Y:S08]  /*cbe0*/  HMMA.16816.F32.BF16 R20, R8.reuse, R36, R20 ;  /* 0x000000240814723c */ /* 0x040ff00000041814 */
[----:B------:R-:W-:Y:S01]  /*cbf0*/  HMMA.16816.F32.BF16 R68, R8, R38, R68 ;  /* 0x000000260844723c */ /* 0x000fe20000041844 */
[----:B------:R-:W4:Y:S07]  /*cc00*/  LDSM.16.M88.4 R36, [R127+0x5000] ;  /* 0x005000007f24783b */ /* 0x000f2e0000000200 */
[C---:B------:R-:W-:Y:S08]  /*cc10*/  HMMA.16816.F32.BF16 R48, R96.reuse, R32, RZ ;  /* 0x000000206030723c */ /* 0x040ff000000418ff */
[----:B------:R-:W-:Y:S01]  /*cc20*/  HMMA.16816.F32.BF16 R96, R96, R34, RZ ;  /* 0x000000226060723c */ /* 0x000fe200000418ff */
[----:B------:R-:W3:Y:S07]  /*cc30*/  LDSM.16.M88.4 R32, [R127+0x5800] ;  /* 0x005800007f20783b */ /* 0x000eee0000000200 */
[C---:B------:R-:W-:Y:S08]  /*cc40*/  HMMA.16816.F32.BF16 R64, R8.reuse, R16, R64 ;  /* 0x000000100840723c */ /* 0x040ff00000041840 */
[C---:B------:R-:W-:Y:S01]  /*cc50*/  HMMA.16816.F32.BF16 R60, R8.reuse, R18, R60 ;  /* 0x00000012083c723c */ /* 0x040fe2000004183c */
[----:B------:R-:W-:Y:S07]  /*cc60*/  LDSM.16.M88.4 R16, [R133+0x2000] ;  /* 0x002000008510783b */ /* 0x000fee0000000200 */
[C---:B------:R-:W-:Y:S08]  /*cc70*/  HMMA.16816.F32.BF16 R56, R8.reuse, R12, R56 ;  /* 0x0000000c0838723c */ /* 0x040ff00000041838 */
[----:B------:R-:W-:Y:S01]  /*cc80*/  HMMA.16816.F32.BF16 R52, R8, R14, R52 ;  /* 0x0000000e0834723c */ /* 0x000fe20000041834 */
[----:B------:R-:W-:Y:S07]  /*cc90*/  LDSM.16.M88.4 R12, [R129+0x6000] ;  /* 0x00600000810c783b */ /* 0x000fee0000000200 */
[C---:B------:R-:W-:Y:S08]  /*cca0*/  HMMA.16816.F32.BF16 R20, R92.reuse, R120, R20 ;  /* 0x000000785c14723c */ /* 0x040ff00000041814 */
[----:B------:R-:W-:Y:S08]  /*ccb0*/  HMMA.16816.F32.BF16 R68, R92, R122, R68 ;  /* 0x0000007a5c44723c */ /* 0x000ff00000041844 */
[C---:B-1----:R-:W-:Y:S08]  /*ccc0*/  HMMA.16816.F32.BF16 R48, R8.reuse, R112, R48 ;  /* 0x000000700830723c */ /* 0x042ff00000041830 */
[----:B------:R-:W-:Y:S01]  /*ccd0*/  HMMA.16816.F32.BF16 R96, R8, R114, R96 ;  /* 0x000000720860723c */ /* 0x000fe20000041860 */
[----:B------:R-:W-:Y:S07]  /*cce0*/  LDSM.16.M88.4 R8, [R132+0x2000] ;  /* 0x002000008408783b */ /* 0x000fee0000000200 */
[C---:B------:R-:W-:Y:S08]  /*ccf0*/  HMMA.16816.F32.BF16 R64, R92.reuse, R88, R64 ;  /* 0x000000585c40723c */ /* 0x040ff00000041840 */
[C---:B------:R-:W-:Y:S01]  /*cd00*/  HMMA.16816.F32.BF16 R60, R92.reuse, R90, R60 ;  /* 0x0000005a5c3c723c */ /* 0x040fe2000004183c */
[----:B------:R-:W1:Y:S07]  /*cd10*/  LDSM.16.M88.4 R88, [R134+UR6+0x6800] ;  /* 0x006800068658783b */ /* 0x000e6e0008000200 */
[C---:B------:R-:W-:Y:S08]  /*cd20*/  HMMA.16816.F32.BF16 R56, R92.reuse, R84, R56 ;  /* 0x000000545c38723c */ /* 0x040ff00000041838 */
[----:B------:R-:W-:Y:S08]  /*cd30*/  HMMA.16816.F32.BF16 R52, R92, R86, R52 ;  /* 0x000000565c34723c */ /* 0x000ff00000041834 */
[C---:B----4-:R-:W-:Y:S08]  /*cd40*/  HMMA.16816.F32.BF16 R20, R44.reuse, R108, R20 ;  /* 0x0000006c2c14723c */ /* 0x050ff00000041814 */
[----:B------:R-:W-:Y:S01]  /*cd50*/  HMMA.16816.F32.BF16 R68, R44, R110, R68 ;  /* 0x0000006e2c44723c */ /* 0x000fe20000041844 */
[----:B------:R-:W-:Y:S07]  /*cd60*/  LDSM.16.M88.4 R108, [R134+UR6+0x7800] ;  /* 0x00780006866c783b */ /* 0x000fee0008000200 */
[C---:B------:R-:W-:Y:S08]  /*cd70*/  HMMA.16816.F32.BF16 R48, R92.reuse, R80, R48 ;  /* 0x000000505c30723c */ /* 0x040ff00000041830 */
[----:B------:R-:W-:Y:S01]  /*cd80*/  HMMA.16816.F32.BF16 R96, R92, R82, R96 ;  /* 0x000000525c60723c */ /* 0x000fe20000041860 */
[----:B------:R-:W-:Y:S04]  /*cd90*/  LDSM.16.M88.4 R92, [R129+0x6800] ;  /* 0x00680000815c783b */ /* 0x000fe80000000200 */
[----:B------:R-:W-:Y:S03]  /*cda0*/  LDSM.16.M88.4 R80, [R127+0x6000] ;  /* 0x006000007f50783b */ /* 0x000fe60000000200 */
[C---:B------:R-:W-:Y:S08]  /*cdb0*/  HMMA.16816.F32.BF16 R56, R44.reuse, R36, R56 ;  /* 0x000000242c38723c */ /* 0x040ff00000041838 */
[C---:B------:R-:W-:Y:S01]  /*cdc0*/  HMMA.16816.F32.BF16 R52, R44.reuse, R38, R52 ;  /* 0x000000262c34723c */ /* 0x040fe20000041834 */
[----:B------:R-:W4:Y:S07]  /*cdd0*/  LDSM.16.M88.4 R36, [R134+UR6+0x7000] ;  /* 0x007000068624783b */ /* 0x000f2e0008000200 */
[C---:B------:R-:W-:Y:S08]  /*cde0*/  HMMA.16816.F32.BF16 R64, R44.reuse, R40, R64 ;  /* 0x000000282c40723c */ /* 0x040ff00000041840 */
[----:B------:R-:W-:Y:S01]  /*cdf0*/  HMMA.16816.F32.BF16 R60, R44, R42, R60 ;  /* 0x0000002a2c3c723c */ /* 0x000fe2000004183c */
[----:B------:R-:W-:Y:S07]  /*ce00*/  LDSM.16.M88.4 R40, [R131+0x2000] ;  /* 0x002000008328783b */ /* 0x000fee0000000200 */
[C---:B------:R-:W-:Y:S01]  /*ce10*/  HMMA.16816.F32.BF16 R84, R28.reuse, R24, R20 ;  /* 0x000000181c54723c */ /* 0x040fe20000041814 */
[----:B------:R-:W2:Y:S07]  /*ce20*/  LDSM.16.M88.4 R20, [R128+0x6000] ;  /* 0x006000008014783b */ /* 0x000eae0000000200 */
[----:B------:R-:W-:Y:S01]  /*ce30*/  HMMA.16816.F32.BF16 R68, R28, R26, R68 ;  /* 0x0000001a1c44723c */ /* 0x000fe20000041844 */
[----:B------:R-:W2:Y:S07]  /*ce40*/  LDSM.16.M88.4 R24, [R129+0x7000] ;  /* 0x007000008118783b */ /* 0x000eae0000000200 */
[C---:B---3--:R-:W-:Y:S08]  /*ce50*/  HMMA.16816.F32.BF16 R48, R44.reuse, R32, R48 ;  /* 0x000000202c30723c */ /* 0x048ff00000041830 */
[----:B------:R-:W-:Y:S01]  /*ce60*/  HMMA.16816.F32.BF16 R96, R44, R34, R96 ;  /* 0x000000222c60723c */ /* 0x000fe20000041860 */
[----:B------:R-:W3:Y:S04]  /*ce70*/  LDSM.16.M88.4 R32, [R128+0x6800] ;  /* 0x006800008020783b */ /* 0x000ee80000000200 */
[----:B------:R-:W3:Y:S03]  /*ce80*/  LDSM.16.M88.4 R44, [R129+0x7800] ;  /* 0x00780000812c783b */ /* 0x000ee60000000200 */
[C---:B-1----:R-:W-:Y:S08]  /*ce90*/  HMMA.16816.F32.BF16 R64, R28.reuse, R88, R64 ;  /* 0x000000581c40723c */ /* 0x042ff00000041840 */
[----:B------:R-:W-:Y:S08]  /*cea0*/  HMMA.16816.F32.BF16 R60, R28, R90, R60 ;  /* 0x0000005a1c3c723c */ /* 0x000ff0000004183c */
[C---:B------:R-:W-:Y:S08]  /*ceb0*/  HMMA.16816.F32.BF16 R84, R16.reuse, R12, R84 ;  /* 0x0000000c1054723c */ /* 0x040ff00000041854 */
[----:B------:R-:W-:Y:S01]  /*cec0*/  HMMA.16816.F32.BF16 R68, R16, R14, R68 ;  /* 0x0000000e1044723c */ /* 0x000fe20000041844 */
[----:B------:R-:W1:Y:S07]  /*ced0*/  LDSM.16.M88.4 R12, [R127+0x6800] ;  /* 0x006800007f0c783b */ /* 0x000e6e0000000200 */
[C---:B----4-:R-:W-:Y:S08]  /*cee0*/  HMMA.16816.F32.BF16 R56, R28.reuse, R36, R56 ;  /* 0x000000241c38723c */ /* 0x050ff00000041838 */
[----:B------:R-:W-:Y:S08]  /*cef0*/  HMMA.16816.F32.BF16 R52, R28, R38, R52 ;  /* 0x000000261c34723c */ /* 0x000ff00000041834 */
[C---:B------:R-:W-:Y:S08]  /*cf00*/  HMMA.16816.F32.BF16 R64, R16.reuse, R92, R64 ;  /* 0x0000005c1040723c */ /* 0x040ff00000041840 */
[----:B------:R-:W-:Y:S08]  /*cf10*/  HMMA.16816.F32.BF16 R60, R16, R94, R60 ;  /* 0x0000005e103c723c */ /* 0x000ff0000004183c */
[----:B--2---:R-:W-:Y:S08]  /*cf20*/  HMMA.16816.F32.BF16 R84, R8, R20, R84 ;  /* 0x000000140854723c */ /* 0x004ff00000041854 */
[C---:B------:R-:W-:Y:S08]  /*cf30*/  HMMA.16816.F32.BF16 R48, R28.reuse, R108, R48 ;  /* 0x0000006c1c30723c */ /* 0x040ff00000041830 */
[----:B------:R-:W-:Y:S08]  /*cf40*/  HMMA.16816.F32.BF16 R96, R28, R110, R96 ;  /* 0x0000006e1c60723c */ /* 0x000ff00000041860 */
[----:B------:R-:W-:Y:S01]  /*cf50*/  HMMA.16816.F32.BF16 R68, R8, R22, R68 ;  /* 0x000000160844723c */ /* 0x000fe20000041844 */
[----:B------:R-:W2:Y:S07]  /*cf60*/  LDSM.16.M88.4 R20, [R128+0x7000] ;  /* 0x007000008014783b */ /* 0x000eae0000000200 */
[C---:B------:R-:W-:Y:S08]  /*cf70*/  HMMA.16816.F32.BF16 R56, R16.reuse, R24, R56 ;  /* 0x000000181038723c */ /* 0x040ff00000041838 */
[----:B------:R-:W-:Y:S01]  /*cf80*/  HMMA.16816.F32.BF16 R52, R16, R26, R52 ;  /* 0x0000001a1034723c */ /* 0x000fe20000041834 */
[----:B------:R-:W4:Y:S07]  /*cf90*/  LDSM.16.M88.4 R24, [R128+0x7800] ;  /* 0x007800008018783b */ /* 0x000f2e0000000200 */
[C---:B---3--:R-:W-:Y:S08]  /*cfa0*/  HMMA.16816.F32.BF16 R64, R8.reuse, R32, R64 ;  /* 0x000000200840723c */ /* 0x048ff00000041840 */
[----:B------:R-:W-:Y:S08]  /*cfb0*/  HMMA.16816.F32.BF16 R60, R8, R34, R60 ;  /* 0x00000022083c723c */ /* 0x000ff0000004183c */
[C---:B------:R-:W-:Y:S08]  /*cfc0*/  HMMA.16816.F32.BF16 R48, R16.reuse, R44, R48 ;  /* 0x0000002c1030723c */ /* 0x040ff00000041830 */
[----:B------:R-:W-:Y:S01]  /*cfd0*/  HMMA.16816.F32.BF16 R96, R16, R46, R96 ;  /* 0x0000002e1060723c */ /* 0x000fe20000041860 */
[----:B------:R-:W3:Y:S07]  /*cfe0*/  LDSM.16.M88.4 R16, [R127+0x7000] ;  /* 0x007000007f10783b */ /* 0x000eee0000000200 */
[C---:B-1----:R-:W-:Y:S08]  /*cff0*/  HMMA.16816.F32.BF16 R64, R40.reuse, R12, R64 ;  /* 0x0000000c2840723c */ /* 0x042ff00000041840 */
[----:B------:R-:W-:Y:S01]  /*d000*/  HMMA.16816.F32.BF16 R60, R40, R14, R60 ;  /* 0x0000000e283c723c */ /* 0x000fe2000004183c */
[----:B------:R-:W1:Y:S01]  /*d010*/  LDSM.16.M88.4 R12, [R127+0x7800] ;  /* 0x007800007f0c783b */ /* 0x000e620000000200 */
[----:B------:R-:W-:-:S06]  /*d020*/  DEPBAR.LE SB0, 0x0 ;  /* 0x000080000000791a */ /* 0x000fcc0000000000 */
[----:B--2---:R-:W-:Y:S08]  /*d030*/  HMMA.16816.F32.BF16 R56, R8, R20, R56 ;  /* 0x000000140838723c */ /* 0x004ff00000041838 */
[----:B------:R-:W-:Y:S05]  /*d040*/  HMMA.16816.F32.BF16 R84, R40, R80, R84 ;  /* 0x000000502854723c */ /* 0x000fea0000041854 */
[-C--:B------:R-:W-:Y:S01]  /*d050*/  FMUL.FTZ R60, R60, R2.reuse ;  /* 0x000000023c3c7220 */ /* 0x080fe20000410000 */
[----:B------:R-:W-:-:S02]  /*d060*/  FMUL.FTZ R61, R61, R2 ;  /* 0x000000023d3d7220 */ /* 0x000fc40000410000 */
[----:B------:R-:W-:Y:S05]  /*d070*/  HMMA.16816.F32.BF16 R52, R8, R22, R52 ;  /* 0x000000160834723c */ /* 0x000fea0000041834 */
[----:B------:R-:W-:Y:S01]  /*d080*/  SHF.R.U32.HI R23, RZ, 0x2, R145 ;  /* 0x00000002ff177819 */ /* 0x000fe20000011691 */
[----:B------:R-:W-:-:S03]  /*d090*/  FMUL.FTZ R22, R64, R2 ;  /* 0x0000000240167220 */ /* 0x000fc60000410000 */
[----:B------:R-:W-:Y:S01]  /*d0a0*/  LOP3.LUT R23, R23, 0x7, RZ, 0xc0, !PT ;  /* 0x0000000717177812 */ /* 0x000fe200078ec0ff */
[----:B------:R-:W-:Y:S02]  /*d0b0*/  HMMA.16816.F32.BF16 R68, R40, R82, R68 ;  /* 0x000000522844723c */ /* 0x000fe40000041844 */
[----:B------:R-:W-:Y:S03]  /*d0c0*/  MUFU.TANH R22, R22 ;  /* 0x0000001600167308 */ /* 0x000fe60000002400 */
[-C--:B------:R-:W-:Y:S01]  /*d0d0*/  FMUL.FTZ R28, R84, R2.reuse ;  /* 0x00000002541c7220 */ /* 0x080fe20000410000 */
[-C--:B------:R-:W-:Y:S01]  /*d0e0*/  FMUL.FTZ R29, R85, R2.reuse ;  /* 0x00000002551d7220 */ /* 0x080fe20000410000 */
[-C--:B------:R-:W-:Y:S01]  /*d0f0*/  FMUL.FTZ R30, R87, R2.reuse ;  /* 0x00000002571e7220 */ /* 0x080fe20000410000 */
[-C--:B------:R-:W-:Y:S01]  /*d100*/  FMUL.FTZ R0, R86, R2.reuse ;  /* 0x0000000256007220 */ /* 0x080fe20000410000 */
[----:B----4-:R-:W-:Y:S05]  /*d110*/  HMMA.16816.F32.BF16 R48, R8, R24, R48 ;  /* 0x000000180830723c */ /* 0x010fea0000041830 */
[----:B------:R-:W-:Y:S01]  /*d120*/  IMAD.SHL.U32 R24, R145, 0x2, RZ ;  /* 0x0000000291187824 */ /* 0x000fe200078e00ff */
[----:B------:R-:W2:Y:S02]  /*d130*/  MUFU.TANH R28, R28 ;  /* 0x0000001c001c7308 */ /* 0x000ea40000002400 */
[----:B---3--:R-:W-:Y:S05]  /*d140*/  HMMA.16816.F32.BF16 R56, R40, R16, R56 ;  /* 0x000000102838723c */ /* 0x008fea0000041838 */
[----:B------:R-:W-:Y:S01]  /*d150*/  SHF.R.U32.HI R17, RZ, 0x1, R145 ;  /* 0x00000001ff117819 */ /* 0x000fe20000011691 */
[----:B------:R-:W3:Y:S01]  /*d160*/  MUFU.TANH R29, R29 ;  /* 0x0000001d001d7308 */ /* 0x000ee20000002400 */
[-C--:B------:R-:W-:Y:S01]  /*d170*/  FMUL.FTZ R20, R68, R2.reuse ;  /* 0x0000000244147220 */ /* 0x080fe20000410000 */
[-C--:B------:R-:W-:Y:S01]  /*d180*/  FMUL.FTZ R21, R69, R2.reuse ;  /* 0x0000000245157220 */ /* 0x080fe20000410000 */
[----:B------:R-:W-:Y:S01]  /*d190*/  LOP3.LUT R25, R17, 0x1f0, RZ, 0xc0, !PT ;  /* 0x000001f011197812 */ /* 0x000fe200078ec0ff */
[-C--:B------:R-:W-:Y:S01]  /*d1a0*/  FMUL.FTZ R16, R65, R2.reuse ;  /* 0x0000000241107220 */ /* 0x080fe20000410000 */
[-C--:B------:R-:W-:Y:S01]  /*d1b0*/  FMUL.FTZ R70, R70, R2.reuse ;  /* 0x0000000246467220 */ /* 0x080fe20000410000 */
[----:B------:R-:W-:Y:S05]  /*d1c0*/  HMMA.16816.F32.BF16 R96, R8, R26, R96 ;  /* 0x0000001a0860723c */ /* 0x000fea0000041860 */
[----:B------:R-:W-:Y:S01]  /*d1d0*/  IADD3 R23, PT, PT, R148, R23, R25 ;  /* 0x0000001794177210 */ /* 0x000fe20007ffe019 */
[----:B------:R-:W4:Y:S01]  /*d1e0*/  MUFU.TANH R20, R20 ;  /* 0x0000001400147308 */ /* 0x000f220000002400 */
[-C--:B------:R-:W-:Y:S01]  /*d1f0*/  FMUL.FTZ R71, R71, R2.reuse ;  /* 0x0000000247477220 */ /* 0x080fe20000410000 */
[----:B------:R-:W-:Y:S05]  /*d200*/  HMMA.16816.F32.BF16 R52, R40, R18, R52 ;  /* 0x000000122834723c */ /* 0x000fea0000041834 */
[----:B------:R-:W-:Y:S01]  /*d210*/  LOP3.LUT R19, R24, 0x6, RZ, 0xc0, !PT ;  /* 0x0000000618137812 */ /* 0x000fe200078ec0ff */
[----:B------:R-:W4:Y:S01]  /*d220*/  MUFU.TANH R21, R21 ;  /* 0x0000001500157308 */ /* 0x000f220000002400 */
[----:B------:R-:W-:Y:S01]  /*d230*/  IADD3 R24, PT, PT, R76, -R151, -R7 ;  /* 0x800000974c187210 */ /* 0x000fe20007ffe807 */
[----:B------:R-:W-:Y:S01]  /*d240*/  FMUL.FTZ R8, R56, R2 ;  /* 0x0000000238087220 */ /* 0x000fe20000410000 */
[----:B------:R-:W-:Y:S01]  /*d250*/  IADD3 R18, PT, PT, R6, R76, -R151 ;  /* 0x0000004c06127210 */ /* 0x000fe20007ffe897 */
[----:B------:R-:W-:-:S02]  /*d260*/  IMAD.IADD R106, R104, 0x1, R19 ;  /* 0x00000001686a7824 */ /* 0x000fc400078e0213 */
[----:B------:R-:W-:Y:S01]  /*d270*/  FMUL.FTZ R57, R57, R2 ;  /* 0x0000000239397220 */ /* 0x000fe20000410000 */
[C---:B------:R-:W-:Y:S01]  /*d280*/  IMAD.IADD R7, R23.reuse, 0x1, R24 ;  /* 0x0000000117077824 */ /* 0x040fe200078e0218 */
[C---:B-1----:R-:W-:Y:S03]  /*d290*/  HMMA.16816.F32.BF16 R48, R40.reuse, R12, R48 ;  /* 0x0000000c2830723c */ /* 0x042fe60000041830 */
[C---:B------:R-:W-:Y:S01]  /*d2a0*/  VIADD R10, R106.reuse, 0x1 ;  /* 0x000000016a0a7836 */ /* 0x040fe20000000000 */
[----:B------:R-:W1:Y:S01]  /*d2b0*/  MUFU.TANH R16, R16 ;  /* 0x0000001000107308 */ /* 0x000e620000002400 */
[----:B------:R-:W-:Y:S01]  /*d2c0*/  IMAD.IADD R23, R23, 0x1, R18 ;  /* 0x0000000117177824 */ /* 0x000fe200078e0212 */
[C---:B------:R-:W-:Y:S01]  /*d2d0*/  ISETP.GT.AND P6, PT, R7.reuse, R106, PT ;  /* 0x0000006a0700720c */ /* 0x040fe20003fc4270 */
[C---:B------:R-:W-:Y:S01]  /*d2e0*/  VIADD R9, R7.reuse, 0x8 ;  /* 0x0000000807097836 */ /* 0x040fe20000000000 */
[----:B------:R-:W-:Y:S01]  /*d2f0*/  ISETP.GT.AND P1, PT, R7, R10, PT ;  /* 0x0000000a0700720c */ /* 0x000fe20003f24270 */
[----:B------:R-:W-:Y:S01]  /*d300*/  VIADD R18, R106, 0x8 ;  /* 0x000000086a127836 */ /* 0x000fe20000000000 */
[C-C-:B------:R-:W-:Y:S01]  /*d310*/  VIADDMNMX R159, R23.reuse, 0x1, R76.reuse, PT ;  /* 0x00000001179f7846 */ /* 0x140fe2000380014c */
[----:B------:R-:W-:Y:S03]  /*d320*/  HMMA.16816.F32.BF16 R96, R40, R14, R96 ;  /* 0x0000000e2860723c */ /* 0x000fe60000041860 */
[----:B------:R-:W-:Y:S01]  /*d330*/  VIADDMNMX R157, R23, 0x9, R76, PT ;  /* 0x00000009179d7846 */ /* 0x000fe2000380014c */
[----:B------:R-:W1:Y:S01]  /*d340*/  MUFU.TANH R17, R60 ;  /* 0x0000003c00117308 */ /* 0x000e620000002400 */
[----:B--2---:R-:W-:Y:S01]  /*d350*/  FSEL R28, R28, -INF , !P6 ;  /* 0xff8000001c1c7808 */ /* 0x004fe20007000000 */
[----:B------:R-:W-:Y:S01]  /*d360*/  VIADD R32, R106, 0x10 ;  /* 0x000000106a207836 */ /* 0x000fe20000000000 */
[----:B---3--:R-:W-:Y:S01]  /*d370*/  FSEL R24, R29, -INF , !P1 ;  /* 0xff8000001d187808 */ /* 0x008fe20004800000 */
[----:B------:R-:W-:Y:S01]  /*d380*/  FMUL.FTZ R11, R52, R2 ;  /* 0x00000002340b7220 */ /* 0x000fe20000410000 */
[-C--:B------:R-:W-:Y:S01]  /*d390*/  ISETP.GT.AND P2, PT, R7, R18.reuse, PT ;  /* 0x000000120700720c */ /* 0x080fe20003f44270 */
[----:B------:R-:W-:Y:S01]  /*d3a0*/  VIADD R14, R106, 0x11 ;  /* 0x000000116a0e7836 */ /* 0x000fe20000000000 */
[----:B------:R-:W-:Y:S01]  /*d3b0*/  ISETP.GT.AND P4, PT, R9, R18, PT ;  /* 0x000000120900720c */ /* 0x000fe20003f84270 */
[----:B------:R-:W2:Y:S01]  /*d3c0*/  MUFU.TANH R6, R61 ;  /* 0x0000003d00067308 */ /* 0x000ea20000002400 */
[C---:B------:R-:W-:Y:S01]  /*d3d0*/  ISETP.GE.AND P6, PT, R18.reuse, R159, PT ;  /* 0x0000009f1200720c */ /* 0x040fe20003fc6270 */
[----:B------:R-:W-:Y:S01]  /*d3e0*/  FMUL.FTZ R53, R53, R2 ;  /* 0x0000000235357220 */ /* 0x000fe20000410000 */
[----:B------:R-:W-:Y:S01]  /*d3f0*/  ISETP.GE.AND P1, PT, R18, R157, PT ;  /* 0x0000009d1200720c */ /* 0x000fe20003f26270 */
[----:B------:R-:W-:Y:S01]  /*d400*/  VIADD R18, R106, 0x9 ;  /* 0x000000096a127836 */ /* 0x000fe20000000000 */
[----:B------:R-:W-:Y:S01]  /*d410*/  ISETP.GE.AND P5, PT, R10, R159, PT ;  /* 0x0000009f0a00720c */ /* 0x000fe20003fa6270 */
[----:B------:R-:W-:Y:S01]  /*d420*/  VIADD R26, R106, 0x18 ;  /* 0x000000186a1a7836 */ /* 0x000fe20000000000 */
[----:B------:R-:W-:Y:S01]  /*d430*/  ISETP.GT.AND P0, PT, R9, R10, PT ;  /* 0x0000000a0900720c */ /* 0x000fe20003f04270 */
[----:B------:R-:W3:Y:S01]  /*d440*/  MUFU.TANH R8, R8 ;  /* 0x0000000800087308 */ /* 0x000ee20000002400 */
[----:B------:R-:W-:Y:S01]  /*d450*/  FSEL R24, R24, -INF , !P5 ;  /* 0xff80000018187808 */ /* 0x000fe20006800000 */
[----:B------:R-:W-:Y:S01]  /*d460*/  FMUL.FTZ R123, R48, R2 ;  /* 0x00000002307b7220 */ /* 0x000fe20000410000 */
[----:B------:R-:W-:Y:S01]  /*d470*/  ISETP.GT.AND P5, PT, R7, R18, PT ;  /* 0x000000120700720c */ /* 0x000fe20003fa4270 */
[----:B------:R-:W-:Y:S01]  /*d480*/  VIADD R52, R106, 0x19 ;  /* 0x000000196a347836 */ /* 0x000fe20000000000 */
[----:B------:R-:W-:Y:S01]  /*d490*/  ISETP.GE.AND P3, PT, R10, R157, PT ;  /* 0x0000009d0a00720c */ /* 0x000fe20003f66270 */
[----:B------:R-:W-:Y:S01]  /*d4a0*/  FMUL.FTZ R49, R49, R2 ;  /* 0x0000000231317220 */ /* 0x000fe20000410000 */
[----:B----4-:R-:W-:Y:S01]  /*d4b0*/  FSEL R20, R20, -INF , !P2 ;  /* 0xff80000014147808 */ /* 0x010fe20005000000 */
[----:B------:R-:W4:Y:S01]  /*d4c0*/  MUFU.TANH R10, R57 ;  /* 0x00000039000a7308 */ /* 0x000f220000002400 */
[----:B------:R-:W-:Y:S01]  /*d4d0*/  ISETP.GT.AND P2, PT, R7, R32, PT ;  /* 0x000000200700720c */ /* 0x000fe20003f44270 */
[C---:B------:R-:W-:Y:S01]  /*d4e0*/  VIADD R12, R106.reuse, 0x20 ;  /* 0x000000206a0c7836 */ /* 0x040fe20000000000 */
[----:B------:R-:W-:Y:S01]  /*d4f0*/  FSEL R21, R21, -INF , !P5 ;  /* 0xff80000015157808 */ /* 0x000fe20006800000 */
[----:B------:R-:W-:Y:S01]  /*d500*/  VIADD R48, R106, 0x21 ;  /* 0x000000216a307836 */ /* 0x000fe20000000000 */
[C---:B------:R-:W-:Y:S01]  /*d510*/  ISETP.GT.AND P5, PT, R7.reuse, R14, PT ;  /* 0x0000000e0700720c */ /* 0x040fe20003fa4270 */
[----:B------:R-:W-:Y:S01]  /*d520*/  FMUL.FTZ R96, R96, R2 ;  /* 0x0000000260607220 */ /* 0x000fe20000410000 */
[----:B------:R-:W-:Y:S01]  /*d530*/  FSEL R22, R22, -INF , !P2 ;  /* 0xff80000016167808 */ /* 0x000fe20005000000 */
[----:B------:R-:W4:Y:S01]  /*d540*/  MUFU.TANH R11, R11 ;  /* 0x0000000b000b7308 */ /* 0x000f220000002400 */
[----:B------:R-:W-:Y:S01]  /*d550*/  ISETP.GT.AND P2, PT, R7, R26, PT ;  /* 0x0000001a0700720c */ /* 0x000fe20003f44270 */
[----:B------:R-:W-:Y:S01]  /*d560*/  FMUL.FTZ R97, R97, R2 ;  /* 0x0000000261617220 */ /* 0x000fe20000410000 */
[----:B-1----:R-:W-:Y:S01]  /*d570*/  FSEL R13, R16, -INF , !P5 ;  /* 0xff800000100d7808 */ /* 0x002fe20006800000 */
[C---:B------:R-:W-:Y:S01]  /*d580*/  VIADD R42, R106.reuse, 0x28 ;  /* 0x000000286a2a7836 */ /* 0x040fe20000000000 */
[----:B------:R-:W-:Y:S01]  /*d590*/  ISETP.GT.AND P5, PT, R7, R52, PT ;  /* 0x000000340700720c */ /* 0x000fe20003fa4270 */
[C---:B------:R-:W-:Y:S01]  /*d5a0*/  VIADD R40, R106.reuse, 0x29 ;  /* 0x000000296a287836 */ /* 0x040fe20000000000 */
[----:B------:R-:W-:Y:S01]  /*d5b0*/  FSEL R17, R17, -INF , !P2 ;  /* 0xff80000011117808 */ /* 0x000fe20005000000 */
[----:B------:R-:W1:Y:S01]  /*d5c0*/  MUFU.TANH R172, R53 ;  /* 0x0000003500ac7308 */ /* 0x000e620000002400 */
[C---:B------:R-:W-:Y:S01]  /*d5d0*/  ISETP.GT.AND P2, PT, R7.reuse, R12, PT ;  /* 0x0000000c0700720c */ /* 0x040fe20003f44270 */
[----:B------:R-:W-:Y:S01]  /*d5e0*/  VIADD R38, R106, 0x30 ;  /* 0x000000306a267836 */ /* 0x000fe20000000000 */
[----:B--2---:R-:W-:Y:S01]  /*d5f0*/  FSEL R6, R6, -INF , !P5 ;  /* 0xff80000006067808 */ /* 0x004fe20006800000 */
[C---:B------:R-:W-:Y:S01]  /*d600*/  VIADD R36, R106.reuse, 0x31 ;  /* 0x000000316a247836 */ /* 0x040fe20000000000 */
[C---:B------:R-:W-:Y:S01]  /*d610*/  ISETP.GT.AND P5, PT, R7.reuse, R48, PT ;  /* 0x000000300700720c */ /* 0x040fe20003fa4270 */
[----:B------:R-:W-:Y:S01]  /*d620*/  VIADD R46, R106, 0x38 ;  /* 0x000000386a2e7836 */ /* 0x000fe20000000000 */
[----:B---3--:R-:W-:Y:S01]  /*d630*/  FSEL R178, R8, -INF , !P2 ;  /* 0xff80000008b27808 */ /* 0x008fe20005000000 */
[----:B------:R-:W2:Y:S01]  /*d640*/  MUFU.TANH R123, R123 ;  /* 0x0000007b007b7308 */ /* 0x000ea20000002400 */
[C---:B------:R-:W-:Y:S01]  /*d650*/  ISETP.GT.AND P2, PT, R7.reuse, R42, PT ;  /* 0x0000002a0700720c */ /* 0x040fe20003f44270 */
[----:B------:R-:W-:Y:S01]  /*d660*/  FMUL.FTZ R8, R66, R2 ;  /* 0x0000000242087220 */ /* 0x000fe20000410000 */
[----:B----4-:R-:W-:Y:S01]  /*d670*/  FSEL R176, R10, -INF , !P5 ;  /* 0xff8000000ab07808 */ /* 0x010fe20006800000 */
[----:B------:R-:W-:Y:S01]  /*d680*/  VIADD R44, R106, 0x39 ;  /* 0x000000396a2c7836 */ /* 0x000fe20000000000 */
[----:B------:R-:W-:Y:S01]  /*d690*/  ISETP.GT.AND P5, PT, R7, R40, PT ;  /* 0x000000280700720c */ /* 0x000fe20003fa4270 */
[----:B------:R-:W-:Y:S01]  /*d6a0*/  FMUL.FTZ R10, R67, R2 ;  /* 0x00000002430a7220 */ /* 0x000fe20000410000 */
[----:B------:R-:W-:Y:S01]  /*d6b0*/  FSEL R11, R11, -INF , !P2 ;  /* 0xff8000000b0b7808 */ /* 0x000fe20005000000 */
[----:B------:R-:W3:Y:S01]  /*d6c0*/  MUFU.TANH R162, R49 ;  /* 0x0000003100a27308 */ /* 0x000ee20000002400 */
[C---:B------:R-:W-:Y:S01]  /*d6d0*/  ISETP.GT.AND P2, PT, R7.reuse, R38, PT ;  /* 0x000000260700720c */ /* 0x040fe20003f44270 */
[-C--:B------:R-:W-:Y:S01]  /*d6e0*/  FMUL.FTZ R15, R62, R2.reuse ;  /* 0x000000023e0f7220 */ /* 0x080fe20000410000 */
[----:B-1----:R-:W-:Y:S01]  /*d6f0*/  FSEL R172, R172, -INF , !P5 ;  /* 0xff800000acac7808 */ /* 0x002fe20006800000 */
[----:B------:R-:W-:Y:S01]  /*d700*/  FMUL.FTZ R58, R58, R2 ;  /* 0x000000023a3a7220 */ /* 0x000fe20000410000 */
[----:B------:R-:W-:Y:S01]  /*d710*/  ISETP.GT.AND P5, PT, R7, R36, PT ;  /* 0x000000240700720c */ /* 0x000fe20003fa4270 */
[-C--:B------:R-:W-:Y:S01]  /*d720*/  FMUL.FTZ R19, R63, R2.reuse ;  /* 0x000000023f137220 */ /* 0x080fe20000410000 */
[----:B------:R-:W-:Y:S01]  /*d730*/  FSEL R34, R20, -INF , !P6 ;  /* 0xff80000014227808 */ /* 0x000fe20007000000 */
[----:B------:R-:W1:Y:S01]  /*d740*/  MUFU.TANH R30, R30 ;  /* 0x0000001e001e7308 */ /* 0x000e620000002400 */
[----:B--2---:R-:W-:Y:S01]  /*d750*/  FSEL R123, R123, -INF , !P2 ;  /* 0xff8000007b7b7808 */ /* 0x004fe20005000000 */
[----:B------:R-:W-:Y:S01]  /*d760*/  FMUL.FTZ R59, R59, R2 ;  /* 0x000000023b3b7220 */ /* 0x000fe20000410000 */
[----:B------:R-:W-:Y:S01]  /*d770*/  ISETP.GT.AND P2, PT, R7, R46, PT ;  /* 0x0000002e0700720c */ /* 0x000fe20003f44270 */
[-C--:B------:R-:W-:Y:S01]  /*d780*/  FMUL.FTZ R55, R55, R2.reuse ;  /* 0x0000000237377220 */ /* 0x080fe20000410000 */
[----:B------:R-:W-:Y:S01]  /*d790*/  ISETP.GE.AND P6, PT, R32, R159, PT ;  /* 0x0000009f2000720c */ /* 0x000fe20003fc6270 */
[-C--:B------:R-:W-:Y:S01]  /*d7a0*/  FMUL.FTZ R50, R50, R2.reuse ;  /* 0x0000000232327220 */ /* 0x080fe20000410000 */
[----:B------:R-:W-:Y:S01]  /*d7b0*/  FMUL.FTZ R98, R98, R2 ;  /* 0x0000000262627220 */ /* 0x000fe20000410000 */
[----:B------:R-:W2:Y:S01]  /*d7c0*/  MUFU.TANH R161, R96 ;  /* 0x0000006000a17308 */ /* 0x000ea20000002400 */
[----:B---3--:R-:W-:-:S02]  /*d7d0*/  FSEL R162, R162, -INF , !P5 ;  /* 0xff800000a2a27808 */ /* 0x008fc40006800000 */
[----:B------:R-:W-:Y:S02]  /*d7e0*/  ISETP.GT.AND P5, PT, R7, R44, PT ;  /* 0x0000002c0700720c */ /* 0x000fe40003fa4270 */
[----:B------:R-:W-:Y:S02]  /*d7f0*/  VIMNMX R160, PT, PT, RZ, R7, !PT ;  /* 0x00000007ffa07248 */ /* 0x000fe40007fe0100 */
[----:B------:R-:W-:Y:S01]  /*d800*/  VIMNMX R158, PT, PT, RZ, R9, !PT ;  /* 0x00000009ff9e7248 */ /* 0x000fe20007fe0100 */
[----:B------:R-:W3:Y:S01]  /*d810*/  MUFU.TANH R141, R97 ;  /* 0x00000061008d7308 */ /* 0x000ee20000002400 */
[----:B-1----:R-:W-:Y:S02]  /*d820*/  FSEL R30, R30, -INF , !P0 ;  /* 0xff8000001e1e7808 */ /* 0x002fe40004000000 */
[----:B------:R-:W-:-:S05]  /*d830*/  ISETP.GE.AND P0, PT, R18, R157, PT ;  /* 0x0000009d1200720c */ /* 0x000fca0003f06270 */
[----:B------:R-:W1:Y:S01]  /*d840*/  MUFU.TANH R70, R70 ;  /* 0x0000004600467308 */ /* 0x000e620000002400 */
[----:B--2---:R-:W-:Y:S02]  /*d850*/  FSEL R161, R161, -INF , !P2 ;  /* 0xff800000a1a17808 */ /* 0x004fe40005000000 */
[----:B------:R-:W-:-:S05]  /*d860*/  ISETP.GT.AND P2, PT, R9, R18, PT ;  /* 0x000000120900720c */ /* 0x000fca0003f44270 */
[----:B------:R-:W2:Y:S01]  /*d870*/  MUFU.TANH R71, R71 ;  /* 0x0000004700477308 */ /* 0x000ea20000002400 */
[----:B---3--:R-:W-:Y:S02]  /*d880*/  FSEL R141, R141, -INF , !P5 ;  /* 0xff8000008d8d7808 */ /* 0x008fe40006800000 */
[----:B------:R-:W-:Y:S02]  /*d890*/  ISETP.GE.AND P5, PT, R18, R159, PT ;  /* 0x0000009f1200720c */ /* 0x000fe40003fa6270 */
[----:B------:R-:W-:Y:S02]  /*d8a0*/  FSEL R18, R30, -INF , !P3 ;  /* 0xff8000001e127808 */ /* 0x000fe40005800000 */
[----:B------:R-:W-:Y:S01]  /*d8b0*/  ISETP.GT.AND P3, PT, R9, R32, PT ;  /* 0x000000200900720c */ /* 0x000fe20003f64270 */
[----:B------:R-:W3:Y:S01]  /*d8c0*/  MUFU.TANH R8, R8 ;  /* 0x0000000800087308 */ /* 0x000ee20000002400 */
[----:B-1----:R-:W-:Y:S02]  /*d8d0*/  FSEL R16, R70, -INF , !P4 ;  /* 0xff80000046107808 */ /* 0x002fe40006000000 */
[----:B------:R-:W-:-:S02]  /*d8e0*/  ISETP.GE.AND P4, PT, R32, R157, PT ;  /* 0x0000009d2000720c */ /* 0x000fc40003f86270 */
[----:B------:R-:W-:Y:S02]  /*d8f0*/  FSEL R32, R21, -INF , !P5 ;  /* 0xff80000015207808 */ /* 0x000fe40006800000 */
[----:B------:R-:W-:Y:S01]  /*d900*/  FSEL R16, R16, -INF , !P1 ;  /* 0xff80000010107808 */ /* 0x000fe20004800000 */
[----:B------:R-:W1:Y:S01]  /*d910*/  MUFU.TANH R10, R10 ;  /* 0x0000000a000a7308 */ /* 0x000e620000002400 */
[----:B--2---:R-:W-:Y:S02]  /*d920*/  FSEL R71, R71, -INF , !P2 ;  /* 0xff80000047477808 */ /* 0x004fe40005000000 */
[C---:B------:R-:W-:Y:S01]  /*d930*/  ISETP.GE.AND P5, PT, R14.reuse, R159, PT ;  /* 0x0000009f0e00720c */ /* 0x040fe20003fa6270 */
[----:B------:R-:W-:Y:S01]  /*d940*/  BAR.SYNC.DEFER_BLOCKING 0x0 ;  /* 0x0000000000007b1d */ /* 0x000fe20000010000 */
[----:B------:R-:W-:Y:S02]  /*d950*/  ISETP.GT.AND P1, PT, R9, R14, PT ;  /* 0x0000000e0900720c */ /* 0x000fe40003f24270 */
[----:B------:R-:W-:-:S02]  /*d960*/  ISETP.GE.AND P2, PT, R14, R157, PT ;  /* 0x0000009d0e00720c */ /* 0x000fc40003f46270 */
[----:B------:R-:W-:Y:S01]  /*d970*/  FSEL R14, R71, -INF , !P0 ;  /* 0xff800000470e7808 */ /* 0x000fe20004000000 */
[----:B------:R-:W2:Y:S01]  /*d980*/  MUFU.TANH R15, R15 ;  /* 0x0000000f000f7308 */ /* 0x000ea20000002400 */
[----:B---3--:R-:W-:Y:S02]  /*d990*/  FSEL R8, R8, -INF , !P3 ;  /* 0xff80000008087808 */ /* 0x008fe40005800000 */
[----:B------:R-:W-:Y:S02]  /*d9a0*/  FSEL R30, R22, -INF , !P6 ;  /* 0xff800000161e7808 */ /* 0x000fe40007000000 */
[----:B------:R-:W-:Y:S02]  /*d9b0*/  ISETP.GT.AND P0, PT, R9, R26, PT ;  /* 0x0000001a0900720c */ /* 0x000fe40003f04270 */
[C---:B------:R-:W-:Y:S01]  /*d9c0*/  ISETP.GE.AND P6, PT, R26.reuse, R159, PT ;  /* 0x0000009f1a00720c */ /* 0x040fe20003fc6270 */
[----:B------:R-:W-:Y:S01]  /*d9d0*/  MUFU.TANH R19, R19 ;  /* 0x0000001300137308 */ /* 0x000fe20000002400 */
[----:B------:R-:W-:-:S02]  /*d9e0*/  ISETP.GE.AND P3, PT, R26, R157, PT ;  /* 0x0000009d1a00720c */ /* 0x000fc40003f66270 */
[----:B------:R-:W-:Y:S02]  /*d9f0*/  FSEL R26, R13, -INF , !P5 ;  /* 0xff8000000d1a7808 */ /* 0x000fe40006800000 */
[----:B-1----:R-:W-:Y:S02]  /*da00*/  FSEL R10, R10, -INF , !P1 ;  /* 0xff8000000a0a7808 */ /* 0x002fe40004800000 */
[----:B------:R-:W-:Y:S01]  /*da10*/  FSEL R22, R17, -INF , !P6 ;  /* 0xff80000011167808 */ /* 0x000fe20007000000 */
[----:B------:R-:W1:Y:S01]  /*da20*/  MUFU.TANH R13, R58 ;  /* 0x0000003a000d7308 */ /* 0x000e620000002400 */
[----:B------:R-:W-:Y:S01]  /*da30*/  FSEL R10, R10, -INF , !P2 ;  /* 0xff8000000a0a7808 */ /* 0x000fe20005000000 */
[----:B------:R-:W-:Y:S01]  /*da40*/  FMUL.FTZ R17, R54, R2 ;  /* 0x0000000236117220 */ /* 0x000fe20000410000 */
[----:B------:R-:W-:Y:S02]  /*da50*/  ISETP.GT.AND P2, PT, R9, R12, PT ;  /* 0x0000000c0900720c */ /* 0x000fe40003f44270 */
[----:B--2---:R-:W-:-:S02]  /*da60*/  FSEL R20, R15, -INF , !P0 ;  /* 0xff8000000f147808 */ /* 0x004fc40004000000 */
[C---:B------:R-:W-:Y:S01]  /*da70*/  ISETP.GE.AND P6, PT, R12.reuse, R159, PT ;  /* 0x0000009f0c00720c */ /* 0x040fe20003fc6270 */
[----:B------:R-:W2:Y:S01]  /*da80*/  MUFU.TANH R15, R59 ;  /* 0x0000003b000f7308 */ /* 0x000ea20000002400 */
[----:B------:R-:W-:Y:S02]  /*da90*/  ISETP.GE.AND P0, PT, R12, R157, PT ;  /* 0x0000009d0c00720c */ /* 0x000fe40003f06270 */
[----:B------:R-:W-:Y:S02]  /*daa0*/  FSEL R178, R178, -INF , !P6 ;  /* 0xff800000b2b27808 */ /* 0x000fe40007000000 */
[----:B------:R-:W-:Y:S02]  /*dab0*/  ISETP.GE.AND P6, PT, R42, R159, PT ;  /* 0x0000009f2a00720c */ /* 0x000fe40003fc6270 */
[----:B------:R-:W-:Y:S01]  /*dac0*/  FSEL R8, R8, -INF , !P4 ;  /* 0xff80000008087808 */ /* 0x000fe20006000000 */
[----:B------:R-:W3:Y:S01]  /*dad0*/  MUFU.TANH R17, R17 ;  /* 0x0000001100117308 */ /* 0x000ee20000002400 */
[----:B-1----:R-:W-:-:S02]  /*dae0*/  FSEL R13, R13, -INF , !P2 ;  /* 0xff8000000d0d7808 */ /* 0x002fc40005000000 */
[----:B------:R-:W-:Y:S01]  /*daf0*/  FSEL R174, R11, -INF , !P6 ;  /* 0xff8000000bae7808 */ /* 0x000fe20007000000 */
[-C--:B------:R-:W-:Y:S01]  /*db00*/  FMUL.FTZ R11, R51, R2.reuse ;  /* 0x00000002330b7220 */ /* 0x080fe20000410000 */
[----:B------:R-:W-:Y:S01]  /*db10*/  FSEL R170, R13, -INF , !P0 ;  /* 0xff8000000daa7808 */ /* 0x000fe20004000000 */
[----:B------:R-:W-:Y:S01]  /*db20*/  FMUL.FTZ R2, R99, R2 ;  /* 0x0000000263027220 */ /* 0x000fe20000410000 */
[----:B------:R-:W-:Y:S01]  /*db30*/  ISETP.GE.AND P5, PT, R52, R159, PT ;  /* 0x0000009f3400720c */ /* 0x000fe20003fa6270 */
[----:B------:R-:W1:Y:S01]  /*db40*/  MUFU.TANH R13, R55 ;  /* 0x00000037000d7308 */ /* 0x000e620000002400 */
[C---:B------:R-:W-:Y:S02]  /*db50*/  ISETP.GT.AND P4, PT, R9.reuse, R52, PT ;  /* 0x000000340900720c */ /* 0x040fe40003f84270 */
[----:B------:R-:W-:Y:S02]  /*db60*/  FSEL R12, R20, -INF , !P3 ;  /* 0xff800000140c7808 */ /* 0x000fe40005800000 */
[----:B------:R-:W-:-:S02]  /*db70*/  ISETP.GT.AND P3, PT, R9, R48, PT ;  /* 0x000000300900720c */ /* 0x000fc40003f64270 */
[----:B------:R-:W-:Y:S01]  /*db80*/  FSEL R20, R6, -INF , !P5 ;  /* 0xff80000006147808 */ /* 0x000fe20006800000 */
[----:B------:R-:W4:Y:S01]  /*db90*/  MUFU.TANH R11, R11 ;  /* 0x0000000b000b7308 */ /* 0x000f220000002400 */
[-C--:B------:R-:W-:Y:S02]  /*dba0*/  ISETP.GE.AND P1, PT, R52, R157.reuse, PT ;  /* 0x0000009d3400720c */ /* 0x080fe40003f26270 */
[----:B------:R-:W-:Y:S02]  /*dbb0*/  FSEL R6, R19, -INF , !P4 ;  /* 0xff80000013067808 */ /* 0x000fe40006000000 */
[----:B--2---:R-:W-:Y:S02]  /*dbc0*/  FSEL R15, R15, -INF , !P3 ;  /* 0xff8000000f0f7808 */ /* 0x004fe40005800000 */
[----:B------:R-:W-:Y:S01]  /*dbd0*/  ISETP.GE.AND P4, PT, R48, R157, PT ;  /* 0x0000009d3000720c */ /* 0x000fe20003f86270 */
[----:B------:R-:W-:Y:S01]  /*dbe0*/  MUFU.TANH R0, R0 ;  /* 0x0000000000007308 */ /* 0x000fe20000002400 */
[----:B------:R-:W-:-:S02]  /*dbf0*/  FSEL R6, R6, -INF , !P1 ;  /* 0xff80000006067808 */ /* 0x000fc40004800000 */
[C---:B------:R-:W-:Y:S02]  /*dc00*/  ISETP.GT.AND P1, PT, R9.reuse, R42, PT ;  /* 0x0000002a0900720c */ /* 0x040fe40003f24270 */
[----:B------:R-:W-:Y:S02]  /*dc10*/  ISETP.GT.AND P0, PT, R9, R40, PT ;  /* 0x000000280900720c */ /* 0x000fe40003f04270 */
[----:B------:R-:W-:Y:S01]  /*dc20*/  FSEL R168, R15, -INF , !P4 ;  /* 0xff8000000fa87808 */ /* 0x000fe20006000000 */
[----:B------:R-:W-:Y:S01]  /*dc30*/  MUFU.TANH R2, R2 ;  /* 0x0000000200027308 */ /* 0x000fe20000002400 */
[----:B------:R-:W-:Y:S02]  /*dc40*/  ISETP.GE.AND P2, PT, R42, R157, PT ;  /* 0x0000009d2a00720c */ /* 0x000fe40003f46270 */
[----:B---3--:R-:W-:Y:S02]  /*dc50*/  FSEL R17, R17, -INF , !P1 ;  /* 0xff80000011117808 */ /* 0x008fe40004800000 */
[----:B-1----:R-:W-:-:S02]  /*dc60*/  FSEL R13, R13, -INF , !P0 ;  /* 0xff8000000d0d7808 */ /* 0x002fc40004000000 */
[-C--:B------:R-:W-:Y:S01]  /*dc70*/  ISETP.GE.AND P3, PT, R40, R157.reuse, PT ;  /* 0x0000009d2800720c */ /* 0x080fe20003f66270 */
[----:B------:R-:W1:Y:S01]  /*dc80*/  MUFU.TANH R15, R50 ;  /* 0x00000032000f7308 */ /* 0x000e620000002400 */
[----:B------:R-:W-:Y:S02]  /*dc90*/  FSEL R166, R17, -INF , !P2 ;  /* 0xff80000011a67808 */ /* 0x000fe40005000000 */
[----:B------:R-:W-:Y:S02]  /*dca0*/  ISETP.GT.AND P2, PT, R9, R36, PT ;  /* 0x000000240900720c */ /* 0x000fe40003f44270 */
[----:B------:R-:W-:Y:S02]  /*dcb0*/  FSEL R164, R13, -INF , !P3 ;  /* 0xff8000000da47808 */ /* 0x000fe40005800000 */
[----:B------:R-:W-:Y:S01]  /*dcc0*/  ISETP.GE.AND P0, PT, R36, R157, PT ;  /* 0x0000009d2400720c */ /* 0x000fe20003f06270 */
[----:B------:R-:W2:Y:S01]  /*dcd0*/  MUFU.TANH R13, R98 ;  /* 0x00000062000d7308 */ /* 0x000ea20000002400 */
[----:B----4-:R-:W-:-:S02]  /*dce0*/  FSEL R11, R11, -INF , !P2 ;  /* 0xff8000000b0b7808 */ /* 0x010fc40005000000 */
[-C--:B------:R-:W-:Y:S02]  /*dcf0*/  ISETP.GE.AND P5, PT, R48, R159.reuse, PT ;  /* 0x0000009f3000720c */ /* 0x080fe40003fa6270 */
[----:B------:R-:W-:Y:S02]  /*dd00*/  ISETP.GE.AND P6, PT, R38, R159, PT ;  /* 0x0000009f2600720c */ /* 0x000fe40003fc6270 */
[----:B------:R-:W-:Y:S02]  /*dd10*/  ISETP.GT.AND P4, PT, R9, R38, PT ;  /* 0x000000260900720c */ /* 0x000fe40003f84270 */
[----:B------:R-:W-:Y:S02]  /*dd20*/  FSEL R117, R11, -INF , !P0 ;  /* 0xff8000000b757808 */ /* 0x000fe40004000000 */
[----:B------:R-:W-:Y:S02]  /*dd30*/  FSEL R176, R176, -INF , !P5 ;  /* 0xff800000b0b07808 */ /* 0x000fe40006800000 */
[----:B------:R-:W-:-:S02]  /*dd40*/  FSEL R123, R123, -INF , !P6 ;  /* 0xff8000007b7b7808 */ /* 0x000fc40007000000 */
[----:B------:R-:W-:Y:S02]  /*dd50*/  ISETP.GT.AND P0, PT, R107, R138, PT ;  /* 0x0000008a6b00720c */ /* 0x000fe40003f04270 */
[-C--:B------:R-:W-:Y:S02]  /*dd60*/  ISETP.GE.AND P5, PT, R40, R159.reuse, PT ;  /* 0x0000009f2800720c */ /* 0x080fe40003fa6270 */
[----:B------:R-:W-:Y:S02]  /*dd70*/  ISETP.GE.AND P6, PT, R46, R159, PT ;  /* 0x0000009f2e00720c */ /* 0x000fe40003fc6270 */
[----:B------:R-:W-:Y:S02]  /*dd80*/  ISETP.GE.AND P1, PT, R38, R157, PT ;  /* 0x0000009d2600720c */ /* 0x000fe40003f26270 */
[----:B-1----:R-:W-:Y:S02]  /*dd90*/  FSEL R15, R15, -INF , !P4 ;  /* 0xff8000000f0f7808 */ /* 0x002fe40006000000 */
[----:B------:R-:W-:-:S02]  /*dda0*/  FSEL R172, R172, -INF , !P5 ;  /* 0xff800000acac7808 */ /* 0x000fc40006800000 */
[----:B------:R-:W-:Y:S02]  /*ddb0*/  FSEL R161, R161, -INF , !P6 ;  /* 0xff800000a1a17808 */ /* 0x000fe40007000000 */
[----:B------:R-:W-:Y:S02]  /*ddc0*/  ISETP.GE.AND P5, PT, R36, R159, PT ;  /* 0x0000009f2400720c */ /* 0x000fe40003fa6270 */
[----:B------:R-:W-:Y:S02]  /*ddd0*/  ISETP.GT.AND P3, PT, R9, R46, PT ;  /* 0x0000002e0900720c */ /* 0x000fe40003f64270 */
[----:B------:R-:W-:Y:S02]  /*dde0*/  FSEL R120, R15, -INF , !P1 ;  /* 0xff8000000f787808 */ /* 0x000fe40004800000 */
[C---:B------:R-:W-:Y:S02]  /*ddf0*/  ISETP.GT.AND P6, PT, R9.reuse, R106, PT ;  /* 0x0000006a0900720c */ /* 0x040fe40003fc4270 */
[----:B------:R-:W-:-:S02]  /*de00*/  ISETP.GT.AND P1, PT, R9, R44, PT ;  /* 0x0000002c0900720c */ /* 0x000fc40003f24270 */
[----:B------:R-:W-:Y:S02]  /*de10*/  FSEL R162, R162, -INF , !P5 ;  /* 0xff800000a2a27808 */ /* 0x000fe40006800000 */
[----:B--2---:R-:W-:Y:S02]  /*de20*/  FSEL R13, R13, -INF , !P3 ;  /* 0xff8000000d0d7808 */ /* 0x004fe40005800000 */
[----:B------:R-:W-:Y:S02]  /*de30*/  FSEL R0, R0, -INF , !P6 ;  /* 0xff80000000007808 */ /* 0x000fe40007000000 */
[----:B------:R-:W-:Y:S02]  /*de40*/  ISETP.GE.AND P4, PT, R46, R157, PT ;  /* 0x0000009d2e00720c */ /* 0x000fe40003f86270 */
[C---:B------:R-:W-:Y:S02]  /*de50*/  ISETP.GE.AND P5, PT, R44.reuse, R159, PT ;  /* 0x0000009f2c00720c */ /* 0x040fe40003fa6270 */
[----:B------:R-:W-:-:S02]  /*de60*/  ISETP.GE.AND P2, PT, R44, R157, PT ;  /* 0x0000009d2c00720c */ /* 0x000fc40003f46270 */
[C---:B------:R-:W-:Y:S02]  /*de70*/  ISETP.GE.AND P3, PT, R106.reuse, R159, PT ;  /* 0x0000009f6a00720c */ /* 0x040fe40003f66270 */
[----:B------:R-:W-:Y:S02]  /*de80*/  ISETP.GE.AND P6, PT, R106, R157, PT ;  /* 0x0000009d6a00720c */ /* 0x000fe40003fc6270 */
        /* <DEDUP_REMOVED lines=20> */
.L_x_13431:
        /* <DEDUP_REMOVED lines=60> */
.L_x_13432:
[----:B------:R-:W-:Y:S05]  /*e390*/  BSYNC.RECONVERGENT B0 ;  /* 0x0000000000007941 */ /* 0x000fea0003800200 */
.L_x_13430:
        /* <DEDUP_REMOVED lines=22> */
.L_x_13429:
[----:B------:R-:W-:Y:S05]  /*e500*/  BSYNC.RECONVERGENT B1 ;  /* 0x0000000000017941 */ /* 0x000fea0003800200 */
.L_x_13428:
        /* <DEDUP_REMOVED lines=11> */
[----:B-1----:R-:W-:Y:S01]  /*e5c0*/  LDSM.16.MT88.4 R40, [R130+0xa000] ;  /* 0x00a000008228783b */ /* 0x002fe20000004200 */
        /* <DEDUP_REMOVED lines=12> */
[----:B------:R-:W-:Y:S02]  /*e690*/  IADD3 R124, PT, PT, R3, R125, RZ ;  /* 0x0000007d037c7210 */ /* 0x000fe40007ffe0ff */
[----:B------:R-:W-:Y:S01]  /*e6a0*/  FMNMX3.FTZ R9, R9, R168, R166, !PT ;  /* 0x000000a809097276 */ /* 0x000fe200078100a6 */
[----:B------:R-:W1:Y:S03]  /*e6b0*/  SHFL.BFLY PT, R11, R0, 0x2, 0x1f ;  /* 0x0c401f00000b7f89 */ /* 0x000e6600000e0000 */
[----:B------:R-:W-:Y:S01]  /*e6c0*/  FMNMX3.FTZ R36, R9, R164, R120, !PT ;  /* 0x000000a409247276 */ /* 0x000fe20007810078 */
[----:B------:R-:W-:Y:S03]  /*e6d0*/  LDSM.16.MT88.4 R68, [R124+0x8000] ;  /* 0x008000007c44783b */ /* 0x000fe60000004200 */
        /* <DEDUP_REMOVED lines=28> */
[----:B------:R-:W1:Y:S01]  /*e8a0*/  LDSM.16.MT88.4 R8, [R130+0x8800] ;  /* 0x008800008208783b */ /* 0x000e620000004200 */
[-CC-:B------:R-:W-:Y:S01]  /*e8b0*/  FFMA.FTZ R29, R22, R122.reuse, -R163.reuse ;  /* 0x0000007a161d7223 */ /* 0x180fe200000108a3 */
[-C--:B------:R-:W-:Y:S01]  /*e8c0*/  FFMA.FTZ R28, R20, R122.reuse, -R163 ;  /* 0x0000007a141c7223 */ /* 0x080fe200000108a3 */
[-CC-:B------:R-:W-:Y:S01]  /*e8d0*/  FFMA.FTZ R30, R12, R122.reuse, -R121.reuse ;  /* 0x0000007a0c1e7223 */ /* 0x180fe20000010879 */
[----:B------:R-:W2:Y:S01]  /*e8e0*/  MUFU.EX2 R113, R113 ;  /* 0x0000007100717308 */ /* 0x000ea20000000800 */
[-C--:B------:R-:W-:Y:S01]  /*e8f0*/  FFMA.FTZ R16, R6, R122.reuse, -R121 ;  /* 0x0000007a06107223 */ /* 0x080fe20000010879 */
[----:B------:R-:W3:Y:S01]  /*e900*/  LDSM.16.MT88.4 R12, [R126+0x8800] ;  /* 0x008800007e0c783b */ /* 0x000ee20000004200 */
[-CC-:B------:R-:W-:Y:S01]  /*e910*/  FFMA.FTZ R123, R123, R122.reuse, -R163.reuse ;  /* 0x0000007a7b7b7223 */ /* 0x180fe200000108a3 */
[-CC-:B------:R-:W-:Y:S01]  /*e920*/  FFMA.FTZ R162, R162, R122.reuse, -R163.reuse ;  /* 0x0000007aa2a27223 */ /* 0x180fe200000108a3 */
[-C--:B------:R-:W-:Y:S01]  /*e930*/  FFMA.FTZ R161, R161, R122.reuse, -R163 ;  /* 0x0000007aa1a17223 */ /* 0x080fe200000108a3 */
[----:B------:R-:W-:Y:S01]  /*e940*/  LDSM.16.MT88.4 R24, [R125+0x8800] ;  /* 0x008800007d18783b */ /* 0x000fe20000004200 */
[-CC-:B------:R-:W-:Y:S01]  /*e950*/  FFMA.FTZ R120, R120, R122.reuse, -R121.reuse ;  /* 0x0000007a78787223 */ /* 0x180fe20000010879 */
[----:B------:R-:W-:Y:S01]  /*e960*/  MUFU.EX2 R110, R110 ;  /* 0x0000006e006e7308 */ /* 0x000fe20000000800 */
[-CC-:B------:R-:W-:Y:S01]  /*e970*/  FFMA.FTZ R117, R117, R122.reuse, -R121.reuse ;  /* 0x0000007a75757223 */ /* 0x180fe20000010879 */
[----:B------:R-:W-:Y:S01]  /*e980*/  LDSM.16.MT88.4 R20, [R124+0x8800] ;  /* 0x008800007c14783b */ /* 0x000fe20000004200 */
[----:B------:R-:W-:Y:S01]  /*e990*/  FFMA.FTZ R116, R116, R122, -R121 ;  /* 0x0000007a74747223 */ /* 0x000fe20000010879 */
[----:B------:R-:W-:-:S04]  /*e9a0*/  ISETP.GT.AND P0, PT, R107, R138, PT ;  /* 0x0000008a6b00720c */ /* 0x000fc80003f04270 */
[----:B------:R-:W4:Y:S01]  /*e9b0*/  MUFU.EX2 R35, R35 ;  /* 0x0000002300237308 */ /* 0x000f220000000800 */
[----:B--2---:R-:W-:Y:S01]  /*e9c0*/  F2FP.BF16.F32.PACK_AB R64, R113, R114 ;  /* 0x000000727140723e */ /* 0x004fe200000010ff */
[----:B------:R-:W-:-:S06]  /*e9d0*/  FADD.FTZ R113, R114, R113 ;  /* 0x0000007172717221 */ /* 0x000fcc0000010000 */
[----:B------:R-:W-:Y:S08]  /*e9e0*/  MUFU.EX2 R111, R111 ;  /* 0x0000006f006f7308 */ /* 0x000ff00000000800 */
[----:B------:R-:W2:Y:S01]  /*e9f0*/  MUFU.EX2 R112, R112 ;  /* 0x0000007000707308 */ /* 0x000ea20000000800 */
[----:B----4-:R-:W-:Y:S01]  /*ea00*/  F2FP.BF16.F32.PACK_AB R66, R35, R110 ;  /* 0x0000006e2342723e */ /* 0x010fe200000010ff */
[----:B------:R-:W-:-:S04]  /*ea10*/  FADD.FTZ R110, R110, R113 ;  /* 0x000000716e6e7221 */ /* 0x000fc80000010000 */
[----:B------:R-:W-:Y:S02]  /*ea20*/  FADD.FTZ R35, R35, R110 ;  /* 0x0000006e23237221 */ /* 0x000fe40000010000 */
[----:B------:R-:W-:Y:S08]  /*ea30*/  MUFU.EX2 R109, R109 ;  /* 0x0000006d006d7308 */ /* 0x000ff00000000800 */
[----:B------:R-:W4:Y:S01]  /*ea40*/  MUFU.EX2 R108, R108 ;  /* 0x0000006c006c7308 */ /* 0x000f220000000800 */
[----:B--2---:R-:W-:Y:S01]  /*ea50*/  F2FP.BF16.F32.PACK_AB R65, R112, R111 ;  /* 0x0000006f7041723e */ /* 0x004fe200000010ff */
[----:B------:R-:W-:-:S06]  /*ea60*/  FADD.FTZ R112, R111, R112 ;  /* 0x000000706f707221 */ /* 0x000fcc0000010000 */
[----:B------:R-:W-:Y:S08]  /*ea70*/  MUFU.EX2 R32, R32 ;  /* 0x0000002000207308 */ /* 0x000ff00000000800 */
[----:B------:R-:W2:Y:S01]  /*ea80*/  MUFU.EX2 R31, R31 ;  /* 0x0000001f001f7308 */ /* 0x000ea20000000800 */
[----:B----4-:R-:W-:-:S07]  /*ea90*/  F2FP.BF16.F32.PACK_AB R67, R108, R109 ;  /* 0x0000006d6c43723e */ /* 0x010fce00000010ff */
[----:B------:R-:W-:Y:S01]  /*eaa0*/  MUFU.EX2 R29, R29 ;  /* 0x0000001d001d7308 */ /* 0x000fe20000000800 */
[C---:B------:R-:W-:Y:S07]  /*eab0*/  HMMA.16816.F32.BF16 R96, R64.reuse, R92, RZ ;  /* 0x0000005c4060723c */ /* 0x040fee00000418ff */
[----:B------:R-:W4:Y:S01]  /*eac0*/  MUFU.EX2 R28, R28 ;  /* 0x0000001c001c7308 */ /* 0x000f220000000800 */
[----:B------:R-:W-:Y:S01]  /*ead0*/  HMMA.16816.F32.BF16 R92, R64, R94, RZ ;  /* 0x0000005e405c723c */ /* 0x000fe200000418ff */
[----:B--2---:R-:W-:-:S06]  /*eae0*/  F2FP.BF16.F32.PACK_AB R4, R31, R32 ;  /* 0x000000201f04723e */ /* 0x004fcc00000010ff */
[----:B------:R-:W-:Y:S01]  /*eaf0*/  MUFU.EX2 R34, R34 ;  /* 0x0000002200227308 */ /* 0x000fe20000000800 */
[C---:B------:R-:W-:Y:S07]  /*eb00*/  HMMA.16816.F32.BF16 R36, R64.reuse, R40, RZ ;  /* 0x000000284024723c */ /* 0x040fee00000418ff */
[----:B------:R-:W2:Y:S01]  /*eb10*/  MUFU.EX2 R33, R33 ;  /* 0x0000002100217308 */ /* 0x000ea20000000800 */
[----:B----4-:R-:W-:Y:S01]  /*eb20*/  F2FP.BF16.F32.PACK_AB R6, R28, R29 ;  /* 0x0000001d1c06723e */ /* 0x010fe200000010ff */
[C---:B------:R-:W-:Y:S06]  /*eb30*/  HMMA.16816.F32.BF16 R40, R64.reuse, R42, RZ ;  /* 0x0000002a4028723c */ /* 0x040fec00000418ff */
[----:B------:R-:W-:Y:S02]  /*eb40*/  MUFU.EX2 R30, R30 ;  /* 0x0000001e001e7308 */ /* 0x000fe40000000800 */
[C---:B------:R-:W-:Y:S06]  /*eb50*/  HMMA.16816.F32.BF16 R88, R64.reuse, R84, RZ ;  /* 0x000000544058723c */ /* 0x040fec00000418ff */
[----:B------:R-:W4:Y:S01]  /*eb60*/  MUFU.EX2 R3, R16 ;  /* 0x0000001000037308 */ /* 0x000f220000000800 */
[----:B--2---:R-:W-:Y:S01]  /*eb70*/  F2FP.BF16.F32.PACK_AB R5, R33, R34 ;  /* 0x000000222105723e */ /* 0x004fe200000010ff */
[C---:B------:R-:W-:Y:S06]  /*eb80*/  HMMA.16816.F32.BF16 R84, R64.reuse, R86, RZ ;  /* 0x000000564054723c */ /* 0x040fec00000418ff */
[----:B------:R-:W-:Y:S02]  /*eb90*/  MUFU.EX2 R123, R123 ;  /* 0x0000007b007b7308 */ /* 0x000fe40000000800 */
[C---:B------:R-:W-:Y:S06]  /*eba0*/  HMMA.16816.F32.BF16 R52, R64.reuse, R56, RZ ;  /* 0x000000384034723c */ /* 0x040fec00000418ff */
[----:B------:R-:W-:Y:S01]  /*ebb0*/  MUFU.EX2 R162, R162 ;  /* 0x000000a200a27308 */ /* 0x000fe20000000800 */
[----:B----4-:R-:W-:Y:S01]  /*ebc0*/  F2FP.BF16.F32.PACK_AB R7, R3, R30 ;  /* 0x0000001e0307723e */ /* 0x010fe200000010ff */
[----:B------:R-:W-:Y:S01]  /*ebd0*/  LDSM.16.MT88.4 R16, [R124+0xa000] ;  /* 0x00a000007c10783b */ /* 0x000fe20000004200 */
[----:B------:R-:W-:Y:S05]  /*ebe0*/  HMMA.16816.F32.BF16 R56, R64, R58, RZ ;  /* 0x0000003a4038723c */ /* 0x000fea00000418ff */
[----:B------:R-:W-:Y:S03]  /*ebf0*/  MUFU.EX2 R161, R161 ;  /* 0x000000a100a17308 */ /* 0x000fe60000000800 */
[C---:B-1----:R-:W-:Y:S05]  /*ec00*/  HMMA.16816.F32.BF16 R96, R4.reuse, R8, R96 ;  /* 0x000000080460723c */ /* 0x042fea0000041860 */
[----:B------:R-:W-:Y:S03]  /*ec10*/  MUFU.EX2 R120, R120 ;  /* 0x0000007800787308 */ /* 0x000fe60000000800 */
[C---:B------:R-:W-:Y:S01]  /*ec20*/  HMMA.16816.F32.BF16 R92, R4.reuse, R10, R92 ;  /* 0x0000000a045c723c */ /* 0x040fe2000004185c */
[----:B------:R-:W1:Y:S04]  /*ec30*/  LDSM.16.MT88.4 R8, [R130+0xa800] ;  /* 0x00a800008208783b */ /* 0x000e680000004200 */
[----:B------:R-:W-:Y:S03]  /*ec40*/  MUFU.EX2 R117, R117 ;  /* 0x0000007500757308 */ /* 0x000fe60000000800 */
        /* <DEDUP_REMOVED lines=18> */
[C---:B------:R-:W-:Y:S08]  /*ed70*/  HMMA.16816.F32.BF16 R44, R4.reuse, R12, R44 ;  /* 0x0000000c042c723c */ /* 0x040ff0000004182c */
[C---:B------:R-:W-:Y:S01]  /*ed80*/  HMMA.16816.F32.BF16 R48, R4.reuse, R14, R48 ;  /* 0x0000000e0430723c */ /* 0x040fe20000041830 */
[----:B------:R-:W3:Y:S07]  /*ed90*/  LDSM.16.MT88.4 R12, [R126+0x9000] ;  /* 0x009000007e0c783b */ /* 0x000eee0000004200 */
[----:B------:R-:W-:Y:S03]  /*eda0*/  HMMA.16816.F32.BF16 R80, R4, R24, R80 ;  /* 0x000000180450723c */ /* 0x000fe60000041850 */
[-CC-:B------:R-:W-:Y:S01]  /*edb0*/  FFMA.FTZ R25, R170, R122.reuse, -R121.reuse ;  /* 0x0000007aaa197223 */ /* 0x180fe20000010879 */
[----:B------:R-:W-:-:S05]  /*edc0*/  FFMA.FTZ R24, R168, R122, -R121 ;  /* 0x0000007aa8187223 */ /* 0x000fca0000010879 */
        /* <DEDUP_REMOVED lines=10> */
[----:B------:R-:W4:Y:S01]  /*ee70*/  MUFU.EX2 R26, R26 ;  /* 0x0000001a001a7308 */ /* 0x000f220000000800 */
[----:B------:R-:W-:Y:S03]  /*ee80*/  HMMA.16816.F32.BF16 R68, R4, R22, R68 ;  /* 0x000000160444723c */ /* 0x000fe60000041844 */
[-CC-:B------:R-:W-:Y:S01]  /*ee90*/  FFMA.FTZ R23, R174, R122.reuse, -R163.reuse ;  /* 0x0000007aae177223 */ /* 0x180fe200000108a3 */
[----:B------:R-:W-:-:S05]  /*eea0*/  FFMA.FTZ R22, R172, R122, -R163 ;  /* 0x0000007aac167223 */ /* 0x000fca00000108a3 */
[----:B------:R-:W-:Y:S01]  /*eeb0*/  MUFU.EX2 R23, R23 ;  /* 0x0000001700177308 */ /* 0x000fe20000000800 */
[C---:B--2---:R-:W-:Y:S07]  /*eec0*/  HMMA.16816.F32.BF16 R60, R4.reuse, R16, R60 ;  /* 0x00000010043c723c */ /* 0x044fee000004183c */
[----:B------:R-:W2:Y:S01]  /*eed0*/  MUFU.EX2 R22, R22 ;  /* 0x0000001600167308 */ /* 0x000ea20000000800 */
[----:B------:R-:W-:Y:S03]  /*eee0*/  HMMA.16816.F32.BF16 R64, R4, R18, R64 ;  /* 0x000000120440723c */ /* 0x000fe60000041840 */
[----:B----4-:R-:W-:Y:S01]  /*eef0*/  F2FP.BF16.F32.PACK_AB R4, R26, R27 ;  /* 0x0000001b1a04723e */ /* 0x010fe200000010ff */
[----:B------:R-:W4:Y:S03]  /*ef00*/  LDSM.16.MT88.4 R16, [R124+0x9000] ;  /* 0x009000007c10783b */ /* 0x000f260000004200 */
[----:B------:R-:W5:Y:S08]  /*ef10*/  MUFU.EX2 R24, R24 ;  /* 0x0000001800187308 */ /* 0x000f700000000800 */
[----:B------:R-:W-:Y:S01]  /*ef20*/  MUFU.EX2 R21, R21 ;  /* 0x0000001500157308 */ /* 0x000fe20000000800 */
[----:B--2---:R-:W-:-:S07]  /*ef30*/  F2FP.BF16.F32.PACK_AB R6, R22, R23 ;  /* 0x000000171606723e */ /* 0x004fce00000010ff */
[----:B------:R-:W2:Y:S01]  /*ef40*/  MUFU.EX2 R20, R20 ;  /* 0x0000001400147308 */ /* 0x000ea20000000800 */
[----:B-----5:R-:W-:-:S07]  /*ef50*/  F2FP.BF16.F32.PACK_AB R5, R24, R25 ;  /* 0x000000191805723e */ /* 0x020fce00000010ff */
[----:B------:R-:W5:Y:S08]  /*ef60*/  MUFU.EX2 R164, R164 ;  /* 0x000000a400a47308 */ /* 0x000f700000000800 */
[----:B------:R-:W-:Y:S01]  /*ef70*/  MUFU.EX2 R115, R116 ;  /* 0x0000007400737308 */ /* 0x000fe20000000800 */
[----:B--2---:R-:W-:-:S07]  /*ef80*/  F2FP.BF16.F32.PACK_AB R7, R20, R21 ;  /* 0x000000151407723e */ /* 0x004fce00000010ff */
[C---:B-1----:R-:W-:Y:S01]  /*ef90*/  HMMA.16816.F32.BF16 R96, R4.reuse, R8, R96 ;  /* 0x000000080460723c */ /* 0x042fe20000041860 */
[----:B------:R-:W1:Y:S07]  /*efa0*/  MUFU.EX2 R166, R166 ;  /* 0x000000a600a67308 */ /* 0x000e6e0000000800 */
[C---:B------:R-:W-:Y:S01]  /*efb0*/  HMMA.16816.F32.BF16 R92, R4.reuse, R10, R92 ;  /* 0x0000000a045c723c */ /* 0x040fe2000004185c */
[----:B------:R-:W2:Y:S07]  /*efc0*/  LDSM.16.MT88.4 R8, [R125+0x9000] ;  /* 0x009000007d08783b */ /* 0x000eae0000004200 */
[C---:B---3--:R-:W-:Y:S08]  /*efd0*/  HMMA.16816.F32.BF16 R88, R4.reuse, R12, R88 ;  /* 0x0000000c0458723c */ /* 0x048ff00000041858 */
        /* <DEDUP_REMOVED lines=18> */
[----:B------:R-:W-:Y:S03]  /*f100*/  HMMA.16816.F32.BF16 R64, R4, R10, R64 ;  /* 0x0000000a0440723c */ /* 0x000fe60000041840 */
[----:B------:R-:W-:Y:S01]  /*f110*/  F2FP.BF16.F32.PACK_AB R4, R162, R123 ;  /* 0x0000007ba204723e */ /* 0x000fe200000010ff */
[----:B------:R-:W2:Y:S01]  /*f120*/  LDSM.16.MT88.4 R8, [R126+0x9800] ;  /* 0x009800007e08783b */ /* 0x000ea20000004200 */
[----:B------:R-:W-:-:S02]  /*f130*/  F2FP.BF16.F32.PACK_AB R5, R117, R120 ;  /* 0x000000787505723e */ /* 0x000fc400000010ff */
[----:B-----5:R-:W-:Y:S02]  /*f140*/  F2FP.BF16.F32.PACK_AB R6, R164, R161 ;  /* 0x000000a1a406723e */ /* 0x020fe400000010ff */
[----:B-1----:R-:W-:-:S07]  /*f150*/  F2FP.BF16.F32.PACK_AB R7, R166, R115 ;  /* 0x00000073a607723e */ /* 0x002fce00000010ff */
        /* <DEDUP_REMOVED lines=25> */
[----:B------:R-:W-:Y:S01]  /*f2f0*/  HMMA.16816.F32.BF16 R40, R4, R10, R40 ;  /* 0x0000000a0428723c */ /* 0x000fe20000041828 */
[----:B------:R-:W2:Y:S02]  /*f300*/  LDSM.16.MT88.4 R8, [R124+0xb800] ;  /* 0x00b800007c08783b */ /* 0x000ea40000004200 */
        /* <DEDUP_REMOVED lines=91> */
.L_x_13436:
        /* <DEDUP_REMOVED lines=8> */
.L_x_13437:
[----:B------:R-:W-:Y:S05]  /*f940*/  BSYNC.RECONVERGENT B0 ;  /* 0x0000000000007941 */ /* 0x000fea0003800200 */
.L_x_13435:
[C---:B------:R-:W-:Y:S01]  /*f950*/  SHF.L.U32 R3, R102.reuse, 0x5, RZ ;  /* 0x0000000566037819 */ /* 0x040fe200000006ff */
[----:B------:R-:W-:Y:S01]  /*f960*/  @!PT LDS RZ, [RZ] ;  /* 0x00000000fffff984 */ /* 0x000fe20000000800 */
[----:B------:R-:W-:Y:S01]  /*f970*/  @!PT LDS RZ, [RZ] ;  /* 0x00000000fffff984 */ /* 0x000fe20000000800 */
[----:B------:R-:W-:Y:S01]  /*f980*/  @!PT LDS RZ, [RZ] ;  /* 0x00000000fffff984 */ /* 0x000fe20000000800 */
[----:B------:R-:W-:Y:S01]  /*f990*/  LDGSTS.E.BYPASS.LTC128B.128 [R149+0x8000], desc[UR4][R142.64] ;  /* 0x080000008e957fae */ /* 0x000fe2000b981a04 */
[----:B------:R-:W-:Y:S02]  /*f9a0*/  SHF.L.U64.HI R4, R102, 0x5, R103 ;  /* 0x0000000566047819 */ /* 0x000fe40000010267 */
[----:B------:R-:W-:Y:S01]  /*f9b0*/  IADD3 R12, P1, PT, R3, R142, RZ ;  /* 0x0000008e030c7210 */ /* 0x000fe20007f3e0ff */
[----:B------:R-:W-:Y:S03]  /*f9c0*/  LDGSTS.E.BYPASS.LTC128B.128 [R149+0xa000], desc[UR4][R142.64+0x80] ;  /* 0x0a0000808e957fae */ /* 0x000fe6000b981a04 */
[----:B------:R-:W-:Y:S02]  /*f9d0*/  IADD3 R6, P2, PT, R12, R3, RZ ;  /* 0x000000030c067210 */ /* 0x000fe40007f5e0ff */
[----:B------:R-:W-:-:S02]  /*f9e0*/  IADD3.X R13, PT, PT, R4, R143, RZ, P1, !PT ;  /* 0x0000008f040d7210 */ /* 0x000fc40000ffe4ff */
[----:B------:R-:W-:Y:S02]  /*f9f0*/  IADD3 R20, P1, PT, R6, R3, RZ ;  /* 0x0000000306147210 */ /* 0x000fe40007f3e0ff */
[-C--:B------:R-:W-:Y:S01]  /*fa00*/  IADD3.X R7, PT, PT, R13, R4.reuse, RZ, P2, !PT ;  /* 0x000000040d077210 */ /* 0x080fe200017fe4ff */
[----:B------:R-:W-:Y:S03]  /*fa10*/  LDGSTS.E.BYPASS.LTC128B.128 [R149+0x8800], desc[UR4][R12.64] ;  /* 0x088000000c957fae */ /* 0x000fe6000b981a04 */
[----:B------:R-:W-:Y:S01]  /*fa20*/  IADD3.X R21, PT, PT, R7, R4, RZ, P1, !PT ;  /* 0x0000000407157210 */ /* 0x000fe20000ffe4ff */
[----:B------:R1:W-:Y:S04]  /*fa30*/  LDGSTS.E.BYPASS.LTC128B.128 [R149+0xa800], desc[UR4][R12.64+0x80] ;  /* 0x0a8000800c957fae */ /* 0x0003e8000b981a04 */
        /* <DEDUP_REMOVED lines=12> */
[----:B------:R-:W5:Y:S04]  /*fb00*/  LD.E R3, desc[UR4][R100.64+0x18c] ;  /* 0x00018c0464037980 */ /* 0x000f68000c101900 */
        /* <DEDUP_REMOVED lines=89> */
[----:B------:R-:W-:Y:S01]  /*100a0*/  HMMA.16816.F32.BF16 R8, R120, R110, R8 ;  /* 0x0000006e7808723c */ /* 0x000fe20000041808 */
[----:B------:R-:W1:Y:S02]  /*100b0*/  LDSM.16.M88.4 R108, [R127+0x7800] ;  /* 0x007800007f6c783b */ /* 0x000e640000000200 */
[----:B------:R-:W-:Y:S01]  /*100c0*/  ISETP.GT.AND P1, PT, R107, R138, PT ;  /* 0x0000008a6b00720c */ /* 0x000fe20003f24270 */
[----:B------:R-:W-:-:S04]  /*100d0*/  DEPBAR.LE SB0, 0x0 ;  /* 0x000080000000791a */ /* 0x000fc80000000000 */
[C---:B------:R-:W-:Y:S08]  /*100e0*/  HMMA.16816.F32.BF16 R4, R120.reuse, R168, R4 ;  /* 0x000000a87804723c */ /* 0x040ff00000041804 */
[C---:B------:R-:W-:Y:S08]  /*100f0*/  HMMA.16816.F32.BF16 R32, R120.reuse, R170, R32 ;  /* 0x000000aa7820723c */ /* 0x040ff00000041820 */
[C---:B--2---:R-:W-:Y:S08]  /*10100*/  HMMA.16816.F32.BF16 R28, R120.reuse, R112, R28 ;  /* 0x00000070781c723c */ /* 0x044ff0000004181c */
[C---:B------:R-:W-:Y:S08]  /*10110*/  HMMA.16816.F32.BF16 R24, R120.reuse, R114, R24 ;  /* 0x000000727818723c */ /* 0x040ff00000041818 */
[C---:B-1----:R-:W-:Y:S08]  /*10120*/  HMMA.16816.F32.BF16 R20, R120.reuse, R108, R20 ;  /* 0x0000006c7814723c */ /* 0x042ff00000041814 */
[----:B------:R-:W-:Y:S03]  /*10130*/  HMMA.16816.F32.BF16 R16, R120, R110, R16 ;  /* 0x0000006e7810723c */ /* 0x000fe60000041810 */
        /* <DEDUP_REMOVED lines=9> */
[----:B------:R-:W-:-:S03]  /*101d0*/  FMUL.FTZ R12, R12, R3 ;  /* 0x000000030c0c7220 */ /* 0x000fc60000410000 */
[----:B------:R3:W4:Y:S01]  /*101e0*/  MUFU.TANH R114, R11 ;  /* 0x0000000b00727308 */ /* 0x0007220000002400 */
        /* <DEDUP_REMOVED lines=8> */
[----:B------:R1:W1:Y:S01]  /*10270*/  MUFU.TANH R110, R9 ;  /* 0x00000009006e7308 */ /* 0x0002620000002400 */
[-C--:B------:R-:W-:Y:S01]  /*10280*/  FMUL.FTZ R17, R18, R3.reuse ;  /* 0x0000000312117220 */ /* 0x080fe20000410000 */
[-C--:B------:R-:W-:Y:S01]  /*10290*/  FMUL.FTZ R29, R31, R3.reuse ;  /* 0x000000031f1d7220 */ /* 0x080fe20000410000 */
[-C--:B------:R-:W-:Y:S01]  /*102a0*/  FMUL.FTZ R20, R20, R3.reuse ;  /* 0x0000000314147220 */ /* 0x080fe20000410000 */
[-C--:B------:R-:W-:Y:S01]  /*102b0*/  FMUL.FTZ R21, R21, R3.reuse ;  /* 0x0000000315157220 */ /* 0x080fe20000410000 */
[-C--:B---3--:R-:W-:Y:S01]  /*102c0*/  FMUL.FTZ R11, R24, R3.reuse ;  /* 0x00000003180b7220 */ /* 0x088fe20000410000 */
        /* <DEDUP_REMOVED lines=10> */
[----:B------:R-:W1:Y:S01]  /*10370*/  MUFU.TANH R12, R12 ;  /* 0x0000000c000c7308 */ /* 0x000e620000002400 */
[----:B---3--:R-:W-:-:S07]  /*10380*/  FMUL.FTZ R7, R27, R3 ;  /* 0x000000031b077220 */ /* 0x008fce0000410000 */
[----:B------:R-:W3:Y:S08]  /*10390*/  MUFU.TANH R13, R13 ;  /* 0x0000000d000d7308 */ /* 0x000ef00000002400 */
[----:B------:R-:W1:Y:S08]  /*103a0*/  MUFU.TANH R109, R109 ;  /* 0x0000006d006d7308 */ /* 0x000e700000002400 */
[----:B------:R-:W1:Y:S08]  /*103b0*/  MUFU.TANH R15, R15 ;  /* 0x0000000f000f7308 */ /* 0x000e700000002400 */
[----:B------:R1:W1:Y:S08]  /*103c0*/  MUFU.TANH R14, R8 ;  /* 0x00000008000e7308 */ /* 0x0002700000002400 */
[----:B------:R1:W1:Y:S08]  /*103d0*/  MUFU.TANH R113, R4 ;  /* 0x0000000400717308 */ /* 0x0002700000002400 */
        /* <DEDUP_REMOVED lines=27> */
[----:B-1----:R-:W2:Y:S01]  /*10590*/  LD.E R5, desc[UR4][R100.64+0x170] ;  /* 0x0001700464057980 */ /* 0x002ea2000c101900 */
[----:B------:R-:W-:Y:S02]  /*105a0*/  VIADD R104, R104, 0xffffff80 ;  /* 0xffffff8068687836 */ /* 0x000fe40000000000 */
[----:B------:R-:W-:Y:S01]  /*105b0*/  IMAD.SHL.U32 R16, R107, 0x40, RZ ;  /* 0x000000406b107824 */ /* 0x000fe200078e00ff */
[----:B------:R-:W3:Y:S02]  /*105c0*/  LD.E.64 R122, desc[UR4][R100.64+0x20] ;  /* 0x00002004647a7980 */ /* 0x000ee4000c101b00 */
        /* <DEDUP_REMOVED lines=58> */
.L_x_13441:
        /* <DEDUP_REMOVED lines=8> */
.L_x_13442:
[----:B------:R-:W-:Y:S05]  /*109f0*/  BSYNC.RECONVERGENT B0 ;  /* 0x0000000000007941 */ /* 0x000fea0003800200 */
.L_x_13440:
        /* <DEDUP_REMOVED lines=21> */
.L_x_13439:
[----:B------:R-:W-:Y:S05]  /*10b50*/  BSYNC.RECONVERGENT B1 ;  /* 0x0000000000017941 */ /* 0x000fea0003800200 */
.L_x_13438:
[----:B------:R-:W3:Y:S01]  /*10b60*/  LD.E R108, desc[UR4][R100.64+0xdc] ;  /* 0x0000dc04646c7980 */ /* 0x000ee2000c101900 */
[C---:B-1----:R-:W-:Y:S02]  /*10b70*/  VIADD R4, R106.reuse, 0xffffffc0 ;  /* 0xffffffc06a047836 */ /* 0x042fe40000000000 */
[----:B------:R-:W-:-:S03]  /*10b80*/  VIADD R3, R106, 0xffffffc1 ;  /* 0xffffffc16a037836 */ /* 0x000fc60000000000 */
[C---:B------:R-:W-:Y:S02]  /*10b90*/  ISETP.GE.AND P3, PT, R4.reuse, R160, PT ;  /* 0x000000a00400720c */ /* 0x040fe40003f66270 */
[----:B------:R-:W-:Y:S02]  /*10ba0*/  ISETP.GE.AND P2, PT, R4, R158, PT ;  /* 0x0000009e0400720c */ /* 0x000fe40003f46270 */
[----:B------:R-:W-:Y:S02]  /*10bb0*/  FSEL R12, R12, -INF , P3 ;  /* 0xff8000000c0c7808 */ /* 0x000fe40001800000 */
[C---:B------:R-:W-:Y:S02]  /*10bc0*/  ISETP.GE.AND P1, PT, R3.reuse, R160, PT ;  /* 0x000000a00300720c */ /* 0x040fe40003f26270 */
[C---:B------:R-:W-:Y:S02]  /*10bd0*/  ISETP.GE.AND P4, PT, R3.reuse, R159, PT ;  /* 0x0000009f0300720c */ /* 0x040fe40003f86270 */
[----:B------:R-:W-:-:S02]  /*10be0*/  ISETP.GE.AND P0, PT, R3, R158, PT ;  /* 0x0000009e0300720c */ /* 0x000fc40003f06270 */
[----:B------:R-:W-:Y:S01]  /*10bf0*/  ISETP.GE.AND P3, PT, R3, R157, PT ;  /* 0x0000009d0300720c */ /* 0x000fe20003f66270 */
[----:B------:R-:W-:Y:S01]  /*10c00*/  VIADD R3, R106, 0xffffffc8 ;  /* 0xffffffc86a037836 */ /* 0x000fe20000000000 */
[C---:B------:R-:W-:Y:S02]  /*10c10*/  ISETP.GE.AND P6, PT, R4.reuse, R159, PT ;  /* 0x0000009f0400720c */ /* 0x040fe40003fc6270 */
[----:B------:R-:W-:Y:S01]  /*10c20*/  ISETP.GE.AND P5, PT, R4, R157, PT ;  /* 0x0000009d0400720c */ /* 0x000fe20003fa6270 */
[----:B------:R-:W-:Y:S01]  /*10c30*/  VIADD R4, R106, 0xffffffc9 ;  /* 0xffffffc96a047836 */ /* 0x000fe20000000000 */
[----:B------:R-:W-:Y:S02]  /*10c40*/  FSEL R5, R109, -INF , P2 ;  /* 0xff8000006d057808 */ /* 0x000fe40001000000 */
[----:B------:R-:W-:Y:S02]  /*10c50*/  ISETP.GE.AND P2, PT, R3, R160, PT ;  /* 0x000000a00300720c */ /* 0x000fe40003f46270 */
[----:B------:R-:W-:-:S02]  /*10c60*/  FSEL R13, R13, -INF , P1 ;  /* 0xff8000000d0d7808 */ /* 0x000fc40000800000 */
[----:B------:R-:W-:Y:S01]  /*10c70*/  FSEL R8, R15, -INF , P0 ;  /* 0xff8000000f087808 */ /* 0x000fe20000000000 */
[----:B------:R-:W-:Y:S01]  /*10c80*/  VIADD R15, R106, 0xffffffd8 ;  /* 0xffffffd86a0f7836 */ /* 0x000fe20000000000 */
[----:B------:R-:W-:Y:S02]  /*10c90*/  FSEL R12, R12, -INF , !P6 ;  /* 0xff8000000c0c7808 */ /* 0x000fe40007000000 */
[----:B------:R-:W-:Y:S02]  /*10ca0*/  FSEL R5, R5, -INF , !P5 ;  /* 0xff80000005057808 */ /* 0x000fe40006800000 */
[C---:B------:R-:W-:Y:S02]  /*10cb0*/  ISETP.GE.AND P1, PT, R3.reuse, R158, PT ;  /* 0x0000009e0300720c */ /* 0x040fe40003f26270 */
[C---:B------:R-:W-:Y:S02]  /*10cc0*/  ISETP.GE.AND P6, PT, R3.reuse, R159, PT ;  /* 0x0000009f0300720c */ /* 0x040fe40003fc6270 */
[----:B------:R-:W-:-:S02]  /*10cd0*/  ISETP.GE.AND P5, PT, R3, R157, PT ;  /* 0x0000009d0300720c */ /* 0x000fc40003fa6270 */
[----:B------:R-:W-:Y:S01]  /*10ce0*/  FSEL R3, R13, -INF , !P4 ;  /* 0xff8000000d037808 */ /* 0x000fe20006000000 */
[----:B------:R-:W-:Y:S01]  /*10cf0*/  VIADD R13, R106, 0xffffffd1 ;  /* 0xffffffd16a0d7836 */ /* 0x000fe20000000000 */
[----:B------:R-:W-:Y:S02]  /*10d00*/  FSEL R8, R8, -INF , !P3 ;  /* 0xff80000008087808 */ /* 0x000fe40005800000 */
[----:B------:R-:W-:Y:S02]  /*10d10*/  FSEL R14, R14, -INF , P2 ;  /* 0xff8000000e0e7808 */ /* 0x000fe40001000000 */
[C---:B------:R-:W-:Y:S02]  /*10d20*/  ISETP.GE.AND P0, PT, R4.reuse, R160, PT ;  /* 0x000000a00400720c */ /* 0x040fe40003f06270 */
[C---:B------:R-:W-:Y:S02]  /*10d30*/  ISETP.GE.AND P4, PT, R4.reuse, R159, PT ;  /* 0x0000009f0400720c */ /* 0x040fe40003f86270 */
[----:B------:R-:W-:-:S02]  /*10d40*/  ISETP.GE.AND P3, PT, R4, R158, PT ;  /* 0x0000009e0400720c */ /* 0x000fc40003f66270 */
[----:B------:R-:W-:Y:S01]  /*10d50*/  ISETP.GE.AND P2, PT, R4, R157, PT ;  /* 0x0000009d0400720c */ /* 0x000fe20003f46270 */
[----:B------:R-:W-:Y:S01]  /*10d60*/  VIADD R4, R106, 0xffffffd0 ;  /* 0xffffffd06a047836 */ /* 0x000fe20000000000 */
[----:B------:R-:W-:Y:S02]  /*10d70*/  FSEL R6, R115, -INF , P1 ;  /* 0xff80000073067808 */ /* 0x000fe40000800000 */
[----:B------:R-:W-:Y:S02]  /*10d80*/  FSEL R14, R14, -INF , !P6 ;  /* 0xff8000000e0e7808 */ /* 0x000fe40007000000 */
[----:B------:R-:W-:Y:S02]  /*10d90*/  FSEL R16, R110, -INF , P0 ;  /* 0xff8000006e107808 */ /* 0x000fe40000000000 */
[----:B------:R-:W-:Y:S02]  /*10da0*/  FSEL R6, R6, -INF , !P5 ;  /* 0xff80000006067808 */ /* 0x000fe40006800000 */
[----:B------:R-:W-:-:S02]  /*10db0*/  ISETP.GE.AND P1, PT, R4, R160, PT ;  /* 0x000000a00400720c */ /* 0x000fc40003f26270 */
[C---:B------:R-:W-:Y:S02]  /*10dc0*/  ISETP.GE.AND P6, PT, R4.reuse, R159, PT ;  /* 0x0000009f0400720c */ /* 0x040fe40003fc6270 */
[C---:B------:R-:W-:Y:S02]  /*10dd0*/  ISETP.GE.AND P0, PT, R4.reuse, R158, PT ;  /* 0x0000009e0400720c */ /* 0x040fe40003f06270 */
[----:B------:R-:W-:Y:S02]  /*10de0*/  ISETP.GE.AND P5, PT, R4, R157, PT ;  /* 0x0000009d0400720c */ /* 0x000fe40003fa6270 */
[----:B------:R-:W-:Y:S02]  /*10df0*/  FSEL R4, R114, -INF , P3 ;  /* 0xff80000072047808 */ /* 0x000fe40001800000 */
[----:B------:R-:W-:Y:S02]  /*10e00*/  FSEL R16, R16, -INF , !P4 ;  /* 0xff80000010107808 */ /* 0x000fe40006000000 */
[----:B------:R-:W-:-:S02]  /*10e10*/  FSEL R4, R4, -INF , !P2 ;  /* 0xff80000004047808 */ /* 0x000fc40005000000 */
[C---:B------:R-:W-:Y:S02]  /*10e20*/  ISETP.GE.AND P2, PT, R13.reuse, R158, PT ;  /* 0x0000009e0d00720c */ /* 0x040fe40003f46270 */
        /* <DEDUP_REMOVED lines=8> */
[----:B------:R-:W-:Y:S02]  /*10eb0*/  FSEL R112, R112, -INF , P3 ;  /* 0xff80000070707808 */ /* 0x000fe40001800000 */
[----:B------:R-:W-:Y:S02]  /*10ec0*/  FSEL R178, R120, -INF , !P5 ;  /* 0xff80000078b27808 */ /* 0x000fe40006800000 */
        /* <DEDUP_REMOVED lines=9> */
[----:B------:R-:W-:-:S02]  /*10f60*/  FSEL R111, R111, -INF , P0 ;  /* 0xff8000006f6f7808 */ /* 0x000fc40000000000 */
[----:B------:R-:W-:Y:S02]  /*10f70*/  FSEL R117, R117, -INF , P3 ;  /* 0xff80000075757808 */ /* 0x000fe40001800000 */
[C---:B------:R-:W-:Y:S02]  /*10f80*/  ISETP.GE.AND P4, PT, R13.reuse, R159, PT ;  /* 0x0000009f0d00720c */ /* 0x040fe40003f86270 */
[----:B------:R-:W-:Y:S01]  /*10f90*/  ISETP.GE.AND P0, PT, R13, R157, PT ;  /* 0x0000009d0d00720c */ /* 0x000fe20003f06270 */
[----:B------:R-:W-:Y:S01]  /*10fa0*/  VIADD R13, R106, 0xffffffe1 ;  /* 0xffffffe16a0d7836 */ /* 0x000fe20000000000 */
[----:B------:R-:W-:Y:S02]  /*10fb0*/  ISETP.GE.AND P3, PT, R15, R160, PT ;  /* 0x000000a00f00720c */ /* 0x000fe40003f66270 */
[----:B------:R-:W-:Y:S02]  /*10fc0*/  FSEL R33, R33, -INF , P2 ;  /* 0xff80000021217808 */ /* 0x000fe40001000000 */
[----:B------:R-:W-:-:S02]  /*10fd0*/  FSEL R34, R34, -INF , P1 ;  /* 0xff80000022227808 */ /* 0x000fc40000800000 */
[----:B------:R-:W-:Y:S02]  /*10fe0*/  FSEL R176, R111, -INF , !P6 ;  /* 0xff8000006fb07808 */ /* 0x000fe40007000000 */
[----:B------:R-:W-:Y:S02]  /*10ff0*/  FSEL R174, R117, -INF , !P5 ;  /* 0xff80000075ae7808 */ /* 0x000fe40006800000 */
[C---:B------:R-:W-:Y:S02]  /*11000*/  ISETP.GE.AND P6, PT, R15.reuse, R159, PT ;  /* 0x0000009f0f00720c */ /* 0x040fe40003fc6270 */
        /* <DEDUP_REMOVED lines=11> */
[----:B------:R-:W-:-:S02]  /*110c0*/  FSEL R190, R32, -INF , !P6 ;  /* 0xff80000020be7808 */ /* 0x000fc40007000000 */
[----:B------:R-:W-:Y:S01]  /*110d0*/  FSEL R30, R30, -INF , P5 ;  /* 0xff8000001e1e7808 */ /* 0x000fe20002800000 */
[----:B------:R-:W-:Y:S01]  /*110e0*/  LDSM.16.MT88.4 R32, [R124+0x8000] ;  /* 0x008000007c20783b */ /* 0x000fe20000004200 */
[-C--:B------:R-:W-:Y:S02]  /*110f0*/  ISETP.GE.AND P6, PT, R15, R160.reuse, PT ;  /* 0x000000a00f00720c */ /* 0x080fe40003fc6270 */
[----:B------:R-:W-:Y:S02]  /*11100*/  FSEL R28, R28, -INF , P1 ;  /* 0xff8000001c1c7808 */ /* 0x000fe40000800000 */
[----:B------:R-:W-:Y:S02]  /*11110*/  FSEL R29, R29, -INF , P0 ;  /* 0xff8000001d1d7808 */ /* 0x000fe40000000000 */
[----:B------:R-:W-:Y:S02]  /*11120*/  ISETP.GE.AND P0, PT, R13, R160, PT ;  /* 0x000000a00d00720c */ /* 0x000fe40003f06270 */
[----:B------:R-:W-:-:S02]  /*11130*/  FSEL R186, R30, -INF , !P2 ;  /* 0xff8000001eba7808 */ /* 0x000fc40005000000 */
[----:B------:R-:W-:Y:S02]  /*11140*/  FSEL R188, R28, -INF , !P4 ;  /* 0xff8000001cbc7808 */ /* 0x000fe40006000000 */
[----:B------:R-:W-:Y:S02]  /*11150*/  FSEL R184, R29, -INF , !P3 ;  /* 0xff8000001db87808 */ /* 0x000fe40005800000 */
[----:B------:R-:W-:Y:S01]  /*11160*/  FSEL R196, R11, -INF , P6 ;  /* 0xff8000000bc47808 */ /* 0x000fe20003000000 */
[C---:B------:R-:W-:Y:S01]  /*11170*/  VIADD R11, R106.reuse, 0xfffffff8 ;  /* 0xfffffff86a0b7836 */ /* 0x040fe20000000000 */
[C---:B------:R-:W-:Y:S02]  /*11180*/  ISETP.GE.AND P5, PT, R15.reuse, R159, PT ;  /* 0x0000009f0f00720c */ /* 0x040fe40003fa6270 */
[C---:B------:R-:W-:Y:S02]  /*11190*/  ISETP.GE.AND P2, PT, R15.reuse, R158, PT ;  /* 0x0000009e0f00720c */ /* 0x040fe40003f46270 */
[----:B------:R-:W-:Y:S01]  /*111a0*/  ISETP.GE.AND P1, PT, R15, R157, PT ;  /* 0x0000009d0f00720c */ /* 0x000fe20003f26270 */
[----:B------:R-:W-:Y:S01]  /*111b0*/  VIADD R15, R106, 0xfffffff0 ;  /* 0xfffffff06a0f7836 */ /* 0x000fe20000000000 */
[----:B------:R-:W-:-:S02]  /*111c0*/  ISETP.GE.AND P4, PT, R13, R159, PT ;  /* 0x0000009f0d00720c */ /* 0x000fc40003f86270 */
[C---:B------:R-:W-:Y:S02]  /*111d0*/  ISETP.GE.AND P3, PT, R13.reuse, R158, PT ;  /* 0x0000009e0d00720c */ /* 0x040fe40003f66270 */
[----:B------:R-:W-:Y:S01]  /*111e0*/  ISETP.GE.AND P6, PT, R13, R157, PT ;  /* 0x0000009d0d00720c */ /* 0x000fe20003fc6270 */
[----:B------:R-:W-:Y:S01]  /*111f0*/  VIADD R13, R106, 0xfffffff1 ;  /* 0xfffffff16a0d7836 */ /* 0x000fe20000000000 */
[----:B------:R-:W-:Y:S01]  /*11200*/  FSEL R24, R24, -INF , P0 ;  /* 0xff80000018187808 */ /* 0x000fe20000000000 */
[----:B------:R-:W-:Y:S01]  /*11210*/  VIADD R106, R106, 0xfffffff9 ;  /* 0xfffffff96a6a7836 */ /* 0x000fe20000000000 */
[----:B------:R-:W-:Y:S02]  /*11220*/  FSEL R25, R25, -INF , P2 ;  /* 0xff80000019197808 */ /* 0x000fe40001000000 */
[----:B------:R-:W-:Y:S02]  /*11230*/  FMNMX3.FTZ R19, R2, R12, R3, !PT ;  /* 0x0000000c02137276 */ /* 0x000fe40007810003 */
[----:B------:R-:W-:-:S02]  /*11240*/  FSEL R194, R24, -INF , !P4 ;  /* 0xff80000018c27808 */ /* 0x000fc40006000000 */
[-C--:B------:R-:W-:Y:S02]  /*11250*/  ISETP.GE.AND P2, PT, R15, R160.reuse, PT ;  /* 0x000000a00f00720c */ /* 0x080fe40003f46270 */
[----:B------:R-:W-:Y:S02]  /*11260*/  ISETP.GE.AND P4, PT, R13, R160, PT ;  /* 0x000000a00d00720c */ /* 0x000fe40003f86270 */
[----:B------:R-:W-:Y:S02]  /*11270*/  FSEL R196, R196, -INF , !P5 ;  /* 0xff800000c4c47808 */ /* 0x000fe40006800000 */
        /* <DEDUP_REMOVED lines=12> */
[----:B------:R-:W-:Y:S02]  /*11340*/  ISETP.GE.AND P0, PT, R15, R158, PT ;  /* 0x0000009e0f00720c */ /* 0x000fe40003f06270 */
[----:B------:R-:W-:Y:S02]  /*11350*/  FSEL R170, R21, -INF , !P2 ;  /* 0xff80000015aa7808 */ /* 0x000fe40005000000 */
[----:B------:R-:W-:-:S02]  /*11360*/  ISETP.GE.AND P5, PT, R15, R157, PT ;  /* 0x0000009d0f00720c */ /* 0x000fc40003fa6270 */
        /* <DEDUP_REMOVED lines=10> */
[C---:B------:R-:W-:Y:S02]  /*11410*/  ISETP.GE.AND P2, PT, R13.reuse, R158, PT ;  /* 0x0000009e0d00720c */ /* 0x040fe40003f46270 */
[----:B------:R-:W-:-:S02]  /*11420*/  ISETP.GE.AND P4, PT, R13, R157, PT ;  /* 0x0000009d0d00720c */ /* 0x000fc40003f86270 */
[----:B------:R-:W-:Y:S02]  /*11430*/  FMNMX3.FTZ R13, R19, R168, R164, !PT ;  /* 0x000000a8130d7276 */ /* 0x000fe400078100a4 */
[----:B------:R-:W-:Y:S02]  /*11440*/  FSEL R7, R7, -INF , P3 ;  /* 0xff80000007077808 */ /* 0x000fe40001800000 */
[----:B------:R-:W-:Y:S01]  /*11450*/  FMNMX3.FTZ R15, R15, R174, R198, !PT ;  /* 0x000000ae0f0f7276 */ /* 0x000fe200078100c6 */
[----:B------:R-:W1:Y:S01]  /*11460*/  SHFL.BFLY PT, R20, R13, 0x2, 0x1f ;  /* 0x0c401f000d147f89 */ /* 0x000e6200000e0000 */
[----:B------:R-:W-:Y:S02]  /*11470*/  FSEL R192, R25, -INF , !P1 ;  /* 0xff80000019c07808 */ /* 0x000fe40004800000 */
[----:B------:R-:W-:Y:S01]  /*11480*/  FSEL R9, R9, -INF , P0 ;  /* 0xff80000009097808 */ /* 0x000fe20000000000 */
[----:B--2---:R-:W-:Y:S01]  /*11490*/  LDSM.16.MT88.4 R24, [R125+0x8000] ;  /* 0x008000007d18783b */ /* 0x004fe20000004200 */
[----:B------:R-:W-:-:S02]  /*114a0*/  ISETP.GE.AND P1, PT, R11, R158, PT ;  /* 0x0000009e0b00720c */ /* 0x000fc40003f26270 */
[----:B------:R-:W-:Y:S02]  /*114b0*/  ISETP.GE.AND P0, PT, R106, R158, PT ;  /* 0x0000009e6a00720c */ /* 0x000fe40003f06270 */
[----:B------:R-:W-:Y:S02]  /*114c0*/  FSEL R10, R10, -INF , P2 ;  /* 0xff8000000a0a7808 */ /* 0x000fe40001000000 */
[----:B------:R-:W-:Y:S02]  /*114d0*/  FSEL R182, R7, -INF , !P6 ;  /* 0xff80000007b67808 */ /* 0x000fe40007000000 */
[----:B------:R-:W-:Y:S02]  /*114e0*/  FMNMX3.FTZ R15, R15, R186, R184, !PT ;  /* 0x000000ba0f0f7276 */ /* 0x000fe400078100b8 */
[-C--:B------:R-:W-:Y:S02]  /*114f0*/  ISETP.GE.AND P3, PT, R11, R157.reuse, PT ;  /* 0x0000009d0b00720c */ /* 0x080fe40003f66270 */
        /* <DEDUP_REMOVED lines=8> */
[----:B------:R-:W-:Y:S02]  /*11580*/  FMNMX3.FTZ R9, R15, R162, R122, !PT ;  /* 0x000000a20f097276 */ /* 0x000fe4000781007a */
[----:B-1----:R-:W-:Y:S02]  /*11590*/  FMNMX.FTZ R13, R13, R20, !PT ;  /* 0x000000140d0d7209 */ /* 0x002fe40007810000 */
[----:B------:R-:W-:-:S03]  /*115a0*/  FMNMX3.FTZ R9, R9, R116, R114, !PT ;  /* 0x0000007409097276 */ /* 0x000fc60007810072 */
        /* <DEDUP_REMOVED lines=26> */
[----:B-1----:R-:W-:Y:S01]  /*11750*/  FMNMX.FTZ R3, R10, R7, !PT ;  /* 0x000000070a037209 */ /* 0x002fe20007810000 */
[----:B------:R-:W-:Y:S01]  /*11760*/  FFMA.FTZ R121, R164, R108, -R121 ;  /* 0x0000006ca4797223 */ /* 0x000fe20000010879 */
[----:B------:R-:W-:-:S02]  /*11770*/  FSEL R7, R104, RZ, P1 ;  /* 0x000000ff68077208 */ /* 0x000fc40000800000 */
[----:B------:R-:W-:Y:S01]  /*11780*/  FSETP.NEU.FTZ.AND P0, PT, R3, -INF , PT ;  /* 0xff8000000300780b */ /* 0x000fe20003f1d000 */
[----:B------:R-:W-:Y:S01]  /*11790*/  FMUL.FTZ R111, R108, R3 ;  /* 0x000000036c6f7220 */ /* 0x000fe20000410000 */
[----:B------:R-:W-:Y:S01]  /*117a0*/  MUFU.EX2 R113, R113 ;  /* 0x0000007100717308 */ /* 0x000fe20000000800 */
[----:B------:R-:W-:-:S03]  /*117b0*/  FADD.FTZ R7, R2, -R7 ;  /* 0x8000000702077221 */ /* 0x000fc60000010000 */
[----:B------:R-:W-:Y:S01]  /*117c0*/  FSEL R111, R111, RZ, P0 ;  /* 0x000000ff6f6f7208 */ /* 0x000fe20000000000 */
[----:B------:R-:W-:-:S03]  /*117d0*/  FMUL.FTZ R7, R108, R7 ;  /* 0x000000076c077220 */ /* 0x000fc60000410000 */
[----:B------:R-:W-:Y:S01]  /*117e0*/  MUFU.EX2 R106, R106 ;  /* 0x0000006a006a7308 */ /* 0x000fe20000000800 */
[-CC-:B------:R-:W-:Y:S01]  /*117f0*/  FFMA.FTZ R109, R5, R108.reuse, -R111.reuse ;  /* 0x0000006c056d7223 */ /* 0x180fe2000001086f */
[----:B------:R-:W-:Y:S01]  /*11800*/  FSEL R5, R3, RZ, P0 ;  /* 0x000000ff03057208 */ /* 0x000fe20000000000 */
[-CC-:B------:R-:W-:Y:S01]  /*11810*/  FFMA.FTZ R2, R8, R108.reuse, -R111.reuse ;  /* 0x0000006c08027223 */ /* 0x180fe2000001086f */
[-CC-:B------:R-:W-:Y:S01]  /*11820*/  FFMA.FTZ R115, R6, R108.reuse, -R111.reuse ;  /* 0x0000006c06737223 */ /* 0x180fe2000001086f */
[----:B------:R-:W-:Y:S01]  /*11830*/  LDSM.16.MT88.4 R8, [R130+0x8000] ;  /* 0x008000008208783b */ /* 0x000fe20000004200 */
[-C--:B------:R-:W-:Y:S01]  /*11840*/  FFMA.FTZ R178, R178, R108.reuse, -R111 ;  /* 0x0000006cb2b27223 */ /* 0x080fe2000001086f */
[----:B------:R-:W-:Y:S01]  /*11850*/  FADD.FTZ R5, R0, -R5 ;  /* 0x8000000500057221 */ /* 0x000fe20000010000 */
[----:B------:R-:W1:Y:S01]  /*11860*/  MUFU.EX2 R120, R7 ;  /* 0x0000000700787308 */ /* 0x000e620000000800 */
[-CC-:B------:R-:W-:Y:S01]  /*11870*/  FFMA.FTZ R0, R4, R108.reuse, -R111.reuse ;  /* 0x0000006c04007223 */ /* 0x180fe2000001086f */
[-CC-:B------:R-:W-:Y:S01]  /*11880*/  FFMA.FTZ R161, R200, R108.reuse, -R111.reuse ;  /* 0x0000006cc8a17223 */ /* 0x180fe2000001086f */
[----:B------:R-:W-:Y:S01]  /*11890*/  FMUL.FTZ R117, R108, R5 ;  /* 0x000000056c757220 */ /* 0x000fe20000410000 */
        /* <DEDUP_REMOVED lines=10> */
[----:B------:R-:W-:Y:S01]  /*11940*/  FFMA.FTZ R177, R114, R108, -R111 ;  /* 0x0000006c72b17223 */ /* 0x000fe2000001086f */
[----:B------:R-:W-:Y:S01]  /*11950*/  ISETP.GT.AND P0, PT, R107, R138, PT ;  /* 0x0000008a6b00720c */ /* 0x000fe20003f04270 */
[----:B------:R-:W2:Y:S01]  /*11960*/  MUFU.EX2 R117, R117 ;  /* 0x0000007500757308 */ /* 0x000ea20000000800 */
[-C--:B-1----:R-:W-:Y:S01]  /*11970*/  FMUL.FTZ R28, R72, R120.reuse ;  /* 0x00000078481c7220 */ /* 0x082fe20000410000 */
[-C--:B------:R-:W-:Y:S01]  /*11980*/  FMUL.FTZ R29, R73, R120.reuse ;  /* 0x00000078491d7220 */ /* 0x080fe20000410000 */
[-C--:B------:R-:W-:Y:S01]  /*11990*/  FMUL.FTZ R4, R96, R120.reuse ;  /* 0x0000007860047220 */ /* 0x080fe20000410000 */
[----:B------:R-:W-:Y:S01]  /*119a0*/  FMUL.FTZ R5, R97, R120 ;  /* 0x0000007861057220 */ /* 0x000fe20000410000 */
[----:B------:R-:W-:Y:S01]  /*119b0*/  F2FP.BF16.F32.PACK_AB R96, R110, R112 ;  /* 0x000000706e60723e */ /* 0x000fe200000010ff */
        /* <DEDUP_REMOVED lines=11> */
[-C--:B--2---:R-:W-:Y:S01]  /*11a70*/  FMUL.FTZ R30, R74, R117.reuse ;  /* 0x000000754a1e7220 */ /* 0x084fe20000410000 */
[-C--:B------:R-:W-:Y:S01]  /*11a80*/  FMUL.FTZ R31, R75, R117.reuse ;  /* 0x000000754b1f7220 */ /* 0x080fe20000410000 */
[-C--:B------:R-:W-:Y:S01]  /*11a90*/  FMUL.FTZ R6, R98, R117.reuse ;  /* 0x0000007562067220 */ /* 0x080fe20000410000 */
[----:B------:R-:W2:Y:S01]  /*11aa0*/  LDSM.16.MT88.4 R72, [R130+0xa000] ;  /* 0x00a000008248783b */ /* 0x000ea20000004200 */
[----:B------:R-:W-:Y:S01]  /*11ab0*/  FMUL.FTZ R7, R99, R117 ;  /* 0x0000007563077220 */ /* 0x000fe20000410000 */
[----:B------:R-:W-:Y:S01]  /*11ac0*/  F2FP.BF16.F32.PACK_AB R98, R106, R113 ;  /* 0x000000716a62723e */ /* 0x000fe200000010ff */
        /* <DEDUP_REMOVED lines=17> */
[-C--:B------:R-:W-:Y:S01]  /*11be0*/  FMUL.FTZ R76, R76, R120.reuse ;  /* 0x000000784c4c7220 */ /* 0x080fe20000410000 */
        /* <DEDUP_REMOVED lines=43> */
[----:B------:R-:W-:Y:S01]  /*11ea0*/  @P0 VIADD R105, R105, 0xfffffffd ;  /* 0xfffffffd69690836 */ /* 0x000fe20000000000 */
[----:B------:R-:W-:Y:S01]  /*11eb0*/  MUFU.EX2 R176, R176 ;  /* 0x000000b000b07308 */ /* 0x000fe20000000800 */
[----:B------:R-:W-:Y:S01]  /*11ec0*/  FADD.FTZ R112, R110, R167 ;  /* 0x000000a76e707221 */ /* 0x000fe20000010000 */
[----:B------:R-:W-:Y:S01]  /*11ed0*/  FADD.FTZ R2, R2, R117 ;  /* 0x0000007502027221 */ /* 0x000fe20000010000 */
[C---:B------:R-:W-:Y:S01]  /*11ee0*/  HMMA.16816.F32.BF16 R24, R96.reuse, R26, R76 ;  /* 0x0000001a6018723c */ /* 0x040fe2000004184c */
[----:B------:R-:W-:Y:S02]  /*11ef0*/  LDSM.16.MT88.4 R76, [R130+0x8800] ;  /* 0x00880000824c783b */ /* 0x000fe40000004200 */
[----:B------:R-:W-:Y:S01]  /*11f00*/  FADD.FTZ R113, R113, R112 ;  /* 0x0000007071717221 */ /* 0x000fe20000010000 */
[----:B------:R-:W-:Y:S01]  /*11f10*/  FADD.FTZ R115, R115, R2 ;  /* 0x0000000273737221 */ /* 0x000fe20000010000 */
[----:B------:R-:W-:Y:S01]  /*11f20*/  IMAD.MOV.U32 R2, RZ, RZ, R104 ;  /* 0x000000ffff027224 */ /* 0x000fe200078e0068 */
[----:B------:R-:W-:Y:S01]  /*11f30*/  MUFU.EX2 R141, R141 ;  /* 0x0000008d008d7308 */ /* 0x000fe20000000800 */
[----:B------:R-:W-:Y:S01]  /*11f40*/  FADD.FTZ R113, R106, R113 ;  /* 0x000000716a717221 */ /* 0x000fe20000010000 */
[----:B------:R-:W-:Y:S01]  /*11f50*/  FADD.FTZ R115, R0, R115 ;  /* 0x0000007300737221 */ /* 0x000fe20000010000 */
[----:B------:R-:W-:Y:S03]  /*11f60*/  HMMA.16816.F32.BF16 R4, R96, R8, R4 ;  /* 0x000000086004723c */ /* 0x000fe60000041804 */
[----:B------:R-:W-:-:S02]  /*11f70*/  IMAD.MOV.U32 R0, RZ, RZ, R3 ;  /* 0x000000ffff007224 */ /* 0x000fc400078e0003 */
[----:B------:R-:W-:Y:S01]  /*11f80*/  @P0 IMAD.MOV.U32 R0, RZ, RZ, R3 ;  /* 0x000000ffff000224 */ /* 0x000fe200078e0003 */
[----:B------:R-:W-:Y:S01]  /*11f90*/  MUFU.EX2 R178, R178 ;  /* 0x000000b200b27308 */ /* 0x000fe20000000800 */
[----:B------:R-:W-:Y:S01]  /*11fa0*/  @P0 IMAD.MOV.U32 R2, RZ, RZ, R104 ;  /* 0x000000ffff020224 */ /* 0x000fe200078e0068 */
[C---:B-1----:R-:W-:Y:S06]  /*11fb0*/  HMMA.16816.F32.BF16 R44, R96.reuse, R68, R44 ;  /* 0x00000044602c723c */ /* 0x042fec000004182c */
[----:B------:R-:W1:Y:S02]  /*11fc0*/  MUFU.EX2 R161, R161 ;  /* 0x000000a100a17308 */ /* 0x000e640000000800 */
[C---:B------:R-:W-:Y:S01]  /*11fd0*/  HMMA.16816.F32.BF16 R48, R96.reuse, R70, R48 ;  /* 0x000000466030723c */ /* 0x040fe20000041830 */
[----:B------:R-:W4:Y:S05]  /*11fe0*/  LDSM.16.MT88.4 R68, [R124+0xa000] ;  /* 0x00a000007c44783b */ /* 0x000f2a0000004200 */
[----:B------:R-:W-:Y:S02]  /*11ff0*/  MUFU.EX2 R174, R174 ;  /* 0x000000ae00ae7308 */ /* 0x000fe40000000800 */
[C---:B--2---:R-:W-:Y:S06]  /*12000*/  HMMA.16816.F32.BF16 R52, R96.reuse, R72, R52 ;  /* 0x000000486034723c */ /* 0x044fec0000041834 */
[----:B------:R-:W2:Y:S02]  /*12010*/  MUFU.EX2 R123, R123 ;  /* 0x0000007b007b7308 */ /* 0x000ea40000000800 */
[C---:B------:R-:W-:Y:S01]  /*12020*/  HMMA.16816.F32.BF16 R56, R96.reuse, R74, R56 ;  /* 0x0000004a6038723c */ /* 0x040fe20000041838 */
[----:B------:R-:W5:Y:S05]  /*12030*/  LDSM.16.MT88.4 R72, [R126+0x8800] ;  /* 0x008800007e48783b */ /* 0x000f6a0000004200 */
[----:B------:R-:W-:Y:S02]  /*12040*/  MUFU.EX2 R190, R190 ;  /* 0x000000be00be7308 */ /* 0x000fe40000000800 */
[C---:B------:R-:W-:Y:S06]  /*12050*/  HMMA.16816.F32.BF16 R12, R96.reuse, R16, R12 ;  /* 0x00000010600c723c */ /* 0x040fec000004180c */
[----:B------:R-:W-:Y:S02]  /*12060*/  MUFU.EX2 R169, R169 ;  /* 0x000000a900a97308 */ /* 0x000fe40000000800 */
[C---:B------:R-:W-:Y:S01]  /*12070*/  HMMA.16816.F32.BF16 R8, R96.reuse, R10, R92 ;  /* 0x0000000a6008723c */ /* 0x040fe2000004185c */
[----:B------:R-:W-:Y:S05]  /*12080*/  LDSM.16.MT88.4 R92, [R130+0x9800] ;  /* 0x00980000825c783b */ /* 0x000fea0000004200 */
[----:B------:R-:W-:Y:S02]  /*12090*/  MUFU.EX2 R188, R188 ;  /* 0x000000bc00bc7308 */ /* 0x000fe40000000800 */
[C---:B------:R-:W-:Y:S01]  /*120a0*/  HMMA.16816.F32.BF16 R16, R96.reuse, R18, R84 ;  /* 0x000000126010723c */ /* 0x040fe20000041854 */
[----:B------:R-:W-:Y:S05]  /*120b0*/  LDSM.16.MT88.4 R84, [R126+0x9800] ;  /* 0x009800007e54783b */ /* 0x000fea0000004200 */
[----:B------:R-:W-:Y:S02]  /*120c0*/  MUFU.EX2 R165, R165 ;  /* 0x000000a500a57308 */ /* 0x000fe40000000800 */
[C---:B----4-:R-:W-:Y:S03]  /*120d0*/  HMMA.16816.F32.BF16 R60, R96.reuse, R68, R60 ;  /* 0x00000044603c723c */ /* 0x050fe6000004183c */
[----:B---3--:R-:W-:Y:S01]  /*120e0*/  F2FP.BF16.F32.PACK_AB R68, R163, R180 ;  /* 0x000000b4a344723e */ /* 0x008fe200000010ff */
[----:B------:R-:W-:Y:S01]  /*120f0*/  FADD.FTZ R180, R180, R113 ;  /* 0x00000071b4b47221 */ /* 0x000fe20000010000 */
[----:B-1----:R-:W-:Y:S01]  /*12100*/  F2FP.BF16.F32.PACK_AB R69, R161, R178 ;  /* 0x000000b2a145723e */ /* 0x002fe200000010ff */
[----:B------:R-:W-:Y:S01]  /*12110*/  FADD.FTZ R178, R178, R115 ;  /* 0x00000073b2b27221 */ /* 0x000fe20000010000 */
[----:B------:R-:W-:Y:S01]  /*12120*/  MUFU.EX2 R186, R186 ;  /* 0x000000ba00ba7308 */ /* 0x000fe20000000800 */
[----:B------:R-:W-:Y:S01]  /*12130*/  FADD.FTZ R163, R163, R180 ;  /* 0x000000b4a3a37221 */ /* 0x000fe20000010000 */
[----:B------:R-:W-:Y:S03]  /*12140*/  HMMA.16816.F32.BF16 R64, R96, R70, R64 ;  /* 0x000000466040723c */ /* 0x000fe60000041840 */
[----:B------:R-:W-:Y:S01]  /*12150*/  F2FP.BF16.F32.PACK_AB R70, R141, R176 ;  /* 0x000000b08d46723e */ /* 0x000fe200000010ff */
[----:B------:R-:W-:Y:S01]  /*12160*/  FADD.FTZ R161, R161, R178 ;  /* 0x000000b2a1a17221 */ /* 0x000fe20000010000 */
[----:B--2---:R-:W-:Y:S01]  /*12170*/  F2FP.BF16.F32.PACK_AB R71, R123, R174 ;  /* 0x000000ae7b47723e */ /* 0x004fe200000010ff */
[----:B------:R-:W-:Y:S01]  /*12180*/  FADD.FTZ R176, R176, R163 ;  /* 0x000000a3b0b07221 */ /* 0x000fe20000010000 */
[----:B------:R-:W-:Y:S01]  /*12190*/  MUFU.EX2 R173, R173 ;  /* 0x000000ad00ad7308 */ /* 0x000fe20000000800 */
[----:B------:R-:W-:-:S02]  /*121a0*/  FADD.FTZ R174, R174, R161 ;  /* 0x000000a1aeae7221 */ /* 0x000fc40000010000 */
[----:B------:R-:W-:Y:S02]  /*121b0*/  FADD.FTZ R141, R141, R176 ;  /* 0x000000b08d8d7221 */ /* 0x000fe40000010000 */
        /* <DEDUP_REMOVED lines=105> */
.L_x_13434:
[----:B------:R-:W-:-:S07]  /*12850*/  IADD3 R105, PT, PT, R107, -0x1, RZ ;  /* 0xffffffff6b697810 */ /* 0x000fce0007ffe0ff */
.L_x_13443:
[----:B------:R-:W-:Y:S05]  /*12860*/  BSYNC B2 ;  /* 0x0000000000027941 */ /* 0x000fea0003800000 */
.L_x_13433:
        /* <DEDUP_REMOVED lines=14> */
.L_x_13451:
        /* <DEDUP_REMOVED lines=77> */
.L_x_13446:
[----:B------:R-:W-:Y:S05]  /*12e20*/  BSYNC.RECONVERGENT B0 ;  /* 0x0000000000007941 */ /* 0x000fea0003800200 */
.L_x_13445:
        /* <DEDUP_REMOVED lines=16> */
[----:B------:R-:W-:Y:S05]  /*12f30*/  ISETP.GT.AND P0, PT, R163, R138, PT ;  /* 0x0000008aa300720c */ /* 0x000fea0003f04270 */
[----:B------:R2:W-:Y:S06]  /*12f40*/  LDGSTS.E.BYPASS.LTC128B.128 [R149+0xb000], desc[UR4][R12.64+0x80] ;  /* 0x0b0000800c957fae */ /* 0x0005ec000b981a04 */
[----:B------:R-:W-:Y:S06]  /*12f50*/  LDGSTS.E.BYPASS.LTC128B.128 [R149+0x9800], desc[UR4][R20.64] ;  /* 0x0980000014957fae */ /* 0x000fec000b981a04 */
[----:B------:R3:W-:Y:S06]  /*12f60*/  LDGSTS.E.BYPASS.LTC128B.128 [R149+0xb800], desc[UR4][R20.64+0x80] ;  /* 0x0b80008014957fae */ /* 0x0007ec000b981a04 */
[----:B------:R-:W-:Y:S06]  /*12f70*/  LDSM.16.M88.4 R32, [R135] ;  /* 0x000000008720783b */ /* 0x000fec0000000200 */
[----:B------:R-:W1:Y:S06]  /*12f80*/  LDSM.16.M88.4 R8, [R134+UR6+0x4000] ;  /* 0x004000068608783b */ /* 0x000e6c0008000200 */
[----:B------:R-:W2:Y:S06]  /*12f90*/  LDSM.16.M88.4 R16, [R134+UR6+0x4800] ;  /* 0x004800068610783b */ /* 0x000eac0008000200 */
[----:B------:R-:W3:Y:S06]  /*12fa0*/  LDSM.16.M88.4 R24, [R134+UR6+0x5000] ;  /* 0x005000068618783b */ /* 0x000eec0008000200 */
[----:B------:R-:W0:Y:S06]  /*12fb0*/  LDGDEPBAR ;  /* 0x00000000000079af */ /* 0x000e2c0000000000 */
[----:B------:R-:W4:Y:S06]  /*12fc0*/  LDSM.16.M88.4 R104, [R134+UR6+0x5800] ;  /* 0x005800068668783b */ /* 0x000f2c0008000200 */
[----:B------:R-:W-:Y:S06]  /*12fd0*/  LDSM.16.M88.4 R108, [R133] ;  /* 0x00000000856c783b */ /* 0x000fec0000000200 */
[----:B------:R-:W5:Y:S01]  /*12fe0*/  LDSM.16.M88.4 R112, [R129+0x4000] ;  /* 0x004000008170783b */ /* 0x000f620000000200 */
[C---:B-1----:R-:W-:Y:S05]  /*12ff0*/  HMMA.16816.F32.BF16 R4, R32.reuse, R8, RZ ;  /* 0x000000082004723c */ /* 0x042fea00000418ff */
[----:B------:R-:W-:Y:S06]  /*13000*/  LDSM.16.M88.4 R116, [R129+0x5000] ;  /* 0x005000008174783b */ /* 0x000fec0000000200 */
[----:B------:R-:W-:Y:S01]  /*13010*/  LDSM.16.M88.4 R120, [R129+0x5800] ;  /* 0x005800008178783b */ /* 0x000fe20000000200 */
[C---:B------:R-:W-:Y:S05]  /*13020*/  HMMA.16816.F32.BF16 R8, R32.reuse, R10, RZ ;  /* 0x0000000a2008723c */ /* 0x040fea00000418ff */
[----:B------:R-:W5:Y:S03]  /*13030*/  LD.E R0, desc[UR4][R100.64+0x18c] ;  /* 0x00018c0464007980 */ /* 0x000f66000c101900 */
        /* <DEDUP_REMOVED lines=18> */
[----:B------:R-:W3:Y:S06]  /*13160*/  LDSM.16.M88.4 R108, [R128+0x5000] ;  /* 0x00500000806c783b */ /* 0x000eec0000000200 */
[----:B------:R-:W-:Y:S01]  /*13170*/  LDSM.16.M88.4 R120, [R127+0x4000] ;  /* 0x004000007f78783b */ /* 0x000fe20000000200 */
        /* <DEDUP_REMOVED lines=11> */
[----:B------:R-:W1:Y:S06]  /*13230*/  LDSM.16.M88.4 R104, [R127+0x4800] ;  /* 0x004800007f68783b */ /* 0x000e6c0000000200 */
[----:B------:R-:W3:Y:S01]  /*13240*/  LDSM.16.M88.4 R112, [R127+0x5800] ;  /* 0x005800007f70783b */ /* 0x000ee20000000200 */
[C---:B--2---:R-:W-:Y:S08]  /*13250*/  HMMA.16816.F32.BF16 R4, R116.reuse, R120, R4 ;  /* 0x000000787404723c */ /* 0x044ff00000041804 */
[C---:B------:R-:W-:Y:S08]  /*13260*/  HMMA.16816.F32.BF16 R8, R116.reuse, R122, R8 ;  /* 0x0000007a7408723c */ /* 0x040ff00000041808 */
        /* <DEDUP_REMOVED lines=8> */
[----:B------:R-:W2:Y:S06]  /*132f0*/  LDSM.16.M88.4 R112, [R134+UR6+0x6800] ;  /* 0x006800068670783b */ /* 0x000eac0008000200 */
[----:B------:R-:W3:Y:S01]  /*13300*/  LDSM.16.M88.4 R116, [R134+UR6+0x7000] ;  /* 0x007000068674783b */ /* 0x000ee20008000200 */
[C---:B-1----:R-:W-:Y:S08]  /*13310*/  HMMA.16816.F32.BF16 R4, R104.reuse, R108, R4 ;  /* 0x0000006c6804723c */ /* 0x042ff00000041804 */
[C---:B------:R-:W-:Y:S01]  /*13320*/  HMMA.16816.F32.BF16 R8, R104.reuse, R110, R8 ;  /* 0x0000006e6808723c */ /* 0x040fe20000041808 */
[----:B------:R-:W1:Y:S07]  /*13330*/  LDSM.16.M88.4 R108, [R134+UR6+0x7800] ;  /* 0x00780006866c783b */ /* 0x000e6e0008000200 */
        /* <DEDUP_REMOVED lines=8> */
[----:B------:R-:W1:Y:S06]  /*133c0*/  LDSM.16.M88.4 R104, [R129+0x6800] ;  /* 0x006800008168783b */ /* 0x000e6c0000000200 */
[----:B------:R-:W3:Y:S01]  /*133d0*/  LDSM.16.M88.4 R108, [R129+0x7000] ;  /* 0x00700000816c783b */ /* 0x000ee20000000200 */
        /* <DEDUP_REMOVED lines=11> */
[----:B------:R-:W2:Y:S06]  /*13490*/  LDSM.16.M88.4 R112, [R128+0x6800] ;  /* 0x006800008070783b */ /* 0x000eac0000000200 */
[----:B------:R-:W3:Y:S01]  /*134a0*/  LDSM.16.M88.4 R116, [R128+0x7000] ;  /* 0x007000008074783b */ /* 0x000ee20000000200 */
        /* <DEDUP_REMOVED lines=11> */
[----:B------:R-:W1:Y:S07]  /*13560*/  LDSM.16.M88.4 R104, [R127+0x6800] ;  /* 0x006800007f68783b */ /* 0x000e6e0000000200 */
        /* <DEDUP_REMOVED lines=8> */
[----:B------:R-:W2:Y:S02]  /*135f0*/  MUFU.TANH R2, R2 ;  /* 0x0000000200027308 */ /* 0x000ea40000002400 */
[-C--:B------:R-:W-:Y:S01]  /*13600*/  FMUL.FTZ R9, R9, R0.reuse ;  /* 0x0000000009097220 */ /* 0x080fe20000410000 */
[-C--:B------:R-:W-:Y:S01]  /*13610*/  FMUL.FTZ R10, R10, R0.reuse ;  /* 0x000000000a0a7220 */ /* 0x080fe20000410000 */
[-C--:B------:R-:W-:Y:S01]  /*13620*/  FMUL.FTZ R11, R11, R0.reuse ;  /* 0x000000000b0b7220 */ /* 0x080fe20000410000 */
[-C--:B------:R-:W-:Y:S01]  /*13630*/  FMUL.FTZ R103, R8, R0.reuse ;  /* 0x0000000008677220 */ /* 0x080fe20000410000 */
[C---:B------:R-:W-:Y:S04]  /*13640*/  HMMA.16816.F32.BF16 R16, R112.reuse, R106, R16 ;  /* 0x0000006a7010723c */ /* 0x040fe80000041810 */
[----:B------:R-:W3:Y:S01]  /*13650*/  MUFU.TANH R105, R9 ;  /* 0x0000000900697308 */ /* 0x000ee20000002400 */
[-C--:B------:R-:W-:Y:S01]  /*13660*/  FMUL.FTZ R13, R13, R0.reuse ;  /* 0x000000000d0d7220 */ /* 0x080fe20000410000 */
[-C--:B------:R-:W-:Y:S01]  /*13670*/  FMUL.FTZ R14, R14, R0.reuse ;  /* 0x000000000e0e7220 */ /* 0x080fe20000410000 */
[-C--:B------:R-:W-:Y:S01]  /*13680*/  FMUL.FTZ R15, R15, R0.reuse ;  /* 0x000000000f0f7220 */ /* 0x080fe20000410000 */
[-C--:B------:R-:W-:Y:S06]  /*13690*/  FMUL.FTZ R117, R12, R0.reuse ;  /* 0x000000000c757220 */ /* 0x080fec0000410000 */
[----:B------:R-:W4:Y:S10]  /*136a0*/  MUFU.TANH R111, R10 ;  /* 0x0000000a006f7308 */ /* 0x000f340000002400 */
[----:B------:R5:W2:Y:S10]  /*136b0*/  MUFU.TANH R116, R11 ;  /* 0x0000000b00747308 */ /* 0x000ab40000002400 */
[----:B------:R-:W2:Y:S01]  /*136c0*/  MUFU.TANH R108, R108 ;  /* 0x0000006c006c7308 */ /* 0x000ea20000002400 */
[C---:B-1----:R-:W-:Y:S09]  /*136d0*/  HMMA.16816.F32.BF16 R20, R112.reuse, R4, R20 ;  /* 0x000000047014723c */ /* 0x042ff20000041814 */
[----:B------:R-:W1:Y:S01]  /*136e0*/  MUFU.TANH R109, R109 ;  /* 0x0000006d006d7308 */ /* 0x000e620000002400 */
[----:B-----5:R-:W5:Y:S01]  /*136f0*/  LDSM.16.M88.4 R8, [R127+0x7800] ;  /* 0x007800007f08783b */ /* 0x020f620000000200 */
[----:B------:R-:W-:Y:S04]  /*13700*/  DEPBAR.LE SB0, 0x0 ;  /* 0x000080000000791a */ /* 0x000fe80000000000 */
[-C--:B------:R-:W-:Y:S04]  /*13710*/  FMUL.FTZ R4, R16, R0.reuse ;  /* 0x0000000010047220 */ /* 0x080fe80000410000 */
[----:B------:R-:W1:Y:S01]  /*13720*/  MUFU.TANH R110, R110 ;  /* 0x0000006e006e7308 */ /* 0x000e620000002400 */
[----:B------:R-:W-:Y:S01]  /*13730*/  BAR.SYNC.DEFER_BLOCKING 0x0 ;  /* 0x0000000000007b1d */ /* 0x000fe20000010000 */
[C---:B------:R-:W-:Y:S05]  /*13740*/  HMMA.16816.F32.BF16 R24, R112.reuse, R6, R24 ;  /* 0x000000067018723c */ /* 0x040fea0000041818 */
        /* <DEDUP_REMOVED lines=11> */
[-C--:B------:R-:W-:Y:S07]  /*13800*/  FMUL.FTZ R22, R24, R0.reuse ;  /* 0x0000000018167220 */ /* 0x080fee0000410000 */
[----:B------:R1:W1:Y:S10]  /*13810*/  MUFU.TANH R12, R117 ;  /* 0x00000075000c7308 */ /* 0x0002740000002400 */
[----:B------:R-:W1:Y:S01]  /*13820*/  MUFU.TANH R13, R13 ;  /* 0x0000000d000d7308 */ /* 0x000e620000002400 */
[C---:B-----5:R-:W-:Y:S03]  /*13830*/  HMMA.16816.F32.BF16 R28, R112.reuse, R8, R28 ;  /* 0x00000008701c723c */ /* 0x060fe6000004181c */
[-C--:B---3--:R-:W-:Y:S06]  /*13840*/  FMUL.FTZ R20, R27, R0.reuse ;  /* 0x000000001b147220 */ /* 0x088fec0000410000 */
        /* <DEDUP_REMOVED lines=105> */
.L_x_13450:
[----:B------:R-:W-:Y:S05]  /*13ee0*/  BSYNC.RECONVERGENT B0 ;  /* 0x0000000000007941 */ /* 0x000fea0003800200 */
.L_x_13449:
[----:B------:R-:W-:Y:S01]  /*13ef0*/  IMAD.MOV.U32 R141, RZ, RZ, R139 ;  /* 0x000000ffff8d7224 */ /* 0x000fe200078e008b */
[----:B-1----:R-:W-:Y:S02]  /*13f00*/  IADD3 R22, P0, PT, R11, R140, RZ ;  /* 0x0000008c0b167210 */ /* 0x002fe40007f1e0ff */
        /* <DEDUP_REMOVED lines=18> */
.L_x_13448:
[----:B------:R-:W-:Y:S05]  /*14030*/  BSYNC.RECONVERGENT B1 ;  /* 0x0000000000017941 */ /* 0x000fea0003800200 */
.L_x_13447:
[----:B------:R-:W3:Y:S01]  /*14040*/  LD.E R103, desc[UR4][R100.64+0xdc] ;  /* 0x0000dc0464677980 */ /* 0x000ee2000c101900 */
[C---:B------:R-:W-:Y:S01]  /*14050*/  VIADD R34, R165.reuse, 0xffffffe1 ;  /* 0xffffffe1a5227836 */ /* 0x040fe20000000000 */
[C---:B------:R-:W-:Y:S01]  /*14060*/  ISETP.GE.AND P4, PT, R165.reuse, R158, PT ;  /* 0x0000009ea500720c */ /* 0x040fe20003f86270 */
[C---:B------:R-:W-:Y:S01]  /*14070*/  VIADD R27, R165.reuse, 0xffffffe9 ;  /* 0xffffffe9a51b7836 */ /* 0x040fe20000000000 */
[CC--:B------:R-:W-:Y:S01]  /*14080*/  ISETP.GE.AND P0, PT, R165.reuse, R160.reuse, PT ;  /* 0x000000a0a500720c */ /* 0x0c0fe20003f06270 */
[----:B--2---:R-:W-:Y:S01]  /*14090*/  VIADD R25, R165, 0xfffffff1 ;  /* 0xfffffff1a5197836 */ /* 0x004fe20000000000 */
[----:B-1----:R-:W-:Y:S01]  /*140a0*/  FSEL R181, R181, -INF , P4 ;  /* 0xff800000b5b57808 */ /* 0x002fe20002000000 */
        /* <DEDUP_REMOVED lines=25> */
[CC--:B------:R-:W-:Y:S02]  /*14240*/  ISETP.GE.AND P1, PT, R0.reuse, R158.reuse, PT ;  /* 0x0000009e0000720c */ /* 0x0c0fe40003f26270 */
[----:B------:R-:W-:Y:S02]  /*14250*/  ISETP.GE.AND P3, PT, R0, R157, PT ;  /* 0x0000009d0000720c */ /* 0x000fe40003f66270 */
[----:B------:R-:W-:Y:S01]  /*14260*/  FSEL R141, R12, -INF , P5 ;  /* 0xff8000000c8d7808 */ /* 0x000fe20002800000 */
[----:B------:R-:W-:Y:S01]  /*14270*/  VIADD R12, R165, 0x19 ;  /* 0x00000019a50c7836 */ /* 0x000fe20000000000 */
[----:B------:R-:W-:Y:S02]  /*14280*/  FSEL R109, R109, -INF , P1 ;  /* 0xff8000006d6d7808 */ /* 0x000fe40000800000 */
[----:B------:R-:W-:Y:S02]  /*14290*/  FSEL R13, R110, -INF , P4 ;  /* 0xff8000006e0d7808 */ /* 0x000fe40002000000 */
[-C--:B------:R-:W-:Y:S01]  /*142a0*/  ISETP.GE.AND P6, PT, R0, R159.reuse, PT ;  /* 0x0000009f0000720c */ /* 0x080fe20003fc6270 */
[C---:B------:R-:W-:Y:S01]  /*142b0*/  VIADD R0, R165.reuse, 0x10 ;  /* 0x00000010a5007836 */ /* 0x040fe20000000000 */
[----:B------:R-:W-:Y:S02]  /*142c0*/  ISETP.GE.AND P4, PT, R30, R158, PT ;  /* 0x0000009e1e00720c */ /* 0x000fe40003f86270 */
        /* <DEDUP_REMOVED lines=9> */
[----:B------:R-:W-:Y:S02]  /*14360*/  FSEL R187, R6, -INF , P5 ;  /* 0xff80000006bb7808 */ /* 0x000fe40002800000 */
[----:B------:R-:W-:Y:S02]  /*14370*/  FSEL R123, R21, -INF , P1 ;  /* 0xff800000157b7808 */ /* 0x000fe40000800000 */
[----:B------:R-:W-:Y:S02]  /*14380*/  FSEL R168, R168, -INF , P4 ;  /* 0xff800000a8a87808 */ /* 0x000fe40002000000 */
[-C--:B------:R-:W-:Y:S02]  /*14390*/  ISETP.GE.AND P5, PT, R22, R160.reuse, PT ;  /* 0x000000a01600720c */ /* 0x080fe40003fa6270 */
[----:B------:R-:W-:Y:S02]  /*143a0*/  ISETP.GE.AND P4, PT, R12, R160, PT ;  /* 0x000000a00c00720c */ /* 0x000fe40003f86270 */
[-C--:B------:R-:W-:Y:S02]  /*143b0*/  ISETP.GE.AND P1, PT, R25, R158.reuse, PT ;  /* 0x0000009e1900720c */ /* 0x080fe40003f26270 */
[----:B------:R-:W-:Y:S02]  /*143c0*/  FSEL R185, R9, -INF , P5 ;  /* 0xff80000009b97808 */ /* 0x000fe40002800000 */
[----:B------:R-:W-:Y:S02]  /*143d0*/  FSEL R171, R15, -INF , P1 ;  /* 0xff8000000fab7808 */ /* 0x000fe40000800000 */
[----:B------:R-:W-:Y:S02]  /*143e0*/  FSEL R122, R122, -INF , P4 ;  /* 0xff8000007a7a7808 */ /* 0x000fe40002000000 */
[-C--:B------:R-:W-:Y:S02]  /*143f0*/  ISETP.GE.AND P5, PT, R27, R158.reuse, PT ;  /* 0x0000009e1b00720c */ /* 0x080fe40003fa6270 */
[----:B------:R-:W-:Y:S02]  /*14400*/  ISETP.GE.AND P4, PT, R24, R158, PT ;  /* 0x0000009e1800720c */ /* 0x000fe40003f86270 */
[----:B------:R-:W-:Y:S02]  /*14410*/  ISETP.GE.AND P1, PT, R4, R160, PT ;  /* 0x000000a00400720c */ /* 0x000fe40003f26270 */
[----:B------:R-:W-:Y:S02]  /*14420*/  FSEL R9, R116, -INF , P5 ;  /* 0xff80000074097808 */ /* 0x000fe40002800000 */
[----:B------:R-:W-:Y:S02]  /*14430*/  FSEL R5, R5, -INF , P4 ;  /* 0xff80000005057808 */ /* 0x000fe40002000000 */
[----:B------:R-:W-:Y:S02]  /*14440*/  FSEL R121, R121, -INF , P1 ;  /* 0xff80000079797808 */ /* 0x000fe40000800000 */
[-C--:B------:R-:W-:Y:S02]  /*14450*/  ISETP.GE.AND P4, PT, R22, R158.reuse, PT ;  /* 0x0000009e1600720c */ /* 0x080fe40003f86270 */
[-C--:B------:R-:W-:Y:S02]  /*14460*/  ISETP.GE.AND P5, PT, R26, R158.reuse, PT ;  /* 0x0000009e1a00720c */ /* 0x080fe40003fa6270 */
[-C--:B------:R-:W-:Y:S02]  /*14470*/  ISETP.GE.AND P1, PT, R23, R158.reuse, PT ;  /* 0x0000009e1700720c */ /* 0x080fe40003f26270 */
[----:B------:R-:W-:Y:S02]  /*14480*/  ISETP.GE.AND P0, PT, R165, R159, PT ;  /* 0x0000009fa500720c */ /* 0x000fe40003f06270 */
[----:B------:R-:W-:Y:S02]  /*14490*/  FSEL R14, R14, -INF , P5 ;  /* 0xff8000000e0e7808 */ /* 0x000fe40002800000 */
[----:B------:R-:W-:Y:S02]  /*144a0*/  FSEL R18, R18, -INF , P4 ;  /* 0xff80000012127808 */ /* 0x000fe40002000000 */
[----:B------:R-:W-:Y:S02]  /*144b0*/  FSEL R7, R7, -INF , P1 ;  /* 0xff80000007077808 */ /* 0x000fe40000800000 */
[----:B------:R-:W-:Y:S02]  /*144c0*/  FSEL R189, R189, -INF , !P0 ;  /* 0xff800000bdbd7808 */ /* 0x000fe40004000000 */
[-C--:B------:R-:W-:Y:S02]  /*144d0*/  ISETP.GE.AND P1, PT, R0, R158.reuse, PT ;  /* 0x0000009e0000720c */ /* 0x080fe40003f26270 */
[-C--:B------:R-:W-:Y:S02]  /*144e0*/  ISETP.GE.AND P4, PT, R2, R158.reuse, PT ;  /* 0x0000009e0200720c */ /* 0x080fe40003f86270 */
[C---:B------:R-:W-:Y:S01]  /*144f0*/  ISETP.GE.AND P5, PT, R165.reuse, R157, PT ;  /* 0x0000009da500720c */ /* 0x040fe20003fa6270 */
[----:B------:R-:W-:Y:S01]  /*14500*/  VIADD R165, R165, 0xffffffc0 ;  /* 0xffffffc0a5a57836 */ /* 0x000fe20000000000 */
[-C--:B------:R-:W-:Y:S02]  /*14510*/  ISETP.GE.AND P0, PT, R11, R158.reuse, PT ;  /* 0x0000009e0b00720c */ /* 0x080fe40003f06270 */
[----:B------:R-:W-:Y:S02]  /*14520*/  FSEL R28, R28, -INF , P1 ;  /* 0xff8000001c1c7808 */ /* 0x000fe40000800000 */
[----:B------:R-:W-:Y:S02]  /*14530*/  FSEL R29, R29, -INF , P4 ;  /* 0xff8000001d1d7808 */ /* 0x000fe40002000000 */
[----:B------:R-:W-:Y:S02]  /*14540*/  FSEL R191, R17, -INF , P0 ;  /* 0xff80000011bf7808 */ /* 0x000fe40000000000 */
[----:B------:R-:W-:Y:S02]  /*14550*/  FSEL R181, R181, -INF , !P5 ;  /* 0xff800000b5b57808 */ /* 0x000fe40006800000 */
[-C--:B------:R-:W-:Y:S02]  /*14560*/  ISETP.GE.AND P4, PT, R30, R159.reuse, PT ;  /* 0x0000009f1e00720c */ /* 0x080fe40003f86270 */
[-C--:B------:R-:W-:Y:S02]  /*14570*/  ISETP.GE.AND P0, PT, R10, R158.reuse, PT ;  /* 0x0000009e0a00720c */ /* 0x080fe40003f06270 */
[C---:B------:R-:W-:Y:S02]  /*14580*/  ISETP.GE.AND P5, PT, R34.reuse, R159, PT ;  /* 0x0000009f2200720c */ /* 0x040fe40003fa6270 */
[----:B------:R-:W-:Y:S02]  /*14590*/  ISETP.GE.AND P1, PT, R34, R157, PT ;  /* 0x0000009d2200720c */ /* 0x000fe40003f26270 */
[----:B------:R-:W-:Y:S02]  /*145a0*/  FSEL R6, R32, -INF , !P6 ;  /* 0xff80000020067808 */ /* 0x000fe40007000000 */
[-C--:B------:R-:W-:Y:S02]  /*145b0*/  ISETP.GE.AND P6, PT, R27, R159.reuse, PT ;  /* 0x0000009f1b00720c */ /* 0x080fe40003fc6270 */
[----:B------:R-:W-:Y:S02]  /*145c0*/  FSEL R20, R20, -INF , P0 ;  /* 0xff80000014147808 */ /* 0x000fe40000000000 */
[----:B------:R-:W-:Y:S02]  /*145d0*/  FSEL R21, R108, -INF , !P5 ;  /* 0xff8000006c157808 */ /* 0x000fe40006800000 */
[----:B------:R-:W-:Y:S02]  /*145e0*/  FSEL R19, R31, -INF , !P4 ;  /* 0xff8000001f137808 */ /* 0x000fe40006000000 */
[----:B------:R-:W-:Y:S02]  /*145f0*/  FSEL R13, R13, -INF , !P1 ;  /* 0xff8000000d0d7808 */ /* 0x000fe40004800000 */
[----:B------:R-:W-:Y:S02]  /*14600*/  ISETP.GE.AND P0, PT, R12, R158, PT ;  /* 0x0000009e0c00720c */ /* 0x000fe40003f06270 */
        /* <DEDUP_REMOVED lines=8> */
[----:B------:R-:W-:Y:S02]  /*14690*/  FSEL R197, R197, -INF , !P4 ;  /* 0xff800000c5c57808 */ /* 0x000fe40006000000 */
[----:B------:R-:W-:Y:S02]  /*146a0*/  FSEL R141, R141, -INF , !P5 ;  /* 0xff8000008d8d7808 */ /* 0x000fe40006800000 */
[----:B------:R-:W-:Y:S02]  /*146b0*/  FSEL R171, R171, -INF , !P1 ;  /* 0xff800000abab7808 */ /* 0x000fe40004800000 */
[----:B------:R-:W-:Y:S02]  /*146c0*/  ISETP.GE.AND P0, PT, R30, R157, PT ;  /* 0x0000009d1e00720c */ /* 0x000fe40003f06270 */
[-C--:B------:R-:W-:Y:S02]  /*146d0*/  ISETP.GE.AND P4, PT, R23, R159.reuse, PT ;  /* 0x0000009f1700720c */ /* 0x080fe40003f86270 */
[-C--:B------:R-:W-:Y:S02]  /*146e0*/  ISETP.GE.AND P5, PT, R11, R159.reuse, PT ;  /* 0x0000009f0b00720c */ /* 0x080fe40003fa6270 */
[----:B------:R-:W-:Y:S02]  /*146f0*/  ISETP.GE.AND P1, PT, R4, R159, PT ;  /* 0x0000009f0400720c */ /* 0x000fe40003f26270 */
[----:B------:R-:W-:Y:S02]  /*14700*/  FSEL R195, R195, -INF , !P6 ;  /* 0xff800000c3c37808 */ /* 0x000fe40007000000 */
        /* <DEDUP_REMOVED lines=8> */
[----:B------:R-:W-:Y:S02]  /*14790*/  FMNMX3.FTZ R16, R3, R6, R21, !PT ;  /* 0x0000000603107276 */ /* 0x000fe40007810015 */
[C---:B------:R-:W-:Y:S02]  /*147a0*/  ISETP.GE.AND P0, PT, R0.reuse, R159, PT ;  /* 0x0000009f0000720c */ /* 0x040fe40003f06270 */
        /* <DEDUP_REMOVED lines=29> */
[----:B------:R-:W-:Y:S02]  /*14980*/  FMNMX3.FTZ R0, R0, R181, R179, !PT ;  /* 0x000000b500007276 */ /* 0x000fe400078100b3 */
[----:B------:R-:W-:Y:S02]  /*14990*/  FMNMX3.FTZ R16, R16, R185, R183, !PT ;  /* 0x000000b910107276 */ /* 0x000fe400078100b7 */
[-C--:B------:R-:W-:Y:S02]  /*149a0*/  ISETP.GE.AND P3, PT, R12, R157.reuse, PT ;  /* 0x0000009d0c00720c */ /* 0x080fe40003f66270 */
[----:B------:R-:W-:Y:S02]  /*149b0*/  FSEL R119, R28, -INF , !P1 ;  /* 0xff8000001c777808 */ /* 0x000fe40004800000 */
[----:B------:R-:W-:Y:S02]  /*149c0*/  FSEL R118, R29, -INF , !P4 ;  /* 0xff8000001d767808 */ /* 0x000fe40006000000 */
[----:B------:R-:W-:Y:S01]  /*149d0*/  FSEL R8, R8, -INF , P0 ;  /* 0xff80000008087808 */ /* 0x000fe20000000000 */
[----:B------:R-:W-:Y:S01]  /*149e0*/  LDSM.16.MT88.4 R28, [R125+0x8000] ;  /* 0x008000007d1c783b */ /* 0x000fe20000004200 */
[----:B------:R-:W-:Y:S02]  /*149f0*/  ISETP.GE.AND P6, PT, R4, R157, PT ;  /* 0x0000009d0400720c */ /* 0x000fe40003fc6270 */
        /* <DEDUP_REMOVED lines=31> */
[-C--:B------:R-:W-:Y:S01]  /*14bf0*/  FFMA.FTZ R113, R17, R103.reuse, -R170 ;  /* 0x0000006711717223 */ /* 0x080fe200000108aa */
[-C--:B------:R-:W-:Y:S01]  /*14c00*/  FFMA.FTZ R112, R11, R103.reuse, -R120 ;  /* 0x000000670b707223 */ /* 0x080fe20000010878 */
[-C--:B------:R-:W-:Y:S01]  /*14c10*/  FFMA.FTZ R107, R6, R103.reuse, -R170 ;  /* 0x00000067066b7223 */ /* 0x080fe200000108aa */
[-C--:B------:R-:W-:Y:S01]  /*14c20*/  FFMA.FTZ R115, R9, R103.reuse, -R120 ;  /* 0x0000006709737223 */ /* 0x080fe20000010878 */
[----:B------:R-:W-:Y:S01]  /*14c30*/  FMUL.FTZ R9, R103, R4 ;  /* 0x0000000467097220 */ /* 0x000fe20000410000 */
[----:B------:R-:W2:Y:S01]  /*14c40*/  MUFU.EX2 R102, R7 ;  /* 0x0000000700667308 */ /* 0x000ea20000000800 */
[----:B------:R-:W3:Y:S01]  /*14c50*/  LDSM.16.MT88.4 R20, [R126+0x8000] ;  /* 0x008000007e14783b */ /* 0x000ee20000004200 */
[-CC-:B------:R-:W-:Y:S01]  /*14c60*/  FFMA.FTZ R141, R141, R103.reuse, -R170.reuse ;  /* 0x000000678d8d7223 */ /* 0x180fe200000108aa */
[-CC-:B------:R-:W-:Y:S01]  /*14c70*/  FFMA.FTZ R172, R197, R103.reuse, -R170.reuse ;  /* 0x00000067c5ac7223 */ /* 0x180fe200000108aa */
[-C--:B------:R-:W-:Y:S01]  /*14c80*/  FFMA.FTZ R174, R169, R103.reuse, -R170 ;  /* 0x00000067a9ae7223 */ /* 0x080fe200000108aa */
[-CC-:B------:R-:W-:Y:S01]  /*14c90*/  FFMA.FTZ R176, R171, R103.reuse, -R120.reuse ;  /* 0x00000067abb07223 */ /* 0x180fe20000010878 */
[-CC-:B------:R-:W-:Y:S01]  /*14ca0*/  FFMA.FTZ R173, R173, R103.reuse, -R120.reuse ;  /* 0x00000067adad7223 */ /* 0x180fe20000010878 */
[-C--:B------:R-:W-:Y:S03]  /*14cb0*/  FFMA.FTZ R178, R191, R103.reuse, -R120 ;  /* 0x00000067bfb27223 */ /* 0x080fe60000010878 */
[----:B------:R-:W4:Y:S01]  /*14cc0*/  MUFU.EX2 R3, R9 ;  /* 0x0000000900037308 */ /* 0x000f220000000800 */
[-C--:B------:R-:W-:Y:S01]  /*14cd0*/  FFMA.FTZ R195, R195, R103.reuse, -R170 ;  /* 0x00000067c3c37223 */ /* 0x080fe200000108aa */
[-CC-:B------:R-:W-:Y:S01]  /*14ce0*/  FFMA.FTZ R193, R193, R103.reuse, -R120.reuse ;  /* 0x00000067c1c17223 */ /* 0x180fe20000010878 */
        /* <DEDUP_REMOVED lines=39> */
[----:B------:R-:W2:Y:S01]  /*14f60*/  LDSM.16.MT88.4 R68, [R126+0xa000] ;  /* 0x00a000007e44783b */ /* 0x000ea20000004200 */
[C---:B------:R-:W-:Y:S01]  /*14f70*/  FMUL.FTZ R42, R3.reuse, R42 ;  /* 0x0000002a032a7220 */ /* 0x040fe20000410000 */
[C---:B------:R-:W-:Y:S01]  /*14f80*/  FMUL.FTZ R43, R3.reuse, R43 ;  /* 0x0000002b032b7220 */ /* 0x040fe20000410000 */
[C---:B------:R-:W-:Y:S01]  /*14f90*/  FMUL.FTZ R44, R102.reuse, R44 ;  /* 0x0000002c662c7220 */ /* 0x040fe20000410000 */
[C---:B------:R-:W-:Y:S01]  /*14fa0*/  FMUL.FTZ R45, R102.reuse, R45 ;  /* 0x0000002d662d7220 */ /* 0x040fe20000410000 */
[----:B------:R-:W-:Y:S03]  /*14fb0*/  FMUL.FTZ R46, R3, R46 ;  /* 0x0000002e032e7220 */ /* 0x000fe60000410000 */
        /* <DEDUP_REMOVED lines=16> */
[----:B------:R-:W5:Y:S01]  /*150c0*/  MUFU.EX2 R115, R115 ;  /* 0x0000007300737308 */ /* 0x000f620000000800 */
[----:B-1----:R-:W-:Y:S01]  /*150d0*/  F2FP.BF16.F32.PACK_AB R109, R116, R106 ;  /* 0x0000006a746d723e */ /* 0x002fe200000010ff */
[C---:B------:R-:W-:Y:S01]  /*150e0*/  FMUL.FTZ R60, R102.reuse, R60 ;  /* 0x0000003c663c7220 */ /* 0x040fe20000410000 */
[C---:B------:R-:W-:Y:S01]  /*150f0*/  FMUL.FTZ R61, R102.reuse, R61 ;  /* 0x0000003d663d7220 */ /* 0x040fe20000410000 */
[C---:B------:R-:W-:Y:S01]  /*15100*/  FMUL.FTZ R62, R3.reuse, R62 ;  /* 0x0000003e033e7220 */ /* 0x040fe20000410000 */
[C---:B------:R-:W-:Y:S01]  /*15110*/  FMUL.FTZ R63, R3.reuse, R63 ;  /* 0x0000003f033f7220 */ /* 0x040fe20000410000 */
[C---:B------:R-:W-:Y:S01]  /*15120*/  FMUL.FTZ R64, R102.reuse, R64 ;  /* 0x0000004066407220 */ /* 0x040fe20000410000 */
[----:B------:R-:W-:Y:S03]  /*15130*/  FMUL.FTZ R65, R102, R65 ;  /* 0x0000004166417220 */ /* 0x000fe60000410000 */
[----:B------:R-:W-:Y:S01]  /*15140*/  MUFU.EX2 R141, R141 ;  /* 0x0000008d008d7308 */ /* 0x000fe20000000800 */
[C---:B------:R-:W-:Y:S01]  /*15150*/  FMUL.FTZ R66, R3.reuse, R66 ;  /* 0x0000004203427220 */ /* 0x040fe20000410000 */
[----:B------:R-:W-:Y:S01]  /*15160*/  FMUL.FTZ R67, R3, R67 ;  /* 0x0000004303437220 */ /* 0x000fe20000410000 */
[----:B------:R-:W-:Y:S01]  /*15170*/  LDSM.16.MT88.4 R92, [R130+0x9800] ;  /* 0x00980000825c783b */ /* 0x000fe20000004200 */
[-CC-:B------:R-:W-:Y:S01]  /*15180*/  FFMA.FTZ R168, R168, R103.reuse, -R170.reuse ;  /* 0x00000067a8a87223 */ /* 0x180fe200000108aa */
[-C--:B------:R-:W-:Y:S01]  /*15190*/  FFMA.FTZ R121, R121, R103.reuse, -R170 ;  /* 0x0000006779797223 */ /* 0x080fe200000108aa */
[----:B------:R-:W-:Y:S01]  /*151a0*/  FFMA.FTZ R119, R119, R103, -R120 ;  /* 0x0000006777777223 */ /* 0x000fe20000010878 */
[----:B------:R-:W-:Y:S03]  /*151b0*/  ISETP.GT.AND P0, PT, R163, R138, PT ;  /* 0x0000008aa300720c */ /* 0x000fe60003f04270 */
[----:B------:R-:W1:Y:S01]  /*151c0*/  MUFU.EX2 R172, R172 ;  /* 0x000000ac00ac7308 */ /* 0x000e620000000800 */
[----:B-----5:R-:W-:Y:S07]  /*151d0*/  F2FP.BF16.F32.PACK_AB R111, R115, R112 ;  /* 0x00000070736f723e */ /* 0x020fee00000010ff */
[C---:B------:R-:W-:Y:S02]  /*151e0*/  HMMA.16816.F32.BF16 R4, R108.reuse, R12, R4 ;  /* 0x0000000c6c04723c */ /* 0x040fe40000041804 */
        /* <DEDUP_REMOVED lines=11> */
[----:B------:R-:W-:Y:S01]  /*152a0*/  MUFU.EX2 R177, R177 ;  /* 0x000000b100b17308 */ /* 0x000fe20000000800 */
[C---:B------:R-:W-:Y:S03]  /*152b0*/  HMMA.16816.F32.BF16 R16, R108.reuse, R22, R16 ;  /* 0x000000166c10723c */ /* 0x040fe60000041810 */
[C---:B------:R-:W-:Y:S01]  /*152c0*/  FMUL.FTZ R22, R3.reuse, R82 ;  /* 0x0000005203167220 */ /* 0x040fe20000410000 */
[C---:B------:R-:W-:Y:S02]  /*152d0*/  FMUL.FTZ R23, R3.reuse, R83 ;  /* 0x0000005303177220 */ /* 0x040fe40000410000 */
[----:B------:R-:W-:Y:S03]  /*152e0*/  LDSM.16.MT88.4 R80, [R124+0xb000] ;  /* 0x00b000007c50783b */ /* 0x000fe60000004200 */
        /* <DEDUP_REMOVED lines=16> */
[----:B------:R-:W-:Y:S02]  /*153f0*/  FADD.FTZ R3, R116, R3 ;  /* 0x0000000374037221 */ /* 0x000fe40000010000 */
[C---:B------:R-:W-:Y:S01]  /*15400*/  HMMA.16816.F32.BF16 R32, R108.reuse, R86, R32 ;  /* 0x000000566c20723c */ /* 0x040fe20000041820 */
[----:B------:R-:W-:Y:S06]  /*15410*/  LDSM.16.MT88.4 R84, [R126+0x9800] ;  /* 0x009800007e54783b */ /* 0x000fec0000004200 */
[----:B------:R-:W-:Y:S01]  /*15420*/  MUFU.EX2 R173, R173 ;  /* 0x000000ad00ad7308 */ /* 0x000fe20000000800 */
[C---:B--2---:R-:W-:Y:S09]  /*15430*/  HMMA.16816.F32.BF16 R36, R108.reuse, R76, R36 ;  /* 0x0000004c6c24723c */ /* 0x044ff20000041824 */
[----:B------:R-:W2:Y:S01]  /*15440*/  MUFU.EX2 R178, R178 ;  /* 0x000000b200b27308 */ /* 0x000ea20000000800 */
[C---:B------:R-:W-:Y:S01]  /*15450*/  HMMA.16816.F32.BF16 R40, R108.reuse, R78, R40 ;  /* 0x0000004e6c28723c */ /* 0x040fe20000041828 */
[----:B------:R-:W-:Y:S08]  /*15460*/  LDSM.16.MT88.4 R76, [R126+0x8800] ;  /* 0x008800007e4c783b */ /* 0x000ff00000004200 */
[----:B------:R-:W-:Y:S01]  /*15470*/  MUFU.EX2 R123, R123 ;  /* 0x0000007b007b7308 */ /* 0x000fe20000000800 */
[C---:B------:R-:W-:Y:S09]  /*15480*/  HMMA.16816.F32.BF16 R44, R108.reuse, R68, R44 ;  /* 0x000000446c2c723c */ /* 0x040ff2000004182c */
[----:B------:R-:W5:Y:S01]  /*15490*/  MUFU.EX2 R168, R168 ;  /* 0x000000a800a87308 */ /* 0x000f620000000800 */
[C---:B------:R-:W-:Y:S01]  /*154a0*/  HMMA.16816.F32.BF16 R48, R108.reuse, R70, R48 ;  /* 0x000000466c30723c */ /* 0x040fe20000041830 */
[----:B------:R-:W1:Y:S08]  /*154b0*/  LDSM.16.MT88.4 R68, [R124+0xa000] ;  /* 0x00a000007c44783b */ /* 0x000e700000004200 */
[----:B------:R-:W-:Y:S01]  /*154c0*/  MUFU.EX2 R121, R121 ;  /* 0x0000007900797308 */ /* 0x000fe20000000800 */
[C---:B---3--:R-:W-:Y:S09]  /*154d0*/  HMMA.16816.F32.BF16 R52, R108.reuse, R72, R52 ;  /* 0x000000486c34723c */ /* 0x048ff20000041834 */
[----:B------:R-:W-:Y:S01]  /*154e0*/  MUFU.EX2 R119, R119 ;  /* 0x0000007700777308 */ /* 0x000fe20000000800 */
[C---:B------:R-:W-:Y:S01]  /*154f0*/  HMMA.16816.F32.BF16 R56, R108.reuse, R74, R56 ;  /* 0x0000004a6c38723c */ /* 0x040fe20000041838 */
[----:B------:R-:W3:Y:S07]  /*15500*/  LDSM.16.MT88.4 R72, [R130+0x8800] ;  /* 0x008800008248783b */ /* 0x000eee0000004200 */
[C---:B-1----:R-:W-:Y:S03]  /*15510*/  HMMA.16816.F32.BF16 R60, R108.reuse, R68, R60 ;  /* 0x000000446c3c723c */ /* 0x042fe6000004183c */
[----:B------:R-:W-:Y:S02]  /*15520*/  F2FP.BF16.F32.PACK_AB R68, R172, R141 ;  /* 0x0000008dac44723e */ /* 0x000fe400000010ff */
[----:B----4-:R-:W-:Y:S03]  /*15530*/  F2FP.BF16.F32.PACK_AB R69, R176, R171 ;  /* 0x000000abb045723e */ /* 0x010fe600000010ff */
[----:B------:R-:W-:Y:S03]  /*15540*/  HMMA.16816.F32.BF16 R64, R108, R70, R64 ;  /* 0x000000466c40723c */ /* 0x000fe60000041840 */
[----:B------:R-:W-:Y:S01]  /*15550*/  F2FP.BF16.F32.PACK_AB R70, R174, R169 ;  /* 0x000000a9ae46723e */ /* 0x000fe200000010ff */
[--C-:B------:R-:W-:Y:S01]  /*15560*/  FFMA.FTZ R108, R189, R103, -R170.reuse ;  /* 0x00000067bd6c7223 */ /* 0x100fe200000108aa */
[----:B--2---:R-:W-:Y:S01]  /*15570*/  F2FP.BF16.F32.PACK_AB R71, R178, R173 ;  /* 0x000000adb247723e */ /* 0x004fe200000010ff */
[-CC-:B------:R-:W-:Y:S01]  /*15580*/  FFMA.FTZ R109, R187, R103.reuse, -R170.reuse ;  /* 0x00000067bb6d7223 */ /* 0x180fe200000108aa */
[-CC-:B------:R-:W-:Y:S01]  /*15590*/  FFMA.FTZ R110, R185, R103.reuse, -R170.reuse ;  /* 0x00000067b96e7223 */ /* 0x180fe200000108aa */
[-CC-:B------:R-:W-:Y:S01]  /*155a0*/  FFMA.FTZ R111, R183, R103.reuse, -R170.reuse ;  /* 0x00000067b76f7223 */ /* 0x180fe200000108aa */
[-C--:B------:R-:W-:Y:S01]  /*155b0*/  FFMA.FTZ R170, R122, R103.reuse, -R170 ;  /* 0x000000677aaa7223 */ /* 0x080fe200000108aa */
[----:B------:R-:W-:Y:S01]  /*155c0*/  MUFU.EX2 R108, R108 ;  /* 0x0000006c006c7308 */ /* 0x000fe20000000800 */
[-CC-:B------:R-:W-:Y:S01]  /*155d0*/  FFMA.FTZ R122, R118, R103.reuse, -R120.reuse ;  /* 0x00000067767a7223 */ /* 0x180fe20000010878 */
[C---:B---3--:R-:W-:Y:S05]  /*155e0*/  HMMA.16816.F32.BF16 R4, R68.reuse, R72, R4 ;  /* 0x000000484404723c */ /* 0x048fea0000041804 */
[-CC-:B------:R-:W-:Y:S03]  /*155f0*/  FFMA.FTZ R118, R105, R103.reuse, -R120.reuse ;  /* 0x0000006769767223 */ /* 0x180fe60000010878 */
[----:B------:R-:W-:Y:S01]  /*15600*/  MUFU.EX2 R109, R109 ;  /* 0x0000006d006d7308 */ /* 0x000fe20000000800 */
[----:B------:R-:W-:Y:S01]  /*15610*/  FFMA.FTZ R120, R104, R103, -R120 ;  /* 0x0000006768787223 */ /* 0x000fe20000010878 */
[C---:B------:R-:W-:Y:S01]  /*15620*/  HMMA.16816.F32.BF16 R8, R68.reuse, R74, R8 ;  /* 0x0000004a4408723c */ /* 0x040fe20000041808 */
[----:B------:R-:W1:Y:S02]  /*15630*/  LDSM.16.MT88.4 R72, [R125+0x8800] ;  /* 0x008800007d48783b */ /* 0x000e640000004200 */
[----:B-----5:R-:W-:Y:S05]  /*15640*/  F2FP.BF16.F32.PACK_AB R104, R168, R123 ;  /* 0x0000007ba868723e */ /* 0x020fea00000010ff */
        /* <DEDUP_REMOVED lines=108> */
.L_x_13444:
        /* <DEDUP_REMOVED lines=10> */
.L_x_13466:
        /* <DEDUP_REMOVED lines=217> */
.L_x_13453:
        /* <DEDUP_REMOVED lines=23> */
.L_x_13455:
[----:B------:R-:W-:Y:S05]  /*16cb0*/  BSYNC.RECONVERGENT B0 ;  /* 0x0000000000007941 */ /* 0x000fea0003800200 */
.L_x_13454:
        /* <DEDUP_REMOVED lines=9> */
.L_x_13457:
[----:B------:R-:W-:Y:S05]  /*16d50*/  BSYNC.RECONVERGENT B0 ;  /* 0x0000000000007941 */ /* 0x000fea0003800200 */
.L_x_13456:
        /* <DEDUP_REMOVED lines=14> */
.L_x_13459:
[----:B------:R-:W-:Y:S05]  /*16e40*/  BSYNC.RECONVERGENT B0 ;  /* 0x0000000000007941 */ /* 0x000fea0003800200 */
.L_x_13458:
        /* <DEDUP_REMOVED lines=14> */
.L_x_13461:
[----:B------:R-:W-:Y:S05]  /*16f30*/  BSYNC.RECONVERGENT B0 ;  /* 0x0000000000007941 */ /* 0x000fea0003800200 */
.L_x_13460:
[----:B------:R-:W-:-:S04]  /*16f40*/  MOV R145, 0x0 ;  /* 0x0000000000917802 */ /* 0x000fc80000000f00 */
[----:B-1234-:R-:W-:Y:S05]  /*16f50*/  @P3 RET.REL.NODEC R144 `(_ZN5flash24flash_fwd_splitkv_kernelI23Flash_fwd_kernel_traitsILi128ELi64ELi64ELi4ELb0ELb0EN7cutlass10bfloat16_tE19Flash_kernel_traitsILi128ELi64ELi64ELi4ES3_EELb0ELb1ELb0ELb0ELb1ELb1ELb0ELb1EEEvNS_16Flash_fwd_paramsE) ;  /* 0xfffffe9090283950 */ /* 0x01efea0003c3ffff */
        /* <DEDUP_REMOVED lines=13> */
[----:B-1----:R-:W-:Y:S05]  /*17030*/  RET.REL.NODEC R144 `(_ZN5flash24flash_fwd_splitkv_kernelI23Flash_fwd_kernel_traitsILi128ELi64ELi64ELi4ELb0ELb0EN7cutlass10bfloat16_tE19Flash_kernel_traitsILi128ELi64ELi64ELi4ES3_EELb0ELb1ELb0ELb0ELb1ELb1ELb0ELb1EEEvNS_16Flash_fwd_paramsE) ;  /* 0xfffffe8c90f07950 */ /* 0x002fea0003c3ffff */
.L_x_13452:
[----:B------:R-:W-:Y:S01]  /*17040*/  MOV R5, 0x2 ;  /* 0x0000000200057802 */ /* 0x000fe20000000f00 */
[----:B------:R-:W-:Y:S01]  /*17050*/  IMAD.MOV.U32 R4, RZ, RZ, 0x1f ;  /* 0x0000001fff047424 */ /* 0x000fe200078e00ff */
[----:B------:R-:W-:-:S07]  /*17060*/  MOV R6, 0xffffffff ;  /* 0xffffffff00067802 */ /* 0x000fce0000000f00 */
[----:B-1---5:R-:W-:Y:S05]  /*17070*/  WARPSYNC.COLLECTIVE R6, `(.L_x_13462) ;  /* 0x0000000006087348 */ /* 0x022fea0003c00000 */
[----:B------:R2:W3:Y:S02]  /*17080*/  SHFL.BFLY P0, R10, R167, R5, R4 ;  /* 0x0c000005a70a7389 */ /* 0x0004e40000000004 */
[----:B-123-5:R-:W-:Y:S05]  /*17090*/  ENDCOLLECTIVE ;  /* 0x000000000000791b */ /* 0x02efea0003800000 */
.L_x_13462:
[----:B------:R-:W-:Y:S02]  /*170a0*/  IMAD.MOV.U32 R8, RZ, RZ, R10 ;  /* 0x000000ffff087224 */ /* 0x000fe400078e000a */
[----:B------:R-:W-:Y:S02]  /*170b0*/  IMAD.MOV.U32 R5, RZ, RZ, 0x1 ;  /* 0x00000001ff057424 */ /* 0x000fe400078e00ff */
[----:B------:R-:W-:-:S05]  /*170c0*/  FADD.FTZ R8, R8, R167 ;  /* 0x000000a708087221 */ /* 0x000fca0000010000 */
[----:B------:R-:W-:-:S07]  /*170d0*/  MOV R167, R8 ;  /* 0x0000000800a77202 */ /* 0x000fce0000000f00 */
[----:B------:R-:W-:Y:S05]  /*170e0*/  WARPSYNC.COLLECTIVE R6, `(.L_x_13463) ;  /* 0x0000000006087348 */ /* 0x000fea0003c00000 */
[----:B------:R1:W2:Y:S02]  /*170f0*/  SHFL.BFLY P0, R10, R167, R5, R4 ;  /* 0x0c000005a70a7389 */ /* 0x0002a40000000004 */
[----:B-12---:R-:W-:Y:S05]  /*17100*/  ENDCOLLECTIVE ;  /* 0x000000000000791b */ /* 0x006fea0003800000 */
.L_x_13463:
[----:B------:R-:W-:Y:S01]  /*17110*/  MOV R167, R166 ;  /* 0x000000a600a77202 */ /* 0x000fe20000000f00 */
[----:B------:R-:W-:Y:S01]  /*17120*/  IMAD.MOV.U32 R5, RZ, RZ, 0x2 ;  /* 0x00000002ff057424 */ /* 0x000fe200078e00ff */
[----:B------:R-:W-:-:S07]  /*17130*/  MOV R9, R10 ;  /* 0x0000000a00097202 */ /* 0x000fce0000000f00 */
[----:B------:R-:W-:Y:S05]  /*17140*/  WARPSYNC.COLLECTIVE R6, `(.L_x_13464) ;  /* 0x0000000006087348 */ /* 0x000fea0003c00000 */
[----:B------:R1:W2:Y:S02]  /*17150*/  SHFL.BFLY P0, R10, R167, R5, R4 ;  /* 0x0c000005a70a7389 */ /* 0x0002a40000000004 */
[----:B-12---:R-:W-:Y:S05]  /*17160*/  ENDCOLLECTIVE ;  /* 0x000000000000791b */ /* 0x006fea0003800000 */
.L_x_13464:
[----:B------:R-:W-:Y:S01]  /*17170*/  FADD.FTZ R9, R8, R9 ;  /* 0x0000000908097221 */ /* 0x000fe20000010000 */
[----:B------:R-:W-:Y:S01]  /*17180*/  FADD.FTZ R7, R10, R166 ;  /* 0x000000a60a077221 */ /* 0x000fe20000010000 */
[----:B------:R-:W-:-:S04]  /*17190*/  MOV R5, 0x1 ;  /* 0x0000000100057802 */ /* 0x000fc80000000f00 */
[----:B------:R-:W-:-:S07]  /*171a0*/  MOV R167, R7 ;  /* 0x0000000700a77202 */ /* 0x000fce0000000f00 */
[----:B------:R-:W-:Y:S05]  /*171b0*/  WARPSYNC.COLLECTIVE R6, `(.L_x_13465) ;  /* 0x0000000006087348 */ /* 0x000fea0003c00000 */
[----:B------:R1:W2:Y:S02]  /*171c0*/  SHFL.BFLY P0, R10, R167, R5, R4 ;  /* 0x0c000005a70a7389 */ /* 0x0002a40000000004 */
[----:B-12---:R-:W-:Y:S05]  /*171d0*/  ENDCOLLECTIVE ;  /* 0x000000000000791b */ /* 0x006fea0003800000 */
.L_x_13465:
[----:B------:R-:W-:Y:S05]  /*171e0*/  BRA `(.L_x_13466) ;  /* 0xffffffe800f07947 */ /* 0x000fea000383ffff */
.L_x_13467:
        /* <DEDUP_REMOVED lines=9> */
.L_x_14969:


//--------------------- .text._ZN5flash24flash_fwd_splitkv_kernelI23Flash_fwd_kernel_traitsILi128ELi64ELi64ELi4ELb0ELb0EN7cutlass10bfloat16_tE19Flash_kernel_traitsILi128ELi64ELi64ELi4ES3_EELb0ELb1ELb1ELb0ELb0ELb0ELb0ELb1EEEvNS_16Flash_fwd_paramsE --------------------------
	.section	.text._ZN5flash24flash_fwd_splitkv_kernelI23Flash_fwd_kernel_traitsILi128ELi64ELi64ELi4ELb0ELb0EN7cutlass10bfloat16_tE19Flash_kernel_traitsILi128ELi64ELi64ELi4ES3_EELb0ELb1ELb1ELb0ELb0ELb0ELb0ELb1EEEvNS_16Flash_fwd_paramsE,"ax",@progbits
	.align	128
        .global         _ZN5flash24flash_fwd_splitkv_kernelI23Flash_fwd_kernel_traitsILi128ELi64ELi64ELi4ELb0ELb0EN7cutlass10bfloat16_tE19Flash_kernel_traitsILi128ELi64ELi64ELi4ES3_EELb0ELb1ELb1ELb0ELb0ELb0ELb0ELb1EEEvNS_16Flash_fwd_paramsE
        .type           _ZN5flash24flash_fwd_splitkv_kernelI23Flash_fwd_kernel_traitsILi128ELi64ELi64ELi4ELb0ELb0EN7cutlass10bfloat16_tE19Flash_kernel_traitsILi128ELi64ELi64ELi4ES3_EELb0ELb1ELb1ELb0ELb0ELb0ELb0ELb1EEEvNS_16Flash_fwd_paramsE,@function
        .size           _ZN5flash24flash_fwd_splitkv_kernelI23Flash_fwd_kernel_traitsILi128ELi64ELi64ELi4ELb0ELb0EN7cutlass10bfloat16_tE19Flash_kernel_traitsILi128ELi64ELi64ELi4ES3_EELb0ELb1ELb1ELb0ELb0ELb0ELb0ELb1EEEvNS_16Flash_fwd_paramsE,(.L_x_14970 - _ZN5flash24flash_fwd_splitkv_kernelI23Flash_fwd_kernel_traitsILi128ELi64ELi64ELi4ELb0ELb0EN7cutlass10bfloat16_tE19Flash_kernel_traitsILi128ELi64ELi64ELi4ES3_EELb0ELb1ELb1ELb0ELb0ELb0ELb0ELb1EEEvNS_16Flash_fwd_paramsE)
        .other          _ZN5flash24flash_fwd_splitkv_kernelI23Flash_fwd_kernel_traitsILi128ELi64ELi64ELi4ELb0ELb0EN7cutlass10bfloat16_tE19Flash_kernel_traitsILi128ELi64ELi64ELi4ES3_EELb0ELb1ELb1ELb0ELb0ELb0ELb0ELb1EEEvNS_16Flash_fwd_paramsE,@"STO_CUDA_ENTRY STV_DEFAULT"
_ZN5flash24flash_fwd_splitkv_kernelI23Flash_fwd_kernel_traitsILi128ELi64ELi64ELi4ELb0ELb0EN7cutlass10bfloat16_tE19Flash_kernel_traitsILi128ELi64ELi64ELi4ES3_EELb0ELb1ELb1ELb0ELb0ELb0ELb0ELb1EEEvNS_16Flash_fwd_paramsE:
.text._ZN5flash24flash_fwd_splitkv_kernelI23Flash_fwd_kernel_traitsILi128ELi64ELi64ELi4ELb0ELb0EN7cutlass10bfloat16_tE19Flash_kernel_traitsILi128ELi64ELi64ELi4ES3_EELb0ELb1ELb1ELb0ELb0ELb0ELb0ELb1EEEvNS_16Flash_fwd_paramsE:
[----:B------:R-:W-:Y:S01]  /*0000*/  LDC R1, c[0x0][0x37c] ;  /* 0x0000df00ff017b82 */ /* 0x000fe20000000800 */
[----:B------:R-:W1:Y:S07]  /*0010*/  S2R R3, SR_CTAID.X ;  /* 0x0000000000037919 */ /* 0x000e6e0000002500 */
[----:B------:R-:W2:Y:S01]  /*0020*/  LDC.64 R102, c[0x0][0x348] ;  /* 0x0000d200ff667b82 */ /* 0x000ea20000000a00 */
[----:B------:R-:W-:Y:S01]  /*0030*/  BSSY.RECONVERGENT B4, `(.L_x_13468) ;  /* 0x0000005000047945 */ /* 0x000fe20003800200 */
[----:B------:R-:W-:Y:S01]  /*0040*/  MOV R146, 0x80 ;  /* 0x0000008000927802 */ /* 0x000fe20000000f00 */
[----:B------:R-:W3:Y:S01]  /*0050*/  S2R R149, SR_CTAID.Y ;  /* 0x0000000000957919 */ /* 0x000ee20000002600 */
[----:B------:R-:W4:Y:S05]  /*0060*/  S2R R148, SR_CTAID.Z ;  /* 0x0000000000947919 */ /* 0x000f2a0000002700 */
[----:B-1234-:R-:W-:Y:S05]  /*0070*/  CALL.REL.NOINC `($_ZN5flash24flash_fwd_splitkv_kernelI23Flash_fwd_kernel_traitsILi128ELi64ELi64ELi4ELb0ELb0EN7cutlass10bfloat16_tE19Flash_kernel_traitsILi128ELi64ELi64ELi4ES3_EELb0ELb1ELb1ELb0ELb0ELb0ELb0ELb1EEEvNS_16Flash_fwd_paramsE$_ZN5flash30compute_attn_1rowblock_splitkvI23Flash_fwd_kernel_traitsILi128ELi64ELi64ELi4ELb0ELb0EN7cutlass10bfloat16_tE19Flash_kernel_traitsILi128ELi64ELi64ELi4ES3_EELb0ELb1ELb1ELb0ELb0ELb0ELb0ELb1ENS_16Flash_fwd_paramsEEEvRKT8_iiiii) ;  /* 0x0000000000087944 */ /* 0x01efea0003c00000 */
[----:B------:R-:W-:Y:S05]  /*0080*/  BSYNC.RECONVERGENT B4 ;  /* 0x0000000000047941 */ /* 0x000fea0003800200 */
.L_x_13468:
[----:B------:R-:W-:Y:S05]  /*0090*/  EXIT ;  /* 0x000000000000794d */ /* 0x000fea0003800000 */
        .type           $_ZN5flash24flash_fwd_splitkv_kernelI23Flash_fwd_kernel_traitsILi128ELi64ELi64ELi4ELb0ELb0EN7cutlass10bfloat16_tE19Flash_kernel_traitsILi128ELi64ELi64ELi4ES3_EELb0ELb1ELb1ELb0ELb0ELb0ELb0ELb1EEEvNS_16Flash_fwd_paramsE$_ZN5flash30compute_attn_1rowblock_splitkvI23Flash_fwd_kernel_traitsILi128ELi64ELi64ELi4ELb0ELb0EN7cutlass10bfloat16_tE19Flash_kernel_traitsILi128ELi64ELi64ELi4ES3_EELb0ELb1ELb1ELb0ELb0ELb0ELb0ELb1ENS_16Flash_fwd_paramsEEEvRKT8_iiiii,@function
        .size           $_ZN5flash24flash_fwd_splitkv_kernelI23Flash_fwd_kernel_traitsILi128ELi64ELi64ELi4ELb0ELb0EN7cutlass10bfloat16_tE19Flash_kernel_traitsILi128ELi64ELi64ELi4ES3_EELb0ELb1ELb1ELb0ELb0ELb0ELb0ELb1EEEvNS_16Flash_fwd_paramsE$_ZN5flash30compute_attn_1rowblock_splitkvI23Flash_fwd_kernel_traitsILi128ELi64ELi64ELi4ELb0ELb0EN7cutlass10bfloat16_tE19Flash_kernel_traitsILi128ELi64ELi64ELi4ES3_EELb0ELb1ELb1ELb0ELb0ELb0ELb0ELb1ENS_16Flash_fwd_paramsEEEvRKT8_iiiii,(.L_x_14970 - $_ZN5flash24flash_fwd_splitkv_kernelI23Flash_fwd_kernel_traitsILi128ELi64ELi64ELi4ELb0ELb0EN7cutlass10bfloat16_tE19Flash_kernel_traitsILi128ELi64ELi64ELi4ES3_EELb0ELb1ELb1ELb0ELb0ELb0ELb0ELb1EEEvNS_16Flash_fwd_paramsE$_ZN5flash30compute_attn_1rowblock_splitkvI23Flash_fwd_kernel_traitsILi128ELi64ELi64ELi4ELb0ELb0EN7cutlass10bfloat16_tE19Flash_kernel_traitsILi128ELi64ELi64ELi4ES3_EELb0ELb1ELb1ELb0ELb0ELb0ELb0ELb1ENS_16Flash_fwd_paramsEEEvRKT8_iiiii)
$_ZN5flash24flash_fwd_splitkv_kernelI23Flash_fwd_kernel_traitsILi128ELi64ELi64ELi4ELb0ELb0EN7cutlass10bfloat16_tE19Flash_kernel_traitsILi128ELi64ELi64ELi4ES3_EELb0ELb1ELb1ELb0ELb0ELb0ELb0ELb1EEEvNS_16Flash_fwd_paramsE$_ZN5flash30compute_attn_1rowblock_splitkvI23Flash_fwd_kernel_traitsILi128ELi64ELi64ELi4ELb0ELb0EN7cutlass10bfloat16_tE19Flash_kernel_traitsILi128ELi64ELi64ELi4ES3_EELb0ELb1ELb1ELb0ELb0ELb0ELb0ELb1ENS_16Flash_fwd_paramsEEEvRKT8_iiiii:
        /* <DEDUP_REMOVED lines=39> */
.L_x_13470:
[----:B------:R-:W-:Y:S05]  /*0310*/  BSYNC.RECONVERGENT B0 ;  /* 0x0000000000007941 */ /* 0x000fea0003800200 */
.L_x_13469:
[----:B------:R-:W-:Y:S04]  /*0320*/  BSSY.RECONVERGENT B0, `(.L_x_13471) ;  /* 0x0000007000007945 */ /* 0x000fe80003800200 */
[----:B------:R-:W-:Y:S05]  /*0330*/  @!P3 BRA `(.L_x_13472) ;  /* 0x000000000014b947 */ /* 0x000fea0003800000 */
[----:B-----5:R-:W2:Y:S02]  /*0340*/  LD.E.U8 R4, desc[UR4][R102.64+0x1b2] ;  /* 0x0001b20466047980 */ /* 0x020ea4000c101100 */
[----:B--2---:R-:W-:-:S13]  /*0350*/  ISETP.NE.AND P1, PT, R4, RZ, PT ;  /* 0x000000ff0400720c */ /* 0x004fda0003f25270 */
[----:B------:R-:W2:Y:S02]  /*0360*/  @P1 LD.E R7, desc[UR4][R14.64+0x4] ;  /* 0x000004040e071980 */ /* 0x000ea4000c101900 */
[----:B--2---:R-:W-:-:S06]  /*0370*/  @P1 IADD3 R4, PT, PT, R7, -R12, RZ ;  /* 0x8000000c07041210 */ /* 0x004fcc0007ffe0ff */
[----:B------:R2:W5:Y:S02]  /*0380*/  @!P1 LD.E R4, desc[UR4][R14.64] ;  /* 0x000000040e049980 */ /* 0x000564000c101900 */
.L_x_13472:
[----:B------:R-:W-:Y:S05]  /*0390*/  BSYNC.RECONVERGENT B0 ;  /* 0x0000000000007941 */ /* 0x000fea0003800200 */
.L_x_13471:
        /* <DEDUP_REMOVED lines=9> */
.L_x_13474:
[----:B------:R-:W3:Y:S01]  /*0430*/  LD.E.64 R4, desc[UR4][R102.64+0x108] ;  /* 0x0001080466047980 */ /* 0x000ee2000c101b00 */
[----:B------:R-:W-:Y:S01]  /*0440*/  BSSY.RECONVERGENT B0, `(.L_x_13476) ;  /* 0x0000006000007945 */ /* 0x000fe20003800200 */
[----:B------:R-:W-:Y:S01]  /*0450*/  IMAD.MOV.U32 R56, RZ, RZ, RZ ;  /* 0x000000ffff387224 */ /* 0x000fe200078e00ff */
[----:B---3--:R-:W-:-:S04]  /*0460*/  ISETP.NE.U32.AND P0, PT, R4, RZ, PT ;  /* 0x000000ff0400720c */ /* 0x008fc80003f05070 */
[----:B------:R-:W-:-:S13]  /*0470*/  ISETP.NE.AND.EX P0, PT, R5, RZ, PT, P0 ;  /* 0x000000ff0500720c */ /* 0x000fda0003f05300 */
[----:B------:R-:W-:Y:S05]  /*0480*/  @!P0 BRA `(.L_x_13477) ;  /* 0x0000000000048947 */ /* 0x000fea0003800000 */
[----:B------:R3:W5:Y:S02]  /*0490*/  LD.E R56, desc[UR4][R102.64+0xbc] ;  /* 0x0000bc0466387980 */ /* 0x000764000c101900 */
.L_x_13477:
[----:B------:R-:W-:Y:S05]  /*04a0*/  BSYNC.RECONVERGENT B0 ;  /* 0x0000000000007941 */ /* 0x000fea0003800200 */
.L_x_13476:
[----:B-----5:R-:W-:Y:S02]  /*04b0*/  IADD3 R56, PT, PT, R67, R56, RZ ;  /* 0x0000003843387210 */ /* 0x020fe40007ffe0ff */
.L_x_13475:
[----:B------:R-:W-:Y:S05]  /*04c0*/  BSYNC.RECONVERGENT B1 ;  /* 0x0000000000017941 */ /* 0x000fea0003800200 */
.L_x_13473:
[----:B------:R-:W-:Y:S01]  /*04d0*/  IMAD.SHL.U32 R150, R3, 0x40, RZ ;  /* 0x0000004003967824 */ /* 0x000fe200078e00ff */
[----:B------:R-:W-:Y:S01]  /*04e0*/  MOV R4, R146 ;  /* 0x0000009200047202 */ /* 0x000fe20000000f00 */
[----:B------:R-:W-:-:S03]  /*04f0*/  IMAD.MOV.U32 R5, RZ, RZ, 0x0 ;  /* 0x00000000ff057424 */ /* 0x000fc600078e00ff */
[----:B------:R-:W-:-:S13]  /*0500*/  ISETP.GT.AND P0, PT, R155, R150, PT ;  /* 0x000000969b00720c */ /* 0x000fda0003f04270 */
[----:B-123--:R-:W-:Y:S05]  /*0510*/  @!P0 RET.REL.NODEC R4 `(_ZN5flash24flash_fwd_splitkv_kernelI23Flash_fwd_kernel_traitsILi128ELi64ELi64ELi4ELb0ELb0EN7cutlass10bfloat16_tE19Flash_kernel_traitsILi128ELi64ELi64ELi4ES3_EELb0ELb1ELb1ELb0ELb0ELb0ELb0ELb1EEEvNS_16Flash_fwd_paramsE) ;  /* 0xfffffff804b88950 */ /* 0x00efea0003c3ffff */
        /* <DEDUP_REMOVED lines=74> */
.L_x_13480:
[----:B------:R-:W-:Y:S05]  /*09c0*/  BSYNC.RECONVERGENT B0 ;  /* 0x0000000000007941 */ /* 0x000fea0003800200 */
.L_x_13479:
        /* <DEDUP_REMOVED lines=17> */
.L_x_13482:
[----:B------:R-:W-:Y:S05]  /*0ae0*/  BSYNC.RECONVERGENT B0 ;  /* 0x0000000000007941 */ /* 0x000fea0003800200 */
.L_x_13481:
        /* <DEDUP_REMOVED lines=20> */
.L_x_13484:
[----:B------:R-:W-:Y:S05]  /*0c30*/  BSYNC.RECONVERGENT B0 ;  /* 0x0000000000007941 */ /* 0x000fea0003800200 */
.L_x_13483:
        /* <DEDUP_REMOVED lines=25> */
.L_x_13486:
[----:B------:R-:W-:Y:S05]  /*0dd0*/  BSYNC.RECONVERGENT B0 ;  /* 0x0000000000007941 */ /* 0x000fea0003800200 */
.L_x_13485:
[----:B------:R-:W-:Y:S01]  /*0de0*/  MOV R147, 0x0 ;  /* 0x0000000000937802 */ /* 0x000fe20000000f00 */
[----:B------:R-:W-:Y:S04]  /*0df0*/  @!P5 ST.E desc[UR4][R12.64], R4 ;  /* 0x000000040c00d985 */ /* 0x000fe8000c101904 */
[----:B------:R-:W-:Y:S04]  /*0e00*/  @!P4 ST.E desc[UR4][R12.64+0x40], R3 ;  /* 0x000040030c00c985 */ /* 0x000fe8000c101904 */
[----:B------:R1:W-:Y:S02]  /*0e10*/  @!P3 ST.E desc[UR4][R12.64+0x80], R2 ;  /* 0x000080020c00b985 */ /* 0x0003e4000c101904 */
[----:B-12---:R-:W-:Y:S05]  /*0e20*/  @P6 RET.REL.NODEC R146 `(_ZN5flash24flash_fwd_splitkv_kernelI23Flash_fwd_kernel_traitsILi128ELi64ELi64ELi4ELb0ELb0EN7cutlass10bfloat16_tE19Flash_kernel_traitsILi128ELi64ELi64ELi4ES3_EELb0ELb1ELb1ELb0ELb0ELb0ELb0ELb1EEEvNS_16Flash_fwd_paramsE) ;  /* 0xfffffff092746950 */ /* 0x006fea0003c3ffff */
[----:B------:R-:W-:Y:S02]  /*0e30*/  MOV R3, 0x7f800000 ;  /* 0x7f80000000037802 */ /* 0x000fe40000000f00 */
[----:B------:R-:W-:-:S03]  /*0e40*/  MOV R147, 0x0 ;  /* 0x0000000000937802 */ /* 0x000fc60000000f00 */
[----:B------:R1:W-:Y:S02]  /*0e50*/  ST.E desc[UR4][R12.64+0xc0], R3 ;  /* 0x0000c0030c007985 */ /* 0x0003e4000c101904 */
[----:B-1----:R-:W-:Y:S05]  /*0e60*/  RET.REL.NODEC R146 `(_ZN5flash24flash_fwd_splitkv_kernelI23Flash_fwd_kernel_traitsILi128ELi64ELi64ELi4ELb0ELb0EN7cutlass10bfloat16_tE19Flash_kernel_traitsILi128ELi64ELi64ELi4ES3_EELb0ELb1ELb1ELb0ELb0ELb0ELb0ELb1EEEvNS_16Flash_fwd_paramsE) ;  /* 0xfffffff092647950 */ /* 0x002fea0003c3ffff */
.L_x_13478:
        /* <DEDUP_REMOVED lines=102> */
.L_x_13488:
        /* <DEDUP_REMOVED lines=77> */
.L_x_13489:
[----:B------:R-:W-:Y:S05]  /*19a0*/  BSYNC.RECONVERGENT B0 ;  /* 0x0000000000007941 */ /* 0x000fea0003800200 */
.L_x_13487:
        /* <DEDUP_REMOVED lines=198> */
.L_x_13543:
        /* <DEDUP_REMOVED lines=20> */
.L_x_13492:
[----:B------:R-:W-:Y:S05]  /*2750*/  BSYNC.RECONVERGENT B0 ;  /* 0x0000000000007941 */ /* 0x000fea0003800200 */
.L_x_13491:
        /* <DEDUP_REMOVED lines=12> */
.L_x_13494:
[----:B------:R-:W-:Y:S05]  /*2820*/  BSYNC.RECONVERGENT B0 ;  /* 0x0000000000007941 */ /* 0x000fea0003800200 */
.L_x_13493:
        /* <DEDUP_REMOVED lines=12> */
.L_x_13496:
[----:B------:R-:W-:Y:S05]  /*28f0*/  BSYNC.RECONVERGENT B0 ;  /* 0x0000000000007941 */ /* 0x000fea0003800200 */
.L_x_13495:
        /* <DEDUP_REMOVED lines=15> */
.L_x_13498:
[----:B------:R-:W-:Y:S05]  /*29f0*/  BSYNC.RECONVERGENT B0 ;  /* 0x0000000000007941 */ /* 0x000fea0003800200 */
.L_x_13497:
        /* <DEDUP_REMOVED lines=26> */
.L_x_13502:
[----:B------:R-:W-:Y:S05]  /*2ba0*/  BSYNC.RECONVERGENT B0 ;  /* 0x0000000000007941 */ /* 0x000fea0003800200 */
.L_x_13501:
        /* <DEDUP_REMOVED lines=12> */
.L_x_13504:
[----:B------:R-:W-:Y:S05]  /*2c70*/  BSYNC.RECONVERGENT B0 ;  /* 0x0000000000007941 */ /* 0x000fea0003800200 */
.L_x_13503:
        /* <DEDUP_REMOVED lines=12> */
.L_x_13506:
[----:B------:R-:W-:Y:S05]  /*2d40*/  BSYNC.RECONVERGENT B0 ;  /* 0x0000000000007941 */ /* 0x000fea0003800200 */
.L_x_13505:
        /* <DEDUP_REMOVED lines=17> */
.L_x_13500:
        /* <DEDUP_REMOVED lines=57> */
.L_x_13512:
[----:B------:R-:W-:Y:S05]  /*31f0*/  BSYNC.RECONVERGENT B0 ;  /* 0x0000000000007941 */ /* 0x000fea0003800200 */
.L_x_13511:
        /* <DEDUP_REMOVED lines=47> */
.L_x_13510:
[----:B------:R-:W-:Y:S05]  /*34f0*/  BSYNC.RECONVERGENT B1 ;  /* 0x0000000000017941 */ /* 0x000fea0003800200 */
.L_x_13509:
        /* <DEDUP_REMOVED lines=62> */
.L_x_13516:
[----:B------:R-:W-:Y:S05]  /*38e0*/  BSYNC.RECONVERGENT B0 ;  /* 0x0000000000007941 */ /* 0x000fea0003800200 */
.L_x_13515:
        /* <DEDUP_REMOVED lines=47> */
.L_x_13514:
[----:B------:R-:W-:Y:S05]  /*3be0*/  BSYNC.RECONVERGENT B1 ;  /* 0x0000000000017941 */ /* 0x000fea0003800200 */
.L_x_13513:
        /* <DEDUP_REMOVED lines=60> */
.L_x_13520:
[----:B------:R-:W-:Y:S05]  /*3fb0*/  BSYNC.RECONVERGENT B0 ;  /* 0x0000000000007941 */ /* 0x000fea0003800200 */
.L_x_13519:
        /* <DEDUP_REMOVED lines=47> */
.L_x_13518:
[----:B------:R-:W-:Y:S05]  /*42b0*/  BSYNC.RECONVERGENT B1 ;  /* 0x0000000000017941 */ /* 0x000fea0003800200 */
.L_x_13517:
        /* <DEDUP_REMOVED lines=63> */
.L_x_13524:
[----:B------:R-:W-:Y:S05]  /*46b0*/  BSYNC.RECONVERGENT B0 ;  /* 0x0000000000007941 */ /* 0x000fea0003800200 */
.L_x_13523:
        /* <DEDUP_REMOVED lines=47> */
.L_x_13522:
[----:B------:R-:W-:Y:S05]  /*49b0*/  BSYNC.RECONVERGENT B1 ;  /* 0x0000000000017941 */ /* 0x000fea0003800200 */
.L_x_13521:
[----:B------:R-:W2:Y:S02]  /*49c0*/  LD.E R3, desc[UR4][R102.64+0xd0] ;  /* 0x0000d00466037980 */ /* 0x000ea4000c101900 */
[----:B--2---:R-:W-:Y:S05]  /*49d0*/  IMAD.U32 R3, R3, -0x20, RZ ;  /* 0xffffffe003037824 */ /* 0x004fea00078e00ff */
[C---:B------:R-:W-:Y:S02]  /*49e0*/  LEA R14, P1, R3.reuse, R14, 0x1 ;  /* 0x0000000e030e7211 */ /* 0x040fe400078208ff */
[C---:B------:R-:W-:Y:S02]  /*49f0*/  LEA R50, P0, R3.reuse, R50, 0x1 ;  /* 0x0000003203327211 */ /* 0x040fe400078008ff */
[C---:B------:R-:W-:Y:S02]  /*4a00*/  LEA.HI.X.SX32 R15, R3.reuse, R15, 0x1, P1 ;  /* 0x0000000f030f7211 */ /* 0x040fe400008f0eff */
[----:B------:R-:W-:Y:S01]  /*4a10*/  LEA.HI.X.SX32 R51, R3, R51, 0x1, P0 ;  /* 0x0000003303337211 */ /* 0x000fe200000f0eff */
[----:B------:R-:W-:Y:S05]  /*4a20*/  BRA `(.L_x_13507) ;  /* 0x0000002c00a07947 */ /* 0x000fea0003800000 */
.L_x_13508:
        /* <DEDUP_REMOVED lines=95> */
.L_x_13528:
[----:B------:R-:W-:Y:S05]  /*5020*/  BSYNC.RECONVERGENT B0 ;  /* 0x0000000000007941 */ /* 0x000fea0003800200 */
.L_x_13527:
        /* <DEDUP_REMOVED lines=88> */
.L_x_13526:
[----:B------:R-:W-:Y:S05]  /*55b0*/  BSYNC.RECONVERGENT B1 ;  /* 0x0000000000017941 */ /* 0x000fea0003800200 */
.L_x_13525:
        /* <DEDUP_REMOVED lines=94> */
.L_x_13532:
[----:B------:R-:W-:Y:S05]  /*5ba0*/  BSYNC.RECONVERGENT B0 ;  /* 0x0000000000007941 */ /* 0x000fea0003800200 */
.L_x_13531:
        /* <DEDUP_REMOVED lines=88> */
.L_x_13530:
[----:B------:R-:W-:Y:S05]  /*6130*/  BSYNC.RECONVERGENT B1 ;  /* 0x0000000000017941 */ /* 0x000fea0003800200 */
.L_x_13529:
        /* <DEDUP_REMOVED lines=95> */
.L_x_13536:
[----:B------:R-:W-:Y:S05]  /*6730*/  BSYNC.RECONVERGENT B0 ;  /* 0x0000000000007941 */ /* 0x000fea0003800200 */
.L_x_13535:
        /* <DEDUP_REMOVED lines=86> */
.L_x_13534:
[----:B------:R-:W-:Y:S05]  /*6ca0*/  BSYNC.RECONVERGENT B1 ;  /* 0x0000000000017941 */ /* 0x000fea0003800200 */
.L_x_13533:
        /* <DEDUP_REMOVED lines=98> */
.L_x_13540:
[----:B------:R-:W-:Y:S05]  /*72d0*/  BSYNC.RECONVERGENT B0 ;  /* 0x0000000000007941 */ /* 0x000fea0003800200 */
.L_x_13539:
        /* <DEDUP_REMOVED lines=86> */
.L_x_13538:
[----:B------:R-:W-:Y:S05]  /*7840*/  BSYNC.RECONVERGENT B1 ;  /* 0x0000000000017941 */ /* 0x000fea0003800200 */
.L_x_13537:
[----:B------:R-:W3:Y:S02]  /*7850*/  LD.E R3, desc[UR4][R102.64+0xd0] ;  /* 0x0000d00466037980 */ /* 0x000ee4000c101900 */
[----:B---3--:R-:W-:Y:S05]  /*7860*/  IMAD.U32 R3, R3, -0x20, RZ ;  /* 0xffffffe003037824 */ /* 0x008fea00078e00ff */
[C---:B------:R-:W-:Y:S02]  /*7870*/  LEA R74, P1, R3.reuse, R74, 0x1 ;  /* 0x0000004a034a7211 */ /* 0x040fe400078208ff */
[C---:B------:R-:W-:Y:S02]  /*7880*/  LEA R72, P0, R3.reuse, R72, 0x1 ;  /* 0x0000004803487211 */ /* 0x040fe400078008ff */
[C---:B------:R-:W-:Y:S02]  /*7890*/  LEA.HI.X.SX32 R75, R3.reuse, R75, 0x1, P1 ;  /* 0x0000004b034b7211 */ /* 0x040fe400008f0eff */
[----:B------:R-:W-:Y:S09]  /*78a0*/  LEA.HI.X.SX32 R73, R3, R73, 0x1, P0 ;  /* 0x0000004903497211 */ /* 0x000ff200000f0eff */
.L_x_13507:
[----:B------:R-:W-:Y:S05]  /*78b0*/  BSYNC.RECONVERGENT B2 ;  /* 0x0000000000027941 */ /* 0x000fea0003800200 */
.L_x_13499:
        /* <DEDUP_REMOVED lines=101> */
.L_x_13542:
[----:B------:R-:W-:Y:S05]  /*7f10*/  BSYNC.RECONVERGENT B0 ;  /* 0x0000000000007941 */ /* 0x000fea0003800200 */
.L_x_13541:
[----:B------:R-:W-:Y:S05]  /*7f20*/  @P2 BRA `(.L_x_13543) ;  /* 0xffffffa400b82947 */ /* 0x000fea000383ffff */
.L_x_13490:
        /* <DEDUP_REMOVED lines=34> */
.L_x_13547:
[----:B------:R-:W-:Y:S05]  /*8150*/  BSYNC.RECONVERGENT B0 ;  /* 0x0000000000007941 */ /* 0x000fea0003800200 */
.L_x_13546:
        /* <DEDUP_REMOVED lines=14> */
.L_x_13549:
[----:B------:R-:W-:Y:S05]  /*8240*/  BSYNC.RECONVERGENT B0 ;  /* 0x0000000000007941 */ /* 0x000fea0003800200 */
.L_x_13548:
        /* <DEDUP_REMOVED lines=16> */
.L_x_13551:
[----:B------:R-:W-:Y:S05]  /*8350*/  BSYNC.RECONVERGENT B0 ;  /* 0x0000000000007941 */ /* 0x000fea0003800200 */
.L_x_13550:
        /* <DEDUP_REMOVED lines=16> */
.L_x_13545:
        /* <DEDUP_REMOVED lines=84> */
.L_x_13559:
[----:B------:R-:W-:Y:S05]  /*89a0*/  BSYNC.RECONVERGENT B0 ;  /* 0x0000000000007941 */ /* 0x000fea0003800200 */
.L_x_13558:
[----:B-----5:R-:W-:Y:S01]  /*89b0*/  IMAD.MOV.U32 R6, RZ, RZ, R10 ;  /* 0x000000ffff067224 */ /* 0x020fe200078e000a */
[----:B------:R-:W-:Y:S01]  /*89c0*/  MOV R4, R8 ;  /* 0x0000000800047202 */ /* 0x000fe20000000f00 */
[----:B------:R-:W-:Y:S01]  /*89d0*/  IMAD.MOV.U32 R7, RZ, RZ, R11 ;  /* 0x000000ffff077224 */ /* 0x000fe200078e000b */
[----:B------:R-:W-:Y:S02]  /*89e0*/  MOV R5, R9 ;  /* 0x0000000900057202 */ /* 0x000fe40000000f00 */
.L_x_13557:
[----:B------:R-:W-:Y:S05]  /*89f0*/  BSYNC.RECONVERGENT B1 ;  /* 0x0000000000017941 */ /* 0x000fea0003800200 */
.L_x_13556:
        /* <DEDUP_REMOVED lines=48> */
.L_x_13561:
[----:B------:R-:W-:Y:S05]  /*8d00*/  BSYNC.RECONVERGENT B0 ;  /* 0x0000000000007941 */ /* 0x000fea0003800200 */
.L_x_13560:
[----:B-----5:R3:W-:Y:S02]  /*8d10*/  STS.128 [R153+0x2000], R8 ;  /* 0x0020000899007388 */ /* 0x0207e40000000c00 */
.L_x_13555:
[----:B------:R-:W-:Y:S05]  /*8d20*/  BSYNC.RECONVERGENT B2 ;  /* 0x0000000000027941 */ /* 0x000fea0003800200 */
.L_x_13554:
        /* <DEDUP_REMOVED lines=60> */
.L_x_13567:
[----:B------:R-:W-:Y:S05]  /*90f0*/  BSYNC.RECONVERGENT B0 ;  /* 0x0000000000007941 */ /* 0x000fea0003800200 */
.L_x_13566:
[----:B-----5:R1:W-:Y:S02]  /*9100*/  STS.128 [R153+0x800], R8 ;  /* 0x0008000899007388 */ /* 0x0203e40000000c00 */
.L_x_13565:
[----:B------:R-:W-:Y:S05]  /*9110*/  BSYNC.RECONVERGENT B1 ;  /* 0x0000000000017941 */ /* 0x000fea0003800200 */
.L_x_13564:
        /* <DEDUP_REMOVED lines=53> */
.L_x_13569:
[----:B------:R-:W-:Y:S05]  /*9470*/  BSYNC.RECONVERGENT B0 ;  /* 0x0000000000007941 */ /* 0x000fea0003800200 */
.L_x_13568:
[----:B-----5:R3:W-:Y:S02]  /*9480*/  STS.128 [R153+0x2800], R8 ;  /* 0x0028000899007388 */ /* 0x0207e40000000c00 */
.L_x_13563:
[----:B------:R-:W-:Y:S05]  /*9490*/  BSYNC.RECONVERGENT B2 ;  /* 0x0000000000027941 */ /* 0x000fea0003800200 */
.L_x_13562:
        /* <DEDUP_REMOVED lines=61> */
.L_x_13575:
[----:B------:R-:W-:Y:S05]  /*9870*/  BSYNC.RECONVERGENT B0 ;  /* 0x0000000000007941 */ /* 0x000fea0003800200 */
.L_x_13574:
[----:B-----5:R1:W-:Y:S02]  /*9880*/  STS.128 [R153+0x1000], R8 ;  /* 0x0010000899007388 */ /* 0x0203e40000000c00 */
.L_x_13573:
[----:B------:R-:W-:Y:S05]  /*9890*/  BSYNC.RECONVERGENT B1 ;  /* 0x0000000000017941 */ /* 0x000fea0003800200 */
.L_x_13572:
        /* <DEDUP_REMOVED lines=53> */
.L_x_13577:
[----:B------:R-:W-:Y:S05]  /*9bf0*/  BSYNC.RECONVERGENT B0 ;  /* 0x0000000000007941 */ /* 0x000fea0003800200 */
.L_x_13576:
[----:B-----5:R1:W-:Y:S02]  /*9c00*/  STS.128 [R153+0x3000], R8 ;  /* 0x0030000899007388 */ /* 0x0203e40000000c00 */
.L_x_13571:
[----:B------:R-:W-:Y:S05]  /*9c10*/  BSYNC.RECONVERGENT B2 ;  /* 0x0000000000027941 */ /* 0x000fea0003800200 */
.L_x_13570:
        /* <DEDUP_REMOVED lines=62> */
.L_x_13581:
[----:B------:R-:W-:Y:S05]  /*a000*/  BSYNC.RECONVERGENT B0 ;  /* 0x0000000000007941 */ /* 0x000fea0003800200 */
.L_x_13580:
[----:B-----5:R3:W-:Y:S02]  /*a010*/  STS.128 [R153+0x1800], R8 ;  /* 0x0018000899007388 */ /* 0x0207e40000000c00 */
.L_x_13579:
[----:B------:R-:W-:Y:S05]  /*a020*/  BSYNC.RECONVERGENT B1 ;  /* 0x0000000000017941 */ /* 0x000fea0003800200 */
.L_x_13578:
        /* <DEDUP_REMOVED lines=56> */
.L_x_13583:
[----:B------:R-:W-:Y:S05]  /*a3b0*/  BSYNC.RECONVERGENT B0 ;  /* 0x0000000000007941 */ /* 0x000fea0003800200 */
.L_x_13582:
[----:B-----5:R3:W-:Y:S01]  /*a3c0*/  STS.128 [R153+0x3800], R8 ;  /* 0x0038000899007388 */ /* 0x0207e20000000c00 */
[----:B------:R-:W-:Y:S05]  /*a3d0*/  BRA `(.L_x_13552) ;  /* 0x0000002c00807947 */ /* 0x000fea0003800000 */
.L_x_13553:
        /* <DEDUP_REMOVED lines=96> */
.L_x_13588:
[----:B------:R-:W-:Y:S05]  /*a9e0*/  BSYNC.RECONVERGENT B0 ;  /* 0x0000000000007941 */ /* 0x000fea0003800200 */
.L_x_13587:
[----:B------:R-:W-:Y:S05]  /*a9f0*/  BSYNC.RECONVERGENT B1 ;  /* 0x0000000000017941 */ /* 0x000fea0003800200 */
.L_x_13586:
        /* <DEDUP_REMOVED lines=86> */
.L_x_13590:
[----:B------:R-:W-:Y:S05]  /*af60*/  BSYNC.RECONVERGENT B0 ;  /* 0x0000000000007941 */ /* 0x000fea0003800200 */
.L_x_13589:
[----:B-----5:R4:W-:Y:S02]  /*af70*/  STS.128 [R153+0x2000], R20 ;  /* 0x0020001499007388 */ /* 0x0209e40000000c00 */
.L_x_13585:
[----:B------:R-:W-:Y:S05]  /*af80*/  BSYNC.RECONVERGENT B2 ;  /* 0x0000000000027941 */ /* 0x000fea0003800200 */
.L_x_13584:
        /* <DEDUP_REMOVED lines=91> */
.L_x_13596:
[----:B------:R-:W-:Y:S05]  /*b540*/  BSYNC.RECONVERGENT B0 ;  /* 0x0000000000007941 */ /* 0x000fea0003800200 */
.L_x_13595:
[----:B-----5:R4:W-:Y:S02]  /*b550*/  STS.128 [R153+0x800], R20 ;  /* 0x0008001499007388 */ /* 0x0209e40000000c00 */
.L_x_13594:
[----:B------:R-:W-:Y:S05]  /*b560*/  BSYNC.RECONVERGENT B1 ;  /* 0x0000000000017941 */ /* 0x000fea0003800200 */
.L_x_13593:
        /* <DEDUP_REMOVED lines=85> */
.L_x_13598:
[----:B------:R-:W-:Y:S05]  /*bac0*/  BSYNC.RECONVERGENT B0 ;  /* 0x0000000000007941 */ /* 0x000fea0003800200 */
.L_x_13597:
[----:B-----5:R4:W-:Y:S02]  /*bad0*/  STS.128 [R153+0x2800], R20 ;  /* 0x0028001499007388 */ /* 0x0209e40000000c00 */
.L_x_13592:
[----:B------:R-:W-:Y:S05]  /*bae0*/  BSYNC.RECONVERGENT B2 ;  /* 0x0000000000027941 */ /* 0x000fea0003800200 */
.L_x_13591:
        /* <DEDUP_REMOVED lines=92> */
.L_x_13604:
[----:B------:R-:W-:Y:S05]  /*c0b0*/  BSYNC.RECONVERGENT B0 ;  /* 0x0000000000007941 */ /* 0x000fea0003800200 */
.L_x_13603:
[----:B-----5:R4:W-:Y:S02]  /*c0c0*/  STS.128 [R153+0x1000], R20 ;  /* 0x0010001499007388 */ /* 0x0209e40000000c00 */
.L_x_13602:
[----:B------:R-:W-:Y:S05]  /*c0d0*/  BSYNC.RECONVERGENT B1 ;  /* 0x0000000000017941 */ /* 0x000fea0003800200 */
.L_x_13601:
        /* <DEDUP_REMOVED lines=85> */
.L_x_13606:
[----:B------:R-:W-:Y:S05]  /*c630*/  BSYNC.RECONVERGENT B0 ;  /* 0x0000000000007941 */ /* 0x000fea0003800200 */
.L_x_13605:
[----:B-----5:R4:W-:Y:S02]  /*c640*/  STS.128 [R153+0x3000], R20 ;  /* 0x0030001499007388 */ /* 0x0209e40000000c00 */
.L_x_13600:
[----:B------:R-:W-:Y:S05]  /*c650*/  BSYNC.RECONVERGENT B2 ;  /* 0x0000000000027941 */ /* 0x000fea0003800200 */
.L_x_13599:
        /* <DEDUP_REMOVED lines=94> */
.L_x_13610:
[----:B------:R-:W-:Y:S05]  /*cc40*/  BSYNC.RECONVERGENT B0 ;  /* 0x0000000000007941 */ /* 0x000fea0003800200 */
.L_x_13609:
[----:B-----5:R1:W-:Y:S02]  /*cc50*/  STS.128 [R153+0x1800], R20 ;  /* 0x0018001499007388 */ /* 0x0203e40000000c00 */
.L_x_13608:
[----:B------:R-:W-:Y:S05]  /*cc60*/  BSYNC.RECONVERGENT B1 ;  /* 0x0000000000017941 */ /* 0x000fea0003800200 */
.L_x_13607:
        /* <DEDUP_REMOVED lines=85> */
.L_x_13612:
[----:B------:R-:W-:Y:S05]  /*d1c0*/  BSYNC.RECONVERGENT B0 ;  /* 0x0000000000007941 */ /* 0x000fea0003800200 */
.L_x_13611:
[----:B-----5:R1:W-:Y:S02]  /*d1d0*/  STS.128 [R153+0x3800], R4 ;  /* 0x0038000499007388 */ /* 0x0203e40000000c00 */
.L_x_13552:
[----:B------:R-:W-:Y:S05]  /*d1e0*/  BSYNC.RECONVERGENT B3 ;  /* 0x0000000000037941 */ /* 0x000fea0003800200 */
.L_x_13544:
        /* <DEDUP_REMOVED lines=26> */
.L_x_13614:
[----:B------:R-:W-:Y:S05]  /*d390*/  BSYNC.RECONVERGENT B0 ;  /* 0x0000000000007941 */ /* 0x000fea0003800200 */
.L_x_13613:
        /* <DEDUP_REMOVED lines=14> */
.L_x_13616:
[----:B------:R-:W-:Y:S05]  /*d480*/  BSYNC.RECONVERGENT B0 ;  /* 0x0000000000007941 */ /* 0x000fea0003800200 */
.L_x_13615:
        /* <DEDUP_REMOVED lines=16> */
.L_x_13618:
[----:B------:R-:W-:Y:S05]  /*d590*/  BSYNC.RECONVERGENT B0 ;  /* 0x0000000000007941 */ /* 0x000fea0003800200 */
.L_x_13617:
        /* <DEDUP_REMOVED lines=16> */
.L_x_13620:
[----:B------:R-:W-:Y:S05]  /*d6a0*/  BSYNC.RECONVERGENT B0 ;  /* 0x0000000000007941 */ /* 0x000fea0003800200 */
.L_x_13619:
[----:B------:R-:W3:Y:S04]  /*d6b0*/  LD.E.64 R14, desc[UR4][R102.64+0x1c0] ;  /* 0x0001c004660e7980 */ /* 0x000ee8000c101b00 */
[----:B-----5:R-:W3:Y:S01]  /*d6c0*/  LD.E.64 R10, desc[UR4][R102.64+0x1b8] ;  /* 0x0001b804660a7980 */ /* 0x020ee2000c101b00 */
[----:B--2-4-:R-:W-:Y:S02]  /*d6d0*/  IMAD.MOV.U32 R6, RZ, RZ, R148 ;  /* 0x000000ffff067224 */ /* 0x014fe400078e0094 */
[----:B------:R-:W-:Y:S01]  /*d6e0*/  IMAD.MOV.U32 R7, RZ, RZ, RZ ;  /* 0x000000ffff077224 */ /* 0x000fe200078e00ff */
[----:B-1-3--:R-:W2:Y:S04]  /*d6f0*/  LD.E R8, desc[UR4][R102.64+0xd8] ;  /* 0x0000d80466087980 */ /* 0x00aea8000c101900 */
[----:B------:R-:W0:Y:S01]  /*d700*/  LDGDEPBAR ;  /* 0x00000000000079af */ /* 0x000e220000000000 */
[----:B------:R-:W-:-:S04]  /*d710*/  IMAD.WIDE.U32 R6, R149, R14, R6 ;  /* 0x0000000e95067225 */ /* 0x000fc800078e0006 */
[----:B------:R-:W-:Y:S01]  /*d720*/  IMAD R2, R15, R149, RZ ;  /* 0x000000950f027224 */ /* 0x000fe200078e02ff */
[----:B------:R-:W-:-:S04]  /*d730*/  LEA R10, P0, R6, R10, 0x2 ;  /* 0x0000000a060a7211 */ /* 0x000fc800078010ff */
[----:B------:R-:W-:Y:S01]  /*d740*/  IADD3 R2, PT, PT, R7, R2, RZ ;  /* 0x0000000207027210 */ /* 0x000fe20007ffe0ff */
[----:B--2---:R-:W1:Y:S01]  /*d750*/  MUFU.RCP R161, R8 ;  /* 0x0000000800a17308 */ /* 0x004e620000001000 */
[----:B------:R2:W5:Y:S02]  /*d760*/  LD.E R7, desc[UR4][R102.64+0x184] ;  /* 0x0001840466077980 */ /* 0x000564000c101900 */
[----:B------:R-:W-:Y:S01]  /*d770*/  LEA.HI.X R11, R6, R11, R2, 0x2, P0 ;  /* 0x0000000b060b7211 */ /* 0x000fe200000f1402 */
[----:B------:R-:W-:Y:S01]  /*d780*/  IMAD.SHL.U32 R4, R147, 0x20, RZ ;  /* 0x0000002093047824 */ /* 0x000fe200078e00ff */
[----:B------:R2:W5:Y:S04]  /*d790*/  LD.E R2, desc[UR4][R102.64+0x188] ;  /* 0x0001880466027980 */ /* 0x000568000c101900 */
[----:B------:R-:W1:Y:S01]  /*d7a0*/  LD.E R6, desc[UR4][R10.64] ;  /* 0x000000040a067980 */ /* 0x000e62000c101900 */
[----:B------:R-:W-:-:S04]  /*d7b0*/  DEPBAR.LE SB0, 0x0 ;  /* 0x000080000000791a */ /* 0x000fc80000000000 */
[----:B------:R-:W-:Y:S01]  /*d7c0*/  LOP3.LUT R14, R60, 0x8, R63, 0xf8, !PT ;  /* 0x000000083c0e7812 */ /* 0x000fe200078ef83f */
[----:B------:R-:W-:Y:S01]  /*d7d0*/  BSSY.RECONVERGENT B0, `(.L_x_13621) ;  /* 0x0000017000007945 */ /* 0x000fe20003800200 */
[----:B------:R-:W-:Y:S02]  /*d7e0*/  LOP3.LUT R131, R49, 0x7c00, R4, 0xf8, !PT ;  /* 0x00007c0031837812 */ /* 0x000fe400078ef804 */
[----:B------:R-:W-:Y:S01]  /*d7f0*/  LOP3.LUT R14, R14, 0x38, R57, 0x78, !PT ;  /* 0x000000380e0e7812 */ /* 0x000fe200078e7839 */
[----:B------:R-:W-:Y:S01]  /*d800*/  BAR.SYNC.DEFER_BLOCKING 0x0 ;  /* 0x0000000000007b1d */ /* 0x000fe20000010000 */
[----:B-1----:R-:W-:-:S05]  /*d810*/  FMUL.FTZ R161, R6, R161 ;  /* 0x000000a106a17220 */ /* 0x002fca0000410000 */
[----:B--2---:R-:W-:Y:S05]  /*d820*/  @P5 BRA `(.L_x_13622) ;  /* 0x00000000003c5947 */ /* 0x004fea0003800000 */
        /* <DEDUP_REMOVED lines=15> */
.L_x_13622:
[----:B------:R2:W-:Y:S04]  /*d920*/  STS.128 [R153+0x8000], RZ ;  /* 0x008000ff99007388 */ /* 0x0005e80000000c00 */
[----:B------:R2:W-:Y:S02]  /*d930*/  STS.128 [R153+0xa000], RZ ;  /* 0x00a000ff99007388 */ /* 0x0005e40000000c00 */
.L_x_13623:
[----:B------:R-:W-:Y:S05]  /*d940*/  BSYNC.RECONVERGENT B0 ;  /* 0x0000000000007941 */ /* 0x000fea0003800200 */
.L_x_13621:
[-C--:B------:R-:W-:Y:S01]  /*d950*/  ISETP.GE.AND P1, PT, R159, R3.reuse, PT ;  /* 0x000000039f00720c */ /* 0x080fe20003f26270 */
        /* <DEDUP_REMOVED lines=20> */
.L_x_13625:
[----:B------:R-:W-:Y:S05]  /*daa0*/  BSYNC.RECONVERGENT B0 ;  /* 0x0000000000007941 */ /* 0x000fea0003800200 */
.L_x_13624:
        /* <DEDUP_REMOVED lines=18> */
.L_x_13627:
[----:B------:R-:W-:Y:S05]  /*dbd0*/  BSYNC.RECONVERGENT B0 ;  /* 0x0000000000007941 */ /* 0x000fea0003800200 */
.L_x_13626:
        /* <DEDUP_REMOVED lines=18> */
.L_x_13629:
[----:B------:R-:W-:Y:S05]  /*dd00*/  BSYNC.RECONVERGENT B0 ;  /* 0x0000000000007941 */ /* 0x000fea0003800200 */
.L_x_13628:
[----:B------:R-:W2:Y:S01]  /*dd10*/  S2UR UR6, SR_CgaCtaId ;  /* 0x00000000000679c3 */ /* 0x000ea20000008800 */
[----:B------:R-:W-:Y:S01]  /*dd20*/  IMAD.SHL.U32 R130, R147, 0x40, RZ ;  /* 0x0000004093827824 */ /* 0x000fe200078e00ff */
[----:B------:R-:W-:Y:S01]  /*dd30*/  LOP3.LUT R60, R60, 0x8, R147, 0x78, !PT ;  /* 0x000000083c3c7812 */ /* 0x000fe200078e7893 */
[----:B------:R-:W-:Y:S01]  /*dd40*/  UMOV UR7, 0x400 ;  /* 0x0000040000077882 */ /* 0x000fe20000000000 */
[----:B------:R-:W-:Y:S01]  /*dd50*/  IMAD.IADD R131, R131, 0x1, R14 ;  /* 0x0000000183837824 */ /* 0x000fe200078e020e */
[C---:B------:R-:W-:Y:S01]  /*dd60*/  R2P PR, R147.reuse, 0x6 ;  /* 0x0000000693007804 */ /* 0x040fe20000000000 */
        /* <DEDUP_REMOVED lines=9> */
[----:B------:R-:W-:Y:S01]  /*de00*/  SHF.R.U32.HI R15, RZ, 0x2, R147 ;  /* 0x00000002ff0f7819 */ /* 0x000fe20000011693 */
[----:B------:R-:W-:Y:S01]  /*de10*/  BSSY.RECONVERGENT B1, `(.L_x_13630) ;  /* 0x0000217000017945 */ /* 0x000fe20003800200 */
[----:B------:R-:W-:-:S02]  /*de20*/  LOP3.LUT R110, R110, 0x6, RZ, 0xc0, !PT ;  /* 0x000000066e6e7812 */ /* 0x000fc400078ec0ff */
[----:B------:R-:W-:-:S03]  /*de30*/  LOP3.LUT R15, R15, 0x7, RZ, 0xc0, !PT ;  /* 0x000000070f0f7812 */ /* 0x000fc600078ec0ff */
[----:B------:R-:W-:Y:S01]  /*de40*/  IMAD.IADD R106, R101, 0x1, R110 ;  /* 0x00000001656a7824 */ /* 0x000fe200078e026e */
        /* <DEDUP_REMOVED lines=8> */
[----:B------:R-:W4:Y:S01]  /*ded0*/  LDSM.16.M88.4 R24, [R130+UR6+0x4800] ;  /* 0x004800068218783b */ /* 0x000f220008000200 */
[----:B------:R-:W-:Y:S01]  /*dee0*/  IMAD.IADD R125, R3, 0x1, R6 ;  /* 0x00000001037d7824 */ /* 0x000fe200078e0206 */
[----:B------:R-:W-:Y:S01]  /*def0*/  SHF.R.U32.HI R3, RZ, 0x1, R147 ;  /* 0x00000001ff037819 */ /* 0x000fe20000011693 */
[C---:B------:R-:W-:Y:S01]  /*df00*/  IMAD.IADD R127, R4.reuse, 0x1, R128 ;  /* 0x00000001047f7824 */ /* 0x040fe200078e0280 */
[----:B------:R-:W4:Y:S01]  /*df10*/  LDSM.16.M88.4 R76, [R130+UR6+0x5000] ;  /* 0x00500006824c783b */ /* 0x000f220008000200 */
[----:B------:R-:W-:-:S03]  /*df20*/  IMAD.IADD R124, R4, 0x1, R125 ;  /* 0x00000001047c7824 */ /* 0x000fc600078e027d */
[----:B------:R-:W4:Y:S04]  /*df30*/  LDSM.16.M88.4 R64, [R130+UR6+0x5800] ;  /* 0x005800068240783b */ /* 0x000f280008000200 */
[----:B------:R-:W-:Y:S04]  /*df40*/  LDSM.16.M88.4 R68, [R129] ;  /* 0x000000008144783b */ /* 0x000fe80000000200 */
[----:B------:R-:W4:Y:S04]  /*df50*/  LDSM.16.M88.4 R52, [R126+0x4000] ;  /* 0x004000007e34783b */ /* 0x000f280000000200 */
[----:B------:R-:W4:Y:S04]  /*df60*/  LDSM.16.M88.4 R16, [R126+0x4800] ;  /* 0x004800007e10783b */ /* 0x000f280000000200 */
[----:B------:R-:W4:Y:S04]  /*df70*/  LDSM.16.M88.4 R60, [R126+0x5000] ;  /* 0x005000007e3c783b */ /* 0x000f280000000200 */
[----:B------:R-:W4:Y:S04]  /*df80*/  LDSM.16.M88.4 R44, [R126+0x5800] ;  /* 0x005800007e2c783b */ /* 0x000f280000000200 */
[----:B------:R-:W-:Y:S01]  /*df90*/  LDSM.16.M88.4 R40, [R128] ;  /* 0x000000008028783b */ /* 0x000fe20000000200 */
[C---:B--2---:R-:W-:Y:S03]  /*dfa0*/  HMMA.16816.F32.BF16 R36, R20.reuse, R32, RZ ;  /* 0x000000201424723c */ /* 0x044fe600000418ff */
[----:B-1-3--:R-:W1:Y:S04]  /*dfb0*/  LDSM.16.M88.4 R8, [R125+0x4000] ;  /* 0x004000007d08783b */ /* 0x00ae680000000200 */
[----:B------:R-:W-:Y:S01]  /*dfc0*/  LDSM.16.M88.4 R84, [R124+0x4000] ;  /* 0x004000007c54783b */ /* 0x000fe20000000200 */
[C---:B----4-:R-:W-:Y:S03]  /*dfd0*/  HMMA.16816.F32.BF16 R28, R20.reuse, R24, RZ ;  /* 0x00000018141c723c */ /* 0x050fe600000418ff */
        /* <DEDUP_REMOVED lines=25> */
[----:B------:R-:W1:Y:S07]  /*e170*/  LDSM.16.M88.4 R8, [R127] ;  /* 0x000000007f08783b */ /* 0x000e6e0000000200 */
        /* <DEDUP_REMOVED lines=34> */
[----:B------:R-:W-:Y:S04]  /*e3a0*/  LDSM.16.M88.4 R16, [R124+0x6800] ;  /* 0x006800007c10783b */ /* 0x000fe80000000200 */
[----:B------:R-:W-:Y:S03]  /*e3b0*/  LDSM.16.M88.4 R20, [R124+0x6000] ;  /* 0x006000007c14783b */ /* 0x000fe60000000200 */
[C---:B------:R-:W-:Y:S08]  /*e3c0*/  HMMA.16816.F32.BF16 R36, R92.reuse, R8, R36 ;  /* 0x000000085c24723c */ /* 0x040ff00000041824 */
[C---:B------:R-:W-:Y:S01]  /*e3d0*/  HMMA.16816.F32.BF16 R32, R92.reuse, R10, R32 ;  /* 0x0000000a5c20723c */ /* 0x040fe20000041820 */
[----:B------:R-:W1:Y:S07]  /*e3e0*/  LDSM.16.M88.4 R8, [R127+0x2000] ;  /* 0x002000007f08783b */ /* 0x000e6e0000000200 */
[C---:B------:R-:W-:Y:S08]  /*e3f0*/  HMMA.16816.F32.BF16 R28, R92.reuse, R96, R28 ;  /* 0x000000605c1c723c */ /* 0x040ff0000004181c */
[C---:B------:R-:W-:Y:S08]  /*e400*/  HMMA.16816.F32.BF16 R24, R92.reuse, R98, R24 ;  /* 0x000000625c18723c */ /* 0x040ff00000041818 */
[----:B------:R-:W-:Y:S08]  /*e410*/  HMMA.16816.F32.BF16 R80, R92, R88, R80 ;  /* 0x000000585c50723c */ /* 0x000ff00000041850 */
[C---:B--2---:R-:W-:Y:S08]  /*e420*/  HMMA.16816.F32.BF16 R28, R64.reuse, R52, R28 ;  /* 0x00000034401c723c */ /* 0x044ff0000004181c */
[----:B------:R-:W-:Y:S08]  /*e430*/  HMMA.16816.F32.BF16 R24, R64, R54, R24 ;  /* 0x000000364018723c */ /* 0x000ff00000041818 */
[C---:B------:R-:W-:Y:S08]  /*e440*/  HMMA.16816.F32.BF16 R76, R92.reuse, R90, R76 ;  /* 0x0000005a5c4c723c */ /* 0x040ff0000004184c */
[----:B------:R-:W-:Y:S03]  /*e450*/  HMMA.16816.F32.BF16 R72, R92, R84, R72 ;  /* 0x000000545c48723c */ /* 0x000fe60000041848 */
[----:B------:R-:W-:-:S05]  /*e460*/  VIADD R84, R106, 0x8 ;  /* 0x000000086a547836 */ /* 0x000fca0000000000 */
[----:B------:R-:W-:Y:S08]  /*e470*/  HMMA.16816.F32.BF16 R68, R92, R86, R68 ;  /* 0x000000565c44723c */ /* 0x000ff00000041844 */
[----:B-1----:R-:W-:Y:S05]  /*e480*/  HMMA.16816.F32.BF16 R28, R8, R16, R28 ;  /* 0x00000010081c723c */ /* 0x002fea000004181c */
[----:B------:R-:W-:-:S05]  /*e490*/  LOP3.LUT R16, R3, 0x1f0, RZ, 0xc0, !PT ;  /* 0x000001f003107812 */ /* 0x000fca00078ec0ff */
[----:B------:R-:W-:Y:S01]  /*e4a0*/  IMAD.IADD R3, R15, 0x1, R16 ;  /* 0x000000010f037824 */ /* 0x000fe200078e0210 */
[--C-:B-----5:R-:W-:Y:S01]  /*e4b0*/  IADD3 R16, PT, PT, R2, R56, -R155.reuse ;  /* 0x0000003802107210 */ /* 0x120fe20007ffe89b */
[----:B------:R-:W-:Y:S05]  /*e4c0*/  HMMA.16816.F32.BF16 R36, R64, R60, R36 ;  /* 0x0000003c4024723c */ /* 0x000fea0000041824 */
[----:B------:R-:W-:-:S03]  /*e4d0*/  IMAD.IADD R2, R106, 0x1, R155 ;  /* 0x000000016a027824 */ /* 0x000fc600078e029b */
[----:B------:R-:W-:Y:S05]  /*e4e0*/  HMMA.16816.F32.BF16 R24, R8, R18, R24 ;  /* 0x000000120818723c */ /* 0x000fea0000041818 */
[----:B------:R-:W-:Y:S01]  /*e4f0*/  IADD3 R18, PT, PT, R56, -R155, -R7 ;  /* 0x8000009b38127210 */ /* 0x000fe20007ffe807 */
[----:B------:R-:W-:-:S04]  /*e500*/  IMAD.IADD R7, R104, 0x1, R3 ;  /* 0x0000000168077824 */ /* 0x000fc800078e0203 */
[C---:B------:R-:W-:Y:S01]  /*e510*/  VIADD R85, R7.reuse, 0x8 ;  /* 0x0000000807557836 */ /* 0x040fe20000000000 */
[C-C-:B------:R-:W-:Y:S01]  /*e520*/  IADD3 R59, PT, PT, R7.reuse, -0x11, -R2.reuse ;  /* 0xffffffef073b7810 */ /* 0x140fe20007ffe802 */
[C---:B------:R-:W-:Y:S01]  /*e530*/  HMMA.16816.F32.BF16 R60, R64.reuse, R62, R32 ;  /* 0x0000003e403c723c */ /* 0x040fe20000041820 */
[----:B------:R-:W1:Y:S04]  /*e540*/  LDSM.16.M88.4 R32, [R124+0x7000] ;  /* 0x007000007c20783b */ /* 0x000e680000000200 */
[--C-:B------:R-:W-:Y:S01]  /*e550*/  IADD3 R58, PT, PT, R7, -0x18, -R2.reuse ;  /* 0xffffffe8073a7810 */ /* 0x100fe20007ffe802 */
[--C-:B------:R-:W-:Y:S01]  /*e560*/  IMAD.IADD R15, R85, 0x1, -R2.reuse ;  /* 0x00000001550f7824 */ /* 0x100fe200078e0a02 */
[----:B------:R-:W-:Y:S02]  /*e570*/  IABS R59, R59 ;  /* 0x0000003b003b7213 */ /* 0x000fe40000000000 */
[C-C-:B------:R-:W-:Y:S01]  /*e580*/  IADD3 R57, PT, PT, R7.reuse, -0x19, -R2.reuse ;  /* 0xffffffe707397810 */ /* 0x140fe20007ffe802 */
[----:B------:R-:W-:Y:S03]  /*e590*/  HMMA.16816.F32.BF16 R80, R64, R44, R80 ;  /* 0x0000002c4050723c */ /* 0x000fe60000041850 */
[----:B------:R-:W-:-:S02]  /*e5a0*/  IADD3 R50, PT, PT, R7, -0x31, -R2 ;  /* 0xffffffcf07327810 */ /* 0x000fc40007ffe802 */
[----:B------:R-:W-:Y:S02]  /*e5b0*/  IABS R58, R58 ;  /* 0x0000003a003a7213 */ /* 0x000fe40000000000 */
[----:B------:R-:W-:Y:S02]  /*e5c0*/  IABS R57, R57 ;  /* 0x0000003900397213 */ /* 0x000fe40000000000 */
[C-C-:B------:R-:W-:Y:S01]  /*e5d0*/  IADD3 R48, PT, PT, R7.reuse, -0x38, -R2.reuse ;  /* 0xffffffc807307810 */ /* 0x140fe20007ffe802 */
[----:B------:R-:W-:Y:S03]  /*e5e0*/  HMMA.16816.F32.BF16 R76, R64, R46, R76 ;  /* 0x0000002e404c723c */ /* 0x000fe6000004184c */
[--C-:B------:R-:W-:Y:S02]  /*e5f0*/  IADD3 R47, PT, PT, R7, -0x39, -R2.reuse ;  /* 0xffffffc7072f7810 */ /* 0x100fe40007ffe802 */
[----:B------:R-:W-:-:S02]  /*e600*/  IADD3 R46, PT, PT, R85, -0x1, -R2 ;  /* 0xffffffff552e7810 */ /* 0x000fc40007ffe802 */
[C-C-:B------:R-:W-:Y:S02]  /*e610*/  IADD3 R55, PT, PT, R7.reuse, -0x20, -R2.reuse ;  /* 0xffffffe007377810 */ /* 0x140fe40007ffe802 */
[C-C-:B------:R-:W-:Y:S01]  /*e620*/  IADD3 R54, PT, PT, R7.reuse, -0x21, -R2.reuse ;  /* 0xffffffdf07367810 */ /* 0x140fe20007ffe802 */
[----:B------:R-:W-:Y:S03]  /*e630*/  HMMA.16816.F32.BF16 R72, R64, R40, R72 ;  /* 0x000000284048723c */ /* 0x000fe60000041848 */
[----:B------:R-:W-:Y:S02]  /*e640*/  IABS R55, R55 ;  /* 0x0000003700377213 */ /* 0x000fe40000000000 */
[----:B------:R-:W-:Y:S02]  /*e650*/  IABS R54, R54 ;  /* 0x0000003600367213 */ /* 0x000fe40000000000 */
[----:B------:R-:W-:-:S02]  /*e660*/  IADD3 R53, PT, PT, R7, -0x28, -R2 ;  /* 0xffffffd807357810 */ /* 0x000fc40007ffe802 */
[C-C-:B------:R-:W-:Y:S01]  /*e670*/  IADD3 R52, PT, PT, R7.reuse, -0x29, -R2.reuse ;  /* 0xffffffd707347810 */ /* 0x140fe20007ffe802 */
[----:B------:R-:W-:Y:S03]  /*e680*/  HMMA.16816.F32.BF16 R68, R64, R42, R68 ;  /* 0x0000002a4044723c */ /* 0x000fe60000041844 */
[----:B------:R-:W-:Y:S01]  /*e690*/  IMAD.IADD R67, R150, 0x1, R3 ;  /* 0x0000000196437824 */ /* 0x000fe200078e0203 */
[C-C-:B------:R-:W-:Y:S01]  /*e6a0*/  IADD3 R65, PT, PT, R7.reuse, -0x9, -R2.reuse ;  /* 0xfffffff707417810 */ /* 0x140fe20007ffe802 */
[C-C-:B------:R-:W-:Y:S01]  /*e6b0*/  IMAD.IADD R66, R7.reuse, 0x1, -R2.reuse ;  /* 0x0000000107427824 */ /* 0x140fe200078e0a02 */
[----:B------:R-:W-:Y:S01]  /*e6c0*/  IADD3 R64, PT, PT, R7, -0x10, -R2 ;  /* 0xfffffff007407810 */ /* 0x000fe20007ffe802 */
[C---:B------:R-:W-:Y:S01]  /*e6d0*/  IMAD.IADD R3, R67.reuse, 0x1, R18 ;  /* 0x0000000143037824 */ /* 0x040fe200078e0212 */
[----:B------:R-:W-:Y:S01]  /*e6e0*/  IABS R65, R65 ;  /* 0x0000004100417213 */ /* 0x000fe20000000000 */
[----:B------:R-:W-:Y:S01]  /*e6f0*/  IMAD.IADD R67, R67, 0x1, R16 ;  /* 0x0000000143437824 */ /* 0x000fe200078e0210 */
[----:B------:R-:W-:Y:S01]  /*e700*/  HMMA.16816.F32.BF16 R60, R8, R22, R60 ;  /* 0x00000016083c723c */ /* 0x000fe2000004183c */
[----:B------:R-:W2:Y:S04]  /*e710*/  LDSM.16.M88.4 R16, [R124+0x7800] ;  /* 0x007800007c10783b */ /* 0x000ea80000000200 */
[----:B------:R-:W-:-:S03]  /*e720*/  IABS R64, R64 ;  /* 0x0000004000407213 */ /* 0x000fc60000000000 */
[----:B------:R-:W-:-:S04]  /*e730*/  DEPBAR.LE SB0, 0x0 ;  /* 0x000080000000791a */ /* 0x000fc80000000000 */
[----:B------:R-:W-:Y:S01]  /*e740*/  VIADDMNMX R163, R67, 0x1, R56, PT ;  /* 0x0000000143a37846 */ /* 0x000fe20003800138 */
[----:B------:R-:W-:Y:S05]  /*e750*/  HMMA.16816.F32.BF16 R36, R8, R20, R36 ;  /* 0x000000140824723c */ /* 0x000fea0000041824 */
[----:B------:R-:W-:Y:S02]  /*e760*/  IADD3 R21, PT, PT, R7, -0x1, -R2 ;  /* 0xffffffff07157810 */ /* 0x000fe40007ffe802 */
[----:B------:R-:W-:Y:S01]  /*e770*/  VIADDMNMX R160, R67, 0x9, R56, PT ;  /* 0x0000000943a07846 */ /* 0x000fe20003800138 */
[----:B------:R-:W-:Y:S01]  /*e780*/  VIADD R56, R106, 0x1 ;  /* 0x000000016a387836 */ /* 0x000fe20000000000 */
[----:B------:R-:W-:-:S02]  /*e790*/  ISETP.GT.AND P2, PT, R3, R84, PT ;  /* 0x000000540300720c */ /* 0x000fc40003f44270 */
[----:B------:R-:W-:Y:S01]  /*e7a0*/  I2FP.F32.S32 R55, R55 ;  /* 0x0000003700377245 */ /* 0x000fe20000201400 */
[C---:B-1----:R-:W-:Y:S03]  /*e7b0*/  HMMA.16816.F32.BF16 R80, R8.reuse, R32, R80 ;  /* 0x000000200850723c */ /* 0x042fe60000041850 */
[C---:B------:R-:W-:Y:S02]  /*e7c0*/  ISETP.GT.AND P3, PT, R3.reuse, R56, PT ;  /* 0x000000380300720c */ /* 0x040fe40003f64270 */
[C---:B------:R-:W-:Y:S02]  /*e7d0*/  ISETP.GE.AND P0, PT, R56.reuse, R163, PT ;  /* 0x000000a33800720c */ /* 0x040fe40003f06270 */
[----:B------:R-:W-:Y:S02]  /*e7e0*/  ISETP.GE.AND P6, PT, R56, R160, PT ;  /* 0x000000a03800720c */ /* 0x000fe40003fc6270 */
[----:B------:R-:W-:Y:S01]  /*e7f0*/  I2FP.F32.S32 R54, R54 ;  /* 0x0000003600367245 */ /* 0x000fe20000201400 */
[----:B------:R-:W-:Y:S03]  /*e800*/  HMMA.16816.F32.BF16 R76, R8, R34, R76 ;  /* 0x00000022084c723c */ /* 0x000fe6000004184c */
[----:B------:R-:W-:Y:S01]  /*e810*/  IABS R35, R21 ;  /* 0x0000001500237213 */ /* 0x000fe20000000000 */
[----:B------:R-:W-:Y:S01]  /*e820*/  VIADD R21, R3, 0x8 ;  /* 0x0000000803157836 */ /* 0x000fe20000000000 */
[----:B------:R-:W-:-:S02]  /*e830*/  IABS R34, R66 ;  /* 0x0000004200227213 */ /* 0x000fc40000000000 */
[----:B------:R-:W-:Y:S02]  /*e840*/  IABS R53, R53 ;  /* 0x0000003500357213 */ /* 0x000fe40000000000 */
[----:B------:R-:W-:Y:S02]  /*e850*/  ISETP.GT.AND P1, PT, R21, R56, PT ;  /* 0x000000381500720c */ /* 0x000fe40003f24270 */
[----:B------:R-:W-:Y:S02]  /*e860*/  I2FP.F32.S32 R56, R35 ;  /* 0x0000002300387245 */ /* 0x000fe40000201400 */
[----:B------:R-:W-:Y:S01]  /*e870*/  I2FP.F32.S32 R34, R34 ;  /* 0x0000002200227245 */ /* 0x000fe20000201400 */
[C---:B------:R-:W-:Y:S01]  /*e880*/  FFMA.FTZ R80, -R161.reuse, R55, R80 ;  /* 0x00000037a1507223 */ /* 0x040fe20000010150 */
[----:B------:R-:W-:Y:S01]  /*e890*/  IABS R52, R52 ;  /* 0x0000003400347213 */ /* 0x000fe20000000000 */
[----:B------:R-:W-:Y:S01]  /*e8a0*/  FFMA.FTZ R81, -R161, R54, R81 ;  /* 0x00000036a1517223 */ /* 0x000fe20000010151 */
[----:B------:R-:W-:Y:S01]  /*e8b0*/  IADD3 R51, PT, PT, R7, -0x30, -R2 ;  /* 0xffffffd007337810 */ /* 0x000fe20007ffe802 */
[----:B------:R-:W-:Y:S01]  /*e8c0*/  VIADD R54, R106, 0x31 ;  /* 0x000000316a367836 */ /* 0x000fe20000000000 */
[----:B--2---:R-:W-:Y:S03]  /*e8d0*/  HMMA.16816.F32.BF16 R68, R8, R18, R68 ;  /* 0x000000120844723c */ /* 0x004fe60000041844 */
[----:B------:R-:W-:Y:S01]  /*e8e0*/  I2FP.F32.S32 R18, R59 ;  /* 0x0000003b00127245 */ /* 0x000fe20000201400 */
[----:B------:R-:W-:Y:S01]  /*e8f0*/  FFMA.FTZ R62, -R161, R34, R62 ;  /* 0x00000022a13e7223 */ /* 0x000fe2000001013e */
[----:B------:R-:W-:-:S02]  /*e900*/  I2FP.F32.S32 R53, R53 ;  /* 0x0000003500357245 */ /* 0x000fc40000201400 */
[----:B------:R-:W-:Y:S01]  /*e910*/  I2FP.F32.S32 R52, R52 ;  /* 0x0000003400347245 */ /* 0x000fe20000201400 */
[C---:B------:R-:W-:Y:S01]  /*e920*/  FFMA.FTZ R29, -R161.reuse, R18, R29 ;  /* 0x00000012a11d7223 */ /* 0x040fe2000001011d */
[----:B------:R-:W-:Y:S01]  /*e930*/  IABS R18, R47 ;  /* 0x0000002f00127213 */ /* 0x000fe20000000000 */
[----:B------:R-:W-:Y:S03]  /*e940*/  HMMA.16816.F32.BF16 R72, R8, R16, R72 ;  /* 0x000000100848723c */ /* 0x000fe60000041848 */
        /* <DEDUP_REMOVED lines=8> */
[----:B------:R-:W-:Y:S01]  /*e9d0*/  VIADD R11, R66, 0xfffffff8 ;  /* 0xfffffff8420b7836 */ /* 0x000fe20000000000 */
[----:B------:R-:W-:Y:S01]  /*e9e0*/  IABS R28, R50 ;  /* 0x00000032001c7213 */ /* 0x000fe20000000000 */
[C---:B------:R-:W-:Y:S01]  /*e9f0*/  FFMA.FTZ R24, -R161.reuse, R9, R24 ;  /* 0x00000009a1187223 */ /* 0x040fe20000010118 */
[----:B------:R-:W-:Y:S01]  /*ea00*/  I2FP.F32.S32 R18, R18 ;  /* 0x0000001200127245 */ /* 0x000fe20000201400 */
[C---:B------:R-:W-:Y:S01]  /*ea10*/  FFMA.FTZ R25, -R161.reuse, R10, R25 ;  /* 0x0000000aa1197223 */ /* 0x040fe20000010119 */
[----:B------:R-:W-:Y:S01]  /*ea20*/  IABS R11, R11 ;  /* 0x0000000b000b7213 */ /* 0x000fe20000000000 */
[C---:B------:R-:W-:Y:S01]  /*ea30*/  VIADD R36, R106.reuse, 0x10 ;  /* 0x000000106a247836 */ /* 0x040fe20000000000 */
[----:B------:R-:W-:Y:S01]  /*ea40*/  I2FP.F32.S32 R28, R28 ;  /* 0x0000001c001c7245 */ /* 0x000fe20000201400 */
[----:B------:R-:W-:Y:S01]  /*ea50*/  FFMA.FTZ R69, -R161, R18, R69 ;  /* 0x00000012a1457223 */ /* 0x000fe20000010145 */
[----:B------:R-:W-:Y:S01]  /*ea60*/  I2FP.F32.S32 R11, R11 ;  /* 0x0000000b000b7245 */ /* 0x000fe20000201400 */
[C---:B------:R-:W-:Y:S01]  /*ea70*/  VIADD R18, R106.reuse, 0x9 ;  /* 0x000000096a127836 */ /* 0x040fe20000000000 */
[----:B------:R-:W-:Y:S01]  /*ea80*/  FSEL R17, R17, -INF , !P3 ;  /* 0xff80000011117808 */ /* 0x000fe20005800000 */
        /* <DEDUP_REMOVED lines=8> */
[C---:B------:R-:W-:Y:S01]  /*eb10*/  VIADD R64, R106.reuse, 0x21 ;  /* 0x000000216a407836 */ /* 0x040fe20000000000 */
[----:B------:R-:W-:Y:S01]  /*eb20*/  FSEL R28, R17, -INF , !P0 ;  /* 0xff800000111c7808 */ /* 0x000fe20004000000 */
[----:B------:R-:W-:Y:S01]  /*eb30*/  FFMA.FTZ R122, -R161, R9, R68 ;  /* 0x00000009a17a7223 */ /* 0x000fe20000010144 */
[----:B------:R-:W-:Y:S01]  /*eb40*/  ISETP.GT.AND P0, PT, R3, R18, PT ;  /* 0x000000120300720c */ /* 0x000fe20003f04270 */
[----:B------:R-:W-:Y:S01]  /*eb50*/  FFMA.FTZ R39, -R161, R10, R39 ;  /* 0x0000000aa1277223 */ /* 0x000fe20000010127 */
[----:B------:R-:W-:Y:S01]  /*eb60*/  FSEL R11, R11, -INF , !P2 ;  /* 0xff8000000b0b7808 */ /* 0x000fe20005000000 */
[C---:B------:R-:W-:Y:S01]  /*eb70*/  VIADD R10, R106.reuse, 0x18 ;  /* 0x000000186a0a7836 */ /* 0x040fe20000000000 */
[----:B------:R-:W-:Y:S01]  /*eb80*/  FSEL R46, R61, -INF , !P0 ;  /* 0xff8000003d2e7808 */ /* 0x000fe20004000000 */
[C---:B------:R-:W-:Y:S01]  /*eb90*/  VIADD R68, R106.reuse, 0x19 ;  /* 0x000000196a447836 */ /* 0x040fe20000000000 */
[C---:B------:R-:W-:Y:S01]  /*eba0*/  ISETP.GT.AND P2, PT, R3.reuse, R36, PT ;  /* 0x000000240300720c */ /* 0x040fe20003f44270 */
[C---:B------:R-:W-:Y:S01]  /*ebb0*/  VIADD R60, R106.reuse, 0x28 ;  /* 0x000000286a3c7836 */ /* 0x040fe20000000000 */
[----:B------:R-:W-:Y:S01]  /*ebc0*/  ISETP.GT.AND P0, PT, R3, R48, PT ;  /* 0x000000300300720c */ /* 0x000fe20003f04270 */
[----:B------:R-:W-:Y:S01]  /*ebd0*/  VIADD R58, R106, 0x29 ;  /* 0x000000296a3a7836 */ /* 0x000fe20000000000 */
[----:B------:R-:W-:Y:S01]  /*ebe0*/  FSEL R8, R8, -INF , !P2 ;  /* 0xff80000008087808 */ /* 0x000fe20005000000 */
[----:B------:R-:W-:Y:S01]  /*ebf0*/  FFMA.FTZ R76, -R161, R53, R76 ;  /* 0x00000035a14c7223 */ /* 0x000fe2000001014c */
[----:B------:R-:W-:Y:S01]  /*ec00*/  FSEL R29, R29, -INF , !P0 ;  /* 0xff8000001d1d7808 */ /* 0x000fe20004000000 */
[----:B------:R-:W-:Y:S01]  /*ec10*/  FFMA.FTZ R77, -R161, R52, R77 ;  /* 0x00000034a14d7223 */ /* 0x000fe2000001014d */
[C---:B------:R-:W-:Y:S01]  /*ec20*/  ISETP.GT.AND P2, PT, R3.reuse, R10, PT ;  /* 0x0000000a0300720c */ /* 0x040fe20003f44270 */
[C---:B------:R-:W-:Y:S01]  /*ec30*/  VIADD R56, R106.reuse, 0x30 ;  /* 0x000000306a387836 */ /* 0x040fe20000000000 */
[----:B------:R-:W-:Y:S01]  /*ec40*/  ISETP.GT.AND P0, PT, R3, R68, PT ;  /* 0x000000440300720c */ /* 0x000fe20003f04270 */
[----:B------:R-:W-:Y:S01]  /*ec50*/  VIADD R52, R106, 0x38 ;  /* 0x000000386a347836 */ /* 0x000fe20000000000 */
[----:B------:R-:W-:Y:S01]  /*ec60*/  FSEL R9, R24, -INF , !P2 ;  /* 0xff80000018097808 */ /* 0x000fe20005000000 */
[----:B------:R-:W-:Y:S01]  /*ec70*/  VIADD R50, R106, 0x39 ;  /* 0x000000396a327836 */ /* 0x000fe20000000000 */
[----:B------:R-:W-:-:S02]  /*ec80*/  FSEL R25, R25, -INF , !P0 ;  /* 0xff80000019197808 */ /* 0x000fc40004000000 */
[----:B------:R-:W-:Y:S02]  /*ec90*/  IABS R51, R51 ;  /* 0x0000003300337213 */ /* 0x000fe40000000000 */
[C---:B------:R-:W-:Y:S02]  /*eca0*/  ISETP.GT.AND P2, PT, R3.reuse, R66, PT ;  /* 0x000000420300720c */ /* 0x040fe40003f44270 */
[----:B------:R-:W-:Y:S02]  /*ecb0*/  ISETP.GT.AND P0, PT, R3, R64, PT ;  /* 0x000000400300720c */ /* 0x000fe40003f04270 */
[----:B------:R-:W-:Y:S02]  /*ecc0*/  I2FP.F32.S32 R51, R51 ;  /* 0x0000003300337245 */ /* 0x000fe40000201400 */
[----:B------:R-:W-:Y:S02]  /*ecd0*/  FSEL R170, R80, -INF , !P2 ;  /* 0xff80000050aa7808 */ /* 0x000fe40005000000 */
[----:B------:R-:W-:Y:S01]  /*ece0*/  FSEL R182, R81, -INF , !P0 ;  /* 0xff80000051b67808 */ /* 0x000fe20004000000 */
[----:B------:R-:W-:Y:S01]  /*ecf0*/  FFMA.FTZ R72, -R161, R51, R72 ;  /* 0x00000033a1487223 */ /* 0x000fe20000010148 */
[----:B------:R-:W-:-:S02]  /*ed00*/  IADD3 R44, PT, PT, R85, -0x10, -R2 ;  /* 0xfffffff0552c7810 */ /* 0x000fc40007ffe802 */
[C---:B------:R-:W-:Y:S02]  /*ed10*/  ISETP.GT.AND P2, PT, R3.reuse, R60, PT ;  /* 0x0000003c0300720c */ /* 0x040fe40003f44270 */
[----:B------:R-:W-:Y:S02]  /*ed20*/  ISETP.GT.AND P0, PT, R3, R58, PT ;  /* 0x0000003a0300720c */ /* 0x000fe40003f04270 */
[----:B------:R-:W-:Y:S02]  /*ed30*/  IADD3 R45, PT, PT, R85, -0x9, -R2 ;  /* 0xfffffff7552d7810 */ /* 0x000fe40007ffe802 */
[----:B------:R-:W-:Y:S02]  /*ed40*/  FSEL R180, R76, -INF , !P2 ;  /* 0xff8000004cb47808 */ /* 0x000fe40005000000 */
[----:B------:R-:W-:Y:S02]  /*ed50*/  FSEL R178, R77, -INF , !P0 ;  /* 0xff8000004db27808 */ /* 0x000fe40004000000 */
[----:B------:R-:W-:-:S02]  /*ed60*/  IABS R17, R44 ;  /* 0x0000002c00117213 */ /* 0x000fc40000000000 */
[C---:B------:R-:W-:Y:S02]  /*ed70*/  ISETP.GT.AND P2, PT, R3.reuse, R56, PT ;  /* 0x000000380300720c */ /* 0x040fe40003f44270 */
[----:B------:R-:W-:Y:S02]  /*ed80*/  ISETP.GT.AND P0, PT, R3, R54, PT ;  /* 0x000000360300720c */ /* 0x000fe40003f04270 */
[----:B------:R-:W-:Y:S02]  /*ed90*/  IABS R45, R45 ;  /* 0x0000002d002d7213 */ /* 0x000fe40000000000 */
[----:B------:R-:W-:Y:S02]  /*eda0*/  IADD3 R43, PT, PT, R85, -0x11, -R2 ;  /* 0xffffffef552b7810 */ /* 0x000fe40007ffe802 */
[----:B------:R-:W-:Y:S02]  /*edb0*/  I2FP.F32.S32 R17, R17 ;  /* 0x0000001100117245 */ /* 0x000fe40000201400 */
[----:B------:R-:W-:-:S02]  /*edc0*/  FSEL R116, R72, -INF , !P2 ;  /* 0xff80000048747808 */ /* 0x000fc40005000000 */
[----:B------:R-:W-:Y:S01]  /*edd0*/  FSEL R115, R73, -INF , !P0 ;  /* 0xff80000049737808 */ /* 0x000fe20004000000 */
[----:B------:R-:W-:Y:S01]  /*ede0*/  FFMA.FTZ R17, -R161, R17, R30 ;  /* 0x00000011a1117223 */ /* 0x000fe2000001011e */
[----:B------:R-:W-:Y:S02]  /*edf0*/  I2FP.F32.S32 R24, R45 ;  /* 0x0000002d00187245 */ /* 0x000fe40000201400 */
[C---:B------:R-:W-:Y:S02]  /*ee00*/  ISETP.GT.AND P5, PT, R3.reuse, R106, PT ;  /* 0x0000006a0300720c */ /* 0x040fe40003fa4270 */
[----:B------:R-:W-:Y:S01]  /*ee10*/  ISETP.GT.AND P2, PT, R3, R52, PT ;  /* 0x000000340300720c */ /* 0x000fe20003f44270 */
[----:B------:R-:W-:Y:S01]  /*ee20*/  FFMA.FTZ R24, -R161, R24, R63 ;  /* 0x00000018a1187223 */ /* 0x000fe2000001013f */
[----:B------:R-:W-:Y:S02]  /*ee30*/  ISETP.GT.AND P0, PT, R3, R50, PT ;  /* 0x000000320300720c */ /* 0x000fe40003f04270 */
[----:B------:R-:W-:-:S02]  /*ee40*/  IABS R43, R43 ;  /* 0x0000002b002b7213 */ /* 0x000fc40000000000 */
[----:B------:R-:W-:Y:S02]  /*ee50*/  ISETP.GT.AND P3, PT, R21, R84, PT ;  /* 0x000000541500720c */ /* 0x000fe40003f64270 */
[----:B------:R-:W-:Y:S02]  /*ee60*/  FSEL R39, R39, -INF , !P1 ;  /* 0xff80000027277808 */ /* 0x000fe40004800000 */
[----:B------:R-:W-:Y:S02]  /*ee70*/  ISETP.GE.AND P4, PT, R84, R163, PT ;  /* 0x000000a35400720c */ /* 0x000fe40003f86270 */
[----:B------:R-:W-:Y:S02]  /*ee80*/  IADD3 R42, PT, PT, R85, -0x18, -R2 ;  /* 0xffffffe8552a7810 */ /* 0x000fe40007ffe802 */
[----:B------:R-:W-:Y:S02]  /*ee90*/  FSEL R16, R16, -INF , !P5 ;  /* 0xff80000010107808 */ /* 0x000fe40006800000 */
[----:B------:R-:W-:-:S02]  /*eea0*/  FSEL R122, R122, -INF , !P2 ;  /* 0xff8000007a7a7808 */ /* 0x000fc40005000000 */
[----:B------:R-:W-:Y:S02]  /*eeb0*/  FSEL R120, R69, -INF , !P0 ;  /* 0xff80000045787808 */ /* 0x000fe40004000000 */
[----:B------:R-:W-:Y:S02]  /*eec0*/  I2FP.F32.S32 R30, R43 ;  /* 0x0000002b001e7245 */ /* 0x000fe40000201400 */
[----:B------:R-:W-:Y:S02]  /*eed0*/  ISETP.GE.AND P5, PT, R84, R160, PT ;  /* 0x000000a05400720c */ /* 0x000fe40003fa6270 */
[C---:B------:R-:W-:Y:S01]  /*eee0*/  ISETP.GE.AND P2, PT, R18.reuse, R163, PT ;  /* 0x000000a31200720c */ /* 0x040fe20003f46270 */
[----:B------:R-:W-:Y:S01]  /*eef0*/  FFMA.FTZ R30, -R161, R30, R31 ;  /* 0x0000001ea11e7223 */ /* 0x000fe2000001011f */
[----:B------:R-:W-:Y:S02]  /*ef00*/  ISETP.GE.AND P0, PT, R18, R160, PT ;  /* 0x000000a01200720c */ /* 0x000fe40003f06270 */
[----:B------:R-:W-:-:S02]  /*ef10*/  ISETP.GT.AND P1, PT, R21, R18, PT ;  /* 0x000000121500720c */ /* 0x000fc40003f24270 */
[----:B------:R-:W-:Y:S02]  /*ef20*/  FSEL R62, R62, -INF , !P3 ;  /* 0xff8000003e3e7808 */ /* 0x000fe40005800000 */
[----:B------:R-:W-:Y:S02]  /*ef30*/  FSEL R18, R39, -INF , !P6 ;  /* 0xff80000027127808 */ /* 0x000fe40007000000 */
[C---:B------:R-:W-:Y:S02]  /*ef40*/  ISETP.GE.AND P6, PT, R36.reuse, R163, PT ;  /* 0x000000a32400720c */ /* 0x040fe40003fc6270 */
[----:B------:R-:W-:Y:S02]  /*ef50*/  FSEL R44, R11, -INF , !P4 ;  /* 0xff8000000b2c7808 */ /* 0x000fe40006000000 */
[----:B------:R-:W-:Y:S02]  /*ef60*/  ISETP.GE.AND P4, PT, R36, R160, PT ;  /* 0x000000a02400720c */ /* 0x000fe40003f86270 */
[----:B------:R-:W-:-:S02]  /*ef70*/  ISETP.GT.AND P3, PT, R21, R36, PT ;  /* 0x000000241500720c */ /* 0x000fc40003f64270 */
[----:B------:R-:W-:Y:S02]  /*ef80*/  IABS R42, R42 ;  /* 0x0000002a002a7213 */ /* 0x000fe40000000000 */
[----:B------:R-:W-:Y:S02]  /*ef90*/  FSEL R36, R62, -INF , !P5 ;  /* 0xff8000003e247808 */ /* 0x000fe40006800000 */
[----:B------:R-:W-:Y:S02]  /*efa0*/  FSEL R46, R46, -INF , !P2 ;  /* 0xff8000002e2e7808 */ /* 0x000fe40005000000 */
[----:B------:R-:W-:Y:S02]  /*efb0*/  FSEL R24, R24, -INF , !P1 ;  /* 0xff80000018187808 */ /* 0x000fe40004800000 */
[C---:B------:R-:W-:Y:S02]  /*efc0*/  ISETP.GE.AND P5, PT, R48.reuse, R163, PT ;  /* 0x000000a33000720c */ /* 0x040fe40003fa6270 */
[----:B------:R-:W-:-:S02]  /*efd0*/  ISETP.GE.AND P2, PT, R48, R160, PT ;  /* 0x000000a03000720c */ /* 0x000fc40003f46270 */
[----:B------:R-:W-:Y:S02]  /*efe0*/  ISETP.GT.AND P1, PT, R21, R48, PT ;  /* 0x000000301500720c */ /* 0x000fe40003f24270 */
[----:B------:R-:W-:Y:S02]  /*eff0*/  FSEL R48, R8, -INF , !P6 ;  /* 0xff80000008307808 */ /* 0x000fe40007000000 */
[----:B------:R-:W-:Y:S02]  /*f000*/  I2FP.F32.S32 R8, R42 ;  /* 0x0000002a00087245 */ /* 0x000fe40000201400 */
[----:B------:R-:W-:Y:S02]  /*f010*/  FSEL R24, R24, -INF , !P0 ;  /* 0xff80000018187808 */ /* 0x000fe40004000000 */
[----:B------:R-:W-:Y:S01]  /*f020*/  FSEL R30, R30, -INF , !P1 ;  /* 0xff8000001e1e7808 */ /* 0x000fe20004800000 */
[----:B------:R-:W-:Y:S01]  /*f030*/  FFMA.FTZ R26, -R161, R8, R26 ;  /* 0x00000008a11a7223 */ /* 0x000fe2000001011a */
[----:B------:R-:W-:-:S02]  /*f040*/  ISETP.GE.AND P0, PT, R10, R163, PT ;  /* 0x000000a30a00720c */ /* 0x000fc40003f06270 */
[C-C-:B------:R-:W-:Y:S02]  /*f050*/  IADD3 R22, PT, PT, R85.reuse, -0x21, -R2.reuse ;  /* 0xffffffdf55167810 */ /* 0x140fe40007ffe802 */
[----:B------:R-:W-:Y:S02]  /*f060*/  IADD3 R41, PT, PT, R85, -0x19, -R2 ;  /* 0xffffffe755297810 */ /* 0x000fe40007ffe802 */
[----:B------:R-:W-:Y:S02]  /*f070*/  FSEL R8, R30, -INF , !P2 ;  /* 0xff8000001e087808 */ /* 0x000fe40005000000 */
[----:B------:R-:W-:Y:S02]  /*f080*/  FSEL R30, R9, -INF , !P0 ;  /* 0xff800000091e7808 */ /* 0x000fe40004000000 */
[----:B------:R-:W-:Y:S02]  /*f090*/  FSEL R17, R17, -INF , !P3 ;  /* 0xff80000011117808 */ /* 0x000fe40005800000 */
[----:B------:R-:W-:-:S02]  /*f0a0*/  IABS R9, R22 ;  /* 0x0000001600097213 */ /* 0x000fc40000000000 */
[----:B------:R-:W-:Y:S02]  /*f0b0*/  ISETP.GT.AND P3, PT, R21, R10, PT ;  /* 0x0000000a1500720c */ /* 0x000fe40003f64270 */
[----:B------:R-:W-:Y:S02]  /*f0c0*/  IABS R41, R41 ;  /* 0x0000002900297213 */ /* 0x000fe40000000000 */
[----:B------:R-:W-:Y:S02]  /*f0d0*/  ISETP.GE.AND P6, PT, R10, R160, PT ;  /* 0x000000a00a00720c */ /* 0x000fe40003fc6270 */
[----:B------:R-:W-:Y:S01]  /*f0e0*/  FSEL R10, R17, -INF , !P4 ;  /* 0xff800000110a7808 */ /* 0x000fe20006000000 */
[----:B------:R-:W-:Y:S01]  /*f0f0*/  IMAD.MOV.U32 R17, RZ, RZ, R9 ;  /* 0x000000ffff117224 */ /* 0x000fe200078e0009 */
[----:B------:R-:W-:Y:S02]  /*f100*/  I2FP.F32.S32 R34, R41 ;  /* 0x0000002900227245 */ /* 0x000fe40000201400 */
[----:B------:R-:W-:-:S02]  /*f110*/  FSEL R26, R26, -INF , !P3 ;  /* 0xff8000001a1a7808 */ /* 0x000fc40005800000 */
[----:B------:R-:W-:Y:S01]  /*f120*/  IADD3 R40, PT, PT, R85, -0x20, -R2 ;  /* 0xffffffe055287810 */ /* 0x000fe20007ffe802 */
[----:B------:R-:W-:Y:S01]  /*f130*/  FFMA.FTZ R27, -R161, R34, R27 ;  /* 0x00000022a11b7223 */ /* 0x000fe2000001011b */
[----:B------:R-:W-:Y:S02]  /*f140*/  FSEL R22, R26, -INF , !P6 ;  /* 0xff8000001a167808 */ /* 0x000fe40007000000 */
[----:B------:R-:W-:Y:S02]  /*f150*/  I2FP.F32.S32 R26, R17 ;  /* 0x00000011001a7245 */ /* 0x000fe40000201400 */
[----:B------:R-:W-:Y:S02]  /*f160*/  ISETP.GT.AND P1, PT, R21, R68, PT ;  /* 0x000000441500720c */ /* 0x000fe40003f24270 */
[----:B------:R-:W-:Y:S01]  /*f170*/  IABS R40, R40 ;  /* 0x0000002800287213 */ /* 0x000fe20000000000 */
[----:B------:R-:W-:Y:S01]  /*f180*/  FFMA.FTZ R26, -R161, R26, R83 ;  /* 0x0000001aa11a7223 */ /* 0x000fe20000010153 */
[----:B------:R-:W-:-:S02]  /*f190*/  ISETP.GE.AND P4, PT, R68, R163, PT ;  /* 0x000000a34400720c */ /* 0x000fc40003f86270 */
[----:B------:R-:W-:Y:S02]  /*f1a0*/  FSEL R27, R27, -INF , !P1 ;  /* 0xff8000001b1b7808 */ /* 0x000fe40004800000 */
[----:B------:R-:W-:Y:S02]  /*f1b0*/  ISETP.GT.AND P1, PT, R21, R64, PT ;  /* 0x000000401500720c */ /* 0x000fe40003f24270 */
[----:B------:R-:W-:Y:S02]  /*f1c0*/  IADD3 R33, PT, PT, R85, -0x29, -R2 ;  /* 0xffffffd755217810 */ /* 0x000fe40007ffe802 */
[----:B------:R-:W-:Y:S02]  /*f1d0*/  I2FP.F32.S32 R11, R40 ;  /* 0x00000028000b7245 */ /* 0x000fe40000201400 */
[----:B------:R-:W-:Y:S02]  /*f1e0*/  FSEL R40, R25, -INF , !P4 ;  /* 0xff80000019287808 */ /* 0x000fe40006000000 */
[----:B------:R-:W-:Y:S01]  /*f1f0*/  ISETP.GE.AND P4, PT, R64, R160, PT ;  /* 0x000000a04000720c */ /* 0x000fe20003f86270 */
[----:B------:R-:W-:Y:S01]  /*f200*/  FFMA.FTZ R11, -R161, R11, R82 ;  /* 0x0000000ba10b7223 */ /* 0x000fe20000010152 */
[----:B------:R-:W-:-:S02]  /*f210*/  FSEL R26, R26, -INF , !P1 ;  /* 0xff8000001a1a7808 */ /* 0x000fc40004800000 */
[----:B------:R-:W-:Y:S02]  /*f220*/  IABS R33, R33 ;  /* 0x0000002100217213 */ /* 0x000fe40000000000 */
[----:B------:R-:W-:Y:S02]  /*f230*/  FSEL R174, R26, -INF , !P4 ;  /* 0xff8000001aae7808 */ /* 0x000fe40006000000 */
[----:B------:R-:W-:Y:S02]  /*f240*/  I2FP.F32.S32 R26, R33 ;  /* 0x00000021001a7245 */ /* 0x000fe40000201400 */
[----:B------:R-:W-:Y:S02]  /*f250*/  ISETP.GE.AND P6, PT, R64, R163, PT ;  /* 0x000000a34000720c */ /* 0x000fe40003fc6270 */
[----:B------:R-:W-:Y:S01]  /*f260*/  ISETP.GT.AND P1, PT, R21, R58, PT ;  /* 0x0000003a1500720c */ /* 0x000fe20003f24270 */
[----:B------:R-:W-:Y:S01]  /*f270*/  FFMA.FTZ R26, -R161, R26, R79 ;  /* 0x0000001aa11a7223 */ /* 0x000fe2000001014f */
[----:B------:R-:W-:-:S02]  /*f280*/  IADD3 R23, PT, PT, R85, -0x31, -R2 ;  /* 0xffffffcf55177810 */ /* 0x000fc40007ffe802 */
[----:B------:R-:W-:Y:S02]  /*f290*/  FSEL R182, R182, -INF , !P6 ;  /* 0xff800000b6b67808 */ /* 0x000fe40007000000 */
[----:B------:R-:W-:Y:S02]  /*f2a0*/  ISETP.GE.AND P6, PT, R58, R160, PT ;  /* 0x000000a03a00720c */ /* 0x000fe40003fc6270 */
[----:B------:R-:W-:Y:S02]  /*f2b0*/  FSEL R26, R26, -INF , !P1 ;  /* 0xff8000001a1a7808 */ /* 0x000fe40004800000 */
[----:B------:R-:W-:Y:S02]  /*f2c0*/  ISETP.GT.AND P3, PT, R21, R66, PT ;  /* 0x000000421500720c */ /* 0x000fe40003f64270 */
[----:B------:R-:W-:Y:S02]  /*f2d0*/  IABS R23, R23 ;  /* 0x0000001700177213 */ /* 0x000fe40000000000 */
[----:B------:R-:W-:-:S02]  /*f2e0*/  IADD3 R20, PT, PT, R85, -0x28, -R2 ;  /* 0xffffffd855147810 */ /* 0x000fc40007ffe802 */
[----:B------:R-:W-:Y:S02]  /*f2f0*/  FSEL R172, R26, -INF , !P6 ;  /* 0xff8000001aac7808 */ /* 0x000fe40007000000 */
[----:B------:R-:W-:Y:S02]  /*f300*/  ISETP.GE.AND P0, PT, R66, R160, PT ;  /* 0x000000a04200720c */ /* 0x000fe40003f06270 */
[----:B------:R-:W-:Y:S02]  /*f310*/  FSEL R11, R11, -INF , !P3 ;  /* 0xff8000000b0b7808 */ /* 0x000fe40005800000 */
[----:B------:R-:W-:Y:S02]  /*f320*/  I2FP.F32.S32 R26, R23 ;  /* 0x00000017001a7245 */ /* 0x000fe40000201400 */
[----:B------:R-:W-:Y:S02]  /*f330*/  IABS R9, R20 ;  /* 0x0000001400097213 */ /* 0x000fe40000000000 */
[----:B------:R-:W-:Y:S01]  /*f340*/  IADD3 R32, PT, PT, R85, -0x30, -R2 ;  /* 0xffffffd055207810 */ /* 0x000fe20007ffe802 */
[----:B------:R-:W-:Y:S01]  /*f350*/  FFMA.FTZ R26, -R161, R26, R75 ;  /* 0x0000001aa11a7223 */ /* 0x000fe2000001014b */
[----:B------:R-:W-:-:S02]  /*f360*/  FSEL R168, R11, -INF , !P0 ;  /* 0xff8000000ba87808 */ /* 0x000fc40004000000 */
[----:B------:R-:W-:Y:S02]  /*f370*/  ISETP.GE.AND P0, PT, R58, R163, PT ;  /* 0x000000a33a00720c */ /* 0x000fe40003f06270 */
[----:B------:R-:W-:Y:S02]  /*f380*/  I2FP.F32.S32 R9, R9 ;  /* 0x0000000900097245 */ /* 0x000fe40000201400 */
[----:B------:R-:W-:Y:S02]  /*f390*/  IABS R32, R32 ;  /* 0x0000002000207213 */ /* 0x000fe40000000000 */
[----:B------:R-:W-:Y:S01]  /*f3a0*/  ISETP.GT.AND P1, PT, R21, R54, PT ;  /* 0x000000361500720c */ /* 0x000fe20003f24270 */
[----:B------:R-:W-:Y:S01]  /*f3b0*/  FFMA.FTZ R9, -R161, R9, R78 ;  /* 0x00000009a1097223 */ /* 0x000fe2000001014e */
[C-C-:B------:R-:W-:Y:S02]  /*f3c0*/  IADD3 R7, PT, PT, R85.reuse, -0x38, -R2.reuse ;  /* 0xffffffc855077810 */ /* 0x140fe40007ffe802 */
[----:B------:R-:W-:-:S02]  /*f3d0*/  IADD3 R2, PT, PT, R85, -0x39, -R2 ;  /* 0xffffffc755027810 */ /* 0x000fc40007ffe802 */
[----:B------:R-:W-:Y:S02]  /*f3e0*/  FSEL R178, R178, -INF , !P0 ;  /* 0xff800000b2b27808 */ /* 0x000fe40004000000 */
[----:B------:R-:W-:Y:S02]  /*f3f0*/  FSEL R42, R29, -INF , !P5 ;  /* 0xff8000001d2a7808 */ /* 0x000fe40006800000 */
[----:B------:R-:W-:Y:S02]  /*f400*/  I2FP.F32.S32 R32, R32 ;  /* 0x0000002000207245 */ /* 0x000fe40000201400 */
[----:B------:R-:W-:Y:S02]  /*f410*/  ISETP.GE.AND P0, PT, R54, R160, PT ;  /* 0x000000a03600720c */ /* 0x000fe40003f06270 */
[----:B------:R-:W-:Y:S01]  /*f420*/  FSEL R26, R26, -INF , !P1 ;  /* 0xff8000001a1a7808 */ /* 0x000fe20004800000 */
[----:B------:R-:W-:Y:S01]  /*f430*/  FFMA.FTZ R32, -R161, R32, R74 ;  /* 0x00000020a1207223 */ /* 0x000fe2000001014a */
[----:B------:R-:W-:-:S02]  /*f440*/  ISETP.GE.AND P5, PT, R68, R160, PT ;  /* 0x000000a04400720c */ /* 0x000fc40003fa6270 */
[----:B------:R-:W-:Y:S02]  /*f450*/  ISETP.GE.AND P2, PT, R66, R163, PT ;  /* 0x000000a34200720c */ /* 0x000fe40003f46270 */
[----:B------:R-:W-:Y:S02]  /*f460*/  ISETP.GT.AND P3, PT, R21, R60, PT ;  /* 0x0000003c1500720c */ /* 0x000fe40003f64270 */
[----:B------:R-:W-:Y:S02]  /*f470*/  IABS R15, R15 ;  /* 0x0000000f000f7213 */ /* 0x000fe40000000000 */
[----:B------:R-:W-:Y:S02]  /*f480*/  IABS R7, R7 ;  /* 0x0000000700077213 */ /* 0x000fe40000000000 */
[----:B------:R-:W-:Y:S02]  /*f490*/  IABS R2, R2 ;  /* 0x0000000200027213 */ /* 0x000fe40000000000 */
[----:B------:R-:W-:-:S02]  /*f4a0*/  FSEL R119, R26, -INF , !P0 ;  /* 0xff8000001a777808 */ /* 0x000fc40004000000 */
[----:B------:R-:W-:Y:S02]  /*f4b0*/  FSEL R20, R27, -INF , !P5 ;  /* 0xff8000001b147808 */ /* 0x000fe40006800000 */
[----:B------:R-:W-:Y:S02]  /*f4c0*/  FSEL R170, R170, -INF , !P2 ;  /* 0xff800000aaaa7808 */ /* 0x000fe40005000000 */
[----:B------:R-:W-:Y:S02]  /*f4d0*/  FSEL R9, R9, -INF , !P3 ;  /* 0xff80000009097808 */ /* 0x000fe40005800000 */
[----:B------:R-:W-:Y:S02]  /*f4e0*/  I2FP.F32.S32 R15, R15 ;  /* 0x0000000f000f7245 */ /* 0x000fe40000201400 */
[----:B------:R-:W-:Y:S02]  /*f4f0*/  I2FP.F32.S32 R7, R7 ;  /* 0x0000000700077245 */ /* 0x000fe40000201400 */
[----:B------:R-:W-:Y:S01]  /*f500*/  ISETP.GT.AND P0, PT, R107, R140, PT ;  /* 0x0000008c6b00720c */ /* 0x000fe20003f04270 */
[C---:B------:R-:W-:Y:S01]  /*f510*/  FFMA.FTZ R15, -R161.reuse, R15, R38 ;  /* 0x0000000fa10f7223 */ /* 0x040fe20000010126 */
[C---:B------:R-:W-:Y:S01]  /*f520*/  ISETP.GE.AND P5, PT, R60.reuse, R163, PT ;  /* 0x000000a33c00720c */ /* 0x040fe20003fa6270 */
[----:B------:R-:W-:Y:S01]  /*f530*/  FFMA.FTZ R7, -R161, R7, R70 ;  /* 0x00000007a1077223 */ /* 0x000fe20000010146 */
[----:B------:R-:W-:-:S02]  /*f540*/  ISETP.GE.AND P2, PT, R60, R160, PT ;  /* 0x000000a03c00720c */ /* 0x000fc40003f46270 */
[----:B------:R-:W-:Y:S02]  /*f550*/  ISETP.GT.AND P3, PT, R21, R56, PT ;  /* 0x000000381500720c */ /* 0x000fe40003f64270 */
[----:B------:R-:W-:Y:S02]  /*f560*/  ISETP.GE.AND P6, PT, R52, R163, PT ;  /* 0x000000a33400720c */ /* 0x000fe40003fc6270 */
[----:B------:R-:W-:Y:S02]  /*f570*/  I2FP.F32.S32 R2, R2 ;  /* 0x0000000200027245 */ /* 0x000fe40000201400 */
[----:B------:R-:W-:Y:S02]  /*f580*/  FSEL R180, R180, -INF , !P5 ;  /* 0xff800000b4b47808 */ /* 0x000fe40006800000 */
[----:B------:R-:W-:Y:S01]  /*f590*/  FSEL R176, R9, -INF , !P2 ;  /* 0xff80000009b07808 */ /* 0x000fe20005000000 */
[----:B------:R-:W-:Y:S01]  /*f5a0*/  FFMA.FTZ R71, -R161, R2, R71 ;  /* 0x00000002a1477223 */ /* 0x000fe20000010147 */
[----:B------:R-:W-:-:S02]  /*f5b0*/  FSEL R32, R32, -INF , !P3 ;  /* 0xff80000020207808 */ /* 0x000fc40005800000 */
[----:B------:R-:W-:Y:S02]  /*f5c0*/  FSEL R122, R122, -INF , !P6 ;  /* 0xff8000007a7a7808 */ /* 0x000fe40007000000 */
[CC--:B------:R-:W-:Y:S02]  /*f5d0*/  ISETP.GE.AND P4, PT, R56.reuse, R163.reuse, PT ;  /* 0x000000a33800720c */ /* 0x0c0fe40003f86270 */
[----:B------:R-:W-:Y:S02]  /*f5e0*/  ISETP.GE.AND P5, PT, R56, R160, PT ;  /* 0x000000a03800720c */ /* 0x000fe40003fa6270 */
[----:B------:R-:W-:Y:S02]  /*f5f0*/  ISETP.GE.AND P2, PT, R54, R163, PT ;  /* 0x000000a33600720c */ /* 0x000fe40003f46270 */
[C---:B------:R-:W-:Y:S02]  /*f600*/  ISETP.GT.AND P3, PT, R21.reuse, R52, PT ;  /* 0x000000341500720c */ /* 0x040fe40003f64270 */
[C---:B------:R-:W-:Y:S01]  /*f610*/  ISETP.GT.AND P6, PT, R21.reuse, R106, PT ;  /* 0x0000006a1500720c */ /* 0x040fe20003fc4270 */
[----:B------:R-:W-:Y:S01]  /*f620*/  BAR.SYNC.DEFER_BLOCKING 0x0 ;  /* 0x0000000000007b1d */ /* 0x000fe20000010000 */
[----:B------:R-:W-:-:S02]  /*f630*/  ISETP.GT.AND P1, PT, R21, R50, PT ;  /* 0x000000321500720c */ /* 0x000fc40003f24270 */
[----:B------:R-:W-:Y:S02]  /*f640*/  VIMNMX R164, PT, PT, RZ, R3, !PT ;  /* 0x00000003ffa47248 */ /* 0x000fe40007fe0100 */
[----:B------:R-:W-:Y:S02]  /*f650*/  FSEL R116, R116, -INF , !P4 ;  /* 0xff80000074747808 */ /* 0x000fe40006000000 */
[----:B------:R-:W-:Y:S02]  /*f660*/  FSEL R113, R32, -INF , !P5 ;  /* 0xff80000020717808 */ /* 0x000fe40006800000 */
[----:B------:R-:W-:Y:S02]  /*f670*/  FSEL R115, R115, -INF , !P2 ;  /* 0xff80000073737808 */ /* 0x000fe40005000000 */
[----:B------:R-:W-:Y:S02]  /*f680*/  FSEL R7, R7, -INF , !P3 ;  /* 0xff80000007077808 */ /* 0x000fe40005800000 */
[----:B------:R-:W-:-:S02]  /*f690*/  FSEL R3, R15, -INF , !P6 ;  /* 0xff8000000f037808 */ /* 0x000fc40007000000 */
[-C--:B------:R-:W-:Y:S02]  /*f6a0*/  ISETP.GE.AND P4, PT, R52, R160.reuse, PT ;  /* 0x000000a03400720c */ /* 0x080fe40003f86270 */
[CC--:B------:R-:W-:Y:S02]  /*f6b0*/  ISETP.GE.AND P5, PT, R50.reuse, R163.reuse, PT ;  /* 0x000000a33200720c */ /* 0x0c0fe40003fa6270 */
[-C--:B------:R-:W-:Y:S02]  /*f6c0*/  ISETP.GE.AND P2, PT, R50, R160.reuse, PT ;  /* 0x000000a03200720c */ /* 0x080fe40003f46270 */
[C---:B------:R-:W-:Y:S02]  /*f6d0*/  ISETP.GE.AND P3, PT, R106.reuse, R163, PT ;  /* 0x000000a36a00720c */ /* 0x040fe40003f66270 */
[----:B------:R-:W-:Y:S02]  /*f6e0*/  ISETP.GE.AND P6, PT, R106, R160, PT ;  /* 0x000000a06a00720c */ /* 0x000fe40003fc6270 */
[----:B------:R-:W-:-:S02]  /*f6f0*/  FSEL R71, R71, -INF , !P1 ;  /* 0xff80000047477808 */ /* 0x000fc40004800000 */
        /* <DEDUP_REMOVED lines=20> */
.L_x_13633:
        /* <DEDUP_REMOVED lines=60> */
.L_x_13634:
[----:B------:R-:W-:Y:S05]  /*fc00*/  BSYNC.RECONVERGENT B0 ;  /* 0x0000000000007941 */ /* 0x000fea0003800200 */
.L_x_13632:
        /* <DEDUP_REMOVED lines=55> */
.L_x_13631:
[----:B------:R-:W-:Y:S05]  /*ff80*/  BSYNC.RECONVERGENT B1 ;  /* 0x0000000000017941 */ /* 0x000fea0003800200 */
.L_x_13630:
[----:B------:R-:W3:Y:S01]  /*ff90*/  LD.E R166, desc[UR4][R102.64+0xdc] ;  /* 0x0000dc0466a67980 */ /* 0x000ee2000c101900 */
        /* <DEDUP_REMOVED lines=14> */
[----:B------:R-:W-:-:S03]  /*10080*/  FMNMX3.FTZ R5, R5, R178, R116, !PT ;  /* 0x000000b205057276 */ /* 0x000fc60007810074 */
[----:B------:R-:W-:Y:S01]  /*10090*/  LDSM.16.MT88.4 R68, [R132+0x8000] ;  /* 0x008000008444783b */ /* 0x000fe20000004200 */
[----:B------:R-:W-:-:S03]  /*100a0*/  FMNMX3.FTZ R5, R5, R115, R122, !PT ;  /* 0x0000007305057276 */ /* 0x000fc6000781007a */
[----:B------:R-:W-:Y:S01]  /*100b0*/  LDSM.16.MT88.4 R76, [R133+0x8000] ;  /* 0x00800000854c783b */ /* 0x000fe20000004200 */
[----:B------:R-:W-:Y:S02]  /*100c0*/  FMNMX.FTZ R0, R120, R5, !PT ;  /* 0x0000000578007209 */ /* 0x000fe40007810000 */
[----:B------:R-:W-:-:S03]  /*100d0*/  FMNMX3.FTZ R5, R3, R18, R36, !PT ;  /* 0x0000001203057276 */ /* 0x000fc60007810024 */
[----:B------:R-:W1:Y:S01]  /*100e0*/  SHFL.BFLY PT, R7, R0, 0x2, 0x1f ;  /* 0x0c401f0000077f89 */ /* 0x000e6200000e0000 */
[----:B------:R-:W-:-:S04]  /*100f0*/  FMNMX3.FTZ R5, R5, R24, R10, !PT ;  /* 0x0000001805057276 */ /* 0x000fc8000781000a */
[----:B------:R-:W-:-:S04]  /*10100*/  FMNMX3.FTZ R5, R5, R8, R22, !PT ;  /* 0x0000000805057276 */ /* 0x000fc80007810016 */
[----:B------:R-:W-:-:S04]  /*10110*/  FMNMX3.FTZ R5, R5, R20, R168, !PT ;  /* 0x0000001405057276 */ /* 0x000fc800078100a8 */
[----:B--2---:R-:W-:-:S04]  /*10120*/  FMNMX3.FTZ R12, R5, R174, R176, !PT ;  /* 0x000000ae050c7276 */ /* 0x004fc800078100b0 */
[----:B------:R-:W-:-:S04]  /*10130*/  FMNMX3.FTZ R12, R12, R172, R113, !PT ;  /* 0x000000ac0c0c7276 */ /* 0x000fc80007810071 */
[----:B------:R-:W-:Y:S02]  /*10140*/  FMNMX3.FTZ R12, R12, R119, R118, !PT ;  /* 0x000000770c0c7276 */ /* 0x000fe40007810076 */
[----:B-1----:R-:W-:Y:S02]  /*10150*/  FMNMX.FTZ R7, R0, R7, !PT ;  /* 0x0000000700077209 */ /* 0x002fe40007810000 */
[----:B------:R-:W-:-:S03]  /*10160*/  FMNMX.FTZ R12, R117, R12, !PT ;  /* 0x0000000c750c7209 */ /* 0x000fc60007810000 */
[----:B------:R-:W1:Y:S04]  /*10170*/  SHFL.BFLY PT, R2, R7, 0x1, 0x1f ;  /* 0x0c201f0007027f89 */ /* 0x000e6800000e0000 */
[----:B------:R-:W2:Y:S01]  /*10180*/  SHFL.BFLY PT, R5, R12, 0x2, 0x1f ;  /* 0x0c401f000c057f89 */ /* 0x000ea200000e0000 */
[----:B-1----:R-:W-:Y:S02]  /*10190*/  FMNMX.FTZ R2, R7, R2, !PT ;  /* 0x0000000207027209 */ /* 0x002fe40007810000 */
[----:B--2---:R-:W-:Y:S02]  /*101a0*/  FMNMX.FTZ R5, R12, R5, !PT ;  /* 0x000000050c057209 */ /* 0x004fe40007810000 */
[----:B------:R-:W-:Y:S01]  /*101b0*/  FSETP.NEU.FTZ.AND P0, PT, R2, -INF , PT ;  /* 0xff8000000200780b */ /* 0x000fe20003f1d000 */
[----:B------:R-:W-:Y:S04]  /*101c0*/  LDSM.16.MT88.4 R12, [R132+0x8800] ;  /* 0x00880000840c783b */ /* 0x000fe80000004200 */
[----:B------:R-:W1:Y:S02]  /*101d0*/  SHFL.BFLY PT, R0, R5, 0x1, 0x1f ;  /* 0x0c201f0005007f89 */ /* 0x000e6400000e0000 */
        /* <DEDUP_REMOVED lines=29> */
[----:B------:R-:W-:Y:S01]  /*103b0*/  LDSM.16.MT88.4 R48, [R134+0xa000] ;  /* 0x00a000008630783b */ /* 0x000fe20000004200 */
[-C--:B------:R-:W-:Y:S01]  /*103c0*/  FFMA.FTZ R168, R168, R166.reuse, -R123 ;  /* 0x000000a6a8a87223 */ /* 0x080fe2000001087b */
[----:B------:R-:W-:Y:S01]  /*103d0*/  MUFU.EX2 R33, R33 ;  /* 0x0000002100217308 */ /* 0x000fe20000000800 */
[-C--:B------:R-:W-:Y:S01]  /*103e0*/  FFMA.FTZ R115, R115, R166.reuse, -R121 ;  /* 0x000000a673737223 */ /* 0x080fe20000010879 */
[----:B------:R-:W-:Y:S01]  /*103f0*/  LDSM.16.MT88.4 R16, [R135+0x8800] ;  /* 0x008800008710783b */ /* 0x000fe20000004200 */
[-CC-:B------:R-:W-:Y:S01]  /*10400*/  FFMA.FTZ R113, R113, R166.reuse, -R123.reuse ;  /* 0x000000a671717223 */ /* 0x180fe2000001087b */
[-CC-:B------:R-:W-:Y:S01]  /*10410*/  FFMA.FTZ R118, R118, R166.reuse, -R123.reuse ;  /* 0x000000a676767223 */ /* 0x180fe2000001087b */
[----:B------:R-:W-:Y:S01]  /*10420*/  FFMA.FTZ R117, R117, R166, -R123 ;  /* 0x000000a675757223 */ /* 0x000fe2000001087b */
[----:B------:R-:W-:Y:S01]  /*10430*/  LDSM.16.MT88.4 R20, [R133+0x8800] ;  /* 0x008800008514783b */ /* 0x000fe20000004200 */
[----:B------:R-:W-:Y:S01]  /*10440*/  ISETP.GT.AND P0, PT, R107, R140, PT ;  /* 0x0000008c6b00720c */ /* 0x000fe20003f04270 */
[----:B------:R-:W3:Y:S01]  /*10450*/  MUFU.EX2 R28, R28 ;  /* 0x0000001c001c7308 */ /* 0x000ee20000000800 */
[----:B-1----:R-:W-:Y:S01]  /*10460*/  F2FP.BF16.F32.PACK_AB R64, R34, R35 ;  /* 0x000000232240723e */ /* 0x002fe200000010ff */
[----:B------:R-:W-:-:S06]  /*10470*/  FADD.FTZ R34, R35, R34 ;  /* 0x0000002223227221 */ /* 0x000fcc0000010000 */
[----:B------:R-:W-:Y:S08]  /*10480*/  MUFU.EX2 R114, R114 ;  /* 0x0000007200727308 */ /* 0x000ff00000000800 */
[----:B------:R-:W1:Y:S01]  /*10490*/  MUFU.EX2 R111, R111 ;  /* 0x0000006f006f7308 */ /* 0x000e620000000800 */
[----:B---3--:R-:W-:Y:S01]  /*104a0*/  F2FP.BF16.F32.PACK_AB R66, R28, R33 ;  /* 0x000000211c42723e */ /* 0x008fe200000010ff */
[----:B------:R-:W-:-:S04]  /*104b0*/  FADD.FTZ R33, R33, R34 ;  /* 0x0000002221217221 */ /* 0x000fc80000010000 */
[----:B------:R-:W-:Y:S02]  /*104c0*/  FADD.FTZ R28, R28, R33 ;  /* 0x000000211c1c7221 */ /* 0x000fe40000010000 */
[----:B------:R-:W-:Y:S08]  /*104d0*/  MUFU.EX2 R112, R112 ;  /* 0x0000007000707308 */ /* 0x000ff00000000800 */
        /* <DEDUP_REMOVED lines=8> */
[----:B------:R-:W-:Y:S01]  /*10560*/  MUFU.EX2 R30, R30 ;  /* 0x0000001e001e7308 */ /* 0x000fe20000000800 */
[C---:B------:R-:W-:Y:S07]  /*10570*/  HMMA.16816.F32.BF16 R88, R64.reuse, R84, RZ ;  /* 0x000000544058723c */ /* 0x040fee00000418ff */
[----:B------:R-:W3:Y:S01]  /*10580*/  MUFU.EX2 R3, R3 ;  /* 0x0000000300037308 */ /* 0x000ee20000000800 */
[----:B------:R-:W-:Y:S01]  /*10590*/  HMMA.16816.F32.BF16 R84, R64, R86, RZ ;  /* 0x000000564054723c */ /* 0x000fe200000418ff */
[----:B-1----:R-:W-:Y:S01]  /*105a0*/  F2FP.BF16.F32.PACK_AB R4, R26, R27 ;  /* 0x0000001b1a04723e */ /* 0x002fe200000010ff */
[----:B------:R-:W-:-:S04]  /*105b0*/  FADD.FTZ R27, R27, R28 ;  /* 0x0000001c1b1b7221 */ /* 0x000fc80000010000 */
[----:B------:R-:W-:Y:S01]  /*105c0*/  FADD.FTZ R27, R26, R27 ;  /* 0x0000001b1a1b7221 */ /* 0x000fe20000010000 */
[----:B------:R-:W-:Y:S01]  /*105d0*/  MUFU.EX2 R29, R29 ;  /* 0x0000001d001d7308 */ /* 0x000fe20000000800 */
[C---:B--2---:R-:W-:Y:S07]  /*105e0*/  HMMA.16816.F32.BF16 R36, R64.reuse, R40, RZ ;  /* 0x000000284024723c */ /* 0x044fee00000418ff */
[----:B------:R-:W1:Y:S01]  /*105f0*/  MUFU.EX2 R32, R32 ;  /* 0x0000002000207308 */ /* 0x000e620000000800 */
[----:B---3--:R-:W-:Y:S01]  /*10600*/  F2FP.BF16.F32.PACK_AB R6, R3, R30 ;  /* 0x0000001e0306723e */ /* 0x008fe200000010ff */
[----:B------:R-:W-:Y:S01]  /*10610*/  HMMA.16816.F32.BF16 R40, R64, R42, RZ ;  /* 0x0000002a4028723c */ /* 0x000fe200000418ff */
[----:B------:R-:W-:-:S05]  /*10620*/  FADD.FTZ R30, R30, R27 ;  /* 0x0000001b1e1e7221 */ /* 0x000fca0000010000 */
[----:B------:R-:W-:Y:S02]  /*10630*/  MUFU.EX2 R25, R25 ;  /* 0x0000001900197308 */ /* 0x000fe40000000800 */
[C---:B------:R-:W-:Y:S06]  /*10640*/  HMMA.16816.F32.BF16 R72, R64.reuse, R68, RZ ;  /* 0x000000444048723c */ /* 0x040fec00000418ff */
[----:B------:R-:W2:Y:S01]  /*10650*/  MUFU.EX2 R24, R24 ;  /* 0x0000001800187308 */ /* 0x000ea20000000800 */
[----:B-1----:R-:W-:Y:S01]  /*10660*/  F2FP.BF16.F32.PACK_AB R5, R32, R29 ;  /* 0x0000001d2005723e */ /* 0x002fe200000010ff */
[----:B------:R-:W-:Y:S01]  /*10670*/  HMMA.16816.F32.BF16 R68, R64, R70, RZ ;  /* 0x000000464044723c */ /* 0x000fe200000418ff */
[----:B------:R-:W-:-:S04]  /*10680*/  FADD.FTZ R29, R29, R112 ;  /* 0x000000701d1d7221 */ /* 0x000fc80000010000 */
[----:B------:R-:W-:Y:S01]  /*10690*/  FADD.FTZ R32, R32, R29 ;  /* 0x0000001d20207221 */ /* 0x000fe20000010000 */
[----:B------:R-:W-:Y:S02]  /*106a0*/  MUFU.EX2 R170, R170 ;  /* 0x000000aa00aa7308 */ /* 0x000fe40000000800 */
[C---:B------:R-:W-:Y:S06]  /*106b0*/  HMMA.16816.F32.BF16 R52, R64.reuse, R56, RZ ;  /* 0x000000384034723c */ /* 0x040fec00000418ff */
[----:B------:R-:W1:Y:S01]  /*106c0*/  MUFU.EX2 R165, R165 ;  /* 0x000000a500a57308 */ /* 0x000e620000000800 */
[----:B--2---:R-:W-:Y:S01]  /*106d0*/  F2FP.BF16.F32.PACK_AB R7, R24, R25 ;  /* 0x000000191807723e */ /* 0x004fe200000010ff */
[----:B------:R-:W-:Y:S01]  /*106e0*/  HMMA.16816.F32.BF16 R56, R64, R58, RZ ;  /* 0x0000003a4038723c */ /* 0x000fe200000418ff */
[----:B------:R-:W-:-:S05]  /*106f0*/  FADD.FTZ R25, R25, R32 ;  /* 0x0000002019197221 */ /* 0x000fca0000010000 */
        /* <DEDUP_REMOVED lines=8> */
[----:B------:R-:W-:Y:S01]  /*10780*/  HMMA.16816.F32.BF16 R68, R4, R14, R68 ;  /* 0x0000000e0444723c */ /* 0x000fe20000041844 */
[----:B------:R-:W3:Y:S05]  /*10790*/  LDSM.16.MT88.4 R12, [R132+0xa000] ;  /* 0x00a00000840c783b */ /* 0x000eea0000004200 */
[----:B------:R-:W-:Y:S02]  /*107a0*/  MUFU.EX2 R118, R118 ;  /* 0x0000007600767308 */ /* 0x000fe40000000800 */
[C---:B------:R-:W-:Y:S06]  /*107b0*/  HMMA.16816.F32.BF16 R96, R64.reuse, R92, RZ ;  /* 0x0000005c4060723c */ /* 0x040fec00000418ff */
[----:B------:R-:W-:Y:S02]  /*107c0*/  MUFU.EX2 R117, R117 ;  /* 0x0000007500757308 */ /* 0x000fe40000000800 */
[C---:B------:R-:W-:Y:S08]  /*107d0*/  HMMA.16816.F32.BF16 R92, R64.reuse, R94, RZ ;  /* 0x0000005e405c723c */ /* 0x040ff000000418ff */
[----:B------:R-:W-:Y:S08]  /*107e0*/  HMMA.16816.F32.BF16 R80, R64, R76, RZ ;  /* 0x0000004c4050723c */ /* 0x000ff000000418ff */
[C---:B--2---:R-:W-:Y:S08]  /*107f0*/  HMMA.16816.F32.BF16 R36, R4.reuse, R8, R36 ;  /* 0x000000080424723c */ /* 0x044ff00000041824 */
[----:B------:R-:W-:Y:S01]  /*10800*/  HMMA.16816.F32.BF16 R40, R4, R10, R40 ;  /* 0x0000000a0428723c */ /* 0x000fe20000041828 */
[----:B------:R-:W2:Y:S07]  /*10810*/  LDSM.16.MT88.4 R8, [R133+0xa800] ;  /* 0x00a800008508783b */ /* 0x000eae0000004200 */
[C---:B------:R-:W-:Y:S08]  /*10820*/  HMMA.16816.F32.BF16 R44, R64.reuse, R48, RZ ;  /* 0x00000030402c723c */ /* 0x040ff000000418ff */
[C---:B------:R-:W-:Y:S08]  /*10830*/  HMMA.16816.F32.BF16 R76, R64.reuse, R78, RZ ;  /* 0x0000004e404c723c */ /* 0x040ff000000418ff */
[C---:B------:R-:W-:Y:S08]  /*10840*/  HMMA.16816.F32.BF16 R48, R64.reuse, R50, RZ ;  /* 0x000000324030723c */ /* 0x040ff000000418ff */
[C---:B---3--:R-:W-:Y:S08]  /*10850*/  HMMA.16816.F32.BF16 R60, R64.reuse, R12, RZ ;  /* 0x0000000c403c723c */ /* 0x048ff000000418ff */
[----:B------:R-:W-:Y:S01]  /*10860*/  HMMA.16816.F32.BF16 R64, R64, R14, RZ ;  /* 0x0000000e4040723c */ /* 0x000fe200000418ff */
[----:B------:R-:W-:Y:S07]  /*10870*/  LDSM.16.MT88.4 R12, [R134+0x9800] ;  /* 0x00980000860c783b */ /* 0x000fee0000004200 */
[C---:B--2---:R-:W-:Y:S08]  /*10880*/  HMMA.16816.F32.BF16 R52, R4.reuse, R8, R52 ;  /* 0x000000080434723c */ /* 0x044ff00000041834 */
[C---:B------:R-:W-:Y:S01]  /*10890*/  HMMA.16816.F32.BF16 R56, R4.reuse, R10, R56 ;  /* 0x0000000a0438723c */ /* 0x040fe20000041838 */
[----:B------:R-:W2:Y:S07]  /*108a0*/  LDSM.16.MT88.4 R8, [R132+0xa800] ;  /* 0x00a800008408783b */ /* 0x000eae0000004200 */
[C---:B------:R-:W-:Y:S08]  /*108b0*/  HMMA.16816.F32.BF16 R96, R4.reuse, R16, R96 ;  /* 0x000000100460723c */ /* 0x040ff00000041860 */
[C---:B------:R-:W-:Y:S01]  /*108c0*/  HMMA.16816.F32.BF16 R92, R4.reuse, R18, R92 ;  /* 0x00000012045c723c */ /* 0x040fe2000004185c */
[----:B------:R-:W3:Y:S07]  /*108d0*/  LDSM.16.MT88.4 R16, [R134+0xa800] ;  /* 0x00a800008610783b */ /* 0x000eee0000004200 */
[----:B------:R-:W-:Y:S03]  /*108e0*/  HMMA.16816.F32.BF16 R80, R4, R20, R80 ;  /* 0x000000140450723c */ /* 0x000fe60000041850 */
[-CC-:B------:R-:W-:Y:S01]  /*108f0*/  FFMA.FTZ R21, R176, R166.reuse, -R123.reuse ;  /* 0x000000a6b0157223 */ /* 0x180fe2000001087b */
[-C--:B------:R-:W-:Y:S01]  /*10900*/  FFMA.FTZ R20, R172, R166.reuse, -R123 ;  /* 0x000000a6ac147223 */ /* 0x080fe2000001087b */
[-CC-:B------:R-:W-:Y:S01]  /*10910*/  FFMA.FTZ R172, R116, R166.reuse, -R121.reuse ;  /* 0x000000a674ac7223 */ /* 0x180fe20000010879 */
[----:B------:R-:W-:-:S03]  /*10920*/  FFMA.FTZ R116, R122, R166, -R121 ;  /* 0x000000a67a747223 */ /* 0x000fc60000010879 */
[----:B------:R-:W-:Y:S01]  /*10930*/  MUFU.EX2 R21, R21 ;  /* 0x0000001500157308 */ /* 0x000fe20000000800 */
[----:B------:R-:W-:Y:S03]  /*10940*/  HMMA.16816.F32.BF16 R76, R4, R22, R76 ;  /* 0x00000016044c723c */ /* 0x000fe6000004184c */
[-C--:B------:R-:W-:Y:S01]  /*10950*/  FFMA.FTZ R22, R178, R166.reuse, -R121 ;  /* 0x000000a6b2167223 */ /* 0x080fe20000010879 */
[-C--:B------:R-:W-:Y:S01]  /*10960*/  FFMA.FTZ R23, R174, R166.reuse, -R123 ;  /* 0x000000a6ae177223 */ /* 0x080fe2000001087b */
[-C--:B------:R-:W-:Y:S01]  /*10970*/  FFMA.FTZ R121, R120, R166.reuse, -R121 ;  /* 0x000000a678797223 */ /* 0x080fe20000010879 */
[----:B------:R-:W-:-:S03]  /*10980*/  FFMA.FTZ R120, R119, R166, -R123 ;  /* 0x000000a677787223 */ /* 0x000fc6000001087b */
        /* <DEDUP_REMOVED lines=8> */
[----:B------:R-:W-:Y:S03]  /*10a10*/  HMMA.16816.F32.BF16 R48, R4, R18, R48 ;  /* 0x000000120430723c */ /* 0x000fe60000041830 */
[----:B-1----:R-:W-:Y:S01]  /*10a20*/  F2FP.BF16.F32.PACK_AB R4, R165, R170 ;  /* 0x000000aaa504723e */ /* 0x002fe200000010ff */
[----:B------:R-:W-:Y:S01]  /*10a30*/  LDSM.16.MT88.4 R16, [R135+0x9800] ;  /* 0x009800008710783b */ /* 0x000fe20000004200 */
[----:B--2---:R-:W-:-:S02]  /*10a40*/  F2FP.BF16.F32.PACK_AB R5, R23, R168 ;  /* 0x000000a81705723e */ /* 0x004fc400000010ff */
[----:B------:R-:W-:Y:S01]  /*10a50*/  F2FP.BF16.F32.PACK_AB R6, R22, R143 ;  /* 0x0000008f1606723e */ /* 0x000fe200000010ff */
[----:B------:R-:W-:Y:S01]  /*10a60*/  MUFU.EX2 R116, R116 ;  /* 0x0000007400747308 */ /* 0x000fe20000000800 */
[----:B-----5:R-:W-:-:S07]  /*10a70*/  F2FP.BF16.F32.PACK_AB R7, R20, R21 ;  /* 0x000000151407723e */ /* 0x020fce00000010ff */
[----:B------:R-:W-:Y:S08]  /*10a80*/  MUFU.EX2 R121, R121 ;  /* 0x0000007900797308 */ /* 0x000ff00000000800 */
[----:B------:R-:W1:Y:S01]  /*10a90*/  MUFU.EX2 R120, R120 ;  /* 0x0000007800787308 */ /* 0x000e620000000800 */
[C---:B----4-:R-:W-:Y:S08]  /*10aa0*/  HMMA.16816.F32.BF16 R96, R4.reuse, R8, R96 ;  /* 0x000000080460723c */ /* 0x050ff00000041860 */
[C---:B------:R-:W-:Y:S01]  /*10ab0*/  HMMA.16816.F32.BF16 R92, R4.reuse, R10, R92 ;  /* 0x0000000a045c723c */ /* 0x040fe2000004185c */
[----:B------:R-:W2:Y:S07]  /*10ac0*/  LDSM.16.MT88.4 R8, [R134+0x9000] ;  /* 0x009000008608783b */ /* 0x000eae0000004200 */
[C---:B--2---:R-:W-:Y:S08]  /*10ad0*/  HMMA.16816.F32.BF16 R88, R4.reuse, R8, R88 ;  /* 0x000000080458723c */ /* 0x044ff00000041858 */
        /* <DEDUP_REMOVED lines=18> */
[----:B------:R-:W-:Y:S01]  /*10c00*/  HMMA.16816.F32.BF16 R64, R4, R10, R64 ;  /* 0x0000000a0440723c */ /* 0x000fe20000041840 */
[----:B------:R-:W2:Y:S02]  /*10c10*/  LDSM.16.MT88.4 R8, [R133+0x9800] ;  /* 0x009800008508783b */ /* 0x000ea40000004200 */
[----:B---3--:R-:W-:-:S02]  /*10c20*/  F2FP.BF16.F32.PACK_AB R4, R115, R172 ;  /* 0x000000ac7304723e */ /* 0x008fc400000010ff */
[----:B-1----:R-:W-:Y:S02]  /*10c30*/  F2FP.BF16.F32.PACK_AB R5, R120, R113 ;  /* 0x000000717805723e */ /* 0x002fe400000010ff */
[----:B------:R-:W-:Y:S02]  /*10c40*/  F2FP.BF16.F32.PACK_AB R6, R121, R116 ;  /* 0x000000747906723e */ /* 0x000fe400000010ff */
[----:B------:R-:W-:-:S07]  /*10c50*/  F2FP.BF16.F32.PACK_AB R7, R117, R118 ;  /* 0x000000767507723e */ /* 0x000fce00000010ff */
        /* <DEDUP_REMOVED lines=27> */
[----:B------:R-:W-:Y:S02]  /*10e10*/  SHF.L.U32 R170, R147, 0x3, RZ ;  /* 0x0000000393aa7819 */ /* 0x000fe400000006ff */
[----:B------:R-:W-:Y:S01]  /*10e20*/  FADD.FTZ R143, R22, R143 ;  /* 0x0000008f168f7221 */ /* 0x000fe20000010000 */
[----:B------:R-:W-:Y:S01]  /*10e30*/  FADD.FTZ R20, R20, R21 ;  /* 0x0000001514147221 */ /* 0x000fe20000010000 */
[----:B------:R-:W-:Y:S02]  /*10e40*/  LOP3.LUT R170, R170, 0x38, RZ, 0xc0, !PT ;  /* 0x00000038aaaa7812 */ /* 0x000fe400078ec0ff */
        /* <DEDUP_REMOVED lines=81> */
.L_x_13638:
        /* <DEDUP_REMOVED lines=8> */
.L_x_13639:
[----:B------:R-:W-:Y:S05]  /*113e0*/  BSYNC.RECONVERGENT B0 ;  /* 0x0000000000007941 */ /* 0x000fea0003800200 */
.L_x_13637:
[-C--:B------:R-:W-:Y:S01]  /*113f0*/  ISETP.GE.AND P1, PT, R170, R151.reuse, PT ;  /* 0x00000097aa00720c */ /* 0x080fe20003f26270 */
[----:B------:R-:W-:Y:S01]  /*11400*/  IMAD.SHL.U32 R3, R138, 0x20, RZ ;  /* 0x000000208a037824 */ /* 0x000fe200078e00ff */
[----:B------:R-:W-:Y:S01]  /*11410*/  ISETP.GE.AND P0, PT, R100, R151, PT ;  /* 0x000000976400720c */ /* 0x000fe20003f06270 */
[----:B------:R-:W-:Y:S01]  /*11420*/  IMAD.IADD R110, R101, 0x1, R110 ;  /* 0x00000001656e7824 */ /* 0x000fe200078e026e */
[C---:B------:R-:W-:Y:S01]  /*11430*/  LEA R6, P3, R138.reuse, R144, 0x5 ;  /* 0x000000908a067211 */ /* 0x040fe200078628ff */
[----:B------:R-:W-:Y:S01]  /*11440*/  BSSY.RECONVERGENT B1, `(.L_x_13640) ;  /* 0x0000233000017945 */ /* 0x000fe20003800200 */
[----:B------:R-:W-:Y:S01]  /*11450*/  SHF.L.U64.HI R4, R138, 0x5, R139 ;  /* 0x000000058a047819 */ /* 0x000fe2000001028b */
[----:B------:R-:W-:Y:S01]  /*11460*/  IMAD.IADD R107, R110, 0x1, R155 ;  /* 0x000000016e6b7824 */ /* 0x000fe200078e029b */
[----:B------:R-:W-:Y:S02]  /*11470*/  LEA.HI.X R7, R138, R145, R139, 0x5, P3 ;  /* 0x000000918a077211 */ /* 0x000fe400018f2c8b */
[----:B------:R-:W-:-:S03]  /*11480*/  IADD3 R8, P4, PT, R3, R6, RZ ;  /* 0x0000000603087210 */ /* 0x000fc60007f9e0ff */
[----:B------:R-:W-:Y:S01]  /*11490*/  @!PT LDS RZ, [RZ] ;  /* 0x00000000fffff984 */ /* 0x000fe20000000800 */
[----:B------:R-:W-:Y:S01]  /*114a0*/  @!PT LDS RZ, [RZ] ;  /* 0x00000000fffff984 */ /* 0x000fe20000000800 */
[----:B------:R-:W-:Y:S01]  /*114b0*/  @!PT LDS RZ, [RZ] ;  /* 0x00000000fffff984 */ /* 0x000fe20000000800 */
[----:B------:R-:W-:Y:S01]  /*114c0*/  @!P1 LDGSTS.E.BYPASS.LTC128B.128 [R153+0x8000], desc[UR4][R144.64] ;  /* 0x0800000090999fae */ /* 0x000fe2000b981a04 */
[----:B------:R-:W-:Y:S01]  /*114d0*/  IADD3 R10, P3, PT, R8, R3, RZ ;  /* 0x00000003080a7210 */ /* 0x000fe20007f7e0ff */
[----:B------:R-:W-:Y:S01]  /*114e0*/  IMAD.X R9, R4, 0x1, R7, P4 ;  /* 0x0000000104097824 */ /* 0x000fe200020e0607 */
[----:B------:R-:W-:Y:S01]  /*114f0*/  SHF.R.U32.HI R3, RZ, 0x2, R147 ;  /* 0x00000002ff037819 */ /* 0x000fe20000011693 */
[----:B------:R-:W-:Y:S02]  /*11500*/  @P1 STS.128 [R153+0x8000], RZ ;  /* 0x008000ff99001388 */ /* 0x000fe40000000c00 */
[----:B------:R-:W-:Y:S01]  /*11510*/  IMAD.X R11, R9, 0x1, R4, P3 ;  /* 0x00000001090b7824 */ /* 0x000fe200018e0604 */
[----:B------:R-:W-:Y:S01]  /*11520*/  LOP3.LUT R3, R3, 0x7, RZ, 0xc0, !PT ;  /* 0x0000000703037812 */ /* 0x000fe200078ec0ff */
        /* <DEDUP_REMOVED lines=38> */
[----:B------:R-:W-:Y:S04]  /*11790*/  LDSM.16.M88.4 R112, [R129] ;  /* 0x000000008170783b */ /* 0x000fe80000000200 */
[----:B------:R-:W4:Y:S04]  /*117a0*/  LDSM.16.M88.4 R16, [R126+0x4000] ;  /* 0x004000007e10783b */ /* 0x000f280000000200 */
[----:B------:R-:W5:Y:S04]  /*117b0*/  LDSM.16.M88.4 R12, [R130+UR6+0x5000] ;  /* 0x00500006820c783b */ /* 0x000f680008000200 */
[----:B--2---:R-:W2:Y:S04]  /*117c0*/  LDSM.16.M88.4 R8, [R126+0x4800] ;  /* 0x004800007e08783b */ /* 0x004ea80000000200 */
[----:B------:R-:W2:Y:S04]  /*117d0*/  LDSM.16.M88.4 R116, [R130+UR6+0x5800] ;  /* 0x005800068274783b */ /* 0x000ea80008000200 */
        /* <DEDUP_REMOVED lines=94> */
[----:B-1----:R-:W-:Y:S05]  /*11dc0*/  HMMA.16816.F32.BF16 R8, R120, R112, R8 ;  /* 0x000000707808723c */ /* 0x002fea0000041808 */
[----:B------:R-:W-:Y:S01]  /*11dd0*/  SHF.R.U32.HI R112, RZ, 0x1, R147 ;  /* 0x00000001ff707819 */ /* 0x000fe20000011693 */
[----:B------:R-:W-:-:S03]  /*11de0*/  VIADD R113, R106, 0xffffffc0 ;  /* 0xffffffc06a717836 */ /* 0x000fc60000000000 */
[----:B------:R-:W-:Y:S02]  /*11df0*/  LOP3.LUT R112, R112, 0x1f0, RZ, 0xc0, !PT ;  /* 0x000001f070707812 */ /* 0x000fe400078ec0ff */
[----:B------:R-:W-:Y:S01]  /*11e00*/  ISETP.GE.AND P4, PT, R113, R164, PT ;  /* 0x000000a47100720c */ /* 0x000fe20003f86270 */
[C---:B------:R-:W-:Y:S03]  /*11e10*/  HMMA.16816.F32.BF16 R4, R120.reuse, R114, R4 ;  /* 0x000000727804723c */ /* 0x040fe60000041804 */
[----:B------:R-:W-:Y:S01]  /*11e20*/  LOP3.LUT R3, R3, R112, RZ, 0xfc, !PT ;  /* 0x0000007003037212 */ /* 0x000fe200078efcff */
[----:B------:R-:W-:Y:S01]  /*11e30*/  VIADD R115, R106, 0xffffffc8 ;  /* 0xffffffc86a737836 */ /* 0x000fe20000000000 */
[----:B------:R-:W-:Y:S01]  /*11e40*/  BAR.SYNC.DEFER_BLOCKING 0x0 ;  /* 0x0000000000007b1d */ /* 0x000fe20000010000 */
[C---:B------:R-:W-:Y:S02]  /*11e50*/  ISETP.GE.AND P5, PT, R113.reuse, R162, PT ;  /* 0x000000a27100720c */ /* 0x040fe40003fa6270 */
[----:B------:R-:W-:Y:S01]  /*11e60*/  IMAD.IADD R112, R104, 0x1, R3 ;  /* 0x0000000168707824 */ /* 0x000fe200078e0203 */
[C---:B------:R-:W-:Y:S01]  /*11e70*/  ISETP.GE.AND P6, PT, R113.reuse, R163, PT ;  /* 0x000000a37100720c */ /* 0x040fe20003fc6270 */
[----:B--2---:R-:W-:Y:S03]  /*11e80*/  HMMA.16816.F32.BF16 R16, R120, R116, R16 ;  /* 0x000000747810723c */ /* 0x004fe60000041810 */
[----:B------:R-:W-:Y:S01]  /*11e90*/  ISETP.GE.AND P3, PT, R113, R160, PT ;  /* 0x000000a07100720c */ /* 0x000fe20003f66270 */
[C---:B------:R-:W-:Y:S01]  /*11ea0*/  VIADD R110, R112.reuse, 0x8 ;  /* 0x00000008706e7836 */ /* 0x040fe20000000000 */
[----:B------:R-:W-:-:S02]  /*11eb0*/  IADD3 R3, PT, PT, R112, 0x40, -R107 ;  /* 0x0000004070037810 */ /* 0x000fc40007ffe86b */
[--C-:B------:R-:W-:Y:S02]  /*11ec0*/  IADD3 R117, PT, PT, R112, 0x30, -R107.reuse ;  /* 0x0000003070757810 */ /* 0x100fe40007ffe86b */
[----:B------:R-:W-:Y:S01]  /*11ed0*/  IADD3 R111, PT, PT, R110, 0x40, -R107 ;  /* 0x000000406e6f7810 */ /* 0x000fe20007ffe86b */
[----:B------:R-:W-:Y:S03]  /*11ee0*/  HMMA.16816.F32.BF16 R12, R120, R118, R12 ;  /* 0x00000076780c723c */ /* 0x000fe6000004180c */
[----:B------:R-:W-:Y:S02]  /*11ef0*/  IABS R3, R3 ;  /* 0x0000000300037213 */ /* 0x000fe40000000000 */
[----:B------:R-:W-:Y:S02]  /*11f00*/  IABS R111, R111 ;  /* 0x0000006f006f7213 */ /* 0x000fe40000000000 */
[----:B------:R-:W-:-:S02]  /*11f10*/  I2FP.F32.S32 R3, R3 ;  /* 0x0000000300037245 */ /* 0x000fc40000201400 */
[----:B------:R-:W-:Y:S02]  /*11f20*/  I2FP.F32.S32 R111, R111 ;  /* 0x0000006f006f7245 */ /* 0x000fe40000201400 */
[C-C-:B------:R-:W-:Y:S01]  /*11f30*/  IADD3 R114, PT, PT, R110.reuse, 0x3f, -R107.reuse ;  /* 0x0000003f6e727810 */ /* 0x140fe20007ffe86b */
[C---:B------:R-:W-:Y:S01]  /*11f40*/  FFMA.FTZ R3, -R161.reuse, R3, R32 ;  /* 0x00000003a1037223 */ /* 0x040fe20000010120 */
[--C-:B------:R-:W-:Y:S01]  /*11f50*/  IADD3 R113, PT, PT, R110, 0x38, -R107.reuse ;  /* 0x000000386e717810 */ /* 0x100fe20007ffe86b */
[----:B------:R-:W-:Y:S01]  /*11f60*/  FFMA.FTZ R32, -R161, R111, R34 ;  /* 0x0000006fa1207223 */ /* 0x000fe20000010122 */
[----:B------:R-:W-:Y:S01]  /*11f70*/  VIADD R111, R106, 0xffffffc1 ;  /* 0xffffffc16a6f7836 */ /* 0x000fe20000000000 */
[----:B------:R-:W-:Y:S02]  /*11f80*/  IADD3 R34, PT, PT, R112, 0x3f, -R107 ;  /* 0x0000003f70227810 */ /* 0x000fe40007ffe86b */
[----:B------:R-:W-:Y:S02]  /*11f90*/  FSEL R3, R3, -INF , P4 ;  /* 0xff80000003037808 */ /* 0x000fe40002000000 */
[----:B------:R-:W-:-:S02]  /*11fa0*/  FSEL R32, R32, -INF , P5 ;  /* 0xff80000020207808 */ /* 0x000fc40002800000 */
[----:B------:R-:W-:Y:S02]  /*11fb0*/  FSEL R3, R3, -INF , !P6 ;  /* 0xff80000003037808 */ /* 0x000fe40007000000 */
[----:B------:R-:W-:Y:S02]  /*11fc0*/  FSEL R32, R32, -INF , !P3 ;  /* 0xff80000020207808 */ /* 0x000fe40005800000 */
[C---:B------:R-:W-:Y:S02]  /*11fd0*/  ISETP.GE.AND P4, PT, R111.reuse, R164, PT ;  /* 0x000000a46f00720c */ /* 0x040fe40003f86270 */
[C---:B------:R-:W-:Y:S02]  /*11fe0*/  ISETP.GE.AND P6, PT, R111.reuse, R163, PT ;  /* 0x000000a36f00720c */ /* 0x040fe40003fc6270 */
[C---:B------:R-:W-:Y:S02]  /*11ff0*/  ISETP.GE.AND P5, PT, R111.reuse, R160, PT ;  /* 0x000000a06f00720c */ /* 0x040fe40003fa6270 */
[----:B------:R-:W-:-:S02]  /*12000*/  ISETP.GE.AND P3, PT, R111, R162, PT ;  /* 0x000000a26f00720c */ /* 0x000fc40003f66270 */
[----:B------:R-:W-:Y:S02]  /*12010*/  IADD3 R111, PT, PT, R112, 0x38, -R107 ;  /* 0x00000038706f7810 */ /* 0x000fe40007ffe86b */
[----:B------:R-:W-:Y:S02]  /*12020*/  IABS R34, R34 ;  /* 0x0000002200227213 */ /* 0x000fe40000000000 */
[----:B------:R-:W-:Y:S02]  /*12030*/  IABS R111, R111 ;  /* 0x0000006f006f7213 */ /* 0x000fe40000000000 */
[----:B------:R-:W-:Y:S02]  /*12040*/  IABS R114, R114 ;  /* 0x0000007200727213 */ /* 0x000fe40000000000 */
[----:B------:R-:W-:Y:S02]  /*12050*/  I2FP.F32.S32 R34, R34 ;  /* 0x0000002200227245 */ /* 0x000fe40000201400 */
[----:B------:R-:W-:-:S02]  /*12060*/  I2FP.F32.S32 R111, R111 ;  /* 0x0000006f006f7245 */ /* 0x000fc40000201400 */
[----:B------:R-:W-:Y:S01]  /*12070*/  I2FP.F32.S32 R114, R114 ;  /* 0x0000007200727245 */ /* 0x000fe20000201400 */
[C---:B------:R-:W-:Y:S01]  /*12080*/  FFMA.FTZ R34, -R161.reuse, R34, R33 ;  /* 0x00000022a1227223 */ /* 0x040fe20000010121 */
[----:B------:R-:W-:Y:S01]  /*12090*/  IABS R113, R113 ;  /* 0x0000007100717213 */ /* 0x000fe20000000000 */
[C---:B------:R-:W-:Y:S01]  /*120a0*/  FFMA.FTZ R111, -R161.reuse, R111, R28 ;  /* 0x0000006fa16f7223 */ /* 0x040fe2000001011c */
[----:B------:R-:W-:Y:S01]  /*120b0*/  IADD3 R28, PT, PT, R110, 0x37, -R107 ;  /* 0x000000376e1c7810 */ /* 0x000fe20007ffe86b */
[----:B------:R-:W-:Y:S01]  /*120c0*/  FFMA.FTZ R33, -R161, R114, R35 ;  /* 0x00000072a1217223 */ /* 0x000fe20000010123 */
[----:B------:R-:W-:Y:S02]  /*120d0*/  I2FP.F32.S32 R113, R113 ;  /* 0x0000007100717245 */ /* 0x000fe40000201400 */
[----:B------:R-:W-:Y:S02]  /*120e0*/  IABS R28, R28 ;  /* 0x0000001c001c7213 */ /* 0x000fe40000000000 */
[----:B------:R-:W-:Y:S01]  /*120f0*/  FSEL R33, R33, -INF , P3 ;  /* 0xff80000021217808 */ /* 0x000fe20001800000 */
[----:B------:R-:W-:Y:S01]  /*12100*/  FFMA.FTZ R30, -R161, R113, R30 ;  /* 0x00000071a11e7223 */ /* 0x000fe2000001011e */
[----:B------:R-:W-:Y:S01]  /*12110*/  I2FP.F32.S32 R28, R28 ;  /* 0x0000001c001c7245 */ /* 0x000fe20000201400 */
[----:B------:R-:W-:Y:S01]  /*12120*/  VIADD R113, R106, 0xffffffc9 ;  /* 0xffffffc96a717836 */ /* 0x000fe20000000000 */
[----:B------:R-:W-:-:S02]  /*12130*/  IABS R117, R117 ;  /* 0x0000007500757213 */ /* 0x000fc40000000000 */
[----:B------:R-:W-:Y:S01]  /*12140*/  FSEL R33, R33, -INF , !P5 ;  /* 0xff80000021217808 */ /* 0x000fe20006800000 */
[----:B------:R-:W-:Y:S01]  /*12150*/  FFMA.FTZ R28, -R161, R28, R31 ;  /* 0x0000001ca11c7223 */ /* 0x000fe2000001011f */
[C---:B------:R-:W-:Y:S02]  /*12160*/  ISETP.GE.AND P5, PT, R115.reuse, R162, PT ;  /* 0x000000a27300720c */ /* 0x040fe40003fa6270 */
[----:B------:R-:W-:Y:S02]  /*12170*/  FSEL R35, R34, -INF , P4 ;  /* 0xff80000022237808 */ /* 0x000fe40002000000 */
[----:B------:R-:W-:Y:S02]  /*12180*/  I2FP.F32.S32 R117, R117 ;  /* 0x0000007500757245 */ /* 0x000fe40000201400 */
[C---:B------:R-:W-:Y:S02]  /*12190*/  ISETP.GE.AND P4, PT, R115.reuse, R164, PT ;  /* 0x000000a47300720c */ /* 0x040fe40003f86270 */
[----:B------:R-:W-:Y:S01]  /*121a0*/  ISETP.GE.AND P3, PT, R115, R160, PT ;  /* 0x000000a07300720c */ /* 0x000fe20003f66270 */
[----:B------:R-:W-:Y:S01]  /*121b0*/  FFMA.FTZ R117, -R161, R117, R24 ;  /* 0x00000075a1757223 */ /* 0x000fe20000010118 */
[----:B------:R-:W-:-:S02]  /*121c0*/  FSEL R30, R30, -INF , P5 ;  /* 0xff8000001e1e7808 */ /* 0x000fc40002800000 */
[----:B------:R-:W-:Y:S02]  /*121d0*/  IADD3 R31, PT, PT, R110, 0x30, -R107 ;  /* 0x000000306e1f7810 */ /* 0x000fe40007ffe86b */
[----:B------:R-:W-:Y:S02]  /*121e0*/  FSEL R35, R35, -INF , !P6 ;  /* 0xff80000023237808 */ /* 0x000fe40007000000 */
[----:B------:R-:W-:Y:S02]  /*121f0*/  ISETP.GE.AND P6, PT, R115, R163, PT ;  /* 0x000000a37300720c */ /* 0x000fe40003fc6270 */
[----:B------:R-:W-:Y:S02]  /*12200*/  FSEL R111, R111, -INF , P4 ;  /* 0xff8000006f6f7808 */ /* 0x000fe40002000000 */
[----:B------:R-:W-:Y:S02]  /*12210*/  FSEL R30, R30, -INF , !P3 ;  /* 0xff8000001e1e7808 */ /* 0x000fe40005800000 */
[----:B------:R-:W-:-:S02]  /*12220*/  IABS R31, R31 ;  /* 0x0000001f001f7213 */ /* 0x000fc40000000000 */
[----:B------:R-:W-:Y:S02]  /*12230*/  IADD3 R24, PT, PT, R112, 0x2f, -R107 ;  /* 0x0000002f70187810 */ /* 0x000fe40007ffe86b */
[----:B------:R-:W-:Y:S02]  /*12240*/  ISETP.GE.AND P3, PT, R113, R162, PT ;  /* 0x000000a27100720c */ /* 0x000fe40003f66270 */
[----:B------:R-:W-:Y:S02]  /*12250*/  FSEL R111, R111, -INF , !P6 ;  /* 0xff8000006f6f7808 */ /* 0x000fe40007000000 */
[C---:B------:R-:W-:Y:S02]  /*12260*/  ISETP.GE.AND P4, PT, R113.reuse, R164, PT ;  /* 0x000000a47100720c */ /* 0x040fe40003f86270 */
[C---:B------:R-:W-:Y:S02]  /*12270*/  ISETP.GE.AND P6, PT, R113.reuse, R163, PT ;  /* 0x000000a37100720c */ /* 0x040fe40003fc6270 */
[----:B------:R-:W-:Y:S01]  /*12280*/  ISETP.GE.AND P5, PT, R113, R160, PT ;  /* 0x000000a07100720c */ /* 0x000fe20003fa6270 */
[----:B------:R-:W-:Y:S01]  /*12290*/  VIADD R113, R106, 0xffffffd0 ;  /* 0xffffffd06a717836 */ /* 0x000fe20000000000 */
[----:B------:R-:W-:-:S02]  /*122a0*/  I2FP.F32.S32 R31, R31 ;  /* 0x0000001f001f7245 */ /* 0x000fc40000201400 */
[----:B------:R-:W-:Y:S02]  /*122b0*/  IABS R24, R24 ;  /* 0x0000001800187213 */ /* 0x000fe40000000000 */
[--C-:B------:R-:W-:Y:S01]  /*122c0*/  IADD3 R165, PT, PT, R112, 0x28, -R107.reuse ;  /* 0x0000002870a57810 */ /* 0x100fe20007ffe86b */
[----:B------:R-:W-:Y:S01]  /*122d0*/  FFMA.FTZ R26, -R161, R31, R26 ;  /* 0x0000001fa11a7223 */ /* 0x000fe2000001011a */
[----:B------:R-:W-:Y:S01]  /*122e0*/  FSEL R28, R28, -INF , P3 ;  /* 0xff8000001c1c7808 */ /* 0x000fe20001800000 */
[----:B------:R-:W-:Y:S01]  /*122f0*/  VIADD R31, R106, 0xffffffd1 ;  /* 0xffffffd16a1f7836 */ /* 0x000fe20000000000 */
[----:B------:R-:W-:Y:S02]  /*12300*/  IADD3 R180, PT, PT, R110, 0x2f, -R107 ;  /* 0x0000002f6eb47810 */ /* 0x000fe40007ffe86b */
[----:B------:R-:W-:Y:S02]  /*12310*/  I2FP.F32.S32 R24, R24 ;  /* 0x0000001800187245 */ /* 0x000fe40000201400 */
[----:B------:R-:W-:-:S02]  /*12320*/  IABS R165, R165 ;  /* 0x000000a500a57213 */ /* 0x000fc40000000000 */
[----:B------:R-:W-:Y:S01]  /*12330*/  FSEL R28, R28, -INF , !P5 ;  /* 0xff8000001c1c7808 */ /* 0x000fe20006800000 */
[----:B------:R-:W-:Y:S01]  /*12340*/  FFMA.FTZ R119, -R161, R24, R25 ;  /* 0x00000018a1777223 */ /* 0x000fe20000010119 */
[----:B------:R-:W-:Y:S02]  /*12350*/  IABS R180, R180 ;  /* 0x000000b400b47213 */ /* 0x000fe40000000000 */
[C---:B------:R-:W-:Y:S02]  /*12360*/  ISETP.GE.AND P5, PT, R113.reuse, R162, PT ;  /* 0x000000a27100720c */ /* 0x040fe40003fa6270 */
[----:B------:R-:W-:Y:S02]  /*12370*/  I2FP.F32.S32 R165, R165 ;  /* 0x000000a500a57245 */ /* 0x000fe40000201400 */
[----:B------:R-:W-:Y:S02]  /*12380*/  I2FP.F32.S32 R180, R180 ;  /* 0x000000b400b47245 */ /* 0x000fe40000201400 */
[----:B------:R-:W-:Y:S01]  /*12390*/  ISETP.GE.AND P3, PT, R113, R160, PT ;  /* 0x000000a07100720c */ /* 0x000fe20003f66270 */
[C---:B------:R-:W-:Y:S01]  /*123a0*/  FFMA.FTZ R165, -R161.reuse, R165, R20 ;  /* 0x000000a5a1a57223 */ /* 0x040fe20000010114 */
[----:B------:R-:W-:Y:S01]  /*123b0*/  FSEL R118, R26, -INF , P5 ;  /* 0xff8000001a767808 */ /* 0x000fe20002800000 */
[----:B------:R-:W-:Y:S01]  /*123c0*/  FFMA.FTZ R180, -R161, R180, R27 ;  /* 0x000000b4a1b47223 */ /* 0x000fe2000001011b */
[----:B------:R-:W-:Y:S01]  /*123d0*/  IADD3 R25, PT, PT, R110, 0x28, -R107 ;  /* 0x000000286e197810 */ /* 0x000fe20007ffe86b */
[----:B------:R-:W-:Y:S01]  /*123e0*/  VIADD R27, R106, 0xffffffd8 ;  /* 0xffffffd86a1b7836 */ /* 0x000fe20000000000 */
[----:B------:R-:W-:-:S02]  /*123f0*/  FSEL R118, R118, -INF , !P3 ;  /* 0xff80000076767808 */ /* 0x000fc40005800000 */
[----:B------:R-:W-:Y:S02]  /*12400*/  IABS R25, R25 ;  /* 0x0000001900197213 */ /* 0x000fe40000000000 */
[C-C-:B------:R-:W-:Y:S02]  /*12410*/  IADD3 R20, PT, PT, R112.reuse, 0x27, -R107.reuse ;  /* 0x0000002770147810 */ /* 0x140fe40007ffe86b */
[----:B------:R-:W-:Y:S02]  /*12420*/  ISETP.GE.AND P3, PT, R31, R162, PT ;  /* 0x000000a21f00720c */ /* 0x000fe40003f66270 */
[----:B------:R-:W-:Y:S02]  /*12430*/  I2FP.F32.S32 R25, R25 ;  /* 0x0000001900197245 */ /* 0x000fe40000201400 */
[----:B------:R-:W-:Y:S02]  /*12440*/  IABS R20, R20 ;  /* 0x0000001400147213 */ /* 0x000fe40000000000 */
[----:B------:R-:W-:Y:S01]  /*12450*/  IADD3 R179, PT, PT, R112, 0x20, -R107 ;  /* 0x0000002070b37810 */ /* 0x000fe20007ffe86b */
[----:B------:R-:W-:Y:S01]  /*12460*/  FFMA.FTZ R22, -R161, R25, R22 ;  /* 0x00000019a1167223 */ /* 0x000fe20000010116 */
[----:B------:R-:W-:Y:S01]  /*12470*/  ISETP.GE.AND P5, PT, R31, R160, PT ;  /* 0x000000a01f00720c */ /* 0x000fe20003fa6270 */
[----:B------:R-:W-:Y:S01]  /*12480*/  VIADD R25, R106, 0xffffffd9 ;  /* 0xffffffd96a197836 */ /* 0x000fe20000000000 */
[----:B------:R-:W-:-:S02]  /*12490*/  FSEL R180, R180, -INF , P3 ;  /* 0xff800000b4b47808 */ /* 0x000fc40001800000 */
[--C-:B------:R-:W-:Y:S02]  /*124a0*/  IADD3 R116, PT, PT, R110, 0x27, -R107.reuse ;  /* 0x000000276e747810 */ /* 0x100fe40007ffe86b */
[----:B------:R-:W-:Y:S02]  /*124b0*/  I2FP.F32.S32 R20, R20 ;  /* 0x0000001400147245 */ /* 0x000fe40000201400 */
[----:B------:R-:W-:Y:S02]  /*124c0*/  IABS R179, R179 ;  /* 0x000000b300b37213 */ /* 0x000fe40000000000 */
[----:B------:R-:W-:Y:S01]  /*124d0*/  IADD3 R34, PT, PT, R112, 0x37, -R107 ;  /* 0x0000003770227810 */ /* 0x000fe20007ffe86b */
[----:B------:R-:W-:Y:S01]  /*124e0*/  FFMA.FTZ R185, -R161, R20, R21 ;  /* 0x00000014a1b97223 */ /* 0x000fe20000010115 */
[----:B------:R-:W-:Y:S02]  /*124f0*/  FSEL R180, R180, -INF , !P5 ;  /* 0xff800000b4b47808 */ /* 0x000fe40006800000 */
[----:B------:R-:W-:-:S02]  /*12500*/  IABS R116, R116 ;  /* 0x0000007400747213 */ /* 0x000fc40000000000 */
[----:B------:R-:W-:Y:S02]  /*12510*/  ISETP.GE.AND P5, PT, R27, R162, PT ;  /* 0x000000a21b00720c */ /* 0x000fe40003fa6270 */
[----:B------:R-:W-:Y:S02]  /*12520*/  I2FP.F32.S32 R179, R179 ;  /* 0x000000b300b37245 */ /* 0x000fe40000201400 */
[----:B------:R-:W-:Y:S02]  /*12530*/  IABS R34, R34 ;  /* 0x0000002200227213 */ /* 0x000fe40000000000 */
[----:B------:R-:W-:Y:S01]  /*12540*/  I2FP.F32.S32 R116, R116 ;  /* 0x0000007400747245 */ /* 0x000fe20000201400 */
[----:B------:R-:W-:Y:S01]  /*12550*/  FFMA.FTZ R179, -R161, R179, R16 ;  /* 0x000000b3a1b37223 */ /* 0x000fe20000010110 */
[----:B------:R-:W-:Y:S02]  /*12560*/  ISETP.GE.AND P3, PT, R27, R160, PT ;  /* 0x000000a01b00720c */ /* 0x000fe40003f66270 */
[----:B------:R-:W-:Y:S01]  /*12570*/  FSEL R182, R22, -INF , P5 ;  /* 0xff80000016b67808 */ /* 0x000fe20002800000 */
[----:B------:R-:W-:Y:S01]  /*12580*/  FFMA.FTZ R116, -R161, R116, R23 ;  /* 0x00000074a1747223 */ /* 0x000fe20000010117 */
[----:B------:R-:W-:Y:S01]  /*12590*/  IADD3 R21, PT, PT, R110, 0x20, -R107 ;  /* 0x000000206e157810 */ /* 0x000fe20007ffe86b */
[----:B------:R-:W-:Y:S01]  /*125a0*/  VIADD R23, R106, 0xffffffe0 ;  /* 0xffffffe06a177836 */ /* 0x000fe20000000000 */
[----:B------:R-:W-:-:S02]  /*125b0*/  I2FP.F32.S32 R34, R34 ;  /* 0x0000002200227245 */ /* 0x000fc40000201400 */
[----:B------:R-:W-:Y:S02]  /*125c0*/  FSEL R182, R182, -INF , !P3 ;  /* 0xff800000b6b67808 */ /* 0x000fe40005800000 */
[----:B------:R-:W-:Y:S01]  /*125d0*/  IABS R21, R21 ;  /* 0x0000001500157213 */ /* 0x000fe20000000000 */
[----:B------:R-:W-:Y:S01]  /*125e0*/  FFMA.FTZ R29, -R161, R34, R29 ;  /* 0x00000022a11d7223 */ /* 0x000fe2000001011d */
[----:B------:R-:W-:Y:S02]  /*125f0*/  IADD3 R16, PT, PT, R112, 0x1f, -R107 ;  /* 0x0000001f70107810 */ /* 0x000fe40007ffe86b */
[----:B------:R-:W-:Y:S02]  /*12600*/  ISETP.GE.AND P3, PT, R25, R162, PT ;  /* 0x000000a21900720c */ /* 0x000fe40003f66270 */
[----:B------:R-:W-:Y:S02]  /*12610*/  I2FP.F32.S32 R21, R21 ;  /* 0x0000001500157245 */ /* 0x000fe40000201400 */
[----:B------:R-:W-:-:S02]  /*12620*/  IABS R16, R16 ;  /* 0x0000001000107213 */ /* 0x000fc40000000000 */
[----:B------:R-:W-:Y:S01]  /*12630*/  ISETP.GE.AND P5, PT, R25, R160, PT ;  /* 0x000000a01900720c */ /* 0x000fe20003fa6270 */
[----:B------:R-:W-:Y:S01]  /*12640*/  FFMA.FTZ R18, -R161, R21, R18 ;  /* 0x00000015a1127223 */ /* 0x000fe20000010112 */
[----:B------:R-:W-:Y:S01]  /*12650*/  FSEL R116, R116, -INF , P3 ;  /* 0xff80000074747808 */ /* 0x000fe20001800000 */
[----:B------:R-:W-:Y:S01]  /*12660*/  VIADD R21, R106, 0xffffffe1 ;  /* 0xffffffe16a157836 */ /* 0x000fe20000000000 */
[----:B------:R-:W-:Y:S02]  /*12670*/  IADD3 R166, PT, PT, R110, 0x1f, -R107 ;  /* 0x0000001f6ea67810 */ /* 0x000fe40007ffe86b */
[----:B------:R-:W-:Y:S02]  /*12680*/  I2FP.F32.S32 R16, R16 ;  /* 0x0000001000107245 */ /* 0x000fe40000201400 */
[----:B------:R-:W-:Y:S02]  /*12690*/  FSEL R29, R29, -INF , P4 ;  /* 0xff8000001d1d7808 */ /* 0x000fe40002000000 */
[----:B------:R-:W-:Y:S01]  /*126a0*/  FSEL R116, R116, -INF , !P5 ;  /* 0xff80000074747808 */ /* 0x000fe20006800000 */
[----:B------:R-:W-:Y:S01]  /*126b0*/  FFMA.FTZ R181, -R161, R16, R17 ;  /* 0x00000010a1b57223 */ /* 0x000fe20000010111 */
[----:B------:R-:W-:-:S02]  /*126c0*/  IABS R166, R166 ;  /* 0x000000a600a67213 */ /* 0x000fc40000000000 */
[----:B------:R-:W-:Y:S02]  /*126d0*/  ISETP.GE.AND P4, PT, R113, R164, PT ;  /* 0x000000a47100720c */ /* 0x000fe40003f86270 */
[----:B------:R-:W-:Y:S02]  /*126e0*/  ISETP.GE.AND P5, PT, R23, R162, PT ;  /* 0x000000a21700720c */ /* 0x000fe40003fa6270 */
[----:B------:R-:W-:Y:S02]  /*126f0*/  FSEL R29, R29, -INF , !P6 ;  /* 0xff8000001d1d7808 */ /* 0x000fe40007000000 */
[----:B------:R-:W-:Y:S02]  /*12700*/  I2FP.F32.S32 R166, R166 ;  /* 0x000000a600a67245 */ /* 0x000fe40000201400 */
[----:B------:R-:W-:Y:S02]  /*12710*/  IADD3 R184, PT, PT, R112, 0x17, -R107 ;  /* 0x0000001770b87810 */ /* 0x000fe40007ffe86b */
[----:B------:R-:W-:Y:S01]  /*12720*/  ISETP.GE.AND P6, PT, R113, R163, PT ;  /* 0x000000a37100720c */ /* 0x000fe20003fc6270 */
[----:B------:R-:W-:Y:S01]  /*12730*/  FFMA.FTZ R166, -R161, R166, R19 ;  /* 0x000000a6a1a67223 */ /* 0x000fe20000010113 */
[----:B------:R-:W-:Y:S01]  /*12740*/  FSEL R117, R117, -INF , P4 ;  /* 0xff80000075757808 */ /* 0x000fe20002000000 */
[----:B------:R-:W-:Y:S01]  /*12750*/  VIADD R19, R106, 0xffffffe8 ;  /* 0xffffffe86a137836 */ /* 0x000fe20000000000 */
[----:B------:R-:W-:-:S02]  /*12760*/  ISETP.GE.AND P3, PT, R23, R160, PT ;  /* 0x000000a01700720c */ /* 0x000fc40003f66270 */
[----:B------:R-:W-:Y:S02]  /*12770*/  FSEL R123, R18, -INF , P5 ;  /* 0xff800000127b7808 */ /* 0x000fe40002800000 */
[----:B------:R-:W-:Y:S02]  /*12780*/  IADD3 R17, PT, PT, R110, 0x18, -R107 ;  /* 0x000000186e117810 */ /* 0x000fe40007ffe86b */
[----:B------:R-:W-:Y:S02]  /*12790*/  ISETP.GE.AND P4, PT, R31, R164, PT ;  /* 0x000000a41f00720c */ /* 0x000fe40003f86270 */
[----:B------:R-:W-:Y:S02]  /*127a0*/  IABS R184, R184 ;  /* 0x000000b800b87213 */ /* 0x000fe40000000000 */
[----:B------:R-:W-:Y:S02]  /*127b0*/  FSEL R117, R117, -INF , !P6 ;  /* 0xff80000075757808 */ /* 0x000fe40007000000 */
[----:B------:R-:W-:-:S02]  /*127c0*/  FSEL R123, R123, -INF , !P3 ;  /* 0xff8000007b7b7808 */ /* 0x000fc40005800000 */
[----:B------:R-:W-:Y:S02]  /*127d0*/  IABS R17, R17 ;  /* 0x0000001100117213 */ /* 0x000fe40000000000 */
[----:B------:R-:W-:Y:S02]  /*127e0*/  ISETP.GE.AND P6, PT, R31, R163, PT ;  /* 0x000000a31f00720c */ /* 0x000fe40003fc6270 */
[----:B------:R-:W-:Y:S02]  /*127f0*/  FSEL R119, R119, -INF , P4 ;  /* 0xff80000077777808 */ /* 0x000fe40002000000 */
[----:B------:R-:W-:Y:S02]  /*12800*/  ISETP.GE.AND P3, PT, R21, R162, PT ;  /* 0x000000a21500720c */ /* 0x000fe40003f66270 */
[----:B------:R-:W-:Y:S02]  /*12810*/  ISETP.GE.AND P4, PT, R27, R164, PT ;  /* 0x000000a41b00720c */ /* 0x000fe40003f86270 */
[----:B------:R-:W-:-:S02]  /*12820*/  I2FP.F32.S32 R184, R184 ;  /* 0x000000b800b87245 */ /* 0x000fc40000201400 */
[----:B------:R-:W-:Y:S02]  /*12830*/  I2FP.F32.S32 R17, R17 ;  /* 0x0000001100117245 */ /* 0x000fe40000201400 */
[----:B------:R-:W-:Y:S01]  /*12840*/  FSEL R119, R119, -INF , !P6 ;  /* 0xff80000077777808 */ /* 0x000fe20007000000 */
[----:B------:R-:W-:Y:S01]  /*12850*/  FFMA.FTZ R184, -R161, R184, R13 ;  /* 0x000000b8a1b87223 */ /* 0x000fe2000001010d */
[----:B------:R-:W-:Y:S01]  /*12860*/  ISETP.GE.AND P5, PT, R21, R160, PT ;  /* 0x000000a01500720c */ /* 0x000fe20003fa6270 */
[----:B------:R-:W-:Y:S01]  /*12870*/  FFMA.FTZ R14, -R161, R17, R14 ;  /* 0x00000011a10e7223 */ /* 0x000fe2000001010e */
[----:B------:R-:W-:Y:S01]  /*12880*/  FSEL R166, R166, -INF , P3 ;  /* 0xff800000a6a67808 */ /* 0x000fe20001800000 */
[----:B------:R-:W-:Y:S01]  /*12890*/  VIADD R17, R106, 0xffffffe9 ;  /* 0xffffffe96a117836 */ /* 0x000fe20000000000 */
[----:B------:R-:W-:Y:S02]  /*128a0*/  IADD3 R114, PT, PT, R110, 0x17, -R107 ;  /* 0x000000176e727810 */ /* 0x000fe40007ffe86b */
[----:B------:R-:W-:-:S02]  /*128b0*/  ISETP.GE.AND P6, PT, R27, R163, PT ;  /* 0x000000a31b00720c */ /* 0x000fc40003fc6270 */
[----:B------:R-:W-:Y:S02]  /*128c0*/  FSEL R165, R165, -INF , P4 ;  /* 0xff800000a5a57808 */ /* 0x000fe40002000000 */
[----:B------:R-:W-:Y:S02]  /*128d0*/  ISETP.GE.AND P4, PT, R25, R164, PT ;  /* 0x000000a41900720c */ /* 0x000fe40003f86270 */
[--C-:B------:R-:W-:Y:S02]  /*128e0*/  IADD3 R16, PT, PT, R112, 0x18, -R107.reuse ;  /* 0x0000001870107810 */ /* 0x100fe40007ffe86b */
[----:B------:R-:W-:Y:S02]  /*128f0*/  FSEL R166, R166, -INF , !P5 ;  /* 0xff800000a6a67808 */ /* 0x000fe40006800000 */
[----:B------:R-:W-:Y:S02]  /*12900*/  IABS R114, R114 ;  /* 0x0000007200727213 */ /* 0x000fe40000000000 */
[----:B------:R-:W-:-:S02]  /*12910*/  IADD3 R187, PT, PT, R112, 0x10, -R107 ;  /* 0x0000001070bb7810 */ /* 0x000fc40007ffe86b */
[----:B------:R-:W-:Y:S02]  /*12920*/  IADD3 R13, PT, PT, R110, 0x10, -R107 ;  /* 0x000000106e0d7810 */ /* 0x000fe40007ffe86b */
[----:B------:R-:W-:Y:S02]  /*12930*/  FSEL R165, R165, -INF , !P6 ;  /* 0xff800000a5a57808 */ /* 0x000fe40007000000 */
[----:B------:R-:W-:Y:S02]  /*12940*/  ISETP.GE.AND P5, PT, R19, R162, PT ;  /* 0x000000a21300720c */ /* 0x000fe40003fa6270 */
[----:B------:R-:W-:Y:S02]  /*12950*/  ISETP.GE.AND P6, PT, R25, R163, PT ;  /* 0x000000a31900720c */ /* 0x000fe40003fc6270 */
[----:B------:R-:W-:Y:S02]  /*12960*/  FSEL R185, R185, -INF , P4 ;  /* 0xff800000b9b97808 */ /* 0x000fe40002000000 */
[----:B------:R-:W-:-:S02]  /*12970*/  ISETP.GE.AND P4, PT, R23, R164, PT ;  /* 0x000000a41700720c */ /* 0x000fc40003f86270 */
[----:B------:R-:W-:Y:S02]  /*12980*/  IABS R16, R16 ;  /* 0x0000001000107213 */ /* 0x000fe40000000000 */
[----:B------:R-:W-:Y:S02]  /*12990*/  I2FP.F32.S32 R114, R114 ;  /* 0x0000007200727245 */ /* 0x000fe40000201400 */
[----:B------:R-:W-:Y:S02]  /*129a0*/  IABS R187, R187 ;  /* 0x000000bb00bb7213 */ /* 0x000fe40000000000 */
[----:B------:R-:W-:Y:S01]  /*129b0*/  IABS R13, R13 ;  /* 0x0000000d000d7213 */ /* 0x000fe20000000000 */
[----:B------:R-:W-:Y:S01]  /*129c0*/  FFMA.FTZ R114, -R161, R114, R15 ;  /* 0x00000072a1727223 */ /* 0x000fe2000001010f */
[----:B------:R-:W-:Y:S01]  /*129d0*/  ISETP.GE.AND P3, PT, R19, R160, PT ;  /* 0x000000a01300720c */ /* 0x000fe20003f66270 */
[----:B------:R-:W-:Y:S01]  /*129e0*/  VIADD R15, R106, 0xfffffff0 ;  /* 0xfffffff06a0f7836 */ /* 0x000fe20000000000 */
[----:B------:R-:W-:-:S02]  /*129f0*/  FSEL R167, R14, -INF , P5 ;  /* 0xff8000000ea77808 */ /* 0x000fc40002800000 */
[----:B------:R-:W-:Y:S02]  /*12a00*/  FSEL R185, R185, -INF , !P6 ;  /* 0xff800000b9b97808 */ /* 0x000fe40007000000 */
[----:B------:R-:W-:Y:S02]  /*12a10*/  ISETP.GE.AND P6, PT, R23, R163, PT ;  /* 0x000000a31700720c */ /* 0x000fe40003fc6270 */
[----:B------:R-:W-:Y:S02]  /*12a20*/  FSEL R179, R179, -INF , P4 ;  /* 0xff800000b3b37808 */ /* 0x000fe40002000000 */
[----:B------:R-:W-:Y:S02]  /*12a30*/  I2FP.F32.S32 R16, R16 ;  /* 0x0000001000107245 */ /* 0x000fe40000201400 */
[----:B------:R-:W-:Y:S02]  /*12a40*/  ISETP.GE.AND P4, PT, R21, R164, PT ;  /* 0x000000a41500720c */ /* 0x000fe40003f86270 */
[----:B------:R-:W-:Y:S01]  /*12a50*/  I2FP.F32.S32 R187, R187 ;  /* 0x000000bb00bb7245 */ /* 0x000fe20000201400 */
[----:B------:R-:W-:Y:S01]  /*12a60*/  FFMA.FTZ R12, -R161, R16, R12 ;  /* 0x00000010a10c7223 */ /* 0x000fe2000001010c */
[----:B------:R-:W-:-:S02]  /*12a70*/  I2FP.F32.S32 R13, R13 ;  /* 0x0000000d000d7245 */ /* 0x000fc40000201400 */
[----:B------:R-:W-:Y:S01]  /*12a80*/  FSEL R167, R167, -INF , !P3 ;  /* 0xff800000a7a77808 */ /* 0x000fe20005800000 */
[----:B------:R-:W-:Y:S01]  /*12a90*/  FFMA.FTZ R187, -R161, R187, R8 ;  /* 0x000000bba1bb7223 */ /* 0x000fe20000010108 */
[----:B------:R-:W-:Y:S01]  /*12aa0*/  ISETP.GE.AND P3, PT, R17, R162, PT ;  /* 0x000000a21100720c */ /* 0x000fe20003f66270 */
[----:B------:R-:W-:Y:S01]  /*12ab0*/  FFMA.FTZ R122, -R161, R13, R10 ;  /* 0x0000000da17a7223 */ /* 0x000fe2000001010a */
[----:B------:R-:W-:Y:S01]  /*12ac0*/  FSEL R179, R179, -INF , !P6 ;  /* 0xff800000b3b37808 */ /* 0x000fe20007000000 */
[----:B------:R-:W-:Y:S01]  /*12ad0*/  VIADD R13, R106, 0xfffffff1 ;  /* 0xfffffff16a0d7836 */ /* 0x000fe20000000000 */
[----:B------:R-:W-:Y:S02]  /*12ae0*/  ISETP.GE.AND P6, PT, R21, R163, PT ;  /* 0x000000a31500720c */ /* 0x000fe40003fc6270 */
[----:B------:R-:W-:Y:S02]  /*12af0*/  FSEL R181, R181, -INF , P4 ;  /* 0xff800000b5b57808 */ /* 0x000fe40002000000 */
[----:B------:R-:W-:-:S02]  /*12b00*/  ISETP.GE.AND P4, PT, R19, R164, PT ;  /* 0x000000a41300720c */ /* 0x000fc40003f86270 */
[----:B------:R-:W-:Y:S02]  /*12b10*/  ISETP.GE.AND P5, PT, R17, R160, PT ;  /* 0x000000a01100720c */ /* 0x000fe40003fa6270 */
[----:B------:R-:W-:Y:S02]  /*12b20*/  FSEL R114, R114, -INF , P3 ;  /* 0xff80000072727808 */ /* 0x000fe40001800000 */
[--C-:B------:R-:W-:Y:S02]  /*12b30*/  IADD3 R10, PT, PT, R112, 0xf, -R107.reuse ;  /* 0x0000000f700a7810 */ /* 0x100fe40007ffe86b */
[----:B------:R-:W-:Y:S02]  /*12b40*/  IADD3 R8, PT, PT, R110, 0xf, -R107 ;  /* 0x0000000f6e087810 */ /* 0x000fe40007ffe86b */
[----:B------:R-:W-:Y:S02]  /*12b50*/  FSEL R181, R181, -INF , !P6 ;  /* 0xff800000b5b57808 */ /* 0x000fe40007000000 */
[----:B------:R-:W-:-:S02]  /*12b60*/  ISETP.GE.AND P6, PT, R19, R163, PT ;  /* 0x000000a31300720c */ /* 0x000fc40003fc6270 */
[----:B------:R-:W-:Y:S02]  /*12b70*/  FSEL R183, R12, -INF , P4 ;  /* 0xff8000000cb77808 */ /* 0x000fe40002000000 */
[----:B------:R-:W-:Y:S02]  /*12b80*/  ISETP.GE.AND P4, PT, R17, R164, PT ;  /* 0x000000a41100720c */ /* 0x000fe40003f86270 */
[----:B------:R-:W-:Y:S02]  /*12b90*/  FSEL R114, R114, -INF , !P5 ;  /* 0xff80000072727808 */ /* 0x000fe40006800000 */
[----:B------:R-:W-:Y:S02]  /*12ba0*/  IABS R10, R10 ;  /* 0x0000000a000a7213 */ /* 0x000fe40000000000 */
[----:B------:R-:W-:Y:S02]  /*12bb0*/  IABS R8, R8 ;  /* 0x0000000800087213 */ /* 0x000fe40000000000 */
[----:B------:R-:W-:-:S02]  /*12bc0*/  ISETP.GE.AND P5, PT, R15, R162, PT ;  /* 0x000000a20f00720c */ /* 0x000fc40003fa6270 */
[----:B------:R-:W-:Y:S02]  /*12bd0*/  FSEL R183, R183, -INF , !P6 ;  /* 0xff800000b7b77808 */ /* 0x000fe40007000000 */
[----:B------:R-:W-:Y:S02]  /*12be0*/  ISETP.GE.AND P6, PT, R17, R163, PT ;  /* 0x000000a31100720c */ /* 0x000fe40003fc6270 */
[----:B------:R-:W-:Y:S02]  /*12bf0*/  FSEL R184, R184, -INF , P4 ;  /* 0xff800000b8b87808 */ /* 0x000fe40002000000 */
[----:B------:R-:W-:Y:S02]  /*12c00*/  I2FP.F32.S32 R10, R10 ;  /* 0x0000000a000a7245 */ /* 0x000fe40000201400 */
[----:B------:R-:W-:Y:S02]  /*12c10*/  I2FP.F32.S32 R8, R8 ;  /* 0x0000000800087245 */ /* 0x000fe40000201400 */
[----:B------:R-:W-:Y:S01]  /*12c20*/  ISETP.GE.AND P4, PT, R15, R164, PT ;  /* 0x000000a40f00720c */ /* 0x000fe20003f86270 */
[----:B------:R-:W-:Y:S01]  /*12c30*/  FFMA.FTZ R10, -R161, R10, R9 ;  /* 0x0000000aa10a7223 */ /* 0x000fe20000010109 */
[----:B------:R-:W-:Y:S01]  /*12c40*/  ISETP.GE.AND P3, PT, R15, R160, PT ;  /* 0x000000a00f00720c */ /* 0x000fe20003f66270 */
[----:B------:R-:W-:Y:S01]  /*12c50*/  FFMA.FTZ R8, -R161, R8, R11 ;  /* 0x00000008a1087223 */ /* 0x000fe2000001010b */
[----:B------:R-:W-:Y:S01]  /*12c60*/  FSEL R122, R122, -INF , P5 ;  /* 0xff8000007a7a7808 */ /* 0x000fe20002800000 */
[----:B------:R-:W-:Y:S01]  /*12c70*/  VIADD R9, R106, 0xfffffff8 ;  /* 0xfffffff86a097836 */ /* 0x000fe20000000000 */
[----:B------:R-:W-:-:S02]  /*12c80*/  FSEL R184, R184, -INF , !P6 ;  /* 0xff800000b8b87808 */ /* 0x000fc40007000000 */
[----:B------:R-:W-:Y:S02]  /*12c90*/  ISETP.GE.AND P6, PT, R15, R163, PT ;  /* 0x000000a30f00720c */ /* 0x000fe40003fc6270 */
[----:B------:R-:W-:Y:S02]  /*12ca0*/  FSEL R187, R187, -INF , P4 ;  /* 0xff800000bbbb7808 */ /* 0x000fe40002000000 */
[----:B------:R-:W-:Y:S02]  /*12cb0*/  FSEL R122, R122, -INF , !P3 ;  /* 0xff8000007a7a7808 */ /* 0x000fe40005800000 */
[C---:B------:R-:W-:Y:S02]  /*12cc0*/  ISETP.GE.AND P4, PT, R13.reuse, R164, PT ;  /* 0x000000a40d00720c */ /* 0x040fe40003f86270 */
[----:B------:R-:W-:Y:S02]  /*12cd0*/  ISETP.GE.AND P3, PT, R13, R162, PT ;  /* 0x000000a20d00720c */ /* 0x000fe40003f66270 */
[----:B------:R-:W-:-:S02]  /*12ce0*/  FSEL R187, R187, -INF , !P6 ;  /* 0xff800000bbbb7808 */ /* 0x000fc40007000000 */
[C---:B------:R-:W-:Y:S02]  /*12cf0*/  ISETP.GE.AND P6, PT, R13.reuse, R163, PT ;  /* 0x000000a30d00720c */ /* 0x040fe40003fc6270 */
[----:B------:R-:W-:Y:S02]  /*12d00*/  ISETP.GE.AND P5, PT, R13, R160, PT ;  /* 0x000000a00d00720c */ /* 0x000fe40003fa6270 */
[----:B------:R-:W-:Y:S02]  /*12d10*/  FSEL R186, R10, -INF , P4 ;  /* 0xff8000000aba7808 */ /* 0x000fe40002000000 */
[----:B------:R-:W-:Y:S02]  /*12d20*/  FSEL R143, R8, -INF , P3 ;  /* 0xff800000088f7808 */ /* 0x000fe40001800000 */
[----:B------:R-:W-:Y:S02]  /*12d30*/  FSEL R186, R186, -INF , !P6 ;  /* 0xff800000baba7808 */ /* 0x000fe40007000000 */
[----:B------:R-:W-:-:S02]  /*12d40*/  FSEL R143, R143, -INF , !P5 ;  /* 0xff8000008f8f7808 */ /* 0x000fc40006800000 */
[C---:B------:R-:W-:Y:S02]  /*12d50*/  ISETP.GE.AND P4, PT, R9.reuse, R164, PT ;  /* 0x000000a40900720c */ /* 0x040fe40003f86270 */
[C---:B------:R-:W-:Y:S02]  /*12d60*/  ISETP.GE.AND P6, PT, R9.reuse, R163, PT ;  /* 0x000000a30900720c */ /* 0x040fe40003fc6270 */
[C---:B------:R-:W-:Y:S02]  /*12d70*/  ISETP.GE.AND P3, PT, R9.reuse, R160, PT ;  /* 0x000000a00900720c */ /* 0x040fe40003f66270 */
[----:B------:R-:W-:Y:S02]  /*12d80*/  ISETP.GE.AND P5, PT, R9, R162, PT ;  /* 0x000000a20900720c */ /* 0x000fe40003fa6270 */
[--C-:B------:R-:W-:Y:S02]  /*12d90*/  IADD3 R8, PT, PT, R112, 0x8, -R107.reuse ;  /* 0x0000000870087810 */ /* 0x100fe40007ffe86b */
[----:B------:R-:W-:-:S02]  /*12da0*/  IADD3 R9, PT, PT, R110, 0x8, -R107 ;  /* 0x000000086e097810 */ /* 0x000fc40007ffe86b */
[----:B------:R-:W-:Y:S02]  /*12db0*/  IABS R8, R8 ;  /* 0x0000000800087213 */ /* 0x000fe40000000000 */
[----:B------:R-:W-:Y:S02]  /*12dc0*/  IABS R9, R9 ;  /* 0x0000000900097213 */ /* 0x000fe40000000000 */
[--C-:B------:R-:W-:Y:S02]  /*12dd0*/  IADD3 R112, PT, PT, R112, 0x7, -R107.reuse ;  /* 0x0000000770707810 */ /* 0x100fe40007ffe86b */
[----:B------:R-:W-:Y:S02]  /*12de0*/  I2FP.F32.S32 R8, R8 ;  /* 0x0000000800087245 */ /* 0x000fe40000201400 */
[----:B------:R-:W-:Y:S02]  /*12df0*/  I2FP.F32.S32 R9, R9 ;  /* 0x0000000900097245 */ /* 0x000fe40000201400 */
[----:B------:R-:W-:Y:S01]  /*12e00*/  IABS R112, R112 ;  /* 0x0000007000707213 */ /* 0x000fe20000000000 */
[C---:B------:R-:W-:Y:S01]  /*12e10*/  FFMA.FTZ R4, -R161.reuse, R8, R4 ;  /* 0x00000008a1047223 */ /* 0x040fe20000010104 */
[----:B------:R-:W-:Y:S01]  /*12e20*/  IADD3 R107, PT, PT, R110, 0x7, -R107 ;  /* 0x000000076e6b7810 */ /* 0x000fe20007ffe86b */
[----:B------:R-:W-:Y:S01]  /*12e30*/  FFMA.FTZ R6, -R161, R9, R6 ;  /* 0x00000009a1067223 */ /* 0x000fe20000010106 */
[----:B------:R-:W-:Y:S01]  /*12e40*/  I2FP.F32.S32 R112, R112 ;  /* 0x0000007000707245 */ /* 0x000fe20000201400 */
[----:B------:R-:W-:Y:S01]  /*12e50*/  VIADD R9, R106, 0xfffffff9 ;  /* 0xfffffff96a097836 */ /* 0x000fe20000000000 */
[----:B------:R-:W-:-:S02]  /*12e60*/  IABS R107, R107 ;  /* 0x0000006b006b7213 */ /* 0x000fc40000000000 */
[----:B------:R-:W-:Y:S01]  /*12e70*/  FSEL R4, R4, -INF , P4 ;  /* 0xff80000004047808 */ /* 0x000fe20002000000 */
[----:B------:R-:W-:Y:S01]  /*12e80*/  FFMA.FTZ R5, -R161, R112, R5 ;  /* 0x00000070a1057223 */ /* 0x000fe20000010105 */
[----:B------:R-:W-:Y:S01]  /*12e90*/  I2FP.F32.S32 R8, R107 ;  /* 0x0000006b00087245 */ /* 0x000fe20000201400 */
[----:B------:R-:W-:Y:S01]  /*12ea0*/  VIADD R107, R105, 0xfffffffe ;  /* 0xfffffffe696b7836 */ /* 0x000fe20000000000 */
[----:B------:R-:W-:Y:S02]  /*12eb0*/  ISETP.GE.AND P4, PT, R9, R164, PT ;  /* 0x000000a40900720c */ /* 0x000fe40003f86270 */
[----:B------:R-:W-:Y:S01]  /*12ec0*/  FSEL R6, R6, -INF , P5 ;  /* 0xff80000006067808 */ /* 0x000fe20002800000 */
[----:B------:R-:W-:Y:S01]  /*12ed0*/  FFMA.FTZ R7, -R161, R8, R7 ;  /* 0x00000008a1077223 */ /* 0x000fe20000010107 */
[----:B------:R-:W-:Y:S02]  /*12ee0*/  FSEL R5, R5, -INF , P4 ;  /* 0xff80000005057808 */ /* 0x000fe40002000000 */
[----:B------:R-:W-:-:S02]  /*12ef0*/  ISETP.GT.AND P4, PT, R107, R140, PT ;  /* 0x0000008c6b00720c */ /* 0x000fc40003f84270 */
[----:B------:R-:W-:Y:S02]  /*12f00*/  FSEL R176, R6, -INF , !P3 ;  /* 0xff80000006b07808 */ /* 0x000fe40005800000 */
[C---:B------:R-:W-:Y:S02]  /*12f10*/  ISETP.GE.AND P3, PT, R9.reuse, R162, PT ;  /* 0x000000a20900720c */ /* 0x040fe40003f66270 */
[----:B------:R-:W-:Y:S02]  /*12f20*/  FSEL R188, R4, -INF , !P6 ;  /* 0xff80000004bc7808 */ /* 0x000fe40007000000 */
        /* <DEDUP_REMOVED lines=70> */
.L_x_13643:
        /* <DEDUP_REMOVED lines=8> */
.L_x_13644:
[----:B------:R-:W-:Y:S05]  /*13410*/  BSYNC.RECONVERGENT B0 ;  /* 0x0000000000007941 */ /* 0x000fea0003800200 */
.L_x_13642:
[--C-:B------:R-:W-:Y:S01]  /*13420*/  @!P1 IMAD.MOV.U32 R4, RZ, RZ, R142.reuse ;  /* 0x000000ffff049224 */ /* 0x100fe200078e008e */
[C---:B------:R-:W-:Y:S01]  /*13430*/  LEA R8, P2, R136.reuse, R142, 0x5 ;  /* 0x0000008e88087211 */ /* 0x040fe200078428ff */
[----:B------:R-:W-:Y:S01]  /*13440*/  @!P1 IMAD.MOV.U32 R5, RZ, RZ, R141 ;  /* 0x000000ffff059224 */ /* 0x000fe200078e008d */
[-C--:B------:R-:W-:Y:S01]  /*13450*/  @!P0 MOV R11, R141.reuse ;  /* 0x0000008d000b8202 */ /* 0x080fe20000000f00 */
[----:B------:R-:W-:Y:S01]  /*13460*/  @!P0 IMAD.MOV.U32 R10, RZ, RZ, R142 ;  /* 0x000000ffff0a8224 */ /* 0x000fe200078e008e */
[C-C-:B------:R-:W-:Y:S02]  /*13470*/  LEA.HI.X R9, R136.reuse, R141, R137.reuse, 0x5, P2 ;  /* 0x0000008d88097211 */ /* 0x140fe400010f2c89 */
        /* <DEDUP_REMOVED lines=19> */
[C---:B-1----:R-:W-:Y:S01]  /*135b0*/  IMAD.SHL.U32 R4, R136.reuse, 0x20, RZ ;  /* 0x0000002088047824 */ /* 0x042fe200078e00ff */
[----:B------:R-:W-:-:S02]  /*135c0*/  SHF.L.U64.HI R5, R136, 0x5, R137 ;  /* 0x0000000588057819 */ /* 0x000fc40000010289 */
[----:B------:R2:W-:Y:S02]  /*135d0*/  @P0 STS.128 [R153+0x6800], RZ ;  /* 0x006800ff99000388 */ /* 0x0005e40000000c00 */
[----:B------:R-:W-:-:S05]  /*135e0*/  IADD3 R6, P2, PT, R4, R8, RZ ;  /* 0x0000000804067210 */ /* 0x000fca0007f5e0ff */
        /* <DEDUP_REMOVED lines=24> */
.L_x_13641:
[----:B------:R-:W-:Y:S05]  /*13770*/  BSYNC.RECONVERGENT B1 ;  /* 0x0000000000017941 */ /* 0x000fea0003800200 */
.L_x_13640:
        /* <DEDUP_REMOVED lines=25> */
[----:B------:R-:W2:Y:S04]  /*13910*/  SHFL.BFLY PT, R4, R5, 0x1, 0x1f ;  /* 0x0c201f0005047f89 */ /* 0x000ea800000e0000 */
[----:B------:R-:W-:Y:S01]  /*13920*/  LDSM.16.MT88.4 R8, [R135+0x8000] ;  /* 0x008000008708783b */ /* 0x000fe20000004200 */
[----:B-1----:R-:W-:-:S04]  /*13930*/  FMNMX.FTZ R101, R6, R101, !PT ;  /* 0x0000006506657209 */ /* 0x002fc80007810000 */
[----:B------:R-:W-:Y:S01]  /*13940*/  FSETP.NEU.FTZ.AND P1, PT, R101, -INF , PT ;  /* 0xff8000006500780b */ /* 0x000fe20003f3d000 */
[----:B---3--:R-:W-:-:S05]  /*13950*/  FMUL.FTZ R190, R178, R101 ;  /* 0x00000065b2be7220 */ /* 0x008fca0000410000 */
[----:B------:R-:W-:-:S05]  /*13960*/  FSEL R190, R190, RZ, P1 ;  /* 0x000000ffbebe7208 */ /* 0x000fca0000800000 */
[--C-:B------:R-:W-:Y:S01]  /*13970*/  FFMA.FTZ R175, R3, R178, -R190.reuse ;  /* 0x000000b203af7223 */ /* 0x100fe200000108be */
[----:B--2---:R-:W-:Y:S01]  /*13980*/  FMNMX.FTZ R3, R5, R4, !PT ;  /* 0x0000000405037209 */ /* 0x004fe20007810000 */
[-CC-:B------:R-:W-:Y:S01]  /*13990*/  FFMA.FTZ R113, R111, R178.reuse, -R190.reuse ;  /* 0x000000b26f717223 */ /* 0x180fe200000108be */
[-CC-:B------:R-:W-:Y:S01]  /*139a0*/  FFMA.FTZ R112, R35, R178.reuse, -R190.reuse ;  /* 0x000000b223707223 */ /* 0x180fe200000108be */
[----:B------:R-:W-:Y:S01]  /*139b0*/  FSEL R5, R101, RZ, P1 ;  /* 0x000000ff65057208 */ /* 0x000fe20000800000 */
[-CC-:B------:R-:W-:Y:S01]  /*139c0*/  FFMA.FTZ R110, R29, R178.reuse, -R190.reuse ;  /* 0x000000b21d6e7223 */ /* 0x180fe200000108be */
[----:B------:R-:W-:Y:S01]  /*139d0*/  FMUL.FTZ R173, R178, R3 ;  /* 0x00000003b2ad7220 */ /* 0x000fe20000410000 */
[----:B------:R-:W-:Y:S01]  /*139e0*/  FSETP.NEU.FTZ.AND P0, PT, R3, -INF , PT ;  /* 0xff8000000300780b */ /* 0x000fe20003f1d000 */
[----:B------:R-:W-:Y:S01]  /*139f0*/  MUFU.EX2 R175, R175 ;  /* 0x000000af00af7308 */ /* 0x000fe20000000800 */
[----:B------:R-:W-:Y:S01]  /*13a00*/  FADD.FTZ R5, R2, -R5 ;  /* 0x8000000502057221 */ /* 0x000fe20000010000 */
[-CC-:B------:R-:W-:Y:S01]  /*13a10*/  FFMA.FTZ R120, R165, R178.reuse, -R190.reuse ;  /* 0x000000b2a5787223 */ /* 0x180fe200000108be */
[----:B------:R-:W-:Y:S01]  /*13a20*/  FSEL R173, R173, RZ, P0 ;  /* 0x000000ffadad7208 */ /* 0x000fe20000000000 */
[-CC-:B------:R-:W-:Y:S01]  /*13a30*/  FFMA.FTZ R174, R117, R178.reuse, -R190.reuse ;  /* 0x000000b275ae7223 */ /* 0x180fe200000108be */
[----:B------:R-:W-:Y:S01]  /*13a40*/  FSEL R7, R3, RZ, P0 ;  /* 0x000000ff03077208 */ /* 0x000fe20000000000 */
[----:B------:R-:W-:Y:S01]  /*13a50*/  FMUL.FTZ R177, R178, R5 ;  /* 0x00000005b2b17220 */ /* 0x000fe20000410000 */
[-CC-:B------:R-:W-:Y:S01]  /*13a60*/  FFMA.FTZ R121, R119, R178.reuse, -R190.reuse ;  /* 0x000000b277797223 */ /* 0x180fe200000108be */
[-CC-:B------:R-:W-:Y:S01]  /*13a70*/  FFMA.FTZ R111, R32, R178.reuse, -R173.reuse ;  /* 0x000000b2206f7223 */ /* 0x180fe200000108ad */
[-C--:B------:R-:W-:Y:S01]  /*13a80*/  FFMA.FTZ R106, R33, R178.reuse, -R173 ;  /* 0x000000b2216a7223 */ /* 0x080fe200000108ad */
[----:B------:R-:W-:Y:S01]  /*13a90*/  FADD.FTZ R7, R0, -R7 ;  /* 0x8000000700077221 */ /* 0x000fe20000010000 */
[----:B------:R-:W1:Y:S01]  /*13aa0*/  LDSM.16.MT88.4 R32, [R132+0x8000] ;  /* 0x008000008420783b */ /* 0x000e620000004200 */
[-CC-:B------:R-:W-:Y:S01]  /*13ab0*/  FFMA.FTZ R2, R30, R178.reuse, -R173.reuse ;  /* 0x000000b21e027223 */ /* 0x180fe200000108ad */
[-CC-:B------:R-:W-:Y:S01]  /*13ac0*/  FFMA.FTZ R115, R28, R178.reuse, -R173.reuse ;  /* 0x000000b21c737223 */ /* 0x180fe200000108ad */
[----:B------:R-:W-:Y:S01]  /*13ad0*/  FMUL.FTZ R0, R178, R7 ;  /* 0x00000007b2007220 */ /* 0x000fe20000410000 */
[----:B------:R-:W2:Y:S01]  /*13ae0*/  MUFU.EX2 R177, R177 ;  /* 0x000000b100b17308 */ /* 0x000ea20000000800 */
[-CC-:B------:R-:W-:Y:S01]  /*13af0*/  FFMA.FTZ R165, R118, R178.reuse, -R173.reuse ;  /* 0x000000b276a57223 */ /* 0x180fe200000108ad */
[-CC-:B------:R-:W-:Y:S01]  /*13b00*/  FFMA.FTZ R117, R185, R178.reuse, -R190.reuse ;  /* 0x000000b2b9757223 */ /* 0x180fe200000108be */
[-CC-:B------:R-:W-:Y:S01]  /*13b10*/  FFMA.FTZ R118, R180, R178.reuse, -R173.reuse ;  /* 0x000000b2b4767223 */ /* 0x180fe200000108ad */
        /* <DEDUP_REMOVED lines=19> */
[-C--:B------:R-:W-:Y:S01]  /*13c50*/  FMUL.FTZ R36, R36, R177.reuse ;  /* 0x000000b124247220 */ /* 0x080fe20000410000 */
[----:B------:R-:W-:Y:S01]  /*13c60*/  MUFU.EX2 R113, R113 ;  /* 0x0000007100717308 */ /* 0x000fe20000000800 */
[-C--:B---3--:R-:W-:Y:S01]  /*13c70*/  FMUL.FTZ R6, R98, R0.reuse ;  /* 0x0000000062067220 */ /* 0x088fe20000410000 */
[-C--:B------:R-:W-:Y:S01]  /*13c80*/  FMUL.FTZ R7, R99, R0.reuse ;  /* 0x0000000063077220 */ /* 0x080fe20000410000 */
[-C--:B------:R-:W-:Y:S01]  /*13c90*/  FMUL.FTZ R30, R74, R0.reuse ;  /* 0x000000004a1e7220 */ /* 0x080fe20000410000 */
[-C--:B------:R-:W-:Y:S01]  /*13ca0*/  FMUL.FTZ R31, R75, R0.reuse ;  /* 0x000000004b1f7220 */ /* 0x080fe20000410000 */
[-C--:B------:R-:W-:Y:S01]  /*13cb0*/  FMUL.FTZ R70, R70, R0.reuse ;  /* 0x0000000046467220 */ /* 0x080fe20000410000 */
[-C--:B------:R-:W-:Y:S01]  /*13cc0*/  FMUL.FTZ R71, R71, R0.reuse ;  /* 0x0000000047477220 */ /* 0x080fe20000410000 */
[----:B------:R-:W-:Y:S01]  /*13cd0*/  FMUL.FTZ R37, R37, R177 ;  /* 0x000000b125257220 */ /* 0x000fe20000410000 */
[----:B------:R-:W2:Y:S01]  /*13ce0*/  MUFU.EX2 R110, R110 ;  /* 0x0000006e006e7308 */ /* 0x000ea20000000800 */
        /* <DEDUP_REMOVED lines=27> */
[----:B------:R-:W-:Y:S01]  /*13ea0*/  LDSM.16.MT88.4 R72, [R135+0x8800] ;  /* 0x008800008748783b */ /* 0x000fe20000004200 */
[-C--:B------:R-:W-:Y:S01]  /*13eb0*/  FMUL.FTZ R92, R92, R177.reuse ;  /* 0x000000b15c5c7220 */ /* 0x080fe20000410000 */
[----:B------:R-:W-:Y:S01]  /*13ec0*/  FMUL.FTZ R93, R93, R177 ;  /* 0x000000b15d5d7220 */ /* 0x000fe20000410000 */
        /* <DEDUP_REMOVED lines=18> */
[----:B--2---:R-:W-:Y:S01]  /*13ff0*/  F2FP.BF16.F32.PACK_AB R99, R115, R2 ;  /* 0x000000027363723e */ /* 0x004fe200000010ff */
[-C--:B------:R-:W-:Y:S01]  /*14000*/  FMUL.FTZ R84, R84, R177.reuse ;  /* 0x000000b154547220 */ /* 0x080fe20000410000 */
[-C--:B------:R-:W-:Y:S01]  /*14010*/  FMUL.FTZ R85, R85, R177.reuse ;  /* 0x000000b155557220 */ /* 0x080fe20000410000 */
[-C--:B------:R-:W-:Y:S01]  /*14020*/  FMUL.FTZ R86, R86, R0.reuse ;  /* 0x0000000056567220 */ /* 0x080fe20000410000 */
[-C--:B------:R-:W-:Y:S01]  /*14030*/  FMUL.FTZ R87, R87, R0.reuse ;  /* 0x0000000057577220 */ /* 0x080fe20000410000 */
[-C--:B------:R-:W-:Y:S01]  /*14040*/  FMUL.FTZ R20, R80, R177.reuse ;  /* 0x000000b150147220 */ /* 0x080fe20000410000 */
[-C--:B------:R-:W-:Y:S01]  /*14050*/  FMUL.FTZ R21, R81, R177.reuse ;  /* 0x000000b151157220 */ /* 0x080fe20000410000 */
[C---:B-1----:R-:W-:Y:S01]  /*14060*/  HMMA.16816.F32.BF16 R28, R96.reuse, R32, R28 ;  /* 0x00000020601c723c */ /* 0x042fe2000004181c */
[----:B------:R-:W-:Y:S04]  /*14070*/  MUFU.EX2 R120, R120 ;  /* 0x0000007800787308 */ /* 0x000fe80000000800 */
[-C--:B------:R-:W-:Y:S01]  /*14080*/  FMUL.FTZ R22, R82, R0.reuse ;  /* 0x0000000052167220 */ /* 0x080fe20000410000 */
[-C--:B------:R-:W-:Y:S01]  /*14090*/  FMUL.FTZ R23, R83, R0.reuse ;  /* 0x0000000053177220 */ /* 0x080fe20000410000 */
[-C--:B------:R-:W-:Y:S01]  /*140a0*/  FMUL.FTZ R76, R76, R177.reuse ;  /* 0x000000b14c4c7220 */ /* 0x080fe20000410000 */
[-C--:B------:R-:W-:Y:S01]  /*140b0*/  FMUL.FTZ R77, R77, R177.reuse ;  /* 0x000000b14d4d7220 */ /* 0x080fe20000410000 */
[-C--:B------:R-:W-:Y:S01]  /*140c0*/  FMUL.FTZ R78, R78, R0.reuse ;  /* 0x000000004e4e7220 */ /* 0x080fe20000410000 */
[----:B------:R-:W-:Y:S01]  /*140d0*/  FMUL.FTZ R79, R79, R0 ;  /* 0x000000004f4f7220 */ /* 0x000fe20000410000 */
[C---:B------:R-:W-:Y:S01]  /*140e0*/  HMMA.16816.F32.BF16 R32, R96.reuse, R34, R68 ;  /* 0x000000226020723c */ /* 0x040fe20000041844 */
[----:B------:R-:W1:Y:S01]  /*140f0*/  LDSM.16.MT88.4 R68, [R135+0xa000] ;  /* 0x00a000008744783b */ /* 0x000e620000004200 */
[----:B------:R-:W-:Y:S01]  /*14100*/  MUFU.EX2 R117, R117 ;  /* 0x0000007500757308 */ /* 0x000fe20000000800 */
[-C--:B------:R-:W-:Y:S01]  /*14110*/  FFMA.FTZ R169, R169, R178.reuse, -R173 ;  /* 0x000000b2a9a97223 */ /* 0x080fe200000108ad */
[-CC-:B------:R-:W-:Y:S01]  /*14120*/  FFMA.FTZ R83, R187, R178.reuse, -R190.reuse ;  /* 0x000000b2bb537223 */ /* 0x180fe200000108be */
[-CC-:B------:R-:W-:Y:S01]  /*14130*/  FFMA.FTZ R82, R186, R178.reuse, -R190.reuse ;  /* 0x000000b2ba527223 */ /* 0x180fe200000108be */
[-CC-:B------:R-:W-:Y:S01]  /*14140*/  FFMA.FTZ R81, R188, R178.reuse, -R190.reuse ;  /* 0x000000b2bc517223 */ /* 0x180fe200000108be */
[----:B------:R-:W-:Y:S01]  /*14150*/  FFMA.FTZ R80, R189, R178, -R190 ;  /* 0x000000b2bd507223 */ /* 0x000fe200000108be */
[----:B------:R-:W-:Y:S03]  /*14160*/  HMMA.16816.F32.BF16 R4, R96, R8, R4 ;  /* 0x000000086004723c */ /* 0x000fe60000041804 */
[----:B------:R-:W-:Y:S01]  /*14170*/  FFMA.FTZ R175, R172, R177, R175 ;  /* 0x000000b1acaf7223 */ /* 0x000fe200000100af */
[----:B------:R-:W-:Y:S01]  /*14180*/  MUFU.EX2 R165, R165 ;  /* 0x000000a500a57308 */ /* 0x000fe20000000800 */
[----:B------:R-:W-:-:S02]  /*14190*/  FFMA.FTZ R111, R168, R0, R111 ;  /* 0x00000000a86f7223 */ /* 0x000fc4000001006f */
[----:B------:R-:W-:Y:S02]  /*141a0*/  FADD.FTZ R112, R112, R175 ;  /* 0x000000af70707221 */ /* 0x000fe40000010000 */
[----:B------:R-:W-:Y:S01]  /*141b0*/  FADD.FTZ R111, R106, R111 ;  /* 0x0000006f6a6f7221 */ /* 0x000fe20000010000 */
[C---:B------:R-:W-:Y:S01]  /*141c0*/  HMMA.16816.F32.BF16 R8, R96.reuse, R10, R92 ;  /* 0x0000000a6008723c */ /* 0x040fe2000004185c */
[----:B------:R-:W-:Y:S01]  /*141d0*/  LDSM.16.MT88.4 R92, [R135+0x9800] ;  /* 0x00980000875c783b */ /* 0x000fe20000004200 */
[----:B------:R-:W-:Y:S01]  /*141e0*/  MUFU.EX2 R118, R118 ;  /* 0x0000007600767308 */ /* 0x000fe20000000800 */
[----:B------:R-:W-:Y:S01]  /*141f0*/  FADD.FTZ R113, R113, R112 ;  /* 0x0000007071717221 */ /* 0x000fe20000010000 */
[----:B------:R-:W-:Y:S01]  /*14200*/  FADD.FTZ R0, R2, R111 ;  /* 0x0000006f02007221 */ /* 0x000fe20000010000 */
[-C--:B------:R-:W-:Y:S02]  /*14210*/  MOV R2, R101.reuse ;  /* 0x0000006500027202 */ /* 0x080fe40000000f00 */
[----:B------:R-:W-:Y:S01]  /*14220*/  FADD.FTZ R111, R110, R113 ;  /* 0x000000716e6f7221 */ /* 0x000fe20000010000 */
[----:B------:R-:W-:Y:S03]  /*14230*/  HMMA.16816.F32.BF16 R12, R96, R16, R12 ;  /* 0x00000010600c723c */ /* 0x000fe6000004180c */
[----:B------:R-:W-:Y:S01]  /*14240*/  FADD.FTZ R0, R115, R0 ;  /* 0x0000000073007221 */ /* 0x000fe20000010000 */
[----:B------:R-:W-:Y:S01]  /*14250*/  MUFU.EX2 R119, R119 ;  /* 0x0000007700777308 */ /* 0x000fe20000000800 */
[----:B------:R-:W-:-:S03]  /*14260*/  @P4 MOV R2, R101 ;  /* 0x0000006500024202 */ /* 0x000fc60000000f00 */
[----:B------:R-:W-:Y:S03]  /*14270*/  HMMA.16816.F32.BF16 R16, R96, R18, R84 ;  /* 0x000000126010723c */ /* 0x000fe60000041854 */
[-CC-:B------:R-:W-:Y:S01]  /*14280*/  FFMA.FTZ R84, R179, R178.reuse, -R190.reuse ;  /* 0x000000b2b3547223 */ /* 0x180fe200000108be */
[----:B------:R-:W-:Y:S01]  /*14290*/  MUFU.EX2 R116, R116 ;  /* 0x0000007400747308 */ /* 0x000fe20000000800 */
[----:B------:R-:W-:-:S03]  /*142a0*/  FFMA.FTZ R179, R184, R178, -R190 ;  /* 0x000000b2b8b37223 */ /* 0x000fc600000108be */
[C---:B------:R-:W-:Y:S04]  /*142b0*/  HMMA.16816.F32.BF16 R20, R96.reuse, R24, R20 ;  /* 0x000000186014723c */ /* 0x040fe80000041814 */
[----:B------:R2:W-:Y:S04]  /*142c0*/  MUFU.EX2 R184, R84 ;  /* 0x0000005400b87308 */ /* 0x0005e80000000800 */
[C---:B-1----:R-:W-:Y:S04]  /*142d0*/  HMMA.16816.F32.BF16 R36, R96.reuse, R68, R36 ;  /* 0x000000446024723c */ /* 0x042fe80000041824 */
[----:B------:R-:W-:Y:S04]  /*142e0*/  MUFU.EX2 R181, R181 ;  /* 0x000000b500b57308 */ /* 0x000fe80000000800 */
[C---:B------:R-:W-:Y:S01]  /*142f0*/  HMMA.16816.F32.BF16 R40, R96.reuse, R70, R40 ;  /* 0x000000466028723c */ /* 0x040fe20000041828 */
[----:B------:R-:W1:Y:S03]  /*14300*/  LDSM.16.MT88.4 R68, [R134+0xa000] ;  /* 0x00a000008644783b */ /* 0x000e660000004200 */
[----:B------:R-:W-:Y:S01]  /*14310*/  MUFU.EX2 R180, R180 ;  /* 0x000000b400b47308 */ /* 0x000fe20000000800 */
[----:B--2---:R-:W-:Y:S03]  /*14320*/  LDSM.16.MT88.4 R84, [R134+0x9800] ;  /* 0x009800008654783b */ /* 0x004fe60000004200 */
        /* <DEDUP_REMOVED lines=25> */
[C---:B--2---:R-:W-:Y:S03]  /*144c0*/  HMMA.16816.F32.BF16 R60, R96.reuse, R68, R60 ;  /* 0x00000044603c723c */ /* 0x044fe6000004183c */
[----:B------:R-:W-:Y:S01]  /*144d0*/  F2FP.BF16.F32.PACK_AB R68, R121, R174 ;  /* 0x000000ae7944723e */ /* 0x000fe200000010ff */
[----:B------:R-:W-:Y:S01]  /*144e0*/  FADD.FTZ R174, R174, R111 ;  /* 0x0000006faeae7221 */ /* 0x000fe20000010000 */
[C---:B------:R-:W-:Y:S01]  /*144f0*/  F2FP.BF16.F32.PACK_AB R69, R118.reuse, R165 ;  /* 0x000000a57645723e */ /* 0x040fe200000010ff */
[----:B------:R-:W-:Y:S01]  /*14500*/  FADD.FTZ R165, R165, R0 ;  /* 0x00000000a5a57221 */ /* 0x000fe20000010000 */
[-C--:B------:R-:W-:Y:S01]  /*14510*/  MOV R0, R3.reuse ;  /* 0x0000000300007202 */ /* 0x080fe20000000f00 */
[----:B------:R-:W-:Y:S01]  /*14520*/  FADD.FTZ R121, R121, R174 ;  /* 0x000000ae79797221 */ /* 0x000fe20000010000 */
[----:B------:R-:W-:Y:S01]  /*14530*/  @P4 MOV R0, R3 ;  /* 0x0000000300004202 */ /* 0x000fe20000000f00 */
[----:B------:R-:W-:Y:S03]  /*14540*/  HMMA.16816.F32.BF16 R64, R96, R70, R64 ;  /* 0x000000466040723c */ /* 0x000fe60000041840 */
[----:B------:R-:W-:Y:S01]  /*14550*/  F2FP.BF16.F32.PACK_AB R70, R117, R120 ;  /* 0x000000787546723e */ /* 0x000fe200000010ff */
[----:B------:R-:W-:Y:S01]  /*14560*/  FADD.FTZ R118, R118, R165 ;  /* 0x000000a576767221 */ /* 0x000fe20000010000 */
[----:B------:R-:W-:Y:S01]  /*14570*/  F2FP.BF16.F32.PACK_AB R71, R116, R119 ;  /* 0x000000777447723e */ /* 0x000fe200000010ff */
[----:B------:R-:W-:-:S02]  /*14580*/  FADD.FTZ R120, R120, R121 ;  /* 0x0000007978787221 */ /* 0x000fc40000010000 */
[----:B------:R-:W-:Y:S02]  /*14590*/  FADD.FTZ R119, R119, R118 ;  /* 0x0000007677777221 */ /* 0x000fe40000010000 */
        /* <DEDUP_REMOVED lines=92> */
.L_x_13636:
[----:B------:R-:W-:-:S07]  /*14b60*/  IADD3 R105, PT, PT, R107, -0x1, RZ ;  /* 0xffffffff6b697810 */ /* 0x000fce0007ffe0ff */
.L_x_13645:
[----:B------:R-:W-:Y:S05]  /*14b70*/  BSYNC B2 ;  /* 0x0000000000027941 */ /* 0x000fea0003800000 */
.L_x_13635:
[----:B------:R-:W-:-:S13]  /*14b80*/  ISETP.GE.AND P0, PT, R105, R140, PT ;  /* 0x0000008c6900720c */ /* 0x000fda0003f06270 */
[----:B------:R-:W-:Y:S05]  /*14b90*/  @!P0 BRA `(.L_x_13646) ;  /* 0x00000038009c8947 */ /* 0x000fea0003800000 */
[--C-:B------:R-:W-:Y:S01]  /*14ba0*/  SHF.R.U32.HI R5, RZ, 0x2, R147.reuse ;  /* 0x00000002ff057819 */ /* 0x100fe20000011693 */
[----:B------:R-:W-:Y:S01]  /*14bb0*/  IMAD.SHL.U32 R4, R147, 0x2, RZ ;  /* 0x0000000293047824 */ /* 0x000fe200078e00ff */
[----:B------:R-:W-:Y:S01]  /*14bc0*/  SHF.R.U32.HI R3, RZ, 0x1, R147 ;  /* 0x00000001ff037819 */ /* 0x000fe20000011693 */
[----:B------:R-:W-:Y:S01]  /*14bd0*/  IMAD.MOV.U32 R101, RZ, RZ, R0 ;  /* 0x000000ffff657224 */ /* 0x000fe200078e0000 */
[----:B------:R-:W-:Y:S01]  /*14be0*/  LOP3.LUT R5, R5, 0x7, RZ, 0xc0, !PT ;  /* 0x0000000705057812 */ /* 0x000fe200078ec0ff */
[----:B------:R-:W-:Y:S01]  /*14bf0*/  VIADD R165, R105, 0x1 ;  /* 0x0000000169a57836 */ /* 0x000fe20000000000 */
[----:B------:R-:W-:Y:S02]  /*14c00*/  LOP3.LUT R3, R3, 0x1f0, RZ, 0xc0, !PT ;  /* 0x000001f003037812 */ /* 0x000fe400078ec0ff */
[----:B------:R-:W-:Y:S02]  /*14c10*/  LOP3.LUT R4, R4, 0x6, RZ, 0xc0, !PT ;  /* 0x0000000604047812 */ /* 0x000fe400078ec0ff */
[----:B------:R-:W-:Y:S01]  /*14c20*/  IADD3 R3, PT, PT, R5, R104, R3 ;  /* 0x0000006805037210 */ /* 0x000fe20007ffe003 */
[----:B------:R-:W-:Y:S01]  /*14c30*/  IMAD.SHL.U32 R5, R105, 0x40, RZ ;  /* 0x0000004069057824 */ /* 0x000fe200078e00ff */
[----:B------:R-:W-:-:S02]  /*14c40*/  ISETP.NE.U32.AND P2, PT, R108, RZ, PT ;  /* 0x000000ff6c00720c */ /* 0x000fc40003f45070 */
[----:B------:R-:W-:Y:S01]  /*14c50*/  IADD3 R0, PT, PT, -R4, R3, -R155 ;  /* 0x0000000304007210 */ /* 0x000fe20007ffe99b */
[----:B------:R-:W-:Y:S01]  /*14c60*/  IMAD.MOV.U32 R3, RZ, RZ, R2 ;  /* 0x000000ffff037224 */ /* 0x000fe200078e0002 */
[----:B------:R-:W-:Y:S01]  /*14c70*/  ISETP.NE.AND.EX P2, PT, R109, RZ, PT, P2 ;  /* 0x000000ff6d00720c */ /* 0x000fe20003f45320 */
[C---:B------:R-:W-:Y:S01]  /*14c80*/  VIADD R166, R5.reuse, 0x40 ;  /* 0x0000004005a67836 */ /* 0x040fe20000000000 */
[----:B------:R-:W-:Y:S02]  /*14c90*/  LOP3.LUT R169, R5, 0x20, R4, 0xfe, !PT ;  /* 0x0000002005a97812 */ /* 0x000fe400078efe04 */
[----:B------:R-:W-:-:S09]  /*14ca0*/  IADD3 R167, PT, PT, R0, -0x19, -R5 ;  /* 0xffffffe700a77810 */ /* 0x000fd20007ffe805 */
.L_x_13653:
        /* <DEDUP_REMOVED lines=79> */
.L_x_13648:
[----:B------:R-:W-:Y:S05]  /*151a0*/  BSYNC.RECONVERGENT B0 ;  /* 0x0000000000007941 */ /* 0x000fea0003800200 */
.L_x_13647:
        /* <DEDUP_REMOVED lines=56> */
[----:B------:R-:W5:Y:S01]  /*15530*/  LDSM.16.M88.4 R120, [R130+UR6+0x5800] ;  /* 0x005800068278783b */ /* 0x000f620008000200 */
[C---:B--2---:R-:W-:Y:S08]  /*15540*/  HMMA.16816.F32.BF16 R4, R104.reuse, R108, RZ ;  /* 0x0000006c6804723c */ /* 0x044ff000000418ff */
[C---:B------:R-:W-:Y:S01]  /*15550*/  HMMA.16816.F32.BF16 R8, R104.reuse, R110, RZ ;  /* 0x0000006e6808723c */ /* 0x040fe200000418ff */
[----:B------:R-:W-:Y:S07]  /*15560*/  LDSM.16.M88.4 R108, [R129] ;  /* 0x00000000816c783b */ /* 0x000fee0000000200 */
[C---:B---3--:R-:W-:Y:S08]  /*15570*/  HMMA.16816.F32.BF16 R12, R104.reuse, R112, RZ ;  /* 0x00000070680c723c */ /* 0x048ff000000418ff */
[C---:B------:R-:W-:Y:S01]  /*15580*/  HMMA.16816.F32.BF16 R16, R104.reuse, R114, RZ ;  /* 0x000000726810723c */ /* 0x040fe200000418ff */
[----:B------:R-:W2:Y:S07]  /*15590*/  LDSM.16.M88.4 R112, [R126+0x4000] ;  /* 0x004000007e70783b */ /* 0x000eae0000000200 */
[C---:B----4-:R-:W-:Y:S08]  /*155a0*/  HMMA.16816.F32.BF16 R20, R104.reuse, R116, RZ ;  /* 0x000000746814723c */ /* 0x050ff000000418ff */
[C---:B------:R-:W-:Y:S08]  /*155b0*/  HMMA.16816.F32.BF16 R24, R104.reuse, R118, RZ ;  /* 0x000000766818723c */ /* 0x040ff000000418ff */
[C---:B-----5:R-:W-:Y:S08]  /*155c0*/  HMMA.16816.F32.BF16 R28, R104.reuse, R120, RZ ;  /* 0x00000078681c723c */ /* 0x060ff000000418ff */
[----:B------:R-:W-:Y:S01]  /*155d0*/  HMMA.16816.F32.BF16 R32, R104, R122, RZ ;  /* 0x0000007a6820723c */ /* 0x000fe200000418ff */
[----:B------:R-:W3:Y:S07]  /*155e0*/  LDSM.16.M88.4 R104, [R126+0x4800] ;  /* 0x004800007e68783b */ /* 0x000eee0000000200 */
[C---:B--2---:R-:W-:Y:S08]  /*155f0*/  HMMA.16816.F32.BF16 R4, R108.reuse, R112, R4 ;  /* 0x000000706c04723c */ /* 0x044ff00000041804 */
[C---:B------:R-:W-:Y:S01]  /*15600*/  HMMA.16816.F32.BF16 R8, R108.reuse, R114, R8 ;  /* 0x000000726c08723c */ /* 0x040fe20000041808 */
[----:B------:R-:W2:Y:S07]  /*15610*/  LDSM.16.M88.4 R112, [R126+0x5000] ;  /* 0x005000007e70783b */ /* 0x000eae0000000200 */
[C---:B---3--:R-:W-:Y:S08]  /*15620*/  HMMA.16816.F32.BF16 R12, R108.reuse, R104, R12 ;  /* 0x000000686c0c723c */ /* 0x048ff0000004180c */
[C---:B------:R-:W-:Y:S01]  /*15630*/  HMMA.16816.F32.BF16 R16, R108.reuse, R106, R16 ;  /* 0x0000006a6c10723c */ /* 0x040fe20000041810 */
[----:B------:R-:W3:Y:S07]  /*15640*/  LDSM.16.M88.4 R104, [R126+0x5800] ;  /* 0x005800007e68783b */ /* 0x000eee0000000200 */
[C---:B--2---:R-:W-:Y:S08]  /*15650*/  HMMA.16816.F32.BF16 R20, R108.reuse, R112, R20 ;  /* 0x000000706c14723c */ /* 0x044ff00000041814 */
[C---:B------:R-:W-:Y:S01]  /*15660*/  HMMA.16816.F32.BF16 R24, R108.reuse, R114, R24 ;  /* 0x000000726c18723c */ /* 0x040fe20000041818 */
[----:B------:R-:W-:Y:S07]  /*15670*/  LDSM.16.M88.4 R112, [R128] ;  /* 0x000000008070783b */ /* 0x000fee0000000200 */
[C---:B---3--:R-:W-:Y:S08]  /*15680*/  HMMA.16816.F32.BF16 R28, R108.reuse, R104, R28 ;  /* 0x000000686c1c723c */ /* 0x048ff0000004181c */
[----:B------:R-:W-:Y:S01]  /*15690*/  HMMA.16816.F32.BF16 R32, R108, R106, R32 ;  /* 0x0000006a6c20723c */ /* 0x000fe20000041820 */
[----:B------:R-:W2:Y:S04]  /*156a0*/  LDSM.16.M88.4 R104, [R125+0x4000] ;  /* 0x004000007d68783b */ /* 0x000ea80000000200 */
[----:B------:R-:W3:Y:S03]  /*156b0*/  LDSM.16.M88.4 R108, [R125+0x4800] ;  /* 0x004800007d6c783b */ /* 0x000ee60000000200 */
        /* <DEDUP_REMOVED lines=21> */
[----:B------:R-:W-:Y:S07]  /*15810*/  LDSM.16.M88.4 R108, [R131+0x2000] ;  /* 0x00200000836c783b */ /* 0x000fee0000000200 */
[C---:B---3--:R-:W-:Y:S08]  /*15820*/  HMMA.16816.F32.BF16 R28, R104.reuse, R112, R28 ;  /* 0x00000070681c723c */ /* 0x048ff0000004181c */
[----:B------:R-:W-:Y:S01]  /*15830*/  HMMA.16816.F32.BF16 R32, R104, R114, R32 ;  /* 0x000000726820723c */ /* 0x000fe20000041820 */
[----:B------:R-:W2:Y:S04]  /*15840*/  LDSM.16.M88.4 R104, [R130+UR6+0x6000] ;  /* 0x006000068268783b */ /* 0x000ea80008000200 */
[----:B------:R-:W3:Y:S03]  /*15850*/  LDSM.16.M88.4 R112, [R130+UR6+0x6800] ;  /* 0x006800068270783b */ /* 0x000ee60008000200 */
[C---:B--2---:R-:W-:Y:S08]  /*15860*/  HMMA.16816.F32.BF16 R4, R108.reuse, R104, R4 ;  /* 0x000000686c04723c */ /* 0x044ff00000041804 */
[C---:B------:R-:W-:Y:S01]  /*15870*/  HMMA.16816.F32.BF16 R8, R108.reuse, R106, R8 ;  /* 0x0000006a6c08723c */ /* 0x040fe20000041808 */
[----:B------:R-:W2:Y:S07]  /*15880*/  LDSM.16.M88.4 R104, [R130+UR6+0x7000] ;  /* 0x007000068268783b */ /* 0x000eae0008000200 */
[C---:B---3--:R-:W-:Y:S08]  /*15890*/  HMMA.16816.F32.BF16 R12, R108.reuse, R112, R12 ;  /* 0x000000706c0c723c */ /* 0x048ff0000004180c */
[C---:B------:R-:W-:Y:S01]  /*158a0*/  HMMA.16816.F32.BF16 R16, R108.reuse, R114, R16 ;  /* 0x000000726c10723c */ /* 0x040fe20000041810 */
[----:B------:R-:W3:Y:S07]  /*158b0*/  LDSM.16.M88.4 R112, [R130+UR6+0x7800] ;  /* 0x007800068270783b */ /* 0x000eee0008000200 */
[C---:B--2---:R-:W-:Y:S08]  /*158c0*/  HMMA.16816.F32.BF16 R20, R108.reuse, R104, R20 ;  /* 0x000000686c14723c */ /* 0x044ff00000041814 */
[C---:B------:R-:W-:Y:S01]  /*158d0*/  HMMA.16816.F32.BF16 R24, R108.reuse, R106, R24 ;  /* 0x0000006a6c18723c */ /* 0x040fe20000041818 */
[----:B------:R-:W-:Y:S07]  /*158e0*/  LDSM.16.M88.4 R104, [R129+0x2000] ;  /* 0x002000008168783b */ /* 0x000fee0000000200 */
        /* <DEDUP_REMOVED lines=35> */
[----:B------:R-:W3:Y:S01]  /*15b20*/  LDSM.16.M88.4 R112, [R124+0x7800] ;  /* 0x007800007c70783b */ /* 0x000ee20000000200 */
[----:B------:R-:W-:Y:S04]  /*15b30*/  DEPBAR.LE SB0, 0x0 ;  /* 0x000080000000791a */ /* 0x000fe80000000000 */
[----:B------:R-:W-:Y:S02]  /*15b40*/  BAR.SYNC.DEFER_BLOCKING 0x0 ;  /* 0x0000000000007b1d */ /* 0x000fe40000010000 */
[C---:B--2---:R-:W-:Y:S08]  /*15b50*/  HMMA.16816.F32.BF16 R20, R104.reuse, R108, R20 ;  /* 0x0000006c6814723c */ /* 0x044ff00000041814 */
[C---:B------:R-:W-:Y:S08]  /*15b60*/  HMMA.16816.F32.BF16 R24, R104.reuse, R110, R24 ;  /* 0x0000006e6818723c */ /* 0x040ff00000041818 */
[C---:B---3--:R-:W-:Y:S08]  /*15b70*/  HMMA.16816.F32.BF16 R28, R104.reuse, R112, R28 ;  /* 0x00000070681c723c */ /* 0x048ff0000004181c */
        /* <DEDUP_REMOVED lines=76> */
.L_x_13652:
[----:B------:R-:W-:Y:S05]  /*16040*/  BSYNC.RECONVERGENT B0 ;  /* 0x0000000000007941 */ /* 0x000fea0003800200 */
.L_x_13651:
        /* <DEDUP_REMOVED lines=51> */
.L_x_13650:
[----:B------:R-:W-:Y:S05]  /*16380*/  BSYNC.RECONVERGENT B1 ;  /* 0x0000000000017941 */ /* 0x000fea0003800200 */
.L_x_13649:
[----:B------:R-:W-:Y:S01]  /*16390*/  IABS R2, R167 ;  /* 0x000000a700027213 */ /* 0x000fe20000000000 */
[----:B--2---:R-:W-:Y:S01]  /*163a0*/  VIADD R106, R167, 0x18 ;  /* 0x00000018a76a7836 */ /* 0x004fe20000000000 */
[----:B------:R-:W-:Y:S01]  /*163b0*/  P2R R0, PR, RZ, 0x4 ;  /* 0x00000004ff007803 */ /* 0x000fe20000000000 */
[C---:B------:R-:W-:Y:S01]  /*163c0*/  VIADD R107, R169.reuse, 0xfffffff9 ;  /* 0xfffffff9a96b7836 */ /* 0x040fe20000000000 */
[----:B------:R-:W-:Y:S01]  /*163d0*/  I2FP.F32.S32 R2, R2 ;  /* 0x0000000200027245 */ /* 0x000fe20000201400 */
[----:B------:R-:W-:Y:S01]  /*163e0*/  VIADD R117, R169, 0xffffffe1 ;  /* 0xffffffe1a9757836 */ /* 0x000fe20000000000 */
[----:B------:R-:W-:Y:S01]  /*163f0*/  IABS R106, R106 ;  /* 0x0000006a006a7213 */ /* 0x000fe20000000000 */
[----:B------:R-:W-:Y:S01]  /*16400*/  VIADD R110, R167, 0x19 ;  /* 0x00000019a76e7836 */ /* 0x000fe20000000000 */
[----:B------:R-:W-:Y:S01]  /*16410*/  ISETP.GE.AND P4, PT, R107, R164, PT ;  /* 0x000000a46b00720c */ /* 0x000fe20003f86270 */
[C---:B------:R-:W-:Y:S01]  /*16420*/  FFMA.FTZ R17, -R161.reuse, R2, R17 ;  /* 0x00000002a1117223 */ /* 0x040fe20000010111 */
[----:B------:R-:W-:Y:S01]  /*16430*/  I2FP.F32.S32 R106, R106 ;  /* 0x0000006a006a7245 */ /* 0x000fe20000201400 */
[----:B------:R-:W-:Y:S01]  /*16440*/  FFMA.FTZ R23, -R161, R2, R23 ;  /* 0x00000002a1177223 */ /* 0x000fe20000010117 */
[C---:B------:R-:W-:Y:S01]  /*16450*/  VIADD R116, R167.reuse, 0x11 ;  /* 0x00000011a7747836 */ /* 0x040fe20000000000 */
[----:B------:R-:W-:Y:S01]  /*16460*/  IABS R110, R110 ;  /* 0x0000006e006e7213 */ /* 0x000fe20000000000 */
[----:B------:R-:W-:Y:S01]  /*16470*/  VIADD R114, R167, 0x10 ;  /* 0x00000010a7727836 */ /* 0x000fe20000000000 */
[----:B------:R-:W-:Y:S01]  /*16480*/  FSEL R193, R17, -INF , P4 ;  /* 0xff80000011c17808 */ /* 0x000fe20002000000 */
[----:B------:R-:W-:Y:S01]  /*16490*/  FFMA.FTZ R5, -R161, R106, R5 ;  /* 0x0000006aa1057223 */ /* 0x000fe20000010105 */
[----:B------:R-:W-:Y:S01]  /*164a0*/  ISETP.GE.AND P4, PT, R117, R164, PT ;  /* 0x000000a47500720c */ /* 0x000fe20003f86270 */
[C---:B------:R-:W-:Y:S01]  /*164b0*/  VIADD R105, R169.reuse, 0xffffffe0 ;  /* 0xffffffe0a9697836 */ /* 0x040fe20000000000 */
[----:B------:R-:W-:Y:S01]  /*164c0*/  IABS R116, R116 ;  /* 0x0000007400747213 */ /* 0x000fe20000000000 */
[----:B------:R-:W-:Y:S01]  /*164d0*/  VIADD R119, R169, 0x1 ;  /* 0x00000001a9777836 */ /* 0x000fe20000000000 */
[----:B------:R-:W-:Y:S01]  /*164e0*/  FSEL R2, R5, -INF , P4 ;  /* 0xff80000005027808 */ /* 0x000fe20002000000 */
[C---:B------:R-:W-:Y:S01]  /*164f0*/  VIADD R5, R167.reuse, 0x21 ;  /* 0x00000021a7057836 */ /* 0x040fe20000000000 */
[----:B------:R-:W-:Y:S01]  /*16500*/  I2FP.F32.S32 R110, R110 ;  /* 0x0000006e006e7245 */ /* 0x000fe20000201400 */
[----:B------:R-:W-:Y:S01]  /*16510*/  VIADD R108, R167, 0x8 ;  /* 0x00000008a76c7836 */ /* 0x000fe20000000000 */
[----:B------:R-:W-:Y:S01]  /*16520*/  IABS R114, R114 ;  /* 0x0000007200727213 */ /* 0x000fe20000000000 */
[----:B------:R-:W-:Y:S01]  /*16530*/  VIADD R113, R169, 0xffffffe9 ;  /* 0xffffffe9a9717836 */ /* 0x000fe20000000000 */
[----:B------:R-:W-:Y:S01]  /*16540*/  IABS R5, R5 ;  /* 0x0000000500057213 */ /* 0x000fe20000000000 */
[----:B------:R-:W-:Y:S01]  /*16550*/  FFMA.FTZ R4, -R161, R110, R4 ;  /* 0x0000006ea1047223 */ /* 0x000fe20000010104 */
[----:B------:R-:W-:Y:S01]  /*16560*/  ISETP.GE.AND P0, PT, R105, R164, PT ;  /* 0x000000a46900720c */ /* 0x000fe20003f06270 */
[----:B------:R-:W-:Y:S01]  /*16570*/  VIADD R109, R169, 0xfffffff1 ;  /* 0xfffffff1a96d7836 */ /* 0x000fe20000000000 */
[----:B------:R-:W-:Y:S01]  /*16580*/  I2FP.F32.S32 R5, R5 ;  /* 0x0000000500057245 */ /* 0x000fe20000201400 */
[----:B------:R-:W-:Y:S01]  /*16590*/  FFMA.FTZ R11, -R161, R106, R11 ;  /* 0x0000006aa10b7223 */ /* 0x000fe2000001010b */
[----:B------:R-:W-:Y:S01]  /*165a0*/  ISETP.GE.AND P1, PT, R105, R162, PT ;  /* 0x000000a26900720c */ /* 0x000fe20003f26270 */
[----:B------:R-:W-:Y:S01]  /*165b0*/  VIADD R115, R167, 0x9 ;  /* 0x00000009a7737836 */ /* 0x000fe20000000000 */
[----:B------:R-:W-:Y:S01]  /*165c0*/  ISETP.GE.AND P2, PT, R105, R163, PT ;  /* 0x000000a36900720c */ /* 0x000fe20003f46270 */
[----:B------:R-:W-:Y:S01]  /*165d0*/  FFMA.FTZ R6, -R161, R5, R6 ;  /* 0x00000005a1067223 */ /* 0x000fe20000010106 */
[----:B------:R-:W-:Y:S01]  /*165e0*/  VIADD R5, R167, 0x20 ;  /* 0x00000020a7057836 */ /* 0x000fe20000000000 */
[----:B------:R-:W-:Y:S01]  /*165f0*/  ISETP.GE.AND P6, PT, R105, R160, PT ;  /* 0x000000a06900720c */ /* 0x000fe20003fc6270 */
[----:B------:R-:W-:Y:S01]  /*16600*/  VIADD R105, R169, 0xffffffe8 ;  /* 0xffffffe8a9697836 */ /* 0x000fe20000000000 */
[----:B------:R-:W-:Y:S01]  /*16610*/  I2FP.F32.S32 R116, R116 ;  /* 0x0000007400747245 */ /* 0x000fe20000201400 */
[----:B------:R-:W-:Y:S01]  /*16620*/  FFMA.FTZ R10, -R161, R110, R10 ;  /* 0x0000006ea10a7223 */ /* 0x000fe2000001010a */
[----:B------:R-:W-:Y:S01]  /*16630*/  IABS R5, R5 ;  /* 0x0000000500057213 */ /* 0x000fe20000000000 */
[----:B------:R-:W-:Y:S01]  /*16640*/  VIADD R173, R169, 0x11 ;  /* 0x00000011a9ad7836 */ /* 0x000fe20000000000 */
[----:B------:R-:W-:Y:S01]  /*16650*/  ISETP.GE.AND P3, PT, R119, R162, PT ;  /* 0x000000a27700720c */ /* 0x000fe20003f66270 */
[----:B------:R-:W-:Y:S01]  /*16660*/  FFMA.FTZ R8, -R161, R116, R8 ;  /* 0x00000074a1087223 */ /* 0x000fe20000010108 */
[----:B------:R-:W-:Y:S01]  /*16670*/  I2FP.F32.S32 R118, R5 ;  /* 0x0000000500767245 */ /* 0x000fe20000201400 */
[----:B------:R-:W-:Y:S01]  /*16680*/  VIADD R5, R167, 0x1 ;  /* 0x00000001a7057836 */ /* 0x000fe20000000000 */
[----:B------:R-:W-:Y:S01]  /*16690*/  I2FP.F32.S32 R114, R114 ;  /* 0x0000007200727245 */ /* 0x000fe20000201400 */
[----:B------:R-:W-:Y:S01]  /*166a0*/  VIADD R111, R169, 0xfffffff0 ;  /* 0xfffffff0a96f7836 */ /* 0x000fe20000000000 */
[----:B------:R-:W-:Y:S01]  /*166b0*/  IABS R108, R108 ;  /* 0x0000006c006c7213 */ /* 0x000fe20000000000 */
[----:B------:R-:W-:Y:S01]  /*166c0*/  FFMA.FTZ R7, -R161, R118, R7 ;  /* 0x00000076a1077223 */ /* 0x000fe20000010107 */
[----:B------:R-:W-:Y:S01]  /*166d0*/  FSEL R184, R23, -INF , P3 ;  /* 0xff80000017b87808 */ /* 0x000fe20001800000 */
[C---:B------:R-:W-:Y:S01]  /*166e0*/  FFMA.FTZ R9, -R161.reuse, R114, R9 ;  /* 0x00000072a1097223 */ /* 0x040fe20000010109 */
[----:B------:R-:W-:Y:S01]  /*166f0*/  I2FP.F32.S32 R108, R108 ;  /* 0x0000006c006c7245 */ /* 0x000fe20000201400 */
[----:B------:R-:W-:Y:S01]  /*16700*/  FFMA.FTZ R14, -R161, R116, R14 ;  /* 0x00000074a10e7223 */ /* 0x000fe2000001010e */
[----:B------:R-:W-:Y:S01]  /*16710*/  ISETP.GE.AND P3, PT, R105, R164, PT ;  /* 0x000000a46900720c */ /* 0x000fe20003f66270 */
[C---:B------:R-:W-:Y:S01]  /*16720*/  FFMA.FTZ R15, -R161.reuse, R114, R15 ;  /* 0x00000072a10f7223 */ /* 0x040fe2000001010f */
[----:B------:R-:W-:Y:S01]  /*16730*/  FSEL R4, R4, -INF , P0 ;  /* 0xff80000004047808 */ /* 0x000fe20000000000 */
[CC--:B------:R-:W-:Y:S01]  /*16740*/  FFMA.FTZ R13, -R161.reuse, R108.reuse, R13 ;  /* 0x0000006ca10d7223 */ /* 0x0c0fe2000001010d */
[----:B------:R-:W-:Y:S01]  /*16750*/  IABS R5, R5 ;  /* 0x0000000500057213 */ /* 0x000fe20000000000 */
[----:B------:R-:W-:Y:S01]  /*16760*/  FFMA.FTZ R19, -R161, R108, R19 ;  /* 0x0000006ca1137223 */ /* 0x000fe20000010113 */
[-C--:B------:R-:W-:Y:S01]  /*16770*/  ISETP.GE.AND P0, PT, R113, R164.reuse, PT ;  /* 0x000000a47100720c */ /* 0x080fe20003f06270 */
[----:B------:R-:W-:Y:S01]  /*16780*/  VIADD R166, R166, 0xffffffc0 ;  /* 0xffffffc0a6a67836 */ /* 0x000fe20000000000 */
[----:B------:R-:W-:Y:S02]  /*16790*/  FSEL R104, R8, -INF , P3 ;  /* 0xff80000008687808 */ /* 0x000fe40001800000 */
[----:B------:R-:W-:Y:S01]  /*167a0*/  I2FP.F32.S32 R23, R5 ;  /* 0x0000000500177245 */ /* 0x000fe20000201400 */
[----:B------:R-:W-:Y:S01]  /*167b0*/  VIADD R5, R169, 0xfffffff8 ;  /* 0xfffffff8a9057836 */ /* 0x000fe20000000000 */
[-C--:B------:R-:W-:Y:S02]  /*167c0*/  ISETP.GE.AND P3, PT, R109, R164.reuse, PT ;  /* 0x000000a46d00720c */ /* 0x080fe40003f66270 */
[----:B------:R-:W-:Y:S01]  /*167d0*/  FSEL R17, R9, -INF , P0 ;  /* 0xff80000009117808 */ /* 0x000fe20000000000 */
[----:B------:R-:W-:Y:S01]  /*167e0*/  VIADD R9, R167, 0xfffffff8 ;  /* 0xfffffff8a7097836 */ /* 0x000fe20000000000 */
[----:B------:R-:W-:Y:S01]  /*167f0*/  FSEL R13, R13, -INF , P3 ;  /* 0xff8000000d0d7808 */ /* 0x000fe20001800000 */
[-C--:B------:R-:W-:Y:S01]  /*16800*/  FFMA.FTZ R16, -R161, R23.reuse, R16 ;  /* 0x00000017a1107223 */ /* 0x080fe20000010110 */
[----:B------:R-:W-:Y:S01]  /*16810*/  ISETP.GE.AND P3, PT, R5, R164, PT ;  /* 0x000000a40500720c */ /* 0x000fe20003f66270 */
[----:B------:R-:W-:Y:S01]  /*16820*/  FFMA.FTZ R22, -R161, R23, R22 ;  /* 0x00000017a1167223 */ /* 0x000fe20000010116 */
[----:B------:R-:W-:Y:S01]  /*16830*/  IABS R9, R9 ;  /* 0x0000000900097213 */ /* 0x000fe20000000000 */
[----:B------:R-:W-:Y:S01]  /*16840*/  VIADD R23, R169, 0x10 ;  /* 0x00000010a9177836 */ /* 0x000fe20000000000 */
[----:B------:R-:W-:Y:S02]  /*16850*/  P2R R112, PR, RZ, 0x4 ;  /* 0x00000004ff707803 */ /* 0x000fe40000000000 */
[C---:B------:R-:W-:Y:S02]  /*16860*/  ISETP.GE.AND P5, PT, R117.reuse, R160, PT ;  /* 0x000000a07500720c */ /* 0x040fe40003fa6270 */
[C---:B------:R-:W-:Y:S02]  /*16870*/  ISETP.GE.AND P0, PT, R117.reuse, R162, PT ;  /* 0x000000a27500720c */ /* 0x040fe40003f06270 */
[----:B------:R-:W-:Y:S02]  /*16880*/  ISETP.GE.AND P2, PT, R117, R163, PT ;  /* 0x000000a37500720c */ /* 0x000fe40003f46270 */
[----:B------:R-:W-:Y:S02]  /*16890*/  FSEL R117, R16, -INF , P3 ;  /* 0xff80000010757808 */ /* 0x000fe40001800000 */
[----:B------:R-:W-:Y:S01]  /*168a0*/  FSEL R16, R6, -INF , P1 ;  /* 0xff80000006107808 */ /* 0x000fe20000800000 */
[C---:B------:R-:W-:Y:S01]  /*168b0*/  VIADD R6, R167.reuse, 0xffffffe0 ;  /* 0xffffffe0a7067836 */ /* 0x040fe20000000000 */
[----:B------:R-:W-:Y:S01]  /*168c0*/  I2FP.F32.S32 R106, R9 ;  /* 0x00000009006a7245 */ /* 0x000fe20000201400 */
[----:B------:R-:W-:Y:S01]  /*168d0*/  VIADD R9, R167, 0xfffffff9 ;  /* 0xfffffff9a7097836 */ /* 0x000fe20000000000 */
[----:B------:R-:W-:Y:S02]  /*168e0*/  ISETP.GE.AND P3, PT, R119, R164, PT ;  /* 0x000000a47700720c */ /* 0x000fe40003f66270 */
[----:B------:R-:W-:Y:S01]  /*168f0*/  IABS R6, R6 ;  /* 0x0000000600067213 */ /* 0x000fe20000000000 */
[CC--:B------:R-:W-:Y:S01]  /*16900*/  FFMA.FTZ R21, -R161.reuse, R106.reuse, R21 ;  /* 0x0000006aa1157223 */ /* 0x0c0fe20000010115 */
[----:B------:R-:W-:Y:S01]  /*16910*/  IABS R9, R9 ;  /* 0x0000000900097213 */ /* 0x000fe20000000000 */
[----:B------:R-:W-:Y:S01]  /*16920*/  FFMA.FTZ R27, -R161, R106, R27 ;  /* 0x0000006aa11b7223 */ /* 0x000fe2000001011b */
[----:B------:R-:W-:Y:S02]  /*16930*/  I2FP.F32.S32 R6, R6 ;  /* 0x0000000600067245 */ /* 0x000fe40000201400 */
[----:B------:R-:W-:Y:S01]  /*16940*/  FSEL R183, R21, -INF , P3 ;  /* 0xff80000015b77808 */ /* 0x000fe20001800000 */
[----:B------:R-:W-:Y:S01]  /*16950*/  VIADD R21, R167, 0xfffffff1 ;  /* 0xfffffff1a7157836 */ /* 0x000fe20000000000 */
[----:B------:R-:W-:Y:S01]  /*16960*/  I2FP.F32.S32 R110, R9 ;  /* 0x00000009006e7245 */ /* 0x000fe20000201400 */
[----:B------:R-:W-:Y:S01]  /*16970*/  FFMA.FTZ R33, -R161, R6, R33 ;  /* 0x00000006a1217223 */ /* 0x000fe20000010121 */
[----:B------:R-:W-:Y:S01]  /*16980*/  IABS R115, R115 ;  /* 0x0000007300737213 */ /* 0x000fe20000000000 */
[----:B------:R-:W-:Y:S01]  /*16990*/  VIADD R6, R167, 0xfffffff0 ;  /* 0xfffffff0a7067836 */ /* 0x000fe20000000000 */
[----:B------:R-:W-:Y:S01]  /*169a0*/  IABS R21, R21 ;  /* 0x0000001500157213 */ /* 0x000fe20000000000 */
[----:B------:R-:W-:Y:S01]  /*169b0*/  FFMA.FTZ R20, -R161, R110, R20 ;  /* 0x0000006ea1147223 */ /* 0x000fe20000010114 */
[C---:B------:R-:W-:Y:S01]  /*169c0*/  ISETP.GE.AND P3, PT, R169.reuse, R164, PT ;  /* 0x000000a4a900720c */ /* 0x040fe20003f66270 */
[----:B------:R-:W-:Y:S01]  /*169d0*/  VIADD R9, R169, 0x8 ;  /* 0x00000008a9097836 */ /* 0x000fe20000000000 */
[----:B------:R-:W-:Y:S01]  /*169e0*/  I2FP.F32.S32 R21, R21 ;  /* 0x0000001500157245 */ /* 0x000fe20000201400 */
[C---:B------:R-:W-:Y:S01]  /*169f0*/  FFMA.FTZ R26, -R161.reuse, R110, R26 ;  /* 0x0000006ea11a7223 */ /* 0x040fe2000001011a */
[----:B------:R-:W-:Y:S02]  /*16a00*/  I2FP.F32.S32 R115, R115 ;  /* 0x0000007300737245 */ /* 0x000fe40000201400 */
[----:B------:R-:W-:Y:S01]  /*16a10*/  P2R R8, PR, RZ, 0x4 ;  /* 0x00000004ff087803 */ /* 0x000fe20000000000 */
[C---:B------:R-:W-:Y:S01]  /*16a20*/  FFMA.FTZ R24, -R161.reuse, R21, R24 ;  /* 0x00000015a1187223 */ /* 0x040fe20000010118 */
[----:B------:R-:W-:Y:S01]  /*16a30*/  IABS R6, R6 ;  /* 0x0000000600067213 */ /* 0x000fe20000000000 */
[CC--:B------:R-:W-:Y:S01]  /*16a40*/  FFMA.FTZ R12, -R161.reuse, R115.reuse, R12 ;  /* 0x00000073a10c7223 */ /* 0x0c0fe2000001010c */
[----:B------:R-:W-:Y:S01]  /*16a50*/  FSEL R20, R20, -INF , P3 ;  /* 0xff80000014147808 */ /* 0x000fe20001800000 */
[----:B------:R-:W-:Y:S01]  /*16a60*/  FFMA.FTZ R18, -R161, R115, R18 ;  /* 0x00000073a1127223 */ /* 0x000fe20000010112 */
[----:B------:R-:W-:Y:S01]  /*16a70*/  ISETP.NE.AND P3, PT, R8, RZ, PT ;  /* 0x000000ff0800720c */ /* 0x000fe20003f65270 */
[----:B------:R-:W-:Y:S01]  /*16a80*/  VIADD R115, R169, 0x9 ;  /* 0x00000009a9737836 */ /* 0x000fe20000000000 */
[----:B------:R-:W-:Y:S01]  /*16a90*/  FSEL R8, R7, -INF , P0 ;  /* 0xff80000007087808 */ /* 0x000fe20000000000 */
[----:B------:R-:W-:Y:S01]  /*16aa0*/  VIADD R7, R167, 0xffffffe9 ;  /* 0xffffffe9a7077836 */ /* 0x000fe20000000000 */
[----:B------:R-:W-:Y:S01]  /*16ab0*/  I2FP.F32.S32 R6, R6 ;  /* 0x0000000600067245 */ /* 0x000fe20000201400 */
[----:B------:R-:W-:Y:S01]  /*16ac0*/  FFMA.FTZ R30, -R161, R21, R30 ;  /* 0x00000015a11e7223 */ /* 0x000fe2000001011e */
[----:B------:R-:W-:Y:S02]  /*16ad0*/  ISETP.GE.AND P0, PT, R9, R164, PT ;  /* 0x000000a40900720c */ /* 0x000fe40003f06270 */
[----:B------:R-:W-:Y:S01]  /*16ae0*/  IABS R7, R7 ;  /* 0x0000000700077213 */ /* 0x000fe20000000000 */
[CC--:B------:R-:W-:Y:S01]  /*16af0*/  FFMA.FTZ R25, -R161.reuse, R6.reuse, R25 ;  /* 0x00000006a1197223 */ /* 0x0c0fe20000010119 */
[----:B------:R-:W-:Y:S01]  /*16b00*/  FSEL R24, R24, -INF , P0 ;  /* 0xff80000018187808 */ /* 0x000fe20000000000 */
[----:B------:R-:W-:Y:S01]  /*16b10*/  FFMA.FTZ R31, -R161, R6, R31 ;  /* 0x00000006a11f7223 */ /* 0x000fe2000001011f */
[----:B------:R-:W-:Y:S01]  /*16b20*/  ISETP.GE.AND P0, PT, R115, R164, PT ;  /* 0x000000a47300720c */ /* 0x000fe20003f06270 */
[----:B------:R-:W-:Y:S01]  /*16b30*/  VIADD R6, R167, 0xffffffe1 ;  /* 0xffffffe1a7067836 */ /* 0x000fe20000000000 */
[----:B------:R-:W-:Y:S02]  /*16b40*/  I2FP.F32.S32 R7, R7 ;  /* 0x0000000700077245 */ /* 0x000fe40000201400 */
[----:B------:R-:W-:Y:S01]  /*16b50*/  FSEL R179, R25, -INF , P0 ;  /* 0xff80000019b37808 */ /* 0x000fe20000000000 */
[----:B------:R-:W-:Y:S01]  /*16b60*/  VIADD R25, R167, 0xffffffe8 ;  /* 0xffffffe8a7197836 */ /* 0x000fe20000000000 */
[----:B------:R-:W-:Y:S01]  /*16b70*/  ISETP.GE.AND P0, PT, R105, R162, PT ;  /* 0x000000a26900720c */ /* 0x000fe20003f06270 */
[CC--:B------:R-:W-:Y:S01]  /*16b80*/  FFMA.FTZ R28, -R161.reuse, R7.reuse, R28 ;  /* 0x00000007a11c7223 */ /* 0x0c0fe2000001011c */
[----:B------:R-:W-:Y:S01]  /*16b90*/  IABS R6, R6 ;  /* 0x0000000600067213 */ /* 0x000fe20000000000 */
[----:B------:R-:W-:Y:S01]  /*16ba0*/  FFMA.FTZ R34, -R161, R7, R34 ;  /* 0x00000007a1227223 */ /* 0x000fe20000010122 */
[----:B------:R-:W-:Y:S01]  /*16bb0*/  FSEL R10, R10, -INF , P0 ;  /* 0xff8000000a0a7808 */ /* 0x000fe20000000000 */
[----:B------:R-:W-:Y:S01]  /*16bc0*/  VIADD R167, R167, 0x40 ;  /* 0x00000040a7a77836 */ /* 0x000fe20000000000 */
[----:B------:R-:W-:Y:S02]  /*16bd0*/  ISETP.GE.AND P0, PT, R113, R162, PT ;  /* 0x000000a27100720c */ /* 0x000fe40003f06270 */
[----:B------:R-:W-:Y:S02]  /*16be0*/  IABS R25, R25 ;  /* 0x0000001900197213 */ /* 0x000fe40000000000 */
[----:B------:R-:W-:Y:S02]  /*16bf0*/  FSEL R11, R11, -INF , P0 ;  /* 0xff8000000b0b7808 */ /* 0x000fe40000000000 */
[----:B------:R-:W-:Y:S01]  /*16c00*/  I2FP.F32.S32 R106, R25 ;  /* 0x00000019006a7245 */ /* 0x000fe20000201400 */
[----:B------:R-:W-:Y:S01]  /*16c10*/  VIADD R25, R169, 0x18 ;  /* 0x00000018a9197836 */ /* 0x000fe20000000000 */
[----:B------:R-:W-:Y:S02]  /*16c20*/  ISETP.GE.AND P0, PT, R23, R164, PT ;  /* 0x000000a41700720c */ /* 0x000fe40003f06270 */
[----:B------:R-:W-:Y:S01]  /*16c30*/  I2FP.F32.S32 R6, R6 ;  /* 0x0000000600067245 */ /* 0x000fe20000201400 */
[CC--:B------:R-:W-:Y:S01]  /*16c40*/  FFMA.FTZ R29, -R161.reuse, R106.reuse, R29 ;  /* 0x0000006aa11d7223 */ /* 0x0c0fe2000001011d */
[----:B------:R-:W-:Y:S01]  /*16c50*/  FSEL R28, R28, -INF , P0 ;  /* 0xff8000001c1c7808 */ /* 0x000fe20000000000 */
[----:B------:R-:W-:Y:S01]  /*16c60*/  FFMA.FTZ R35, -R161, R106, R35 ;  /* 0x0000006aa1237223 */ /* 0x000fe20000010123 */
[----:B------:R-:W-:Y:S01]  /*16c70*/  ISETP.GE.AND P0, PT, R173, R164, PT ;  /* 0x000000a4ad00720c */ /* 0x000fe20003f06270 */
[----:B------:R-:W-:Y:S01]  /*16c80*/  FFMA.FTZ R32, -R161, R6, R32 ;  /* 0x00000006a1207223 */ /* 0x000fe20000010120 */
[----:B------:R-:W-:Y:S02]  /*16c90*/  ISETP.NE.AND P1, PT, R112, RZ, PT ;  /* 0x000000ff7000720c */ /* 0x000fe40003f25270 */
[----:B------:R-:W-:Y:S01]  /*16ca0*/  FSEL R176, R29, -INF , P0 ;  /* 0xff8000001db07808 */ /* 0x000fe20000000000 */
[----:B------:R-:W-:Y:S01]  /*16cb0*/  VIADD R29, R169, 0x19 ;  /* 0x00000019a91d7836 */ /* 0x000fe20000000000 */
[-C--:B------:R-:W-:Y:S02]  /*16cc0*/  ISETP.GE.AND P0, PT, R111, R162.reuse, PT ;  /* 0x000000a26f00720c */ /* 0x080fe40003f06270 */
[----:B------:R-:W-:Y:S02]  /*16cd0*/  FSEL R6, R4, -INF , !P1 ;  /* 0xff80000004067808 */ /* 0x000fe40004800000 */
[----:B------:R-:W-:Y:S02]  /*16ce0*/  FSEL R14, R14, -INF , P0 ;  /* 0xff8000000e0e7808 */ /* 0x000fe40000000000 */
[----:B------:R-:W-:Y:S02]  /*16cf0*/  ISETP.GE.AND P0, PT, R109, R162, PT ;  /* 0x000000a26d00720c */ /* 0x000fe40003f06270 */
[----:B------:R-:W-:Y:S02]  /*16d00*/  ISETP.GE.AND P1, PT, R105, R160, PT ;  /* 0x000000a06900720c */ /* 0x000fe40003f26270 */
[----:B------:R-:W-:Y:S02]  /*16d10*/  FSEL R191, R15, -INF , P0 ;  /* 0xff8000000fbf7808 */ /* 0x000fe40000000000 */
[-C--:B------:R-:W-:Y:S02]  /*16d20*/  ISETP.GE.AND P0, PT, R107, R163.reuse, PT ;  /* 0x000000a36b00720c */ /* 0x080fe40003f06270 */
[----:B------:R-:W-:Y:S02]  /*16d30*/  FSEL R21, R2, -INF , !P3 ;  /* 0xff80000002157808 */ /* 0x000fe40005800000 */
[----:B------:R-:W-:Y:S02]  /*16d40*/  FSEL R193, R193, -INF , !P0 ;  /* 0xff800000c1c17808 */ /* 0x000fe40004000000 */
[-C--:B------:R-:W-:Y:S02]  /*16d50*/  ISETP.GE.AND P0, PT, R29, R164.reuse, PT ;  /* 0x000000a41d00720c */ /* 0x080fe40003f06270 */
[-C--:B------:R-:W-:Y:S02]  /*16d60*/  ISETP.GE.AND P2, PT, R119, R163.reuse, PT ;  /* 0x000000a37700720c */ /* 0x080fe40003f46270 */
[----:B------:R-:W-:Y:S02]  /*16d70*/  FSEL R33, R33, -INF , P0 ;  /* 0xff80000021217808 */ /* 0x000fe40000000000 */
[-C--:B------:R-:W-:Y:S02]  /*16d80*/  ISETP.GE.AND P0, PT, R25, R164.reuse, PT ;  /* 0x000000a41900720c */ /* 0x080fe40003f06270 */
[----:B------:R-:W-:Y:S02]  /*16d90*/  ISETP.GE.AND P4, PT, R111, R164, PT ;  /* 0x000000a46f00720c */ /* 0x000fe40003f86270 */
[----:B------:R-:W-:Y:S02]  /*16da0*/  FSEL R32, R32, -INF , P0 ;  /* 0xff80000020207808 */ /* 0x000fe40000000000 */
[-C--:B------:R-:W-:Y:S02]  /*16db0*/  ISETP.GE.AND P0, PT, R5, R162.reuse, PT ;  /* 0x000000a20500720c */ /* 0x080fe40003f06270 */
[-C--:B------:R-:W-:Y:S02]  /*16dc0*/  ISETP.GE.AND P3, PT, R113, R163.reuse, PT ;  /* 0x000000a37100720c */ /* 0x080fe40003f66270 */
[----:B------:R-:W-:Y:S02]  /*16dd0*/  FSEL R18, R18, -INF , P0 ;  /* 0xff80000012127808 */ /* 0x000fe40000000000 */
[-C--:B------:R-:W-:Y:S02]  /*16de0*/  ISETP.GE.AND P0, PT, R107, R162.reuse, PT ;  /* 0x000000a26b00720c */ /* 0x080fe40003f06270 */
[----:B------:R-:W-:Y:S02]  /*16df0*/  FSEL R183, R183, -INF , !P2 ;  /* 0xff800000b7b77808 */ /* 0x000fe40005000000 */
[----:B------:R-:W-:Y:S02]  /*16e00*/  FSEL R187, R19, -INF , P0 ;  /* 0xff80000013bb7808 */ /* 0x000fe40000000000 */
[-C--:B------:R-:W-:Y:S02]  /*16e10*/  ISETP.GE.AND P0, PT, R169, R162.reuse, PT ;  /* 0x000000a2a900720c */ /* 0x080fe40003f06270 */
[----:B------:R-:W-:Y:S02]  /*16e20*/  FSEL R12, R12, -INF , P4 ;  /* 0xff8000000c0c7808 */ /* 0x000fe40002000000 */
[----:B------:R-:W-:Y:S02]  /*16e30*/  FSEL R22, R22, -INF , P0 ;  /* 0xff80000016167808 */ /* 0x000fe40000000000 */
[-C--:B------:R-:W-:Y:S02]  /*16e40*/  ISETP.GE.AND P0, PT, R9, R162.reuse, PT ;  /* 0x000000a20900720c */ /* 0x080fe40003f06270 */
[----:B------:R-:W-:Y:S02]  /*16e50*/  FSEL R17, R17, -INF , !P3 ;  /* 0xff80000011117808 */ /* 0x000fe40005800000 */
[----:B------:R-:W-:Y:S02]  /*16e60*/  FSEL R26, R26, -INF , P0 ;  /* 0xff8000001a1a7808 */ /* 0x000fe40000000000 */
[-C--:B------:R-:W-:Y:S02]  /*16e70*/  ISETP.GE.AND P0, PT, R115, R162.reuse, PT ;  /* 0x000000a27300720c */ /* 0x080fe40003f06270 */
[----:B------:R-:W-:Y:S02]  /*16e80*/  ISETP.NE.AND P2, PT, R0, RZ, PT ;  /* 0x000000ff0000720c */ /* 0x000fe40003f45270 */
[----:B------:R-:W-:Y:S02]  /*16e90*/  FSEL R27, R27, -INF , P0 ;  /* 0xff8000001b1b7808 */ /* 0x000fe40000000000 */
[----:B------:R-:W-:Y:S02]  /*16ea0*/  ISETP.GE.AND P0, PT, R23, R162, PT ;  /* 0x000000a21700720c */ /* 0x000fe40003f06270 */
[----:B------:R-:W-:Y:S02]  /*16eb0*/  FMNMX3.FTZ R0, R3, R6, R21, !PT ;  /* 0x0000000603007276 */ /* 0x000fe40007810015 */
[----:B------:R-:W-:Y:S02]  /*16ec0*/  FSEL R30, R30, -INF , P0 ;  /* 0xff8000001e1e7808 */ /* 0x000fe40000000000 */
[-C--:B------:R-:W-:Y:S02]  /*16ed0*/  ISETP.GE.AND P0, PT, R173, R162.reuse, PT ;  /* 0x000000a2ad00720c */ /* 0x080fe40003f06270 */
[-C--:B------:R-:W-:Y:S02]  /*16ee0*/  ISETP.GE.AND P3, PT, R109, R163.reuse, PT ;  /* 0x000000a36d00720c */ /* 0x080fe40003f66270 */
[----:B------:R-:W-:Y:S02]  /*16ef0*/  FSEL R31, R31, -INF , P0 ;  /* 0xff8000001f1f7808 */ /* 0x000fe40000000000 */
[----:B------:R-:W-:Y:S02]  /*16f00*/  ISETP.GE.AND P0, PT, R29, R162, PT ;  /* 0x000000a21d00720c */ /* 0x000fe40003f06270 */
[-C--:B------:R-:W-:Y:S02]  /*16f10*/  ISETP.GE.AND P4, PT, R119, R160.reuse, PT ;  /* 0x000000a07700720c */ /* 0x080fe40003f86270 */
[----:B------:R-:W-:Y:S02]  /*16f20*/  FSEL R35, R35, -INF , P0 ;  /* 0xff80000023237808 */ /* 0x000fe40000000000 */
[-C--:B------:R-:W-:Y:S02]  /*16f30*/  ISETP.GE.AND P0, PT, R105, R163.reuse, PT ;  /* 0x000000a36900720c */ /* 0x080fe40003f06270 */
[----:B------:R-:W2:Y:S01]  /*16f40*/  LD.E R105, desc[UR4][R102.64+0xdc] ;  /* 0x0000dc0466697980 */ /* 0x000ea2000c101900 */
[----:B------:R-:W-:Y:S02]  /*16f50*/  FSEL R119, R13, -INF , !P3 ;  /* 0xff8000000d777808 */ /* 0x000fe40005800000 */
        /* <DEDUP_REMOVED lines=14> */
[----:B------:R-:W-:Y:S02]  /*17040*/  FSEL R15, R8, -INF , !P5 ;  /* 0xff800000080f7808 */ /* 0x000fe40006800000 */
[----:B------:R-:W-:Y:S02]  /*17050*/  FSEL R13, R10, -INF , !P1 ;  /* 0xff8000000a0d7808 */ /* 0x000fe40004800000 */
[----:B------:R-:W-:Y:S02]  /*17060*/  FSEL R11, R11, -INF , !P0 ;  /* 0xff8000000b0b7808 */ /* 0x000fe40004000000 */
[----:B------:R-:W-:Y:S02]  /*17070*/  FSEL R181, R24, -INF , !P3 ;  /* 0xff80000018b57808 */ /* 0x000fe40005800000 */
[-C--:B------:R-:W-:Y:S02]  /*17080*/  ISETP.GE.AND P1, PT, R23, R163.reuse, PT ;  /* 0x000000a31700720c */ /* 0x080fe40003f26270 */
[----:B------:R-:W-:Y:S02]  /*17090*/  ISETP.GE.AND P0, PT, R173, R163, PT ;  /* 0x000000a3ad00720c */ /* 0x000fe40003f06270 */
[----:B------:R-:W-:Y:S02]  /*170a0*/  FSEL R184, R184, -INF , !P4 ;  /* 0xff800000b8b87808 */ /* 0x000fe40006000000 */
[----:B------:R-:W-:Y:S02]  /*170b0*/  FSEL R179, R179, -INF , !P6 ;  /* 0xff800000b3b37808 */ /* 0x000fe40007000000 */
[----:B------:R-:W-:Y:S02]  /*170c0*/  FMNMX3.FTZ R0, R0, R185, R183, !PT ;  /* 0x000000b900007276 */ /* 0x000fe400078100b7 */
[----:B------:R-:W-:Y:S02]  /*170d0*/  FMNMX3.FTZ R2, R101, R4, R15, !PT ;  /* 0x0000000465027276 */ /* 0x000fe4000781000f */
[-C--:B------:R-:W-:Y:S02]  /*170e0*/  ISETP.GE.AND P4, PT, R111, R160.reuse, PT ;  /* 0x000000a06f00720c */ /* 0x080fe40003f86270 */
[-C--:B------:R-:W-:Y:S02]  /*170f0*/  ISETP.GE.AND P5, PT, R109, R160.reuse, PT ;  /* 0x000000a06d00720c */ /* 0x080fe40003fa6270 */
[----:B------:R-:W-:Y:S02]  /*17100*/  FSEL R143, R28, -INF , !P1 ;  /* 0xff8000001c8f7808 */ /* 0x000fe40004800000 */
[-C--:B------:R-:W-:Y:S02]  /*17110*/  ISETP.GE.AND P6, PT, R107, R160.reuse, PT ;  /* 0x000000a06b00720c */ /* 0x080fe40003fc6270 */
[----:B------:R-:W-:Y:S02]  /*17120*/  FSEL R176, R176, -INF , !P0 ;  /* 0xff800000b0b07808 */ /* 0x000fe40004000000 */
[----:B------:R-:W-:Y:S02]  /*17130*/  FMNMX3.FTZ R0, R0, R181, R179, !PT ;  /* 0x000000b500007276 */ /* 0x000fe400078100b3 */
[----:B------:R-:W-:Y:S02]  /*17140*/  FSEL R121, R14, -INF , !P4 ;  /* 0xff8000000e797808 */ /* 0x000fe40006000000 */
[----:B------:R-:W-:Y:S02]  /*17150*/  FMNMX3.FTZ R8, R2, R13, R11, !PT ;  /* 0x0000000d02087276 */ /* 0x000fe4000781000b */
[-C--:B------:R-:W-:Y:S02]  /*17160*/  ISETP.GE.AND P3, PT, R5, R160.reuse, PT ;  /* 0x000000a00500720c */ /* 0x080fe40003f66270 */
[----:B------:R-:W-:Y:S02]  /*17170*/  FSEL R191, R191, -INF , !P5 ;  /* 0xff800000bfbf7808 */ /* 0x000fe40006800000 */
[----:B------:R-:W-:Y:S02]  /*17180*/  FSEL R187, R187, -INF , !P6 ;  /* 0xff800000bbbb7808 */ /* 0x000fe40007000000 */
[----:B------:R-:W-:Y:S02]  /*17190*/  FMNMX3.FTZ R5, R0, R143, R176, !PT ;  /* 0x0000008f00057276 */ /* 0x000fe400078100b0 */
[----:B------:R-:W-:Y:S02]  /*171a0*/  FSEL R189, R18, -INF , !P3 ;  /* 0xff80000012bd7808 */ /* 0x000fe40005800000 */
[CC--:B------:R-:W-:Y:S01]  /*171b0*/  ISETP.GE.AND P6, PT, R169.reuse, R160.reuse, PT ;  /* 0x000000a0a900720c */ /* 0x0c0fe20003fc6270 */
[----:B------:R-:W-:Y:S01]  /*171c0*/  VIADD R169, R169, 0xffffffc0 ;  /* 0xffffffc0a9a97836 */ /* 0x000fe20000000000 */
[----:B------:R-:W-:Y:S02]  /*171d0*/  FMNMX3.FTZ R0, R8, R121, R191, !PT ;  /* 0x0000007908007276 */ /* 0x000fe400078100bf */
[-C--:B------:R-:W-:Y:S02]  /*171e0*/  ISETP.GE.AND P4, PT, R29, R163.reuse, PT ;  /* 0x000000a31d00720c */ /* 0x080fe40003f86270 */
        /* <DEDUP_REMOVED lines=32> */
[----:B---3--:R-:W-:Y:S02]  /*173f0*/  FMNMX.FTZ R0, R5, R0, !PT ;  /* 0x0000000005007209 */ /* 0x008fe40007810000 */
[----:B------:R-:W-:Y:S02]  /*17400*/  FSETP.NEU.FTZ.AND P1, PT, R2, -INF , PT ;  /* 0xff8000000200780b */ /* 0x000fe40003f3d000 */
[----:B------:R-:W-:Y:S01]  /*17410*/  FSETP.NEU.FTZ.AND P0, PT, R0, -INF , PT ;  /* 0xff8000000000780b */ /* 0x000fe20003f1d000 */
[C---:B--2---:R-:W-:Y:S01]  /*17420*/  FMUL.FTZ R188, R105.reuse, R0 ;  /* 0x0000000069bc7220 */ /* 0x044fe20000410000 */
[----:B------:R-:W-:Y:S04]  /*17430*/  FMUL.FTZ R182, R105, R2 ;  /* 0x0000000269b67220 */ /* 0x000fe80000410000 */
[----:B------:R-:W-:Y:S02]  /*17440*/  FSEL R188, R188, RZ, P0 ;  /* 0x000000ffbcbc7208 */ /* 0x000fe40000000000 */
[----:B------:R-:W-:Y:S03]  /*17450*/  FSEL R182, R182, RZ, P1 ;  /* 0x000000ffb6b67208 */ /* 0x000fe60000800000 */
[-CC-:B------:R-:W-:Y:S01]  /*17460*/  FFMA.FTZ R114, R15, R105.reuse, -R188.reuse ;  /* 0x000000690f727223 */ /* 0x180fe200000108bc */
[-CC-:B------:R-:W-:Y:S01]  /*17470*/  FFMA.FTZ R113, R13, R105.reuse, -R188.reuse ;  /* 0x000000690d717223 */ /* 0x180fe200000108bc */
[-C--:B------:R-:W-:Y:S01]  /*17480*/  FFMA.FTZ R118, R4, R105.reuse, -R188 ;  /* 0x0000006904767223 */ /* 0x080fe200000108bc */
[----:B------:R-:W1:Y:S01]  /*17490*/  LDSM.16.MT88.4 R12, [R135+0x8000] ;  /* 0x00800000870c783b */ /* 0x000e620000004200 */
[----:B------:R-:W-:Y:S01]  /*174a0*/  FSEL R4, R0, RZ, P0 ;  /* 0x000000ff00047208 */ /* 0x000fe20000000000 */
[-CC-:B------:R-:W-:Y:S01]  /*174b0*/  FFMA.FTZ R180, R6, R105.reuse, -R182.reuse ;  /* 0x0000006906b47223 */ /* 0x180fe200000108b6 */
[----:B------:R-:W-:Y:S01]  /*174c0*/  FSEL R6, R2, RZ, P1 ;  /* 0x000000ff02067208 */ /* 0x000fe20000800000 */
[-CC-:B------:R-:W-:Y:S01]  /*174d0*/  FFMA.FTZ R115, R21, R105.reuse, -R182.reuse ;  /* 0x0000006915737223 */ /* 0x180fe200000108b6 */
[-CC-:B------:R-:W-:Y:S01]  /*174e0*/  FFMA.FTZ R116, R19, R105.reuse, -R182.reuse ;  /* 0x0000006913747223 */ /* 0x180fe200000108b6 */
[----:B------:R-:W-:Y:S01]  /*174f0*/  FADD.FTZ R4, -R4, R101 ;  /* 0x0000006504047221 */ /* 0x000fe20000010100 */
[-C--:B------:R-:W-:Y:S01]  /*17500*/  FFMA.FTZ R107, R17, R105.reuse, -R182 ;  /* 0x00000069116b7223 */ /* 0x080fe200000108b6 */
[----:B------:R-:W-:Y:S01]  /*17510*/  FADD.FTZ R6, -R6, R3 ;  /* 0x0000000306067221 */ /* 0x000fe20000010100 */
[-C--:B------:R-:W-:Y:S01]  /*17520*/  FFMA.FTZ R112, R11, R105.reuse, -R188 ;  /* 0x000000690b707223 */ /* 0x080fe200000108bc */
[C---:B------:R-:W-:Y:S01]  /*17530*/  FMUL.FTZ R3, R105.reuse, R4 ;  /* 0x0000000469037220 */ /* 0x040fe20000410000 */
[----:B------:R-:W2:Y:S01]  /*17540*/  LDSM.16.MT88.4 R20, [R134+0x8000] ;  /* 0x008000008614783b */ /* 0x000ea20000004200 */
[----:B------:R-:W-:Y:S01]  /*17550*/  FMUL.FTZ R8, R105, R6 ;  /* 0x0000000669087220 */ /* 0x000fe20000410000 */
[----:B------:R-:W-:Y:S01]  /*17560*/  MUFU.EX2 R180, R180 ;  /* 0x000000b400b47308 */ /* 0x000fe20000000800 */
        /* <DEDUP_REMOVED lines=8> */
[-CC-:B------:R-:W-:Y:S01]  /*175f0*/  FFMA.FTZ R192, R183, R105.reuse, -R182.reuse ;  /* 0x00000069b7c07223 */ /* 0x180fe200000108b6 */
[-C--:B------:R-:W-:Y:S01]  /*17600*/  FFMA.FTZ R190, R179, R105.reuse, -R182 ;  /* 0x00000069b3be7223 */ /* 0x080fe200000108b6 */
[-CC-:B------:R-:W-:Y:S01]  /*17610*/  FFMA.FTZ R177, R177, R105.reuse, -R188.reuse ;  /* 0x00000069b1b17223 */ /* 0x180fe200000108bc */
[-CC-:B------:R-:W-:Y:S01]  /*17620*/  FFMA.FTZ R175, R175, R105.reuse, -R188.reuse ;  /* 0x00000069afaf7223 */ /* 0x180fe200000108bc */
[-C--:B------:R-:W-:Y:S01]  /*17630*/  FFMA.FTZ R184, R186, R105.reuse, -R188 ;  /* 0x00000069bab87223 */ /* 0x080fe200000108bc */
[-C--:B------:R-:W-:Y:S01]  /*17640*/  FFMA.FTZ R176, R176, R105.reuse, -R182 ;  /* 0x00000069b0b07223 */ /* 0x080fe200000108b6 */
[-CC-:B------:R-:W-:Y:S03]  /*17650*/  FFMA.FTZ R173, R173, R105.reuse, -R188.reuse ;  /* 0x00000069adad7223 */ /* 0x180fe600000108bc */
[----:B------:R-:W4:Y:S01]  /*17660*/  MUFU.EX2 R3, R3 ;  /* 0x0000000300037308 */ /* 0x000f220000000800 */
[----:B------:R-:W-:Y:S01]  /*17670*/  FFMA.FTZ R106, R106, R105, -R188 ;  /* 0x000000696a6a7223 */ /* 0x000fe200000108bc */
[----:B------:R-:W-:Y:S08]  /*17680*/  ISETP.GT.AND P0, PT, R165, R140, PT ;  /* 0x0000008ca500720c */ /* 0x000ff00003f04270 */
        /* <DEDUP_REMOVED lines=18> */
[----:B------:R-:W4:Y:S01]  /*177b0*/  LDSM.16.MT88.4 R76, [R132+0x8000] ;  /* 0x00800000844c783b */ /* 0x000f220000004200 */
        /* <DEDUP_REMOVED lines=8> */
[----:B------:R-:W5:Y:S01]  /*17840*/  LDSM.16.MT88.4 R68, [R135+0xa000] ;  /* 0x00a000008744783b */ /* 0x000f620000004200 */
[----:B------:R-:W-:Y:S01]  /*17850*/  FMUL.FTZ R37, R101, R37 ;  /* 0x0000002565257220 */ /* 0x000fe20000410000 */
[C---:B------:R-:W-:Y:S01]  /*17860*/  FMUL.FTZ R38, R3.reuse, R38 ;  /* 0x0000002603267220 */ /* 0x040fe20000410000 */
[----:B------:R-:W-:Y:S01]  /*17870*/  FMUL.FTZ R39, R3, R39 ;  /* 0x0000002703277220 */ /* 0x000fe20000410000 */
[----:B------:R-:W-:Y:S03]  /*17880*/  FMUL.FTZ R40, R101, R40 ;  /* 0x0000002865287220 */ /* 0x000fe60000410000 */
[----:B------:R-:W1:Y:S01]  /*17890*/  MUFU.EX2 R114, R114 ;  /* 0x0000007200727308 */ /* 0x000e620000000800 */
[----:B---3--:R-:W-:Y:S01]  /*178a0*/  F2FP.BF16.F32.PACK_AB R110, R107, R116 ;  /* 0x000000746b6e723e */ /* 0x008fe200000010ff */
        /* <DEDUP_REMOVED lines=14> */
[----:B------:R-:W3:Y:S01]  /*17990*/  MUFU.EX2 R112, R112 ;  /* 0x0000007000707308 */ /* 0x000ee20000000800 */
[----:B-1----:R-:W-:Y:S01]  /*179a0*/  F2FP.BF16.F32.PACK_AB R109, R114, R118 ;  /* 0x00000076726d723e */ /* 0x002fe200000010ff */
        /* <DEDUP_REMOVED lines=15> */
[----:B---3--:R-:W-:Y:S01]  /*17aa0*/  F2FP.BF16.F32.PACK_AB R111, R112, R113 ;  /* 0x00000071706f723e */ /* 0x008fe200000010ff */
[----:B------:R-:W-:Y:S01]  /*17ab0*/  LDSM.16.MT88.4 R92, [R135+0x9800] ;  /* 0x00980000875c783b */ /* 0x000fe20000004200 */
[----:B------:R-:W-:Y:S01]  /*17ac0*/  FFMA.FTZ R180, R101, R172, R180 ;  /* 0x000000ac65b47223 */ /* 0x000fe200000100b4 */
[----:B------:R-:W-:Y:S03]  /*17ad0*/  FFMA.FTZ R118, R3, R168, R118 ;  /* 0x000000a803767223 */ /* 0x000fe60000010076 */
[----:B------:R-:W-:Y:S01]  /*17ae0*/  FADD.FTZ R115, R115, R180 ;  /* 0x000000b473737221 */ /* 0x000fe20000010000 */
[C---:B------:R-:W-:Y:S02]  /*17af0*/  HMMA.16816.F32.BF16 R4, R108.reuse, R12, R4 ;  /* 0x0000000c6c04723c */ /* 0x040fe40000041804 */
[----:B------:R-:W-:Y:S01]  /*17b00*/  MUFU.EX2 R185, R185 ;  /* 0x000000b900b97308 */ /* 0x000fe20000000800 */
[----:B------:R-:W-:Y:S02]  /*17b10*/  LDSM.16.MT88.4 R84, [R134+0x9800] ;  /* 0x009800008654783b */ /* 0x000fe40000004200 */
[C---:B------:R-:W-:Y:S01]  /*17b20*/  FMUL.FTZ R12, R101.reuse, R88 ;  /* 0x00000058650c7220 */ /* 0x040fe20000410000 */
[----:B------:R-:W-:Y:S01]  /*17b30*/  FMUL.FTZ R13, R101, R89 ;  /* 0x00000059650d7220 */ /* 0x000fe20000410000 */
[----:B------:R-:W-:Y:S01]  /*17b40*/  FADD.FTZ R116, R116, R115 ;  /* 0x0000007374747221 */ /* 0x000fe20000010000 */
[C---:B------:R-:W-:Y:S04]  /*17b50*/  HMMA.16816.F32.BF16 R8, R108.reuse, R14, R8 ;  /* 0x0000000e6c08723c */ /* 0x040fe80000041808 */
[----:B------:R-:W1:Y:S01]  /*17b60*/  MUFU.EX2 R119, R119 ;  /* 0x0000007700777308 */ /* 0x000e620000000800 */
[C---:B------:R-:W-:Y:S01]  /*17b70*/  FMUL.FTZ R14, R3.reuse, R90 ;  /* 0x0000005a030e7220 */ /* 0x040fe20000410000 */
[----:B------:R-:W-:Y:S01]  /*17b80*/  FMUL.FTZ R15, R3, R91 ;  /* 0x0000005b030f7220 */ /* 0x000fe20000410000 */
[----:B------:R-:W-:Y:S07]  /*17b90*/  FADD.FTZ R118, R114, R118 ;  /* 0x0000007672767221 */ /* 0x000fee0000010000 */
[----:B------:R-:W-:Y:S01]  /*17ba0*/  MUFU.EX2 R192, R192 ;  /* 0x000000c000c07308 */ /* 0x000fe20000000800 */
[----:B------:R-:W-:Y:S01]  /*17bb0*/  FADD.FTZ R115, R113, R118 ;  /* 0x0000007671737221 */ /* 0x000fe20000010000 */
[C---:B--2---:R-:W-:Y:S03]  /*17bc0*/  HMMA.16816.F32.BF16 R12, R108.reuse, R20, R12 ;  /* 0x000000146c0c723c */ /* 0x044fe6000004180c */
        /* <DEDUP_REMOVED lines=8> */
[----:B------:R-:W-:Y:S03]  /*17c50*/  FFMA.FTZ R143, R178, R105, -R188 ;  /* 0x00000069b28f7223 */ /* 0x000fe600000108bc */
[----:B------:R-:W-:Y:S01]  /*17c60*/  MUFU.EX2 R177, R177 ;  /* 0x000000b100b17308 */ /* 0x000fe20000000800 */
[----:B------:R-:W-:Y:S01]  /*17c70*/  FADD.FTZ R113, R107, R116 ;  /* 0x000000746b717221 */ /* 0x000fe20000010000 */
[----:B------:R-:W-:Y:S01]  /*17c80*/  FADD.FTZ R112, R112, R115 ;  /* 0x0000007370707221 */ /* 0x000fe20000010000 */
        /* <DEDUP_REMOVED lines=8> */
[----:B------:R-:W-:Y:S01]  /*17d10*/  LDSM.16.MT88.4 R72, [R135+0x8800] ;  /* 0x008800008748783b */ /* 0x000fe20000004200 */
[C---:B----4-:R-:W-:Y:S08]  /*17d20*/  HMMA.16816.F32.BF16 R28, R108.reuse, R76, R28 ;  /* 0x0000004c6c1c723c */ /* 0x050ff0000004181c */
[----:B------:R-:W-:Y:S01]  /*17d30*/  MUFU.EX2 R184, R184 ;  /* 0x000000b800b87308 */ /* 0x000fe20000000800 */
[C---:B------:R-:W-:Y:S01]  /*17d40*/  HMMA.16816.F32.BF16 R32, R108.reuse, R78, R32 ;  /* 0x0000004e6c20723c */ /* 0x040fe20000041820 */
[----:B------:R-:W-:Y:S08]  /*17d50*/  LDSM.16.MT88.4 R76, [R134+0x9000] ;  /* 0x00900000864c783b */ /* 0x000ff00000004200 */
[----:B------:R-:W-:Y:S01]  /*17d60*/  MUFU.EX2 R117, R117 ;  /* 0x0000007500757308 */ /* 0x000fe20000000800 */
[C---:B-----5:R-:W-:Y:S09]  /*17d70*/  HMMA.16816.F32.BF16 R36, R108.reuse, R68, R36 ;  /* 0x000000446c24723c */ /* 0x060ff20000041824 */
[----:B------:R-:W2:Y:S01]  /*17d80*/  MUFU.EX2 R122, R122 ;  /* 0x0000007a007a7308 */ /* 0x000ea20000000800 */
[C---:B------:R-:W-:Y:S01]  /*17d90*/  HMMA.16816.F32.BF16 R40, R108.reuse, R70, R40 ;  /* 0x000000466c28723c */ /* 0x040fe20000041828 */
[----:B------:R-:W3:Y:S08]  /*17da0*/  LDSM.16.MT88.4 R68, [R134+0xa000] ;  /* 0x00a000008644783b */ /* 0x000ef00000004200 */
[----:B------:R-:W-:Y:S10]  /*17db0*/  MUFU.EX2 R121, R121 ;  /* 0x0000007900797308 */ /* 0x000ff40000000800 */
[----:B------:R-:W-:Y:S10]  /*17dc0*/  MUFU.EX2 R172, R81 ;  /* 0x0000005100ac7308 */ /* 0x000ff40000000800 */
[----:B------:R-:W4:Y:S10]  /*17dd0*/  MUFU.EX2 R123, R176 ;  /* 0x000000b0007b7308 */ /* 0x000f340000000800 */
[----:B------:R-:W-:Y:S10]  /*17de0*/  MUFU.EX2 R101, R80 ;  /* 0x0000005000657308 */ /* 0x000ff40000000800 */
[----:B------:R-:W-:Y:S01]  /*17df0*/  MUFU.EX2 R168, R173 ;  /* 0x000000ad00a87308 */ /* 0x000fe20000000800 */
[C---:B---3--:R-:W-:Y:S09]  /*17e00*/  HMMA.16816.F32.BF16 R44, R108.reuse, R68, R44 ;  /* 0x000000446c2c723c */ /* 0x048ff2000004182c */
[----:B------:R-:W3:Y:S01]  /*17e10*/  MUFU.EX2 R143, R143 ;  /* 0x0000008f008f7308 */ /* 0x000ee20000000800 */
[C---:B------:R-:W-:Y:S01]  /*17e20*/  HMMA.16816.F32.BF16 R48, R108.reuse, R70, R48 ;  /* 0x000000466c30723c */ /* 0x040fe20000041830 */
[----:B------:R-:W5:Y:S08]  /*17e30*/  LDSM.16.MT88.4 R68, [R133+0xa000] ;  /* 0x00a000008544783b */ /* 0x000f700000004200 */
[----:B------:R-:W-:Y:S01]  /*17e40*/  MUFU.EX2 R3, R106 ;  /* 0x0000006a00037308 */ /* 0x000fe20000000800 */
[C---:B-----5:R-:W-:Y:S08]  /*17e50*/  HMMA.16816.F32.BF16 R52, R108.reuse, R68, R52 ;  /* 0x000000446c34723c */ /* 0x060ff00000041834 */
[C---:B------:R-:W-:Y:S01]  /*17e60*/  HMMA.16816.F32.BF16 R56, R108.reuse, R70, R56 ;  /* 0x000000466c38723c */ /* 0x040fe20000041838 */
[----:B------:R-:W5:Y:S07]  /*17e70*/  LDSM.16.MT88.4 R68, [R132+0xa000] ;  /* 0x00a000008444783b */ /* 0x000f6e0000004200 */
[C---:B-----5:R-:W-:Y:S03]  /*17e80*/  HMMA.16816.F32.BF16 R60, R108.reuse, R68, R60 ;  /* 0x000000446c3c723c */ /* 0x060fe6000004183c */
[----:B-1----:R-:W-:Y:S05]  /*17e90*/  F2FP.BF16.F32.PACK_AB R68, R119, R120 ;  /* 0x000000787744723e */ /* 0x002fea00000010ff */
[----:B------:R-:W-:Y:S03]  /*17ea0*/  HMMA.16816.F32.BF16 R64, R108, R70, R64 ;  /* 0x000000466c40723c */ /* 0x000fe60000041840 */
[-CC-:B------:R-:W-:Y:S01]  /*17eb0*/  FFMA.FTZ R110, R191, R105.reuse, -R188.reuse ;  /* 0x00000069bf6e7223 */ /* 0x180fe200000108bc */
[-CC-:B------:R-:W-:Y:S01]  /*17ec0*/  FFMA.FTZ R109, R189, R105.reuse, -R188.reuse ;  /* 0x00000069bd6d7223 */ /* 0x180fe200000108bc */
[----:B------:R-:W-:Y:S01]  /*17ed0*/  FFMA.FTZ R108, R187, R105, -R188 ;  /* 0x00000069bb6c7223 */ /* 0x000fe200000108bc */
[----:B--2---:R-:W-:Y:S01]  /*17ee0*/  F2FP.BF16.F32.PACK_AB R70, R122, R117 ;  /* 0x000000757a46723e */ /* 0x004fe200000010ff */
[-CC-:B------:R-:W-:Y:S01]  /*17ef0*/  FFMA.FTZ R111, R181, R105.reuse, -R182.reuse ;  /* 0x00000069b56f7223 */ /* 0x180fe200000108b6 */
[-C--:B------:R-:W-:Y:S01]  /*17f00*/  FFMA.FTZ R182, R174, R105.reuse, -R182 ;  /* 0x00000069aeb67223 */ /* 0x080fe200000108b6 */
[----:B------:R-:W1:Y:S01]  /*17f10*/  MUFU.EX2 R110, R110 ;  /* 0x0000006e006e7308 */ /* 0x000e620000000800 */
[----:B------:R-:W-:Y:S01]  /*17f20*/  FFMA.FTZ R188, R104, R105, -R188 ;  /* 0x0000006968bc7223 */ /* 0x000fe200000108bc */
[----:B----4-:R-:W-:Y:S02]  /*17f30*/  F2FP.BF16.F32.PACK_AB R104, R123, R172 ;  /* 0x000000ac7b68723e */ /* 0x010fe400000010ff */
[----:B---3--:R-:W-:Y:S06]  /*17f40*/  F2FP.BF16.F32.PACK_AB R105, R143, R168 ;  /* 0x000000a88f69723e */ /* 0x008fec00000010ff */
[----:B------:R-:W-:Y:S10]  /*17f50*/  MUFU.EX2 R109, R109 ;  /* 0x0000006d006d7308 */ /* 0x000ff40000000800 */
[----:B------:R-:W2:Y:S01]  /*17f60*/  MUFU.EX2 R108, R108 ;  /* 0x0000006c006c7308 */ /* 0x000ea20000000800 */
[C---:B-1----:R-:W-:Y:S01]  /*17f70*/  F2FP.BF16.F32.PACK_AB R69, R110.reuse, R121 ;  /* 0x000000796e45723e */ /* 0x042fe200000010ff */
[----:B------:R-:W-:Y:S04]  /*17f80*/  FADD.FTZ R121, R121, R112 ;  /* 0x0000007079797221 */ /* 0x000fe80000010000 */
[----:B------:R-:W-:Y:S04]  /*17f90*/  FADD.FTZ R110, R110, R121 ;  /* 0x000000796e6e7221 */ /* 0x000fe80000010000 */
[----:B------:R-:W-:Y:S10]  /*17fa0*/  MUFU.EX2 R111, R111 ;  /* 0x0000006f006f7308 */ /* 0x000ff40000000800 */
[----:B------:R-:W1:Y:S01]  /*17fb0*/  MUFU.EX2 R182, R182 ;  /* 0x000000b600b67308 */ /* 0x000e620000000800 */
[C---:B--2---:R-:W-:Y:S01]  /*17fc0*/  F2FP.BF16.F32.PACK_AB R71, R108.reuse, R109 ;  /* 0x0000006d6c47723e */ /* 0x044fe200000010ff */
[----:B------:R-:W-:Y:S04]  /*17fd0*/  FADD.FTZ R109, R109, R110 ;  /* 0x0000006e6d6d7221 */ /* 0x000fe80000010000 */
[----:B------:R-:W-:Y:S02]  /*17fe0*/  FADD.FTZ R108, R108, R109 ;  /* 0x0000006d6c6c7221 */ /* 0x000fe40000010000 */
[C---:B------:R-:W-:Y:S02]  /*17ff0*/  HMMA.16816.F32.BF16 R4, R68.reuse, R72, R4 ;  /* 0x000000484404723c */ /* 0x040fe40000041804 */
[----:B------:R-:W2:Y:S06]  /*18000*/  MUFU.EX2 R188, R188 ;  /* 0x000000bc00bc7308 */ /* 0x000eac0000000800 */
[C---:B------:R-:W-:Y:S01]  /*18010*/  HMMA.16816.F32.BF16 R8, R68.reuse, R74, R8 ;  /* 0x0000004a4408723c */ /* 0x040fe20000041808 */
[----:B------:R-:W3:Y:S02]  /*18020*/  LDSM.16.MT88.4 R72, [R134+0x8800] ;  /* 0x008800008648783b */ /* 0x000ee40000004200 */
[----:B-1----:R-:W-:Y:S02]  /*18030*/  F2FP.BF16.F32.PACK_AB R106, R182, R101 ;  /* 0x00000065b66a723e */ /* 0x002fe400000010ff */
[----:B--2---:R-:W-:Y:S03]  /*18040*/  F2FP.BF16.F32.PACK_AB R107, R188, R3 ;  /* 0x00000003bc6b723e */ /* 0x004fe600000010ff */
[C---:B---3--:R-:W-:Y:S08]  /*18050*/  HMMA.16816.F32.BF16 R12, R68.reuse, R72, R12 ;  /* 0x00000048440c723c */ /* 0x048ff0000004180c */
        /* <DEDUP_REMOVED lines=20> */
[----:B------:R-:W-:Y:S02]  /*181a0*/  F2FP.BF16.F32.PACK_AB R68, R192, R185 ;  /* 0x000000b9c044723e */ /* 0x000fe400000010ff */
[----:B------:R-:W-:Y:S02]  /*181b0*/  F2FP.BF16.F32.PACK_AB R70, R190, R111 ;  /* 0x0000006fbe46723e */ /* 0x000fe400000010ff */
[----:B------:R-:W-:Y:S01]  /*181c0*/  F2FP.BF16.F32.PACK_AB R69, R194, R177 ;  /* 0x000000b1c245723e */ /* 0x000fe200000010ff */
[----:B------:R-:W-:Y:S01]  /*181d0*/  FADD.FTZ R177, R177, R108 ;  /* 0x0000006cb1b17221 */ /* 0x000fe20000010000 */
[----:B------:R-:W-:Y:S03]  /*181e0*/  F2FP.BF16.F32.PACK_AB R71, R184, R175 ;  /* 0x000000afb847723e */ /* 0x000fe600000010ff */
[----:B------:R-:W-:Y:S04]  /*181f0*/  FADD.FTZ R194, R194, R177 ;  /* 0x000000b1c2c27221 */ /* 0x000fe80000010000 */
[C---:B-1----:R-:W-:Y:S08]  /*18200*/  HMMA.16816.F32.BF16 R4, R68.reuse, R72, R4 ;  /* 0x000000484404723c */ /* 0x042ff00000041804 */
        /* <DEDUP_REMOVED lines=59> */
[----:B------:R-:W-:Y:S01]  /*185c0*/  FADD.FTZ R168, R188, R3 ;  /* 0x00000003bca87221 */ /* 0x000fe20000010000 */
[----:B------:R-:W-:Y:S02]  /*185d0*/  IMAD.MOV.U32 R3, RZ, RZ, R2 ;  /* 0x000000ffff037224 */ /* 0x000fe400078e0002 */
[----:B------:R-:W-:Y:S01]  /*185e0*/  FADD.FTZ R172, R182, R101 ;  /* 0x00000065b6ac7221 */ /* 0x000fe20000010000 */
[----:B------:R-:W-:Y:S01]  /*185f0*/  IMAD.MOV.U32 R101, RZ, RZ, R0 ;  /* 0x000000ffff657224 */ /* 0x000fe200078e0000 */
[----:B------:R-:W-:Y:S11]  /*18600*/  @P0 BRA `(.L_x_13653) ;  /* 0xffffffc400a80947 */ /* 0x000ff6000383ffff */
.L_x_13646:
        /* <DEDUP_REMOVED lines=10> */
.L_x_13669:
        /* <DEDUP_REMOVED lines=193> */
.L_x_13656:
[----:B------:R-:W-:Y:S05]  /*192c0*/  BSYNC.RECONVERGENT B0 ;  /* 0x0000000000007941 */ /* 0x000fea0003800200 */
.L_x_13655:
        /* <DEDUP_REMOVED lines=25> */
.L_x_13658:
[----:B------:R-:W-:Y:S05]  /*19460*/  BSYNC.RECONVERGENT B0 ;  /* 0x0000000000007941 */ /* 0x000fea0003800200 */
.L_x_13657:
        /* <DEDUP_REMOVED lines=33> */
.L_x_13660:
[----:B------:R-:W-:Y:S05]  /*19680*/  BSYNC.RECONVERGENT B0 ;  /* 0x0000000000007941 */ /* 0x000fea0003800200 */
.L_x_13659:
        /* <DEDUP_REMOVED lines=16> */
.L_x_13662:
[----:B------:R-:W-:Y:S05]  /*19790*/  BSYNC.RECONVERGENT B0 ;  /* 0x0000000000007941 */ /* 0x000fea0003800200 */
.L_x_13661:
        /* <DEDUP_REMOVED lines=16> */
.L_x_13664:
[----:B------:R-:W-:Y:S05]  /*198a0*/  BSYNC.RECONVERGENT B0 ;  /* 0x0000000000007941 */ /* 0x000fea0003800200 */
.L_x_13663:
[----:B------:R-:W-:-:S04]  /*198b0*/  MOV R147, 0x0 ;  /* 0x0000000000937802 */ /* 0x000fc80000000f00 */
[----:B-12345:R-:W-:Y:S05]  /*198c0*/  @P1 RET.REL.NODEC R146 `(_ZN5flash24flash_fwd_splitkv_kernelI23Flash_fwd_kernel_traitsILi128ELi64ELi64ELi4ELb0ELb0EN7cutlass10bfloat16_tE19Flash_kernel_traitsILi128ELi64ELi64ELi4ES3_EELb0ELb1ELb1ELb0ELb0ELb0ELb0ELb1EEEvNS_16Flash_fwd_paramsE) ;  /* 0xfffffe6492cc1950 */ /* 0x03efea0003c3ffff */
        /* <DEDUP_REMOVED lines=14> */
[----:B-1----:R-:W-:Y:S05]  /*199b0*/  @P0 RET.REL.NODEC R146 `(_ZN5flash24flash_fwd_splitkv_kernelI23Flash_fwd_kernel_traitsILi128ELi64ELi64ELi4ELb0ELb0EN7cutlass10bfloat16_tE19Flash_kernel_traitsILi128ELi64ELi64ELi4ES3_EELb0ELb1ELb1ELb0ELb0ELb0ELb0ELb1EEEvNS_16Flash_fwd_paramsE) ;  /* 0xfffffe6492900950 */ /* 0x002fea0003c3ffff */
[----:B------:R-:W-:Y:S01]  /*199c0*/  MOV R147, 0x0 ;  /* 0x0000000000937802 */ /* 0x000fe20000000f00 */
[----:B------:R1:W-:Y:S03]  /*199d0*/  ST.E.128 desc[UR4][R2.64+0x80], R32 ;  /* 0x0000802002007985 */ /* 0x0003e6000c101d04 */
[----:B-1----:R-:W-:Y:S05]  /*199e0*/  RET.REL.NODEC R146 `(_ZN5flash24flash_fwd_splitkv_kernelI23Flash_fwd_kernel_traitsILi128ELi64ELi64ELi4ELb0ELb0EN7cutlass10bfloat16_tE19Flash_kernel_traitsILi128ELi64ELi64ELi4ES3_EELb0ELb1ELb1ELb0ELb0ELb0ELb0ELb1EEEvNS_16Flash_fwd_paramsE) ;  /* 0xfffffe6492847950 */ /* 0x002fea0003c3ffff */
.L_x_13654:
[----:B------:R-:W-:Y:S01]  /*199f0*/  MOV R5, 0x2 ;  /* 0x0000000200057802 */ /* 0x000fe20000000f00 */
[----:B------:R-:W-:Y:S01]  /*19a00*/  IMAD.MOV.U32 R4, RZ, RZ, 0x1f ;  /* 0x0000001fff047424 */ /* 0x000fe200078e00ff */
[----:B------:R-:W-:-:S07]  /*19a10*/  MOV R6, 0xffffffff ;  /* 0xffffffff00067802 */ /* 0x000fce0000000f00 */
[----:B-1---5:R-:W-:Y:S05]  /*19a20*/  WARPSYNC.COLLECTIVE R6, `(.L_x_13665) ;  /* 0x0000000006087348 */ /* 0x022fea0003c00000 */
[----:B------:R2:W3:Y:S02]  /*19a30*/  SHFL.BFLY P0, R10, R172, R5, R4 ;  /* 0x0c000005ac0a7389 */ /* 0x0004e40000000004 */
[----:B-123-5:R-:W-:Y:S05]  /*19a40*/  ENDCOLLECTIVE ;  /* 0x000000000000791b */ /* 0x02efea0003800000 */
.L_x_13665:
[----:B------:R-:W-:Y:S02]  /*19a50*/  IMAD.MOV.U32 R7, RZ, RZ, R10 ;  /* 0x000000ffff077224 */ /* 0x000fe400078e000a */
[----:B------:R-:W-:Y:S02]  /*19a60*/  IMAD.MOV.U32 R5, RZ, RZ, 0x1 ;  /* 0x00000001ff057424 */ /* 0x000fe400078e00ff */
[----:B------:R-:W-:-:S05]  /*19a70*/  FADD.FTZ R8, R7, R172 ;  /* 0x000000ac07087221 */ /* 0x000fca0000010000 */
[----:B------:R-:W-:-:S07]  /*19a80*/  MOV R172, R8 ;  /* 0x0000000800ac7202 */ /* 0x000fce0000000f00 */
[----:B------:R-:W-:Y:S05]  /*19a90*/  WARPSYNC.COLLECTIVE R6, `(.L_x_13666) ;  /* 0x0000000006087348 */ /* 0x000fea0003c00000 */
[----:B------:R1:W2:Y:S02]  /*19aa0*/  SHFL.BFLY P0, R10, R172, R5, R4 ;  /* 0x0c000005ac0a7389 */ /* 0x0002a40000000004 */
[----:B-12---:R-:W-:Y:S05]  /*19ab0*/  ENDCOLLECTIVE ;  /* 0x000000000000791b */ /* 0x006fea0003800000 */
.L_x_13666:
[----:B------:R-:W-:Y:S01]  /*19ac0*/  MOV R172, R168 ;  /* 0x000000a800ac7202 */ /* 0x000fe20000000f00 */
[----:B------:R-:W-:Y:S01]  /*19ad0*/  IMAD.MOV.U32 R5, RZ, RZ, 0x2 ;  /* 0x00000002ff057424 */ /* 0x000fe200078e00ff */
[----:B------:R-:W-:-:S07]  /*19ae0*/  MOV R9, R10 ;  /* 0x0000000a00097202 */ /* 0x000fce0000000f00 */
[----:B------:R-:W-:Y:S05]  /*19af0*/  WARPSYNC.COLLECTIVE R6, `(.L_x_13667) ;  /* 0x0000000006087348 */ /* 0x000fea0003c00000 */
[----:B------:R1:W2:Y:S02]  /*19b00*/  SHFL.BFLY P0, R10, R172, R5, R4 ;  /* 0x0c000005ac0a7389 */ /* 0x0002a40000000004 */
[----:B-12---:R-:W-:Y:S05]  /*19b10*/  ENDCOLLECTIVE ;  /* 0x000000000000791b */ /* 0x006fea0003800000 */
.L_x_13667:
[----:B------:R-:W-:Y:S01]  /*19b20*/  FADD.FTZ R9, R8, R9 ;  /* 0x0000000908097221 */ /* 0x000fe20000010000 */
[----:B------:R-:W-:Y:S01]  /*19b30*/  FADD.FTZ R7, R10, R168 ;  /* 0x000000a80a077221 */ /* 0x000fe20000010000 */
[----:B------:R-:W-:-:S04]  /*19b40*/  MOV R5, 0x1 ;  /* 0x0000000100057802 */ /* 0x000fc80000000f00 */
[----:B------:R-:W-:-:S07]  /*19b50*/  MOV R172, R7 ;  /* 0x0000000700ac7202 */ /* 0x000fce0000000f00 */
[----:B------:R-:W-:Y:S05]  /*19b60*/  WARPSYNC.COLLECTIVE R6, `(.L_x_13668) ;  /* 0x0000000006087348 */ /* 0x000fea0003c00000 */
[----:B------:R1:W2:Y:S02]  /*19b70*/  SHFL.BFLY P0, R10, R172, R5, R4 ;  /* 0x0c000005ac0a7389 */ /* 0x0002a40000000004 */
[----:B-12---:R-:W-:Y:S05]  /*19b80*/  ENDCOLLECTIVE ;  /* 0x000000000000791b */ /* 0x006fea0003800000 */
.L_x_13668:
[----:B------:R-:W-:Y:S05]  /*19b90*/  BRA `(.L_x_13669) ;  /* 0xffffffe800c47947 */ /* 0x000fea000383ffff */
.L_x_13670:
        /* <DEDUP_REMOVED lines=14> */
.L_x_14970:


//--------------------- .text._ZN5flash24flash_fwd_splitkv_kernelI23Flash_fwd_kernel_traitsILi128ELi64ELi64ELi4ELb0ELb0EN7cutlass10bfloat16_tE19Flash_kernel_traitsILi128ELi64ELi64ELi4ES3_EELb0ELb1ELb1ELb0ELb0ELb1ELb0ELb1EEEvNS_16Flash_fwd_paramsE --------------------------
	.section	.text._ZN5flash24flash_fwd_splitkv_kernelI23Flash_fwd_kernel_traitsILi128ELi64ELi64ELi4ELb0ELb0EN7cutlass10bfloat16_tE19Flash_kernel_traitsILi128ELi64ELi64ELi4ES3_EELb0ELb1ELb1ELb0ELb0ELb1ELb0ELb1EEEvNS_16Flash_fwd_paramsE,"ax",@progbits
	.align	128
        .global         _ZN5flash24flash_fwd_splitkv_kernelI23Flash_fwd_kernel_traitsILi128ELi64ELi64ELi4ELb0ELb0EN7cutlass10bfloat16_tE19Flash_kernel_traitsILi128ELi64ELi64ELi4ES3_EELb0ELb1ELb1ELb0ELb0ELb1ELb0ELb1EEEvNS_16Flash_fwd_paramsE
        .type           _ZN5flash24flash_fwd_splitkv_kernelI23Flash_fwd_kernel_traitsILi128ELi64ELi64ELi4ELb0ELb0EN7cutlass10bfloat16_tE19Flash_kernel_traitsILi128ELi64ELi64ELi4ES3_EELb0ELb1ELb1ELb0ELb0ELb1ELb0ELb1EEEvNS_16Flash_fwd_paramsE,@function
        .size           _ZN5flash24flash_fwd_splitkv_kernelI23Flash_fwd_kernel_traitsILi128ELi64ELi64ELi4ELb0ELb0EN7cutlass10bfloat16_tE19Flash_kernel_traitsILi128ELi64ELi64ELi4ES3_EELb0ELb1ELb1ELb0ELb0ELb1ELb0ELb1EEEvNS_16Flash_fwd_paramsE,(.L_x_14971 - _ZN5flash24flash_fwd_splitkv_kernelI23Flash_fwd_kernel_traitsILi128ELi64ELi64ELi4ELb0ELb0EN7cutlass10bfloat16_tE19Flash_kernel_traitsILi128ELi64ELi64ELi4ES3_EELb0ELb1ELb1ELb0ELb0ELb1ELb0ELb1EEEvNS_16Flash_fwd_paramsE)
        .other          _ZN5flash24flash_fwd_splitkv_kernelI23Flash_fwd_kernel_traitsILi128ELi64ELi64ELi4ELb0ELb0EN7cutlass10bfloat16_tE19Flash_kernel_traitsILi128ELi64ELi64ELi4ES3_EELb0ELb1ELb1ELb0ELb0ELb1ELb0ELb1EEEvNS_16Flash_fwd_paramsE,@"STO_CUDA_ENTRY STV_DEFAULT"
_ZN5flash24flash_fwd_splitkv_kernelI23Flash_fwd_kernel_traitsILi128ELi64ELi64ELi4ELb0ELb0EN7cutlass10bfloat16_tE19Flash_kernel_traitsILi128ELi64ELi64ELi4ES3_EELb0ELb1ELb1ELb0ELb0ELb1ELb0ELb1EEEvNS_16Flash_fwd_paramsE:
.text._ZN5flash24flash_fwd_splitkv_kernelI23Flash_fwd_kernel_traitsILi128ELi64ELi64ELi4ELb0ELb0EN7cutlass10bfloat16_tE19Flash_kernel_traitsILi128ELi64ELi64ELi4ES3_EELb0ELb1ELb1ELb0ELb0ELb1ELb0ELb1EEEvNS_16Flash_fwd_paramsE:
[----:B------:R-:W-:Y:S01]  /*0000*/  LDC R1, c[0x0][0x37c] ;  /* 0x0000df00ff017b82 */ /* 0x000fe20000000800 */
[----:B------:R-:W1:Y:S07]  /*0010*/  S2R R3, SR_CTAID.X ;  /* 0x0000000000037919 */ /* 0x000e6e0000002500 */
[----:B------:R-:W2:Y:S01]  /*0020*/  LDC.64 R102, c[0x0][0x348] ;  /* 0x0000d200ff667b82 */ /* 0x000ea20000000a00 */
[----:B------:R-:W-:Y:S01]  /*0030*/  BSSY.RECONVERGENT B4, `(.L_x_13671) ;  /* 0x0000005000047945 */ /* 0x000fe20003800200 */
[----:B------:R-:W-:Y:S01]  /*0040*/  MOV R146, 0x80 ;  /* 0x0000008000927802 */ /* 0x000fe20000000f00 */
[----:B------:R-:W3:Y:S01]  /*0050*/  S2R R149, SR_CTAID.Y ;  /* 0x0000000000957919 */ /* 0x000ee20000002600 */
[----:B------:R-:W4:Y:S05]  /*0060*/  S2R R148, SR_CTAID.Z ;  /* 0x0000000000947919 */ /* 0x000f2a0000002700 */
[----:B-1234-:R-:W-:Y:S05]  /*0070*/  CALL.REL.NOINC `($_ZN5flash24flash_fwd_splitkv_kernelI23Flash_fwd_kernel_traitsILi128ELi64ELi64ELi4ELb0ELb0EN7cutlass10bfloat16_tE19Flash_kernel_traitsILi128ELi64ELi64ELi4ES3_EELb0ELb1ELb1ELb0ELb0ELb1ELb0ELb1EEEvNS_16Flash_fwd_paramsE$_ZN5flash30compute_attn_1rowblock_splitkvI23Flash_fwd_kernel_traitsILi128ELi64ELi64ELi4ELb0ELb0EN7cutlass10bfloat16_tE19Flash_kernel_traitsILi128ELi64ELi64ELi4ES3_EELb0ELb1ELb1ELb0ELb0ELb1ELb0ELb1ENS_16Flash_fwd_paramsEEEvRKT8_iiiii) ;  /* 0x0000000000087944 */ /* 0x01efea0003c00000 */
[----:B------:R-:W-:Y:S05]  /*0080*/  BSYNC.RECONVERGENT B4 ;  /* 0x0000000000047941 */ /* 0x000fea0003800200 */
.L_x_13671:
[----:B------:R-:W-:Y:S05]  /*0090*/  EXIT ;  /* 0x000000000000794d */ /* 0x000fea0003800000 */
        .type           $_ZN5flash24flash_fwd_splitkv_kernelI23Flash_fwd_kernel_traitsILi128ELi64ELi64ELi4ELb0ELb0EN7cutlass10bfloat16_tE19Flash_kernel_traitsILi128ELi64ELi64ELi4ES3_EELb0ELb1ELb1ELb0ELb0ELb1ELb0ELb1EEEvNS_16Flash_fwd_paramsE$_ZN5flash30compute_attn_1rowblock_splitkvI23Flash_fwd_kernel_traitsILi128ELi64ELi64ELi4ELb0ELb0EN7cutlass10bfloat16_tE19Flash_kernel_traitsILi128ELi64ELi64ELi4ES3_EELb0ELb1ELb1ELb0ELb0ELb1ELb0ELb1ENS_16Flash_fwd_paramsEEEvRKT8_iiiii,@function
        .size           $_ZN5flash24flash_fwd_splitkv_kernelI23Flash_fwd_kernel_traitsILi128ELi64ELi64ELi4ELb0ELb0EN7cutlass10bfloat16_tE19Flash_kernel_traitsILi128ELi64ELi64ELi4ES3_EELb0ELb1ELb1ELb0ELb0ELb1ELb0ELb1EEEvNS_16Flash_fwd_paramsE$_ZN5flash30compute_attn_1rowblock_splitkvI23Flash_fwd_kernel_traitsILi128ELi64ELi64ELi4ELb0ELb0EN7cutlass10bfloat16_tE19Flash_kernel_traitsILi128ELi64ELi64ELi4ES3_EELb0ELb1ELb1ELb0ELb0ELb1ELb0ELb1ENS_16Flash_fwd_paramsEEEvRKT8_iiiii,(.L_x_14971 - $_ZN5flash24flash_fwd_splitkv_kernelI23Flash_fwd_kernel_traitsILi128ELi64ELi64ELi4ELb0ELb0EN7cutlass10bfloat16_tE19Flash_kernel_traitsILi128ELi64ELi64ELi4ES3_EELb0ELb1ELb1ELb0ELb0ELb1ELb0ELb1EEEvNS_16Flash_fwd_paramsE$_ZN5flash30compute_attn_1rowblock_splitkvI23Flash_fwd_kernel_traitsILi128ELi64ELi64ELi4ELb0ELb0EN7cutlass10bfloat16_tE19Flash_kernel_traitsILi128ELi64ELi64ELi4ES3_EELb0ELb1ELb1ELb0ELb0ELb1ELb0ELb1ENS_16Flash_fwd_paramsEEEvRKT8_iiiii)
$_ZN5flash24flash_fwd_splitkv_kernelI23Flash_fwd_kernel_traitsILi128ELi64ELi64ELi4ELb0ELb0EN7cutlass10bfloat16_tE19Flash_kernel_traitsILi128ELi64ELi64ELi4ES3_EELb0ELb1ELb1ELb0ELb0ELb1ELb0ELb1EEEvNS_16Flash_fwd_paramsE$_ZN5flash30compute_attn_1rowblock_splitkvI23Flash_fwd_kernel_traitsILi128ELi64ELi64ELi4ELb0ELb0EN7cutlass10bfloat16_tE19Flash_kernel_traitsILi128ELi64ELi64ELi4ES3_EELb0ELb1ELb1ELb0ELb0ELb1ELb0ELb1ENS_16Flash_fwd_paramsEEEvRKT8_iiiii:
        /* <DEDUP_REMOVED lines=39> */
.L_x_13673:
[----:B------:R-:W-:Y:S05]  /*0310*/  BSYNC.RECONVERGENT B0 ;  /* 0x0000000000007941 */ /* 0x000fea0003800200 */
.L_x_13672:
[----:B------:R-:W-:Y:S04]  /*0320*/  BSSY.RECONVERGENT B0, `(.L_x_13674) ;  /* 0x0000007000007945 */ /* 0x000fe80003800200 */
[----:B------:R-:W-:Y:S05]  /*0330*/  @!P3 BRA `(.L_x_13675) ;  /* 0x000000000014b947 */ /* 0x000fea0003800000 */
[----:B-----5:R-:W2:Y:S02]  /*0340*/  LD.E.U8 R4, desc[UR4][R102.64+0x1b2] ;  /* 0x0001b20466047980 */ /* 0x020ea4000c101100 */
[----:B--2---:R-:W-:-:S13]  /*0350*/  ISETP.NE.AND P1, PT, R4, RZ, PT ;  /* 0x000000ff0400720c */ /* 0x004fda0003f25270 */
[----:B------:R-:W2:Y:S02]  /*0360*/  @P1 LD.E R7, desc[UR4][R14.64+0x4] ;  /* 0x000004040e071980 */ /* 0x000ea4000c101900 */
[----:B--2---:R-:W-:-:S06]  /*0370*/  @P1 IADD3 R4, PT, PT, R7, -R12, RZ ;  /* 0x8000000c07041210 */ /* 0x004fcc0007ffe0ff */
[----:B------:R2:W5:Y:S02]  /*0380*/  @!P1 LD.E R4, desc[UR4][R14.64] ;  /* 0x000000040e049980 */ /* 0x000564000c101900 */
.L_x_13675:
[----:B------:R-:W-:Y:S05]  /*0390*/  BSYNC.RECONVERGENT B0 ;  /* 0x0000000000007941 */ /* 0x000fea0003800200 */
.L_x_13674:
        /* <DEDUP_REMOVED lines=9> */
.L_x_13677:
[----:B------:R-:W3:Y:S01]  /*0430*/  LD.E.64 R4, desc[UR4][R102.64+0x108] ;  /* 0x0001080466047980 */ /* 0x000ee2000c101b00 */
[----:B------:R-:W-:Y:S01]  /*0440*/  BSSY.RECONVERGENT B0, `(.L_x_13679) ;  /* 0x0000006000007945 */ /* 0x000fe20003800200 */
[----:B------:R-:W-:Y:S01]  /*0450*/  IMAD.MOV.U32 R56, RZ, RZ, RZ ;  /* 0x000000ffff387224 */ /* 0x000fe200078e00ff */
[----:B---3--:R-:W-:-:S04]  /*0460*/  ISETP.NE.U32.AND P0, PT, R4, RZ, PT ;  /* 0x000000ff0400720c */ /* 0x008fc80003f05070 */
[----:B------:R-:W-:-:S13]  /*0470*/  ISETP.NE.AND.EX P0, PT, R5, RZ, PT, P0 ;  /* 0x000000ff0500720c */ /* 0x000fda0003f05300 */
[----:B------:R-:W-:Y:S05]  /*0480*/  @!P0 BRA `(.L_x_13680) ;  /* 0x0000000000048947 */ /* 0x000fea0003800000 */
[----:B------:R3:W5:Y:S02]  /*0490*/  LD.E R56, desc[UR4][R102.64+0xbc] ;  /* 0x0000bc0466387980 */ /* 0x000764000c101900 */
.L_x_13680:
[----:B------:R-:W-:Y:S05]  /*04a0*/  BSYNC.RECONVERGENT B0 ;  /* 0x0000000000007941 */ /* 0x000fea0003800200 */
.L_x_13679:
[----:B-----5:R-:W-:Y:S02]  /*04b0*/  IADD3 R56, PT, PT, R67, R56, RZ ;  /* 0x0000003843387210 */ /* 0x020fe40007ffe0ff */
.L_x_13678:
[----:B------:R-:W-:Y:S05]  /*04c0*/  BSYNC.RECONVERGENT B1 ;  /* 0x0000000000017941 */ /* 0x000fea0003800200 */
.L_x_13676:
[----:B------:R-:W-:Y:S01]  /*04d0*/  IMAD.SHL.U32 R150, R3, 0x40, RZ ;  /* 0x0000004003967824 */ /* 0x000fe200078e00ff */
[----:B------:R-:W-:Y:S01]  /*04e0*/  MOV R4, R146 ;  /* 0x0000009200047202 */ /* 0x000fe20000000f00 */
[----:B------:R-:W-:-:S03]  /*04f0*/  IMAD.MOV.U32 R5, RZ, RZ, 0x0 ;  /* 0x00000000ff057424 */ /* 0x000fc600078e00ff */
[----:B------:R-:W-:-:S13]  /*0500*/  ISETP.GT.AND P0, PT, R155, R150, PT ;  /* 0x000000969b00720c */ /* 0x000fda0003f04270 */
[----:B-123--:R-:W-:Y:S05]  /*0510*/  @!P0 RET.REL.NODEC R4 `(_ZN5flash24flash_fwd_splitkv_kernelI23Flash_fwd_kernel_traitsILi128ELi64ELi64ELi4ELb0ELb0EN7cutlass10bfloat16_tE19Flash_kernel_traitsILi128ELi64ELi64ELi4ES3_EELb0ELb1ELb1ELb0ELb0ELb1ELb0ELb1EEEvNS_16Flash_fwd_paramsE) ;  /* 0xfffffff804b88950 */ /* 0x00efea0003c3ffff */
        /* <DEDUP_REMOVED lines=74> */
.L_x_13683:
[----:B------:R-:W-:Y:S05]  /*09c0*/  BSYNC.RECONVERGENT B0 ;  /* 0x0000000000007941 */ /* 0x000fea0003800200 */
.L_x_13682:
        /* <DEDUP_REMOVED lines=17> */
.L_x_13685:
[----:B------:R-:W-:Y:S05]  /*0ae0*/  BSYNC.RECONVERGENT B0 ;  /* 0x0000000000007941 */ /* 0x000fea0003800200 */
.L_x_13684:
        /* <DEDUP_REMOVED lines=20> */
.L_x_13687:
[----:B------:R-:W-:Y:S05]  /*0c30*/  BSYNC.RECONVERGENT B0 ;  /* 0x0000000000007941 */ /* 0x000fea0003800200 */
.L_x_13686:
        /* <DEDUP_REMOVED lines=25> */
.L_x_13689:
[----:B------:R-:W-:Y:S05]  /*0dd0*/  BSYNC.RECONVERGENT B0 ;  /* 0x0000000000007941 */ /* 0x000fea0003800200 */
.L_x_13688:
[----:B------:R-:W-:Y:S01]  /*0de0*/  MOV R147, 0x0 ;  /* 0x0000000000937802 */ /* 0x000fe20000000f00 */
[----:B------:R-:W-:Y:S04]  /*0df0*/  @!P5 ST.E desc[UR4][R12.64], R4 ;  /* 0x000000040c00d985 */ /* 0x000fe8000c101904 */
[----:B------:R-:W-:Y:S04]  /*0e00*/  @!P4 ST.E desc[UR4][R12.64+0x40], R3 ;  /* 0x000040030c00c985 */ /* 0x000fe8000c101904 */
[----:B------:R1:W-:Y:S02]  /*0e10*/  @!P3 ST.E desc[UR4][R12.64+0x80], R2 ;  /* 0x000080020c00b985 */ /* 0x0003e4000c101904 */
[----:B-12---:R-:W-:Y:S05]  /*0e20*/  @P6 RET.REL.NODEC R146 `(_ZN5flash24flash_fwd_splitkv_kernelI23Flash_fwd_kernel_traitsILi128ELi64ELi64ELi4ELb0ELb0EN7cutlass10bfloat16_tE19Flash_kernel_traitsILi128ELi64ELi64ELi4ES3_EELb0ELb1ELb1ELb0ELb0ELb1ELb0ELb1EEEvNS_16Flash_fwd_paramsE) ;  /* 0xfffffff092746950 */ /* 0x006fea0003c3ffff */
[----:B------:R-:W-:Y:S02]  /*0e30*/  MOV R3, 0x7f800000 ;  /* 0x7f80000000037802 */ /* 0x000fe40000000f00 */
[----:B------:R-:W-:-:S03]  /*0e40*/  MOV R147, 0x0 ;  /* 0x0000000000937802 */ /* 0x000fc60000000f00 */
[----:B------:R1:W-:Y:S02]  /*0e50*/  ST.E desc[UR4][R12.64+0xc0], R3 ;  /* 0x0000c0030c007985 */ /* 0x0003e4000c101904 */
[----:B-1----:R-:W-:Y:S05]  /*0e60*/  RET.REL.NODEC R146 `(_ZN5flash24flash_fwd_splitkv_kernelI23Flash_fwd_kernel_traitsILi128ELi64ELi64ELi4ELb0ELb0EN7cutlass10bfloat16_tE19Flash_kernel_traitsILi128ELi64ELi64ELi4ES3_EELb0ELb1ELb1ELb0ELb0ELb1ELb0ELb1EEEvNS_16Flash_fwd_paramsE) ;  /* 0xfffffff092647950 */ /* 0x002fea0003c3ffff */
.L_x_13681:
        /* <DEDUP_REMOVED lines=102> */
.L_x_13691:
        /* <DEDUP_REMOVED lines=77> */
.L_x_13692:
[----:B------:R-:W-:Y:S05]  /*19a0*/  BSYNC.RECONVERGENT B0 ;  /* 0x0000000000007941 */ /* 0x000fea0003800200 */
.L_x_13690:
        /* <DEDUP_REMOVED lines=198> */
.L_x_13746:
        /* <DEDUP_REMOVED lines=20> */
.L_x_13695:
[----:B------:R-:W-:Y:S05]  /*2750*/  BSYNC.RECONVERGENT B0 ;  /* 0x0000000000007941 */ /* 0x000fea0003800200 */
.L_x_13694:
        /* <DEDUP_REMOVED lines=12> */
.L_x_13697:
[----:B------:R-:W-:Y:S05]  /*2820*/  BSYNC.RECONVERGENT B0 ;  /* 0x0000000000007941 */ /* 0x000fea0003800200 */
.L_x_13696:
        /* <DEDUP_REMOVED lines=12> */
.L_x_13699:
[----:B------:R-:W-:Y:S05]  /*28f0*/  BSYNC.RECONVERGENT B0 ;  /* 0x0000000000007941 */ /* 0x000fea0003800200 */
.L_x_13698:
        /* <DEDUP_REMOVED lines=15> */
.L_x_13701:
[----:B------:R-:W-:Y:S05]  /*29f0*/  BSYNC.RECONVERGENT B0 ;  /* 0x0000000000007941 */ /* 0x000fea0003800200 */
.L_x_13700:
        /* <DEDUP_REMOVED lines=26> */
.L_x_13705:
[----:B------:R-:W-:Y:S05]  /*2ba0*/  BSYNC.RECONVERGENT B0 ;  /* 0x0000000000007941 */ /* 0x000fea0003800200 */
.L_x_13704:
        /* <DEDUP_REMOVED lines=12> */
.L_x_13707:
[----:B------:R-:W-:Y:S05]  /*2c70*/  BSYNC.RECONVERGENT B0 ;  /* 0x0000000000007941 */ /* 0x000fea0003800200 */
.L_x_13706:
        /* <DEDUP_REMOVED lines=12> */
.L_x_13709:
[----:B------:R-:W-:Y:S05]  /*2d40*/  BSYNC.RECONVERGENT B0 ;  /* 0x0000000000007941 */ /* 0x000fea0003800200 */
.L_x_13708:
        /* <DEDUP_REMOVED lines=17> */
.L_x_13703:
        /* <DEDUP_REMOVED lines=57> */
.L_x_13715:
[----:B------:R-:W-:Y:S05]  /*31f0*/  BSYNC.RECONVERGENT B0 ;  /* 0x0000000000007941 */ /* 0x000fea0003800200 */
.L_x_13714:
        /* <DEDUP_REMOVED lines=47> */
.L_x_13713:
[----:B------:R-:W-:Y:S05]  /*34f0*/  BSYNC.RECONVERGENT B1 ;  /* 0x0000000000017941 */ /* 0x000fea0003800200 */
.L_x_13712:
        /* <DEDUP_REMOVED lines=62> */
.L_x_13719:
[----:B------:R-:W-:Y:S05]  /*38e0*/  BSYNC.RECONVERGENT B0 ;  /* 0x0000000000007941 */ /* 0x000fea0003800200 */
.L_x_13718:
        /* <DEDUP_REMOVED lines=47> */
.L_x_13717:
[----:B------:R-:W-:Y:S05]  /*3be0*/  BSYNC.RECONVERGENT B1 ;  /* 0x0000000000017941 */ /* 0x000fea0003800200 */
.L_x_13716:
        /* <DEDUP_REMOVED lines=60> */
.L_x_13723:
[----:B------:R-:W-:Y:S05]  /*3fb0*/  BSYNC.RECONVERGENT B0 ;  /* 0x0000000000007941 */ /* 0x000fea0003800200 */
.L_x_13722:
        /* <DEDUP_REMOVED lines=47> */
.L_x_13721:
[----:B------:R-:W-:Y:S05]  /*42b0*/  BSYNC.RECONVERGENT B1 ;  /* 0x0000000000017941 */ /* 0x000fea0003800200 */
.L_x_13720:
        /* <DEDUP_REMOVED lines=63> */
.L_x_13727:
[----:B------:R-:W-:Y:S05]  /*46b0*/  BSYNC.RECONVERGENT B0 ;  /* 0x0000000000007941 */ /* 0x000fea0003800200 */
.L_x_13726:
        /* <DEDUP_REMOVED lines=47> */
.L_x_13725:
[----:B------:R-:W-:Y:S05]  /*49b0*/  BSYNC.RECONVERGENT B1 ;  /* 0x0000000000017941 */ /* 0x000fea0003800200 */
.L_x_13724:
[----:B------:R-:W2:Y:S02]  /*49c0*/  LD.E R3, desc[UR4][R102.64+0xd0] ;  /* 0x0000d00466037980 */ /* 0x000ea4000c101900 */
[----:B--2---:R-:W-:Y:S05]  /*49d0*/  IMAD.U32 R3, R3, -0x20, RZ ;  /* 0xffffffe003037824 */ /* 0x004fea00078e00ff */
[C---:B------:R-:W-:Y:S02]  /*49e0*/  LEA R14, P1, R3.reuse, R14, 0x1 ;  /* 0x0000000e030e7211 */ /* 0x040fe400078208ff */
[C---:B------:R-:W-:Y:S02]  /*49f0*/  LEA R50, P0, R3.reuse, R50, 0x1 ;  /* 0x0000003203327211 */ /* 0x040fe400078008ff */
[C---:B------:R-:W-:Y:S02]  /*4a00*/  LEA.HI.X.SX32 R15, R3.reuse, R15, 0x1, P1 ;  /* 0x0000000f030f7211 */ /* 0x040fe400008f0eff */
[----:B------:R-:W-:Y:S01]  /*4a10*/  LEA.HI.X.SX32 R51, R3, R51, 0x1, P0 ;  /* 0x0000003303337211 */ /* 0x000fe200000f0eff */
[----:B------:R-:W-:Y:S05]  /*4a20*/  BRA `(.L_x_13710) ;  /* 0x0000002c00a07947 */ /* 0x000fea0003800000 */
.L_x_13711:
        /* <DEDUP_REMOVED lines=95> */
.L_x_13731:
[----:B------:R-:W-:Y:S05]  /*5020*/  BSYNC.RECONVERGENT B0 ;  /* 0x0000000000007941 */ /* 0x000fea0003800200 */
.L_x_13730:
        /* <DEDUP_REMOVED lines=88> */
.L_x_13729:
[----:B------:R-:W-:Y:S05]  /*55b0*/  BSYNC.RECONVERGENT B1 ;  /* 0x0000000000017941 */ /* 0x000fea0003800200 */
.L_x_13728:
        /* <DEDUP_REMOVED lines=94> */
.L_x_13735:
[----:B------:R-:W-:Y:S05]  /*5ba0*/  BSYNC.RECONVERGENT B0 ;  /* 0x0000000000007941 */ /* 0x000fea0003800200 */
.L_x_13734:
        /* <DEDUP_REMOVED lines=88> */
.L_x_13733:
[----:B------:R-:W-:Y:S05]  /*6130*/  BSYNC.RECONVERGENT B1 ;  /* 0x0000000000017941 */ /* 0x000fea0003800200 */
.L_x_13732:
        /* <DEDUP_REMOVED lines=95> */
.L_x_13739:
[----:B------:R-:W-:Y:S05]  /*6730*/  BSYNC.RECONVERGENT B0 ;  /* 0x0000000000007941 */ /* 0x000fea0003800200 */
.L_x_13738:
        /* <DEDUP_REMOVED lines=86> */
.L_x_13737:
[----:B------:R-:W-:Y:S05]  /*6ca0*/  BSYNC.RECONVERGENT B1 ;  /* 0x0000000000017941 */ /* 0x000fea0003800200 */
.L_x_13736:
        /* <DEDUP_REMOVED lines=98> */
.L_x_13743:
[----:B------:R-:W-:Y:S05]  /*72d0*/  BSYNC.RECONVERGENT B0 ;  /* 0x0000000000007941 */ /* 0x000fea0003800200 */
.L_x_13742:
        /* <DEDUP_REMOVED lines=86> */
.L_x_13741:
[----:B------:R-:W-:Y:S05]  /*7840*/  BSYNC.RECONVERGENT B1 ;  /* 0x0000000000017941 */ /* 0x000fea0003800200 */
.L_x_13740:
[----:B------:R-:W3:Y:S02]  /*7850*/  LD.E R3, desc[UR4][R102.64+0xd0] ;  /* 0x0000d00466037980 */ /* 0x000ee4000c101900 */
[----:B---3--:R-:W-:Y:S05]  /*7860*/  IMAD.U32 R3, R3, -0x20, RZ ;  /* 0xffffffe003037824 */ /* 0x008fea00078e00ff */
[C---:B------:R-:W-:Y:S02]  /*7870*/  LEA R74, P1, R3.reuse, R74, 0x1 ;  /* 0x0000004a034a7211 */ /* 0x040fe400078208ff */
[C---:B------:R-:W-:Y:S02]  /*7880*/  LEA R72, P0, R3.reuse, R72, 0x1 ;  /* 0x0000004803487211 */ /* 0x040fe400078008ff */
[C---:B------:R-:W-:Y:S02]  /*7890*/  LEA.HI.X.SX32 R75, R3.reuse, R75, 0x1, P1 ;  /* 0x0000004b034b7211 */ /* 0x040fe400008f0eff */
[----:B------:R-:W-:Y:S09]  /*78a0*/  LEA.HI.X.SX32 R73, R3, R73, 0x1, P0 ;  /* 0x0000004903497211 */ /* 0x000ff200000f0eff */
.L_x_13710:
[----:B------:R-:W-:Y:S05]  /*78b0*/  BSYNC.RECONVERGENT B2 ;  /* 0x0000000000027941 */ /* 0x000fea0003800200 */
.L_x_13702:
        /* <DEDUP_REMOVED lines=101> */
.L_x_13745:
[----:B------:R-:W-:Y:S05]  /*7f10*/  BSYNC.RECONVERGENT B0 ;  /* 0x0000000000007941 */ /* 0x000fea0003800200 */
.L_x_13744:
[----:B------:R-:W-:Y:S05]  /*7f20*/  @P2 BRA `(.L_x_13746) ;  /* 0xffffffa400b82947 */ /* 0x000fea000383ffff */
.L_x_13693:
        /* <DEDUP_REMOVED lines=34> */
.L_x_13750:
[----:B------:R-:W-:Y:S05]  /*8150*/  BSYNC.RECONVERGENT B0 ;  /* 0x0000000000007941 */ /* 0x000fea0003800200 */
.L_x_13749:
        /* <DEDUP_REMOVED lines=14> */
.L_x_13752:
[----:B------:R-:W-:Y:S05]  /*8240*/  BSYNC.RECONVERGENT B0 ;  /* 0x0000000000007941 */ /* 0x000fea0003800200 */
.L_x_13751:
        /* <DEDUP_REMOVED lines=16> */
.L_x_13754:
[----:B------:R-:W-:Y:S05]  /*8350*/  BSYNC.RECONVERGENT B0 ;  /* 0x0000000000007941 */ /* 0x000fea0003800200 */
.L_x_13753:
        /* <DEDUP_REMOVED lines=16> */
.L_x_13748:
        /* <DEDUP_REMOVED lines=84> */
.L_x_13762:
[----:B------:R-:W-:Y:S05]  /*89a0*/  BSYNC.RECONVERGENT B0 ;  /* 0x0000000000007941 */ /* 0x000fea0003800200 */
.L_x_13761:
[----:B-----5:R-:W-:Y:S01]  /*89b0*/  IMAD.MOV.U32 R6, RZ, RZ, R10 ;  /* 0x000000ffff067224 */ /* 0x020fe200078e000a */
[----:B------:R-:W-:Y:S01]  /*89c0*/  MOV R4, R8 ;  /* 0x0000000800047202 */ /* 0x000fe20000000f00 */
[----:B------:R-:W-:Y:S01]  /*89d0*/  IMAD.MOV.U32 R7, RZ, RZ, R11 ;  /* 0x000000ffff077224 */ /* 0x000fe200078e000b */
[----:B------:R-:W-:Y:S02]  /*89e0*/  MOV R5, R9 ;  /* 0x0000000900057202 */ /* 0x000fe40000000f00 */
.L_x_13760:
[----:B------:R-:W-:Y:S05]  /*89f0*/  BSYNC.RECONVERGENT B1 ;  /* 0x0000000000017941 */ /* 0x000fea0003800200 */
.L_x_13759:
        /* <DEDUP_REMOVED lines=48> */
.L_x_13764:
[----:B------:R-:W-:Y:S05]  /*8d00*/  BSYNC.RECONVERGENT B0 ;  /* 0x0000000000007941 */ /* 0x000fea0003800200 */
.L_x_13763:
[----:B-----5:R3:W-:Y:S02]  /*8d10*/  STS.128 [R153+0x2000], R8 ;  /* 0x0020000899007388 */ /* 0x0207e40000000c00 */
.L_x_13758:
[----:B------:R-:W-:Y:S05]  /*8d20*/  BSYNC.RECONVERGENT B2 ;  /* 0x0000000000027941 */ /* 0x000fea0003800200 */
.L_x_13757:
        /* <DEDUP_REMOVED lines=60> */
.L_x_13770:
[----:B------:R-:W-:Y:S05]  /*90f0*/  BSYNC.RECONVERGENT B0 ;  /* 0x0000000000007941 */ /* 0x000fea0003800200 */
.L_x_13769:
[----:B-----5:R1:W-:Y:S02]  /*9100*/  STS.128 [R153+0x800], R8 ;  /* 0x0008000899007388 */ /* 0x0203e40000000c00 */
.L_x_13768:
[----:B------:R-:W-:Y:S05]  /*9110*/  BSYNC.RECONVERGENT B1 ;  /* 0x0000000000017941 */ /* 0x000fea0003800200 */
.L_x_13767:
        /* <DEDUP_REMOVED lines=53> */
.L_x_13772:
[----:B------:R-:W-:Y:S05]  /*9470*/  BSYNC.RECONVERGENT B0 ;  /* 0x0000000000007941 */ /* 0x000fea0003800200 */
.L_x_13771:
[----:B-----5:R3:W-:Y:S02]  /*9480*/  STS.128 [R153+0x2800], R8 ;  /* 0x0028000899007388 */ /* 0x0207e40000000c00 */
.L_x_13766:
[----:B------:R-:W-:Y:S05]  /*9490*/  BSYNC.RECONVERGENT B2 ;  /* 0x0000000000027941 */ /* 0x000fea0003800200 */
.L_x_13765:
        /* <DEDUP_REMOVED lines=61> */
.L_x_13778:
[----:B------:R-:W-:Y:S05]  /*9870*/  BSYNC.RECONVERGENT B0 ;  /* 0x0000000000007941 */ /* 0x000fea0003800200 */
.L_x_13777:
[----:B-----5:R1:W-:Y:S02]  /*9880*/  STS.128 [R153+0x1000], R8 ;  /* 0x0010000899007388 */ /* 0x0203e40000000c00 */
.L_x_13776:
[----:B------:R-:W-:Y:S05]  /*9890*/  BSYNC.RECONVERGENT B1 ;  /* 0x0000000000017941 */ /* 0x000fea0003800200 */
.L_x_13775:
        /* <DEDUP_REMOVED lines=53> */
.L_x_13780:
[----:B------:R-:W-:Y:S05]  /*9bf0*/  BSYNC.RECONVERGENT B0 ;  /* 0x0000000000007941 */ /* 0x000fea0003800200 */
.L_x_13779:
[----:B-----5:R1:W-:Y:S02]  /*9c00*/  STS.128 [R153+0x3000], R8 ;  /* 0x0030000899007388 */ /* 0x0203e40000000c00 */
.L_x_13774:
[----:B------:R-:W-:Y:S05]  /*9c10*/  BSYNC.RECONVERGENT B2 ;  /* 0x0000000000027941 */ /* 0x000fea0003800200 */
.L_x_13773:
        /* <DEDUP_REMOVED lines=62> */
.L_x_13784:
[----:B------:R-:W-:Y:S05]  /*a000*/  BSYNC.RECONVERGENT B0 ;  /* 0x0000000000007941 */ /* 0x000fea0003800200 */
.L_x_13783:
[----:B-----5:R3:W-:Y:S02]  /*a010*/  STS.128 [R153+0x1800], R8 ;  /* 0x0018000899007388 */ /* 0x0207e40000000c00 */
.L_x_13782:
[----:B------:R-:W-:Y:S05]  /*a020*/  BSYNC.RECONVERGENT B1 ;  /* 0x0000000000017941 */ /* 0x000fea0003800200 */
.L_x_13781:
        /* <DEDUP_REMOVED lines=56> */
.L_x_13786:
[----:B------:R-:W-:Y:S05]  /*a3b0*/  BSYNC.RECONVERGENT B0 ;  /* 0x0000000000007941 */ /* 0x000fea0003800200 */
.L_x_13785:
[----:B-----5:R3:W-:Y:S01]  /*a3c0*/  STS.128 [R153+0x3800], R8 ;  /* 0x0038000899007388 */ /* 0x0207e20000000c00 */
[----:B------:R-:W-:Y:S05]  /*a3d0*/  BRA `(.L_x_13755) ;  /* 0x0000002c00807947 */ /* 0x000fea0003800000 */
.L_x_13756:
        /* <DEDUP_REMOVED lines=96> */
.L_x_13791:
[----:B------:R-:W-:Y:S05]  /*a9e0*/  BSYNC.RECONVERGENT B0 ;  /* 0x0000000000007941 */ /* 0x000fea0003800200 */
.L_x_13790:
[----:B------:R-:W-:Y:S05]  /*a9f0*/  BSYNC.RECONVERGENT B1 ;  /* 0x0000000000017941 */ /* 0x000fea0003800200 */
.L_x_13789:
        /* <DEDUP_REMOVED lines=86> */
.L_x_13793:
[----:B------:R-:W-:Y:S05]  /*af60*/  BSYNC.RECONVERGENT B0 ;  /* 0x0000000000007941 */ /* 0x000fea0003800200 */
.L_x_13792:
[----:B-----5:R4:W-:Y:S02]  /*af70*/  STS.128 [R153+0x2000], R20 ;  /* 0x0020001499007388 */ /* 0x0209e40000000c00 */
.L_x_13788:
[----:B------:R-:W-:Y:S05]  /*af80*/  BSYNC.RECONVERGENT B2 ;  /* 0x0000000000027941 */ /* 0x000fea0003800200 */
.L_x_13787:
        /* <DEDUP_REMOVED lines=91> */
.L_x_13799:
[----:B------:R-:W-:Y:S05]  /*b540*/  BSYNC.RECONVERGENT B0 ;  /* 0x0000000000007941 */ /* 0x000fea0003800200 */
.L_x_13798:
[----:B-----5:R4:W-:Y:S02]  /*b550*/  STS.128 [R153+0x800], R20 ;  /* 0x0008001499007388 */ /* 0x0209e40000000c00 */
.L_x_13797:
[----:B------:R-:W-:Y:S05]  /*b560*/  BSYNC.RECONVERGENT B1 ;  /* 0x0000000000017941 */ /* 0x000fea0003800200 */
.L_x_13796:
        /* <DEDUP_REMOVED lines=85> */
.L_x_13801:
[----:B------:R-:W-:Y:S05]  /*bac0*/  BSYNC.RECONVERGENT B0 ;  /* 0x0000000000007941 */ /* 0x000fea0003800200 */
.L_x_13800:
[----:B-----5:R4:W-:Y:S02]  /*bad0*/  STS.128 [R153+0x2800], R20 ;  /* 0x0028001499007388 */ /* 0x0209e40000000c00 */
.L_x_13795:
[----:B------:R-:W-:Y:S05]  /*bae0*/  BSYNC.RECONVERGENT B2 ;  /* 0x0000000000027941 */ /* 0x000fea0003800200 */
.L_x_13794:
        /* <DEDUP_REMOVED lines=92> */
.L_x_13807:
[----:B------:R-:W-:Y:S05]  /*c0b0*/  BSYNC.RECONVERGENT B0 ;  /* 0x0000000000007941 */ /* 0x000fea0003800200 */
.L_x_13806:
[----:B-----5:R4:W-:Y:S02]  /*c0c0*/  STS.128 [R153+0x1000], R20 ;  /* 0x0010001499007388 */ /* 0x0209e40000000c00 */
.L_x_13805:
[----:B------:R-:W-:Y:S05]  /*c0d0*/  BSYNC.RECONVERGENT B1 ;  /* 0x0000000000017941 */ /* 0x000fea0003800200 */
.L_x_13804:
        /* <DEDUP_REMOVED lines=85> */
.L_x_13809:
[----:B------:R-:W-:Y:S05]  /*c630*/  BSYNC.RECONVERGENT B0 ;  /* 0x0000000000007941 */ /* 0x000fea0003800200 */
.L_x_13808:
[----:B-----5:R4:W-:Y:S02]  /*c640*/  STS.128 [R153+0x3000], R20 ;  /* 0x0030001499007388 */ /* 0x0209e40000000c00 */
.L_x_13803:
[----:B------:R-:W-:Y:S05]  /*c650*/  BSYNC.RECONVERGENT B2 ;  /* 0x0000000000027941 */ /* 0x000fea0003800200 */
.L_x_13802:
        /* <DEDUP_REMOVED lines=94> */
.L_x_13813:
[----:B------:R-:W-:Y:S05]  /*cc40*/  BSYNC.RECONVERGENT B0 ;  /* 0x0000000000007941 */ /* 0x000fea0003800200 */
.L_x_13812:
[----:B-----5:R1:W-:Y:S02]  /*cc50*/  STS.128 [R153+0x1800], R20 ;  /* 0x0018001499007388 */ /* 0x0203e40000000c00 */
.L_x_13811:
[----:B------:R-:W-:Y:S05]  /*cc60*/  BSYNC.RECONVERGENT B1 ;  /* 0x0000000000017941 */ /* 0x000fea0003800200 */
.L_x_13810:
        /* <DEDUP_REMOVED lines=85> */
.L_x_13815:
[----:B------:R-:W-:Y:S05]  /*d1c0*/  BSYNC.RECONVERGENT B0 ;  /* 0x0000000000007941 */ /* 0x000fea0003800200 */
.L_x_13814:
[----:B-----5:R1:W-:Y:S02]  /*d1d0*/  STS.128 [R153+0x3800], R4 ;  /* 0x0038000499007388 */ /* 0x0203e40000000c00 */
.L_x_13755:
[----:B------:R-:W-:Y:S05]  /*d1e0*/  BSYNC.RECONVERGENT B3 ;  /* 0x0000000000037941 */ /* 0x000fea0003800200 */
.L_x_13747:
        /* <DEDUP_REMOVED lines=26> */
.L_x_13817:
[----:B------:R-:W-:Y:S05]  /*d390*/  BSYNC.RECONVERGENT B0 ;  /* 0x0000000000007941 */ /* 0x000fea0003800200 */
.L_x_13816:
        /* <DEDUP_REMOVED lines=14> */
.L_x_13819:
[----:B------:R-:W-:Y:S05]  /*d480*/  BSYNC.RECONVERGENT B0 ;  /* 0x0000000000007941 */ /* 0x000fea0003800200 */
.L_x_13818:
        /* <DEDUP_REMOVED lines=16> */
.L_x_13821:
[----:B------:R-:W-:Y:S05]  /*d590*/  BSYNC.RECONVERGENT B0 ;  /* 0x0000000000007941 */ /* 0x000fea0003800200 */
.L_x_13820:
        /* <DEDUP_REMOVED lines=16> */
.L_x_13823:
[----:B------:R-:W-:Y:S05]  /*d6a0*/  BSYNC.RECONVERGENT B0 ;  /* 0x0000000000007941 */ /* 0x000fea0003800200 */
.L_x_13822:
[----:B------:R-:W2:Y:S04]  /*d6b0*/  LD.E.64 R14, desc[UR4][R102.64+0x1c0] ;  /* 0x0001c004660e7980 */ /* 0x000ea8000c101b00 */
[----:B-----5:R-:W2:Y:S01]  /*d6c0*/  LD.E.64 R10, desc[UR4][R102.64+0x1b8] ;  /* 0x0001b804660a7980 */ /* 0x020ea2000c101b00 */
[----:B-1-3--:R-:W-:Y:S02]  /*d6d0*/  IMAD.MOV.U32 R8, RZ, RZ, R148 ;  /* 0x000000ffff087224 */ /* 0x00afe400078e0094 */
[----:B------:R-:W-:Y:S01]  /*d6e0*/  IMAD.MOV.U32 R9, RZ, RZ, RZ ;  /* 0x000000ffff097224 */ /* 0x000fe200078e00ff */
[----:B--2-4-:R-:W2:Y:S04]  /*d6f0*/  LD.E R6, desc[UR4][R102.64+0xd8] ;  /* 0x0000d80466067980 */ /* 0x014ea8000c101900 */
[----:B------:R-:W0:Y:S01]  /*d700*/  LDGDEPBAR ;  /* 0x00000000000079af */ /* 0x000e220000000000 */
[----:B------:R-:W-:-:S04]  /*d710*/  IMAD.WIDE.U32 R8, R149, R14, R8 ;  /* 0x0000000e95087225 */ /* 0x000fc800078e0008 */
[----:B------:R-:W-:Y:S01]  /*d720*/  IMAD R2, R15, R149, RZ ;  /* 0x000000950f027224 */ /* 0x000fe200078e02ff */
[----:B------:R-:W-:Y:S01]  /*d730*/  LEA R10, P0, R8, R10, 0x2 ;  /* 0x0000000a080a7211 */ /* 0x000fe200078010ff */
[----:B------:R1:W5:Y:S03]  /*d740*/  LD.E R15, desc[UR4][R102.64+0x184] ;  /* 0x00018404660f7980 */ /* 0x000366000c101900 */
[----:B------:R-:W-:-:S04]  /*d750*/  IADD3 R2, PT, PT, R9, R2, RZ ;  /* 0x0000000209027210 */ /* 0x000fc80007ffe0ff */
[----:B------:R-:W-:Y:S01]  /*d760*/  LEA.HI.X R11, R8, R11, R2, 0x2, P0 ;  /* 0x0000000b080b7211 */ /* 0x000fe200000f1402 */
[----:B--2---:R-:W2:Y:S01]  /*d770*/  MUFU.RCP R160, R6 ;  /* 0x0000000600a07308 */ /* 0x004ea20000001000 */
[----:B------:R1:W5:Y:S04]  /*d780*/  LD.E R2, desc[UR4][R102.64+0x188] ;  /* 0x0001880466027980 */ /* 0x000368000c101900 */
[----:B------:R-:W2:Y:S01]  /*d790*/  LD.E R7, desc[UR4][R10.64] ;  /* 0x000000040a077980 */ /* 0x000ea2000c101900 */
[----:B------:R-:W-:Y:S01]  /*d7a0*/  IMAD.SHL.U32 R4, R147, 0x20, RZ ;  /* 0x0000002093047824 */ /* 0x000fe200078e00ff */
[----:B------:R-:W-:-:S04]  /*d7b0*/  DEPBAR.LE SB0, 0x0 ;  /* 0x000080000000791a */ /* 0x000fc80000000000 */
[----:B------:R-:W-:Y:S01]  /*d7c0*/  LOP3.LUT R14, R60, 0x8, R63, 0xf8, !PT ;  /* 0x000000083c0e7812 */ /* 0x000fe200078ef83f */
[----:B------:R-:W-:Y:S01]  /*d7d0*/  BSSY.RECONVERGENT B0, `(.L_x_13824) ;  /* 0x0000017000007945 */ /* 0x000fe20003800200 */
[----:B------:R-:W-:Y:S02]  /*d7e0*/  LOP3.LUT R131, R49, 0x7c00, R4, 0xf8, !PT ;  /* 0x00007c0031837812 */ /* 0x000fe400078ef804 */
[----:B------:R-:W-:Y:S01]  /*d7f0*/  LOP3.LUT R14, R14, 0x38, R57, 0x78, !PT ;  /* 0x000000380e0e7812 */ /* 0x000fe200078e7839 */
        /* <DEDUP_REMOVED lines=18> */
.L_x_13825:
[----:B------:R2:W-:Y:S04]  /*d920*/  STS.128 [R153+0x8000], RZ ;  /* 0x008000ff99007388 */ /* 0x0005e80000000c00 */
[----:B------:R2:W-:Y:S02]  /*d930*/  STS.128 [R153+0xa000], RZ ;  /* 0x00a000ff99007388 */ /* 0x0005e40000000c00 */
.L_x_13826:
[----:B------:R-:W-:Y:S05]  /*d940*/  BSYNC.RECONVERGENT B0 ;  /* 0x0000000000007941 */ /* 0x000fea0003800200 */
.L_x_13824:
        /* <DEDUP_REMOVED lines=21> */
.L_x_13828:
[----:B------:R-:W-:Y:S05]  /*daa0*/  BSYNC.RECONVERGENT B0 ;  /* 0x0000000000007941 */ /* 0x000fea0003800200 */
.L_x_13827:
        /* <DEDUP_REMOVED lines=18> */
.L_x_13830:
[----:B------:R-:W-:Y:S05]  /*dbd0*/  BSYNC.RECONVERGENT B0 ;  /* 0x0000000000007941 */ /* 0x000fea0003800200 */
.L_x_13829:
        /* <DEDUP_REMOVED lines=18> */
.L_x_13832:
[----:B------:R-:W-:Y:S05]  /*dd00*/  BSYNC.RECONVERGENT B0 ;  /* 0x0000000000007941 */ /* 0x000fea0003800200 */
.L_x_13831:
[----:B------:R-:W2:Y:S01]  /*dd10*/  S2UR UR6, SR_CgaCtaId ;  /* 0x00000000000679c3 */ /* 0x000ea20000008800 */
[----:B---3--:R-:W3:Y:S01]  /*dd20*/  LD.E R7, desc[UR4][R102.64+0x18c] ;  /* 0x00018c0466077980 */ /* 0x008ee2000c101900 */
        /* <DEDUP_REMOVED lines=14> */
[----:B------:R-:W-:Y:S01]  /*de10*/  LOP3.LUT R110, R110, 0x6, RZ, 0xc0, !PT ;  /* 0x000000066e6e7812 */ /* 0x000fe200078ec0ff */
[----:B------:R-:W-:Y:S01]  /*de20*/  BSSY.RECONVERGENT B1, `(.L_x_13833) ;  /* 0x0000259000017945 */ /* 0x000fe20003800200 */
[----:B-----5:R-:W-:-:S03]  /*de30*/  IADD3 R2, PT, PT, R2, R56, -R155 ;  /* 0x0000003802027210 */ /* 0x020fc60007ffe89b */
        /* <DEDUP_REMOVED lines=14> */
[----:B------:R-:W-:Y:S01]  /*df20*/  IMAD.IADD R124, R4, 0x1, R125 ;  /* 0x00000001047c7824 */ /* 0x000fe200078e027d */
[----:B------:R-:W-:-:S02]  /*df30*/  LOP3.LUT R3, R3, 0x1f0, RZ, 0xc0, !PT ;  /* 0x000001f003037812 */ /* 0x000fc400078ec0ff */
        /* <DEDUP_REMOVED lines=8> */
[----:B-1----:R-:W1:Y:S04]  /*dfc0*/  LDSM.16.M88.4 R8, [R125+0x4000] ;  /* 0x004000007d08783b */ /* 0x002e680000000200 */
        /* <DEDUP_REMOVED lines=31> */
[C---:B----4-:R-:W-:Y:S08]  /*e1c0*/  HMMA.16816.F32.BF16 R80, R40.reuse, R16, R80 ;  /* 0x000000102850723c */ /* 0x050ff00000041850 */
[C---:B------:R-:W-:Y:S01]  /*e1d0*/  HMMA.16816.F32.BF16 R76, R40.reuse, R18, R76 ;  /* 0x00000012284c723c */ /* 0x040fe2000004184c */
[----:B------:R-:W2:Y:S07]  /*e1e0*/  LDSM.16.M88.4 R16, [R131+0x2000] ;  /* 0x002000008310783b */ /* 0x000eae0000000200 */
[C---:B------:R-:W-:Y:S08]  /*e1f0*/  HMMA.16816.F32.BF16 R72, R40.reuse, R44, R72 ;  /* 0x0000002c2848723c */ /* 0x040ff00000041848 */
[----:B------:R-:W-:Y:S01]  /*e200*/  HMMA.16816.F32.BF16 R68, R40, R46, R68 ;  /* 0x0000002e2844723c */ /* 0x000fe20000041844 */
[----:B------:R-:W4:Y:S04]  /*e210*/  LDSM.16.M88.4 R44, [R130+UR6+0x6800] ;  /* 0x00680006822c783b */ /* 0x000f280008000200 */
[----:B------:R-:W3:Y:S03]  /*e220*/  LDSM.16.M88.4 R40, [R130+UR6+0x7000] ;  /* 0x007000068228783b */ /* 0x000ee60008000200 */
        /* <DEDUP_REMOVED lines=16> */
[C---:B----4-:R-:W-:Y:S08]  /*e330*/  HMMA.16816.F32.BF16 R28, R16.reuse, R44, R28 ;  /* 0x0000002c101c723c */ /* 0x050ff0000004181c */
[C---:B------:R-:W-:Y:S01]  /*e340*/  HMMA.16816.F32.BF16 R24, R16.reuse, R46, R24 ;  /* 0x0000002e1018723c */ /* 0x040fe20000041818 */
[----:B------:R-:W-:Y:S07]  /*e350*/  LDSM.16.M88.4 R44, [R125+0x7000] ;  /* 0x007000007d2c783b */ /* 0x000fee0000000200 */
[C---:B---3--:R-:W-:Y:S08]  /*e360*/  HMMA.16816.F32.BF16 R76, R16.reuse, R42, R76 ;  /* 0x0000002a104c723c */ /* 0x048ff0000004184c */
[C---:B-1----:R-:W-:Y:S08]  /*e370*/  HMMA.16816.F32.BF16 R72, R16.reuse, R20, R72 ;  /* 0x000000141048723c */ /* 0x042ff00000041848 */
[----:B------:R-:W-:Y:S01]  /*e380*/  HMMA.16816.F32.BF16 R68, R16, R22, R68 ;  /* 0x000000161044723c */ /* 0x000fe20000041844 */
[----:B------:R-:W-:Y:S07]  /*e390*/  LDSM.16.M88.4 R20, [R124+0x6000] ;  /* 0x006000007c14783b */ /* 0x000fee0000000200 */
[C---:B------:R-:W-:Y:S08]  /*e3a0*/  HMMA.16816.F32.BF16 R36, R92.reuse, R8, R36 ;  /* 0x000000085c24723c */ /* 0x040ff00000041824 */
[----:B------:R-:W-:Y:S01]  /*e3b0*/  HMMA.16816.F32.BF16 R32, R92, R10, R32 ;  /* 0x0000000a5c20723c */ /* 0x000fe20000041820 */
[----:B------:R-:W1:Y:S07]  /*e3c0*/  LDSM.16.M88.4 R8, [R127+0x2000] ;  /* 0x002000007f08783b */ /* 0x000e6e0000000200 */
[----:B------:R-:W-:Y:S01]  /*e3d0*/  HMMA.16816.F32.BF16 R80, R16, R40, R80 ;  /* 0x000000281050723c */ /* 0x000fe20000041850 */
[----:B------:R-:W3:Y:S04]  /*e3e0*/  LDSM.16.M88.4 R16, [R124+0x6800] ;  /* 0x006800007c10783b */ /* 0x000ee80000000200 */
[----:B------:R-:W4:Y:S03]  /*e3f0*/  LDSM.16.M88.4 R40, [R125+0x7800] ;  /* 0x007800007d28783b */ /* 0x000f260000000200 */
[C---:B------:R-:W-:Y:S08]  /*e400*/  HMMA.16816.F32.BF16 R28, R92.reuse, R96, R28 ;  /* 0x000000605c1c723c */ /* 0x040ff0000004181c */
[----:B------:R-:W-:Y:S08]  /*e410*/  HMMA.16816.F32.BF16 R24, R92, R98, R24 ;  /* 0x000000625c18723c */ /* 0x000ff00000041818 */
[----:B------:R-:W-:Y:S08]  /*e420*/  HMMA.16816.F32.BF16 R36, R64, R60, R36 ;  /* 0x0000003c4024723c */ /* 0x000ff00000041824 */
[----:B------:R-:W-:Y:S08]  /*e430*/  HMMA.16816.F32.BF16 R76, R92, R90, R76 ;  /* 0x0000005a5c4c723c */ /* 0x000ff0000004184c */
[C---:B--2---:R-:W-:Y:S08]  /*e440*/  HMMA.16816.F32.BF16 R28, R64.reuse, R52, R28 ;  /* 0x00000034401c723c */ /* 0x044ff0000004181c */
[----:B------:R-:W-:Y:S08]  /*e450*/  HMMA.16816.F32.BF16 R24, R64, R54, R24 ;  /* 0x000000364018723c */ /* 0x000ff00000041818 */
[----:B-1----:R-:W-:Y:S05]  /*e460*/  HMMA.16816.F32.BF16 R36, R8, R20, R36 ;  /* 0x000000140824723c */ /* 0x002fea0000041824 */
[----:B------:R-:W-:-:S04]  /*e470*/  SHF.R.U32.HI R20, RZ, 0x2, R147 ;  /* 0x00000002ff147819 */ /* 0x000fc80000011693 */
[----:B------:R-:W-:Y:S01]  /*e480*/  LOP3.LUT R20, R20, 0x7, RZ, 0xc0, !PT ;  /* 0x0000000714147812 */ /* 0x000fe200078ec0ff */
[----:B------:R-:W-:Y:S05]  /*e490*/  HMMA.16816.F32.BF16 R76, R64, R46, R76 ;  /* 0x0000002e404c723c */ /* 0x000fea000004184c */
[----:B------:R-:W-:Y:S02]  /*e4a0*/  IMAD.IADD R47, R20, 0x1, R3 ;  /* 0x00000001142f7824 */ /* 0x000fe400078e0203 */
[----:B------:R-:W-:Y:S02]  /*e4b0*/  IMAD.IADD R20, R106, 0x1, R155 ;  /* 0x000000016a147824 */ /* 0x000fe400078e029b */
[----:B------:R-:W-:Y:S01]  /*e4c0*/  IMAD.IADD R161, R150, 0x1, R47 ;  /* 0x0000000196a17824 */ /* 0x000fe200078e022f */
[----:B---3--:R-:W-:Y:S05]  /*e4d0*/  HMMA.16816.F32.BF16 R28, R8, R16, R28 ;  /* 0x00000010081c723c */ /* 0x008fea000004181c */
[----:B------:R-:W-:Y:S01]  /*e4e0*/  IADD3 R16, PT, PT, R56, -R155, -R15 ;  /* 0x8000009b38107210 */ /* 0x000fe20007ffe80f */
[----:B------:R-:W-:-:S02]  /*e4f0*/  IMAD.IADD R47, R104, 0x1, R47 ;  /* 0x00000001682f7824 */ /* 0x000fc400078e022f */
[-C--:B------:R-:W-:Y:S01]  /*e500*/  FMUL.FTZ R55, R39, R7.reuse ;  /* 0x0000000727377220 */ /* 0x080fe20000410000 */
[----:B------:R-:W-:Y:S01]  /*e510*/  FMUL.FTZ R38, R38, R7 ;  /* 0x0000000726267220 */ /* 0x000fe20000410000 */
[----:B------:R-:W-:Y:S01]  /*e520*/  IMAD.IADD R3, R161, 0x1, R16 ;  /* 0x00000001a1037824 */ /* 0x000fe200078e0210 */
[C-C-:B------:R-:W-:Y:S01]  /*e530*/  IADD3 R21, PT, PT, R47.reuse, -0x11, -R20.reuse ;  /* 0xffffffef2f157810 */ /* 0x140fe20007ffe814 */
[----:B------:R-:W-:Y:S01]  /*e540*/  HMMA.16816.F32.BF16 R60, R64, R62, R32 ;  /* 0x0000003e403c723c */ /* 0x000fe20000041820 */
[----:B------:R-:W1:Y:S04]  /*e550*/  LDSM.16.M88.4 R32, [R124+0x7000] ;  /* 0x007000007c20783b */ /* 0x000e680000000200 */
[----:B------:R-:W-:Y:S01]  /*e560*/  IADD3 R15, PT, PT, R47, -0x18, -R20 ;  /* 0xffffffe82f0f7810 */ /* 0x000fe20007ffe814 */
[----:B------:R-:W-:Y:S01]  /*e570*/  IMAD.IADD R161, R161, 0x1, R2 ;  /* 0x00000001a1a17824 */ /* 0x000fe200078e0202 */
[----:B------:R-:W-:Y:S01]  /*e580*/  IADD3 R46, PT, PT, R47, -0x31, -R20 ;  /* 0xffffffcf2f2e7810 */ /* 0x000fe20007ffe814 */
[----:B------:R-:W-:Y:S01]  /*e590*/  MUFU.TANH R55, R55 ;  /* 0x0000003700377308 */ /* 0x000fe20000002400 */
[----:B------:R-:W-:Y:S01]  /*e5a0*/  IABS R21, R21 ;  /* 0x0000001500157213 */ /* 0x000fe20000000000 */
[----:B------:R-:W-:Y:S05]  /*e5b0*/  HMMA.16816.F32.BF16 R80, R92, R88, R80 ;  /* 0x000000585c50723c */ /* 0x000fea0000041850 */
[----:B------:R-:W-:-:S02]  /*e5c0*/  VIADDMNMX R163, R161, 0x1, R56, PT ;  /* 0x00000001a1a37846 */ /* 0x000fc40003800138 */
[----:B------:R-:W-:Y:S01]  /*e5d0*/  VIADDMNMX R161, R161, 0x9, R56, PT ;  /* 0x00000009a1a17846 */ /* 0x000fe20003800138 */
[----:B------:R-:W-:Y:S01]  /*e5e0*/  FMUL.FTZ R56, R29, R7 ;  /* 0x000000071d387220 */ /* 0x000fe20000410000 */
[----:B------:R-:W-:Y:S01]  /*e5f0*/  VIADD R29, R3, 0x8 ;  /* 0x00000008031d7836 */ /* 0x000fe20000000000 */
[----:B------:R-:W-:Y:S01]  /*e600*/  IABS R46, R46 ;  /* 0x0000002e002e7213 */ /* 0x000fe20000000000 */
[----:B------:R-:W-:Y:S01]  /*e610*/  HMMA.16816.F32.BF16 R24, R8, R18, R24 ;  /* 0x000000120818723c */ /* 0x000fe20000041818 */
[----:B------:R-:W2:Y:S04]  /*e620*/  LDSM.16.M88.4 R16, [R124+0x7800] ;  /* 0x007800007c10783b */ /* 0x000ea80000000200 */
[----:B------:R-:W-:-:S03]  /*e630*/  I2FP.F32.S32 R46, R46 ;  /* 0x0000002e002e7245 */ /* 0x000fc60000201400 */
[----:B------:R-:W-:-:S04]  /*e640*/  DEPBAR.LE SB0, 0x0 ;  /* 0x000080000000791a */ /* 0x000fc80000000000 */
[----:B------:R-:W-:Y:S01]  /*e650*/  IABS R15, R15 ;  /* 0x0000000f000f7213 */ /* 0x000fe20000000000 */
[C---:B------:R-:W-:Y:S05]  /*e660*/  HMMA.16816.F32.BF16 R68, R92.reuse, R86, R68 ;  /* 0x000000565c44723c */ /* 0x040fea0000041844 */
[----:B------:R-:W-:Y:S01]  /*e670*/  VIADD R87, R47, 0x8 ;  /* 0x000000082f577836 */ /* 0x000fe20000000000 */
[----:B------:R-:W-:Y:S02]  /*e680*/  I2FP.F32.S32 R21, R21 ;  /* 0x0000001500157245 */ /* 0x000fe40000201400 */
[----:B------:R-:W-:Y:S01]  /*e690*/  ISETP.GT.AND P5, PT, R3, R106, PT ;  /* 0x0000006a0300720c */ /* 0x000fe20003fa4270 */
[C-C-:B------:R-:W-:Y:S01]  /*e6a0*/  IMAD.IADD R2, R87.reuse, 0x1, -R20.reuse ;  /* 0x0000000157027824 */ /* 0x140fe200078e0a14 */
[--C-:B------:R-:W-:Y:S01]  /*e6b0*/  IADD3 R53, PT, PT, R87, -0x1, -R20.reuse ;  /* 0xffffffff57357810 */ /* 0x100fe20007ffe814 */
[----:B------:R-:W-:Y:S03]  /*e6c0*/  HMMA.16816.F32.BF16 R72, R92, R84, R72 ;  /* 0x000000545c48723c */ /* 0x000fe60000041848 */
[-C--:B------:R-:W-:Y:S01]  /*e6d0*/  FMUL.FTZ R85, R37, R7.reuse ;  /* 0x0000000725557220 */ /* 0x080fe20000410000 */
[--C-:B------:R-:W-:Y:S01]  /*e6e0*/  IADD3 R37, PT, PT, R47, -0x39, -R20.reuse ;  /* 0xffffffc72f257810 */ /* 0x100fe20007ffe814 */
[-C--:B------:R-:W-:Y:S01]  /*e6f0*/  FMUL.FTZ R25, R25, R7.reuse ;  /* 0x0000000719197220 */ /* 0x080fe20000410000 */
[--C-:B------:R-:W-:Y:S01]  /*e700*/  IADD3 R52, PT, PT, R87, -0x9, -R20.reuse ;  /* 0xfffffff757347810 */ /* 0x100fe20007ffe814 */
[----:B------:R-:W-:Y:S01]  /*e710*/  FMUL.FTZ R27, R27, R7 ;  /* 0x000000071b1b7220 */ /* 0x000fe20000410000 */
[--C-:B------:R-:W-:Y:S01]  /*e720*/  IADD3 R51, PT, PT, R87, -0x10, -R20.reuse ;  /* 0xfffffff057337810 */ /* 0x100fe20007ffe814 */
[----:B------:R-:W-:Y:S01]  /*e730*/  MUFU.TANH R85, R85 ;  /* 0x0000005500557308 */ /* 0x000fe20000002400 */
[----:B------:R-:W-:Y:S05]  /*e740*/  HMMA.16816.F32.BF16 R80, R64, R44, R80 ;  /* 0x0000002c4050723c */ /* 0x000fea0000041850 */
[----:B------:R-:W-:-:S02]  /*e750*/  IADD3 R44, PT, PT, R47, -0x19, -R20 ;  /* 0xffffffe72f2c7810 */ /* 0x000fc40007ffe814 */
[--C-:B------:R-:W-:Y:S02]  /*e760*/  IADD3 R45, PT, PT, R47, -0x38, -R20.reuse ;  /* 0xffffffc82f2d7810 */ /* 0x100fe40007ffe814 */
[--C-:B------:R-:W-:Y:S02]  /*e770*/  IADD3 R50, PT, PT, R87, -0x11, -R20.reuse ;  /* 0xffffffef57327810 */ /* 0x100fe40007ffe814 */
[----:B------:R-:W-:Y:S01]  /*e780*/  IABS R45, R45 ;  /* 0x0000002d002d7213 */ /* 0x000fe20000000000 */
[----:B----4-:R-:W-:Y:S03]  /*e790*/  HMMA.16816.F32.BF16 R68, R64, R42, R68 ;  /* 0x0000002a4044723c */ /* 0x010fe60000041844 */
[C-C-:B------:R-:W-:Y:S01]  /*e7a0*/  IADD3 R43, PT, PT, R47.reuse, -0x20, -R20.reuse ;  /* 0xffffffe02f2b7810 */ /* 0x140fe20007ffe814 */
[----:B------:R-:W-:Y:S01]  /*e7b0*/  MUFU.TANH R25, R25 ;  /* 0x0000001900197308 */ /* 0x000fe20000002400 */
[----:B------:R-:W-:-:S02]  /*e7c0*/  IADD3 R42, PT, PT, R47, -0x21, -R20 ;  /* 0xffffffdf2f2a7810 */ /* 0x000fc40007ffe814 */
[----:B------:R-:W-:Y:S02]  /*e7d0*/  IABS R43, R43 ;  /* 0x0000002b002b7213 */ /* 0x000fe40000000000 */
[--C-:B------:R-:W-:Y:S01]  /*e7e0*/  IADD3 R48, PT, PT, R87, -0x18, -R20.reuse ;  /* 0xffffffe857307810 */ /* 0x100fe20007ffe814 */
[----:B------:R-:W-:Y:S03]  /*e7f0*/  HMMA.16816.F32.BF16 R72, R64, R40, R72 ;  /* 0x000000284048723c */ /* 0x000fe60000041848 */
[----:B------:R-:W-:Y:S01]  /*e800*/  FMUL.FTZ R67, R36, R7 ;  /* 0x0000000724437220 */ /* 0x000fe20000410000 */
[C-C-:B------:R-:W-:Y:S01]  /*e810*/  IADD3 R66, PT, PT, R47.reuse, -0x1, -R20.reuse ;  /* 0xffffffff2f427810 */ /* 0x140fe20007ffe814 */
[----:B------:R-:W-:Y:S01]  /*e820*/  MUFU.TANH R27, R27 ;  /* 0x0000001b001b7308 */ /* 0x000fe20000002400 */
[C-C-:B------:R-:W-:Y:S02]  /*e830*/  IADD3 R65, PT, PT, R47.reuse, -0x9, -R20.reuse ;  /* 0xfffffff72f417810 */ /* 0x140fe40007ffe814 */
[C-C-:B------:R-:W-:Y:S01]  /*e840*/  IADD3 R64, PT, PT, R47.reuse, -0x10, -R20.reuse ;  /* 0xfffffff02f407810 */ /* 0x140fe20007ffe814 */
[----:B-1----:R-:W-:Y:S05]  /*e850*/  HMMA.16816.F32.BF16 R80, R8, R32, R80 ;  /* 0x000000200850723c */ /* 0x002fea0000041850 */
[----:B------:R-:W-:-:S02]  /*e860*/  IADD3 R41, PT, PT, R47, -0x28, -R20 ;  /* 0xffffffd82f297810 */ /* 0x000fc40007ffe814 */
[C-C-:B------:R-:W-:Y:S01]  /*e870*/  IADD3 R40, PT, PT, R47.reuse, -0x29, -R20.reuse ;  /* 0xffffffd72f287810 */ /* 0x140fe20007ffe814 */
[----:B------:R-:W-:Y:S01]  /*e880*/  MUFU.TANH R67, R67 ;  /* 0x0000004300437308 */ /* 0x000fe20000002400 */
[C-C-:B------:R-:W-:Y:S01]  /*e890*/  IADD3 R36, PT, PT, R47.reuse, -0x30, -R20.reuse ;  /* 0xffffffd02f247810 */ /* 0x140fe20007ffe814 */
[--C-:B------:R-:W-:Y:S01]  /*e8a0*/  IMAD.IADD R47, R47, 0x1, -R20.reuse ;  /* 0x000000012f2f7824 */ /* 0x100fe200078e0a14 */
[C-C-:B------:R-:W-:Y:S01]  /*e8b0*/  IADD3 R58, PT, PT, R87.reuse, -0x19, -R20.reuse ;  /* 0xffffffe7573a7810 */ /* 0x140fe20007ffe814 */
[----:B--2---:R-:W-:Y:S03]  /*e8c0*/  HMMA.16816.F32.BF16 R68, R8, R18, R68 ;  /* 0x000000120844723c */ /* 0x004fe60000041844 */
[C-C-:B------:R-:W-:Y:S02]  /*e8d0*/  IADD3 R57, PT, PT, R87.reuse, -0x20, -R20.reuse ;  /* 0xffffffe057397810 */ /* 0x140fe40007ffe814 */
[----:B------:R-:W-:-:S02]  /*e8e0*/  IADD3 R54, PT, PT, R87, -0x21, -R20 ;  /* 0xffffffdf57367810 */ /* 0x000fc40007ffe814 */
[C-C-:B------:R-:W-:Y:S02]  /*e8f0*/  IADD3 R39, PT, PT, R87.reuse, -0x28, -R20.reuse ;  /* 0xffffffd857277810 */ /* 0x140fe40007ffe814 */
[--C-:B------:R-:W-:Y:S01]  /*e900*/  IADD3 R33, PT, PT, R87, -0x29, -R20.reuse ;  /* 0xffffffd757217810 */ /* 0x100fe20007ffe814 */
[C---:B------:R-:W-:Y:S03]  /*e910*/  HMMA.16816.F32.BF16 R76, R8.reuse, R34, R76 ;  /* 0x00000022084c723c */ /* 0x040fe6000004184c */
[----:B------:R-:W-:Y:S01]  /*e920*/  IABS R34, R47 ;  /* 0x0000002f00227213 */ /* 0x000fe20000000000 */
[----:B------:R-:W-:Y:S01]  /*e930*/  VIADD R47, R47, 0xfffffff8 ;  /* 0xfffffff82f2f7836 */ /* 0x000fe20000000000 */
[--C-:B------:R-:W-:Y:S01]  /*e940*/  IADD3 R32, PT, PT, R87, -0x30, -R20.reuse ;  /* 0xffffffd057207810 */ /* 0x100fe20007ffe814 */
[----:B------:R-:W-:Y:S01]  /*e950*/  FMUL.FTZ R81, R81, R7 ;  /* 0x0000000751517220 */ /* 0x000fe20000410000 */
[----:B------:R-:W-:Y:S01]  /*e960*/  IABS R41, R41 ;  /* 0x0000002900297213 */ /* 0x000fe20000000000 */
[----:B------:R1:W2:Y:S01]  /*e970*/  MUFU.TANH R35, R56 ;  /* 0x0000003800237308 */ /* 0x0002a20000002400 */
[----:B------:R-:W-:Y:S01]  /*e980*/  IABS R66, R66 ;  /* 0x0000004200427213 */ /* 0x000fe20000000000 */
[C---:B------:R-:W-:Y:S03]  /*e990*/  HMMA.16816.F32.BF16 R60, R8.reuse, R22, R60 ;  /* 0x00000016083c723c */ /* 0x040fe6000004183c */
[C-C-:B------:R-:W-:Y:S01]  /*e9a0*/  IADD3 R23, PT, PT, R87.reuse, -0x31, -R20.reuse ;  /* 0xffffffcf57177810 */ /* 0x140fe20007ffe814 */
[-C--:B------:R-:W-:Y:S01]  /*e9b0*/  FMUL.FTZ R82, R82, R7.reuse ;  /* 0x0000000752527220 */ /* 0x080fe20000410000 */
[--C-:B------:R-:W-:Y:S01]  /*e9c0*/  IADD3 R22, PT, PT, R87, -0x38, -R20.reuse ;  /* 0xffffffc857167810 */ /* 0x100fe20007ffe814 */
[-C--:B------:R-:W-:Y:S01]  /*e9d0*/  FMUL.FTZ R69, R69, R7.reuse ;  /* 0x0000000745457220 */ /* 0x080fe20000410000 */
[----:B------:R-:W-:Y:S01]  /*e9e0*/  IADD3 R20, PT, PT, R87, -0x39, -R20 ;  /* 0xffffffc757147810 */ /* 0x000fe20007ffe814 */
[----:B------:R-:W-:Y:S01]  /*e9f0*/  FMUL.FTZ R87, R24, R7 ;  /* 0x0000000718577220 */ /* 0x000fe20000410000 */
[----:B------:R-:W-:Y:S01]  /*ea00*/  I2FP.F32.S32 R120, R45 ;  /* 0x0000002d00787245 */ /* 0x000fe20000201400 */
[----:B------:R-:W-:Y:S03]  /*ea10*/  HMMA.16816.F32.BF16 R72, R8, R16, R72 ;  /* 0x000000100848723c */ /* 0x000fe60000041848 */
[----:B------:R-:W-:Y:S01]  /*ea20*/  I2FP.F32.S32 R17, R34 ;  /* 0x0000002200117245 */ /* 0x000fe20000201400 */
[----:B------:R-:W-:Y:S01]  /*ea30*/  FMUL.FTZ R9, R68, R7 ;  /* 0x0000000744097220 */ /* 0x000fe20000410000 */
[----:B------:R-:W-:Y:S01]  /*ea40*/  IABS R34, R65 ;  /* 0x0000004100227213 */ /* 0x000fe20000000000 */
[-C--:B------:R-:W-:Y:S01]  /*ea50*/  FMUL.FTZ R65, R80, R7.reuse ;  /* 0x0000000750417220 */ /* 0x080fe20000410000 */
[----:B------:R-:W-:Y:S01]  /*ea60*/  FMUL.FTZ R76, R76, R7 ;  /* 0x000000074c4c7220 */ /* 0x000fe20000410000 */
[----:B------:R-:W-:Y:S01]  /*ea70*/  I2FP.F32.S32 R8, R43 ;  /* 0x0000002b00087245 */ /* 0x000fe20000201400 */
[----:B------:R-:W-:Y:S01]  /*ea80*/  FMUL.FTZ R77, R77, R7 ;  /* 0x000000074d4d7220 */ /* 0x000fe20000410000 */
[----:B------:R-:W3:Y:S01]  /*ea90*/  MUFU.TANH R9, R9 ;  /* 0x0000000900097308 */ /* 0x000ee20000002400 */
[----:B------:R-:W-:Y:S01]  /*eaa0*/  I2FP.F32.S32 R24, R66 ;  /* 0x0000004200187245 */ /* 0x000fe20000201400 */
[----:B-1----:R-:W-:-:S02]  /*eab0*/  VIADD R56, R106, 0x10 ;  /* 0x000000106a387836 */ /* 0x002fc40000000000 */
[-C--:B------:R-:W-:Y:S01]  /*eac0*/  FMUL.FTZ R60, R60, R7.reuse ;  /* 0x000000073c3c7220 */ /* 0x080fe20000410000 */
[-C--:B------:R-:W-:Y:S01]  /*ead0*/  FMUL.FTZ R59, R61, R7.reuse ;  /* 0x000000073d3b7220 */ /* 0x080fe20000410000 */
[-C--:B------:R-:W-:Y:S01]  /*eae0*/  FMUL.FTZ R61, R28, R7.reuse ;  /* 0x000000071c3d7220 */ /* 0x080fe20000410000 */
[----:B------:R-:W-:Y:S02]  /*eaf0*/  VIADD R28, R106, 0x1 ;  /* 0x000000016a1c7836 */ /* 0x000fe40000000000 */
[----:B------:R-:W-:Y:S01]  /*eb00*/  FMUL.FTZ R62, R62, R7 ;  /* 0x000000073e3e7220 */ /* 0x000fe20000410000 */
[----:B------:R-:W1:Y:S01]  /*eb10*/  MUFU.TANH R65, R65 ;  /* 0x0000004100417308 */ /* 0x000e620000002400 */
[----:B------:R-:W-:Y:S01]  /*eb20*/  IABS R47, R47 ;  /* 0x0000002f002f7213 */ /* 0x000fe20000000000 */
[-C--:B------:R-:W-:Y:S01]  /*eb30*/  FMUL.FTZ R63, R63, R7.reuse ;  /* 0x000000073f3f7220 */ /* 0x080fe20000410000 */
[-C--:B------:R-:W-:Y:S01]  /*eb40*/  FMUL.FTZ R73, R73, R7.reuse ;  /* 0x0000000749497220 */ /* 0x080fe20000410000 */
[----:B------:R-:W-:Y:S01]  /*eb50*/  ISETP.GT.AND P3, PT, R3, R28, PT ;  /* 0x0000001c0300720c */ /* 0x000fe20003f64270 */
[----:B------:R-:W-:Y:S01]  /*eb60*/  FMUL.FTZ R72, R72, R7 ;  /* 0x0000000748487220 */ /* 0x000fe20000410000 */
[----:B------:R-:W-:Y:S01]  /*eb70*/  ISETP.GE.AND P0, PT, R28, R163, PT ;  /* 0x000000a31c00720c */ /* 0x000fe20003f06270 */
[C---:B--2---:R-:W-:Y:S01]  /*eb80*/  FFMA.FTZ R35, -R160.reuse, R21, R35 ;  /* 0x00000015a0237223 */ /* 0x044fe20000010123 */
[----:B------:R-:W2:Y:S01]  /*eb90*/  MUFU.TANH R143, R76 ;  /* 0x0000004c008f7308 */ /* 0x000ea20000002400 */
[----:B---3--:R-:W-:Y:S01]  /*eba0*/  FFMA.FTZ R120, -R160, R120, R9 ;  /* 0x00000078a0787223 */ /* 0x008fe20000010109 */
[----:B------:R-:W-:Y:S01]  /*ebb0*/  ISETP.GE.AND P6, PT, R28, R161, PT ;  /* 0x000000a11c00720c */ /* 0x000fe20003fc6270 */
[C---:B------:R-:W-:Y:S01]  /*ebc0*/  FFMA.FTZ R16, -R160.reuse, R17, R67 ;  /* 0x00000011a0107223 */ /* 0x040fe20000010143 */
[----:B------:R-:W-:Y:S01]  /*ebd0*/  ISETP.GT.AND P1, PT, R29, R28, PT ;  /* 0x0000001c1d00720c */ /* 0x000fe20003f24270 */
[----:B------:R-:W-:Y:S01]  /*ebe0*/  FFMA.FTZ R28, -R160, R24, R85 ;  /* 0x00000018a01c7223 */ /* 0x000fe20000010155 */
[----:B------:R-:W-:Y:S01]  /*ebf0*/  VIADD R24, R106, 0x8 ;  /* 0x000000086a187836 */ /* 0x000fe20000000000 */
[----:B------:R-:W-:Y:S01]  /*ec00*/  IABS R64, R64 ;  /* 0x0000004000407213 */ /* 0x000fe20000000000 */
[----:B------:R-:W3:Y:S01]  /*ec10*/  MUFU.TANH R43, R60 ;  /* 0x0000003c002b7308 */ /* 0x000ee20000002400 */
[----:B-1----:R-:W-:Y:S01]  /*ec20*/  FFMA.FTZ R65, -R160, R8, R65 ;  /* 0x00000008a0417223 */ /* 0x002fe20000010141 */
[----:B------:R-:W-:Y:S01]  /*ec30*/  I2FP.F32.S32 R8, R41 ;  /* 0x0000002900087245 */ /* 0x000fe20000201400 */
[-C--:B------:R-:W-:Y:S01]  /*ec40*/  FMUL.FTZ R11, R30, R7.reuse ;  /* 0x000000071e0b7220 */ /* 0x080fe20000410000 */
[----:B------:R-:W-:Y:S01]  /*ec50*/  IABS R44, R44 ;  /* 0x0000002c002c7213 */ /* 0x000fe20000000000 */
[-C--:B------:R-:W-:Y:S01]  /*ec60*/  FMUL.FTZ R83, R83, R7.reuse ;  /* 0x0000000753537220 */ /* 0x080fe20000410000 */
[----:B------:R-:W-:Y:S01]  /*ec70*/  I2FP.F32.S32 R34, R34 ;  /* 0x0000002200227245 */ /* 0x000fe20000201400 */
[----:B------:R-:W-:Y:S01]  /*ec80*/  FMUL.FTZ R78, R78, R7 ;  /* 0x000000074e4e7220 */ /* 0x000fe20000410000 */
[----:B------:R-:W1:Y:S01]  /*ec90*/  MUFU.TANH R59, R59 ;  /* 0x0000003b003b7308 */ /* 0x000e620000002400 */
[----:B--2---:R-:W-:Y:S01]  /*eca0*/  FFMA.FTZ R143, -R160, R8, R143 ;  /* 0x00000008a08f7223 */ /* 0x004fe2000001018f */
[----:B------:R-:W-:Y:S01]  /*ecb0*/  I2FP.F32.S32 R8, R47 ;  /* 0x0000002f00087245 */ /* 0x000fe20000201400 */
[-C--:B------:R-:W-:Y:S01]  /*ecc0*/  FMUL.FTZ R79, R79, R7.reuse ;  /* 0x000000074f4f7220 */ /* 0x080fe20000410000 */
[----:B------:R-:W-:Y:S01]  /*ecd0*/  FSEL R28, R28, -INF , !P3 ;  /* 0xff8000001c1c7808 */ /* 0x000fe20005800000 */
[-C--:B------:R-:W-:Y:S01]  /*ece0*/  FMUL.FTZ R75, R75, R7.reuse ;  /* 0x000000074b4b7220 */ /* 0x080fe20000410000 */
[----:B------:R-:W-:Y:S01]  /*ecf0*/  I2FP.F32.S32 R64, R64 ;  /* 0x0000004000407245 */ /* 0x000fe20000201400 */
[----:B------:R-:W-:Y:S01]  /*ed00*/  FMUL.FTZ R74, R74, R7 ;  /* 0x000000074a4a7220 */ /* 0x000fe20000410000 */
[----:B------:R-:W2:Y:S01]  /*ed10*/  MUFU.TANH R73, R73 ;  /* 0x0000004900497308 */ /* 0x000ea20000002400 */
[----:B------:R-:W-:Y:S01]  /*ed20*/  I2FP.F32.S32 R44, R44 ;  /* 0x0000002c002c7245 */ /* 0x000fe20000201400 */
[----:B---3--:R-:W-:Y:S01]  /*ed30*/  FFMA.FTZ R43, -R160, R8, R43 ;  /* 0x00000008a02b7223 */ /* 0x008fe2000001012b */
[----:B------:R-:W-:Y:S01]  /*ed40*/  IABS R42, R42 ;  /* 0x0000002a002a7213 */ /* 0x000fe20000000000 */
[----:B------:R-:W-:Y:S01]  /*ed50*/  VIADD R60, R106, 0x9 ;  /* 0x000000096a3c7836 */ /* 0x000fe20000000000 */
[----:B------:R-:W-:Y:S01]  /*ed60*/  ISETP.GT.AND P2, PT, R3, R24, PT ;  /* 0x000000180300720c */ /* 0x000fe20003f44270 */
[C---:B------:R-:W-:Y:S01]  /*ed70*/  FFMA.FTZ R25, -R160.reuse, R44, R25 ;  /* 0x0000002ca0197223 */ /* 0x040fe20000010119 */
[----:B------:R-:W-:Y:S01]  /*ed80*/  IABS R40, R40 ;  /* 0x0000002800287213 */ /* 0x000fe20000000000 */
[----:B------:R-:W3:Y:S01]  /*ed90*/  MUFU.TANH R61, R61 ;  /* 0x0000003d003d7308 */ /* 0x000ee20000002400 */
[----:B-1----:R-:W-:Y:S01]  /*eda0*/  FFMA.FTZ R59, -R160, R34, R59 ;  /* 0x00000022a03b7223 */ /* 0x002fe2000001013b */
[----:B------:R-:W-:Y:S01]  /*edb0*/  I2FP.F32.S32 R42, R42 ;  /* 0x0000002a002a7245 */ /* 0x000fe20000201400 */
[----:B------:R-:W-:Y:S01]  /*edc0*/  VIADD R44, R106, 0x18 ;  /* 0x000000186a2c7836 */ /* 0x000fe20000000000 */
[----:B------:R-:W-:Y:S01]  /*edd0*/  FSEL R41, R28, -INF , !P0 ;  /* 0xff8000001c297808 */ /* 0x000fe20004000000 */
[----:B------:R-:W-:Y:S01]  /*ede0*/  VIADD R34, R106, 0x28 ;  /* 0x000000286a227836 */ /* 0x000fe20000000000 */
[----:B------:R-:W-:Y:S01]  /*edf0*/  I2FP.F32.S32 R10, R15 ;  /* 0x0000000f000a7245 */ /* 0x000fe20000201400 */
[-C--:B------:R-:W-:Y:S01]  /*ee00*/  FMUL.FTZ R15, R31, R7.reuse ;  /* 0x000000071f0f7220 */ /* 0x080fe20000410000 */
[----:B------:R-:W1:Y:S01]  /*ee10*/  MUFU.TANH R81, R81 ;  /* 0x0000005100517308 */ /* 0x000e620000002400 */
[----:B--2---:R-:W-:Y:S01]  /*ee20*/  FFMA.FTZ R121, -R160, R46, R73 ;  /* 0x0000002ea0797223 */ /* 0x004fe20000010149 */
[----:B------:R-:W-:Y:S01]  /*ee30*/  I2FP.F32.S32 R40, R40 ;  /* 0x0000002800287245 */ /* 0x000fe20000201400 */
[C---:B------:R-:W-:Y:S01]  /*ee40*/  VIADD R46, R106.reuse, 0x11 ;  /* 0x000000116a2e7836 */ /* 0x040fe20000000000 */
[----:B------:R-:W-:Y:S01]  /*ee50*/  ISETP.GT.AND P0, PT, R3, R60, PT ;  /* 0x0000003c0300720c */ /* 0x000fe20003f04270 */
[C---:B------:R-:W-:Y:S01]  /*ee60*/  VIADD R28, R106.reuse, 0x29 ;  /* 0x000000296a1c7836 */ /* 0x040fe20000000000 */
[----:B------:R-:W-:Y:S01]  /*ee70*/  FSEL R43, R43, -INF , !P2 ;  /* 0xff8000002b2b7808 */ /* 0x000fe20005000000 */
[----:B------:R-:W-:Y:S01]  /*ee80*/  VIADD R8, R106, 0x39 ;  /* 0x000000396a087836 */ /* 0x000fe20000000000 */
[----:B------:R-:W2:Y:S01]  /*ee90*/  MUFU.TANH R87, R87 ;  /* 0x0000005700577308 */ /* 0x000ea20000002400 */
[----:B---3--:R-:W-:Y:S01]  /*eea0*/  FFMA.FTZ R61, -R160, R64, R61 ;  /* 0x00000040a03d7223 */ /* 0x008fe2000001013d */
[----:B------:R-:W-:Y:S01]  /*eeb0*/  ISETP.GT.AND P2, PT, R3, R56, PT ;  /* 0x000000380300720c */ /* 0x000fe20003f44270 */
[-C--:B------:R-:W-:Y:S01]  /*eec0*/  FMUL.FTZ R71, R71, R7.reuse ;  /* 0x0000000747477220 */ /* 0x080fe20000410000 */
[----:B------:R-:W-:Y:S01]  /*eed0*/  FSEL R59, R59, -INF , !P0 ;  /* 0xff8000003b3b7808 */ /* 0x000fe20004000000 */
[----:B------:R-:W-:Y:S01]  /*eee0*/  FMUL.FTZ R70, R70, R7 ;  /* 0x0000000746467220 */ /* 0x000fe20000410000 */
[----:B------:R-:W-:-:S02]  /*eef0*/  ISETP.GT.AND P0, PT, R3, R46, PT ;  /* 0x0000002e0300720c */ /* 0x000fc40003f04270 */
[----:B------:R-:W3:Y:S01]  /*ef00*/  MUFU.TANH R175, R77 ;  /* 0x0000004d00af7308 */ /* 0x000ee20000002400 */
[----:B-1----:R-:W-:Y:S01]  /*ef10*/  FFMA.FTZ R165, -R160, R42, R81 ;  /* 0x0000002aa0a57223 */ /* 0x002fe20000010151 */
[----:B------:R-:W-:Y:S01]  /*ef20*/  VIADD R42, R106, 0x19 ;  /* 0x000000196a2a7836 */ /* 0x000fe20000000000 */
[----:B------:R-:W-:Y:S02]  /*ef30*/  FSEL R61, R61, -INF , !P2 ;  /* 0xff8000003d3d7808 */ /* 0x000fe40005000000 */
[----:B------:R-:W-:Y:S02]  /*ef40*/  ISETP.GT.AND P2, PT, R3, R44, PT ;  /* 0x0000002c0300720c */ /* 0x000fe40003f44270 */
[----:B------:R-:W-:Y:S01]  /*ef50*/  ISETP.GT.AND P3, PT, R29, R24, PT ;  /* 0x000000181d00720c */ /* 0x000fe20003f64270 */
[----:B------:R-:W1:Y:S01]  /*ef60*/  MUFU.TANH R9, R62 ;  /* 0x0000003e00097308 */ /* 0x000e620000002400 */
[----:B--2---:R-:W-:Y:S01]  /*ef70*/  FFMA.FTZ R87, -R160, R10, R87 ;  /* 0x0000000aa0577223 */ /* 0x004fe20000010157 */
[----:B------:R-:W-:-:S02]  /*ef80*/  IABS R37, R37 ;  /* 0x0000002500257213 */ /* 0x000fc40000000000 */
[----:B------:R-:W-:Y:S02]  /*ef90*/  FSEL R47, R35, -INF , !P0 ;  /* 0xff800000232f7808 */ /* 0x000fe40004000000 */
[----:B------:R-:W-:Y:S02]  /*efa0*/  FSEL R16, R16, -INF , !P5 ;  /* 0xff80000010107808 */ /* 0x000fe40006800000 */
[----:B------:R-:W2:Y:S01]  /*efb0*/  MUFU.TANH R113, R72 ;  /* 0x0000004800717308 */ /* 0x000ea20000002400 */
[----:B---3--:R-:W-:Y:S01]  /*efc0*/  FFMA.FTZ R175, -R160, R40, R175 ;  /* 0x00000028a0af7223 */ /* 0x008fe200000101af */
[----:B------:R-:W-:Y:S01]  /*efd0*/  VIADD R40, R106, 0x20 ;  /* 0x000000206a287836 */ /* 0x000fe20000000000 */
[----:B------:R-:W-:Y:S02]  /*efe0*/  ISETP.GT.AND P0, PT, R3, R42, PT ;  /* 0x0000002a0300720c */ /* 0x000fe40003f04270 */
[----:B------:R-:W-:Y:S02]  /*eff0*/  FSEL R45, R87, -INF , !P2 ;  /* 0xff800000572d7808 */ /* 0x000fe40005000000 */
[----:B------:R-:W-:Y:S01]  /*f000*/  ISETP.GE.AND P5, PT, R24, R161, PT ;  /* 0x000000a11800720c */ /* 0x000fe20003fa6270 */
[----:B------:R-:W3:Y:S01]  /*f010*/  MUFU.TANH R63, R63 ;  /* 0x0000003f003f7308 */ /* 0x000ee20000002400 */
[----:B-1----:R-:W-:Y:S01]  /*f020*/  FFMA.FTZ R9, -R160, R17, R9 ;  /* 0x00000011a0097223 */ /* 0x002fe20000010109 */
[----:B------:R-:W-:-:S02]  /*f030*/  IABS R36, R36 ;  /* 0x0000002400247213 */ /* 0x000fc40000000000 */
[----:B------:R-:W-:Y:S02]  /*f040*/  IABS R53, R53 ;  /* 0x0000003500357213 */ /* 0x000fe40000000000 */
[----:B------:R-:W-:Y:S02]  /*f050*/  ISETP.GT.AND P2, PT, R3, R40, PT ;  /* 0x000000280300720c */ /* 0x000fe40003f44270 */
[----:B------:R-:W-:Y:S01]  /*f060*/  FSEL R9, R9, -INF , !P3 ;  /* 0xff80000009097808 */ /* 0x000fe20005800000 */
[----:B------:R-:W-:Y:S01]  /*f070*/  MUFU.TANH R15, R15 ;  /* 0x0000000f000f7308 */ /* 0x000fe20000002400 */
[----:B------:R-:W-:Y:S02]  /*f080*/  I2FP.F32.S32 R18, R37 ;  /* 0x0000002500127245 */ /* 0x000fe40000201400 */
[----:B------:R-:W-:Y:S02]  /*f090*/  FSEL R37, R25, -INF , !P0 ;  /* 0xff80000019257808 */ /* 0x000fe40004000000 */
[----:B------:R-:W-:Y:S01]  /*f0a0*/  ISETP.GE.AND P4, PT, R24, R163, PT ;  /* 0x000000a31800720c */ /* 0x000fe20003f86270 */
[----:B------:R-:W-:Y:S01]  /*f0b0*/  VIADD R24, R106, 0x30 ;  /* 0x000000306a187836 */ /* 0x000fe20000000000 */
[----:B------:R-:W-:Y:S01]  /*f0c0*/  I2FP.F32.S32 R36, R36 ;  /* 0x0000002400247245 */ /* 0x000fe20000201400 */
[----:B------:R-:W1:Y:S01]  /*f0d0*/  MUFU.TANH R119, R69 ;  /* 0x0000004500777308 */ /* 0x000e620000002400 */
[----:B------:R-:W-:-:S02]  /*f0e0*/  I2FP.F32.S32 R10, R53 ;  /* 0x00000035000a7245 */ /* 0x000fc40000201400 */
[----:B------:R-:W-:Y:S01]  /*f0f0*/  FSEL R177, R65, -INF , !P2 ;  /* 0xff80000041b17808 */ /* 0x000fe20005000000 */
[----:B--2---:R-:W-:Y:S01]  /*f100*/  FFMA.FTZ R113, -R160, R36, R113 ;  /* 0x00000024a0717223 */ /* 0x004fe20000010171 */
[----:B------:R-:W-:Y:S01]  /*f110*/  FSEL R25, R9, -INF , !P5 ;  /* 0xff80000009197808 */ /* 0x000fe20006800000 */
[----:B------:R-:W-:Y:S01]  /*f120*/  FMUL.FTZ R9, R26, R7 ;  /* 0x000000071a097220 */ /* 0x000fe20000410000 */
[----:B------:R-:W-:Y:S01]  /*f130*/  ISETP.GT.AND P2, PT, R3, R34, PT ;  /* 0x000000220300720c */ /* 0x000fe20003f44270 */
[----:B------:R-:W-:Y:S01]  /*f140*/  FFMA.FTZ R55, -R160, R10, R55 ;  /* 0x0000000aa0377223 */ /* 0x000fe20000010137 */
[----:B------:R-:W-:Y:S01]  /*f150*/  IABS R52, R52 ;  /* 0x0000003400347213 */ /* 0x000fe20000000000 */
[C---:B------:R-:W-:Y:S01]  /*f160*/  VIADD R10, R106.reuse, 0x38 ;  /* 0x000000386a0a7836 */ /* 0x040fe20000000000 */
[----:B------:R-:W-:Y:S01]  /*f170*/  FSEL R143, R143, -INF , !P2 ;  /* 0xff8000008f8f7808 */ /* 0x000fe20005000000 */
[----:B------:R-:W2:Y:S01]  /*f180*/  MUFU.TANH R9, R9 ;  /* 0x0000000900097308 */ /* 0x000ea20000002400 */
[----:B------:R-:W-:Y:S01]  /*f190*/  I2FP.F32.S32 R52, R52 ;  /* 0x0000003400347245 */ /* 0x000fe20000201400 */
[----:B------:R-:W-:Y:S01]  /*f1a0*/  VIADD R36, R106, 0x21 ;  /* 0x000000216a247836 */ /* 0x000fe20000000000 */
[----:B------:R-:W-:-:S02]  /*f1b0*/  ISETP.GT.AND P2, PT, R3, R24, PT ;  /* 0x000000180300720c */ /* 0x000fc40003f44270 */
[----:B------:R-:W-:Y:S01]  /*f1c0*/  IABS R50, R50 ;  /* 0x0000003200327213 */ /* 0x000fe20000000000 */
[C---:B---3--:R-:W-:Y:S01]  /*f1d0*/  FFMA.FTZ R52, -R160.reuse, R52, R63 ;  /* 0x00000034a0347223 */ /* 0x048fe2000001013f */
[----:B------:R-:W-:Y:S01]  /*f1e0*/  FSEL R113, R113, -INF , !P2 ;  /* 0xff80000071717808 */ /* 0x000fe20005000000 */
[----:B------:R-:W-:Y:S01]  /*f1f0*/  MUFU.TANH R11, R11 ;  /* 0x0000000b000b7308 */ /* 0x000fe20000002400 */
[----:B------:R-:W-:Y:S01]  /*f200*/  FSEL R55, R55, -INF , !P1 ;  /* 0xff80000037377808 */ /* 0x000fe20004800000 */
[----:B-1----:R-:W-:Y:S01]  /*f210*/  FFMA.FTZ R119, -R160, R18, R119 ;  /* 0x00000012a0777223 */ /* 0x002fe20000010177 */
[----:B------:R-:W-:Y:S01]  /*f220*/  I2FP.F32.S32 R50, R50 ;  /* 0x0000003200327245 */ /* 0x000fe20000201400 */
[----:B------:R-:W-:Y:S01]  /*f230*/  VIADD R18, R106, 0x31 ;  /* 0x000000316a127836 */ /* 0x000fe20000000000 */
[----:B------:R-:W-:Y:S02]  /*f240*/  ISETP.GT.AND P2, PT, R3, R10, PT ;  /* 0x0000000a0300720c */ /* 0x000fe40003f44270 */
[----:B------:R-:W-:Y:S01]  /*f250*/  ISETP.GT.AND P1, PT, R29, R60, PT ;  /* 0x0000003c1d00720c */ /* 0x000fe20003f24270 */
[----:B------:R-:W-:Y:S01]  /*f260*/  FFMA.FTZ R15, -R160, R50, R15 ;  /* 0x00000032a00f7223 */ /* 0x000fe2000001010f */
[----:B------:R-:W-:Y:S01]  /*f270*/  FSEL R120, R120, -INF , !P2 ;  /* 0xff80000078787808 */ /* 0x000fe20005000000 */
[----:B------:R-:W-:Y:S01]  /*f280*/  MUFU.TANH R83, R83 ;  /* 0x0000005300537308 */ /* 0x000fe20000002400 */
[----:B------:R-:W-:-:S02]  /*f290*/  FSEL R19, R52, -INF , !P1 ;  /* 0xff80000034137808 */ /* 0x000fc40004800000 */
[----:B------:R-:W-:Y:S02]  /*f2a0*/  IABS R48, R48 ;  /* 0x0000003000307213 */ /* 0x000fe40000000000 */
[----:B------:R-:W-:Y:S02]  /*f2b0*/  ISETP.GE.AND P2, PT, R60, R163, PT ;  /* 0x000000a33c00720c */ /* 0x000fe40003f46270 */
[----:B------:R-:W-:Y:S01]  /*f2c0*/  ISETP.GT.AND P1, PT, R29, R46, PT ;  /* 0x0000002e1d00720c */ /* 0x000fe20003f24270 */
[----:B------:R-:W-:Y:S01]  /*f2d0*/  MUFU.TANH R79, R79 ;  /* 0x0000004f004f7308 */ /* 0x000fe20000002400 */
[----:B------:R-:W-:Y:S02]  /*f2e0*/  I2FP.F32.S32 R48, R48 ;  /* 0x0000003000307245 */ /* 0x000fe40000201400 */
[----:B------:R-:W-:Y:S02]  /*f2f0*/  FSEL R31, R59, -INF , !P2 ;  /* 0xff8000003b1f7808 */ /* 0x000fe40005000000 */
[----:B------:R-:W-:Y:S01]  /*f300*/  FSEL R15, R15, -INF , !P1 ;  /* 0xff8000000f0f7808 */ /* 0x000fe20004800000 */
[----:B--2---:R-:W-:Y:S01]  /*f310*/  FFMA.FTZ R48, -R160, R48, R9 ;  /* 0x00000030a0307223 */ /* 0x004fe20000010109 */
[----:B------:R-:W-:Y:S01]  /*f320*/  ISETP.GE.AND P2, PT, R46, R161, PT ;  /* 0x000000a12e00720c */ /* 0x000fe20003f46270 */
[----:B------:R-:W-:Y:S01]  /*f330*/  MUFU.TANH R75, R75 ;  /* 0x0000004b004b7308 */ /* 0x000fe20000002400 */
[----:B------:R-:W-:-:S02]  /*f340*/  IABS R58, R58 ;  /* 0x0000003a003a7213 */ /* 0x000fc40000000000 */
[----:B------:R-:W-:Y:S02]  /*f350*/  FSEL R9, R15, -INF , !P2 ;  /* 0xff8000000f097808 */ /* 0x000fe40005000000 */
[----:B------:R-:W-:Y:S02]  /*f360*/  I2FP.F32.S32 R58, R58 ;  /* 0x0000003a003a7245 */ /* 0x000fe40000201400 */
[----:B------:R-:W-:Y:S01]  /*f370*/  ISETP.GT.AND P0, PT, R3, R36, PT ;  /* 0x000000240300720c */ /* 0x000fe20003f04270 */
[----:B------:R-:W1:Y:S01]  /*f380*/  MUFU.TANH R15, R82 ;  /* 0x00000052000f7308 */ /* 0x000e620000002400 */
[----:B------:R-:W-:Y:S01]  /*f390*/  IABS R57, R57 ;  /* 0x0000003900397213 */ /* 0x000fe20000000000 */
[----:B------:R-:W-:Y:S01]  /*f3a0*/  FFMA.FTZ R27, -R160, R58, R27 ;  /* 0x0000003aa01b7223 */ /* 0x000fe2000001011b */
[----:B------:R-:W-:Y:S02]  /*f3b0*/  ISETP.GE.AND P5, PT, R46, R163, PT ;  /* 0x000000a32e00720c */ /* 0x000fe40003fa6270 */
[----:B------:R-:W-:-:S02]  /*f3c0*/  ISETP.GT.AND P1, PT, R29, R42, PT ;  /* 0x0000002a1d00720c */ /* 0x000fc40003f24270 */
[----:B------:R-:W-:Y:S01]  /*f3d0*/  FSEL R165, R165, -INF , !P0 ;  /* 0xff800000a5a57808 */ /* 0x000fe20004000000 */
[----:B------:R-:W-:Y:S01]  /*f3e0*/  MUFU.TANH R7, R70 ;  /* 0x0000004600077308 */ /* 0x000fe20000002400 */
[----:B------:R-:W-:Y:S02]  /*f3f0*/  ISETP.GT.AND P0, PT, R3, R28, PT ;  /* 0x0000001c0300720c */ /* 0x000fe40003f04270 */
[----:B------:R-:W-:Y:S02]  /*f400*/  IABS R51, R51 ;  /* 0x0000003300337213 */ /* 0x000fe40000000000 */
[----:B------:R-:W-:Y:S02]  /*f410*/  I2FP.F32.S32 R57, R57 ;  /* 0x0000003900397245 */ /* 0x000fe40000201400 */
[----:B------:R-:W-:Y:S01]  /*f420*/  FSEL R47, R47, -INF , !P5 ;  /* 0xff8000002f2f7808 */ /* 0x000fe20006800000 */
[----:B------:R-:W-:Y:S01]  /*f430*/  MUFU.TANH R71, R71 ;  /* 0x0000004700477308 */ /* 0x000fe20000002400 */
[----:B------:R-:W-:Y:S01]  /*f440*/  FSEL R27, R27, -INF , !P1 ;  /* 0xff8000001b1b7808 */ /* 0x000fe20004800000 */
[----:B-1----:R-:W-:Y:S01]  /*f450*/  FFMA.FTZ R57, -R160, R57, R15 ;  /* 0x00000039a0397223 */ /* 0x002fe2000001010f */
[----:B------:R-:W-:-:S02]  /*f460*/  ISETP.GE.AND P5, PT, R42, R161, PT ;  /* 0x000000a12a00720c */ /* 0x000fc40003fa6270 */
[----:B------:R-:W-:Y:S02]  /*f470*/  FSEL R175, R175, -INF , !P0 ;  /* 0xff800000afaf7808 */ /* 0x000fe40004000000 */
[----:B------:R-:W-:Y:S02]  /*f480*/  ISETP.GT.AND P0, PT, R3, R18, PT ;  /* 0x000000120300720c */ /* 0x000fe40003f04270 */
[----:B------:R-:W-:Y:S02]  /*f490*/  I2FP.F32.S32 R51, R51 ;  /* 0x0000003300337245 */ /* 0x000fe40000201400 */
[----:B------:R-:W-:Y:S02]  /*f4a0*/  FSEL R15, R27, -INF , !P5 ;  /* 0xff8000001b0f7808 */ /* 0x000fe40006800000 */
[----:B------:R-:W1:Y:S01]  /*f4b0*/  MUFU.TANH R27, R78 ;  /* 0x0000004e001b7308 */ /* 0x000e620000002400 */
[----:B------:R-:W-:Y:S01]  /*f4c0*/  FSEL R121, R121, -INF , !P0 ;  /* 0xff80000079797808 */ /* 0x000fe20004000000 */
[----:B------:R-:W-:Y:S01]  /*f4d0*/  FFMA.FTZ R11, -R160, R51, R11 ;  /* 0x00000033a00b7223 */ /* 0x000fe2000001010b */
[----:B------:R-:W-:-:S02]  /*f4e0*/  ISETP.GT.AND P0, PT, R3, R8, PT ;  /* 0x000000080300720c */ /* 0x000fc40003f04270 */
[----:B------:R-:W-:Y:S02]  /*f4f0*/  ISETP.GT.AND P3, PT, R29, R56, PT ;  /* 0x000000381d00720c */ /* 0x000fe40003f64270 */
[----:B------:R-:W-:Y:S02]  /*f500*/  FSEL R119, R119, -INF , !P0 ;  /* 0xff80000077777808 */ /* 0x000fe40004000000 */
[----:B------:R-:W-:Y:S02]  /*f510*/  ISETP.GE.AND P0, PT, R60, R161, PT ;  /* 0x000000a13c00720c */ /* 0x000fe40003f06270 */
[----:B------:R-:W-:Y:S02]  /*f520*/  FSEL R11, R11, -INF , !P3 ;  /* 0xff8000000b0b7808 */ /* 0x000fe40005800000 */
[----:B------:R-:W-:Y:S02]  /*f530*/  IABS R54, R54 ;  /* 0x0000003600367213 */ /* 0x000fe40000000000 */
[----:B------:R-:W-:-:S02]  /*f540*/  ISETP.GT.AND P3, PT, R29, R44, PT ;  /* 0x0000002c1d00720c */ /* 0x000fc40003f64270 */
[----:B------:R-:W-:Y:S02]  /*f550*/  IABS R39, R39 ;  /* 0x0000002700277213 */ /* 0x000fe40000000000 */
[----:B------:R-:W-:Y:S02]  /*f560*/  FSEL R19, R19, -INF , !P0 ;  /* 0xff80000013137808 */ /* 0x000fe40004000000 */
[----:B------:R-:W-:Y:S02]  /*f570*/  I2FP.F32.S32 R54, R54 ;  /* 0x0000003600367245 */ /* 0x000fe40000201400 */
[----:B------:R-:W-:Y:S02]  /*f580*/  ISETP.GE.AND P0, PT, R44, R163, PT ;  /* 0x000000a32c00720c */ /* 0x000fe40003f06270 */
[----:B------:R-:W-:Y:S01]  /*f590*/  FSEL R21, R48, -INF , !P3 ;  /* 0xff80000030157808 */ /* 0x000fe20005800000 */
[----:B------:R-:W-:Y:S01]  /*f5a0*/  FFMA.FTZ R54, -R160, R54, R83 ;  /* 0x00000036a0367223 */ /* 0x000fe20000010153 */
[----:B------:R-:W-:-:S02]  /*f5b0*/  IABS R33, R33 ;  /* 0x0000002100217213 */ /* 0x000fc40000000000 */
[----:B------:R-:W-:Y:S02]  /*f5c0*/  I2FP.F32.S32 R39, R39 ;  /* 0x0000002700277245 */ /* 0x000fe40000201400 */
[----:B------:R-:W-:Y:S02]  /*f5d0*/  ISETP.GT.AND P3, PT, R29, R40, PT ;  /* 0x000000281d00720c */ /* 0x000fe40003f64270 */
[----:B------:R-:W-:Y:S01]  /*f5e0*/  FSEL R45, R45, -INF , !P0 ;  /* 0xff8000002d2d7808 */ /* 0x000fe20004000000 */
[----:B-1----:R-:W-:Y:S01]  /*f5f0*/  FFMA.FTZ R27, -R160, R39, R27 ;  /* 0x00000027a01b7223 */ /* 0x002fe2000001011b */
[----:B------:R-:W-:Y:S02]  /*f600*/  I2FP.F32.S32 R26, R33 ;  /* 0x00000021001a7245 */ /* 0x000fe40000201400 */
[C---:B------:R-:W-:Y:S01]  /*f610*/  ISETP.GE.AND P2, PT, R40.reuse, R163, PT ;  /* 0x000000a32800720c */ /* 0x040fe20003f46270 */
[----:B------:R-:W1:Y:S01]  /*f620*/  MUFU.TANH R33, R74 ;  /* 0x0000004a00217308 */ /* 0x000e620000002400 */
[----:B------:R-:W-:Y:S01]  /*f630*/  ISETP.GE.AND P0, PT, R40, R161, PT ;  /* 0x000000a12800720c */ /* 0x000fe20003f06270 */
[----:B------:R-:W-:Y:S01]  /*f640*/  FFMA.FTZ R26, -R160, R26, R79 ;  /* 0x0000001aa01a7223 */ /* 0x000fe2000001014f */
[----:B------:R-:W-:-:S02]  /*f650*/  ISETP.GT.AND P1, PT, R29, R36, PT ;  /* 0x000000241d00720c */ /* 0x000fc40003f24270 */
[----:B------:R-:W-:Y:S02]  /*f660*/  FSEL R57, R57, -INF , !P3 ;  /* 0xff80000039397808 */ /* 0x000fe40005800000 */
[----:B------:R-:W-:Y:S02]  /*f670*/  ISETP.GT.AND P3, PT, R29, R34, PT ;  /* 0x000000221d00720c */ /* 0x000fe40003f64270 */
[----:B------:R-:W-:Y:S02]  /*f680*/  FSEL R177, R177, -INF , !P2 ;  /* 0xff800000b1b17808 */ /* 0x000fe40005000000 */
[----:B------:R-:W-:Y:S02]  /*f690*/  FSEL R171, R57, -INF , !P0 ;  /* 0xff80000039ab7808 */ /* 0x000fe40004000000 */
[----:B------:R-:W-:Y:S02]  /*f6a0*/  FSEL R54, R54, -INF , !P1 ;  /* 0xff80000036367808 */ /* 0x000fe40004800000 */
[----:B------:R-:W-:-:S02]  /*f6b0*/  ISETP.GE.AND P2, PT, R34, R161, PT ;  /* 0x000000a12200720c */ /* 0x000fc40003f46270 */
[----:B------:R-:W-:Y:S02]  /*f6c0*/  ISETP.GE.AND P0, PT, R28, R163, PT ;  /* 0x000000a31c00720c */ /* 0x000fe40003f06270 */
[----:B------:R-:W-:Y:S02]  /*f6d0*/  ISETP.GT.AND P1, PT, R29, R28, PT ;  /* 0x0000001c1d00720c */ /* 0x000fe40003f24270 */
[----:B------:R-:W-:Y:S02]  /*f6e0*/  FSEL R27, R27, -INF , !P3 ;  /* 0xff8000001b1b7808 */ /* 0x000fe40005800000 */
[----:B------:R-:W-:Y:S02]  /*f6f0*/  IABS R23, R23 ;  /* 0x0000001700177213 */ /* 0x000fe40000000000 */
[----:B------:R-:W-:Y:S02]  /*f700*/  FSEL R173, R27, -INF , !P2 ;  /* 0xff8000001bad7808 */ /* 0x000fe40005000000 */
[----:B------:R-:W-:-:S02]  /*f710*/  FSEL R175, R175, -INF , !P0 ;  /* 0xff800000afaf7808 */ /* 0x000fc40004000000 */
[----:B------:R-:W-:Y:S02]  /*f720*/  FSEL R26, R26, -INF , !P1 ;  /* 0xff8000001a1a7808 */ /* 0x000fe40004800000 */
[C---:B------:R-:W-:Y:S02]  /*f730*/  ISETP.GE.AND P2, PT, R18.reuse, R163, PT ;  /* 0x000000a31200720c */ /* 0x040fe40003f46270 */
[----:B------:R-:W-:Y:S02]  /*f740*/  ISETP.GE.AND P0, PT, R18, R161, PT ;  /* 0x000000a11200720c */ /* 0x000fe40003f06270 */
[----:B------:R-:W-:Y:S01]  /*f750*/  ISETP.GT.AND P1, PT, R29, R18, PT ;  /* 0x000000121d00720c */ /* 0x000fe20003f24270 */
[----:B------:R-:W-:Y:S01]  /*f760*/  IMAD.MOV.U32 R18, RZ, RZ, R23 ;  /* 0x000000ffff127224 */ /* 0x000fe200078e0017 */
[----:B------:R-:W-:Y:S01]  /*f770*/  FSEL R17, R55, -INF , !P6 ;  /* 0xff80000037117808 */ /* 0x000fe20007000000 */
[----:B------:R-:W2:Y:S01]  /*f780*/  MUFU.TANH R23, R38 ;  /* 0x0000002600177308 */ /* 0x000ea20000002400 */
[----:B------:R-:W-:-:S02]  /*f790*/  ISETP.GE.AND P6, PT, R56, R163, PT ;  /* 0x000000a33800720c */ /* 0x000fc40003fc6270 */
[----:B------:R-:W-:Y:S02]  /*f7a0*/  I2FP.F32.S32 R18, R18 ;  /* 0x0000001200127245 */ /* 0x000fe40000201400 */
[----:B------:R-:W-:Y:S02]  /*f7b0*/  FSEL R51, R61, -INF , !P6 ;  /* 0xff8000003d337808 */ /* 0x000fe40007000000 */
[-C--:B------:R-:W-:Y:S01]  /*f7c0*/  ISETP.GE.AND P6, PT, R44, R161.reuse, PT ;  /* 0x000000a12c00720c */ /* 0x080fe20003fc6270 */
[----:B------:R-:W-:Y:S01]  /*f7d0*/  FFMA.FTZ R18, -R160, R18, R75 ;  /* 0x00000012a0127223 */ /* 0x000fe2000001014b */
[----:B------:R-:W-:Y:S02]  /*f7e0*/  FSEL R43, R43, -INF , !P4 ;  /* 0xff8000002b2b7808 */ /* 0x000fe40006000000 */
[----:B------:R-:W-:Y:S02]  /*f7f0*/  FSEL R21, R21, -INF , !P6 ;  /* 0xff80000015157808 */ /* 0x000fe40007000000 */
[----:B------:R-:W-:-:S02]  /*f800*/  ISETP.GE.AND P4, PT, R56, R161, PT ;  /* 0x000000a13800720c */ /* 0x000fc40003f86270 */
[----:B------:R-:W-:Y:S02]  /*f810*/  ISETP.GE.AND P6, PT, R36, R163, PT ;  /* 0x000000a32400720c */ /* 0x000fe40003fc6270 */
[----:B------:R-:W-:Y:S02]  /*f820*/  IABS R32, R32 ;  /* 0x0000002000207213 */ /* 0x000fe40000000000 */
[----:B------:R-:W-:Y:S02]  /*f830*/  FSEL R11, R11, -INF , !P4 ;  /* 0xff8000000b0b7808 */ /* 0x000fe40006000000 */
[----:B------:R-:W-:Y:S02]  /*f840*/  FSEL R165, R165, -INF , !P6 ;  /* 0xff800000a5a57808 */ /* 0x000fe40007000000 */
[----:B------:R-:W-:Y:S02]  /*f850*/  I2FP.F32.S32 R32, R32 ;  /* 0x0000002000207245 */ /* 0x000fe40000201400 */
[----:B------:R-:W-:-:S02]  /*f860*/  FSEL R18, R18, -INF , !P1 ;  /* 0xff80000012127808 */ /* 0x000fc40004800000 */
[----:B------:R-:W-:Y:S01]  /*f870*/  ISETP.GE.AND P4, PT, R42, R163, PT ;  /* 0x000000a32a00720c */ /* 0x000fe20003f86270 */
[----:B-1----:R-:W-:Y:S01]  /*f880*/  FFMA.FTZ R32, -R160, R32, R33 ;  /* 0x00000020a0207223 */ /* 0x002fe20000010121 */
[----:B------:R-:W-:Y:S02]  /*f890*/  ISETP.GE.AND P6, PT, R28, R161, PT ;  /* 0x000000a11c00720c */ /* 0x000fe40003fc6270 */
[----:B------:R-:W-:Y:S02]  /*f8a0*/  IABS R2, R2 ;  /* 0x0000000200027213 */ /* 0x000fe40000000000 */
[----:B------:R-:W-:Y:S02]  /*f8b0*/  IABS R22, R22 ;  /* 0x0000001600167213 */ /* 0x000fe40000000000 */
[----:B------:R-:W-:Y:S02]  /*f8c0*/  IABS R20, R20 ;  /* 0x0000001400147213 */ /* 0x000fe40000000000 */
[----:B------:R-:W-:-:S02]  /*f8d0*/  FSEL R117, R18, -INF , !P0 ;  /* 0xff80000012757808 */ /* 0x000fc40004000000 */
[----:B------:R-:W-:Y:S02]  /*f8e0*/  FSEL R37, R37, -INF , !P4 ;  /* 0xff80000025257808 */ /* 0x000fe40006000000 */
[----:B------:R-:W-:Y:S02]  /*f8f0*/  FSEL R167, R26, -INF , !P6 ;  /* 0xff8000001aa77808 */ /* 0x000fe40007000000 */
[----:B------:R-:W-:Y:S02]  /*f900*/  I2FP.F32.S32 R2, R2 ;  /* 0x0000000200027245 */ /* 0x000fe40000201400 */
[----:B------:R-:W-:Y:S02]  /*f910*/  I2FP.F32.S32 R22, R22 ;  /* 0x0000001600167245 */ /* 0x000fe40000201400 */
[----:B------:R-:W-:Y:S01]  /*f920*/  ISETP.GT.AND P0, PT, R107, R140, PT ;  /* 0x0000008c6b00720c */ /* 0x000fe20003f04270 */
[----:B--2---:R-:W-:Y:S01]  /*f930*/  FFMA.FTZ R2, -R160, R2, R23 ;  /* 0x00000002a0027223 */ /* 0x004fe20000010117 */
[----:B------:R-:W-:Y:S01]  /*f940*/  ISETP.GE.AND P4, PT, R36, R161, PT ;  /* 0x000000a12400720c */ /* 0x000fe20003f86270 */
        /* <DEDUP_REMOVED lines=10> */
[C---:B------:R-:W-:Y:S02]  /*f9f0*/  ISETP.GE.AND P4, PT, R24.reuse, R163, PT ;  /* 0x000000a31800720c */ /* 0x040fe40003f86270 */
[----:B------:R-:W-:Y:S02]  /*fa00*/  ISETP.GE.AND P5, PT, R24, R161, PT ;  /* 0x000000a11800720c */ /* 0x000fe40003fa6270 */
[C---:B------:R-:W-:Y:S02]  /*fa10*/  ISETP.GT.AND P3, PT, R29.reuse, R10, PT ;  /* 0x0000000a1d00720c */ /* 0x040fe40003f64270 */
        /* <DEDUP_REMOVED lines=9> */
[----:B------:R-:W-:Y:S01]  /*fab0*/  ISETP.GE.AND P2, PT, R8, R161, PT ;  /* 0x000000a10800720c */ /* 0x000fe20003f46270 */
[----:B------:R-:W-:Y:S01]  /*fac0*/  BAR.SYNC.DEFER_BLOCKING 0x0 ;  /* 0x0000000000007b1d */ /* 0x000fe20000010000 */
        /* <DEDUP_REMOVED lines=24> */
.L_x_13836:
        /* <DEDUP_REMOVED lines=60> */
.L_x_13837:
[----:B------:R-:W-:Y:S05]  /*10010*/  BSYNC.RECONVERGENT B0 ;  /* 0x0000000000007941 */ /* 0x000fea0003800200 */
.L_x_13835:
        /* <DEDUP_REMOVED lines=9> */
[----:B------:R-:W-:Y:S02]  /*100b0*/  @!P1 MOV R23, R141 ;  /* 0x0000008d00179202 */ /* 0x000fe40000000f00 */
[----:B------:R-:W-:-:S03]  /*100c0*/  IADD3.X R27, PT, PT, R5, R13, RZ, P3, !PT ;  /* 0x0000000d051b7210 */ /* 0x000fc60001ffe4ff */
[----:B------:R-:W-:Y:S01]  /*100d0*/  @!PT LDS RZ, [RZ] ;  /* 0x00000000fffff984 */ /* 0x000fe20000000800 */
[----:B------:R-:W-:Y:S01]  /*100e0*/  @!PT LDS RZ, [RZ] ;  /* 0x00000000fffff984 */ /* 0x000fe20000000800 */
[----:B------:R-:W-:Y:S01]  /*100f0*/  @!PT LDS RZ, [RZ] ;  /* 0x00000000fffff984 */ /* 0x000fe20000000800 */
[----:B------:R1:W-:Y:S02]  /*10100*/  @!P1 LDGSTS.E.BYPASS.LTC128B.128 [R153+0x4000], desc[UR4][R22.64] ;  /* 0x0400000016999fae */ /* 0x0003e4000b981a04 */
[----:B------:R-:W-:Y:S02]  /*10110*/  IMAD.X R29, R27, 0x1, R5, P2 ;  /* 0x000000011b1d7824 */ /* 0x000fe400010e0605 */
[----:B------:R2:W-:Y:S01]  /*10120*/  @P1 STS.128 [R153+0x4000], RZ ;  /* 0x004000ff99001388 */ /* 0x0005e20000000c00 */
[----:B-1----:R-:W-:Y:S02]  /*10130*/  @!P0 IMAD.MOV.U32 R22, RZ, RZ, R142 ;  /* 0x000000ffff168224 */ /* 0x002fe400078e008e */
[----:B------:R-:W-:-:S05]  /*10140*/  @!P0 IMAD.MOV.U32 R23, RZ, RZ, R141 ;  /* 0x000000ffff178224 */ /* 0x000fca00078e008d */
        /* <DEDUP_REMOVED lines=38> */
.L_x_13834:
[----:B------:R-:W-:Y:S05]  /*103b0*/  BSYNC.RECONVERGENT B1 ;  /* 0x0000000000017941 */ /* 0x000fea0003800200 */
.L_x_13833:
        /* <DEDUP_REMOVED lines=21> */
[----:B------:R-:W4:Y:S03]  /*10510*/  SHFL.BFLY PT, R5, R8, 0x2, 0x1f ;  /* 0x0c401f0008057f89 */ /* 0x000f2600000e0000 */
        /* <DEDUP_REMOVED lines=9> */
[----:B----4-:R-:W-:-:S03]  /*105b0*/  FMNMX.FTZ R5, R8, R5, !PT ;  /* 0x0000000508057209 */ /* 0x010fc60007810000 */
[----:B------:R-:W1:Y:S04]  /*105c0*/  SHFL.BFLY PT, R2, R7, 0x1, 0x1f ;  /* 0x0c201f0007027f89 */ /* 0x000e6800000e0000 */
[----:B------:R-:W4:Y:S01]  /*105d0*/  SHFL.BFLY PT, R0, R5, 0x1, 0x1f ;  /* 0x0c201f0005007f89 */ /* 0x000f2200000e0000 */
[----:B-1----:R-:W-:Y:S02]  /*105e0*/  FMNMX.FTZ R2, R7, R2, !PT ;  /* 0x0000000207027209 */ /* 0x002fe40007810000 */
[----:B----4-:R-:W-:Y:S02]  /*105f0*/  FMNMX.FTZ R0, R5, R0, !PT ;  /* 0x0000000005007209 */ /* 0x010fe40007810000 */
[----:B------:R-:W-:Y:S01]  /*10600*/  FSETP.NEU.FTZ.AND P0, PT, R2, -INF , PT ;  /* 0xff8000000200780b */ /* 0x000fe20003f1d000 */
[----:B---3--:R-:W-:-:S02]  /*10610*/  FMUL.FTZ R122, R123, R2 ;  /* 0x000000027b7a7220 */ /* 0x008fc40000410000 */
[----:B------:R-:W-:-:S03]  /*10620*/  FMUL.FTZ R166, R123, R0 ;  /* 0x000000007ba67220 */ /* 0x000fc60000410000 */
[----:B------:R-:W-:Y:S02]  /*10630*/  FSEL R122, R122, RZ, P0 ;  /* 0x000000ff7a7a7208 */ /* 0x000fe40000000000 */
[----:B------:R-:W-:-:S03]  /*10640*/  FSETP.NEU.FTZ.AND P0, PT, R0, -INF , PT ;  /* 0xff8000000000780b */ /* 0x000fc60003f1d000 */
[-CC-:B--2---:R-:W-:Y:S01]  /*10650*/  FFMA.FTZ R28, R31, R123.reuse, -R122.reuse ;  /* 0x0000007b1f1c7223 */ /* 0x184fe2000001087a */
        /* <DEDUP_REMOVED lines=23> */
[----:B------:R-:W3:Y:S01]  /*107d0*/  LDSM.16.MT88.4 R12, [R132+0x8800] ;  /* 0x00880000840c783b */ /* 0x000ee20000004200 */
        /* <DEDUP_REMOVED lines=8> */
[--C-:B------:R-:W-:Y:S01]  /*10860*/  FFMA.FTZ R118, R118, R123, -R166.reuse ;  /* 0x0000007b76767223 */ /* 0x100fe200000108a6 */
[----:B------:R-:W4:Y:S01]  /*10870*/  MUFU.EX2 R28, R28 ;  /* 0x0000001c001c7308 */ /* 0x000f220000000800 */
[----:B-1----:R-:W-:Y:S01]  /*10880*/  F2FP.BF16.F32.PACK_AB R64, R34, R35 ;  /* 0x000000232240723e */ /* 0x002fe200000010ff */
[----:B------:R-:W-:Y:S01]  /*10890*/  LDSM.16.MT88.4 R20, [R133+0x8800] ;  /* 0x008800008514783b */ /* 0x000fe20000004200 */
[-CC-:B------:R-:W-:Y:S01]  /*108a0*/  FFMA.FTZ R117, R117, R123.reuse, -R166.reuse ;  /* 0x0000007b75757223 */ /* 0x180fe200000108a6 */
[-CC-:B------:R-:W-:Y:S01]  /*108b0*/  FFMA.FTZ R116, R116, R123.reuse, -R166.reuse ;  /* 0x0000007b74747223 */ /* 0x180fe200000108a6 */
[----:B------:R-:W-:Y:S01]  /*108c0*/  FFMA.FTZ R115, R115, R123, -R166 ;  /* 0x0000007b73737223 */ /* 0x000fe200000108a6 */
[----:B------:R-:W-:Y:S01]  /*108d0*/  FADD.FTZ R34, R35, R34 ;  /* 0x0000002223227221 */ /* 0x000fe20000010000 */
[----:B------:R-:W-:Y:S01]  /*108e0*/  ISETP.GT.AND P0, PT, R107, R140, PT ;  /* 0x0000008c6b00720c */ /* 0x000fe20003f04270 */
        /* <DEDUP_REMOVED lines=51> */
[C---:B------:R-:W-:Y:S06]  /*10c20*/  HMMA.16816.F32.BF16 R96, R64.reuse, R92, RZ ;  /* 0x0000005c4060723c */ /* 0x040fec00000418ff */
[----:B------:R-:W-:Y:S02]  /*10c30*/  MUFU.EX2 R119, R119 ;  /* 0x0000007700777308 */ /* 0x000fe40000000800 */
[C---:B------:R-:W-:Y:S06]  /*10c40*/  HMMA.16816.F32.BF16 R92, R64.reuse, R94, RZ ;  /* 0x0000005e405c723c */ /* 0x040fec00000418ff */
[----:B------:R-:W-:Y:S02]  /*10c50*/  MUFU.EX2 R118, R118 ;  /* 0x0000007600767308 */ /* 0x000fe40000000800 */
[----:B------:R-:W-:Y:S06]  /*10c60*/  HMMA.16816.F32.BF16 R80, R64, R76, RZ ;  /* 0x0000004c4050723c */ /* 0x000fec00000418ff */
        /* <DEDUP_REMOVED lines=24> */
[----:B------:R-:W-:-:S05]  /*10df0*/  FFMA.FTZ R23, R169, R123, -R166 ;  /* 0x0000007ba9177223 */ /* 0x000fca00000108a6 */
[----:B------:R-:W-:Y:S01]  /*10e00*/  MUFU.EX2 R22, R22 ;  /* 0x0000001600167308 */ /* 0x000fe20000000800 */
[C---:B--2---:R-:W-:Y:S07]  /*10e10*/  HMMA.16816.F32.BF16 R60, R4.reuse, R8, R60 ;  /* 0x00000008043c723c */ /* 0x044fee000004183c */
[----:B------:R-:W2:Y:S01]  /*10e20*/  MUFU.EX2 R23, R23 ;  /* 0x0000001700177308 */ /* 0x000ea20000000800 */
[C---:B------:R-:W-:Y:S01]  /*10e30*/  HMMA.16816.F32.BF16 R64, R4.reuse, R10, R64 ;  /* 0x0000000a0440723c */ /* 0x040fe20000041840 */
[----:B------:R-:W4:Y:S06]  /*10e40*/  LDSM.16.MT88.4 R8, [R135+0x9000] ;  /* 0x009000008708783b */ /* 0x000f2c0000004200 */
[----:B------:R-:W5:Y:S01]  /*10e50*/  MUFU.EX2 R20, R20 ;  /* 0x0000001400147308 */ /* 0x000f620000000800 */
[C---:B---3--:R-:W-:Y:S08]  /*10e60*/  HMMA.16816.F32.BF16 R44, R4.reuse, R16, R44 ;  /* 0x00000010042c723c */ /* 0x048ff0000004182c */
[----:B------:R-:W-:Y:S03]  /*10e70*/  HMMA.16816.F32.BF16 R48, R4, R18, R48 ;  /* 0x000000120430723c */ /* 0x000fe60000041830 */
[----:B-1----:R-:W-:Y:S01]  /*10e80*/  F2FP.BF16.F32.PACK_AB R4, R165, R170 ;  /* 0x000000aaa504723e */ /* 0x002fe200000010ff */
[----:B------:R-:W-:Y:S01]  /*10e90*/  LDSM.16.MT88.4 R16, [R135+0x9800] ;  /* 0x009800008710783b */ /* 0x000fe20000004200 */
[----:B--2---:R-:W-:-:S02]  /*10ea0*/  F2FP.BF16.F32.PACK_AB R5, R23, R168 ;  /* 0x000000a81705723e */ /* 0x004fc400000010ff */
[----:B------:R-:W-:Y:S02]  /*10eb0*/  F2FP.BF16.F32.PACK_AB R6, R22, R143 ;  /* 0x0000008f1606723e */ /* 0x000fe400000010ff */
[----:B-----5:R-:W-:-:S07]  /*10ec0*/  F2FP.BF16.F32.PACK_AB R7, R20, R21 ;  /* 0x000000151407723e */ /* 0x020fce00000010ff */
[C---:B----4-:R-:W-:Y:S08]  /*10ed0*/  HMMA.16816.F32.BF16 R96, R4.reuse, R8, R96 ;  /* 0x000000080460723c */ /* 0x050ff00000041860 */
        /* <DEDUP_REMOVED lines=25> */
[----:B------:R-:W-:Y:S02]  /*11070*/  F2FP.BF16.F32.PACK_AB R6, R119, R120 ;  /* 0x000000787706723e */ /* 0x000fe400000010ff */
[----:B------:R-:W-:-:S07]  /*11080*/  F2FP.BF16.F32.PACK_AB R7, R115, R116 ;  /* 0x000000747307723e */ /* 0x000fce00000010ff */
        /* <DEDUP_REMOVED lines=112> */
.L_x_13841:
        /* <DEDUP_REMOVED lines=8> */
.L_x_13842:
[----:B------:R-:W-:Y:S05]  /*11810*/  BSYNC.RECONVERGENT B0 ;  /* 0x0000000000007941 */ /* 0x000fea0003800200 */
.L_x_13840:
[-C--:B------:R-:W-:Y:S01]  /*11820*/  ISETP.GE.AND P1, PT, R170, R151.reuse, PT ;  /* 0x00000097aa00720c */ /* 0x080fe20003f26270 */
[----:B------:R-:W-:Y:S01]  /*11830*/  IMAD.SHL.U32 R3, R138, 0x20, RZ ;  /* 0x000000208a037824 */ /* 0x000fe200078e00ff */
        /* <DEDUP_REMOVED lines=57> */
[----:B------:R-:W2:Y:S01]  /*11bd0*/  LD.E R3, desc[UR4][R102.64+0x18c] ;  /* 0x00018c0466037980 */ /* 0x000ea2000c101900 */
[----:B------:R-:W-:Y:S01]  /*11be0*/  SHF.R.U32.HI R107, RZ, 0x1, R147 ;  /* 0x00000001ff6b7819 */ /* 0x000fe20000011693 */
[----:B------:R-:W-:-:S02]  /*11bf0*/  IMAD.IADD R110, R101, 0x1, R110 ;  /* 0x00000001656e7824 */ /* 0x000fc400078e026e */
        /* <DEDUP_REMOVED lines=72> */
[C---:B-1----:R-:W-:Y:S08]  /*12080*/  HMMA.16816.F32.BF16 R32, R116.reuse, R112, R32 ;  /* 0x000000707420723c */ /* 0x042ff00000041820 */
[C---:B------:R-:W-:Y:S01]  /*12090*/  HMMA.16816.F32.BF16 R28, R116.reuse, R114, R28 ;  /* 0x00000072741c723c */ /* 0x040fe2000004181c */
        /* <DEDUP_REMOVED lines=8> */
[----:B------:R-:W-:Y:S01]  /*12120*/  HMMA.16816.F32.BF16 R4, R116, R114, R4 ;  /* 0x000000727404723c */ /* 0x000fe20000041804 */
[----:B------:R-:W-:Y:S04]  /*12130*/  LDSM.16.M88.4 R116, [R127+0x2000] ;  /* 0x002000007f74783b */ /* 0x000fe80000000200 */
[----:B------:R-:W1:Y:S03]  /*12140*/  LDSM.16.M88.4 R112, [R124+0x6000] ;  /* 0x006000007c70783b */ /* 0x000e660000000200 */
        /* <DEDUP_REMOVED lines=8> */
[----:B------:R-:W1:Y:S02]  /*121d0*/  LDSM.16.M88.4 R112, [R124+0x7800] ;  /* 0x007800007c70783b */ /* 0x000e640000000200 */
[----:B------:R-:W-:Y:S01]  /*121e0*/  LOP3.LUT R107, R107, 0x1f0, RZ, 0xc0, !PT ;  /* 0x000001f06b6b7812 */ /* 0x000fe200078ec0ff */
[----:B------:R-:W-:-:S04]  /*121f0*/  FMUL.FTZ R23, R23, R3 ;  /* 0x0000000317177220 */ /* 0x000fc80000410000 */
[----:B------:R-:W-:-:S04]  /*12200*/  DEPBAR.LE SB0, 0x0 ;  /* 0x000080000000791a */ /* 0x000fc80000000000 */
[----:B-1----:R-:W-:Y:S05]  /*12210*/  HMMA.16816.F32.BF16 R8, R116, R112, R8 ;  /* 0x000000707408723c */ /* 0x002fea0000041808 */
[----:B------:R-:W-:-:S04]  /*12220*/  SHF.R.U32.HI R112, RZ, 0x2, R147 ;  /* 0x00000002ff707819 */ /* 0x000fc80000011693 */
[----:B------:R-:W-:-:S04]  /*12230*/  LOP3.LUT R112, R112, 0x7, RZ, 0xc0, !PT ;  /* 0x0000000770707812 */ /* 0x000fc800078ec0ff */
[----:B------:R-:W-:Y:S01]  /*12240*/  LOP3.LUT R111, R112, R107, RZ, 0xfc, !PT ;  /* 0x0000006b706f7212 */ /* 0x000fe200078efcff */
[----:B------:R-:W-:Y:S02]  /*12250*/  IMAD.IADD R107, R110, 0x1, R155 ;  /* 0x000000016e6b7824 */ /* 0x000fe400078e029b */
[-C--:B------:R-:W-:Y:S01]  /*12260*/  FMUL.FTZ R110, R33, R3.reuse ;  /* 0x00000003216e7220 */ /* 0x080fe20000410000 */
[----:B------:R-:W-:Y:S03]  /*12270*/  HMMA.16816.F32.BF16 R4, R116, R114, R4 ;  /* 0x000000727404723c */ /* 0x000fe60000041804 */
[----:B------:R-:W-:Y:S01]  /*12280*/  FMUL.FTZ R114, R32, R3 ;  /* 0x0000000320727220 */ /* 0x000fe20000410000 */
[----:B------:R-:W-:Y:S01]  /*12290*/  IMAD.IADD R112, R104, 0x1, R111 ;  /* 0x0000000168707824 */ /* 0x000fe200078e026f */
[----:B------:R-:W1:Y:S04]  /*122a0*/  MUFU.TANH R110, R110 ;  /* 0x0000006e006e7308 */ /* 0x000e680000002400 */
[--C-:B------:R-:W-:Y:S01]  /*122b0*/  IADD3 R33, PT, PT, R112, 0x3f, -R107.reuse ;  /* 0x0000003f70217810 */ /* 0x100fe20007ffe86b */
[----:B------:R-:W-:Y:S01]  /*122c0*/  VIADD R113, R106, 0xffffffc0 ;  /* 0xffffffc06a717836 */ /* 0x000fe20000000000 */
[----:B------:R-:W-:-:S02]  /*122d0*/  IADD3 R32, PT, PT, R112, 0x40, -R107 ;  /* 0x0000004070207810 */ /* 0x000fc40007ffe86b */
[----:B------:R-:W2:Y:S01]  /*122e0*/  MUFU.TANH R111, R114 ;  /* 0x00000072006f7308 */ /* 0x000ea20000002400 */
[----:B------:R-:W-:Y:S02]  /*122f0*/  IABS R33, R33 ;  /* 0x0000002100217213 */ /* 0x000fe40000000000 */
[----:B------:R-:W-:Y:S02]  /*12300*/  IABS R32, R32 ;  /* 0x0000002000207213 */ /* 0x000fe40000000000 */
[----:B------:R-:W-:Y:S02]  /*12310*/  I2FP.F32.S32 R33, R33 ;  /* 0x0000002100217245 */ /* 0x000fe40000201400 */
[C---:B------:R-:W-:Y:S02]  /*12320*/  ISETP.GE.AND P4, PT, R113.reuse, R164, PT ;  /* 0x000000a47100720c */ /* 0x040fe40003f86270 */
[C---:B------:R-:W-:Y:S02]  /*12330*/  ISETP.GE.AND P6, PT, R113.reuse, R163, PT ;  /* 0x000000a37100720c */ /* 0x040fe40003fc6270 */
[----:B------:R-:W-:-:S02]  /*12340*/  ISETP.GE.AND P3, PT, R113, R161, PT ;  /* 0x000000a17100720c */ /* 0x000fc40003f66270 */
[----:B------:R-:W-:Y:S01]  /*12350*/  ISETP.GE.AND P5, PT, R113, R162, PT ;  /* 0x000000a27100720c */ /* 0x000fe20003fa6270 */
[----:B------:R-:W-:Y:S01]  /*12360*/  FMUL.FTZ R113, R34, R3 ;  /* 0x0000000322717220 */ /* 0x000fe20000410000 */
[----:B------:R-:W-:Y:S01]  /*12370*/  I2FP.F32.S32 R32, R32 ;  /* 0x0000002000207245 */ /* 0x000fe20000201400 */
[----:B-1----:R-:W-:Y:S01]  /*12380*/  FFMA.FTZ R110, -R160, R33, R110 ;  /* 0x00000021a06e7223 */ /* 0x002fe2000001016e */
[----:B------:R-:W-:Y:S01]  /*12390*/  VIADD R176, R112, 0x8 ;  /* 0x0000000870b07836 */ /* 0x000fe20000000000 */
[----:B------:R-:W1:Y:S02]  /*123a0*/  MUFU.TANH R33, R113 ;  /* 0x0000007100217308 */ /* 0x000e640000002400 */
[----:B--2---:R-:W-:Y:S01]  /*123b0*/  FFMA.FTZ R32, -R160, R32, R111 ;  /* 0x00000020a0207223 */ /* 0x004fe2000001016f */
[----:B------:R-:W-:Y:S01]  /*123c0*/  FMUL.FTZ R111, R35, R3 ;  /* 0x00000003236f7220 */ /* 0x000fe20000410000 */
[----:B------:R-:W-:-:S04]  /*123d0*/  IADD3 R34, PT, PT, R176, 0x40, -R107 ;  /* 0x00000040b0227810 */ /* 0x000fc80007ffe86b */
[----:B------:R-:W-:Y:S01]  /*123e0*/  IABS R34, R34 ;  /* 0x0000002200227213 */ /* 0x000fe20000000000 */
[----:B------:R-:W2:Y:S01]  /*123f0*/  MUFU.TANH R111, R111 ;  /* 0x0000006f006f7308 */ /* 0x000ea20000002400 */
[----:B------:R-:W-:Y:S02]  /*12400*/  IADD3 R35, PT, PT, R176, 0x3f, -R107 ;  /* 0x0000003fb0237810 */ /* 0x000fe40007ffe86b */
[----:B------:R-:W-:Y:S02]  /*12410*/  I2FP.F32.S32 R34, R34 ;  /* 0x0000002200227245 */ /* 0x000fe40000201400 */
[----:B------:R-:W-:-:S03]  /*12420*/  IABS R35, R35 ;  /* 0x0000002300237213 */ /* 0x000fc60000000000 */
[----:B-1----:R-:W-:Y:S01]  /*12430*/  FFMA.FTZ R33, -R160, R34, R33 ;  /* 0x00000022a0217223 */ /* 0x002fe20000010121 */
[----:B------:R-:W-:Y:S01]  /*12440*/  VIADD R34, R106, 0xffffffc1 ;  /* 0xffffffc16a227836 */ /* 0x000fe20000000000 */
[----:B------:R-:W-:Y:S02]  /*12450*/  FSEL R32, R32, -INF , P4 ;  /* 0xff80000020207808 */ /* 0x000fe40002000000 */
[----:B------:R-:W-:Y:S02]  /*12460*/  I2FP.F32.S32 R35, R35 ;  /* 0x0000002300237245 */ /* 0x000fe40000201400 */
[----:B------:R-:W-:Y:S02]  /*12470*/  FSEL R113, R33, -INF , P5 ;  /* 0xff80000021717808 */ /* 0x000fe40002800000 */
[----:B------:R-:W-:Y:S01]  /*12480*/  FSEL R33, R32, -INF , !P6 ;  /* 0xff80000020217808 */ /* 0x000fe20007000000 */
[----:B--2---:R-:W-:Y:S01]  /*12490*/  FFMA.FTZ R111, -R160, R35, R111 ;  /* 0x00000023a06f7223 */ /* 0x004fe2000001016f */
[----:B------:R-:W-:-:S02]  /*124a0*/  ISETP.GE.AND P4, PT, R34, R164, PT ;  /* 0x000000a42200720c */ /* 0x000fc40003f86270 */
[----:B------:R-:W-:Y:S02]  /*124b0*/  FSEL R32, R113, -INF , !P3 ;  /* 0xff80000071207808 */ /* 0x000fe40005800000 */
[C---:B------:R-:W-:Y:S02]  /*124c0*/  ISETP.GE.AND P3, PT, R34.reuse, R162, PT ;  /* 0x000000a22200720c */ /* 0x040fe40003f66270 */
[C---:B------:R-:W-:Y:S02]  /*124d0*/  ISETP.GE.AND P6, PT, R34.reuse, R163, PT ;  /* 0x000000a32200720c */ /* 0x040fe40003fc6270 */
[----:B------:R-:W-:Y:S01]  /*124e0*/  ISETP.GE.AND P5, PT, R34, R161, PT ;  /* 0x000000a12200720c */ /* 0x000fe20003fa6270 */
[----:B------:R-:W-:Y:S01]  /*124f0*/  VIADD R35, R106, 0xffffffc8 ;  /* 0xffffffc86a237836 */ /* 0x000fe20000000000 */
[----:B------:R-:W-:Y:S02]  /*12500*/  FSEL R34, R110, -INF , P4 ;  /* 0xff8000006e227808 */ /* 0x000fe40002000000 */
[----:B------:R-:W-:Y:S01]  /*12510*/  FSEL R110, R111, -INF , P3 ;  /* 0xff8000006f6e7808 */ /* 0x000fe20001800000 */
[-C--:B------:R-:W-:Y:S01]  /*12520*/  FMUL.FTZ R115, R29, R3.reuse ;  /* 0x000000031d737220 */ /* 0x080fe20000410000 */
[----:B------:R-:W-:Y:S01]  /*12530*/  FMUL.FTZ R111, R28, R3 ;  /* 0x000000031c6f7220 */ /* 0x000fe20000410000 */
[----:B------:R-:W-:-:S02]  /*12540*/  FSEL R34, R34, -INF , !P6 ;  /* 0xff80000022227808 */ /* 0x000fc40007000000 */
[----:B------:R-:W-:Y:S02]  /*12550*/  FSEL R28, R110, -INF , !P5 ;  /* 0xff8000006e1c7808 */ /* 0x000fe40006800000 */
[C---:B------:R-:W-:Y:S02]  /*12560*/  ISETP.GE.AND P4, PT, R35.reuse, R164, PT ;  /* 0x000000a42300720c */ /* 0x040fe40003f86270 */
[C---:B------:R-:W-:Y:S02]  /*12570*/  ISETP.GE.AND P6, PT, R35.reuse, R163, PT ;  /* 0x000000a32300720c */ /* 0x040fe40003fc6270 */
[C---:B------:R-:W-:Y:S02]  /*12580*/  ISETP.GE.AND P3, PT, R35.reuse, R161, PT ;  /* 0x000000a12300720c */ /* 0x040fe40003f66270 */
[----:B------:R-:W-:Y:S02]  /*12590*/  ISETP.GE.AND P5, PT, R35, R162, PT ;  /* 0x000000a22300720c */ /* 0x000fe40003fa6270 */
[----:B------:R-:W1:Y:S01]  /*125a0*/  MUFU.TANH R35, R115 ;  /* 0x0000007300237308 */ /* 0x000e620000002400 */
[----:B------:R-:W-:-:S02]  /*125b0*/  IADD3 R29, PT, PT, R112, 0x37, -R107 ;  /* 0x00000037701d7810 */ /* 0x000fc40007ffe86b */
[----:B------:R-:W-:-:S05]  /*125c0*/  IADD3 R110, PT, PT, R112, 0x38, -R107 ;  /* 0x00000038706e7810 */ /* 0x000fca0007ffe86b */
[----:B------:R-:W2:Y:S01]  /*125d0*/  MUFU.TANH R111, R111 ;  /* 0x0000006f006f7308 */ /* 0x000ea20000002400 */
[----:B------:R-:W-:Y:S02]  /*125e0*/  IABS R29, R29 ;  /* 0x0000001d001d7213 */ /* 0x000fe40000000000 */
[----:B------:R-:W-:Y:S02]  /*125f0*/  IABS R110, R110 ;  /* 0x0000006e006e7213 */ /* 0x000fe40000000000 */
[----:B------:R-:W-:Y:S01]  /*12600*/  I2FP.F32.S32 R114, R29 ;  /* 0x0000001d00727245 */ /* 0x000fe20000201400 */
[----:B------:R-:W-:Y:S01]  /*12610*/  FMUL.FTZ R113, R30, R3 ;  /* 0x000000031e717220 */ /* 0x000fe20000410000 */
[----:B------:R-:W-:-:S03]  /*12620*/  I2FP.F32.S32 R110, R110 ;  /* 0x0000006e006e7245 */ /* 0x000fc60000201400 */
[----:B-1----:R-:W-:Y:S02]  /*12630*/  FFMA.FTZ R29, -R160, R114, R35 ;  /* 0x00000072a01d7223 */ /* 0x002fe40000010123 */
[----:B------:R-:W1:Y:S01]  /*12640*/  MUFU.TANH R35, R113 ;  /* 0x0000007100237308 */ /* 0x000e620000002400 */
[----:B------:R-:W-:Y:S01]  /*12650*/  IADD3 R30, PT, PT, R176, 0x38, -R107 ;  /* 0x00000038b01e7810 */ /* 0x000fe20007ffe86b */
[----:B--2---:R-:W-:Y:S01]  /*12660*/  FFMA.FTZ R110, -R160, R110, R111 ;  /* 0x0000006ea06e7223 */ /* 0x004fe2000001016f */
[----:B------:R-:W-:Y:S02]  /*12670*/  FMUL.FTZ R111, R31, R3 ;  /* 0x000000031f6f7220 */ /* 0x000fe40000410000 */
[----:B------:R-:W-:-:S04]  /*12680*/  IABS R30, R30 ;  /* 0x0000001e001e7213 */ /* 0x000fc80000000000 */
[----:B------:R-:W2:Y:S01]  /*12690*/  MUFU.TANH R111, R111 ;  /* 0x0000006f006f7308 */ /* 0x000ea20000002400 */
[----:B------:R-:W-:Y:S02]  /*126a0*/  I2FP.F32.S32 R30, R30 ;  /* 0x0000001e001e7245 */ /* 0x000fe40000201400 */
[----:B------:R-:W-:-:S03]  /*126b0*/  IADD3 R31, PT, PT, R176, 0x37, -R107 ;  /* 0x00000037b01f7810 */ /* 0x000fc60007ffe86b */
[----:B-1----:R-:W-:Y:S01]  /*126c0*/  FFMA.FTZ R30, -R160, R30, R35 ;  /* 0x0000001ea01e7223 */ /* 0x002fe20000010123 */
[----:B------:R-:W-:Y:S01]  /*126d0*/  IABS R31, R31 ;  /* 0x0000001f001f7213 */ /* 0x000fe20000000000 */
[----:B------:R-:W-:-:S03]  /*126e0*/  VIADD R35, R106, 0xffffffc9 ;  /* 0xffffffc96a237836 */ /* 0x000fc60000000000 */
[----:B------:R-:W-:Y:S02]  /*126f0*/  I2FP.F32.S32 R31, R31 ;  /* 0x0000001f001f7245 */ /* 0x000fe40000201400 */
[----:B------:R-:W-:Y:S02]  /*12700*/  FSEL R30, R30, -INF , P5 ;  /* 0xff8000001e1e7808 */ /* 0x000fe40002800000 */
[----:B------:R-:W-:Y:S02]  /*12710*/  FSEL R110, R110, -INF , P4 ;  /* 0xff8000006e6e7808 */ /* 0x000fe40002000000 */
[C---:B------:R-:W-:Y:S01]  /*12720*/  ISETP.GE.AND P4, PT, R35.reuse, R164, PT ;  /* 0x000000a42300720c */ /* 0x040fe20003f86270 */
[----:B--2---:R-:W-:Y:S01]  /*12730*/  FFMA.FTZ R111, -R160, R31, R111 ;  /* 0x0000001fa06f7223 */ /* 0x004fe2000001016f */
[----:B------:R-:W-:Y:S02]  /*12740*/  FSEL R30, R30, -INF , !P3 ;  /* 0xff8000001e1e7808 */ /* 0x000fe40005800000 */
[----:B------:R-:W-:-:S02]  /*12750*/  ISETP.GE.AND P3, PT, R35, R162, PT ;  /* 0x000000a22300720c */ /* 0x000fc40003f66270 */
[----:B------:R-:W-:Y:S02]  /*12760*/  FSEL R166, R110, -INF , !P6 ;  /* 0xff8000006ea67808 */ /* 0x000fe40007000000 */
[----:B------:R-:W-:Y:S02]  /*12770*/  FSEL R110, R29, -INF , P4 ;  /* 0xff8000001d6e7808 */ /* 0x000fe40002000000 */
[----:B------:R-:W-:Y:S02]  /*12780*/  ISETP.GE.AND P5, PT, R35, R161, PT ;  /* 0x000000a12300720c */ /* 0x000fe40003fa6270 */
[----:B------:R-:W-:Y:S01]  /*12790*/  FSEL R29, R111, -INF , P3 ;  /* 0xff8000006f1d7808 */ /* 0x000fe20001800000 */
[----:B------:R-:W-:Y:S01]  /*127a0*/  VIADD R31, R106, 0xffffffd0 ;  /* 0xffffffd06a1f7836 */ /* 0x000fe20000000000 */
[----:B------:R-:W-:Y:S01]  /*127b0*/  ISETP.GE.AND P6, PT, R35, R163, PT ;  /* 0x000000a32300720c */ /* 0x000fe20003fc6270 */
[-C--:B------:R-:W-:Y:S01]  /*127c0*/  FMUL.FTZ R111, R24, R3.reuse ;  /* 0x00000003186f7220 */ /* 0x080fe20000410000 */
[----:B------:R-:W-:Y:S01]  /*127d0*/  FSEL R24, R29, -INF , !P5 ;  /* 0xff8000001d187808 */ /* 0x000fe20006800000 */
[----:B------:R-:W-:Y:S01]  /*127e0*/  FMUL.FTZ R29, R25, R3 ;  /* 0x00000003191d7220 */ /* 0x000fe20000410000 */
[----:B------:R-:W-:-:S02]  /*127f0*/  FSEL R110, R110, -INF , !P6 ;  /* 0xff8000006e6e7808 */ /* 0x000fc40007000000 */
[C---:B------:R-:W-:Y:S02]  /*12800*/  ISETP.GE.AND P4, PT, R31.reuse, R164, PT ;  /* 0x000000a41f00720c */ /* 0x040fe40003f86270 */
[C---:B------:R-:W-:Y:S02]  /*12810*/  ISETP.GE.AND P6, PT, R31.reuse, R163, PT ;  /* 0x000000a31f00720c */ /* 0x040fe40003fc6270 */
[C---:B------:R-:W-:Y:S02]  /*12820*/  ISETP.GE.AND P3, PT, R31.reuse, R161, PT ;  /* 0x000000a11f00720c */ /* 0x040fe40003f66270 */
[----:B------:R-:W-:Y:S02]  /*12830*/  ISETP.GE.AND P5, PT, R31, R162, PT ;  /* 0x000000a21f00720c */ /* 0x000fe40003fa6270 */
[----:B------:R1:W2:Y:S01]  /*12840*/  MUFU.TANH R31, R111 ;  /* 0x0000006f001f7308 */ /* 0x0002a20000002400 */
[C-C-:B------:R-:W-:Y:S02]  /*12850*/  IADD3 R35, PT, PT, R112.reuse, 0x30, -R107.reuse ;  /* 0x0000003070237810 */ /* 0x140fe40007ffe86b */
[----:B------:R-:W-:-:S05]  /*12860*/  IADD3 R25, PT, PT, R112, 0x2f, -R107 ;  /* 0x0000002f70197810 */ /* 0x000fca0007ffe86b */
[----:B------:R-:W3:Y:S01]  /*12870*/  MUFU.TANH R29, R29 ;  /* 0x0000001d001d7308 */ /* 0x000ee20000002400 */
[----:B------:R-:W-:Y:S02]  /*12880*/  IABS R35, R35 ;  /* 0x0000002300237213 */ /* 0x000fe40000000000 */
[----:B------:R-:W-:Y:S02]  /*12890*/  IABS R25, R25 ;  /* 0x0000001900197213 */ /* 0x000fe40000000000 */
[----:B------:R-:W-:Y:S02]  /*128a0*/  I2FP.F32.S32 R35, R35 ;  /* 0x0000002300237245 */ /* 0x000fe40000201400 */
[----:B------:R-:W-:Y:S01]  /*128b0*/  I2FP.F32.S32 R114, R25 ;  /* 0x0000001900727245 */ /* 0x000fe20000201400 */
[----:B-1----:R-:W-:Y:S02]  /*128c0*/  FMUL.FTZ R111, R26, R3 ;  /* 0x000000031a6f7220 */ /* 0x002fe40000410000 */
[----:B--2---:R-:W-:-:S02]  /*128d0*/  FFMA.FTZ R31, -R160, R35, R31 ;  /* 0x00000023a01f7223 */ /* 0x004fc4000001011f */
[----:B------:R-:W1:Y:S01]  /*128e0*/  MUFU.TANH R35, R111 ;  /* 0x0000006f00237308 */ /* 0x000e620000002400 */
[----:B------:R-:W-:Y:S01]  /*128f0*/  IADD3 R26, PT, PT, R176, 0x30, -R107 ;  /* 0x00000030b01a7810 */ /* 0x000fe20007ffe86b */
[----:B---3--:R-:W-:Y:S01]  /*12900*/  FFMA.FTZ R25, -R160, R114, R29 ;  /* 0x00000072a0197223 */ /* 0x008fe2000001011d */
        /* <DEDUP_REMOVED lines=11> */
[----:B------:R-:W-:Y:S01]  /*129c0*/  FSEL R180, R35, -INF , !P3 ;  /* 0xff80000023b47808 */ /* 0x000fe20005800000 */
[----:B--2---:R-:W-:Y:S01]  /*129d0*/  FFMA.FTZ R27, -R160, R27, R29 ;  /* 0x0000001ba01b7223 */ /* 0x004fe2000001011d */
[C---:B------:R-:W-:Y:S02]  /*129e0*/  ISETP.GE.AND P3, PT, R26.reuse, R162, PT ;  /* 0x000000a21a00720c */ /* 0x040fe40003f66270 */
[----:B------:R-:W-:-:S02]  /*129f0*/  ISETP.GE.AND P4, PT, R26, R164, PT ;  /* 0x000000a41a00720c */ /* 0x000fc40003f86270 */
[----:B------:R-:W-:Y:S02]  /*12a00*/  FSEL R119, R31, -INF , !P6 ;  /* 0xff8000001f777808 */ /* 0x000fe40007000000 */
[C---:B------:R-:W-:Y:S02]  /*12a10*/  ISETP.GE.AND P6, PT, R26.reuse, R163, PT ;  /* 0x000000a31a00720c */ /* 0x040fe40003fc6270 */
[----:B------:R-:W-:Y:S01]  /*12a20*/  ISETP.GE.AND P5, PT, R26, R161, PT ;  /* 0x000000a11a00720c */ /* 0x000fe20003fa6270 */
[----:B------:R-:W-:Y:S01]  /*12a30*/  VIADD R26, R106, 0xffffffd8 ;  /* 0xffffffd86a1a7836 */ /* 0x000fe20000000000 */
[----:B------:R-:W-:Y:S01]  /*12a40*/  FSEL R118, R27, -INF , P3 ;  /* 0xff8000001b767808 */ /* 0x000fe20001800000 */
[----:B------:R-:W-:Y:S01]  /*12a50*/  FMUL.FTZ R27, R20, R3 ;  /* 0x00000003141b7220 */ /* 0x000fe20000410000 */
[----:B------:R-:W-:Y:S02]  /*12a60*/  FSEL R25, R25, -INF , P4 ;  /* 0xff80000019197808 */ /* 0x000fe40002000000 */
[----:B------:R-:W-:-:S02]  /*12a70*/  FSEL R118, R118, -INF , !P5 ;  /* 0xff80000076767808 */ /* 0x000fc40006800000 */
[----:B------:R-:W-:Y:S01]  /*12a80*/  FSEL R117, R25, -INF , !P6 ;  /* 0xff80000019757808 */ /* 0x000fe20007000000 */
[----:B------:R-:W1:Y:S01]  /*12a90*/  MUFU.TANH R27, R27 ;  /* 0x0000001b001b7308 */ /* 0x000e620000002400 */
[C---:B------:R-:W-:Y:S02]  /*12aa0*/  ISETP.GE.AND P4, PT, R26.reuse, R164, PT ;  /* 0x000000a41a00720c */ /* 0x040fe40003f86270 */
[C---:B------:R-:W-:Y:S02]  /*12ab0*/  ISETP.GE.AND P6, PT, R26.reuse, R163, PT ;  /* 0x000000a31a00720c */ /* 0x040fe40003fc6270 */
[C---:B------:R-:W-:Y:S02]  /*12ac0*/  ISETP.GE.AND P3, PT, R26.reuse, R161, PT ;  /* 0x000000a11a00720c */ /* 0x040fe40003f66270 */
[----:B------:R-:W-:Y:S01]  /*12ad0*/  ISETP.GE.AND P5, PT, R26, R162, PT ;  /* 0x000000a21a00720c */ /* 0x000fe20003fa6270 */
[----:B------:R-:W-:Y:S01]  /*12ae0*/  FMUL.FTZ R26, R21, R3 ;  /* 0x00000003151a7220 */ /* 0x000fe20000410000 */
[----:B------:R-:W-:-:S03]  /*12af0*/  IADD3 R21, PT, PT, R112, 0x28, -R107 ;  /* 0x0000002870157810 */ /* 0x000fc60007ffe86b */
[----:B------:R-:W2:Y:S01]  /*12b00*/  MUFU.TANH R25, R26 ;  /* 0x0000001a00197308 */ /* 0x000ea20000002400 */
[----:B------:R-:W-:Y:S02]  /*12b10*/  IABS R21, R21 ;  /* 0x0000001500157213 */ /* 0x000fe40000000000 */
[----:B------:R-:W-:Y:S02]  /*12b20*/  IADD3 R20, PT, PT, R112, 0x27, -R107 ;  /* 0x0000002770147810 */ /* 0x000fe40007ffe86b */
[----:B------:R-:W-:Y:S02]  /*12b30*/  I2FP.F32.S32 R21, R21 ;  /* 0x0000001500157245 */ /* 0x000fe40000201400 */
[----:B------:R-:W-:-:S03]  /*12b40*/  IABS R20, R20 ;  /* 0x0000001400147213 */ /* 0x000fc60000000000 */
[----:B-1----:R-:W-:Y:S01]  /*12b50*/  FFMA.FTZ R21, -R160, R21, R27 ;  /* 0x00000015a0157223 */ /* 0x002fe2000001011b */
[----:B------:R-:W-:Y:S01]  /*12b60*/  I2FP.F32.S32 R20, R20 ;  /* 0x0000001400147245 */ /* 0x000fe20000201400 */
[----:B------:R-:W-:-:S04]  /*12b70*/  FMUL.FTZ R27, R22, R3 ;  /* 0x00000003161b7220 */ /* 0x000fc80000410000 */
[----:B--2---:R-:W-:Y:S02]  /*12b80*/  FFMA.FTZ R20, -R160, R20, R25 ;  /* 0x00000014a0147223 */ /* 0x004fe40000010119 */
[----:B------:R-:W1:Y:S01]  /*12b90*/  MUFU.TANH R25, R27 ;  /* 0x0000001b00197308 */ /* 0x000e620000002400 */
[----:B------:R-:W-:-:S04]  /*12ba0*/  IADD3 R22, PT, PT, R176, 0x28, -R107 ;  /* 0x00000028b0167810 */ /* 0x000fc80007ffe86b */
[----:B------:R-:W-:-:S03]  /*12bb0*/  IABS R22, R22 ;  /* 0x0000001600167213 */ /* 0x000fc60000000000 */
[----:B------:R-:W2:Y:S01]  /*12bc0*/  MUFU.TANH R23, R23 ;  /* 0x0000001700177308 */ /* 0x000ea20000002400 */
[----:B------:R-:W-:Y:S02]  /*12bd0*/  I2FP.F32.S32 R22, R22 ;  /* 0x0000001600167245 */ /* 0x000fe40000201400 */
[----:B------:R-:W-:-:S04]  /*12be0*/  IADD3 R26, PT, PT, R176, 0x27, -R107 ;  /* 0x00000027b01a7810 */ /* 0x000fc80007ffe86b */
[----:B------:R-:W-:Y:S01]  /*12bf0*/  IABS R26, R26 ;  /* 0x0000001a001a7213 */ /* 0x000fe20000000000 */
[----:B-1----:R-:W-:Y:S01]  /*12c00*/  FFMA.FTZ R25, -R160, R22, R25 ;  /* 0x00000016a0197223 */ /* 0x002fe20000010119 */
[----:B------:R-:W-:Y:S01]  /*12c10*/  FSEL R120, R21, -INF , P4 ;  /* 0xff80000015787808 */ /* 0x000fe20002000000 */
[----:B------:R-:W-:Y:S01]  /*12c20*/  VIADD R22, R106, 0xffffffd9 ;  /* 0xffffffd96a167836 */ /* 0x000fe20000000000 */
[----:B------:R-:W-:Y:S02]  /*12c30*/  I2FP.F32.S32 R21, R26 ;  /* 0x0000001a00157245 */ /* 0x000fe40000201400 */
[----:B------:R-:W-:-:S03]  /*12c40*/  FSEL R25, R25, -INF , P5 ;  /* 0xff80000019197808 */ /* 0x000fc60002800000 */
[----:B--2---:R-:W-:Y:S01]  /*12c50*/  FFMA.FTZ R23, -R160, R21, R23 ;  /* 0x00000015a0177223 */ /* 0x004fe20000010117 */
[----:B------:R-:W-:Y:S02]  /*12c60*/  FSEL R182, R25, -INF , !P3 ;  /* 0xff80000019b67808 */ /* 0x000fe40005800000 */
[C---:B------:R-:W-:Y:S02]  /*12c70*/  ISETP.GE.AND P3, PT, R22.reuse, R162, PT ;  /* 0x000000a21600720c */ /* 0x040fe40003f66270 */
[----:B------:R-:W-:Y:S02]  /*12c80*/  ISETP.GE.AND P4, PT, R22, R164, PT ;  /* 0x000000a41600720c */ /* 0x000fe40003f86270 */
[----:B------:R-:W-:Y:S01]  /*12c90*/  FSEL R116, R23, -INF , P3 ;  /* 0xff80000017747808 */ /* 0x000fe20001800000 */
[----:B------:R-:W-:Y:S01]  /*12ca0*/  FMUL.FTZ R23, R16, R3 ;  /* 0x0000000310177220 */ /* 0x000fe20000410000 */
[----:B------:R-:W-:Y:S01]  /*12cb0*/  FSEL R120, R120, -INF , !P6 ;  /* 0xff80000078787808 */ /* 0x000fe20007000000 */
[----:B------:R-:W-:Y:S01]  /*12cc0*/  VIADD R21, R106, 0xffffffe0 ;  /* 0xffffffe06a157836 */ /* 0x000fe20000000000 */
[----:B------:R-:W-:-:S02]  /*12cd0*/  ISETP.GE.AND P6, PT, R22, R163, PT ;  /* 0x000000a31600720c */ /* 0x000fc40003fc6270 */
[----:B------:R-:W-:Y:S02]  /*12ce0*/  ISETP.GE.AND P5, PT, R22, R161, PT ;  /* 0x000000a11600720c */ /* 0x000fe40003fa6270 */
[----:B------:R-:W-:Y:S01]  /*12cf0*/  FSEL R20, R20, -INF , P4 ;  /* 0xff80000014147808 */ /* 0x000fe20002000000 */
[----:B------:R-:W1:Y:S01]  /*12d00*/  MUFU.TANH R23, R23 ;  /* 0x0000001700177308 */ /* 0x000e620000002400 */
[----:B------:R-:W-:Y:S02]  /*12d10*/  FSEL R116, R116, -INF , !P5 ;  /* 0xff80000074747808 */ /* 0x000fe40006800000 */
[----:B------:R-:W-:Y:S02]  /*12d20*/  FSEL R143, R20, -INF , !P6 ;  /* 0xff800000148f7808 */ /* 0x000fe40007000000 */
[C---:B------:R-:W-:Y:S02]  /*12d30*/  ISETP.GE.AND P4, PT, R21.reuse, R164, PT ;  /* 0x000000a41500720c */ /* 0x040fe40003f86270 */
[----:B------:R-:W-:-:S02]  /*12d40*/  ISETP.GE.AND P6, PT, R21, R163, PT ;  /* 0x000000a31500720c */ /* 0x000fc40003fc6270 */
[C---:B------:R-:W-:Y:S02]  /*12d50*/  ISETP.GE.AND P3, PT, R21.reuse, R161, PT ;  /* 0x000000a11500720c */ /* 0x040fe40003f66270 */
[----:B------:R-:W-:Y:S01]  /*12d60*/  ISETP.GE.AND P5, PT, R21, R162, PT ;  /* 0x000000a21500720c */ /* 0x000fe20003fa6270 */
[----:B------:R-:W-:Y:S01]  /*12d70*/  FMUL.FTZ R21, R17, R3 ;  /* 0x0000000311157220 */ /* 0x000fe20000410000 */
[----:B------:R-:W-:-:S04]  /*12d80*/  IADD3 R17, PT, PT, R112, 0x20, -R107 ;  /* 0x0000002070117810 */ /* 0x000fc80007ffe86b */
[----:B------:R-:W-:-:S04]  /*12d90*/  IABS R17, R17 ;  /* 0x0000001100117213 */ /* 0x000fc80000000000 */
[----:B------:R-:W-:Y:S01]  /*12da0*/  I2FP.F32.S32 R17, R17 ;  /* 0x0000001100117245 */ /* 0x000fe20000201400 */
[----:B------:R-:W2:Y:S04]  /*12db0*/  MUFU.TANH R21, R21 ;  /* 0x0000001500157308 */ /* 0x000ea80000002400 */
[----:B-1----:R-:W-:Y:S01]  /*12dc0*/  FFMA.FTZ R17, -R160, R17, R23 ;  /* 0x00000011a0117223 */ /* 0x002fe20000010117 */
[-C--:B------:R-:W-:Y:S01]  /*12dd0*/  FMUL.FTZ R23, R18, R3.reuse ;  /* 0x0000000312177220 */ /* 0x080fe20000410000 */
[----:B------:R-:W-:Y:S01]  /*12de0*/  IADD3 R16, PT, PT, R112, 0x1f, -R107 ;  /* 0x0000001f70107810 */ /* 0x000fe20007ffe86b */
[----:B------:R-:W-:-:S04]  /*12df0*/  FMUL.FTZ R19, R19, R3 ;  /* 0x0000000313137220 */ /* 0x000fc80000410000 */
[----:B------:R-:W1:Y:S01]  /*12e00*/  MUFU.TANH R23, R23 ;  /* 0x0000001700177308 */ /* 0x000e620000002400 */
[----:B------:R-:W-:Y:S02]  /*12e10*/  IABS R16, R16 ;  /* 0x0000001000107213 */ /* 0x000fe40000000000 */
[----:B------:R-:W-:Y:S02]  /*12e20*/  IADD3 R18, PT, PT, R176, 0x20, -R107 ;  /* 0x00000020b0127810 */ /* 0x000fe40007ffe86b */
[----:B------:R-:W-:Y:S02]  /*12e30*/  I2FP.F32.S32 R16, R16 ;  /* 0x0000001000107245 */ /* 0x000fe40000201400 */
[----:B------:R-:W-:Y:S01]  /*12e40*/  IABS R18, R18 ;  /* 0x0000001200127213 */ /* 0x000fe20000000000 */
[----:B------:R-:W3:Y:S02]  /*12e50*/  MUFU.TANH R19, R19 ;  /* 0x0000001300137308 */ /* 0x000ee40000002400 */
[----:B--2---:R-:W-:Y:S01]  /*12e60*/  FFMA.FTZ R16, -R160, R16, R21 ;  /* 0x00000010a0107223 */ /* 0x004fe20000010115 */
[----:B------:R-:W-:-:S02]  /*12e70*/  I2FP.F32.S32 R20, R18 ;  /* 0x0000001200147245 */ /* 0x000fc40000201400 */
[----:B------:R-:W-:-:S04]  /*12e80*/  IADD3 R21, PT, PT, R176, 0x1f, -R107 ;  /* 0x0000001fb0157810 */ /* 0x000fc80007ffe86b */
[----:B------:R-:W-:Y:S01]  /*12e90*/  IABS R21, R21 ;  /* 0x0000001500157213 */ /* 0x000fe20000000000 */
[----:B-1----:R-:W-:Y:S01]  /*12ea0*/  FFMA.FTZ R20, -R160, R20, R23 ;  /* 0x00000014a0147223 */ /* 0x002fe20000010117 */
[----:B------:R-:W-:Y:S01]  /*12eb0*/  FSEL R181, R17, -INF , P4 ;  /* 0xff80000011b57808 */ /* 0x000fe20002000000 */
[----:B------:R-:W-:Y:S01]  /*12ec0*/  VIADD R18, R106, 0xffffffe1 ;  /* 0xffffffe16a127836 */ /* 0x000fe20000000000 */
[----:B------:R-:W-:Y:S02]  /*12ed0*/  I2FP.F32.S32 R17, R21 ;  /* 0x0000001500117245 */ /* 0x000fe40000201400 */
[----:B------:R-:W-:-:S03]  /*12ee0*/  FSEL R20, R20, -INF , P5 ;  /* 0xff80000014147808 */ /* 0x000fc60002800000 */
[----:B---3--:R-:W-:Y:S01]  /*12ef0*/  FFMA.FTZ R19, -R160, R17, R19 ;  /* 0x00000011a0137223 */ /* 0x008fe20000010113 */
        /* <DEDUP_REMOVED lines=15> */
[C---:B------:R-:W-:Y:S01]  /*12ff0*/  ISETP.GE.AND P3, PT, R17.reuse, R161, PT ;  /* 0x000000a11100720c */ /* 0x040fe20003f66270 */
[----:B------:R-:W-:Y:S01]  /*13000*/  BAR.SYNC.DEFER_BLOCKING 0x0 ;  /* 0x0000000000007b1d */ /* 0x000fe20000010000 */
        /* <DEDUP_REMOVED lines=60> */
[----:B------:R-:W-:Y:S01]  /*133d0*/  IADD3 R13, PT, PT, R176, 0xf, -R107 ;  /* 0x0000000fb00d7810 */ /* 0x000fe20007ffe86b */
[----:B------:R-:W-:-:S03]  /*133e0*/  VIADD R10, R106, 0xfffffff1 ;  /* 0xfffffff16a0a7836 */ /* 0x000fc60000000000 */
[----:B------:R-:W-:Y:S01]  /*133f0*/  IABS R13, R13 ;  /* 0x0000000d000d7213 */ /* 0x000fe20000000000 */
[----:B-1----:R-:W-:Y:S01]  /*13400*/  FFMA.FTZ R12, -R160, R12, R15 ;  /* 0x0000000ca00c7223 */ /* 0x002fe2000001010f */
[----:B------:R-:W-:Y:S02]  /*13410*/  FSEL R186, R9, -INF , P4 ;  /* 0xff80000009ba7808 */ /* 0x000fe40002000000 */
[----:B------:R-:W-:Y:S02]  /*13420*/  I2FP.F32.S32 R9, R13 ;  /* 0x0000000d00097245 */ /* 0x000fe40000201400 */
[----:B------:R-:W-:Y:S02]  /*13430*/  FSEL R12, R12, -INF , P5 ;  /* 0xff8000000c0c7808 */ /* 0x000fe40002800000 */
[----:B------:R-:W-:Y:S01]  /*13440*/  ISETP.GE.AND P4, PT, R10, R164, PT ;  /* 0x000000a40a00720c */ /* 0x000fe20003f86270 */
[----:B---3--:R-:W-:Y:S01]  /*13450*/  FFMA.FTZ R11, -R160, R9, R11 ;  /* 0x00000009a00b7223 */ /* 0x008fe2000001010b */
[----:B------:R-:W-:-:S02]  /*13460*/  FSEL R122, R12, -INF , !P3 ;  /* 0xff8000000c7a7808 */ /* 0x000fc40005800000 */
[----:B------:R-:W-:Y:S02]  /*13470*/  FSEL R186, R186, -INF , !P6 ;  /* 0xff800000baba7808 */ /* 0x000fe40007000000 */
[C---:B------:R-:W-:Y:S02]  /*13480*/  ISETP.GE.AND P3, PT, R10.reuse, R162, PT ;  /* 0x000000a20a00720c */ /* 0x040fe40003f66270 */
[----:B------:R-:W-:Y:S02]  /*13490*/  ISETP.GE.AND P6, PT, R10, R163, PT ;  /* 0x000000a30a00720c */ /* 0x000fe40003fc6270 */
[----:B------:R-:W-:Y:S01]  /*134a0*/  FSEL R8, R8, -INF , P4 ;  /* 0xff80000008087808 */ /* 0x000fe20002000000 */
[----:B------:R-:W-:Y:S01]  /*134b0*/  VIADD R9, R106, 0xfffffff8 ;  /* 0xfffffff86a097836 */ /* 0x000fe20000000000 */
[----:B------:R-:W-:Y:S02]  /*134c0*/  ISETP.GE.AND P5, PT, R10, R161, PT ;  /* 0x000000a10a00720c */ /* 0x000fe40003fa6270 */
[----:B------:R-:W-:-:S02]  /*134d0*/  FSEL R165, R11, -INF , P3 ;  /* 0xff8000000ba57808 */ /* 0x000fc40001800000 */
[----:B------:R-:W-:Y:S01]  /*134e0*/  FSEL R185, R8, -INF , !P6 ;  /* 0xff80000008b97808 */ /* 0x000fe20007000000 */
[-C--:B------:R-:W-:Y:S01]  /*134f0*/  FMUL.FTZ R8, R4, R3.reuse ;  /* 0x0000000304087220 */ /* 0x080fe20000410000 */
[----:B------:R-:W-:Y:S01]  /*13500*/  FSEL R165, R165, -INF , !P5 ;  /* 0xff800000a5a57808 */ /* 0x000fe20006800000 */
[----:B------:R-:W-:Y:S01]  /*13510*/  FMUL.FTZ R5, R5, R3 ;  /* 0x0000000305057220 */ /* 0x000fe20000410000 */
[C---:B------:R-:W-:Y:S02]  /*13520*/  ISETP.GE.AND P4, PT, R9.reuse, R164, PT ;  /* 0x000000a40900720c */ /* 0x040fe40003f86270 */
[C---:B------:R-:W-:Y:S02]  /*13530*/  ISETP.GE.AND P6, PT, R9.reuse, R163, PT ;  /* 0x000000a30900720c */ /* 0x040fe40003fc6270 */
[C---:B------:R-:W-:Y:S02]  /*13540*/  ISETP.GE.AND P3, PT, R9.reuse, R161, PT ;  /* 0x000000a10900720c */ /* 0x040fe40003f66270 */
[----:B------:R-:W-:-:S02]  /*13550*/  ISETP.GE.AND P5, PT, R9, R162, PT ;  /* 0x000000a20900720c */ /* 0x000fc40003fa6270 */
[----:B------:R-:W1:Y:S01]  /*13560*/  MUFU.TANH R9, R8 ;  /* 0x0000000800097308 */ /* 0x000e620000002400 */
[----:B------:R-:W-:Y:S01]  /*13570*/  FMUL.FTZ R11, R6, R3 ;  /* 0x00000003060b7220 */ /* 0x000fe20000410000 */
[C-C-:B------:R-:W-:Y:S02]  /*13580*/  IADD3 R4, PT, PT, R112.reuse, 0x8, -R107.reuse ;  /* 0x0000000870047810 */ /* 0x140fe40007ffe86b */
[----:B------:R-:W-:-:S04]  /*13590*/  IADD3 R112, PT, PT, R112, 0x7, -R107 ;  /* 0x0000000770707810 */ /* 0x000fc80007ffe86b */
[----:B------:R-:W2:Y:S01]  /*135a0*/  MUFU.TANH R5, R5 ;  /* 0x0000000500057308 */ /* 0x000ea20000002400 */
[----:B------:R-:W-:Y:S01]  /*135b0*/  IABS R4, R4 ;  /* 0x0000000400047213 */ /* 0x000fe20000000000 */
[----:B------:R-:W-:Y:S01]  /*135c0*/  FMUL.FTZ R7, R7, R3 ;  /* 0x0000000307077220 */ /* 0x000fe20000410000 */
[----:B------:R-:W-:-:S05]  /*135d0*/  IADD3 R6, PT, PT, R176, 0x8, -R107 ;  /* 0x00000008b0067810 */ /* 0x000fca0007ffe86b */
[----:B------:R-:W3:Y:S01]  /*135e0*/  MUFU.TANH R11, R11 ;  /* 0x0000000b000b7308 */ /* 0x000ee20000002400 */
[----:B------:R-:W-:Y:S02]  /*135f0*/  I2FP.F32.S32 R4, R4 ;  /* 0x0000000400047245 */ /* 0x000fe40000201400 */
[----:B------:R-:W-:Y:S02]  /*13600*/  IABS R112, R112 ;  /* 0x0000007000707213 */ /* 0x000fe40000000000 */
[----:B------:R-:W-:Y:S01]  /*13610*/  IADD3 R107, PT, PT, R176, 0x7, -R107 ;  /* 0x00000007b06b7810 */ /* 0x000fe20007ffe86b */
[----:B-1----:R-:W-:Y:S01]  /*13620*/  FFMA.FTZ R4, -R160, R4, R9 ;  /* 0x00000004a0047223 */ /* 0x002fe20000010109 */
[----:B------:R-:W-:Y:S01]  /*13630*/  IABS R6, R6 ;  /* 0x0000000600067213 */ /* 0x000fe20000000000 */
[----:B------:R-:W1:Y:S01]  /*13640*/  MUFU.TANH R7, R7 ;  /* 0x0000000700077308 */ /* 0x000e620000002400 */
[----:B------:R-:W-:Y:S01]  /*13650*/  I2FP.F32.S32 R112, R112 ;  /* 0x0000007000707245 */ /* 0x000fe20000201400 */
[----:B------:R-:W-:Y:S01]  /*13660*/  VIADD R106, R106, 0xfffffff9 ;  /* 0xfffffff96a6a7836 */ /* 0x000fe20000000000 */
[----:B------:R-:W-:-:S02]  /*13670*/  IABS R107, R107 ;  /* 0x0000006b006b7213 */ /* 0x000fc40000000000 */
[----:B------:R-:W-:Y:S01]  /*13680*/  I2FP.F32.S32 R6, R6 ;  /* 0x0000000600067245 */ /* 0x000fe20000201400 */
[----:B--2---:R-:W-:Y:S01]  /*13690*/  FFMA.FTZ R5, -R160, R112, R5 ;  /* 0x00000070a0057223 */ /* 0x004fe20000010105 */
[----:B------:R-:W-:Y:S01]  /*136a0*/  I2FP.F32.S32 R8, R107 ;  /* 0x0000006b00087245 */ /* 0x000fe20000201400 */
[----:B------:R-:W-:Y:S01]  /*136b0*/  VIADD R107, R105, 0xfffffffe ;  /* 0xfffffffe696b7836 */ /* 0x000fe20000000000 */
[----:B------:R-:W-:Y:S02]  /*136c0*/  FSEL R4, R4, -INF , P4 ;  /* 0xff80000004047808 */ /* 0x000fe40002000000 */
[----:B------:R-:W-:Y:S01]  /*136d0*/  ISETP.GE.AND P4, PT, R106, R164, PT ;  /* 0x000000a46a00720c */ /* 0x000fe20003f86270 */
[----:B---3--:R-:W-:-:S03]  /*136e0*/  FFMA.FTZ R6, -R160, R6, R11 ;  /* 0x00000006a0067223 */ /* 0x008fc6000001010b */
[----:B------:R-:W-:Y:S02]  /*136f0*/  FSEL R5, R5, -INF , P4 ;  /* 0xff80000005057808 */ /* 0x000fe40002000000 */
[----:B------:R-:W-:Y:S02]  /*13700*/  ISETP.GT.AND P4, PT, R107, R140, PT ;  /* 0x0000008c6b00720c */ /* 0x000fe40003f84270 */
[----:B------:R-:W-:Y:S01]  /*13710*/  FSEL R6, R6, -INF , P5 ;  /* 0xff80000006067808 */ /* 0x000fe20002800000 */
[----:B-1----:R-:W-:-:S03]  /*13720*/  FFMA.FTZ R7, -R160, R8, R7 ;  /* 0x00000008a0077223 */ /* 0x002fc60000010107 */
        /* <DEDUP_REMOVED lines=13> */
[----:B------:R-:W-:Y:S01]  /*13800*/  MOV R8, RZ ;  /* 0x000000ff00087202 */ /* 0x000fe20000000f00 */
[----:B------:R-:W-:-:S05]  /*13810*/  VIADD R12, R101, 0xffffff80 ;  /* 0xffffff80650c7836 */ /* 0x000fca0000000000 */
[----:B------:R-:W-:Y:S02]  /*13820*/  IABS R7, R12 ;  /* 0x0000000c00077213 */ /* 0x000fe40000000000 */
[-C--:B--2---:R-:W-:Y:S02]  /*13830*/  IABS R3, R5.reuse ;  /* 0x0000000500037213 */ /* 0x084fe40000000000 */
[----:B------:R-:W-:Y:S02]  /*13840*/  LOP3.LUT R12, R12, R5, RZ, 0x3c, !PT ;  /* 0x000000050c0c7212 */ /* 0x000fe400078e3cff */
[----:B------:R-:W1:Y:S08]  /*13850*/  I2F.RP R6, R3 ;  /* 0x0000000300067306 */ /* 0x000e700000209400 */
[----:B-1----:R-:W1:Y:S02]  /*13860*/  MUFU.RCP R9, R6 ;  /* 0x0000000600097308 */ /* 0x002e640000001000 */
[----:B-1----:R-:W-:-:S02]  /*13870*/  VIADD R9, R9, 0xffffffe ;  /* 0x0ffffffe09097836 */ /* 0x002fc40000000000 */
[----:B------:R-:W-:-:S04]  /*13880*/  IMAD.SHL.U32 R6, R107, 0x40, RZ ;  /* 0x000000406b067824 */ /* 0x000fc800078e00ff */
[----:B------:R-:W1:Y:S02]  /*13890*/  F2I.FTZ.U32.TRUNC.NTZ R9, R9 ;  /* 0x0000000900097305 */ /* 0x000e64000021f000 */
[----:B-1----:R-:W-:-:S04]  /*138a0*/  IMAD.MOV R4, RZ, RZ, -R9 ;  /* 0x000000ffff047224 */ /* 0x002fc800078e0a09 */
        /* <DEDUP_REMOVED lines=8> */
[-C--:B------:R-:W-:Y:S01]  /*13930*/  IMAD R14, R10, R8.reuse, R7 ;  /* 0x000000080a0e7224 */ /* 0x080fe200078e0207 */
[----:B------:R-:W-:Y:S01]  /*13940*/  LOP3.LUT R7, RZ, R5, RZ, 0x33, !PT ;  /* 0x00000005ff077212 */ /* 0x000fe200078e33ff */
        /* <DEDUP_REMOVED lines=40> */
.L_x_13846:
        /* <DEDUP_REMOVED lines=8> */
.L_x_13847:
[----:B------:R-:W-:Y:S05]  /*13c50*/  BSYNC.RECONVERGENT B0 ;  /* 0x0000000000007941 */ /* 0x000fea0003800200 */
.L_x_13845:
        /* <DEDUP_REMOVED lines=10> */
[----:B------:R1:W-:Y:S02]  /*13d00*/  @!P1 LDGSTS.E.BYPASS.LTC128B.128 [R153+0x4000], desc[UR4][R4.64] ;  /* 0x0400000004999fae */ /* 0x0003e4000b981a04 */
[----:B------:R-:W-:Y:S02]  /*13d10*/  IADD3 R6, P2, PT, R3, R10, RZ ;  /* 0x0000000a03067210 */ /* 0x000fe40007f5e0ff */
        /* <DEDUP_REMOVED lines=15> */
[----:B-1----:R-:W-:-:S03]  /*13e10*/  SHF.L.U64.HI R4, R136, 0x5, R137 ;  /* 0x0000000588047819 */ /* 0x002fc60000010289 */
[----:B------:R2:W-:Y:S02]  /*13e20*/  @P0 STS.128 [R153+0x6800], RZ ;  /* 0x006800ff99000388 */ /* 0x0005e40000000c00 */
[----:B------:R-:W-:Y:S01]  /*13e30*/  IMAD.X R7, R4, 0x1, R11, P2 ;  /* 0x0000000104077824 */ /* 0x000fe200010e060b */
[----:B---3--:R-:W-:-:S04]  /*13e40*/  IADD3 R8, P2, PT, R6, R3, RZ ;  /* 0x0000000306087210 */ /* 0x008fc80007f5e0ff */
[----:B------:R-:W-:Y:S01]  /*13e50*/  @!PT LDS RZ, [RZ] ;  /* 0x00000000fffff984 */ /* 0x000fe20000000800 */
[----:B------:R-:W-:Y:S01]  /*13e60*/  @!PT LDS RZ, [RZ] ;  /* 0x00000000fffff984 */ /* 0x000fe20000000800 */
[----:B------:R-:W-:Y:S01]  /*13e70*/  @!PT LDS RZ, [RZ] ;  /* 0x00000000fffff984 */ /* 0x000fe20000000800 */
[----:B------:R2:W-:Y:S01]  /*13e80*/  @!P1 LDGSTS.E.BYPASS.LTC128B.128 [R153+0x5000], desc[UR4][R6.64] ;  /* 0x0500000006999fae */ /* 0x0005e2000b981a04 */
[----:B------:R-:W-:-:S03]  /*13e90*/  IADD3.X R9, PT, PT, R7, R4, RZ, P2, !PT ;  /* 0x0000000407097210 */ /* 0x000fc600017fe4ff */
        /* <DEDUP_REMOVED lines=17> */
.L_x_13844:
[----:B------:R-:W-:Y:S05]  /*13fb0*/  BSYNC.RECONVERGENT B1 ;  /* 0x0000000000017941 */ /* 0x000fea0003800200 */
.L_x_13843:
[----:B------:R-:W3:Y:S01]  /*13fc0*/  LD.E R178, desc[UR4][R102.64+0xdc] ;  /* 0x0000dc0466b27980 */ /* 0x000ee2000c101900 */
[----:B------:R-:W-:Y:S02]  /*13fd0*/  FMNMX3.FTZ R3, R2, R33, R34, !PT ;  /* 0x0000002102037276 */ /* 0x000fe40007810022 */
[----:B------:R-:W-:Y:S01]  /*13fe0*/  FMNMX3.FTZ R5, R0, R32, R28, !PT ;  /* 0x0000002000057276 */ /* 0x000fe2000781001c */
[----:B--2---:R-:W-:Y:S01]  /*13ff0*/  LDSM.16.MT88.4 R8, [R135+0x8000] ;  /* 0x008000008708783b */ /* 0x004fe20000004200 */
        /* <DEDUP_REMOVED lines=26> */
[----:B------:R-:W-:Y:S02]  /*141a0*/  FSEL R5, R101, RZ, P1 ;  /* 0x000000ff65057208 */ /* 0x000fe40000800000 */
[----:B------:R-:W-:-:S03]  /*141b0*/  FSEL R7, R3, RZ, P0 ;  /* 0x000000ff03077208 */ /* 0x000fc60000000000 */
[----:B------:R-:W-:Y:S02]  /*141c0*/  FADD.FTZ R5, R2, -R5 ;  /* 0x8000000502057221 */ /* 0x000fe40000010000 */
        /* <DEDUP_REMOVED lines=10> */
[-C--:B------:R-:W-:Y:S01]  /*14270*/  FFMA.FTZ R111, R32, R178.reuse, -R173 ;  /* 0x000000b2206f7223 */ /* 0x080fe200000108ad */
[-CC-:B------:R-:W-:Y:S01]  /*14280*/  FFMA.FTZ R113, R166, R178.reuse, -R189.reuse ;  /* 0x000000b2a6717223 */ /* 0x180fe200000108bd */
[----:B------:R-:W2:Y:S01]  /*14290*/  LDSM.16.MT88.4 R32, [R132+0x8000] ;  /* 0x008000008420783b */ /* 0x000ea20000004200 */
[-C--:B------:R-:W-:Y:S01]  /*142a0*/  FFMA.FTZ R110, R110, R178.reuse, -R189 ;  /* 0x000000b26e6e7223 */ /* 0x080fe200000108bd */
[-CC-:B------:R-:W-:Y:S01]  /*142b0*/  FFMA.FTZ R106, R28, R178.reuse, -R173.reuse ;  /* 0x000000b21c6a7223 */ /* 0x180fe200000108ad */
[-CC-:B------:R-:W-:Y:S01]  /*142c0*/  FFMA.FTZ R2, R30, R178.reuse, -R173.reuse ;  /* 0x000000b21e027223 */ /* 0x180fe200000108ad */
[-C--:B------:R-:W-:Y:S01]  /*142d0*/  FFMA.FTZ R115, R24, R178.reuse, -R173 ;  /* 0x000000b218737223 */ /* 0x080fe200000108ad */
[----:B------:R-:W3:Y:S01]  /*142e0*/  MUFU.EX2 R0, R0 ;  /* 0x0000000000007308 */ /* 0x000ee20000000800 */
[-CC-:B------:R-:W-:Y:S01]  /*142f0*/  FFMA.FTZ R121, R117, R178.reuse, -R189.reuse ;  /* 0x000000b275797223 */ /* 0x180fe200000108bd */
[-CC-:B------:R-:W-:Y:S01]  /*14300*/  FFMA.FTZ R166, R119, R178.reuse, -R189.reuse ;  /* 0x000000b277a67223 */ /* 0x180fe200000108bd */
[-CC-:B------:R-:W-:Y:S01]  /*14310*/  FFMA.FTZ R117, R143, R178.reuse, -R189.reuse ;  /* 0x000000b28f757223 */ /* 0x180fe200000108bd */
        /* <DEDUP_REMOVED lines=74> */
[----:B------:R-:W1:Y:S01]  /*147c0*/  LDSM.16.MT88.4 R24, [R133+0x8000] ;  /* 0x008000008518783b */ /* 0x000e620000004200 */
[-C--:B------:R-:W-:Y:S01]  /*147d0*/  FMUL.FTZ R20, R80, R177.reuse ;  /* 0x000000b150147220 */ /* 0x080fe20000410000 */
[----:B------:R-:W-:Y:S01]  /*147e0*/  MUFU.EX2 R121, R121 ;  /* 0x0000007900797308 */ /* 0x000fe20000000800 */
[----:B---3--:R-:W-:Y:S01]  /*147f0*/  F2FP.BF16.F32.PACK_AB R99, R115, R2 ;  /* 0x000000027363723e */ /* 0x008fe200000010ff */
[-C--:B------:R-:W-:Y:S01]  /*14800*/  FMUL.FTZ R21, R81, R177.reuse ;  /* 0x000000b151157220 */ /* 0x080fe20000410000 */
[-C--:B------:R-:W-:Y:S01]  /*14810*/  FMUL.FTZ R22, R82, R0.reuse ;  /* 0x0000000052167220 */ /* 0x080fe20000410000 */
[-C--:B------:R-:W-:Y:S01]  /*14820*/  FMUL.FTZ R23, R83, R0.reuse ;  /* 0x0000000053177220 */ /* 0x080fe20000410000 */
[-C--:B------:R-:W-:Y:S01]  /*14830*/  FMUL.FTZ R76, R76, R177.reuse ;  /* 0x000000b14c4c7220 */ /* 0x080fe20000410000 */
[-C--:B------:R-:W-:Y:S01]  /*14840*/  FMUL.FTZ R77, R77, R177.reuse ;  /* 0x000000b14d4d7220 */ /* 0x080fe20000410000 */
[-C--:B------:R-:W-:Y:S01]  /*14850*/  FMUL.FTZ R78, R78, R0.reuse ;  /* 0x000000004e4e7220 */ /* 0x080fe20000410000 */
[C---:B--2---:R-:W-:Y:S01]  /*14860*/  HMMA.16816.F32.BF16 R28, R96.reuse, R32, R28 ;  /* 0x00000020601c723c */ /* 0x044fe2000004181c */
[----:B------:R-:W-:Y:S04]  /*14870*/  MUFU.EX2 R120, R120 ;  /* 0x0000007800787308 */ /* 0x000fe80000000800 */
[----:B------:R-:W-:Y:S01]  /*14880*/  FMUL.FTZ R79, R79, R0 ;  /* 0x000000004f4f7220 */ /* 0x000fe20000410000 */
[-C--:B------:R-:W-:Y:S01]  /*14890*/  FFMA.FTZ R180, R184, R178.reuse, -R189 ;  /* 0x000000b2b8b47223 */ /* 0x080fe200000108bd */
[-CC-:B------:R-:W-:Y:S01]  /*148a0*/  FFMA.FTZ R168, R168, R178.reuse, -R173.reuse ;  /* 0x000000b2a8a87223 */ /* 0x180fe200000108ad */
[-CC-:B------:R-:W-:Y:S01]  /*148b0*/  FFMA.FTZ R182, R167, R178.reuse, -R173.reuse ;  /* 0x000000b2a7b67223 */ /* 0x180fe200000108ad */
[-CC-:B------:R-:W-:Y:S01]  /*148c0*/  FFMA.FTZ R122, R122, R178.reuse, -R173.reuse ;  /* 0x000000b27a7a7223 */ /* 0x180fe200000108ad */
        /* <DEDUP_REMOVED lines=8> */
[-CC-:B------:R-:W-:Y:S01]  /*14950*/  FFMA.FTZ R81, R188, R178.reuse, -R189.reuse ;  /* 0x000000b2bc517223 */ /* 0x180fe200000108bd */
[----:B------:R-:W-:Y:S03]  /*14960*/  HMMA.16816.F32.BF16 R4, R96, R8, R4 ;  /* 0x000000086004723c */ /* 0x000fe60000041804 */
[----:B------:R-:W-:Y:S01]  /*14970*/  FFMA.FTZ R80, R187, R178, -R189 ;  /* 0x000000b2bb507223 */ /* 0x000fe200000108bd */
[----:B------:R-:W-:Y:S01]  /*14980*/  MUFU.EX2 R143, R143 ;  /* 0x0000008f008f7308 */ /* 0x000fe20000000800 */
[----:B------:R-:W-:Y:S01]  /*14990*/  FFMA.FTZ R175, R174, R177, R175 ;  /* 0x000000b1aeaf7223 */ /* 0x000fe200000100af */
[----:B------:R-:W-:-:S03]  /*149a0*/  FFMA.FTZ R111, R172, R0, R111 ;  /* 0x00000000ac6f7223 */ /* 0x000fc6000001006f */
[----:B------:R-:W-:Y:S01]  /*149b0*/  FADD.FTZ R112, R112, R175 ;  /* 0x000000af70707221 */ /* 0x000fe20000010000 */
[----:B------:R-:W-:Y:S01]  /*149c0*/  HMMA.16816.F32.BF16 R8, R96, R10, R92 ;  /* 0x0000000a6008723c */ /* 0x000fe2000004185c */
[----:B------:R-:W-:Y:S01]  /*149d0*/  LDSM.16.MT88.4 R92, [R135+0x9800] ;  /* 0x00980000875c783b */ /* 0x000fe20000004200 */
[----:B------:R-:W-:Y:S01]  /*149e0*/  MUFU.EX2 R118, R118 ;  /* 0x0000007600767308 */ /* 0x000fe20000000800 */
[----:B------:R-:W-:Y:S01]  /*149f0*/  FADD.FTZ R111, R106, R111 ;  /* 0x0000006f6a6f7221 */ /* 0x000fe20000010000 */
[----:B------:R-:W-:-:S03]  /*14a00*/  FADD.FTZ R113, R113, R112 ;  /* 0x0000007071717221 */ /* 0x000fc60000010000 */
[----:B------:R-:W-:Y:S01]  /*14a10*/  FADD.FTZ R0, R2, R111 ;  /* 0x0000006f02007221 */ /* 0x000fe20000010000 */
[C---:B------:R-:W-:Y:S03]  /*14a20*/  HMMA.16816.F32.BF16 R12, R96.reuse, R16, R12 ;  /* 0x00000010600c723c */ /* 0x040fe6000004180c */
[----:B------:R-:W-:Y:S01]  /*14a30*/  FADD.FTZ R111, R110, R113 ;  /* 0x000000716e6f7221 */ /* 0x000fe20000010000 */
[----:B------:R-:W-:Y:S01]  /*14a40*/  MUFU.EX2 R119, R119 ;  /* 0x0000007700777308 */ /* 0x000fe20000000800 */
[----:B------:R-:W-:Y:S01]  /*14a50*/  FADD.FTZ R0, R115, R0 ;  /* 0x0000000073007221 */ /* 0x000fe20000010000 */
[-C--:B------:R-:W-:Y:S02]  /*14a60*/  MOV R2, R101.reuse ;  /* 0x0000006500027202 */ /* 0x080fe40000000f00 */
[----:B------:R-:W-:Y:S01]  /*14a70*/  @P4 MOV R2, R101 ;  /* 0x0000006500024202 */ /* 0x000fe20000000f00 */
[C---:B------:R-:W-:Y:S03]  /*14a80*/  HMMA.16816.F32.BF16 R16, R96.reuse, R18, R84 ;  /* 0x000000126010723c */ /* 0x040fe60000041854 */
[-CC-:B------:R-:W-:Y:S01]  /*14a90*/  FFMA.FTZ R84, R181, R178.reuse, -R189.reuse ;  /* 0x000000b2b5547223 */ /* 0x180fe200000108bd */
[----:B------:R-:W-:Y:S01]  /*14aa0*/  MUFU.EX2 R116, R116 ;  /* 0x0000007400747308 */ /* 0x000fe20000000800 */
[-CC-:B------:R-:W-:Y:S01]  /*14ab0*/  FFMA.FTZ R181, R179, R178.reuse, -R189.reuse ;  /* 0x000000b2b3b57223 */ /* 0x180fe200000108bd */
[-C--:B------:R-:W-:Y:S01]  /*14ac0*/  FFMA.FTZ R179, R183, R178.reuse, -R189 ;  /* 0x000000b2b7b37223 */ /* 0x080fe200000108bd */
[-CC-:B------:R-:W-:Y:S01]  /*14ad0*/  FFMA.FTZ R183, R123, R178.reuse, -R173.reuse ;  /* 0x000000b27bb77223 */ /* 0x180fe200000108ad */
[----:B------:R-:W-:Y:S01]  /*14ae0*/  FFMA.FTZ R123, R114, R178, -R173 ;  /* 0x000000b2727b7223 */ /* 0x000fe200000108ad */
[C---:B-1----:R-:W-:Y:S03]  /*14af0*/  HMMA.16816.F32.BF16 R20, R96.reuse, R24, R20 ;  /* 0x000000186014723c */ /* 0x042fe60000041814 */
[----:B------:R1:W-:Y:S05]  /*14b00*/  MUFU.EX2 R184, R84 ;  /* 0x0000005400b87308 */ /* 0x0003ea0000000800 */
[C---:B--2---:R-:W-:Y:S03]  /*14b10*/  HMMA.16816.F32.BF16 R36, R96.reuse, R68, R36 ;  /* 0x000000446024723c */ /* 0x044fe60000041824 */
[----:B------:R-:W-:Y:S05]  /*14b20*/  MUFU.EX2 R181, R181 ;  /* 0x000000b500b57308 */ /* 0x000fea0000000800 */
[C---:B------:R-:W-:Y:S01]  /*14b30*/  HMMA.16816.F32.BF16 R40, R96.reuse, R70, R40 ;  /* 0x000000466028723c */ /* 0x040fe20000041828 */
[----:B------:R-:W2:Y:S02]  /*14b40*/  LDSM.16.MT88.4 R68, [R134+0xa000] ;  /* 0x00a000008644783b */ /* 0x000ea40000004200 */
[----:B------:R-:W-:Y:S02]  /*14b50*/  MUFU.EX2 R180, R180 ;  /* 0x000000b400b47308 */ /* 0x000fe40000000800 */
[----:B-1----:R-:W-:Y:S03]  /*14b60*/  LDSM.16.MT88.4 R84, [R134+0x9800] ;  /* 0x009800008654783b */ /* 0x002fe60000004200 */
[C---:B------:R-:W-:Y:S01]  /*14b70*/  HMMA.16816.F32.BF16 R24, R96.reuse, R26, R76 ;  /* 0x0000001a6018723c */ /* 0x040fe2000004184c */
[----:B------:R-:W-:Y:S02]  /*14b80*/  LDSM.16.MT88.4 R76, [R135+0x9000] ;  /* 0x00900000874c783b */ /* 0x000fe40000004200 */
[----:B------:R-:W-:Y:S08]  /*14b90*/  MUFU.EX2 R179, R179 ;  /* 0x000000b300b37308 */ /* 0x000ff00000000800 */
[----:B------:R-:W-:Y:S08]  /*14ba0*/  MUFU.EX2 R183, R183 ;  /* 0x000000b700b77308 */ /* 0x000ff00000000800 */
[----:B------:R-:W-:Y:S08]  /*14bb0*/  MUFU.EX2 R168, R168 ;  /* 0x000000a800a87308 */ /* 0x000ff00000000800 */
[----:B------:R-:W-:Y:S01]  /*14bc0*/  MUFU.EX2 R182, R182 ;  /* 0x000000b600b67308 */ /* 0x000fe20000000800 */
[C---:B--2---:R-:W-:Y:S07]  /*14bd0*/  HMMA.16816.F32.BF16 R44, R96.reuse, R68, R44 ;  /* 0x00000044602c723c */ /* 0x044fee000004182c */
        /* <DEDUP_REMOVED lines=124> */
.L_x_13839:
[----:B------:R-:W-:-:S07]  /*153a0*/  IADD3 R105, PT, PT, R107, -0x1, RZ ;  /* 0xffffffff6b697810 */ /* 0x000fce0007ffe0ff */
.L_x_13848:
[----:B------:R-:W-:Y:S05]  /*153b0*/  BSYNC B2 ;  /* 0x0000000000027941 */ /* 0x000fea0003800000 */
.L_x_13838:
[----:B------:R-:W-:-:S13]  /*153c0*/  ISETP.GE.AND P0, PT, R105, R140, PT ;  /* 0x0000008c6900720c */ /* 0x000fda0003f06270 */
[----:B------:R-:W-:Y:S05]  /*153d0*/  @!P0 BRA `(.L_x_13849) ;  /* 0x0000003c009c8947 */ /* 0x000fea0003800000 */
[--C-:B------:R-:W-:Y:S01]  /*153e0*/  SHF.R.U32.HI R4, RZ, 0x2, R147.reuse ;  /* 0x00000002ff047819 */ /* 0x100fe20000011693 */
[----:B------:R-:W-:Y:S01]  /*153f0*/  IMAD.SHL.U32 R168, R147, 0x2, RZ ;  /* 0x0000000293a87824 */ /* 0x000fe200078e00ff */
[----:B------:R-:W-:Y:S01]  /*15400*/  SHF.R.U32.HI R3, RZ, 0x1, R147 ;  /* 0x00000001ff037819 */ /* 0x000fe20000011693 */
[----:B------:R-:W-:Y:S01]  /*15410*/  IMAD.MOV.U32 R101, RZ, RZ, R0 ;  /* 0x000000ffff657224 */ /* 0x000fe200078e0000 */
[----:B------:R-:W-:Y:S01]  /*15420*/  LOP3.LUT R4, R4, 0x7, RZ, 0xc0, !PT ;  /* 0x0000000704047812 */ /* 0x000fe200078ec0ff */
[----:B------:R-:W-:Y:S01]  /*15430*/  IMAD.SHL.U32 R5, R105, 0x40, RZ ;  /* 0x0000004069057824 */ /* 0x000fe200078e00ff */
[----:B------:R-:W-:Y:S01]  /*15440*/  LOP3.LUT R3, R3, 0x1f0, RZ, 0xc0, !PT ;  /* 0x000001f003037812 */ /* 0x000fe200078ec0ff */
[----:B------:R-:W-:Y:S01]  /*15450*/  VIADD R165, R105, 0x1 ;  /* 0x0000000169a57836 */ /* 0x000fe20000000000 */
[----:B------:R-:W-:Y:S01]  /*15460*/  LOP3.LUT R168, R168, 0x6, RZ, 0xc0, !PT ;  /* 0x00000006a8a87812 */ /* 0x000fe200078ec0ff */
[----:B------:R-:W-:Y:S01]  /*15470*/  VIADD R166, R5, 0x40 ;  /* 0x0000004005a67836 */ /* 0x000fe20000000000 */
[----:B------:R-:W-:-:S02]  /*15480*/  IADD3 R3, PT, PT, R4, R104, R3 ;  /* 0x0000006804037210 */ /* 0x000fc40007ffe003 */
[----:B------:R-:W-:Y:S02]  /*15490*/  ISETP.NE.U32.AND P2, PT, R108, RZ, PT ;  /* 0x000000ff6c00720c */ /* 0x000fe40003f45070 */
[----:B------:R-:W-:Y:S01]  /*154a0*/  IADD3 R0, PT, PT, -R168, R3, -R155 ;  /* 0x00000003a8007210 */ /* 0x000fe20007ffe99b */
[----:B------:R-:W-:Y:S01]  /*154b0*/  IMAD.MOV.U32 R3, RZ, RZ, R2 ;  /* 0x000000ffff037224 */ /* 0x000fe200078e0002 */
[----:B------:R-:W-:Y:S02]  /*154c0*/  ISETP.NE.AND.EX P2, PT, R109, RZ, PT, P2 ;  /* 0x000000ff6d00720c */ /* 0x000fe40003f45320 */
[----:B------:R-:W-:Y:S02]  /*154d0*/  LOP3.LUT R168, R5, 0x20, R168, 0xfe, !PT ;  /* 0x0000002005a87812 */ /* 0x000fe400078efea8 */
[----:B------:R-:W-:-:S09]  /*154e0*/  IADD3 R167, PT, PT, R0, -0x19, -R5 ;  /* 0xffffffe700a77810 */ /* 0x000fd20007ffe805 */
.L_x_13856:
        /* <DEDUP_REMOVED lines=79> */
.L_x_13851:
[----:B------:R-:W-:Y:S05]  /*159e0*/  BSYNC.RECONVERGENT B0 ;  /* 0x0000000000007941 */ /* 0x000fea0003800200 */
.L_x_13850:
        /* <DEDUP_REMOVED lines=57> */
[----:B------:R-:W0:Y:S01]  /*15d80*/  LDGDEPBAR ;  /* 0x00000000000079af */ /* 0x000e220000000000 */
[C---:B---3--:R-:W-:Y:S08]  /*15d90*/  HMMA.16816.F32.BF16 R4, R104.reuse, R108, RZ ;  /* 0x0000006c6804723c */ /* 0x048ff000000418ff */
[C---:B------:R-:W-:Y:S01]  /*15da0*/  HMMA.16816.F32.BF16 R8, R104.reuse, R110, RZ ;  /* 0x0000006e6808723c */ /* 0x040fe200000418ff */
[----:B------:R-:W-:Y:S07]  /*15db0*/  LDSM.16.M88.4 R108, [R129] ;  /* 0x00000000816c783b */ /* 0x000fee0000000200 */
[C---:B----4-:R-:W-:Y:S08]  /*15dc0*/  HMMA.16816.F32.BF16 R12, R104.reuse, R112, RZ ;  /* 0x00000070680c723c */ /* 0x050ff000000418ff */
[C---:B------:R-:W-:Y:S01]  /*15dd0*/  HMMA.16816.F32.BF16 R16, R104.reuse, R114, RZ ;  /* 0x000000726810723c */ /* 0x040fe200000418ff */
[----:B------:R-:W3:Y:S07]  /*15de0*/  LDSM.16.M88.4 R112, [R126+0x4000] ;  /* 0x004000007e70783b */ /* 0x000eee0000000200 */
[C---:B-----5:R-:W-:Y:S08]  /*15df0*/  HMMA.16816.F32.BF16 R20, R104.reuse, R116, RZ ;  /* 0x000000746814723c */ /* 0x060ff000000418ff */
[C---:B------:R-:W-:Y:S08]  /*15e00*/  HMMA.16816.F32.BF16 R24, R104.reuse, R118, RZ ;  /* 0x000000766818723c */ /* 0x040ff000000418ff */
[C---:B-1----:R-:W-:Y:S08]  /*15e10*/  HMMA.16816.F32.BF16 R28, R104.reuse, R120, RZ ;  /* 0x00000078681c723c */ /* 0x042ff000000418ff */
[----:B------:R-:W-:Y:S01]  /*15e20*/  HMMA.16816.F32.BF16 R32, R104, R122, RZ ;  /* 0x0000007a6820723c */ /* 0x000fe200000418ff */
[----:B------:R-:W1:Y:S07]  /*15e30*/  LDSM.16.M88.4 R104, [R126+0x4800] ;  /* 0x004800007e68783b */ /* 0x000e6e0000000200 */
[C---:B---3--:R-:W-:Y:S08]  /*15e40*/  HMMA.16816.F32.BF16 R4, R108.reuse, R112, R4 ;  /* 0x000000706c04723c */ /* 0x048ff00000041804 */
[C---:B------:R-:W-:Y:S01]  /*15e50*/  HMMA.16816.F32.BF16 R8, R108.reuse, R114, R8 ;  /* 0x000000726c08723c */ /* 0x040fe20000041808 */
        /* <DEDUP_REMOVED lines=8> */
[----:B------:R-:W-:Y:S01]  /*15ee0*/  HMMA.16816.F32.BF16 R32, R108, R106, R32 ;  /* 0x0000006a6c20723c */ /* 0x000fe20000041820 */
[----:B------:R-:W1:Y:S05]  /*15ef0*/  LDSM.16.M88.4 R104, [R125+0x4000] ;  /* 0x004000007d68783b */ /* 0x000e6a0000000200 */
[----:B------:R-:W3:Y:S02]  /*15f00*/  LDSM.16.M88.4 R108, [R125+0x4800] ;  /* 0x004800007d6c783b */ /* 0x000ee40000000200 */
[C---:B-1----:R-:W-:Y:S08]  /*15f10*/  HMMA.16816.F32.BF16 R4, R112.reuse, R104, R4 ;  /* 0x000000687004723c */ /* 0x042ff00000041804 */
[C---:B------:R-:W-:Y:S01]  /*15f20*/  HMMA.16816.F32.BF16 R8, R112.reuse, R106, R8 ;  /* 0x0000006a7008723c */ /* 0x040fe20000041808 */
[----:B------:R-:W1:Y:S07]  /*15f30*/  LDSM.16.M88.4 R104, [R125+0x5000] ;  /* 0x005000007d68783b */ /* 0x000e6e0000000200 */
[C---:B---3--:R-:W-:Y:S08]  /*15f40*/  HMMA.16816.F32.BF16 R12, R112.reuse, R108, R12 ;  /* 0x0000006c700c723c */ /* 0x048ff0000004180c */
[C---:B------:R-:W-:Y:S01]  /*15f50*/  HMMA.16816.F32.BF16 R16, R112.reuse, R110, R16 ;  /* 0x0000006e7010723c */ /* 0x040fe20000041810 */
[----:B------:R-:W3:Y:S07]  /*15f60*/  LDSM.16.M88.4 R108, [R125+0x5800] ;  /* 0x005800007d6c783b */ /* 0x000eee0000000200 */
[C---:B-1----:R-:W-:Y:S08]  /*15f70*/  HMMA.16816.F32.BF16 R20, R112.reuse, R104, R20 ;  /* 0x000000687014723c */ /* 0x042ff00000041814 */
[C---:B------:R-:W-:Y:S01]  /*15f80*/  HMMA.16816.F32.BF16 R24, R112.reuse, R106, R24 ;  /* 0x0000006a7018723c */ /* 0x040fe20000041818 */
[----:B------:R-:W-:Y:S07]  /*15f90*/  LDSM.16.M88.4 R104, [R127] ;  /* 0x000000007f68783b */ /* 0x000fee0000000200 */
[C---:B---3--:R-:W-:Y:S08]  /*15fa0*/  HMMA.16816.F32.BF16 R28, R112.reuse, R108, R28 ;  /* 0x0000006c701c723c */ /* 0x048ff0000004181c */
        /* <DEDUP_REMOVED lines=11> */
[----:B------:R-:W-:Y:S07]  /*16060*/  LDSM.16.M88.4 R108, [R131+0x2000] ;  /* 0x00200000836c783b */ /* 0x000fee0000000200 */
[C---:B---3--:R-:W-:Y:S08]  /*16070*/  HMMA.16816.F32.BF16 R28, R104.reuse, R112, R28 ;  /* 0x00000070681c723c */ /* 0x048ff0000004181c */
[----:B------:R-:W-:Y:S01]  /*16080*/  HMMA.16816.F32.BF16 R32, R104, R114, R32 ;  /* 0x000000726820723c */ /* 0x000fe20000041820 */
[----:B------:R-:W1:Y:S05]  /*16090*/  LDSM.16.M88.4 R104, [R130+UR6+0x6000] ;  /* 0x006000068268783b */ /* 0x000e6a0008000200 */
[----:B------:R-:W3:Y:S02]  /*160a0*/  LDSM.16.M88.4 R112, [R130+UR6+0x6800] ;  /* 0x006800068270783b */ /* 0x000ee40008000200 */
[C---:B-1----:R-:W-:Y:S08]  /*160b0*/  HMMA.16816.F32.BF16 R4, R108.reuse, R104, R4 ;  /* 0x000000686c04723c */ /* 0x042ff00000041804 */
[C---:B------:R-:W-:Y:S01]  /*160c0*/  HMMA.16816.F32.BF16 R8, R108.reuse, R106, R8 ;  /* 0x0000006a6c08723c */ /* 0x040fe20000041808 */
[----:B------:R-:W1:Y:S07]  /*160d0*/  LDSM.16.M88.4 R104, [R130+UR6+0x7000] ;  /* 0x007000068268783b */ /* 0x000e6e0008000200 */
[C---:B---3--:R-:W-:Y:S08]  /*160e0*/  HMMA.16816.F32.BF16 R12, R108.reuse, R112, R12 ;  /* 0x000000706c0c723c */ /* 0x048ff0000004180c */
[C---:B------:R-:W-:Y:S01]  /*160f0*/  HMMA.16816.F32.BF16 R16, R108.reuse, R114, R16 ;  /* 0x000000726c10723c */ /* 0x040fe20000041810 */
[----:B------:R-:W3:Y:S07]  /*16100*/  LDSM.16.M88.4 R112, [R130+UR6+0x7800] ;  /* 0x007800068270783b */ /* 0x000eee0008000200 */
[C---:B-1----:R-:W-:Y:S08]  /*16110*/  HMMA.16816.F32.BF16 R20, R108.reuse, R104, R20 ;  /* 0x000000686c14723c */ /* 0x042ff00000041814 */
[C---:B------:R-:W-:Y:S01]  /*16120*/  HMMA.16816.F32.BF16 R24, R108.reuse, R106, R24 ;  /* 0x0000006a6c18723c */ /* 0x040fe20000041818 */
[----:B------:R-:W-:Y:S07]  /*16130*/  LDSM.16.M88.4 R104, [R129+0x2000] ;  /* 0x002000008168783b */ /* 0x000fee0000000200 */
        /* <DEDUP_REMOVED lines=180> */
.L_x_13855:
[----:B------:R-:W-:Y:S05]  /*16c80*/  BSYNC.RECONVERGENT B0 ;  /* 0x0000000000007941 */ /* 0x000fea0003800200 */
.L_x_13854:
        /* <DEDUP_REMOVED lines=51> */
.L_x_13853:
[----:B------:R-:W-:Y:S05]  /*16fc0*/  BSYNC.RECONVERGENT B1 ;  /* 0x0000000000017941 */ /* 0x000fea0003800200 */
.L_x_13852:
[C---:B---3--:R-:W-:Y:S01]  /*16fd0*/  VIADD R9, R167.reuse, 0x19 ;  /* 0x00000019a7097836 */ /* 0x048fe20000000000 */
[----:B------:R-:W-:Y:S01]  /*16fe0*/  IABS R0, R167 ;  /* 0x000000a700007213 */ /* 0x000fe20000000000 */
[C---:B------:R-:W-:Y:S01]  /*16ff0*/  VIADD R16, R167.reuse, 0x10 ;  /* 0x00000010a7107836 */ /* 0x040fe20000000000 */
[----:B------:R-:W-:Y:S01]  /*17000*/  P2R R4, PR, RZ, 0x4 ;  /* 0x00000004ff047803 */ /* 0x000fe20000000000 */
[C---:B------:R-:W-:Y:S01]  /*17010*/  VIADD R2, R168.reuse, 0xffffffe0 ;  /* 0xffffffe0a8027836 */ /* 0x040fe20000000000 */
[----:B------:R-:W-:Y:S01]  /*17020*/  IABS R9, R9 ;  /* 0x0000000900097213 */ /* 0x000fe20000000000 */
[C---:B------:R-:W-:Y:S01]  /*17030*/  VIADD R7, R168.reuse, 0xffffffe9 ;  /* 0xffffffe9a8077836 */ /* 0x040fe20000000000 */
[----:B------:R-:W-:Y:S01]  /*17040*/  I2FP.F32.S32 R0, R0 ;  /* 0x0000000000007245 */ /* 0x000fe20000201400 */
[----:B------:R-:W2:Y:S01]  /*17050*/  LD.E R105, desc[UR4][R102.64+0xdc] ;  /* 0x0000dc0466697980 */ /* 0x000ea2000c101900 */
[----:B------:R-:W-:Y:S01]  /*17060*/  I2FP.F32.S32 R9, R9 ;  /* 0x0000000900097245 */ /* 0x000fe20000201400 */
[----:B------:R-:W-:Y:S01]  /*17070*/  VIADD R8, R168, 0xffffffe1 ;  /* 0xffffffe1a8087836 */ /* 0x000fe20000000000 */
[----:B------:R-:W-:Y:S01]  /*17080*/  IABS R16, R16 ;  /* 0x0000001000107213 */ /* 0x000fe20000000000 */
[CC--:B-1----:R-:W-:Y:S01]  /*17090*/  FFMA.FTZ R197, -R160.reuse, R0.reuse, R197 ;  /* 0x00000000a0c57223 */ /* 0x0c2fe200000101c5 */
[C---:B------:R-:W-:Y:S01]  /*170a0*/  FFMA.FTZ R231, -R160.reuse, R0, R231 ;  /* 0x00000000a0e77223 */ /* 0x040fe200000101e7 */
[----:B------:R-:W-:Y:S01]  /*170b0*/  FFMA.FTZ R169, -R160, R9, R169 ;  /* 0x00000009a0a97223 */ /* 0x000fe200000101a9 */
[----:B------:R-:W-:Y:S01]  /*170c0*/  I2FP.F32.S32 R16, R16 ;  /* 0x0000001000107245 */ /* 0x000fe20000201400 */
[----:B------:R-:W-:Y:S01]  /*170d0*/  VIADD R0, R168, 0xfffffff9 ;  /* 0xfffffff9a8007836 */ /* 0x000fe20000000000 */
[C---:B------:R-:W-:Y:S01]  /*170e0*/  ISETP.GE.AND P0, PT, R2.reuse, R164, PT ;  /* 0x000000a40200720c */ /* 0x040fe20003f06270 */
[----:B------:R-:W-:Y:S01]  /*170f0*/  VIADD R20, R167, 0x11 ;  /* 0x00000011a7147836 */ /* 0x000fe20000000000 */
[----:B------:R-:W-:Y:S01]  /*17100*/  ISETP.GE.AND P2, PT, R2, R163, PT ;  /* 0x000000a30200720c */ /* 0x000fe20003f46270 */
[----:B------:R-:W-:Y:S01]  /*17110*/  FFMA.FTZ R181, -R160, R16, R181 ;  /* 0x00000010a0b57223 */ /* 0x000fe200000101b5 */
[----:B------:R-:W-:Y:S01]  /*17120*/  FSEL R6, R169, -INF , P0 ;  /* 0xff800000a9067808 */ /* 0x000fe20000000000 */
[----:B------:R-:W-:Y:S01]  /*17130*/  VIADD R15, R168, 0x1 ;  /* 0x00000001a80f7836 */ /* 0x000fe20000000000 */
[-C--:B------:R-:W-:Y:S01]  /*17140*/  ISETP.GE.AND P4, PT, R0, R164.reuse, PT ;  /* 0x000000a40000720c */ /* 0x080fe20003f86270 */
[----:B------:R-:W-:Y:S01]  /*17150*/  VIADD R14, R167, 0x8 ;  /* 0x00000008a70e7836 */ /* 0x000fe20000000000 */
[-C--:B------:R-:W-:Y:S01]  /*17160*/  ISETP.GE.AND P0, PT, R7, R164.reuse, PT ;  /* 0x000000a40700720c */ /* 0x080fe20003f06270 */
[----:B------:R-:W-:Y:S01]  /*17170*/  VIADD R18, R167, 0x18 ;  /* 0x00000018a7127836 */ /* 0x000fe20000000000 */
[----:B------:R-:W-:Y:S01]  /*17180*/  P2R R12, PR, RZ, 0x4 ;  /* 0x00000004ff0c7803 */ /* 0x000fe20000000000 */
[----:B------:R-:W-:Y:S01]  /*17190*/  VIADD R11, R168, 0xffffffe8 ;  /* 0xffffffe8a80b7836 */ /* 0x000fe20000000000 */
[----:B------:R-:W-:Y:S01]  /*171a0*/  FSEL R17, R181, -INF , P0 ;  /* 0xff800000b5117808 */ /* 0x000fe20000000000 */
[----:B------:R-:W-:Y:S01]  /*171b0*/  VIADD R10, R167, 0x9 ;  /* 0x00000009a70a7836 */ /* 0x000fe20000000000 */
[----:B------:R-:W-:Y:S01]  /*171c0*/  FSEL R197, R197, -INF , P4 ;  /* 0xff800000c5c57808 */ /* 0x000fe20002000000 */
[----:B------:R-:W-:Y:S01]  /*171d0*/  FFMA.FTZ R183, -R160, R9, R183 ;  /* 0x00000009a0b77223 */ /* 0x000fe200000101b7 */
[----:B------:R-:W-:Y:S01]  /*171e0*/  ISETP.GE.AND P5, PT, R8, R161, PT ;  /* 0x000000a10800720c */ /* 0x000fe20003fa6270 */
[----:B------:R-:W-:Y:S01]  /*171f0*/  VIADD R5, R168, 0xfffffff0 ;  /* 0xfffffff0a8057836 */ /* 0x000fe20000000000 */
[----:B------:R-:W-:Y:S01]  /*17200*/  ISETP.GE.AND P4, PT, R8, R164, PT ;  /* 0x000000a40800720c */ /* 0x000fe20003f86270 */
[----:B------:R-:W-:Y:S01]  /*17210*/  VIADD R9, R168, 0xfffffff8 ;  /* 0xfffffff8a8097836 */ /* 0x000fe20000000000 */
[----:B------:R-:W-:Y:S01]  /*17220*/  ISETP.GE.AND P0, PT, R8, R162, PT ;  /* 0x000000a20800720c */ /* 0x000fe20003f06270 */
[----:B------:R-:W-:Y:S01]  /*17230*/  FFMA.FTZ R193, -R160, R16, R193 ;  /* 0x00000010a0c17223 */ /* 0x000fe200000101c1 */
[----:B------:R-:W-:Y:S01]  /*17240*/  ISETP.GE.AND P2, PT, R8, R163, PT ;  /* 0x000000a30800720c */ /* 0x000fe20003f46270 */
[----:B------:R-:W-:Y:S01]  /*17250*/  VIADD R8, R167, 0x21 ;  /* 0x00000021a7087836 */ /* 0x000fe20000000000 */
[----:B------:R-:W-:Y:S01]  /*17260*/  IABS R20, R20 ;  /* 0x0000001400147213 */ /* 0x000fe20000000000 */
[----:B------:R-:W-:Y:S01]  /*17270*/  VIADD R16, R168, 0x9 ;  /* 0x00000009a8107836 */ /* 0x000fe20000000000 */
[----:B------:R-:W-:Y:S01]  /*17280*/  IABS R14, R14 ;  /* 0x0000000e000e7213 */ /* 0x000fe20000000000 */
[----:B------:R-:W-:Y:S01]  /*17290*/  LDSM.16.MT88.4 R28, [R133+0x8000] ;  /* 0x00800000851c783b */ /* 0x000fe20000004200 */
[----:B------:R-:W-:Y:S01]  /*172a0*/  IABS R8, R8 ;  /* 0x0000000800087213 */ /* 0x000fe20000000000 */
[----:B------:R-:W-:Y:S01]  /*172b0*/  VIADD R166, R166, 0xffffffc0 ;  /* 0xffffffc0a6a67836 */ /* 0x000fe20000000000 */
[----:B------:R-:W-:Y:S02]  /*172c0*/  I2FP.F32.S32 R20, R20 ;  /* 0x0000001400147245 */ /* 0x000fe40000201400 */
[----:B------:R-:W-:Y:S02]  /*172d0*/  I2FP.F32.S32 R8, R8 ;  /* 0x0000000800087245 */ /* 0x000fe40000201400 */
[----:B------:R-:W-:Y:S01]  /*172e0*/  ISETP.GE.AND P3, PT, R15, R162, PT ;  /* 0x000000a20f00720c */ /* 0x000fe20003f66270 */
[C---:B------:R-:W-:Y:S01]  /*172f0*/  FFMA.FTZ R179, -R160.reuse, R20, R179 ;  /* 0x00000014a0b37223 */ /* 0x040fe200000101b3 */
[----:B------:R-:W-:Y:S01]  /*17300*/  IABS R18, R18 ;  /* 0x0000001200127213 */ /* 0x000fe20000000000 */
[----:B------:R-:W-:Y:S01]  /*17310*/  FFMA.FTZ R175, -R160, R8, R175 ;  /* 0x00000008a0af7223 */ /* 0x000fe200000101af */
[C---:B------:R-:W-:Y:S01]  /*17320*/  VIADD R8, R167.reuse, 0x20 ;  /* 0x00000020a7087836 */ /* 0x040fe20000000000 */
[----:B------:R-:W-:Y:S01]  /*17330*/  ISETP.GE.AND P1, PT, R2, R162, PT ;  /* 0x000000a20200720c */ /* 0x000fe20003f26270 */
[----:B------:R-:W-:Y:S01]  /*17340*/  FFMA.FTZ R191, -R160, R20, R191 ;  /* 0x00000014a0bf7223 */ /* 0x000fe200000101bf */
[----:B------:R-:W-:Y:S01]  /*17350*/  ISETP.GE.AND P6, PT, R2, R161, PT ;  /* 0x000000a10200720c */ /* 0x000fe20003fc6270 */
[----:B------:R-:W-:Y:S01]  /*17360*/  VIADD R2, R168, 0xfffffff1 ;  /* 0xfffffff1a8027836 */ /* 0x000fe20000000000 */
[----:B------:R-:W-:Y:S01]  /*17370*/  IABS R8, R8 ;  /* 0x0000000800087213 */ /* 0x000fe20000000000 */
[----:B------:R-:W-:Y:S01]  /*17380*/  VIADD R20, R167, 0xfffffff1 ;  /* 0xfffffff1a7147836 */ /* 0x000fe20000000000 */
[----:B------:R-:W-:Y:S02]  /*17390*/  I2FP.F32.S32 R14, R14 ;  /* 0x0000000e000e7245 */ /* 0x000fe40000201400 */
[----:B------:R-:W-:Y:S02]  /*173a0*/  I2FP.F32.S32 R8, R8 ;  /* 0x0000000800087245 */ /* 0x000fe40000201400 */
[----:B------:R-:W-:Y:S01]  /*173b0*/  FSEL R188, R231, -INF , P3 ;  /* 0xff800000e7bc7808 */ /* 0x000fe20001800000 */
[C---:B------:R-:W-:Y:S01]  /*173c0*/  FFMA.FTZ R189, -R160.reuse, R14, R189 ;  /* 0x0000000ea0bd7223 */ /* 0x040fe200000101bd */
[----:B------:R-:W-:Y:S01]  /*173d0*/  I2FP.F32.S32 R18, R18 ;  /* 0x0000001200127245 */ /* 0x000fe20000201400 */
[C---:B------:R-:W-:Y:S01]  /*173e0*/  FFMA.FTZ R177, -R160.reuse, R8, R177 ;  /* 0x00000008a0b17223 */ /* 0x040fe200000101b1 */
[----:B------:R-:W-:Y:S01]  /*173f0*/  VIADD R8, R167, 0x1 ;  /* 0x00000001a7087836 */ /* 0x000fe20000000000 */
[----:B------:R-:W-:Y:S01]  /*17400*/  ISETP.GE.AND P3, PT, R11, R164, PT ;  /* 0x000000a40b00720c */ /* 0x000fe20003f66270 */
[C---:B------:R-:W-:Y:S01]  /*17410*/  FFMA.FTZ R201, -R160.reuse, R14, R201 ;  /* 0x0000000ea0c97223 */ /* 0x040fe200000101c9 */
[----:B------:R-:W-:Y:S01]  /*17420*/  IABS R10, R10 ;  /* 0x0000000a000a7213 */ /* 0x000fe20000000000 */
[C---:B------:R-:W-:Y:S01]  /*17430*/  FFMA.FTZ R173, -R160.reuse, R18, R173 ;  /* 0x00000012a0ad7223 */ /* 0x040fe200000101ad */
[----:B------:R-:W-:Y:S01]  /*17440*/  IABS R8, R8 ;  /* 0x0000000800087213 */ /* 0x000fe20000000000 */
[----:B------:R-:W-:Y:S01]  /*17450*/  FFMA.FTZ R185, -R160, R18, R185 ;  /* 0x00000012a0b97223 */ /* 0x000fe200000101b9 */
[----:B------:R-:W-:Y:S01]  /*17460*/  FSEL R19, R179, -INF , P3 ;  /* 0xff800000b3137808 */ /* 0x000fe20001800000 */
[----:B------:R-:W-:Y:S01]  /*17470*/  VIADD R18, R167, 0xfffffff8 ;  /* 0xfffffff8a7127836 */ /* 0x000fe20000000000 */
[----:B------:R-:W-:Y:S01]  /*17480*/  I2FP.F32.S32 R10, R10 ;  /* 0x0000000a000a7245 */ /* 0x000fe20000201400 */
[----:B------:R-:W-:Y:S01]  /*17490*/  VIADD R14, R168, 0x10 ;  /* 0x00000010a80e7836 */ /* 0x000fe20000000000 */
[----:B------:R-:W-:Y:S02]  /*174a0*/  I2FP.F32.S32 R8, R8 ;  /* 0x0000000800087245 */ /* 0x000fe40000201400 */
[----:B------:R-:W-:Y:S01]  /*174b0*/  ISETP.GE.AND P3, PT, R2, R164, PT ;  /* 0x000000a40200720c */ /* 0x000fe20003f66270 */
[C---:B------:R-:W-:Y:S01]  /*174c0*/  FFMA.FTZ R187, -R160.reuse, R10, R187 ;  /* 0x0000000aa0bb7223 */ /* 0x040fe200000101bb */
[----:B------:R-:W-:Y:S01]  /*174d0*/  FSEL R21, R173, -INF , P4 ;  /* 0xff800000ad157808 */ /* 0x000fe20002000000 */
[C---:B------:R-:W-:Y:S01]  /*174e0*/  FFMA.FTZ R195, -R160.reuse, R8, R195 ;  /* 0x00000008a0c37223 */ /* 0x040fe200000101c3 */
[----:B------:R-:W-:Y:S01]  /*174f0*/  FSEL R119, R189, -INF , P3 ;  /* 0xff800000bd777808 */ /* 0x000fe20001800000 */
[C---:B------:R-:W-:Y:S01]  /*17500*/  FFMA.FTZ R199, -R160.reuse, R10, R199 ;  /* 0x0000000aa0c77223 */ /* 0x040fe200000101c7 */
[-C--:B------:R-:W-:Y:S01]  /*17510*/  ISETP.GE.AND P4, PT, R5, R164.reuse, PT ;  /* 0x000000a40500720c */ /* 0x080fe20003f86270 */
[----:B------:R-:W-:Y:S01]  /*17520*/  VIADD R10, R167, 0xfffffff0 ;  /* 0xfffffff0a70a7836 */ /* 0x000fe20000000000 */
[----:B------:R-:W-:Y:S01]  /*17530*/  ISETP.GE.AND P3, PT, R9, R164, PT ;  /* 0x000000a40900720c */ /* 0x000fe20003f66270 */
[C---:B------:R-:W-:Y:S01]  /*17540*/  FFMA.FTZ R207, -R160.reuse, R8, R207 ;  /* 0x00000008a0cf7223 */ /* 0x040fe200000101cf */
[----:B------:R-:W-:Y:S01]  /*17550*/  FSEL R13, R187, -INF , P4 ;  /* 0xff800000bb0d7808 */ /* 0x000fe20002000000 */
[----:B------:R-:W-:Y:S01]  /*17560*/  VIADD R8, R167, 0xffffffe9 ;  /* 0xffffffe9a7087836 */ /* 0x000fe20000000000 */
[----:B------:R-:W-:Y:S02]  /*17570*/  P2R R22, PR, RZ, 0x4 ;  /* 0x00000004ff167803 */ /* 0x000fe40000000000 */
[----:B------:R-:W-:Y:S02]  /*17580*/  FSEL R117, R195, -INF , P3 ;  /* 0xff800000c3757808 */ /* 0x000fe40001800000 */
[C---:B------:R-:W-:Y:S02]  /*17590*/  ISETP.GE.AND P2, PT, R15.reuse, R163, PT ;  /* 0x000000a30f00720c */ /* 0x040fe40003f46270 */
[C---:B------:R-:W-:Y:S02]  /*175a0*/  ISETP.GE.AND P3, PT, R15.reuse, R164, PT ;  /* 0x000000a40f00720c */ /* 0x040fe40003f66270 */
[----:B------:R-:W-:Y:S01]  /*175b0*/  ISETP.GE.AND P4, PT, R15, R161, PT ;  /* 0x000000a10f00720c */ /* 0x000fe20003f86270 */
[----:B------:R-:W-:Y:S01]  /*175c0*/  VIADD R15, R167, 0xfffffff9 ;  /* 0xfffffff9a70f7836 */ /* 0x000fe20000000000 */
[----:B------:R-:W-:Y:S02]  /*175d0*/  IABS R18, R18 ;  /* 0x0000001200127213 */ /* 0x000fe40000000000 */
[----:B------:R-:W-:Y:S02]  /*175e0*/  IABS R20, R20 ;  /* 0x0000001400147213 */ /* 0x000fe40000000000 */
[----:B------:R-:W-:Y:S02]  /*175f0*/  I2FP.F32.S32 R18, R18 ;  /* 0x0000001200127245 */ /* 0x000fe40000201400 */
[----:B------:R-:W-:Y:S02]  /*17600*/  IABS R15, R15 ;  /* 0x0000000f000f7213 */ /* 0x000fe40000000000 */
[----:B------:R-:W-:Y:S01]  /*17610*/  I2FP.F32.S32 R20, R20 ;  /* 0x0000001400147245 */ /* 0x000fe20000201400 */
[CC--:B------:R-:W-:Y:S01]  /*17620*/  FFMA.FTZ R205, -R160.reuse, R18.reuse, R205 ;  /* 0x00000012a0cd7223 */ /* 0x0c0fe200000101cd */
[----:B------:R-:W-:Y:S01]  /*17630*/  I2FP.F32.S32 R25, R15 ;  /* 0x0000000f00197245 */ /* 0x000fe20000201400 */
[C---:B------:R-:W-:Y:S01]  /*17640*/  FFMA.FTZ R217, -R160.reuse, R18, R217 ;  /* 0x00000012a0d97223 */ /* 0x040fe200000101d9 */
[----:B------:R-:W-:Y:S01]  /*17650*/  IABS R10, R10 ;  /* 0x0000000a000a7213 */ /* 0x000fe20000000000 */
[C---:B------:R-:W-:Y:S01]  /*17660*/  FFMA.FTZ R211, -R160.reuse, R20, R211 ;  /* 0x00000014a0d37223 */ /* 0x040fe200000101d3 */
[----:B------:R-:W-:Y:S01]  /*17670*/  FSEL R181, R205, -INF , P3 ;  /* 0xff800000cdb57808 */ /* 0x000fe20001800000 */
[-C--:B------:R-:W-:Y:S01]  /*17680*/  FFMA.FTZ R203, -R160, R25.reuse, R203 ;  /* 0x00000019a0cb7223 */ /* 0x080fe200000101cb */
[----:B------:R-:W-:Y:S01]  /*17690*/  ISETP.GE.AND P3, PT, R168, R164, PT ;  /* 0x000000a4a800720c */ /* 0x000fe20003f66270 */
[----:B------:R-:W-:Y:S01]  /*176a0*/  VIADD R18, R167, 0xffffffe8 ;  /* 0xffffffe8a7127836 */ /* 0x000fe20000000000 */
[----:B------:R-:W-:Y:S01]  /*176b0*/  FSEL R15, R177, -INF , P0 ;  /* 0xff800000b10f7808 */ /* 0x000fe20000000000 */
[----:B------:R-:W-:Y:S01]  /*176c0*/  FFMA.FTZ R229, -R160, R20, R229 ;  /* 0x00000014a0e57223 */ /* 0x000fe200000101e5 */
[----:B------:R-:W-:Y:S01]  /*176d0*/  FSEL R203, R203, -INF , P3 ;  /* 0xff800000cbcb7808 */ /* 0x000fe20001800000 */
[----:B------:R-:W-:Y:S01]  /*176e0*/  VIADD R20, R168, 0x11 ;  /* 0x00000011a8147836 */ /* 0x000fe20000000000 */
[----:B------:R-:W-:Y:S01]  /*176f0*/  ISETP.NE.AND P3, PT, R22, RZ, PT ;  /* 0x000000ff1600720c */ /* 0x000fe20003f65270 */
[----:B------:R-:W-:Y:S01]  /*17700*/  FFMA.FTZ R215, -R160, R25, R215 ;  /* 0x00000019a0d77223 */ /* 0x000fe200000101d7 */
[----:B------:R-:W-:Y:S02]  /*17710*/  FSEL R22, R175, -INF , P1 ;  /* 0xff800000af167808 */ /* 0x000fe40000800000 */
[----:B------:R-:W-:Y:S01]  /*17720*/  ISETP.NE.AND P1, PT, R12, RZ, PT ;  /* 0x000000ff0c00720c */ /* 0x000fe20003f25270 */
[C---:B------:R-:W-:Y:S01]  /*17730*/  VIADD R12, R167.reuse, 0xffffffe0 ;  /* 0xffffffe0a70c7836 */ /* 0x040fe20000000000 */
[----:B------:R-:W-:Y:S02]  /*17740*/  I2FP.F32.S32 R10, R10 ;  /* 0x0000000a000a7245 */ /* 0x000fe40000201400 */
[----:B------:R-:W-:Y:S02]  /*17750*/  IABS R8, R8 ;  /* 0x0000000800087213 */ /* 0x000fe40000000000 */
[----:B------:R-:W-:Y:S01]  /*17760*/  IABS R23, R12 ;  /* 0x0000000c00177213 */ /* 0x000fe20000000000 */
[----:B------:R-:W-:Y:S02]  /*17770*/  VIADD R12, R168, 0x8 ;  /* 0x00000008a80c7836 */ /* 0x000fe40000000000 */
[C---:B------:R-:W-:Y:S01]  /*17780*/  FFMA.FTZ R213, -R160.reuse, R10, R213 ;  /* 0x0000000aa0d57223 */ /* 0x040fe200000101d5 */
[----:B------:R-:W-:Y:S01]  /*17790*/  I2FP.F32.S32 R8, R8 ;  /* 0x0000000800087245 */ /* 0x000fe20000201400 */
[----:B------:R-:W-:Y:S01]  /*177a0*/  FFMA.FTZ R223, -R160, R10, R223 ;  /* 0x0000000aa0df7223 */ /* 0x000fe200000101df */
[----:B------:R-:W-:Y:S01]  /*177b0*/  I2FP.F32.S32 R23, R23 ;  /* 0x0000001700177245 */ /* 0x000fe20000201400 */
[----:B------:R-:W-:Y:S01]  /*177c0*/  VIADD R10, R167, 0xffffffe1 ;  /* 0xffffffe1a70a7836 */ /* 0x000fe20000000000 */
[----:B------:R-:W-:Y:S01]  /*177d0*/  ISETP.GE.AND P0, PT, R12, R164, PT ;  /* 0x000000a40c00720c */ /* 0x000fe20003f06270 */
[C---:B------:R-:W-:Y:S01]  /*177e0*/  FFMA.FTZ R219, -R160.reuse, R8, R219 ;  /* 0x00000008a0db7223 */ /* 0x040fe200000101db */
[----:B------:R-:W-:Y:S01]  /*177f0*/  IABS R18, R18 ;  /* 0x0000001200127213 */ /* 0x000fe20000000000 */
[C---:B------:R-:W-:Y:S01]  /*17800*/  FFMA.FTZ R178, -R160.reuse, R23, R178 ;  /* 0x00000017a0b27223 */ /* 0x040fe200000101b2 */
[----:B------:R-:W-:Y:S01]  /*17810*/  FSEL R179, R211, -INF , P0 ;  /* 0xff800000d3b37808 */ /* 0x000fe20000000000 */
[----:B------:R-:W-:Y:S01]  /*17820*/  FFMA.FTZ R209, -R160, R8, R209 ;  /* 0x00000008a0d17223 */ /* 0x000fe200000101d1 */
[----:B------:R-:W-:Y:S01]  /*17830*/  ISETP.GE.AND P0, PT, R16, R164, PT ;  /* 0x000000a41000720c */ /* 0x000fe20003f06270 */
[----:B------:R-:W-:Y:S01]  /*17840*/  VIADD R167, R167, 0x40 ;  /* 0x00000040a7a77836 */ /* 0x000fe20000000000 */
[----:B------:R-:W-:Y:S01]  /*17850*/  I2FP.F32.S32 R26, R18 ;  /* 0x00000012001a7245 */ /* 0x000fe20000201400 */
[----:B------:R-:W-:Y:S01]  /*17860*/  VIADD R18, R168, 0x19 ;  /* 0x00000019a8127836 */ /* 0x000fe20000000000 */
[----:B------:R-:W-:Y:S02]  /*17870*/  FSEL R177, R213, -INF , P0 ;  /* 0xff800000d5b17808 */ /* 0x000fe40000000000 */
[----:B------:R-:W-:Y:S01]  /*17880*/  ISETP.GE.AND P0, PT, R11, R162, PT ;  /* 0x000000a20b00720c */ /* 0x000fe20003f06270 */
[C---:B------:R-:W-:Y:S01]  /*17890*/  FFMA.FTZ R225, -R160.reuse, R26, R225 ;  /* 0x0000001aa0e17223 */ /* 0x040fe200000101e1 */
[----:B------:R-:W-:Y:S01]  /*178a0*/  IABS R10, R10 ;  /* 0x0000000a000a7213 */ /* 0x000fe20000000000 */
[----:B------:R-:W-:Y:S01]  /*178b0*/  FFMA.FTZ R227, -R160, R26, R227 ;  /* 0x0000001aa0e37223 */ /* 0x000fe200000101e3 */
[----:B------:R-:W-:Y:S02]  /*178c0*/  FSEL R24, R183, -INF , P0 ;  /* 0xff800000b7187808 */ /* 0x000fe40000000000 */
[----:B------:R-:W-:Y:S02]  /*178d0*/  ISETP.GE.AND P0, PT, R7, R162, PT ;  /* 0x000000a20700720c */ /* 0x000fe40003f06270 */
[----:B------:R-:W-:Y:S02]  /*178e0*/  I2FP.F32.S32 R10, R10 ;  /* 0x0000000a000a7245 */ /* 0x000fe40000201400 */
[----:B------:R-:W-:Y:S02]  /*178f0*/  FSEL R23, R185, -INF , P0 ;  /* 0xff800000b9177808 */ /* 0x000fe40000000000 */
[----:B------:R-:W-:Y:S01]  /*17900*/  ISETP.GE.AND P0, PT, R14, R164, PT ;  /* 0x000000a40e00720c */ /* 0x000fe20003f06270 */
[----:B------:R-:W-:Y:S01]  /*17910*/  FFMA.FTZ R221, -R160, R10, R221 ;  /* 0x0000000aa0dd7223 */ /* 0x000fe200000101dd */
[----:B------:R-:W-:Y:S01]  /*17920*/  VIADD R10, R168, 0x18 ;  /* 0x00000018a80a7836 */ /* 0x000fe20000000000 */
[----:B------:R-:W-:Y:S02]  /*17930*/  FSEL R181, R181, -INF , !P2 ;  /* 0xff800000b5b57808 */ /* 0x000fe40005000000 */
[----:B------:R-:W-:Y:S02]  /*17940*/  FSEL R169, R219, -INF , P0 ;  /* 0xff800000dba97808 */ /* 0x000fe40000000000 */
[----:B------:R-:W-:Y:S02]  /*17950*/  ISETP.GE.AND P0, PT, R20, R164, PT ;  /* 0x000000a41400720c */ /* 0x000fe40003f06270 */
[----:B------:R-:W-:Y:S02]  /*17960*/  ISETP.NE.AND P2, PT, R4, RZ, PT ;  /* 0x000000ff0400720c */ /* 0x000fe40003f45270 */
[----:B------:R-:W-:Y:S02]  /*17970*/  FSEL R180, R225, -INF , P0 ;  /* 0xff800000e1b47808 */ /* 0x000fe40000000000 */
[-C--:B------:R-:W-:Y:S02]  /*17980*/  ISETP.GE.AND P0, PT, R5, R162.reuse, PT ;  /* 0x000000a20500720c */ /* 0x080fe40003f06270 */
[----:B------:R-:W-:Y:S02]  /*17990*/  FSEL R4, R22, -INF , !P6 ;  /* 0xff80000016047808 */ /* 0x000fe40007000000 */
[----:B------:R-:W-:Y:S02]  /*179a0*/  FSEL R121, R191, -INF , P0 ;  /* 0xff800000bf797808 */ /* 0x000fe40000000000 */
[----:B------:R-:W-:Y:S02]  /*179b0*/  ISETP.GE.AND P0, PT, R2, R162, PT ;  /* 0x000000a20200720c */ /* 0x000fe40003f06270 */
[----:B------:R-:W-:Y:S02]  /*179c0*/  FSEL R21, R21, -INF , !P3 ;  /* 0xff80000015157808 */ /* 0x000fe40005800000 */
[----:B------:R-:W-:Y:S02]  /*179d0*/  FSEL R189, R193, -INF , P0 ;  /* 0xff800000c1bd7808 */ /* 0x000fe40000000000 */
[-C--:B------:R-:W-:Y:S02]  /*179e0*/  ISETP.GE.AND P0, PT, R0, R163.reuse, PT ;  /* 0x000000a30000720c */ /* 0x080fe40003f06270 */
[-C--:B------:R-:W-:Y:S02]  /*179f0*/  ISETP.GE.AND P6, PT, R16, R163.reuse, PT ;  /* 0x000000a31000720c */ /* 0x080fe40003fc6270 */
[----:B------:R-:W-:Y:S02]  /*17a00*/  FSEL R191, R197, -INF , !P0 ;  /* 0xff800000c5bf7808 */ /* 0x000fe40004000000 */
[-C--:B------:R-:W-:Y:S02]  /*17a10*/  ISETP.GE.AND P0, PT, R18, R164.reuse, PT ;  /* 0x000000a41200720c */ /* 0x080fe40003f06270 */
[----:B------:R-:W-:Y:S02]  /*17a20*/  ISETP.GE.AND P3, PT, R7, R163, PT ;  /* 0x000000a30700720c */ /* 0x000fe40003f66270 */
[----:B------:R-:W-:Y:S02]  /*17a30*/  FSEL R178, R178, -INF , P0 ;  /* 0xff800000b2b27808 */ /* 0x000fe40000000000 */
[----:B------:R-:W-:Y:S02]  /*17a40*/  ISETP.GE.AND P0, PT, R10, R164, PT ;  /* 0x000000a40a00720c */ /* 0x000fe40003f06270 */
[----:B------:R-:W-:Y:S02]  /*17a50*/  FSEL R6, R6, -INF , !P1 ;  /* 0xff80000006067808 */ /* 0x000fe40004800000 */
[----:B------:R-:W-:Y:S02]  /*17a60*/  FSEL R143, R221, -INF , P0 ;  /* 0xff800000dd8f7808 */ /* 0x000fe40000000000 */
[-C--:B------:R-:W-:Y:S02]  /*17a70*/  ISETP.GE.AND P0, PT, R9, R162.reuse, PT ;  /* 0x000000a20900720c */ /* 0x080fe40003f06270 */
[----:B------:R-:W-:Y:S02]  /*17a80*/  FSEL R177, R177, -INF , !P6 ;  /* 0xff800000b1b17808 */ /* 0x000fe40007000000 */
[----:B------:R-:W-:Y:S02]  /*17a90*/  FSEL R187, R199, -INF , P0 ;  /* 0xff800000c7bb7808 */ /* 0x000fe40000000000 */
[-C--:B------:R-:W-:Y:S02]  /*17aa0*/  ISETP.GE.AND P0, PT, R0, R162.reuse, PT ;  /* 0x000000a20000720c */ /* 0x080fe40003f06270 */
[----:B------:R-:W-:Y:S02]  /*17ab0*/  FSEL R17, R17, -INF , !P3 ;  /* 0xff80000011117808 */ /* 0x000fe40005800000 */
[----:B------:R-:W-:Y:S02]  /*17ac0*/  FSEL R185, R201, -INF , P0 ;  /* 0xff800000c9b97808 */ /* 0x000fe40000000000 */
[-C--:B------:R-:W-:Y:S02]  /*17ad0*/  ISETP.GE.AND P0, PT, R168, R162.reuse, PT ;  /* 0x000000a2a800720c */ /* 0x080fe40003f06270 */
[----:B------:R-:W-:Y:S02]  /*17ae0*/  ISETP.GE.AND P6, PT, R0, R161, PT ;  /* 0x000000a10000720c */ /* 0x000fe40003fc6270 */
[----:B------:R-:W-:Y:S02]  /*17af0*/  FSEL R175, R207, -INF , P0 ;  /* 0xff800000cfaf7808 */ /* 0x000fe40000000000 */
[----:B------:R-:W-:Y:S02]  /*17b00*/  ISETP.GE.AND P0, PT, R12, R162, PT ;  /* 0x000000a20c00720c */ /* 0x000fe40003f06270 */
[----:B------:R-:W-:Y:S02]  /*17b10*/  FMNMX3.FTZ R0, R3, R6, R21, !PT ;  /* 0x0000000603007276 */ /* 0x000fe40007810015 */
        /* <DEDUP_REMOVED lines=11> */
[----:B------:R-:W-:Y:S02]  /*17bd0*/  ISETP.GE.AND P1, PT, R11, R161, PT ;  /* 0x000000a10b00720c */ /* 0x000fe40003f26270 */
[----:B------:R-:W-:Y:S02]  /*17be0*/  FSEL R104, R227, -INF , P0 ;  /* 0xff800000e3687808 */ /* 0x000fe40000000000 */
[-C--:B------:R-:W-:Y:S02]  /*17bf0*/  ISETP.GE.AND P0, PT, R11, R163.reuse, PT ;  /* 0x000000a30b00720c */ /* 0x080fe40003f06270 */
        /* <DEDUP_REMOVED lines=34> */
[C---:B------:R-:W-:Y:S01]  /*17e20*/  ISETP.GE.AND P6, PT, R168.reuse, R161, PT ;  /* 0x000000a1a800720c */ /* 0x040fe20003fc6270 */
[----:B------:R-:W-:Y:S01]  /*17e30*/  VIADD R168, R168, 0xffffffc0 ;  /* 0xffffffc0a8a87836 */ /* 0x000fe20000000000 */
[-C--:B------:R-:W-:Y:S02]  /*17e40*/  ISETP.GE.AND P4, PT, R18, R163.reuse, PT ;  /* 0x000000a31200720c */ /* 0x080fe40003f86270 */
[----:B------:R-:W-:Y:S02]  /*17e50*/  ISETP.GE.AND P5, PT, R10, R163, PT ;  /* 0x000000a30a00720c */ /* 0x000fe40003fa6270 */
[----:B------:R-:W-:Y:S02]  /*17e60*/  ISETP.GE.AND P0, PT, R16, R161, PT ;  /* 0x000000a11000720c */ /* 0x000fe40003f06270 */
        /* <DEDUP_REMOVED lines=15> */
[----:B------:R-:W-:Y:S02]  /*17f60*/  FSEL R106, R209, -INF , P6 ;  /* 0xff800000d16a7808 */ /* 0x000fe40003000000 */
        /* <DEDUP_REMOVED lines=41> */
[-C--:B------:R-:W-:Y:S01]  /*18200*/  FFMA.FTZ R121, R121, R105.reuse, -R190 ;  /* 0x0000006979797223 */ /* 0x080fe200000108be */
        /* <DEDUP_REMOVED lines=260> */
.L_x_13849:
        /* <DEDUP_REMOVED lines=10> */
.L_x_13872:
        /* <DEDUP_REMOVED lines=193> */
.L_x_13859:
[----:B------:R-:W-:Y:S05]  /*19f00*/  BSYNC.RECONVERGENT B0 ;  /* 0x0000000000007941 */ /* 0x000fea0003800200 */
.L_x_13858:
        /* <DEDUP_REMOVED lines=25> */
.L_x_13861:
[----:B------:R-:W-:Y:S05]  /*1a0a0*/  BSYNC.RECONVERGENT B0 ;  /* 0x0000000000007941 */ /* 0x000fea0003800200 */
.L_x_13860:
        /* <DEDUP_REMOVED lines=33> */
.L_x_13863:
[----:B------:R-:W-:Y:S05]  /*1a2c0*/  BSYNC.RECONVERGENT B0 ;  /* 0x0000000000007941 */ /* 0x000fea0003800200 */
.L_x_13862:
        /* <DEDUP_REMOVED lines=16> */
.L_x_13865:
[----:B------:R-:W-:Y:S05]  /*1a3d0*/  BSYNC.RECONVERGENT B0 ;  /* 0x0000000000007941 */ /* 0x000fea0003800200 */
.L_x_13864:
        /* <DEDUP_REMOVED lines=16> */
.L_x_13867:
[----:B------:R-:W-:Y:S05]  /*1a4e0*/  BSYNC.RECONVERGENT B0 ;  /* 0x0000000000007941 */ /* 0x000fea0003800200 */
.L_x_13866:
[----:B------:R-:W-:-:S04]  /*1a4f0*/  MOV R147, 0x0 ;  /* 0x0000000000937802 */ /* 0x000fc80000000f00 */
[----:B-12345:R-:W-:Y:S05]  /*1a500*/  @P1 RET.REL.NODEC R146 `(_ZN5flash24flash_fwd_splitkv_kernelI23Flash_fwd_kernel_traitsILi128ELi64ELi64ELi4ELb0ELb0EN7cutlass10bfloat16_tE19Flash_kernel_traitsILi128ELi64ELi64ELi4ES3_EELb0ELb1ELb1ELb0ELb0ELb1ELb0ELb1EEEvNS_16Flash_fwd_paramsE) ;  /* 0xfffffe5892bc1950 */ /* 0x03efea0003c3ffff */
        /* <DEDUP_REMOVED lines=14> */
[----:B-1----:R-:W-:Y:S05]  /*1a5f0*/  @P0 RET.REL.NODEC R146 `(_ZN5flash24flash_fwd_splitkv_kernelI23Flash_fwd_kernel_traitsILi128ELi64ELi64ELi4ELb0ELb0EN7cutlass10bfloat16_tE19Flash_kernel_traitsILi128ELi64ELi64ELi4ES3_EELb0ELb1ELb1ELb0ELb0ELb1ELb0ELb1EEEvNS_16Flash_fwd_paramsE) ;  /* 0xfffffe5892800950 */ /* 0x002fea0003c3ffff */
[----:B------:R-:W-:Y:S01]  /*1a600*/  MOV R147, 0x0 ;  /* 0x0000000000937802 */ /* 0x000fe20000000f00 */
[----:B------:R1:W-:Y:S03]  /*1a610*/  ST.E.128 desc[UR4][R2.64+0x80], R32 ;  /* 0x0000802002007985 */ /* 0x0003e6000c101d04 */
[----:B-1----:R-:W-:Y:S05]  /*1a620*/  RET.REL.NODEC R146 `(_ZN5flash24flash_fwd_splitkv_kernelI23Flash_fwd_kernel_traitsILi128ELi64ELi64ELi4ELb0ELb0EN7cutlass10bfloat16_tE19Flash_kernel_traitsILi128ELi64ELi64ELi4ES3_EELb0ELb1ELb1ELb0ELb0ELb1ELb0ELb1EEEvNS_16Flash_fwd_paramsE) ;  /* 0xfffffe5892747950 */ /* 0x002fea0003c3ffff */
.L_x_13857:
[----:B------:R-:W-:Y:S01]  /*1a630*/  MOV R5, 0x2 ;  /* 0x0000000200057802 */ /* 0x000fe20000000f00 */
[----:B------:R-:W-:Y:S01]  /*1a640*/  IMAD.MOV.U32 R4, RZ, RZ, 0x1f ;  /* 0x0000001fff047424 */ /* 0x000fe200078e00ff */
[----:B------:R-:W-:-:S07]  /*1a650*/  MOV R6, 0xffffffff ;  /* 0xffffffff00067802 */ /* 0x000fce0000000f00 */
[----:B-1---5:R-:W-:Y:S05]  /*1a660*/  WARPSYNC.COLLECTIVE R6, `(.L_x_13868) ;  /* 0x0000000006087348 */ /* 0x022fea0003c00000 */
[----:B------:R2:W3:Y:S02]  /*1a670*/  SHFL.BFLY P0, R10, R174, R5, R4 ;  /* 0x0c000005ae0a7389 */ /* 0x0004e40000000004 */
[----:B-123-5:R-:W-:Y:S05]  /*1a680*/  ENDCOLLECTIVE ;  /* 0x000000000000791b */ /* 0x02efea0003800000 */
.L_x_13868:
[----:B------:R-:W-:Y:S02]  /*1a690*/  IMAD.MOV.U32 R7, RZ, RZ, R10 ;  /* 0x000000ffff077224 */ /* 0x000fe400078e000a */
[----:B------:R-:W-:Y:S02]  /*1a6a0*/  IMAD.MOV.U32 R5, RZ, RZ, 0x1 ;  /* 0x00000001ff057424 */ /* 0x000fe400078e00ff */
[----:B------:R-:W-:-:S05]  /*1a6b0*/  FADD.FTZ R8, R7, R174 ;  /* 0x000000ae07087221 */ /* 0x000fca0000010000 */
[----:B------:R-:W-:-:S07]  /*1a6c0*/  MOV R174, R8 ;  /* 0x0000000800ae7202 */ /* 0x000fce0000000f00 */
[----:B------:R-:W-:Y:S05]  /*1a6d0*/  WARPSYNC.COLLECTIVE R6, `(.L_x_13869) ;  /* 0x0000000006087348 */ /* 0x000fea0003c00000 */
[----:B------:R1:W2:Y:S02]  /*1a6e0*/  SHFL.BFLY P0, R10, R174, R5, R4 ;  /* 0x0c000005ae0a7389 */ /* 0x0002a40000000004 */
[----:B-12---:R-:W-:Y:S05]  /*1a6f0*/  ENDCOLLECTIVE ;  /* 0x000000000000791b */ /* 0x006fea0003800000 */
.L_x_13869:
[----:B------:R-:W-:Y:S01]  /*1a700*/  MOV R174, R172 ;  /* 0x000000ac00ae7202 */ /* 0x000fe20000000f00 */
[----:B------:R-:W-:Y:S01]  /*1a710*/  IMAD.MOV.U32 R5, RZ, RZ, 0x2 ;  /* 0x00000002ff057424 */ /* 0x000fe200078e00ff */
[----:B------:R-:W-:-:S07]  /*1a720*/  MOV R9, R10 ;  /* 0x0000000a00097202 */ /* 0x000fce0000000f00 */
[----:B------:R-:W-:Y:S05]  /*1a730*/  WARPSYNC.COLLECTIVE R6, `(.L_x_13870) ;  /* 0x0000000006087348 */ /* 0x000fea0003c00000 */
[----:B------:R1:W2:Y:S02]  /*1a740*/  SHFL.BFLY P0, R10, R174, R5, R4 ;  /* 0x0c000005ae0a7389 */ /* 0x0002a40000000004 */
[----:B-12---:R-:W-:Y:S05]  /*1a750*/  ENDCOLLECTIVE ;  /* 0x000000000000791b */ /* 0x006fea0003800000 */
.L_x_13870:
[----:B------:R-:W-:Y:S01]  /*1a760*/  FADD.FTZ R9, R8, R9 ;  /* 0x0000000908097221 */ /* 0x000fe20000010000 */
[----:B------:R-:W-:Y:S01]  /*1a770*/  FADD.FTZ R7, R10, R172 ;  /* 0x000000ac0a077221 */ /* 0x000fe20000010000 */
[----:B------:R-:W-:-:S04]  /*1a780*/  MOV R5, 0x1 ;  /* 0x0000000100057802 */ /* 0x000fc80000000f00 */
[----:B------:R-:W-:-:S07]  /*1a790*/  MOV R174, R7 ;  /* 0x0000000700ae7202 */ /* 0x000fce0000000f00 */
[----:B------:R-:W-:Y:S05]  /*1a7a0*/  WARPSYNC.COLLECTIVE R6, `(.L_x_13871) ;  /* 0x0000000006087348 */ /* 0x000fea0003c00000 */
[----:B------:R1:W2:Y:S02]  /*1a7b0*/  SHFL.BFLY P0, R10, R174, R5, R4 ;  /* 0x0c000005ae0a7389 */ /* 0x0002a40000000004 */
[----:B-12---:R-:W-:Y:S05]  /*1a7c0*/  ENDCOLLECTIVE ;  /* 0x000000000000791b */ /* 0x006fea0003800000 */
.L_x_13871:
[----:B------:R-:W-:Y:S05]  /*1a7d0*/  BRA `(.L_x_13872) ;  /* 0xffffffe800c47947 */ /* 0x000fea000383ffff */
.L_x_13873:
        /* <DEDUP_REMOVED lines=10> */
.L_x_14971:


//--------------------- .text._ZN5flash24flash_fwd_splitkv_kernelI23Flash_fwd_kernel_traitsILi128ELi64ELi64ELi4ELb0ELb0EN7cutlass10bfloat16_tE19Flash_kernel_traitsILi128ELi64ELi64ELi4ES3_EELb0ELb1ELb0ELb0ELb1ELb0ELb1ELb0EEEvNS_16Flash_fwd_paramsE --------------------------
	.section	.text._ZN5flash24flash_fwd_splitkv_kernelI23Flash_fwd_kernel_traitsILi128ELi64ELi64ELi4ELb0ELb0EN7cutlass10bfloat16_tE19Flash_kernel_traitsILi128ELi64ELi64ELi4ES3_EELb0ELb1ELb0ELb0ELb1ELb0ELb1ELb0EEEvNS_16Flash_fwd_paramsE,"ax",@progbits
	.align	128
        .global         _ZN5flash24flash_fwd_splitkv_kernelI23Flash_fwd_kernel_traitsILi128ELi64ELi64ELi4ELb0ELb0EN7cutlass10bfloat16_tE19Flash_kernel_traitsILi128ELi64ELi64ELi4ES3_EELb0ELb1ELb0ELb0ELb1ELb0ELb1ELb0EEEvNS_16Flash_fwd_paramsE
        .type           _ZN5flash24flash_fwd_splitkv_kernelI23Flash_fwd_kernel_traitsILi128ELi64ELi64ELi4ELb0ELb0EN7cutlass10bfloat16_tE19Flash_kernel_traitsILi128ELi64ELi64ELi4ES3_EELb0ELb1ELb0ELb0ELb1ELb0ELb1ELb0EEEvNS_16Flash_fwd_paramsE,@function
        .size           _ZN5flash24flash_fwd_splitkv_kernelI23Flash_fwd_kernel_traitsILi128ELi64ELi64ELi4ELb0ELb0EN7cutlass10bfloat16_tE19Flash_kernel_traitsILi128ELi64ELi64ELi4ES3_EELb0ELb1ELb0ELb0ELb1ELb0ELb1ELb0EEEvNS_16Flash_fwd_paramsE,(.L_x_14972 - _ZN5flash24flash_fwd_splitkv_kernelI23Flash_fwd_kernel_traitsILi128ELi64ELi64ELi4ELb0ELb0EN7cutlass10bfloat16_tE19Flash_kernel_traitsILi128ELi64ELi64ELi4ES3_EELb0ELb1ELb0ELb0ELb1ELb0ELb1ELb0EEEvNS_16Flash_fwd_paramsE)
        .other          _ZN5flash24flash_fwd_splitkv_kernelI23Flash_fwd_kernel_traitsILi128ELi64ELi64ELi4ELb0ELb0EN7cutlass10bfloat16_tE19Flash_kernel_traitsILi128ELi64ELi64ELi4ES3_EELb0ELb1ELb0ELb0ELb1ELb0ELb1ELb0EEEvNS_16Flash_fwd_paramsE,@"STO_CUDA_ENTRY STV_DEFAULT"
_ZN5flash24flash_fwd_splitkv_kernelI23Flash_fwd_kernel_traitsILi128ELi64ELi64ELi4ELb0ELb0EN7cutlass10bfloat16_tE19Flash_kernel_traitsILi128ELi64ELi64ELi4ES3_EELb0ELb1ELb0ELb0ELb1ELb0ELb1ELb0EEEvNS_16Flash_fwd_paramsE:
.text._ZN5flash24flash_fwd_splitkv_kernelI23Flash_fwd_kernel_traitsILi128ELi64ELi64ELi4ELb0ELb0EN7cutlass10bfloat16_tE19Flash_kernel_traitsILi128ELi64ELi64ELi4ES3_EELb0ELb1ELb0ELb0ELb1ELb0ELb1ELb0EEEvNS_16Flash_fwd_paramsE:
        /* <DEDUP_REMOVED lines=29> */
[----:B-1----:R-:W-:Y:S05]  /*01d0*/  CALL.REL.NOINC `($_ZN5flash24flash_fwd_splitkv_kernelI23Flash_fwd_kernel_traitsILi128ELi64ELi64ELi4ELb0ELb0EN7cutlass10bfloat16_tE19Flash_kernel_traitsILi128ELi64ELi64ELi4ES3_EELb0ELb1ELb0ELb0ELb1ELb0ELb1ELb0EEEvNS_16Flash_fwd_paramsE$_ZN5flash30compute_attn_1rowblock_splitkvI23Flash_fwd_kernel_traitsILi128ELi64ELi64ELi4ELb0ELb0EN7cutlass10bfloat16_tE19Flash_kernel_traitsILi128ELi64ELi64ELi4ES3_EELb0ELb1ELb0ELb0ELb1ELb0ELb1ELb0ENS_16Flash_fwd_paramsEEEvRKT8_iiiii) ;  /* 0x0000000000087944 */ /* 0x002fea0003c00000 */
[----:B------:R-:W-:Y:S05]  /*01e0*/  BSYNC.RECONVERGENT B3 ;  /* 0x0000000000037941 */ /* 0x000fea0003800200 */
.L_x_13874:
[----:B------:R-:W-:Y:S05]  /*01f0*/  EXIT ;  /* 0x000000000000794d */ /* 0x000fea0003800000 */
        .type           $_ZN5flash24flash_fwd_splitkv_kernelI23Flash_fwd_kernel_traitsILi128ELi64ELi64ELi4ELb0ELb0EN7cutlass10bfloat16_tE19Flash_kernel_traitsILi128ELi64ELi64ELi4ES3_EELb0ELb1ELb0ELb0ELb1ELb0ELb1ELb0EEEvNS_16Flash_fwd_paramsE$_ZN5flash30compute_attn_1rowblock_splitkvI23Flash_fwd_kernel_traitsILi128ELi64ELi64ELi4ELb0ELb0EN7cutlass10bfloat16_tE19Flash_kernel_traitsILi128ELi64ELi64ELi4ES3_EELb0ELb1ELb0ELb0ELb1ELb0ELb1ELb0ENS_16Flash_fwd_paramsEEEvRKT8_iiiii,@function
        .size           $_ZN5flash24flash_fwd_splitkv_kernelI23Flash_fwd_kernel_traitsILi128ELi64ELi64ELi4ELb0ELb0EN7cutlass10bfloat16_tE19Flash_kernel_traitsILi128ELi64ELi64ELi4ES3_EELb0ELb1ELb0ELb0ELb1ELb0ELb1ELb0EEEvNS_16Flash_fwd_paramsE$_ZN5flash30compute_attn_1rowblock_splitkvI23Flash_fwd_kernel_traitsILi128ELi64ELi64ELi4ELb0ELb0EN7cutlass10bfloat16_tE19Flash_kernel_traitsILi128ELi64ELi64ELi4ES3_EELb0ELb1ELb0ELb0ELb1ELb0ELb1ELb0ENS_16Flash_fwd_paramsEEEvRKT8_iiiii,(.L_x_14972 - $_ZN5flash24flash_fwd_splitkv_kernelI23Flash_fwd_kernel_traitsILi128ELi64ELi64ELi4ELb0ELb0EN7cutlass10bfloat16_tE19Flash_kernel_traitsILi128ELi64ELi64ELi4ES3_EELb0ELb1ELb0ELb0ELb1ELb0ELb1ELb0EEEvNS_16Flash_fwd_paramsE$_ZN5flash30compute_attn_1rowblock_splitkvI23Flash_fwd_kernel_traitsILi128ELi64ELi64ELi4ELb0ELb0EN7cutlass10bfloat16_tE19Flash_kernel_traitsILi128ELi64ELi64ELi4ES3_EELb0ELb1ELb0ELb0ELb1ELb0ELb1ELb0ENS_16Flash_fwd_paramsEEEvRKT8_iiiii)
$_ZN5flash24flash_fwd_splitkv_kernelI23Flash_fwd_kernel_traitsILi128ELi64ELi64ELi4ELb0ELb0EN7cutlass10bfloat16_tE19Flash_kernel_traitsILi128ELi64ELi64ELi4ES3_EELb0ELb1ELb0ELb0ELb1ELb0ELb1ELb0EEEvNS_16Flash_fwd_paramsE$_ZN5flash30compute_attn_1rowblock_splitkvI23Flash_fwd_kernel_traitsILi128ELi64ELi64ELi4ELb0ELb0EN7cutlass10bfloat16_tE19Flash_kernel_traitsILi128ELi64ELi64ELi4ES3_EELb0ELb1ELb0ELb0ELb1ELb0ELb1ELb0ENS_16Flash_fwd_paramsEEEvRKT8_iiiii:
        /* <DEDUP_REMOVED lines=39> */
.L_x_13876:
[----:B------:R-:W-:Y:S05]  /*0470*/  BSYNC.RECONVERGENT B0 ;  /* 0x0000000000007941 */ /* 0x000fea0003800200 */
.L_x_13875:
[----:B------:R-:W-:Y:S04]  /*0480*/  BSSY.RECONVERGENT B0, `(.L_x_13877) ;  /* 0x0000007000007945 */ /* 0x000fe80003800200 */
[----:B------:R-:W-:Y:S05]  /*0490*/  @!P3 BRA `(.L_x_13878) ;  /* 0x000000000014b947 */ /* 0x000fea0003800000 */
[----:B-----5:R-:W4:Y:S02]  /*04a0*/  LD.E.U8 R7, desc[UR4][R2.64+0x1b2] ;  /* 0x0001b20402077980 */ /* 0x020f24000c101100 */
[----:B----4-:R-:W-:-:S13]  /*04b0*/  ISETP.NE.AND P1, PT, R7, RZ, PT ;  /* 0x000000ff0700720c */ /* 0x010fda0003f25270 */
[----:B------:R-:W4:Y:S02]  /*04c0*/  @P1 LD.E R8, desc[UR4][R12.64+0x4] ;  /* 0x000004040c081980 */ /* 0x000f24000c101900 */
[----:B----4-:R-:W-:-:S06]  /*04d0*/  @P1 IADD3 R7, PT, PT, R8, -R15, RZ ;  /* 0x8000000f08071210 */ /* 0x010fcc0007ffe0ff */
[----:B------:R4:W5:Y:S02]  /*04e0*/  @!P1 LD.E R7, desc[UR4][R12.64] ;  /* 0x000000040c079980 */ /* 0x000964000c101900 */
.L_x_13878:
[----:B------:R-:W-:Y:S05]  /*04f0*/  BSYNC.RECONVERGENT B0 ;  /* 0x0000000000007941 */ /* 0x000fea0003800200 */
.L_x_13877:
        /* <DEDUP_REMOVED lines=8> */
.L_x_13880:
[----:B------:R-:W5:Y:S01]  /*0580*/  LD.E.64 R10, desc[UR4][R2.64+0x108] ;  /* 0x00010804020a7980 */ /* 0x000f62000c101b00 */
[----:B------:R-:W-:Y:S01]  /*0590*/  BSSY.RECONVERGENT B0, `(.L_x_13882) ;  /* 0x0000006000007945 */ /* 0x000fe20003800200 */
[----:B------:R-:W-:Y:S01]  /*05a0*/  IMAD.MOV.U32 R90, RZ, RZ, RZ ;  /* 0x000000ffff5a7224 */ /* 0x000fe200078e00ff */
[----:B-----5:R-:W-:-:S04]  /*05b0*/  ISETP.NE.U32.AND P0, PT, R10, RZ, PT ;  /* 0x000000ff0a00720c */ /* 0x020fc80003f05070 */
[----:B------:R-:W-:-:S13]  /*05c0*/  ISETP.NE.AND.EX P0, PT, R11, RZ, PT, P0 ;  /* 0x000000ff0b00720c */ /* 0x000fda0003f05300 */
[----:B------:R-:W-:Y:S05]  /*05d0*/  @!P0 BRA `(.L_x_13883) ;  /* 0x0000000000048947 */ /* 0x000fea0003800000 */
[----:B------:R1:W5:Y:S02]  /*05e0*/  LD.E R90, desc[UR4][R2.64+0xbc] ;  /* 0x0000bc04025a7980 */ /* 0x000364000c101900 */
.L_x_13883:
[----:B------:R-:W-:Y:S05]  /*05f0*/  BSYNC.RECONVERGENT B0 ;  /* 0x0000000000007941 */ /* 0x000fea0003800200 */
.L_x_13882:
[----:B-----5:R-:W-:Y:S02]  /*0600*/  IADD3 R90, PT, PT, R90, R7, -R14 ;  /* 0x000000075a5a7210 */ /* 0x020fe40007ffe80e */
.L_x_13881:
[----:B------:R-:W-:Y:S05]  /*0610*/  BSYNC.RECONVERGENT B1 ;  /* 0x0000000000017941 */ /* 0x000fea0003800200 */
.L_x_13879:
[----:B------:R-:W-:Y:S01]  /*0620*/  IMAD.SHL.U32 R158, R27, 0x40, RZ ;  /* 0x000000401b9e7824 */ /* 0x000fe200078e00ff */
[----:B------:R-:W-:Y:S01]  /*0630*/  MOV R6, R156 ;  /* 0x0000009c00067202 */ /* 0x000fe20000000f00 */
[----:B------:R-:W-:-:S03]  /*0640*/  IMAD.MOV.U32 R7, RZ, RZ, 0x0 ;  /* 0x00000000ff077424 */ /* 0x000fc600078e00ff */
[----:B------:R-:W-:-:S13]  /*0650*/  ISETP.GT.AND P0, PT, R95, R158, PT ;  /* 0x0000009e5f00720c */ /* 0x000fda0003f04270 */
[----:B-1234-:R-:W-:Y:S05]  /*0660*/  @!P0 RET.REL.NODEC R6 `(_ZN5flash24flash_fwd_splitkv_kernelI23Flash_fwd_kernel_traitsILi128ELi64ELi64ELi4ELb0ELb0EN7cutlass10bfloat16_tE19Flash_kernel_traitsILi128ELi64ELi64ELi4ES3_EELb0ELb1ELb0ELb0ELb1ELb0ELb1ELb0EEEvNS_16Flash_fwd_paramsE) ;  /* 0xfffffff806648950 */ /* 0x01efea0003c3ffff */
        /* <DEDUP_REMOVED lines=8> */
[----:B------:R-:W1:Y:S01]  /*06f0*/  F2I.FTZ.U32.TRUNC.NTZ R19, R18 ;  /* 0x0000001200137305 */ /* 0x000e62000021f000 */
[----:B------:R-:W-:Y:S02]  /*0700*/  IMAD.MOV R6, RZ, RZ, -R6 ;  /* 0x000000ffff067224 */ /* 0x000fe400078e0a06 */
        /* <DEDUP_REMOVED lines=16> */
[----:B------:R-:W-:-:S04]  /*0810*/  IADD3 R13, PT, PT, R6, R158, -R95 ;  /* 0x0000009e060d7210 */ /* 0x000fc80007ffe85f */
[----:B----4-:R-:W-:Y:S02]  /*0820*/  IADD3 R10, PT, PT, R13, 0x40, R10 ;  /* 0x000000400d0a7810 */ /* 0x010fe40007ffe00a */
[----:B------:R-:W-:-:S04]  /*0830*/  SHF.R.S32.HI R13, RZ, 0x1f, R6 ;  /* 0x0000001fff0d7819 */ /* 0x000fc80000011406 */
[----:B------:R-:W-:Y:S01]  /*0840*/  LEA.HI R13, R13, R6, RZ, 0x6 ;  /* 0x000000060d0d7211 */ /* 0x000fe200078f30ff */
[----:B------:R-:W-:Y:S02]  /*0850*/  @!P1 IMAD.IADD R7, R7, 0x1, -R8 ;  /* 0x0000000107079824 */ /* 0x000fe400078e0a08 */
[----:B------:R-:W-:Y:S01]  /*0860*/  @!P1 VIADD R11, R11, 0x1 ;  /* 0x000000010b0b9836 */ /* 0x000fe20000000000 */
[----:B------:R-:W-:Y:S02]  /*0870*/  ISETP.NE.AND P1, PT, R9, RZ, PT ;  /* 0x000000ff0900720c */ /* 0x000fe40003f25270 */
[----:B------:R-:W-:Y:S01]  /*0880*/  ISETP.GE.U32.AND P2, PT, R7, R8, PT ;  /* 0x000000080700720c */ /* 0x000fe20003f46070 */
[----:B---3--:R-:W-:Y:S01]  /*0890*/  IMAD.IADD R7, R12, 0x1, R95 ;  /* 0x000000010c077824 */ /* 0x008fe200078e025f */
[----:B------:R-:W-:-:S04]  /*08a0*/  SHF.R.S32.HI R13, RZ, 0x6, R13 ;  /* 0x00000006ff0d7819 */ /* 0x000fc8000001140d */
[----:B------:R-:W-:-:S04]  /*08b0*/  IADD3 R7, PT, PT, -R7, R158, R90 ;  /* 0x0000009e07077210 */ /* 0x000fc80007ffe15a */
[----:B------:R-:W-:-:S03]  /*08c0*/  SHF.R.S32.HI R8, RZ, 0x1f, R7 ;  /* 0x0000001fff087819 */ /* 0x000fc60000011407 */
        /* <DEDUP_REMOVED lines=8> */
[----:B------:R-:W-:Y:S02]  /*0950*/  SHF.R.S32.HI R9, RZ, 0x6, R9 ;  /* 0x00000006ff097819 */ /* 0x000fe40000011409 */
        /* <DEDUP_REMOVED lines=18> */
[----:B------:R-:W-:Y:S02]  /*0a80*/  SHF.R.U32.HI R4, RZ, 0x4, R157 ;  /* 0x00000004ff047819 */ /* 0x000fe4000001169d */
[----:B------:R-:W-:Y:S01]  /*0a90*/  LOP3.LUT P3, R157, R157, 0xf, RZ, 0xc0, !PT ;  /* 0x0000000f9d9d7812 */ /* 0x000fe2000786c0ff */
[C---:B----4-:R-:W-:Y:S01]  /*0aa0*/  IMAD R3, R5.reuse, R0, RZ ;  /* 0x0000000005037224 */ /* 0x050fe200078e02ff */
[C---:B------:R-:W-:Y:S01]  /*0ab0*/  IADD3 R7, P0, PT, R5.reuse, R4, RZ ;  /* 0x0000000405077210 */ /* 0x040fe20007f1e0ff */
[C---:B------:R-:W-:Y:S02]  /*0ac0*/  VIADD R2, R4.reuse, 0x10 ;  /* 0x0000001004027836 */ /* 0x040fe40000000000 */
[C---:B------:R-:W-:Y:S01]  /*0ad0*/  VIADD R6, R4.reuse, 0x8 ;  /* 0x0000000804067836 */ /* 0x040fe20000000000 */
[----:B------:R-:W-:Y:S01]  /*0ae0*/  LEA.HI.X.SX32 R5, R5, RZ, 0x1, P0 ;  /* 0x000000ff05057211 */ /* 0x000fe200000f0eff */
[----:B------:R-:W-:Y:S01]  /*0af0*/  VIADD R0, R4, 0x18 ;  /* 0x0000001804007836 */ /* 0x000fe20000000000 */
[----:B-----5:R-:W-:-:S02]  /*0b00*/  LEA R8, P1, R7, R8, 0x2 ;  /* 0x0000000807087211 */ /* 0x020fc400078210ff */
[----:B------:R-:W-:Y:S02]  /*0b10*/  IADD3 R13, P2, PT, R3, R12, RZ ;  /* 0x0000000c030d7210 */ /* 0x000fe40007f5e0ff */
[----:B------:R-:W-:Y:S02]  /*0b20*/  LEA.HI.X R9, R7, R9, R5, 0x2, P1 ;  /* 0x0000000907097211 */ /* 0x000fe400008f1405 */
[-C--:B------:R-:W-:Y:S02]  /*0b30*/  ISETP.GE.AND P1, PT, R4, R95.reuse, PT ;  /* 0x0000005f0400720c */ /* 0x080fe40003f26270 */
[-C--:B------:R-:W-:Y:S01]  /*0b40*/  ISETP.GE.AND P5, PT, R2, R95.reuse, PT ;  /* 0x0000005f0200720c */ /* 0x080fe20003fa6270 */
[----:B------:R-:W-:Y:S01]  /*0b50*/  VIADD R2, R4, 0x20 ;  /* 0x0000002004027836 */ /* 0x000fe20000000000 */
[----:B------:R-:W-:Y:S02]  /*0b60*/  ISETP.GE.AND P0, PT, R6, R95, PT ;  /* 0x0000005f0600720c */ /* 0x000fe40003f06270 */
[----:B------:R-:W-:-:S02]  /*0b70*/  LEA.HI.X.SX32 R3, R3, RZ, 0x1, P2 ;  /* 0x000000ff03037211 */ /* 0x000fc400010f0eff */
[C---:B------:R-:W-:Y:S01]  /*0b80*/  LEA R6, P2, R13.reuse, R10, 0x2 ;  /* 0x0000000a0d067211 */ /* 0x040fe200078410ff */
[----:B------:R-:W-:Y:S01]  /*0b90*/  VIADD R10, R4, 0x28 ;  /* 0x00000028040a7836 */ /* 0x000fe20000000000 */
        /* <DEDUP_REMOVED lines=49> */
[----:B-1----:R-:W-:Y:S05]  /*0eb0*/  @P0 RET.REL.NODEC R156 `(_ZN5flash24flash_fwd_splitkv_kernelI23Flash_fwd_kernel_traitsILi128ELi64ELi64ELi4ELb0ELb0EN7cutlass10bfloat16_tE19Flash_kernel_traitsILi128ELi64ELi64ELi4ES3_EELb0ELb1ELb0ELb0ELb1ELb0ELb1ELb0EEEvNS_16Flash_fwd_paramsE) ;  /* 0xfffffff09c500950 */ /* 0x002fea0003c3ffff */
[----:B------:R-:W-:Y:S02]  /*0ec0*/  MOV R3, 0xff800000 ;  /* 0xff80000000037802 */ /* 0x000fe40000000f00 */
[----:B------:R-:W-:-:S03]  /*0ed0*/  MOV R157, 0x0 ;  /* 0x00000000009d7802 */ /* 0x000fc60000000f00 */
[----:B------:R1:W-:Y:S02]  /*0ee0*/  ST.E desc[UR4][R8.64+0xe0], R3 ;  /* 0x0000e00308007985 */ /* 0x0003e4000c101904 */
[----:B-1----:R-:W-:Y:S05]  /*0ef0*/  RET.REL.NODEC R156 `(_ZN5flash24flash_fwd_splitkv_kernelI23Flash_fwd_kernel_traitsILi128ELi64ELi64ELi4ELb0ELb0EN7cutlass10bfloat16_tE19Flash_kernel_traitsILi128ELi64ELi64ELi4ES3_EELb0ELb1ELb0ELb0ELb1ELb0ELb1ELb0EEEvNS_16Flash_fwd_paramsE) ;  /* 0xfffffff09c407950 */ /* 0x002fea0003c3ffff */
.L_x_13884:
        /* <DEDUP_REMOVED lines=101> */
.L_x_13886:
        /* <DEDUP_REMOVED lines=28> */
[----:B------:R-:W-:-:S03]  /*1710*/  @P4 IADD3 R6, PT, PT, R14, R15, RZ ;  /* 0x0000000f0e064210 */ /* 0x000fc60007ffe0ff */
[----:B------:R-:W-:Y:S01]  /*1720*/  @!P4 IMAD.IADD R23, R23, 0x1, R0 ;  /* 0x000000011717c824 */ /* 0x000fe200078e0200 */
[----:B-----5:R-:W-:Y:S01]  /*1730*/  @!P4 SHF.R.S32.HI R0, RZ, 0x1f, R11 ;  /* 0x0000001fff00c819 */ /* 0x020fe2000001140b */
[----:B----4-:R-:W-:-:S04]  /*1740*/  @!P4 IMAD R9, R21, R11, RZ ;  /* 0x0000000b1509c224 */ /* 0x010fc800078e02ff */
[----:B------:R-:W-:Y:S02]  /*1750*/  @!P3 IMAD.IADD R7, R7, 0x1, -R4 ;  /* 0x000000010707b824 */ /* 0x000fe400078e0a04 */
[C---:B------:R-:W-:Y:S02]  /*1760*/  @!P4 IMAD R9, R20.reuse, R0, R9 ;  /* 0x000000001409c224 */ /* 0x040fe400078e0209 */
[----:B------:R-:W-:Y:S01]  /*1770*/  @!P4 IMAD.WIDE.U32 R22, R20, R11, R22 ;  /* 0x0000000b1416c225 */ /* 0x000fe200078e0016 */
[----:B------:R-:W-:-:S03]  /*1780*/  ISETP.GE.U32.AND P5, PT, R7, R4, PT ;  /* 0x000000040700720c */ /* 0x000fc60003fa6070 */
[-C--:B------:R-:W-:Y:S02]  /*1790*/  @P4 IMAD R0, R147, R6.reuse, RZ ;  /* 0x0000000693004224 */ /* 0x080fe400078e02ff */
[----:B------:R-:W-:Y:S01]  /*17a0*/  @P4 IMAD.WIDE.U32 R20, R146, R6, RZ ;  /* 0x0000000692144225 */ /* 0x000fe200078e00ff */
[----:B------:R-:W-:Y:S02]  /*17b0*/  LOP3.LUT R6, R159, R12, RZ, 0x3c, !PT ;  /* 0x0000000c9f067212 */ /* 0x000fe400078e3cff */
[----:B------:R-:W-:Y:S02]  /*17c0*/  ISETP.NE.AND P1, PT, R12, RZ, PT ;  /* 0x000000ff0c00720c */ /* 0x000fe40003f25270 */
[----:B------:R-:W-:Y:S02]  /*17d0*/  ISETP.GE.AND P2, PT, R6, RZ, PT ;  /* 0x000000ff0600720c */ /* 0x000fe40003f46270 */
[----:B------:R-:W-:Y:S02]  /*17e0*/  @!P4 MOV R8, R22 ;  /* 0x000000160008c202 */ /* 0x000fe40000000f00 */
[----:B------:R-:W-:-:S02]  /*17f0*/  LEA R4, R107, 0xffffffc0, 0x6 ;  /* 0xffffffc06b047811 */ /* 0x000fc400078e30ff */
[----:B------:R-:W-:Y:S02]  /*1800*/  @!P3 IADD3 R10, PT, PT, R10, 0x1, RZ ;  /* 0x000000010a0ab810 */ /* 0x000fe40007ffe0ff */
[----:B------:R-:W-:Y:S01]  /*1810*/  @!P4 IADD3 R9, PT, PT, R23, R9, RZ ;  /* 0x000000091709c210 */ /* 0x000fe20007ffe0ff */
[----:B------:R-:W-:Y:S01]  /*1820*/  @P4 IMAD.IADD R9, R21, 0x1, R0 ;  /* 0x0000000115094824 */ /* 0x000fe200078e0200 */
[----:B------:R-:W-:Y:S01]  /*1830*/  @P4 MOV R8, R20 ;  /* 0x0000001400084202 */ /* 0x000fe20000000f00 */
[----:B------:R-:W-:Y:S01]  /*1840*/  @!P4 IMAD R0, R105, R14, RZ ;  /* 0x0000000e6900c224 */ /* 0x000fe200078e02ff */
[----:B------:R-:W-:Y:S01]  /*1850*/  @!P4 SHF.R.S32.HI R7, RZ, 0x1f, R14 ;  /* 0x0000001fff07c819 */ /* 0x000fe2000001140e */
[-C--:B------:R-:W-:Y:S01]  /*1860*/  IMAD R6, R147, R4.reuse, RZ ;  /* 0x0000000493067224 */ /* 0x080fe200078e02ff */
[----:B------:R-:W-:Y:S01]  /*1870*/  SHF.R.S32.HI R13, RZ, 0x1f, R4 ;  /* 0x0000001fff0d7819 */ /* 0x000fe20000011404 */
[----:B------:R-:W-:Y:S02]  /*1880*/  @P5 VIADD R10, R10, 0x1 ;  /* 0x000000010a0a5836 */ /* 0x000fe40000000000 */
[----:B------:R-:W-:-:S04]  /*1890*/  IMAD.WIDE.U32 R20, R146, R4, R8 ;  /* 0x0000000492147225 */ /* 0x000fc800078e0008 */
[----:B------:R-:W-:Y:S02]  /*18a0*/  @!P4 IMAD R0, R7, R104, R0 ;  /* 0x000000680700c224 */ /* 0x000fe400078e0200 */
[----:B------:R-:W-:Y:S01]  /*18b0*/  @!P4 IMAD.WIDE.U32 R8, R104, R14, RZ ;  /* 0x0000000e6808c225 */ /* 0x000fe200078e00ff */
[----:B------:R-:W-:-:S03]  /*18c0*/  @!P2 IADD3 R10, PT, PT, -R10, RZ, RZ ;  /* 0x000000ff0a0aa210 */ /* 0x000fc60007ffe1ff */
[----:B------:R-:W-:Y:S01]  /*18d0*/  IMAD R6, R13, R146, R6 ;  /* 0x000000920d067224 */ /* 0x000fe200078e0206 */
[----:B------:R-:W-:Y:S02]  /*18e0*/  @!P1 LOP3.LUT R10, RZ, R12, RZ, 0x33, !PT ;  /* 0x0000000cff0a9212 */ /* 0x000fe400078e33ff */
[----:B------:R-:W-:Y:S01]  /*18f0*/  @!P4 IADD3 R23, PT, PT, R9, R0, RZ ;  /* 0x000000000917c210 */ /* 0x000fe20007ffe0ff */
[----:B------:R-:W-:Y:S01]  /*1900*/  @!P4 IMAD R0, R17, R11, RZ ;  /* 0x0000000b1100c224 */ /* 0x000fe200078e02ff */
[----:B------:R-:W-:Y:S01]  /*1910*/  @!P4 SHF.R.S32.HI R7, RZ, 0x1f, R11 ;  /* 0x0000001fff07c819 */ /* 0x000fe2000001140b */
[----:B------:R-:W-:Y:S01]  /*1920*/  @P4 IMAD.IADD R14, R14, 0x1, R15 ;  /* 0x000000010e0e4824 */ /* 0x000fe200078e020f */
[----:B------:R-:W-:Y:S02]  /*1930*/  @!P4 MOV R22, R8 ;  /* 0x000000080016c202 */ /* 0x000fe40000000f00 */
[----:B------:R-:W-:Y:S01]  /*1940*/  IADD3 R21, PT, PT, R21, R6, RZ ;  /* 0x0000000615157210 */ /* 0x000fe20007ffe0ff */
        /* <DEDUP_REMOVED lines=14> */
.L_x_13887:
[----:B------:R-:W-:Y:S05]  /*1a30*/  BSYNC.RECONVERGENT B0 ;  /* 0x0000000000007941 */ /* 0x000fea0003800200 */
.L_x_13885:
        /* <DEDUP_REMOVED lines=27> */
[----:B------:R-:W-:-:S07]  /*1bf0*/  ISETP.NE.AND P2, PT, R12, RZ, PT ;  /* 0x000000ff0c00720c */ /* 0x000fce0003f45270 */
[----:B------:R-:W-:-:S04]  /*1c00*/  @P3 VIADD R20, R20, 0x1 ;  /* 0x0000000114143836 */ /* 0x000fc80000000000 */
[----:B------:R-:W-:Y:S02]  /*1c10*/  IMAD.MOV.U32 R7, RZ, RZ, R20 ;  /* 0x000000ffff077224 */ /* 0x000fe400078e0014 */
[----:B-----5:R-:W-:Y:S02]  /*1c20*/  IMAD R9, R13, R104, RZ ;  /* 0x000000680d097224 */ /* 0x020fe400078e02ff */
[----:B------:R-:W-:Y:S02]  /*1c30*/  IMAD.SHL.U32 R149, R157, 0x8, RZ ;  /* 0x000000089d957824 */ /* 0x000fe400078e00ff */
[----:B------:R-:W-:Y:S01]  /*1c40*/  @!P1 IMAD.MOV R7, RZ, RZ, -R7 ;  /* 0x000000ffff079224 */ /* 0x000fe200078e0a07 */
[----:B------:R-:W-:Y:S01]  /*1c50*/  @!P2 LOP3.LUT R7, RZ, R12, RZ, 0x33, !PT ;  /* 0x0000000cff07a212 */ /* 0x000fe200078e33ff */
[C---:B------:R-:W-:Y:S02]  /*1c60*/  IMAD R9, R4.reuse, R105, R9 ;  /* 0x0000006904097224 */ /* 0x040fe400078e0209 */
[----:B------:R-:W-:Y:S01]  /*1c70*/  IMAD.WIDE.U32 R20, R4, R104, RZ ;  /* 0x0000006804147225 */ /* 0x000fe200078e00ff */
[----:B------:R-:W-:-:S02]  /*1c80*/  LOP3.LUT R4, R149, 0x38, RZ, 0xc0, !PT ;  /* 0x0000003895047812 */ /* 0x000fc400078ec0ff */
[----:B------:R-:W-:Y:S01]  /*1c90*/  SHF.R.S32.HI R12, RZ, 0x1f, R7 ;  /* 0x0000001fff0c7819 */ /* 0x000fe20000011407 */
[----:B------:R-:W-:Y:S01]  /*1ca0*/  IMAD R11, R29, R7, RZ ;  /* 0x000000071d0b7224 */ /* 0x000fe200078e02ff */
[----:B------:R-:W-:Y:S01]  /*1cb0*/  IADD3 R9, PT, PT, R21, R9, RZ ;  /* 0x0000000915097210 */ /* 0x000fe20007ffe0ff */
[----:B------:R-:W-:Y:S01]  /*1cc0*/  IMAD.WIDE.U32 R34, R28, R7, RZ ;  /* 0x000000071c227225 */ /* 0x000fe200078e00ff */
[----:B------:R-:W-:-:S03]  /*1cd0*/  IADD3 R10, P2, P1, R20, R10, R4 ;  /* 0x0000000a140a7210 */ /* 0x000fc6000795e004 */
[----:B------:R-:W-:Y:S01]  /*1ce0*/  IMAD R11, R12, R28, R11 ;  /* 0x0000001c0c0b7224 */ /* 0x000fe200078e020b */
[----:B------:R-:W-:Y:S02]  /*1cf0*/  IADD3.X R6, PT, PT, R9, R6, RZ, P2, P1 ;  /* 0x0000000609067210 */ /* 0x000fe400017e24ff */
[----:B------:R-:W-:Y:S01]  /*1d00*/  IADD3 R28, P1, PT, R10, R34, RZ ;  /* 0x000000220a1c7210 */ /* 0x000fe20007f3e0ff */
[----:B------:R-:W-:Y:S01]  /*1d10*/  IMAD.IADD R11, R35, 0x1, R11 ;  /* 0x00000001230b7824 */ /* 0x000fe200078e020b */
[----:B------:R-:W-:Y:S02]  /*1d20*/  IADD3 R32, P3, PT, R4, R8, RZ ;  /* 0x0000000804207210 */ /* 0x000fe40007f7e0ff */
[----:B------:R-:W-:Y:S01]  /*1d30*/  SHF.R.U32.HI R20, RZ, 0x3, R157 ;  /* 0x00000003ff147819 */ /* 0x000fe2000001169d */
[----:B------:R-:W-:Y:S02]  /*1d40*/  IMAD.X R29, R6, 0x1, R11, P1 ;  /* 0x00000001061d7824 */ /* 0x000fe400008e060b */
[----:B------:R-:W-:Y:S01]  /*1d50*/  IMAD.X R33, RZ, RZ, R0, P3 ;  /* 0x000000ffff217224 */ /* 0x000fe200018e0600 */
[----:B------:R-:W-:Y:S01]  /*1d60*/  IADD3 R12, PT, PT, R20, 0x10, RZ ;  /* 0x00000010140c7810 */ /* 0x000fe20007ffe0ff */
[----:B------:R-:W-:-:S02]  /*1d70*/  IMAD.IADD R145, R95, 0x1, -R158 ;  /* 0x000000015f917824 */ /* 0x000fc400078e0a9e */
[----:B------:R-:W-:Y:S02]  /*1d80*/  IMAD R151, R147, R20, RZ ;  /* 0x0000001493977224 */ /* 0x000fe400078e02ff */
[----:B------:R-:W-:Y:S01]  /*1d90*/  IMAD.WIDE.U32 R32, R20, R146, R32 ;  /* 0x0000009214207225 */ /* 0x000fe200078e0020 */
[----:B------:R-:W-:-:S03]  /*1da0*/  ISETP.GE.AND P3, PT, R12, R145, PT ;  /* 0x000000910c00720c */ /* 0x000fc60003f66270 */
[----:B------:R-:W-:Y:S02]  /*1db0*/  VIADD R10, R20, 0x20 ;  /* 0x00000020140a7836 */ /* 0x000fe40000000000 */
[----:B------:R-:W-:Y:S02]  /*1dc0*/  IMAD.IADD R151, R33, 0x1, R151 ;  /* 0x0000000121977824 */ /* 0x000fe400078e0297 */
[----:B------:R-:W-:Y:S01]  /*1dd0*/  IMAD.MOV.U32 R21, RZ, RZ, RZ ;  /* 0x000000ffff157224 */ /* 0x000fe200078e00ff */
[-C--:B------:R-:W-:Y:S01]  /*1de0*/  ISETP.GE.AND P4, PT, R10, R145.reuse, PT ;  /* 0x000000910a00720c */ /* 0x080fe20003f86270 */
[----:B------:R-:W1:Y:S01]  /*1df0*/  S2UR UR6, SR_CgaCtaId ;  /* 0x00000000000679c3 */ /* 0x000e620000008800 */
[----:B------:R-:W-:Y:S01]  /*1e00*/  ISETP.GE.AND P5, PT, R20, R145, PT ;  /* 0x000000911400720c */ /* 0x000fe20003fa6270 */
[----:B------:R-:W-:-:S04]  /*1e10*/  IMAD.WIDE.U32 R26, R27, 0x40, R20 ;  /* 0x000000401b1a7825 */ /* 0x000fc800078e0014 */
[----:B------:R-:W-:Y:S02]  /*1e20*/  IMAD R155, R105, R20, RZ ;  /* 0x00000014699b7224 */ /* 0x000fe400078e02ff */
[----:B------:R-:W-:Y:S01]  /*1e30*/  IMAD.WIDE.U32 R28, R20, R104, R28 ;  /* 0x00000068141c7225 */ /* 0x000fe200078e001c */
[----:B------:R-:W-:-:S03]  /*1e40*/  IADD3 R127, PT, PT, R107, -0x1, RZ ;  /* 0xffffffff6b7f7810 */ /* 0x000fc60007ffe0ff */
[----:B------:R-:W-:Y:S01]  /*1e50*/  IMAD.IADD R155, R29, 0x1, R155 ;  /* 0x000000011d9b7824 */ /* 0x000fe200078e029b */
[----:B------:R-:W-:Y:S01]  /*1e60*/  UMOV UR7, 0x400 ;  /* 0x0000040000077882 */ /* 0x000fe20000000000 */
[----:B------:R-:W-:Y:S01]  /*1e70*/  IMAD.SHL.U32 R103, R127, 0x40, RZ ;  /* 0x000000407f677824 */ /* 0x000fe200078e00ff */
[----:B-1----:R-:W-:-:S06]  /*1e80*/  ULEA UR6, UR6, UR7, 0x18 ;  /* 0x0000000706067291 */ /* 0x002fcc000f8ec0ff */
[----:B------:R-:W-:Y:S01]  /*1e90*/  IMAD.U32 R144, RZ, RZ, UR6 ;  /* 0x00000006ff907e24 */ /* 0x000fe2000f8e00ff */
[----:B------:R-:W-:Y:S01]  /*1ea0*/  SHF.L.U64.HI R88, R146, 0x4, R147 ;  /* 0x0000000492587819 */ /* 0x000fe20000010293 */
[----:B--2---:R-:W-:-:S04]  /*1eb0*/  @P6 IMAD.WIDE.U32 R8, R16, R5, RZ ;  /* 0x0000000510086225 */ /* 0x004fc800078e00ff */
[-C--:B---3--:R-:W-:Y:S02]  /*1ec0*/  @!P6 IMAD R6, R25, R161.reuse, RZ ;  /* 0x000000a11906e224 */ /* 0x088fe400078e02ff */
[----:B------:R-:W-:-:S04]  /*1ed0*/  @!P6 IMAD.WIDE.U32 R24, R24, R161, RZ ;  /* 0x000000a11818e225 */ /* 0x000fc800078e00ff */
[----:B------:R-:W-:Y:S02]  /*1ee0*/  @!P6 IMAD.MOV.U32 R7, RZ, RZ, R24 ;  /* 0x000000ffff07e224 */ /* 0x000fe400078e0018 */
[----:B------:R-:W-:Y:S02]  /*1ef0*/  @P6 IMAD.MOV.U32 R7, RZ, RZ, R8 ;  /* 0x000000ffff076224 */ /* 0x000fe400078e0008 */
[----:B------:R-:W-:Y:S01]  /*1f00*/  VIADD R8, R20, 0x30 ;  /* 0x0000003014087836 */ /* 0x000fe20000000000 */
[----:B------:R-:W-:Y:S01]  /*1f10*/  LEA R152, P1, R32, R14, 0x1 ;  /* 0x0000000e20987211 */ /* 0x000fe200078208ff */
[----:B------:R-:W-:Y:S01]  /*1f20*/  @P6 IMAD R0, R17, R5, RZ ;  /* 0x0000000511006224 */ /* 0x000fe200078e02ff */
[----:B------:R-:W-:Y:S02]  /*1f30*/  @!P6 IADD3 R6, PT, PT, R25, R6, RZ ;  /* 0x000000061906e210 */ /* 0x000fe40007ffe0ff */
[----:B------:R-:W-:Y:S02]  /*1f40*/  ISETP.GE.AND P2, PT, R8, R145, PT ;  /* 0x000000910800720c */ /* 0x000fe40003f46270 */
[----:B------:R-:W-:Y:S01]  /*1f50*/  LEA.HI.X R151, R32, R15, R151, 0x1, P1 ;  /* 0x0000000f20977211 */ /* 0x000fe200008f0c97 */
[----:B------:R-:W-:Y:S01]  /*1f60*/  @P6 IMAD.IADD R6, R9, 0x1, R0 ;  /* 0x0000000109066824 */ /* 0x000fe200078e0200 */
[----:B------:R-:W-:Y:S01]  /*1f70*/  IADD3 R32, P1, PT, R4, R7, RZ ;  /* 0x0000000704207210 */ /* 0x000fe20007f3e0ff */
[----:B----4-:R-:W-:Y:S01]  /*1f80*/  IMAD R25, R23, R159, RZ ;  /* 0x0000009f17197224 */ /* 0x010fe200078e02ff */
[----:B------:R-:W-:-:S02]  /*1f90*/  SHF.R.S32.HI R0, RZ, 0x1f, R159 ;  /* 0x0000001fff007819 */ /* 0x000fc4000001149f */
[C---:B------:R-:W-:Y:S01]  /*1fa0*/  LOP3.LUT R14, R149.reuse, 0x1c0, RZ, 0xc0, !PT ;  /* 0x000001c0950e7812 */ /* 0x040fe200078ec0ff */
[----:B------:R-:W-:Y:S01]  /*1fb0*/  IMAD.X R33, RZ, RZ, R6, P1 ;  /* 0x000000ffff217224 */ /* 0x000fe200008e0606 */
[----:B------:R-:W-:Y:S01]  /*1fc0*/  @!P3 IADD3 R15, P1, PT, R26, 0x10, RZ ;  /* 0x000000101a0fb810 */ /* 0x000fe20007f3e0ff */
[----:B------:R-:W-:Y:S01]  /*1fd0*/  IMAD R25, R22, R0, R25 ;  /* 0x0000000016197224 */ /* 0x000fe200078e0219 */
[----:B------:R-:W-:Y:S02]  /*1fe0*/  LOP3.LUT R5, R149, 0x1e00, RZ, 0xc0, !PT ;  /* 0x00001e0095057812 */ /* 0x000fe400078ec0ff */
[----:B------:R-:W-:Y:S01]  /*1ff0*/  LOP3.LUT R9, R14, 0x38, R157, 0xf8, !PT ;  /* 0x000000380e097812 */ /* 0x000fe200078ef89d */
[----:B------:R-:W-:Y:S01]  /*2000*/  IMAD.WIDE.U32 R22, R159, R22, R32 ;  /* 0x000000169f167225 */ /* 0x000fe200078e0020 */
[----:B------:R-:W-:Y:S02]  /*2010*/  @!P3 IADD3.X R11, PT, PT, RZ, R27, RZ, P1, !PT ;  /* 0x0000001bff0bb210 */ /* 0x000fe40000ffe4ff */
[----:B------:R-:W-:Y:S01]  /*2020*/  LOP3.LUT R9, R5, R9, R4, 0xf6, !PT ;  /* 0x0000000905097212 */ /* 0x000fe200078ef604 */
[----:B------:R-:W-:Y:S01]  /*2030*/  @!P5 IMAD R5, R27, R16, RZ ;  /* 0x000000101b05d224 */ /* 0x000fe200078e02ff */
[----:B------:R-:W-:-:S02]  /*2040*/  @!P4 IADD3 R13, P6, PT, R26, 0x20, RZ ;  /* 0x000000201a0dc810 */ /* 0x000fc40007fde0ff */
[----:B------:R-:W-:Y:S01]  /*2050*/  @!P2 IADD3 R6, P1, PT, R26, 0x30, RZ ;  /* 0x000000301a06a810 */ /* 0x000fe20007f3e0ff */
[----:B------:R-:W-:Y:S02]  /*2060*/  IMAD.IADD R23, R23, 0x1, R25 ;  /* 0x0000000117177824 */ /* 0x000fe400078e0219 */
[--C-:B------:R-:W-:Y:S02]  /*2070*/  @!P4 IMAD.X R21, RZ, RZ, R27.reuse, P6 ;  /* 0x000000ffff15c224 */ /* 0x100fe400030e061b */
[----:B------:R-:W-:Y:S01]  /*2080*/  @!P2 IMAD.X R7, RZ, RZ, R27, P1 ;  /* 0x000000ffff07a224 */ /* 0x000fe200008e061b */
[----:B------:R-:W-:Y:S01]  /*2090*/  LEA R154, P1, R28, R30, 0x1 ;  /* 0x0000001e1c9a7211 */ /* 0x000fe200078208ff */
[C---:B------:R-:W-:Y:S02]  /*20a0*/  @!P5 IMAD R5, R26.reuse, R17, R5 ;  /* 0x000000111a05d224 */ /* 0x040fe400078e0205 */
[----:B------:R-:W-:Y:S01]  /*20b0*/  @!P5 IMAD.WIDE.U32 R26, R26, R16, R22 ;  /* 0x000000101a1ad225 */ /* 0x000fe200078e0016 */
[----:B------:R-:W-:-:S03]  /*20c0*/  LEA.HI.X R155, R28, R31, R155, 0x1, P1 ;  /* 0x0000001f1c9b7211 */ /* 0x000fc600008f0c9b */
[----:B------:R-:W-:Y:S02]  /*20d0*/  @!P3 IMAD R11, R11, R16, RZ ;  /* 0x000000100b0bb224 */ /* 0x000fe400078e02ff */
[----:B------:R-:W-:Y:S02]  /*20e0*/  @!P3 IMAD.MOV.U32 R24, RZ, RZ, R22 ;  /* 0x000000ffff18b224 */ /* 0x000fe400078e0016 */
[----:B------:R-:W-:Y:S01]  /*20f0*/  @!P3 IMAD.MOV.U32 R25, RZ, RZ, R23 ;  /* 0x000000ffff19b224 */ /* 0x000fe200078e0017 */
[----:B------:R-:W-:Y:S01]  /*2100*/  @!P5 LEA R14, P1, R26, R18, 0x1 ;  /* 0x000000121a0ed211 */ /* 0x000fe200078208ff */
[----:B------:R-:W-:Y:S02]  /*2110*/  @!P5 IMAD.IADD R5, R27, 0x1, R5 ;  /* 0x000000011b05d824 */ /* 0x000fe400078e0205 */
[-C--:B------:R-:W-:Y:S02]  /*2120*/  @!P3 IMAD R11, R17, R15.reuse, R11 ;  /* 0x0000000f110bb224 */ /* 0x080fe400078e020b */
[----:B------:R-:W-:Y:S01]  /*2130*/  @!P3 IMAD.WIDE.U32 R24, R16, R15, R24 ;  /* 0x0000000f1018b225 */ /* 0x000fe200078e0018 */
[----:B------:R-:W-:-:S03]  /*2140*/  @!P5 LEA.HI.X R15, R26, R19, R5, 0x1, P1 ;  /* 0x000000131a0fd211 */ /* 0x000fc600008f0c05 */
[----:B------:R-:W-:Y:S02]  /*2150*/  @!P4 IMAD R0, R21, R16, RZ ;  /* 0x000000101500c224 */ /* 0x000fe400078e02ff */
[----:B------:R-:W-:Y:S02]  /*2160*/  @!P4 IMAD.MOV.U32 R28, RZ, RZ, R22 ;  /* 0x000000ffff1cc224 */ /* 0x000fe400078e0016 */
[----:B------:R-:W-:Y:S01]  /*2170*/  @!P4 IMAD.MOV.U32 R29, RZ, RZ, R23 ;  /* 0x000000ffff1dc224 */ /* 0x000fe200078e0017 */
[----:B------:R-:W-:Y:S01]  /*2180*/  @!P3 LEA R26, P1, R24, R18, 0x1 ;  /* 0x00000012181ab211 */ /* 0x000fe200078208ff */
[----:B------:R-:W-:Y:S02]  /*2190*/  @!P3 IMAD.IADD R11, R25, 0x1, R11 ;  /* 0x00000001190bb824 */ /* 0x000fe400078e020b */
[-C--:B------:R-:W-:Y:S02]  /*21a0*/  @!P4 IMAD R0, R17, R13.reuse, R0 ;  /* 0x0000000d1100c224 */ /* 0x080fe400078e0200 */
[----:B------:R-:W-:Y:S01]  /*21b0*/  @!P4 IMAD.WIDE.U32 R28, R16, R13, R28 ;  /* 0x0000000d101cc225 */ /* 0x000fe200078e001c */
[----:B------:R-:W-:-:S02]  /*21c0*/  IADD3 R5, PT, PT, -R103, R90, RZ ;  /* 0x0000005a67057210 */ /* 0x000fc40007ffe1ff */
[----:B------:R-:W-:Y:S02]  /*21d0*/  @!P3 LEA.HI.X R27, R24, R19, R11, 0x1, P1 ;  /* 0x00000013181bb211 */ /* 0x000fe400008f0c0b */
[----:B------:R-:W-:Y:S01]  /*21e0*/  @!P4 IADD3 R11, PT, PT, R29, R0, RZ ;  /* 0x000000001d0bc210 */ /* 0x000fe20007ffe0ff */
[----:B------:R-:W-:Y:S01]  /*21f0*/  IMAD R0, R9, 0x2, R144 ;  /* 0x0000000209007824 */ /* 0x000fe200078e0290 */
[----:B------:R-:W-:Y:S02]  /*2200*/  ISETP.GE.AND P6, PT, R20, R5, PT ;  /* 0x000000051400720c */ /* 0x000fe40003fc6270 */
[C---:B------:R-:W-:Y:S01]  /*2210*/  @!P4 LEA R20, P1, R28.reuse, R18, 0x1 ;  /* 0x000000121c14c211 */ /* 0x040fe200078208ff */
[----:B------:R-:W-:Y:S01]  /*2220*/  @!P2 IMAD R7, R7, R16, RZ ;  /* 0x000000100707a224 */ /* 0x000fe200078e02ff */
[----:B------:R-:W-:Y:S01]  /*2230*/  @!PT LDS RZ, [RZ] ;  /* 0x00000000fffff984 */ /* 0x000fe20000000800 */
[----:B------:R-:W-:Y:S01]  /*2240*/  @!PT LDS RZ, [RZ] ;  /* 0x00000000fffff984 */ /* 0x000fe20000000800 */
[----:B------:R-:W-:Y:S01]  /*2250*/  @!PT LDS RZ, [RZ] ;  /* 0x00000000fffff984 */ /* 0x000fe20000000800 */
[----:B------:R-:W-:Y:S02]  /*2260*/  @!P5 LDGSTS.E.BYPASS.LTC128B.128 [R0], desc[UR4][R14.64] ;  /* 0x000000000e00dfae */ /* 0x000fe4000b981a04 */
[----:B------:R-:W-:-:S02]  /*2270*/  @!P4 LEA.HI.X R21, R28, R19, R11, 0x1, P1 ;  /* 0x000000131c15c211 */ /* 0x000fc400008f0c0b */
[----:B------:R1:W-:Y:S01]  /*2280*/  @!P5 LDGSTS.E.BYPASS.LTC128B.128 [R0+0x2000], desc[UR4][R14.64+0x80] ;  /* 0x020000800e00dfae */ /* 0x0003e2000b981a04 */
[-C--:B------:R-:W-:Y:S01]  /*2290*/  ISETP.GE.AND P5, PT, R12, R5.reuse, PT ;  /* 0x000000050c00720c */ /* 0x080fe20003fa6270 */
[-C--:B------:R-:W-:Y:S02]  /*22a0*/  @!P2 IMAD R7, R17, R6.reuse, R7 ;  /* 0x000000061107a224 */ /* 0x080fe400078e0207 */
[----:B------:R-:W-:Y:S01]  /*22b0*/  @!P2 IMAD.WIDE.U32 R22, R16, R6, R22 ;  /* 0x000000061016a225 */ /* 0x000fe200078e0016 */
[----:B------:R-:W-:Y:S04]  /*22c0*/  @!P3 LDGSTS.E.BYPASS.LTC128B.128 [R0+0x800], desc[UR4][R26.64] ;  /* 0x008000001a00bfae */ /* 0x000fe8000b981a04 */
[----:B------:R-:W-:Y:S01]  /*22d0*/  @!P3 LDGSTS.E.BYPASS.LTC128B.128 [R0+0x2800], desc[UR4][R26.64+0x80] ;  /* 0x028000801a00bfae */ /* 0x000fe2000b981a04 */
[----:B------:R-:W-:Y:S01]  /*22e0*/  ISETP.GE.AND P3, PT, R8, R5, PT ;  /* 0x000000050800720c */ /* 0x000fe20003f66270 */
[----:B------:R-:W-:-:S02]  /*22f0*/  @!P2 IMAD.IADD R7, R23, 0x1, R7 ;  /* 0x000000011707a824 */ /* 0x000fc400078e0207 */
[----:B------:R-:W-:Y:S01]  /*2300*/  @!P4 LDGSTS.E.BYPASS.LTC128B.128 [R0+0x1000], desc[UR4][R20.64] ;  /* 0x010000001400cfae */ /* 0x000fe2000b981a04 */
[----:B------:R-:W-:-:S03]  /*2310*/  @!P2 LEA R16, P1, R22, R18, 0x1 ;  /* 0x000000121610a211 */ /* 0x000fc600078208ff */
[----:B------:R2:W-:Y:S01]  /*2320*/  @!P4 LDGSTS.E.BYPASS.LTC128B.128 [R0+0x3000], desc[UR4][R20.64+0x80] ;  /* 0x030000801400cfae */ /* 0x0005e2000b981a04 */
[----:B------:R-:W-:Y:S01]  /*2330*/  ISETP.GE.AND P4, PT, R10, R5, PT ;  /* 0x000000050a00720c */ /* 0x000fe20003f86270 */
[----:B------:R-:W-:Y:S01]  /*2340*/  IMAD.SHL.U32 R6, R146, 0x10, RZ ;  /* 0x0000001092067824 */ /* 0x000fe200078e00ff */
[----:B------:R-:W-:-:S03]  /*2350*/  @!P2 LEA.HI.X R17, R22, R19, R7, 0x1, P1 ;  /* 0x000000131611a211 */ /* 0x000fc600008f0c07 */
[----:B------:R-:W-:Y:S02]  /*2360*/  @!P3 IMAD.MOV.U32 R153, RZ, RZ, R151 ;  /* 0x000000ffff99b224 */ /* 0x000fe400078e0097 */
[----:B------:R-:W-:Y:S01]  /*2370*/  @!P2 LDGSTS.E.BYPASS.LTC128B.128 [R0+0x1800], desc[UR4][R16.64] ;  /* 0x018000001000afae */ /* 0x000fe2000b981a04 */
[----:B-1----:R-:W-:-:S03]  /*2380*/  @!P5 LEA R14, P1, R6, R152, 0x1 ;  /* 0x00000098060ed211 */ /* 0x002fc600078208ff */
[----:B------:R-:W-:Y:S01]  /*2390*/  @!P2 LDGSTS.E.BYPASS.LTC128B.128 [R0+0x3800], desc[UR4][R16.64+0x80] ;  /* 0x038000801000afae */ /* 0x000fe2000b981a04 */
[----:B------:R-:W-:Y:S01]  /*23a0*/  ISETP.GE.AND P2, PT, R12, R5, PT ;  /* 0x000000050c00720c */ /* 0x000fe20003f46270 */
[----:B------:R-:W-:Y:S01]  /*23b0*/  @!P6 IMAD.MOV.U32 R12, RZ, RZ, R152 ;  /* 0x000000ffff0ce224 */ /* 0x000fe200078e0098 */
[-C--:B------:R-:W-:Y:S02]  /*23c0*/  @!P5 LEA.HI.X R15, R6, R151.reuse, R88, 0x1, P1 ;  /* 0x00000097060fd211 */ /* 0x080fe400008f0c58 */
[C---:B------:R-:W-:Y:S02]  /*23d0*/  @!P4 LEA R18, P1, R146.reuse, R152, 0x6 ;  /* 0x000000989212c211 */ /* 0x040fe400078230ff */
[-C--:B------:R-:W-:Y:S01]  /*23e0*/  @!P6 MOV R13, R151.reuse ;  /* 0x00000097000de202 */ /* 0x080fe20000000f00 */
[----:B------:R-:W-:Y:S01]  /*23f0*/  @!P3 IMAD R7, R147, 0x60, RZ ;  /* 0x000000609307b824 */ /* 0x000fe200078e02ff */
[----:B------:R-:W-:-:S03]  /*2400*/  @!P4 LEA.HI.X R19, R146, R151, R147, 0x6, P1 ;  /* 0x000000979213c211 */ /* 0x000fc600008f3493 */
[----:B------:R-:W-:Y:S01]  /*2410*/  @!P6 LDGSTS.E.BYPASS.LTC128B.128 [R0+0x4000], desc[UR4][R12.64] ;  /* 0x040000000c00efae */ /* 0x000fe2000b981a04 */
[----:B--2---:R-:W-:-:S03]  /*2420*/  @!P3 IMAD.WIDE.U32 R20, R146, 0x60, R152 ;  /* 0x000000609214b825 */ /* 0x004fc600078e0098 */
[----:B------:R1:W-:Y:S01]  /*2430*/  @!P6 LDGSTS.E.BYPASS.LTC128B.128 [R0+0x6000], desc[UR4][R12.64+0x80] ;  /* 0x060000800c00efae */ /* 0x0003e2000b981a04 */
[----:B------:R-:W-:-:S03]  /*2440*/  @!P3 IMAD.IADD R21, R21, 0x1, R7 ;  /* 0x000000011515b824 */ /* 0x000fc600078e0207 */
[----:B------:R2:W-:Y:S04]  /*2450*/  @!P5 LDGSTS.E.BYPASS.LTC128B.128 [R0+0x4800], desc[UR4][R14.64] ;  /* 0x048000000e00dfae */ /* 0x0005e8000b981a04 */
[----:B------:R2:W-:Y:S04]  /*2460*/  @!P5 LDGSTS.E.BYPASS.LTC128B.128 [R0+0x6800], desc[UR4][R14.64+0x80] ;  /* 0x068000800e00dfae */ /* 0x0005e8000b981a04 */
[----:B------:R2:W-:Y:S04]  /*2470*/  @!P4 LDGSTS.E.BYPASS.LTC128B.128 [R0+0x5000], desc[UR4][R18.64] ;  /* 0x050000001200cfae */ /* 0x0005e8000b981a04 */
[----:B------:R2:W-:Y:S04]  /*2480*/  @!P4 LDGSTS.E.BYPASS.LTC128B.128 [R0+0x7000], desc[UR4][R18.64+0x80] ;  /* 0x070000801200cfae */ /* 0x0005e8000b981a04 */
[----:B------:R2:W-:Y:S04]  /*2490*/  @!P3 LDGSTS.E.BYPASS.LTC128B.128 [R0+0x5800], desc[UR4][R20.64] ;  /* 0x058000001400bfae */ /* 0x0005e8000b981a04 */
[----:B------:R2:W-:Y:S04]  /*24a0*/  @!P3 LDGSTS.E.BYPASS.LTC128B.128 [R0+0x7800], desc[UR4][R20.64+0x80] ;  /* 0x078000801400bfae */ /* 0x0005e8000b981a04 */
[----:B------:R2:W5:Y:S04]  /*24b0*/  LD.E R93, desc[UR4][R2.64+0x184] ;  /* 0x00018404025d7980 */ /* 0x000568000c101900 */
[----:B------:R2:W5:Y:S04]  /*24c0*/  LD.E R91, desc[UR4][R2.64+0x188] ;  /* 0x00018804025b7980 */ /* 0x000568000c101900 */
[----:B------:R-:W0:Y:S01]  /*24d0*/  LDGDEPBAR ;  /* 0x00000000000079af */ /* 0x000e220000000000 */
[----:B------:R-:W-:Y:S01]  /*24e0*/  ISETP.GE.AND P5, PT, R10, R5, PT ;  /* 0x000000050a00720c */ /* 0x000fe20003fa6270 */
[C---:B------:R-:W-:Y:S01]  /*24f0*/  IMAD.SHL.U32 R89, R157.reuse, 0x40, RZ ;  /* 0x000000409d597824 */ /* 0x040fe200078e00ff */
[----:B------:R-:W-:-:S02]  /*2500*/  LOP3.LUT R10, R157, 0x8, RZ, 0xc0, !PT ;  /* 0x000000089d0a7812 */ /* 0x000fc400078ec0ff */
[----:B------:R-:W-:Y:S02]  /*2510*/  SHF.R.U32.HI R148, RZ, 0x4, R157 ;  /* 0x00000004ff947819 */ /* 0x000fe4000001169d */
[----:B------:R-:W-:Y:S02]  /*2520*/  ISETP.GE.AND P1, PT, R8, R5, PT ;  /* 0x000000050800720c */ /* 0x000fe40003f26270 */
[----:B-1----:R-:W-:Y:S02]  /*2530*/  LOP3.LUT R13, R10, 0x1c0, R89, 0x78, !PT ;  /* 0x000001c00a0d7812 */ /* 0x002fe400078e7859 */
[----:B------:R-:W-:Y:S01]  /*2540*/  SHF.L.U32 R5, R148, 0xa, RZ ;  /* 0x0000000a94057819 */ /* 0x000fe200000006ff */
[----:B------:R-:W-:Y:S01]  /*2550*/  IMAD.SHL.U32 R7, R104, 0x10, RZ ;  /* 0x0000001068077824 */ /* 0x000fe200078e00ff */
[----:B------:R-:W-:-:S07]  /*2560*/  DEPBAR.LE SB0, 0x0 ;  /* 0x000080000000791a */ /* 0x000fce0000000000 */
[----:B------:R-:W-:Y:S05]  /*2570*/  WARPSYNC.ALL ;  /* 0x0000000000007948 */ /* 0x000fea0003800000 */
[----:B------:R-:W-:Y:S01]  /*2580*/  BAR.SYNC.DEFER_BLOCKING 0x0 ;  /* 0x0000000000007b1d */ /* 0x000fe20000010000 */
[----:B------:R-:W-:Y:S02]  /*2590*/  LOP3.LUT R10, R13, R4, RZ, 0x3c, !PT ;  /* 0x000000040d0a7212 */ /* 0x000fe400078e3cff */
[----:B------:R-:W-:Y:S02]  /*25a0*/  LOP3.LUT R5, R5, 0x400, RZ, 0xc0, !PT ;  /* 0x0000040005057812 */ /* 0x000fe400078ec0ff */
[----:B------:R-:W-:-:S02]  /*25b0*/  SHF.R.U32.HI R92, RZ, 0x1, R157 ;  /* 0x00000001ff5c7819 */ /* 0x000fc4000001169d */
[----:B------:R-:W-:Y:S01]  /*25c0*/  LOP3.LUT R11, R89, 0x1c0, RZ, 0xc0, !PT ;  /* 0x000001c0590b7812 */ /* 0x000fe200078ec0ff */
[----:B------:R-:W-:Y:S01]  /*25d0*/  IMAD R5, R10, 0x2, R5 ;  /* 0x000000020a057824 */ /* 0x000fe200078e0205 */
[C---:B------:R-:W-:Y:S01]  /*25e0*/  SHF.L.U64.HI R8, R104.reuse, 0x4, R105 ;  /* 0x0000000468087819 */ /* 0x040fe20000010269 */
[----:B--2---:R-:W-:Y:S01]  /*25f0*/  @!P1 IMAD.WIDE.U32 R14, R104, 0x60, R154 ;  /* 0x00000060680e9825 */ /* 0x004fe200078e009a */
[----:B------:R-:W-:Y:S02]  /*2600*/  @!P2 LEA R12, P3, R7, R154, 0x1 ;  /* 0x0000009a070ca211 */ /* 0x000fe400078608ff */
[----:B------:R-:W-:Y:S01]  /*2610*/  LOP3.LUT R11, R11, 0x8, R92, 0xf8, !PT ;  /* 0x000000080b0b7812 */ /* 0x000fe200078ef85c */
[----:B------:R-:W-:Y:S01]  /*2620*/  IMAD.SHL.U32 R10, R157, 0x20, RZ ;  /* 0x000000209d0a7824 */ /* 0x000fe200078e00ff */
[----:B------:R-:W-:Y:S01]  /*2630*/  LOP3.LUT R89, R89, 0x200, RZ, 0xc0, !PT ;  /* 0x0000020059597812 */ /* 0x000fe200078ec0ff */
[----:B------:R-:W-:Y:S01]  /*2640*/  @!P1 IMAD R9, R105, 0x60, RZ ;  /* 0x0000006069099824 */ /* 0x000fe200078e02ff */
[----:B------:R-:W-:Y:S01]  /*2650*/  @!P2 LEA.HI.X R13, R7, R155, R8, 0x1, P3 ;  /* 0x0000009b070da211 */ /* 0x000fe200018f0c08 */
[----:B------:R-:W-:Y:S01]  /*2660*/  @!P1 IMAD.MOV.U32 R8, RZ, RZ, R14 ;  /* 0x000000ffff089224 */ /* 0x000fe200078e000e */
[----:B------:R-:W-:-:S02]  /*2670*/  LOP3.LUT R4, R11, R4, RZ, 0x3c, !PT ;  /* 0x000000040b047212 */ /* 0x000fc400078e3cff */
[C---:B------:R-:W-:Y:S02]  /*2680*/  @!P5 LEA R14, P3, R104.reuse, R154, 0x6 ;  /* 0x0000009a680ed211 */ /* 0x040fe400078630ff */
[----:B------:R-:W-:Y:S01]  /*2690*/  LOP3.LUT R143, R89, 0x7c00, R10, 0xf8, !PT ;  /* 0x00007c00598f7812 */ /* 0x000fe200078ef80a */
[----:B------:R-:W-:Y:S01]  /*26a0*/  @!P1 IMAD.IADD R9, R15, 0x1, R9 ;  /* 0x000000010f099824 */ /* 0x000fe200078e0209 */
[----:B------:R-:W-:Y:S01]  /*26b0*/  @!PT LDS RZ, [RZ] ;  /* 0x00000000fffff984 */ /* 0x000fe20000000800 */
[----:B------:R-:W-:Y:S01]  /*26c0*/  @!PT LDS RZ, [RZ] ;  /* 0x00000000fffff984 */ /* 0x000fe20000000800 */
[----:B------:R-:W-:Y:S01]  /*26d0*/  @!PT LDS RZ, [RZ] ;  /* 0x00000000fffff984 */ /* 0x000fe20000000800 */
[----:B------:R-:W-:Y:S01]  /*26e0*/  @!P6 LDGSTS.E.BYPASS.LTC128B.128 [R0+0x8000], desc[UR4][R154.64] ;  /* 0x080000009a00efae */ /* 0x000fe2000b981a04 */
[----:B------:R-:W-:Y:S02]  /*26f0*/  @!P5 LEA.HI.X R15, R104, R155, R105, 0x6, P3 ;  /* 0x0000009b680fd211 */ /* 0x000fe400018f3469 */
[----:B------:R-:W-:Y:S01]  /*2700*/  IADD3 R143, PT, PT, R4, R143, RZ ;  /* 0x0000008f048f7210 */ /* 0x000fe20007ffe0ff */
        /* <DEDUP_REMOVED lines=27> */
[----:B------:R-:W3:Y:S01]  /*28c0*/  LDSM.16.M88.4 R48, [R142+0x4000] ;  /* 0x004000008e30783b */ /* 0x000ee20000000200 */
[----:B------:R-:W-:Y:S01]  /*28d0*/  R2P PR, R157, 0x6 ;  /* 0x000000069d007804 */ /* 0x000fe20000000000 */
[----:B------:R-:W-:-:S02]  /*28e0*/  IMAD.MOV.U32 R5, RZ, RZ, 0x20 ;  /* 0x00000020ff057424 */ /* 0x000fc400078e00ff */
[----:B------:R-:W4:Y:S03]  /*28f0*/  LDSM.16.M88.4 R40, [R142+0x4800] ;  /* 0x004800008e28783b */ /* 0x000f260000000200 */
[----:B------:R-:W-:Y:S01]  /*2900*/  SEL R5, R5, 0xffffffe0, !P1 ;  /* 0xffffffe005057807 */ /* 0x000fe20004800000 */
[----:B------:R-:W4:Y:S03]  /*2910*/  LDSM.16.M88.4 R32, [R142+0x5000] ;  /* 0x005000008e20783b */ /* 0x000f260000000200 */
[----:B------:R-:W-:Y:S01]  /*2920*/  IADD3 R137, PT, PT, R142, R5, RZ ;  /* 0x000000058e897210 */ /* 0x000fe20007ffe0ff */
[----:B------:R-:W-:Y:S01]  /*2930*/  IMAD.IADD R141, R143, 0x1, R5 ;  /* 0x000000018f8d7824 */ /* 0x000fe200078e0205 */
[----:B-1----:R-:W1:Y:S04]  /*2940*/  LDSM.16.M88.4 R12, [R142+0x5800] ;  /* 0x005800008e0c783b */ /* 0x002e680000000200 */
[----:B------:R-:W-:Y:S04]  /*2950*/  LDSM.16.M88.4 R60, [R141] ;  /* 0x000000008d3c783b */ /* 0x000fe80000000200 */
[----:B------:R-:W1:Y:S01]  /*2960*/  LDSM.16.M88.4 R20, [R137+0x4000] ;  /* 0x004000008914783b */ /* 0x000e620000000200 */
[----:B------:R-:W-:-:S03]  /*2970*/  IMAD.MOV.U32 R7, RZ, RZ, 0x40 ;  /* 0x00000040ff077424 */ /* 0x000fc600078e00ff */
[----:B------:R-:W1:Y:S02]  /*2980*/  LDSM.16.M88.4 R24, [R137+0x4800] ;  /* 0x004800008918783b */ /* 0x000e640000000200 */
[----:B------:R-:W-:Y:S02]  /*2990*/  SEL R7, R7, 0xffffffc0, !P2 ;  /* 0xffffffc007077807 */ /* 0x000fe40005000000 */
[----:B------:R-:W1:Y:S03]  /*29a0*/  LDSM.16.M88.4 R72, [R137+0x5000] ;  /* 0x005000008948783b */ /* 0x000e660000000200 */
[--C-:B------:R-:W-:Y:S01]  /*29b0*/  IMAD.IADD R140, R143, 0x1, R7.reuse ;  /* 0x000000018f8c7824 */ /* 0x100fe200078e0207 */
[----:B------:R-:W1:Y:S01]  /*29c0*/  LDSM.16.M88.4 R68, [R137+0x5800] ;  /* 0x005800008944783b */ /* 0x000e620000000200 */
[----:B------:R-:W-:-:S03]  /*29d0*/  IMAD.IADD R136, R142, 0x1, R7 ;  /* 0x000000018e887824 */ /* 0x000fc600078e0207 */
[----:B--2---:R-:W-:Y:S01]  /*29e0*/  LDSM.16.M88.4 R8, [R140] ;  /* 0x000000008c08783b */ /* 0x004fe20000000200 */
[C---:B---3--:R-:W-:Y:S03]  /*29f0*/  HMMA.16816.F32.BF16 R52, R76.reuse, R48, RZ ;  /* 0x000000304c34723c */ /* 0x048fe600000418ff */
[----:B------:R-:W2:Y:S04]  /*2a00*/  LDSM.16.M88.4 R16, [R136+0x4000] ;  /* 0x004000008810783b */ /* 0x000ea80000000200 */
[----:B------:R-:W-:Y:S01]  /*2a10*/  LDSM.16.M88.4 R56, [R136+0x5000] ;  /* 0x005000008838783b */ /* 0x000fe20000000200 */
[C---:B------:R-:W-:Y:S03]  /*2a20*/  HMMA.16816.F32.BF16 R48, R76.reuse, R50, RZ ;  /* 0x000000324c30723c */ /* 0x040fe600000418ff */
[----:B------:R-:W-:Y:S04]  /*2a30*/  LDSM.16.M88.4 R80, [R141+0x2000] ;  /* 0x002000008d50783b */ /* 0x000fe80000000200 */
[----:B------:R-:W-:Y:S01]  /*2a40*/  LDSM.16.M88.4 R84, [R137+0x7800] ;  /* 0x007800008954783b */ /* 0x000fe20000000200 */
[C---:B----4-:R-:W-:Y:S03]  /*2a50*/  HMMA.16816.F32.BF16 R44, R76.reuse, R40, RZ ;  /* 0x000000284c2c723c */ /* 0x050fe600000418ff */
[----:B------:R-:W0:Y:S05]  /*2a60*/  LDGDEPBAR ;  /* 0x00000000000079af */ /* 0x000e2a0000000000 */
        /* <DEDUP_REMOVED lines=9> */
[C---:B------:R-:W-:Y:S01]  /*2b00*/  IMAD.IADD R139, R5.reuse, 0x1, R140 ;  /* 0x00000001058b7824 */ /* 0x040fe200078e028c */
[----:B------:R-:W-:-:S04]  /*2b10*/  IADD3 R135, PT, PT, R5, R136, RZ ;  /* 0x0000008805877210 */ /* 0x000fc80007ffe0ff */
[----:B------:R-:W-:Y:S01]  /*2b20*/  LDSM.16.M88.4 R64, [R139] ;  /* 0x000000008b40783b */ /* 0x000fe20000000200 */
        /* <DEDUP_REMOVED lines=24> */
[C---:B------:R-:W-:Y:S01]  /*2cb0*/  HMMA.16816.F32.BF16 R40, R64.reuse, R18, R40 ;  /* 0x000000124028723c */ /* 0x040fe20000041828 */
[----:B------:R-:W-:Y:S07]  /*2cc0*/  LDSM.16.M88.4 R16, [R137+0x6000] ;  /* 0x006000008910783b */ /* 0x000fee0000000200 */
[C---:B------:R-:W-:Y:S08]  /*2cd0*/  HMMA.16816.F32.BF16 R52, R64.reuse, R24, R52 ;  /* 0x000000184034723c */ /* 0x040ff00000041834 */
        /* <DEDUP_REMOVED lines=29> */
[C---:B------:R-:W-:Y:S08]  /*2eb0*/  HMMA.16816.F32.BF16 R76, R80.reuse, R86, R76 ;  /* 0x00000056504c723c */ /* 0x040ff0000004184c */
[C---:B------:R-:W-:Y:S08]  /*2ec0*/  HMMA.16816.F32.BF16 R52, R80.reuse, R16, R52 ;  /* 0x000000105034723c */ /* 0x040ff00000041834 */
[----:B------:R-:W-:Y:S01]  /*2ed0*/  HMMA.16816.F32.BF16 R48, R80, R18, R48 ;  /* 0x000000125030723c */ /* 0x000fe20000041830 */
[----:B------:R-:W3:Y:S01]  /*2ee0*/  LDSM.16.M88.4 R16, [R135+0x6800] ;  /* 0x006800008710783b */ /* 0x000ee20000000200 */
[----:B------:R-:W-:Y:S01]  /*2ef0*/  ISETP.GT.AND P1, PT, R127, R150, PT ;  /* 0x000000967f00720c */ /* 0x000fe20003f24270 */
[----:B------:R-:W-:-:S05]  /*2f00*/  DEPBAR.LE SB0, 0x0 ;  /* 0x000080000000791a */ /* 0x000fca0000000000 */
[C---:B----4-:R-:W-:Y:S08]  /*2f10*/  HMMA.16816.F32.BF16 R36, R72.reuse, R60, R36 ;  /* 0x0000003c4824723c */ /* 0x050ff00000041824 */
        /* <DEDUP_REMOVED lines=11> */
[----:B------:R-:W-:Y:S02]  /*2fd0*/  LOP3.LUT R9, R9, 0x1f0, R92, 0xf8, !PT ;  /* 0x000001f009097812 */ /* 0x000fe400078ef85c */
[----:B-----5:R-:W-:Y:S02]  /*2fe0*/  IADD3 R162, PT, PT, R90, -R95, -R93 ;  /* 0x8000005f5aa27210 */ /* 0x020fe40007ffe85d */
[----:B------:R-:W-:Y:S01]  /*2ff0*/  IADD3 R8, PT, PT, R91, R90, -R95 ;  /* 0x0000005a5b087210 */ /* 0x000fe20007ffe85f */
[----:B------:R-:W-:Y:S01]  /*3000*/  IMAD.IADD R9, R158, 0x1, R9 ;  /* 0x000000019e097824 */ /* 0x000fe200078e0209 */
[C---:B------:R-:W-:Y:S03]  /*3010*/  HMMA.16816.F32.BF16 R76, R24.reuse, R10, R76 ;  /* 0x0000000a184c723c */ /* 0x040fe6000004184c */
[C---:B------:R-:W-:Y:S02]  /*3020*/  IMAD.IADD R162, R9.reuse, 0x1, R162 ;  /* 0x0000000109a27824 */ /* 0x040fe400078e02a2 */
[----:B------:R-:W-:Y:S01]  /*3030*/  IMAD.IADD R11, R9, 0x1, R8 ;  /* 0x00000001090b7824 */ /* 0x000fe200078e0208 */
[----:B------:R-:W-:Y:S02]  /*3040*/  BSSY.RECONVERGENT B1, `(.L_x_13888) ;  /* 0x000006b000017945 */ /* 0x000fe40003800200 */
[----:B------:R-:W-:Y:S01]  /*3050*/  HMMA.16816.F32.BF16 R52, R24, R20, R52 ;  /* 0x000000141834723c */ /* 0x000fe20000041834 */
[----:B------:R-:W-:-:S02]  /*3060*/  VIMNMX R164, PT, PT, RZ, R162, !PT ;  /* 0x000000a2ffa47248 */ /* 0x000fc40007fe0100 */
[C-C-:B------:R-:W-:Y:S02]  /*3070*/  VIADDMNMX R163, R11.reuse, 0x1, R90.reuse, PT ;  /* 0x000000010ba37846 */ /* 0x140fe4000380015a */
[----:B------:R-:W-:-:S03]  /*3080*/  VIADDMNMX R160, R11, 0x9, R90, PT ;  /* 0x000000090ba07846 */ /* 0x000fc6000380015a */
[----:B------:R-:W-:Y:S01]  /*3090*/  HMMA.16816.F32.BF16 R48, R24, R22, R48 ;  /* 0x000000161830723c */ /* 0x000fe20000041830 */
[----:B------:R-:W-:-:S07]  /*30a0*/  VIADDMNMX R162, R162, 0x8, RZ, !PT ;  /* 0x00000008a2a27846 */ /* 0x000fce00078001ff */
        /* <DEDUP_REMOVED lines=18> */
.L_x_13891:
        /* <DEDUP_REMOVED lines=60> */
.L_x_13892:
[----:B------:R-:W-:Y:S05]  /*3590*/  BSYNC.RECONVERGENT B0 ;  /* 0x0000000000007941 */ /* 0x000fea0003800200 */
.L_x_13890:
        /* <DEDUP_REMOVED lines=21> */
.L_x_13889:
[----:B------:R-:W-:Y:S05]  /*36f0*/  BSYNC.RECONVERGENT B1 ;  /* 0x0000000000017941 */ /* 0x000fea0003800200 */
.L_x_13888:
[----:B------:R-:W2:Y:S01]  /*3700*/  LD.E R114, desc[UR4][R2.64+0xdc] ;  /* 0x0000dc0402727980 */ /* 0x000ea2000c101900 */
[----:B------:R-:W-:Y:S01]  /*3710*/  IMAD.SHL.U32 R106, R157, 0x2, RZ ;  /* 0x000000029d6a7824 */ /* 0x000fe200078e00ff */
[----:B------:R-:W-:Y:S04]  /*3720*/  BSSY B2, `(.L_x_13893) ;  /* 0x0000483000027945 */ /* 0x000fe80003800000 */
[----:B------:R-:W-:-:S04]  /*3730*/  LOP3.LUT R106, R106, 0x6, RZ, 0xc0, !PT ;  /* 0x000000066a6a7812 */ /* 0x000fc800078ec0ff */
[----:B-1----:R-:W-:-:S04]  /*3740*/  LOP3.LUT R13, R103, R106, RZ, 0xfc, !PT ;  /* 0x0000006a670d7212 */ /* 0x002fc800078efcff */
        /* <DEDUP_REMOVED lines=17> */
[----:B------:R-:W-:Y:S01]  /*3860*/  VIADD R27, R13, 0x20 ;  /* 0x000000200d1b7836 */ /* 0x000fe20000000000 */
[----:B------:R-:W-:Y:S01]  /*3870*/  FSEL R26, R49, -INF , P4 ;  /* 0xff800000311a7808 */ /* 0x000fe20002000000 */
[----:B------:R-:W-:Y:S01]  /*3880*/  VIADD R21, R13, 0x29 ;  /* 0x000000290d157836 */ /* 0x000fe20000000000 */
[-C--:B------:R-:W-:Y:S01]  /*3890*/  ISETP.GE.AND P3, PT, R11, R164.reuse, PT ;  /* 0x000000a40b00720c */ /* 0x080fe20003f66270 */
[----:B------:R-:W-:Y:S01]  /*38a0*/  VIADD R23, R13, 0x28 ;  /* 0x000000280d177836 */ /* 0x000fe20000000000 */
[----:B------:R-:W-:Y:S01]  /*38b0*/  ISETP.GE.AND P4, PT, R61, R164, PT ;  /* 0x000000a43d00720c */ /* 0x000fe20003f86270 */
[----:B------:R-:W-:Y:S01]  /*38c0*/  VIADD R19, R13, 0x30 ;  /* 0x000000300d137836 */ /* 0x000fe20000000000 */
[----:B------:R-:W-:Y:S01]  /*38d0*/  FSEL R9, R9, -INF , !P6 ;  /* 0xff80000009097808 */ /* 0x000fe20007000000 */
[C---:B------:R-:W-:Y:S01]  /*38e0*/  VIADD R17, R13.reuse, 0x31 ;  /* 0x000000310d117836 */ /* 0x040fe20000000000 */
[----:B------:R-:W-:Y:S01]  /*38f0*/  FSEL R26, R26, -INF , !P5 ;  /* 0xff8000001a1a7808 */ /* 0x000fe20006800000 */
[----:B------:R-:W-:Y:S01]  /*3900*/  VIADD R15, R13, 0x38 ;  /* 0x000000380d0f7836 */ /* 0x000fe20000000000 */
        /* <DEDUP_REMOVED lines=20> */
[-C--:B------:R-:W-:Y:S02]  /*3a50*/  ISETP.GE.AND P3, PT, R27, R164.reuse, PT ;  /* 0x000000a41b00720c */ /* 0x080fe40003f66270 */
[----:B------:R-:W-:Y:S02]  /*3a60*/  ISETP.GE.AND P4, PT, R21, R164, PT ;  /* 0x000000a41500720c */ /* 0x000fe40003f86270 */
[C---:B------:R-:W-:Y:S02]  /*3a70*/  ISETP.GE.AND P2, PT, R13.reuse, R162, PT ;  /* 0x000000a20d00720c */ /* 0x040fe40003f46270 */
[C---:B------:R-:W-:Y:S01]  /*3a80*/  ISETP.GE.AND P1, PT, R13.reuse, R160, PT ;  /* 0x000000a00d00720c */ /* 0x040fe20003f26270 */
[----:B------:R-:W-:Y:S01]  /*3a90*/  VIADD R13, R13, 0x39 ;  /* 0x000000390d0d7836 */ /* 0x000fe20000000000 */
[----:B------:R-:W-:-:S02]  /*3aa0*/  FSEL R20, R20, -INF , !P6 ;  /* 0xff80000014147808 */ /* 0x000fc40007000000 */
[----:B------:R-:W-:Y:S02]  /*3ab0*/  FSEL R130, R37, -INF , !P5 ;  /* 0xff80000025827808 */ /* 0x000fe40006800000 */
[-C--:B------:R-:W-:Y:S02]  /*3ac0*/  ISETP.GE.AND P6, PT, R27, R163.reuse, PT ;  /* 0x000000a31b00720c */ /* 0x080fe40003fc6270 */
[----:B------:R-:W-:Y:S02]  /*3ad0*/  FSEL R36, R36, -INF , P3 ;  /* 0xff80000024247808 */ /* 0x000fe40001800000 */
[----:B------:R-:W-:Y:S02]  /*3ae0*/  ISETP.GE.AND P5, PT, R21, R163, PT ;  /* 0x000000a31500720c */ /* 0x000fe40003fa6270 */
[----:B------:R-:W-:Y:S02]  /*3af0*/  FSEL R33, R33, -INF , P4 ;  /* 0xff80000021217808 */ /* 0x000fe40002000000 */
[----:B------:R-:W-:-:S02]  /*3b00*/  ISETP.GE.AND P3, PT, R23, R164, PT ;  /* 0x000000a41700720c */ /* 0x000fc40003f66270 */
[----:B------:R-:W-:Y:S02]  /*3b10*/  FSEL R170, R36, -INF , !P6 ;  /* 0xff80000024aa7808 */ /* 0x000fe40007000000 */
[----:B------:R-:W-:Y:S02]  /*3b20*/  FSEL R128, R33, -INF , !P5 ;  /* 0xff80000021807808 */ /* 0x000fe40006800000 */
[----:B------:R-:W-:Y:S02]  /*3b30*/  ISETP.GE.AND P6, PT, R23, R163, PT ;  /* 0x000000a31700720c */ /* 0x000fe40003fc6270 */
[----:B------:R-:W-:Y:S02]  /*3b40*/  FSEL R32, R32, -INF , P3 ;  /* 0xff80000020207808 */ /* 0x000fe40001800000 */
[-C--:B------:R-:W-:Y:S02]  /*3b50*/  ISETP.GE.AND P5, PT, R13, R164.reuse, PT ;  /* 0x000000a40d00720c */ /* 0x080fe40003fa6270 */
[----:B------:R-:W-:-:S02]  /*3b60*/  ISETP.GE.AND P3, PT, R19, R164, PT ;  /* 0x000000a41300720c */ /* 0x000fc40003f66270 */
[-C--:B------:R-:W-:Y:S02]  /*3b70*/  ISETP.GE.AND P4, PT, R17, R164.reuse, PT ;  /* 0x000000a41100720c */ /* 0x080fe40003f86270 */
[----:B------:R-:W-:Y:S02]  /*3b80*/  FSEL R168, R32, -INF , !P6 ;  /* 0xff80000020a87808 */ /* 0x000fe40007000000 */
[----:B------:R-:W-:Y:S02]  /*3b90*/  FSEL R77, R77, -INF , P5 ;  /* 0xff8000004d4d7808 */ /* 0x000fe40002800000 */
[----:B------:R-:W-:Y:S02]  /*3ba0*/  ISETP.GE.AND P6, PT, R15, R164, PT ;  /* 0x000000a40f00720c */ /* 0x000fe40003fc6270 */
[----:B------:R-:W-:Y:S02]  /*3bb0*/  FSEL R28, R28, -INF , P3 ;  /* 0xff8000001c1c7808 */ /* 0x000fe40001800000 */
[----:B------:R-:W-:-:S02]  /*3bc0*/  FSEL R29, R29, -INF , P4 ;  /* 0xff8000001d1d7808 */ /* 0x000fc40002000000 */
[-C--:B------:R-:W-:Y:S02]  /*3bd0*/  ISETP.GE.AND P5, PT, R17, R163.reuse, PT ;  /* 0x000000a31100720c */ /* 0x080fe40003fa6270 */
[----:B------:R-:W-:Y:S02]  /*3be0*/  ISETP.GE.AND P3, PT, R67, R162, PT ;  /* 0x000000a24300720c */ /* 0x000fe40003f66270 */
[----:B------:R-:W-:Y:S02]  /*3bf0*/  FSEL R76, R76, -INF , P6 ;  /* 0xff8000004c4c7808 */ /* 0x000fe40003000000 */
[----:B------:R-:W-:Y:S02]  /*3c00*/  FSEL R119, R29, -INF , !P5 ;  /* 0xff8000001d777808 */ /* 0x000fe40006800000 */
[-C--:B------:R-:W-:Y:S02]  /*3c10*/  ISETP.GE.AND P6, PT, R19, R163.reuse, PT ;  /* 0x000000a31300720c */ /* 0x080fe40003fc6270 */
[----:B------:R-:W-:-:S02]  /*3c20*/  ISETP.GE.AND P5, PT, R15, R163, PT ;  /* 0x000000a30f00720c */ /* 0x000fc40003fa6270 */
[----:B------:R-:W-:Y:S02]  /*3c30*/  FSEL R36, R55, -INF , P3 ;  /* 0xff80000037247808 */ /* 0x000fe40001800000 */
[----:B------:R-:W-:Y:S02]  /*3c40*/  ISETP.GE.AND P3, PT, R65, R162, PT ;  /* 0x000000a24100720c */ /* 0x000fe40003f66270 */
[----:B------:R-:W-:Y:S02]  /*3c50*/  FMNMX3.FTZ R29, R9, R52, R48, !PT ;  /* 0x00000034091d7276 */ /* 0x000fe40007810030 */
[----:B------:R-:W-:Y:S02]  /*3c60*/  FSEL R54, R54, -INF , P2 ;  /* 0xff80000036367808 */ /* 0x000fe40001000000 */
[----:B------:R-:W-:Y:S02]  /*3c70*/  FSEL R121, R28, -INF , !P6 ;  /* 0xff8000001c797808 */ /* 0x000fe40007000000 */
[----:B------:R-:W-:-:S02]  /*3c80*/  FSEL R120, R76, -INF , !P5 ;  /* 0xff8000004c787808 */ /* 0x000fc40006800000 */
[C---:B------:R-:W-:Y:S02]  /*3c90*/  ISETP.GE.AND P2, PT, R11.reuse, R162, PT ;  /* 0x000000a20b00720c */ /* 0x040fe40003f46270 */
[-C--:B------:R-:W-:Y:S02]  /*3ca0*/  ISETP.GE.AND P6, PT, R11, R160.reuse, PT ;  /* 0x000000a00b00720c */ /* 0x080fe40003fc6270 */
[----:B------:R-:W-:Y:S02]  /*3cb0*/  ISETP.GE.AND P5, PT, R65, R160, PT ;  /* 0x000000a04100720c */ /* 0x000fe40003fa6270 */
[----:B------:R-:W-:Y:S02]  /*3cc0*/  FSEL R16, R51, -INF , P3 ;  /* 0xff80000033107808 */ /* 0x000fe40001800000 */
[----:B------:R-:W-:Y:S02]  /*3cd0*/  FMNMX3.FTZ R29, R29, R26, R24, !PT ;  /* 0x0000001a1d1d7276 */ /* 0x000fe40007810018 */
[----:B------:R-:W-:-:S02]  /*3ce0*/  FSEL R11, R54, -INF , !P1 ;  /* 0xff800000360b7808 */ /* 0x000fc40004800000 */
[----:B------:R-:W-:Y:S02]  /*3cf0*/  ISETP.GE.AND P3, PT, R59, R162, PT ;  /* 0x000000a23b00720c */ /* 0x000fe40003f66270 */
[----:B------:R-:W-:Y:S02]  /*3d00*/  ISETP.GE.AND P1, PT, R13, R163, PT ;  /* 0x000000a30d00720c */ /* 0x000fe40003f26270 */
[----:B------:R-:W-:Y:S02]  /*3d10*/  FSEL R16, R16, -INF , !P5 ;  /* 0xff80000010107808 */ /* 0x000fe40006800000 */
[----:B------:R-:W-:Y:S02]  /*3d20*/  FMNMX3.FTZ R29, R29, R22, R20, !PT ;  /* 0x000000161d1d7276 */ /* 0x000fe40007810014 */
[----:B------:R-:W-:Y:S02]  /*3d30*/  ISETP.GE.AND P5, PT, R59, R160, PT ;  /* 0x000000a03b00720c */ /* 0x000fe40003fa6270 */
[----:B------:R-:W-:-:S02]  /*3d40*/  FSEL R12, R42, -INF , P3 ;  /* 0xff8000002a0c7808 */ /* 0x000fc40001800000 */
[----:B------:R-:W-:Y:S02]  /*3d50*/  FSEL R123, R77, -INF , !P1 ;  /* 0xff8000004d7b7808 */ /* 0x000fe40004800000 */
[----:B------:R-:W-:Y:S02]  /*3d60*/  FSEL R18, R50, -INF , P2 ;  /* 0xff80000032127808 */ /* 0x000fe40001000000 */
[----:B------:R-:W-:Y:S02]  /*3d70*/  ISETP.GE.AND P3, PT, R25, R162, PT ;  /* 0x000000a21900720c */ /* 0x000fe40003f66270 */
[----:B------:R-:W-:Y:S02]  /*3d80*/  ISETP.GE.AND P4, PT, R67, R160, PT ;  /* 0x000000a04300720c */ /* 0x000fe40003f86270 */
[-C--:B------:R-:W-:Y:S02]  /*3d90*/  ISETP.GE.AND P1, PT, R63, R162.reuse, PT ;  /* 0x000000a23f00720c */ /* 0x080fe40003f26270 */
[----:B------:R-:W-:-:S02]  /*3da0*/  ISETP.GE.AND P2, PT, R61, R162, PT ;  /* 0x000000a23d00720c */ /* 0x000fc40003f46270 */
[----:B------:R-:W-:Y:S02]  /*3db0*/  FMNMX3.FTZ R29, R29, R14, R170, !PT ;  /* 0x0000000e1d1d7276 */ /* 0x000fe400078100aa */
[----:B------:R-:W-:Y:S02]  /*3dc0*/  FSEL R12, R12, -INF , !P5 ;  /* 0xff8000000c0c7808 */ /* 0x000fe40006800000 */
[----:B------:R-:W-:Y:S02]  /*3dd0*/  ISETP.GE.AND P5, PT, R25, R160, PT ;  /* 0x000000a01900720c */ /* 0x000fe40003fa6270 */
[----:B------:R-:W-:Y:S02]  /*3de0*/  FSEL R39, R39, -INF , P3 ;  /* 0xff80000027277808 */ /* 0x000fe40001800000 */
[----:B------:R-:W-:Y:S02]  /*3df0*/  FSEL R36, R36, -INF , !P4 ;  /* 0xff80000024247808 */ /* 0x000fe40006000000 */
[----:B------:R-:W-:-:S02]  /*3e00*/  FSEL R8, R46, -INF , P1 ;  /* 0xff8000002e087808 */ /* 0x000fc40000800000 */
[----:B------:R-:W-:Y:S02]  /*3e10*/  FSEL R10, R47, -INF , P2 ;  /* 0xff8000002f0a7808 */ /* 0x000fe40001000000 */
[----:B------:R-:W-:Y:S02]  /*3e20*/  ISETP.GE.AND P4, PT, R63, R160, PT ;  /* 0x000000a03f00720c */ /* 0x000fe40003f86270 */
[----:B------:R-:W-:Y:S02]  /*3e30*/  FSEL R18, R18, -INF , !P6 ;  /* 0xff80000012127808 */ /* 0x000fe40007000000 */
[-C--:B------:R-:W-:Y:S02]  /*3e40*/  ISETP.GE.AND P1, PT, R57, R162.reuse, PT ;  /* 0x000000a23900720c */ /* 0x080fe40003f26270 */
[----:B------:R-:W-:Y:S02]  /*3e50*/  ISETP.GE.AND P2, PT, R27, R162, PT ;  /* 0x000000a21b00720c */ /* 0x000fe40003f46270 */
[----:B------:R-:W-:-:S02]  /*3e60*/  FMNMX3.FTZ R29, R29, R130, R168, !PT ;  /* 0x000000821d1d7276 */ /* 0x000fc400078100a8 */
[----:B------:R-:W-:Y:S02]  /*3e70*/  FSEL R178, R39, -INF , !P5 ;  /* 0xff80000027b27808 */ /* 0x000fe40006800000 */
[----:B------:R-:W-:Y:S02]  /*3e80*/  ISETP.GE.AND P6, PT, R61, R160, PT ;  /* 0x000000a03d00720c */ /* 0x000fe40003fc6270 */
[C---:B------:R-:W-:Y:S02]  /*3e90*/  ISETP.GE.AND P3, PT, R19.reuse, R162, PT ;  /* 0x000000a21300720c */ /* 0x040fe40003f66270 */
[----:B------:R-:W-:Y:S02]  /*3ea0*/  ISETP.GE.AND P5, PT, R19, R160, PT ;  /* 0x000000a01300720c */ /* 0x000fe40003fa6270 */
[----:B------:R-:W-:Y:S02]  /*3eb0*/  FSEL R8, R8, -INF , !P4 ;  /* 0xff80000008087808 */ /* 0x000fe40006000000 */
[----:B------:R-:W-:-:S02]  /*3ec0*/  FMNMX3.FTZ R29, R29, R128, R121, !PT ;  /* 0x000000801d1d7276 */ /* 0x000fc40007810079 */
[----:B------:R-:W-:Y:S02]  /*3ed0*/  FSEL R6, R43, -INF , P1 ;  /* 0xff8000002b067808 */ /* 0x000fe40000800000 */
[----:B------:R-:W-:Y:S02]  /*3ee0*/  FSEL R38, R38, -INF , P2 ;  /* 0xff80000026267808 */ /* 0x000fe40001000000 */
[----:B------:R-:W-:Y:S02]  /*3ef0*/  FMNMX3.FTZ R19, R11, R36, R18, !PT ;  /* 0x000000240b137276 */ /* 0x000fe40007810012 */
[-C--:B------:R-:W-:Y:S02]  /*3f00*/  ISETP.GE.AND P1, PT, R23, R162.reuse, PT ;  /* 0x000000a21700720c */ /* 0x080fe40003f26270 */
[----:B------:R-:W-:Y:S02]  /*3f10*/  ISETP.GE.AND P2, PT, R21, R162, PT ;  /* 0x000000a21500720c */ /* 0x000fe40003f46270 */
[----:B------:R-:W-:-:S02]  /*3f20*/  ISETP.GE.AND P4, PT, R57, R160, PT ;  /* 0x000000a03900720c */ /* 0x000fc40003f86270 */
[----:B------:R-:W-:Y:S02]  /*3f30*/  FSEL R10, R10, -INF , !P6 ;  /* 0xff8000000a0a7808 */ /* 0x000fe40007000000 */
[----:B------:R-:W-:Y:S02]  /*3f40*/  ISETP.GE.AND P6, PT, R27, R160, PT ;  /* 0x000000a01b00720c */ /* 0x000fe40003fc6270 */
[----:B------:R-:W-:Y:S02]  /*3f50*/  FMNMX3.FTZ R28, R29, R119, R120, !PT ;  /* 0x000000771d1c7276 */ /* 0x000fe40007810078 */
[----:B------:R-:W-:Y:S02]  /*3f60*/  FMNMX3.FTZ R19, R19, R16, R8, !PT ;  /* 0x0000001013137276 */ /* 0x000fe40007810008 */
[----:B------:R-:W-:Y:S02]  /*3f70*/  FSEL R34, R34, -INF , P1 ;  /* 0xff80000022227808 */ /* 0x000fe40000800000 */
[----:B------:R-:W-:-:S02]  /*3f80*/  FSEL R35, R35, -INF , P2 ;  /* 0xff80000023237808 */ /* 0x000fc40001000000 */
[----:B------:R-:W-:Y:S02]  /*3f90*/  FSEL R6, R6, -INF , !P4 ;  /* 0xff80000006067808 */ /* 0x000fe40006000000 */
[-C--:B------:R-:W-:Y:S02]  /*3fa0*/  ISETP.GE.AND P1, PT, R17, R162.reuse, PT ;  /* 0x000000a21100720c */ /* 0x080fe40003f26270 */
[----:B------:R-:W-:Y:S02]  /*3fb0*/  ISETP.GE.AND P2, PT, R15, R162, PT ;  /* 0x000000a20f00720c */ /* 0x000fe40003f46270 */
[----:B------:R-:W-:Y:S02]  /*3fc0*/  ISETP.GE.AND P4, PT, R23, R160, PT ;  /* 0x000000a01700720c */ /* 0x000fe40003f86270 */
[----:B------:R-:W-:Y:S02]  /*3fd0*/  FMNMX.FTZ R23, R123, R28, !PT ;  /* 0x0000001c7b177209 */ /* 0x000fe40007810000 */
[----:B------:R-:W-:-:S02]  /*3fe0*/  FSEL R176, R38, -INF , !P6 ;  /* 0xff80000026b07808 */ /* 0x000fc40007000000 */
[----:B------:R-:W-:Y:S01]  /*3ff0*/  FMNMX3.FTZ R19, R19, R10, R12, !PT ;  /* 0x0000000a13137276 */ /* 0x000fe2000781000c */
[----:B------:R-:W1:Y:S01]  /*4000*/  SHFL.BFLY PT, R28, R23, 0x2, 0x1f ;  /* 0x0c401f00171c7f89 */ /* 0x000e6200000e0000 */
[----:B------:R-:W-:Y:S02]  /*4010*/  FSEL R31, R31, -INF , P1 ;  /* 0xff8000001f1f7808 */ /* 0x000fe40000800000 */
[----:B------:R-:W-:Y:S02]  /*4020*/  FSEL R78, R78, -INF , P2 ;  /* 0xff8000004e4e7808 */ /* 0x000fe40001000000 */
[C---:B------:R-:W-:Y:S02]  /*4030*/  ISETP.GE.AND P1, PT, R13.reuse, R162, PT ;  /* 0x000000a20d00720c */ /* 0x040fe40003f26270 */
[-C--:B------:R-:W-:Y:S02]  /*4040*/  ISETP.GE.AND P2, PT, R13, R160.reuse, PT ;  /* 0x000000a00d00720c */ /* 0x080fe40003f46270 */
[----:B------:R-:W-:-:S02]  /*4050*/  ISETP.GE.AND P6, PT, R21, R160, PT ;  /* 0x000000a01500720c */ /* 0x000fc40003fc6270 */
[----:B------:R-:W-:Y:S02]  /*4060*/  FSEL R174, R34, -INF , !P4 ;  /* 0xff80000022ae7808 */ /* 0x000fe40006000000 */
[----:B------:R-:W-:Y:S02]  /*4070*/  FSEL R30, R30, -INF , P3 ;  /* 0xff8000001e1e7808 */ /* 0x000fe40001800000 */
[----:B------:R-:W-:Y:S02]  /*4080*/  FMNMX3.FTZ R13, R19, R6, R176, !PT ;  /* 0x00000006130d7276 */ /* 0x000fe400078100b0 */
[-C--:B------:R-:W-:Y:S02]  /*4090*/  ISETP.GE.AND P4, PT, R17, R160.reuse, PT ;  /* 0x000000a01100720c */ /* 0x080fe40003f86270 */
[----:B------:R-:W-:Y:S02]  /*40a0*/  ISETP.GE.AND P3, PT, R15, R160, PT ;  /* 0x000000a00f00720c */ /* 0x000fe40003f66270 */
[----:B------:R-:W-:-:S02]  /*40b0*/  FSEL R172, R35, -INF , !P6 ;  /* 0xff80000023ac7808 */ /* 0x000fc40007000000 */
[----:B------:R-:W-:Y:S02]  /*40c0*/  FSEL R126, R30, -INF , !P5 ;  /* 0xff8000001e7e7808 */ /* 0x000fe40006800000 */
[----:B------:R-:W-:Y:S02]  /*40d0*/  FMNMX3.FTZ R13, R13, R178, R174, !PT ;  /* 0x000000b20d0d7276 */ /* 0x000fe400078100ae */
[----:B------:R-:W-:Y:S02]  /*40e0*/  FSEL R79, R79, -INF , P1 ;  /* 0xff8000004f4f7808 */ /* 0x000fe40000800000 */
        /* <DEDUP_REMOVED lines=16> */
[----:B------:R-:W-:Y:S02]  /*41f0*/  IMAD.IADD R9, R89, 0x1, R4 ;  /* 0x0000000159097824 */ /* 0x000fe400078e0204 */
[-CC-:B------:R-:W-:Y:S01]  /*4200*/  FFMA.FTZ R112, R52, R114.reuse, -R129.reuse ;  /* 0x0000007234707223 */ /* 0x180fe20000010881 */
[-CC-:B------:R-:W-:Y:S01]  /*4210*/  FFMA.FTZ R111, R48, R114.reuse, -R129.reuse ;  /* 0x00000072306f7223 */ /* 0x180fe20000010881 */
[-CC-:B------:R-:W-:Y:S01]  /*4220*/  FFMA.FTZ R102, R26, R114.reuse, -R129.reuse ;  /* 0x000000721a667223 */ /* 0x180fe20000010881 */
[----:B------:R-:W-:Y:S01]  /*4230*/  IMAD R138, R9, 0x2, R144 ;  /* 0x00000002098a7824 */ /* 0x000fe200078e0290 */
[----:B------:R-:W-:Y:S01]  /*4240*/  MUFU.EX2 R115, R115 ;  /* 0x0000007300737308 */ /* 0x000fe20000000800 */
[-CC-:B------:R-:W-:Y:S01]  /*4250*/  FFMA.FTZ R33, R24, R114.reuse, -R129.reuse ;  /* 0x0000007218217223 */ /* 0x180fe20000010881 */
[-CC-:B------:R-:W-:Y:S01]  /*4260*/  FFMA.FTZ R32, R22, R114.reuse, -R129.reuse ;  /* 0x0000007216207223 */ /* 0x180fe20000010881 */
[-CC-:B------:R-:W-:Y:S01]  /*4270*/  FFMA.FTZ R29, R20, R114.reuse, -R129.reuse ;  /* 0x00000072141d7223 */ /* 0x180fe20000010881 */
[----:B------:R-:W2:Y:S01]  /*4280*/  LDSM.16.MT88.4 R92, [R138+0x8000] ;  /* 0x008000008a5c783b */ /* 0x000ea20000004200 */
[----:B------:R-:W-:Y:S01]  /*4290*/  FFMA.FTZ R28, R14, R114, -R129 ;  /* 0x000000720e1c7223 */ /* 0x000fe20000010881 */
[----:B------:R-:W-:-:S02]  /*42a0*/  IMAD.IADD R133, R7, 0x1, R138 ;  /* 0x0000000107857824 */ /* 0x000fc400078e028a */
[-CC-:B------:R-:W-:Y:S01]  /*42b0*/  FFMA.FTZ R153, R170, R114.reuse, -R129.reuse ;  /* 0x00000072aa997223 */ /* 0x180fe20000010881 */
[----:B------:R-:W3:Y:S01]  /*42c0*/  MUFU.EX2 R112, R112 ;  /* 0x0000007000707308 */ /* 0x000ee20000000800 */
[----:B------:R-:W4:Y:S01]  /*42d0*/  LDSM.16.MT88.4 R40, [R138+0xa000] ;  /* 0x00a000008a28783b */ /* 0x000f220000004200 */
[----:B------:R-:W-:Y:S02]  /*42e0*/  IMAD.IADD R134, R5, 0x1, R138 ;  /* 0x0000000105867824 */ /* 0x000fe400078e028a */
[----:B------:R-:W-:Y:S01]  /*42f0*/  FFMA.FTZ R130, R130, R114, -R129 ;  /* 0x0000007282827223 */ /* 0x000fe20000010881 */
[----:B-1----:R-:W-:Y:S01]  /*4300*/  FMNMX.FTZ R100, R13, R100, !PT ;  /* 0x000000640d647209 */ /* 0x002fe20007810000 */
[----:B------:R-:W-:Y:S01]  /*4310*/  IMAD.IADD R132, R5, 0x1, R133 ;  /* 0x0000000105847824 */ /* 0x000fe200078e0285 */
[----:B------:R-:W-:Y:S01]  /*4320*/  LDSM.16.MT88.4 R56, [R133+0xa000] ;  /* 0x00a000008538783b */ /* 0x000fe20000004200 */
[----:B------:R-:W-:Y:S01]  /*4330*/  FFMA.FTZ R121, R121, R114, -R129 ;  /* 0x0000007279797223 */ /* 0x000fe20000010881 */
[----:B------:R-:W-:Y:S01]  /*4340*/  FSETP.NEU.FTZ.AND P1, PT, R100, -INF , PT ;  /* 0xff8000006400780b */ /* 0x000fe20003f3d000 */
[----:B------:R-:W-:Y:S01]  /*4350*/  FMUL.FTZ R117, R114, R100 ;  /* 0x0000006472757220 */ /* 0x000fe20000410000 */
[----:B------:R-:W-:Y:S01]  /*4360*/  MUFU.EX2 R111, R111 ;  /* 0x0000006f006f7308 */ /* 0x000fe20000000800 */
[----:B------:R-:W1:Y:S03]  /*4370*/  LDSM.16.MT88.4 R84, [R134+0x8000] ;  /* 0x008000008654783b */ /* 0x000e660000004200 */
[----:B------:R-:W-:Y:S01]  /*4380*/  FSEL R117, R117, RZ, P1 ;  /* 0x000000ff75757208 */ /* 0x000fe20000800000 */
[----:B------:R-:W-:Y:S01]  /*4390*/  LDSM.16.MT88.4 R76, [R133+0x8000] ;  /* 0x00800000854c783b */ /* 0x000fe20000004200 */
[----:B------:R-:W-:-:S02]  /*43a0*/  ISETP.GT.AND P1, PT, R127, R150, PT ;  /* 0x000000967f00720c */ /* 0x000fc40003f24270 */
[----:B------:R-:W5:Y:S01]  /*43b0*/  MUFU.EX2 R102, R102 ;  /* 0x0000006600667308 */ /* 0x000f620000000800 */
        /* <DEDUP_REMOVED lines=10> */
[----:B---3--:R-:W-:Y:S01]  /*4460*/  F2FP.BF16.F32.PACK_AB R64, R112, R115 ;  /* 0x000000737040723e */ /* 0x008fe200000010ff */
[-CC-:B------:R-:W-:Y:S01]  /*4470*/  FFMA.FTZ R131, R176, R114.reuse, -R117.reuse ;  /* 0x00000072b0837223 */ /* 0x180fe20000010875 */
[----:B------:R-:W3:Y:S01]  /*4480*/  LDSM.16.MT88.4 R68, [R132+0x8000] ;  /* 0x008000008444783b */ /* 0x000ee20000004200 */
[-CC-:B------:R-:W-:Y:S01]  /*4490*/  FFMA.FTZ R122, R122, R114.reuse, -R117.reuse ;  /* 0x000000727a7a7223 */ /* 0x180fe20000010875 */
[-CC-:B------:R-:W-:Y:S01]  /*44a0*/  FFMA.FTZ R173, R116, R114.reuse, -R117.reuse ;  /* 0x0000007274ad7223 */ /* 0x180fe20000010875 */
[----:B------:R-:W2:Y:S01]  /*44b0*/  MUFU.EX2 R113, R113 ;  /* 0x0000007100717308 */ /* 0x000ea20000000800 */
[----:B-----5:R-:W-:Y:S01]  /*44c0*/  F2FP.BF16.F32.PACK_AB R66, R102, R111 ;  /* 0x0000006f6642723e */ /* 0x020fe200000010ff */
[----:B------:R-:W5:Y:S01]  /*44d0*/  LDSM.16.MT88.4 R48, [R134+0xa000] ;  /* 0x00a000008630783b */ /* 0x000f620000004200 */
[----:B------:R-:W-:Y:S01]  /*44e0*/  FFMA.FTZ R118, R118, R114, -R117 ;  /* 0x0000007276767223 */ /* 0x000fe20000010875 */
[----:B------:R-:W-:-:S02]  /*44f0*/  FADD.FTZ R112, R115, R112 ;  /* 0x0000007073707221 */ /* 0x000fc40000010000 */
[----:B------:R-:W-:Y:S02]  /*4500*/  LDSM.16.MT88.4 R12, [R132+0xa000] ;  /* 0x00a00000840c783b */ /* 0x000fe40000004200 */
[----:B------:R-:W-:Y:S01]  /*4510*/  MUFU.EX2 R109, R109 ;  /* 0x0000006d006d7308 */ /* 0x000fe20000000800 */
[----:B------:R-:W-:Y:S01]  /*4520*/  FADD.FTZ R111, R111, R112 ;  /* 0x000000706f6f7221 */ /* 0x000fe20000010000 */
[----:B------:R-:W-:Y:S03]  /*4530*/  LDSM.16.MT88.4 R16, [R134+0x8800] ;  /* 0x008800008610783b */ /* 0x000fe60000004200 */
[----:B------:R-:W-:Y:S01]  /*4540*/  FADD.FTZ R102, R102, R111 ;  /* 0x0000006f66667221 */ /* 0x000fe20000010000 */
[----:B------:R-:W-:Y:S02]  /*4550*/  LDSM.16.MT88.4 R24, [R133+0x8800] ;  /* 0x008800008518783b */ /* 0x000fe40000004200 */
[----:B------:R-:W4:Y:S01]  /*4560*/  MUFU.EX2 R108, R108 ;  /* 0x0000006c006c7308 */ /* 0x000f220000000800 */
[----:B--2---:R-:W-:Y:S01]  /*4570*/  F2FP.BF16.F32.PACK_AB R65, R113, R110 ;  /* 0x0000006e7141723e */ /* 0x004fe200000010ff */
[----:B------:R-:W-:Y:S01]  /*4580*/  LDSM.16.MT88.4 R20, [R132+0x8800] ;  /* 0x008800008414783b */ /* 0x000fe20000004200 */
[----:B------:R-:W-:-:S05]  /*4590*/  FADD.FTZ R110, R110, R113 ;  /* 0x000000716e6e7221 */ /* 0x000fca0000010000 */
[----:B------:R-:W-:Y:S08]  /*45a0*/  MUFU.EX2 R33, R33 ;  /* 0x0000002100217308 */ /* 0x000ff00000000800 */
[----:B------:R-:W2:Y:S01]  /*45b0*/  MUFU.EX2 R32, R32 ;  /* 0x0000002000207308 */ /* 0x000ea20000000800 */
[----:B----4-:R-:W-:Y:S01]  /*45c0*/  F2FP.BF16.F32.PACK_AB R67, R108, R109 ;  /* 0x0000006d6c43723e */ /* 0x010fe200000010ff */
[----:B------:R-:W-:-:S04]  /*45d0*/  FADD.FTZ R109, R109, R110 ;  /* 0x0000006e6d6d7221 */ /* 0x000fc80000010000 */
[----:B------:R-:W-:Y:S02]  /*45e0*/  FADD.FTZ R108, R108, R109 ;  /* 0x0000006d6c6c7221 */ /* 0x000fe40000010000 */
[----:B------:R-:W-:Y:S01]  /*45f0*/  MUFU.EX2 R29, R29 ;  /* 0x0000001d001d7308 */ /* 0x000fe20000000800 */
[C---:B------:R-:W-:Y:S07]  /*4600*/  HMMA.16816.F32.BF16 R96, R64.reuse, R92, RZ ;  /* 0x0000005c4060723c */ /* 0x040fee00000418ff */
[----:B------:R-:W4:Y:S01]  /*4610*/  MUFU.EX2 R28, R28 ;  /* 0x0000001c001c7308 */ /* 0x000f220000000800 */
[----:B------:R-:W-:Y:S01]  /*4620*/  HMMA.16816.F32.BF16 R92, R64, R94, RZ ;  /* 0x0000005e405c723c */ /* 0x000fe200000418ff */
[----:B--2---:R-:W-:Y:S01]  /*4630*/  F2FP.BF16.F32.PACK_AB R4, R32, R33 ;  /* 0x000000212004723e */ /* 0x004fe200000010ff */
[----:B------:R-:W-:-:S04]  /*4640*/  FADD.FTZ R33, R33, R102 ;  /* 0x0000006621217221 */ /* 0x000fc80000010000 */
[----:B------:R-:W-:Y:S01]  /*4650*/  FADD.FTZ R32, R32, R33 ;  /* 0x0000002120207221 */ /* 0x000fe20000010000 */
[----:B------:R-:W-:Y:S01]  /*4660*/  MUFU.EX2 R35, R35 ;  /* 0x0000002300237308 */ /* 0x000fe20000000800 */
[C---:B------:R-:W-:Y:S07]  /*4670*/  HMMA.16816.F32.BF16 R36, R64.reuse, R40, RZ ;  /* 0x000000284024723c */ /* 0x040fee00000418ff */
[----:B------:R-:W2:Y:S01]  /*4680*/  MUFU.EX2 R34, R34 ;  /* 0x0000002200227308 */ /* 0x000ea20000000800 */
[----:B----4-:R-:W-:Y:S01]  /*4690*/  F2FP.BF16.F32.PACK_AB R6, R28, R29 ;  /* 0x0000001d1c06723e */ /* 0x010fe200000010ff */
[----:B------:R-:W-:Y:S01]  /*46a0*/  HMMA.16816.F32.BF16 R40, R64, R42, RZ ;  /* 0x0000002a4028723c */ /* 0x000fe200000418ff */
[----:B------:R-:W-:-:S04]  /*46b0*/  FADD.FTZ R29, R29, R32 ;  /* 0x000000201d1d7221 */ /* 0x000fc80000010000 */
[----:B------:R-:W-:Y:S01]  /*46c0*/  FADD.FTZ R28, R28, R29 ;  /* 0x0000001d1c1c7221 */ /* 0x000fe20000010000 */
[----:B------:R-:W-:Y:S02]  /*46d0*/  MUFU.EX2 R30, R30 ;  /* 0x0000001e001e7308 */ /* 0x000fe40000000800 */
[C---:B-1----:R-:W-:Y:S06]  /*46e0*/  HMMA.16816.F32.BF16 R88, R64.reuse, R84, RZ ;  /* 0x000000544058723c */ /* 0x042fec00000418ff */
[----:B------:R-:W1:Y:S01]  /*46f0*/  MUFU.EX2 R31, R31 ;  /* 0x0000001f001f7308 */ /* 0x000e620000000800 */
[----:B--2---:R-:W-:Y:S01]  /*4700*/  F2FP.BF16.F32.PACK_AB R5, R34, R35 ;  /* 0x000000232205723e */ /* 0x004fe200000010ff */
[C---:B------:R-:W-:Y:S06]  /*4710*/  HMMA.16816.F32.BF16 R84, R64.reuse, R86, RZ ;  /* 0x000000564054723c */ /* 0x040fec00000418ff */
[----:B------:R-:W-:Y:S02]  /*4720*/  MUFU.EX2 R153, R153 ;  /* 0x0000009900997308 */ /* 0x000fe40000000800 */
[C---:B------:R-:W-:Y:S06]  /*4730*/  HMMA.16816.F32.BF16 R52, R64.reuse, R56, RZ ;  /* 0x000000384034723c */ /* 0x040fec00000418ff */
[----:B------:R-:W2:Y:S01]  /*4740*/  MUFU.EX2 R130, R130 ;  /* 0x0000008200827308 */ /* 0x000ea20000000800 */
[----:B-1----:R-:W-:Y:S01]  /*4750*/  F2FP.BF16.F32.PACK_AB R7, R31, R30 ;  /* 0x0000001e1f07723e */ /* 0x002fe200000010ff */
        /* <DEDUP_REMOVED lines=9> */
[C---:B------:R-:W-:Y:S08]  /*47f0*/  HMMA.16816.F32.BF16 R76, R64.reuse, R78, RZ ;  /* 0x0000004e404c723c */ /* 0x040ff000000418ff */
[C---:B---3--:R-:W-:Y:S08]  /*4800*/  HMMA.16816.F32.BF16 R72, R64.reuse, R68, RZ ;  /* 0x000000444048723c */ /* 0x048ff000000418ff */
[C---:B-----5:R-:W-:Y:S08]  /*4810*/  HMMA.16816.F32.BF16 R44, R64.reuse, R48, RZ ;  /* 0x00000030402c723c */ /* 0x060ff000000418ff */
        /* <DEDUP_REMOVED lines=24> */
[-CC-:B------:R-:W-:Y:S01]  /*49a0*/  FFMA.FTZ R24, R172, R114.reuse, -R117.reuse ;  /* 0x00000072ac187223 */ /* 0x180fe20000010875 */
[----:B------:R-:W-:-:S04]  /*49b0*/  FFMA.FTZ R123, R126, R114, -R117 ;  /* 0x000000727e7b7223 */ /* 0x000fc80000010875 */
        /* <DEDUP_REMOVED lines=16> */
[----:B-----5:R-:W-:Y:S01]  /*4ac0*/  F2FP.BF16.F32.PACK_AB R6, R26, R27 ;  /* 0x0000001b1a06723e */ /* 0x020fe200000010ff */
[----:B------:R-:W-:Y:S01]  /*4ad0*/  FADD.FTZ R153, R153, R28 ;  /* 0x0000001c99997221 */ /* 0x000fe20000010000 */
[----:B-1----:R-:W-:-:S02]  /*4ae0*/  F2FP.BF16.F32.PACK_AB R5, R128, R131 ;  /* 0x000000838005723e */ /* 0x002fc400000010ff */
[----:B---3--:R-:W-:Y:S01]  /*4af0*/  F2FP.BF16.F32.PACK_AB R7, R24, R25 ;  /* 0x000000191807723e */ /* 0x008fe200000010ff */
[----:B------:R-:W1:Y:S01]  /*4b00*/  MUFU.EX2 R120, R120 ;  /* 0x0000007800787308 */ /* 0x000e620000000800 */
[----:B------:R-:W-:-:S04]  /*4b10*/  FADD.FTZ R130, R130, R153 ;  /* 0x0000009982827221 */ /* 0x000fc80000010000 */
[----:B------:R-:W-:Y:S01]  /*4b20*/  FADD.FTZ R27, R27, R130 ;  /* 0x000000821b1b7221 */ /* 0x000fe20000010000 */
[----:B------:R-:W-:Y:S02]  /*4b30*/  HMMA.16816.F32.BF16 R96, R4, R8, R96 ;  /* 0x000000080460723c */ /* 0x000fe40000041860 */
[----:B------:R-:W3:Y:S01]  /*4b40*/  MUFU.EX2 R123, R123 ;  /* 0x0000007b007b7308 */ /* 0x000ee20000000800 */
[----:B------:R-:W-:-:S05]  /*4b50*/  FADD.FTZ R26, R26, R27 ;  /* 0x0000001b1a1a7221 */ /* 0x000fca0000010000 */
[C---:B------:R-:W-:Y:S01]  /*4b60*/  HMMA.16816.F32.BF16 R92, R4.reuse, R10, R92 ;  /* 0x0000000a045c723c */ /* 0x040fe2000004185c */
[----:B------:R-:W4:Y:S01]  /*4b70*/  LDSM.16.MT88.4 R8, [R133+0x9000] ;  /* 0x009000008508783b */ /* 0x000f220000004200 */
[----:B------:R-:W5:Y:S06]  /*4b80*/  MUFU.EX2 R114, R118 ;  /* 0x0000007600727308 */ /* 0x000f6c0000000800 */
        /* <DEDUP_REMOVED lines=18> */
[C---:B-1----:R-:W-:Y:S08]  /*4cb0*/  HMMA.16816.F32.BF16 R60, R4.reuse, R8, R60 ;  /* 0x00000008043c723c */ /* 0x042ff0000004183c */
[----:B------:R-:W-:Y:S01]  /*4cc0*/  HMMA.16816.F32.BF16 R64, R4, R10, R64 ;  /* 0x0000000a0440723c */ /* 0x000fe20000041840 */
[----:B------:R-:W-:Y:S01]  /*4cd0*/  F2FP.BF16.F32.PACK_AB R4, R168, R121 ;  /* 0x00000079a804723e */ /* 0x000fe200000010ff */
[----:B------:R-:W1:Y:S01]  /*4ce0*/  LDSM.16.MT88.4 R8, [R134+0x9800] ;  /* 0x009800008608783b */ /* 0x000e620000004200 */
[----:B------:R-:W-:Y:S01]  /*4cf0*/  F2FP.BF16.F32.PACK_AB R6, R120, R119 ;  /* 0x000000777806723e */ /* 0x000fe200000010ff */
[----:B------:R-:W-:Y:S01]  /*4d00*/  FADD.FTZ R121, R121, R26 ;  /* 0x0000001a79797221 */ /* 0x000fe20000010000 */
[----:B---3--:R-:W-:-:S02]  /*4d10*/  F2FP.BF16.F32.PACK_AB R5, R122, R123 ;  /* 0x0000007b7a05723e */ /* 0x008fc400000010ff */
[----:B-----5:R-:W-:Y:S01]  /*4d20*/  F2FP.BF16.F32.PACK_AB R7, R173, R114 ;  /* 0x00000072ad07723e */ /* 0x020fe200000010ff */
[----:B------:R-:W-:-:S04]  /*4d30*/  FADD.FTZ R168, R168, R121 ;  /* 0x00000079a8a87221 */ /* 0x000fc80000010000 */
[----:B------:R-:W-:Y:S02]  /*4d40*/  FADD.FTZ R119, R119, R168 ;  /* 0x000000a877777221 */ /* 0x000fe40000010000 */
[----:B------:R-:W-:Y:S02]  /*4d50*/  HMMA.16816.F32.BF16 R96, R4, R12, R96 ;  /* 0x0000000c0460723c */ /* 0x000fe40000041860 */
[----:B------:R-:W-:-:S06]  /*4d60*/  FADD.FTZ R175, R120, R119 ;  /* 0x0000007778af7221 */ /* 0x000fcc0000010000 */
[C---:B------:R-:W-:Y:S01]  /*4d70*/  HMMA.16816.F32.BF16 R92, R4.reuse, R14, R92 ;  /* 0x0000000e045c723c */ /* 0x040fe2000004185c */
[----:B------:R-:W2:Y:S07]  /*4d80*/  LDSM.16.MT88.4 R12, [R132+0x9800] ;  /* 0x00980000840c783b */ /* 0x000eae0000004200 */
[----:B------:R-:W-:Y:S01]  /*4d90*/  HMMA.16816.F32.BF16 R44, R4, R16, R44 ;  /* 0x00000010042c723c */ /* 0x000fe2000004182c */
[----:B------:R-:W-:-:S04]  /*4da0*/  FADD.FTZ R17, R35, R108 ;  /* 0x0000006c23117221 */ /* 0x000fc80000010000 */
[----:B------:R-:W-:-:S03]  /*4db0*/  FADD.FTZ R17, R34, R17 ;  /* 0x0000001122117221 */ /* 0x000fc60000010000 */
        /* <DEDUP_REMOVED lines=21> */
[----:B-1----:R-:W-:Y:S03]  /*4f10*/  HMMA.16816.F32.BF16 R60, R4, R8, R60 ;  /* 0x00000008043c723c */ /* 0x002fe6000004183c */
        /* <DEDUP_REMOVED lines=73> */
.L_x_13896:
        /* <DEDUP_REMOVED lines=8> */
.L_x_13897:
[----:B------:R-:W-:Y:S05]  /*5430*/  BSYNC.RECONVERGENT B0 ;  /* 0x0000000000007941 */ /* 0x000fea0003800200 */
.L_x_13895:
        /* <DEDUP_REMOVED lines=18> */
[----:B------:R-:W-:Y:S04]  /*5560*/  LDGSTS.E.BYPASS.LTC128B.128 [R0+0xb000], desc[UR4][R16.64+0x80] ;  /* 0x0b00008010007fae */ /* 0x000fe8000b981a04 */
[----:B------:R-:W-:Y:S04]  /*5570*/  LDGSTS.E.BYPASS.LTC128B.128 [R0+0x9800], desc[UR4][R18.64] ;  /* 0x0980000012007fae */ /* 0x000fe8000b981a04 */
[----:B------:R2:W-:Y:S04]  /*5580*/  LDGSTS.E.BYPASS.LTC128B.128 [R0+0xb800], desc[UR4][R18.64+0x80] ;  /* 0x0b80008012007fae */ /* 0x0005e8000b981a04 */
[----:B------:R-:W-:Y:S04]  /*5590*/  LDSM.16.M88.4 R12, [R143] ;  /* 0x000000008f0c783b */ /* 0x000fe80000000200 */
[----:B------:R-:W1:Y:S04]  /*55a0*/  LDSM.16.M88.4 R4, [R142+0x4000] ;  /* 0x004000008e04783b */ /* 0x000e680000000200 */
[----:B------:R-:W3:Y:S04]  /*55b0*/  LDSM.16.M88.4 R28, [R142+0x4800] ;  /* 0x004800008e1c783b */ /* 0x000ee80000000200 */
[----:B------:R-:W4:Y:S04]  /*55c0*/  LDSM.16.M88.4 R20, [R142+0x5000] ;  /* 0x005000008e14783b */ /* 0x000f280000000200 */
[----:B------:R-:W2:Y:S04]  /*55d0*/  LDSM.16.M88.4 R116, [R142+0x5800] ;  /* 0x005800008e74783b */ /* 0x000ea80000000200 */
        /* <DEDUP_REMOVED lines=112> */
[----:B------:R-:W1:Y:S02]  /*5ce0*/  I2F.RP R114, R102 ;  /* 0x0000006600727306 */ /* 0x000e640000209400 */
[----:B------:R-:W-:-:S06]  /*5cf0*/  ISETP.GE.AND P0, PT, R113, RZ, PT ;  /* 0x000000ff7100720c */ /* 0x000fcc0003f06270 */
        /* <DEDUP_REMOVED lines=8> */
[----:B------:R-:W-:-:S04]  /*5d80*/  IABS R110, R108 ;  /* 0x0000006c006e7213 */ /* 0x000fc80000000000 */
[----:B------:R-:W-:Y:S01]  /*5d90*/  IADD3 R110, PT, PT, RZ, -R110, RZ ;  /* 0x8000006eff6e7210 */ /* 0x000fe20007ffe0ff */
[----:B------:R-:W-:-:S04]  /*5da0*/  IMAD.HI.U32 R111, R112, R103, RZ ;  /* 0x00000067706f7227 */ /* 0x000fc800078e00ff */
[----:B------:R-:W-:-:S04]  /*5db0*/  IMAD.HI.U32 R112, R112, R109, RZ ;  /* 0x0000006d70707227 */ /* 0x000fc800078e00ff */
[-C--:B------:R-:W-:Y:S02]  /*5dc0*/  IMAD R109, R112, R110.reuse, R109 ;  /* 0x0000006e706d7224 */ /* 0x080fe400078e026d */
[----:B------:R-:W-:-:S03]  /*5dd0*/  IMAD R103, R111, R110, R103 ;  /* 0x0000006e6f677224 */ /* 0x000fc600078e0267 */
[C---:B------:R-:W-:Y:S02]  /*5de0*/  ISETP.GT.U32.AND P2, PT, R102.reuse, R109, PT ;  /* 0x0000006d6600720c */ /* 0x040fe40003f44070 */
[----:B------:R-:W-:-:S11]  /*5df0*/  ISETP.GT.U32.AND P1, PT, R102, R103, PT ;  /* 0x000000676600720c */ /* 0x000fd60003f24070 */
[--C-:B------:R-:W-:Y:S02]  /*5e00*/  @!P2 IMAD.IADD R109, R109, 0x1, -R102.reuse ;  /* 0x000000016d6da824 */ /* 0x100fe400078e0a66 */
[----:B------:R-:W-:Y:S01]  /*5e10*/  @!P1 IMAD.IADD R103, R103, 0x1, -R102 ;  /* 0x0000000167679824 */ /* 0x000fe200078e0a66 */
[----:B------:R-:W-:Y:S01]  /*5e20*/  @!P1 IADD3 R111, PT, PT, R111, 0x1, RZ ;  /* 0x000000016f6f9810 */ /* 0x000fe20007ffe0ff */
[----:B------:R-:W-:Y:S01]  /*5e30*/  @!P2 VIADD R112, R112, 0x1 ;  /* 0x000000017070a836 */ /* 0x000fe20000000000 */
[-C--:B------:R-:W-:Y:S02]  /*5e40*/  ISETP.GE.U32.AND P4, PT, R109, R102.reuse, PT ;  /* 0x000000666d00720c */ /* 0x080fe40003f86070 */
[----:B------:R-:W-:Y:S02]  /*5e50*/  ISETP.GE.U32.AND P3, PT, R103, R102, PT ;  /* 0x000000666700720c */ /* 0x000fe40003f66070 */
[----:B------:R-:W-:Y:S02]  /*5e60*/  ISETP.GE.AND P1, PT, R115, RZ, PT ;  /* 0x000000ff7300720c */ /* 0x000fe40003f26270 */
[----:B------:R-:W-:Y:S01]  /*5e70*/  ISETP.NE.AND P2, PT, R108, RZ, PT ;  /* 0x000000ff6c00720c */ /* 0x000fe20003f45270 */
[----:B------:R-:W2:Y:S01]  /*5e80*/  LD.E.64 R114, desc[UR4][R2.64+0x20] ;  /* 0x0000200402727980 */ /* 0x000ea2000c101b00 */
[----:B------:R-:W-:-:S05]  /*5e90*/  LOP3.LUT R109, RZ, R108, RZ, 0x33, !PT ;  /* 0x0000006cff6d7212 */ /* 0x000fca00078e33ff */
[----:B------:R-:W-:Y:S02]  /*5ea0*/  @P4 VIADD R112, R112, 0x1 ;  /* 0x0000000170704836 */ /* 0x000fe40000000000 */
[----:B------:R-:W-:-:S03]  /*5eb0*/  @P3 IADD3 R111, PT, PT, R111, 0x1, RZ ;  /* 0x000000016f6f3810 */ /* 0x000fc60007ffe0ff */
[----:B------:R-:W-:Y:S02]  /*5ec0*/  MOV R102, R112 ;  /* 0x0000007000667202 */ /* 0x000fe40000000f00 */
[----:B------:R-:W-:Y:S01]  /*5ed0*/  @!P0 IMAD.MOV R111, RZ, RZ, -R111 ;  /* 0x000000ffff6f8224 */ /* 0x000fe200078e0a6f */
[----:B------:R-:W3:Y:S01]  /*5ee0*/  LD.E.64 R112, desc[UR4][R2.64+0x38] ;  /* 0x0000380402707980 */ /* 0x000ee2000c101b00 */
        /* <DEDUP_REMOVED lines=12> */
[----:B------:R-:W-:-:S05]  /*5fb0*/  IMAD R108, R112, R109, R108 ;  /* 0x0000006d706c7224 */ /* 0x000fca00078e026c */
        /* <DEDUP_REMOVED lines=10> */
.L_x_13901:
        /* <DEDUP_REMOVED lines=8> */
.L_x_13902:
[----:B------:R-:W-:Y:S05]  /*60e0*/  BSYNC.RECONVERGENT B0 ;  /* 0x0000000000007941 */ /* 0x000fea0003800200 */
.L_x_13900:
        /* <DEDUP_REMOVED lines=21> */
.L_x_13899:
[----:B------:R-:W-:Y:S05]  /*6240*/  BSYNC.RECONVERGENT B1 ;  /* 0x0000000000017941 */ /* 0x000fea0003800200 */
.L_x_13898:
[----:B------:R-:W2:Y:S01]  /*6250*/  LD.E R103, desc[UR4][R2.64+0xdc] ;  /* 0x0000dc0402677980 */ /* 0x000ea2000c101900 */
[----:B------:R-:W-:-:S04]  /*6260*/  IMAD R102, R107, 0x40, R106 ;  /* 0x000000406b667824 */ /* 0x000fc800078e026a */
[C---:B-1----:R-:W-:Y:S02]  /*6270*/  VIADD R111, R102.reuse, 0xffffff80 ;  /* 0xffffff80666f7836 */ /* 0x042fe40000000000 */
[C---:B------:R-:W-:Y:S02]  /*6280*/  VIADD R109, R102.reuse, 0xffffff81 ;  /* 0xffffff81666d7836 */ /* 0x040fe40000000000 */
[C---:B------:R-:W-:Y:S01]  /*6290*/  VIADD R115, R102.reuse, 0xffffff88 ;  /* 0xffffff8866737836 */ /* 0x040fe20000000000 */
[C---:B------:R-:W-:Y:S01]  /*62a0*/  ISETP.GE.AND P1, PT, R111.reuse, R164, PT ;  /* 0x000000a46f00720c */ /* 0x040fe20003f26270 */
[----:B------:R-:W-:Y:S01]  /*62b0*/  VIADD R117, R102, 0xffffff90 ;  /* 0xffffff9066757836 */ /* 0x000fe20000000000 */
[----:B------:R-:W-:Y:S02]  /*62c0*/  ISETP.GE.AND P0, PT, R111, R162, PT ;  /* 0x000000a26f00720c */ /* 0x000fe40003f06270 */
[C---:B------:R-:W-:Y:S02]  /*62d0*/  ISETP.GE.AND P3, PT, R109.reuse, R164, PT ;  /* 0x000000a46d00720c */ /* 0x040fe40003f66270 */
[----:B------:R-:W-:-:S02]  /*62e0*/  ISETP.GE.AND P2, PT, R109, R162, PT ;  /* 0x000000a26d00720c */ /* 0x000fc40003f46270 */
[C---:B------:R-:W-:Y:S02]  /*62f0*/  ISETP.GE.AND P5, PT, R111.reuse, R163, PT ;  /* 0x000000a36f00720c */ /* 0x040fe40003fa6270 */
[-C--:B------:R-:W-:Y:S01]  /*6300*/  ISETP.GE.AND P4, PT, R111, R160.reuse, PT ;  /* 0x000000a06f00720c */ /* 0x080fe20003f86270 */
[----:B------:R-:W-:Y:S01]  /*6310*/  VIADD R111, R102, 0xffffff89 ;  /* 0xffffff89666f7836 */ /* 0x000fe20000000000 */
[----:B------:R-:W-:Y:S02]  /*6320*/  FSEL R8, R8, -INF , P1 ;  /* 0xff80000008087808 */ /* 0x000fe40000800000 */
[----:B------:R-:W-:Y:S02]  /*6330*/  FSEL R10, R10, -INF , P0 ;  /* 0xff8000000a0a7808 */ /* 0x000fe40000000000 */
[----:B------:R-:W-:Y:S02]  /*6340*/  FSEL R0, R9, -INF , P3 ;  /* 0xff80000009007808 */ /* 0x000fe40001800000 */
[----:B------:R-:W-:-:S02]  /*6350*/  ISETP.GE.AND P1, PT, R109, R160, PT ;  /* 0x000000a06d00720c */ /* 0x000fc40003f26270 */
[-C--:B------:R-:W-:Y:S02]  /*6360*/  ISETP.GE.AND P0, PT, R115, R164.reuse, PT ;  /* 0x000000a47300720c */ /* 0x080fe40003f06270 */
[----:B------:R-:W-:Y:S02]  /*6370*/  FSEL R9, R11, -INF , P2 ;  /* 0xff8000000b097808 */ /* 0x000fe40001000000 */
[-C--:B------:R-:W-:Y:S02]  /*6380*/  ISETP.GE.AND P6, PT, R109, R163.reuse, PT ;  /* 0x000000a36d00720c */ /* 0x080fe40003fc6270 */
[----:B------:R-:W-:Y:S02]  /*6390*/  FSEL R109, R8, -INF , !P5 ;  /* 0xff800000086d7808 */ /* 0x000fe40006800000 */
[----:B------:R-:W-:Y:S02]  /*63a0*/  ISETP.GE.AND P5, PT, R115, R163, PT ;  /* 0x000000a37300720c */ /* 0x000fe40003fa6270 */
[----:B------:R-:W-:-:S02]  /*63b0*/  ISETP.GE.AND P2, PT, R111, R164, PT ;  /* 0x000000a46f00720c */ /* 0x000fc40003f46270 */
[----:B------:R-:W-:Y:S02]  /*63c0*/  FSEL R9, R9, -INF , !P1 ;  /* 0xff80000009097808 */ /* 0x000fe40004800000 */
[----:B------:R-:W-:Y:S02]  /*63d0*/  FSEL R4, R4, -INF , P0 ;  /* 0xff80000004047808 */ /* 0x000fe40000000000 */
[-C--:B------:R-:W-:Y:S02]  /*63e0*/  ISETP.GE.AND P1, PT, R111, R162.reuse, PT ;  /* 0x000000a26f00720c */ /* 0x080fe40003f26270 */
[----:B------:R-:W-:Y:S02]  /*63f0*/  ISETP.GE.AND P3, PT, R115, R162, PT ;  /* 0x000000a27300720c */ /* 0x000fe40003f66270 */
[----:B------:R-:W-:Y:S02]  /*6400*/  FSEL R0, R0, -INF , !P6 ;  /* 0xff80000000007808 */ /* 0x000fe40007000000 */
[----:B------:R-:W-:-:S02]  /*6410*/  ISETP.GE.AND P6, PT, R111, R163, PT ;  /* 0x000000a36f00720c */ /* 0x000fc40003fc6270 */
[-C--:B------:R-:W-:Y:S01]  /*6420*/  ISETP.GE.AND P0, PT, R111, R160.reuse, PT ;  /* 0x000000a06f00720c */ /* 0x080fe20003f06270 */
[----:B------:R-:W-:Y:S01]  /*6430*/  VIADD R111, R102, 0xffffff91 ;  /* 0xffffff91666f7836 */ /* 0x000fe20000000000 */
[----:B------:R-:W-:Y:S02]  /*6440*/  FSEL R11, R4, -INF , !P5 ;  /* 0xff800000040b7808 */ /* 0x000fe40006800000 */
[----:B------:R-:W-:Y:S02]  /*6450*/  FSEL R5, R5, -INF , P2 ;  /* 0xff80000005057808 */ /* 0x000fe40001000000 */
[----:B------:R-:W-:Y:S02]  /*6460*/  FSEL R4, R7, -INF , P1 ;  /* 0xff80000007047808 */ /* 0x000fe40000800000 */
[----:B------:R-:W-:Y:S02]  /*6470*/  FSEL R113, R10, -INF , !P4 ;  /* 0xff8000000a717808 */ /* 0x000fe40006000000 */
[----:B------:R-:W-:-:S02]  /*6480*/  ISETP.GE.AND P4, PT, R115, R160, PT ;  /* 0x000000a07300720c */ /* 0x000fc40003f86270 */
[----:B------:R-:W-:Y:S02]  /*6490*/  FSEL R6, R6, -INF , P3 ;  /* 0xff80000006067808 */ /* 0x000fe40001800000 */
[----:B------:R-:W-:Y:S02]  /*64a0*/  ISETP.GE.AND P3, PT, R117, R164, PT ;  /* 0x000000a47500720c */ /* 0x000fe40003f66270 */
[----:B------:R-:W-:Y:S02]  /*64b0*/  FSEL R7, R5, -INF , !P6 ;  /* 0xff80000005077808 */ /* 0x000fe40007000000 */
[----:B------:R-:W-:Y:S02]  /*64c0*/  FSEL R5, R4, -INF , !P0 ;  /* 0xff80000004057808 */ /* 0x000fe40004000000 */
[-C--:B------:R-:W-:Y:S02]  /*64d0*/  ISETP.GE.AND P2, PT, R117, R162.reuse, PT ;  /* 0x000000a27500720c */ /* 0x080fe40003f46270 */
[----:B------:R-:W-:-:S02]  /*64e0*/  ISETP.GE.AND P0, PT, R111, R162, PT ;  /* 0x000000a26f00720c */ /* 0x000fc40003f06270 */
[----:B------:R-:W-:Y:S02]  /*64f0*/  FSEL R115, R6, -INF , !P4 ;  /* 0xff80000006737808 */ /* 0x000fe40006000000 */
[CC--:B------:R-:W-:Y:S02]  /*6500*/  ISETP.GE.AND P5, PT, R117.reuse, R163.reuse, PT ;  /* 0x000000a37500720c */ /* 0x0c0fe40003fa6270 */
[----:B------:R-:W-:Y:S01]  /*6510*/  ISETP.GE.AND P4, PT, R117, R160, PT ;  /* 0x000000a07500720c */ /* 0x000fe20003f86270 */
[----:B------:R-:W-:Y:S01]  /*6520*/  VIADD R117, R102, 0xffffff98 ;  /* 0xffffff9866757836 */ /* 0x000fe20000000000 */
[----:B------:R-:W-:Y:S02]  /*6530*/  FSEL R32, R32, -INF , P3 ;  /* 0xff80000020207808 */ /* 0x000fe40001800000 */
[C---:B------:R-:W-:Y:S02]  /*6540*/  ISETP.GE.AND P1, PT, R111.reuse, R164, PT ;  /* 0x000000a46f00720c */ /* 0x040fe40003f26270 */
[----:B------:R-:W-:-:S02]  /*6550*/  ISETP.GE.AND P6, PT, R111, R163, PT ;  /* 0x000000a36f00720c */ /* 0x000fc40003fc6270 */
[----:B------:R-:W-:Y:S01]  /*6560*/  ISETP.GE.AND P3, PT, R111, R160, PT ;  /* 0x000000a06f00720c */ /* 0x000fe20003f66270 */
[----:B------:R-:W-:Y:S01]  /*6570*/  VIADD R111, R102, 0xffffff99 ;  /* 0xffffff99666f7836 */ /* 0x000fe20000000000 */
[----:B------:R-:W-:Y:S02]  /*6580*/  FSEL R34, R34, -INF , P2 ;  /* 0xff80000022227808 */ /* 0x000fe40001000000 */
[----:B------:R-:W-:Y:S02]  /*6590*/  FSEL R35, R35, -INF , P0 ;  /* 0xff80000023237808 */ /* 0x000fe40000000000 */
[----:B------:R-:W-:Y:S02]  /*65a0*/  ISETP.GE.AND P2, PT, R117, R164, PT ;  /* 0x000000a47500720c */ /* 0x000fe40003f46270 */
[----:B------:R-:W-:Y:S02]  /*65b0*/  FSEL R33, R33, -INF , P1 ;  /* 0xff80000021217808 */ /* 0x000fe40000800000 */
[----:B------:R-:W-:-:S02]  /*65c0*/  FSEL R189, R34, -INF , !P4 ;  /* 0xff80000022bd7808 */ /* 0x000fc40006000000 */
[----:B------:R-:W-:Y:S01]  /*65d0*/  FSEL R131, R35, -INF , !P3 ;  /* 0xff80000023837808 */ /* 0x000fe20005800000 */
[C---:B------:R-:W-:Y:S01]  /*65e0*/  VIADD R35, R102.reuse, 0xffffffa0 ;  /* 0xffffffa066237836 */ /* 0x040fe20000000000 */
[----:B------:R-:W-:Y:S02]  /*65f0*/  ISETP.GE.AND P4, PT, R117, R162, PT ;  /* 0x000000a27500720c */ /* 0x000fe40003f86270 */
[C---:B------:R-:W-:Y:S02]  /*6600*/  ISETP.GE.AND P0, PT, R111.reuse, R164, PT ;  /* 0x000000a46f00720c */ /* 0x040fe40003f06270 */
[----:B------:R-:W-:Y:S02]  /*6610*/  ISETP.GE.AND P3, PT, R111, R162, PT ;  /* 0x000000a26f00720c */ /* 0x000fe40003f66270 */
[----:B------:R-:W-:Y:S01]  /*6620*/  FSEL R165, R33, -INF , !P6 ;  /* 0xff80000021a57808 */ /* 0x000fe20007000000 */
[----:B------:R-:W-:Y:S01]  /*6630*/  VIADD R33, R102, 0xffffffa1 ;  /* 0xffffffa166217836 */ /* 0x000fe20000000000 */
[----:B------:R-:W-:-:S02]  /*6640*/  FSEL R28, R28, -INF , P2 ;  /* 0xff8000001c1c7808 */ /* 0x000fc40001000000 */
[-C--:B------:R-:W-:Y:S02]  /*6650*/  ISETP.GE.AND P1, PT, R117, R160.reuse, PT ;  /* 0x000000a07500720c */ /* 0x080fe40003f26270 */
[C---:B------:R-:W-:Y:S02]  /*6660*/  ISETP.GE.AND P6, PT, R111.reuse, R163, PT ;  /* 0x000000a36f00720c */ /* 0x040fe40003fc6270 */
[----:B------:R-:W-:Y:S02]  /*6670*/  ISETP.GE.AND P2, PT, R111, R160, PT ;  /* 0x000000a06f00720c */ /* 0x000fe40003f46270 */
[----:B------:R-:W-:Y:S02]  /*6680*/  FSEL R30, R30, -INF , P4 ;  /* 0xff8000001e1e7808 */ /* 0x000fe40002000000 */
[----:B------:R-:W-:Y:S02]  /*6690*/  FSEL R29, R29, -INF , P0 ;  /* 0xff8000001d1d7808 */ /* 0x000fe40000000000 */
[----:B------:R-:W-:-:S02]  /*66a0*/  FSEL R31, R31, -INF , P3 ;  /* 0xff8000001f1f7808 */ /* 0x000fc40001800000 */
[----:B------:R-:W-:Y:S02]  /*66b0*/  ISETP.GE.AND P0, PT, R35, R162, PT ;  /* 0x000000a22300720c */ /* 0x000fe40003f06270 */
[----:B------:R-:W-:Y:S02]  /*66c0*/  FSEL R153, R32, -INF , !P5 ;  /* 0xff80000020997808 */ /* 0x000fe40006800000 */
[----:B------:R-:W-:Y:S02]  /*66d0*/  ISETP.GE.AND P5, PT, R117, R163, PT ;  /* 0x000000a37500720c */ /* 0x000fe40003fa6270 */
[----:B------:R-:W-:Y:S02]  /*66e0*/  FSEL R191, R30, -INF , !P1 ;  /* 0xff8000001ebf7808 */ /* 0x000fe40004800000 */
[----:B------:R-:W-:Y:S01]  /*66f0*/  FSEL R195, R29, -INF , !P6 ;  /* 0xff8000001dc37808 */ /* 0x000fe20007000000 */
[C---:B------:R-:W-:Y:S01]  /*6700*/  VIADD R29, R102.reuse, 0xffffffa9 ;  /* 0xffffffa9661d7836 */ /* 0x040fe20000000000 */
[----:B------:R-:W-:Y:S01]  /*6710*/  FSEL R129, R31, -INF , !P2 ;  /* 0xff8000001f817808 */ /* 0x000fe20005000000 */
[----:B------:R-:W-:Y:S01]  /*6720*/  VIADD R31, R102, 0xffffffa8 ;  /* 0xffffffa8661f7836 */ /* 0x000fe20000000000 */
[----:B------:R-:W-:-:S02]  /*6730*/  ISETP.GE.AND P4, PT, R35, R164, PT ;  /* 0x000000a42300720c */ /* 0x000fc40003f86270 */
[----:B------:R-:W-:Y:S02]  /*6740*/  ISETP.GE.AND P1, PT, R35, R160, PT ;  /* 0x000000a02300720c */ /* 0x000fe40003f26270 */
[----:B------:R-:W-:Y:S02]  /*6750*/  ISETP.GE.AND P2, PT, R33, R162, PT ;  /* 0x000000a22100720c */ /* 0x000fe40003f46270 */
[----:B------:R-:W-:Y:S02]  /*6760*/  FSEL R26, R26, -INF , P0 ;  /* 0xff8000001a1a7808 */ /* 0x000fe40000000000 */
[----:B------:R-:W-:Y:S02]  /*6770*/  FSEL R193, R28, -INF , !P5 ;  /* 0xff8000001cc17808 */ /* 0x000fe40006800000 */
[----:B------:R-:W-:Y:S02]  /*6780*/  ISETP.GE.AND P5, PT, R35, R163, PT ;  /* 0x000000a32300720c */ /* 0x000fe40003fa6270 */
[----:B------:R-:W-:-:S02]  /*6790*/  ISETP.GE.AND P3, PT, R33, R164, PT ;  /* 0x000000a42100720c */ /* 0x000fc40003f66270 */
[----:B------:R-:W-:Y:S02]  /*67a0*/  FSEL R24, R24, -INF , P4 ;  /* 0xff80000018187808 */ /* 0x000fe40002000000 */
[----:B------:R-:W-:Y:S02]  /*67b0*/  FSEL R169, R26, -INF , !P1 ;  /* 0xff8000001aa97808 */ /* 0x000fe40004800000 */
[----:B------:R-:W-:Y:S02]  /*67c0*/  FSEL R27, R27, -INF , P2 ;  /* 0xff8000001b1b7808 */ /* 0x000fe40001000000 */
[C---:B------:R-:W-:Y:S02]  /*67d0*/  ISETP.GE.AND P0, PT, R31.reuse, R164, PT ;  /* 0x000000a41f00720c */ /* 0x040fe40003f06270 */
[----:B------:R-:W-:Y:S02]  /*67e0*/  ISETP.GE.AND P1, PT, R31, R162, PT ;  /* 0x000000a21f00720c */ /* 0x000fe40003f26270 */
[----:B------:R-:W-:-:S02]  /*67f0*/  ISETP.GE.AND P2, PT, R29, R164, PT ;  /* 0x000000a41d00720c */ /* 0x000fc40003f46270 */
[----:B------:R-:W-:Y:S02]  /*6800*/  FSEL R171, R24, -INF , !P5 ;  /* 0xff80000018ab7808 */ /* 0x000fe40006800000 */
[----:B------:R-:W-:Y:S01]  /*6810*/  FSEL R183, R25, -INF , P3 ;  /* 0xff80000019b77808 */ /* 0x000fe20001800000 */
[C---:B------:R-:W-:Y:S01]  /*6820*/  VIADD R25, R102.reuse, 0xffffffb8 ;  /* 0xffffffb866197836 */ /* 0x040fe20000000000 */
[C---:B------:R-:W-:Y:S02]  /*6830*/  ISETP.GE.AND P5, PT, R31.reuse, R163, PT ;  /* 0x000000a31f00720c */ /* 0x040fe40003fa6270 */
[----:B------:R-:W-:Y:S01]  /*6840*/  ISETP.GE.AND P3, PT, R31, R160, PT ;  /* 0x000000a01f00720c */ /* 0x000fe20003f66270 */
[----:B------:R-:W-:Y:S01]  /*6850*/  VIADD R31, R102, 0xffffffb0 ;  /* 0xffffffb0661f7836 */ /* 0x000fe20000000000 */
[----:B------:R-:W-:Y:S02]  /*6860*/  FSEL R20, R20, -INF , P0 ;  /* 0xff80000014147808 */ /* 0x000fe40000000000 */
[----:B------:R-:W-:-:S02]  /*6870*/  FSEL R22, R22, -INF , P1 ;  /* 0xff80000016167808 */ /* 0x000fc40000800000 */
[----:B------:R-:W-:Y:S01]  /*6880*/  FSEL R179, R21, -INF , P2 ;  /* 0xff80000015b37808 */ /* 0x000fe20001000000 */
[C---:B------:R-:W-:Y:S01]  /*6890*/  VIADD R21, R102.reuse, 0xffffffb9 ;  /* 0xffffffb966157836 */ /* 0x040fe20000000000 */
[C---:B------:R-:W-:Y:S02]  /*68a0*/  ISETP.GE.AND P0, PT, R29.reuse, R162, PT ;  /* 0x000000a21d00720c */ /* 0x040fe40003f06270 */
[C---:B------:R-:W-:Y:S02]  /*68b0*/  ISETP.GE.AND P1, PT, R29.reuse, R163, PT ;  /* 0x000000a31d00720c */ /* 0x040fe40003f26270 */
[----:B------:R-:W-:Y:S01]  /*68c0*/  ISETP.GE.AND P2, PT, R29, R160, PT ;  /* 0x000000a01d00720c */ /* 0x000fe20003f46270 */
[----:B------:R-:W-:Y:S01]  /*68d0*/  VIADD R29, R102, 0xffffffb1 ;  /* 0xffffffb1661d7836 */ /* 0x000fe20000000000 */
[----:B------:R-:W-:Y:S02]  /*68e0*/  FMNMX3.FTZ R4, R101, R109, R0, !PT ;  /* 0x0000006d65047276 */ /* 0x000fe40007810000 */
[----:B------:R-:W-:-:S02]  /*68f0*/  ISETP.GE.AND P6, PT, R33, R163, PT ;  /* 0x000000a32100720c */ /* 0x000fc40003fc6270 */
[----:B------:R-:W-:Y:S02]  /*6900*/  FSEL R23, R23, -INF , P0 ;  /* 0xff80000017177808 */ /* 0x000fe40000000000 */
[----:B------:R-:W-:Y:S02]  /*6910*/  FMNMX3.FTZ R4, R4, R11, R7, !PT ;  /* 0x0000000b04047276 */ /* 0x000fe40007810007 */
[----:B------:R-:W-:Y:S02]  /*6920*/  FSEL R183, R183, -INF , !P6 ;  /* 0xff800000b7b77808 */ /* 0x000fe40007000000 */
[-C--:B------:R-:W-:Y:S02]  /*6930*/  ISETP.GE.AND P0, PT, R31, R164.reuse, PT ;  /* 0x000000a41f00720c */ /* 0x080fe40003f06270 */
[----:B------:R-:W-:Y:S02]  /*6940*/  ISETP.GE.AND P6, PT, R29, R164, PT ;  /* 0x000000a41d00720c */ /* 0x000fe40003fc6270 */
[----:B------:R-:W-:-:S02]  /*6950*/  FMNMX3.FTZ R4, R4, R153, R165, !PT ;  /* 0x0000009904047276 */ /* 0x000fc400078100a5 */
[----:B------:R-:W-:Y:S02]  /*6960*/  FSEL R181, R20, -INF , !P5 ;  /* 0xff80000014b57808 */ /* 0x000fe40006800000 */
[----:B------:R-:W-:Y:S02]  /*6970*/  FSEL R16, R16, -INF , P0 ;  /* 0xff80000010107808 */ /* 0x000fe40000000000 */
[-C--:B------:R-:W-:Y:S02]  /*6980*/  ISETP.GE.AND P5, PT, R31, R163.reuse, PT ;  /* 0x000000a31f00720c */ /* 0x080fe40003fa6270 */
[----:B------:R-:W-:Y:S02]  /*6990*/  ISETP.GE.AND P0, PT, R29, R163, PT ;  /* 0x000000a31d00720c */ /* 0x000fe40003f06270 */
[----:B------:R-:W-:Y:S02]  /*69a0*/  FSEL R17, R17, -INF , P6 ;  /* 0xff80000011117808 */ /* 0x000fe40003000000 */
[----:B------:R-:W-:-:S02]  /*69b0*/  FMNMX3.FTZ R4, R4, R193, R195, !PT ;  /* 0x000000c104047276 */ /* 0x000fc400078100c3 */
[----:B------:R-:W-:Y:S02]  /*69c0*/  FSEL R120, R16, -INF , !P5 ;  /* 0xff80000010787808 */ /* 0x000fe40006800000 */
[----:B------:R-:W-:Y:S02]  /*69d0*/  FSEL R118, R17, -INF , !P0 ;  /* 0xff80000011767808 */ /* 0x000fe40004000000 */
[-C--:B------:R-:W-:Y:S02]  /*69e0*/  ISETP.GE.AND P5, PT, R25, R164.reuse, PT ;  /* 0x000000a41900720c */ /* 0x080fe40003fa6270 */
[----:B------:R-:W-:Y:S02]  /*69f0*/  ISETP.GE.AND P0, PT, R21, R164, PT ;  /* 0x000000a41500720c */ /* 0x000fe40003f06270 */
[----:B------:R-:W-:Y:S02]  /*6a00*/  FSEL R179, R179, -INF , !P1 ;  /* 0xff800000b3b37808 */ /* 0x000fe40004800000 */
[----:B------:R-:W-:-:S02]  /*6a10*/  FMNMX3.FTZ R4, R4, R171, R183, !PT ;  /* 0x000000ab04047276 */ /* 0x000fc400078100b7 */
[----:B------:R-:W-:Y:S02]  /*6a20*/  FSEL R12, R12, -INF , P5 ;  /* 0xff8000000c0c7808 */ /* 0x000fe40002800000 */
[----:B------:R-:W-:Y:S02]  /*6a30*/  FSEL R122, R13, -INF , P0 ;  /* 0xff8000000d7a7808 */ /* 0x000fe40000000000 */
[-C--:B------:R-:W-:Y:S02]  /*6a40*/  ISETP.GE.AND P6, PT, R25, R163.reuse, PT ;  /* 0x000000a31900720c */ /* 0x080fe40003fc6270 */
[----:B------:R-:W-:Y:S02]  /*6a50*/  ISETP.GE.AND P5, PT, R21, R163, PT ;  /* 0x000000a31500720c */ /* 0x000fe40003fa6270 */
[----:B------:R-:W-:Y:S02]  /*6a60*/  FMNMX3.FTZ R13, R4, R181, R179, !PT ;  /* 0x000000b5040d7276 */ /* 0x000fe400078100b3 */
[----:B------:R-:W-:-:S02]  /*6a70*/  FSEL R126, R12, -INF , !P6 ;  /* 0xff8000000c7e7808 */ /* 0x000fc40007000000 */
[----:B------:R-:W-:Y:S02]  /*6a80*/  FSEL R122, R122, -INF , !P5 ;  /* 0xff8000007a7a7808 */ /* 0x000fe40006800000 */
[----:B------:R-:W-:Y:S02]  /*6a90*/  FMNMX3.FTZ R13, R13, R120, R118, !PT ;  /* 0x000000780d0d7276 */ /* 0x000fe40007810076 */
[----:B------:R-:W-:Y:S02]  /*6aa0*/  FMNMX3.FTZ R6, R100, R113, R9, !PT ;  /* 0x0000007164067276 */ /* 0x000fe40007810009 */
[----:B------:R-:W-:Y:S02]  /*6ab0*/  FMNMX3.FTZ R4, R13, R126, R122, !PT ;  /* 0x0000007e0d047276 */ /* 0x000fe4000781007a */
[----:B------:R-:W-:Y:S02]  /*6ac0*/  FMNMX3.FTZ R6, R6, R115, R5, !PT ;  /* 0x0000007306067276 */ /* 0x000fe40007810005 */
[----:B------:R-:W-:Y:S01]  /*6ad0*/  ISETP.GE.AND P4, PT, R33, R160, PT ;  /* 0x000000a02100720c */ /* 0x000fe20003f86270 */
[----:B------:R-:W1:Y:S01]  /*6ae0*/  SHFL.BFLY PT, R13, R4, 0x2, 0x1f ;  /* 0x0c401f00040d7f89 */ /* 0x000e6200000e0000 */
[----:B------:R-:W-:-:S02]  /*6af0*/  FMNMX3.FTZ R6, R6, R189, R131, !PT ;  /* 0x000000bd06067276 */ /* 0x000fc40007810083 */
[-C--:B------:R-:W-:Y:S01]  /*6b00*/  ISETP.GE.AND P0, PT, R29, R162.reuse, PT ;  /* 0x000000a21d00720c */ /* 0x080fe20003f06270 */
[----:B------:R-:W-:Y:S01]  /*6b10*/  LDSM.16.MT88.4 R32, [R132+0x8000] ;  /* 0x008000008420783b */ /* 0x000fe20000004200 */
[----:B------:R-:W-:Y:S02]  /*6b20*/  ISETP.GE.AND P1, PT, R31, R162, PT ;  /* 0x000000a21f00720c */ /* 0x000fe40003f26270 */
[----:B------:R-:W-:Y:S02]  /*6b30*/  FSEL R185, R27, -INF , !P4 ;  /* 0xff8000001bb97808 */ /* 0x000fe40006000000 */
[----:B------:R-:W-:Y:S02]  /*6b40*/  FMNMX3.FTZ R6, R6, R191, R129, !PT ;  /* 0x000000bf06067276 */ /* 0x000fe40007810081 */
[----:B------:R-:W-:Y:S02]  /*6b50*/  FSEL R19, R19, -INF , P0 ;  /* 0xff80000013137808 */ /* 0x000fe40000000000 */
[----:B------:R-:W-:-:S02]  /*6b60*/  ISETP.GE.AND P6, PT, R31, R160, PT ;  /* 0x000000a01f00720c */ /* 0x000fc40003fc6270 */
[----:B------:R-:W-:Y:S02]  /*6b70*/  ISETP.GE.AND P5, PT, R29, R160, PT ;  /* 0x000000a01d00720c */ /* 0x000fe40003fa6270 */
[-C--:B------:R-:W-:Y:S02]  /*6b80*/  ISETP.GE.AND P4, PT, R25, R162.reuse, PT ;  /* 0x000000a21900720c */ /* 0x080fe40003f86270 */
[----:B------:R-:W-:Y:S02]  /*6b90*/  FSEL R18, R18, -INF , P1 ;  /* 0xff80000012127808 */ /* 0x000fe40000800000 */
[----:B------:R-:W-:Y:S02]  /*6ba0*/  FSEL R187, R22, -INF , !P3 ;  /* 0xff80000016bb7808 */ /* 0x000fe40005800000 */
[----:B------:R-:W-:Y:S02]  /*6bb0*/  ISETP.GE.AND P0, PT, R21, R162, PT ;  /* 0x000000a21500720c */ /* 0x000fe40003f06270 */
[----:B------:R-:W-:-:S02]  /*6bc0*/  FSEL R177, R23, -INF , !P2 ;  /* 0xff80000017b17808 */ /* 0x000fc40005000000 */
[----:B------:R-:W-:Y:S02]  /*6bd0*/  FMNMX3.FTZ R6, R6, R169, R185, !PT ;  /* 0x000000a906067276 */ /* 0x000fe400078100b9 */
[-C--:B------:R-:W-:Y:S02]  /*6be0*/  ISETP.GE.AND P1, PT, R25, R160.reuse, PT ;  /* 0x000000a01900720c */ /* 0x080fe40003f26270 */
[----:B------:R-:W-:Y:S01]  /*6bf0*/  ISETP.GE.AND P3, PT, R21, R160, PT ;  /* 0x000000a01500720c */ /* 0x000fe20003f66270 */
[----:B------:R-:W-:Y:S01]  /*6c00*/  LDSM.16.MT88.4 R24, [R133+0x8000] ;  /* 0x008000008518783b */ /* 0x000fe20000004200 */
[----:B------:R-:W-:Y:S02]  /*6c10*/  FSEL R14, R14, -INF , P4 ;  /* 0xff8000000e0e7808 */ /* 0x000fe40002000000 */
[----:B------:R-:W-:Y:S02]  /*6c20*/  FSEL R15, R15, -INF , P0 ;  /* 0xff8000000f0f7808 */ /* 0x000fe40000000000 */
[----:B------:R-:W-:-:S02]  /*6c30*/  FSEL R123, R18, -INF , !P6 ;  /* 0xff800000127b7808 */ /* 0x000fc40007000000 */
[----:B------:R-:W-:Y:S02]  /*6c40*/  FSEL R121, R19, -INF , !P5 ;  /* 0xff80000013797808 */ /* 0x000fe40006800000 */
[----:B------:R-:W-:Y:S01]  /*6c50*/  FMNMX3.FTZ R6, R6, R187, R177, !PT ;  /* 0x000000bb06067276 */ /* 0x000fe200078100b1 */
[----:B------:R-:W-:Y:S01]  /*6c60*/  LDSM.16.MT88.4 R16, [R134+0x8000] ;  /* 0x008000008610783b */ /* 0x000fe20000004200 */
[----:B------:R-:W-:Y:S02]  /*6c70*/  FSEL R119, R14, -INF , !P1 ;  /* 0xff8000000e777808 */ /* 0x000fe40004800000 */
[----:B------:R-:W-:Y:S02]  /*6c80*/  FSEL R117, R15, -INF , !P3 ;  /* 0xff8000000f757808 */ /* 0x000fe40005800000 */
[----:B------:R-:W-:Y:S02]  /*6c90*/  FMNMX3.FTZ R6, R6, R123, R121, !PT ;  /* 0x0000007b06067276 */ /* 0x000fe40007810079 */
[----:B-1----:R-:W-:-:S02]  /*6ca0*/  FMNMX.FTZ R15, R4, R13, !PT ;  /* 0x0000000d040f7209 */ /* 0x002fc40007810000 */
        /* <DEDUP_REMOVED lines=54> */
[-C--:B------:R-:W-:Y:S01]  /*7010*/  FFMA.FTZ R120, R126, R103.reuse, -R128 ;  /* 0x000000677e787223 */ /* 0x080fe20000010880 */
[-CC-:B------:R-:W-:Y:S01]  /*7020*/  FFMA.FTZ R122, R123, R103.reuse, -R116.reuse ;  /* 0x000000677b7a7223 */ /* 0x180fe20000010874 */
[----:B------:R-:W-:Y:S01]  /*7030*/  FFMA.FTZ R121, R121, R103, -R116 ;  /* 0x0000006779797223 */ /* 0x000fe20000010874 */
[----:B------:R-:W-:Y:S01]  /*7040*/  @P0 VIADD R107, R107, 0xfffffffd ;  /* 0xfffffffd6b6b0836 */ /* 0x000fe20000000000 */
[----:B------:R-:W-:Y:S01]  /*7050*/  MUFU.EX2 R102, R102 ;  /* 0x0000006600667308 */ /* 0x000fe20000000800 */
[-C--:B-1----:R-:W-:Y:S01]  /*7060*/  FMUL.FTZ R4, R96, R101.reuse ;  /* 0x0000006560047220 */ /* 0x082fe20000410000 */
[-C--:B------:R-:W-:Y:S01]  /*7070*/  FMUL.FTZ R5, R97, R101.reuse ;  /* 0x0000006561057220 */ /* 0x080fe20000410000 */
[----:B------:R-:W-:Y:S01]  /*7080*/  F2FP.BF16.F32.PACK_AB R96, R111, R114 ;  /* 0x000000726f60723e */ /* 0x000fe200000010ff */
[-C--:B------:R-:W-:Y:S01]  /*7090*/  FMUL.FTZ R28, R72, R101.reuse ;  /* 0x00000065481c7220 */ /* 0x080fe20000410000 */
[-C--:B------:R-:W-:Y:S01]  /*70a0*/  FMUL.FTZ R29, R73, R101.reuse ;  /* 0x00000065491d7220 */ /* 0x080fe20000410000 */
[-C--:B------:R-:W-:Y:S01]  /*70b0*/  FMUL.FTZ R68, R68, R101.reuse ;  /* 0x0000006544447220 */ /* 0x080fe20000410000 */
[-C--:B------:R-:W-:Y:S01]  /*70c0*/  FMUL.FTZ R69, R69, R101.reuse ;  /* 0x0000006545457220 */ /* 0x080fe20000410000 */
[----:B------:R-:W1:Y:S01]  /*70d0*/  MUFU.EX2 R113, R113 ;  /* 0x0000007100717308 */ /* 0x000e620000000800 */
[-C--:B--2---:R-:W-:Y:S01]  /*70e0*/  FMUL.FTZ R6, R98, R100.reuse ;  /* 0x0000006462067220 */ /* 0x084fe20000410000 */
[----:B------:R-:W-:Y:S01]  /*70f0*/  FMUL.FTZ R7, R99, R100 ;  /* 0x0000006463077220 */ /* 0x000fe20000410000 */
[----:B------:R-:W-:Y:S01]  /*7100*/  F2FP.BF16.F32.PACK_AB R98, R109, R112 ;  /* 0x000000706d62723e */ /* 0x000fe200000010ff */
[-C--:B------:R-:W-:Y:S01]  /*7110*/  FMUL.FTZ R30, R74, R100.reuse ;  /* 0x000000644a1e7220 */ /* 0x080fe20000410000 */
[-C--:B------:R-:W-:Y:S01]  /*7120*/  FMUL.FTZ R31, R75, R100.reuse ;  /* 0x000000644b1f7220 */ /* 0x080fe20000410000 */
[-C--:B------:R-:W-:Y:S01]  /*7130*/  FMUL.FTZ R70, R70, R100.reuse ;  /* 0x0000006446467220 */ /* 0x080fe20000410000 */
[-C--:B------:R-:W-:Y:S01]  /*7140*/  FMUL.FTZ R71, R71, R100.reuse ;  /* 0x0000006447477220 */ /* 0x080fe20000410000 */
[----:B------:R-:W-:Y:S01]  /*7150*/  MUFU.EX2 R115, R115 ;  /* 0x0000007300737308 */ /* 0x000fe20000000800 */
[----:B------:R-:W2:Y:S01]  /*7160*/  LDSM.16.MT88.4 R72, [R138+0xa000] ;  /* 0x00a000008a48783b */ /* 0x000ea20000004200 */
        /* <DEDUP_REMOVED lines=39> */
[----:B------:R-:W1:Y:S01]  /*73e0*/  LDSM.16.MT88.4 R68, [R134+0xa000] ;  /* 0x00a000008644783b */ /* 0x000e620000004200 */
[----:B------:R-:W3:Y:S01]  /*73f0*/  MUFU.EX2 R165, R165 ;  /* 0x000000a500a57308 */ /* 0x000ee20000000800 */
[-C--:B------:R-:W-:Y:S01]  /*7400*/  FMUL.FTZ R57, R57, R101.reuse ;  /* 0x0000006539397220 */ /* 0x080fe20000410000 */
[-C--:B------:R-:W-:Y:S01]  /*7410*/  FMUL.FTZ R58, R58, R100.reuse ;  /* 0x000000643a3a7220 */ /* 0x080fe20000410000 */
[-C--:B------:R-:W-:Y:S01]  /*7420*/  FMUL.FTZ R59, R59, R100.reuse ;  /* 0x000000643b3b7220 */ /* 0x080fe20000410000 */
[-C--:B------:R-:W-:Y:S01]  /*7430*/  FMUL.FTZ R60, R60, R101.reuse ;  /* 0x000000653c3c7220 */ /* 0x080fe20000410000 */
[-C--:B------:R-:W-:Y:S01]  /*7440*/  FMUL.FTZ R61, R61, R101.reuse ;  /* 0x000000653d3d7220 */ /* 0x080fe20000410000 */
[C---:B--2---:R-:W-:Y:S01]  /*7450*/  HMMA.16816.F32.BF16 R36, R96.reuse, R72, R36 ;  /* 0x000000486024723c */ /* 0x044fe20000041824 */
        /* <DEDUP_REMOVED lines=15> */
[----:B------:R-:W-:Y:S01]  /*7550*/  HMMA.16816.F32.BF16 R20, R96, R24, R20 ;  /* 0x000000186014723c */ /* 0x000fe20000041814 */
[-C--:B------:R-:W-:Y:S01]  /*7560*/  FMUL.FTZ R85, R85, R101.reuse ;  /* 0x0000006555557220 */ /* 0x080fe20000410000 */
[----:B------:R-:W-:Y:S01]  /*7570*/  MUFU.EX2 R170, R170 ;  /* 0x000000aa00aa7308 */ /* 0x000fe20000000800 */
[-C--:B------:R-:W-:Y:S01]  /*7580*/  FMUL.FTZ R86, R86, R100.reuse ;  /* 0x0000006456567220 */ /* 0x080fe20000410000 */
[-C--:B------:R-:W-:Y:S01]  /*7590*/  FMUL.FTZ R87, R87, R100.reuse ;  /* 0x0000006457577220 */ /* 0x080fe20000410000 */
[----:B------:R-:W-:Y:S01]  /*75a0*/  FFMA.FTZ R114, R175, R101, R114 ;  /* 0x00000065af727223 */ /* 0x000fe20000010072 */
[----:B------:R-:W-:-:S02]  /*75b0*/  FFMA.FTZ R126, R173, R100, R102 ;  /* 0x00000064ad7e7223 */ /* 0x000fc40000010066 */
[----:B------:R-:W-:Y:S01]  /*75c0*/  HMMA.16816.F32.BF16 R24, R96, R26, R76 ;  /* 0x0000001a6018723c */ /* 0x000fe2000004184c */
[----:B------:R-:W-:Y:S01]  /*75d0*/  LDSM.16.MT88.4 R76, [R138+0x8800] ;  /* 0x008800008a4c783b */ /* 0x000fe20000004200 */
[----:B------:R-:W4:Y:S01]  /*75e0*/  MUFU.EX2 R131, R131 ;  /* 0x0000008300837308 */ /* 0x000f220000000800 */
[----:B------:R-:W-:Y:S01]  /*75f0*/  FADD.FTZ R111, R111, R114 ;  /* 0x000000726f6f7221 */ /* 0x000fe20000010000 */
[----:B------:R-:W-:-:S03]  /*7600*/  FADD.FTZ R126, R113, R126 ;  /* 0x0000007e717e7221 */ /* 0x000fc60000010000 */
[----:B------:R-:W-:Y:S01]  /*7610*/  FADD.FTZ R112, R112, R111 ;  /* 0x0000006f70707221 */ /* 0x000fe20000010000 */
[----:B------:R-:W-:Y:S01]  /*7620*/  HMMA.16816.F32.BF16 R4, R96, R8, R4 ;  /* 0x000000086004723c */ /* 0x000fe20000041804 */
[----:B------:R-:W-:Y:S01]  /*7630*/  FADD.FTZ R115, R115, R126 ;  /* 0x0000007e73737221 */ /* 0x000fe20000010000 */
[----:B------:R-:W-:Y:S01]  /*7640*/  MUFU.EX2 R168, R168 ;  /* 0x000000a800a87308 */ /* 0x000fe20000000800 */
[----:B------:R-:W-:Y:S02]  /*7650*/  FADD.FTZ R109, R109, R112 ;  /* 0x000000706d6d7221 */ /* 0x000fe40000010000 */
[----:B------:R-:W-:-:S03]  /*7660*/  FADD.FTZ R115, R110, R115 ;  /* 0x000000736e737221 */ /* 0x000fc60000010000 */
[C---:B-1----:R-:W-:Y:S02]  /*7670*/  HMMA.16816.F32.BF16 R44, R96.reuse, R68, R44 ;  /* 0x00000044602c723c */ /* 0x042fe4000004182c */
[----:B------:R-:W1:Y:S06]  /*7680*/  MUFU.EX2 R129, R129 ;  /* 0x0000008100817308 */ /* 0x000e6c0000000800 */
[C---:B------:R-:W-:Y:S01]  /*7690*/  HMMA.16816.F32.BF16 R48, R96.reuse, R70, R48 ;  /* 0x000000466030723c */ /* 0x040fe20000041830 */
[----:B------:R-:W5:Y:S01]  /*76a0*/  LDSM.16.MT88.4 R68, [R132+0xa000] ;  /* 0x00a000008444783b */ /* 0x000f620000004200 */
[----:B------:R-:W-:Y:S06]  /*76b0*/  MUFU.EX2 R189, R189 ;  /* 0x000000bd00bd7308 */ /* 0x000fec0000000800 */
[C---:B------:R-:W-:Y:S01]  /*76c0*/  HMMA.16816.F32.BF16 R8, R96.reuse, R10, R92 ;  /* 0x0000000a6008723c */ /* 0x040fe2000004185c */
[----:B------:R-:W-:Y:S01]  /*76d0*/  LDSM.16.MT88.4 R92, [R138+0x9800] ;  /* 0x009800008a5c783b */ /* 0x000fe20000004200 */
        /* <DEDUP_REMOVED lines=11> */
[----:B-----5:R-:W-:Y:S01]  /*7790*/  HMMA.16816.F32.BF16 R60, R96, R68, R60 ;  /* 0x00000044603c723c */ /* 0x020fe2000004183c */
[----:B---3--:R-:W-:Y:S01]  /*77a0*/  F2FP.BF16.F32.PACK_AB R68, R165, R172 ;  /* 0x000000aca544723e */ /* 0x008fe200000010ff */
[----:B------:R-:W-:Y:S01]  /*77b0*/  MUFU.EX2 R180, R180 ;  /* 0x000000b400b47308 */ /* 0x000fe20000000800 */
[----:B----4-:R-:W-:Y:S01]  /*77c0*/  F2FP.BF16.F32.PACK_AB R69, R131, R170 ;  /* 0x000000aa8345723e */ /* 0x010fe200000010ff */
[----:B------:R-:W-:Y:S01]  /*77d0*/  FADD.FTZ R172, R172, R109 ;  /* 0x0000006dacac7221 */ /* 0x000fe20000010000 */
[----:B------:R-:W-:-:S03]  /*77e0*/  FADD.FTZ R170, R170, R115 ;  /* 0x00000073aaaa7221 */ /* 0x000fc60000010000 */
[----:B------:R-:W-:Y:S01]  /*77f0*/  HMMA.16816.F32.BF16 R64, R96, R70, R64 ;  /* 0x000000466040723c */ /* 0x000fe20000041840 */
[----:B------:R-:W-:Y:S01]  /*7800*/  F2FP.BF16.F32.PACK_AB R70, R130, R153 ;  /* 0x000000998246723e */ /* 0x000fe200000010ff */
[----:B------:R-:W-:Y:S01]  /*7810*/  MUFU.EX2 R169, R169 ;  /* 0x000000a900a97308 */ /* 0x000fe20000000800 */
[----:B-1----:R-:W-:Y:S01]  /*7820*/  F2FP.BF16.F32.PACK_AB R71, R129, R168 ;  /* 0x000000a88147723e */ /* 0x002fe200000010ff */
        /* <DEDUP_REMOVED lines=10> */
[----:B------:R-:W3:Y:S06]  /*78d0*/  MUFU.EX2 R118, R118 ;  /* 0x0000007600767308 */ /* 0x000eec0000000800 */
[C---:B--2---:R-:W-:Y:S02]  /*78e0*/  HMMA.16816.F32.BF16 R12, R68.reuse, R72, R12 ;  /* 0x00000048440c723c */ /* 0x044fe4000004180c */
[----:B------:R-:W-:Y:S06]  /*78f0*/  MUFU.EX2 R120, R120 ;  /* 0x0000007800787308 */ /* 0x000fec0000000800 */
[----:B------:R-:W-:Y:S01]  /*7900*/  HMMA.16816.F32.BF16 R16, R68, R74, R16 ;  /* 0x0000004a4410723c */ /* 0x000fe20000041810 */
[----:B------:R-:W2:Y:S01]  /*7910*/  LDSM.16.MT88.4 R72, [R132+0x8800] ;  /* 0x008800008448783b */ /* 0x000ea20000004200 */
[----:B------:R-:W4:Y:S01]  /*7920*/  MUFU.EX2 R181, R181 ;  /* 0x000000b500b57308 */ /* 0x000f220000000800 */
[----:B---3--:R-:W-:-:S07]  /*7930*/  F2FP.BF16.F32.PACK_AB R100, R118, R177 ;  /* 0x000000b17664723e */ /* 0x008fce00000010ff */
[----:B------:R-:W-:Y:S01]  /*7940*/  MUFU.EX2 R122, R122 ;  /* 0x0000007a007a7308 */ /* 0x000fe20000000800 */
        /* <DEDUP_REMOVED lines=31> */
[----:B------:R-:W-:-:S04]  /*7b40*/  FADD.FTZ R177, R177, R176 ;  /* 0x000000b0b1b17221 */ /* 0x000fc80000010000 */
[----:B------:R-:W-:Y:S01]  /*7b50*/  FADD.FTZ R177, R118, R177 ;  /* 0x000000b176b17221 */ /* 0x000fe20000010000 */
[----:B-1----:R-:W-:Y:S03]  /*7b60*/  HMMA.16816.F32.BF16 R4, R68, R76, R4 ;  /* 0x0000004c4404723c */ /* 0x002fe60000041804 */
[----:B------:R-:W-:-:S04]  /*7b70*/  FADD.FTZ R120, R120, R177 ;  /* 0x000000b178787221 */ /* 0x000fc80000010000 */
[----:B------:R-:W-:Y:S01]  /*7b80*/  FADD.FTZ R175, R181, R120 ;  /* 0x00000078b5af7221 */ /* 0x000fe20000010000 */
        /* <DEDUP_REMOVED lines=17> */
[----:B-1----:R-:W-:Y:S01]  /*7ca0*/  HMMA.16816.F32.BF16 R52, R68, R76, R52 ;  /* 0x0000004c4434723c */ /* 0x002fe20000041834 */
[-CC-:B------:R-:W-:Y:S01]  /*7cb0*/  FFMA.FTZ R76, R119, R103.reuse, -R116.reuse ;  /* 0x00000067774c7223 */ /* 0x180fe20000010874 */
[----:B------:R-:W-:-:S02]  /*7cc0*/  FFMA.FTZ R119, R117, R103, -R116 ;  /* 0x0000006775777223 */ /* 0x000fc40000010874 */
[----:B------:R-:W1:Y:S04]  /*7cd0*/  MUFU.EX2 R117, R121 ;  /* 0x0000007900757308 */ /* 0x000e680000000800 */
[C---:B------:R-:W-:Y:S04]  /*7ce0*/  HMMA.16816.F32.BF16 R56, R68.reuse, R78, R56 ;  /* 0x0000004e4438723c */ /* 0x040fe80000041838 */
[----:B------:R3:W-:Y:S04]  /*7cf0*/  MUFU.EX2 R116, R76 ;  /* 0x0000004c00747308 */ /* 0x0007e80000000800 */
[----:B--2---:R-:W-:Y:S04]  /*7d00*/  HMMA.16816.F32.BF16 R60, R68, R72, R60 ;  /* 0x00000048443c723c */ /* 0x004fe8000004183c */
[----:B------:R-:W2:Y:S01]  /*7d10*/  MUFU.EX2 R119, R119 ;  /* 0x0000007700777308 */ /* 0x000ea20000000800 */
[----:B-1----:R-:W-:Y:S01]  /*7d20*/  F2FP.BF16.F32.PACK_AB R101, R117, R122 ;  /* 0x0000007a7565723e */ /* 0x002fe200000010ff */
[----:B------:R-:W-:-:S02]  /*7d30*/  FADD.FTZ R122, R122, R169 ;  /* 0x000000a97a7a7221 */ /* 0x000fc40000010000 */
[----:B------:R-:W-:Y:S01]  /*7d40*/  HMMA.16816.F32.BF16 R64, R68, R74, R64 ;  /* 0x0000004a4440723c */ /* 0x000fe20000041840 */
[----:B------:R-:W1:Y:S01]  /*7d50*/  LDSM.16.MT88.4 R68, [R132+0x9800] ;  /* 0x009800008444783b */ /* 0x000e620000004200 */
[----:B------:R-:W-:-:S03]  /*7d60*/  FADD.FTZ R117, R117, R122 ;  /* 0x0000007a75757221 */ /* 0x000fc60000010000 */
[----:B---3--:R-:W3:Y:S01]  /*7d70*/  LDSM.16.MT88.4 R76, [R133+0x9800] ;  /* 0x00980000854c783b */ /* 0x008ee20000004200 */
[----:B--2---:R-:W-:Y:S01]  /*7d80*/  F2FP.BF16.F32.PACK_AB R103, R119, R116 ;  /* 0x000000747767723e */ /* 0x004fe200000010ff */
[----:B------:R-:W-:-:S04]  /*7d90*/  FADD.FTZ R116, R116, R117 ;  /* 0x0000007574747221 */ /* 0x000fc80000010000 */
[----:B------:R-:W-:Y:S02]  /*7da0*/  FADD.FTZ R173, R119, R116 ;  /* 0x0000007477ad7221 */ /* 0x000fe40000010000 */
[C---:B------:R-:W-:Y:S01]  /*7db0*/  HMMA.16816.F32.BF16 R96, R100.reuse, R92, R4 ;  /* 0x0000005c6460723c */ /* 0x040fe20000041804 */
[----:B------:R-:W2:Y:S07]  /*7dc0*/  LDSM.16.MT88.4 R4, [R138+0xb800] ;  /* 0x00b800008a04783b */ /* 0x000eae0000004200 */
[C---:B------:R-:W-:Y:S01]  /*7dd0*/  HMMA.16816.F32.BF16 R92, R100.reuse, R94, R8 ;  /* 0x0000005e645c723c */ /* 0x040fe20000041808 */
[----:B------:R-:W-:Y:S07]  /*7de0*/  LDSM.16.MT88.4 R8, [R133+0xb800] ;  /* 0x00b800008508783b */ /* 0x000fee0000004200 */
[C---:B------:R-:W-:Y:S01]  /*7df0*/  HMMA.16816.F32.BF16 R88, R100.reuse, R84, R12 ;  /* 0x000000546458723c */ /* 0x040fe2000004180c */
[----:B------:R-:W4:Y:S07]  /*7e00*/  LDSM.16.MT88.4 R12, [R134+0xb800] ;  /* 0x00b80000860c783b */ /* 0x000f2e0000004200 */
[C---:B-1----:R-:W-:Y:S08]  /*7e10*/  HMMA.16816.F32.BF16 R72, R100.reuse, R68, R28 ;  /* 0x000000446448723c */ /* 0x042ff0000004181c */
[C---:B---3--:R-:W-:Y:S08]  /*7e20*/  HMMA.16816.F32.BF16 R80, R100.reuse, R76, R20 ;  /* 0x0000004c6450723c */ /* 0x048ff00000041814 */
[C---:B------:R-:W-:Y:S08]  /*7e30*/  HMMA.16816.F32.BF16 R84, R100.reuse, R86, R16 ;  /* 0x000000566454723c */ /* 0x040ff00000041810 */
[C---:B--2---:R-:W-:Y:S08]  /*7e40*/  HMMA.16816.F32.BF16 R36, R100.reuse, R4, R36 ;  /* 0x000000046424723c */ /* 0x044ff00000041824 */
        /* <DEDUP_REMOVED lines=10> */
[----:B------:R-:W-:-:S02]  /*7ef0*/  IMAD.MOV.U32 R100, RZ, RZ, R0 ;  /* 0x000000ffff647224 */ /* 0x000fc400078e0000 */
[----:B------:R-:W-:Y:S02]  /*7f00*/  IMAD.MOV.U32 R101, RZ, RZ, R108 ;  /* 0x000000ffff657224 */ /* 0x000fe400078e006c */
[----:B------:R-:W-:Y:S02]  /*7f10*/  @P0 IMAD.MOV.U32 R100, RZ, RZ, R0 ;  /* 0x000000ffff640224 */ /* 0x000fe400078e0000 */
[----:B------:R-:W-:Y:S01]  /*7f20*/  @P0 IMAD.MOV.U32 R101, RZ, RZ, R108 ;  /* 0x000000ffff650224 */ /* 0x000fe200078e006c */
[----:B------:R-:W-:-:S12]  /*7f30*/  @P0 BRA `(.L_x_13903) ;  /* 0x0000000000040947 */ /* 0x000fd80003800000 */
.L_x_13894:
[----:B------:R-:W-:-:S07]  /*7f40*/  IADD3 R107, PT, PT, R127, -0x1, RZ ;  /* 0xffffffff7f6b7810 */ /* 0x000fce0007ffe0ff */
.L_x_13903:
[----:B------:R-:W-:Y:S05]  /*7f50*/  BSYNC B2 ;  /* 0x0000000000027941 */ /* 0x000fea0003800000 */
.L_x_13893:
        /* <DEDUP_REMOVED lines=8> */
[----:B------:R-:W-:Y:S01]  /*7fe0*/  VIADD R169, R107, 0x1 ;  /* 0x000000016ba97836 */ /* 0x000fe20000000000 */
[----:B------:R-:W-:Y:S02]  /*7ff0*/  MOV R0, R101 ;  /* 0x0000006500007202 */ /* 0x000fe40000000f00 */
[C---:B------:R-:W-:Y:S02]  /*8000*/  LOP3.LUT R171, R5.reuse, 0x20, R106, 0xfe, !PT ;  /* 0x0000002005ab7812 */ /* 0x040fe400078efe6a */
[----:B------:R-:W-:-:S07]  /*8010*/  IADD3 R170, PT, PT, R5, 0x40, RZ ;  /* 0x0000004005aa7810 */ /* 0x000fce0007ffe0ff */
.L_x_13911:
        /* <DEDUP_REMOVED lines=78> */
.L_x_13906:
[----:B------:R-:W-:Y:S05]  /*8500*/  BSYNC.RECONVERGENT B0 ;  /* 0x0000000000007941 */ /* 0x000fea0003800200 */
.L_x_13905:
[----:B------:R-:W1:Y:S01]  /*8510*/  S2UR UR6, SR_CgaCtaId ;  /* 0x00000000000679c3 */ /* 0x000e620000008800 */
[C---:B------:R-:W-:Y:S01]  /*8520*/  IMAD.SHL.U32 R149, R157.reuse, 0x8, RZ ;  /* 0x000000089d957824 */ /* 0x040fe200078e00ff */
[----:B------:R-:W-:Y:S01]  /*8530*/  LOP3.LUT R101, R157, 0x38, RZ, 0xc0, !PT ;  /* 0x000000389d657812 */ /* 0x000fe200078ec0ff */
[----:B------:R-:W-:Y:S01]  /*8540*/  UMOV UR7, 0x400 ;  /* 0x0000040000077882 */ /* 0x000fe20000000000 */
[----:B------:R-:W-:Y:S01]  /*8550*/  IADD3 R178, P0, PT, R165, R154, RZ ;  /* 0x0000009aa5b27210 */ /* 0x000fe20007f1e0ff */
[----:B------:R-:W-:Y:S01]  /*8560*/  VIADD R169, R169, 0xffffffff ;  /* 0xffffffffa9a97836 */ /* 0x000fe20000000000 */
[C---:B------:R-:W-:Y:S01]  /*8570*/  LOP3.LUT R103, R149.reuse, 0x1c0, RZ, 0xc0, !PT ;  /* 0x000001c095677812 */ /* 0x040fe200078ec0ff */
[----:B------:R-:W-:Y:S01]  /*8580*/  BSSY.RECONVERGENT B1, `(.L_x_13907) ;  /* 0x00000e5000017945 */ /* 0x000fe20003800200 */
[C---:B------:R-:W-:Y:S01]  /*8590*/  LOP3.LUT R100, R149.reuse, 0x38, RZ, 0xc0, !PT ;  /* 0x0000003895647812 */ /* 0x040fe200078ec0ff */
[----:B------:R-:W-:Y:S01]  /*85a0*/  IMAD.X R179, R168, 0x1, R155, P0 ;  /* 0x00000001a8b37824 */ /* 0x000fe200000e069b */
[----:B------:R-:W-:Y:S02]  /*85b0*/  IADD3 R176, P0, PT, R178, R165, RZ ;  /* 0x000000a5b2b07210 */ /* 0x000fe40007f1e0ff */
[----:B------:R-:W-:Y:S02]  /*85c0*/  LOP3.LUT R100, R100, R103, R101, 0x1e, !PT ;  /* 0x0000006764647212 */ /* 0x000fe400078e1e65 */
[----:B------:R-:W-:Y:S01]  /*85d0*/  LOP3.LUT R103, R149, 0x1e00, RZ, 0xc0, !PT ;  /* 0x00001e0095677812 */ /* 0x000fe200078ec0ff */
[--C-:B------:R-:W-:Y:S01]  /*85e0*/  IMAD.X R177, R179, 0x1, R168.reuse, P0 ;  /* 0x00000001b3b17824 */ /* 0x100fe200000e06a8 */
[----:B------:R-:W-:Y:S02]  /*85f0*/  IADD3 R180, P0, PT, R176, R165, RZ ;  /* 0x000000a5b0b47210 */ /* 0x000fe40007f1e0ff */
[----:B------:R-:W-:Y:S03]  /*8600*/  LOP3.LUT R103, R100, R103, RZ, 0xfc, !PT ;  /* 0x0000006764677212 */ /* 0x000fe600078efcff */
[----:B------:R-:W-:Y:S01]  /*8610*/  IMAD.X R181, R177, 0x1, R168, P0 ;  /* 0x00000001b1b57824 */ /* 0x000fe200000e06a8 */
[----:B------:R-:W-:Y:S01]  /*8620*/  ISETP.GT.AND P0, PT, R169, R150, PT ;  /* 0x00000096a900720c */ /* 0x000fe20003f04270 */
[----:B-1----:R-:W-:Y:S06]  /*8630*/  ULEA UR6, UR6, UR7, 0x18 ;  /* 0x0000000706067291 */ /* 0x002fec000f8ec0ff */
        /* <DEDUP_REMOVED lines=196> */
.L_x_13910:
[----:B------:R-:W-:Y:S05]  /*9280*/  BSYNC.RECONVERGENT B0 ;  /* 0x0000000000007941 */ /* 0x000fea0003800200 */
.L_x_13909:
        /* <DEDUP_REMOVED lines=20> */
.L_x_13908:
[----:B------:R-:W-:Y:S05]  /*93d0*/  BSYNC.RECONVERGENT B1 ;  /* 0x0000000000017941 */ /* 0x000fea0003800200 */
.L_x_13907:
[----:B------:R-:W2:Y:S01]  /*93e0*/  LD.E R103, desc[UR4][R2.64+0xdc] ;  /* 0x0000dc0402677980 */ /* 0x000ea2000c101900 */
[C---:B-1----:R-:W-:Y:S02]  /*93f0*/  VIADD R101, R171.reuse, 0xffffffe0 ;  /* 0xffffffe0ab657836 */ /* 0x042fe40000000000 */
[C---:B------:R-:W-:Y:S02]  /*9400*/  VIADD R119, R171.reuse, 0xffffffe1 ;  /* 0xffffffe1ab777836 */ /* 0x040fe40000000000 */
[----:B------:R-:W-:Y:S01]  /*9410*/  VIADD R117, R171, 0xffffffe8 ;  /* 0xffffffe8ab757836 */ /* 0x000fe20000000000 */
[-C--:B------:R-:W-:Y:S01]  /*9420*/  ISETP.GE.AND P6, PT, R101, R163.reuse, PT ;  /* 0x000000a36500720c */ /* 0x080fe20003fc6270 */
        /* <DEDUP_REMOVED lines=10> */
[C---:B------:R-:W-:Y:S01]  /*94d0*/  VIADD R113, R171.reuse, 0x9 ;  /* 0x00000009ab717836 */ /* 0x040fe20000000000 */
[----:B------:R-:W-:Y:S01]  /*94e0*/  FSEL R100, R4, -INF , P5 ;  /* 0xff80000004647808 */ /* 0x000fe20002800000 */
[----:B------:R-:W-:Y:S01]  /*94f0*/  VIADD R111, R171, 0x10 ;  /* 0x00000010ab6f7836 */ /* 0x000fe20000000000 */
[----:B------:R-:W-:Y:S01]  /*9500*/  FSEL R4, R5, -INF , P4 ;  /* 0xff80000005047808 */ /* 0x000fe20002000000 */
[----:B------:R-:W-:Y:S01]  /*9510*/  VIADD R5, R171, 0xfffffff9 ;  /* 0xfffffff9ab057836 */ /* 0x000fe20000000000 */
[-C--:B------:R-:W-:Y:S01]  /*9520*/  ISETP.GE.AND P5, PT, R117, R164.reuse, PT ;  /* 0x000000a47500720c */ /* 0x080fe20003fa6270 */
[----:B------:R-:W-:Y:S01]  /*9530*/  VIADD R109, R171, 0x11 ;  /* 0x00000011ab6d7836 */ /* 0x000fe20000000000 */
[----:B------:R-:W-:Y:S01]  /*9540*/  FSEL R7, R7, -INF , P0 ;  /* 0xff80000007077808 */ /* 0x000fe20000000000 */
[----:B------:R-:W-:Y:S01]  /*9550*/  VIADD R170, R170, 0xffffffc0 ;  /* 0xffffffc0aaaa7836 */ /* 0x000fe20000000000 */
[C---:B------:R-:W-:Y:S02]  /*9560*/  ISETP.GE.AND P4, PT, R101.reuse, R164, PT ;  /* 0x000000a46500720c */ /* 0x040fe40003f86270 */
[----:B------:R-:W-:Y:S02]  /*9570*/  ISETP.GE.AND P0, PT, R101, R162, PT ;  /* 0x000000a26500720c */ /* 0x000fe40003f06270 */
[----:B------:R-:W-:Y:S02]  /*9580*/  FSEL R104, R8, -INF , P5 ;  /* 0xff80000008687808 */ /* 0x000fe40002800000 */
        /* <DEDUP_REMOVED lines=19> */
[-C--:B------:R-:W-:Y:S02]  /*96c0*/  ISETP.GE.AND P5, PT, R123, R164.reuse, PT ;  /* 0x000000a47b00720c */ /* 0x080fe40003fa6270 */
[----:B------:R-:W-:Y:S02]  /*96d0*/  FSEL R187, R21, -INF , P4 ;  /* 0xff80000015bb7808 */ /* 0x000fe40002000000 */
[----:B------:R-:W-:Y:S02]  /*96e0*/  FSEL R14, R14, -INF , P1 ;  /* 0xff8000000e0e7808 */ /* 0x000fe40000800000 */
[----:B------:R-:W-:Y:S02]  /*96f0*/  ISETP.GE.AND P4, PT, R113, R164, PT ;  /* 0x000000a47100720c */ /* 0x000fe40003f86270 */
[----:B------:R-:W-:Y:S02]  /*9700*/  FSEL R193, R15, -INF , P0 ;  /* 0xff8000000fc17808 */ /* 0x000fe40000000000 */
[-C--:B------:R-:W-:Y:S02]  /*9710*/  ISETP.GE.AND P1, PT, R11, R162.reuse, PT ;  /* 0x000000a20b00720c */ /* 0x080fe40003f26270 */
        /* <DEDUP_REMOVED lines=13> */
[C---:B------:R-:W-:Y:S01]  /*97f0*/  VIADD R29, R171.reuse, 0x18 ;  /* 0x00000018ab1d7836 */ /* 0x040fe20000000000 */
[----:B------:R-:W-:Y:S02]  /*9800*/  FSEL R22, R22, -INF , P1 ;  /* 0xff80000016167808 */ /* 0x000fe40000800000 */
[C---:B------:R-:W-:Y:S01]  /*9810*/  ISETP.GE.AND P4, PT, R171.reuse, R160, PT ;  /* 0x000000a0ab00720c */ /* 0x040fe20003f86270 */
[----:B------:R-:W-:Y:S01]  /*9820*/  VIADD R171, R171, 0xffffffc0 ;  /* 0xffffffc0abab7836 */ /* 0x000fe20000000000 */
[----:B------:R-:W-:Y:S02]  /*9830*/  FSEL R179, R23, -INF , P0 ;  /* 0xff80000017b37808 */ /* 0x000fe40000000000 */
[----:B------:R-:W-:Y:S02]  /*9840*/  FSEL R189, R20, -INF , !P5 ;  /* 0xff80000014bd7808 */ /* 0x000fe40006800000 */
[-C--:B------:R-:W-:Y:S02]  /*9850*/  ISETP.GE.AND P0, PT, R113, R162.reuse, PT ;  /* 0x000000a27100720c */ /* 0x080fe40003f06270 */
[-C--:B------:R-:W-:Y:S02]  /*9860*/  ISETP.GE.AND P5, PT, R119, R163.reuse, PT ;  /* 0x000000a37700720c */ /* 0x080fe40003fa6270 */
        /* <DEDUP_REMOVED lines=12> */
[----:B------:R-:W-:Y:S02]  /*9930*/  ISETP.GE.AND P4, PT, R107, R163, PT ;  /* 0x000000a36b00720c */ /* 0x000fe40003f86270 */
[----:B------:R-:W-:Y:S02]  /*9940*/  FSEL R31, R31, -INF , P0 ;  /* 0xff8000001f1f7808 */ /* 0x000fe40000000000 */
[----:B------:R-:W-:Y:S02]  /*9950*/  FMNMX3.FTZ R4, R0, R23, R21, !PT ;  /* 0x0000001700047276 */ /* 0x000fe40007810015 */
[----:B------:R-:W-:Y:S02]  /*9960*/  FSEL R17, R8, -INF , !P6 ;  /* 0xff80000008117808 */ /* 0x000fe40007000000 */
        /* <DEDUP_REMOVED lines=8> */
[----:B------:R-:W-:Y:S02]  /*99f0*/  ISETP.GE.AND P4, PT, R105, R163, PT ;  /* 0x000000a36900720c */ /* 0x000fe40003f86270 */
[----:B------:R-:W-:Y:S02]  /*9a00*/  FSEL R33, R33, -INF , P0 ;  /* 0xff80000021217808 */ /* 0x000fe40000000000 */
[----:B------:R-:W-:Y:S02]  /*9a10*/  ISETP.GE.AND P0, PT, R25, R162, PT ;  /* 0x000000a21900720c */ /* 0x000fe40003f06270 */
[----:B------:R-:W-:Y:S02]  /*9a20*/  FSEL R32, R32, -INF , P1 ;  /* 0xff80000020207808 */ /* 0x000fe40000800000 */
[----:B------:R-:W-:Y:S02]  /*9a30*/  FSEL R125, R16, -INF , !P6 ;  /* 0xff800000107d7808 */ /* 0x000fe40007000000 */
[----:B------:R-:W-:Y:S02]  /*9a40*/  FSEL R195, R195, -INF , !P5 ;  /* 0xff800000c3c37808 */ /* 0x000fe40006800000 */
[----:B------:R-:W-:Y:S02]  /*9a50*/  FSEL R187, R187, -INF , !P4 ;  /* 0xff800000bbbb7808 */ /* 0x000fe40006000000 */
[----:B------:R-:W-:Y:S02]  /*9a60*/  FMNMX3.FTZ R4, R4, R121, R197, !PT ;  /* 0x0000007904047276 */ /* 0x000fe400078100c5 */
[-C--:B------:R-:W-:Y:S02]  /*9a70*/  ISETP.GE.AND P1, PT, R119, R160.reuse, PT ;  /* 0x000000a07700720c */ /* 0x080fe40003f26270 */
[-C--:B------:R-:W-:Y:S02]  /*9a80*/  ISETP.GE.AND P4, PT, R123, R163.reuse, PT ;  /* 0x000000a37b00720c */ /* 0x080fe40003f86270 */
[----:B------:R-:W-:Y:S02]  /*9a90*/  FSEL R35, R35, -INF , P0 ;  /* 0xff80000023237808 */ /* 0x000fe40000000000 */
[----:B------:R-:W-:Y:S02]  /*9aa0*/  FSEL R15, R6, -INF , !P3 ;  /* 0xff800000060f7808 */ /* 0x000fe40005800000 */
[-C--:B------:R-:W-:Y:S02]  /*9ab0*/  ISETP.GE.AND P0, PT, R117, R160.reuse, PT ;  /* 0x000000a07500720c */ /* 0x080fe40003f06270 */
[-C--:B------:R-:W-:Y:S02]  /*9ac0*/  ISETP.GE.AND P6, PT, R101, R160.reuse, PT ;  /* 0x000000a06500720c */ /* 0x080fe40003fc6270 */
[----:B------:R-:W-:Y:S02]  /*9ad0*/  ISETP.GE.AND P3, PT, R113, R163, PT ;  /* 0x000000a37100720c */ /* 0x000fe40003f66270 */
[----:B------:R-:W-:Y:S02]  /*9ae0*/  FMNMX3.FTZ R4, R4, R125, R195, !PT ;  /* 0x0000007d04047276 */ /* 0x000fe400078100c3 */
[----:B------:R-:W-:Y:S02]  /*9af0*/  FSEL R13, R7, -INF , !P1 ;  /* 0xff800000070d7808 */ /* 0x000fe40004800000 */
[----:B------:R-:W-:Y:S02]  /*9b00*/  FSEL R185, R24, -INF , !P4 ;  /* 0xff80000018b97808 */ /* 0x000fe40006000000 */
[-C--:B------:R-:W-:Y:S02]  /*9b10*/  ISETP.GE.AND P4, PT, R11, R160.reuse, PT ;  /* 0x000000a00b00720c */ /* 0x080fe40003f86270 */
        /* <DEDUP_REMOVED lines=17> */
[----:B------:R-:W-:Y:S02]  /*9c30*/  FMNMX3.FTZ R7, R4, R127, R126, !PT ;  /* 0x0000007f04077276 */ /* 0x000fe4000781007e */
[-C--:B------:R-:W-:Y:S02]  /*9c40*/  ISETP.GE.AND P0, PT, R105, R160.reuse, PT ;  /* 0x000000a06900720c */ /* 0x080fe40003f06270 */
        /* <DEDUP_REMOVED lines=10> */
[----:B------:R-:W-:Y:S02]  /*9cf0*/  ISETP.GE.AND P0, PT, R29, R162, PT ;  /* 0x000000a21d00720c */ /* 0x000fe40003f06270 */
[-C--:B------:R-:W-:Y:S02]  /*9d00*/  ISETP.GE.AND P1, PT, R111, R160.reuse, PT ;  /* 0x000000a06f00720c */ /* 0x080fe40003f26270 */
[-C--:B------:R-:W-:Y:S02]  /*9d10*/  ISETP.GE.AND P4, PT, R109, R160.reuse, PT ;  /* 0x000000a06d00720c */ /* 0x080fe40003f86270 */
        /* <DEDUP_REMOVED lines=312> */
.L_x_13904:
        /* <DEDUP_REMOVED lines=10> */
.L_x_13919:
[----:B------:R-:W2:Y:S01]  /*b140*/  MUFU.RCP R8, R5 ;  /* 0x0000000500087308 */ /* 0x000ea20000001000 */
[----:B----4-:R-:W-:Y:S01]  /*b150*/  FADD.FTZ R4, R9, R10 ;  /* 0x0000000a09047221 */ /* 0x010fe20000010000 */
[C---:B------:R-:W-:Y:S01]  /*b160*/  SHF.L.U32 R7, R157.reuse, 0x1, RZ ;  /* 0x000000019d077819 */ /* 0x040fe200000006ff */
[----:B------:R-:W-:Y:S01]  /*b170*/  BAR.SYNC.DEFER_BLOCKING 0x0 ;  /* 0x0000000000007b1d */ /* 0x000fe20000010000 */
[----:B------:R-:W-:Y:S02]  /*b180*/  SHF.L.U32 R6, R157, 0x4, RZ ;  /* 0x000000049d067819 */ /* 0x000fe400000006ff */
[----:B------:R-:W-:Y:S02]  /*b190*/  FSETP.NE.FTZ.AND P1, PT, R5, RZ, PT ;  /* 0x000000ff0500720b */ /* 0x000fe40003f35000 */
[----:B---3--:R-:W-:Y:S01]  /*b1a0*/  SHF.L.U32 R9, R157, 0x5, RZ ;  /* 0x000000059d097819 */ /* 0x008fe200000006ff */
[----:B------:R-:W3:Y:S01]  /*b1b0*/  MUFU.RCP R11, R4 ;  /* 0x00000004000b7308 */ /* 0x000ee20000001000 */
[----:B------:R-:W-:-:S02]  /*b1c0*/  LOP3.LUT R12, R7, 0x6, RZ, 0xc0, !PT ;  /* 0x00000006070c7812 */ /* 0x000fc400078ec0ff */
        /* <DEDUP_REMOVED lines=118> */
[----:B------:R-:W4:Y:S04]  /*b930*/  LD.E R14, desc[UR4][R2.64+0x60] ;  /* 0x00006004020e7980 */ /* 0x000f28000c101900 */
[----:B--2---:R-:W2:Y:S04]  /*b940*/  LD.E R71, desc[UR4][R2.64+0xcc] ;  /* 0x0000cc0402477980 */ /* 0x004ea8000c101900 */
[----:B------:R-:W2:Y:S01]  /*b950*/  LD.E.64 R68, desc[UR4][R2.64+0x78] ;  /* 0x0000780402447980 */ /* 0x000ea2000c101b00 */
[----:B------:R-:W1:Y:S03]  /*b960*/  @P1 MUFU.LG2 R5, R5 ;  /* 0x0000000500051308 */ /* 0x000e660000000c00 */
[----:B------:R1:W5:Y:S01]  /*b970*/  LD.E.64 R72, desc[UR4][R2.64+0xa8] ;  /* 0x0000a80402487980 */ /* 0x000362000c101b00 */
[----:B---3--:R-:W-:Y:S01]  /*b980*/  LOP3.LUT R12, R149, 0x1f80, RZ, 0xc0, !PT ;  /* 0x00001f80950c7812 */ /* 0x008fe200078ec0ff */
[----:B------:R-:W-:Y:S01]  /*b990*/  BSSY.RECONVERGENT B0, `(.L_x_13913) ;  /* 0x0000042000007945 */ /* 0x000fe20003800200 */
[----:B------:R-:W-:-:S02]  /*b9a0*/  SHF.L.U32 R7, R157, 0x2, RZ ;  /* 0x000000029d077819 */ /* 0x000fc400000006ff */
[----:B----4-:R-:W3:Y:S01]  /*b9b0*/  @P0 MUFU.LG2 R61, R4 ;  /* 0x00000004003d0308 */ /* 0x010ee20000000c00 */
[----:B------:R-:W-:Y:S02]  /*b9c0*/  SHF.R.U32.HI R70, RZ, 0x1, R157 ;  /* 0x00000001ff467819 */ /* 0x000fe4000001169d */
[----:B------:R-:W-:Y:S02]  /*b9d0*/  LOP3.LUT R60, R12, 0x3c, R7, 0xf8, !PT ;  /* 0x0000003c0c3c7812 */ /* 0x000fe400078ef807 */
[----:B------:R-:W-:Y:S02]  /*b9e0*/  LOP3.LUT R7, R7, 0x1f8, RZ, 0xc0, !PT ;  /* 0x000001f807077812 */ /* 0x000fe400078ec0ff */
[----:B------:R-:W-:Y:S02]  /*b9f0*/  LOP3.LUT R6, R6, 0x10, RZ, 0xc0, !PT ;  /* 0x0000001006067812 */ /* 0x000fe400078ec0ff */
[----:B------:R-:W-:Y:S01]  /*ba00*/  LOP3.LUT R7, R7, 0x38, R70, 0x78, !PT ;  /* 0x0000003807077812 */ /* 0x000fe200078e7846 */
[----:B-1----:R-:W-:Y:S01]  /*ba10*/  @P1 FMUL.FTZ R63, R5, 0.69314718246459960938 ;  /* 0x3f317218053f1820 */ /* 0x002fe20000410000 */
[----:B------:R-:W-:-:S02]  /*ba20*/  IADD3 R8, PT, PT, R148, 0x10, RZ ;  /* 0x0000001094087810 */ /* 0x000fc40007ffe0ff */
[----:B------:R-:W-:Y:S02]  /*ba30*/  LEA R7, R7, R6, 0x2 ;  /* 0x0000000607077211 */ /* 0x000fe400078e10ff */
[----:B------:R-:W-:Y:S02]  /*ba40*/  ISETP.GE.AND P4, PT, R8, R145, PT ;  /* 0x000000910800720c */ /* 0x000fe40003f86270 */
[C---:B------:R-:W-:Y:S01]  /*ba50*/  IADD3 R10, PT, PT, R148.reuse, 0x8, RZ ;  /* 0x00000008940a7810 */ /* 0x040fe20007ffe0ff */
        /* <DEDUP_REMOVED lines=53> */
.L_x_13914:
[----:B------:R-:W-:Y:S05]  /*bdb0*/  BSYNC.RECONVERGENT B0 ;  /* 0x0000000000007941 */ /* 0x000fea0003800200 */
.L_x_13913:
        /* <DEDUP_REMOVED lines=19> */
[----:B--23--:R-:W-:Y:S05]  /*bef0*/  @P1 RET.REL.NODEC R156 `(_ZN5flash24flash_fwd_splitkv_kernelI23Flash_fwd_kernel_traitsILi128ELi64ELi64ELi4ELb0ELb0EN7cutlass10bfloat16_tE19Flash_kernel_traitsILi128ELi64ELi64ELi4ES3_EELb0ELb1ELb0ELb0ELb1ELb0ELb1ELb0EEEvNS_16Flash_fwd_paramsE) ;  /* 0xffffff409c401950 */ /* 0x00cfea0003c3ffff */
[----:B------:R-:W-:Y:S01]  /*bf00*/  MOV R157, 0x0 ;  /* 0x00000000009d7802 */ /* 0x000fe20000000f00 */
[----:B------:R-:W-:Y:S04]  /*bf10*/  ST.E.128 desc[UR4][R68.64+0x7000], R64 ;  /* 0x0070004044007985 */ /* 0x000fe8000c101d04 */
[----:B------:R1:W-:Y:S02]  /*bf20*/  ST.E.128 desc[UR4][R68.64+0x7100], R60 ;  /* 0x0071003c44007985 */ /* 0x0003e4000c101d04 */
[----:B-1----:R-:W-:Y:S05]  /*bf30*/  RET.REL.NODEC R156 `(_ZN5flash24flash_fwd_splitkv_kernelI23Flash_fwd_kernel_traitsILi128ELi64ELi64ELi4ELb0ELb0EN7cutlass10bfloat16_tE19Flash_kernel_traitsILi128ELi64ELi64ELi4ES3_EELb0ELb1ELb0ELb0ELb1ELb0ELb1ELb0EEEvNS_16Flash_fwd_paramsE) ;  /* 0xffffff409c307950 */ /* 0x002fea0003c3ffff */
.L_x_13912:
[----:B------:R-:W-:Y:S01]  /*bf40*/  MOV R7, 0x2 ;  /* 0x0000000200077802 */ /* 0x000fe20000000f00 */
[----:B------:R-:W-:Y:S01]  /*bf50*/  IMAD.MOV.U32 R4, RZ, RZ, 0x1f ;  /* 0x0000001fff047424 */ /* 0x000fe200078e00ff */
[----:B------:R-:W-:-:S07]  /*bf60*/  MOV R6, 0xffffffff ;  /* 0xffffffff00067802 */ /* 0x000fce0000000f00 */
[----:B-1---5:R-:W-:Y:S05]  /*bf70*/  WARPSYNC.COLLECTIVE R6, `(.L_x_13915) ;  /* 0x0000000006087348 */ /* 0x022fea0003c00000 */
[----:B------:R2:W3:Y:S02]  /*bf80*/  SHFL.BFLY P0, R10, R175, R7, R4 ;  /* 0x0c000007af0a7389 */ /* 0x0004e40000000004 */
[----:B-123-5:R-:W-:Y:S05]  /*bf90*/  ENDCOLLECTIVE ;  /* 0x000000000000791b */ /* 0x02efea0003800000 */
.L_x_13915:
[----:B------:R-:W-:Y:S02]  /*bfa0*/  IMAD.MOV.U32 R8, RZ, RZ, R10 ;  /* 0x000000ffff087224 */ /* 0x000fe400078e000a */
[----:B------:R-:W-:Y:S02]  /*bfb0*/  IMAD.MOV.U32 R7, RZ, RZ, 0x1 ;  /* 0x00000001ff077424 */ /* 0x000fe400078e00ff */
[----:B------:R-:W-:-:S05]  /*bfc0*/  FADD.FTZ R8, R8, R175 ;  /* 0x000000af08087221 */ /* 0x000fca0000010000 */
[----:B------:R-:W-:-:S07]  /*bfd0*/  MOV R175, R8 ;  /* 0x0000000800af7202 */ /* 0x000fce0000000f00 */
[----:B------:R-:W-:Y:S05]  /*bfe0*/  WARPSYNC.COLLECTIVE R6, `(.L_x_13916) ;  /* 0x0000000006087348 */ /* 0x000fea0003c00000 */
[----:B------:R1:W2:Y:S02]  /*bff0*/  SHFL.BFLY P0, R10, R175, R7, R4 ;  /* 0x0c000007af0a7389 */ /* 0x0002a40000000004 */
[----:B-12---:R-:W-:Y:S05]  /*c000*/  ENDCOLLECTIVE ;  /* 0x000000000000791b */ /* 0x006fea0003800000 */
.L_x_13916:
[----:B------:R-:W-:Y:S01]  /*c010*/  MOV R175, R173 ;  /* 0x000000ad00af7202 */ /* 0x000fe20000000f00 */
[----:B------:R-:W-:Y:S01]  /*c020*/  IMAD.MOV.U32 R7, RZ, RZ, 0x2 ;  /* 0x00000002ff077424 */ /* 0x000fe200078e00ff */
[----:B------:R-:W-:-:S07]  /*c030*/  MOV R5, R10 ;  /* 0x0000000a00057202 */ /* 0x000fce0000000f00 */
[----:B------:R-:W-:Y:S05]  /*c040*/  WARPSYNC.COLLECTIVE R6, `(.L_x_13917) ;  /* 0x0000000006087348 */ /* 0x000fea0003c00000 */
[----:B------:R1:W2:Y:S02]  /*c050*/  SHFL.BFLY P0, R10, R175, R7, R4 ;  /* 0x0c000007af0a7389 */ /* 0x0002a40000000004 */
[----:B-12---:R-:W-:Y:S05]  /*c060*/  ENDCOLLECTIVE ;  /* 0x000000000000791b */ /* 0x006fea0003800000 */
.L_x_13917:
[----:B------:R-:W-:Y:S01]  /*c070*/  FADD.FTZ R5, R8, R5 ;  /* 0x0000000508057221 */ /* 0x000fe20000010000 */
[----:B------:R-:W-:Y:S01]  /*c080*/  FADD.FTZ R9, R10, R173 ;  /* 0x000000ad0a097221 */ /* 0x000fe20000010000 */
[----:B------:R-:W-:-:S04]  /*c090*/  MOV R7, 0x1 ;  /* 0x0000000100077802 */ /* 0x000fc80000000f00 */
[----:B------:R-:W-:-:S07]  /*c0a0*/  MOV R175, R9 ;  /* 0x0000000900af7202 */ /* 0x000fce0000000f00 */
[----:B------:R-:W-:Y:S05]  /*c0b0*/  WARPSYNC.COLLECTIVE R6, `(.L_x_13918) ;  /* 0x0000000006087348 */ /* 0x000fea0003c00000 */
[----:B------:R1:W2:Y:S02]  /*c0c0*/  SHFL.BFLY P0, R10, R175, R7, R4 ;  /* 0x0c000007af0a7389 */ /* 0x0002a40000000004 */
[----:B-12---:R-:W-:Y:S05]  /*c0d0*/  ENDCOLLECTIVE ;  /* 0x000000000000791b */ /* 0x006fea0003800000 */
.L_x_13918:
[----:B------:R-:W-:Y:S05]  /*c0e0*/  BRA `(.L_x_13919) ;  /* 0xfffffff000147947 */ /* 0x000fea000383ffff */
.L_x_13920:
        /* <DEDUP_REMOVED lines=9> */
.L_x_14972:


//--------------------- .text._ZN5flash24flash_fwd_splitkv_kernelI23Flash_fwd_kernel_traitsILi128ELi64ELi64ELi4ELb0ELb0EN7cutlass10bfloat16_tE19Flash_kernel_traitsILi128ELi64ELi64ELi4ES3_EELb0ELb1ELb0ELb0ELb1ELb1ELb1ELb0EEEvNS_16Flash_fwd_paramsE --------------------------
	.section	.text._ZN5flash24flash_fwd_splitkv_kernelI23Flash_fwd_kernel_traitsILi128ELi64ELi64ELi4ELb0ELb0EN7cutlass10bfloat16_tE19Flash_kernel_traitsILi128ELi64ELi64ELi4ES3_EELb0ELb1ELb0ELb0ELb1ELb1ELb1ELb0EEEvNS_16Flash_fwd_paramsE,"ax",@progbits
	.align	128
        .global         _ZN5flash24flash_fwd_splitkv_kernelI23Flash_fwd_kernel_traitsILi128ELi64ELi64ELi4ELb0ELb0EN7cutlass10bfloat16_tE19Flash_kernel_traitsILi128ELi64ELi64ELi4ES3_EELb0ELb1ELb0ELb0ELb1ELb1ELb1ELb0EEEvNS_16Flash_fwd_paramsE
        .type           _ZN5flash24flash_fwd_splitkv_kernelI23Flash_fwd_kernel_traitsILi128ELi64ELi64ELi4ELb0ELb0EN7cutlass10bfloat16_tE19Flash_kernel_traitsILi128ELi64ELi64ELi4ES3_EELb0ELb1ELb0ELb0ELb1ELb1ELb1ELb0EEEvNS_16Flash_fwd_paramsE,@function
        .size           _ZN5flash24flash_fwd_splitkv_kernelI23Flash_fwd_kernel_traitsILi128ELi64ELi64ELi4ELb0ELb0EN7cutlass10bfloat16_tE19Flash_kernel_traitsILi128ELi64ELi64ELi4ES3_EELb0ELb1ELb0ELb0ELb1ELb1ELb1ELb0EEEvNS_16Flash_fwd_paramsE,(.L_x_14973 - _ZN5flash24flash_fwd_splitkv_kernelI23Flash_fwd_kernel_traitsILi128ELi64ELi64ELi4ELb0ELb0EN7cutlass10bfloat16_tE19Flash_kernel_traitsILi128ELi64ELi64ELi4ES3_EELb0ELb1ELb0ELb0ELb1ELb1ELb1ELb0EEEvNS_16Flash_fwd_paramsE)
        .other          _ZN5flash24flash_fwd_splitkv_kernelI23Flash_fwd_kernel_traitsILi128ELi64ELi64ELi4ELb0ELb0EN7cutlass10bfloat16_tE19Flash_kernel_traitsILi128ELi64ELi64ELi4ES3_EELb0ELb1ELb0ELb0ELb1ELb1ELb1ELb0EEEvNS_16Flash_fwd_paramsE,@"STO_CUDA_ENTRY STV_DEFAULT"
_ZN5flash24flash_fwd_splitkv_kernelI23Flash_fwd_kernel_traitsILi128ELi64ELi64ELi4ELb0ELb0EN7cutlass10bfloat16_tE19Flash_kernel_traitsILi128ELi64ELi64ELi4ES3_EELb0ELb1ELb0ELb0ELb1ELb1ELb1ELb0EEEvNS_16Flash_fwd_paramsE:
.text._ZN5flash24flash_fwd_splitkv_kernelI23Flash_fwd_kernel_traitsILi128ELi64ELi64ELi4ELb0ELb0EN7cutlass10bfloat16_tE19Flash_kernel_traitsILi128ELi64ELi64ELi4ES3_EELb0ELb1ELb0ELb0ELb1ELb1ELb1ELb0EEEvNS_16Flash_fwd_paramsE:
        /* <DEDUP_REMOVED lines=29> */
[----:B-1----:R-:W-:Y:S05]  /*01d0*/  CALL.REL.NOINC `($_ZN5flash24flash_fwd_splitkv_kernelI23Flash_fwd_kernel_traitsILi128ELi64ELi64ELi4ELb0ELb0EN7cutlass10bfloat16_tE19Flash_kernel_traitsILi128ELi64ELi64ELi4ES3_EELb0ELb1ELb0ELb0ELb1ELb1ELb1ELb0EEEvNS_16Flash_fwd_paramsE$_ZN5flash30compute_attn_1rowblock_splitkvI23Flash_fwd_kernel_traitsILi128ELi64ELi64ELi4ELb0ELb0EN7cutlass10bfloat16_tE19Flash_kernel_traitsILi128ELi64ELi64ELi4ES3_EELb0ELb1ELb0ELb0ELb1ELb1ELb1ELb0ENS_16Flash_fwd_paramsEEEvRKT8_iiiii) ;  /* 0x0000000000087944 */ /* 0x002fea0003c00000 */
[----:B------:R-:W-:Y:S05]  /*01e0*/  BSYNC.RECONVERGENT B3 ;  /* 0x0000000000037941 */ /* 0x000fea0003800200 */
.L_x_13921:
[----:B------:R-:W-:Y:S05]  /*01f0*/  EXIT ;  /* 0x000000000000794d */ /* 0x000fea0003800000 */
        .type           $_ZN5flash24flash_fwd_splitkv_kernelI23Flash_fwd_kernel_traitsILi128ELi64ELi64ELi4ELb0ELb0EN7cutlass10bfloat16_tE19Flash_kernel_traitsILi128ELi64ELi64ELi4ES3_EELb0ELb1ELb0ELb0ELb1ELb1ELb1ELb0EEEvNS_16Flash_fwd_paramsE$_ZN5flash30compute_attn_1rowblock_splitkvI23Flash_fwd_kernel_traitsILi128ELi64ELi64ELi4ELb0ELb0EN7cutlass10bfloat16_tE19Flash_kernel_traitsILi128ELi64ELi64ELi4ES3_EELb0ELb1ELb0ELb0ELb1ELb1ELb1ELb0ENS_16Flash_fwd_paramsEEEvRKT8_iiiii,@function
        .size           $_ZN5flash24flash_fwd_splitkv_kernelI23Flash_fwd_kernel_traitsILi128ELi64ELi64ELi4ELb0ELb0EN7cutlass10bfloat16_tE19Flash_kernel_traitsILi128ELi64ELi64ELi4ES3_EELb0ELb1ELb0ELb0ELb1ELb1ELb1ELb0EEEvNS_16Flash_fwd_paramsE$_ZN5flash30compute_attn_1rowblock_splitkvI23Flash_fwd_kernel_traitsILi128ELi64ELi64ELi4ELb0ELb0EN7cutlass10bfloat16_tE19Flash_kernel_traitsILi128ELi64ELi64ELi4ES3_EELb0ELb1ELb0ELb0ELb1ELb1ELb1ELb0ENS_16Flash_fwd_paramsEEEvRKT8_iiiii,(.L_x_14973 - $_ZN5flash24flash_fwd_splitkv_kernelI23Flash_fwd_kernel_traitsILi128ELi64ELi64ELi4ELb0ELb0EN7cutlass10bfloat16_tE19Flash_kernel_traitsILi128ELi64ELi64ELi4ES3_EELb0ELb1ELb0ELb0ELb1ELb1ELb1ELb0EEEvNS_16Flash_fwd_paramsE$_ZN5flash30compute_attn_1rowblock_splitkvI23Flash_fwd_kernel_traitsILi128ELi64ELi64ELi4ELb0ELb0EN7cutlass10bfloat16_tE19Flash_kernel_traitsILi128ELi64ELi64ELi4ES3_EELb0ELb1ELb0ELb0ELb1ELb1ELb1ELb0ENS_16Flash_fwd_paramsEEEvRKT8_iiiii)
$_ZN5flash24flash_fwd_splitkv_kernelI23Flash_fwd_kernel_traitsILi128ELi64ELi64ELi4ELb0ELb0EN7cutlass10bfloat16_tE19Flash_kernel_traitsILi128ELi64ELi64ELi4ES3_EELb0ELb1ELb0ELb0ELb1ELb1ELb1ELb0EEEvNS_16Flash_fwd_paramsE$_ZN5flash30compute_attn_1rowblock_splitkvI23Flash_fwd_kernel_traitsILi128ELi64ELi64ELi4ELb0ELb0EN7cutlass10bfloat16_tE19Flash_kernel_traitsILi128ELi64ELi64ELi4ES3_EELb0ELb1ELb0ELb0ELb1ELb1ELb1ELb0ENS_16Flash_fwd_paramsEEEvRKT8_iiiii:
        /* <DEDUP_REMOVED lines=39> */
.L_x_13923:
[----:B------:R-:W-:Y:S05]  /*0470*/  BSYNC.RECONVERGENT B0 ;  /* 0x0000000000007941 */ /* 0x000fea0003800200 */
.L_x_13922:
[----:B------:R-:W-:Y:S04]  /*0480*/  BSSY.RECONVERGENT B0, `(.L_x_13924) ;  /* 0x0000007000007945 */ /* 0x000fe80003800200 */
[----:B------:R-:W-:Y:S05]  /*0490*/  @!P3 BRA `(.L_x_13925) ;  /* 0x000000000014b947 */ /* 0x000fea0003800000 */
[----:B------:R-:W4:Y:S02]  /*04a0*/  LD.E.U8 R7, desc[UR4][R2.64+0x1b2] ;  /* 0x0001b20402077980 */ /* 0x000f24000c101100 */
[----:B----4-:R-:W-:-:S13]  /*04b0*/  ISETP.NE.AND P1, PT, R7, RZ, PT ;  /* 0x000000ff0700720c */ /* 0x010fda0003f25270 */
[----:B------:R-:W4:Y:S02]  /*04c0*/  @P1 LD.E R8, desc[UR4][R12.64+0x4] ;  /* 0x000004040c081980 */ /* 0x000f24000c101900 */
[----:B----45:R-:W-:-:S06]  /*04d0*/  @P1 IADD3 R101, PT, PT, R8, -R15, RZ ;  /* 0x8000000f08651210 */ /* 0x030fcc0007ffe0ff */
[----:B------:R4:W5:Y:S02]  /*04e0*/  @!P1 LD.E R101, desc[UR4][R12.64] ;  /* 0x000000040c659980 */ /* 0x000964000c101900 */
.L_x_13925:
[----:B------:R-:W-:Y:S05]  /*04f0*/  BSYNC.RECONVERGENT B0 ;  /* 0x0000000000007941 */ /* 0x000fea0003800200 */
.L_x_13924:
        /* <DEDUP_REMOVED lines=8> */
.L_x_13927:
[----:B------:R-:W5:Y:S01]  /*0580*/  LD.E.64 R6, desc[UR4][R2.64+0x108] ;  /* 0x0001080402067980 */ /* 0x000f62000c101b00 */
[----:B------:R-:W-:Y:S01]  /*0590*/  BSSY.RECONVERGENT B0, `(.L_x_13929) ;  /* 0x0000006000007945 */ /* 0x000fe20003800200 */
[----:B-----5:R-:W-:Y:S01]  /*05a0*/  ISETP.NE.U32.AND P0, PT, R6, RZ, PT ;  /* 0x000000ff0600720c */ /* 0x020fe20003f05070 */
[----:B------:R-:W-:-:S03]  /*05b0*/  IMAD.MOV.U32 R6, RZ, RZ, RZ ;  /* 0x000000ffff067224 */ /* 0x000fc600078e00ff */
[----:B------:R-:W-:-:S13]  /*05c0*/  ISETP.NE.AND.EX P0, PT, R7, RZ, PT, P0 ;  /* 0x000000ff0700720c */ /* 0x000fda0003f05300 */
[----:B------:R-:W-:Y:S05]  /*05d0*/  @!P0 BRA `(.L_x_13930) ;  /* 0x0000000000048947 */ /* 0x000fea0003800000 */
[----:B------:R1:W5:Y:S02]  /*05e0*/  LD.E R6, desc[UR4][R2.64+0xbc] ;  /* 0x0000bc0402067980 */ /* 0x000364000c101900 */
.L_x_13930:
[----:B------:R-:W-:Y:S05]  /*05f0*/  BSYNC.RECONVERGENT B0 ;  /* 0x0000000000007941 */ /* 0x000fea0003800200 */
.L_x_13929:
[----:B-----5:R-:W-:Y:S02]  /*0600*/  IADD3 R101, PT, PT, R6, R101, -R14 ;  /* 0x0000006506657210 */ /* 0x020fe40007ffe80e */
.L_x_13928:
[----:B------:R-:W-:Y:S05]  /*0610*/  BSYNC.RECONVERGENT B1 ;  /* 0x0000000000017941 */ /* 0x000fea0003800200 */
.L_x_13926:
[----:B------:R-:W-:Y:S01]  /*0620*/  IMAD.SHL.U32 R158, R27, 0x40, RZ ;  /* 0x000000401b9e7824 */ /* 0x000fe200078e00ff */
[----:B------:R-:W-:Y:S01]  /*0630*/  MOV R6, R156 ;  /* 0x0000009c00067202 */ /* 0x000fe20000000f00 */
[----:B------:R-:W-:-:S03]  /*0640*/  IMAD.MOV.U32 R7, RZ, RZ, 0x0 ;  /* 0x00000000ff077424 */ /* 0x000fc600078e00ff */
[----:B------:R-:W-:-:S13]  /*0650*/  ISETP.GT.AND P0, PT, R119, R158, PT ;  /* 0x0000009e7700720c */ /* 0x000fda0003f04270 */
[----:B-1234-:R-:W-:Y:S05]  /*0660*/  @!P0 RET.REL.NODEC R6 `(_ZN5flash24flash_fwd_splitkv_kernelI23Flash_fwd_kernel_traitsILi128ELi64ELi64ELi4ELb0ELb0EN7cutlass10bfloat16_tE19Flash_kernel_traitsILi128ELi64ELi64ELi4ES3_EELb0ELb1ELb0ELb0ELb1ELb1ELb1ELb0EEEvNS_16Flash_fwd_paramsE) ;  /* 0xfffffff806648950 */ /* 0x01efea0003c3ffff */
        /* <DEDUP_REMOVED lines=132> */
[----:B-1----:R-:W-:Y:S05]  /*0eb0*/  @P0 RET.REL.NODEC R156 `(_ZN5flash24flash_fwd_splitkv_kernelI23Flash_fwd_kernel_traitsILi128ELi64ELi64ELi4ELb0ELb0EN7cutlass10bfloat16_tE19Flash_kernel_traitsILi128ELi64ELi64ELi4ES3_EELb0ELb1ELb0ELb0ELb1ELb1ELb1ELb0EEEvNS_16Flash_fwd_paramsE) ;  /* 0xfffffff09c500950 */ /* 0x002fea0003c3ffff */
[----:B------:R-:W-:Y:S02]  /*0ec0*/  MOV R3, 0xff800000 ;  /* 0xff80000000037802 */ /* 0x000fe40000000f00 */
[----:B------:R-:W-:-:S03]  /*0ed0*/  MOV R157, 0x0 ;  /* 0x00000000009d7802 */ /* 0x000fc60000000f00 */
[----:B------:R1:W-:Y:S02]  /*0ee0*/  ST.E desc[UR4][R8.64+0xe0], R3 ;  /* 0x0000e00308007985 */ /* 0x0003e4000c101904 */
[----:B-1----:R-:W-:Y:S05]  /*0ef0*/  RET.REL.NODEC R156 `(_ZN5flash24flash_fwd_splitkv_kernelI23Flash_fwd_kernel_traitsILi128ELi64ELi64ELi4ELb0ELb0EN7cutlass10bfloat16_tE19Flash_kernel_traitsILi128ELi64ELi64ELi4ES3_EELb0ELb1ELb0ELb0ELb1ELb1ELb1ELb0EEEvNS_16Flash_fwd_paramsE) ;  /* 0xfffffff09c407950 */ /* 0x002fea0003c3ffff */
.L_x_13931:
        /* <DEDUP_REMOVED lines=101> */
.L_x_13933:
        /* <DEDUP_REMOVED lines=78> */
.L_x_13934:
[----:B------:R-:W-:Y:S05]  /*1a30*/  BSYNC.RECONVERGENT B0 ;  /* 0x0000000000007941 */ /* 0x000fea0003800200 */
.L_x_13932:
        /* <DEDUP_REMOVED lines=29> */
[----:B------:R-:W-:Y:S01]  /*1c10*/  IMAD.MOV.U32 R7, RZ, RZ, R20 ;  /* 0x000000ffff077224 */ /* 0x000fe200078e0014 */
[----:B------:R-:W-:Y:S01]  /*1c20*/  SHF.L.U32 R149, R157, 0x3, RZ ;  /* 0x000000039d957819 */ /* 0x000fe200000006ff */
[----:B-----5:R-:W-:Y:S02]  /*1c30*/  IMAD R9, R13, R104, RZ ;  /* 0x000000680d097224 */ /* 0x020fe400078e02ff */
[----:B------:R-:W-:Y:S01]  /*1c40*/  @!P1 IMAD.MOV R7, RZ, RZ, -R7 ;  /* 0x000000ffff079224 */ /* 0x000fe200078e0a07 */
[----:B------:R-:W-:Y:S01]  /*1c50*/  @!P2 LOP3.LUT R7, RZ, R12, RZ, 0x33, !PT ;  /* 0x0000000cff07a212 */ /* 0x000fe200078e33ff */
[C---:B------:R-:W-:Y:S02]  /*1c60*/  IMAD R9, R4.reuse, R105, R9 ;  /* 0x0000006904097224 */ /* 0x040fe400078e0209 */
[----:B------:R-:W-:Y:S01]  /*1c70*/  IMAD.WIDE.U32 R20, R4, R104, RZ ;  /* 0x0000006804147225 */ /* 0x000fe200078e00ff */
[----:B------:R-:W-:Y:S02]  /*1c80*/  LOP3.LUT R4, R149, 0x38, RZ, 0xc0, !PT ;  /* 0x0000003895047812 */ /* 0x000fe400078ec0ff */
[----:B------:R-:W-:Y:S01]  /*1c90*/  SHF.R.S32.HI R12, RZ, 0x1f, R7 ;  /* 0x0000001fff0c7819 */ /* 0x000fe20000011407 */
[----:B------:R-:W-:Y:S01]  /*1ca0*/  IMAD R11, R29, R7, RZ ;  /* 0x000000071d0b7224 */ /* 0x000fe200078e02ff */
[----:B------:R-:W-:Y:S01]  /*1cb0*/  IADD3 R10, P2, P1, R20, R10, R4 ;  /* 0x0000000a140a7210 */ /* 0x000fe2000795e004 */
[----:B------:R-:W-:-:S02]  /*1cc0*/  IMAD.IADD R9, R21, 0x1, R9 ;  /* 0x0000000115097824 */ /* 0x000fc400078e0209 */
[----:B------:R-:W-:Y:S01]  /*1cd0*/  IMAD.WIDE.U32 R34, R28, R7, RZ ;  /* 0x000000071c227225 */ /* 0x000fe200078e00ff */
[----:B------:R-:W-:-:S03]  /*1ce0*/  IADD3 R32, P3, PT, R4, R8, RZ ;  /* 0x0000000804207210 */ /* 0x000fc60007f7e0ff */
[----:B------:R-:W-:Y:S01]  /*1cf0*/  IMAD R11, R12, R28, R11 ;  /* 0x0000001c0c0b7224 */ /* 0x000fe200078e020b */
[----:B------:R-:W-:Y:S02]  /*1d00*/  IADD3.X R6, PT, PT, R9, R6, RZ, P2, P1 ;  /* 0x0000000609067210 */ /* 0x000fe400017e24ff */
[----:B------:R-:W-:Y:S01]  /*1d10*/  IADD3 R28, P1, PT, R10, R34, RZ ;  /* 0x000000220a1c7210 */ /* 0x000fe20007f3e0ff */
[----:B------:R-:W-:Y:S01]  /*1d20*/  IMAD.IADD R11, R35, 0x1, R11 ;  /* 0x00000001230b7824 */ /* 0x000fe200078e020b */
[----:B------:R-:W-:Y:S02]  /*1d30*/  SHF.R.U32.HI R20, RZ, 0x3, R157 ;  /* 0x00000003ff147819 */ /* 0x000fe4000001169d */
[----:B------:R-:W-:Y:S01]  /*1d40*/  IADD3.X R33, PT, PT, RZ, R0, RZ, P3, !PT ;  /* 0x00000000ff217210 */ /* 0x000fe20001ffe4ff */
[----:B------:R-:W-:Y:S01]  /*1d50*/  IMAD.X R29, R6, 0x1, R11, P1 ;  /* 0x00000001061d7824 */ /* 0x000fe200008e060b */
[----:B------:R-:W-:Y:S01]  /*1d60*/  IADD3 R145, PT, PT, -R158, R119, RZ ;  /* 0x000000779e917210 */ /* 0x000fe20007ffe1ff */
[----:B------:R-:W-:Y:S01]  /*1d70*/  IMAD R151, R147, R20, RZ ;  /* 0x0000001493977224 */ /* 0x000fe200078e02ff */
[C---:B------:R-:W-:Y:S01]  /*1d80*/  IADD3 R12, PT, PT, R20.reuse, 0x10, RZ ;  /* 0x00000010140c7810 */ /* 0x040fe20007ffe0ff */
[----:B------:R-:W-:-:S03]  /*1d90*/  IMAD.WIDE.U32 R32, R20, R146, R32 ;  /* 0x0000009214207225 */ /* 0x000fc600078e0020 */
[----:B------:R-:W-:Y:S01]  /*1da0*/  ISETP.GE.AND P4, PT, R12, R145, PT ;  /* 0x000000910c00720c */ /* 0x000fe20003f86270 */
[C---:B------:R-:W-:Y:S01]  /*1db0*/  VIADD R10, R20.reuse, 0x20 ;  /* 0x00000020140a7836 */ /* 0x040fe20000000000 */
[----:B------:R-:W-:Y:S02]  /*1dc0*/  IADD3 R151, PT, PT, R33, R151, RZ ;  /* 0x0000009721977210 */ /* 0x000fe40007ffe0ff */
[----:B------:R-:W-:Y:S01]  /*1dd0*/  MOV R21, RZ ;  /* 0x000000ff00157202 */ /* 0x000fe20000000f00 */
[----:B------:R-:W1:Y:S01]  /*1de0*/  S2UR UR6, SR_CgaCtaId ;  /* 0x00000000000679c3 */ /* 0x000e620000008800 */
[-C--:B------:R-:W-:Y:S02]  /*1df0*/  ISETP.GE.AND P5, PT, R20, R145.reuse, PT ;  /* 0x000000911400720c */ /* 0x080fe40003fa6270 */
[----:B------:R-:W-:Y:S01]  /*1e00*/  ISETP.GE.AND P2, PT, R10, R145, PT ;  /* 0x000000910a00720c */ /* 0x000fe20003f46270 */
[----:B------:R-:W-:-:S04]  /*1e10*/  IMAD.WIDE.U32 R26, R27, 0x40, R20 ;  /* 0x000000401b1a7825 */ /* 0x000fc800078e0014 */
[----:B------:R-:W-:Y:S02]  /*1e20*/  IMAD R155, R105, R20, RZ ;  /* 0x00000014699b7224 */ /* 0x000fe400078e02ff */
[----:B------:R-:W-:Y:S01]  /*1e30*/  IMAD.WIDE.U32 R28, R20, R104, R28 ;  /* 0x00000068141c7225 */ /* 0x000fe200078e001c */
[----:B------:R-:W-:-:S04]  /*1e40*/  UMOV UR7, 0x400 ;  /* 0x0000040000077882 */ /* 0x000fc80000000000 */
[----:B------:R-:W-:Y:S01]  /*1e50*/  IADD3 R155, PT, PT, R29, R155, RZ ;  /* 0x0000009b1d9b7210 */ /* 0x000fe20007ffe0ff */
[----:B------:R-:W-:-:S04]  /*1e60*/  VIADD R127, R107, 0xffffffff ;  /* 0xffffffff6b7f7836 */ /* 0x000fc80000000000 */
[----:B------:R-:W-:Y:S01]  /*1e70*/  IMAD.SHL.U32 R103, R127, 0x40, RZ ;  /* 0x000000407f677824 */ /* 0x000fe200078e00ff */
[----:B-1----:R-:W-:-:S06]  /*1e80*/  ULEA UR6, UR6, UR7, 0x18 ;  /* 0x0000000706067291 */ /* 0x002fcc000f8ec0ff */
[----:B------:R-:W-:Y:S02]  /*1e90*/  MOV R144, UR6 ;  /* 0x0000000600907c02 */ /* 0x000fe40008000f00 */
[----:B------:R-:W-:Y:S01]  /*1ea0*/  SHF.L.U64.HI R100, R146, 0x4, R147 ;  /* 0x0000000492647819 */ /* 0x000fe20000010293 */
[----:B--2---:R-:W-:Y:S01]  /*1eb0*/  @P6 IMAD.WIDE.U32 R8, R16, R5, RZ ;  /* 0x0000000510086225 */ /* 0x004fe200078e00ff */
[----:B---3--:R-:W-:-:S03]  /*1ec0*/  LEA R152, P1, R32, R14, 0x1 ;  /* 0x0000000e20987211 */ /* 0x008fc600078208ff */
[-C--:B----4-:R-:W-:Y:S02]  /*1ed0*/  @!P6 IMAD R6, R25, R161.reuse, RZ ;  /* 0x000000a11906e224 */ /* 0x090fe400078e02ff */
[----:B------:R-:W-:-:S04]  /*1ee0*/  @!P6 IMAD.WIDE.U32 R24, R24, R161, RZ ;  /* 0x000000a11818e225 */ /* 0x000fc800078e00ff */
[----:B------:R-:W-:Y:S02]  /*1ef0*/  @!P6 IMAD.MOV.U32 R7, RZ, RZ, R24 ;  /* 0x000000ffff07e224 */ /* 0x000fe400078e0018 */
[----:B------:R-:W-:Y:S02]  /*1f00*/  @P6 IMAD.MOV.U32 R7, RZ, RZ, R8 ;  /* 0x000000ffff076224 */ /* 0x000fe400078e0008 */
[----:B------:R-:W-:Y:S02]  /*1f10*/  VIADD R8, R20, 0x30 ;  /* 0x0000003014087836 */ /* 0x000fe40000000000 */
[----:B------:R-:W-:Y:S01]  /*1f20*/  @P6 IMAD R0, R17, R5, RZ ;  /* 0x0000000511006224 */ /* 0x000fe200078e02ff */
[----:B------:R-:W-:Y:S01]  /*1f30*/  LEA.HI.X R151, R32, R15, R151, 0x1, P1 ;  /* 0x0000000f20977211 */ /* 0x000fe200008f0c97 */
[----:B------:R-:W-:Y:S01]  /*1f40*/  @!P6 IMAD.IADD R6, R25, 0x1, R6 ;  /* 0x000000011906e824 */ /* 0x000fe200078e0206 */
[----:B------:R-:W-:Y:S01]  /*1f50*/  ISETP.GE.AND P3, PT, R8, R145, PT ;  /* 0x000000910800720c */ /* 0x000fe20003f66270 */
[----:B------:R-:W-:Y:S01]  /*1f60*/  @P6 IMAD.IADD R6, R9, 0x1, R0 ;  /* 0x0000000109066824 */ /* 0x000fe200078e0200 */
[----:B------:R-:W-:Y:S01]  /*1f70*/  IADD3 R32, P1, PT, R4, R7, RZ ;  /* 0x0000000704207210 */ /* 0x000fe20007f3e0ff */
[----:B------:R-:W-:Y:S01]  /*1f80*/  IMAD R25, R23, R159, RZ ;  /* 0x0000009f17197224 */ /* 0x000fe200078e02ff */
        /* <DEDUP_REMOVED lines=8> */
[C---:B------:R-:W-:Y:S02]  /*2010*/  @!P2 IADD3 R13, P6, PT, R26.reuse, 0x20, RZ ;  /* 0x000000201a0da810 */ /* 0x040fe40007fde0ff */
[----:B------:R-:W-:Y:S01]  /*2020*/  LOP3.LUT R9, R5, R9, R4, 0xf6, !PT ;  /* 0x0000000905097212 */ /* 0x000fe200078ef604 */
[----:B------:R-:W-:Y:S01]  /*2030*/  @!P4 IMAD.X R11, RZ, RZ, R27, P1 ;  /* 0x000000ffff0bc224 */ /* 0x000fe200008e061b */
[----:B------:R-:W-:Y:S01]  /*2040*/  @!P3 IADD3 R6, P1, PT, R26, 0x30, RZ ;  /* 0x000000301a06b810 */ /* 0x000fe20007f3e0ff */
[----:B------:R-:W-:-:S02]  /*2050*/  @!P5 IMAD R5, R27, R16, RZ ;  /* 0x000000101b05d224 */ /* 0x000fc400078e02ff */
[----:B------:R-:W-:Y:S01]  /*2060*/  IMAD.IADD R23, R23, 0x1, R25 ;  /* 0x0000000117177824 */ /* 0x000fe200078e0219 */
[----:B------:R-:W-:Y:S01]  /*2070*/  @!P2 IADD3.X R21, PT, PT, RZ, R27, RZ, P6, !PT ;  /* 0x0000001bff15a210 */ /* 0x000fe200037fe4ff */
[----:B------:R-:W-:Y:S01]  /*2080*/  @!P3 IMAD.X R7, RZ, RZ, R27, P1 ;  /* 0x000000ffff07b224 */ /* 0x000fe200008e061b */
[----:B------:R-:W-:Y:S01]  /*2090*/  LEA R154, P1, R28, R30, 0x1 ;  /* 0x0000001e1c9a7211 */ /* 0x000fe200078208ff */
[C---:B------:R-:W-:Y:S01]  /*20a0*/  @!P5 IMAD R5, R26.reuse, R17, R5 ;  /* 0x000000111a05d224 */ /* 0x040fe200078e0205 */
[----:B------:R-:W-:Y:S01]  /*20b0*/  @!P4 MOV R24, R22 ;  /* 0x000000160018c202 */ /* 0x000fe20000000f00 */
[----:B------:R-:W-:Y:S01]  /*20c0*/  @!P5 IMAD.WIDE.U32 R26, R26, R16, R22 ;  /* 0x000000101a1ad225 */ /* 0x000fe200078e0016 */
[----:B------:R-:W-:-:S03]  /*20d0*/  LEA.HI.X R155, R28, R31, R155, 0x1, P1 ;  /* 0x0000001f1c9b7211 */ /* 0x000fc600008f0c9b */
[----:B------:R-:W-:Y:S02]  /*20e0*/  @!P4 IMAD R11, R11, R16, RZ ;  /* 0x000000100b0bc224 */ /* 0x000fe400078e02ff */
[----:B------:R-:W-:Y:S01]  /*20f0*/  @!P4 IMAD.MOV.U32 R25, RZ, RZ, R23 ;  /* 0x000000ffff19c224 */ /* 0x000fe200078e0017 */
[----:B------:R-:W-:Y:S01]  /*2100*/  @!P5 IADD3 R5, PT, PT, R27, R5, RZ ;  /* 0x000000051b05d210 */ /* 0x000fe20007ffe0ff */
[-C--:B------:R-:W-:Y:S01]  /*2110*/  @!P4 IMAD R11, R17, R15.reuse, R11 ;  /* 0x0000000f110bc224 */ /* 0x080fe200078e020b */
[----:B------:R-:W-:Y:S01]  /*2120*/  @!P5 LEA R14, P1, R26, R18, 0x1 ;  /* 0x000000121a0ed211 */ /* 0x000fe200078208ff */
[----:B------:R-:W-:Y:S01]  /*2130*/  @!P4 IMAD.WIDE.U32 R24, R16, R15, R24 ;  /* 0x0000000f1018c225 */ /* 0x000fe200078e0018 */
[----:B------:R-:W-:-:S03]  /*2140*/  @!P2 MOV R28, R22 ;  /* 0x00000016001ca202 */ /* 0x000fc60000000f00 */
[----:B------:R-:W-:Y:S02]  /*2150*/  @!P2 IMAD R0, R21, R16, RZ ;  /* 0x000000101500a224 */ /* 0x000fe400078e02ff */
[----:B------:R-:W-:Y:S01]  /*2160*/  @!P2 IMAD.MOV.U32 R29, RZ, RZ, R23 ;  /* 0x000000ffff1da224 */ /* 0x000fe200078e0017 */
[----:B------:R-:W-:Y:S01]  /*2170*/  @!P5 LEA.HI.X R15, R26, R19, R5, 0x1, P1 ;  /* 0x000000131a0fd211 */ /* 0x000fe200008f0c05 */
[----:B------:R-:W-:Y:S01]  /*2180*/  @!P4 IMAD.IADD R11, R25, 0x1, R11 ;  /* 0x00000001190bc824 */ /* 0x000fe200078e020b */
[----:B------:R-:W-:Y:S01]  /*2190*/  @!P4 LEA R26, P1, R24, R18, 0x1 ;  /* 0x00000012181ac211 */ /* 0x000fe200078208ff */
[----:B------:R-:W-:Y:S01]  /*21a0*/  @!P2 IMAD R0, R17, R13, R0 ;  /* 0x0000000d1100a224 */ /* 0x000fe200078e0200 */
[----:B------:R-:W-:Y:S01]  /*21b0*/  IADD3 R5, PT, PT, -R103, R101, RZ ;  /* 0x0000006567057210 */ /* 0x000fe20007ffe1ff */
[----:B------:R-:W-:Y:S01]  /*21c0*/  @!P2 IMAD.WIDE.U32 R28, R16, R13, R28 ;  /* 0x0000000d101ca225 */ /* 0x000fe200078e001c */
[----:B------:R-:W-:Y:S02]  /*21d0*/  @!P4 LEA.HI.X R27, R24, R19, R11, 0x1, P1 ;  /* 0x00000013181bc211 */ /* 0x000fe400008f0c0b */
[----:B------:R-:W-:Y:S01]  /*21e0*/  ISETP.GE.AND P6, PT, R20, R5, PT ;  /* 0x000000051400720c */ /* 0x000fe20003fc6270 */
[----:B------:R-:W-:Y:S01]  /*21f0*/  @!P2 IMAD.IADD R11, R29, 0x1, R0 ;  /* 0x000000011d0ba824 */ /* 0x000fe200078e0200 */
[----:B------:R-:W-:-:S02]  /*2200*/  LEA R0, R9, R144, 0x1 ;  /* 0x0000009009007211 */ /* 0x000fc400078e08ff */
[C---:B------:R-:W-:Y:S01]  /*2210*/  @!P2 LEA R20, P1, R28.reuse, R18, 0x1 ;  /* 0x000000121c14a211 */ /* 0x040fe200078208ff */
[----:B------:R-:W-:Y:S02]  /*2220*/  @!P3 IMAD R7, R7, R16, RZ ;  /* 0x000000100707b224 */ /* 0x000fe400078e02ff */
[----:B------:R-:W-:Y:S01]  /*2230*/  @!PT LDS RZ, [RZ] ;  /* 0x00000000fffff984 */ /* 0x000fe20000000800 */
[----:B------:R-:W-:Y:S01]  /*2240*/  @!PT LDS RZ, [RZ] ;  /* 0x00000000fffff984 */ /* 0x000fe20000000800 */
[----:B------:R-:W-:Y:S01]  /*2250*/  @!PT LDS RZ, [RZ] ;  /* 0x00000000fffff984 */ /* 0x000fe20000000800 */
[----:B------:R-:W-:Y:S01]  /*2260*/  @!P5 LDGSTS.E.BYPASS.LTC128B.128 [R0], desc[UR4][R14.64] ;  /* 0x000000000e00dfae */ /* 0x000fe2000b981a04 */
[----:B------:R-:W-:Y:S01]  /*2270*/  @!P2 LEA.HI.X R21, R28, R19, R11, 0x1, P1 ;  /* 0x000000131c15a211 */ /* 0x000fe200008f0c0b */
[-C--:B------:R-:W-:Y:S02]  /*2280*/  @!P3 IMAD R7, R17, R6.reuse, R7 ;  /* 0x000000061107b224 */ /* 0x080fe400078e0207 */
[----:B------:R1:W-:Y:S01]  /*2290*/  @!P5 LDGSTS.E.BYPASS.LTC128B.128 [R0+0x2000], desc[UR4][R14.64+0x80] ;  /* 0x020000800e00dfae */ /* 0x0003e2000b981a04 */
[-C--:B------:R-:W-:Y:S01]  /*22a0*/  ISETP.GE.AND P5, PT, R12, R5.reuse, PT ;  /* 0x000000050c00720c */ /* 0x080fe20003fa6270 */
[----:B------:R-:W-:Y:S01]  /*22b0*/  @!P3 IMAD.WIDE.U32 R22, R16, R6, R22 ;  /* 0x000000061016b225 */ /* 0x000fe200078e0016 */
[----:B------:R-:W-:Y:S01]  /*22c0*/  ISETP.GE.AND P1, PT, R8, R5, PT ;  /* 0x000000050800720c */ /* 0x000fe20003f26270 */
[----:B------:R-:W-:Y:S04]  /*22d0*/  @!P4 LDGSTS.E.BYPASS.LTC128B.128 [R0+0x800], desc[UR4][R26.64] ;  /* 0x008000001a00cfae */ /* 0x000fe8000b981a04 */
[----:B------:R-:W-:Y:S01]  /*22e0*/  @!P4 LDGSTS.E.BYPASS.LTC128B.128 [R0+0x2800], desc[UR4][R26.64+0x80] ;  /* 0x028000801a00cfae */ /* 0x000fe2000b981a04 */
[----:B------:R-:W-:-:S03]  /*22f0*/  @!P3 IMAD.IADD R7, R23, 0x1, R7 ;  /* 0x000000011707b824 */ /* 0x000fc600078e0207 */
[----:B------:R-:W-:Y:S01]  /*2300*/  @!P2 LDGSTS.E.BYPASS.LTC128B.128 [R0+0x1000], desc[UR4][R20.64] ;  /* 0x010000001400afae */ /* 0x000fe2000b981a04 */
[----:B------:R-:W-:-:S03]  /*2310*/  @!P3 LEA R16, P4, R22, R18, 0x1 ;  /* 0x000000121610b211 */ /* 0x000fc600078808ff */
[----:B------:R2:W-:Y:S01]  /*2320*/  @!P2 LDGSTS.E.BYPASS.LTC128B.128 [R0+0x3000], desc[UR4][R20.64+0x80] ;  /* 0x030000801400afae */ /* 0x0005e2000b981a04 */
[----:B------:R-:W-:Y:S02]  /*2330*/  ISETP.GE.AND P2, PT, R10, R5, PT ;  /* 0x000000050a00720c */ /* 0x000fe40003f46270 */
[----:B------:R-:W-:Y:S02]  /*2340*/  SHF.L.U32 R6, R146, 0x4, RZ ;  /* 0x0000000492067819 */ /* 0x000fe400000006ff */
[----:B------:R-:W-:Y:S01]  /*2350*/  @!P3 LEA.HI.X R17, R22, R19, R7, 0x1, P4 ;  /* 0x000000131611b211 */ /* 0x000fe200020f0c07 */
[----:B------:R-:W-:Y:S01]  /*2360*/  @!P1 IMAD.MOV.U32 R153, RZ, RZ, R151 ;  /* 0x000000ffff999224 */ /* 0x000fe200078e0097 */
[----:B------:R-:W-:-:S03]  /*2370*/  @!P6 MOV R9, R151 ;  /* 0x000000970009e202 */ /* 0x000fc60000000f00 */
[----:B------:R3:W-:Y:S01]  /*2380*/  @!P3 LDGSTS.E.BYPASS.LTC128B.128 [R0+0x1800], desc[UR4][R16.64] ;  /* 0x018000001000bfae */ /* 0x0007e2000b981a04 */
[----:B-1----:R-:W-:-:S03]  /*2390*/  @!P5 LEA R14, P4, R6, R152, 0x1 ;  /* 0x00000098060ed211 */ /* 0x002fc600078808ff */
[----:B------:R3:W-:Y:S01]  /*23a0*/  @!P3 LDGSTS.E.BYPASS.LTC128B.128 [R0+0x3800], desc[UR4][R16.64+0x80] ;  /* 0x038000801000bfae */ /* 0x0007e2000b981a04 */
[----:B------:R-:W-:Y:S01]  /*23b0*/  ISETP.GE.AND P3, PT, R8, R5, PT ;  /* 0x000000050800720c */ /* 0x000fe20003f66270 */
[----:B------:R-:W-:Y:S01]  /*23c0*/  @!P6 IMAD.MOV.U32 R8, RZ, RZ, R152 ;  /* 0x000000ffff08e224 */ /* 0x000fe200078e0098 */
[-C--:B------:R-:W-:Y:S01]  /*23d0*/  @!P5 LEA.HI.X R15, R6, R151.reuse, R100, 0x1, P4 ;  /* 0x00000097060fd211 */ /* 0x080fe200020f0c64 */
[----:B------:R-:W-:Y:S01]  /*23e0*/  @!P1 IMAD R7, R147, 0x60, RZ ;  /* 0x0000006093079824 */ /* 0x000fe200078e02ff */
[C---:B------:R-:W-:Y:S02]  /*23f0*/  @!P2 LEA R18, P4, R146.reuse, R152, 0x6 ;  /* 0x000000989212a211 */ /* 0x040fe400078830ff */
[----:B------:R3:W-:Y:S02]  /*2400*/  @!P6 LDGSTS.E.BYPASS.LTC128B.128 [R0+0x4000], desc[UR4][R8.64] ;  /* 0x040000000800efae */ /* 0x0007e4000b981a04 */
[C---:B------:R-:W-:Y:S02]  /*2410*/  @!P2 LEA.HI.X R19, R146.reuse, R151, R147, 0x6, P4 ;  /* 0x000000979213a211 */ /* 0x040fe400020f3493 */
[----:B------:R3:W-:Y:S01]  /*2420*/  @!P6 LDGSTS.E.BYPASS.LTC128B.128 [R0+0x6000], desc[UR4][R8.64+0x80] ;  /* 0x060000800800efae */ /* 0x0007e2000b981a04 */
[----:B--2---:R-:W-:-:S03]  /*2430*/  @!P1 IMAD.WIDE.U32 R20, R146, 0x60, R152 ;  /* 0x0000006092149825 */ /* 0x004fc600078e0098 */
[----:B------:R3:W-:Y:S02]  /*2440*/  @!P5 LDGSTS.E.BYPASS.LTC128B.128 [R0+0x4800], desc[UR4][R14.64] ;  /* 0x048000000e00dfae */ /* 0x0007e4000b981a04 */
[----:B------:R-:W-:Y:S02]  /*2450*/  @!P1 IADD3 R21, PT, PT, R21, R7, RZ ;  /* 0x0000000715159210 */ /* 0x000fe40007ffe0ff */
        /* <DEDUP_REMOVED lines=14> */
[----:B---3--:R-:W-:-:S04]  /*2540*/  SHF.L.U64.HI R8, R104, 0x4, R105 ;  /* 0x0000000468087819 */ /* 0x008fc80000010269 */
[-C--:B------:R-:W-:Y:S02]  /*2550*/  @!P5 LEA R10, P2, R5, R154.reuse, 0x1 ;  /* 0x0000009a050ad211 */ /* 0x080fe400078408ff */
[C---:B------:R-:W-:Y:S01]  /*2560*/  @!P4 LEA R14, P1, R104.reuse, R154, 0x6 ;  /* 0x0000009a680ec211 */ /* 0x040fe200078230ff */
        /* <DEDUP_REMOVED lines=33> */
[----:B------:R-:W3:Y:S01]  /*2780*/  LD.E R102, desc[UR4][R2.64+0x18c] ;  /* 0x00018c0402667980 */ /* 0x000ee2000c101900 */
[C---:B------:R-:W-:Y:S01]  /*2790*/  IMAD.SHL.U32 R117, R157.reuse, 0x40, RZ ;  /* 0x000000409d757824 */ /* 0x040fe200078e00ff */
[----:B-1----:R-:W-:-:S02]  /*27a0*/  LOP3.LUT R10, R157, 0x8, RZ, 0xc0, !PT ;  /* 0x000000089d0a7812 */ /* 0x002fc400078ec0ff */
[--C-:B------:R-:W-:Y:S01]  /*27b0*/  SHF.R.U32.HI R148, RZ, 0x4, R157.reuse ;  /* 0x00000004ff947819 */ /* 0x100fe2000001169d */
[----:B------:R-:W0:Y:S01]  /*27c0*/  LDGDEPBAR ;  /* 0x00000000000079af */ /* 0x000e220000000000 */
[----:B------:R-:W-:Y:S02]  /*27d0*/  SHF.R.U32.HI R118, RZ, 0x1, R157 ;  /* 0x00000001ff767819 */ /* 0x000fe4000001169d */
[----:B------:R-:W-:Y:S01]  /*27e0*/  LOP3.LUT R9, R117, 0x1c0, RZ, 0xc0, !PT ;  /* 0x000001c075097812 */ /* 0x000fe200078ec0ff */
[----:B------:R-:W-:Y:S01]  /*27f0*/  IMAD.SHL.U32 R7, R148, 0x400, RZ ;  /* 0x0000040094077824 */ /* 0x000fe200078e00ff */
[----:B------:R-:W-:Y:S02]  /*2800*/  LOP3.LUT R5, R10, 0x1c0, R117, 0x78, !PT ;  /* 0x000001c00a057812 */ /* 0x000fe400078e7875 */
[----:B------:R-:W-:Y:S02]  /*2810*/  SHF.L.U32 R8, R157, 0x5, RZ ;  /* 0x000000059d087819 */ /* 0x000fe400000006ff */
[----:B------:R-:W-:-:S02]  /*2820*/  LOP3.LUT R117, R117, 0x200, RZ, 0xc0, !PT ;  /* 0x0000020075757812 */ /* 0x000fc400078ec0ff */
[----:B------:R-:W-:Y:S02]  /*2830*/  LOP3.LUT R9, R9, 0x8, R118, 0xf8, !PT ;  /* 0x0000000809097812 */ /* 0x000fe400078ef876 */
[----:B------:R-:W-:Y:S02]  /*2840*/  LOP3.LUT R143, R117, 0x7c00, R8, 0xf8, !PT ;  /* 0x00007c00758f7812 */ /* 0x000fe400078ef808 */
[-C--:B------:R-:W-:Y:S02]  /*2850*/  LOP3.LUT R5, R5, R4.reuse, RZ, 0x3c, !PT ;  /* 0x0000000405057212 */ /* 0x080fe400078e3cff */
[----:B------:R-:W-:Y:S02]  /*2860*/  LOP3.LUT R8, R7, 0x400, RZ, 0xc0, !PT ;  /* 0x0000040007087812 */ /* 0x000fe400078ec0ff */
[----:B------:R-:W-:-:S03]  /*2870*/  LOP3.LUT R4, R9, R4, RZ, 0x3c, !PT ;  /* 0x0000000409047212 */ /* 0x000fc600078e3cff */
[----:B------:R-:W-:Y:S01]  /*2880*/  IMAD R5, R5, 0x2, R8 ;  /* 0x0000000205057824 */ /* 0x000fe200078e0208 */
[----:B------:R-:W-:-:S03]  /*2890*/  IADD3 R143, PT, PT, R4, R143, RZ ;  /* 0x0000008f048f7210 */ /* 0x000fc60007ffe0ff */
[----:B------:R-:W-:Y:S01]  /*28a0*/  IMAD.IADD R142, R144, 0x1, R5 ;  /* 0x00000001908e7824 */ /* 0x000fe200078e0205 */
[----:B------:R-:W-:-:S04]  /*28b0*/  LEA R143, R143, R144, 0x1 ;  /* 0x000000908f8f7211 */ /* 0x000fc800078e08ff */
[----:B------:R-:W-:Y:S04]  /*28c0*/  LDSM.16.M88.4 R28, [R142+0x4000] ;  /* 0x004000008e1c783b */ /* 0x000fe80000000200 */
[----:B------:R-:W1:Y:S01]  /*28d0*/  LDSM.16.M88.4 R68, [R143] ;  /* 0x000000008f44783b */ /* 0x000e620000000200 */
[----:B------:R-:W-:Y:S02]  /*28e0*/  R2P PR, R157, 0x6 ;  /* 0x000000069d007804 */ /* 0x000fe40000000000 */
[----:B------:R-:W-:Y:S01]  /*28f0*/  MOV R5, 0x20 ;  /* 0x0000002000057802 */ /* 0x000fe20000000f00 */
[----:B------:R-:W4:Y:S03]  /*2900*/  LDSM.16.M88.4 R52, [R142+0x4800] ;  /* 0x004800008e34783b */ /* 0x000f260000000200 */
[----:B------:R-:W-:Y:S01]  /*2910*/  SEL R5, R5, 0xffffffe0, !P1 ;  /* 0xffffffe005057807 */ /* 0x000fe20004800000 */
[----:B------:R-:W-:Y:S01]  /*2920*/  IMAD.MOV.U32 R7, RZ, RZ, 0x40 ;  /* 0x00000040ff077424 */ /* 0x000fe200078e00ff */
[----:B------:R-:W-:Y:S02]  /*2930*/  LDSM.16.M88.4 R76, [R142+0x5000] ;  /* 0x005000008e4c783b */ /* 0x000fe40000000200 */
[----:B------:R-:W-:Y:S01]  /*2940*/  IADD3 R137, PT, PT, R142, R5, RZ ;  /* 0x000000058e897210 */ /* 0x000fe20007ffe0ff */
[----:B------:R-:W-:Y:S01]  /*2950*/  IMAD.IADD R141, R143, 0x1, R5 ;  /* 0x000000018f8d7824 */ /* 0x000fe200078e0205 */
[----:B------:R-:W-:Y:S04]  /*2960*/  LDSM.16.M88.4 R36, [R143+0x2000] ;  /* 0x002000008f24783b */ /* 0x000fe80000000200 */
[----:B------:R-:W-:Y:S04]  /*2970*/  LDSM.16.M88.4 R92, [R141] ;  /* 0x000000008d5c783b */ /* 0x000fe80000000200 */
[----:B------:R-:W4:Y:S01]  /*2980*/  LDSM.16.M88.4 R8, [R137+0x4000] ;  /* 0x004000008908783b */ /* 0x000f220000000200 */
[----:B------:R-:W-:-:S03]  /*2990*/  SEL R7, R7, 0xffffffc0, !P2 ;  /* 0xffffffc007077807 */ /* 0x000fc60005000000 */
[----:B------:R-:W-:Y:S01]  /*29a0*/  LDSM.16.M88.4 R112, [R137+0x4800] ;  /* 0x004800008970783b */ /* 0x000fe20000000200 */
[----:B------:R-:W-:Y:S01]  /*29b0*/  IADD3 R140, PT, PT, R143, R7, RZ ;  /* 0x000000078f8c7210 */ /* 0x000fe20007ffe0ff */
[----:B------:R-:W-:Y:S02]  /*29c0*/  IMAD.IADD R136, R142, 0x1, R7 ;  /* 0x000000018e887824 */ /* 0x000fe400078e0207 */
[----:B------:R-:W-:Y:S04]  /*29d0*/  LDSM.16.M88.4 R96, [R142+0x6000] ;  /* 0x006000008e60783b */ /* 0x000fe80000000200 */
[----:B------:R-:W-:Y:S04]  /*29e0*/  LDSM.16.M88.4 R64, [R140] ;  /* 0x000000008c40783b */ /* 0x000fe80000000200 */
[----:B------:R-:W4:Y:S01]  /*29f0*/  LDSM.16.M88.4 R20, [R136+0x4000] ;  /* 0x004000008814783b */ /* 0x000f220000000200 */
[C---:B-1----:R-:W-:Y:S01]  /*2a00*/  HMMA.16816.F32.BF16 R16, R68.reuse, R28, RZ ;  /* 0x0000001c4410723c */ /* 0x042fe200000418ff */
[C---:B------:R-:W-:Y:S01]  /*2a10*/  IADD3 R139, PT, PT, R5.reuse, R140, RZ ;  /* 0x0000008c058b7210 */ /* 0x040fe20007ffe0ff */
[----:B------:R-:W-:Y:S01]  /*2a20*/  IMAD.IADD R135, R5, 0x1, R136 ;  /* 0x0000000105877824 */ /* 0x000fe200078e0288 */
[----:B------:R-:W-:Y:S04]  /*2a30*/  LDSM.16.M88.4 R108, [R136+0x4800] ;  /* 0x00480000886c783b */ /* 0x000fe80000000200 */
[----:B------:R-:W-:Y:S01]  /*2a40*/  LDSM.16.M88.4 R48, [R139] ;  /* 0x000000008b30783b */ /* 0x000fe20000000200 */
[C---:B------:R-:W-:Y:S03]  /*2a50*/  HMMA.16816.F32.BF16 R28, R68.reuse, R30, RZ ;  /* 0x0000001e441c723c */ /* 0x040fe600000418ff */
[----:B--2---:R-:W1:Y:S04]  /*2a60*/  LDSM.16.M88.4 R12, [R135+0x4000] ;  /* 0x00400000870c783b */ /* 0x004e680000000200 */
[----:B------:R-:W-:Y:S01]  /*2a70*/  LDSM.16.M88.4 R84, [R137+0x5800] ;  /* 0x005800008954783b */ /* 0x000fe20000000200 */
[----:B----4-:R-:W-:Y:S03]  /*2a80*/  HMMA.16816.F32.BF16 R40, R68, R52, RZ ;  /* 0x000000344428723c */ /* 0x010fe600000418ff */
        /* <DEDUP_REMOVED lines=12> */
[----:B------:R-:W4:Y:S07]  /*2b50*/  LDSM.16.M88.4 R20, [R137+0x6000] ;  /* 0x006000008914783b */ /* 0x000f2e0000000200 */
        /* <DEDUP_REMOVED lines=20> */
[----:B------:R-:W3:Y:S04]  /*2ca0*/  LDSM.16.M88.4 R88, [R135+0x5000] ;  /* 0x005000008758783b */ /* 0x000ee80000000200 */
[----:B------:R-:W-:Y:S03]  /*2cb0*/  LDSM.16.M88.4 R92, [R139+0x2000] ;  /* 0x002000008b5c783b */ /* 0x000fe60000000200 */
[----:B------:R-:W-:Y:S08]  /*2cc0*/  HMMA.16816.F32.BF16 R40, R48, R44, R40 ;  /* 0x0000002c3028723c */ /* 0x000ff00000041828 */
[C---:B----4-:R-:W-:Y:S01]  /*2cd0*/  HMMA.16816.F32.BF16 R96, R24.reuse, R20, R16 ;  /* 0x000000141860723c */ /* 0x050fe20000041810 */
[----:B------:R-:W4:Y:S07]  /*2ce0*/  LDSM.16.M88.4 R16, [R135+0x6000] ;  /* 0x006000008710783b */ /* 0x000f2e0000000200 */
        /* <DEDUP_REMOVED lines=15> */
[C---:B---3--:R-:W-:Y:S08]  /*2de0*/  HMMA.16816.F32.BF16 R80, R48.reuse, R88, R80 ;  /* 0x000000583050723c */ /* 0x048ff00000041850 */
[----:B------:R-:W-:Y:S08]  /*2df0*/  HMMA.16816.F32.BF16 R76, R48, R90, R76 ;  /* 0x0000005a304c723c */ /* 0x000ff0000004184c */
[----:B----4-:R-:W-:Y:S08]  /*2e00*/  HMMA.16816.F32.BF16 R28, R92, R18, R28 ;  /* 0x000000125c1c723c */ /* 0x010ff0000004181c */
        /* <DEDUP_REMOVED lines=30> */
[----:B------:R-:W-:Y:S01]  /*2ff0*/  ISETP.GT.AND P1, PT, R127, R150, PT ;  /* 0x000000967f00720c */ /* 0x000fe20003f24270 */
[----:B------:R-:W3:Y:S01]  /*3000*/  MUFU.TANH R32, R32 ;  /* 0x0000002000207308 */ /* 0x000ee20000002400 */
[----:B-----5:R-:W-:Y:S01]  /*3010*/  IADD3 R106, PT, PT, R106, R101, -R119 ;  /* 0x000000656a6a7210 */ /* 0x020fe20007ffe877 */
[----:B------:R-:W-:Y:S01]  /*3020*/  HMMA.16816.F32.BF16 R52, R12, R58, R52 ;  /* 0x0000003a0c34723c */ /* 0x000fe20000041834 */
[----:B------:R-:W-:Y:S01]  /*3030*/  IADD3 R116, PT, PT, R101, -R119, -R116 ;  /* 0x8000007765747210 */ /* 0x000fe20007ffe874 */
        /* <DEDUP_REMOVED lines=36> */
[----:B------:R-:W-:Y:S01]  /*3280*/  LOP3.LUT R29, R29, 0x1f0, R118, 0xf8, !PT ;  /* 0x000001f01d1d7812 */ /* 0x000fe200078ef876 */
[----:B------:R-:W1:Y:S03]  /*3290*/  MUFU.TANH R48, R48 ;  /* 0x0000003000307308 */ /* 0x000e660000002400 */
[----:B------:R-:W-:-:S05]  /*32a0*/  IADD3 R29, PT, PT, R158, R29, RZ ;  /* 0x0000001d9e1d7210 */ /* 0x000fca0007ffe0ff */
        /* <DEDUP_REMOVED lines=50> */
.L_x_13938:
        /* <DEDUP_REMOVED lines=49> */
[----:B-1----:R-:W-:-:S04]  /*38e0*/  IMAD.WIDE.U32 R52, R44, R31, RZ ;  /* 0x0000001f2c347225 */ /* 0x002fc800078e00ff */
        /* <DEDUP_REMOVED lines=10> */
.L_x_13939:
[----:B------:R-:W-:Y:S05]  /*3990*/  BSYNC.RECONVERGENT B0 ;  /* 0x0000000000007941 */ /* 0x000fea0003800200 */
.L_x_13937:
        /* <DEDUP_REMOVED lines=21> */
.L_x_13936:
[----:B------:R-:W-:Y:S05]  /*3af0*/  BSYNC.RECONVERGENT B1 ;  /* 0x0000000000017941 */ /* 0x000fea0003800200 */
.L_x_13935:
[----:B------:R-:W3:Y:S01]  /*3b00*/  LD.E R119, desc[UR4][R2.64+0xdc] ;  /* 0x0000dc0402777980 */ /* 0x000ee2000c101900 */
[----:B------:R-:W-:Y:S01]  /*3b10*/  IMAD.SHL.U32 R106, R157, 0x2, RZ ;  /* 0x000000029d6a7824 */ /* 0x000fe200078e00ff */
[----:B------:R-:W-:Y:S04]  /*3b20*/  BSSY B2, `(.L_x_13940) ;  /* 0x00004c2000027945 */ /* 0x000fe80003800000 */
[----:B------:R-:W-:-:S04]  /*3b30*/  LOP3.LUT R106, R106, 0x6, RZ, 0xc0, !PT ;  /* 0x000000066a6a7812 */ /* 0x000fc800078ec0ff */
[----:B--2---:R-:W-:-:S04]  /*3b40*/  LOP3.LUT R43, R103, R106, RZ, 0xfc, !PT ;  /* 0x0000006a672b7212 */ /* 0x004fc800078efcff */
[CC--:B------:R-:W-:Y:S01]  /*3b50*/  ISETP.GE.AND P3, PT, R43.reuse, R164.reuse, PT ;  /* 0x000000a42b00720c */ /* 0x0c0fe20003f66270 */
[C---:B------:R-:W-:Y:S01]  /*3b60*/  VIADD R75, R43.reuse, 0x1 ;  /* 0x000000012b4b7836 */ /* 0x040fe20000000000 */
[CC--:B------:R-:W-:Y:S01]  /*3b70*/  ISETP.GE.AND P5, PT, R43.reuse, R163.reuse, PT ;  /* 0x000000a32b00720c */ /* 0x0c0fe20003fa6270 */
[C---:B------:R-:W-:Y:S01]  /*3b80*/  VIADD R73, R43.reuse, 0x8 ;  /* 0x000000082b497836 */ /* 0x040fe20000000000 */
[----:B-1----:R-:W-:Y:S01]  /*3b90*/  FSEL R37, R48, -INF , P3 ;  /* 0xff80000030257808 */ /* 0x002fe20001800000 */
        /* <DEDUP_REMOVED lines=16> */
[C---:B------:R-:W-:Y:S01]  /*3ca0*/  VIADD R55, R43.reuse, 0x29 ;  /* 0x000000292b377836 */ /* 0x040fe20000000000 */
[----:B------:R-:W-:Y:S01]  /*3cb0*/  FSEL R39, R56, -INF , P3 ;  /* 0xff80000038277808 */ /* 0x000fe20001800000 */
[----:B------:R-:W-:Y:S01]  /*3cc0*/  VIADD R53, R43, 0x30 ;  /* 0x000000302b357836 */ /* 0x000fe20000000000 */
[----:B------:R-:W-:Y:S01]  /*3cd0*/  FSEL R37, R37, -INF , !P5 ;  /* 0xff80000025257808 */ /* 0x000fe20006800000 */
[----:B------:R-:W-:Y:S01]  /*3ce0*/  VIADD R45, R43, 0x38 ;  /* 0x000000382b2d7836 */ /* 0x000fe20000000000 */
[----:B------:R-:W-:Y:S01]  /*3cf0*/  ISETP.GE.AND P6, PT, R71, R163, PT ;  /* 0x000000a34700720c */ /* 0x000fe20003fc6270 */
[----:B------:R-:W-:Y:S01]  /*3d00*/  VIADD R47, R43, 0x31 ;  /* 0x000000312b2f7836 */ /* 0x000fe20000000000 */
[----:B------:R-:W-:-:S02]  /*3d10*/  ISETP.GE.AND P3, PT, R67, R164, PT ;  /* 0x000000a44300720c */ /* 0x000fc40003f66270 */
[----:B------:R-:W-:Y:S02]  /*3d20*/  FSEL R16, R16, -INF , P4 ;  /* 0xff80000010107808 */ /* 0x000fe40002000000 */
[----:B------:R-:W-:Y:S02]  /*3d30*/  ISETP.GE.AND P5, PT, R73, R163, PT ;  /* 0x000000a34900720c */ /* 0x000fe40003fa6270 */
[----:B------:R-:W-:Y:S02]  /*3d40*/  ISETP.GE.AND P4, PT, R65, R164, PT ;  /* 0x000000a44100720c */ /* 0x000fe40003f86270 */
[----:B------:R-:W-:Y:S02]  /*3d50*/  FSEL R39, R39, -INF , !P6 ;  /* 0xff80000027277808 */ /* 0x000fe40007000000 */
[----:B------:R-:W-:Y:S02]  /*3d60*/  FSEL R34, R34, -INF , P3 ;  /* 0xff80000022227808 */ /* 0x000fe40001800000 */
[----:B------:R-:W-:-:S02]  /*3d70*/  FSEL R41, R33, -INF , !P5 ;  /* 0xff80000021297808 */ /* 0x000fc40006800000 */
[-C--:B------:R-:W-:Y:S02]  /*3d80*/  ISETP.GE.AND P6, PT, R67, R163.reuse, PT ;  /* 0x000000a34300720c */ /* 0x080fe40003fc6270 */
[-C--:B------:R-:W-:Y:S02]  /*3d90*/  ISETP.GE.AND P3, PT, R63, R164.reuse, PT ;  /* 0x000000a43f00720c */ /* 0x080fe40003f66270 */
[----:B------:R-:W-:Y:S02]  /*3da0*/  FSEL R21, R21, -INF , P4 ;  /* 0xff80000015157808 */ /* 0x000fe40002000000 */
[----:B------:R-:W-:Y:S02]  /*3db0*/  ISETP.GE.AND P5, PT, R69, R163, PT ;  /* 0x000000a34500720c */ /* 0x000fe40003fa6270 */
[----:B------:R-:W-:Y:S02]  /*3dc0*/  ISETP.GE.AND P4, PT, R61, R164, PT ;  /* 0x000000a43d00720c */ /* 0x000fe40003f86270 */
[----:B------:R-:W-:-:S02]  /*3dd0*/  FSEL R35, R34, -INF , !P6 ;  /* 0xff80000022237808 */ /* 0x000fc40007000000 */
[----:B------:R-:W-:Y:S02]  /*3de0*/  FSEL R19, R19, -INF , P3 ;  /* 0xff80000013137808 */ /* 0x000fe40001800000 */
[----:B------:R-:W-:Y:S02]  /*3df0*/  FSEL R33, R16, -INF , !P5 ;  /* 0xff80000010217808 */ /* 0x000fe40006800000 */
[-C--:B------:R-:W-:Y:S02]  /*3e00*/  ISETP.GE.AND P6, PT, R63, R163.reuse, PT ;  /* 0x000000a33f00720c */ /* 0x080fe40003fc6270 */
[----:B------:R-:W-:Y:S02]  /*3e10*/  ISETP.GE.AND P3, PT, R59, R164, PT ;  /* 0x000000a43b00720c */ /* 0x000fe40003f66270 */
[----:B------:R-:W-:Y:S02]  /*3e20*/  FSEL R24, R24, -INF , P4 ;  /* 0xff80000018187808 */ /* 0x000fe40002000000 */
[----:B------:R-:W-:-:S02]  /*3e30*/  ISETP.GE.AND P5, PT, R65, R163, PT ;  /* 0x000000a34100720c */ /* 0x000fc40003fa6270 */
[-C--:B------:R-:W-:Y:S02]  /*3e40*/  ISETP.GE.AND P4, PT, R57, R164.reuse, PT ;  /* 0x000000a43900720c */ /* 0x080fe40003f86270 */
[----:B------:R-:W-:Y:S02]  /*3e50*/  FSEL R31, R19, -INF , !P6 ;  /* 0xff800000131f7808 */ /* 0x000fe40007000000 */
[----:B------:R-:W-:Y:S02]  /*3e60*/  FSEL R25, R25, -INF , P3 ;  /* 0xff80000019197808 */ /* 0x000fe40001800000 */
[----:B------:R-:W-:Y:S02]  /*3e70*/  FSEL R29, R21, -INF , !P5 ;  /* 0xff800000151d7808 */ /* 0x000fe40006800000 */
[----:B------:R-:W-:Y:S02]  /*3e80*/  ISETP.GE.AND P6, PT, R59, R163, PT ;  /* 0x000000a33b00720c */ /* 0x000fe40003fc6270 */
        /* <DEDUP_REMOVED lines=10> */
[C---:B------:R-:W-:Y:S02]  /*3f30*/  ISETP.GE.AND P2, PT, R43.reuse, R162, PT ;  /* 0x000000a22b00720c */ /* 0x040fe40003f46270 */
[C---:B------:R-:W-:Y:S01]  /*3f40*/  ISETP.GE.AND P1, PT, R43.reuse, R160, PT ;  /* 0x000000a02b00720c */ /* 0x040fe20003f26270 */
[----:B------:R-:W-:Y:S01]  /*3f50*/  VIADD R43, R43, 0x39 ;  /* 0x000000392b2b7836 */ /* 0x000fe20000000000 */
[----:B------:R-:W-:-:S02]  /*3f60*/  ISETP.GE.AND P5, PT, R57, R163, PT ;  /* 0x000000a33900720c */ /* 0x000fc40003fa6270 */
[----:B------:R-:W-:Y:S02]  /*3f70*/  FSEL R183, R13, -INF , !P6 ;  /* 0xff8000000db77808 */ /* 0x000fe40007000000 */
[----:B------:R-:W-:Y:S02]  /*3f80*/  FSEL R171, R15, -INF , !P3 ;  /* 0xff8000000fab7808 */ /* 0x000fe40005800000 */
[----:B------:R-:W-:Y:S02]  /*3f90*/  FSEL R185, R14, -INF , !P5 ;  /* 0xff8000000eb97808 */ /* 0x000fe40006800000 */
[----:B------:R-:W-:Y:S02]  /*3fa0*/  ISETP.GE.AND P6, PT, R45, R164, PT ;  /* 0x000000a42d00720c */ /* 0x000fe40003fc6270 */
[----:B------:R-:W-:Y:S02]  /*3fb0*/  ISETP.GE.AND P3, PT, R75, R162, PT ;  /* 0x000000a24b00720c */ /* 0x000fe40003f66270 */
        /* <DEDUP_REMOVED lines=8> */
[----:B------:R-:W-:Y:S02]  /*4040*/  FSEL R14, R50, -INF , P2 ;  /* 0xff800000320e7808 */ /* 0x000fe40001000000 */
[----:B------:R-:W-:Y:S02]  /*4050*/  ISETP.GE.AND P4, PT, R45, R163, PT ;  /* 0x000000a32d00720c */ /* 0x000fe40003f86270 */
[----:B------:R-:W-:Y:S02]  /*4060*/  ISETP.GE.AND P2, PT, R73, R162, PT ;  /* 0x000000a24900720c */ /* 0x000fe40003f46270 */
[----:B------:R-:W-:Y:S02]  /*4070*/  FSEL R169, R11, -INF , !P6 ;  /* 0xff8000000ba97808 */ /* 0x000fe40007000000 */
[----:B------:R-:W-:-:S02]  /*4080*/  FSEL R17, R17, -INF , P3 ;  /* 0xff80000011117808 */ /* 0x000fc40001800000 */
[----:B------:R-:W-:Y:S02]  /*4090*/  ISETP.GE.AND P6, PT, R43, R163, PT ;  /* 0x000000a32b00720c */ /* 0x000fe40003fc6270 */
[----:B------:R-:W-:Y:S02]  /*40a0*/  FSEL R14, R14, -INF , !P1 ;  /* 0xff8000000e0e7808 */ /* 0x000fe40004800000 */
[----:B------:R-:W-:Y:S02]  /*40b0*/  ISETP.GE.AND P3, PT, R63, R162, PT ;  /* 0x000000a23f00720c */ /* 0x000fe40003f66270 */
[----:B------:R-:W-:Y:S02]  /*40c0*/  ISETP.GE.AND P5, PT, R75, R160, PT ;  /* 0x000000a04b00720c */ /* 0x000fe40003fa6270 */
[----:B------:R-:W-:Y:S02]  /*40d0*/  FSEL R165, R30, -INF , !P4 ;  /* 0xff8000001ea57808 */ /* 0x000fe40006000000 */
[----:B------:R-:W-:-:S02]  /*40e0*/  ISETP.GE.AND P1, PT, R71, R162, PT ;  /* 0x000000a24700720c */ /* 0x000fc40003f26270 */
[-C--:B------:R-:W-:Y:S02]  /*40f0*/  ISETP.GE.AND P4, PT, R73, R160.reuse, PT ;  /* 0x000000a04900720c */ /* 0x080fe40003f86270 */
[----:B------:R-:W-:Y:S02]  /*4100*/  FSEL R21, R32, -INF , P2 ;  /* 0xff80000020157808 */ /* 0x000fe40001000000 */
[----:B------:R-:W-:Y:S02]  /*4110*/  FSEL R153, R38, -INF , !P6 ;  /* 0xff80000026997808 */ /* 0x000fe40007000000 */
[----:B------:R-:W-:Y:S02]  /*4120*/  FSEL R13, R22, -INF , P3 ;  /* 0xff800000160d7808 */ /* 0x000fe40001800000 */
[----:B------:R-:W-:Y:S02]  /*4130*/  ISETP.GE.AND P6, PT, R71, R160, PT ;  /* 0x000000a04700720c */ /* 0x000fe40003fc6270 */
[----:B------:R-:W-:-:S02]  /*4140*/  FSEL R25, R25, -INF , !P5 ;  /* 0xff80000019197808 */ /* 0x000fc40006800000 */
[-C--:B------:R-:W-:Y:S02]  /*4150*/  ISETP.GE.AND P2, PT, R67, R162.reuse, PT ;  /* 0x000000a24300720c */ /* 0x080fe40003f46270 */
[----:B------:R-:W-:Y:S02]  /*4160*/  FSEL R19, R36, -INF , P1 ;  /* 0xff80000024137808 */ /* 0x000fe40000800000 */
[----:B------:R-:W-:Y:S02]  /*4170*/  ISETP.GE.AND P3, PT, R57, R162, PT ;  /* 0x000000a23900720c */ /* 0x000fe40003f66270 */
[----:B------:R-:W-:Y:S02]  /*4180*/  ISETP.GE.AND P5, PT, R69, R160, PT ;  /* 0x000000a04500720c */ /* 0x000fe40003fa6270 */
[----:B------:R-:W-:Y:S02]  /*4190*/  FSEL R21, R21, -INF , !P4 ;  /* 0xff80000015157808 */ /* 0x000fe40006000000 */
[----:B------:R-:W-:-:S02]  /*41a0*/  ISETP.GE.AND P1, PT, R65, R162, PT ;  /* 0x000000a24100720c */ /* 0x000fc40003f26270 */
[----:B------:R-:W-:Y:S02]  /*41b0*/  ISETP.GE.AND P4, PT, R67, R160, PT ;  /* 0x000000a04300720c */ /* 0x000fe40003f86270 */
[----:B------:R-:W-:Y:S02]  /*41c0*/  FSEL R19, R19, -INF , !P6 ;  /* 0xff80000013137808 */ /* 0x000fe40007000000 */
[----:B------:R-:W-:Y:S02]  /*41d0*/  FSEL R11, R20, -INF , P2 ;  /* 0xff800000140b7808 */ /* 0x000fe40001000000 */
[----:B------:R-:W-:Y:S02]  /*41e0*/  FSEL R177, R8, -INF , P3 ;  /* 0xff80000008b17808 */ /* 0x000fe40001800000 */
[----:B------:R-:W-:Y:S02]  /*41f0*/  FMNMX3.FTZ R16, R37, R6, R41, !PT ;  /* 0x0000000625107276 */ /* 0x000fe40007810029 */
[----:B------:R-:W-:-:S02]  /*4200*/  ISETP.GE.AND P6, PT, R65, R160, PT ;  /* 0x000000a04100720c */ /* 0x000fc40003fc6270 */
[----:B------:R-:W-:Y:S02]  /*4210*/  FSEL R17, R17, -INF , !P5 ;  /* 0xff80000011117808 */ /* 0x000fe40006800000 */
[----:B------:R-:W-:Y:S02]  /*4220*/  ISETP.GE.AND P2, PT, R61, R162, PT ;  /* 0x000000a23d00720c */ /* 0x000fe40003f46270 */
[----:B------:R-:W-:Y:S02]  /*4230*/  FSEL R15, R18, -INF , P1 ;  /* 0xff800000120f7808 */ /* 0x000fe40000800000 */
[----:B------:R-:W-:Y:S02]  /*4240*/  FMNMX3.FTZ R8, R14, R25, R21, !PT ;  /* 0x000000190e087276 */ /* 0x000fe40007810015 */
[----:B------:R-:W-:Y:S02]  /*4250*/  ISETP.GE.AND P5, PT, R63, R160, PT ;  /* 0x000000a03f00720c */ /* 0x000fe40003fa6270 */
[----:B------:R-:W-:-:S02]  /*4260*/  FSEL R11, R11, -INF , !P4 ;  /* 0xff8000000b0b7808 */ /* 0x000fc40006000000 */
[----:B------:R-:W-:Y:S02]  /*4270*/  ISETP.GE.AND P1, PT, R59, R162, PT ;  /* 0x000000a23b00720c */ /* 0x000fe40003f26270 */
[----:B------:R-:W-:Y:S02]  /*4280*/  FMNMX3.FTZ R16, R16, R39, R33, !PT ;  /* 0x0000002710107276 */ /* 0x000fe40007810021 */
[----:B------:R-:W-:Y:S02]  /*4290*/  ISETP.GE.AND P4, PT, R61, R160, PT ;  /* 0x000000a03d00720c */ /* 0x000fe40003f86270 */
[----:B------:R-:W-:Y:S02]  /*42a0*/  FSEL R15, R15, -INF , !P6 ;  /* 0xff8000000f0f7808 */ /* 0x000fe40007000000 */
[----:B------:R-:W-:Y:S02]  /*42b0*/  FSEL R181, R23, -INF , P2 ;  /* 0xff80000017b57808 */ /* 0x000fe40001000000 */
[----:B------:R-:W-:-:S02]  /*42c0*/  FMNMX3.FTZ R8, R8, R19, R17, !PT ;  /* 0x0000001308087276 */ /* 0x000fc40007810011 */
[----:B------:R-:W-:Y:S02]  /*42d0*/  ISETP.GE.AND P6, PT, R59, R160, PT ;  /* 0x000000a03b00720c */ /* 0x000fe40003fc6270 */
[----:B------:R-:W-:Y:S02]  /*42e0*/  FSEL R13, R13, -INF , !P5 ;  /* 0xff8000000d0d7808 */ /* 0x000fe40006800000 */
[----:B------:R-:W-:Y:S02]  /*42f0*/  ISETP.GE.AND P2, PT, R55, R162, PT ;  /* 0x000000a23700720c */ /* 0x000fe40003f46270 */
[----:B------:R-:W-:Y:S02]  /*4300*/  FSEL R12, R12, -INF , P1 ;  /* 0xff8000000c0c7808 */ /* 0x000fe40000800000 */
[----:B------:R-:W-:Y:S02]  /*4310*/  FMNMX3.FTZ R16, R16, R35, R29, !PT ;  /* 0x0000002310107276 */ /* 0x000fe4000781001d */
[----:B------:R-:W-:-:S02]  /*4320*/  ISETP.GE.AND P5, PT, R57, R160, PT ;  /* 0x000000a03900720c */ /* 0x000fc40003fa6270 */
[----:B------:R-:W-:Y:S02]  /*4330*/  FSEL R181, R181, -INF , !P4 ;  /* 0xff800000b5b57808 */ /* 0x000fe40006000000 */
[----:B------:R-:W-:Y:S02]  /*4340*/  ISETP.GE.AND P1, PT, R53, R162, PT ;  /* 0x000000a23500720c */ /* 0x000fe40003f26270 */
[----:B------:R-:W-:Y:S02]  /*4350*/  FMNMX3.FTZ R8, R8, R11, R15, !PT ;  /* 0x0000000b08087276 */ /* 0x000fe4000781000f */
[----:B------:R-:W-:Y:S02]  /*4360*/  ISETP.GE.AND P4, PT, R55, R160, PT ;  /* 0x000000a03700720c */ /* 0x000fe40003f86270 */
[----:B------:R-:W-:Y:S02]  /*4370*/  FSEL R179, R12, -INF , !P6 ;  /* 0xff8000000cb37808 */ /* 0x000fe40007000000 */
[----:B------:R-:W-:-:S02]  /*4380*/  FSEL R9, R9, -INF , P2 ;  /* 0xff80000009097808 */ /* 0x000fc40001000000 */
[----:B------:R-:W-:Y:S02]  /*4390*/  FMNMX3.FTZ R16, R16, R31, R173, !PT ;  /* 0x0000001f10107276 */ /* 0x000fe400078100ad */
[----:B------:R-:W-:Y:S02]  /*43a0*/  ISETP.GE.AND P6, PT, R53, R160, PT ;  /* 0x000000a03500720c */ /* 0x000fe40003fc6270 */
[-C--:B------:R-:W-:Y:S02]  /*43b0*/  ISETP.GE.AND P3, PT, R47, R162.reuse, PT ;  /* 0x000000a22f00720c */ /* 0x080fe40003f66270 */
[----:B------:R-:W-:Y:S02]  /*43c0*/  FSEL R177, R177, -INF , !P5 ;  /* 0xff800000b1b17808 */ /* 0x000fe40006800000 */
[----:B------:R-:W-:Y:S02]  /*43d0*/  ISETP.GE.AND P2, PT, R45, R162, PT ;  /* 0x000000a22d00720c */ /* 0x000fe40003f46270 */
[----:B------:R-:W-:-:S02]  /*43e0*/  FSEL R10, R10, -INF , P1 ;  /* 0xff8000000a0a7808 */ /* 0x000fc40000800000 */
[----:B------:R-:W-:Y:S02]  /*43f0*/  FMNMX3.FTZ R8, R8, R13, R181, !PT ;  /* 0x0000000d08087276 */ /* 0x000fe400078100b5 */
[----:B------:R-:W-:Y:S02]  /*4400*/  FSEL R175, R9, -INF , !P4 ;  /* 0xff80000009af7808 */ /* 0x000fe40006000000 */
[----:B------:R-:W-:Y:S02]  /*4410*/  FMNMX3.FTZ R16, R16, R187, R185, !PT ;  /* 0x000000bb10107276 */ /* 0x000fe400078100b9 */
[-C--:B------:R-:W-:Y:S02]  /*4420*/  ISETP.GE.AND P5, PT, R47, R160.reuse, PT ;  /* 0x000000a02f00720c */ /* 0x080fe40003fa6270 */
[----:B------:R-:W-:Y:S02]  /*4430*/  ISETP.GE.AND P4, PT, R45, R160, PT ;  /* 0x000000a02d00720c */ /* 0x000fe40003f86270 */
[----:B------:R-:W-:-:S02]  /*4440*/  ISETP.GE.AND P1, PT, R43, R162, PT ;  /* 0x000000a22b00720c */ /* 0x000fc40003f26270 */
[----:B------:R-:W-:Y:S02]  /*4450*/  FSEL R26, R26, -INF , P3 ;  /* 0xff8000001a1a7808 */ /* 0x000fe40001800000 */
[----:B------:R-:W-:Y:S02]  /*4460*/  FSEL R27, R27, -INF , P2 ;  /* 0xff8000001b1b7808 */ /* 0x000fe40001000000 */
[----:B------:R-:W-:Y:S02]  /*4470*/  FSEL R131, R10, -INF , !P6 ;  /* 0xff8000000a837808 */ /* 0x000fe40007000000 */
[----:B------:R-:W-:Y:S02]  /*4480*/  FMNMX3.FTZ R8, R8, R179, R177, !PT ;  /* 0x000000b308087276 */ /* 0x000fe400078100b1 */
[----:B------:R-:W-:Y:S02]  /*4490*/  FMNMX3.FTZ R16, R16, R183, R171, !PT ;  /* 0x000000b710107276 */ /* 0x000fe400078100ab */
[----:B------:R-:W-:-:S02]  /*44a0*/  ISETP.GE.AND P3, PT, R43, R160, PT ;  /* 0x000000a02b00720c */ /* 0x000fc40003f66270 */
[----:B------:R-:W-:Y:S02]  /*44b0*/  FSEL R28, R28, -INF , P1 ;  /* 0xff8000001c1c7808 */ /* 0x000fe40000800000 */
[----:B------:R-:W-:Y:S02]  /*44c0*/  FSEL R129, R26, -INF , !P5 ;  /* 0xff8000001a817808 */ /* 0x000fe40006800000 */
[----:B------:R-:W-:Y:S02]  /*44d0*/  FSEL R123, R27, -INF , !P4 ;  /* 0xff8000001b7b7808 */ /* 0x000fe40006000000 */
[----:B------:R-:W-:Y:S02]  /*44e0*/  FMNMX3.FTZ R8, R8, R175, R131, !PT ;  /* 0x000000af08087276 */ /* 0x000fe40007810083 */
[----:B------:R-:W-:Y:S02]  /*44f0*/  FMNMX3.FTZ R16, R16, R169, R165, !PT ;  /* 0x000000a910107276 */ /* 0x000fe400078100a5 */
[----:B------:R-:W-:-:S02]  /*4500*/  FSEL R121, R28, -INF , !P3 ;  /* 0xff8000001c797808 */ /* 0x000fc40005800000 */
[----:B------:R-:W-:Y:S02]  /*4510*/  FMNMX3.FTZ R8, R8, R129, R123, !PT ;  /* 0x0000008108087276 */ /* 0x000fe4000781007b */
[----:B------:R-:W-:Y:S02]  /*4520*/  FMNMX.FTZ R16, R153, R16, !PT ;  /* 0x0000001099107209 */ /* 0x000fe40007810000 */
[----:B------:R-:W-:-:S03]  /*4530*/  FMNMX.FTZ R27, R121, R8, !PT ;  /* 0x00000008791b7209 */ /* 0x000fc60007810000 */
[----:B------:R-:W1:Y:S04]  /*4540*/  SHFL.BFLY PT, R23, R16, 0x2, 0x1f ;  /* 0x0c401f0010177f89 */ /* 0x000e6800000e0000 */
[----:B------:R-:W2:Y:S01]  /*4550*/  SHFL.BFLY PT, R8, R27, 0x2, 0x1f ;  /* 0x0c401f001b087f89 */ /* 0x000ea200000e0000 */
[----:B-1----:R-:W-:Y:S02]  /*4560*/  FMNMX.FTZ R23, R16, R23, !PT ;  /* 0x0000001710177209 */ /* 0x002fe40007810000 */
[----:B--2---:R-:W-:-:S03]  /*4570*/  FMNMX.FTZ R8, R27, R8, !PT ;  /* 0x000000081b087209 */ /* 0x004fc60007810000 */
[----:B------:R-:W1:Y:S04]  /*4580*/  SHFL.BFLY PT, R10, R23, 0x1, 0x1f ;  /* 0x0c201f00170a7f89 */ /* 0x000e6800000e0000 */
[----:B------:R-:W2:Y:S01]  /*4590*/  SHFL.BFLY PT, R9, R8, 0x1, 0x1f ;  /* 0x0c201f0008097f89 */ /* 0x000ea200000e0000 */
[----:B-1----:R-:W-:Y:S02]  /*45a0*/  FMNMX.FTZ R101, R23, R10, !PT ;  /* 0x0000000a17657209 */ /* 0x002fe40007810000 */
[----:B--2---:R-:W-:Y:S01]  /*45b0*/  FMNMX.FTZ R100, R8, R9, !PT ;  /* 0x0000000908647209 */ /* 0x004fe20007810000 */
[----:B------:R-:W-:Y:S02]  /*45c0*/  IMAD.IADD R9, R117, 0x1, R4 ;  /* 0x0000000175097824 */ /* 0x000fe400078e0204 */
[----:B---3--:R-:W-:Y:S01]  /*45d0*/  FMUL.FTZ R116, R119, R101 ;  /* 0x0000006577747220 */ /* 0x008fe20000410000 */
[----:B------:R-:W-:Y:S01]  /*45e0*/  FSETP.NEU.FTZ.AND P1, PT, R101, -INF , PT ;  /* 0xff8000006500780b */ /* 0x000fe20003f3d000 */
[----:B------:R-:W-:-:S02]  /*45f0*/  IMAD R138, R9, 0x2, R144 ;  /* 0x00000002098a7824 */ /* 0x000fc400078e0290 */
[----:B------:R-:W-:Y:S01]  /*4600*/  FMUL.FTZ R114, R119, R100 ;  /* 0x0000006477727220 */ /* 0x000fe20000410000 */
[----:B------:R-:W-:Y:S02]  /*4610*/  FSEL R116, R116, RZ, P1 ;  /* 0x000000ff74747208 */ /* 0x000fe40000800000 */
[----:B------:R-:W-:Y:S01]  /*4620*/  FSETP.NEU.FTZ.AND P1, PT, R100, -INF , PT ;  /* 0xff8000006400780b */ /* 0x000fe20003f3d000 */
[----:B------:R-:W1:Y:S01]  /*4630*/  LDSM.16.MT88.4 R92, [R138+0x8000] ;  /* 0x008000008a5c783b */ /* 0x000e620000004200 */
[----:B------:R-:W-:Y:S02]  /*4640*/  IMAD.IADD R133, R7, 0x1, R138 ;  /* 0x0000000107857824 */ /* 0x000fe400078e028a */
        /* <DEDUP_REMOVED lines=18> */
[----:B------:R-:W2:Y:S01]  /*4770*/  MUFU.EX2 R112, R112 ;  /* 0x0000007000707308 */ /* 0x000ea20000000800 */
[----:B------:R-:W-:Y:S01]  /*4780*/  FFMA.FTZ R31, R13, R119, -R114 ;  /* 0x000000770d1f7223 */ /* 0x000fe20000010872 */
[----:B------:R-:W3:Y:S01]  /*4790*/  LDSM.16.MT88.4 R40, [R138+0xa000] ;  /* 0x00a000008a28783b */ /* 0x000ee20000004200 */
[----:B------:R-:W-:-:S02]  /*47a0*/  IMAD.IADD R134, R5, 0x1, R138 ;  /* 0x0000000105867824 */ /* 0x000fc400078e028a */
[-CC-:B------:R-:W-:Y:S01]  /*47b0*/  FFMA.FTZ R173, R173, R119.reuse, -R116.reuse ;  /* 0x00000077adad7223 */ /* 0x180fe20000010874 */
[----:B------:R-:W-:Y:S01]  /*47c0*/  IMAD.IADD R132, R5, 0x1, R133 ;  /* 0x0000000105847824 */ /* 0x000fe200078e0285 */
[----:B------:R-:W-:Y:S01]  /*47d0*/  LDSM.16.MT88.4 R56, [R133+0xa000] ;  /* 0x00a000008538783b */ /* 0x000fe20000004200 */
[-C--:B------:R-:W-:Y:S01]  /*47e0*/  FFMA.FTZ R120, R187, R119.reuse, -R116 ;  /* 0x00000077bb787223 */ /* 0x080fe20000010874 */
[----:B------:R-:W-:Y:S01]  /*47f0*/  MUFU.EX2 R111, R111 ;  /* 0x0000006f006f7308 */ /* 0x000fe20000000800 */
[-CC-:B------:R-:W-:Y:S01]  /*4800*/  FFMA.FTZ R118, R181, R119.reuse, -R114.reuse ;  /* 0x00000077b5767223 */ /* 0x180fe20000010872 */
[----:B------:R-:W4:Y:S01]  /*4810*/  LDSM.16.MT88.4 R84, [R134+0x8000] ;  /* 0x008000008654783b */ /* 0x000f220000004200 */
[-C--:B------:R-:W-:Y:S01]  /*4820*/  FFMA.FTZ R117, R179, R119.reuse, -R114 ;  /* 0x00000077b3757223 */ /* 0x080fe20000010872 */
[-CC-:B------:R-:W-:Y:S01]  /*4830*/  FFMA.FTZ R122, R171, R119.reuse, -R116.reuse ;  /* 0x00000077ab7a7223 */ /* 0x180fe20000010874 */
[-CC-:B------:R-:W-:Y:S01]  /*4840*/  FFMA.FTZ R169, R169, R119.reuse, -R116.reuse ;  /* 0x00000077a9a97223 */ /* 0x180fe20000010874 */
[----:B------:R-:W5:Y:S01]  /*4850*/  LDSM.16.MT88.4 R76, [R133+0x8000] ;  /* 0x00800000854c783b */ /* 0x000f620000004200 */
[----:B------:R-:W-:Y:S01]  /*4860*/  FFMA.FTZ R126, R165, R119, -R116 ;  /* 0x00000077a57e7223 */ /* 0x000fe20000010874 */
[----:B------:R-:W1:Y:S01]  /*4870*/  MUFU.EX2 R102, R102 ;  /* 0x0000006600667308 */ /* 0x000e620000000800 */
[----:B--2---:R-:W-:Y:S01]  /*4880*/  F2FP.BF16.F32.PACK_AB R64, R112, R115 ;  /* 0x000000737040723e */ /* 0x004fe200000010ff */
[----:B------:R-:W2:Y:S01]  /*4890*/  LDSM.16.MT88.4 R68, [R132+0x8000] ;  /* 0x008000008444783b */ /* 0x000ea20000004200 */
[-CC-:B------:R-:W-:Y:S01]  /*48a0*/  FFMA.FTZ R131, R131, R119.reuse, -R114.reuse ;  /* 0x0000007783837223 */ /* 0x180fe20000010872 */
[----:B------:R-:W-:Y:S01]  /*48b0*/  FFMA.FTZ R123, R123, R119, -R114 ;  /* 0x000000777b7b7223 */ /* 0x000fe20000010872 */
[----:B------:R-:W-:Y:S01]  /*48c0*/  FADD.FTZ R112, R115, R112 ;  /* 0x0000007073707221 */ /* 0x000fe20000010000 */
[----:B------:R-:W2:Y:S01]  /*48d0*/  LDSM.16.MT88.4 R48, [R134+0xa000] ;  /* 0x00a000008630783b */ /* 0x000ea20000004200 */
[----:B------:R-:W-:Y:S01]  /*48e0*/  ISETP.GT.AND P1, PT, R127, R150, PT ;  /* 0x000000967f00720c */ /* 0x000fe20003f24270 */
[----:B------:R-:W-:Y:S02]  /*48f0*/  MUFU.EX2 R110, R110 ;  /* 0x0000006e006e7308 */ /* 0x000fe40000000800 */
[----:B------:R-:W-:Y:S04]  /*4900*/  LDSM.16.MT88.4 R12, [R132+0xa000] ;  /* 0x00a00000840c783b */ /* 0x000fe80000004200 */
[----:B------:R-:W-:Y:S02]  /*4910*/  LDSM.16.MT88.4 R16, [R134+0x8800] ;  /* 0x008800008610783b */ /* 0x000fe40000004200 */
[----:B------:R-:W3:Y:S01]  /*4920*/  MUFU.EX2 R113, R113 ;  /* 0x0000007100717308 */ /* 0x000ee20000000800 */
[----:B-1----:R-:W-:Y:S01]  /*4930*/  F2FP.BF16.F32.PACK_AB R66, R102, R111 ;  /* 0x0000006f6642723e */ /* 0x002fe200000010ff */
[----:B------:R-:W-:Y:S01]  /*4940*/  LDSM.16.MT88.4 R24, [R133+0x8800] ;  /* 0x008800008518783b */ /* 0x000fe20000004200 */
[----:B------:R-:W-:-:S03]  /*4950*/  FADD.FTZ R111, R111, R112 ;  /* 0x000000706f6f7221 */ /* 0x000fc60000010000 */
[----:B------:R-:W-:Y:S01]  /*4960*/  LDSM.16.MT88.4 R20, [R132+0x8800] ;  /* 0x008800008414783b */ /* 0x000fe20000004200 */
[----:B------:R-:W-:Y:S01]  /*4970*/  FADD.FTZ R102, R102, R111 ;  /* 0x0000006f66667221 */ /* 0x000fe20000010000 */
        /* <DEDUP_REMOVED lines=11> */
[----:B------:R-:W1:Y:S01]  /*4a30*/  MUFU.EX2 R28, R28 ;  /* 0x0000001c001c7308 */ /* 0x000e620000000800 */
[----:B------:R-:W-:Y:S01]  /*4a40*/  HMMA.16816.F32.BF16 R92, R64, R94, RZ ;  /* 0x0000005e405c723c */ /* 0x000fe200000418ff */
[----:B---3--:R-:W-:Y:S01]  /*4a50*/  F2FP.BF16.F32.PACK_AB R4, R32, R33 ;  /* 0x000000212004723e */ /* 0x008fe200000010ff */
[----:B------:R-:W-:-:S04]  /*4a60*/  FADD.FTZ R33, R33, R102 ;  /* 0x0000006621217221 */ /* 0x000fc80000010000 */
[----:B------:R-:W-:Y:S01]  /*4a70*/  FADD.FTZ R32, R32, R33 ;  /* 0x0000002120207221 */ /* 0x000fe20000010000 */
[----:B------:R-:W-:Y:S01]  /*4a80*/  MUFU.EX2 R35, R35 ;  /* 0x0000002300237308 */ /* 0x000fe20000000800 */
[C---:B------:R-:W-:Y:S07]  /*4a90*/  HMMA.16816.F32.BF16 R36, R64.reuse, R40, RZ ;  /* 0x000000284024723c */ /* 0x040fee00000418ff */
[----:B------:R-:W3:Y:S01]  /*4aa0*/  MUFU.EX2 R34, R34 ;  /* 0x0000002200227308 */ /* 0x000ee20000000800 */
[----:B-1----:R-:W-:Y:S01]  /*4ab0*/  F2FP.BF16.F32.PACK_AB R6, R28, R29 ;  /* 0x0000001d1c06723e */ /* 0x002fe200000010ff */
[----:B------:R-:W-:Y:S01]  /*4ac0*/  HMMA.16816.F32.BF16 R40, R64, R42, RZ ;  /* 0x0000002a4028723c */ /* 0x000fe200000418ff */
[----:B------:R-:W-:-:S04]  /*4ad0*/  FADD.FTZ R29, R29, R32 ;  /* 0x000000201d1d7221 */ /* 0x000fc80000010000 */
[----:B------:R-:W-:Y:S01]  /*4ae0*/  FADD.FTZ R28, R28, R29 ;  /* 0x0000001d1c1c7221 */ /* 0x000fe20000010000 */
[----:B------:R-:W-:Y:S02]  /*4af0*/  MUFU.EX2 R30, R30 ;  /* 0x0000001e001e7308 */ /* 0x000fe40000000800 */
[C---:B----4-:R-:W-:Y:S06]  /*4b00*/  HMMA.16816.F32.BF16 R88, R64.reuse, R84, RZ ;  /* 0x000000544058723c */ /* 0x050fec00000418ff */
[----:B------:R-:W1:Y:S01]  /*4b10*/  MUFU.EX2 R31, R31 ;  /* 0x0000001f001f7308 */ /* 0x000e620000000800 */
[----:B---3--:R-:W-:Y:S01]  /*4b20*/  F2FP.BF16.F32.PACK_AB R5, R34, R35 ;  /* 0x000000232205723e */ /* 0x008fe200000010ff */
[C---:B------:R-:W-:Y:S06]  /*4b30*/  HMMA.16816.F32.BF16 R84, R64.reuse, R86, RZ ;  /* 0x000000564054723c */ /* 0x040fec00000418ff */
[----:B------:R-:W-:Y:S02]  /*4b40*/  MUFU.EX2 R173, R173 ;  /* 0x000000ad00ad7308 */ /* 0x000fe40000000800 */
[C---:B------:R-:W-:Y:S06]  /*4b50*/  HMMA.16816.F32.BF16 R52, R64.reuse, R56, RZ ;  /* 0x000000384034723c */ /* 0x040fec00000418ff */
[----:B------:R-:W3:Y:S01]  /*4b60*/  MUFU.EX2 R120, R120 ;  /* 0x0000007800787308 */ /* 0x000ee20000000800 */
        /* <DEDUP_REMOVED lines=8> */
[C---:B-----5:R-:W-:Y:S06]  /*4bf0*/  HMMA.16816.F32.BF16 R80, R64.reuse, R76, RZ ;  /* 0x0000004c4050723c */ /* 0x060fec00000418ff */
[----:B------:R-:W-:Y:S02]  /*4c00*/  MUFU.EX2 R169, R169 ;  /* 0x000000a900a97308 */ /* 0x000fe40000000800 */
[C---:B------:R-:W-:Y:S06]  /*4c10*/  HMMA.16816.F32.BF16 R76, R64.reuse, R78, RZ ;  /* 0x0000004e404c723c */ /* 0x040fec00000418ff */
[----:B------:R-:W-:Y:S02]  /*4c20*/  MUFU.EX2 R126, R126 ;  /* 0x0000007e007e7308 */ /* 0x000fe40000000800 */
[C---:B--2---:R-:W-:Y:S08]  /*4c30*/  HMMA.16816.F32.BF16 R72, R64.reuse, R68, RZ ;  /* 0x000000444048723c */ /* 0x044ff000000418ff */
        /* <DEDUP_REMOVED lines=9> */
[----:B------:R-:W2:Y:S07]  /*4cd0*/  LDSM.16.MT88.4 R16, [R134+0xa800] ;  /* 0x00a800008610783b */ /* 0x000eae0000004200 */
        /* <DEDUP_REMOVED lines=17> */
[----:B------:R-:W5:Y:S01]  /*4df0*/  MUFU.EX2 R26, R26 ;  /* 0x0000001a001a7308 */ /* 0x000f620000000800 */
[C---:B------:R-:W-:Y:S01]  /*4e00*/  HMMA.16816.F32.BF16 R68, R4.reuse, R22, R68 ;  /* 0x000000160444723c */ /* 0x040fe20000041844 */
[----:B------:R-:W-:Y:S06]  /*4e10*/  LDSM.16.MT88.4 R20, [R133+0x9800] ;  /* 0x009800008514783b */ /* 0x000fec0000004200 */
[----:B------:R-:W1:Y:S01]  /*4e20*/  MUFU.EX2 R24, R24 ;  /* 0x0000001800187308 */ /* 0x000e620000000800 */
[C---:B--2---:R-:W-:Y:S07]  /*4e30*/  HMMA.16816.F32.BF16 R44, R4.reuse, R16, R44 ;  /* 0x00000010042c723c */ /* 0x044fee000004182c */
[----:B------:R-:W2:Y:S01]  /*4e40*/  MUFU.EX2 R175, R175 ;  /* 0x000000af00af7308 */ /* 0x000ea20000000800 */
[C---:B------:R-:W-:Y:S01]  /*4e50*/  HMMA.16816.F32.BF16 R48, R4.reuse, R18, R48 ;  /* 0x000000120430723c */ /* 0x040fe20000041830 */
[----:B------:R-:W2:Y:S06]  /*4e60*/  LDSM.16.MT88.4 R16, [R134+0x9000] ;  /* 0x009000008610783b */ /* 0x000eac0000004200 */
[----:B------:R-:W-:Y:S01]  /*4e70*/  MUFU.EX2 R129, R131 ;  /* 0x0000008300817308 */ /* 0x000fe20000000800 */
[C---:B----4-:R-:W-:Y:S07]  /*4e80*/  HMMA.16816.F32.BF16 R60, R4.reuse, R12, R60 ;  /* 0x0000000c043c723c */ /* 0x050fee000004183c */
[----:B------:R-:W4:Y:S01]  /*4e90*/  MUFU.EX2 R116, R116 ;  /* 0x0000007400747308 */ /* 0x000f220000000800 */
[----:B------:R-:W-:Y:S01]  /*4ea0*/  HMMA.16816.F32.BF16 R64, R4, R14, R64 ;  /* 0x0000000e0440723c */ /* 0x000fe20000041840 */
[----:B---3--:R-:W-:Y:S01]  /*4eb0*/  F2FP.BF16.F32.PACK_AB R4, R120, R173 ;  /* 0x000000ad7804723e */ /* 0x008fe200000010ff */
[----:B------:R-:W3:Y:S01]  /*4ec0*/  LDSM.16.MT88.4 R12, [R132+0x9000] ;  /* 0x00900000840c783b */ /* 0x000ee20000004200 */
[----:B-----5:R-:W-:Y:S01]  /*4ed0*/  F2FP.BF16.F32.PACK_AB R6, R26, R27 ;  /* 0x0000001b1a06723e */ /* 0x020fe200000010ff */
[----:B------:R-:W-:Y:S01]  /*4ee0*/  FADD.FTZ R173, R173, R28 ;  /* 0x0000001cadad7221 */ /* 0x000fe20000010000 */
[----:B------:R-:W-:-:S02]  /*4ef0*/  F2FP.BF16.F32.PACK_AB R5, R117, R118 ;  /* 0x000000767505723e */ /* 0x000fc400000010ff */
[----:B-1----:R-:W-:Y:S01]  /*4f00*/  F2FP.BF16.F32.PACK_AB R7, R24, R25 ;  /* 0x000000191807723e */ /* 0x002fe200000010ff */
[----:B------:R-:W-:Y:S01]  /*4f10*/  MUFU.EX2 R119, R123 ;  /* 0x0000007b00777308 */ /* 0x000fe20000000800 */
[----:B------:R-:W-:-:S05]  /*4f20*/  FADD.FTZ R120, R120, R173 ;  /* 0x000000ad78787221 */ /* 0x000fca0000010000 */
[C---:B------:R-:W-:Y:S02]  /*4f30*/  HMMA.16816.F32.BF16 R96, R4.reuse, R8, R96 ;  /* 0x000000080460723c */ /* 0x040fe40000041860 */
[----:B------:R-:W1:Y:S06]  /*4f40*/  MUFU.EX2 R114, R114 ;  /* 0x0000007200727308 */ /* 0x000e6c0000000800 */
        /* <DEDUP_REMOVED lines=133> */
.L_x_13943:
        /* <DEDUP_REMOVED lines=8> */
.L_x_13944:
[----:B------:R-:W-:Y:S05]  /*5820*/  BSYNC.RECONVERGENT B0 ;  /* 0x0000000000007941 */ /* 0x000fea0003800200 */
.L_x_13942:
        /* <DEDUP_REMOVED lines=119> */
[----:B------:R-:W-:Y:S01]  /*5fa0*/  ISETP.GT.AND P1, PT, R127, R150, PT ;  /* 0x000000967f00720c */ /* 0x000fe20003f24270 */
[----:B------:R-:W-:-:S05]  /*5fb0*/  DEPBAR.LE SB0, 0x0 ;  /* 0x000080000000791a */ /* 0x000fca0000000000 */
[C---:B------:R-:W-:Y:S08]  /*5fc0*/  HMMA.16816.F32.BF16 R32, R112.reuse, R108, R32 ;  /* 0x0000006c7020723c */ /* 0x040ff00000041820 */
        /* <DEDUP_REMOVED lines=37> */
[----:B------:R-:W-:Y:S01]  /*6220*/  FMUL.FTZ R12, R12, R102 ;  /* 0x000000660c0c7220 */ /* 0x000fe20000410000 */
[----:B------:R-:W1:Y:S08]  /*6230*/  MUFU.TANH R8, R8 ;  /* 0x0000000800087308 */ /* 0x000e700000002400 */
[----:B------:R-:W3:Y:S08]  /*6240*/  MUFU.TANH R9, R9 ;  /* 0x0000000900097308 */ /* 0x000ef00000002400 */
[----:B------:R-:W4:Y:S08]  /*6250*/  MUFU.TANH R108, R108 ;  /* 0x0000006c006c7308 */ /* 0x000f300000002400 */
        /* <DEDUP_REMOVED lines=34> */
[----:B------:R-:W-:Y:S02]  /*6480*/  IADD3 R103, PT, PT, R103, -0x80, RZ ;  /* 0xffffff8067677810 */ /* 0x000fe40007ffe0ff */
        /* <DEDUP_REMOVED lines=13> */
[----:B------:R-:W-:Y:S01]  /*6560*/  ISETP.GE.AND P0, PT, R103, RZ, PT ;  /* 0x000000ff6700720c */ /* 0x000fe20003f06270 */
[----:B------:R-:W-:Y:S02]  /*6570*/  IMAD.SHL.U32 R115, R127, 0x40, RZ ;  /* 0x000000407f737824 */ /* 0x000fe400078e00ff */
[----:B------:R-:W-:-:S03]  /*6580*/  IMAD.HI.U32 R27, R113, R14, RZ ;  /* 0x0000000e711b7227 */ /* 0x000fc600078e00ff */
[----:B------:R-:W-:Y:S01]  /*6590*/  IABS R102, R115 ;  /* 0x0000007300667213 */ /* 0x000fe20000000000 */
[----:B------:R-:W-:Y:S01]  /*65a0*/  IMAD R14, R27, R23, R14 ;  /* 0x000000171b0e7224 */ /* 0x000fe200078e020e */
[----:B------:R-:W-:-:S03]  /*65b0*/  LOP3.LUT R115, R115, R12, RZ, 0x3c, !PT ;  /* 0x0000000c73737212 */ /* 0x000fc600078e3cff */
[----:B------:R-:W-:Y:S01]  /*65c0*/  IMAD.HI.U32 R113, R113, R102, RZ ;  /* 0x0000006671717227 */ /* 0x000fe200078e00ff */
[----:B------:R-:W-:-:S03]  /*65d0*/  ISETP.GT.U32.AND P1, PT, R5, R14, PT ;  /* 0x0000000e0500720c */ /* 0x000fc60003f24070 */
[----:B------:R-:W-:Y:S01]  /*65e0*/  IMAD R102, R113, R23, R102 ;  /* 0x0000001771667224 */ /* 0x000fe200078e0266 */
[----:B------:R-:W-:-:S04]  /*65f0*/  LOP3.LUT R23, RZ, R12, RZ, 0x33, !PT ;  /* 0x0000000cff177212 */ /* 0x000fc800078e33ff */
[----:B------:R-:W-:-:S05]  /*6600*/  ISETP.GT.U32.AND P2, PT, R5, R102, PT ;  /* 0x000000660500720c */ /* 0x000fca0003f44070 */
[----:B------:R-:W-:Y:S02]  /*6610*/  @!P1 IMAD.IADD R14, R14, 0x1, -R5 ;  /* 0x000000010e0e9824 */ /* 0x000fe400078e0a05 */
[----:B------:R-:W-:Y:S01]  /*6620*/  @!P1 VIADD R27, R27, 0x1 ;  /* 0x000000011b1b9836 */ /* 0x000fe20000000000 */
[----:B------:R-:W-:Y:S02]  /*6630*/  ISETP.GE.AND P1, PT, R115, RZ, PT ;  /* 0x000000ff7300720c */ /* 0x000fe40003f26270 */
[-C--:B------:R-:W-:Y:S01]  /*6640*/  ISETP.GE.U32.AND P3, PT, R14, R5.reuse, PT ;  /* 0x000000050e00720c */ /* 0x080fe20003f66070 */
[----:B------:R-:W2:Y:S02]  /*6650*/  LD.E.64 R114, desc[UR4][R2.64+0x20] ;  /* 0x0000200402727980 */ /* 0x000ea4000c101b00 */
[----:B------:R-:W-:Y:S02]  /*6660*/  @!P2 IADD3 R102, PT, PT, R102, -R5, RZ ;  /* 0x800000056666a210 */ /* 0x000fe40007ffe0ff */
[----:B------:R-:W-:-:S02]  /*6670*/  @!P2 IADD3 R113, PT, PT, R113, 0x1, RZ ;  /* 0x000000017171a810 */ /* 0x000fc40007ffe0ff */
[----:B------:R-:W-:Y:S02]  /*6680*/  ISETP.GE.U32.AND P4, PT, R102, R5, PT ;  /* 0x000000056600720c */ /* 0x000fe40003f86070 */
[----:B------:R-:W-:Y:S01]  /*6690*/  ISETP.NE.AND P2, PT, R12, RZ, PT ;  /* 0x000000ff0c00720c */ /* 0x000fe20003f45270 */
[----:B------:R-:W3:Y:S03]  /*66a0*/  LD.E.64 R102, desc[UR4][R2.64+0x38] ;  /* 0x0000380402667980 */ /* 0x000ee6000c101b00 */
[----:B------:R-:W-:-:S04]  /*66b0*/  @P3 VIADD R27, R27, 0x1 ;  /* 0x000000011b1b3836 */ /* 0x000fc80000000000 */
[----:B------:R-:W-:-:S03]  /*66c0*/  @!P0 IMAD.MOV R27, RZ, RZ, -R27 ;  /* 0x000000ffff1b8224 */ /* 0x000fc600078e0a1b */
[----:B------:R-:W-:Y:S02]  /*66d0*/  @P4 IADD3 R113, PT, PT, R113, 0x1, RZ ;  /* 0x0000000171714810 */ /* 0x000fe40007ffe0ff */
        /* <DEDUP_REMOVED lines=23> */
.L_x_13948:
        /* <DEDUP_REMOVED lines=8> */
.L_x_13949:
[----:B------:R-:W-:Y:S05]  /*68d0*/  BSYNC.RECONVERGENT B0 ;  /* 0x0000000000007941 */ /* 0x000fea0003800200 */
.L_x_13947:
        /* <DEDUP_REMOVED lines=21> */
.L_x_13946:
[----:B------:R-:W-:Y:S05]  /*6a30*/  BSYNC.RECONVERGENT B1 ;  /* 0x0000000000017941 */ /* 0x000fea0003800200 */
.L_x_13945:
[----:B--2---:R-:W2:Y:S01]  /*6a40*/  LD.E R116, desc[UR4][R2.64+0xdc] ;  /* 0x0000dc0402747980 */ /* 0x004ea2000c101900 */
[----:B------:R-:W-:-:S04]  /*6a50*/  IMAD R23, R107, 0x40, R106 ;  /* 0x000000406b177824 */ /* 0x000fc800078e026a */
[C---:B------:R-:W-:Y:S02]  /*6a60*/  VIADD R27, R23.reuse, 0xffffff80 ;  /* 0xffffff80171b7836 */ /* 0x040fe40000000000 */
[C---:B-1----:R-:W-:Y:S02]  /*6a70*/  VIADD R5, R23.reuse, 0xffffff81 ;  /* 0xffffff8117057836 */ /* 0x042fe40000000000 */
[----:B------:R-:W-:Y:S01]  /*6a80*/  VIADD R103, R23, 0xffffff88 ;  /* 0xffffff8817677836 */ /* 0x000fe20000000000 */
[C---:B------:R-:W-:Y:S02]  /*6a90*/  ISETP.GE.AND P3, PT, R27.reuse, R164, PT ;  /* 0x000000a41b00720c */ /* 0x040fe40003f66270 */
[-C--:B------:R-:W-:Y:S02]  /*6aa0*/  ISETP.GE.AND P2, PT, R27, R162.reuse, PT ;  /* 0x000000a21b00720c */ /* 0x080fe40003f46270 */
[C---:B------:R-:W-:Y:S02]  /*6ab0*/  ISETP.GE.AND P0, PT, R5.reuse, R162, PT ;  /* 0x000000a20500720c */ /* 0x040fe40003f06270 */
[----:B------:R-:W-:-:S02]  /*6ac0*/  ISETP.GE.AND P1, PT, R5, R164, PT ;  /* 0x000000a40500720c */ /* 0x000fc40003f26270 */
[----:B------:R-:W-:Y:S02]  /*6ad0*/  FSEL R0, R8, -INF , P3 ;  /* 0xff80000008007808 */ /* 0x000fe40001800000 */
[CC--:B------:R-:W-:Y:S02]  /*6ae0*/  ISETP.GE.AND P4, PT, R5.reuse, R163.reuse, PT ;  /* 0x000000a30500720c */ /* 0x0c0fe40003f86270 */
[-C--:B------:R-:W-:Y:S02]  /*6af0*/  ISETP.GE.AND P3, PT, R5, R160.reuse, PT ;  /* 0x000000a00500720c */ /* 0x080fe40003f66270 */
[C---:B------:R-:W-:Y:S02]  /*6b00*/  ISETP.GE.AND P6, PT, R27.reuse, R163, PT ;  /* 0x000000a31b00720c */ /* 0x040fe40003fc6270 */
[----:B------:R-:W-:Y:S01]  /*6b10*/  ISETP.GE.AND P5, PT, R27, R160, PT ;  /* 0x000000a01b00720c */ /* 0x000fe20003fa6270 */
[----:B------:R-:W-:Y:S01]  /*6b20*/  VIADD R27, R23, 0xffffff89 ;  /* 0xffffff89171b7836 */ /* 0x000fe20000000000 */
[----:B------:R-:W-:-:S02]  /*6b30*/  FSEL R5, R108, -INF , P2 ;  /* 0xff8000006c057808 */ /* 0x000fc40001000000 */
[----:B------:R-:W-:Y:S02]  /*6b40*/  ISETP.GE.AND P2, PT, R103, R164, PT ;  /* 0x000000a46700720c */ /* 0x000fe40003f46270 */
[----:B------:R-:W-:Y:S02]  /*6b50*/  FSEL R8, R10, -INF , P0 ;  /* 0xff8000000a087808 */ /* 0x000fe40000000000 */
[----:B------:R-:W-:Y:S02]  /*6b60*/  FSEL R9, R9, -INF , P1 ;  /* 0xff80000009097808 */ /* 0x000fe40000800000 */
[----:B------:R-:W-:Y:S02]  /*6b70*/  FSEL R0, R0, -INF , !P6 ;  /* 0xff80000000007808 */ /* 0x000fe40007000000 */
[----:B------:R-:W-:Y:S02]  /*6b80*/  ISETP.GE.AND P6, PT, R103, R163, PT ;  /* 0x000000a36700720c */ /* 0x000fe40003fc6270 */
[----:B------:R-:W-:-:S02]  /*6b90*/  FSEL R8, R8, -INF , !P3 ;  /* 0xff80000008087808 */ /* 0x000fc40005800000 */
[----:B------:R-:W-:Y:S02]  /*6ba0*/  FSEL R4, R4, -INF , P2 ;  /* 0xff80000004047808 */ /* 0x000fe40001000000 */
[----:B------:R-:W-:Y:S01]  /*6bb0*/  FSEL R12, R9, -INF , !P4 ;  /* 0xff800000090c7808 */ /* 0x000fe20006000000 */
[----:B------:R-:W-:Y:S01]  /*6bc0*/  VIADD R9, R23, 0xffffff91 ;  /* 0xffffff9117097836 */ /* 0x000fe20000000000 */
[-C--:B------:R-:W-:Y:S02]  /*6bd0*/  ISETP.GE.AND P3, PT, R27, R162.reuse, PT ;  /* 0x000000a21b00720c */ /* 0x080fe40003f66270 */
[----:B------:R-:W-:Y:S02]  /*6be0*/  ISETP.GE.AND P1, PT, R103, R162, PT ;  /* 0x000000a26700720c */ /* 0x000fe40003f26270 */
[C---:B------:R-:W-:Y:S02]  /*6bf0*/  ISETP.GE.AND P0, PT, R27.reuse, R164, PT ;  /* 0x000000a41b00720c */ /* 0x040fe40003f06270 */
[----:B------:R-:W-:-:S02]  /*6c00*/  ISETP.GE.AND P4, PT, R27, R163, PT ;  /* 0x000000a31b00720c */ /* 0x000fc40003f86270 */
[-C--:B------:R-:W-:Y:S01]  /*6c10*/  ISETP.GE.AND P2, PT, R27, R160.reuse, PT ;  /* 0x000000a01b00720c */ /* 0x080fe20003f46270 */
[----:B------:R-:W-:Y:S01]  /*6c20*/  VIADD R27, R23, 0xffffff90 ;  /* 0xffffff90171b7836 */ /* 0x000fe20000000000 */
[----:B------:R-:W-:Y:S02]  /*6c30*/  FSEL R10, R4, -INF , !P6 ;  /* 0xff800000040a7808 */ /* 0x000fe40007000000 */
[----:B------:R-:W-:Y:S02]  /*6c40*/  FSEL R5, R5, -INF , !P5 ;  /* 0xff80000005057808 */ /* 0x000fe40006800000 */
[----:B------:R-:W-:Y:S02]  /*6c50*/  FSEL R4, R111, -INF , P3 ;  /* 0xff8000006f047808 */ /* 0x000fe40001800000 */
[----:B------:R-:W-:Y:S02]  /*6c60*/  ISETP.GE.AND P5, PT, R103, R160, PT ;  /* 0x000000a06700720c */ /* 0x000fe40003fa6270 */
[----:B------:R-:W-:-:S02]  /*6c70*/  FSEL R6, R6, -INF , P1 ;  /* 0xff80000006067808 */ /* 0x000fc40000800000 */
[----:B------:R-:W-:Y:S02]  /*6c80*/  FSEL R14, R109, -INF , P0 ;  /* 0xff8000006d0e7808 */ /* 0x000fe40000000000 */
[C---:B------:R-:W-:Y:S02]  /*6c90*/  ISETP.GE.AND P1, PT, R27.reuse, R164, PT ;  /* 0x000000a41b00720c */ /* 0x040fe40003f26270 */
[-C--:B------:R-:W-:Y:S02]  /*6ca0*/  ISETP.GE.AND P0, PT, R27, R162.reuse, PT ;  /* 0x000000a21b00720c */ /* 0x080fe40003f06270 */
[----:B------:R-:W-:Y:S02]  /*6cb0*/  FSEL R4, R4, -INF , !P2 ;  /* 0xff80000004047808 */ /* 0x000fe40005000000 */
[----:B------:R-:W-:Y:S02]  /*6cc0*/  FSEL R6, R6, -INF , !P5 ;  /* 0xff80000006067808 */ /* 0x000fe40006800000 */
[----:B------:R-:W-:-:S02]  /*6cd0*/  ISETP.GE.AND P2, PT, R9, R162, PT ;  /* 0x000000a20900720c */ /* 0x000fc40003f46270 */
[C---:B------:R-:W-:Y:S02]  /*6ce0*/  ISETP.GE.AND P6, PT, R27.reuse, R163, PT ;  /* 0x000000a31b00720c */ /* 0x040fe40003fc6270 */
[----:B------:R-:W-:Y:S01]  /*6cf0*/  ISETP.GE.AND P5, PT, R27, R160, PT ;  /* 0x000000a01b00720c */ /* 0x000fe20003fa6270 */
[----:B------:R-:W-:Y:S01]  /*6d00*/  VIADD R27, R23, 0xffffff98 ;  /* 0xffffff98171b7836 */ /* 0x000fe20000000000 */
[----:B------:R-:W-:Y:S02]  /*6d10*/  FSEL R14, R14, -INF , !P4 ;  /* 0xff8000000e0e7808 */ /* 0x000fe40006000000 */
[----:B------:R-:W-:Y:S02]  /*6d20*/  ISETP.GE.AND P3, PT, R9, R164, PT ;  /* 0x000000a40900720c */ /* 0x000fe40003f66270 */
[----:B------:R-:W-:Y:S02]  /*6d30*/  FSEL R110, R110, -INF , P1 ;  /* 0xff8000006e6e7808 */ /* 0x000fe40000800000 */
[----:B------:R-:W-:-:S02]  /*6d40*/  FSEL R112, R112, -INF , P0 ;  /* 0xff80000070707808 */ /* 0x000fc40000000000 */
[C---:B------:R-:W-:Y:S02]  /*6d50*/  ISETP.GE.AND P4, PT, R9.reuse, R163, PT ;  /* 0x000000a30900720c */ /* 0x040fe40003f86270 */
[----:B------:R-:W-:Y:S01]  /*6d60*/  ISETP.GE.AND P1, PT, R9, R160, PT ;  /* 0x000000a00900720c */ /* 0x000fe20003f26270 */
[----:B------:R-:W-:Y:S01]  /*6d70*/  VIADD R9, R23, 0xffffff99 ;  /* 0xffffff9917097836 */ /* 0x000fe20000000000 */
[----:B------:R-:W-:Y:S02]  /*6d80*/  FSEL R34, R34, -INF , P2 ;  /* 0xff80000022227808 */ /* 0x000fe40001000000 */
        /* <DEDUP_REMOVED lines=8> */
[----:B------:R-:W-:Y:S02]  /*6e10*/  FSEL R198, R34, -INF , !P1 ;  /* 0xff80000022c67808 */ /* 0x000fe40004800000 */
[----:B------:R-:W-:-:S02]  /*6e20*/  ISETP.GE.AND P2, PT, R9, R164, PT ;  /* 0x000000a40900720c */ /* 0x000fc40003f46270 */
[----:B------:R-:W-:Y:S02]  /*6e30*/  ISETP.GE.AND P1, PT, R9, R162, PT ;  /* 0x000000a20900720c */ /* 0x000fe40003f26270 */
[----:B------:R-:W-:Y:S02]  /*6e40*/  FSEL R202, R33, -INF , !P4 ;  /* 0xff80000021ca7808 */ /* 0x000fe40006000000 */
[----:B------:R-:W-:Y:S02]  /*6e50*/  FSEL R32, R32, -INF , P0 ;  /* 0xff80000020207808 */ /* 0x000fe40000000000 */
        /* <DEDUP_REMOVED lines=8> */
[----:B------:R-:W-:Y:S02]  /*6ee0*/  FSEL R196, R30, -INF , !P0 ;  /* 0xff8000001ec47808 */ /* 0x000fe40004000000 */
[----:B------:R-:W-:-:S02]  /*6ef0*/  FSEL R28, R28, -INF , P3 ;  /* 0xff8000001c1c7808 */ /* 0x000fc40001800000 */
[C---:B------:R-:W-:Y:S02]  /*6f00*/  ISETP.GE.AND P1, PT, R9.reuse, R164, PT ;  /* 0x000000a40900720c */ /* 0x040fe40003f26270 */
[C---:B------:R-:W-:Y:S02]  /*6f10*/  ISETP.GE.AND P4, PT, R9.reuse, R163, PT ;  /* 0x000000a30900720c */ /* 0x040fe40003f86270 */
[C---:B------:R-:W-:Y:S02]  /*6f20*/  ISETP.GE.AND P0, PT, R9.reuse, R162, PT ;  /* 0x000000a20900720c */ /* 0x040fe40003f06270 */
[----:B------:R-:W-:Y:S01]  /*6f30*/  ISETP.GE.AND P3, PT, R9, R160, PT ;  /* 0x000000a00900720c */ /* 0x000fe20003f66270 */
[----:B------:R-:W-:Y:S01]  /*6f40*/  VIADD R9, R23, 0xffffffa9 ;  /* 0xffffffa917097836 */ /* 0x000fe20000000000 */
[----:B------:R-:W-:Y:S02]  /*6f50*/  FSEL R172, R35, -INF , !P5 ;  /* 0xff80000023ac7808 */ /* 0x000fe40006800000 */
[----:B------:R-:W-:-:S02]  /*6f60*/  ISETP.GE.AND P5, PT, R27, R162, PT ;  /* 0x000000a21b00720c */ /* 0x000fc40003fa6270 */
[----:B------:R-:W-:Y:S02]  /*6f70*/  FSEL R174, R32, -INF , !P6 ;  /* 0xff80000020ae7808 */ /* 0x000fe40007000000 */
[C---:B------:R-:W-:Y:S01]  /*6f80*/  ISETP.GE.AND P6, PT, R27.reuse, R163, PT ;  /* 0x000000a31b00720c */ /* 0x040fe20003fc6270 */
[----:B------:R-:W-:Y:S01]  /*6f90*/  LDSM.16.MT88.4 R32, [R132+0x8000] ;  /* 0x008000008420783b */ /* 0x000fe20000004200 */
[----:B------:R-:W-:Y:S01]  /*6fa0*/  ISETP.GE.AND P2, PT, R27, R160, PT ;  /* 0x000000a01b00720c */ /* 0x000fe20003f46270 */
[----:B------:R-:W-:Y:S01]  /*6fb0*/  VIADD R27, R23, 0xffffffa8 ;  /* 0xffffffa8171b7836 */ /* 0x000fe20000000000 */
[----:B------:R-:W-:Y:S02]  /*6fc0*/  FSEL R24, R24, -INF , P1 ;  /* 0xff80000018187808 */ /* 0x000fe40000800000 */
[----:B------:R-:W-:Y:S02]  /*6fd0*/  FSEL R25, R25, -INF , P0 ;  /* 0xff80000019197808 */ /* 0x000fe40000000000 */
[----:B------:R-:W-:-:S02]  /*6fe0*/  FSEL R31, R31, -INF , P5 ;  /* 0xff8000001f1f7808 */ /* 0x000fc40002800000 */
[----:B------:R-:W-:Y:S02]  /*6ff0*/  ISETP.GE.AND P0, PT, R9, R164, PT ;  /* 0x000000a40900720c */ /* 0x000fe40003f06270 */
[----:B------:R-:W-:Y:S02]  /*7000*/  FSEL R192, R24, -INF , !P4 ;  /* 0xff80000018c07808 */ /* 0x000fe40006000000 */
[----:B------:R-:W-:Y:S01]  /*7010*/  FSEL R184, R25, -INF , !P3 ;  /* 0xff80000019b87808 */ /* 0x000fe20005800000 */
[----:B------:R-:W-:Y:S01]  /*7020*/  VIADD R25, R23, 0xffffffb1 ;  /* 0xffffffb117197836 */ /* 0x000fe20000000000 */
[----:B------:R-:W-:Y:S02]  /*7030*/  FSEL R194, R28, -INF , !P6 ;  /* 0xff8000001cc27808 */ /* 0x000fe40007000000 */
[----:B------:R-:W-:Y:S02]  /*7040*/  FSEL R186, R31, -INF , !P2 ;  /* 0xff8000001fba7808 */ /* 0x000fe40005000000 */
[----:B------:R-:W-:-:S02]  /*7050*/  ISETP.GE.AND P4, PT, R9, R163, PT ;  /* 0x000000a30900720c */ /* 0x000fc40003f86270 */
[----:B------:R-:W-:Y:S02]  /*7060*/  FSEL R188, R21, -INF , P0 ;  /* 0xff80000015bc7808 */ /* 0x000fe40000000000 */
[C---:B------:R-:W-:Y:S02]  /*7070*/  ISETP.GE.AND P6, PT, R27.reuse, R164, PT ;  /* 0x000000a41b00720c */ /* 0x040fe40003fc6270 */
[C---:B------:R-:W-:Y:S02]  /*7080*/  ISETP.GE.AND P5, PT, R27.reuse, R163, PT ;  /* 0x000000a31b00720c */ /* 0x040fe40003fa6270 */
[C---:B------:R-:W-:Y:S02]  /*7090*/  ISETP.GE.AND P2, PT, R27.reuse, R162, PT ;  /* 0x000000a21b00720c */ /* 0x040fe40003f46270 */
[----:B------:R-:W-:Y:S01]  /*70a0*/  ISETP.GE.AND P1, PT, R27, R160, PT ;  /* 0x000000a01b00720c */ /* 0x000fe20003f26270 */
[----:B------:R-:W-:Y:S01]  /*70b0*/  VIADD R27, R23, 0xffffffb0 ;  /* 0xffffffb0171b7836 */ /* 0x000fe20000000000 */
[----:B------:R-:W-:-:S02]  /*70c0*/  FMNMX3.FTZ R21, R101, R0, R12, !PT ;  /* 0x0000000065157276 */ /* 0x000fc4000781000c */
[----:B------:R-:W-:Y:S02]  /*70d0*/  FSEL R188, R188, -INF , !P4 ;  /* 0xff800000bcbc7808 */ /* 0x000fe40006000000 */
[----:B------:R-:W-:Y:S02]  /*70e0*/  ISETP.GE.AND P4, PT, R25, R164, PT ;  /* 0x000000a41900720c */ /* 0x000fe40003f86270 */
[----:B------:R-:W-:Y:S02]  /*70f0*/  FSEL R26, R26, -INF , P2 ;  /* 0xff8000001a1a7808 */ /* 0x000fe40001000000 */
[----:B------:R-:W-:Y:S02]  /*7100*/  FMNMX3.FTZ R21, R21, R10, R14, !PT ;  /* 0x0000000a15157276 */ /* 0x000fe4000781000e */
[----:B------:R-:W-:Y:S02]  /*7110*/  ISETP.GE.AND P2, PT, R27, R164, PT ;  /* 0x000000a41b00720c */ /* 0x000fe40003f46270 */
[----:B------:R-:W-:-:S02]  /*7120*/  FSEL R20, R20, -INF , P6 ;  /* 0xff80000014147808 */ /* 0x000fc40003000000 */
[----:B------:R-:W-:Y:S02]  /*7130*/  FSEL R168, R17, -INF , P4 ;  /* 0xff80000011a87808 */ /* 0x000fe40002000000 */
[C---:B------:R-:W-:Y:S02]  /*7140*/  ISETP.GE.AND P3, PT, R9.reuse, R162, PT ;  /* 0x000000a20900720c */ /* 0x040fe40003f66270 */
[----:B------:R-:W-:Y:S01]  /*7150*/  ISETP.GE.AND P6, PT, R9, R160, PT ;  /* 0x000000a00900720c */ /* 0x000fe20003fc6270 */
[----:B------:R-:W-:Y:S01]  /*7160*/  VIADD R9, R23, 0xffffffb8 ;  /* 0xffffffb817097836 */ /* 0x000fe20000000000 */
[----:B------:R-:W-:Y:S01]  /*7170*/  FMNMX3.FTZ R17, R21, R178, R202, !PT ;  /* 0x000000b215117276 */ /* 0x000fe200078100ca */
[----:B------:R-:W-:Y:S01]  /*7180*/  VIADD R23, R23, 0xffffffb9 ;  /* 0xffffffb917177836 */ /* 0x000fe20000000000 */
[----:B------:R-:W-:Y:S02]  /*7190*/  FSEL R22, R22, -INF , P2 ;  /* 0xff80000016167808 */ /* 0x000fe40001000000 */
[----:B------:R-:W-:-:S02]  /*71a0*/  ISETP.GE.AND P2, PT, R25, R163, PT ;  /* 0x000000a31900720c */ /* 0x000fc40003f46270 */
[----:B------:R-:W-:Y:S02]  /*71b0*/  FMNMX3.FTZ R17, R17, R174, R200, !PT ;  /* 0x000000ae11117276 */ /* 0x000fe400078100c8 */
[----:B------:R-:W-:Y:S02]  /*71c0*/  FSEL R168, R168, -INF , !P2 ;  /* 0xff800000a8a87808 */ /* 0x000fe40005000000 */
[----:B------:R-:W-:Y:S02]  /*71d0*/  ISETP.GE.AND P2, PT, R23, R164, PT ;  /* 0x000000a41700720c */ /* 0x000fe40003f46270 */
[----:B------:R-:W-:Y:S02]  /*71e0*/  FSEL R190, R20, -INF , !P5 ;  /* 0xff80000014be7808 */ /* 0x000fe40006800000 */
[----:B------:R-:W-:Y:S02]  /*71f0*/  FMNMX3.FTZ R17, R17, R194, R192, !PT ;  /* 0x000000c211117276 */ /* 0x000fe400078100c0 */
[----:B------:R-:W-:-:S02]  /*7200*/  FSEL R128, R19, -INF , P2 ;  /* 0xff80000013807808 */ /* 0x000fc40001000000 */
[----:B------:R-:W-:Y:S02]  /*7210*/  ISETP.GE.AND P5, PT, R27, R163, PT ;  /* 0x000000a31b00720c */ /* 0x000fe40003fa6270 */
[----:B------:R-:W-:Y:S02]  /*7220*/  ISETP.GE.AND P4, PT, R9, R164, PT ;  /* 0x000000a40900720c */ /* 0x000fe40003f86270 */
[----:B------:R-:W-:Y:S02]  /*7230*/  FMNMX3.FTZ R19, R17, R190, R188, !PT ;  /* 0x000000be11137276 */ /* 0x000fe400078100bc */
[----:B------:R-:W-:Y:S02]  /*7240*/  FMNMX3.FTZ R17, R100, R5, R8, !PT ;  /* 0x0000000564117276 */ /* 0x000fe40007810008 */
[----:B------:R-:W-:Y:S02]  /*7250*/  FSEL R170, R22, -INF , !P5 ;  /* 0xff80000016aa7808 */ /* 0x000fe40006800000 */
[----:B------:R-:W-:-:S02]  /*7260*/  FSEL R18, R18, -INF , P4 ;  /* 0xff80000012127808 */ /* 0x000fc40002000000 */
[-C--:B------:R-:W-:Y:S02]  /*7270*/  ISETP.GE.AND P5, PT, R9, R163.reuse, PT ;  /* 0x000000a30900720c */ /* 0x080fe40003fa6270 */
[----:B------:R-:W-:Y:S02]  /*7280*/  ISETP.GE.AND P4, PT, R23, R163, PT ;  /* 0x000000a31700720c */ /* 0x000fe40003f86270 */
[----:B------:R-:W-:Y:S02]  /*7290*/  FMNMX3.FTZ R21, R17, R6, R4, !PT ;  /* 0x0000000611157276 */ /* 0x000fe40007810004 */
[----:B------:R-:W-:Y:S02]  /*72a0*/  FSEL R130, R18, -INF , !P5 ;  /* 0xff80000012827808 */ /* 0x000fe40006800000 */
[----:B------:R-:W-:Y:S02]  /*72b0*/  FSEL R128, R128, -INF , !P4 ;  /* 0xff80000080807808 */ /* 0x000fe40006000000 */
[----:B------:R-:W-:-:S02]  /*72c0*/  FMNMX3.FTZ R19, R19, R170, R168, !PT ;  /* 0x000000aa13137276 */ /* 0x000fc400078100a8 */
[----:B------:R-:W-:Y:S02]  /*72d0*/  FMNMX3.FTZ R21, R21, R176, R198, !PT ;  /* 0x000000b015157276 */ /* 0x000fe400078100c6 */
[-C--:B------:R-:W-:Y:S02]  /*72e0*/  ISETP.GE.AND P0, PT, R27, R162.reuse, PT ;  /* 0x000000a21b00720c */ /* 0x080fe40003f06270 */
[----:B------:R-:W-:Y:S02]  /*72f0*/  ISETP.GE.AND P2, PT, R25, R162, PT ;  /* 0x000000a21900720c */ /* 0x000fe40003f46270 */
[----:B------:R-:W-:Y:S02]  /*7300*/  FMNMX3.FTZ R17, R19, R130, R128, !PT ;  /* 0x0000008213117276 */ /* 0x000fe40007810080 */
[----:B------:R-:W-:Y:S02]  /*7310*/  FSEL R7, R7, -INF , P3 ;  /* 0xff80000007077808 */ /* 0x000fe40001800000 */
[----:B------:R-:W-:Y:S01]  /*7320*/  FMNMX3.FTZ R21, R21, R172, R196, !PT ;  /* 0x000000ac15157276 */ /* 0x000fe200078100c4 */
[----:B------:R-:W1:Y:S01]  /*7330*/  SHFL.BFLY PT, R18, R17, 0x2, 0x1f ;  /* 0x0c401f0011127f89 */ /* 0x000e6200000e0000 */
[----:B------:R-:W-:-:S02]  /*7340*/  FSEL R182, R26, -INF , !P1 ;  /* 0xff8000001ab67808 */ /* 0x000fc40004800000 */
[----:B------:R-:W-:Y:S02]  /*7350*/  FSEL R11, R11, -INF , P0 ;  /* 0xff8000000b0b7808 */ /* 0x000fe40000000000 */
[-C--:B------:R-:W-:Y:S02]  /*7360*/  ISETP.GE.AND P5, PT, R27, R160.reuse, PT ;  /* 0x000000a01b00720c */ /* 0x080fe40003fa6270 */
[----:B------:R-:W-:Y:S02]  /*7370*/  ISETP.GE.AND P4, PT, R25, R160, PT ;  /* 0x000000a01900720c */ /* 0x000fe40003f86270 */
[-C--:B------:R-:W-:Y:S01]  /*7380*/  ISETP.GE.AND P1, PT, R9, R162.reuse, PT ;  /* 0x000000a20900720c */ /* 0x080fe20003f26270 */
[----:B------:R-:W-:Y:S01]  /*7390*/  LDSM.16.MT88.4 R24, [R133+0x8000] ;  /* 0x008000008518783b */ /* 0x000fe20000004200 */
[----:B------:R-:W-:Y:S02]  /*73a0*/  ISETP.GE.AND P0, PT, R23, R162, PT ;  /* 0x000000a21700720c */ /* 0x000fe40003f06270 */
[----:B------:R-:W-:-:S02]  /*73b0*/  FSEL R16, R16, -INF , P2 ;  /* 0xff80000010107808 */ /* 0x000fc40001000000 */
[----:B------:R-:W-:Y:S02]  /*73c0*/  FSEL R180, R7, -INF , !P6 ;  /* 0xff80000007b47808 */ /* 0x000fe40007000000 */
[----:B------:R-:W-:Y:S02]  /*73d0*/  FMNMX3.FTZ R21, R21, R186, R184, !PT ;  /* 0x000000ba15157276 */ /* 0x000fe400078100b8 */
[-C--:B------:R-:W-:Y:S02]  /*73e0*/  ISETP.GE.AND P3, PT, R9, R160.reuse, PT ;  /* 0x000000a00900720c */ /* 0x080fe40003f66270 */
[----:B------:R-:W-:Y:S02]  /*73f0*/  ISETP.GE.AND P2, PT, R23, R160, PT ;  /* 0x000000a01700720c */ /* 0x000fe40003f46270 */
[----:B------:R-:W-:Y:S02]  /*7400*/  FSEL R13, R13, -INF , P1 ;  /* 0xff8000000d0d7808 */ /* 0x000fe40000800000 */
[----:B------:R-:W-:-:S02]  /*7410*/  FSEL R15, R15, -INF , P0 ;  /* 0xff8000000f0f7808 */ /* 0x000fc40000000000 */
[----:B------:R-:W-:Y:S02]  /*7420*/  FSEL R126, R11, -INF , !P5 ;  /* 0xff8000000b7e7808 */ /* 0x000fe40006800000 */
[----:B------:R-:W-:Y:S02]  /*7430*/  FSEL R122, R16, -INF , !P4 ;  /* 0xff800000107a7808 */ /* 0x000fe40006000000 */
[----:B------:R-:W-:Y:S02]  /*7440*/  FMNMX3.FTZ R21, R21, R182, R180, !PT ;  /* 0x000000b615157276 */ /* 0x000fe400078100b4 */
        /* <DEDUP_REMOVED lines=33> */
[----:B------:R-:W-:Y:S02]  /*7660*/  LDSM.16.MT88.4 R16, [R134+0x8000] ;  /* 0x008000008610783b */ /* 0x000fe40000004200 */
[----:B------:R-:W-:Y:S01]  /*7670*/  FSETP.NEU.FTZ.AND P0, PT, R0, -INF , PT ;  /* 0xff8000000000780b */ /* 0x000fe20003f1d000 */
[----:B------:R-:W-:Y:S01]  /*7680*/  FMUL.FTZ R103, R116, R0 ;  /* 0x0000000074677220 */ /* 0x000fe20000410000 */
[----:B------:R-:W-:Y:S02]  /*7690*/  MUFU.EX2 R112, R112 ;  /* 0x0000007000707308 */ /* 0x000fe40000000800 */
[----:B------:R-:W-:-:S02]  /*76a0*/  FSEL R7, R0, RZ, P0 ;  /* 0x000000ff00077208 */ /* 0x000fc40000000000 */
[----:B------:R-:W-:Y:S02]  /*76b0*/  FSEL R103, R103, RZ, P0 ;  /* 0x000000ff67677208 */ /* 0x000fe40000000000 */
[----:B------:R-:W-:Y:S01]  /*76c0*/  ISETP.GT.AND P0, PT, R127, R150, PT ;  /* 0x000000967f00720c */ /* 0x000fe20003f04270 */
[----:B------:R-:W-:Y:S01]  /*76d0*/  FADD.FTZ R7, R100, -R7 ;  /* 0x8000000764077221 */ /* 0x000fe20000010000 */
[----:B------:R-:W-:Y:S01]  /*76e0*/  MUFU.EX2 R109, R109 ;  /* 0x0000006d006d7308 */ /* 0x000fe20000000800 */
[-CC-:B------:R-:W-:Y:S01]  /*76f0*/  FFMA.FTZ R102, R5, R116.reuse, -R103.reuse ;  /* 0x0000007405667223 */ /* 0x180fe20000010867 */
[----:B------:R-:W-:Y:S01]  /*7700*/  FADD.FTZ R5, R101, -R10 ;  /* 0x8000000a65057221 */ /* 0x000fe20000010000 */
[----:B------:R-:W-:Y:S01]  /*7710*/  FMUL.FTZ R100, R116, R7 ;  /* 0x0000000774647220 */ /* 0x000fe20000410000 */
[-CC-:B------:R-:W-:Y:S01]  /*7720*/  FFMA.FTZ R113, R8, R116.reuse, -R103.reuse ;  /* 0x0000007408717223 */ /* 0x180fe20000010867 */
[-CC-:B------:R-:W-:Y:S01]  /*7730*/  FFMA.FTZ R115, R6, R116.reuse, -R103.reuse ;  /* 0x0000007406737223 */ /* 0x180fe20000010867 */
[----:B------:R-:W-:Y:S01]  /*7740*/  FMUL.FTZ R101, R116, R5 ;  /* 0x0000000574657220 */ /* 0x000fe20000410000 */
[-CC-:B------:R-:W-:Y:S01]  /*7750*/  FFMA.FTZ R110, R4, R116.reuse, -R103.reuse ;  /* 0x00000074046e7223 */ /* 0x180fe20000010867 */
[----:B------:R-:W-:Y:S01]  /*7760*/  MUFU.EX2 R102, R102 ;  /* 0x0000006600667308 */ /* 0x000fe20000000800 */
[----:B------:R-:W-:Y:S01]  /*7770*/  LDSM.16.MT88.4 R8, [R138+0x8000] ;  /* 0x008000008a08783b */ /* 0x000fe20000004200 */
        /* <DEDUP_REMOVED lines=12> */
[----:B------:R-:W-:Y:S01]  /*7840*/  FFMA.FTZ R120, R120, R116, -R103 ;  /* 0x0000007478787223 */ /* 0x000fe20000010867 */
[----:B------:R-:W-:Y:S01]  /*7850*/  @P0 VIADD R107, R107, 0xfffffffd ;  /* 0xfffffffd6b6b0836 */ /* 0x000fe20000000000 */
[----:B------:R-:W2:Y:S08]  /*7860*/  MUFU.EX2 R100, R100 ;  /* 0x0000006400647308 */ /* 0x000eb00000000800 */
[----:B------:R-:W3:Y:S01]  /*7870*/  MUFU.EX2 R113, R113 ;  /* 0x0000007100717308 */ /* 0x000ee20000000800 */
[-C--:B-1----:R-:W-:Y:S01]  /*7880*/  FMUL.FTZ R28, R72, R101.reuse ;  /* 0x00000065481c7220 */ /* 0x082fe20000410000 */
[-C--:B------:R-:W-:Y:S01]  /*7890*/  FMUL.FTZ R29, R73, R101.reuse ;  /* 0x00000065491d7220 */ /* 0x080fe20000410000 */
[-C--:B------:R-:W-:Y:S01]  /*78a0*/  FMUL.FTZ R4, R96, R101.reuse ;  /* 0x0000006560047220 */ /* 0x080fe20000410000 */
[-C--:B------:R-:W-:Y:S01]  /*78b0*/  FMUL.FTZ R5, R97, R101.reuse ;  /* 0x0000006561057220 */ /* 0x080fe20000410000 */
[----:B------:R-:W-:Y:S01]  /*78c0*/  F2FP.BF16.F32.PACK_AB R96, R111, R114 ;  /* 0x000000726f60723e */ /* 0x000fe200000010ff */
[-C--:B------:R-:W-:Y:S01]  /*78d0*/  FMUL.FTZ R68, R68, R101.reuse ;  /* 0x0000006544447220 */ /* 0x080fe20000410000 */
[-C--:B------:R-:W-:Y:S01]  /*78e0*/  FMUL.FTZ R69, R69, R101.reuse ;  /* 0x0000006545457220 */ /* 0x080fe20000410000 */
[----:B------:R-:W-:Y:S01]  /*78f0*/  MUFU.EX2 R115, R115 ;  /* 0x0000007300737308 */ /* 0x000fe20000000800 */
[-C--:B--2---:R-:W-:Y:S01]  /*7900*/  FMUL.FTZ R30, R74, R100.reuse ;  /* 0x000000644a1e7220 */ /* 0x084fe20000410000 */
[-C--:B------:R-:W-:Y:S01]  /*7910*/  FMUL.FTZ R31, R75, R100.reuse ;  /* 0x000000644b1f7220 */ /* 0x080fe20000410000 */
[-C--:B------:R-:W-:Y:S01]  /*7920*/  FMUL.FTZ R6, R98, R100.reuse ;  /* 0x0000006462067220 */ /* 0x080fe20000410000 */
[----:B------:R-:W1:Y:S01]  /*7930*/  LDSM.16.MT88.4 R72, [R138+0xa000] ;  /* 0x00a000008a48783b */ /* 0x000e620000004200 */
[----:B------:R-:W-:Y:S01]  /*7940*/  FMUL.FTZ R7, R99, R100 ;  /* 0x0000006463077220 */ /* 0x000fe20000410000 */
[----:B------:R-:W-:Y:S01]  /*7950*/  F2FP.BF16.F32.PACK_AB R98, R109, R112 ;  /* 0x000000706d62723e */ /* 0x000fe200000010ff */
        /* <DEDUP_REMOVED lines=18> */
[----:B--2---:R-:W-:Y:S01]  /*7a80*/  F2FP.BF16.F32.PACK_AB R99, R110, R115 ;  /* 0x000000736e63723e */ /* 0x004fe200000010ff */
        /* <DEDUP_REMOVED lines=36> */
[----:B------:R-:W-:Y:S01]  /*7cd0*/  MUFU.EX2 R178, R178 ;  /* 0x000000b200b27308 */ /* 0x000fe20000000800 */
[-C--:B------:R-:W-:Y:S01]  /*7ce0*/  FMUL.FTZ R60, R60, R101.reuse ;  /* 0x000000653c3c7220 */ /* 0x080fe20000410000 */
[C---:B------:R-:W-:Y:S01]  /*7cf0*/  HMMA.16816.F32.BF16 R20, R96.reuse, R24, R20 ;  /* 0x000000186014723c */ /* 0x040fe20000041814 */
[-C--:B------:R-:W-:Y:S01]  /*7d00*/  FMUL.FTZ R61, R61, R101.reuse ;  /* 0x000000653d3d7220 */ /* 0x080fe20000410000 */
[-C--:B------:R-:W-:Y:S01]  /*7d10*/  FMUL.FTZ R62, R62, R100.reuse ;  /* 0x000000643e3e7220 */ /* 0x080fe20000410000 */
[-C--:B------:R-:W-:Y:S01]  /*7d20*/  FMUL.FTZ R63, R63, R100.reuse ;  /* 0x000000643f3f7220 */ /* 0x080fe20000410000 */
[-C--:B------:R-:W-:Y:S01]  /*7d30*/  FMUL.FTZ R64, R64, R101.reuse ;  /* 0x0000006540407220 */ /* 0x080fe20000410000 */
[-C--:B------:R-:W-:Y:S01]  /*7d40*/  FMUL.FTZ R65, R65, R101.reuse ;  /* 0x0000006541417220 */ /* 0x080fe20000410000 */
[----:B------:R-:W3:Y:S01]  /*7d50*/  MUFU.EX2 R129, R129 ;  /* 0x0000008100817308 */ /* 0x000ee20000000800 */
[-C--:B------:R-:W-:Y:S01]  /*7d60*/  FMUL.FTZ R66, R66, R100.reuse ;  /* 0x0000006442427220 */ /* 0x080fe20000410000 */
[----:B------:R-:W-:Y:S01]  /*7d70*/  HMMA.16816.F32.BF16 R24, R96, R26, R76 ;  /* 0x0000001a6018723c */ /* 0x000fe2000004184c */
[----:B------:R-:W-:Y:S01]  /*7d80*/  LDSM.16.MT88.4 R76, [R138+0x8800] ;  /* 0x008800008a4c783b */ /* 0x000fe20000004200 */
[-C--:B------:R-:W-:Y:S01]  /*7d90*/  FMUL.FTZ R67, R67, R100.reuse ;  /* 0x0000006443437220 */ /* 0x080fe20000410000 */
[----:B------:R-:W-:Y:S01]  /*7da0*/  FFMA.FTZ R114, R175, R101, R114 ;  /* 0x00000065af727223 */ /* 0x000fe20000010072 */
[----:B------:R-:W-:-:S02]  /*7db0*/  FFMA.FTZ R118, R173, R100, R102 ;  /* 0x00000064ad767223 */ /* 0x000fc40000010066 */
[----:B------:R-:W-:Y:S01]  /*7dc0*/  MUFU.EX2 R174, R174 ;  /* 0x000000ae00ae7308 */ /* 0x000fe20000000800 */
[----:B------:R-:W-:Y:S01]  /*7dd0*/  FADD.FTZ R111, R111, R114 ;  /* 0x000000726f6f7221 */ /* 0x000fe20000010000 */
[C---:B------:R-:W-:Y:S01]  /*7de0*/  HMMA.16816.F32.BF16 R4, R96.reuse, R8, R4 ;  /* 0x000000086004723c */ /* 0x040fe20000041804 */
[----:B------:R-:W-:Y:S02]  /*7df0*/  FADD.FTZ R118, R113, R118 ;  /* 0x0000007671767221 */ /* 0x000fe40000010000 */
[----:B------:R-:W-:Y:S02]  /*7e00*/  FADD.FTZ R112, R112, R111 ;  /* 0x0000006f70707221 */ /* 0x000fe40000010000 */
[----:B------:R-:W-:Y:S01]  /*7e10*/  FADD.FTZ R115, R115, R118 ;  /* 0x0000007673737221 */ /* 0x000fe20000010000 */
[----:B------:R-:W-:Y:S01]  /*7e20*/  MUFU.EX2 R121, R121 ;  /* 0x0000007900797308 */ /* 0x000fe20000000800 */
[----:B------:R-:W-:Y:S01]  /*7e30*/  FADD.FTZ R109, R109, R112 ;  /* 0x000000706d6d7221 */ /* 0x000fe20000010000 */
[----:B--2---:R-:W-:Y:S01]  /*7e40*/  HMMA.16816.F32.BF16 R44, R96, R68, R44 ;  /* 0x00000044602c723c */ /* 0x004fe2000004182c */
[----:B------:R-:W-:-:S05]  /*7e50*/  FADD.FTZ R115, R110, R115 ;  /* 0x000000736e737221 */ /* 0x000fca0000010000 */
[----:B------:R-:W-:Y:S02]  /*7e60*/  MUFU.EX2 R176, R176 ;  /* 0x000000b000b07308 */ /* 0x000fe40000000800 */
[C---:B------:R-:W-:Y:S01]  /*7e70*/  HMMA.16816.F32.BF16 R48, R96.reuse, R70, R48 ;  /* 0x000000466030723c */ /* 0x040fe20000041830 */
[----:B------:R-:W2:Y:S05]  /*7e80*/  LDSM.16.MT88.4 R68, [R132+0xa000] ;  /* 0x00a000008444783b */ /* 0x000eaa0000004200 */
[----:B------:R-:W4:Y:S02]  /*7e90*/  MUFU.EX2 R123, R123 ;  /* 0x0000007b007b7308 */ /* 0x000f240000000800 */
[C---:B-1----:R-:W-:Y:S06]  /*7ea0*/  HMMA.16816.F32.BF16 R52, R96.reuse, R72, R52 ;  /* 0x000000486034723c */ /* 0x042fec0000041834 */
[----:B------:R-:W-:Y:S02]  /*7eb0*/  MUFU.EX2 R172, R172 ;  /* 0x000000ac00ac7308 */ /* 0x000fe40000000800 */
[C---:B------:R-:W-:Y:S01]  /*7ec0*/  HMMA.16816.F32.BF16 R56, R96.reuse, R74, R56 ;  /* 0x0000004a6038723c */ /* 0x040fe20000041838 */
[----:B------:R-:W1:Y:S05]  /*7ed0*/  LDSM.16.MT88.4 R72, [R134+0x8800] ;  /* 0x008800008648783b */ /* 0x000e6a0000004200 */
[----:B------:R-:W5:Y:S02]  /*7ee0*/  MUFU.EX2 R119, R119 ;  /* 0x0000007700777308 */ /* 0x000f640000000800 */
        /* <DEDUP_REMOVED lines=8> */
[----:B--2---:R-:W-:Y:S01]  /*7f70*/  HMMA.16816.F32.BF16 R60, R96, R68, R60 ;  /* 0x00000044603c723c */ /* 0x004fe2000004183c */
[----:B---3--:R-:W-:Y:S01]  /*7f80*/  F2FP.BF16.F32.PACK_AB R68, R129, R178 ;  /* 0x000000b28144723e */ /* 0x008fe200000010ff */
[----:B------:R-:W-:Y:S01]  /*7f90*/  FADD.FTZ R178, R178, R109 ;  /* 0x0000006db2b27221 */ /* 0x000fe20000010000 */
[----:B----4-:R-:W-:Y:S01]  /*7fa0*/  F2FP.BF16.F32.PACK_AB R69, R123, R176 ;  /* 0x000000b07b45723e */ /* 0x010fe200000010ff */
[----:B------:R-:W-:-:S02]  /*7fb0*/  FADD.FTZ R176, R176, R115 ;  /* 0x00000073b0b07221 */ /* 0x000fc40000010000 */
[----:B------:R-:W-:Y:S01]  /*7fc0*/  MUFU.EX2 R131, R131 ;  /* 0x0000008300837308 */ /* 0x000fe20000000800 */
[----:B------:R-:W-:Y:S01]  /*7fd0*/  FADD.FTZ R129, R129, R178 ;  /* 0x000000b281817221 */ /* 0x000fe20000010000 */
[----:B------:R-:W-:Y:S01]  /*7fe0*/  HMMA.16816.F32.BF16 R64, R96, R70, R64 ;  /* 0x000000466040723c */ /* 0x000fe20000041840 */
[----:B------:R-:W-:Y:S01]  /*7ff0*/  F2FP.BF16.F32.PACK_AB R70, R121, R174 ;  /* 0x000000ae7946723e */ /* 0x000fe200000010ff */
[----:B------:R-:W-:Y:S01]  /*8000*/  FADD.FTZ R123, R123, R176 ;  /* 0x000000b07b7b7221 */ /* 0x000fe20000010000 */
[----:B-----5:R-:W-:Y:S01]  /*8010*/  F2FP.BF16.F32.PACK_AB R71, R119, R172 ;  /* 0x000000ac7747723e */ /* 0x020fe200000010ff */
[----:B------:R-:W-:Y:S02]  /*8020*/  FADD.FTZ R174, R174, R129 ;  /* 0x00000081aeae7221 */ /* 0x000fe40000010000 */
[----:B------:R-:W-:Y:S01]  /*8030*/  MUFU.EX2 R186, R186 ;  /* 0x000000ba00ba7308 */ /* 0x000fe20000000800 */
[----:B------:R-:W-:Y:S01]  /*8040*/  FADD.FTZ R172, R172, R123 ;  /* 0x0000007bacac7221 */ /* 0x000fe20000010000 */
[----:B------:R-:W-:-:S02]  /*8050*/  FADD.FTZ R121, R121, R174 ;  /* 0x000000ae79797221 */ /* 0x000fc40000010000 */
[----:B------:R-:W-:Y:S01]  /*8060*/  HMMA.16816.F32.BF16 R4, R68, R76, R4 ;  /* 0x0000004c4404723c */ /* 0x000fe20000041804 */
[----:B------:R-:W-:-:S03]  /*8070*/  FADD.FTZ R119, R119, R172 ;  /* 0x000000ac77777221 */ /* 0x000fc60000010000 */
[----:B------:R-:W-:Y:S04]  /*8080*/  MUFU.EX2 R169, R169 ;  /* 0x000000a900a97308 */ /* 0x000fe80000000800 */
[C---:B------:R-:W-:Y:S01]  /*8090*/  HMMA.16816.F32.BF16 R8, R68.reuse, R78, R8 ;  /* 0x0000004e4408723c */ /* 0x040fe20000041808 */
[----:B------:R-:W2:Y:S03]  /*80a0*/  LDSM.16.MT88.4 R76, [R133+0x8800] ;  /* 0x00880000854c783b */ /* 0x000ea60000004200 */
[----:B------:R-:W-:Y:S04]  /*80b0*/  MUFU.EX2 R182, R182 ;  /* 0x000000b600b67308 */ /* 0x000fe80000000800 */
[C---:B-1----:R-:W-:Y:S04]  /*80c0*/  HMMA.16816.F32.BF16 R12, R68.reuse, R72, R12 ;  /* 0x00000048440c723c */ /* 0x042fe8000004180c */
[----:B------:R-:W-:Y:S04]  /*80d0*/  MUFU.EX2 R165, R165 ;  /* 0x000000a500a57308 */ /* 0x000fe80000000800 */
[C---:B------:R-:W-:Y:S01]  /*80e0*/  HMMA.16816.F32.BF16 R16, R68.reuse, R74, R16 ;  /* 0x0000004a4410723c */ /* 0x040fe20000041810 */
[----:B------:R-:W1:Y:S03]  /*80f0*/  LDSM.16.MT88.4 R72, [R132+0x8800] ;  /* 0x008800008448783b */ /* 0x000e660000004200 */
[----:B------:R-:W-:Y:S08]  /*8100*/  MUFU.EX2 R171, R171 ;  /* 0x000000ab00ab7308 */ /* 0x000ff00000000800 */
[----:B------:R-:W3:Y:S08]  /*8110*/  MUFU.EX2 R168, R168 ;  /* 0x000000a800a87308 */ /* 0x000ef00000000800 */
[----:B------:R-:W-:Y:S01]  /*8120*/  MUFU.EX2 R117, R130 ;  /* 0x0000008200757308 */ /* 0x000fe20000000800 */
[C---:B--2---:R-:W-:Y:S07]  /*8130*/  HMMA.16816.F32.BF16 R20, R68.reuse, R76, R20 ;  /* 0x0000004c4414723c */ /* 0x044fee0000041814 */
[----:B------:R-:W2:Y:S01]  /*8140*/  MUFU.EX2 R128, R128 ;  /* 0x0000008000807308 */ /* 0x000ea20000000800 */
[----:B---3--:R-:W-:Y:S01]  /*8150*/  F2FP.BF16.F32.PACK_AB R100, R168, R171 ;  /* 0x000000aba864723e */ /* 0x008fe200000010ff */
[C---:B------:R-:W-:Y:S01]  /*8160*/  HMMA.16816.F32.BF16 R24, R68.reuse, R78, R24 ;  /* 0x0000004e4418723c */ /* 0x040fe20000041818 */
[----:B------:R-:W3:Y:S05]  /*8170*/  LDSM.16.MT88.4 R76, [R138+0xa800] ;  /* 0x00a800008a4c783b */ /* 0x000eea0000004200 */
[----:B------:R-:W-:Y:S02]  /*8180*/  MUFU.EX2 R126, R126 ;  /* 0x0000007e007e7308 */ /* 0x000fe40000000800 */
[C---:B-1----:R-:W-:Y:S06]  /*8190*/  HMMA.16816.F32.BF16 R28, R68.reuse, R72, R28 ;  /* 0x00000048441c723c */ /* 0x042fec000004181c */
[----:B------:R-:W1:Y:S01]  /*81a0*/  MUFU.EX2 R177, R177 ;  /* 0x000000b100b17308 */ /* 0x000e620000000800 */
[----:B--2---:R-:W-:Y:S01]  /*81b0*/  F2FP.BF16.F32.PACK_AB R102, R128, R117 ;  /* 0x000000758066723e */ /* 0x004fe200000010ff */
[C---:B------:R-:W-:Y:S01]  /*81c0*/  HMMA.16816.F32.BF16 R32, R68.reuse, R74, R32 ;  /* 0x0000004a4420723c */ /* 0x040fe20000041820 */
[----:B------:R-:W2:Y:S05]  /*81d0*/  LDSM.16.MT88.4 R72, [R134+0xa800] ;  /* 0x00a800008648783b */ /* 0x000eaa0000004200 */
[----:B------:R-:W-:Y:S08]  /*81e0*/  MUFU.EX2 R116, R120 ;  /* 0x0000007800747308 */ /* 0x000ff00000000800 */
[----:B------:R-:W4:Y:S01]  /*81f0*/  MUFU.EX2 R179, R179 ;  /* 0x000000b300b37308 */ /* 0x000f220000000800 */
[----:B-1----:R-:W-:Y:S01]  /*8200*/  F2FP.BF16.F32.PACK_AB R101, R177, R126 ;  /* 0x0000007eb165723e */ /* 0x002fe200000010ff */
[----:B---3--:R-:W-:Y:S01]  /*8210*/  HMMA.16816.F32.BF16 R36, R68, R76, R36 ;  /* 0x0000004c4424723c */ /* 0x008fe20000041824 */
[----:B----4-:R-:W-:-:S07]  /*8220*/  F2FP.BF16.F32.PACK_AB R103, R179, R116 ;  /* 0x00000074b367723e */ /* 0x010fce00000010ff */
        /* <DEDUP_REMOVED lines=10> */
[----:B------:R-:W2:Y:S01]  /*82d0*/  LDSM.16.MT88.4 R72, [R134+0x9000] ;  /* 0x009000008648783b */ /* 0x000ea20000004200 */
        /* <DEDUP_REMOVED lines=14> */
[----:B-1----:R-:W-:Y:S01]  /*83c0*/  HMMA.16816.F32.BF16 R4, R68, R76, R4 ;  /* 0x0000004c4404723c */ /* 0x002fe20000041804 */
[----:B------:R-:W-:Y:S02]  /*83d0*/  FADD.FTZ R168, R168, R171 ;  /* 0x000000aba8a87221 */ /* 0x000fe40000010000 */
[----:B------:R-:W-:Y:S02]  /*83e0*/  FADD.FTZ R177, R177, R126 ;  /* 0x0000007eb1b17221 */ /* 0x000fe40000010000 */
[----:B------:R-:W-:-:S02]  /*83f0*/  FADD.FTZ R117, R117, R168 ;  /* 0x000000a875757221 */ /* 0x000fc40000010000 */
[----:B------:R-:W-:Y:S01]  /*8400*/  FADD.FTZ R116, R116, R177 ;  /* 0x000000b174747221 */ /* 0x000fe20000010000 */
[----:B------:R-:W-:Y:S01]  /*8410*/  HMMA.16816.F32.BF16 R8, R68, R78, R8 ;  /* 0x0000004e4408723c */ /* 0x000fe20000041808 */
[----:B------:R-:W1:Y:S01]  /*8420*/  LDSM.16.MT88.4 R76, [R133+0x9000] ;  /* 0x00900000854c783b */ /* 0x000e620000004200 */
[----:B------:R-:W-:Y:S01]  /*8430*/  FADD.FTZ R175, R128, R117 ;  /* 0x0000007580af7221 */ /* 0x000fe20000010000 */
[----:B------:R-:W-:-:S05]  /*8440*/  FADD.FTZ R173, R179, R116 ;  /* 0x00000074b3ad7221 */ /* 0x000fca0000010000 */
        /* <DEDUP_REMOVED lines=41> */
[----:B------:R-:W-:-:S02]  /*86e0*/  IMAD.MOV.U32 R100, RZ, RZ, R0 ;  /* 0x000000ffff647224 */ /* 0x000fc400078e0000 */
[----:B------:R-:W-:Y:S02]  /*86f0*/  IMAD.MOV.U32 R101, RZ, RZ, R108 ;  /* 0x000000ffff657224 */ /* 0x000fe400078e006c */
[----:B------:R-:W-:Y:S02]  /*8700*/  @P0 IMAD.MOV.U32 R100, RZ, RZ, R0 ;  /* 0x000000ffff640224 */ /* 0x000fe400078e0000 */
[----:B------:R-:W-:Y:S01]  /*8710*/  @P0 IMAD.MOV.U32 R101, RZ, RZ, R108 ;  /* 0x000000ffff650224 */ /* 0x000fe200078e006c */
[----:B------:R-:W-:-:S12]  /*8720*/  @P0 BRA `(.L_x_13950) ;  /* 0x0000000000040947 */ /* 0x000fd80003800000 */
.L_x_13941:
[----:B------:R-:W-:-:S05]  /*8730*/  IADD3 R107, PT, PT, R127, -0x1, RZ ;  /* 0xffffffff7f6b7810 */ /* 0x000fca0007ffe0ff */
.L_x_13950:
[----:B------:R-:W-:Y:S05]  /*8740*/  BSYNC B2 ;  /* 0x0000000000027941 */ /* 0x000fea0003800000 */
.L_x_13940:
        /* <DEDUP_REMOVED lines=12> */
.L_x_13958:
        /* <DEDUP_REMOVED lines=78> */
.L_x_13953:
[----:B------:R-:W-:Y:S05]  /*8cf0*/  BSYNC.RECONVERGENT B0 ;  /* 0x0000000000007941 */ /* 0x000fea0003800200 */
.L_x_13952:
        /* <DEDUP_REMOVED lines=13> */
[----:B------:R-:W-:Y:S02]  /*8dd0*/  IADD3 R169, PT, PT, R169, -0x1, RZ ;  /* 0xffffffffa9a97810 */ /* 0x000fe40007ffe0ff */
[-C--:B------:R-:W-:Y:S01]  /*8de0*/  IADD3.X R177, PT, PT, R179, R168.reuse, RZ, P0, !PT ;  /* 0x000000a8b3b17210 */ /* 0x080fe200007fe4ff */
[----:B-1----:R-:W-:Y:S01]  /*8df0*/  ULEA UR6, UR6, UR7, 0x18 ;  /* 0x0000000706067291 */ /* 0x002fe2000f8ec0ff */
[----:B------:R-:W-:Y:S04]  /*8e00*/  IADD3 R180, P0, PT, R176, R165, RZ ;  /* 0x000000a5b0b47210 */ /* 0x000fe80007f1e0ff */
[----:B------:R-:W-:Y:S02]  /*8e10*/  IADD3.X R181, PT, PT, R177, R168, RZ, P0, !PT ;  /* 0x000000a8b1b57210 */ /* 0x000fe400007fe4ff */
[----:B------:R-:W-:Y:S02]  /*8e20*/  MOV R144, UR6 ;  /* 0x0000000600907c02 */ /* 0x000fe40008000f00 */
[----:B------:R-:W-:Y:S02]  /*8e30*/  ISETP.GT.AND P0, PT, R169, R150, PT ;  /* 0x00000096a900720c */ /* 0x000fe40003f04270 */
[----:B------:R-:W-:Y:S05]  /*8e40*/  LEA R101, R103, R144, 0x1 ;  /* 0x0000009067657211 */ /* 0x000fea00078e08ff */
        /* <DEDUP_REMOVED lines=31> */
[----:B------:R-:W1:Y:S06]  /*9040*/  LDSM.16.M88.4 R104, [R137+0x4800] ;  /* 0x004800008968783b */ /* 0x000e6c0000000200 */
[----:B------:R-:W-:Y:S01]  /*9050*/  LDSM.16.M88.4 R120, [R135+0x4000] ;  /* 0x004000008778783b */ /* 0x000fe20000000200 */
        /* <DEDUP_REMOVED lines=35> */
[----:B------:R-:W3:Y:S06]  /*9290*/  LDSM.16.M88.4 R112, [R142+0x7000] ;  /* 0x007000008e70783b */ /* 0x000eec0000000200 */
[----:B------:R-:W-:Y:S01]  /*92a0*/  LDSM.16.M88.4 R116, [R141+0x2000] ;  /* 0x002000008d74783b */ /* 0x000fe20000000200 */
        /* <DEDUP_REMOVED lines=36> */
[----:B------:R-:W1:Y:S06]  /*94f0*/  LDSM.16.M88.4 R104, [R135+0x6800] ;  /* 0x006800008768783b */ /* 0x000e6c0000000200 */
[----:B------:R-:W3:Y:S01]  /*9500*/  LDSM.16.M88.4 R108, [R135+0x7000] ;  /* 0x00700000876c783b */ /* 0x000ee20000000200 */
        /* <DEDUP_REMOVED lines=150> */
.L_x_13957:
[----:B------:R-:W-:Y:S05]  /*9e70*/  BSYNC.RECONVERGENT B0 ;  /* 0x0000000000007941 */ /* 0x000fea0003800200 */
.L_x_13956:
        /* <DEDUP_REMOVED lines=20> */
.L_x_13955:
[----:B------:R-:W-:Y:S05]  /*9fc0*/  BSYNC.RECONVERGENT B1 ;  /* 0x0000000000017941 */ /* 0x000fea0003800200 */
.L_x_13954:
[----:B------:R-:W3:Y:S01]  /*9fd0*/  LD.E R103, desc[UR4][R2.64+0xdc] ;  /* 0x0000dc0402677980 */ /* 0x000ee2000c101900 */
[C---:B------:R-:W-:Y:S01]  /*9fe0*/  ISETP.GE.AND P4, PT, R171.reuse, R162, PT ;  /* 0x000000a2ab00720c */ /* 0x040fe20003f86270 */
[C---:B--2---:R-:W-:Y:S01]  /*9ff0*/  VIADD R101, R171.reuse, 0xffffffe1 ;  /* 0xffffffe1ab657836 */ /* 0x044fe20000000000 */
[CC--:B------:R-:W-:Y:S01]  /*a000*/  ISETP.GE.AND P0, PT, R171.reuse, R164.reuse, PT ;  /* 0x000000a4ab00720c */ /* 0x0c0fe20003f06270 */
[----:B------:R-:W-:Y:S01]  /*a010*/  VIADD R15, R171, 0xffffffe9 ;  /* 0xffffffe9ab0f7836 */ /* 0x000fe20000000000 */
[----:B-1----:R-:W-:Y:S01]  /*a020*/  FSEL R16, R201, -INF , P4 ;  /* 0xff800000c9107808 */ /* 0x002fe20002000000 */
[----:B------:R-:W-:Y:S01]  /*a030*/  VIADD R35, R171, 0xfffffff1 ;  /* 0xfffffff1ab237836 */ /* 0x000fe20000000000 */
[-C--:B------:R-:W-:Y:S01]  /*a040*/  ISETP.GE.AND P4, PT, R101, R164.reuse, PT ;  /* 0x000000a46500720c */ /* 0x080fe20003f86270 */
[C---:B------:R-:W-:Y:S01]  /*a050*/  VIADD R5, R171.reuse, 0xffffffe0 ;  /* 0xffffffe0ab057836 */ /* 0x040fe20000000000 */
[----:B------:R-:W-:Y:S01]  /*a060*/  FSEL R18, R204, -INF , P0 ;  /* 0xff800000cc127808 */ /* 0x000fe20000000000 */
        /* <DEDUP_REMOVED lines=15> */
[-C--:B------:R-:W-:Y:S01]  /*a160*/  ISETP.GE.AND P4, PT, R9, R164.reuse, PT ;  /* 0x000000a40900720c */ /* 0x080fe20003f86270 */
[----:B------:R-:W-:Y:S01]  /*a170*/  VIADD R7, R171, 0x9 ;  /* 0x00000009ab077836 */ /* 0x000fe20000000000 */
[----:B------:R-:W-:Y:S01]  /*a180*/  ISETP.GE.AND P5, PT, R19, R164, PT ;  /* 0x000000a41300720c */ /* 0x000fe20003fa6270 */
[----:B------:R-:W-:Y:S01]  /*a190*/  VIADD R21, R171, 0x18 ;  /* 0x00000018ab157836 */ /* 0x000fe20000000000 */
[----:B------:R-:W-:Y:S01]  /*a1a0*/  FSEL R188, R188, -INF , P4 ;  /* 0xff800000bcbc7808 */ /* 0x000fe20002000000 */
[----:B------:R-:W-:Y:S01]  /*a1b0*/  VIADD R170, R170, 0xffffffc0 ;  /* 0xffffffc0aaaa7836 */ /* 0x000fe20000000000 */
[----:B------:R-:W-:Y:S02]  /*a1c0*/  FSEL R27, R178, -INF , P5 ;  /* 0xff800000b21b7808 */ /* 0x000fe40002800000 */
[----:B------:R-:W-:Y:S02]  /*a1d0*/  ISETP.GE.AND P4, PT, R101, R162, PT ;  /* 0x000000a26500720c */ /* 0x000fe40003f86270 */
[----:B------:R-:W-:Y:S02]  /*a1e0*/  ISETP.GE.AND P5, PT, R13, R164, PT ;  /* 0x000000a40d00720c */ /* 0x000fe40003fa6270 */
        /* <DEDUP_REMOVED lines=8> */
[----:B------:R-:W-:Y:S02]  /*a270*/  ISETP.GE.AND P1, PT, R5, R162, PT ;  /* 0x000000a20500720c */ /* 0x000fe40003f26270 */
[----:B------:R-:W-:Y:S02]  /*a280*/  FSEL R126, R202, -INF , P4 ;  /* 0xff800000ca7e7808 */ /* 0x000fe40002000000 */
[-C--:B------:R-:W-:Y:S02]  /*a290*/  ISETP.GE.AND P4, PT, R23, R164.reuse, PT ;  /* 0x000000a41700720c */ /* 0x080fe40003f86270 */
[----:B------:R-:W-:Y:S02]  /*a2a0*/  FSEL R10, R189, -INF , P5 ;  /* 0xff800000bd0a7808 */ /* 0x000fe40002800000 */
[----:B------:R-:W-:Y:S02]  /*a2b0*/  ISETP.GE.AND P5, PT, R25, R164, PT ;  /* 0x000000a41900720c */ /* 0x000fe40003fa6270 */
[C---:B------:R-:W-:Y:S02]  /*a2c0*/  ISETP.GE.AND P3, PT, R5.reuse, R160, PT ;  /* 0x000000a00500720c */ /* 0x040fe40003f66270 */
[----:B------:R-:W-:Y:S02]  /*a2d0*/  FSEL R176, R176, -INF , P1 ;  /* 0xff800000b0b07808 */ /* 0x000fe40000800000 */
[-C--:B------:R-:W-:Y:S01]  /*a2e0*/  ISETP.GE.AND P6, PT, R5, R163.reuse, PT ;  /* 0x000000a30500720c */ /* 0x080fe20003fc6270 */
[----:B------:R-:W-:Y:S01]  /*a2f0*/  VIADD R5, R171, 0x10 ;  /* 0x00000010ab057836 */ /* 0x000fe20000000000 */
        /* <DEDUP_REMOVED lines=8> */
[----:B------:R-:W-:Y:S02]  /*a380*/  FSEL R189, R18, -INF , !P0 ;  /* 0xff80000012bd7808 */ /* 0x000fe40004000000 */
[----:B------:R-:W-:Y:S02]  /*a390*/  FSEL R131, R187, -INF , P4 ;  /* 0xff800000bb837808 */ /* 0x000fe40002000000 */
[----:B------:R-:W-:Y:S02]  /*a3a0*/  FSEL R4, R181, -INF , P5 ;  /* 0xff800000b5047808 */ /* 0x000fe40002800000 */
[-C--:B------:R-:W-:Y:S02]  /*a3b0*/  ISETP.GE.AND P4, PT, R25, R162.reuse, PT ;  /* 0x000000a21900720c */ /* 0x080fe40003f86270 */
[-C--:B------:R-:W-:Y:S02]  /*a3c0*/  ISETP.GE.AND P0, PT, R9, R162.reuse, PT ;  /* 0x000000a20900720c */ /* 0x080fe40003f06270 */
        /* <DEDUP_REMOVED lines=11> */
[----:B------:R-:W-:Y:S02]  /*a480*/  ISETP.GE.AND P1, PT, R21, R164, PT ;  /* 0x000000a41500720c */ /* 0x000fe40003f26270 */
[----:B------:R-:W-:Y:S02]  /*a490*/  FSEL R153, R196, -INF , P0 ;  /* 0xff800000c4997808 */ /* 0x000fe40000000000 */
[----:B------:R-:W-:Y:S02]  /*a4a0*/  FSEL R106, R199, -INF , P4 ;  /* 0xff800000c76a7808 */ /* 0x000fe40002000000 */
[-C--:B------:R-:W-:Y:S02]  /*a4b0*/  ISETP.GE.AND P0, PT, R23, R162.reuse, PT ;  /* 0x000000a21700720c */ /* 0x080fe40003f06270 */
[----:B------:R-:W-:Y:S02]  /*a4c0*/  FSEL R181, R16, -INF , !P5 ;  /* 0xff80000010b57808 */ /* 0x000fe40006800000 */
[-C--:B------:R-:W-:Y:S02]  /*a4d0*/  ISETP.GE.AND P4, PT, R19, R163.reuse, PT ;  /* 0x000000a31300720c */ /* 0x080fe40003f86270 */
[-C--:B------:R-:W-:Y:S02]  /*a4e0*/  ISETP.GE.AND P5, PT, R101, R163.reuse, PT ;  /* 0x000000a36500720c */ /* 0x080fe40003fa6270 */
[----:B------:R-:W-:Y:S02]  /*a4f0*/  FSEL R33, R33, -INF , !P6 ;  /* 0xff80000021217808 */ /* 0x000fe40007000000 */
[----:B------:R-:W-:Y:S02]  /*a500*/  FSEL R123, R200, -INF , P1 ;  /* 0xff800000c87b7808 */ /* 0x000fe40000800000 */
[-C--:B------:R-:W-:Y:S02]  /*a510*/  ISETP.GE.AND P6, PT, R15, R163.reuse, PT ;  /* 0x000000a30f00720c */ /* 0x080fe40003fc6270 */
[----:B------:R-:W-:Y:S02]  /*a520*/  ISETP.GE.AND P1, PT, R29, R162, PT ;  /* 0x000000a21d00720c */ /* 0x000fe40003f26270 */
[----:B------:R-:W-:Y:S02]  /*a530*/  FSEL R27, R27, -INF , !P4 ;  /* 0xff8000001b1b7808 */ /* 0x000fe40006000000 */
[----:B------:R-:W-:Y:S02]  /*a540*/  FSEL R104, R100, -INF , P0 ;  /* 0xff80000064687808 */ /* 0x000fe40000000000 */
[----:B------:R-:W-:Y:S02]  /*a550*/  FSEL R31, R31, -INF , !P5 ;  /* 0xff8000001f1f7808 */ /* 0x000fe40006800000 */
[----:B------:R-:W-:Y:S02]  /*a560*/  ISETP.GE.AND P0, PT, R19, R160, PT ;  /* 0x000000a01300720c */ /* 0x000fe40003f06270 */
[-C--:B------:R-:W-:Y:S02]  /*a570*/  ISETP.GE.AND P4, PT, R35, R163.reuse, PT ;  /* 0x000000a32300720c */ /* 0x080fe40003f86270 */
[----:B------:R-:W-:Y:S02]  /*a580*/  FSEL R19, R14, -INF , !P6 ;  /* 0xff8000000e137808 */ /* 0x000fe40007000000 */
[-C--:B------:R-:W-:Y:S02]  /*a590*/  ISETP.GE.AND P5, PT, R13, R163.reuse, PT ;  /* 0x000000a30d00720c */ /* 0x080fe40003fa6270 */
[----:B------:R-:W-:Y:S02]  /*a5a0*/  FSEL R179, R191, -INF , P1 ;  /* 0xff800000bfb37808 */ /* 0x000fe40000800000 */
[-C--:B------:R-:W-:Y:S02]  /*a5b0*/  ISETP.GE.AND P6, PT, R11, R163.reuse, PT ;  /* 0x000000a30b00720c */ /* 0x080fe40003fc6270 */
[----:B------:R-:W-:Y:S02]  /*a5c0*/  ISETP.GE.AND P1, PT, R5, R162, PT ;  /* 0x000000a20500720c */ /* 0x000fe40003f26270 */
[----:B------:R-:W-:Y:S02]  /*a5d0*/  FSEL R197, R12, -INF , !P4 ;  /* 0xff8000000cc57808 */ /* 0x000fe40006000000 */
[-C--:B------:R-:W-:Y:S02]  /*a5e0*/  ISETP.GE.AND P4, PT, R29, R163.reuse, PT ;  /* 0x000000a31d00720c */ /* 0x080fe40003f86270 */
[----:B------:R-:W-:Y:S02]  /*a5f0*/  FSEL R121, R121, -INF , !P5 ;  /* 0xff80000079797808 */ /* 0x000fe40006800000 */
[-C--:B------:R-:W-:Y:S02]  /*a600*/  ISETP.GE.AND P5, PT, R9, R163.reuse, PT ;  /* 0x000000a30900720c */ /* 0x080fe40003fa6270 */
[----:B------:R-:W-:Y:S02]  /*a610*/  FSEL R125, R125, -INF , !P6 ;  /* 0xff8000007d7d7808 */ /* 0x000fe40007000000 */
[-C--:B------:R-:W-:Y:S02]  /*a620*/  ISETP.GE.AND P6, PT, R15, R160.reuse, PT ;  /* 0x000000a00f00720c */ /* 0x080fe40003fc6270 */
[----:B------:R-:W-:Y:S02]  /*a630*/  FSEL R119, R198, -INF , P1 ;  /* 0xff800000c6777808 */ /* 0x000fe40000800000 */
        /* <DEDUP_REMOVED lines=11> */
[----:B------:R-:W-:Y:S02]  /*a6f0*/  FMNMX3.FTZ R6, R0, R33, R31, !PT ;  /* 0x0000002100067276 */ /* 0x000fe4000781001f */
[----:B------:R-:W-:Y:S02]  /*a700*/  FSEL R9, R4, -INF , !P6 ;  /* 0xff80000004097808 */ /* 0x000fe40007000000 */
[-C--:B------:R-:W-:Y:S02]  /*a710*/  ISETP.GE.AND P4, PT, R11, R160.reuse, PT ;  /* 0x000000a00b00720c */ /* 0x080fe40003f86270 */
[----:B------:R-:W-:Y:S02]  /*a720*/  FMNMX3.FTZ R4, R102, R15, R13, !PT ;  /* 0x0000000f66047276 */ /* 0x000fe4000781000d */
[-C--:B------:R-:W-:Y:S02]  /*a730*/  ISETP.GE.AND P1, PT, R35, R160.reuse, PT ;  /* 0x000000a02300720c */ /* 0x080fe40003f26270 */
        /* <DEDUP_REMOVED lines=10> */
[-C--:B------:R-:W-:Y:S02]  /*a7e0*/  ISETP.GE.AND P0, PT, R29, R160.reuse, PT ;  /* 0x000000a01d00720c */ /* 0x080fe40003f06270 */
[----:B------:R-:W-:Y:S02]  /*a7f0*/  FSEL R191, R190, -INF , !P3 ;  /* 0xff800000bebf7808 */ /* 0x000fe40005800000 */
        /* <DEDUP_REMOVED lines=12> */
[----:B------:R-:W-:Y:S02]  /*a8c0*/  ISETP.GE.AND P0, PT, R21, R162, PT ;  /* 0x000000a21500720c */ /* 0x000fe40003f06270 */
[-C--:B------:R-:W-:Y:S02]  /*a8d0*/  ISETP.GE.AND P4, PT, R17, R160.reuse, PT ;  /* 0x000000a01100720c */ /* 0x080fe40003f86270 */
[----:B------:R-:W-:Y:S02]  /*a8e0*/  FSEL R177, R177, -INF , !P6 ;  /* 0xff800000b1b17808 */ /* 0x000fe40007000000 */
        /* <DEDUP_REMOVED lines=159> */
[C---:B---3--:R-:W-:Y:S03]  /*b2e0*/  HMMA.16816.F32.BF16 R20, R108.reuse, R28, R20 ;  /* 0x0000001c6c14723c */ /* 0x048fe60000041814 */
        /* <DEDUP_REMOVED lines=154> */
.L_x_13951:
        /* <DEDUP_REMOVED lines=10> */
.L_x_13966:
        /* <DEDUP_REMOVED lines=199> */
.L_x_13961:
[----:B------:R-:W-:Y:S05]  /*c9a0*/  BSYNC.RECONVERGENT B0 ;  /* 0x0000000000007941 */ /* 0x000fea0003800200 */
.L_x_13960:
        /* <DEDUP_REMOVED lines=19> */
[----:B--23--:R-:W-:Y:S05]  /*cae0*/  @P1 RET.REL.NODEC R156 `(_ZN5flash24flash_fwd_splitkv_kernelI23Flash_fwd_kernel_traitsILi128ELi64ELi64ELi4ELb0ELb0EN7cutlass10bfloat16_tE19Flash_kernel_traitsILi128ELi64ELi64ELi4ES3_EELb0ELb1ELb0ELb0ELb1ELb1ELb1ELb0EEEvNS_16Flash_fwd_paramsE) ;  /* 0xffffff349c441950 */ /* 0x00cfea0003c3ffff */
[----:B------:R-:W-:Y:S01]  /*caf0*/  MOV R157, 0x0 ;  /* 0x00000000009d7802 */ /* 0x000fe20000000f00 */
[----:B------:R-:W-:Y:S04]  /*cb00*/  ST.E.128 desc[UR4][R68.64+0x7000], R64 ;  /* 0x0070004044007985 */ /* 0x000fe8000c101d04 */
[----:B------:R1:W-:Y:S02]  /*cb10*/  ST.E.128 desc[UR4][R68.64+0x7100], R60 ;  /* 0x0071003c44007985 */ /* 0x0003e4000c101d04 */
[----:B-1----:R-:W-:Y:S05]  /*cb20*/  RET.REL.NODEC R156 `(_ZN5flash24flash_fwd_splitkv_kernelI23Flash_fwd_kernel_traitsILi128ELi64ELi64ELi4ELb0ELb0EN7cutlass10bfloat16_tE19Flash_kernel_traitsILi128ELi64ELi64ELi4ES3_EELb0ELb1ELb0ELb0ELb1ELb1ELb1ELb0EEEvNS_16Flash_fwd_paramsE) ;  /* 0xffffff349c347950 */ /* 0x002fea0003c3ffff */
.L_x_13959:
[----:B------:R-:W-:Y:S01]  /*cb30*/  MOV R7, 0x2 ;  /* 0x0000000200077802 */ /* 0x000fe20000000f00 */
[----:B------:R-:W-:Y:S01]  /*cb40*/  IMAD.MOV.U32 R4, RZ, RZ, 0x1f ;  /* 0x0000001fff047424 */ /* 0x000fe200078e00ff */
[----:B------:R-:W-:-:S07]  /*cb50*/  MOV R6, 0xffffffff ;  /* 0xffffffff00067802 */ /* 0x000fce0000000f00 */
[----:B-1---5:R-:W-:Y:S05]  /*cb60*/  WARPSYNC.COLLECTIVE R6, `(.L_x_13962) ;  /* 0x0000000006087348 */ /* 0x022fea0003c00000 */
[----:B------:R2:W3:Y:S02]  /*cb70*/  SHFL.BFLY P0, R10, R175, R7, R4 ;  /* 0x0c000007af0a7389 */ /* 0x0004e40000000004 */
[----:B-123-5:R-:W-:Y:S05]  /*cb80*/  ENDCOLLECTIVE ;  /* 0x000000000000791b */ /* 0x02efea0003800000 */
.L_x_13962:
[----:B------:R-:W-:Y:S02]  /*cb90*/  IMAD.MOV.U32 R8, RZ, RZ, R10 ;  /* 0x000000ffff087224 */ /* 0x000fe400078e000a */
[----:B------:R-:W-:Y:S02]  /*cba0*/  IMAD.MOV.U32 R7, RZ, RZ, 0x1 ;  /* 0x00000001ff077424 */ /* 0x000fe400078e00ff */
[----:B------:R-:W-:-:S05]  /*cbb0*/  FADD.FTZ R8, R8, R175 ;  /* 0x000000af08087221 */ /* 0x000fca0000010000 */
[----:B------:R-:W-:-:S07]  /*cbc0*/  MOV R175, R8 ;  /* 0x0000000800af7202 */ /* 0x000fce0000000f00 */
[----:B------:R-:W-:Y:S05]  /*cbd0*/  WARPSYNC.COLLECTIVE R6, `(.L_x_13963) ;  /* 0x0000000006087348 */ /* 0x000fea0003c00000 */
[----:B------:R1:W2:Y:S02]  /*cbe0*/  SHFL.BFLY P0, R10, R175, R7, R4 ;  /* 0x0c000007af0a7389 */ /* 0x0002a40000000004 */
[----:B-12---:R-:W-:Y:S05]  /*cbf0*/  ENDCOLLECTIVE ;  /* 0x000000000000791b */ /* 0x006fea0003800000 */
.L_x_13963:
[----:B------:R-:W-:Y:S01]  /*cc00*/  MOV R175, R173 ;  /* 0x000000ad00af7202 */ /* 0x000fe20000000f00 */
[----:B------:R-:W-:Y:S01]  /*cc10*/  IMAD.MOV.U32 R7, RZ, RZ, 0x2 ;  /* 0x00000002ff077424 */ /* 0x000fe200078e00ff */
[----:B------:R-:W-:-:S07]  /*cc20*/  MOV R5, R10 ;  /* 0x0000000a00057202 */ /* 0x000fce0000000f00 */
[----:B------:R-:W-:Y:S05]  /*cc30*/  WARPSYNC.COLLECTIVE R6, `(.L_x_13964) ;  /* 0x0000000006087348 */ /* 0x000fea0003c00000 */
[----:B------:R1:W2:Y:S02]  /*cc40*/  SHFL.BFLY P0, R10, R175, R7, R4 ;  /* 0x0c000007af0a7389 */ /* 0x0002a40000000004 */
[----:B-12---:R-:W-:Y:S05]  /*cc50*/  ENDCOLLECTIVE ;  /* 0x000000000000791b */ /* 0x006fea0003800000 */
.L_x_13964:
[----:B------:R-:W-:Y:S01]  /*cc60*/  FADD.FTZ R5, R8, R5 ;  /* 0x0000000508057221 */ /* 0x000fe20000010000 */
[----:B------:R-:W-:Y:S01]  /*cc70*/  FADD.FTZ R9, R10, R173 ;  /* 0x000000ad0a097221 */ /* 0x000fe20000010000 */
[----:B------:R-:W-:-:S04]  /*cc80*/  MOV R7, 0x1 ;  /* 0x0000000100077802 */ /* 0x000fc80000000f00 */
[----:B------:R-:W-:-:S07]  /*cc90*/  MOV R175, R9 ;  /* 0x0000000900af7202 */ /* 0x000fce0000000f00 */
[----:B------:R-:W-:Y:S05]  /*cca0*/  WARPSYNC.COLLECTIVE R6, `(.L_x_13965) ;  /* 0x0000000006087348 */ /* 0x000fea0003c00000 */
[----:B------:R1:W2:Y:S02]  /*ccb0*/  SHFL.BFLY P0, R10, R175, R7, R4 ;  /* 0x0c000007af0a7389 */ /* 0x0002a40000000004 */
[----:B-12---:R-:W-:Y:S05]  /*ccc0*/  ENDCOLLECTIVE ;  /* 0x000000000000791b */ /* 0x006fea0003800000 */
.L_x_13965:
[----:B------:R-:W-:Y:S05]  /*ccd0*/  BRA `(.L_x_13966) ;  /* 0xfffffff000147947 */ /* 0x000fea000383ffff */
.L_x_13967:
        /* <DEDUP_REMOVED lines=10> */
.L_x_14973:


//--------------------- .text._ZN5flash24flash_fwd_splitkv_kernelI23Flash_fwd_kernel_traitsILi128ELi64ELi64ELi4ELb0ELb0EN7cutlass10bfloat16_tE19Flash_kernel_traitsILi128ELi64ELi64ELi4ES3_EELb0ELb1ELb1ELb0ELb0ELb0ELb1ELb0EEEvNS_16Flash_fwd_paramsE --------------------------
	.section	.text._ZN5flash24flash_fwd_splitkv_kernelI23Flash_fwd_kernel_traitsILi128ELi64ELi64ELi4ELb0ELb0EN7cutlass10bfloat16_tE19Flash_kernel_traitsILi128ELi64ELi64ELi4ES3_EELb0ELb1ELb1ELb0ELb0ELb0ELb1ELb0EEEvNS_16Flash_fwd_paramsE,"ax",@progbits
	.align	128
        .global         _ZN5flash24flash_fwd_splitkv_kernelI23Flash_fwd_kernel_traitsILi128ELi64ELi64ELi4ELb0ELb0EN7cutlass10bfloat16_tE19Flash_kernel_traitsILi128ELi64ELi64ELi4ES3_EELb0ELb1ELb1ELb0ELb0ELb0ELb1ELb0EEEvNS_16Flash_fwd_paramsE
        .type           _ZN5flash24flash_fwd_splitkv_kernelI23Flash_fwd_kernel_traitsILi128ELi64ELi64ELi4ELb0ELb0EN7cutlass10bfloat16_tE19Flash_kernel_traitsILi128ELi64ELi64ELi4ES3_EELb0ELb1ELb1ELb0ELb0ELb0ELb1ELb0EEEvNS_16Flash_fwd_paramsE,@function
        .size           _ZN5flash24flash_fwd_splitkv_kernelI23Flash_fwd_kernel_traitsILi128ELi64ELi64ELi4ELb0ELb0EN7cutlass10bfloat16_tE19Flash_kernel_traitsILi128ELi64ELi64ELi4ES3_EELb0ELb1ELb1ELb0ELb0ELb0ELb1ELb0EEEvNS_16Flash_fwd_paramsE,(.L_x_14974 - _ZN5flash24flash_fwd_splitkv_kernelI23Flash_fwd_kernel_traitsILi128ELi64ELi64ELi4ELb0ELb0EN7cutlass10bfloat16_tE19Flash_kernel_traitsILi128ELi64ELi64ELi4ES3_EELb0ELb1ELb1ELb0ELb0ELb0ELb1ELb0EEEvNS_16Flash_fwd_paramsE)
        .other          _ZN5flash24flash_fwd_splitkv_kernelI23Flash_fwd_kernel_traitsILi128ELi64ELi64ELi4ELb0ELb0EN7cutlass10bfloat16_tE19Flash_kernel_traitsILi128ELi64ELi64ELi4ES3_EELb0ELb1ELb1ELb0ELb0ELb0ELb1ELb0EEEvNS_16Flash_fwd_paramsE,@"STO_CUDA_ENTRY STV_DEFAULT"
_ZN5flash24flash_fwd_splitkv_kernelI23Flash_fwd_kernel_traitsILi128ELi64ELi64ELi4ELb0ELb0EN7cutlass10bfloat16_tE19Flash_kernel_traitsILi128ELi64ELi64ELi4ES3_EELb0ELb1ELb1ELb0ELb0ELb0ELb1ELb0EEEvNS_16Flash_fwd_paramsE:
.text._ZN5flash24flash_fwd_splitkv_kernelI23Flash_fwd_kernel_traitsILi128ELi64ELi64ELi4ELb0ELb0EN7cutlass10bfloat16_tE19Flash_kernel_traitsILi128ELi64ELi64ELi4ES3_EELb0ELb1ELb1ELb0ELb0ELb0ELb1ELb0EEEvNS_16Flash_fwd_paramsE:
        /* <DEDUP_REMOVED lines=29> */
[----:B------:R-:W-:Y:S05]  /*01d0*/  CALL.REL.NOINC `($_ZN5flash24flash_fwd_splitkv_kernelI23Flash_fwd_kernel_traitsILi128ELi64ELi64ELi4ELb0ELb0EN7cutlass10bfloat16_tE19Flash_kernel_traitsILi128ELi64ELi64ELi4ES3_EELb0ELb1ELb1ELb0ELb0ELb0ELb1ELb0EEEvNS_16Flash_fwd_paramsE$_ZN5flash30compute_attn_1rowblock_splitkvI23Flash_fwd_kernel_traitsILi128ELi64ELi64ELi4ELb0ELb0EN7cutlass10bfloat16_tE19Flash_kernel_traitsILi128ELi64ELi64ELi4ES3_EELb0ELb1ELb1ELb0ELb0ELb0ELb1ELb0ENS_16Flash_fwd_paramsEEEvRKT8_iiiii) ;  /* 0x0000000000087944 */ /* 0x000fea0003c00000 */
[----:B------:R-:W-:Y:S05]  /*01e0*/  BSYNC.RECONVERGENT B3 ;  /* 0x0000000000037941 */ /* 0x000fea0003800200 */
.L_x_13968:
[----:B------:R-:W-:Y:S05]  /*01f0*/  EXIT ;  /* 0x000000000000794d */ /* 0x000fea0003800000 */
        .type           $_ZN5flash24flash_fwd_splitkv_kernelI23Flash_fwd_kernel_traitsILi128ELi64ELi64ELi4ELb0ELb0EN7cutlass10bfloat16_tE19Flash_kernel_traitsILi128ELi64ELi64ELi4ES3_EELb0ELb1ELb1ELb0ELb0ELb0ELb1ELb0EEEvNS_16Flash_fwd_paramsE$_ZN5flash30compute_attn_1rowblock_splitkvI23Flash_fwd_kernel_traitsILi128ELi64ELi64ELi4ELb0ELb0EN7cutlass10bfloat16_tE19Flash_kernel_traitsILi128ELi64ELi64ELi4ES3_EELb0ELb1ELb1ELb0ELb0ELb0ELb1ELb0ENS_16Flash_fwd_paramsEEEvRKT8_iiiii,@function
        .size           $_ZN5flash24flash_fwd_splitkv_kernelI23Flash_fwd_kernel_traitsILi128ELi64ELi64ELi4ELb0ELb0EN7cutlass10bfloat16_tE19Flash_kernel_traitsILi128ELi64ELi64ELi4ES3_EELb0ELb1ELb1ELb0ELb0ELb0ELb1ELb0EEEvNS_16Flash_fwd_paramsE$_ZN5flash30compute_attn_1rowblock_splitkvI23Flash_fwd_kernel_traitsILi128ELi64ELi64ELi4ELb0ELb0EN7cutlass10bfloat16_tE19Flash_kernel_traitsILi128ELi64ELi64ELi4ES3_EELb0ELb1ELb1ELb0ELb0ELb0ELb1ELb0ENS_16Flash_fwd_paramsEEEvRKT8_iiiii,(.L_x_14974 - $_ZN5flash24flash_fwd_splitkv_kernelI23Flash_fwd_kernel_traitsILi128ELi64ELi64ELi4ELb0ELb0EN7cutlass10bfloat16_tE19Flash_kernel_traitsILi128ELi64ELi64ELi4ES3_EELb0ELb1ELb1ELb0ELb0ELb0ELb1ELb0EEEvNS_16Flash_fwd_paramsE$_ZN5flash30compute_attn_1rowblock_splitkvI23Flash_fwd_kernel_traitsILi128ELi64ELi64ELi4ELb0ELb0EN7cutlass10bfloat16_tE19Flash_kernel_traitsILi128ELi64ELi64ELi4ES3_EELb0ELb1ELb1ELb0ELb0ELb0ELb1ELb0ENS_16Flash_fwd_paramsEEEvRKT8_iiiii)
$_ZN5flash24flash_fwd_splitkv_kernelI23Flash_fwd_kernel_traitsILi128ELi64ELi64ELi4ELb0ELb0EN7cutlass10bfloat16_tE19Flash_kernel_traitsILi128ELi64ELi64ELi4ES3_EELb0ELb1ELb1ELb0ELb0ELb0ELb1ELb0EEEvNS_16Flash_fwd_paramsE$_ZN5flash30compute_attn_1rowblock_splitkvI23Flash_fwd_kernel_traitsILi128ELi64ELi64ELi4ELb0ELb0EN7cutlass10bfloat16_tE19Flash_kernel_traitsILi128ELi64ELi64ELi4ES3_EELb0ELb1ELb1ELb0ELb0ELb0ELb1ELb0ENS_16Flash_fwd_paramsEEEvRKT8_iiiii:
        /* <DEDUP_REMOVED lines=39> */
.L_x_13970:
[----:B------:R-:W-:Y:S05]  /*0470*/  BSYNC.RECONVERGENT B0 ;  /* 0x0000000000007941 */ /* 0x000fea0003800200 */
.L_x_13969:
[----:B------:R-:W-:Y:S04]  /*0480*/  BSSY.RECONVERGENT B0, `(.L_x_13971) ;  /* 0x0000007000007945 */ /* 0x000fe80003800200 */
[----:B------:R-:W-:Y:S05]  /*0490*/  @!P3 BRA `(.L_x_13972) ;  /* 0x000000000014b947 */ /* 0x000fea0003800000 */
[----:B------:R-:W4:Y:S02]  /*04a0*/  LD.E.U8 R7, desc[UR4][R2.64+0x1b2] ;  /* 0x0001b20402077980 */ /* 0x000f24000c101100 */
[----:B----4-:R-:W-:-:S13]  /*04b0*/  ISETP.NE.AND P1, PT, R7, RZ, PT ;  /* 0x000000ff0700720c */ /* 0x010fda0003f25270 */
[----:B------:R-:W4:Y:S02]  /*04c0*/  @P1 LD.E R7, desc[UR4][R18.64+0x4] ;  /* 0x0000040412071980 */ /* 0x000f24000c101900 */
[----:B----45:R-:W-:-:S06]  /*04d0*/  @P1 IADD3 R8, PT, PT, R7, -R16, RZ ;  /* 0x8000001007081210 */ /* 0x030fcc0007ffe0ff */
[----:B------:R4:W5:Y:S02]  /*04e0*/  @!P1 LD.E R8, desc[UR4][R18.64] ;  /* 0x0000000412089980 */ /* 0x000964000c101900 */
.L_x_13972:
[----:B------:R-:W-:Y:S05]  /*04f0*/  BSYNC.RECONVERGENT B0 ;  /* 0x0000000000007941 */ /* 0x000fea0003800200 */
.L_x_13971:
        /* <DEDUP_REMOVED lines=8> */
.L_x_13974:
[----:B------:R-:W5:Y:S01]  /*0580*/  LD.E.64 R6, desc[UR4][R2.64+0x108] ;  /* 0x0001080402067980 */ /* 0x000f62000c101b00 */
[----:B------:R-:W-:Y:S01]  /*0590*/  BSSY.RECONVERGENT B0, `(.L_x_13976) ;  /* 0x0000006000007945 */ /* 0x000fe20003800200 */
[----:B-----5:R-:W-:Y:S01]  /*05a0*/  ISETP.NE.U32.AND P0, PT, R6, RZ, PT ;  /* 0x000000ff0600720c */ /* 0x020fe20003f05070 */
[----:B------:R-:W-:-:S03]  /*05b0*/  IMAD.MOV.U32 R6, RZ, RZ, RZ ;  /* 0x000000ffff067224 */ /* 0x000fc600078e00ff */
[----:B------:R-:W-:-:S13]  /*05c0*/  ISETP.NE.AND.EX P0, PT, R7, RZ, PT, P0 ;  /* 0x000000ff0700720c */ /* 0x000fda0003f05300 */
[----:B------:R-:W-:Y:S05]  /*05d0*/  @!P0 BRA `(.L_x_13977) ;  /* 0x0000000000048947 */ /* 0x000fea0003800000 */
[----:B------:R1:W5:Y:S02]  /*05e0*/  LD.E R6, desc[UR4][R2.64+0xbc] ;  /* 0x0000bc0402067980 */ /* 0x000364000c101900 */
.L_x_13977:
[----:B------:R-:W-:Y:S05]  /*05f0*/  BSYNC.RECONVERGENT B0 ;  /* 0x0000000000007941 */ /* 0x000fea0003800200 */
.L_x_13976:
[----:B-----5:R-:W-:Y:S02]  /*0600*/  IADD3 R8, PT, PT, R6, R8, -R15 ;  /* 0x0000000806087210 */ /* 0x020fe40007ffe80f */
.L_x_13975:
[----:B------:R-:W-:Y:S05]  /*0610*/  BSYNC.RECONVERGENT B1 ;  /* 0x0000000000017941 */ /* 0x000fea0003800200 */
.L_x_13973:
[----:B------:R-:W-:Y:S01]  /*0620*/  IMAD.SHL.U32 R160, R33, 0x40, RZ ;  /* 0x0000004021a07824 */ /* 0x000fe200078e00ff */
[----:B------:R-:W-:-:S04]  /*0630*/  MOV R155, 0x0 ;  /* 0x00000000009b7802 */ /* 0x000fc80000000f00 */
[----:B------:R-:W-:-:S13]  /*0640*/  ISETP.GT.AND P0, PT, R119, R160, PT ;  /* 0x000000a07700720c */ /* 0x000fda0003f04270 */
[----:B-1234-:R-:W-:Y:S05]  /*0650*/  @!P0 RET.REL.NODEC R154 `(_ZN5flash24flash_fwd_splitkv_kernelI23Flash_fwd_kernel_traitsILi128ELi64ELi64ELi4ELb0ELb0EN7cutlass10bfloat16_tE19Flash_kernel_traitsILi128ELi64ELi64ELi4ES3_EELb0ELb1ELb1ELb0ELb0ELb0ELb1ELb0EEEvNS_16Flash_fwd_paramsE) ;  /* 0xfffffff89a688950 */ /* 0x01efea0003c3ffff */
        /* <DEDUP_REMOVED lines=13> */
[----:B--2---:R-:W-:Y:S01]  /*0730*/  VIADD R7, R7, 0x3f ;  /* 0x0000003f07077836 */ /* 0x004fe20000000000 */
[----:B---3--:R-:W-:-:S04]  /*0740*/  IADD3 R10, PT, PT, R117, -R119, -R10 ;  /* 0x80000077750a7210 */ /* 0x008fc80007ffe80a */
        /* <DEDUP_REMOVED lines=13> */
[----:B------:R-:W-:Y:S02]  /*0820*/  IADD3 R9, PT, PT, R7, R160, -R119 ;  /* 0x000000a007097210 */ /* 0x000fe40007ffe877 */
[----:B------:R-:W-:Y:S02]  /*0830*/  SHF.R.S32.HI R14, RZ, 0x1f, R7 ;  /* 0x0000001fff0e7819 */ /* 0x000fe40000011407 */
[----:B----4-:R-:W-:Y:S02]  /*0840*/  IADD3 R6, PT, PT, R9, 0x40, R6 ;  /* 0x0000004009067810 */ /* 0x010fe40007ffe006 */
[----:B------:R-:W-:Y:S02]  /*0850*/  SHF.R.S32.HI R9, RZ, 0x1f, R10 ;  /* 0x0000001fff097819 */ /* 0x000fe4000001140a */
[----:B------:R-:W-:-:S02]  /*0860*/  LEA.HI R14, R14, R7, RZ, 0x6 ;  /* 0x000000070e0e7211 */ /* 0x000fc400078f30ff */
[----:B------:R-:W-:Y:S01]  /*0870*/  LEA.HI R9, R9, R10, RZ, 0x6 ;  /* 0x0000000a09097211 */ /* 0x000fe200078f30ff */
[----:B------:R-:W-:Y:S01]  /*0880*/  @!P1 IMAD.IADD R18, R18, 0x1, -R11 ;  /* 0x0000000112129824 */ /* 0x000fe200078e0a0b */
[----:B------:R-:W-:Y:S01]  /*0890*/  SHF.R.S32.HI R14, RZ, 0x6, R14 ;  /* 0x00000006ff0e7819 */ /* 0x000fe2000001140e */
[----:B------:R-:W-:Y:S01]  /*08a0*/  @!P1 VIADD R12, R12, 0x1 ;  /* 0x000000010c0c9836 */ /* 0x000fe20000000000 */
[----:B------:R-:W-:Y:S02]  /*08b0*/  ISETP.NE.AND P1, PT, R5, RZ, PT ;  /* 0x000000ff0500720c */ /* 0x000fe40003f25270 */
[----:B------:R-:W-:-:S13]  /*08c0*/  ISETP.GE.U32.AND P2, PT, R18, R11, PT ;  /* 0x0000000b1200720c */ /* 0x000fda0003f46070 */
[----:B------:R-:W-:-:S04]  /*08d0*/  @P2 VIADD R12, R12, 0x1 ;  /* 0x000000010c0c2836 */ /* 0x000fc80000000000 */
[----:B------:R-:W-:Y:S01]  /*08e0*/  @!P0 IMAD.MOV R12, RZ, RZ, -R12 ;  /* 0x000000ffff0c8224 */ /* 0x000fe200078e0a0c */
[----:B------:R-:W-:Y:S02]  /*08f0*/  @!P1 LOP3.LUT R12, RZ, R5, RZ, 0x33, !PT ;  /* 0x00000005ff0c9212 */ /* 0x000fe400078e33ff */
[----:B------:R-:W-:-:S03]  /*0900*/  SHF.R.S32.HI R5, RZ, 0x1f, R6 ;  /* 0x0000001fff057819 */ /* 0x000fc60000011406 */
[----:B------:R-:W-:Y:S01]  /*0910*/  IMAD R149, R12, UR8, RZ ;  /* 0x000000080c957c24 */ /* 0x000fe2000f8e02ff */
[----:B------:R-:W-:Y:S02]  /*0920*/  LEA.HI R5, R5, R6, RZ, 0x6 ;  /* 0x0000000605057211 */ /* 0x000fe400078f30ff */
[----:B------:R-:W-:Y:S02]  /*0930*/  SHF.R.S32.HI R6, RZ, 0x6, R9 ;  /* 0x00000006ff067819 */ /* 0x000fe40000011409 */
        /* <DEDUP_REMOVED lines=41> */
.L_x_13980:
[----:B------:R-:W-:Y:S05]  /*0bd0*/  BSYNC.RECONVERGENT B0 ;  /* 0x0000000000007941 */ /* 0x000fea0003800200 */
.L_x_13979:
        /* <DEDUP_REMOVED lines=12> */
.L_x_13982:
[----:B------:R-:W-:Y:S05]  /*0ca0*/  BSYNC.RECONVERGENT B0 ;  /* 0x0000000000007941 */ /* 0x000fea0003800200 */
.L_x_13981:
        /* <DEDUP_REMOVED lines=12> */
.L_x_13984:
[----:B------:R-:W-:Y:S05]  /*0d70*/  BSYNC.RECONVERGENT B0 ;  /* 0x0000000000007941 */ /* 0x000fea0003800200 */
.L_x_13983:
        /* <DEDUP_REMOVED lines=12> */
.L_x_13986:
[----:B------:R-:W-:Y:S05]  /*0e40*/  BSYNC.RECONVERGENT B0 ;  /* 0x0000000000007941 */ /* 0x000fea0003800200 */
.L_x_13985:
        /* <DEDUP_REMOVED lines=11> */
.L_x_13988:
[----:B------:R-:W-:Y:S05]  /*0f00*/  BSYNC.RECONVERGENT B0 ;  /* 0x0000000000007941 */ /* 0x000fea0003800200 */
.L_x_13987:
        /* <DEDUP_REMOVED lines=11> */
.L_x_13990:
[----:B------:R-:W-:Y:S05]  /*0fc0*/  BSYNC.RECONVERGENT B0 ;  /* 0x0000000000007941 */ /* 0x000fea0003800200 */
.L_x_13989:
        /* <DEDUP_REMOVED lines=12> */
.L_x_13992:
[----:B------:R-:W-:Y:S05]  /*1090*/  BSYNC.RECONVERGENT B0 ;  /* 0x0000000000007941 */ /* 0x000fea0003800200 */
.L_x_13991:
        /* <DEDUP_REMOVED lines=15> */
.L_x_13994:
[----:B------:R-:W-:Y:S05]  /*1190*/  BSYNC.RECONVERGENT B0 ;  /* 0x0000000000007941 */ /* 0x000fea0003800200 */
.L_x_13993:
        /* <DEDUP_REMOVED lines=20> */
[----:B--234-:R-:W-:Y:S05]  /*12e0*/  @P6 RET.REL.NODEC R154 `(_ZN5flash24flash_fwd_splitkv_kernelI23Flash_fwd_kernel_traitsILi128ELi64ELi64ELi4ELb0ELb0EN7cutlass10bfloat16_tE19Flash_kernel_traitsILi128ELi64ELi64ELi4ES3_EELb0ELb1ELb1ELb0ELb0ELb0ELb1ELb0EEEvNS_16Flash_fwd_paramsE) ;  /* 0xffffffec9a446950 */ /* 0x01cfea0003c3ffff */
[----:B------:R-:W-:Y:S02]  /*12f0*/  MOV R3, 0xff800000 ;  /* 0xff80000000037802 */ /* 0x000fe40000000f00 */
[----:B------:R-:W-:-:S03]  /*1300*/  MOV R155, 0x0 ;  /* 0x00000000009b7802 */ /* 0x000fc60000000f00 */
[----:B------:R1:W-:Y:S02]  /*1310*/  ST.E desc[UR4][R10.64+0xe0], R3 ;  /* 0x0000e0030a007985 */ /* 0x0003e4000c101904 */
[----:B-1----:R-:W-:Y:S05]  /*1320*/  RET.REL.NODEC R154 `(_ZN5flash24flash_fwd_splitkv_kernelI23Flash_fwd_kernel_traitsILi128ELi64ELi64ELi4ELb0ELb0EN7cutlass10bfloat16_tE19Flash_kernel_traitsILi128ELi64ELi64ELi4ES3_EELb0ELb1ELb1ELb0ELb0ELb0ELb1ELb0EEEvNS_16Flash_fwd_paramsE) ;  /* 0xffffffec9a347950 */ /* 0x002fea0003c3ffff */
.L_x_13978:
        /* <DEDUP_REMOVED lines=100> */
.L_x_13996:
        /* <DEDUP_REMOVED lines=29> */
[----:B---3-5:R-:W-:Y:S02]  /*1b40*/  @!P4 IMAD R9, R23, R14, RZ ;  /* 0x0000000e1709c224 */ /* 0x028fe400078e02ff */
        /* <DEDUP_REMOVED lines=33> */
[----:B----4-:R-:W-:Y:S01]  /*1d60*/  @!P4 IMAD R0, R19, R14, RZ ;  /* 0x0000000e1300c224 */ /* 0x010fe200078e02ff */
[----:B------:R-:W-:Y:S01]  /*1d70*/  MOV R16, R22 ;  /* 0x0000001600107202 */ /* 0x000fe20000000f00 */
[----:B------:R-:W-:Y:S01]  /*1d80*/  IMAD.IADD R17, R23, 0x1, R6 ;  /* 0x0000000117117824 */ /* 0x000fe200078e0206 */
[----:B------:R-:W-:Y:S01]  /*1d90*/  SHF.R.S32.HI R6, RZ, 0x1f, R12 ;  /* 0x0000001fff067819 */ /* 0x000fe2000001140c */
[----:B------:R-:W-:-:S02]  /*1da0*/  IMAD R9, R21, R12, RZ ;  /* 0x0000000c15097224 */ /* 0x000fc400078e02ff */
[C---:B------:R-:W-:Y:S02]  /*1db0*/  @!P4 IMAD R0, R18.reuse, R5, R0 ;  /* 0x000000051200c224 */ /* 0x040fe400078e0200 */
[----:B------:R-:W-:-:S04]  /*1dc0*/  @!P4 IMAD.WIDE.U32 R18, R18, R14, R24 ;  /* 0x0000000e1212c225 */ /* 0x000fc800078e0018 */
[-C--:B------:R-:W-:Y:S02]  /*1dd0*/  @P4 IMAD R5, R147, R15.reuse, RZ ;  /* 0x0000000f93054224 */ /* 0x080fe400078e02ff */
[----:B------:R-:W-:Y:S01]  /*1de0*/  @P4 IMAD.WIDE.U32 R14, R146, R15, RZ ;  /* 0x0000000f920e4225 */ /* 0x000fe200078e00ff */
[----:B------:R-:W-:-:S03]  /*1df0*/  @!P4 IADD3 R10, PT, PT, R19, R0, RZ ;  /* 0x00000000130ac210 */ /* 0x000fc60007ffe0ff */
[----:B------:R-:W-:-:S04]  /*1e00*/  IMAD.WIDE.U32 R22, R20, R12, R16 ;  /* 0x0000000c14167225 */ /* 0x000fc800078e0010 */
[----:B------:R-:W-:Y:S01]  /*1e10*/  IMAD R6, R20, R6, R9 ;  /* 0x0000000614067224 */ /* 0x000fe200078e0209 */
[----:B------:R-:W-:Y:S02]  /*1e20*/  @P4 IADD3 R10, PT, PT, R15, R5, RZ ;  /* 0x000000050f0a4210 */ /* 0x000fe40007ffe0ff */
[----:B------:R-:W-:Y:S01]  /*1e30*/  @P4 MOV R18, R14 ;  /* 0x0000000e00124202 */ /* 0x000fe20000000f00 */
[----:B------:R-:W-:Y:S02]  /*1e40*/  IMAD.IADD R6, R23, 0x1, R6 ;  /* 0x0000000117067824 */ /* 0x000fe400078e0206 */
.L_x_13997:
[----:B------:R-:W-:Y:S05]  /*1e50*/  BSYNC.RECONVERGENT B0 ;  /* 0x0000000000007941 */ /* 0x000fea0003800200 */
.L_x_13995:
        /* <DEDUP_REMOVED lines=15> */
[----:B--2---:R-:W-:-:S04]  /*1f50*/  @P2 IMAD.WIDE.U32 R16, R34, R13, RZ ;  /* 0x0000000d22102225 */ /* 0x004fc800078e00ff */
[----:B------:R-:W-:Y:S01]  /*1f60*/  @P2 IMAD R13, R35, R13, RZ ;  /* 0x0000000d230d2224 */ /* 0x000fe200078e02ff */
[----:B------:R-:W-:Y:S01]  /*1f70*/  @P2 MOV R12, R16 ;  /* 0x00000010000c2202 */ /* 0x000fe20000000f00 */
[----:B------:R-:W-:Y:S02]  /*1f80*/  IMAD.IADD R148, R119, 0x1, -R160 ;  /* 0x0000000177947824 */ /* 0x000fe400078e0aa0 */
[----:B------:R-:W-:Y:S01]  /*1f90*/  @P2 IMAD.IADD R5, R17, 0x1, R13 ;  /* 0x0000000111052824 */ /* 0x000fe200078e020d */
        /* <DEDUP_REMOVED lines=17> */
[----:B------:R-:W-:Y:S01]  /*20b0*/  VIADD R12, R24, 0x30 ;  /* 0x00000030180c7836 */ /* 0x000fe20000000000 */
        /* <DEDUP_REMOVED lines=33> */
.L_x_13999:
[----:B------:R-:W-:Y:S05]  /*22d0*/  BSYNC.RECONVERGENT B0 ;  /* 0x0000000000007941 */ /* 0x000fea0003800200 */
.L_x_13998:
        /* <DEDUP_REMOVED lines=28> */
.L_x_14001:
[----:B------:R-:W-:Y:S05]  /*24a0*/  BSYNC.RECONVERGENT B0 ;  /* 0x0000000000007941 */ /* 0x000fea0003800200 */
.L_x_14000:
        /* <DEDUP_REMOVED lines=29> */
.L_x_14003:
[----:B------:R-:W-:Y:S05]  /*2680*/  BSYNC.RECONVERGENT B0 ;  /* 0x0000000000007941 */ /* 0x000fea0003800200 */
.L_x_14002:
        /* <DEDUP_REMOVED lines=29> */
.L_x_14005:
[----:B------:R-:W-:Y:S05]  /*2860*/  BSYNC.RECONVERGENT B0 ;  /* 0x0000000000007941 */ /* 0x000fea0003800200 */
.L_x_14004:
        /* <DEDUP_REMOVED lines=16> */
.L_x_14007:
[----:B------:R-:W-:Y:S05]  /*2970*/  BSYNC.RECONVERGENT B0 ;  /* 0x0000000000007941 */ /* 0x000fea0003800200 */
.L_x_14006:
        /* <DEDUP_REMOVED lines=14> */
.L_x_14009:
[----:B------:R-:W-:Y:S05]  /*2a60*/  BSYNC.RECONVERGENT B0 ;  /* 0x0000000000007941 */ /* 0x000fea0003800200 */
.L_x_14008:
        /* <DEDUP_REMOVED lines=16> */
.L_x_14011:
[----:B------:R-:W-:Y:S05]  /*2b70*/  BSYNC.RECONVERGENT B0 ;  /* 0x0000000000007941 */ /* 0x000fea0003800200 */
.L_x_14010:
        /* <DEDUP_REMOVED lines=16> */
.L_x_14013:
[----:B------:R-:W-:Y:S05]  /*2c80*/  BSYNC.RECONVERGENT B0 ;  /* 0x0000000000007941 */ /* 0x000fea0003800200 */
.L_x_14012:
[----:B---3--:R-:W4:Y:S04]  /*2c90*/  LD.E.64 R30, desc[UR4][R2.64+0x1c0] ;  /* 0x0001c004021e7980 */ /* 0x008f28000c101b00 */
[----:B-1----:R-:W3:Y:S04]  /*2ca0*/  LD.E.64 R22, desc[UR4][R2.64+0x1b8] ;  /* 0x0001b80402167980 */ /* 0x002ee8000c101b00 */
[----:B------:R-:W2:Y:S01]  /*2cb0*/  LD.E R13, desc[UR4][R2.64+0xd8] ;  /* 0x0000d804020d7980 */ /* 0x000ea2000c101900 */
[----:B------:R-:W-:Y:S02]  /*2cc0*/  IABS R19, R11 ;  /* 0x0000000b00137213 */ /* 0x000fe40000000000 */
[----:B------:R-:W-:Y:S01]  /*2cd0*/  IABS R17, R162 ;  /* 0x000000a200117213 */ /* 0x000fe20000000000 */
[----:B------:R-:W-:Y:S01]  /*2ce0*/  IMAD R7, R7, R146, RZ ;  /* 0x0000009207077224 */ /* 0x000fe200078e02ff */
[----:B------:R-:W0:Y:S03]  /*2cf0*/  LDGDEPBAR ;  /* 0x00000000000079af */ /* 0x000e260000000000 */
[----:B------:R-:W-:Y:S01]  /*2d00*/  IMAD R7, R4, R147, R7 ;  /* 0x0000009304077224 */ /* 0x000fe200078e0207 */
[----:B------:R1:W5:Y:S04]  /*2d10*/  LD.E R94, desc[UR4][R2.64+0x184] ;  /* 0x00018404025e7980 */ /* 0x000368000c101900 */
[----:B------:R1:W5:Y:S01]  /*2d20*/  LD.E R92, desc[UR4][R2.64+0x188] ;  /* 0x00018804025c7980 */ /* 0x000362000c101900 */
[----:B----4-:R-:W-:-:S04]  /*2d30*/  IMAD.WIDE.U32 R28, R161, R30, R162 ;  /* 0x0000001ea11c7225 */ /* 0x010fc800078e00a2 */
[----:B------:R-:W-:Y:S01]  /*2d40*/  IMAD R15, R31, R161, RZ ;  /* 0x000000a11f0f7224 */ /* 0x000fe200078e02ff */
[----:B---3--:R-:W-:-:S03]  /*2d50*/  LEA R30, P1, R28, R22, 0x2 ;  /* 0x000000161c1e7211 */ /* 0x008fc600078210ff */
[----:B------:R-:W-:-:S05]  /*2d60*/  IMAD.IADD R15, R29, 0x1, R15 ;  /* 0x000000011d0f7824 */ /* 0x000fca00078e020f */
[----:B------:R-:W-:-:S05]  /*2d70*/  LEA.HI.X R31, R28, R23, R15, 0x2, P1 ;  /* 0x000000171c1f7211 */ /* 0x000fca00008f140f */
[----:B------:R1:W5:Y:S01]  /*2d80*/  LD.E R155, desc[UR4][R30.64] ;  /* 0x000000041e9b7980 */ /* 0x000362000c101900 */
[----:B------:R-:W3:Y:S01]  /*2d90*/  I2F.RP R23, R19 ;  /* 0x0000001300177306 */ /* 0x000ee20000209400 */
[----:B------:R-:W-:Y:S01]  /*2da0*/  IMAD R153, R147, R24, RZ ;  /* 0x0000001893997224 */ /* 0x000fe200078e02ff */
[----:B------:R-:W-:Y:S01]  /*2db0*/  SHF.R.U32.HI R97, RZ, 0x1, R96 ;  /* 0x00000001ff617819 */ /* 0x000fe20000011660 */
[----:B------:R-:W-:-:S05]  /*2dc0*/  DEPBAR.LE SB0, 0x0 ;  /* 0x000080000000791a */ /* 0x000fca0000000000 */
[----:B---3--:R-:W3:Y:S02]  /*2dd0*/  MUFU.RCP R28, R23 ;  /* 0x00000017001c7308 */ /* 0x008ee40000001000 */
[----:B---3--:R-:W-:-:S06]  /*2de0*/  VIADD R28, R28, 0xffffffe ;  /* 0x0ffffffe1c1c7836 */ /* 0x008fcc0000000000 */
[----:B------:R-:W3:Y:S02]  /*2df0*/  F2I.FTZ.U32.TRUNC.NTZ R29, R28 ;  /* 0x0000001c001d7305 */ /* 0x000ee4000021f000 */
        /* <DEDUP_REMOVED lines=15> */
[----:B------:R-:W-:-:S08]  /*2ef0*/  IMAD.WIDE.U32 R28, R4, R146, RZ ;  /* 0x00000092041c7225 */ /* 0x000fd000078e00ff */
[----:B------:R-:W-:-:S04]  /*2f00*/  @P3 VIADD R22, R22, 0x1 ;  /* 0x0000000116163836 */ /* 0x000fc80000000000 */
[----:B------:R-:W-:Y:S01]  /*2f10*/  @!P1 IMAD.MOV R22, RZ, RZ, -R22 ;  /* 0x000000ffff169224 */ /* 0x000fe200078e0a16 */
[----:B------:R-:W-:-:S04]  /*2f20*/  @!P2 LOP3.LUT R22, RZ, R11, RZ, 0x33, !PT ;  /* 0x0000000bff16a212 */ /* 0x000fc800078e33ff */
[----:B------:R-:W-:Y:S01]  /*2f30*/  SHF.R.S32.HI R4, RZ, 0x1f, R22 ;  /* 0x0000001fff047819 */ /* 0x000fe20000011416 */
[-C--:B------:R-:W-:Y:S01]  /*2f40*/  IMAD R11, R27, R22.reuse, RZ ;  /* 0x000000161b0b7224 */ /* 0x080fe200078e02ff */
[----:B------:R-:W-:Y:S01]  /*2f50*/  IADD3 R7, PT, PT, R29, R7, RZ ;  /* 0x000000071d077210 */ /* 0x000fe20007ffe0ff */
[----:B------:R-:W-:Y:S01]  /*2f60*/  IMAD.WIDE.U32 R22, R26, R22, RZ ;  /* 0x000000161a167225 */ /* 0x000fe200078e00ff */
[----:B------:R-:W-:-:S03]  /*2f70*/  IADD3 R18, P2, P1, R28, R18, R158 ;  /* 0x000000121c127210 */ /* 0x000fc6000795e09e */
[----:B------:R-:W-:Y:S01]  /*2f80*/  IMAD R4, R4, R26, R11 ;  /* 0x0000001a04047224 */ /* 0x000fe200078e020b */
[----:B------:R-:W-:Y:S02]  /*2f90*/  IADD3.X R7, PT, PT, R7, R10, RZ, P2, P1 ;  /* 0x0000000a07077210 */ /* 0x000fe400017e24ff */
[----:B------:R-:W-:Y:S01]  /*2fa0*/  IADD3 R10, P1, PT, R18, R22, RZ ;  /* 0x00000016120a7210 */ /* 0x000fe20007f3e0ff */
[----:B------:R-:W-:-:S04]  /*2fb0*/  IMAD.IADD R4, R23, 0x1, R4 ;  /* 0x0000000117047824 */ /* 0x000fc800078e0204 */
[----:B------:R-:W-:Y:S02]  /*2fc0*/  IMAD.X R11, R7, 0x1, R4, P1 ;  /* 0x00000001070b7824 */ /* 0x000fe400008e0604 */
[----:B--2---:R1:W2:Y:S01]  /*2fd0*/  MUFU.RCP R4, R13 ;  /* 0x0000000d00047308 */ /* 0x0042a20000001000 */
[----:B------:R-:W-:-:S05]  /*2fe0*/  IMAD.WIDE.U32 R10, R24, R146, R10 ;  /* 0x00000092180a7225 */ /* 0x000fca00078e000a */
[----:B------:R-:W-:Y:S01]  /*2ff0*/  IADD3 R153, PT, PT, R11, R153, RZ ;  /* 0x000000990b997210 */ /* 0x000fe20007ffe0ff */
[----:B------:R-:W-:Y:S01]  /*3000*/  IMAD.SHL.U32 R11, R96, 0x40, RZ ;  /* 0x00000040600b7824 */ /* 0x000fe200078e00ff */
[----:B------:R-:W-:-:S04]  /*3010*/  LEA R152, P1, R10, R20, 0x1 ;  /* 0x000000140a987211 */ /* 0x000fc800078208ff */
[----:B------:R-:W-:-:S09]  /*3020*/  LOP3.LUT R17, R11, 0x1c0, RZ, 0xc0, !PT ;  /* 0x000001c00b117812 */ /* 0x000fd200078ec0ff */
[----:B------:R-:W-:Y:S05]  /*3030*/  WARPSYNC.ALL ;  /* 0x0000000000007948 */ /* 0x000fea0003800000 */
[----:B------:R-:W-:Y:S01]  /*3040*/  LOP3.LUT R11, R11, 0x200, RZ, 0xc0, !PT ;  /* 0x000002000b0b7812 */ /* 0x000fe200078ec0ff */
[----:B------:R-:W-:Y:S01]  /*3050*/  BSSY.RECONVERGENT B0, `(.L_x_14014) ;  /* 0x000001e000007945 */ /* 0x000fe20003800200 */
[----:B------:R-:W-:Y:S01]  /*3060*/  LOP3.LUT R19, R17, 0x8, R97, 0xf8, !PT ;  /* 0x0000000811137812 */ /* 0x000fe200078ef861 */
[----:B------:R-:W-:Y:S01]  /*3070*/  IMAD.SHL.U32 R7, R146, 0x10, RZ ;  /* 0x0000001092077824 */ /* 0x000fe200078e00ff */
[----:B------:R-:W-:Y:S02]  /*3080*/  LEA.HI.X R153, R10, R21, R153, 0x1, P1 ;  /* 0x000000150a997211 */ /* 0x000fe400008f0c99 */
[----:B------:R-:W-:-:S02]  /*3090*/  SHF.R.U32.HI R15, RZ, 0x4, R96 ;  /* 0x00000004ff0f7819 */ /* 0x000fc40000011660 */
[----:B------:R-:W-:Y:S02]  /*30a0*/  SHF.L.U32 R10, R96, 0x1, RZ ;  /* 0x00000001600a7819 */ /* 0x000fe400000006ff */
[----:B------:R-:W-:Y:S01]  /*30b0*/  SHF.L.U64.HI R18, R146, 0x4, R147 ;  /* 0x0000000492127819 */ /* 0x000fe20000010293 */
[----:B--2--5:R-:W-:Y:S01]  /*30c0*/  FMUL.FTZ R155, R155, R4 ;  /* 0x000000049b9b7220 */ /* 0x024fe20000410000 */
[----:B------:R-:W-:-:S05]  /*30d0*/  IMAD.SHL.U32 R4, R96, 0x20, RZ ;  /* 0x0000002060047824 */ /* 0x000fca00078e00ff */
[----:B-1----:R-:W-:Y:S02]  /*30e0*/  LOP3.LUT R13, R11, 0x7c00, R4, 0xf8, !PT ;  /* 0x00007c000b0d7812 */ /* 0x002fe400078ef804 */
        /* <DEDUP_REMOVED lines=18> */
.L_x_14015:
[----:B------:R2:W-:Y:S04]  /*3210*/  STS.128 [R159+0x8000], RZ ;  /* 0x008000ff9f007388 */ /* 0x0005e80000000c00 */
[----:B------:R2:W-:Y:S02]  /*3220*/  STS.128 [R159+0xa000], RZ ;  /* 0x00a000ff9f007388 */ /* 0x0005e40000000c00 */
.L_x_14016:
[----:B------:R-:W-:Y:S05]  /*3230*/  BSYNC.RECONVERGENT B0 ;  /* 0x0000000000007941 */ /* 0x000fea0003800200 */
.L_x_14014:
        /* <DEDUP_REMOVED lines=28> */
.L_x_14018:
[----:B------:R-:W-:Y:S05]  /*3400*/  BSYNC.RECONVERGENT B0 ;  /* 0x0000000000007941 */ /* 0x000fea0003800200 */
.L_x_14017:
        /* <DEDUP_REMOVED lines=19> */
.L_x_14020:
[----:B------:R-:W-:Y:S05]  /*3540*/  BSYNC.RECONVERGENT B0 ;  /* 0x0000000000007941 */ /* 0x000fea0003800200 */
.L_x_14019:
        /* <DEDUP_REMOVED lines=18> */
.L_x_14022:
[----:B------:R-:W-:Y:S05]  /*3670*/  BSYNC.RECONVERGENT B0 ;  /* 0x0000000000007941 */ /* 0x000fea0003800200 */
.L_x_14021:
        /* <DEDUP_REMOVED lines=8> */
[----:B------:R-:W2:Y:S01]  /*3700*/  LDSM.16.M88.4 R36, [R142+0x4800] ;  /* 0x004800008e24783b */ /* 0x000ea20000000200 */
[----:B------:R-:W-:Y:S02]  /*3710*/  SEL R5, R5, 0xffffffe0, !P1 ;  /* 0xffffffe005057807 */ /* 0x000fe40004800000 */
[----:B------:R-:W-:Y:S01]  /*3720*/  SEL R7, R7, 0xffffffc0, !P2 ;  /* 0xffffffc007077807 */ /* 0x000fe20005000000 */
[----:B------:R-:W3:Y:S01]  /*3730*/  LDSM.16.M88.4 R28, [R142+0x5000] ;  /* 0x005000008e1c783b */ /* 0x000ee20000000200 */
[----:B------:R-:W-:Y:S01]  /*3740*/  LOP3.LUT R120, R120, 0x7, RZ, 0xc0, !PT ;  /* 0x0000000778787812 */ /* 0x000fe200078ec0ff */
[C-C-:B------:R-:W-:Y:S01]  /*3750*/  IMAD.IADD R141, R143.reuse, 0x1, R5.reuse ;  /* 0x000000018f8d7824 */ /* 0x140fe200078e0205 */
[----:B------:R-:W-:Y:S01]  /*3760*/  ISETP.GT.AND P1, PT, R104, R149, PT ;  /* 0x000000956800720c */ /* 0x000fe20003f24270 */
[----:B-1----:R-:W1:Y:S01]  /*3770*/  LDSM.16.M88.4 R20, [R142+0x5800] ;  /* 0x005800008e14783b */ /* 0x002e620000000200 */
[----:B------:R-:W-:Y:S01]  /*3780*/  IMAD.IADD R137, R142, 0x1, R5 ;  /* 0x000000018e897824 */ /* 0x000fe200078e0205 */
[----:B------:R-:W-:Y:S01]  /*3790*/  IADD3 R163, PT, PT, R92, R8, -R119 ;  /* 0x000000085ca37210 */ /* 0x000fe20007ffe877 */
[--C-:B------:R-:W-:Y:S01]  /*37a0*/  IMAD.IADD R140, R143, 0x1, R7.reuse ;  /* 0x000000018f8c7824 */ /* 0x100fe200078e0207 */
[----:B------:R-:W-:Y:S01]  /*37b0*/  LDSM.16.M88.4 R64, [R141] ;  /* 0x000000008d40783b */ /* 0x000fe20000000200 */
[----:B------:R-:W-:Y:S01]  /*37c0*/  IMAD.IADD R136, R142, 0x1, R7 ;  /* 0x000000018e887824 */ /* 0x000fe200078e0207 */
[----:B------:R-:W-:Y:S01]  /*37d0*/  LOP3.LUT R116, R10, 0x6, RZ, 0xc0, !PT ;  /* 0x000000060a747812 */ /* 0x000fe200078ec0ff */
[C---:B------:R-:W-:Y:S01]  /*37e0*/  IMAD.IADD R139, R5.reuse, 0x1, R140 ;  /* 0x00000001058b7824 */ /* 0x040fe200078e028c */
[----:B------:R-:W1:Y:S01]  /*37f0*/  LDSM.16.M88.4 R24, [R137+0x4000] ;  /* 0x004000008918783b */ /* 0x000e620000000200 */
[----:B------:R-:W-:-:S02]  /*3800*/  IMAD.IADD R135, R5, 0x1, R136 ;  /* 0x0000000105877824 */ /* 0x000fc400078e0288 */
[----:B------:R-:W-:Y:S01]  /*3810*/  IMAD.IADD R102, R95, 0x1, R116 ;  /* 0x000000015f667824 */ /* 0x000fe200078e0274 */
[----:B------:R-:W1:Y:S04]  /*3820*/  LDSM.16.M88.4 R16, [R137+0x4800] ;  /* 0x004800008910783b */ /* 0x000e680000000200 */
[----:B----4-:R-:W4:Y:S04]  /*3830*/  LDSM.16.M88.4 R12, [R137+0x5000] ;  /* 0x00500000890c783b */ /* 0x010f280000000200 */
[----:B------:R-:W4:Y:S04]  /*3840*/  LDSM.16.M88.4 R68, [R137+0x5800] ;  /* 0x005800008944783b */ /* 0x000f280000000200 */
[----:B------:R-:W-:Y:S01]  /*3850*/  LDSM.16.M88.4 R60, [R136+0x4000] ;  /* 0x00400000883c783b */ /* 0x000fe20000000200 */
[C---:B-----5:R-:W-:Y:S03]  /*3860*/  HMMA.16816.F32.BF16 R48, R72.reuse, R44, RZ ;  /* 0x0000002c4830723c */ /* 0x060fe600000418ff */
[----:B------:R-:W-:Y:S04]  /*3870*/  LDSM.16.M88.4 R56, [R136+0x4800] ;  /* 0x004800008838783b */ /* 0x000fe80000000200 */
[----:B------:R-:W-:Y:S01]  /*3880*/  LDSM.16.M88.4 R52, [R136+0x5000] ;  /* 0x005000008834783b */ /* 0x000fe20000000200 */
[C---:B--2---:R-:W-:Y:S03]  /*3890*/  HMMA.16816.F32.BF16 R40, R72.reuse, R36, RZ ;  /* 0x000000244828723c */ /* 0x044fe600000418ff */
        /* <DEDUP_REMOVED lines=23> */
[----:B------:R-:W5:Y:S03]  /*3a10*/  LDSM.16.M88.4 R64, [R142+0x6000] ;  /* 0x006000008e40783b */ /* 0x000f660000000200 */
[C---:B-1----:R-:W-:Y:S08]  /*3a20*/  HMMA.16816.F32.BF16 R48, R20.reuse, R60, R48 ;  /* 0x0000003c1430723c */ /* 0x042ff00000041830 */
[C---:B------:R-:W-:Y:S01]  /*3a30*/  HMMA.16816.F32.BF16 R44, R20.reuse, R62, R44 ;  /* 0x0000003e142c723c */ /* 0x040fe2000004182c */
[----:B------:R-:W1:Y:S07]  /*3a40*/  LDSM.16.M88.4 R60, [R142+0x6800] ;  /* 0x006800008e3c783b */ /* 0x000e6e0000000200 */
[C---:B------:R-:W-:Y:S08]  /*3a50*/  HMMA.16816.F32.BF16 R40, R20.reuse, R56, R40 ;  /* 0x000000381428723c */ /* 0x040ff00000041828 */
[C---:B------:R-:W-:Y:S01]  /*3a60*/  HMMA.16816.F32.BF16 R36, R20.reuse, R58, R36 ;  /* 0x0000003a1424723c */ /* 0x040fe20000041824 */
[----:B------:R-:W1:Y:S07]  /*3a70*/  LDSM.16.M88.4 R56, [R142+0x7000] ;  /* 0x007000008e38783b */ /* 0x000e6e0000000200 */
[C---:B------:R-:W-:Y:S08]  /*3a80*/  HMMA.16816.F32.BF16 R32, R20.reuse, R52, R32 ;  /* 0x000000341420723c */ /* 0x040ff00000041820 */
[C---:B--2---:R-:W-:Y:S08]  /*3a90*/  HMMA.16816.F32.BF16 R76, R20.reuse, R24, R76 ;  /* 0x00000018144c723c */ /* 0x044ff0000004184c */
[C---:B------:R-:W-:Y:S01]  /*3aa0*/  HMMA.16816.F32.BF16 R72, R20.reuse, R26, R72 ;  /* 0x0000001a1448723c */ /* 0x040fe20000041848 */
[----:B------:R-:W-:Y:S07]  /*3ab0*/  LDSM.16.M88.4 R24, [R141+0x2000] ;  /* 0x002000008d18783b */ /* 0x000fee0000000200 */
[----:B------:R-:W-:Y:S01]  /*3ac0*/  HMMA.16816.F32.BF16 R28, R20, R54, R28 ;  /* 0x00000036141c723c */ /* 0x000fe2000004181c */
[----:B------:R-:W2:Y:S04]  /*3ad0*/  LDSM.16.M88.4 R52, [R142+0x7800] ;  /* 0x007800008e34783b */ /* 0x000ea80000000200 */
[----:B------:R-:W2:Y:S03]  /*3ae0*/  LDSM.16.M88.4 R20, [R137+0x6000] ;  /* 0x006000008914783b */ /* 0x000ea60000000200 */
[C---:B---3--:R-:W-:Y:S08]  /*3af0*/  HMMA.16816.F32.BF16 R48, R84.reuse, R16, R48 ;  /* 0x000000105430723c */ /* 0x048ff00000041830 */
[C---:B------:R-:W-:Y:S01]  /*3b00*/  HMMA.16816.F32.BF16 R44, R84.reuse, R18, R44 ;  /* 0x00000012542c723c */ /* 0x040fe2000004182c */
[----:B------:R-:W3:Y:S07]  /*3b10*/  LDSM.16.M88.4 R16, [R137+0x6800] ;  /* 0x006800008910783b */ /* 0x000eee0000000200 */
[C---:B----4-:R-:W-:Y:S08]  /*3b20*/  HMMA.16816.F32.BF16 R40, R84.reuse, R12, R40 ;  /* 0x0000000c5428723c */ /* 0x050ff00000041828 */
[C---:B------:R-:W-:Y:S01]  /*3b30*/  HMMA.16816.F32.BF16 R36, R84.reuse, R14, R36 ;  /* 0x0000000e5424723c */ /* 0x040fe20000041824 */
[----:B------:R-:W4:Y:S07]  /*3b40*/  LDSM.16.M88.4 R12, [R137+0x7000] ;  /* 0x00700000890c783b */ /* 0x000f2e0000000200 */
[C---:B------:R-:W-:Y:S08]  /*3b50*/  HMMA.16816.F32.BF16 R32, R84.reuse, R88, R32 ;  /* 0x000000585420723c */ /* 0x040ff00000041820 */
[C---:B------:R-:W-:Y:S08]  /*3b60*/  HMMA.16816.F32.BF16 R76, R84.reuse, R80, R76 ;  /* 0x00000050544c723c */ /* 0x040ff0000004184c */
[----:B------:R-:W-:Y:S08]  /*3b70*/  HMMA.16816.F32.BF16 R72, R84, R82, R72 ;  /* 0x000000525448723c */ /* 0x000ff00000041848 */
[C---:B-----5:R-:W-:Y:S08]  /*3b80*/  HMMA.16816.F32.BF16 R48, R68.reuse, R64, R48 ;  /* 0x000000404430723c */ /* 0x060ff00000041830 */
[C---:B------:R-:W-:Y:S01]  /*3b90*/  HMMA.16816.F32.BF16 R44, R68.reuse, R66, R44 ;  /* 0x00000042442c723c */ /* 0x040fe2000004182c */
[----:B------:R-:W-:Y:S07]  /*3ba0*/  LDSM.16.M88.4 R64, [R140+0x2000] ;  /* 0x002000008c40783b */ /* 0x000fee0000000200 */
[C---:B-1----:R-:W-:Y:S08]  /*3bb0*/  HMMA.16816.F32.BF16 R40, R68.reuse, R60, R40 ;  /* 0x0000003c4428723c */ /* 0x042ff00000041828 */
[C---:B------:R-:W-:Y:S01]  /*3bc0*/  HMMA.16816.F32.BF16 R36, R68.reuse, R62, R36 ;  /* 0x0000003e4424723c */ /* 0x040fe20000041824 */
[----:B------:R-:W1:Y:S07]  /*3bd0*/  LDSM.16.M88.4 R60, [R137+0x7800] ;  /* 0x00780000893c783b */ /* 0x000e6e0000000200 */
[----:B------:R-:W-:Y:S01]  /*3be0*/  HMMA.16816.F32.BF16 R80, R68, R56, R32 ;  /* 0x000000384450723c */ /* 0x000fe20000041820 */
[----:B------:R-:W5:Y:S07]  /*3bf0*/  LDSM.16.M88.4 R32, [R136+0x6000] ;  /* 0x006000008820783b */ /* 0x000f6e0000000200 */
[----:B------:R-:W-:Y:S08]  /*3c00*/  HMMA.16816.F32.BF16 R28, R84, R90, R28 ;  /* 0x0000005a541c723c */ /* 0x000ff0000004181c */
[C---:B--2---:R-:W-:Y:S08]  /*3c10*/  HMMA.16816.F32.BF16 R76, R68.reuse, R52, R76 ;  /* 0x00000034444c723c */ /* 0x044ff0000004184c */
        /* <DEDUP_REMOVED lines=11> */
[----:B------:R-:W-:Y:S04]  /*3cd0*/  LDSM.16.M88.4 R12, [R139+0x2000] ;  /* 0x002000008b0c783b */ /* 0x000fe80000000200 */
[----:B------:R-:W4:Y:S03]  /*3ce0*/  LDSM.16.M88.4 R28, [R135+0x6000] ;  /* 0x00600000871c783b */ /* 0x000f260000000200 */
[C---:B-1----:R-:W-:Y:S08]  /*3cf0*/  HMMA.16816.F32.BF16 R76, R24.reuse, R60, R76 ;  /* 0x0000003c184c723c */ /* 0x042ff0000004184c */
[----:B------:R-:W-:Y:S01]  /*3d00*/  HMMA.16816.F32.BF16 R72, R24, R62, R72 ;  /* 0x0000003e1848723c */ /* 0x000fe20000041848 */
[----:B------:R-:W1:Y:S04]  /*3d10*/  LDSM.16.M88.4 R24, [R135+0x6800] ;  /* 0x006800008718783b */ /* 0x000e680000000200 */
[----:B------:R-:W1:Y:S03]  /*3d20*/  LDSM.16.M88.4 R60, [R135+0x7000] ;  /* 0x00700000873c783b */ /* 0x000e660000000200 */
[C---:B-----5:R-:W-:Y:S08]  /*3d30*/  HMMA.16816.F32.BF16 R48, R64.reuse, R32, R48 ;  /* 0x000000204030723c */ /* 0x060ff00000041830 */
[----:B------:R-:W-:Y:S01]  /*3d40*/  HMMA.16816.F32.BF16 R44, R64, R34, R44 ;  /* 0x00000022402c723c */ /* 0x000fe2000004182c */
[----:B------:R-:W5:Y:S01]  /*3d50*/  LDSM.16.M88.4 R32, [R135+0x7800] ;  /* 0x007800008720783b */ /* 0x000f620000000200 */
[----:B------:R-:W-:-:S06]  /*3d60*/  DEPBAR.LE SB0, 0x0 ;  /* 0x000080000000791a */ /* 0x000fcc0000000000 */
[C---:B--2---:R-:W-:Y:S08]  /*3d70*/  HMMA.16816.F32.BF16 R40, R64.reuse, R20, R40 ;  /* 0x000000144028723c */ /* 0x044ff00000041828 */
[C---:B------:R-:W-:Y:S08]  /*3d80*/  HMMA.16816.F32.BF16 R36, R64.reuse, R22, R36 ;  /* 0x000000164024723c */ /* 0x040ff00000041824 */
[----:B---3--:R-:W-:Y:S01]  /*3d90*/  HMMA.16816.F32.BF16 R80, R64, R16, R80 ;  /* 0x000000104050723c */ /* 0x008fe20000041850 */
[----:B------:R-:W-:-:S04]  /*3da0*/  IMAD.IADD R16, R121, 0x1, R120 ;  /* 0x0000000179107824 */ /* 0x000fc800078e0278 */
[--C-:B------:R-:W-:Y:S02]  /*3db0*/  IMAD.IADD R166, R160, 0x1, R16.reuse ;  /* 0x00000001a0a67824 */ /* 0x100fe400078e0210 */
[----:B------:R-:W-:Y:S01]  /*3dc0*/  IMAD.IADD R16, R117, 0x1, R16 ;  /* 0x0000000175107824 */ /* 0x000fe200078e0210 */
[----:B------:R-:W-:Y:S01]  /*3dd0*/  HMMA.16816.F32.BF16 R52, R64, R18, R52 ;  /* 0x000000124034723c */ /* 0x000fe20000041834 */
[----:B------:R-:W-:-:S05]  /*3de0*/  IMAD.IADD R163, R166, 0x1, R163 ;  /* 0x00000001a6a37824 */ /* 0x000fca00078e02a3 */
[C-C-:B------:R-:W-:Y:S02]  /*3df0*/  VIADDMNMX R167, R163.reuse, 0x1, R8.reuse, PT ;  /* 0x00000001a3a77846 */ /* 0x140fe40003800108 */
[----:B------:R-:W-:Y:S01]  /*3e00*/  HMMA.16816.F32.BF16 R76, R64, R56, R76 ;  /* 0x00000038404c723c */ /* 0x000fe2000004184c */
[----:B------:R-:W-:-:S07]  /*3e10*/  VIADDMNMX R163, R163, 0x9, R8, PT ;  /* 0x00000009a3a37846 */ /* 0x000fce0003800108 */
[----:B------:R-:W-:Y:S08]  /*3e20*/  HMMA.16816.F32.BF16 R72, R64, R58, R72 ;  /* 0x0000003a4048723c */ /* 0x000ff00000041848 */
[C---:B----4-:R-:W-:Y:S08]  /*3e30*/  HMMA.16816.F32.BF16 R48, R12.reuse, R28, R48 ;  /* 0x0000001c0c30723c */ /* 0x050ff00000041830 */
[C---:B------:R-:W-:Y:S08]  /*3e40*/  HMMA.16816.F32.BF16 R44, R12.reuse, R30, R44 ;  /* 0x0000001e0c2c723c */ /* 0x040ff0000004182c */
[C---:B-1----:R-:W-:Y:S08]  /*3e50*/  HMMA.16816.F32.BF16 R40, R12.reuse, R24, R40 ;  /* 0x000000180c28723c */ /* 0x042ff00000041828 */
[C---:B------:R-:W-:Y:S08]  /*3e60*/  HMMA.16816.F32.BF16 R36, R12.reuse, R26, R36 ;  /* 0x0000001a0c24723c */ /* 0x040ff00000041824 */
[C---:B------:R-:W-:Y:S08]  /*3e70*/  HMMA.16816.F32.BF16 R80, R12.reuse, R60, R80 ;  /* 0x0000003c0c50723c */ /* 0x040ff00000041850 */
[C---:B------:R-:W-:Y:S08]  /*3e80*/  HMMA.16816.F32.BF16 R52, R12.reuse, R62, R52 ;  /* 0x0000003e0c34723c */ /* 0x040ff00000041834 */
[C---:B-----5:R-:W-:Y:S08]  /*3e90*/  HMMA.16816.F32.BF16 R76, R12.reuse, R32, R76 ;  /* 0x000000200c4c723c */ /* 0x060ff0000004184c */
[----:B------:R-:W-:Y:S01]  /*3ea0*/  HMMA.16816.F32.BF16 R72, R12, R34, R72 ;  /* 0x000000220c48723c */ /* 0x000fe20000041848 */
[----:B------:R-:W-:-:S05]  /*3eb0*/  IADD3 R13, PT, PT, R8, -R119, -R94 ;  /* 0x80000077080d7210 */ /* 0x000fca0007ffe85e */
[----:B------:R-:W-:-:S05]  /*3ec0*/  IMAD.IADD R166, R166, 0x1, R13 ;  /* 0x00000001a6a67824 */ /* 0x000fca00078e020d */
[----:B------:R-:W-:Y:S02]  /*3ed0*/  VIMNMX R168, PT, PT, RZ, R166, !PT ;  /* 0x000000a6ffa87248 */ /* 0x000fe40007fe0100 */
[----:B------:R-:W-:Y:S01]  /*3ee0*/  VIADDMNMX R166, R166, 0x8, RZ, !PT ;  /* 0x00000008a6a67846 */ /* 0x000fe200078001ff */
        /* <DEDUP_REMOVED lines=15> */
.L_x_14026:
        /* <DEDUP_REMOVED lines=61> */
.L_x_14027:
[----:B------:R-:W-:Y:S05]  /*43b0*/  BSYNC.RECONVERGENT B0 ;  /* 0x0000000000007941 */ /* 0x000fea0003800200 */
.L_x_14025:
        /* <DEDUP_REMOVED lines=53> */
.L_x_14024:
[----:B------:R-:W-:Y:S05]  /*4710*/  BSYNC.RECONVERGENT B1 ;  /* 0x0000000000017941 */ /* 0x000fea0003800200 */
.L_x_14023:
[----:B------:R-:W2:Y:S01]  /*4720*/  LD.E R105, desc[UR4][R2.64+0xdc] ;  /* 0x0000dc0402697980 */ /* 0x000ea2000c101900 */
[----:B------:R-:W-:Y:S02]  /*4730*/  IMAD.IADD R21, R102, 0x1, R119 ;  /* 0x0000000166157824 */ /* 0x000fe400078e0277 */
[C---:B-1----:R-:W-:Y:S02]  /*4740*/  VIADD R14, R16.reuse, 0x8 ;  /* 0x00000008100e7836 */ /* 0x042fe40000000000 */
[C-C-:B------:R-:W-:Y:S01]  /*4750*/  IMAD.IADD R57, R16.reuse, 0x1, -R21.reuse ;  /* 0x0000000110397824 */ /* 0x140fe200078e0a15 */
[--C-:B------:R-:W-:Y:S01]  /*4760*/  IADD3 R60, PT, PT, R16, -0x1, -R21.reuse ;  /* 0xffffffff103c7810 */ /* 0x100fe20007ffe815 */
[C-C-:B------:R-:W-:Y:S01]  /*4770*/  IMAD.IADD R24, R14.reuse, 0x1, -R21.reuse ;  /* 0x000000010e187824 */ /* 0x140fe200078e0a15 */
[--C-:B------:R-:W-:Y:S01]  /*4780*/  IADD3 R58, PT, PT, R14, -0x1, -R21.reuse ;  /* 0xffffffff0e3a7810 */ /* 0x100fe20007ffe815 */
        /* <DEDUP_REMOVED lines=26> */
[----:B------:R-:W-:Y:S01]  /*4930*/  IADD3 R14, PT, PT, R14, -0x39, -R21 ;  /* 0xffffffc70e0e7810 */ /* 0x000fe20007ffe815 */
[----:B------:R-:W-:Y:S01]  /*4940*/  VIADD R21, R57, 0xfffffff8 ;  /* 0xfffffff839157836 */ /* 0x000fe20000000000 */
[----:B------:R-:W-:Y:S02]  /*4950*/  IABS R60, R60 ;  /* 0x0000003c003c7213 */ /* 0x000fe40000000000 */
[----:B------:R-:W-:Y:S02]  /*4960*/  IABS R58, R58 ;  /* 0x0000003a003a7213 */ /* 0x000fe40000000000 */
[----:B------:R-:W-:Y:S02]  /*4970*/  I2FP.F32.S32 R60, R60 ;  /* 0x0000003c003c7245 */ /* 0x000fe40000201400 */
[----:B------:R-:W-:Y:S02]  /*4980*/  I2FP.F32.S32 R58, R58 ;  /* 0x0000003a003a7245 */ /* 0x000fe40000201400 */
[----:B------:R-:W-:Y:S01]  /*4990*/  IABS R21, R21 ;  /* 0x0000001500157213 */ /* 0x000fe20000000000 */
[----:B------:R-:W-:Y:S01]  /*49a0*/  FFMA.FTZ R49, -R155, R60, R49 ;  /* 0x0000003c9b317223 */ /* 0x000fe20000010131 */
[----:B------:R-:W-:Y:S01]  /*49b0*/  ISETP.GE.AND P4, PT, R27, R168, PT ;  /* 0x000000a81b00720c */ /* 0x000fe20003f86270 */
[----:B------:R-:W-:-:S02]  /*49c0*/  FFMA.FTZ R51, -R155, R58, R51 ;  /* 0x0000003a9b337223 */ /* 0x000fc40000010133 */
[----:B------:R-:W-:Y:S01]  /*49d0*/  IMAD.MOV.U32 R58, RZ, RZ, R21 ;  /* 0x000000ffff3a7224 */ /* 0x000fe200078e0015 */
[----:B------:R-:W-:Y:S02]  /*49e0*/  ISETP.GE.AND P1, PT, R27, R166, PT ;  /* 0x000000a61b00720c */ /* 0x000fe40003f26270 */
[----:B------:R-:W-:Y:S02]  /*49f0*/  FSEL R21, R49, -INF , P4 ;  /* 0xff80000031157808 */ /* 0x000fe40002000000 */
[----:B------:R-:W-:Y:S02]  /*4a00*/  I2FP.F32.S32 R49, R58 ;  /* 0x0000003a00317245 */ /* 0x000fe40000201400 */
[C---:B------:R-:W-:Y:S02]  /*4a10*/  ISETP.GE.AND P3, PT, R27.reuse, R167, PT ;  /* 0x000000a71b00720c */ /* 0x040fe40003f66270 */
[----:B------:R-:W-:Y:S01]  /*4a20*/  ISETP.GE.AND P5, PT, R27, R163, PT ;  /* 0x000000a31b00720c */ /* 0x000fe20003fa6270 */
[----:B------:R-:W-:Y:S01]  /*4a30*/  VIADD R27, R102, 0x8 ;  /* 0x00000008661b7836 */ /* 0x000fe20000000000 */
[----:B------:R-:W-:-:S02]  /*4a40*/  IABS R57, R57 ;  /* 0x0000003900397213 */ /* 0x000fc40000000000 */
[----:B------:R-:W-:Y:S02]  /*4a50*/  FSEL R51, R51, -INF , P1 ;  /* 0xff80000033337808 */ /* 0x000fe40000800000 */
[----:B------:R-:W-:Y:S01]  /*4a60*/  IABS R26, R26 ;  /* 0x0000001a001a7213 */ /* 0x000fe20000000000 */
[----:B------:R-:W-:Y:S01]  /*4a70*/  FFMA.FTZ R44, -R155, R49, R44 ;  /* 0x000000319b2c7223 */ /* 0x000fe2000001012c */
[----:B------:R-:W-:Y:S02]  /*4a80*/  IABS R58, R25 ;  /* 0x00000019003a7213 */ /* 0x000fe40000000000 */
[----:B------:R-:W-:Y:S02]  /*4a90*/  I2FP.F32.S32 R49, R57 ;  /* 0x0000003900317245 */ /* 0x000fe40000201400 */
[----:B------:R-:W-:Y:S01]  /*4aa0*/  FSEL R25, R51, -INF , !P5 ;  /* 0xff80000033197808 */ /* 0x000fe20006800000 */
[----:B------:R-:W-:Y:S01]  /*4ab0*/  IMAD.MOV.U32 R51, RZ, RZ, R26 ;  /* 0x000000ffff337224 */ /* 0x000fe200078e001a */
[----:B------:R-:W-:Y:S01]  /*4ac0*/  ISETP.GE.AND P6, PT, R27, R168, PT ;  /* 0x000000a81b00720c */ /* 0x000fe20003fc6270 */
[----:B------:R-:W-:Y:S01]  /*4ad0*/  FFMA.FTZ R46, -R155, R49, R46 ;  /* 0x000000319b2e7223 */ /* 0x000fe2000001012e */
[----:B------:R-:W-:-:S02]  /*4ae0*/  ISETP.GE.AND P4, PT, R27, R166, PT ;  /* 0x000000a61b00720c */ /* 0x000fc40003f86270 */
[----:B------:R-:W-:Y:S02]  /*4af0*/  FSEL R26, R44, -INF , P6 ;  /* 0xff8000002c1a7808 */ /* 0x000fe40003000000 */
[----:B------:R-:W-:Y:S02]  /*4b00*/  I2FP.F32.S32 R44, R51 ;  /* 0x00000033002c7245 */ /* 0x000fe40000201400 */
[----:B------:R-:W-:Y:S02]  /*4b10*/  IABS R29, R29 ;  /* 0x0000001d001d7213 */ /* 0x000fe40000000000 */
[----:B------:R-:W-:Y:S02]  /*4b20*/  FSEL R21, R21, -INF , !P3 ;  /* 0xff80000015157808 */ /* 0x000fe40005800000 */
[----:B------:R-:W-:Y:S02]  /*4b30*/  IABS R23, R23 ;  /* 0x0000001700177213 */ /* 0x000fe40000000000 */
[----:B------:R-:W-:-:S02]  /*4b40*/  ISETP.GE.AND P2, PT, R27, R167, PT ;  /* 0x000000a71b00720c */ /* 0x000fc40003f46270 */
[----:B------:R-:W-:Y:S01]  /*4b50*/  ISETP.GE.AND P3, PT, R27, R163, PT ;  /* 0x000000a31b00720c */ /* 0x000fe20003f66270 */
[----:B------:R-:W-:Y:S01]  /*4b60*/  VIADD R27, R102, 0x9 ;  /* 0x00000009661b7836 */ /* 0x000fe20000000000 */
[----:B------:R-:W-:Y:S01]  /*4b70*/  FSEL R51, R46, -INF , P4 ;  /* 0xff8000002e337808 */ /* 0x000fe20002000000 */
[----:B------:R-:W-:Y:S01]  /*4b80*/  VIADD R46, R102, 0x10 ;  /* 0x00000010662e7836 */ /* 0x000fe20000000000 */
[----:B------:R-:W-:Y:S01]  /*4b90*/  I2FP.F32.S32 R29, R29 ;  /* 0x0000001d001d7245 */ /* 0x000fe20000201400 */
[----:B------:R-:W-:Y:S01]  /*4ba0*/  FFMA.FTZ R44, -R155, R44, R45 ;  /* 0x0000002c9b2c7223 */ /* 0x000fe2000001012d */
[----:B------:R-:W-:Y:S01]  /*4bb0*/  IMAD.MOV.U32 R45, RZ, RZ, R23 ;  /* 0x000000ffff2d7224 */ /* 0x000fe200078e0017 */
[C---:B------:R-:W-:Y:S02]  /*4bc0*/  ISETP.GE.AND P1, PT, R27.reuse, R168, PT ;  /* 0x000000a81b00720c */ /* 0x040fe40003f26270 */
[----:B------:R-:W-:Y:S01]  /*4bd0*/  ISETP.GE.AND P5, PT, R27, R167, PT ;  /* 0x000000a71b00720c */ /* 0x000fe20003fa6270 */
[----:B------:R-:W-:Y:S01]  /*4be0*/  FFMA.FTZ R40, -R155, R29, R40 ;  /* 0x0000001d9b287223 */ /* 0x000fe20000010128 */
[----:B------:R-:W-:-:S02]  /*4bf0*/  ISETP.GE.AND P6, PT, R27, R166, PT ;  /* 0x000000a61b00720c */ /* 0x000fc40003fc6270 */
[----:B------:R-:W-:Y:S02]  /*4c00*/  ISETP.GE.AND P4, PT, R27, R163, PT ;  /* 0x000000a31b00720c */ /* 0x000fe40003f86270 */
[----:B------:R-:W-:Y:S02]  /*4c10*/  FSEL R27, R51, -INF , !P3 ;  /* 0xff800000331b7808 */ /* 0x000fe40005800000 */
[----:B------:R-:W-:Y:S02]  /*4c20*/  I2FP.F32.S32 R58, R58 ;  /* 0x0000003a003a7245 */ /* 0x000fe40000201400 */
[----:B------:R-:W-:Y:S02]  /*4c30*/  ISETP.GE.AND P3, PT, R46, R168, PT ;  /* 0x000000a82e00720c */ /* 0x000fe40003f66270 */
[----:B------:R-:W-:Y:S02]  /*4c40*/  I2FP.F32.S32 R45, R45 ;  /* 0x0000002d002d7245 */ /* 0x000fe40000201400 */
[----:B------:R-:W-:-:S02]  /*4c50*/  IABS R17, R17 ;  /* 0x0000001100117213 */ /* 0x000fc40000000000 */
[----:B------:R-:W-:Y:S01]  /*4c60*/  FSEL R44, R44, -INF , P1 ;  /* 0xff8000002c2c7808 */ /* 0x000fe20000800000 */
[C---:B------:R-:W-:Y:S01]  /*4c70*/  FFMA.FTZ R47, -R155.reuse, R58, R47 ;  /* 0x0000003a9b2f7223 */ /* 0x040fe2000001012f */
[----:B------:R-:W-:Y:S02]  /*4c80*/  ISETP.GE.AND P1, PT, R46, R167, PT ;  /* 0x000000a72e00720c */ /* 0x000fe40003f26270 */
[----:B------:R-:W-:Y:S01]  /*4c90*/  FSEL R40, R40, -INF , P3 ;  /* 0xff80000028287808 */ /* 0x000fe20001800000 */
[----:B------:R-:W-:Y:S01]  /*4ca0*/  FFMA.FTZ R42, -R155, R45, R42 ;  /* 0x0000002d9b2a7223 */ /* 0x000fe2000001012a */
[----:B------:R-:W-:Y:S01]  /*4cb0*/  IABS R31, R31 ;  /* 0x0000001f001f7213 */ /* 0x000fe20000000000 */
[----:B------:R-:W-:Y:S01]  /*4cc0*/  IMAD.MOV.U32 R45, RZ, RZ, R17 ;  /* 0x000000ffff2d7224 */ /* 0x000fe200078e0011 */
[----:B------:R-:W-:Y:S02]  /*4cd0*/  FSEL R23, R44, -INF , !P5 ;  /* 0xff8000002c177808 */ /* 0x000fe40006800000 */
[----:B------:R-:W-:-:S02]  /*4ce0*/  ISETP.GE.AND P5, PT, R46, R166, PT ;  /* 0x000000a62e00720c */ /* 0x000fc40003fa6270 */
[----:B------:R-:W-:Y:S02]  /*4cf0*/  FSEL R17, R40, -INF , !P1 ;  /* 0xff80000028117808 */ /* 0x000fe40004800000 */
[----:B------:R-:W-:Y:S01]  /*4d00*/  IABS R56, R56 ;  /* 0x0000003800387213 */ /* 0x000fe20000000000 */
[----:B------:R-:W-:Y:S01]  /*4d10*/  VIADD R44, R102, 0x11 ;  /* 0x00000011662c7836 */ /* 0x000fe20000000000 */
[----:B------:R-:W-:Y:S02]  /*4d20*/  I2FP.F32.S32 R40, R31 ;  /* 0x0000001f00287245 */ /* 0x000fe40000201400 */
[----:B------:R-:W-:Y:S02]  /*4d30*/  FSEL R47, R47, -INF , P6 ;  /* 0xff8000002f2f7808 */ /* 0x000fe40003000000 */
[----:B------:R-:W-:Y:S02]  /*4d40*/  ISETP.GE.AND P6, PT, R46, R163, PT ;  /* 0x000000a32e00720c */ /* 0x000fe40003fc6270 */
[----:B------:R-:W-:Y:S01]  /*4d50*/  FSEL R31, R42, -INF , P5 ;  /* 0xff8000002a1f7808 */ /* 0x000fe20002800000 */
[----:B------:R-:W-:Y:S01]  /*4d60*/  VIADD R42, R102, 0x18 ;  /* 0x00000018662a7836 */ /* 0x000fe20000000000 */
[----:B------:R-:W-:Y:S01]  /*4d70*/  I2FP.F32.S32 R56, R56 ;  /* 0x0000003800387245 */ /* 0x000fe20000201400 */
[----:B------:R-:W-:Y:S01]  /*4d80*/  FFMA.FTZ R40, -R155, R40, R41 ;  /* 0x000000289b287223 */ /* 0x000fe20000010129 */
[----:B------:R-:W-:-:S02]  /*4d90*/  I2FP.F32.S32 R46, R45 ;  /* 0x0000002d002e7245 */ /* 0x000fc40000201400 */
[----:B------:R-:W-:Y:S02]  /*4da0*/  FSEL R29, R47, -INF , !P4 ;  /* 0xff8000002f1d7808 */ /* 0x000fe40006000000 */
[----:B------:R-:W-:Y:S01]  /*4db0*/  ISETP.GE.AND P4, PT, R44, R168, PT ;  /* 0x000000a82c00720c */ /* 0x000fe20003f86270 */
[----:B------:R-:W-:Y:S01]  /*4dc0*/  FFMA.FTZ R36, -R155, R56, R36 ;  /* 0x000000389b247223 */ /* 0x000fe20000010124 */
[----:B------:R-:W-:Y:S01]  /*4dd0*/  FSEL R31, R31, -INF , !P6 ;  /* 0xff8000001f1f7808 */ /* 0x000fe20007000000 */
[----:B------:R-:W-:Y:S01]  /*4de0*/  FFMA.FTZ R43, -R155, R46, R43 ;  /* 0x0000002e9b2b7223 */ /* 0x000fe2000001012b */
[----:B------:R-:W-:Y:S02]  /*4df0*/  IABS R19, R19 ;  /* 0x0000001300137213 */ /* 0x000fe40000000000 */
[----:B------:R-:W-:Y:S02]  /*4e00*/  ISETP.GE.AND P6, PT, R42, R168, PT ;  /* 0x000000a82a00720c */ /* 0x000fe40003fc6270 */
[----:B------:R-:W-:-:S02]  /*4e10*/  ISETP.GE.AND P3, PT, R44, R167, PT ;  /* 0x000000a72c00720c */ /* 0x000fc40003f66270 */
[----:B------:R-:W-:Y:S02]  /*4e20*/  ISETP.GE.AND P1, PT, R44, R166, PT ;  /* 0x000000a62c00720c */ /* 0x000fe40003f26270 */
[----:B------:R-:W-:Y:S02]  /*4e30*/  FSEL R40, R40, -INF , P4 ;  /* 0xff80000028287808 */ /* 0x000fe40002000000 */
[----:B------:R-:W-:Y:S01]  /*4e40*/  IABS R15, R15 ;  /* 0x0000000f000f7213 */ /* 0x000fe20000000000 */
[----:B------:R-:W-:Y:S01]  /*4e50*/  IMAD.MOV.U32 R41, RZ, RZ, R19 ;  /* 0x000000ffff297224 */ /* 0x000fe200078e0013 */
[----:B------:R-:W-:Y:S02]  /*4e60*/  ISETP.GE.AND P4, PT, R42, R167, PT ;  /* 0x000000a72a00720c */ /* 0x000fe40003f86270 */
[----:B------:R-:W-:Y:S02]  /*4e70*/  FSEL R36, R36, -INF , P6 ;  /* 0xff80000024247808 */ /* 0x000fe40003000000 */
[----:B------:R-:W-:-:S02]  /*4e80*/  FSEL R19, R40, -INF , !P3 ;  /* 0xff80000028137808 */ /* 0x000fc40005800000 */
[----:B------:R-:W-:Y:S02]  /*4e90*/  FSEL R43, R43, -INF , P1 ;  /* 0xff8000002b2b7808 */ /* 0x000fe40000800000 */
[----:B------:R-:W-:Y:S02]  /*4ea0*/  IABS R35, R35 ;  /* 0x0000002300237213 */ /* 0x000fe40000000000 */
[C---:B------:R-:W-:Y:S02]  /*4eb0*/  ISETP.GE.AND P3, PT, R42.reuse, R166, PT ;  /* 0x000000a62a00720c */ /* 0x040fe40003f66270 */
[----:B------:R-:W-:Y:S01]  /*4ec0*/  ISETP.GE.AND P1, PT, R42, R163, PT ;  /* 0x000000a32a00720c */ /* 0x000fe20003f26270 */
[----:B------:R-:W-:Y:S01]  /*4ed0*/  IMAD.MOV.U32 R42, RZ, RZ, R15 ;  /* 0x000000ffff2a7224 */ /* 0x000fe200078e000f */
[----:B------:R-:W-:Y:S02]  /*4ee0*/  FSEL R15, R36, -INF , !P4 ;  /* 0xff800000240f7808 */ /* 0x000fe40006000000 */
[----:B------:R-:W-:-:S02]  /*4ef0*/  I2FP.F32.S32 R36, R35 ;  /* 0x0000002300247245 */ /* 0x000fc40000201400 */
[----:B------:R-:W-:Y:S02]  /*4f00*/  I2FP.F32.S32 R41, R41 ;  /* 0x0000002900297245 */ /* 0x000fe40000201400 */
[----:B------:R-:W-:Y:S01]  /*4f10*/  IABS R13, R13 ;  /* 0x0000000d000d7213 */ /* 0x000fe20000000000 */
[----:B------:R-:W-:Y:S01]  /*4f20*/  VIADD R40, R102, 0x19 ;  /* 0x0000001966287836 */ /* 0x000fe20000000000 */
[----:B------:R-:W-:Y:S01]  /*4f30*/  ISETP.GE.AND P5, PT, R44, R163, PT ;  /* 0x000000a32c00720c */ /* 0x000fe20003fa6270 */
[C---:B------:R-:W-:Y:S01]  /*4f40*/  FFMA.FTZ R36, -R155.reuse, R36, R37 ;  /* 0x000000249b247223 */ /* 0x040fe20000010125 */
[----:B------:R-:W-:Y:S01]  /*4f50*/  I2FP.F32.S32 R42, R42 ;  /* 0x0000002a002a7245 */ /* 0x000fe20000201400 */
[----:B------:R-:W-:Y:S01]  /*4f60*/  FFMA.FTZ R38, -R155, R41, R38 ;  /* 0x000000299b267223 */ /* 0x000fe20000010126 */
[----:B------:R-:W-:Y:S01]  /*4f70*/  IMAD.MOV.U32 R37, RZ, RZ, R13 ;  /* 0x000000ffff257224 */ /* 0x000fe200078e000d */
[----:B------:R-:W-:Y:S02]  /*4f80*/  FSEL R41, R43, -INF , !P5 ;  /* 0xff8000002b297808 */ /* 0x000fe40006800000 */
[----:B------:R-:W-:-:S02]  /*4f90*/  IABS R33, R33 ;  /* 0x0000002100217213 */ /* 0x000fc40000000000 */
[C---:B------:R-:W-:Y:S01]  /*4fa0*/  ISETP.GE.AND P5, PT, R40.reuse, R168, PT ;  /* 0x000000a82800720c */ /* 0x040fe20003fa6270 */
[----:B------:R-:W-:Y:S01]  /*4fb0*/  FFMA.FTZ R39, -R155, R42, R39 ;  /* 0x0000002a9b277223 */ /* 0x000fe20000010127 */
[----:B------:R-:W-:Y:S02]  /*4fc0*/  ISETP.GE.AND P4, PT, R40, R166, PT ;  /* 0x000000a62800720c */ /* 0x000fe40003f86270 */
[----:B------:R-:W-:Y:S01]  /*4fd0*/  FSEL R35, R38, -INF , P3 ;  /* 0xff80000026237808 */ /* 0x000fe20001800000 */
[----:B------:R-:W-:Y:S01]  /*4fe0*/  VIADD R38, R102, 0x20 ;  /* 0x0000002066267836 */ /* 0x000fe20000000000 */
[----:B------:R-:W-:Y:S02]  /*4ff0*/  I2FP.F32.S32 R33, R33 ;  /* 0x0000002100217245 */ /* 0x000fe40000201400 */
[----:B------:R-:W-:Y:S02]  /*5000*/  I2FP.F32.S32 R37, R37 ;  /* 0x0000002500257245 */ /* 0x000fe40000201400 */
[----:B------:R-:W-:-:S02]  /*5010*/  ISETP.GE.AND P6, PT, R40, R167, PT ;  /* 0x000000a72800720c */ /* 0x000fc40003fc6270 */
[----:B------:R-:W-:Y:S01]  /*5020*/  FSEL R36, R36, -INF , P5 ;  /* 0xff80000024247808 */ /* 0x000fe20002800000 */
[C---:B------:R-:W-:Y:S01]  /*5030*/  FFMA.FTZ R80, -R155.reuse, R33, R80 ;  /* 0x000000219b507223 */ /* 0x040fe20000010150 */
[----:B------:R-:W-:Y:S01]  /*5040*/  ISETP.GE.AND P3, PT, R40, R163, PT ;  /* 0x000000a32800720c */ /* 0x000fe20003f66270 */
[----:B------:R-:W-:Y:S01]  /*5050*/  FFMA.FTZ R37, -R155, R37, R82 ;  /* 0x000000259b257223 */ /* 0x000fe20000010152 */
[----:B------:R-:W-:Y:S02]  /*5060*/  FSEL R39, R39, -INF , P4 ;  /* 0xff80000027277808 */ /* 0x000fe40002000000 */
[----:B------:R-:W-:Y:S02]  /*5070*/  IABS R34, R34 ;  /* 0x0000002200227213 */ /* 0x000fe40000000000 */
[----:B------:R-:W-:Y:S02]  /*5080*/  FSEL R35, R35, -INF , !P1 ;  /* 0xff80000023237808 */ /* 0x000fe40004800000 */
[----:B------:R-:W-:-:S02]  /*5090*/  FSEL R13, R36, -INF , !P6 ;  /* 0xff800000240d7808 */ /* 0x000fc40007000000 */
[----:B------:R-:W-:Y:S02]  /*50a0*/  IABS R32, R32 ;  /* 0x0000002000207213 */ /* 0x000fe40000000000 */
[----:B------:R-:W-:Y:S02]  /*50b0*/  IABS R30, R30 ;  /* 0x0000001e001e7213 */ /* 0x000fe40000000000 */
[C---:B------:R-:W-:Y:S02]  /*50c0*/  ISETP.GE.AND P1, PT, R38.reuse, R168, PT ;  /* 0x000000a82600720c */ /* 0x040fe40003f26270 */
[----:B------:R-:W-:Y:S01]  /*50d0*/  ISETP.GE.AND P6, PT, R38, R166, PT ;  /* 0x000000a62600720c */ /* 0x000fe20003fc6270 */
[----:B------:R-:W-:Y:S01]  /*50e0*/  VIADD R36, R102, 0x21 ;  /* 0x0000002166247836 */ /* 0x000fe20000000000 */
[----:B------:R-:W-:Y:S02]  /*50f0*/  FSEL R33, R39, -INF , !P3 ;  /* 0xff80000027217808 */ /* 0x000fe40005800000 */
[----:B------:R-:W-:-:S02]  /*5100*/  I2FP.F32.S32 R34, R34 ;  /* 0x0000002200227245 */ /* 0x000fc40000201400 */
[----:B------:R-:W-:Y:S01]  /*5110*/  I2FP.F32.S32 R39, R32 ;  /* 0x0000002000277245 */ /* 0x000fe20000201400 */
[----:B------:R-:W-:Y:S01]  /*5120*/  VIADD R32, R102, 0x28 ;  /* 0x0000002866207836 */ /* 0x000fe20000000000 */
[----:B------:R-:W-:Y:S02]  /*5130*/  I2FP.F32.S32 R30, R30 ;  /* 0x0000001e001e7245 */ /* 0x000fe40000201400 */
[C---:B------:R-:W-:Y:S02]  /*5140*/  ISETP.GE.AND P5, PT, R38.reuse, R167, PT ;  /* 0x000000a72600720c */ /* 0x040fe40003fa6270 */
[----:B------:R-:W-:Y:S02]  /*5150*/  ISETP.GE.AND P4, PT, R38, R163, PT ;  /* 0x000000a32600720c */ /* 0x000fe40003f86270 */
[----:B------:R-:W-:Y:S02]  /*5160*/  FSEL R80, R80, -INF , P1 ;  /* 0xff80000050507808 */ /* 0x000fe40000800000 */
[----:B------:R-:W-:Y:S01]  /*5170*/  FSEL R37, R37, -INF , P6 ;  /* 0xff80000025257808 */ /* 0x000fe20003000000 */
[C---:B------:R-:W-:Y:S01]  /*5180*/  FFMA.FTZ R34, -R155.reuse, R34, R81 ;  /* 0x000000229b227223 */ /* 0x040fe20000010151 */
[----:B------:R-:W-:Y:S01]  /*5190*/  ISETP.GE.AND P3, PT, R36, R168, PT ;  /* 0x000000a82400720c */ /* 0x000fe20003f66270 */
[C---:B------:R-:W-:Y:S01]  /*51a0*/  FFMA.FTZ R39, -R155.reuse, R39, R52 ;  /* 0x000000279b277223 */ /* 0x040fe20000010134 */
[----:B------:R-:W-:Y:S01]  /*51b0*/  FSEL R115, R80, -INF , !P5 ;  /* 0xff80000050737808 */ /* 0x000fe20006800000 */
[----:B------:R-:W-:Y:S01]  /*51c0*/  FFMA.FTZ R30, -R155, R30, R83 ;  /* 0x0000001e9b1e7223 */ /* 0x000fe20000010153 */
[----:B------:R-:W-:-:S02]  /*51d0*/  IABS R28, R28 ;  /* 0x0000001c001c7213 */ /* 0x000fc40000000000 */
[----:B------:R-:W-:Y:S02]  /*51e0*/  FSEL R131, R37, -INF , !P4 ;  /* 0xff80000025837808 */ /* 0x000fe40006000000 */
[----:B------:R-:W-:Y:S02]  /*51f0*/  ISETP.GE.AND P5, PT, R36, R166, PT ;  /* 0x000000a62400720c */ /* 0x000fe40003fa6270 */
[----:B------:R-:W-:Y:S02]  /*5200*/  ISETP.GE.AND P4, PT, R32, R168, PT ;  /* 0x000000a82000720c */ /* 0x000fe40003f86270 */
[----:B------:R-:W-:Y:S02]  /*5210*/  IABS R22, R22 ;  /* 0x0000001600167213 */ /* 0x000fe40000000000 */
[----:B------:R-:W-:Y:S02]  /*5220*/  FSEL R34, R34, -INF , P3 ;  /* 0xff80000022227808 */ /* 0x000fe40001800000 */
[----:B------:R-:W-:-:S02]  /*5230*/  I2FP.F32.S32 R28, R28 ;  /* 0x0000001c001c7245 */ /* 0x000fc40000201400 */
[-C--:B------:R-:W-:Y:S02]  /*5240*/  ISETP.GE.AND P1, PT, R36, R167.reuse, PT ;  /* 0x000000a72400720c */ /* 0x080fe40003f26270 */
[----:B------:R-:W-:Y:S02]  /*5250*/  ISETP.GE.AND P3, PT, R32, R167, PT ;  /* 0x000000a72000720c */ /* 0x000fe40003f66270 */
[----:B------:R-:W-:Y:S01]  /*5260*/  FSEL R129, R30, -INF , P5 ;  /* 0xff8000001e817808 */ /* 0x000fe20002800000 */
[----:B------:R-:W-:Y:S01]  /*5270*/  VIADD R30, R102, 0x29 ;  /* 0x00000029661e7836 */ /* 0x000fe20000000000 */
[----:B------:R-:W-:Y:S02]  /*5280*/  FSEL R39, R39, -INF , P4 ;  /* 0xff80000027277808 */ /* 0x000fe40002000000 */
[----:B------:R-:W-:Y:S02]  /*5290*/  I2FP.F32.S32 R22, R22 ;  /* 0x0000001600167245 */ /* 0x000fe40000201400 */
[----:B------:R-:W-:Y:S01]  /*52a0*/  IABS R20, R20 ;  /* 0x0000001400147213 */ /* 0x000fe20000000000 */
[C---:B------:R-:W-:Y:S01]  /*52b0*/  FFMA.FTZ R28, -R155.reuse, R28, R54 ;  /* 0x0000001c9b1c7223 */ /* 0x040fe20000010136 */
[----:B------:R-:W-:Y:S01]  /*52c0*/  FSEL R125, R34, -INF , !P1 ;  /* 0xff800000227d7808 */ /* 0x000fe20004800000 */
[----:B------:R-:W-:Y:S01]  /*52d0*/  FFMA.FTZ R22, -R155, R22, R55 ;  /* 0x000000169b167223 */ /* 0x000fe20000010137 */
[----:B------:R-:W-:-:S02]  /*52e0*/  FSEL R127, R39, -INF , !P3 ;  /* 0xff800000277f7808 */ /* 0x000fc40005800000 */
[----:B------:R-:W-:Y:S02]  /*52f0*/  ISETP.GE.AND P1, PT, R32, R166, PT ;  /* 0x000000a62000720c */ /* 0x000fe40003f26270 */
[----:B------:R-:W-:Y:S01]  /*5300*/  I2FP.F32.S32 R39, R20 ;  /* 0x0000001400277245 */ /* 0x000fe20000201400 */
[----:B------:R-:W-:Y:S01]  /*5310*/  VIADD R20, R102, 0x30 ;  /* 0x0000003066147836 */ /* 0x000fe20000000000 */
[----:B------:R-:W-:Y:S02]  /*5320*/  ISETP.GE.AND P3, PT, R30, R166, PT ;  /* 0x000000a61e00720c */ /* 0x000fe40003f66270 */
[----:B------:R-:W-:Y:S01]  /*5330*/  IABS R24, R24 ;  /* 0x0000001800187213 */ /* 0x000fe20000000000 */
[----:B------:R-:W-:Y:S01]  /*5340*/  FFMA.FTZ R39, -R155, R39, R78 ;  /* 0x000000279b277223 */ /* 0x000fe2000001014e */
[----:B------:R-:W-:Y:S02]  /*5350*/  FSEL R28, R28, -INF , P1 ;  /* 0xff8000001c1c7808 */ /* 0x000fe40000800000 */
[----:B------:R-:W-:-:S02]  /*5360*/  I2FP.F32.S32 R37, R24 ;  /* 0x0000001800257245 */ /* 0x000fc40000201400 */
[-C--:B------:R-:W-:Y:S02]  /*5370*/  ISETP.GE.AND P1, PT, R30, R163.reuse, PT ;  /* 0x000000a31e00720c */ /* 0x080fe40003f26270 */
[----:B------:R-:W-:Y:S02]  /*5380*/  FSEL R22, R22, -INF , P3 ;  /* 0xff80000016167808 */ /* 0x000fe40001800000 */
[----:B------:R-:W-:Y:S02]  /*5390*/  ISETP.GE.AND P5, PT, R32, R163, PT ;  /* 0x000000a32000720c */ /* 0x000fe40003fa6270 */
[----:B------:R-:W-:Y:S01]  /*53a0*/  ISETP.GE.AND P3, PT, R20, R166, PT ;  /* 0x000000a61400720c */ /* 0x000fe20003f66270 */
[----:B------:R-:W-:Y:S01]  /*53b0*/  FFMA.FTZ R37, -R155, R37, R50 ;  /* 0x000000259b257223 */ /* 0x000fe20000010132 */
[----:B------:R-:W-:Y:S02]  /*53c0*/  FSEL R169, R22, -INF , !P1 ;  /* 0xff80000016a97808 */ /* 0x000fe40004800000 */
[----:B------:R-:W-:-:S02]  /*53d0*/  IABS R14, R14 ;  /* 0x0000000e000e7213 */ /* 0x000fc40000000000 */
[----:B------:R-:W-:Y:S02]  /*53e0*/  FSEL R173, R28, -INF , !P5 ;  /* 0xff8000001cad7808 */ /* 0x000fe40006800000 */
[----:B------:R-:W-:Y:S02]  /*53f0*/  ISETP.GE.AND P1, PT, R20, R163, PT ;  /* 0x000000a31400720c */ /* 0x000fe40003f26270 */
[----:B------:R-:W-:Y:S02]  /*5400*/  FSEL R39, R39, -INF , P3 ;  /* 0xff80000027277808 */ /* 0x000fe40001800000 */
[----:B------:R-:W-:Y:S02]  /*5410*/  ISETP.GE.AND P5, PT, R102, R166, PT ;  /* 0x000000a66600720c */ /* 0x000fe40003fa6270 */
[----:B------:R-:W-:Y:S02]  /*5420*/  IABS R18, R18 ;  /* 0x0000001200127213 */ /* 0x000fe40000000000 */
[----:B------:R-:W-:-:S02]  /*5430*/  IABS R16, R16 ;  /* 0x0000001000107213 */ /* 0x000fc40000000000 */
[----:B------:R-:W-:Y:S02]  /*5440*/  I2FP.F32.S32 R14, R14 ;  /* 0x0000000e000e7245 */ /* 0x000fe40000201400 */
[----:B------:R-:W-:Y:S02]  /*5450*/  FSEL R126, R39, -INF , !P1 ;  /* 0xff800000277e7808 */ /* 0x000fe40004800000 */
[----:B------:R-:W-:Y:S02]  /*5460*/  ISETP.GE.AND P1, PT, R102, R163, PT ;  /* 0x000000a36600720c */ /* 0x000fe40003f26270 */
[----:B------:R-:W-:Y:S02]  /*5470*/  FSEL R37, R37, -INF , P5 ;  /* 0xff80000025257808 */ /* 0x000fe40002800000 */
[----:B------:R-:W-:Y:S01]  /*5480*/  I2FP.F32.S32 R18, R18 ;  /* 0x0000001200127245 */ /* 0x000fe20000201400 */
[----:B------:R-:W-:Y:S01]  /*5490*/  FFMA.FTZ R75, -R155, R14, R75 ;  /* 0x0000000e9b4b7223 */ /* 0x000fe2000001014b */
[----:B------:R-:W-:-:S02]  /*54a0*/  I2FP.F32.S32 R16, R16 ;  /* 0x0000001000107245 */ /* 0x000fc40000201400 */
[----:B------:R-:W-:Y:S01]  /*54b0*/  FSEL R14, R37, -INF , !P1 ;  /* 0xff800000250e7808 */ /* 0x000fe20004800000 */
[C---:B------:R-:W-:Y:S01]  /*54c0*/  FFMA.FTZ R79, -R155.reuse, R18, R79 ;  /* 0x000000129b4f7223 */ /* 0x040fe2000001014f */
[C---:B------:R-:W-:Y:S02]  /*54d0*/  VIADD R18, R102.reuse, 0x31 ;  /* 0x0000003166127836 */ /* 0x040fe40000000000 */
[----:B------:R-:W-:Y:S01]  /*54e0*/  FFMA.FTZ R74, -R155, R16, R74 ;  /* 0x000000109b4a7223 */ /* 0x000fe2000001014a */
[----:B------:R-:W-:Y:S01]  /*54f0*/  VIADD R16, R102, 0x38 ;  /* 0x0000003866107836 */ /* 0x000fe20000000000 */
[----:B------:R-:W-:Y:S02]  /*5500*/  FMNMX3.FTZ R22, R14, R25, R27, !PT ;  /* 0x000000190e167276 */ /* 0x000fe4000781001b */
[----:B------:R-:W-:Y:S02]  /*5510*/  ISETP.GE.AND P3, PT, R18, R166, PT ;  /* 0x000000a61200720c */ /* 0x000fe40003f66270 */
[----:B------:R-:W-:-:S02]  /*5520*/  FMNMX3.FTZ R22, R22, R29, R31, !PT ;  /* 0x0000001d16167276 */ /* 0x000fc4000781001f */
[----:B------:R-:W-:Y:S02]  /*5530*/  ISETP.GE.AND P1, PT, R16, R166, PT ;  /* 0x000000a61000720c */ /* 0x000fe40003f26270 */
[----:B------:R-:W-:Y:S02]  /*5540*/  ISETP.GE.AND P6, PT, R36, R163, PT ;  /* 0x000000a32400720c */ /* 0x000fe40003fc6270 */
[----:B------:R-:W-:Y:S02]  /*5550*/  FSEL R79, R79, -INF , P3 ;  /* 0xff8000004f4f7808 */ /* 0x000fe40001800000 */
[----:B------:R-:W-:Y:S02]  /*5560*/  FMNMX3.FTZ R22, R22, R41, R35, !PT ;  /* 0x0000002916167276 */ /* 0x000fe40007810023 */
[C---:B------:R-:W-:Y:S02]  /*5570*/  ISETP.GE.AND P3, PT, R20.reuse, R168, PT ;  /* 0x000000a81400720c */ /* 0x040fe40003f66270 */
[----:B------:R-:W-:Y:S01]  /*5580*/  ISETP.GE.AND P5, PT, R20, R167, PT ;  /* 0x000000a71400720c */ /* 0x000fe20003fa6270 */
[----:B------:R-:W-:Y:S01]  /*5590*/  VIADD R20, R102, 0x39 ;  /* 0x0000003966147836 */ /* 0x000fe20000000000 */
[----:B------:R-:W-:-:S02]  /*55a0*/  FSEL R74, R74, -INF , P1 ;  /* 0xff8000004a4a7808 */ /* 0x000fc40000800000 */
[----:B------:R-:W-:Y:S02]  /*55b0*/  ISETP.GE.AND P1, PT, R16, R163, PT ;  /* 0x000000a31000720c */ /* 0x000fe40003f26270 */
[----:B------:R-:W-:Y:S02]  /*55c0*/  FSEL R129, R129, -INF , !P6 ;  /* 0xff80000081817808 */ /* 0x000fe40007000000 */
[----:B------:R-:W-:Y:S02]  /*55d0*/  IABS R12, R12 ;  /* 0x0000000c000c7213 */ /* 0x000fe40000000000 */
[----:B------:R-:W-:Y:S02]  /*55e0*/  FMNMX3.FTZ R22, R22, R33, R131, !PT ;  /* 0x0000002116167276 */ /* 0x000fe40007810083 */
[----:B------:R-:W-:Y:S02]  /*55f0*/  FSEL R124, R74, -INF , !P1 ;  /* 0xff8000004a7c7808 */ /* 0x000fe40004800000 */
[----:B------:R-:W-:-:S02]  /*5600*/  FSEL R37, R26, -INF , !P2 ;  /* 0xff8000001a257808 */ /* 0x000fc40005000000 */
[----:B------:R-:W-:Y:S02]  /*5610*/  ISETP.GE.AND P1, PT, R20, R166, PT ;  /* 0x000000a61400720c */ /* 0x000fe40003f26270 */
[----:B------:R-:W-:Y:S02]  /*5620*/  ISETP.GE.AND P2, PT, R18, R163, PT ;  /* 0x000000a31200720c */ /* 0x000fe40003f46270 */
[----:B------:R-:W-:Y:S02]  /*5630*/  FMNMX3.FTZ R22, R22, R129, R173, !PT ;  /* 0x0000008116167276 */ /* 0x000fe400078100ad */
[----:B------:R-:W-:Y:S02]  /*5640*/  I2FP.F32.S32 R12, R12 ;  /* 0x0000000c000c7245 */ /* 0x000fe40000201400 */
[----:B------:R-:W-:Y:S02]  /*5650*/  FSEL R75, R75, -INF , P1 ;  /* 0xff8000004b4b7808 */ /* 0x000fe40000800000 */
[----:B------:R-:W-:Y:S01]  /*5660*/  FSEL R111, R79, -INF , !P2 ;  /* 0xff8000004f6f7808 */ /* 0x000fe20005000000 */
[----:B------:R-:W-:Y:S01]  /*5670*/  FFMA.FTZ R12, -R155, R12, R53 ;  /* 0x0000000c9b0c7223 */ /* 0x000fe20000010135 */
[----:B------:R-:W-:-:S02]  /*5680*/  ISETP.GE.AND P1, PT, R20, R163, PT ;  /* 0x000000a31400720c */ /* 0x000fc40003f26270 */
[----:B------:R-:W-:Y:S02]  /*5690*/  FMNMX3.FTZ R22, R22, R169, R126, !PT ;  /* 0x000000a916167276 */ /* 0x000fe4000781007e */
[----:B------:R-:W-:Y:S02]  /*56a0*/  ISETP.GE.AND P4, PT, R30, R168, PT ;  /* 0x000000a81e00720c */ /* 0x000fe40003f86270 */
[----:B------:R-:W-:Y:S02]  /*56b0*/  FSEL R114, R75, -INF , !P1 ;  /* 0xff8000004b727808 */ /* 0x000fe40004800000 */
[----:B------:R-:W-:Y:S01]  /*56c0*/  FMNMX3.FTZ R43, R22, R111, R124, !PT ;  /* 0x0000006f162b7276 */ /* 0x000fe2000781007c */
[----:B------:R-:W-:Y:S01]  /*56d0*/  FFMA.FTZ R48, -R155, R49, R48 ;  /* 0x000000319b307223 */ /* 0x000fe20000010130 */
[----:B------:R-:W-:Y:S02]  /*56e0*/  FSEL R12, R12, -INF , P4 ;  /* 0xff8000000c0c7808 */ /* 0x000fe40002000000 */
[----:B------:R-:W-:-:S02]  /*56f0*/  IABS R10, R10 ;  /* 0x0000000a000a7213 */ /* 0x000fc40000000000 */
[----:B------:R-:W-:Y:S02]  /*5700*/  ISETP.GE.AND P4, PT, R102, R168, PT ;  /* 0x000000a86600720c */ /* 0x000fe40003f86270 */
[----:B------:R-:W-:Y:S02]  /*5710*/  FMNMX.FTZ R43, R114, R43, !PT ;  /* 0x0000002b722b7209 */ /* 0x000fe40007810000 */
[----:B------:R-:W-:Y:S02]  /*5720*/  IABS R6, R6 ;  /* 0x0000000600067213 */ /* 0x000fe40000000000 */
[----:B------:R-:W-:Y:S02]  /*5730*/  FSEL R48, R48, -INF , P4 ;  /* 0xff80000030307808 */ /* 0x000fe40002000000 */
[----:B------:R-:W-:Y:S02]  /*5740*/  I2FP.F32.S32 R39, R10 ;  /* 0x0000000a00277245 */ /* 0x000fe40000201400 */
[----:B------:R-:W-:Y:S01]  /*5750*/  ISETP.GE.AND P4, PT, R102, R167, PT ;  /* 0x000000a76600720c */ /* 0x000fe20003f86270 */
[----:B------:R-:W1:Y:S01]  /*5760*/  SHFL.BFLY PT, R10, R43, 0x2, 0x1f ;  /* 0x0c401f002b0a7f89 */ /* 0x000e6200000e0000 */
[----:B------:R-:W-:-:S02]  /*5770*/  ISETP.GE.AND P2, PT, R18, R168, PT ;  /* 0x000000a81200720c */ /* 0x000fc40003f46270 */
[----:B------:R-:W-:Y:S01]  /*5780*/  ISETP.GE.AND P1, PT, R18, R167, PT ;  /* 0x000000a71200720c */ /* 0x000fe20003f26270 */
[----:B------:R-:W-:Y:S01]  /*5790*/  IMAD.MOV.U32 R18, RZ, RZ, R6 ;  /* 0x000000ffff127224 */ /* 0x000fe200078e0006 */
[----:B------:R-:W-:Y:S02]  /*57a0*/  IABS R0, R0 ;  /* 0x0000000000007213 */ /* 0x000fe40000000000 */
[----:B------:R-:W-:Y:S02]  /*57b0*/  FSEL R6, R48, -INF , !P4 ;  /* 0xff80000030067808 */ /* 0x000fe40006000000 */
[----:B------:R-:W-:Y:S02]  /*57c0*/  I2FP.F32.S32 R22, R0 ;  /* 0x0000000000167245 */ /* 0x000fe40000201400 */
[----:B------:R-:W-:Y:S02]  /*57d0*/  FMNMX3.FTZ R0, R6, R21, R37, !PT ;  /* 0x0000001506007276 */ /* 0x000fe40007810025 */
[----:B------:R-:W-:-:S02]  /*57e0*/  IABS R8, R8 ;  /* 0x0000000800087213 */ /* 0x000fc40000000000 */
[----:B------:R-:W-:Y:S02]  /*57f0*/  FMNMX3.FTZ R0, R0, R23, R17, !PT ;  /* 0x0000001700007276 */ /* 0x000fe40007810011 */
[----:B------:R-:W-:Y:S01]  /*5800*/  I2FP.F32.S32 R8, R8 ;  /* 0x0000000800087245 */ /* 0x000fe20000201400 */
[C---:B------:R-:W-:Y:S01]  /*5810*/  FFMA.FTZ R39, -R155.reuse, R39, R76 ;  /* 0x000000279b277223 */ /* 0x040fe2000001014c */
[----:B------:R-:W-:Y:S02]  /*5820*/  I2FP.F32.S32 R18, R18 ;  /* 0x0000001200127245 */ /* 0x000fe40000201400 */
[----:B------:R-:W-:Y:S01]  /*5830*/  FMNMX3.FTZ R0, R0, R19, R15, !PT ;  /* 0x0000001300007276 */ /* 0x000fe2000781000f */
[C---:B------:R-:W-:Y:S01]  /*5840*/  FFMA.FTZ R8, -R155.reuse, R8, R77 ;  /* 0x000000089b087223 */ /* 0x040fe2000001014d */
[----:B------:R-:W-:Y:S01]  /*5850*/  ISETP.GE.AND P6, PT, R30, R167, PT ;  /* 0x000000a71e00720c */ /* 0x000fe20003fc6270 */
[----:B------:R-:W-:Y:S01]  /*5860*/  FFMA.FTZ R18, -R155, R18, R72 ;  /* 0x000000129b127223 */ /* 0x000fe20000010148 */
[----:B------:R-:W-:-:S02]  /*5870*/  ISETP.GE.AND P4, PT, R16, R168, PT ;  /* 0x000000a81000720c */ /* 0x000fc40003f86270 */
[----:B------:R-:W-:Y:S02]  /*5880*/  FSEL R39, R39, -INF , P3 ;  /* 0xff80000027277808 */ /* 0x000fe40001800000 */
[----:B------:R-:W-:Y:S01]  /*5890*/  FMNMX3.FTZ R0, R0, R13, R115, !PT ;  /* 0x0000000d00007276 */ /* 0x000fe20007810073 */
[----:B------:R-:W-:Y:S01]  /*58a0*/  FFMA.FTZ R22, -R155, R22, R73 ;  /* 0x000000169b167223 */ /* 0x000fe20000010149 */
[----:B------:R-:W-:Y:S02]  /*58b0*/  FSEL R8, R8, -INF , P2 ;  /* 0xff80000008087808 */ /* 0x000fe40001000000 */
[----:B------:R-:W-:Y:S02]  /*58c0*/  ISETP.GE.AND P3, PT, R16, R167, PT ;  /* 0x000000a71000720c */ /* 0x000fe40003f66270 */
[----:B------:R-:W-:Y:S02]  /*58d0*/  ISETP.GE.AND P2, PT, R20, R168, PT ;  /* 0x000000a81400720c */ /* 0x000fe40003f46270 */
[----:B------:R-:W-:-:S02]  /*58e0*/  FSEL R18, R18, -INF , P4 ;  /* 0xff80000012127808 */ /* 0x000fc40002000000 */
[----:B------:R-:W-:Y:S02]  /*58f0*/  FSEL R171, R12, -INF , !P6 ;  /* 0xff8000000cab7808 */ /* 0x000fe40007000000 */
[----:B------:R-:W-:Y:S02]  /*5900*/  FSEL R172, R39, -INF , !P5 ;  /* 0xff80000027ac7808 */ /* 0x000fe40006800000 */
[----:B------:R-:W-:Y:S02]  /*5910*/  FMNMX3.FTZ R0, R0, R125, R127, !PT ;  /* 0x0000007d00007276 */ /* 0x000fe4000781007f */
[----:B-1----:R-:W-:Y:S02]  /*5920*/  FMNMX.FTZ R10, R43, R10, !PT ;  /* 0x0000000a2b0a7209 */ /* 0x002fe40007810000 */
[----:B------:R-:W-:Y:S02]  /*5930*/  ISETP.GE.AND P4, PT, R20, R167, PT ;  /* 0x000000a71400720c */ /* 0x000fe40003f86270 */
[----:B------:R-:W-:-:S02]  /*5940*/  FSEL R22, R22, -INF , P2 ;  /* 0xff80000016167808 */ /* 0x000fc40001000000 */
        /* <DEDUP_REMOVED lines=8> */
[----:B-1----:R-:W-:-:S04]  /*59d0*/  FMNMX.FTZ R0, R10, R39, !PT ;  /* 0x000000270a007209 */ /* 0x002fc80007810000 */
[----:B------:R-:W-:Y:S01]  /*59e0*/  FSETP.NEU.FTZ.AND P1, PT, R0, -INF , PT ;  /* 0xff8000000000780b */ /* 0x000fe20003f3d000 */
[----:B--2---:R-:W-:-:S05]  /*59f0*/  FMUL.FTZ R128, R105, R0 ;  /* 0x0000000069807220 */ /* 0x004fca0000410000 */
[----:B------:R-:W-:Y:S02]  /*5a00*/  FSEL R128, R128, RZ, P1 ;  /* 0x000000ff80807208 */ /* 0x000fe40000800000 */
[----:B---3--:R-:W-:-:S03]  /*5a10*/  FMNMX.FTZ R8, R43, R8, !PT ;  /* 0x000000082b087209 */ /* 0x008fc60007810000 */
[-C--:B------:R-:W-:Y:S02]  /*5a20*/  FFMA.FTZ R107, R25, R105.reuse, -R128 ;  /* 0x00000069196b7223 */ /* 0x080fe40000010880 */
[----:B------:R-:W1:Y:S01]  /*5a30*/  SHFL.BFLY PT, R25, R8, 0x1, 0x1f ;  /* 0x0c201f0008197f89 */ /* 0x000e6200000e0000 */
[----:B------:R-:W-:Y:S02]  /*5a40*/  IMAD.IADD R138, R11, 0x1, R4 ;  /* 0x000000010b8a7824 */ /* 0x000fe400078e0204 */
[-CC-:B------:R-:W-:Y:S02]  /*5a50*/  FFMA.FTZ R106, R27, R105.reuse, -R128.reuse ;  /* 0x000000691b6a7223 */ /* 0x180fe40000010880 */
[----:B------:R-:W-:Y:S02]  /*5a60*/  IMAD R138, R138, 0x2, R9 ;  /* 0x000000028a8a7824 */ /* 0x000fe400078e0209 */
[----:B------:R-:W-:-:S03]  /*5a70*/  FFMA.FTZ R27, R41, R105, -R128 ;  /* 0x00000069291b7223 */ /* 0x000fc60000010880 */
[----:B------:R-:W2:Y:S01]  /*5a80*/  LDSM.16.MT88.4 R40, [R138+0xa000] ;  /* 0x00a000008a28783b */ /* 0x000ea20000004200 */
[----:B-1----:R-:W-:Y:S01]  /*5a90*/  FMNMX.FTZ R100, R8, R25, !PT ;  /* 0x0000001908647209 */ /* 0x002fe20007810000 */
[-CC-:B------:R-:W-:Y:S01]  /*5aa0*/  FFMA.FTZ R110, R14, R105.reuse, -R128.reuse ;  /* 0x000000690e6e7223 */ /* 0x180fe20000010880 */
[----:B------:R-:W-:Y:S01]  /*5ab0*/  FFMA.FTZ R101, R29, R105, -R128 ;  /* 0x000000691d657223 */ /* 0x000fe20000010880 */
[----:B------:R-:W-:Y:S01]  /*5ac0*/  MUFU.EX2 R107, R107 ;  /* 0x0000006b006b7308 */ /* 0x000fe20000000800 */
[----:B------:R-:W-:Y:S01]  /*5ad0*/  FSETP.NEU.FTZ.AND P1, PT, R100, -INF , PT ;  /* 0xff8000006400780b */ /* 0x000fe20003f3d000 */
[----:B------:R-:W-:Y:S01]  /*5ae0*/  FMUL.FTZ R174, R105, R100 ;  /* 0x0000006469ae7220 */ /* 0x000fe20000410000 */
[----:B------:R-:W-:Y:S01]  /*5af0*/  IMAD.IADD R133, R7, 0x1, R138 ;  /* 0x0000000107857824 */ /* 0x000fe200078e028a */
[----:B------:R-:W-:Y:S03]  /*5b00*/  LDSM.16.MT88.4 R8, [R138+0xa800] ;  /* 0x00a800008a08783b */ /* 0x000fe60000004200 */
[----:B------:R-:W-:Y:S01]  /*5b10*/  FSEL R174, R174, RZ, P1 ;  /* 0x000000ffaeae7208 */ /* 0x000fe20000800000 */
[----:B------:R-:W1:Y:S01]  /*5b20*/  MUFU.EX2 R110, R110 ;  /* 0x0000006e006e7308 */ /* 0x000e620000000800 */
[----:B------:R-:W-:-:S07]  /*5b30*/  IMAD.IADD R132, R5, 0x1, R133 ;  /* 0x0000000105847824 */ /* 0x000fce00078e0285 */
[----:B------:R-:W-:Y:S01]  /*5b40*/  MUFU.EX2 R106, R106 ;  /* 0x0000006a006a7308 */ /* 0x000fe20000000800 */
[-CC-:B------:R-:W-:Y:S01]  /*5b50*/  FFMA.FTZ R112, R6, R105.reuse, -R174.reuse ;  /* 0x0000006906707223 */ /* 0x180fe200000108ae */
[-CC-:B------:R-:W-:Y:S01]  /*5b60*/  FFMA.FTZ R109, R21, R105.reuse, -R174.reuse ;  /* 0x00000069156d7223 */ /* 0x180fe200000108ae */
[-CC-:B------:R-:W-:Y:S01]  /*5b70*/  FFMA.FTZ R108, R37, R105.reuse, -R174.reuse ;  /* 0x00000069256c7223 */ /* 0x180fe200000108ae */
[-C--:B------:R-:W-:Y:S01]  /*5b80*/  FFMA.FTZ R103, R23, R105.reuse, -R174 ;  /* 0x0000006917677223 */ /* 0x080fe200000108ae */
[----:B------:R-:W3:Y:S03]  /*5b90*/  LDSM.16.MT88.4 R68, [R132+0x8000] ;  /* 0x008000008444783b */ /* 0x000ee60000004200 */
[----:B------:R-:W4:Y:S01]  /*5ba0*/  MUFU.EX2 R101, R101 ;  /* 0x0000006500657308 */ /* 0x000f220000000800 */
[-CC-:B------:R-:W-:Y:S01]  /*5bb0*/  FFMA.FTZ R25, R35, R105.reuse, -R128.reuse ;  /* 0x0000006923197223 */ /* 0x180fe20000010880 */
[-CC-:B------:R-:W-:Y:S01]  /*5bc0*/  FFMA.FTZ R24, R33, R105.reuse, -R128.reuse ;  /* 0x0000006921187223 */ /* 0x180fe20000010880 */
[-C--:B------:R-:W-:Y:S01]  /*5bd0*/  FFMA.FTZ R32, R31, R105.reuse, -R128 ;  /* 0x000000691f207223 */ /* 0x080fe20000010880 */
[----:B------:R-:W-:Y:S01]  /*5be0*/  IMAD.IADD R134, R5, 0x1, R138 ;  /* 0x0000000105867824 */ /* 0x000fe200078e028a */
[----:B------:R-:W-:Y:S03]  /*5bf0*/  LDSM.16.MT88.4 R76, [R133+0x8000] ;  /* 0x00800000854c783b */ /* 0x000fe60000004200 */
[----:B------:R-:W-:Y:S01]  /*5c00*/  MUFU.EX2 R112, R112 ;  /* 0x0000007000707308 */ /* 0x000fe20000000800 */
[----:B------:R-:W-:Y:S04]  /*5c10*/  LDSM.16.MT88.4 R92, [R138+0x8000] ;  /* 0x008000008a5c783b */ /* 0x000fe80000004200 */
[----:B------:R-:W-:Y:S03]  /*5c20*/  LDSM.16.MT88.4 R56, [R133+0xa000] ;  /* 0x00a000008538783b */ /* 0x000fe60000004200 */
[----:B------:R-:W5:Y:S08]  /*5c30*/  MUFU.EX2 R109, R109 ;  /* 0x0000006d006d7308 */ /* 0x000f700000000800 */
[----:B------:R-:W-:Y:S08]  /*5c40*/  MUFU.EX2 R108, R108 ;  /* 0x0000006c006c7308 */ /* 0x000ff00000000800 */
[----:B------:R-:W2:Y:S01]  /*5c50*/  MUFU.EX2 R103, R103 ;  /* 0x0000006700677308 */ /* 0x000ea20000000800 */
[-CC-:B------:R-:W-:Y:S01]  /*5c60*/  FFMA.FTZ R34, R17, R105.reuse, -R174.reuse ;  /* 0x0000006911227223 */ /* 0x180fe200000108ae */
[-CC-:B------:R-:W-:Y:S01]  /*5c70*/  FFMA.FTZ R35, R19, R105.reuse, -R174.reuse ;  /* 0x0000006913237223 */ /* 0x180fe200000108ae */
[-CC-:B------:R-:W-:Y:S01]  /*5c80*/  FFMA.FTZ R26, R15, R105.reuse, -R174.reuse ;  /* 0x000000690f1a7223 */ /* 0x180fe200000108ae */
[----:B------:R-:W-:Y:S01]  /*5c90*/  FFMA.FTZ R33, R13, R105, -R174 ;  /* 0x000000690d217223 */ /* 0x000fe200000108ae */
[----:B-1----:R-:W-:Y:S01]  /*5ca0*/  F2FP.BF16.F32.PACK_AB R65, R107, R110 ;  /* 0x0000006e6b41723e */ /* 0x002fe200000010ff */
[----:B------:R-:W1:Y:S01]  /*5cb0*/  LDSM.16.MT88.4 R12, [R132+0x8800] ;  /* 0x00880000840c783b */ /* 0x000e620000004200 */
[----:B----4-:R-:W-:-:S02]  /*5cc0*/  F2FP.BF16.F32.PACK_AB R67, R101, R106 ;  /* 0x0000006a6543723e */ /* 0x010fc400000010ff */
[----:B-----5:R-:W-:Y:S01]  /*5cd0*/  F2FP.BF16.F32.PACK_AB R64, R109, R112 ;  /* 0x000000706d40723e */ /* 0x020fe200000010ff */
[----:B------:R-:W-:Y:S01]  /*5ce0*/  MUFU.EX2 R32, R32 ;  /* 0x0000002000207308 */ /* 0x000fe20000000800 */
[----:B------:R-:W4:Y:S04]  /*5cf0*/  LDSM.16.MT88.4 R84, [R134+0x8000] ;  /* 0x008000008654783b */ /* 0x000f280000004200 */
[----:B------:R-:W5:Y:S01]  /*5d00*/  LDSM.16.MT88.4 R48, [R134+0xa000] ;  /* 0x00a000008630783b */ /* 0x000f620000004200 */
[----:B--2---:R-:W-:Y:S02]  /*5d10*/  F2FP.BF16.F32.PACK_AB R66, R103, R108 ;  /* 0x0000006c6742723e */ /* 0x004fe400000010ff */
[----:B------:R-:W2:Y:S01]  /*5d20*/  MUFU.EX2 R27, R27 ;  /* 0x0000001b001b7308 */ /* 0x000ea20000000800 */
[----:B------:R-:W-:Y:S04]  /*5d30*/  LDSM.16.MT88.4 R16, [R133+0x8800] ;  /* 0x008800008510783b */ /* 0x000fe80000004200 */
[----:B------:R-:W-:Y:S03]  /*5d40*/  LDSM.16.MT88.4 R28, [R138+0x8800] ;  /* 0x008800008a1c783b */ /* 0x000fe60000004200 */
[----:B------:R-:W-:Y:S01]  /*5d50*/  MUFU.EX2 R25, R25 ;  /* 0x0000001900197308 */ /* 0x000fe20000000800 */
[C---:B------:R-:W-:Y:S01]  /*5d60*/  HMMA.16816.F32.BF16 R36, R64.reuse, R40, RZ ;  /* 0x000000284024723c */ /* 0x040fe200000418ff */
[----:B------:R-:W-:Y:S06]  /*5d70*/  LDSM.16.MT88.4 R20, [R134+0x8800] ;  /* 0x008800008614783b */ /* 0x000fec0000004200 */
[----:B------:R-:W3:Y:S01]  /*5d80*/  MUFU.EX2 R24, R24 ;  /* 0x0000001800187308 */ /* 0x000ee20000000800 */
[----:B------:R-:W-:Y:S07]  /*5d90*/  HMMA.16816.F32.BF16 R40, R64, R42, RZ ;  /* 0x0000002a4028723c */ /* 0x000fee00000418ff */
[----:B------:R-:W-:Y:S08]  /*5da0*/  MUFU.EX2 R34, R34 ;  /* 0x0000002200227308 */ /* 0x000ff00000000800 */
[----:B------:R-:W1:Y:S08]  /*5db0*/  MUFU.EX2 R35, R35 ;  /* 0x0000002300237308 */ /* 0x000e700000000800 */
[----:B------:R-:W-:Y:S08]  /*5dc0*/  MUFU.EX2 R26, R26 ;  /* 0x0000001a001a7308 */ /* 0x000ff00000000800 */
[----:B------:R-:W4:Y:S01]  /*5dd0*/  MUFU.EX2 R33, R33 ;  /* 0x0000002100217308 */ /* 0x000f220000000800 */
[----:B--2---:R-:W-:-:S02]  /*5de0*/  F2FP.BF16.F32.PACK_AB R5, R27, R32 ;  /* 0x000000201b05723e */ /* 0x004fc400000010ff */
[----:B---3--:R-:W-:Y:S02]  /*5df0*/  F2FP.BF16.F32.PACK_AB R7, R24, R25 ;  /* 0x000000191807723e */ /* 0x008fe400000010ff */
[----:B-1----:R-:W-:Y:S02]  /*5e00*/  F2FP.BF16.F32.PACK_AB R4, R35, R34 ;  /* 0x000000222304723e */ /* 0x002fe400000010ff */
        /* <DEDUP_REMOVED lines=54> */
[----:B------:R-:W-:Y:S01]  /*6170*/  FFMA.FTZ R115, R126, R105, -R128 ;  /* 0x000000697e737223 */ /* 0x000fe20000010880 */
[----:B-----5:R-:W-:-:S02]  /*6180*/  F2FP.BF16.F32.PACK_AB R7, R20, R21 ;  /* 0x000000151407723e */ /* 0x020fc400000010ff */
[----:B--2---:R-:W-:Y:S02]  /*6190*/  F2FP.BF16.F32.PACK_AB R4, R30, R31 ;  /* 0x0000001f1e04723e */ /* 0x004fe400000010ff */
[----:B----4-:R-:W-:Y:S01]  /*61a0*/  F2FP.BF16.F32.PACK_AB R6, R22, R23 ;  /* 0x000000171606723e */ /* 0x010fe200000010ff */
[-C--:B------:R-:W-:Y:S01]  /*61b0*/  FFMA.FTZ R114, R114, R105.reuse, -R128 ;  /* 0x0000006972727223 */ /* 0x080fe20000010880 */
        /* <DEDUP_REMOVED lines=22> */
[-C--:B------:R-:W-:Y:S01]  /*6320*/  FFMA.FTZ R111, R124, R105.reuse, -R128 ;  /* 0x000000697c6f7223 */ /* 0x080fe20000010880 */
[-CC-:B------:R-:W-:Y:S01]  /*6330*/  FFMA.FTZ R124, R172, R105.reuse, -R174.reuse ;  /* 0x00000069ac7c7223 */ /* 0x180fe200000108ae */
[----:B------:R-:W-:Y:S01]  /*6340*/  FFMA.FTZ R128, R170, R105, -R174 ;  /* 0x00000069aa807223 */ /* 0x000fe200000108ae */
[----:B------:R-:W-:Y:S02]  /*6350*/  MUFU.EX2 R115, R115 ;  /* 0x0000007300737308 */ /* 0x000fe40000000800 */
        /* <DEDUP_REMOVED lines=42> */
[----:B------:R-:W-:-:S03]  /*6600*/  FADD.FTZ R35, R35, R34 ;  /* 0x0000002223237221 */ /* 0x000fc60000010000 */
        /* <DEDUP_REMOVED lines=13> */
[----:B------:R-:W-:Y:S01]  /*66e0*/  ISETP.GT.AND P1, PT, R104, R149, PT ;  /* 0x000000956800720c */ /* 0x000fe20003f24270 */
        /* <DEDUP_REMOVED lines=22> */
[----:B------:R-:W-:Y:S01]  /*6850*/  VIADD R4, R118, 0xffffffff ;  /* 0xffffffff76047836 */ /* 0x000fe20000000000 */
[----:B------:R-:W-:-:S03]  /*6860*/  SHF.L.U32 R5, R5, 0x6, RZ ;  /* 0x0000000605057819 */ /* 0x000fc600000006ff */
        /* <DEDUP_REMOVED lines=60> */
.L_x_14031:
        /* <DEDUP_REMOVED lines=8> */
.L_x_14032:
[----:B------:R-:W-:Y:S05]  /*6cb0*/  BSYNC.RECONVERGENT B0 ;  /* 0x0000000000007941 */ /* 0x000fea0003800200 */
.L_x_14030:
[-C--:B------:R-:W-:Y:S01]  /*6cc0*/  ISETP.GE.AND P2, PT, R158, R157.reuse, PT ;  /* 0x0000009d9e00720c */ /* 0x080fe20003f46270 */
[----:B------:R-:W-:Y:S01]  /*6cd0*/  IMAD.SHL.U32 R4, R146, 0x20, RZ ;  /* 0x0000002092047824 */ /* 0x000fe200078e00ff */
[----:B------:R-:W-:Y:S01]  /*6ce0*/  ISETP.GE.AND P1, PT, R156, R157, PT ;  /* 0x0000009d9c00720c */ /* 0x000fe20003f26270 */
[----:B------:R-:W-:Y:S01]  /*6cf0*/  VIADD R103, R118, 0xffffffff ;  /* 0xffffffff76677836 */ /* 0x000fe20000000000 */
[C---:B------:R-:W-:Y:S01]  /*6d00*/  LEA R6, P3, R146.reuse, R152, 0x5 ;  /* 0x0000009892067211 */ /* 0x040fe200078628ff */
[----:B------:R-:W-:Y:S01]  /*6d10*/  BSSY.RECONVERGENT B1, `(.L_x_14033) ;  /* 0x000022d000017945 */ /* 0x000fe20003800200 */
[C-C-:B------:R-:W-:Y:S01]  /*6d20*/  SHF.L.U64.HI R5, R146.reuse, 0x5, R147.reuse ;  /* 0x0000000592057819 */ /* 0x140fe20000010293 */
[----:B------:R-:W-:Y:S01]  /*6d30*/  IMAD.SHL.U32 R103, R103, 0x40, RZ ;  /* 0x0000004067677824 */ /* 0x000fe200078e00ff */
        /* <DEDUP_REMOVED lines=148> */
[----:B------:R-:W-:-:S04]  /*7680*/  IMAD.IADD R106, R121, 0x1, R120 ;  /* 0x00000001796a7824 */ /* 0x000fc800078e0278 */
[----:B------:R-:W-:-:S03]  /*7690*/  IMAD.IADD R106, R117, 0x1, R106 ;  /* 0x00000001756a7824 */ /* 0x000fc600078e026a */
[----:B------:R-:W-:Y:S01]  /*76a0*/  HMMA.16816.F32.BF16 R8, R112, R104, R8 ;  /* 0x000000687008723c */ /* 0x000fe20000041808 */
[----:B------:R-:W-:-:S04]  /*76b0*/  IMAD.IADD R104, R103, 0x1, R116 ;  /* 0x0000000167687824 */ /* 0x000fc800078e0274 */
[----:B------:R-:W-:Y:S02]  /*76c0*/  IMAD.IADD R105, R104, 0x1, R119 ;  /* 0x0000000168697824 */ /* 0x000fe400078e0277 */
[----:B------:R-:W-:Y:S01]  /*76d0*/  VIADD R104, R106, 0x8 ;  /* 0x000000086a687836 */ /* 0x000fe20000000000 */
[C---:B--2---:R-:W-:Y:S01]  /*76e0*/  HMMA.16816.F32.BF16 R16, R112.reuse, R108, R16 ;  /* 0x0000006c7010723c */ /* 0x044fe20000041810 */
[----:B------:R-:W-:Y:S01]  /*76f0*/  VIADD R108, R102, 0xffffffc0 ;  /* 0xffffffc0666c7836 */ /* 0x000fe20000000000 */
[--C-:B------:R-:W-:Y:S02]  /*7700*/  IADD3 R101, PT, PT, R106, 0x40, -R105.reuse ;  /* 0x000000406a657810 */ /* 0x100fe40007ffe869 */
[----:B------:R-:W-:Y:S02]  /*7710*/  IADD3 R107, PT, PT, R104, 0x40, -R105 ;  /* 0x00000040686b7810 */ /* 0x000fe40007ffe869 */
[----:B------:R-:W-:Y:S02]  /*7720*/  IABS R101, R101 ;  /* 0x0000006500657213 */ /* 0x000fe40000000000 */
[----:B------:R-:W-:Y:S01]  /*7730*/  IABS R107, R107 ;  /* 0x0000006b006b7213 */ /* 0x000fe20000000000 */
[----:B------:R-:W-:Y:S01]  /*7740*/  HMMA.16816.F32.BF16 R12, R112, R110, R12 ;  /* 0x0000006e700c723c */ /* 0x000fe2000004180c */
[----:B------:R-:W-:-:S02]  /*7750*/  I2FP.F32.S32 R101, R101 ;  /* 0x0000006500657245 */ /* 0x000fc40000201400 */
[----:B------:R-:W-:Y:S02]  /*7760*/  I2FP.F32.S32 R107, R107 ;  /* 0x0000006b006b7245 */ /* 0x000fe40000201400 */
[C---:B------:R-:W-:Y:S01]  /*7770*/  ISETP.GE.AND P3, PT, R108.reuse, R168, PT ;  /* 0x000000a86c00720c */ /* 0x040fe20003f66270 */
[C---:B------:R-:W-:Y:S01]  /*7780*/  FFMA.FTZ R101, -R155.reuse, R101, R32 ;  /* 0x000000659b657223 */ /* 0x040fe20000010120 */
[C---:B------:R-:W-:Y:S01]  /*7790*/  ISETP.GE.AND P6, PT, R108.reuse, R167, PT ;  /* 0x000000a76c00720c */ /* 0x040fe20003fc6270 */
[----:B------:R-:W-:Y:S01]  /*77a0*/  FFMA.FTZ R32, -R155, R107, R34 ;  /* 0x0000006b9b207223 */ /* 0x000fe20000010122 */
[----:B------:R-:W-:Y:S01]  /*77b0*/  ISETP.GE.AND P4, PT, R108, R163, PT ;  /* 0x000000a36c00720c */ /* 0x000fe20003f86270 */
[----:B------:R-:W-:Y:S01]  /*77c0*/  VIADD R107, R102, 0xffffffc1 ;  /* 0xffffffc1666b7836 */ /* 0x000fe20000000000 */
[----:B------:R-:W-:Y:S02]  /*77d0*/  ISETP.GE.AND P5, PT, R108, R166, PT ;  /* 0x000000a66c00720c */ /* 0x000fe40003fa6270 */
[----:B------:R-:W-:-:S02]  /*77e0*/  IADD3 R34, PT, PT, R106, 0x3f, -R105 ;  /* 0x0000003f6a227810 */ /* 0x000fc40007ffe869 */
[--C-:B------:R-:W-:Y:S02]  /*77f0*/  IADD3 R108, PT, PT, R104, 0x3f, -R105.reuse ;  /* 0x0000003f686c7810 */ /* 0x100fe40007ffe869 */
[----:B------:R-:W-:Y:S02]  /*7800*/  IABS R34, R34 ;  /* 0x0000002200227213 */ /* 0x000fe40000000000 */
[----:B------:R-:W-:Y:S02]  /*7810*/  IABS R108, R108 ;  /* 0x0000006c006c7213 */ /* 0x000fe40000000000 */
[----:B------:R-:W-:Y:S02]  /*7820*/  I2FP.F32.S32 R34, R34 ;  /* 0x0000002200227245 */ /* 0x000fe40000201400 */
[----:B------:R-:W-:Y:S02]  /*7830*/  I2FP.F32.S32 R108, R108 ;  /* 0x0000006c006c7245 */ /* 0x000fe40000201400 */
[----:B------:R-:W-:Y:S01]  /*7840*/  IADD3 R196, PT, PT, R106, 0x38, -R105 ;  /* 0x000000386ac47810 */ /* 0x000fe20007ffe869 */
[C---:B------:R-:W-:Y:S01]  /*7850*/  FFMA.FTZ R34, -R155.reuse, R34, R33 ;  /* 0x000000229b227223 */ /* 0x040fe20000010121 */
[----:B------:R-:W-:Y:S01]  /*7860*/  FSEL R32, R32, -INF , P5 ;  /* 0xff80000020207808 */ /* 0x000fe20002800000 */
[----:B------:R-:W-:Y:S01]  /*7870*/  FFMA.FTZ R33, -R155, R108, R35 ;  /* 0x0000006c9b217223 */ /* 0x000fe20000010123 */
[----:B------:R-:W-:-:S02]  /*7880*/  IABS R196, R196 ;  /* 0x000000c400c47213 */ /* 0x000fc40000000000 */
[--C-:B------:R-:W-:Y:S02]  /*7890*/  IADD3 R35, PT, PT, R104, 0x38, -R105.reuse ;  /* 0x0000003868237810 */ /* 0x100fe40007ffe869 */
[----:B------:R-:W-:Y:S02]  /*78a0*/  FSEL R101, R101, -INF , P3 ;  /* 0xff80000065657808 */ /* 0x000fe40001800000 */
[----:B------:R-:W-:Y:S02]  /*78b0*/  I2FP.F32.S32 R196, R196 ;  /* 0x000000c400c47245 */ /* 0x000fe40000201400 */
[----:B------:R-:W-:Y:S02]  /*78c0*/  FSEL R32, R32, -INF , !P4 ;  /* 0xff80000020207808 */ /* 0x000fe40006000000 */
[----:B------:R-:W-:Y:S01]  /*78d0*/  IABS R35, R35 ;  /* 0x0000002300237213 */ /* 0x000fe20000000000 */
[----:B------:R-:W-:Y:S01]  /*78e0*/  FFMA.FTZ R196, -R155, R196, R28 ;  /* 0x000000c49bc47223 */ /* 0x000fe2000001011c */
[----:B------:R-:W-:-:S02]  /*78f0*/  IADD3 R130, PT, PT, R106, 0x37, -R105 ;  /* 0x000000376a827810 */ /* 0x000fc40007ffe869 */
        /* <DEDUP_REMOVED lines=8> */
[----:B------:R-:W-:Y:S01]  /*7980*/  FSEL R33, R33, -INF , P4 ;  /* 0xff80000021217808 */ /* 0x000fe20002000000 */
[----:B------:R-:W-:Y:S01]  /*7990*/  FFMA.FTZ R30, -R155, R35, R30 ;  /* 0x000000239b1e7223 */ /* 0x000fe2000001011e */
[----:B------:R-:W-:Y:S01]  /*79a0*/  IADD3 R28, PT, PT, R104, 0x37, -R105 ;  /* 0x00000037681c7810 */ /* 0x000fe20007ffe869 */
[----:B------:R-:W-:Y:S01]  /*79b0*/  VIADD R35, R102, 0xffffffc9 ;  /* 0xffffffc966237836 */ /* 0x000fe20000000000 */
[----:B------:R-:W-:Y:S02]  /*79c0*/  I2FP.F32.S32 R130, R130 ;  /* 0x0000008200827245 */ /* 0x000fe40000201400 */
[----:B------:R-:W-:Y:S02]  /*79d0*/  FSEL R33, R33, -INF , !P5 ;  /* 0xff80000021217808 */ /* 0x000fe40006800000 */
[----:B------:R-:W-:Y:S01]  /*79e0*/  IABS R28, R28 ;  /* 0x0000001c001c7213 */ /* 0x000fe20000000000 */
[----:B------:R-:W-:Y:S01]  /*79f0*/  FFMA.FTZ R130, -R155, R130, R29 ;  /* 0x000000829b827223 */ /* 0x000fe2000001011d */
[----:B------:R-:W-:-:S02]  /*7a00*/  IADD3 R114, PT, PT, R106, 0x30, -R105 ;  /* 0x000000306a727810 */ /* 0x000fc40007ffe869 */
[C---:B------:R-:W-:Y:S02]  /*7a10*/  ISETP.GE.AND P5, PT, R107.reuse, R166, PT ;  /* 0x000000a66b00720c */ /* 0x040fe40003fa6270 */
[----:B------:R-:W-:Y:S02]  /*7a20*/  I2FP.F32.S32 R28, R28 ;  /* 0x0000001c001c7245 */ /* 0x000fe40000201400 */
[----:B------:R-:W-:Y:S02]  /*7a30*/  IABS R114, R114 ;  /* 0x0000007200727213 */ /* 0x000fe40000000000 */
[----:B------:R-:W-:Y:S01]  /*7a40*/  ISETP.GE.AND P4, PT, R107, R163, PT ;  /* 0x000000a36b00720c */ /* 0x000fe20003f86270 */
[----:B------:R-:W-:Y:S01]  /*7a50*/  FFMA.FTZ R28, -R155, R28, R31 ;  /* 0x0000001c9b1c7223 */ /* 0x000fe2000001011f */
[----:B------:R-:W-:Y:S01]  /*7a60*/  FSEL R30, R30, -INF , P5 ;  /* 0xff8000001e1e7808 */ /* 0x000fe20002800000 */
[----:B------:R-:W-:Y:S01]  /*7a70*/  VIADD R31, R102, 0xffffffd0 ;  /* 0xffffffd0661f7836 */ /* 0x000fe20000000000 */
[----:B------:R-:W-:-:S02]  /*7a80*/  IADD3 R29, PT, PT, R104, 0x30, -R105 ;  /* 0x00000030681d7810 */ /* 0x000fc40007ffe869 */
[----:B------:R-:W-:Y:S02]  /*7a90*/  I2FP.F32.S32 R114, R114 ;  /* 0x0000007200727245 */ /* 0x000fe40000201400 */
[----:B------:R-:W-:Y:S02]  /*7aa0*/  FSEL R30, R30, -INF , !P4 ;  /* 0xff8000001e1e7808 */ /* 0x000fe40006000000 */
[----:B------:R-:W-:Y:S01]  /*7ab0*/  IABS R29, R29 ;  /* 0x0000001d001d7213 */ /* 0x000fe20000000000 */
[----:B------:R-:W-:Y:S01]  /*7ac0*/  FFMA.FTZ R114, -R155, R114, R24 ;  /* 0x000000729b727223 */ /* 0x000fe20000010118 */
[----:B------:R-:W-:Y:S02]  /*7ad0*/  IADD3 R190, PT, PT, R106, 0x2f, -R105 ;  /* 0x0000002f6abe7810 */ /* 0x000fe40007ffe869 */
[----:B------:R-:W-:Y:S02]  /*7ae0*/  ISETP.GE.AND P4, PT, R35, R166, PT ;  /* 0x000000a62300720c */ /* 0x000fe40003f86270 */
[----:B------:R-:W-:-:S02]  /*7af0*/  I2FP.F32.S32 R29, R29 ;  /* 0x0000001d001d7245 */ /* 0x000fc40000201400 */
[----:B------:R-:W-:Y:S02]  /*7b00*/  IABS R190, R190 ;  /* 0x000000be00be7213 */ /* 0x000fe40000000000 */
[----:B------:R-:W-:Y:S01]  /*7b10*/  ISETP.GE.AND P5, PT, R35, R163, PT ;  /* 0x000000a32300720c */ /* 0x000fe20003fa6270 */
[----:B------:R-:W-:Y:S01]  /*7b20*/  FFMA.FTZ R112, -R155, R29, R26 ;  /* 0x0000001d9b707223 */ /* 0x000fe2000001011a */
[----:B------:R-:W-:Y:S01]  /*7b30*/  FSEL R28, R28, -INF , P4 ;  /* 0xff8000001c1c7808 */ /* 0x000fe20002000000 */
[----:B------:R-:W-:Y:S01]  /*7b40*/  VIADD R26, R102, 0xffffffd1 ;  /* 0xffffffd1661a7836 */ /* 0x000fe20000000000 */
[----:B------:R-:W-:Y:S02]  /*7b50*/  IADD3 R24, PT, PT, R104, 0x2f, -R105 ;  /* 0x0000002f68187810 */ /* 0x000fe40007ffe869 */
[----:B------:R-:W-:Y:S02]  /*7b60*/  I2FP.F32.S32 R190, R190 ;  /* 0x000000be00be7245 */ /* 0x000fe40000201400 */
[----:B------:R-:W-:-:S02]  /*7b70*/  FSEL R28, R28, -INF , !P5 ;  /* 0xff8000001c1c7808 */ /* 0x000fc40006800000 */
[----:B------:R-:W-:Y:S01]  /*7b80*/  IABS R24, R24 ;  /* 0x0000001800187213 */ /* 0x000fe20000000000 */
[----:B------:R-:W-:Y:S01]  /*7b90*/  FFMA.FTZ R190, -R155, R190, R25 ;  /* 0x000000be9bbe7223 */ /* 0x000fe20000010119 */
[----:B------:R-:W-:Y:S02]  /*7ba0*/  IADD3 R192, PT, PT, R106, 0x28, -R105 ;  /* 0x000000286ac07810 */ /* 0x000fe40007ffe869 */
[----:B------:R-:W-:Y:S02]  /*7bb0*/  ISETP.GE.AND P5, PT, R31, R166, PT ;  /* 0x000000a61f00720c */ /* 0x000fe40003fa6270 */
[----:B------:R-:W-:Y:S02]  /*7bc0*/  I2FP.F32.S32 R24, R24 ;  /* 0x0000001800187245 */ /* 0x000fe40000201400 */
[----:B------:R-:W-:Y:S02]  /*7bd0*/  IABS R192, R192 ;  /* 0x000000c000c07213 */ /* 0x000fe40000000000 */
[----:B------:R-:W-:Y:S01]  /*7be0*/  FSEL R34, R34, -INF , P3 ;  /* 0xff80000022227808 */ /* 0x000fe20001800000 */
[----:B------:R-:W-:Y:S01]  /*7bf0*/  FFMA.FTZ R27, -R155, R24, R27 ;  /* 0x000000189b1b7223 */ /* 0x000fe2000001011b */
[----:B------:R-:W-:Y:S01]  /*7c00*/  ISETP.GE.AND P4, PT, R31, R163, PT ;  /* 0x000000a31f00720c */ /* 0x000fe20003f86270 */
[----:B------:R-:W-:Y:S01]  /*7c10*/  VIADD R24, R102, 0xffffffd8 ;  /* 0xffffffd866187836 */ /* 0x000fe20000000000 */
[----:B------:R-:W-:-:S02]  /*7c20*/  FSEL R112, R112, -INF , P5 ;  /* 0xff80000070707808 */ /* 0x000fc40002800000 */
[--C-:B------:R-:W-:Y:S02]  /*7c30*/  IADD3 R25, PT, PT, R104, 0x28, -R105.reuse ;  /* 0x0000002868197810 */ /* 0x100fe40007ffe869 */
[----:B------:R-:W-:Y:S02]  /*7c40*/  ISETP.GE.AND P3, PT, R107, R168, PT ;  /* 0x000000a86b00720c */ /* 0x000fe40003f66270 */
[----:B------:R-:W-:Y:S02]  /*7c50*/  IADD3 R194, PT, PT, R106, 0x27, -R105 ;  /* 0x000000276ac27810 */ /* 0x000fe40007ffe869 */
[----:B------:R-:W-:Y:S02]  /*7c60*/  I2FP.F32.S32 R192, R192 ;  /* 0x000000c000c07245 */ /* 0x000fe40000201400 */
[----:B------:R-:W-:Y:S02]  /*7c70*/  FSEL R34, R34, -INF , !P6 ;  /* 0xff80000022227808 */ /* 0x000fe40007000000 */
[----:B------:R-:W-:Y:S01]  /*7c80*/  FSEL R112, R112, -INF , !P4 ;  /* 0xff80000070707808 */ /* 0x000fe20006000000 */
[----:B------:R-:W-:Y:S01]  /*7c90*/  FFMA.FTZ R192, -R155, R192, R20 ;  /* 0x000000c09bc07223 */ /* 0x000fe20000010114 */
[----:B------:R-:W-:-:S02]  /*7ca0*/  IABS R25, R25 ;  /* 0x0000001900197213 */ /* 0x000fc40000000000 */
[----:B------:R-:W-:Y:S02]  /*7cb0*/  ISETP.GE.AND P6, PT, R107, R167, PT ;  /* 0x000000a76b00720c */ /* 0x000fe40003fc6270 */
[----:B------:R-:W-:Y:S02]  /*7cc0*/  FSEL R196, R196, -INF , P3 ;  /* 0xff800000c4c47808 */ /* 0x000fe40001800000 */
[----:B------:R-:W-:Y:S02]  /*7cd0*/  ISETP.GE.AND P4, PT, R26, R166, PT ;  /* 0x000000a61a00720c */ /* 0x000fe40003f86270 */
[----:B------:R-:W-:Y:S02]  /*7ce0*/  ISETP.GE.AND P3, PT, R35, R168, PT ;  /* 0x000000a82300720c */ /* 0x000fe40003f66270 */
[----:B------:R-:W-:Y:S02]  /*7cf0*/  IABS R194, R194 ;  /* 0x000000c200c27213 */ /* 0x000fe40000000000 */
[----:B------:R-:W-:-:S02]  /*7d00*/  I2FP.F32.S32 R25, R25 ;  /* 0x0000001900197245 */ /* 0x000fc40000201400 */
[----:B------:R-:W-:Y:S02]  /*7d10*/  FSEL R196, R196, -INF , !P6 ;  /* 0xff800000c4c47808 */ /* 0x000fe40007000000 */
[----:B------:R-:W-:Y:S01]  /*7d20*/  ISETP.GE.AND P5, PT, R26, R163, PT ;  /* 0x000000a31a00720c */ /* 0x000fe20003fa6270 */
[----:B------:R-:W-:Y:S01]  /*7d30*/  FFMA.FTZ R188, -R155, R25, R22 ;  /* 0x000000199bbc7223 */ /* 0x000fe20000010116 */
[----:B------:R-:W-:Y:S01]  /*7d40*/  FSEL R186, R27, -INF , P4 ;  /* 0xff8000001bba7808 */ /* 0x000fe20002000000 */
[----:B------:R-:W-:Y:S01]  /*7d50*/  VIADD R22, R102, 0xffffffd9 ;  /* 0xffffffd966167836 */ /* 0x000fe20000000000 */
[----:B------:R-:W-:Y:S02]  /*7d60*/  IADD3 R20, PT, PT, R104, 0x27, -R105 ;  /* 0x0000002768147810 */ /* 0x000fe40007ffe869 */
[----:B------:R-:W-:Y:S02]  /*7d70*/  ISETP.GE.AND P6, PT, R35, R167, PT ;  /* 0x000000a72300720c */ /* 0x000fe40003fc6270 */
[----:B------:R-:W-:-:S02]  /*7d80*/  FSEL R130, R130, -INF , P3 ;  /* 0xff80000082827808 */ /* 0x000fc40001800000 */
[----:B------:R-:W-:Y:S02]  /*7d90*/  I2FP.F32.S32 R194, R194 ;  /* 0x000000c200c27245 */ /* 0x000fe40000201400 */
[----:B------:R-:W-:Y:S02]  /*7da0*/  ISETP.GE.AND P3, PT, R31, R168, PT ;  /* 0x000000a81f00720c */ /* 0x000fe40003f66270 */
[----:B------:R-:W-:Y:S01]  /*7db0*/  FSEL R186, R186, -INF , !P5 ;  /* 0xff800000baba7808 */ /* 0x000fe20006800000 */
[----:B------:R-:W-:Y:S01]  /*7dc0*/  FFMA.FTZ R194, -R155, R194, R21 ;  /* 0x000000c29bc27223 */ /* 0x000fe20000010115 */
[----:B------:R-:W-:Y:S02]  /*7dd0*/  IABS R20, R20 ;  /* 0x0000001400147213 */ /* 0x000fe40000000000 */
[----:B------:R-:W-:Y:S02]  /*7de0*/  IADD3 R128, PT, PT, R106, 0x20, -R105 ;  /* 0x000000206a807810 */ /* 0x000fe40007ffe869 */
[----:B------:R-:W-:-:S02]  /*7df0*/  FSEL R130, R130, -INF , !P6 ;  /* 0xff80000082827808 */ /* 0x000fc40007000000 */
[----:B------:R-:W-:Y:S02]  /*7e00*/  ISETP.GE.AND P5, PT, R24, R166, PT ;  /* 0x000000a61800720c */ /* 0x000fe40003fa6270 */
[----:B------:R-:W-:Y:S02]  /*7e10*/  ISETP.GE.AND P6, PT, R31, R167, PT ;  /* 0x000000a71f00720c */ /* 0x000fe40003fc6270 */
[----:B------:R-:W-:Y:S02]  /*7e20*/  FSEL R114, R114, -INF , P3 ;  /* 0xff80000072727808 */ /* 0x000fe40001800000 */
[----:B------:R-:W-:Y:S02]  /*7e30*/  ISETP.GE.AND P3, PT, R26, R168, PT ;  /* 0x000000a81a00720c */ /* 0x000fe40003f66270 */
[----:B------:R-:W-:Y:S02]  /*7e40*/  IADD3 R21, PT, PT, R104, 0x20, -R105 ;  /* 0x0000002068157810 */ /* 0x000fe40007ffe869 */
[----:B------:R-:W-:-:S02]  /*7e50*/  I2FP.F32.S32 R20, R20 ;  /* 0x0000001400147245 */ /* 0x000fc40000201400 */
[----:B------:R-:W-:Y:S02]  /*7e60*/  IABS R128, R128 ;  /* 0x0000008000807213 */ /* 0x000fe40000000000 */
[----:B------:R-:W-:Y:S01]  /*7e70*/  ISETP.GE.AND P4, PT, R24, R163, PT ;  /* 0x000000a31800720c */ /* 0x000fe20003f86270 */
[----:B------:R-:W-:Y:S01]  /*7e80*/  FFMA.FTZ R23, -R155, R20, R23 ;  /* 0x000000149b177223 */ /* 0x000fe20000010117 */
[----:B------:R-:W-:Y:S01]  /*7e90*/  FSEL R188, R188, -INF , P5 ;  /* 0xff800000bcbc7808 */ /* 0x000fe20002800000 */
[----:B------:R-:W-:Y:S01]  /*7ea0*/  VIADD R20, R102, 0xffffffe0 ;  /* 0xffffffe066147836 */ /* 0x000fe20000000000 */
[----:B------:R-:W-:Y:S02]  /*7eb0*/  FSEL R114, R114, -INF , !P6 ;  /* 0xff80000072727808 */ /* 0x000fe40007000000 */
[----:B------:R-:W-:Y:S02]  /*7ec0*/  ISETP.GE.AND P6, PT, R26, R167, PT ;  /* 0x000000a71a00720c */ /* 0x000fe40003fc6270 */
[----:B------:R-:W-:-:S02]  /*7ed0*/  FSEL R190, R190, -INF , P3 ;  /* 0xff800000bebe7808 */ /* 0x000fc40001800000 */
[----:B------:R-:W-:Y:S02]  /*7ee0*/  IABS R21, R21 ;  /* 0x0000001500157213 */ /* 0x000fe40000000000 */
[----:B------:R-:W-:Y:S02]  /*7ef0*/  ISETP.GE.AND P3, PT, R24, R168, PT ;  /* 0x000000a81800720c */ /* 0x000fe40003f66270 */
[----:B------:R-:W-:Y:S02]  /*7f00*/  I2FP.F32.S32 R128, R128 ;  /* 0x0000008000807245 */ /* 0x000fe40000201400 */
[----:B------:R-:W-:Y:S02]  /*7f10*/  FSEL R188, R188, -INF , !P4 ;  /* 0xff800000bcbc7808 */ /* 0x000fe40006000000 */
[----:B------:R-:W-:Y:S01]  /*7f20*/  ISETP.GE.AND P4, PT, R22, R166, PT ;  /* 0x000000a61600720c */ /* 0x000fe20003f86270 */
[----:B------:R-:W-:Y:S01]  /*7f30*/  FFMA.FTZ R128, -R155, R128, R16 ;  /* 0x000000809b807223 */ /* 0x000fe20000010110 */
[----:B------:R-:W-:-:S02]  /*7f40*/  FSEL R190, R190, -INF , !P6 ;  /* 0xff800000bebe7808 */ /* 0x000fc40007000000 */
[----:B------:R-:W-:Y:S02]  /*7f50*/  I2FP.F32.S32 R21, R21 ;  /* 0x0000001500157245 */ /* 0x000fe40000201400 */
[----:B------:R-:W-:Y:S02]  /*7f60*/  ISETP.GE.AND P6, PT, R24, R167, PT ;  /* 0x000000a71800720c */ /* 0x000fe40003fc6270 */
[----:B------:R-:W-:Y:S01]  /*7f70*/  FSEL R192, R192, -INF , P3 ;  /* 0xff800000c0c07808 */ /* 0x000fe20001800000 */
[----:B------:R-:W-:Y:S01]  /*7f80*/  FFMA.FTZ R126, -R155, R21, R18 ;  /* 0x000000159b7e7223 */ /* 0x000fe20000010112 */
[C---:B------:R-:W-:Y:S02]  /*7f90*/  ISETP.GE.AND P3, PT, R22.reuse, R168, PT ;  /* 0x000000a81600720c */ /* 0x040fe40003f66270 */
[----:B------:R-:W-:Y:S02]  /*7fa0*/  ISETP.GE.AND P5, PT, R22, R163, PT ;  /* 0x000000a31600720c */ /* 0x000fe40003fa6270 */
[----:B------:R-:W-:-:S02]  /*7fb0*/  FSEL R110, R23, -INF , P4 ;  /* 0xff800000176e7808 */ /* 0x000fc40002000000 */
[--C-:B------:R-:W-:Y:S02]  /*7fc0*/  IADD3 R16, PT, PT, R104, 0x1f, -R105.reuse ;  /* 0x0000001f68107810 */ /* 0x100fe40007ffe869 */
[----:B------:R-:W-:Y:S02]  /*7fd0*/  FSEL R192, R192, -INF , !P6 ;  /* 0xff800000c0c07808 */ /* 0x000fe40007000000 */
[----:B------:R-:W-:Y:S02]  /*7fe0*/  ISETP.GE.AND P6, PT, R22, R167, PT ;  /* 0x000000a71600720c */ /* 0x000fe40003fc6270 */
[----:B------:R-:W-:Y:S02]  /*7ff0*/  FSEL R194, R194, -INF , P3 ;  /* 0xff800000c2c27808 */ /* 0x000fe40001800000 */
[----:B------:R-:W-:Y:S02]  /*8000*/  IADD3 R18, PT, PT, R106, 0x1f, -R105 ;  /* 0x0000001f6a127810 */ /* 0x000fe40007ffe869 */
[----:B------:R-:W-:-:S02]  /*8010*/  FSEL R110, R110, -INF , !P5 ;  /* 0xff8000006e6e7808 */ /* 0x000fc40006800000 */
[----:B------:R-:W-:Y:S02]  /*8020*/  IABS R16, R16 ;  /* 0x0000001000107213 */ /* 0x000fe40000000000 */
[--C-:B------:R-:W-:Y:S02]  /*8030*/  IADD3 R175, PT, PT, R106, 0x18, -R105.reuse ;  /* 0x000000186aaf7810 */ /* 0x100fe40007ffe869 */
[----:B------:R-:W-:Y:S02]  /*8040*/  ISETP.GE.AND P5, PT, R20, R166, PT ;  /* 0x000000a61400720c */ /* 0x000fe40003fa6270 */
[----:B------:R-:W-:Y:S02]  /*8050*/  FSEL R194, R194, -INF , !P6 ;  /* 0xff800000c2c27808 */ /* 0x000fe40007000000 */
[----:B------:R-:W-:Y:S02]  /*8060*/  IABS R18, R18 ;  /* 0x0000001200127213 */ /* 0x000fe40000000000 */
[----:B------:R-:W-:-:S02]  /*8070*/  IADD3 R171, PT, PT, R104, 0x18, -R105 ;  /* 0x0000001868ab7810 */ /* 0x000fc40007ffe869 */
[C---:B------:R-:W-:Y:S02]  /*8080*/  ISETP.GE.AND P3, PT, R20.reuse, R168, PT ;  /* 0x000000a81400720c */ /* 0x040fe40003f66270 */
[C---:B------:R-:W-:Y:S02]  /*8090*/  ISETP.GE.AND P6, PT, R20.reuse, R167, PT ;  /* 0x000000a71400720c */ /* 0x040fe40003fc6270 */
[----:B------:R-:W-:Y:S01]  /*80a0*/  ISETP.GE.AND P4, PT, R20, R163, PT ;  /* 0x000000a31400720c */ /* 0x000fe20003f86270 */
[----:B------:R-:W-:Y:S01]  /*80b0*/  VIADD R20, R102, 0xffffffe1 ;  /* 0xffffffe166147836 */ /* 0x000fe20000000000 */
[----:B------:R-:W-:Y:S02]  /*80c0*/  I2FP.F32.S32 R16, R16 ;  /* 0x0000001000107245 */ /* 0x000fe40000201400 */
[----:B------:R-:W-:Y:S02]  /*80d0*/  IABS R175, R175 ;  /* 0x000000af00af7213 */ /* 0x000fe40000000000 */
[----:B------:R-:W-:Y:S01]  /*80e0*/  FSEL R126, R126, -INF , P5 ;  /* 0xff8000007e7e7808 */ /* 0x000fe20002800000 */
[----:B------:R-:W-:Y:S01]  /*80f0*/  FFMA.FTZ R19, -R155, R16, R19 ;  /* 0x000000109b137223 */ /* 0x000fe20000010113 */
[----:B------:R-:W-:Y:S01]  /*8100*/  I2FP.F32.S32 R18, R18 ;  /* 0x0000001200127245 */ /* 0x000fe20000201400 */
[----:B------:R-:W-:Y:S01]  /*8110*/  VIADD R16, R102, 0xffffffe8 ;  /* 0xffffffe866107836 */ /* 0x000fe20000000000 */
[----:B------:R-:W-:-:S02]  /*8120*/  IABS R171, R171 ;  /* 0x000000ab00ab7213 */ /* 0x000fc40000000000 */
[----:B------:R-:W-:Y:S01]  /*8130*/  I2FP.F32.S32 R175, R175 ;  /* 0x000000af00af7245 */ /* 0x000fe20000201400 */
[C---:B------:R-:W-:Y:S01]  /*8140*/  FFMA.FTZ R17, -R155.reuse, R18, R17 ;  /* 0x000000129b117223 */ /* 0x040fe20000010111 */
[----:B------:R-:W-:Y:S01]  /*8150*/  FSEL R126, R126, -INF , !P4 ;  /* 0xff8000007e7e7808 */ /* 0x000fe20006000000 */
[----:B------:R-:W-:Y:S01]  /*8160*/  BAR.SYNC.DEFER_BLOCKING 0x0 ;  /* 0x0000000000007b1d */ /* 0x000fe20000010000 */
[----:B------:R-:W-:Y:S01]  /*8170*/  ISETP.GE.AND P4, PT, R20, R166, PT ;  /* 0x000000a61400720c */ /* 0x000fe20003f86270 */
[C---:B------:R-:W-:Y:S01]  /*8180*/  FFMA.FTZ R175, -R155.reuse, R175, R12 ;  /* 0x000000af9baf7223 */ /* 0x040fe2000001010c */
[----:B------:R-:W-:Y:S02]  /*8190*/  I2FP.F32.S32 R171, R171 ;  /* 0x000000ab00ab7245 */ /* 0x000fe40000201400 */
[----:B------:R-:W-:Y:S02]  /*81a0*/  FSEL R128, R128, -INF , P3 ;  /* 0xff80000080807808 */ /* 0x000fe40001800000 */
[C---:B------:R-:W-:Y:S01]  /*81b0*/  ISETP.GE.AND P3, PT, R20.reuse, R168, PT ;  /* 0x000000a81400720c */ /* 0x040fe20003f66270 */
[----:B------:R-:W-:Y:S01]  /*81c0*/  FFMA.FTZ R171, -R155, R171, R14 ;  /* 0x000000ab9bab7223 */ /* 0x000fe2000001010e */
[----:B------:R-:W-:-:S02]  /*81d0*/  ISETP.GE.AND P5, PT, R20, R163, PT ;  /* 0x000000a31400720c */ /* 0x000fc40003fa6270 */
[----:B------:R-:W-:Y:S02]  /*81e0*/  FSEL R131, R19, -INF , P4 ;  /* 0xff80000013837808 */ /* 0x000fe40002000000 */
[--C-:B------:R-:W-:Y:S02]  /*81f0*/  IADD3 R12, PT, PT, R104, 0x17, -R105.reuse ;  /* 0x00000017680c7810 */ /* 0x100fe40007ffe869 */
[----:B------:R-:W-:Y:S02]  /*8200*/  FSEL R128, R128, -INF , !P6 ;  /* 0xff80000080807808 */ /* 0x000fe40007000000 */
[----:B------:R-:W-:Y:S02]  /*8210*/  ISETP.GE.AND P6, PT, R20, R167, PT ;  /* 0x000000a71400720c */ /* 0x000fe40003fc6270 */
[----:B------:R-:W-:Y:S02]  /*8220*/  FSEL R169, R17, -INF , P3 ;  /* 0xff80000011a97808 */ /* 0x000fe40001800000 */
[----:B------:R-:W-:-:S02]  /*8230*/  IADD3 R14, PT, PT, R106, 0x17, -R105 ;  /* 0x000000176a0e7810 */ /* 0x000fc40007ffe869 */
[----:B------:R-:W-:Y:S02]  /*8240*/  FSEL R131, R131, -INF , !P5 ;  /* 0xff80000083837808 */ /* 0x000fe40006800000 */
[----:B------:R-:W-:Y:S02]  /*8250*/  IABS R12, R12 ;  /* 0x0000000c000c7213 */ /* 0x000fe40000000000 */
[--C-:B------:R-:W-:Y:S02]  /*8260*/  IADD3 R127, PT, PT, R106, 0x10, -R105.reuse ;  /* 0x000000106a7f7810 */ /* 0x100fe40007ffe869 */
[----:B------:R-:W-:Y:S02]  /*8270*/  IADD3 R125, PT, PT, R104, 0x10, -R105 ;  /* 0x00000010687d7810 */ /* 0x000fe40007ffe869 */
[----:B------:R-:W-:Y:S02]  /*8280*/  ISETP.GE.AND P5, PT, R16, R166, PT ;  /* 0x000000a61000720c */ /* 0x000fe40003fa6270 */
[----:B------:R-:W-:-:S02]  /*8290*/  FSEL R169, R169, -INF , !P6 ;  /* 0xff800000a9a97808 */ /* 0x000fc40007000000 */
[----:B------:R-:W-:Y:S02]  /*82a0*/  IABS R14, R14 ;  /* 0x0000000e000e7213 */ /* 0x000fe40000000000 */
[C---:B------:R-:W-:Y:S02]  /*82b0*/  ISETP.GE.AND P3, PT, R16.reuse, R168, PT ;  /* 0x000000a81000720c */ /* 0x040fe40003f66270 */
[C---:B------:R-:W-:Y:S02]  /*82c0*/  ISETP.GE.AND P6, PT, R16.reuse, R167, PT ;  /* 0x000000a71000720c */ /* 0x040fe40003fc6270 */
[----:B------:R-:W-:Y:S01]  /*82d0*/  ISETP.GE.AND P4, PT, R16, R163, PT ;  /* 0x000000a31000720c */ /* 0x000fe20003f86270 */
[----:B------:R-:W-:Y:S01]  /*82e0*/  VIADD R16, R102, 0xffffffe9 ;  /* 0xffffffe966107836 */ /* 0x000fe20000000000 */
[----:B------:R-:W-:Y:S02]  /*82f0*/  I2FP.F32.S32 R12, R12 ;  /* 0x0000000c000c7245 */ /* 0x000fe40000201400 */
[----:B------:R-:W-:-:S02]  /*8300*/  IABS R127, R127 ;  /* 0x0000007f007f7213 */ /* 0x000fc40000000000 */
[----:B------:R-:W-:Y:S01]  /*8310*/  IABS R125, R125 ;  /* 0x0000007d007d7213 */ /* 0x000fe20000000000 */
[----:B------:R-:W-:Y:S01]  /*8320*/  FFMA.FTZ R15, -R155, R12, R15 ;  /* 0x0000000c9b0f7223 */ /* 0x000fe2000001010f */
[----:B------:R-:W-:Y:S01]  /*8330*/  FSEL R171, R171, -INF , P5 ;  /* 0xff800000abab7808 */ /* 0x000fe20002800000 */
[----:B------:R-:W-:Y:S01]  /*8340*/  VIADD R12, R102, 0xfffffff0 ;  /* 0xfffffff0660c7836 */ /* 0x000fe20000000000 */
[----:B------:R-:W-:Y:S02]  /*8350*/  I2FP.F32.S32 R14, R14 ;  /* 0x0000000e000e7245 */ /* 0x000fe40000201400 */
[----:B------:R-:W-:Y:S02]  /*8360*/  I2FP.F32.S32 R127, R127 ;  /* 0x0000007f007f7245 */ /* 0x000fe40000201400 */
[----:B------:R-:W-:Y:S01]  /*8370*/  I2FP.F32.S32 R125, R125 ;  /* 0x0000007d007d7245 */ /* 0x000fe20000201400 */
[----:B------:R-:W-:Y:S01]  /*8380*/  FFMA.FTZ R13, -R155, R14, R13 ;  /* 0x0000000e9b0d7223 */ /* 0x000fe2000001010d */
[----:B------:R-:W-:Y:S01]  /*8390*/  FSEL R171, R171, -INF , !P4 ;  /* 0xff800000abab7808 */ /* 0x000fe20006000000 */
[C---:B------:R-:W-:Y:S01]  /*83a0*/  FFMA.FTZ R127, -R155.reuse, R127, R8 ;  /* 0x0000007f9b7f7223 */ /* 0x040fe20000010108 */
[----:B------:R-:W-:Y:S01]  /*83b0*/  ISETP.GE.AND P4, PT, R16, R166, PT ;  /* 0x000000a61000720c */ /* 0x000fe20003f86270 */
[----:B------:R-:W-:Y:S01]  /*83c0*/  FFMA.FTZ R125, -R155, R125, R10 ;  /* 0x0000007d9b7d7223 */ /* 0x000fe2000001010a */
[----:B------:R-:W-:-:S02]  /*83d0*/  FSEL R175, R175, -INF , P3 ;  /* 0xff800000afaf7808 */ /* 0x000fc40001800000 */
[C---:B------:R-:W-:Y:S02]  /*83e0*/  ISETP.GE.AND P3, PT, R16.reuse, R168, PT ;  /* 0x000000a81000720c */ /* 0x040fe40003f66270 */
[----:B------:R-:W-:Y:S02]  /*83f0*/  ISETP.GE.AND P5, PT, R16, R163, PT ;  /* 0x000000a31000720c */ /* 0x000fe40003fa6270 */
[----:B------:R-:W-:Y:S02]  /*8400*/  FSEL R124, R15, -INF , P4 ;  /* 0xff8000000f7c7808 */ /* 0x000fe40002000000 */
[--C-:B------:R-:W-:Y:S02]  /*8410*/  IADD3 R10, PT, PT, R106, 0xf, -R105.reuse ;  /* 0x0000000f6a0a7810 */ /* 0x100fe40007ffe869 */
[----:B------:R-:W-:Y:S02]  /*8420*/  IADD3 R8, PT, PT, R104, 0xf, -R105 ;  /* 0x0000000f68087810 */ /* 0x000fe40007ffe869 */
[----:B------:R-:W-:-:S02]  /*8430*/  FSEL R175, R175, -INF , !P6 ;  /* 0xff800000afaf7808 */ /* 0x000fc40007000000 */
[----:B------:R-:W-:Y:S02]  /*8440*/  ISETP.GE.AND P6, PT, R16, R167, PT ;  /* 0x000000a71000720c */ /* 0x000fe40003fc6270 */
[----:B------:R-:W-:Y:S02]  /*8450*/  FSEL R176, R13, -INF , P3 ;  /* 0xff8000000db07808 */ /* 0x000fe40001800000 */
[----:B------:R-:W-:Y:S02]  /*8460*/  FSEL R124, R124, -INF , !P5 ;  /* 0xff8000007c7c7808 */ /* 0x000fe40006800000 */
[----:B------:R-:W-:Y:S02]  /*8470*/  IABS R10, R10 ;  /* 0x0000000a000a7213 */ /* 0x000fe40000000000 */
[----:B------:R-:W-:Y:S02]  /*8480*/  IABS R8, R8 ;  /* 0x0000000800087213 */ /* 0x000fe40000000000 */
[----:B------:R-:W-:-:S02]  /*8490*/  ISETP.GE.AND P5, PT, R12, R166, PT ;  /* 0x000000a60c00720c */ /* 0x000fc40003fa6270 */
[----:B------:R-:W-:Y:S02]  /*84a0*/  FSEL R176, R176, -INF , !P6 ;  /* 0xff800000b0b07808 */ /* 0x000fe40007000000 */
[C---:B------:R-:W-:Y:S02]  /*84b0*/  ISETP.GE.AND P3, PT, R12.reuse, R168, PT ;  /* 0x000000a80c00720c */ /* 0x040fe40003f66270 */
[C---:B------:R-:W-:Y:S02]  /*84c0*/  ISETP.GE.AND P6, PT, R12.reuse, R167, PT ;  /* 0x000000a70c00720c */ /* 0x040fe40003fc6270 */
[----:B------:R-:W-:Y:S01]  /*84d0*/  ISETP.GE.AND P4, PT, R12, R163, PT ;  /* 0x000000a30c00720c */ /* 0x000fe20003f86270 */
[----:B------:R-:W-:Y:S01]  /*84e0*/  VIADD R12, R102, 0xfffffff1 ;  /* 0xfffffff1660c7836 */ /* 0x000fe20000000000 */
[----:B------:R-:W-:Y:S02]  /*84f0*/  I2FP.F32.S32 R10, R10 ;  /* 0x0000000a000a7245 */ /* 0x000fe40000201400 */
[----:B------:R-:W-:-:S02]  /*8500*/  I2FP.F32.S32 R8, R8 ;  /* 0x0000000800087245 */ /* 0x000fc40000201400 */
[----:B------:R-:W-:Y:S01]  /*8510*/  FSEL R125, R125, -INF , P5 ;  /* 0xff8000007d7d7808 */ /* 0x000fe20002800000 */
[----:B------:R-:W-:Y:S01]  /*8520*/  FFMA.FTZ R10, -R155, R10, R9 ;  /* 0x0000000a9b0a7223 */ /* 0x000fe20000010109 */
[----:B------:R-:W-:Y:S01]  /*8530*/  FSEL R127, R127, -INF , P3 ;  /* 0xff8000007f7f7808 */ /* 0x000fe20001800000 */
[----:B------:R-:W-:Y:S01]  /*8540*/  FFMA.FTZ R8, -R155, R8, R11 ;  /* 0x000000089b087223 */ /* 0x000fe2000001010b */
[----:B------:R-:W-:Y:S01]  /*8550*/  FSEL R125, R125, -INF , !P4 ;  /* 0xff8000007d7d7808 */ /* 0x000fe20006000000 */
[----:B------:R-:W-:Y:S01]  /*8560*/  VIADD R9, R102, 0xfffffff8 ;  /* 0xfffffff866097836 */ /* 0x000fe20000000000 */
[----:B------:R-:W-:Y:S01]  /*8570*/  ISETP.GE.AND P3, PT, R12, R168, PT ;  /* 0x000000a80c00720c */ /* 0x000fe20003f66270 */
[----:B------:R-:W-:Y:S01]  /*8580*/  VIADD R102, R102, 0xfffffff9 ;  /* 0xfffffff966667836 */ /* 0x000fe20000000000 */
[----:B------:R-:W-:Y:S02]  /*8590*/  ISETP.GE.AND P4, PT, R12, R166, PT ;  /* 0x000000a60c00720c */ /* 0x000fe40003f86270 */
[----:B------:R-:W-:-:S02]  /*85a0*/  FSEL R127, R127, -INF , !P6 ;  /* 0xff8000007f7f7808 */ /* 0x000fc40007000000 */
[C---:B------:R-:W-:Y:S02]  /*85b0*/  ISETP.GE.AND P6, PT, R12.reuse, R167, PT ;  /* 0x000000a70c00720c */ /* 0x040fe40003fc6270 */
[----:B------:R-:W-:Y:S02]  /*85c0*/  ISETP.GE.AND P5, PT, R12, R163, PT ;  /* 0x000000a30c00720c */ /* 0x000fe40003fa6270 */
[----:B------:R-:W-:Y:S02]  /*85d0*/  FSEL R172, R10, -INF , P3 ;  /* 0xff8000000aac7808 */ /* 0x000fe40001800000 */
[----:B------:R-:W-:Y:S02]  /*85e0*/  FSEL R170, R8, -INF , P4 ;  /* 0xff80000008aa7808 */ /* 0x000fe40002000000 */
[----:B------:R-:W-:Y:S02]  /*85f0*/  IADD3 R8, PT, PT, R106, 0x8, -R105 ;  /* 0x000000086a087810 */ /* 0x000fe40007ffe869 */
[----:B------:R-:W-:-:S02]  /*8600*/  FSEL R172, R172, -INF , !P6 ;  /* 0xff800000acac7808 */ /* 0x000fc40007000000 */
[----:B------:R-:W-:Y:S02]  /*8610*/  FSEL R170, R170, -INF , !P5 ;  /* 0xff800000aaaa7808 */ /* 0x000fe40006800000 */
[C---:B------:R-:W-:Y:S02]  /*8620*/  ISETP.GE.AND P3, PT, R9.reuse, R168, PT ;  /* 0x000000a80900720c */ /* 0x040fe40003f66270 */
[C---:B------:R-:W-:Y:S02]  /*8630*/  ISETP.GE.AND P6, PT, R9.reuse, R167, PT ;  /* 0x000000a70900720c */ /* 0x040fe40003fc6270 */
[C---:B------:R-:W-:Y:S02]  /*8640*/  ISETP.GE.AND P4, PT, R9.reuse, R163, PT ;  /* 0x000000a30900720c */ /* 0x040fe40003f86270 */
[----:B------:R-:W-:Y:S02]  /*8650*/  ISETP.GE.AND P5, PT, R9, R166, PT ;  /* 0x000000a60900720c */ /* 0x000fe40003fa6270 */
[----:B------:R-:W-:-:S02]  /*8660*/  IABS R8, R8 ;  /* 0x0000000800087213 */ /* 0x000fc40000000000 */
[--C-:B------:R-:W-:Y:S02]  /*8670*/  IADD3 R9, PT, PT, R104, 0x8, -R105.reuse ;  /* 0x0000000868097810 */ /* 0x100fe40007ffe869 */
[--C-:B------:R-:W-:Y:S02]  /*8680*/  IADD3 R106, PT, PT, R106, 0x7, -R105.reuse ;  /* 0x000000076a6a7810 */ /* 0x100fe40007ffe869 */
[----:B------:R-:W-:Y:S02]  /*8690*/  IADD3 R104, PT, PT, R104, 0x7, -R105 ;  /* 0x0000000768687810 */ /* 0x000fe40007ffe869 */
[----:B------:R-:W-:Y:S02]  /*86a0*/  I2FP.F32.S32 R8, R8 ;  /* 0x0000000800087245 */ /* 0x000fe40000201400 */
[----:B------:R-:W-:Y:S02]  /*86b0*/  IABS R106, R106 ;  /* 0x0000006a006a7213 */ /* 0x000fe40000000000 */
[----:B------:R-:W-:Y:S01]  /*86c0*/  IABS R104, R104 ;  /* 0x0000006800687213 */ /* 0x000fe20000000000 */
[----:B------:R-:W-:Y:S01]  /*86d0*/  FFMA.FTZ R4, -R155, R8, R4 ;  /* 0x000000089b047223 */ /* 0x000fe20000010104 */
[----:B------:R-:W-:-:S02]  /*86e0*/  IABS R9, R9 ;  /* 0x0000000900097213 */ /* 0x000fc40000000000 */
[----:B------:R-:W-:Y:S02]  /*86f0*/  I2FP.F32.S32 R106, R106 ;  /* 0x0000006a006a7245 */ /* 0x000fe40000201400 */
[----:B------:R-:W-:Y:S02]  /*8700*/  I2FP.F32.S32 R104, R104 ;  /* 0x0000006800687245 */ /* 0x000fe40000201400 */
[----:B------:R-:W-:Y:S01]  /*8710*/  I2FP.F32.S32 R9, R9 ;  /* 0x0000000900097245 */ /* 0x000fe20000201400 */
[C---:B------:R-:W-:Y:S01]  /*8720*/  FFMA.FTZ R5, -R155.reuse, R106, R5 ;  /* 0x0000006a9b057223 */ /* 0x040fe20000010105 */
[----:B------:R-:W-:Y:S01]  /*8730*/  FSEL R4, R4, -INF , P3 ;  /* 0xff80000004047808 */ /* 0x000fe20001800000 */
[C---:B------:R-:W-:Y:S01]  /*8740*/  FFMA.FTZ R7, -R155.reuse, R104, R7 ;  /* 0x000000689b077223 */ /* 0x040fe20000010107 */
[----:B------:R-:W-:Y:S01]  /*8750*/  VIADD R104, R118, 0xfffffffe ;  /* 0xfffffffe76687836 */ /* 0x000fe20000000000 */
[----:B------:R-:W-:Y:S01]  /*8760*/  ISETP.GE.AND P3, PT, R102, R168, PT ;  /* 0x000000a86600720c */ /* 0x000fe20003f66270 */
[----:B------:R-:W-:Y:S01]  /*8770*/  FFMA.FTZ R6, -R155, R9, R6 ;  /* 0x000000099b067223 */ /* 0x000fe20000010106 */
[----:B------:R-:W-:-:S02]  /*8780*/  FSEL R180, R4, -INF , !P6 ;  /* 0xff80000004b47808 */ /* 0x000fc40007000000 */
[----:B------:R-:W-:Y:S02]  /*8790*/  FSEL R5, R5, -INF , P3 ;  /* 0xff80000005057808 */ /* 0x000fe40001800000 */
[----:B------:R-:W-:Y:S02]  /*87a0*/  ISETP.GT.AND P3, PT, R104, R149, PT ;  /* 0x000000956800720c */ /* 0x000fe40003f64270 */
[----:B------:R-:W-:Y:S02]  /*87b0*/  FSEL R6, R6, -INF , P5 ;  /* 0xff80000006067808 */ /* 0x000fe40002800000 */
[----:B------:R-:W-:Y:S02]  /*87c0*/  ISETP.GE.AND P6, PT, R102, R167, PT ;  /* 0x000000a76600720c */ /* 0x000fe40003fc6270 */
[----:B------:R-:W-:Y:S02]  /*87d0*/  FSEL R178, R6, -INF , !P4 ;  /* 0xff80000006b27808 */ /* 0x000fe40006000000 */
        /* <DEDUP_REMOVED lines=9> */
[----:B------:R-:W-:Y:S01]  /*8870*/  MOV R8, RZ ;  /* 0x000000ff00087202 */ /* 0x000fe20000000f00 */
[----:B------:R-:W-:Y:S01]  /*8880*/  VIADD R103, R103, 0xffffff80 ;  /* 0xffffff8067677836 */ /* 0x000fe20000000000 */
[----:B--2---:R-:W-:-:S04]  /*8890*/  IABS R4, R6 ;  /* 0x0000000600047213 */ /* 0x004fc80000000000 */
[----:B------:R-:W1:Y:S08]  /*88a0*/  I2F.RP R7, R4 ;  /* 0x0000000400077306 */ /* 0x000e700000209400 */
[----:B-1----:R-:W1:Y:S02]  /*88b0*/  MUFU.RCP R10, R7 ;  /* 0x00000007000a7308 */ /* 0x002e640000001000 */
[----:B-1----:R-:W-:-:S02]  /*88c0*/  VIADD R10, R10, 0xffffffe ;  /* 0x0ffffffe0a0a7836 */ /* 0x002fc40000000000 */
[----:B------:R-:W-:-:S04]  /*88d0*/  IMAD.SHL.U32 R7, R104, 0x40, RZ ;  /* 0x0000004068077824 */ /* 0x000fc800078e00ff */
[----:B------:R-:W1:Y:S02]  /*88e0*/  F2I.FTZ.U32.TRUNC.NTZ R9, R10 ;  /* 0x0000000a00097305 */ /* 0x000e64000021f000 */
[----:B-1----:R-:W-:Y:S01]  /*88f0*/  IMAD.MOV R5, RZ, RZ, -R9 ;  /* 0x000000ffff057224 */ /* 0x002fe200078e0a09 */
[----:B------:R-:W-:Y:S02]  /*8900*/  IABS R10, R7 ;  /* 0x00000007000a7213 */ /* 0x000fe40000000000 */
[----:B------:R-:W-:Y:S01]  /*8910*/  LOP3.LUT R7, R7, R6, RZ, 0x3c, !PT ;  /* 0x0000000607077212 */ /* 0x000fe200078e3cff */
[----:B------:R-:W-:-:S04]  /*8920*/  IMAD R5, R5, R4, RZ ;  /* 0x0000000405057224 */ /* 0x000fc800078e02ff */
[----:B------:R-:W-:Y:S01]  /*8930*/  IMAD.HI.U32 R5, R9, R5, R8 ;  /* 0x0000000509057227 */ /* 0x000fe200078e0008 */
[----:B------:R-:W-:Y:S02]  /*8940*/  IABS R8, R103 ;  /* 0x0000006700087213 */ /* 0x000fe40000000000 */
[-C--:B------:R-:W-:Y:S02]  /*8950*/  IABS R9, R6.reuse ;  /* 0x0000000600097213 */ /* 0x080fe40000000000 */
[----:B------:R-:W-:Y:S01]  /*8960*/  LOP3.LUT R103, R103, R6, RZ, 0x3c, !PT ;  /* 0x0000000667677212 */ /* 0x000fe200078e3cff */
[----:B------:R-:W-:Y:S01]  /*8970*/  IMAD.HI.U32 R11, R5, R8, RZ ;  /* 0x00000008050b7227 */ /* 0x000fe200078e00ff */
[----:B------:R-:W-:-:S03]  /*8980*/  IADD3 R9, PT, PT, RZ, -R9, RZ ;  /* 0x80000009ff097210 */ /* 0x000fc60007ffe0ff */
        /* <DEDUP_REMOVED lines=43> */
.L_x_14036:
        /* <DEDUP_REMOVED lines=8> */
.L_x_14037:
[----:B------:R-:W-:Y:S05]  /*8cc0*/  BSYNC.RECONVERGENT B0 ;  /* 0x0000000000007941 */ /* 0x000fea0003800200 */
.L_x_14035:
[C---:B------:R-:W-:Y:S01]  /*8cd0*/  LEA R8, P0, R144.reuse, R150, 0x5 ;  /* 0x0000009690087211 */ /* 0x040fe200078028ff */
[C---:B------:R-:W-:Y:S01]  /*8ce0*/  IMAD.SHL.U32 R4, R144.reuse, 0x20, RZ ;  /* 0x0000002090047824 */ /* 0x040fe200078e00ff */
[C-C-:B------:R-:W-:Y:S01]  /*8cf0*/  SHF.L.U64.HI R5, R144.reuse, 0x5, R145.reuse ;  /* 0x0000000590057819 */ /* 0x140fe20000010291 */
[----:B------:R-:W-:Y:S01]  /*8d00*/  @!PT LDS RZ, [RZ] ;  /* 0x00000000fffff984 */ /* 0x000fe20000000800 */
[----:B------:R-:W-:Y:S01]  /*8d10*/  @!PT LDS RZ, [RZ] ;  /* 0x00000000fffff984 */ /* 0x000fe20000000800 */
[----:B------:R-:W-:Y:S01]  /*8d20*/  @!PT LDS RZ, [RZ] ;  /* 0x00000000fffff984 */ /* 0x000fe20000000800 */
[----:B------:R1:W-:Y:S01]  /*8d30*/  @!P2 LDGSTS.E.BYPASS.LTC128B.128 [R159+0x4000], desc[UR4][R150.64] ;  /* 0x04000000969fafae */ /* 0x0003e2000b981a04 */
[----:B------:R-:W-:Y:S02]  /*8d40*/  LEA.HI.X R9, R144, R151, R145, 0x5, P0 ;  /* 0x0000009790097211 */ /* 0x000fe400000f2c91 */
[----:B------:R-:W-:Y:S01]  /*8d50*/  IADD3 R6, P0, PT, R4, R8, RZ ;  /* 0x0000000804067210 */ /* 0x000fe20007f1e0ff */
[----:B------:R1:W-:Y:S04]  /*8d60*/  @P2 STS.128 [R159+0x4000], RZ ;  /* 0x004000ff9f002388 */ /* 0x0003e80000000c00 */
[----:B------:R-:W-:Y:S01]  /*8d70*/  IMAD.X R7, R5, 0x1, R9, P0 ;  /* 0x0000000105077824 */ /* 0x000fe200000e0609 */
[----:B------:R-:W-:Y:S01]  /*8d80*/  @!PT LDS RZ, [RZ] ;  /* 0x00000000fffff984 */ /* 0x000fe20000000800 */
[----:B------:R-:W-:Y:S01]  /*8d90*/  @!PT LDS RZ, [RZ] ;  /* 0x00000000fffff984 */ /* 0x000fe20000000800 */
[----:B------:R-:W-:Y:S01]  /*8da0*/  @!PT LDS RZ, [RZ] ;  /* 0x00000000fffff984 */ /* 0x000fe20000000800 */
[----:B------:R1:W-:Y:S01]  /*8db0*/  @!P1 LDGSTS.E.BYPASS.LTC128B.128 [R159+0x6000], desc[UR4][R150.64+0x80] ;  /* 0x06000080969f9fae */ /* 0x0003e2000b981a04 */
[----:B------:R-:W-:-:S03]  /*8dc0*/  IADD3 R4, P0, PT, R6, R4, RZ ;  /* 0x0000000406047210 */ /* 0x000fc60007f1e0ff */
        /* <DEDUP_REMOVED lines=33> */
.L_x_14034:
[----:B------:R-:W-:Y:S05]  /*8fe0*/  BSYNC.RECONVERGENT B1 ;  /* 0x0000000000017941 */ /* 0x000fea0003800200 */
.L_x_14033:
[----:B------:R-:W2:Y:S01]  /*8ff0*/  LD.E R184, desc[UR4][R2.64+0xdc] ;  /* 0x0000dc0402b87980 */ /* 0x000ea2000c101900 */
[----:B-1----:R-:W-:Y:S02]  /*9000*/  FMNMX3.FTZ R5, R100, R101, R34, !PT ;  /* 0x0000006564057276 */ /* 0x002fe40007810022 */
        /* <DEDUP_REMOVED lines=102> */
[--C-:B------:R-:W-:Y:S01]  /*9670*/  FFMA.FTZ R110, R110, R184, -R181.reuse ;  /* 0x000000b86e6e7223 */ /* 0x100fe200000108b5 */
        /* <DEDUP_REMOVED lines=27> */
[----:B---3--:R-:W-:Y:S01]  /*9830*/  F2FP.BF16.F32.PACK_AB R99, R0, R109 ;  /* 0x0000006d0063723e */ /* 0x008fe200000010ff */
        /* <DEDUP_REMOVED lines=8> */
[-C--:B------:R-:W-:Y:S01]  /*98c0*/  FFMA.FTZ R187, R126, R184.reuse, -R181 ;  /* 0x000000b87ebb7223 */ /* 0x080fe200000108b5 */
[-C--:B------:R-:W-:Y:S01]  /*98d0*/  FFMA.FTZ R186, R128, R184.reuse, -R183 ;  /* 0x000000b880ba7223 */ /* 0x080fe200000108b7 */
[-C--:B------:R-:W-:Y:S01]  /*98e0*/  FFMA.FTZ R126, R131, R184.reuse, -R181 ;  /* 0x000000b8837e7223 */ /* 0x080fe200000108b5 */
[-CC-:B------:R-:W-:Y:S01]  /*98f0*/  FFMA.FTZ R169, R169, R184.reuse, -R183.reuse ;  /* 0x000000b8a9a97223 */ /* 0x180fe200000108b7 */
[-CC-:B------:R-:W-:Y:S01]  /*9900*/  FFMA.FTZ R175, R175, R184.reuse, -R183.reuse ;  /* 0x000000b8afaf7223 */ /* 0x180fe200000108b7 */
[-C--:B------:R-:W-:Y:S01]  /*9910*/  FFMA.FTZ R128, R176, R184.reuse, -R183 ;  /* 0x000000b8b0807223 */ /* 0x080fe200000108b7 */
        /* <DEDUP_REMOVED lines=66> */
[C---:B------:R-:W-:Y:S01]  /*9d40*/  F2FP.BF16.F32.PACK_AB R69, R112.reuse, R129 ;  /* 0x000000817045723e */ /* 0x040fe200000010ff */
        /* <DEDUP_REMOVED lines=104> */
.L_x_14029:
[----:B------:R-:W-:-:S07]  /*a3d0*/  IADD3 R118, PT, PT, R104, -0x1, RZ ;  /* 0xffffffff68767810 */ /* 0x000fce0007ffe0ff */
.L_x_14038:
[----:B------:R-:W-:Y:S05]  /*a3e0*/  BSYNC B2 ;  /* 0x0000000000027941 */ /* 0x000fea0003800000 */
.L_x_14028:
        /* <DEDUP_REMOVED lines=13> */
.L_x_14046:
        /* <DEDUP_REMOVED lines=79> */
.L_x_14041:
[----:B------:R-:W-:Y:S05]  /*a9b0*/  BSYNC.RECONVERGENT B0 ;  /* 0x0000000000007941 */ /* 0x000fea0003800200 */
.L_x_14040:
        /* <DEDUP_REMOVED lines=234> */
.L_x_14045:
[----:B------:R-:W-:Y:S05]  /*b860*/  BSYNC.RECONVERGENT B0 ;  /* 0x0000000000007941 */ /* 0x000fea0003800200 */
.L_x_14044:
        /* <DEDUP_REMOVED lines=48> */
.L_x_14043:
[----:B------:R-:W-:Y:S05]  /*bb70*/  BSYNC.RECONVERGENT B1 ;  /* 0x0000000000017941 */ /* 0x000fea0003800200 */
.L_x_14042:
[----:B------:R-:W2:Y:S01]  /*bb80*/  LD.E R103, desc[UR4][R2.64+0xdc] ;  /* 0x0000dc0402677980 */ /* 0x000ea2000c101900 */
[----:B------:R-:W-:Y:S01]  /*bb90*/  IABS R0, R171 ;  /* 0x000000ab00007213 */ /* 0x000fe20000000000 */
[----:B------:R-:W-:Y:S02]  /*bba0*/  VIADD R100, R172, 0x1 ;  /* 0x00000001ac647836 */ /* 0x000fe40000000000 */
[C---:B------:R-:W-:Y:S01]  /*bbb0*/  VIADD R112, R171.reuse, 0x9 ;  /* 0x00000009ab707836 */ /* 0x040fe20000000000 */
[----:B------:R-:W-:Y:S01]  /*bbc0*/  I2FP.F32.S32 R0, R0 ;  /* 0x0000000000007245 */ /* 0x000fe20000201400 */
[C---:B------:R-:W-:Y:S01]  /*bbd0*/  VIADD R114, R171.reuse, 0x18 ;  /* 0x00000018ab727836 */ /* 0x040fe20000000000 */
[----:B------:R-:W-:Y:S01]  /*bbe0*/  ISETP.GE.AND P6, PT, R100, R166, PT ;  /* 0x000000a66400720c */ /* 0x000fe20003fc6270 */
[----:B------:R-:W-:Y:S01]  /*bbf0*/  VIADD R111, R171, 0x19 ;  /* 0x00000019ab6f7836 */ /* 0x000fe20000000000 */
[----:B------:R-:W-:Y:S01]  /*bc00*/  IABS R112, R112 ;  /* 0x0000007000707213 */ /* 0x000fe20000000000 */
[CC--:B------:R-:W-:Y:S01]  /*bc10*/  FFMA.FTZ R23, -R155.reuse, R0.reuse, R23 ;  /* 0x000000009b177223 */ /* 0x0c0fe20000010117 */
[----:B------:R-:W-:Y:S01]  /*bc20*/  FFMA.FTZ R17, -R155, R0, R17 ;  /* 0x000000009b117223 */ /* 0x000fe20000010111 */
[C---:B------:R-:W-:Y:S01]  /*bc30*/  VIADD R0, R172.reuse, 0xfffffff9 ;  /* 0xfffffff9ac007836 */ /* 0x040fe20000000000 */
[----:B------:R-:W-:Y:S01]  /*bc40*/  IABS R114, R114 ;  /* 0x0000007200727213 */ /* 0x000fe20000000000 */
[----:B-1----:R-:W-:Y:S01]  /*bc50*/  VIADD R108, R172, 0xffffffe1 ;  /* 0xffffffe1ac6c7836 */ /* 0x002fe20000000000 */
[----:B------:R-:W-:Y:S01]  /*bc60*/  FSEL R175, R23, -INF , P6 ;  /* 0xff80000017af7808 */ /* 0x000fe20003000000 */
[----:B------:R-:W-:Y:S01]  /*bc70*/  IMAD.MOV.U32 R23, RZ, RZ, R112 ;  /* 0x000000ffff177224 */ /* 0x000fe200078e0070 */
[----:B------:R-:W-:Y:S01]  /*bc80*/  I2FP.F32.S32 R114, R114 ;  /* 0x0000007200727245 */ /* 0x000fe20000201400 */
[C---:B------:R-:W-:Y:S01]  /*bc90*/  VIADD R110, R171.reuse, 0x1 ;  /* 0x00000001ab6e7836 */ /* 0x040fe20000000000 */
[----:B------:R-:W-:Y:S01]  /*bca0*/  ISETP.GE.AND P5, PT, R0, R168, PT ;  /* 0x000000a80000720c */ /* 0x000fe20003fa6270 */
[----:B------:R-:W-:Y:S01]  /*bcb0*/  VIADD R118, R171, 0x10 ;  /* 0x00000010ab767836 */ /* 0x000fe20000000000 */
[----:B------:R-:W-:Y:S01]  /*bcc0*/  I2FP.F32.S32 R23, R23 ;  /* 0x0000001700177245 */ /* 0x000fe20000201400 */
[----:B------:R-:W-:Y:S01]  /*bcd0*/  FFMA.FTZ R5, -R155, R114, R5 ;  /* 0x000000729b057223 */ /* 0x000fe20000010105 */
[----:B------:R-:W-:Y:S01]  /*bce0*/  FSEL R127, R17, -INF , P5 ;  /* 0xff800000117f7808 */ /* 0x000fe20002800000 */
[C---:B------:R-:W-:Y:S01]  /*bcf0*/  VIADD R109, R171.reuse, 0x11 ;  /* 0x00000011ab6d7836 */ /* 0x040fe20000000000 */
[----:B------:R-:W-:Y:S01]  /*bd00*/  IABS R111, R111 ;  /* 0x0000006f006f7213 */ /* 0x000fe20000000000 */
[----:B------:R-:W-:Y:S01]  /*bd10*/  VIADD R105, R172, 0xfffffff0 ;  /* 0xfffffff0ac697836 */ /* 0x000fe20000000000 */
[----:B------:R-:W-:Y:S01]  /*bd20*/  ISETP.GE.AND P5, PT, R108, R168, PT ;  /* 0x000000a86c00720c */ /* 0x000fe20003fa6270 */
[C---:B------:R-:W-:Y:S01]  /*bd30*/  VIADD R115, R172.reuse, 0xffffffe0 ;  /* 0xffffffe0ac737836 */ /* 0x040fe20000000000 */
[----:B------:R-:W-:Y:S01]  /*bd40*/  IABS R110, R110 ;  /* 0x0000006e006e7213 */ /* 0x000fe20000000000 */
[----:B------:R-:W-:Y:S01]  /*bd50*/  VIADD R117, R171, 0x8 ;  /* 0x00000008ab757836 */ /* 0x000fe20000000000 */
[----:B------:R-:W-:Y:S01]  /*bd60*/  I2FP.F32.S32 R111, R111 ;  /* 0x0000006f006f7245 */ /* 0x000fe20000201400 */
[----:B------:R-:W-:Y:S01]  /*bd70*/  FFMA.FTZ R12, -R155, R23, R12 ;  /* 0x000000179b0c7223 */ /* 0x000fe2000001010c */
[----:B------:R-:W-:Y:S01]  /*bd80*/  IABS R118, R118 ;  /* 0x0000007600767213 */ /* 0x000fe20000000000 */
[C---:B------:R-:W-:Y:S01]  /*bd90*/  VIADD R106, R172.reuse, 0xffffffe9 ;  /* 0xffffffe9ac6a7836 */ /* 0x040fe20000000000 */
[----:B------:R-:W-:Y:S01]  /*bda0*/  FSEL R17, R5, -INF , P5 ;  /* 0xff80000005117808 */ /* 0x000fe20002800000 */
[----:B------:R-:W-:Y:S01]  /*bdb0*/  IMAD.MOV.U32 R5, RZ, RZ, R110 ;  /* 0x000000ffff057224 */ /* 0x000fe200078e006e */
[----:B------:R-:W-:Y:S01]  /*bdc0*/  IABS R109, R109 ;  /* 0x0000006d006d7213 */ /* 0x000fe20000000000 */
[----:B------:R-:W-:Y:S01]  /*bdd0*/  FFMA.FTZ R4, -R155, R111, R4 ;  /* 0x0000006f9b047223 */ /* 0x000fe20000010104 */
[----:B------:R-:W-:Y:S01]  /*bde0*/  ISETP.GE.AND P5, PT, R105, R168, PT ;  /* 0x000000a86900720c */ /* 0x000fe20003fa6270 */
[C---:B------:R-:W-:Y:S01]  /*bdf0*/  VIADD R107, R172.reuse, 0xffffffe8 ;  /* 0xffffffe8ac6b7836 */ /* 0x040fe20000000000 */
[----:B------:R-:W-:Y:S01]  /*be00*/  I2FP.F32.S32 R112, R118 ;  /* 0x0000007600707245 */ /* 0x000fe20000201400 */
[----:B------:R-:W-:Y:S01]  /*be10*/  VIADD R104, R172, 0xfffffff1 ;  /* 0xfffffff1ac687836 */ /* 0x000fe20000000000 */
[----:B------:R-:W-:Y:S01]  /*be20*/  I2FP.F32.S32 R109, R109 ;  /* 0x0000006d006d7245 */ /* 0x000fe20000201400 */
[----:B------:R-:W-:Y:S01]  /*be30*/  VIADD R116, R171, 0x21 ;  /* 0x00000021ab747836 */ /* 0x000fe20000000000 */
[----:B------:R-:W-:Y:S01]  /*be40*/  IABS R117, R117 ;  /* 0x0000007500757213 */ /* 0x000fe20000000000 */
[----:B------:R-:W-:Y:S01]  /*be50*/  FFMA.FTZ R9, -R155, R112, R9 ;  /* 0x000000709b097223 */ /* 0x000fe20000010109 */
[-C--:B------:R-:W-:Y:S01]  /*be60*/  ISETP.GE.AND P3, PT, R115, R168.reuse, PT ;  /* 0x000000a87300720c */ /* 0x080fe20003f66270 */
[----:B------:R-:W-:Y:S01]  /*be70*/  FFMA.FTZ R8, -R155, R109, R8 ;  /* 0x0000006d9b087223 */ /* 0x000fe20000010108 */
[----:B------:R-:W-:Y:S01]  /*be80*/  FSEL R125, R12, -INF , P5 ;  /* 0xff8000000c7d7808 */ /* 0x000fe20002800000 */
[C---:B------:R-:W-:Y:S01]  /*be90*/  VIADD R12, R171.reuse, 0xffffffe0 ;  /* 0xffffffe0ab0c7836 */ /* 0x040fe20000000000 */
[----:B------:R-:W-:Y:S01]  /*bea0*/  I2FP.F32.S32 R110, R117 ;  /* 0x00000075006e7245 */ /* 0x000fe20000201400 */
[----:B------:R-:W-:Y:S01]  /*beb0*/  VIADD R113, R171, 0x20 ;  /* 0x00000020ab717836 */ /* 0x000fe20000000000 */
[C---:B------:R-:W-:Y:S01]  /*bec0*/  ISETP.GE.AND P1, PT, R100.reuse, R168, PT ;  /* 0x000000a86400720c */ /* 0x040fe20003f26270 */
[C---:B------:R-:W-:Y:S01]  /*bed0*/  FFMA.FTZ R18, -R155.reuse, R23, R18 ;  /* 0x000000179b127223 */ /* 0x040fe20000010112 */
[C---:B------:R-:W-:Y:S01]  /*bee0*/  ISETP.GE.AND P0, PT, R100.reuse, R163, PT ;  /* 0x000000a36400720c */ /* 0x040fe20003f06270 */
[----:B------:R-:W-:Y:S01]  /*bef0*/  FFMA.FTZ R13, -R155, R110, R13 ;  /* 0x0000006e9b0d7223 */ /* 0x000fe2000001010d */
[----:B------:R-:W-:Y:S01]  /*bf00*/  ISETP.GE.AND P4, PT, R100, R167, PT ;  /* 0x000000a76400720c */ /* 0x000fe20003f86270 */
[----:B------:R-:W-:Y:S01]  /*bf10*/  VIADD R100, R172, 0xfffffff8 ;  /* 0xfffffff8ac647836 */ /* 0x000fe20000000000 */
[----:B------:R-:W-:Y:S01]  /*bf20*/  FSEL R4, R4, -INF , P3 ;  /* 0xff80000004047808 */ /* 0x000fe20001800000 */
[----:B------:R-:W-:Y:S01]  /*bf30*/  VIADD R23, R171, 0xfffffff9 ;  /* 0xfffffff9ab177836 */ /* 0x000fe20000000000 */
[----:B------:R-:W-:Y:S01]  /*bf40*/  I2FP.F32.S32 R5, R5 ;  /* 0x0000000500057245 */ /* 0x000fe20000201400 */
[C---:B------:R-:W-:Y:S01]  /*bf50*/  FFMA.FTZ R10, -R155.reuse, R111, R10 ;  /* 0x0000006f9b0a7223 */ /* 0x040fe2000001010a */
[----:B------:R-:W-:Y:S01]  /*bf60*/  ISETP.GE.AND P3, PT, R106, R168, PT ;  /* 0x000000a86a00720c */ /* 0x000fe20003f66270 */
[----:B------:R-:W-:Y:S01]  /*bf70*/  FFMA.FTZ R19, -R155, R110, R19 ;  /* 0x0000006e9b137223 */ /* 0x000fe20000010113 */
[----:B------:R-:W-:Y:S01]  /*bf80*/  ISETP.GE.AND P6, PT, R107, R168, PT ;  /* 0x000000a86b00720c */ /* 0x000fe20003fc6270 */
[CC--:B------:R-:W-:Y:S01]  /*bf90*/  FFMA.FTZ R16, -R155.reuse, R5.reuse, R16 ;  /* 0x000000059b107223 */ /* 0x0c0fe20000010110 */
[----:B------:R-:W-:Y:S01]  /*bfa0*/  IABS R12, R12 ;  /* 0x0000000c000c7213 */ /* 0x000fe20000000000 */
[----:B------:R-:W-:Y:S01]  /*bfb0*/  VIADD R110, R172, 0x8 ;  /* 0x00000008ac6e7836 */ /* 0x000fe20000000000 */
[----:B------:R-:W-:Y:S01]  /*bfc0*/  FSEL R8, R8, -INF , P6 ;  /* 0xff80000008087808 */ /* 0x000fe20003000000 */
[----:B------:R-:W-:Y:S01]  /*bfd0*/  FFMA.FTZ R15, -R155, R112, R15 ;  /* 0x000000709b0f7223 */ /* 0x000fe2000001010f */
[----:B------:R-:W-:Y:S01]  /*bfe0*/  FSEL R9, R9, -INF , P3 ;  /* 0xff80000009097808 */ /* 0x000fe20001800000 */
[----:B------:R-:W-:Y:S01]  /*bff0*/  FFMA.FTZ R11, -R155, R114, R11 ;  /* 0x000000729b0b7223 */ /* 0x000fe2000001010b */
[-C--:B------:R-:W-:Y:S01]  /*c000*/  ISETP.GE.AND P3, PT, R100, R168.reuse, PT ;  /* 0x000000a86400720c */ /* 0x080fe20003f66270 */
[----:B------:R-:W-:Y:S01]  /*c010*/  VIADD R114, R171, 0xfffffff0 ;  /* 0xfffffff0ab727836 */ /* 0x000fe20000000000 */
[----:B------:R-:W-:Y:S01]  /*c020*/  ISETP.GE.AND P6, PT, R104, R168, PT ;  /* 0x000000a86800720c */ /* 0x000fe20003fc6270 */
[----:B------:R-:W-:Y:S01]  /*c030*/  FFMA.FTZ R22, -R155, R5, R22 ;  /* 0x000000059b167223 */ /* 0x000fe20000010116 */
[----:B------:R-:W-:Y:S01]  /*c040*/  I2FP.F32.S32 R12, R12 ;  /* 0x0000000c000c7245 */ /* 0x000fe20000201400 */
[----:B------:R-:W-:Y:S01]  /*c050*/  VIADD R5, R171, 0xffffffe8 ;  /* 0xffffffe8ab057836 */ /* 0x000fe20000000000 */
[----:B------:R-:W-:Y:S01]  /*c060*/  IABS R116, R116 ;  /* 0x0000007400747213 */ /* 0x000fe20000000000 */
[----:B------:R-:W-:Y:S01]  /*c070*/  FFMA.FTZ R14, -R155, R109, R14 ;  /* 0x0000006d9b0e7223 */ /* 0x000fe2000001010e */
[----:B------:R-:W-:Y:S01]  /*c080*/  FSEL R13, R13, -INF , P6 ;  /* 0xff8000000d0d7808 */ /* 0x000fe20003000000 */
[----:B------:R-:W-:Y:S01]  /*c090*/  FFMA.FTZ R33, -R155, R12, R33 ;  /* 0x0000000c9b217223 */ /* 0x000fe20000010121 */
[----:B------:R-:W-:Y:S01]  /*c0a0*/  FSEL R16, R16, -INF , P3 ;  /* 0xff80000010107808 */ /* 0x000fe20001800000 */
[----:B------:R-:W-:Y:S01]  /*c0b0*/  VIADD R12, R171, 0xfffffff8 ;  /* 0xfffffff8ab0c7836 */ /* 0x000fe20000000000 */
[----:B------:R-:W-:Y:S01]  /*c0c0*/  I2FP.F32.S32 R116, R116 ;  /* 0x0000007400747245 */ /* 0x000fe20000201400 */
[----:B------:R-:W-:Y:S01]  /*c0d0*/  VIADD R109, R172, 0x9 ;  /* 0x00000009ac6d7836 */ /* 0x000fe20000000000 */
[----:B------:R-:W-:Y:S01]  /*c0e0*/  ISETP.GE.AND P3, PT, R115, R163, PT ;  /* 0x000000a37300720c */ /* 0x000fe20003f66270 */
[----:B------:R-:W-:Y:S01]  /*c0f0*/  VIADD R169, R169, 0xffffffc0 ;  /* 0xffffffc0a9a97836 */ /* 0x000fe20000000000 */
[----:B------:R-:W-:Y:S01]  /*c100*/  ISETP.GE.AND P5, PT, R115, R166, PT ;  /* 0x000000a67300720c */ /* 0x000fe20003fa6270 */
[----:B------:R-:W-:Y:S01]  /*c110*/  FFMA.FTZ R6, -R155, R116, R6 ;  /* 0x000000749b067223 */ /* 0x000fe20000010106 */
[----:B------:R-:W-:Y:S01]  /*c120*/  ISETP.GE.AND P6, PT, R115, R167, PT ;  /* 0x000000a77300720c */ /* 0x000fe20003fc6270 */
[C---:B------:R-:W-:Y:S01]  /*c130*/  VIADD R115, R171.reuse, 0xffffffe1 ;  /* 0xffffffe1ab737836 */ /* 0x040fe20000000000 */
[----:B------:R-:W-:Y:S02]  /*c140*/  IABS R113, R113 ;  /* 0x0000007100717213 */ /* 0x000fe40000000000 */
[----:B------:R-:W-:Y:S02]  /*c150*/  IABS R12, R12 ;  /* 0x0000000c000c7213 */ /* 0x000fe40000000000 */
[----:B------:R-:W-:Y:S01]  /*c160*/  IABS R23, R23 ;  /* 0x0000001700177213 */ /* 0x000fe20000000000 */
[----:B------:R-:W-:Y:S01]  /*c170*/  IMAD.MOV.U32 R116, RZ, RZ, R113 ;  /* 0x000000ffff747224 */ /* 0x000fe200078e0071 */
[----:B------:R-:W-:Y:S02]  /*c180*/  IABS R113, R115 ;  /* 0x0000007300717213 */ /* 0x000fe40000000000 */
[----:B------:R-:W-:Y:S02]  /*c190*/  I2FP.F32.S32 R12, R12 ;  /* 0x0000000c000c7245 */ /* 0x000fe40000201400 */
[----:B------:R-:W-:Y:S01]  /*c1a0*/  I2FP.F32.S32 R111, R113 ;  /* 0x00000071006f7245 */ /* 0x000fe20000201400 */
[----:B------:R-:W-:Y:S01]  /*c1b0*/  VIADD R113, R171, 0xfffffff1 ;  /* 0xfffffff1ab717836 */ /* 0x000fe20000000000 */
[----:B------:R-:W-:Y:S01]  /*c1c0*/  I2FP.F32.S32 R23, R23 ;  /* 0x0000001700177245 */ /* 0x000fe20000201400 */
[C---:B------:R-:W-:Y:S01]  /*c1d0*/  FFMA.FTZ R21, -R155.reuse, R12, R21 ;  /* 0x0000000c9b157223 */ /* 0x040fe20000010115 */
[----:B------:R-:W-:Y:S01]  /*c1e0*/  FSEL R112, R6, -INF , P5 ;  /* 0xff80000006707808 */ /* 0x000fe20002800000 */
[C---:B------:R-:W-:Y:S01]  /*c1f0*/  FFMA.FTZ R32, -R155.reuse, R111, R32 ;  /* 0x0000006f9b207223 */ /* 0x040fe20000010120 */
[----:B------:R-:W-:Y:S01]  /*c200*/  IABS R113, R113 ;  /* 0x0000007100717213 */ /* 0x000fe20000000000 */
[----:B------:R-:W-:Y:S01]  /*c210*/  FFMA.FTZ R20, -R155, R23, R20 ;  /* 0x000000179b147223 */ /* 0x000fe20000010114 */
[----:B------:R-:W-:Y:S01]  /*c220*/  FSEL R187, R21, -INF , P1 ;  /* 0xff80000015bb7808 */ /* 0x000fe20000800000 */
[----:B------:R-:W-:Y:S01]  /*c230*/  VIADD R21, R171, 0xffffffe9 ;  /* 0xffffffe9ab157836 */ /* 0x000fe20000000000 */
[----:B------:R-:W-:Y:S01]  /*c240*/  I2FP.F32.S32 R113, R113 ;  /* 0x0000007100717245 */ /* 0x000fe20000201400 */
[C---:B------:R-:W-:Y:S01]  /*c250*/  FFMA.FTZ R26, -R155.reuse, R23, R26 ;  /* 0x000000179b1a7223 */ /* 0x040fe2000001011a */
[CC--:B------:R-:W-:Y:S01]  /*c260*/  ISETP.GE.AND P1, PT, R172.reuse, R168.reuse, PT ;  /* 0x000000a8ac00720c */ /* 0x0c0fe20003f26270 */
[----:B------:R-:W-:Y:S01]  /*c270*/  VIADD R23, R172, 0x10 ;  /* 0x00000010ac177836 */ /* 0x000fe20000000000 */
[----:B------:R-:W-:Y:S01]  /*c280*/  ISETP.GE.AND P5, PT, R110, R168, PT ;  /* 0x000000a86e00720c */ /* 0x000fe20003fa6270 */
[C---:B------:R-:W-:Y:S01]  /*c290*/  FFMA.FTZ R24, -R155.reuse, R113, R24 ;  /* 0x000000719b187223 */ /* 0x040fe20000010118 */
[----:B------:R-:W-:Y:S01]  /*c2a0*/  FSEL R189, R20, -INF , P1 ;  /* 0xff80000014bd7808 */ /* 0x000fe20000800000 */
[C---:B------:R-:W-:Y:S01]  /*c2b0*/  FFMA.FTZ R27, -R155.reuse, R12, R27 ;  /* 0x0000000c9b1b7223 */ /* 0x040fe2000001011b */
[----:B------:R-:W-:Y:S01]  /*c2c0*/  IABS R20, R21 ;  /* 0x0000001500147213 */ /* 0x000fe20000000000 */
[----:B------:R-:W-:Y:S01]  /*c2d0*/  VIADD R12, R172, 0x11 ;  /* 0x00000011ac0c7836 */ /* 0x000fe20000000000 */
[----:B------:R-:W-:Y:S01]  /*c2e0*/  FSEL R24, R24, -INF , P5 ;  /* 0xff80000018187808 */ /* 0x000fe20002800000 */
[----:B------:R-:W-:Y:S01]  /*c2f0*/  FFMA.FTZ R30, -R155, R113, R30 ;  /* 0x000000719b1e7223 */ /* 0x000fe2000001011e */
[----:B------:R-:W-:Y:S01]  /*c300*/  I2FP.F32.S32 R6, R20 ;  /* 0x0000001400067245 */ /* 0x000fe20000201400 */
[----:B------:R-:W-:Y:S01]  /*c310*/  VIADD R171, R171, 0x40 ;  /* 0x00000040abab7836 */ /* 0x000fe20000000000 */
[----:B------:R-:W-:Y:S02]  /*c320*/  ISETP.GE.AND P5, PT, R107, R166, PT ;  /* 0x000000a66b00720c */ /* 0x000fe40003fa6270 */
[----:B------:R-:W-:Y:S01]  /*c330*/  I2FP.F32.S32 R116, R116 ;  /* 0x0000007400747245 */ /* 0x000fe20000201400 */
[C---:B------:R-:W-:Y:S01]  /*c340*/  FFMA.FTZ R28, -R155.reuse, R6, R28 ;  /* 0x000000069b1c7223 */ /* 0x040fe2000001011c */
[----:B------:R-:W-:Y:S01]  /*c350*/  IABS R114, R114 ;  /* 0x0000007200727213 */ /* 0x000fe20000000000 */
[C---:B------:R-:W-:Y:S01]  /*c360*/  FFMA.FTZ R34, -R155.reuse, R6, R34 ;  /* 0x000000069b227223 */ /* 0x040fe20000010122 */
[----:B------:R-:W-:Y:S01]  /*c370*/  FSEL R10, R10, -INF , P5 ;  /* 0xff8000000a0a7808 */ /* 0x000fe20002800000 */
[----:B------:R-:W-:Y:S01]  /*c380*/  FFMA.FTZ R7, -R155, R116, R7 ;  /* 0x000000749b077223 */ /* 0x000fe20000010107 */
[----:B------:R-:W-:Y:S02]  /*c390*/  ISETP.GE.AND P5, PT, R23, R168, PT ;  /* 0x000000a81700720c */ /* 0x000fe40003fa6270 */
[----:B------:R-:W-:Y:S02]  /*c3a0*/  I2FP.F32.S32 R114, R114 ;  /* 0x0000007200727245 */ /* 0x000fe40000201400 */
[----:B------:R-:W-:Y:S02]  /*c3b0*/  ISETP.GE.AND P1, PT, R108, R166, PT ;  /* 0x000000a66c00720c */ /* 0x000fe40003f26270 */
[----:B------:R-:W-:Y:S01]  /*c3c0*/  FSEL R28, R28, -INF , P5 ;  /* 0xff8000001c1c7808 */ /* 0x000fe20002800000 */
[----:B------:R-:W-:Y:S01]  /*c3d0*/  FFMA.FTZ R25, -R155, R114, R25 ;  /* 0x000000729b197223 */ /* 0x000fe20000010119 */
[----:B------:R-:W-:Y:S01]  /*c3e0*/  ISETP.GE.AND P5, PT, R105, R166, PT ;  /* 0x000000a66900720c */ /* 0x000fe20003fa6270 */
[----:B------:R-:W-:Y:S01]  /*c3f0*/  FFMA.FTZ R31, -R155, R114, R31 ;  /* 0x000000729b1f7223 */ /* 0x000fe2000001011f */
[----:B------:R-:W-:Y:S02]  /*c400*/  IABS R5, R5 ;  /* 0x0000000500057213 */ /* 0x000fe40000000000 */
[----:B------:R-:W-:Y:S01]  /*c410*/  FSEL R111, R7, -INF , P1 ;  /* 0xff800000076f7808 */ /* 0x000fe20000800000 */
[----:B------:R-:W-:Y:S01]  /*c420*/  VIADD R7, R172, 0x19 ;  /* 0x00000019ac077836 */ /* 0x000fe20000000000 */
[----:B------:R-:W-:Y:S02]  /*c430*/  ISETP.GE.AND P1, PT, R109, R168, PT ;  /* 0x000000a86d00720c */ /* 0x000fe40003f26270 */
[----:B------:R-:W-:Y:S02]  /*c440*/  FSEL R14, R14, -INF , P5 ;  /* 0xff8000000e0e7808 */ /* 0x000fe40002800000 */
[----:B------:R-:W-:Y:S01]  /*c450*/  I2FP.F32.S32 R116, R5 ;  /* 0x0000000500747245 */ /* 0x000fe20000201400 */
[----:B------:R-:W-:Y:S01]  /*c460*/  VIADD R5, R172, 0x18 ;  /* 0x00000018ac057836 */ /* 0x000fe20000000000 */
[-C--:B------:R-:W-:Y:S02]  /*c470*/  ISETP.GE.AND P5, PT, R0, R167.reuse, PT ;  /* 0x000000a70000720c */ /* 0x080fe40003fa6270 */
[----:B------:R-:W-:Y:S01]  /*c480*/  FSEL R25, R25, -INF , P1 ;  /* 0xff80000019197808 */ /* 0x000fe20000800000 */
[C---:B------:R-:W-:Y:S01]  /*c490*/  FFMA.FTZ R29, -R155.reuse, R116, R29 ;  /* 0x000000749b1d7223 */ /* 0x040fe2000001011d */
[----:B------:R-:W-:Y:S01]  /*c4a0*/  ISETP.GE.AND P1, PT, R106, R166, PT ;  /* 0x000000a66a00720c */ /* 0x000fe20003f26270 */
[----:B------:R-:W-:Y:S01]  /*c4b0*/  FFMA.FTZ R35, -R155, R116, R35 ;  /* 0x000000749b237223 */ /* 0x000fe20000010123 */
[----:B------:R-:W-:Y:S02]  /*c4c0*/  FSEL R127, R127, -INF , !P5 ;  /* 0xff8000007f7f7808 */ /* 0x000fe40006800000 */
        /* <DEDUP_REMOVED lines=21> */
[-C--:B------:R-:W-:Y:S02]  /*c620*/  ISETP.GE.AND P1, PT, R172, R166.reuse, PT ;  /* 0x000000a6ac00720c */ /* 0x080fe40003f26270 */
[----:B------:R-:W-:Y:S02]  /*c630*/  FSEL R35, R35, -INF , P0 ;  /* 0xff80000023237808 */ /* 0x000fe40000000000 */
[-C--:B------:R-:W-:Y:S02]  /*c640*/  ISETP.GE.AND P3, PT, R109, R167.reuse, PT ;  /* 0x000000a76d00720c */ /* 0x080fe40003f66270 */
[----:B------:R-:W-:Y:S02]  /*c650*/  FSEL R4, R4, -INF , !P6 ;  /* 0xff80000004047808 */ /* 0x000fe40007000000 */
[-C--:B------:R-:W-:Y:S02]  /*c660*/  ISETP.GE.AND P0, PT, R107, R167.reuse, PT ;  /* 0x000000a76b00720c */ /* 0x080fe40003f06270 */
[----:B------:R-:W-:Y:S02]  /*c670*/  FSEL R21, R17, -INF , !P5 ;  /* 0xff80000011157808 */ /* 0x000fe40006800000 */
[----:B------:R-:W-:Y:S02]  /*c680*/  ISETP.GE.AND P6, PT, R106, R167, PT ;  /* 0x000000a76a00720c */ /* 0x000fe40003fc6270 */
[----:B------:R-:W-:Y:S02]  /*c690*/  FSEL R22, R22, -INF , P1 ;  /* 0xff80000016167808 */ /* 0x000fe40000800000 */
[----:B------:R-:W-:Y:S02]  /*c6a0*/  FSEL R183, R25, -INF , !P3 ;  /* 0xff80000019b77808 */ /* 0x000fe40005800000 */
[----:B------:R-:W-:Y:S02]  /*c6b0*/  ISETP.GE.AND P1, PT, R109, R166, PT ;  /* 0x000000a66d00720c */ /* 0x000fe40003f26270 */
[----:B------:R-:W-:Y:S02]  /*c6c0*/  FSEL R19, R8, -INF , !P0 ;  /* 0xff80000008137808 */ /* 0x000fe40004000000 */
[----:B------:R-:W-:Y:S02]  /*c6d0*/  ISETP.GE.AND P3, PT, R0, R163, PT ;  /* 0x000000a30000720c */ /* 0x000fe40003f66270 */
[----:B------:R-:W-:Y:S02]  /*c6e0*/  FMNMX3.FTZ R0, R101, R4, R21, !PT ;  /* 0x0000000465007276 */ /* 0x000fe40007810015 */
[----:B------:R-:W-:Y:S02]  /*c6f0*/  FSEL R17, R9, -INF , !P6 ;  /* 0xff80000009117808 */ /* 0x000fe40007000000 */
[-C--:B------:R-:W-:Y:S02]  /*c700*/  ISETP.GE.AND P5, PT, R105, R167.reuse, PT ;  /* 0x000000a76900720c */ /* 0x080fe40003fa6270 */
[-C--:B------:R-:W-:Y:S02]  /*c710*/  ISETP.GE.AND P0, PT, R104, R167.reuse, PT ;  /* 0x000000a76800720c */ /* 0x080fe40003f06270 */
[----:B------:R-:W-:Y:S02]  /*c720*/  FSEL R27, R27, -INF , P1 ;  /* 0xff8000001b1b7808 */ /* 0x000fe40000800000 */
[-C--:B------:R-:W-:Y:S02]  /*c730*/  ISETP.GE.AND P1, PT, R12, R166.reuse, PT ;  /* 0x000000a60c00720c */ /* 0x080fe40003f26270 */
[----:B------:R-:W-:Y:S02]  /*c740*/  ISETP.GE.AND P6, PT, R100, R167, PT ;  /* 0x000000a76400720c */ /* 0x000fe40003fc6270 */
[----:B------:R-:W-:Y:S02]  /*c750*/  FSEL R197, R13, -INF , !P0 ;  /* 0xff8000000dc57808 */ /* 0x000fe40004000000 */
[----:B------:R-:W-:Y:S02]  /*c760*/  FMNMX3.FTZ R0, R0, R19, R17, !PT ;  /* 0x0000001300007276 */ /* 0x000fe40007810011 */
[----:B------:R-:W-:Y:S02]  /*c770*/  FSEL R125, R125, -INF , !P5 ;  /* 0xff8000007d7d7808 */ /* 0x000fe40006800000 */
[----:B------:R-:W-:Y:S02]  /*c780*/  ISETP.GE.AND P0, PT, R172, R167, PT ;  /* 0x000000a7ac00720c */ /* 0x000fe40003f06270 */
[----:B------:R-:W-:Y:S02]  /*c790*/  FSEL R31, R31, -INF , P1 ;  /* 0xff8000001f1f7808 */ /* 0x000fe40000800000 */
[----:B------:R-:W-:Y:S02]  /*c7a0*/  FSEL R195, R16, -INF , !P6 ;  /* 0xff80000010c37808 */ /* 0x000fe40007000000 */
[----:B------:R-:W-:Y:S02]  /*c7b0*/  FMNMX3.FTZ R0, R0, R125, R197, !PT ;  /* 0x0000007d00007276 */ /* 0x000fe400078100c5 */
[-C--:B------:R-:W-:Y:S02]  /*c7c0*/  ISETP.GE.AND P1, PT, R108, R163.reuse, PT ;  /* 0x000000a36c00720c */ /* 0x080fe40003f26270 */
        /* <DEDUP_REMOVED lines=10> */
[----:B------:R-:W-:Y:S02]  /*c870*/  FSEL R185, R24, -INF , !P0 ;  /* 0xff80000018b97808 */ /* 0x000fe40004000000 */
[----:B------:R-:W-:Y:S02]  /*c880*/  ISETP.GE.AND P5, PT, R23, R167, PT ;  /* 0x000000a71700720c */ /* 0x000fe40003fa6270 */
[----:B------:R-:W-:Y:S02]  /*c890*/  FMNMX3.FTZ R0, R0, R189, R187, !PT ;  /* 0x000000bd00007276 */ /* 0x000fe400078100bb */
[----:B------:R-:W-:Y:S02]  /*c8a0*/  FMNMX3.FTZ R8, R102, R15, R13, !PT ;  /* 0x0000000f66087276 */ /* 0x000fe4000781000d */
[-C--:B------:R-:W-:Y:S02]  /*c8b0*/  ISETP.GE.AND P4, PT, R105, R163.reuse, PT ;  /* 0x000000a36900720c */ /* 0x080fe40003f86270 */
[-C--:B------:R-:W-:Y:S02]  /*c8c0*/  ISETP.GE.AND P1, PT, R104, R163.reuse, PT ;  /* 0x000000a36800720c */ /* 0x080fe40003f26270 */
[----:B------:R-:W-:Y:S02]  /*c8d0*/  ISETP.GE.AND P0, PT, R100, R163, PT ;  /* 0x000000a36400720c */ /* 0x000fe40003f06270 */
        /* <DEDUP_REMOVED lines=8> */
[----:B------:R-:W-:Y:S02]  /*c960*/  ISETP.GE.AND P0, PT, R7, R163, PT ;  /* 0x000000a30700720c */ /* 0x000fe40003f06270 */
[----:B------:R-:W-:Y:S02]  /*c970*/  FSEL R191, R191, -INF , !P3 ;  /* 0xff800000bfbf7808 */ /* 0x000fe40005800000 */
[----:B------:R-:W-:Y:S02]  /*c980*/  FMNMX3.FTZ R7, R0, R123, R124, !PT ;  /* 0x0000007b00077276 */ /* 0x000fe4000781007c */
[C---:B------:R-:W-:Y:S01]  /*c990*/  ISETP.GE.AND P3, PT, R172.reuse, R163, PT ;  /* 0x000000a3ac00720c */ /* 0x040fe20003f66270 */
[----:B------:R-:W-:Y:S01]  /*c9a0*/  VIADD R172, R172, 0xffffffc0 ;  /* 0xffffffc0acac7836 */ /* 0x000fe20000000000 */
[----:B------:R-:W-:Y:S02]  /*c9b0*/  FMNMX3.FTZ R0, R8, R193, R129, !PT ;  /* 0x000000c108007276 */ /* 0x000fe40007810081 */
[----:B------:R-:W-:Y:S02]  /*c9c0*/  ISETP.GE.AND P1, PT, R5, R167, PT ;  /* 0x000000a70500720c */ /* 0x000fe40003f26270 */
[----:B------:R-:W-:Y:S02]  /*c9d0*/  FSEL R181, R22, -INF , !P3 ;  /* 0xff80000016b57808 */ /* 0x000fe40005800000 */
[-C--:B------:R-:W-:Y:S02]  /*c9e0*/  ISETP.GE.AND P5, PT, R110, R163.reuse, PT ;  /* 0x000000a36e00720c */ /* 0x080fe40003fa6270 */
        /* <DEDUP_REMOVED lines=21> */
[----:B------:R-:W-:Y:S08]  /*cb40*/  SHFL.BFLY PT, R23, R6, 0x2, 0x1f ;  /* 0x0c401f0006177f89 */ /* 0x000ff000000e0000 */
[----:B------:R-:W1:Y:S02]  /*cb50*/  SHFL.BFLY PT, R0, R7, 0x2, 0x1f ;  /* 0x0c401f0007007f89 */ /* 0x000e6400000e0000 */
[----:B-1----:R-:W-:Y:S02]  /*cb60*/  FMNMX.FTZ R5, R7, R0, !PT ;  /* 0x0000000007057209 */ /* 0x002fe40007810000 */
[----:B------:R-:W-:Y:S04]  /*cb70*/  FMNMX.FTZ R23, R6, R23, !PT ;  /* 0x0000001706177209 */ /* 0x000fe80007810000 */
        /* <DEDUP_REMOVED lines=12> */
[-CC-:B------:R-:W-:Y:S01]  /*cc40*/  FFMA.FTZ R116, R13, R103.reuse, -R120.reuse ;  /* 0x000000670d747223 */ /* 0x180fe20000010878 */
[-C--:B------:R-:W-:Y:S01]  /*cc50*/  FFMA.FTZ R112, R11, R103.reuse, -R120 ;  /* 0x000000670b707223 */ /* 0x080fe20000010878 */
[----:B------:R-:W1:Y:S01]  /*cc60*/  LDSM.16.MT88.4 R12, [R138+0x8000] ;  /* 0x008000008a0c783b */ /* 0x000e620000004200 */
[-CC-:B------:R-:W-:Y:S01]  /*cc70*/  FFMA.FTZ R107, R4, R103.reuse, -R126.reuse ;  /* 0x00000067046b7223 */ /* 0x180fe2000001087e */
[----:B------:R-:W-:Y:S01]  /*cc80*/  FSEL R4, R100, RZ, P1 ;  /* 0x000000ff64047208 */ /* 0x000fe20000800000 */
[-CC-:B------:R-:W-:Y:S01]  /*cc90*/  FFMA.FTZ R117, R21, R103.reuse, -R126.reuse ;  /* 0x0000006715757223 */ /* 0x180fe2000001087e */
[-CC-:B------:R-:W-:Y:S01]  /*cca0*/  FFMA.FTZ R114, R19, R103.reuse, -R126.reuse ;  /* 0x0000006713727223 */ /* 0x180fe2000001087e */
[-C--:B------:R-:W-:Y:S01]  /*ccb0*/  FFMA.FTZ R113, R17, R103.reuse, -R126 ;  /* 0x0000006711717223 */ /* 0x080fe2000001087e */
[-C--:B------:R-:W-:Y:S01]  /*ccc0*/  FFMA.FTZ R115, R9, R103.reuse, -R120 ;  /* 0x0000006709737223 */ /* 0x080fe20000010878 */
[----:B------:R-:W-:Y:S01]  /*ccd0*/  FADD.FTZ R4, -R4, R101 ;  /* 0x0000006504047221 */ /* 0x000fe20000010100 */
[----:B------:R-:W2:Y:S01]  /*cce0*/  LDSM.16.MT88.4 R20, [R134+0x8000] ;  /* 0x008000008614783b */ /* 0x000ea20000004200 */
[----:B------:R-:W-:Y:S01]  /*ccf0*/  MUFU.EX2 R107, R107 ;  /* 0x0000006b006b7308 */ /* 0x000fe20000000800 */
[-C--:B------:R-:W-:Y:S01]  /*cd00*/  FFMA.FTZ R125, R125, R103.reuse, -R126 ;  /* 0x000000677d7d7223 */ /* 0x080fe2000001087e */
[----:B------:R-:W-:Y:S01]  /*cd10*/  FMUL.FTZ R7, R103, R4 ;  /* 0x0000000467077220 */ /* 0x000fe20000410000 */
[----:B------:R-:W-:Y:S01]  /*cd20*/  FADD.FTZ R4, -R5, R102 ;  /* 0x0000006605047221 */ /* 0x000fe20000010100 */
[-CC-:B------:R-:W-:Y:S01]  /*cd30*/  FFMA.FTZ R128, R197, R103.reuse, -R126.reuse ;  /* 0x00000067c5807223 */ /* 0x180fe2000001087e */
[-C--:B------:R-:W-:Y:S01]  /*cd40*/  FFMA.FTZ R130, R127, R103.reuse, -R126 ;  /* 0x000000677f827223 */ /* 0x080fe2000001087e */
[-CC-:B------:R-:W-:Y:S01]  /*cd50*/  FFMA.FTZ R176, R129, R103.reuse, -R120.reuse ;  /* 0x0000006781b07223 */ /* 0x180fe20000010878 */
[----:B------:R-:W-:Y:S03]  /*cd60*/  FMUL.FTZ R9, R103, R4 ;  /* 0x0000000467097220 */ /* 0x000fe60000410000 */
[----:B------:R-:W3:Y:S01]  /*cd70*/  MUFU.EX2 R102, R7 ;  /* 0x0000000700667308 */ /* 0x000ee20000000800 */
[-CC-:B------:R-:W-:Y:S01]  /*cd80*/  FFMA.FTZ R131, R131, R103.reuse, -R120.reuse ;  /* 0x0000006783837223 */ /* 0x180fe20000010878 */
[-C--:B------:R-:W-:Y:S01]  /*cd90*/  FFMA.FTZ R178, R191, R103.reuse, -R120 ;  /* 0x00000067bfb27223 */ /* 0x080fe20000010878 */
[-C--:B------:R-:W-:Y:S01]  /*cda0*/  FFMA.FTZ R195, R195, R103.reuse, -R126 ;  /* 0x00000067c3c37223 */ /* 0x080fe2000001087e */
[-CC-:B------:R-:W-:Y:S01]  /*cdb0*/  FFMA.FTZ R193, R193, R103.reuse, -R120.reuse ;  /* 0x00000067c1c17223 */ /* 0x180fe20000010878 */
[-CC-:B------:R-:W-:Y:S01]  /*cdc0*/  FFMA.FTZ R180, R181, R103.reuse, -R120.reuse ;  /* 0x00000067b5b47223 */ /* 0x180fe20000010878 */
[-CC-:B------:R-:W-:Y:S01]  /*cdd0*/  FFMA.FTZ R181, R175, R103.reuse, -R120.reuse ;  /* 0x00000067afb57223 */ /* 0x180fe20000010878 */
[-CC-:B------:R-:W-:Y:S03]  /*cde0*/  FFMA.FTZ R175, R179, R103.reuse, -R120.reuse ;  /* 0x00000067b3af7223 */ /* 0x180fe60000010878 */
[----:B------:R-:W4:Y:S01]  /*cdf0*/  MUFU.EX2 R101, R9 ;  /* 0x0000000900657308 */ /* 0x000f220000000800 */
[-C--:B------:R-:W-:Y:S01]  /*ce00*/  FFMA.FTZ R182, R177, R103.reuse, -R120 ;  /* 0x00000067b1b67223 */ /* 0x080fe20000010878 */
        /* <DEDUP_REMOVED lines=213> */
[C---:B-1----:R-:W-:Y:S03]  /*db60*/  HMMA.16816.F32.BF16 R80, R104.reuse, R76, R20 ;  /* 0x0000004c6850723c */ /* 0x042fe60000041814 */
[----:B------:R-:W-:Y:S01]  /*db70*/  FADD.FTZ R18, R115, R18 ;  /* 0x0000001273127221 */ /* 0x000fe20000010000 */
[----:B------:R-:W-:Y:S03]  /*db80*/  FADD.FTZ R125, R125, R16 ;  /* 0x000000107d7d7221 */ /* 0x000fe60000010000 */
[----:B------:R-:W-:Y:S01]  /*db90*/  FADD.FTZ R129, R129, R18 ;  /* 0x0000001281817221 */ /* 0x000fe20000010000 */
[C---:B------:R-:W-:Y:S03]  /*dba0*/  HMMA.16816.F32.BF16 R76, R104.reuse, R78, R24 ;  /* 0x0000004e684c723c */ /* 0x040fe60000041818 */
[----:B------:R-:W-:Y:S01]  /*dbb0*/  FADD.FTZ R128, R128, R125 ;  /* 0x0000007d80807221 */ /* 0x000fe20000010000 */
[----:B------:R-:W-:Y:S04]  /*dbc0*/  FADD.FTZ R176, R176, R129 ;  /* 0x00000081b0b07221 */ /* 0x000fe80000010000 */
        /* <DEDUP_REMOVED lines=32> */
.L_x_14039:
        /* <DEDUP_REMOVED lines=10> */
.L_x_14068:
        /* <DEDUP_REMOVED lines=131> */
[----:B------:R-:W3:Y:S01]  /*e6a0*/  LD.E R15, desc[UR4][R2.64+0x60] ;  /* 0x00006004020f7980 */ /* 0x000ee2000c101900 */
[----:B-1----:R-:W1:Y:S03]  /*e6b0*/  @P1 MUFU.LG2 R8, R6 ;  /* 0x0000000600081308 */ /* 0x002e660000000c00 */
[----:B------:R3:W5:Y:S01]  /*e6c0*/  LD.E R68, desc[UR4][R2.64+0xcc] ;  /* 0x0000cc0402447980 */ /* 0x000762000c101900 */
[----:B------:R-:W-:-:S02]  /*e6d0*/  SHF.L.U32 R69, R101, 0x2, RZ ;  /* 0x0000000265457819 */ /* 0x000fc400000006ff */
[----:B------:R-:W-:Y:S01]  /*e6e0*/  MOV R70, 0xff800000 ;  /* 0xff80000000467802 */ /* 0x000fe20000000f00 */
[----:B------:R3:W5:Y:S01]  /*e6f0*/  LD.E.64 R78, desc[UR4][R2.64+0x78] ;  /* 0x00007804024e7980 */ /* 0x000762000c101b00 */
[----:B------:R-:W1:Y:S01]  /*e700*/  @P0 MUFU.LG2 R4, R4 ;  /* 0x0000000400040308 */ /* 0x000e620000000c00 */
[----:B------:R-:W-:Y:S02]  /*e710*/  MOV R71, 0xff800000 ;  /* 0xff80000000477802 */ /* 0x000fe40000000f00 */
[----:B------:R3:W5:Y:S01]  /*e720*/  LD.E.64 R76, desc[UR4][R2.64+0xa8] ;  /* 0x0000a804024c7980 */ /* 0x000762000c101b00 */
[----:B--2---:R-:W-:Y:S02]  /*e730*/  LOP3.LUT R9, R69, 0x1f8, RZ, 0xc0, !PT ;  /* 0x000001f845097812 */ /* 0x004fe400078ec0ff */
[----:B------:R-:W-:Y:S01]  /*e740*/  SHF.R.U32.HI R73, RZ, 0x2, R101 ;  /* 0x00000002ff497819 */ /* 0x000fe20000011665 */
[----:B-1----:R-:W-:Y:S01]  /*e750*/  @P1 FMUL.FTZ R8, R8, 0.69314718246459960938 ;  /* 0x3f31721808081820 */ /* 0x002fe20000410000 */
[----:B------:R-:W-:-:S03]  /*e760*/  LOP3.LUT R6, R7, 0x10, RZ, 0xc0, !PT ;  /* 0x0000001007067812 */ /* 0x000fc600078ec0ff */
[----:B-----5:R-:W-:Y:S01]  /*e770*/  @P1 FFMA.FTZ R70, R5, R100, R8 ;  /* 0x0000006405461223 */ /* 0x020fe20000010008 */
[----:B------:R-:W-:Y:S01]  /*e780*/  SHF.R.U32.HI R8, RZ, 0x1, R101 ;  /* 0x00000001ff087819 */ /* 0x000fe20000011665 */
[----:B------:R-:W-:-:S03]  /*e790*/  @P0 FMUL.FTZ R4, R4, 0.69314718246459960938 ;  /* 0x3f31721804040820 */ /* 0x000fc60000410000 */
        /* <DEDUP_REMOVED lines=37> */
.L_x_14049:
[----:B------:R-:W-:Y:S05]  /*e9f0*/  BSYNC.RECONVERGENT B0 ;  /* 0x0000000000007941 */ /* 0x000fea0003800200 */
.L_x_14048:
[----:B--2---:R-:W2:Y:S01]  /*ea00*/  S2R R71, SR_TID.X ;  /* 0x0000000000477919 */ /* 0x004ea20000002100 */
[----:B------:R-:W-:Y:S02]  /*ea10*/  IMAD.SHL.U32 R101, R101, 0x8, RZ ;  /* 0x0000000865657824 */ /* 0x000fe400078e00ff */
[----:B------:R-:W-:Y:S01]  /*ea20*/  IMAD R68, R160, R68, RZ ;  /* 0x00000044a0447224 */ /* 0x000fe200078e02ff */
[----:B------:R4:W5:Y:S01]  /*ea30*/  LD.E R2, desc[UR4][R2.64+0xc0] ;  /* 0x0000c00402027980 */ /* 0x000962000c101900 */
[----:B------:R-:W-:Y:S01]  /*ea40*/  BSSY.RECONVERGENT B0, `(.L_x_14050) ;  /* 0x000001c000007945 */ /* 0x000fe20003800200 */
[----:B-1-3--:R-:W-:Y:S02]  /*ea50*/  LOP3.LUT R0, R101, 0x1f80, RZ, 0xc0, !PT ;  /* 0x00001f8065007812 */ /* 0x00afe400078ec0ff */
[----:B--2---:R-:W-:-:S04]  /*ea60*/  SHF.R.U32.HI R71, RZ, 0x4, R71 ;  /* 0x00000004ff477819 */ /* 0x004fc80000011647 */
[CC--:B------:R-:W-:Y:S01]  /*ea70*/  ISETP.GE.AND P3, PT, R71.reuse, R148.reuse, PT ;  /* 0x000000944700720c */ /* 0x0c0fe20003f66270 */
[C---:B------:R-:W-:Y:S02]  /*ea80*/  VIADD R73, R71.reuse, 0x8 ;  /* 0x0000000847497836 */ /* 0x040fe40000000000 */
[C---:B------:R-:W-:Y:S02]  /*ea90*/  VIADD R75, R71.reuse, 0x18 ;  /* 0x00000018474b7836 */ /* 0x040fe40000000000 */
[----:B----4-:R-:W-:Y:S01]  /*eaa0*/  VIADD R3, R71, 0x28 ;  /* 0x0000002847037836 */ /* 0x010fe20000000000 */
        /* <DEDUP_REMOVED lines=21> */
.L_x_14051:
[----:B------:R-:W-:Y:S05]  /*ec00*/  BSYNC.RECONVERGENT B0 ;  /* 0x0000000000007941 */ /* 0x000fea0003800200 */
.L_x_14050:
        /* <DEDUP_REMOVED lines=12> */
.L_x_14053:
[----:B------:R-:W-:Y:S05]  /*ecd0*/  BSYNC.RECONVERGENT B0 ;  /* 0x0000000000007941 */ /* 0x000fea0003800200 */
.L_x_14052:
        /* <DEDUP_REMOVED lines=11> */
.L_x_14055:
[----:B------:R-:W-:Y:S05]  /*ed90*/  BSYNC.RECONVERGENT B0 ;  /* 0x0000000000007941 */ /* 0x000fea0003800200 */
.L_x_14054:
        /* <DEDUP_REMOVED lines=11> */
.L_x_14057:
[----:B------:R-:W-:Y:S05]  /*ee50*/  BSYNC.RECONVERGENT B0 ;  /* 0x0000000000007941 */ /* 0x000fea0003800200 */
.L_x_14056:
        /* <DEDUP_REMOVED lines=10> */
.L_x_14059:
[----:B------:R-:W-:Y:S05]  /*ef00*/  BSYNC.RECONVERGENT B0 ;  /* 0x0000000000007941 */ /* 0x000fea0003800200 */
.L_x_14058:
        /* <DEDUP_REMOVED lines=10> */
.L_x_14061:
[----:B------:R-:W-:Y:S05]  /*efb0*/  BSYNC.RECONVERGENT B0 ;  /* 0x0000000000007941 */ /* 0x000fea0003800200 */
.L_x_14060:
        /* <DEDUP_REMOVED lines=10> */
.L_x_14063:
[----:B------:R-:W-:Y:S05]  /*f060*/  BSYNC.RECONVERGENT B0 ;  /* 0x0000000000007941 */ /* 0x000fea0003800200 */
.L_x_14062:
[----:B------:R-:W-:-:S04]  /*f070*/  MOV R155, 0x0 ;  /* 0x00000000009b7802 */ /* 0x000fc80000000f00 */
[----:B-12345:R-:W-:Y:S05]  /*f080*/  @P3 RET.REL.NODEC R154 `(_ZN5flash24flash_fwd_splitkv_kernelI23Flash_fwd_kernel_traitsILi128ELi64ELi64ELi4ELb0ELb0EN7cutlass10bfloat16_tE19Flash_kernel_traitsILi128ELi64ELi64ELi4ES3_EELb0ELb1ELb1ELb0ELb0ELb0ELb1ELb0EEEvNS_16Flash_fwd_paramsE) ;  /* 0xffffff0c9adc3950 */ /* 0x03efea0003c3ffff */
[-C--:B------:R-:W-:Y:S01]  /*f090*/  ISETP.GE.AND P2, PT, R69, R2.reuse, PT ;  /* 0x000000024500720c */ /* 0x080fe20003f46270 */
[----:B------:R-:W-:Y:S01]  /*f0a0*/  IMAD.MOV.U32 R155, RZ, RZ, 0x0 ;  /* 0x00000000ff9b7424 */ /* 0x000fe200078e00ff */
[----:B------:R-:W-:-:S11]  /*f0b0*/  ISETP.GE.AND P0, PT, R73, R2, PT ;  /* 0x000000024900720c */ /* 0x000fd60003f06270 */
[----:B------:R-:W-:-:S04]  /*f0c0*/  @!P2 LEA R8, P1, R75, R78, 0x2 ;  /* 0x0000004e4b08a211 */ /* 0x000fc800078210ff */
[----:B------:R-:W-:-:S05]  /*f0d0*/  @!P2 LEA.HI.X R9, R75, R79, R68, 0x2, P1 ;  /* 0x0000004f4b09a211 */ /* 0x000fca00008f1444 */
[----:B------:R1:W-:Y:S02]  /*f0e0*/  @!P2 ST.E.128 desc[UR4][R8.64+0x7000], R36 ;  /* 0x007000240800a985 */ /* 0x0003e4000c101d04 */
[----:B-1----:R-:W-:Y:S05]  /*f0f0*/  @P0 RET.REL.NODEC R154 `(_ZN5flash24flash_fwd_splitkv_kernelI23Flash_fwd_kernel_traitsILi128ELi64ELi64ELi4ELb0ELb0EN7cutlass10bfloat16_tE19Flash_kernel_traitsILi128ELi64ELi64ELi4ES3_EELb0ELb1ELb1ELb0ELb0ELb0ELb1ELb0EEEvNS_16Flash_fwd_paramsE) ;  /* 0xffffff0c9ac00950 */ /* 0x002fea0003c3ffff */
[----:B------:R-:W-:Y:S01]  /*f100*/  LEA R2, P0, R75, R78, 0x2 ;  /* 0x0000004e4b027211 */ /* 0x000fe200078010ff */
[----:B------:R-:W-:-:S03]  /*f110*/  IMAD.MOV.U32 R155, RZ, RZ, 0x0 ;  /* 0x00000000ff9b7424 */ /* 0x000fc600078e00ff */
[----:B------:R-:W-:-:S05]  /*f120*/  LEA.HI.X R3, R75, R79, R68, 0x2, P0 ;  /* 0x0000004f4b037211 */ /* 0x000fca00000f1444 */
[----:B------:R1:W-:Y:S02]  /*f130*/  ST.E.128 desc[UR4][R2.64+0x7100], R4 ;  /* 0x0071000402007985 */ /* 0x0003e4000c101d04 */
[----:B-1----:R-:W-:Y:S05]  /*f140*/  RET.REL.NODEC R154 `(_ZN5flash24flash_fwd_splitkv_kernelI23Flash_fwd_kernel_traitsILi128ELi64ELi64ELi4ELb0ELb0EN7cutlass10bfloat16_tE19Flash_kernel_traitsILi128ELi64ELi64ELi4ES3_EELb0ELb1ELb1ELb0ELb0ELb0ELb1ELb0EEEvNS_16Flash_fwd_paramsE) ;  /* 0xffffff0c9aac7950 */ /* 0x002fea0003c3ffff */
.L_x_14047:
[----:B------:R-:W-:Y:S01]  /*f150*/  MOV R7, 0x2 ;  /* 0x0000000200077802 */ /* 0x000fe20000000f00 */
[----:B------:R-:W-:Y:S01]  /*f160*/  IMAD.MOV.U32 R4, RZ, RZ, 0x1f ;  /* 0x0000001fff047424 */ /* 0x000fe200078e00ff */
[----:B------:R-:W-:-:S07]  /*f170*/  MOV R8, 0xffffffff ;  /* 0xffffffff00087802 */ /* 0x000fce0000000f00 */
[----:B-1---5:R-:W-:Y:S05]  /*f180*/  WARPSYNC.COLLECTIVE R8, `(.L_x_14064) ;  /* 0x0000000008087348 */ /* 0x022fea0003c00000 */
[----:B------:R2:W3:Y:S02]  /*f190*/  SHFL.BFLY P0, R10, R173, R7, R4 ;  /* 0x0c000007ad0a7389 */ /* 0x0004e40000000004 */
[----:B-123-5:R-:W-:Y:S05]  /*f1a0*/  ENDCOLLECTIVE ;  /* 0x000000000000791b */ /* 0x02efea0003800000 */
.L_x_14064:
[----:B------:R-:W-:Y:S02]  /*f1b0*/  IMAD.MOV.U32 R6, RZ, RZ, R10 ;  /* 0x000000ffff067224 */ /* 0x000fe400078e000a */
[----:B------:R-:W-:Y:S02]  /*f1c0*/  IMAD.MOV.U32 R7, RZ, RZ, 0x1 ;  /* 0x00000001ff077424 */ /* 0x000fe400078e00ff */
[----:B------:R-:W-:-:S05]  /*f1d0*/  FADD.FTZ R11, R6, R173 ;  /* 0x000000ad060b7221 */ /* 0x000fca0000010000 */
[----:B------:R-:W-:-:S07]  /*f1e0*/  MOV R173, R11 ;  /* 0x0000000b00ad7202 */ /* 0x000fce0000000f00 */
[----:B------:R-:W-:Y:S05]  /*f1f0*/  WARPSYNC.COLLECTIVE R8, `(.L_x_14065) ;  /* 0x0000000008087348 */ /* 0x000fea0003c00000 */
[----:B------:R1:W2:Y:S02]  /*f200*/  SHFL.BFLY P0, R10, R173, R7, R4 ;  /* 0x0c000007ad0a7389 */ /* 0x0002a40000000004 */
[----:B-12---:R-:W-:Y:S05]  /*f210*/  ENDCOLLECTIVE ;  /* 0x000000000000791b */ /* 0x006fea0003800000 */
.L_x_14065:
[----:B------:R-:W-:Y:S01]  /*f220*/  MOV R173, R174 ;  /* 0x000000ae00ad7202 */ /* 0x000fe20000000f00 */
[----:B------:R-:W-:Y:S01]  /*f230*/  IMAD.MOV.U32 R7, RZ, RZ, 0x2 ;  /* 0x00000002ff077424 */ /* 0x000fe200078e00ff */
[----:B------:R-:W-:-:S07]  /*f240*/  MOV R6, R10 ;  /* 0x0000000a00067202 */ /* 0x000fce0000000f00 */
[----:B------:R-:W-:Y:S05]  /*f250*/  WARPSYNC.COLLECTIVE R8, `(.L_x_14066) ;  /* 0x0000000008087348 */ /* 0x000fea0003c00000 */
[----:B------:R1:W2:Y:S02]  /*f260*/  SHFL.BFLY P0, R10, R173, R7, R4 ;  /* 0x0c000007ad0a7389 */ /* 0x0002a40000000004 */
[----:B-12---:R-:W-:Y:S05]  /*f270*/  ENDCOLLECTIVE ;  /* 0x000000000000791b */ /* 0x006fea0003800000 */
.L_x_14066:
[----:B------:R-:W-:Y:S01]  /*f280*/  FADD.FTZ R6, R11, R6 ;  /* 0x000000060b067221 */ /* 0x000fe20000010000 */
[----:B------:R-:W-:Y:S01]  /*f290*/  FADD.FTZ R9, R10, R174 ;  /* 0x000000ae0a097221 */ /* 0x000fe20000010000 */
[----:B------:R-:W-:-:S04]  /*f2a0*/  MOV R7, 0x1 ;  /* 0x0000000100077802 */ /* 0x000fc80000000f00 */
[----:B------:R-:W-:-:S07]  /*f2b0*/  MOV R173, R9 ;  /* 0x0000000900ad7202 */ /* 0x000fce0000000f00 */
[----:B------:R-:W-:Y:S05]  /*f2c0*/  WARPSYNC.COLLECTIVE R8, `(.L_x_14067) ;  /* 0x0000000008087348 */ /* 0x000fea0003c00000 */
[----:B------:R1:W2:Y:S02]  /*f2d0*/  SHFL.BFLY P0, R10, R173, R7, R4 ;  /* 0x0c000007ad0a7389 */ /* 0x0002a40000000004 */
[----:B-12---:R-:W-:Y:S05]  /*f2e0*/  ENDCOLLECTIVE ;  /* 0x000000000000791b */ /* 0x006fea0003800000 */
.L_x_14067:
[----:B------:R-:W-:Y:S05]  /*f2f0*/  BRA `(.L_x_14068) ;  /* 0xffffffe800dc7947 */ /* 0x000fea000383ffff */
.L_x_14069:
        /* <DEDUP_REMOVED lines=16> */
.L_x_14974:


//--------------------- .text._ZN5flash24flash_fwd_splitkv_kernelI23Flash_fwd_kernel_traitsILi128ELi64ELi64ELi4ELb0ELb0EN7cutlass10bfloat16_tE19Flash_kernel_traitsILi128ELi64ELi64ELi4ES3_EELb0ELb1ELb1ELb0ELb0ELb1ELb1ELb0EEEvNS_16Flash_fwd_paramsE --------------------------
	.section	.text._ZN5flash24flash_fwd_splitkv_kernelI23Flash_fwd_kernel_traitsILi128ELi64ELi64ELi4ELb0ELb0EN7cutlass10bfloat16_tE19Flash_kernel_traitsILi128ELi64ELi64ELi4ES3_EELb0ELb1ELb1ELb0ELb0ELb1ELb1ELb0EEEvNS_16Flash_fwd_paramsE,"ax",@progbits
	.align	128
        .global         _ZN5flash24flash_fwd_splitkv_kernelI23Flash_fwd_kernel_traitsILi128ELi64ELi64ELi4ELb0ELb0EN7cutlass10bfloat16_tE19Flash_kernel_traitsILi128ELi64ELi64ELi4ES3_EELb0ELb1ELb1ELb0ELb0ELb1ELb1ELb0EEEvNS_16Flash_fwd_paramsE
        .type           _ZN5flash24flash_fwd_splitkv_kernelI23Flash_fwd_kernel_traitsILi128ELi64ELi64ELi4ELb0ELb0EN7cutlass10bfloat16_tE19Flash_kernel_traitsILi128ELi64ELi64ELi4ES3_EELb0ELb1ELb1ELb0ELb0ELb1ELb1ELb0EEEvNS_16Flash_fwd_paramsE,@function
        .size           _ZN5flash24flash_fwd_splitkv_kernelI23Flash_fwd_kernel_traitsILi128ELi64ELi64ELi4ELb0ELb0EN7cutlass10bfloat16_tE19Flash_kernel_traitsILi128ELi64ELi64ELi4ES3_EELb0ELb1ELb1ELb0ELb0ELb1ELb1ELb0EEEvNS_16Flash_fwd_paramsE,(.L_x_14975 - _ZN5flash24flash_fwd_splitkv_kernelI23Flash_fwd_kernel_traitsILi128ELi64ELi64ELi4ELb0ELb0EN7cutlass10bfloat16_tE19Flash_kernel_traitsILi128ELi64ELi64ELi4ES3_EELb0ELb1ELb1ELb0ELb0ELb1ELb1ELb0EEEvNS_16Flash_fwd_paramsE)
        .other          _ZN5flash24flash_fwd_splitkv_kernelI23Flash_fwd_kernel_traitsILi128ELi64ELi64ELi4ELb0ELb0EN7cutlass10bfloat16_tE19Flash_kernel_traitsILi128ELi64ELi64ELi4ES3_EELb0ELb1ELb1ELb0ELb0ELb1ELb1ELb0EEEvNS_16Flash_fwd_paramsE,@"STO_CUDA_ENTRY STV_DEFAULT"
_ZN5flash24flash_fwd_splitkv_kernelI23Flash_fwd_kernel_traitsILi128ELi64ELi64ELi4ELb0ELb0EN7cutlass10bfloat16_tE19Flash_kernel_traitsILi128ELi64ELi64ELi4ES3_EELb0ELb1ELb1ELb0ELb0ELb1ELb1ELb0EEEvNS_16Flash_fwd_paramsE:
.text._ZN5flash24flash_fwd_splitkv_kernelI23Flash_fwd_kernel_traitsILi128ELi64ELi64ELi4ELb0ELb0EN7cutlass10bfloat16_tE19Flash_kernel_traitsILi128ELi64ELi64ELi4ES3_EELb0ELb1ELb1ELb0ELb0ELb1ELb1ELb0EEEvNS_16Flash_fwd_paramsE:
        /* <DEDUP_REMOVED lines=29> */
[----:B------:R-:W-:Y:S05]  /*01d0*/  CALL.REL.NOINC `($_ZN5flash24flash_fwd_splitkv_kernelI23Flash_fwd_kernel_traitsILi128ELi64ELi64ELi4ELb0ELb0EN7cutlass10bfloat16_tE19Flash_kernel_traitsILi128ELi64ELi64ELi4ES3_EELb0ELb1ELb1ELb0ELb0ELb1ELb1ELb0EEEvNS_16Flash_fwd_paramsE$_ZN5flash30compute_attn_1rowblock_splitkvI23Flash_fwd_kernel_traitsILi128ELi64ELi64ELi4ELb0ELb0EN7cutlass10bfloat16_tE19Flash_kernel_traitsILi128ELi64ELi64ELi4ES3_EELb0ELb1ELb1ELb0ELb0ELb1ELb1ELb0ENS_16Flash_fwd_paramsEEEvRKT8_iiiii) ;  /* 0x0000000000087944 */ /* 0x000fea0003c00000 */
[----:B------:R-:W-:Y:S05]  /*01e0*/  BSYNC.RECONVERGENT B3 ;  /* 0x0000000000037941 */ /* 0x000fea0003800200 */
.L_x_14070:
[----:B------:R-:W-:Y:S05]  /*01f0*/  EXIT ;  /* 0x000000000000794d */ /* 0x000fea0003800000 */
        .type           $_ZN5flash24flash_fwd_splitkv_kernelI23Flash_fwd_kernel_traitsILi128ELi64ELi64ELi4ELb0ELb0EN7cutlass10bfloat16_tE19Flash_kernel_traitsILi128ELi64ELi64ELi4ES3_EELb0ELb1ELb1ELb0ELb0ELb1ELb1ELb0EEEvNS_16Flash_fwd_paramsE$_ZN5flash30compute_attn_1rowblock_splitkvI23Flash_fwd_kernel_traitsILi128ELi64ELi64ELi4ELb0ELb0EN7cutlass10bfloat16_tE19Flash_kernel_traitsILi128ELi64ELi64ELi4ES3_EELb0ELb1ELb1ELb0ELb0ELb1ELb1ELb0ENS_16Flash_fwd_paramsEEEvRKT8_iiiii,@function
        .size           $_ZN5flash24flash_fwd_splitkv_kernelI23Flash_fwd_kernel_traitsILi128ELi64ELi64ELi4ELb0ELb0EN7cutlass10bfloat16_tE19Flash_kernel_traitsILi128ELi64ELi64ELi4ES3_EELb0ELb1ELb1ELb0ELb0ELb1ELb1ELb0EEEvNS_16Flash_fwd_paramsE$_ZN5flash30compute_attn_1rowblock_splitkvI23Flash_fwd_kernel_traitsILi128ELi64ELi64ELi4ELb0ELb0EN7cutlass10bfloat16_tE19Flash_kernel_traitsILi128ELi64ELi64ELi4ES3_EELb0ELb1ELb1ELb0ELb0ELb1ELb1ELb0ENS_16Flash_fwd_paramsEEEvRKT8_iiiii,(.L_x_14975 - $_ZN5flash24flash_fwd_splitkv_kernelI23Flash_fwd_kernel_traitsILi128ELi64ELi64ELi4ELb0ELb0EN7cutlass10bfloat16_tE19Flash_kernel_traitsILi128ELi64ELi64ELi4ES3_EELb0ELb1ELb1ELb0ELb0ELb1ELb1ELb0EEEvNS_16Flash_fwd_paramsE$_ZN5flash30compute_attn_1rowblock_splitkvI23Flash_fwd_kernel_traitsILi128ELi64ELi64ELi4ELb0ELb0EN7cutlass10bfloat16_tE19Flash_kernel_traitsILi128ELi64ELi64ELi4ES3_EELb0ELb1ELb1ELb0ELb0ELb1ELb1ELb0ENS_16Flash_fwd_paramsEEEvRKT8_iiiii)
$_ZN5flash24flash_fwd_splitkv_kernelI23Flash_fwd_kernel_traitsILi128ELi64ELi64ELi4ELb0ELb0EN7cutlass10bfloat16_tE19Flash_kernel_traitsILi128ELi64ELi64ELi4ES3_EELb0ELb1ELb1ELb0ELb0ELb1ELb1ELb0EEEvNS_16Flash_fwd_paramsE$_ZN5flash30compute_attn_1rowblock_splitkvI23Flash_fwd_kernel_traitsILi128ELi64ELi64ELi4ELb0ELb0EN7cutlass10bfloat16_tE19Flash_kernel_traitsILi128ELi64ELi64ELi4ES3_EELb0ELb1ELb1ELb0ELb0ELb1ELb1ELb0ENS_16Flash_fwd_paramsEEEvRKT8_iiiii:
        /* <DEDUP_REMOVED lines=14> */
[----:B------:R-:W-:-:S05]  /*02e0*/  @P1 IADD3 R18, P0, PT, R6, R4, RZ ;  /* 0x0000000406121210 */ /* 0x000fca0007f1e0ff */
[----:B------:R-:W-:Y:S01]  /*02f0*/  @P1 IMAD.X R19, R7, 0x1, R0, P0 ;  /* 0x0000000107131824 */ /* 0x000fe200000e0600 */
[----:B------:R-:W5:Y:S04]  /*0300*/  @!P4 LD.E R119, desc[UR4][R2.64+0xb4] ;  /* 0x0000b4040277c980 */ /* 0x000f68000c101900 */
[----:B------:R-:W5:Y:S01]  /*0310*/  @!P3 LD.E R7, desc[UR4][R2.64+0xb8] ;  /* 0x0000b8040207b980 */ /* 0x000f62000c101900 */
[----:B------:R-:W-:Y:S01]  /*0320*/  ISETP.NE.AND.EX P2, PT, R17, RZ, PT, P2 ;  /* 0x000000ff1100720c */ /* 0x000fe20003f45320 */
[----:B------:R-:W-:Y:S02]  /*0330*/  IMAD.MOV.U32 R15, RZ, RZ, -0x1 ;  /* 0xffffffffff0f7424 */ /* 0x000fe400078e00ff */
[----:B------:R-:W-:Y:S01]  /*0340*/  IMAD.WIDE.U32 R16, R161, 0x4, R16 ;  /* 0x00000004a1107825 */ /* 0x000fe200078e0010 */
[----:B------:R-:W1:Y:S03]  /*0350*/  S2R R89, SR_TID.X ;  /* 0x0000000000597919 */ /* 0x000e660000002100 */
[----:B------:R-:W-:Y:S01]  /*0360*/  IMAD.MOV.U32 R14, RZ, RZ, RZ ;  /* 0x000000ffff0e7224 */ /* 0x000fe200078e00ff */
[----:B------:R-:W-:Y:S01]  /*0370*/  ISETP.NE.U32.AND P0, PT, R10, RZ, PT ;  /* 0x000000ff0a00720c */ /* 0x000fe20003f05070 */
[----:B------:R-:W-:Y:S01]  /*0380*/  BSSY.RECONVERGENT B0, `(.L_x_14071) ;  /* 0x000000f000007945 */ /* 0x000fe20003800200 */
[----:B------:R-:W5:Y:S04]  /*0390*/  @P4 LD.E R6, desc[UR4][R16.64+0x4] ;  /* 0x0000040410064980 */ /* 0x000f68000c101900 */
[----:B------:R2:W5:Y:S01]  /*03a0*/  @P2 LD.E R15, desc[UR4][R16.64] ;  /* 0x00000004100f2980 */ /* 0x000562000c101900 */
[----:B------:R-:W-:-:S03]  /*03b0*/  ISETP.NE.U32.AND P2, PT, R8, RZ, PT ;  /* 0x000000ff0800720c */ /* 0x000fc60003f45070 */
[----:B------:R3:W5:Y:S01]  /*03c0*/  @P1 LD.E R14, desc[UR4][R18.64] ;  /* 0x00000004120e1980 */ /* 0x000762000c101900 */
[----:B------:R-:W-:Y:S02]  /*03d0*/  ISETP.NE.AND.EX P2, PT, R9, RZ, PT, P2 ;  /* 0x000000ff0900720c */ /* 0x000fe40003f45320 */
[----:B------:R-:W-:Y:S02]  /*03e0*/  IADD3 R12, P1, PT, R8, R4, RZ ;  /* 0x00000004080c7210 */ /* 0x000fe40007f3e0ff */
[----:B------:R-:W-:-:S03]  /*03f0*/  ISETP.NE.AND.EX P0, PT, R11, RZ, PT, P0 ;  /* 0x000000ff0b00720c */ /* 0x000fc60003f05300 */
[----:B------:R-:W-:Y:S02]  /*0400*/  IMAD.X R13, R9, 0x1, R0, P1 ;  /* 0x00000001090d7824 */ /* 0x000fe400008e0600 */
[----:B--2---:R-:W-:-:S04]  /*0410*/  IMAD.MOV.U32 R17, RZ, RZ, -0x1 ;  /* 0xffffffffff117424 */ /* 0x004fc800078e00ff */
[----:B-1----:R-:W-:Y:S05]  /*0420*/  @!P2 BRA `(.L_x_14072) ;  /* 0x000000000010a947 */ /* 0x002fea0003800000 */
[----:B------:R-:W2:Y:S02]  /*0430*/  LD.E.U8 R8, desc[UR4][R2.64+0x1b2] ;  /* 0x0001b20402087980 */ /* 0x000ea4000c101100 */
[----:B--2---:R-:W-:-:S13]  /*0440*/  ISETP.NE.AND P1, PT, R8, RZ, PT ;  /* 0x000000ff0800720c */ /* 0x004fda0003f25270 */
[----:B------:R-:W-:Y:S05]  /*0450*/  @!P1 BRA `(.L_x_14072) ;  /* 0x0000000000049947 */ /* 0x000fea0003800000 */
[----:B------:R1:W5:Y:S02]  /*0460*/  LD.E R17, desc[UR4][R12.64] ;  /* 0x000000040c117980 */ /* 0x000364000c101900 */
.L_x_14072:
[----:B------:R-:W-:Y:S05]  /*0470*/  BSYNC.RECONVERGENT B0 ;  /* 0x0000000000007941 */ /* 0x000fea0003800200 */
.L_x_14071:
[----:B------:R-:W-:Y:S04]  /*0480*/  BSSY.RECONVERGENT B0, `(.L_x_14073) ;  /* 0x0000007000007945 */ /* 0x000fe80003800200 */
[----:B------:R-:W-:Y:S05]  /*0490*/  @!P3 BRA `(.L_x_14074) ;  /* 0x000000000014b947 */ /* 0x000fea0003800000 */
[----:B-----5:R-:W2:Y:S02]  /*04a0*/  LD.E.U8 R7, desc[UR4][R2.64+0x1b2] ;  /* 0x0001b20402077980 */ /* 0x020ea4000c101100 */
[----:B--2---:R-:W-:-:S13]  /*04b0*/  ISETP.NE.AND P1, PT, R7, RZ, PT ;  /* 0x000000ff0700720c */ /* 0x004fda0003f25270 */
[----:B------:R-:W2:Y:S02]  /*04c0*/  @P1 LD.E R8, desc[UR4][R12.64+0x4] ;  /* 0x000004040c081980 */ /* 0x000ea4000c101900 */
[----:B--2---:R-:W-:-:S06]  /*04d0*/  @P1 IADD3 R7, PT, PT, R8, -R17, RZ ;  /* 0x8000001108071210 */ /* 0x004fcc0007ffe0ff */
[----:B------:R2:W5:Y:S02]  /*04e0*/  @!P1 LD.E R7, desc[UR4][R12.64] ;  /* 0x000000040c079980 */ /* 0x000564000c101900 */
.L_x_14074:
[----:B------:R-:W-:Y:S05]  /*04f0*/  BSYNC.RECONVERGENT B0 ;  /* 0x0000000000007941 */ /* 0x000fea0003800200 */
.L_x_14073:
[----:B------:R-:W-:Y:S01]  /*0500*/  BSSY.RECONVERGENT B1, `(.L_x_14075) ;  /* 0x0000011000017945 */ /* 0x000fe20003800200 */
[----:B-----5:R-:W-:-:S03]  /*0510*/  @P4 IADD3 R119, PT, PT, R6, -R15, RZ ;  /* 0x8000000f06774210 */ /* 0x020fc60007ffe0ff */
[----:B------:R-:W-:Y:S05]  /*0520*/  @!P0 BRA `(.L_x_14076) ;  /* 0x0000000000148947 */ /* 0x000fea0003800000 */
[----:B------:R-:W-:-:S05]  /*0530*/  IADD3 R6, P0, PT, R10, R4, RZ ;  /* 0x000000040a067210 */ /* 0x000fca0007f1e0ff */
[----:B------:R-:W-:-:S06]  /*0540*/  IMAD.X R7, R11, 0x1, R0, P0 ;  /* 0x000000010b077824 */ /* 0x000fcc00000e0600 */
[----:B------:R-:W4:Y:S02]  /*0550*/  LD.E R7, desc[UR4][R6.64] ;  /* 0x0000000406077980 */ /* 0x000f24000c101900 */
[----:B----4-:R-:W-:Y:S01]  /*0560*/  IADD3 R8, PT, PT, R7, -R14, RZ ;  /* 0x8000000e07087210 */ /* 0x010fe20007ffe0ff */
[----:B------:R-:W-:Y:S05]  /*0570*/  BRA `(.L_x_14077) ;  /* 0x0000000000247947 */ /* 0x000fea0003800000 */
.L_x_14076:
[----:B------:R-:W4:Y:S01]  /*0580*/  LD.E.64 R8, desc[UR4][R2.64+0x108] ;  /* 0x0001080402087980 */ /* 0x000f22000c101b00 */
[----:B------:R-:W-:Y:S01]  /*0590*/  BSSY.RECONVERGENT B0, `(.L_x_14078) ;  /* 0x0000006000007945 */ /* 0x000fe20003800200 */
[----:B----4-:R-:W-:Y:S01]  /*05a0*/  ISETP.NE.U32.AND P0, PT, R8, RZ, PT ;  /* 0x000000ff0800720c */ /* 0x010fe20003f05070 */
[----:B------:R-:W-:-:S03]  /*05b0*/  IMAD.MOV.U32 R8, RZ, RZ, RZ ;  /* 0x000000ffff087224 */ /* 0x000fc600078e00ff */
[----:B------:R-:W-:-:S13]  /*05c0*/  ISETP.NE.AND.EX P0, PT, R9, RZ, PT, P0 ;  /* 0x000000ff0900720c */ /* 0x000fda0003f05300 */
[----:B------:R-:W-:Y:S05]  /*05d0*/  @!P0 BRA `(.L_x_14079) ;  /* 0x0000000000048947 */ /* 0x000fea0003800000 */
[----:B------:R4:W5:Y:S02]  /*05e0*/  LD.E R8, desc[UR4][R2.64+0xbc] ;  /* 0x0000bc0402087980 */ /* 0x000964000c101900 */
.L_x_14079:
[----:B------:R-:W-:Y:S05]  /*05f0*/  BSYNC.RECONVERGENT B0 ;  /* 0x0000000000007941 */ /* 0x000fea0003800200 */
.L_x_14078:
[----:B-----5:R-:W-:Y:S02]  /*0600*/  IADD3 R8, PT, PT, R8, R7, -R14 ;  /* 0x0000000708087210 */ /* 0x020fe40007ffe80e */
.L_x_14077:
[----:B------:R-:W-:Y:S05]  /*0610*/  BSYNC.RECONVERGENT B1 ;  /* 0x0000000000017941 */ /* 0x000fea0003800200 */
.L_x_14075:
[----:B------:R-:W-:Y:S01]  /*0620*/  IMAD.SHL.U32 R160, R31, 0x40, RZ ;  /* 0x000000401fa07824 */ /* 0x000fe200078e00ff */
[----:B------:R-:W-:-:S04]  /*0630*/  MOV R155, 0x0 ;  /* 0x00000000009b7802 */ /* 0x000fc80000000f00 */
[----:B------:R-:W-:-:S13]  /*0640*/  ISETP.GT.AND P0, PT, R119, R160, PT ;  /* 0x000000a07700720c */ /* 0x000fda0003f04270 */
[----:B-1234-:R-:W-:Y:S05]  /*0650*/  @!P0 RET.REL.NODEC R154 `(_ZN5flash24flash_fwd_splitkv_kernelI23Flash_fwd_kernel_traitsILi128ELi64ELi64ELi4ELb0ELb0EN7cutlass10bfloat16_tE19Flash_kernel_traitsILi128ELi64ELi64ELi4ES3_EELb0ELb1ELb1ELb0ELb0ELb1ELb1ELb0EEEvNS_16Flash_fwd_paramsE) ;  /* 0xfffffff89a688950 */ /* 0x01efea0003c3ffff */
        /* <DEDUP_REMOVED lines=87> */
.L_x_14082:
[----:B------:R-:W-:Y:S05]  /*0bd0*/  BSYNC.RECONVERGENT B0 ;  /* 0x0000000000007941 */ /* 0x000fea0003800200 */
.L_x_14081:
        /* <DEDUP_REMOVED lines=12> */
.L_x_14084:
[----:B------:R-:W-:Y:S05]  /*0ca0*/  BSYNC.RECONVERGENT B0 ;  /* 0x0000000000007941 */ /* 0x000fea0003800200 */
.L_x_14083:
        /* <DEDUP_REMOVED lines=12> */
.L_x_14086:
[----:B------:R-:W-:Y:S05]  /*0d70*/  BSYNC.RECONVERGENT B0 ;  /* 0x0000000000007941 */ /* 0x000fea0003800200 */
.L_x_14085:
        /* <DEDUP_REMOVED lines=12> */
.L_x_14088:
[----:B------:R-:W-:Y:S05]  /*0e40*/  BSYNC.RECONVERGENT B0 ;  /* 0x0000000000007941 */ /* 0x000fea0003800200 */
.L_x_14087:
        /* <DEDUP_REMOVED lines=11> */
.L_x_14090:
[----:B------:R-:W-:Y:S05]  /*0f00*/  BSYNC.RECONVERGENT B0 ;  /* 0x0000000000007941 */ /* 0x000fea0003800200 */
.L_x_14089:
        /* <DEDUP_REMOVED lines=11> */
.L_x_14092:
[----:B------:R-:W-:Y:S05]  /*0fc0*/  BSYNC.RECONVERGENT B0 ;  /* 0x0000000000007941 */ /* 0x000fea0003800200 */
.L_x_14091:
        /* <DEDUP_REMOVED lines=12> */
.L_x_14094:
[----:B------:R-:W-:Y:S05]  /*1090*/  BSYNC.RECONVERGENT B0 ;  /* 0x0000000000007941 */ /* 0x000fea0003800200 */
.L_x_14093:
        /* <DEDUP_REMOVED lines=15> */
.L_x_14096:
[----:B------:R-:W-:Y:S05]  /*1190*/  BSYNC.RECONVERGENT B0 ;  /* 0x0000000000007941 */ /* 0x000fea0003800200 */
.L_x_14095:
        /* <DEDUP_REMOVED lines=20> */
[----:B--234-:R-:W-:Y:S05]  /*12e0*/  @P6 RET.REL.NODEC R154 `(_ZN5flash24flash_fwd_splitkv_kernelI23Flash_fwd_kernel_traitsILi128ELi64ELi64ELi4ELb0ELb0EN7cutlass10bfloat16_tE19Flash_kernel_traitsILi128ELi64ELi64ELi4ES3_EELb0ELb1ELb1ELb0ELb0ELb1ELb1ELb0EEEvNS_16Flash_fwd_paramsE) ;  /* 0xffffffec9a446950 */ /* 0x01cfea0003c3ffff */
[----:B------:R-:W-:Y:S02]  /*12f0*/  MOV R3, 0xff800000 ;  /* 0xff80000000037802 */ /* 0x000fe40000000f00 */
[----:B------:R-:W-:-:S03]  /*1300*/  MOV R155, 0x0 ;  /* 0x00000000009b7802 */ /* 0x000fc60000000f00 */
[----:B------:R1:W-:Y:S02]  /*1310*/  ST.E desc[UR4][R10.64+0xe0], R3 ;  /* 0x0000e0030a007985 */ /* 0x0003e4000c101904 */
[----:B-1----:R-:W-:Y:S05]  /*1320*/  RET.REL.NODEC R154 `(_ZN5flash24flash_fwd_splitkv_kernelI23Flash_fwd_kernel_traitsILi128ELi64ELi64ELi4ELb0ELb0EN7cutlass10bfloat16_tE19Flash_kernel_traitsILi128ELi64ELi64ELi4ES3_EELb0ELb1ELb1ELb0ELb0ELb1ELb1ELb0EEEvNS_16Flash_fwd_paramsE) ;  /* 0xffffffec9a347950 */ /* 0x002fea0003c3ffff */
.L_x_14080:
        /* <DEDUP_REMOVED lines=62> */
[----:B-----5:R-:W-:-:S04]  /*1710*/  IMAD R12, R5, R9, RZ ;  /* 0x00000009050c7224 */ /* 0x020fc800078e02ff */
        /* <DEDUP_REMOVED lines=38> */
.L_x_14098:
        /* <DEDUP_REMOVED lines=63> */
[----:B------:R-:W-:Y:S01]  /*1d70*/  IMAD.IADD R23, R23, 0x1, R6 ;  /* 0x0000000117177824 */ /* 0x000fe200078e0206 */
[----:B------:R-:W-:Y:S01]  /*1d80*/  SHF.R.S32.HI R6, RZ, 0x1f, R11 ;  /* 0x0000001fff067819 */ /* 0x000fe2000001140b */
[----:B------:R-:W-:-:S02]  /*1d90*/  @!P4 IMAD R0, R19, R12, RZ ;  /* 0x0000000c1300c224 */ /* 0x000fc400078e02ff */
        /* <DEDUP_REMOVED lines=11> */
[----:B------:R-:W-:Y:S02]  /*1e50*/  @P4 MOV R16, R18 ;  /* 0x0000001200104202 */ /* 0x000fe40000000f00 */
.L_x_14099:
[----:B------:R-:W-:Y:S05]  /*1e60*/  BSYNC.RECONVERGENT B0 ;  /* 0x0000000000007941 */ /* 0x000fea0003800200 */
.L_x_14097:
        /* <DEDUP_REMOVED lines=9> */
[----:B--2---:R-:W-:Y:S02]  /*1f00*/  @P2 IMAD R12, R33, R15, RZ ;  /* 0x0000000f210c2224 */ /* 0x004fe400078e02ff */
[----:B----4-:R-:W-:-:S04]  /*1f10*/  @!P2 IMAD.WIDE.U32 R22, R18, R161, RZ ;  /* 0x000000a11216a225 */ /* 0x010fc800078e00ff */
[----:B------:R-:W-:Y:S02]  /*1f20*/  @!P2 IMAD R5, R19, R161, RZ ;  /* 0x000000a11305a224 */ /* 0x000fe400078e02ff */
[----:B------:R-:W-:-:S04]  /*1f30*/  @P2 IMAD.WIDE.U32 R18, R32, R15, RZ ;  /* 0x0000000f20122225 */ /* 0x000fc800078e00ff */
[----:B------:R-:W-:Y:S01]  /*1f40*/  @!P2 IMAD.MOV.U32 R10, RZ, RZ, R22 ;  /* 0x000000ffff0aa224 */ /* 0x000fe200078e0016 */
[----:B------:R-:W-:Y:S01]  /*1f50*/  @P2 MOV R10, R18 ;  /* 0x00000012000a2202 */ /* 0x000fe20000000f00 */
[----:B------:R-:W-:Y:S02]  /*1f60*/  @!P2 IMAD.IADD R5, R23, 0x1, R5 ;  /* 0x000000011705a824 */ /* 0x000fe400078e0205 */
[----:B------:R-:W-:Y:S02]  /*1f70*/  @P2 IMAD.IADD R5, R19, 0x1, R12 ;  /* 0x0000000113052824 */ /* 0x000fe400078e020c */
[----:B------:R2:W5:Y:S01]  /*1f80*/  LD.E.64 R18, desc[UR4][R2.64+0x10] ;  /* 0x0000100402127980 */ /* 0x000562000c101b00 */
[----:B------:R-:W-:Y:S02]  /*1f90*/  MOV R14, 0x400 ;  /* 0x00000400000e7802 */ /* 0x000fe40000000f00 */
[----:B------:R-:W-:Y:S01]  /*1fa0*/  LOP3.LUT R158, R0, 0x38, RZ, 0xc0, !PT ;  /* 0x00000038009e7812 */ /* 0x000fe200078ec0ff */
[----:B------:R-:W-:Y:S01]  /*1fb0*/  IMAD.IADD R148, R119, 0x1, -R160 ;  /* 0x0000000177947824 */ /* 0x000fe200078e0aa0 */
[----:B-1----:R-:W-:-:S02]  /*1fc0*/  LEA R9, R9, R14, 0x18 ;  /* 0x0000000e09097211 */ /* 0x002fc400078ec0ff */
[----:B------:R-:W-:Y:S02]  /*1fd0*/  SHF.R.U32.HI R22, RZ, 0x3, R89 ;  /* 0x00000003ff167819 */ /* 0x000fe40000011659 */
[----:B------:R-:W-:Y:S02]  /*1fe0*/  IADD3 R14, P1, PT, R158, R10, RZ ;  /* 0x0000000a9e0e7210 */ /* 0x000fe40007f3e0ff */
[----:B------:R-:W-:Y:S02]  /*1ff0*/  LOP3.LUT R10, R0, 0x1c0, RZ, 0xc0, !PT ;  /* 0x000001c0000a7812 */ /* 0x000fe400078ec0ff */
[----:B------:R-:W-:Y:S01]  /*2000*/  ISETP.GE.AND P5, PT, R22, R148, PT ;  /* 0x000000941600720c */ /* 0x000fe20003fa6270 */
[----:B------:R-:W-:Y:S01]  /*2010*/  IMAD.X R15, RZ, RZ, R5, P1 ;  /* 0x000000ffff0f7224 */ /* 0x000fe200008e0605 */
[----:B------:R-:W-:Y:S01]  /*2020*/  LOP3.LUT R5, R10, 0x38, R89, 0xf8, !PT ;  /* 0x000000380a057812 */ /* 0x000fe200078ef859 */
[----:B---3--:R-:W-:Y:S01]  /*2030*/  IMAD R29, R27, R162, RZ ;  /* 0x000000a21b1d7224 */ /* 0x008fe200078e02ff */
[----:B------:R-:W-:Y:S01]  /*2040*/  SHF.R.S32.HI R163, RZ, 0x1f, R162 ;  /* 0x0000001fffa37819 */ /* 0x000fe200000114a2 */
[----:B------:R-:W-:Y:S01]  /*2050*/  VIADD R104, R118, 0xffffffff ;  /* 0xffffffff76687836 */ /* 0x000fe20000000000 */
[----:B------:R-:W-:Y:S01]  /*2060*/  LOP3.LUT R5, R5, 0x38, R0, 0x78, !PT ;  /* 0x0000003805057812 */ /* 0x000fe200078e7800 */
[----:B------:R-:W-:Y:S01]  /*2070*/  VIADD R12, R22, 0x20 ;  /* 0x00000020160c7836 */ /* 0x000fe20000000000 */
[----:B------:R-:W-:Y:S01]  /*2080*/  MOV R23, RZ ;  /* 0x000000ff00177202 */ /* 0x000fe20000000f00 */
[----:B------:R-:W-:Y:S01]  /*2090*/  IMAD R29, R26, R163, R29 ;  /* 0x000000a31a1d7224 */ /* 0x000fe200078e021d */
[----:B------:R-:W-:Y:S01]  /*20a0*/  SHF.L.U32 R87, R104, 0x6, RZ ;  /* 0x0000000668577819 */ /* 0x000fe200000006ff */
[----:B------:R-:W-:Y:S01]  /*20b0*/  IMAD.WIDE.U32 R26, R162, R26, R14 ;  /* 0x0000001aa21a7225 */ /* 0x000fe200078e000e */
[----:B------:R-:W-:Y:S01]  /*20c0*/  IADD3 R36, P4, PT, R158, R20, RZ ;  /* 0x000000149e247210 */ /* 0x000fe20007f9e0ff */
[----:B------:R-:W-:Y:S01]  /*20d0*/  BSSY.RECONVERGENT B0, `(.L_x_14100) ;  /* 0x0000021000007945 */ /* 0x000fe20003800200 */
[C---:B------:R-:W-:Y:S01]  /*20e0*/  IADD3 R14, PT, PT, R22.reuse, 0x10, RZ ;  /* 0x00000010160e7810 */ /* 0x040fe20007ffe0ff */
[----:B------:R-:W-:Y:S01]  /*20f0*/  VIADD R10, R22, 0x30 ;  /* 0x00000030160a7836 */ /* 0x000fe20000000000 */
        /* <DEDUP_REMOVED lines=30> */
.L_x_14101:
[----:B------:R-:W-:Y:S05]  /*22e0*/  BSYNC.RECONVERGENT B0 ;  /* 0x0000000000007941 */ /* 0x000fea0003800200 */
.L_x_14100:
        /* <DEDUP_REMOVED lines=28> */
.L_x_14103:
[----:B------:R-:W-:Y:S05]  /*24b0*/  BSYNC.RECONVERGENT B0 ;  /* 0x0000000000007941 */ /* 0x000fea0003800200 */
.L_x_14102:
        /* <DEDUP_REMOVED lines=29> */
.L_x_14105:
[----:B------:R-:W-:Y:S05]  /*2690*/  BSYNC.RECONVERGENT B0 ;  /* 0x0000000000007941 */ /* 0x000fea0003800200 */
.L_x_14104:
        /* <DEDUP_REMOVED lines=29> */
.L_x_14107:
[----:B------:R-:W-:Y:S05]  /*2870*/  BSYNC.RECONVERGENT B0 ;  /* 0x0000000000007941 */ /* 0x000fea0003800200 */
.L_x_14106:
        /* <DEDUP_REMOVED lines=16> */
.L_x_14109:
[----:B------:R-:W-:Y:S05]  /*2980*/  BSYNC.RECONVERGENT B0 ;  /* 0x0000000000007941 */ /* 0x000fea0003800200 */
.L_x_14108:
        /* <DEDUP_REMOVED lines=14> */
.L_x_14111:
[----:B------:R-:W-:Y:S05]  /*2a70*/  BSYNC.RECONVERGENT B0 ;  /* 0x0000000000007941 */ /* 0x000fea0003800200 */
.L_x_14110:
        /* <DEDUP_REMOVED lines=16> */
.L_x_14113:
[----:B------:R-:W-:Y:S05]  /*2b80*/  BSYNC.RECONVERGENT B0 ;  /* 0x0000000000007941 */ /* 0x000fea0003800200 */
.L_x_14112:
        /* <DEDUP_REMOVED lines=16> */
.L_x_14115:
[----:B------:R-:W-:Y:S05]  /*2c90*/  BSYNC.RECONVERGENT B0 ;  /* 0x0000000000007941 */ /* 0x000fea0003800200 */
.L_x_14114:
[----:B---3--:R-:W4:Y:S04]  /*2ca0*/  LD.E.64 R28, desc[UR4][R2.64+0x1c0] ;  /* 0x0001c004021c7980 */ /* 0x008f28000c101b00 */
[----:B-1----:R-:W3:Y:S04]  /*2cb0*/  LD.E.64 R20, desc[UR4][R2.64+0x1b8] ;  /* 0x0001b80402147980 */ /* 0x002ee8000c101b00 */
[----:B------:R-:W2:Y:S01]  /*2cc0*/  LD.E R15, desc[UR4][R2.64+0xd8] ;  /* 0x0000d804020f7980 */ /* 0x000ea2000c101900 */
[----:B------:R-:W-:-:S03]  /*2cd0*/  IMAD R7, R7, R146, RZ ;  /* 0x0000009207077224 */ /* 0x000fc600078e02ff */
[----:B------:R-:W0:Y:S01]  /*2ce0*/  LDGDEPBAR ;  /* 0x00000000000079af */ /* 0x000e220000000000 */
[----:B------:R-:W-:-:S03]  /*2cf0*/  IMAD R7, R4, R147, R7 ;  /* 0x0000009304077224 */ /* 0x000fc600078e0207 */
        /* <DEDUP_REMOVED lines=8> */
[----:B------:R-:W-:Y:S01]  /*2d80*/  IABS R21, R13 ;  /* 0x0000000d00157213 */ /* 0x000fe20000000000 */
[----:B------:R-:W-:Y:S01]  /*2d90*/  IMAD R153, R147, R22, RZ ;  /* 0x0000001693997224 */ /* 0x000fe200078e02ff */
[----:B------:R-:W-:Y:S01]  /*2da0*/  IABS R20, R162 ;  /* 0x000000a200147213 */ /* 0x000fe20000000000 */
[----:B------:R-:W-:-:S04]  /*2db0*/  DEPBAR.LE SB0, 0x0 ;  /* 0x000080000000791a */ /* 0x000fc80000000000 */
[----:B------:R-:W3:Y:S08]  /*2dc0*/  I2F.RP R28, R21 ;  /* 0x00000015001c7306 */ /* 0x000ef00000209400 */
        /* <DEDUP_REMOVED lines=23> */
[----:B------:R-:W-:Y:S01]  /*2f40*/  IMAD R13, R25, R23, RZ ;  /* 0x00000017190d7224 */ /* 0x000fe200078e02ff */
[----:B------:R-:W-:Y:S02]  /*2f50*/  IADD3 R20, PT, PT, R27, R7, RZ ;  /* 0x000000071b147210 */ /* 0x000fe40007ffe0ff */
[----:B------:R-:W-:Y:S01]  /*2f60*/  IADD3 R16, P2, P1, R26, R16, R158 ;  /* 0x000000101a107210 */ /* 0x000fe2000795e09e */
[----:B------:R-:W-:-:S04]  /*2f70*/  IMAD.WIDE.U32 R26, R24, R23, RZ ;  /* 0x00000017181a7225 */ /* 0x000fc800078e00ff */
[----:B------:R-:W-:Y:S01]  /*2f80*/  IMAD R4, R4, R24, R13 ;  /* 0x0000001804047224 */ /* 0x000fe200078e020d */
[----:B------:R-:W-:Y:S02]  /*2f90*/  IADD3.X R11, PT, PT, R20, R11, RZ, P2, P1 ;  /* 0x0000000b140b7210 */ /* 0x000fe400017e24ff */
[----:B------:R-:W-:Y:S01]  /*2fa0*/  IADD3 R16, P1, PT, R16, R26, RZ ;  /* 0x0000001a10107210 */ /* 0x000fe20007f3e0ff */
[----:B------:R-:W-:-:S04]  /*2fb0*/  IMAD.IADD R4, R27, 0x1, R4 ;  /* 0x000000011b047824 */ /* 0x000fc800078e0204 */
[----:B------:R-:W-:Y:S02]  /*2fc0*/  IMAD.X R17, R11, 0x1, R4, P1 ;  /* 0x000000010b117824 */ /* 0x000fe400008e0604 */
[----:B--2---:R1:W2:Y:S01]  /*2fd0*/  MUFU.RCP R4, R15 ;  /* 0x0000000f00047308 */ /* 0x0042a20000001000 */
[----:B------:R-:W-:-:S04]  /*2fe0*/  IMAD.WIDE.U32 R16, R22, R146, R16 ;  /* 0x0000009216107225 */ /* 0x000fc800078e0010 */
[----:B------:R-:W-:Y:S01]  /*2ff0*/  IMAD.SHL.U32 R11, R89, 0x40, RZ ;  /* 0x00000040590b7824 */ /* 0x000fe200078e00ff */
[----:B------:R-:W-:Y:S02]  /*3000*/  IADD3 R153, PT, PT, R17, R153, RZ ;  /* 0x0000009911997210 */ /* 0x000fe40007ffe0ff */
[C---:B------:R-:W-:Y:S02]  /*3010*/  LEA R152, P1, R16.reuse, R18, 0x1 ;  /* 0x0000001210987211 */ /* 0x040fe400078208ff */
[----:B------:R-:W-:Y:S02]  /*3020*/  SHF.R.U32.HI R90, RZ, 0x1, R89 ;  /* 0x00000001ff5a7819 */ /* 0x000fe40000011659 */
[----:B------:R-:W-:Y:S02]  /*3030*/  LEA.HI.X R153, R16, R19, R153, 0x1, P1 ;  /* 0x0000001310997211 */ /* 0x000fe400008f0c99 */
[----:B------:R-:W-:-:S07]  /*3040*/  LOP3.LUT R16, R11, 0x1c0, RZ, 0xc0, !PT ;  /* 0x000001c00b107812 */ /* 0x000fce00078ec0ff */
[----:B------:R-:W-:Y:S05]  /*3050*/  WARPSYNC.ALL ;  /* 0x0000000000007948 */ /* 0x000fea0003800000 */
[----:B------:R-:W-:Y:S01]  /*3060*/  LOP3.LUT R11, R11, 0x200, RZ, 0xc0, !PT ;  /* 0x000002000b0b7812 */ /* 0x000fe200078ec0ff */
[----:B------:R-:W-:Y:S01]  /*3070*/  BSSY.RECONVERGENT B0, `(.L_x_14116) ;  /* 0x000001d000007945 */ /* 0x000fe20003800200 */
[----:B------:R-:W-:Y:S01]  /*3080*/  LOP3.LUT R17, R16, 0x8, R90, 0xf8, !PT ;  /* 0x0000000810117812 */ /* 0x000fe200078ef85a */
[----:B-1----:R-:W-:Y:S01]  /*3090*/  IMAD.SHL.U32 R15, R146, 0x10, RZ ;  /* 0x00000010920f7824 */ /* 0x002fe200078e00ff */
[----:B------:R-:W-:Y:S02]  /*30a0*/  SHF.R.U32.HI R7, RZ, 0x4, R89 ;  /* 0x00000004ff077819 */ /* 0x000fe40000011659 */
[----:B------:R-:W-:-:S02]  /*30b0*/  SHF.L.U32 R84, R89, 0x1, RZ ;  /* 0x0000000159547819 */ /* 0x000fc400000006ff */
[----:B------:R-:W-:Y:S01]  /*30c0*/  SHF.L.U64.HI R18, R146, 0x4, R147 ;  /* 0x0000000492127819 */ /* 0x000fe20000010293 */
[----:B--2--5:R-:W-:Y:S01]  /*30d0*/  FMUL.FTZ R155, R155, R4 ;  /* 0x000000049b9b7220 */ /* 0x024fe20000410000 */
[----:B------:R-:W-:-:S05]  /*30e0*/  IMAD.SHL.U32 R4, R89, 0x20, RZ ;  /* 0x0000002059047824 */ /* 0x000fca00078e00ff */
[----:B------:R-:W-:Y:S02]  /*30f0*/  LOP3.LUT R13, R11, 0x7c00, R4, 0xf8, !PT ;  /* 0x00007c000b0d7812 */ /* 0x000fe400078ef804 */
        /* <DEDUP_REMOVED lines=18> */
.L_x_14117:
[----:B------:R2:W-:Y:S04]  /*3220*/  STS.128 [R159+0x8000], RZ ;  /* 0x008000ff9f007388 */ /* 0x0005e80000000c00 */
[----:B------:R2:W-:Y:S02]  /*3230*/  STS.128 [R159+0xa000], RZ ;  /* 0x00a000ff9f007388 */ /* 0x0005e40000000c00 */
.L_x_14118:
[----:B------:R-:W-:Y:S05]  /*3240*/  BSYNC.RECONVERGENT B0 ;  /* 0x0000000000007941 */ /* 0x000fea0003800200 */
.L_x_14116:
        /* <DEDUP_REMOVED lines=21> */
.L_x_14120:
[----:B------:R-:W-:Y:S05]  /*33a0*/  BSYNC.RECONVERGENT B0 ;  /* 0x0000000000007941 */ /* 0x000fea0003800200 */
.L_x_14119:
        /* <DEDUP_REMOVED lines=18> */
.L_x_14122:
[----:B------:R-:W-:Y:S05]  /*34d0*/  BSYNC.RECONVERGENT B0 ;  /* 0x0000000000007941 */ /* 0x000fea0003800200 */
.L_x_14121:
        /* <DEDUP_REMOVED lines=18> */
.L_x_14124:
[----:B------:R-:W-:Y:S05]  /*3600*/  BSYNC.RECONVERGENT B0 ;  /* 0x0000000000007941 */ /* 0x000fea0003800200 */
.L_x_14123:
[----:B------:R-:W5:Y:S01]  /*3610*/  LD.E R10, desc[UR4][R2.64+0x18c] ;  /* 0x00018c04020a7980 */ /* 0x000f62000c101900 */
[----:B------:R-:W-:Y:S01]  /*3620*/  LOP3.LUT R5, R16, 0x8, R89, 0x78, !PT ;  /* 0x0000000810057812 */ /* 0x000fe200078e7859 */
[----:B------:R-:W-:Y:S01]  /*3630*/  BSSY.RECONVERGENT B1, `(.L_x_14125) ;  /* 0x000014f000017945 */ /* 0x000fe20003800200 */
[----:B------:R-:W-:Y:S01]  /*3640*/  SHF.L.U32 R7, R7, 0xa, RZ ;  /* 0x0000000a07077819 */ /* 0x000fe200000006ff */
[----:B------:R-:W0:Y:S01]  /*3650*/  LDGDEPBAR ;  /* 0x00000000000079af */ /* 0x000e220000000000 */
[----:B------:R-:W-:Y:S02]  /*3660*/  LOP3.LUT R5, R5, 0x38, R0, 0x78, !PT ;  /* 0x0000003805057812 */ /* 0x000fe400078e7800 */
[----:B------:R-:W-:Y:S01]  /*3670*/  LOP3.LUT R142, R7, 0x400, RZ, 0xc0, !PT ;  /* 0x00000400078e7812 */ /* 0x000fe200078ec0ff */
[----:B------:R-:W-:Y:S01]  /*3680*/  IMAD.MOV.U32 R7, RZ, RZ, 0x40 ;  /* 0x00000040ff077424 */ /* 0x000fe200078e00ff */
[----:B------:R-:W-:Y:S02]  /*3690*/  IADD3 R0, PT, PT, R4, R13, RZ ;  /* 0x0000000d04007210 */ /* 0x000fe40007ffe0ff */
[----:B------:R-:W-:-:S02]  /*36a0*/  LEA R142, R5, R142, 0x1 ;  /* 0x0000008e058e7211 */ /* 0x000fc400078e08ff */
[----:B------:R-:W-:Y:S02]  /*36b0*/  LEA R143, R0, R9, 0x1 ;  /* 0x00000009008f7211 */ /* 0x000fe400078e08ff */
[----:B------:R-:W-:Y:S02]  /*36c0*/  IADD3 R142, PT, PT, R9, R142, RZ ;  /* 0x0000008e098e7210 */ /* 0x000fe40007ffe0ff */
[----:B------:R-:W-:Y:S01]  /*36d0*/  R2P PR, R89, 0x6 ;  /* 0x0000000659007804 */ /* 0x000fe20000000000 */
[----:B------:R-:W-:Y:S01]  /*36e0*/  LDSM.16.M88.4 R48, [R143] ;  /* 0x000000008f30783b */ /* 0x000fe20000000200 */
[----:B------:R-:W-:Y:S02]  /*36f0*/  MOV R5, 0x20 ;  /* 0x0000002000057802 */ /* 0x000fe40000000f00 */
[----:B------:R-:W-:Y:S01]  /*3700*/  SHF.R.U32.HI R120, RZ, 0x2, R89 ;  /* 0x00000002ff787819 */ /* 0x000fe20000011659 */
[----:B------:R-:W2:Y:S01]  /*3710*/  LDSM.16.M88.4 R36, [R142+0x4000] ;  /* 0x004000008e24783b */ /* 0x000ea20000000200 */
[----:B------:R-:W-:-:S02]  /*3720*/  SEL R5, R5, 0xffffffe0, !P1 ;  /* 0xffffffe005057807 */ /* 0x000fc40004800000 */
[----:B------:R-:W-:Y:S01]  /*3730*/  SEL R7, R7, 0xffffffc0, !P2 ;  /* 0xffffffc007077807 */ /* 0x000fe20005000000 */
[----:B------:R-:W3:Y:S01]  /*3740*/  LDSM.16.M88.4 R64, [R142+0x4800] ;  /* 0x004800008e40783b */ /* 0x000ee20000000200 */
[CC--:B------:R-:W-:Y:S02]  /*3750*/  IADD3 R141, PT, PT, R143.reuse, R5.reuse, RZ ;  /* 0x000000058f8d7210 */ /* 0x0c0fe40007ffe0ff */
[C---:B------:R-:W-:Y:S01]  /*3760*/  IADD3 R137, PT, PT, R142.reuse, R5, RZ ;  /* 0x000000058e897210 */ /* 0x040fe20007ffe0ff */
[----:B------:R-:W3:Y:S01]  /*3770*/  LDSM.16.M88.4 R56, [R142+0x5000] ;  /* 0x005000008e38783b */ /* 0x000ee20000000200 */
[-C--:B------:R-:W-:Y:S02]  /*3780*/  IADD3 R140, PT, PT, R143, R7.reuse, RZ ;  /* 0x000000078f8c7210 */ /* 0x080fe40007ffe0ff */
[----:B------:R-:W-:Y:S01]  /*3790*/  IADD3 R136, PT, PT, R142, R7, RZ ;  /* 0x000000078e887210 */ /* 0x000fe20007ffe0ff */
[----:B-1----:R-:W1:Y:S01]  /*37a0*/  LDSM.16.M88.4 R16, [R142+0x5800] ;  /* 0x005800008e10783b */ /* 0x002e620000000200 */
[----:B------:R-:W-:-:S02]  /*37b0*/  IADD3 R139, PT, PT, R5, R140, RZ ;  /* 0x0000008c058b7210 */ /* 0x000fc40007ffe0ff */
[----:B------:R-:W-:Y:S01]  /*37c0*/  IADD3 R135, PT, PT, R5, R136, RZ ;  /* 0x0000008805877210 */ /* 0x000fe20007ffe0ff */
[----:B----4-:R-:W-:Y:S01]  /*37d0*/  LDSM.16.M88.4 R12, [R141] ;  /* 0x000000008d0c783b */ /* 0x010fe20000000200 */
[----:B------:R-:W-:Y:S02]  /*37e0*/  LOP3.LUT R121, R90, 0x1f0, RZ, 0xc0, !PT ;  /* 0x000001f05a797812 */ /* 0x000fe400078ec0ff */
[----:B------:R-:W-:Y:S01]  /*37f0*/  LOP3.LUT R120, R120, 0x7, RZ, 0xc0, !PT ;  /* 0x0000000778787812 */ /* 0x000fe200078ec0ff */
[----:B------:R-:W4:Y:S01]  /*3800*/  LDSM.16.M88.4 R40, [R137+0x4000] ;  /* 0x004000008928783b */ /* 0x000f220000000200 */
[----:B------:R-:W-:Y:S02]  /*3810*/  ISETP.GT.AND P1, PT, R104, R149, PT ;  /* 0x000000956800720c */ /* 0x000fe40003f24270 */
[----:B------:R-:W-:Y:S01]  /*3820*/  IADD3 R163, PT, PT, R86, R8, -R119 ;  /* 0x0000000856a37210 */ /* 0x000fe20007ffe877 */
[----:B------:R-:W4:Y:S01]  /*3830*/  LDSM.16.M88.4 R44, [R137+0x5000] ;  /* 0x00500000892c783b */ /* 0x000f220000000200 */
[----:B------:R-:W-:-:S03]  /*3840*/  LOP3.LUT R116, R84, 0x6, RZ, 0xc0, !PT ;  /* 0x0000000654747812 */ /* 0x000fc600078ec0ff */
[----:B------:R-:W4:Y:S01]  /*3850*/  LDSM.16.M88.4 R68, [R137+0x4800] ;  /* 0x004800008944783b */ /* 0x000f220000000200 */
[----:B------:R-:W-:-:S03]  /*3860*/  IADD3 R102, PT, PT, R87, R116, RZ ;  /* 0x0000007457667210 */ /* 0x000fc60007ffe0ff */
[----:B------:R-:W4:Y:S04]  /*3870*/  LDSM.16.M88.4 R28, [R137+0x5800] ;  /* 0x00580000891c783b */ /* 0x000f280000000200 */
        /* <DEDUP_REMOVED lines=104> */
[----:B-1----:R-:W-:Y:S01]  /*3f00*/  HMMA.16816.F32.BF16 R52, R28, R12, R52 ;  /* 0x0000000c1c34723c */ /* 0x002fe20000041834 */
[----:B------:R-:W-:-:S07]  /*3f10*/  IADD3 R13, PT, PT, R8, -R119, -R88 ;  /* 0x80000077080d7210 */ /* 0x000fce0007ffe858 */
[----:B------:R-:W-:Y:S03]  /*3f20*/  HMMA.16816.F32.BF16 R48, R28, R14, R48 ;  /* 0x0000000e1c30723c */ /* 0x000fe60000041830 */
[-C--:B------:R-:W-:Y:S01]  /*3f30*/  FMUL.FTZ R80, R80, R10.reuse ;  /* 0x0000000a50507220 */ /* 0x080fe20000410000 */
[-C--:B------:R-:W-:Y:S01]  /*3f40*/  FMUL.FTZ R82, R82, R10.reuse ;  /* 0x0000000a52527220 */ /* 0x080fe20000410000 */
[----:B------:R-:W-:-:S03]  /*3f50*/  FMUL.FTZ R40, R83, R10 ;  /* 0x0000000a53287220 */ /* 0x000fc60000410000 */
[C---:B---3--:R-:W-:Y:S01]  /*3f60*/  HMMA.16816.F32.BF16 R56, R16.reuse, R62, R56 ;  /* 0x0000003e1038723c */ /* 0x048fe20000041838 */
[----:B------:R-:W-:Y:S01]  /*3f70*/  IMAD.IADD R63, R121, 0x1, R120 ;  /* 0x00000001793f7824 */ /* 0x000fe200078e0278 */
[----:B------:R-:W1:Y:S04]  /*3f80*/  MUFU.TANH R80, R80 ;  /* 0x0000005000507308 */ /* 0x000e680000002400 */
[-C--:B------:R-:W-:Y:S02]  /*3f90*/  IADD3 R166, PT, PT, R160, R63.reuse, RZ ;  /* 0x0000003fa0a67210 */ /* 0x080fe40007ffe0ff */
[----:B-----5:R-:W-:Y:S01]  /*3fa0*/  HMMA.16816.F32.BF16 R52, R16, R20, R52 ;  /* 0x000000141034723c */ /* 0x020fe20000041834 */
[----:B------:R-:W-:Y:S01]  /*3fb0*/  IADD3 R63, PT, PT, R117, R63, RZ ;  /* 0x0000003f753f7210 */ /* 0x000fe20007ffe0ff */
[----:B------:R-:W3:Y:S01]  /*3fc0*/  MUFU.TANH R82, R82 ;  /* 0x0000005200527308 */ /* 0x000ee20000002400 */
[----:B------:R-:W-:-:S02]  /*3fd0*/  IADD3 R163, PT, PT, R166, R163, RZ ;  /* 0x000000a3a6a37210 */ /* 0x000fc40007ffe0ff */
[----:B------:R-:W-:Y:S02]  /*3fe0*/  IADD3 R166, PT, PT, R166, R13, RZ ;  /* 0x0000000da6a67210 */ /* 0x000fe40007ffe0ff */
[--C-:B------:R-:W-:Y:S01]  /*3ff0*/  VIADDMNMX R167, R163, 0x1, R8.reuse, PT ;  /* 0x00000001a3a77846 */ /* 0x100fe20003800108 */
[C---:B------:R-:W-:Y:S01]  /*4000*/  HMMA.16816.F32.BF16 R64, R16.reuse, R34, R64 ;  /* 0x000000221040723c */ /* 0x040fe20000041840 */
[-C--:B------:R-:W-:Y:S01]  /*4010*/  FMUL.FTZ R34, R81, R10.reuse ;  /* 0x0000000a51227220 */ /* 0x080fe20000410000 */
[----:B------:R-:W1:Y:S01]  /*4020*/  MUFU.TANH R40, R40 ;  /* 0x0000002800287308 */ /* 0x000e620000002400 */
[-C--:B------:R-:W-:Y:S01]  /*4030*/  FMUL.FTZ R20, R56, R10.reuse ;  /* 0x0000000a38147220 */ /* 0x080fe20000410000 */
[-C--:B------:R-:W-:Y:S01]  /*4040*/  FMUL.FTZ R56, R58, R10.reuse ;  /* 0x0000000a3a387220 */ /* 0x080fe20000410000 */
[-C--:B------:R-:W-:Y:S01]  /*4050*/  FMUL.FTZ R14, R57, R10.reuse ;  /* 0x0000000a390e7220 */ /* 0x080fe20000410000 */
[----:B------:R-:W-:Y:S01]  /*4060*/  FMUL.FTZ R30, R59, R10 ;  /* 0x0000000a3b1e7220 */ /* 0x000fe20000410000 */
[----:B------:R-:W-:Y:S01]  /*4070*/  VIMNMX R168, PT, PT, RZ, R166, !PT ;  /* 0x000000a6ffa87248 */ /* 0x000fe20007fe0100 */
[C---:B------:R-:W-:Y:S01]  /*4080*/  HMMA.16816.F32.BF16 R76, R16.reuse, R60, R76 ;  /* 0x0000003c104c723c */ /* 0x040fe2000004184c */
[----:B------:R-:W-:Y:S01]  /*4090*/  VIADDMNMX R163, R163, 0x9, R8, PT ;  /* 0x00000009a3a37846 */ /* 0x000fe20003800108 */
[----:B------:R-:W1:Y:S01]  /*40a0*/  MUFU.TANH R34, R34 ;  /* 0x0000002200227308 */ /* 0x000e620000002400 */
[-C--:B------:R-:W-:Y:S01]  /*40b0*/  FMUL.FTZ R28, R52, R10.reuse ;  /* 0x0000000a341c7220 */ /* 0x080fe20000410000 */
[-C--:B------:R-:W-:Y:S01]  /*40c0*/  FMUL.FTZ R52, R53, R10.reuse ;  /* 0x0000000a35347220 */ /* 0x080fe20000410000 */
[-C--:B------:R-:W-:Y:S01]  /*40d0*/  FMUL.FTZ R58, R54, R10.reuse ;  /* 0x0000000a363a7220 */ /* 0x080fe20000410000 */
[-C--:B------:R-:W-:Y:S01]  /*40e0*/  FMUL.FTZ R55, R55, R10.reuse ;  /* 0x0000000a37377220 */ /* 0x080fe20000410000 */
[----:B------:R-:W-:Y:S01]  /*40f0*/  VIADDMNMX R166, R166, 0x8, RZ, !PT ;  /* 0x00000008a6a67846 */ /* 0x000fe200078001ff */
[----:B------:R-:W-:Y:S02]  /*4100*/  HMMA.16816.F32.BF16 R48, R16, R22, R48 ;  /* 0x000000161030723c */ /* 0x000fe40000041830 */
        /* <DEDUP_REMOVED lines=47> */
.L_x_14128:
        /* <DEDUP_REMOVED lines=60> */
.L_x_14129:
[----:B------:R-:W-:Y:S05]  /*47c0*/  BSYNC.RECONVERGENT B0 ;  /* 0x0000000000007941 */ /* 0x000fea0003800200 */
.L_x_14127:
        /* <DEDUP_REMOVED lines=53> */
.L_x_14126:
[----:B------:R-:W-:Y:S05]  /*4b20*/  BSYNC.RECONVERGENT B1 ;  /* 0x0000000000017941 */ /* 0x000fea0003800200 */
.L_x_14125:
[----:B------:R-:W3:Y:S01]  /*4b30*/  LD.E R114, desc[UR4][R2.64+0xdc] ;  /* 0x0000dc0402727980 */ /* 0x000ee2000c101900 */
[C---:B--2---:R-:W-:Y:S02]  /*4b40*/  IMAD.IADD R18, R102.reuse, 0x1, R119 ;  /* 0x0000000166127824 */ /* 0x044fe400078e0277 */
[C---:B------:R-:W-:Y:S02]  /*4b50*/  VIADD R25, R63.reuse, 0x8 ;  /* 0x000000083f197836 */ /* 0x040fe40000000000 */
[----:B------:R-:W-:Y:S01]  /*4b60*/  VIADD R57, R102, 0x1 ;  /* 0x0000000166397836 */ /* 0x000fe20000000000 */
[--C-:B------:R-:W-:Y:S01]  /*4b70*/  IADD3 R61, PT, PT, R63, -0x1, -R18.reuse ;  /* 0xffffffff3f3d7810 */ /* 0x100fe20007ffe812 */
[--C-:B------:R-:W-:Y:S01]  /*4b80*/  IMAD.IADD R35, R25, 0x1, -R18.reuse ;  /* 0x0000000119237824 */ /* 0x100fe200078e0a12 */
[C-C-:B------:R-:W-:Y:S02]  /*4b90*/  IADD3 R37, PT, PT, R63.reuse, -0x9, -R18.reuse ;  /* 0xfffffff73f257810 */ /* 0x140fe40007ffe812 */
        /* <DEDUP_REMOVED lines=28> */
[----:B------:R-:W-:-:S04]  /*4d60*/  IABS R61, R61 ;  /* 0x0000003d003d7213 */ /* 0x000fc80000000000 */
[----:B------:R-:W-:Y:S02]  /*4d70*/  I2FP.F32.S32 R61, R61 ;  /* 0x0000003d003d7245 */ /* 0x000fe40000201400 */
[----:B------:R-:W-:Y:S02]  /*4d80*/  IABS R18, R18 ;  /* 0x0000001200127213 */ /* 0x000fe40000000000 */
[----:B------:R-:W-:Y:S01]  /*4d90*/  IABS R59, R59 ;  /* 0x0000003b003b7213 */ /* 0x000fe20000000000 */
[----:B------:R-:W-:Y:S01]  /*4da0*/  FFMA.FTZ R61, -R155, R61, R68 ;  /* 0x0000003d9b3d7223 */ /* 0x000fe20000010144 */
[----:B------:R-:W-:Y:S01]  /*4db0*/  ISETP.GE.AND P4, PT, R57, R168, PT ;  /* 0x000000a83900720c */ /* 0x000fe20003f86270 */
[----:B------:R-:W-:Y:S01]  /*4dc0*/  IMAD.MOV.U32 R65, RZ, RZ, R18 ;  /* 0x000000ffff417224 */ /* 0x000fe200078e0012 */
[----:B------:R-:W-:Y:S02]  /*4dd0*/  I2FP.F32.S32 R59, R59 ;  /* 0x0000003b003b7245 */ /* 0x000fe40000201400 */
[----:B------:R-:W-:-:S02]  /*4de0*/  FSEL R18, R61, -INF , P4 ;  /* 0xff8000003d127808 */ /* 0x000fc40002000000 */
[----:B------:R-:W-:Y:S01]  /*4df0*/  I2FP.F32.S32 R61, R65 ;  /* 0x00000041003d7245 */ /* 0x000fe20000201400 */
[----:B------:R-:W-:Y:S01]  /*4e00*/  FFMA.FTZ R59, -R155, R59, R92 ;  /* 0x0000003b9b3b7223 */ /* 0x000fe2000001015c */
[----:B------:R-:W-:Y:S02]  /*4e10*/  ISETP.GE.AND P1, PT, R57, R166, PT ;  /* 0x000000a63900720c */ /* 0x000fe40003f26270 */
[----:B------:R-:W-:Y:S01]  /*4e20*/  IABS R63, R63 ;  /* 0x0000003f003f7213 */ /* 0x000fe20000000000 */
[----:B------:R-:W-:Y:S01]  /*4e30*/  FFMA.FTZ R61, -R155, R61, R24 ;  /* 0x0000003d9b3d7223 */ /* 0x000fe20000010118 */
[----:B------:R-:W-:Y:S02]  /*4e40*/  IABS R37, R37 ;  /* 0x0000002500257213 */ /* 0x000fe40000000000 */
[----:B------:R-:W-:Y:S02]  /*4e50*/  FSEL R24, R59, -INF , P1 ;  /* 0xff8000003b187808 */ /* 0x000fe40000800000 */
[----:B------:R-:W-:-:S02]  /*4e60*/  IABS R59, R23 ;  /* 0x00000017003b7213 */ /* 0x000fc40000000000 */
[C---:B------:R-:W-:Y:S02]  /*4e70*/  ISETP.GE.AND P3, PT, R57.reuse, R167, PT ;  /* 0x000000a73900720c */ /* 0x040fe40003f66270 */
[----:B------:R-:W-:Y:S01]  /*4e80*/  ISETP.GE.AND P5, PT, R57, R163, PT ;  /* 0x000000a33900720c */ /* 0x000fe20003fa6270 */
[----:B------:R-:W-:Y:S01]  /*4e90*/  VIADD R57, R102, 0x8 ;  /* 0x0000000866397836 */ /* 0x000fe20000000000 */
[----:B------:R-:W-:Y:S01]  /*4ea0*/  I2FP.F32.S32 R23, R63 ;  /* 0x0000003f00177245 */ /* 0x000fe20000201400 */
[----:B------:R-:W-:Y:S01]  /*4eb0*/  IMAD.MOV.U32 R63, RZ, RZ, R37 ;  /* 0x000000ffff3f7224 */ /* 0x000fe200078e0025 */
[----:B------:R-:W-:Y:S02]  /*4ec0*/  FSEL R18, R18, -INF , !P3 ;  /* 0xff80000012127808 */ /* 0x000fe40005800000 */
[C---:B------:R-:W-:Y:S02]  /*4ed0*/  ISETP.GE.AND P6, PT, R57.reuse, R168, PT ;  /* 0x000000a83900720c */ /* 0x040fe40003fc6270 */
[----:B------:R-:W-:-:S02]  /*4ee0*/  ISETP.GE.AND P2, PT, R57, R167, PT ;  /* 0x000000a73900720c */ /* 0x000fc40003f46270 */
[C---:B------:R-:W-:Y:S02]  /*4ef0*/  ISETP.GE.AND P4, PT, R57.reuse, R166, PT ;  /* 0x000000a63900720c */ /* 0x040fe40003f86270 */
[----:B------:R-:W-:Y:S01]  /*4f00*/  ISETP.GE.AND P3, PT, R57, R163, PT ;  /* 0x000000a33900720c */ /* 0x000fe20003f66270 */
[----:B------:R-:W-:Y:S01]  /*4f10*/  VIADD R57, R102, 0x9 ;  /* 0x0000000966397836 */ /* 0x000fe20000000000 */
[----:B------:R-:W-:Y:S02]  /*4f20*/  I2FP.F32.S32 R63, R63 ;  /* 0x0000003f003f7245 */ /* 0x000fe40000201400 */
[----:B------:R-:W-:Y:S01]  /*4f30*/  I2FP.F32.S32 R59, R59 ;  /* 0x0000003b003b7245 */ /* 0x000fe20000201400 */
[----:B------:R-:W-:Y:S01]  /*4f40*/  FFMA.FTZ R36, -R155, R23, R36 ;  /* 0x000000179b247223 */ /* 0x000fe20000010124 */
[----:B------:R-:W-:Y:S01]  /*4f50*/  ISETP.GE.AND P1, PT, R57, R168, PT ;  /* 0x000000a83900720c */ /* 0x000fe20003f26270 */
[----:B------:R-:W-:Y:S01]  /*4f60*/  FFMA.FTZ R63, -R155, R63, R32 ;  /* 0x0000003f9b3f7223 */ /* 0x000fe20000010120 */
[----:B------:R-:W-:Y:S01]  /*4f70*/  FSEL R37, R61, -INF , P6 ;  /* 0xff8000003d257808 */ /* 0x000fe20003000000 */
[----:B------:R-:W-:Y:S01]  /*4f80*/  FFMA.FTZ R38, -R155, R59, R38 ;  /* 0x0000003b9b267223 */ /* 0x000fe20000010126 */
[----:B------:R-:W-:-:S02]  /*4f90*/  IABS R22, R22 ;  /* 0x0000001600167213 */ /* 0x000fc40000000000 */
[C---:B------:R-:W-:Y:S02]  /*4fa0*/  ISETP.GE.AND P6, PT, R57.reuse, R166, PT ;  /* 0x000000a63900720c */ /* 0x040fe40003fc6270 */
[----:B------:R-:W-:Y:S02]  /*4fb0*/  FSEL R24, R24, -INF , !P5 ;  /* 0xff80000018187808 */ /* 0x000fe40006800000 */
[----:B------:R-:W-:Y:S01]  /*4fc0*/  FSEL R61, R36, -INF , P4 ;  /* 0xff800000243d7808 */ /* 0x000fe20002000000 */
[----:B------:R-:W-:Y:S01]  /*4fd0*/  VIADD R36, R102, 0x10 ;  /* 0x0000001066247836 */ /* 0x000fe20000000000 */
[----:B------:R-:W-:Y:S02]  /*4fe0*/  IABS R55, R55 ;  /* 0x0000003700377213 */ /* 0x000fe40000000000 */
[----:B------:R-:W-:Y:S02]  /*4ff0*/  ISETP.GE.AND P5, PT, R57, R167, PT ;  /* 0x000000a73900720c */ /* 0x000fe40003fa6270 */
[----:B------:R-:W-:-:S02]  /*5000*/  FSEL R63, R63, -INF , P1 ;  /* 0xff8000003f3f7808 */ /* 0x000fc40000800000 */
[----:B------:R-:W-:Y:S01]  /*5010*/  ISETP.GE.AND P4, PT, R57, R163, PT ;  /* 0x000000a33900720c */ /* 0x000fe20003f86270 */
[----:B------:R-:W-:Y:S01]  /*5020*/  IMAD.MOV.U32 R57, RZ, RZ, R22 ;  /* 0x000000ffff397224 */ /* 0x000fe200078e0016 */
[----:B------:R-:W-:Y:S02]  /*5030*/  FSEL R59, R38, -INF , P6 ;  /* 0xff800000263b7808 */ /* 0x000fe40003000000 */
[----:B------:R-:W-:Y:S02]  /*5040*/  IABS R10, R10 ;  /* 0x0000000a000a7213 */ /* 0x000fe40000000000 */
[----:B------:R-:W-:Y:S02]  /*5050*/  I2FP.F32.S32 R55, R55 ;  /* 0x0000003700377245 */ /* 0x000fe40000201400 */
[----:B------:R-:W-:Y:S02]  /*5060*/  IABS R53, R53 ;  /* 0x0000003500357213 */ /* 0x000fe40000000000 */
[----:B------:R-:W-:-:S02]  /*5070*/  FSEL R32, R61, -INF , !P3 ;  /* 0xff8000003d207808 */ /* 0x000fc40005800000 */
[----:B------:R-:W-:Y:S02]  /*5080*/  FSEL R22, R63, -INF , !P5 ;  /* 0xff8000003f167808 */ /* 0x000fe40006800000 */
[C---:B------:R-:W-:Y:S02]  /*5090*/  ISETP.GE.AND P3, PT, R36.reuse, R168, PT ;  /* 0x000000a82400720c */ /* 0x040fe40003f66270 */
[C---:B------:R-:W-:Y:S02]  /*50a0*/  ISETP.GE.AND P1, PT, R36.reuse, R167, PT ;  /* 0x000000a72400720c */ /* 0x040fe40003f26270 */
[C---:B------:R-:W-:Y:S02]  /*50b0*/  ISETP.GE.AND P5, PT, R36.reuse, R166, PT ;  /* 0x000000a62400720c */ /* 0x040fe40003fa6270 */
[----:B------:R-:W-:Y:S02]  /*50c0*/  ISETP.GE.AND P6, PT, R36, R163, PT ;  /* 0x000000a32400720c */ /* 0x000fe40003fc6270 */
[----:B------:R-:W-:Y:S01]  /*50d0*/  FSEL R36, R59, -INF , !P4 ;  /* 0xff8000003b247808 */ /* 0x000fe20006000000 */
[----:B------:R-:W-:Y:S01]  /*50e0*/  IMAD.MOV.U32 R59, RZ, RZ, R10 ;  /* 0x000000ffff3b7224 */ /* 0x000fe200078e000a */
[----:B------:R-:W-:Y:S01]  /*50f0*/  I2FP.F32.S32 R57, R57 ;  /* 0x0000003900397245 */ /* 0x000fe20000201400 */
[----:B------:R-:W-:Y:S01]  /*5100*/  VIADD R38, R102, 0x11 ;  /* 0x0000001166267836 */ /* 0x000fe20000000000 */
[----:B------:R-:W-:Y:S01]  /*5110*/  I2FP.F32.S32 R53, R53 ;  /* 0x0000003500357245 */ /* 0x000fe20000201400 */
[C---:B------:R-:W-:Y:S01]  /*5120*/  FFMA.FTZ R55, -R155.reuse, R55, R80 ;  /* 0x000000379b377223 */ /* 0x040fe20000010150 */
[----:B------:R-:W-:Y:S01]  /*5130*/  I2FP.F32.S32 R59, R59 ;  /* 0x0000003b003b7245 */ /* 0x000fe20000201400 */
[C---:B------:R-:W-:Y:S01]  /*5140*/  FFMA.FTZ R57, -R155.reuse, R57, R82 ;  /* 0x000000399b397223 */ /* 0x040fe20000010152 */
[----:B------:R-:W-:Y:S01]  /*5150*/  ISETP.GE.AND P4, PT, R38, R168, PT ;  /* 0x000000a82600720c */ /* 0x000fe20003f86270 */
[----:B------:R-:W-:Y:S01]  /*5160*/  FFMA.FTZ R53, -R155, R53, R34 ;  /* 0x000000359b357223 */ /* 0x000fe20000010122 */
[----:B------:R-:W-:-:S02]  /*5170*/  FSEL R55, R55, -INF , P3 ;  /* 0xff80000037377808 */ /* 0x000fc40001800000 */
[----:B------:R-:W-:Y:S02]  /*5180*/  IABS R16, R16 ;  /* 0x0000001000107213 */ /* 0x000fe40000000000 */
[----:B------:R-:W-:Y:S01]  /*5190*/  IABS R51, R51 ;  /* 0x0000003300337213 */ /* 0x000fe20000000000 */
[----:B------:R-:W-:Y:S01]  /*51a0*/  FFMA.FTZ R40, -R155, R59, R40 ;  /* 0x0000003b9b287223 */ /* 0x000fe20000010128 */
[----:B------:R-:W-:Y:S02]  /*51b0*/  ISETP.GE.AND P3, PT, R38, R167, PT ;  /* 0x000000a72600720c */ /* 0x000fe40003f66270 */
[----:B------:R-:W-:Y:S01]  /*51c0*/  FSEL R10, R55, -INF , !P1 ;  /* 0xff800000370a7808 */ /* 0x000fe20004800000 */
[----:B------:R-:W-:Y:S01]  /*51d0*/  IMAD.MOV.U32 R55, RZ, RZ, R16 ;  /* 0x000000ffff377224 */ /* 0x000fe200078e0010 */
[----:B------:R-:W-:Y:S02]  /*51e0*/  FSEL R57, R57, -INF , P5 ;  /* 0xff80000039397808 */ /* 0x000fe40002800000 */
[----:B------:R-:W-:-:S02]  /*51f0*/  FSEL R53, R53, -INF , P4 ;  /* 0xff80000035357808 */ /* 0x000fc40002000000 */
[C---:B------:R-:W-:Y:S02]  /*5200*/  ISETP.GE.AND P1, PT, R38.reuse, R166, PT ;  /* 0x000000a62600720c */ /* 0x040fe40003f26270 */
[----:B------:R-:W-:Y:S01]  /*5210*/  ISETP.GE.AND P5, PT, R38, R163, PT ;  /* 0x000000a32600720c */ /* 0x000fe20003fa6270 */
[----:B------:R-:W-:Y:S01]  /*5220*/  VIADD R38, R102, 0x18 ;  /* 0x0000001866267836 */ /* 0x000fe20000000000 */
[----:B------:R-:W-:Y:S02]  /*5230*/  I2FP.F32.S32 R51, R51 ;  /* 0x0000003300337245 */ /* 0x000fe40000201400 */
[----:B------:R-:W-:Y:S02]  /*5240*/  FSEL R16, R53, -INF , !P3 ;  /* 0xff80000035107808 */ /* 0x000fe40005800000 */
[----:B------:R-:W-:Y:S01]  /*5250*/  FSEL R53, R40, -INF , P1 ;  /* 0xff80000028357808 */ /* 0x000fe20000800000 */
[----:B------:R-:W-:Y:S01]  /*5260*/  FFMA.FTZ R51, -R155, R51, R64 ;  /* 0x000000339b337223 */ /* 0x000fe20000010140 */
[----:B------:R-:W-:-:S02]  /*5270*/  IABS R8, R8 ;  /* 0x0000000800087213 */ /* 0x000fc40000000000 */
[----:B------:R-:W-:Y:S02]  /*5280*/  FSEL R34, R57, -INF , !P6 ;  /* 0xff80000039227808 */ /* 0x000fe40007000000 */
[----:B------:R-:W-:Y:S02]  /*5290*/  I2FP.F32.S32 R55, R55 ;  /* 0x0000003700377245 */ /* 0x000fe40000201400 */
[C---:B------:R-:W-:Y:S02]  /*52a0*/  ISETP.GE.AND P6, PT, R38.reuse, R168, PT ;  /* 0x000000a82600720c */ /* 0x040fe40003fc6270 */
[----:B------:R-:W-:Y:S02]  /*52b0*/  IABS R49, R49 ;  /* 0x0000003100317213 */ /* 0x000fe40000000000 */
[C---:B------:R-:W-:Y:S02]  /*52c0*/  ISETP.GE.AND P4, PT, R38.reuse, R167, PT ;  /* 0x000000a72600720c */ /* 0x040fe40003f86270 */
[----:B------:R-:W-:-:S02]  /*52d0*/  ISETP.GE.AND P3, PT, R38, R166, PT ;  /* 0x000000a62600720c */ /* 0x000fc40003f66270 */
[----:B------:R-:W-:Y:S02]  /*52e0*/  ISETP.GE.AND P1, PT, R38, R163, PT ;  /* 0x000000a32600720c */ /* 0x000fe40003f26270 */
[----:B------:R-:W-:Y:S01]  /*52f0*/  FSEL R38, R53, -INF , !P5 ;  /* 0xff80000035267808 */ /* 0x000fe20006800000 */
[----:B------:R-:W-:Y:S02]  /*5300*/  IMAD.MOV.U32 R53, RZ, RZ, R8 ;  /* 0x000000ffff357224 */ /* 0x000fe400078e0008 */
[----:B------:R-:W-:Y:S01]  /*5310*/  FFMA.FTZ R26, -R155, R55, R26 ;  /* 0x000000379b1a7223 */ /* 0x000fe2000001011a */
[----:B------:R-:W-:Y:S01]  /*5320*/  FSEL R51, R51, -INF , P6 ;  /* 0xff80000033337808 */ /* 0x000fe20003000000 */
[----:B------:R-:W-:Y:S01]  /*5330*/  VIADD R40, R102, 0x19 ;  /* 0x0000001966287836 */ /* 0x000fe20000000000 */
[----:B------:R-:W-:Y:S02]  /*5340*/  I2FP.F32.S32 R49, R49 ;  /* 0x0000003100317245 */ /* 0x000fe40000201400 */
[----:B------:R-:W-:-:S02]  /*5350*/  IABS R6, R6 ;  /* 0x0000000600067213 */ /* 0x000fc40000000000 */
[----:B------:R-:W-:Y:S01]  /*5360*/  IABS R47, R47 ;  /* 0x0000002f002f7213 */ /* 0x000fe20000000000 */
[----:B------:R-:W-:Y:S01]  /*5370*/  FFMA.FTZ R49, -R155, R49, R60 ;  /* 0x000000319b317223 */ /* 0x000fe2000001013c */
[----:B------:R-:W-:Y:S01]  /*5380*/  FSEL R8, R51, -INF , !P4 ;  /* 0xff80000033087808 */ /* 0x000fe20006000000 */
[----:B------:R-:W-:Y:S01]  /*5390*/  IMAD.MOV.U32 R51, RZ, RZ, R6 ;  /* 0x000000ffff337224 */ /* 0x000fe200078e0006 */
[----:B------:R-:W-:Y:S02]  /*53a0*/  I2FP.F32.S32 R53, R53 ;  /* 0x0000003500357245 */ /* 0x000fe40000201400 */
[----:B------:R-:W-:Y:S02]  /*53b0*/  FSEL R26, R26, -INF , P3 ;  /* 0xff8000001a1a7808 */ /* 0x000fe40001800000 */
[C---:B------:R-:W-:Y:S02]  /*53c0*/  ISETP.GE.AND P5, PT, R40.reuse, R168, PT ;  /* 0x000000a82800720c */ /* 0x040fe40003fa6270 */
[----:B------:R-:W-:-:S02]  /*53d0*/  ISETP.GE.AND P6, PT, R40, R167, PT ;  /* 0x000000a72800720c */ /* 0x000fc40003fc6270 */
[C---:B------:R-:W-:Y:S02]  /*53e0*/  ISETP.GE.AND P4, PT, R40.reuse, R166, PT ;  /* 0x000000a62800720c */ /* 0x040fe40003f86270 */
[----:B------:R-:W-:Y:S01]  /*53f0*/  ISETP.GE.AND P3, PT, R40, R163, PT ;  /* 0x000000a32800720c */ /* 0x000fe20003f66270 */
[----:B------:R-:W-:Y:S01]  /*5400*/  VIADD R40, R102, 0x20 ;  /* 0x0000002066287836 */ /* 0x000fe20000000000 */
[----:B------:R-:W-:Y:S01]  /*5410*/  I2FP.F32.S32 R47, R47 ;  /* 0x0000002f002f7245 */ /* 0x000fe20000201400 */
[----:B------:R-:W-:Y:S01]  /*5420*/  FFMA.FTZ R12, -R155, R53, R12 ;  /* 0x000000359b0c7223 */ /* 0x000fe2000001010c */
[----:B------:R-:W-:Y:S02]  /*5430*/  FSEL R49, R49, -INF , P5 ;  /* 0xff80000031317808 */ /* 0x000fe40002800000 */
[----:B------:R-:W-:Y:S01]  /*5440*/  I2FP.F32.S32 R51, R51 ;  /* 0x0000003300337245 */ /* 0x000fe20000201400 */
[----:B------:R-:W-:Y:S01]  /*5450*/  FFMA.FTZ R47, -R155, R47, R62 ;  /* 0x0000002f9b2f7223 */ /* 0x000fe2000001013e */
[----:B------:R-:W-:-:S02]  /*5460*/  FSEL R26, R26, -INF , !P1 ;  /* 0xff8000001a1a7808 */ /* 0x000fc40004800000 */
[----:B------:R-:W-:Y:S02]  /*5470*/  IABS R45, R45 ;  /* 0x0000002d002d7213 */ /* 0x000fe40000000000 */
[----:B------:R-:W-:Y:S01]  /*5480*/  ISETP.GE.AND P1, PT, R40, R168, PT ;  /* 0x000000a82800720c */ /* 0x000fe20003f26270 */
[----:B------:R-:W-:Y:S01]  /*5490*/  FFMA.FTZ R46, -R155, R51, R46 ;  /* 0x000000339b2e7223 */ /* 0x000fe2000001012e */
[----:B------:R-:W-:Y:S02]  /*54a0*/  FSEL R6, R49, -INF , !P6 ;  /* 0xff80000031067808 */ /* 0x000fe40007000000 */
[----:B------:R-:W-:Y:S02]  /*54b0*/  FSEL R12, R12, -INF , P4 ;  /* 0xff8000000c0c7808 */ /* 0x000fe40002000000 */
[C---:B------:R-:W-:Y:S02]  /*54c0*/  ISETP.GE.AND P5, PT, R40.reuse, R167, PT ;  /* 0x000000a72800720c */ /* 0x040fe40003fa6270 */
[----:B------:R-:W-:-:S02]  /*54d0*/  ISETP.GE.AND P6, PT, R40, R166, PT ;  /* 0x000000a62800720c */ /* 0x000fc40003fc6270 */
[----:B------:R-:W-:Y:S01]  /*54e0*/  ISETP.GE.AND P4, PT, R40, R163, PT ;  /* 0x000000a32800720c */ /* 0x000fe20003f86270 */
[----:B------:R-:W-:Y:S01]  /*54f0*/  VIADD R40, R102, 0x21 ;  /* 0x0000002166287836 */ /* 0x000fe20000000000 */
[----:B------:R-:W-:Y:S02]  /*5500*/  IABS R41, R41 ;  /* 0x0000002900297213 */ /* 0x000fe40000000000 */
[----:B------:R-:W-:Y:S02]  /*5510*/  I2FP.F32.S32 R45, R45 ;  /* 0x0000002d002d7245 */ /* 0x000fe40000201400 */
[----:B------:R-:W-:Y:S02]  /*5520*/  FSEL R47, R47, -INF , P1 ;  /* 0xff8000002f2f7808 */ /* 0x000fe40000800000 */
[----:B------:R-:W-:Y:S01]  /*5530*/  IABS R43, R43 ;  /* 0x0000002b002b7213 */ /* 0x000fe20000000000 */
[----:B------:R-:W-:Y:S01]  /*5540*/  FFMA.FTZ R42, -R155, R45, R42 ;  /* 0x0000002d9b2a7223 */ /* 0x000fe2000001012a */
[----:B------:R-:W-:-:S02]  /*5550*/  I2FP.F32.S32 R41, R41 ;  /* 0x0000002900297245 */ /* 0x000fc40000201400 */
[----:B------:R-:W-:Y:S02]  /*5560*/  FSEL R12, R12, -INF , !P3 ;  /* 0xff8000000c0c7808 */ /* 0x000fe40005800000 */
[----:B------:R-:W-:Y:S02]  /*5570*/  FSEL R176, R47, -INF , !P5 ;  /* 0xff8000002fb07808 */ /* 0x000fe40006800000 */
[----:B------:R-:W-:Y:S02]  /*5580*/  FSEL R46, R46, -INF , P6 ;  /* 0xff8000002e2e7808 */ /* 0x000fe40003000000 */
[C---:B------:R-:W-:Y:S02]  /*5590*/  ISETP.GE.AND P3, PT, R40.reuse, R168, PT ;  /* 0x000000a82800720c */ /* 0x040fe40003f66270 */
[C---:B------:R-:W-:Y:S02]  /*55a0*/  ISETP.GE.AND P1, PT, R40.reuse, R167, PT ;  /* 0x000000a72800720c */ /* 0x040fe40003f26270 */
[----:B------:R-:W-:-:S02]  /*55b0*/  ISETP.GE.AND P5, PT, R40, R166, PT ;  /* 0x000000a62800720c */ /* 0x000fc40003fa6270 */
[----:B------:R-:W-:Y:S02]  /*55c0*/  I2FP.F32.S32 R43, R43 ;  /* 0x0000002b002b7245 */ /* 0x000fe40000201400 */
[----:B------:R-:W-:Y:S01]  /*55d0*/  ISETP.GE.AND P6, PT, R40, R163, PT ;  /* 0x000000a32800720c */ /* 0x000fe20003fc6270 */
[----:B------:R-:W-:Y:S02]  /*55e0*/  VIADD R40, R102, 0x28 ;  /* 0x0000002866287836 */ /* 0x000fe40000000000 */
[C---:B------:R-:W-:Y:S01]  /*55f0*/  FFMA.FTZ R41, -R155.reuse, R41, R44 ;  /* 0x000000299b297223 */ /* 0x040fe2000001012c */
[----:B------:R-:W-:Y:S01]  /*5600*/  IABS R39, R39 ;  /* 0x0000002700277213 */ /* 0x000fe20000000000 */
[----:B------:R-:W-:Y:S01]  /*5610*/  FFMA.FTZ R20, -R155, R43, R20 ;  /* 0x0000002b9b147223 */ /* 0x000fe20000010114 */
[----:B------:R-:W-:Y:S02]  /*5620*/  FSEL R42, R42, -INF , P3 ;  /* 0xff8000002a2a7808 */ /* 0x000fe40001800000 */
[----:B------:R-:W-:-:S02]  /*5630*/  FSEL R184, R46, -INF , !P4 ;  /* 0xff8000002eb87808 */ /* 0x000fc40006000000 */
[----:B------:R-:W-:Y:S02]  /*5640*/  IABS R33, R33 ;  /* 0x0000002100217213 */ /* 0x000fe40000000000 */
[----:B------:R-:W-:Y:S02]  /*5650*/  ISETP.GE.AND P4, PT, R40, R168, PT ;  /* 0x000000a82800720c */ /* 0x000fe40003f86270 */
[----:B------:R-:W-:Y:S02]  /*5660*/  I2FP.F32.S32 R39, R39 ;  /* 0x0000002700277245 */ /* 0x000fe40000201400 */
[----:B------:R-:W-:Y:S02]  /*5670*/  FSEL R174, R42, -INF , !P1 ;  /* 0xff8000002aae7808 */ /* 0x000fe40004800000 */
[----:B------:R-:W-:Y:S02]  /*5680*/  FSEL R41, R41, -INF , P5 ;  /* 0xff80000029297808 */ /* 0x000fe40002800000 */
[----:B------:R-:W-:-:S02]  /*5690*/  ISETP.GE.AND P3, PT, R40, R167, PT ;  /* 0x000000a72800720c */ /* 0x000fc40003f66270 */
[CC--:B------:R-:W-:Y:S02]  /*56a0*/  ISETP.GE.AND P1, PT, R40.reuse, R166.reuse, PT ;  /* 0x000000a62800720c */ /* 0x0c0fe40003f26270 */
[----:B------:R-:W-:Y:S01]  /*56b0*/  ISETP.GE.AND P5, PT, R40, R163, PT ;  /* 0x000000a32800720c */ /* 0x000fe20003fa6270 */
[----:B------:R-:W-:Y:S01]  /*56c0*/  VIADD R40, R102, 0x29 ;  /* 0x0000002966287836 */ /* 0x000fe20000000000 */
[----:B------:R-:W-:Y:S02]  /*56d0*/  I2FP.F32.S32 R33, R33 ;  /* 0x0000002100217245 */ /* 0x000fe40000201400 */
[----:B------:R-:W-:Y:S02]  /*56e0*/  FSEL R20, R20, -INF , P4 ;  /* 0xff80000014147808 */ /* 0x000fe40002000000 */
[----:B------:R-:W-:Y:S01]  /*56f0*/  IABS R31, R31 ;  /* 0x0000001f001f7213 */ /* 0x000fe20000000000 */
[C---:B------:R-:W-:Y:S01]  /*5700*/  FFMA.FTZ R39, -R155.reuse, R39, R56 ;  /* 0x000000279b277223 */ /* 0x040fe20000010138 */
[----:B------:R-:W-:Y:S01]  /*5710*/  FSEL R172, R20, -INF , !P3 ;  /* 0xff80000014ac7808 */ /* 0x000fe20005800000 */
[----:B------:R-:W-:Y:S01]  /*5720*/  FFMA.FTZ R30, -R155, R33, R30 ;  /* 0x000000219b1e7223 */ /* 0x000fe2000001011e */
[----:B------:R-:W-:Y:S01]  /*5730*/  I2FP.F32.S32 R31, R31 ;  /* 0x0000001f001f7245 */ /* 0x000fe20000201400 */
[----:B------:R-:W-:Y:S01]  /*5740*/  VIADD R20, R102, 0x30 ;  /* 0x0000003066147836 */ /* 0x000fe20000000000 */
[----:B------:R-:W-:-:S02]  /*5750*/  ISETP.GE.AND P3, PT, R40, R166, PT ;  /* 0x000000a62800720c */ /* 0x000fc40003f66270 */
[----:B------:R-:W-:Y:S01]  /*5760*/  IABS R35, R35 ;  /* 0x0000002300237213 */ /* 0x000fe20000000000 */
[----:B------:R-:W-:Y:S01]  /*5770*/  FFMA.FTZ R31, -R155, R31, R58 ;  /* 0x0000001f9b1f7223 */ /* 0x000fe2000001013a */
[----:B------:R-:W-:Y:S02]  /*5780*/  FSEL R39, R39, -INF , P1 ;  /* 0xff80000027277808 */ /* 0x000fe40000800000 */
[----:B------:R-:W-:Y:S02]  /*5790*/  I2FP.F32.S32 R35, R35 ;  /* 0x0000002300237245 */ /* 0x000fe40000201400 */
[----:B------:R-:W-:Y:S02]  /*57a0*/  ISETP.GE.AND P1, PT, R40, R163, PT ;  /* 0x000000a32800720c */ /* 0x000fe40003f26270 */
[----:B------:R-:W-:Y:S02]  /*57b0*/  FSEL R30, R30, -INF , P3 ;  /* 0xff8000001e1e7808 */ /* 0x000fe40001800000 */
[----:B------:R-:W-:Y:S01]  /*57c0*/  ISETP.GE.AND P3, PT, R20, R166, PT ;  /* 0x000000a61400720c */ /* 0x000fe20003f66270 */
[----:B------:R-:W-:Y:S01]  /*57d0*/  FFMA.FTZ R35, -R155, R35, R70 ;  /* 0x000000239b237223 */ /* 0x000fe20000010146 */
[----:B------:R-:W-:-:S02]  /*57e0*/  FSEL R178, R30, -INF , !P1 ;  /* 0xff8000001eb27808 */ /* 0x000fc40004800000 */
[----:B------:R-:W-:Y:S02]  /*57f0*/  IABS R25, R25 ;  /* 0x0000001900197213 */ /* 0x000fe40000000000 */
[----:B------:R-:W-:Y:S02]  /*5800*/  FSEL R180, R39, -INF , !P5 ;  /* 0xff80000027b47808 */ /* 0x000fe40006800000 */
[----:B------:R-:W-:Y:S02]  /*5810*/  ISETP.GE.AND P1, PT, R20, R163, PT ;  /* 0x000000a31400720c */ /* 0x000fe40003f26270 */
[----:B------:R-:W-:Y:S02]  /*5820*/  FSEL R31, R31, -INF , P3 ;  /* 0xff8000001f1f7808 */ /* 0x000fe40001800000 */
[----:B------:R-:W-:Y:S02]  /*5830*/  ISETP.GE.AND P5, PT, R102, R166, PT ;  /* 0x000000a66600720c */ /* 0x000fe40003fa6270 */
[----:B------:R-:W-:-:S02]  /*5840*/  IABS R27, R27 ;  /* 0x0000001b001b7213 */ /* 0x000fc40000000000 */
[----:B------:R-:W-:Y:S02]  /*5850*/  I2FP.F32.S32 R25, R25 ;  /* 0x0000001900197245 */ /* 0x000fe40000201400 */
[----:B------:R-:W-:Y:S02]  /*5860*/  FSEL R130, R31, -INF , !P1 ;  /* 0xff8000001f827808 */ /* 0x000fe40004800000 */
[----:B------:R-:W-:Y:S02]  /*5870*/  ISETP.GE.AND P1, PT, R102, R163, PT ;  /* 0x000000a36600720c */ /* 0x000fe40003f26270 */
[----:B------:R-:W-:Y:S01]  /*5880*/  FSEL R35, R35, -INF , P5 ;  /* 0xff80000023237808 */ /* 0x000fe20002800000 */
[----:B------:R-:W-:Y:S01]  /*5890*/  FFMA.FTZ R72, -R155, R25, R72 ;  /* 0x000000199b487223 */ /* 0x000fe20000010148 */
[----:B------:R-:W-:Y:S02]  /*58a0*/  IABS R29, R29 ;  /* 0x0000001d001d7213 */ /* 0x000fe40000000000 */
[----:B------:R-:W-:-:S02]  /*58b0*/  I2FP.F32.S32 R27, R27 ;  /* 0x0000001b001b7245 */ /* 0x000fc40000201400 */
[----:B------:R-:W-:Y:S02]  /*58c0*/  FSEL R25, R35, -INF , !P1 ;  /* 0xff80000023197808 */ /* 0x000fe40004800000 */
[----:B------:R-:W-:Y:S01]  /*58d0*/  I2FP.F32.S32 R29, R29 ;  /* 0x0000001d001d7245 */ /* 0x000fe20000201400 */
[----:B------:R-:W-:Y:S01]  /*58e0*/  FFMA.FTZ R50, -R155, R27, R50 ;  /* 0x0000001b9b327223 */ /* 0x000fe20000010132 */
[C---:B------:R-:W-:Y:S01]  /*58f0*/  VIADD R27, R102.reuse, 0x38 ;  /* 0x00000038661b7836 */ /* 0x040fe20000000000 */
[----:B------:R-:W-:Y:S02]  /*5900*/  FMNMX3.FTZ R31, R25, R24, R32, !PT ;  /* 0x00000018191f7276 */ /* 0x000fe40007810020 */
[----:B------:R-:W-:Y:S01]  /*5910*/  IABS R21, R21 ;  /* 0x0000001500157213 */ /* 0x000fe20000000000 */
[----:B------:R-:W-:Y:S01]  /*5920*/  FFMA.FTZ R66, -R155, R29, R66 ;  /* 0x0000001d9b427223 */ /* 0x000fe20000010142 */
[----:B------:R-:W-:Y:S01]  /*5930*/  VIADD R29, R102, 0x31 ;  /* 0x00000031661d7836 */ /* 0x000fe20000000000 */
[----:B------:R-:W-:-:S02]  /*5940*/  FMNMX3.FTZ R31, R31, R36, R34, !PT ;  /* 0x000000241f1f7276 */ /* 0x000fc40007810022 */
[----:B------:R-:W-:Y:S02]  /*5950*/  ISETP.GE.AND P1, PT, R27, R166, PT ;  /* 0x000000a61b00720c */ /* 0x000fe40003f26270 */
[----:B------:R-:W-:Y:S02]  /*5960*/  I2FP.F32.S32 R21, R21 ;  /* 0x0000001500157245 */ /* 0x000fe40000201400 */
[----:B------:R-:W-:Y:S01]  /*5970*/  FMNMX3.FTZ R31, R31, R38, R26, !PT ;  /* 0x000000261f1f7276 */ /* 0x000fe2000781001a */
[----:B------:R-:W-:Y:S01]  /*5980*/  VIADD R30, R102, 0x39 ;  /* 0x00000039661e7836 */ /* 0x000fe20000000000 */
[----:B------:R-:W-:Y:S02]  /*5990*/  ISETP.GE.AND P3, PT, R29, R166, PT ;  /* 0x000000a61d00720c */ /* 0x000fe40003f66270 */
[----:B------:R-:W-:Y:S01]  /*59a0*/  FSEL R50, R50, -INF , P1 ;  /* 0xff80000032327808 */ /* 0x000fe20000800000 */
[----:B------:R-:W-:Y:S01]  /*59b0*/  FFMA.FTZ R14, -R155, R21, R14 ;  /* 0x000000159b0e7223 */ /* 0x000fe2000001010e */
[----:B------:R-:W-:-:S02]  /*59c0*/  ISETP.GE.AND P1, PT, R27, R163, PT ;  /* 0x000000a31b00720c */ /* 0x000fc40003f26270 */
[----:B------:R-:W-:Y:S02]  /*59d0*/  FSEL R182, R41, -INF , !P6 ;  /* 0xff80000029b67808 */ /* 0x000fe40007000000 */
[----:B------:R-:W-:Y:S02]  /*59e0*/  ISETP.GE.AND P4, PT, R40, R168, PT ;  /* 0x000000a82800720c */ /* 0x000fe40003f86270 */
[----:B------:R-:W-:Y:S02]  /*59f0*/  FMNMX3.FTZ R31, R31, R12, R184, !PT ;  /* 0x0000000c1f1f7276 */ /* 0x000fe400078100b8 */
[----:B------:R-:W-:Y:S02]  /*5a00*/  FSEL R66, R66, -INF , P3 ;  /* 0xff80000042427808 */ /* 0x000fe40001800000 */
[C---:B------:R-:W-:Y:S02]  /*5a10*/  ISETP.GE.AND P3, PT, R20.reuse, R168, PT ;  /* 0x000000a81400720c */ /* 0x040fe40003f66270 */
[----:B------:R-:W-:-:S02]  /*5a20*/  ISETP.GE.AND P5, PT, R20, R167, PT ;  /* 0x000000a71400720c */ /* 0x000fc40003fa6270 */
[----:B------:R-:W-:Y:S01]  /*5a30*/  FSEL R126, R50, -INF , !P1 ;  /* 0xff800000327e7808 */ /* 0x000fe20004800000 */
[----:B------:R-:W-:Y:S01]  /*5a40*/  FFMA.FTZ R0, -R155, R23, R0 ;  /* 0x000000179b007223 */ /* 0x000fe20000010100 */
[----:B------:R-:W-:Y:S02]  /*5a50*/  FSEL R20, R37, -INF , !P2 ;  /* 0xff80000025147808 */ /* 0x000fe40005000000 */
[----:B------:R-:W-:Y:S02]  /*5a60*/  ISETP.GE.AND P1, PT, R30, R166, PT ;  /* 0x000000a61e00720c */ /* 0x000fe40003f26270 */
[----:B------:R-:W-:Y:S02]  /*5a70*/  ISETP.GE.AND P2, PT, R29, R163, PT ;  /* 0x000000a31d00720c */ /* 0x000fe40003f46270 */
[----:B------:R-:W-:Y:S02]  /*5a80*/  FMNMX3.FTZ R31, R31, R182, R180, !PT ;  /* 0x000000b61f1f7276 */ /* 0x000fe400078100b4 */
[----:B------:R-:W-:-:S02]  /*5a90*/  FSEL R170, R14, -INF , P4 ;  /* 0xff8000000eaa7808 */ /* 0x000fc40002000000 */
[----:B------:R-:W-:Y:S02]  /*5aa0*/  ISETP.GE.AND P4, PT, R102, R168, PT ;  /* 0x000000a86600720c */ /* 0x000fe40003f86270 */
[----:B------:R-:W-:Y:S02]  /*5ab0*/  FSEL R72, R72, -INF , P1 ;  /* 0xff80000048487808 */ /* 0x000fe40000800000 */
[----:B------:R-:W-:Y:S02]  /*5ac0*/  IABS R13, R13 ;  /* 0x0000000d000d7213 */ /* 0x000fe40000000000 */
[----:B------:R-:W-:Y:S02]  /*5ad0*/  FSEL R128, R66, -INF , !P2 ;  /* 0xff80000042807808 */ /* 0x000fe40005000000 */
[----:B------:R-:W-:Y:S02]  /*5ae0*/  ISETP.GE.AND P1, PT, R30, R163, PT ;  /* 0x000000a31e00720c */ /* 0x000fe40003f26270 */
[----:B------:R-:W-:-:S02]  /*5af0*/  FMNMX3.FTZ R31, R31, R178, R130, !PT ;  /* 0x000000b21f1f7276 */ /* 0x000fc40007810082 */
[----:B------:R-:W-:Y:S02]  /*5b00*/  FSEL R0, R0, -INF , P4 ;  /* 0xff80000000007808 */ /* 0x000fe40002000000 */
[----:B------:R-:W-:Y:S01]  /*5b10*/  ISETP.GE.AND P4, PT, R102, R167, PT ;  /* 0x000000a76600720c */ /* 0x000fe20003f86270 */
[----:B------:R-:W-:Y:S01]  /*5b20*/  IMAD.MOV.U32 R21, RZ, RZ, R13 ;  /* 0x000000ffff157224 */ /* 0x000fe200078e000d */
[----:B------:R-:W-:Y:S02]  /*5b30*/  FSEL R124, R72, -INF , !P1 ;  /* 0xff800000487c7808 */ /* 0x000fe40004800000 */
[----:B------:R-:W-:Y:S02]  /*5b40*/  FMNMX3.FTZ R31, R31, R128, R126, !PT ;  /* 0x000000801f1f7276 */ /* 0x000fe4000781007e */
[----:B------:R-:W-:Y:S02]  /*5b50*/  FSEL R13, R0, -INF , !P4 ;  /* 0xff800000000d7808 */ /* 0x000fe40006000000 */
[----:B------:R-:W-:-:S02]  /*5b60*/  IABS R19, R19 ;  /* 0x0000001300137213 */ /* 0x000fc40000000000 */
[----:B------:R-:W-:Y:S02]  /*5b70*/  FMNMX.FTZ R31, R124, R31, !PT ;  /* 0x0000001f7c1f7209 */ /* 0x000fe40007810000 */
[----:B------:R-:W-:Y:S02]  /*5b80*/  I2FP.F32.S32 R23, R21 ;  /* 0x0000001500177245 */ /* 0x000fe40000201400 */
[----:B------:R-:W-:Y:S02]  /*5b90*/  FMNMX3.FTZ R21, R13, R18, R20, !PT ;  /* 0x000000120d157276 */ /* 0x000fe40007810014 */
[----:B------:R-:W-:Y:S01]  /*5ba0*/  IABS R17, R17 ;  /* 0x0000001100117213 */ /* 0x000fe20000000000 */
[----:B------:R-:W1:Y:S01]  /*5bb0*/  SHFL.BFLY PT, R14, R31, 0x2, 0x1f ;  /* 0x0c401f001f0e7f89 */ /* 0x000e6200000e0000 */
[----:B------:R-:W-:Y:S02]  /*5bc0*/  I2FP.F32.S32 R19, R19 ;  /* 0x0000001300137245 */ /* 0x000fe40000201400 */
[----:B------:R-:W-:-:S02]  /*5bd0*/  IABS R15, R15 ;  /* 0x0000000f000f7213 */ /* 0x000fc40000000000 */
[----:B------:R-:W-:Y:S02]  /*5be0*/  FMNMX3.FTZ R21, R21, R22, R10, !PT ;  /* 0x0000001615157276 */ /* 0x000fe4000781000a */
[----:B------:R-:W-:Y:S01]  /*5bf0*/  I2FP.F32.S32 R17, R17 ;  /* 0x0000001100117245 */ /* 0x000fe20000201400 */
[----:B------:R-:W-:Y:S01]  /*5c00*/  FFMA.FTZ R19, -R155, R19, R28 ;  /* 0x000000139b137223 */ /* 0x000fe2000001011c */
[----:B------:R-:W-:Y:S02]  /*5c10*/  I2FP.F32.S32 R15, R15 ;  /* 0x0000000f000f7245 */ /* 0x000fe40000201400 */
[----:B------:R-:W-:Y:S01]  /*5c20*/  FMNMX3.FTZ R21, R21, R16, R8, !PT ;  /* 0x0000001015157276 */ /* 0x000fe20007810008 */
[----:B------:R-:W-:Y:S01]  /*5c30*/  FFMA.FTZ R17, -R155, R17, R52 ;  /* 0x000000119b117223 */ /* 0x000fe20000010134 */
[----:B------:R-:W-:Y:S01]  /*5c40*/  ISETP.GE.AND P2, PT, R29, R168, PT ;  /* 0x000000a81d00720c */ /* 0x000fe20003f46270 */
[----:B------:R-:W-:Y:S01]  /*5c50*/  FFMA.FTZ R15, -R155, R15, R48 ;  /* 0x0000000f9b0f7223 */ /* 0x000fe20000010130 */
[----:B------:R-:W-:-:S02]  /*5c60*/  ISETP.GE.AND P6, PT, R40, R167, PT ;  /* 0x000000a72800720c */ /* 0x000fc40003fc6270 */
[----:B------:R-:W-:Y:S02]  /*5c70*/  ISETP.GE.AND P4, PT, R27, R168, PT ;  /* 0x000000a81b00720c */ /* 0x000fe40003f86270 */
[----:B------:R-:W-:Y:S02]  /*5c80*/  FSEL R19, R19, -INF , P3 ;  /* 0xff80000013137808 */ /* 0x000fe40001800000 */
[----:B------:R-:W-:Y:S01]  /*5c90*/  FMNMX3.FTZ R21, R21, R6, R176, !PT ;  /* 0x0000000615157276 */ /* 0x000fe200078100b0 */
[----:B------:R-:W-:Y:S01]  /*5ca0*/  FFMA.FTZ R23, -R155, R23, R54 ;  /* 0x000000179b177223 */ /* 0x000fe20000010136 */
[----:B------:R-:W-:Y:S02]  /*5cb0*/  FSEL R17, R17, -INF , P2 ;  /* 0xff80000011117808 */ /* 0x000fe40001000000 */
[-C--:B------:R-:W-:Y:S02]  /*5cc0*/  ISETP.GE.AND P1, PT, R29, R167.reuse, PT ;  /* 0x000000a71d00720c */ /* 0x080fe40003f26270 */
[----:B------:R-:W-:-:S02]  /*5cd0*/  ISETP.GE.AND P3, PT, R27, R167, PT ;  /* 0x000000a71b00720c */ /* 0x000fc40003f66270 */
[----:B------:R-:W-:Y:S02]  /*5ce0*/  ISETP.GE.AND P2, PT, R30, R168, PT ;  /* 0x000000a81e00720c */ /* 0x000fe40003f46270 */
[----:B------:R-:W-:Y:S02]  /*5cf0*/  FSEL R15, R15, -INF , P4 ;  /* 0xff8000000f0f7808 */ /* 0x000fe40002000000 */
[----:B------:R-:W-:Y:S02]  /*5d00*/  FSEL R170, R170, -INF , !P6 ;  /* 0xff800000aaaa7808 */ /* 0x000fe40007000000 */
[----:B------:R-:W-:Y:S02]  /*5d10*/  FSEL R125, R19, -INF , !P5 ;  /* 0xff800000137d7808 */ /* 0x000fe40006800000 */
[----:B------:R-:W-:Y:S02]  /*5d20*/  FMNMX3.FTZ R0, R21, R174, R172, !PT ;  /* 0x000000ae15007276 */ /* 0x000fe400078100ac */
[----:B------:R-:W-:-:S02]  /*5d30*/  ISETP.GE.AND P4, PT, R30, R167, PT ;  /* 0x000000a71e00720c */ /* 0x000fc40003f86270 */
[----:B------:R-:W-:Y:S02]  /*5d40*/  FSEL R23, R23, -INF , P2 ;  /* 0xff80000017177808 */ /* 0x000fe40001000000 */
[----:B------:R-:W-:Y:S02]  /*5d50*/  FSEL R115, R17, -INF , !P1 ;  /* 0xff80000011737808 */ /* 0x000fe40004800000 */
[----:B------:R-:W-:Y:S02]  /*5d60*/  FSEL R113, R15, -INF , !P3 ;  /* 0xff8000000f717808 */ /* 0x000fe40005800000 */
[----:B------:R-:W-:Y:S02]  /*5d70*/  FMNMX3.FTZ R0, R0, R170, R125, !PT ;  /* 0x000000aa00007276 */ /* 0x000fe4000781007d */
[----:B------:R-:W-:Y:S02]  /*5d80*/  FSEL R111, R23, -INF , !P4 ;  /* 0xff800000176f7808 */ /* 0x000fe40006000000 */
[----:B------:R-:W-:-:S02]  /*5d90*/  FMNMX3.FTZ R0, R0, R115, R113, !PT ;  /* 0x0000007300007276 */ /* 0x000fc40007810071 */
[----:B-1----:R-:W-:Y:S02]  /*5da0*/  FMNMX.FTZ R14, R31, R14, !PT ;  /* 0x0000000e1f0e7209 */ /* 0x002fe40007810000 */
[----:B------:R-:W-:-:S03]  /*5db0*/  FMNMX.FTZ R28, R111, R0, !PT ;  /* 0x000000006f1c7209 */ /* 0x000fc60007810000 */
[----:B------:R-:W1:Y:S04]  /*5dc0*/  SHFL.BFLY PT, R19, R14, 0x1, 0x1f ;  /* 0x0c201f000e137f89 */ /* 0x000e6800000e0000 */
[----:B------:R-:W2:Y:S01]  /*5dd0*/  SHFL.BFLY PT, R15, R28, 0x2, 0x1f ;  /* 0x0c401f001c0f7f89 */ /* 0x000ea200000e0000 */
[----:B-1----:R-:W-:Y:S02]  /*5de0*/  FMNMX.FTZ R0, R14, R19, !PT ;  /* 0x000000130e007209 */ /* 0x002fe40007810000 */
[----:B--2---:R-:W-:-:S05]  /*5df0*/  FMNMX.FTZ R14, R28, R15, !PT ;  /* 0x0000000f1c0e7209 */ /* 0x004fca0007810000 */
[----:B------:R-:W1:Y:S01]  /*5e00*/  SHFL.BFLY PT, R15, R14, 0x1, 0x1f ;  /* 0x0c201f000e0f7f89 */ /* 0x000e6200000e0000 */
[----:B------:R-:W-:Y:S02]  /*5e10*/  IMAD.IADD R138, R11, 0x1, R4 ;  /* 0x000000010b8a7824 */ /* 0x000fe400078e0204 */
[----:B---3--:R-:W-:Y:S01]  /*5e20*/  FMUL.FTZ R109, R114, R0 ;  /* 0x00000000726d7220 */ /* 0x008fe20000410000 */
[----:B------:R-:W-:Y:S01]  /*5e30*/  FSETP.NEU.FTZ.AND P1, PT, R0, -INF , PT ;  /* 0xff8000000000780b */ /* 0x000fe20003f3d000 */
[----:B------:R-:W-:-:S03]  /*5e40*/  IMAD R138, R138, 0x2, R9 ;  /* 0x000000028a8a7824 */ /* 0x000fc600078e0209 */
[----:B------:R-:W-:Y:S02]  /*5e50*/  FSEL R109, R109, RZ, P1 ;  /* 0x000000ff6d6d7208 */ /* 0x000fe40000800000 */
[----:B------:R-:W2:Y:S01]  /*5e60*/  LDSM.16.MT88.4 R40, [R138+0xa000] ;  /* 0x00a000008a28783b */ /* 0x000ea20000004200 */
[----:B-1----:R-:W-:Y:S01]  /*5e70*/  FMNMX.FTZ R100, R14, R15, !PT ;  /* 0x0000000f0e647209 */ /* 0x002fe20007810000 */
[----:B------:R-:W-:Y:S02]  /*5e80*/  IMAD.IADD R133, R7, 0x1, R138 ;  /* 0x0000000107857824 */ /* 0x000fe400078e028a */
[----:B------:R-:W-:Y:S01]  /*5e90*/  LDSM.16.MT88.4 R92, [R138+0x8000] ;  /* 0x008000008a5c783b */ /* 0x000fe20000004200 */
[----:B------:R-:W-:Y:S01]  /*5ea0*/  FSETP.NEU.FTZ.AND P1, PT, R100, -INF , PT ;  /* 0xff8000006400780b */ /* 0x000fe20003f3d000 */
[----:B------:R-:W-:Y:S01]  /*5eb0*/  FMUL.FTZ R127, R114, R100 ;  /* 0x00000064727f7220 */ /* 0x000fe20000410000 */
[-CC-:B------:R-:W-:Y:S01]  /*5ec0*/  FFMA.FTZ R110, R25, R114.reuse, -R109.reuse ;  /* 0x00000072196e7223 */ /* 0x180fe2000001086d */
[-CC-:B------:R-:W-:Y:S01]  /*5ed0*/  FFMA.FTZ R105, R24, R114.reuse, -R109.reuse ;  /* 0x0000007218697223 */ /* 0x180fe2000001086d */
[-CC-:B------:R-:W-:Y:S01]  /*5ee0*/  FFMA.FTZ R106, R32, R114.reuse, -R109.reuse ;  /* 0x00000072206a7223 */ /* 0x180fe2000001086d */
[----:B------:R-:W-:Y:S01]  /*5ef0*/  FFMA.FTZ R101, R36, R114, -R109 ;  /* 0x0000007224657223 */ /* 0x000fe2000001086d */
[----:B------:R-:W-:Y:S01]  /*5f00*/  FSEL R127, R127, RZ, P1 ;  /* 0x000000ff7f7f7208 */ /* 0x000fe20000800000 */
[----:B------:R-:W-:-:S02]  /*5f10*/  IMAD.IADD R132, R5, 0x1, R133 ;  /* 0x0000000105847824 */ /* 0x000fc400078e0285 */
[-C--:B------:R-:W-:Y:S01]  /*5f20*/  FFMA.FTZ R27, R38, R114.reuse, -R109 ;  /* 0x00000072261b7223 */ /* 0x080fe2000001086d */
[----:B------:R-:W-:Y:S01]  /*5f30*/  IMAD.IADD R134, R5, 0x1, R138 ;  /* 0x0000000105867824 */ /* 0x000fe200078e028a */
[----:B------:R-:W-:Y:S01]  /*5f40*/  LDSM.16.MT88.4 R76, [R133+0x8000] ;  /* 0x00800000854c783b */ /* 0x000fe20000004200 */
[-CC-:B------:R-:W-:Y:S01]  /*5f50*/  FFMA.FTZ R112, R13, R114.reuse, -R127.reuse ;  /* 0x000000720d707223 */ /* 0x180fe2000001087f */
[-CC-:B------:R-:W-:Y:S01]  /*5f60*/  FFMA.FTZ R107, R18, R114.reuse, -R127.reuse ;  /* 0x00000072126b7223 */ /* 0x180fe2000001087f */
[-CC-:B------:R-:W-:Y:S01]  /*5f70*/  FFMA.FTZ R108, R20, R114.reuse, -R127.reuse ;  /* 0x00000072146c7223 */ /* 0x180fe2000001087f */
[-C--:B------:R-:W-:Y:S01]  /*5f80*/  FFMA.FTZ R103, R22, R114.reuse, -R127 ;  /* 0x0000007216677223 */ /* 0x080fe2000001087f */
[----:B------:R-:W-:Y:S01]  /*5f90*/  MUFU.EX2 R110, R110 ;  /* 0x0000006e006e7308 */ /* 0x000fe20000000800 */
[-CC-:B------:R-:W-:Y:S01]  /*5fa0*/  FFMA.FTZ R32, R34, R114.reuse, -R109.reuse ;  /* 0x0000007222207223 */ /* 0x180fe2000001086d */
[-C--:B------:R-:W-:Y:S01]  /*5fb0*/  FFMA.FTZ R25, R26, R114.reuse, -R109 ;  /* 0x000000721a197223 */ /* 0x080fe2000001086d */
[-CC-:B------:R-:W-:Y:S01]  /*5fc0*/  FFMA.FTZ R34, R10, R114.reuse, -R127.reuse ;  /* 0x000000720a227223 */ /* 0x180fe2000001087f */
[-C--:B------:R-:W-:Y:S01]  /*5fd0*/  FFMA.FTZ R26, R8, R114.reuse, -R127 ;  /* 0x00000072081a7223 */ /* 0x080fe2000001087f */
[----:B------:R-:W1:Y:S03]  /*5fe0*/  LDSM.16.MT88.4 R68, [R132+0x8000] ;  /* 0x008000008444783b */ /* 0x000e660000004200 */
[----:B------:R-:W3:Y:S01]  /*5ff0*/  MUFU.EX2 R105, R105 ;  /* 0x0000006900697308 */ /* 0x000ee20000000800 */
[----:B------:R-:W4:Y:S04]  /*6000*/  LDSM.16.MT88.4 R8, [R138+0xa800] ;  /* 0x00a800008a08783b */ /* 0x000f280000004200 */
[----:B------:R-:W-:Y:S03]  /*6010*/  LDSM.16.MT88.4 R56, [R133+0xa000] ;  /* 0x00a000008538783b */ /* 0x000fe60000004200 */
[----:B------:R-:W-:Y:S01]  /*6020*/  MUFU.EX2 R106, R106 ;  /* 0x0000006a006a7308 */ /* 0x000fe20000000800 */
[----:B------:R-:W-:Y:S07]  /*6030*/  LDSM.16.MT88.4 R28, [R138+0x8800] ;  /* 0x008800008a1c783b */ /* 0x000fee0000004200 */
[----:B------:R-:W5:Y:S01]  /*6040*/  MUFU.EX2 R101, R101 ;  /* 0x0000006500657308 */ /* 0x000f620000000800 */
[-C--:B------:R-:W-:Y:S01]  /*6050*/  FFMA.FTZ R24, R12, R114.reuse, -R109 ;  /* 0x000000720c187223 */ /* 0x080fe2000001086d */
[-CC-:B------:R-:W-:Y:S01]  /*6060*/  FFMA.FTZ R35, R16, R114.reuse, -R127.reuse ;  /* 0x0000007210237223 */ /* 0x180fe2000001087f */
[----:B------:R-:W-:Y:S01]  /*6070*/  FFMA.FTZ R33, R6, R114, -R127 ;  /* 0x0000007206217223 */ /* 0x000fe2000001087f */
[----:B------:R-:W-:Y:S04]  /*6080*/  LDSM.16.MT88.4 R84, [R134+0x8000] ;  /* 0x008000008654783b */ /* 0x000fe80000004200 */
[----:B------:R-:W-:Y:S01]  /*6090*/  MUFU.EX2 R112, R112 ;  /* 0x0000007000707308 */ /* 0x000fe20000000800 */
[----:B------:R-:W-:Y:S04]  /*60a0*/  LDSM.16.MT88.4 R48, [R134+0xa000] ;  /* 0x00a000008630783b */ /* 0x000fe80000004200 */
[----:B------:R-:W-:Y:S03]  /*60b0*/  LDSM.16.MT88.4 R20, [R134+0x8800] ;  /* 0x008800008614783b */ /* 0x000fe60000004200 */
[----:B------:R-:W2:Y:S08]  /*60c0*/  MUFU.EX2 R107, R107 ;  /* 0x0000006b006b7308 */ /* 0x000eb00000000800 */
[----:B------:R-:W-:Y:S08]  /*60d0*/  MUFU.EX2 R108, R108 ;  /* 0x0000006c006c7308 */ /* 0x000ff00000000800 */
[----:B------:R-:W1:Y:S01]  /*60e0*/  MUFU.EX2 R103, R103 ;  /* 0x0000006700677308 */ /* 0x000e620000000800 */
[----:B---3--:R-:W-:Y:S01]  /*60f0*/  F2FP.BF16.F32.PACK_AB R65, R105, R110 ;  /* 0x0000006e6941723e */ /* 0x008fe200000010ff */
[----:B------:R-:W3:Y:S01]  /*6100*/  LDSM.16.MT88.4 R12, [R132+0x8800] ;  /* 0x00880000840c783b */ /* 0x000ee20000004200 */
[----:B-----5:R-:W-:-:S02]  /*6110*/  F2FP.BF16.F32.PACK_AB R67, R101, R106 ;  /* 0x0000006a6543723e */ /* 0x020fc400000010ff */
[----:B--2---:R-:W-:Y:S01]  /*6120*/  F2FP.BF16.F32.PACK_AB R64, R107, R112 ;  /* 0x000000706b40723e */ /* 0x004fe200000010ff */
[----:B------:R-:W-:Y:S02]  /*6130*/  LDSM.16.MT88.4 R16, [R133+0x8800] ;  /* 0x008800008510783b */ /* 0x000fe40000004200 */
[----:B------:R-:W-:Y:S01]  /*6140*/  MUFU.EX2 R32, R32 ;  /* 0x0000002000207308 */ /* 0x000fe20000000800 */
[----:B-1----:R-:W-:-:S07]  /*6150*/  F2FP.BF16.F32.PACK_AB R66, R103, R108 ;  /* 0x0000006c6742723e */ /* 0x002fce00000010ff */
[----:B------:R-:W1:Y:S08]  /*6160*/  MUFU.EX2 R27, R27 ;  /* 0x0000001b001b7308 */ /* 0x000e700000000800 */
[----:B------:R-:W-:Y:S01]  /*6170*/  MUFU.EX2 R25, R25 ;  /* 0x0000001900197308 */ /* 0x000fe20000000800 */
[C---:B------:R-:W-:Y:S07]  /*6180*/  HMMA.16816.F32.BF16 R36, R64.reuse, R40, RZ ;  /* 0x000000284024723c */ /* 0x040fee00000418ff */
[----:B------:R-:W2:Y:S01]  /*6190*/  MUFU.EX2 R24, R24 ;  /* 0x0000001800187308 */ /* 0x000ea20000000800 */
[----:B------:R-:W-:Y:S07]  /*61a0*/  HMMA.16816.F32.BF16 R40, R64, R42, RZ ;  /* 0x0000002a4028723c */ /* 0x000fee00000418ff */
[----:B------:R-:W-:Y:S08]  /*61b0*/  MUFU.EX2 R34, R34 ;  /* 0x0000002200227308 */ /* 0x000ff00000000800 */
[----:B------:R-:W5:Y:S08]  /*61c0*/  MUFU.EX2 R35, R35 ;  /* 0x0000002300237308 */ /* 0x000f700000000800 */
[----:B------:R-:W-:Y:S08]  /*61d0*/  MUFU.EX2 R26, R26 ;  /* 0x0000001a001a7308 */ /* 0x000ff00000000800 */
[----:B------:R-:W4:Y:S01]  /*61e0*/  MUFU.EX2 R33, R33 ;  /* 0x0000002100217308 */ /* 0x000f220000000800 */
[----:B-1----:R-:W-:-:S02]  /*61f0*/  F2FP.BF16.F32.PACK_AB R5, R27, R32 ;  /* 0x000000201b05723e */ /* 0x002fc400000010ff */
[----:B--2---:R-:W-:Y:S02]  /*6200*/  F2FP.BF16.F32.PACK_AB R7, R24, R25 ;  /* 0x000000191807723e */ /* 0x004fe400000010ff */
[----:B-----5:R-:W-:Y:S02]  /*6210*/  F2FP.BF16.F32.PACK_AB R4, R35, R34 ;  /* 0x000000222304723e */ /* 0x020fe400000010ff */
[----:B----4-:R-:W-:Y:S01]  /*6220*/  F2FP.BF16.F32.PACK_AB R6, R33, R26 ;  /* 0x0000001a2106723e */ /* 0x010fe200000010ff */
[----:B------:R-:W-:Y:S08]  /*6230*/  HMMA.16816.F32.BF16 R72, R64, R68, RZ ;  /* 0x000000444048723c */ /* 0x000ff000000418ff */
[C---:B------:R-:W-:Y:S08]  /*6240*/  HMMA.16816.F32.BF16 R36, R4.reuse, R8, R36 ;  /* 0x000000080424723c */ /* 0x040ff00000041824 */
[----:B------:R-:W-:Y:S01]  /*6250*/  HMMA.16816.F32.BF16 R40, R4, R10, R40 ;  /* 0x0000000a0428723c */ /* 0x000fe20000041828 */
[----:B------:R-:W1:Y:S07]  /*6260*/  LDSM.16.MT88.4 R8, [R132+0xa000] ;  /* 0x00a000008408783b */ /* 0x000e6e0000004200 */
[----:B------:R-:W-:Y:S08]  /*6270*/  HMMA.16816.F32.BF16 R68, R64, R70, RZ ;  /* 0x000000464044723c */ /* 0x000ff000000418ff */
[----:B---3--:R-:W-:-:S12]  /*6280*/  HMMA.16816.F32.BF16 R72, R4, R12, R72 ;  /* 0x0000000c0448723c */ /* 0x008fd80000041848 */
[----:B------:R-:W-:Y:S01]  /*6290*/  HMMA.16816.F32.BF16 R68, R4, R14, R68 ;  /* 0x0000000e0444723c */ /* 0x000fe20000041844 */
[----:B------:R-:W2:Y:S07]  /*62a0*/  LDSM.16.MT88.4 R12, [R133+0xa800] ;  /* 0x00a80000850c783b */ /* 0x000eae0000004200 */
        /* <DEDUP_REMOVED lines=217> */
.L_x_14133:
        /* <DEDUP_REMOVED lines=8> */
.L_x_14134:
[----:B------:R-:W-:Y:S05]  /*70c0*/  BSYNC.RECONVERGENT B0 ;  /* 0x0000000000007941 */ /* 0x000fea0003800200 */
.L_x_14132:
        /* <DEDUP_REMOVED lines=58> */
[----:B------:R-:W5:Y:S01]  /*7470*/  LD.E R101, desc[UR4][R2.64+0x18c] ;  /* 0x00018c0402657980 */ /* 0x000f62000c101900 */
[----:B------:R-:W-:-:S03]  /*7480*/  VIADD R103, R118, 0xffffffff ;  /* 0xffffffff76677836 */ /* 0x000fc60000000000 */
        /* <DEDUP_REMOVED lines=93> */
[----:B------:R-:W-:Y:S01]  /*7a60*/  IMAD.SHL.U32 R103, R103, 0x40, RZ ;  /* 0x0000004067677824 */ /* 0x000fe200078e00ff */
[----:B------:R-:W-:-:S08]  /*7a70*/  DEPBAR.LE SB0, 0x0 ;  /* 0x000080000000791a */ /* 0x000fd00000000000 */
[-C--:B------:R-:W-:Y:S01]  /*7a80*/  FMUL.FTZ R32, R32, R101.reuse ;  /* 0x0000006520207220 */ /* 0x080fe20000410000 */
[----:B------:R-:W-:-:S05]  /*7a90*/  FMUL.FTZ R33, R33, R101 ;  /* 0x0000006521217220 */ /* 0x000fca0000410000 */
[----:B------:R-:W3:Y:S01]  /*7aa0*/  MUFU.TANH R32, R32 ;  /* 0x0000002000207308 */ /* 0x000ee20000002400 */
[----:B-1----:R-:W-:Y:S01]  /*7ab0*/  HMMA.16816.F32.BF16 R8, R112, R104, R8 ;  /* 0x000000687008723c */ /* 0x002fe20000041808 */
[----:B------:R-:W-:-:S07]  /*7ac0*/  IMAD.IADD R104, R103, 0x1, R116 ;  /* 0x0000000167687824 */ /* 0x000fce00078e0274 */
[----:B------:R-:W-:Y:S01]  /*7ad0*/  HMMA.16816.F32.BF16 R4, R112, R106, R4 ;  /* 0x0000006a7004723c */ /* 0x000fe20000041804 */
[----:B------:R-:W-:Y:S02]  /*7ae0*/  IMAD.IADD R106, R121, 0x1, R120 ;  /* 0x00000001796a7824 */ /* 0x000fe400078e0278 */
[----:B------:R-:W-:Y:S02]  /*7af0*/  IMAD.IADD R104, R104, 0x1, R119 ;  /* 0x0000000168687824 */ /* 0x000fe400078e0277 */
[----:B------:R-:W-:Y:S01]  /*7b00*/  IMAD.IADD R105, R117, 0x1, R106 ;  /* 0x0000000175697824 */ /* 0x000fe200078e026a */
[----:B------:R-:W1:Y:S04]  /*7b10*/  MUFU.TANH R33, R33 ;  /* 0x0000002100217308 */ /* 0x000e680000002400 */
[----:B------:R-:W-:-:S02]  /*7b20*/  IADD3 R107, PT, PT, R105, 0x40, -R104 ;  /* 0x00000040696b7810 */ /* 0x000fc40007ffe868 */
[----:B------:R-:W-:Y:S02]  /*7b30*/  IADD3 R106, PT, PT, R105, 0x3f, -R104 ;  /* 0x0000003f696a7810 */ /* 0x000fe40007ffe868 */
[----:B------:R-:W-:Y:S01]  /*7b40*/  IABS R107, R107 ;  /* 0x0000006b006b7213 */ /* 0x000fe20000000000 */
[----:B--2---:R-:W-:Y:S01]  /*7b50*/  HMMA.16816.F32.BF16 R12, R112, R110, R12 ;  /* 0x0000006e700c723c */ /* 0x004fe2000004180c */
[----:B------:R-:W-:Y:S01]  /*7b60*/  IABS R106, R106 ;  /* 0x0000006a006a7213 */ /* 0x000fe20000000000 */
[----:B------:R-:W-:Y:S01]  /*7b70*/  FMUL.FTZ R110, R34, R101 ;  /* 0x00000065226e7220 */ /* 0x000fe20000410000 */
[----:B------:R-:W-:Y:S02]  /*7b80*/  I2FP.F32.S32 R107, R107 ;  /* 0x0000006b006b7245 */ /* 0x000fe40000201400 */
[----:B------:R-:W-:-:S03]  /*7b90*/  I2FP.F32.S32 R106, R106 ;  /* 0x0000006a006a7245 */ /* 0x000fc60000201400 */
[----:B------:R-:W-:Y:S01]  /*7ba0*/  HMMA.16816.F32.BF16 R16, R112, R108, R16 ;  /* 0x0000006c7010723c */ /* 0x000fe20000041810 */
[----:B------:R-:W-:Y:S02]  /*7bb0*/  VIADD R108, R102, 0xffffffc0 ;  /* 0xffffffc0666c7836 */ /* 0x000fe40000000000 */
[----:B---3--:R-:W-:Y:S01]  /*7bc0*/  FFMA.FTZ R32, -R155, R107, R32 ;  /* 0x0000006b9b207223 */ /* 0x008fe20000010120 */
[----:B------:R-:W-:Y:S01]  /*7bd0*/  VIADD R107, R105, 0x8 ;  /* 0x00000008696b7836 */ /* 0x000fe20000000000 */
[----:B------:R-:W2:Y:S01]  /*7be0*/  MUFU.TANH R110, R110 ;  /* 0x0000006e006e7308 */ /* 0x000ea20000002400 */
[----:B-1----:R-:W-:Y:S01]  /*7bf0*/  FFMA.FTZ R106, -R155, R106, R33 ;  /* 0x0000006a9b6a7223 */ /* 0x002fe20000010121 */
[C---:B------:R-:W-:Y:S02]  /*7c00*/  ISETP.GE.AND P3, PT, R108.reuse, R168, PT ;  /* 0x000000a86c00720c */ /* 0x040fe40003f66270 */
[C---:B------:R-:W-:Y:S02]  /*7c10*/  ISETP.GE.AND P6, PT, R108.reuse, R167, PT ;  /* 0x000000a76c00720c */ /* 0x040fe40003fc6270 */
[----:B------:R-:W-:-:S02]  /*7c20*/  ISETP.GE.AND P4, PT, R108, R163, PT ;  /* 0x000000a36c00720c */ /* 0x000fc40003f86270 */
[----:B------:R-:W-:Y:S01]  /*7c30*/  ISETP.GE.AND P5, PT, R108, R166, PT ;  /* 0x000000a66c00720c */ /* 0x000fe20003fa6270 */
[----:B------:R-:W-:Y:S01]  /*7c40*/  FMUL.FTZ R108, R35, R101 ;  /* 0x00000065236c7220 */ /* 0x000fe20000410000 */
[----:B------:R-:W-:-:S04]  /*7c50*/  IADD3 R33, PT, PT, R107, 0x40, -R104 ;  /* 0x000000406b217810 */ /* 0x000fc80007ffe868 */
[----:B------:R-:W-:Y:S01]  /*7c60*/  IABS R33, R33 ;  /* 0x0000002100217213 */ /* 0x000fe20000000000 */
[----:B------:R-:W1:Y:S01]  /*7c70*/  MUFU.TANH R108, R108 ;  /* 0x0000006c006c7308 */ /* 0x000e620000002400 */
[----:B------:R-:W-:Y:S02]  /*7c80*/  IADD3 R34, PT, PT, R107, 0x3f, -R104 ;  /* 0x0000003f6b227810 */ /* 0x000fe40007ffe868 */
[----:B------:R-:W-:Y:S02]  /*7c90*/  I2FP.F32.S32 R33, R33 ;  /* 0x0000002100217245 */ /* 0x000fe40000201400 */
[----:B------:R-:W-:-:S03]  /*7ca0*/  IABS R34, R34 ;  /* 0x0000002200227213 */ /* 0x000fc60000000000 */
[----:B--2---:R-:W-:Y:S01]  /*7cb0*/  FFMA.FTZ R33, -R155, R33, R110 ;  /* 0x000000219b217223 */ /* 0x004fe2000001016e */
[----:B------:R-:W-:Y:S01]  /*7cc0*/  VIADD R35, R102, 0xffffffc1 ;  /* 0xffffffc166237836 */ /* 0x000fe20000000000 */
[----:B------:R-:W-:Y:S02]  /*7cd0*/  FSEL R32, R32, -INF , P3 ;  /* 0xff80000020207808 */ /* 0x000fe40001800000 */
[----:B------:R-:W-:Y:S02]  /*7ce0*/  I2FP.F32.S32 R34, R34 ;  /* 0x0000002200227245 */ /* 0x000fe40000201400 */
[----:B------:R-:W-:Y:S02]  /*7cf0*/  FSEL R109, R33, -INF , P5 ;  /* 0xff800000216d7808 */ /* 0x000fe40002800000 */
[----:B------:R-:W-:Y:S01]  /*7d00*/  ISETP.GE.AND P3, PT, R35, R168, PT ;  /* 0x000000a82300720c */ /* 0x000fe20003f66270 */
[----:B-1----:R-:W-:Y:S01]  /*7d10*/  FFMA.FTZ R34, -R155, R34, R108 ;  /* 0x000000229b227223 */ /* 0x002fe2000001016c */
[----:B------:R-:W-:-:S02]  /*7d20*/  FSEL R33, R32, -INF , !P6 ;  /* 0xff80000020217808 */ /* 0x000fc40007000000 */
[----:B------:R-:W-:Y:S02]  /*7d30*/  FSEL R32, R109, -INF , !P4 ;  /* 0xff8000006d207808 */ /* 0x000fe40006000000 */
[C---:B------:R-:W-:Y:S02]  /*7d40*/  ISETP.GE.AND P4, PT, R35.reuse, R166, PT ;  /* 0x000000a62300720c */ /* 0x040fe40003f86270 */
[C---:B------:R-:W-:Y:S02]  /*7d50*/  ISETP.GE.AND P6, PT, R35.reuse, R167, PT ;  /* 0x000000a72300720c */ /* 0x040fe40003fc6270 */
[----:B------:R-:W-:Y:S01]  /*7d60*/  FSEL R108, R106, -INF , P3 ;  /* 0xff8000006a6c7808 */ /* 0x000fe20001800000 */
[----:B------:R-:W-:Y:S01]  /*7d70*/  BAR.SYNC.DEFER_BLOCKING 0x0 ;  /* 0x0000000000007b1d */ /* 0x000fe20000010000 */
[----:B------:R-:W-:Y:S02]  /*7d80*/  ISETP.GE.AND P5, PT, R35, R163, PT ;  /* 0x000000a32300720c */ /* 0x000fe40003fa6270 */
[----:B------:R-:W-:-:S02]  /*7d90*/  FSEL R106, R34, -INF , P4 ;  /* 0xff800000226a7808 */ /* 0x000fc40002000000 */
[----:B------:R-:W-:Y:S01]  /*7da0*/  FSEL R34, R108, -INF , !P6 ;  /* 0xff8000006c227808 */ /* 0x000fe20007000000 */
[-C--:B------:R-:W-:Y:S01]  /*7db0*/  FMUL.FTZ R108, R28, R101.reuse ;  /* 0x000000651c6c7220 */ /* 0x080fe20000410000 */
[----:B------:R-:W-:Y:S01]  /*7dc0*/  FSEL R28, R106, -INF , !P5 ;  /* 0xff8000006a1c7808 */ /* 0x000fe20006800000 */
[----:B------:R-:W-:Y:S01]  /*7dd0*/  FMUL.FTZ R106, R29, R101 ;  /* 0x000000651d6a7220 */ /* 0x000fe20000410000 */
[----:B------:R-:W-:Y:S01]  /*7de0*/  VIADD R35, R102, 0xffffffc8 ;  /* 0xffffffc866237836 */ /* 0x000fe20000000000 */
[----:B------:R-:W-:-:S04]  /*7df0*/  IADD3 R29, PT, PT, R105, 0x37, -R104 ;  /* 0x00000037691d7810 */ /* 0x000fc80007ffe868 */
[----:B------:R-:W1:Y:S01]  /*7e00*/  MUFU.TANH R106, R106 ;  /* 0x0000006a006a7308 */ /* 0x000e620000002400 */
[C---:B------:R-:W-:Y:S02]  /*7e10*/  ISETP.GE.AND P3, PT, R35.reuse, R168, PT ;  /* 0x000000a82300720c */ /* 0x040fe40003f66270 */
[C---:B------:R-:W-:Y:S02]  /*7e20*/  ISETP.GE.AND P6, PT, R35.reuse, R167, PT ;  /* 0x000000a72300720c */ /* 0x040fe40003fc6270 */
[----:B------:R-:W-:-:S03]  /*7e30*/  ISETP.GE.AND P4, PT, R35, R163, PT ;  /* 0x000000a32300720c */ /* 0x000fc60003f86270 */
[----:B------:R-:W2:Y:S01]  /*7e40*/  MUFU.TANH R108, R108 ;  /* 0x0000006c006c7308 */ /* 0x000ea20000002400 */
[----:B------:R-:W-:Y:S02]  /*7e50*/  ISETP.GE.AND P5, PT, R35, R166, PT ;  /* 0x000000a62300720c */ /* 0x000fe40003fa6270 */
[----:B------:R-:W-:Y:S02]  /*7e60*/  IADD3 R35, PT, PT, R105, 0x38, -R104 ;  /* 0x0000003869237810 */ /* 0x000fe40007ffe868 */
[----:B------:R-:W-:Y:S02]  /*7e70*/  IABS R29, R29 ;  /* 0x0000001d001d7213 */ /* 0x000fe40000000000 */
[----:B------:R-:W-:Y:S02]  /*7e80*/  IABS R35, R35 ;  /* 0x0000002300237213 */ /* 0x000fe40000000000 */
[----:B------:R-:W-:Y:S01]  /*7e90*/  I2FP.F32.S32 R29, R29 ;  /* 0x0000001d001d7245 */ /* 0x000fe20000201400 */
[----:B------:R-:W-:Y:S01]  /*7ea0*/  FMUL.FTZ R109, R30, R101 ;  /* 0x000000651e6d7220 */ /* 0x000fe20000410000 */
[----:B------:R-:W-:-:S03]  /*7eb0*/  I2FP.F32.S32 R35, R35 ;  /* 0x0000002300237245 */ /* 0x000fc60000201400 */
[----:B-1----:R-:W-:Y:S01]  /*7ec0*/  FFMA.FTZ R29, -R155, R29, R106 ;  /* 0x0000001d9b1d7223 */ /* 0x002fe2000001016a */
[----:B------:R-:W-:Y:S01]  /*7ed0*/  IADD3 R106, PT, PT, R107, 0x38, -R104 ;  /* 0x000000386b6a7810 */ /* 0x000fe20007ffe868 */
[----:B------:R-:W1:Y:S01]  /*7ee0*/  MUFU.TANH R30, R109 ;  /* 0x0000006d001e7308 */ /* 0x000e620000002400 */
[----:B--2---:R-:W-:Y:S01]  /*7ef0*/  FFMA.FTZ R35, -R155, R35, R108 ;  /* 0x000000239b237223 */ /* 0x004fe2000001016c */
[----:B------:R-:W-:Y:S01]  /*7f00*/  FMUL.FTZ R108, R31, R101 ;  /* 0x000000651f6c7220 */ /* 0x000fe20000410000 */
[----:B------:R-:W-:-:S05]  /*7f10*/  IABS R106, R106 ;  /* 0x0000006a006a7213 */ /* 0x000fca0000000000 */
[----:B------:R-:W-:Y:S01]  /*7f20*/  IMAD.MOV.U32 R31, RZ, RZ, R106 ;  /* 0x000000ffff1f7224 */ /* 0x000fe200078e006a */
[----:B------:R-:W2:Y:S01]  /*7f30*/  MUFU.TANH R108, R108 ;  /* 0x0000006c006c7308 */ /* 0x000ea20000002400 */
[----:B------:R-:W-:-:S03]  /*7f40*/  IADD3 R106, PT, PT, R107, 0x37, -R104 ;  /* 0x000000376b6a7810 */ /* 0x000fc60007ffe868 */
[----:B------:R-:W-:Y:S02]  /*7f50*/  I2FP.F32.S32 R31, R31 ;  /* 0x0000001f001f7245 */ /* 0x000fe40000201400 */
[----:B------:R-:W-:-:S03]  /*7f60*/  IABS R106, R106 ;  /* 0x0000006a006a7213 */ /* 0x000fc60000000000 */
[----:B-1----:R-:W-:Y:S01]  /*7f70*/  FFMA.FTZ R30, -R155, R31, R30 ;  /* 0x0000001f9b1e7223 */ /* 0x002fe2000001011e */
[----:B------:R-:W-:Y:S01]  /*7f80*/  I2FP.F32.S32 R106, R106 ;  /* 0x0000006a006a7245 */ /* 0x000fe20000201400 */
[----:B------:R-:W-:-:S03]  /*7f90*/  VIADD R31, R102, 0xffffffc9 ;  /* 0xffffffc9661f7836 */ /* 0x000fc60000000000 */
[----:B------:R-:W-:Y:S02]  /*7fa0*/  FSEL R30, R30, -INF , P5 ;  /* 0xff8000001e1e7808 */ /* 0x000fe40002800000 */
[----:B------:R-:W-:Y:S01]  /*7fb0*/  FSEL R35, R35, -INF , P3 ;  /* 0xff80000023237808 */ /* 0x000fe20001800000 */
[----:B--2---:R-:W-:Y:S01]  /*7fc0*/  FFMA.FTZ R106, -R155, R106, R108 ;  /* 0x0000006a9b6a7223 */ /* 0x004fe2000001016c */
[C---:B------:R-:W-:Y:S01]  /*7fd0*/  ISETP.GE.AND P3, PT, R31.reuse, R168, PT ;  /* 0x000000a81f00720c */ /* 0x040fe20003f66270 */
[----:B------:R-:W-:Y:S01]  /*7fe0*/  FMUL.FTZ R108, R24, R101 ;  /* 0x00000065186c7220 */ /* 0x000fe20000410000 */
[----:B------:R-:W-:Y:S02]  /*7ff0*/  FSEL R30, R30, -INF , !P4 ;  /* 0xff8000001e1e7808 */ /* 0x000fe40006000000 */
[----:B------:R-:W-:Y:S02]  /*8000*/  ISETP.GE.AND P4, PT, R31, R166, PT ;  /* 0x000000a61f00720c */ /* 0x000fe40003f86270 */
[----:B------:R-:W-:Y:S01]  /*8010*/  FSEL R194, R29, -INF , P3 ;  /* 0xff8000001dc27808 */ /* 0x000fe20001800000 */
[----:B------:R-:W1:Y:S01]  /*8020*/  MUFU.TANH R108, R108 ;  /* 0x0000006c006c7308 */ /* 0x000e620000002400 */
[----:B------:R-:W-:-:S02]  /*8030*/  ISETP.GE.AND P5, PT, R31, R163, PT ;  /* 0x000000a31f00720c */ /* 0x000fc40003fa6270 */
[----:B------:R-:W-:Y:S01]  /*8040*/  FSEL R29, R106, -INF , P4 ;  /* 0xff8000006a1d7808 */ /* 0x000fe20002000000 */
[----:B------:R-:W-:-:S03]  /*8050*/  FMUL.FTZ R106, R25, R101 ;  /* 0x00000065196a7220 */ /* 0x000fc60000410000 */
[----:B------:R-:W-:Y:S02]  /*8060*/  FSEL R24, R29, -INF , !P5 ;  /* 0xff8000001d187808 */ /* 0x000fe40006800000 */
[C-C-:B------:R-:W-:Y:S01]  /*8070*/  IADD3 R29, PT, PT, R105.reuse, 0x30, -R104.reuse ;  /* 0x00000030691d7810 */ /* 0x140fe20007ffe868 */
[----:B------:R-:W2:Y:S03]  /*8080*/  MUFU.TANH R106, R106 ;  /* 0x0000006a006a7308 */ /* 0x000ea60000002400 */
[----:B------:R-:W-:Y:S02]  /*8090*/  IABS R29, R29 ;  /* 0x0000001d001d7213 */ /* 0x000fe40000000000 */
[----:B------:R-:W-:Y:S02]  /*80a0*/  IADD3 R25, PT, PT, R105, 0x2f, -R104 ;  /* 0x0000002f69197810 */ /* 0x000fe40007ffe868 */
[----:B------:R-:W-:-:S02]  /*80b0*/  I2FP.F32.S32 R29, R29 ;  /* 0x0000001d001d7245 */ /* 0x000fc40000201400 */
[----:B------:R-:W-:-:S03]  /*80c0*/  IABS R25, R25 ;  /* 0x0000001900197213 */ /* 0x000fc60000000000 */
[----:B-1----:R-:W-:Y:S01]  /*80d0*/  FFMA.FTZ R29, -R155, R29, R108 ;  /* 0x0000001d9b1d7223 */ /* 0x002fe2000001016c */
[----:B------:R-:W-:Y:S01]  /*80e0*/  FMUL.FTZ R108, R26, R101 ;  /* 0x000000651a6c7220 */ /* 0x000fe20000410000 */
[----:B------:R-:W-:Y:S02]  /*80f0*/  I2FP.F32.S32 R25, R25 ;  /* 0x0000001900197245 */ /* 0x000fe40000201400 */
[----:B------:R-:W-:Y:S02]  /*8100*/  IADD3 R26, PT, PT, R107, 0x30, -R104 ;  /* 0x000000306b1a7810 */ /* 0x000fe40007ffe868 */
[----:B------:R-:W-:Y:S01]  /*8110*/  FSEL R196, R35, -INF , !P6 ;  /* 0xff80000023c47808 */ /* 0x000fe20007000000 */
[----:B------:R-:W1:Y:S01]  /*8120*/  MUFU.TANH R108, R108 ;  /* 0x0000006c006c7308 */ /* 0x000e620000002400 */
[----:B------:R-:W-:Y:S01]  /*8130*/  ISETP.GE.AND P6, PT, R31, R167, PT ;  /* 0x000000a71f00720c */ /* 0x000fe20003fc6270 */
[----:B------:R-:W-:Y:S02]  /*8140*/  VIADD R31, R102, 0xffffffd0 ;  /* 0xffffffd0661f7836 */ /* 0x000fe40000000000 */
[----:B--2---:R-:W-:Y:S01]  /*8150*/  FFMA.FTZ R25, -R155, R25, R106 ;  /* 0x000000199b197223 */ /* 0x004fe2000001016a */
[----:B------:R-:W-:Y:S01]  /*8160*/  IABS R26, R26 ;  /* 0x0000001a001a7213 */ /* 0x000fe20000000000 */
[----:B------:R-:W-:Y:S01]  /*8170*/  FMUL.FTZ R106, R27, R101 ;  /* 0x000000651b6a7220 */ /* 0x000fe20000410000 */
[----:B------:R-:W-:-:S02]  /*8180*/  FSEL R194, R194, -INF , !P6 ;  /* 0xff800000c2c27808 */ /* 0x000fc40007000000 */
[C---:B------:R-:W-:Y:S02]  /*8190*/  ISETP.GE.AND P3, PT, R31.reuse, R168, PT ;  /* 0x000000a81f00720c */ /* 0x040fe40003f66270 */
[C---:B------:R-:W-:Y:S02]  /*81a0*/  ISETP.GE.AND P6, PT, R31.reuse, R167, PT ;  /* 0x000000a71f00720c */ /* 0x040fe40003fc6270 */
[C---:B------:R-:W-:Y:S02]  /*81b0*/  ISETP.GE.AND P4, PT, R31.reuse, R163, PT ;  /* 0x000000a31f00720c */ /* 0x040fe40003f86270 */
[----:B------:R-:W-:Y:S01]  /*81c0*/  ISETP.GE.AND P5, PT, R31, R166, PT ;  /* 0x000000a61f00720c */ /* 0x000fe20003fa6270 */
        /* <DEDUP_REMOVED lines=8> */
[----:B------:R-:W-:Y:S01]  /*8250*/  FSEL R31, R31, -INF , P5 ;  /* 0xff8000001f1f7808 */ /* 0x000fe20002800000 */
[----:B--2---:R-:W-:-:S03]  /*8260*/  FFMA.FTZ R106, -R155, R26, R106 ;  /* 0x0000001a9b6a7223 */ /* 0x004fc6000001016a */
[----:B------:R-:W-:Y:S02]  /*8270*/  FSEL R186, R31, -INF , !P4 ;  /* 0xff8000001fba7808 */ /* 0x000fe40006000000 */
[----:B------:R-:W-:Y:S02]  /*8280*/  ISETP.GE.AND P4, PT, R27, R166, PT ;  /* 0x000000a61b00720c */ /* 0x000fe40003f86270 */
[----:B------:R-:W-:Y:S02]  /*8290*/  FSEL R29, R29, -INF , P3 ;  /* 0xff8000001d1d7808 */ /* 0x000fe40001800000 */
        /* <DEDUP_REMOVED lines=23> */
[----:B------:R-:W-:Y:S01]  /*8410*/  FMUL.FTZ R106, R22, R101 ;  /* 0x00000065166a7220 */ /* 0x000fe20000410000 */
[----:B------:R-:W-:-:S05]  /*8420*/  I2FP.F32.S32 R21, R20 ;  /* 0x0000001400157245 */ /* 0x000fca0000201400 */
[----:B------:R-:W1:Y:S01]  /*8430*/  MUFU.TANH R106, R106 ;  /* 0x0000006a006a7308 */ /* 0x000e620000002400 */
        /* <DEDUP_REMOVED lines=9> */
[----:B------:R-:W-:Y:S01]  /*84d0*/  I2FP.F32.S32 R22, R22 ;  /* 0x0000001600167245 */ /* 0x000fe20000201400 */
[----:B------:R-:W-:-:S03]  /*84e0*/  VIADD R21, R102, 0xffffffd9 ;  /* 0xffffffd966157836 */ /* 0x000fc60000000000 */
[----:B------:R-:W-:-:S04]  /*84f0*/  FSEL R23, R23, -INF , P5 ;  /* 0xff80000017177808 */ /* 0x000fc80002800000 */
[----:B------:R-:W-:Y:S01]  /*8500*/  FSEL R188, R23, -INF , !P4 ;  /* 0xff80000017bc7808 */ /* 0x000fe20006000000 */
[----:B--2---:R-:W-:Y:S01]  /*8510*/  FFMA.FTZ R22, -R155, R22, R26 ;  /* 0x000000169b167223 */ /* 0x004fe2000001011a */
[----:B------:R-:W-:Y:S02]  /*8520*/  ISETP.GE.AND P4, PT, R21, R166, PT ;  /* 0x000000a61500720c */ /* 0x000fe40003f86270 */
[----:B------:R-:W-:Y:S02]  /*8530*/  FSEL R25, R25, -INF , P3 ;  /* 0xff80000019197808 */ /* 0x000fe40001800000 */
[----:B------:R-:W-:Y:S01]  /*8540*/  FSEL R110, R22, -INF , P4 ;  /* 0xff800000166e7808 */ /* 0x000fe20002000000 */
[----:B------:R-:W-:Y:S01]  /*8550*/  FMUL.FTZ R22, R16, R101 ;  /* 0x0000006510167220 */ /* 0x000fe20000410000 */
[----:B------:R-:W-:Y:S02]  /*8560*/  ISETP.GE.AND P3, PT, R21, R168, PT ;  /* 0x000000a81500720c */ /* 0x000fe40003f66270 */
[----:B------:R-:W-:-:S02]  /*8570*/  FSEL R192, R25, -INF , !P6 ;  /* 0xff80000019c07808 */ /* 0x000fc40007000000 */
[C---:B------:R-:W-:Y:S02]  /*8580*/  ISETP.GE.AND P6, PT, R21.reuse, R167, PT ;  /* 0x000000a71500720c */ /* 0x040fe40003fc6270 */
[----:B------:R-:W-:Y:S01]  /*8590*/  ISETP.GE.AND P5, PT, R21, R163, PT ;  /* 0x000000a31500720c */ /* 0x000fe20003fa6270 */
[----:B------:R-:W-:Y:S01]  /*85a0*/  VIADD R21, R102, 0xffffffe0 ;  /* 0xffffffe066157836 */ /* 0x000fe20000000000 */
[----:B------:R-:W-:Y:S01]  /*85b0*/  FSEL R20, R20, -INF , P3 ;  /* 0xff80000014147808 */ /* 0x000fe20001800000 */
[----:B------:R-:W1:Y:S01]  /*85c0*/  MUFU.TANH R22, R22 ;  /* 0x0000001600167308 */ /* 0x000e620000002400 */
[----:B------:R-:W-:Y:S02]  /*85d0*/  FSEL R110, R110, -INF , !P5 ;  /* 0xff8000006e6e7808 */ /* 0x000fe40006800000 */
[----:B------:R-:W-:Y:S01]  /*85e0*/  FSEL R190, R20, -INF , !P6 ;  /* 0xff80000014be7808 */ /* 0x000fe20007000000 */
[----:B------:R-:W-:Y:S01]  /*85f0*/  FMUL.FTZ R20, R17, R101 ;  /* 0x0000006511147220 */ /* 0x000fe20000410000 */
[----:B------:R-:W-:-:S02]  /*8600*/  ISETP.GE.AND P3, PT, R21, R168, PT ;  /* 0x000000a81500720c */ /* 0x000fc40003f66270 */
[C---:B------:R-:W-:Y:S02]  /*8610*/  ISETP.GE.AND P6, PT, R21.reuse, R167, PT ;  /* 0x000000a71500720c */ /* 0x040fe40003fc6270 */
[C---:B------:R-:W-:Y:S02]  /*8620*/  ISETP.GE.AND P4, PT, R21.reuse, R163, PT ;  /* 0x000000a31500720c */ /* 0x040fe40003f86270 */
[----:B------:R-:W-:Y:S02]  /*8630*/  ISETP.GE.AND P5, PT, R21, R166, PT ;  /* 0x000000a61500720c */ /* 0x000fe40003fa6270 */
[----:B------:R-:W-:Y:S01]  /*8640*/  IADD3 R21, PT, PT, R105, 0x20, -R104 ;  /* 0x0000002069157810 */ /* 0x000fe20007ffe868 */
[----:B------:R-:W2:Y:S03]  /*8650*/  MUFU.TANH R20, R20 ;  /* 0x0000001400147308 */ /* 0x000ea60000002400 */
[----:B------:R-:W-:-:S02]  /*8660*/  IABS R21, R21 ;  /* 0x0000001500157213 */ /* 0x000fc40000000000 */
        /* <DEDUP_REMOVED lines=97> */
[----:B------:R-:W-:Y:S01]  /*8c80*/  I2FP.F32.S32 R11, R9 ;  /* 0x00000009000b7245 */ /* 0x000fe20000201400 */
[----:B------:R-:W-:Y:S01]  /*8c90*/  VIADD R9, R102, 0xfffffff1 ;  /* 0xfffffff166097836 */ /* 0x000fe20000000000 */
[----:B------:R-:W-:-:S03]  /*8ca0*/  IABS R10, R10 ;  /* 0x0000000a000a7213 */ /* 0x000fc60000000000 */
[----:B-1----:R-:W-:Y:S01]  /*8cb0*/  FFMA.FTZ R11, -R155, R11, R14 ;  /* 0x0000000b9b0b7223 */ /* 0x002fe2000001010e */
[----:B------:R-:W-:Y:S02]  /*8cc0*/  FSEL R13, R13, -INF , P3 ;  /* 0xff8000000d0d7808 */ /* 0x000fe40001800000 */
[----:B------:R-:W-:Y:S02]  /*8cd0*/  ISETP.GE.AND P3, PT, R9, R168, PT ;  /* 0x000000a80900720c */ /* 0x000fe40003f66270 */
[----:B------:R-:W-:Y:S02]  /*8ce0*/  I2FP.F32.S32 R10, R10 ;  /* 0x0000000a000a7245 */ /* 0x000fe40000201400 */
[----:B------:R-:W-:Y:S01]  /*8cf0*/  FSEL R11, R11, -INF , P5 ;  /* 0xff8000000b0b7808 */ /* 0x000fe20002800000 */
[----:B------:R-:W-:Y:S01]  /*8d00*/  FMUL.FTZ R4, R4, R101 ;  /* 0x0000006504047220 */ /* 0x000fe20000410000 */
[----:B------:R-:W-:Y:S01]  /*8d10*/  FSEL R130, R13, -INF , !P6 ;  /* 0xff8000000d827808 */ /* 0x000fe20007000000 */
[----:B--2---:R-:W-:Y:S01]  /*8d20*/  FFMA.FTZ R10, -R155, R10, R12 ;  /* 0x0000000a9b0a7223 */ /* 0x004fe2000001010c */
[----:B------:R-:W-:-:S02]  /*8d30*/  ISETP.GE.AND P6, PT, R9, R167, PT ;  /* 0x000000a70900720c */ /* 0x000fc40003fc6270 */
[----:B------:R-:W-:Y:S02]  /*8d40*/  FSEL R8, R8, -INF , P3 ;  /* 0xff80000008087808 */ /* 0x000fe40001800000 */
[----:B------:R-:W-:Y:S02]  /*8d50*/  FSEL R127, R11, -INF , !P4 ;  /* 0xff8000000b7f7808 */ /* 0x000fe40006000000 */
[----:B------:R-:W-:Y:S02]  /*8d60*/  ISETP.GE.AND P4, PT, R9, R166, PT ;  /* 0x000000a60900720c */ /* 0x000fe40003f86270 */
[----:B------:R-:W-:Y:S01]  /*8d70*/  FSEL R129, R8, -INF , !P6 ;  /* 0xff80000008817808 */ /* 0x000fe20007000000 */
[----:B------:R-:W1:Y:S01]  /*8d80*/  MUFU.TANH R4, R4 ;  /* 0x0000000400047308 */ /* 0x000e620000002400 */
[----:B------:R-:W-:Y:S02]  /*8d90*/  IADD3 R8, PT, PT, R105, 0x8, -R104 ;  /* 0x0000000869087810 */ /* 0x000fe40007ffe868 */
[----:B------:R-:W-:Y:S01]  /*8da0*/  FSEL R172, R10, -INF , P4 ;  /* 0xff8000000aac7808 */ /* 0x000fe20002000000 */
[-C--:B------:R-:W-:Y:S01]  /*8db0*/  FMUL.FTZ R10, R5, R101.reuse ;  /* 0x00000065050a7220 */ /* 0x080fe20000410000 */
[----:B------:R-:W-:Y:S01]  /*8dc0*/  FMUL.FTZ R6, R6, R101 ;  /* 0x0000006506067220 */ /* 0x000fe20000410000 */
[----:B------:R-:W-:-:S02]  /*8dd0*/  IABS R5, R8 ;  /* 0x0000000800057213 */ /* 0x000fc40000000000 */
[----:B------:R-:W-:Y:S01]  /*8de0*/  ISETP.GE.AND P5, PT, R9, R163, PT ;  /* 0x000000a30900720c */ /* 0x000fe20003fa6270 */
[----:B------:R-:W2:Y:S01]  /*8df0*/  MUFU.TANH R8, R10 ;  /* 0x0000000a00087308 */ /* 0x000ea20000002400 */
[----:B------:R-:W-:Y:S01]  /*8e00*/  VIADD R9, R102, 0xfffffff8 ;  /* 0xfffffff866097836 */ /* 0x000fe20000000000 */
[----:B------:R-:W-:Y:S02]  /*8e10*/  IADD3 R105, PT, PT, R105, 0x7, -R104 ;  /* 0x0000000769697810 */ /* 0x000fe40007ffe868 */
[----:B------:R-:W-:-:S04]  /*8e20*/  FSEL R172, R172, -INF , !P5 ;  /* 0xff800000acac7808 */ /* 0x000fc80006800000 */
[----:B------:R-:W3:Y:S01]  /*8e30*/  MUFU.TANH R6, R6 ;  /* 0x0000000600067308 */ /* 0x000ee20000002400 */
[C---:B------:R-:W-:Y:S02]  /*8e40*/  ISETP.GE.AND P3, PT, R9.reuse, R168, PT ;  /* 0x000000a80900720c */ /* 0x040fe40003f66270 */
[C---:B------:R-:W-:Y:S02]  /*8e50*/  ISETP.GE.AND P6, PT, R9.reuse, R167, PT ;  /* 0x000000a70900720c */ /* 0x040fe40003fc6270 */
[C---:B------:R-:W-:Y:S02]  /*8e60*/  ISETP.GE.AND P4, PT, R9.reuse, R163, PT ;  /* 0x000000a30900720c */ /* 0x040fe40003f86270 */
[----:B------:R-:W-:Y:S01]  /*8e70*/  ISETP.GE.AND P5, PT, R9, R166, PT ;  /* 0x000000a60900720c */ /* 0x000fe20003fa6270 */
[----:B------:R-:W-:Y:S01]  /*8e80*/  FMUL.FTZ R7, R7, R101 ;  /* 0x0000006507077220 */ /* 0x000fe20000410000 */
[----:B------:R-:W-:Y:S02]  /*8e90*/  I2FP.F32.S32 R5, R5 ;  /* 0x0000000500057245 */ /* 0x000fe40000201400 */
[----:B------:R-:W-:-:S02]  /*8ea0*/  IADD3 R9, PT, PT, R107, 0x8, -R104 ;  /* 0x000000086b097810 */ /* 0x000fc40007ffe868 */
[----:B------:R-:W-:Y:S02]  /*8eb0*/  IABS R105, R105 ;  /* 0x0000006900697213 */ /* 0x000fe40000000000 */
[----:B------:R-:W-:Y:S01]  /*8ec0*/  IADD3 R104, PT, PT, R107, 0x7, -R104 ;  /* 0x000000076b687810 */ /* 0x000fe20007ffe868 */
[C---:B-1----:R-:W-:Y:S01]  /*8ed0*/  FFMA.FTZ R4, -R155.reuse, R5, R4 ;  /* 0x000000059b047223 */ /* 0x042fe20000010104 */
[----:B------:R-:W-:Y:S01]  /*8ee0*/  IABS R9, R9 ;  /* 0x0000000900097213 */ /* 0x000fe20000000000 */
[----:B------:R-:W1:Y:S01]  /*8ef0*/  MUFU.TANH R10, R7 ;  /* 0x00000007000a7308 */ /* 0x000e620000002400 */
[----:B------:R-:W-:Y:S01]  /*8f00*/  I2FP.F32.S32 R105, R105 ;  /* 0x0000006900697245 */ /* 0x000fe20000201400 */
[----:B------:R-:W-:Y:S01]  /*8f10*/  VIADD R102, R102, 0xfffffff9 ;  /* 0xfffffff966667836 */ /* 0x000fe20000000000 */
[----:B------:R-:W-:Y:S02]  /*8f20*/  IABS R104, R104 ;  /* 0x0000006800687213 */ /* 0x000fe40000000000 */
[----:B------:R-:W-:Y:S01]  /*8f30*/  I2FP.F32.S32 R9, R9 ;  /* 0x0000000900097245 */ /* 0x000fe20000201400 */
[----:B--2---:R-:W-:Y:S01]  /*8f40*/  FFMA.FTZ R8, -R155, R105, R8 ;  /* 0x000000699b087223 */ /* 0x004fe20000010108 */
[----:B------:R-:W-:Y:S01]  /*8f50*/  I2FP.F32.S32 R5, R104 ;  /* 0x0000006800057245 */ /* 0x000fe20000201400 */
[----:B------:R-:W-:Y:S01]  /*8f60*/  VIADD R104, R118, 0xfffffffe ;  /* 0xfffffffe76687836 */ /* 0x000fe20000000000 */
[----:B------:R-:W-:-:S02]  /*8f70*/  FSEL R4, R4, -INF , P3 ;  /* 0xff80000004047808 */ /* 0x000fc40001800000 */
        /* <DEDUP_REMOVED lines=80> */
.L_x_14138:
        /* <DEDUP_REMOVED lines=8> */
.L_x_14139:
[----:B------:R-:W-:Y:S05]  /*9500*/  BSYNC.RECONVERGENT B0 ;  /* 0x0000000000007941 */ /* 0x000fea0003800200 */
.L_x_14137:
        /* <DEDUP_REMOVED lines=49> */
.L_x_14136:
[----:B------:R-:W-:Y:S05]  /*9820*/  BSYNC.RECONVERGENT B1 ;  /* 0x0000000000017941 */ /* 0x000fea0003800200 */
.L_x_14135:
        /* <DEDUP_REMOVED lines=128> */
[----:B------:R-:W1:Y:S01]  /*a030*/  LDSM.16.MT88.4 R24, [R133+0x8000] ;  /* 0x008000008518783b */ /* 0x000e620000004200 */
        /* <DEDUP_REMOVED lines=10> */
[----:B------:R-:W-:Y:S01]  /*a0e0*/  MUFU.EX2 R114, R114 ;  /* 0x0000007200727308 */ /* 0x000fe20000000800 */
[----:B------:R-:W-:Y:S01]  /*a0f0*/  FMUL.FTZ R79, R79, R100 ;  /* 0x000000644f4f7220 */ /* 0x000fe20000410000 */
[-CC-:B------:R-:W-:Y:S01]  /*a100*/  FFMA.FTZ R187, R170, R184.reuse, -R183.reuse ;  /* 0x000000b8aabb7223 */ /* 0x180fe200000108b7 */
[-CC-:B------:R-:W-:Y:S01]  /*a110*/  FFMA.FTZ R170, R131, R184.reuse, -R183.reuse ;  /* 0x000000b883aa7223 */ /* 0x180fe200000108b7 */
[-C--:B------:R-:W-:Y:S01]  /*a120*/  FFMA.FTZ R131, R175, R184.reuse, -R183 ;  /* 0x000000b8af837223 */ /* 0x080fe200000108b7 */
[-CC-:B------:R-:W-:Y:S01]  /*a130*/  FFMA.FTZ R175, R128, R184.reuse, -R181.reuse ;  /* 0x000000b880af7223 */ /* 0x180fe200000108b5 */
[-C--:B------:R-:W-:Y:S01]  /*a140*/  FFMA.FTZ R128, R169, R184.reuse, -R181 ;  /* 0x000000b8a9807223 */ /* 0x080fe200000108b5 */
[C---:B------:R-:W-:Y:S01]  /*a150*/  HMMA.16816.F32.BF16 R32, R96.reuse, R34, R68 ;  /* 0x000000226020723c */ /* 0x040fe20000041844 */
[----:B------:R-:W2:Y:S01]  /*a160*/  LDSM.16.MT88.4 R68, [R138+0xa000] ;  /* 0x00a000008a44783b */ /* 0x000ea20000004200 */
[----:B------:R-:W-:Y:S01]  /*a170*/  MUFU.EX2 R111, R111 ;  /* 0x0000006f006f7308 */ /* 0x000fe20000000800 */
[-C--:B------:R-:W-:Y:S01]  /*a180*/  FFMA.FTZ R176, R176, R184.reuse, -R183 ;  /* 0x000000b8b0b07223 */ /* 0x080fe200000108b7 */
[-CC-:B------:R-:W-:Y:S01]  /*a190*/  FFMA.FTZ R169, R171, R184.reuse, -R181.reuse ;  /* 0x000000b8aba97223 */ /* 0x180fe200000108b5 */
[-C--:B------:R-:W-:Y:S01]  /*a1a0*/  FFMA.FTZ R124, R124, R184.reuse, -R181 ;  /* 0x000000b87c7c7223 */ /* 0x080fe200000108b5 */
[-CC-:B------:R-:W-:Y:S01]  /*a1b0*/  FFMA.FTZ R130, R130, R184.reuse, -R183.reuse ;  /* 0x000000b882827223 */ /* 0x180fe200000108b7 */
[-CC-:B------:R-:W-:Y:S01]  /*a1c0*/  FFMA.FTZ R129, R129, R184.reuse, -R183.reuse ;  /* 0x000000b881817223 */ /* 0x180fe200000108b7 */
[C---:B------:R-:W-:Y:S01]  /*a1d0*/  HMMA.16816.F32.BF16 R4, R96.reuse, R8, R4 ;  /* 0x000000086004723c */ /* 0x040fe20000041804 */
[-CC-:B------:R-:W-:Y:S01]  /*a1e0*/  FFMA.FTZ R180, R180, R184.reuse, -R183.reuse ;  /* 0x000000b8b4b47223 */ /* 0x180fe200000108b7 */
[----:B------:R-:W-:Y:S01]  /*a1f0*/  MUFU.EX2 R125, R125 ;  /* 0x0000007d007d7308 */ /* 0x000fe20000000800 */
[-C--:B------:R-:W-:Y:S01]  /*a200*/  FFMA.FTZ R179, R179, R184.reuse, -R183 ;  /* 0x000000b8b3b37223 */ /* 0x080fe200000108b7 */
[-CC-:B------:R-:W-:Y:S01]  /*a210*/  FFMA.FTZ R127, R127, R184.reuse, -R181.reuse ;  /* 0x000000b87f7f7223 */ /* 0x180fe200000108b5 */
[-CC-:B------:R-:W-:Y:S01]  /*a220*/  FFMA.FTZ R172, R172, R184.reuse, -R181.reuse ;  /* 0x000000b8acac7223 */ /* 0x180fe200000108b5 */
[-CC-:B------:R-:W-:Y:S01]  /*a230*/  FFMA.FTZ R178, R178, R184.reuse, -R181.reuse ;  /* 0x000000b8b2b27223 */ /* 0x180fe200000108b5 */
[----:B------:R-:W-:Y:S01]  /*a240*/  FFMA.FTZ R177, R177, R184, -R181 ;  /* 0x000000b8b1b17223 */ /* 0x000fe200000108b5 */
[----:B------:R-:W-:Y:S01]  /*a250*/  HMMA.16816.F32.BF16 R8, R96, R10, R92 ;  /* 0x0000000a6008723c */ /* 0x000fe2000004185c */
[----:B------:R-:W-:Y:S01]  /*a260*/  LDSM.16.MT88.4 R92, [R138+0x9800] ;  /* 0x009800008a5c783b */ /* 0x000fe20000004200 */
[----:B------:R-:W-:Y:S01]  /*a270*/  MUFU.EX2 R112, R112 ;  /* 0x0000007000707308 */ /* 0x000fe20000000800 */
[----:B------:R-:W-:Y:S01]  /*a280*/  FFMA.FTZ R173, R173, R185, R182 ;  /* 0x000000b9adad7223 */ /* 0x000fe200000100b6 */
[----:B------:R-:W-:-:S03]  /*a290*/  FFMA.FTZ R100, R174, R100, R103 ;  /* 0x00000064ae647223 */ /* 0x000fc60000010067 */
[----:B------:R-:W-:Y:S01]  /*a2a0*/  FADD.FTZ R108, R108, R173 ;  /* 0x000000ad6c6c7221 */ /* 0x000fe20000010000 */
[C---:B------:R-:W-:Y:S01]  /*a2b0*/  HMMA.16816.F32.BF16 R12, R96.reuse, R16, R12 ;  /* 0x00000010600c723c */ /* 0x040fe2000004180c */
[----:B------:R-:W-:Y:S01]  /*a2c0*/  FADD.FTZ R100, R101, R100 ;  /* 0x0000006465647221 */ /* 0x000fe20000010000 */
[----:B------:R-:W-:Y:S01]  /*a2d0*/  MUFU.EX2 R113, R113 ;  /* 0x0000007100717308 */ /* 0x000fe20000000800 */
[----:B------:R-:W-:Y:S02]  /*a2e0*/  FADD.FTZ R107, R107, R108 ;  /* 0x0000006c6b6b7221 */ /* 0x000fe40000010000 */
[----:B------:R-:W-:Y:S02]  /*a2f0*/  FADD.FTZ R109, R109, R100 ;  /* 0x000000646d6d7221 */ /* 0x000fe40000010000 */
[----:B------:R-:W-:Y:S01]  /*a300*/  FADD.FTZ R107, R102, R107 ;  /* 0x0000006b666b7221 */ /* 0x000fe20000010000 */
[----:B------:R-:W-:Y:S01]  /*a310*/  HMMA.16816.F32.BF16 R16, R96, R18, R84 ;  /* 0x000000126010723c */ /* 0x000fe20000041854 */
[----:B------:R-:W-:Y:S01]  /*a320*/  LDSM.16.MT88.4 R84, [R134+0x9800] ;  /* 0x009800008654783b */ /* 0x000fe20000004200 */
[----:B------:R-:W-:Y:S01]  /*a330*/  MUFU.EX2 R110, R110 ;  /* 0x0000006e006e7308 */ /* 0x000fe20000000800 */
[----:B------:R-:W-:-:S05]  /*a340*/  FADD.FTZ R0, R0, R109 ;  /* 0x0000006d00007221 */ /* 0x000fca0000010000 */
[C---:B-1----:R-:W-:Y:S02]  /*a350*/  HMMA.16816.F32.BF16 R20, R96.reuse, R24, R20 ;  /* 0x000000186014723c */ /* 0x042fe40000041814 */
[----:B------:R-:W-:Y:S06]  /*a360*/  MUFU.EX2 R187, R187 ;  /* 0x000000bb00bb7308 */ /* 0x000fec0000000800 */
[C---:B--2---:R-:W-:Y:S02]  /*a370*/  HMMA.16816.F32.BF16 R36, R96.reuse, R68, R36 ;  /* 0x000000446024723c */ /* 0x044fe40000041824 */
        /* <DEDUP_REMOVED lines=137> */
.L_x_14131:
[----:B------:R-:W-:-:S07]  /*ac10*/  IADD3 R118, PT, PT, R104, -0x1, RZ ;  /* 0xffffffff68767810 */ /* 0x000fce0007ffe0ff */
.L_x_14140:
[----:B------:R-:W-:Y:S05]  /*ac20*/  BSYNC B2 ;  /* 0x0000000000027941 */ /* 0x000fea0003800000 */
.L_x_14130:
        /* <DEDUP_REMOVED lines=13> */
.L_x_14148:
        /* <DEDUP_REMOVED lines=79> */
.L_x_14143:
[----:B------:R-:W-:Y:S05]  /*b1f0*/  BSYNC.RECONVERGENT B0 ;  /* 0x0000000000007941 */ /* 0x000fea0003800200 */
.L_x_14142:
        /* <DEDUP_REMOVED lines=98> */
[C---:B------:R-:W-:Y:S08]  /*b820*/  HMMA.16816.F32.BF16 R8, R116.reuse, R122, R8 ;  /* 0x0000007a7408723c */ /* 0x040ff00000041808 */
        /* <DEDUP_REMOVED lines=199> */
.L_x_14147:
[----:B------:R-:W-:Y:S05]  /*c4a0*/  BSYNC.RECONVERGENT B0 ;  /* 0x0000000000007941 */ /* 0x000fea0003800200 */
.L_x_14146:
        /* <DEDUP_REMOVED lines=48> */
.L_x_14145:
[----:B------:R-:W-:Y:S05]  /*c7b0*/  BSYNC.RECONVERGENT B1 ;  /* 0x0000000000017941 */ /* 0x000fea0003800200 */
.L_x_14144:
[----:B-1----:R-:W3:Y:S01]  /*c7c0*/  LD.E R103, desc[UR4][R2.64+0xdc] ;  /* 0x0000dc0402677980 */ /* 0x002ee2000c101900 */
[----:B------:R-:W-:Y:S01]  /*c7d0*/  IABS R0, R171 ;  /* 0x000000ab00007213 */ /* 0x000fe20000000000 */
[C---:B------:R-:W-:Y:S02]  /*c7e0*/  VIADD R27, R171.reuse, 0x19 ;  /* 0x00000019ab1b7836 */ /* 0x040fe40000000000 */
[C---:B--2---:R-:W-:Y:S01]  /*c7f0*/  VIADD R10, R171.reuse, 0x10 ;  /* 0x00000010ab0a7836 */ /* 0x044fe20000000000 */
        /* <DEDUP_REMOVED lines=8> */
[C---:B------:R-:W-:Y:S01]  /*c880*/  VIADD R4, R172.reuse, 0x1 ;  /* 0x00000001ac047836 */ /* 0x040fe20000000000 */
[----:B------:R-:W-:Y:S01]  /*c890*/  IABS R25, R25 ;  /* 0x0000001900197213 */ /* 0x000fe20000000000 */
[C---:B------:R-:W-:Y:S01]  /*c8a0*/  VIADD R0, R172.reuse, 0xfffffff9 ;  /* 0xfffffff9ac007836 */ /* 0x040fe20000000000 */
[----:B------:R-:W-:Y:S01]  /*c8b0*/  IABS R23, R23 ;  /* 0x0000001700177213 */ /* 0x000fe20000000000 */
[----:B------:R-:W-:Y:S02]  /*c8c0*/  VIADD R12, R172, 0xffffffe0 ;  /* 0xffffffe0ac0c7836 */ /* 0x000fe40000000000 */
[----:B------:R-:W-:Y:S01]  /*c8d0*/  FFMA.FTZ R100, -R155, R27, R100 ;  /* 0x0000001b9b647223 */ /* 0x000fe20000010164 */
[C---:B------:R-:W-:Y:S01]  /*c8e0*/  VIADD R15, R171.reuse, 0x9 ;  /* 0x00000009ab0f7836 */ /* 0x040fe20000000000 */
[C---:B------:R-:W-:Y:S01]  /*c8f0*/  ISETP.GE.AND P0, PT, R4.reuse, R163, PT ;  /* 0x000000a30400720c */ /* 0x040fe20003f06270 */
[C---:B------:R-:W-:Y:S01]  /*c900*/  VIADD R13, R171.reuse, 0x8 ;  /* 0x00000008ab0d7836 */ /* 0x040fe20000000000 */
[----:B------:R-:W-:Y:S01]  /*c910*/  I2FP.F32.S32 R10, R10 ;  /* 0x0000000a000a7245 */ /* 0x000fe20000201400 */
[C---:B------:R-:W-:Y:S01]  /*c920*/  VIADD R11, R171.reuse, 0x1 ;  /* 0x00000001ab0b7836 */ /* 0x040fe20000000000 */
[----:B------:R-:W-:Y:S01]  /*c930*/  ISETP.GE.AND P6, PT, R4, R166, PT ;  /* 0x000000a60400720c */ /* 0x000fe20003fc6270 */
[----:B------:R-:W-:Y:S01]  /*c940*/  VIADD R8, R172, 0xffffffe9 ;  /* 0xffffffe9ac087836 */ /* 0x000fe20000000000 */
[----:B------:R-:W-:Y:S01]  /*c950*/  ISETP.GE.AND P1, PT, R4, R168, PT ;  /* 0x000000a80400720c */ /* 0x000fe20003f26270 */
[----:B------:R-:W-:Y:S01]  /*c960*/  VIADD R9, R172, 0xffffffe8 ;  /* 0xffffffe8ac097836 */ /* 0x000fe20000000000 */
[----:B------:R-:W-:Y:S01]  /*c970*/  ISETP.GE.AND P4, PT, R4, R167, PT ;  /* 0x000000a70400720c */ /* 0x000fe20003f86270 */
[----:B------:R-:W-:Y:S01]  /*c980*/  VIADD R4, R172, 0xffffffe1 ;  /* 0xffffffe1ac047836 */ /* 0x000fe20000000000 */
[----:B------:R-:W-:Y:S01]  /*c990*/  I2FP.F32.S32 R25, R25 ;  /* 0x0000001900197245 */ /* 0x000fe20000201400 */
[----:B------:R-:W-:Y:S01]  /*c9a0*/  VIADD R14, R171, 0x21 ;  /* 0x00000021ab0e7836 */ /* 0x000fe20000000000 */
[----:B------:R-:W-:Y:S01]  /*c9b0*/  I2FP.F32.S32 R23, R23 ;  /* 0x0000001700177245 */ /* 0x000fe20000201400 */
[C---:B------:R-:W-:Y:S01]  /*c9c0*/  FFMA.FTZ R184, -R155.reuse, R10, R184 ;  /* 0x0000000a9bb87223 */ /* 0x040fe200000101b8 */
[-C--:B------:R-:W-:Y:S01]  /*c9d0*/  ISETP.GE.AND P5, PT, R0, R168.reuse, PT ;  /* 0x000000a80000720c */ /* 0x080fe20003fa6270 */
[C---:B------:R-:W-:Y:S01]  /*c9e0*/  FFMA.FTZ R176, -R155.reuse, R25, R176 ;  /* 0x000000199bb07223 */ /* 0x040fe200000101b0 */
[----:B------:R-:W-:Y:S01]  /*c9f0*/  ISETP.GE.AND P3, PT, R12, R168, PT ;  /* 0x000000a80c00720c */ /* 0x000fe20003f66270 */
[C---:B------:R-:W-:Y:S01]  /*ca00*/  FFMA.FTZ R182, -R155.reuse, R23, R182 ;  /* 0x000000179bb67223 */ /* 0x040fe200000101b6 */
[----:B------:R-:W-:Y:S01]  /*ca10*/  IABS R15, R15 ;  /* 0x0000000f000f7213 */ /* 0x000fe20000000000 */
[C---:B------:R-:W-:Y:S01]  /*ca20*/  VIADD R6, R172.reuse, 0xfffffff1 ;  /* 0xfffffff1ac067836 */ /* 0x040fe20000000000 */
[----:B------:R-:W-:Y:S01]  /*ca30*/  IABS R13, R13 ;  /* 0x0000000d000d7213 */ /* 0x000fe20000000000 */
[C---:B------:R-:W-:Y:S01]  /*ca40*/  VIADD R5, R172.reuse, 0xfffffff8 ;  /* 0xfffffff8ac057836 */ /* 0x040fe20000000000 */
[----:B------:R-:W-:Y:S01]  /*ca50*/  IABS R11, R11 ;  /* 0x0000000b000b7213 */ /* 0x000fe20000000000 */
[----:B------:R-:W-:Y:S01]  /*ca60*/  VIADD R7, R172, 0xfffffff0 ;  /* 0xfffffff0ac077836 */ /* 0x000fe20000000000 */
[----:B------:R-:W-:Y:S01]  /*ca70*/  FSEL R100, R100, -INF , P3 ;  /* 0xff80000064647808 */ /* 0x000fe20001800000 */
[C---:B------:R-:W-:Y:S01]  /*ca80*/  FFMA.FTZ R188, -R155.reuse, R25, R188 ;  /* 0x000000199bbc7223 */ /* 0x040fe200000101bc */
[----:B------:R-:W-:Y:S01]  /*ca90*/  I2FP.F32.S32 R15, R15 ;  /* 0x0000000f000f7245 */ /* 0x000fe20000201400 */
[----:B------:R-:W-:Y:S01]  /*caa0*/  FFMA.FTZ R194, -R155, R23, R194 ;  /* 0x000000179bc27223 */ /* 0x000fe200000101c2 */
[----:B------:R-:W-:Y:S01]  /*cab0*/  I2FP.F32.S32 R13, R13 ;  /* 0x0000000d000d7245 */ /* 0x000fe20000201400 */
[----:B------:R-:W-:Y:S01]  /*cac0*/  VIADD R23, R171, 0xfffffff8 ;  /* 0xfffffff8ab177836 */ /* 0x000fe20000000000 */
[----:B------:R-:W-:Y:S01]  /*cad0*/  FSEL R127, R202, -INF , P5 ;  /* 0xff800000ca7f7808 */ /* 0x000fe20002800000 */
[C---:B------:R-:W-:Y:S01]  /*cae0*/  FFMA.FTZ R190, -R155.reuse, R15, R190 ;  /* 0x0000000f9bbe7223 */ /* 0x040fe200000101be */
[----:B------:R-:W-:Y:S01]  /*caf0*/  FSEL R179, R232, -INF , P6 ;  /* 0xff800000e8b37808 */ /* 0x000fe20003000000 */
[C---:B------:R-:W-:Y:S01]  /*cb00*/  FFMA.FTZ R192, -R155.reuse, R13, R192 ;  /* 0x0000000d9bc07223 */ /* 0x040fe200000101c0 */
[----:B------:R-:W-:Y:S01]  /*cb10*/  I2FP.F32.S32 R11, R11 ;  /* 0x0000000b000b7245 */ /* 0x000fe20000201400 */
[----:B------:R-:W-:Y:S01]  /*cb20*/  FFMA.FTZ R196, -R155, R10, R196 ;  /* 0x0000000a9bc47223 */ /* 0x000fe200000101c4 */
[-C--:B------:R-:W-:Y:S01]  /*cb30*/  ISETP.GE.AND P3, PT, R8, R168.reuse, PT ;  /* 0x000000a80800720c */ /* 0x080fe20003f66270 */
[----:B------:R-:W-:Y:S01]  /*cb40*/  VIADD R29, R171, 0x20 ;  /* 0x00000020ab1d7836 */ /* 0x000fe20000000000 */
[-C--:B------:R-:W-:Y:S01]  /*cb50*/  ISETP.GE.AND P5, PT, R4, R168.reuse, PT ;  /* 0x000000a80400720c */ /* 0x080fe20003fa6270 */
[-C--:B------:R-:W-:Y:S01]  /*cb60*/  FFMA.FTZ R198, -R155, R11.reuse, R198 ;  /* 0x0000000b9bc67223 */ /* 0x080fe200000101c6 */
[----:B------:R-:W-:Y:S01]  /*cb70*/  ISETP.GE.AND P6, PT, R9, R168, PT ;  /* 0x000000a80900720c */ /* 0x000fe20003fc6270 */
[----:B------:R-:W-:Y:S01]  /*cb80*/  VIADD R24, R171, 0xfffffff0 ;  /* 0xfffffff0ab187836 */ /* 0x000fe20000000000 */
[----:B------:R-:W-:Y:S01]  /*cb90*/  IABS R14, R14 ;  /* 0x0000000e000e7213 */ /* 0x000fe20000000000 */
[----:B------:R-:W-:Y:S01]  /*cba0*/  FFMA.FTZ R210, -R155, R11, R210 ;  /* 0x0000000b9bd27223 */ /* 0x000fe200000101d2 */
[----:B------:R-:W-:Y:S01]  /*cbb0*/  FSEL R21, R176, -INF , P5 ;  /* 0xff800000b0157808 */ /* 0x000fe20002800000 */
[----:B------:R-:W-:Y:S01]  /*cbc0*/  VIADD R22, R172, 0x8 ;  /* 0x00000008ac167836 */ /* 0x000fe20000000000 */
[----:B------:R-:W-:Y:S01]  /*cbd0*/  FSEL R19, R182, -INF , P6 ;  /* 0xff800000b6137808 */ /* 0x000fe20003000000 */
[----:B------:R-:W-:Y:S01]  /*cbe0*/  VIADD R11, R171, 0xffffffe9 ;  /* 0xffffffe9ab0b7836 */ /* 0x000fe20000000000 */
[----:B------:R-:W-:Y:S01]  /*cbf0*/  FSEL R17, R184, -INF , P3 ;  /* 0xff800000b8117808 */ /* 0x000fe20001800000 */
[----:B------:R-:W-:Y:S01]  /*cc00*/  VIADD R20, R172, 0x9 ;  /* 0x00000009ac147836 */ /* 0x000fe20000000000 */
[-C--:B------:R-:W-:Y:S01]  /*cc10*/  ISETP.GE.AND P6, PT, R6, R168.reuse, PT ;  /* 0x000000a80600720c */ /* 0x080fe20003fc6270 */
[----:B------:R-:W-:Y:S01]  /*cc20*/  FFMA.FTZ R200, -R155, R15, R200 ;  /* 0x0000000f9bc87223 */ /* 0x000fe200000101c8 */
[-C--:B------:R-:W-:Y:S01]  /*cc30*/  ISETP.GE.AND P5, PT, R7, R168.reuse, PT ;  /* 0x000000a80700720c */ /* 0x080fe20003fa6270 */
[----:B------:R-:W-:Y:S01]  /*cc40*/  FFMA.FTZ R204, -R155, R13, R204 ;  /* 0x0000000d9bcc7223 */ /* 0x000fe200000101cc */
[----:B------:R-:W-:Y:S01]  /*cc50*/  ISETP.GE.AND P3, PT, R5, R168, PT ;  /* 0x000000a80500720c */ /* 0x000fe20003f66270 */
[C---:B------:R-:W-:Y:S01]  /*cc60*/  FFMA.FTZ R186, -R155.reuse, R27, R186 ;  /* 0x0000001b9bba7223 */ /* 0x040fe200000101ba */
[----:B------:R-:W-:Y:S01]  /*cc70*/  I2FP.F32.S32 R14, R14 ;  /* 0x0000000e000e7245 */ /* 0x000fe20000201400 */
[----:B------:R-:W-:Y:S01]  /*cc80*/  VIADD R16, R172, 0x10 ;  /* 0x00000010ac107836 */ /* 0x000fe20000000000 */
[----:B------:R-:W-:Y:S01]  /*cc90*/  FSEL R125, R190, -INF , P5 ;  /* 0xff800000be7d7808 */ /* 0x000fe20002800000 */
[----:B------:R-:W-:Y:S01]  /*cca0*/  VIADD R18, R172, 0x19 ;  /* 0x00000019ac127836 */ /* 0x000fe20000000000 */
[----:B------:R-:W-:Y:S01]  /*ccb0*/  FSEL R195, R198, -INF , P3 ;  /* 0xff800000c6c37808 */ /* 0x000fe20001800000 */
[----:B------:R-:W-:Y:S01]  /*ccc0*/  FFMA.FTZ R178, -R155, R14, R178 ;  /* 0x0000000e9bb27223 */ /* 0x000fe200000101b2 */
[----:B------:R-:W-:Y:S01]  /*ccd0*/  FSEL R192, R192, -INF , P6 ;  /* 0xff800000c0c07808 */ /* 0x000fe20003000000 */
[----:B------:R-:W-:Y:S01]  /*cce0*/  VIADD R14, R171, 0xffffffe1 ;  /* 0xffffffe1ab0e7836 */ /* 0x000fe20000000000 */
[C---:B------:R-:W-:Y:S01]  /*ccf0*/  ISETP.GE.AND P5, PT, R12.reuse, R166, PT ;  /* 0x000000a60c00720c */ /* 0x040fe20003fa6270 */
[----:B------:R-:W-:Y:S01]  /*cd00*/  VIADD R169, R169, 0xffffffc0 ;  /* 0xffffffc0a9a97836 */ /* 0x000fe20000000000 */
[C---:B------:R-:W-:Y:S02]  /*cd10*/  ISETP.GE.AND P3, PT, R12.reuse, R163, PT ;  /* 0x000000a30c00720c */ /* 0x040fe40003f66270 */
[----:B------:R-:W-:Y:S01]  /*cd20*/  ISETP.GE.AND P6, PT, R12, R167, PT ;  /* 0x000000a70c00720c */ /* 0x000fe20003fc6270 */
[C---:B------:R-:W-:Y:S01]  /*cd30*/  VIADD R12, R171.reuse, 0xffffffe0 ;  /* 0xffffffe0ab0c7836 */ /* 0x040fe20000000000 */
[----:B------:R-:W-:Y:S02]  /*cd40*/  IABS R23, R23 ;  /* 0x0000001700177213 */ /* 0x000fe40000000000 */
[----:B------:R-:W-:Y:S02]  /*cd50*/  IABS R29, R29 ;  /* 0x0000001d001d7213 */ /* 0x000fe40000000000 */
[----:B------:R-:W-:Y:S02]  /*cd60*/  IABS R25, R12 ;  /* 0x0000000c00197213 */ /* 0x000fe40000000000 */
[----:B------:R-:W-:Y:S01]  /*cd70*/  IABS R12, R14 ;  /* 0x0000000e000c7213 */ /* 0x000fe20000000000 */
[----:B------:R-:W-:Y:S01]  /*cd80*/  VIADD R14, R171, 0xfffffff9 ;  /* 0xfffffff9ab0e7836 */ /* 0x000fe20000000000 */
[----:B------:R-:W-:Y:S02]  /*cd90*/  I2FP.F32.S32 R25, R25 ;  /* 0x0000001900197245 */ /* 0x000fe40000201400 */
[----:B------:R-:W-:Y:S02]  /*cda0*/  I2FP.F32.S32 R23, R23 ;  /* 0x0000001700177245 */ /* 0x000fe40000201400 */
[----:B------:R-:W-:Y:S01]  /*cdb0*/  IABS R14, R14 ;  /* 0x0000000e000e7213 */ /* 0x000fe20000000000 */
[C---:B------:R-:W-:Y:S01]  /*cdc0*/  FFMA.FTZ R122, -R155.reuse, R25, R122 ;  /* 0x000000199b7a7223 */ /* 0x040fe2000001017a */
[----:B------:R-:W-:Y:S01]  /*cdd0*/  I2FP.F32.S32 R29, R29 ;  /* 0x0000001d001d7245 */ /* 0x000fe20000201400 */
[C---:B------:R-:W-:Y:S01]  /*cde0*/  FFMA.FTZ R208, -R155.reuse, R23, R208 ;  /* 0x000000179bd07223 */ /* 0x040fe200000101d0 */
[----:B------:R-:W-:Y:S01]  /*cdf0*/  IABS R24, R24 ;  /* 0x0000001800187213 */ /* 0x000fe20000000000 */
[----:B------:R-:W-:Y:S01]  /*ce00*/  IMAD.MOV.U32 R10, RZ, RZ, R14 ;  /* 0x000000ffff0a7224 */ /* 0x000fe200078e000e */
[----:B------:R-:W-:Y:S01]  /*ce10*/  FSEL R15, R178, -INF , P5 ;  /* 0xff800000b20f7808 */ /* 0x000fe20002800000 */
[C---:B------:R-:W-:Y:S01]  /*ce20*/  FFMA.FTZ R180, -R155.reuse, R29, R180 ;  /* 0x0000001d9bb47223 */ /* 0x040fe200000101b4 */
[----:B------:R-:W-:Y:S01]  /*ce30*/  FSEL R187, R208, -INF , P1 ;  /* 0xff800000d0bb7808 */ /* 0x000fe20000800000 */
[----:B------:R-:W-:Y:S01]  /*ce40*/  FFMA.FTZ R220, -R155, R23, R220 ;  /* 0x000000179bdc7223 */ /* 0x000fe200000101dc */
[----:B------:R-:W-:Y:S01]  /*ce50*/  I2FP.F32.S32 R25, R10 ;  /* 0x0000000a00197245 */ /* 0x000fe20000201400 */
[----:B------:R-:W-:Y:S01]  /*ce60*/  VIADD R10, R171, 0xffffffe8 ;  /* 0xffffffe8ab0a7836 */ /* 0x000fe20000000000 */
[----:B------:R-:W-:Y:S01]  /*ce70*/  ISETP.GE.AND P1, PT, R172, R168, PT ;  /* 0x000000a8ac00720c */ /* 0x000fe20003f26270 */
[----:B------:R-:W-:Y:S01]  /*ce80*/  LDSM.16.MT88.4 R28, [R133+0x8000] ;  /* 0x00800000851c783b */ /* 0x000fe20000004200 */
[----:B------:R-:W-:Y:S01]  /*ce90*/  I2FP.F32.S32 R24, R24 ;  /* 0x0000001800187245 */ /* 0x000fe20000201400 */
[CC--:B------:R-:W-:Y:S01]  /*cea0*/  FFMA.FTZ R206, -R155.reuse, R25.reuse, R206 ;  /* 0x000000199bce7223 */ /* 0x0c0fe200000101ce */
[----:B------:R-:W-:Y:S01]  /*ceb0*/  FFMA.FTZ R218, -R155, R25, R218 ;  /* 0x000000199bda7223 */ /* 0x000fe200000101da */
[----:B------:R-:W-:Y:S01]  /*cec0*/  VIADD R25, R171, 0xfffffff1 ;  /* 0xfffffff1ab197836 */ /* 0x000fe20000000000 */
[----:B------:R-:W-:Y:S01]  /*ced0*/  ISETP.GE.AND P5, PT, R22, R168, PT ;  /* 0x000000a81600720c */ /* 0x000fe20003fa6270 */
[CC--:B------:R-:W-:Y:S01]  /*cee0*/  FFMA.FTZ R216, -R155.reuse, R24.reuse, R216 ;  /* 0x000000189bd87223 */ /* 0x0c0fe200000101d8 */
[----:B------:R-:W-:Y:S01]  /*cef0*/  FSEL R189, R206, -INF , P1 ;  /* 0xff800000cebd7808 */ /* 0x000fe20000800000 */
[----:B------:R-:W-:Y:S01]  /*cf00*/  FFMA.FTZ R226, -R155, R24, R226 ;  /* 0x000000189be27223 */ /* 0x000fe200000101e2 */
[----:B------:R-:W-:Y:S01]  /*cf10*/  IABS R25, R25 ;  /* 0x0000001900197213 */ /* 0x000fe20000000000 */
[----:B------:R-:W-:Y:S01]  /*cf20*/  VIADD R171, R171, 0x40 ;  /* 0x00000040abab7836 */ /* 0x000fe20000000000 */
[----:B------:R-:W-:Y:S02]  /*cf30*/  ISETP.GE.AND P1, PT, R4, R166, PT ;  /* 0x000000a60400720c */ /* 0x000fe40003f26270 */
[----:B------:R-:W-:Y:S02]  /*cf40*/  I2FP.F32.S32 R25, R25 ;  /* 0x0000001900197245 */ /* 0x000fe40000201400 */
[----:B------:R-:W-:Y:S02]  /*cf50*/  IABS R11, R11 ;  /* 0x0000000b000b7213 */ /* 0x000fe40000000000 */
[----:B------:R-:W-:Y:S01]  /*cf60*/  I2FP.F32.S32 R12, R12 ;  /* 0x0000000c000c7245 */ /* 0x000fe20000201400 */
[CC--:B------:R-:W-:Y:S01]  /*cf70*/  FFMA.FTZ R212, -R155.reuse, R25.reuse, R212 ;  /* 0x000000199bd47223 */ /* 0x0c0fe200000101d4 */
[----:B------:R-:W-:Y:S01]  /*cf80*/  FSEL R13, R180, -INF , P1 ;  /* 0xff800000b40d7808 */ /* 0x000fe20000800000 */
[C---:B------:R-:W-:Y:S01]  /*cf90*/  FFMA.FTZ R224, -R155.reuse, R25, R224 ;  /* 0x000000199be07223 */ /* 0x040fe200000101e0 */
[----:B------:R-:W-:Y:S01]  /*cfa0*/  ISETP.GE.AND P1, PT, R20, R168, PT ;  /* 0x000000a81400720c */ /* 0x000fe20003f26270 */
[----:B------:R-:W-:Y:S01]  /*cfb0*/  FFMA.FTZ R121, -R155, R12, R121 ;  /* 0x0000000c9b797223 */ /* 0x000fe20000010179 */
[----:B------:R-:W-:Y:S01]  /*cfc0*/  IABS R10, R10 ;  /* 0x0000000a000a7213 */ /* 0x000fe20000000000 */
[----:B------:R-:W-:Y:S01]  /*cfd0*/  VIADD R12, R172, 0x11 ;  /* 0x00000011ac0c7836 */ /* 0x000fe20000000000 */
[----:B------:R-:W-:Y:S02]  /*cfe0*/  I2FP.F32.S32 R14, R11 ;  /* 0x0000000b000e7245 */ /* 0x000fe40000201400 */
[----:B------:R-:W-:Y:S02]  /*cff0*/  FSEL R185, R212, -INF , P5 ;  /* 0xff800000d4b97808 */ /* 0x000fe40002800000 */
[----:B------:R-:W-:Y:S01]  /*d000*/  ISETP.GE.AND P5, PT, R9, R166, PT ;  /* 0x000000a60900720c */ /* 0x000fe20003fa6270 */
[C---:B------:R-:W-:Y:S01]  /*d010*/  FFMA.FTZ R222, -R155.reuse, R14, R222 ;  /* 0x0000000e9bde7223 */ /* 0x040fe200000101de */
[----:B------:R-:W-:Y:S01]  /*d020*/  I2FP.F32.S32 R23, R10 ;  /* 0x0000000a00177245 */ /* 0x000fe20000201400 */
[----:B------:R-:W-:Y:S01]  /*d030*/  VIADD R10, R172, 0x18 ;  /* 0x00000018ac0a7836 */ /* 0x000fe20000000000 */
[----:B------:R-:W-:Y:S01]  /*d040*/  FSEL R183, R216, -INF , P1 ;  /* 0xff800000d8b77808 */ /* 0x000fe20000800000 */
[C---:B------:R-:W-:Y:S01]  /*d050*/  FFMA.FTZ R214, -R155.reuse, R14, R214 ;  /* 0x0000000e9bd67223 */ /* 0x040fe200000101d6 */
[----:B------:R-:W-:Y:S01]  /*d060*/  ISETP.GE.AND P1, PT, R8, R166, PT ;  /* 0x000000a60800720c */ /* 0x000fe20003f26270 */
        /* <DEDUP_REMOVED lines=36> */
[----:B------:R-:W-:Y:S02]  /*d2b0*/  ISETP.GE.AND P3, PT, R20, R167, PT ;  /* 0x000000a71400720c */ /* 0x000fe40003f66270 */
[----:B------:R-:W-:Y:S02]  /*d2c0*/  ISETP.GE.AND P1, PT, R4, R163, PT ;  /* 0x000000a30400720c */ /* 0x000fe40003f26270 */
[----:B------:R-:W-:Y:S02]  /*d2d0*/  FSEL R104, R228, -INF , P0 ;  /* 0xff800000e4687808 */ /* 0x000fe40000000000 */
[----:B------:R-:W-:Y:S02]  /*d2e0*/  FSEL R4, R100, -INF , !P6 ;  /* 0xff80000064047808 */ /* 0x000fe40007000000 */
[-C--:B------:R-:W-:Y:S02]  /*d2f0*/  ISETP.GE.AND P0, PT, R9, R167.reuse, PT ;  /* 0x000000a70900720c */ /* 0x080fe40003f06270 */
[----:B------:R-:W-:Y:S02]  /*d300*/  FSEL R21, R21, -INF , !P5 ;  /* 0xff80000015157808 */ /* 0x000fe40006800000 */
[----:B------:R-:W-:Y:S02]  /*d310*/  ISETP.GE.AND P6, PT, R8, R167, PT ;  /* 0x000000a70800720c */ /* 0x000fe40003fc6270 */
        /* <DEDUP_REMOVED lines=39> */
[----:B------:R-:W-:Y:S02]  /*d590*/  FSEL R131, R131, -INF , !P0 ;  /* 0xff80000083837808 */ /* 0x000fe40004000000 */
[C---:B------:R-:W-:Y:S01]  /*d5a0*/  ISETP.GE.AND P3, PT, R172.reuse, R163, PT ;  /* 0x000000a3ac00720c */ /* 0x040fe20003f66270 */
[----:B------:R-:W-:Y:S01]  /*d5b0*/  VIADD R172, R172, 0xffffffc0 ;  /* 0xffffffc0acac7836 */ /* 0x000fe20000000000 */
[----:B------:R-:W-:Y:S02]  /*d5c0*/  FMNMX3.FTZ R0, R6, R193, R129, !PT ;  /* 0x000000c106007276 */ /* 0x000fe40007810081 */
[-C--:B------:R-:W-:Y:S02]  /*d5d0*/  ISETP.GE.AND P4, PT, R18, R167.reuse, PT ;  /* 0x000000a71200720c */ /* 0x080fe40003f86270 */
[----:B------:R-:W-:Y:S02]  /*d5e0*/  ISETP.GE.AND P1, PT, R10, R167, PT ;  /* 0x000000a70a00720c */ /* 0x000fe40003f26270 */
[-C--:B------:R-:W-:Y:S02]  /*d5f0*/  ISETP.GE.AND P5, PT, R22, R163.reuse, PT ;  /* 0x000000a31600720c */ /* 0x080fe40003fa6270 */
        /* <DEDUP_REMOVED lines=319> */
.L_x_14141:
        /* <DEDUP_REMOVED lines=10> */
.L_x_14170:
        /* <DEDUP_REMOVED lines=184> */
.L_x_14151:
[----:B------:R-:W-:Y:S05]  /*f610*/  BSYNC.RECONVERGENT B0 ;  /* 0x0000000000007941 */ /* 0x000fea0003800200 */
.L_x_14150:
        /* <DEDUP_REMOVED lines=32> */
.L_x_14153:
[----:B------:R-:W-:Y:S05]  /*f820*/  BSYNC.RECONVERGENT B0 ;  /* 0x0000000000007941 */ /* 0x000fea0003800200 */
.L_x_14152:
        /* <DEDUP_REMOVED lines=12> */
.L_x_14155:
[----:B------:R-:W-:Y:S05]  /*f8f0*/  BSYNC.RECONVERGENT B0 ;  /* 0x0000000000007941 */ /* 0x000fea0003800200 */
.L_x_14154:
        /* <DEDUP_REMOVED lines=11> */
.L_x_14157:
[----:B------:R-:W-:Y:S05]  /*f9b0*/  BSYNC.RECONVERGENT B0 ;  /* 0x0000000000007941 */ /* 0x000fea0003800200 */
.L_x_14156:
        /* <DEDUP_REMOVED lines=11> */
.L_x_14159:
[----:B------:R-:W-:Y:S05]  /*fa70*/  BSYNC.RECONVERGENT B0 ;  /* 0x0000000000007941 */ /* 0x000fea0003800200 */
.L_x_14158:
        /* <DEDUP_REMOVED lines=10> */
.L_x_14161:
[----:B------:R-:W-:Y:S05]  /*fb20*/  BSYNC.RECONVERGENT B0 ;  /* 0x0000000000007941 */ /* 0x000fea0003800200 */
.L_x_14160:
        /* <DEDUP_REMOVED lines=10> */
.L_x_14163:
[----:B------:R-:W-:Y:S05]  /*fbd0*/  BSYNC.RECONVERGENT B0 ;  /* 0x0000000000007941 */ /* 0x000fea0003800200 */
.L_x_14162:
        /* <DEDUP_REMOVED lines=10> */
.L_x_14165:
[----:B------:R-:W-:Y:S05]  /*fc80*/  BSYNC.RECONVERGENT B0 ;  /* 0x0000000000007941 */ /* 0x000fea0003800200 */
.L_x_14164:
[----:B------:R-:W-:-:S04]  /*fc90*/  MOV R155, 0x0 ;  /* 0x00000000009b7802 */ /* 0x000fc80000000f00 */
[----:B-12345:R-:W-:Y:S05]  /*fca0*/  @P3 RET.REL.NODEC R154 `(_ZN5flash24flash_fwd_splitkv_kernelI23Flash_fwd_kernel_traitsILi128ELi64ELi64ELi4ELb0ELb0EN7cutlass10bfloat16_tE19Flash_kernel_traitsILi128ELi64ELi64ELi4ES3_EELb0ELb1ELb1ELb0ELb0ELb1ELb1ELb0EEEvNS_16Flash_fwd_paramsE) ;  /* 0xffffff009ad43950 */ /* 0x03efea0003c3ffff */
[-C--:B------:R-:W-:Y:S01]  /*fcb0*/  ISETP.GE.AND P2, PT, R69, R2.reuse, PT ;  /* 0x000000024500720c */ /* 0x080fe20003f46270 */
[----:B------:R-:W-:Y:S01]  /*fcc0*/  IMAD.MOV.U32 R155, RZ, RZ, 0x0 ;  /* 0x00000000ff9b7424 */ /* 0x000fe200078e00ff */
[----:B------:R-:W-:-:S11]  /*fcd0*/  ISETP.GE.AND P0, PT, R73, R2, PT ;  /* 0x000000024900720c */ /* 0x000fd60003f06270 */
[----:B------:R-:W-:-:S04]  /*fce0*/  @!P2 LEA R8, P1, R75, R78, 0x2 ;  /* 0x0000004e4b08a211 */ /* 0x000fc800078210ff */
[----:B------:R-:W-:-:S05]  /*fcf0*/  @!P2 LEA.HI.X R9, R75, R79, R68, 0x2, P1 ;  /* 0x0000004f4b09a211 */ /* 0x000fca00008f1444 */
[----:B------:R1:W-:Y:S02]  /*fd00*/  @!P2 ST.E.128 desc[UR4][R8.64+0x7000], R36 ;  /* 0x007000240800a985 */ /* 0x0003e4000c101d04 */
[----:B-1----:R-:W-:Y:S05]  /*fd10*/  @P0 RET.REL.NODEC R154 `(_ZN5flash24flash_fwd_splitkv_kernelI23Flash_fwd_kernel_traitsILi128ELi64ELi64ELi4ELb0ELb0EN7cutlass10bfloat16_tE19Flash_kernel_traitsILi128ELi64ELi64ELi4ES3_EELb0ELb1ELb1ELb0ELb0ELb1ELb1ELb0EEEvNS_16Flash_fwd_paramsE) ;  /* 0xffffff009ab80950 */ /* 0x002fea0003c3ffff */
[----:B------:R-:W-:Y:S01]  /*fd20*/  LEA R2, P0, R75, R78, 0x2 ;  /* 0x0000004e4b027211 */ /* 0x000fe200078010ff */
[----:B------:R-:W-:-:S03]  /*fd30*/  IMAD.MOV.U32 R155, RZ, RZ, 0x0 ;  /* 0x00000000ff9b7424 */ /* 0x000fc600078e00ff */
[----:B------:R-:W-:-:S05]  /*fd40*/  LEA.HI.X R3, R75, R79, R68, 0x2, P0 ;  /* 0x0000004f4b037211 */ /* 0x000fca00000f1444 */
[----:B------:R1:W-:Y:S02]  /*fd50*/  ST.E.128 desc[UR4][R2.64+0x7100], R4 ;  /* 0x0071000402007985 */ /* 0x0003e4000c101d04 */
[----:B-1----:R-:W-:Y:S05]  /*fd60*/  RET.REL.NODEC R154 `(_ZN5flash24flash_fwd_splitkv_kernelI23Flash_fwd_kernel_traitsILi128ELi64ELi64ELi4ELb0ELb0EN7cutlass10bfloat16_tE19Flash_kernel_traitsILi128ELi64ELi64ELi4ES3_EELb0ELb1ELb1ELb0ELb0ELb1ELb1ELb0EEEvNS_16Flash_fwd_paramsE) ;  /* 0xffffff009aa47950 */ /* 0x002fea0003c3ffff */
.L_x_14149:
[----:B------:R-:W-:Y:S01]  /*fd70*/  MOV R7, 0x2 ;  /* 0x0000000200077802 */ /* 0x000fe20000000f00 */
[----:B------:R-:W-:Y:S01]  /*fd80*/  IMAD.MOV.U32 R4, RZ, RZ, 0x1f ;  /* 0x0000001fff047424 */ /* 0x000fe200078e00ff */
[----:B------:R-:W-:-:S07]  /*fd90*/  MOV R8, 0xffffffff ;  /* 0xffffffff00087802 */ /* 0x000fce0000000f00 */
[----:B-1---5:R-:W-:Y:S05]  /*fda0*/  WARPSYNC.COLLECTIVE R8, `(.L_x_14166) ;  /* 0x0000000008087348 */ /* 0x022fea0003c00000 */
[----:B------:R2:W3:Y:S02]  /*fdb0*/  SHFL.BFLY P0, R10, R173, R7, R4 ;  /* 0x0c000007ad0a7389 */ /* 0x0004e40000000004 */
[----:B-123-5:R-:W-:Y:S05]  /*fdc0*/  ENDCOLLECTIVE ;  /* 0x000000000000791b */ /* 0x02efea0003800000 */
.L_x_14166:
[----:B------:R-:W-:Y:S02]  /*fdd0*/  IMAD.MOV.U32 R6, RZ, RZ, R10 ;  /* 0x000000ffff067224 */ /* 0x000fe400078e000a */
[----:B------:R-:W-:Y:S02]  /*fde0*/  IMAD.MOV.U32 R7, RZ, RZ, 0x1 ;  /* 0x00000001ff077424 */ /* 0x000fe400078e00ff */
[----:B------:R-:W-:-:S05]  /*fdf0*/  FADD.FTZ R11, R6, R173 ;  /* 0x000000ad060b7221 */ /* 0x000fca0000010000 */
[----:B------:R-:W-:-:S07]  /*fe00*/  MOV R173, R11 ;  /* 0x0000000b00ad7202 */ /* 0x000fce0000000f00 */
[----:B------:R-:W-:Y:S05]  /*fe10*/  WARPSYNC.COLLECTIVE R8, `(.L_x_14167) ;  /* 0x0000000008087348 */ /* 0x000fea0003c00000 */
[----:B------:R1:W2:Y:S02]  /*fe20*/  SHFL.BFLY P0, R10, R173, R7, R4 ;  /* 0x0c000007ad0a7389 */ /* 0x0002a40000000004 */
[----:B-12---:R-:W-:Y:S05]  /*fe30*/  ENDCOLLECTIVE ;  /* 0x000000000000791b */ /* 0x006fea0003800000 */
.L_x_14167:
[----:B------:R-:W-:Y:S01]  /*fe40*/  MOV R173, R174 ;  /* 0x000000ae00ad7202 */ /* 0x000fe20000000f00 */
[----:B------:R-:W-:Y:S01]  /*fe50*/  IMAD.MOV.U32 R7, RZ, RZ, 0x2 ;  /* 0x00000002ff077424 */ /* 0x000fe200078e00ff */
[----:B------:R-:W-:-:S07]  /*fe60*/  MOV R6, R10 ;  /* 0x0000000a00067202 */ /* 0x000fce0000000f00 */
[----:B------:R-:W-:Y:S05]  /*fe70*/  WARPSYNC.COLLECTIVE R8, `(.L_x_14168) ;  /* 0x0000000008087348 */ /* 0x000fea0003c00000 */
[----:B------:R1:W2:Y:S02]  /*fe80*/  SHFL.BFLY P0, R10, R173, R7, R4 ;  /* 0x0c000007ad0a7389 */ /* 0x0002a40000000004 */
[----:B-12---:R-:W-:Y:S05]  /*fe90*/  ENDCOLLECTIVE ;  /* 0x000000000000791b */ /* 0x006fea0003800000 */
.L_x_14168:
[----:B------:R-:W-:Y:S01]  /*fea0*/  FADD.FTZ R6, R11, R6 ;  /* 0x000000060b067221 */ /* 0x000fe20000010000 */
[----:B------:R-:W-:Y:S01]  /*feb0*/  FADD.FTZ R9, R10, R174 ;  /* 0x000000ae0a097221 */ /* 0x000fe20000010000 */
[----:B------:R-:W-:-:S04]  /*fec0*/  MOV R7, 0x1 ;  /* 0x0000000100077802 */ /* 0x000fc80000000f00 */
[----:B------:R-:W-:-:S07]  /*fed0*/  MOV R173, R9 ;  /* 0x0000000900ad7202 */ /* 0x000fce0000000f00 */
[----:B------:R-:W-:Y:S05]  /*fee0*/  WARPSYNC.COLLECTIVE R8, `(.L_x_14169) ;  /* 0x0000000008087348 */ /* 0x000fea0003c00000 */
[----:B------:R1:W2:Y:S02]  /*fef0*/  SHFL.BFLY P0, R10, R173, R7, R4 ;  /* 0x0c000007ad0a7389 */ /* 0x0002a40000000004 */
[----:B-12---:R-:W-:Y:S05]  /*ff00*/  ENDCOLLECTIVE ;  /* 0x000000000000791b */ /* 0x006fea0003800000 */
.L_x_14169:
[----:B------:R-:W-:Y:S05]  /*ff10*/  BRA `(.L_x_14170) ;  /* 0xffffffe800dc7947 */ /* 0x000fea000383ffff */
.L_x_14171:
        /* <DEDUP_REMOVED lines=14> */
.L_x_14975:


//--------------------- .text._ZN5flash24flash_fwd_splitkv_kernelI23Flash_fwd_kernel_traitsILi128ELi64ELi64ELi4ELb0ELb0EN7cutlass10bfloat16_tE19Flash_kernel_traitsILi128ELi64ELi64ELi4ES3_EELb0ELb1ELb0ELb0ELb1ELb0ELb1ELb1EEEvNS_16Flash_fwd_paramsE --------------------------
	.section	.text._ZN5flash24flash_fwd_splitkv_kernelI23Flash_fwd_kernel_traitsILi128ELi64ELi64ELi4ELb0ELb0EN7cutlass10bfloat16_tE19Flash_kernel_traitsILi128ELi64ELi64ELi4ES3_EELb0ELb1ELb0ELb0ELb1ELb0ELb1ELb1EEEvNS_16Flash_fwd_paramsE,"ax",@progbits
	.align	128
        .global         _ZN5flash24flash_fwd_splitkv_kernelI23Flash_fwd_kernel_traitsILi128ELi64ELi64ELi4ELb0ELb0EN7cutlass10bfloat16_tE19Flash_kernel_traitsILi128ELi64ELi64ELi4ES3_EELb0ELb1ELb0ELb0ELb1ELb0ELb1ELb1EEEvNS_16Flash_fwd_paramsE
        .type           _ZN5flash24flash_fwd_splitkv_kernelI23Flash_fwd_kernel_traitsILi128ELi64ELi64ELi4ELb0ELb0EN7cutlass10bfloat16_tE19Flash_kernel_traitsILi128ELi64ELi64ELi4ES3_EELb0ELb1ELb0ELb0ELb1ELb0ELb1ELb1EEEvNS_16Flash_fwd_paramsE,@function
        .size           _ZN5flash24flash_fwd_splitkv_kernelI23Flash_fwd_kernel_traitsILi128ELi64ELi64ELi4ELb0ELb0EN7cutlass10bfloat16_tE19Flash_kernel_traitsILi128ELi64ELi64ELi4ES3_EELb0ELb1ELb0ELb0ELb1ELb0ELb1ELb1EEEvNS_16Flash_fwd_paramsE,(.L_x_14976 - _ZN5flash24flash_fwd_splitkv_kernelI23Flash_fwd_kernel_traitsILi128ELi64ELi64ELi4ELb0ELb0EN7cutlass10bfloat16_tE19Flash_kernel_traitsILi128ELi64ELi64ELi4ES3_EELb0ELb1ELb0ELb0ELb1ELb0ELb1ELb1EEEvNS_16Flash_fwd_paramsE)
        .other          _ZN5flash24flash_fwd_splitkv_kernelI23Flash_fwd_kernel_traitsILi128ELi64ELi64ELi4ELb0ELb0EN7cutlass10bfloat16_tE19Flash_kernel_traitsILi128ELi64ELi64ELi4ES3_EELb0ELb1ELb0ELb0ELb1ELb0ELb1ELb1EEEvNS_16Flash_fwd_paramsE,@"STO_CUDA_ENTRY STV_DEFAULT"
_ZN5flash24flash_fwd_splitkv_kernelI23Flash_fwd_kernel_traitsILi128ELi64ELi64ELi4ELb0ELb0EN7cutlass10bfloat16_tE19Flash_kernel_traitsILi128ELi64ELi64ELi4ES3_EELb0ELb1ELb0ELb0ELb1ELb0ELb1ELb1EEEvNS_16Flash_fwd_paramsE:
.text._ZN5flash24flash_fwd_splitkv_kernelI23Flash_fwd_kernel_traitsILi128ELi64ELi64ELi4ELb0ELb0EN7cutlass10bfloat16_tE19Flash_kernel_traitsILi128ELi64ELi64ELi4ES3_EELb0ELb1ELb0ELb0ELb1ELb0ELb1ELb1EEEvNS_16Flash_fwd_paramsE:
        /* <DEDUP_REMOVED lines=29> */
[----:B------:R-:W-:Y:S05]  /*01d0*/  CALL.REL.NOINC `($_ZN5flash24flash_fwd_splitkv_kernelI23Flash_fwd_kernel_traitsILi128ELi64ELi64ELi4ELb0ELb0EN7cutlass10bfloat16_tE19Flash_kernel_traitsILi128ELi64ELi64ELi4ES3_EELb0ELb1ELb0ELb0ELb1ELb0ELb1ELb1EEEvNS_16Flash_fwd_paramsE$_ZN5flash30compute_attn_1rowblock_splitkvI23Flash_fwd_kernel_traitsILi128ELi64ELi64ELi4ELb0ELb0EN7cutlass10bfloat16_tE19Flash_kernel_traitsILi128ELi64ELi64ELi4ES3_EELb0ELb1ELb0ELb0ELb1ELb0ELb1ELb1ENS_16Flash_fwd_paramsEEEvRKT8_iiiii) ;  /* 0x0000000000087944 */ /* 0x000fea0003c00000 */
[----:B------:R-:W-:Y:S05]  /*01e0*/  BSYNC.RECONVERGENT B3 ;  /* 0x0000000000037941 */ /* 0x000fea0003800200 */
.L_x_14172:
[----:B------:R-:W-:Y:S05]  /*01f0*/  EXIT ;  /* 0x000000000000794d */ /* 0x000fea0003800000 */
        .type           $_ZN5flash24flash_fwd_splitkv_kernelI23Flash_fwd_kernel_traitsILi128ELi64ELi64ELi4ELb0ELb0EN7cutlass10bfloat16_tE19Flash_kernel_traitsILi128ELi64ELi64ELi4ES3_EELb0ELb1ELb0ELb0ELb1ELb0ELb1ELb1EEEvNS_16Flash_fwd_paramsE$_ZN5flash30compute_attn_1rowblock_splitkvI23Flash_fwd_kernel_traitsILi128ELi64ELi64ELi4ELb0ELb0EN7cutlass10bfloat16_tE19Flash_kernel_traitsILi128ELi64ELi64ELi4ES3_EELb0ELb1ELb0ELb0ELb1ELb0ELb1ELb1ENS_16Flash_fwd_paramsEEEvRKT8_iiiii,@function
        .size           $_ZN5flash24flash_fwd_splitkv_kernelI23Flash_fwd_kernel_traitsILi128ELi64ELi64ELi4ELb0ELb0EN7cutlass10bfloat16_tE19Flash_kernel_traitsILi128ELi64ELi64ELi4ES3_EELb0ELb1ELb0ELb0ELb1ELb0ELb1ELb1EEEvNS_16Flash_fwd_paramsE$_ZN5flash30compute_attn_1rowblock_splitkvI23Flash_fwd_kernel_traitsILi128ELi64ELi64ELi4ELb0ELb0EN7cutlass10bfloat16_tE19Flash_kernel_traitsILi128ELi64ELi64ELi4ES3_EELb0ELb1ELb0ELb0ELb1ELb0ELb1ELb1ENS_16Flash_fwd_paramsEEEvRKT8_iiiii,(.L_x_14976 - $_ZN5flash24flash_fwd_splitkv_kernelI23Flash_fwd_kernel_traitsILi128ELi64ELi64ELi4ELb0ELb0EN7cutlass10bfloat16_tE19Flash_kernel_traitsILi128ELi64ELi64ELi4ES3_EELb0ELb1ELb0ELb0ELb1ELb0ELb1ELb1EEEvNS_16Flash_fwd_paramsE$_ZN5flash30compute_attn_1rowblock_splitkvI23Flash_fwd_kernel_traitsILi128ELi64ELi64ELi4ELb0ELb0EN7cutlass10bfloat16_tE19Flash_kernel_traitsILi128ELi64ELi64ELi4ES3_EELb0ELb1ELb0ELb0ELb1ELb0ELb1ELb1ENS_16Flash_fwd_paramsEEEvRKT8_iiiii)
$_ZN5flash24flash_fwd_splitkv_kernelI23Flash_fwd_kernel_traitsILi128ELi64ELi64ELi4ELb0ELb0EN7cutlass10bfloat16_tE19Flash_kernel_traitsILi128ELi64ELi64ELi4ES3_EELb0ELb1ELb0ELb0ELb1ELb0ELb1ELb1EEEvNS_16Flash_fwd_paramsE$_ZN5flash30compute_attn_1rowblock_splitkvI23Flash_fwd_kernel_traitsILi128ELi64ELi64ELi4ELb0ELb0EN7cutlass10bfloat16_tE19Flash_kernel_traitsILi128ELi64ELi64ELi4ES3_EELb0ELb1ELb0ELb0ELb1ELb0ELb1ELb1ENS_16Flash_fwd_paramsEEEvRKT8_iiiii:
        /* <DEDUP_REMOVED lines=17> */
[----:B------:R-:W1:Y:S01]  /*0310*/  S2R R149, SR_TID.X ;  /* 0x0000000000957919 */ /* 0x000e620000002100 */
[----:B------:R-:W-:Y:S01]  /*0320*/  ISETP.NE.AND.EX P1, PT, R15, RZ, PT, P1 ;  /* 0x000000ff0f00720c */ /* 0x000fe20003f25310 */
[----:B------:R-:W-:Y:S01]  /*0330*/  IMAD.WIDE.U32 R14, R153, 0x4, R14 ;  /* 0x00000004990e7825 */ /* 0x000fe200078e000e */
[----:B------:R-:W5:Y:S03]  /*0340*/  @!P5 LD.E R151, desc[UR4][R100.64+0xb4] ;  /* 0x0000b4046497d980 */ /* 0x000f66000c101900 */
[----:B------:R-:W-:Y:S01]  /*0350*/  IMAD.X R33, R13, 0x1, R2, P0 ;  /* 0x000000010d217824 */ /* 0x000fe200000e0602 */
        /* <DEDUP_REMOVED lines=17> */
.L_x_14174:
[----:B------:R-:W-:Y:S05]  /*0470*/  BSYNC.RECONVERGENT B0 ;  /* 0x0000000000007941 */ /* 0x000fea0003800200 */
.L_x_14173:
[----:B------:R-:W-:Y:S04]  /*0480*/  BSSY.RECONVERGENT B0, `(.L_x_14175) ;  /* 0x0000007000007945 */ /* 0x000fe80003800200 */
[----:B------:R-:W-:Y:S05]  /*0490*/  @!P3 BRA `(.L_x_14176) ;  /* 0x000000000014b947 */ /* 0x000fea0003800000 */
[----:B------:R-:W2:Y:S02]  /*04a0*/  LD.E.U8 R6, desc[UR4][R100.64+0x1b2] ;  /* 0x0001b20464067980 */ /* 0x000ea4000c101100 */
[----:B--2---:R-:W-:-:S13]  /*04b0*/  ISETP.NE.AND P1, PT, R6, RZ, PT ;  /* 0x000000ff0600720c */ /* 0x004fda0003f25270 */
[----:B------:R-:W2:Y:S02]  /*04c0*/  @P1 LD.E R6, desc[UR4][R16.64+0x4] ;  /* 0x0000040410061980 */ /* 0x000ea4000c101900 */
[----:B--2--5:R-:W-:-:S06]  /*04d0*/  @P1 IADD3 R83, PT, PT, R6, -R15, RZ ;  /* 0x8000000f06531210 */ /* 0x024fcc0007ffe0ff */
[----:B------:R2:W5:Y:S02]  /*04e0*/  @!P1 LD.E R83, desc[UR4][R16.64] ;  /* 0x0000000410539980 */ /* 0x000564000c101900 */
.L_x_14176:
[----:B------:R-:W-:Y:S05]  /*04f0*/  BSYNC.RECONVERGENT B0 ;  /* 0x0000000000007941 */ /* 0x000fea0003800200 */
.L_x_14175:
        /* <DEDUP_REMOVED lines=9> */
.L_x_14178:
[----:B------:R-:W3:Y:S01]  /*0590*/  LD.E.64 R6, desc[UR4][R100.64+0x108] ;  /* 0x0001080464067980 */ /* 0x000ee2000c101b00 */
[----:B------:R-:W-:Y:S01]  /*05a0*/  BSSY.RECONVERGENT B0, `(.L_x_14180) ;  /* 0x0000006000007945 */ /* 0x000fe20003800200 */
[----:B------:R-:W-:Y:S01]  /*05b0*/  IMAD.MOV.U32 R76, RZ, RZ, RZ ;  /* 0x000000ffff4c7224 */ /* 0x000fe200078e00ff */
[----:B---3--:R-:W-:-:S04]  /*05c0*/  ISETP.NE.U32.AND P0, PT, R6, RZ, PT ;  /* 0x000000ff0600720c */ /* 0x008fc80003f05070 */
[----:B------:R-:W-:-:S13]  /*05d0*/  ISETP.NE.AND.EX P0, PT, R7, RZ, PT, P0 ;  /* 0x000000ff0700720c */ /* 0x000fda0003f05300 */
[----:B------:R-:W-:Y:S05]  /*05e0*/  @!P0 BRA `(.L_x_14181) ;  /* 0x0000000000048947 */ /* 0x000fea0003800000 */
[----:B------:R3:W5:Y:S02]  /*05f0*/  LD.E R76, desc[UR4][R100.64+0xbc] ;  /* 0x0000bc04644c7980 */ /* 0x000764000c101900 */
.L_x_14181:
[----:B------:R-:W-:Y:S05]  /*0600*/  BSYNC.RECONVERGENT B0 ;  /* 0x0000000000007941 */ /* 0x000fea0003800200 */
.L_x_14180:
[----:B-----5:R-:W-:Y:S02]  /*0610*/  IADD3 R76, PT, PT, R83, R76, RZ ;  /* 0x0000004c534c7210 */ /* 0x020fe40007ffe0ff */
.L_x_14179:
[----:B------:R-:W-:Y:S05]  /*0620*/  BSYNC.RECONVERGENT B1 ;  /* 0x0000000000017941 */ /* 0x000fea0003800200 */
.L_x_14177:
[----:B------:R-:W-:Y:S01]  /*0630*/  IMAD.SHL.U32 R150, R3, 0x40, RZ ;  /* 0x0000004003967824 */ /* 0x000fe200078e00ff */
[----:B------:R-:W-:Y:S01]  /*0640*/  MOV R6, R148 ;  /* 0x0000009400067202 */ /* 0x000fe20000000f00 */
[----:B------:R-:W-:-:S03]  /*0650*/  IMAD.MOV.U32 R7, RZ, RZ, 0x0 ;  /* 0x00000000ff077424 */ /* 0x000fc600078e00ff */
[----:B------:R-:W-:-:S13]  /*0660*/  ISETP.GT.AND P0, PT, R151, R150, PT ;  /* 0x000000969700720c */ /* 0x000fda0003f04270 */
[----:B-123--:R-:W-:Y:S05]  /*0670*/  @!P0 RET.REL.NODEC R6 `(_ZN5flash24flash_fwd_splitkv_kernelI23Flash_fwd_kernel_traitsILi128ELi64ELi64ELi4ELb0ELb0EN7cutlass10bfloat16_tE19Flash_kernel_traitsILi128ELi64ELi64ELi4ES3_EELb0ELb1ELb0ELb0ELb1ELb0ELb1ELb1EEEvNS_16Flash_fwd_paramsE) ;  /* 0xfffffff806608950 */ /* 0x00efea0003c3ffff */
        /* <DEDUP_REMOVED lines=70> */
[----:B------:R-:W-:Y:S01]  /*0ae0*/  VIADD R10, R2, 0x8 ;  /* 0x00000008020a7836 */ /* 0x000fe20000000000 */
[----:B------:R-:W-:Y:S02]  /*0af0*/  LEA.HI.X.SX32 R3, R3, RZ, 0x1, P0 ;  /* 0x000000ff03037211 */ /* 0x000fe400000f0eff */
        /* <DEDUP_REMOVED lines=10> */
[----:B------:R-:W-:Y:S01]  /*0ba0*/  ISETP.GE.AND P4, PT, R4, R151, PT ;  /* 0x000000970400720c */ /* 0x000fe20003f86270 */
[----:B------:R-:W-:Y:S01]  /*0bb0*/  VIADD R4, R2, 0x30 ;  /* 0x0000003002047836 */ /* 0x000fe20000000000 */
[----:B------:R-:W-:Y:S02]  /*0bc0*/  LEA.HI.X R11, R11, R9, R0, 0x2, P2 ;  /* 0x000000090b0b7211 */ /* 0x000fe400010f1400 */
[----:B------:R-:W-:Y:S02]  /*0bd0*/  P2R R0, PR, RZ, 0x8 ;  /* 0x00000008ff007803 */ /* 0x000fe40000000000 */
[----:B------:R-:W-:Y:S01]  /*0be0*/  ISETP.GE.AND P3, PT, R8, R151, PT ;  /* 0x000000970800720c */ /* 0x000fe20003f66270 */
[----:B------:R-:W-:Y:S01]  /*0bf0*/  @!P1 ST.E.128 desc[UR4][R10.64], RZ ;  /* 0x000000ff0a009985 */ /* 0x000fe2000c101d04 */
[----:B------:R-:W-:Y:S01]  /*0c00*/  VIADD R8, R2, 0x28 ;  /* 0x0000002802087836 */ /* 0x000fe20000000000 */
[----:B------:R-:W-:-:S02]  /*0c10*/  ISETP.NE.OR P6, PT, R149, RZ, P0 ;  /* 0x000000ff9500720c */ /* 0x000fc400007c5670 */
[----:B------:R-:W-:Y:S01]  /*0c20*/  @!P1 ST.E.128 desc[UR4][R10.64+0x100], RZ ;  /* 0x000100ff0a009985 */ /* 0x000fe2000c101d04 */
[-C--:B------:R-:W-:Y:S01]  /*0c30*/  ISETP.GE.AND P1, PT, R4, R151.reuse, PT ;  /* 0x000000970400720c */ /* 0x080fe20003f26270 */
[----:B------:R-:W-:Y:S01]  /*0c40*/  VIADD R4, R2, 0x38 ;  /* 0x0000003802047836 */ /* 0x000fe20000000000 */
[-C--:B------:R-:W-:Y:S01]  /*0c50*/  ISETP.GE.AND P2, PT, R8, R151.reuse, PT ;  /* 0x000000970800720c */ /* 0x080fe20003f46270 */
[----:B------:R-:W-:Y:S04]  /*0c60*/  @!P0 ST.E.128 desc[UR4][R10.64+0x1000], RZ ;  /* 0x001000ff0a008985 */ /* 0x000fe8000c101d04 */
[----:B------:R-:W-:Y:S01]  /*0c70*/  @!P0 ST.E.128 desc[UR4][R10.64+0x1100], RZ ;  /* 0x001100ff0a008985 */ /* 0x000fe2000c101d04 */
[----:B------:R-:W-:Y:S02]  /*0c80*/  ISETP.GE.AND P0, PT, R4, R151, PT ;  /* 0x000000970400720c */ /* 0x000fe40003f06270 */
        /* <DEDUP_REMOVED lines=29> */
[----:B------:R-:W-:Y:S04]  /*0e60*/  @!P3 ST.E desc[UR4][R6.64+0x80], R9 ;  /* 0x000080090600b985 */ /* 0x000fe8000c101904 */
[----:B------:R-:W-:Y:S02]  /*0e70*/  @!P2 ST.E desc[UR4][R6.64+0xa0], R5 ;  /* 0x0000a0050600a985 */ /* 0x000fe4000c101904 */
[----:B-1----:R-:W-:-:S05]  /*0e80*/  @!P6 IMAD.MOV.U32 R11, RZ, RZ, -0x800000 ;  /* 0xff800000ff0be424 */ /* 0x002fca00078e00ff */
[----:B------:R-:W-:Y:S01]  /*0e90*/  @!P6 ST.E desc[UR4][R6.64], R11 ;  /* 0x0000000b0600e985 */ /* 0x000fe2000c101904 */
[----:B--2---:R-:W-:-:S05]  /*0ea0*/  @!P1 IMAD.MOV.U32 R3, RZ, RZ, -0x800000 ;  /* 0xff800000ff039424 */ /* 0x004fca00078e00ff */
[----:B------:R1:W-:Y:S02]  /*0eb0*/  @!P1 ST.E desc[UR4][R6.64+0xc0], R3 ;  /* 0x0000c00306009985 */ /* 0x0003e4000c101904 */
[----:B-1----:R-:W-:Y:S05]  /*0ec0*/  @P0 RET.REL.NODEC R148 `(_ZN5flash24flash_fwd_splitkv_kernelI23Flash_fwd_kernel_traitsILi128ELi64ELi64ELi4ELb0ELb0EN7cutlass10bfloat16_tE19Flash_kernel_traitsILi128ELi64ELi64ELi4ES3_EELb0ELb1ELb0ELb0ELb1ELb0ELb1ELb1EEEvNS_16Flash_fwd_paramsE) ;  /* 0xfffffff0944c0950 */ /* 0x002fea0003c3ffff */
[----:B------:R-:W-:Y:S02]  /*0ed0*/  MOV R3, 0xff800000 ;  /* 0xff80000000037802 */ /* 0x000fe40000000f00 */
[----:B------:R-:W-:-:S03]  /*0ee0*/  MOV R149, 0x0 ;  /* 0x0000000000957802 */ /* 0x000fc60000000f00 */
[----:B------:R1:W-:Y:S02]  /*0ef0*/  ST.E desc[UR4][R6.64+0xe0], R3 ;  /* 0x0000e00306007985 */ /* 0x0003e4000c101904 */
[----:B-1----:R-:W-:Y:S05]  /*0f00*/  RET.REL.NODEC R148 `(_ZN5flash24flash_fwd_splitkv_kernelI23Flash_fwd_kernel_traitsILi128ELi64ELi64ELi4ELb0ELb0EN7cutlass10bfloat16_tE19Flash_kernel_traitsILi128ELi64ELi64ELi4ES3_EELb0ELb1ELb0ELb0ELb1ELb0ELb1ELb1EEEvNS_16Flash_fwd_paramsE) ;  /* 0xfffffff0943c7950 */ /* 0x002fea0003c3ffff */
.L_x_14182:
        /* <DEDUP_REMOVED lines=102> */
.L_x_14184:
        /* <DEDUP_REMOVED lines=43> */
[----:B------:R-:W-:Y:S01]  /*1820*/  @!P3 IMAD.MOV.U32 R10, RZ, RZ, R22 ;  /* 0x000000ffff0ab224 */ /* 0x000fe200078e0016 */
[----:B------:R-:W-:Y:S01]  /*1830*/  @P3 IADD3 R11, PT, PT, R21, R2, RZ ;  /* 0x00000002150b3210 */ /* 0x000fe20007ffe0ff */
[----:B------:R-:W-:Y:S01]  /*1840*/  @!P2 VIADD R6, R6, 0x1 ;  /* 0x000000010606a836 */ /* 0x000fe20000000000 */
[----:B------:R-:W-:Y:S01]  /*1850*/  @P3 MOV R10, R20 ;  /* 0x00000014000a3202 */ /* 0x000fe20000000f00 */
[----:B------:R-:W-:Y:S01]  /*1860*/  @!P3 IMAD R2, R105, R12, RZ ;  /* 0x0000000c6902b224 */ /* 0x000fe200078e02ff */
[----:B------:R-:W-:Y:S01]  /*1870*/  @!P3 SHF.R.S32.HI R9, RZ, 0x1f, R12 ;  /* 0x0000001fff09b819 */ /* 0x000fe2000001140c */
[-C--:B------:R-:W-:Y:S01]  /*1880*/  IMAD R4, R141, R13.reuse, RZ ;  /* 0x0000000d8d047224 */ /* 0x080fe200078e02ff */
[----:B------:R-:W-:Y:S01]  /*1890*/  SHF.R.S32.HI R7, RZ, 0x1f, R13 ;  /* 0x0000001fff077819 */ /* 0x000fe2000001140d */
[----:B------:R-:W-:Y:S01]  /*18a0*/  IMAD.WIDE.U32 R20, R140, R13, R10 ;  /* 0x0000000d8c147225 */ /* 0x000fe200078e000a */
[----:B------:R-:W-:-:S03]  /*18b0*/  @P5 IADD3 R6, PT, PT, R6, 0x1, RZ ;  /* 0x0000000106065810 */ /* 0x000fc60007ffe0ff */
[----:B------:R-:W-:Y:S02]  /*18c0*/  @!P3 IMAD R2, R9, R104, R2 ;  /* 0x000000680902b224 */ /* 0x000fe400078e0202 */
[----:B------:R-:W-:Y:S01]  /*18d0*/  @!P3 IMAD.WIDE.U32 R10, R104, R12, RZ ;  /* 0x0000000c680ab225 */ /* 0x000fe200078e00ff */
[----:B------:R-:W-:-:S03]  /*18e0*/  @P3 IADD3 R12, PT, PT, R12, R15, RZ ;  /* 0x0000000f0c0c3210 */ /* 0x000fc60007ffe0ff */
[----:B------:R-:W-:Y:S02]  /*18f0*/  IMAD R4, R7, R140, R4 ;  /* 0x0000008c07047224 */ /* 0x000fe400078e0204 */
[----:B------:R-:W-:Y:S01]  /*1900*/  @!P1 IMAD.MOV R6, RZ, RZ, -R6 ;  /* 0x000000ffff069224 */ /* 0x000fe200078e0a06 */
[----:B------:R-:W-:Y:S02]  /*1910*/  @!P0 LOP3.LUT R6, RZ, R5, RZ, 0x33, !PT ;  /* 0x00000005ff068212 */ /* 0x000fe400078e33ff */
[----:B------:R-:W-:Y:S01]  /*1920*/  @!P3 IADD3 R15, PT, PT, R11, R2, RZ ;  /* 0x000000020b0fb210 */ /* 0x000fe20007ffe0ff */
[----:B------:R-:W-:Y:S01]  /*1930*/  @!P3 IMAD R2, R17, R8, RZ ;  /* 0x000000081102b224 */ /* 0x000fe200078e02ff */
[----:B------:R-:W-:Y:S01]  /*1940*/  @!P3 SHF.R.S32.HI R9, RZ, 0x1f, R8 ;  /* 0x0000001fff09b819 */ /* 0x000fe20000011408 */
[----:B------:R-:W-:Y:S01]  /*1950*/  @!P3 IMAD.MOV.U32 R14, RZ, RZ, R10 ;  /* 0x000000ffff0eb224 */ /* 0x000fe200078e000a */
[----:B------:R-:W-:Y:S01]  /*1960*/  IADD3 R21, PT, PT, R21, R4, RZ ;  /* 0x0000000415157210 */ /* 0x000fe20007ffe0ff */
[----:B------:R-:W-:Y:S01]  /*1970*/  IMAD R11, R19, R6, RZ ;  /* 0x00000006130b7224 */ /* 0x000fe200078e02ff */
[----:B------:R-:W-:Y:S01]  /*1980*/  SHF.R.S32.HI R4, RZ, 0x1f, R6 ;  /* 0x0000001fff047819 */ /* 0x000fe20000011406 */
[----:B------:R-:W-:-:S02]  /*1990*/  @!P3 IMAD R2, R16, R9, R2 ;  /* 0x000000091002b224 */ /* 0x000fc400078e0202 */
        /* <DEDUP_REMOVED lines=10> */
.L_x_14185:
[----:B------:R-:W-:Y:S05]  /*1a40*/  BSYNC.RECONVERGENT B0 ;  /* 0x0000000000007941 */ /* 0x000fea0003800200 */
.L_x_14183:
        /* <DEDUP_REMOVED lines=35> */
[----:B-----5:R-:W-:-:S04]  /*1c80*/  IMAD R16, R7, R104, RZ ;  /* 0x0000006807107224 */ /* 0x020fc800078e02ff */
[----:B------:R-:W-:Y:S02]  /*1c90*/  @P3 VIADD R17, R17, 0x1 ;  /* 0x0000000111113836 */ /* 0x000fe40000000000 */
[C---:B------:R-:W-:Y:S02]  /*1ca0*/  IMAD R16, R13.reuse, R105, R16 ;  /* 0x000000690d107224 */ /* 0x040fe400078e0210 */
[----:B------:R-:W-:-:S04]  /*1cb0*/  IMAD.WIDE.U32 R28, R13, R104, R28 ;  /* 0x000000680d1c7225 */ /* 0x000fc800078e001c */
        /* <DEDUP_REMOVED lines=16> */
[----:B------:R-:W-:Y:S02]  /*1dc0*/  LOP3.LUT R106, R106, 0x38, R81, 0x78, !PT ;  /* 0x000000386a6a7812 */ /* 0x000fe400078e7851 */
[----:B------:R-:W-:Y:S02]  /*1dd0*/  SHF.R.U32.HI R77, RZ, 0x1, R149 ;  /* 0x00000001ff4d7819 */ /* 0x000fe40000011695 */
[----:B------:R-:W-:Y:S02]  /*1de0*/  LOP3.LUT R116, R73, 0x1c0, RZ, 0xc0, !PT ;  /* 0x000001c049747812 */ /* 0x000fe400078ec0ff */
[----:B------:R-:W-:Y:S01]  /*1df0*/  LOP3.LUT R106, R106, 0x1e00, R81, 0xf8, !PT ;  /* 0x00001e006a6a7812 */ /* 0x000fe200078ef851 */
[----:B------:R-:W-:Y:S01]  /*1e00*/  VIADD R109, R107, 0xffffffff ;  /* 0xffffffff6b6d7836 */ /* 0x000fe20000000000 */
[----:B-1----:R-:W-:Y:S01]  /*1e10*/  ULEA UR6, UR6, UR7, 0x18 ;  /* 0x0000000706067291 */ /* 0x002fe2000f8ec0ff */
[----:B------:R-:W-:-:S02]  /*1e20*/  SHF.L.U32 R114, R149, 0x2, RZ ;  /* 0x0000000295727819 */ /* 0x000fc400000006ff */
[----:B------:R-:W-:-:S03]  /*1e30*/  LOP3.LUT R72, R116, 0x8, R77, 0xf8, !PT ;  /* 0x0000000874487812 */ /* 0x000fc600078ef84d */
[----:B------:R-:W-:Y:S01]  /*1e40*/  LEA R106, R106, UR6, 0x1 ;  /* 0x000000066a6a7c11 */ /* 0x000fe2000f8e08ff */
[C---:B------:R-:W-:Y:S01]  /*1e50*/  IMAD.SHL.U32 R74, R140.reuse, 0x10, RZ ;  /* 0x000000108c4a7824 */ /* 0x040fe200078e00ff */
[----:B------:R-:W-:Y:S01]  /*1e60*/  SHF.R.U32.HI R80, RZ, 0x4, R149 ;  /* 0x00000004ff507819 */ /* 0x000fe20000011695 */
[----:B------:R-:W-:Y:S01]  /*1e70*/  IMAD.SHL.U32 R103, R109, 0x40, RZ ;  /* 0x000000406d677824 */ /* 0x000fe200078e00ff */
[----:B------:R-:W-:Y:S02]  /*1e80*/  SHF.L.U64.HI R75, R140, 0x4, R141 ;  /* 0x000000048c4b7819 */ /* 0x000fe4000001028d */
[C---:B------:R-:W-:Y:S02]  /*1e90*/  SHF.L.U64.HI R79, R104.reuse, 0x4, R105 ;  /* 0x00000004684f7819 */ /* 0x040fe40000010269 */
[----:B------:R-:W-:Y:S02]  /*1ea0*/  SHF.L.U32 R78, R104, 0x4, RZ ;  /* 0x00000004684e7819 */ /* 0x000fe400000006ff */
[----:B------:R-:W-:-:S02]  /*1eb0*/  LOP3.LUT R73, R73, 0x200, RZ, 0xc0, !PT ;  /* 0x0000020049497812 */ /* 0x000fc400078ec0ff */
[----:B------:R-:W-:Y:S02]  /*1ec0*/  LOP3.LUT R114, R114, 0x1c, RZ, 0xc0, !PT ;  /* 0x0000001c72727812 */ /* 0x000fe400078ec0ff */
[----:B------:R-:W-:Y:S01]  /*1ed0*/  LOP3.LUT R72, R72, 0x38, R81, 0x78, !PT ;  /* 0x0000003848487812 */ /* 0x000fe200078e7851 */
        /* <DEDUP_REMOVED lines=54> */
[----:B------:R-:W-:Y:S01]  /*2240*/  IMAD.MOV.U32 R112, RZ, RZ, R103 ;  /* 0x000000ffff707224 */ /* 0x000fe200078e0067 */
[----:B------:R-:W-:Y:S01]  /*2250*/  IADD3 R12, PT, PT, R103, R12, RZ ;  /* 0x0000000c670c7210 */ /* 0x000fe20007ffe0ff */
[C---:B------:R-:W-:Y:S01]  /*2260*/  VIADD R117, R126.reuse, 0x10 ;  /* 0x000000107e757836 */ /* 0x040fe20000000000 */
[----:B------:R-:W-:Y:S01]  /*2270*/  SHF.R.S32.HI R121, RZ, 0x1, R121 ;  /* 0x00000001ff797819 */ /* 0x000fe20000011479 */
[C---:B------:R-:W-:Y:S01]  /*2280*/  VIADD R113, R126.reuse, 0x30 ;  /* 0x000000307e717836 */ /* 0x040fe20000000000 */
[----:B------:R-:W-:Y:S01]  /*2290*/  IADD3 R115, PT, PT, R126, 0x20, RZ ;  /* 0x000000207e737810 */ /* 0x000fe20007ffe0ff */
[----:B------:R-:W-:Y:S01]  /*22a0*/  IMAD R108, R107, -0x40, R83 ;  /* 0xffffffc06b6c7824 */ /* 0x000fe200078e0253 */
[C---:B------:R-:W-:Y:S01]  /*22b0*/  SHF.L.U32 R110, R121.reuse, 0x5, RZ ;  /* 0x00000005796e7819 */ /* 0x040fe200000006ff */
[C---:B------:R-:W-:Y:S01]  /*22c0*/  IMAD.SHL.U32 R119, R121.reuse, 0x10, RZ ;  /* 0x0000001079777824 */ /* 0x040fe200078e00ff */
[----:B------:R-:W-:Y:S01]  /*22d0*/  MOV R99, R107 ;  /* 0x0000006b00637202 */ /* 0x000fe20000000f00 */
[----:B------:R-:W-:Y:S01]  /*22e0*/  IMAD R111, R121, 0x30, RZ ;  /* 0x00000030796f7824 */ /* 0x000fe200078e02ff */
[----:B------:R-:W-:Y:S01]  /*22f0*/  MOV R90, R144 ;  /* 0x00000090005a7202 */ /* 0x000fe20000000f00 */
[----:B------:R-:W-:Y:S01]  /*2300*/  IMAD R102, R107, -0x40, R76 ;  /* 0xffffffc06b667824 */ /* 0x000fe200078e024c */
[----:B------:R-:W-:Y:S01]  /*2310*/  MOV R92, R146 ;  /* 0x00000092005c7202 */ /* 0x000fe20000000f00 */
[----:B------:R-:W-:Y:S01]  /*2320*/  IMAD.MOV.U32 R91, RZ, RZ, R143 ;  /* 0x000000ffff5b7224 */ /* 0x000fe200078e008f */
[----:B------:R-:W-:-:S02]  /*2330*/  MOV R93, R147 ;  /* 0x00000093005d7202 */ /* 0x000fc40000000f00 */
[----:B------:R-:W-:Y:S02]  /*2340*/  SHF.R.S32.HI R98, RZ, 0x1f, R119 ;  /* 0x0000001fff627819 */ /* 0x000fe40000011477 */
        /* <DEDUP_REMOVED lines=9> */
[C---:B-----5:R-:W-:Y:S01]  /*23e0*/  SHF.L.U64.HI R94, R130.reuse, 0x4, R131 ;  /* 0x00000004825e7819 */ /* 0x060fe20000010283 */
        /* <DEDUP_REMOVED lines=9> */
[----:B------:R-:W-:Y:S01]  /*2480*/  IMAD R9, R17, R6, RZ ;  /* 0x0000000611097224 */ /* 0x000fe200078e02ff */
[----:B------:R-:W-:Y:S01]  /*2490*/  SHF.R.S32.HI R17, RZ, 0x1f, R83 ;  /* 0x0000001fff117819 */ /* 0x000fe20000011453 */
[----:B------:R-:W-:Y:S02]  /*24a0*/  IMAD.IADD R23, R23, 0x1, R7 ;  /* 0x0000000117177824 */ /* 0x000fe400078e0207 */
[-C--:B------:R-:W-:Y:S02]  /*24b0*/  IMAD R7, R18, R0.reuse, R13 ;  /* 0x0000000012077224 */ /* 0x080fe400078e020d */
[----:B------:R-:W-:Y:S01]  /*24c0*/  IMAD R0, R16, R0, R9 ;  /* 0x0000000010007224 */ /* 0x000fe200078e0209 */
[----:B------:R-:W-:Y:S01]  /*24d0*/  IADD3 R9, P0, PT, -R83, R126, RZ ;  /* 0x0000007e53097210 */ /* 0x000fe20007f1e1ff */
[----:B------:R-:W-:-:S04]  /*24e0*/  IMAD.WIDE.U32 R24, R6, R18, R24 ;  /* 0x0000001206187225 */ /* 0x000fc800078e0018 */
[----:B------:R-:W-:-:S04]  /*24f0*/  IMAD.WIDE.U32 R18, R6, R16, R22 ;  /* 0x0000001006127225 */ /* 0x000fc800078e0016 */
[-C--:B------:R-:W-:Y:S01]  /*2500*/  IMAD R13, R12, R121.reuse, RZ ;  /* 0x000000790c0d7224 */ /* 0x080fe200078e02ff */
[----:B------:R-:W-:Y:S01]  /*2510*/  IADD3 R19, PT, PT, R19, R0, RZ ;  /* 0x0000000013137210 */ /* 0x000fe20007ffe0ff */
[----:B------:R-:W-:Y:S02]  /*2520*/  IMAD R6, R126, R121, R114 ;  /* 0x000000797e067224 */ /* 0x000fe400078e0272 */
[----:B------:R-:W-:Y:S01]  /*2530*/  IMAD.X R17, RZ, RZ, ~R17, P0 ;  /* 0x000000ffff117224 */ /* 0x000fe200000e0e11 */
[----:B------:R-:W-:Y:S01]  /*2540*/  SHF.R.S32.HI R89, RZ, 0x1f, R13 ;  /* 0x0000001fff597819 */ /* 0x000fe2000001140d */
[----:B------:R-:W-:Y:S01]  /*2550*/  IMAD.IADD R25, R25, 0x1, R7 ;  /* 0x0000000119197824 */ /* 0x000fe200078e0207 */
[----:B------:R-:W-:Y:S01]  /*2560*/  IADD3 R22, P0, PT, R13, R6, RZ ;  /* 0x000000060d167210 */ /* 0x000fe20007f1e0ff */
[C---:B------:R-:W-:Y:S01]  /*2570*/  IMAD R85, R17.reuse, R128, RZ ;  /* 0x0000008011557224 */ /* 0x040fe200078e02ff */
[----:B------:R-:W-:Y:S01]  /*2580*/  IADD3 R0, PT, PT, R114, R6, RZ ;  /* 0x0000000672007210 */ /* 0x000fe20007ffe0ff */
        /* <DEDUP_REMOVED lines=9> */
[----:B------:R-:W-:Y:S02]  /*2620*/  IADD3 R85, PT, PT, R13, R85, RZ ;  /* 0x000000550d557210 */ /* 0x000fe40007ffe0ff */
[----:B------:R-:W-:Y:S01]  /*2630*/  LEA R84, P1, R12, R14, 0x1 ;  /* 0x0000000e0c547211 */ /* 0x000fe200078208ff */
[----:B------:R-:W-:Y:S01]  /*2640*/  IMAD.SHL.U32 R22, R22, 0x2, RZ ;  /* 0x0000000216167824 */ /* 0x000fe200078e00ff */
[----:B------:R-:W-:Y:S01]  /*2650*/  LEA R18, P0, R8, R10, 0x1 ;  /* 0x0000000a08127211 */ /* 0x000fe200078008ff */
[----:B------:R-:W-:Y:S01]  /*2660*/  IMAD.IADD R17, R9, 0x1, R17 ;  /* 0x0000000109117824 */ /* 0x000fe200078e0211 */
[----:B------:R-:W-:-:S02]  /*2670*/  SHF.L.U64.HI R89, R88, 0x1, R89 ;  /* 0x0000000158597819 */ /* 0x000fc40000010259 */
[----:B------:R-:W-:Y:S02]  /*2680*/  SHF.L.U32 R88, R88, 0x1, RZ ;  /* 0x0000000158587819 */ /* 0x000fe400000006ff */
[----:B------:R-:W-:Y:S02]  /*2690*/  LEA.HI.X R85, R12, R15, R85, 0x1, P1 ;  /* 0x0000000f0c557211 */ /* 0x000fe400008f0c55 */
[----:B------:R-:W-:Y:S02]  /*26a0*/  LEA.HI.X R17, R8, R11, R17, 0x1, P0 ;  /* 0x0000000b08117211 */ /* 0x000fe400000f0c11 */
[C---:B------:R-:W-:Y:S02]  /*26b0*/  IADD3 R58, P1, PT, R4.reuse, R22, RZ ;  /* 0x00000016043a7210 */ /* 0x040fe40007f3e0ff */
[----:B------:R-:W-:Y:S02]  /*26c0*/  IADD3 R86, P3, PT, R4, R88, RZ ;  /* 0x0000005804567210 */ /* 0x000fe40007f7e0ff */
[C---:B------:R-:W-:Y:S01]  /*26d0*/  IADD3 R22, P0, PT, R2.reuse, R22, RZ ;  /* 0x0000001602167210 */ /* 0x040fe20007f1e0ff */
[----:B------:R-:W-:Y:S01]  /*26e0*/  IMAD.X R59, R5, 0x1, R0, P1 ;  /* 0x00000001053b7824 */ /* 0x000fe200008e0600 */
[----:B------:R-:W-:-:S02]  /*26f0*/  IADD3 R88, P2, PT, R2, R88, RZ ;  /* 0x0000005802587210 */ /* 0x000fc40007f5e0ff */
[-C--:B------:R-:W-:Y:S01]  /*2700*/  IADD3.X R87, PT, PT, R5, R89.reuse, RZ, P3, !PT ;  /* 0x0000005905577210 */ /* 0x080fe20001ffe4ff */
[C---:B------:R-:W-:Y:S01]  /*2710*/  IMAD.X R23, R3.reuse, 0x1, R0, P0 ;  /* 0x0000000103177824 */ /* 0x040fe200000e0600 */
[----:B------:R-:W-:Y:S02]  /*2720*/  IADD3.X R89, PT, PT, R3, R89, RZ, P2, !PT ;  /* 0x0000005903597210 */ /* 0x000fe400017fe4ff */
[----:B------:R-:W-:-:S07]  /*2730*/  LOP3.LUT R19, R20, 0x40, RZ, 0xfc, !PT ;  /* 0x0000004014137812 */ /* 0x000fce00078efcff */
.L_x_14209:
        /* <DEDUP_REMOVED lines=11> */
[-C--:B------:R-:W-:Y:S02]  /*27f0*/  ISETP.GE.AND P5, PT, R115, R102.reuse, PT ;  /* 0x000000667300720c */ /* 0x080fe40003fa6270 */
[----:B------:R-:W-:Y:S02]  /*2800*/  ISETP.GE.AND P4, PT, R113, R102, PT ;  /* 0x000000667100720c */ /* 0x000fe40003f86270 */
[-C--:B------:R-:W-:Y:S02]  /*2810*/  ISETP.GE.AND P5, PT, R115, R108.reuse, !P5 ;  /* 0x0000006c7300720c */ /* 0x080fe40006fa6270 */
[----:B------:R-:W-:Y:S02]  /*2820*/  ISETP.GE.AND P4, PT, R113, R108, !P4 ;  /* 0x0000006c7100720c */ /* 0x000fe40006786270 */
[----:B------:R-:W-:Y:S01]  /*2830*/  ISETP.GT.AND P3, PT, R99, R82, PT ;  /* 0x000000526300720c */ /* 0x000fe20003f64270 */
[----:B------:R-:W2:Y:S02]  /*2840*/  @P0 LD.E.128 R8, desc[UR4][R84.64] ;  /* 0x0000000454080980 */ /* 0x000ea4000c101d00 */
[C---:B----4-:R-:W-:Y:S04]  /*2850*/  @P6 LEA R26, P1, R128.reuse, R84, 0x5 ;  /* 0x00000054801a6211 */ /* 0x050fe800078228ff */
[----:B------:R-:W-:Y:S02]  /*2860*/  @P6 LEA.HI.X R27, R128, R85, R129, 0x5, P1 ;  /* 0x00000055801b6211 */ /* 0x000fe400008f2c81 */
[C---:B------:R-:W-:Y:S02]  /*2870*/  @P6 LEA R30, P1, R78.reuse, R92, 0x1 ;  /* 0x0000005c4e1e6211 */ /* 0x040fe400078208ff */
        /* <DEDUP_REMOVED lines=70> */
.L_x_14188:
        /* <DEDUP_REMOVED lines=103> */
.L_x_14192:
[----:B------:R-:W-:Y:S05]  /*3350*/  BSYNC.RECONVERGENT B0 ;  /* 0x0000000000007941 */ /* 0x000fea0003800200 */
.L_x_14191:
        /* <DEDUP_REMOVED lines=96> */
.L_x_14194:
[----:B------:R-:W-:Y:S05]  /*3960*/  BSYNC.RECONVERGENT B0 ;  /* 0x0000000000007941 */ /* 0x000fea0003800200 */
.L_x_14193:
        /* <DEDUP_REMOVED lines=100> */
.L_x_14196:
[----:B------:R-:W-:Y:S05]  /*3fb0*/  BSYNC.RECONVERGENT B0 ;  /* 0x0000000000007941 */ /* 0x000fea0003800200 */
.L_x_14195:
        /* <DEDUP_REMOVED lines=104> */
.L_x_14198:
[----:B------:R-:W-:Y:S05]  /*4640*/  BSYNC.RECONVERGENT B0 ;  /* 0x0000000000007941 */ /* 0x000fea0003800200 */
.L_x_14197:
[----:B------:R-:W5:Y:S02]  /*4650*/  LD.E R3, desc[UR4][R100.64+0xd0] ;  /* 0x0000d00464037980 */ /* 0x000f64000c101900 */
[----:B-----5:R-:W-:Y:S05]  /*4660*/  IMAD.U32 R3, R3, -0x20, RZ ;  /* 0xffffffe003037824 */ /* 0x020fea00078e00ff */
[C---:B------:R-:W-:Y:S02]  /*4670*/  LEA R22, P1, R3.reuse, R22, 0x1 ;  /* 0x0000001603167211 */ /* 0x040fe400078208ff */
[C---:B------:R-:W-:Y:S02]  /*4680*/  LEA R58, P0, R3.reuse, R58, 0x1 ;  /* 0x0000003a033a7211 */ /* 0x040fe400078008ff */
[C---:B------:R-:W-:Y:S02]  /*4690*/  LEA.HI.X.SX32 R23, R3.reuse, R23, 0x1, P1 ;  /* 0x0000001703177211 */ /* 0x040fe400008f0eff */
[----:B------:R-:W-:Y:S01]  /*46a0*/  LEA.HI.X.SX32 R59, R3, R59, 0x1, P0 ;  /* 0x0000003b033b7211 */ /* 0x000fe200000f0eff */
[----:B------:R-:W-:Y:S05]  /*46b0*/  BRA `(.L_x_14189) ;  /* 0x0000002c001c7947 */ /* 0x000fea0003800000 */
.L_x_14190:
        /* <DEDUP_REMOVED lines=176> */
.L_x_14200:
[----:B------:R-:W-:Y:S05]  /*51c0*/  BSYNC.RECONVERGENT B0 ;  /* 0x0000000000007941 */ /* 0x000fea0003800200 */
.L_x_14199:
        /* <DEDUP_REMOVED lines=88> */
[----:B------:R-:W-:Y:S01]  /*5750*/  @!P1 SEL R27, R28, R25, P2 ;  /* 0x000000191c1b9207 */ /* 0x000fe20001000000 */
[----:B------:R-:W-:Y:S01]  /*5760*/  @!P0 FFMA.FTZ R7, R50, R52, R7 ;  /* 0x0000003432078223 */ /* 0x000fe20000010007 */
[----:B------:R-:W-:Y:S01]  /*5770*/  @!P0 FFMA.FTZ R8, R51, R53, R8 ;  /* 0x0000003533088223 */ /* 0x000fe20000010008 */
[----:B------:R-:W-:Y:S01]  /*5780*/  @!P0 IMAD.MOV.U32 R61, RZ, RZ, R136 ;  /* 0x000000ffff3d8224 */ /* 0x000fe200078e0088 */
[----:B------:R-:W-:Y:S01]  /*5790*/  @!P0 F2FP.BF16.F32.PACK_AB R137, R6, R5 ;  /* 0x000000050689823e */ /* 0x000fe200000010ff */
[----:B------:R-:W-:Y:S03]  /*57a0*/  @!P1 IMAD.WIDE R32, R27, 0x2, R40 ;  /* 0x000000021b209825 */ /* 0x000fe600078e0228 */
[----:B------:R-:W-:Y:S01]  /*57b0*/  @!P0 F2FP.BF16.F32.PACK_AB R138, R8, R7 ;  /* 0x00000007088a823e */ /* 0x000fe200000010ff */
[----:B------:R-:W-:Y:S01]  /*57c0*/  @!P1 IMAD.SHL.U32 R145, R135, 0x2, RZ ;  /* 0x0000000287919824 */ /* 0x000fe200078e00ff */
[----:B------:R-:W-:Y:S01]  /*57d0*/  LEA.HI.X R135, R74, R91, R75, 0x1, P6 ;  /* 0x0000005b4a877211 */ /* 0x000fe200030f0c4b */
        /* <DEDUP_REMOVED lines=77> */
.L_x_14202:
[----:B------:R-:W-:Y:S05]  /*5cb0*/  BSYNC.RECONVERGENT B0 ;  /* 0x0000000000007941 */ /* 0x000fea0003800200 */
.L_x_14201:
[----:B------:R-:W-:Y:S04]  /*5cc0*/  BSSY.RECONVERGENT B0, `(.L_x_14203) ;  /* 0x00000ae000007945 */ /* 0x000fe80003800200 */
[----:B------:R-:W-:Y:S05]  /*5cd0*/  @!P5 BRA `(.L_x_14204) ;  /* 0x0000000800b0d947 */ /* 0x000fea0003800000 */
[----:B------:R-:W-:Y:S02]  /*5ce0*/  ISETP.GE.AND P0, PT, R20, R24, PT ;  /* 0x000000181400720c */ /* 0x000fe40003f06270 */
[C---:B------:R-:W-:Y:S04]  /*5cf0*/  LEA R40, P2, R130.reuse, R18, 0x6 ;  /* 0x0000001282287211 */ /* 0x040fe800078430ff */
[----:B------:R-:W-:Y:S05]  /*5d00*/  LEA.HI.X R41, R130, R17, R131, 0x6, P2 ;  /* 0x0000001182297211 */ /* 0x000fea00010f3483 */
[----:B-1----:R-:W3:Y:S02]  /*5d10*/  LD.E.128 R60, desc[UR4][R40.64] ;  /* 0x00000004283c7980 */ /* 0x002ee4000c101d00 */
[----:B------:R-:W-:Y:S04]  /*5d20*/  @!P0 ISETP.GT.AND P1, PT, R26, RZ, PT ;  /* 0x000000ff1a00820c */ /* 0x000fe80003f24270 */
[----:B--2---:R-:W-:Y:S02]  /*5d30*/  @!P0 SEL R135, R25, RZ, !P1 ;  /* 0x000000ff19878207 */ /* 0x004fe40004800000 */
        /* <DEDUP_REMOVED lines=166> */
.L_x_14204:
[----:B------:R-:W-:Y:S05]  /*67a0*/  BSYNC.RECONVERGENT B0 ;  /* 0x0000000000007941 */ /* 0x000fea0003800200 */
.L_x_14203:
        /* <DEDUP_REMOVED lines=177> */
.L_x_14206:
[----:B------:R-:W-:Y:S05]  /*72c0*/  BSYNC.RECONVERGENT B0 ;  /* 0x0000000000007941 */ /* 0x000fea0003800200 */
.L_x_14205:
[----:B------:R-:W5:Y:S02]  /*72d0*/  LD.E R3, desc[UR4][R100.64+0xd0] ;  /* 0x0000d00464037980 */ /* 0x000f64000c101900 */
[----:B-----5:R-:W-:Y:S05]  /*72e0*/  IMAD.U32 R3, R3, -0x20, RZ ;  /* 0xffffffe003037824 */ /* 0x020fea00078e00ff */
[C---:B------:R-:W-:Y:S02]  /*72f0*/  LEA R88, P1, R3.reuse, R88, 0x1 ;  /* 0x0000005803587211 */ /* 0x040fe400078208ff */
[C---:B------:R-:W-:Y:S02]  /*7300*/  LEA R86, P0, R3.reuse, R86, 0x1 ;  /* 0x0000005603567211 */ /* 0x040fe400078008ff */
[C---:B------:R-:W-:Y:S02]  /*7310*/  LEA.HI.X.SX32 R89, R3.reuse, R89, 0x1, P1 ;  /* 0x0000005903597211 */ /* 0x040fe400008f0eff */
[----:B------:R-:W-:Y:S09]  /*7320*/  LEA.HI.X.SX32 R87, R3, R87, 0x1, P0 ;  /* 0x0000005703577211 */ /* 0x000ff200000f0eff */
.L_x_14189:
[----:B------:R-:W-:Y:S05]  /*7330*/  BSYNC.RECONVERGENT B1 ;  /* 0x0000000000017941 */ /* 0x000fea0003800200 */
.L_x_14187:
        /* <DEDUP_REMOVED lines=101> */
.L_x_14208:
[----:B------:R-:W-:Y:S05]  /*7990*/  BSYNC.RECONVERGENT B0 ;  /* 0x0000000000007941 */ /* 0x000fea0003800200 */
.L_x_14207:
[----:B------:R-:W-:Y:S05]  /*79a0*/  @P3 BRA `(.L_x_14209) ;  /* 0xffffffac00643947 */ /* 0x000fea000383ffff */
.L_x_14186:
        /* <DEDUP_REMOVED lines=34> */
.L_x_14213:
[----:B------:R-:W-:Y:S05]  /*7bd0*/  BSYNC.RECONVERGENT B0 ;  /* 0x0000000000007941 */ /* 0x000fea0003800200 */
.L_x_14212:
        /* <DEDUP_REMOVED lines=10> */
.L_x_14211:
        /* <DEDUP_REMOVED lines=79> */
.L_x_14219:
[----:B------:R-:W-:Y:S05]  /*8170*/  BSYNC.RECONVERGENT B0 ;  /* 0x0000000000007941 */ /* 0x000fea0003800200 */
.L_x_14218:
        /* <DEDUP_REMOVED lines=44> */
.L_x_14221:
[----:B------:R-:W-:Y:S05]  /*8440*/  BSYNC.RECONVERGENT B0 ;  /* 0x0000000000007941 */ /* 0x000fea0003800200 */
.L_x_14220:
[----:B-----5:R3:W-:Y:S02]  /*8450*/  STS.128 [R106+0x2000], R8 ;  /* 0x002000086a007388 */ /* 0x0207e40000000c00 */
.L_x_14217:
[----:B------:R-:W-:Y:S05]  /*8460*/  BSYNC.RECONVERGENT B1 ;  /* 0x0000000000017941 */ /* 0x000fea0003800200 */
.L_x_14216:
        /* <DEDUP_REMOVED lines=10> */
[----:B------:R-:W-:-:S04]  /*8510*/  IADD3 R5, P0, PT, R33, R18, RZ ;  /* 0x0000001221057210 */ /* 0x000fc80007f1e0ff */
[----:B------:R-:W-:Y:S01]  /*8520*/  LEA.HI.X.SX32 R2, R33, R16, 0x1, P0 ;  /* 0x0000001021027211 */ /* 0x000fe200000f0eff */
[----:B------:R-:W-:-:S03]  /*8530*/  IMAD.SHL.U32 R7, R5, 0x2, RZ ;  /* 0x0000000205077824 */ /* 0x000fc600078e00ff */
[----:B------:R-:W-:Y:S02]  /*8540*/  SHF.L.U64.HI R5, R5, 0x1, R2 ;  /* 0x0000000105057819 */ /* 0x000fe40000010202 */
[-C--:B-----5:R-:W-:Y:S02]  /*8550*/  IADD3 R6, P1, PT, R36, R7.reuse, RZ ;  /* 0x0000000724067210 */ /* 0x0a0fe40007f3e0ff */
[----:B------:R-:W-:Y:S02]  /*8560*/  IADD3 R4, P0, PT, R34, R7, RZ ;  /* 0x0000000722047210 */ /* 0x000fe40007f1e0ff */
[----:B------:R-:W-:-:S03]  /*8570*/  IADD3.X R7, PT, PT, R37, R5, RZ, P1, !PT ;  /* 0x0000000525077210 */ /* 0x000fc60000ffe4ff */
[----:B------:R-:W-:-:S03]  /*8580*/  IMAD.X R5, R35, 0x1, R5, P0 ;  /* 0x0000000123057824 */ /* 0x000fc600000e0605 */
[----:B------:R-:W2:Y:S04]  /*8590*/  LD.E.64 R6, desc[UR4][R6.64] ;  /* 0x0000000406067980 */ /* 0x000ea8000c101b00 */
[----:B------:R-:W2:Y:S01]  /*85a0*/  LD.E.64 R4, desc[UR4][R4.64] ;  /* 0x0000000404047980 */ /* 0x000ea2000c101b00 */
[C---:B---3--:R-:W-:Y:S02]  /*85b0*/  SHF.L.U32 R8, R13.reuse, 0x10, RZ ;  /* 0x000000100d087819 */ /* 0x048fe400000006ff */
[----:B------:R-:W-:Y:S02]  /*85c0*/  LOP3.LUT R2, R13, 0xffff0000, RZ, 0xc0, !PT ;  /* 0xffff00000d027812 */ /* 0x000fe400078ec0ff */
[C---:B----4-:R-:W-:Y:S02]  /*85d0*/  SHF.L.U32 R25, R15.reuse, 0x10, RZ ;  /* 0x000000100f197819 */ /* 0x050fe400000006ff */
[----:B------:R-:W-:Y:S01]  /*85e0*/  LOP3.LUT R19, R15, 0xffff0000, RZ, 0xc0, !PT ;  /* 0xffff00000f137812 */ /* 0x000fe200078ec0ff */
[C---:B------:R-:W-:Y:S01]  /*85f0*/  IMAD.U32 R9, R12.reuse, 0x10000, RZ ;  /* 0x000100000c097824 */ /* 0x040fe200078e00ff */
[----:B------:R-:W-:Y:S01]  /*8600*/  LOP3.LUT R24, R12, 0xffff0000, RZ, 0xc0, !PT ;  /* 0xffff00000c187812 */ /* 0x000fe200078ec0ff */
[C---:B------:R-:W-:Y:S01]  /*8610*/  IMAD.U32 R22, R14.reuse, 0x10000, RZ ;  /* 0x000100000e167824 */ /* 0x040fe200078e00ff */
[----:B------:R-:W-:-:S02]  /*8620*/  LOP3.LUT R26, R14, 0xffff0000, RZ, 0xc0, !PT ;  /* 0xffff00000e1a7812 */ /* 0x000fc400078ec0ff */
[----:B--2---:R-:W-:Y:S02]  /*8630*/  LOP3.LUT R15, R6, 0xffff0000, RZ, 0xc0, !PT ;  /* 0xffff0000060f7812 */ /* 0x004fe400078ec0ff */
[----:B------:R-:W-:Y:S02]  /*8640*/  LOP3.LUT R13, R4, 0xffff0000, RZ, 0xc0, !PT ;  /* 0xffff0000040d7812 */ /* 0x000fe400078ec0ff */
        /* <DEDUP_REMOVED lines=28> */
.L_x_14225:
[----:B------:R-:W-:Y:S05]  /*8810*/  BSYNC.RECONVERGENT B0 ;  /* 0x0000000000007941 */ /* 0x000fea0003800200 */
.L_x_14224:
        /* <DEDUP_REMOVED lines=18> */
[----:B-1----:R-:W-:Y:S01]  /*8940*/  SHF.L.U32 R12, R9, 0x10, RZ ;  /* 0x00000010090c7819 */ /* 0x002fe200000006ff */
[C---:B------:R-:W-:Y:S01]  /*8950*/  IMAD.U32 R9, R8.reuse, 0x10000, RZ ;  /* 0x0001000008097824 */ /* 0x040fe200078e00ff */
[----:B----4-:R-:W-:Y:S02]  /*8960*/  LOP3.LUT R24, R8, 0xffff0000, RZ, 0xc0, !PT ;  /* 0xffff000008187812 */ /* 0x010fe400078ec0ff */
        /* <DEDUP_REMOVED lines=31> */
.L_x_14227:
[----:B------:R-:W-:Y:S05]  /*8b60*/  BSYNC.RECONVERGENT B0 ;  /* 0x0000000000007941 */ /* 0x000fea0003800200 */
.L_x_14226:
[----:B-----5:R3:W-:Y:S02]  /*8b70*/  STS.128 [R106+0x2800], R8 ;  /* 0x002800086a007388 */ /* 0x0207e40000000c00 */
.L_x_14223:
[----:B------:R-:W-:Y:S05]  /*8b80*/  BSYNC.RECONVERGENT B1 ;  /* 0x0000000000017941 */ /* 0x000fea0003800200 */
.L_x_14222:
        /* <DEDUP_REMOVED lines=8> */
[----:B------:R1:W5:Y:S01]  /*8c10*/  LD.E.128 R12, desc[UR4][R28.64] ;  /* 0x000000041c0c7980 */ /* 0x000362000c101d00 */
        /* <DEDUP_REMOVED lines=50> */
.L_x_14231:
[----:B------:R-:W-:Y:S05]  /*8f40*/  BSYNC.RECONVERGENT B0 ;  /* 0x0000000000007941 */ /* 0x000fea0003800200 */
.L_x_14230:
        /* <DEDUP_REMOVED lines=15> */
[----:B------:R-:W3:Y:S01]  /*9040*/  LD.E.64 R6, desc[UR4][R6.64+0x40] ;  /* 0x0000400406067980 */ /* 0x000ee2000c101b00 */
[C---:B-----5:R-:W-:Y:S01]  /*9050*/  LOP3.LUT R2, R9.reuse, 0xffff0000, RZ, 0xc0, !PT ;  /* 0xffff000009027812 */ /* 0x060fe200078ec0ff */
[----:B------:R-:W-:Y:S01]  /*9060*/  IMAD.U32 R22, R10, 0x10000, RZ ;  /* 0x000100000a167824 */ /* 0x000fe200078e00ff */
[----:B--2---:R-:W-:Y:S01]  /*9070*/  SHF.L.U32 R12, R9, 0x10, RZ ;  /* 0x00000010090c7819 */ /* 0x004fe200000006ff */
[C---:B------:R-:W-:Y:S01]  /*9080*/  IMAD.U32 R9, R8.reuse, 0x10000, RZ ;  /* 0x0001000008097824 */ /* 0x040fe200078e00ff */
[----:B----4-:R-:W-:Y:S02]  /*9090*/  LOP3.LUT R24, R8, 0xffff0000, RZ, 0xc0, !PT ;  /* 0xffff000008187812 */ /* 0x010fe400078ec0ff */
[----:B------:R-:W-:-:S02]  /*90a0*/  SHF.L.U32 R25, R11, 0x10, RZ ;  /* 0x000000100b197819 */ /* 0x000fc400000006ff */
        /* <DEDUP_REMOVED lines=30> */
.L_x_14233:
[----:B------:R-:W-:Y:S05]  /*9290*/  BSYNC.RECONVERGENT B0 ;  /* 0x0000000000007941 */ /* 0x000fea0003800200 */
.L_x_14232:
[----:B-----5:R3:W-:Y:S02]  /*92a0*/  STS.128 [R106+0x3000], R8 ;  /* 0x003000086a007388 */ /* 0x0207e40000000c00 */
.L_x_14229:
[----:B------:R-:W-:Y:S05]  /*92b0*/  BSYNC.RECONVERGENT B1 ;  /* 0x0000000000017941 */ /* 0x000fea0003800200 */
.L_x_14228:
[----:B----4-:R-:W-:-:S04]  /*92c0*/  IADD3 R24, PT, PT, R126, 0x30, RZ ;  /* 0x000000307e187810 */ /* 0x010fc80007ffe0ff */
[----:B------:R-:W-:-:S13]  /*92d0*/  ISETP.GE.AND P0, PT, R24, R17, PT ;  /* 0x000000111800720c */ /* 0x000fda0003f06270 */
[----:B------:R-:W-:Y:S05]  /*92e0*/  @P0 BRA `(.L_x_14214) ;  /* 0x0000003000b80947 */ /* 0x000fea0003800000 */
[----:B-12---:R-:W-:Y:S01]  /*92f0*/  IMAD R28, R133, 0x60, RZ ;  /* 0x00000060851c7824 */ /* 0x006fe200078e02ff */
[----:B------:R-:W-:Y:S01]  /*9300*/  ISETP.GE.AND P0, PT, R20, R23, PT ;  /* 0x000000171400720c */ /* 0x000fe20003f06270 */
[----:B------:R-:W-:-:S04]  /*9310*/  IMAD.WIDE.U32 R132, R132, 0x60, R124 ;  /* 0x0000006084847825 */ /* 0x000fc800078e007c */
[----:B------:R-:W-:Y:S01]  /*9320*/  IMAD R7, R3, 0x30, RZ ;  /* 0x0000003003077824 */ /* 0x000fe200078e02ff */
        /* <DEDUP_REMOVED lines=9> */
[-C--:B-----5:R-:W-:Y:S02]  /*93c0*/  IADD3 R4, P1, PT, R36, R5.reuse, RZ ;  /* 0x0000000524047210 */ /* 0x0a0fe40007f3e0ff */
[----:B------:R-:W-:-:S03]  /*93d0*/  IADD3 R2, P0, PT, R34, R5, RZ ;  /* 0x0000000522027210 */ /* 0x000fc60007f1e0ff */
[----:B------:R-:W-:Y:S01]  /*93e0*/  IMAD.X R5, R37, 0x1, R3, P1 ;  /* 0x0000000125057824 */ /* 0x000fe200008e0603 */
[----:B------:R-:W-:-:S05]  /*93f0*/  IADD3.X R3, PT, PT, R35, R3, RZ, P0, !PT ;  /* 0x0000000323037210 */ /* 0x000fca00007fe4ff */
[----:B------:R-:W2:Y:S04]  /*9400*/  LD.E.64 R4, desc[UR4][R4.64] ;  /* 0x0000000404047980 */ /* 0x000ea8000c101b00 */
[----:B------:R-:W4:Y:S01]  /*9410*/  LD.E.64 R2, desc[UR4][R2.64] ;  /* 0x0000000402027980 */ /* 0x000f22000c101b00 */
[C---:B---3--:R-:W-:Y:S01]  /*9420*/  IMAD.U32 R8, R13.reuse, 0x10000, RZ ;  /* 0x000100000d087824 */ /* 0x048fe200078e00ff */
[----:B------:R-:W-:Y:S01]  /*9430*/  LOP3.LUT R6, R13, 0xffff0000, RZ, 0xc0, !PT ;  /* 0xffff00000d067812 */ /* 0x000fe200078ec0ff */
[C---:B------:R-:W-:Y:S01]  /*9440*/  IMAD.U32 R19, R15.reuse, 0x10000, RZ ;  /* 0x000100000f137824 */ /* 0x040fe200078e00ff */
[----:B------:R-:W-:Y:S02]  /*9450*/  LOP3.LUT R17, R15, 0xffff0000, RZ, 0xc0, !PT ;  /* 0xffff00000f117812 */ /* 0x000fe400078ec0ff */
[----:B------:R-:W-:-:S02]  /*9460*/  SHF.L.U32 R9, R12, 0x10, RZ ;  /* 0x000000100c097819 */ /* 0x000fc400000006ff */
[----:B------:R-:W-:Y:S02]  /*9470*/  LOP3.LUT R25, R12, 0xffff0000, RZ, 0xc0, !PT ;  /* 0xffff00000c197812 */ /* 0x000fe400078ec0ff */
[C---:B------:R-:W-:Y:S02]  /*9480*/  SHF.L.U32 R22, R14.reuse, 0x10, RZ ;  /* 0x000000100e167819 */ /* 0x040fe400000006ff */
[----:B------:R-:W-:Y:S02]  /*9490*/  LOP3.LUT R26, R14, 0xffff0000, RZ, 0xc0, !PT ;  /* 0xffff00000e1a7812 */ /* 0x000fe400078ec0ff */
[----:B--2---:R-:W-:Y:S02]  /*94a0*/  LOP3.LUT R15, R4, 0xffff0000, RZ, 0xc0, !PT ;  /* 0xffff0000040f7812 */ /* 0x004fe400078ec0ff */
[----:B----4-:R-:W-:Y:S02]  /*94b0*/  LOP3.LUT R13, R2, 0xffff0000, RZ, 0xc0, !PT ;  /* 0xffff0000020d7812 */ /* 0x010fe400078ec0ff */
        /* <DEDUP_REMOVED lines=27> */
.L_x_14235:
[----:B------:R-:W-:Y:S05]  /*9670*/  BSYNC.RECONVERGENT B0 ;  /* 0x0000000000007941 */ /* 0x000fea0003800200 */
.L_x_14234:
        /* <DEDUP_REMOVED lines=16> */
[C---:B--2--5:R-:W-:Y:S01]  /*9780*/  IMAD.U32 R12, R8.reuse, 0x10000, RZ ;  /* 0x00010000080c7824 */ /* 0x064fe200078e00ff */
        /* <DEDUP_REMOVED lines=36> */
.L_x_14237:
[----:B------:R-:W-:Y:S05]  /*99d0*/  BSYNC.RECONVERGENT B0 ;  /* 0x0000000000007941 */ /* 0x000fea0003800200 */
.L_x_14236:
[----:B-----5:R3:W-:Y:S01]  /*99e0*/  STS.128 [R106+0x3800], R8 ;  /* 0x003800086a007388 */ /* 0x0207e20000000c00 */
[----:B------:R-:W-:Y:S05]  /*99f0*/  BRA `(.L_x_14214) ;  /* 0x0000002800f47947 */ /* 0x000fea0003800000 */
.L_x_14215:
        /* <DEDUP_REMOVED lines=89> */
.L_x_14241:
[----:B------:R-:W-:Y:S05]  /*9f90*/  BSYNC.RECONVERGENT B0 ;  /* 0x0000000000007941 */ /* 0x000fea0003800200 */
.L_x_14240:
        /* <DEDUP_REMOVED lines=82> */
.L_x_14243:
[----:B------:R-:W-:Y:S05]  /*a4c0*/  BSYNC.RECONVERGENT B0 ;  /* 0x0000000000007941 */ /* 0x000fea0003800200 */
.L_x_14242:
[----:B-----5:R3:W-:Y:S02]  /*a4d0*/  STS.128 [R106+0x2000], R16 ;  /* 0x002000106a007388 */ /* 0x0207e40000000c00 */
.L_x_14239:
[----:B------:R-:W-:Y:S05]  /*a4e0*/  BSYNC.RECONVERGENT B1 ;  /* 0x0000000000017941 */ /* 0x000fea0003800200 */
.L_x_14238:
        /* <DEDUP_REMOVED lines=87> */
.L_x_14247:
[----:B------:R-:W-:Y:S05]  /*aa60*/  BSYNC.RECONVERGENT B0 ;  /* 0x0000000000007941 */ /* 0x000fea0003800200 */
.L_x_14246:
        /* <DEDUP_REMOVED lines=84> */
.L_x_14249:
[----:B------:R-:W-:Y:S05]  /*afb0*/  BSYNC.RECONVERGENT B0 ;  /* 0x0000000000007941 */ /* 0x000fea0003800200 */
.L_x_14248:
[----:B-----5:R3:W-:Y:S02]  /*afc0*/  STS.128 [R106+0x2800], R16 ;  /* 0x002800106a007388 */ /* 0x0207e40000000c00 */
.L_x_14245:
[----:B------:R-:W-:Y:S05]  /*afd0*/  BSYNC.RECONVERGENT B1 ;  /* 0x0000000000017941 */ /* 0x000fea0003800200 */
.L_x_14244:
        /* <DEDUP_REMOVED lines=88> */
.L_x_14253:
[----:B------:R-:W-:Y:S05]  /*b560*/  BSYNC.RECONVERGENT B0 ;  /* 0x0000000000007941 */ /* 0x000fea0003800200 */
.L_x_14252:
        /* <DEDUP_REMOVED lines=83> */
.L_x_14255:
[----:B------:R-:W-:Y:S05]  /*baa0*/  BSYNC.RECONVERGENT B0 ;  /* 0x0000000000007941 */ /* 0x000fea0003800200 */
.L_x_14254:
[----:B-----5:R3:W-:Y:S02]  /*bab0*/  STS.128 [R106+0x3000], R16 ;  /* 0x003000106a007388 */ /* 0x0207e40000000c00 */
.L_x_14251:
[----:B------:R-:W-:Y:S05]  /*bac0*/  BSYNC.RECONVERGENT B1 ;  /* 0x0000000000017941 */ /* 0x000fea0003800200 */
.L_x_14250:
        /* <DEDUP_REMOVED lines=90> */
.L_x_14257:
[----:B------:R-:W-:Y:S05]  /*c070*/  BSYNC.RECONVERGENT B0 ;  /* 0x0000000000007941 */ /* 0x000fea0003800200 */
.L_x_14256:
        /* <DEDUP_REMOVED lines=83> */
.L_x_14259:
[----:B------:R-:W-:Y:S05]  /*c5b0*/  BSYNC.RECONVERGENT B0 ;  /* 0x0000000000007941 */ /* 0x000fea0003800200 */
.L_x_14258:
[----:B-----5:R4:W-:Y:S02]  /*c5c0*/  STS.128 [R106+0x3800], R4 ;  /* 0x003800046a007388 */ /* 0x0209e40000000c00 */
.L_x_14214:
[----:B------:R-:W-:Y:S05]  /*c5d0*/  BSYNC.RECONVERGENT B2 ;  /* 0x0000000000027941 */ /* 0x000fea0003800200 */
.L_x_14210:
[----:B--2---:R-:W-:Y:S01]  /*c5e0*/  IMAD.IADD R3, R76, 0x1, -R103 ;  /* 0x000000014c037824 */ /* 0x004fe200078e0a67 */
[----:B------:R-:W2:Y:S01]  /*c5f0*/  S2UR UR6, SR_CgaCtaId ;  /* 0x00000000000679c3 */ /* 0x000ea20000008800 */
[----:B------:R-:W-:Y:S01]  /*c600*/  IMAD.SHL.U32 R80, R80, 0x400, RZ ;  /* 0x0000040050507824 */ /* 0x000fe200078e00ff */
[----:B------:R-:W-:Y:S02]  /*c610*/  LOP3.LUT R116, R116, 0x8, R149, 0x78, !PT ;  /* 0x0000000874747812 */ /* 0x000fe400078e7895 */
[-C--:B------:R-:W-:Y:S02]  /*c620*/  ISETP.GE.AND P5, PT, R0, R3.reuse, PT ;  /* 0x000000030000720c */ /* 0x080fe40003fa6270 */
[-C--:B------:R-:W-:Y:S02]  /*c630*/  ISETP.GE.AND P3, PT, R24, R3.reuse, PT ;  /* 0x000000031800720c */ /* 0x080fe40003f66270 */
[-C--:B------:R-:W-:Y:S02]  /*c640*/  ISETP.GE.AND P4, PT, R32, R3.reuse, PT ;  /* 0x000000032000720c */ /* 0x080fe40003f86270 */
[----:B------:R-:W-:-:S02]  /*c650*/  ISETP.GE.AND P6, PT, R126, R3, PT ;  /* 0x000000037e00720c */ /* 0x000fc40003fc6270 */
[-C--:B------:R-:W-:Y:S02]  /*c660*/  ISETP.GE.AND P1, PT, R24, R3.reuse, PT ;  /* 0x000000031800720c */ /* 0x080fe40003f26270 */
[----:B------:R-:W-:Y:S02]  /*c670*/  ISETP.GE.AND P2, PT, R0, R3, PT ;  /* 0x000000030000720c */ /* 0x000fe40003f46270 */
[----:B------:R-:W-:Y:S02]  /*c680*/  LOP3.LUT R116, R116, 0x38, R81, 0x78, !PT ;  /* 0x0000003874747812 */ /* 0x000fe400078e7851 */
[CC--:B-1--4-:R-:W-:Y:S01]  /*c690*/  @!P5 LEA R4, P0, R74.reuse, R144.reuse, 0x1 ;  /* 0x000000904a04d211 */ /* 0x0d2fe200078008ff */
[----:B------:R-:W-:Y:S02]  /*c6a0*/  @!P3 IMAD.MOV.U32 R145, RZ, RZ, R143 ;  /* 0x000000ffff91b224 */ /* 0x000fe400078e008f */
[----:B------:R-:W-:Y:S01]  /*c6b0*/  @!P3 IMAD R0, R141, 0x60, RZ ;  /* 0x000000608d00b824 */ /* 0x000fe200078e02ff */
[----:B------:R-:W-:Y:S01]  /*c6c0*/  @!P5 LEA.HI.X R5, R74, R143, R75, 0x1, P0 ;  /* 0x0000008f4a05d211 */ /* 0x000fe200000f0c4b */
[C---:B------:R-:W-:Y:S01]  /*c6d0*/  @!P3 IMAD.WIDE.U32 R6, R140.reuse, 0x60, R144 ;  /* 0x000000608c06b825 */ /* 0x040fe200078e0090 */
[----:B---3--:R-:W-:-:S03]  /*c6e0*/  @!P4 LEA R8, P0, R140, R144, 0x6 ;  /* 0x000000908c08c211 */ /* 0x008fc600078030ff */
[----:B------:R-:W-:Y:S01]  /*c6f0*/  @!P6 IMAD.MOV.U32 R145, RZ, RZ, R143 ;  /* 0x000000ffff91e224 */ /* 0x000fe200078e008f */
[----:B------:R-:W-:Y:S01]  /*c700*/  @!P4 LEA.HI.X R9, R140, R143, R141, 0x6, P0 ;  /* 0x0000008f8c09c211 */ /* 0x000fe200000f348d */
[----:B------:R-:W-:Y:S01]  /*c710*/  @!P3 IMAD.IADD R11, R0, 0x1, R7 ;  /* 0x00000001000bb824 */ /* 0x000fe200078e0207 */
[----:B------:R-:W-:Y:S01]  /*c720*/  ISETP.GE.AND P0, PT, R32, R3, PT ;  /* 0x000000032000720c */ /* 0x000fe20003f06270 */
[----:B------:R-:W-:Y:S01]  /*c730*/  @!P3 IMAD.MOV.U32 R10, RZ, RZ, R6 ;  /* 0x000000ffff0ab224 */ /* 0x000fe200078e0006 */
[----:B------:R-:W-:Y:S01]  /*c740*/  @!PT LDS RZ, [RZ] ;  /* 0x00000000fffff984 */ /* 0x000fe20000000800 */
[----:B------:R-:W-:Y:S01]  /*c750*/  @!PT LDS RZ, [RZ] ;  /* 0x00000000fffff984 */ /* 0x000fe20000000800 */
[----:B------:R-:W-:Y:S01]  /*c760*/  @!PT LDS RZ, [RZ] ;  /* 0x00000000fffff984 */ /* 0x000fe20000000800 */
[----:B------:R-:W-:Y:S01]  /*c770*/  @!P6 LDGSTS.E.BYPASS.LTC128B.128 [R106+0x4000], desc[UR4][R144.64] ;  /* 0x04000000906aefae */ /* 0x000fe2000b981a04 */
[----:B------:R-:W-:-:S03]  /*c780*/  @!P1 IMAD.WIDE.U32 R2, R104, 0x60, R146 ;  /* 0x0000006068029825 */ /* 0x000fc600078e0092 */
[----:B------:R-:W-:Y:S01]  /*c790*/  @!P6 LDGSTS.E.BYPASS.LTC128B.128 [R106+0x6000], desc[UR4][R144.64+0x80] ;  /* 0x06000080906aefae */ /* 0x000fe2000b981a04 */
[----:B------:R-:W-:Y:S02]  /*c7a0*/  @!P1 IMAD R0, R105, 0x60, RZ ;  /* 0x0000006069009824 */ /* 0x000fe400078e02ff */
[----:B------:R-:W-:Y:S01]  /*c7b0*/  @!P1 IMAD.MOV.U32 R6, RZ, RZ, R2 ;  /* 0x000000ffff069224 */ /* 0x000fe200078e0002 */
[----:B------:R-:W-:Y:S01]  /*c7c0*/  @!P5 LDGSTS.E.BYPASS.LTC128B.128 [R106+0x4800], desc[UR4][R4.64] ;  /* 0x04800000046adfae */ /* 0x000fe2000b981a04 */
[----:B------:R-:W-:-:S03]  /*c7d0*/  @!P1 IMAD.IADD R7, R0, 0x1, R3 ;  /* 0x0000000100079824 */ /* 0x000fc600078e0203 */
[----:B------:R1:W-:Y:S04]  /*c7e0*/  @!P5 LDGSTS.E.BYPASS.LTC128B.128 [R106+0x6800], desc[UR4][R4.64+0x80] ;  /* 0x06800080046adfae */ /* 0x0003e8000b981a04 */
[----:B------:R-:W-:Y:S04]  /*c7f0*/  @!P4 LDGSTS.E.BYPASS.LTC128B.128 [R106+0x5000], desc[UR4][R8.64] ;  /* 0x05000000086acfae */ /* 0x000fe8000b981a04 */
[----:B------:R3:W-:Y:S04]  /*c800*/  @!P4 LDGSTS.E.BYPASS.LTC128B.128 [R106+0x7000], desc[UR4][R8.64+0x80] ;  /* 0x07000080086acfae */ /* 0x0007e8000b981a04 */
[----:B------:R-:W-:Y:S04]  /*c810*/  @!P3 LDGSTS.E.BYPASS.LTC128B.128 [R106+0x5800], desc[UR4][R10.64] ;  /* 0x058000000a6abfae */ /* 0x000fe8000b981a04 */
[----:B------:R4:W-:Y:S04]  /*c820*/  @!P3 LDGSTS.E.BYPASS.LTC128B.128 [R106+0x7800], desc[UR4][R10.64+0x80] ;  /* 0x078000800a6abfae */ /* 0x0009e8000b981a04 */
[----:B------:R-:W2:Y:S04]  /*c830*/  LD.E R3, desc[UR4][R100.64+0x184] ;  /* 0x0001840464037980 */ /* 0x000ea8000c101900 */
[----:B------:R-:W2:Y:S01]  /*c840*/  LD.E R2, desc[UR4][R100.64+0x188] ;  /* 0x0001880464027980 */ /* 0x000ea2000c101900 */
[----:B-1----:R-:W-:-:S03]  /*c850*/  LOP3.LUT R5, R80, 0x400, RZ, 0xc0, !PT ;  /* 0x0000040050057812 */ /* 0x002fc600078ec0ff */
[----:B------:R-:W0:Y:S01]  /*c860*/  LDGDEPBAR ;  /* 0x00000000000079af */ /* 0x000e220000000000 */
[----:B------:R-:W-:Y:S01]  /*c870*/  @!P2 LEA R4, P3, R78, R146, 0x1 ;  /* 0x000000924e04a211 */ /* 0x000fe200078608ff */
[----:B------:R-:W-:-:S03]  /*c880*/  IMAD R0, R116, 0x2, R5 ;  /* 0x0000000274007824 */ /* 0x000fc600078e0205 */
[----:B------:R-:W-:Y:S01]  /*c890*/  @!P2 LEA.HI.X R5, R78, R147, R79, 0x1, P3 ;  /* 0x000000934e05a211 */ /* 0x000fe200018f0c4f */
[----:B---3--:R-:W-:Y:S01]  /*c8a0*/  IMAD.SHL.U32 R8, R149, 0x20, RZ ;  /* 0x0000002095087824 */ /* 0x008fe200078e00ff */
[----:B------:R-:W-:-:S04]  /*c8b0*/  DEPBAR.LE SB0, 0x0 ;  /* 0x000080000000791a */ /* 0x000fc80000000000 */
[----:B------:R-:W-:Y:S01]  /*c8c0*/  BAR.SYNC.DEFER_BLOCKING 0x0 ;  /* 0x0000000000007b1d */ /* 0x000fe20000010000 */
[----:B------:R-:W-:Y:S02]  /*c8d0*/  LOP3.LUT R139, R73, 0x7c00, R8, 0xf8, !PT ;  /* 0x00007c00498b7812 */ /* 0x000fe400078ef808 */
[----:B----4-:R-:W-:-:S03]  /*c8e0*/  @!P0 LEA R10, P3, R104, R146, 0x6 ;  /* 0x00000092680a8211 */ /* 0x010fc600078630ff */
[----:B------:R-:W-:Y:S01]  /*c8f0*/  UMOV UR7, 0x400 ;  /* 0x0000040000077882 */ /* 0x000fe20000000000 */
[----:B------:R-:W-:Y:S01]  /*c900*/  @!P0 LEA.HI.X R11, R104, R147, R105, 0x6, P3 ;  /* 0x00000093680b8211 */ /* 0x000fe200018f3469 */
[----:B--2---:R-:W-:Y:S01]  /*c910*/  ULEA UR6, UR6, UR7, 0x18 ;  /* 0x0000000706067291 */ /* 0x004fe2000f8ec0ff */
        /* <DEDUP_REMOVED lines=31> */
[----:B------:R-:W3:Y:S01]  /*cb10*/  LDSM.16.M88.4 R48, [R0+UR6+0x4000] ;  /* 0x004000060030783b */ /* 0x000ee20008000200 */
[----:B------:R-:W-:Y:S01]  /*cb20*/  R2P PR, R149, 0x6 ;  /* 0x0000000695007804 */ /* 0x000fe20000000000 */
[----:B-1----:R-:W-:-:S02]  /*cb30*/  IMAD.MOV.U32 R5, RZ, RZ, 0x20 ;  /* 0x00000020ff057424 */ /* 0x002fc400078e00ff */
[----:B------:R-:W-:Y:S01]  /*cb40*/  VIADD R138, R0, UR6 ;  /* 0x00000006008a7c36 */ /* 0x000fe20008000000 */
[----:B------:R-:W1:Y:S02]  /*cb50*/  LDSM.16.M88.4 R40, [R0+UR6+0x4800] ;  /* 0x004800060028783b */ /* 0x000e640008000200 */
[----:B------:R-:W-:Y:S02]  /*cb60*/  SEL R5, R5, 0xffffffe0, !P1 ;  /* 0xffffffe005057807 */ /* 0x000fe40004800000 */
[----:B-----5:R-:W4:Y:S03]  /*cb70*/  LDSM.16.M88.4 R32, [R0+UR6+0x5000] ;  /* 0x005000060020783b */ /* 0x020f260008000200 */
[--C-:B------:R-:W-:Y:S01]  /*cb80*/  IMAD.IADD R137, R139, 0x1, R5.reuse ;  /* 0x000000018b897824 */ /* 0x100fe200078e0205 */
[----:B------:R-:W4:Y:S01]  /*cb90*/  LDSM.16.M88.4 R12, [R0+UR6+0x5800] ;  /* 0x00580006000c783b */ /* 0x000f220008000200 */
[----:B------:R-:W-:-:S03]  /*cba0*/  IMAD.IADD R133, R138, 0x1, R5 ;  /* 0x000000018a857824 */ /* 0x000fc600078e0205 */
[----:B------:R-:W-:Y:S04]  /*cbb0*/  LDSM.16.M88.4 R68, [R137] ;  /* 0x000000008944783b */ /* 0x000fe80000000200 */
[----:B------:R-:W4:Y:S01]  /*cbc0*/  LDSM.16.M88.4 R56, [R133+0x4000] ;  /* 0x004000008538783b */ /* 0x000f220000000200 */
[----:B--2---:R-:W-:-:S03]  /*cbd0*/  IMAD.MOV.U32 R7, RZ, RZ, 0x40 ;  /* 0x00000040ff077424 */ /* 0x004fc600078e00ff */
[----:B------:R-:W2:Y:S02]  /*cbe0*/  LDSM.16.M88.4 R24, [R133+0x4800] ;  /* 0x004800008518783b */ /* 0x000ea40000000200 */
[----:B------:R-:W-:Y:S02]  /*cbf0*/  SEL R7, R7, 0xffffffc0, !P2 ;  /* 0xffffffc007077807 */ /* 0x000fe40005000000 */
[----:B------:R-:W2:Y:S03]  /*cc00*/  LDSM.16.M88.4 R84, [R133+0x5000] ;  /* 0x005000008554783b */ /* 0x000ea60000000200 */
[--C-:B------:R-:W-:Y:S01]  /*cc10*/  IMAD.IADD R136, R139, 0x1, R7.reuse ;  /* 0x000000018b887824 */ /* 0x100fe200078e0207 */
[----:B------:R-:W2:Y:S01]  /*cc20*/  LDSM.16.M88.4 R80, [R133+0x5800] ;  /* 0x005800008550783b */ /* 0x000ea20000000200 */
[----:B------:R-:W-:-:S03]  /*cc30*/  IMAD.IADD R132, R138, 0x1, R7 ;  /* 0x000000018a847824 */ /* 0x000fc600078e0207 */
[----:B------:R-:W-:Y:S01]  /*cc40*/  LDSM.16.M88.4 R8, [R136] ;  /* 0x000000008808783b */ /* 0x000fe20000000200 */
[C---:B---3--:R-:W-:Y:S03]  /*cc50*/  HMMA.16816.F32.BF16 R52, R20.reuse, R48, RZ ;  /* 0x000000301434723c */ /* 0x048fe600000418ff */
[----:B------:R-:W3:Y:S04]  /*cc60*/  LDSM.16.M88.4 R16, [R132+0x4000] ;  /* 0x004000008410783b */ /* 0x000ee80000000200 */
[----:B------:R-:W-:Y:S01]  /*cc70*/  LDSM.16.M88.4 R60, [R132+0x5000] ;  /* 0x00500000843c783b */ /* 0x000fe20000000200 */
[C---:B------:R-:W-:Y:S03]  /*cc80*/  HMMA.16816.F32.BF16 R48, R20.reuse, R50, RZ ;  /* 0x000000321430723c */ /* 0x040fe600000418ff */
[----:B------:R-:W-:Y:S04]  /*cc90*/  LDSM.16.M88.4 R88, [R137+0x2000] ;  /* 0x002000008958783b */ /* 0x000fe80000000200 */
[----:B------:R-:W-:Y:S01]  /*cca0*/  LDSM.16.M88.4 R92, [R133+0x7800] ;  /* 0x00780000855c783b */ /* 0x000fe20000000200 */
[C---:B-1----:R-:W-:Y:S03]  /*ccb0*/  HMMA.16816.F32.BF16 R44, R20.reuse, R40, RZ ;  /* 0x00000028142c723c */ /* 0x042fe600000418ff */
[----:B------:R-:W0:Y:S05]  /*ccc0*/  LDGDEPBAR ;  /* 0x00000000000079af */ /* 0x000e2a0000000000 */
[C---:B----4-:R-:W-:Y:S08]  /*ccd0*/  HMMA.16816.F32.BF16 R36, R20.reuse, R32, RZ ;  /* 0x000000201424723c */ /* 0x050ff000000418ff */
[C---:B------:R-:W-:Y:S08]  /*cce0*/  HMMA.16816.F32.BF16 R40, R20.reuse, R42, RZ ;  /* 0x0000002a1428723c */ /* 0x040ff000000418ff */
[C---:B------:R-:W-:Y:S08]  /*ccf0*/  HMMA.16816.F32.BF16 R32, R20.reuse, R34, RZ ;  /* 0x000000221420723c */ /* 0x040ff000000418ff */
[C---:B------:R-:W-:Y:S08]  /*cd00*/  HMMA.16816.F32.BF16 R28, R20.reuse, R12, RZ ;  /* 0x0000000c141c723c */ /* 0x040ff000000418ff */
[----:B------:R-:W-:Y:S01]  /*cd10*/  HMMA.16816.F32.BF16 R20, R20, R14, RZ ;  /* 0x0000000e1414723c */ /* 0x000fe200000418ff */
[----:B------:R-:W1:Y:S07]  /*cd20*/  LDSM.16.M88.4 R12, [R132+0x4800] ;  /* 0x00480000840c783b */ /* 0x000e6e0000000200 */
[C---:B------:R-:W-:Y:S08]  /*cd30*/  HMMA.16816.F32.BF16 R52, R68.reuse, R56, R52 ;  /* 0x000000384434723c */ /* 0x040ff00000041834 */
[----:B------:R-:W-:Y:S01]  /*cd40*/  HMMA.16816.F32.BF16 R48, R68, R58, R48 ;  /* 0x0000003a4430723c */ /* 0x000fe20000041830 */
[----:B------:R-:W4:Y:S02]  /*cd50*/  LDSM.16.M88.4 R56, [R132+0x5800] ;  /* 0x005800008438783b */ /* 0x000f240000000200 */
[----:B------:R-:W-:-:S02]  /*cd60*/  IMAD.IADD R135, R5, 0x1, R136 ;  /* 0x0000000105877824 */ /* 0x000fc400078e0288 */
[----:B------:R-:W-:-:S03]  /*cd70*/  IMAD.IADD R131, R5, 0x1, R132 ;  /* 0x0000000105837824 */ /* 0x000fc600078e0284 */
[----:B------:R-:W-:Y:S01]  /*cd80*/  LDSM.16.M88.4 R64, [R135] ;  /* 0x000000008740783b */ /* 0x000fe20000000200 */
        /* <DEDUP_REMOVED lines=18> */
[----:B------:R-:W-:Y:S07]  /*ceb0*/  LDSM.16.M88.4 R60, [R0+UR6+0x6000] ;  /* 0x00600006003c783b */ /* 0x000fee0008000200 */
[C---:B----4-:R-:W-:Y:S08]  /*cec0*/  HMMA.16816.F32.BF16 R28, R8.reuse, R56, R28 ;  /* 0x00000038081c723c */ /* 0x050ff0000004181c */
[----:B------:R-:W-:Y:S01]  /*ced0*/  HMMA.16816.F32.BF16 R20, R8, R58, R20 ;  /* 0x0000003a0814723c */ /* 0x000fe20000041814 */
[----:B------:R-:W4:Y:S04]  /*cee0*/  LDSM.16.M88.4 R8, [R0+UR6+0x6800] ;  /* 0x006800060008783b */ /* 0x000f280008000200 */
[----:B------:R-:W4:Y:S03]  /*cef0*/  LDSM.16.M88.4 R56, [R0+UR6+0x7000] ;  /* 0x007000060038783b */ /* 0x000f260008000200 */
[C---:B--2---:R-:W-:Y:S08]  /*cf00*/  HMMA.16816.F32.BF16 R52, R64.reuse, R24, R52 ;  /* 0x000000184034723c */ /* 0x044ff00000041834 */
[C---:B------:R-:W-:Y:S01]  /*cf10*/  HMMA.16816.F32.BF16 R48, R64.reuse, R26, R48 ;  /* 0x0000001a4030723c */ /* 0x040fe20000041830 */
[----:B------:R-:W2:Y:S07]  /*cf20*/  LDSM.16.M88.4 R24, [R0+UR6+0x7800] ;  /* 0x007800060018783b */ /* 0x000eae0008000200 */
[C---:B---3--:R-:W-:Y:S08]  /*cf30*/  HMMA.16816.F32.BF16 R44, R64.reuse, R16, R44 ;  /* 0x00000010402c723c */ /* 0x048ff0000004182c */
        /* <DEDUP_REMOVED lines=21> */
[----:B------:R-:W2:Y:S03]  /*d090*/  LDSM.16.M88.4 R20, [R131+0x6000] ;  /* 0x006000008314783b */ /* 0x000ea60000000200 */
[C---:B---3--:R-:W-:Y:S08]  /*d0a0*/  HMMA.16816.F32.BF16 R52, R88.reuse, R16, R52 ;  /* 0x000000105834723c */ /* 0x048ff00000041834 */
[C---:B------:R-:W-:Y:S01]  /*d0b0*/  HMMA.16816.F32.BF16 R48, R88.reuse, R18, R48 ;  /* 0x000000125830723c */ /* 0x040fe20000041830 */
[----:B------:R-:W3:Y:S07]  /*d0c0*/  LDSM.16.M88.4 R16, [R131+0x6800] ;  /* 0x006800008310783b */ /* 0x000eee0000000200 */
[C---:B-1----:R-:W-:Y:S08]  /*d0d0*/  HMMA.16816.F32.BF16 R44, R88.reuse, R12, R44 ;  /* 0x0000000c582c723c */ /* 0x042ff0000004182c */
[C---:B------:R-:W-:Y:S01]  /*d0e0*/  HMMA.16816.F32.BF16 R40, R88.reuse, R14, R40 ;  /* 0x0000000e5828723c */ /* 0x040fe20000041828 */
[----:B------:R-:W1:Y:S07]  /*d0f0*/  LDSM.16.M88.4 R12, [R131+0x7000] ;  /* 0x00700000830c783b */ /* 0x000e6e0000000200 */
[C---:B----4-:R-:W-:Y:S08]  /*d100*/  HMMA.16816.F32.BF16 R36, R88.reuse, R8, R36 ;  /* 0x000000085824723c */ /* 0x050ff00000041824 */
[----:B------:R-:W-:Y:S01]  /*d110*/  HMMA.16816.F32.BF16 R32, R88, R10, R32 ;  /* 0x0000000a5820723c */ /* 0x000fe20000041820 */
[----:B------:R-:W4:Y:S02]  /*d120*/  LDSM.16.M88.4 R8, [R131+0x7800] ;  /* 0x007800008308783b */ /* 0x000f240000000200 */
[----:B------:R-:W-:Y:S01]  /*d130*/  SHF.R.U32.HI R0, RZ, 0x2, R149 ;  /* 0x00000002ff007819 */ /* 0x000fe20000011695 */
[----:B------:R-:W-:-:S04]  /*d140*/  DEPBAR.LE SB0, 0x0 ;  /* 0x000080000000791a */ /* 0x000fc80000000000 */
[C---:B------:R-:W-:Y:S08]  /*d150*/  HMMA.16816.F32.BF16 R28, R88.reuse, R92, R28 ;  /* 0x0000005c581c723c */ /* 0x040ff0000004181c */
[----:B------:R-:W-:Y:S03]  /*d160*/  HMMA.16816.F32.BF16 R84, R88, R94, R84 ;  /* 0x0000005e5854723c */ /* 0x000fe60000041854 */
[----:B------:R-:W-:-:S05]  /*d170*/  LOP3.LUT R0, R0, 0x7, RZ, 0xc0, !PT ;  /* 0x0000000700007812 */ /* 0x000fca00078ec0ff */
[C---:B------:R-:W-:Y:S08]  /*d180*/  HMMA.16816.F32.BF16 R52, R80.reuse, R68, R52 ;  /* 0x000000445034723c */ /* 0x040ff00000041834 */
[C---:B------:R-:W-:Y:S08]  /*d190*/  HMMA.16816.F32.BF16 R48, R80.reuse, R70, R48 ;  /* 0x000000465030723c */ /* 0x040ff00000041830 */
[C---:B------:R-:W-:Y:S08]  /*d1a0*/  HMMA.16816.F32.BF16 R44, R80.reuse, R64, R44 ;  /* 0x00000040502c723c */ /* 0x040ff0000004182c */
[C---:B------:R-:W-:Y:S08]  /*d1b0*/  HMMA.16816.F32.BF16 R40, R80.reuse, R66, R40 ;  /* 0x000000425028723c */ /* 0x040ff00000041828 */
[C---:B------:R-:W-:Y:S08]  /*d1c0*/  HMMA.16816.F32.BF16 R36, R80.reuse, R60, R36 ;  /* 0x0000003c5024723c */ /* 0x040ff00000041824 */
[C---:B------:R-:W-:Y:S08]  /*d1d0*/  HMMA.16816.F32.BF16 R32, R80.reuse, R62, R32 ;  /* 0x0000003e5020723c */ /* 0x040ff00000041820 */
[C---:B------:R-:W-:Y:S08]  /*d1e0*/  HMMA.16816.F32.BF16 R28, R80.reuse, R56, R28 ;  /* 0x00000038501c723c */ /* 0x040ff0000004181c */
[----:B------:R-:W-:Y:S03]  /*d1f0*/  HMMA.16816.F32.BF16 R84, R80, R58, R84 ;  /* 0x0000003a5054723c */ /* 0x000fe60000041854 */
[----:B------:R-:W-:-:S02]  /*d200*/  LOP3.LUT R77, R0, 0x1f0, R77, 0xf8, !PT ;  /* 0x000001f0004d7812 */ /* 0x000fc400078ef84d */
[----:B------:R-:W-:Y:S02]  /*d210*/  ISETP.GT.AND P0, PT, R109, R142, PT ;  /* 0x0000008e6d00720c */ /* 0x000fe40003f04270 */
[----:B------:R-:W-:Y:S01]  /*d220*/  IADD3 R0, PT, PT, R76, -R151, -R3 ;  /* 0x800000974c007210 */ /* 0x000fe20007ffe803 */
[----:B------:R-:W-:Y:S01]  /*d230*/  IMAD.IADD R77, R150, 0x1, R77 ;  /* 0x00000001964d7824 */ /* 0x000fe200078e024d */
[----:B------:R-:W-:-:S03]  /*d240*/  IADD3 R2, PT, PT, R2, R76, -R151 ;  /* 0x0000004c02027210 */ /* 0x000fc60007ffe897 */
[C---:B------:R-:W-:Y:S02]  /*d250*/  IMAD.IADD R157, R77.reuse, 0x1, R0 ;  /* 0x000000014d9d7824 */ /* 0x040fe400078e0200 */
[----:B------:R-:W-:Y:S01]  /*d260*/  IMAD.IADD R3, R77, 0x1, R2 ;  /* 0x000000014d037824 */ /* 0x000fe200078e0202 */
[C---:B--2---:R-:W-:Y:S01]  /*d270*/  HMMA.16816.F32.BF16 R52, R24.reuse, R20, R52 ;  /* 0x000000141834723c */ /* 0x044fe20000041834 */
[----:B------:R-:W-:Y:S04]  /*d280*/  BSSY.RECONVERGENT B1, `(.L_x_14260) ;  /* 0x000006d000017945 */ /* 0x000fe80003800200 */
[----:B------:R-:W-:Y:S02]  /*d290*/  VIMNMX R159, PT, PT, RZ, R157, !PT ;  /* 0x0000009dff9f7248 */ /* 0x000fe40007fe0100 */
[C-C-:B------:R-:W-:Y:S01]  /*d2a0*/  VIADDMNMX R158, R3.reuse, 0x1, R76.reuse, PT ;  /* 0x00000001039e7846 */ /* 0x140fe2000380014c */
[----:B------:R-:W-:Y:S03]  /*d2b0*/  HMMA.16816.F32.BF16 R48, R24, R22, R48 ;  /* 0x000000161830723c */ /* 0x000fe60000041830 */
[----:B------:R-:W-:-:S02]  /*d2c0*/  VIADDMNMX R156, R3, 0x9, R76, PT ;  /* 0x00000009039c7846 */ /* 0x000fc4000380014c */
[----:B------:R-:W-:-:S03]  /*d2d0*/  VIADDMNMX R157, R157, 0x8, RZ, !PT ;  /* 0x000000089d9d7846 */ /* 0x000fc600078001ff */
[C---:B---3--:R-:W-:Y:S08]  /*d2e0*/  HMMA.16816.F32.BF16 R44, R24.reuse, R16, R44 ;  /* 0x00000010182c723c */ /* 0x048ff0000004182c */
[C---:B------:R-:W-:Y:S08]  /*d2f0*/  HMMA.16816.F32.BF16 R40, R24.reuse, R18, R40 ;  /* 0x000000121828723c */ /* 0x040ff00000041828 */
[C---:B-1----:R-:W-:Y:S08]  /*d300*/  HMMA.16816.F32.BF16 R36, R24.reuse, R12, R36 ;  /* 0x0000000c1824723c */ /* 0x042ff00000041824 */
        /* <DEDUP_REMOVED lines=18> */
.L_x_14263:
        /* <DEDUP_REMOVED lines=60> */
.L_x_14264:
[----:B------:R-:W-:Y:S05]  /*d7f0*/  BSYNC.RECONVERGENT B0 ;  /* 0x0000000000007941 */ /* 0x000fea0003800200 */
.L_x_14262:
        /* <DEDUP_REMOVED lines=21> */
.L_x_14261:
[----:B------:R-:W-:Y:S05]  /*d950*/  BSYNC.RECONVERGENT B1 ;  /* 0x0000000000017941 */ /* 0x000fea0003800200 */
.L_x_14260:
[----:B------:R-:W2:Y:S01]  /*d960*/  LD.E R20, desc[UR4][R100.64+0xdc] ;  /* 0x0000dc0464147980 */ /* 0x000ea2000c101900 */
[----:B------:R-:W-:Y:S01]  /*d970*/  IMAD.SHL.U32 R0, R149, 0x2, RZ ;  /* 0x0000000295007824 */ /* 0x000fe200078e00ff */
[----:B------:R-:W-:Y:S01]  /*d980*/  BSSY B2, `(.L_x_14265) ;  /* 0x0000485000027945 */ /* 0x000fe20003800000 */
[----:B------:R-:W-:-:S03]  /*d990*/  IMAD.IADD R134, R73, 0x1, R72 ;  /* 0x0000000149867824 */ /* 0x000fc600078e0248 */
[----:B------:R-:W-:Y:S02]  /*d9a0*/  LOP3.LUT R0, R0, 0x6, RZ, 0xc0, !PT ;  /* 0x0000000600007812 */ /* 0x000fe400078ec0ff */
[----:B------:R-:W-:-:S03]  /*d9b0*/  LEA R134, R134, UR6, 0x1 ;  /* 0x0000000686867c11 */ /* 0x000fc6000f8e08ff */
[----:B------:R-:W-:Y:S02]  /*d9c0*/  IMAD R27, R109, 0x40, R0 ;  /* 0x000000406d1b7824 */ /* 0x000fe400078e0200 */
[----:B------:R-:W-:Y:S01]  /*d9d0*/  LDSM.16.MT88.4 R92, [R134+0x8000] ;  /* 0x00800000865c783b */ /* 0x000fe20000004200 */
[--C-:B------:R-:W-:Y:S02]  /*d9e0*/  IMAD.IADD R129, R7, 0x1, R134.reuse ;  /* 0x0000000107817824 */ /* 0x100fe400078e0286 */
[C---:B-1----:R-:W-:Y:S01]  /*d9f0*/  VIADD R2, R27.reuse, 0x1 ;  /* 0x000000011b027836 */ /* 0x042fe20000000000 */
        /* <DEDUP_REMOVED lines=11> */
[----:B------:R-:W-:Y:S01]  /*dab0*/  VIADD R14, R27, 0x19 ;  /* 0x000000191b0e7836 */ /* 0x000fe20000000000 */
[----:B------:R-:W-:Y:S01]  /*dac0*/  FSEL R56, R53, -INF , !P5 ;  /* 0xff80000035387808 */ /* 0x000fe20006800000 */
        /* <DEDUP_REMOVED lines=13> */
[----:B------:R-:W-:Y:S01]  /*dba0*/  ISETP.GE.AND P2, PT, R19, R159, PT ;  /* 0x0000009f1300720c */ /* 0x000fe20003f46270 */
[C---:B------:R-:W-:Y:S01]  /*dbb0*/  IMAD.IADD R130, R5.reuse, 0x1, R134 ;  /* 0x0000000105827824 */ /* 0x040fe200078e0286 */
[----:B------:R-:W-:Y:S01]  /*dbc0*/  FSEL R6, R44, -INF , P5 ;  /* 0xff8000002c067808 */ /* 0x000fe20002800000 */
[----:B------:R-:W-:Y:S01]  /*dbd0*/  IMAD.IADD R128, R5, 0x1, R129 ;  /* 0x0000000105807824 */ /* 0x000fe200078e0281 */
[----:B------:R-:W-:Y:S01]  /*dbe0*/  ISETP.GE.AND P5, PT, R19, R158, PT ;  /* 0x0000009e1300720c */ /* 0x000fe20003fa6270 */
[----:B------:R-:W-:Y:S01]  /*dbf0*/  LDSM.16.MT88.4 R76, [R129+0x8000] ;  /* 0x00800000814c783b */ /* 0x000fe20000004200 */
[----:B------:R-:W-:-:S02]  /*dc00*/  FSEL R4, R45, -INF , P2 ;  /* 0xff8000002d047808 */ /* 0x000fc40001000000 */
[----:B------:R-:W-:Y:S01]  /*dc10*/  FSEL R3, R52, -INF , P3 ;  /* 0xff80000034037808 */ /* 0x000fe20001800000 */
[----:B------:R-:W-:Y:S01]  /*dc20*/  LDSM.16.MT88.4 R68, [R128+0x8000] ;  /* 0x008000008044783b */ /* 0x000fe20000004200 */
[-C--:B------:R-:W-:Y:S02]  /*dc30*/  ISETP.GE.AND P2, PT, R16, R159.reuse, PT ;  /* 0x0000009f1000720c */ /* 0x080fe40003f46270 */
[----:B------:R-:W-:Y:S02]  /*dc40*/  FSEL R4, R4, -INF , !P5 ;  /* 0xff80000004047808 */ /* 0x000fe40006800000 */
[----:B------:R-:W-:Y:S02]  /*dc50*/  ISETP.GE.AND P5, PT, R14, R159, PT ;  /* 0x0000009f0e00720c */ /* 0x000fe40003fa6270 */
[----:B------:R-:W-:Y:S02]  /*dc60*/  FSEL R3, R3, -INF , !P6 ;  /* 0xff80000003037808 */ /* 0x000fe40007000000 */
[----:B------:R-:W-:-:S02]  /*dc70*/  ISETP.GE.AND P0, PT, R2, R157, PT ;  /* 0x0000009d0200720c */ /* 0x000fc40003f06270 */
[----:B------:R-:W-:Y:S02]  /*dc80*/  ISETP.GE.AND P4, PT, R2, R156, PT ;  /* 0x0000009c0200720c */ /* 0x000fe40003f86270 */
[-C--:B------:R-:W-:Y:S02]  /*dc90*/  ISETP.GE.AND P6, PT, R9, R158.reuse, PT ;  /* 0x0000009e0900720c */ /* 0x080fe40003fc6270 */
[----:B------:R-:W-:Y:S02]  /*dca0*/  FSEL R12, R40, -INF , P2 ;  /* 0xff800000280c7808 */ /* 0x000fe40001000000 */
[----:B------:R-:W-:Y:S02]  /*dcb0*/  ISETP.GE.AND P2, PT, R14, R158, PT ;  /* 0x0000009e0e00720c */ /* 0x000fe40003f46270 */
[----:B------:R-:W-:Y:S02]  /*dcc0*/  FSEL R2, R41, -INF , P5 ;  /* 0xff80000029027808 */ /* 0x000fe40002800000 */
[----:B------:R-:W-:-:S02]  /*dcd0*/  FSEL R48, R48, -INF , !P6 ;  /* 0xff80000030307808 */ /* 0x000fc40007000000 */
[----:B------:R-:W-:Y:S02]  /*dce0*/  ISETP.GE.AND P6, PT, R21, R158, PT ;  /* 0x0000009e1500720c */ /* 0x000fe40003fc6270 */
[-C--:B------:R-:W-:Y:S02]  /*dcf0*/  ISETP.GE.AND P5, PT, R10, R159.reuse, PT ;  /* 0x0000009f0a00720c */ /* 0x080fe40003fa6270 */
[----:B------:R-:W-:Y:S02]  /*dd00*/  FSEL R2, R2, -INF , !P2 ;  /* 0xff80000002027808 */ /* 0x000fe40005000000 */
[----:B------:R-:W-:Y:S02]  /*dd10*/  ISETP.GE.AND P2, PT, R8, R159, PT ;  /* 0x0000009f0800720c */ /* 0x000fe40003f46270 */
[----:B------:R-:W-:Y:S02]  /*dd20*/  FSEL R6, R6, -INF , !P6 ;  /* 0xff80000006067808 */ /* 0x000fe40007000000 */
        /* <DEDUP_REMOVED lines=8> */
[C---:B------:R-:W-:Y:S02]  /*ddb0*/  ISETP.GE.AND P5, PT, R13.reuse, R159, PT ;  /* 0x0000009f0d00720c */ /* 0x040fe40003fa6270 */
[----:B------:R-:W-:Y:S02]  /*ddc0*/  FSEL R32, R32, -INF , P2 ;  /* 0xff80000020207808 */ /* 0x000fe40001000000 */
[----:B------:R-:W-:Y:S02]  /*ddd0*/  FSEL R120, R36, -INF , !P6 ;  /* 0xff80000024787808 */ /* 0x000fe40007000000 */
[----:B------:R-:W-:Y:S02]  /*dde0*/  ISETP.GE.AND P2, PT, R13, R158, PT ;  /* 0x0000009e0d00720c */ /* 0x000fe40003f46270 */
[----:B------:R-:W-:-:S02]  /*ddf0*/  FSEL R18, R33, -INF , P5 ;  /* 0xff80000021127808 */ /* 0x000fc40002800000 */
[----:B------:R-:W-:Y:S02]  /*de00*/  ISETP.GE.AND P6, PT, R11, R158, PT ;  /* 0x0000009e0b00720c */ /* 0x000fe40003fc6270 */
[----:B------:R-:W-:Y:S02]  /*de10*/  ISETP.GE.AND P5, PT, R15, R159, PT ;  /* 0x0000009f0f00720c */ /* 0x000fe40003fa6270 */
[----:B------:R-:W-:Y:S02]  /*de20*/  FSEL R18, R18, -INF , !P2 ;  /* 0xff80000012127808 */ /* 0x000fe40005000000 */
[C---:B------:R-:W-:Y:S02]  /*de30*/  ISETP.GE.AND P1, PT, R27.reuse, R157, PT ;  /* 0x0000009d1b00720c */ /* 0x040fe40003f26270 */
[C---:B------:R-:W-:Y:S01]  /*de40*/  ISETP.GE.AND P3, PT, R27.reuse, R156, PT ;  /* 0x0000009c1b00720c */ /* 0x040fe20003f66270 */
[----:B------:R-:W-:Y:S01]  /*de50*/  VIADD R27, R27, 0x39 ;  /* 0x000000391b1b7836 */ /* 0x000fe20000000000 */
[----:B------:R-:W-:-:S02]  /*de60*/  FSEL R124, R32, -INF , !P6 ;  /* 0xff800000207c7808 */ /* 0x000fc40007000000 */
[----:B------:R-:W-:Y:S02]  /*de70*/  ISETP.GE.AND P2, PT, R17, R159, PT ;  /* 0x0000009f1100720c */ /* 0x000fe40003f46270 */
[-C--:B------:R-:W-:Y:S02]  /*de80*/  ISETP.GE.AND P6, PT, R15, R158.reuse, PT ;  /* 0x0000009e0f00720c */ /* 0x080fe40003fc6270 */
[----:B------:R-:W-:Y:S02]  /*de90*/  FSEL R28, R28, -INF , P5 ;  /* 0xff8000001c1c7808 */ /* 0x000fe40002800000 */
[----:B------:R-:W-:Y:S02]  /*dea0*/  ISETP.GE.AND P5, PT, R17, R158, PT ;  /* 0x0000009e1100720c */ /* 0x000fe40003fa6270 */
[----:B------:R-:W-:Y:S02]  /*deb0*/  FSEL R23, R29, -INF , P2 ;  /* 0xff8000001d177808 */ /* 0x000fe40001000000 */
[----:B------:R-:W-:-:S02]  /*dec0*/  FSEL R115, R28, -INF , !P6 ;  /* 0xff8000001c737808 */ /* 0x000fc40007000000 */
[CC--:B------:R-:W-:Y:S02]  /*ded0*/  ISETP.GE.AND P2, PT, R22.reuse, R159.reuse, PT ;  /* 0x0000009f1600720c */ /* 0x0c0fe40003f46270 */
[----:B------:R-:W-:Y:S02]  /*dee0*/  ISETP.GE.AND P6, PT, R27, R159, PT ;  /* 0x0000009f1b00720c */ /* 0x000fe40003fc6270 */
[----:B------:R-:W-:Y:S02]  /*def0*/  FSEL R23, R23, -INF , !P5 ;  /* 0xff80000017177808 */ /* 0x000fe40006800000 */
[----:B------:R-:W-:Y:S02]  /*df00*/  ISETP.GE.AND P5, PT, R22, R158, PT ;  /* 0x0000009e1600720c */ /* 0x000fe40003fa6270 */
[----:B------:R-:W-:Y:S02]  /*df10*/  FSEL R84, R84, -INF , P2 ;  /* 0xff80000054547808 */ /* 0x000fe40001000000 */
[----:B------:R-:W-:-:S02]  /*df20*/  FSEL R85, R85, -INF , P6 ;  /* 0xff80000055557808 */ /* 0x000fc40003000000 */
[CC--:B------:R-:W-:Y:S02]  /*df30*/  ISETP.GE.AND P2, PT, R9.reuse, R157.reuse, PT ;  /* 0x0000009d0900720c */ /* 0x0c0fe40003f46270 */
[----:B------:R-:W-:Y:S02]  /*df40*/  ISETP.GE.AND P6, PT, R9, R156, PT ;  /* 0x0000009c0900720c */ /* 0x000fe40003fc6270 */
[----:B------:R-:W-:Y:S02]  /*df50*/  FSEL R9, R54, -INF , P1 ;  /* 0xff80000036097808 */ /* 0x000fe40000800000 */
[----:B------:R-:W-:Y:S02]  /*df60*/  FSEL R112, R84, -INF , !P5 ;  /* 0xff80000054707808 */ /* 0x000fe40006800000 */
[----:B------:R-:W-:Y:S02]  /*df70*/  ISETP.GE.AND P1, PT, R25, R157, PT ;  /* 0x0000009d1900720c */ /* 0x000fe40003f26270 */
[----:B------:R-:W-:-:S02]  /*df80*/  ISETP.GE.AND P5, PT, R27, R158, PT ;  /* 0x0000009e1b00720c */ /* 0x000fc40003fa6270 */
[----:B------:R-:W-:Y:S02]  /*df90*/  FSEL R32, R55, -INF , P0 ;  /* 0xff80000037207808 */ /* 0x000fe40000000000 */
[----:B------:R-:W-:Y:S02]  /*dfa0*/  ISETP.GE.AND P0, PT, R21, R157, PT ;  /* 0x0000009d1500720c */ /* 0x000fe40003f06270 */
[----:B------:R-:W-:Y:S02]  /*dfb0*/  FSEL R9, R9, -INF , !P3 ;  /* 0xff80000009097808 */ /* 0x000fe40005800000 */
[----:B------:R-:W-:Y:S02]  /*dfc0*/  ISETP.GE.AND P3, PT, R25, R156, PT ;  /* 0x0000009c1900720c */ /* 0x000fe40003f66270 */
[----:B------:R-:W-:Y:S02]  /*dfd0*/  FSEL R26, R51, -INF , P1 ;  /* 0xff800000331a7808 */ /* 0x000fe40000800000 */
        /* <DEDUP_REMOVED lines=8> */
[C---:B------:R-:W-:Y:S02]  /*e060*/  ISETP.GE.AND P3, PT, R14.reuse, R157, PT ;  /* 0x0000009d0e00720c */ /* 0x040fe40003f66270 */
[-C--:B------:R-:W-:Y:S02]  /*e070*/  ISETP.GE.AND P0, PT, R14, R156.reuse, PT ;  /* 0x0000009c0e00720c */ /* 0x080fe40003f06270 */
[----:B------:R-:W-:Y:S02]  /*e080*/  ISETP.GE.AND P2, PT, R19, R156, PT ;  /* 0x0000009c1300720c */ /* 0x000fe40003f46270 */
[----:B------:R-:W-:Y:S02]  /*e090*/  FSEL R47, R47, -INF , P4 ;  /* 0xff8000002f2f7808 */ /* 0x000fe40002000000 */
[----:B------:R-:W-:-:S02]  /*e0a0*/  FSEL R14, R46, -INF , !P5 ;  /* 0xff8000002e0e7808 */ /* 0x000fc40006800000 */
[----:B------:R-:W-:Y:S02]  /*e0b0*/  FSEL R28, R28, -INF , !P6 ;  /* 0xff8000001c1c7808 */ /* 0x000fe40007000000 */
[C---:B------:R-:W-:Y:S02]  /*e0c0*/  ISETP.GE.AND P5, PT, R10.reuse, R157, PT ;  /* 0x0000009d0a00720c */ /* 0x040fe40003fa6270 */
[-C--:B------:R-:W-:Y:S02]  /*e0d0*/  ISETP.GE.AND P4, PT, R10, R156.reuse, PT ;  /* 0x0000009c0a00720c */ /* 0x080fe40003f86270 */
[----:B------:R-:W-:Y:S02]  /*e0e0*/  ISETP.GE.AND P6, PT, R16, R156, PT ;  /* 0x0000009c1000720c */ /* 0x000fe40003fc6270 */
[----:B------:R-:W-:Y:S02]  /*e0f0*/  FSEL R10, R42, -INF , P1 ;  /* 0xff8000002a0a7808 */ /* 0x000fe40000800000 */
[----:B------:R-:W-:-:S02]  /*e100*/  FSEL R52, R47, -INF , !P2 ;  /* 0xff8000002f347808 */ /* 0x000fc40005000000 */
[CC--:B------:R-:W-:Y:S02]  /*e110*/  ISETP.GE.AND P2, PT, R8.reuse, R157.reuse, PT ;  /* 0x0000009d0800720c */ /* 0x0c0fe40003f46270 */
[-C--:B------:R-:W-:Y:S02]  /*e120*/  ISETP.GE.AND P1, PT, R8, R156.reuse, PT ;  /* 0x0000009c0800720c */ /* 0x080fe40003f26270 */
[----:B------:R-:W-:Y:S02]  /*e130*/  FSEL R8, R43, -INF , P3 ;  /* 0xff8000002b087808 */ /* 0x000fe40001800000 */
[----:B------:R-:W-:Y:S01]  /*e140*/  FSEL R10, R10, -INF , !P6 ;  /* 0xff8000000a0a7808 */ /* 0x000fe20007000000 */
[----:B------:R-:W-:Y:S01]  /*e150*/  LDSM.16.MT88.4 R40, [R134+0xa000] ;  /* 0x00a000008628783b */ /* 0x000fe20000004200 */
[C---:B------:R-:W-:Y:S02]  /*e160*/  ISETP.GE.AND P3, PT, R11.reuse, R157, PT ;  /* 0x0000009d0b00720c */ /* 0x040fe40003f66270 */
[----:B------:R-:W-:-:S02]  /*e170*/  ISETP.GE.AND P6, PT, R11, R156, PT ;  /* 0x0000009c0b00720c */ /* 0x000fc40003fc6270 */
[----:B------:R-:W-:Y:S02]  /*e180*/  FMNMX3.FTZ R11, R3, R56, R48, !PT ;  /* 0x00000038030b7276 */ /* 0x000fe40007810030 */
[----:B------:R-:W-:Y:S02]  /*e190*/  FSEL R8, R8, -INF , !P0 ;  /* 0xff80000008087808 */ /* 0x000fe40004000000 */
[----:B------:R-:W-:Y:S02]  /*e1a0*/  FMNMX3.FTZ R11, R11, R24, R6, !PT ;  /* 0x000000180b0b7276 */ /* 0x000fe40007810006 */
[----:B------:R-:W-:Y:S02]  /*e1b0*/  FSEL R38, R38, -INF , P5 ;  /* 0xff80000026267808 */ /* 0x000fe40002800000 */
[----:B------:R-:W-:Y:S02]  /*e1c0*/  FMNMX3.FTZ R11, R11, R4, R12, !PT ;  /* 0x000000040b0b7276 */ /* 0x000fe4000781000c */
[----:B------:R-:W-:-:S02]  /*e1d0*/  ISETP.GE.AND P0, PT, R13, R157, PT ;  /* 0x0000009d0d00720c */ /* 0x000fc40003f06270 */
[----:B------:R-:W-:Y:S02]  /*e1e0*/  FMNMX3.FTZ R11, R11, R2, R120, !PT ;  /* 0x000000020b0b7276 */ /* 0x000fe40007810078 */
[----:B------:R-:W-:Y:S02]  /*e1f0*/  ISETP.GE.AND P5, PT, R13, R156, PT ;  /* 0x0000009c0d00720c */ /* 0x000fe40003fa6270 */
[----:B------:R-:W-:Y:S02]  /*e200*/  FMNMX3.FTZ R13, R11, R118, R124, !PT ;  /* 0x000000760b0d7276 */ /* 0x000fe4000781007c */
[----:B------:R-:W-:Y:S02]  /*e210*/  FMNMX3.FTZ R11, R9, R32, R28, !PT ;  /* 0x00000020090b7276 */ /* 0x000fe4000781001c */
[----:B------:R-:W-:Y:S02]  /*e220*/  FSEL R16, R39, -INF , P2 ;  /* 0xff80000027107808 */ /* 0x000fe40001000000 */
[----:B------:R-:W-:-:S02]  /*e230*/  ISETP.GE.AND P2, PT, R15, R157, PT ;  /* 0x0000009d0f00720c */ /* 0x000fc40003f46270 */
[----:B------:R-:W-:Y:S02]  /*e240*/  FMNMX3.FTZ R13, R13, R18, R115, !PT ;  /* 0x000000120d0d7276 */ /* 0x000fe40007810073 */
[----:B------:R-:W-:Y:S02]  /*e250*/  FMNMX3.FTZ R11, R11, R26, R14, !PT ;  /* 0x0000001a0b0b7276 */ /* 0x000fe4000781000e */
[----:B------:R-:W-:Y:S02]  /*e260*/  FSEL R35, R35, -INF , P0 ;  /* 0xff80000023237808 */ /* 0x000fe40000000000 */
[----:B------:R-:W-:Y:S02]  /*e270*/  FSEL R30, R30, -INF , P2 ;  /* 0xff8000001e1e7808 */ /* 0x000fe40001000000 */
[C---:B------:R-:W-:Y:S02]  /*e280*/  ISETP.GE.AND P0, PT, R22.reuse, R157, PT ;  /* 0x0000009d1600720c */ /* 0x040fe40003f06270 */
[----:B------:R-:W-:-:S02]  /*e290*/  ISETP.GE.AND P2, PT, R22, R156, PT ;  /* 0x0000009c1600720c */ /* 0x000fc40003f46270 */
[----:B------:R-:W-:Y:S02]  /*e2a0*/  FSEL R162, R38, -INF , !P4 ;  /* 0xff80000026a27808 */ /* 0x000fe40006000000 */
[----:B------:R-:W-:Y:S02]  /*e2b0*/  FSEL R34, R34, -INF , P3 ;  /* 0xff80000022227808 */ /* 0x000fe40001800000 */
[----:B------:R-:W-:Y:S02]  /*e2c0*/  FMNMX3.FTZ R22, R13, R23, R112, !PT ;  /* 0x000000170d167276 */ /* 0x000fe40007810070 */
[----:B------:R-:W-:Y:S02]  /*e2d0*/  FMNMX3.FTZ R11, R11, R52, R10, !PT ;  /* 0x000000340b0b7276 */ /* 0x000fe4000781000a */
[----:B------:R-:W-:Y:S02]  /*e2e0*/  FSEL R16, R16, -INF , !P1 ;  /* 0xff80000010107808 */ /* 0x000fe40004800000 */
[----:B------:R-:W-:-:S02]  /*e2f0*/  ISETP.GE.AND P1, PT, R17, R157, PT ;  /* 0x0000009d1100720c */ /* 0x000fc40003f26270 */
[----:B------:R-:W-:Y:S02]  /*e300*/  ISETP.GE.AND P4, PT, R15, R156, PT ;  /* 0x0000009c0f00720c */ /* 0x000fe40003f86270 */
[----:B------:R-:W-:Y:S02]  /*e310*/  FSEL R160, R34, -INF , !P6 ;  /* 0xff80000022a07808 */ /* 0x000fe40007000000 */
[----:B------:R-:W-:Y:S02]  /*e320*/  FMNMX.FTZ R13, R117, R22, !PT ;  /* 0x00000016750d7209 */ /* 0x000fe40007810000 */
[----:B------:R-:W-:Y:S02]  /*e330*/  FMNMX3.FTZ R11, R11, R8, R162, !PT ;  /* 0x000000080b0b7276 */ /* 0x000fe400078100a2 */
[----:B------:R-:W-:Y:S01]  /*e340*/  FSEL R31, R31, -INF , P1 ;  /* 0xff8000001f1f7808 */ /* 0x000fe20000800000 */
[----:B------:R-:W1:Y:S01]  /*e350*/  SHFL.BFLY PT, R34, R13, 0x2, 0x1f ;  /* 0x0c401f000d227f89 */ /* 0x000e6200000e0000 */
        /* <DEDUP_REMOVED lines=10> */
[----:B------:R-:W-:Y:S01]  /*e400*/  FMNMX3.FTZ R11, R11, R126, R116, !PT ;  /* 0x0000007e0b0b7276 */ /* 0x000fe20007810074 */
[----:B------:R-:W-:Y:S01]  /*e410*/  LDSM.16.MT88.4 R84, [R130+0x8000] ;  /* 0x008000008254783b */ /* 0x000fe20000004200 */
[----:B------:R-:W-:Y:S02]  /*e420*/  FSEL R22, R22, -INF , !P6 ;  /* 0xff80000016167808 */ /* 0x000fe40007000000 */
[----:B------:R-:W-:-:S02]  /*e430*/  FMNMX3.FTZ R11, R11, R114, R110, !PT ;  /* 0x000000720b0b7276 */ /* 0x000fc4000781006e */
        /* <DEDUP_REMOVED lines=20> */
[-CC-:B------:R-:W-:Y:S01]  /*e580*/  FFMA.FTZ R125, R120, R20.reuse, -R119.reuse ;  /* 0x00000014787d7223 */ /* 0x180fe20000010877 */
[-CC-:B------:R-:W-:Y:S01]  /*e590*/  FFMA.FTZ R120, R118, R20.reuse, -R119.reuse ;  /* 0x0000001476787223 */ /* 0x180fe20000010877 */
[-CC-:B------:R-:W-:Y:S01]  /*e5a0*/  FFMA.FTZ R121, R124, R20.reuse, -R119.reuse ;  /* 0x000000147c797223 */ /* 0x180fe20000010877 */
[-CC-:B------:R-:W-:Y:S01]  /*e5b0*/  FFMA.FTZ R118, R18, R20.reuse, -R119.reuse ;  /* 0x0000001412767223 */ /* 0x180fe20000010877 */
[----:B------:R-:W4:Y:S01]  /*e5c0*/  MUFU.EX2 R33, R33 ;  /* 0x0000002100217308 */ /* 0x000f220000000800 */
[-CC-:B------:R-:W-:Y:S01]  /*e5d0*/  FFMA.FTZ R115, R115, R20.reuse, -R119.reuse ;  /* 0x0000001473737223 */ /* 0x180fe20000010877 */
[-CC-:B------:R-:W-:Y:S01]  /*e5e0*/  FFMA.FTZ R112, R112, R20.reuse, -R119.reuse ;  /* 0x0000001470707223 */ /* 0x180fe20000010877 */
[----:B------:R-:W-:Y:S01]  /*e5f0*/  FFMA.FTZ R117, R117, R20, -R119 ;  /* 0x0000001475757223 */ /* 0x000fe20000010877 */
[----:B-1----:R-:W-:-:S04]  /*e600*/  FMNMX.FTZ R3, R30, R11, !PT ;  /* 0x0000000b1e037209 */ /* 0x002fc80007810000 */
[----:B------:R-:W-:Y:S01]  /*e610*/  FSETP.NEU.FTZ.AND P0, PT, R3, -INF , PT ;  /* 0xff8000000300780b */ /* 0x000fe20003f1d000 */
[----:B------:R-:W-:Y:S01]  /*e620*/  FMUL.FTZ R21, R20, R3 ;  /* 0x0000000314157220 */ /* 0x000fe20000410000 */
[----:B------:R-:W-:Y:S04]  /*e630*/  MUFU.EX2 R27, R27 ;  /* 0x0000001b001b7308 */ /* 0x000fe80000000800 */
[----:B------:R-:W-:Y:S02]  /*e640*/  FSEL R21, R21, RZ, P0 ;  /* 0x000000ff15157208 */ /* 0x000fe40000000000 */
[----:B------:R-:W-:Y:S02]  /*e650*/  ISETP.GT.AND P0, PT, R109, R142, PT ;  /* 0x0000008e6d00720c */ /* 0x000fe40003f04270 */
[----:B------:R-:W1:Y:S01]  /*e660*/  MUFU.EX2 R24, R24 ;  /* 0x0000001800187308 */ /* 0x000e620000000800 */
[-CC-:B------:R-:W-:Y:S01]  /*e670*/  FFMA.FTZ R108, R9, R20.reuse, -R21.reuse ;  /* 0x00000014096c7223 */ /* 0x180fe20000010815 */
[-CC-:B------:R-:W-:Y:S01]  /*e680*/  FFMA.FTZ R113, R32, R20.reuse, -R21.reuse ;  /* 0x0000001420717223 */ /* 0x180fe20000010815 */
[-CC-:B------:R-:W-:Y:S01]  /*e690*/  FFMA.FTZ R28, R28, R20.reuse, -R21.reuse ;  /* 0x000000141c1c7223 */ /* 0x180fe20000010815 */
[-C--:B------:R-:W-:Y:S01]  /*e6a0*/  FFMA.FTZ R31, R26, R20.reuse, -R21 ;  /* 0x000000141a1f7223 */ /* 0x080fe20000010815 */
[-C--:B------:R-:W-:Y:S01]  /*e6b0*/  FFMA.FTZ R26, R4, R20.reuse, -R119 ;  /* 0x00000014041a7223 */ /* 0x080fe20000010877 */
[-CC-:B------:R-:W-:Y:S01]  /*e6c0*/  FFMA.FTZ R32, R14, R20.reuse, -R21.reuse ;  /* 0x000000140e207223 */ /* 0x180fe20000010815 */
[----:B------:R-:W5:Y:S01]  /*e6d0*/  LDSM.16.MT88.4 R4, [R128+0xa000] ;  /* 0x00a000008004783b */ /* 0x000f620000004200 */
[----:B------:R-:W-:Y:S01]  /*e6e0*/  MUFU.EX2 R108, R108 ;  /* 0x0000006c006c7308 */ /* 0x000fe20000000800 */
[-CC-:B------:R-:W-:Y:S01]  /*e6f0*/  FFMA.FTZ R30, R10, R20.reuse, -R21.reuse ;  /* 0x000000140a1e7223 */ /* 0x180fe20000010815 */
[-CC-:B------:R-:W-:Y:S01]  /*e700*/  FFMA.FTZ R35, R8, R20.reuse, -R21.reuse ;  /* 0x0000001408237223 */ /* 0x180fe20000010815 */
[----:B------:R-:W5:Y:S01]  /*e710*/  LDSM.16.MT88.4 R12, [R134+0x8800] ;  /* 0x00880000860c783b */ /* 0x000f620000004200 */
[--C-:B------:R-:W-:Y:S01]  /*e720*/  FFMA.FTZ R111, R52, R20, -R21.reuse ;  /* 0x00000014346f7223 */ /* 0x100fe20000010815 */
[----:B----4-:R-:W-:Y:S01]  /*e730*/  F2FP.BF16.F32.PACK_AB R64, R33, R34 ;  /* 0x000000222140723e */ /* 0x010fe200000010ff */
[-CC-:B------:R-:W-:Y:S01]  /*e740*/  FFMA.FTZ R124, R162, R20.reuse, -R21.reuse ;  /* 0x00000014a27c7223 */ /* 0x180fe20000010815 */
[----:B------:R-:W4:Y:S01]  /*e750*/  LDSM.16.MT88.4 R8, [R130+0x8800] ;  /* 0x008800008208783b */ /* 0x000f220000004200 */
[----:B------:R-:W2:Y:S01]  /*e760*/  MUFU.EX2 R113, R113 ;  /* 0x0000007100717308 */ /* 0x000ea20000000800 */
[----:B-1----:R-:W-:Y:S01]  /*e770*/  F2FP.BF16.F32.PACK_AB R66, R24, R27 ;  /* 0x0000001b1842723e */ /* 0x002fe200000010ff */
[-CC-:B------:R-:W-:Y:S01]  /*e780*/  FFMA.FTZ R145, R16, R20.reuse, -R21.reuse ;  /* 0x0000001410917223 */ /* 0x180fe20000010815 */
[-CC-:B------:R-:W-:Y:S01]  /*e790*/  FFMA.FTZ R127, R160, R20.reuse, -R21.reuse ;  /* 0x00000014a07f7223 */ /* 0x180fe20000010815 */
[-C--:B------:R-:W-:Y:S01]  /*e7a0*/  FFMA.FTZ R126, R126, R20.reuse, -R21 ;  /* 0x000000147e7e7223 */ /* 0x080fe20000010815 */
[----:B------:R-:W-:Y:S01]  /*e7b0*/  LDSM.16.MT88.4 R16, [R129+0xb000] ;  /* 0x00b000008110783b */ /* 0x000fe20000004200 */
[-C--:B------:R-:W-:Y:S01]  /*e7c0*/  FFMA.FTZ R160, R23, R20.reuse, -R119 ;  /* 0x0000001417a07223 */ /* 0x080fe20000010877 */
[-CC-:B------:R-:W-:Y:S01]  /*e7d0*/  FFMA.FTZ R116, R116, R20.reuse, -R21.reuse ;  /* 0x0000001474747223 */ /* 0x180fe20000010815 */
[----:B------:R-:W-:Y:S01]  /*e7e0*/  MUFU.EX2 R28, R28 ;  /* 0x0000001c001c7308 */ /* 0x000fe20000000800 */
[-CC-:B------:R-:W-:Y:S01]  /*e7f0*/  FFMA.FTZ R119, R114, R20.reuse, -R21.reuse ;  /* 0x0000001472777223 */ /* 0x180fe20000010815 */
[-CC-:B------:R-:W-:Y:S01]  /*e800*/  FFMA.FTZ R110, R110, R20.reuse, -R21.reuse ;  /* 0x000000146e6e7223 */ /* 0x180fe20000010815 */
[----:B------:R-:W-:Y:S01]  /*e810*/  FFMA.FTZ R165, R22, R20, -R21 ;  /* 0x0000001416a57223 */ /* 0x000fe20000010815 */
[----:B------:R-:W-:Y:S01]  /*e820*/  FADD.FTZ R34, R34, R33 ;  /* 0x0000002122227221 */ /* 0x000fe20000010000 */
[----:B------:R-:W-:Y:S03]  /*e830*/  LDSM.16.MT88.4 R20, [R130+0x9800] ;  /* 0x009800008214783b */ /* 0x000fe60000004200 */
[----:B------:R-:W1:Y:S01]  /*e840*/  MUFU.EX2 R31, R31 ;  /* 0x0000001f001f7308 */ /* 0x000e620000000800 */
[----:B--2---:R-:W-:Y:S01]  /*e850*/  F2FP.BF16.F32.PACK_AB R65, R113, R108 ;  /* 0x0000006c7141723e */ /* 0x004fe200000010ff */
[----:B------:R-:W-:Y:S01]  /*e860*/  FADD.FTZ R113, R108, R113 ;  /* 0x000000716c717221 */ /* 0x000fe20000010000 */
[----:B------:R-:W-:-:S04]  /*e870*/  FADD.FTZ R27, R27, R34 ;  /* 0x000000221b1b7221 */ /* 0x000fc80000010000 */
[----:B------:R-:W-:Y:S01]  /*e880*/  FADD.FTZ R24, R24, R27 ;  /* 0x0000001b18187221 */ /* 0x000fe20000010000 */
[----:B------:R-:W-:Y:S08]  /*e890*/  MUFU.EX2 R29, R29 ;  /* 0x0000001d001d7308 */ /* 0x000ff00000000800 */
[----:B------:R-:W2:Y:S01]  /*e8a0*/  MUFU.EX2 R26, R26 ;  /* 0x0000001a001a7308 */ /* 0x000ea20000000800 */
        /* <DEDUP_REMOVED lines=20> */
[C---:B---3--:R-:W-:Y:S07]  /*e9f0*/  HMMA.16816.F32.BF16 R52, R64.reuse, R56, RZ ;  /* 0x000000384034723c */ /* 0x048fee00000418ff */
[----:B------:R-:W3:Y:S01]  /*ea00*/  MUFU.EX2 R118, R118 ;  /* 0x0000007600767308 */ /* 0x000ee20000000800 */
[C---:B------:R-:W-:Y:S07]  /*ea10*/  HMMA.16816.F32.BF16 R76, R64.reuse, R78, RZ ;  /* 0x0000004e404c723c */ /* 0x040fee00000418ff */
[----:B------:R-:W3:Y:S01]  /*ea20*/  MUFU.EX2 R124, R124 ;  /* 0x0000007c007c7308 */ /* 0x000ee20000000800 */
[C---:B------:R-:W-:Y:S07]  /*ea30*/  HMMA.16816.F32.BF16 R68, R64.reuse, R70, RZ ;  /* 0x000000464044723c */ /* 0x040fee00000418ff */
[----:B------:R-:W3:Y:S01]  /*ea40*/  MUFU.EX2 R145, R145 ;  /* 0x0000009100917308 */ /* 0x000ee20000000800 */
[C---:B------:R-:W-:Y:S07]  /*ea50*/  HMMA.16816.F32.BF16 R40, R64.reuse, R42, RZ ;  /* 0x0000002a4028723c */ /* 0x040fee00000418ff */
[----:B------:R-:W-:Y:S01]  /*ea60*/  MUFU.EX2 R127, R127 ;  /* 0x0000007f007f7308 */ /* 0x000fe20000000800 */
[C---:B------:R-:W-:Y:S07]  /*ea70*/  HMMA.16816.F32.BF16 R48, R64.reuse, R50, RZ ;  /* 0x000000324030723c */ /* 0x040fee00000418ff */
[----:B------:R-:W3:Y:S01]  /*ea80*/  MUFU.EX2 R126, R126 ;  /* 0x0000007e007e7308 */ /* 0x000ee20000000800 */
[C---:B------:R-:W-:Y:S07]  /*ea90*/  HMMA.16816.F32.BF16 R56, R64.reuse, R58, RZ ;  /* 0x0000003a4038723c */ /* 0x040fee00000418ff */
[----:B------:R-:W-:Y:S01]  /*eaa0*/  MUFU.EX2 R115, R115 ;  /* 0x0000007300737308 */ /* 0x000fe20000000800 */
[----:B-----5:R-:W-:Y:S01]  /*eab0*/  HMMA.16816.F32.BF16 R60, R64, R4, RZ ;  /* 0x00000004403c723c */ /* 0x020fe200000418ff */
[----:B--2---:R-:W-:Y:S01]  /*eac0*/  F2FP.BF16.F32.PACK_AB R4, R26, R29 ;  /* 0x0000001d1a04723e */ /* 0x004fe200000010ff */
        /* <DEDUP_REMOVED lines=8> */
[----:B----4-:R-:W-:Y:S01]  /*eb50*/  F2FP.BF16.F32.PACK_AB R7, R35, R30 ;  /* 0x0000001e2307723e */ /* 0x010fe200000010ff */
[----:B------:R-:W-:Y:S02]  /*eb60*/  FADD.FTZ R25, R25, R26 ;  /* 0x0000001a19197221 */ /* 0x000fe40000010000 */
[----:B------:R-:W-:Y:S01]  /*eb70*/  FADD.FTZ R30, R30, R111 ;  /* 0x0000006f1e1e7221 */ /* 0x000fe20000010000 */
[----:B------:R-:W-:Y:S01]  /*eb80*/  MUFU.EX2 R112, R112 ;  /* 0x0000007000707308 */ /* 0x000fe20000000800 */
[----:B------:R-:W-:-:S02]  /*eb90*/  FADD.FTZ R2, R2, R25 ;  /* 0x0000001902027221 */ /* 0x000fc40000010000 */
[C---:B------:R-:W-:Y:S05]  /*eba0*/  HMMA.16816.F32.BF16 R96, R4.reuse, R12, R96 ;  /* 0x0000000c0460723c */ /* 0x040fea0000041860 */
[----:B------:R-:W-:Y:S01]  /*ebb0*/  FADD.FTZ R35, R35, R30 ;  /* 0x0000001e23237221 */ /* 0x000fe20000010000 */
[----:B------:R-:W2:Y:S02]  /*ebc0*/  MUFU.EX2 R117, R117 ;  /* 0x0000007500757308 */ /* 0x000ea40000000800 */
[C---:B------:R-:W-:Y:S01]  /*ebd0*/  HMMA.16816.F32.BF16 R92, R4.reuse, R14, R92 ;  /* 0x0000000e045c723c */ /* 0x040fe2000004185c */
[----:B------:R-:W4:Y:S05]  /*ebe0*/  LDSM.16.MT88.4 R12, [R129+0x8800] ;  /* 0x00880000810c783b */ /* 0x000f2a0000004200 */
[----:B------:R-:W-:Y:S02]  /*ebf0*/  MUFU.EX2 R116, R116 ;  /* 0x0000007400747308 */ /* 0x000fe40000000800 */
[C---:B------:R-:W-:Y:S06]  /*ec00*/  HMMA.16816.F32.BF16 R88, R4.reuse, R8, R88 ;  /* 0x000000080458723c */ /* 0x040fec0000041858 */
[----:B------:R-:W5:Y:S02]  /*ec10*/  MUFU.EX2 R119, R119 ;  /* 0x0000007700777308 */ /* 0x000f640000000800 */
[C---:B------:R-:W-:Y:S01]  /*ec20*/  HMMA.16816.F32.BF16 R84, R4.reuse, R10, R84 ;  /* 0x0000000a0454723c */ /* 0x040fe20000041854 */
[----:B------:R-:W3:Y:S05]  /*ec30*/  LDSM.16.MT88.4 R8, [R128+0x8800] ;  /* 0x008800008008783b */ /* 0x000eea0000004200 */
[----:B------:R-:W-:Y:S08]  /*ec40*/  MUFU.EX2 R110, R110 ;  /* 0x0000006e006e7308 */ /* 0x000ff00000000800 */
[----:B------:R-:W5:Y:S01]  /*ec50*/  MUFU.EX2 R165, R165 ;  /* 0x000000a500a57308 */ /* 0x000f620000000800 */
[C---:B----4-:R-:W-:Y:S08]  /*ec60*/  HMMA.16816.F32.BF16 R80, R4.reuse, R12, R80 ;  /* 0x0000000c0450723c */ /* 0x050ff00000041850 */
[C---:B------:R-:W-:Y:S01]  /*ec70*/  HMMA.16816.F32.BF16 R76, R4.reuse, R14, R76 ;  /* 0x0000000e044c723c */ /* 0x040fe2000004184c */
[----:B------:R-:W4:Y:S07]  /*ec80*/  LDSM.16.MT88.4 R12, [R134+0xa800] ;  /* 0x00a80000860c783b */ /* 0x000f2e0000004200 */
[C---:B---3--:R-:W-:Y:S08]  /*ec90*/  HMMA.16816.F32.BF16 R72, R4.reuse, R8, R72 ;  /* 0x000000080448723c */ /* 0x048ff00000041848 */
[C---:B------:R-:W-:Y:S01]  /*eca0*/  HMMA.16816.F32.BF16 R68, R4.reuse, R10, R68 ;  /* 0x0000000a0444723c */ /* 0x040fe20000041844 */
[----:B------:R-:W3:Y:S07]  /*ecb0*/  LDSM.16.MT88.4 R8, [R130+0xa800] ;  /* 0x00a800008208783b */ /* 0x000eee0000004200 */
        /* <DEDUP_REMOVED lines=10> */
[----:B------:R-:W-:Y:S01]  /*ed60*/  HMMA.16816.F32.BF16 R64, R4, R10, R64 ;  /* 0x0000000a0440723c */ /* 0x000fe20000041840 */
[----:B------:R-:W3:Y:S02]  /*ed70*/  LDSM.16.MT88.4 R8, [R130+0x9000] ;  /* 0x009000008208783b */ /* 0x000ee40000004200 */
[----:B------:R-:W-:Y:S01]  /*ed80*/  F2FP.BF16.F32.PACK_AB R4, R120, R125 ;  /* 0x0000007d7804723e */ /* 0x000fe200000010ff */
[----:B------:R-:W-:Y:S01]  /*ed90*/  FADD.FTZ R125, R125, R2 ;  /* 0x000000027d7d7221 */ /* 0x000fe20000010000 */
[----:B------:R-:W-:Y:S01]  /*eda0*/  F2FP.BF16.F32.PACK_AB R6, R118, R121 ;  /* 0x000000797606723e */ /* 0x000fe200000010ff */
[----:B------:R-:W-:Y:S01]  /*edb0*/  FADD.FTZ R2, R124, R35 ;  /* 0x000000237c027221 */ /* 0x000fe20000010000 */
[C---:B------:R-:W-:Y:S01]  /*edc0*/  F2FP.BF16.F32.PACK_AB R5, R145.reuse, R124 ;  /* 0x0000007c9105723e */ /* 0x040fe200000010ff */
[----:B------:R-:W-:Y:S01]  /*edd0*/  FADD.FTZ R120, R120, R125 ;  /* 0x0000007d78787221 */ /* 0x000fe20000010000 */
[----:B------:R-:W-:Y:S01]  /*ede0*/  F2FP.BF16.F32.PACK_AB R7, R126, R127 ;  /* 0x0000007f7e07723e */ /* 0x000fe200000010ff */
[----:B------:R-:W-:-:S02]  /*edf0*/  FADD.FTZ R2, R145, R2 ;  /* 0x0000000291027221 */ /* 0x000fc40000010000 */
[----:B------:R-:W-:-:S04]  /*ee00*/  FADD.FTZ R121, R121, R120 ;  /* 0x0000007879797221 */ /* 0x000fc80000010000 */
[----:B------:R-:W-:Y:S03]  /*ee10*/  HMMA.16816.F32.BF16 R52, R4, R16, R52 ;  /* 0x000000100434723c */ /* 0x000fe60000041834 */
[----:B------:R-:W-:-:S05]  /*ee20*/  FADD.FTZ R118, R118, R121 ;  /* 0x0000007976767221 */ /* 0x000fca0000010000 */
[C---:B------:R-:W-:Y:S01]  /*ee30*/  HMMA.16816.F32.BF16 R56, R4.reuse, R18, R56 ;  /* 0x000000120438723c */ /* 0x040fe20000041838 */
[----:B------:R-:W-:Y:S07]  /*ee40*/  LDSM.16.MT88.4 R16, [R129+0x9800] ;  /* 0x009800008110783b */ /* 0x000fee0000004200 */
        /* <DEDUP_REMOVED lines=19> */
[----:B------:R-:W-:Y:S03]  /*ef80*/  HMMA.16816.F32.BF16 R64, R4, R14, R64 ;  /* 0x0000000e0440723c */ /* 0x000fe60000041840 */
[----:B-1----:R-:W-:Y:S01]  /*ef90*/  F2FP.BF16.F32.PACK_AB R4, R160, R115 ;  /* 0x00000073a004723e */ /* 0x002fe200000010ff */
[----:B------:R-:W1:Y:S01]  /*efa0*/  LDSM.16.MT88.4 R12, [R128+0x9800] ;  /* 0x00980000800c783b */ /* 0x000e620000004200 */
[----:B--2---:R-:W-:Y:S01]  /*efb0*/  F2FP.BF16.F32.PACK_AB R6, R117, R112 ;  /* 0x000000707506723e */ /* 0x004fe200000010ff */
[----:B------:R-:W-:Y:S01]  /*efc0*/  FADD.FTZ R115, R115, R118 ;  /* 0x0000007673737221 */ /* 0x000fe20000010000 */
[----:B-----5:R-:W-:-:S02]  /*efd0*/  F2FP.BF16.F32.PACK_AB R5, R119, R116 ;  /* 0x000000747705723e */ /* 0x020fc400000010ff */
[----:B------:R-:W-:Y:S01]  /*efe0*/  F2FP.BF16.F32.PACK_AB R7, R165, R110 ;  /* 0x0000006ea507723e */ /* 0x000fe200000010ff */
[----:B------:R-:W-:-:S04]  /*eff0*/  FADD.FTZ R115, R160, R115 ;  /* 0x00000073a0737221 */ /* 0x000fc80000010000 */
[----:B------:R-:W-:Y:S02]  /*f000*/  FADD.FTZ R112, R112, R115 ;  /* 0x0000007370707221 */ /* 0x000fe40000010000 */
[----:B---3--:R-:W-:Y:S03]  /*f010*/  HMMA.16816.F32.BF16 R96, R4, R8, R96 ;  /* 0x000000080460723c */ /* 0x008fe60000041860 */
[----:B------:R-:W-:-:S05]  /*f020*/  FADD.FTZ R166, R117, R112 ;  /* 0x0000007075a67221 */ /* 0x000fca0000010000 */
        /* <DEDUP_REMOVED lines=13> */
[C---:B---3--:R-:W-:Y:S08]  /*f100*/  HMMA.16816.F32.BF16 R44, R4.reuse, R16, R44 ;  /* 0x00000010042c723c */ /* 0x048ff0000004182c */
[C---:B------:R-:W-:Y:S08]  /*f110*/  HMMA.16816.F32.BF16 R48, R4.reuse, R18, R48 ;  /* 0x000000120430723c */ /* 0x040ff00000041830 */
[C---:B-1----:R-:W-:Y:S08]  /*f120*/  HMMA.16816.F32.BF16 R52, R4.reuse, R12, R52 ;  /* 0x0000000c0434723c */ /* 0x042ff00000041834 */
        /* <DEDUP_REMOVED lines=79> */
.L_x_14268:
        /* <DEDUP_REMOVED lines=8> */
.L_x_14269:
[----:B------:R-:W-:Y:S05]  /*f6a0*/  BSYNC.RECONVERGENT B0 ;  /* 0x0000000000007941 */ /* 0x000fea0003800200 */
.L_x_14267:
        /* <DEDUP_REMOVED lines=15> */
[----:B------:R-:W-:Y:S01]  /*f7a0*/  LDGSTS.E.BYPASS.LTC128B.128 [R106+0xa800], desc[UR4][R10.64+0x80] ;  /* 0x0a8000800a6a7fae */ /* 0x000fe2000b981a04 */
[----:B------:R-:W-:-:S03]  /*f7b0*/  ISETP.GT.AND P1, PT, R121, R142, PT ;  /* 0x0000008e7900720c */ /* 0x000fc60003f24270 */
        /* <DEDUP_REMOVED lines=94> */
[C---:B------:R-:W-:Y:S08]  /*fda0*/  HMMA.16816.F32.BF16 R16, R108.reuse, R116, R16 ;  /* 0x000000746c10723c */ /* 0x040ff00000041810 */
[C---:B------:R-:W-:Y:S01]  /*fdb0*/  HMMA.16816.F32.BF16 R12, R108.reuse, R118, R12 ;  /* 0x000000766c0c723c */ /* 0x040fe2000004180c */
[----:B------:R-:W3:Y:S07]  /*fdc0*/  LDSM.16.M88.4 R116, [R131+0x6800] ;  /* 0x006800008374783b */ /* 0x000eee0000000200 */
[C---:B--2---:R-:W-:Y:S08]  /*fdd0*/  HMMA.16816.F32.BF16 R8, R108.reuse, R112, R8 ;  /* 0x000000706c08723c */ /* 0x044ff00000041808 */
[----:B------:R-:W-:Y:S01]  /*fde0*/  HMMA.16816.F32.BF16 R4, R108, R114, R4 ;  /* 0x000000726c04723c */ /* 0x000fe20000041804 */
[----:B------:R-:W2:Y:S04]  /*fdf0*/  LDSM.16.M88.4 R112, [R131+0x7000] ;  /* 0x007000008370783b */ /* 0x000ea80000000200 */
[----:B------:R-:W4:Y:S03]  /*fe00*/  LDSM.16.M88.4 R108, [R131+0x7800] ;  /* 0x00780000836c783b */ /* 0x000f260000000200 */
[----:B------:R-:W-:-:S04]  /*fe10*/  DEPBAR.LE SB0, 0x0 ;  /* 0x000080000000791a */ /* 0x000fc80000000000 */
[C---:B-1----:R-:W-:Y:S08]  /*fe20*/  HMMA.16816.F32.BF16 R32, R160.reuse, R124, R32 ;  /* 0x0000007ca020723c */ /* 0x042ff00000041820 */
[C---:B------:R-:W-:Y:S08]  /*fe30*/  HMMA.16816.F32.BF16 R28, R160.reuse, R126, R28 ;  /* 0x0000007ea01c723c */ /* 0x040ff0000004181c */
[C---:B---3--:R-:W-:Y:S08]  /*fe40*/  HMMA.16816.F32.BF16 R24, R160.reuse, R116, R24 ;  /* 0x00000074a018723c */ /* 0x048ff00000041818 */
[C---:B------:R-:W-:Y:S08]  /*fe50*/  HMMA.16816.F32.BF16 R20, R160.reuse, R118, R20 ;  /* 0x00000076a014723c */ /* 0x040ff00000041814 */
[C---:B--2---:R-:W-:Y:S08]  /*fe60*/  HMMA.16816.F32.BF16 R16, R160.reuse, R112, R16 ;  /* 0x00000070a010723c */ /* 0x044ff00000041810 */
[C---:B------:R-:W-:Y:S08]  /*fe70*/  HMMA.16816.F32.BF16 R12, R160.reuse, R114, R12 ;  /* 0x00000072a00c723c */ /* 0x040ff0000004180c */
[C---:B----4-:R-:W-:Y:S08]  /*fe80*/  HMMA.16816.F32.BF16 R8, R160.reuse, R108, R8 ;  /* 0x0000006ca008723c */ /* 0x050ff00000041808 */
[----:B------:R-:W-:Y:S01]  /*fe90*/  HMMA.16816.F32.BF16 R4, R160, R110, R4 ;  /* 0x0000006ea004723c */ /* 0x000fe20000041804 */
[----:B------:R-:W-:Y:S07]  /*fea0*/  BAR.SYNC.DEFER_BLOCKING 0x0 ;  /* 0x0000000000007b1d */ /* 0x000fee0000010000 */
[----:B------:R-:W-:-:S12]  /*feb0*/  @!P1 BRA `(.L_x_14271) ;  /* 0x0000000400789947 */ /* 0x000fd80003800000 */
        /* <DEDUP_REMOVED lines=64> */
.L_x_14273:
        /* <DEDUP_REMOVED lines=8> */
.L_x_14274:
[----:B------:R-:W-:Y:S05]  /*10340*/  BSYNC.RECONVERGENT B0 ;  /* 0x0000000000007941 */ /* 0x000fea0003800200 */
.L_x_14272:
        /* <DEDUP_REMOVED lines=11> */
[----:B------:R-:W-:Y:S02]  /*10400*/  IADD3 R112, P0, PT, R108, R103, RZ ;  /* 0x000000676c707210 */ /* 0x000fe40007f1e0ff */
[-C--:B------:R-:W-:Y:S01]  /*10410*/  IADD3.X R109, PT, PT, R111, R2.reuse, RZ, P1, !PT ;  /* 0x000000026f6d7210 */ /* 0x080fe20000ffe4ff */
[----:B------:R1:W-:Y:S03]  /*10420*/  LDGSTS.E.BYPASS.LTC128B.128 [R106+0x4800], desc[UR4][R110.64] ;  /* 0x048000006e6a7fae */ /* 0x0003e6000b981a04 */
[----:B------:R-:W-:Y:S01]  /*10430*/  IADD3.X R113, PT, PT, R109, R2, RZ, P0, !PT ;  /* 0x000000026d717210 */ /* 0x000fe200007fe4ff */
[----:B------:R1:W-:Y:S04]  /*10440*/  LDGSTS.E.BYPASS.LTC128B.128 [R106+0x6800], desc[UR4][R110.64+0x80] ;  /* 0x068000806e6a7fae */ /* 0x0003e8000b981a04 */
[----:B------:R1:W-:Y:S04]  /*10450*/  LDGSTS.E.BYPASS.LTC128B.128 [R106+0x5000], desc[UR4][R108.64] ;  /* 0x050000006c6a7fae */ /* 0x0003e8000b981a04 */
[----:B------:R1:W-:Y:S04]  /*10460*/  LDGSTS.E.BYPASS.LTC128B.128 [R106+0x7000], desc[UR4][R108.64+0x80] ;  /* 0x070000806c6a7fae */ /* 0x0003e8000b981a04 */
[----:B------:R1:W-:Y:S04]  /*10470*/  LDGSTS.E.BYPASS.LTC128B.128 [R106+0x5800], desc[UR4][R112.64] ;  /* 0x05800000706a7fae */ /* 0x0003e8000b981a04 */
[----:B------:R1:W-:Y:S04]  /*10480*/  LDGSTS.E.BYPASS.LTC128B.128 [R106+0x7800], desc[UR4][R112.64+0x80] ;  /* 0x07800080706a7fae */ /* 0x0003e8000b981a04 */
[----:B------:R-:W0:Y:S02]  /*10490*/  LDGDEPBAR ;  /* 0x00000000000079af */ /* 0x000e240000000000 */
.L_x_14271:
[----:B------:R-:W-:Y:S05]  /*104a0*/  BSYNC.RECONVERGENT B1 ;  /* 0x0000000000017941 */ /* 0x000fea0003800200 */
.L_x_14270:
[----:B------:R-:W2:Y:S01]  /*104b0*/  LD.E R103, desc[UR4][R100.64+0xdc] ;  /* 0x0000dc0464677980 */ /* 0x000ea2000c101900 */
[----:B------:R-:W-:-:S04]  /*104c0*/  IMAD R0, R107, 0x40, R0 ;  /* 0x000000406b007824 */ /* 0x000fc800078e0200 */
[C---:B-1----:R-:W-:Y:S02]  /*104d0*/  VIADD R106, R0.reuse, 0xffffff80 ;  /* 0xffffff80006a7836 */ /* 0x042fe40000000000 */
[----:B------:R-:W-:-:S03]  /*104e0*/  VIADD R2, R0, 0xffffff81 ;  /* 0xffffff8100027836 */ /* 0x000fc60000000000 */
[C---:B------:R-:W-:Y:S02]  /*104f0*/  ISETP.GE.AND P1, PT, R106.reuse, R159, PT ;  /* 0x0000009f6a00720c */ /* 0x040fe40003f26270 */
[C---:B------:R-:W-:Y:S02]  /*10500*/  ISETP.GE.AND P6, PT, R106.reuse, R158, PT ;  /* 0x0000009e6a00720c */ /* 0x040fe40003fc6270 */
[CC--:B------:R-:W-:Y:S02]  /*10510*/  ISETP.GE.AND P0, PT, R106.reuse, R157.reuse, PT ;  /* 0x0000009d6a00720c */ /* 0x0c0fe40003f06270 */
[----:B------:R-:W-:Y:S01]  /*10520*/  ISETP.GE.AND P5, PT, R106, R156, PT ;  /* 0x0000009c6a00720c */ /* 0x000fe20003fa6270 */
[----:B------:R-:W-:Y:S01]  /*10530*/  VIADD R106, R0, 0xffffff88 ;  /* 0xffffff88006a7836 */ /* 0x000fe20000000000 */
[----:B------:R-:W-:Y:S02]  /*10540*/  FSEL R187, R32, -INF , P1 ;  /* 0xff80000020bb7808 */ /* 0x000fe40000800000 */
[----:B------:R-:W-:-:S02]  /*10550*/  ISETP.GE.AND P3, PT, R2, R157, PT ;  /* 0x0000009d0200720c */ /* 0x000fc40003f66270 */
[----:B------:R-:W-:Y:S02]  /*10560*/  FSEL R32, R34, -INF , P0 ;  /* 0xff80000022207808 */ /* 0x000fe40000000000 */
[-C--:B------:R-:W-:Y:S02]  /*10570*/  ISETP.GE.AND P2, PT, R2, R159.reuse, PT ;  /* 0x0000009f0200720c */ /* 0x080fe40003f46270 */
[----:B------:R-:W-:Y:S02]  /*10580*/  ISETP.GE.AND P0, PT, R106, R159, PT ;  /* 0x0000009f6a00720c */ /* 0x000fe40003f06270 */
[C---:B------:R-:W-:Y:S02]  /*10590*/  ISETP.GE.AND P4, PT, R2.reuse, R158, PT ;  /* 0x0000009e0200720c */ /* 0x040fe40003f86270 */
[----:B------:R-:W-:Y:S01]  /*105a0*/  ISETP.GE.AND P1, PT, R2, R156, PT ;  /* 0x0000009c0200720c */ /* 0x000fe20003f26270 */
[----:B------:R-:W-:Y:S01]  /*105b0*/  VIADD R2, R0, 0xffffff89 ;  /* 0xffffff8900027836 */ /* 0x000fe20000000000 */
[----:B------:R-:W-:-:S02]  /*105c0*/  FSEL R35, R35, -INF , P3 ;  /* 0xff80000023237808 */ /* 0x000fc40001800000 */
[----:B------:R-:W-:Y:S02]  /*105d0*/  FSEL R33, R33, -INF , P2 ;  /* 0xff80000021217808 */ /* 0x000fe40001000000 */
[----:B------:R-:W-:Y:S01]  /*105e0*/  FSEL R191, R28, -INF , P0 ;  /* 0xff8000001cbf7808 */ /* 0x000fe20000000000 */
[----:B------:R-:W-:Y:S01]  /*105f0*/  VIADD R28, R0, 0xffffff90 ;  /* 0xffffff90001c7836 */ /* 0x000fe20000000000 */
[-C--:B------:R-:W-:Y:S02]  /*10600*/  ISETP.GE.AND P2, PT, R106, R157.reuse, PT ;  /* 0x0000009d6a00720c */ /* 0x080fe40003f46270 */
[----:B------:R-:W-:Y:S02]  /*10610*/  FSEL R181, R35, -INF , !P1 ;  /* 0xff80000023b57808 */ /* 0x000fe40004800000 */
[C---:B------:R-:W-:Y:S02]  /*10620*/  ISETP.GE.AND P1, PT, R2.reuse, R157, PT ;  /* 0x0000009d0200720c */ /* 0x040fe40003f26270 */
[----:B------:R-:W-:-:S02]  /*10630*/  ISETP.GE.AND P3, PT, R2, R159, PT ;  /* 0x0000009f0200720c */ /* 0x000fc40003f66270 */
[----:B------:R-:W-:Y:S02]  /*10640*/  FSEL R30, R30, -INF , P2 ;  /* 0xff8000001e1e7808 */ /* 0x000fe40001000000 */
[----:B------:R-:W-:Y:S02]  /*10650*/  FSEL R185, R33, -INF , !P4 ;  /* 0xff80000021b97808 */ /* 0x000fe40006000000 */
[----:B------:R-:W-:Y:S02]  /*10660*/  ISETP.GE.AND P2, PT, R28, R159, PT ;  /* 0x0000009f1c00720c */ /* 0x000fe40003f46270 */
[C---:B------:R-:W-:Y:S02]  /*10670*/  ISETP.GE.AND P4, PT, R2.reuse, R158, PT ;  /* 0x0000009e0200720c */ /* 0x040fe40003f86270 */
[----:B------:R-:W-:Y:S01]  /*10680*/  ISETP.GE.AND P0, PT, R2, R156, PT ;  /* 0x0000009c0200720c */ /* 0x000fe20003f06270 */
[----:B------:R-:W-:Y:S01]  /*10690*/  VIADD R2, R0, 0xffffff91 ;  /* 0xffffff9100027836 */ /* 0x000fe20000000000 */
[----:B------:R-:W-:-:S02]  /*106a0*/  FSEL R32, R32, -INF , !P5 ;  /* 0xff80000020207808 */ /* 0x000fc40006800000 */
[----:B------:R-:W-:Y:S02]  /*106b0*/  FSEL R31, R31, -INF , P1 ;  /* 0xff8000001f1f7808 */ /* 0x000fe40000800000 */
[----:B------:R-:W-:Y:S02]  /*106c0*/  ISETP.GE.AND P5, PT, R106, R156, PT ;  /* 0x0000009c6a00720c */ /* 0x000fe40003fa6270 */
[----:B------:R-:W-:Y:S02]  /*106d0*/  FSEL R29, R29, -INF , P3 ;  /* 0xff8000001d1d7808 */ /* 0x000fe40001800000 */
[----:B------:R-:W-:Y:S02]  /*106e0*/  ISETP.GE.AND P3, PT, R28, R157, PT ;  /* 0x0000009d1c00720c */ /* 0x000fe40003f66270 */
[----:B------:R-:W-:Y:S01]  /*106f0*/  FSEL R111, R24, -INF , P2 ;  /* 0xff800000186f7808 */ /* 0x000fe20001000000 */
[----:B------:R-:W-:Y:S01]  /*10700*/  VIADD R24, R0, 0xffffff98 ;  /* 0xffffff9800187836 */ /* 0x000fe20000000000 */
[----:B------:R-:W-:-:S02]  /*10710*/  FSEL R113, R31, -INF , !P0 ;  /* 0xff8000001f717808 */ /* 0x000fc40004000000 */
[----:B------:R-:W-:Y:S02]  /*10720*/  FSEL R183, R30, -INF , !P5 ;  /* 0xff8000001eb77808 */ /* 0x000fe40006800000 */
[----:B------:R-:W-:Y:S02]  /*10730*/  ISETP.GE.AND P0, PT, R2, R157, PT ;  /* 0x0000009d0200720c */ /* 0x000fe40003f06270 */
[----:B------:R-:W-:Y:S02]  /*10740*/  ISETP.GE.AND P5, PT, R28, R156, PT ;  /* 0x0000009c1c00720c */ /* 0x000fe40003fa6270 */
[----:B------:R-:W-:Y:S02]  /*10750*/  FSEL R26, R26, -INF , P3 ;  /* 0xff8000001a1a7808 */ /* 0x000fe40001800000 */
[----:B------:R-:W-:Y:S02]  /*10760*/  FSEL R189, R29, -INF , !P4 ;  /* 0xff8000001dbd7808 */ /* 0x000fe40006000000 */
[----:B------:R-:W-:-:S02]  /*10770*/  FSEL R187, R187, -INF , !P6 ;  /* 0xff800000bbbb7808 */ /* 0x000fc40007000000 */
[CC--:B------:R-:W-:Y:S02]  /*10780*/  ISETP.GE.AND P1, PT, R2.reuse, R159.reuse, PT ;  /* 0x0000009f0200720c */ /* 0x0c0fe40003f26270 */
[C---:B------:R-:W-:Y:S02]  /*10790*/  ISETP.GE.AND P4, PT, R2.reuse, R158, PT ;  /* 0x0000009e0200720c */ /* 0x040fe40003f86270 */
[----:B------:R-:W-:Y:S01]  /*107a0*/  ISETP.GE.AND P2, PT, R2, R156, PT ;  /* 0x0000009c0200720c */ /* 0x000fe20003f46270 */
[----:B------:R-:W-:Y:S01]  /*107b0*/  VIADD R2, R0, 0xffffff99 ;  /* 0xffffff9900027836 */ /* 0x000fe20000000000 */
[----:B------:R-:W-:Y:S02]  /*107c0*/  ISETP.GE.AND P3, PT, R24, R159, PT ;  /* 0x0000009f1800720c */ /* 0x000fe40003f66270 */
[----:B------:R-:W-:Y:S02]  /*107d0*/  ISETP.GE.AND P6, PT, R106, R158, PT ;  /* 0x0000009e6a00720c */ /* 0x000fe40003fc6270 */
[----:B------:R-:W-:-:S02]  /*107e0*/  FSEL R27, R27, -INF , P0 ;  /* 0xff8000001b1b7808 */ /* 0x000fc40000000000 */
[----:B------:R-:W-:Y:S02]  /*107f0*/  FSEL R173, R26, -INF , !P5 ;  /* 0xff8000001aad7808 */ /* 0x000fe40006800000 */
[----:B------:R-:W-:Y:S02]  /*10800*/  ISETP.GE.AND P5, PT, R24, R157, PT ;  /* 0x0000009d1800720c */ /* 0x000fe40003fa6270 */
[----:B------:R-:W-:Y:S02]  /*10810*/  FSEL R25, R25, -INF , P1 ;  /* 0xff80000019197808 */ /* 0x000fe40000800000 */
[----:B------:R-:W-:Y:S01]  /*10820*/  FSEL R177, R20, -INF , P3 ;  /* 0xff80000014b17808 */ /* 0x000fe20001800000 */
[----:B------:R-:W-:Y:S01]  /*10830*/  VIADD R20, R0, 0xffffffa0 ;  /* 0xffffffa000147836 */ /* 0x000fe20000000000 */
[----:B------:R-:W-:Y:S02]  /*10840*/  FSEL R191, R191, -INF , !P6 ;  /* 0xff800000bfbf7808 */ /* 0x000fe40007000000 */
[----:B------:R-:W-:-:S02]  /*10850*/  FSEL R117, R27, -INF , !P2 ;  /* 0xff8000001b757808 */ /* 0x000fc40005000000 */
[----:B------:R-:W-:Y:S02]  /*10860*/  ISETP.GE.AND P6, PT, R28, R158, PT ;  /* 0x0000009e1c00720c */ /* 0x000fe40003fc6270 */
[C---:B------:R-:W-:Y:S02]  /*10870*/  ISETP.GE.AND P0, PT, R2.reuse, R159, PT ;  /* 0x0000009f0200720c */ /* 0x040fe40003f06270 */
[----:B------:R-:W-:Y:S02]  /*10880*/  ISETP.GE.AND P2, PT, R2, R157, PT ;  /* 0x0000009d0200720c */ /* 0x000fe40003f46270 */
[----:B------:R-:W-:Y:S02]  /*10890*/  ISETP.GE.AND P1, PT, R24, R156, PT ;  /* 0x0000009c1800720c */ /* 0x000fe40003f26270 */
[----:B------:R-:W-:Y:S02]  /*108a0*/  FSEL R22, R22, -INF , P5 ;  /* 0xff80000016167808 */ /* 0x000fe40002800000 */
[----:B------:R-:W-:-:S02]  /*108b0*/  FSEL R175, R25, -INF , !P4 ;  /* 0xff80000019af7808 */ /* 0x000fc40006000000 */
[C---:B------:R-:W-:Y:S02]  /*108c0*/  ISETP.GE.AND P4, PT, R2.reuse, R158, PT ;  /* 0x0000009e0200720c */ /* 0x040fe40003f86270 */
[----:B------:R-:W-:Y:S01]  /*108d0*/  ISETP.GE.AND P3, PT, R2, R156, PT ;  /* 0x0000009c0200720c */ /* 0x000fe20003f66270 */
[----:B------:R-:W-:Y:S01]  /*108e0*/  VIADD R2, R0, 0xffffffa1 ;  /* 0xffffffa100027836 */ /* 0x000fe20000000000 */
[----:B------:R-:W-:Y:S02]  /*108f0*/  FSEL R111, R111, -INF , !P6 ;  /* 0xff8000006f6f7808 */ /* 0x000fe40007000000 */
[----:B------:R-:W-:Y:S02]  /*10900*/  ISETP.GE.AND P5, PT, R20, R159, PT ;  /* 0x0000009f1400720c */ /* 0x000fe40003fa6270 */
[----:B------:R-:W-:Y:S02]  /*10910*/  FSEL R21, R21, -INF , P0 ;  /* 0xff80000015157808 */ /* 0x000fe40000000000 */
[----:B------:R-:W-:-:S02]  /*10920*/  FSEL R23, R23, -INF , P2 ;  /* 0xff80000017177808 */ /* 0x000fc40001000000 */
[----:B------:R-:W-:Y:S02]  /*10930*/  ISETP.GE.AND P6, PT, R24, R158, PT ;  /* 0x0000009e1800720c */ /* 0x000fe40003fc6270 */
[----:B------:R-:W-:Y:S02]  /*10940*/  FSEL R115, R22, -INF , !P1 ;  /* 0xff80000016737808 */ /* 0x000fe40004800000 */
[----:B------:R-:W-:Y:S02]  /*10950*/  ISETP.GE.AND P1, PT, R20, R157, PT ;  /* 0x0000009d1400720c */ /* 0x000fe40003f26270 */
[----:B------:R-:W-:Y:S02]  /*10960*/  FSEL R179, R21, -INF , !P4 ;  /* 0xff80000015b37808 */ /* 0x000fe40006000000 */
[----:B------:R-:W-:Y:S02]  /*10970*/  FSEL R171, R23, -INF , !P3 ;  /* 0xff80000017ab7808 */ /* 0x000fe40005800000 */
[----:B------:R-:W-:Y:S01]  /*10980*/  FSEL R145, R16, -INF , P5 ;  /* 0xff80000010917808 */ /* 0x000fe20002800000 */
[----:B------:R-:W-:Y:S01]  /*10990*/  VIADD R16, R0, 0xffffffa8 ;  /* 0xffffffa800107836 */ /* 0x000fe20000000000 */
        /* <DEDUP_REMOVED lines=10> */
[----:B------:R-:W-:Y:S02]  /*10a40*/  FSEL R125, R18, -INF , !P0 ;  /* 0xff800000127d7808 */ /* 0x000fe40004000000 */
[----:B------:R-:W-:Y:S02]  /*10a50*/  FSEL R19, R19, -INF , P3 ;  /* 0xff80000013137808 */ /* 0x000fe40001800000 */
[C---:B------:R-:W-:Y:S02]  /*10a60*/  ISETP.GE.AND P6, PT, R16.reuse, R159, PT ;  /* 0x0000009f1000720c */ /* 0x040fe40003fc6270 */
[----:B------:R-:W-:-:S02]  /*10a70*/  ISETP.GE.AND P0, PT, R16, R157, PT ;  /* 0x0000009d1000720c */ /* 0x000fc40003f06270 */
[----:B------:R-:W-:Y:S02]  /*10a80*/  ISETP.GE.AND P3, PT, R2, R159, PT ;  /* 0x0000009f0200720c */ /* 0x000fe40003f66270 */
[----:B------:R-:W-:Y:S01]  /*10a90*/  FSEL R167, R12, -INF , P6 ;  /* 0xff8000000ca77808 */ /* 0x000fe20003000000 */
[----:B------:R-:W-:Y:S01]  /*10aa0*/  VIADD R12, R0, 0xffffffb1 ;  /* 0xffffffb1000c7836 */ /* 0x000fe20000000000 */
[----:B------:R-:W-:Y:S02]  /*10ab0*/  FSEL R14, R14, -INF , P0 ;  /* 0xff8000000e0e7808 */ /* 0x000fe40000000000 */
[----:B------:R-:W-:Y:S02]  /*10ac0*/  FSEL R13, R13, -INF , P3 ;  /* 0xff8000000d0d7808 */ /* 0x000fe40001800000 */
[C---:B------:R-:W-:Y:S02]  /*10ad0*/  ISETP.GE.AND P6, PT, R2.reuse, R158, PT ;  /* 0x0000009e0200720c */ /* 0x040fe40003fc6270 */
[----:B------:R-:W-:-:S02]  /*10ae0*/  ISETP.GE.AND P0, PT, R2, R157, PT ;  /* 0x0000009d0200720c */ /* 0x000fc40003f06270 */
[----:B------:R-:W-:Y:S01]  /*10af0*/  ISETP.GE.AND P3, PT, R2, R156, PT ;  /* 0x0000009c0200720c */ /* 0x000fe20003f66270 */
[----:B------:R-:W-:Y:S01]  /*10b00*/  VIADD R2, R0, 0xffffffb0 ;  /* 0xffffffb000027836 */ /* 0x000fe20000000000 */
[----:B------:R-:W-:Y:S02]  /*10b10*/  FSEL R15, R15, -INF , P0 ;  /* 0xff8000000f0f7808 */ /* 0x000fe40000000000 */
[----:B------:R-:W-:Y:S02]  /*10b20*/  ISETP.GE.AND P1, PT, R16, R158, PT ;  /* 0x0000009e1000720c */ /* 0x000fe40003f26270 */
[----:B------:R-:W-:Y:S02]  /*10b30*/  ISETP.GE.AND P0, PT, R2, R159, PT ;  /* 0x0000009f0200720c */ /* 0x000fe40003f06270 */
[----:B------:R-:W-:Y:S02]  /*10b40*/  FSEL R17, R17, -INF , P4 ;  /* 0xff80000011117808 */ /* 0x000fe40002000000 */
[----:B------:R-:W-:Y:S01]  /*10b50*/  FSEL R109, R8, -INF , P0 ;  /* 0xff800000086d7808 */ /* 0x000fe20000000000 */
[----:B------:R-:W-:Y:S01]  /*10b60*/  VIADD R8, R0, 0xffffffb8 ;  /* 0xffffffb800087836 */ /* 0x000fe20000000000 */
[----:B------:R-:W-:-:S02]  /*10b70*/  ISETP.GE.AND P0, PT, R12, R157, PT ;  /* 0x0000009d0c00720c */ /* 0x000fc40003f06270 */
[----:B------:R-:W-:Y:S02]  /*10b80*/  FSEL R169, R17, -INF , !P2 ;  /* 0xff80000011a97808 */ /* 0x000fe40005000000 */
[----:B------:R-:W-:Y:S02]  /*10b90*/  FSEL R167, R167, -INF , !P1 ;  /* 0xff800000a7a77808 */ /* 0x000fe40004800000 */
[----:B------:R-:W-:Y:S02]  /*10ba0*/  FSEL R11, R11, -INF , P0 ;  /* 0xff8000000b0b7808 */ /* 0x000fe40000000000 */
[----:B------:R-:W-:Y:S02]  /*10bb0*/  ISETP.GE.AND P1, PT, R2, R157, PT ;  /* 0x0000009d0200720c */ /* 0x000fe40003f26270 */
[-C--:B------:R-:W-:Y:S02]  /*10bc0*/  ISETP.GE.AND P2, PT, R12, R159.reuse, PT ;  /* 0x0000009f0c00720c */ /* 0x080fe40003f46270 */
[----:B------:R-:W-:-:S02]  /*10bd0*/  ISETP.GE.AND P0, PT, R8, R159, PT ;  /* 0x0000009f0800720c */ /* 0x000fc40003f06270 */
[----:B------:R-:W-:Y:S02]  /*10be0*/  FSEL R163, R13, -INF , !P6 ;  /* 0xff8000000da37808 */ /* 0x000fe40007000000 */
[----:B------:R-:W-:Y:S02]  /*10bf0*/  FSEL R10, R10, -INF , P1 ;  /* 0xff8000000a0a7808 */ /* 0x000fe40000800000 */
[----:B------:R-:W-:Y:S02]  /*10c00*/  FSEL R9, R9, -INF , P2 ;  /* 0xff80000009097808 */ /* 0x000fe40001000000 */
[-C--:B------:R-:W-:Y:S02]  /*10c10*/  ISETP.GE.AND P6, PT, R8, R158.reuse, PT ;  /* 0x0000009e0800720c */ /* 0x080fe40003fc6270 */
[----:B------:R-:W-:Y:S02]  /*10c20*/  FSEL R4, R4, -INF , P0 ;  /* 0xff80000004047808 */ /* 0x000fe40000000000 */
[----:B------:R-:W-:-:S02]  /*10c30*/  ISETP.GE.AND P1, PT, R2, R158, PT ;  /* 0x0000009e0200720c */ /* 0x000fc40003f26270 */
[-C--:B------:R-:W-:Y:S01]  /*10c40*/  ISETP.GE.AND P2, PT, R2, R156.reuse, PT ;  /* 0x0000009c0200720c */ /* 0x080fe20003f46270 */
[----:B------:R-:W-:Y:S01]  /*10c50*/  VIADD R2, R0, 0xffffffb9 ;  /* 0xffffffb900027836 */ /* 0x000fe20000000000 */
[----:B------:R-:W-:Y:S02]  /*10c60*/  ISETP.GE.AND P4, PT, R16, R156, PT ;  /* 0x0000009c1000720c */ /* 0x000fe40003f86270 */
[----:B------:R-:W-:Y:S02]  /*10c70*/  FMNMX3.FTZ R16, R102, R187, R185, !PT ;  /* 0x000000bb66107276 */ /* 0x000fe400078100b9 */
[----:B------:R-:W-:Y:S02]  /*10c80*/  FSEL R22, R4, -INF , !P6 ;  /* 0xff80000004167808 */ /* 0x000fe40007000000 */
[----:B------:R-:W-:Y:S02]  /*10c90*/  FMNMX3.FTZ R4, R3, R32, R181, !PT ;  /* 0x0000002003047276 */ /* 0x000fe400078100b5 */
        /* <DEDUP_REMOVED lines=8> */
[----:B------:R-:W-:Y:S02]  /*10d20*/  FSEL R106, R106, -INF , !P6 ;  /* 0xff8000006a6a7808 */ /* 0x000fe40007000000 */
[----:B------:R-:W-:Y:S02]  /*10d30*/  FSEL R127, R14, -INF , !P4 ;  /* 0xff8000000e7f7808 */ /* 0x000fe40006000000 */
[----:B------:R-:W-:Y:S02]  /*10d40*/  ISETP.GE.AND P1, PT, R12, R158, PT ;  /* 0x0000009e0c00720c */ /* 0x000fe40003f26270 */
[----:B------:R-:W-:Y:S02]  /*10d50*/  FMNMX3.FTZ R0, R0, R177, R179, !PT ;  /* 0x000000b100007276 */ /* 0x000fe400078100b3 */
[----:B------:R-:W-:-:S02]  /*10d60*/  ISETP.GE.AND P4, PT, R2, R157, PT ;  /* 0x0000009d0200720c */ /* 0x000fc40003f86270 */
[-C--:B------:R-:W-:Y:S02]  /*10d70*/  ISETP.GE.AND P6, PT, R2, R156.reuse, PT ;  /* 0x0000009c0200720c */ /* 0x080fe40003fc6270 */
[----:B------:R-:W-:Y:S02]  /*10d80*/  FSEL R161, R19, -INF , !P5 ;  /* 0xff80000013a17808 */ /* 0x000fe40006800000 */
[----:B------:R-:W-:Y:S01]  /*10d90*/  FMNMX3.FTZ R2, R4, R115, R171, !PT ;  /* 0x0000007304027276 */ /* 0x000fe200078100ab */
[----:B------:R-:W-:Y:S01]  /*10da0*/  LDSM.16.MT88.4 R16, [R130+0x8800] ;  /* 0x008800008210783b */ /* 0x000fe20000004200 */
[----:B------:R-:W-:Y:S02]  /*10db0*/  FSEL R34, R9, -INF , !P1 ;  /* 0xff80000009227808 */ /* 0x000fe40004800000 */
[----:B------:R-:W-:Y:S02]  /*10dc0*/  FMNMX3.FTZ R0, R0, R145, R169, !PT ;  /* 0x0000009100007276 */ /* 0x000fe400078100a9 */
[----:B------:R-:W-:-:S02]  /*10dd0*/  ISETP.GE.AND P1, PT, R12, R156, PT ;  /* 0x0000009c0c00720c */ /* 0x000fc40003f26270 */
[----:B------:R-:W-:Y:S02]  /*10de0*/  ISETP.GE.AND P0, PT, R8, R157, PT ;  /* 0x0000009d0800720c */ /* 0x000fe40003f06270 */
[----:B------:R-:W-:Y:S02]  /*10df0*/  FSEL R119, R15, -INF , !P3 ;  /* 0xff8000000f777808 */ /* 0x000fe40005800000 */
[----:B------:R-:W-:Y:S01]  /*10e00*/  FMNMX3.FTZ R2, R2, R125, R161, !PT ;  /* 0x0000007d02027276 */ /* 0x000fe200078100a1 */
[----:B------:R-:W-:Y:S01]  /*10e10*/  LDSM.16.MT88.4 R12, [R130+0x8000] ;  /* 0x00800000820c783b */ /* 0x000fe20000004200 */
[----:B------:R-:W-:Y:S02]  /*10e20*/  FMNMX3.FTZ R5, R0, R167, R163, !PT ;  /* 0x000000a700057276 */ /* 0x000fe400078100a3 */
        /* <DEDUP_REMOVED lines=17> */
[----:B------:R-:W3:Y:S04]  /*10f40*/  SHFL.BFLY PT, R0, R5, 0x1, 0x1f ;  /* 0x0c201f0005007f89 */ /* 0x000ee800000e0000 */
[----:B------:R-:W4:Y:S01]  /*10f50*/  LDSM.16.MT88.4 R8, [R134+0x8000] ;  /* 0x008000008608783b */ /* 0x000f220000004200 */
[----:B-1----:R-:W-:Y:S02]  /*10f60*/  FMNMX.FTZ R2, R7, R4, !PT ;  /* 0x0000000407027209 */ /* 0x002fe40007810000 */
[----:B---3--:R-:W-:-:S03]  /*10f70*/  FMNMX.FTZ R0, R5, R0, !PT ;  /* 0x0000000005007209 */ /* 0x008fc60007810000 */
[C---:B--2---:R-:W-:Y:S01]  /*10f80*/  FMUL.FTZ R108, R103.reuse, R2 ;  /* 0x00000002676c7220 */ /* 0x044fe20000410000 */
[----:B------:R-:W-:Y:S02]  /*10f90*/  FSETP.NEU.FTZ.AND P1, PT, R2, -INF , PT ;  /* 0xff8000000200780b */ /* 0x000fe40003f3d000 */
[----:B------:R-:W-:Y:S01]  /*10fa0*/  FSETP.NEU.FTZ.AND P0, PT, R0, -INF , PT ;  /* 0xff8000000000780b */ /* 0x000fe20003f1d000 */
[----:B------:R-:W-:Y:S01]  /*10fb0*/  FMUL.FTZ R20, R103, R0 ;  /* 0x0000000067147220 */ /* 0x000fe20000410000 */
[----:B------:R-:W-:Y:S02]  /*10fc0*/  FSEL R5, R2, RZ, P1 ;  /* 0x000000ff02057208 */ /* 0x000fe40000800000 */
[----:B------:R-:W-:Y:S02]  /*10fd0*/  FSEL R4, R0, RZ, P0 ;  /* 0x000000ff00047208 */ /* 0x000fe40000000000 */
[----:B------:R-:W-:Y:S02]  /*10fe0*/  FSEL R20, R20, RZ, P0 ;  /* 0x000000ff14147208 */ /* 0x000fe40000000000 */
[----:B------:R-:W-:Y:S01]  /*10ff0*/  FSEL R108, R108, RZ, P1 ;  /* 0x000000ff6c6c7208 */ /* 0x000fe20000800000 */
[----:B------:R-:W-:Y:S01]  /*11000*/  FADD.FTZ R4, R3, -R4 ;  /* 0x8000000403047221 */ /* 0x000fe20000010000 */
[----:B------:R-:W-:Y:S01]  /*11010*/  ISETP.GT.AND P0, PT, R121, R142, PT ;  /* 0x0000008e7900720c */ /* 0x000fe20003f04270 */
[-C--:B------:R-:W-:Y:S01]  /*11020*/  FFMA.FTZ R28, R32, R103.reuse, -R20 ;  /* 0x00000067201c7223 */ /* 0x080fe20000010814 */
[----:B------:R-:W-:Y:S01]  /*11030*/  FADD.FTZ R32, R102, -R5 ;  /* 0x8000000566207221 */ /* 0x000fe20000010000 */
[-CC-:B------:R-:W-:Y:S01]  /*11040*/  FFMA.FTZ R31, R187, R103.reuse, -R108.reuse ;  /* 0x00000067bb1f7223 */ /* 0x180fe2000001086c */
[-CC-:B------:R-:W-:Y:S01]  /*11050*/  FFMA.FTZ R29, R185, R103.reuse, -R108.reuse ;  /* 0x00000067b91d7223 */ /* 0x180fe2000001086c */
[-CC-:B------:R-:W-:Y:S01]  /*11060*/  FFMA.FTZ R25, R191, R103.reuse, -R108.reuse ;  /* 0x00000067bf197223 */ /* 0x180fe2000001086c */
[-C--:B------:R-:W-:Y:S01]  /*11070*/  FFMA.FTZ R24, R189, R103.reuse, -R108 ;  /* 0x00000067bd187223 */ /* 0x080fe2000001086c */
[-CC-:B------:R-:W-:Y:S01]  /*11080*/  FFMA.FTZ R27, R181, R103.reuse, -R20.reuse ;  /* 0x00000067b51b7223 */ /* 0x180fe20000010814 */
[-CC-:B------:R-:W-:Y:S01]  /*11090*/  FFMA.FTZ R26, R183, R103.reuse, -R20.reuse ;  /* 0x00000067b71a7223 */ /* 0x180fe20000010814 */
[C---:B------:R-:W-:Y:S01]  /*110a0*/  FMUL.FTZ R32, R103.reuse, R32 ;  /* 0x0000002067207220 */ /* 0x040fe20000410000 */
        /* <DEDUP_REMOVED lines=26> */
[----:B------:R-:W2:Y:S01]  /*11250*/  MUFU.EX2 R24, R24 ;  /* 0x0000001800187308 */ /* 0x000ea20000000800 */
[----:B-1----:R-:W-:Y:S01]  /*11260*/  F2FP.BF16.F32.PACK_AB R4, R29, R31 ;  /* 0x0000001f1d04723e */ /* 0x002fe200000010ff */
[-CC-:B------:R-:W-:Y:S01]  /*11270*/  FFMA.FTZ R35, R35, R103.reuse, -R20.reuse ;  /* 0x0000006723237223 */ /* 0x180fe20000010814 */
[-CC-:B------:R-:W-:Y:S01]  /*11280*/  FFMA.FTZ R33, R23, R103.reuse, -R20.reuse ;  /* 0x0000006717217223 */ /* 0x180fe20000010814 */
[----:B------:R-:W-:Y:S01]  /*11290*/  FFMA.FTZ R108, R21, R103, -R20 ;  /* 0x00000067156c7223 */ /* 0x000fe20000010814 */
[----:B------:R-:W-:Y:S01]  /*112a0*/  @P0 VIADD R107, R107, 0xfffffffd ;  /* 0xfffffffd6b6b0836 */ /* 0x000fe20000000000 */
[----:B------:R-:W-:Y:S02]  /*112b0*/  LDSM.16.MT88.4 R20, [R130+0x9800] ;  /* 0x009800008214783b */ /* 0x000fe40000004200 */
[----:B------:R-:W-:Y:S08]  /*112c0*/  MUFU.EX2 R28, R28 ;  /* 0x0000001c001c7308 */ /* 0x000ff00000000800 */
[----:B------:R-:W1:Y:S01]  /*112d0*/  MUFU.EX2 R27, R27 ;  /* 0x0000001b001b7308 */ /* 0x000e620000000800 */
[----:B--2---:R-:W-:-:S07]  /*112e0*/  F2FP.BF16.F32.PACK_AB R6, R24, R25 ;  /* 0x000000191806723e */ /* 0x004fce00000010ff */
[----:B------:R-:W-:Y:S08]  /*112f0*/  MUFU.EX2 R26, R26 ;  /* 0x0000001a001a7308 */ /* 0x000ff00000000800 */
[----:B------:R-:W2:Y:S01]  /*11300*/  MUFU.EX2 R32, R32 ;  /* 0x0000002000207308 */ /* 0x000ea20000000800 */
[----:B-1----:R-:W-:-:S07]  /*11310*/  F2FP.BF16.F32.PACK_AB R5, R27, R28 ;  /* 0x0000001c1b05723e */ /* 0x002fce00000010ff */
[----:B------:R-:W1:Y:S08]  /*11320*/  MUFU.EX2 R30, R30 ;  /* 0x0000001e001e7308 */ /* 0x000e700000000800 */
[----:B------:R-:W3:Y:S01]  /*11330*/  MUFU.EX2 R3, R3 ;  /* 0x0000000300037308 */ /* 0x000ee20000000800 */
[-C--:B--2---:R-:W-:Y:S01]  /*11340*/  FMUL.FTZ R96, R96, R32.reuse ;  /* 0x0000002060607220 */ /* 0x084fe20000410000 */
[-C--:B------:R-:W-:Y:S01]  /*11350*/  FMUL.FTZ R97, R97, R32.reuse ;  /* 0x0000002061617220 */ /* 0x080fe20000410000 */
[-C--:B------:R-:W-:Y:S01]  /*11360*/  FMUL.FTZ R92, R92, R32.reuse ;  /* 0x000000205c5c7220 */ /* 0x080fe20000410000 */
[-C--:B------:R-:W-:Y:S01]  /*11370*/  FMUL.FTZ R93, R93, R32.reuse ;  /* 0x000000205d5d7220 */ /* 0x080fe20000410000 */
[-C--:B------:R-:W-:Y:S01]  /*11380*/  FMUL.FTZ R88, R88, R32.reuse ;  /* 0x0000002058587220 */ /* 0x080fe20000410000 */
[-C--:B------:R-:W-:Y:S01]  /*11390*/  FMUL.FTZ R89, R89, R32.reuse ;  /* 0x0000002059597220 */ /* 0x080fe20000410000 */
[-C--:B------:R-:W-:Y:S01]  /*113a0*/  FMUL.FTZ R84, R84, R32.reuse ;  /* 0x0000002054547220 */ /* 0x080fe20000410000 */
[----:B------:R-:W-:Y:S01]  /*113b0*/  FMUL.FTZ R85, R85, R32 ;  /* 0x0000002055557220 */ /* 0x000fe20000410000 */
        /* <DEDUP_REMOVED lines=10> */
[----:B------:R-:W-:Y:S01]  /*11460*/  FMUL.FTZ R81, R81, R32 ;  /* 0x0000002051517220 */ /* 0x000fe20000410000 */
[-C--:B------:R-:W-:Y:S01]  /*11470*/  FMUL.FTZ R82, R82, R30.reuse ;  /* 0x0000001e52527220 */ /* 0x080fe20000410000 */
[----:B------:R-:W-:Y:S01]  /*11480*/  FMUL.FTZ R83, R83, R30 ;  /* 0x0000001e53537220 */ /* 0x000fe20000410000 */
[-C--:B------:R-:W-:Y:S01]  /*11490*/  FMUL.FTZ R76, R76, R32.reuse ;  /* 0x000000204c4c7220 */ /* 0x080fe20000410000 */
[----:B------:R-:W-:Y:S01]  /*114a0*/  FMUL.FTZ R77, R77, R32 ;  /* 0x000000204d4d7220 */ /* 0x000fe20000410000 */
[C---:B----4-:R-:W-:Y:S05]  /*114b0*/  HMMA.16816.F32.BF16 R96, R4.reuse, R8, R96 ;  /* 0x000000080460723c */ /* 0x050fea0000041860 */
[-C--:B------:R-:W-:Y:S01]  /*114c0*/  FMUL.FTZ R78, R78, R30.reuse ;  /* 0x0000001e4e4e7220 */ /* 0x080fe20000410000 */
[----:B------:R-:W-:Y:S01]  /*114d0*/  FMUL.FTZ R79, R79, R30 ;  /* 0x0000001e4f4f7220 */ /* 0x000fe20000410000 */
[-C--:B------:R-:W-:Y:S01]  /*114e0*/  FMUL.FTZ R72, R72, R32.reuse ;  /* 0x0000002048487220 */ /* 0x080fe20000410000 */
[----:B------:R-:W-:Y:S01]  /*114f0*/  FMUL.FTZ R73, R73, R32 ;  /* 0x0000002049497220 */ /* 0x000fe20000410000 */
[-C--:B------:R-:W-:Y:S01]  /*11500*/  FMUL.FTZ R74, R74, R30.reuse ;  /* 0x0000001e4a4a7220 */ /* 0x080fe20000410000 */
[----:B------:R-:W-:Y:S01]  /*11510*/  FMUL.FTZ R75, R75, R30 ;  /* 0x0000001e4b4b7220 */ /* 0x000fe20000410000 */
[-C--:B------:R-:W-:Y:S01]  /*11520*/  FMUL.FTZ R68, R68, R32.reuse ;  /* 0x0000002044447220 */ /* 0x080fe20000410000 */
[C---:B------:R-:W-:Y:S01]  /*11530*/  HMMA.16816.F32.BF16 R92, R4.reuse, R10, R92 ;  /* 0x0000000a045c723c */ /* 0x040fe2000004185c */
[----:B------:R-:W1:Y:S02]  /*11540*/  LDSM.16.MT88.4 R8, [R129+0x8000] ;  /* 0x008000008108783b */ /* 0x000e640000004200 */
[----:B------:R-:W-:Y:S01]  /*11550*/  FMUL.FTZ R69, R69, R32 ;  /* 0x0000002045457220 */ /* 0x000fe20000410000 */
[-C--:B------:R-:W-:Y:S01]  /*11560*/  FMUL.FTZ R70, R70, R30.reuse ;  /* 0x0000001e46467220 */ /* 0x080fe20000410000 */
[----:B------:R-:W-:Y:S01]  /*11570*/  FMUL.FTZ R71, R71, R30 ;  /* 0x0000001e47477220 */ /* 0x000fe20000410000 */
[-C--:B------:R-:W-:Y:S01]  /*11580*/  FMUL.FTZ R36, R36, R32.reuse ;  /* 0x0000002024247220 */ /* 0x080fe20000410000 */
[----:B------:R-:W-:Y:S01]  /*11590*/  FMUL.FTZ R37, R37, R32 ;  /* 0x0000002025257220 */ /* 0x000fe20000410000 */
[-C--:B------:R-:W-:Y:S01]  /*115a0*/  FMUL.FTZ R38, R38, R30.reuse ;  /* 0x0000001e26267220 */ /* 0x080fe20000410000 */
[C---:B------:R-:W-:Y:S03]  /*115b0*/  HMMA.16816.F32.BF16 R88, R4.reuse, R12, R88 ;  /* 0x0000000c0458723c */ /* 0x040fe60000041858 */
        /* <DEDUP_REMOVED lines=8> */
[----:B------:R-:W2:Y:S02]  /*11640*/  LDSM.16.MT88.4 R12, [R128+0x8000] ;  /* 0x00800000800c783b */ /* 0x000ea40000004200 */
        /* <DEDUP_REMOVED lines=23> */
[----:B-1----:R-:W-:Y:S03]  /*117c0*/  HMMA.16816.F32.BF16 R80, R4, R8, R80 ;  /* 0x000000080450723c */ /* 0x002fe60000041850 */
[----:B------:R-:W-:Y:S01]  /*117d0*/  FFMA.FTZ R32, R166, R32, R31 ;  /* 0x00000020a6207223 */ /* 0x000fe2000001001f */
[----:B------:R-:W-:-:S03]  /*117e0*/  FFMA.FTZ R28, R165, R30, R28 ;  /* 0x0000001ea51c7223 */ /* 0x000fc6000001001c */
[----:B------:R-:W-:Y:S01]  /*117f0*/  FADD.FTZ R32, R29, R32 ;  /* 0x000000201d207221 */ /* 0x000fe20000010000 */
[----:B------:R-:W-:Y:S01]  /*11800*/  FADD.FTZ R27, R27, R28 ;  /* 0x0000001c1b1b7221 */ /* 0x000fe20000010000 */
[----:B------:R-:W1:Y:S01]  /*11810*/  MUFU.EX2 R110, R110 ;  /* 0x0000006e006e7308 */ /* 0x000e620000000800 */
[----:B------:R-:W-:Y:S01]  /*11820*/  HMMA.16816.F32.BF16 R76, R4, R10, R76 ;  /* 0x0000000a044c723c */ /* 0x000fe2000004184c */
[----:B------:R-:W3:Y:S02]  /*11830*/  LDSM.16.MT88.4 R8, [R134+0xa000] ;  /* 0x00a000008608783b */ /* 0x000ee40000004200 */
[----:B------:R-:W-:Y:S01]  /*11840*/  FADD.FTZ R25, R25, R32 ;  /* 0x0000002019197221 */ /* 0x000fe20000010000 */
[----:B------:R-:W-:-:S03]  /*11850*/  FADD.FTZ R26, R26, R27 ;  /* 0x0000001b1a1a7221 */ /* 0x000fc60000010000 */
[----:B------:R-:W-:Y:S01]  /*11860*/  FADD.FTZ R24, R24, R25 ;  /* 0x0000001918187221 */ /* 0x000fe20000010000 */
[----:B------:R-:W-:Y:S01]  /*11870*/  MUFU.EX2 R111, R111 ;  /* 0x0000006f006f7308 */ /* 0x000fe20000000800 */
[----:B--2---:R-:W-:Y:S03]  /*11880*/  HMMA.16816.F32.BF16 R72, R4, R12, R72 ;  /* 0x0000000c0448723c */ /* 0x004fe60000041848 */
[----:B------:R-:W-:-:S04]  /*11890*/  FADD.FTZ R3, R3, R26 ;  /* 0x0000001a03037221 */ /* 0x000fc80000010000 */
[----:B------:R-:W2:Y:S01]  /*118a0*/  MUFU.EX2 R102, R102 ;  /* 0x0000006600667308 */ /* 0x000ea20000000800 */
[C---:B------:R-:W-:Y:S01]  /*118b0*/  HMMA.16816.F32.BF16 R68, R4.reuse, R14, R68 ;  /* 0x0000000e0444723c */ /* 0x040fe20000041844 */
[----:B------:R-:W4:Y:S06]  /*118c0*/  LDSM.16.MT88.4 R12, [R130+0xa000] ;  /* 0x00a00000820c783b */ /* 0x000f2c0000004200 */
[----:B------:R-:W-:Y:S08]  /*118d0*/  MUFU.EX2 R112, R112 ;  /* 0x0000007000707308 */ /* 0x000ff00000000800 */
[----:B------:R-:W5:Y:S08]  /*118e0*/  MUFU.EX2 R117, R117 ;  /* 0x0000007500757308 */ /* 0x000f700000000800 */
[----:B------:R-:W-:Y:S01]  /*118f0*/  MUFU.EX2 R115, R115 ;  /* 0x0000007300737308 */ /* 0x000fe20000000800 */
[C---:B---3--:R-:W-:Y:S07]  /*11900*/  HMMA.16816.F32.BF16 R36, R4.reuse, R8, R36 ;  /* 0x000000080424723c */ /* 0x048fee0000041824 */
[----:B------:R-:W3:Y:S01]  /*11910*/  MUFU.EX2 R114, R114 ;  /* 0x0000007200727308 */ /* 0x000ee20000000800 */
[C---:B------:R-:W-:Y:S01]  /*11920*/  HMMA.16816.F32.BF16 R40, R4.reuse, R10, R40 ;  /* 0x0000000a0428723c */ /* 0x040fe20000041828 */
[----:B------:R-:W1:Y:S06]  /*11930*/  LDSM.16.MT88.4 R8, [R129+0xa000] ;  /* 0x00a000008108783b */ /* 0x000e6c0000004200 */
[----:B------:R-:W-:Y:S01]  /*11940*/  MUFU.EX2 R145, R145 ;  /* 0x0000009100917308 */ /* 0x000fe20000000800 */
[C---:B----4-:R-:W-:Y:S07]  /*11950*/  HMMA.16816.F32.BF16 R44, R4.reuse, R12, R44 ;  /* 0x0000000c042c723c */ /* 0x050fee000004182c */
[----:B------:R-:W4:Y:S01]  /*11960*/  MUFU.EX2 R116, R116 ;  /* 0x0000007400747308 */ /* 0x000f220000000800 */
[C---:B------:R-:W-:Y:S01]  /*11970*/  HMMA.16816.F32.BF16 R48, R4.reuse, R14, R48 ;  /* 0x0000000e0430723c */ /* 0x040fe20000041830 */
[----:B------:R-:W2:Y:S06]  /*11980*/  LDSM.16.MT88.4 R12, [R128+0xa000] ;  /* 0x00a00000800c783b */ /* 0x000eac0000004200 */
[----:B------:R-:W-:Y:S08]  /*11990*/  MUFU.EX2 R118, R118 ;  /* 0x0000007600767308 */ /* 0x000ff00000000800 */
[----:B------:R-:W4:Y:S08]  /*119a0*/  MUFU.EX2 R163, R163 ;  /* 0x000000a300a37308 */ /* 0x000f300000000800 */
[----:B------:R-:W-:Y:S01]  /*119b0*/  MUFU.EX2 R125, R125 ;  /* 0x0000007d007d7308 */ /* 0x000fe20000000800 */
[C---:B-1----:R-:W-:Y:S07]  /*119c0*/  HMMA.16816.F32.BF16 R52, R4.reuse, R8, R52 ;  /* 0x000000080434723c */ /* 0x042fee0000041834 */
[----:B------:R-:W1:Y:S01]  /*119d0*/  MUFU.EX2 R120, R120 ;  /* 0x0000007800787308 */ /* 0x000e620000000800 */
[C---:B------:R-:W-:Y:S01]  /*119e0*/  HMMA.16816.F32.BF16 R56, R4.reuse, R10, R56 ;  /* 0x0000000a0438723c */ /* 0x040fe20000041838 */
[----:B------:R-:W4:Y:S06]  /*119f0*/  LDSM.16.MT88.4 R8, [R134+0x8800] ;  /* 0x008800008608783b */ /* 0x000f2c0000004200 */
[----:B------:R-:W-:Y:S01]  /*11a00*/  MUFU.EX2 R124, R124 ;  /* 0x0000007c007c7308 */ /* 0x000fe20000000800 */
[C---:B--2---:R-:W-:Y:S07]  /*11a10*/  HMMA.16816.F32.BF16 R60, R4.reuse, R12, R60 ;  /* 0x0000000c043c723c */ /* 0x044fee000004183c */
[----:B------:R-:W2:Y:S01]  /*11a20*/  MUFU.EX2 R119, R119 ;  /* 0x0000007700777308 */ /* 0x000ea20000000800 */
[----:B------:R-:W-:Y:S01]  /*11a30*/  HMMA.16816.F32.BF16 R64, R4, R14, R64 ;  /* 0x0000000e0440723c */ /* 0x000fe20000041840 */
[----:B------:R-:W1:Y:S02]  /*11a40*/  LDSM.16.MT88.4 R12, [R129+0x8800] ;  /* 0x00880000810c783b */ /* 0x000e640000004200 */
[----:B------:R-:W-:Y:S01]  /*11a50*/  F2FP.BF16.F32.PACK_AB R4, R110, R113 ;  /* 0x000000716e04723e */ /* 0x000fe200000010ff */
[----:B------:R-:W-:Y:S01]  /*11a60*/  FADD.FTZ R113, R113, R24 ;  /* 0x0000001871717221 */ /* 0x000fe20000010000 */
[----:B------:R-:W-:-:S02]  /*11a70*/  F2FP.BF16.F32.PACK_AB R6, R102, R111 ;  /* 0x0000006f6606723e */ /* 0x000fc400000010ff */
[----:B------:R-:W-:Y:S01]  /*11a80*/  MUFU.EX2 R126, R126 ;  /* 0x0000007e007e7308 */ /* 0x000fe20000000800 */
[C---:B-----5:R-:W-:Y:S01]  /*11a90*/  F2FP.BF16.F32.PACK_AB R5, R117.reuse, R112 ;  /* 0x000000707505723e */ /* 0x060fe200000010ff */
[----:B------:R-:W-:Y:S01]  /*11aa0*/  FADD.FTZ R112, R112, R3 ;  /* 0x0000000370707221 */ /* 0x000fe20000010000 */
[----:B---3--:R-:W-:Y:S01]  /*11ab0*/  F2FP.BF16.F32.PACK_AB R7, R114, R115 ;  /* 0x000000737207723e */ /* 0x008fe200000010ff */
[----:B------:R-:W-:Y:S01]  /*11ac0*/  FADD.FTZ R110, R110, R113 ;  /* 0x000000716e6e7221 */ /* 0x000fe20000010000 */
[----:B------:R-:W-:Y:S02]  /*11ad0*/  IMAD.MOV.U32 R3, RZ, RZ, R0 ;  /* 0x000000ffff037224 */ /* 0x000fe400078e0000 */
[----:B------:R-:W-:Y:S01]  /*11ae0*/  FADD.FTZ R112, R117, R112 ;  /* 0x0000007075707221 */ /* 0x000fe20000010000 */
[----:B------:R-:W-:Y:S01]  /*11af0*/  @P0 IMAD.MOV.U32 R3, RZ, RZ, R0 ;  /* 0x000000ffff030224 */ /* 0x000fe200078e0000 */
[----:B------:R-:W3:Y:S01]  /*11b00*/  MUFU.EX2 R109, R109 ;  /* 0x0000006d006d7308 */ /* 0x000ee20000000800 */
[----:B------:R-:W-:Y:S01]  /*11b10*/  FADD.FTZ R111, R111, R110 ;  /* 0x0000006e6f6f7221 */ /* 0x000fe20000010000 */
[----:B------:R-:W-:Y:S03]  /*11b20*/  HMMA.16816.F32.BF16 R88, R4, R16, R88 ;  /* 0x000000100458723c */ /* 0x000fe60000041858 */
[----:B------:R-:W-:Y:S01]  /*11b30*/  FADD.FTZ R115, R115, R112 ;  /* 0x0000007073737221 */ /* 0x000fe20000010000 */
[----:B------:R-:W-:-:S03]  /*11b40*/  FADD.FTZ R102, R102, R111 ;  /* 0x0000006f66667221 */ /* 0x000fc60000010000 */
[----:B------:R-:W-:Y:S01]  /*11b50*/  FADD.FTZ R114, R114, R115 ;  /* 0x0000007372727221 */ /* 0x000fe20000010000 */
[----:B------:R-:W-:Y:S01]  /*11b60*/  MUFU.EX2 R34, R34 ;  /* 0x0000002200227308 */ /* 0x000fe20000000800 */
[C---:B------:R-:W-:Y:S01]  /*11b70*/  HMMA.16816.F32.BF16 R84, R4.reuse, R18, R84 ;  /* 0x000000120454723c */ /* 0x040fe20000041854 */
[----:B------:R-:W5:Y:S06]  /*11b80*/  LDSM.16.MT88.4 R16, [R134+0xa800] ;  /* 0x00a800008610783b */ /* 0x000f6c0000004200 */
[----:B------:R-:W3:Y:S01]  /*11b90*/  MUFU.EX2 R127, R127 ;  /* 0x0000007f007f7308 */ /* 0x000ee20000000800 */
[C---:B----4-:R-:W-:Y:S07]  /*11ba0*/  HMMA.16816.F32.BF16 R96, R4.reuse, R8, R96 ;  /* 0x000000080460723c */ /* 0x050fee0000041860 */
[----:B------:R-:W-:Y:S01]  /*11bb0*/  MUFU.EX2 R35, R35 ;  /* 0x0000002300237308 */ /* 0x000fe20000000800 */
[C---:B------:R-:W-:Y:S01]  /*11bc0*/  HMMA.16816.F32.BF16 R92, R4.reuse, R10, R92 ;  /* 0x0000000a045c723c */ /* 0x040fe2000004185c */
[----:B------:R-:W4:Y:S06]  /*11bd0*/  LDSM.16.MT88.4 R8, [R128+0x8800] ;  /* 0x008800008008783b */ /* 0x000f2c0000004200 */
[----:B------:R-:W3:Y:S01]  /*11be0*/  MUFU.EX2 R106, R106 ;  /* 0x0000006a006a7308 */ /* 0x000ee20000000800 */
[C---:B-1----:R-:W-:Y:S07]  /*11bf0*/  HMMA.16816.F32.BF16 R80, R4.reuse, R12, R80 ;  /* 0x0000000c0450723c */ /* 0x042fee0000041850 */
[----:B------:R-:W-:Y:S01]  /*11c00*/  MUFU.EX2 R33, R33 ;  /* 0x0000002100217308 */ /* 0x000fe20000000800 */
[C---:B------:R-:W-:Y:S01]  /*11c10*/  HMMA.16816.F32.BF16 R76, R4.reuse, R14, R76 ;  /* 0x0000000e044c723c */ /* 0x040fe2000004184c */
[----:B------:R-:W1:Y:S06]  /*11c20*/  LDSM.16.MT88.4 R12, [R130+0xa800] ;  /* 0x00a80000820c783b */ /* 0x000e6c0000004200 */
[----:B------:R-:W3:Y:S01]  /*11c30*/  MUFU.EX2 R108, R108 ;  /* 0x0000006c006c7308 */ /* 0x000ee20000000800 */
        /* <DEDUP_REMOVED lines=13> */
[----:B------:R-:W-:Y:S03]  /*11d10*/  HMMA.16816.F32.BF16 R56, R4, R10, R56 ;  /* 0x0000000a0438723c */ /* 0x000fe60000041838 */
[----:B------:R-:W-:Y:S01]  /*11d20*/  F2FP.BF16.F32.PACK_AB R4, R116, R145 ;  /* 0x000000917404723e */ /* 0x000fe200000010ff */
[----:B------:R-:W4:Y:S01]  /*11d30*/  LDSM.16.MT88.4 R8, [R130+0x9000] ;  /* 0x009000008208783b */ /* 0x000f220000004200 */
[----:B------:R-:W-:Y:S01]  /*11d40*/  F2FP.BF16.F32.PACK_AB R6, R163, R118 ;  /* 0x00000076a306723e */ /* 0x000fe200000010ff */
[----:B------:R-:W-:Y:S01]  /*11d50*/  FADD.FTZ R145, R145, R102 ;  /* 0x0000006691917221 */ /* 0x000fe20000010000 */
[----:B------:R-:W-:Y:S01]  /*11d60*/  F2FP.BF16.F32.PACK_AB R5, R120, R125 ;  /* 0x0000007d7805723e */ /* 0x000fe200000010ff */
[----:B------:R-:W-:Y:S01]  /*11d70*/  FADD.FTZ R125, R125, R114 ;  /* 0x000000727d7d7221 */ /* 0x000fe20000010000 */
[----:B--2---:R-:W-:Y:S01]  /*11d80*/  F2FP.BF16.F32.PACK_AB R7, R119, R124 ;  /* 0x0000007c7707723e */ /* 0x004fe200000010ff */
[----:B------:R-:W-:Y:S01]  /*11d90*/  FADD.FTZ R145, R116, R145 ;  /* 0x0000009174917221 */ /* 0x000fe20000010000 */
[----:B------:R-:W-:-:S02]  /*11da0*/  IMAD.MOV.U32 R102, RZ, RZ, R2 ;  /* 0x000000ffff667224 */ /* 0x000fc400078e0002 */
[----:B------:R-:W-:Y:S01]  /*11db0*/  FADD.FTZ R125, R120, R125 ;  /* 0x0000007d787d7221 */ /* 0x000fe20000010000 */
[----:B------:R-:W-:Y:S02]  /*11dc0*/  @P0 IMAD.MOV.U32 R102, RZ, RZ, R2 ;  /* 0x000000ffff660224 */ /* 0x000fe400078e0002 */
[----:B------:R-:W-:Y:S01]  /*11dd0*/  FADD.FTZ R118, R118, R145 ;  /* 0x0000009176767221 */ /* 0x000fe20000010000 */
[----:B-1----:R-:W-:Y:S03]  /*11de0*/  HMMA.16816.F32.BF16 R96, R4, R12, R96 ;  /* 0x0000000c0460723c */ /* 0x002fe60000041860 */
[----:B------:R-:W-:Y:S01]  /*11df0*/  FADD.FTZ R124, R124, R125 ;  /* 0x0000007d7c7c7221 */ /* 0x000fe20000010000 */
[----:B------:R-:W-:-:S03]  /*11e00*/  FADD.FTZ R163, R163, R118 ;  /* 0x00000076a3a37221 */ /* 0x000fc60000010000 */
[----:B------:R-:W-:Y:S01]  /*11e10*/  FADD.FTZ R124, R119, R124 ;  /* 0x0000007c777c7221 */ /* 0x000fe20000010000 */
[C---:B------:R-:W-:Y:S01]  /*11e20*/  HMMA.16816.F32.BF16 R92, R4.reuse, R14, R92 ;  /* 0x0000000e045c723c */ /* 0x040fe2000004185c */
[----:B------:R-:W1:Y:S07]  /*11e30*/  LDSM.16.MT88.4 R12, [R128+0x9000] ;  /* 0x00900000800c783b */ /* 0x000e6e0000004200 */
[C---:B-----5:R-:W-:Y:S08]  /*11e40*/  HMMA.16816.F32.BF16 R80, R4.reuse, R16, R80 ;  /* 0x000000100450723c */ /* 0x060ff00000041850 */
        /* <DEDUP_REMOVED lines=10> */
[----:B------:R-:W-:Y:S07]  /*11ef0*/  LDSM.16.MT88.4 R16, [R129+0x9800] ;  /* 0x009800008110783b */ /* 0x000fee0000004200 */
[C---:B----4-:R-:W-:Y:S08]  /*11f00*/  HMMA.16816.F32.BF16 R36, R4.reuse, R8, R36 ;  /* 0x000000080424723c */ /* 0x050ff00000041824 */
[C---:B------:R-:W-:Y:S01]  /*11f10*/  HMMA.16816.F32.BF16 R40, R4.reuse, R10, R40 ;  /* 0x0000000a0428723c */ /* 0x040fe20000041828 */
[----:B------:R-:W-:Y:S07]  /*11f20*/  LDSM.16.MT88.4 R8, [R134+0x9800] ;  /* 0x009800008608783b */ /* 0x000fee0000004200 */
[C---:B-1----:R-:W-:Y:S08]  /*11f30*/  HMMA.16816.F32.BF16 R44, R4.reuse, R12, R44 ;  /* 0x0000000c042c723c */ /* 0x042ff0000004182c */
[C---:B------:R-:W-:Y:S01]  /*11f40*/  HMMA.16816.F32.BF16 R48, R4.reuse, R14, R48 ;  /* 0x0000000e0430723c */ /* 0x040fe20000041830 */
[----:B------:R-:W1:Y:S07]  /*11f50*/  LDSM.16.MT88.4 R12, [R128+0xb000] ;  /* 0x00b00000800c783b */ /* 0x000e6e0000004200 */
[C---:B-1----:R-:W-:Y:S08]  /*11f60*/  HMMA.16816.F32.BF16 R60, R4.reuse, R12, R60 ;  /* 0x0000000c043c723c */ /* 0x042ff0000004183c */
[----:B------:R-:W-:Y:S03]  /*11f70*/  HMMA.16816.F32.BF16 R64, R4, R14, R64 ;  /* 0x0000000e0440723c */ /* 0x000fe60000041840 */
[----:B---3--:R-:W-:Y:S01]  /*11f80*/  F2FP.BF16.F32.PACK_AB R4, R109, R126 ;  /* 0x0000007e6d04723e */ /* 0x008fe200000010ff */
        /* <DEDUP_REMOVED lines=8> */
[----:B------:R-:W-:Y:S01]  /*12010*/  FADD.FTZ R34, R34, R109 ;  /* 0x0000006d22227221 */ /* 0x000fe20000010000 */
[----:B------:R-:W-:Y:S01]  /*12020*/  IMAD.MOV.U32 R109, RZ, RZ, R121 ;  /* 0x000000ffff6d7224 */ /* 0x000fe200078e0079 */
[----:B------:R-:W-:Y:S03]  /*12030*/  HMMA.16816.F32.BF16 R96, R4, R8, R96 ;  /* 0x000000080460723c */ /* 0x000fe60000041860 */
[----:B------:R-:W-:Y:S01]  /*12040*/  FADD.FTZ R33, R33, R106 ;  /* 0x0000006a21217221 */ /* 0x000fe20000010000 */
[----:B------:R-:W-:-:S03]  /*12050*/  FADD.FTZ R166, R127, R34 ;  /* 0x000000227fa67221 */ /* 0x000fc60000010000 */
[----:B------:R-:W-:Y:S01]  /*12060*/  FADD.FTZ R165, R108, R33 ;  /* 0x000000216ca57221 */ /* 0x000fe20000010000 */
        /* <DEDUP_REMOVED lines=17> */
[C---:B--2---:R-:W-:Y:S08]  /*12180*/  HMMA.16816.F32.BF16 R60, R4.reuse, R8, R60 ;  /* 0x00000008043c723c */ /* 0x044ff0000004183c */
[----:B------:R-:W-:Y:S01]  /*12190*/  HMMA.16816.F32.BF16 R64, R4, R10, R64 ;  /* 0x0000000a0440723c */ /* 0x000fe20000041840 */
[----:B------:R-:W-:-:S04]  /*121a0*/  NOP ;  /* 0x0000000000007918 */ /* 0x000fc80000000000 */
[----:B------:R-:W-:-:S15]  /*121b0*/  @P0 BRA `(.L_x_14275) ;  /* 0x0000000000040947 */ /* 0x000fde0003800000 */
.L_x_14266:
[----:B------:R-:W-:-:S05]  /*121c0*/  IADD3 R107, PT, PT, R109, -0x1, RZ ;  /* 0xffffffff6d6b7810 */ /* 0x000fca0007ffe0ff */
.L_x_14275:
[----:B------:R-:W-:Y:S05]  /*121d0*/  BSYNC B2 ;  /* 0x0000000000027941 */ /* 0x000fea0003800000 */
.L_x_14265:
        /* <DEDUP_REMOVED lines=14> */
.L_x_14283:
        /* <DEDUP_REMOVED lines=77> */
.L_x_14278:
[----:B------:R-:W-:Y:S05]  /*12790*/  BSYNC.RECONVERGENT B0 ;  /* 0x0000000000007941 */ /* 0x000fea0003800200 */
.L_x_14277:
        /* <DEDUP_REMOVED lines=212> */
.L_x_14282:
[----:B------:R-:W-:Y:S05]  /*134e0*/  BSYNC.RECONVERGENT B0 ;  /* 0x0000000000007941 */ /* 0x000fea0003800200 */
.L_x_14281:
        /* <DEDUP_REMOVED lines=20> */
.L_x_14280:
[----:B------:R-:W-:Y:S05]  /*13630*/  BSYNC.RECONVERGENT B1 ;  /* 0x0000000000017941 */ /* 0x000fea0003800200 */
.L_x_14279:
[----:B------:R-:W2:Y:S01]  /*13640*/  LD.E R103, desc[UR4][R100.64+0xdc] ;  /* 0x0000dc0464677980 */ /* 0x000ea2000c101900 */
[C---:B-1----:R-:W-:Y:S02]  /*13650*/  VIADD R106, R164.reuse, 0xffffffe1 ;  /* 0xffffffe1a46a7836 */ /* 0x042fe40000000000 */
[C---:B------:R-:W-:Y:S02]  /*13660*/  VIADD R3, R164.reuse, 0xffffffe0 ;  /* 0xffffffe0a4037836 */ /* 0x040fe40000000000 */
[----:B------:R-:W-:Y:S01]  /*13670*/  VIADD R104, R164, 0xffffffe8 ;  /* 0xffffffe8a4687836 */ /* 0x000fe20000000000 */
[-C--:B------:R-:W-:Y:S01]  /*13680*/  ISETP.GE.AND P4, PT, R106, R159.reuse, PT ;  /* 0x0000009f6a00720c */ /* 0x080fe20003f86270 */
[C---:B------:R-:W-:Y:S01]  /*13690*/  VIADD R108, R164.reuse, 0x8 ;  /* 0x00000008a46c7836 */ /* 0x040fe20000000000 */
[C---:B------:R-:W-:Y:S01]  /*136a0*/  ISETP.GE.AND P6, PT, R3.reuse, R158, PT ;  /* 0x0000009e0300720c */ /* 0x040fe20003fc6270 */
[----:B------:R-:W-:Y:S01]  /*136b0*/  VIADD R102, R164, 0xfffffff1 ;  /* 0xfffffff1a4667836 */ /* 0x000fe20000000000 */
[C---:B------:R-:W-:Y:S01]  /*136c0*/  ISETP.GE.AND P3, PT, R3.reuse, R156, PT ;  /* 0x0000009c0300720c */ /* 0x040fe20003f66270 */
[----:B------:R-:W-:Y:S01]  /*136d0*/  VIADD R162, R162, 0xffffffc0 ;  /* 0xffffffc0a2a27836 */ /* 0x000fe20000000000 */
[C---:B------:R-:W-:Y:S02]  /*136e0*/  ISETP.GE.AND P5, PT, R3.reuse, R159, PT ;  /* 0x0000009f0300720c */ /* 0x040fe40003fa6270 */
[-C--:B------:R-:W-:Y:S01]  /*136f0*/  ISETP.GE.AND P1, PT, R3, R157.reuse, PT ;  /* 0x0000009d0300720c */ /* 0x080fe20003f26270 */
[----:B------:R-:W-:Y:S01]  /*13700*/  VIADD R3, R164, 0xffffffe9 ;  /* 0xffffffe9a4037836 */ /* 0x000fe20000000000 */
[-C--:B------:R-:W-:Y:S02]  /*13710*/  ISETP.GE.AND P0, PT, R106, R157.reuse, PT ;  /* 0x0000009d6a00720c */ /* 0x080fe40003f06270 */
[----:B------:R-:W-:Y:S02]  /*13720*/  FSEL R105, R5, -INF , P4 ;  /* 0xff80000005697808 */ /* 0x000fe40002000000 */
[----:B------:R-:W-:Y:S02]  /*13730*/  FSEL R5, R7, -INF , P0 ;  /* 0xff80000007057808 */ /* 0x000fe40000000000 */
[C---:B------:R-:W-:Y:S02]  /*13740*/  ISETP.GE.AND P0, PT, R3.reuse, R157, PT ;  /* 0x0000009d0300720c */ /* 0x040fe40003f06270 */
[----:B------:R-:W-:Y:S01]  /*13750*/  FSEL R107, R4, -INF , P5 ;  /* 0xff800000046b7808 */ /* 0x000fe20002800000 */
[----:B------:R-:W-:Y:S01]  /*13760*/  VIADD R4, R164, 0xfffffff9 ;  /* 0xfffffff9a4047836 */ /* 0x000fe20000000000 */
[----:B------:R-:W-:Y:S02]  /*13770*/  FSEL R6, R6, -INF , P1 ;  /* 0xff80000006067808 */ /* 0x000fe40000800000 */
[-C--:B------:R-:W-:Y:S02]  /*13780*/  ISETP.GE.AND P4, PT, R3, R159.reuse, PT ;  /* 0x0000009f0300720c */ /* 0x080fe40003f86270 */
[----:B------:R-:W-:Y:S01]  /*13790*/  FSEL R7, R11, -INF , P0 ;  /* 0xff8000000b077808 */ /* 0x000fe20000000000 */
[----:B------:R-:W-:Y:S01]  /*137a0*/  VIADD R11, R164, 0xfffffff0 ;  /* 0xfffffff0a40b7836 */ /* 0x000fe20000000000 */
[C---:B------:R-:W-:Y:S02]  /*137b0*/  ISETP.GE.AND P5, PT, R104.reuse, R159, PT ;  /* 0x0000009f6800720c */ /* 0x040fe40003fa6270 */
[----:B------:R-:W-:Y:S02]  /*137c0*/  ISETP.GE.AND P1, PT, R104, R157, PT ;  /* 0x0000009d6800720c */ /* 0x000fe40003f26270 */
[----:B------:R-:W-:Y:S02]  /*137d0*/  FSEL R109, R9, -INF , P4 ;  /* 0xff800000096d7808 */ /* 0x000fe40002000000 */
        /* <DEDUP_REMOVED lines=8> */
[-C--:B------:R-:W-:Y:S02]  /*13860*/  ISETP.GE.AND P5, PT, R10, R159.reuse, PT ;  /* 0x0000009f0a00720c */ /* 0x080fe40003fa6270 */
[----:B------:R-:W-:Y:S02]  /*13870*/  FSEL R193, R13, -INF , P4 ;  /* 0xff8000000dc17808 */ /* 0x000fe40002000000 */
[----:B------:R-:W-:Y:S01]  /*13880*/  FSEL R123, R16, -INF , P5 ;  /* 0xff800000107b7808 */ /* 0x000fe20002800000 */
[C---:B------:R-:W-:Y:S01]  /*13890*/  VIADD R16, R164.reuse, 0x10 ;  /* 0x00000010a4107836 */ /* 0x040fe20000000000 */
[-C--:B------:R-:W-:Y:S02]  /*138a0*/  ISETP.GE.AND P5, PT, R164, R159.reuse, PT ;  /* 0x0000009fa400720c */ /* 0x080fe40003fa6270 */
[-C--:B------:R-:W-:Y:S02]  /*138b0*/  ISETP.GE.AND P4, PT, R4, R159.reuse, PT ;  /* 0x0000009f0400720c */ /* 0x080fe40003f86270 */
[----:B------:R-:W-:Y:S01]  /*138c0*/  FSEL R185, R20, -INF , P5 ;  /* 0xff80000014b97808 */ /* 0x000fe20002800000 */
[----:B------:R-:W-:Y:S01]  /*138d0*/  VIADD R20, R164, 0x9 ;  /* 0x00000009a4147836 */ /* 0x000fe20000000000 */
[----:B------:R-:W-:Y:S02]  /*138e0*/  ISETP.GE.AND P5, PT, R108, R159, PT ;  /* 0x0000009f6c00720c */ /* 0x000fe40003fa6270 */
[----:B------:R-:W-:Y:S02]  /*138f0*/  ISETP.GE.AND P0, PT, R102, R157, PT ;  /* 0x0000009d6600720c */ /* 0x000fe40003f06270 */
        /* <DEDUP_REMOVED lines=15> */
[----:B------:R-:W-:Y:S02]  /*139f0*/  ISETP.GE.AND P4, PT, R20, R159, PT ;  /* 0x0000009f1400720c */ /* 0x000fe40003f86270 */
[----:B------:R-:W-:Y:S02]  /*13a00*/  FSEL R19, R19, -INF , P0 ;  /* 0xff80000013137808 */ /* 0x000fe40000000000 */
[----:B------:R-:W-:Y:S02]  /*13a10*/  FSEL R18, R18, -INF , P1 ;  /* 0xff80000012127808 */ /* 0x000fe40000800000 */
[-C--:B------:R-:W-:Y:S02]  /*13a20*/  ISETP.GE.AND P0, PT, R8, R157.reuse, PT ;  /* 0x0000009d0800720c */ /* 0x080fe40003f06270 */
[----:B------:R-:W-:Y:S02]  /*13a30*/  FSEL R17, R105, -INF , !P5 ;  /* 0xff80000069117808 */ /* 0x000fe40006800000 */
        /* <DEDUP_REMOVED lines=8> */
[-C--:B------:R-:W-:Y:S02]  /*13ac0*/  ISETP.GE.AND P1, PT, R108, R157.reuse, PT ;  /* 0x0000009d6c00720c */ /* 0x080fe40003f26270 */
[----:B------:R-:W-:Y:S02]  /*13ad0*/  FSEL R121, R121, -INF , !P5 ;  /* 0xff80000079797808 */ /* 0x000fe40006800000 */
[----:B------:R-:W-:Y:S02]  /*13ae0*/  FSEL R29, R29, -INF , P4 ;  /* 0xff8000001d1d7808 */ /* 0x000fe40002000000 */
[----:B------:R-:W-:Y:S02]  /*13af0*/  ISETP.GE.AND P5, PT, R4, R158, PT ;  /* 0x0000009e0400720c */ /* 0x000fe40003fa6270 */
[CC--:B------:R-:W-:Y:S01]  /*13b00*/  ISETP.GE.AND P4, PT, R164.reuse, R156.reuse, PT ;  /* 0x0000009ca400720c */ /* 0x0c0fe20003f86270 */
[----:B------:R-:W-:Y:S01]  /*13b10*/  VIADD R164, R164, 0xffffffc0 ;  /* 0xffffffc0a4a47836 */ /* 0x000fe20000000000 */
[----:B------:R-:W-:Y:S02]  /*13b20*/  FSEL R27, R27, -INF , P0 ;  /* 0xff8000001b1b7808 */ /* 0x000fe40000000000 */
[-C--:B------:R-:W-:Y:S02]  /*13b30*/  ISETP.GE.AND P0, PT, R12, R157.reuse, PT ;  /* 0x0000009d0c00720c */ /* 0x080fe40003f06270 */
[----:B------:R-:W-:Y:S02]  /*13b40*/  FSEL R26, R26, -INF , P1 ;  /* 0xff8000001a1a7808 */ /* 0x000fe40000800000 */
[----:B------:R-:W-:Y:S02]  /*13b50*/  ISETP.GE.AND P1, PT, R16, R157, PT ;  /* 0x0000009d1000720c */ /* 0x000fe40003f26270 */
[----:B------:R-:W-:Y:S02]  /*13b60*/  FSEL R191, R191, -INF , !P5 ;  /* 0xff800000bfbf7808 */ /* 0x000fe40006800000 */
[----:B------:R-:W-:Y:S02]  /*13b70*/  ISETP.GE.AND P5, PT, R11, R156, PT ;  /* 0x0000009c0b00720c */ /* 0x000fe40003fa6270 */
[----:B------:R-:W-:Y:S02]  /*13b80*/  FSEL R177, R177, -INF , !P4 ;  /* 0xff800000b1b17808 */ /* 0x000fe40006000000 */
[-C--:B------:R-:W-:Y:S02]  /*13b90*/  ISETP.GE.AND P4, PT, R104, R158.reuse, PT ;  /* 0x0000009e6800720c */ /* 0x080fe40003f86270 */
[----:B------:R-:W-:Y:S02]  /*13ba0*/  FSEL R11, R6, -INF , !P3 ;  /* 0xff800000060b7808 */ /* 0x000fe40005800000 */
[----:B------:R-:W-:Y:S02]  /*13bb0*/  FSEL R31, R31, -INF , P0 ;  /* 0xff8000001f1f7808 */ /* 0x000fe40000000000 */
[----:B------:R-:W-:Y:S02]  /*13bc0*/  FSEL R21, R107, -INF , !P6 ;  /* 0xff8000006b157808 */ /* 0x000fe40007000000 */
[-C--:B------:R-:W-:Y:S02]  /*13bd0*/  ISETP.GE.AND P3, PT, R20, R158.reuse, PT ;  /* 0x0000009e1400720c */ /* 0x080fe40003f66270 */
[----:B------:R-:W-:Y:S02]  /*13be0*/  FSEL R30, R30, -INF , P1 ;  /* 0xff8000001e1e7808 */ /* 0x000fe40000800000 */
[-C--:B------:R-:W-:Y:S02]  /*13bf0*/  ISETP.GE.AND P0, PT, R22, R159.reuse, PT ;  /* 0x0000009f1600720c */ /* 0x080fe40003f06270 */
[-C--:B------:R-:W-:Y:S02]  /*13c00*/  ISETP.GE.AND P6, PT, R3, R158.reuse, PT ;  /* 0x0000009e0300720c */ /* 0x080fe40003fc6270 */
[----:B------:R-:W-:Y:S02]  /*13c10*/  ISETP.GE.AND P1, PT, R24, R159, PT ;  /* 0x0000009f1800720c */ /* 0x000fe40003f26270 */
[----:B------:R-:W-:Y:S02]  /*13c20*/  FSEL R15, R110, -INF , !P4 ;  /* 0xff8000006e0f7808 */ /* 0x000fe40006000000 */
[----:B------:R-:W-:Y:S02]  /*13c30*/  FSEL R179, R25, -INF , !P3 ;  /* 0xff80000019b37808 */ /* 0x000fe40005800000 */
[----:B------:R-:W-:Y:S02]  /*13c40*/  ISETP.GE.AND P4, PT, R102, R158, PT ;  /* 0x0000009e6600720c */ /* 0x000fe40003f86270 */
[----:B------:R-:W-:Y:S02]  /*13c50*/  FSEL R13, R109, -INF , !P6 ;  /* 0xff8000006d0d7808 */ /* 0x000fe40007000000 */
[----:B------:R-:W-:Y:S02]  /*13c60*/  FSEL R33, R33, -INF , P0 ;  /* 0xff80000021217808 */ /* 0x000fe40000000000 */
[----:B------:R-:W-:Y:S02]  /*13c70*/  ISETP.GE.AND P3, PT, R4, R156, PT ;  /* 0x0000009c0400720c */ /* 0x000fe40003f66270 */
[----:B------:R-:W-:Y:S02]  /*13c80*/  ISETP.GE.AND P0, PT, R22, R157, PT ;  /* 0x0000009d1600720c */ /* 0x000fe40003f06270 */
[----:B------:R-:W-:Y:S02]  /*13c90*/  FMNMX3.FTZ R4, R0, R21, R17, !PT ;  /* 0x0000001500047276 */ /* 0x000fe40007810011 */
[----:B------:R-:W-:Y:S02]  /*13ca0*/  FSEL R32, R32, -INF , P1 ;  /* 0xff80000020207808 */ /* 0x000fe40000800000 */
[----:B------:R-:W-:Y:S02]  /*13cb0*/  ISETP.GE.AND P6, PT, R10, R158, PT ;  /* 0x0000009e0a00720c */ /* 0x000fe40003fc6270 */
[----:B------:R-:W-:Y:S02]  /*13cc0*/  ISETP.GE.AND P1, PT, R106, R156, PT ;  /* 0x0000009c6a00720c */ /* 0x000fe40003f26270 */
[----:B------:R-:W-:Y:S02]  /*13cd0*/  FSEL R193, R193, -INF , !P4 ;  /* 0xff800000c1c17808 */ /* 0x000fe40006000000 */
[----:B------:R-:W-:Y:S02]  /*13ce0*/  ISETP.GE.AND P4, PT, R8, R158, PT ;  /* 0x0000009e0800720c */ /* 0x000fe40003f86270 */
[----:B------:R-:W-:Y:S02]  /*13cf0*/  FMNMX3.FTZ R4, R4, R15, R13, !PT ;  /* 0x0000000f04047276 */ /* 0x000fe4000781000d */
[----:B------:R-:W-:Y:S02]  /*13d00*/  FSEL R35, R35, -INF , P0 ;  /* 0xff80000023237808 */ /* 0x000fe40000000000 */
        /* <DEDUP_REMOVED lines=36> */
[-C--:B------:R-:W-:Y:S02]  /*13f50*/  ISETP.GE.AND P4, PT, R12, R156.reuse, PT ;  /* 0x0000009c0c00720c */ /* 0x080fe40003f86270 */
[-C--:B------:R-:W-:Y:S02]  /*13f60*/  ISETP.GE.AND P1, PT, R16, R156.reuse, PT ;  /* 0x0000009c1000720c */ /* 0x080fe40003f26270 */
[----:B------:R-:W-:Y:S02]  /*13f70*/  ISETP.GE.AND P0, PT, R24, R157, PT ;  /* 0x0000009d1800720c */ /* 0x000fe40003f06270 */
[----:B------:R-:W-:Y:S02]  /*13f80*/  FSEL R173, R26, -INF , !P6 ;  /* 0xff8000001aad7808 */ /* 0x000fe40007000000 */
[----:B------:R-:W-:Y:S02]  /*13f90*/  FSEL R171, R27, -INF , !P5 ;  /* 0xff8000001bab7808 */ /* 0x000fe40006800000 */
[----:B------:R-:W-:Y:S02]  /*13fa0*/  FMNMX3.FTZ R8, R6, R177, R175, !PT ;  /* 0x000000b106087276 */ /* 0x000fe400078100af */
[----:B------:R-:W-:Y:S02]  /*13fb0*/  FMNMX3.FTZ R4, R3, R125, R122, !PT ;  /* 0x0000007d03047276 */ /* 0x000fe4000781007a */
[-C--:B------:R-:W-:Y:S02]  /*13fc0*/  ISETP.GE.AND P3, PT, R22, R156.reuse, PT ;  /* 0x0000009c1600720c */ /* 0x080fe40003f66270 */
[----:B------:R-:W-:Y:S01]  /*13fd0*/  FSEL R107, R30, -INF , !P1 ;  /* 0xff8000001e6b7808 */ /* 0x000fe20004800000 */
[----:B------:R-:W1:Y:S01]  /*13fe0*/  SHFL.BFLY PT, R19, R4, 0x2, 0x1f ;  /* 0x0c401f0004137f89 */ /* 0x000e6200000e0000 */
[----:B------:R-:W-:Y:S02]  /*13ff0*/  FSEL R106, R31, -INF , !P4 ;  /* 0xff8000001f6a7808 */ /* 0x000fe40006000000 */
[----:B------:R-:W-:Y:S05]  /*14000*/  ISETP.GE.AND P6, PT, R24, R156, PT ;  /* 0x0000009c1800720c */ /* 0x000fea0003fc6270 */
[----:B------:R-:W-:Y:S01]  /*14010*/  LDSM.16.MT88.4 R28, [R129+0x8000] ;  /* 0x00800000811c783b */ /* 0x000fe20000004200 */
[----:B------:R-:W-:Y:S02]  /*14020*/  FSEL R34, R34, -INF , P0 ;  /* 0xff80000022227808 */ /* 0x000fe40000000000 */
[----:B------:R-:W-:Y:S02]  /*14030*/  FMNMX3.FTZ R3, R8, R173, R171, !PT ;  /* 0x000000ad08037276 */ /* 0x000fe400078100ab */
[----:B------:R-:W-:Y:S02]  /*14040*/  FSEL R104, R35, -INF , !P3 ;  /* 0xff80000023687808 */ /* 0x000fe40005800000 */
[----:B------:R-:W-:Y:S02]  /*14050*/  FSEL R105, R34, -INF , !P6 ;  /* 0xff80000022697808 */ /* 0x000fe40007000000 */
[----:B------:R-:W-:Y:S04]  /*14060*/  FMNMX3.FTZ R3, R3, R107, R106, !PT ;  /* 0x0000006b03037276 */ /* 0x000fe8000781006a */
[----:B------:R-:W-:Y:S05]  /*14070*/  FMNMX3.FTZ R6, R3, R105, R104, !PT ;  /* 0x0000006903067276 */ /* 0x000fea0007810068 */
[----:B------:R-:W3:Y:S01]  /*14080*/  SHFL.BFLY PT, R3, R6, 0x2, 0x1f ;  /* 0x0c401f0006037f89 */ /* 0x000ee200000e0000 */
[----:B-1----:R-:W-:Y:S07]  /*14090*/  FMNMX.FTZ R19, R4, R19, !PT ;  /* 0x0000001304137209 */ /* 0x002fee0007810000 */
[----:B------:R-:W1:Y:S01]  /*140a0*/  SHFL.BFLY PT, R102, R19, 0x1, 0x1f ;  /* 0x0c201f0013667f89 */ /* 0x000e6200000e0000 */
[----:B---3--:R-:W-:Y:S07]  /*140b0*/  FMNMX.FTZ R4, R6, R3, !PT ;  /* 0x0000000306047209 */ /* 0x008fee0007810000 */
[----:B------:R-:W3:Y:S01]  /*140c0*/  SHFL.BFLY PT, R3, R4, 0x1, 0x1f ;  /* 0x0c201f0004037f89 */ /* 0x000ee200000e0000 */
[----:B-1----:R-:W-:Y:S04]  /*140d0*/  FMNMX.FTZ R102, R19, R102, !PT ;  /* 0x0000006613667209 */ /* 0x002fe80007810000 */
[----:B------:R-:W-:Y:S01]  /*140e0*/  FSETP.NEU.FTZ.AND P1, PT, R102, -INF , PT ;  /* 0xff8000006600780b */ /* 0x000fe20003f3d000 */
[----:B--2---:R-:W-:Y:S05]  /*140f0*/  FMUL.FTZ R126, R103, R102 ;  /* 0x00000066677e7220 */ /* 0x004fea0000410000 */
[----:B------:R-:W-:Y:S05]  /*14100*/  FSEL R126, R126, RZ, P1 ;  /* 0x000000ff7e7e7208 */ /* 0x000fea0000800000 */
[-CC-:B------:R-:W-:Y:S01]  /*14110*/  FFMA.FTZ R114, R15, R103.reuse, -R126.reuse ;  /* 0x000000670f727223 */ /* 0x180fe2000001087e */
[-CC-:B------:R-:W-:Y:S01]  /*14120*/  FFMA.FTZ R113, R13, R103.reuse, -R126.reuse ;  /* 0x000000670d717223 */ /* 0x180fe2000001087e */
[-CC-:B------:R-:W-:Y:S01]  /*14130*/  FFMA.FTZ R117, R21, R103.reuse, -R126.reuse ;  /* 0x0000006715757223 */ /* 0x180fe2000001087e */
[----:B------:R-:W1:Y:S01]  /*14140*/  LDSM.16.MT88.4 R12, [R134+0x8000] ;  /* 0x00800000860c783b */ /* 0x000e620000004200 */
[-CC-:B------:R-:W-:Y:S01]  /*14150*/  FFMA.FTZ R118, R17, R103.reuse, -R126.reuse ;  /* 0x0000006711767223 */ /* 0x180fe2000001087e */
[--C-:B------:R-:W-:Y:S01]  /*14160*/  FFMA.FTZ R121, R121, R103, -R126.reuse ;  /* 0x0000006779797223 */ /* 0x100fe2000001087e */
[----:B------:R-:W-:Y:S01]  /*14170*/  MUFU.EX2 R114, R114 ;  /* 0x0000007200727308 */ /* 0x000fe20000000800 */
[----:B---3--:R-:W-:Y:S01]  /*14180*/  FMNMX.FTZ R3, R4, R3, !PT ;  /* 0x0000000304037209 */ /* 0x008fe20007810000 */
[-CC-:B------:R-:W-:Y:S01]  /*14190*/  FFMA.FTZ R124, R193, R103.reuse, -R126.reuse ;  /* 0x00000067c17c7223 */ /* 0x180fe2000001087e */
[-CC-:B------:R-:W-:Y:S01]  /*141a0*/  FFMA.FTZ R123, R123, R103.reuse, -R126.reuse ;  /* 0x000000677b7b7223 */ /* 0x180fe2000001087e */
[--C-:B------:R-:W-:Y:S01]  /*141b0*/  FFMA.FTZ R168, R191, R103, -R126.reuse ;  /* 0x00000067bfa87223 */ /* 0x100fe2000001087e */
[----:B------:R-:W-:Y:S01]  /*141c0*/  FSETP.NEU.FTZ.AND P0, PT, R3, -INF , PT ;  /* 0xff8000000300780b */ /* 0x000fe20003f1d000 */
[----:B------:R-:W-:Y:S01]  /*141d0*/  FMUL.FTZ R120, R103, R3 ;  /* 0x0000000367787220 */ /* 0x000fe20000410000 */
[----:B------:R-:W2:Y:S03]  /*141e0*/  LDSM.16.MT88.4 R20, [R130+0x8000] ;  /* 0x008000008214783b */ /* 0x000ea60000004200 */
[----:B------:R-:W-:Y:S01]  /*141f0*/  MUFU.EX2 R117, R117 ;  /* 0x0000007500757308 */ /* 0x000fe20000000800 */
[-CC-:B------:R-:W-:Y:S01]  /*14200*/  FFMA.FTZ R145, R145, R103.reuse, -R126.reuse ;  /* 0x0000006791917223 */ /* 0x180fe2000001087e */
[-CC-:B------:R-:W-:Y:S01]  /*14210*/  FFMA.FTZ R178, R127, R103.reuse, -R126.reuse ;  /* 0x000000677fb27223 */ /* 0x180fe2000001087e */
[----:B------:R-:W-:Y:S01]  /*14220*/  FSEL R120, R120, RZ, P0 ;  /* 0x000000ff78787208 */ /* 0x000fe20000000000 */
[-C--:B------:R-:W-:Y:S04]  /*14230*/  FFMA.FTZ R125, R125, R103.reuse, -R126 ;  /* 0x000000677d7d7223 */ /* 0x080fe8000001087e */
[-CC-:B------:R-:W-:Y:S01]  /*14240*/  FFMA.FTZ R116, R5, R103.reuse, -R120.reuse ;  /* 0x0000006705747223 */ /* 0x180fe20000010878 */
[----:B------:R-:W-:Y:S01]  /*14250*/  FSEL R5, R102, RZ, P1 ;  /* 0x000000ff66057208 */ /* 0x000fe20000800000 */
[-CC-:B------:R-:W-:Y:S01]  /*14260*/  FFMA.FTZ R115, R7, R103.reuse, -R120.reuse ;  /* 0x0000006707737223 */ /* 0x180fe20000010878 */
[-CC-:B------:R-:W-:Y:S01]  /*14270*/  FFMA.FTZ R119, R11, R103.reuse, -R120.reuse ;  /* 0x000000670b777223 */ /* 0x180fe20000010878 */
[-C--:B------:R-:W-:Y:S01]  /*14280*/  FFMA.FTZ R112, R9, R103.reuse, -R120 ;  /* 0x0000006709707223 */ /* 0x080fe20000010878 */
[----:B------:R-:W3:Y:S01]  /*14290*/  MUFU.EX2 R118, R118 ;  /* 0x0000007600767308 */ /* 0x000ee20000000800 */
[----:B------:R-:W-:Y:S01]  /*142a0*/  FADD.FTZ R0, -R5, R0 ;  /* 0x0000000005007221 */ /* 0x000fe20000010100 */
[----:B------:R-:W-:Y:S01]  /*142b0*/  FSEL R5, R3, RZ, P0 ;  /* 0x000000ff03057208 */ /* 0x000fe20000000000 */
[-CC-:B------:R-:W-:Y:S01]  /*142c0*/  FFMA.FTZ R174, R177, R103.reuse, -R120.reuse ;  /* 0x00000067b1ae7223 */ /* 0x180fe20000010878 */
[-CC-:B------:R-:W-:Y:S01]  /*142d0*/  FFMA.FTZ R175, R175, R103.reuse, -R120.reuse ;  /* 0x00000067afaf7223 */ /* 0x180fe20000010878 */
[----:B------:R-:W-:Y:S01]  /*142e0*/  FMUL.FTZ R7, R103, R0 ;  /* 0x0000000067077220 */ /* 0x000fe20000410000 */
[-C--:B------:R-:W-:Y:S01]  /*142f0*/  FFMA.FTZ R173, R173, R103.reuse, -R120 ;  /* 0x00000067adad7223 */ /* 0x080fe20000010878 */
[----:B------:R-:W-:Y:S03]  /*14300*/  FADD.FTZ R0, -R5, R2 ;  /* 0x0000000205007221 */ /* 0x000fe60000010100 */
[----:B------:R-:W4:Y:S01]  /*14310*/  MUFU.EX2 R113, R113 ;  /* 0x0000007100717308 */ /* 0x000f220000000800 */
[-CC-:B------:R-:W-:Y:S01]  /*14320*/  FFMA.FTZ R176, R171, R103.reuse, -R120.reuse ;  /* 0x00000067abb07223 */ /* 0x180fe20000010878 */
[-CC-:B------:R-:W-:Y:S01]  /*14330*/  FFMA.FTZ R171, R106, R103.reuse, -R120.reuse ;  /* 0x000000676aab7223 */ /* 0x180fe20000010878 */
[----:B------:R-:W-:Y:S01]  /*14340*/  FMUL.FTZ R8, R103, R0 ;  /* 0x0000000067087220 */ /* 0x000fe20000410000 */
[-CC-:B------:R-:W-:Y:S01]  /*14350*/  FFMA.FTZ R127, R105, R103.reuse, -R120.reuse ;  /* 0x00000067697f7223 */ /* 0x180fe20000010878 */
[-CC-:B------:R-:W-:Y:S01]  /*14360*/  FFMA.FTZ R167, R167, R103.reuse, -R120.reuse ;  /* 0x00000067a7a77223 */ /* 0x180fe20000010878 */
[-CC-:B------:R-:W-:Y:S01]  /*14370*/  FFMA.FTZ R170, R189, R103.reuse, -R120.reuse ;  /* 0x00000067bdaa7223 */ /* 0x180fe20000010878 */
[--C-:B------:R-:W-:Y:S03]  /*14380*/  FFMA.FTZ R169, R169, R103, -R120.reuse ;  /* 0x00000067a9a97223 */ /* 0x100fe60000010878 */
[----:B------:R-:W5:Y:S01]  /*14390*/  MUFU.EX2 R2, R7 ;  /* 0x0000000700027308 */ /* 0x000f620000000800 */
[----:B---3--:R-:W-:Y:S01]  /*143a0*/  F2FP.BF16.F32.PACK_AB R108, R118, R117 ;  /* 0x00000075766c723e */ /* 0x008fe200000010ff */
[----:B------:R-:W-:Y:S01]  /*143b0*/  FFMA.FTZ R172, R187, R103, -R120 ;  /* 0x00000067bbac7223 */ /* 0x000fe20000010878 */
[----:B------:R-:W-:Y:S07]  /*143c0*/  ISETP.GT.AND P0, PT, R163, R142, PT ;  /* 0x0000008ea300720c */ /* 0x000fee0003f04270 */
[----:B------:R-:W3:Y:S01]  /*143d0*/  MUFU.EX2 R0, R8 ;  /* 0x0000000800007308 */ /* 0x000ee20000000800 */
[----:B----4-:R-:W-:Y:S09]  /*143e0*/  F2FP.BF16.F32.PACK_AB R110, R113, R114 ;  /* 0x00000072716e723e */ /* 0x010ff200000010ff */
[----:B------:R-:W-:Y:S01]  /*143f0*/  MUFU.EX2 R119, R119 ;  /* 0x0000007700777308 */ /* 0x000fe20000000800 */
[C---:B-----5:R-:W-:Y:S01]  /*14400*/  FMUL.FTZ R4, R2.reuse, R96 ;  /* 0x0000006002047220 */ /* 0x060fe20000410000 */
[C---:B------:R-:W-:Y:S01]  /*14410*/  FMUL.FTZ R5, R2.reuse, R97 ;  /* 0x0000006102057220 */ /* 0x040fe20000410000 */
[C---:B------:R-:W-:Y:S01]  /*14420*/  FMUL.FTZ R9, R2.reuse, R93 ;  /* 0x0000005d02097220 */ /* 0x040fe20000410000 */
[C---:B------:R-:W-:Y:S01]  /*14430*/  FMUL.FTZ R16, R2.reuse, R84 ;  /* 0x0000005402107220 */ /* 0x040fe20000410000 */
[C---:B------:R-:W-:Y:S01]  /*14440*/  FMUL.FTZ R17, R2.reuse, R85 ;  /* 0x0000005502117220 */ /* 0x040fe20000410000 */
[C---:B------:R-:W-:Y:S01]  /*14450*/  FMUL.FTZ R24, R2.reuse, R76 ;  /* 0x0000004c02187220 */ /* 0x040fe20000410000 */
[----:B------:R-:W-:Y:S03]  /*14460*/  FMUL.FTZ R25, R2, R77 ;  /* 0x0000004d02197220 */ /* 0x000fe60000410000 */
[----:B------:R-:W4:Y:S01]  /*14470*/  MUFU.EX2 R116, R116 ;  /* 0x0000007400747308 */ /* 0x000f220000000800 */
[C---:B---3--:R-:W-:Y:S01]  /*14480*/  FMUL.FTZ R6, R0.reuse, R98 ;  /* 0x0000006200067220 */ /* 0x048fe20000410000 */
[----:B------:R-:W-:Y:S01]  /*14490*/  FMUL.FTZ R7, R0, R99 ;  /* 0x0000006300077220 */ /* 0x000fe20000410000 */
[----:B------:R-:W-:Y:S01]  /*144a0*/  FMUL.FTZ R8, R2, R92 ;  /* 0x0000005c02087220 */ /* 0x000fe20000410000 */
[C---:B------:R-:W-:Y:S01]  /*144b0*/  FMUL.FTZ R10, R0.reuse, R94 ;  /* 0x0000005e000a7220 */ /* 0x040fe20000410000 */
[C---:B------:R-:W-:Y:S01]  /*144c0*/  FMUL.FTZ R11, R0.reuse, R95 ;  /* 0x0000005f000b7220 */ /* 0x040fe20000410000 */
[C---:B------:R-:W-:Y:S01]  /*144d0*/  FMUL.FTZ R18, R0.reuse, R86 ;  /* 0x0000005600127220 */ /* 0x040fe20000410000 */
[C---:B------:R-:W-:Y:S03]  /*144e0*/  FMUL.FTZ R19, R0.reuse, R87 ;  /* 0x0000005700137220 */ /* 0x040fe60000410000 */
        /* <DEDUP_REMOVED lines=8> */
[----:B------:R-:W3:Y:S01]  /*14570*/  MUFU.EX2 R115, R115 ;  /* 0x0000007300737308 */ /* 0x000ee20000000800 */
[----:B----4-:R-:W-:Y:S01]  /*14580*/  F2FP.BF16.F32.PACK_AB R109, R116, R119 ;  /* 0x00000077746d723e */ /* 0x010fe200000010ff */
[----:B------:R-:W-:Y:S01]  /*14590*/  LDSM.16.MT88.4 R68, [R130+0xa000] ;  /* 0x00a000008244783b */ /* 0x000fe20000004200 */
[C---:B------:R-:W-:Y:S01]  /*145a0*/  FMUL.FTZ R36, R2.reuse, R36 ;  /* 0x0000002402247220 */ /* 0x040fe20000410000 */
[----:B------:R-:W-:Y:S01]  /*145b0*/  FMUL.FTZ R37, R2, R37 ;  /* 0x0000002502257220 */ /* 0x000fe20000410000 */
[C---:B------:R-:W-:Y:S01]  /*145c0*/  FMUL.FTZ R38, R0.reuse, R38 ;  /* 0x0000002600267220 */ /* 0x040fe20000410000 */
[----:B------:R-:W-:Y:S01]  /*145d0*/  FMUL.FTZ R39, R0, R39 ;  /* 0x0000002700277220 */ /* 0x000fe20000410000 */
[C---:B------:R-:W-:Y:S01]  /*145e0*/  FMUL.FTZ R40, R2.reuse, R40 ;  /* 0x0000002802287220 */ /* 0x040fe20000410000 */
[----:B------:R-:W-:Y:S01]  /*145f0*/  FMUL.FTZ R41, R2, R41 ;  /* 0x0000002902297220 */ /* 0x000fe20000410000 */
[C---:B------:R-:W-:Y:S01]  /*14600*/  FMUL.FTZ R42, R0.reuse, R42 ;  /* 0x0000002a002a7220 */ /* 0x040fe20000410000 */
[----:B------:R-:W-:Y:S01]  /*14610*/  LDSM.16.MT88.4 R76, [R128+0xa000] ;  /* 0x00a00000804c783b */ /* 0x000fe20000004200 */
[----:B------:R-:W-:Y:S01]  /*14620*/  FMUL.FTZ R43, R0, R43 ;  /* 0x0000002b002b7220 */ /* 0x000fe20000410000 */
[C---:B------:R-:W-:Y:S01]  /*14630*/  FMUL.FTZ R52, R2.reuse, R52 ;  /* 0x0000003402347220 */ /* 0x040fe20000410000 */
[----:B------:R-:W-:Y:S01]  /*14640*/  FMUL.FTZ R53, R2, R53 ;  /* 0x0000003502357220 */ /* 0x000fe20000410000 */
[C---:B------:R-:W-:Y:S01]  /*14650*/  FMUL.FTZ R54, R0.reuse, R54 ;  /* 0x0000003600367220 */ /* 0x040fe20000410000 */
[----:B------:R-:W-:Y:S01]  /*14660*/  FMUL.FTZ R55, R0, R55 ;  /* 0x0000003700377220 */ /* 0x000fe20000410000 */
[C---:B------:R-:W-:Y:S01]  /*14670*/  FMUL.FTZ R56, R2.reuse, R56 ;  /* 0x0000003802387220 */ /* 0x040fe20000410000 */
[----:B---3--:R-:W-:Y:S01]  /*14680*/  F2FP.BF16.F32.PACK_AB R111, R115, R112 ;  /* 0x00000070736f723e */ /* 0x008fe200000010ff */
[----:B------:R-:W-:Y:S01]  /*14690*/  LDSM.16.MT88.4 R92, [R134+0x9800] ;  /* 0x00980000865c783b */ /* 0x000fe20000004200 */
[----:B------:R-:W-:Y:S01]  /*146a0*/  FMUL.FTZ R57, R2, R57 ;  /* 0x0000003902397220 */ /* 0x000fe20000410000 */
[C---:B------:R-:W-:Y:S01]  /*146b0*/  FMUL.FTZ R58, R0.reuse, R58 ;  /* 0x0000003a003a7220 */ /* 0x040fe20000410000 */
[----:B------:R-:W-:Y:S01]  /*146c0*/  FMUL.FTZ R59, R0, R59 ;  /* 0x0000003b003b7220 */ /* 0x000fe20000410000 */
[C---:B------:R-:W-:Y:S01]  /*146d0*/  FMUL.FTZ R60, R2.reuse, R60 ;  /* 0x0000003c023c7220 */ /* 0x040fe20000410000 */
[C---:B------:R-:W-:Y:S01]  /*146e0*/  FMUL.FTZ R61, R2.reuse, R61 ;  /* 0x0000003d023d7220 */ /* 0x040fe20000410000 */
[C---:B-1----:R-:W-:Y:S01]  /*146f0*/  HMMA.16816.F32.BF16 R4, R108.reuse, R12, R4 ;  /* 0x0000000c6c04723c */ /* 0x042fe20000041804 */
[----:B------:R-:W-:Y:S04]  /*14700*/  MUFU.EX2 R174, R174 ;  /* 0x000000ae00ae7308 */ /* 0x000fe80000000800 */
[C---:B------:R-:W-:Y:S01]  /*14710*/  FMUL.FTZ R12, R2.reuse, R88 ;  /* 0x00000058020c7220 */ /* 0x040fe20000410000 */
[----:B------:R-:W-:Y:S01]  /*14720*/  FMUL.FTZ R13, R2, R89 ;  /* 0x00000059020d7220 */ /* 0x000fe20000410000 */
[C---:B------:R-:W-:Y:S01]  /*14730*/  FMUL.FTZ R62, R0.reuse, R62 ;  /* 0x0000003e003e7220 */ /* 0x040fe20000410000 */
[C---:B------:R-:W-:Y:S03]  /*14740*/  HMMA.16816.F32.BF16 R8, R108.reuse, R14, R8 ;  /* 0x0000000e6c08723c */ /* 0x040fe60000041808 */
[----:B------:R-:W-:Y:S01]  /*14750*/  MUFU.EX2 R175, R175 ;  /* 0x000000af00af7308 */ /* 0x000fe20000000800 */
[C---:B------:R-:W-:Y:S01]  /*14760*/  FMUL.FTZ R14, R0.reuse, R90 ;  /* 0x0000005a000e7220 */ /* 0x040fe20000410000 */
[C---:B------:R-:W-:Y:S01]  /*14770*/  FMUL.FTZ R15, R0.reuse, R91 ;  /* 0x0000005b000f7220 */ /* 0x040fe20000410000 */
[----:B------:R-:W-:Y:S01]  /*14780*/  FMUL.FTZ R63, R0, R63 ;  /* 0x0000003f003f7220 */ /* 0x000fe20000410000 */
[----:B------:R-:W1:Y:S01]  /*14790*/  LDSM.16.MT88.4 R88, [R128+0x8000] ;  /* 0x008000008058783b */ /* 0x000e620000004200 */
[C---:B------:R-:W-:Y:S01]  /*147a0*/  FMUL.FTZ R64, R2.reuse, R64 ;  /* 0x0000004002407220 */ /* 0x040fe20000410000 */
[----:B------:R-:W-:Y:S01]  /*147b0*/  FMUL.FTZ R65, R2, R65 ;  /* 0x0000004102417220 */ /* 0x000fe20000410000 */
[C---:B------:R-:W-:Y:S01]  /*147c0*/  FMUL.FTZ R66, R0.reuse, R66 ;  /* 0x0000004200427220 */ /* 0x040fe20000410000 */
[----:B------:R-:W-:Y:S01]  /*147d0*/  FMUL.FTZ R67, R0, R67 ;  /* 0x0000004300437220 */ /* 0x000fe20000410000 */
[C---:B--2---:R-:W-:Y:S01]  /*147e0*/  HMMA.16816.F32.BF16 R12, R108.reuse, R20, R12 ;  /* 0x000000146c0c723c */ /* 0x044fe2000004180c */
[----:B------:R-:W-:Y:S02]  /*147f0*/  MUFU.EX2 R173, R173 ;  /* 0x000000ad00ad7308 */ /* 0x000fe40000000800 */
[C---:B------:R-:W-:Y:S01]  /*14800*/  FMUL.FTZ R20, R2.reuse, R80 ;  /* 0x0000005002147220 */ /* 0x040fe20000410000 */
[C---:B------:R-:W-:Y:S01]  /*14810*/  FMUL.FTZ R21, R2.reuse, R81 ;  /* 0x0000005102157220 */ /* 0x040fe20000410000 */
        /* <DEDUP_REMOVED lines=8> */
[----:B------:R-:W2:Y:S01]  /*148a0*/  LDSM.16.MT88.4 R80, [R134+0xa000] ;  /* 0x00a000008650783b */ /* 0x000ea20000004200 */
[C---:B------:R-:W-:Y:S01]  /*148b0*/  FMUL.FTZ R48, R2.reuse, R48 ;  /* 0x0000003002307220 */ /* 0x040fe20000410000 */
[----:B------:R-:W-:Y:S01]  /*148c0*/  FMUL.FTZ R49, R2, R49 ;  /* 0x0000003102317220 */ /* 0x000fe20000410000 */
[C---:B------:R-:W-:Y:S01]  /*148d0*/  FMUL.FTZ R50, R0.reuse, R50 ;  /* 0x0000003200327220 */ /* 0x040fe20000410000 */
[----:B------:R-:W-:Y:S01]  /*148e0*/  FMUL.FTZ R51, R0, R51 ;  /* 0x0000003300337220 */ /* 0x000fe20000410000 */
[C---:B------:R-:W-:Y:S01]  /*148f0*/  HMMA.16816.F32.BF16 R20, R108.reuse, R28, R20 ;  /* 0x0000001c6c14723c */ /* 0x040fe20000041814 */
[----:B------:R-:W-:Y:S02]  /*14900*/  MUFU.EX2 R121, R121 ;  /* 0x0000007900797308 */ /* 0x000fe40000000800 */
[C---:B------:R-:W-:Y:S01]  /*14910*/  FMUL.FTZ R28, R2.reuse, R72 ;  /* 0x00000048021c7220 */ /* 0x040fe20000410000 */
[C---:B------:R-:W-:Y:S01]  /*14920*/  FMUL.FTZ R29, R2.reuse, R73 ;  /* 0x00000049021d7220 */ /* 0x040fe20000410000 */
[----:B------:R-:W-:Y:S01]  /*14930*/  FFMA.FTZ R117, R2, R166, R117 ;  /* 0x000000a602757223 */ /* 0x000fe20000010075 */
[C---:B------:R-:W-:Y:S02]  /*14940*/  FFMA.FTZ R119, R0.reuse, R165, R119 ;  /* 0x000000a500777223 */ /* 0x040fe40000010077 */
[C---:B------:R-:W-:Y:S03]  /*14950*/  HMMA.16816.F32.BF16 R24, R108.reuse, R30, R24 ;  /* 0x0000001e6c18723c */ /* 0x040fe60000041818 */
[----:B------:R-:W3:Y:S01]  /*14960*/  MUFU.EX2 R124, R124 ;  /* 0x0000007c007c7308 */ /* 0x000ee20000000800 */
[C---:B------:R-:W-:Y:S01]  /*14970*/  FMUL.FTZ R30, R0.reuse, R74 ;  /* 0x0000004a001e7220 */ /* 0x040fe20000410000 */
[----:B------:R-:W-:Y:S01]  /*14980*/  FMUL.FTZ R31, R0, R75 ;  /* 0x0000004b001f7220 */ /* 0x000fe20000410000 */
[----:B------:R-:W-:Y:S01]  /*14990*/  FADD.FTZ R117, R118, R117 ;  /* 0x0000007576757221 */ /* 0x000fe20000010000 */
[----:B------:R-:W4:Y:S01]  /*149a0*/  LDSM.16.MT88.4 R72, [R129+0xa000] ;  /* 0x00a000008148783b */ /* 0x000f220000004200 */
[----:B------:R-:W-:Y:S05]  /*149b0*/  FADD.FTZ R119, R116, R119 ;  /* 0x0000007774777221 */ /* 0x000fea0000010000 */
[----:B------:R-:W-:Y:S01]  /*149c0*/  MUFU.EX2 R123, R123 ;  /* 0x0000007b007b7308 */ /* 0x000fe20000000800 */
[----:B------:R-:W-:Y:S01]  /*149d0*/  FADD.FTZ R0, R114, R117 ;  /* 0x0000007572007221 */ /* 0x000fe20000010000 */
[C---:B-1----:R-:W-:Y:S03]  /*149e0*/  HMMA.16816.F32.BF16 R28, R108.reuse, R88, R28 ;  /* 0x000000586c1c723c */ /* 0x042fe6000004181c */
[----:B------:R-:W-:Y:S01]  /*149f0*/  FADD.FTZ R2, R112, R119 ;  /* 0x0000007770027221 */ /* 0x000fe20000010000 */
[----:B------:R-:W-:Y:S04]  /*14a00*/  FADD.FTZ R0, R113, R0 ;  /* 0x0000000071007221 */ /* 0x000fe80000010000 */
[----:B------:R-:W-:Y:S01]  /*14a10*/  MUFU.EX2 R168, R168 ;  /* 0x000000a800a87308 */ /* 0x000fe20000000800 */
[----:B------:R-:W-:Y:S01]  /*14a20*/  FADD.FTZ R2, R115, R2 ;  /* 0x0000000273027221 */ /* 0x000fe20000010000 */
[C---:B------:R-:W-:Y:S08]  /*14a30*/  HMMA.16816.F32.BF16 R32, R108.reuse, R90, R32 ;  /* 0x0000005a6c20723c */ /* 0x040ff00000041820 */
[----:B------:R-:W-:Y:S01]  /*14a40*/  MUFU.EX2 R167, R167 ;  /* 0x000000a700a77308 */ /* 0x000fe20000000800 */
[C---:B--2---:R-:W-:Y:S09]  /*14a50*/  HMMA.16816.F32.BF16 R36, R108.reuse, R80, R36 ;  /* 0x000000506c24723c */ /* 0x044ff20000041824 */
[----:B------:R-:W1:Y:S01]  /*14a60*/  MUFU.EX2 R170, R170 ;  /* 0x000000aa00aa7308 */ /* 0x000e620000000800 */
[C---:B------:R-:W-:Y:S01]  /*14a70*/  HMMA.16816.F32.BF16 R40, R108.reuse, R82, R40 ;  /* 0x000000526c28723c */ /* 0x040fe20000041828 */
[----:B------:R-:W2:Y:S08]  /*14a80*/  LDSM.16.MT88.4 R80, [R134+0x8800] ;  /* 0x008800008650783b */ /* 0x000eb00000004200 */
[----:B------:R-:W-:Y:S01]  /*14a90*/  MUFU.EX2 R169, R169 ;  /* 0x000000a900a97308 */ /* 0x000fe20000000800 */
[C---:B------:R-:W-:Y:S03]  /*14aa0*/  HMMA.16816.F32.BF16 R44, R108.reuse, R68, R44 ;  /* 0x000000446c2c723c */ /* 0x040fe6000004182c */
[----:B---3--:R-:W-:Y:S01]  /*14ab0*/  F2FP.BF16.F32.PACK_AB R68, R124, R121 ;  /* 0x000000797c44723e */ /* 0x008fe200000010ff */
[----:B------:R-:W-:Y:S05]  /*14ac0*/  FADD.FTZ R121, R121, R0 ;  /* 0x0000000079797221 */ /* 0x000fea0000010000 */
[----:B------:R-:W3:Y:S01]  /*14ad0*/  MUFU.EX2 R172, R172 ;  /* 0x000000ac00ac7308 */ /* 0x000ee20000000800 */
[----:B-1----:R-:W-:Y:S01]  /*14ae0*/  F2FP.BF16.F32.PACK_AB R69, R170, R167 ;  /* 0x000000a7aa45723e */ /* 0x002fe200000010ff */
[C---:B------:R-:W-:Y:S03]  /*14af0*/  HMMA.16816.F32.BF16 R48, R108.reuse, R70, R48 ;  /* 0x000000466c30723c */ /* 0x040fe60000041830 */
[----:B------:R-:W-:Y:S01]  /*14b00*/  F2FP.BF16.F32.PACK_AB R70, R168, R123 ;  /* 0x0000007ba846723e */ /* 0x000fe200000010ff */
[----:B------:R-:W-:Y:S01]  /*14b10*/  FADD.FTZ R167, R167, R2 ;  /* 0x00000002a7a77221 */ /* 0x000fe20000010000 */
[----:B------:R-:W-:Y:S03]  /*14b20*/  FADD.FTZ R124, R124, R121 ;  /* 0x000000797c7c7221 */ /* 0x000fe60000010000 */
[----:B------:R-:W-:Y:S01]  /*14b30*/  MUFU.EX2 R145, R145 ;  /* 0x0000009100917308 */ /* 0x000fe20000000800 */
[----:B------:R-:W-:Y:S01]  /*14b40*/  IMAD.MOV.U32 R2, RZ, RZ, R3 ;  /* 0x000000ffff027224 */ /* 0x000fe200078e0003 */
[C---:B----4-:R-:W-:Y:S03]  /*14b50*/  HMMA.16816.F32.BF16 R52, R108.reuse, R72, R52 ;  /* 0x000000486c34723c */ /* 0x050fe60000041834 */
[----:B------:R-:W-:Y:S01]  /*14b60*/  FADD.FTZ R170, R170, R167 ;  /* 0x000000a7aaaa7221 */ /* 0x000fe20000010000 */
[----:B------:R-:W-:Y:S04]  /*14b70*/  FADD.FTZ R123, R123, R124 ;  /* 0x0000007c7b7b7221 */ /* 0x000fe80000010000 */
[----:B------:R-:W1:Y:S01]  /*14b80*/  MUFU.EX2 R178, R178 ;  /* 0x000000b200b27308 */ /* 0x000e620000000800 */
[----:B---3--:R-:W-:Y:S01]  /*14b90*/  F2FP.BF16.F32.PACK_AB R71, R172, R169 ;  /* 0x000000a9ac47723e */ /* 0x008fe200000010ff */
[C---:B------:R-:W-:Y:S01]  /*14ba0*/  HMMA.16816.F32.BF16 R56, R108.reuse, R74, R56 ;  /* 0x0000004a6c38723c */ /* 0x040fe20000041838 */
[----:B------:R-:W3:Y:S02]  /*14bb0*/  LDSM.16.MT88.4 R72, [R130+0x8800] ;  /* 0x008800008248783b */ /* 0x000ee40000004200 */
[----:B------:R-:W-:Y:S05]  /*14bc0*/  FADD.FTZ R168, R168, R123 ;  /* 0x0000007ba8a87221 */ /* 0x000fea0000010000 */
[----:B------:R-:W-:Y:S01]  /*14bd0*/  MUFU.EX2 R125, R125 ;  /* 0x0000007d007d7308 */ /* 0x000fe20000000800 */
[C---:B------:R-:W-:Y:S09]  /*14be0*/  HMMA.16816.F32.BF16 R60, R108.reuse, R76, R60 ;  /* 0x0000004c6c3c723c */ /* 0x040ff2000004183c */
[----:B------:R-:W-:Y:S01]  /*14bf0*/  MUFU.EX2 R171, R171 ;  /* 0x000000ab00ab7308 */ /* 0x000fe20000000800 */
[----:B------:R-:W-:Y:S01]  /*14c00*/  HMMA.16816.F32.BF16 R64, R108, R78, R64 ;  /* 0x0000004e6c40723c */ /* 0x000fe20000041840 */
[----:B------:R-:W4:Y:S02]  /*14c10*/  LDSM.16.MT88.4 R76, [R129+0x8800] ;  /* 0x00880000814c783b */ /* 0x000f240000004200 */
[-CC-:B------:R-:W-:Y:S01]  /*14c20*/  FFMA.FTZ R109, R185, R103.reuse, -R126.reuse ;  /* 0x00000067b96d7223 */ /* 0x180fe2000001087e */
[-CC-:B------:R-:W-:Y:S01]  /*14c30*/  FFMA.FTZ R108, R183, R103.reuse, -R126.reuse ;  /* 0x00000067b76c7223 */ /* 0x180fe2000001087e */
[-CC-:B------:R-:W-:Y:S01]  /*14c40*/  FFMA.FTZ R110, R181, R103.reuse, -R126.reuse ;  /* 0x00000067b56e7223 */ /* 0x180fe2000001087e */
[-CC-:B------:R-:W-:Y:S03]  /*14c50*/  FFMA.FTZ R111, R179, R103.reuse, -R126.reuse ;  /* 0x00000067b36f7223 */ /* 0x180fe6000001087e */
[----:B------:R-:W-:Y:S01]  /*14c60*/  MUFU.EX2 R127, R127 ;  /* 0x0000007f007f7308 */ /* 0x000fe20000000800 */
[C---:B--2---:R-:W-:Y:S05]  /*14c70*/  HMMA.16816.F32.BF16 R4, R68.reuse, R80, R4 ;  /* 0x000000504404723c */ /* 0x044fea0000041804 */
[-C--:B------:R-:W-:Y:S01]  /*14c80*/  FFMA.FTZ R126, R122, R103.reuse, -R126 ;  /* 0x000000677a7e7223 */ /* 0x080fe2000001087e */
[-CC-:B------:R-:W-:Y:S03]  /*14c90*/  FFMA.FTZ R122, R107, R103.reuse, -R120.reuse ;  /* 0x000000676b7a7223 */ /* 0x180fe60000010878 */
[----:B------:R-:W-:Y:S01]  /*14ca0*/  MUFU.EX2 R109, R109 ;  /* 0x0000006d006d7308 */ /* 0x000fe20000000800 */
[C---:B------:R-:W-:Y:S01]  /*14cb0*/  HMMA.16816.F32.BF16 R8, R68.reuse, R82, R8 ;  /* 0x000000524408723c */ /* 0x040fe20000041808 */
[----:B------:R-:W2:Y:S02]  /*14cc0*/  LDSM.16.MT88.4 R80, [R134+0xa800] ;  /* 0x00a800008650783b */ /* 0x000ea40000004200 */
[----:B------:R-:W-:Y:S01]  /*14cd0*/  FFMA.FTZ R120, R104, R103, -R120 ;  /* 0x0000006768787223 */ /* 0x000fe20000010878 */
[----:B-1----:R-:W-:Y:S05]  /*14ce0*/  F2FP.BF16.F32.PACK_AB R104, R178, R145 ;  /* 0x00000091b268723e */ /* 0x002fea00000010ff */
[----:B------:R-:W-:Y:S01]  /*14cf0*/  MUFU.EX2 R108, R108 ;  /* 0x0000006c006c7308 */ /* 0x000fe20000000800 */
[C---:B---3--:R-:W-:Y:S09]  /*14d00*/  HMMA.16816.F32.BF16 R12, R68.reuse, R72, R12 ;  /* 0x00000048440c723c */ /* 0x048ff2000004180c */
[----:B------:R-:W-:Y:S01]  /*14d10*/  MUFU.EX2 R110, R110 ;  /* 0x0000006e006e7308 */ /* 0x000fe20000000800 */
[C---:B------:R-:W-:Y:S01]  /*14d20*/  HMMA.16816.F32.BF16 R16, R68.reuse, R74, R16 ;  /* 0x0000004a4410723c */ /* 0x040fe20000041810 */
[----:B------:R-:W1:Y:S08]  /*14d30*/  LDSM.16.MT88.4 R72, [R130+0xa800] ;  /* 0x00a800008248783b */ /* 0x000e700000004200 */
[----:B------:R-:W-:Y:S01]  /*14d40*/  MUFU.EX2 R111, R111 ;  /* 0x0000006f006f7308 */ /* 0x000fe20000000800 */
[C---:B----4-:R-:W-:Y:S09]  /*14d50*/  HMMA.16816.F32.BF16 R20, R68.reuse, R76, R20 ;  /* 0x0000004c4414723c */ /* 0x050ff20000041814 */
[----:B------:R-:W3:Y:S01]  /*14d60*/  MUFU.EX2 R126, R126 ;  /* 0x0000007e007e7308 */ /* 0x000ee20000000800 */
[C---:B------:R-:W-:Y:S01]  /*14d70*/  HMMA.16816.F32.BF16 R24, R68.reuse, R78, R24 ;  /* 0x0000004e4418723c */ /* 0x040fe20000041818 */
[----:B------:R-:W4:Y:S08]  /*14d80*/  LDSM.16.MT88.4 R76, [R129+0xa800] ;  /* 0x00a80000814c783b */ /* 0x000f300000004200 */
[----:B------:R-:W5:Y:S01]  /*14d90*/  MUFU.EX2 R122, R122 ;  /* 0x0000007a007a7308 */ /* 0x000f620000000800 */
[C---:B------:R-:W-:Y:S09]  /*14da0*/  HMMA.16816.F32.BF16 R28, R68.reuse, R84, R28 ;  /* 0x00000054441c723c */ /* 0x040ff2000004181c */
[----:B------:R-:W1:Y:S01]  /*14db0*/  MUFU.EX2 R120, R120 ;  /* 0x0000007800787308 */ /* 0x000e620000000800 */
[----:B---3--:R-:W-:Y:S01]  /*14dc0*/  F2FP.BF16.F32.PACK_AB R106, R126, R125 ;  /* 0x0000007d7e6a723e */ /* 0x008fe200000010ff */
[C---:B------:R-:W-:Y:S01]  /*14dd0*/  HMMA.16816.F32.BF16 R32, R68.reuse, R86, R32 ;  /* 0x000000564420723c */ /* 0x040fe20000041820 */
[----:B------:R-:W3:Y:S02]  /*14de0*/  LDSM.16.MT88.4 R84, [R128+0xa800] ;  /* 0x00a800008054783b */ /* 0x000ee40000004200 */
[----:B-----5:R-:W-:Y:S05]  /*14df0*/  F2FP.BF16.F32.PACK_AB R105, R171, R122 ;  /* 0x0000007aab69723e */ /* 0x020fea00000010ff */
[C---:B--2---:R-:W-:Y:S03]  /*14e00*/  HMMA.16816.F32.BF16 R36, R68.reuse, R80, R36 ;  /* 0x000000504424723c */ /* 0x044fe60000041824 */
[----:B-1----:R-:W-:Y:S05]  /*14e10*/  F2FP.BF16.F32.PACK_AB R107, R120, R127 ;  /* 0x0000007f786b723e */ /* 0x002fea00000010ff */
[C---:B------:R-:W-:Y:S01]  /*14e20*/  HMMA.16816.F32.BF16 R40, R68.reuse, R82, R40 ;  /* 0x000000524428723c */ /* 0x040fe20000041828 */
[----:B------:R-:W1:Y:S07]  /*14e30*/  LDSM.16.MT88.4 R80, [R134+0x9000] ;  /* 0x009000008650783b */ /* 0x000e6e0000004200 */
[C---:B------:R-:W-:Y:S08]  /*14e40*/  HMMA.16816.F32.BF16 R44, R68.reuse, R72, R44 ;  /* 0x00000048442c723c */ /* 0x040ff0000004182c */
        /* <DEDUP_REMOVED lines=30> */
[C---:B----4-:R-:W-:Y:S08]  /*15030*/  HMMA.16816.F32.BF16 R52, R68.reuse, R76, R52 ;  /* 0x0000004c4434723c */ /* 0x050ff00000041834 */
        /* <DEDUP_REMOVED lines=19> */
[C---:B-----5:R-:W-:Y:S03]  /*15170*/  HMMA.16816.F32.BF16 R44, R104.reuse, R8, R44 ;  /* 0x00000008682c723c */ /* 0x060fe6000004182c */
        /* <DEDUP_REMOVED lines=19> */
[----:B------:R-:W-:Y:S03]  /*152b0*/  HMMA.16816.F32.BF16 R64, R104, R6, R64 ;  /* 0x000000066840723c */ /* 0x000fe60000041840 */
[----:B------:R-:W-:Y:S01]  /*152c0*/  FADD.FTZ R166, R126, R125 ;  /* 0x0000007d7ea67221 */ /* 0x000fe20000010000 */
[----:B------:R-:W-:Y:S02]  /*152d0*/  IMAD.MOV.U32 R0, RZ, RZ, R102 ;  /* 0x000000ffff007224 */ /* 0x000fe400078e0066 */
[----:B------:R-:W-:Y:S02]  /*152e0*/  FADD.FTZ R165, R120, R127 ;  /* 0x0000007f78a57221 */ /* 0x000fe40000010000 */
[----:B------:R-:W-:Y:S01]  /*152f0*/  @!UPT UIADD3 URZ, UPT, UPT, URZ, URZ, URZ ;  /* 0x000000fffffff290 */ /* 0x000fe2000fffe0ff */
[----:B------:R-:W-:Y:S11]  /*15300*/  @P0 BRA `(.L_x_14283) ;  /* 0xffffffcc00ec0947 */ /* 0x000ff6000383ffff */
.L_x_14276:
        /* <DEDUP_REMOVED lines=10> */
.L_x_14291:
        /* <DEDUP_REMOVED lines=151> */
[----:B------:R-:W-:Y:S01]  /*15d20*/  LOP3.LUT R68, R68, 0x30, RZ, 0xc0, !PT ;  /* 0x0000003044447812 */ /* 0x000fe200078ec0ff */
[----:B------:R-:W-:Y:S01]  /*15d30*/  @P0 FFMA.FTZ R74, R0, R3, R65 ;  /* 0x00000003004a0223 */ /* 0x000fe20000010041 */
[----:B------:R-:W-:-:S04]  /*15d40*/  SHF.R.U32.HI R72, RZ, 0x4, R72 ;  /* 0x00000004ff487819 */ /* 0x000fc80000011648 */
[C---:B------:R-:W-:Y:S02]  /*15d50*/  IADD3 R10, PT, PT, R72.reuse, 0x8, RZ ;  /* 0x00000008480a7810 */ /* 0x040fe40007ffe0ff */
[C---:B------:R-:W-:Y:S02]  /*15d60*/  IADD3 R8, PT, PT, R72.reuse, 0x10, RZ ;  /* 0x0000001048087810 */ /* 0x040fe40007ffe0ff */
[C---:B------:R-:W-:Y:S02]  /*15d70*/  IADD3 R4, PT, PT, R72.reuse, 0x18, RZ ;  /* 0x0000001848047810 */ /* 0x040fe40007ffe0ff */
[C---:B------:R-:W-:Y:S02]  /*15d80*/  IADD3 R62, PT, PT, R72.reuse, 0x20, RZ ;  /* 0x00000020483e7810 */ /* 0x040fe40007ffe0ff */
[----:B------:R-:W-:Y:S02]  /*15d90*/  IADD3 R60, PT, PT, R72, 0x28, RZ ;  /* 0x00000028483c7810 */ /* 0x000fe40007ffe0ff */
[----:B------:R-:W-:-:S02]  /*15da0*/  ISETP.GE.AND P5, PT, R10, R73, PT ;  /* 0x000000490a00720c */ /* 0x000fc40003fa6270 */
[-C--:B------:R-:W-:Y:S02]  /*15db0*/  ISETP.GE.AND P4, PT, R8, R73.reuse, PT ;  /* 0x000000490800720c */ /* 0x080fe40003f86270 */
[-C--:B------:R-:W-:Y:S01]  /*15dc0*/  ISETP.GE.AND P3, PT, R4, R73.reuse, PT ;  /* 0x000000490400720c */ /* 0x080fe20003f66270 */
[----:B------:R1:W3:Y:S01]  /*15dd0*/  LDS.128 R56, [R75+UR6] ;  /* 0x000000064b387984 */ /* 0x0002e20008000c00 */
[-C--:B------:R-:W-:Y:S02]  /*15de0*/  ISETP.GE.AND P2, PT, R62, R73.reuse, PT ;  /* 0x000000493e00720c */ /* 0x080fe40003f46270 */
[-C--:B------:R-:W-:Y:S01]  /*15df0*/  ISETP.GE.AND P0, PT, R60, R73.reuse, PT ;  /* 0x000000493c00720c */ /* 0x080fe20003f06270 */
[----:B------:R1:W4:Y:S01]  /*15e00*/  LDS.128 R52, [R75+UR6+0x800] ;  /* 0x000800064b347984 */ /* 0x0003220008000c00 */
[C---:B------:R-:W-:Y:S02]  /*15e10*/  ISETP.GE.AND P6, PT, R72.reuse, R73, PT ;  /* 0x000000494800720c */ /* 0x040fe40003fc6270 */
[----:B------:R-:W-:Y:S01]  /*15e20*/  IADD3 R0, PT, PT, R72, 0x30, RZ ;  /* 0x0000003048007810 */ /* 0x000fe20007ffe0ff */
        /* <DEDUP_REMOVED lines=22> */
[----:B------:R-:W-:Y:S02]  /*15f90*/  LOP3.LUT P1, RZ, R149, 0x3, RZ, 0xc0, !PT ;  /* 0x0000000395ff7812 */ /* 0x000fe4000782c0ff */
[----:B------:R-:W-:-:S04]  /*15fa0*/  SHF.R.U32.HI R149, RZ, 0x2, R149 ;  /* 0x00000002ff957819 */ /* 0x000fc80000011695 */
        /* <DEDUP_REMOVED lines=12> */
.L_x_14286:
[----:B------:R-:W-:Y:S05]  /*16070*/  BSYNC.RECONVERGENT B0 ;  /* 0x0000000000007941 */ /* 0x000fea0003800200 */
.L_x_14285:
        /* <DEDUP_REMOVED lines=18> */
[----:B--23--:R-:W-:Y:S05]  /*161a0*/  @P6 RET.REL.NODEC R148 `(_ZN5flash24flash_fwd_splitkv_kernelI23Flash_fwd_kernel_traitsILi128ELi64ELi64ELi4ELb0ELb0EN7cutlass10bfloat16_tE19Flash_kernel_traitsILi128ELi64ELi64ELi4ES3_EELb0ELb1ELb0ELb0ELb1ELb0ELb1ELb1EEEvNS_16Flash_fwd_paramsE) ;  /* 0xfffffe9c94946950 */ /* 0x00cfea0003c3ffff */
[----:B------:R-:W-:Y:S01]  /*161b0*/  MOV R149, 0x0 ;  /* 0x0000000000957802 */ /* 0x000fe20000000f00 */
[----:B------:R-:W-:Y:S04]  /*161c0*/  ST.E.128 desc[UR4][R76.64+0x7000], R64 ;  /* 0x007000404c007985 */ /* 0x000fe8000c101d04 */
[----:B------:R1:W-:Y:S02]  /*161d0*/  ST.E.128 desc[UR4][R76.64+0x7100], R60 ;  /* 0x0071003c4c007985 */ /* 0x0003e4000c101d04 */
[----:B-1----:R-:W-:Y:S05]  /*161e0*/  RET.REL.NODEC R148 `(_ZN5flash24flash_fwd_splitkv_kernelI23Flash_fwd_kernel_traitsILi128ELi64ELi64ELi4ELb0ELb0EN7cutlass10bfloat16_tE19Flash_kernel_traitsILi128ELi64ELi64ELi4ES3_EELb0ELb1ELb0ELb0ELb1ELb0ELb1ELb1EEEvNS_16Flash_fwd_paramsE) ;  /* 0xfffffe9c94847950 */ /* 0x002fea0003c3ffff */
.L_x_14284:
[----:B------:R-:W-:Y:S01]  /*161f0*/  MOV R5, 0x2 ;  /* 0x0000000200057802 */ /* 0x000fe20000000f00 */
[----:B------:R-:W-:Y:S01]  /*16200*/  IMAD.MOV.U32 R6, RZ, RZ, -0x1 ;  /* 0xffffffffff067424 */ /* 0x000fe200078e00ff */
[----:B------:R-:W-:-:S07]  /*16210*/  MOV R2, 0x1f ;  /* 0x0000001f00027802 */ /* 0x000fce0000000f00 */
[----:B-1---5:R-:W-:Y:S05]  /*16220*/  WARPSYNC.COLLECTIVE R6, `(.L_x_14287) ;  /* 0x0000000006087348 */ /* 0x022fea0003c00000 */
[----:B------:R2:W3:Y:S02]  /*16230*/  SHFL.BFLY P0, R8, R166, R5, R2 ;  /* 0x0c000005a6087389 */ /* 0x0004e40000000002 */
[----:B-123-5:R-:W-:Y:S05]  /*16240*/  ENDCOLLECTIVE ;  /* 0x000000000000791b */ /* 0x02efea0003800000 */
.L_x_14287:
[----:B------:R-:W-:Y:S02]  /*16250*/  MOV R9, R8 ;  /* 0x0000000800097202 */ /* 0x000fe40000000f00 */
[----:B------:R-:W-:-:S03]  /*16260*/  MOV R5, 0x1 ;  /* 0x0000000100057802 */ /* 0x000fc60000000f00 */
[----:B------:R-:W-:-:S04]  /*16270*/  FADD.FTZ R9, R9, R166 ;  /* 0x000000a609097221 */ /* 0x000fc80000010000 */
[----:B------:R-:W-:-:S07]  /*16280*/  IMAD.MOV.U32 R166, RZ, RZ, R9 ;  /* 0x000000ffffa67224 */ /* 0x000fce00078e0009 */
[----:B------:R-:W-:Y:S05]  /*16290*/  WARPSYNC.COLLECTIVE R6, `(.L_x_14288) ;  /* 0x0000000006087348 */ /* 0x000fea0003c00000 */
[----:B------:R1:W2:Y:S02]  /*162a0*/  SHFL.BFLY P0, R8, R166, R5, R2 ;  /* 0x0c000005a6087389 */ /* 0x0002a40000000002 */
[----:B-12---:R-:W-:Y:S05]  /*162b0*/  ENDCOLLECTIVE ;  /* 0x000000000000791b */ /* 0x006fea0003800000 */
.L_x_14288:
[----:B------:R-:W-:Y:S01]  /*162c0*/  MOV R166, R165 ;  /* 0x000000a500a67202 */ /* 0x000fe20000000f00 */
[----:B------:R-:W-:Y:S01]  /*162d0*/  IMAD.MOV.U32 R4, RZ, RZ, R8 ;  /* 0x000000ffff047224 */ /* 0x000fe200078e0008 */
[----:B------:R-:W-:-:S03]  /*162e0*/  MOV R5, 0x2 ;  /* 0x0000000200057802 */ /* 0x000fc60000000f00 */
[----:B------:R-:W-:-:S07]  /*162f0*/  FADD.FTZ R4, R9, R4 ;  /* 0x0000000409047221 */ /* 0x000fce0000010000 */
[----:B------:R-:W-:Y:S05]  /*16300*/  WARPSYNC.COLLECTIVE R6, `(.L_x_14289) ;  /* 0x0000000006087348 */ /* 0x000fea0003c00000 */
[----:B------:R1:W2:Y:S02]  /*16310*/  SHFL.BFLY P0, R8, R166, R5, R2 ;  /* 0x0c000005a6087389 */ /* 0x0002a40000000002 */
[----:B-12---:R-:W-:Y:S05]  /*16320*/  ENDCOLLECTIVE ;  /* 0x000000000000791b */ /* 0x006fea0003800000 */
.L_x_14289:
[----:B------:R-:W-:Y:S01]  /*16330*/  FADD.FTZ R7, R8, R165 ;  /* 0x000000a508077221 */ /* 0x000fe20000010000 */
[----:B------:R-:W-:-:S03]  /*16340*/  MOV R5, 0x1 ;  /* 0x0000000100057802 */ /* 0x000fc60000000f00 */
[----:B------:R-:W-:-:S07]  /*16350*/  IMAD.MOV.U32 R166, RZ, RZ, R7 ;  /* 0x000000ffffa67224 */ /* 0x000fce00078e0007 */
[----:B------:R-:W-:Y:S05]  /*16360*/  WARPSYNC.COLLECTIVE R6, `(.L_x_14290) ;  /* 0x0000000006087348 */ /* 0x000fea0003c00000 */
[----:B------:R1:W2:Y:S02]  /*16370*/  SHFL.BFLY P0, R8, R166, R5, R2 ;  /* 0x0c000005a6087389 */ /* 0x0002a40000000002 */
[----:B-12---:R-:W-:Y:S05]  /*16380*/  ENDCOLLECTIVE ;  /* 0x000000000000791b */ /* 0x006fea0003800000 */
.L_x_14290:
[----:B------:R-:W-:Y:S01]  /*16390*/  MOV R10, R8 ;  /* 0x00000008000a7202 */ /* 0x000fe20000000f00 */
[----:B------:R-:W-:Y:S06]  /*163a0*/  BRA `(.L_x_14291) ;  /* 0xfffffff000007947 */ /* 0x000fec000383ffff */
.L_x_14292:
        /* <DEDUP_REMOVED lines=13> */
.L_x_14976:


//--------------------- .text._ZN5flash24flash_fwd_splitkv_kernelI23Flash_fwd_kernel_traitsILi128ELi64ELi64ELi4ELb0ELb0EN7cutlass10bfloat16_tE19Flash_kernel_traitsILi128ELi64ELi64ELi4ES3_EELb0ELb1ELb0ELb0ELb1ELb1ELb1ELb1EEEvNS_16Flash_fwd_paramsE --------------------------
	.section	.text._ZN5flash24flash_fwd_splitkv_kernelI23Flash_fwd_kernel_traitsILi128ELi64ELi64ELi4ELb0ELb0EN7cutlass10bfloat16_tE19Flash_kernel_traitsILi128ELi64ELi64ELi4ES3_EELb0ELb1ELb0ELb0ELb1ELb1ELb1ELb1EEEvNS_16Flash_fwd_paramsE,"ax",@progbits
	.align	128
        .global         _ZN5flash24flash_fwd_splitkv_kernelI23Flash_fwd_kernel_traitsILi128ELi64ELi64ELi4ELb0ELb0EN7cutlass10bfloat16_tE19Flash_kernel_traitsILi128ELi64ELi64ELi4ES3_EELb0ELb1ELb0ELb0ELb1ELb1ELb1ELb1EEEvNS_16Flash_fwd_paramsE
        .type           _ZN5flash24flash_fwd_splitkv_kernelI23Flash_fwd_kernel_traitsILi128ELi64ELi64ELi4ELb0ELb0EN7cutlass10bfloat16_tE19Flash_kernel_traitsILi128ELi64ELi64ELi4ES3_EELb0ELb1ELb0ELb0ELb1ELb1ELb1ELb1EEEvNS_16Flash_fwd_paramsE,@function
        .size           _ZN5flash24flash_fwd_splitkv_kernelI23Flash_fwd_kernel_traitsILi128ELi64ELi64ELi4ELb0ELb0EN7cutlass10bfloat16_tE19Flash_kernel_traitsILi128ELi64ELi64ELi4ES3_EELb0ELb1ELb0ELb0ELb1ELb1ELb1ELb1EEEvNS_16Flash_fwd_paramsE,(.L_x_14977 - _ZN5flash24flash_fwd_splitkv_kernelI23Flash_fwd_kernel_traitsILi128ELi64ELi64ELi4ELb0ELb0EN7cutlass10bfloat16_tE19Flash_kernel_traitsILi128ELi64ELi64ELi4ES3_EELb0ELb1ELb0ELb0ELb1ELb1ELb1ELb1EEEvNS_16Flash_fwd_paramsE)
        .other          _ZN5flash24flash_fwd_splitkv_kernelI23Flash_fwd_kernel_traitsILi128ELi64ELi64ELi4ELb0ELb0EN7cutlass10bfloat16_tE19Flash_kernel_traitsILi128ELi64ELi64ELi4ES3_EELb0ELb1ELb0ELb0ELb1ELb1ELb1ELb1EEEvNS_16Flash_fwd_paramsE,@"STO_CUDA_ENTRY STV_DEFAULT"
_ZN5flash24flash_fwd_splitkv_kernelI23Flash_fwd_kernel_traitsILi128ELi64ELi64ELi4ELb0ELb0EN7cutlass10bfloat16_tE19Flash_kernel_traitsILi128ELi64ELi64ELi4ES3_EELb0ELb1ELb0ELb0ELb1ELb1ELb1ELb1EEEvNS_16Flash_fwd_paramsE:
.text._ZN5flash24flash_fwd_splitkv_kernelI23Flash_fwd_kernel_traitsILi128ELi64ELi64ELi4ELb0ELb0EN7cutlass10bfloat16_tE19Flash_kernel_traitsILi128ELi64ELi64ELi4ES3_EELb0ELb1ELb0ELb0ELb1ELb1ELb1ELb1EEEvNS_16Flash_fwd_paramsE:
        /* <DEDUP_REMOVED lines=29> */
[----:B------:R-:W-:Y:S05]  /*01d0*/  CALL.REL.NOINC `($_ZN5flash24flash_fwd_splitkv_kernelI23Flash_fwd_kernel_traitsILi128ELi64ELi64ELi4ELb0ELb0EN7cutlass10bfloat16_tE19Flash_kernel_traitsILi128ELi64ELi64ELi4ES3_EELb0ELb1ELb0ELb0ELb1ELb1ELb1ELb1EEEvNS_16Flash_fwd_paramsE$_ZN5flash30compute_attn_1rowblock_splitkvI23Flash_fwd_kernel_traitsILi128ELi64ELi64ELi4ELb0ELb0EN7cutlass10bfloat16_tE19Flash_kernel_traitsILi128ELi64ELi64ELi4ES3_EELb0ELb1ELb0ELb0ELb1ELb1ELb1ELb1ENS_16Flash_fwd_paramsEEEvRKT8_iiiii) ;  /* 0x0000000000087944 */ /* 0x000fea0003c00000 */
[----:B------:R-:W-:Y:S05]  /*01e0*/  BSYNC.RECONVERGENT B3 ;  /* 0x0000000000037941 */ /* 0x000fea0003800200 */
.L_x_14293:
[----:B------:R-:W-:Y:S05]  /*01f0*/  EXIT ;  /* 0x000000000000794d */ /* 0x000fea0003800000 */
        .type           $_ZN5flash24flash_fwd_splitkv_kernelI23Flash_fwd_kernel_traitsILi128ELi64ELi64ELi4ELb0ELb0EN7cutlass10bfloat16_tE19Flash_kernel_traitsILi128ELi64ELi64ELi4ES3_EELb0ELb1ELb0ELb0ELb1ELb1ELb1ELb1EEEvNS_16Flash_fwd_paramsE$_ZN5flash30compute_attn_1rowblock_splitkvI23Flash_fwd_kernel_traitsILi128ELi64ELi64ELi4ELb0ELb0EN7cutlass10bfloat16_tE19Flash_kernel_traitsILi128ELi64ELi64ELi4ES3_EELb0ELb1ELb0ELb0ELb1ELb1ELb1ELb1ENS_16Flash_fwd_paramsEEEvRKT8_iiiii,@function
        .size           $_ZN5flash24flash_fwd_splitkv_kernelI23Flash_fwd_kernel_traitsILi128ELi64ELi64ELi4ELb0ELb0EN7cutlass10bfloat16_tE19Flash_kernel_traitsILi128ELi64ELi64ELi4ES3_EELb0ELb1ELb0ELb0ELb1ELb1ELb1ELb1EEEvNS_16Flash_fwd_paramsE$_ZN5flash30compute_attn_1rowblock_splitkvI23Flash_fwd_kernel_traitsILi128ELi64ELi64ELi4ELb0ELb0EN7cutlass10bfloat16_tE19Flash_kernel_traitsILi128ELi64ELi64ELi4ES3_EELb0ELb1ELb0ELb0ELb1ELb1ELb1ELb1ENS_16Flash_fwd_paramsEEEvRKT8_iiiii,(.L_x_14977 - $_ZN5flash24flash_fwd_splitkv_kernelI23Flash_fwd_kernel_traitsILi128ELi64ELi64ELi4ELb0ELb0EN7cutlass10bfloat16_tE19Flash_kernel_traitsILi128ELi64ELi64ELi4ES3_EELb0ELb1ELb0ELb0ELb1ELb1ELb1ELb1EEEvNS_16Flash_fwd_paramsE$_ZN5flash30compute_attn_1rowblock_splitkvI23Flash_fwd_kernel_traitsILi128ELi64ELi64ELi4ELb0ELb0EN7cutlass10bfloat16_tE19Flash_kernel_traitsILi128ELi64ELi64ELi4ES3_EELb0ELb1ELb0ELb0ELb1ELb1ELb1ELb1ENS_16Flash_fwd_paramsEEEvRKT8_iiiii)
$_ZN5flash24flash_fwd_splitkv_kernelI23Flash_fwd_kernel_traitsILi128ELi64ELi64ELi4ELb0ELb0EN7cutlass10bfloat16_tE19Flash_kernel_traitsILi128ELi64ELi64ELi4ES3_EELb0ELb1ELb0ELb0ELb1ELb1ELb1ELb1EEEvNS_16Flash_fwd_paramsE$_ZN5flash30compute_attn_1rowblock_splitkvI23Flash_fwd_kernel_traitsILi128ELi64ELi64ELi4ELb0ELb0EN7cutlass10bfloat16_tE19Flash_kernel_traitsILi128ELi64ELi64ELi4ES3_EELb0ELb1ELb0ELb0ELb1ELb1ELb1ELb1ENS_16Flash_fwd_paramsEEEvRKT8_iiiii:
        /* <DEDUP_REMOVED lines=39> */
.L_x_14295:
[----:B------:R-:W-:Y:S05]  /*0470*/  BSYNC.RECONVERGENT B0 ;  /* 0x0000000000007941 */ /* 0x000fea0003800200 */
.L_x_14294:
[----:B------:R-:W-:Y:S04]  /*0480*/  BSSY.RECONVERGENT B0, `(.L_x_14296) ;  /* 0x0000007000007945 */ /* 0x000fe80003800200 */
[----:B------:R-:W-:Y:S05]  /*0490*/  @!P3 BRA `(.L_x_14297) ;  /* 0x000000000014b947 */ /* 0x000fea0003800000 */
[----:B------:R-:W2:Y:S02]  /*04a0*/  LD.E.U8 R6, desc[UR4][R100.64+0x1b2] ;  /* 0x0001b20464067980 */ /* 0x000ea4000c101100 */
[----:B--2---:R-:W-:-:S13]  /*04b0*/  ISETP.NE.AND P1, PT, R6, RZ, PT ;  /* 0x000000ff0600720c */ /* 0x004fda0003f25270 */
[----:B------:R-:W2:Y:S02]  /*04c0*/  @P1 LD.E R6, desc[UR4][R16.64+0x4] ;  /* 0x0000040410061980 */ /* 0x000ea4000c101900 */
[----:B--2--5:R-:W-:-:S06]  /*04d0*/  @P1 IADD3 R83, PT, PT, R6, -R15, RZ ;  /* 0x8000000f06531210 */ /* 0x024fcc0007ffe0ff */
[----:B------:R2:W5:Y:S02]  /*04e0*/  @!P1 LD.E R83, desc[UR4][R16.64] ;  /* 0x0000000410539980 */ /* 0x000564000c101900 */
.L_x_14297:
[----:B------:R-:W-:Y:S05]  /*04f0*/  BSYNC.RECONVERGENT B0 ;  /* 0x0000000000007941 */ /* 0x000fea0003800200 */
.L_x_14296:
        /* <DEDUP_REMOVED lines=9> */
.L_x_14299:
[----:B------:R-:W3:Y:S01]  /*0590*/  LD.E.64 R6, desc[UR4][R100.64+0x108] ;  /* 0x0001080464067980 */ /* 0x000ee2000c101b00 */
[----:B------:R-:W-:Y:S01]  /*05a0*/  BSSY.RECONVERGENT B0, `(.L_x_14301) ;  /* 0x0000006000007945 */ /* 0x000fe20003800200 */
[----:B------:R-:W-:Y:S01]  /*05b0*/  IMAD.MOV.U32 R76, RZ, RZ, RZ ;  /* 0x000000ffff4c7224 */ /* 0x000fe200078e00ff */
[----:B---3--:R-:W-:-:S04]  /*05c0*/  ISETP.NE.U32.AND P0, PT, R6, RZ, PT ;  /* 0x000000ff0600720c */ /* 0x008fc80003f05070 */
[----:B------:R-:W-:-:S13]  /*05d0*/  ISETP.NE.AND.EX P0, PT, R7, RZ, PT, P0 ;  /* 0x000000ff0700720c */ /* 0x000fda0003f05300 */
[----:B------:R-:W-:Y:S05]  /*05e0*/  @!P0 BRA `(.L_x_14302) ;  /* 0x0000000000048947 */ /* 0x000fea0003800000 */
[----:B------:R3:W5:Y:S02]  /*05f0*/  LD.E R76, desc[UR4][R100.64+0xbc] ;  /* 0x0000bc04644c7980 */ /* 0x000764000c101900 */
.L_x_14302:
[----:B------:R-:W-:Y:S05]  /*0600*/  BSYNC.RECONVERGENT B0 ;  /* 0x0000000000007941 */ /* 0x000fea0003800200 */
.L_x_14301:
[----:B-----5:R-:W-:Y:S02]  /*0610*/  IADD3 R76, PT, PT, R83, R76, RZ ;  /* 0x0000004c534c7210 */ /* 0x020fe40007ffe0ff */
.L_x_14300:
[----:B------:R-:W-:Y:S05]  /*0620*/  BSYNC.RECONVERGENT B1 ;  /* 0x0000000000017941 */ /* 0x000fea0003800200 */
.L_x_14298:
[----:B------:R-:W-:Y:S01]  /*0630*/  IMAD.SHL.U32 R150, R3, 0x40, RZ ;  /* 0x0000004003967824 */ /* 0x000fe200078e00ff */
[----:B------:R-:W-:Y:S01]  /*0640*/  MOV R6, R148 ;  /* 0x0000009400067202 */ /* 0x000fe20000000f00 */
[----:B------:R-:W-:-:S03]  /*0650*/  IMAD.MOV.U32 R7, RZ, RZ, 0x0 ;  /* 0x00000000ff077424 */ /* 0x000fc600078e00ff */
[----:B------:R-:W-:-:S13]  /*0660*/  ISETP.GT.AND P0, PT, R151, R150, PT ;  /* 0x000000969700720c */ /* 0x000fda0003f04270 */
[----:B-123--:R-:W-:Y:S05]  /*0670*/  @!P0 RET.REL.NODEC R6 `(_ZN5flash24flash_fwd_splitkv_kernelI23Flash_fwd_kernel_traitsILi128ELi64ELi64ELi4ELb0ELb0EN7cutlass10bfloat16_tE19Flash_kernel_traitsILi128ELi64ELi64ELi4ES3_EELb0ELb1ELb0ELb0ELb1ELb1ELb1ELb1EEEvNS_16Flash_fwd_paramsE) ;  /* 0xfffffff806608950 */ /* 0x00efea0003c3ffff */
        /* <DEDUP_REMOVED lines=132> */
[----:B-1----:R-:W-:Y:S05]  /*0ec0*/  @P0 RET.REL.NODEC R148 `(_ZN5flash24flash_fwd_splitkv_kernelI23Flash_fwd_kernel_traitsILi128ELi64ELi64ELi4ELb0ELb0EN7cutlass10bfloat16_tE19Flash_kernel_traitsILi128ELi64ELi64ELi4ES3_EELb0ELb1ELb0ELb0ELb1ELb1ELb1ELb1EEEvNS_16Flash_fwd_paramsE) ;  /* 0xfffffff0944c0950 */ /* 0x002fea0003c3ffff */
[----:B------:R-:W-:Y:S02]  /*0ed0*/  MOV R3, 0xff800000 ;  /* 0xff80000000037802 */ /* 0x000fe40000000f00 */
[----:B------:R-:W-:-:S03]  /*0ee0*/  MOV R149, 0x0 ;  /* 0x0000000000957802 */ /* 0x000fc60000000f00 */
[----:B------:R1:W-:Y:S02]  /*0ef0*/  ST.E desc[UR4][R6.64+0xe0], R3 ;  /* 0x0000e00306007985 */ /* 0x0003e4000c101904 */
[----:B-1----:R-:W-:Y:S05]  /*0f00*/  RET.REL.NODEC R148 `(_ZN5flash24flash_fwd_splitkv_kernelI23Flash_fwd_kernel_traitsILi128ELi64ELi64ELi4ELb0ELb0EN7cutlass10bfloat16_tE19Flash_kernel_traitsILi128ELi64ELi64ELi4ES3_EELb0ELb1ELb0ELb0ELb1ELb1ELb1ELb1EEEvNS_16Flash_fwd_paramsE) ;  /* 0xfffffff0943c7950 */ /* 0x002fea0003c3ffff */
.L_x_14303:
        /* <DEDUP_REMOVED lines=102> */
.L_x_14305:
        /* <DEDUP_REMOVED lines=77> */
.L_x_14306:
[----:B------:R-:W-:Y:S05]  /*1a40*/  BSYNC.RECONVERGENT B0 ;  /* 0x0000000000007941 */ /* 0x000fea0003800200 */
.L_x_14304:
        /* <DEDUP_REMOVED lines=207> */
.L_x_14330:
        /* <DEDUP_REMOVED lines=90> */
.L_x_14309:
        /* <DEDUP_REMOVED lines=103> */
.L_x_14313:
[----:B------:R-:W-:Y:S05]  /*3350*/  BSYNC.RECONVERGENT B0 ;  /* 0x0000000000007941 */ /* 0x000fea0003800200 */
.L_x_14312:
        /* <DEDUP_REMOVED lines=96> */
.L_x_14315:
[----:B------:R-:W-:Y:S05]  /*3960*/  BSYNC.RECONVERGENT B0 ;  /* 0x0000000000007941 */ /* 0x000fea0003800200 */
.L_x_14314:
        /* <DEDUP_REMOVED lines=100> */
.L_x_14317:
[----:B------:R-:W-:Y:S05]  /*3fb0*/  BSYNC.RECONVERGENT B0 ;  /* 0x0000000000007941 */ /* 0x000fea0003800200 */
.L_x_14316:
        /* <DEDUP_REMOVED lines=104> */
.L_x_14319:
[----:B------:R-:W-:Y:S05]  /*4640*/  BSYNC.RECONVERGENT B0 ;  /* 0x0000000000007941 */ /* 0x000fea0003800200 */
.L_x_14318:
[----:B------:R-:W5:Y:S02]  /*4650*/  LD.E R3, desc[UR4][R100.64+0xd0] ;  /* 0x0000d00464037980 */ /* 0x000f64000c101900 */
[----:B-----5:R-:W-:Y:S05]  /*4660*/  IMAD.U32 R3, R3, -0x20, RZ ;  /* 0xffffffe003037824 */ /* 0x020fea00078e00ff */
[C---:B------:R-:W-:Y:S02]  /*4670*/  LEA R22, P1, R3.reuse, R22, 0x1 ;  /* 0x0000001603167211 */ /* 0x040fe400078208ff */
[C---:B------:R-:W-:Y:S02]  /*4680*/  LEA R58, P0, R3.reuse, R58, 0x1 ;  /* 0x0000003a033a7211 */ /* 0x040fe400078008ff */
[C---:B------:R-:W-:Y:S02]  /*4690*/  LEA.HI.X.SX32 R23, R3.reuse, R23, 0x1, P1 ;  /* 0x0000001703177211 */ /* 0x040fe400008f0eff */
[----:B------:R-:W-:Y:S01]  /*46a0*/  LEA.HI.X.SX32 R59, R3, R59, 0x1, P0 ;  /* 0x0000003b033b7211 */ /* 0x000fe200000f0eff */
[----:B------:R-:W-:Y:S05]  /*46b0*/  BRA `(.L_x_14310) ;  /* 0x0000002c001c7947 */ /* 0x000fea0003800000 */
.L_x_14311:
        /* <DEDUP_REMOVED lines=176> */
.L_x_14321:
[----:B------:R-:W-:Y:S05]  /*51c0*/  BSYNC.RECONVERGENT B0 ;  /* 0x0000000000007941 */ /* 0x000fea0003800200 */
.L_x_14320:
        /* <DEDUP_REMOVED lines=174> */
.L_x_14323:
[----:B------:R-:W-:Y:S05]  /*5cb0*/  BSYNC.RECONVERGENT B0 ;  /* 0x0000000000007941 */ /* 0x000fea0003800200 */
.L_x_14322:
        /* <DEDUP_REMOVED lines=174> */
.L_x_14325:
[----:B------:R-:W-:Y:S05]  /*67a0*/  BSYNC.RECONVERGENT B0 ;  /* 0x0000000000007941 */ /* 0x000fea0003800200 */
.L_x_14324:
        /* <DEDUP_REMOVED lines=177> */
.L_x_14327:
[----:B------:R-:W-:Y:S05]  /*72c0*/  BSYNC.RECONVERGENT B0 ;  /* 0x0000000000007941 */ /* 0x000fea0003800200 */
.L_x_14326:
[----:B------:R-:W5:Y:S02]  /*72d0*/  LD.E R3, desc[UR4][R100.64+0xd0] ;  /* 0x0000d00464037980 */ /* 0x000f64000c101900 */
[----:B-----5:R-:W-:Y:S05]  /*72e0*/  IMAD.U32 R3, R3, -0x20, RZ ;  /* 0xffffffe003037824 */ /* 0x020fea00078e00ff */
[C---:B------:R-:W-:Y:S02]  /*72f0*/  LEA R88, P1, R3.reuse, R88, 0x1 ;  /* 0x0000005803587211 */ /* 0x040fe400078208ff */
[C---:B------:R-:W-:Y:S02]  /*7300*/  LEA R86, P0, R3.reuse, R86, 0x1 ;  /* 0x0000005603567211 */ /* 0x040fe400078008ff */
[C---:B------:R-:W-:Y:S02]  /*7310*/  LEA.HI.X.SX32 R89, R3.reuse, R89, 0x1, P1 ;  /* 0x0000005903597211 */ /* 0x040fe400008f0eff */
[----:B------:R-:W-:Y:S09]  /*7320*/  LEA.HI.X.SX32 R87, R3, R87, 0x1, P0 ;  /* 0x0000005703577211 */ /* 0x000ff200000f0eff */
.L_x_14310:
[----:B------:R-:W-:Y:S05]  /*7330*/  BSYNC.RECONVERGENT B1 ;  /* 0x0000000000017941 */ /* 0x000fea0003800200 */
.L_x_14308:
        /* <DEDUP_REMOVED lines=101> */
.L_x_14329:
[----:B------:R-:W-:Y:S05]  /*7990*/  BSYNC.RECONVERGENT B0 ;  /* 0x0000000000007941 */ /* 0x000fea0003800200 */
.L_x_14328:
[----:B------:R-:W-:Y:S05]  /*79a0*/  @P3 BRA `(.L_x_14330) ;  /* 0xffffffac00643947 */ /* 0x000fea000383ffff */
.L_x_14307:
        /* <DEDUP_REMOVED lines=34> */
.L_x_14334:
[----:B------:R-:W-:Y:S05]  /*7bd0*/  BSYNC.RECONVERGENT B0 ;  /* 0x0000000000007941 */ /* 0x000fea0003800200 */
.L_x_14333:
        /* <DEDUP_REMOVED lines=10> */
.L_x_14332:
        /* <DEDUP_REMOVED lines=79> */
.L_x_14340:
[----:B------:R-:W-:Y:S05]  /*8170*/  BSYNC.RECONVERGENT B0 ;  /* 0x0000000000007941 */ /* 0x000fea0003800200 */
.L_x_14339:
        /* <DEDUP_REMOVED lines=44> */
.L_x_14342:
[----:B------:R-:W-:Y:S05]  /*8440*/  BSYNC.RECONVERGENT B0 ;  /* 0x0000000000007941 */ /* 0x000fea0003800200 */
.L_x_14341:
[----:B-----5:R3:W-:Y:S02]  /*8450*/  STS.128 [R106+0x2000], R8 ;  /* 0x002000086a007388 */ /* 0x0207e40000000c00 */
.L_x_14338:
[----:B------:R-:W-:Y:S05]  /*8460*/  BSYNC.RECONVERGENT B1 ;  /* 0x0000000000017941 */ /* 0x000fea0003800200 */
.L_x_14337:
        /* <DEDUP_REMOVED lines=58> */
.L_x_14346:
[----:B------:R-:W-:Y:S05]  /*8810*/  BSYNC.RECONVERGENT B0 ;  /* 0x0000000000007941 */ /* 0x000fea0003800200 */
.L_x_14345:
        /* <DEDUP_REMOVED lines=52> */
.L_x_14348:
[----:B------:R-:W-:Y:S05]  /*8b60*/  BSYNC.RECONVERGENT B0 ;  /* 0x0000000000007941 */ /* 0x000fea0003800200 */
.L_x_14347:
[----:B-----5:R3:W-:Y:S02]  /*8b70*/  STS.128 [R106+0x2800], R8 ;  /* 0x002800086a007388 */ /* 0x0207e40000000c00 */
.L_x_14344:
[----:B------:R-:W-:Y:S05]  /*8b80*/  BSYNC.RECONVERGENT B1 ;  /* 0x0000000000017941 */ /* 0x000fea0003800200 */
.L_x_14343:
        /* <DEDUP_REMOVED lines=59> */
.L_x_14352:
[----:B------:R-:W-:Y:S05]  /*8f40*/  BSYNC.RECONVERGENT B0 ;  /* 0x0000000000007941 */ /* 0x000fea0003800200 */
.L_x_14351:
        /* <DEDUP_REMOVED lines=52> */
.L_x_14354:
[----:B------:R-:W-:Y:S05]  /*9290*/  BSYNC.RECONVERGENT B0 ;  /* 0x0000000000007941 */ /* 0x000fea0003800200 */
.L_x_14353:
[----:B-----5:R3:W-:Y:S02]  /*92a0*/  STS.128 [R106+0x3000], R8 ;  /* 0x003000086a007388 */ /* 0x0207e40000000c00 */
.L_x_14350:
[----:B------:R-:W-:Y:S05]  /*92b0*/  BSYNC.RECONVERGENT B1 ;  /* 0x0000000000017941 */ /* 0x000fea0003800200 */
.L_x_14349:
        /* <DEDUP_REMOVED lines=59> */
.L_x_14356:
[----:B------:R-:W-:Y:S05]  /*9670*/  BSYNC.RECONVERGENT B0 ;  /* 0x0000000000007941 */ /* 0x000fea0003800200 */
.L_x_14355:
        /* <DEDUP_REMOVED lines=53> */
.L_x_14358:
[----:B------:R-:W-:Y:S05]  /*99d0*/  BSYNC.RECONVERGENT B0 ;  /* 0x0000000000007941 */ /* 0x000fea0003800200 */
.L_x_14357:
[----:B-----5:R3:W-:Y:S01]  /*99e0*/  STS.128 [R106+0x3800], R8 ;  /* 0x003800086a007388 */ /* 0x0207e20000000c00 */
[----:B------:R-:W-:Y:S05]  /*99f0*/  BRA `(.L_x_14335) ;  /* 0x0000002800f47947 */ /* 0x000fea0003800000 */
.L_x_14336:
        /* <DEDUP_REMOVED lines=89> */
.L_x_14362:
[----:B------:R-:W-:Y:S05]  /*9f90*/  BSYNC.RECONVERGENT B0 ;  /* 0x0000000000007941 */ /* 0x000fea0003800200 */
.L_x_14361:
        /* <DEDUP_REMOVED lines=82> */
.L_x_14364:
[----:B------:R-:W-:Y:S05]  /*a4c0*/  BSYNC.RECONVERGENT B0 ;  /* 0x0000000000007941 */ /* 0x000fea0003800200 */
.L_x_14363:
[----:B-----5:R3:W-:Y:S02]  /*a4d0*/  STS.128 [R106+0x2000], R16 ;  /* 0x002000106a007388 */ /* 0x0207e40000000c00 */
.L_x_14360:
[----:B------:R-:W-:Y:S05]  /*a4e0*/  BSYNC.RECONVERGENT B1 ;  /* 0x0000000000017941 */ /* 0x000fea0003800200 */
.L_x_14359:
        /* <DEDUP_REMOVED lines=87> */
.L_x_14368:
[----:B------:R-:W-:Y:S05]  /*aa60*/  BSYNC.RECONVERGENT B0 ;  /* 0x0000000000007941 */ /* 0x000fea0003800200 */
.L_x_14367:
        /* <DEDUP_REMOVED lines=84> */
.L_x_14370:
[----:B------:R-:W-:Y:S05]  /*afb0*/  BSYNC.RECONVERGENT B0 ;  /* 0x0000000000007941 */ /* 0x000fea0003800200 */
.L_x_14369:
[----:B-----5:R3:W-:Y:S02]  /*afc0*/  STS.128 [R106+0x2800], R16 ;  /* 0x002800106a007388 */ /* 0x0207e40000000c00 */
.L_x_14366:
[----:B------:R-:W-:Y:S05]  /*afd0*/  BSYNC.RECONVERGENT B1 ;  /* 0x0000000000017941 */ /* 0x000fea0003800200 */
.L_x_14365:
        /* <DEDUP_REMOVED lines=88> */
.L_x_14374:
[----:B------:R-:W-:Y:S05]  /*b560*/  BSYNC.RECONVERGENT B0 ;  /* 0x0000000000007941 */ /* 0x000fea0003800200 */
.L_x_14373:
        /* <DEDUP_REMOVED lines=83> */
.L_x_14376:
[----:B------:R-:W-:Y:S05]  /*baa0*/  BSYNC.RECONVERGENT B0 ;  /* 0x0000000000007941 */ /* 0x000fea0003800200 */
.L_x_14375:
[----:B-----5:R3:W-:Y:S02]  /*bab0*/  STS.128 [R106+0x3000], R16 ;  /* 0x003000106a007388 */ /* 0x0207e40000000c00 */
.L_x_14372:
[----:B------:R-:W-:Y:S05]  /*bac0*/  BSYNC.RECONVERGENT B1 ;  /* 0x0000000000017941 */ /* 0x000fea0003800200 */
.L_x_14371:
        /* <DEDUP_REMOVED lines=90> */
.L_x_14378:
[----:B------:R-:W-:Y:S05]  /*c070*/  BSYNC.RECONVERGENT B0 ;  /* 0x0000000000007941 */ /* 0x000fea0003800200 */
.L_x_14377:
        /* <DEDUP_REMOVED lines=83> */
.L_x_14380:
[----:B------:R-:W-:Y:S05]  /*c5b0*/  BSYNC.RECONVERGENT B0 ;  /* 0x0000000000007941 */ /* 0x000fea0003800200 */
.L_x_14379:
[----:B-----5:R4:W-:Y:S02]  /*c5c0*/  STS.128 [R106+0x3800], R4 ;  /* 0x003800046a007388 */ /* 0x0209e40000000c00 */
.L_x_14335:
[----:B------:R-:W-:Y:S05]  /*c5d0*/  BSYNC.RECONVERGENT B2 ;  /* 0x0000000000027941 */ /* 0x000fea0003800200 */
.L_x_14331:
[----:B--2---:R-:W-:-:S04]  /*c5e0*/  IADD3 R3, PT, PT, -R103, R76, RZ ;  /* 0x0000004c67037210 */ /* 0x004fc80007ffe1ff */
        /* <DEDUP_REMOVED lines=12> */
[----:B------:R-:W-:Y:S01]  /*c6b0*/  @!P4 LEA.HI.X R9, R140, R143, R141, 0x6, P0 ;  /* 0x0000008f8c09c211 */ /* 0x000fe200000f348d */
[----:B------:R-:W-:Y:S01]  /*c6c0*/  @!P6 IMAD.MOV.U32 R145, RZ, RZ, R143 ;  /* 0x000000ffff91e224 */ /* 0x000fe200078e008f */
[----:B------:R-:W-:Y:S01]  /*c6d0*/  @!P3 IADD3 R7, PT, PT, R2, R7, RZ ;  /* 0x000000070207b210 */ /* 0x000fe20007ffe0ff */
[----:B------:R-:W-:Y:S02]  /*c6e0*/  @!P1 IMAD R0, R105, 0x60, RZ ;  /* 0x0000006069009824 */ /* 0x000fe400078e02ff */
[----:B------:R-:W-:Y:S01]  /*c6f0*/  @!P1 IMAD.WIDE.U32 R12, R104, 0x60, R146 ;  /* 0x00000060680c9825 */ /* 0x000fe200078e0092 */
[----:B------:R-:W-:Y:S01]  /*c700*/  @!PT LDS RZ, [RZ] ;  /* 0x00000000fffff984 */ /* 0x000fe20000000800 */
[----:B------:R-:W-:Y:S01]  /*c710*/  @!PT LDS RZ, [RZ] ;  /* 0x00000000fffff984 */ /* 0x000fe20000000800 */
[----:B------:R-:W-:Y:S01]  /*c720*/  @!PT LDS RZ, [RZ] ;  /* 0x00000000fffff984 */ /* 0x000fe20000000800 */
[----:B------:R-:W-:Y:S04]  /*c730*/  @!P6 LDGSTS.E.BYPASS.LTC128B.128 [R106+0x4000], desc[UR4][R144.64] ;  /* 0x04000000906aefae */ /* 0x000fe8000b981a04 */
[----:B------:R-:W-:Y:S01]  /*c740*/  @!P6 LDGSTS.E.BYPASS.LTC128B.128 [R106+0x6000], desc[UR4][R144.64+0x80] ;  /* 0x06000080906aefae */ /* 0x000fe2000b981a04 */
[----:B------:R-:W-:-:S03]  /*c750*/  @!P1 IADD3 R13, PT, PT, R0, R13, RZ ;  /* 0x0000000d000d9210 */ /* 0x000fc60007ffe0ff */
[----:B------:R-:W-:Y:S04]  /*c760*/  @!P5 LDGSTS.E.BYPASS.LTC128B.128 [R106+0x4800], desc[UR4][R4.64] ;  /* 0x04800000046adfae */ /* 0x000fe8000b981a04 */
[----:B------:R-:W-:Y:S04]  /*c770*/  @!P5 LDGSTS.E.BYPASS.LTC128B.128 [R106+0x6800], desc[UR4][R4.64+0x80] ;  /* 0x06800080046adfae */ /* 0x000fe8000b981a04 */
[----:B------:R-:W-:Y:S04]  /*c780*/  @!P4 LDGSTS.E.BYPASS.LTC128B.128 [R106+0x5000], desc[UR4][R8.64] ;  /* 0x05000000086acfae */ /* 0x000fe8000b981a04 */
[----:B------:R-:W-:Y:S01]  /*c790*/  @!P4 LDGSTS.E.BYPASS.LTC128B.128 [R106+0x7000], desc[UR4][R8.64+0x80] ;  /* 0x07000080086acfae */ /* 0x000fe2000b981a04 */
[----:B------:R-:W-:-:S03]  /*c7a0*/  ISETP.GE.AND P4, PT, R32, R3, PT ;  /* 0x000000032000720c */ /* 0x000fc60003f86270 */
[----:B------:R-:W-:Y:S04]  /*c7b0*/  @!P3 LDGSTS.E.BYPASS.LTC128B.128 [R106+0x5800], desc[UR4][R6.64] ;  /* 0x05800000066abfae */ /* 0x000fe8000b981a04 */
[----:B------:R1:W-:Y:S01]  /*c7c0*/  @!P3 LDGSTS.E.BYPASS.LTC128B.128 [R106+0x7800], desc[UR4][R6.64+0x80] ;  /* 0x07800080066abfae */ /* 0x0003e2000b981a04 */
[----:B------:R-:W-:-:S03]  /*c7d0*/  @!P2 LEA R10, P3, R80, R146, 0x1 ;  /* 0x00000092500aa211 */ /* 0x000fc600078608ff */
[----:B------:R-:W0:Y:S01]  /*c7e0*/  LDGDEPBAR ;  /* 0x00000000000079af */ /* 0x000e220000000000 */
[-C--:B------:R-:W-:Y:S02]  /*c7f0*/  @!P2 LEA.HI.X R11, R80, R147.reuse, R81, 0x1, P3 ;  /* 0x00000093500ba211 */ /* 0x080fe400018f0c51 */
[C---:B------:R-:W-:Y:S01]  /*c800*/  @!P4 LEA R14, P0, R104.reuse, R146, 0x6 ;  /* 0x00000092680ec211 */ /* 0x040fe200078030ff */
[----:B------:R-:W2:Y:S03]  /*c810*/  LD.E R3, desc[UR4][R100.64+0x188] ;  /* 0x0001880464037980 */ /* 0x000ea6000c101900 */
[----:B------:R-:W-:Y:S01]  /*c820*/  @!P4 LEA.HI.X R15, R104, R147, R105, 0x6, P0 ;  /* 0x00000093680fc211 */ /* 0x000fe200000f3469 */
        /* <DEDUP_REMOVED lines=33> */
[----:B------:R-:W-:Y:S01]  /*ca40*/  IMAD.SHL.U32 R0, R149, 0x20, RZ ;  /* 0x0000002095007824 */ /* 0x000fe200078e00ff */
[----:B------:R-:W-:Y:S01]  /*ca50*/  UMOV UR7, 0x400 ;  /* 0x0000040000077882 */ /* 0x000fe20000000000 */
[----:B------:R-:W-:-:S02]  /*ca60*/  LOP3.LUT R116, R116, 0x8, R149, 0x78, !PT ;  /* 0x0000000874747812 */ /* 0x000fc400078e7895 */
[----:B------:R-:W-:Y:S01]  /*ca70*/  SHF.L.U32 R78, R78, 0xa, RZ ;  /* 0x0000000a4e4e7819 */ /* 0x000fe200000006ff */
[----:B-1----:R-:W-:Y:S01]  /*ca80*/  IMAD.MOV.U32 R7, RZ, RZ, 0x40 ;  /* 0x00000040ff077424 */ /* 0x002fe200078e00ff */
[----:B------:R-:W-:Y:S01]  /*ca90*/  LOP3.LUT R139, R73, 0x7c00, R0, 0xf8, !PT ;  /* 0x00007c00498b7812 */ /* 0x000fe200078ef800 */
[----:B------:R-:W0:Y:S01]  /*caa0*/  LDGDEPBAR ;  /* 0x00000000000079af */ /* 0x000e220000000000 */
[----:B------:R-:W-:Y:S02]  /*cab0*/  LOP3.LUT R0, R116, 0x38, R79, 0x78, !PT ;  /* 0x0000003874007812 */ /* 0x000fe400078e784f */
[----:B------:R-:W-:Y:S01]  /*cac0*/  LOP3.LUT R5, R78, 0x400, RZ, 0xc0, !PT ;  /* 0x000004004e057812 */ /* 0x000fe200078ec0ff */
[----:B------:R-:W-:-:S03]  /*cad0*/  IMAD.IADD R139, R72, 0x1, R139 ;  /* 0x00000001488b7824 */ /* 0x000fc600078e028b */
[----:B------:R-:W-:Y:S01]  /*cae0*/  LEA R0, R0, R5, 0x1 ;  /* 0x0000000500007211 */ /* 0x000fe200078e08ff */
[----:B----4-:R-:W-:-:S06]  /*caf0*/  ULEA UR6, UR6, UR7, 0x18 ;  /* 0x0000000706067291 */ /* 0x010fcc000f8ec0ff */
[----:B------:R-:W-:-:S03]  /*cb00*/  LEA R139, R139, UR6, 0x1 ;  /* 0x000000068b8b7c11 */ /* 0x000fc6000f8e08ff */
[----:B------:R-:W-:Y:S04]  /*cb10*/  LDSM.16.M88.4 R28, [R0+UR6+0x4000] ;  /* 0x00400006001c783b */ /* 0x000fe80008000200 */
[----:B------:R-:W1:Y:S01]  /*cb20*/  LDSM.16.M88.4 R68, [R139] ;  /* 0x000000008b44783b */ /* 0x000e620000000200 */
[----:B------:R-:W-:Y:S01]  /*cb30*/  R2P PR, R149, 0x6 ;  /* 0x0000000695007804 */ /* 0x000fe20000000000 */
[----:B------:R-:W-:Y:S01]  /*cb40*/  IMAD.MOV.U32 R5, RZ, RZ, 0x20 ;  /* 0x00000020ff057424 */ /* 0x000fe200078e00ff */
[----:B------:R-:W-:Y:S01]  /*cb50*/  IADD3 R138, PT, PT, R0, UR6, RZ ;  /* 0x00000006008a7c10 */ /* 0x000fe2000fffe0ff */
[----:B------:R-:W4:Y:S03]  /*cb60*/  LDSM.16.M88.4 R52, [R0+UR6+0x4800] ;  /* 0x004800060034783b */ /* 0x000f260008000200 */
[----:B------:R-:W-:Y:S01]  /*cb70*/  SEL R5, R5, 0xffffffe0, !P1 ;  /* 0xffffffe005057807 */ /* 0x000fe20004800000 */
[----:B------:R-:W-:Y:S03]  /*cb80*/  LDSM.16.M88.4 R84, [R0+UR6+0x5000] ;  /* 0x005000060054783b */ /* 0x000fe60008000200 */
[----:B------:R-:W-:Y:S01]  /*cb90*/  IADD3 R133, PT, PT, R138, R5, RZ ;  /* 0x000000058a857210 */ /* 0x000fe20007ffe0ff */
[----:B------:R-:W-:Y:S01]  /*cba0*/  IMAD.IADD R137, R139, 0x1, R5 ;  /* 0x000000018b897824 */ /* 0x000fe200078e0205 */
[----:B-----5:R-:W-:Y:S04]  /*cbb0*/  LDSM.16.M88.4 R36, [R139+0x2000] ;  /* 0x002000008b24783b */ /* 0x020fe80000000200 */
[----:B------:R-:W-:Y:S04]  /*cbc0*/  LDSM.16.M88.4 R112, [R137] ;  /* 0x000000008970783b */ /* 0x000fe80000000200 */
[----:B------:R-:W4:Y:S01]  /*cbd0*/  LDSM.16.M88.4 R8, [R133+0x4000] ;  /* 0x004000008508783b */ /* 0x000f220000000200 */
[----:B------:R-:W-:-:S03]  /*cbe0*/  SEL R7, R7, 0xffffffc0, !P2 ;  /* 0xffffffc007077807 */ /* 0x000fc60005000000 */
[----:B------:R-:W-:Y:S01]  /*cbf0*/  LDSM.16.M88.4 R156, [R133+0x4800] ;  /* 0x00480000859c783b */ /* 0x000fe20000000200 */
[----:B------:R-:W-:Y:S01]  /*cc00*/  IADD3 R136, PT, PT, R139, R7, RZ ;  /* 0x000000078b887210 */ /* 0x000fe20007ffe0ff */
[----:B------:R-:W-:Y:S02]  /*cc10*/  IMAD.IADD R132, R138, 0x1, R7 ;  /* 0x000000018a847824 */ /* 0x000fe400078e0207 */
[----:B------:R-:W-:Y:S04]  /*cc20*/  LDSM.16.M88.4 R116, [R0+UR6+0x6000] ;  /* 0x006000060074783b */ /* 0x000fe80008000200 */
[----:B------:R-:W-:Y:S04]  /*cc30*/  LDSM.16.M88.4 R64, [R136] ;  /* 0x000000008840783b */ /* 0x000fe80000000200 */
[----:B------:R-:W4:Y:S01]  /*cc40*/  LDSM.16.M88.4 R20, [R132+0x4000] ;  /* 0x004000008414783b */ /* 0x000f220000000200 */
[----:B-1----:R-:W-:Y:S03]  /*cc50*/  HMMA.16816.F32.BF16 R16, R68, R28, RZ ;  /* 0x0000001c4410723c */ /* 0x002fe600000418ff */
[C---:B------:R-:W-:Y:S01]  /*cc60*/  IADD3 R135, PT, PT, R5.reuse, R136, RZ ;  /* 0x0000008805877210 */ /* 0x040fe20007ffe0ff */
[----:B------:R-:W-:Y:S01]  /*cc70*/  LDSM.16.M88.4 R124, [R132+0x4800] ;  /* 0x00480000847c783b */ /* 0x000fe20000000200 */
[----:B------:R-:W-:-:S03]  /*cc80*/  IADD3 R131, PT, PT, R5, R132, RZ ;  /* 0x0000008405837210 */ /* 0x000fc60007ffe0ff */
[----:B------:R-:W-:Y:S01]  /*cc90*/  LDSM.16.M88.4 R48, [R135] ;  /* 0x000000008730783b */ /* 0x000fe20000000200 */
[C---:B------:R-:W-:Y:S03]  /*cca0*/  HMMA.16816.F32.BF16 R28, R68.reuse, R30, RZ ;  /* 0x0000001e441c723c */ /* 0x040fe600000418ff */
[----:B------:R-:W1:Y:S04]  /*ccb0*/  LDSM.16.M88.4 R12, [R131+0x4000] ;  /* 0x00400000830c783b */ /* 0x000e680000000200 */
        /* <DEDUP_REMOVED lines=8> */
[----:B------:R-:W4:Y:S04]  /*cd40*/  LDSM.16.M88.4 R8, [R0+UR6+0x5800] ;  /* 0x005800060008783b */ /* 0x000f280008000200 */
[----:B------:R-:W-:Y:S01]  /*cd50*/  LDSM.16.M88.4 R32, [R0+UR6+0x6800] ;  /* 0x006800060020783b */ /* 0x000fe20008000200 */
        /* <DEDUP_REMOVED lines=11> */
[C---:B----4-:R-:W-:Y:S08]  /*ce10*/  HMMA.16816.F32.BF16 R80, R68.reuse, R8, RZ ;  /* 0x000000084450723c */ /* 0x050ff000000418ff */
        /* <DEDUP_REMOVED lines=43> */
[----:B------:R-:W3:Y:S02]  /*d0d0*/  LDSM.16.M88.4 R20, [R133+0x7800] ;  /* 0x007800008514783b */ /* 0x000ee40000000200 */
[-C--:B------:R-:W-:Y:S01]  /*d0e0*/  FMUL.FTZ R28, R28, R2.reuse ;  /* 0x000000021c1c7220 */ /* 0x080fe20000410000 */
[----:B------:R-:W-:-:S04]  /*d0f0*/  FMUL.FTZ R29, R29, R2 ;  /* 0x000000021d1d7220 */ /* 0x000fc80000410000 */
[----:B------:R-:W4:Y:S01]  /*d100*/  MUFU.TANH R51, R29 ;  /* 0x0000001d00337308 */ /* 0x000f220000002400 */
[----:B------:R-:W-:Y:S08]  /*d110*/  HMMA.16816.F32.BF16 R80, R36, R60, R80 ;  /* 0x0000003c2450723c */ /* 0x000ff00000041850 */
[----:B-1----:R-:W-:Y:S01]  /*d120*/  HMMA.16816.F32.BF16 R40, R112, R32, R40 ;  /* 0x000000207028723c */ /* 0x002fe20000041828 */
[----:B------:R1:W1:Y:S04]  /*d130*/  MUFU.TANH R33, R28 ;  /* 0x0000001c00217308 */ /* 0x0002680000002400 */
[----:B------:R-:W-:-:S03]  /*d140*/  FMUL.FTZ R32, R30, R2 ;  /* 0x000000021e207220 */ /* 0x000fc60000410000 */
[----:B------:R-:W-:Y:S05]  /*d150*/  HMMA.16816.F32.BF16 R68, R36, R62, R68 ;  /* 0x0000003e2444723c */ /* 0x000fea0000041844 */
[----:B------:R-:W-:-:S03]  /*d160*/  FMUL.FTZ R36, R31, R2 ;  /* 0x000000021f247220 */ /* 0x000fc60000410000 */
        /* <DEDUP_REMOVED lines=8> */
[----:B------:R-:W-:Y:S03]  /*d1f0*/  HMMA.16816.F32.BF16 R68, R24, R22, R68 ;  /* 0x000000161844723c */ /* 0x000fe60000041844 */
[----:B------:R-:W-:Y:S01]  /*d200*/  SHF.R.U32.HI R0, RZ, 0x2, R149 ;  /* 0x00000002ff007819 */ /* 0x000fe20000011695 */
[-C--:B------:R-:W-:Y:S01]  /*d210*/  FMUL.FTZ R6, R116, R2.reuse ;  /* 0x0000000274067220 */ /* 0x080fe20000410000 */
[-C--:B------:R-:W-:Y:S01]  /*d220*/  FMUL.FTZ R48, R117, R2.reuse ;  /* 0x0000000275307220 */ /* 0x080fe20000410000 */
[-C--:B------:R-:W-:Y:S01]  /*d230*/  FMUL.FTZ R49, R118, R2.reuse ;  /* 0x0000000276317220 */ /* 0x080fe20000410000 */
[----:B------:R-:W-:Y:S01]  /*d240*/  FMUL.FTZ R50, R119, R2 ;  /* 0x0000000277327220 */ /* 0x000fe20000410000 */
[----:B------:R-:W-:Y:S01]  /*d250*/  ISETP.GT.AND P0, PT, R109, R142, PT ;  /* 0x0000008e6d00720c */ /* 0x000fe20003f04270 */
[----:B------:R-:W3:Y:S01]  /*d260*/  MUFU.TANH R32, R32 ;  /* 0x0000002000207308 */ /* 0x000ee20000002400 */
[----:B------:R-:W-:Y:S05]  /*d270*/  HMMA.16816.F32.BF16 R52, R12, R58, R52 ;  /* 0x0000003a0c34723c */ /* 0x000fea0000041834 */
[----:B------:R-:W-:-:S03]  /*d280*/  IADD3 R4, PT, PT, R76, -R151, -R4 ;  /* 0x800000974c047210 */ /* 0x000fc60007ffe804 */
[----:B------:R-:W-:-:S04]  /*d290*/  DEPBAR.LE SB0, 0x0 ;  /* 0x000080000000791a */ /* 0x000fc80000000000 */
        /* <DEDUP_REMOVED lines=8> */
[----:B------:R-:W-:Y:S03]  /*d320*/  HMMA.16816.F32.BF16 R68, R112, R10, R68 ;  /* 0x0000000a7044723c */ /* 0x000fe60000041844 */
        /* <DEDUP_REMOVED lines=25> */
[----:B------:R-:W-:Y:S01]  /*d4c0*/  LOP3.LUT R157, R0, 0x1f0, R77, 0xf8, !PT ;  /* 0x000001f0009d7812 */ /* 0x000fe200078ef84d */
[----:B------:R-:W1:Y:S01]  /*d4d0*/  MUFU.TANH R6, R6 ;  /* 0x0000000600067308 */ /* 0x000e620000002400 */
[----:B------:R-:W-:-:S03]  /*d4e0*/  IADD3 R0, PT, PT, R3, R76, -R151 ;  /* 0x0000004c03007210 */ /* 0x000fc60007ffe897 */
[----:B------:R-:W-:-:S04]  /*d4f0*/  IMAD.IADD R157, R150, 0x1, R157 ;  /* 0x00000001969d7824 */ /* 0x000fc800078e029d */
[----:B------:R-:W2:Y:S01]  /*d500*/  MUFU.TANH R48, R48 ;  /* 0x0000003000307308 */ /* 0x000ea20000002400 */
[----:B------:R-:W-:-:S07]  /*d510*/  IADD3 R3, PT, PT, R157, R0, RZ ;  /* 0x000000009d037210 */ /* 0x000fce0007ffe0ff */
[----:B------:R-:W4:Y:S01]  /*d520*/  MUFU.TANH R49, R49 ;  /* 0x0000003100317308 */ /* 0x000f220000002400 */
        /* <DEDUP_REMOVED lines=28> */
[----:B------:R-:W-:-:S02]  /*d6f0*/  VIMNMX R159, PT, PT, RZ, R157, !PT ;  /* 0x0000009dff9f7248 */ /* 0x000fc40007fe0100 */
[C-C-:B------:R-:W-:Y:S02]  /*d700*/  VIADDMNMX R158, R3.reuse, 0x1, R76.reuse, PT ;  /* 0x00000001039e7846 */ /* 0x140fe4000380014c */
        /* <DEDUP_REMOVED lines=17> */
.L_x_14384:
        /* <DEDUP_REMOVED lines=60> */
.L_x_14385:
[----:B------:R-:W-:Y:S05]  /*dbe0*/  BSYNC.RECONVERGENT B0 ;  /* 0x0000000000007941 */ /* 0x000fea0003800200 */
.L_x_14383:
        /* <DEDUP_REMOVED lines=21> */
.L_x_14382:
[----:B------:R-:W-:Y:S05]  /*dd40*/  BSYNC.RECONVERGENT B1 ;  /* 0x0000000000017941 */ /* 0x000fea0003800200 */
.L_x_14381:
[----:B------:R-:W3:Y:S01]  /*dd50*/  LD.E R21, desc[UR4][R100.64+0xdc] ;  /* 0x0000dc0464157980 */ /* 0x000ee2000c101900 */
        /* <DEDUP_REMOVED lines=8> */
[C---:B------:R-:W-:Y:S01]  /*dde0*/  VIADD R3, R52.reuse, 0x1 ;  /* 0x0000000134037836 */ /* 0x040fe20000000000 */
[CC--:B------:R-:W-:Y:S01]  /*ddf0*/  ISETP.GE.AND P6, PT, R52.reuse, R159.reuse, PT ;  /* 0x0000009f3400720c */ /* 0x0c0fe20003fc6270 */
[C---:B------:R-:W-:Y:S01]  /*de00*/  VIADD R4, R52.reuse, 0x8 ;  /* 0x0000000834047836 */ /* 0x040fe20000000000 */
[CC--:B------:R-:W-:Y:S01]  /*de10*/  ISETP.GE.AND P4, PT, R52.reuse, R158.reuse, PT ;  /* 0x0000009e3400720c */ /* 0x0c0fe20003f86270 */
[C---:B------:R-:W-:Y:S01]  /*de20*/  VIADD R47, R52.reuse, 0x9 ;  /* 0x00000009342f7836 */ /* 0x040fe20000000000 */
[CC--:B------:R-:W-:Y:S01]  /*de30*/  ISETP.GE.AND P0, PT, R3.reuse, R159.reuse, PT ;  /* 0x0000009f0300720c */ /* 0x0c0fe20003f06270 */
[C---:B------:R-:W-:Y:S01]  /*de40*/  VIADD R46, R52.reuse, 0x10 ;  /* 0x00000010342e7836 */ /* 0x040fe20000000000 */
[-C--:B------:R-:W-:Y:S01]  /*de50*/  ISETP.GE.AND P3, PT, R3, R158.reuse, PT ;  /* 0x0000009e0300720c */ /* 0x080fe20003f66270 */
[----:B--2---:R-:W-:Y:S01]  /*de60*/  VIADD R43, R52, 0x11 ;  /* 0x00000011342b7836 */ /* 0x004fe20000000000 */
[----:B------:R-:W-:Y:S01]  /*de70*/  FSEL R41, R48, -INF , P0 ;  /* 0xff80000030297808 */ /* 0x000fe20000000000 */
[----:B------:R-:W-:Y:S01]  /*de80*/  VIADD R44, R52, 0x18 ;  /* 0x00000018342c7836 */ /* 0x000fe20000000000 */
[-C--:B------:R-:W-:Y:S01]  /*de90*/  ISETP.GE.AND P0, PT, R4, R159.reuse, PT ;  /* 0x0000009f0400720c */ /* 0x080fe20003f06270 */
[C---:B------:R-:W-:Y:S01]  /*dea0*/  VIADD R42, R52.reuse, 0x19 ;  /* 0x00000019342a7836 */ /* 0x040fe20000000000 */
[----:B------:R-:W-:Y:S01]  /*deb0*/  FSEL R41, R41, -INF , !P3 ;  /* 0xff80000029297808 */ /* 0x000fe20005800000 */
[C---:B------:R-:W-:Y:S01]  /*dec0*/  VIADD R40, R52.reuse, 0x20 ;  /* 0x0000002034287836 */ /* 0x040fe20000000000 */
[-C--:B------:R-:W-:Y:S01]  /*ded0*/  ISETP.GE.AND P3, PT, R47, R159.reuse, PT ;  /* 0x0000009f2f00720c */ /* 0x080fe20003f66270 */
[----:B------:R-:W-:Y:S01]  /*dee0*/  IMAD.IADD R130, R5, 0x1, R134 ;  /* 0x0000000105827824 */ /* 0x000fe200078e0286 */
[----:B------:R-:W-:Y:S01]  /*def0*/  FSEL R45, R33, -INF , P0 ;  /* 0xff800000212d7808 */ /* 0x000fe20000000000 */
[----:B------:R-:W-:Y:S01]  /*df00*/  VIADD R33, R52, 0x28 ;  /* 0x0000002834217836 */ /* 0x000fe20000000000 */
[----:B------:R-:W-:Y:S01]  /*df10*/  ISETP.GE.AND P0, PT, R47, R158, PT ;  /* 0x0000009e2f00720c */ /* 0x000fe20003f06270 */
[----:B------:R-:W-:Y:S01]  /*df20*/  IMAD.IADD R128, R5, 0x1, R129 ;  /* 0x0000000105807824 */ /* 0x000fe200078e0281 */
[----:B------:R-:W-:Y:S01]  /*df30*/  FSEL R39, R51, -INF , P3 ;  /* 0xff80000033277808 */ /* 0x000fe20001800000 */
[----:B-1----:R-:W-:Y:S01]  /*df40*/  LDSM.16.MT88.4 R84, [R130+0x8000] ;  /* 0x008000008254783b */ /* 0x002fe20000004200 */
[----:B------:R-:W-:-:S02]  /*df50*/  ISETP.GE.AND P3, PT, R46, R159, PT ;  /* 0x0000009f2e00720c */ /* 0x000fc40003f66270 */
[----:B------:R-:W-:Y:S01]  /*df60*/  FSEL R39, R39, -INF , !P0 ;  /* 0xff80000027277808 */ /* 0x000fe20004000000 */
[----:B------:R-:W-:Y:S01]  /*df70*/  LDSM.16.MT88.4 R76, [R129+0x8000] ;  /* 0x00800000814c783b */ /* 0x000fe20000004200 */
[C---:B------:R-:W-:Y:S02]  /*df80*/  ISETP.GE.AND P0, PT, R43.reuse, R159, PT ;  /* 0x0000009f2b00720c */ /* 0x040fe40003f06270 */
[----:B------:R-:W-:Y:S01]  /*df90*/  FSEL R29, R16, -INF , P3 ;  /* 0xff800000101d7808 */ /* 0x000fe20001800000 */
[----:B------:R-:W-:Y:S01]  /*dfa0*/  VIADD R16, R52, 0x29 ;  /* 0x0000002934107836 */ /* 0x000fe20000000000 */
[----:B------:R-:W-:Y:S01]  /*dfb0*/  ISETP.GE.AND P3, PT, R43, R158, PT ;  /* 0x0000009e2b00720c */ /* 0x000fe20003f66270 */
[----:B------:R-:W-:Y:S01]  /*dfc0*/  LDSM.16.MT88.4 R68, [R128+0x8000] ;  /* 0x008000008044783b */ /* 0x000fe20000004200 */
[----:B------:R-:W-:Y:S02]  /*dfd0*/  FSEL R34, R34, -INF , P0 ;  /* 0xff80000022227808 */ /* 0x000fe40000000000 */
[C---:B------:R-:W-:Y:S01]  /*dfe0*/  ISETP.GE.AND P1, PT, R3.reuse, R157, PT ;  /* 0x0000009d0300720c */ /* 0x040fe20003f26270 */
[----:B------:R-:W-:Y:S01]  /*dff0*/  LDSM.16.MT88.4 R56, [R129+0xa000] ;  /* 0x00a000008138783b */ /* 0x000fe20000004200 */
[----:B------:R-:W-:-:S02]  /*e000*/  ISETP.GE.AND P5, PT, R3, R156, PT ;  /* 0x0000009c0300720c */ /* 0x000fc40003fa6270 */
[----:B------:R-:W-:Y:S01]  /*e010*/  FSEL R3, R6, -INF , P6 ;  /* 0xff80000006037808 */ /* 0x000fe20003000000 */
[----:B------:R-:W-:Y:S01]  /*e020*/  VIADD R6, R52, 0x21 ;  /* 0x0000002134067836 */ /* 0x000fe20000000000 */
[-C--:B------:R-:W-:Y:S02]  /*e030*/  ISETP.GE.AND P0, PT, R44, R159.reuse, PT ;  /* 0x0000009f2c00720c */ /* 0x080fe40003f06270 */
[----:B------:R-:W-:Y:S01]  /*e040*/  FSEL R37, R34, -INF , !P3 ;  /* 0xff80000022257808 */ /* 0x000fe20005800000 */
[----:B------:R-:W-:Y:S01]  /*e050*/  VIADD R34, R52, 0x30 ;  /* 0x0000003034227836 */ /* 0x000fe20000000000 */
[----:B------:R-:W-:Y:S02]  /*e060*/  ISETP.GE.AND P3, PT, R42, R159, PT ;  /* 0x0000009f2a00720c */ /* 0x000fe40003f66270 */
[----:B------:R-:W-:Y:S02]  /*e070*/  FSEL R3, R3, -INF , !P4 ;  /* 0xff80000003037808 */ /* 0x000fe40006000000 */
[----:B------:R-:W-:-:S02]  /*e080*/  ISETP.GE.AND P4, PT, R4, R158, PT ;  /* 0x0000009e0400720c */ /* 0x000fc40003f86270 */
[----:B------:R-:W-:Y:S02]  /*e090*/  FSEL R25, R35, -INF , P0 ;  /* 0xff80000023197808 */ /* 0x000fe40000000000 */
[-C--:B------:R-:W-:Y:S02]  /*e0a0*/  ISETP.GE.AND P0, PT, R42, R158.reuse, PT ;  /* 0x0000009e2a00720c */ /* 0x080fe40003f06270 */
[----:B------:R-:W-:Y:S01]  /*e0b0*/  FSEL R15, R38, -INF , P3 ;  /* 0xff800000260f7808 */ /* 0x000fe20001800000 */
[----:B------:R-:W-:Y:S01]  /*e0c0*/  VIADD R38, R52, 0x39 ;  /* 0x0000003934267836 */ /* 0x000fe20000000000 */
[----:B------:R-:W-:Y:S02]  /*e0d0*/  FSEL R45, R45, -INF , !P4 ;  /* 0xff8000002d2d7808 */ /* 0x000fe40006000000 */
[----:B------:R-:W-:Y:S02]  /*e0e0*/  ISETP.GE.AND P4, PT, R46, R158, PT ;  /* 0x0000009e2e00720c */ /* 0x000fe40003f86270 */
[----:B------:R-:W-:-:S02]  /*e0f0*/  ISETP.GE.AND P3, PT, R40, R159, PT ;  /* 0x0000009f2800720c */ /* 0x000fc40003f66270 */
[----:B------:R-:W-:Y:S02]  /*e100*/  FSEL R15, R15, -INF , !P0 ;  /* 0xff8000000f0f7808 */ /* 0x000fe40004000000 */
[----:B------:R-:W-:Y:S02]  /*e110*/  ISETP.GE.AND P0, PT, R6, R159, PT ;  /* 0x0000009f0600720c */ /* 0x000fe40003f06270 */
[----:B------:R-:W-:Y:S02]  /*e120*/  FSEL R29, R29, -INF , !P4 ;  /* 0xff8000001d1d7808 */ /* 0x000fe40006000000 */
[-C--:B------:R-:W-:Y:S02]  /*e130*/  ISETP.GE.AND P4, PT, R44, R158.reuse, PT ;  /* 0x0000009e2c00720c */ /* 0x080fe40003f86270 */
[----:B------:R-:W-:Y:S01]  /*e140*/  FSEL R163, R23, -INF , P3 ;  /* 0xff80000017a37808 */ /* 0x000fe20001800000 */
[----:B------:R-:W-:Y:S01]  /*e150*/  VIADD R23, R52, 0x31 ;  /* 0x0000003134177836 */ /* 0x000fe20000000000 */
[----:B------:R-:W-:-:S02]  /*e160*/  ISETP.GE.AND P3, PT, R6, R158, PT ;  /* 0x0000009e0600720c */ /* 0x000fc40003f66270 */
[----:B------:R-:W-:Y:S02]  /*e170*/  FSEL R24, R24, -INF , P0 ;  /* 0xff80000018187808 */ /* 0x000fe40000000000 */
[----:B------:R-:W-:Y:S02]  /*e180*/  FSEL R25, R25, -INF , !P4 ;  /* 0xff80000019197808 */ /* 0x000fe40006000000 */
[----:B------:R-:W-:Y:S02]  /*e190*/  ISETP.GE.AND P4, PT, R40, R158, PT ;  /* 0x0000009e2800720c */ /* 0x000fe40003f86270 */
[-C--:B------:R-:W-:Y:S02]  /*e1a0*/  ISETP.GE.AND P0, PT, R33, R159.reuse, PT ;  /* 0x0000009f2100720c */ /* 0x080fe40003f06270 */
[----:B------:R-:W-:Y:S01]  /*e1b0*/  FSEL R171, R24, -INF , !P3 ;  /* 0xff80000018ab7808 */ /* 0x000fe20005800000 */
[----:B------:R-:W-:Y:S01]  /*e1c0*/  VIADD R24, R52, 0x38 ;  /* 0x0000003834187836 */ /* 0x000fe20000000000 */
[----:B------:R-:W-:-:S02]  /*e1d0*/  ISETP.GE.AND P3, PT, R16, R159, PT ;  /* 0x0000009f1000720c */ /* 0x000fc40003f66270 */
[----:B------:R-:W-:Y:S02]  /*e1e0*/  FSEL R163, R163, -INF , !P4 ;  /* 0xff800000a3a37808 */ /* 0x000fe40006000000 */
[----:B------:R-:W-:Y:S02]  /*e1f0*/  FSEL R9, R9, -INF , P0 ;  /* 0xff80000009097808 */ /* 0x000fe40000000000 */
[-C--:B------:R-:W-:Y:S02]  /*e200*/  ISETP.GE.AND P4, PT, R33, R158.reuse, PT ;  /* 0x0000009e2100720c */ /* 0x080fe40003f86270 */
[----:B------:R-:W-:Y:S02]  /*e210*/  ISETP.GE.AND P0, PT, R16, R158, PT ;  /* 0x0000009e1000720c */ /* 0x000fe40003f06270 */
[----:B------:R-:W-:Y:S02]  /*e220*/  FSEL R13, R13, -INF , P3 ;  /* 0xff8000000d0d7808 */ /* 0x000fe40001800000 */
[----:B------:R-:W-:-:S02]  /*e230*/  ISETP.GE.AND P3, PT, R34, R159, PT ;  /* 0x0000009f2200720c */ /* 0x000fc40003f66270 */
[----:B------:R-:W-:Y:S02]  /*e240*/  FSEL R161, R9, -INF , !P4 ;  /* 0xff80000009a17808 */ /* 0x000fe40006000000 */
[----:B------:R-:W-:Y:S02]  /*e250*/  FSEL R169, R13, -INF , !P0 ;  /* 0xff8000000da97808 */ /* 0x000fe40004000000 */
[----:B------:R-:W-:Y:S02]  /*e260*/  ISETP.GE.AND P4, PT, R34, R158, PT ;  /* 0x0000009e2200720c */ /* 0x000fe40003f86270 */
[----:B------:R-:W-:Y:S02]  /*e270*/  ISETP.GE.AND P0, PT, R23, R159, PT ;  /* 0x0000009f1700720c */ /* 0x000fe40003f06270 */
[----:B------:R-:W-:Y:S02]  /*e280*/  FSEL R11, R11, -INF , P3 ;  /* 0xff8000000b0b7808 */ /* 0x000fe40001800000 */
[----:B------:R-:W-:-:S02]  /*e290*/  FSEL R28, R28, -INF , P0 ;  /* 0xff8000001c1c7808 */ /* 0x000fc40000000000 */
[----:B------:R-:W-:Y:S02]  /*e2a0*/  FSEL R145, R11, -INF , !P4 ;  /* 0xff8000000b917808 */ /* 0x000fe40006000000 */
[-C--:B------:R-:W-:Y:S02]  /*e2b0*/  ISETP.GE.AND P0, PT, R24, R159.reuse, PT ;  /* 0x0000009f1800720c */ /* 0x080fe40003f06270 */
[----:B------:R-:W-:Y:S02]  /*e2c0*/  ISETP.GE.AND P4, PT, R38, R159, PT ;  /* 0x0000009f2600720c */ /* 0x000fe40003f86270 */
[----:B------:R-:W-:Y:S02]  /*e2d0*/  ISETP.GE.AND P2, PT, R52, R157, PT ;  /* 0x0000009d3400720c */ /* 0x000fe40003f46270 */
[----:B------:R-:W-:Y:S02]  /*e2e0*/  FSEL R30, R30, -INF , P0 ;  /* 0xff8000001e1e7808 */ /* 0x000fe40000000000 */
[----:B------:R-:W-:-:S02]  /*e2f0*/  FSEL R31, R31, -INF , P4 ;  /* 0xff8000001f1f7808 */ /* 0x000fc40002000000 */
[CC--:B------:R-:W-:Y:S02]  /*e300*/  ISETP.GE.AND P0, PT, R4.reuse, R157.reuse, PT ;  /* 0x0000009d0400720c */ /* 0x0c0fe40003f06270 */
[-C--:B------:R-:W-:Y:S02]  /*e310*/  ISETP.GE.AND P4, PT, R4, R156.reuse, PT ;  /* 0x0000009c0400720c */ /* 0x080fe40003f86270 */
[----:B------:R-:W-:Y:S02]  /*e320*/  ISETP.GE.AND P6, PT, R52, R156, PT ;  /* 0x0000009c3400720c */ /* 0x000fe40003fc6270 */
[----:B------:R-:W-:Y:S02]  /*e330*/  FSEL R4, R49, -INF , P2 ;  /* 0xff80000031047808 */ /* 0x000fe40001000000 */
[----:B------:R-:W-:Y:S02]  /*e340*/  ISETP.GE.AND P2, PT, R47, R157, PT ;  /* 0x0000009d2f00720c */ /* 0x000fe40003f46270 */
[----:B------:R-:W-:-:S02]  /*e350*/  FSEL R4, R4, -INF , !P6 ;  /* 0xff80000004047808 */ /* 0x000fc40007000000 */
[-C--:B------:R-:W-:Y:S02]  /*e360*/  ISETP.GE.AND P6, PT, R47, R156.reuse, PT ;  /* 0x0000009c2f00720c */ /* 0x080fe40003fc6270 */
[----:B------:R-:W-:Y:S02]  /*e370*/  FSEL R47, R50, -INF , P1 ;  /* 0xff800000322f7808 */ /* 0x000fe40000800000 */
[----:B------:R-:W-:Y:S01]  /*e380*/  FSEL R32, R32, -INF , P0 ;  /* 0xff80000020207808 */ /* 0x000fe20000000000 */
[----:B------:R-:W-:Y:S01]  /*e390*/  LDSM.16.MT88.4 R48, [R130+0xa000] ;  /* 0x00a000008230783b */ /* 0x000fe20000004200 */
[----:B------:R-:W-:Y:S02]  /*e3a0*/  ISETP.GE.AND P0, PT, R43, R157, PT ;  /* 0x0000009d2b00720c */ /* 0x000fe40003f06270 */
[----:B------:R-:W-:Y:S02]  /*e3b0*/  FSEL R47, R47, -INF , !P5 ;  /* 0xff8000002f2f7808 */ /* 0x000fe40006800000 */
[----:B------:R-:W-:-:S02]  /*e3c0*/  ISETP.GE.AND P5, PT, R43, R156, PT ;  /* 0x0000009c2b00720c */ /* 0x000fc40003fa6270 */
[----:B------:R-:W-:Y:S02]  /*e3d0*/  FSEL R43, R32, -INF , !P4 ;  /* 0xff800000202b7808 */ /* 0x000fe40006000000 */
[----:B------:R-:W-:Y:S02]  /*e3e0*/  ISETP.GE.AND P3, PT, R23, R158, PT ;  /* 0x0000009e1700720c */ /* 0x000fe40003f66270 */
[----:B------:R-:W-:Y:S02]  /*e3f0*/  ISETP.GE.AND P4, PT, R44, R157, PT ;  /* 0x0000009d2c00720c */ /* 0x000fe40003f86270 */
[----:B------:R-:W-:Y:S02]  /*e400*/  FSEL R20, R20, -INF , P0 ;  /* 0xff80000014147808 */ /* 0x000fe40000000000 */
[----:B------:R-:W-:Y:S02]  /*e410*/  FSEL R127, R28, -INF , !P3 ;  /* 0xff8000001c7f7808 */ /* 0x000fe40005800000 */
[----:B------:R-:W-:-:S02]  /*e420*/  FSEL R11, R18, -INF , P4 ;  /* 0xff800000120b7808 */ /* 0x000fc40002000000 */
[----:B------:R-:W-:Y:S02]  /*e430*/  FSEL R35, R20, -INF , !P5 ;  /* 0xff80000014237808 */ /* 0x000fe40006800000 */
[----:B------:R-:W-:Y:S02]  /*e440*/  ISETP.GE.AND P3, PT, R24, R158, PT ;  /* 0x0000009e1800720c */ /* 0x000fe40003f66270 */
[C---:B------:R-:W-:Y:S02]  /*e450*/  ISETP.GE.AND P5, PT, R6.reuse, R157, PT ;  /* 0x0000009d0600720c */ /* 0x040fe40003fa6270 */
[----:B------:R-:W-:Y:S02]  /*e460*/  ISETP.GE.AND P4, PT, R6, R156, PT ;  /* 0x0000009c0600720c */ /* 0x000fe40003f86270 */
[----:B------:R-:W-:Y:S02]  /*e470*/  FMNMX3.FTZ R6, R3, R41, R45, !PT ;  /* 0x0000002903067276 */ /* 0x000fe4000781002d */
[----:B------:R-:W-:-:S02]  /*e480*/  FSEL R125, R30, -INF , !P3 ;  /* 0xff8000001e7d7808 */ /* 0x000fc40005800000 */
[----:B------:R-:W-:Y:S02]  /*e490*/  ISETP.GE.AND P3, PT, R38, R158, PT ;  /* 0x0000009e2600720c */ /* 0x000fe40003f66270 */
[----:B------:R-:W-:Y:S02]  /*e4a0*/  FMNMX3.FTZ R6, R6, R39, R29, !PT ;  /* 0x0000002706067276 */ /* 0x000fe4000781001d */
[----:B------:R-:W-:Y:S02]  /*e4b0*/  ISETP.GE.AND P1, PT, R46, R157, PT ;  /* 0x0000009d2e00720c */ /* 0x000fe40003f26270 */
[----:B------:R-:W-:Y:S02]  /*e4c0*/  FSEL R121, R31, -INF , !P3 ;  /* 0xff8000001f797808 */ /* 0x000fe40005800000 */
[----:B------:R-:W-:Y:S02]  /*e4d0*/  FMNMX3.FTZ R6, R6, R37, R25, !PT ;  /* 0x0000002506067276 */ /* 0x000fe40007810019 */
[----:B------:R-:W-:-:S02]  /*e4e0*/  FSEL R31, R36, -INF , P2 ;  /* 0xff800000241f7808 */ /* 0x000fc40001000000 */
[-C--:B------:R-:W-:Y:S02]  /*e4f0*/  ISETP.GE.AND P2, PT, R44, R156.reuse, PT ;  /* 0x0000009c2c00720c */ /* 0x080fe40003f46270 */
[----:B------:R-:W-:Y:S02]  /*e500*/  ISETP.GE.AND P3, PT, R46, R156, PT ;  /* 0x0000009c2e00720c */ /* 0x000fe40003f66270 */
[----:B------:R-:W-:Y:S02]  /*e510*/  FSEL R13, R17, -INF , P1 ;  /* 0xff800000110d7808 */ /* 0x000fe40000800000 */
[----:B------:R-:W-:Y:S02]  /*e520*/  FSEL R12, R12, -INF , P5 ;  /* 0xff8000000c0c7808 */ /* 0x000fe40002800000 */
[----:B------:R-:W-:Y:S02]  /*e530*/  FMNMX3.FTZ R6, R6, R15, R163, !PT ;  /* 0x0000000f06067276 */ /* 0x000fe400078100a3 */
[----:B------:R-:W-:-:S02]  /*e540*/  ISETP.GE.AND P1, PT, R42, R157, PT ;  /* 0x0000009d2a00720c */ /* 0x000fc40003f26270 */
[----:B------:R-:W-:Y:S02]  /*e550*/  FSEL R11, R11, -INF , !P2 ;  /* 0xff8000000b0b7808 */ /* 0x000fe40005000000 */
[----:B------:R-:W-:Y:S02]  /*e560*/  FSEL R13, R13, -INF , !P3 ;  /* 0xff8000000d0d7808 */ /* 0x000fe40005800000 */
[-C--:B------:R-:W-:Y:S02]  /*e570*/  ISETP.GE.AND P2, PT, R33, R157.reuse, PT ;  /* 0x0000009d2100720c */ /* 0x080fe40003f46270 */
[----:B------:R-:W-:Y:S02]  /*e580*/  FSEL R165, R12, -INF , !P4 ;  /* 0xff8000000ca57808 */ /* 0x000fe40006000000 */
[----:B------:R-:W-:Y:S02]  /*e590*/  ISETP.GE.AND P3, PT, R40, R157, PT ;  /* 0x0000009d2800720c */ /* 0x000fe40003f66270 */
[----:B------:R-:W-:-:S02]  /*e5a0*/  FMNMX3.FTZ R12, R6, R171, R161, !PT ;  /* 0x000000ab060c7276 */ /* 0x000fc400078100a1 */
[----:B------:R-:W-:Y:S02]  /*e5b0*/  FSEL R31, R31, -INF , !P6 ;  /* 0xff8000001f1f7808 */ /* 0x000fe40007000000 */
[----:B------:R-:W-:Y:S02]  /*e5c0*/  FMNMX3.FTZ R6, R4, R47, R43, !PT ;  /* 0x0000002f04067276 */ /* 0x000fe4000781002b */
[----:B------:R-:W-:Y:S02]  /*e5d0*/  FSEL R9, R19, -INF , P1 ;  /* 0xff80000013097808 */ /* 0x000fe40000800000 */
[-C--:B------:R-:W-:Y:S02]  /*e5e0*/  ISETP.GE.AND P1, PT, R33, R156.reuse, PT ;  /* 0x0000009c2100720c */ /* 0x080fe40003f26270 */
[----:B------:R-:W-:Y:S02]  /*e5f0*/  FSEL R14, R14, -INF , P2 ;  /* 0xff8000000e0e7808 */ /* 0x000fe40001000000 */
[----:B------:R-:W-:-:S02]  /*e600*/  ISETP.GE.AND P0, PT, R40, R156, PT ;  /* 0x0000009c2800720c */ /* 0x000fc40003f06270 */
[----:B------:R-:W-:Y:S02]  /*e610*/  FSEL R22, R22, -INF , P3 ;  /* 0xff80000016167808 */ /* 0x000fe40001800000 */
[----:B------:R-:W-:Y:S02]  /*e620*/  FMNMX3.FTZ R12, R12, R169, R145, !PT ;  /* 0x000000a90c0c7276 */ /* 0x000fe40007810091 */
[----:B------:R-:W-:Y:S02]  /*e630*/  ISETP.GE.AND P6, PT, R42, R156, PT ;  /* 0x0000009c2a00720c */ /* 0x000fe40003fc6270 */
[----:B------:R-:W-:Y:S02]  /*e640*/  FMNMX3.FTZ R6, R6, R31, R13, !PT ;  /* 0x0000001f06067276 */ /* 0x000fe4000781000d */
[----:B------:R-:W-:Y:S02]  /*e650*/  FSEL R19, R14, -INF , !P1 ;  /* 0xff8000000e137808 */ /* 0x000fe40004800000 */
[----:B------:R-:W-:-:S02]  /*e660*/  ISETP.GE.AND P3, PT, R16, R157, PT ;  /* 0x0000009d1000720c */ /* 0x000fc40003f66270 */
[----:B------:R-:W-:Y:S02]  /*e670*/  FSEL R167, R22, -INF , !P0 ;  /* 0xff80000016a77808 */ /* 0x000fe40004000000 */
[----:B------:R-:W-:Y:S02]  /*e680*/  FMNMX3.FTZ R14, R12, R127, R125, !PT ;  /* 0x0000007f0c0e7276 */ /* 0x000fe4000781007d */
[----:B------:R-:W-:Y:S02]  /*e690*/  FSEL R9, R9, -INF , !P6 ;  /* 0xff80000009097808 */ /* 0x000fe40007000000 */
[----:B------:R-:W-:Y:S02]  /*e6a0*/  ISETP.GE.AND P0, PT, R34, R157, PT ;  /* 0x0000009d2200720c */ /* 0x000fe40003f06270 */
[----:B------:R-:W-:Y:S02]  /*e6b0*/  FMNMX3.FTZ R12, R6, R35, R11, !PT ;  /* 0x00000023060c7276 */ /* 0x000fe4000781000b */
[----:B------:R-:W-:-:S02]  /*e6c0*/  ISETP.GE.AND P6, PT, R16, R156, PT ;  /* 0x0000009c1000720c */ /* 0x000fc40003fc6270 */
[----:B------:R-:W-:Y:S02]  /*e6d0*/  FSEL R8, R8, -INF , P3 ;  /* 0xff80000008087808 */ /* 0x000fe40001800000 */
[----:B------:R-:W-:Y:S02]  /*e6e0*/  ISETP.GE.AND P5, PT, R34, R156, PT ;  /* 0x0000009c2200720c */ /* 0x000fe40003fa6270 */
[-C--:B------:R-:W-:Y:S02]  /*e6f0*/  ISETP.GE.AND P2, PT, R23, R157.reuse, PT ;  /* 0x0000009d1700720c */ /* 0x080fe40003f46270 */
[----:B------:R-:W-:Y:S02]  /*e700*/  ISETP.GE.AND P1, PT, R24, R157, PT ;  /* 0x0000009d1800720c */ /* 0x000fe40003f26270 */
[----:B------:R-:W-:Y:S02]  /*e710*/  FSEL R10, R10, -INF , P0 ;  /* 0xff8000000a0a7808 */ /* 0x000fe40000000000 */
[----:B------:R-:W-:-:S02]  /*e720*/  FMNMX.FTZ R6, R121, R14, !PT ;  /* 0x0000000e79067209 */ /* 0x000fc40007810000 */
[----:B------:R-:W-:Y:S02]  /*e730*/  FMNMX3.FTZ R12, R12, R9, R167, !PT ;  /* 0x000000090c0c7276 */ /* 0x000fe400078100a7 */
[----:B------:R-:W-:Y:S01]  /*e740*/  FSEL R17, R8, -INF , !P6 ;  /* 0xff80000008117808 */ /* 0x000fe20007000000 */
[----:B------:R-:W1:Y:S01]  /*e750*/  SHFL.BFLY PT, R33, R6, 0x2, 0x1f ;  /* 0x0c401f0006217f89 */ /* 0x000e6200000e0000 */
[-C--:B------:R-:W-:Y:S02]  /*e760*/  ISETP.GE.AND P4, PT, R23, R156.reuse, PT ;  /* 0x0000009c1700720c */ /* 0x080fe40003f86270 */
[----:B------:R-:W-:Y:S02]  /*e770*/  ISETP.GE.AND P3, PT, R24, R156, PT ;  /* 0x0000009c1800720c */ /* 0x000fe40003f66270 */
[----:B------:R-:W-:Y:S02]  /*e780*/  ISETP.GE.AND P0, PT, R38, R157, PT ;  /* 0x0000009d2600720c */ /* 0x000fe40003f06270 */
[----:B------:R-:W-:-:S02]  /*e790*/  FSEL R26, R26, -INF , P2 ;  /* 0xff8000001a1a7808 */ /* 0x000fc40001000000 */
[----:B------:R-:W-:Y:S02]  /*e7a0*/  FSEL R27, R27, -INF , P1 ;  /* 0xff8000001b1b7808 */ /* 0x000fe40000800000 */
[----:B------:R-:W-:Y:S02]  /*e7b0*/  FSEL R119, R10, -INF , !P5 ;  /* 0xff8000000a777808 */ /* 0x000fe40006800000 */
[----:B------:R-:W-:Y:S02]  /*e7c0*/  FMNMX3.FTZ R8, R12, R165, R19, !PT ;  /* 0x000000a50c087276 */ /* 0x000fe40007810013 */
[----:B------:R-:W-:Y:S02]  /*e7d0*/  ISETP.GE.AND P2, PT, R38, R156, PT ;  /* 0x0000009c2600720c */ /* 0x000fe40003f46270 */
[----:B------:R-:W-:Y:S02]  /*e7e0*/  FSEL R2, R2, -INF , P0 ;  /* 0xff80000002027808 */ /* 0x000fe40000000000 */
        /* <DEDUP_REMOVED lines=31> */
[----:B-1----:R-:W-:Y:S01]  /*e9e0*/  FMNMX.FTZ R3, R27, R2, !PT ;  /* 0x000000021b037209 */ /* 0x002fe20007810000 */
[-CC-:B------:R-:W-:Y:S01]  /*e9f0*/  FFMA.FTZ R27, R45, R21.reuse, -R22.reuse ;  /* 0x000000152d1b7223 */ /* 0x180fe20000010816 */
[----:B------:R-:W-:-:S03]  /*ea00*/  FFMA.FTZ R2, R15, R21, -R22 ;  /* 0x000000150f027223 */ /* 0x000fc60000010816 */
[----:B------:R-:W-:Y:S01]  /*ea10*/  MUFU.EX2 R24, R24 ;  /* 0x0000001800187308 */ /* 0x000fe20000000800 */
[----:B------:R-:W-:Y:S01]  /*ea20*/  FSETP.NEU.FTZ.AND P0, PT, R3, -INF , PT ;  /* 0xff8000000300780b */ /* 0x000fe20003f1d000 */
[----:B------:R-:W-:-:S05]  /*ea30*/  FMUL.FTZ R20, R21, R3 ;  /* 0x0000000315147220 */ /* 0x000fca0000410000 */
[----:B------:R-:W-:Y:S01]  /*ea40*/  FSEL R20, R20, RZ, P0 ;  /* 0x000000ff14147208 */ /* 0x000fe20000000000 */
[----:B------:R-:W1:Y:S01]  /*ea50*/  MUFU.EX2 R27, R27 ;  /* 0x0000001b001b7308 */ /* 0x000e620000000800 */
[----:B--2---:R-:W-:Y:S01]  /*ea60*/  F2FP.BF16.F32.PACK_AB R64, R33, R34 ;  /* 0x000000222140723e */ /* 0x004fe200000010ff */
[----:B------:R-:W-:Y:S01]  /*ea70*/  FADD.FTZ R34, R34, R33 ;  /* 0x0000002122227221 */ /* 0x000fe20000010000 */
[----:B------:R-:W-:Y:S01]  /*ea80*/  ISETP.GT.AND P0, PT, R109, R142, PT ;  /* 0x0000008e6d00720c */ /* 0x000fe20003f04270 */
        /* <DEDUP_REMOVED lines=11> */
[--C-:B------:R-:W-:Y:S01]  /*eb40*/  FFMA.FTZ R114, R167, R21, -R20.reuse ;  /* 0x00000015a7727223 */ /* 0x100fe20000010814 */
[----:B------:R-:W4:Y:S01]  /*eb50*/  LDSM.16.MT88.4 R12, [R134+0x8800] ;  /* 0x00880000860c783b */ /* 0x000f220000004200 */
[C---:B-1----:R-:W-:Y:S01]  /*eb60*/  F2FP.BF16.F32.PACK_AB R66, R24.reuse, R27 ;  /* 0x0000001b1842723e */ /* 0x042fe200000010ff */
[----:B------:R-:W1:Y:S01]  /*eb70*/  MUFU.EX2 R113, R113 ;  /* 0x0000007100717308 */ /* 0x000e620000000800 */
[-CC-:B------:R-:W-:Y:S01]  /*eb80*/  FFMA.FTZ R167, R165, R21.reuse, -R20.reuse ;  /* 0x00000015a5a77223 */ /* 0x180fe20000010814 */
        /* <DEDUP_REMOVED lines=8> */
[----:B------:R-:W-:Y:S01]  /*ec10*/  FFMA.FTZ R126, R23, R21, -R20 ;  /* 0x00000015177e7223 */ /* 0x000fe20000010814 */
[----:B------:R-:W-:Y:S01]  /*ec20*/  FADD.FTZ R27, R27, R34 ;  /* 0x000000221b1b7221 */ /* 0x000fe20000010000 */
[----:B------:R-:W-:Y:S03]  /*ec30*/  LDSM.16.MT88.4 R20, [R130+0x9800] ;  /* 0x009800008214783b */ /* 0x000fe60000004200 */
[----:B------:R-:W-:Y:S01]  /*ec40*/  FADD.FTZ R24, R24, R27 ;  /* 0x0000001b18187221 */ /* 0x000fe20000010000 */
[----:B------:R-:W2:Y:S01]  /*ec50*/  MUFU.EX2 R31, R31 ;  /* 0x0000001f001f7308 */ /* 0x000ea20000000800 */
[----:B-1----:R-:W-:Y:S01]  /*ec60*/  F2FP.BF16.F32.PACK_AB R65, R113, R108 ;  /* 0x0000006c7141723e */ /* 0x002fe200000010ff */
[----:B------:R-:W-:-:S06]  /*ec70*/  FADD.FTZ R113, R108, R113 ;  /* 0x000000716c717221 */ /* 0x000fcc0000010000 */
[----:B------:R-:W-:Y:S08]  /*ec80*/  MUFU.EX2 R29, R29 ;  /* 0x0000001d001d7308 */ /* 0x000ff00000000800 */
[----:B------:R-:W1:Y:S01]  /*ec90*/  MUFU.EX2 R26, R26 ;  /* 0x0000001a001a7308 */ /* 0x000e620000000800 */
        /* <DEDUP_REMOVED lines=32> */
[----:B---3--:R-:W-:Y:S01]  /*eea0*/  HMMA.16816.F32.BF16 R60, R64, R4, RZ ;  /* 0x00000004403c723c */ /* 0x008fe200000418ff */
[----:B-1----:R-:W-:Y:S01]  /*eeb0*/  F2FP.BF16.F32.PACK_AB R4, R26, R29 ;  /* 0x0000001d1a04723e */ /* 0x002fe200000010ff */
[----:B------:R-:W-:Y:S01]  /*eec0*/  FADD.FTZ R29, R29, R24 ;  /* 0x000000181d1d7221 */ /* 0x000fe20000010000 */
[----:B--2---:R-:W-:Y:S01]  /*eed0*/  F2FP.BF16.F32.PACK_AB R5, R111, R32 ;  /* 0x000000206f05723e */ /* 0x004fe200000010ff */
        /* <DEDUP_REMOVED lines=15> */
[----:B------:R-:W3:Y:S05]  /*efd0*/  LDSM.16.MT88.4 R12, [R129+0x8800] ;  /* 0x00880000810c783b */ /* 0x000eea0000004200 */
[----:B------:R-:W-:Y:S02]  /*efe0*/  MUFU.EX2 R119, R119 ;  /* 0x0000007700777308 */ /* 0x000fe40000000800 */
[C---:B-----5:R-:W-:Y:S06]  /*eff0*/  HMMA.16816.F32.BF16 R88, R4.reuse, R8, R88 ;  /* 0x000000080458723c */ /* 0x060fec0000041858 */
[----:B------:R-:W4:Y:S02]  /*f000*/  MUFU.EX2 R124, R124 ;  /* 0x0000007c007c7308 */ /* 0x000f240000000800 */
[C---:B------:R-:W-:Y:S01]  /*f010*/  HMMA.16816.F32.BF16 R84, R4.reuse, R10, R84 ;  /* 0x0000000a0454723c */ /* 0x040fe20000041854 */
[----:B------:R-:W5:Y:S05]  /*f020*/  LDSM.16.MT88.4 R8, [R128+0x8800] ;  /* 0x008800008008783b */ /* 0x000f6a0000004200 */
        /* <DEDUP_REMOVED lines=20> */
[----:B------:R-:W-:Y:S01]  /*f170*/  F2FP.BF16.F32.PACK_AB R4, R112, R163 ;  /* 0x000000a37004723e */ /* 0x000fe200000010ff */
[----:B------:R-:W-:Y:S01]  /*f180*/  FADD.FTZ R163, R163, R2 ;  /* 0x00000002a3a37221 */ /* 0x000fe20000010000 */
[----:B------:R-:W-:Y:S01]  /*f190*/  F2FP.BF16.F32.PACK_AB R6, R110, R161 ;  /* 0x000000a16e06723e */ /* 0x000fe200000010ff */
[----:B------:R-:W-:Y:S01]  /*f1a0*/  FADD.FTZ R2, R114, R35 ;  /* 0x0000002372027221 */ /* 0x000fe20000010000 */
[C---:B------:R-:W-:Y:S01]  /*f1b0*/  F2FP.BF16.F32.PACK_AB R5, R167.reuse, R114 ;  /* 0x00000072a705723e */ /* 0x040fe200000010ff */
[----:B------:R-:W-:Y:S01]  /*f1c0*/  FADD.FTZ R112, R112, R163 ;  /* 0x000000a370707221 */ /* 0x000fe20000010000 */
[----:B------:R-:W-:Y:S01]  /*f1d0*/  F2FP.BF16.F32.PACK_AB R7, R116, R165 ;  /* 0x000000a57407723e */ /* 0x000fe200000010ff */
[----:B------:R-:W-:-:S04]  /*f1e0*/  FADD.FTZ R2, R167, R2 ;  /* 0x00000002a7027221 */ /* 0x000fc80000010000 */
[----:B------:R-:W-:Y:S02]  /*f1f0*/  FADD.FTZ R165, R165, R2 ;  /* 0x00000002a5a57221 */ /* 0x000fe40000010000 */
[----:B------:R-:W-:Y:S03]  /*f200*/  HMMA.16816.F32.BF16 R52, R4, R16, R52 ;  /* 0x000000100434723c */ /* 0x000fe60000041834 */
[----:B------:R-:W-:-:S05]  /*f210*/  FADD.FTZ R116, R116, R165 ;  /* 0x000000a574747221 */ /* 0x000fca0000010000 */
        /* <DEDUP_REMOVED lines=21> */
[----:B------:R-:W-:Y:S03]  /*f370*/  HMMA.16816.F32.BF16 R64, R4, R14, R64 ;  /* 0x0000000e0440723c */ /* 0x000fe60000041840 */
[----:B-1----:R-:W-:Y:S01]  /*f380*/  F2FP.BF16.F32.PACK_AB R4, R127, R118 ;  /* 0x000000767f04723e */ /* 0x002fe200000010ff */
[----:B------:R-:W1:Y:S01]  /*f390*/  LDSM.16.MT88.4 R12, [R128+0x9800] ;  /* 0x00980000800c783b */ /* 0x000e620000004200 */
[----:B--2---:R-:W-:-:S02]  /*f3a0*/  F2FP.BF16.F32.PACK_AB R6, R121, R120 ;  /* 0x000000787906723e */ /* 0x004fc400000010ff */
[----:B----4-:R-:W-:Y:S01]  /*f3b0*/  F2FP.BF16.F32.PACK_AB R5, R124, R119 ;  /* 0x000000777c05723e */ /* 0x010fe200000010ff */
[----:B------:R-:W-:Y:S01]  /*f3c0*/  FADD.FTZ R119, R119, R116 ;  /* 0x0000007477777221 */ /* 0x000fe20000010000 */
[----:B------:R-:W-:-:S03]  /*f3d0*/  F2FP.BF16.F32.PACK_AB R7, R126, R115 ;  /* 0x000000737e07723e */ /* 0x000fc600000010ff */
[----:B------:R-:W-:-:S04]  /*f3e0*/  FADD.FTZ R124, R124, R119 ;  /* 0x000000777c7c7221 */ /* 0x000fc80000010000 */
[----:B-----5:R-:W-:Y:S03]  /*f3f0*/  HMMA.16816.F32.BF16 R96, R4, R8, R96 ;  /* 0x000000080460723c */ /* 0x020fe60000041860 */
[----:B------:R-:W-:-:S04]  /*f400*/  FADD.FTZ R115, R115, R124 ;  /* 0x0000007c73737221 */ /* 0x000fc80000010000 */
        /* <DEDUP_REMOVED lines=96> */
.L_x_14389:
        /* <DEDUP_REMOVED lines=8> */
.L_x_14390:
[----:B------:R-:W-:Y:S05]  /*fa90*/  BSYNC.RECONVERGENT B0 ;  /* 0x0000000000007941 */ /* 0x000fea0003800200 */
.L_x_14388:
        /* <DEDUP_REMOVED lines=28> */
[----:B------:R-:W5:Y:S04]  /*fc60*/  LD.E R2, desc[UR4][R100.64+0x18c] ;  /* 0x00018c0464027980 */ /* 0x000f68000c101900 */
        /* <DEDUP_REMOVED lines=61> */
[----:B------:R-:W4:Y:S07]  /*10040*/  LDSM.16.M88.4 R108, [R133+0x7800] ;  /* 0x00780000856c783b */ /* 0x000f2e0000000200 */
        /* <DEDUP_REMOVED lines=8> */
[----:B------:R-:W-:Y:S07]  /*100d0*/  LDSM.16.M88.4 R124, [R131+0x6000] ;  /* 0x00600000837c783b */ /* 0x000fee0000000200 */
[C---:B----4-:R-:W-:Y:S08]  /*100e0*/  HMMA.16816.F32.BF16 R8, R160.reuse, R108, R8 ;  /* 0x0000006ca008723c */ /* 0x050ff00000041808 */
        /* <DEDUP_REMOVED lines=8> */
[----:B------:R-:W2:Y:S07]  /*10170*/  LDSM.16.M88.4 R108, [R132+0x7800] ;  /* 0x00780000846c783b */ /* 0x000eae0000000200 */
[C---:B-1----:R-:W-:Y:S08]  /*10180*/  HMMA.16816.F32.BF16 R16, R112.reuse, R116, R16 ;  /* 0x000000747010723c */ /* 0x042ff00000041810 */
[----:B------:R-:W-:Y:S01]  /*10190*/  HMMA.16816.F32.BF16 R12, R112, R118, R12 ;  /* 0x00000076700c723c */ /* 0x000fe2000004180c */
[----:B------:R-:W1:Y:S07]  /*101a0*/  LDSM.16.M88.4 R116, [R131+0x6800] ;  /* 0x006800008374783b */ /* 0x000e6e0000000200 */
[----:B------:R-:W-:Y:S08]  /*101b0*/  HMMA.16816.F32.BF16 R32, R160, R124, R32 ;  /* 0x0000007ca020723c */ /* 0x000ff00000041820 */
[C---:B--2---:R-:W-:Y:S11]  /*101c0*/  HMMA.16816.F32.BF16 R8, R112.reuse, R108, R8 ;  /* 0x0000006c7008723c */ /* 0x044ff60000041808 */
[-C--:B------:R-:W-:Y:S01]  /*101d0*/  FMUL.FTZ R108, R32, R2.reuse ;  /* 0x00000002206c7220 */ /* 0x080fe20000410000 */
[-C--:B------:R-:W-:Y:S01]  /*101e0*/  FMUL.FTZ R109, R33, R2.reuse ;  /* 0x00000002216d7220 */ /* 0x080fe20000410000 */
[----:B------:R-:W-:Y:S03]  /*101f0*/  HMMA.16816.F32.BF16 R4, R112, R110, R4 ;  /* 0x0000006e7004723c */ /* 0x000fe60000041804 */
[-C--:B------:R-:W-:Y:S01]  /*10200*/  FMUL.FTZ R110, R34, R2.reuse ;  /* 0x00000002226e7220 */ /* 0x080fe20000410000 */
[----:B------:R-:W-:-:S02]  /*10210*/  FMUL.FTZ R111, R35, R2 ;  /* 0x00000002236f7220 */ /* 0x000fc40000410000 */
[----:B------:R-:W2:Y:S02]  /*10220*/  LDSM.16.M88.4 R32, [R131+0x7000] ;  /* 0x007000008320783b */ /* 0x000ea40000000200 */
[C---:B-1----:R-:W-:Y:S08]  /*10230*/  HMMA.16816.F32.BF16 R24, R160.reuse, R116, R24 ;  /* 0x00000074a018723c */ /* 0x042ff00000041818 */
[----:B------:R-:W-:Y:S11]  /*10240*/  HMMA.16816.F32.BF16 R28, R160, R126, R28 ;  /* 0x0000007ea01c723c */ /* 0x000ff6000004181c */
[-C--:B------:R-:W-:Y:S01]  /*10250*/  FMUL.FTZ R24, R24, R2.reuse ;  /* 0x0000000218187220 */ /* 0x080fe20000410000 */
[----:B------:R-:W-:-:S03]  /*10260*/  FMUL.FTZ R114, R26, R2 ;  /* 0x000000021a727220 */ /* 0x000fc60000410000 */
[----:B------:R1:W3:Y:S04]  /*10270*/  MUFU.TANH R113, R24 ;  /* 0x0000001800717308 */ /* 0x0002e80000002400 */
[-C--:B------:R-:W-:Y:S01]  /*10280*/  FMUL.FTZ R112, R31, R2.reuse ;  /* 0x000000021f707220 */ /* 0x080fe20000410000 */
[-C--:B------:R-:W-:Y:S01]  /*10290*/  FMUL.FTZ R31, R25, R2.reuse ;  /* 0x00000002191f7220 */ /* 0x080fe20000410000 */
[C---:B--2---:R-:W-:Y:S03]  /*102a0*/  HMMA.16816.F32.BF16 R16, R160.reuse, R32, R16 ;  /* 0x00000020a010723c */ /* 0x044fe60000041810 */
[-C--:B------:R-:W-:Y:S02]  /*102b0*/  FMUL.FTZ R32, R27, R2.reuse ;  /* 0x000000021b207220 */ /* 0x080fe40000410000 */
[----:B-1----:R-:W1:Y:S03]  /*102c0*/  LDSM.16.M88.4 R24, [R131+0x7800] ;  /* 0x007800008318783b */ /* 0x002e660000000200 */
[C---:B------:R-:W-:Y:S08]  /*102d0*/  HMMA.16816.F32.BF16 R20, R160.reuse, R118, R20 ;  /* 0x00000076a014723c */ /* 0x040ff00000041814 */
[----:B------:R-:W-:Y:S03]  /*102e0*/  HMMA.16816.F32.BF16 R12, R160, R34, R12 ;  /* 0x00000022a00c723c */ /* 0x000fe6000004180c */
[-C--:B------:R-:W-:Y:S01]  /*102f0*/  FMUL.FTZ R28, R28, R2.reuse ;  /* 0x000000021c1c7220 */ /* 0x080fe20000410000 */
[-C--:B------:R-:W-:Y:S01]  /*10300*/  FMUL.FTZ R29, R29, R2.reuse ;  /* 0x000000021d1d7220 */ /* 0x080fe20000410000 */
[-C--:B------:R-:W-:Y:S01]  /*10310*/  FMUL.FTZ R34, R18, R2.reuse ;  /* 0x0000000212227220 */ /* 0x080fe20000410000 */
[-C--:B------:R-:W-:Y:S01]  /*10320*/  FMUL.FTZ R30, R30, R2.reuse ;  /* 0x000000021e1e7220 */ /* 0x080fe20000410000 */
[----:B------:R-:W-:Y:S01]  /*10330*/  FMUL.FTZ R18, R19, R2 ;  /* 0x0000000213127220 */ /* 0x000fe20000410000 */
[----:B------:R-:W-:Y:S01]  /*10340*/  ISETP.GT.AND P1, PT, R121, R142, PT ;  /* 0x0000008e7900720c */ /* 0x000fe20003f24270 */
[----:B------:R-:W2:Y:S01]  /*10350*/  MUFU.TANH R108, R108 ;  /* 0x0000006c006c7308 */ /* 0x000ea20000002400 */
[----:B------:R-:W-:-:S04]  /*10360*/  DEPBAR.LE SB0, 0x0 ;  /* 0x000080000000791a */ /* 0x000fc80000000000 */
[-C--:B------:R-:W-:Y:S01]  /*10370*/  FMUL.FTZ R35, R22, R2.reuse ;  /* 0x0000000216237220 */ /* 0x080fe20000410000 */
[-C--:B------:R-:W-:Y:S01]  /*10380*/  FMUL.FTZ R22, R16, R2.reuse ;  /* 0x0000000210167220 */ /* 0x080fe20000410000 */
[C---:B-1----:R-:W-:Y:S08]  /*10390*/  HMMA.16816.F32.BF16 R8, R160.reuse, R24, R8 ;  /* 0x00000018a008723c */ /* 0x042ff00000041808 */
        /* <DEDUP_REMOVED lines=12> */
[----:B------:R-:W-:-:S05]  /*10460*/  FMUL.FTZ R10, R11, R2 ;  /* 0x000000020b0a7220 */ /* 0x000fca0000410000 */
[-C--:B------:R-:W-:Y:S01]  /*10470*/  FMUL.FTZ R4, R4, R2.reuse ;  /* 0x0000000204047220 */ /* 0x080fe20000410000 */
[-C--:B------:R-:W-:Y:S01]  /*10480*/  FMUL.FTZ R5, R5, R2.reuse ;  /* 0x0000000205057220 */ /* 0x080fe20000410000 */
[-C--:B------:R-:W-:Y:S01]  /*10490*/  FMUL.FTZ R6, R6, R2.reuse ;  /* 0x0000000206067220 */ /* 0x080fe20000410000 */
[----:B------:R-:W-:Y:S01]  /*104a0*/  FMUL.FTZ R2, R7, R2 ;  /* 0x0000000207027220 */ /* 0x000fe20000410000 */
[----:B------:R-:W1:Y:S08]  /*104b0*/  MUFU.TANH R109, R109 ;  /* 0x0000006d006d7308 */ /* 0x000e700000002400 */
        /* <DEDUP_REMOVED lines=35> */
[----:B------:R-:W-:Y:S01]  /*106f0*/  IADD3 R124, PT, PT, R103, -0x80, RZ ;  /* 0xffffff80677c7810 */ /* 0x000fe20007ffe0ff */
        /* <DEDUP_REMOVED lines=9> */
[----:B------:R-:W1:Y:S01]  /*10790*/  F2I.FTZ.U32.TRUNC.NTZ R163, R162 ;  /* 0x000000a200a37305 */ /* 0x000e62000021f000 */
[----:B------:R-:W-:Y:S02]  /*107a0*/  ISETP.GE.AND P2, PT, R126, RZ, PT ;  /* 0x000000ff7e00720c */ /* 0x000fe40003f46270 */
[----:B------:R-:W2:Y:S01]  /*107b0*/  LD.E.64 R126, desc[UR4][R100.64+0x20] ;  /* 0x00002004647e7980 */ /* 0x000ea2000c101b00 */
[--C-:B-1----:R-:W-:Y:S02]  /*107c0*/  IMAD.MOV R7, RZ, RZ, -R163.reuse ;  /* 0x000000ffff077224 */ /* 0x102fe400078e0aa3 */
[----:B------:R-:W-:Y:S02]  /*107d0*/  IMAD.MOV.U32 R162, RZ, RZ, RZ ;  /* 0x000000ffffa27224 */ /* 0x000fe400078e00ff */
[----:B------:R-:W-:Y:S01]  /*107e0*/  IMAD R160, R7, R4, RZ ;  /* 0x0000000407a07224 */ /* 0x000fe200078e02ff */
[----:B------:R-:W-:Y:S02]  /*107f0*/  IABS R7, R124 ;  /* 0x0000007c00077213 */ /* 0x000fe40000000000 */
[----:B------:R-:W-:Y:S01]  /*10800*/  LOP3.LUT R124, R124, R5, RZ, 0x3c, !PT ;  /* 0x000000057c7c7212 */ /* 0x000fe200078e3cff */
[----:B------:R-:W-:-:S03]  /*10810*/  IMAD.HI.U32 R160, R163, R160, R162 ;  /* 0x000000a0a3a07227 */ /* 0x000fc600078e00a2 */
[----:B------:R-:W-:Y:S02]  /*10820*/  ISETP.GE.AND P0, PT, R124, RZ, PT ;  /* 0x000000ff7c00720c */ /* 0x000fe40003f06270 */
[----:B------:R-:W3:Y:S01]  /*10830*/  LD.E.64 R124, desc[UR4][R100.64+0x38] ;  /* 0x00003804647c7980 */ /* 0x000ee2000c101b00 */
        /* <DEDUP_REMOVED lines=29> */
[----:B------:R-:W-:-:S04]  /*10a10*/  IMAD.WIDE.U32 R124, R124, R9, RZ ;  /* 0x000000097c7c7225 */ /* 0x000fc800078e00ff */
        /* <DEDUP_REMOVED lines=10> */
.L_x_14394:
        /* <DEDUP_REMOVED lines=8> */
.L_x_14395:
[----:B------:R-:W-:Y:S05]  /*10b40*/  BSYNC.RECONVERGENT B0 ;  /* 0x0000000000007941 */ /* 0x000fea0003800200 */
.L_x_14393:
        /* <DEDUP_REMOVED lines=21> */
.L_x_14392:
[----:B------:R-:W-:Y:S05]  /*10ca0*/  BSYNC.RECONVERGENT B1 ;  /* 0x0000000000017941 */ /* 0x000fea0003800200 */
.L_x_14391:
[----:B------:R-:W3:Y:S01]  /*10cb0*/  LD.E R21, desc[UR4][R100.64+0xdc] ;  /* 0x0000dc0464157980 */ /* 0x000ee2000c101900 */
[----:B------:R-:W-:-:S04]  /*10cc0*/  IMAD R0, R107, 0x40, R0 ;  /* 0x000000406b007824 */ /* 0x000fc800078e0200 */
[C---:B-1----:R-:W-:Y:S02]  /*10cd0*/  VIADD R4, R0.reuse, 0xffffff80 ;  /* 0xffffff8000047836 */ /* 0x042fe40000000000 */
[C---:B------:R-:W-:Y:S02]  /*10ce0*/  VIADD R5, R0.reuse, 0xffffff81 ;  /* 0xffffff8100057836 */ /* 0x040fe40000000000 */
[----:B------:R-:W-:Y:S01]  /*10cf0*/  VIADD R9, R0, 0xffffff89 ;  /* 0xffffff8900097836 */ /* 0x000fe20000000000 */
[----:B------:R-:W-:Y:S01]  /*10d00*/  ISETP.GE.AND P0, PT, R4, R159, PT ;  /* 0x0000009f0400720c */ /* 0x000fe20003f06270 */
[----:B------:R-:W-:Y:S01]  /*10d10*/  VIADD R19, R0, 0xffffff91 ;  /* 0xffffff9100137836 */ /* 0x000fe20000000000 */
[----:B------:R-:W-:Y:S01]  /*10d20*/  ISETP.GE.AND P2, PT, R4, R157, PT ;  /* 0x0000009d0400720c */ /* 0x000fe20003f46270 */
[----:B------:R-:W-:Y:S01]  /*10d30*/  VIADD R17, R0, 0xffffff98 ;  /* 0xffffff9800117836 */ /* 0x000fe20000000000 */
[C---:B------:R-:W-:Y:S02]  /*10d40*/  ISETP.GE.AND P4, PT, R4.reuse, R158, PT ;  /* 0x0000009e0400720c */ /* 0x040fe40003f86270 */
[----:B------:R-:W-:Y:S01]  /*10d50*/  ISETP.GE.AND P1, PT, R4, R156, PT ;  /* 0x0000009c0400720c */ /* 0x000fe20003f26270 */
[----:B------:R-:W-:Y:S01]  /*10d60*/  VIADD R4, R0, 0xffffff88 ;  /* 0xffffff8800047836 */ /* 0x000fe20000000000 */
[----:B------:R-:W-:-:S02]  /*10d70*/  ISETP.GE.AND P3, PT, R5, R159, PT ;  /* 0x0000009f0500720c */ /* 0x000fc40003f66270 */
[----:B------:R-:W-:Y:S02]  /*10d80*/  FSEL R25, R108, -INF , P0 ;  /* 0xff8000006c197808 */ /* 0x000fe40000000000 */
[----:B------:R-:W-:Y:S02]  /*10d90*/  FSEL R7, R110, -INF , P2 ;  /* 0xff8000006e077808 */ /* 0x000fe40001000000 */
[----:B------:R-:W-:Y:S02]  /*10da0*/  ISETP.GE.AND P0, PT, R5, R157, PT ;  /* 0x0000009d0500720c */ /* 0x000fe40003f06270 */
[----:B------:R-:W-:Y:S02]  /*10db0*/  FSEL R25, R25, -INF , !P4 ;  /* 0xff80000019197808 */ /* 0x000fe40006000000 */
[----:B------:R-:W-:Y:S02]  /*10dc0*/  FSEL R7, R7, -INF , !P1 ;  /* 0xff80000007077808 */ /* 0x000fe40004800000 */
[----:B------:R-:W-:-:S02]  /*10dd0*/  FSEL R11, R109, -INF , P3 ;  /* 0xff8000006d0b7808 */ /* 0x000fc40001800000 */
[C---:B------:R-:W-:Y:S02]  /*10de0*/  ISETP.GE.AND P2, PT, R4.reuse, R159, PT ;  /* 0x0000009f0400720c */ /* 0x040fe40003f46270 */
[C---:B------:R-:W-:Y:S02]  /*10df0*/  ISETP.GE.AND P4, PT, R4.reuse, R158, PT ;  /* 0x0000009e0400720c */ /* 0x040fe40003f86270 */
[C---:B------:R-:W-:Y:S02]  /*10e00*/  ISETP.GE.AND P1, PT, R4.reuse, R157, PT ;  /* 0x0000009d0400720c */ /* 0x040fe40003f26270 */
[----:B------:R-:W-:Y:S02]  /*10e10*/  ISETP.GE.AND P3, PT, R4, R156, PT ;  /* 0x0000009c0400720c */ /* 0x000fe40003f66270 */
        /* <DEDUP_REMOVED lines=10> */
[----:B------:R-:W-:Y:S02]  /*10ec0*/  ISETP.GE.AND P5, PT, R9, R156, PT ;  /* 0x0000009c0900720c */ /* 0x000fe40003fa6270 */
[----:B------:R-:W-:Y:S02]  /*10ed0*/  FSEL R9, R30, -INF , P1 ;  /* 0xff8000001e097808 */ /* 0x000fe40000800000 */
[----:B------:R-:W-:Y:S02]  /*10ee0*/  ISETP.GE.AND P1, PT, R5, R159, PT ;  /* 0x0000009f0500720c */ /* 0x000fe40003f26270 */
[----:B------:R-:W-:Y:S01]  /*10ef0*/  FSEL R181, R28, -INF , !P4 ;  /* 0xff8000001cb57808 */ /* 0x000fe20006000000 */
[----:B------:R-:W-:Y:S01]  /*10f00*/  VIADD R28, R0, 0xffffffa1 ;  /* 0xffffffa1001c7836 */ /* 0x000fe20000000000 */
[----:B------:R-:W-:Y:S02]  /*10f10*/  FSEL R9, R9, -INF , !P3 ;  /* 0xff80000009097808 */ /* 0x000fe40005800000 */
[----:B------:R-:W-:-:S02]  /*10f20*/  FSEL R27, R29, -INF , P0 ;  /* 0xff8000001d1b7808 */ /* 0x000fc40000000000 */
[C---:B------:R-:W-:Y:S02]  /*10f30*/  ISETP.GE.AND P4, PT, R5.reuse, R158, PT ;  /* 0x0000009e0500720c */ /* 0x040fe40003f86270 */
[C---:B------:R-:W-:Y:S02]  /*10f40*/  ISETP.GE.AND P3, PT, R5.reuse, R157, PT ;  /* 0x0000009d0500720c */ /* 0x040fe40003f66270 */
[----:B------:R-:W-:Y:S02]  /*10f50*/  ISETP.GE.AND P0, PT, R5, R156, PT ;  /* 0x0000009c0500720c */ /* 0x000fe40003f06270 */
[----:B------:R-:W-:Y:S02]  /*10f60*/  FSEL R5, R112, -INF , P2 ;  /* 0xff80000070057808 */ /* 0x000fe40001000000 */
[----:B------:R-:W-:Y:S02]  /*10f70*/  FSEL R113, R113, -INF , P1 ;  /* 0xff80000071717808 */ /* 0x000fe40000800000 */
[----:B------:R-:W-:-:S02]  /*10f80*/  ISETP.GE.AND P2, PT, R19, R159, PT ;  /* 0x0000009f1300720c */ /* 0x000fc40003f46270 */
[----:B------:R-:W-:Y:S02]  /*10f90*/  ISETP.GE.AND P1, PT, R19, R157, PT ;  /* 0x0000009d1300720c */ /* 0x000fe40003f26270 */
[----:B------:R-:W-:Y:S02]  /*10fa0*/  FSEL R114, R114, -INF , P3 ;  /* 0xff80000072727808 */ /* 0x000fe40001800000 */
[----:B------:R-:W-:Y:S02]  /*10fb0*/  FSEL R27, R27, -INF , !P6 ;  /* 0xff8000001b1b7808 */ /* 0x000fe40007000000 */
[----:B------:R-:W-:Y:S02]  /*10fc0*/  FSEL R5, R5, -INF , !P5 ;  /* 0xff80000005057808 */ /* 0x000fe40006800000 */
[C---:B------:R-:W-:Y:S02]  /*10fd0*/  ISETP.GE.AND P6, PT, R19.reuse, R158, PT ;  /* 0x0000009e1300720c */ /* 0x040fe40003fc6270 */
[----:B------:R-:W-:Y:S01]  /*10fe0*/  ISETP.GE.AND P5, PT, R19, R156, PT ;  /* 0x0000009c1300720c */ /* 0x000fe20003fa6270 */
[----:B------:R-:W-:Y:S01]  /*10ff0*/  VIADD R19, R0, 0xffffff99 ;  /* 0xffffff9900137836 */ /* 0x000fe20000000000 */
[----:B------:R-:W-:-:S02]  /*11000*/  FSEL R119, R113, -INF , !P4 ;  /* 0xff80000071777808 */ /* 0x000fc40006000000 */
[----:B------:R-:W-:Y:S02]  /*11010*/  ISETP.GE.AND P4, PT, R17, R159, PT ;  /* 0x0000009f1100720c */ /* 0x000fe40003f86270 */
[----:B------:R-:W-:Y:S02]  /*11020*/  FSEL R31, R31, -INF , P2 ;  /* 0xff8000001f1f7808 */ /* 0x000fe40001000000 */
[----:B------:R-:W-:Y:S02]  /*11030*/  FSEL R32, R32, -INF , P1 ;  /* 0xff80000020207808 */ /* 0x000fe40000800000 */
[----:B--2---:R-:W-:Y:S02]  /*11040*/  FSEL R127, R114, -INF , !P0 ;  /* 0xff800000727f7808 */ /* 0x004fe40004000000 */
[----:B------:R-:W-:Y:S02]  /*11050*/  ISETP.GE.AND P0, PT, R17, R157, PT ;  /* 0x0000009d1100720c */ /* 0x000fe40003f06270 */
[----:B------:R-:W-:-:S02]  /*11060*/  FSEL R179, R31, -INF , !P6 ;  /* 0xff8000001fb37808 */ /* 0x000fc40007000000 */
[----:B------:R-:W-:Y:S02]  /*11070*/  FSEL R33, R33, -INF , P4 ;  /* 0xff80000021217808 */ /* 0x000fe40002000000 */
[----:B------:R-:W-:Y:S02]  /*11080*/  FSEL R125, R32, -INF , !P5 ;  /* 0xff800000207d7808 */ /* 0x000fe40006800000 */
[C---:B------:R-:W-:Y:S02]  /*11090*/  ISETP.GE.AND P3, PT, R17.reuse, R158, PT ;  /* 0x0000009e1100720c */ /* 0x040fe40003f66270 */
[----:B------:R-:W-:Y:S01]  /*110a0*/  ISETP.GE.AND P2, PT, R17, R156, PT ;  /* 0x0000009c1100720c */ /* 0x000fe20003f46270 */
[----:B------:R-:W-:Y:S01]  /*110b0*/  VIADD R17, R0, 0xffffffa0 ;  /* 0xffffffa000117836 */ /* 0x000fe20000000000 */
[C---:B------:R-:W-:Y:S02]  /*110c0*/  ISETP.GE.AND P1, PT, R19.reuse, R159, PT ;  /* 0x0000009f1300720c */ /* 0x040fe40003f26270 */
[----:B------:R-:W-:-:S02]  /*110d0*/  ISETP.GE.AND P6, PT, R19, R158, PT ;  /* 0x0000009e1300720c */ /* 0x000fc40003fc6270 */
[C---:B------:R-:W-:Y:S02]  /*110e0*/  ISETP.GE.AND P5, PT, R19.reuse, R157, PT ;  /* 0x0000009d1300720c */ /* 0x040fe40003fa6270 */
[----:B------:R-:W-:Y:S02]  /*110f0*/  ISETP.GE.AND P4, PT, R19, R156, PT ;  /* 0x0000009c1300720c */ /* 0x000fe40003f86270 */
[----:B------:R-:W-:Y:S02]  /*11100*/  FSEL R19, R35, -INF , P0 ;  /* 0xff80000023137808 */ /* 0x000fe40000000000 */
[----:B------:R-:W-:Y:S02]  /*11110*/  ISETP.GE.AND P0, PT, R17, R159, PT ;  /* 0x0000009f1100720c */ /* 0x000fe40003f06270 */
[----:B------:R-:W-:Y:S02]  /*11120*/  FSEL R19, R19, -INF , !P2 ;  /* 0xff80000013137808 */ /* 0x000fe40005000000 */
[----:B------:R-:W-:-:S02]  /*11130*/  ISETP.GE.AND P2, PT, R17, R157, PT ;  /* 0x0000009d1100720c */ /* 0x000fc40003f46270 */
[----:B------:R-:W-:Y:S02]  /*11140*/  FSEL R117, R33, -INF , !P3 ;  /* 0xff80000021757808 */ /* 0x000fe40005800000 */
[----:B------:R-:W-:Y:S01]  /*11150*/  FSEL R177, R20, -INF , P1 ;  /* 0xff80000014b17808 */ /* 0x000fe20000800000 */
[----:B------:R-:W-:Y:S01]  /*11160*/  VIADD R20, R0, 0xffffffa8 ;  /* 0xffffffa800147836 */ /* 0x000fe20000000000 */
[C---:B------:R-:W-:Y:S02]  /*11170*/  ISETP.GE.AND P3, PT, R17.reuse, R158, PT ;  /* 0x0000009e1100720c */ /* 0x040fe40003f66270 */
[----:B------:R-:W-:Y:S02]  /*11180*/  ISETP.GE.AND P1, PT, R17, R156, PT ;  /* 0x0000009c1100720c */ /* 0x000fe40003f26270 */
[----:B------:R-:W-:Y:S02]  /*11190*/  FSEL R17, R23, -INF , P5 ;  /* 0xff80000017117808 */ /* 0x000fe40002800000 */
[----:B------:R-:W-:-:S02]  /*111a0*/  ISETP.GE.AND P5, PT, R28, R159, PT ;  /* 0x0000009f1c00720c */ /* 0x000fc40003fa6270 */
[----:B------:R-:W-:Y:S02]  /*111b0*/  FSEL R22, R22, -INF , P0 ;  /* 0xff80000016167808 */ /* 0x000fe40000000000 */
[----:B------:R-:W-:Y:S02]  /*111c0*/  FSEL R34, R34, -INF , P2 ;  /* 0xff80000022227808 */ /* 0x000fe40001000000 */
[----:B------:R-:W-:Y:S02]  /*111d0*/  FSEL R175, R22, -INF , !P3 ;  /* 0xff80000016af7808 */ /* 0x000fe40005800000 */
[----:B------:R-:W-:Y:S02]  /*111e0*/  FSEL R167, R34, -INF , !P1 ;  /* 0xff80000022a77808 */ /* 0x000fe40004800000 */
[----:B------:R-:W-:Y:S01]  /*111f0*/  FSEL R173, R16, -INF , P5 ;  /* 0xff80000010ad7808 */ /* 0x000fe20002800000 */
[----:B------:R-:W-:Y:S01]  /*11200*/  VIADD R16, R0, 0xffffffb0 ;  /* 0xffffffb000107836 */ /* 0x000fe20000000000 */
[----:B------:R-:W-:-:S02]  /*11210*/  ISETP.GE.AND P3, PT, R20, R159, PT ;  /* 0x0000009f1400720c */ /* 0x000fc40003f66270 */
[C---:B------:R-:W-:Y:S02]  /*11220*/  ISETP.GE.AND P2, PT, R20.reuse, R158, PT ;  /* 0x0000009e1400720c */ /* 0x040fe40003f46270 */
[CC--:B------:R-:W-:Y:S02]  /*11230*/  ISETP.GE.AND P1, PT, R20.reuse, R157.reuse, PT ;  /* 0x0000009d1400720c */ /* 0x0c0fe40003f26270 */
[----:B------:R-:W-:Y:S01]  /*11240*/  ISETP.GE.AND P5, PT, R20, R156, PT ;  /* 0x0000009c1400720c */ /* 0x000fe20003fa6270 */
[----:B------:R-:W-:Y:S01]  /*11250*/  VIADD R20, R0, 0xffffffa9 ;  /* 0xffffffa900147836 */ /* 0x000fe20000000000 */
[----:B------:R-:W-:Y:S02]  /*11260*/  ISETP.GE.AND P0, PT, R28, R157, PT ;  /* 0x0000009d1c00720c */ /* 0x000fe40003f06270 */
[----:B------:R-:W-:Y:S02]  /*11270*/  FSEL R24, R24, -INF , P3 ;  /* 0xff80000018187808 */ /* 0x000fe40001800000 */
[----:B------:R-:W-:-:S02]  /*11280*/  FSEL R18, R18, -INF , P0 ;  /* 0xff80000012127808 */ /* 0x000fc40000000000 */
[----:B------:R-:W-:Y:S02]  /*11290*/  FSEL R177, R177, -INF , !P6 ;  /* 0xff800000b1b17808 */ /* 0x000fe40007000000 */
[C---:B------:R-:W-:Y:S02]  /*112a0*/  ISETP.GE.AND P0, PT, R20.reuse, R159, PT ;  /* 0x0000009f1400720c */ /* 0x040fe40003f06270 */
[----:B------:R-:W-:Y:S02]  /*112b0*/  ISETP.GE.AND P3, PT, R20, R157, PT ;  /* 0x0000009d1400720c */ /* 0x000fe40003f66270 */
[----:B------:R-:W-:Y:S02]  /*112c0*/  ISETP.GE.AND P6, PT, R28, R158, PT ;  /* 0x0000009e1c00720c */ /* 0x000fe40003fc6270 */
[----:B------:R-:W-:Y:S02]  /*112d0*/  FSEL R171, R24, -INF , !P2 ;  /* 0xff80000018ab7808 */ /* 0x000fe40005000000 */
[----:B------:R-:W-:-:S02]  /*112e0*/  FSEL R13, R13, -INF , P1 ;  /* 0xff8000000d0d7808 */ /* 0x000fc40000800000 */
[----:B------:R-:W-:Y:S01]  /*112f0*/  FSEL R169, R12, -INF , P0 ;  /* 0xff8000000ca97808 */ /* 0x000fe20000000000 */
[----:B------:R-:W-:Y:S01]  /*11300*/  VIADD R12, R0, 0xffffffb8 ;  /* 0xffffffb8000c7836 */ /* 0x000fe20000000000 */
[----:B------:R-:W-:Y:S02]  /*11310*/  FSEL R14, R14, -INF , P3 ;  /* 0xff8000000e0e7808 */ /* 0x000fe40001800000 */
[----:B------:R-:W-:Y:S02]  /*11320*/  FSEL R173, R173, -INF , !P6 ;  /* 0xff800000adad7808 */ /* 0x000fe40007000000 */
[C---:B------:R-:W-:Y:S02]  /*11330*/  ISETP.GE.AND P2, PT, R16.reuse, R159, PT ;  /* 0x0000009f1000720c */ /* 0x040fe40003f46270 */
[C---:B------:R-:W-:Y:S02]  /*11340*/  ISETP.GE.AND P1, PT, R16.reuse, R158, PT ;  /* 0x0000009e1000720c */ /* 0x040fe40003f26270 */
[----:B------:R-:W-:-:S02]  /*11350*/  ISETP.GE.AND P0, PT, R16, R157, PT ;  /* 0x0000009d1000720c */ /* 0x000fc40003f06270 */
[----:B------:R-:W-:Y:S01]  /*11360*/  ISETP.GE.AND P3, PT, R16, R156, PT ;  /* 0x0000009c1000720c */ /* 0x000fe20003f66270 */
[----:B------:R-:W-:Y:S01]  /*11370*/  VIADD R16, R0, 0xffffffb1 ;  /* 0xffffffb100107836 */ /* 0x000fe20000000000 */
[----:B------:R-:W-:Y:S01]  /*11380*/  ISETP.GE.AND P6, PT, R20, R158, PT ;  /* 0x0000009e1400720c */ /* 0x000fe20003fc6270 */
[----:B------:R-:W-:Y:S01]  /*11390*/  VIADD R0, R0, 0xffffffb9 ;  /* 0xffffffb900007836 */ /* 0x000fe20000000000 */
[----:B------:R-:W-:Y:S02]  /*113a0*/  FSEL R26, R26, -INF , P0 ;  /* 0xff8000001a1a7808 */ /* 0x000fe40000000000 */
[----:B------:R-:W-:Y:S02]  /*113b0*/  FSEL R169, R169, -INF , !P6 ;  /* 0xff800000a9a97808 */ /* 0x000fe40007000000 */
[----:B------:R-:W-:Y:S02]  /*113c0*/  ISETP.GE.AND P6, PT, R16, R159, PT ;  /* 0x0000009f1000720c */ /* 0x000fe40003fc6270 */
[----:B------:R-:W-:-:S02]  /*113d0*/  FSEL R115, R8, -INF , P2 ;  /* 0xff80000008737808 */ /* 0x000fc40001000000 */
[----:B------:R-:W-:Y:S02]  /*113e0*/  ISETP.GE.AND P0, PT, R12, R159, PT ;  /* 0x0000009f0c00720c */ /* 0x000fe40003f06270 */
[-C--:B------:R-:W-:Y:S02]  /*113f0*/  ISETP.GE.AND P2, PT, R16, R158.reuse, PT ;  /* 0x0000009e1000720c */ /* 0x080fe40003f46270 */
[----:B------:R-:W-:Y:S02]  /*11400*/  FSEL R15, R15, -INF , P6 ;  /* 0xff8000000f0f7808 */ /* 0x000fe40003000000 */
[----:B------:R-:W-:Y:S02]  /*11410*/  ISETP.GE.AND P6, PT, R12, R158, PT ;  /* 0x0000009e0c00720c */ /* 0x000fe40003fc6270 */
[----:B------:R-:W-:Y:S02]  /*11420*/  FSEL R111, R118, -INF , P0 ;  /* 0xff800000766f7808 */ /* 0x000fe40000000000 */
[----:B------:R-:W-:-:S02]  /*11430*/  FSEL R115, R115, -INF , !P1 ;  /* 0xff80000073737808 */ /* 0x000fc40004800000 */
[----:B------:R-:W-:Y:S02]  /*11440*/  FSEL R113, R15, -INF , !P2 ;  /* 0xff8000000f717808 */ /* 0x000fe40005000000 */
[----:B------:R-:W-:Y:S02]  /*11450*/  ISETP.GE.AND P0, PT, R0, R159, PT ;  /* 0x0000009f0000720c */ /* 0x000fe40003f06270 */
[----:B------:R-:W-:Y:S02]  /*11460*/  FMNMX3.FTZ R8, R102, R25, R11, !PT ;  /* 0x0000001966087276 */ /* 0x000fe4000781000b */
[C---:B------:R-:W-:Y:S02]  /*11470*/  ISETP.GE.AND P1, PT, R16.reuse, R157, PT ;  /* 0x0000009d1000720c */ /* 0x040fe40003f26270 */
[----:B------:R-:W-:Y:S02]  /*11480*/  ISETP.GE.AND P2, PT, R16, R156, PT ;  /* 0x0000009c1000720c */ /* 0x000fe40003f46270 */
[----:B------:R-:W-:-:S02]  /*11490*/  FMNMX3.FTZ R16, R3, R7, R4, !PT ;  /* 0x0000000703107276 */ /* 0x000fc40007810004 */
[----:B------:R-:W-:Y:S02]  /*114a0*/  FSEL R111, R111, -INF , !P6 ;  /* 0xff8000006f6f7808 */ /* 0x000fe40007000000 */
[----:B------:R-:W-:Y:S02]  /*114b0*/  ISETP.GE.AND P6, PT, R0, R158, PT ;  /* 0x0000009e0000720c */ /* 0x000fe40003fc6270 */
[----:B------:R-:W-:Y:S02]  /*114c0*/  FSEL R109, R116, -INF , P0 ;  /* 0xff800000746d7808 */ /* 0x000fe40000000000 */
[----:B------:R-:W-:Y:S02]  /*114d0*/  FMNMX3.FTZ R8, R8, R181, R27, !PT ;  /* 0x000000b508087276 */ /* 0x000fe4000781001b */
[----:B------:R-:W-:Y:S02]  /*114e0*/  FMNMX3.FTZ R16, R16, R9, R5, !PT ;  /* 0x0000000910107276 */ /* 0x000fe40007810005 */
[----:B------:R-:W-:-:S02]  /*114f0*/  FSEL R17, R17, -INF , !P4 ;  /* 0xff80000011117808 */ /* 0x000fc40006000000 */
[----:B------:R-:W-:Y:S02]  /*11500*/  FSEL R109, R109, -INF , !P6 ;  /* 0xff8000006d6d7808 */ /* 0x000fe40007000000 */
[-C--:B------:R-:W-:Y:S02]  /*11510*/  ISETP.GE.AND P4, PT, R28, R156.reuse, PT ;  /* 0x0000009c1c00720c */ /* 0x080fe40003f86270 */
[----:B------:R-:W-:Y:S02]  /*11520*/  FMNMX3.FTZ R8, R8, R119, R179, !PT ;  /* 0x0000007708087276 */ /* 0x000fe400078100b3 */
[C---:B------:R-:W-:Y:S02]  /*11530*/  ISETP.GE.AND P0, PT, R12.reuse, R157, PT ;  /* 0x0000009d0c00720c */ /* 0x040fe40003f06270 */
[----:B------:R-:W-:Y:S02]  /*11540*/  ISETP.GE.AND P6, PT, R12, R156, PT ;  /* 0x0000009c0c00720c */ /* 0x000fe40003fc6270 */
[----:B------:R-:W-:-:S02]  /*11550*/  FMNMX3.FTZ R12, R16, R127, R125, !PT ;  /* 0x0000007f100c7276 */ /* 0x000fc4000781007d */
[----:B------:R-:W-:Y:S02]  /*11560*/  FSEL R161, R13, -INF , !P5 ;  /* 0xff8000000da17808 */ /* 0x000fe40006800000 */
[----:B------:R-:W-:Y:S02]  /*11570*/  FSEL R10, R10, -INF , P1 ;  /* 0xff8000000a0a7808 */ /* 0x000fe40000800000 */
[----:B------:R-:W-:Y:S02]  /*11580*/  FSEL R163, R18, -INF , !P4 ;  /* 0xff80000012a37808 */ /* 0x000fe40006000000 */
[----:B------:R-:W-:Y:S02]  /*11590*/  FMNMX3.FTZ R8, R8, R117, R177, !PT ;  /* 0x0000007508087276 */ /* 0x000fe400078100b1 */
[C---:B------:R-:W-:Y:S02]  /*115a0*/  ISETP.GE.AND P5, PT, R0.reuse, R157, PT ;  /* 0x0000009d0000720c */ /* 0x040fe40003fa6270 */
[----:B------:R-:W-:-:S02]  /*115b0*/  ISETP.GE.AND P1, PT, R0, R156, PT ;  /* 0x0000009c0000720c */ /* 0x000fc40003f26270 */
[----:B------:R-:W-:Y:S02]  /*115c0*/  ISETP.GE.AND P4, PT, R20, R156, PT ;  /* 0x0000009c1400720c */ /* 0x000fe40003f86270 */
[----:B------:R-:W-:Y:S02]  /*115d0*/  FMNMX3.FTZ R0, R12, R19, R17, !PT ;  /* 0x000000130c007276 */ /* 0x000fe40007810011 */
[----:B------:R-:W-:Y:S02]  /*115e0*/  FMNMX3.FTZ R8, R8, R175, R173, !PT ;  /* 0x000000af08087276 */ /* 0x000fe400078100ad */
[----:B------:R-:W-:Y:S02]  /*115f0*/  FSEL R145, R14, -INF , !P4 ;  /* 0xff8000000e917808 */ /* 0x000fe40006000000 */
[----:B------:R-:W-:Y:S02]  /*11600*/  FMNMX3.FTZ R0, R0, R167, R163, !PT ;  /* 0x000000a700007276 */ /* 0x000fe400078100a3 */
[----:B------:R-:W-:-:S02]  /*11610*/  FMNMX3.FTZ R8, R8, R171, R169, !PT ;  /* 0x000000ab08087276 */ /* 0x000fc400078100a9 */
[----:B------:R-:W-:Y:S02]  /*11620*/  FSEL R6, R6, -INF , P0 ;  /* 0xff80000006067808 */ /* 0x000fe40000000000 */
        /* <DEDUP_REMOVED lines=18> */
[C---:B---3--:R-:W-:Y:S01]  /*11750*/  FMUL.FTZ R22, R21.reuse, R2 ;  /* 0x0000000215167220 */ /* 0x048fe20000410000 */
[----:B------:R-:W-:Y:S01]  /*11760*/  FSETP.NEU.FTZ.AND P1, PT, R2, -INF , PT ;  /* 0xff8000000200780b */ /* 0x000fe20003f3d000 */
[----:B------:R-:W-:Y:S01]  /*11770*/  LDSM.16.MT88.4 R12, [R130+0x8000] ;  /* 0x00800000820c783b */ /* 0x000fe20000004200 */
[----:B------:R-:W-:Y:S01]  /*11780*/  FSETP.NEU.FTZ.AND P0, PT, R0, -INF , PT ;  /* 0xff8000000000780b */ /* 0x000fe20003f1d000 */
[----:B------:R-:W-:Y:S01]  /*11790*/  FMUL.FTZ R20, R21, R0 ;  /* 0x0000000015147220 */ /* 0x000fe20000410000 */
[----:B------:R-:W-:-:S04]  /*117a0*/  FSEL R22, R22, RZ, P1 ;  /* 0x000000ff16167208 */ /* 0x000fc80000800000 */
        /* <DEDUP_REMOVED lines=9> */
[----:B------:R-:W-:Y:S01]  /*11840*/  FSEL R7, R2, RZ, P1 ;  /* 0x000000ff02077208 */ /* 0x000fe20000800000 */
[----:B------:R-:W-:Y:S01]  /*11850*/  MUFU.EX2 R31, R31 ;  /* 0x0000001f001f7308 */ /* 0x000fe20000000800 */
[----:B------:R-:W-:Y:S01]  /*11860*/  FSEL R4, R0, RZ, P0 ;  /* 0x000000ff00047208 */ /* 0x000fe20000000000 */
[-CC-:B------:R-:W-:Y:S01]  /*11870*/  FFMA.FTZ R106, R127, R21.reuse, -R20.reuse ;  /* 0x000000157f6a7223 */ /* 0x180fe20000010814 */
[-CC-:B------:R-:W-:Y:S01]  /*11880*/  FFMA.FTZ R127, R125, R21.reuse, -R20.reuse ;  /* 0x000000157d7f7223 */ /* 0x180fe20000010814 */
[----:B------:R-:W-:Y:S01]  /*11890*/  FADD.FTZ R32, R102, -R7 ;  /* 0x8000000766207221 */ /* 0x000fe20000010000 */
[-C--:B------:R-:W-:Y:S01]  /*118a0*/  FFMA.FTZ R125, R19, R21.reuse, -R20 ;  /* 0x00000015137d7223 */ /* 0x080fe20000010814 */
[----:B------:R-:W-:Y:S01]  /*118b0*/  FADD.FTZ R4, R3, -R4 ;  /* 0x8000000403047221 */ /* 0x000fe20000010000 */
[-CC-:B------:R-:W-:Y:S01]  /*118c0*/  FFMA.FTZ R3, R5, R21.reuse, -R20.reuse ;  /* 0x0000001505037223 */ /* 0x180fe20000010814 */
[C---:B------:R-:W-:Y:S01]  /*118d0*/  FMUL.FTZ R32, R21.reuse, R32 ;  /* 0x0000002015207220 */ /* 0x040fe20000410000 */
[----:B------:R-:W2:Y:S01]  /*118e0*/  MUFU.EX2 R29, R29 ;  /* 0x0000001d001d7308 */ /* 0x000ea20000000800 */
[----:B------:R-:W-:Y:S01]  /*118f0*/  FMUL.FTZ R30, R21, R4 ;  /* 0x00000004151e7220 */ /* 0x000fe20000410000 */
[-C--:B------:R-:W-:Y:S01]  /*11900*/  FFMA.FTZ R108, R17, R21.reuse, -R20 ;  /* 0x00000015116c7223 */ /* 0x080fe20000010814 */
[-CC-:B------:R-:W-:Y:S01]  /*11910*/  FFMA.FTZ R119, R119, R21.reuse, -R22.reuse ;  /* 0x0000001577777223 */ /* 0x180fe20000010816 */
[----:B------:R-:W-:Y:S01]  /*11920*/  LDSM.16.MT88.4 R16, [R130+0x8800] ;  /* 0x008800008210783b */ /* 0x000fe20000004200 */
[-CC-:B------:R-:W-:Y:S01]  /*11930*/  FFMA.FTZ R102, R179, R21.reuse, -R22.reuse ;  /* 0x00000015b3667223 */ /* 0x180fe20000010816 */
[-CC-:B------:R-:W-:Y:S01]  /*11940*/  FFMA.FTZ R117, R117, R21.reuse, -R22.reuse ;  /* 0x0000001575757223 */ /* 0x180fe20000010816 */
[-CC-:B------:R-:W-:Y:S01]  /*11950*/  FFMA.FTZ R34, R177, R21.reuse, -R22.reuse ;  /* 0x00000015b1227223 */ /* 0x180fe20000010816 */
        /* <DEDUP_REMOVED lines=8> */
[----:B------:R-:W3:Y:S01]  /*119e0*/  MUFU.EX2 R24, R24 ;  /* 0x0000001800187308 */ /* 0x000ee20000000800 */
[----:B--2---:R-:W-:Y:S01]  /*119f0*/  F2FP.BF16.F32.PACK_AB R4, R29, R31 ;  /* 0x0000001f1d04723e */ /* 0x004fe200000010ff */
        /* <DEDUP_REMOVED lines=9> */
[----:B------:R-:W-:Y:S01]  /*11a90*/  FFMA.FTZ R103, R103, R21, -R20 ;  /* 0x0000001567677223 */ /* 0x000fe20000010814 */
[----:B------:R-:W-:Y:S01]  /*11aa0*/  ISETP.GT.AND P0, PT, R121, R142, PT ;  /* 0x0000008e7900720c */ /* 0x000fe20003f04270 */
[----:B------:R-:W-:Y:S01]  /*11ab0*/  LDSM.16.MT88.4 R20, [R130+0x9800] ;  /* 0x009800008214783b */ /* 0x000fe20000004200 */
[----:B------:R-:W-:-:S02]  /*11ac0*/  IMAD.MOV.U32 R109, RZ, RZ, R121 ;  /* 0x000000ffff6d7224 */ /* 0x000fc400078e0079 */
[----:B------:R-:W2:Y:S01]  /*11ad0*/  MUFU.EX2 R27, R27 ;  /* 0x0000001b001b7308 */ /* 0x000ea20000000800 */
[----:B---3--:R-:W-:-:S07]  /*11ae0*/  F2FP.BF16.F32.PACK_AB R6, R24, R25 ;  /* 0x000000191806723e */ /* 0x008fce00000010ff */
[----:B------:R-:W-:Y:S01]  /*11af0*/  MUFU.EX2 R26, R26 ;  /* 0x0000001a001a7308 */ /* 0x000fe20000000800 */
[----:B------:R-:W-:-:S07]  /*11b00*/  @P0 VIADD R107, R107, 0xfffffffd ;  /* 0xfffffffd6b6b0836 */ /* 0x000fce0000000000 */
[----:B------:R-:W3:Y:S01]  /*11b10*/  MUFU.EX2 R32, R32 ;  /* 0x0000002000207308 */ /* 0x000ee20000000800 */
[----:B--2---:R-:W-:-:S07]  /*11b20*/  F2FP.BF16.F32.PACK_AB R5, R27, R28 ;  /* 0x0000001c1b05723e */ /* 0x004fce00000010ff */
[----:B------:R-:W2:Y:S08]  /*11b30*/  MUFU.EX2 R30, R30 ;  /* 0x0000001e001e7308 */ /* 0x000eb00000000800 */
[----:B------:R-:W4:Y:S01]  /*11b40*/  MUFU.EX2 R3, R3 ;  /* 0x0000000300037308 */ /* 0x000f220000000800 */
[-C--:B---3--:R-:W-:Y:S01]  /*11b50*/  FMUL.FTZ R96, R96, R32.reuse ;  /* 0x0000002060607220 */ /* 0x088fe20000410000 */
[-C--:B------:R-:W-:Y:S01]  /*11b60*/  FMUL.FTZ R97, R97, R32.reuse ;  /* 0x0000002061617220 */ /* 0x080fe20000410000 */
[-C--:B------:R-:W-:Y:S01]  /*11b70*/  FMUL.FTZ R92, R92, R32.reuse ;  /* 0x000000205c5c7220 */ /* 0x080fe20000410000 */
[-C--:B------:R-:W-:Y:S01]  /*11b80*/  FMUL.FTZ R93, R93, R32.reuse ;  /* 0x000000205d5d7220 */ /* 0x080fe20000410000 */
[-C--:B------:R-:W-:Y:S01]  /*11b90*/  FMUL.FTZ R88, R88, R32.reuse ;  /* 0x0000002058587220 */ /* 0x080fe20000410000 */
[-C--:B------:R-:W-:Y:S01]  /*11ba0*/  FMUL.FTZ R89, R89, R32.reuse ;  /* 0x0000002059597220 */ /* 0x080fe20000410000 */
[-C--:B------:R-:W-:Y:S01]  /*11bb0*/  FMUL.FTZ R84, R84, R32.reuse ;  /* 0x0000002054547220 */ /* 0x080fe20000410000 */
[----:B------:R-:W-:Y:S01]  /*11bc0*/  FMUL.FTZ R85, R85, R32 ;  /* 0x0000002055557220 */ /* 0x000fe20000410000 */
        /* <DEDUP_REMOVED lines=8> */
[----:B----4-:R-:W-:Y:S01]  /*11c50*/  F2FP.BF16.F32.PACK_AB R7, R3, R26 ;  /* 0x0000001a0307723e */ /* 0x010fe200000010ff */
[-C--:B------:R-:W-:Y:S01]  /*11c60*/  FMUL.FTZ R80, R80, R32.reuse ;  /* 0x0000002050507220 */ /* 0x080fe20000410000 */
[----:B------:R-:W-:Y:S01]  /*11c70*/  FMUL.FTZ R81, R81, R32 ;  /* 0x0000002051517220 */ /* 0x000fe20000410000 */
[-C--:B------:R-:W-:Y:S01]  /*11c80*/  FMUL.FTZ R82, R82, R30.reuse ;  /* 0x0000001e52527220 */ /* 0x080fe20000410000 */
[----:B------:R-:W-:Y:S01]  /*11c90*/  FMUL.FTZ R83, R83, R30 ;  /* 0x0000001e53537220 */ /* 0x000fe20000410000 */
[-C--:B------:R-:W-:Y:S01]  /*11ca0*/  FMUL.FTZ R76, R76, R32.reuse ;  /* 0x000000204c4c7220 */ /* 0x080fe20000410000 */
[----:B------:R-:W-:Y:S01]  /*11cb0*/  FMUL.FTZ R77, R77, R32 ;  /* 0x000000204d4d7220 */ /* 0x000fe20000410000 */
[C---:B-1----:R-:W-:Y:S05]  /*11cc0*/  HMMA.16816.F32.BF16 R96, R4.reuse, R8, R96 ;  /* 0x000000080460723c */ /* 0x042fea0000041860 */
        /* <DEDUP_REMOVED lines=104> */
[----:B------:R-:W-:-:S02]  /*12350*/  IMAD.MOV.U32 R102, RZ, RZ, R2 ;  /* 0x000000ffff667224 */ /* 0x000fc400078e0002 */
[----:B------:R-:W-:Y:S01]  /*12360*/  FADD.FTZ R34, R34, R117 ;  /* 0x0000007522227221 */ /* 0x000fe20000010000 */
[----:B------:R-:W-:Y:S02]  /*12370*/  @P0 IMAD.MOV.U32 R102, RZ, RZ, R2 ;  /* 0x000000ffff660224 */ /* 0x000fe400078e0002 */
        /* <DEDUP_REMOVED lines=36> */
[----:B------:R-:W-:-:S02]  /*125c0*/  FADD.FTZ R175, R110, R175 ;  /* 0x000000af6eaf7221 */ /* 0x000fc40000010000 */
[----:B------:R-:W-:Y:S02]  /*125d0*/  FADD.FTZ R116, R116, R167 ;  /* 0x000000a774747221 */ /* 0x000fe40000010000 */
[----:B------:R-:W-:Y:S02]  /*125e0*/  FADD.FTZ R112, R112, R175 ;  /* 0x000000af70707221 */ /* 0x000fe40000010000 */
        /* <DEDUP_REMOVED lines=61> */
.L_x_14387:
[----:B------:R-:W-:-:S05]  /*129c0*/  IADD3 R107, PT, PT, R109, -0x1, RZ ;  /* 0xffffffff6d6b7810 */ /* 0x000fca0007ffe0ff */
.L_x_14396:
[----:B------:R-:W-:Y:S05]  /*129d0*/  BSYNC B2 ;  /* 0x0000000000027941 */ /* 0x000fea0003800000 */
.L_x_14386:
        /* <DEDUP_REMOVED lines=14> */
.L_x_14404:
        /* <DEDUP_REMOVED lines=77> */
.L_x_14399:
[----:B------:R-:W-:Y:S05]  /*12f90*/  BSYNC.RECONVERGENT B0 ;  /* 0x0000000000007941 */ /* 0x000fea0003800200 */
.L_x_14398:
        /* <DEDUP_REMOVED lines=26> */
[----:B------:R-:W-:Y:S06]  /*13140*/  LDGSTS.E.BYPASS.LTC128B.128 [R3+0xb000], desc[UR4][R12.64+0x80] ;  /* 0x0b0000800c037fae */ /* 0x000fec000b981a04 */
        /* <DEDUP_REMOVED lines=14> */
[----:B------:R-:W1:Y:S03]  /*13230*/  LDSM.16.M88.4 R124, [R133+0x5800] ;  /* 0x00580000857c783b */ /* 0x000e660000000200 */
[C---:B--2---:R-:W-:Y:S03]  /*13240*/  HMMA.16816.F32.BF16 R12, R32.reuse, R16, RZ ;  /* 0x00000010200c723c */ /* 0x044fe600000418ff */
[----:B------:R-:W2:Y:S05]  /*13250*/  LD.E R102, desc[UR4][R100.64+0x18c] ;  /* 0x00018c0464667980 */ /* 0x000eaa000c101900 */
        /* <DEDUP_REMOVED lines=17> */
[----:B------:R-:W4:Y:S07]  /*13370*/  LDSM.16.M88.4 R108, [R132+0x5000] ;  /* 0x00500000846c783b */ /* 0x000f2e0000000200 */
        /* <DEDUP_REMOVED lines=8> */
[----:B------:R-:W1:Y:S07]  /*13400*/  LDSM.16.M88.4 R108, [R135] ;  /* 0x00000000876c783b */ /* 0x000e6e0000000200 */
[C---:B------:R-:W-:Y:S08]  /*13410*/  HMMA.16816.F32.BF16 R28, R104.reuse, R120, R28 ;  /* 0x00000078681c723c */ /* 0x040ff0000004181c */
[----:B------:R-:W-:Y:S01]  /*13420*/  HMMA.16816.F32.BF16 R32, R104, R122, R32 ;  /* 0x0000007a6820723c */ /* 0x000fe20000041820 */
[----:B------:R-:W3:Y:S06]  /*13430*/  LDSM.16.M88.4 R104, [R131+0x5000] ;  /* 0x005000008368783b */ /* 0x000eec0000000200 */
[----:B------:R-:W4:Y:S01]  /*13440*/  LDSM.16.M88.4 R120, [R131+0x5800] ;  /* 0x005800008378783b */ /* 0x000f220000000200 */
[C---:B-1----:R-:W-:Y:S08]  /*13450*/  HMMA.16816.F32.BF16 R4, R108.reuse, R112, R4 ;  /* 0x000000706c04723c */ /* 0x042ff00000041804 */
[C---:B------:R-:W-:Y:S01]  /*13460*/  HMMA.16816.F32.BF16 R8, R108.reuse, R114, R8 ;  /* 0x000000726c08723c */ /* 0x040fe20000041808 */
[----:B------:R-:W-:Y:S07]  /*13470*/  LDSM.16.M88.4 R112, [R138+0x6000] ;  /* 0x006000008a70783b */ /* 0x000fee0000000200 */
[C---:B------:R-:W-:Y:S08]  /*13480*/  HMMA.16816.F32.BF16 R12, R108.reuse, R116, R12 ;  /* 0x000000746c0c723c */ /* 0x040ff0000004180c */
[C---:B------:R-:W-:Y:S01]  /*13490*/  HMMA.16816.F32.BF16 R16, R108.reuse, R118, R16 ;  /* 0x000000766c10723c */ /* 0x040fe20000041810 */
[----:B------:R-:W-:Y:S07]  /*134a0*/  LDSM.16.M88.4 R116, [R138+0x6800] ;  /* 0x006800008a74783b */ /* 0x000fee0000000200 */
[C---:B---3--:R-:W-:Y:S08]  /*134b0*/  HMMA.16816.F32.BF16 R20, R108.reuse, R104, R20 ;  /* 0x000000686c14723c */ /* 0x048ff00000041814 */
[C---:B------:R-:W-:Y:S01]  /*134c0*/  HMMA.16816.F32.BF16 R24, R108.reuse, R106, R24 ;  /* 0x0000006a6c18723c */ /* 0x040fe20000041818 */
[----:B------:R-:W1:Y:S07]  /*134d0*/  LDSM.16.M88.4 R104, [R139+0x2000] ;  /* 0x002000008b68783b */ /* 0x000e6e0000000200 */
[C---:B----4-:R-:W-:Y:S08]  /*134e0*/  HMMA.16816.F32.BF16 R28, R108.reuse, R120, R28 ;  /* 0x000000786c1c723c */ /* 0x050ff0000004181c */
        /* <DEDUP_REMOVED lines=27> */
[----:B------:R-:W1:Y:S06]  /*136a0*/  LDSM.16.M88.4 R108, [R132+0x7000] ;  /* 0x00700000846c783b */ /* 0x000e6c0000000200 */
[----:B------:R-:W-:Y:S01]  /*136b0*/  LDSM.16.M88.4 R112, [R135+0x2000] ;  /* 0x002000008770783b */ /* 0x000fe20000000200 */
[C---:B----4-:R-:W-:Y:S08]  /*136c0*/  HMMA.16816.F32.BF16 R4, R116.reuse, R120, R4 ;  /* 0x000000787404723c */ /* 0x050ff00000041804 */
[C---:B------:R-:W-:Y:S01]  /*136d0*/  HMMA.16816.F32.BF16 R8, R116.reuse, R122, R8 ;  /* 0x0000007a7408723c */ /* 0x040fe20000041808 */
[----:B------:R-:W-:Y:S07]  /*136e0*/  LDSM.16.M88.4 R120, [R131+0x6000] ;  /* 0x006000008378783b */ /* 0x000fee0000000200 */
[C---:B---3--:R-:W-:Y:S08]  /*136f0*/  HMMA.16816.F32.BF16 R12, R116.reuse, R104, R12 ;  /* 0x00000068740c723c */ /* 0x048ff0000004180c */
[C---:B------:R-:W-:Y:S01]  /*13700*/  HMMA.16816.F32.BF16 R16, R116.reuse, R106, R16 ;  /* 0x0000006a7410723c */ /* 0x040fe20000041810 */
[----:B------:R-:W3:Y:S07]  /*13710*/  LDSM.16.M88.4 R104, [R132+0x7800] ;  /* 0x007800008468783b */ /* 0x000eee0000000200 */
[C---:B-1----:R-:W-:Y:S08]  /*13720*/  HMMA.16816.F32.BF16 R20, R116.reuse, R108, R20 ;  /* 0x0000006c7414723c */ /* 0x042ff00000041814 */
[C---:B------:R-:W-:Y:S08]  /*13730*/  HMMA.16816.F32.BF16 R24, R116.reuse, R110, R24 ;  /* 0x0000006e7418723c */ /* 0x040ff00000041818 */
        /* <DEDUP_REMOVED lines=8> */
[-C--:B------:R-:W-:Y:S02]  /*137c0*/  FMUL.FTZ R111, R7, R102.reuse ;  /* 0x00000066076f7220 */ /* 0x080fe40000410000 */
[----:B------:R-:W2:Y:S01]  /*137d0*/  LDSM.16.M88.4 R4, [R131+0x7000] ;  /* 0x007000008304783b */ /* 0x000ea20000000200 */
[----:B------:R-:W3:Y:S02]  /*137e0*/  MUFU.TANH R108, R108 ;  /* 0x0000006c006c7308 */ /* 0x000ee40000002400 */
[-C--:B------:R-:W-:Y:S01]  /*137f0*/  FMUL.FTZ R9, R9, R102.reuse ;  /* 0x0000006609097220 */ /* 0x080fe20000410000 */
[-C--:B------:R-:W-:Y:S01]  /*13800*/  FMUL.FTZ R10, R10, R102.reuse ;  /* 0x000000660a0a7220 */ /* 0x080fe20000410000 */
[-C--:B------:R-:W-:Y:S01]  /*13810*/  FMUL.FTZ R11, R11, R102.reuse ;  /* 0x000000660b0b7220 */ /* 0x080fe20000410000 */
[-C--:B------:R-:W-:Y:S05]  /*13820*/  FMUL.FTZ R103, R8, R102.reuse ;  /* 0x0000006608677220 */ /* 0x080fea0000410000 */
[----:B------:R-:W4:Y:S01]  /*13830*/  MUFU.TANH R116, R10 ;  /* 0x0000000a00747308 */ /* 0x000f220000002400 */
[C---:B-1----:R-:W-:Y:S09]  /*13840*/  HMMA.16816.F32.BF16 R12, R112.reuse, R104, R12 ;  /* 0x00000068700c723c */ /* 0x042ff2000004180c */
[----:B------:R-:W1:Y:S01]  /*13850*/  MUFU.TANH R105, R9 ;  /* 0x0000000900697308 */ /* 0x000e620000002400 */
[C---:B------:R-:W-:Y:S09]  /*13860*/  HMMA.16816.F32.BF16 R16, R112.reuse, R106, R16 ;  /* 0x0000006a7010723c */ /* 0x040ff20000041810 */
[----:B------:R5:W1:Y:S01]  /*13870*/  MUFU.TANH R117, R11 ;  /* 0x0000000b00757308 */ /* 0x000a620000002400 */
[-C--:B------:R-:W-:Y:S01]  /*13880*/  FMUL.FTZ R13, R13, R102.reuse ;  /* 0x000000660d0d7220 */ /* 0x080fe20000410000 */
[-C--:B------:R-:W-:Y:S01]  /*13890*/  FMUL.FTZ R14, R14, R102.reuse ;  /* 0x000000660e0e7220 */ /* 0x080fe20000410000 */
[-C--:B------:R-:W-:Y:S01]  /*138a0*/  FMUL.FTZ R15, R15, R102.reuse ;  /* 0x000000660f0f7220 */ /* 0x080fe20000410000 */
[-C--:B------:R-:W-:Y:S06]  /*138b0*/  FMUL.FTZ R118, R12, R102.reuse ;  /* 0x000000660c767220 */ /* 0x080fec0000410000 */
[----:B------:R-:W1:Y:S01]  /*138c0*/  MUFU.TANH R109, R109 ;  /* 0x0000006d006d7308 */ /* 0x000e620000002400 */
[C---:B--2---:R-:W-:Y:S09]  /*138d0*/  HMMA.16816.F32.BF16 R20, R112.reuse, R4, R20 ;  /* 0x000000047014723c */ /* 0x044ff20000041814 */
[----:B------:R-:W2:Y:S01]  /*138e0*/  MUFU.TANH R110, R110 ;  /* 0x0000006e006e7308 */ /* 0x000ea20000002400 */
        /* <DEDUP_REMOVED lines=66> */
[----:B-1----:R-:W-:Y:S02]  /*13d10*/  IABS R22, R27 ;  /* 0x0000001b00167213 */ /* 0x002fe40000000000 */
        /* <DEDUP_REMOVED lines=60> */
.L_x_14403:
[----:B------:R-:W-:Y:S05]  /*140e0*/  BSYNC.RECONVERGENT B0 ;  /* 0x0000000000007941 */ /* 0x000fea0003800200 */
.L_x_14402:
        /* <DEDUP_REMOVED lines=20> */
.L_x_14401:
[----:B------:R-:W-:Y:S05]  /*14230*/  BSYNC.RECONVERGENT B1 ;  /* 0x0000000000017941 */ /* 0x000fea0003800200 */
.L_x_14400:
[----:B------:R-:W3:Y:S01]  /*14240*/  LD.E R103, desc[UR4][R100.64+0xdc] ;  /* 0x0000dc0464677980 */ /* 0x000ee2000c101900 */
[C---:B--2---:R-:W-:Y:S01]  /*14250*/  VIADD R3, R164.reuse, 0xffffffe0 ;  /* 0xffffffe0a4037836 */ /* 0x044fe20000000000 */
[C---:B------:R-:W-:Y:S01]  /*14260*/  ISETP.GE.AND P4, PT, R164.reuse, R157, PT ;  /* 0x0000009da400720c */ /* 0x040fe20003f86270 */
[C---:B------:R-:W-:Y:S01]  /*14270*/  VIADD R34, R164.reuse, 0xffffffe1 ;  /* 0xffffffe1a4227836 */ /* 0x040fe20000000000 */
[CC--:B------:R-:W-:Y:S01]  /*14280*/  ISETP.GE.AND P0, PT, R164.reuse, R159.reuse, PT ;  /* 0x0000009fa400720c */ /* 0x0c0fe20003f06270 */
[C---:B------:R-:W-:Y:S01]  /*14290*/  VIADD R31, R164.reuse, 0xffffffe8 ;  /* 0xffffffe8a41f7836 */ /* 0x040fe20000000000 */
[-C--:B------:R-:W-:Y:S01]  /*142a0*/  ISETP.GE.AND P5, PT, R3, R159.reuse, PT ;  /* 0x0000009f0300720c */ /* 0x080fe20003fa6270 */
[C---:B------:R-:W-:Y:S01]  /*142b0*/  VIADD R28, R164.reuse, 0xffffffe9 ;  /* 0xffffffe9a41c7836 */ /* 0x040fe20000000000 */
[----:B-1----:R-:W-:Y:S01]  /*142c0*/  FSEL R177, R177, -INF , P4 ;  /* 0xff800000b1b17808 */ /* 0x002fe20002000000 */
        /* <DEDUP_REMOVED lines=16> */
[----:B------:R-:W-:Y:S01]  /*143d0*/  VIADD R162, R162, 0xffffffc0 ;  /* 0xffffffc0a2a27836 */ /* 0x000fe20000000000 */
[-C--:B------:R-:W-:Y:S02]  /*143e0*/  ISETP.GE.AND P4, PT, R27, R159.reuse, PT ;  /* 0x0000009f1b00720c */ /* 0x080fe40003f86270 */
[----:B------:R-:W-:Y:S01]  /*143f0*/  FSEL R121, R12, -INF , P5 ;  /* 0xff8000000c797808 */ /* 0x000fe20002800000 */
[----:B------:R-:W-:Y:S01]  /*14400*/  VIADD R12, R164, 0x19 ;  /* 0x00000019a40c7836 */ /* 0x000fe20000000000 */
[-C--:B------:R-:W-:Y:S02]  /*14410*/  ISETP.GE.AND P5, PT, R26, R159.reuse, PT ;  /* 0x0000009f1a00720c */ /* 0x080fe40003fa6270 */
        /* <DEDUP_REMOVED lines=23> */
[----:B------:R-:W-:Y:S02]  /*14590*/  FSEL R169, R5, -INF , P4 ;  /* 0xff80000005a97808 */ /* 0x000fe40002000000 */
[----:B------:R-:W-:Y:S02]  /*145a0*/  ISETP.GE.AND P1, PT, R10, R159, PT ;  /* 0x0000009f0a00720c */ /* 0x000fe40003f26270 */
[-C--:B------:R-:W-:Y:S02]  /*145b0*/  ISETP.GE.AND P4, PT, R23, R157.reuse, PT ;  /* 0x0000009d1700720c */ /* 0x080fe40003f86270 */
        /* <DEDUP_REMOVED lines=10> */
[----:B------:R-:W-:Y:S02]  /*14660*/  FSEL R185, R185, -INF , P0 ;  /* 0xff800000b9b97808 */ /* 0x000fe40000000000 */
[-C--:B------:R-:W-:Y:S02]  /*14670*/  ISETP.GE.AND P4, PT, R31, R158.reuse, PT ;  /* 0x0000009e1f00720c */ /* 0x080fe40003f86270 */
[----:B------:R-:W-:Y:S02]  /*14680*/  FSEL R14, R14, -INF , P5 ;  /* 0xff8000000e0e7808 */ /* 0x000fe40002800000 */
[C---:B------:R-:W-:Y:S02]  /*14690*/  ISETP.GE.AND P0, PT, R164.reuse, R158, PT ;  /* 0x0000009ea400720c */ /* 0x040fe40003f06270 */
[C---:B------:R-:W-:Y:S01]  /*146a0*/  ISETP.GE.AND P5, PT, R164.reuse, R156, PT ;  /* 0x0000009ca400720c */ /* 0x040fe20003fa6270 */
[----:B------:R-:W-:Y:S01]  /*146b0*/  VIADD R164, R164, 0xffffffc0 ;  /* 0xffffffc0a4a47836 */ /* 0x000fe20000000000 */
[----:B------:R-:W-:Y:S02]  /*146c0*/  FSEL R189, R15, -INF , P1 ;  /* 0xff8000000fbd7808 */ /* 0x000fe40000800000 */
[----:B------:R-:W-:Y:S02]  /*146d0*/  FSEL R15, R33, -INF , !P4 ;  /* 0xff800000210f7808 */ /* 0x000fe40006000000 */
[----:B------:R-:W-:Y:S02]  /*146e0*/  FSEL R185, R185, -INF , !P0 ;  /* 0xff800000b9b97808 */ /* 0x000fe40004000000 */
[----:B------:R-:W-:Y:S02]  /*146f0*/  ISETP.GE.AND P0, PT, R25, R157, PT ;  /* 0x0000009d1900720c */ /* 0x000fe40003f06270 */
[-C--:B------:R-:W-:Y:S02]  /*14700*/  ISETP.GE.AND P4, PT, R27, R158.reuse, PT ;  /* 0x0000009e1b00720c */ /* 0x080fe40003f86270 */
[----:B------:R-:W-:Y:S02]  /*14710*/  FSEL R177, R177, -INF , !P5 ;  /* 0xff800000b1b17808 */ /* 0x000fe40006800000 */
[-C--:B------:R-:W-:Y:S02]  /*14720*/  ISETP.GE.AND P5, PT, R34, R158.reuse, PT ;  /* 0x0000009e2200720c */ /* 0x080fe40003fa6270 */
[----:B------:R-:W-:Y:S02]  /*14730*/  ISETP.GE.AND P1, PT, R4, R159, PT ;  /* 0x0000009f0400720c */ /* 0x000fe40003f26270 */
[----:B------:R-:W-:Y:S02]  /*14740*/  FSEL R187, R17, -INF , P0 ;  /* 0xff80000011bb7808 */ /* 0x000fe40000000000 */
[----:B------:R-:W-:Y:S02]  /*14750*/  FSEL R193, R193, -INF , !P4 ;  /* 0xff800000c1c17808 */ /* 0x000fe40006000000 */
[----:B------:R-:W-:Y:S02]  /*14760*/  FSEL R19, R108, -INF , !P6 ;  /* 0xff8000006c137808 */ /* 0x000fe40007000000 */
[----:B------:R-:W-:Y:S02]  /*14770*/  FSEL R17, R109, -INF , !P5 ;  /* 0xff8000006d117808 */ /* 0x000fe40006800000 */
[-C--:B------:R-:W-:Y:S02]  /*14780*/  ISETP.GE.AND P4, PT, R24, R158.reuse, PT ;  /* 0x0000009e1800720c */ /* 0x080fe40003f86270 */
[-C--:B------:R-:W-:Y:S02]  /*14790*/  ISETP.GE.AND P6, PT, R28, R158.reuse, PT ;  /* 0x0000009e1c00720c */ /* 0x080fe40003fc6270 */
[-C--:B------:R-:W-:Y:S02]  /*147a0*/  ISETP.GE.AND P5, PT, R11, R158.reuse, PT ;  /* 0x0000009e0b00720c */ /* 0x080fe40003fa6270 */
[----:B------:R-:W-:Y:S02]  /*147b0*/  FSEL R125, R125, -INF , P1 ;  /* 0xff8000007d7d7808 */ /* 0x000fe40000800000 */
[----:B------:R-:W-:Y:S02]  /*147c0*/  ISETP.GE.AND P1, PT, R24, R157, PT ;  /* 0x0000009d1800720c */ /* 0x000fe40003f26270 */
[----:B------:R-:W-:Y:S02]  /*147d0*/  FSEL R183, R6, -INF , !P4 ;  /* 0xff80000006b77808 */ /* 0x000fe40006000000 */
[----:B------:R-:W-:Y:S02]  /*147e0*/  FSEL R13, R105, -INF , !P6 ;  /* 0xff800000690d7808 */ /* 0x000fe40007000000 */
[----:B------:R-:W-:Y:S02]  /*147f0*/  FMNMX3.FTZ R6, R0, R19, R17, !PT ;  /* 0x0000001300067276 */ /* 0x000fe40007810011 */
[----:B------:R-:W-:Y:S02]  /*14800*/  FSEL R121, R121, -INF , !P5 ;  /* 0xff80000079797808 */ /* 0x000fe40006800000 */
[-C--:B------:R-:W-:Y:S02]  /*14810*/  ISETP.GE.AND P0, PT, R10, R157.reuse, PT ;  /* 0x0000009d0a00720c */ /* 0x080fe40003f06270 */
[-C--:B------:R-:W-:Y:S02]  /*14820*/  ISETP.GE.AND P5, PT, R25, R158.reuse, PT ;  /* 0x0000009e1900720c */ /* 0x080fe40003fa6270 */
[----:B------:R-:W-:Y:S02]  /*14830*/  FSEL R175, R7, -INF , P1 ;  /* 0xff80000007af7808 */ /* 0x000fe40000800000 */
[----:B------:R-:W-:Y:S02]  /*14840*/  ISETP.GE.AND P1, PT, R3, R157, PT ;  /* 0x0000009d0300720c */ /* 0x000fe40003f26270 */
[----:B------:R-:W-:Y:S02]  /*14850*/  FMNMX3.FTZ R6, R6, R15, R13, !PT ;  /* 0x0000000f06067276 */ /* 0x000fe4000781000d */
[----:B------:R-:W-:Y:S02]  /*14860*/  ISETP.GE.AND P6, PT, R26, R158, PT ;  /* 0x0000009e1a00720c */ /* 0x000fe40003fc6270 */
[----:B------:R-:W-:Y:S02]  /*14870*/  FSEL R20, R20, -INF , P0 ;  /* 0xff80000014147808 */ /* 0x000fe40000000000 */
[----:B------:R-:W-:Y:S02]  /*14880*/  FSEL R191, R16, -INF , !P5 ;  /* 0xff80000010bf7808 */ /* 0x000fe40006800000 */
[----:B------:R-:W-:Y:S02]  /*14890*/  ISETP.GE.AND P0, PT, R12, R157, PT ;  /* 0x0000009d0c00720c */ /* 0x000fe40003f06270 */
[-C--:B------:R-:W-:Y:S02]  /*148a0*/  ISETP.GE.AND P5, PT, R11, R156.reuse, PT ;  /* 0x0000009c0b00720c */ /* 0x080fe40003fa6270 */
[----:B------:R-:W-:Y:S02]  /*148b0*/  FSEL R29, R29, -INF , P1 ;  /* 0xff8000001d1d7808 */ /* 0x000fe40000800000 */
[-C--:B------:R-:W-:Y:S02]  /*148c0*/  ISETP.GE.AND P1, PT, R34, R156.reuse, PT ;  /* 0x0000009c2200720c */ /* 0x080fe40003f26270 */
[----:B------:R-:W-:Y:S02]  /*148d0*/  FSEL R123, R123, -INF , !P6 ;  /* 0xff8000007b7b7808 */ /* 0x000fe40007000000 */
[----:B------:R-:W-:Y:S02]  /*148e0*/  FMNMX3.FTZ R6, R6, R121, R193, !PT ;  /* 0x0000007906067276 */ /* 0x000fe400078100c1 */
[----:B------:R-:W-:Y:S02]  /*148f0*/  FSEL R104, R32, -INF , P0 ;  /* 0xff80000020687808 */ /* 0x000fe40000000000 */
[----:B------:R-:W-:Y:S02]  /*14900*/  FSEL R167, R14, -INF , !P5 ;  /* 0xff8000000ea77808 */ /* 0x000fe40006800000 */
[-C--:B------:R-:W-:Y:S02]  /*14910*/  ISETP.GE.AND P0, PT, R31, R156.reuse, PT ;  /* 0x0000009c1f00720c */ /* 0x080fe40003f06270 */
[----:B------:R-:W-:Y:S02]  /*14920*/  ISETP.GE.AND P6, PT, R28, R156, PT ;  /* 0x0000009c1c00720c */ /* 0x000fe40003fc6270 */
        /* <DEDUP_REMOVED lines=8> */
[----:B------:R-:W-:Y:S02]  /*149b0*/  FSEL R7, R117, -INF , !P6 ;  /* 0xff80000075077808 */ /* 0x000fe40007000000 */
[----:B------:R-:W-:Y:S02]  /*149c0*/  FSEL R122, R122, -INF , !P5 ;  /* 0xff8000007a7a7808 */ /* 0x000fe40006800000 */
[----:B------:R-:W-:Y:S02]  /*149d0*/  ISETP.GE.AND P6, PT, R22, R158, PT ;  /* 0x0000009e1600720c */ /* 0x000fe40003fc6270 */
[----:B------:R-:W-:Y:S02]  /*149e0*/  ISETP.GE.AND P5, PT, R10, R156, PT ;  /* 0x0000009c0a00720c */ /* 0x000fe40003fa6270 */
[----:B------:R-:W-:Y:S02]  /*149f0*/  FSEL R181, R181, -INF , !P4 ;  /* 0xff800000b5b57808 */ /* 0x000fe40006000000 */
[----:B------:R-:W-:Y:S02]  /*14a00*/  FSEL R179, R179, -INF , !P3 ;  /* 0xff800000b3b37808 */ /* 0x000fe40005800000 */
[-C--:B------:R-:W-:Y:S02]  /*14a10*/  ISETP.GE.AND P0, PT, R3, R158.reuse, PT ;  /* 0x0000009e0300720c */ /* 0x080fe40003f06270 */
[----:B------:R-:W-:Y:S02]  /*14a20*/  FMNMX3.FTZ R6, R6, R185, R183, !PT ;  /* 0x000000b906067276 */ /* 0x000fe400078100b7 */
[----:B------:R-:W-:Y:S02]  /*14a30*/  FSEL R189, R189, -INF , !P1 ;  /* 0xff800000bdbd7808 */ /* 0x000fe40004800000 */
[----:B------:R-:W-:Y:S02]  /*14a40*/  FMNMX3.FTZ R10, R2, R11, R5, !PT ;  /* 0x0000000b020a7276 */ /* 0x000fe40007810005 */
        /* <DEDUP_REMOVED lines=9> */
[----:B------:R-:W-:Y:S02]  /*14ae0*/  FMNMX3.FTZ R3, R6, R145, R127, !PT ;  /* 0x0000009106037276 */ /* 0x000fe4000781007f */
[----:B------:R-:W-:Y:S02]  /*14af0*/  FMNMX3.FTZ R6, R14, R167, R189, !PT ;  /* 0x000000a70e067276 */ /* 0x000fe400078100bd */
[-C--:B------:R-:W-:Y:S02]  /*14b00*/  ISETP.GE.AND P0, PT, R24, R156.reuse, PT ;  /* 0x0000009c1800720c */ /* 0x080fe40003f06270 */
[----:B------:R-:W-:Y:S02]  /*14b10*/  FSEL R169, R169, -INF , !P4 ;  /* 0xff800000a9a97808 */ /* 0x000fe40006000000 */
[----:B------:R-:W-:Y:S02]  /*14b20*/  FSEL R187, R187, -INF , !P3 ;  /* 0xff800000bbbb7808 */ /* 0x000fe40005800000 */
[-C--:B------:R-:W-:Y:S02]  /*14b30*/  ISETP.GE.AND P6, PT, R23, R156.reuse, PT ;  /* 0x0000009c1700720c */ /* 0x080fe40003fc6270 */
[----:B------:R-:W-:Y:S02]  /*14b40*/  FSEL R175, R175, -INF , !P0 ;  /* 0xff800000afaf7808 */ /* 0x000fe40004000000 */
[----:B------:R-:W-:Y:S02]  /*14b50*/  FMNMX3.FTZ R6, R6, R169, R187, !PT ;  /* 0x000000a906067276 */ /* 0x000fe400078100bb */
[----:B------:R-:W-:Y:S02]  /*14b60*/  FSEL R173, R18, -INF , !P6 ;  /* 0xff80000012ad7808 */ /* 0x000fe40007000000 */
[C---:B------:R-:W-:Y:S02]  /*14b70*/  ISETP.GE.AND P0, PT, R4.reuse, R157, PT ;  /* 0x0000009d0400720c */ /* 0x040fe40003f06270 */
[-C--:B------:R-:W-:Y:S02]  /*14b80*/  ISETP.GE.AND P6, PT, R4, R156.reuse, PT ;  /* 0x0000009c0400720c */ /* 0x080fe40003fc6270 */
[-C--:B------:R-:W-:Y:S02]  /*14b90*/  ISETP.GE.AND P4, PT, R22, R156.reuse, PT ;  /* 0x0000009c1600720c */ /* 0x080fe40003f86270 */
[----:B------:R-:W-:Y:S02]  /*14ba0*/  FSEL R171, R20, -INF , !P5 ;  /* 0xff80000014ab7808 */ /* 0x000fe40006800000 */
[----:B------:R-:W-:Y:S02]  /*14bb0*/  FMNMX3.FTZ R4, R6, R177, R175, !PT ;  /* 0x000000b106047276 */ /* 0x000fe400078100af */
[----:B------:R-:W-:Y:S02]  /*14bc0*/  FMNMX3.FTZ R10, R3, R125, R122, !PT ;  /* 0x0000007d030a7276 */ /* 0x000fe4000781007a */
[----:B------:R-:W-:Y:S02]  /*14bd0*/  ISETP.GE.AND P3, PT, R12, R156, PT ;  /* 0x0000009c0c00720c */ /* 0x000fe40003f66270 */
[----:B------:R-:W-:Y:S01]  /*14be0*/  FSEL R107, R29, -INF , !P1 ;  /* 0xff8000001d6b7808 */ /* 0x000fe20004800000 */
[----:B------:R-:W-:Y:S01]  /*14bf0*/  SHFL.BFLY PT, R21, R10, 0x2, 0x1f ;  /* 0x0c401f000a157f89 */ /* 0x000fe200000e0000 */
[----:B------:R-:W-:Y:S02]  /*14c00*/  FSEL R106, R30, -INF , !P4 ;  /* 0xff8000001e6a7808 */ /* 0x000fe40006000000 */
[----:B------:R-:W-:Y:S05]  /*14c10*/  FSEL R8, R8, -INF , P0 ;  /* 0xff80000008087808 */ /* 0x000fea0000000000 */
[----:B------:R-:W-:Y:S01]  /*14c20*/  LDSM.16.MT88.4 R28, [R129+0x8000] ;  /* 0x00800000811c783b */ /* 0x000fe20000004200 */
[----:B------:R-:W-:Y:S02]  /*14c30*/  FMNMX3.FTZ R3, R4, R173, R171, !PT ;  /* 0x000000ad04037276 */ /* 0x000fe400078100ab */
        /* <DEDUP_REMOVED lines=8> */
[----:B------:R-:W2:Y:S01]  /*14cc0*/  SHFL.BFLY PT, R102, R21, 0x1, 0x1f ;  /* 0x0c201f0015667f89 */ /* 0x000ea200000e0000 */
[----:B-1----:R-:W-:Y:S02]  /*14cd0*/  FMNMX.FTZ R3, R4, R3, !PT ;  /* 0x0000000304037209 */ /* 0x002fe40007810000 */
[----:B--2---:R-:W-:Y:S03]  /*14ce0*/  FMNMX.FTZ R102, R21, R102, !PT ;  /* 0x0000006615667209 */ /* 0x004fe60007810000 */
[----:B---3--:R-:W-:Y:S01]  /*14cf0*/  FMUL.FTZ R120, R103, R3 ;  /* 0x0000000367787220 */ /* 0x008fe20000410000 */
        /* <DEDUP_REMOVED lines=24> */
[-CC-:B------:R-:W-:Y:S01]  /*14e80*/  FFMA.FTZ R173, R173, R103.reuse, -R120.reuse ;  /* 0x00000067adad7223 */ /* 0x180fe20000010878 */
[-CC-:B------:R-:W-:Y:S01]  /*14e90*/  FFMA.FTZ R176, R171, R103.reuse, -R120.reuse ;  /* 0x00000067abb07223 */ /* 0x180fe20000010878 */
[-C--:B------:R-:W-:Y:S01]  /*14ea0*/  FFMA.FTZ R171, R106, R103.reuse, -R120 ;  /* 0x000000676aab7223 */ /* 0x080fe20000010878 */
[-CC-:B------:R-:W-:Y:S03]  /*14eb0*/  FFMA.FTZ R121, R121, R103.reuse, -R126.reuse ;  /* 0x0000006779797223 */ /* 0x180fe6000001087e */
[----:B------:R-:W2:Y:S01]  /*14ec0*/  MUFU.EX2 R2, R7 ;  /* 0x0000000700027308 */ /* 0x000ea20000000800 */
[-CC-:B------:R-:W-:Y:S01]  /*14ed0*/  FFMA.FTZ R124, R193, R103.reuse, -R126.reuse ;  /* 0x00000067c17c7223 */ /* 0x180fe2000001087e */
[-CC-:B------:R-:W-:Y:S01]  /*14ee0*/  FFMA.FTZ R123, R123, R103.reuse, -R126.reuse ;  /* 0x000000677b7b7223 */ /* 0x180fe2000001087e */
[-C--:B------:R-:W-:Y:S01]  /*14ef0*/  FFMA.FTZ R168, R191, R103.reuse, -R126 ;  /* 0x00000067bfa87223 */ /* 0x080fe2000001087e */
[-CC-:B------:R-:W-:Y:S01]  /*14f00*/  FFMA.FTZ R167, R167, R103.reuse, -R120.reuse ;  /* 0x00000067a7a77223 */ /* 0x180fe20000010878 */
[-CC-:B------:R-:W-:Y:S01]  /*14f10*/  FFMA.FTZ R170, R189, R103.reuse, -R120.reuse ;  /* 0x00000067bdaa7223 */ /* 0x180fe20000010878 */
[-CC-:B------:R-:W-:Y:S01]  /*14f20*/  FFMA.FTZ R169, R169, R103.reuse, -R120.reuse ;  /* 0x00000067a9a97223 */ /* 0x180fe20000010878 */
[-C--:B------:R-:W-:Y:S03]  /*14f30*/  FFMA.FTZ R172, R187, R103.reuse, -R120 ;  /* 0x00000067bbac7223 */ /* 0x080fe60000010878 */
[----:B------:R-:W3:Y:S01]  /*14f40*/  MUFU.EX2 R0, R8 ;  /* 0x0000000800007308 */ /* 0x000ee20000000800 */
[-CC-:B------:R-:W-:Y:S01]  /*14f50*/  FFMA.FTZ R145, R145, R103.reuse, -R126.reuse ;  /* 0x0000006791917223 */ /* 0x180fe2000001087e */
[-C--:B------:R-:W-:Y:S01]  /*14f60*/  FFMA.FTZ R178, R127, R103.reuse, -R126 ;  /* 0x000000677fb27223 */ /* 0x080fe2000001087e */
[-C--:B------:R-:W-:Y:S01]  /*14f70*/  FFMA.FTZ R127, R105, R103.reuse, -R120 ;  /* 0x00000067697f7223 */ /* 0x080fe20000010878 */
[----:B------:R-:W-:Y:S01]  /*14f80*/  FFMA.FTZ R125, R125, R103, -R126 ;  /* 0x000000677d7d7223 */ /* 0x000fe2000001087e */
[----:B------:R-:W-:Y:S05]  /*14f90*/  ISETP.GT.AND P0, PT, R163, R142, PT ;  /* 0x0000008ea300720c */ /* 0x000fea0003f04270 */
        /* <DEDUP_REMOVED lines=10> */
[----:B------:R-:W-:Y:S01]  /*15040*/  FMUL.FTZ R7, R0, R99 ;  /* 0x0000006300077220 */ /* 0x000fe20000410000 */
[----:B------:R-:W-:Y:S01]  /*15050*/  FMUL.FTZ R8, R2, R92 ;  /* 0x0000005c02087220 */ /* 0x000fe20000410000 */
[C---:B------:R-:W-:Y:S01]  /*15060*/  FMUL.FTZ R10, R0.reuse, R94 ;  /* 0x0000005e000a7220 */ /* 0x040fe20000410000 */
[C---:B------:R-:W-:Y:S01]  /*15070*/  FMUL.FTZ R11, R0.reuse, R95 ;  /* 0x0000005f000b7220 */ /* 0x040fe20000410000 */
[C---:B------:R-:W-:Y:S01]  /*15080*/  FMUL.FTZ R18, R0.reuse, R86 ;  /* 0x0000005600127220 */ /* 0x040fe20000410000 */
[C---:B------:R-:W-:Y:S03]  /*15090*/  FMUL.FTZ R19, R0.reuse, R87 ;  /* 0x0000005700137220 */ /* 0x040fe60000410000 */
[----:B------:R-:W3:Y:S01]  /*150a0*/  MUFU.EX2 R113, R113 ;  /* 0x0000007100717308 */ /* 0x000ee20000000800 */
        /* <DEDUP_REMOVED lines=9> */
[----:B------:R-:W-:Y:S01]  /*15140*/  LDSM.16.MT88.4 R68, [R130+0xa000] ;  /* 0x00a000008244783b */ /* 0x000fe20000004200 */
[C---:B------:R-:W-:Y:S01]  /*15150*/  FMUL.FTZ R36, R2.reuse, R36 ;  /* 0x0000002402247220 */ /* 0x040fe20000410000 */
[----:B------:R-:W-:Y:S01]  /*15160*/  FMUL.FTZ R37, R2, R37 ;  /* 0x0000002502257220 */ /* 0x000fe20000410000 */
[C---:B------:R-:W-:Y:S01]  /*15170*/  FMUL.FTZ R38, R0.reuse, R38 ;  /* 0x0000002600267220 */ /* 0x040fe20000410000 */
[----:B------:R-:W-:Y:S01]  /*15180*/  FMUL.FTZ R39, R0, R39 ;  /* 0x0000002700277220 */ /* 0x000fe20000410000 */
[C---:B------:R-:W-:Y:S03]  /*15190*/  FMUL.FTZ R40, R2.reuse, R40 ;  /* 0x0000002802287220 */ /* 0x040fe60000410000 */
[----:B------:R-:W2:Y:S01]  /*151a0*/  MUFU.EX2 R116, R116 ;  /* 0x0000007400747308 */ /* 0x000ea20000000800 */
[----:B---3--:R-:W-:Y:S01]  /*151b0*/  F2FP.BF16.F32.PACK_AB R110, R113, R114 ;  /* 0x00000072716e723e */ /* 0x008fe200000010ff */
        /* <DEDUP_REMOVED lines=14> */
[----:B------:R-:W3:Y:S01]  /*152a0*/  MUFU.EX2 R115, R115 ;  /* 0x0000007300737308 */ /* 0x000ee20000000800 */
        /* <DEDUP_REMOVED lines=10> */
[C---:B------:R-:W-:Y:S01]  /*15350*/  FMUL.FTZ R44, R2.reuse, R44 ;  /* 0x0000002c022c7220 */ /* 0x040fe20000410000 */
[----:B------:R-:W-:Y:S01]  /*15360*/  FMUL.FTZ R45, R2, R45 ;  /* 0x0000002d022d7220 */ /* 0x000fe20000410000 */
[C---:B------:R-:W-:Y:S01]  /*15370*/  FMUL.FTZ R46, R0.reuse, R46 ;  /* 0x0000002e002e7220 */ /* 0x040fe20000410000 */
[----:B------:R-:W-:Y:S01]  /*15380*/  FMUL.FTZ R47, R0, R47 ;  /* 0x0000002f002f7220 */ /* 0x000fe20000410000 */
[C---:B------:R-:W-:Y:S01]  /*15390*/  FMUL.FTZ R48, R2.reuse, R48 ;  /* 0x0000003002307220 */ /* 0x040fe20000410000 */
[----:B------:R-:W-:Y:S01]  /*153a0*/  FMUL.FTZ R49, R2, R49 ;  /* 0x0000003102317220 */ /* 0x000fe20000410000 */
[C---:B---3--:R-:W-:Y:S03]  /*153b0*/  F2FP.BF16.F32.PACK_AB R111, R115.reuse, R112 ;  /* 0x00000070736f723e */ /* 0x048fe600000010ff */
[----:B------:R-:W-:Y:S01]  /*153c0*/  MUFU.EX2 R175, R175 ;  /* 0x000000af00af7308 */ /* 0x000fe20000000800 */
[C---:B------:R-:W-:Y:S01]  /*153d0*/  FMUL.FTZ R50, R0.reuse, R50 ;  /* 0x0000003200327220 */ /* 0x040fe20000410000 */
[----:B------:R-:W-:Y:S01]  /*153e0*/  FMUL.FTZ R51, R0, R51 ;  /* 0x0000003300337220 */ /* 0x000fe20000410000 */
[----:B------:R-:W-:Y:S01]  /*153f0*/  FFMA.FTZ R117, R2, R166, R117 ;  /* 0x000000a602757223 */ /* 0x000fe20000010075 */
[----:B------:R-:W-:Y:S01]  /*15400*/  FFMA.FTZ R119, R0, R165, R119 ;  /* 0x000000a500777223 */ /* 0x000fe20000010077 */
[C---:B-1----:R-:W-:Y:S05]  /*15410*/  HMMA.16816.F32.BF16 R4, R108.reuse, R12, R4 ;  /* 0x0000000c6c04723c */ /* 0x042fea0000041804 */
[----:B------:R-:W-:Y:S01]  /*15420*/  MUFU.EX2 R173, R173 ;  /* 0x000000ad00ad7308 */ /* 0x000fe20000000800 */
[C---:B------:R-:W-:Y:S01]  /*15430*/  FMUL.FTZ R12, R2.reuse, R88 ;  /* 0x00000058020c7220 */ /* 0x040fe20000410000 */
[----:B------:R-:W-:Y:S01]  /*15440*/  FMUL.FTZ R13, R2, R89 ;  /* 0x00000059020d7220 */ /* 0x000fe20000410000 */
[----:B------:R-:W-:Y:S01]  /*15450*/  FADD.FTZ R117, R118, R117 ;  /* 0x0000007576757221 */ /* 0x000fe20000010000 */
[C---:B------:R-:W-:Y:S06]  /*15460*/  HMMA.16816.F32.BF16 R8, R108.reuse, R14, R8 ;  /* 0x0000000e6c08723c */ /* 0x040fec0000041808 */
[----:B------:R-:W-:Y:S01]  /*15470*/  MUFU.EX2 R176, R176 ;  /* 0x000000b000b07308 */ /* 0x000fe20000000800 */
[C---:B------:R-:W-:Y:S01]  /*15480*/  FMUL.FTZ R14, R0.reuse, R90 ;  /* 0x0000005a000e7220 */ /* 0x040fe20000410000 */
[----:B------:R-:W-:Y:S01]  /*15490*/  FMUL.FTZ R15, R0, R91 ;  /* 0x0000005b000f7220 */ /* 0x000fe20000410000 */
[----:B------:R-:W-:Y:S01]  /*154a0*/  FADD.FTZ R119, R116, R119 ;  /* 0x0000007774777221 */ /* 0x000fe20000010000 */
[----:B------:R-:W1:Y:S06]  /*154b0*/  LDSM.16.MT88.4 R88, [R128+0x8000] ;  /* 0x008000008058783b */ /* 0x000e6c0000004200 */
[----:B------:R-:W-:Y:S01]  /*154c0*/  MUFU.EX2 R121, R121 ;  /* 0x0000007900797308 */ /* 0x000fe20000000800 */
[C---:B------:R-:W-:Y:S03]  /*154d0*/  HMMA.16816.F32.BF16 R12, R108.reuse, R20, R12 ;  /* 0x000000146c0c723c */ /* 0x040fe6000004180c */
[C---:B------:R-:W-:Y:S01]  /*154e0*/  FMUL.FTZ R20, R2.reuse, R80 ;  /* 0x0000005002147220 */ /* 0x040fe20000410000 */
[----:B------:R-:W-:Y:S05]  /*154f0*/  FMUL.FTZ R21, R2, R81 ;  /* 0x0000005102157220 */ /* 0x000fea0000410000 */
[----:B------:R-:W2:Y:S01]  /*15500*/  MUFU.EX2 R124, R124 ;  /* 0x0000007c007c7308 */ /* 0x000ea20000000800 */
[C---:B------:R-:W-:Y:S03]  /*15510*/  HMMA.16816.F32.BF16 R16, R108.reuse, R22, R16 ;  /* 0x000000166c10723c */ /* 0x040fe60000041810 */
[C---:B------:R-:W-:Y:S01]  /*15520*/  FMUL.FTZ R22, R0.reuse, R82 ;  /* 0x0000005200167220 */ /* 0x040fe20000410000 */
[----:B------:R-:W-:Y:S02]  /*15530*/  FMUL.FTZ R23, R0, R83 ;  /* 0x0000005300177220 */ /* 0x000fe40000410000 */
[----:B------:R-:W3:Y:S03]  /*15540*/  LDSM.16.MT88.4 R80, [R134+0xa000] ;  /* 0x00a000008650783b */ /* 0x000ee60000004200 */
[----:B------:R-:W-:Y:S02]  /*15550*/  MUFU.EX2 R123, R123 ;  /* 0x0000007b007b7308 */ /* 0x000fe40000000800 */
[C---:B------:R-:W-:Y:S03]  /*15560*/  HMMA.16816.F32.BF16 R20, R108.reuse, R28, R20 ;  /* 0x0000001c6c14723c */ /* 0x040fe60000041814 */
[C---:B------:R-:W-:Y:S01]  /*15570*/  FMUL.FTZ R28, R2.reuse, R72 ;  /* 0x00000048021c7220 */ /* 0x040fe20000410000 */
[----:B------:R-:W-:Y:S04]  /*15580*/  FMUL.FTZ R29, R2, R73 ;  /* 0x00000049021d7220 */ /* 0x000fe80000410000 */
[----:B------:R-:W-:Y:S01]  /*15590*/  MUFU.EX2 R168, R168 ;  /* 0x000000a800a87308 */ /* 0x000fe20000000800 */
[----:B------:R-:W-:Y:S01]  /*155a0*/  FADD.FTZ R2, R112, R119 ;  /* 0x0000007770027221 */ /* 0x000fe20000010000 */
[C---:B------:R-:W-:Y:S03]  /*155b0*/  HMMA.16816.F32.BF16 R24, R108.reuse, R30, R24 ;  /* 0x0000001e6c18723c */ /* 0x040fe60000041818 */
[C---:B------:R-:W-:Y:S01]  /*155c0*/  FMUL.FTZ R30, R0.reuse, R74 ;  /* 0x0000004a001e7220 */ /* 0x040fe20000410000 */
[----:B------:R-:W-:Y:S04]  /*155d0*/  FMUL.FTZ R31, R0, R75 ;  /* 0x0000004b001f7220 */ /* 0x000fe80000410000 */
[----:B------:R-:W-:Y:S01]  /*155e0*/  MUFU.EX2 R167, R167 ;  /* 0x000000a700a77308 */ /* 0x000fe20000000800 */
[----:B------:R-:W4:Y:S01]  /*155f0*/  LDSM.16.MT88.4 R72, [R129+0xa000] ;  /* 0x00a000008148783b */ /* 0x000f220000004200 */
[----:B------:R-:W-:Y:S01]  /*15600*/  FADD.FTZ R0, R114, R117 ;  /* 0x0000007572007221 */ /* 0x000fe20000010000 */
[----:B------:R-:W-:Y:S01]  /*15610*/  FADD.FTZ R2, R115, R2 ;  /* 0x0000000273027221 */ /* 0x000fe20000010000 */
[C---:B-1----:R-:W-:Y:S06]  /*15620*/  HMMA.16816.F32.BF16 R28, R108.reuse, R88, R28 ;  /* 0x000000586c1c723c */ /* 0x042fec000004181c */
[----:B------:R-:W1:Y:S01]  /*15630*/  MUFU.EX2 R170, R170 ;  /* 0x000000aa00aa7308 */ /* 0x000e620000000800 */
[----:B------:R-:W-:Y:S01]  /*15640*/  FADD.FTZ R0, R113, R0 ;  /* 0x0000000071007221 */ /* 0x000fe20000010000 */
[C---:B------:R-:W-:Y:S08]  /*15650*/  HMMA.16816.F32.BF16 R32, R108.reuse, R90, R32 ;  /* 0x0000005a6c20723c */ /* 0x040ff00000041820 */
[----:B------:R-:W-:Y:S01]  /*15660*/  MUFU.EX2 R169, R169 ;  /* 0x000000a900a97308 */ /* 0x000fe20000000800 */
[C---:B---3--:R-:W-:Y:S09]  /*15670*/  HMMA.16816.F32.BF16 R36, R108.reuse, R80, R36 ;  /* 0x000000506c24723c */ /* 0x048ff20000041824 */
[----:B------:R-:W3:Y:S01]  /*15680*/  MUFU.EX2 R172, R172 ;  /* 0x000000ac00ac7308 */ /* 0x000ee20000000800 */
[C---:B------:R-:W-:Y:S01]  /*15690*/  HMMA.16816.F32.BF16 R40, R108.reuse, R82, R40 ;  /* 0x000000526c28723c */ /* 0x040fe20000041828 */
[----:B------:R-:W5:Y:S08]  /*156a0*/  LDSM.16.MT88.4 R80, [R134+0x8800] ;  /* 0x008800008650783b */ /* 0x000f700000004200 */
[----:B------:R-:W-:Y:S01]  /*156b0*/  MUFU.EX2 R145, R145 ;  /* 0x0000009100917308 */ /* 0x000fe20000000800 */
[C---:B------:R-:W-:Y:S09]  /*156c0*/  HMMA.16816.F32.BF16 R44, R108.reuse, R68, R44 ;  /* 0x000000446c2c723c */ /* 0x040ff2000004182c */
[----:B------:R-:W5:Y:S01]  /*156d0*/  MUFU.EX2 R178, R178 ;  /* 0x000000b200b27308 */ /* 0x000f620000000800 */
[----:B--2---:R-:W-:Y:S01]  /*156e0*/  F2FP.BF16.F32.PACK_AB R68, R124, R121 ;  /* 0x000000797c44723e */ /* 0x004fe200000010ff */
[----:B------:R-:W-:Y:S01]  /*156f0*/  FADD.FTZ R121, R121, R0 ;  /* 0x0000000079797221 */ /* 0x000fe20000010000 */
[----:B-1----:R-:W-:Y:S01]  /*15700*/  F2FP.BF16.F32.PACK_AB R69, R170, R167 ;  /* 0x000000a7aa45723e */ /* 0x002fe200000010ff */
[----:B------:R-:W-:Y:S01]  /*15710*/  FADD.FTZ R167, R167, R2 ;  /* 0x00000002a7a77221 */ /* 0x000fe20000010000 */
[----:B------:R-:W-:Y:S01]  /*15720*/  IMAD.MOV.U32 R2, RZ, RZ, R3 ;  /* 0x000000ffff027224 */ /* 0x000fe200078e0003 */
[C---:B------:R-:W-:Y:S04]  /*15730*/  HMMA.16816.F32.BF16 R48, R108.reuse, R70, R48 ;  /* 0x000000466c30723c */ /* 0x040fe80000041830 */
[----:B------:R-:W-:Y:S01]  /*15740*/  MUFU.EX2 R125, R125 ;  /* 0x0000007d007d7308 */ /* 0x000fe20000000800 */
[----:B------:R-:W-:Y:S01]  /*15750*/  F2FP.BF16.F32.PACK_AB R70, R168, R123 ;  /* 0x0000007ba846723e */ /* 0x000fe200000010ff */
[----:B------:R-:W-:Y:S01]  /*15760*/  FADD.FTZ R124, R124, R121 ;  /* 0x000000797c7c7221 */ /* 0x000fe20000010000 */
[----:B---3--:R-:W-:Y:S01]  /*15770*/  F2FP.BF16.F32.PACK_AB R71, R172, R169 ;  /* 0x000000a9ac47723e */ /* 0x008fe200000010ff */
[----:B------:R-:W-:Y:S01]  /*15780*/  FADD.FTZ R170, R170, R167 ;  /* 0x000000a7aaaa7221 */ /* 0x000fe20000010000 */
[C---:B----4-:R-:W-:Y:S05]  /*15790*/  HMMA.16816.F32.BF16 R52, R108.reuse, R72, R52 ;  /* 0x000000486c34723c */ /* 0x050fea0000041834 */
[----:B------:R-:W-:Y:S01]  /*157a0*/  MUFU.EX2 R171, R171 ;  /* 0x000000ab00ab7308 */ /* 0x000fe20000000800 */
[----:B------:R-:W-:Y:S04]  /*157b0*/  FADD.FTZ R123, R123, R124 ;  /* 0x0000007c7b7b7221 */ /* 0x000fe80000010000 */
[----:B------:R-:W-:Y:S01]  /*157c0*/  FADD.FTZ R168, R168, R123 ;  /* 0x0000007ba8a87221 */ /* 0x000fe20000010000 */
[C---:B------:R-:W-:Y:S01]  /*157d0*/  HMMA.16816.F32.BF16 R56, R108.reuse, R74, R56 ;  /* 0x0000004a6c38723c */ /* 0x040fe20000041838 */
[----:B------:R-:W1:Y:S03]  /*157e0*/  LDSM.16.MT88.4 R72, [R130+0x8800] ;  /* 0x008800008248783b */ /* 0x000e660000004200 */
[----:B------:R-:W-:Y:S04]  /*157f0*/  MUFU.EX2 R127, R127 ;  /* 0x0000007f007f7308 */ /* 0x000fe80000000800 */
        /* <DEDUP_REMOVED lines=11> */
[----:B------:R-:W-:Y:S01]  /*158b0*/  FFMA.FTZ R120, R104, R103, -R120 ;  /* 0x0000006768787223 */ /* 0x000fe20000010878 */
[----:B------:R-:W-:Y:S01]  /*158c0*/  F2FP.BF16.F32.PACK_AB R104, R178, R145 ;  /* 0x00000091b268723e */ /* 0x000fe200000010ff */
[C---:B------:R-:W-:Y:S01]  /*158d0*/  HMMA.16816.F32.BF16 R8, R68.reuse, R82, R8 ;  /* 0x000000524408723c */ /* 0x040fe20000041808 */
[----:B------:R-:W3:Y:S02]  /*158e0*/  LDSM.16.MT88.4 R80, [R134+0xa800] ;  /* 0x00a800008650783b */ /* 0x000ee40000004200 */
[----:B------:R-:W-:Y:S05]  /*158f0*/  MUFU.EX2 R108, R108 ;  /* 0x0000006c006c7308 */ /* 0x000fea0000000800 */
        /* <DEDUP_REMOVED lines=10> */
[C---:B------:R-:W-:Y:S09]  /*159a0*/  HMMA.16816.F32.BF16 R28, R68.reuse, R84, R28 ;  /* 0x00000054441c723c */ /* 0x040ff2000004181c */
[----:B------:R-:W1:Y:S01]  /*159b0*/  MUFU.EX2 R120, R120 ;  /* 0x0000007800787308 */ /* 0x000e620000000800 */
[----:B--2---:R-:W-:Y:S01]  /*159c0*/  F2FP.BF16.F32.PACK_AB R106, R126, R125 ;  /* 0x0000007d7e6a723e */ /* 0x004fe200000010ff */
[C---:B------:R-:W-:Y:S01]  /*159d0*/  HMMA.16816.F32.BF16 R32, R68.reuse, R86, R32 ;  /* 0x000000564420723c */ /* 0x040fe20000041820 */
[----:B------:R-:W2:Y:S02]  /*159e0*/  LDSM.16.MT88.4 R84, [R128+0xa800] ;  /* 0x00a800008054783b */ /* 0x000ea40000004200 */
[----:B-----5:R-:W-:Y:S05]  /*159f0*/  F2FP.BF16.F32.PACK_AB R105, R171, R122 ;  /* 0x0000007aab69723e */ /* 0x020fea00000010ff */
[C---:B---3--:R-:W-:Y:S03]  /*15a00*/  HMMA.16816.F32.BF16 R36, R68.reuse, R80, R36 ;  /* 0x000000504424723c */ /* 0x048fe60000041824 */
[----:B-1----:R-:W-:Y:S05]  /*15a10*/  F2FP.BF16.F32.PACK_AB R107, R120, R127 ;  /* 0x0000007f786b723e */ /* 0x002fea00000010ff */
[C---:B------:R-:W-:Y:S01]  /*15a20*/  HMMA.16816.F32.BF16 R40, R68.reuse, R82, R40 ;  /* 0x000000524428723c */ /* 0x040fe20000041828 */
[----:B------:R-:W1:Y:S07]  /*15a30*/  LDSM.16.MT88.4 R80, [R134+0x9000] ;  /* 0x009000008650783b */ /* 0x000e6e0000004200 */
[C---:B------:R-:W-:Y:S08]  /*15a40*/  HMMA.16816.F32.BF16 R44, R68.reuse, R72, R44 ;  /* 0x00000048442c723c */ /* 0x040ff0000004182c */
[C---:B------:R-:W-:Y:S01]  /*15a50*/  HMMA.16816.F32.BF16 R48, R68.reuse, R74, R48 ;  /* 0x0000004a4430723c */ /* 0x040fe20000041830 */
[----:B------:R-:W3:Y:S07]  /*15a60*/  LDSM.16.MT88.4 R72, [R130+0x9000] ;  /* 0x009000008248783b */ /* 0x000eee0000004200 */
[C---:B----4-:R-:W-:Y:S08]  /*15a70*/  HMMA.16816.F32.BF16 R52, R68.reuse, R76, R52 ;  /* 0x0000004c4434723c */ /* 0x050ff00000041834 */
[C---:B------:R-:W-:Y:S01]  /*15a80*/  HMMA.16816.F32.BF16 R56, R68.reuse, R78, R56 ;  /* 0x0000004e4438723c */ /* 0x040fe20000041838 */
[----:B------:R-:W4:Y:S07]  /*15a90*/  LDSM.16.MT88.4 R76, [R129+0x9000] ;  /* 0x00900000814c783b */ /* 0x000f2e0000004200 */
[C---:B--2---:R-:W-:Y:S08]  /*15aa0*/  HMMA.16816.F32.BF16 R60, R68.reuse, R84, R60 ;  /* 0x00000054443c723c */ /* 0x044ff0000004183c */
[----:B------:R-:W-:Y:S01]  /*15ab0*/  HMMA.16816.F32.BF16 R64, R68, R86, R64 ;  /* 0x000000564440723c */ /* 0x000fe20000041840 */
[----:B------:R-:W2:Y:S02]  /*15ac0*/  LDSM.16.MT88.4 R84, [R128+0x9000] ;  /* 0x009000008054783b */ /* 0x000ea40000004200 */
        /* <DEDUP_REMOVED lines=22> */
[C---:B----4-:R-:W-:Y:S08]  /*15c30*/  HMMA.16816.F32.BF16 R52, R68.reuse, R76, R52 ;  /* 0x0000004c4434723c */ /* 0x050ff00000041834 */
[C---:B------:R-:W-:Y:S01]  /*15c40*/  HMMA.16816.F32.BF16 R56, R68.reuse, R78, R56 ;  /* 0x0000004e4438723c */ /* 0x040fe20000041838 */
[----:B------:R-:W3:Y:S07]  /*15c50*/  LDSM.16.MT88.4 R76, [R129+0x9800] ;  /* 0x00980000814c783b */ /* 0x000eee0000004200 */
[C---:B--2---:R-:W-:Y:S08]  /*15c60*/  HMMA.16816.F32.BF16 R60, R68.reuse, R84, R60 ;  /* 0x00000054443c723c */ /* 0x044ff0000004183c */
[----:B------:R-:W-:Y:S01]  /*15c70*/  HMMA.16816.F32.BF16 R64, R68, R86, R64 ;  /* 0x000000564440723c */ /* 0x000fe20000041840 */
[----:B------:R-:W2:Y:S07]  /*15c80*/  LDSM.16.MT88.4 R68, [R128+0x9800] ;  /* 0x009800008044783b */ /* 0x000eae0000004200 */
[C---:B------:R-:W-:Y:S01]  /*15c90*/  HMMA.16816.F32.BF16 R96, R104.reuse, R92, R4 ;  /* 0x0000005c6860723c */ /* 0x040fe20000041804 */
[----:B------:R-:W4:Y:S07]  /*15ca0*/  LDSM.16.MT88.4 R4, [R134+0xb800] ;  /* 0x00b800008604783b */ /* 0x000f2e0000004200 */
[C---:B------:R-:W-:Y:S01]  /*15cb0*/  HMMA.16816.F32.BF16 R92, R104.reuse, R94, R8 ;  /* 0x0000005e685c723c */ /* 0x040fe20000041808 */
[----:B------:R-:W5:Y:S07]  /*15cc0*/  LDSM.16.MT88.4 R8, [R130+0xb800] ;  /* 0x00b800008208783b */ /* 0x000f6e0000004200 */
[C---:B-1----:R-:W-:Y:S01]  /*15cd0*/  HMMA.16816.F32.BF16 R88, R104.reuse, R72, R12 ;  /* 0x000000486858723c */ /* 0x042fe2000004180c */
[----:B------:R-:W1:Y:S07]  /*15ce0*/  LDSM.16.MT88.4 R12, [R129+0xb800] ;  /* 0x00b80000810c783b */ /* 0x000e6e0000004200 */
[C---:B------:R-:W-:Y:S08]  /*15cf0*/  HMMA.16816.F32.BF16 R84, R104.reuse, R74, R16 ;  /* 0x0000004a6854723c */ /* 0x040ff00000041810 */
[C---:B---3--:R-:W-:Y:S08]  /*15d00*/  HMMA.16816.F32.BF16 R80, R104.reuse, R76, R20 ;  /* 0x0000004c6850723c */ /* 0x048ff00000041814 */
[C---:B------:R-:W-:Y:S08]  /*15d10*/  HMMA.16816.F32.BF16 R76, R104.reuse, R78, R24 ;  /* 0x0000004e684c723c */ /* 0x040ff00000041818 */
[C---:B--2---:R-:W-:Y:S08]  /*15d20*/  HMMA.16816.F32.BF16 R72, R104.reuse, R68, R28 ;  /* 0x000000446848723c */ /* 0x044ff0000004181c */
        /* <DEDUP_REMOVED lines=30> */
.L_x_14397:
        /* <DEDUP_REMOVED lines=10> */
.L_x_14412:
        /* <DEDUP_REMOVED lines=204> */
.L_x_14407:
[----:B------:R-:W-:Y:S05]  /*16c70*/  BSYNC.RECONVERGENT B0 ;  /* 0x0000000000007941 */ /* 0x000fea0003800200 */
.L_x_14406:
        /* <DEDUP_REMOVED lines=18> */
[----:B--23--:R-:W-:Y:S05]  /*16da0*/  @P6 RET.REL.NODEC R148 `(_ZN5flash24flash_fwd_splitkv_kernelI23Flash_fwd_kernel_traitsILi128ELi64ELi64ELi4ELb0ELb0EN7cutlass10bfloat16_tE19Flash_kernel_traitsILi128ELi64ELi64ELi4ES3_EELb0ELb1ELb0ELb0ELb1ELb1ELb1ELb1EEEvNS_16Flash_fwd_paramsE) ;  /* 0xfffffe9094946950 */ /* 0x00cfea0003c3ffff */
[----:B------:R-:W-:Y:S01]  /*16db0*/  MOV R149, 0x0 ;  /* 0x0000000000957802 */ /* 0x000fe20000000f00 */
[----:B------:R-:W-:Y:S04]  /*16dc0*/  ST.E.128 desc[UR4][R76.64+0x7000], R64 ;  /* 0x007000404c007985 */ /* 0x000fe8000c101d04 */
[----:B------:R1:W-:Y:S02]  /*16dd0*/  ST.E.128 desc[UR4][R76.64+0x7100], R60 ;  /* 0x0071003c4c007985 */ /* 0x0003e4000c101d04 */
[----:B-1----:R-:W-:Y:S05]  /*16de0*/  RET.REL.NODEC R148 `(_ZN5flash24flash_fwd_splitkv_kernelI23Flash_fwd_kernel_traitsILi128ELi64ELi64ELi4ELb0ELb0EN7cutlass10bfloat16_tE19Flash_kernel_traitsILi128ELi64ELi64ELi4ES3_EELb0ELb1ELb0ELb0ELb1ELb1ELb1ELb1EEEvNS_16Flash_fwd_paramsE) ;  /* 0xfffffe9094847950 */ /* 0x002fea0003c3ffff */
.L_x_14405:
[----:B------:R-:W-:Y:S01]  /*16df0*/  MOV R5, 0x2 ;  /* 0x0000000200057802 */ /* 0x000fe20000000f00 */
[----:B------:R-:W-:Y:S01]  /*16e00*/  IMAD.MOV.U32 R6, RZ, RZ, -0x1 ;  /* 0xffffffffff067424 */ /* 0x000fe200078e00ff */
[----:B------:R-:W-:-:S07]  /*16e10*/  MOV R2, 0x1f ;  /* 0x0000001f00027802 */ /* 0x000fce0000000f00 */
[----:B-1---5:R-:W-:Y:S05]  /*16e20*/  WARPSYNC.COLLECTIVE R6, `(.L_x_14408) ;  /* 0x0000000006087348 */ /* 0x022fea0003c00000 */
[----:B------:R2:W3:Y:S02]  /*16e30*/  SHFL.BFLY P0, R8, R166, R5, R2 ;  /* 0x0c000005a6087389 */ /* 0x0004e40000000002 */
[----:B-123-5:R-:W-:Y:S05]  /*16e40*/  ENDCOLLECTIVE ;  /* 0x000000000000791b */ /* 0x02efea0003800000 */
.L_x_14408:
[----:B------:R-:W-:Y:S02]  /*16e50*/  MOV R9, R8 ;  /* 0x0000000800097202 */ /* 0x000fe40000000f00 */
[----:B------:R-:W-:-:S03]  /*16e60*/  MOV R5, 0x1 ;  /* 0x0000000100057802 */ /* 0x000fc60000000f00 */
[----:B------:R-:W-:-:S04]  /*16e70*/  FADD.FTZ R9, R9, R166 ;  /* 0x000000a609097221 */ /* 0x000fc80000010000 */
[----:B------:R-:W-:-:S07]  /*16e80*/  IMAD.MOV.U32 R166, RZ, RZ, R9 ;  /* 0x000000ffffa67224 */ /* 0x000fce00078e0009 */
[----:B------:R-:W-:Y:S05]  /*16e90*/  WARPSYNC.COLLECTIVE R6, `(.L_x_14409) ;  /* 0x0000000006087348 */ /* 0x000fea0003c00000 */
[----:B------:R1:W2:Y:S02]  /*16ea0*/  SHFL.BFLY P0, R8, R166, R5, R2 ;  /* 0x0c000005a6087389 */ /* 0x0002a40000000002 */
[----:B-12---:R-:W-:Y:S05]  /*16eb0*/  ENDCOLLECTIVE ;  /* 0x000000000000791b */ /* 0x006fea0003800000 */
.L_x_14409:
[----:B------:R-:W-:Y:S01]  /*16ec0*/  MOV R166, R165 ;  /* 0x000000a500a67202 */ /* 0x000fe20000000f00 */
[----:B------:R-:W-:Y:S01]  /*16ed0*/  IMAD.MOV.U32 R4, RZ, RZ, R8 ;  /* 0x000000ffff047224 */ /* 0x000fe200078e0008 */
[----:B------:R-:W-:-:S03]  /*16ee0*/  MOV R5, 0x2 ;  /* 0x0000000200057802 */ /* 0x000fc60000000f00 */
[----:B------:R-:W-:-:S07]  /*16ef0*/  FADD.FTZ R4, R9, R4 ;  /* 0x0000000409047221 */ /* 0x000fce0000010000 */
[----:B------:R-:W-:Y:S05]  /*16f00*/  WARPSYNC.COLLECTIVE R6, `(.L_x_14410) ;  /* 0x0000000006087348 */ /* 0x000fea0003c00000 */
[----:B------:R1:W2:Y:S02]  /*16f10*/  SHFL.BFLY P0, R8, R166, R5, R2 ;  /* 0x0c000005a6087389 */ /* 0x0002a40000000002 */
[----:B-12---:R-:W-:Y:S05]  /*16f20*/  ENDCOLLECTIVE ;  /* 0x000000000000791b */ /* 0x006fea0003800000 */
.L_x_14410:
[----:B------:R-:W-:Y:S01]  /*16f30*/  FADD.FTZ R7, R8, R165 ;  /* 0x000000a508077221 */ /* 0x000fe20000010000 */
[----:B------:R-:W-:-:S03]  /*16f40*/  MOV R5, 0x1 ;  /* 0x0000000100057802 */ /* 0x000fc60000000f00 */
[----:B------:R-:W-:-:S07]  /*16f50*/  IMAD.MOV.U32 R166, RZ, RZ, R7 ;  /* 0x000000ffffa67224 */ /* 0x000fce00078e0007 */
[----:B------:R-:W-:Y:S05]  /*16f60*/  WARPSYNC.COLLECTIVE R6, `(.L_x_14411) ;  /* 0x0000000006087348 */ /* 0x000fea0003c00000 */
[----:B------:R1:W2:Y:S02]  /*16f70*/  SHFL.BFLY P0, R8, R166, R5, R2 ;  /* 0x0c000005a6087389 */ /* 0x0002a40000000002 */
[----:B-12---:R-:W-:Y:S05]  /*16f80*/  ENDCOLLECTIVE ;  /* 0x000000000000791b */ /* 0x006fea0003800000 */
.L_x_14411:
[----:B------:R-:W-:Y:S01]  /*16f90*/  MOV R10, R8 ;  /* 0x00000008000a7202 */ /* 0x000fe20000000f00 */
[----:B------:R-:W-:Y:S06]  /*16fa0*/  BRA `(.L_x_14412) ;  /* 0xfffffff000007947 */ /* 0x000fec000383ffff */
.L_x_14413:
        /* <DEDUP_REMOVED lines=13> */
.L_x_14977:


//--------------------- .text._ZN5flash24flash_fwd_splitkv_kernelI23Flash_fwd_kernel_traitsILi128ELi64ELi64ELi4ELb0ELb0EN7cutlass10bfloat16_tE19Flash_kernel_traitsILi128ELi64ELi64ELi4ES3_EELb0ELb1ELb1ELb0ELb0ELb0ELb1ELb1EEEvNS_16Flash_fwd_paramsE --------------------------
	.section	.text._ZN5flash24flash_fwd_splitkv_kernelI23Flash_fwd_kernel_traitsILi128ELi64ELi64ELi4ELb0ELb0EN7cutlass10bfloat16_tE19Flash_kernel_traitsILi128ELi64ELi64ELi4ES3_EELb0ELb1ELb1ELb0ELb0ELb0ELb1ELb1EEEvNS_16Flash_fwd_paramsE,"ax",@progbits
	.align	128
        .global         _ZN5flash24flash_fwd_splitkv_kernelI23Flash_fwd_kernel_traitsILi128ELi64ELi64ELi4ELb0ELb0EN7cutlass10bfloat16_tE19Flash_kernel_traitsILi128ELi64ELi64ELi4ES3_EELb0ELb1ELb1ELb0ELb0ELb0ELb1ELb1EEEvNS_16Flash_fwd_paramsE
        .type           _ZN5flash24flash_fwd_splitkv_kernelI23Flash_fwd_kernel_traitsILi128ELi64ELi64ELi4ELb0ELb0EN7cutlass10bfloat16_tE19Flash_kernel_traitsILi128ELi64ELi64ELi4ES3_EELb0ELb1ELb1ELb0ELb0ELb0ELb1ELb1EEEvNS_16Flash_fwd_paramsE,@function
        .size           _ZN5flash24flash_fwd_splitkv_kernelI23Flash_fwd_kernel_traitsILi128ELi64ELi64ELi4ELb0ELb0EN7cutlass10bfloat16_tE19Flash_kernel_traitsILi128ELi64ELi64ELi4ES3_EELb0ELb1ELb1ELb0ELb0ELb0ELb1ELb1EEEvNS_16Flash_fwd_paramsE,(.L_x_14978 - _ZN5flash24flash_fwd_splitkv_kernelI23Flash_fwd_kernel_traitsILi128ELi64ELi64ELi4ELb0ELb0EN7cutlass10bfloat16_tE19Flash_kernel_traitsILi128ELi64ELi64ELi4ES3_EELb0ELb1ELb1ELb0ELb0ELb0ELb1ELb1EEEvNS_16Flash_fwd_paramsE)
        .other          _ZN5flash24flash_fwd_splitkv_kernelI23Flash_fwd_kernel_traitsILi128ELi64ELi64ELi4ELb0ELb0EN7cutlass10bfloat16_tE19Flash_kernel_traitsILi128ELi64ELi64ELi4ES3_EELb0ELb1ELb1ELb0ELb0ELb0ELb1ELb1EEEvNS_16Flash_fwd_paramsE,@"STO_CUDA_ENTRY STV_DEFAULT"
_ZN5flash24flash_fwd_splitkv_kernelI23Flash_fwd_kernel_traitsILi128ELi64ELi64ELi4ELb0ELb0EN7cutlass10bfloat16_tE19Flash_kernel_traitsILi128ELi64ELi64ELi4ES3_EELb0ELb1ELb1ELb0ELb0ELb0ELb1ELb1EEEvNS_16Flash_fwd_paramsE:
.text._ZN5flash24flash_fwd_splitkv_kernelI23Flash_fwd_kernel_traitsILi128ELi64ELi64ELi4ELb0ELb0EN7cutlass10bfloat16_tE19Flash_kernel_traitsILi128ELi64ELi64ELi4ES3_EELb0ELb1ELb1ELb0ELb0ELb0ELb1ELb1EEEvNS_16Flash_fwd_paramsE:
        /* <DEDUP_REMOVED lines=8> */
[----:B------:R-:W4:Y:S01]  /*0080*/  LDC.64 R102, c[0x0][0x348] ;  /* 0x0000d200ff667b82 */ /* 0x000f220000000a00 */
        /* <DEDUP_REMOVED lines=8> */
[----:B--2---:R-:W-:Y:S02]  /*0110*/  IMAD.HI.U32 R159, R5, UR4, RZ ;  /* 0x00000004059f7c27 */ /* 0x004fe4000f8e00ff */
[----:B------:R-:W2:Y:S02]  /*0120*/  LDC R5, c[0x0][0x374] ;  /* 0x0000dd00ff057b82 */ /* 0x000ea40000000800 */
        /* <DEDUP_REMOVED lines=10> */
[----:B------:R-:W-:Y:S05]  /*01d0*/  CALL.REL.NOINC `($_ZN5flash24flash_fwd_splitkv_kernelI23Flash_fwd_kernel_traitsILi128ELi64ELi64ELi4ELb0ELb0EN7cutlass10bfloat16_tE19Flash_kernel_traitsILi128ELi64ELi64ELi4ES3_EELb0ELb1ELb1ELb0ELb0ELb0ELb1ELb1EEEvNS_16Flash_fwd_paramsE$_ZN5flash30compute_attn_1rowblock_splitkvI23Flash_fwd_kernel_traitsILi128ELi64ELi64ELi4ELb0ELb0EN7cutlass10bfloat16_tE19Flash_kernel_traitsILi128ELi64ELi64ELi4ES3_EELb0ELb1ELb1ELb0ELb0ELb0ELb1ELb1ENS_16Flash_fwd_paramsEEEvRKT8_iiiii) ;  /* 0x0000000000087944 */ /* 0x000fea0003c00000 */
[----:B------:R-:W-:Y:S05]  /*01e0*/  BSYNC.RECONVERGENT B4 ;  /* 0x0000000000047941 */ /* 0x000fea0003800200 */
.L_x_14414:
[----:B------:R-:W-:Y:S05]  /*01f0*/  EXIT ;  /* 0x000000000000794d */ /* 0x000fea0003800000 */
        .type           $_ZN5flash24flash_fwd_splitkv_kernelI23Flash_fwd_kernel_traitsILi128ELi64ELi64ELi4ELb0ELb0EN7cutlass10bfloat16_tE19Flash_kernel_traitsILi128ELi64ELi64ELi4ES3_EELb0ELb1ELb1ELb0ELb0ELb0ELb1ELb1EEEvNS_16Flash_fwd_paramsE$_ZN5flash30compute_attn_1rowblock_splitkvI23Flash_fwd_kernel_traitsILi128ELi64ELi64ELi4ELb0ELb0EN7cutlass10bfloat16_tE19Flash_kernel_traitsILi128ELi64ELi64ELi4ES3_EELb0ELb1ELb1ELb0ELb0ELb0ELb1ELb1ENS_16Flash_fwd_paramsEEEvRKT8_iiiii,@function
        .size           $_ZN5flash24flash_fwd_splitkv_kernelI23Flash_fwd_kernel_traitsILi128ELi64ELi64ELi4ELb0ELb0EN7cutlass10bfloat16_tE19Flash_kernel_traitsILi128ELi64ELi64ELi4ES3_EELb0ELb1ELb1ELb0ELb0ELb0ELb1ELb1EEEvNS_16Flash_fwd_paramsE$_ZN5flash30compute_attn_1rowblock_splitkvI23Flash_fwd_kernel_traitsILi128ELi64ELi64ELi4ELb0ELb0EN7cutlass10bfloat16_tE19Flash_kernel_traitsILi128ELi64ELi64ELi4ES3_EELb0ELb1ELb1ELb0ELb0ELb0ELb1ELb1ENS_16Flash_fwd_paramsEEEvRKT8_iiiii,(.L_x_14978 - $_ZN5flash24flash_fwd_splitkv_kernelI23Flash_fwd_kernel_traitsILi128ELi64ELi64ELi4ELb0ELb0EN7cutlass10bfloat16_tE19Flash_kernel_traitsILi128ELi64ELi64ELi4ES3_EELb0ELb1ELb1ELb0ELb0ELb0ELb1ELb1EEEvNS_16Flash_fwd_paramsE$_ZN5flash30compute_attn_1rowblock_splitkvI23Flash_fwd_kernel_traitsILi128ELi64ELi64ELi4ELb0ELb0EN7cutlass10bfloat16_tE19Flash_kernel_traitsILi128ELi64ELi64ELi4ES3_EELb0ELb1ELb1ELb0ELb0ELb0ELb1ELb1ENS_16Flash_fwd_paramsEEEvRKT8_iiiii)
$_ZN5flash24flash_fwd_splitkv_kernelI23Flash_fwd_kernel_traitsILi128ELi64ELi64ELi4ELb0ELb0EN7cutlass10bfloat16_tE19Flash_kernel_traitsILi128ELi64ELi64ELi4ES3_EELb0ELb1ELb1ELb0ELb0ELb0ELb1ELb1EEEvNS_16Flash_fwd_paramsE$_ZN5flash30compute_attn_1rowblock_splitkvI23Flash_fwd_kernel_traitsILi128ELi64ELi64ELi4ELb0ELb0EN7cutlass10bfloat16_tE19Flash_kernel_traitsILi128ELi64ELi64ELi4ES3_EELb0ELb1ELb1ELb0ELb0ELb0ELb1ELb1ENS_16Flash_fwd_paramsEEEvRKT8_iiiii:
        /* <DEDUP_REMOVED lines=39> */
.L_x_14416:
[----:B------:R-:W-:Y:S05]  /*0470*/  BSYNC.RECONVERGENT B0 ;  /* 0x0000000000007941 */ /* 0x000fea0003800200 */
.L_x_14415:
[----:B------:R-:W-:Y:S04]  /*0480*/  BSSY.RECONVERGENT B0, `(.L_x_14417) ;  /* 0x0000007000007945 */ /* 0x000fe80003800200 */
[----:B------:R-:W-:Y:S05]  /*0490*/  @!P3 BRA `(.L_x_14418) ;  /* 0x000000000014b947 */ /* 0x000fea0003800000 */
[----:B-----5:R-:W2:Y:S02]  /*04a0*/  LD.E.U8 R6, desc[UR4][R102.64+0x1b2] ;  /* 0x0001b20466067980 */ /* 0x020ea4000c101100 */
[----:B--2---:R-:W-:-:S13]  /*04b0*/  ISETP.NE.AND P1, PT, R6, RZ, PT ;  /* 0x000000ff0600720c */ /* 0x004fda0003f25270 */
[----:B------:R-:W2:Y:S02]  /*04c0*/  @P1 LD.E R9, desc[UR4][R16.64+0x4] ;  /* 0x0000040410091980 */ /* 0x000ea4000c101900 */
[----:B--2---:R-:W-:-:S06]  /*04d0*/  @P1 IADD3 R6, PT, PT, R9, -R14, RZ ;  /* 0x8000000e09061210 */ /* 0x004fcc0007ffe0ff */
[----:B------:R2:W5:Y:S02]  /*04e0*/  @!P1 LD.E R6, desc[UR4][R16.64] ;  /* 0x0000000410069980 */ /* 0x000564000c101900 */
.L_x_14418:
[----:B------:R-:W-:Y:S05]  /*04f0*/  BSYNC.RECONVERGENT B0 ;  /* 0x0000000000007941 */ /* 0x000fea0003800200 */
.L_x_14417:
        /* <DEDUP_REMOVED lines=9> */
.L_x_14420:
[----:B------:R-:W3:Y:S01]  /*0590*/  LD.E.64 R6, desc[UR4][R102.64+0x108] ;  /* 0x0001080466067980 */ /* 0x000ee2000c101b00 */
[----:B------:R-:W-:Y:S01]  /*05a0*/  BSSY.RECONVERGENT B0, `(.L_x_14422) ;  /* 0x0000006000007945 */ /* 0x000fe20003800200 */
[----:B------:R-:W-:Y:S01]  /*05b0*/  IMAD.MOV.U32 R58, RZ, RZ, RZ ;  /* 0x000000ffff3a7224 */ /* 0x000fe200078e00ff */
[----:B---3--:R-:W-:-:S04]  /*05c0*/  ISETP.NE.U32.AND P0, PT, R6, RZ, PT ;  /* 0x000000ff0600720c */ /* 0x008fc80003f05070 */
[----:B------:R-:W-:-:S13]  /*05d0*/  ISETP.NE.AND.EX P0, PT, R7, RZ, PT, P0 ;  /* 0x000000ff0700720c */ /* 0x000fda0003f05300 */
[----:B------:R-:W-:Y:S05]  /*05e0*/  @!P0 BRA `(.L_x_14423) ;  /* 0x0000000000048947 */ /* 0x000fea0003800000 */
[----:B------:R3:W5:Y:S02]  /*05f0*/  LD.E R58, desc[UR4][R102.64+0xbc] ;  /* 0x0000bc04663a7980 */ /* 0x000764000c101900 */
.L_x_14423:
[----:B------:R-:W-:Y:S05]  /*0600*/  BSYNC.RECONVERGENT B0 ;  /* 0x0000000000007941 */ /* 0x000fea0003800200 */
.L_x_14422:
[----:B-----5:R-:W-:Y:S02]  /*0610*/  IADD3 R58, PT, PT, R65, R58, RZ ;  /* 0x0000003a413a7210 */ /* 0x020fe40007ffe0ff */
.L_x_14421:
[----:B------:R-:W-:Y:S05]  /*0620*/  BSYNC.RECONVERGENT B1 ;  /* 0x0000000000017941 */ /* 0x000fea0003800200 */
.L_x_14419:
[----:B------:R-:W-:Y:S01]  /*0630*/  IMAD.SHL.U32 R156, R3, 0x40, RZ ;  /* 0x00000040039c7824 */ /* 0x000fe200078e00ff */
[----:B------:R-:W-:-:S04]  /*0640*/  MOV R155, 0x0 ;  /* 0x00000000009b7802 */ /* 0x000fc80000000f00 */
[----:B------:R-:W-:-:S13]  /*0650*/  ISETP.GT.AND P0, PT, R157, R156, PT ;  /* 0x0000009c9d00720c */ /* 0x000fda0003f04270 */
[----:B-123--:R-:W-:Y:S05]  /*0660*/  @!P0 RET.REL.NODEC R154 `(_ZN5flash24flash_fwd_splitkv_kernelI23Flash_fwd_kernel_traitsILi128ELi64ELi64ELi4ELb0ELb0EN7cutlass10bfloat16_tE19Flash_kernel_traitsILi128ELi64ELi64ELi4ES3_EELb0ELb1ELb1ELb0ELb0ELb0ELb1ELb1EEEvNS_16Flash_fwd_paramsE) ;  /* 0xfffffff89a648950 */ /* 0x00efea0003c3ffff */
[----:B------:R-:W2:Y:S04]  /*0670*/  LD.E R9, desc[UR4][R102.64+0xb8] ;  /* 0x0000b80466097980 */ /* 0x000ea8000c101900 */
[----:B------:R-:W3:Y:S04]  /*0680*/  LD.E R6, desc[UR4][R102.64+0x188] ;  /* 0x0001880466067980 */ /* 0x000ee8000c101900 */
[----:B------:R-:W4:Y:S01]  /*0690*/  LD.E R7, desc[UR4][R102.64+0x184] ;  /* 0x0001840466077980 */ /* 0x000f22000c101900 */
[----:B------:R-:W-:-:S04]  /*06a0*/  IABS R10, R5 ;  /* 0x00000005000a7213 */ /* 0x000fc80000000000 */
[----:B------:R-:W1:Y:S08]  /*06b0*/  I2F.RP R8, R10 ;  /* 0x0000000a00087306 */ /* 0x000e700000209400 */
[----:B-1----:R-:W1:Y:S02]  /*06c0*/  MUFU.RCP R16, R8 ;  /* 0x0000000800107308 */ /* 0x002e640000001000 */
[----:B-1----:R-:W-:-:S06]  /*06d0*/  VIADD R16, R16, 0xffffffe ;  /* 0x0ffffffe10107836 */ /* 0x002fcc0000000000 */
[----:B------:R-:W1:Y:S01]  /*06e0*/  F2I.FTZ.U32.TRUNC.NTZ R17, R16 ;  /* 0x0000001000117305 */ /* 0x000e62000021f000 */
[----:B------:R-:W-:Y:S01]  /*06f0*/  IABS R8, R5 ;  /* 0x0000000500087213 */ /* 0x000fe20000000000 */
[----:B-1----:R-:W-:Y:S02]  /*0700*/  IMAD.MOV R11, RZ, RZ, -R17 ;  /* 0x000000ffff0b7224 */ /* 0x002fe400078e0a11 */
[----:B------:R-:W-:Y:S02]  /*0710*/  IMAD.MOV.U32 R16, RZ, RZ, RZ ;  /* 0x000000ffff107224 */ /* 0x000fe400078e00ff */
[----:B------:R-:W-:-:S04]  /*0720*/  IMAD R11, R11, R10, RZ ;  /* 0x0000000a0b0b7224 */ /* 0x000fc800078e02ff */
[----:B------:R-:W-:-:S04]  /*0730*/  IMAD.HI.U32 R11, R17, R11, R16 ;  /* 0x0000000b110b7227 */ /* 0x000fc800078e0010 */
[----:B------:R-:W-:Y:S02]  /*0740*/  IMAD.MOV R8, RZ, RZ, -R8 ;  /* 0x000000ffff087224 */ /* 0x000fe400078e0a08 */
[----:B------:R-:W-:Y:S02]  /*0750*/  IMAD.IADD R104, R156, 0x1, R58 ;  /* 0x000000019c687824 */ /* 0x000fe400078e023a */
[----:B--2---:R-:W-:-:S05]  /*0760*/  VIADD R9, R9, 0x3f ;  /* 0x0000003f09097836 */ /* 0x004fca0000000000 */
[----:B------:R-:W-:-:S04]  /*0770*/  SHF.R.S32.HI R12, RZ, 0x1f, R9 ;  /* 0x0000001fff0c7819 */ /* 0x000fc80000011409 */
[----:B------:R-:W-:-:S04]  /*0780*/  LEA.HI R12, R12, R9, RZ, 0x6 ;  /* 0x000000090c0c7211 */ /* 0x000fc800078f30ff */
[----:B------:R-:W-:-:S05]  /*0790*/  LEA.HI.SX32 R12, R12, R5, 0x1a ;  /* 0x000000050c0c7211 */ /* 0x000fca00078fd2ff */
[----:B------:R-:W-:-:S05]  /*07a0*/  VIADD R12, R12, 0xffffffff ;  /* 0xffffffff0c0c7836 */ /* 0x000fca0000000000 */
        /* <DEDUP_REMOVED lines=10> */
[----:B------:R-:W-:-:S05]  /*0850*/  VIADD R8, R58, 0x3f ;  /* 0x0000003f3a087836 */ /* 0x000fca0000000000 */
[----:B------:R-:W-:Y:S02]  /*0860*/  IADD3 R9, PT, PT, R8, R156, -R157 ;  /* 0x0000009c08097210 */ /* 0x000fe40007ffe89d */
[----:B----4-:R-:W-:-:S03]  /*0870*/  IADD3 R7, PT, PT, R104, -R157, -R7 ;  /* 0x8000009d68077210 */ /* 0x010fc60007ffe807 */
[----:B------:R-:W-:Y:S01]  /*0880*/  @P2 VIADD R11, R11, 0x1 ;  /* 0x000000010b0b2836 */ /* 0x000fe20000000000 */
[----:B---3--:R-:W-:Y:S02]  /*0890*/  IADD3 R6, PT, PT, R9, 0x40, R6 ;  /* 0x0000004009067810 */ /* 0x008fe40007ffe006 */
[----:B------:R-:W-:Y:S01]  /*08a0*/  SHF.R.S32.HI R9, RZ, 0x1f, R8 ;  /* 0x0000001fff097819 */ /* 0x000fe20000011408 */
[----:B------:R-:W-:Y:S01]  /*08b0*/  @!P0 IMAD.MOV R11, RZ, RZ, -R11 ;  /* 0x000000ffff0b8224 */ /* 0x000fe200078e0a0b */
[----:B------:R-:W-:Y:S02]  /*08c0*/  @!P1 LOP3.LUT R11, RZ, R5, RZ, 0x33, !PT ;  /* 0x00000005ff0b9212 */ /* 0x000fe400078e33ff */
[----:B------:R-:W-:Y:S02]  /*08d0*/  SHF.R.S32.HI R10, RZ, 0x1f, R7 ;  /* 0x0000001fff0a7819 */ /* 0x000fe40000011407 */
[----:B------:R-:W-:Y:S02]  /*08e0*/  SHF.R.S32.HI R5, RZ, 0x1f, R6 ;  /* 0x0000001fff057819 */ /* 0x000fe40000011406 */
[----:B------:R-:W-:Y:S01]  /*08f0*/  LEA.HI R9, R9, R8, RZ, 0x6 ;  /* 0x0000000809097211 */ /* 0x000fe200078f30ff */
[----:B------:R-:W-:Y:S01]  /*0900*/  IMAD R148, R11, UR8, RZ ;  /* 0x000000080b947c24 */ /* 0x000fe2000f8e02ff */
[----:B------:R-:W-:-:S02]  /*0910*/  LEA.HI R10, R10, R7, RZ, 0x6 ;  /* 0x000000070a0a7211 */ /* 0x000fc400078f30ff */
[----:B------:R-:W-:Y:S02]  /*0920*/  LEA.HI R5, R5, R6, RZ, 0x6 ;  /* 0x0000000605057211 */ /* 0x000fe400078f30ff */
[----:B------:R-:W-:Y:S02]  /*0930*/  SHF.R.S32.HI R9, RZ, 0x6, R9 ;  /* 0x00000006ff097819 */ /* 0x000fe40000011409 */
[----:B------:R-:W-:Y:S02]  /*0940*/  SHF.R.S32.HI R7, RZ, 0x6, R10 ;  /* 0x00000006ff077819 */ /* 0x000fe4000001140a */
[----:B------:R-:W-:Y:S02]  /*0950*/  SHF.R.S32.HI R5, RZ, 0x6, R5 ;  /* 0x00000006ff057819 */ /* 0x000fe40000011405 */
[C---:B------:R-:W-:Y:S02]  /*0960*/  VIADDMNMX R6, R148.reuse, R11, R9, PT ;  /* 0x0000000b94067246 */ /* 0x040fe40003800109 */
[----:B------:R-:W-:-:S02]  /*0970*/  VIMNMX R148, PT, PT, R148, R7, !PT ;  /* 0x0000000794947248 */ /* 0x000fc40007fe0100 */
        /* <DEDUP_REMOVED lines=38> */
.L_x_14426:
[----:B------:R-:W-:Y:S05]  /*0be0*/  BSYNC.RECONVERGENT B0 ;  /* 0x0000000000007941 */ /* 0x000fea0003800200 */
.L_x_14425:
        /* <DEDUP_REMOVED lines=12> */
.L_x_14428:
[----:B------:R-:W-:Y:S05]  /*0cb0*/  BSYNC.RECONVERGENT B0 ;  /* 0x0000000000007941 */ /* 0x000fea0003800200 */
.L_x_14427:
        /* <DEDUP_REMOVED lines=12> */
.L_x_14430:
[----:B------:R-:W-:Y:S05]  /*0d80*/  BSYNC.RECONVERGENT B0 ;  /* 0x0000000000007941 */ /* 0x000fea0003800200 */
.L_x_14429:
        /* <DEDUP_REMOVED lines=12> */
.L_x_14432:
[----:B------:R-:W-:Y:S05]  /*0e50*/  BSYNC.RECONVERGENT B0 ;  /* 0x0000000000007941 */ /* 0x000fea0003800200 */
.L_x_14431:
        /* <DEDUP_REMOVED lines=11> */
.L_x_14434:
[----:B------:R-:W-:Y:S05]  /*0f10*/  BSYNC.RECONVERGENT B0 ;  /* 0x0000000000007941 */ /* 0x000fea0003800200 */
.L_x_14433:
        /* <DEDUP_REMOVED lines=11> */
.L_x_14436:
[----:B------:R-:W-:Y:S05]  /*0fd0*/  BSYNC.RECONVERGENT B0 ;  /* 0x0000000000007941 */ /* 0x000fea0003800200 */
.L_x_14435:
        /* <DEDUP_REMOVED lines=12> */
.L_x_14438:
[----:B------:R-:W-:Y:S05]  /*10a0*/  BSYNC.RECONVERGENT B0 ;  /* 0x0000000000007941 */ /* 0x000fea0003800200 */
.L_x_14437:
        /* <DEDUP_REMOVED lines=15> */
.L_x_14440:
[----:B------:R-:W-:Y:S05]  /*11a0*/  BSYNC.RECONVERGENT B0 ;  /* 0x0000000000007941 */ /* 0x000fea0003800200 */
.L_x_14439:
        /* <DEDUP_REMOVED lines=20> */
[----:B--234-:R-:W-:Y:S05]  /*12f0*/  @P6 RET.REL.NODEC R154 `(_ZN5flash24flash_fwd_splitkv_kernelI23Flash_fwd_kernel_traitsILi128ELi64ELi64ELi4ELb0ELb0EN7cutlass10bfloat16_tE19Flash_kernel_traitsILi128ELi64ELi64ELi4ES3_EELb0ELb1ELb1ELb0ELb0ELb0ELb1ELb1EEEvNS_16Flash_fwd_paramsE) ;  /* 0xffffffec9a406950 */ /* 0x01cfea0003c3ffff */
[----:B------:R-:W-:Y:S02]  /*1300*/  MOV R5, 0xff800000 ;  /* 0xff80000000057802 */ /* 0x000fe40000000f00 */
[----:B------:R-:W-:-:S03]  /*1310*/  MOV R155, 0x0 ;  /* 0x00000000009b7802 */ /* 0x000fc60000000f00 */
[----:B------:R1:W-:Y:S02]  /*1320*/  ST.E desc[UR4][R2.64+0xe0], R5 ;  /* 0x0000e00502007985 */ /* 0x0003e4000c101904 */
[----:B-1----:R-:W-:Y:S05]  /*1330*/  RET.REL.NODEC R154 `(_ZN5flash24flash_fwd_splitkv_kernelI23Flash_fwd_kernel_traitsILi128ELi64ELi64ELi4ELb0ELb0EN7cutlass10bfloat16_tE19Flash_kernel_traitsILi128ELi64ELi64ELi4ES3_EELb0ELb1ELb1ELb0ELb0ELb0ELb1ELb1EEEvNS_16Flash_fwd_paramsE) ;  /* 0xffffffec9a307950 */ /* 0x002fea0003c3ffff */
.L_x_14424:
        /* <DEDUP_REMOVED lines=102> */
.L_x_14442:
        /* <DEDUP_REMOVED lines=35> */
[----:B------:R-:W-:Y:S01]  /*1bd0*/  @!P3 IMAD R11, R10, R2, R11 ;  /* 0x000000020a0bb224 */ /* 0x000fe200078e020b */
[----:B------:R-:W-:Y:S01]  /*1be0*/  LOP3.LUT R4, R158, R5, RZ, 0x3c, !PT ;  /* 0x000000059e047212 */ /* 0x000fe200078e3cff */
[-C--:B------:R-:W-:Y:S02]  /*1bf0*/  @P3 IMAD R2, R145, R6.reuse, RZ ;  /* 0x0000000691023224 */ /* 0x080fe400078e02ff */
[----:B------:R-:W-:Y:S01]  /*1c00*/  @P3 IMAD.WIDE.U32 R20, R144, R6, RZ ;  /* 0x0000000690143225 */ /* 0x000fe200078e00ff */
[----:B------:R-:W-:Y:S02]  /*1c10*/  ISETP.GE.AND P1, PT, R4, RZ, PT ;  /* 0x000000ff0400720c */ /* 0x000fe40003f26270 */
[----:B------:R-:W-:Y:S01]  /*1c20*/  @!P3 IADD3 R11, PT, PT, R23, R11, RZ ;  /* 0x0000000b170bb210 */ /* 0x000fe20007ffe0ff */
[----:B------:R-:W-:Y:S01]  /*1c30*/  @!P3 IMAD.MOV.U32 R6, RZ, RZ, R22 ;  /* 0x000000ffff06b224 */ /* 0x000fe200078e0016 */
[----:B------:R-:W-:-:S02]  /*1c40*/  ISETP.NE.AND P0, PT, R5, RZ, PT ;  /* 0x000000ff0500720c */ /* 0x000fc40003f05270 */
[----:B------:R-:W-:Y:S02]  /*1c50*/  LEA R10, R101, 0xffffffc0, 0x6 ;  /* 0xffffffc0650a7811 */ /* 0x000fe400078e30ff */
[----:B------:R-:W-:Y:S02]  /*1c60*/  @P3 IADD3 R11, PT, PT, R21, R2, RZ ;  /* 0x00000002150b3210 */ /* 0x000fe40007ffe0ff */
[----:B------:R-:W-:Y:S01]  /*1c70*/  @P3 MOV R6, R20 ;  /* 0x0000001400063202 */ /* 0x000fe20000000f00 */
[----:B------:R-:W-:Y:S01]  /*1c80*/  @!P2 VIADD R8, R8, 0x1 ;  /* 0x000000010808a836 */ /* 0x000fe20000000000 */
[----:B------:R-:W-:Y:S01]  /*1c90*/  @!P3 SHF.R.S32.HI R9, RZ, 0x1f, R13 ;  /* 0x0000001fff09b819 */ /* 0x000fe2000001140d */
[----:B------:R-:W-:Y:S01]  /*1ca0*/  @!P3 IMAD R2, R147, R13, RZ ;  /* 0x0000000d9302b224 */ /* 0x000fe200078e02ff */
[----:B------:R-:W-:Y:S01]  /*1cb0*/  SHF.R.S32.HI R7, RZ, 0x1f, R10 ;  /* 0x0000001fff077819 */ /* 0x000fe2000001140a */
[----:B------:R-:W-:Y:S01]  /*1cc0*/  IMAD R4, R145, R10, RZ ;  /* 0x0000000a91047224 */ /* 0x000fe200078e02ff */
[----:B------:R-:W-:-:S02]  /*1cd0*/  MOV R20, R6 ;  /* 0x0000000600147202 */ /* 0x000fc40000000f00 */
[----:B------:R-:W-:Y:S01]  /*1ce0*/  MOV R21, R11 ;  /* 0x0000000b00157202 */ /* 0x000fe20000000f00 */
[----:B------:R-:W-:Y:S02]  /*1cf0*/  @P5 VIADD R8, R8, 0x1 ;  /* 0x0000000108085836 */ /* 0x000fe40000000000 */
        /* <DEDUP_REMOVED lines=26> */
.L_x_14443:
[----:B------:R-:W-:Y:S05]  /*1ea0*/  BSYNC.RECONVERGENT B0 ;  /* 0x0000000000007941 */ /* 0x000fea0003800200 */
.L_x_14441:
        /* <DEDUP_REMOVED lines=36> */
[C---:B------:R-:W-:Y:S02]  /*20f0*/  IMAD R7, R10.reuse, R147, R7 ;  /* 0x000000930a077224 */ /* 0x040fe400078e0207 */
[----:B------:R-:W-:Y:S01]  /*2100*/  IMAD.WIDE.U32 R28, R10, R146, R18 ;  /* 0x000000920a1c7225 */ /* 0x000fe200078e0012 */
[----:B------:R-:W-:-:S03]  /*2110*/  ISETP.NE.AND P2, PT, R5, RZ, PT ;  /* 0x000000ff0500720c */ /* 0x000fc60003f45270 */
[----:B------:R-:W-:-:S04]  /*2120*/  @P3 VIADD R20, R20, 0x1 ;  /* 0x0000000114143836 */ /* 0x000fc80000000000 */
[----:B------:R-:W-:-:S04]  /*2130*/  IMAD.MOV.U32 R6, RZ, RZ, R20 ;  /* 0x000000ffff067224 */ /* 0x000fc800078e0014 */
[----:B------:R-:W-:Y:S01]  /*2140*/  @!P1 IMAD.MOV R6, RZ, RZ, -R6 ;  /* 0x000000ffff069224 */ /* 0x000fe200078e0a06 */
[----:B------:R-:W-:Y:S02]  /*2150*/  SHF.R.S32.HI R111, RZ, 0x1f, R158 ;  /* 0x0000001fff6f7819 */ /* 0x000fe4000001149e */
[----:B------:R-:W-:Y:S02]  /*2160*/  @!P2 LOP3.LUT R6, RZ, R5, RZ, 0x33, !PT ;  /* 0x00000005ff06a212 */ /* 0x000fe400078e33ff */
[----:B------:R-:W-:Y:S02]  /*2170*/  IADD3 R21, PT, PT, R29, R7, RZ ;  /* 0x000000071d157210 */ /* 0x000fe40007ffe0ff */
[----:B------:R-:W-:Y:S02]  /*2180*/  MOV R20, R28 ;  /* 0x0000001c00147202 */ /* 0x000fe40000000f00 */
[----:B------:R-:W-:Y:S02]  /*2190*/  SHF.R.U32.HI R114, RZ, 0x3, R57 ;  /* 0x00000003ff727819 */ /* 0x000fe40000011639 */
[----:B------:R-:W-:Y:S01]  /*21a0*/  MOV R115, RZ ;  /* 0x000000ff00737202 */ /* 0x000fe20000000f00 */
[----:B------:R-:W-:-:S02]  /*21b0*/  IMAD R7, R25, R6, RZ ;  /* 0x0000000619077224 */ /* 0x000fc400078e02ff */
[----:B------:R-:W-:Y:S01]  /*21c0*/  IMAD.WIDE.U32 R20, R6, R24, R20 ;  /* 0x0000001806147225 */ /* 0x000fe200078e0014 */
[----:B------:R-:W1:Y:S03]  /*21d0*/  S2UR UR6, SR_CgaCtaId ;  /* 0x00000000000679c3 */ /* 0x000e660000008800 */
[-C--:B------:R-:W-:Y:S01]  /*21e0*/  IMAD R153, R147, R114.reuse, RZ ;  /* 0x0000007293997224 */ /* 0x080fe200078e02ff */
[----:B------:R-:W-:Y:S01]  /*21f0*/  UMOV UR7, 0x400 ;  /* 0x0000040000077882 */ /* 0x000fe20000000000 */
[----:B------:R-:W-:Y:S02]  /*2200*/  IMAD R149, R145, R114, RZ ;  /* 0x0000007291957224 */ /* 0x000fe400078e02ff */
[C---:B------:R-:W-:Y:S01]  /*2210*/  IMAD.SHL.U32 R49, R57.reuse, 0x40, RZ ;  /* 0x0000004039317824 */ /* 0x040fe200078e00ff */
[----:B------:R-:W-:Y:S01]  /*2220*/  SHF.L.U32 R95, R57, 0x2, RZ ;  /* 0x00000002395f7819 */ /* 0x000fe200000006ff */
[----:B------:R-:W-:Y:S01]  /*2230*/  VIADD R105, R101, 0xffffffff ;  /* 0xffffffff65697836 */ /* 0x000fe20000000000 */
[--C-:B------:R-:W-:Y:S01]  /*2240*/  SHF.R.U32.HI R99, RZ, 0x1, R57.reuse ;  /* 0x00000001ff637819 */ /* 0x100fe20000011639 */
[C---:B------:R-:W-:Y:S01]  /*2250*/  IMAD.SHL.U32 R63, R144.reuse, 0x10, RZ ;  /* 0x00000010903f7824 */ /* 0x040fe200078e00ff */
[----:B------:R-:W-:Y:S01]  /*2260*/  LOP3.LUT R64, R49, 0x1c0, RZ, 0xc0, !PT ;  /* 0x000001c031407812 */ /* 0x000fe200078ec0ff */
[----:B------:R-:W-:Y:S01]  /*2270*/  IMAD.SHL.U32 R56, R105, 0x40, RZ ;  /* 0x0000004069387824 */ /* 0x000fe200078e00ff */
[----:B------:R-:W-:Y:S01]  /*2280*/  SHF.R.U32.HI R59, RZ, 0x4, R57 ;  /* 0x00000004ff3b7819 */ /* 0x000fe20000011639 */
[----:B-1----:R-:W-:Y:S01]  /*2290*/  ULEA UR6, UR6, UR7, 0x18 ;  /* 0x0000000706067291 */ /* 0x002fe2000f8ec0ff */
[----:B------:R-:W-:-:S02]  /*22a0*/  SHF.L.U64.HI R66, R144, 0x4, R145 ;  /* 0x0000000490427819 */ /* 0x000fc40000010291 */
        /* <DEDUP_REMOVED lines=17> */
[----:B------:R-:W-:Y:S01]  /*23c0*/  IMAD R5, R22, R111, R5 ;  /* 0x0000006f16057224 */ /* 0x000fe200078e0205 */
[----:B------:R-:W-:Y:S01]  /*23d0*/  IADD3 R4, P1, PT, R12, R4, RZ ;  /* 0x000000040c047210 */ /* 0x000fe20007f3e0ff */
[----:B------:R-:W-:-:S04]  /*23e0*/  IMAD.WIDE.U32 R22, R158, R22, R18 ;  /* 0x000000169e167225 */ /* 0x000fc800078e0012 */
[----:B------:R-:W-:-:S04]  /*23f0*/  IMAD.WIDE.U32 R18, R3, 0x40, R114 ;  /* 0x0000004003127825 */ /* 0x000fc800078e0072 */
[----:B------:R-:W-:Y:S02]  /*2400*/  IMAD R24, R0, R24, R7 ;  /* 0x0000001800187224 */ /* 0x000fe400078e0207 */
[----:B------:R-:W-:Y:S01]  /*2410*/  IMAD.IADD R23, R23, 0x1, R5 ;  /* 0x0000000117177824 */ /* 0x000fe200078e0205 */
[----:B------:R-:W-:Y:S01]  /*2420*/  IADD3.X R5, PT, PT, RZ, R2, RZ, P1, !PT ;  /* 0x00000002ff057210 */ /* 0x000fe20000ffe4ff */
[----:B------:R-:W-:Y:S02]  /*2430*/  IMAD R3, R19, R120, RZ ;  /* 0x0000007813037224 */ /* 0x000fe400078e02ff */
[----:B------:R-:W-:Y:S02]  /*2440*/  IMAD.IADD R25, R21, 0x1, R24 ;  /* 0x0000000115197824 */ /* 0x000fe400078e0218 */
[----:B------:R-:W-:Y:S02]  /*2450*/  IMAD.MOV.U32 R24, RZ, RZ, R20 ;  /* 0x000000ffff187224 */ /* 0x000fe400078e0014 */
[----:B------:R-:W-:Y:S01]  /*2460*/  IMAD.WIDE.U32 R20, R114, R144, R4 ;  /* 0x0000009072147225 */ /* 0x000fe200078e0004 */
[----:B------:R-:W-:-:S03]  /*2470*/  SHF.R.S32.HI R2, RZ, 0x1f, R65 ;  /* 0x0000001fff027819 */ /* 0x000fc60000011441 */
[C---:B------:R-:W-:Y:S02]  /*2480*/  IMAD R3, R18.reuse, R121, R3 ;  /* 0x0000007912037224 */ /* 0x040fe400078e0203 */
[----:B------:R-:W-:-:S05]  /*2490*/  IMAD.WIDE.U32 R4, R18, R120, R22 ;  /* 0x0000007812047225 */ /* 0x000fca00078e0016 */
[----:B------:R-:W-:Y:S02]  /*24a0*/  IADD3 R3, PT, PT, R5, R3, RZ ;  /* 0x0000000305037210 */ /* 0x000fe40007ffe0ff */
[----:B------:R-:W-:Y:S01]  /*24b0*/  LEA.HI R5, R2, R65, RZ, 0x6 ;  /* 0x0000004102057211 */ /* 0x000fe200078f30ff */
[----:B------:R-:W-:-:S03]  /*24c0*/  IMAD.WIDE.U32 R18, R114, R146, R24 ;  /* 0x0000009272127225 */ /* 0x000fc600078e0018 */
[----:B------:R-:W-:Y:S01]  /*24d0*/  SHF.R.S32.HI R5, RZ, 0x6, R5 ;  /* 0x00000006ff057819 */ /* 0x000fe20000011405 */
[----:B------:R-:W-:Y:S01]  /*24e0*/  IMAD.IADD R153, R19, 0x1, R153 ;  /* 0x0000000113997824 */ /* 0x000fe200078e0299 */
        /* <DEDUP_REMOVED lines=9> */
[----:B------:R-:W-:-:S03]  /*2580*/  IMAD.IADD R149, R21, 0x1, R149 ;  /* 0x0000000115957824 */ /* 0x000fc600078e0295 */
[----:B------:R-:W-:Y:S02]  /*2590*/  LOP3.LUT R106, R3, 0x1e00, R60, 0xf8, !PT ;  /* 0x00001e00036a7812 */ /* 0x000fe400078ef83c */
        /* <DEDUP_REMOVED lines=95> */
.L_x_14497:
        /* <DEDUP_REMOVED lines=20> */
.L_x_14446:
[----:B------:R-:W-:Y:S05]  /*2cd0*/  BSYNC.RECONVERGENT B0 ;  /* 0x0000000000007941 */ /* 0x000fea0003800200 */
.L_x_14445:
        /* <DEDUP_REMOVED lines=12> */
.L_x_14448:
[----:B------:R-:W-:Y:S05]  /*2da0*/  BSYNC.RECONVERGENT B0 ;  /* 0x0000000000007941 */ /* 0x000fea0003800200 */
.L_x_14447:
        /* <DEDUP_REMOVED lines=12> */
.L_x_14450:
[----:B------:R-:W-:Y:S05]  /*2e70*/  BSYNC.RECONVERGENT B0 ;  /* 0x0000000000007941 */ /* 0x000fea0003800200 */
.L_x_14449:
        /* <DEDUP_REMOVED lines=15> */
.L_x_14452:
[----:B------:R-:W-:Y:S05]  /*2f70*/  BSYNC.RECONVERGENT B0 ;  /* 0x0000000000007941 */ /* 0x000fea0003800200 */
.L_x_14451:
        /* <DEDUP_REMOVED lines=26> */
.L_x_14456:
[----:B------:R-:W-:Y:S05]  /*3120*/  BSYNC.RECONVERGENT B0 ;  /* 0x0000000000007941 */ /* 0x000fea0003800200 */
.L_x_14455:
        /* <DEDUP_REMOVED lines=12> */
.L_x_14458:
[----:B------:R-:W-:Y:S05]  /*31f0*/  BSYNC.RECONVERGENT B0 ;  /* 0x0000000000007941 */ /* 0x000fea0003800200 */
.L_x_14457:
        /* <DEDUP_REMOVED lines=12> */
.L_x_14460:
[----:B------:R-:W-:Y:S05]  /*32c0*/  BSYNC.RECONVERGENT B0 ;  /* 0x0000000000007941 */ /* 0x000fea0003800200 */
.L_x_14459:
        /* <DEDUP_REMOVED lines=17> */
.L_x_14454:
        /* <DEDUP_REMOVED lines=57> */
.L_x_14466:
[----:B------:R-:W-:Y:S05]  /*3770*/  BSYNC.RECONVERGENT B0 ;  /* 0x0000000000007941 */ /* 0x000fea0003800200 */
.L_x_14465:
        /* <DEDUP_REMOVED lines=47> */
.L_x_14464:
[----:B------:R-:W-:Y:S05]  /*3a70*/  BSYNC.RECONVERGENT B1 ;  /* 0x0000000000017941 */ /* 0x000fea0003800200 */
.L_x_14463:
        /* <DEDUP_REMOVED lines=62> */
.L_x_14470:
[----:B------:R-:W-:Y:S05]  /*3e60*/  BSYNC.RECONVERGENT B0 ;  /* 0x0000000000007941 */ /* 0x000fea0003800200 */
.L_x_14469:
        /* <DEDUP_REMOVED lines=47> */
.L_x_14468:
[----:B------:R-:W-:Y:S05]  /*4160*/  BSYNC.RECONVERGENT B1 ;  /* 0x0000000000017941 */ /* 0x000fea0003800200 */
.L_x_14467:
        /* <DEDUP_REMOVED lines=60> */
.L_x_14474:
[----:B------:R-:W-:Y:S05]  /*4530*/  BSYNC.RECONVERGENT B0 ;  /* 0x0000000000007941 */ /* 0x000fea0003800200 */
.L_x_14473:
        /* <DEDUP_REMOVED lines=47> */
.L_x_14472:
[----:B------:R-:W-:Y:S05]  /*4830*/  BSYNC.RECONVERGENT B1 ;  /* 0x0000000000017941 */ /* 0x000fea0003800200 */
.L_x_14471:
        /* <DEDUP_REMOVED lines=63> */
.L_x_14478:
[----:B------:R-:W-:Y:S05]  /*4c30*/  BSYNC.RECONVERGENT B0 ;  /* 0x0000000000007941 */ /* 0x000fea0003800200 */
.L_x_14477:
        /* <DEDUP_REMOVED lines=47> */
.L_x_14476:
[----:B------:R-:W-:Y:S05]  /*4f30*/  BSYNC.RECONVERGENT B1 ;  /* 0x0000000000017941 */ /* 0x000fea0003800200 */
.L_x_14475:
[----:B------:R-:W2:Y:S02]  /*4f40*/  LD.E R3, desc[UR4][R102.64+0xd0] ;  /* 0x0000d00466037980 */ /* 0x000ea4000c101900 */
[----:B--2---:R-:W-:Y:S05]  /*4f50*/  IMAD.U32 R3, R3, -0x20, RZ ;  /* 0xffffffe003037824 */ /* 0x004fea00078e00ff */
[C---:B------:R-:W-:Y:S02]  /*4f60*/  LEA R14, P1, R3.reuse, R14, 0x1 ;  /* 0x0000000e030e7211 */ /* 0x040fe400078208ff */
[C---:B------:R-:W-:Y:S02]  /*4f70*/  LEA R50, P0, R3.reuse, R50, 0x1 ;  /* 0x0000003203327211 */ /* 0x040fe400078008ff */
[C---:B------:R-:W-:Y:S02]  /*4f80*/  LEA.HI.X.SX32 R15, R3.reuse, R15, 0x1, P1 ;  /* 0x0000000f030f7211 */ /* 0x040fe400008f0eff */
[----:B------:R-:W-:Y:S01]  /*4f90*/  LEA.HI.X.SX32 R51, R3, R51, 0x1, P0 ;  /* 0x0000003303337211 */ /* 0x000fe200000f0eff */
[----:B------:R-:W-:Y:S05]  /*4fa0*/  BRA `(.L_x_14461) ;  /* 0x0000002c00a47947 */ /* 0x000fea0003800000 */
.L_x_14462:
        /* <DEDUP_REMOVED lines=95> */
.L_x_14482:
[----:B------:R-:W-:Y:S05]  /*55a0*/  BSYNC.RECONVERGENT B0 ;  /* 0x0000000000007941 */ /* 0x000fea0003800200 */
.L_x_14481:
        /* <DEDUP_REMOVED lines=88> */
.L_x_14480:
[----:B------:R-:W-:Y:S05]  /*5b30*/  BSYNC.RECONVERGENT B1 ;  /* 0x0000000000017941 */ /* 0x000fea0003800200 */
.L_x_14479:
        /* <DEDUP_REMOVED lines=94> */
.L_x_14486:
[----:B------:R-:W-:Y:S05]  /*6120*/  BSYNC.RECONVERGENT B0 ;  /* 0x0000000000007941 */ /* 0x000fea0003800200 */
.L_x_14485:
        /* <DEDUP_REMOVED lines=88> */
.L_x_14484:
[----:B------:R-:W-:Y:S05]  /*66b0*/  BSYNC.RECONVERGENT B1 ;  /* 0x0000000000017941 */ /* 0x000fea0003800200 */
.L_x_14483:
        /* <DEDUP_REMOVED lines=95> */
.L_x_14490:
[----:B------:R-:W-:Y:S05]  /*6cb0*/  BSYNC.RECONVERGENT B0 ;  /* 0x0000000000007941 */ /* 0x000fea0003800200 */
.L_x_14489:
        /* <DEDUP_REMOVED lines=86> */
.L_x_14488:
[----:B------:R-:W-:Y:S05]  /*7220*/  BSYNC.RECONVERGENT B1 ;  /* 0x0000000000017941 */ /* 0x000fea0003800200 */
.L_x_14487:
        /* <DEDUP_REMOVED lines=98> */
.L_x_14494:
[----:B------:R-:W-:Y:S05]  /*7850*/  BSYNC.RECONVERGENT B0 ;  /* 0x0000000000007941 */ /* 0x000fea0003800200 */
.L_x_14493:
        /* <DEDUP_REMOVED lines=86> */
.L_x_14492:
[----:B------:R-:W-:Y:S05]  /*7dc0*/  BSYNC.RECONVERGENT B1 ;  /* 0x0000000000017941 */ /* 0x000fea0003800200 */
.L_x_14491:
[----:B------:R-:W3:Y:S01]  /*7dd0*/  LD.E R3, desc[UR4][R102.64+0xd0] ;  /* 0x0000d00466037980 */ /* 0x000ee2000c101900 */
[----:B-----5:R-:W-:Y:S02]  /*7de0*/  IMAD.MOV.U32 R73, RZ, RZ, R69 ;  /* 0x000000ffff497224 */ /* 0x020fe400078e0045 */
[----:B---3--:R-:W-:Y:S05]  /*7df0*/  IMAD.U32 R3, R3, -0x20, RZ ;  /* 0xffffffe003037824 */ /* 0x008fea00078e00ff */
[C---:B------:R-:W-:Y:S02]  /*7e00*/  LEA R74, P1, R3.reuse, R74, 0x1 ;  /* 0x0000004a034a7211 */ /* 0x040fe400078208ff */
[C---:B------:R-:W-:Y:S02]  /*7e10*/  LEA R72, P0, R3.reuse, R72, 0x1 ;  /* 0x0000004803487211 */ /* 0x040fe400078008ff */
[C---:B------:R-:W-:Y:S02]  /*7e20*/  LEA.HI.X.SX32 R75, R3.reuse, R75, 0x1, P1 ;  /* 0x0000004b034b7211 */ /* 0x040fe400008f0eff */
[----:B------:R-:W-:Y:S09]  /*7e30*/  LEA.HI.X.SX32 R69, R3, R73, 0x1, P0 ;  /* 0x0000004903457211 */ /* 0x000ff200000f0eff */
.L_x_14461:
[----:B------:R-:W-:Y:S05]  /*7e40*/  BSYNC.RECONVERGENT B2 ;  /* 0x0000000000027941 */ /* 0x000fea0003800200 */
.L_x_14453:
        /* <DEDUP_REMOVED lines=101> */
.L_x_14496:
[----:B------:R-:W-:Y:S05]  /*84a0*/  BSYNC.RECONVERGENT B0 ;  /* 0x0000000000007941 */ /* 0x000fea0003800200 */
.L_x_14495:
[----:B------:R-:W-:Y:S05]  /*84b0*/  @P2 BRA `(.L_x_14497) ;  /* 0xffffffa400b42947 */ /* 0x000fea000383ffff */
.L_x_14444:
        /* <DEDUP_REMOVED lines=34> */
.L_x_14501:
[----:B------:R-:W-:Y:S05]  /*86e0*/  BSYNC.RECONVERGENT B0 ;  /* 0x0000000000007941 */ /* 0x000fea0003800200 */
.L_x_14500:
        /* <DEDUP_REMOVED lines=14> */
.L_x_14503:
[----:B------:R-:W-:Y:S05]  /*87d0*/  BSYNC.RECONVERGENT B0 ;  /* 0x0000000000007941 */ /* 0x000fea0003800200 */
.L_x_14502:
        /* <DEDUP_REMOVED lines=16> */
.L_x_14505:
[----:B------:R-:W-:Y:S05]  /*88e0*/  BSYNC.RECONVERGENT B0 ;  /* 0x0000000000007941 */ /* 0x000fea0003800200 */
.L_x_14504:
        /* <DEDUP_REMOVED lines=16> */
.L_x_14499:
        /* <DEDUP_REMOVED lines=84> */
.L_x_14513:
[----:B------:R-:W-:Y:S05]  /*8f30*/  BSYNC.RECONVERGENT B0 ;  /* 0x0000000000007941 */ /* 0x000fea0003800200 */
.L_x_14512:
[----:B-----5:R-:W-:Y:S01]  /*8f40*/  IMAD.MOV.U32 R6, RZ, RZ, R10 ;  /* 0x000000ffff067224 */ /* 0x020fe200078e000a */
[----:B------:R-:W-:Y:S01]  /*8f50*/  MOV R4, R8 ;  /* 0x0000000800047202 */ /* 0x000fe20000000f00 */
[----:B------:R-:W-:Y:S01]  /*8f60*/  IMAD.MOV.U32 R7, RZ, RZ, R11 ;  /* 0x000000ffff077224 */ /* 0x000fe200078e000b */
[----:B------:R-:W-:Y:S02]  /*8f70*/  MOV R5, R9 ;  /* 0x0000000900057202 */ /* 0x000fe40000000f00 */
.L_x_14511:
[----:B------:R-:W-:Y:S05]  /*8f80*/  BSYNC.RECONVERGENT B1 ;  /* 0x0000000000017941 */ /* 0x000fea0003800200 */
.L_x_14510:
        /* <DEDUP_REMOVED lines=48> */
.L_x_14515:
[----:B------:R-:W-:Y:S05]  /*9290*/  BSYNC.RECONVERGENT B0 ;  /* 0x0000000000007941 */ /* 0x000fea0003800200 */
.L_x_14514:
[----:B-----5:R3:W-:Y:S02]  /*92a0*/  STS.128 [R106+0x2000], R8 ;  /* 0x002000086a007388 */ /* 0x0207e40000000c00 */
.L_x_14509:
[----:B------:R-:W-:Y:S05]  /*92b0*/  BSYNC.RECONVERGENT B2 ;  /* 0x0000000000027941 */ /* 0x000fea0003800200 */
.L_x_14508:
        /* <DEDUP_REMOVED lines=60> */
.L_x_14521:
[----:B------:R-:W-:Y:S05]  /*9680*/  BSYNC.RECONVERGENT B0 ;  /* 0x0000000000007941 */ /* 0x000fea0003800200 */
.L_x_14520:
[----:B-----5:R1:W-:Y:S02]  /*9690*/  STS.128 [R106+0x800], R8 ;  /* 0x000800086a007388 */ /* 0x0203e40000000c00 */
.L_x_14519:
[----:B------:R-:W-:Y:S05]  /*96a0*/  BSYNC.RECONVERGENT B1 ;  /* 0x0000000000017941 */ /* 0x000fea0003800200 */
.L_x_14518:
        /* <DEDUP_REMOVED lines=53> */
.L_x_14523:
[----:B------:R-:W-:Y:S05]  /*9a00*/  BSYNC.RECONVERGENT B0 ;  /* 0x0000000000007941 */ /* 0x000fea0003800200 */
.L_x_14522:
[----:B-----5:R3:W-:Y:S02]  /*9a10*/  STS.128 [R106+0x2800], R8 ;  /* 0x002800086a007388 */ /* 0x0207e40000000c00 */
.L_x_14517:
[----:B------:R-:W-:Y:S05]  /*9a20*/  BSYNC.RECONVERGENT B2 ;  /* 0x0000000000027941 */ /* 0x000fea0003800200 */
.L_x_14516:
        /* <DEDUP_REMOVED lines=61> */
.L_x_14529:
[----:B------:R-:W-:Y:S05]  /*9e00*/  BSYNC.RECONVERGENT B0 ;  /* 0x0000000000007941 */ /* 0x000fea0003800200 */
.L_x_14528:
[----:B-----5:R1:W-:Y:S02]  /*9e10*/  STS.128 [R106+0x1000], R8 ;  /* 0x001000086a007388 */ /* 0x0203e40000000c00 */
.L_x_14527:
[----:B------:R-:W-:Y:S05]  /*9e20*/  BSYNC.RECONVERGENT B1 ;  /* 0x0000000000017941 */ /* 0x000fea0003800200 */
.L_x_14526:
        /* <DEDUP_REMOVED lines=53> */
.L_x_14531:
[----:B------:R-:W-:Y:S05]  /*a180*/  BSYNC.RECONVERGENT B0 ;  /* 0x0000000000007941 */ /* 0x000fea0003800200 */
.L_x_14530:
[----:B-----5:R1:W-:Y:S02]  /*a190*/  STS.128 [R106+0x3000], R8 ;  /* 0x003000086a007388 */ /* 0x0203e40000000c00 */
.L_x_14525:
[----:B------:R-:W-:Y:S05]  /*a1a0*/  BSYNC.RECONVERGENT B2 ;  /* 0x0000000000027941 */ /* 0x000fea0003800200 */
.L_x_14524:
        /* <DEDUP_REMOVED lines=62> */
.L_x_14535:
[----:B------:R-:W-:Y:S05]  /*a590*/  BSYNC.RECONVERGENT B0 ;  /* 0x0000000000007941 */ /* 0x000fea0003800200 */
.L_x_14534:
[----:B-----5:R3:W-:Y:S02]  /*a5a0*/  STS.128 [R106+0x1800], R8 ;  /* 0x001800086a007388 */ /* 0x0207e40000000c00 */
.L_x_14533:
[----:B------:R-:W-:Y:S05]  /*a5b0*/  BSYNC.RECONVERGENT B1 ;  /* 0x0000000000017941 */ /* 0x000fea0003800200 */
.L_x_14532:
        /* <DEDUP_REMOVED lines=54> */
.L_x_14537:
[----:B------:R-:W-:Y:S05]  /*a920*/  BSYNC.RECONVERGENT B0 ;  /* 0x0000000000007941 */ /* 0x000fea0003800200 */
.L_x_14536:
[----:B-----5:R1:W-:Y:S01]  /*a930*/  STS.128 [R106+0x3800], R8 ;  /* 0x003800086a007388 */ /* 0x0203e20000000c00 */
[----:B------:R-:W-:Y:S05]  /*a940*/  BRA `(.L_x_14506) ;  /* 0x0000002c00787947 */ /* 0x000fea0003800000 */
.L_x_14507:
        /* <DEDUP_REMOVED lines=95> */
.L_x_14542:
[----:B------:R-:W-:Y:S05]  /*af40*/  BSYNC.RECONVERGENT B0 ;  /* 0x0000000000007941 */ /* 0x000fea0003800200 */
.L_x_14541:
[----:B------:R-:W-:Y:S05]  /*af50*/  BSYNC.RECONVERGENT B1 ;  /* 0x0000000000017941 */ /* 0x000fea0003800200 */
.L_x_14540:
        /* <DEDUP_REMOVED lines=86> */
.L_x_14544:
[----:B------:R-:W-:Y:S05]  /*b4c0*/  BSYNC.RECONVERGENT B0 ;  /* 0x0000000000007941 */ /* 0x000fea0003800200 */
.L_x_14543:
[----:B-----5:R4:W-:Y:S02]  /*b4d0*/  STS.128 [R106+0x2000], R20 ;  /* 0x002000146a007388 */ /* 0x0209e40000000c00 */
.L_x_14539:
[----:B------:R-:W-:Y:S05]  /*b4e0*/  BSYNC.RECONVERGENT B2 ;  /* 0x0000000000027941 */ /* 0x000fea0003800200 */
.L_x_14538:
        /* <DEDUP_REMOVED lines=92> */
.L_x_14550:
[----:B------:R-:W-:Y:S05]  /*bab0*/  BSYNC.RECONVERGENT B0 ;  /* 0x0000000000007941 */ /* 0x000fea0003800200 */
.L_x_14549:
[----:B-----5:R4:W-:Y:S02]  /*bac0*/  STS.128 [R106+0x800], R20 ;  /* 0x000800146a007388 */ /* 0x0209e40000000c00 */
.L_x_14548:
[----:B------:R-:W-:Y:S05]  /*bad0*/  BSYNC.RECONVERGENT B1 ;  /* 0x0000000000017941 */ /* 0x000fea0003800200 */
.L_x_14547:
        /* <DEDUP_REMOVED lines=84> */
.L_x_14552:
[----:B------:R-:W-:Y:S05]  /*c020*/  BSYNC.RECONVERGENT B0 ;  /* 0x0000000000007941 */ /* 0x000fea0003800200 */
.L_x_14551:
[----:B-----5:R4:W-:Y:S02]  /*c030*/  STS.128 [R106+0x2800], R20 ;  /* 0x002800146a007388 */ /* 0x0209e40000000c00 */
.L_x_14546:
[----:B------:R-:W-:Y:S05]  /*c040*/  BSYNC.RECONVERGENT B2 ;  /* 0x0000000000027941 */ /* 0x000fea0003800200 */
.L_x_14545:
        /* <DEDUP_REMOVED lines=92> */
.L_x_14558:
[----:B------:R-:W-:Y:S05]  /*c610*/  BSYNC.RECONVERGENT B0 ;  /* 0x0000000000007941 */ /* 0x000fea0003800200 */
.L_x_14557:
[----:B-----5:R1:W-:Y:S02]  /*c620*/  STS.128 [R106+0x1000], R20 ;  /* 0x001000146a007388 */ /* 0x0203e40000000c00 */
.L_x_14556:
[----:B------:R-:W-:Y:S05]  /*c630*/  BSYNC.RECONVERGENT B1 ;  /* 0x0000000000017941 */ /* 0x000fea0003800200 */
.L_x_14555:
        /* <DEDUP_REMOVED lines=85> */
.L_x_14560:
[----:B------:R-:W-:Y:S05]  /*cb90*/  BSYNC.RECONVERGENT B0 ;  /* 0x0000000000007941 */ /* 0x000fea0003800200 */
.L_x_14559:
[----:B-----5:R4:W-:Y:S02]  /*cba0*/  STS.128 [R106+0x3000], R20 ;  /* 0x003000146a007388 */ /* 0x0209e40000000c00 */
.L_x_14554:
[----:B------:R-:W-:Y:S05]  /*cbb0*/  BSYNC.RECONVERGENT B2 ;  /* 0x0000000000027941 */ /* 0x000fea0003800200 */
.L_x_14553:
        /* <DEDUP_REMOVED lines=93> */
.L_x_14564:
[----:B------:R-:W-:Y:S05]  /*d190*/  BSYNC.RECONVERGENT B0 ;  /* 0x0000000000007941 */ /* 0x000fea0003800200 */
.L_x_14563:
[----:B-----5:R4:W-:Y:S02]  /*d1a0*/  STS.128 [R106+0x1800], R20 ;  /* 0x001800146a007388 */ /* 0x0209e40000000c00 */
.L_x_14562:
[----:B------:R-:W-:Y:S05]  /*d1b0*/  BSYNC.RECONVERGENT B1 ;  /* 0x0000000000017941 */ /* 0x000fea0003800200 */
.L_x_14561:
        /* <DEDUP_REMOVED lines=85> */
.L_x_14566:
[----:B------:R-:W-:Y:S05]  /*d710*/  BSYNC.RECONVERGENT B0 ;  /* 0x0000000000007941 */ /* 0x000fea0003800200 */
.L_x_14565:
[----:B-----5:R1:W-:Y:S02]  /*d720*/  STS.128 [R106+0x3800], R4 ;  /* 0x003800046a007388 */ /* 0x0203e40000000c00 */
.L_x_14506:
[----:B------:R-:W-:Y:S05]  /*d730*/  BSYNC.RECONVERGENT B3 ;  /* 0x0000000000037941 */ /* 0x000fea0003800200 */
.L_x_14498:
[----:B--2---:R-:W-:Y:S01]  /*d740*/  IMAD.IADD R3, R58, 0x1, -R56 ;  /* 0x000000013a037824 */ /* 0x004fe200078e0a38 */
        /* <DEDUP_REMOVED lines=25> */
.L_x_14568:
[----:B------:R-:W-:Y:S05]  /*d8e0*/  BSYNC.RECONVERGENT B0 ;  /* 0x0000000000007941 */ /* 0x000fea0003800200 */
.L_x_14567:
        /* <DEDUP_REMOVED lines=14> */
.L_x_14570:
[----:B------:R-:W-:Y:S05]  /*d9d0*/  BSYNC.RECONVERGENT B0 ;  /* 0x0000000000007941 */ /* 0x000fea0003800200 */
.L_x_14569:
        /* <DEDUP_REMOVED lines=16> */
.L_x_14572:
[----:B------:R-:W-:Y:S05]  /*dae0*/  BSYNC.RECONVERGENT B0 ;  /* 0x0000000000007941 */ /* 0x000fea0003800200 */
.L_x_14571:
        /* <DEDUP_REMOVED lines=16> */
.L_x_14574:
[----:B------:R-:W-:Y:S05]  /*dbf0*/  BSYNC.RECONVERGENT B0 ;  /* 0x0000000000007941 */ /* 0x000fea0003800200 */
.L_x_14573:
[----:B------:R-:W4:Y:S04]  /*dc00*/  LD.E.64 R14, desc[UR4][R102.64+0x1c0] ;  /* 0x0001c004660e7980 */ /* 0x000f28000c101b00 */
[----:B--2---:R-:W2:Y:S01]  /*dc10*/  LD.E.64 R6, desc[UR4][R102.64+0x1b8] ;  /* 0x0001b80466067980 */ /* 0x004ea2000c101b00 */
[----:B------:R-:W-:-:S03]  /*dc20*/  IMAD.MOV.U32 R110, RZ, RZ, R158 ;  /* 0x000000ffff6e7224 */ /* 0x000fc600078e009e */
[----:B-1-3--:R-:W3:Y:S04]  /*dc30*/  LD.E R8, desc[UR4][R102.64+0xd8] ;  /* 0x0000d80466087980 */ /* 0x00aee8000c101900 */
[----:B------:R-:W0:Y:S01]  /*dc40*/  LDGDEPBAR ;  /* 0x00000000000079af */ /* 0x000e220000000000 */
[----:B----45:R-:W-:-:S04]  /*dc50*/  IMAD.WIDE.U32 R10, R159, R14, R110 ;  /* 0x0000000e9f0a7225 */ /* 0x030fc800078e006e */
[----:B------:R-:W-:Y:S01]  /*dc60*/  IMAD R4, R15, R159, RZ ;  /* 0x0000009f0f047224 */ /* 0x000fe200078e02ff */
[----:B--2---:R-:W-:Y:S01]  /*dc70*/  LEA R16, P0, R10, R6, 0x2 ;  /* 0x000000060a107211 */ /* 0x004fe200078010ff */
[----:B------:R1:W5:Y:S02]  /*dc80*/  LD.E R15, desc[UR4][R102.64+0x184] ;  /* 0x00018404660f7980 */ /* 0x000364000c101900 */
[----:B------:R-:W-:-:S05]  /*dc90*/  IMAD.IADD R4, R11, 0x1, R4 ;  /* 0x000000010b047824 */ /* 0x000fca00078e0204 */
[----:B------:R-:W-:Y:S01]  /*dca0*/  LEA.HI.X R17, R10, R7, R4, 0x2, P0 ;  /* 0x000000070a117211 */ /* 0x000fe200000f1404 */
[----:B---3--:R-:W2:Y:S01]  /*dcb0*/  MUFU.RCP R163, R8 ;  /* 0x0000000800a37308 */ /* 0x008ea20000001000 */
[----:B------:R1:W5:Y:S04]  /*dcc0*/  LD.E R7, desc[UR4][R102.64+0x188] ;  /* 0x0001880466077980 */ /* 0x000368000c101900 */
[----:B------:R-:W2:Y:S01]  /*dcd0*/  LD.E R6, desc[UR4][R16.64] ;  /* 0x0000000410067980 */ /* 0x000ea2000c101900 */
[----:B------:R-:W-:-:S04]  /*dce0*/  DEPBAR.LE SB0, 0x0 ;  /* 0x000080000000791a */ /* 0x000fc80000000000 */
[----:B------:R-:W-:Y:S01]  /*dcf0*/  LOP3.LUT R99, R64, 0x8, R99, 0xf8, !PT ;  /* 0x0000000840637812 */ /* 0x000fe200078ef863 */
[----:B------:R-:W-:Y:S01]  /*dd00*/  BSSY.RECONVERGENT B0, `(.L_x_14575) ;  /* 0x0000019000007945 */ /* 0x000fe20003800200 */
[C---:B------:R-:W-:Y:S01]  /*dd10*/  SHF.L.U32 R4, R57.reuse, 0x5, RZ ;  /* 0x0000000539047819 */ /* 0x040fe200000006ff */
[----:B------:R-:W-:Y:S01]  /*dd20*/  IMAD.SHL.U32 R48, R57, 0x2, RZ ;  /* 0x0000000239307824 */ /* 0x000fe200078e00ff */
        /* <DEDUP_REMOVED lines=20> */
.L_x_14576:
[----:B------:R1:W-:Y:S04]  /*de70*/  STS.128 [R106+0x8000], RZ ;  /* 0x008000ff6a007388 */ /* 0x0003e80000000c00 */
[----:B------:R1:W-:Y:S02]  /*de80*/  STS.128 [R106+0xa000], RZ ;  /* 0x00a000ff6a007388 */ /* 0x0003e40000000c00 */
.L_x_14577:
[----:B------:R-:W-:Y:S05]  /*de90*/  BSYNC.RECONVERGENT B0 ;  /* 0x0000000000007941 */ /* 0x000fea0003800200 */
.L_x_14575:
        /* <DEDUP_REMOVED lines=21> */
.L_x_14579:
[----:B------:R-:W-:Y:S05]  /*dff0*/  BSYNC.RECONVERGENT B0 ;  /* 0x0000000000007941 */ /* 0x000fea0003800200 */
.L_x_14578:
        /* <DEDUP_REMOVED lines=18> */
.L_x_14581:
[----:B------:R-:W-:Y:S05]  /*e120*/  BSYNC.RECONVERGENT B0 ;  /* 0x0000000000007941 */ /* 0x000fea0003800200 */
.L_x_14580:
        /* <DEDUP_REMOVED lines=18> */
.L_x_14583:
[----:B------:R-:W-:Y:S05]  /*e250*/  BSYNC.RECONVERGENT B0 ;  /* 0x0000000000007941 */ /* 0x000fea0003800200 */
.L_x_14582:
        /* <DEDUP_REMOVED lines=16> */
[----:B------:R-:W-:Y:S02]  /*e360*/  SHF.R.U32.HI R3, RZ, 0x2, R57 ;  /* 0x00000002ff037819 */ /* 0x000fe40000011639 */
[----:B------:R-:W-:Y:S02]  /*e370*/  LOP3.LUT R110, R110, 0x1f0, RZ, 0xc0, !PT ;  /* 0x000001f06e6e7812 */ /* 0x000fe400078ec0ff */
[----:B------:R-:W-:Y:S02]  /*e380*/  LOP3.LUT R3, R3, 0x7, RZ, 0xc0, !PT ;  /* 0x0000000703037812 */ /* 0x000fe400078ec0ff */
[----:B------:R-:W-:Y:S01]  /*e390*/  ISETP.GT.AND P0, PT, R105, R148, PT ;  /* 0x000000946900720c */ /* 0x000fe20003f04270 */
[----:B--2---:R-:W-:Y:S01]  /*e3a0*/  ULEA UR6, UR6, UR7, 0x18 ;  /* 0x0000000706067291 */ /* 0x004fe2000f8ec0ff */
[----:B-----5:R-:W-:Y:S02]  /*e3b0*/  IADD3 R7, PT, PT, R7, R58, -R157 ;  /* 0x0000003a07077210 */ /* 0x020fe40007ffe89d */
[----:B------:R-:W-:-:S02]  /*e3c0*/  IADD3 R15, PT, PT, R58, -R157, -R15 ;  /* 0x8000009d3a0f7210 */ /* 0x000fc40007ffe80f */
[----:B------:R-:W-:Y:S01]  /*e3d0*/  LOP3.LUT R107, R48, 0x6, RZ, 0xc0, !PT ;  /* 0x00000006306b7812 */ /* 0x000fe200078ec0ff */
[----:B------:R-:W-:Y:S01]  /*e3e0*/  VIADD R138, R0, UR6 ;  /* 0x00000006008a7c36 */ /* 0x000fe20008000000 */
[----:B------:R-:W-:Y:S02]  /*e3f0*/  LEA R139, R139, UR6, 0x1 ;  /* 0x000000068b8b7c11 */ /* 0x000fe4000f8e08ff */
[----:B------:R-:W-:Y:S01]  /*e400*/  LDSM.16.M88.4 R44, [R0+UR6+0x4000] ;  /* 0x00400006002c783b */ /* 0x000fe20008000200 */
[C-C-:B------:R-:W-:Y:S02]  /*e410*/  IMAD.IADD R134, R138.reuse, 0x1, R4.reuse ;  /* 0x000000018a867824 */ /* 0x140fe400078e0204 */
[C---:B------:R-:W-:Y:S01]  /*e420*/  IMAD.IADD R137, R139.reuse, 0x1, R4 ;  /* 0x000000018b897824 */ /* 0x040fe200078e0204 */
[----:B------:R-:W2:Y:S01]  /*e430*/  LDSM.16.M88.4 R60, [R139] ;  /* 0x000000008b3c783b */ /* 0x000ea20000000200 */
[--C-:B------:R-:W-:Y:S02]  /*e440*/  IMAD.IADD R136, R139, 0x1, R6.reuse ;  /* 0x000000018b887824 */ /* 0x100fe400078e0206 */
[----:B------:R-:W-:Y:S01]  /*e450*/  IMAD.IADD R133, R138, 0x1, R6 ;  /* 0x000000018a857824 */ /* 0x000fe200078e0206 */
[----:B------:R-:W4:Y:S01]  /*e460*/  LDSM.16.M88.4 R36, [R0+UR6+0x4800] ;  /* 0x004800060024783b */ /* 0x000f220008000200 */
[----:B------:R-:W-:-:S02]  /*e470*/  IMAD.IADD R135, R4, 0x1, R136 ;  /* 0x0000000104877824 */ /* 0x000fc400078e0288 */
[----:B------:R-:W-:Y:S01]  /*e480*/  IMAD.IADD R132, R4, 0x1, R133 ;  /* 0x0000000104847824 */ /* 0x000fe200078e0285 */
[----:B------:R-:W4:Y:S01]  /*e490*/  LDSM.16.M88.4 R28, [R0+UR6+0x5000] ;  /* 0x00500006001c783b */ /* 0x000f220008000200 */
[----:B------:R-:W-:-:S03]  /*e4a0*/  IMAD.IADD R111, R56, 0x1, R107 ;  /* 0x00000001386f7824 */ /* 0x000fc600078e026b */
[----:B-1-3--:R-:W1:Y:S04]  /*e4b0*/  LDSM.16.M88.4 R8, [R0+UR6+0x5800] ;  /* 0x005800060008783b */ /* 0x00ae680008000200 */
[----:B------:R-:W-:Y:S04]  /*e4c0*/  LDSM.16.M88.4 R76, [R137] ;  /* 0x00000000894c783b */ /* 0x000fe80000000200 */
[----:B------:R-:W3:Y:S04]  /*e4d0*/  LDSM.16.M88.4 R16, [R134+0x4000] ;  /* 0x004000008610783b */ /* 0x000ee80000000200 */
[----:B------:R-:W3:Y:S04]  /*e4e0*/  LDSM.16.M88.4 R64, [R134+0x4800] ;  /* 0x004800008640783b */ /* 0x000ee80000000200 */
[----:B------:R-:W3:Y:S04]  /*e4f0*/  LDSM.16.M88.4 R20, [R134+0x5000] ;  /* 0x005000008614783b */ /* 0x000ee80000000200 */
[----:B------:R-:W3:Y:S04]  /*e500*/  LDSM.16.M88.4 R80, [R134+0x5800] ;  /* 0x005800008650783b */ /* 0x000ee80000000200 */
[----:B------:R-:W-:Y:S01]  /*e510*/  LDSM.16.M88.4 R72, [R133+0x4000] ;  /* 0x004000008548783b */ /* 0x000fe20000000200 */
[C---:B--2---:R-:W-:Y:S03]  /*e520*/  HMMA.16816.F32.BF16 R52, R60.reuse, R44, RZ ;  /* 0x0000002c3c34723c */ /* 0x044fe600000418ff */
[----:B------:R-:W-:Y:S04]  /*e530*/  LDSM.16.M88.4 R88, [R133+0x5000] ;  /* 0x005000008558783b */ /* 0x000fe80000000200 */
[----:B------:R-:W-:Y:S01]  /*e540*/  LDSM.16.M88.4 R68, [R133+0x5800] ;  /* 0x005800008544783b */ /* 0x000fe20000000200 */
[C---:B------:R-:W-:Y:S03]  /*e550*/  HMMA.16816.F32.BF16 R44, R60.reuse, R46, RZ ;  /* 0x0000002e3c2c723c */ /* 0x040fe600000418ff */
[----:B------:R-:W-:Y:S05]  /*e560*/  LDSM.16.M88.4 R84, [R132+0x4800] ;  /* 0x004800008454783b */ /* 0x000fea0000000200 */
[C---:B----4-:R-:W-:Y:S08]  /*e570*/  HMMA.16816.F32.BF16 R40, R60.reuse, R36, RZ ;  /* 0x000000243c28723c */ /* 0x050ff000000418ff */
[C---:B------:R-:W-:Y:S08]  /*e580*/  HMMA.16816.F32.BF16 R32, R60.reuse, R28, RZ ;  /* 0x0000001c3c20723c */ /* 0x040ff000000418ff */
[C---:B------:R-:W-:Y:S08]  /*e590*/  HMMA.16816.F32.BF16 R36, R60.reuse, R38, RZ ;  /* 0x000000263c24723c */ /* 0x040ff000000418ff */
[C---:B------:R-:W-:Y:S08]  /*e5a0*/  HMMA.16816.F32.BF16 R28, R60.reuse, R30, RZ ;  /* 0x0000001e3c1c723c */ /* 0x040ff000000418ff */
[C---:B-1----:R-:W-:Y:S08]  /*e5b0*/  HMMA.16816.F32.BF16 R24, R60.reuse, R8, RZ ;  /* 0x000000083c18723c */ /* 0x042ff000000418ff */
[----:B------:R-:W-:Y:S01]  /*e5c0*/  HMMA.16816.F32.BF16 R60, R60, R10, RZ ;  /* 0x0000000a3c3c723c */ /* 0x000fe200000418ff */
[----:B------:R-:W1:Y:S07]  /*e5d0*/  LDSM.16.M88.4 R8, [R136] ;  /* 0x000000008808783b */ /* 0x000e6e0000000200 */
        /* <DEDUP_REMOVED lines=21> */
[----:B------:R-:W-:Y:S07]  /*e730*/  LDSM.16.M88.4 R88, [R134+0x7800] ;  /* 0x007800008658783b */ /* 0x000fee0000000200 */
[C---:B------:R-:W-:Y:S08]  /*e740*/  HMMA.16816.F32.BF16 R24, R8.reuse, R68, R24 ;  /* 0x000000440818723c */ /* 0x040ff00000041818 */
[----:B------:R-:W-:Y:S01]  /*e750*/  HMMA.16816.F32.BF16 R60, R8, R70, R60 ;  /* 0x00000046083c723c */ /* 0x000fe2000004183c */
[----:B------:R-:W2:Y:S04]  /*e760*/  LDSM.16.M88.4 R8, [R0+UR6+0x6800] ;  /* 0x006800060008783b */ /* 0x000ea80008000200 */
[----:B------:R-:W2:Y:S03]  /*e770*/  LDSM.16.M88.4 R68, [R0+UR6+0x7000] ;  /* 0x007000060044783b */ /* 0x000ea60008000200 */
[C---:B---3--:R-:W-:Y:S08]  /*e780*/  HMMA.16816.F32.BF16 R52, R20.reuse, R64, R52 ;  /* 0x000000401434723c */ /* 0x048ff00000041834 */
[C---:B------:R-:W-:Y:S01]  /*e790*/  HMMA.16816.F32.BF16 R44, R20.reuse, R66, R44 ;  /* 0x00000042142c723c */ /* 0x040fe2000004182c */
[----:B------:R-:W3:Y:S07]  /*e7a0*/  LDSM.16.M88.4 R64, [R0+UR6+0x7800] ;  /* 0x007800060040783b */ /* 0x000eee0008000200 */
        /* <DEDUP_REMOVED lines=18> */
[----:B------:R-:W4:Y:S07]  /*e8d0*/  LDSM.16.M88.4 R68, [R133+0x6800] ;  /* 0x006800008544783b */ /* 0x000f2e0000000200 */
[----:B---3--:R-:W-:Y:S08]  /*e8e0*/  HMMA.16816.F32.BF16 R24, R80, R64, R24 ;  /* 0x000000405018723c */ /* 0x008ff00000041818 */
[C---:B-1----:R-:W-:Y:S08]  /*e8f0*/  HMMA.16816.F32.BF16 R52, R84.reuse, R20, R52 ;  /* 0x000000145434723c */ /* 0x042ff00000041834 */
[----:B------:R-:W-:Y:S01]  /*e900*/  HMMA.16816.F32.BF16 R44, R84, R22, R44 ;  /* 0x00000016542c723c */ /* 0x000fe2000004182c */
[----:B------:R-:W-:Y:S07]  /*e910*/  LDSM.16.M88.4 R20, [R132+0x6000] ;  /* 0x006000008414783b */ /* 0x000fee0000000200 */
[----:B------:R-:W-:Y:S01]  /*e920*/  HMMA.16816.F32.BF16 R80, R80, R66, R60 ;  /* 0x000000425050723c */ /* 0x000fe2000004183c */
[----:B------:R-:W1:Y:S04]  /*e930*/  LDSM.16.M88.4 R64, [R133+0x7000] ;  /* 0x007000008540783b */ /* 0x000e680000000200 */
[----:B------:R-:W3:Y:S03]  /*e940*/  LDSM.16.M88.4 R60, [R133+0x7800] ;  /* 0x00780000853c783b */ /* 0x000ee60000000200 */
[C---:B--2---:R-:W-:Y:S08]  /*e950*/  HMMA.16816.F32.BF16 R40, R84.reuse, R16, R40 ;  /* 0x000000105428723c */ /* 0x044ff00000041828 */
[C---:B------:R-:W-:Y:S01]  /*e960*/  HMMA.16816.F32.BF16 R36, R84.reuse, R18, R36 ;  /* 0x000000125424723c */ /* 0x040fe20000041824 */
[----:B------:R-:W-:Y:S07]  /*e970*/  LDSM.16.M88.4 R16, [R132+0x6800] ;  /* 0x006800008410783b */ /* 0x000fee0000000200 */
[C---:B----4-:R-:W-:Y:S08]  /*e980*/  HMMA.16816.F32.BF16 R32, R84.reuse, R8, R32 ;  /* 0x000000085420723c */ /* 0x050ff00000041820 */
[----:B------:R-:W-:Y:S01]  /*e990*/  HMMA.16816.F32.BF16 R28, R84, R10, R28 ;  /* 0x0000000a541c723c */ /* 0x000fe2000004181c */
[----:B------:R-:W2:Y:S07]  /*e9a0*/  LDSM.16.M88.4 R8, [R135+0x2000] ;  /* 0x002000008708783b */ /* 0x000eae0000000200 */
[C---:B------:R-:W-:Y:S08]  /*e9b0*/  HMMA.16816.F32.BF16 R52, R76.reuse, R72, R52 ;  /* 0x000000484c34723c */ /* 0x040ff00000041834 */
[----:B------:R-:W-:Y:S08]  /*e9c0*/  HMMA.16816.F32.BF16 R44, R76, R74, R44 ;  /* 0x0000004a4c2c723c */ /* 0x000ff0000004182c */
[C---:B------:R-:W-:Y:S08]  /*e9d0*/  HMMA.16816.F32.BF16 R24, R84.reuse, R88, R24 ;  /* 0x000000585418723c */ /* 0x040ff00000041818 */
[----:B------:R-:W-:Y:S01]  /*e9e0*/  HMMA.16816.F32.BF16 R80, R84, R90, R80 ;  /* 0x0000005a5450723c */ /* 0x000fe20000041850 */
[----:B------:R-:W4:Y:S07]  /*e9f0*/  LDSM.16.M88.4 R84, [R132+0x7000] ;  /* 0x007000008454783b */ /* 0x000f2e0000000200 */
[----:B------:R-:W-:Y:S01]  /*ea00*/  HMMA.16816.F32.BF16 R72, R76, R68, R40 ;  /* 0x000000444c48723c */ /* 0x000fe20000041828 */
[----:B------:R-:W4:Y:S01]  /*ea10*/  LDSM.16.M88.4 R40, [R132+0x7800] ;  /* 0x007800008428783b */ /* 0x000f220000000200 */
[----:B------:R-:W-:-:S06]  /*ea20*/  DEPBAR.LE SB0, 0x0 ;  /* 0x000080000000791a */ /* 0x000fcc0000000000 */
[C---:B------:R-:W-:Y:S08]  /*ea30*/  HMMA.16816.F32.BF16 R36, R76.reuse, R70, R36 ;  /* 0x000000464c24723c */ /* 0x040ff00000041824 */
[C---:B-1----:R-:W-:Y:S08]  /*ea40*/  HMMA.16816.F32.BF16 R32, R76.reuse, R64, R32 ;  /* 0x000000404c20723c */ /* 0x042ff00000041820 */
[C---:B------:R-:W-:Y:S08]  /*ea50*/  HMMA.16816.F32.BF16 R28, R76.reuse, R66, R28 ;  /* 0x000000424c1c723c */ /* 0x040ff0000004181c */
[C---:B---3--:R-:W-:Y:S08]  /*ea60*/  HMMA.16816.F32.BF16 R24, R76.reuse, R60, R24 ;  /* 0x0000003c4c18723c */ /* 0x048ff00000041818 */
[----:B------:R-:W-:Y:S08]  /*ea70*/  HMMA.16816.F32.BF16 R80, R76, R62, R80 ;  /* 0x0000003e4c50723c */ /* 0x000ff00000041850 */
[----:B--2---:R-:W-:Y:S05]  /*ea80*/  HMMA.16816.F32.BF16 R72, R8, R16, R72 ;  /* 0x000000100848723c */ /* 0x004fea0000041848 */
[----:B------:R-:W-:-:S04]  /*ea90*/  IMAD.IADD R17, R110, 0x1, R3 ;  /* 0x000000016e117824 */ /* 0x000fc800078e0203 */
[--C-:B------:R-:W-:Y:S02]  /*eaa0*/  IMAD.IADD R164, R156, 0x1, R17.reuse ;  /* 0x000000019ca47824 */ /* 0x100fe400078e0211 */
[----:B------:R-:W-:Y:S01]  /*eab0*/  IMAD.IADD R0, R104, 0x1, R17 ;  /* 0x0000000168007824 */ /* 0x000fe200078e0211 */
[----:B------:R-:W-:Y:S03]  /*eac0*/  HMMA.16816.F32.BF16 R52, R8, R20, R52 ;  /* 0x000000140834723c */ /* 0x000fe60000041834 */
[C---:B------:R-:W-:Y:S02]  /*ead0*/  IMAD.IADD R7, R164.reuse, 0x1, R7 ;  /* 0x00000001a4077824 */ /* 0x040fe400078e0207 */
[----:B------:R-:W-:-:S03]  /*eae0*/  IMAD.IADD R164, R164, 0x1, R15 ;  /* 0x00000001a4a47824 */ /* 0x000fc600078e020f */
[C-C-:B------:R-:W-:Y:S01]  /*eaf0*/  VIADDMNMX R165, R7.reuse, 0x1, R58.reuse, PT ;  /* 0x0000000107a57846 */ /* 0x140fe2000380013a */
[C---:B------:R-:W-:Y:S03]  /*eb00*/  HMMA.16816.F32.BF16 R44, R8.reuse, R22, R44 ;  /* 0x00000016082c723c */ /* 0x040fe6000004182c */
[----:B------:R-:W-:Y:S02]  /*eb10*/  VIMNMX R166, PT, PT, RZ, R164, !PT ;  /* 0x000000a4ffa67248 */ /* 0x000fe40007fe0100 */
[----:B------:R-:W-:Y:S02]  /*eb20*/  VIADDMNMX R162, R7, 0x9, R58, PT ;  /* 0x0000000907a27846 */ /* 0x000fe4000380013a */
[----:B------:R-:W-:Y:S01]  /*eb30*/  VIADDMNMX R164, R164, 0x8, RZ, !PT ;  /* 0x00000008a4a47846 */ /* 0x000fe200078001ff */
[C---:B------:R-:W-:Y:S08]  /*eb40*/  HMMA.16816.F32.BF16 R36, R8.reuse, R18, R36 ;  /* 0x000000120824723c */ /* 0x040ff00000041824 */
[C---:B----4-:R-:W-:Y:S08]  /*eb50*/  HMMA.16816.F32.BF16 R32, R8.reuse, R84, R32 ;  /* 0x000000540820723c */ /* 0x050ff00000041820 */
[C---:B------:R-:W-:Y:S08]  /*eb60*/  HMMA.16816.F32.BF16 R28, R8.reuse, R86, R28 ;  /* 0x00000056081c723c */ /* 0x040ff0000004181c */
[C---:B------:R-:W-:Y:S08]  /*eb70*/  HMMA.16816.F32.BF16 R24, R8.reuse, R40, R24 ;  /* 0x000000280818723c */ /* 0x040ff00000041818 */
        /* <DEDUP_REMOVED lines=16> */
.L_x_14587:
[----:B------:R-:W2:Y:S01]  /*ec80*/  LD.E R17, desc[UR4][R102.64+0x170] ;  /* 0x0001700466117980 */ /* 0x000ea2000c101900 */
[C---:B------:R-:W-:Y:S02]  /*ec90*/  IADD3 R15, PT, PT, R56.reuse, -0x40, RZ ;  /* 0xffffffc0380f7810 */ /* 0x040fe40007ffe0ff */
        /* <DEDUP_REMOVED lines=58> */
.L_x_14588:
[----:B------:R-:W-:Y:S05]  /*f040*/  BSYNC.RECONVERGENT B0 ;  /* 0x0000000000007941 */ /* 0x000fea0003800200 */
.L_x_14586:
        /* <DEDUP_REMOVED lines=55> */
.L_x_14585:
[----:B------:R-:W-:Y:S05]  /*f3c0*/  BSYNC.RECONVERGENT B1 ;  /* 0x0000000000017941 */ /* 0x000fea0003800200 */
.L_x_14584:
[----:B------:R-:W3:Y:S01]  /*f3d0*/  LD.E R121, desc[UR4][R102.64+0xdc] ;  /* 0x0000dc0466797980 */ /* 0x000ee2000c101900 */
[C---:B------:R-:W-:Y:S02]  /*f3e0*/  IMAD.IADD R59, R111.reuse, 0x1, R157 ;  /* 0x000000016f3b7824 */ /* 0x040fe400078e029d */
[C---:B------:R-:W-:Y:S02]  /*f3f0*/  VIADD R18, R0.reuse, 0x8 ;  /* 0x0000000800127836 */ /* 0x040fe40000000000 */
[C-C-:B------:R-:W-:Y:S01]  /*f400*/  IMAD.IADD R15, R0.reuse, 0x1, -R59.reuse ;  /* 0x00000001000f7824 */ /* 0x140fe200078e0a3b */
[--C-:B------:R-:W-:Y:S01]  /*f410*/  IADD3 R62, PT, PT, R0, -0x1, -R59.reuse ;  /* 0xffffffff003e7810 */ /* 0x100fe20007ffe83b */
[--C-:B------:R-:W-:Y:S01]  /*f420*/  IMAD.IADD R43, R18, 0x1, -R59.reuse ;  /* 0x00000001122b7824 */ /* 0x100fe200078e0a3b */
        /* <DEDUP_REMOVED lines=10> */
[C-C-:B--2---:R-:W-:Y:S02]  /*f4d0*/  IADD3 R10, PT, PT, R0.reuse, -0x30, -R59.reuse ;  /* 0xffffffd0000a7810 */ /* 0x144fe40007ffe83b */
[C-C-:B------:R-:W-:Y:S02]  /*f4e0*/  IADD3 R8, PT, PT, R0.reuse, -0x31, -R59.reuse ;  /* 0xffffffcf00087810 */ /* 0x140fe40007ffe83b */
[--C-:B------:R-:W-:Y:S02]  /*f4f0*/  IADD3 R2, PT, PT, R0, -0x38, -R59.reuse ;  /* 0xffffffc800027810 */ /* 0x100fe40007ffe83b */
        /* <DEDUP_REMOVED lines=10> */
[C-C-:B------:R-:W-:Y:S02]  /*f5a0*/  IADD3 R42, PT, PT, R18.reuse, -0x29, -R59.reuse ;  /* 0xffffffd7122a7810 */ /* 0x140fe40007ffe83b */
[C-C-:B------:R-:W-:Y:S02]  /*f5b0*/  IADD3 R40, PT, PT, R18.reuse, -0x30, -R59.reuse ;  /* 0xffffffd012287810 */ /* 0x140fe40007ffe83b */
[C-C-:B------:R-:W-:Y:S02]  /*f5c0*/  IADD3 R22, PT, PT, R18.reuse, -0x31, -R59.reuse ;  /* 0xffffffcf12167810 */ /* 0x140fe40007ffe83b */
[----:B------:R-:W-:-:S02]  /*f5d0*/  IADD3 R20, PT, PT, R18, -0x38, -R59 ;  /* 0xffffffc812147810 */ /* 0x000fc40007ffe83b */
[--C-:B------:R-:W-:Y:S02]  /*f5e0*/  IADD3 R0, PT, PT, R0, -0x39, -R59.reuse ;  /* 0xffffffc700007810 */ /* 0x100fe40007ffe83b */
[----:B------:R-:W-:Y:S01]  /*f5f0*/  IADD3 R18, PT, PT, R18, -0x39, -R59 ;  /* 0xffffffc712127810 */ /* 0x000fe20007ffe83b */
[----:B------:R-:W-:Y:S01]  /*f600*/  VIADD R59, R15, 0xfffffff8 ;  /* 0xfffffff80f3b7836 */ /* 0x000fe20000000000 */
[----:B------:R-:W-:Y:S02]  /*f610*/  I2FP.F32.S32 R62, R62 ;  /* 0x0000003e003e7245 */ /* 0x000fe40000201400 */
[----:B------:R-:W-:Y:S02]  /*f620*/  IABS R60, R60 ;  /* 0x0000003c003c7213 */ /* 0x000fe40000000000 */
[----:B------:R-:W-:Y:S02]  /*f630*/  IABS R59, R59 ;  /* 0x0000003b003b7213 */ /* 0x000fe40000000000 */
[----:B------:R-:W-:-:S02]  /*f640*/  ISETP.GE.AND P3, PT, R17, R166, PT ;  /* 0x000000a61100720c */ /* 0x000fc40003f66270 */
[C---:B------:R-:W-:Y:S02]  /*f650*/  ISETP.GE.AND P1, PT, R17.reuse, R165, PT ;  /* 0x000000a51100720c */ /* 0x040fe40003f26270 */
[C---:B------:R-:W-:Y:S02]  /*f660*/  ISETP.GE.AND P0, PT, R17.reuse, R164, PT ;  /* 0x000000a41100720c */ /* 0x040fe40003f06270 */
[----:B------:R-:W-:Y:S01]  /*f670*/  ISETP.GE.AND P2, PT, R17, R162, PT ;  /* 0x000000a21100720c */ /* 0x000fe20003f46270 */
[----:B------:R-:W-:Y:S01]  /*f680*/  FFMA.FTZ R17, -R163, R62, R53 ;  /* 0x0000003ea3117223 */ /* 0x000fe20000010135 */
[----:B------:R-:W-:Y:S01]  /*f690*/  I2FP.F32.S32 R60, R60 ;  /* 0x0000003c003c7245 */ /* 0x000fe20000201400 */
[----:B------:R-:W-:Y:S01]  /*f6a0*/  VIADD R53, R111, 0x8 ;  /* 0x000000086f357836 */ /* 0x000fe20000000000 */
[----:B------:R-:W-:Y:S02]  /*f6b0*/  I2FP.F32.S32 R59, R59 ;  /* 0x0000003b003b7245 */ /* 0x000fe40000201400 */
[----:B------:R-:W-:Y:S01]  /*f6c0*/  FSEL R17, R17, -INF , P3 ;  /* 0xff80000011117808 */ /* 0x000fe20001800000 */
[C---:B------:R-:W-:Y:S01]  /*f6d0*/  FFMA.FTZ R55, -R163.reuse, R60, R55 ;  /* 0x0000003ca3377223 */ /* 0x040fe20000010137 */
[----:B------:R-:W-:Y:S01]  /*f6e0*/  IABS R16, R16 ;  /* 0x0000001000107213 */ /* 0x000fe20000000000 */
[----:B------:R-:W-:Y:S01]  /*f6f0*/  FFMA.FTZ R44, -R163, R59, R44 ;  /* 0x0000003ba32c7223 */ /* 0x000fe2000001012c */
[----:B------:R-:W-:-:S02]  /*f700*/  IABS R59, R15 ;  /* 0x0000000f003b7213 */ /* 0x000fc40000000000 */
[----:B------:R-:W-:Y:S02]  /*f710*/  FSEL R15, R17, -INF , !P1 ;  /* 0xff800000110f7808 */ /* 0x000fe40004800000 */
[----:B------:R-:W-:Y:S01]  /*f720*/  FSEL R17, R55, -INF , P0 ;  /* 0xff80000037117808 */ /* 0x000fe20000000000 */
[----:B------:R-:W-:Y:S01]  /*f730*/  IMAD.MOV.U32 R55, RZ, RZ, R16 ;  /* 0x000000ffff377224 */ /* 0x000fe200078e0010 */
[----:B------:R-:W-:Y:S02]  /*f740*/  IABS R12, R12 ;  /* 0x0000000c000c7213 */ /* 0x000fe40000000000 */
[----:B------:R-:W-:Y:S02]  /*f750*/  I2FP.F32.S32 R16, R59 ;  /* 0x0000003b00107245 */ /* 0x000fe40000201400 */
[C---:B------:R-:W-:Y:S02]  /*f760*/  ISETP.GE.AND P5, PT, R53.reuse, R166, PT ;  /* 0x000000a63500720c */ /* 0x040fe40003fa6270 */
[----:B------:R-:W-:Y:S01]  /*f770*/  ISETP.GE.AND P6, PT, R53, R165, PT ;  /* 0x000000a53500720c */ /* 0x000fe20003fc6270 */
[----:B------:R-:W-:Y:S01]  /*f780*/  FFMA.FTZ R46, -R163, R16, R46 ;  /* 0x00000010a32e7223 */ /* 0x000fe2000001012e */
[----:B------:R-:W-:-:S02]  /*f790*/  ISETP.GE.AND P4, PT, R53, R164, PT ;  /* 0x000000a43500720c */ /* 0x000fc40003f86270 */
[----:B------:R-:W-:Y:S01]  /*f7a0*/  ISETP.GE.AND P3, PT, R53, R162, PT ;  /* 0x000000a23500720c */ /* 0x000fe20003f66270 */
[----:B------:R-:W-:Y:S01]  /*f7b0*/  VIADD R53, R111, 0x9 ;  /* 0x000000096f357836 */ /* 0x000fe20000000000 */
[----:B------:R-:W-:Y:S02]  /*f7c0*/  I2FP.F32.S32 R62, R12 ;  /* 0x0000000c003e7245 */ /* 0x000fe40000201400 */
[----:B------:R-:W-:Y:S02]  /*f7d0*/  I2FP.F32.S32 R60, R55 ;  /* 0x00000037003c7245 */ /* 0x000fe40000201400 */
[----:B------:R-:W-:Y:S02]  /*f7e0*/  FSEL R12, R44, -INF , P5 ;  /* 0xff8000002c0c7808 */ /* 0x000fe40002800000 */
[----:B------:R-:W-:Y:S01]  /*f7f0*/  IABS R44, R19 ;  /* 0x00000013002c7213 */ /* 0x000fe20000000000 */
[----:B------:R-:W-:Y:S01]  /*f800*/  FFMA.FTZ R45, -R163, R60, R45 ;  /* 0x0000003ca32d7223 */ /* 0x000fe2000001012d */
[----:B------:R-:W-:Y:S01]  /*f810*/  FSEL R17, R17, -INF , !P2 ;  /* 0xff80000011117808 */ /* 0x000fe20005000000 */
[----:B------:R-:W-:Y:S01]  /*f820*/  FFMA.FTZ R47, -R163, R62, R47 ;  /* 0x0000003ea32f7223 */ /* 0x000fe2000001012f */
[----:B------:R-:W-:-:S02]  /*f830*/  ISETP.GE.AND P1, PT, R53, R166, PT ;  /* 0x000000a63500720c */ /* 0x000fc40003f26270 */
[C---:B------:R-:W-:Y:S02]  /*f840*/  ISETP.GE.AND P0, PT, R53.reuse, R165, PT ;  /* 0x000000a53500720c */ /* 0x040fe40003f06270 */
[C---:B------:R-:W-:Y:S02]  /*f850*/  ISETP.GE.AND P2, PT, R53.reuse, R164, PT ;  /* 0x000000a43500720c */ /* 0x040fe40003f46270 */
[----:B------:R-:W-:Y:S01]  /*f860*/  ISETP.GE.AND P5, PT, R53, R162, PT ;  /* 0x000000a23500720c */ /* 0x000fe20003fa6270 */
[----:B------:R-:W-:Y:S01]  /*f870*/  VIADD R53, R111, 0x10 ;  /* 0x000000106f357836 */ /* 0x000fe20000000000 */
[----:B------:R-:W-:Y:S02]  /*f880*/  FSEL R46, R46, -INF , P4 ;  /* 0xff8000002e2e7808 */ /* 0x000fe40002000000 */
[----:B------:R-:W-:Y:S02]  /*f890*/  I2FP.F32.S32 R44, R44 ;  /* 0x0000002c002c7245 */ /* 0x000fe40000201400 */
[----:B------:R-:W-:-:S02]  /*f8a0*/  IABS R13, R13 ;  /* 0x0000000d000d7213 */ /* 0x000fc40000000000 */
[----:B------:R-:W-:Y:S01]  /*f8b0*/  FSEL R19, R46, -INF , !P3 ;  /* 0xff8000002e137808 */ /* 0x000fe20005800000 */
[----:B------:R-:W-:Y:S01]  /*f8c0*/  FFMA.FTZ R44, -R163, R44, R72 ;  /* 0x0000002ca32c7223 */ /* 0x000fe20000010148 */
[----:B------:R-:W-:Y:S02]  /*f8d0*/  FSEL R45, R45, -INF , P1 ;  /* 0xff8000002d2d7808 */ /* 0x000fe40000800000 */
[----:B------:R-:W-:Y:S02]  /*f8e0*/  FSEL R47, R47, -INF , P2 ;  /* 0xff8000002f2f7808 */ /* 0x000fe40001000000 */
[----:B------:R-:W-:Y:S02]  /*f8f0*/  IABS R46, R21 ;  /* 0x00000015002e7213 */ /* 0x000fe40000000000 */
[----:B------:R-:W-:Y:S02]  /*f900*/  ISETP.GE.AND P4, PT, R53, R166, PT ;  /* 0x000000a63500720c */ /* 0x000fe40003f86270 */
[----:B------:R-:W-:-:S02]  /*f910*/  I2FP.F32.S32 R55, R13 ;  /* 0x0000000d00377245 */ /* 0x000fc40000201400 */
[----:B------:R-:W-:Y:S01]  /*f920*/  FSEL R13, R45, -INF , !P0 ;  /* 0xff8000002d0d7808 */ /* 0x000fe20004000000 */
[----:B------:R-:W-:Y:S01]  /*f930*/  VIADD R45, R111, 0x11 ;  /* 0x000000116f2d7836 */ /* 0x000fe20000000000 */
[----:B------:R-:W-:Y:S02]  /*f940*/  IABS R9, R9 ;  /* 0x0000000900097213 */ /* 0x000fe40000000000 */
[----:B------:R-:W-:Y:S02]  /*f950*/  FSEL R21, R47, -INF , !P5 ;  /* 0xff8000002f157808 */ /* 0x000fe40006800000 */
[----:B------:R-:W-:Y:S02]  /*f960*/  I2FP.F32.S32 R46, R46 ;  /* 0x0000002e002e7245 */ /* 0x000fe40000201400 */
[----:B------:R-:W-:Y:S02]  /*f970*/  ISETP.GE.AND P3, PT, R53, R165, PT ;  /* 0x000000a53500720c */ /* 0x000fe40003f66270 */
[----:B------:R-:W-:Y:S01]  /*f980*/  FSEL R47, R44, -INF , P4 ;  /* 0xff8000002c2f7808 */ /* 0x000fe20002000000 */
[----:B------:R-:W-:Y:S01]  /*f990*/  FFMA.FTZ R46, -R163, R46, R73 ;  /* 0x0000002ea32e7223 */ /* 0x000fe20000010149 */
[----:B------:R-:W-:-:S02]  /*f9a0*/  I2FP.F32.S32 R44, R9 ;  /* 0x00000009002c7245 */ /* 0x000fc40000201400 */
[----:B------:R-:W-:Y:S02]  /*f9b0*/  FSEL R9, R47, -INF , !P3 ;  /* 0xff8000002f097808 */ /* 0x000fe40005800000 */
[----:B------:R-:W-:Y:S02]  /*f9c0*/  ISETP.GE.AND P2, PT, R45, R166, PT ;  /* 0x000000a62d00720c */ /* 0x000fe40003f46270 */
[----:B------:R-:W-:Y:S01]  /*f9d0*/  IABS R47, R41 ;  /* 0x00000029002f7213 */ /* 0x000fe20000000000 */
[C---:B------:R-:W-:Y:S01]  /*f9e0*/  FFMA.FTZ R55, -R163.reuse, R55, R74 ;  /* 0x00000037a3377223 */ /* 0x040fe2000001014a */
[----:B------:R-:W-:Y:S01]  /*f9f0*/  IABS R11, R11 ;  /* 0x0000000b000b7213 */ /* 0x000fe20000000000 */
[----:B------:R-:W-:Y:S01]  /*fa00*/  FFMA.FTZ R44, -R163, R44, R75 ;  /* 0x0000002ca32c7223 */ /* 0x000fe2000001014b */
[----:B------:R-:W-:Y:S02]  /*fa10*/  ISETP.GE.AND P1, PT, R53, R164, PT ;  /* 0x000000a43500720c */ /* 0x000fe40003f26270 */
[----:B------:R-:W-:-:S02]  /*fa20*/  ISETP.GE.AND P5, PT, R45, R165, PT ;  /* 0x000000a52d00720c */ /* 0x000fc40003fa6270 */
[C---:B------:R-:W-:Y:S02]  /*fa30*/  ISETP.GE.AND P4, PT, R45.reuse, R164, PT ;  /* 0x000000a42d00720c */ /* 0x040fe40003f86270 */
[-C--:B------:R-:W-:Y:S01]  /*fa40*/  ISETP.GE.AND P3, PT, R45, R162.reuse, PT ;  /* 0x000000a22d00720c */ /* 0x080fe20003f66270 */
[----:B------:R-:W-:Y:S01]  /*fa50*/  VIADD R45, R111, 0x18 ;  /* 0x000000186f2d7836 */ /* 0x000fe20000000000 */
[----:B------:R-:W-:Y:S02]  /*fa60*/  FSEL R46, R46, -INF , P2 ;  /* 0xff8000002e2e7808 */ /* 0x000fe40001000000 */
[----:B------:R-:W-:Y:S02]  /*fa70*/  I2FP.F32.S32 R47, R47 ;  /* 0x0000002f002f7245 */ /* 0x000fe40000201400 */
[----:B------:R-:W-:Y:S02]  /*fa80*/  ISETP.GE.AND P0, PT, R53, R162, PT ;  /* 0x000000a23500720c */ /* 0x000fe40003f06270 */
[----:B------:R-:W-:Y:S01]  /*fa90*/  I2FP.F32.S32 R53, R11 ;  /* 0x0000000b00357245 */ /* 0x000fe20000201400 */
[----:B------:R-:W-:Y:S01]  /*faa0*/  FFMA.FTZ R36, -R163, R47, R36 ;  /* 0x0000002fa3247223 */ /* 0x000fe20000010124 */
[----:B------:R-:W-:-:S02]  /*fab0*/  FSEL R55, R55, -INF , P1 ;  /* 0xff80000037377808 */ /* 0x000fc40000800000 */
[----:B------:R-:W-:Y:S02]  /*fac0*/  FSEL R11, R46, -INF , !P5 ;  /* 0xff8000002e0b7808 */ /* 0x000fe40006800000 */
[----:B------:R-:W-:Y:S02]  /*fad0*/  FSEL R46, R44, -INF , P4 ;  /* 0xff8000002c2e7808 */ /* 0x000fe40002000000 */
[----:B------:R-:W-:Y:S02]  /*fae0*/  ISETP.GE.AND P1, PT, R45, R166, PT ;  /* 0x000000a62d00720c */ /* 0x000fe40003f26270 */
[----:B------:R-:W-:Y:S02]  /*faf0*/  IABS R44, R23 ;  /* 0x00000017002c7213 */ /* 0x000fe40000000000 */
[----:B------:R-:W-:Y:S01]  /*fb00*/  FSEL R41, R55, -INF , !P0 ;  /* 0xff80000037297808 */ /* 0x000fe20004000000 */
[----:B------:R-:W-:Y:S01]  /*fb10*/  FFMA.FTZ R38, -R163, R53, R38 ;  /* 0x00000035a3267223 */ /* 0x000fe20000010126 */
[----:B------:R-:W-:-:S02]  /*fb20*/  ISETP.GE.AND P0, PT, R45, R165, PT ;  /* 0x000000a52d00720c */ /* 0x000fc40003f06270 */
[C---:B------:R-:W-:Y:S02]  /*fb30*/  ISETP.GE.AND P2, PT, R45.reuse, R164, PT ;  /* 0x000000a42d00720c */ /* 0x040fe40003f46270 */
[----:B------:R-:W-:Y:S01]  /*fb40*/  ISETP.GE.AND P5, PT, R45, R162, PT ;  /* 0x000000a22d00720c */ /* 0x000fe20003fa6270 */
[----:B------:R-:W-:Y:S01]  /*fb50*/  VIADD R45, R111, 0x19 ;  /* 0x000000196f2d7836 */ /* 0x000fe20000000000 */
[----:B------:R-:W-:Y:S02]  /*fb60*/  IABS R7, R7 ;  /* 0x0000000700077213 */ /* 0x000fe40000000000 */
[----:B------:R-:W-:Y:S02]  /*fb70*/  FSEL R23, R46, -INF , !P3 ;  /* 0xff8000002e177808 */ /* 0x000fe40005800000 */
[----:B------:R-:W-:Y:S02]  /*fb80*/  FSEL R46, R36, -INF , P1 ;  /* 0xff800000242e7808 */ /* 0x000fe40000800000 */
[----:B------:R-:W-:-:S02]  /*fb90*/  I2FP.F32.S32 R44, R44 ;  /* 0x0000002c002c7245 */ /* 0x000fc40000201400 */
[----:B------:R-:W-:Y:S02]  /*fba0*/  IABS R58, R58 ;  /* 0x0000003a003a7213 */ /* 0x000fe40000000000 */
[----:B------:R-:W-:Y:S01]  /*fbb0*/  I2FP.F32.S32 R36, R7 ;  /* 0x0000000700247245 */ /* 0x000fe20000201400 */
[----:B------:R-:W-:Y:S01]  /*fbc0*/  FFMA.FTZ R37, -R163, R44, R37 ;  /* 0x0000002ca3257223 */ /* 0x000fe20000010125 */
[----:B------:R-:W-:Y:S02]  /*fbd0*/  FSEL R7, R46, -INF , !P0 ;  /* 0xff8000002e077808 */ /* 0x000fe40004000000 */
[C---:B------:R-:W-:Y:S02]  /*fbe0*/  ISETP.GE.AND P4, PT, R45.reuse, R166, PT ;  /* 0x000000a62d00720c */ /* 0x040fe40003f86270 */
[C---:B------:R-:W-:Y:S02]  /*fbf0*/  ISETP.GE.AND P3, PT, R45.reuse, R165, PT ;  /* 0x000000a52d00720c */ /* 0x040fe40003f66270 */
[----:B------:R-:W-:-:S02]  /*fc00*/  ISETP.GE.AND P1, PT, R45, R164, PT ;  /* 0x000000a42d00720c */ /* 0x000fc40003f26270 */
[----:B------:R-:W-:Y:S01]  /*fc10*/  ISETP.GE.AND P0, PT, R45, R162, PT ;  /* 0x000000a22d00720c */ /* 0x000fe20003f06270 */
[----:B------:R-:W-:Y:S01]  /*fc20*/  VIADD R45, R111, 0x20 ;  /* 0x000000206f2d7836 */ /* 0x000fe20000000000 */
[----:B------:R-:W-:Y:S02]  /*fc30*/  FSEL R38, R38, -INF , P2 ;  /* 0xff80000026267808 */ /* 0x000fe40001000000 */
[----:B------:R-:W-:Y:S01]  /*fc40*/  I2FP.F32.S32 R58, R58 ;  /* 0x0000003a003a7245 */ /* 0x000fe20000201400 */
[C---:B------:R-:W-:Y:S01]  /*fc50*/  FFMA.FTZ R36, -R163.reuse, R36, R39 ;  /* 0x00000024a3247223 */ /* 0x040fe20000010127 */
[----:B------:R-:W-:Y:S02]  /*fc60*/  IABS R5, R5 ;  /* 0x0000000500057213 */ /* 0x000fe40000000000 */
[----:B------:R-:W-:Y:S01]  /*fc70*/  FSEL R39, R38, -INF , !P5 ;  /* 0xff80000026277808 */ /* 0x000fe20006800000 */
[----:B------:R-:W-:Y:S01]  /*fc80*/  FFMA.FTZ R32, -R163, R58, R32 ;  /* 0x0000003aa3207223 */ /* 0x000fe20000010120 */
[----:B------:R-:W-:-:S02]  /*fc90*/  FSEL R38, R37, -INF , P4 ;  /* 0xff80000025267808 */ /* 0x000fc40002000000 */
[C---:B------:R-:W-:Y:S02]  /*fca0*/  ISETP.GE.AND P2, PT, R45.reuse, R166, PT ;  /* 0x000000a62d00720c */ /* 0x040fe40003f46270 */
[----:B------:R-:W-:Y:S02]  /*fcb0*/  IABS R57, R57 ;  /* 0x0000003900397213 */ /* 0x000fe40000000000 */
[----:B------:R-:W-:Y:S02]  /*fcc0*/  I2FP.F32.S32 R37, R5 ;  /* 0x0000000500257245 */ /* 0x000fe40000201400 */
[----:B------:R-:W-:Y:S02]  /*fcd0*/  FSEL R5, R38, -INF , !P3 ;  /* 0xff80000026057808 */ /* 0x000fe40005800000 */
[C---:B------:R-:W-:Y:S02]  /*fce0*/  ISETP.GE.AND P5, PT, R45.reuse, R165, PT ;  /* 0x000000a52d00720c */ /* 0x040fe40003fa6270 */
[----:B------:R-:W-:-:S02]  /*fcf0*/  ISETP.GE.AND P4, PT, R45, R164, PT ;  /* 0x000000a42d00720c */ /* 0x000fc40003f86270 */
[----:B------:R-:W-:Y:S01]  /*fd00*/  ISETP.GE.AND P3, PT, R45, R162, PT ;  /* 0x000000a22d00720c */ /* 0x000fe20003f66270 */
[----:B------:R-:W-:Y:S01]  /*fd10*/  VIADD R45, R111, 0x21 ;  /* 0x000000216f2d7836 */ /* 0x000fe20000000000 */
[----:B------:R-:W-:Y:S02]  /*fd20*/  FSEL R131, R32, -INF , P2 ;  /* 0xff80000020837808 */ /* 0x000fe40001000000 */
[----:B------:R-:W-:Y:S02]  /*fd30*/  FSEL R36, R36, -INF , P1 ;  /* 0xff80000024247808 */ /* 0x000fe40000800000 */
[----:B------:R-:W-:Y:S02]  /*fd40*/  I2FP.F32.S32 R32, R57 ;  /* 0x0000003900207245 */ /* 0x000fe40000201400 */
[----:B------:R-:W-:Y:S01]  /*fd50*/  IABS R50, R50 ;  /* 0x0000003200327213 */ /* 0x000fe20000000000 */
[C---:B------:R-:W-:Y:S01]  /*fd60*/  FFMA.FTZ R34, -R163.reuse, R37, R34 ;  /* 0x00000025a3227223 */ /* 0x040fe20000010122 */
[----:B------:R-:W-:Y:S01]  /*fd70*/  IABS R56, R56 ;  /* 0x0000003800387213 */ /* 0x000fe20000000000 */
[----:B------:R-:W-:Y:S01]  /*fd80*/  FFMA.FTZ R32, -R163, R32, R33 ;  /* 0x00000020a3207223 */ /* 0x000fe20000010121 */
[----:B------:R-:W-:-:S02]  /*fd90*/  FSEL R37, R36, -INF , !P0 ;  /* 0xff80000024257808 */ /* 0x000fc40004000000 */
[----:B------:R-:W-:Y:S02]  /*fda0*/  FSEL R131, R131, -INF , !P5 ;  /* 0xff80000083837808 */ /* 0x000fe40006800000 */
[C---:B------:R-:W-:Y:S02]  /*fdb0*/  ISETP.GE.AND P1, PT, R45.reuse, R166, PT ;  /* 0x000000a62d00720c */ /* 0x040fe40003f26270 */
[C---:B------:R-:W-:Y:S02]  /*fdc0*/  ISETP.GE.AND P0, PT, R45.reuse, R165, PT ;  /* 0x000000a52d00720c */ /* 0x040fe40003f06270 */
[C---:B------:R-:W-:Y:S02]  /*fdd0*/  ISETP.GE.AND P2, PT, R45.reuse, R164, PT ;  /* 0x000000a42d00720c */ /* 0x040fe40003f46270 */
[----:B------:R-:W-:Y:S01]  /*fde0*/  ISETP.GE.AND P5, PT, R45, R162, PT ;  /* 0x000000a22d00720c */ /* 0x000fe20003fa6270 */
[----:B------:R-:W-:Y:S01]  /*fdf0*/  VIADD R45, R111, 0x28 ;  /* 0x000000286f2d7836 */ /* 0x000fe20000000000 */
[----:B------:R-:W-:-:S02]  /*fe00*/  IABS R51, R51 ;  /* 0x0000003300337213 */ /* 0x000fc40000000000 */
[----:B------:R-:W-:Y:S02]  /*fe10*/  I2FP.F32.S32 R47, R50 ;  /* 0x00000032002f7245 */ /* 0x000fe40000201400 */
[----:B------:R-:W-:Y:S02]  /*fe20*/  I2FP.F32.S32 R56, R56 ;  /* 0x0000003800387245 */ /* 0x000fe40000201400 */
[----:B------:R-:W-:Y:S02]  /*fe30*/  IABS R43, R43 ;  /* 0x0000002b002b7213 */ /* 0x000fe40000000000 */
[----:B------:R-:W-:Y:S02]  /*fe40*/  IABS R48, R48 ;  /* 0x0000003000307213 */ /* 0x000fe40000000000 */
[----:B------:R-:W-:Y:S01]  /*fe50*/  IABS R42, R42 ;  /* 0x0000002a002a7213 */ /* 0x000fe20000000000 */
[C---:B------:R-:W-:Y:S01]  /*fe60*/  FFMA.FTZ R30, -R163.reuse, R47, R30 ;  /* 0x0000002fa31e7223 */ /* 0x040fe2000001011e */
[----:B------:R-:W-:Y:S01]  /*fe70*/  I2FP.F32.S32 R51, R51 ;  /* 0x0000003300337245 */ /* 0x000fe20000201400 */
[----:B------:R-:W-:Y:S01]  /*fe80*/  FFMA.FTZ R35, -R163, R56, R35 ;  /* 0x00000038a3237223 */ /* 0x000fe20000010123 */
[----:B------:R-:W-:-:S02]  /*fe90*/  FSEL R32, R32, -INF , P1 ;  /* 0xff80000020207808 */ /* 0x000fc40000800000 */
[----:B------:R-:W-:Y:S01]  /*fea0*/  I2FP.F32.S32 R43, R43 ;  /* 0x0000002b002b7245 */ /* 0x000fe20000201400 */
[----:B------:R-:W-:Y:S01]  /*feb0*/  VIADD R33, R111, 0x29 ;  /* 0x000000296f217836 */ /* 0x000fe20000000000 */
[----:B------:R-:W-:Y:S02]  /*fec0*/  ISETP.GE.AND P1, PT, R45, R164, PT ;  /* 0x000000a42d00720c */ /* 0x000fe40003f26270 */
[----:B------:R-:W-:Y:S02]  /*fed0*/  I2FP.F32.S32 R48, R48 ;  /* 0x0000003000307245 */ /* 0x000fe40000201400 */
[----:B------:R-:W-:Y:S02]  /*fee0*/  I2FP.F32.S32 R42, R42 ;  /* 0x0000002a002a7245 */ /* 0x000fe40000201400 */
[----:B------:R-:W-:Y:S01]  /*fef0*/  IABS R40, R40 ;  /* 0x0000002800287213 */ /* 0x000fe20000000000 */
[C---:B------:R-:W-:Y:S01]  /*ff00*/  FFMA.FTZ R28, -R163.reuse, R51, R28 ;  /* 0x00000033a31c7223 */ /* 0x040fe2000001011c */
[----:B------:R-:W-:Y:S01]  /*ff10*/  FSEL R34, R34, -INF , P4 ;  /* 0xff80000022227808 */ /* 0x000fe20002000000 */
[C---:B------:R-:W-:Y:S01]  /*ff20*/  FFMA.FTZ R43, -R163.reuse, R43, R54 ;  /* 0x0000002ba32b7223 */ /* 0x040fe20000010136 */
[----:B------:R-:W-:Y:S01]  /*ff30*/  FSEL R151, R32, -INF , !P0 ;  /* 0xff80000020977808 */ /* 0x000fe20004000000 */
[----:B------:R-:W-:Y:S01]  /*ff40*/  FFMA.FTZ R29, -R163, R48, R29 ;  /* 0x00000030a31d7223 */ /* 0x000fe2000001011d */
[----:B------:R-:W-:Y:S01]  /*ff50*/  ISETP.GE.AND P4, PT, R45, R166, PT ;  /* 0x000000a62d00720c */ /* 0x000fe20003f86270 */
[----:B------:R-:W-:Y:S01]  /*ff60*/  FFMA.FTZ R42, -R163, R42, R31 ;  /* 0x0000002aa32a7223 */ /* 0x000fe2000001011f */
[----:B------:R-:W-:-:S02]  /*ff70*/  ISETP.GE.AND P0, PT, R45, R162, PT ;  /* 0x000000a22d00720c */ /* 0x000fc40003f06270 */
[----:B------:R-:W-:Y:S02]  /*ff80*/  FSEL R30, R30, -INF , P1 ;  /* 0xff8000001e1e7808 */ /* 0x000fe40000800000 */
[----:B------:R-:W-:Y:S01]  /*ff90*/  IABS R22, R22 ;  /* 0x0000001600167213 */ /* 0x000fe20000000000 */
[----:B------:R-:W-:Y:S01]  /*ffa0*/  VIADD R31, R111, 0x30 ;  /* 0x000000306f1f7836 */ /* 0x000fe20000000000 */
[----:B------:R-:W-:Y:S02]  /*ffb0*/  FSEL R35, R35, -INF , P2 ;  /* 0xff80000023237808 */ /* 0x000fe40001000000 */
[----:B------:R-:W-:Y:S02]  /*ffc0*/  ISETP.GE.AND P1, PT, R111, R164, PT ;  /* 0x000000a46f00720c */ /* 0x000fe40003f26270 */
[----:B------:R-:W-:Y:S02]  /*ffd0*/  I2FP.F32.S32 R40, R40 ;  /* 0x0000002800287245 */ /* 0x000fe40000201400 */
[----:B------:R-:W-:-:S02]  /*ffe0*/  ISETP.GE.AND P2, PT, R33, R166, PT ;  /* 0x000000a62100720c */ /* 0x000fc40003f46270 */
[----:B------:R-:W-:Y:S02]  /*fff0*/  IABS R20, R20 ;  /* 0x0000001400147213 */ /* 0x000fe40000000000 */
[----:B------:R-:W-:Y:S02]  /*10000*/  FSEL R28, R28, -INF , P4 ;  /* 0xff8000001c1c7808 */ /* 0x000fe40002000000 */
[----:B------:R-:W-:Y:S02]  /*10010*/  FSEL R175, R30, -INF , !P0 ;  /* 0xff8000001eaf7808 */ /* 0x000fe40004000000 */
[----:B------:R-:W-:Y:S02]  /*10020*/  IABS R18, R18 ;  /* 0x0000001200127213 */ /* 0x000fe40000000000 */
[----:B------:R-:W-:Y:S01]  /*10030*/  I2FP.F32.S32 R22, R22 ;  /* 0x0000001600167245 */ /* 0x000fe20000201400 */
[----:B------:R-:W-:Y:S01]  /*10040*/  FFMA.FTZ R26, -R163, R40, R26 ;  /* 0x00000028a31a7223 */ /* 0x000fe2000001011a */
[----:B------:R-:W-:-:S02]  /*10050*/  ISETP.GE.AND P4, PT, R33, R164, PT ;  /* 0x000000a42100720c */ /* 0x000fc40003f86270 */
[----:B------:R-:W-:Y:S02]  /*10060*/  ISETP.GE.AND P0, PT, R111, R162, PT ;  /* 0x000000a26f00720c */ /* 0x000fe40003f06270 */
[----:B------:R-:W-:Y:S02]  /*10070*/  FSEL R43, R43, -INF , P1 ;  /* 0xff8000002b2b7808 */ /* 0x000fe40000800000 */
[----:B------:R-:W-:Y:S02]  /*10080*/  FSEL R169, R29, -INF , P2 ;  /* 0xff8000001da97808 */ /* 0x000fe40001000000 */
[----:B------:R-:W-:Y:S02]  /*10090*/  ISETP.GE.AND P1, PT, R31, R164, PT ;  /* 0x000000a41f00720c */ /* 0x000fe40003f26270 */
[----:B------:R-:W-:Y:S01]  /*100a0*/  I2FP.F32.S32 R29, R20 ;  /* 0x00000014001d7245 */ /* 0x000fe20000201400 */
[----:B------:R-:W-:Y:S01]  /*100b0*/  FFMA.FTZ R22, -R163, R22, R27 ;  /* 0x00000016a3167223 */ /* 0x000fe2000001011b */
[----:B------:R-:W-:Y:S01]  /*100c0*/  I2FP.F32.S32 R20, R18 ;  /* 0x0000001200147245 */ /* 0x000fe20000201400 */
[----:B------:R-:W-:Y:S01]  /*100d0*/  VIADD R27, R111, 0x31 ;  /* 0x000000316f1b7836 */ /* 0x000fe20000000000 */
[----:B------:R-:W-:-:S02]  /*100e0*/  FSEL R42, R42, -INF , P4 ;  /* 0xff8000002a2a7808 */ /* 0x000fc40002000000 */
[----:B------:R-:W-:Y:S02]  /*100f0*/  FSEL R18, R43, -INF , !P0 ;  /* 0xff8000002b127808 */ /* 0x000fe40004000000 */
[C---:B------:R-:W-:Y:S02]  /*10100*/  ISETP.GE.AND P2, PT, R31.reuse, R166, PT ;  /* 0x000000a61f00720c */ /* 0x040fe40003f46270 */
[C---:B------:R-:W-:Y:S02]  /*10110*/  ISETP.GE.AND P4, PT, R31.reuse, R165, PT ;  /* 0x000000a51f00720c */ /* 0x040fe40003f86270 */
[----:B------:R-:W-:Y:S01]  /*10120*/  ISETP.GE.AND P0, PT, R31, R162, PT ;  /* 0x000000a21f00720c */ /* 0x000fe20003f06270 */
[----:B------:R-:W-:Y:S01]  /*10130*/  VIADD R31, R111, 0x38 ;  /* 0x000000386f1f7836 */ /* 0x000fe20000000000 */
[----:B------:R-:W-:Y:S02]  /*10140*/  FSEL R171, R34, -INF , !P3 ;  /* 0xff80000022ab7808 */ /* 0x000fe40005800000 */
[----:B------:R-:W-:-:S02]  /*10150*/  FSEL R26, R26, -INF , P1 ;  /* 0xff8000001a1a7808 */ /* 0x000fc40000800000 */
[----:B------:R-:W-:Y:S01]  /*10160*/  ISETP.GE.AND P3, PT, R45, R165, PT ;  /* 0x000000a52d00720c */ /* 0x000fe20003f66270 */
[----:B------:R-:W-:Y:S01]  /*10170*/  FFMA.FTZ R82, -R163, R29, R82 ;  /* 0x0000001da3527223 */ /* 0x000fe20000010152 */
[-C--:B------:R-:W-:Y:S01]  /*10180*/  ISETP.GE.AND P1, PT, R27, R164.reuse, PT ;  /* 0x000000a41b00720c */ /* 0x080fe20003f26270 */
[----:B------:R-:W-:Y:S01]  /*10190*/  VIADD R29, R111, 0x39 ;  /* 0x000000396f1d7836 */ /* 0x000fe20000000000 */
[----:B------:R-:W-:Y:S02]  /*101a0*/  FSEL R124, R26, -INF , !P0 ;  /* 0xff8000001a7c7808 */ /* 0x000fe40004000000 */
[----:B------:R-:W-:Y:S02]  /*101b0*/  FSEL R167, R28, -INF , !P3 ;  /* 0xff8000001ca77808 */ /* 0x000fe40005800000 */
[----:B------:R-:W-:Y:S02]  /*101c0*/  ISETP.GE.AND P0, PT, R31, R164, PT ;  /* 0x000000a41f00720c */ /* 0x000fe40003f06270 */
[----:B------:R-:W-:Y:S01]  /*101d0*/  FMNMX3.FTZ R28, R18, R17, R19, !PT ;  /* 0x00000011121c7276 */ /* 0x000fe20007810013 */
[----:B------:R-:W-:Y:S01]  /*101e0*/  FFMA.FTZ R20, -R163, R20, R83 ;  /* 0x00000014a3147223 */ /* 0x000fe20000010153 */
[----:B------:R-:W-:-:S02]  /*101f0*/  FSEL R22, R22, -INF , P1 ;  /* 0xff80000016167808 */ /* 0x000fc40000800000 */
[----:B------:R-:W-:Y:S02]  /*10200*/  ISETP.GE.AND P1, PT, R31, R162, PT ;  /* 0x000000a21f00720c */ /* 0x000fe40003f26270 */
[----:B------:R-:W-:Y:S02]  /*10210*/  FSEL R82, R82, -INF , P0 ;  /* 0xff80000052527808 */ /* 0x000fe40000000000 */
[----:B------:R-:W-:Y:S02]  /*10220*/  FMNMX3.FTZ R28, R28, R21, R41, !PT ;  /* 0x000000151c1c7276 */ /* 0x000fe40007810029 */
[----:B------:R-:W-:Y:S02]  /*10230*/  ISETP.GE.AND P0, PT, R29, R164, PT ;  /* 0x000000a41d00720c */ /* 0x000fe40003f06270 */
[----:B------:R-:W-:Y:S02]  /*10240*/  ISETP.GE.AND P3, PT, R33, R162, PT ;  /* 0x000000a22100720c */ /* 0x000fe40003f66270 */
[----:B------:R-:W-:-:S02]  /*10250*/  FSEL R120, R82, -INF , !P1 ;  /* 0xff80000052787808 */ /* 0x000fc40004800000 */
[----:B------:R-:W-:Y:S02]  /*10260*/  FMNMX3.FTZ R26, R28, R23, R39, !PT ;  /* 0x000000171c1a7276 */ /* 0x000fe40007810027 */
[-C--:B------:R-:W-:Y:S02]  /*10270*/  ISETP.GE.AND P1, PT, R29, R162.reuse, PT ;  /* 0x000000a21d00720c */ /* 0x080fe40003f26270 */
[----:B------:R-:W-:Y:S02]  /*10280*/  FSEL R20, R20, -INF , P0 ;  /* 0xff80000014147808 */ /* 0x000fe40000000000 */
[----:B------:R-:W-:Y:S02]  /*10290*/  FSEL R177, R42, -INF , !P3 ;  /* 0xff8000002ab17808 */ /* 0x000fe40005800000 */
[----:B------:R-:W-:Y:S01]  /*102a0*/  ISETP.GE.AND P3, PT, R27, R162, PT ;  /* 0x000000a21b00720c */ /* 0x000fe20003f66270 */
[----:B------:R-:W-:Y:S01]  /*102b0*/  FFMA.FTZ R52, -R163, R16, R52 ;  /* 0x00000010a3347223 */ /* 0x000fe20000010134 */
[----:B------:R-:W-:-:S02]  /*102c0*/  FSEL R173, R35, -INF , !P5 ;  /* 0xff80000023ad7808 */ /* 0x000fc40006800000 */
[----:B------:R-:W-:Y:S02]  /*102d0*/  FMNMX3.FTZ R26, R26, R37, R171, !PT ;  /* 0x000000251a1a7276 */ /* 0x000fe400078100ab */
[----:B------:R-:W-:Y:S02]  /*102e0*/  FSEL R126, R20, -INF , !P1 ;  /* 0xff800000147e7808 */ /* 0x000fe40004800000 */
[-C--:B------:R-:W-:Y:S02]  /*102f0*/  ISETP.GE.AND P1, PT, R111, R166.reuse, PT ;  /* 0x000000a66f00720c */ /* 0x080fe40003f26270 */
[----:B------:R-:W-:Y:S02]  /*10300*/  FSEL R122, R22, -INF , !P3 ;  /* 0xff800000167a7808 */ /* 0x000fe40005800000 */
[C---:B------:R-:W-:Y:S02]  /*10310*/  ISETP.GE.AND P3, PT, R27.reuse, R166, PT ;  /* 0x000000a61b00720c */ /* 0x040fe40003f66270 */
[----:B------:R-:W-:-:S02]  /*10320*/  ISETP.GE.AND P0, PT, R27, R165, PT ;  /* 0x000000a51b00720c */ /* 0x000fc40003f06270 */
[----:B------:R-:W-:Y:S02]  /*10330*/  IABS R8, R8 ;  /* 0x0000000800087213 */ /* 0x000fe40000000000 */
[----:B------:R-:W-:Y:S02]  /*10340*/  FMNMX3.FTZ R22, R26, R173, R175, !PT ;  /* 0x000000ad1a167276 */ /* 0x000fe400078100af */
[----:B------:R-:W-:Y:S02]  /*10350*/  FSEL R27, R12, -INF , !P6 ;  /* 0xff8000000c1b7808 */ /* 0x000fe40007000000 */
[-C--:B------:R-:W-:Y:S02]  /*10360*/  ISETP.GE.AND P6, PT, R111, R165.reuse, PT ;  /* 0x000000a56f00720c */ /* 0x080fe40003fc6270 */
[----:B------:R-:W-:Y:S01]  /*10370*/  FSEL R52, R52, -INF , P1 ;  /* 0xff80000034347808 */ /* 0x000fe20000800000 */
[----:B------:R-:W-:Y:S01]  /*10380*/  IMAD.MOV.U32 R16, RZ, RZ, R8 ;  /* 0x000000ffff107224 */ /* 0x000fe200078e0008 */
[----:B------:R-:W-:-:S02]  /*10390*/  ISETP.GE.AND P5, PT, R33, R165, PT ;  /* 0x000000a52100720c */ /* 0x000fc40003fa6270 */
[----:B------:R-:W-:Y:S02]  /*103a0*/  FMNMX3.FTZ R33, R22, R177, R124, !PT ;  /* 0x000000b116217276 */ /* 0x000fe4000781007c */
[----:B------:R-:W-:Y:S02]  /*103b0*/  IABS R2, R2 ;  /* 0x0000000200027213 */ /* 0x000fe40000000000 */
[----:B------:R-:W-:Y:S02]  /*103c0*/  FSEL R8, R52, -INF , !P6 ;  /* 0xff80000034087808 */ /* 0x000fe40007000000 */
[----:B------:R-:W-:Y:S02]  /*103d0*/  IABS R12, R10 ;  /* 0x0000000a000c7213 */ /* 0x000fe40000000000 */
[C---:B------:R-:W-:Y:S02]  /*103e0*/  ISETP.GE.AND P1, PT, R31.reuse, R166, PT ;  /* 0x000000a61f00720c */ /* 0x040fe40003f26270 */
[----:B------:R-:W-:-:S02]  /*103f0*/  ISETP.GE.AND P6, PT, R31, R165, PT ;  /* 0x000000a51f00720c */ /* 0x000fc40003fc6270 */
[----:B------:R-:W-:Y:S02]  /*10400*/  FMNMX3.FTZ R33, R33, R122, R120, !PT ;  /* 0x0000007a21217276 */ /* 0x000fe40007810078 */
[----:B------:R-:W-:Y:S02]  /*10410*/  I2FP.F32.S32 R31, R2 ;  /* 0x00000002001f7245 */ /* 0x000fe40000201400 */
[----:B------:R-:W-:Y:S02]  /*10420*/  FMNMX3.FTZ R2, R8, R15, R27, !PT ;  /* 0x0000000f08027276 */ /* 0x000fe4000781001b */
[----:B------:R-:W-:Y:S02]  /*10430*/  I2FP.F32.S32 R12, R12 ;  /* 0x0000000c000c7245 */ /* 0x000fe40000201400 */
[----:B------:R-:W-:Y:S02]  /*10440*/  FMNMX.FTZ R10, R126, R33, !PT ;  /* 0x000000217e0a7209 */ /* 0x000fe40007810000 */
[----:B------:R-:W-:Y:S01]  /*10450*/  FMNMX3.FTZ R2, R2, R13, R9, !PT ;  /* 0x0000000d02027276 */ /* 0x000fe20007810009 */
[----:B------:R-:W-:Y:S01]  /*10460*/  FFMA.FTZ R12, -R163, R12, R24 ;  /* 0x0000000ca30c7223 */ /* 0x000fe20000010118 */
[----:B------:R-:W-:-:S02]  /*10470*/  IABS R0, R0 ;  /* 0x0000000000007213 */ /* 0x000fc40000000000 */
[----:B------:R-:W-:Y:S01]  /*10480*/  I2FP.F32.S32 R16, R16 ;  /* 0x0000001000107245 */ /* 0x000fe20000201400 */
[----:B------:R-:W1:Y:S01]  /*10490*/  SHFL.BFLY PT, R33, R10, 0x2, 0x1f ;  /* 0x0c401f000a217f89 */ /* 0x000e6200000e0000 */
[----:B------:R-:W-:Y:S01]  /*104a0*/  FMNMX3.FTZ R2, R2, R11, R7, !PT ;  /* 0x0000000b02027276 */ /* 0x000fe20007810007 */
[C---:B------:R-:W-:Y:S01]  /*104b0*/  FFMA.FTZ R31, -R163.reuse, R31, R80 ;  /* 0x0000001fa31f7223 */ /* 0x040fe20000010150 */
[----:B------:R-:W-:Y:S01]  /*104c0*/  I2FP.F32.S32 R0, R0 ;  /* 0x0000000000007245 */ /* 0x000fe20000201400 */
[C---:B------:R-:W-:Y:S01]  /*104d0*/  FFMA.FTZ R16, -R163.reuse, R16, R25 ;  /* 0x00000010a3107223 */ /* 0x040fe20000010119 */
[----:B------:R-:W-:Y:S02]  /*104e0*/  FSEL R12, R12, -INF , P2 ;  /* 0xff8000000c0c7808 */ /* 0x000fe40001000000 */
[----:B------:R-:W-:Y:S01]  /*104f0*/  FMNMX3.FTZ R2, R2, R5, R131, !PT ;  /* 0x0000000502027276 */ /* 0x000fe20007810083 */
[----:B------:R-:W-:Y:S01]  /*10500*/  FFMA.FTZ R0, -R163, R0, R81 ;  /* 0x00000000a3007223 */ /* 0x000fe20000010151 */
[----:B------:R-:W-:-:S02]  /*10510*/  ISETP.GE.AND P2, PT, R29, R166, PT ;  /* 0x000000a61d00720c */ /* 0x000fc40003f46270 */
[----:B------:R-:W-:Y:S02]  /*10520*/  FSEL R16, R16, -INF , P3 ;  /* 0xff80000010107808 */ /* 0x000fe40001800000 */
        /* <DEDUP_REMOVED lines=15> */
[----:B------:R-:W-:Y:S01]  /*10620*/  IMAD.IADD R143, R49, 0x1, R14 ;  /* 0x00000001318f7824 */ /* 0x000fe200078e020e */
[----:B-1----:R-:W-:-:S05]  /*10630*/  FMNMX.FTZ R10, R29, R10, !PT ;  /* 0x0000000a1d0a7209 */ /* 0x002fca0007810000 */
[----:B------:R-:W1:Y:S01]  /*10640*/  SHFL.BFLY PT, R25, R10, 0x1, 0x1f ;  /* 0x0c201f000a197f89 */ /* 0x000e6200000e0000 */
[----:B--2---:R-:W-:Y:S02]  /*10650*/  FMNMX.FTZ R0, R33, R0, !PT ;  /* 0x0000000021007209 */ /* 0x004fe40007810000 */
[----:B------:R-:W-:Y:S02]  /*10660*/  LEA R143, R143, UR6, 0x1 ;  /* 0x000000068f8f7c11 */ /* 0x000fe4000f8e08ff */
[----:B------:R-:W-:Y:S01]  /*10670*/  FSETP.NEU.FTZ.AND P0, PT, R0, -INF , PT ;  /* 0xff8000000000780b */ /* 0x000fe20003f1d000 */
[----:B---3--:R-:W-:Y:S02]  /*10680*/  FMUL.FTZ R128, R121, R0 ;  /* 0x0000000079807220 */ /* 0x008fe40000410000 */
[----:B------:R-:W-:Y:S01]  /*10690*/  IMAD.IADD R142, R4, 0x1, R143 ;  /* 0x00000001048e7824 */ /* 0x000fe200078e028f */
[----:B------:R-:W2:Y:S02]  /*106a0*/  LDSM.16.MT88.4 R92, [R143+0x8000] ;  /* 0x008000008f5c783b */ /* 0x000ea40000004200 */
[----:B------:R-:W-:-:S02]  /*106b0*/  FSEL R128, R128, RZ, P0 ;  /* 0x000000ff80807208 */ /* 0x000fc40000000000 */
[----:B------:R-:W3:Y:S01]  /*106c0*/  LDSM.16.MT88.4 R84, [R142+0x8000] ;  /* 0x008000008e54783b */ /* 0x000ee20000004200 */
[----:B-1----:R-:W-:-:S03]  /*106d0*/  FMNMX.FTZ R2, R10, R25, !PT ;  /* 0x000000190a027209 */ /* 0x002fc60007810000 */
[----:B------:R-:W-:Y:S01]  /*106e0*/  LDSM.16.MT88.4 R48, [R142+0xa000] ;  /* 0x00a000008e30783b */ /* 0x000fe20000004200 */
[----:B------:R-:W-:Y:S01]  /*106f0*/  FSETP.NEU.FTZ.AND P0, PT, R2, -INF , PT ;  /* 0xff8000000200780b */ /* 0x000fe20003f1d000 */
[----:B------:R-:W-:-:S05]  /*10700*/  FMUL.FTZ R130, R121, R2 ;  /* 0x0000000279827220 */ /* 0x000fca0000410000 */
        /* <DEDUP_REMOVED lines=12> */
[----:B------:R-:W-:Y:S04]  /*107d0*/  LDSM.16.MT88.4 R12, [R143+0x8800] ;  /* 0x008800008f0c783b */ /* 0x000fe80000004200 */
[----:B------:R-:W-:Y:S01]  /*107e0*/  LDSM.16.MT88.4 R8, [R142+0x8800] ;  /* 0x008800008e08783b */ /* 0x000fe20000004200 */
[----:B------:R-:W1:Y:S08]  /*107f0*/  MUFU.EX2 R118, R118 ;  /* 0x0000007600767308 */ /* 0x000e700000000800 */
[----:B------:R-:W-:Y:S08]  /*10800*/  MUFU.EX2 R115, R115 ;  /* 0x0000007300737308 */ /* 0x000ff00000000800 */
[----:B------:R-:W4:Y:S08]  /*10810*/  MUFU.EX2 R32, R32 ;  /* 0x0000002000207308 */ /* 0x000f300000000800 */
[----:B------:R-:W-:Y:S08]  /*10820*/  MUFU.EX2 R116, R116 ;  /* 0x0000007400747308 */ /* 0x000ff00000000800 */
[----:B------:R-:W5:Y:S08]  /*10830*/  MUFU.EX2 R117, R117 ;  /* 0x0000007500757308 */ /* 0x000f700000000800 */
[----:B------:R-:W-:Y:S08]  /*10840*/  MUFU.EX2 R35, R35 ;  /* 0x0000002300237308 */ /* 0x000ff00000000800 */
[----:B------:R-:W2:Y:S01]  /*10850*/  MUFU.EX2 R114, R114 ;  /* 0x0000007200727308 */ /* 0x000ea20000000800 */
[-CC-:B------:R-:W-:Y:S01]  /*10860*/  FFMA.FTZ R31, R41, R121.reuse, -R128.reuse ;  /* 0x00000079291f7223 */ /* 0x180fe20000010880 */
[-CC-:B------:R-:W-:Y:S01]  /*10870*/  FFMA.FTZ R30, R23, R121.reuse, -R128.reuse ;  /* 0x00000079171e7223 */ /* 0x180fe20000010880 */
[-CC-:B------:R-:W-:Y:S01]  /*10880*/  FFMA.FTZ R29, R39, R121.reuse, -R128.reuse ;  /* 0x00000079271d7223 */ /* 0x180fe20000010880 */
[-C--:B------:R-:W-:Y:S01]  /*10890*/  FFMA.FTZ R28, R37, R121.reuse, -R128 ;  /* 0x00000079251c7223 */ /* 0x080fe20000010880 */
[-CC-:B------:R-:W-:Y:S01]  /*108a0*/  FFMA.FTZ R34, R7, R121.reuse, -R130.reuse ;  /* 0x0000007907227223 */ /* 0x180fe20000010882 */
[----:B------:R-:W-:Y:S01]  /*108b0*/  FFMA.FTZ R33, R5, R121, -R130 ;  /* 0x0000007905217223 */ /* 0x000fe20000010882 */
[----:B-1----:R-:W-:-:S02]  /*108c0*/  F2FP.BF16.F32.PACK_AB R65, R118, R119 ;  /* 0x000000777641723e */ /* 0x002fc400000010ff */
[----:B----4-:R-:W-:Y:S02]  /*108d0*/  F2FP.BF16.F32.PACK_AB R67, R32, R115 ;  /* 0x000000732043723e */ /* 0x010fe400000010ff */
[----:B-----5:R-:W-:Y:S01]  /*108e0*/  F2FP.BF16.F32.PACK_AB R64, R117, R116 ;  /* 0x000000747540723e */ /* 0x020fe200000010ff */
[----:B------:R-:W-:Y:S01]  /*108f0*/  MUFU.EX2 R31, R31 ;  /* 0x0000001f001f7308 */ /* 0x000fe20000000800 */
[----:B------:R-:W1:Y:S01]  /*10900*/  LDSM.16.MT88.4 R40, [R143+0xa000] ;  /* 0x00a000008f28783b */ /* 0x000e620000004200 */
[----:B--2---:R-:W-:-:S06]  /*10910*/  F2FP.BF16.F32.PACK_AB R66, R114, R35 ;  /* 0x000000237242723e */ /* 0x004fcc00000010ff */
[----:B------:R-:W2:Y:S01]  /*10920*/  MUFU.EX2 R30, R30 ;  /* 0x0000001e001e7308 */ /* 0x000ea20000000800 */
[C---:B------:R-:W-:Y:S07]  /*10930*/  HMMA.16816.F32.BF16 R96, R64.reuse, R92, RZ ;  /* 0x0000005c4060723c */ /* 0x040fee00000418ff */
[----:B------:R-:W-:Y:S01]  /*10940*/  MUFU.EX2 R29, R29 ;  /* 0x0000001d001d7308 */ /* 0x000fe20000000800 */
[C---:B---3--:R-:W-:Y:S07]  /*10950*/  HMMA.16816.F32.BF16 R88, R64.reuse, R84, RZ ;  /* 0x000000544058723c */ /* 0x048fee00000418ff */
[----:B------:R-:W3:Y:S01]  /*10960*/  MUFU.EX2 R28, R28 ;  /* 0x0000001c001c7308 */ /* 0x000ee20000000800 */
[C---:B------:R-:W-:Y:S07]  /*10970*/  HMMA.16816.F32.BF16 R92, R64.reuse, R94, RZ ;  /* 0x0000005e405c723c */ /* 0x040fee00000418ff */
[----:B------:R-:W-:Y:S01]  /*10980*/  MUFU.EX2 R113, R113 ;  /* 0x0000007100717308 */ /* 0x000fe20000000800 */
[----:B------:R-:W-:Y:S07]  /*10990*/  HMMA.16816.F32.BF16 R84, R64, R86, RZ ;  /* 0x000000564054723c */ /* 0x000fee00000418ff */
[----:B------:R-:W4:Y:S08]  /*109a0*/  MUFU.EX2 R112, R112 ;  /* 0x0000007000707308 */ /* 0x000f300000000800 */
[----:B------:R-:W-:Y:S08]  /*109b0*/  MUFU.EX2 R34, R34 ;  /* 0x0000002200227308 */ /* 0x000ff00000000800 */
[----:B------:R-:W5:Y:S01]  /*109c0*/  MUFU.EX2 R33, R33 ;  /* 0x0000002100217308 */ /* 0x000f620000000800 */
[----:B------:R-:W-:Y:S01]  /*109d0*/  IMAD.IADD R141, R6, 0x1, R143 ;  /* 0x00000001068d7824 */ /* 0x000fe200078e028f */
[----:B--2---:R-:W-:-:S02]  /*109e0*/  F2FP.BF16.F32.PACK_AB R5, R30, R31 ;  /* 0x0000001f1e05723e */ /* 0x004fc400000010ff */
[----:B---3--:R-:W-:Y:S01]  /*109f0*/  F2FP.BF16.F32.PACK_AB R7, R28, R29 ;  /* 0x0000001d1c07723e */ /* 0x008fe200000010ff */
[----:B------:R-:W-:Y:S01]  /*10a00*/  IMAD.IADD R140, R4, 0x1, R141 ;  /* 0x00000001048c7824 */ /* 0x000fe200078e028d */
[----:B----4-:R-:W-:Y:S01]  /*10a10*/  F2FP.BF16.F32.PACK_AB R4, R112, R113 ;  /* 0x000000717004723e */ /* 0x010fe200000010ff */
[----:B------:R-:W-:Y:S01]  /*10a20*/  LDSM.16.MT88.4 R76, [R141+0x8000] ;  /* 0x008000008d4c783b */ /* 0x000fe20000004200 */
[C---:B-1----:R-:W-:Y:S03]  /*10a30*/  HMMA.16816.F32.BF16 R36, R64.reuse, R40, RZ ;  /* 0x000000284024723c */ /* 0x042fe600000418ff */
[----:B------:R-:W-:Y:S04]  /*10a40*/  LDSM.16.MT88.4 R68, [R140+0x8000] ;  /* 0x008000008c44783b */ /* 0x000fe80000004200 */
[----:B------:R-:W-:Y:S01]  /*10a50*/  LDSM.16.MT88.4 R56, [R141+0xa000] ;  /* 0x00a000008d38783b */ /* 0x000fe20000004200 */
[----:B-----5:R-:W-:Y:S01]  /*10a60*/  F2FP.BF16.F32.PACK_AB R6, R33, R34 ;  /* 0x000000222106723e */ /* 0x020fe200000010ff */
[----:B------:R-:W-:Y:S02]  /*10a70*/  HMMA.16816.F32.BF16 R44, R64, R48, RZ ;  /* 0x00000030402c723c */ /* 0x000fe400000418ff */
[----:B------:R-:W-:Y:S04]  /*10a80*/  LDSM.16.MT88.4 R16, [R140+0xa000] ;  /* 0x00a000008c10783b */ /* 0x000fe80000004200 */
[----:B------:R-:W-:Y:S02]  /*10a90*/  LDSM.16.MT88.4 R24, [R141+0x8800] ;  /* 0x008800008d18783b */ /* 0x000fe40000004200 */
[C---:B------:R-:W-:Y:S02]  /*10aa0*/  HMMA.16816.F32.BF16 R96, R4.reuse, R12, R96 ;  /* 0x0000000c0460723c */ /* 0x040fe40000041860 */
[----:B------:R-:W-:Y:S06]  /*10ab0*/  LDSM.16.MT88.4 R20, [R140+0x8800] ;  /* 0x008800008c14783b */ /* 0x000fec0000004200 */
[C---:B------:R-:W-:Y:S01]  /*10ac0*/  HMMA.16816.F32.BF16 R92, R4.reuse, R14, R92 ;  /* 0x0000000e045c723c */ /* 0x040fe2000004185c */
[----:B------:R-:W1:Y:S07]  /*10ad0*/  LDSM.16.MT88.4 R12, [R143+0xa800] ;  /* 0x00a800008f0c783b */ /* 0x000e6e0000004200 */
[C---:B------:R-:W-:Y:S08]  /*10ae0*/  HMMA.16816.F32.BF16 R88, R4.reuse, R8, R88 ;  /* 0x000000080458723c */ /* 0x040ff00000041858 */
[----:B------:R-:W-:Y:S01]  /*10af0*/  HMMA.16816.F32.BF16 R84, R4, R10, R84 ;  /* 0x0000000a0454723c */ /* 0x000fe20000041854 */
[----:B------:R-:W2:Y:S07]  /*10b00*/  LDSM.16.MT88.4 R8, [R142+0xa800] ;  /* 0x00a800008e08783b */ /* 0x000eae0000004200 */
        /* <DEDUP_REMOVED lines=25> */
[----:B------:R-:W-:-:S04]  /*10ca0*/  FFMA.FTZ R25, R151, R121, -R130 ;  /* 0x0000007997197223 */ /* 0x000fc80000010882 */
        /* <DEDUP_REMOVED lines=8> */
[----:B------:R-:W-:Y:S01]  /*10d30*/  FFMA.FTZ R22, R167, R121, -R130 ;  /* 0x00000079a7167223 */ /* 0x000fe20000010882 */
[----:B------:R-:W-:Y:S08]  /*10d40*/  MUFU.EX2 R27, R27 ;  /* 0x0000001b001b7308 */ /* 0x000ff00000000800 */
[----:B------:R-:W3:Y:S08]  /*10d50*/  MUFU.EX2 R24, R24 ;  /* 0x0000001800187308 */ /* 0x000ef00000000800 */
[----:B------:R-:W-:Y:S08]  /*10d60*/  MUFU.EX2 R23, R23 ;  /* 0x0000001700177308 */ /* 0x000ff00000000800 */
        /* <DEDUP_REMOVED lines=37> */
[----:B------:R-:W1:Y:S07]  /*10fc0*/  LDSM.16.MT88.4 R12, [R142+0x9800] ;  /* 0x009800008e0c783b */ /* 0x000e6e0000004200 */
[C---:B--2---:R-:W-:Y:S08]  /*10fd0*/  HMMA.16816.F32.BF16 R60, R4.reuse, R8, R60 ;  /* 0x00000008043c723c */ /* 0x044ff0000004183c */
[----:B------:R-:W-:Y:S01]  /*10fe0*/  HMMA.16816.F32.BF16 R64, R4, R10, R64 ;  /* 0x0000000a0440723c */ /* 0x000fe20000041840 */
[----:B------:R-:W2:Y:S01]  /*10ff0*/  LDSM.16.MT88.4 R8, [R141+0x9800] ;  /* 0x009800008d08783b */ /* 0x000ea20000004200 */
        /* <DEDUP_REMOVED lines=32> */
[C---:B---3--:R-:W-:Y:S08]  /*11200*/  HMMA.16816.F32.BF16 R36, R4.reuse, R12, R36 ;  /* 0x0000000c0424723c */ /* 0x048ff00000041824 */
[C---:B------:R-:W-:Y:S01]  /*11210*/  HMMA.16816.F32.BF16 R40, R4.reuse, R14, R40 ;  /* 0x0000000e0428723c */ /* 0x040fe20000041828 */
[----:B------:R-:W1:Y:S07]  /*11220*/  LDSM.16.MT88.4 R12, [R141+0xb800] ;  /* 0x00b800008d0c783b */ /* 0x000e6e0000004200 */
[C---:B--2---:R-:W-:Y:S08]  /*11230*/  HMMA.16816.F32.BF16 R44, R4.reuse, R8, R44 ;  /* 0x00000008042c723c */ /* 0x044ff0000004182c */
[----:B------:R-:W-:Y:S01]  /*11240*/  HMMA.16816.F32.BF16 R48, R4, R10, R48 ;  /* 0x0000000a0430723c */ /* 0x000fe20000041830 */
[----:B------:R-:W2:Y:S02]  /*11250*/  LDSM.16.MT88.4 R8, [R140+0xb800] ;  /* 0x00b800008c08783b */ /* 0x000ea40000004200 */
[----:B------:R-:W-:Y:S01]  /*11260*/  FADD.FTZ R29, R29, R30 ;  /* 0x0000001e1d1d7221 */ /* 0x000fe20000010000 */
[----:B------:R-:W-:Y:S01]  /*11270*/  FADD.FTZ R34, R34, R17 ;  /* 0x0000001122227221 */ /* 0x000fe20000010000 */
[----:B------:R-:W3:Y:S02]  /*11280*/  S2R R168, SR_TID.X ;  /* 0x0000000000a87919 */ /* 0x000ee40000002100 */
        /* <DEDUP_REMOVED lines=15> */
[----:B------:R-:W-:Y:S01]  /*11380*/  HMMA.16816.F32.BF16 R68, R4, R18, R68 ;  /* 0x000000120444723c */ /* 0x000fe20000041844 */
[----:B------:R-:W-:Y:S02]  /*11390*/  BSSY B2, `(.L_x_14589) ;  /* 0x00003d3000027945 */ /* 0x000fe40003800000 */
[----:B------:R-:W-:Y:S01]  /*113a0*/  FADD.FTZ R120, R120, R151 ;  /* 0x0000009778787221 */ /* 0x000fe20000010000 */
[----:B------:R-:W-:Y:S01]  /*113b0*/  FADD.FTZ R121, R121, R124 ;  /* 0x0000007c79797221 */ /* 0x000fe20000010000 */
[----:B---3--:R-:W-:-:S03]  /*113c0*/  IMAD.SHL.U32 R167, R168, 0x8, RZ ;  /* 0x00000008a8a77824 */ /* 0x008fc600078e00ff */
[----:B-1----:R-:W-:Y:S03]  /*113d0*/  HMMA.16816.F32.BF16 R52, R4, R12, R52 ;  /* 0x0000000c0434723c */ /* 0x002fe60000041834 */
[----:B------:R-:W-:Y:S01]  /*113e0*/  FADD.FTZ R172, R131, R120 ;  /* 0x0000007883ac7221 */ /* 0x000fe20000010000 */
[----:B------:R-:W-:-:S04]  /*113f0*/  FADD.FTZ R174, R174, R121 ;  /* 0x00000079aeae7221 */ /* 0x000fc80000010000 */
        /* <DEDUP_REMOVED lines=32> */
[-C--:B------:R-:W-:Y:S01]  /*11600*/  LOP3.LUT R4, R4, R13.reuse, RZ, 0x3c, !PT ;  /* 0x0000000d04047212 */ /* 0x080fe200078e3cff */
[----:B------:R-:W-:Y:S02]  /*11610*/  IMAD.HI.U32 R12, R15, R12, R14 ;  /* 0x0000000c0f0c7227 */ /* 0x000fe400078e000e */
        /* <DEDUP_REMOVED lines=43> */
.L_x_14592:
        /* <DEDUP_REMOVED lines=8> */
.L_x_14593:
[----:B------:R-:W-:Y:S05]  /*11950*/  BSYNC.RECONVERGENT B0 ;  /* 0x0000000000007941 */ /* 0x000fea0003800200 */
.L_x_14591:
        /* <DEDUP_REMOVED lines=154> */
[----:B------:R-:W-:-:S04]  /*12300*/  VIADD R114, R101, 0xffffffff ;  /* 0xffffffff65727836 */ /* 0x000fc80000000000 */
[----:B------:R-:W-:Y:S01]  /*12310*/  IMAD.SHL.U32 R114, R114, 0x40, RZ ;  /* 0x0000004072727824 */ /* 0x000fe200078e00ff */
[C---:B------:R-:W-:Y:S03]  /*12320*/  HMMA.16816.F32.BF16 R8, R120.reuse, R112, R8 ;  /* 0x000000707808723c */ /* 0x040fe60000041808 */
[----:B------:R-:W-:Y:S02]  /*12330*/  IMAD.IADD R113, R110, 0x1, R3 ;  /* 0x000000016e717824 */ /* 0x000fe400078e0203 */
[----:B------:R-:W-:Y:S02]  /*12340*/  IMAD.IADD R178, R114, 0x1, R107 ;  /* 0x0000000172b27824 */ /* 0x000fe400078e026b */
[----:B------:R-:W-:Y:S02]  /*12350*/  IMAD.IADD R113, R104, 0x1, R113 ;  /* 0x0000000168717824 */ /* 0x000fe400078e0271 */
[----:B------:R-:W-:Y:S01]  /*12360*/  IMAD.IADD R178, R178, 0x1, R157 ;  /* 0x00000001b2b27824 */ /* 0x000fe200078e029d */
[----:B--2---:R-:W-:Y:S03]  /*12370*/  HMMA.16816.F32.BF16 R16, R120, R116, R16 ;  /* 0x000000747810723c */ /* 0x004fe60000041810 */
[----:B------:R-:W-:-:S02]  /*12380*/  VIADD R105, R113, 0x8 ;  /* 0x0000000871697836 */ /* 0x000fc40000000000 */
[----:B------:R-:W-:Y:S01]  /*12390*/  VIADD R117, R111, 0xffffffc0 ;  /* 0xffffffc06f757836 */ /* 0x000fe20000000000 */
[--C-:B------:R-:W-:Y:S02]  /*123a0*/  IADD3 R112, PT, PT, R113, 0x40, -R178.reuse ;  /* 0x0000004071707810 */ /* 0x100fe40007ffe8b2 */
[----:B------:R-:W-:Y:S02]  /*123b0*/  IADD3 R115, PT, PT, R105, 0x40, -R178 ;  /* 0x0000004069737810 */ /* 0x000fe40007ffe8b2 */
[----:B------:R-:W-:Y:S01]  /*123c0*/  IABS R112, R112 ;  /* 0x0000007000707213 */ /* 0x000fe20000000000 */
[----:B------:R-:W-:Y:S03]  /*123d0*/  HMMA.16816.F32.BF16 R12, R120, R118, R12 ;  /* 0x00000076780c723c */ /* 0x000fe6000004180c */
[----:B------:R-:W-:Y:S02]  /*123e0*/  IABS R115, R115 ;  /* 0x0000007300737213 */ /* 0x000fe40000000000 */
[----:B------:R-:W-:-:S02]  /*123f0*/  I2FP.F32.S32 R112, R112 ;  /* 0x0000007000707245 */ /* 0x000fc40000201400 */
[----:B------:R-:W-:Y:S02]  /*12400*/  I2FP.F32.S32 R115, R115 ;  /* 0x0000007300737245 */ /* 0x000fe40000201400 */
[----:B------:R-:W-:Y:S01]  /*12410*/  IADD3 R116, PT, PT, R105, 0x3f, -R178 ;  /* 0x0000003f69747810 */ /* 0x000fe20007ffe8b2 */
[----:B------:R-:W-:Y:S01]  /*12420*/  FFMA.FTZ R112, -R163, R112, R32 ;  /* 0x00000070a3707223 */ /* 0x000fe20000010120 */
[----:B------:R-:W-:Y:S01]  /*12430*/  IADD3 R118, PT, PT, R113, 0x38, -R178 ;  /* 0x0000003871767810 */ /* 0x000fe20007ffe8b2 */
[----:B------:R-:W-:Y:S01]  /*12440*/  FFMA.FTZ R32, -R163, R115, R34 ;  /* 0x00000073a3207223 */ /* 0x000fe20000010122 */
[----:B------:R-:W-:Y:S01]  /*12450*/  IADD3 R34, PT, PT, R113, 0x3f, -R178 ;  /* 0x0000003f71227810 */ /* 0x000fe20007ffe8b2 */
[----:B------:R-:W-:Y:S01]  /*12460*/  VIADD R115, R111, 0xffffffc1 ;  /* 0xffffffc16f737836 */ /* 0x000fe20000000000 */
[----:B------:R-:W-:Y:S02]  /*12470*/  IABS R116, R116 ;  /* 0x0000007400747213 */ /* 0x000fe40000000000 */
[----:B------:R-:W-:-:S02]  /*12480*/  IABS R34, R34 ;  /* 0x0000002200227213 */ /* 0x000fc40000000000 */
[----:B------:R-:W-:Y:S02]  /*12490*/  I2FP.F32.S32 R116, R116 ;  /* 0x0000007400747245 */ /* 0x000fe40000201400 */
[----:B------:R-:W-:Y:S02]  /*124a0*/  I2FP.F32.S32 R34, R34 ;  /* 0x0000002200227245 */ /* 0x000fe40000201400 */
[C---:B------:R-:W-:Y:S02]  /*124b0*/  ISETP.GE.AND P5, PT, R117.reuse, R164, PT ;  /* 0x000000a47500720c */ /* 0x040fe40003fa6270 */
[----:B------:R-:W-:Y:S01]  /*124c0*/  ISETP.GE.AND P4, PT, R117, R166, PT ;  /* 0x000000a67500720c */ /* 0x000fe20003f86270 */
[C---:B------:R-:W-:Y:S01]  /*124d0*/  FFMA.FTZ R34, -R163.reuse, R34, R33 ;  /* 0x00000022a3227223 */ /* 0x040fe20000010121 */
[----:B------:R-:W-:Y:S01]  /*124e0*/  FFMA.FTZ R33, -R163, R116, R35 ;  /* 0x00000074a3217223 */ /* 0x000fe20000010123 */
[----:B------:R-:W-:Y:S02]  /*124f0*/  IABS R118, R118 ;  /* 0x0000007600767213 */ /* 0x000fe40000000000 */
[----:B------:R-:W-:-:S02]  /*12500*/  ISETP.GE.AND P3, PT, R117, R162, PT ;  /* 0x000000a27500720c */ /* 0x000fc40003f66270 */
[----:B------:R-:W-:Y:S02]  /*12510*/  FSEL R32, R32, -INF , P5 ;  /* 0xff80000020207808 */ /* 0x000fe40002800000 */
[----:B------:R-:W-:Y:S02]  /*12520*/  IADD3 R35, PT, PT, R105, 0x38, -R178 ;  /* 0x0000003869237810 */ /* 0x000fe40007ffe8b2 */
[----:B------:R-:W-:Y:S02]  /*12530*/  ISETP.GE.AND P6, PT, R117, R165, PT ;  /* 0x000000a57500720c */ /* 0x000fe40003fc6270 */
[----:B------:R-:W-:Y:S02]  /*12540*/  FSEL R112, R112, -INF , P4 ;  /* 0xff80000070707808 */ /* 0x000fe40002000000 */
[----:B------:R-:W-:Y:S02]  /*12550*/  I2FP.F32.S32 R118, R118 ;  /* 0x0000007600767245 */ /* 0x000fe40000201400 */
[----:B------:R-:W-:-:S02]  /*12560*/  FSEL R32, R32, -INF , !P3 ;  /* 0xff80000020207808 */ /* 0x000fc40005800000 */
[----:B------:R-:W-:Y:S01]  /*12570*/  IABS R35, R35 ;  /* 0x0000002300237213 */ /* 0x000fe20000000000 */
[----:B------:R-:W-:Y:S01]  /*12580*/  FFMA.FTZ R118, -R163, R118, R28 ;  /* 0x00000076a3767223 */ /* 0x000fe2000001011c */
[----:B------:R-:W-:Y:S02]  /*12590*/  IADD3 R116, PT, PT, R113, 0x37, -R178 ;  /* 0x0000003771747810 */ /* 0x000fe40007ffe8b2 */
[C---:B------:R-:W-:Y:S02]  /*125a0*/  ISETP.GE.AND P3, PT, R115.reuse, R164, PT ;  /* 0x000000a47300720c */ /* 0x040fe40003f66270 */
[----:B------:R-:W-:Y:S02]  /*125b0*/  FSEL R112, R112, -INF , !P6 ;  /* 0xff80000070707808 */ /* 0x000fe40007000000 */
        /* <DEDUP_REMOVED lines=14> */
[C---:B------:R-:W-:Y:S02]  /*126a0*/  ISETP.GE.AND P5, PT, R115.reuse, R164, PT ;  /* 0x000000a47300720c */ /* 0x040fe40003fa6270 */
[----:B------:R-:W-:Y:S02]  /*126b0*/  FSEL R34, R34, -INF , P4 ;  /* 0xff80000022227808 */ /* 0x000fe40002000000 */
[----:B------:R-:W-:Y:S02]  /*126c0*/  ISETP.GE.AND P4, PT, R115, R166, PT ;  /* 0x000000a67300720c */ /* 0x000fe40003f86270 */
[----:B------:R-:W-:-:S02]  /*126d0*/  I2FP.F32.S32 R28, R28 ;  /* 0x0000001c001c7245 */ /* 0x000fc40000201400 */
[----:B------:R-:W-:Y:S02]  /*126e0*/  ISETP.GE.AND P3, PT, R115, R162, PT ;  /* 0x000000a27300720c */ /* 0x000fe40003f66270 */
[----:B------:R-:W-:Y:S01]  /*126f0*/  FSEL R30, R30, -INF , P5 ;  /* 0xff8000001e1e7808 */ /* 0x000fe20002800000 */
[----:B------:R-:W-:Y:S01]  /*12700*/  FFMA.FTZ R28, -R163, R28, R31 ;  /* 0x0000001ca31c7223 */ /* 0x000fe2000001011f */
[----:B------:R-:W-:Y:S02]  /*12710*/  IADD3 R29, PT, PT, R105, 0x30, -R178 ;  /* 0x00000030691d7810 */ /* 0x000fe40007ffe8b2 */
[----:B------:R-:W-:Y:S02]  /*12720*/  FSEL R34, R34, -INF , !P6 ;  /* 0xff80000022227808 */ /* 0x000fe40007000000 */
[----:B------:R-:W-:Y:S02]  /*12730*/  ISETP.GE.AND P6, PT, R115, R165, PT ;  /* 0x000000a57300720c */ /* 0x000fe40003fc6270 */
[----:B------:R-:W-:-:S02]  /*12740*/  FSEL R118, R118, -INF , P4 ;  /* 0xff80000076767808 */ /* 0x000fc40002000000 */
[----:B------:R-:W-:Y:S02]  /*12750*/  FSEL R30, R30, -INF , !P3 ;  /* 0xff8000001e1e7808 */ /* 0x000fe40005800000 */
[----:B------:R-:W-:Y:S02]  /*12760*/  IABS R29, R29 ;  /* 0x0000001d001d7213 */ /* 0x000fe40000000000 */
[----:B------:R-:W-:Y:S02]  /*12770*/  IADD3 R192, PT, PT, R113, 0x2f, -R178 ;  /* 0x0000002f71c07810 */ /* 0x000fe40007ffe8b2 */
[C---:B------:R-:W-:Y:S02]  /*12780*/  ISETP.GE.AND P3, PT, R35.reuse, R164, PT ;  /* 0x000000a42300720c */ /* 0x040fe40003f66270 */
[----:B------:R-:W-:Y:S02]  /*12790*/  FSEL R118, R118, -INF , !P6 ;  /* 0xff80000076767808 */ /* 0x000fe40007000000 */
[----:B------:R-:W-:-:S02]  /*127a0*/  ISETP.GE.AND P4, PT, R35, R166, PT ;  /* 0x000000a62300720c */ /* 0x000fc40003f86270 */
[C---:B------:R-:W-:Y:S02]  /*127b0*/  ISETP.GE.AND P6, PT, R35.reuse, R165, PT ;  /* 0x000000a52300720c */ /* 0x040fe40003fc6270 */
        /* <DEDUP_REMOVED lines=9> */
[----:B------:R-:W-:Y:S02]  /*12850*/  IADD3 R196, PT, PT, R113, 0x27, -R178 ;  /* 0x0000002771c47810 */ /* 0x000fe40007ffe8b2 */
[----:B------:R-:W-:Y:S01]  /*12860*/  FSEL R28, R28, -INF , !P5 ;  /* 0xff8000001c1c7808 */ /* 0x000fe20006800000 */
[----:B------:R-:W-:Y:S01]  /*12870*/  FFMA.FTZ R192, -R163, R192, R25 ;  /* 0x000000c0a3c07223 */ /* 0x000fe20000010119 */
[----:B------:R-:W-:Y:S02]  /*12880*/  IABS R188, R188 ;  /* 0x000000bc00bc7213 */ /* 0x000fe40000000000 */
[----:B------:R-:W-:Y:S02]  /*12890*/  ISETP.GE.AND P5, PT, R35, R164, PT ;  /* 0x000000a42300720c */ /* 0x000fe40003fa6270 */
[----:B------:R-:W-:Y:S02]  /*128a0*/  IABS R196, R196 ;  /* 0x000000c400c47213 */ /* 0x000fe40000000000 */
[----:B------:R-:W-:-:S02]  /*128b0*/  I2FP.F32.S32 R188, R188 ;  /* 0x000000bc00bc7245 */ /* 0x000fc40000201400 */
[----:B------:R-:W-:Y:S02]  /*128c0*/  ISETP.GE.AND P3, PT, R35, R162, PT ;  /* 0x000000a22300720c */ /* 0x000fe40003f66270 */
[----:B------:R-:W-:Y:S01]  /*128d0*/  FSEL R124, R26, -INF , P5 ;  /* 0xff8000001a7c7808 */ /* 0x000fe20002800000 */
[----:B------:R-:W-:Y:S01]  /*128e0*/  FFMA.FTZ R188, -R163, R188, R27 ;  /* 0x000000bca3bc7223 */ /* 0x000fe2000001011b */
[--C-:B------:R-:W-:Y:S01]  /*128f0*/  IADD3 R25, PT, PT, R105, 0x28, -R178.reuse ;  /* 0x0000002869197810 */ /* 0x100fe20007ffe8b2 */
[----:B------:R-:W-:Y:S01]  /*12900*/  VIADD R27, R111, 0xffffffd8 ;  /* 0xffffffd86f1b7836 */ /* 0x000fe20000000000 */
[----:B------:R-:W-:Y:S02]  /*12910*/  I2FP.F32.S32 R196, R196 ;  /* 0x000000c400c47245 */ /* 0x000fe40000201400 */
[----:B------:R-:W-:Y:S02]  /*12920*/  IADD3 R31, PT, PT, R113, 0x30, -R178 ;  /* 0x00000030711f7810 */ /* 0x000fe40007ffe8b2 */
[----:B------:R-:W-:Y:S01]  /*12930*/  FSEL R124, R124, -INF , !P3 ;  /* 0xff8000007c7c7808 */ /* 0x000fe20005800000 */
[----:B------:R-:W-:Y:S01]  /*12940*/  FFMA.FTZ R196, -R163, R196, R21 ;  /* 0x000000c4a3c47223 */ /* 0x000fe20000010115 */
[----:B------:R-:W-:-:S02]  /*12950*/  IABS R25, R25 ;  /* 0x0000001900197213 */ /* 0x000fc40000000000 */
[----:B------:R-:W-:Y:S02]  /*12960*/  ISETP.GE.AND P3, PT, R29, R164, PT ;  /* 0x000000a41d00720c */ /* 0x000fe40003f66270 */
[----:B------:R-:W-:Y:S02]  /*12970*/  IABS R31, R31 ;  /* 0x0000001f001f7213 */ /* 0x000fe40000000000 */
[----:B------:R-:W-:Y:S02]  /*12980*/  I2FP.F32.S32 R25, R25 ;  /* 0x0000001900197245 */ /* 0x000fe40000201400 */
[----:B------:R-:W-:Y:S02]  /*12990*/  IADD3 R21, PT, PT, R105, 0x20, -R178 ;  /* 0x0000002069157810 */ /* 0x000fe40007ffe8b2 */
[----:B------:R-:W-:Y:S01]  /*129a0*/  ISETP.GE.AND P5, PT, R29, R162, PT ;  /* 0x000000a21d00720c */ /* 0x000fe20003fa6270 */
[----:B------:R-:W-:Y:S01]  /*129b0*/  FFMA.FTZ R22, -R163, R25, R22 ;  /* 0x00000019a3167223 */ /* 0x000fe20000010116 */
[----:B------:R-:W-:Y:S01]  /*129c0*/  FSEL R188, R188, -INF , P3 ;  /* 0xff800000bcbc7808 */ /* 0x000fe20001800000 */
[----:B------:R-:W-:Y:S01]  /*129d0*/  VIADD R25, R111, 0xffffffd9 ;  /* 0xffffffd96f197836 */ /* 0x000fe20000000000 */
[----:B------:R-:W-:-:S02]  /*129e0*/  IADD3 R120, PT, PT, R105, 0x27, -R178 ;  /* 0x0000002769787810 */ /* 0x000fc40007ffe8b2 */
[----:B------:R-:W-:Y:S02]  /*129f0*/  I2FP.F32.S32 R31, R31 ;  /* 0x0000001f001f7245 */ /* 0x000fe40000201400 */
[----:B------:R-:W-:Y:S02]  /*12a00*/  IABS R21, R21 ;  /* 0x0000001500157213 */ /* 0x000fe40000000000 */
[----:B------:R-:W-:Y:S01]  /*12a10*/  FSEL R188, R188, -INF , !P5 ;  /* 0xff800000bcbc7808 */ /* 0x000fe20006800000 */
[----:B------:R-:W-:Y:S01]  /*12a20*/  FFMA.FTZ R24, -R163, R31, R24 ;  /* 0x0000001fa3187223 */ /* 0x000fe20000010118 */
[----:B------:R-:W-:Y:S02]  /*12a30*/  IABS R120, R120 ;  /* 0x0000007800787213 */ /* 0x000fe40000000000 */
[----:B------:R-:W-:Y:S02]  /*12a40*/  IADD3 R130, PT, PT, R113, 0x20, -R178 ;  /* 0x0000002071827810 */ /* 0x000fe40007ffe8b2 */
[----:B------:R-:W-:-:S02]  /*12a50*/  ISETP.GE.AND P5, PT, R27, R164, PT ;  /* 0x000000a41b00720c */ /* 0x000fc40003fa6270 */
[----:B------:R-:W-:Y:S02]  /*12a60*/  I2FP.F32.S32 R21, R21 ;  /* 0x0000001500157245 */ /* 0x000fe40000201400 */
[----:B------:R-:W-:Y:S02]  /*12a70*/  FSEL R116, R116, -INF , P4 ;  /* 0xff80000074747808 */ /* 0x000fe40002000000 */
[----:B------:R-:W-:Y:S01]  /*12a80*/  I2FP.F32.S32 R120, R120 ;  /* 0x0000007800787245 */ /* 0x000fe20000201400 */
[----:B------:R-:W-:Y:S01]  /*12a90*/  FFMA.FTZ R128, -R163, R21, R18 ;  /* 0x00000015a3807223 */ /* 0x000fe20000010112 */
[----:B------:R-:W-:Y:S01]  /*12aa0*/  IABS R130, R130 ;  /* 0x0000008200827213 */ /* 0x000fe20000000000 */
[----:B------:R-:W-:Y:S01]  /*12ab0*/  VIADD R21, R111, 0xffffffe1 ;  /* 0xffffffe16f157836 */ /* 0x000fe20000000000 */
[----:B------:R-:W-:Y:S01]  /*12ac0*/  ISETP.GE.AND P4, PT, R35, R166, PT ;  /* 0x000000a62300720c */ /* 0x000fe20003f86270 */
[----:B------:R-:W-:Y:S01]  /*12ad0*/  FFMA.FTZ R120, -R163, R120, R23 ;  /* 0x00000078a3787223 */ /* 0x000fe20000010117 */
[----:B------:R-:W-:Y:S01]  /*12ae0*/  ISETP.GE.AND P3, PT, R27, R162, PT ;  /* 0x000000a21b00720c */ /* 0x000fe20003f66270 */
[----:B------:R-:W-:Y:S01]  /*12af0*/  VIADD R23, R111, 0xffffffe0 ;  /* 0xffffffe06f177836 */ /* 0x000fe20000000000 */
[----:B------:R-:W-:-:S02]  /*12b00*/  FSEL R190, R22, -INF , P5 ;  /* 0xff80000016be7808 */ /* 0x000fc40002800000 */
[----:B------:R-:W-:Y:S02]  /*12b10*/  I2FP.F32.S32 R130, R130 ;  /* 0x0000008200827245 */ /* 0x000fe40000201400 */
[----:B------:R-:W-:Y:S02]  /*12b20*/  FSEL R126, R24, -INF , P4 ;  /* 0xff800000187e7808 */ /* 0x000fe40002000000 */
[----:B------:R-:W-:Y:S01]  /*12b30*/  FSEL R190, R190, -INF , !P3 ;  /* 0xff800000bebe7808 */ /* 0x000fe20005800000 */
[----:B------:R-:W-:Y:S01]  /*12b40*/  FFMA.FTZ R130, -R163, R130, R16 ;  /* 0x00000082a3827223 */ /* 0x000fe20000010110 */
[C-C-:B------:R-:W-:Y:S02]  /*12b50*/  IADD3 R18, PT, PT, R113.reuse, 0x1f, -R178.reuse ;  /* 0x0000001f71127810 */ /* 0x140fe40007ffe8b2 */
[----:B------:R-:W-:Y:S02]  /*12b60*/  IADD3 R24, PT, PT, R113, 0x28, -R178 ;  /* 0x0000002871187810 */ /* 0x000fe40007ffe8b2 */
[----:B------:R-:W-:-:S02]  /*12b70*/  ISETP.GE.AND P3, PT, R25, R164, PT ;  /* 0x000000a41900720c */ /* 0x000fc40003f66270 */
[----:B------:R-:W-:Y:S02]  /*12b80*/  IABS R18, R18 ;  /* 0x0000001200127213 */ /* 0x000fe40000000000 */
[----:B------:R-:W-:Y:S02]  /*12b90*/  IABS R24, R24 ;  /* 0x0000001800187213 */ /* 0x000fe40000000000 */
[----:B------:R-:W-:Y:S02]  /*12ba0*/  ISETP.GE.AND P5, PT, R25, R162, PT ;  /* 0x000000a21900720c */ /* 0x000fe40003fa6270 */
[----:B------:R-:W-:Y:S02]  /*12bb0*/  FSEL R120, R120, -INF , P3 ;  /* 0xff80000078787808 */ /* 0x000fe40001800000 */
[----:B------:R-:W-:Y:S02]  /*12bc0*/  IADD3 R16, PT, PT, R105, 0x1f, -R178 ;  /* 0x0000001f69107810 */ /* 0x000fe40007ffe8b2 */
[----:B------:R-:W-:-:S02]  /*12bd0*/  FSEL R116, R116, -INF , !P6 ;  /* 0xff80000074747808 */ /* 0x000fc40007000000 */
[----:B------:R-:W-:Y:S02]  /*12be0*/  I2FP.F32.S32 R18, R18 ;  /* 0x0000001200127245 */ /* 0x000fe40000201400 */
[----:B------:R-:W-:Y:S02]  /*12bf0*/  ISETP.GE.AND P6, PT, R35, R165, PT ;  /* 0x000000a52300720c */ /* 0x000fe40003fc6270 */
[----:B------:R-:W-:Y:S01]  /*12c00*/  I2FP.F32.S32 R24, R24 ;  /* 0x0000001800187245 */ /* 0x000fe20000201400 */
[C---:B------:R-:W-:Y:S01]  /*12c10*/  FFMA.FTZ R151, -R163.reuse, R18, R17 ;  /* 0x00000012a3977223 */ /* 0x040fe20000010111 */
[----:B------:R-:W-:Y:S02]  /*12c20*/  FSEL R120, R120, -INF , !P5 ;  /* 0xff80000078787808 */ /* 0x000fe40006800000 */
[----:B------:R-:W-:Y:S01]  /*12c30*/  IABS R16, R16 ;  /* 0x0000001000107213 */ /* 0x000fe20000000000 */
[----:B------:R-:W-:Y:S01]  /*12c40*/  FFMA.FTZ R20, -R163, R24, R20 ;  /* 0x00000018a3147223 */ /* 0x000fe20000010114 */
[----:B------:R-:W-:-:S02]  /*12c50*/  IADD3 R173, PT, PT, R113, 0x18, -R178 ;  /* 0x0000001871ad7810 */ /* 0x000fc40007ffe8b2 */
[----:B------:R-:W-:Y:S02]  /*12c60*/  ISETP.GE.AND P4, PT, R29, R166, PT ;  /* 0x000000a61d00720c */ /* 0x000fe40003f86270 */
[----:B------:R-:W-:Y:S02]  /*12c70*/  ISETP.GE.AND P5, PT, R23, R164, PT ;  /* 0x000000a41700720c */ /* 0x000fe40003fa6270 */
[----:B------:R-:W-:Y:S02]  /*12c80*/  FSEL R126, R126, -INF , !P6 ;  /* 0xff8000007e7e7808 */ /* 0x000fe40007000000 */
[----:B------:R-:W-:Y:S02]  /*12c90*/  I2FP.F32.S32 R16, R16 ;  /* 0x0000001000107245 */ /* 0x000fe40000201400 */
[----:B------:R-:W-:Y:S02]  /*12ca0*/  IABS R173, R173 ;  /* 0x000000ad00ad7213 */ /* 0x000fe40000000000 */
        /* <DEDUP_REMOVED lines=17> */
[----:B------:R-:W-:Y:S02]  /*12dc0*/  I2FP.F32.S32 R17, R17 ;  /* 0x0000001100117245 */ /* 0x000fe40000201400 */
[----:B------:R-:W-:-:S02]  /*12dd0*/  FSEL R194, R194, -INF , !P6 ;  /* 0xff800000c2c27808 */ /* 0x000fc40007000000 */
[----:B------:R-:W-:Y:S01]  /*12de0*/  ISETP.GE.AND P5, PT, R21, R162, PT ;  /* 0x000000a21500720c */ /* 0x000fe20003fa6270 */
[----:B------:R-:W-:Y:S01]  /*12df0*/  FFMA.FTZ R14, -R163, R17, R14 ;  /* 0x00000011a30e7223 */ /* 0x000fe2000001010e */
[----:B------:R-:W-:Y:S01]  /*12e00*/  FSEL R131, R131, -INF , P3 ;  /* 0xff80000083837808 */ /* 0x000fe20001800000 */
[----:B------:R-:W-:Y:S01]  /*12e10*/  VIADD R17, R111, 0xffffffe9 ;  /* 0xffffffe96f117836 */ /* 0x000fe20000000000 */
[----:B------:R-:W-:Y:S02]  /*12e20*/  IADD3 R12, PT, PT, R105, 0x17, -R178 ;  /* 0x00000017690c7810 */ /* 0x000fe40007ffe8b2 */
[----:B------:R-:W-:Y:S02]  /*12e30*/  ISETP.GE.AND P6, PT, R25, R165, PT ;  /* 0x000000a51900720c */ /* 0x000fe40003fc6270 */
[----:B------:R-:W-:Y:S02]  /*12e40*/  FSEL R196, R196, -INF , P4 ;  /* 0xff800000c4c47808 */ /* 0x000fe40002000000 */
[----:B------:R-:W-:-:S02]  /*12e50*/  ISETP.GE.AND P4, PT, R23, R166, PT ;  /* 0x000000a61700720c */ /* 0x000fc40003f86270 */
[--C-:B------:R-:W-:Y:S02]  /*12e60*/  IADD3 R180, PT, PT, R113, 0x17, -R178.reuse ;  /* 0x0000001771b47810 */ /* 0x100fe40007ffe8b2 */
[----:B------:R-:W-:Y:S02]  /*12e70*/  FSEL R131, R131, -INF , !P5 ;  /* 0xff80000083837808 */ /* 0x000fe40006800000 */
[----:B------:R-:W-:Y:S02]  /*12e80*/  IABS R12, R12 ;  /* 0x0000000c000c7213 */ /* 0x000fe40000000000 */
[----:B------:R-:W-:Y:S02]  /*12e90*/  IADD3 R129, PT, PT, R113, 0x10, -R178 ;  /* 0x0000001071817810 */ /* 0x000fe40007ffe8b2 */
[----:B------:R-:W-:Y:S02]  /*12ea0*/  FSEL R196, R196, -INF , !P6 ;  /* 0xff800000c4c47808 */ /* 0x000fe40007000000 */
[----:B------:R-:W-:-:S02]  /*12eb0*/  ISETP.GE.AND P5, PT, R19, R164, PT ;  /* 0x000000a41300720c */ /* 0x000fc40003fa6270 */
[----:B------:R-:W-:Y:S02]  /*12ec0*/  ISETP.GE.AND P6, PT, R23, R165, PT ;  /* 0x000000a51700720c */ /* 0x000fe40003fc6270 */
[----:B------:R-:W-:Y:S02]  /*12ed0*/  FSEL R130, R130, -INF , P4 ;  /* 0xff80000082827808 */ /* 0x000fe40002000000 */
[----:B------:R-:W-:Y:S02]  /*12ee0*/  ISETP.GE.AND P4, PT, R21, R166, PT ;  /* 0x000000a61500720c */ /* 0x000fe40003f86270 */
[----:B------:R-:W-:Y:S02]  /*12ef0*/  IABS R180, R180 ;  /* 0x000000b400b47213 */ /* 0x000fe40000000000 */
[----:B------:R-:W-:Y:S02]  /*12f00*/  I2FP.F32.S32 R12, R12 ;  /* 0x0000000c000c7245 */ /* 0x000fe40000201400 */
[----:B------:R-:W-:-:S02]  /*12f10*/  IABS R129, R129 ;  /* 0x0000008100817213 */ /* 0x000fc40000000000 */
[----:B------:R-:W-:Y:S01]  /*12f20*/  IADD3 R127, PT, PT, R105, 0x10, -R178 ;  /* 0x00000010697f7810 */ /* 0x000fe20007ffe8b2 */
[----:B------:R-:W-:Y:S01]  /*12f30*/  FFMA.FTZ R15, -R163, R12, R15 ;  /* 0x0000000ca30f7223 */ /* 0x000fe2000001010f */
[----:B------:R-:W-:Y:S01]  /*12f40*/  BAR.SYNC.DEFER_BLOCKING 0x0 ;  /* 0x0000000000007b1d */ /* 0x000fe20000010000 */
[----:B------:R-:W-:Y:S02]  /*12f50*/  ISETP.GE.AND P3, PT, R19, R162, PT ;  /* 0x000000a21300720c */ /* 0x000fe40003f66270 */
[----:B------:R-:W-:Y:S02]  /*12f60*/  FSEL R171, R14, -INF , P5 ;  /* 0xff8000000eab7808 */ /* 0x000fe40002800000 */
[----:B------:R-:W-:Y:S02]  /*12f70*/  FSEL R130, R130, -INF , !P6 ;  /* 0xff80000082827808 */ /* 0x000fe40007000000 */
[----:B------:R-:W-:Y:S02]  /*12f80*/  ISETP.GE.AND P6, PT, R21, R165, PT ;  /* 0x000000a51500720c */ /* 0x000fe40003fc6270 */
[----:B------:R-:W-:-:S02]  /*12f90*/  FSEL R151, R151, -INF , P4 ;  /* 0xff80000097977808 */ /* 0x000fc40002000000 */
[----:B------:R-:W-:Y:S02]  /*12fa0*/  I2FP.F32.S32 R180, R180 ;  /* 0x000000b400b47245 */ /* 0x000fe40000201400 */
[----:B------:R-:W-:Y:S02]  /*12fb0*/  ISETP.GE.AND P4, PT, R19, R166, PT ;  /* 0x000000a61300720c */ /* 0x000fe40003f86270 */
[----:B------:R-:W-:Y:S01]  /*12fc0*/  IABS R127, R127 ;  /* 0x0000007f007f7213 */ /* 0x000fe20000000000 */
[----:B------:R-:W-:Y:S01]  /*12fd0*/  FFMA.FTZ R180, -R163, R180, R13 ;  /* 0x000000b4a3b47223 */ /* 0x000fe2000001010d */
[----:B------:R-:W-:Y:S01]  /*12fe0*/  I2FP.F32.S32 R129, R129 ;  /* 0x0000008100817245 */ /* 0x000fe20000201400 */
[----:B------:R-:W-:Y:S01]  /*12ff0*/  VIADD R13, R111, 0xfffffff0 ;  /* 0xfffffff06f0d7836 */ /* 0x000fe20000000000 */
[----:B------:R-:W-:Y:S02]  /*13000*/  FSEL R171, R171, -INF , !P3 ;  /* 0xff800000abab7808 */ /* 0x000fe40005800000 */
[----:B------:R-:W-:Y:S01]  /*13010*/  ISETP.GE.AND P3, PT, R17, R164, PT ;  /* 0x000000a41100720c */ /* 0x000fe20003f66270 */
[----:B------:R-:W-:Y:S01]  /*13020*/  FFMA.FTZ R129, -R163, R129, R8 ;  /* 0x00000081a3817223 */ /* 0x000fe20000010108 */
[----:B------:R-:W-:-:S02]  /*13030*/  FSEL R151, R151, -INF , !P6 ;  /* 0xff80000097977808 */ /* 0x000fc40007000000 */
[----:B------:R-:W-:Y:S02]  /*13040*/  ISETP.GE.AND P6, PT, R19, R165, PT ;  /* 0x000000a51300720c */ /* 0x000fe40003fc6270 */
[----:B------:R-:W-:Y:S02]  /*13050*/  FSEL R173, R173, -INF , P4 ;  /* 0xff800000adad7808 */ /* 0x000fe40002000000 */
[----:B------:R-:W-:Y:S02]  /*13060*/  I2FP.F32.S32 R127, R127 ;  /* 0x0000007f007f7245 */ /* 0x000fe40000201400 */
[C---:B------:R-:W-:Y:S02]  /*13070*/  ISETP.GE.AND P4, PT, R17.reuse, R166, PT ;  /* 0x000000a61100720c */ /* 0x040fe40003f86270 */
[----:B------:R-:W-:Y:S01]  /*13080*/  ISETP.GE.AND P5, PT, R17, R162, PT ;  /* 0x000000a21100720c */ /* 0x000fe20003fa6270 */
[----:B------:R-:W-:Y:S01]  /*13090*/  FFMA.FTZ R127, -R163, R127, R10 ;  /* 0x0000007fa37f7223 */ /* 0x000fe2000001010a */
[----:B------:R-:W-:-:S02]  /*130a0*/  FSEL R122, R15, -INF , P3 ;  /* 0xff8000000f7a7808 */ /* 0x000fc40001800000 */
[--C-:B------:R-:W-:Y:S02]  /*130b0*/  IADD3 R8, PT, PT, R105, 0xf, -R178.reuse ;  /* 0x0000000f69087810 */ /* 0x100fe40007ffe8b2 */
[----:B------:R-:W-:Y:S02]  /*130c0*/  FSEL R173, R173, -INF , !P6 ;  /* 0xff800000adad7808 */ /* 0x000fe40007000000 */
[----:B------:R-:W-:Y:S02]  /*130d0*/  ISETP.GE.AND P6, PT, R17, R165, PT ;  /* 0x000000a51100720c */ /* 0x000fe40003fc6270 */
[----:B------:R-:W-:Y:S02]  /*130e0*/  FSEL R180, R180, -INF , P4 ;  /* 0xff800000b4b47808 */ /* 0x000fe40002000000 */
[----:B------:R-:W-:Y:S02]  /*130f0*/  FSEL R122, R122, -INF , !P5 ;  /* 0xff8000007a7a7808 */ /* 0x000fe40006800000 */
[----:B------:R-:W-:-:S02]  /*13100*/  IADD3 R10, PT, PT, R113, 0xf, -R178 ;  /* 0x0000000f710a7810 */ /* 0x000fc40007ffe8b2 */
[----:B------:R-:W-:Y:S02]  /*13110*/  IABS R8, R8 ;  /* 0x0000000800087213 */ /* 0x000fe40000000000 */
[C---:B------:R-:W-:Y:S02]  /*13120*/  ISETP.GE.AND P5, PT, R13.reuse, R164, PT ;  /* 0x000000a40d00720c */ /* 0x040fe40003fa6270 */
[----:B------:R-:W-:Y:S02]  /*13130*/  FSEL R180, R180, -INF , !P6 ;  /* 0xff800000b4b47808 */ /* 0x000fe40007000000 */
[C---:B------:R-:W-:Y:S02]  /*13140*/  ISETP.GE.AND P4, PT, R13.reuse, R166, PT ;  /* 0x000000a60d00720c */ /* 0x040fe40003f86270 */
[C---:B------:R-:W-:Y:S02]  /*13150*/  ISETP.GE.AND P6, PT, R13.reuse, R165, PT ;  /* 0x000000a50d00720c */ /* 0x040fe40003fc6270 */
[----:B------:R-:W-:Y:S01]  /*13160*/  ISETP.GE.AND P3, PT, R13, R162, PT ;  /* 0x000000a20d00720c */ /* 0x000fe20003f66270 */
[----:B------:R-:W-:Y:S01]  /*13170*/  VIADD R13, R111, 0xfffffff1 ;  /* 0xfffffff16f0d7836 */ /* 0x000fe20000000000 */
[----:B------:R-:W-:-:S02]  /*13180*/  IABS R10, R10 ;  /* 0x0000000a000a7213 */ /* 0x000fc40000000000 */
[----:B------:R-:W-:Y:S02]  /*13190*/  I2FP.F32.S32 R8, R8 ;  /* 0x0000000800087245 */ /* 0x000fe40000201400 */
[----:B------:R-:W-:Y:S02]  /*131a0*/  FSEL R127, R127, -INF , P5 ;  /* 0xff8000007f7f7808 */ /* 0x000fe40002800000 */
[----:B------:R-:W-:Y:S01]  /*131b0*/  I2FP.F32.S32 R10, R10 ;  /* 0x0000000a000a7245 */ /* 0x000fe20000201400 */
[----:B------:R-:W-:Y:S01]  /*131c0*/  FFMA.FTZ R8, -R163, R8, R11 ;  /* 0x00000008a3087223 */ /* 0x000fe2000001010b */
[----:B------:R-:W-:Y:S02]  /*131d0*/  FSEL R127, R127, -INF , !P3 ;  /* 0xff8000007f7f7808 */ /* 0x000fe40005800000 */
[----:B------:R-:W-:Y:S01]  /*131e0*/  ISETP.GE.AND P3, PT, R13, R164, PT ;  /* 0x000000a40d00720c */ /* 0x000fe20003f66270 */
[----:B------:R-:W-:Y:S01]  /*131f0*/  FFMA.FTZ R10, -R163, R10, R9 ;  /* 0x0000000aa30a7223 */ /* 0x000fe20000010109 */
[----:B------:R-:W-:Y:S01]  /*13200*/  FSEL R129, R129, -INF , P4 ;  /* 0xff80000081817808 */ /* 0x000fe20002000000 */
[----:B------:R-:W-:Y:S01]  /*13210*/  VIADD R9, R111, 0xfffffff8 ;  /* 0xfffffff86f097836 */ /* 0x000fe20000000000 */
[----:B------:R-:W-:Y:S01]  /*13220*/  ISETP.GE.AND P4, PT, R13, R166, PT ;  /* 0x000000a60d00720c */ /* 0x000fe20003f86270 */
[----:B------:R-:W-:Y:S01]  /*13230*/  VIADD R111, R111, 0xfffffff9 ;  /* 0xfffffff96f6f7836 */ /* 0x000fe20000000000 */
[----:B------:R-:W-:-:S02]  /*13240*/  FSEL R170, R8, -INF , P3 ;  /* 0xff80000008aa7808 */ /* 0x000fc40001800000 */
[----:B------:R-:W-:Y:S02]  /*13250*/  IADD3 R8, PT, PT, R113, 0x8, -R178 ;  /* 0x0000000871087810 */ /* 0x000fe40007ffe8b2 */
[----:B------:R-:W-:Y:S02]  /*13260*/  FSEL R129, R129, -INF , !P6 ;  /* 0xff80000081817808 */ /* 0x000fe40007000000 */
[C---:B------:R-:W-:Y:S02]  /*13270*/  ISETP.GE.AND P6, PT, R13.reuse, R165, PT ;  /* 0x000000a50d00720c */ /* 0x040fe40003fc6270 */
[----:B------:R-:W-:Y:S02]  /*13280*/  ISETP.GE.AND P5, PT, R13, R162, PT ;  /* 0x000000a20d00720c */ /* 0x000fe40003fa6270 */
[----:B------:R-:W-:Y:S02]  /*13290*/  FSEL R176, R10, -INF , P4 ;  /* 0xff8000000ab07808 */ /* 0x000fe40002000000 */
[----:B------:R-:W-:-:S02]  /*132a0*/  IABS R8, R8 ;  /* 0x0000000800087213 */ /* 0x000fc40000000000 */
[----:B------:R-:W-:Y:S02]  /*132b0*/  IADD3 R113, PT, PT, R113, 0x7, -R178 ;  /* 0x0000000771717810 */ /* 0x000fe40007ffe8b2 */
[----:B------:R-:W-:Y:S02]  /*132c0*/  FSEL R176, R176, -INF , !P6 ;  /* 0xff800000b0b07808 */ /* 0x000fe40007000000 */
[----:B------:R-:W-:Y:S02]  /*132d0*/  FSEL R170, R170, -INF , !P5 ;  /* 0xff800000aaaa7808 */ /* 0x000fe40006800000 */
[C---:B------:R-:W-:Y:S02]  /*132e0*/  ISETP.GE.AND P4, PT, R9.reuse, R166, PT ;  /* 0x000000a60900720c */ /* 0x040fe40003f86270 */
[C---:B------:R-:W-:Y:S02]  /*132f0*/  ISETP.GE.AND P6, PT, R9.reuse, R165, PT ;  /* 0x000000a50900720c */ /* 0x040fe40003fc6270 */
[----:B------:R-:W-:-:S02]  /*13300*/  ISETP.GE.AND P3, PT, R9, R162, PT ;  /* 0x000000a20900720c */ /* 0x000fc40003f66270 */
[----:B------:R-:W-:Y:S02]  /*13310*/  ISETP.GE.AND P5, PT, R9, R164, PT ;  /* 0x000000a40900720c */ /* 0x000fe40003fa6270 */
[----:B------:R-:W-:Y:S02]  /*13320*/  I2FP.F32.S32 R8, R8 ;  /* 0x0000000800087245 */ /* 0x000fe40000201400 */
[----:B------:R-:W-:Y:S02]  /*13330*/  IADD3 R9, PT, PT, R105, 0x8, -R178 ;  /* 0x0000000869097810 */ /* 0x000fe40007ffe8b2 */
[----:B------:R-:W-:Y:S01]  /*13340*/  IABS R113, R113 ;  /* 0x0000007100717213 */ /* 0x000fe20000000000 */
[----:B------:R-:W-:Y:S01]  /*13350*/  FFMA.FTZ R4, -R163, R8, R4 ;  /* 0x00000008a3047223 */ /* 0x000fe20000010104 */
[----:B------:R-:W-:Y:S02]  /*13360*/  IADD3 R105, PT, PT, R105, 0x7, -R178 ;  /* 0x0000000769697810 */ /* 0x000fe40007ffe8b2 */
[----:B------:R-:W-:-:S02]  /*13370*/  IABS R9, R9 ;  /* 0x0000000900097213 */ /* 0x000fc40000000000 */
[----:B------:R-:W-:Y:S02]  /*13380*/  I2FP.F32.S32 R8, R113 ;  /* 0x0000007100087245 */ /* 0x000fe40000201400 */
[----:B------:R-:W-:Y:S02]  /*13390*/  IABS R105, R105 ;  /* 0x0000006900697213 */ /* 0x000fe40000000000 */
[----:B------:R-:W-:Y:S01]  /*133a0*/  I2FP.F32.S32 R9, R9 ;  /* 0x0000000900097245 */ /* 0x000fe20000201400 */
[----:B------:R-:W-:Y:S01]  /*133b0*/  FFMA.FTZ R5, -R163, R8, R5 ;  /* 0x00000008a3057223 */ /* 0x000fe20000010105 */
[----:B------:R-:W-:Y:S01]  /*133c0*/  I2FP.F32.S32 R10, R105 ;  /* 0x00000069000a7245 */ /* 0x000fe20000201400 */
[----:B------:R-:W-:Y:S01]  /*133d0*/  VIADD R105, R101, 0xfffffffe ;  /* 0xfffffffe65697836 */ /* 0x000fe20000000000 */
[----:B------:R-:W-:Y:S01]  /*133e0*/  FSEL R4, R4, -INF , P4 ;  /* 0xff80000004047808 */ /* 0x000fe20002000000 */
[----:B------:R-:W-:Y:S01]  /*133f0*/  FFMA.FTZ R6, -R163, R9, R6 ;  /* 0x00000009a3067223 */ /* 0x000fe20000010106 */
[----:B------:R-:W-:Y:S01]  /*13400*/  ISETP.GE.AND P4, PT, R111, R166, PT ;  /* 0x000000a66f00720c */ /* 0x000fe20003f86270 */
[----:B------:R-:W-:Y:S01]  /*13410*/  FFMA.FTZ R7, -R163, R10, R7 ;  /* 0x0000000aa3077223 */ /* 0x000fe20000010107 */
[----:B------:R-:W-:-:S02]  /*13420*/  FSEL R184, R4, -INF , !P6 ;  /* 0xff80000004b87808 */ /* 0x000fc40007000000 */
[----:B------:R-:W-:Y:S02]  /*13430*/  FSEL R5, R5, -INF , P4 ;  /* 0xff80000005057808 */ /* 0x000fe40002000000 */
[----:B------:R-:W-:Y:S02]  /*13440*/  ISETP.GT.AND P4, PT, R105, R148, PT ;  /* 0x000000946900720c */ /* 0x000fe40003f84270 */
[----:B------:R-:W-:Y:S02]  /*13450*/  FSEL R6, R6, -INF , P5 ;  /* 0xff80000006067808 */ /* 0x000fe40002800000 */
[C---:B------:R-:W-:Y:S02]  /*13460*/  ISETP.GE.AND P6, PT, R111.reuse, R165, PT ;  /* 0x000000a56f00720c */ /* 0x040fe40003fc6270 */
        /* <DEDUP_REMOVED lines=41> */
[----:B------:R-:W2:Y:S01]  /*13700*/  LD.E.64 R12, desc[UR4][R102.64+0x20] ;  /* 0x00002004660c7980 */ /* 0x000ea2000c101b00 */
        /* <DEDUP_REMOVED lines=29> */
.L_x_14597:
        /* <DEDUP_REMOVED lines=8> */
.L_x_14598:
[----:B------:R-:W-:Y:S05]  /*13960*/  BSYNC.RECONVERGENT B0 ;  /* 0x0000000000007941 */ /* 0x000fea0003800200 */
.L_x_14596:
        /* <DEDUP_REMOVED lines=53> */
.L_x_14595:
[----:B------:R-:W-:Y:S05]  /*13cc0*/  BSYNC.RECONVERGENT B1 ;  /* 0x0000000000017941 */ /* 0x000fea0003800200 */
.L_x_14594:
        /* <DEDUP_REMOVED lines=35> */
[C---:B------:R-:W-:Y:S02]  /*13f00*/  FMUL.FTZ R179, R186.reuse, R106 ;  /* 0x0000006abab37220 */ /* 0x040fe40000410000 */
[----:B------:R-:W-:Y:S02]  /*13f10*/  FMUL.FTZ R2, R186, R7 ;  /* 0x00000007ba027220 */ /* 0x000fe40000410000 */
[----:B------:R-:W-:Y:S02]  /*13f20*/  FSEL R181, R181, RZ, P1 ;  /* 0x000000ffb5b57208 */ /* 0x000fe40000800000 */
[----:B------:R-:W-:-:S02]  /*13f30*/  FSEL R179, R179, RZ, P0 ;  /* 0x000000ffb3b37208 */ /* 0x000fc40000000000 */
[----:B------:R-:W1:Y:S01]  /*13f40*/  MUFU.EX2 R2, R2 ;  /* 0x0000000200027308 */ /* 0x000e620000000800 */
[-CC-:B------:R-:W-:Y:S01]  /*13f50*/  FFMA.FTZ R117, R112, R186.reuse, -R181.reuse ;  /* 0x000000ba70757223 */ /* 0x180fe200000108b5 */
[-C--:B------:R-:W-:Y:S01]  /*13f60*/  FFMA.FTZ R114, R34, R186.reuse, -R181 ;  /* 0x000000ba22727223 */ /* 0x080fe200000108b5 */
[-CC-:B------:R-:W-:Y:S01]  /*13f70*/  FFMA.FTZ R113, R32, R186.reuse, -R179.reuse ;  /* 0x000000ba20717223 */ /* 0x180fe200000108b3 */
[-C--:B------:R-:W-:Y:S01]  /*13f80*/  FFMA.FTZ R112, R33, R186.reuse, -R179 ;  /* 0x000000ba21707223 */ /* 0x080fe200000108b3 */
[-CC-:B------:R-:W-:Y:S01]  /*13f90*/  FFMA.FTZ R115, R118, R186.reuse, -R181.reuse ;  /* 0x000000ba76737223 */ /* 0x180fe200000108b5 */
[----:B------:R-:W2:Y:S01]  /*13fa0*/  LDSM.16.MT88.4 R32, [R140+0x8000] ;  /* 0x008000008c20783b */ /* 0x000ea20000004200 */
[----:B------:R-:W-:Y:S01]  /*13fb0*/  FMUL.FTZ R118, R186, R5 ;  /* 0x00000005ba767220 */ /* 0x000fe20000410000 */
[-C--:B------:R-:W-:Y:S01]  /*13fc0*/  FFMA.FTZ R116, R116, R186.reuse, -R181 ;  /* 0x000000ba74747223 */ /* 0x080fe200000108b5 */
[-CC-:B------:R-:W-:Y:S01]  /*13fd0*/  FFMA.FTZ R119, R30, R186.reuse, -R179.reuse ;  /* 0x000000ba1e777223 */ /* 0x180fe200000108b3 */
[-C--:B------:R-:W-:Y:S01]  /*13fe0*/  FFMA.FTZ R0, R28, R186.reuse, -R179 ;  /* 0x000000ba1c007223 */ /* 0x080fe200000108b3 */
[----:B------:R-:W-:Y:S01]  /*13ff0*/  MUFU.EX2 R117, R117 ;  /* 0x0000007500757308 */ /* 0x000fe20000000800 */
[-C--:B------:R-:W-:Y:S01]  /*14000*/  FFMA.FTZ R178, R126, R186.reuse, -R181 ;  /* 0x000000ba7eb27223 */ /* 0x080fe200000108b5 */
[-C--:B------:R-:W-:Y:S01]  /*14010*/  FFMA.FTZ R169, R124, R186.reuse, -R179 ;  /* 0x000000ba7ca97223 */ /* 0x080fe200000108b3 */
[-CC-:B------:R-:W-:Y:S01]  /*14020*/  FFMA.FTZ R125, R192, R186.reuse, -R181.reuse ;  /* 0x000000bac07d7223 */ /* 0x180fe200000108b5 */
[--C-:B------:R-:W-:Y:S01]  /*14030*/  FFMA.FTZ R126, R194, R186, -R181.reuse ;  /* 0x000000bac27e7223 */ /* 0x100fe200000108b5 */
[-C--:B-1----:R-:W-:Y:S01]  /*14040*/  FMUL.FTZ R6, R98, R2.reuse ;  /* 0x0000000262067220 */ /* 0x082fe20000410000 */
        /* <DEDUP_REMOVED lines=40> */
[----:B------:R-:W-:Y:S01]  /*142d0*/  FMUL.FTZ R59, R59, R2 ;  /* 0x000000023b3b7220 */ /* 0x000fe20000410000 */
[----:B------:R-:W-:Y:S01]  /*142e0*/  LDSM.16.MT88.4 R72, [R143+0x8800] ;  /* 0x008800008f48783b */ /* 0x000fe20000004200 */
[----:B------:R-:W3:Y:S01]  /*142f0*/  MUFU.EX2 R112, R112 ;  /* 0x0000007000707308 */ /* 0x000ee20000000800 */
[----:B-1----:R-:W-:Y:S01]  /*14300*/  F2FP.BF16.F32.PACK_AB R98, R116, R115 ;  /* 0x000000737462723e */ /* 0x002fe200000010ff */
[-C--:B------:R-:W-:Y:S01]  /*14310*/  FFMA.FTZ R121, R196, R186.reuse, -R181 ;  /* 0x000000bac4797223 */ /* 0x080fe200000108b5 */
[-CC-:B------:R-:W-:Y:S01]  /*14320*/  FFMA.FTZ R124, R188, R186.reuse, -R179.reuse ;  /* 0x000000babc7c7223 */ /* 0x180fe200000108b3 */
[-CC-:B------:R-:W-:Y:S01]  /*14330*/  FFMA.FTZ R123, R190, R186.reuse, -R179.reuse ;  /* 0x000000babe7b7223 */ /* 0x180fe200000108b3 */
[--C-:B------:R-:W-:Y:S01]  /*14340*/  FFMA.FTZ R120, R120, R186, -R179.reuse ;  /* 0x000000ba78787223 */ /* 0x100fe200000108b3 */
        /* <DEDUP_REMOVED lines=10> */
[----:B------:R-:W1:Y:S01]  /*143f0*/  MUFU.EX2 R0, R0 ;  /* 0x0000000000007308 */ /* 0x000e620000000800 */
        /* <DEDUP_REMOVED lines=16> */
[----:B-1----:R-:W-:Y:S01]  /*14500*/  F2FP.BF16.F32.PACK_AB R99, R0, R119 ;  /* 0x000000770063723e */ /* 0x002fe200000010ff */
[-C--:B------:R-:W-:Y:S01]  /*14510*/  FMUL.FTZ R22, R82, R2.reuse ;  /* 0x0000000252167220 */ /* 0x080fe20000410000 */
[----:B------:R-:W-:Y:S01]  /*14520*/  FMUL.FTZ R23, R83, R2 ;  /* 0x0000000253177220 */ /* 0x000fe20000410000 */
[-C--:B------:R-:W-:Y:S01]  /*14530*/  FMUL.FTZ R76, R76, R118.reuse ;  /* 0x000000764c4c7220 */ /* 0x080fe20000410000 */
[----:B------:R-:W-:Y:S01]  /*14540*/  FMUL.FTZ R77, R77, R118 ;  /* 0x000000764d4d7220 */ /* 0x000fe20000410000 */
[-C--:B------:R-:W-:Y:S01]  /*14550*/  FMUL.FTZ R78, R78, R2.reuse ;  /* 0x000000024e4e7220 */ /* 0x080fe20000410000 */
[----:B------:R-:W-:Y:S01]  /*14560*/  FMUL.FTZ R79, R79, R2 ;  /* 0x000000024f4f7220 */ /* 0x000fe20000410000 */
[C---:B--2---:R-:W-:Y:S01]  /*14570*/  HMMA.16816.F32.BF16 R28, R96.reuse, R32, R28 ;  /* 0x00000020601c723c */ /* 0x044fe2000004181c */
[----:B------:R-:W-:Y:S04]  /*14580*/  MUFU.EX2 R126, R126 ;  /* 0x0000007e007e7308 */ /* 0x000fe80000000800 */
        /* <DEDUP_REMOVED lines=14> */
[C---:B------:R-:W-:Y:S03]  /*14670*/  HMMA.16816.F32.BF16 R4, R96.reuse, R8, R4 ;  /* 0x000000086004723c */ /* 0x040fe60000041804 */
        /* <DEDUP_REMOVED lines=11> */
[----:B------:R-:W-:Y:S01]  /*14730*/  FADD.FTZ R114, R114, R117 ;  /* 0x0000007572727221 */ /* 0x000fe20000010000 */
[----:B------:R-:W-:-:S02]  /*14740*/  MOV R2, R111 ;  /* 0x0000006f00027202 */ /* 0x000fc40000000f00 */
[----:B------:R-:W-:Y:S01]  /*14750*/  FADD.FTZ R112, R112, R113 ;  /* 0x0000007170707221 */ /* 0x000fe20000010000 */
[C---:B------:R-:W-:Y:S03]  /*14760*/  HMMA.16816.F32.BF16 R12, R96.reuse, R16, R12 ;  /* 0x00000010600c723c */ /* 0x040fe6000004180c */
[----:B------:R-:W-:Y:S01]  /*14770*/  FADD.FTZ R117, R115, R114 ;  /* 0x0000007273757221 */ /* 0x000fe20000010000 */
[----:B------:R-:W-:Y:S01]  /*14780*/  MUFU.EX2 R123, R123 ;  /* 0x0000007b007b7308 */ /* 0x000fe20000000800 */
[----:B------:R-:W-:Y:S01]  /*14790*/  FADD.FTZ R119, R119, R112 ;  /* 0x0000007077777221 */ /* 0x000fe20000010000 */
[----:B------:R-:W-:Y:S01]  /*147a0*/  @P4 MOV R2, R111 ;  /* 0x0000006f00024202 */ /* 0x000fe20000000f00 */
        /* <DEDUP_REMOVED lines=49> */
[----:B------:R-:W-:Y:S01]  /*14ac0*/  FADD.FTZ R126, R126, R125 ;  /* 0x0000007d7e7e7221 */ /* 0x000fe20000010000 */
[----:B------:R-:W-:Y:S01]  /*14ad0*/  @P4 IADD3 R169, PT, PT, R101, -0x3, RZ ;  /* 0xfffffffd65a94810 */ /* 0x000fe20007ffe0ff */
[----:B------:R-:W-:-:S02]  /*14ae0*/  FADD.FTZ R123, R123, R124 ;  /* 0x0000007c7b7b7221 */ /* 0x000fc40000010000 */
        /* <DEDUP_REMOVED lines=92> */
.L_x_14590:
[----:B------:R-:W-:-:S07]  /*150b0*/  IADD3 R169, PT, PT, R105, -0x1, RZ ;  /* 0xffffffff69a97810 */ /* 0x000fce0007ffe0ff */
.L_x_14599:
[----:B------:R-:W-:Y:S05]  /*150c0*/  BSYNC B2 ;  /* 0x0000000000027941 */ /* 0x000fea0003800000 */
.L_x_14589:
        /* <DEDUP_REMOVED lines=13> */
.L_x_14607:
        /* <DEDUP_REMOVED lines=78> */
.L_x_14602:
[----:B------:R-:W-:Y:S05]  /*15680*/  BSYNC.RECONVERGENT B0 ;  /* 0x0000000000007941 */ /* 0x000fea0003800200 */
.L_x_14601:
        /* <DEDUP_REMOVED lines=10> */
[----:B------:R-:W-:Y:S01]  /*15730*/  LOP3.LUT R151, R0, R2, R151, 0x1e, !PT ;  /* 0x0000000200977212 */ /* 0x000fe200078e1e97 */
[C---:B------:R-:W-:Y:S01]  /*15740*/  IMAD.SHL.U32 R0, R146.reuse, 0x20, RZ ;  /* 0x0000002092007824 */ /* 0x040fe200078e00ff */
[----:B------:R-:W-:Y:S02]  /*15750*/  LOP3.LUT R2, R167, 0x1e00, RZ, 0xc0, !PT ;  /* 0x00001e00a7027812 */ /* 0x000fe400078ec0ff */
[C---:B------:R-:W-:Y:S02]  /*15760*/  LEA R178, P3, R146.reuse, R152, 0x5 ;  /* 0x0000009892b27211 */ /* 0x040fe400078628ff */
[----:B------:R-:W-:Y:S02]  /*15770*/  LOP3.LUT R2, R151, R2, RZ, 0xfc, !PT ;  /* 0x0000000297027212 */ /* 0x000fe400078efcff */
        /* <DEDUP_REMOVED lines=232> */
.L_x_14606:
[----:B------:R-:W-:Y:S05]  /*16600*/  BSYNC.RECONVERGENT B0 ;  /* 0x0000000000007941 */ /* 0x000fea0003800200 */
.L_x_14605:
        /* <DEDUP_REMOVED lines=50> */
.L_x_14604:
[----:B------:R-:W-:Y:S05]  /*16930*/  BSYNC.RECONVERGENT B1 ;  /* 0x0000000000017941 */ /* 0x000fea0003800200 */
.L_x_14603:
[----:B--2---:R-:W-:Y:S01]  /*16940*/  VIADD R105, R173, 0x1 ;  /* 0x00000001ad697836 */ /* 0x004fe20000000000 */
[----:B------:R-:W-:Y:S01]  /*16950*/  IABS R0, R171 ;  /* 0x000000ab00007213 */ /* 0x000fe20000000000 */
[----:B------:R-:W-:Y:S02]  /*16960*/  VIADD R106, R171, 0x18 ;  /* 0x00000018ab6a7836 */ /* 0x000fe40000000000 */
        /* <DEDUP_REMOVED lines=9> */
[----:B------:R-:W2:Y:S01]  /*16a00*/  LD.E R105, desc[UR4][R102.64+0xdc] ;  /* 0x0000dc0466697980 */ /* 0x000ea2000c101900 */
[----:B------:R-:W-:Y:S01]  /*16a10*/  I2FP.F32.S32 R0, R0 ;  /* 0x0000000000007245 */ /* 0x000fe20000201400 */
[C---:B------:R-:W-:Y:S01]  /*16a20*/  VIADD R121, R171.reuse, 0x11 ;  /* 0x00000011ab797836 */ /* 0x040fe20000000000 */
[----:B------:R-:W-:Y:S01]  /*16a30*/  IABS R106, R106 ;  /* 0x0000006a006a7213 */ /* 0x000fe20000000000 */
[----:B------:R-:W-:Y:S01]  /*16a40*/  VIADD R108, R171, 0x20 ;  /* 0x00000020ab6c7836 */ /* 0x000fe20000000000 */
[----:B------:R-:W-:Y:S01]  /*16a50*/  ISETP.GE.AND P5, PT, R107, R166, PT ;  /* 0x000000a66b00720c */ /* 0x000fe20003fa6270 */
[CC--:B------:R-:W-:Y:S01]  /*16a60*/  FFMA.FTZ R17, -R163.reuse, R0.reuse, R17 ;  /* 0x00000000a3117223 */ /* 0x0c0fe20000010111 */
[----:B------:R-:W-:Y:S01]  /*16a70*/  FFMA.FTZ R23, -R163, R0, R23 ;  /* 0x00000000a3177223 */ /* 0x000fe20000010117 */
[----:B------:R-:W-:Y:S01]  /*16a80*/  I2FP.F32.S32 R106, R106 ;  /* 0x0000006a006a7245 */ /* 0x000fe20000201400 */
        /* <DEDUP_REMOVED lines=9> */
[----:B------:R-:W-:Y:S01]  /*16b20*/  IABS R112, R112 ;  /* 0x0000007000707213 */ /* 0x000fe20000000000 */
[----:B------:R-:W-:Y:S01]  /*16b30*/  VIADD R123, R171, 0x19 ;  /* 0x00000019ab7b7836 */ /* 0x000fe20000000000 */
[----:B------:R-:W-:Y:S01]  /*16b40*/  FSEL R2, R5, -INF , P5 ;  /* 0xff80000005027808 */ /* 0x000fe20002800000 */
[----:B------:R-:W-:Y:S01]  /*16b50*/  IMAD.MOV.U32 R5, RZ, RZ, R0 ;  /* 0x000000ffff057224 */ /* 0x000fe200078e0000 */
[----:B------:R-:W-:Y:S01]  /*16b60*/  FSEL R131, R23, -INF , P6 ;  /* 0xff80000017837808 */ /* 0x000fe20003000000 */
[----:B------:R-:W-:Y:S01]  /*16b70*/  IMAD.MOV.U32 R23, RZ, RZ, R104 ;  /* 0x000000ffff177224 */ /* 0x000fe200078e0068 */
[----:B------:R-:W-:Y:S01]  /*16b80*/  I2FP.F32.S32 R0, R112 ;  /* 0x0000007000007245 */ /* 0x000fe20000201400 */
[----:B------:R-:W-:Y:S01]  /*16b90*/  VIADD R151, R173, 0x8 ;  /* 0x00000008ad977836 */ /* 0x000fe20000000000 */
[----:B------:R-:W-:Y:S01]  /*16ba0*/  IABS R114, R114 ;  /* 0x0000007200727213 */ /* 0x000fe20000000000 */
[C---:B------:R-:W-:Y:S01]  /*16bb0*/  FFMA.FTZ R11, -R163.reuse, R106, R11 ;  /* 0x0000006aa30b7223 */ /* 0x040fe2000001010b */
[----:B------:R-:W-:Y:S01]  /*16bc0*/  I2FP.F32.S32 R23, R23 ;  /* 0x0000001700177245 */ /* 0x000fe20000201400 */
[C---:B------:R-:W-:Y:S01]  /*16bd0*/  FFMA.FTZ R13, -R163.reuse, R0, R13 ;  /* 0x00000000a30d7223 */ /* 0x040fe2000001010d */
[----:B------:R-:W-:Y:S01]  /*16be0*/  I2FP.F32.S32 R104, R114 ;  /* 0x0000007200687245 */ /* 0x000fe20000201400 */
[----:B------:R-:W-:Y:S01]  /*16bf0*/  FFMA.FTZ R19, -R163, R0, R19 ;  /* 0x00000000a3137223 */ /* 0x000fe20000010113 */
[----:B------:R-:W-:Y:S01]  /*16c00*/  IABS R121, R121 ;  /* 0x0000007900797213 */ /* 0x000fe20000000000 */
[C---:B------:R-:W-:Y:S01]  /*16c10*/  VIADD R114, R171.reuse, 0xffffffe0 ;  /* 0xffffffe0ab727836 */ /* 0x040fe20000000000 */
[----:B------:R-:W-:Y:S01]  /*16c20*/  IABS R108, R108 ;  /* 0x0000006c006c7213 */ /* 0x000fe20000000000 */
[----:B------:R-:W-:Y:S01]  /*16c30*/  VIADD R0, R171, 0xfffffff8 ;  /* 0xfffffff8ab007836 */ /* 0x000fe20000000000 */
[----:B------:R-:W-:Y:S01]  /*16c40*/  I2FP.F32.S32 R121, R121 ;  /* 0x0000007900797245 */ /* 0x000fe20000201400 */
[CC--:B------:R-:W-:Y:S01]  /*16c50*/  FFMA.FTZ R12, -R163.reuse, R23.reuse, R12 ;  /* 0x00000017a30c7223 */ /* 0x0c0fe2000001010c */
[----:B------:R-:W-:Y:S01]  /*16c60*/  FFMA.FTZ R18, -R163, R23, R18 ;  /* 0x00000017a3127223 */ /* 0x000fe20000010112 */
[----:B------:R-:W-:Y:S01]  /*16c70*/  IMAD.MOV.U32 R112, RZ, RZ, R108 ;  /* 0x000000ffff707224 */ /* 0x000fe200078e006c */
[----:B------:R-:W-:Y:S01]  /*16c80*/  IABS R108, R114 ;  /* 0x00000072006c7213 */ /* 0x000fe20000000000 */
[----:B------:R-:W-:Y:S01]  /*16c90*/  VIADD R23, R171, 0xfffffff9 ;  /* 0xfffffff9ab177836 */ /* 0x000fe20000000000 */
[----:B------:R-:W-:Y:S01]  /*16ca0*/  IABS R0, R0 ;  /* 0x0000000000007213 */ /* 0x000fe20000000000 */
[CC--:B------:R-:W-:Y:S01]  /*16cb0*/  FFMA.FTZ R14, -R163.reuse, R121.reuse, R14 ;  /* 0x00000079a30e7223 */ /* 0x0c0fe2000001010e */
[----:B------:R-:W-:Y:S01]  /*16cc0*/  FFMA.FTZ R8, -R163, R121, R8 ;  /* 0x00000079a3087223 */ /* 0x000fe20000010108 */
[----:B------:R-:W-:Y:S01]  /*16cd0*/  I2FP.F32.S32 R108, R108 ;  /* 0x0000006c006c7245 */ /* 0x000fe20000201400 */
[----:B------:R-:W-:Y:S01]  /*16ce0*/  VIADD R121, R171, 0xfffffff1 ;  /* 0xfffffff1ab797836 */ /* 0x000fe20000000000 */
[----:B------:R-:W-:Y:S01]  /*16cf0*/  I2FP.F32.S32 R0, R0 ;  /* 0x0000000000007245 */ /* 0x000fe20000201400 */
        /* <DEDUP_REMOVED lines=8> */
[----:B------:R-:W-:Y:S01]  /*16d80*/  FFMA.FTZ R27, -R163, R0, R27 ;  /* 0x00000000a31b7223 */ /* 0x000fe2000001011b */
[----:B------:R-:W-:Y:S01]  /*16d90*/  ISETP.GE.AND P5, PT, R113, R166, PT ;  /* 0x000000a67100720c */ /* 0x000fe20003fa6270 */
[----:B------:R-:W-:Y:S01]  /*16da0*/  VIADD R0, R171, 0xffffffe8 ;  /* 0xffffffe8ab007836 */ /* 0x000fe20000000000 */
[----:B------:R-:W-:Y:S01]  /*16db0*/  IABS R121, R121 ;  /* 0x0000007900797213 */ /* 0x000fe20000000000 */
[C---:B------:R-:W-:Y:S01]  /*16dc0*/  FFMA.FTZ R22, -R163.reuse, R5, R22 ;  /* 0x00000005a3167223 */ /* 0x040fe20000010116 */
[----:B------:R-:W-:Y:S01]  /*16dd0*/  I2FP.F32.S32 R23, R23 ;  /* 0x0000001700177245 */ /* 0x000fe20000201400 */
[C---:B------:R-:W-:Y:S01]  /*16de0*/  FFMA.FTZ R16, -R163.reuse, R5, R16 ;  /* 0x00000005a3107223 */ /* 0x040fe20000010110 */
        /* <DEDUP_REMOVED lines=11> */
[C---:B------:R-:W-:Y:S01]  /*16ea0*/  VIADD R127, R173.reuse, 0x9 ;  /* 0x00000009ad7f7836 */ /* 0x040fe20000000000 */
[----:B------:R-:W-:Y:S01]  /*16eb0*/  ISETP.GE.AND P1, PT, R173, R166, PT ;  /* 0x000000a6ad00720c */ /* 0x000fe20003f26270 */
[C---:B------:R-:W-:Y:S01]  /*16ec0*/  FFMA.FTZ R15, -R163.reuse, R104, R15 ;  /* 0x00000068a30f7223 */ /* 0x040fe2000001010f */
[----:B------:R-:W-:Y:S01]  /*16ed0*/  IABS R108, R108 ;  /* 0x0000006c006c7213 */ /* 0x000fe20000000000 */
[----:B------:R-:W-:Y:S01]  /*16ee0*/  FFMA.FTZ R9, -R163, R104, R9 ;  /* 0x00000068a3097223 */ /* 0x000fe20000010109 */
[----:B------:R-:W-:Y:S01]  /*16ef0*/  IABS R0, R0 ;  /* 0x0000000000007213 */ /* 0x000fe20000000000 */
[C---:B------:R-:W-:Y:S01]  /*16f00*/  VIADD R129, R173.reuse, 0x10 ;  /* 0x00000010ad817836 */ /* 0x040fe20000000000 */
[----:B------:R-:W-:Y:S01]  /*16f10*/  I2FP.F32.S32 R123, R123 ;  /* 0x0000007b007b7245 */ /* 0x000fe20000201400 */
[----:B------:R-:W-:Y:S01]  /*16f20*/  VIADD R115, R173, 0xffffffe9 ;  /* 0xffffffe9ad737836 */ /* 0x000fe20000000000 */
[----:B------:R-:W-:Y:S01]  /*16f30*/  FSEL R106, R6, -INF , P5 ;  /* 0xff800000066a7808 */ /* 0x000fe20002800000 */
[----:B------:R-:W-:Y:S01]  /*16f40*/  IMAD.MOV.U32 R6, RZ, RZ, R0 ;  /* 0x000000ffff067224 */ /* 0x000fe200078e0000 */
[----:B------:R-:W-:Y:S01]  /*16f50*/  FSEL R185, R20, -INF , P1 ;  /* 0xff80000014b97808 */ /* 0x000fe20000800000 */
[CC--:B------:R-:W-:Y:S01]  /*16f60*/  FFMA.FTZ R10, -R163.reuse, R123.reuse, R10 ;  /* 0x0000007ba30a7223 */ /* 0x0c0fe2000001010a */
[----:B------:R-:W-:Y:S01]  /*16f70*/  I2FP.F32.S32 R108, R108 ;  /* 0x0000006c006c7245 */ /* 0x000fe20000201400 */
[----:B------:R-:W-:Y:S01]  /*16f80*/  FFMA.FTZ R4, -R163, R123, R4 ;  /* 0x0000007ba3047223 */ /* 0x000fe20000010104 */
[----:B------:R-:W-:Y:S01]  /*16f90*/  ISETP.GE.AND P5, PT, R151, R166, PT ;  /* 0x000000a69700720c */ /* 0x000fe20003fa6270 */
[C---:B------:R-:W-:Y:S01]  /*16fa0*/  FFMA.FTZ R26, -R163.reuse, R23, R26 ;  /* 0x00000017a31a7223 */ /* 0x040fe2000001011a */
[----:B------:R-:W-:Y:S01]  /*16fb0*/  IABS R5, R5 ;  /* 0x0000000500057213 */ /* 0x000fe20000000000 */
[----:B------:R-:W-:Y:S01]  /*16fc0*/  FFMA.FTZ R25, -R163, R108, R25 ;  /* 0x0000006ca3197223 */ /* 0x000fe20000010119 */
[-C--:B------:R-:W-:Y:S01]  /*16fd0*/  ISETP.GE.AND P1, PT, R119, R164.reuse, PT ;  /* 0x000000a47700720c */ /* 0x080fe20003f26270 */
[----:B------:R-:W-:Y:S01]  /*16fe0*/  VIADD R110, R171, 0xffffffe1 ;  /* 0xffffffe1ab6e7836 */ /* 0x000fe20000000000 */
[----:B------:R-:W-:Y:S01]  /*16ff0*/  FSEL R24, R24, -INF , P5 ;  /* 0xff80000018187808 */ /* 0x000fe20002800000 */
[C---:B------:R-:W-:Y:S01]  /*17000*/  VIADD R23, R173.reuse, 0x11 ;  /* 0x00000011ad177836 */ /* 0x040fe20000000000 */
[----:B------:R-:W-:Y:S01]  /*17010*/  I2FP.F32.S32 R0, R5 ;  /* 0x0000000500007245 */ /* 0x000fe20000201400 */
[----:B------:R-:W-:Y:S01]  /*17020*/  VIADD R111, R173, 0xfffffff1 ;  /* 0xfffffff1ad6f7836 */ /* 0x000fe20000000000 */
[----:B------:R-:W-:Y:S01]  /*17030*/  FSEL R104, R7, -INF , P1 ;  /* 0xff80000007687808 */ /* 0x000fe20000800000 */
[----:B------:R-:W-:Y:S01]  /*17040*/  VIADD R109, R173, 0xfffffff8 ;  /* 0xfffffff8ad6d7836 */ /* 0x000fe20000000000 */
[----:B------:R-:W-:Y:S01]  /*17050*/  ISETP.GE.AND P5, PT, R117, R164, PT ;  /* 0x000000a47500720c */ /* 0x000fe20003fa6270 */
[----:B------:R-:W-:Y:S01]  /*17060*/  FFMA.FTZ R28, -R163, R0, R28 ;  /* 0x00000000a31c7223 */ /* 0x000fe2000001011c */
[-C--:B------:R-:W-:Y:S01]  /*17070*/  ISETP.GE.AND P1, PT, R127, R166.reuse, PT ;  /* 0x000000a67f00720c */ /* 0x080fe20003f26270 */
[----:B------:R-:W-:Y:S01]  /*17080*/  VIADD R5, R173, 0x18 ;  /* 0x00000018ad057836 */ /* 0x000fe20000000000 */
[----:B------:R-:W-:Y:S01]  /*17090*/  ISETP.GE.AND P3, PT, R125, R166, PT ;  /* 0x000000a67d00720c */ /* 0x000fe20003f66270 */
[----:B------:R-:W-:Y:S01]  /*170a0*/  VIADD R7, R173, 0x19 ;  /* 0x00000019ad077836 */ /* 0x000fe20000000000 */
[----:B------:R-:W-:Y:S01]  /*170b0*/  FSEL R20, R10, -INF , P5 ;  /* 0xff8000000a147808 */ /* 0x000fe20002800000 */
[----:B------:R-:W-:Y:S01]  /*170c0*/  FFMA.FTZ R30, -R163, R121, R30 ;  /* 0x00000079a31e7223 */ /* 0x000fe2000001011e */
[----:B------:R-:W-:Y:S01]  /*170d0*/  FSEL R25, R25, -INF , P1 ;  /* 0xff80000019197808 */ /* 0x000fe20000800000 */
[----:B------:R-:W-:Y:S01]  /*170e0*/  FFMA.FTZ R31, -R163, R108, R31 ;  /* 0x0000006ca31f7223 */ /* 0x000fe2000001011f */
[----:B------:R-:W-:Y:S01]  /*170f0*/  ISETP.GE.AND P5, PT, R129, R166, PT ;  /* 0x000000a68100720c */ /* 0x000fe20003fa6270 */
[----:B------:R-:W-:Y:S01]  /*17100*/  FFMA.FTZ R34, -R163, R0, R34 ;  /* 0x00000000a3227223 */ /* 0x000fe20000010122 */
[----:B------:R-:W-:Y:S01]  /*17110*/  I2FP.F32.S32 R6, R6 ;  /* 0x0000000600067245 */ /* 0x000fe20000201400 */
[----:B------:R-:W-:Y:S01]  /*17120*/  VIADD R170, R170, 0xffffffc0 ;  /* 0xffffffc0aaaa7836 */ /* 0x000fe20000000000 */
[----:B------:R-:W-:Y:S01]  /*17130*/  ISETP.GE.AND P1, PT, R115, R164, PT ;  /* 0x000000a47300720c */ /* 0x000fe20003f26270 */
[----:B------:R-:W-:Y:S01]  /*17140*/  VIADD R171, R171, 0x40 ;  /* 0x00000040abab7836 */ /* 0x000fe20000000000 */
[----:B------:R-:W-:Y:S01]  /*17150*/  FSEL R4, R4, -INF , P3 ;  /* 0xff80000004047808 */ /* 0x000fe20001800000 */
[----:B------:R-:W-:Y:S01]  /*17160*/  FFMA.FTZ R29, -R163, R6, R29 ;  /* 0x00000006a31d7223 */ /* 0x000fe2000001011d */
[----:B------:R-:W-:Y:S01]  /*17170*/  ISETP.GE.AND P6, PT, R117, R166, PT ;  /* 0x000000a67500720c */ /* 0x000fe20003fc6270 */
[----:B------:R-:W-:Y:S01]  /*17180*/  FFMA.FTZ R35, -R163, R6, R35 ;  /* 0x00000006a3237223 */ /* 0x000fe20000010123 */
[----:B------:R-:W-:Y:S02]  /*17190*/  ISETP.GE.AND P3, PT, R115, R166, PT ;  /* 0x000000a67300720c */ /* 0x000fe40003f66270 */
[----:B------:R-:W-:Y:S02]  /*171a0*/  FSEL R28, R28, -INF , P5 ;  /* 0xff8000001c1c7808 */ /* 0x000fe40002800000 */
[----:B------:R-:W-:Y:S02]  /*171b0*/  ISETP.GE.AND P5, PT, R113, R164, PT ;  /* 0x000000a47100720c */ /* 0x000fe40003fa6270 */
[----:B------:R-:W-:Y:S02]  /*171c0*/  IABS R110, R110 ;  /* 0x0000006e006e7213 */ /* 0x000fe40000000000 */
[----:B------:R-:W-:Y:S02]  /*171d0*/  FSEL R11, R11, -INF , P1 ;  /* 0xff8000000b0b7808 */ /* 0x000fe40000800000 */
[-C--:B------:R-:W-:Y:S02]  /*171e0*/  ISETP.GE.AND P1, PT, R23, R166.reuse, PT ;  /* 0x000000a61700720c */ /* 0x080fe40003f26270 */
[----:B------:R-:W-:Y:S02]  /*171f0*/  FSEL R8, R8, -INF , P6 ;  /* 0xff80000008087808 */ /* 0x000fe40003000000 */
[----:B------:R-:W-:Y:S02]  /*17200*/  FSEL R9, R9, -INF , P3 ;  /* 0xff80000009097808 */ /* 0x000fe40001800000 */
[-C--:B------:R-:W-:Y:S02]  /*17210*/  ISETP.GE.AND P6, PT, R111, R166.reuse, PT ;  /* 0x000000a66f00720c */ /* 0x080fe40003fc6270 */
[----:B------:R-:W-:Y:S02]  /*17220*/  ISETP.GE.AND P3, PT, R109, R166, PT ;  /* 0x000000a66d00720c */ /* 0x000fe40003f66270 */
[----:B------:R-:W-:Y:S02]  /*17230*/  FSEL R14, R14, -INF , P5 ;  /* 0xff8000000e0e7808 */ /* 0x000fe40002800000 */
[----:B------:R-:W-:Y:S02]  /*17240*/  I2FP.F32.S32 R123, R110 ;  /* 0x0000006e007b7245 */ /* 0x000fe40000201400 */
[----:B------:R-:W-:Y:S02]  /*17250*/  FSEL R29, R29, -INF , P1 ;  /* 0xff8000001d1d7808 */ /* 0x000fe40000800000 */
[----:B------:R-:W-:Y:S01]  /*17260*/  ISETP.GE.AND P5, PT, R107, R165, PT ;  /* 0x000000a56b00720c */ /* 0x000fe20003fa6270 */
[----:B------:R-:W-:Y:S01]  /*17270*/  FFMA.FTZ R32, -R163, R123, R32 ;  /* 0x0000007ba3207223 */ /* 0x000fe20000010120 */
[----:B------:R-:W-:Y:S02]  /*17280*/  ISETP.GE.AND P1, PT, R111, R164, PT ;  /* 0x000000a46f00720c */ /* 0x000fe40003f26270 */
[----:B------:R-:W-:Y:S02]  /*17290*/  FSEL R13, R13, -INF , P6 ;  /* 0xff8000000d0d7808 */ /* 0x000fe40003000000 */
[----:B------:R-:W-:Y:S02]  /*172a0*/  FSEL R16, R16, -INF , P3 ;  /* 0xff80000010107808 */ /* 0x000fe40001800000 */
[CC--:B------:R-:W-:Y:S02]  /*172b0*/  ISETP.GE.AND P6, PT, R125.reuse, R165.reuse, PT ;  /* 0x000000a57d00720c */ /* 0x0c0fe40003fc6270 */
        /* <DEDUP_REMOVED lines=20> */
[----:B------:R-:W-:Y:S02]  /*17400*/  FSEL R35, R35, -INF , P0 ;  /* 0xff80000023237808 */ /* 0x000fe40000000000 */
[-C--:B------:R-:W-:Y:S02]  /*17410*/  ISETP.GE.AND P6, PT, R115, R165.reuse, PT ;  /* 0x000000a57300720c */ /* 0x080fe40003fc6270 */
        /* <DEDUP_REMOVED lines=27> */
[----:B------:R-:W-:Y:S02]  /*175d0*/  FMNMX3.FTZ R2, R3, R6, R21, !PT ;  /* 0x0000000603027276 */ /* 0x000fe40007810015 */
[-C--:B------:R-:W-:Y:S02]  /*175e0*/  ISETP.GE.AND P0, PT, R151, R165.reuse, PT ;  /* 0x000000a59700720c */ /* 0x080fe40003f06270 */
[----:B------:R-:W-:Y:S02]  /*175f0*/  FSEL R13, R20, -INF , !P5 ;  /* 0xff800000140d7808 */ /* 0x000fe40006800000 */
[----:B------:R-:W-:Y:S02]  /*17600*/  FMNMX3.FTZ R8, R101, R4, R15, !PT ;  /* 0x0000000465087276 */ /* 0x000fe4000781000f */
[-C--:B------:R-:W-:Y:S02]  /*17610*/  ISETP.GE.AND P1, PT, R111, R162.reuse, PT ;  /* 0x000000a26f00720c */ /* 0x080fe40003f26270 */
[----:B------:R-:W-:Y:S02]  /*17620*/  FSEL R189, R14, -INF , !P4 ;  /* 0xff8000000ebd7808 */ /* 0x000fe40006000000 */
[----:B------:R-:W-:Y:S02]  /*17630*/  FSEL R128, R29, -INF , !P6 ;  /* 0xff8000001d807808 */ /* 0x000fe40007000000 */
[----:B------:R-:W-:Y:S02]  /*17640*/  FSEL R179, R25, -INF , !P3 ;  /* 0xff80000019b37808 */ /* 0x000fe40005800000 */
[----:B------:R-:W-:Y:S02]  /*17650*/  ISETP.GE.AND P4, PT, R7, R165, PT ;  /* 0x000000a50700720c */ /* 0x000fe40003f86270 */
[----:B------:R-:W-:Y:S02]  /*17660*/  FSEL R181, R24, -INF , !P0 ;  /* 0xff80000018b57808 */ /* 0x000fe40004000000 */
[-C--:B------:R-:W-:Y:S02]  /*17670*/  ISETP.GE.AND P3, PT, R107, R162.reuse, PT ;  /* 0x000000a26b00720c */ /* 0x080fe40003f66270 */
[----:B------:R-:W-:Y:S02]  /*17680*/  FMNMX3.FTZ R2, R2, R19, R17, !PT ;  /* 0x0000001302027276 */ /* 0x000fe40007810011 */
[-C--:B------:R-:W-:Y:S02]  /*17690*/  ISETP.GE.AND P6, PT, R127, R162.reuse, PT ;  /* 0x000000a27f00720c */ /* 0x080fe40003fc6270 */
[----:B------:R-:W-:Y:S02]  /*176a0*/  FMNMX3.FTZ R8, R8, R13, R11, !PT ;  /* 0x0000000d08087276 */ /* 0x000fe4000781000b */
[----:B------:R-:W-:Y:S02]  /*176b0*/  FSEL R127, R10, -INF , !P1 ;  /* 0xff8000000a7f7808 */ /* 0x000fe40004800000 */
[-C--:B------:R-:W-:Y:S02]  /*176c0*/  ISETP.GE.AND P0, PT, R109, R162.reuse, PT ;  /* 0x000000a26d00720c */ /* 0x080fe40003f06270 */
[----:B------:R-:W-:Y:S02]  /*176d0*/  FSEL R126, R33, -INF , !P4 ;  /* 0xff800000217e7808 */ /* 0x000fe40006000000 */
[C---:B------:R-:W-:Y:S02]  /*176e0*/  ISETP.GE.AND P5, PT, R129.reuse, R165, PT ;  /* 0x000000a58100720c */ /* 0x040fe40003fa6270 */
[-C--:B------:R-:W-:Y:S02]  /*176f0*/  ISETP.GE.AND P4, PT, R129, R162.reuse, PT ;  /* 0x000000a28100720c */ /* 0x080fe40003f86270 */
[----:B------:R-:W-:Y:S02]  /*17700*/  FSEL R187, R187, -INF , !P3 ;  /* 0xff800000bbbb7808 */ /* 0x000fe40005800000 */
[----:B------:R-:W-:Y:S02]  /*17710*/  FMNMX3.FTZ R2, R2, R123, R193, !PT ;  /* 0x0000007b02027276 */ /* 0x000fe400078100c1 */
[----:B------:R-:W-:Y:S02]  /*17720*/  FSEL R129, R18, -INF , !P0 ;  /* 0xff80000012817808 */ /* 0x000fe40004000000 */
[CC--:B------:R-:W-:Y:S01]  /*17730*/  ISETP.GE.AND P3, PT, R173.reuse, R162.reuse, PT ;  /* 0x000000a2ad00720c */ /* 0x0c0fe20003f66270 */
[----:B------:R-:W-:Y:S01]  /*17740*/  VIADD R173, R173, 0xffffffc0 ;  /* 0xffffffc0adad7836 */ /* 0x000fe20000000000 */
        /* <DEDUP_REMOVED lines=8> */
[----:B------:R-:W-:Y:S02]  /*177d0*/  FMNMX3.FTZ R2, R2, R185, R183, !PT ;  /* 0x000000b902027276 */ /* 0x000fe400078100b7 */
[----:B------:R-:W-:Y:S02]  /*177e0*/  ISETP.GE.AND P1, PT, R23, R162, PT ;  /* 0x000000a21700720c */ /* 0x000fe40003f26270 */
[----:B------:R-:W-:Y:S02]  /*177f0*/  FSEL R175, R26, -INF , !P5 ;  /* 0xff8000001aaf7808 */ /* 0x000fe40006800000 */
[----:B------:R-:W-:Y:S02]  /*17800*/  FSEL R151, R27, -INF , !P6 ;  /* 0xff8000001b977808 */ /* 0x000fe40007000000 */
[----:B------:R-:W-:Y:S02]  /*17810*/  ISETP.GE.AND P3, PT, R5, R164, PT ;  /* 0x000000a40500720c */ /* 0x000fe40003f66270 */
[----:B------:R-:W-:Y:S02]  /*17820*/  FMNMX3.FTZ R0, R0, R177, R131, !PT ;  /* 0x000000b100007276 */ /* 0x000fe40007810083 */
[----:B------:R-:W-:Y:S02]  /*17830*/  FMNMX3.FTZ R2, R2, R181, R179, !PT ;  /* 0x000000b502027276 */ /* 0x000fe400078100b3 */
[----:B------:R-:W-:Y:S02]  /*17840*/  FSEL R107, R30, -INF , !P4 ;  /* 0xff8000001e6b7808 */ /* 0x000fe40006000000 */
[----:B------:R-:W-:Y:S02]  /*17850*/  FSEL R122, R31, -INF , !P1 ;  /* 0xff8000001f7a7808 */ /* 0x000fe40004800000 */
[----:B------:R-:W-:Y:S01]  /*17860*/  FSEL R34, R34, -INF , P3 ;  /* 0xff80000022227808 */ /* 0x000fe20001800000 */
[----:B------:R-:W-:Y:S01]  /*17870*/  LDSM.16.MT88.4 R28, [R141+0x8000] ;  /* 0x008000008d1c783b */ /* 0x000fe20000004200 */
        /* <DEDUP_REMOVED lines=42> */
[-C--:B------:R-:W-:Y:S01]  /*17b20*/  FFMA.FTZ R178, R125, R105.reuse, -R130 ;  /* 0x000000697db27223 */ /* 0x080fe20000010882 */
[-CC-:B------:R-:W-:Y:S01]  /*17b30*/  FFMA.FTZ R180, R127, R105.reuse, -R124.reuse ;  /* 0x000000697fb47223 */ /* 0x180fe2000001087c */
[-CC-:B------:R-:W-:Y:S01]  /*17b40*/  FFMA.FTZ R129, R129, R105.reuse, -R124.reuse ;  /* 0x0000006981817223 */ /* 0x180fe2000001087c */
[-C--:B------:R-:W-:Y:S01]  /*17b50*/  FFMA.FTZ R182, R187, R105.reuse, -R124 ;  /* 0x00000069bbb67223 */ /* 0x080fe2000001087c */
[-C--:B------:R-:W-:Y:S03]  /*17b60*/  FFMA.FTZ R191, R191, R105.reuse, -R130 ;  /* 0x00000069bfbf7223 */ /* 0x080fe60000010882 */
[----:B------:R-:W3:Y:S01]  /*17b70*/  MUFU.EX2 R101, R7 ;  /* 0x0000000700657308 */ /* 0x000ee20000000800 */
[-CC-:B------:R-:W-:Y:S01]  /*17b80*/  FFMA.FTZ R189, R189, R105.reuse, -R124.reuse ;  /* 0x00000069bdbd7223 */ /* 0x180fe2000001087c */
[-CC-:B------:R-:W-:Y:S01]  /*17b90*/  FFMA.FTZ R186, R131, R105.reuse, -R124.reuse ;  /* 0x0000006983ba7223 */ /* 0x180fe2000001087c */
[-CC-:B------:R-:W-:Y:S01]  /*17ba0*/  FFMA.FTZ R177, R177, R105.reuse, -R124.reuse ;  /* 0x00000069b1b17223 */ /* 0x180fe2000001087c */
[-CC-:B------:R-:W-:Y:S01]  /*17bb0*/  FFMA.FTZ R131, R175, R105.reuse, -R124.reuse ;  /* 0x00000069af837223 */ /* 0x180fe2000001087c */
[-C--:B------:R-:W-:Y:S01]  /*17bc0*/  FFMA.FTZ R184, R151, R105.reuse, -R124 ;  /* 0x0000006997b87223 */ /* 0x080fe2000001087c */
[-CC-:B------:R-:W-:Y:S01]  /*17bd0*/  FFMA.FTZ R121, R121, R105.reuse, -R130.reuse ;  /* 0x0000006979797223 */ /* 0x180fe20000010882 */
[-CC-:B------:R-:W-:Y:S03]  /*17be0*/  FFMA.FTZ R128, R128, R105.reuse, -R130.reuse ;  /* 0x0000006980807223 */ /* 0x180fe60000010882 */
[----:B------:R-:W4:Y:S01]  /*17bf0*/  MUFU.EX2 R3, R3 ;  /* 0x0000000300037308 */ /* 0x000f220000000800 */
[-C--:B------:R-:W-:Y:S01]  /*17c00*/  FFMA.FTZ R119, R119, R105.reuse, -R130 ;  /* 0x0000006977777223 */ /* 0x080fe20000010882 */
[-CC-:B------:R-:W-:Y:S01]  /*17c10*/  FFMA.FTZ R151, R122, R105.reuse, -R124.reuse ;  /* 0x000000697a977223 */ /* 0x180fe2000001087c */
[----:B------:R-:W-:Y:S01]  /*17c20*/  FFMA.FTZ R122, R106, R105, -R124 ;  /* 0x000000696a7a7223 */ /* 0x000fe2000001087c */
[----:B------:R-:W-:Y:S06]  /*17c30*/  ISETP.GT.AND P0, PT, R169, R148, PT ;  /* 0x00000094a900720c */ /* 0x000fec0003f04270 */
        /* <DEDUP_REMOVED lines=26> */
[----:B------:R-:W5:Y:S01]  /*17de0*/  LDSM.16.MT88.4 R76, [R143+0xa000] ;  /* 0x00a000008f4c783b */ /* 0x000f620000004200 */
[C---:B------:R-:W-:Y:S01]  /*17df0*/  FMUL.FTZ R36, R101.reuse, R36 ;  /* 0x0000002465247220 */ /* 0x040fe20000410000 */
[----:B------:R-:W-:Y:S01]  /*17e00*/  FMUL.FTZ R37, R101, R37 ;  /* 0x0000002565257220 */ /* 0x000fe20000410000 */
[C---:B------:R-:W-:Y:S01]  /*17e10*/  FMUL.FTZ R38, R3.reuse, R38 ;  /* 0x0000002603267220 */ /* 0x040fe20000410000 */
[----:B------:R-:W-:Y:S01]  /*17e20*/  FMUL.FTZ R39, R3, R39 ;  /* 0x0000002703277220 */ /* 0x000fe20000410000 */
[----:B------:R-:W-:Y:S03]  /*17e30*/  FMUL.FTZ R40, R101, R40 ;  /* 0x0000002865287220 */ /* 0x000fe60000410000 */
[----:B------:R-:W1:Y:S01]  /*17e40*/  MUFU.EX2 R116, R116 ;  /* 0x0000007400747308 */ /* 0x000e620000000800 */
[----:B---3--:R-:W-:Y:S01]  /*17e50*/  F2FP.BF16.F32.PACK_AB R110, R113, R114 ;  /* 0x00000072716e723e */ /* 0x008fe200000010ff */
[----:B------:R-:W3:Y:S01]  /*17e60*/  LDSM.16.MT88.4 R68, [R142+0xa000] ;  /* 0x00a000008e44783b */ /* 0x000ee20000004200 */
        /* <DEDUP_REMOVED lines=14> */
[C---:B-1----:R-:W-:Y:S01]  /*17f50*/  F2FP.BF16.F32.PACK_AB R109, R116.reuse, R120 ;  /* 0x00000078746d723e */ /* 0x042fe200000010ff */
[----:B------:R-:W-:Y:S01]  /*17f60*/  FMUL.FTZ R53, R101, R53 ;  /* 0x0000003565357220 */ /* 0x000fe20000410000 */
[C---:B------:R-:W-:Y:S01]  /*17f70*/  FMUL.FTZ R54, R3.reuse, R54 ;  /* 0x0000003603367220 */ /* 0x040fe20000410000 */
[----:B------:R-:W-:Y:S01]  /*17f80*/  FMUL.FTZ R55, R3, R55 ;  /* 0x0000003703377220 */ /* 0x000fe20000410000 */
[C---:B------:R-:W-:Y:S01]  /*17f90*/  FMUL.FTZ R56, R101.reuse, R56 ;  /* 0x0000003865387220 */ /* 0x040fe20000410000 */
[----:B------:R-:W-:Y:S01]  /*17fa0*/  FMUL.FTZ R57, R101, R57 ;  /* 0x0000003965397220 */ /* 0x000fe20000410000 */
[C---:B------:R-:W-:Y:S01]  /*17fb0*/  FMUL.FTZ R58, R3.reuse, R58 ;  /* 0x0000003a033a7220 */ /* 0x040fe20000410000 */
[----:B------:R-:W-:Y:S02]  /*17fc0*/  FMUL.FTZ R59, R3, R59 ;  /* 0x0000003b033b7220 */ /* 0x000fe40000410000 */
[----:B------:R-:W-:Y:S01]  /*17fd0*/  MUFU.EX2 R123, R123 ;  /* 0x0000007b007b7308 */ /* 0x000fe20000000800 */
[C---:B------:R-:W-:Y:S01]  /*17fe0*/  FMUL.FTZ R60, R101.reuse, R60 ;  /* 0x0000003c653c7220 */ /* 0x040fe20000410000 */
[----:B------:R-:W-:Y:S01]  /*17ff0*/  FMUL.FTZ R61, R101, R61 ;  /* 0x0000003d653d7220 */ /* 0x000fe20000410000 */
[C---:B------:R-:W-:Y:S01]  /*18000*/  FMUL.FTZ R62, R3.reuse, R62 ;  /* 0x0000003e033e7220 */ /* 0x040fe20000410000 */
[----:B------:R-:W-:Y:S01]  /*18010*/  FMUL.FTZ R63, R3, R63 ;  /* 0x0000003f033f7220 */ /* 0x000fe20000410000 */
[C---:B------:R-:W-:Y:S01]  /*18020*/  FMUL.FTZ R64, R101.reuse, R64 ;  /* 0x0000004065407220 */ /* 0x040fe20000410000 */
[----:B------:R-:W-:Y:S01]  /*18030*/  FMUL.FTZ R65, R101, R65 ;  /* 0x0000004165417220 */ /* 0x000fe20000410000 */
[----:B------:R-:W-:Y:S01]  /*18040*/  FMUL.FTZ R66, R3, R66 ;  /* 0x0000004203427220 */ /* 0x000fe20000410000 */
[----:B--2---:R-:W-:Y:S01]  /*18050*/  F2FP.BF16.F32.PACK_AB R111, R115, R112 ;  /* 0x00000070736f723e */ /* 0x004fe200000010ff */
[----:B------:R-:W-:Y:S01]  /*18060*/  LDSM.16.MT88.4 R92, [R143+0x9800] ;  /* 0x009800008f5c783b */ /* 0x000fe20000004200 */
[----:B------:R-:W-:Y:S01]  /*18070*/  MUFU.EX2 R177, R177 ;  /* 0x000000b100b17308 */ /* 0x000fe20000000800 */
[----:B------:R-:W-:Y:S01]  /*18080*/  FMUL.FTZ R67, R3, R67 ;  /* 0x0000004303437220 */ /* 0x000fe20000410000 */
[----:B------:R-:W-:Y:S01]  /*18090*/  FFMA.FTZ R118, R101, R174, R118 ;  /* 0x000000ae65767223 */ /* 0x000fe20000010076 */
[----:B------:R-:W-:Y:S02]  /*180a0*/  FFMA.FTZ R120, R3, R172, R120 ;  /* 0x000000ac03787223 */ /* 0x000fe40000010078 */
[C---:B------:R-:W-:Y:S05]  /*180b0*/  HMMA.16816.F32.BF16 R4, R108.reuse, R12, R4 ;  /* 0x0000000c6c04723c */ /* 0x040fea0000041804 */
[----:B------:R-:W-:Y:S01]  /*180c0*/  MUFU.EX2 R186, R186 ;  /* 0x000000ba00ba7308 */ /* 0x000fe20000000800 */
[C---:B------:R-:W-:Y:S01]  /*180d0*/  FMUL.FTZ R12, R101.reuse, R88 ;  /* 0x00000058650c7220 */ /* 0x040fe20000410000 */
[----:B------:R-:W-:Y:S01]  /*180e0*/  FMUL.FTZ R13, R101, R89 ;  /* 0x00000059650d7220 */ /* 0x000fe20000410000 */
[----:B------:R-:W-:Y:S01]  /*180f0*/  FADD.FTZ R117, R117, R118 ;  /* 0x0000007675757221 */ /* 0x000fe20000010000 */
[C---:B------:R-:W-:Y:S03]  /*18100*/  HMMA.16816.F32.BF16 R8, R108.reuse, R14, R8 ;  /* 0x0000000e6c08723c */ /* 0x040fe60000041808 */
[C---:B------:R-:W-:Y:S01]  /*18110*/  FMUL.FTZ R14, R3.reuse, R90 ;  /* 0x0000005a030e7220 */ /* 0x040fe20000410000 */
[----:B------:R-:W-:Y:S02]  /*18120*/  FMUL.FTZ R15, R3, R91 ;  /* 0x0000005b030f7220 */ /* 0x000fe40000410000 */
[----:B------:R-:W-:Y:S05]  /*18130*/  MUFU.EX2 R131, R131 ;  /* 0x0000008300837308 */ /* 0x000fea0000000800 */
[C---:B------:R-:W-:Y:S05]  /*18140*/  HMMA.16816.F32.BF16 R12, R108.reuse, R20, R12 ;  /* 0x000000146c0c723c */ /* 0x040fea000004180c */
[----:B------:R-:W-:Y:S01]  /*18150*/  MUFU.EX2 R184, R184 ;  /* 0x000000b800b87308 */ /* 0x000fe20000000800 */
[C---:B------:R-:W-:Y:S01]  /*18160*/  FMUL.FTZ R20, R101.reuse, R80 ;  /* 0x0000005065147220 */ /* 0x040fe20000410000 */
[----:B------:R-:W-:Y:S01]  /*18170*/  FMUL.FTZ R21, R101, R81 ;  /* 0x0000005165157220 */ /* 0x000fe20000410000 */
[C---:B------:R-:W-:Y:S07]  /*18180*/  HMMA.16816.F32.BF16 R16, R108.reuse, R22, R16 ;  /* 0x000000166c10723c */ /* 0x040fee0000041810 */
[----:B------:R-:W1:Y:S01]  /*18190*/  MUFU.EX2 R176, R176 ;  /* 0x000000b000b07308 */ /* 0x000e620000000800 */
[C---:B------:R-:W-:Y:S01]  /*181a0*/  FMUL.FTZ R22, R3.reuse, R82 ;  /* 0x0000005203167220 */ /* 0x040fe20000410000 */
[----:B------:R-:W-:Y:S02]  /*181b0*/  FMUL.FTZ R23, R3, R83 ;  /* 0x0000005303177220 */ /* 0x000fe40000410000 */
[----:B------:R-:W-:Y:S06]  /*181c0*/  LDSM.16.MT88.4 R80, [R140+0xb000] ;  /* 0x00b000008c50783b */ /* 0x000fec0000004200 */
        /* <DEDUP_REMOVED lines=30> */
[----:B------:R-:W2:Y:S08]  /*183b0*/  LDSM.16.MT88.4 R72, [R143+0x8800] ;  /* 0x008800008f48783b */ /* 0x000eb00000004200 */
[----:B------:R-:W-:Y:S01]  /*183c0*/  MUFU.EX2 R122, R122 ;  /* 0x0000007a007a7308 */ /* 0x000fe20000000800 */
        /* <DEDUP_REMOVED lines=14> */
[----:B------:R-:W-:Y:S03]  /*184b0*/  FFMA.FTZ R124, R104, R105, -R124 ;  /* 0x00000069687c7223 */ /* 0x000fe6000001087c */
[----:B------:R-:W-:Y:S01]  /*184c0*/  MUFU.EX2 R109, R109 ;  /* 0x0000006d006d7308 */ /* 0x000fe20000000800 */
[----:B---3--:R-:W-:Y:S01]  /*184d0*/  F2FP.BF16.F32.PACK_AB R104, R128, R121 ;  /* 0x000000798068723e */ /* 0x008fe200000010ff */
[C---:B------:R-:W-:Y:S01]  /*184e0*/  HMMA.16816.F32.BF16 R8, R68.reuse, R74, R8 ;  /* 0x0000004a4408723c */ /* 0x040fe20000041808 */
[----:B------:R-:W1:Y:S07]  /*184f0*/  LDSM.16.MT88.4 R72, [R141+0x8800] ;  /* 0x008800008d48783b */ /* 0x000e6e0000004200 */
[----:B------:R-:W-:Y:S01]  /*18500*/  MUFU.EX2 R110, R110 ;  /* 0x0000006e006e7308 */ /* 0x000fe20000000800 */
[C---:B------:R-:W-:Y:S09]  /*18510*/  HMMA.16816.F32.BF16 R12, R68.reuse, R76, R12 ;  /* 0x0000004c440c723c */ /* 0x040ff2000004180c */
[----:B------:R-:W-:Y:S01]  /*18520*/  MUFU.EX2 R111, R111 ;  /* 0x0000006f006f7308 */ /* 0x000fe20000000800 */
[C---:B------:R-:W-:Y:S01]  /*18530*/  HMMA.16816.F32.BF16 R16, R68.reuse, R78, R16 ;  /* 0x0000004e4410723c */ /* 0x040fe20000041810 */
[----:B------:R-:W2:Y:S08]  /*18540*/  LDSM.16.MT88.4 R76, [R140+0x8800] ;  /* 0x008800008c4c783b */ /* 0x000eb00000004200 */
[----:B------:R-:W3:Y:S10]  /*18550*/  MUFU.EX2 R130, R130 ;  /* 0x0000008200827308 */ /* 0x000ef40000000800 */
[----:B------:R-:W4:Y:S10]  /*18560*/  MUFU.EX2 R126, R126 ;  /* 0x0000007e007e7308 */ /* 0x000f340000000800 */
[----:B------:R-:W5:Y:S01]  /*18570*/  MUFU.EX2 R175, R124 ;  /* 0x0000007c00af7308 */ /* 0x000f620000000800 */
[----:B---3--:R-:W-:Y:S01]  /*18580*/  F2FP.BF16.F32.PACK_AB R106, R130, R119 ;  /* 0x00000077826a723e */ /* 0x008fe200000010ff */
[C---:B-1----:R-:W-:Y:S03]  /*18590*/  HMMA.16816.F32.BF16 R20, R68.reuse, R72, R20 ;  /* 0x000000484414723c */ /* 0x042fe60000041814 */
[----:B----4-:R-:W-:Y:S05]  /*185a0*/  F2FP.BF16.F32.PACK_AB R105, R151, R126 ;  /* 0x0000007e9769723e */ /* 0x010fea00000010ff */
[C---:B------:R-:W-:Y:S01]  /*185b0*/  HMMA.16816.F32.BF16 R24, R68.reuse, R74, R24 ;  /* 0x0000004a4418723c */ /* 0x040fe20000041818 */
[----:B------:R-:W1:Y:S02]  /*185c0*/  LDSM.16.MT88.4 R72, [R143+0xa800] ;  /* 0x00a800008f48783b */ /* 0x000e640000004200 */
[----:B-----5:R-:W-:Y:S05]  /*185d0*/  F2FP.BF16.F32.PACK_AB R107, R175, R122 ;  /* 0x0000007aaf6b723e */ /* 0x020fea00000010ff */
        /* <DEDUP_REMOVED lines=38> */
[C---:B------:R-:W-:Y:S08]  /*18840*/  HMMA.16816.F32.BF16 R56, R68.reuse, R74, R56 ;  /* 0x0000004a4438723c */ /* 0x040ff00000041838 */
[C---:B------:R-:W-:Y:S08]  /*18850*/  HMMA.16816.F32.BF16 R60, R68.reuse, R80, R60 ;  /* 0x00000050443c723c */ /* 0x040ff0000004183c */
        /* <DEDUP_REMOVED lines=29> */
[----:B------:R-:W-:Y:S04]  /*18a30*/  FADD.FTZ R186, R186, R177 ;  /* 0x000000b1baba7221 */ /* 0x000fe80000010000 */
[----:B------:R-:W-:Y:S01]  /*18a40*/  FADD.FTZ R3, R131, R186 ;  /* 0x000000ba83037221 */ /* 0x000fe20000010000 */
[C---:B------:R-:W-:Y:S01]  /*18a50*/  HMMA.16816.F32.BF16 R40, R104.reuse, R6, R40 ;  /* 0x000000066828723c */ /* 0x040fe20000041828 */
[----:B------:R-:W1:Y:S02]  /*18a60*/  LDSM.16.MT88.4 R4, [R140+0xb800] ;  /* 0x00b800008c04783b */ /* 0x000e640000004200 */
[----:B------:R-:W-:Y:S04]  /*18a70*/  FADD.FTZ R3, R184, R3 ;  /* 0x00000003b8037221 */ /* 0x000fe80000010000 */
[----:B------:R-:W-:Y:S01]  /*18a80*/  FADD.FTZ R126, R126, R3 ;  /* 0x000000037e7e7221 */ /* 0x000fe20000010000 */
[C---:B----4-:R-:W-:Y:S03]  /*18a90*/  HMMA.16816.F32.BF16 R44, R104.reuse, R8, R44 ;  /* 0x00000008682c723c */ /* 0x050fe6000004182c */
        /* <DEDUP_REMOVED lines=12> */
[C---:B------:R-:W-:Y:S08]  /*18b60*/  HMMA.16816.F32.BF16 R56, R104.reuse, R14, R56 ;  /* 0x0000000e6838723c */ /* 0x040ff00000041838 */
[C---:B-1----:R-:W-:Y:S08]  /*18b70*/  HMMA.16816.F32.BF16 R60, R104.reuse, R4, R60 ;  /* 0x00000004683c723c */ /* 0x042ff0000004183c */
[----:B------:R-:W-:Y:S01]  /*18b80*/  HMMA.16816.F32.BF16 R64, R104, R6, R64 ;  /* 0x000000066840723c */ /* 0x000fe20000041840 */
[----:B------:R-:W-:Y:S08]  /*18b90*/  @!UPT UIADD3 URZ, UPT, UPT, URZ, URZ, URZ ;  /* 0x000000fffffff290 */ /* 0x000ff0000fffe0ff */
[----:B------:R-:W-:Y:S11]  /*18ba0*/  @P0 BRA `(.L_x_14607) ;  /* 0xffffffc4007c0947 */ /* 0x000ff6000383ffff */
.L_x_14600:
        /* <DEDUP_REMOVED lines=11> */
.L_x_14629:
        /* <DEDUP_REMOVED lines=131> */
[----:B------:R-:W-:Y:S01]  /*19490*/  SHF.R.U32.HI R8, RZ, 0x1, R168 ;  /* 0x00000001ff087819 */ /* 0x000fe200000116a8 */
[----:B------:R2:W5:Y:S01]  /*194a0*/  LD.E.64 R76, desc[UR4][R102.64+0x78] ;  /* 0x00007804664c7980 */ /* 0x000562000c101b00 */
[----:B------:R-:W1:Y:S01]  /*194b0*/  @P0 MUFU.LG2 R4, R4 ;  /* 0x0000000400040308 */ /* 0x000e620000000c00 */
[----:B----4-:R-:W-:Y:S02]  /*194c0*/  LOP3.LUT R13, R69, 0x1f8, RZ, 0xc0, !PT ;  /* 0x000001f8450d7812 */ /* 0x010fe400078ec0ff */
[----:B------:R4:W5:Y:S01]  /*194d0*/  LD.E.64 R74, desc[UR4][R102.64+0xa8] ;  /* 0x0000a804664a7980 */ /* 0x000962000c101b00 */
[----:B-1----:R-:W-:Y:S02]  /*194e0*/  LOP3.LUT R11, R8, 0x30, RZ, 0xc0, !PT ;  /* 0x00000030080b7812 */ /* 0x002fe400078ec0ff */
[----:B------:R-:W-:Y:S02]  /*194f0*/  LOP3.LUT R8, R13, 0x38, R8, 0x78, !PT ;  /* 0x000000380d087812 */ /* 0x000fe400078e7808 */
[----:B------:R-:W-:Y:S01]  /*19500*/  SHF.R.U32.HI R70, RZ, 0x2, R168 ;  /* 0x00000002ff467819 */ /* 0x000fe200000116a8 */
[----:B------:R-:W-:Y:S01]  /*19510*/  @P1 FMUL.FTZ R10, R5, 0.69314718246459960938 ;  /* 0x3f317218050a1820 */ /* 0x000fe20000410000 */
[----:B------:R-:W-:-:S02]  /*19520*/  LOP3.LUT R5, R6, 0x10, RZ, 0xc0, !PT ;  /* 0x0000001006057812 */ /* 0x000fc400078ec0ff */
[----:B------:R-:W-:Y:S02]  /*19530*/  MOV R71, 0xff800000 ;  /* 0xff80000000477802 */ /* 0x000fe40000000f00 */
[----:B------:R-:W-:Y:S01]  /*19540*/  LOP3.LUT R70, R11, 0x7, R70, 0xf8, !PT ;  /* 0x000000070b467812 */ /* 0x000fe200078ef846 */
[----:B------:R-:W-:Y:S01]  /*19550*/  BAR.SYNC.DEFER_BLOCKING 0x0 ;  /* 0x0000000000007b1d */ /* 0x000fe20000010000 */
[----:B------:R-:W-:Y:S01]  /*19560*/  LOP3.LUT P2, RZ, R168, 0x3, RZ, 0xc0, !PT ;  /* 0x00000003a8ff7812 */ /* 0x000fe2000784c0ff */
[----:B------:R-:W-:-:S04]  /*19570*/  @P0 FMUL.FTZ R9, R4, 0.69314718246459960938 ;  /* 0x3f31721804090820 */ /* 0x000fc80000410000 */
[C---:B-----5:R-:W-:Y:S01]  /*19580*/  @P0 FFMA.FTZ R71, R3.reuse, R0, R9 ;  /* 0x0000000003470223 */ /* 0x060fe20000010009 */
        /* <DEDUP_REMOVED lines=24> */
[----:B------:R-:W-:Y:S01]  /*19710*/  IMAD.IADD R3, R157, 0x1, -R156 ;  /* 0x000000019d037824 */ /* 0x000fe200078e0a9c */
[----:B------:R-:W-:Y:S01]  /*19720*/  IADD3 R0, P0, PT, R73, R70, RZ ;  /* 0x0000004649007210 */ /* 0x000fe20007f1e0ff */
[----:B----4-:R-:W-:-:S03]  /*19730*/  VIADD R2, R70, 0x8 ;  /* 0x0000000846027836 */ /* 0x010fc60000000000 */
[-C--:B------:R-:W-:Y:S02]  /*19740*/  ISETP.GE.AND P2, PT, R70, R3.reuse, PT ;  /* 0x000000034600720c */ /* 0x080fe40003f46270 */
[----:B------:R-:W-:Y:S02]  /*19750*/  ISETP.GE.AND P1, PT, R2, R3, PT ;  /* 0x000000030200720c */ /* 0x000fe40003f26270 */
[----:B------:R-:W-:Y:S02]  /*19760*/  LEA.HI.X.SX32 R3, R73, RZ, 0x1, P0 ;  /* 0x000000ff49037211 */ /* 0x000fe400000f0eff */
[----:B------:R-:W-:-:S04]  /*19770*/  LEA R2, P0, R0, R74, 0x2 ;  /* 0x0000004a00027211 */ /* 0x000fc800078010ff */
[----:B------:R-:W-:-:S05]  /*19780*/  LEA.HI.X R3, R0, R75, R3, 0x2, P0 ;  /* 0x0000004b00037211 */ /* 0x000fca00000f1403 */
[----:B------:R2:W-:Y:S04]  /*19790*/  @!P2 ST.E desc[UR4][R2.64], R72 ;  /* 0x000000480200a985 */ /* 0x0005e8000c101904 */
[----:B------:R2:W-:Y:S02]  /*197a0*/  @!P1 ST.E desc[UR4][R2.64+0x20], R71 ;  /* 0x0000204702009985 */ /* 0x0005e4000c101904 */
.L_x_14610:
[----:B------:R-:W-:Y:S05]  /*197b0*/  BSYNC.RECONVERGENT B0 ;  /* 0x0000000000007941 */ /* 0x000fea0003800200 */
.L_x_14609:
        /* <DEDUP_REMOVED lines=32> */
.L_x_14612:
[----:B------:R-:W-:Y:S05]  /*199c0*/  BSYNC.RECONVERGENT B0 ;  /* 0x0000000000007941 */ /* 0x000fea0003800200 */
.L_x_14611:
        /* <DEDUP_REMOVED lines=12> */
.L_x_14614:
[----:B------:R-:W-:Y:S05]  /*19a90*/  BSYNC.RECONVERGENT B0 ;  /* 0x0000000000007941 */ /* 0x000fea0003800200 */
.L_x_14613:
        /* <DEDUP_REMOVED lines=11> */
.L_x_14616:
[----:B------:R-:W-:Y:S05]  /*19b50*/  BSYNC.RECONVERGENT B0 ;  /* 0x0000000000007941 */ /* 0x000fea0003800200 */
.L_x_14615:
        /* <DEDUP_REMOVED lines=11> */
.L_x_14618:
[----:B------:R-:W-:Y:S05]  /*19c10*/  BSYNC.RECONVERGENT B0 ;  /* 0x0000000000007941 */ /* 0x000fea0003800200 */
.L_x_14617:
        /* <DEDUP_REMOVED lines=10> */
.L_x_14620:
[----:B------:R-:W-:Y:S05]  /*19cc0*/  BSYNC.RECONVERGENT B0 ;  /* 0x0000000000007941 */ /* 0x000fea0003800200 */
.L_x_14619:
        /* <DEDUP_REMOVED lines=10> */
.L_x_14622:
[----:B------:R-:W-:Y:S05]  /*19d70*/  BSYNC.RECONVERGENT B0 ;  /* 0x0000000000007941 */ /* 0x000fea0003800200 */
.L_x_14621:
        /* <DEDUP_REMOVED lines=10> */
.L_x_14624:
[----:B------:R-:W-:Y:S05]  /*19e20*/  BSYNC.RECONVERGENT B0 ;  /* 0x0000000000007941 */ /* 0x000fea0003800200 */
.L_x_14623:
[----:B------:R-:W-:-:S04]  /*19e30*/  MOV R155, 0x0 ;  /* 0x00000000009b7802 */ /* 0x000fc80000000f00 */
[----:B-12345:R-:W-:Y:S05]  /*19e40*/  @P3 RET.REL.NODEC R154 `(_ZN5flash24flash_fwd_splitkv_kernelI23Flash_fwd_kernel_traitsILi128ELi64ELi64ELi4ELb0ELb0EN7cutlass10bfloat16_tE19Flash_kernel_traitsILi128ELi64ELi64ELi4ES3_EELb0ELb1ELb1ELb0ELb0ELb0ELb1ELb1EEEvNS_16Flash_fwd_paramsE) ;  /* 0xfffffe609a6c3950 */ /* 0x03efea0003c3ffff */
[-C--:B------:R-:W-:Y:S01]  /*19e50*/  ISETP.GE.AND P2, PT, R69, R102.reuse, PT ;  /* 0x000000664500720c */ /* 0x080fe20003f46270 */
[----:B------:R-:W-:Y:S01]  /*19e60*/  IMAD.MOV.U32 R155, RZ, RZ, 0x0 ;  /* 0x00000000ff9b7424 */ /* 0x000fe200078e00ff */
[----:B------:R-:W-:-:S11]  /*19e70*/  ISETP.GE.AND P0, PT, R71, R102, PT ;  /* 0x000000664700720c */ /* 0x000fd60003f06270 */
[----:B------:R-:W-:-:S04]  /*19e80*/  @!P2 LEA R2, P1, R73, R76, 0x2 ;  /* 0x0000004c4902a211 */ /* 0x000fc800078210ff */
[----:B------:R-:W-:-:S05]  /*19e90*/  @!P2 LEA.HI.X R3, R73, R77, R68, 0x2, P1 ;  /* 0x0000004d4903a211 */ /* 0x000fca00008f1444 */
[----:B------:R1:W-:Y:S02]  /*19ea0*/  @!P2 ST.E.128 desc[UR4][R2.64+0x7000], R36 ;  /* 0x007000240200a985 */ /* 0x0003e4000c101d04 */
[----:B-1----:R-:W-:Y:S05]  /*19eb0*/  @P0 RET.REL.NODEC R154 `(_ZN5flash24flash_fwd_splitkv_kernelI23Flash_fwd_kernel_traitsILi128ELi64ELi64ELi4ELb0ELb0EN7cutlass10bfloat16_tE19Flash_kernel_traitsILi128ELi64ELi64ELi4ES3_EELb0ELb1ELb1ELb0ELb0ELb0ELb1ELb1EEEvNS_16Flash_fwd_paramsE) ;  /* 0xfffffe609a500950 */ /* 0x002fea0003c3ffff */
[----:B------:R-:W-:Y:S01]  /*19ec0*/  LEA R2, P0, R73, R76, 0x2 ;  /* 0x0000004c49027211 */ /* 0x000fe200078010ff */
[----:B------:R-:W-:-:S03]  /*19ed0*/  IMAD.MOV.U32 R155, RZ, RZ, 0x0 ;  /* 0x00000000ff9b7424 */ /* 0x000fc600078e00ff */
[----:B------:R-:W-:-:S05]  /*19ee0*/  LEA.HI.X R3, R73, R77, R68, 0x2, P0 ;  /* 0x0000004d49037211 */ /* 0x000fca00000f1444 */
[----:B------:R1:W-:Y:S02]  /*19ef0*/  ST.E.128 desc[UR4][R2.64+0x7100], R4 ;  /* 0x0071000402007985 */ /* 0x0003e4000c101d04 */
[----:B-1----:R-:W-:Y:S05]  /*19f00*/  RET.REL.NODEC R154 `(_ZN5flash24flash_fwd_splitkv_kernelI23Flash_fwd_kernel_traitsILi128ELi64ELi64ELi4ELb0ELb0EN7cutlass10bfloat16_tE19Flash_kernel_traitsILi128ELi64ELi64ELi4ES3_EELb0ELb1ELb1ELb0ELb0ELb0ELb1ELb1EEEvNS_16Flash_fwd_paramsE) ;  /* 0xfffffe609a3c7950 */ /* 0x002fea0003c3ffff */
.L_x_14608:
[----:B------:R-:W-:Y:S01]  /*19f10*/  MOV R7, 0x2 ;  /* 0x0000000200077802 */ /* 0x000fe20000000f00 */
[----:B------:R-:W-:Y:S01]  /*19f20*/  IMAD.MOV.U32 R6, RZ, RZ, -0x1 ;  /* 0xffffffffff067424 */ /* 0x000fe200078e00ff */
[----:B------:R-:W-:-:S07]  /*19f30*/  MOV R4, 0x1f ;  /* 0x0000001f00047802 */ /* 0x000fce0000000f00 */
[----:B-1---5:R-:W-:Y:S05]  /*19f40*/  WARPSYNC.COLLECTIVE R6, `(.L_x_14625) ;  /* 0x0000000006087348 */ /* 0x022fea0003c00000 */
[----:B------:R2:W3:Y:S02]  /*19f50*/  SHFL.BFLY P0, R9, R174, R7, R4 ;  /* 0x0c000007ae097389 */ /* 0x0004e40000000004 */
[----:B-123-5:R-:W-:Y:S05]  /*19f60*/  ENDCOLLECTIVE ;  /* 0x000000000000791b */ /* 0x02efea0003800000 */
.L_x_14625:
[----:B------:R-:W-:Y:S02]  /*19f70*/  MOV R5, R9 ;  /* 0x0000000900057202 */ /* 0x000fe40000000f00 */
[----:B------:R-:W-:-:S03]  /*19f80*/  MOV R7, 0x1 ;  /* 0x0000000100077802 */ /* 0x000fc60000000f00 */
[----:B------:R-:W-:-:S04]  /*19f90*/  FADD.FTZ R10, R5, R174 ;  /* 0x000000ae050a7221 */ /* 0x000fc80000010000 */
[----:B------:R-:W-:-:S07]  /*19fa0*/  IMAD.MOV.U32 R174, RZ, RZ, R10 ;  /* 0x000000ffffae7224 */ /* 0x000fce00078e000a */
[----:B------:R-:W-:Y:S05]  /*19fb0*/  WARPSYNC.COLLECTIVE R6, `(.L_x_14626) ;  /* 0x0000000006087348 */ /* 0x000fea0003c00000 */
[----:B------:R1:W2:Y:S02]  /*19fc0*/  SHFL.BFLY P0, R9, R174, R7, R4 ;  /* 0x0c000007ae097389 */ /* 0x0002a40000000004 */
[----:B-12---:R-:W-:Y:S05]  /*19fd0*/  ENDCOLLECTIVE ;  /* 0x000000000000791b */ /* 0x006fea0003800000 */
.L_x_14626:
[----:B------:R-:W-:Y:S01]  /*19fe0*/  MOV R174, R172 ;  /* 0x000000ac00ae7202 */ /* 0x000fe20000000f00 */
[----:B------:R-:W-:Y:S01]  /*19ff0*/  IMAD.MOV.U32 R5, RZ, RZ, R9 ;  /* 0x000000ffff057224 */ /* 0x000fe200078e0009 */
[----:B------:R-:W-:-:S03]  /*1a000*/  MOV R7, 0x2 ;  /* 0x0000000200077802 */ /* 0x000fc60000000f00 */
[----:B------:R-:W-:-:S07]  /*1a010*/  FADD.FTZ R5, R10, R5 ;  /* 0x000000050a057221 */ /* 0x000fce0000010000 */
[----:B------:R-:W-:Y:S05]  /*1a020*/  WARPSYNC.COLLECTIVE R6, `(.L_x_14627) ;  /* 0x0000000006087348 */ /* 0x000fea0003c00000 */
[----:B------:R1:W2:Y:S02]  /*1a030*/  SHFL.BFLY P0, R9, R174, R7, R4 ;  /* 0x0c000007ae097389 */ /* 0x0002a40000000004 */
[----:B-12---:R-:W-:Y:S05]  /*1a040*/  ENDCOLLECTIVE ;  /* 0x000000000000791b */ /* 0x006fea0003800000 */
.L_x_14627:
[----:B------:R-:W-:Y:S01]  /*1a050*/  FADD.FTZ R8, R9, R172 ;  /* 0x000000ac09087221 */ /* 0x000fe20000010000 */
[----:B------:R-:W-:-:S03]  /*1a060*/  MOV R7, 0x1 ;  /* 0x0000000100077802 */ /* 0x000fc60000000f00 */
[----:B------:R-:W-:-:S07]  /*1a070*/  IMAD.MOV.U32 R174, RZ, RZ, R8 ;  /* 0x000000ffffae7224 */ /* 0x000fce00078e0008 */
[----:B------:R-:W-:Y:S05]  /*1a080*/  WARPSYNC.COLLECTIVE R6, `(.L_x_14628) ;  /* 0x0000000006087348 */ /* 0x000fea0003c00000 */
[----:B------:R1:W2:Y:S02]  /*1a090*/  SHFL.BFLY P0, R9, R174, R7, R4 ;  /* 0x0c000007ae097389 */ /* 0x0002a40000000004 */
[----:B-12---:R-:W-:Y:S05]  /*1a0a0*/  ENDCOLLECTIVE ;  /* 0x000000000000791b */ /* 0x006fea0003800000 */
.L_x_14628:
[----:B------:R-:W-:Y:S01]  /*1a0b0*/  MOV R11, R9 ;  /* 0x00000009000b7202 */ /* 0x000fe20000000f00 */
[----:B------:R-:W-:Y:S06]  /*1a0c0*/  BRA `(.L_x_14629) ;  /* 0xffffffe800e47947 */ /* 0x000fec000383ffff */
.L_x_14630:
        /* <DEDUP_REMOVED lines=11> */
.L_x_14978:


//--------------------- .text._ZN5flash24flash_fwd_splitkv_kernelI23Flash_fwd_kernel_traitsILi128ELi64ELi64ELi4ELb0ELb0EN7cutlass10bfloat16_tE19Flash_kernel_traitsILi128ELi64ELi64ELi4ES3_EELb0ELb1ELb1ELb0ELb0ELb1ELb1ELb1EEEvNS_16Flash_fwd_paramsE --------------------------
	.section	.text._ZN5flash24flash_fwd_splitkv_kernelI23Flash_fwd_kernel_traitsILi128ELi64ELi64ELi4ELb0ELb0EN7cutlass10bfloat16_tE19Flash_kernel_traitsILi128ELi64ELi64ELi4ES3_EELb0ELb1ELb1ELb0ELb0ELb1ELb1ELb1EEEvNS_16Flash_fwd_paramsE,"ax",@progbits
	.align	128
        .global         _ZN5flash24flash_fwd_splitkv_kernelI23Flash_fwd_kernel_traitsILi128ELi64ELi64ELi4ELb0ELb0EN7cutlass10bfloat16_tE19Flash_kernel_traitsILi128ELi64ELi64ELi4ES3_EELb0ELb1ELb1ELb0ELb0ELb1ELb1ELb1EEEvNS_16Flash_fwd_paramsE
        .type           _ZN5flash24flash_fwd_splitkv_kernelI23Flash_fwd_kernel_traitsILi128ELi64ELi64ELi4ELb0ELb0EN7cutlass10bfloat16_tE19Flash_kernel_traitsILi128ELi64ELi64ELi4ES3_EELb0ELb1ELb1ELb0ELb0ELb1ELb1ELb1EEEvNS_16Flash_fwd_paramsE,@function
        .size           _ZN5flash24flash_fwd_splitkv_kernelI23Flash_fwd_kernel_traitsILi128ELi64ELi64ELi4ELb0ELb0EN7cutlass10bfloat16_tE19Flash_kernel_traitsILi128ELi64ELi64ELi4ES3_EELb0ELb1ELb1ELb0ELb0ELb1ELb1ELb1EEEvNS_16Flash_fwd_paramsE,(.L_x_14979 - _ZN5flash24flash_fwd_splitkv_kernelI23Flash_fwd_kernel_traitsILi128ELi64ELi64ELi4ELb0ELb0EN7cutlass10bfloat16_tE19Flash_kernel_traitsILi128ELi64ELi64ELi4ES3_EELb0ELb1ELb1ELb0ELb0ELb1ELb1ELb1EEEvNS_16Flash_fwd_paramsE)
        .other          _ZN5flash24flash_fwd_splitkv_kernelI23Flash_fwd_kernel_traitsILi128ELi64ELi64ELi4ELb0ELb0EN7cutlass10bfloat16_tE19Flash_kernel_traitsILi128ELi64ELi64ELi4ES3_EELb0ELb1ELb1ELb0ELb0ELb1ELb1ELb1EEEvNS_16Flash_fwd_paramsE,@"STO_CUDA_ENTRY STV_DEFAULT"
_ZN5flash24flash_fwd_splitkv_kernelI23Flash_fwd_kernel_traitsILi128ELi64ELi64ELi4ELb0ELb0EN7cutlass10bfloat16_tE19Flash_kernel_traitsILi128ELi64ELi64ELi4ES3_EELb0ELb1ELb1ELb0ELb0ELb1ELb1ELb1EEEvNS_16Flash_fwd_paramsE:
.text._ZN5flash24flash_fwd_splitkv_kernelI23Flash_fwd_kernel_traitsILi128ELi64ELi64ELi4ELb0ELb0EN7cutlass10bfloat16_tE19Flash_kernel_traitsILi128ELi64ELi64ELi4ES3_EELb0ELb1ELb1ELb0ELb0ELb1ELb1ELb1EEEvNS_16Flash_fwd_paramsE:
        /* <DEDUP_REMOVED lines=29> */
[----:B------:R-:W-:Y:S05]  /*01d0*/  CALL.REL.NOINC `($_ZN5flash24flash_fwd_splitkv_kernelI23Flash_fwd_kernel_traitsILi128ELi64ELi64ELi4ELb0ELb0EN7cutlass10bfloat16_tE19Flash_kernel_traitsILi128ELi64ELi64ELi4ES3_EELb0ELb1ELb1ELb0ELb0ELb1ELb1ELb1EEEvNS_16Flash_fwd_paramsE$_ZN5flash30compute_attn_1rowblock_splitkvI23Flash_fwd_kernel_traitsILi128ELi64ELi64ELi4ELb0ELb0EN7cutlass10bfloat16_tE19Flash_kernel_traitsILi128ELi64ELi64ELi4ES3_EELb0ELb1ELb1ELb0ELb0ELb1ELb1ELb1ENS_16Flash_fwd_paramsEEEvRKT8_iiiii) ;  /* 0x0000000000087944 */ /* 0x000fea0003c00000 */
[----:B------:R-:W-:Y:S05]  /*01e0*/  BSYNC.RECONVERGENT B4 ;  /* 0x0000000000047941 */ /* 0x000fea0003800200 */
.L_x_14631:
[----:B------:R-:W-:Y:S05]  /*01f0*/  EXIT ;  /* 0x000000000000794d */ /* 0x000fea0003800000 */
        .type           $_ZN5flash24flash_fwd_splitkv_kernelI23Flash_fwd_kernel_traitsILi128ELi64ELi64ELi4ELb0ELb0EN7cutlass10bfloat16_tE19Flash_kernel_traitsILi128ELi64ELi64ELi4ES3_EELb0ELb1ELb1ELb0ELb0ELb1ELb1ELb1EEEvNS_16Flash_fwd_paramsE$_ZN5flash30compute_attn_1rowblock_splitkvI23Flash_fwd_kernel_traitsILi128ELi64ELi64ELi4ELb0ELb0EN7cutlass10bfloat16_tE19Flash_kernel_traitsILi128ELi64ELi64ELi4ES3_EELb0ELb1ELb1ELb0ELb0ELb1ELb1ELb1ENS_16Flash_fwd_paramsEEEvRKT8_iiiii,@function
        .size           $_ZN5flash24flash_fwd_splitkv_kernelI23Flash_fwd_kernel_traitsILi128ELi64ELi64ELi4ELb0ELb0EN7cutlass10bfloat16_tE19Flash_kernel_traitsILi128ELi64ELi64ELi4ES3_EELb0ELb1ELb1ELb0ELb0ELb1ELb1ELb1EEEvNS_16Flash_fwd_paramsE$_ZN5flash30compute_attn_1rowblock_splitkvI23Flash_fwd_kernel_traitsILi128ELi64ELi64ELi4ELb0ELb0EN7cutlass10bfloat16_tE19Flash_kernel_traitsILi128ELi64ELi64ELi4ES3_EELb0ELb1ELb1ELb0ELb0ELb1ELb1ELb1ENS_16Flash_fwd_paramsEEEvRKT8_iiiii,(.L_x_14979 - $_ZN5flash24flash_fwd_splitkv_kernelI23Flash_fwd_kernel_traitsILi128ELi64ELi64ELi4ELb0ELb0EN7cutlass10bfloat16_tE19Flash_kernel_traitsILi128ELi64ELi64ELi4ES3_EELb0ELb1ELb1ELb0ELb0ELb1ELb1ELb1EEEvNS_16Flash_fwd_paramsE$_ZN5flash30compute_attn_1rowblock_splitkvI23Flash_fwd_kernel_traitsILi128ELi64ELi64ELi4ELb0ELb0EN7cutlass10bfloat16_tE19Flash_kernel_traitsILi128ELi64ELi64ELi4ES3_EELb0ELb1ELb1ELb0ELb0ELb1ELb1ELb1ENS_16Flash_fwd_paramsEEEvRKT8_iiiii)
$_ZN5flash24flash_fwd_splitkv_kernelI23Flash_fwd_kernel_traitsILi128ELi64ELi64ELi4ELb0ELb0EN7cutlass10bfloat16_tE19Flash_kernel_traitsILi128ELi64ELi64ELi4ES3_EELb0ELb1ELb1ELb0ELb0ELb1ELb1ELb1EEEvNS_16Flash_fwd_paramsE$_ZN5flash30compute_attn_1rowblock_splitkvI23Flash_fwd_kernel_traitsILi128ELi64ELi64ELi4ELb0ELb0EN7cutlass10bfloat16_tE19Flash_kernel_traitsILi128ELi64ELi64ELi4ES3_EELb0ELb1ELb1ELb0ELb0ELb1ELb1ELb1ENS_16Flash_fwd_paramsEEEvRKT8_iiiii:
        /* <DEDUP_REMOVED lines=39> */
.L_x_14633:
[----:B------:R-:W-:Y:S05]  /*0470*/  BSYNC.RECONVERGENT B0 ;  /* 0x0000000000007941 */ /* 0x000fea0003800200 */
.L_x_14632:
[----:B------:R-:W-:Y:S04]  /*0480*/  BSSY.RECONVERGENT B0, `(.L_x_14634) ;  /* 0x0000007000007945 */ /* 0x000fe80003800200 */
[----:B------:R-:W-:Y:S05]  /*0490*/  @!P3 BRA `(.L_x_14635) ;  /* 0x000000000014b947 */ /* 0x000fea0003800000 */
[----:B-----5:R-:W2:Y:S02]  /*04a0*/  LD.E.U8 R6, desc[UR4][R102.64+0x1b2] ;  /* 0x0001b20466067980 */ /* 0x020ea4000c101100 */
[----:B--2---:R-:W-:-:S13]  /*04b0*/  ISETP.NE.AND P1, PT, R6, RZ, PT ;  /* 0x000000ff0600720c */ /* 0x004fda0003f25270 */
[----:B------:R-:W2:Y:S02]  /*04c0*/  @P1 LD.E R9, desc[UR4][R16.64+0x4] ;  /* 0x0000040410091980 */ /* 0x000ea4000c101900 */
[----:B--2---:R-:W-:-:S06]  /*04d0*/  @P1 IADD3 R6, PT, PT, R9, -R14, RZ ;  /* 0x8000000e09061210 */ /* 0x004fcc0007ffe0ff */
[----:B------:R2:W5:Y:S02]  /*04e0*/  @!P1 LD.E R6, desc[UR4][R16.64] ;  /* 0x0000000410069980 */ /* 0x000564000c101900 */
.L_x_14635:
[----:B------:R-:W-:Y:S05]  /*04f0*/  BSYNC.RECONVERGENT B0 ;  /* 0x0000000000007941 */ /* 0x000fea0003800200 */
.L_x_14634:
        /* <DEDUP_REMOVED lines=9> */
.L_x_14637:
[----:B------:R-:W3:Y:S01]  /*0590*/  LD.E.64 R6, desc[UR4][R102.64+0x108] ;  /* 0x0001080466067980 */ /* 0x000ee2000c101b00 */
[----:B------:R-:W-:Y:S01]  /*05a0*/  BSSY.RECONVERGENT B0, `(.L_x_14639) ;  /* 0x0000006000007945 */ /* 0x000fe20003800200 */
[----:B------:R-:W-:Y:S01]  /*05b0*/  IMAD.MOV.U32 R58, RZ, RZ, RZ ;  /* 0x000000ffff3a7224 */ /* 0x000fe200078e00ff */
[----:B---3--:R-:W-:-:S04]  /*05c0*/  ISETP.NE.U32.AND P0, PT, R6, RZ, PT ;  /* 0x000000ff0600720c */ /* 0x008fc80003f05070 */
[----:B------:R-:W-:-:S13]  /*05d0*/  ISETP.NE.AND.EX P0, PT, R7, RZ, PT, P0 ;  /* 0x000000ff0700720c */ /* 0x000fda0003f05300 */
[----:B------:R-:W-:Y:S05]  /*05e0*/  @!P0 BRA `(.L_x_14640) ;  /* 0x0000000000048947 */ /* 0x000fea0003800000 */
[----:B------:R3:W5:Y:S02]  /*05f0*/  LD.E R58, desc[UR4][R102.64+0xbc] ;  /* 0x0000bc04663a7980 */ /* 0x000764000c101900 */
.L_x_14640:
[----:B------:R-:W-:Y:S05]  /*0600*/  BSYNC.RECONVERGENT B0 ;  /* 0x0000000000007941 */ /* 0x000fea0003800200 */
.L_x_14639:
[----:B-----5:R-:W-:Y:S02]  /*0610*/  IADD3 R58, PT, PT, R65, R58, RZ ;  /* 0x0000003a413a7210 */ /* 0x020fe40007ffe0ff */
.L_x_14638:
[----:B------:R-:W-:Y:S05]  /*0620*/  BSYNC.RECONVERGENT B1 ;  /* 0x0000000000017941 */ /* 0x000fea0003800200 */
.L_x_14636:
[----:B------:R-:W-:Y:S01]  /*0630*/  IMAD.SHL.U32 R156, R3, 0x40, RZ ;  /* 0x00000040039c7824 */ /* 0x000fe200078e00ff */
[----:B------:R-:W-:-:S04]  /*0640*/  MOV R155, 0x0 ;  /* 0x00000000009b7802 */ /* 0x000fc80000000f00 */
[----:B------:R-:W-:-:S13]  /*0650*/  ISETP.GT.AND P0, PT, R157, R156, PT ;  /* 0x0000009c9d00720c */ /* 0x000fda0003f04270 */
[----:B-123--:R-:W-:Y:S05]  /*0660*/  @!P0 RET.REL.NODEC R154 `(_ZN5flash24flash_fwd_splitkv_kernelI23Flash_fwd_kernel_traitsILi128ELi64ELi64ELi4ELb0ELb0EN7cutlass10bfloat16_tE19Flash_kernel_traitsILi128ELi64ELi64ELi4ES3_EELb0ELb1ELb1ELb0ELb0ELb1ELb1ELb1EEEvNS_16Flash_fwd_paramsE) ;  /* 0xfffffff89a648950 */ /* 0x00efea0003c3ffff */
        /* <DEDUP_REMOVED lines=87> */
.L_x_14643:
[----:B------:R-:W-:Y:S05]  /*0be0*/  BSYNC.RECONVERGENT B0 ;  /* 0x0000000000007941 */ /* 0x000fea0003800200 */
.L_x_14642:
        /* <DEDUP_REMOVED lines=12> */
.L_x_14645:
[----:B------:R-:W-:Y:S05]  /*0cb0*/  BSYNC.RECONVERGENT B0 ;  /* 0x0000000000007941 */ /* 0x000fea0003800200 */
.L_x_14644:
        /* <DEDUP_REMOVED lines=12> */
.L_x_14647:
[----:B------:R-:W-:Y:S05]  /*0d80*/  BSYNC.RECONVERGENT B0 ;  /* 0x0000000000007941 */ /* 0x000fea0003800200 */
.L_x_14646:
        /* <DEDUP_REMOVED lines=12> */
.L_x_14649:
[----:B------:R-:W-:Y:S05]  /*0e50*/  BSYNC.RECONVERGENT B0 ;  /* 0x0000000000007941 */ /* 0x000fea0003800200 */
.L_x_14648:
        /* <DEDUP_REMOVED lines=11> */
.L_x_14651:
[----:B------:R-:W-:Y:S05]  /*0f10*/  BSYNC.RECONVERGENT B0 ;  /* 0x0000000000007941 */ /* 0x000fea0003800200 */
.L_x_14650:
        /* <DEDUP_REMOVED lines=11> */
.L_x_14653:
[----:B------:R-:W-:Y:S05]  /*0fd0*/  BSYNC.RECONVERGENT B0 ;  /* 0x0000000000007941 */ /* 0x000fea0003800200 */
.L_x_14652:
        /* <DEDUP_REMOVED lines=12> */
.L_x_14655:
[----:B------:R-:W-:Y:S05]  /*10a0*/  BSYNC.RECONVERGENT B0 ;  /* 0x0000000000007941 */ /* 0x000fea0003800200 */
.L_x_14654:
        /* <DEDUP_REMOVED lines=15> */
.L_x_14657:
[----:B------:R-:W-:Y:S05]  /*11a0*/  BSYNC.RECONVERGENT B0 ;  /* 0x0000000000007941 */ /* 0x000fea0003800200 */
.L_x_14656:
        /* <DEDUP_REMOVED lines=20> */
[----:B--234-:R-:W-:Y:S05]  /*12f0*/  @P6 RET.REL.NODEC R154 `(_ZN5flash24flash_fwd_splitkv_kernelI23Flash_fwd_kernel_traitsILi128ELi64ELi64ELi4ELb0ELb0EN7cutlass10bfloat16_tE19Flash_kernel_traitsILi128ELi64ELi64ELi4ES3_EELb0ELb1ELb1ELb0ELb0ELb1ELb1ELb1EEEvNS_16Flash_fwd_paramsE) ;  /* 0xffffffec9a406950 */ /* 0x01cfea0003c3ffff */
[----:B------:R-:W-:Y:S02]  /*1300*/  MOV R5, 0xff800000 ;  /* 0xff80000000057802 */ /* 0x000fe40000000f00 */
[----:B------:R-:W-:-:S03]  /*1310*/  MOV R155, 0x0 ;  /* 0x00000000009b7802 */ /* 0x000fc60000000f00 */
[----:B------:R1:W-:Y:S02]  /*1320*/  ST.E desc[UR4][R2.64+0xe0], R5 ;  /* 0x0000e00502007985 */ /* 0x0003e4000c101904 */
[----:B-1----:R-:W-:Y:S05]  /*1330*/  RET.REL.NODEC R154 `(_ZN5flash24flash_fwd_splitkv_kernelI23Flash_fwd_kernel_traitsILi128ELi64ELi64ELi4ELb0ELb0EN7cutlass10bfloat16_tE19Flash_kernel_traitsILi128ELi64ELi64ELi4ES3_EELb0ELb1ELb1ELb0ELb0ELb1ELb1ELb1EEEvNS_16Flash_fwd_paramsE) ;  /* 0xffffffec9a307950 */ /* 0x002fea0003c3ffff */
.L_x_14641:
        /* <DEDUP_REMOVED lines=102> */
.L_x_14659:
        /* <DEDUP_REMOVED lines=80> */
.L_x_14660:
[----:B------:R-:W-:Y:S05]  /*1ea0*/  BSYNC.RECONVERGENT B0 ;  /* 0x0000000000007941 */ /* 0x000fea0003800200 */
.L_x_14658:
        /* <DEDUP_REMOVED lines=206> */
.L_x_14714:
        /* <DEDUP_REMOVED lines=20> */
.L_x_14663:
[----:B------:R-:W-:Y:S05]  /*2cd0*/  BSYNC.RECONVERGENT B0 ;  /* 0x0000000000007941 */ /* 0x000fea0003800200 */
.L_x_14662:
        /* <DEDUP_REMOVED lines=12> */
.L_x_14665:
[----:B------:R-:W-:Y:S05]  /*2da0*/  BSYNC.RECONVERGENT B0 ;  /* 0x0000000000007941 */ /* 0x000fea0003800200 */
.L_x_14664:
        /* <DEDUP_REMOVED lines=12> */
.L_x_14667:
[----:B------:R-:W-:Y:S05]  /*2e70*/  BSYNC.RECONVERGENT B0 ;  /* 0x0000000000007941 */ /* 0x000fea0003800200 */
.L_x_14666:
        /* <DEDUP_REMOVED lines=15> */
.L_x_14669:
[----:B------:R-:W-:Y:S05]  /*2f70*/  BSYNC.RECONVERGENT B0 ;  /* 0x0000000000007941 */ /* 0x000fea0003800200 */
.L_x_14668:
        /* <DEDUP_REMOVED lines=26> */
.L_x_14673:
[----:B------:R-:W-:Y:S05]  /*3120*/  BSYNC.RECONVERGENT B0 ;  /* 0x0000000000007941 */ /* 0x000fea0003800200 */
.L_x_14672:
        /* <DEDUP_REMOVED lines=12> */
.L_x_14675:
[----:B------:R-:W-:Y:S05]  /*31f0*/  BSYNC.RECONVERGENT B0 ;  /* 0x0000000000007941 */ /* 0x000fea0003800200 */
.L_x_14674:
        /* <DEDUP_REMOVED lines=12> */
.L_x_14677:
[----:B------:R-:W-:Y:S05]  /*32c0*/  BSYNC.RECONVERGENT B0 ;  /* 0x0000000000007941 */ /* 0x000fea0003800200 */
.L_x_14676:
        /* <DEDUP_REMOVED lines=17> */
.L_x_14671:
        /* <DEDUP_REMOVED lines=57> */
.L_x_14683:
[----:B------:R-:W-:Y:S05]  /*3770*/  BSYNC.RECONVERGENT B0 ;  /* 0x0000000000007941 */ /* 0x000fea0003800200 */
.L_x_14682:
        /* <DEDUP_REMOVED lines=47> */
.L_x_14681:
[----:B------:R-:W-:Y:S05]  /*3a70*/  BSYNC.RECONVERGENT B1 ;  /* 0x0000000000017941 */ /* 0x000fea0003800200 */
.L_x_14680:
        /* <DEDUP_REMOVED lines=62> */
.L_x_14687:
[----:B------:R-:W-:Y:S05]  /*3e60*/  BSYNC.RECONVERGENT B0 ;  /* 0x0000000000007941 */ /* 0x000fea0003800200 */
.L_x_14686:
        /* <DEDUP_REMOVED lines=47> */
.L_x_14685:
[----:B------:R-:W-:Y:S05]  /*4160*/  BSYNC.RECONVERGENT B1 ;  /* 0x0000000000017941 */ /* 0x000fea0003800200 */
.L_x_14684:
        /* <DEDUP_REMOVED lines=60> */
.L_x_14691:
[----:B------:R-:W-:Y:S05]  /*4530*/  BSYNC.RECONVERGENT B0 ;  /* 0x0000000000007941 */ /* 0x000fea0003800200 */
.L_x_14690:
        /* <DEDUP_REMOVED lines=47> */
.L_x_14689:
[----:B------:R-:W-:Y:S05]  /*4830*/  BSYNC.RECONVERGENT B1 ;  /* 0x0000000000017941 */ /* 0x000fea0003800200 */
.L_x_14688:
        /* <DEDUP_REMOVED lines=63> */
.L_x_14695:
[----:B------:R-:W-:Y:S05]  /*4c30*/  BSYNC.RECONVERGENT B0 ;  /* 0x0000000000007941 */ /* 0x000fea0003800200 */
.L_x_14694:
        /* <DEDUP_REMOVED lines=47> */
.L_x_14693:
[----:B------:R-:W-:Y:S05]  /*4f30*/  BSYNC.RECONVERGENT B1 ;  /* 0x0000000000017941 */ /* 0x000fea0003800200 */
.L_x_14692:
[----:B------:R-:W2:Y:S02]  /*4f40*/  LD.E R3, desc[UR4][R102.64+0xd0] ;  /* 0x0000d00466037980 */ /* 0x000ea4000c101900 */
[----:B--2---:R-:W-:Y:S05]  /*4f50*/  IMAD.U32 R3, R3, -0x20, RZ ;  /* 0xffffffe003037824 */ /* 0x004fea00078e00ff */
[C---:B------:R-:W-:Y:S02]  /*4f60*/  LEA R14, P1, R3.reuse, R14, 0x1 ;  /* 0x0000000e030e7211 */ /* 0x040fe400078208ff */
[C---:B------:R-:W-:Y:S02]  /*4f70*/  LEA R50, P0, R3.reuse, R50, 0x1 ;  /* 0x0000003203327211 */ /* 0x040fe400078008ff */
[C---:B------:R-:W-:Y:S02]  /*4f80*/  LEA.HI.X.SX32 R15, R3.reuse, R15, 0x1, P1 ;  /* 0x0000000f030f7211 */ /* 0x040fe400008f0eff */
[----:B------:R-:W-:Y:S01]  /*4f90*/  LEA.HI.X.SX32 R51, R3, R51, 0x1, P0 ;  /* 0x0000003303337211 */ /* 0x000fe200000f0eff */
[----:B------:R-:W-:Y:S05]  /*4fa0*/  BRA `(.L_x_14678) ;  /* 0x0000002c00a47947 */ /* 0x000fea0003800000 */
.L_x_14679:
        /* <DEDUP_REMOVED lines=95> */
.L_x_14699:
[----:B------:R-:W-:Y:S05]  /*55a0*/  BSYNC.RECONVERGENT B0 ;  /* 0x0000000000007941 */ /* 0x000fea0003800200 */
.L_x_14698:
        /* <DEDUP_REMOVED lines=88> */
.L_x_14697:
[----:B------:R-:W-:Y:S05]  /*5b30*/  BSYNC.RECONVERGENT B1 ;  /* 0x0000000000017941 */ /* 0x000fea0003800200 */
.L_x_14696:
        /* <DEDUP_REMOVED lines=94> */
.L_x_14703:
[----:B------:R-:W-:Y:S05]  /*6120*/  BSYNC.RECONVERGENT B0 ;  /* 0x0000000000007941 */ /* 0x000fea0003800200 */
.L_x_14702:
        /* <DEDUP_REMOVED lines=88> */
.L_x_14701:
[----:B------:R-:W-:Y:S05]  /*66b0*/  BSYNC.RECONVERGENT B1 ;  /* 0x0000000000017941 */ /* 0x000fea0003800200 */
.L_x_14700:
        /* <DEDUP_REMOVED lines=95> */
.L_x_14707:
[----:B------:R-:W-:Y:S05]  /*6cb0*/  BSYNC.RECONVERGENT B0 ;  /* 0x0000000000007941 */ /* 0x000fea0003800200 */
.L_x_14706:
        /* <DEDUP_REMOVED lines=86> */
.L_x_14705:
[----:B------:R-:W-:Y:S05]  /*7220*/  BSYNC.RECONVERGENT B1 ;  /* 0x0000000000017941 */ /* 0x000fea0003800200 */
.L_x_14704:
        /* <DEDUP_REMOVED lines=98> */
.L_x_14711:
[----:B------:R-:W-:Y:S05]  /*7850*/  BSYNC.RECONVERGENT B0 ;  /* 0x0000000000007941 */ /* 0x000fea0003800200 */
.L_x_14710:
        /* <DEDUP_REMOVED lines=86> */
.L_x_14709:
[----:B------:R-:W-:Y:S05]  /*7dc0*/  BSYNC.RECONVERGENT B1 ;  /* 0x0000000000017941 */ /* 0x000fea0003800200 */
.L_x_14708:
[----:B------:R-:W3:Y:S01]  /*7dd0*/  LD.E R3, desc[UR4][R102.64+0xd0] ;  /* 0x0000d00466037980 */ /* 0x000ee2000c101900 */
[----:B-----5:R-:W-:Y:S02]  /*7de0*/  IMAD.MOV.U32 R73, RZ, RZ, R69 ;  /* 0x000000ffff497224 */ /* 0x020fe400078e0045 */
[----:B---3--:R-:W-:Y:S05]  /*7df0*/  IMAD.U32 R3, R3, -0x20, RZ ;  /* 0xffffffe003037824 */ /* 0x008fea00078e00ff */
[C---:B------:R-:W-:Y:S02]  /*7e00*/  LEA R74, P1, R3.reuse, R74, 0x1 ;  /* 0x0000004a034a7211 */ /* 0x040fe400078208ff */
[C---:B------:R-:W-:Y:S02]  /*7e10*/  LEA R72, P0, R3.reuse, R72, 0x1 ;  /* 0x0000004803487211 */ /* 0x040fe400078008ff */
[C---:B------:R-:W-:Y:S02]  /*7e20*/  LEA.HI.X.SX32 R75, R3.reuse, R75, 0x1, P1 ;  /* 0x0000004b034b7211 */ /* 0x040fe400008f0eff */
[----:B------:R-:W-:Y:S09]  /*7e30*/  LEA.HI.X.SX32 R69, R3, R73, 0x1, P0 ;  /* 0x0000004903457211 */ /* 0x000ff200000f0eff */
.L_x_14678:
[----:B------:R-:W-:Y:S05]  /*7e40*/  BSYNC.RECONVERGENT B2 ;  /* 0x0000000000027941 */ /* 0x000fea0003800200 */
.L_x_14670:
        /* <DEDUP_REMOVED lines=101> */
.L_x_14713:
[----:B------:R-:W-:Y:S05]  /*84a0*/  BSYNC.RECONVERGENT B0 ;  /* 0x0000000000007941 */ /* 0x000fea0003800200 */
.L_x_14712:
[----:B------:R-:W-:Y:S05]  /*84b0*/  @P2 BRA `(.L_x_14714) ;  /* 0xffffffa400b42947 */ /* 0x000fea000383ffff */
.L_x_14661:
        /* <DEDUP_REMOVED lines=34> */
.L_x_14718:
[----:B------:R-:W-:Y:S05]  /*86e0*/  BSYNC.RECONVERGENT B0 ;  /* 0x0000000000007941 */ /* 0x000fea0003800200 */
.L_x_14717:
        /* <DEDUP_REMOVED lines=14> */
.L_x_14720:
[----:B------:R-:W-:Y:S05]  /*87d0*/  BSYNC.RECONVERGENT B0 ;  /* 0x0000000000007941 */ /* 0x000fea0003800200 */
.L_x_14719:
        /* <DEDUP_REMOVED lines=16> */
.L_x_14722:
[----:B------:R-:W-:Y:S05]  /*88e0*/  BSYNC.RECONVERGENT B0 ;  /* 0x0000000000007941 */ /* 0x000fea0003800200 */
.L_x_14721:
        /* <DEDUP_REMOVED lines=16> */
.L_x_14716:
        /* <DEDUP_REMOVED lines=84> */
.L_x_14730:
[----:B------:R-:W-:Y:S05]  /*8f30*/  BSYNC.RECONVERGENT B0 ;  /* 0x0000000000007941 */ /* 0x000fea0003800200 */
.L_x_14729:
[----:B-----5:R-:W-:Y:S01]  /*8f40*/  IMAD.MOV.U32 R6, RZ, RZ, R10 ;  /* 0x000000ffff067224 */ /* 0x020fe200078e000a */
[----:B------:R-:W-:Y:S01]  /*8f50*/  MOV R4, R8 ;  /* 0x0000000800047202 */ /* 0x000fe20000000f00 */
[----:B------:R-:W-:Y:S01]  /*8f60*/  IMAD.MOV.U32 R7, RZ, RZ, R11 ;  /* 0x000000ffff077224 */ /* 0x000fe200078e000b */
[----:B------:R-:W-:Y:S02]  /*8f70*/  MOV R5, R9 ;  /* 0x0000000900057202 */ /* 0x000fe40000000f00 */
.L_x_14728:
[----:B------:R-:W-:Y:S05]  /*8f80*/  BSYNC.RECONVERGENT B1 ;  /* 0x0000000000017941 */ /* 0x000fea0003800200 */
.L_x_14727:
        /* <DEDUP_REMOVED lines=48> */
.L_x_14732:
[----:B------:R-:W-:Y:S05]  /*9290*/  BSYNC.RECONVERGENT B0 ;  /* 0x0000000000007941 */ /* 0x000fea0003800200 */
.L_x_14731:
[----:B-----5:R3:W-:Y:S02]  /*92a0*/  STS.128 [R106+0x2000], R8 ;  /* 0x002000086a007388 */ /* 0x0207e40000000c00 */
.L_x_14726:
[----:B------:R-:W-:Y:S05]  /*92b0*/  BSYNC.RECONVERGENT B2 ;  /* 0x0000000000027941 */ /* 0x000fea0003800200 */
.L_x_14725:
        /* <DEDUP_REMOVED lines=60> */
.L_x_14738:
[----:B------:R-:W-:Y:S05]  /*9680*/  BSYNC.RECONVERGENT B0 ;  /* 0x0000000000007941 */ /* 0x000fea0003800200 */
.L_x_14737:
[----:B-----5:R1:W-:Y:S02]  /*9690*/  STS.128 [R106+0x800], R8 ;  /* 0x000800086a007388 */ /* 0x0203e40000000c00 */
.L_x_14736:
[----:B------:R-:W-:Y:S05]  /*96a0*/  BSYNC.RECONVERGENT B1 ;  /* 0x0000000000017941 */ /* 0x000fea0003800200 */
.L_x_14735:
        /* <DEDUP_REMOVED lines=53> */
.L_x_14740:
[----:B------:R-:W-:Y:S05]  /*9a00*/  BSYNC.RECONVERGENT B0 ;  /* 0x0000000000007941 */ /* 0x000fea0003800200 */
.L_x_14739:
[----:B-----5:R3:W-:Y:S02]  /*9a10*/  STS.128 [R106+0x2800], R8 ;  /* 0x002800086a007388 */ /* 0x0207e40000000c00 */
.L_x_14734:
[----:B------:R-:W-:Y:S05]  /*9a20*/  BSYNC.RECONVERGENT B2 ;  /* 0x0000000000027941 */ /* 0x000fea0003800200 */
.L_x_14733:
        /* <DEDUP_REMOVED lines=61> */
.L_x_14746:
[----:B------:R-:W-:Y:S05]  /*9e00*/  BSYNC.RECONVERGENT B0 ;  /* 0x0000000000007941 */ /* 0x000fea0003800200 */
.L_x_14745:
[----:B-----5:R1:W-:Y:S02]  /*9e10*/  STS.128 [R106+0x1000], R8 ;  /* 0x001000086a007388 */ /* 0x0203e40000000c00 */
.L_x_14744:
[----:B------:R-:W-:Y:S05]  /*9e20*/  BSYNC.RECONVERGENT B1 ;  /* 0x0000000000017941 */ /* 0x000fea0003800200 */
.L_x_14743:
        /* <DEDUP_REMOVED lines=53> */
.L_x_14748:
[----:B------:R-:W-:Y:S05]  /*a180*/  BSYNC.RECONVERGENT B0 ;  /* 0x0000000000007941 */ /* 0x000fea0003800200 */
.L_x_14747:
[----:B-----5:R1:W-:Y:S02]  /*a190*/  STS.128 [R106+0x3000], R8 ;  /* 0x003000086a007388 */ /* 0x0203e40000000c00 */
.L_x_14742:
[----:B------:R-:W-:Y:S05]  /*a1a0*/  BSYNC.RECONVERGENT B2 ;  /* 0x0000000000027941 */ /* 0x000fea0003800200 */
.L_x_14741:
        /* <DEDUP_REMOVED lines=62> */
.L_x_14752:
[----:B------:R-:W-:Y:S05]  /*a590*/  BSYNC.RECONVERGENT B0 ;  /* 0x0000000000007941 */ /* 0x000fea0003800200 */
.L_x_14751:
[----:B-----5:R3:W-:Y:S02]  /*a5a0*/  STS.128 [R106+0x1800], R8 ;  /* 0x001800086a007388 */ /* 0x0207e40000000c00 */
.L_x_14750:
[----:B------:R-:W-:Y:S05]  /*a5b0*/  BSYNC.RECONVERGENT B1 ;  /* 0x0000000000017941 */ /* 0x000fea0003800200 */
.L_x_14749:
        /* <DEDUP_REMOVED lines=54> */
.L_x_14754:
[----:B------:R-:W-:Y:S05]  /*a920*/  BSYNC.RECONVERGENT B0 ;  /* 0x0000000000007941 */ /* 0x000fea0003800200 */
.L_x_14753:
[----:B-----5:R1:W-:Y:S01]  /*a930*/  STS.128 [R106+0x3800], R8 ;  /* 0x003800086a007388 */ /* 0x0203e20000000c00 */
[----:B------:R-:W-:Y:S05]  /*a940*/  BRA `(.L_x_14723) ;  /* 0x0000002c00787947 */ /* 0x000fea0003800000 */
.L_x_14724:
        /* <DEDUP_REMOVED lines=95> */
.L_x_14759:
[----:B------:R-:W-:Y:S05]  /*af40*/  BSYNC.RECONVERGENT B0 ;  /* 0x0000000000007941 */ /* 0x000fea0003800200 */
.L_x_14758:
[----:B------:R-:W-:Y:S05]  /*af50*/  BSYNC.RECONVERGENT B1 ;  /* 0x0000000000017941 */ /* 0x000fea0003800200 */
.L_x_14757:
        /* <DEDUP_REMOVED lines=86> */
.L_x_14761:
[----:B------:R-:W-:Y:S05]  /*b4c0*/  BSYNC.RECONVERGENT B0 ;  /* 0x0000000000007941 */ /* 0x000fea0003800200 */
.L_x_14760:
[----:B-----5:R4:W-:Y:S02]  /*b4d0*/  STS.128 [R106+0x2000], R20 ;  /* 0x002000146a007388 */ /* 0x0209e40000000c00 */
.L_x_14756:
[----:B------:R-:W-:Y:S05]  /*b4e0*/  BSYNC.RECONVERGENT B2 ;  /* 0x0000000000027941 */ /* 0x000fea0003800200 */
.L_x_14755:
        /* <DEDUP_REMOVED lines=92> */
.L_x_14767:
[----:B------:R-:W-:Y:S05]  /*bab0*/  BSYNC.RECONVERGENT B0 ;  /* 0x0000000000007941 */ /* 0x000fea0003800200 */
.L_x_14766:
[----:B-----5:R4:W-:Y:S02]  /*bac0*/  STS.128 [R106+0x800], R20 ;  /* 0x000800146a007388 */ /* 0x0209e40000000c00 */
.L_x_14765:
[----:B------:R-:W-:Y:S05]  /*bad0*/  BSYNC.RECONVERGENT B1 ;  /* 0x0000000000017941 */ /* 0x000fea0003800200 */
.L_x_14764:
        /* <DEDUP_REMOVED lines=84> */
.L_x_14769:
[----:B------:R-:W-:Y:S05]  /*c020*/  BSYNC.RECONVERGENT B0 ;  /* 0x0000000000007941 */ /* 0x000fea0003800200 */
.L_x_14768:
[----:B-----5:R4:W-:Y:S02]  /*c030*/  STS.128 [R106+0x2800], R20 ;  /* 0x002800146a007388 */ /* 0x0209e40000000c00 */
.L_x_14763:
[----:B------:R-:W-:Y:S05]  /*c040*/  BSYNC.RECONVERGENT B2 ;  /* 0x0000000000027941 */ /* 0x000fea0003800200 */
.L_x_14762:
        /* <DEDUP_REMOVED lines=92> */
.L_x_14775:
[----:B------:R-:W-:Y:S05]  /*c610*/  BSYNC.RECONVERGENT B0 ;  /* 0x0000000000007941 */ /* 0x000fea0003800200 */
.L_x_14774:
[----:B-----5:R1:W-:Y:S02]  /*c620*/  STS.128 [R106+0x1000], R20 ;  /* 0x001000146a007388 */ /* 0x0203e40000000c00 */
.L_x_14773:
[----:B------:R-:W-:Y:S05]  /*c630*/  BSYNC.RECONVERGENT B1 ;  /* 0x0000000000017941 */ /* 0x000fea0003800200 */
.L_x_14772:
        /* <DEDUP_REMOVED lines=85> */
.L_x_14777:
[----:B------:R-:W-:Y:S05]  /*cb90*/  BSYNC.RECONVERGENT B0 ;  /* 0x0000000000007941 */ /* 0x000fea0003800200 */
.L_x_14776:
[----:B-----5:R4:W-:Y:S02]  /*cba0*/  STS.128 [R106+0x3000], R20 ;  /* 0x003000146a007388 */ /* 0x0209e40000000c00 */
.L_x_14771:
[----:B------:R-:W-:Y:S05]  /*cbb0*/  BSYNC.RECONVERGENT B2 ;  /* 0x0000000000027941 */ /* 0x000fea0003800200 */
.L_x_14770:
        /* <DEDUP_REMOVED lines=93> */
.L_x_14781:
[----:B------:R-:W-:Y:S05]  /*d190*/  BSYNC.RECONVERGENT B0 ;  /* 0x0000000000007941 */ /* 0x000fea0003800200 */
.L_x_14780:
[----:B-----5:R4:W-:Y:S02]  /*d1a0*/  STS.128 [R106+0x1800], R20 ;  /* 0x001800146a007388 */ /* 0x0209e40000000c00 */
.L_x_14779:
[----:B------:R-:W-:Y:S05]  /*d1b0*/  BSYNC.RECONVERGENT B1 ;  /* 0x0000000000017941 */ /* 0x000fea0003800200 */
.L_x_14778:
        /* <DEDUP_REMOVED lines=85> */
.L_x_14783:
[----:B------:R-:W-:Y:S05]  /*d710*/  BSYNC.RECONVERGENT B0 ;  /* 0x0000000000007941 */ /* 0x000fea0003800200 */
.L_x_14782:
[----:B-----5:R1:W-:Y:S02]  /*d720*/  STS.128 [R106+0x3800], R4 ;  /* 0x003800046a007388 */ /* 0x0203e40000000c00 */
.L_x_14723:
[----:B------:R-:W-:Y:S05]  /*d730*/  BSYNC.RECONVERGENT B3 ;  /* 0x0000000000037941 */ /* 0x000fea0003800200 */
.L_x_14715:
        /* <DEDUP_REMOVED lines=26> */
.L_x_14785:
[----:B------:R-:W-:Y:S05]  /*d8e0*/  BSYNC.RECONVERGENT B0 ;  /* 0x0000000000007941 */ /* 0x000fea0003800200 */
.L_x_14784:
        /* <DEDUP_REMOVED lines=14> */
.L_x_14787:
[----:B------:R-:W-:Y:S05]  /*d9d0*/  BSYNC.RECONVERGENT B0 ;  /* 0x0000000000007941 */ /* 0x000fea0003800200 */
.L_x_14786:
        /* <DEDUP_REMOVED lines=16> */
.L_x_14789:
[----:B------:R-:W-:Y:S05]  /*dae0*/  BSYNC.RECONVERGENT B0 ;  /* 0x0000000000007941 */ /* 0x000fea0003800200 */
.L_x_14788:
        /* <DEDUP_REMOVED lines=16> */
.L_x_14791:
[----:B------:R-:W-:Y:S05]  /*dbf0*/  BSYNC.RECONVERGENT B0 ;  /* 0x0000000000007941 */ /* 0x000fea0003800200 */
.L_x_14790:
[----:B------:R-:W4:Y:S04]  /*dc00*/  LD.E.64 R14, desc[UR4][R102.64+0x1c0] ;  /* 0x0001c004660e7980 */ /* 0x000f28000c101b00 */
[----:B-1-3--:R-:W3:Y:S01]  /*dc10*/  LD.E.64 R8, desc[UR4][R102.64+0x1b8] ;  /* 0x0001b80466087980 */ /* 0x00aee2000c101b00 */
[----:B------:R-:W-:-:S03]  /*dc20*/  IMAD.MOV.U32 R110, RZ, RZ, R158 ;  /* 0x000000ffff6e7224 */ /* 0x000fc600078e009e */
[----:B--2---:R-:W2:Y:S04]  /*dc30*/  LD.E R6, desc[UR4][R102.64+0xd8] ;  /* 0x0000d80466067980 */ /* 0x004ea8000c101900 */
[----:B------:R-:W0:Y:S04]  /*dc40*/  LDGDEPBAR ;  /* 0x00000000000079af */ /* 0x000e280000000000 */
[----:B------:R1:W5:Y:S02]  /*dc50*/  LD.E R7, desc[UR4][R102.64+0x188] ;  /* 0x0001880466077980 */ /* 0x000364000c101900 */
[----:B----45:R-:W-:-:S04]  /*dc60*/  IMAD.WIDE.U32 R10, R159, R14, R110 ;  /* 0x0000000e9f0a7225 */ /* 0x030fc800078e006e */
[----:B------:R-:W-:Y:S01]  /*dc70*/  IMAD R4, R15, R159, RZ ;  /* 0x0000009f0f047224 */ /* 0x000fe200078e02ff */
[----:B---3--:R-:W-:Y:S01]  /*dc80*/  LEA R8, P0, R10, R8, 0x2 ;  /* 0x000000080a087211 */ /* 0x008fe200078010ff */
[----:B------:R1:W5:Y:S02]  /*dc90*/  LD.E R15, desc[UR4][R102.64+0x184] ;  /* 0x00018404660f7980 */ /* 0x000364000c101900 */
[----:B------:R-:W-:-:S05]  /*dca0*/  IMAD.IADD R4, R11, 0x1, R4 ;  /* 0x000000010b047824 */ /* 0x000fca00078e0204 */
[----:B------:R-:W-:-:S06]  /*dcb0*/  LEA.HI.X R9, R10, R9, R4, 0x2, P0 ;  /* 0x000000090a097211 */ /* 0x000fcc00000f1404 */
[----:B------:R-:W3:Y:S01]  /*dcc0*/  LD.E R9, desc[UR4][R8.64] ;  /* 0x0000000408097980 */ /* 0x000ee2000c101900 */
[----:B--2---:R-:W3:Y:S01]  /*dcd0*/  MUFU.RCP R162, R6 ;  /* 0x0000000600a27308 */ /* 0x004ee20000001000 */
        /* <DEDUP_REMOVED lines=8> */
[----:B---3--:R-:W-:-:S05]  /*dd60*/  FMUL.FTZ R162, R9, R162 ;  /* 0x000000a209a27220 */ /* 0x008fca0000410000 */
        /* <DEDUP_REMOVED lines=16> */
.L_x_14793:
[----:B------:R1:W-:Y:S04]  /*de70*/  STS.128 [R106+0x8000], RZ ;  /* 0x008000ff6a007388 */ /* 0x0003e80000000c00 */
[----:B------:R1:W-:Y:S02]  /*de80*/  STS.128 [R106+0xa000], RZ ;  /* 0x00a000ff6a007388 */ /* 0x0003e40000000c00 */
.L_x_14794:
[----:B------:R-:W-:Y:S05]  /*de90*/  BSYNC.RECONVERGENT B0 ;  /* 0x0000000000007941 */ /* 0x000fea0003800200 */
.L_x_14792:
        /* <DEDUP_REMOVED lines=21> */
.L_x_14796:
[----:B------:R-:W-:Y:S05]  /*dff0*/  BSYNC.RECONVERGENT B0 ;  /* 0x0000000000007941 */ /* 0x000fea0003800200 */
.L_x_14795:
        /* <DEDUP_REMOVED lines=18> */
.L_x_14798:
[----:B------:R-:W-:Y:S05]  /*e120*/  BSYNC.RECONVERGENT B0 ;  /* 0x0000000000007941 */ /* 0x000fea0003800200 */
.L_x_14797:
        /* <DEDUP_REMOVED lines=18> */
.L_x_14800:
[----:B------:R-:W-:Y:S05]  /*e250*/  BSYNC.RECONVERGENT B0 ;  /* 0x0000000000007941 */ /* 0x000fea0003800200 */
.L_x_14799:
        /* <DEDUP_REMOVED lines=8> */
[----:B------:R-:W-:Y:S02]  /*e2e0*/  LOP3.LUT R59, R59, 0x400, RZ, 0xc0, !PT ;  /* 0x000004003b3b7812 */ /* 0x000fe400078ec0ff */
[----:B------:R-:W-:-:S02]  /*e2f0*/  IADD3 R139, PT, PT, R139, R14, RZ ;  /* 0x0000000e8b8b7210 */ /* 0x000fc40007ffe0ff */
[----:B------:R-:W-:Y:S02]  /*e300*/  LEA R0, R0, R59, 0x1 ;  /* 0x0000003b00007211 */ /* 0x000fe400078e08ff */
[----:B------:R-:W-:Y:S02]  /*e310*/  R2P PR, R57, 0x6 ;  /* 0x0000000639007804 */ /* 0x000fe40000000000 */
[----:B------:R-:W-:Y:S02]  /*e320*/  MOV R4, 0x20 ;  /* 0x0000002000047802 */ /* 0x000fe40000000f00 */
[----:B------:R-:W-:Y:S02]  /*e330*/  MOV R6, 0x40 ;  /* 0x0000004000067802 */ /* 0x000fe40000000f00 */
[----:B------:R-:W-:Y:S02]  /*e340*/  SEL R4, R4, 0xffffffe0, !P1 ;  /* 0xffffffe004047807 */ /* 0x000fe40004800000 */
[----:B------:R-:W-:-:S02]  /*e350*/  SEL R6, R6, 0xffffffc0, !P2 ;  /* 0xffffffc006067807 */ /* 0x000fc40005000000 */
[--C-:B------:R-:W-:Y:S01]  /*e360*/  SHF.R.U32.HI R110, RZ, 0x1, R57.reuse ;  /* 0x00000001ff6e7819 */ /* 0x100fe20000011639 */
[----:B----4-:R-:W-:Y:S01]  /*e370*/  ULEA UR6, UR6, UR7, 0x18 ;  /* 0x0000000706067291 */ /* 0x010fe2000f8ec0ff */
[----:B------:R-:W-:Y:S02]  /*e380*/  SHF.R.U32.HI R3, RZ, 0x2, R57 ;  /* 0x00000002ff037819 */ /* 0x000fe40000011639 */
[----:B------:R-:W-:Y:S02]  /*e390*/  LOP3.LUT R110, R110, 0x1f0, RZ, 0xc0, !PT ;  /* 0x000001f06e6e7812 */ /* 0x000fe400078ec0ff */
[----:B------:R-:W-:Y:S02]  /*e3a0*/  LOP3.LUT R3, R3, 0x7, RZ, 0xc0, !PT ;  /* 0x0000000703037812 */ /* 0x000fe400078ec0ff */
[----:B------:R-:W-:Y:S02]  /*e3b0*/  LEA R139, R139, UR6, 0x1 ;  /* 0x000000068b8b7c11 */ /* 0x000fe4000f8e08ff */
[----:B------:R-:W-:Y:S01]  /*e3c0*/  LDSM.16.M88.4 R36, [R0+UR6+0x4000] ;  /* 0x004000060024783b */ /* 0x000fe20008000200 */
[----:B------:R-:W-:-:S02]  /*e3d0*/  IADD3 R138, PT, PT, R0, UR6, RZ ;  /* 0x00000006008a7c10 */ /* 0x000fc4000fffe0ff */
[CC--:B------:R-:W-:Y:S01]  /*e3e0*/  IADD3 R137, PT, PT, R139.reuse, R4.reuse, RZ ;  /* 0x000000048b897210 */ /* 0x0c0fe20007ffe0ff */
[----:B------:R-:W4:Y:S01]  /*e3f0*/  LDSM.16.M88.4 R52, [R139] ;  /* 0x000000008b34783b */ /* 0x000f220000000200 */
[C---:B------:R-:W-:Y:S01]  /*e400*/  IADD3 R134, PT, PT, R138.reuse, R4, RZ ;  /* 0x000000048a867210 */ /* 0x040fe20007ffe0ff */
[----:B------:R-:W-:Y:S01]  /*e410*/  IMAD.IADD R136, R139, 0x1, R6 ;  /* 0x000000018b887824 */ /* 0x000fe200078e0206 */
[----:B------:R-:W-:Y:S01]  /*e420*/  IADD3 R133, PT, PT, R138, R6, RZ ;  /* 0x000000068a857210 */ /* 0x000fe20007ffe0ff */
[----:B------:R-:W4:Y:S01]  /*e430*/  LDSM.16.M88.4 R72, [R0+UR6+0x4800] ;  /* 0x004800060048783b */ /* 0x000f220008000200 */
[----:B------:R-:W-:Y:S02]  /*e440*/  ISETP.GT.AND P0, PT, R105, R148, PT ;  /* 0x000000946900720c */ /* 0x000fe40003f04270 */
[C---:B------:R-:W-:Y:S01]  /*e450*/  IADD3 R135, PT, PT, R4.reuse, R136, RZ ;  /* 0x0000008804877210 */ /* 0x040fe20007ffe0ff */
[----:B------:R-:W4:Y:S01]  /*e460*/  LDSM.16.M88.4 R64, [R0+UR6+0x5000] ;  /* 0x005000060040783b */ /* 0x000f220008000200 */
[----:B------:R-:W-:-:S02]  /*e470*/  IADD3 R132, PT, PT, R4, R133, RZ ;  /* 0x0000008504847210 */ /* 0x000fc40007ffe0ff */
[----:B------:R-:W-:Y:S01]  /*e480*/  IADD3 R7, PT, PT, R7, R58, -R157 ;  /* 0x0000003a07077210 */ /* 0x000fe20007ffe89d */
[----:B------:R-:W4:Y:S01]  /*e490*/  LDSM.16.M88.4 R16, [R0+UR6+0x5800] ;  /* 0x005800060010783b */ /* 0x000f220008000200 */
[----:B-----5:R-:W-:Y:S02]  /*e4a0*/  IADD3 R15, PT, PT, R58, -R157, -R15 ;  /* 0x8000009d3a0f7210 */ /* 0x020fe40007ffe80f */
[----:B------:R-:W-:Y:S01]  /*e4b0*/  LOP3.LUT R107, R48, 0x6, RZ, 0xc0, !PT ;  /* 0x00000006306b7812 */ /* 0x000fe200078ec0ff */
[----:B-1-3--:R-:W-:Y:S03]  /*e4c0*/  LDSM.16.M88.4 R8, [R137] ;  /* 0x000000008908783b */ /* 0x00afe60000000200 */
[----:B------:R-:W-:Y:S01]  /*e4d0*/  IADD3 R128, PT, PT, R56, R107, RZ ;  /* 0x0000006b38807210 */ /* 0x000fe20007ffe0ff */
[----:B------:R-:W1:Y:S04]  /*e4e0*/  LDSM.16.M88.4 R40, [R134+0x4000] ;  /* 0x004000008628783b */ /* 0x000e680000000200 */
[----:B------:R-:W3:Y:S04]  /*e4f0*/  LDSM.16.M88.4 R44, [R134+0x5000] ;  /* 0x00500000862c783b */ /* 0x000ee80000000200 */
[----:B------:R-:W3:Y:S04]  /*e500*/  LDSM.16.M88.4 R76, [R134+0x4800] ;  /* 0x00480000864c783b */ /* 0x000ee80000000200 */
[----:B------:R-:W3:Y:S04]  /*e510*/  LDSM.16.M88.4 R28, [R134+0x5800] ;  /* 0x00580000861c783b */ /* 0x000ee80000000200 */
        /* <DEDUP_REMOVED lines=25> */
[----:B------:R-:W3:Y:S03]  /*e6b0*/  LDSM.16.M88.4 R28, [R132+0x4000] ;  /* 0x00400000841c783b */ /* 0x000ee60000000200 */
[C---:B----4-:R-:W-:Y:S08]  /*e6c0*/  HMMA.16816.F32.BF16 R20, R16.reuse, R24, R20 ;  /* 0x000000181014723c */ /* 0x050ff00000041814 */
[C---:B------:R-:W-:Y:S01]  /*e6d0*/  HMMA.16816.F32.BF16 R36, R16.reuse, R26, R36 ;  /* 0x0000001a1024723c */ /* 0x040fe20000041824 */
[----:B------:R-:W4:Y:S07]  /*e6e0*/  LDSM.16.M88.4 R24, [R132+0x4800] ;  /* 0x004800008418783b */ /* 0x000f2e0000000200 */
[C---:B-1----:R-:W-:Y:S08]  /*e6f0*/  HMMA.16816.F32.BF16 R32, R16.reuse, R40, R32 ;  /* 0x000000281020723c */ /* 0x042ff00000041820 */
[C---:B------:R-:W-:Y:S01]  /*e700*/  HMMA.16816.F32.BF16 R72, R16.reuse, R42, R72 ;  /* 0x0000002a1048723c */ /* 0x040fe20000041848 */
[----:B------:R-:W1:Y:S07]  /*e710*/  LDSM.16.M88.4 R40, [R0+UR6+0x6000] ;  /* 0x006000060028783b */ /* 0x000e6e0008000200 */
[C---:B------:R-:W-:Y:S08]  /*e720*/  HMMA.16816.F32.BF16 R68, R16.reuse, R84, R68 ;  /* 0x000000541044723c */ /* 0x040ff00000041844 */
[C---:B------:R-:W-:Y:S01]  /*e730*/  HMMA.16816.F32.BF16 R64, R16.reuse, R86, R64 ;  /* 0x000000561040723c */ /* 0x040fe20000041840 */
[----:B------:R-:W-:Y:S07]  /*e740*/  LDSM.16.M88.4 R84, [R0+UR6+0x6800] ;  /* 0x006800060054783b */ /* 0x000fee0008000200 */
[C---:B---3--:R-:W-:Y:S08]  /*e750*/  HMMA.16816.F32.BF16 R60, R16.reuse, R44, R60 ;  /* 0x0000002c103c723c */ /* 0x048ff0000004183c */
[----:B------:R-:W-:Y:S01]  /*e760*/  HMMA.16816.F32.BF16 R52, R16, R46, R52 ;  /* 0x0000002e1034723c */ /* 0x000fe20000041834 */
[----:B------:R-:W3:Y:S04]  /*e770*/  LDSM.16.M88.4 R16, [R132+0x5800] ;  /* 0x005800008410783b */ /* 0x000ee80000000200 */
[----:B------:R-:W2:Y:S03]  /*e780*/  LDSM.16.M88.4 R44, [R137+0x2000] ;  /* 0x00200000892c783b */ /* 0x000ea60000000200 */
[C---:B------:R-:W-:Y:S08]  /*e790*/  HMMA.16816.F32.BF16 R20, R8.reuse, R28, R20 ;  /* 0x0000001c0814723c */ /* 0x040ff00000041814 */
[C---:B------:R-:W-:Y:S01]  /*e7a0*/  HMMA.16816.F32.BF16 R36, R8.reuse, R30, R36 ;  /* 0x0000001e0824723c */ /* 0x040fe20000041824 */
[----:B------:R-:W-:Y:S07]  /*e7b0*/  LDSM.16.M88.4 R28, [R136+0x2000] ;  /* 0x00200000881c783b */ /* 0x000fee0000000200 */
[C---:B----4-:R-:W-:Y:S08]  /*e7c0*/  HMMA.16816.F32.BF16 R32, R8.reuse, R24, R32 ;  /* 0x000000180820723c */ /* 0x050ff00000041820 */
[----:B------:R-:W-:Y:S01]  /*e7d0*/  HMMA.16816.F32.BF16 R72, R8, R26, R72 ;  /* 0x0000001a0848723c */ /* 0x000fe20000041848 */
[----:B------:R-:W4:Y:S07]  /*e7e0*/  LDSM.16.M88.4 R24, [R133+0x6000] ;  /* 0x006000008518783b */ /* 0x000f2e0000000200 */
[C---:B-1----:R-:W-:Y:S08]  /*e7f0*/  HMMA.16816.F32.BF16 R20, R80.reuse, R40, R20 ;  /* 0x000000285014723c */ /* 0x042ff00000041814 */
        /* <DEDUP_REMOVED lines=8> */
[----:B------:R-:W1:Y:S03]  /*e880*/  LDSM.16.M88.4 R8, [R132+0x6000] ;  /* 0x006000008408783b */ /* 0x000e660000000200 */
[C---:B--2---:R-:W-:Y:S08]  /*e890*/  HMMA.16816.F32.BF16 R20, R44.reuse, R88, R20 ;  /* 0x000000582c14723c */ /* 0x044ff00000041814 */
[----:B------:R-:W-:Y:S08]  /*e8a0*/  HMMA.16816.F32.BF16 R36, R44, R90, R36 ;  /* 0x0000005a2c24723c */ /* 0x000ff00000041824 */
[----:B------:R-:W-:Y:S08]  /*e8b0*/  HMMA.16816.F32.BF16 R32, R80, R84, R32 ;  /* 0x000000545020723c */ /* 0x000ff00000041820 */
[C---:B----4-:R-:W-:Y:S08]  /*e8c0*/  HMMA.16816.F32.BF16 R20, R28.reuse, R24, R20 ;  /* 0x000000181c14723c */ /* 0x050ff00000041814 */
[----:B------:R-:W-:Y:S01]  /*e8d0*/  HMMA.16816.F32.BF16 R36, R28, R26, R36 ;  /* 0x0000001a1c24723c */ /* 0x000fe20000041824 */
[----:B------:R-:W2:Y:S07]  /*e8e0*/  LDSM.16.M88.4 R24, [R0+UR6+0x7800] ;  /* 0x007800060018783b */ /* 0x000eae0008000200 */
[----:B------:R-:W-:Y:S08]  /*e8f0*/  HMMA.16816.F32.BF16 R72, R80, R86, R72 ;  /* 0x000000565048723c */ /* 0x000ff00000041848 */
[C---:B-1----:R-:W-:Y:S08]  /*e900*/  HMMA.16816.F32.BF16 R20, R16.reuse, R8, R20 ;  /* 0x000000081014723c */ /* 0x042ff00000041814 */
[----:B------:R-:W-:Y:S01]  /*e910*/  HMMA.16816.F32.BF16 R36, R16, R10, R36 ;  /* 0x0000000a1024723c */ /* 0x000fe20000041824 */
[----:B------:R-:W1:Y:S07]  /*e920*/  LDSM.16.M88.4 R8, [R134+0x7000] ;  /* 0x007000008608783b */ /* 0x000e6e0000000200 */
[----:B------:R-:W-:Y:S01]  /*e930*/  HMMA.16816.F32.BF16 R84, R80, R76, R68 ;  /* 0x0000004c5054723c */ /* 0x000fe20000041844 */
[----:B------:R-:W3:Y:S04]  /*e940*/  LDSM.16.M88.4 R68, [R133+0x6800] ;  /* 0x006800008544783b */ /* 0x000ee80000000200 */
[-C--:B------:R-:W-:Y:S01]  /*e950*/  FMUL.FTZ R20, R20, R50.reuse ;  /* 0x0000003214147220 */ /* 0x080fe20000410000 */
[-C--:B------:R-:W-:Y:S01]  /*e960*/  FMUL.FTZ R59, R21, R50.reuse ;  /* 0x00000032153b7220 */ /* 0x080fe20000410000 */
[----:B------:R-:W-:-:S02]  /*e970*/  FMUL.FTZ R77, R22, R50 ;  /* 0x00000032164d7220 */ /* 0x000fc40000410000 */
[----:B------:R4:W1:Y:S01]  /*e980*/  MUFU.TANH R51, R20 ;  /* 0x0000001400337308 */ /* 0x0008620000002400 */
[----:B------:R-:W-:Y:S03]  /*e990*/  HMMA.16816.F32.BF16 R64, R80, R78, R64 ;  /* 0x0000004e5040723c */ /* 0x000fe60000041840 */
[-C--:B------:R-:W-:Y:S01]  /*e9a0*/  FMUL.FTZ R79, R23, R50.reuse ;  /* 0x00000032174f7220 */ /* 0x080fe20000410000 */
[----:B------:R-:W-:-:S03]  /*e9b0*/  FMUL.FTZ R39, R39, R50 ;  /* 0x0000003227277220 */ /* 0x000fc60000410000 */
[----:B------:R-:W1:Y:S01]  /*e9c0*/  MUFU.TANH R59, R59 ;  /* 0x0000003b003b7308 */ /* 0x000e620000002400 */
[C---:B------:R-:W-:Y:S01]  /*e9d0*/  HMMA.16816.F32.BF16 R88, R44.reuse, R40, R32 ;  /* 0x000000282c58723c */ /* 0x040fe20000041820 */
[----:B------:R-:W-:Y:S06]  /*e9e0*/  LDSM.16.M88.4 R32, [R132+0x6800] ;  /* 0x006800008420783b */ /* 0x000fec0000000200 */
[----:B------:R-:W1:Y:S01]  /*e9f0*/  MUFU.TANH R77, R77 ;  /* 0x0000004d004d7308 */ /* 0x000e620000002400 */
[----:B------:R-:W-:Y:S01]  /*ea00*/  HMMA.16816.F32.BF16 R72, R44, R42, R72 ;  /* 0x0000002a2c48723c */ /* 0x000fe20000041848 */
[----:B----4-:R-:W4:Y:S04]  /*ea10*/  LDSM.16.M88.4 R20, [R133+0x7000] ;  /* 0x007000008514783b */ /* 0x010f280000000200 */
[----:B------:R-:W4:Y:S02]  /*ea20*/  LDSM.16.M88.4 R40, [R134+0x7800] ;  /* 0x007800008628783b */ /* 0x000f240000000200 */
[----:B------:R-:W3:Y:S01]  /*ea30*/  MUFU.TANH R79, R79 ;  /* 0x0000004f004f7308 */ /* 0x000ee20000002400 */
[----:B--2---:R-:W-:Y:S05]  /*ea40*/  HMMA.16816.F32.BF16 R60, R80, R24, R60 ;  /* 0x00000018503c723c */ /* 0x004fea000004183c */
[----:B------:R-:W-:-:S06]  /*ea50*/  FMUL.FTZ R25, R36, R50 ;  /* 0x0000003224197220 */ /* 0x000fcc0000410000 */
[----:B------:R-:W2:Y:S01]  /*ea60*/  MUFU.TANH R25, R25 ;  /* 0x0000001900197308 */ /* 0x000ea20000002400 */
[C---:B-1----:R-:W-:Y:S07]  /*ea70*/  HMMA.16816.F32.BF16 R84, R44.reuse, R8, R84 ;  /* 0x000000082c54723c */ /* 0x042fee0000041854 */
[----:B------:R-:W1:Y:S01]  /*ea80*/  MUFU.TANH R39, R39 ;  /* 0x0000002700277308 */ /* 0x000e620000002400 */
[----:B------:R-:W-:Y:S01]  /*ea90*/  HMMA.16816.F32.BF16 R64, R44, R10, R64 ;  /* 0x0000000a2c40723c */ /* 0x000fe20000041840 */
[----:B------:R-:W2:Y:S07]  /*eaa0*/  LDSM.16.M88.4 R8, [R133+0x7800] ;  /* 0x007800008508783b */ /* 0x000eae0000000200 */
[----:B------:R-:W-:Y:S08]  /*eab0*/  HMMA.16816.F32.BF16 R52, R80, R26, R52 ;  /* 0x0000001a5034723c */ /* 0x000ff00000041834 */
        /* <DEDUP_REMOVED lines=9> */
[----:B------:R-:W-:Y:S05]  /*eb50*/  HMMA.16816.F32.BF16 R88, R16, R32, R88 ;  /* 0x000000201058723c */ /* 0x000fea0000041858 */
[-C--:B------:R-:W-:Y:S01]  /*eb60*/  FMUL.FTZ R33, R37, R50.reuse ;  /* 0x0000003225217220 */ /* 0x080fe20000410000 */
[----:B------:R-:W-:-:S05]  /*eb70*/  FMUL.FTZ R37, R38, R50 ;  /* 0x0000003226257220 */ /* 0x000fca0000410000 */
[----:B------:R-:W1:Y:S01]  /*eb80*/  MUFU.TANH R33, R33 ;  /* 0x0000002100217308 */ /* 0x000e620000002400 */
[C---:B--2---:R-:W-:Y:S07]  /*eb90*/  HMMA.16816.F32.BF16 R60, R28.reuse, R8, R60 ;  /* 0x000000081c3c723c */ /* 0x044fee000004183c */
[----:B------:R-:W2:Y:S01]  /*eba0*/  MUFU.TANH R37, R37 ;  /* 0x0000002500257308 */ /* 0x000ea20000002400 */
[----:B------:R-:W-:Y:S03]  /*ebb0*/  HMMA.16816.F32.BF16 R52, R28, R10, R52 ;  /* 0x0000000a1c34723c */ /* 0x000fe60000041834 */
[----:B------:R-:W-:Y:S01]  /*ebc0*/  IADD3 R11, PT, PT, R110, R3, RZ ;  /* 0x000000036e0b7210 */ /* 0x000fe20007ffe0ff */
[-C--:B------:R-:W-:Y:S01]  /*ebd0*/  FMUL.FTZ R41, R91, R50.reuse ;  /* 0x000000325b297220 */ /* 0x080fe20000410000 */
[----:B------:R-:W-:-:S02]  /*ebe0*/  FMUL.FTZ R88, R88, R50 ;  /* 0x0000003258587220 */ /* 0x000fc40000410000 */
[----:B------:R-:W-:Y:S01]  /*ebf0*/  IADD3 R0, PT, PT, R104, R11, RZ ;  /* 0x0000000b68007210 */ /* 0x000fe20007ffe0ff */
[----:B------:R-:W-:Y:S01]  /*ec00*/  IMAD.IADD R164, R156, 0x1, R11 ;  /* 0x000000019ca47824 */ /* 0x000fe200078e020b */
[C---:B---3--:R-:W-:Y:S01]  /*ec10*/  HMMA.16816.F32.BF16 R64, R16.reuse, R70, R64 ;  /* 0x000000461040723c */ /* 0x048fe20000041840 */
[----:B------:R3:W1:Y:S04]  /*ec20*/  MUFU.TANH R93, R88 ;  /* 0x00000058005d7308 */ /* 0x0006680000002400 */
[C---:B------:R-:W-:Y:S02]  /*ec30*/  IADD3 R163, PT, PT, R164.reuse, R7, RZ ;  /* 0x00000007a4a37210 */ /* 0x040fe40007ffe0ff */
[----:B------:R-:W-:Y:S02]  /*ec40*/  IADD3 R164, PT, PT, R164, R15, RZ ;  /* 0x0000000fa4a47210 */ /* 0x000fe40007ffe0ff */
[----:B------:R-:W-:Y:S01]  /*ec50*/  VIADDMNMX R165, R163, 0x1, R58, PT ;  /* 0x00000001a3a57846 */ /* 0x000fe2000380013a */
[----:B----4-:R-:W-:Y:S01]  /*ec60*/  HMMA.16816.F32.BF16 R60, R16, R20, R60 ;  /* 0x00000014103c723c */ /* 0x010fe2000004183c */
[----:B------:R-:W4:Y:S02]  /*ec70*/  MUFU.TANH R41, R41 ;  /* 0x0000002900297308 */ /* 0x000f240000002400 */
[----:B------:R-:W-:-:S02]  /*ec80*/  VIMNMX R166, PT, PT, RZ, R164, !PT ;  /* 0x000000a4ffa67248 */ /* 0x000fc40007fe0100 */
[----:B------:R-:W-:Y:S02]  /*ec90*/  VIADDMNMX R163, R163, 0x9, R58, PT ;  /* 0x00000009a3a37846 */ /* 0x000fe4000380013a */
[----:B------:R-:W-:Y:S01]  /*eca0*/  VIADDMNMX R164, R164, 0x8, RZ, !PT ;  /* 0x00000008a4a47846 */ /* 0x000fe200078001ff */
[C---:B------:R-:W-:Y:S03]  /*ecb0*/  HMMA.16816.F32.BF16 R72, R16.reuse, R34, R72 ;  /* 0x000000221048723c */ /* 0x040fe60000041848 */
[-C--:B------:R-:W-:Y:S01]  /*ecc0*/  FMUL.FTZ R35, R89, R50.reuse ;  /* 0x0000003259237220 */ /* 0x080fe20000410000 */
        /* <DEDUP_REMOVED lines=8> */
[----:B------:R-:W-:-:S03]  /*ed50*/  FMUL.FTZ R63, R63, R50 ;  /* 0x000000323f3f7220 */ /* 0x000fc60000410000 */
        /* <DEDUP_REMOVED lines=8> */
[----:B------:R-:W1:Y:S02]  /*ede0*/  MUFU.TANH R21, R21 ;  /* 0x0000001500157308 */ /* 0x000e640000002400 */
[-C--:B------:R-:W-:Y:S01]  /*edf0*/  FMUL.FTZ R71, R84, R50.reuse ;  /* 0x0000003254477220 */ /* 0x080fe20000410000 */
[-C--:B------:R-:W-:Y:S01]  /*ee00*/  FMUL.FTZ R47, R86, R50.reuse ;  /* 0x00000032562f7220 */ /* 0x080fe20000410000 */
[-C--:B------:R-:W-:Y:S01]  /*ee10*/  FMUL.FTZ R45, R87, R50.reuse ;  /* 0x00000032572d7220 */ /* 0x080fe20000410000 */
[----:B------:R-:W-:-:S03]  /*ee20*/  FMUL.FTZ R85, R85, R50 ;  /* 0x0000003255557220 */ /* 0x000fc60000410000 */
[----:B------:R3:W1:Y:S02]  /*ee30*/  MUFU.TANH R91, R72 ;  /* 0x00000048005b7308 */ /* 0x0006640000002400 */
        /* <DEDUP_REMOVED lines=21> */
[----:B------:R-:W1:Y:S01]  /*ef90*/  MUFU.TANH R55, R55 ;  /* 0x0000003700377308 */ /* 0x000e620000002400 */
[----:B------:R-:W-:Y:S06]  /*efa0*/  BAR.SYNC.DEFER_BLOCKING 0x0 ;  /* 0x0000000000007b1d */ /* 0x000fec0000010000 */
[----:B--2-4-:R-:W-:Y:S05]  /*efb0*/  @!P0 BRA `(.L_x_14802) ;  /* 0x0000000800048947 */ /* 0x014fea0003800000 */
        /* <DEDUP_REMOVED lines=13> */
.L_x_14804:
        /* <DEDUP_REMOVED lines=40> */
[----:B------:R-:W4:Y:S01]  /*f310*/  LD.E.64 R16, desc[UR4][R102.64+0x38] ;  /* 0x0000380466107980 */ /* 0x000f22000c101b00 */
[----:B------:R-:W-:-:S04]  /*f320*/  IMAD.WIDE R82, R10, 0x4, R160 ;  /* 0x000000040a527825 */ /* 0x000fc800078e02a0 */
[C---:B------:R-:W-:Y:S01]  /*f330*/  IMAD.WIDE R80, R11.reuse, 0x4, R160 ;  /* 0x000000040b507825 */ /* 0x040fe200078e02a0 */
[----:B------:R-:W5:Y:S04]  /*f340*/  LD.E R8, desc[UR4][R82.64] ;  /* 0x0000000452087980 */ /* 0x000f68000c101900 */
[----:B------:R-:W5:Y:S01]  /*f350*/  LD.E R7, desc[UR4][R80.64] ;  /* 0x0000000450077980 */ /* 0x000f62000c101900 */
[----:B------:R-:W-:-:S04]  /*f360*/  IMAD.IADD R10, R11, 0x1, -R10 ;  /* 0x000000010b0a7824 */ /* 0x000fc800078e0a0a */
[----:B------:R-:W-:-:S05]  /*f370*/  IMAD R67, R67, R10, -0x40 ;  /* 0xffffffc043437424 */ /* 0x000fca00078e020a */
[----:B------:R-:W-:Y:S01]  /*f380*/  SHF.R.S32.HI R11, RZ, 0x1f, R67 ;  /* 0x0000001fff0b7819 */ /* 0x000fe20000011443 */
[-C--:B----4-:R-:W-:Y:S02]  /*f390*/  IMAD R10, R17, R67.reuse, RZ ;  /* 0x00000043110a7224 */ /* 0x090fe400078e02ff */
[----:B---3--:R-:W-:-:S04]  /*f3a0*/  IMAD.WIDE.U32 R66, R16, R67, RZ ;  /* 0x0000004310427225 */ /* 0x008fc800078e00ff */
[----:B------:R-:W-:Y:S01]  /*f3b0*/  IMAD R10, R16, R11, R10 ;  /* 0x0000000b100a7224 */ /* 0x000fe200078e020a */
[----:B-----5:R-:W-:-:S03]  /*f3c0*/  IADD3 R7, PT, PT, R8, -R7, RZ ;  /* 0x8000000708077210 */ /* 0x020fc60007ffe0ff */
        /* <DEDUP_REMOVED lines=8> */
.L_x_14805:
[----:B------:R-:W-:Y:S05]  /*f450*/  BSYNC.RECONVERGENT B0 ;  /* 0x0000000000007941 */ /* 0x000fea0003800200 */
.L_x_14803:
        /* <DEDUP_REMOVED lines=55> */
.L_x_14802:
[----:B------:R-:W-:Y:S05]  /*f7d0*/  BSYNC.RECONVERGENT B1 ;  /* 0x0000000000017941 */ /* 0x000fea0003800200 */
.L_x_14801:
[----:B------:R-:W2:Y:S01]  /*f7e0*/  LD.E R121, desc[UR4][R102.64+0xdc] ;  /* 0x0000dc0466797980 */ /* 0x000ea2000c101900 */
[C---:B------:R-:W-:Y:S02]  /*f7f0*/  IMAD.IADD R67, R128.reuse, 0x1, R157 ;  /* 0x0000000180437824 */ /* 0x040fe400078e029d */
[----:B---3--:R-:W-:Y:S02]  /*f800*/  VIADD R54, R128, 0x1 ;  /* 0x0000000180367836 */ /* 0x008fe40000000000 */
[C-C-:B----4-:R-:W-:Y:S01]  /*f810*/  IMAD.IADD R17, R0.reuse, 0x1, -R67.reuse ;  /* 0x0000000100117824 */ /* 0x150fe200078e0a43 */
[C-C-:B------:R-:W-:Y:S01]  /*f820*/  IADD3 R52, PT, PT, R0.reuse, -0x1, -R67.reuse ;  /* 0xffffffff00347810 */ /* 0x140fe20007ffe843 */
[----:B------:R-:W-:Y:S01]  /*f830*/  VIADD R30, R0, 0x8 ;  /* 0x00000008001e7836 */ /* 0x000fe20000000000 */
[----:B------:R-:W-:Y:S01]  /*f840*/  ISETP.GE.AND P3, PT, R54, R166, PT ;  /* 0x000000a63600720c */ /* 0x000fe20003f66270 */
[----:B------:R-:W-:Y:S01]  /*f850*/  VIADD R56, R128, 0x8 ;  /* 0x0000000880387836 */ /* 0x000fe20000000000 */
[----:B------:R-:W-:Y:S01]  /*f860*/  IABS R52, R52 ;  /* 0x0000003400347213 */ /* 0x000fe20000000000 */
[----:B------:R-:W-:Y:S01]  /*f870*/  IMAD.IADD R40, R30, 0x1, -R67 ;  /* 0x000000011e287824 */ /* 0x000fe200078e0a43 */
[----:B------:R-:W-:-:S02]  /*f880*/  ISETP.GE.AND P1, PT, R54, R165, PT ;  /* 0x000000a53600720c */ /* 0x000fc40003f26270 */
[C---:B------:R-:W-:Y:S02]  /*f890*/  ISETP.GE.AND P0, PT, R54.reuse, R164, PT ;  /* 0x000000a43600720c */ /* 0x040fe40003f06270 */
[----:B------:R-:W-:Y:S01]  /*f8a0*/  ISETP.GE.AND P2, PT, R54, R163, PT ;  /* 0x000000a33600720c */ /* 0x000fe20003f46270 */
[----:B------:R-:W-:Y:S01]  /*f8b0*/  VIADD R54, R17, 0xfffffff8 ;  /* 0xfffffff811367836 */ /* 0x000fe20000000000 */
[----:B------:R-:W-:Y:S02]  /*f8c0*/  I2FP.F32.S32 R52, R52 ;  /* 0x0000003400347245 */ /* 0x000fe40000201400 */
[----:B------:R-:W-:Y:S02]  /*f8d0*/  IADD3 R28, PT, PT, R0, -0x9, -R67 ;  /* 0xfffffff7001c7810 */ /* 0x000fe40007ffe843 */
[----:B------:R-:W-:Y:S01]  /*f8e0*/  IABS R54, R54 ;  /* 0x0000003600367213 */ /* 0x000fe20000000000 */
[----:B------:R-:W-:Y:S01]  /*f8f0*/  FFMA.FTZ R52, -R162, R52, R59 ;  /* 0x00000034a2347223 */ /* 0x000fe2000001013b */
[----:B------:R-:W-:-:S02]  /*f900*/  IADD3 R50, PT, PT, R30, -0x1, -R67 ;  /* 0xffffffff1e327810 */ /* 0x000fc40007ffe843 */
[----:B------:R-:W-:Y:S02]  /*f910*/  I2FP.F32.S32 R54, R54 ;  /* 0x0000003600367245 */ /* 0x000fe40000201400 */
[----:B------:R-:W-:Y:S02]  /*f920*/  FSEL R52, R52, -INF , P3 ;  /* 0xff80000034347808 */ /* 0x000fe40001800000 */
[----:B------:R-:W-:Y:S01]  /*f930*/  IABS R28, R28 ;  /* 0x0000001c001c7213 */ /* 0x000fe20000000000 */
[----:B------:R-:W-:Y:S01]  /*f940*/  FFMA.FTZ R25, -R162, R54, R25 ;  /* 0x00000036a2197223 */ /* 0x000fe20000010119 */
[----:B------:R-:W-:Y:S02]  /*f950*/  IADD3 R2, PT, PT, R30, -0x9, -R67 ;  /* 0xfffffff71e027810 */ /* 0x000fe40007ffe843 */
[----:B------:R-:W-:Y:S02]  /*f960*/  IABS R50, R50 ;  /* 0x0000003200327213 */ /* 0x000fe40000000000 */
[----:B------:R-:W-:-:S02]  /*f970*/  IABS R54, R17 ;  /* 0x0000001100367213 */ /* 0x000fc40000000000 */
[----:B------:R-:W-:Y:S01]  /*f980*/  FSEL R17, R52, -INF , !P1 ;  /* 0xff80000034117808 */ /* 0x000fe20004800000 */
[----:B------:R-:W-:Y:S01]  /*f990*/  IMAD.MOV.U32 R52, RZ, RZ, R28 ;  /* 0x000000ffff347224 */ /* 0x000fe200078e001c */
[----:B------:R-:W-:Y:S02]  /*f9a0*/  I2FP.F32.S32 R50, R50 ;  /* 0x0000003200327245 */ /* 0x000fe40000201400 */
[----:B------:R-:W-:Y:S02]  /*f9b0*/  IABS R2, R2 ;  /* 0x0000000200027213 */ /* 0x000fe40000000000 */
[----:B------:R-:W-:Y:S01]  /*f9c0*/  I2FP.F32.S32 R28, R54 ;  /* 0x00000036001c7245 */ /* 0x000fe20000201400 */
[----:B------:R-:W-:Y:S01]  /*f9d0*/  FFMA.FTZ R79, -R162, R50, R79 ;  /* 0x00000032a24f7223 */ /* 0x000fe2000001014f */
[C---:B------:R-:W-:Y:S02]  /*f9e0*/  ISETP.GE.AND P5, PT, R56.reuse, R166, PT ;  /* 0x000000a63800720c */ /* 0x040fe40003fa6270 */
[----:B------:R-:W-:Y:S01]  /*f9f0*/  ISETP.GE.AND P6, PT, R56, R165, PT ;  /* 0x000000a53800720c */ /* 0x000fe20003fc6270 */
[----:B------:R-:W-:Y:S01]  /*fa00*/  FFMA.FTZ R37, -R162, R28, R37 ;  /* 0x0000001ca2257223 */ /* 0x000fe20000010125 */
[----:B------:R-:W-:-:S02]  /*fa10*/  ISETP.GE.AND P4, PT, R56, R164, PT ;  /* 0x000000a43800720c */ /* 0x000fc40003f86270 */
[----:B------:R-:W-:Y:S01]  /*fa20*/  ISETP.GE.AND P3, PT, R56, R163, PT ;  /* 0x000000a33800720c */ /* 0x000fe20003f66270 */
[----:B------:R-:W-:Y:S01]  /*fa30*/  IMAD.MOV.U32 R56, RZ, RZ, R2 ;  /* 0x000000ffff387224 */ /* 0x000fe200078e0002 */
[--C-:B------:R-:W-:Y:S01]  /*fa40*/  IADD3 R15, PT, PT, R0, -0x10, -R67.reuse ;  /* 0xfffffff0000f7810 */ /* 0x100fe20007ffe843 */
[----:B------:R-:W-:Y:S01]  /*fa50*/  VIADD R50, R128, 0x9 ;  /* 0x0000000980327836 */ /* 0x000fe20000000000 */
[----:B------:R-:W-:Y:S02]  /*fa60*/  I2FP.F32.S32 R52, R52 ;  /* 0x0000003400347245 */ /* 0x000fe40000201400 */
[----:B------:R-:W-:Y:S02]  /*fa70*/  IADD3 R8, PT, PT, R30, -0x10, -R67 ;  /* 0xfffffff01e087810 */ /* 0x000fe40007ffe843 */
[----:B------:R-:W-:Y:S02]  /*fa80*/  FSEL R79, R79, -INF , P0 ;  /* 0xff8000004f4f7808 */ /* 0x000fe40000000000 */
[----:B------:R-:W-:-:S02]  /*fa90*/  I2FP.F32.S32 R56, R56 ;  /* 0x0000003800387245 */ /* 0x000fc40000201400 */
[----:B------:R-:W-:Y:S01]  /*faa0*/  FSEL R37, R37, -INF , P4 ;  /* 0xff80000025257808 */ /* 0x000fe20002000000 */
[----:B-1----:R-:W-:Y:S01]  /*fab0*/  FFMA.FTZ R33, -R162, R52, R33 ;  /* 0x00000034a2217223 */ /* 0x002fe20000010121 */
[----:B------:R-:W-:Y:S02]  /*fac0*/  IABS R15, R15 ;  /* 0x0000000f000f7213 */ /* 0x000fe40000000000 */
[----:B------:R-:W-:Y:S02]  /*fad0*/  ISETP.GE.AND P1, PT, R50, R166, PT ;  /* 0x000000a63200720c */ /* 0x000fe40003f26270 */
[----:B------:R-:W-:Y:S01]  /*fae0*/  IABS R52, R8 ;  /* 0x0000000800347213 */ /* 0x000fe20000000000 */
[----:B------:R-:W-:Y:S01]  /*faf0*/  FFMA.FTZ R39, -R162, R56, R39 ;  /* 0x00000038a2277223 */ /* 0x000fe20000010127 */
[----:B------:R-:W-:Y:S02]  /*fb00*/  FSEL R2, R79, -INF , !P2 ;  /* 0xff8000004f027808 */ /* 0x000fe40005000000 */
[----:B------:R-:W-:-:S02]  /*fb10*/  FSEL R25, R25, -INF , P5 ;  /* 0xff80000019197808 */ /* 0x000fc40002800000 */
[----:B------:R-:W-:Y:S02]  /*fb20*/  FSEL R8, R37, -INF , !P3 ;  /* 0xff80000025087808 */ /* 0x000fe40005800000 */
[C---:B------:R-:W-:Y:S02]  /*fb30*/  ISETP.GE.AND P0, PT, R50.reuse, R165, PT ;  /* 0x000000a53200720c */ /* 0x040fe40003f06270 */
[C---:B------:R-:W-:Y:S02]  /*fb40*/  ISETP.GE.AND P2, PT, R50.reuse, R164, PT ;  /* 0x000000a43200720c */ /* 0x040fe40003f46270 */
[----:B------:R-:W-:Y:S01]  /*fb50*/  ISETP.GE.AND P5, PT, R50, R163, PT ;  /* 0x000000a33200720c */ /* 0x000fe20003fa6270 */
[----:B------:R-:W-:Y:S01]  /*fb60*/  VIADD R50, R128, 0x10 ;  /* 0x0000001080327836 */ /* 0x000fe20000000000 */
[----:B------:R-:W-:Y:S02]  /*fb70*/  I2FP.F32.S32 R37, R15 ;  /* 0x0000000f00257245 */ /* 0x000fe40000201400 */
[----:B------:R-:W-:-:S02]  /*fb80*/  FSEL R33, R33, -INF , P1 ;  /* 0xff80000021217808 */ /* 0x000fc40000800000 */
[----:B------:R-:W-:Y:S01]  /*fb90*/  IADD3 R11, PT, PT, R0, -0x11, -R67 ;  /* 0xffffffef000b7810 */ /* 0x000fe20007ffe843 */
[----:B------:R-:W-:Y:S01]  /*fba0*/  FFMA.FTZ R37, -R162, R37, R93 ;  /* 0x00000025a2257223 */ /* 0x000fe2000001015d */
[----:B------:R-:W-:Y:S02]  /*fbb0*/  IADD3 R10, PT, PT, R30, -0x11, -R67 ;  /* 0xffffffef1e0a7810 */ /* 0x000fe40007ffe843 */
[----:B------:R-:W-:Y:S02]  /*fbc0*/  FSEL R39, R39, -INF , P2 ;  /* 0xff80000027277808 */ /* 0x000fe40001000000 */
[C---:B------:R-:W-:Y:S02]  /*fbd0*/  ISETP.GE.AND P4, PT, R50.reuse, R166, PT ;  /* 0x000000a63200720c */ /* 0x040fe40003f86270 */
[----:B------:R-:W-:Y:S02]  /*fbe0*/  FSEL R15, R33, -INF , !P0 ;  /* 0xff800000210f7808 */ /* 0x000fe40004000000 */
[----:B------:R-:W-:-:S02]  /*fbf0*/  ISETP.GE.AND P3, PT, R50, R165, PT ;  /* 0x000000a53200720c */ /* 0x000fc40003f66270 */
[C---:B------:R-:W-:Y:S02]  /*fc00*/  ISETP.GE.AND P1, PT, R50.reuse, R164, PT ;  /* 0x000000a43200720c */ /* 0x040fe40003f26270 */
[----:B------:R-:W-:Y:S02]  /*fc10*/  ISETP.GE.AND P0, PT, R50, R163, PT ;  /* 0x000000a33200720c */ /* 0x000fe40003f06270 */
[----:B------:R-:W-:Y:S02]  /*fc20*/  IABS R11, R11 ;  /* 0x0000000b000b7213 */ /* 0x000fe40000000000 */
[----:B------:R-:W-:Y:S02]  /*fc30*/  IABS R50, R10 ;  /* 0x0000000a00327213 */ /* 0x000fe40000000000 */
[----:B------:R-:W-:Y:S02]  /*fc40*/  FSEL R10, R39, -INF , !P5 ;  /* 0xff800000270a7808 */ /* 0x000fe40006800000 */
[----:B------:R-:W-:-:S02]  /*fc50*/  FSEL R39, R37, -INF , P4 ;  /* 0xff80000025277808 */ /* 0x000fc40002000000 */
[----:B------:R-:W-:Y:S01]  /*fc60*/  I2FP.F32.S32 R37, R11 ;  /* 0x0000000b00257245 */ /* 0x000fe20000201400 */
[----:B------:R-:W-:Y:S01]  /*fc70*/  VIADD R33, R128, 0x11 ;  /* 0x0000001180217836 */ /* 0x000fe20000000000 */
[----:B------:R-:W-:Y:S02]  /*fc80*/  IADD3 R16, PT, PT, R0, -0x18, -R67 ;  /* 0xffffffe800107810 */ /* 0x000fe40007ffe843 */
[----:B------:R-:W-:Y:S01]  /*fc90*/  I2FP.F32.S32 R52, R52 ;  /* 0x0000003400347245 */ /* 0x000fe20000201400 */
[----:B------:R-:W-:Y:S01]  /*fca0*/  FFMA.FTZ R35, -R162, R37, R35 ;  /* 0x00000025a2237223 */ /* 0x000fe20000010123 */
[----:B------:R-:W-:Y:S02]  /*fcb0*/  IADD3 R13, PT, PT, R30, -0x18, -R67 ;  /* 0xffffffe81e0d7810 */ /* 0x000fe40007ffe843 */
[----:B------:R-:W-:Y:S02]  /*fcc0*/  IABS R37, R16 ;  /* 0x0000001000257213 */ /* 0x000fe40000000000 */
[----:B------:R-:W-:-:S02]  /*fcd0*/  ISETP.GE.AND P2, PT, R33, R166, PT ;  /* 0x000000a62100720c */ /* 0x000fc40003f46270 */
[----:B------:R-:W-:Y:S01]  /*fce0*/  I2FP.F32.S32 R50, R50 ;  /* 0x0000003200327245 */ /* 0x000fe20000201400 */
[----:B------:R-:W-:Y:S01]  /*fcf0*/  FFMA.FTZ R52, -R162, R52, R89 ;  /* 0x00000034a2347223 */ /* 0x000fe20000010159 */
[----:B------:R-:W-:Y:S02]  /*fd00*/  FSEL R11, R39, -INF , !P3 ;  /* 0xff800000270b7808 */ /* 0x000fe40005800000 */
[C---:B------:R-:W-:Y:S02]  /*fd10*/  ISETP.GE.AND P5, PT, R33.reuse, R165, PT ;  /* 0x000000a52100720c */ /* 0x040fe40003fa6270 */
[C---:B------:R-:W-:Y:S02]  /*fd20*/  ISETP.GE.AND P4, PT, R33.reuse, R164, PT ;  /* 0x000000a42100720c */ /* 0x040fe40003f86270 */
[----:B------:R-:W-:Y:S01]  /*fd30*/  ISETP.GE.AND P3, PT, R33, R163, PT ;  /* 0x000000a32100720c */ /* 0x000fe20003f66270 */
[----:B------:R-:W-:Y:S01]  /*fd40*/  VIADD R33, R128, 0x18 ;  /* 0x0000001880217836 */ /* 0x000fe20000000000 */
[----:B------:R-:W-:-:S02]  /*fd50*/  IABS R13, R13 ;  /* 0x0000000d000d7213 */ /* 0x000fc40000000000 */
[----:B------:R-:W-:Y:S02]  /*fd60*/  I2FP.F32.S32 R37, R37 ;  /* 0x0000002500257245 */ /* 0x000fe40000201400 */
[----:B------:R-:W-:Y:S01]  /*fd70*/  FSEL R35, R35, -INF , P2 ;  /* 0xff80000023237808 */ /* 0x000fe20001000000 */
[----:B------:R-:W-:Y:S01]  /*fd80*/  FFMA.FTZ R41, -R162, R50, R41 ;  /* 0x00000032a2297223 */ /* 0x000fe20000010129 */
[----:B------:R-:W-:Y:S01]  /*fd90*/  IADD3 R12, PT, PT, R0, -0x19, -R67 ;  /* 0xffffffe7000c7810 */ /* 0x000fe20007ffe843 */
[----:B------:R-:W-:Y:S01]  /*fda0*/  FFMA.FTZ R37, -R162, R37, R91 ;  /* 0x00000025a2257223 */ /* 0x000fe2000001015b */
[----:B------:R-:W-:Y:S02]  /*fdb0*/  I2FP.F32.S32 R50, R13 ;  /* 0x0000000d00327245 */ /* 0x000fe40000201400 */
[----:B------:R-:W-:Y:S02]  /*fdc0*/  IADD3 R7, PT, PT, R30, -0x19, -R67 ;  /* 0xffffffe71e077810 */ /* 0x000fe40007ffe843 */
[----:B------:R-:W-:-:S02]  /*fdd0*/  FSEL R52, R52, -INF , P1 ;  /* 0xff80000034347808 */ /* 0x000fc40000800000 */
[----:B------:R-:W-:Y:S02]  /*fde0*/  FSEL R13, R35, -INF , !P5 ;  /* 0xff800000230d7808 */ /* 0x000fe40006800000 */
[C---:B------:R-:W-:Y:S02]  /*fdf0*/  ISETP.GE.AND P1, PT, R33.reuse, R166, PT ;  /* 0x000000a62100720c */ /* 0x040fe40003f26270 */
[----:B------:R-:W-:Y:S01]  /*fe00*/  IABS R35, R12 ;  /* 0x0000000c00237213 */ /* 0x000fe20000000000 */
[----:B------:R-:W-:Y:S01]  /*fe10*/  FFMA.FTZ R27, -R162, R50, R27 ;  /* 0x00000032a21b7223 */ /* 0x000fe2000001011b */
[----:B------:R-:W-:Y:S02]  /*fe20*/  FSEL R16, R52, -INF , !P0 ;  /* 0xff80000034107808 */ /* 0x000fe40004000000 */
[----:B------:R-:W-:Y:S02]  /*fe30*/  IABS R7, R7 ;  /* 0x0000000700077213 */ /* 0x000fe40000000000 */
[----:B------:R-:W-:-:S02]  /*fe40*/  ISETP.GE.AND P0, PT, R33, R165, PT ;  /* 0x000000a52100720c */ /* 0x000fc40003f06270 */
[C---:B------:R-:W-:Y:S02]  /*fe50*/  ISETP.GE.AND P2, PT, R33.reuse, R164, PT ;  /* 0x000000a42100720c */ /* 0x040fe40003f46270 */
[----:B------:R-:W-:Y:S01]  /*fe60*/  ISETP.GE.AND P5, PT, R33, R163, PT ;  /* 0x000000a32100720c */ /* 0x000fe20003fa6270 */
[----:B------:R-:W-:Y:S01]  /*fe70*/  VIADD R33, R128, 0x19 ;  /* 0x0000001980217836 */ /* 0x000fe20000000000 */
[----:B------:R-:W-:Y:S02]  /*fe80*/  FSEL R37, R37, -INF , P1 ;  /* 0xff80000025257808 */ /* 0x000fe40000800000 */
[----:B------:R-:W-:Y:S02]  /*fe90*/  I2FP.F32.S32 R35, R35 ;  /* 0x0000002300237245 */ /* 0x000fe40000201400 */
[----:B------:R-:W-:Y:S02]  /*fea0*/  I2FP.F32.S32 R50, R7 ;  /* 0x0000000700327245 */ /* 0x000fe40000201400 */
[----:B------:R-:W-:Y:S01]  /*feb0*/  IADD3 R20, PT, PT, R0, -0x20, -R67 ;  /* 0xffffffe000147810 */ /* 0x000fe20007ffe843 */
[----:B------:R-:W-:Y:S01]  /*fec0*/  FFMA.FTZ R35, -R162, R35, R69 ;  /* 0x00000023a2237223 */ /* 0x000fe20000010145 */
[----:B------:R-:W-:-:S02]  /*fed0*/  FSEL R41, R41, -INF , P4 ;  /* 0xff80000029297808 */ /* 0x000fc40002000000 */
[----:B------:R-:W-:Y:S02]  /*fee0*/  FSEL R7, R37, -INF , !P0 ;  /* 0xff80000025077808 */ /* 0x000fe40004000000 */
[--C-:B------:R-:W-:Y:S02]  /*fef0*/  IADD3 R5, PT, PT, R30, -0x20, -R67.reuse ;  /* 0xffffffe01e057810 */ /* 0x100fe40007ffe843 */
[----:B------:R-:W-:Y:S02]  /*ff00*/  FSEL R37, R27, -INF , P2 ;  /* 0xff8000001b257808 */ /* 0x000fe40001000000 */
[----:B------:R-:W-:Y:S02]  /*ff10*/  IADD3 R48, PT, PT, R0, -0x21, -R67 ;  /* 0xffffffdf00307810 */ /* 0x000fe40007ffe843 */
[----:B------:R-:W-:Y:S02]  /*ff20*/  ISETP.GE.AND P4, PT, R33, R166, PT ;  /* 0x000000a62100720c */ /* 0x000fe40003f86270 */
[----:B------:R-:W-:-:S02]  /*ff30*/  FSEL R12, R41, -INF , !P3 ;  /* 0xff800000290c7808 */ /* 0x000fc40005800000 */
[----:B------:R-:W-:Y:S02]  /*ff40*/  IABS R27, R20 ;  /* 0x00000014001b7213 */ /* 0x000fe40000000000 */
[C---:B------:R-:W-:Y:S02]  /*ff50*/  ISETP.GE.AND P3, PT, R33.reuse, R165, PT ;  /* 0x000000a52100720c */ /* 0x040fe40003f66270 */
[C---:B------:R-:W-:Y:S02]  /*ff60*/  ISETP.GE.AND P1, PT, R33.reuse, R164, PT ;  /* 0x000000a42100720c */ /* 0x040fe40003f26270 */
[----:B------:R-:W-:Y:S01]  /*ff70*/  ISETP.GE.AND P0, PT, R33, R163, PT ;  /* 0x000000a32100720c */ /* 0x000fe20003f06270 */
[----:B------:R-:W-:Y:S01]  /*ff80*/  VIADD R33, R128, 0x20 ;  /* 0x0000002080217836 */ /* 0x000fe20000000000 */
[----:B------:R-:W-:Y:S02]  /*ff90*/  IABS R5, R5 ;  /* 0x0000000500057213 */ /* 0x000fe40000000000 */
[----:B------:R-:W-:Y:S01]  /*ffa0*/  FSEL R20, R37, -INF , !P5 ;  /* 0xff80000025147808 */ /* 0x000fe20006800000 */
[----:B------:R-:W-:Y:S01]  /*ffb0*/  FFMA.FTZ R9, -R162, R50, R9 ;  /* 0x00000032a2097223 */ /* 0x000fe20000010109 */
[----:B------:R-:W-:-:S02]  /*ffc0*/  FSEL R37, R35, -INF , P4 ;  /* 0xff80000023257808 */ /* 0x000fc40002000000 */
[----:B------:R-:W-:Y:S02]  /*ffd0*/  IABS R48, R48 ;  /* 0x0000003000307213 */ /* 0x000fe40000000000 */
[--C-:B------:R-:W-:Y:S02]  /*ffe0*/  IADD3 R46, PT, PT, R0, -0x28, -R67.reuse ;  /* 0xffffffd8002e7810 */ /* 0x100fe40007ffe843 */
[----:B------:R-:W-:Y:S02]  /*fff0*/  IADD3 R18, PT, PT, R30, -0x21, -R67 ;  /* 0xffffffdf1e127810 */ /* 0x000fe40007ffe843 */
[----:B------:R-:W-:Y:S02]  /*10000*/  I2FP.F32.S32 R50, R5 ;  /* 0x0000000500327245 */ /* 0x000fe40000201400 */
[----:B------:R-:W-:Y:S01]  /*10010*/  I2FP.F32.S32 R35, R27 ;  /* 0x0000001b00237245 */ /* 0x000fe20000201400 */
[----:B------:R-:W-:Y:S01]  /*10020*/  VIADD R27, R128, 0x21 ;  /* 0x00000021801b7836 */ /* 0x000fe20000000000 */
[----:B------:R-:W-:-:S02]  /*10030*/  FSEL R5, R37, -INF , !P3 ;  /* 0xff80000025057808 */ /* 0x000fc40005800000 */
[----:B------:R-:W-:Y:S02]  /*10040*/  I2FP.F32.S32 R48, R48 ;  /* 0x0000003000307245 */ /* 0x000fe40000201400 */
[----:B------:R-:W-:Y:S02]  /*10050*/  IADD3 R44, PT, PT, R30, -0x28, -R67 ;  /* 0xffffffd81e2c7810 */ /* 0x000fe40007ffe843 */
[C---:B------:R-:W-:Y:S02]  /*10060*/  ISETP.GE.AND P2, PT, R33.reuse, R166, PT ;  /* 0x000000a62100720c */ /* 0x040fe40003f46270 */
[C---:B------:R-:W-:Y:S02]  /*10070*/  ISETP.GE.AND P5, PT, R33.reuse, R165, PT ;  /* 0x000000a52100720c */ /* 0x040fe40003fa6270 */
[C---:B------:R-:W-:Y:S02]  /*10080*/  ISETP.GE.AND P4, PT, R33.reuse, R164, PT ;  /* 0x000000a42100720c */ /* 0x040fe40003f86270 */
[----:B------:R-:W-:-:S02]  /*10090*/  ISETP.GE.AND P3, PT, R33, R163, PT ;  /* 0x000000a32100720c */ /* 0x000fc40003f66270 */
[----:B------:R-:W-:Y:S02]  /*100a0*/  FSEL R9, R9, -INF , P1 ;  /* 0xff80000009097808 */ /* 0x000fe40000800000 */
[----:B------:R-:W-:Y:S02]  /*100b0*/  IABS R33, R18 ;  /* 0x0000001200217213 */ /* 0x000fe40000000000 */
[----:B------:R-:W-:Y:S01]  /*100c0*/  IABS R46, R46 ;  /* 0x0000002e002e7213 */ /* 0x000fe20000000000 */
[C---:B------:R-:W-:Y:S01]  /*100d0*/  FFMA.FTZ R47, -R162.reuse, R50, R47 ;  /* 0x00000032a22f7223 */ /* 0x040fe2000001012f */
[C---:B------:R-:W-:Y:S01]  /*100e0*/  FFMA.FTZ R43, -R162.reuse, R48, R43 ;  /* 0x00000030a22b7223 */ /* 0x040fe2000001012b */
[----:B------:R-:W-:Y:S01]  /*100f0*/  IABS R44, R44 ;  /* 0x0000002c002c7213 */ /* 0x000fe20000000000 */
[----:B------:R-:W-:Y:S01]  /*10100*/  FFMA.FTZ R35, -R162, R35, R71 ;  /* 0x00000023a2237223 */ /* 0x000fe20000010147 */
[----:B------:R-:W-:Y:S02]  /*10110*/  ISETP.GE.AND P1, PT, R27, R166, PT ;  /* 0x000000a61b00720c */ /* 0x000fe40003f26270 */
[----:B------:R-:W-:Y:S01]  /*10120*/  FSEL R18, R9, -INF , !P0 ;  /* 0xff80000009127808 */ /* 0x000fe20004000000 */
[----:B------:R-:W-:Y:S01]  /*10130*/  VIADD R9, R128, 0x28 ;  /* 0x0000002880097836 */ /* 0x000fe20000000000 */
[----:B------:R-:W-:-:S02]  /*10140*/  I2FP.F32.S32 R50, R33 ;  /* 0x0000002100327245 */ /* 0x000fc40000201400 */
[----:B------:R-:W-:Y:S02]  /*10150*/  I2FP.F32.S32 R46, R46 ;  /* 0x0000002e002e7245 */ /* 0x000fe40000201400 */
[----:B------:R-:W-:Y:S01]  /*10160*/  I2FP.F32.S32 R44, R44 ;  /* 0x0000002c002c7245 */ /* 0x000fe20000201400 */
[----:B------:R-:W-:Y:S01]  /*10170*/  FFMA.FTZ R45, -R162, R50, R45 ;  /* 0x00000032a22d7223 */ /* 0x000fe2000001012d */
[----:B------:R-:W-:Y:S01]  /*10180*/  IADD3 R42, PT, PT, R0, -0x29, -R67 ;  /* 0xffffffd7002a7810 */ /* 0x000fe20007ffe843 */
[----:B------:R-:W-:Y:S01]  /*10190*/  FFMA.FTZ R21, -R162, R46, R21 ;  /* 0x0000002ea2157223 */ /* 0x000fe20000010115 */
[----:B------:R-:W-:Y:S02]  /*101a0*/  IADD3 R38, PT, PT, R30, -0x29, -R67 ;  /* 0xffffffd71e267810 */ /* 0x000fe40007ffe843 */
[----:B------:R-:W-:Y:S02]  /*101b0*/  ISETP.GE.AND P0, PT, R27, R165, PT ;  /* 0x000000a51b00720c */ /* 0x000fe40003f06270 */
[----:B------:R-:W-:-:S02]  /*101c0*/  FSEL R47, R47, -INF , P4 ;  /* 0xff8000002f2f7808 */ /* 0x000fc40002000000 */
[----:B------:R-:W-:Y:S02]  /*101d0*/  FSEL R43, R43, -INF , P1 ;  /* 0xff8000002b2b7808 */ /* 0x000fe40000800000 */
[----:B------:R-:W-:Y:S02]  /*101e0*/  IABS R40, R40 ;  /* 0x0000002800287213 */ /* 0x000fe40000000000 */
[----:B------:R-:W-:Y:S02]  /*101f0*/  FSEL R35, R35, -INF , P2 ;  /* 0xff80000023237808 */ /* 0x000fe40001000000 */
[----:B------:R-:W-:Y:S02]  /*10200*/  ISETP.GE.AND P2, PT, R27, R164, PT ;  /* 0x000000a41b00720c */ /* 0x000fe40003f46270 */
[----:B------:R-:W-:Y:S01]  /*10210*/  ISETP.GE.AND P4, PT, R9, R166, PT ;  /* 0x000000a60900720c */ /* 0x000fe20003f86270 */
[----:B------:R-:W-:Y:S01]  /*10220*/  FFMA.FTZ R44, -R162, R44, R73 ;  /* 0x0000002ca22c7223 */ /* 0x000fe20000010149 */
[----:B------:R-:W-:-:S02]  /*10230*/  IADD3 R36, PT, PT, R30, -0x30, -R67 ;  /* 0xffffffd01e247810 */ /* 0x000fc40007ffe843 */
[----:B------:R-:W-:Y:S02]  /*10240*/  FSEL R174, R47, -INF , !P3 ;  /* 0xff8000002fae7808 */ /* 0x000fe40005800000 */
[----:B------:R-:W-:Y:S02]  /*10250*/  FSEL R167, R43, -INF , !P0 ;  /* 0xff8000002ba77808 */ /* 0x000fe40004000000 */
[----:B------:R-:W-:Y:S02]  /*10260*/  IABS R42, R42 ;  /* 0x0000002a002a7213 */ /* 0x000fe40000000000 */
[----:B------:R-:W-:Y:S02]  /*10270*/  IABS R38, R38 ;  /* 0x0000002600267213 */ /* 0x000fe40000000000 */
[----:B------:R-:W-:Y:S02]  /*10280*/  I2FP.F32.S32 R40, R40 ;  /* 0x0000002800287245 */ /* 0x000fe40000201400 */
[----:B------:R-:W-:-:S02]  /*10290*/  FSEL R169, R35, -INF , !P5 ;  /* 0xff80000023a97808 */ /* 0x000fc40006800000 */
[C---:B------:R-:W-:Y:S02]  /*102a0*/  ISETP.GE.AND P3, PT, R9.reuse, R165, PT ;  /* 0x000000a50900720c */ /* 0x040fe40003f66270 */
[C---:B------:R-:W-:Y:S02]  /*102b0*/  ISETP.GE.AND P1, PT, R9.reuse, R164, PT ;  /* 0x000000a40900720c */ /* 0x040fe40003f26270 */
[-C--:B------:R-:W-:Y:S01]  /*102c0*/  ISETP.GE.AND P0, PT, R9, R163.reuse, PT ;  /* 0x000000a30900720c */ /* 0x080fe20003f06270 */
[----:B------:R-:W-:Y:S01]  /*102d0*/  VIADD R9, R128, 0x29 ;  /* 0x0000002980097836 */ /* 0x000fe20000000000 */
[----:B------:R-:W-:Y:S02]  /*102e0*/  ISETP.GE.AND P5, PT, R27, R163, PT ;  /* 0x000000a31b00720c */ /* 0x000fe40003fa6270 */
[----:B------:R-:W-:Y:S02]  /*102f0*/  FSEL R45, R45, -INF , P2 ;  /* 0xff8000002d2d7808 */ /* 0x000fe40001000000 */
[----:B------:R-:W-:-:S02]  /*10300*/  FSEL R21, R21, -INF , P4 ;  /* 0xff80000015157808 */ /* 0x000fc40002000000 */
[----:B------:R-:W-:Y:S01]  /*10310*/  IABS R36, R36 ;  /* 0x0000002400247213 */ /* 0x000fe20000000000 */
[----:B------:R-:W-:Y:S01]  /*10320*/  FFMA.FTZ R40, -R162, R40, R77 ;  /* 0x00000028a2287223 */ /* 0x000fe2000001014d */
[C-C-:B------:R-:W-:Y:S02]  /*10330*/  IADD3 R34, PT, PT, R30.reuse, -0x31, -R67.reuse ;  /* 0xffffffcf1e227810 */ /* 0x140fe40007ffe843 */
[C-C-:B------:R-:W-:Y:S02]  /*10340*/  IADD3 R32, PT, PT, R30.reuse, -0x38, -R67.reuse ;  /* 0xffffffc81e207810 */ /* 0x140fe40007ffe843 */
[----:B------:R-:W-:Y:S02]  /*10350*/  I2FP.F32.S32 R42, R42 ;  /* 0x0000002a002a7245 */ /* 0x000fe40000201400 */
[----:B------:R-:W-:Y:S02]  /*10360*/  I2FP.F32.S32 R38, R38 ;  /* 0x0000002600267245 */ /* 0x000fe40000201400 */
[----:B------:R-:W-:-:S02]  /*10370*/  IADD3 R30, PT, PT, R30, -0x39, -R67 ;  /* 0xffffffc71e1e7810 */ /* 0x000fc40007ffe843 */
[----:B------:R-:W-:Y:S02]  /*10380*/  FSEL R44, R44, -INF , P1 ;  /* 0xff8000002c2c7808 */ /* 0x000fe40000800000 */
[----:B------:R-:W-:Y:S02]  /*10390*/  FSEL R172, R45, -INF , !P5 ;  /* 0xff8000002dac7808 */ /* 0x000fe40006800000 */
[----:B------:R-:W-:Y:S02]  /*103a0*/  FSEL R151, R21, -INF , !P3 ;  /* 0xff80000015977808 */ /* 0x000fe40005800000 */
[----:B------:R-:W-:Y:S02]  /*103b0*/  ISETP.GE.AND P1, PT, R128, R164, PT ;  /* 0x000000a48000720c */ /* 0x000fe40003f26270 */
[C---:B------:R-:W-:Y:S02]  /*103c0*/  ISETP.GE.AND P2, PT, R9.reuse, R166, PT ;  /* 0x000000a60900720c */ /* 0x040fe40003f46270 */
[----:B------:R-:W-:-:S02]  /*103d0*/  ISETP.GE.AND P5, PT, R9, R165, PT ;  /* 0x000000a50900720c */ /* 0x000fc40003fa6270 */
[C---:B------:R-:W-:Y:S02]  /*103e0*/  ISETP.GE.AND P4, PT, R9.reuse, R164, PT ;  /* 0x000000a40900720c */ /* 0x040fe40003f86270 */
[-C--:B------:R-:W-:Y:S01]  /*103f0*/  ISETP.GE.AND P3, PT, R9, R163.reuse, PT ;  /* 0x000000a30900720c */ /* 0x080fe20003f66270 */
[----:B------:R-:W-:Y:S01]  /*10400*/  VIADD R9, R128, 0x30 ;  /* 0x0000003080097836 */ /* 0x000fe20000000000 */
[----:B------:R-:W-:Y:S01]  /*10410*/  I2FP.F32.S32 R36, R36 ;  /* 0x0000002400247245 */ /* 0x000fe20000201400 */
[C---:B------:R-:W-:Y:S01]  /*10420*/  FFMA.FTZ R31, -R162.reuse, R42, R31 ;  /* 0x0000002aa21f7223 */ /* 0x040fe2000001011f */
[----:B------:R-:W-:Y:S01]  /*10430*/  FFMA.FTZ R38, -R162, R38, R65 ;  /* 0x00000026a2267223 */ /* 0x000fe20000010141 */
[----:B------:R-:W-:Y:S02]  /*10440*/  FSEL R170, R44, -INF , !P0 ;  /* 0xff8000002caa7808 */ /* 0x000fe40004000000 */
[----:B------:R-:W-:Y:S02]  /*10450*/  IABS R30, R30 ;  /* 0x0000001e001e7213 */ /* 0x000fe40000000000 */
[----:B------:R-:W-:-:S02]  /*10460*/  ISETP.GE.AND P0, PT, R128, R163, PT ;  /* 0x000000a38000720c */ /* 0x000fc40003f06270 */
[----:B------:R-:W-:Y:S01]  /*10470*/  FSEL R40, R40, -INF , P1 ;  /* 0xff80000028287808 */ /* 0x000fe20000800000 */
[----:B------:R-:W-:Y:S01]  /*10480*/  FFMA.FTZ R36, -R162, R36, R61 ;  /* 0x00000024a2247223 */ /* 0x000fe2000001013d */
[----:B------:R-:W-:Y:S02]  /*10490*/  IABS R34, R34 ;  /* 0x0000002200227213 */ /* 0x000fe40000000000 */
[----:B------:R-:W-:Y:S02]  /*104a0*/  IABS R32, R32 ;  /* 0x0000002000207213 */ /* 0x000fe40000000000 */
[----:B------:R-:W-:Y:S02]  /*104b0*/  ISETP.GE.AND P1, PT, R9, R164, PT ;  /* 0x000000a40900720c */ /* 0x000fe40003f26270 */
[----:B------:R-:W-:Y:S02]  /*104c0*/  I2FP.F32.S32 R42, R30 ;  /* 0x0000001e002a7245 */ /* 0x000fe40000201400 */
[----:B------:R-:W-:-:S02]  /*104d0*/  FSEL R131, R31, -INF , P2 ;  /* 0xff8000001f837808 */ /* 0x000fc40001000000 */
[----:B------:R-:W-:Y:S02]  /*104e0*/  FSEL R38, R38, -INF , P4 ;  /* 0xff80000026267808 */ /* 0x000fe40002000000 */
[----:B------:R-:W-:Y:S02]  /*104f0*/  FSEL R30, R40, -INF , !P0 ;  /* 0xff800000281e7808 */ /* 0x000fe40004000000 */
[C---:B------:R-:W-:Y:S02]  /*10500*/  ISETP.GE.AND P2, PT, R9.reuse, R166, PT ;  /* 0x000000a60900720c */ /* 0x040fe40003f46270 */
[C---:B------:R-:W-:Y:S02]  /*10510*/  ISETP.GE.AND P4, PT, R9.reuse, R165, PT ;  /* 0x000000a50900720c */ /* 0x040fe40003f86270 */
[----:B------:R-:W-:Y:S02]  /*10520*/  I2FP.F32.S32 R34, R34 ;  /* 0x0000002200227245 */ /* 0x000fe40000201400 */
[----:B------:R-:W-:Y:S01]  /*10530*/  ISETP.GE.AND P0, PT, R9, R163, PT ;  /* 0x000000a30900720c */ /* 0x000fe20003f06270 */
[C---:B------:R-:W-:Y:S01]  /*10540*/  VIADD R9, R128.reuse, 0x31 ;  /* 0x0000003180097836 */ /* 0x040fe20000000000 */
[----:B------:R-:W-:Y:S01]  /*10550*/  I2FP.F32.S32 R32, R32 ;  /* 0x0000002000207245 */ /* 0x000fe20000201400 */
[----:B------:R-:W-:Y:S01]  /*10560*/  VIADD R27, R128, 0x38 ;  /* 0x00000038801b7836 */ /* 0x000fe20000000000 */
[----:B------:R-:W-:Y:S01]  /*10570*/  FSEL R36, R36, -INF , P1 ;  /* 0xff80000024247808 */ /* 0x000fe20000800000 */
[C---:B------:R-:W-:Y:S01]  /*10580*/  FFMA.FTZ R34, -R162.reuse, R34, R63 ;  /* 0x00000022a2227223 */ /* 0x040fe2000001013f */
[----:B------:R-:W-:Y:S01]  /*10590*/  ISETP.GE.AND P1, PT, R9, R164, PT ;  /* 0x000000a40900720c */ /* 0x000fe20003f26270 */
[----:B------:R-:W-:Y:S01]  /*105a0*/  FFMA.FTZ R32, -R162, R32, R57 ;  /* 0x00000020a2207223 */ /* 0x000fe20000010139 */
[----:B------:R-:W-:Y:S01]  /*105b0*/  FSEL R130, R36, -INF , !P0 ;  /* 0xff80000024827808 */ /* 0x000fe20004000000 */
[----:B------:R-:W-:Y:S01]  /*105c0*/  VIADD R21, R128, 0x39 ;  /* 0x0000003980157836 */ /* 0x000fe20000000000 */
[----:B------:R-:W-:Y:S01]  /*105d0*/  ISETP.GE.AND P0, PT, R27, R164, PT ;  /* 0x000000a41b00720c */ /* 0x000fe20003f06270 */
[----:B------:R-:W-:Y:S01]  /*105e0*/  FFMA.FTZ R42, -R162, R42, R55 ;  /* 0x0000002aa22a7223 */ /* 0x000fe20000010137 */
[----:B------:R-:W-:-:S02]  /*105f0*/  FSEL R34, R34, -INF , P1 ;  /* 0xff80000022227808 */ /* 0x000fc40000800000 */
[-C--:B------:R-:W-:Y:S02]  /*10600*/  ISETP.GE.AND P1, PT, R27, R163.reuse, PT ;  /* 0x000000a31b00720c */ /* 0x080fe40003f26270 */
[----:B------:R-:W-:Y:S02]  /*10610*/  FSEL R32, R32, -INF , P0 ;  /* 0xff80000020207808 */ /* 0x000fe40000000000 */
[C---:B------:R-:W-:Y:S02]  /*10620*/  ISETP.GE.AND P0, PT, R21.reuse, R164, PT ;  /* 0x000000a41500720c */ /* 0x040fe40003f06270 */
[----:B------:R-:W-:Y:S02]  /*10630*/  FSEL R124, R32, -INF , !P1 ;  /* 0xff800000207c7808 */ /* 0x000fe40004800000 */
[----:B------:R-:W-:Y:S02]  /*10640*/  ISETP.GE.AND P1, PT, R21, R163, PT ;  /* 0x000000a31500720c */ /* 0x000fe40003f26270 */
[----:B------:R-:W-:-:S02]  /*10650*/  FSEL R42, R42, -INF , P0 ;  /* 0xff8000002a2a7808 */ /* 0x000fc40000000000 */
[----:B------:R-:W-:Y:S02]  /*10660*/  FMNMX3.FTZ R31, R30, R2, R8, !PT ;  /* 0x000000021e1f7276 */ /* 0x000fe40007810008 */
[----:B------:R-:W-:Y:S02]  /*10670*/  FSEL R168, R38, -INF , !P3 ;  /* 0xff80000026a87808 */ /* 0x000fe40005800000 */
[----:B------:R-:W-:Y:S01]  /*10680*/  ISETP.GE.AND P3, PT, R9, R163, PT ;  /* 0x000000a30900720c */ /* 0x000fe20003f66270 */
[----:B------:R-:W-:Y:S01]  /*10690*/  FFMA.FTZ R51, -R162, R28, R51 ;  /* 0x0000001ca2337223 */ /* 0x000fe20000010133 */
[----:B------:R-:W-:Y:S02]  /*106a0*/  IADD3 R26, PT, PT, R0, -0x30, -R67 ;  /* 0xffffffd0001a7810 */ /* 0x000fe40007ffe843 */
[----:B------:R-:W-:Y:S02]  /*106b0*/  FSEL R122, R42, -INF , !P1 ;  /* 0xff8000002a7a7808 */ /* 0x000fe40004800000 */
[----:B------:R-:W-:-:S02]  /*106c0*/  FMNMX3.FTZ R31, R31, R10, R16, !PT ;  /* 0x0000000a1f1f7276 */ /* 0x000fc40007810010 */
[-C--:B------:R-:W-:Y:S02]  /*106d0*/  ISETP.GE.AND P1, PT, R128, R166.reuse, PT ;  /* 0x000000a68000720c */ /* 0x080fe40003f26270 */
[----:B------:R-:W-:Y:S02]  /*106e0*/  FSEL R126, R34, -INF , !P3 ;  /* 0xff800000227e7808 */ /* 0x000fe40005800000 */
[C---:B------:R-:W-:Y:S02]  /*106f0*/  ISETP.GE.AND P3, PT, R9.reuse, R166, PT ;  /* 0x000000a60900720c */ /* 0x040fe40003f66270 */
[----:B------:R-:W-:Y:S02]  /*10700*/  ISETP.GE.AND P0, PT, R9, R165, PT ;  /* 0x000000a50900720c */ /* 0x000fe40003f06270 */
[----:B------:R-:W-:Y:S02]  /*10710*/  FSEL R25, R25, -INF , !P6 ;  /* 0xff80000019197808 */ /* 0x000fe40007000000 */
[----:B------:R-:W-:-:S02]  /*10720*/  IABS R9, R26 ;  /* 0x0000001a00097213 */ /* 0x000fc40000000000 */
[----:B------:R-:W-:Y:S02]  /*10730*/  FMNMX3.FTZ R31, R31, R12, R20, !PT ;  /* 0x0000000c1f1f7276 */ /* 0x000fe40007810014 */
[----:B------:R-:W-:Y:S02]  /*10740*/  ISETP.GE.AND P6, PT, R128, R165, PT ;  /* 0x000000a58000720c */ /* 0x000fe40003fc6270 */
[----:B------:R-:W-:Y:S02]  /*10750*/  FSEL R51, R51, -INF , P1 ;  /* 0xff80000033337808 */ /* 0x000fe40000800000 */
[----:B------:R-:W-:Y:S02]  /*10760*/  I2FP.F32.S32 R28, R9 ;  /* 0x00000009001c7245 */ /* 0x000fe40000201400 */
[----:B------:R-:W-:Y:S02]  /*10770*/  FMNMX3.FTZ R31, R31, R18, R174, !PT ;  /* 0x000000121f1f7276 */ /* 0x000fe400078100ae */
[----:B------:R-:W-:-:S02]  /*10780*/  FSEL R9, R51, -INF , !P6 ;  /* 0xff80000033097808 */ /* 0x000fc40007000000 */
[C-C-:B------:R-:W-:Y:S02]  /*10790*/  IADD3 R24, PT, PT, R0.reuse, -0x31, -R67.reuse ;  /* 0xffffffcf00187810 */ /* 0x140fe40007ffe843 */
[C---:B------:R-:W-:Y:S02]  /*107a0*/  IADD3 R22, PT, PT, R0.reuse, -0x38, -R67 ;  /* 0xffffffc800167810 */ /* 0x040fe40007ffe843 */
[----:B------:R-:W-:Y:S02]  /*107b0*/  FMNMX3.FTZ R31, R31, R172, R170, !PT ;  /* 0x000000ac1f1f7276 */ /* 0x000fe400078100aa */
[----:B------:R-:W-:Y:S02]  /*107c0*/  FMNMX3.FTZ R32, R9, R17, R25, !PT ;  /* 0x0000001109207276 */ /* 0x000fe40007810019 */
[----:B------:R-:W-:Y:S02]  /*107d0*/  IADD3 R0, PT, PT, R0, -0x39, -R67 ;  /* 0xffffffc700007810 */ /* 0x000fe40007ffe843 */
[----:B------:R-:W-:-:S02]  /*107e0*/  IABS R24, R24 ;  /* 0x0000001800187213 */ /* 0x000fc40000000000 */
[----:B------:R-:W-:Y:S02]  /*107f0*/  IABS R22, R22 ;  /* 0x0000001600167213 */ /* 0x000fe40000000000 */
[----:B------:R-:W-:Y:S02]  /*10800*/  FMNMX3.FTZ R31, R31, R168, R130, !PT ;  /* 0x000000a81f1f7276 */ /* 0x000fe40007810082 */
[----:B------:R-:W-:Y:S01]  /*10810*/  FMNMX3.FTZ R32, R32, R15, R11, !PT ;  /* 0x0000000f20207276 */ /* 0x000fe2000781000b */
        /* <DEDUP_REMOVED lines=9> */
[----:B------:R-:W-:Y:S02]  /*108b0*/  FMNMX.FTZ R26, R122, R31, !PT ;  /* 0x0000001f7a1a7209 */ /* 0x000fe40007810000 */
[----:B------:R-:W-:Y:S02]  /*108c0*/  ISETP.GE.AND P1, PT, R27, R166, PT ;  /* 0x000000a61b00720c */ /* 0x000fe40003f26270 */
[----:B------:R-:W-:-:S02]  /*108d0*/  FSEL R28, R28, -INF , P2 ;  /* 0xff8000001c1c7808 */ /* 0x000fc40001000000 */
[----:B------:R-:W-:Y:S01]  /*108e0*/  FMNMX3.FTZ R32, R32, R5, R169, !PT ;  /* 0x0000000520207276 */ /* 0x000fe200078100a9 */
[----:B------:R-:W-:Y:S01]  /*108f0*/  FFMA.FTZ R0, -R162, R0, R53 ;  /* 0x00000000a2007223 */ /* 0x000fe20000010135 */
[----:B------:R-:W-:Y:S01]  /*10900*/  ISETP.GE.AND P6, PT, R27, R165, PT ;  /* 0x000000a51b00720c */ /* 0x000fe20003fc6270 */
[----:B------:R-:W1:Y:S01]  /*10910*/  SHFL.BFLY PT, R31, R26, 0x2, 0x1f ;  /* 0x0c401f001a1f7f89 */ /* 0x000e6200000e0000 */
[----:B------:R-:W-:Y:S02]  /*10920*/  ISETP.GE.AND P2, PT, R21, R166, PT ;  /* 0x000000a61500720c */ /* 0x000fe40003f46270 */
[----:B------:R-:W-:Y:S02]  /*10930*/  FSEL R19, R19, -INF , P3 ;  /* 0xff80000013137808 */ /* 0x000fe40001800000 */
        /* <DEDUP_REMOVED lines=17> */
[----:B-1----:R-:W-:Y:S01]  /*10a50*/  FMNMX.FTZ R0, R31, R0, !PT ;  /* 0x000000001f007209 */ /* 0x002fe20007810000 */
[----:B------:R-:W-:-:S03]  /*10a60*/  IMAD.IADD R143, R49, 0x1, R14 ;  /* 0x00000001318f7824 */ /* 0x000fc600078e020e */
[----:B------:R-:W-:Y:S01]  /*10a70*/  FSETP.NEU.FTZ.AND P0, PT, R0, -INF , PT ;  /* 0xff8000000000780b */ /* 0x000fe20003f1d000 */
[----:B--2---:R-:W-:Y:S01]  /*10a80*/  FMUL.FTZ R119, R121, R0 ;  /* 0x0000000079777220 */ /* 0x004fe20000410000 */
[----:B------:R-:W-:-:S04]  /*10a90*/  LEA R143, R143, UR6, 0x1 ;  /* 0x000000068f8f7c11 */ /* 0x000fc8000f8e08ff */
[----:B------:R-:W-:Y:S01]  /*10aa0*/  FSEL R119, R119, RZ, P0 ;  /* 0x000000ff77777208 */ /* 0x000fe20000000000 */
[----:B------:R-:W-:Y:S01]  /*10ab0*/  IMAD.IADD R142, R4, 0x1, R143 ;  /* 0x00000001048e7824 */ /* 0x000fe200078e028f */
[----:B------:R-:W1:Y:S03]  /*10ac0*/  LDSM.16.MT88.4 R92, [R143+0x8000] ;  /* 0x008000008f5c783b */ /* 0x000e660000004200 */
[-CC-:B------:R-:W-:Y:S01]  /*10ad0*/  FFMA.FTZ R117, R2, R121.reuse, -R119.reuse ;  /* 0x0000007902757223 */ /* 0x180fe20000010877 */
[----:B------:R-:W2:Y:S01]  /*10ae0*/  LDSM.16.MT88.4 R84, [R142+0x8000] ;  /* 0x008000008e54783b */ /* 0x000ea20000004200 */
[-CC-:B------:R-:W-:Y:S01]  /*10af0*/  FFMA.FTZ R118, R30, R121.reuse, -R119.reuse ;  /* 0x000000791e767223 */ /* 0x180fe20000010877 */
[-CC-:B------:R-:W-:Y:S01]  /*10b00*/  FFMA.FTZ R113, R8, R121.reuse, -R119.reuse ;  /* 0x0000007908717223 */ /* 0x180fe20000010877 */
[-CC-:B------:R-:W-:Y:S01]  /*10b10*/  FFMA.FTZ R32, R10, R121.reuse, -R119.reuse ;  /* 0x000000790a207223 */ /* 0x180fe20000010877 */
[-CC-:B------:R-:W-:Y:S01]  /*10b20*/  FFMA.FTZ R31, R16, R121.reuse, -R119.reuse ;  /* 0x00000079101f7223 */ /* 0x180fe20000010877 */
[-CC-:B------:R-:W-:Y:S01]  /*10b30*/  FFMA.FTZ R29, R20, R121.reuse, -R119.reuse ;  /* 0x00000079141d7223 */ /* 0x180fe20000010877 */
[----:B------:R-:W-:Y:S01]  /*10b40*/  FFMA.FTZ R28, R18, R121, -R119 ;  /* 0x00000079121c7223 */ /* 0x000fe20000010877 */
[----:B---3--:R-:W-:Y:S01]  /*10b50*/  FMNMX.FTZ R2, R19, R22, !PT ;  /* 0x0000001613027209 */ /* 0x008fe20007810000 */
[----:B------:R-:W3:Y:S03]  /*10b60*/  LDSM.16.MT88.4 R40, [R143+0xa000] ;  /* 0x00a000008f28783b */ /* 0x000ee60000004200 */
[----:B------:R-:W-:Y:S01]  /*10b70*/  FSETP.NEU.FTZ.AND P0, PT, R2, -INF , PT ;  /* 0xff8000000200780b */ /* 0x000fe20003f1d000 */
[----:B------:R-:W-:Y:S01]  /*10b80*/  FMUL.FTZ R120, R121, R2 ;  /* 0x0000000279787220 */ /* 0x000fe20000410000 */
[----:B------:R-:W4:Y:S04]  /*10b90*/  LDSM.16.MT88.4 R48, [R142+0xa000] ;  /* 0x00a000008e30783b */ /* 0x000f280000004200 */
[----:B------:R-:W-:-:S05]  /*10ba0*/  FSEL R120, R120, RZ, P0 ;  /* 0x000000ff78787208 */ /* 0x000fca0000000000 */
        /* <DEDUP_REMOVED lines=8> */
[----:B------:R-:W-:Y:S04]  /*10c30*/  LDSM.16.MT88.4 R8, [R142+0x8800] ;  /* 0x008800008e08783b */ /* 0x000fe80000004200 */
[----:B------:R-:W5:Y:S01]  /*10c40*/  MUFU.EX2 R117, R117 ;  /* 0x0000007500757308 */ /* 0x000f620000000800 */
[----:B------:R-:W4:Y:S07]  /*10c50*/  LDSM.16.MT88.4 R12, [R143+0x8800] ;  /* 0x008800008f0c783b */ /* 0x000f2e0000004200 */
[----:B------:R-:W-:Y:S08]  /*10c60*/  MUFU.EX2 R113, R113 ;  /* 0x0000007100717308 */ /* 0x000ff00000000800 */
[----:B------:R-:W1:Y:S08]  /*10c70*/  MUFU.EX2 R32, R32 ;  /* 0x0000002000207308 */ /* 0x000e700000000800 */
[----:B------:R-:W-:Y:S08]  /*10c80*/  MUFU.EX2 R115, R115 ;  /* 0x0000007300737308 */ /* 0x000ff00000000800 */
[----:B------:R-:W2:Y:S08]  /*10c90*/  MUFU.EX2 R116, R116 ;  /* 0x0000007400747308 */ /* 0x000eb00000000800 */
[----:B------:R-:W-:Y:S08]  /*10ca0*/  MUFU.EX2 R35, R35 ;  /* 0x0000002300237308 */ /* 0x000ff00000000800 */
[----:B------:R-:W3:Y:S01]  /*10cb0*/  MUFU.EX2 R114, R114 ;  /* 0x0000007200727308 */ /* 0x000ee20000000800 */
[-CC-:B------:R-:W-:Y:S01]  /*10cc0*/  FFMA.FTZ R34, R7, R121.reuse, -R120.reuse ;  /* 0x0000007907227223 */ /* 0x180fe20000010878 */
[----:B------:R-:W-:Y:S01]  /*10cd0*/  FFMA.FTZ R33, R5, R121, -R120 ;  /* 0x0000007905217223 */ /* 0x000fe20000010878 */
[----:B-----5:R-:W-:-:S02]  /*10ce0*/  F2FP.BF16.F32.PACK_AB R65, R117, R118 ;  /* 0x000000767541723e */ /* 0x020fc400000010ff */
[----:B-1----:R-:W-:Y:S02]  /*10cf0*/  F2FP.BF16.F32.PACK_AB R67, R32, R113 ;  /* 0x000000712043723e */ /* 0x002fe400000010ff */
[----:B--2---:R-:W-:Y:S01]  /*10d00*/  F2FP.BF16.F32.PACK_AB R64, R116, R115 ;  /* 0x000000737440723e */ /* 0x004fe200000010ff */
[----:B------:R-:W-:Y:S01]  /*10d10*/  MUFU.EX2 R31, R31 ;  /* 0x0000001f001f7308 */ /* 0x000fe20000000800 */
[----:B---3--:R-:W-:-:S07]  /*10d20*/  F2FP.BF16.F32.PACK_AB R66, R114, R35 ;  /* 0x000000237242723e */ /* 0x008fce00000010ff */
[----:B------:R-:W1:Y:S08]  /*10d30*/  MUFU.EX2 R30, R30 ;  /* 0x0000001e001e7308 */ /* 0x000e700000000800 */
[----:B------:R-:W-:Y:S01]  /*10d40*/  MUFU.EX2 R29, R29 ;  /* 0x0000001d001d7308 */ /* 0x000fe20000000800 */
[C---:B------:R-:W-:Y:S07]  /*10d50*/  HMMA.16816.F32.BF16 R96, R64.reuse, R92, RZ ;  /* 0x0000005c4060723c */ /* 0x040fee00000418ff */
[----:B------:R-:W2:Y:S01]  /*10d60*/  MUFU.EX2 R28, R28 ;  /* 0x0000001c001c7308 */ /* 0x000ea20000000800 */
[C---:B------:R-:W-:Y:S07]  /*10d70*/  HMMA.16816.F32.BF16 R88, R64.reuse, R84, RZ ;  /* 0x000000544058723c */ /* 0x040fee00000418ff */
[----:B------:R-:W-:Y:S01]  /*10d80*/  MUFU.EX2 R112, R112 ;  /* 0x0000007000707308 */ /* 0x000fe20000000800 */
[C---:B------:R-:W-:Y:S07]  /*10d90*/  HMMA.16816.F32.BF16 R92, R64.reuse, R94, RZ ;  /* 0x0000005e405c723c */ /* 0x040fee00000418ff */
[----:B------:R-:W3:Y:S01]  /*10da0*/  MUFU.EX2 R111, R111 ;  /* 0x0000006f006f7308 */ /* 0x000ee20000000800 */
[----:B------:R-:W-:Y:S07]  /*10db0*/  HMMA.16816.F32.BF16 R84, R64, R86, RZ ;  /* 0x000000564054723c */ /* 0x000fee00000418ff */
[----:B------:R-:W-:Y:S08]  /*10dc0*/  MUFU.EX2 R34, R34 ;  /* 0x0000002200227308 */ /* 0x000ff00000000800 */
[----:B------:R-:W5:Y:S01]  /*10dd0*/  MUFU.EX2 R33, R33 ;  /* 0x0000002100217308 */ /* 0x000f620000000800 */
[----:B------:R-:W-:Y:S01]  /*10de0*/  IMAD.IADD R141, R6, 0x1, R143 ;  /* 0x00000001068d7824 */ /* 0x000fe200078e028f */
[----:B-1----:R-:W-:-:S02]  /*10df0*/  F2FP.BF16.F32.PACK_AB R5, R30, R31 ;  /* 0x0000001f1e05723e */ /* 0x002fc400000010ff */
[----:B--2---:R-:W-:Y:S01]  /*10e00*/  F2FP.BF16.F32.PACK_AB R7, R28, R29 ;  /* 0x0000001d1c07723e */ /* 0x004fe200000010ff */
[----:B------:R-:W-:Y:S01]  /*10e10*/  IMAD.IADD R140, R4, 0x1, R141 ;  /* 0x00000001048c7824 */ /* 0x000fe200078e028d */
[----:B---3--:R-:W-:Y:S01]  /*10e20*/  F2FP.BF16.F32.PACK_AB R4, R111, R112 ;  /* 0x000000706f04723e */ /* 0x008fe200000010ff */
[----:B------:R-:W-:Y:S01]  /*10e30*/  LDSM.16.MT88.4 R76, [R141+0x8000] ;  /* 0x008000008d4c783b */ /* 0x000fe20000004200 */
[C---:B------:R-:W-:Y:S03]  /*10e40*/  HMMA.16816.F32.BF16 R36, R64.reuse, R40, RZ ;  /* 0x000000284024723c */ /* 0x040fe600000418ff */
[----:B------:R-:W-:Y:S04]  /*10e50*/  LDSM.16.MT88.4 R68, [R140+0x8000] ;  /* 0x008000008c44783b */ /* 0x000fe80000004200 */
[----:B------:R-:W-:Y:S01]  /*10e60*/  LDSM.16.MT88.4 R56, [R141+0xa000] ;  /* 0x00a000008d38783b */ /* 0x000fe20000004200 */
[----:B-----5:R-:W-:Y:S01]  /*10e70*/  F2FP.BF16.F32.PACK_AB R6, R33, R34 ;  /* 0x000000222106723e */ /* 0x020fe200000010ff */
[----:B----4-:R-:W-:Y:S02]  /*10e80*/  HMMA.16816.F32.BF16 R44, R64, R48, RZ ;  /* 0x00000030402c723c */ /* 0x010fe400000418ff */
        /* <DEDUP_REMOVED lines=25> */
[-CC-:B------:R-:W-:Y:S01]  /*11020*/  FFMA.FTZ R126, R126, R121.reuse, -R119.reuse ;  /* 0x000000797e7e7223 */ /* 0x180fe20000010877 */
[-CC-:B------:R-:W-:Y:S01]  /*11030*/  FFMA.FTZ R124, R124, R121.reuse, -R119.reuse ;  /* 0x000000797c7c7223 */ /* 0x180fe20000010877 */
[-CC-:B------:R-:W-:Y:S01]  /*11040*/  FFMA.FTZ R127, R127, R121.reuse, -R120.reuse ;  /* 0x000000797f7f7223 */ /* 0x180fe20000010878 */
[-CC-:B------:R-:W-:Y:S01]  /*11050*/  FFMA.FTZ R176, R123, R121.reuse, -R120.reuse ;  /* 0x000000797bb07223 */ /* 0x180fe20000010878 */
[-CC-:B------:R-:W-:Y:S01]  /*11060*/  FFMA.FTZ R125, R125, R121.reuse, -R120.reuse ;  /* 0x000000797d7d7223 */ /* 0x180fe20000010878 */
[----:B------:R-:W-:Y:S02]  /*11070*/  LDSM.16.MT88.4 R16, [R143+0x9800] ;  /* 0x009800008f10783b */ /* 0x000fe40000004200 */
        /* <DEDUP_REMOVED lines=49> */
[-C--:B------:R-:W-:Y:S01]  /*11390*/  FFMA.FTZ R119, R122, R121.reuse, -R119 ;  /* 0x000000797a777223 */ /* 0x080fe20000010877 */
[----:B------:R-:W-:Y:S01]  /*113a0*/  FFMA.FTZ R122, R129, R121, -R120 ;  /* 0x00000079817a7223 */ /* 0x000fe20000010878 */
[----:B------:R-:W-:Y:S02]  /*113b0*/  MUFU.EX2 R126, R126 ;  /* 0x0000007e007e7308 */ /* 0x000fe40000000800 */
[C---:B-1----:R-:W-:Y:S08]  /*113c0*/  HMMA.16816.F32.BF16 R52, R4.reuse, R12, R52 ;  /* 0x0000000c0434723c */ /* 0x042ff00000041834 */
[C---:B------:R-:W-:Y:S01]  /*113d0*/  HMMA.16816.F32.BF16 R56, R4.reuse, R14, R56 ;  /* 0x0000000e0438723c */ /* 0x040fe20000041838 */
[----:B------:R-:W1:Y:S07]  /*113e0*/  LDSM.16.MT88.4 R12, [R142+0x9800] ;  /* 0x009800008e0c783b */ /* 0x000e6e0000004200 */
[C---:B--2---:R-:W-:Y:S08]  /*113f0*/  HMMA.16816.F32.BF16 R60, R4.reuse, R8, R60 ;  /* 0x00000008043c723c */ /* 0x044ff0000004183c */
[----:B------:R-:W-:Y:S01]  /*11400*/  HMMA.16816.F32.BF16 R64, R4, R10, R64 ;  /* 0x0000000a0440723c */ /* 0x000fe20000041840 */
[----:B------:R-:W2:Y:S01]  /*11410*/  LDSM.16.MT88.4 R8, [R141+0x9800] ;  /* 0x009800008d08783b */ /* 0x000ea20000004200 */
        /* <DEDUP_REMOVED lines=26> */
[----:B------:R-:W-:Y:S01]  /*115c0*/  HMMA.16816.F32.BF16 R92, R4, R18, R92 ;  /* 0x00000012045c723c */ /* 0x000fe2000004185c */
[----:B------:R-:W3:Y:S02]  /*115d0*/  LDSM.16.MT88.4 R16, [R140+0x9800] ;  /* 0x009800008c10783b */ /* 0x000ee40000004200 */
[----:B------:R-:W-:Y:S01]  /*115e0*/  FADD.FTZ R30, R30, R31 ;  /* 0x0000001f1e1e7221 */ /* 0x000fe20000010000 */
[----:B------:R-:W-:-:S04]  /*115f0*/  FADD.FTZ R111, R111, R112 ;  /* 0x000000706f6f7221 */ /* 0x000fc80000010000 */
[C---:B-1----:R-:W-:Y:S08]  /*11600*/  HMMA.16816.F32.BF16 R36, R4.reuse, R12, R36 ;  /* 0x0000000c0424723c */ /* 0x042ff00000041824 */
[C---:B------:R-:W-:Y:S01]  /*11610*/  HMMA.16816.F32.BF16 R40, R4.reuse, R14, R40 ;  /* 0x0000000e0428723c */ /* 0x040fe20000041828 */
[----:B------:R-:W1:Y:S07]  /*11620*/  LDSM.16.MT88.4 R12, [R141+0xb800] ;  /* 0x00b800008d0c783b */ /* 0x000e6e0000004200 */
[C---:B--2---:R-:W-:Y:S08]  /*11630*/  HMMA.16816.F32.BF16 R44, R4.reuse, R8, R44 ;  /* 0x00000008042c723c */ /* 0x044ff0000004182c */
[----:B------:R-:W-:Y:S01]  /*11640*/  HMMA.16816.F32.BF16 R48, R4, R10, R48 ;  /* 0x0000000a0430723c */ /* 0x000fe20000041830 */
[----:B------:R-:W2:Y:S02]  /*11650*/  LDSM.16.MT88.4 R8, [R140+0xb800] ;  /* 0x00b800008c08783b */ /* 0x000ea40000004200 */
[----:B------:R-:W-:Y:S01]  /*11660*/  FADD.FTZ R29, R29, R30 ;  /* 0x0000001e1d1d7221 */ /* 0x000fe20000010000 */
[----:B------:R-:W-:Y:S01]  /*11670*/  FADD.FTZ R34, R34, R111 ;  /* 0x0000006f22227221 */ /* 0x000fe20000010000 */
[----:B------:R-:W4:Y:S02]  /*11680*/  S2R R168, SR_TID.X ;  /* 0x0000000000a87919 */ /* 0x000f240000002100 */
        /* <DEDUP_REMOVED lines=16> */
[----:B------:R-:W-:Y:S02]  /*11790*/  BSSY B2, `(.L_x_14806) ;  /* 0x0000415000027945 */ /* 0x000fe40003800000 */
[----:B------:R-:W-:Y:S01]  /*117a0*/  FADD.FTZ R124, R124, R131 ;  /* 0x000000837c7c7221 */ /* 0x000fe20000010000 */
[----:B------:R-:W-:Y:S01]  /*117b0*/  FADD.FTZ R121, R121, R122 ;  /* 0x0000007a79797221 */ /* 0x000fe20000010000 */
[----:B----4-:R-:W-:-:S03]  /*117c0*/  IMAD.SHL.U32 R167, R168, 0x8, RZ ;  /* 0x00000008a8a77824 */ /* 0x010fc600078e00ff */
[----:B------:R-:W-:Y:S03]  /*117d0*/  HMMA.16816.F32.BF16 R68, R4, R18, R68 ;  /* 0x000000120444723c */ /* 0x000fe60000041844 */
[----:B------:R-:W-:Y:S01]  /*117e0*/  FADD.FTZ R174, R119, R124 ;  /* 0x0000007c77ae7221 */ /* 0x000fe20000010000 */
[----:B------:R-:W-:-:S04]  /*117f0*/  FADD.FTZ R176, R176, R121 ;  /* 0x00000079b0b07221 */ /* 0x000fc80000010000 */
        /* <DEDUP_REMOVED lines=78> */
.L_x_14809:
        /* <DEDUP_REMOVED lines=8> */
.L_x_14810:
[----:B------:R-:W-:Y:S05]  /*11d60*/  BSYNC.RECONVERGENT B0 ;  /* 0x0000000000007941 */ /* 0x000fea0003800200 */
.L_x_14808:
        /* <DEDUP_REMOVED lines=59> */
[----:B------:R-:W-:-:S03]  /*12120*/  IMAD.IADD R111, R110, 0x1, R3 ;  /* 0x000000016e6f7824 */ /* 0x000fc600078e0203 */
        /* <DEDUP_REMOVED lines=97> */
[----:B------:R-:W-:Y:S03]  /*12740*/  HMMA.16816.F32.BF16 R4, R120, R114, R4 ;  /* 0x000000727804723c */ /* 0x000fe60000041804 */
[----:B------:R-:W-:-:S05]  /*12750*/  IMAD.IADD R114, R104, 0x1, R111 ;  /* 0x0000000168727824 */ /* 0x000fca00078e026f */
[----:B--2---:R-:W-:Y:S03]  /*12760*/  HMMA.16816.F32.BF16 R16, R120, R116, R16 ;  /* 0x000000747810723c */ /* 0x004fe60000041810 */
[----:B------:R-:W-:-:S04]  /*12770*/  IMAD.IADD R116, R112, 0x1, R107 ;  /* 0x0000000170747824 */ /* 0x000fc800078e026b */
[----:B------:R-:W-:Y:S02]  /*12780*/  IMAD.IADD R111, R116, 0x1, R157 ;  /* 0x00000001746f7824 */ /* 0x000fe400078e029d */
[-C--:B------:R-:W-:Y:S01]  /*12790*/  FMUL.FTZ R116, R33, R105.reuse ;  /* 0x0000006921747220 */ /* 0x080fe20000410000 */
[----:B------:R-:W-:-:S05]  /*127a0*/  FMUL.FTZ R115, R32, R105 ;  /* 0x0000006920737220 */ /* 0x000fca0000410000 */
[----:B------:R-:W1:Y:S01]  /*127b0*/  MUFU.TANH R116, R116 ;  /* 0x0000007400747308 */ /* 0x000e620000002400 */
[----:B------:R-:W-:-:S04]  /*127c0*/  IADD3 R113, PT, PT, R114, 0x3f, -R111 ;  /* 0x0000003f72717810 */ /* 0x000fc80007ffe86f */
[----:B------:R-:W-:-:S03]  /*127d0*/  IABS R113, R113 ;  /* 0x0000007100717213 */ /* 0x000fc60000000000 */
[----:B------:R-:W2:Y:S01]  /*127e0*/  MUFU.TANH R115, R115 ;  /* 0x0000007300737308 */ /* 0x000ea20000002400 */
[----:B------:R-:W-:Y:S02]  /*127f0*/  IADD3 R32, PT, PT, R114, 0x40, -R111 ;  /* 0x0000004072207810 */ /* 0x000fe40007ffe86f */
[----:B------:R-:W-:Y:S01]  /*12800*/  I2FP.F32.S32 R113, R113 ;  /* 0x0000007100717245 */ /* 0x000fe20000201400 */
[----:B------:R-:W-:Y:S01]  /*12810*/  VIADD R33, R128, 0xffffffc0 ;  /* 0xffffffc080217836 */ /* 0x000fe20000000000 */
[----:B------:R-:W-:-:S03]  /*12820*/  IABS R32, R32 ;  /* 0x0000002000207213 */ /* 0x000fc60000000000 */
[----:B-1----:R-:W-:Y:S01]  /*12830*/  FFMA.FTZ R113, -R162, R113, R116 ;  /* 0x00000071a2717223 */ /* 0x002fe20000010174 */
[----:B------:R-:W-:Y:S01]  /*12840*/  FMUL.FTZ R116, R34, R105 ;  /* 0x0000006922747220 */ /* 0x000fe20000410000 */
[----:B------:R-:W-:Y:S01]  /*12850*/  I2FP.F32.S32 R32, R32 ;  /* 0x0000002000207245 */ /* 0x000fe20000201400 */
[----:B------:R-:W-:Y:S01]  /*12860*/  VIADD R182, R114, 0x8 ;  /* 0x0000000872b67836 */ /* 0x000fe20000000000 */
[C---:B------:R-:W-:Y:S02]  /*12870*/  ISETP.GE.AND P4, PT, R33.reuse, R166, PT ;  /* 0x000000a62100720c */ /* 0x040fe40003f86270 */
[C---:B------:R-:W-:Y:S02]  /*12880*/  ISETP.GE.AND P6, PT, R33.reuse, R165, PT ;  /* 0x000000a52100720c */ /* 0x040fe40003fc6270 */
[C---:B------:R-:W-:Y:S02]  /*12890*/  ISETP.GE.AND P3, PT, R33.reuse, R163, PT ;  /* 0x000000a32100720c */ /* 0x040fe40003f66270 */
[----:B------:R-:W-:-:S02]  /*128a0*/  ISETP.GE.AND P5, PT, R33, R164, PT ;  /* 0x000000a42100720c */ /* 0x000fc40003fa6270 */
        /* <DEDUP_REMOVED lines=22> */
[----:B------:R-:W-:Y:S01]  /*12a10*/  FSEL R34, R113, -INF , P4 ;  /* 0xff80000071227808 */ /* 0x000fe20002000000 */
[----:B------:R-:W-:Y:S03]  /*12a20*/  HMMA.16816.F32.BF16 R12, R120, R118, R12 ;  /* 0x00000076780c723c */ /* 0x000fe6000004180c */
        /* <DEDUP_REMOVED lines=9> */
[----:B------:R-:W-:Y:S01]  /*12ac0*/  MUFU.TANH R35, R118 ;  /* 0x0000007600237308 */ /* 0x000fe20000002400 */
[----:B------:R-:W-:-:S02]  /*12ad0*/  IADD3 R29, PT, PT, R114, 0x37, -R111 ;  /* 0x00000037721d7810 */ /* 0x000fc40007ffe86f */
[----:B------:R-:W-:-:S05]  /*12ae0*/  IADD3 R113, PT, PT, R114, 0x38, -R111 ;  /* 0x0000003872717810 */ /* 0x000fca0007ffe86f */
[----:B------:R1:W2:Y:S01]  /*12af0*/  MUFU.TANH R115, R116 ;  /* 0x0000007400737308 */ /* 0x0002a20000002400 */
[----:B------:R-:W-:Y:S02]  /*12b00*/  IABS R29, R29 ;  /* 0x0000001d001d7213 */ /* 0x000fe40000000000 */
[----:B------:R-:W-:Y:S01]  /*12b10*/  IABS R113, R113 ;  /* 0x0000007100717213 */ /* 0x000fe20000000000 */
[----:B------:R-:W-:-:S03]  /*12b20*/  FMUL.FTZ R117, R30, R105 ;  /* 0x000000691e757220 */ /* 0x000fc60000410000 */
[----:B------:R-:W-:Y:S02]  /*12b30*/  I2FP.F32.S32 R113, R113 ;  /* 0x0000007100717245 */ /* 0x000fe40000201400 */
[----:B-1----:R-:W-:-:S03]  /*12b40*/  I2FP.F32.S32 R116, R29 ;  /* 0x0000001d00747245 */ /* 0x002fc60000201400 */
[C---:B--2---:R-:W-:Y:S02]  /*12b50*/  FFMA.FTZ R115, -R162.reuse, R113, R115 ;  /* 0x00000071a2737223 */ /* 0x044fe40000010173 */
[----:B------:R-:W-:Y:S02]  /*12b60*/  FFMA.FTZ R29, -R162, R116, R35 ;  /* 0x00000074a21d7223 */ /* 0x000fe40000010123 */
[----:B------:R-:W1:Y:S01]  /*12b70*/  MUFU.TANH R35, R117 ;  /* 0x0000007500237308 */ /* 0x000e620000002400 */
[----:B------:R-:W-:Y:S01]  /*12b80*/  FMUL.FTZ R113, R31, R105 ;  /* 0x000000691f717220 */ /* 0x000fe20000410000 */
[----:B------:R-:W-:-:S04]  /*12b90*/  IADD3 R30, PT, PT, R182, 0x38, -R111 ;  /* 0x00000038b61e7810 */ /* 0x000fc80007ffe86f */
[----:B------:R-:W-:Y:S02]  /*12ba0*/  IABS R30, R30 ;  /* 0x0000001e001e7213 */ /* 0x000fe40000000000 */
[----:B------:R-:W2:Y:S01]  /*12bb0*/  MUFU.TANH R113, R113 ;  /* 0x0000007100717308 */ /* 0x000ea20000002400 */
[----:B------:R-:W-:Y:S02]  /*12bc0*/  IADD3 R31, PT, PT, R182, 0x37, -R111 ;  /* 0x00000037b61f7810 */ /* 0x000fe40007ffe86f */
[----:B------:R-:W-:Y:S02]  /*12bd0*/  I2FP.F32.S32 R30, R30 ;  /* 0x0000001e001e7245 */ /* 0x000fe40000201400 */
[----:B------:R-:W-:-:S03]  /*12be0*/  IABS R31, R31 ;  /* 0x0000001f001f7213 */ /* 0x000fc60000000000 */
[----:B-1----:R-:W-:Y:S01]  /*12bf0*/  FFMA.FTZ R30, -R162, R30, R35 ;  /* 0x0000001ea21e7223 */ /* 0x002fe20000010123 */
[----:B------:R-:W-:Y:S01]  /*12c00*/  VIADD R35, R128, 0xffffffc9 ;  /* 0xffffffc980237836 */ /* 0x000fe20000000000 */
[----:B------:R-:W-:-:S03]  /*12c10*/  I2FP.F32.S32 R31, R31 ;  /* 0x0000001f001f7245 */ /* 0x000fc60000201400 */
[----:B------:R-:W-:Y:S02]  /*12c20*/  FSEL R30, R30, -INF , P5 ;  /* 0xff8000001e1e7808 */ /* 0x000fe40002800000 */
[----:B------:R-:W-:Y:S01]  /*12c30*/  FSEL R115, R115, -INF , P4 ;  /* 0xff80000073737808 */ /* 0x000fe20002000000 */
[----:B--2---:R-:W-:Y:S01]  /*12c40*/  FFMA.FTZ R113, -R162, R31, R113 ;  /* 0x0000001fa2717223 */ /* 0x004fe20000010171 */
[C---:B------:R-:W-:Y:S02]  /*12c50*/  ISETP.GE.AND P4, PT, R35.reuse, R166, PT ;  /* 0x000000a62300720c */ /* 0x040fe40003f86270 */
[----:B------:R-:W-:Y:S02]  /*12c60*/  FSEL R30, R30, -INF , !P3 ;  /* 0xff8000001e1e7808 */ /* 0x000fe40005800000 */
[----:B------:R-:W-:Y:S02]  /*12c70*/  ISETP.GE.AND P3, PT, R35, R164, PT ;  /* 0x000000a42300720c */ /* 0x000fe40003f66270 */
[----:B------:R-:W-:-:S02]  /*12c80*/  FSEL R116, R29, -INF , P4 ;  /* 0xff8000001d747808 */ /* 0x000fc40002000000 */
[----:B------:R-:W-:Y:S02]  /*12c90*/  ISETP.GE.AND P5, PT, R35, R163, PT ;  /* 0x000000a32300720c */ /* 0x000fe40003fa6270 */
[----:B------:R-:W-:Y:S01]  /*12ca0*/  FSEL R29, R113, -INF , P3 ;  /* 0xff800000711d7808 */ /* 0x000fe20001800000 */
[----:B------:R-:W-:Y:S01]  /*12cb0*/  VIADD R31, R128, 0xffffffd0 ;  /* 0xffffffd0801f7836 */ /* 0x000fe20000000000 */
[----:B------:R-:W-:Y:S01]  /*12cc0*/  FSEL R118, R115, -INF , !P6 ;  /* 0xff80000073767808 */ /* 0x000fe20007000000 */
[----:B------:R-:W-:Y:S01]  /*12cd0*/  FMUL.FTZ R113, R24, R105 ;  /* 0x0000006918717220 */ /* 0x000fe20000410000 */
[----:B------:R-:W-:Y:S02]  /*12ce0*/  ISETP.GE.AND P6, PT, R35, R165, PT ;  /* 0x000000a52300720c */ /* 0x000fe40003fc6270 */
        /* <DEDUP_REMOVED lines=58> */
[-C--:B------:R-:W-:Y:S01]  /*13090*/  FMUL.FTZ R27, R22, R105.reuse ;  /* 0x00000069161b7220 */ /* 0x080fe20000410000 */
[----:B------:R-:W-:-:S03]  /*130a0*/  FMUL.FTZ R23, R23, R105 ;  /* 0x0000006917177220 */ /* 0x000fc60000410000 */
        /* <DEDUP_REMOVED lines=169> */
[----:B------:R-:W-:Y:S01]  /*13b40*/  IABS R6, R6 ;  /* 0x0000000600067213 */ /* 0x000fe20000000000 */
[----:B-1----:R-:W-:Y:S01]  /*13b50*/  FFMA.FTZ R4, -R162, R4, R9 ;  /* 0x00000004a2047223 */ /* 0x002fe20000010109 */
[----:B------:R-:W-:Y:S01]  /*13b60*/  I2FP.F32.S32 R114, R114 ;  /* 0x0000007200727245 */ /* 0x000fe20000201400 */
[----:B------:R-:W1:Y:S01]  /*13b70*/  MUFU.TANH R7, R7 ;  /* 0x0000000700077308 */ /* 0x000e620000002400 */
[----:B------:R-:W-:Y:S01]  /*13b80*/  VIADD R128, R128, 0xfffffff9 ;  /* 0xfffffff980807836 */ /* 0x000fe20000000000 */
[----:B------:R-:W-:-:S02]  /*13b90*/  I2FP.F32.S32 R6, R6 ;  /* 0x0000000600067245 */ /* 0x000fc40000201400 */
[----:B------:R-:W-:Y:S01]  /*13ba0*/  IADD3 R111, PT, PT, R182, 0x7, -R111 ;  /* 0x00000007b66f7810 */ /* 0x000fe20007ffe86f */
[----:B--2---:R-:W-:Y:S01]  /*13bb0*/  FFMA.FTZ R5, -R162, R114, R5 ;  /* 0x00000072a2057223 */ /* 0x004fe20000010105 */
[----:B------:R-:W-:Y:S01]  /*13bc0*/  FSEL R4, R4, -INF , P4 ;  /* 0xff80000004047808 */ /* 0x000fe20002000000 */
[----:B------:R-:W-:Y:S01]  /*13bd0*/  VIADD R105, R101, 0xfffffffe ;  /* 0xfffffffe65697836 */ /* 0x000fe20000000000 */
[----:B------:R-:W-:Y:S01]  /*13be0*/  ISETP.GE.AND P4, PT, R128, R166, PT ;  /* 0x000000a68000720c */ /* 0x000fe20003f86270 */
[----:B---3--:R-:W-:Y:S01]  /*13bf0*/  FFMA.FTZ R6, -R162, R6, R11 ;  /* 0x00000006a2067223 */ /* 0x008fe2000001010b */
[----:B------:R-:W-:Y:S02]  /*13c00*/  IABS R111, R111 ;  /* 0x0000006f006f7213 */ /* 0x000fe40000000000 */
[----:B------:R-:W-:Y:S02]  /*13c10*/  FSEL R5, R5, -INF , P4 ;  /* 0xff80000005057808 */ /* 0x000fe40002000000 */
[----:B------:R-:W-:-:S02]  /*13c20*/  ISETP.GT.AND P4, PT, R105, R148, PT ;  /* 0x000000946900720c */ /* 0x000fc40003f84270 */
[----:B------:R-:W-:Y:S02]  /*13c30*/  I2FP.F32.S32 R8, R111 ;  /* 0x0000006f00087245 */ /* 0x000fe40000201400 */
[----:B------:R-:W-:-:S03]  /*13c40*/  FSEL R6, R6, -INF , P5 ;  /* 0xff80000006067808 */ /* 0x000fc60002800000 */
[----:B-1----:R-:W-:Y:S01]  /*13c50*/  FFMA.FTZ R7, -R162, R8, R7 ;  /* 0x00000008a2077223 */ /* 0x002fe20000010107 */
        /* <DEDUP_REMOVED lines=74> */
.L_x_14814:
        /* <DEDUP_REMOVED lines=8> */
.L_x_14815:
[----:B------:R-:W-:Y:S05]  /*14180*/  BSYNC.RECONVERGENT B0 ;  /* 0x0000000000007941 */ /* 0x000fea0003800200 */
.L_x_14813:
        /* <DEDUP_REMOVED lines=53> */
.L_x_14812:
[----:B------:R-:W-:Y:S05]  /*144e0*/  BSYNC.RECONVERGENT B1 ;  /* 0x0000000000017941 */ /* 0x000fea0003800200 */
.L_x_14811:
        /* <DEDUP_REMOVED lines=53> */
[----:B------:R-:W-:Y:S01]  /*14840*/  FFMA.FTZ R121, R194, R186, -R181 ;  /* 0x000000bac2797223 */ /* 0x000fe200000108b5 */
        /* <DEDUP_REMOVED lines=45> */
[-CC-:B------:R-:W-:Y:S01]  /*14b20*/  FFMA.FTZ R169, R188, R186.reuse, -R179.reuse ;  /* 0x000000babca97223 */ /* 0x180fe200000108b3 */
        /* <DEDUP_REMOVED lines=27> */
[----:B------:R-:W3:Y:S01]  /*14ce0*/  LDSM.16.MT88.4 R24, [R141+0x8000] ;  /* 0x008000008d18783b */ /* 0x000ee20000004200 */
[-C--:B------:R-:W-:Y:S01]  /*14cf0*/  FMUL.FTZ R20, R80, R118.reuse ;  /* 0x0000007650147220 */ /* 0x080fe20000410000 */
[----:B------:R-:W-:Y:S01]  /*14d00*/  MUFU.EX2 R125, R125 ;  /* 0x0000007d007d7308 */ /* 0x000fe20000000800 */
[----:B-1----:R-:W-:Y:S01]  /*14d10*/  F2FP.BF16.F32.PACK_AB R99, R0, R119 ;  /* 0x000000770063723e */ /* 0x002fe200000010ff */
[----:B------:R-:W-:Y:S01]  /*14d20*/  FMUL.FTZ R21, R81, R118 ;  /* 0x0000007651157220 */ /* 0x000fe20000410000 */
[-C--:B------:R-:W-:Y:S01]  /*14d30*/  FMUL.FTZ R22, R82, R2.reuse ;  /* 0x0000000252167220 */ /* 0x080fe20000410000 */
[----:B------:R-:W-:Y:S01]  /*14d40*/  FMUL.FTZ R23, R83, R2 ;  /* 0x0000000253177220 */ /* 0x000fe20000410000 */
[-C--:B------:R-:W-:Y:S01]  /*14d50*/  FMUL.FTZ R76, R76, R118.reuse ;  /* 0x000000764c4c7220 */ /* 0x080fe20000410000 */
[----:B------:R-:W-:Y:S01]  /*14d60*/  FMUL.FTZ R77, R77, R118 ;  /* 0x000000764d4d7220 */ /* 0x000fe20000410000 */
[-C--:B------:R-:W-:Y:S01]  /*14d70*/  FMUL.FTZ R78, R78, R2.reuse ;  /* 0x000000024e4e7220 */ /* 0x080fe20000410000 */
[C---:B--2---:R-:W-:Y:S01]  /*14d80*/  HMMA.16816.F32.BF16 R28, R96.reuse, R32, R28 ;  /* 0x00000020601c723c */ /* 0x044fe2000004181c */
[----:B------:R-:W-:Y:S04]  /*14d90*/  MUFU.EX2 R124, R124 ;  /* 0x0000007c007c7308 */ /* 0x000fe80000000800 */
[----:B------:R-:W-:Y:S01]  /*14da0*/  FMUL.FTZ R79, R79, R2 ;  /* 0x000000024f4f7220 */ /* 0x000fe20000410000 */
[-CC-:B------:R-:W-:Y:S01]  /*14db0*/  FFMA.FTZ R183, R170, R186.reuse, -R181.reuse ;  /* 0x000000baaab77223 */ /* 0x180fe200000108b5 */
[-C--:B------:R-:W-:Y:S01]  /*14dc0*/  FFMA.FTZ R170, R151, R186.reuse, -R181 ;  /* 0x000000ba97aa7223 */ /* 0x080fe200000108b5 */
[-C--:B------:R-:W-:Y:S01]  /*14dd0*/  FFMA.FTZ R188, R129, R186.reuse, -R179 ;  /* 0x000000ba81bc7223 */ /* 0x080fe200000108b3 */
[-CC-:B------:R-:W-:Y:S01]  /*14de0*/  FFMA.FTZ R180, R180, R186.reuse, -R181.reuse ;  /* 0x000000bab4b47223 */ /* 0x180fe200000108b5 */
[-C--:B------:R-:W-:Y:S01]  /*14df0*/  FFMA.FTZ R151, R173, R186.reuse, -R181 ;  /* 0x000000baad977223 */ /* 0x080fe200000108b5 */
[C---:B------:R-:W-:Y:S01]  /*14e00*/  HMMA.16816.F32.BF16 R32, R96.reuse, R34, R68 ;  /* 0x000000226020723c */ /* 0x040fe20000041844 */
[----:B------:R-:W1:Y:S01]  /*14e10*/  LDSM.16.MT88.4 R68, [R143+0xa000] ;  /* 0x00a000008f44783b */ /* 0x000e620000004200 */
[----:B------:R-:W-:Y:S01]  /*14e20*/  MUFU.EX2 R121, R121 ;  /* 0x0000007900797308 */ /* 0x000fe20000000800 */
[-CC-:B------:R-:W-:Y:S01]  /*14e30*/  FFMA.FTZ R129, R178, R186.reuse, -R179.reuse ;  /* 0x000000bab2817223 */ /* 0x180fe200000108b3 */
[-CC-:B------:R-:W-:Y:S01]  /*14e40*/  FFMA.FTZ R171, R171, R186.reuse, -R179.reuse ;  /* 0x000000baabab7223 */ /* 0x180fe200000108b3 */
[-C--:B------:R-:W-:Y:S01]  /*14e50*/  FFMA.FTZ R126, R126, R186.reuse, -R179 ;  /* 0x000000ba7e7e7223 */ /* 0x080fe200000108b3 */
[-CC-:B------:R-:W-:Y:S01]  /*14e60*/  FFMA.FTZ R131, R131, R186.reuse, -R181.reuse ;  /* 0x000000ba83837223 */ /* 0x180fe200000108b5 */
[-CC-:B------:R-:W-:Y:S01]  /*14e70*/  FFMA.FTZ R130, R130, R186.reuse, -R181.reuse ;  /* 0x000000ba82827223 */ /* 0x180fe200000108b5 */
[C---:B------:R-:W-:Y:S03]  /*14e80*/  HMMA.16816.F32.BF16 R4, R96.reuse, R8, R4 ;  /* 0x000000086004723c */ /* 0x040fe60000041804 */
        /* <DEDUP_REMOVED lines=11> */
[----:B------:R-:W-:Y:S01]  /*14f40*/  FFMA.FTZ R113, R174, R2, R113 ;  /* 0x00000002ae717223 */ /* 0x000fe20000010071 */
        /* <DEDUP_REMOVED lines=9> */
[----:B------:R-:W-:Y:S01]  /*14fe0*/  HMMA.16816.F32.BF16 R16, R96, R18, R84 ;  /* 0x000000126010723c */ /* 0x000fe20000041854 */
[----:B------:R-:W-:Y:S01]  /*14ff0*/  LDSM.16.MT88.4 R84, [R142+0x9800] ;  /* 0x009800008e54783b */ /* 0x000fe20000004200 */
[----:B------:R-:W-:Y:S01]  /*15000*/  MUFU.EX2 R120, R120 ;  /* 0x0000007800787308 */ /* 0x000fe20000000800 */
[----:B------:R-:W-:-:S05]  /*15010*/  FADD.FTZ R0, R0, R119 ;  /* 0x0000007700007221 */ /* 0x000fca0000010000 */
[C---:B---3--:R-:W-:Y:S02]  /*15020*/  HMMA.16816.F32.BF16 R20, R96.reuse, R24, R20 ;  /* 0x000000186014723c */ /* 0x048fe40000041814 */
        /* <DEDUP_REMOVED lines=138> */
.L_x_14807:
[----:B------:R-:W-:-:S07]  /*158d0*/  IADD3 R169, PT, PT, R105, -0x1, RZ ;  /* 0xffffffff69a97810 */ /* 0x000fce0007ffe0ff */
.L_x_14816:
[----:B------:R-:W-:Y:S05]  /*158e0*/  BSYNC B2 ;  /* 0x0000000000027941 */ /* 0x000fea0003800000 */
.L_x_14806:
        /* <DEDUP_REMOVED lines=13> */
.L_x_14824:
        /* <DEDUP_REMOVED lines=78> */
.L_x_14819:
[----:B------:R-:W-:Y:S05]  /*15ea0*/  BSYNC.RECONVERGENT B0 ;  /* 0x0000000000007941 */ /* 0x000fea0003800200 */
.L_x_14818:
        /* <DEDUP_REMOVED lines=237> */
[----:B-1----:R-:W2:Y:S01]  /*16d80*/  @!P2 LD.E R2, desc[UR4][R102.64+0x38] ;  /* 0x000038046602a980 */ /* 0x002ea2000c101900 */
        /* <DEDUP_REMOVED lines=73> */
.L_x_14823:
[----:B------:R-:W-:Y:S05]  /*17220*/  BSYNC.RECONVERGENT B0 ;  /* 0x0000000000007941 */ /* 0x000fea0003800200 */
.L_x_14822:
        /* <DEDUP_REMOVED lines=50> */
.L_x_14821:
[----:B------:R-:W-:Y:S05]  /*17550*/  BSYNC.RECONVERGENT B1 ;  /* 0x0000000000017941 */ /* 0x000fea0003800200 */
.L_x_14820:
[----:B------:R-:W3:Y:S01]  /*17560*/  LD.E R105, desc[UR4][R102.64+0xdc] ;  /* 0x0000dc0466697980 */ /* 0x000ee2000c101900 */
[----:B------:R-:W-:Y:S01]  /*17570*/  IABS R0, R171 ;  /* 0x000000ab00007213 */ /* 0x000fe20000000000 */
[C---:B------:R-:W-:Y:S02]  /*17580*/  VIADD R20, R171.reuse, 0x19 ;  /* 0x00000019ab147836 */ /* 0x040fe40000000000 */
[C---:B------:R-:W-:Y:S01]  /*17590*/  VIADD R18, R171.reuse, 0x18 ;  /* 0x00000018ab127836 */ /* 0x040fe20000000000 */
[----:B------:R-:W-:Y:S01]  /*175a0*/  I2FP.F32.S32 R0, R0 ;  /* 0x0000000000007245 */ /* 0x000fe20000201400 */
[C---:B--2---:R-:W-:Y:S01]  /*175b0*/  VIADD R9, R171.reuse, 0x10 ;  /* 0x00000010ab097836 */ /* 0x044fe20000000000 */
[----:B------:R-:W-:Y:S01]  /*175c0*/  IABS R20, R20 ;  /* 0x0000001400147213 */ /* 0x000fe20000000000 */
[C---:B------:R-:W-:Y:S01]  /*175d0*/  VIADD R16, R171.reuse, 0x11 ;  /* 0x00000011ab107836 */ /* 0x040fe20000000000 */
[----:B------:R-:W-:Y:S01]  /*175e0*/  IABS R18, R18 ;  /* 0x0000001200127213 */ /* 0x000fe20000000000 */
[CC--:B-1----:R-:W-:Y:S01]  /*175f0*/  FFMA.FTZ R203, -R162.reuse, R0.reuse, R203 ;  /* 0x00000000a2cb7223 */ /* 0x0c2fe200000101cb */
[----:B------:R-:W-:Y:S01]  /*17600*/  FFMA.FTZ R233, -R162, R0, R233 ;  /* 0x00000000a2e97223 */ /* 0x000fe200000101e9 */
[C---:B------:R-:W-:Y:S01]  /*17610*/  VIADD R0, R172.reuse, 0xfffffff9 ;  /* 0xfffffff9ac007836 */ /* 0x040fe20000000000 */
[----:B------:R-:W-:Y:S01]  /*17620*/  I2FP.F32.S32 R20, R20 ;  /* 0x0000001400147245 */ /* 0x000fe20000201400 */
[C---:B------:R-:W-:Y:S01]  /*17630*/  VIADD R14, R171.reuse, 0x9 ;  /* 0x00000009ab0e7836 */ /* 0x040fe20000000000 */
[----:B------:R-:W-:Y:S01]  /*17640*/  IABS R9, R9 ;  /* 0x0000000900097213 */ /* 0x000fe20000000000 */
[C---:B------:R-:W-:Y:S01]  /*17650*/  VIADD R2, R172.reuse, 0x1 ;  /* 0x00000001ac027836 */ /* 0x040fe20000000000 */
[----:B------:R-:W-:Y:S01]  /*17660*/  IABS R16, R16 ;  /* 0x0000001000107213 */ /* 0x000fe20000000000 */
[----:B------:R-:W-:Y:S01]  /*17670*/  VIADD R11, R172, 0xffffffe0 ;  /* 0xffffffe0ac0b7836 */ /* 0x000fe20000000000 */
[----:B------:R-:W-:Y:S01]  /*17680*/  I2FP.F32.S32 R18, R18 ;  /* 0x0000001200127245 */ /* 0x000fe20000201400 */
[C---:B------:R-:W-:Y:S01]  /*17690*/  VIADD R12, R171.reuse, 0x8 ;  /* 0x00000008ab0c7836 */ /* 0x040fe20000000000 */
[----:B------:R-:W-:Y:S01]  /*176a0*/  ISETP.GE.AND P5, PT, R0, R166, PT ;  /* 0x000000a60000720c */ /* 0x000fe20003fa6270 */
[C---:B------:R-:W-:Y:S02]  /*176b0*/  VIADD R10, R171.reuse, 0x1 ;  /* 0x00000001ab0a7836 */ /* 0x040fe40000000000 */
[----:B------:R-:W-:Y:S01]  /*176c0*/  FFMA.FTZ R175, -R162, R20, R175 ;  /* 0x00000014a2af7223 */ /* 0x000fe200000101af */
[----:B------:R-:W-:Y:S01]  /*176d0*/  VIADD R13, R171, 0x21 ;  /* 0x00000021ab0d7836 */ /* 0x000fe20000000000 */
        /* <DEDUP_REMOVED lines=8> */
[----:B------:R-:W-:Y:S01]  /*17760*/  IABS R12, R12 ;  /* 0x0000000c000c7213 */ /* 0x000fe20000000000 */
[----:B------:R-:W-:Y:S01]  /*17770*/  VIADD R4, R172, 0xfffffff0 ;  /* 0xfffffff0ac047836 */ /* 0x000fe20000000000 */
[----:B------:R-:W-:Y:S01]  /*17780*/  ISETP.GE.AND P3, PT, R11, R166, PT ;  /* 0x000000a60b00720c */ /* 0x000fe20003f66270 */
[C---:B------:R-:W-:Y:S01]  /*17790*/  FFMA.FTZ R185, -R162.reuse, R9, R185 ;  /* 0x00000009a2b97223 */ /* 0x040fe200000101b9 */
[----:B------:R-:W-:Y:S01]  /*177a0*/  IABS R10, R10 ;  /* 0x0000000a000a7213 */ /* 0x000fe20000000000 */
[----:B------:R-:W-:Y:S01]  /*177b0*/  FFMA.FTZ R183, -R162, R16, R183 ;  /* 0x00000010a2b77223 */ /* 0x000fe200000101b7 */
[----:B------:R-:W-:Y:S01]  /*177c0*/  IABS R13, R13 ;  /* 0x0000000d000d7213 */ /* 0x000fe20000000000 */
[----:B------:R-:W-:Y:S01]  /*177d0*/  VIADD R5, R172, 0xfffffff1 ;  /* 0xfffffff1ac057836 */ /* 0x000fe20000000000 */
[----:B------:R-:W-:Y:S01]  /*177e0*/  I2FP.F32.S32 R14, R14 ;  /* 0x0000000e000e7245 */ /* 0x000fe20000201400 */
[C---:B------:R-:W-:Y:S01]  /*177f0*/  FFMA.FTZ R189, -R162.reuse, R18, R189 ;  /* 0x00000012a2bd7223 */ /* 0x040fe200000101bd */
[----:B------:R-:W-:Y:S01]  /*17800*/  FSEL R125, R203, -INF , P5 ;  /* 0xff800000cb7d7808 */ /* 0x000fe20002800000 */
[C---:B------:R-:W-:Y:S01]  /*17810*/  FFMA.FTZ R195, -R162.reuse, R16, R195 ;  /* 0x00000010a2c37223 */ /* 0x040fe200000101c3 */
[----:B------:R-:W-:Y:S01]  /*17820*/  I2FP.F32.S32 R12, R12 ;  /* 0x0000000c000c7245 */ /* 0x000fe20000201400 */
[----:B------:R-:W-:Y:S01]  /*17830*/  FFMA.FTZ R191, -R162, R14, R191 ;  /* 0x0000000ea2bf7223 */ /* 0x000fe200000101bf */
[C---:B------:R-:W-:Y:S01]  /*17840*/  ISETP.GE.AND P1, PT, R2.reuse, R166, PT ;  /* 0x000000a60200720c */ /* 0x040fe20003f26270 */
[C---:B------:R-:W-:Y:S01]  /*17850*/  VIADD R18, R171.reuse, 0xffffffe1 ;  /* 0xffffffe1ab127836 */ /* 0x040fe20000000000 */
[----:B------:R-:W-:Y:S01]  /*17860*/  ISETP.GE.AND P0, PT, R2, R163, PT ;  /* 0x000000a30200720c */ /* 0x000fe20003f06270 */
[----:B------:R-:W-:Y:S01]  /*17870*/  FFMA.FTZ R193, -R162, R12, R193 ;  /* 0x0000000ca2c17223 */ /* 0x000fe200000101c1 */
[----:B------:R-:W-:Y:S01]  /*17880*/  ISETP.GE.AND P4, PT, R2, R165, PT ;  /* 0x000000a50200720c */ /* 0x000fe20003f86270 */
[----:B------:R-:W-:Y:S01]  /*17890*/  VIADD R2, R172, 0xfffffff8 ;  /* 0xfffffff8ac027836 */ /* 0x000fe20000000000 */
[----:B------:R-:W-:Y:S01]  /*178a0*/  ISETP.GE.AND P5, PT, R6, R166, PT ;  /* 0x000000a60600720c */ /* 0x000fe20003fa6270 */
[----:B------:R-:W-:Y:S01]  /*178b0*/  VIADD R16, R171, 0xfffffff8 ;  /* 0xfffffff8ab107836 */ /* 0x000fe20000000000 */
[----:B------:R-:W-:Y:S01]  /*178c0*/  FSEL R173, R233, -INF , P6 ;  /* 0xff800000e9ad7808 */ /* 0x000fe20003000000 */
[----:B------:R-:W-:Y:S01]  /*178d0*/  FFMA.FTZ R197, -R162, R9, R197 ;  /* 0x00000009a2c57223 */ /* 0x000fe200000101c5 */
[----:B------:R-:W-:Y:S01]  /*178e0*/  FSEL R175, R175, -INF , P3 ;  /* 0xff800000afaf7808 */ /* 0x000fe20001800000 */
[C---:B------:R-:W-:Y:S01]  /*178f0*/  VIADD R24, R171.reuse, 0xfffffff1 ;  /* 0xfffffff1ab187836 */ /* 0x040fe20000000000 */
[----:B------:R-:W-:Y:S01]  /*17900*/  I2FP.F32.S32 R10, R10 ;  /* 0x0000000a000a7245 */ /* 0x000fe20000201400 */
[C---:B------:R-:W-:Y:S01]  /*17910*/  VIADD R22, R171.reuse, 0x20 ;  /* 0x00000020ab167836 */ /* 0x040fe20000000000 */
[-C--:B------:R-:W-:Y:S01]  /*17920*/  ISETP.GE.AND P6, PT, R8, R166.reuse, PT ;  /* 0x000000a60800720c */ /* 0x080fe20003fc6270 */
[----:B------:R-:W-:Y:S01]  /*17930*/  VIADD R23, R171, 0xfffffff0 ;  /* 0xfffffff0ab177836 */ /* 0x000fe20000000000 */
[----:B------:R-:W-:Y:S01]  /*17940*/  ISETP.GE.AND P3, PT, R7, R166, PT ;  /* 0x000000a60700720c */ /* 0x000fe20003f66270 */
[C---:B------:R-:W-:Y:S01]  /*17950*/  FFMA.FTZ R199, -R162.reuse, R10, R199 ;  /* 0x0000000aa2c77223 */ /* 0x040fe200000101c7 */
[----:B------:R-:W-:Y:S01]  /*17960*/  I2FP.F32.S32 R13, R13 ;  /* 0x0000000d000d7245 */ /* 0x000fe20000201400 */
[----:B------:R-:W-:Y:S01]  /*17970*/  FFMA.FTZ R187, -R162, R20, R187 ;  /* 0x00000014a2bb7223 */ /* 0x000fe200000101bb */
[----:B------:R-:W-:Y:S01]  /*17980*/  FSEL R21, R177, -INF , P5 ;  /* 0xff800000b1157808 */ /* 0x000fe20002800000 */
[----:B------:R-:W-:Y:S01]  /*17990*/  VIADD R20, R172, 0x8 ;  /* 0x00000008ac147836 */ /* 0x000fe20000000000 */
[----:B------:R-:W-:Y:S01]  /*179a0*/  ISETP.GE.AND P5, PT, R4, R166, PT ;  /* 0x000000a60400720c */ /* 0x000fe20003fa6270 */
[C---:B------:R-:W-:Y:S01]  /*179b0*/  FFMA.FTZ R179, -R162.reuse, R13, R179 ;  /* 0x0000000da2b37223 */ /* 0x040fe200000101b3 */
[----:B------:R-:W-:Y:S01]  /*179c0*/  FSEL R19, R183, -INF , P6 ;  /* 0xff800000b7137808 */ /* 0x000fe20003000000 */
[----:B------:R-:W-:Y:S01]  /*179d0*/  VIADD R13, R171, 0xfffffff9 ;  /* 0xfffffff9ab0d7836 */ /* 0x000fe20000000000 */
[----:B------:R-:W-:Y:S01]  /*179e0*/  FSEL R17, R185, -INF , P3 ;  /* 0xff800000b9117808 */ /* 0x000fe20001800000 */
[----:B------:R-:W-:Y:S01]  /*179f0*/  FFMA.FTZ R205, -R162, R12, R205 ;  /* 0x0000000ca2cd7223 */ /* 0x000fe200000101cd */
[----:B------:R-:W-:Y:S01]  /*17a00*/  ISETP.GE.AND P3, PT, R2, R166, PT ;  /* 0x000000a60200720c */ /* 0x000fe20003f66270 */
[----:B------:R-:W-:Y:S01]  /*17a10*/  FFMA.FTZ R201, -R162, R14, R201 ;  /* 0x0000000ea2c97223 */ /* 0x000fe200000101c9 */
[----:B------:R-:W-:Y:S01]  /*17a20*/  ISETP.GE.AND P6, PT, R5, R166, PT ;  /* 0x000000a60500720c */ /* 0x000fe20003fc6270 */
[----:B------:R-:W-:Y:S01]  /*17a30*/  VIADD R14, R172, 0x10 ;  /* 0x00000010ac0e7836 */ /* 0x000fe20000000000 */
[----:B------:R-:W-:Y:S01]  /*17a40*/  FSEL R123, R191, -INF , P5 ;  /* 0xff800000bf7b7808 */ /* 0x000fe20002800000 */
[----:B------:R-:W-:Y:S01]  /*17a50*/  FFMA.FTZ R211, -R162, R10, R211 ;  /* 0x0000000aa2d37223 */ /* 0x000fe200000101d3 */
[----:B------:R-:W-:Y:S01]  /*17a60*/  FSEL R191, R193, -INF , P6 ;  /* 0xff800000c1bf7808 */ /* 0x000fe20003000000 */
[----:B------:R-:W-:Y:S01]  /*17a70*/  VIADD R10, R172, 0x11 ;  /* 0x00000011ac0a7836 */ /* 0x000fe20000000000 */
[----:B------:R-:W-:Y:S01]  /*17a80*/  FSEL R199, R199, -INF , P3 ;  /* 0xff800000c7c77808 */ /* 0x000fe20001800000 */
[----:B------:R-:W-:Y:S01]  /*17a90*/  LDSM.16.MT88.4 R28, [R141+0x8000] ;  /* 0x008000008d1c783b */ /* 0x000fe20000004200 */
[C---:B------:R-:W-:Y:S01]  /*17aa0*/  ISETP.GE.AND P5, PT, R11.reuse, R164, PT ;  /* 0x000000a40b00720c */ /* 0x040fe20003fa6270 */
[----:B------:R-:W-:Y:S01]  /*17ab0*/  VIADD R170, R170, 0xffffffc0 ;  /* 0xffffffc0aaaa7836 */ /* 0x000fe20000000000 */
[C---:B------:R-:W-:Y:S02]  /*17ac0*/  ISETP.GE.AND P6, PT, R11.reuse, R165, PT ;  /* 0x000000a50b00720c */ /* 0x040fe40003fc6270 */
[----:B------:R-:W-:Y:S01]  /*17ad0*/  ISETP.GE.AND P3, PT, R11, R163, PT ;  /* 0x000000a30b00720c */ /* 0x000fe20003f66270 */
[C---:B------:R-:W-:Y:S01]  /*17ae0*/  VIADD R11, R171.reuse, 0xffffffe0 ;  /* 0xffffffe0ab0b7836 */ /* 0x040fe20000000000 */
[----:B------:R-:W-:Y:S02]  /*17af0*/  IABS R13, R13 ;  /* 0x0000000d000d7213 */ /* 0x000fe40000000000 */
[----:B------:R-:W-:Y:S02]  /*17b00*/  IABS R18, R18 ;  /* 0x0000001200127213 */ /* 0x000fe40000000000 */
[----:B------:R-:W-:Y:S01]  /*17b10*/  IABS R16, R16 ;  /* 0x0000001000107213 */ /* 0x000fe20000000000 */
[----:B------:R-:W-:Y:S01]  /*17b20*/  IMAD.MOV.U32 R9, RZ, RZ, R13 ;  /* 0x000000ffff097224 */ /* 0x000fe200078e000d */
        /* <DEDUP_REMOVED lines=10> */
[----:B------:R-:W-:Y:S01]  /*17bd0*/  VIADD R11, R171, 0xffffffe9 ;  /* 0xffffffe9ab0b7836 */ /* 0x000fe20000000000 */
[----:B------:R-:W-:Y:S01]  /*17be0*/  I2FP.F32.S32 R24, R24 ;  /* 0x0000001800187245 */ /* 0x000fe20000201400 */
[C---:B------:R-:W-:Y:S01]  /*17bf0*/  FFMA.FTZ R207, -R162.reuse, R18, R207 ;  /* 0x00000012a2cf7223 */ /* 0x040fe200000101cf */
[----:B------:R-:W-:Y:S01]  /*17c00*/  I2FP.F32.S32 R22, R22 ;  /* 0x0000001600167245 */ /* 0x000fe20000201400 */
[C---:B------:R-:W-:Y:S01]  /*17c10*/  FFMA.FTZ R219, -R162.reuse, R18, R219 ;  /* 0x00000012a2db7223 */ /* 0x040fe200000101db */
[----:B------:R-:W-:Y:S01]  /*17c20*/  FSEL R209, R209, -INF , P1 ;  /* 0xff800000d1d17808 */ /* 0x000fe20000800000 */
[C---:B------:R-:W-:Y:S01]  /*17c30*/  FFMA.FTZ R213, -R162.reuse, R24, R213 ;  /* 0x00000018a2d57223 */ /* 0x040fe200000101d5 */
[----:B------:R-:W-:Y:S01]  /*17c40*/  IABS R23, R23 ;  /* 0x0000001700177213 */ /* 0x000fe20000000000 */
[----:B------:R-:W-:Y:S01]  /*17c50*/  FFMA.FTZ R181, -R162, R22, R181 ;  /* 0x00000016a2b57223 */ /* 0x000fe200000101b5 */
[CC--:B------:R-:W-:Y:S01]  /*17c60*/  ISETP.GE.AND P1, PT, R172.reuse, R166.reuse, PT ;  /* 0x000000a6ac00720c */ /* 0x0c0fe20003f26270 */
[----:B------:R-:W-:Y:S01]  /*17c70*/  VIADD R18, R172, 0x9 ;  /* 0x00000009ac127836 */ /* 0x000fe20000000000 */
[----:B------:R-:W-:Y:S01]  /*17c80*/  FSEL R179, R179, -INF , P5 ;  /* 0xff800000b3b37808 */ /* 0x000fe20002800000 */
[----:B------:R-:W-:Y:S01]  /*17c90*/  VIADD R9, R171, 0xffffffe8 ;  /* 0xffffffe8ab097836 */ /* 0x000fe20000000000 */
[----:B------:R-:W-:Y:S01]  /*17ca0*/  ISETP.GE.AND P5, PT, R20, R166, PT ;  /* 0x000000a61400720c */ /* 0x000fe20003fa6270 */
[----:B------:R-:W-:Y:S01]  /*17cb0*/  FFMA.FTZ R221, -R162, R16, R221 ;  /* 0x00000010a2dd7223 */ /* 0x000fe200000101dd */
[----:B------:R-:W-:Y:S01]  /*17cc0*/  IABS R11, R11 ;  /* 0x0000000b000b7213 */ /* 0x000fe20000000000 */
[----:B------:R-:W-:Y:S01]  /*17cd0*/  VIADD R16, R172, 0x19 ;  /* 0x00000019ac107836 */ /* 0x000fe20000000000 */
[----:B------:R-:W-:Y:S01]  /*17ce0*/  I2FP.F32.S32 R23, R23 ;  /* 0x0000001700177245 */ /* 0x000fe20000201400 */
[----:B------:R-:W-:Y:S01]  /*17cf0*/  FFMA.FTZ R225, -R162, R24, R225 ;  /* 0x00000018a2e17223 */ /* 0x000fe200000101e1 */
        /* <DEDUP_REMOVED lines=9> */
[----:B------:R-:W-:Y:S01]  /*17d90*/  FSEL R15, R181, -INF , P1 ;  /* 0xff800000b50f7808 */ /* 0x000fe20000800000 */
[----:B------:R-:W-:Y:S01]  /*17da0*/  FFMA.FTZ R217, -R162, R12, R217 ;  /* 0x0000000ca2d97223 */ /* 0x000fe200000101d9 */
[----:B------:R-:W-:Y:S02]  /*17db0*/  IABS R9, R9 ;  /* 0x0000000900097213 */ /* 0x000fe40000000000 */
[-C--:B------:R-:W-:Y:S02]  /*17dc0*/  ISETP.GE.AND P1, PT, R18, R166.reuse, PT ;  /* 0x000000a61200720c */ /* 0x080fe40003f26270 */
[----:B------:R-:W-:Y:S02]  /*17dd0*/  FSEL R13, R187, -INF , P5 ;  /* 0xff800000bb0d7808 */ /* 0x000fe40002800000 */
[----:B------:R-:W-:Y:S02]  /*17de0*/  ISETP.GE.AND P5, PT, R14, R166, PT ;  /* 0x000000a60e00720c */ /* 0x000fe40003fa6270 */
[----:B------:R-:W-:Y:S01]  /*17df0*/  I2FP.F32.S32 R22, R9 ;  /* 0x0000000900167245 */ /* 0x000fe20000201400 */
[----:B------:R-:W-:Y:S01]  /*17e00*/  VIADD R9, R172, 0x18 ;  /* 0x00000018ac097836 */ /* 0x000fe20000000000 */
[----:B------:R-:W-:Y:S02]  /*17e10*/  FSEL R177, R215, -INF , P1 ;  /* 0xff800000d7b17808 */ /* 0x000fe40000800000 */
[----:B------:R-:W-:Y:S01]  /*17e20*/  ISETP.GE.AND P1, PT, R7, R164, PT ;  /* 0x000000a40700720c */ /* 0x000fe20003f26270 */
[CC--:B------:R-:W-:Y:S01]  /*17e30*/  FFMA.FTZ R231, -R162.reuse, R22.reuse, R231 ;  /* 0x00000016a2e77223 */ /* 0x0c0fe200000101e7 */
[----:B------:R-:W-:Y:S01]  /*17e40*/  FSEL R121, R223, -INF , P5 ;  /* 0xff800000df797808 */ /* 0x000fe20002800000 */
[----:B------:R-:W-:Y:S01]  /*17e50*/  FFMA.FTZ R229, -R162, R22, R229 ;  /* 0x00000016a2e57223 */ /* 0x000fe200000101e5 */
[----:B------:R-:W-:Y:S02]  /*17e60*/  ISETP.GE.AND P5, PT, R4, R164, PT ;  /* 0x000000a40400720c */ /* 0x000fe40003fa6270 */
[----:B------:R-:W-:Y:S02]  /*17e70*/  FSEL R11, R189, -INF , P1 ;  /* 0xff800000bd0b7808 */ /* 0x000fe40000800000 */
[----:B------:R-:W-:Y:S02]  /*17e80*/  ISETP.GE.AND P1, PT, R10, R166, PT ;  /* 0x000000a60a00720c */ /* 0x000fe40003f26270 */
[----:B------:R-:W-:Y:S02]  /*17e90*/  FSEL R187, R195, -INF , P5 ;  /* 0xff800000c3bb7808 */ /* 0x000fe40002800000 */
[-C--:B------:R-:W-:Y:S02]  /*17ea0*/  ISETP.GE.AND P5, PT, R0, R165.reuse, PT ;  /* 0x000000a50000720c */ /* 0x080fe40003fa6270 */
[----:B------:R-:W-:Y:S02]  /*17eb0*/  FSEL R128, R231, -INF , P1 ;  /* 0xff800000e7807808 */ /* 0x000fe40000800000 */
[----:B------:R-:W-:Y:S02]  /*17ec0*/  ISETP.GE.AND P1, PT, R5, R164, PT ;  /* 0x000000a40500720c */ /* 0x000fe40003f26270 */
        /* <DEDUP_REMOVED lines=22> */
[----:B------:R-:W-:Y:S02]  /*18030*/  FSEL R21, R21, -INF , !P5 ;  /* 0xff80000015157808 */ /* 0x000fe40006800000 */
[----:B------:R-:W-:Y:S02]  /*18040*/  FSEL R181, R209, -INF , !P4 ;  /* 0xff800000d1b57808 */ /* 0x000fe40006000000 */
[C---:B------:R-:W-:Y:S02]  /*18050*/  ISETP.GE.AND P5, PT, R4.reuse, R165, PT ;  /* 0x000000a50400720c */ /* 0x040fe40003fa6270 */
[-C--:B------:R-:W-:Y:S02]  /*18060*/  ISETP.GE.AND P4, PT, R4, R163.reuse, PT ;  /* 0x000000a30400720c */ /* 0x080fe40003f86270 */
[----:B------:R-:W-:Y:S02]  /*18070*/  FSEL R4, R179, -INF , !P3 ;  /* 0xff800000b3047808 */ /* 0x000fe40005800000 */
[----:B------:R-:W-:Y:S02]  /*18080*/  FSEL R122, R227, -INF , P1 ;  /* 0xff800000e37a7808 */ /* 0x000fe40000800000 */
[----:B------:R-:W-:Y:S02]  /*18090*/  ISETP.GE.AND P1, PT, R6, R163, PT ;  /* 0x000000a30600720c */ /* 0x000fe40003f26270 */
[-C--:B------:R-:W-:Y:S02]  /*180a0*/  ISETP.GE.AND P3, PT, R18, R165.reuse, PT ;  /* 0x000000a51200720c */ /* 0x080fe40003f66270 */
[----:B------:R-:W-:Y:S02]  /*180b0*/  FSEL R104, R229, -INF , P0 ;  /* 0xff800000e5687808 */ /* 0x000fe40000000000 */
[-C--:B------:R-:W-:Y:S02]  /*180c0*/  ISETP.GE.AND P0, PT, R8, R165.reuse, PT ;  /* 0x000000a50800720c */ /* 0x080fe40003f06270 */
[----:B------:R-:W-:Y:S02]  /*180d0*/  FSEL R6, R175, -INF , !P6 ;  /* 0xff800000af067808 */ /* 0x000fe40007000000 */
[----:B------:R-:W-:Y:S02]  /*180e0*/  ISETP.GE.AND P6, PT, R7, R165, PT ;  /* 0x000000a50700720c */ /* 0x000fe40003fc6270 */
[----:B------:R-:W-:Y:S02]  /*180f0*/  FSEL R177, R177, -INF , !P3 ;  /* 0xff800000b1b17808 */ /* 0x000fe40005800000 */
[----:B------:R-:W-:Y:S02]  /*18100*/  FSEL R19, R19, -INF , !P0 ;  /* 0xff80000013137808 */ /* 0x000fe40004000000 */
[----:B------:R-:W-:Y:S02]  /*18110*/  ISETP.GE.AND P3, PT, R0, R163, PT ;  /* 0x000000a30000720c */ /* 0x000fe40003f66270 */
[----:B------:R-:W-:Y:S02]  /*18120*/  FMNMX3.FTZ R0, R3, R6, R21, !PT ;  /* 0x0000000603007276 */ /* 0x000fe40007810015 */
[----:B------:R-:W-:Y:S02]  /*18130*/  FSEL R17, R17, -INF , !P6 ;  /* 0xff80000011117808 */ /* 0x000fe40007000000 */
[-C--:B------:R-:W-:Y:S02]  /*18140*/  ISETP.GE.AND P0, PT, R5, R165.reuse, PT ;  /* 0x000000a50500720c */ /* 0x080fe40003f06270 */
[----:B------:R-:W-:Y:S02]  /*18150*/  ISETP.GE.AND P6, PT, R2, R165, PT ;  /* 0x000000a50200720c */ /* 0x000fe40003fc6270 */
        /* <DEDUP_REMOVED lines=8> */
[-C--:B------:R-:W-:Y:S02]  /*181e0*/  ISETP.GE.AND P5, PT, R8, R163.reuse, PT ;  /* 0x000000a30800720c */ /* 0x080fe40003fa6270 */
[----:B------:R-:W-:Y:S02]  /*181f0*/  ISETP.GE.AND P6, PT, R7, R163, PT ;  /* 0x000000a30700720c */ /* 0x000fe40003fc6270 */
        /* <DEDUP_REMOVED lines=8> */
[----:B------:R-:W-:Y:S02]  /*18280*/  FMNMX3.FTZ R0, R0, R183, R181, !PT ;  /* 0x000000b700007276 */ /* 0x000fe400078100b5 */
[----:B------:R-:W-:Y:S02]  /*18290*/  FMNMX3.FTZ R2, R101, R4, R15, !PT ;  /* 0x0000000465027276 */ /* 0x000fe4000781000f */
[----:B------:R-:W-:Y:S02]  /*182a0*/  ISETP.GE.AND P1, PT, R5, R163, PT ;  /* 0x000000a30500720c */ /* 0x000fe40003f26270 */
[----:B------:R-:W-:Y:S02]  /*182b0*/  FSEL R121, R121, -INF , !P5 ;  /* 0xff80000079797808 */ /* 0x000fe40006800000 */
[----:B------:R-:W-:Y:S02]  /*182c0*/  FSEL R128, R128, -INF , !P6 ;  /* 0xff80000080807808 */ /* 0x000fe40007000000 */
[----:B------:R-:W-:Y:S02]  /*182d0*/  FMNMX3.FTZ R0, R0, R179, R177, !PT ;  /* 0x000000b300007276 */ /* 0x000fe400078100b1 */
[----:B------:R-:W-:Y:S02]  /*182e0*/  FMNMX3.FTZ R8, R2, R13, R11, !PT ;  /* 0x0000000d02087276 */ /* 0x000fe4000781000b */
[----:B------:R-:W-:Y:S02]  /*182f0*/  FSEL R187, R187, -INF , !P4 ;  /* 0xff800000bbbb7808 */ /* 0x000fe40006000000 */
[----:B------:R-:W-:Y:S02]  /*18300*/  FSEL R127, R127, -INF , !P1 ;  /* 0xff8000007f7f7808 */ /* 0x000fe40004800000 */
        /* <DEDUP_REMOVED lines=64> */
[-C--:B------:R-:W-:Y:S03]  /*18710*/  FFMA.FTZ R180, R125, R105.reuse, -R130 ;  /* 0x000000697db47223 */ /* 0x080fe60000010882 */
[----:B------:R-:W3:Y:S01]  /*18720*/  MUFU.EX2 R101, R7 ;  /* 0x0000000700657308 */ /* 0x000ee20000000800 */
[-CC-:B------:R-:W-:Y:S01]  /*18730*/  FFMA.FTZ R182, R127, R105.reuse, -R124.reuse ;  /* 0x000000697fb67223 */ /* 0x180fe2000001087c */
[-CC-:B------:R-:W-:Y:S01]  /*18740*/  FFMA.FTZ R129, R129, R105.reuse, -R124.reuse ;  /* 0x0000006981817223 */ /* 0x180fe2000001087c */
[-C--:B------:R-:W-:Y:S01]  /*18750*/  FFMA.FTZ R184, R185, R105.reuse, -R124 ;  /* 0x00000069b9b87223 */ /* 0x080fe2000001087c */
[-C--:B------:R-:W-:Y:S01]  /*18760*/  FFMA.FTZ R189, R189, R105.reuse, -R130 ;  /* 0x00000069bdbd7223 */ /* 0x080fe20000010882 */
[-CC-:B------:R-:W-:Y:S01]  /*18770*/  FFMA.FTZ R187, R187, R105.reuse, -R124.reuse ;  /* 0x00000069bbbb7223 */ /* 0x180fe2000001087c */
[-CC-:B------:R-:W-:Y:S01]  /*18780*/  FFMA.FTZ R175, R175, R105.reuse, -R124.reuse ;  /* 0x00000069afaf7223 */ /* 0x180fe2000001087c */
[-CC-:B------:R-:W-:Y:S03]  /*18790*/  FFMA.FTZ R188, R173, R105.reuse, -R124.reuse ;  /* 0x00000069adbc7223 */ /* 0x180fe6000001087c */
[----:B------:R-:W4:Y:S01]  /*187a0*/  MUFU.EX2 R3, R3 ;  /* 0x0000000300037308 */ /* 0x000f220000000800 */
[-CC-:B------:R-:W-:Y:S01]  /*187b0*/  FFMA.FTZ R151, R151, R105.reuse, -R124.reuse ;  /* 0x0000006997977223 */ /* 0x180fe2000001087c */
[-C--:B------:R-:W-:Y:S01]  /*187c0*/  FFMA.FTZ R186, R131, R105.reuse, -R124 ;  /* 0x0000006983ba7223 */ /* 0x080fe2000001087c */
[-CC-:B------:R-:W-:Y:S01]  /*187d0*/  FFMA.FTZ R121, R121, R105.reuse, -R130.reuse ;  /* 0x0000006979797223 */ /* 0x180fe20000010882 */
[-CC-:B------:R-:W-:Y:S01]  /*187e0*/  FFMA.FTZ R128, R128, R105.reuse, -R130.reuse ;  /* 0x0000006980807223 */ /* 0x180fe20000010882 */
[-C--:B------:R-:W-:Y:S01]  /*187f0*/  FFMA.FTZ R119, R119, R105.reuse, -R130 ;  /* 0x0000006977777223 */ /* 0x080fe20000010882 */
        /* <DEDUP_REMOVED lines=72> */
[----:B------:R-:W-:Y:S01]  /*18c80*/  ISETP.GT.AND P0, PT, R169, R148, PT ;  /* 0x00000094a900720c */ /* 0x000fe20003f04270 */
[----:B------:R-:W-:Y:S01]  /*18c90*/  FFMA.FTZ R120, R3, R174, R120 ;  /* 0x000000ae03787223 */ /* 0x000fe20000010078 */
        /* <DEDUP_REMOVED lines=176> */
.L_x_14817:
        /* <DEDUP_REMOVED lines=11> */
.L_x_14846:
        /* <DEDUP_REMOVED lines=181> */
.L_x_14827:
[----:B------:R-:W-:Y:S05]  /*1a3a0*/  BSYNC.RECONVERGENT B0 ;  /* 0x0000000000007941 */ /* 0x000fea0003800200 */
.L_x_14826:
        /* <DEDUP_REMOVED lines=32> */
.L_x_14829:
[----:B------:R-:W-:Y:S05]  /*1a5b0*/  BSYNC.RECONVERGENT B0 ;  /* 0x0000000000007941 */ /* 0x000fea0003800200 */
.L_x_14828:
        /* <DEDUP_REMOVED lines=12> */
.L_x_14831:
[----:B------:R-:W-:Y:S05]  /*1a680*/  BSYNC.RECONVERGENT B0 ;  /* 0x0000000000007941 */ /* 0x000fea0003800200 */
.L_x_14830:
        /* <DEDUP_REMOVED lines=11> */
.L_x_14833:
[----:B------:R-:W-:Y:S05]  /*1a740*/  BSYNC.RECONVERGENT B0 ;  /* 0x0000000000007941 */ /* 0x000fea0003800200 */
.L_x_14832:
        /* <DEDUP_REMOVED lines=11> */
.L_x_14835:
[----:B------:R-:W-:Y:S05]  /*1a800*/  BSYNC.RECONVERGENT B0 ;  /* 0x0000000000007941 */ /* 0x000fea0003800200 */
.L_x_14834:
        /* <DEDUP_REMOVED lines=10> */
.L_x_14837:
[----:B------:R-:W-:Y:S05]  /*1a8b0*/  BSYNC.RECONVERGENT B0 ;  /* 0x0000000000007941 */ /* 0x000fea0003800200 */
.L_x_14836:
        /* <DEDUP_REMOVED lines=10> */
.L_x_14839:
[----:B------:R-:W-:Y:S05]  /*1a960*/  BSYNC.RECONVERGENT B0 ;  /* 0x0000000000007941 */ /* 0x000fea0003800200 */
.L_x_14838:
        /* <DEDUP_REMOVED lines=10> */
.L_x_14841:
[----:B------:R-:W-:Y:S05]  /*1aa10*/  BSYNC.RECONVERGENT B0 ;  /* 0x0000000000007941 */ /* 0x000fea0003800200 */
.L_x_14840:
[----:B------:R-:W-:-:S04]  /*1aa20*/  MOV R155, 0x0 ;  /* 0x00000000009b7802 */ /* 0x000fc80000000f00 */
[----:B-12345:R-:W-:Y:S05]  /*1aa30*/  @P3 RET.REL.NODEC R154 `(_ZN5flash24flash_fwd_splitkv_kernelI23Flash_fwd_kernel_traitsILi128ELi64ELi64ELi4ELb0ELb0EN7cutlass10bfloat16_tE19Flash_kernel_traitsILi128ELi64ELi64ELi4ES3_EELb0ELb1ELb1ELb0ELb0ELb1ELb1ELb1EEEvNS_16Flash_fwd_paramsE) ;  /* 0xfffffe549a703950 */ /* 0x03efea0003c3ffff */
[-C--:B------:R-:W-:Y:S01]  /*1aa40*/  ISETP.GE.AND P2, PT, R69, R102.reuse, PT ;  /* 0x000000664500720c */ /* 0x080fe20003f46270 */
[----:B------:R-:W-:Y:S01]  /*1aa50*/  IMAD.MOV.U32 R155, RZ, RZ, 0x0 ;  /* 0x00000000ff9b7424 */ /* 0x000fe200078e00ff */
[----:B------:R-:W-:-:S11]  /*1aa60*/  ISETP.GE.AND P0, PT, R71, R102, PT ;  /* 0x000000664700720c */ /* 0x000fd60003f06270 */
[----:B------:R-:W-:-:S04]  /*1aa70*/  @!P2 LEA R2, P1, R73, R76, 0x2 ;  /* 0x0000004c4902a211 */ /* 0x000fc800078210ff */
[----:B------:R-:W-:-:S05]  /*1aa80*/  @!P2 LEA.HI.X R3, R73, R77, R68, 0x2, P1 ;  /* 0x0000004d4903a211 */ /* 0x000fca00008f1444 */
[----:B------:R1:W-:Y:S02]  /*1aa90*/  @!P2 ST.E.128 desc[UR4][R2.64+0x7000], R36 ;  /* 0x007000240200a985 */ /* 0x0003e4000c101d04 */
[----:B-1----:R-:W-:Y:S05]  /*1aaa0*/  @P0 RET.REL.NODEC R154 `(_ZN5flash24flash_fwd_splitkv_kernelI23Flash_fwd_kernel_traitsILi128ELi64ELi64ELi4ELb0ELb0EN7cutlass10bfloat16_tE19Flash_kernel_traitsILi128ELi64ELi64ELi4ES3_EELb0ELb1ELb1ELb0ELb0ELb1ELb1ELb1EEEvNS_16Flash_fwd_paramsE) ;  /* 0xfffffe549a540950 */ /* 0x002fea0003c3ffff */
[----:B------:R-:W-:Y:S01]  /*1aab0*/  LEA R2, P0, R73, R76, 0x2 ;  /* 0x0000004c49027211 */ /* 0x000fe200078010ff */
[----:B------:R-:W-:-:S03]  /*1aac0*/  IMAD.MOV.U32 R155, RZ, RZ, 0x0 ;  /* 0x00000000ff9b7424 */ /* 0x000fc600078e00ff */
[----:B------:R-:W-:-:S05]  /*1aad0*/  LEA.HI.X R3, R73, R77, R68, 0x2, P0 ;  /* 0x0000004d49037211 */ /* 0x000fca00000f1444 */
[----:B------:R1:W-:Y:S02]  /*1aae0*/  ST.E.128 desc[UR4][R2.64+0x7100], R4 ;  /* 0x0071000402007985 */ /* 0x0003e4000c101d04 */
[----:B-1----:R-:W-:Y:S05]  /*1aaf0*/  RET.REL.NODEC R154 `(_ZN5flash24flash_fwd_splitkv_kernelI23Flash_fwd_kernel_traitsILi128ELi64ELi64ELi4ELb0ELb0EN7cutlass10bfloat16_tE19Flash_kernel_traitsILi128ELi64ELi64ELi4ES3_EELb0ELb1ELb1ELb0ELb0ELb1ELb1ELb1EEEvNS_16Flash_fwd_paramsE) ;  /* 0xfffffe549a407950 */ /* 0x002fea0003c3ffff */
.L_x_14825:
[----:B------:R-:W-:Y:S01]  /*1ab00*/  MOV R7, 0x2 ;  /* 0x0000000200077802 */ /* 0x000fe20000000f00 */
[----:B------:R-:W-:Y:S01]  /*1ab10*/  IMAD.MOV.U32 R6, RZ, RZ, -0x1 ;  /* 0xffffffffff067424 */ /* 0x000fe200078e00ff */
[----:B------:R-:W-:-:S07]  /*1ab20*/  MOV R4, 0x1f ;  /* 0x0000001f00047802 */ /* 0x000fce0000000f00 */
[----:B-1---5:R-:W-:Y:S05]  /*1ab30*/  WARPSYNC.COLLECTIVE R6, `(.L_x_14842) ;  /* 0x0000000006087348 */ /* 0x022fea0003c00000 */
[----:B------:R2:W3:Y:S02]  /*1ab40*/  SHFL.BFLY P0, R9, R176, R7, R4 ;  /* 0x0c000007b0097389 */ /* 0x0004e40000000004 */
[----:B-123-5:R-:W-:Y:S05]  /*1ab50*/  ENDCOLLECTIVE ;  /* 0x000000000000791b */ /* 0x02efea0003800000 */
.L_x_14842:
[----:B------:R-:W-:Y:S02]  /*1ab60*/  MOV R5, R9 ;  /* 0x0000000900057202 */ /* 0x000fe40000000f00 */
[----:B------:R-:W-:-:S03]  /*1ab70*/  MOV R7, 0x1 ;  /* 0x0000000100077802 */ /* 0x000fc60000000f00 */
[----:B------:R-:W-:-:S04]  /*1ab80*/  FADD.FTZ R10, R5, R176 ;  /* 0x000000b0050a7221 */ /* 0x000fc80000010000 */
[----:B------:R-:W-:-:S07]  /*1ab90*/  IMAD.MOV.U32 R176, RZ, RZ, R10 ;  /* 0x000000ffffb07224 */ /* 0x000fce00078e000a */
[----:B------:R-:W-:Y:S05]  /*1aba0*/  WARPSYNC.COLLECTIVE R6, `(.L_x_14843) ;  /* 0x0000000006087348 */ /* 0x000fea0003c00000 */
[----:B------:R1:W2:Y:S02]  /*1abb0*/  SHFL.BFLY P0, R9, R176, R7, R4 ;  /* 0x0c000007b0097389 */ /* 0x0002a40000000004 */
[----:B-12---:R-:W-:Y:S05]  /*1abc0*/  ENDCOLLECTIVE ;  /* 0x000000000000791b */ /* 0x006fea0003800000 */
.L_x_14843:
[----:B------:R-:W-:Y:S01]  /*1abd0*/  MOV R176, R174 ;  /* 0x000000ae00b07202 */ /* 0x000fe20000000f00 */
[----:B------:R-:W-:Y:S01]  /*1abe0*/  IMAD.MOV.U32 R5, RZ, RZ, R9 ;  /* 0x000000ffff057224 */ /* 0x000fe200078e0009 */
[----:B------:R-:W-:-:S03]  /*1abf0*/  MOV R7, 0x2 ;  /* 0x0000000200077802 */ /* 0x000fc60000000f00 */
[----:B------:R-:W-:-:S07]  /*1ac00*/  FADD.FTZ R5, R10, R5 ;  /* 0x000000050a057221 */ /* 0x000fce0000010000 */
[----:B------:R-:W-:Y:S05]  /*1ac10*/  WARPSYNC.COLLECTIVE R6, `(.L_x_14844) ;  /* 0x0000000006087348 */ /* 0x000fea0003c00000 */
[----:B------:R1:W2:Y:S02]  /*1ac20*/  SHFL.BFLY P0, R9, R176, R7, R4 ;  /* 0x0c000007b0097389 */ /* 0x0002a40000000004 */
[----:B-12---:R-:W-:Y:S05]  /*1ac30*/  ENDCOLLECTIVE ;  /* 0x000000000000791b */ /* 0x006fea0003800000 */
.L_x_14844:
[----:B------:R-:W-:Y:S01]  /*1ac40*/  FADD.FTZ R8, R9, R174 ;  /* 0x000000ae09087221 */ /* 0x000fe20000010000 */
[----:B------:R-:W-:-:S03]  /*1ac50*/  MOV R7, 0x1 ;  /* 0x0000000100077802 */ /* 0x000fc60000000f00 */
[----:B------:R-:W-:-:S07]  /*1ac60*/  IMAD.MOV.U32 R176, RZ, RZ, R8 ;  /* 0x000000ffffb07224 */ /* 0x000fce00078e0008 */
[----:B------:R-:W-:Y:S05]  /*1ac70*/  WARPSYNC.COLLECTIVE R6, `(.L_x_14845) ;  /* 0x0000000006087348 */ /* 0x000fea0003c00000 */
[----:B------:R1:W2:Y:S02]  /*1ac80*/  SHFL.BFLY P0, R9, R176, R7, R4 ;  /* 0x0c000007b0097389 */ /* 0x0002a40000000004 */
[----:B-12---:R-:W-:Y:S05]  /*1ac90*/  ENDCOLLECTIVE ;  /* 0x000000000000791b */ /* 0x006fea0003800000 */
.L_x_14845:
[----:B------:R-:W-:Y:S01]  /*1aca0*/  MOV R11, R9 ;  /* 0x00000009000b7202 */ /* 0x000fe20000000f00 */
[----:B------:R-:W-:Y:S06]  /*1acb0*/  BRA `(.L_x_14846) ;  /* 0xffffffe800e47947 */ /* 0x000fec000383ffff */
.L_x_14847:
        /* <DEDUP_REMOVED lines=12> */
.L_x_14979:


//--------------------- .nv.shared._ZN5flash32flash_fwd_splitkv_combine_kernelI23Flash_fwd_kernel_traitsILi128ELi64ELi128ELi4ELb0ELb0EN7cutlass10bfloat16_tE19Flash_kernel_traitsILi128ELi64ELi128ELi4ES3_EELi4ELi7ELb0EEEvNS_16Flash_fwd_paramsE --------------------------
	.section	.nv.shared._ZN5flash32flash_fwd_splitkv_combine_kernelI23Flash_fwd_kernel_traitsILi128ELi64ELi128ELi4ELb0ELb0EN7cutlass10bfloat16_tE19Flash_kernel_traitsILi128ELi64ELi128ELi4ES3_EELi4ELi7ELb0EEEvNS_16Flash_fwd_paramsE,"aw",@nobits
	.sectionflags	@""
	.align	16
.nv.shared._ZN5flash32flash_fwd_splitkv_combine_kernelI23Flash_fwd_kernel_traitsILi128ELi64ELi128ELi4ELb0ELb0EN7cutlass10bfloat16_tE19Flash_kernel_traitsILi128ELi64ELi128ELi4ES3_EELi4ELi7ELb0EEEvNS_16Flash_fwd_paramsE:
	.zero		3584


//--------------------- .nv.shared.reserved.0     --------------------------
	.section	.nv.shared.reserved.0,"aw",@nobits
	.weak		__nv_reservedSMEM_offset_0_alias
	.size		__nv_reservedSMEM_offset_0_alias, 0, 64
	.other		__nv_reservedSMEM_offset_0_alias,@"STO_CUDA_RESERVED_SHARED STV_DEFAULT"
__nv_reservedSMEM_offset_0_alias:
	.zero		0
	.zero		64


//--------------------- .nv.global                --------------------------
	.section	.nv.global,"aw",@nobits
.nv.global:
	.type		_ZN72_INTERNAL_7c316da3_36_flash_fwd_split_hdim128_bf16_sm80_cu_e763cb1e_28514cute1_E,@object
	.size		_ZN72_INTERNAL_7c316da3_36_flash_fwd_split_hdim128_bf16_sm80_cu_e763cb1e_28514cute1_E,(_ZN72_INTERNAL_7c316da3_36_flash_fwd_split_hdim128_bf16_sm80_cu_e763cb1e_28514cuda3std3__45__cpo6cbeginE - _ZN72_INTERNAL_7c316da3_36_flash_fwd_split_hdim128_bf16_sm80_cu_e763cb1e_28514cute1_E)
_ZN72_INTERNAL_7c316da3_36_flash_fwd_split_hdim128_bf16_sm80_cu_e763cb1e_28514cute1_E:
	.zero		1
	.type		_ZN72_INTERNAL_7c316da3_36_flash_fwd_split_hdim128_bf16_sm80_cu_e763cb1e_28514cuda3std3__45__cpo6cbeginE,@object
	.size		_ZN72_INTERNAL_7c316da3_36_flash_fwd_split_hdim128_bf16_sm80_cu_e763cb1e_28514cuda3std3__45__cpo6cbeginE,(_ZN72_INTERNAL_7c316da3_36_flash_fwd_split_hdim128_bf16_sm80_cu_e763cb1e_28514cuda3std3__48in_placeE - _ZN72_INTERNAL_7c316da3_36_flash_fwd_split_hdim128_bf16_sm80_cu_e763cb1e_28514cuda3std3__45__cpo6cbeginE)
_ZN72_INTERNAL_7c316da3_36_flash_fwd_split_hdim128_bf16_sm80_cu_e763cb1e_28514cuda3std3__45__cpo6cbeginE:
	.zero		1
	.type		_ZN72_INTERNAL_7c316da3_36_flash_fwd_split_hdim128_bf16_sm80_cu_e763cb1e_28514cuda3std3__48in_placeE,@object
	.size		_ZN72_INTERNAL_7c316da3_36_flash_fwd_split_hdim128_bf16_sm80_cu_e763cb1e_28514cuda3std3__48in_placeE,(_ZN72_INTERNAL_7c316da3_36_flash_fwd_split_hdim128_bf16_sm80_cu_e763cb1e_28514cuda3std6ranges3__45__cpo9iter_moveE - _ZN72_INTERNAL_7c316da3_36_flash_fwd_split_hdim128_bf16_sm80_cu_e763cb1e_28514cuda3std3__48in_placeE)
_ZN72_INTERNAL_7c316da3_36_flash_fwd_split_hdim128_bf16_sm80_cu_e763cb1e_28514cuda3std3__48in_placeE:
	.zero		1
	.type		_ZN72_INTERNAL_7c316da3_36_flash_fwd_split_hdim128_bf16_sm80_cu_e763cb1e_28514cuda3std6ranges3__45__cpo9iter_moveE,@object
	.size		_ZN72_INTERNAL_7c316da3_36_flash_fwd_split_hdim128_bf16_sm80_cu_e763cb1e_28514cuda3std6ranges3__45__cpo9iter_moveE,(_ZN72_INTERNAL_7c316da3_36_flash_fwd_split_hdim128_bf16_sm80_cu_e763cb1e_28514cuda3std3__45__cpo5beginE - _ZN72_INTERNAL_7c316da3_36_flash_fwd_split_hdim128_bf16_sm80_cu_e763cb1e_28514cuda3std6ranges3__45__cpo9iter_moveE)
_ZN72_INTERNAL_7c316da3_36_flash_fwd_split_hdim128_bf16_sm80_cu_e763cb1e_28514cuda3std6ranges3__45__cpo9iter_moveE:
	.zero		1
	.type		_ZN72_INTERNAL_7c316da3_36_flash_fwd_split_hdim128_bf16_sm80_cu_e763cb1e_28514cuda3std3__45__cpo5beginE,@object
	.size		_ZN72_INTERNAL_7c316da3_36_flash_fwd_split_hdim128_bf16_sm80_cu_e763cb1e_28514cuda3std3__45__cpo5beginE,(_ZN72_INTERNAL_7c316da3_36_flash_fwd_split_hdim128_bf16_sm80_cu_e763cb1e_28514cuda3std3__474_GLOBAL__N__7c316da3_36_flash_fwd_split_hdim128_bf16_sm80_cu_e763cb1e_28516ignoreE - _ZN72_INTERNAL_7c316da3_36_flash_fwd_split_hdim128_bf16_sm80_cu_e763cb1e_28514cuda3std3__45__cpo5beginE)
_ZN72_INTERNAL_7c316da3_36_flash_fwd_split_hdim128_bf16_sm80_cu_e763cb1e_28514cuda3std3__45__cpo5beginE:
	.zero		1
	.type		_ZN72_INTERNAL_7c316da3_36_flash_fwd_split_hdim128_bf16_sm80_cu_e763cb1e_28514cuda3std3__474_GLOBAL__N__7c316da3_36_flash_fwd_split_hdim128_bf16_sm80_cu_e763cb1e_28516ignoreE,@object
	.size		_ZN72_INTERNAL_7c316da3_36_flash_fwd_split_hdim128_bf16_sm80_cu_e763cb1e_28514cuda3std3__474_GLOBAL__N__7c316da3_36_flash_fwd_split_hdim128_bf16_sm80_cu_e763cb1e_28516ignoreE,(_ZN72_INTERNAL_7c316da3_36_flash_fwd_split_hdim128_bf16_sm80_cu_e763cb1e_28514cute7productE - _ZN72_INTERNAL_7c316da3_36_flash_fwd_split_hdim128_bf16_sm80_cu_e763cb1e_28514cuda3std3__474_GLOBAL__N__7c316da3_36_flash_fwd_split_hdim128_bf16_sm80_cu_e763cb1e_28516ignoreE)
_ZN72_INTERNAL_7c316da3_36_flash_fwd_split_hdim128_bf16_sm80_cu_e763cb1e_28514cuda3std3__474_GLOBAL__N__7c316da3_36_flash_fwd_split_hdim128_bf16_sm80_cu_e763cb1e_28516ignoreE:
	.zero		1
	.type		_ZN72_INTERNAL_7c316da3_36_flash_fwd_split_hdim128_bf16_sm80_cu_e763cb1e_28514cute7productE,@object
	.size		_ZN72_INTERNAL_7c316da3_36_flash_fwd_split_hdim128_bf16_sm80_cu_e763cb1e_28514cute7productE,(_ZN72_INTERNAL_7c316da3_36_flash_fwd_split_hdim128_bf16_sm80_cu_e763cb1e_28514cuda3std3__45__cpo3endE - _ZN72_INTERNAL_7c316da3_36_flash_fwd_split_hdim128_bf16_sm80_cu_e763cb1e_28514cute7productE)
_ZN72_INTERNAL_7c316da3_36_flash_fwd_split_hdim128_bf16_sm80_cu_e763cb1e_28514cute7productE:
	.zero		1
	.type		_ZN72_INTERNAL_7c316da3_36_flash_fwd_split_hdim128_bf16_sm80_cu_e763cb1e_28514cuda3std3__45__cpo3endE,@object
	.size		_ZN72_INTERNAL_7c316da3_36_flash_fwd_split_hdim128_bf16_sm80_cu_e763cb1e_28514cuda3std3__45__cpo3endE,(_ZN72_INTERNAL_7c316da3_36_flash_fwd_split_hdim128_bf16_sm80_cu_e763cb1e_28514cuda3std3__419piecewise_constructE - _ZN72_INTERNAL_7c316da3_36_flash_fwd_split_hdim128_bf16_sm80_cu_e763cb1e_28514cuda3std3__45__cpo3endE)
_ZN72_INTERNAL_7c316da3_36_flash_fwd_split_hdim128_bf16_sm80_cu_e763cb1e_28514cuda3std3__45__cpo3endE:
	.zero		1
	.type		_ZN72_INTERNAL_7c316da3_36_flash_fwd_split_hdim128_bf16_sm80_cu_e763cb1e_28514cuda3std3__419piecewise_constructE,@object
	.size		_ZN72_INTERNAL_7c316da3_36_flash_fwd_split_hdim128_bf16_sm80_cu_e763cb1e_28514cuda3std3__419piecewise_constructE,(_ZN72_INTERNAL_7c316da3_36_flash_fwd_split_hdim128_bf16_sm80_cu_e763cb1e_28514cuda3std3__45__cpo4cendE - _ZN72_INTERNAL_7c316da3_36_flash_fwd_split_hdim128_bf16_sm80_cu_e763cb1e_28514cuda3std3__419piecewise_constructE)
_ZN72_INTERNAL_7c316da3_36_flash_fwd_split_hdim128_bf16_sm80_cu_e763cb1e_28514cuda3std3__419piecewise_constructE:
	.zero		1
	.type		_ZN72_INTERNAL_7c316da3_36_flash_fwd_split_hdim128_bf16_sm80_cu_e763cb1e_28514cuda3std3__45__cpo4cendE,@object
	.size		_ZN72_INTERNAL_7c316da3_36_flash_fwd_split_hdim128_bf16_sm80_cu_e763cb1e_28514cuda3std3__45__cpo4cendE,(_ZN72_INTERNAL_7c316da3_36_flash_fwd_split_hdim128_bf16_sm80_cu_e763cb1e_28514cuda3std6ranges3__45__cpo4swapE - _ZN72_INTERNAL_7c316da3_36_flash_fwd_split_hdim128_bf16_sm80_cu_e763cb1e_28514cuda3std3__45__cpo4cendE)
_ZN72_INTERNAL_7c316da3_36_flash_fwd_split_hdim128_bf16_sm80_cu_e763cb1e_28514cuda3std3__45__cpo4cendE:
	.zero		1
	.type		_ZN72_INTERNAL_7c316da3_36_flash_fwd_split_hdim128_bf16_sm80_cu_e763cb1e_28514cuda3std6ranges3__45__cpo4swapE,@object
	.size		_ZN72_INTERNAL_7c316da3_36_flash_fwd_split_hdim128_bf16_sm80_cu_e763cb1e_28514cuda3std6ranges3__45__cpo4swapE,(.L_7 - _ZN72_INTERNAL_7c316da3_36_flash_fwd_split_hdim128_bf16_sm80_cu_e763cb1e_28514cuda3std6ranges3__45__cpo4swapE)
_ZN72_INTERNAL_7c316da3_36_flash_fwd_split_hdim128_bf16_sm80_cu_e763cb1e_28514cuda3std6ranges3__45__cpo4swapE:
	.zero		1
.L_7:


//--------------------- .nv.shared._ZN5flash32flash_fwd_splitkv_combine_kernelI23Flash_fwd_kernel_traitsILi128ELi64ELi128ELi4ELb0ELb0EN7cutlass10bfloat16_tE19Flash_kernel_traitsILi128ELi64ELi128ELi4ES3_EELi4ELi6ELb0EEEvNS_16Flash_fwd_paramsE --------------------------
	.section	.nv.shared._ZN5flash32flash_fwd_splitkv_combine_kernelI23Flash_fwd_kernel_traitsILi128ELi64ELi128ELi4ELb0ELb0EN7cutlass10bfloat16_tE19Flash_kernel_traitsILi128ELi64ELi128ELi4ES3_EELi4ELi6ELb0EEEvNS_16Flash_fwd_paramsE,"aw",@nobits
	.sectionflags	@""
	.align	16
.nv.shared._ZN5flash32flash_fwd_splitkv_combine_kernelI23Flash_fwd_kernel_traitsILi128ELi64ELi128ELi4ELb0ELb0EN7cutlass10bfloat16_tE19Flash_kernel_traitsILi128ELi64ELi128ELi4ES3_EELi4ELi6ELb0EEEvNS_16Flash_fwd_paramsE:
	.zero		2304


//--------------------- .nv.shared._ZN5flash32flash_fwd_splitkv_combine_kernelI23Flash_fwd_kernel_traitsILi128ELi64ELi128ELi4ELb0ELb0EN7cutlass10bfloat16_tE19Flash_kernel_traitsILi128ELi64ELi128ELi4ES3_EELi4ELi5ELb0EEEvNS_16Flash_fwd_paramsE --------------------------
	.section	.nv.shared._ZN5flash32flash_fwd_splitkv_combine_kernelI23Flash_fwd_kernel_traitsILi128ELi64ELi128ELi4ELb0ELb0EN7cutlass10bfloat16_tE19Flash_kernel_traitsILi128ELi64ELi128ELi4ES3_EELi4ELi5ELb0EEEvNS_16Flash_fwd_paramsE,"aw",@nobits
	.sectionflags	@""
	.align	16
.nv.shared._ZN5flash32flash_fwd_splitkv_combine_kernelI23Flash_fwd_kernel_traitsILi128ELi64ELi128ELi4ELb0ELb0EN7cutlass10bfloat16_tE19Flash_kernel_traitsILi128ELi64ELi128ELi4ES3_EELi4ELi5ELb0EEEvNS_16Flash_fwd_paramsE:
	.zero		1664


//--------------------- .nv.shared._ZN5flash32flash_fwd_splitkv_combine_kernelI23Flash_fwd_kernel_traitsILi128ELi64ELi128ELi4ELb0ELb0EN7cutlass10bfloat16_tE19Flash_kernel_traitsILi128ELi64ELi128ELi4ES3_EELi4ELi4ELb0EEEvNS_16Flash_fwd_paramsE --------------------------
	.section	.nv.shared._ZN5flash32flash_fwd_splitkv_combine_kernelI23Flash_fwd_kernel_traitsILi128ELi64ELi128ELi4ELb0ELb0EN7cutlass10bfloat16_tE19Flash_kernel_traitsILi128ELi64ELi128ELi4ES3_EELi4ELi4ELb0EEEvNS_16Flash_fwd_paramsE,"aw",@nobits
	.sectionflags	@""
	.align	16
.nv.shared._ZN5flash32flash_fwd_splitkv_combine_kernelI23Flash_fwd_kernel_traitsILi128ELi64ELi128ELi4ELb0ELb0EN7cutlass10bfloat16_tE19Flash_kernel_traitsILi128ELi64ELi128ELi4ES3_EELi4ELi4ELb0EEEvNS_16Flash_fwd_paramsE:
	.zero		1344


//--------------------- .nv.shared._ZN5flash32flash_fwd_splitkv_combine_kernelI23Flash_fwd_kernel_traitsILi128ELi64ELi128ELi4ELb0ELb0EN7cutlass10bfloat16_tE19Flash_kernel_traitsILi128ELi64ELi128ELi4ES3_EELi4ELi3ELb0EEEvNS_16Flash_fwd_paramsE --------------------------
	.section	.nv.shared._ZN5flash32flash_fwd_splitkv_combine_kernelI23Flash_fwd_kernel_traitsILi128ELi64ELi128ELi4ELb0ELb0EN7cutlass10bfloat16_tE19Flash_kernel_traitsILi128ELi64ELi128ELi4ES3_EELi4ELi3ELb0EEEvNS_16Flash_fwd_paramsE,"aw",@nobits
	.sectionflags	@""
	.align	16
.nv.shared._ZN5flash32flash_fwd_splitkv_combine_kernelI23Flash_fwd_kernel_traitsILi128ELi64ELi128ELi4ELb0ELb0EN7cutlass10bfloat16_tE19Flash_kernel_traitsILi128ELi64ELi128ELi4ES3_EELi4ELi3ELb0EEEvNS_16Flash_fwd_paramsE:
	.zero		1184


//--------------------- .nv.shared._ZN5flash32flash_fwd_splitkv_combine_kernelI23Flash_fwd_kernel_traitsILi128ELi64ELi128ELi4ELb0ELb0EN7cutlass10bfloat16_tE19Flash_kernel_traitsILi128ELi64ELi128ELi4ES3_EELi4ELi2ELb0EEEvNS_16Flash_fwd_paramsE --------------------------
	.section	.nv.shared._ZN5flash32flash_fwd_splitkv_combine_kernelI23Flash_fwd_kernel_traitsILi128ELi64ELi128ELi4ELb0ELb0EN7cutlass10bfloat16_tE19Flash_kernel_traitsILi128ELi64ELi128ELi4ES3_EELi4ELi2ELb0EEEvNS_16Flash_fwd_paramsE,"aw",@nobits
	.sectionflags	@""
	.align	16
.nv.shared._ZN5flash32flash_fwd_splitkv_combine_kernelI23Flash_fwd_kernel_traitsILi128ELi64ELi128ELi4ELb0ELb0EN7cutlass10bfloat16_tE19Flash_kernel_traitsILi128ELi64ELi128ELi4ES3_EELi4ELi2ELb0EEEvNS_16Flash_fwd_paramsE:
	.zero		1104


//--------------------- .nv.shared._ZN5flash32flash_fwd_splitkv_combine_kernelI23Flash_fwd_kernel_traitsILi128ELi64ELi128ELi4ELb0ELb0EN7cutlass10bfloat16_tE19Flash_kernel_traitsILi128ELi64ELi128ELi4ES3_EELi4ELi1ELb0EEEvNS_16Flash_fwd_paramsE --------------------------
	.section	.nv.shared._ZN5flash32flash_fwd_splitkv_combine_kernelI23Flash_fwd_kernel_traitsILi128ELi64ELi128ELi4ELb0ELb0EN7cutlass10bfloat16_tE19Flash_kernel_traitsILi128ELi64ELi128ELi4ES3_EELi4ELi1ELb0EEEvNS_16Flash_fwd_paramsE,"aw",@nobits
	.sectionflags	@""
	.align	16
.nv.shared._ZN5flash32flash_fwd_splitkv_combine_kernelI23Flash_fwd_kernel_traitsILi128ELi64ELi128ELi4ELb0ELb0EN7cutlass10bfloat16_tE19Flash_kernel_traitsILi128ELi64ELi128ELi4ES3_EELi4ELi1ELb0EEEvNS_16Flash_fwd_paramsE:
	.zero		1072


//--------------------- .nv.shared._ZN5flash32flash_fwd_splitkv_combine_kernelI23Flash_fwd_kernel_traitsILi128ELi64ELi128ELi4ELb0ELb0EN7cutlass10bfloat16_tE19Flash_kernel_traitsILi128ELi64ELi128ELi4ES3_EELi4ELi7ELb1EEEvNS_16Flash_fwd_paramsE --------------------------
	.section	.nv.shared._ZN5flash32flash_fwd_splitkv_combine_kernelI23Flash_fwd_kernel_traitsILi128ELi64ELi128ELi4ELb0ELb0EN7cutlass10bfloat16_tE19Flash_kernel_traitsILi128ELi64ELi128ELi4ES3_EELi4ELi7ELb1EEEvNS_16Flash_fwd_paramsE,"aw",@nobits
	.sectionflags	@""
	.align	16
.nv.shared._ZN5flash32flash_fwd_splitkv_combine_kernelI23Flash_fwd_kernel_traitsILi128ELi64ELi128ELi4ELb0ELb0EN7cutlass10bfloat16_tE19Flash_kernel_traitsILi128ELi64ELi128ELi4ES3_EELi4ELi7ELb1EEEvNS_16Flash_fwd_paramsE:
	.zero		3584


//--------------------- .nv.shared._ZN5flash32flash_fwd_splitkv_combine_kernelI23Flash_fwd_kernel_traitsILi128ELi64ELi128ELi4ELb0ELb0EN7cutlass10bfloat16_tE19Flash_kernel_traitsILi128ELi64ELi128ELi4ES3_EELi4ELi6ELb1EEEvNS_16Flash_fwd_paramsE --------------------------
	.section	.nv.shared._ZN5flash32flash_fwd_splitkv_combine_kernelI23Flash_fwd_kernel_traitsILi128ELi64ELi128ELi4ELb0ELb0EN7cutlass10bfloat16_tE19Flash_kernel_traitsILi128ELi64ELi128ELi4ES3_EELi4ELi6ELb1EEEvNS_16Flash_fwd_paramsE,"aw",@nobits
	.sectionflags	@""
	.align	16
.nv.shared._ZN5flash32flash_fwd_splitkv_combine_kernelI23Flash_fwd_kernel_traitsILi128ELi64ELi128ELi4ELb0ELb0EN7cutlass10bfloat16_tE19Flash_kernel_traitsILi128ELi64ELi128ELi4ES3_EELi4ELi6ELb1EEEvNS_16Flash_fwd_paramsE:
	.zero		2304


//--------------------- .nv.shared._ZN5flash32flash_fwd_splitkv_combine_kernelI23Flash_fwd_kernel_traitsILi128ELi64ELi128ELi4ELb0ELb0EN7cutlass10bfloat16_tE19Flash_kernel_traitsILi128ELi64ELi128ELi4ES3_EELi4ELi5ELb1EEEvNS_16Flash_fwd_paramsE --------------------------
	.section	.nv.shared._ZN5flash32flash_fwd_splitkv_combine_kernelI23Flash_fwd_kernel_traitsILi128ELi64ELi128ELi4ELb0ELb0EN7cutlass10bfloat16_tE19Flash_kernel_traitsILi128ELi64ELi128ELi4ES3_EELi4ELi5ELb1EEEvNS_16Flash_fwd_paramsE,"aw",@nobits
	.sectionflags	@""
	.align	16
.nv.shared._ZN5flash32flash_fwd_splitkv_combine_kernelI23Flash_fwd_kernel_traitsILi128ELi64ELi128ELi4ELb0ELb0EN7cutlass10bfloat16_tE19Flash_kernel_traitsILi128ELi64ELi128ELi4ES3_EELi4ELi5ELb1EEEvNS_16Flash_fwd_paramsE:
	.zero		1664


//--------------------- .nv.shared._ZN5flash32flash_fwd_splitkv_combine_kernelI23Flash_fwd_kernel_traitsILi128ELi64ELi128ELi4ELb0ELb0EN7cutlass10bfloat16_tE19Flash_kernel_traitsILi128ELi64ELi128ELi4ES3_EELi4ELi4ELb1EEEvNS_16Flash_fwd_paramsE --------------------------
	.section	.nv.shared._ZN5flash32flash_fwd_splitkv_combine_kernelI23Flash_fwd_kernel_traitsILi128ELi64ELi128ELi4ELb0ELb0EN7cutlass10bfloat16_tE19Flash_kernel_traitsILi128ELi64ELi128ELi4ES3_EELi4ELi4ELb1EEEvNS_16Flash_fwd_paramsE,"aw",@nobits
	.sectionflags	@""
	.align	16
.nv.shared._ZN5flash32flash_fwd_splitkv_combine_kernelI23Flash_fwd_kernel_traitsILi128ELi64ELi128ELi4ELb0ELb0EN7cutlass10bfloat16_tE19Flash_kernel_traitsILi128ELi64ELi128ELi4ES3_EELi4ELi4ELb1EEEvNS_16Flash_fwd_paramsE:
	.zero		1344


//--------------------- .nv.shared._ZN5flash32flash_fwd_splitkv_combine_kernelI23Flash_fwd_kernel_traitsILi128ELi64ELi128ELi4ELb0ELb0EN7cutlass10bfloat16_tE19Flash_kernel_traitsILi128ELi64ELi128ELi4ES3_EELi4ELi3ELb1EEEvNS_16Flash_fwd_paramsE --------------------------
	.section	.nv.shared._ZN5flash32flash_fwd_splitkv_combine_kernelI23Flash_fwd_kernel_traitsILi128ELi64ELi128ELi4ELb0ELb0EN7cutlass10bfloat16_tE19Flash_kernel_traitsILi128ELi64ELi128ELi4ES3_EELi4ELi3ELb1EEEvNS_16Flash_fwd_paramsE,"aw",@nobits
	.sectionflags	@""
	.align	16
.nv.shared._ZN5flash32flash_fwd_splitkv_combine_kernelI23Flash_fwd_kernel_traitsILi128ELi64ELi128ELi4ELb0ELb0EN7cutlass10bfloat16_tE19Flash_kernel_traitsILi128ELi64ELi128ELi4ES3_EELi4ELi3ELb1EEEvNS_16Flash_fwd_paramsE:
	.zero		1184


//--------------------- .nv.shared._ZN5flash32flash_fwd_splitkv_combine_kernelI23Flash_fwd_kernel_traitsILi128ELi64ELi128ELi4ELb0ELb0EN7cutlass10bfloat16_tE19Flash_kernel_traitsILi128ELi64ELi128ELi4ES3_EELi4ELi2ELb1EEEvNS_16Flash_fwd_paramsE --------------------------
	.section	.nv.shared._ZN5flash32flash_fwd_splitkv_combine_kernelI23Flash_fwd_kernel_traitsILi128ELi64ELi128ELi4ELb0ELb0EN7cutlass10bfloat16_tE19Flash_kernel_traitsILi128ELi64ELi128ELi4ES3_EELi4ELi2ELb1EEEvNS_16Flash_fwd_paramsE,"aw",@nobits
	.sectionflags	@""
	.align	16
.nv.shared._ZN5flash32flash_fwd_splitkv_combine_kernelI23Flash_fwd_kernel_traitsILi128ELi64ELi128ELi4ELb0ELb0EN7cutlass10bfloat16_tE19Flash_kernel_traitsILi128ELi64ELi128ELi4ES3_EELi4ELi2ELb1EEEvNS_16Flash_fwd_paramsE:
	.zero		1104


//--------------------- .nv.shared._ZN5flash32flash_fwd_splitkv_combine_kernelI23Flash_fwd_kernel_traitsILi128ELi64ELi128ELi4ELb0ELb0EN7cutlass10bfloat16_tE19Flash_kernel_traitsILi128ELi64ELi128ELi4ES3_EELi4ELi1ELb1EEEvNS_16Flash_fwd_paramsE --------------------------
	.section	.nv.shared._ZN5flash32flash_fwd_splitkv_combine_kernelI23Flash_fwd_kernel_traitsILi128ELi64ELi128ELi4ELb0ELb0EN7cutlass10bfloat16_tE19Flash_kernel_traitsILi128ELi64ELi128ELi4ES3_EELi4ELi1ELb1EEEvNS_16Flash_fwd_paramsE,"aw",@nobits
	.sectionflags	@""
	.align	16
.nv.shared._ZN5flash32flash_fwd_splitkv_combine_kernelI23Flash_fwd_kernel_traitsILi128ELi64ELi128ELi4ELb0ELb0EN7cutlass10bfloat16_tE19Flash_kernel_traitsILi128ELi64ELi128ELi4ES3_EELi4ELi1ELb1EEEvNS_16Flash_fwd_paramsE:
	.zero		1072


//--------------------- .nv.shared._ZN5flash24flash_fwd_splitkv_kernelI23Flash_fwd_kernel_traitsILi128ELi64ELi128ELi4ELb0ELb0EN7cutlass10bfloat16_tE19Flash_kernel_traitsILi128ELi64ELi128ELi4ES3_EELb0ELb0ELb0ELb0ELb1ELb0ELb0ELb0EEEvNS_16Flash_fwd_paramsE --------------------------
	.section	.nv.shared._ZN5flash24flash_fwd_splitkv_kernelI23Flash_fwd_kernel_traitsILi128ELi64ELi128ELi4ELb0ELb0EN7cutlass10bfloat16_tE19Flash_kernel_traitsILi128ELi64ELi128ELi4ES3_EELb0ELb0ELb0ELb0ELb1ELb0ELb0ELb0EEEvNS_16Flash_fwd_paramsE,"aw",@nobits
	.sectionflags	@""
	.align	16
	.zero		1024


//--------------------- .nv.shared._ZN5flash24flash_fwd_splitkv_kernelI23Flash_fwd_kernel_traitsILi128ELi64ELi128ELi4ELb0ELb0EN7cutlass10bfloat16_tE19Flash_kernel_traitsILi128ELi64ELi128ELi4ES3_EELb0ELb0ELb0ELb0ELb1ELb1ELb0ELb0EEEvNS_16Flash_fwd_paramsE --------------------------
	.section	.nv.shared._ZN5flash24flash_fwd_splitkv_kernelI23Flash_fwd_kernel_traitsILi128ELi64ELi128ELi4ELb0ELb0EN7cutlass10bfloat16_tE19Flash_kernel_traitsILi128ELi64ELi128ELi4ES3_EELb0ELb0ELb0ELb0ELb1ELb1ELb0ELb0EEEvNS_16Flash_fwd_paramsE,"aw",@nobits
	.sectionflags	@""
	.align	16
	.zero		1024


//--------------------- .nv.shared._ZN5flash24flash_fwd_splitkv_kernelI23Flash_fwd_kernel_traitsILi128ELi64ELi128ELi4ELb0ELb0EN7cutlass10bfloat16_tE19Flash_kernel_traitsILi128ELi64ELi128ELi4ES3_EELb0ELb0ELb0ELb0ELb1ELb0ELb1ELb0EEEvNS_16Flash_fwd_paramsE --------------------------
	.section	.nv.shared._ZN5flash24flash_fwd_splitkv_kernelI23Flash_fwd_kernel_traitsILi128ELi64ELi128ELi4ELb0ELb0EN7cutlass10bfloat16_tE19Flash_kernel_traitsILi128ELi64ELi128ELi4ES3_EELb0ELb0ELb0ELb0ELb1ELb0ELb1ELb0EEEvNS_16Flash_fwd_paramsE,"aw",@nobits
	.sectionflags	@""
	.align	16
	.zero		1024


//--------------------- .nv.shared._ZN5flash24flash_fwd_splitkv_kernelI23Flash_fwd_kernel_traitsILi128ELi64ELi128ELi4ELb0ELb0EN7cutlass10bfloat16_tE19Flash_kernel_traitsILi128ELi64ELi128ELi4ES3_EELb0ELb0ELb0ELb0ELb1ELb1ELb1ELb0EEEvNS_16Flash_fwd_paramsE --------------------------
	.section	.nv.shared._ZN5flash24flash_fwd_splitkv_kernelI23Flash_fwd_kernel_traitsILi128ELi64ELi128ELi4ELb0ELb0EN7cutlass10bfloat16_tE19Flash_kernel_traitsILi128ELi64ELi128ELi4ES3_EELb0ELb0ELb0ELb0ELb1ELb1ELb1ELb0EEEvNS_16Flash_fwd_paramsE,"aw",@nobits
	.sectionflags	@""
	.align	16
	.zero		1024


//--------------------- .nv.shared._ZN5flash24flash_fwd_splitkv_kernelI23Flash_fwd_kernel_traitsILi128ELi64ELi128ELi4ELb0ELb0EN7cutlass10bfloat16_tE19Flash_kernel_traitsILi128ELi64ELi128ELi4ES3_EELb0ELb0ELb0ELb0ELb0ELb0ELb0ELb0EEEvNS_16Flash_fwd_paramsE --------------------------
	.section	.nv.shared._ZN5flash24flash_fwd_splitkv_kernelI23Flash_fwd_kernel_traitsILi128ELi64ELi128ELi4ELb0ELb0EN7cutlass10bfloat16_tE19Flash_kernel_traitsILi128ELi64ELi128ELi4ES3_EELb0ELb0ELb0ELb0ELb0ELb0ELb0ELb0EEEvNS_16Flash_fwd_paramsE,"aw",@nobits
	.sectionflags	@""
	.align	16
	.zero		1024


//--------------------- .nv.shared._ZN5flash24flash_fwd_splitkv_kernelI23Flash_fwd_kernel_traitsILi128ELi64ELi128ELi4ELb0ELb0EN7cutlass10bfloat16_tE19Flash_kernel_traitsILi128ELi64ELi128ELi4ES3_EELb0ELb0ELb0ELb0ELb0ELb1ELb0ELb0EEEvNS_16Flash_fwd_paramsE --------------------------
	.section	.nv.shared._ZN5flash24flash_fwd_splitkv_kernelI23Flash_fwd_kernel_traitsILi128ELi64ELi128ELi4ELb0ELb0EN7cutlass10bfloat16_tE19Flash_kernel_traitsILi128ELi64ELi128ELi4ES3_EELb0ELb0ELb0ELb0ELb0ELb1ELb0ELb0EEEvNS_16Flash_fwd_paramsE,"aw",@nobits
	.sectionflags	@""
	.align	16
	.zero		1024


//--------------------- .nv.shared._ZN5flash24flash_fwd_splitkv_kernelI23Flash_fwd_kernel_traitsILi128ELi64ELi128ELi4ELb0ELb0EN7cutlass10bfloat16_tE19Flash_kernel_traitsILi128ELi64ELi128ELi4ES3_EELb0ELb0ELb0ELb0ELb0ELb0ELb0ELb1EEEvNS_16Flash_fwd_paramsE --------------------------
	.section	.nv.shared._ZN5flash24flash_fwd_splitkv_kernelI23Flash_fwd_kernel_traitsILi128ELi64ELi128ELi4ELb0ELb0EN7cutlass10bfloat16_tE19Flash_kernel_traitsILi128ELi64ELi128ELi4ES3_EELb0ELb0ELb0ELb0ELb0ELb0ELb0ELb1EEEvNS_16Flash_fwd_paramsE,"aw",@nobits
	.sectionflags	@""
	.align	16
	.zero		1024


//--------------------- .nv.shared._ZN5flash24flash_fwd_splitkv_kernelI23Flash_fwd_kernel_traitsILi128ELi64ELi128ELi4ELb0ELb0EN7cutlass10bfloat16_tE19Flash_kernel_traitsILi128ELi64ELi128ELi4ES3_EELb0ELb0ELb0ELb0ELb0ELb1ELb0ELb1EEEvNS_16Flash_fwd_paramsE --------------------------
	.section	.nv.shared._ZN5flash24flash_fwd_splitkv_kernelI23Flash_fwd_kernel_traitsILi128ELi64ELi128ELi4ELb0ELb0EN7cutlass10bfloat16_tE19Flash_kernel_traitsILi128ELi64ELi128ELi4ES3_EELb0ELb0ELb0ELb0ELb0ELb1ELb0ELb1EEEvNS_16Flash_fwd_paramsE,"aw",@nobits
	.sectionflags	@""
	.align	16
	.zero		1024


//--------------------- .nv.shared._ZN5flash24flash_fwd_splitkv_kernelI23Flash_fwd_kernel_traitsILi128ELi64ELi128ELi4ELb0ELb0EN7cutlass10bfloat16_tE19Flash_kernel_traitsILi128ELi64ELi128ELi4ES3_EELb0ELb0ELb0ELb0ELb0ELb0ELb1ELb0EEEvNS_16Flash_fwd_paramsE --------------------------
	.section	.nv.shared._ZN5flash24flash_fwd_splitkv_kernelI23Flash_fwd_kernel_traitsILi128ELi64ELi128ELi4ELb0ELb0EN7cutlass10bfloat16_tE19Flash_kernel_traitsILi128ELi64ELi128ELi4ES3_EELb0ELb0ELb0ELb0ELb0ELb0ELb1ELb0EEEvNS_16Flash_fwd_paramsE,"aw",@nobits
	.sectionflags	@""
	.align	16
	.zero		1024


//--------------------- .nv.shared._ZN5flash24flash_fwd_splitkv_kernelI23Flash_fwd_kernel_traitsILi128ELi64ELi128ELi4ELb0ELb0EN7cutlass10bfloat16_tE19Flash_kernel_traitsILi128ELi64ELi128ELi4ES3_EELb0ELb0ELb0ELb0ELb0ELb1ELb1ELb0EEEvNS_16Flash_fwd_paramsE --------------------------
	.section	.nv.shared._ZN5flash24flash_fwd_splitkv_kernelI23Flash_fwd_kernel_traitsILi128ELi64ELi128ELi4ELb0ELb0EN7cutlass10bfloat16_tE19Flash_kernel_traitsILi128ELi64ELi128ELi4ES3_EELb0ELb0ELb0ELb0ELb0ELb1ELb1ELb0EEEvNS_16Flash_fwd_paramsE,"aw",@nobits
	.sectionflags	@""
	.align	16
	.zero		1024


//--------------------- .nv.shared._ZN5flash24flash_fwd_splitkv_kernelI23Flash_fwd_kernel_traitsILi128ELi64ELi128ELi4ELb0ELb0EN7cutlass10bfloat16_tE19Flash_kernel_traitsILi128ELi64ELi128ELi4ES3_EELb0ELb0ELb0ELb0ELb0ELb0ELb1ELb1EEEvNS_16Flash_fwd_paramsE --------------------------
	.section	.nv.shared._ZN5flash24flash_fwd_splitkv_kernelI23Flash_fwd_kernel_traitsILi128ELi64ELi128ELi4ELb0ELb0EN7cutlass10bfloat16_tE19Flash_kernel_traitsILi128ELi64ELi128ELi4ES3_EELb0ELb0ELb0ELb0ELb0ELb0ELb1ELb1EEEvNS_16Flash_fwd_paramsE,"aw",@nobits
	.sectionflags	@""
	.align	16
	.zero		1024


//--------------------- .nv.shared._ZN5flash24flash_fwd_splitkv_kernelI23Flash_fwd_kernel_traitsILi128ELi64ELi128ELi4ELb0ELb0EN7cutlass10bfloat16_tE19Flash_kernel_traitsILi128ELi64ELi128ELi4ES3_EELb0ELb0ELb0ELb0ELb0ELb1ELb1ELb1EEEvNS_16Flash_fwd_paramsE --------------------------
	.section	.nv.shared._ZN5flash24flash_fwd_splitkv_kernelI23Flash_fwd_kernel_traitsILi128ELi64ELi128ELi4ELb0ELb0EN7cutlass10bfloat16_tE19Flash_kernel_traitsILi128ELi64ELi128ELi4ES3_EELb0ELb0ELb0ELb0ELb0ELb1ELb1ELb1EEEvNS_16Flash_fwd_paramsE,"aw",@nobits
	.sectionflags	@""
	.align	16
	.zero		1024


//--------------------- .nv.shared._ZN5flash24flash_fwd_splitkv_kernelI23Flash_fwd_kernel_traitsILi128ELi64ELi128ELi4ELb0ELb0EN7cutlass10bfloat16_tE19Flash_kernel_traitsILi128ELi64ELi128ELi4ES3_EELb0ELb1ELb0ELb0ELb0ELb0ELb0ELb0EEEvNS_16Flash_fwd_paramsE --------------------------
	.section	.nv.shared._ZN5flash24flash_fwd_splitkv_kernelI23Flash_fwd_kernel_traitsILi128ELi64ELi128ELi4ELb0ELb0EN7cutlass10bfloat16_tE19Flash_kernel_traitsILi128ELi64ELi128ELi4ES3_EELb0ELb1ELb0ELb0ELb0ELb0ELb0ELb0EEEvNS_16Flash_fwd_paramsE,"aw",@nobits
	.sectionflags	@""
	.align	16
	.zero		1024


//--------------------- .nv.shared._ZN5flash24flash_fwd_splitkv_kernelI23Flash_fwd_kernel_traitsILi128ELi64ELi128ELi4ELb0ELb0EN7cutlass10bfloat16_tE19Flash_kernel_traitsILi128ELi64ELi128ELi4ES3_EELb0ELb1ELb0ELb0ELb0ELb1ELb0ELb0EEEvNS_16Flash_fwd_paramsE --------------------------
	.section	.nv.shared._ZN5flash24flash_fwd_splitkv_kernelI23Flash_fwd_kernel_traitsILi128ELi64ELi128ELi4ELb0ELb0EN7cutlass10bfloat16_tE19Flash_kernel_traitsILi128ELi64ELi128ELi4ES3_EELb0ELb1ELb0ELb0ELb0ELb1ELb0ELb0EEEvNS_16Flash_fwd_paramsE,"aw",@nobits
	.sectionflags	@""
	.align	16
	.zero		1024


//--------------------- .nv.shared._ZN5flash24flash_fwd_splitkv_kernelI23Flash_fwd_kernel_traitsILi128ELi64ELi128ELi4ELb0ELb0EN7cutlass10bfloat16_tE19Flash_kernel_traitsILi128ELi64ELi128ELi4ES3_EELb0ELb1ELb0ELb0ELb0ELb0ELb0ELb1EEEvNS_16Flash_fwd_paramsE --------------------------
	.section	.nv.shared._ZN5flash24flash_fwd_splitkv_kernelI23Flash_fwd_kernel_traitsILi128ELi64ELi128ELi4ELb0ELb0EN7cutlass10bfloat16_tE19Flash_kernel_traitsILi128ELi64ELi128ELi4ES3_EELb0ELb1ELb0ELb0ELb0ELb0ELb0ELb1EEEvNS_16Flash_fwd_paramsE,"aw",@nobits
	.sectionflags	@""
	.align	16
	.zero		1024


//--------------------- .nv.shared._ZN5flash24flash_fwd_splitkv_kernelI23Flash_fwd_kernel_traitsILi128ELi64ELi128ELi4ELb0ELb0EN7cutlass10bfloat16_tE19Flash_kernel_traitsILi128ELi64ELi128ELi4ES3_EELb0ELb1ELb0ELb0ELb0ELb1ELb0ELb1EEEvNS_16Flash_fwd_paramsE --------------------------
	.section	.nv.shared._ZN5flash24flash_fwd_splitkv_kernelI23Flash_fwd_kernel_traitsILi128ELi64ELi128ELi4ELb0ELb0EN7cutlass10bfloat16_tE19Flash_kernel_traitsILi128ELi64ELi128ELi4ES3_EELb0ELb1ELb0ELb0ELb0ELb1ELb0ELb1EEEvNS_16Flash_fwd_paramsE,"aw",@nobits
	.sectionflags	@""
	.align	16
	.zero		1024


//--------------------- .nv.shared._ZN5flash24flash_fwd_splitkv_kernelI23Flash_fwd_kernel_traitsILi128ELi64ELi128ELi4ELb0ELb0EN7cutlass10bfloat16_tE19Flash_kernel_traitsILi128ELi64ELi128ELi4ES3_EELb0ELb1ELb0ELb0ELb0ELb0ELb1ELb0EEEvNS_16Flash_fwd_paramsE --------------------------
	.section	.nv.shared._ZN5flash24flash_fwd_splitkv_kernelI23Flash_fwd_kernel_traitsILi128ELi64ELi128ELi4ELb0ELb0EN7cutlass10bfloat16_tE19Flash_kernel_traitsILi128ELi64ELi128ELi4ES3_EELb0ELb1ELb0ELb0ELb0ELb0ELb1ELb0EEEvNS_16Flash_fwd_paramsE,"aw",@nobits
	.sectionflags	@""
	.align	16
	.zero		1024


//--------------------- .nv.shared._ZN5flash24flash_fwd_splitkv_kernelI23Flash_fwd_kernel_traitsILi128ELi64ELi128ELi4ELb0ELb0EN7cutlass10bfloat16_tE19Flash_kernel_traitsILi128ELi64ELi128ELi4ES3_EELb0ELb1ELb0ELb0ELb0ELb1ELb1ELb0EEEvNS_16Flash_fwd_paramsE --------------------------
	.section	.nv.shared._ZN5flash24flash_fwd_splitkv_kernelI23Flash_fwd_kernel_traitsILi128ELi64ELi128ELi4ELb0ELb0EN7cutlass10bfloat16_tE19Flash_kernel_traitsILi128ELi64ELi128ELi4ES3_EELb0ELb1ELb0ELb0ELb0ELb1ELb1ELb0EEEvNS_16Flash_fwd_paramsE,"aw",@nobits
	.sectionflags	@""
	.align	16
	.zero		1024


//--------------------- .nv.shared._ZN5flash24flash_fwd_splitkv_kernelI23Flash_fwd_kernel_traitsILi128ELi64ELi128ELi4ELb0ELb0EN7cutlass10bfloat16_tE19Flash_kernel_traitsILi128ELi64ELi128ELi4ES3_EELb0ELb1ELb0ELb0ELb0ELb0ELb1ELb1EEEvNS_16Flash_fwd_paramsE --------------------------
	.section	.nv.shared._ZN5flash24flash_fwd_splitkv_kernelI23Flash_fwd_kernel_traitsILi128ELi64ELi128ELi4ELb0ELb0EN7cutlass10bfloat16_tE19Flash_kernel_traitsILi128ELi64ELi128ELi4ES3_EELb0ELb1ELb0ELb0ELb0ELb0ELb1ELb1EEEvNS_16Flash_fwd_paramsE,"aw",@nobits
	.sectionflags	@""
	.align	16
	.zero		1024


//--------------------- .nv.shared._ZN5flash24flash_fwd_splitkv_kernelI23Flash_fwd_kernel_traitsILi128ELi64ELi128ELi4ELb0ELb0EN7cutlass10bfloat16_tE19Flash_kernel_traitsILi128ELi64ELi128ELi4ES3_EELb0ELb1ELb0ELb0ELb0ELb1ELb1ELb1EEEvNS_16Flash_fwd_paramsE --------------------------
	.section	.nv.shared._ZN5flash24flash_fwd_splitkv_kernelI23Flash_fwd_kernel_traitsILi128ELi64ELi128ELi4ELb0ELb0EN7cutlass10bfloat16_tE19Flash_kernel_traitsILi128ELi64ELi128ELi4ES3_EELb0ELb1ELb0ELb0ELb0ELb1ELb1ELb1EEEvNS_16Flash_fwd_paramsE,"aw",@nobits
	.sectionflags	@""
	.align	16
	.zero		1024


//--------------------- .nv.shared._ZN5flash24flash_fwd_splitkv_kernelI23Flash_fwd_kernel_traitsILi128ELi64ELi128ELi4ELb0ELb0EN7cutlass10bfloat16_tE19Flash_kernel_traitsILi128ELi64ELi128ELi4ES3_EELb0ELb0ELb0ELb1ELb1ELb0ELb0ELb0EEEvNS_16Flash_fwd_paramsE --------------------------
	.section	.nv.shared._ZN5flash24flash_fwd_splitkv_kernelI23Flash_fwd_kernel_traitsILi128ELi64ELi128ELi4ELb0ELb0EN7cutlass10bfloat16_tE19Flash_kernel_traitsILi128ELi64ELi128ELi4ES3_EELb0ELb0ELb0ELb1ELb1ELb0ELb0ELb0EEEvNS_16Flash_fwd_paramsE,"aw",@nobits
	.sectionflags	@""
	.align	16
	.zero		1024


//--------------------- .nv.shared._ZN5flash24flash_fwd_splitkv_kernelI23Flash_fwd_kernel_traitsILi128ELi64ELi128ELi4ELb0ELb0EN7cutlass10bfloat16_tE19Flash_kernel_traitsILi128ELi64ELi128ELi4ES3_EELb0ELb0ELb0ELb1ELb1ELb1ELb0ELb0EEEvNS_16Flash_fwd_paramsE --------------------------
	.section	.nv.shared._ZN5flash24flash_fwd_splitkv_kernelI23Flash_fwd_kernel_traitsILi128ELi64ELi128ELi4ELb0ELb0EN7cutlass10bfloat16_tE19Flash_kernel_traitsILi128ELi64ELi128ELi4ES3_EELb0ELb0ELb0ELb1ELb1ELb1ELb0ELb0EEEvNS_16Flash_fwd_paramsE,"aw",@nobits
	.sectionflags	@""
	.align	16
	.zero		1024


//--------------------- .nv.shared._ZN5flash24flash_fwd_splitkv_kernelI23Flash_fwd_kernel_traitsILi128ELi64ELi128ELi4ELb0ELb0EN7cutlass10bfloat16_tE19Flash_kernel_traitsILi128ELi64ELi128ELi4ES3_EELb0ELb0ELb1ELb0ELb0ELb0ELb0ELb0EEEvNS_16Flash_fwd_paramsE --------------------------
	.section	.nv.shared._ZN5flash24flash_fwd_splitkv_kernelI23Flash_fwd_kernel_traitsILi128ELi64ELi128ELi4ELb0ELb0EN7cutlass10bfloat16_tE19Flash_kernel_traitsILi128ELi64ELi128ELi4ES3_EELb0ELb0ELb1ELb0ELb0ELb0ELb0ELb0EEEvNS_16Flash_fwd_paramsE,"aw",@nobits
	.sectionflags	@""
	.align	16
	.zero		1024


//--------------------- .nv.shared._ZN5flash24flash_fwd_splitkv_kernelI23Flash_fwd_kernel_traitsILi128ELi64ELi128ELi4ELb0ELb0EN7cutlass10bfloat16_tE19Flash_kernel_traitsILi128ELi64ELi128ELi4ES3_EELb0ELb0ELb1ELb0ELb0ELb1ELb0ELb0EEEvNS_16Flash_fwd_paramsE --------------------------
	.section	.nv.shared._ZN5flash24flash_fwd_splitkv_kernelI23Flash_fwd_kernel_traitsILi128ELi64ELi128ELi4ELb0ELb0EN7cutlass10bfloat16_tE19Flash_kernel_traitsILi128ELi64ELi128ELi4ES3_EELb0ELb0ELb1ELb0ELb0ELb1ELb0ELb0EEEvNS_16Flash_fwd_paramsE,"aw",@nobits
	.sectionflags	@""
	.align	16
	.zero		1024


//--------------------- .nv.shared._ZN5flash24flash_fwd_splitkv_kernelI23Flash_fwd_kernel_traitsILi128ELi64ELi128ELi4ELb0ELb0EN7cutlass10bfloat16_tE19Flash_kernel_traitsILi128ELi64ELi128ELi4ES3_EELb0ELb0ELb0ELb0ELb1ELb0ELb0ELb1EEEvNS_16Flash_fwd_paramsE --------------------------
	.section	.nv.shared._ZN5flash24flash_fwd_splitkv_kernelI23Flash_fwd_kernel_traitsILi128ELi64ELi128ELi4ELb0ELb0EN7cutlass10bfloat16_tE19Flash_kernel_traitsILi128ELi64ELi128ELi4ES3_EELb0ELb0ELb0ELb0ELb1ELb0ELb0ELb1EEEvNS_16Flash_fwd_paramsE,"aw",@nobits
	.sectionflags	@""
	.align	16
	.zero		1024


//--------------------- .nv.shared._ZN5flash24flash_fwd_splitkv_kernelI23Flash_fwd_kernel_traitsILi128ELi64ELi128ELi4ELb0ELb0EN7cutlass10bfloat16_tE19Flash_kernel_traitsILi128ELi64ELi128ELi4ES3_EELb0ELb0ELb0ELb0ELb1ELb1ELb0ELb1EEEvNS_16Flash_fwd_paramsE --------------------------
	.section	.nv.shared._ZN5flash24flash_fwd_splitkv_kernelI23Flash_fwd_kernel_traitsILi128ELi64ELi128ELi4ELb0ELb0EN7cutlass10bfloat16_tE19Flash_kernel_traitsILi128ELi64ELi128ELi4ES3_EELb0ELb0ELb0ELb0ELb1ELb1ELb0ELb1EEEvNS_16Flash_fwd_paramsE,"aw",@nobits
	.sectionflags	@""
	.align	16
	.zero		1024


//--------------------- .nv.shared._ZN5flash24flash_fwd_splitkv_kernelI23Flash_fwd_kernel_traitsILi128ELi64ELi128ELi4ELb0ELb0EN7cutlass10bfloat16_tE19Flash_kernel_traitsILi128ELi64ELi128ELi4ES3_EELb0ELb0ELb1ELb0ELb0ELb0ELb0ELb1EEEvNS_16Flash_fwd_paramsE --------------------------
	.section	.nv.shared._ZN5flash24flash_fwd_splitkv_kernelI23Flash_fwd_kernel_traitsILi128ELi64ELi128ELi4ELb0ELb0EN7cutlass10bfloat16_tE19Flash_kernel_traitsILi128ELi64ELi128ELi4ES3_EELb0ELb0ELb1ELb0ELb0ELb0ELb0ELb1EEEvNS_16Flash_fwd_paramsE,"aw",@nobits
	.sectionflags	@""
	.align	16
	.zero		1024


//--------------------- .nv.shared._ZN5flash24flash_fwd_splitkv_kernelI23Flash_fwd_kernel_traitsILi128ELi64ELi128ELi4ELb0ELb0EN7cutlass10bfloat16_tE19Flash_kernel_traitsILi128ELi64ELi128ELi4ES3_EELb0ELb0ELb1ELb0ELb0ELb1ELb0ELb1EEEvNS_16Flash_fwd_paramsE --------------------------
	.section	.nv.shared._ZN5flash24flash_fwd_splitkv_kernelI23Flash_fwd_kernel_traitsILi128ELi64ELi128ELi4ELb0ELb0EN7cutlass10bfloat16_tE19Flash_kernel_traitsILi128ELi64ELi128ELi4ES3_EELb0ELb0ELb1ELb0ELb0ELb1ELb0ELb1EEEvNS_16Flash_fwd_paramsE,"aw",@nobits
	.sectionflags	@""
	.align	16
	.zero		1024


//--------------------- .nv.shared._ZN5flash24flash_fwd_splitkv_kernelI23Flash_fwd_kernel_traitsILi128ELi64ELi128ELi4ELb0ELb0EN7cutlass10bfloat16_tE19Flash_kernel_traitsILi128ELi64ELi128ELi4ES3_EELb0ELb0ELb0ELb1ELb1ELb0ELb1ELb0EEEvNS_16Flash_fwd_paramsE --------------------------
	.section	.nv.shared._ZN5flash24flash_fwd_splitkv_kernelI23Flash_fwd_kernel_traitsILi128ELi64ELi128ELi4ELb0ELb0EN7cutlass10bfloat16_tE19Flash_kernel_traitsILi128ELi64ELi128ELi4ES3_EELb0ELb0ELb0ELb1ELb1ELb0ELb1ELb0EEEvNS_16Flash_fwd_paramsE,"aw",@nobits
	.sectionflags	@""
	.align	16
	.zero		1024


//--------------------- .nv.shared._ZN5flash24flash_fwd_splitkv_kernelI23Flash_fwd_kernel_traitsILi128ELi64ELi128ELi4ELb0ELb0EN7cutlass10bfloat16_tE19Flash_kernel_traitsILi128ELi64ELi128ELi4ES3_EELb0ELb0ELb0ELb1ELb1ELb1ELb1ELb0EEEvNS_16Flash_fwd_paramsE --------------------------
	.section	.nv.shared._ZN5flash24flash_fwd_splitkv_kernelI23Flash_fwd_kernel_traitsILi128ELi64ELi128ELi4ELb0ELb0EN7cutlass10bfloat16_tE19Flash_kernel_traitsILi128ELi64ELi128ELi4ES3_EELb0ELb0ELb0ELb1ELb1ELb1ELb1ELb0EEEvNS_16Flash_fwd_paramsE,"aw",@nobits
	.sectionflags	@""
	.align	16
	.zero		1024


//--------------------- .nv.shared._ZN5flash24flash_fwd_splitkv_kernelI23Flash_fwd_kernel_traitsILi128ELi64ELi128ELi4ELb0ELb0EN7cutlass10bfloat16_tE19Flash_kernel_traitsILi128ELi64ELi128ELi4ES3_EELb0ELb0ELb1ELb0ELb0ELb0ELb1ELb0EEEvNS_16Flash_fwd_paramsE --------------------------
	.section	.nv.shared._ZN5flash24flash_fwd_splitkv_kernelI23Flash_fwd_kernel_traitsILi128ELi64ELi128ELi4ELb0ELb0EN7cutlass10bfloat16_tE19Flash_kernel_traitsILi128ELi64ELi128ELi4ES3_EELb0ELb0ELb1ELb0ELb0ELb0ELb1ELb0EEEvNS_16Flash_fwd_paramsE,"aw",@nobits
	.sectionflags	@""
	.align	16
	.zero		1024


//--------------------- .nv.shared._ZN5flash24flash_fwd_splitkv_kernelI23Flash_fwd_kernel_traitsILi128ELi64ELi128ELi4ELb0ELb0EN7cutlass10bfloat16_tE19Flash_kernel_traitsILi128ELi64ELi128ELi4ES3_EELb0ELb0ELb1ELb0ELb0ELb1ELb1ELb0EEEvNS_16Flash_fwd_paramsE --------------------------
	.section	.nv.shared._ZN5flash24flash_fwd_splitkv_kernelI23Flash_fwd_kernel_traitsILi128ELi64ELi128ELi4ELb0ELb0EN7cutlass10bfloat16_tE19Flash_kernel_traitsILi128ELi64ELi128ELi4ES3_EELb0ELb0ELb1ELb0ELb0ELb1ELb1ELb0EEEvNS_16Flash_fwd_paramsE,"aw",@nobits
	.sectionflags	@""
	.align	16
	.zero		1024


//--------------------- .nv.shared._ZN5flash24flash_fwd_splitkv_kernelI23Flash_fwd_kernel_traitsILi128ELi64ELi128ELi4ELb0ELb0EN7cutlass10bfloat16_tE19Flash_kernel_traitsILi128ELi64ELi128ELi4ES3_EELb0ELb0ELb0ELb0ELb1ELb0ELb1ELb1EEEvNS_16Flash_fwd_paramsE --------------------------
	.section	.nv.shared._ZN5flash24flash_fwd_splitkv_kernelI23Flash_fwd_kernel_traitsILi128ELi64ELi128ELi4ELb0ELb0EN7cutlass10bfloat16_tE19Flash_kernel_traitsILi128ELi64ELi128ELi4ES3_EELb0ELb0ELb0ELb0ELb1ELb0ELb1ELb1EEEvNS_16Flash_fwd_paramsE,"aw",@nobits
	.sectionflags	@""
	.align	16
	.zero		1024


//--------------------- .nv.shared._ZN5flash24flash_fwd_splitkv_kernelI23Flash_fwd_kernel_traitsILi128ELi64ELi128ELi4ELb0ELb0EN7cutlass10bfloat16_tE19Flash_kernel_traitsILi128ELi64ELi128ELi4ES3_EELb0ELb0ELb0ELb0ELb1ELb1ELb1ELb1EEEvNS_16Flash_fwd_paramsE --------------------------
	.section	.nv.shared._ZN5flash24flash_fwd_splitkv_kernelI23Flash_fwd_kernel_traitsILi128ELi64ELi128ELi4ELb0ELb0EN7cutlass10bfloat16_tE19Flash_kernel_traitsILi128ELi64ELi128ELi4ES3_EELb0ELb0ELb0ELb0ELb1ELb1ELb1ELb1EEEvNS_16Flash_fwd_paramsE,"aw",@nobits
	.sectionflags	@""
	.align	16
	.zero		1024


//--------------------- .nv.shared._ZN5flash24flash_fwd_splitkv_kernelI23Flash_fwd_kernel_traitsILi128ELi64ELi128ELi4ELb0ELb0EN7cutlass10bfloat16_tE19Flash_kernel_traitsILi128ELi64ELi128ELi4ES3_EELb0ELb0ELb1ELb0ELb0ELb0ELb1ELb1EEEvNS_16Flash_fwd_paramsE --------------------------
	.section	.nv.shared._ZN5flash24flash_fwd_splitkv_kernelI23Flash_fwd_kernel_traitsILi128ELi64ELi128ELi4ELb0ELb0EN7cutlass10bfloat16_tE19Flash_kernel_traitsILi128ELi64ELi128ELi4ES3_EELb0ELb0ELb1ELb0ELb0ELb0ELb1ELb1EEEvNS_16Flash_fwd_paramsE,"aw",@nobits
	.sectionflags	@""
	.align	16
	.zero		1024


//--------------------- .nv.shared._ZN5flash24flash_fwd_splitkv_kernelI23Flash_fwd_kernel_traitsILi128ELi64ELi128ELi4ELb0ELb0EN7cutlass10bfloat16_tE19Flash_kernel_traitsILi128ELi64ELi128ELi4ES3_EELb0ELb0ELb1ELb0ELb0ELb1ELb1ELb1EEEvNS_16Flash_fwd_paramsE --------------------------
	.section	.nv.shared._ZN5flash24flash_fwd_splitkv_kernelI23Flash_fwd_kernel_traitsILi128ELi64ELi128ELi4ELb0ELb0EN7cutlass10bfloat16_tE19Flash_kernel_traitsILi128ELi64ELi128ELi4ES3_EELb0ELb0ELb1ELb0ELb0ELb1ELb1ELb1EEEvNS_16Flash_fwd_paramsE,"aw",@nobits
	.sectionflags	@""
	.align	16
	.zero		1024


//--------------------- .nv.shared._ZN5flash24flash_fwd_splitkv_kernelI23Flash_fwd_kernel_traitsILi128ELi64ELi128ELi4ELb0ELb0EN7cutlass10bfloat16_tE19Flash_kernel_traitsILi128ELi64ELi128ELi4ES3_EELb0ELb1ELb0ELb0ELb1ELb0ELb0ELb0EEEvNS_16Flash_fwd_paramsE --------------------------
	.section	.nv.shared._ZN5flash24flash_fwd_splitkv_kernelI23Flash_fwd_kernel_traitsILi128ELi64ELi128ELi4ELb0ELb0EN7cutlass10bfloat16_tE19Flash_kernel_traitsILi128ELi64ELi128ELi4ES3_EELb0ELb1ELb0ELb0ELb1ELb0ELb0ELb0EEEvNS_16Flash_fwd_paramsE,"aw",@nobits
	.sectionflags	@""
	.align	16
	.zero		1024


//--------------------- .nv.shared._ZN5flash24flash_fwd_splitkv_kernelI23Flash_fwd_kernel_traitsILi128ELi64ELi128ELi4ELb0ELb0EN7cutlass10bfloat16_tE19Flash_kernel_traitsILi128ELi64ELi128ELi4ES3_EELb0ELb1ELb0ELb0ELb1ELb1ELb0ELb0EEEvNS_16Flash_fwd_paramsE --------------------------
	.section	.nv.shared._ZN5flash24flash_fwd_splitkv_kernelI23Flash_fwd_kernel_traitsILi128ELi64ELi128ELi4ELb0ELb0EN7cutlass10bfloat16_tE19Flash_kernel_traitsILi128ELi64ELi128ELi4ES3_EELb0ELb1ELb0ELb0ELb1ELb1ELb0ELb0EEEvNS_16Flash_fwd_paramsE,"aw",@nobits
	.sectionflags	@""
	.align	16
	.zero		1024


//--------------------- .nv.shared._ZN5flash24flash_fwd_splitkv_kernelI23Flash_fwd_kernel_traitsILi128ELi64ELi128ELi4ELb0ELb0EN7cutlass10bfloat16_tE19Flash_kernel_traitsILi128ELi64ELi128ELi4ES3_EELb0ELb1ELb1ELb0ELb0ELb0ELb0ELb0EEEvNS_16Flash_fwd_paramsE --------------------------
	.section	.nv.shared._ZN5flash24flash_fwd_splitkv_kernelI23Flash_fwd_kernel_traitsILi128ELi64ELi128ELi4ELb0ELb0EN7cutlass10bfloat16_tE19Flash_kernel_traitsILi128ELi64ELi128ELi4ES3_EELb0ELb1ELb1ELb0ELb0ELb0ELb0ELb0EEEvNS_16Flash_fwd_paramsE,"aw",@nobits
	.sectionflags	@""
	.align	16
	.zero		1024


//--------------------- .nv.shared._ZN5flash24flash_fwd_splitkv_kernelI23Flash_fwd_kernel_traitsILi128ELi64ELi128ELi4ELb0ELb0EN7cutlass10bfloat16_tE19Flash_kernel_traitsILi128ELi64ELi128ELi4ES3_EELb0ELb1ELb1ELb0ELb0ELb1ELb0ELb0EEEvNS_16Flash_fwd_paramsE --------------------------
	.section	.nv.shared._ZN5flash24flash_fwd_splitkv_kernelI23Flash_fwd_kernel_traitsILi128ELi64ELi128ELi4ELb0ELb0EN7cutlass10bfloat16_tE19Flash_kernel_traitsILi128ELi64ELi128ELi4ES3_EELb0ELb1ELb1ELb0ELb0ELb1ELb0ELb0EEEvNS_16Flash_fwd_paramsE,"aw",@nobits
	.sectionflags	@""
	.align	16
	.zero		1024


//--------------------- .nv.shared._ZN5flash24flash_fwd_splitkv_kernelI23Flash_fwd_kernel_traitsILi128ELi64ELi128ELi4ELb0ELb0EN7cutlass10bfloat16_tE19Flash_kernel_traitsILi128ELi64ELi128ELi4ES3_EELb0ELb1ELb0ELb0ELb1ELb0ELb0ELb1EEEvNS_16Flash_fwd_paramsE --------------------------
	.section	.nv.shared._ZN5flash24flash_fwd_splitkv_kernelI23Flash_fwd_kernel_traitsILi128ELi64ELi128ELi4ELb0ELb0EN7cutlass10bfloat16_tE19Flash_kernel_traitsILi128ELi64ELi128ELi4ES3_EELb0ELb1ELb0ELb0ELb1ELb0ELb0ELb1EEEvNS_16Flash_fwd_paramsE,"aw",@nobits
	.sectionflags	@""
	.align	16
	.zero		1024


//--------------------- .nv.shared._ZN5flash24flash_fwd_splitkv_kernelI23Flash_fwd_kernel_traitsILi128ELi64ELi128ELi4ELb0ELb0EN7cutlass10bfloat16_tE19Flash_kernel_traitsILi128ELi64ELi128ELi4ES3_EELb0ELb1ELb0ELb0ELb1ELb1ELb0ELb1EEEvNS_16Flash_fwd_paramsE --------------------------
	.section	.nv.shared._ZN5flash24flash_fwd_splitkv_kernelI23Flash_fwd_kernel_traitsILi128ELi64ELi128ELi4ELb0ELb0EN7cutlass10bfloat16_tE19Flash_kernel_traitsILi128ELi64ELi128ELi4ES3_EELb0ELb1ELb0ELb0ELb1ELb1ELb0ELb1EEEvNS_16Flash_fwd_paramsE,"aw",@nobits
	.sectionflags	@""
	.align	16
	.zero		1024


//--------------------- .nv.shared._ZN5flash24flash_fwd_splitkv_kernelI23Flash_fwd_kernel_traitsILi128ELi64ELi128ELi4ELb0ELb0EN7cutlass10bfloat16_tE19Flash_kernel_traitsILi128ELi64ELi128ELi4ES3_EELb0ELb1ELb1ELb0ELb0ELb0ELb0ELb1EEEvNS_16Flash_fwd_paramsE --------------------------
	.section	.nv.shared._ZN5flash24flash_fwd_splitkv_kernelI23Flash_fwd_kernel_traitsILi128ELi64ELi128ELi4ELb0ELb0EN7cutlass10bfloat16_tE19Flash_kernel_traitsILi128ELi64ELi128ELi4ES3_EELb0ELb1ELb1ELb0ELb0ELb0ELb0ELb1EEEvNS_16Flash_fwd_paramsE,"aw",@nobits
	.sectionflags	@""
	.align	16
	.zero		1024


//--------------------- .nv.shared._ZN5flash24flash_fwd_splitkv_kernelI23Flash_fwd_kernel_traitsILi128ELi64ELi128ELi4ELb0ELb0EN7cutlass10bfloat16_tE19Flash_kernel_traitsILi128ELi64ELi128ELi4ES3_EELb0ELb1ELb1ELb0ELb0ELb1ELb0ELb1EEEvNS_16Flash_fwd_paramsE --------------------------
	.section	.nv.shared._ZN5flash24flash_fwd_splitkv_kernelI23Flash_fwd_kernel_traitsILi128ELi64ELi128ELi4ELb0ELb0EN7cutlass10bfloat16_tE19Flash_kernel_traitsILi128ELi64ELi128ELi4ES3_EELb0ELb1ELb1ELb0ELb0ELb1ELb0ELb1EEEvNS_16Flash_fwd_paramsE,"aw",@nobits
	.sectionflags	@""
	.align	16
	.zero		1024


//--------------------- .nv.shared._ZN5flash24flash_fwd_splitkv_kernelI23Flash_fwd_kernel_traitsILi128ELi64ELi128ELi4ELb0ELb0EN7cutlass10bfloat16_tE19Flash_kernel_traitsILi128ELi64ELi128ELi4ES3_EELb0ELb1ELb0ELb0ELb1ELb0ELb1ELb0EEEvNS_16Flash_fwd_paramsE --------------------------
	.section	.nv.shared._ZN5flash24flash_fwd_splitkv_kernelI23Flash_fwd_kernel_traitsILi128ELi64ELi128ELi4ELb0ELb0EN7cutlass10bfloat16_tE19Flash_kernel_traitsILi128ELi64ELi128ELi4ES3_EELb0ELb1ELb0ELb0ELb1ELb0ELb1ELb0EEEvNS_16Flash_fwd_paramsE,"aw",@nobits
	.sectionflags	@""
	.align	16
	.zero		1024


//--------------------- .nv.shared._ZN5flash24flash_fwd_splitkv_kernelI23Flash_fwd_kernel_traitsILi128ELi64ELi128ELi4ELb0ELb0EN7cutlass10bfloat16_tE19Flash_kernel_traitsILi128ELi64ELi128ELi4ES3_EELb0ELb1ELb0ELb0ELb1ELb1ELb1ELb0EEEvNS_16Flash_fwd_paramsE --------------------------
	.section	.nv.shared._ZN5flash24flash_fwd_splitkv_kernelI23Flash_fwd_kernel_traitsILi128ELi64ELi128ELi4ELb0ELb0EN7cutlass10bfloat16_tE19Flash_kernel_traitsILi128ELi64ELi128ELi4ES3_EELb0ELb1ELb0ELb0ELb1ELb1ELb1ELb0EEEvNS_16Flash_fwd_paramsE,"aw",@nobits
	.sectionflags	@""
	.align	16
	.zero		1024


//--------------------- .nv.shared._ZN5flash24flash_fwd_splitkv_kernelI23Flash_fwd_kernel_traitsILi128ELi64ELi128ELi4ELb0ELb0EN7cutlass10bfloat16_tE19Flash_kernel_traitsILi128ELi64ELi128ELi4ES3_EELb0ELb1ELb1ELb0ELb0ELb0ELb1ELb0EEEvNS_16Flash_fwd_paramsE --------------------------
	.section	.nv.shared._ZN5flash24flash_fwd_splitkv_kernelI23Flash_fwd_kernel_traitsILi128ELi64ELi128ELi4ELb0ELb0EN7cutlass10bfloat16_tE19Flash_kernel_traitsILi128ELi64ELi128ELi4ES3_EELb0ELb1ELb1ELb0ELb0ELb0ELb1ELb0EEEvNS_16Flash_fwd_paramsE,"aw",@nobits
	.sectionflags	@""
	.align	16
	.zero		1024


//--------------------- .nv.shared._ZN5flash24flash_fwd_splitkv_kernelI23Flash_fwd_kernel_traitsILi128ELi64ELi128ELi4ELb0ELb0EN7cutlass10bfloat16_tE19Flash_kernel_traitsILi128ELi64ELi128ELi4ES3_EELb0ELb1ELb1ELb0ELb0ELb1ELb1ELb0EEEvNS_16Flash_fwd_paramsE --------------------------
	.section	.nv.shared._ZN5flash24flash_fwd_splitkv_kernelI23Flash_fwd_kernel_traitsILi128ELi64ELi128ELi4ELb0ELb0EN7cutlass10bfloat16_tE19Flash_kernel_traitsILi128ELi64ELi128ELi4ES3_EELb0ELb1ELb1ELb0ELb0ELb1ELb1ELb0EEEvNS_16Flash_fwd_paramsE,"aw",@nobits
	.sectionflags	@""
	.align	16
	.zero		1024


//--------------------- .nv.shared._ZN5flash24flash_fwd_splitkv_kernelI23Flash_fwd_kernel_traitsILi128ELi64ELi128ELi4ELb0ELb0EN7cutlass10bfloat16_tE19Flash_kernel_traitsILi128ELi64ELi128ELi4ES3_EELb0ELb1ELb0ELb0ELb1ELb0ELb1ELb1EEEvNS_16Flash_fwd_paramsE --------------------------
	.section	.nv.shared._ZN5flash24flash_fwd_splitkv_kernelI23Flash_fwd_kernel_traitsILi128ELi64ELi128ELi4ELb0ELb0EN7cutlass10bfloat16_tE19Flash_kernel_traitsILi128ELi64ELi128ELi4ES3_EELb0ELb1ELb0ELb0ELb1ELb0ELb1ELb1EEEvNS_16Flash_fwd_paramsE,"aw",@nobits
	.sectionflags	@""
	.align	16
	.zero		1024


//--------------------- .nv.shared._ZN5flash24flash_fwd_splitkv_kernelI23Flash_fwd_kernel_traitsILi128ELi64ELi128ELi4ELb0ELb0EN7cutlass10bfloat16_tE19Flash_kernel_traitsILi128ELi64ELi128ELi4ES3_EELb0ELb1ELb0ELb0ELb1ELb1ELb1ELb1EEEvNS_16Flash_fwd_paramsE --------------------------
	.section	.nv.shared._ZN5flash24flash_fwd_splitkv_kernelI23Flash_fwd_kernel_traitsILi128ELi64ELi128ELi4ELb0ELb0EN7cutlass10bfloat16_tE19Flash_kernel_traitsILi128ELi64ELi128ELi4ES3_EELb0ELb1ELb0ELb0ELb1ELb1ELb1ELb1EEEvNS_16Flash_fwd_paramsE,"aw",@nobits
	.sectionflags	@""
	.align	16
	.zero		1024


//--------------------- .nv.shared._ZN5flash24flash_fwd_splitkv_kernelI23Flash_fwd_kernel_traitsILi128ELi64ELi128ELi4ELb0ELb0EN7cutlass10bfloat16_tE19Flash_kernel_traitsILi128ELi64ELi128ELi4ES3_EELb0ELb1ELb1ELb0ELb0ELb0ELb1ELb1EEEvNS_16Flash_fwd_paramsE --------------------------
	.section	.nv.shared._ZN5flash24flash_fwd_splitkv_kernelI23Flash_fwd_kernel_traitsILi128ELi64ELi128ELi4ELb0ELb0EN7cutlass10bfloat16_tE19Flash_kernel_traitsILi128ELi64ELi128ELi4ES3_EELb0ELb1ELb1ELb0ELb0ELb0ELb1ELb1EEEvNS_16Flash_fwd_paramsE,"aw",@nobits
	.sectionflags	@""
	.align	16
	.zero		1024


//--------------------- .nv.shared._ZN5flash24flash_fwd_splitkv_kernelI23Flash_fwd_kernel_traitsILi128ELi64ELi128ELi4ELb0ELb0EN7cutlass10bfloat16_tE19Flash_kernel_traitsILi128ELi64ELi128ELi4ES3_EELb0ELb1ELb1ELb0ELb0ELb1ELb1ELb1EEEvNS_16Flash_fwd_paramsE --------------------------
	.section	.nv.shared._ZN5flash24flash_fwd_splitkv_kernelI23Flash_fwd_kernel_traitsILi128ELi64ELi128ELi4ELb0ELb0EN7cutlass10bfloat16_tE19Flash_kernel_traitsILi128ELi64ELi128ELi4ES3_EELb0ELb1ELb1ELb0ELb0ELb1ELb1ELb1EEEvNS_16Flash_fwd_paramsE,"aw",@nobits
	.sectionflags	@""
	.align	16
	.zero		1024


//--------------------- .nv.shared._ZN5flash32flash_fwd_splitkv_combine_kernelI23Flash_fwd_kernel_traitsILi128ELi64ELi64ELi4ELb0ELb0EN7cutlass10bfloat16_tE19Flash_kernel_traitsILi128ELi64ELi64ELi4ES3_EELi4ELi7ELb0EEEvNS_16Flash_fwd_paramsE --------------------------
	.section	.nv.shared._ZN5flash32flash_fwd_splitkv_combine_kernelI23Flash_fwd_kernel_traitsILi128ELi64ELi64ELi4ELb0ELb0EN7cutlass10bfloat16_tE19Flash_kernel_traitsILi128ELi64ELi64ELi4ES3_EELi4ELi7ELb0EEEvNS_16Flash_fwd_paramsE,"aw",@nobits
	.sectionflags	@""
	.align	16
.nv.shared._ZN5flash32flash_fwd_splitkv_combine_kernelI23Flash_fwd_kernel_traitsILi128ELi64ELi64ELi4ELb0ELb0EN7cutlass10bfloat16_tE19Flash_kernel_traitsILi128ELi64ELi64ELi4ES3_EELi4ELi7ELb0EEEvNS_16Flash_fwd_paramsE:
	.zero		3584


//--------------------- .nv.shared._ZN5flash32flash_fwd_splitkv_combine_kernelI23Flash_fwd_kernel_traitsILi128ELi64ELi64ELi4ELb0ELb0EN7cutlass10bfloat16_tE19Flash_kernel_traitsILi128ELi64ELi64ELi4ES3_EELi4ELi6ELb0EEEvNS_16Flash_fwd_paramsE --------------------------
	.section	.nv.shared._ZN5flash32flash_fwd_splitkv_combine_kernelI23Flash_fwd_kernel_traitsILi128ELi64ELi64ELi4ELb0ELb0EN7cutlass10bfloat16_tE19Flash_kernel_traitsILi128ELi64ELi64ELi4ES3_EELi4ELi6ELb0EEEvNS_16Flash_fwd_paramsE,"aw",@nobits
	.sectionflags	@""
	.align	16
.nv.shared._ZN5flash32flash_fwd_splitkv_combine_kernelI23Flash_fwd_kernel_traitsILi128ELi64ELi64ELi4ELb0ELb0EN7cutlass10bfloat16_tE19Flash_kernel_traitsILi128ELi64ELi64ELi4ES3_EELi4ELi6ELb0EEEvNS_16Flash_fwd_paramsE:
	.zero		2304


//--------------------- .nv.shared._ZN5flash32flash_fwd_splitkv_combine_kernelI23Flash_fwd_kernel_traitsILi128ELi64ELi64ELi4ELb0ELb0EN7cutlass10bfloat16_tE19Flash_kernel_traitsILi128ELi64ELi64ELi4ES3_EELi4ELi5ELb0EEEvNS_16Flash_fwd_paramsE --------------------------
	.section	.nv.shared._ZN5flash32flash_fwd_splitkv_combine_kernelI23Flash_fwd_kernel_traitsILi128ELi64ELi64ELi4ELb0ELb0EN7cutlass10bfloat16_tE19Flash_kernel_traitsILi128ELi64ELi64ELi4ES3_EELi4ELi5ELb0EEEvNS_16Flash_fwd_paramsE,"aw",@nobits
	.sectionflags	@""
	.align	16
.nv.shared._ZN5flash32flash_fwd_splitkv_combine_kernelI23Flash_fwd_kernel_traitsILi128ELi64ELi64ELi4ELb0ELb0EN7cutlass10bfloat16_tE19Flash_kernel_traitsILi128ELi64ELi64ELi4ES3_EELi4ELi5ELb0EEEvNS_16Flash_fwd_paramsE:
	.zero		1664


//--------------------- .nv.shared._ZN5flash32flash_fwd_splitkv_combine_kernelI23Flash_fwd_kernel_traitsILi128ELi64ELi64ELi4ELb0ELb0EN7cutlass10bfloat16_tE19Flash_kernel_traitsILi128ELi64ELi64ELi4ES3_EELi4ELi4ELb0EEEvNS_16Flash_fwd_paramsE --------------------------
	.section	.nv.shared._ZN5flash32flash_fwd_splitkv_combine_kernelI23Flash_fwd_kernel_traitsILi128ELi64ELi64ELi4ELb0ELb0EN7cutlass10bfloat16_tE19Flash_kernel_traitsILi128ELi64ELi64ELi4ES3_EELi4ELi4ELb0EEEvNS_16Flash_fwd_paramsE,"aw",@nobits
	.sectionflags	@""
	.align	16
.nv.shared._ZN5flash32flash_fwd_splitkv_combine_kernelI23Flash_fwd_kernel_traitsILi128ELi64ELi64ELi4ELb0ELb0EN7cutlass10bfloat16_tE19Flash_kernel_traitsILi128ELi64ELi64ELi4ES3_EELi4ELi4ELb0EEEvNS_16Flash_fwd_paramsE:
	.zero		1344


//--------------------- .nv.shared._ZN5flash32flash_fwd_splitkv_combine_kernelI23Flash_fwd_kernel_traitsILi128ELi64ELi64ELi4ELb0ELb0EN7cutlass10bfloat16_tE19Flash_kernel_traitsILi128ELi64ELi64ELi4ES3_EELi4ELi3ELb0EEEvNS_16Flash_fwd_paramsE --------------------------
	.section	.nv.shared._ZN5flash32flash_fwd_splitkv_combine_kernelI23Flash_fwd_kernel_traitsILi128ELi64ELi64ELi4ELb0ELb0EN7cutlass10bfloat16_tE19Flash_kernel_traitsILi128ELi64ELi64ELi4ES3_EELi4ELi3ELb0EEEvNS_16Flash_fwd_paramsE,"aw",@nobits
	.sectionflags	@""
	.align	16
.nv.shared._ZN5flash32flash_fwd_splitkv_combine_kernelI23Flash_fwd_kernel_traitsILi128ELi64ELi64ELi4ELb0ELb0EN7cutlass10bfloat16_tE19Flash_kernel_traitsILi128ELi64ELi64ELi4ES3_EELi4ELi3ELb0EEEvNS_16Flash_fwd_paramsE:
	.zero		1184


//--------------------- .nv.shared._ZN5flash32flash_fwd_splitkv_combine_kernelI23Flash_fwd_kernel_traitsILi128ELi64ELi64ELi4ELb0ELb0EN7cutlass10bfloat16_tE19Flash_kernel_traitsILi128ELi64ELi64ELi4ES3_EELi4ELi2ELb0EEEvNS_16Flash_fwd_paramsE --------------------------
	.section	.nv.shared._ZN5flash32flash_fwd_splitkv_combine_kernelI23Flash_fwd_kernel_traitsILi128ELi64ELi64ELi4ELb0ELb0EN7cutlass10bfloat16_tE19Flash_kernel_traitsILi128ELi64ELi64ELi4ES3_EELi4ELi2ELb0EEEvNS_16Flash_fwd_paramsE,"aw",@nobits
	.sectionflags	@""
	.align	16
.nv.shared._ZN5flash32flash_fwd_splitkv_combine_kernelI23Flash_fwd_kernel_traitsILi128ELi64ELi64ELi4ELb0ELb0EN7cutlass10bfloat16_tE19Flash_kernel_traitsILi128ELi64ELi64ELi4ES3_EELi4ELi2ELb0EEEvNS_16Flash_fwd_paramsE:
	.zero		1104


//--------------------- .nv.shared._ZN5flash32flash_fwd_splitkv_combine_kernelI23Flash_fwd_kernel_traitsILi128ELi64ELi64ELi4ELb0ELb0EN7cutlass10bfloat16_tE19Flash_kernel_traitsILi128ELi64ELi64ELi4ES3_EELi4ELi1ELb0EEEvNS_16Flash_fwd_paramsE --------------------------
	.section	.nv.shared._ZN5flash32flash_fwd_splitkv_combine_kernelI23Flash_fwd_kernel_traitsILi128ELi64ELi64ELi4ELb0ELb0EN7cutlass10bfloat16_tE19Flash_kernel_traitsILi128ELi64ELi64ELi4ES3_EELi4ELi1ELb0EEEvNS_16Flash_fwd_paramsE,"aw",@nobits
	.sectionflags	@""
	.align	16
.nv.shared._ZN5flash32flash_fwd_splitkv_combine_kernelI23Flash_fwd_kernel_traitsILi128ELi64ELi64ELi4ELb0ELb0EN7cutlass10bfloat16_tE19Flash_kernel_traitsILi128ELi64ELi64ELi4ES3_EELi4ELi1ELb0EEEvNS_16Flash_fwd_paramsE:
	.zero		1072


//--------------------- .nv.shared._ZN5flash32flash_fwd_splitkv_combine_kernelI23Flash_fwd_kernel_traitsILi128ELi64ELi64ELi4ELb0ELb0EN7cutlass10bfloat16_tE19Flash_kernel_traitsILi128ELi64ELi64ELi4ES3_EELi4ELi7ELb1EEEvNS_16Flash_fwd_paramsE --------------------------
	.section	.nv.shared._ZN5flash32flash_fwd_splitkv_combine_kernelI23Flash_fwd_kernel_traitsILi128ELi64ELi64ELi4ELb0ELb0EN7cutlass10bfloat16_tE19Flash_kernel_traitsILi128ELi64ELi64ELi4ES3_EELi4ELi7ELb1EEEvNS_16Flash_fwd_paramsE,"aw",@nobits
	.sectionflags	@""
	.align	16
.nv.shared._ZN5flash32flash_fwd_splitkv_combine_kernelI23Flash_fwd_kernel_traitsILi128ELi64ELi64ELi4ELb0ELb0EN7cutlass10bfloat16_tE19Flash_kernel_traitsILi128ELi64ELi64ELi4ES3_EELi4ELi7ELb1EEEvNS_16Flash_fwd_paramsE:
	.zero		3584


//--------------------- .nv.shared._ZN5flash32flash_fwd_splitkv_combine_kernelI23Flash_fwd_kernel_traitsILi128ELi64ELi64ELi4ELb0ELb0EN7cutlass10bfloat16_tE19Flash_kernel_traitsILi128ELi64ELi64ELi4ES3_EELi4ELi6ELb1EEEvNS_16Flash_fwd_paramsE --------------------------
	.section	.nv.shared._ZN5flash32flash_fwd_splitkv_combine_kernelI23Flash_fwd_kernel_traitsILi128ELi64ELi64ELi4ELb0ELb0EN7cutlass10bfloat16_tE19Flash_kernel_traitsILi128ELi64ELi64ELi4ES3_EELi4ELi6ELb1EEEvNS_16Flash_fwd_paramsE,"aw",@nobits
	.sectionflags	@""
	.align	16
.nv.shared._ZN5flash32flash_fwd_splitkv_combine_kernelI23Flash_fwd_kernel_traitsILi128ELi64ELi64ELi4ELb0ELb0EN7cutlass10bfloat16_tE19Flash_kernel_traitsILi128ELi64ELi64ELi4ES3_EELi4ELi6ELb1EEEvNS_16Flash_fwd_paramsE:
	.zero		2304


//--------------------- .nv.shared._ZN5flash32flash_fwd_splitkv_combine_kernelI23Flash_fwd_kernel_traitsILi128ELi64ELi64ELi4ELb0ELb0EN7cutlass10bfloat16_tE19Flash_kernel_traitsILi128ELi64ELi64ELi4ES3_EELi4ELi5ELb1EEEvNS_16Flash_fwd_paramsE --------------------------
	.section	.nv.shared._ZN5flash32flash_fwd_splitkv_combine_kernelI23Flash_fwd_kernel_traitsILi128ELi64ELi64ELi4ELb0ELb0EN7cutlass10bfloat16_tE19Flash_kernel_traitsILi128ELi64ELi64ELi4ES3_EELi4ELi5ELb1EEEvNS_16Flash_fwd_paramsE,"aw",@nobits
	.sectionflags	@""
	.align	16
.nv.shared._ZN5flash32flash_fwd_splitkv_combine_kernelI23Flash_fwd_kernel_traitsILi128ELi64ELi64ELi4ELb0ELb0EN7cutlass10bfloat16_tE19Flash_kernel_traitsILi128ELi64ELi64ELi4ES3_EELi4ELi5ELb1EEEvNS_16Flash_fwd_paramsE:
	.zero		1664


//--------------------- .nv.shared._ZN5flash32flash_fwd_splitkv_combine_kernelI23Flash_fwd_kernel_traitsILi128ELi64ELi64ELi4ELb0ELb0EN7cutlass10bfloat16_tE19Flash_kernel_traitsILi128ELi64ELi64ELi4ES3_EELi4ELi4ELb1EEEvNS_16Flash_fwd_paramsE --------------------------
	.section	.nv.shared._ZN5flash32flash_fwd_splitkv_combine_kernelI23Flash_fwd_kernel_traitsILi128ELi64ELi64ELi4ELb0ELb0EN7cutlass10bfloat16_tE19Flash_kernel_traitsILi128ELi64ELi64ELi4ES3_EELi4ELi4ELb1EEEvNS_16Flash_fwd_paramsE,"aw",@nobits
	.sectionflags	@""
	.align	16
.nv.shared._ZN5flash32flash_fwd_splitkv_combine_kernelI23Flash_fwd_kernel_traitsILi128ELi64ELi64ELi4ELb0ELb0EN7cutlass10bfloat16_tE19Flash_kernel_traitsILi128ELi64ELi64ELi4ES3_EELi4ELi4ELb1EEEvNS_16Flash_fwd_paramsE:
	.zero		1344


//--------------------- .nv.shared._ZN5flash32flash_fwd_splitkv_combine_kernelI23Flash_fwd_kernel_traitsILi128ELi64ELi64ELi4ELb0ELb0EN7cutlass10bfloat16_tE19Flash_kernel_traitsILi128ELi64ELi64ELi4ES3_EELi4ELi3ELb1EEEvNS_16Flash_fwd_paramsE --------------------------
	.section	.nv.shared._ZN5flash32flash_fwd_splitkv_combine_kernelI23Flash_fwd_kernel_traitsILi128ELi64ELi64ELi4ELb0ELb0EN7cutlass10bfloat16_tE19Flash_kernel_traitsILi128ELi64ELi64ELi4ES3_EELi4ELi3ELb1EEEvNS_16Flash_fwd_paramsE,"aw",@nobits
	.sectionflags	@""
	.align	16
.nv.shared._ZN5flash32flash_fwd_splitkv_combine_kernelI23Flash_fwd_kernel_traitsILi128ELi64ELi64ELi4ELb0ELb0EN7cutlass10bfloat16_tE19Flash_kernel_traitsILi128ELi64ELi64ELi4ES3_EELi4ELi3ELb1EEEvNS_16Flash_fwd_paramsE:
	.zero		1184


//--------------------- .nv.shared._ZN5flash32flash_fwd_splitkv_combine_kernelI23Flash_fwd_kernel_traitsILi128ELi64ELi64ELi4ELb0ELb0EN7cutlass10bfloat16_tE19Flash_kernel_traitsILi128ELi64ELi64ELi4ES3_EELi4ELi2ELb1EEEvNS_16Flash_fwd_paramsE --------------------------
	.section	.nv.shared._ZN5flash32flash_fwd_splitkv_combine_kernelI23Flash_fwd_kernel_traitsILi128ELi64ELi64ELi4ELb0ELb0EN7cutlass10bfloat16_tE19Flash_kernel_traitsILi128ELi64ELi64ELi4ES3_EELi4ELi2ELb1EEEvNS_16Flash_fwd_paramsE,"aw",@nobits
	.sectionflags	@""
	.align	16
.nv.shared._ZN5flash32flash_fwd_splitkv_combine_kernelI23Flash_fwd_kernel_traitsILi128ELi64ELi64ELi4ELb0ELb0EN7cutlass10bfloat16_tE19Flash_kernel_traitsILi128ELi64ELi64ELi4ES3_EELi4ELi2ELb1EEEvNS_16Flash_fwd_paramsE:
	.zero		1104


//--------------------- .nv.shared._ZN5flash32flash_fwd_splitkv_combine_kernelI23Flash_fwd_kernel_traitsILi128ELi64ELi64ELi4ELb0ELb0EN7cutlass10bfloat16_tE19Flash_kernel_traitsILi128ELi64ELi64ELi4ES3_EELi4ELi1ELb1EEEvNS_16Flash_fwd_paramsE --------------------------
	.section	.nv.shared._ZN5flash32flash_fwd_splitkv_combine_kernelI23Flash_fwd_kernel_traitsILi128ELi64ELi64ELi4ELb0ELb0EN7cutlass10bfloat16_tE19Flash_kernel_traitsILi128ELi64ELi64ELi4ES3_EELi4ELi1ELb1EEEvNS_16Flash_fwd_paramsE,"aw",@nobits
	.sectionflags	@""
	.align	16
.nv.shared._ZN5flash32flash_fwd_splitkv_combine_kernelI23Flash_fwd_kernel_traitsILi128ELi64ELi64ELi4ELb0ELb0EN7cutlass10bfloat16_tE19Flash_kernel_traitsILi128ELi64ELi64ELi4ES3_EELi4ELi1ELb1EEEvNS_16Flash_fwd_paramsE:
	.zero		1072


//--------------------- .nv.shared._ZN5flash24flash_fwd_splitkv_kernelI23Flash_fwd_kernel_traitsILi128ELi64ELi64ELi4ELb0ELb0EN7cutlass10bfloat16_tE19Flash_kernel_traitsILi128ELi64ELi64ELi4ES3_EELb0ELb0ELb0ELb0ELb1ELb0ELb0ELb0EEEvNS_16Flash_fwd_paramsE --------------------------
	.section	.nv.shared._ZN5flash24flash_fwd_splitkv_kernelI23Flash_fwd_kernel_traitsILi128ELi64ELi64ELi4ELb0ELb0EN7cutlass10bfloat16_tE19Flash_kernel_traitsILi128ELi64ELi64ELi4ES3_EELb0ELb0ELb0ELb0ELb1ELb0ELb0ELb0EEEvNS_16Flash_fwd_paramsE,"aw",@nobits
	.sectionflags	@""
	.align	16
	.zero		1024


//--------------------- .nv.shared._ZN5flash24flash_fwd_splitkv_kernelI23Flash_fwd_kernel_traitsILi128ELi64ELi64ELi4ELb0ELb0EN7cutlass10bfloat16_tE19Flash_kernel_traitsILi128ELi64ELi64ELi4ES3_EELb0ELb0ELb0ELb0ELb1ELb1ELb0ELb0EEEvNS_16Flash_fwd_paramsE --------------------------
	.section	.nv.shared._ZN5flash24flash_fwd_splitkv_kernelI23Flash_fwd_kernel_traitsILi128ELi64ELi64ELi4ELb0ELb0EN7cutlass10bfloat16_tE19Flash_kernel_traitsILi128ELi64ELi64ELi4ES3_EELb0ELb0ELb0ELb0ELb1ELb1ELb0ELb0EEEvNS_16Flash_fwd_paramsE,"aw",@nobits
	.sectionflags	@""
	.align	16
	.zero		1024


//--------------------- .nv.shared._ZN5flash24flash_fwd_splitkv_kernelI23Flash_fwd_kernel_traitsILi128ELi64ELi64ELi4ELb0ELb0EN7cutlass10bfloat16_tE19Flash_kernel_traitsILi128ELi64ELi64ELi4ES3_EELb0ELb0ELb0ELb0ELb1ELb0ELb1ELb0EEEvNS_16Flash_fwd_paramsE --------------------------
	.section	.nv.shared._ZN5flash24flash_fwd_splitkv_kernelI23Flash_fwd_kernel_traitsILi128ELi64ELi64ELi4ELb0ELb0EN7cutlass10bfloat16_tE19Flash_kernel_traitsILi128ELi64ELi64ELi4ES3_EELb0ELb0ELb0ELb0ELb1ELb0ELb1ELb0EEEvNS_16Flash_fwd_paramsE,"aw",@nobits
	.sectionflags	@""
	.align	16
	.zero		1024


//--------------------- .nv.shared._ZN5flash24flash_fwd_splitkv_kernelI23Flash_fwd_kernel_traitsILi128ELi64ELi64ELi4ELb0ELb0EN7cutlass10bfloat16_tE19Flash_kernel_traitsILi128ELi64ELi64ELi4ES3_EELb0ELb0ELb0ELb0ELb1ELb1ELb1ELb0EEEvNS_16Flash_fwd_paramsE --------------------------
	.section	.nv.shared._ZN5flash24flash_fwd_splitkv_kernelI23Flash_fwd_kernel_traitsILi128ELi64ELi64ELi4ELb0ELb0EN7cutlass10bfloat16_tE19Flash_kernel_traitsILi128ELi64ELi64ELi4ES3_EELb0ELb0ELb0ELb0ELb1ELb1ELb1ELb0EEEvNS_16Flash_fwd_paramsE,"aw",@nobits
	.sectionflags	@""
	.align	16
	.zero		1024


//--------------------- .nv.shared._ZN5flash24flash_fwd_splitkv_kernelI23Flash_fwd_kernel_traitsILi128ELi64ELi64ELi4ELb0ELb0EN7cutlass10bfloat16_tE19Flash_kernel_traitsILi128ELi64ELi64ELi4ES3_EELb0ELb0ELb0ELb0ELb0ELb0ELb0ELb0EEEvNS_16Flash_fwd_paramsE --------------------------
	.section	.nv.shared._ZN5flash24flash_fwd_splitkv_kernelI23Flash_fwd_kernel_traitsILi128ELi64ELi64ELi4ELb0ELb0EN7cutlass10bfloat16_tE19Flash_kernel_traitsILi128ELi64ELi64ELi4ES3_EELb0ELb0ELb0ELb0ELb0ELb0ELb0ELb0EEEvNS_16Flash_fwd_paramsE,"aw",@nobits
	.sectionflags	@""
	.align	16
	.zero		1024


//--------------------- .nv.shared._ZN5flash24flash_fwd_splitkv_kernelI23Flash_fwd_kernel_traitsILi128ELi64ELi64ELi4ELb0ELb0EN7cutlass10bfloat16_tE19Flash_kernel_traitsILi128ELi64ELi64ELi4ES3_EELb0ELb0ELb0ELb0ELb0ELb1ELb0ELb0EEEvNS_16Flash_fwd_paramsE --------------------------
	.section	.nv.shared._ZN5flash24flash_fwd_splitkv_kernelI23Flash_fwd_kernel_traitsILi128ELi64ELi64ELi4ELb0ELb0EN7cutlass10bfloat16_tE19Flash_kernel_traitsILi128ELi64ELi64ELi4ES3_EELb0ELb0ELb0ELb0ELb0ELb1ELb0ELb0EEEvNS_16Flash_fwd_paramsE,"aw",@nobits
	.sectionflags	@""
	.align	16
	.zero		1024


//--------------------- .nv.shared._ZN5flash24flash_fwd_splitkv_kernelI23Flash_fwd_kernel_traitsILi128ELi64ELi64ELi4ELb0ELb0EN7cutlass10bfloat16_tE19Flash_kernel_traitsILi128ELi64ELi64ELi4ES3_EELb0ELb0ELb0ELb0ELb0ELb0ELb0ELb1EEEvNS_16Flash_fwd_paramsE --------------------------
	.section	.nv.shared._ZN5flash24flash_fwd_splitkv_kernelI23Flash_fwd_kernel_traitsILi128ELi64ELi64ELi4ELb0ELb0EN7cutlass10bfloat16_tE19Flash_kernel_traitsILi128ELi64ELi64ELi4ES3_EELb0ELb0ELb0ELb0ELb0ELb0ELb0ELb1EEEvNS_16Flash_fwd_paramsE,"aw",@nobits
	.sectionflags	@""
	.align	16
	.zero		1024


//--------------------- .nv.shared._ZN5flash24flash_fwd_splitkv_kernelI23Flash_fwd_kernel_traitsILi128ELi64ELi64ELi4ELb0ELb0EN7cutlass10bfloat16_tE19Flash_kernel_traitsILi128ELi64ELi64ELi4ES3_EELb0ELb0ELb0ELb0ELb0ELb1ELb0ELb1EEEvNS_16Flash_fwd_paramsE --------------------------
	.section	.nv.shared._ZN5flash24flash_fwd_splitkv_kernelI23Flash_fwd_kernel_traitsILi128ELi64ELi64ELi4ELb0ELb0EN7cutlass10bfloat16_tE19Flash_kernel_traitsILi128ELi64ELi64ELi4ES3_EELb0ELb0ELb0ELb0ELb0ELb1ELb0ELb1EEEvNS_16Flash_fwd_paramsE,"aw",@nobits
	.sectionflags	@""
	.align	16
	.zero		1024


//--------------------- .nv.shared._ZN5flash24flash_fwd_splitkv_kernelI23Flash_fwd_kernel_traitsILi128ELi64ELi64ELi4ELb0ELb0EN7cutlass10bfloat16_tE19Flash_kernel_traitsILi128ELi64ELi64ELi4ES3_EELb0ELb0ELb0ELb0ELb0ELb0ELb1ELb0EEEvNS_16Flash_fwd_paramsE --------------------------
	.section	.nv.shared._ZN5flash24flash_fwd_splitkv_kernelI23Flash_fwd_kernel_traitsILi128ELi64ELi64ELi4ELb0ELb0EN7cutlass10bfloat16_tE19Flash_kernel_traitsILi128ELi64ELi64ELi4ES3_EELb0ELb0ELb0ELb0ELb0ELb0ELb1ELb0EEEvNS_16Flash_fwd_paramsE,"aw",@nobits
	.sectionflags	@""
	.align	16
	.zero		1024


//--------------------- .nv.shared._ZN5flash24flash_fwd_splitkv_kernelI23Flash_fwd_kernel_traitsILi128ELi64ELi64ELi4ELb0ELb0EN7cutlass10bfloat16_tE19Flash_kernel_traitsILi128ELi64ELi64ELi4ES3_EELb0ELb0ELb0ELb0ELb0ELb1ELb1ELb0EEEvNS_16Flash_fwd_paramsE --------------------------
	.section	.nv.shared._ZN5flash24flash_fwd_splitkv_kernelI23Flash_fwd_kernel_traitsILi128ELi64ELi64ELi4ELb0ELb0EN7cutlass10bfloat16_tE19Flash_kernel_traitsILi128ELi64ELi64ELi4ES3_EELb0ELb0ELb0ELb0ELb0ELb1ELb1ELb0EEEvNS_16Flash_fwd_paramsE,"aw",@nobits
	.sectionflags	@""
	.align	16
	.zero		1024


//--------------------- .nv.shared._ZN5flash24flash_fwd_splitkv_kernelI23Flash_fwd_kernel_traitsILi128ELi64ELi64ELi4ELb0ELb0EN7cutlass10bfloat16_tE19Flash_kernel_traitsILi128ELi64ELi64ELi4ES3_EELb0ELb0ELb0ELb0ELb0ELb0ELb1ELb1EEEvNS_16Flash_fwd_paramsE --------------------------
	.section	.nv.shared._ZN5flash24flash_fwd_splitkv_kernelI23Flash_fwd_kernel_traitsILi128ELi64ELi64ELi4ELb0ELb0EN7cutlass10bfloat16_tE19Flash_kernel_traitsILi128ELi64ELi64ELi4ES3_EELb0ELb0ELb0ELb0ELb0ELb0ELb1ELb1EEEvNS_16Flash_fwd_paramsE,"aw",@nobits
	.sectionflags	@""
	.align	16
	.zero		1024


//--------------------- .nv.shared._ZN5flash24flash_fwd_splitkv_kernelI23Flash_fwd_kernel_traitsILi128ELi64ELi64ELi4ELb0ELb0EN7cutlass10bfloat16_tE19Flash_kernel_traitsILi128ELi64ELi64ELi4ES3_EELb0ELb0ELb0ELb0ELb0ELb1ELb1ELb1EEEvNS_16Flash_fwd_paramsE --------------------------
	.section	.nv.shared._ZN5flash24flash_fwd_splitkv_kernelI23Flash_fwd_kernel_traitsILi128ELi64ELi64ELi4ELb0ELb0EN7cutlass10bfloat16_tE19Flash_kernel_traitsILi128ELi64ELi64ELi4ES3_EELb0ELb0ELb0ELb0ELb0ELb1ELb1ELb1EEEvNS_16Flash_fwd_paramsE,"aw",@nobits
	.sectionflags	@""
	.align	16
	.zero		1024


//--------------------- .nv.shared._ZN5flash24flash_fwd_splitkv_kernelI23Flash_fwd_kernel_traitsILi128ELi64ELi64ELi4ELb0ELb0EN7cutlass10bfloat16_tE19Flash_kernel_traitsILi128ELi64ELi64ELi4ES3_EELb0ELb1ELb0ELb0ELb0ELb0ELb0ELb0EEEvNS_16Flash_fwd_paramsE --------------------------
	.section	.nv.shared._ZN5flash24flash_fwd_splitkv_kernelI23Flash_fwd_kernel_traitsILi128ELi64ELi64ELi4ELb0ELb0EN7cutlass10bfloat16_tE19Flash_kernel_traitsILi128ELi64ELi64ELi4ES3_EELb0ELb1ELb0ELb0ELb0ELb0ELb0ELb0EEEvNS_16Flash_fwd_paramsE,"aw",@nobits
	.sectionflags	@""
	.align	16
	.zero		1024


//--------------------- .nv.shared._ZN5flash24flash_fwd_splitkv_kernelI23Flash_fwd_kernel_traitsILi128ELi64ELi64ELi4ELb0ELb0EN7cutlass10bfloat16_tE19Flash_kernel_traitsILi128ELi64ELi64ELi4ES3_EELb0ELb1ELb0ELb0ELb0ELb1ELb0ELb0EEEvNS_16Flash_fwd_paramsE --------------------------
	.section	.nv.shared._ZN5flash24flash_fwd_splitkv_kernelI23Flash_fwd_kernel_traitsILi128ELi64ELi64ELi4ELb0ELb0EN7cutlass10bfloat16_tE19Flash_kernel_traitsILi128ELi64ELi64ELi4ES3_EELb0ELb1ELb0ELb0ELb0ELb1ELb0ELb0EEEvNS_16Flash_fwd_paramsE,"aw",@nobits
	.sectionflags	@""
	.align	16
	.zero		1024


//--------------------- .nv.shared._ZN5flash24flash_fwd_splitkv_kernelI23Flash_fwd_kernel_traitsILi128ELi64ELi64ELi4ELb0ELb0EN7cutlass10bfloat16_tE19Flash_kernel_traitsILi128ELi64ELi64ELi4ES3_EELb0ELb1ELb0ELb0ELb0ELb0ELb0ELb1EEEvNS_16Flash_fwd_paramsE --------------------------
	.section	.nv.shared._ZN5flash24flash_fwd_splitkv_kernelI23Flash_fwd_kernel_traitsILi128ELi64ELi64ELi4ELb0ELb0EN7cutlass10bfloat16_tE19Flash_kernel_traitsILi128ELi64ELi64ELi4ES3_EELb0ELb1ELb0ELb0ELb0ELb0ELb0ELb1EEEvNS_16Flash_fwd_paramsE,"aw",@nobits
	.sectionflags	@""
	.align	16
	.zero		1024


//--------------------- .nv.shared._ZN5flash24flash_fwd_splitkv_kernelI23Flash_fwd_kernel_traitsILi128ELi64ELi64ELi4ELb0ELb0EN7cutlass10bfloat16_tE19Flash_kernel_traitsILi128ELi64ELi64ELi4ES3_EELb0ELb1ELb0ELb0ELb0ELb1ELb0ELb1EEEvNS_16Flash_fwd_paramsE --------------------------
	.section	.nv.shared._ZN5flash24flash_fwd_splitkv_kernelI23Flash_fwd_kernel_traitsILi128ELi64ELi64ELi4ELb0ELb0EN7cutlass10bfloat16_tE19Flash_kernel_traitsILi128ELi64ELi64ELi4ES3_EELb0ELb1ELb0ELb0ELb0ELb1ELb0ELb1EEEvNS_16Flash_fwd_paramsE,"aw",@nobits
	.sectionflags	@""
	.align	16
	.zero		1024


//--------------------- .nv.shared._ZN5flash24flash_fwd_splitkv_kernelI23Flash_fwd_kernel_traitsILi128ELi64ELi64ELi4ELb0ELb0EN7cutlass10bfloat16_tE19Flash_kernel_traitsILi128ELi64ELi64ELi4ES3_EELb0ELb1ELb0ELb0ELb0ELb0ELb1ELb0EEEvNS_16Flash_fwd_paramsE --------------------------
	.section	.nv.shared._ZN5flash24flash_fwd_splitkv_kernelI23Flash_fwd_kernel_traitsILi128ELi64ELi64ELi4ELb0ELb0EN7cutlass10bfloat16_tE19Flash_kernel_traitsILi128ELi64ELi64ELi4ES3_EELb0ELb1ELb0ELb0ELb0ELb0ELb1ELb0EEEvNS_16Flash_fwd_paramsE,"aw",@nobits
	.sectionflags	@""
	.align	16
	.zero		1024


//--------------------- .nv.shared._ZN5flash24flash_fwd_splitkv_kernelI23Flash_fwd_kernel_traitsILi128ELi64ELi64ELi4ELb0ELb0EN7cutlass10bfloat16_tE19Flash_kernel_traitsILi128ELi64ELi64ELi4ES3_EELb0ELb1ELb0ELb0ELb0ELb1ELb1ELb0EEEvNS_16Flash_fwd_paramsE --------------------------
	.section	.nv.shared._ZN5flash24flash_fwd_splitkv_kernelI23Flash_fwd_kernel_traitsILi128ELi64ELi64ELi4ELb0ELb0EN7cutlass10bfloat16_tE19Flash_kernel_traitsILi128ELi64ELi64ELi4ES3_EELb0ELb1ELb0ELb0ELb0ELb1ELb1ELb0EEEvNS_16Flash_fwd_paramsE,"aw",@nobits
	.sectionflags	@""
	.align	16
	.zero		1024


//--------------------- .nv.shared._ZN5flash24flash_fwd_splitkv_kernelI23Flash_fwd_kernel_traitsILi128ELi64ELi64ELi4ELb0ELb0EN7cutlass10bfloat16_tE19Flash_kernel_traitsILi128ELi64ELi64ELi4ES3_EELb0ELb1ELb0ELb0ELb0ELb0ELb1ELb1EEEvNS_16Flash_fwd_paramsE --------------------------
	.section	.nv.shared._ZN5flash24flash_fwd_splitkv_kernelI23Flash_fwd_kernel_traitsILi128ELi64ELi64ELi4ELb0ELb0EN7cutlass10bfloat16_tE19Flash_kernel_traitsILi128ELi64ELi64ELi4ES3_EELb0ELb1ELb0ELb0ELb0ELb0ELb1ELb1EEEvNS_16Flash_fwd_paramsE,"aw",@nobits
	.sectionflags	@""
	.align	16
	.zero		1024


//--------------------- .nv.shared._ZN5flash24flash_fwd_splitkv_kernelI23Flash_fwd_kernel_traitsILi128ELi64ELi64ELi4ELb0ELb0EN7cutlass10bfloat16_tE19Flash_kernel_traitsILi128ELi64ELi64ELi4ES3_EELb0ELb1ELb0ELb0ELb0ELb1ELb1ELb1EEEvNS_16Flash_fwd_paramsE --------------------------
	.section	.nv.shared._ZN5flash24flash_fwd_splitkv_kernelI23Flash_fwd_kernel_traitsILi128ELi64ELi64ELi4ELb0ELb0EN7cutlass10bfloat16_tE19Flash_kernel_traitsILi128ELi64ELi64ELi4ES3_EELb0ELb1ELb0ELb0ELb0ELb1ELb1ELb1EEEvNS_16Flash_fwd_paramsE,"aw",@nobits
	.sectionflags	@""
	.align	16
	.zero		1024


//--------------------- .nv.shared._ZN5flash24flash_fwd_splitkv_kernelI23Flash_fwd_kernel_traitsILi128ELi64ELi64ELi4ELb0ELb0EN7cutlass10bfloat16_tE19Flash_kernel_traitsILi128ELi64ELi64ELi4ES3_EELb0ELb0ELb0ELb1ELb1ELb0ELb0ELb0EEEvNS_16Flash_fwd_paramsE --------------------------
	.section	.nv.shared._ZN5flash24flash_fwd_splitkv_kernelI23Flash_fwd_kernel_traitsILi128ELi64ELi64ELi4ELb0ELb0EN7cutlass10bfloat16_tE19Flash_kernel_traitsILi128ELi64ELi64ELi4ES3_EELb0ELb0ELb0ELb1ELb1ELb0ELb0ELb0EEEvNS_16Flash_fwd_paramsE,"aw",@nobits
	.sectionflags	@""
	.align	16
	.zero		1024


//--------------------- .nv.shared._ZN5flash24flash_fwd_splitkv_kernelI23Flash_fwd_kernel_traitsILi128ELi64ELi64ELi4ELb0ELb0EN7cutlass10bfloat16_tE19Flash_kernel_traitsILi128ELi64ELi64ELi4ES3_EELb0ELb0ELb0ELb1ELb1ELb1ELb0ELb0EEEvNS_16Flash_fwd_paramsE --------------------------
	.section	.nv.shared._ZN5flash24flash_fwd_splitkv_kernelI23Flash_fwd_kernel_traitsILi128ELi64ELi64ELi4ELb0ELb0EN7cutlass10bfloat16_tE19Flash_kernel_traitsILi128ELi64ELi64ELi4ES3_EELb0ELb0ELb0ELb1ELb1ELb1ELb0ELb0EEEvNS_16Flash_fwd_paramsE,"aw",@nobits
	.sectionflags	@""
	.align	16
	.zero		1024


//--------------------- .nv.shared._ZN5flash24flash_fwd_splitkv_kernelI23Flash_fwd_kernel_traitsILi128ELi64ELi64ELi4ELb0ELb0EN7cutlass10bfloat16_tE19Flash_kernel_traitsILi128ELi64ELi64ELi4ES3_EELb0ELb0ELb1ELb0ELb0ELb0ELb0ELb0EEEvNS_16Flash_fwd_paramsE --------------------------
	.section	.nv.shared._ZN5flash24flash_fwd_splitkv_kernelI23Flash_fwd_kernel_traitsILi128ELi64ELi64ELi4ELb0ELb0EN7cutlass10bfloat16_tE19Flash_kernel_traitsILi128ELi64ELi64ELi4ES3_EELb0ELb0ELb1ELb0ELb0ELb0ELb0ELb0EEEvNS_16Flash_fwd_paramsE,"aw",@nobits
	.sectionflags	@""
	.align	16
	.zero		1024


//--------------------- .nv.shared._ZN5flash24flash_fwd_splitkv_kernelI23Flash_fwd_kernel_traitsILi128ELi64ELi64ELi4ELb0ELb0EN7cutlass10bfloat16_tE19Flash_kernel_traitsILi128ELi64ELi64ELi4ES3_EELb0ELb0ELb1ELb0ELb0ELb1ELb0ELb0EEEvNS_16Flash_fwd_paramsE --------------------------
	.section	.nv.shared._ZN5flash24flash_fwd_splitkv_kernelI23Flash_fwd_kernel_traitsILi128ELi64ELi64ELi4ELb0ELb0EN7cutlass10bfloat16_tE19Flash_kernel_traitsILi128ELi64ELi64ELi4ES3_EELb0ELb0ELb1ELb0ELb0ELb1ELb0ELb0EEEvNS_16Flash_fwd_paramsE,"aw",@nobits
	.sectionflags	@""
	.align	16
	.zero		1024


//--------------------- .nv.shared._ZN5flash24flash_fwd_splitkv_kernelI23Flash_fwd_kernel_traitsILi128ELi64ELi64ELi4ELb0ELb0EN7cutlass10bfloat16_tE19Flash_kernel_traitsILi128ELi64ELi64ELi4ES3_EELb0ELb0ELb0ELb0ELb1ELb0ELb0ELb1EEEvNS_16Flash_fwd_paramsE --------------------------
	.section	.nv.shared._ZN5flash24flash_fwd_splitkv_kernelI23Flash_fwd_kernel_traitsILi128ELi64ELi64ELi4ELb0ELb0EN7cutlass10bfloat16_tE19Flash_kernel_traitsILi128ELi64ELi64ELi4ES3_EELb0ELb0ELb0ELb0ELb1ELb0ELb0ELb1EEEvNS_16Flash_fwd_paramsE,"aw",@nobits
	.sectionflags	@""
	.align	16
	.zero		1024


//--------------------- .nv.shared._ZN5flash24flash_fwd_splitkv_kernelI23Flash_fwd_kernel_traitsILi128ELi64ELi64ELi4ELb0ELb0EN7cutlass10bfloat16_tE19Flash_kernel_traitsILi128ELi64ELi64ELi4ES3_EELb0ELb0ELb0ELb0ELb1ELb1ELb0ELb1EEEvNS_16Flash_fwd_paramsE --------------------------
	.section	.nv.shared._ZN5flash24flash_fwd_splitkv_kernelI23Flash_fwd_kernel_traitsILi128ELi64ELi64ELi4ELb0ELb0EN7cutlass10bfloat16_tE19Flash_kernel_traitsILi128ELi64ELi64ELi4ES3_EELb0ELb0ELb0ELb0ELb1ELb1ELb0ELb1EEEvNS_16Flash_fwd_paramsE,"aw",@nobits
	.sectionflags	@""
	.align	16
	.zero		1024


//--------------------- .nv.shared._ZN5flash24flash_fwd_splitkv_kernelI23Flash_fwd_kernel_traitsILi128ELi64ELi64ELi4ELb0ELb0EN7cutlass10bfloat16_tE19Flash_kernel_traitsILi128ELi64ELi64ELi4ES3_EELb0ELb0ELb1ELb0ELb0ELb0ELb0ELb1EEEvNS_16Flash_fwd_paramsE --------------------------
	.section	.nv.shared._ZN5flash24flash_fwd_splitkv_kernelI23Flash_fwd_kernel_traitsILi128ELi64ELi64ELi4ELb0ELb0EN7cutlass10bfloat16_tE19Flash_kernel_traitsILi128ELi64ELi64ELi4ES3_EELb0ELb0ELb1ELb0ELb0ELb0ELb0ELb1EEEvNS_16Flash_fwd_paramsE,"aw",@nobits
	.sectionflags	@""
	.align	16
	.zero		1024


//--------------------- .nv.shared._ZN5flash24flash_fwd_splitkv_kernelI23Flash_fwd_kernel_traitsILi128ELi64ELi64ELi4ELb0ELb0EN7cutlass10bfloat16_tE19Flash_kernel_traitsILi128ELi64ELi64ELi4ES3_EELb0ELb0ELb1ELb0ELb0ELb1ELb0ELb1EEEvNS_16Flash_fwd_paramsE --------------------------
	.section	.nv.shared._ZN5flash24flash_fwd_splitkv_kernelI23Flash_fwd_kernel_traitsILi128ELi64ELi64ELi4ELb0ELb0EN7cutlass10bfloat16_tE19Flash_kernel_traitsILi128ELi64ELi64ELi4ES3_EELb0ELb0ELb1ELb0ELb0ELb1ELb0ELb1EEEvNS_16Flash_fwd_paramsE,"aw",@nobits
	.sectionflags	@""
	.align	16
	.zero		1024


//--------------------- .nv.shared._ZN5flash24flash_fwd_splitkv_kernelI23Flash_fwd_kernel_traitsILi128ELi64ELi64ELi4ELb0ELb0EN7cutlass10bfloat16_tE19Flash_kernel_traitsILi128ELi64ELi64ELi4ES3_EELb0ELb0ELb0ELb1ELb1ELb0ELb1ELb0EEEvNS_16Flash_fwd_paramsE --------------------------
	.section	.nv.shared._ZN5flash24flash_fwd_splitkv_kernelI23Flash_fwd_kernel_traitsILi128ELi64ELi64ELi4ELb0ELb0EN7cutlass10bfloat16_tE19Flash_kernel_traitsILi128ELi64ELi64ELi4ES3_EELb0ELb0ELb0ELb1ELb1ELb0ELb1ELb0EEEvNS_16Flash_fwd_paramsE,"aw",@nobits
	.sectionflags	@""
	.align	16
	.zero		1024


//--------------------- .nv.shared._ZN5flash24flash_fwd_splitkv_kernelI23Flash_fwd_kernel_traitsILi128ELi64ELi64ELi4ELb0ELb0EN7cutlass10bfloat16_tE19Flash_kernel_traitsILi128ELi64ELi64ELi4ES3_EELb0ELb0ELb0ELb1ELb1ELb1ELb1ELb0EEEvNS_16Flash_fwd_paramsE --------------------------
	.section	.nv.shared._ZN5flash24flash_fwd_splitkv_kernelI23Flash_fwd_kernel_traitsILi128ELi64ELi64ELi4ELb0ELb0EN7cutlass10bfloat16_tE19Flash_kernel_traitsILi128ELi64ELi64ELi4ES3_EELb0ELb0ELb0ELb1ELb1ELb1ELb1ELb0EEEvNS_16Flash_fwd_paramsE,"aw",@nobits
	.sectionflags	@""
	.align	16
	.zero		1024


//--------------------- .nv.shared._ZN5flash24flash_fwd_splitkv_kernelI23Flash_fwd_kernel_traitsILi128ELi64ELi64ELi4ELb0ELb0EN7cutlass10bfloat16_tE19Flash_kernel_traitsILi128ELi64ELi64ELi4ES3_EELb0ELb0ELb1ELb0ELb0ELb0ELb1ELb0EEEvNS_16Flash_fwd_paramsE --------------------------
	.section	.nv.shared._ZN5flash24flash_fwd_splitkv_kernelI23Flash_fwd_kernel_traitsILi128ELi64ELi64ELi4ELb0ELb0EN7cutlass10bfloat16_tE19Flash_kernel_traitsILi128ELi64ELi64ELi4ES3_EELb0ELb0ELb1ELb0ELb0ELb0ELb1ELb0EEEvNS_16Flash_fwd_paramsE,"aw",@nobits
	.sectionflags	@""
	.align	16
	.zero		1024


//--------------------- .nv.shared._ZN5flash24flash_fwd_splitkv_kernelI23Flash_fwd_kernel_traitsILi128ELi64ELi64ELi4ELb0ELb0EN7cutlass10bfloat16_tE19Flash_kernel_traitsILi128ELi64ELi64ELi4ES3_EELb0ELb0ELb1ELb0ELb0ELb1ELb1ELb0EEEvNS_16Flash_fwd_paramsE --------------------------
	.section	.nv.shared._ZN5flash24flash_fwd_splitkv_kernelI23Flash_fwd_kernel_traitsILi128ELi64ELi64ELi4ELb0ELb0EN7cutlass10bfloat16_tE19Flash_kernel_traitsILi128ELi64ELi64ELi4ES3_EELb0ELb0ELb1ELb0ELb0ELb1ELb1ELb0EEEvNS_16Flash_fwd_paramsE,"aw",@nobits
	.sectionflags	@""
	.align	16
	.zero		1024


//--------------------- .nv.shared._ZN5flash24flash_fwd_splitkv_kernelI23Flash_fwd_kernel_traitsILi128ELi64ELi64ELi4ELb0ELb0EN7cutlass10bfloat16_tE19Flash_kernel_traitsILi128ELi64ELi64ELi4ES3_EELb0ELb0ELb0ELb0ELb1ELb0ELb1ELb1EEEvNS_16Flash_fwd_paramsE --------------------------
	.section	.nv.shared._ZN5flash24flash_fwd_splitkv_kernelI23Flash_fwd_kernel_traitsILi128ELi64ELi64ELi4ELb0ELb0EN7cutlass10bfloat16_tE19Flash_kernel_traitsILi128ELi64ELi64ELi4ES3_EELb0ELb0ELb0ELb0ELb1ELb0ELb1ELb1EEEvNS_16Flash_fwd_paramsE,"aw",@nobits
	.sectionflags	@""
	.align	16
	.zero		1024


//--------------------- .nv.shared._ZN5flash24flash_fwd_splitkv_kernelI23Flash_fwd_kernel_traitsILi128ELi64ELi64ELi4ELb0ELb0EN7cutlass10bfloat16_tE19Flash_kernel_traitsILi128ELi64ELi64ELi4ES3_EELb0ELb0ELb0ELb0ELb1ELb1ELb1ELb1EEEvNS_16Flash_fwd_paramsE --------------------------
	.section	.nv.shared._ZN5flash24flash_fwd_splitkv_kernelI23Flash_fwd_kernel_traitsILi128ELi64ELi64ELi4ELb0ELb0EN7cutlass10bfloat16_tE19Flash_kernel_traitsILi128ELi64ELi64ELi4ES3_EELb0ELb0ELb0ELb0ELb1ELb1ELb1ELb1EEEvNS_16Flash_fwd_paramsE,"aw",@nobits
	.sectionflags	@""
	.align	16
	.zero		1024


//--------------------- .nv.shared._ZN5flash24flash_fwd_splitkv_kernelI23Flash_fwd_kernel_traitsILi128ELi64ELi64ELi4ELb0ELb0EN7cutlass10bfloat16_tE19Flash_kernel_traitsILi128ELi64ELi64ELi4ES3_EELb0ELb0ELb1ELb0ELb0ELb0ELb1ELb1EEEvNS_16Flash_fwd_paramsE --------------------------
	.section	.nv.shared._ZN5flash24flash_fwd_splitkv_kernelI23Flash_fwd_kernel_traitsILi128ELi64ELi64ELi4ELb0ELb0EN7cutlass10bfloat16_tE19Flash_kernel_traitsILi128ELi64ELi64ELi4ES3_EELb0ELb0ELb1ELb0ELb0ELb0ELb1ELb1EEEvNS_16Flash_fwd_paramsE,"aw",@nobits
	.sectionflags	@""
	.align	16
	.zero		1024


//--------------------- .nv.shared._ZN5flash24flash_fwd_splitkv_kernelI23Flash_fwd_kernel_traitsILi128ELi64ELi64ELi4ELb0ELb0EN7cutlass10bfloat16_tE19Flash_kernel_traitsILi128ELi64ELi64ELi4ES3_EELb0ELb0ELb1ELb0ELb0ELb1ELb1ELb1EEEvNS_16Flash_fwd_paramsE --------------------------
	.section	.nv.shared._ZN5flash24flash_fwd_splitkv_kernelI23Flash_fwd_kernel_traitsILi128ELi64ELi64ELi4ELb0ELb0EN7cutlass10bfloat16_tE19Flash_kernel_traitsILi128ELi64ELi64ELi4ES3_EELb0ELb0ELb1ELb0ELb0ELb1ELb1ELb1EEEvNS_16Flash_fwd_paramsE,"aw",@nobits
	.sectionflags	@""
	.align	16
	.zero		1024


//--------------------- .nv.shared._ZN5flash24flash_fwd_splitkv_kernelI23Flash_fwd_kernel_traitsILi128ELi64ELi64ELi4ELb0ELb0EN7cutlass10bfloat16_tE19Flash_kernel_traitsILi128ELi64ELi64ELi4ES3_EELb0ELb1ELb0ELb0ELb1ELb0ELb0ELb0EEEvNS_16Flash_fwd_paramsE --------------------------
	.section	.nv.shared._ZN5flash24flash_fwd_splitkv_kernelI23Flash_fwd_kernel_traitsILi128ELi64ELi64ELi4ELb0ELb0EN7cutlass10bfloat16_tE19Flash_kernel_traitsILi128ELi64ELi64ELi4ES3_EELb0ELb1ELb0ELb0ELb1ELb0ELb0ELb0EEEvNS_16Flash_fwd_paramsE,"aw",@nobits
	.sectionflags	@""
	.align	16
	.zero		1024


//--------------------- .nv.shared._ZN5flash24flash_fwd_splitkv_kernelI23Flash_fwd_kernel_traitsILi128ELi64ELi64ELi4ELb0ELb0EN7cutlass10bfloat16_tE19Flash_kernel_traitsILi128ELi64ELi64ELi4ES3_EELb0ELb1ELb0ELb0ELb1ELb1ELb0ELb0EEEvNS_16Flash_fwd_paramsE --------------------------
	.section	.nv.shared._ZN5flash24flash_fwd_splitkv_kernelI23Flash_fwd_kernel_traitsILi128ELi64ELi64ELi4ELb0ELb0EN7cutlass10bfloat16_tE19Flash_kernel_traitsILi128ELi64ELi64ELi4ES3_EELb0ELb1ELb0ELb0ELb1ELb1ELb0ELb0EEEvNS_16Flash_fwd_paramsE,"aw",@nobits
	.sectionflags	@""
	.align	16
	.zero		1024


//--------------------- .nv.shared._ZN5flash24flash_fwd_splitkv_kernelI23Flash_fwd_kernel_traitsILi128ELi64ELi64ELi4ELb0ELb0EN7cutlass10bfloat16_tE19Flash_kernel_traitsILi128ELi64ELi64ELi4ES3_EELb0ELb1ELb1ELb0ELb0ELb0ELb0ELb0EEEvNS_16Flash_fwd_paramsE --------------------------
	.section	.nv.shared._ZN5flash24flash_fwd_splitkv_kernelI23Flash_fwd_kernel_traitsILi128ELi64ELi64ELi4ELb0ELb0EN7cutlass10bfloat16_tE19Flash_kernel_traitsILi128ELi64ELi64ELi4ES3_EELb0ELb1ELb1ELb0ELb0ELb0ELb0ELb0EEEvNS_16Flash_fwd_paramsE,"aw",@nobits
	.sectionflags	@""
	.align	16
	.zero		1024


//--------------------- .nv.shared._ZN5flash24flash_fwd_splitkv_kernelI23Flash_fwd_kernel_traitsILi128ELi64ELi64ELi4ELb0ELb0EN7cutlass10bfloat16_tE19Flash_kernel_traitsILi128ELi64ELi64ELi4ES3_EELb0ELb1ELb1ELb0ELb0ELb1ELb0ELb0EEEvNS_16Flash_fwd_paramsE --------------------------
	.section	.nv.shared._ZN5flash24flash_fwd_splitkv_kernelI23Flash_fwd_kernel_traitsILi128ELi64ELi64ELi4ELb0ELb0EN7cutlass10bfloat16_tE19Flash_kernel_traitsILi128ELi64ELi64ELi4ES3_EELb0ELb1ELb1ELb0ELb0ELb1ELb0ELb0EEEvNS_16Flash_fwd_paramsE,"aw",@nobits
	.sectionflags	@""
	.align	16
	.zero		1024


//--------------------- .nv.shared._ZN5flash24flash_fwd_splitkv_kernelI23Flash_fwd_kernel_traitsILi128ELi64ELi64ELi4ELb0ELb0EN7cutlass10bfloat16_tE19Flash_kernel_traitsILi128ELi64ELi64ELi4ES3_EELb0ELb1ELb0ELb0ELb1ELb0ELb0ELb1EEEvNS_16Flash_fwd_paramsE --------------------------
	.section	.nv.shared._ZN5flash24flash_fwd_splitkv_kernelI23Flash_fwd_kernel_traitsILi128ELi64ELi64ELi4ELb0ELb0EN7cutlass10bfloat16_tE19Flash_kernel_traitsILi128ELi64ELi64ELi4ES3_EELb0ELb1ELb0ELb0ELb1ELb0ELb0ELb1EEEvNS_16Flash_fwd_paramsE,"aw",@nobits
	.sectionflags	@""
	.align	16
	.zero		1024


//--------------------- .nv.shared._ZN5flash24flash_fwd_splitkv_kernelI23Flash_fwd_kernel_traitsILi128ELi64ELi64ELi4ELb0ELb0EN7cutlass10bfloat16_tE19Flash_kernel_traitsILi128ELi64ELi64ELi4ES3_EELb0ELb1ELb0ELb0ELb1ELb1ELb0ELb1EEEvNS_16Flash_fwd_paramsE --------------------------
	.section	.nv.shared._ZN5flash24flash_fwd_splitkv_kernelI23Flash_fwd_kernel_traitsILi128ELi64ELi64ELi4ELb0ELb0EN7cutlass10bfloat16_tE19Flash_kernel_traitsILi128ELi64ELi64ELi4ES3_EELb0ELb1ELb0ELb0ELb1ELb1ELb0ELb1EEEvNS_16Flash_fwd_paramsE,"aw",@nobits
	.sectionflags	@""
	.align	16
	.zero		1024


//--------------------- .nv.shared._ZN5flash24flash_fwd_splitkv_kernelI23Flash_fwd_kernel_traitsILi128ELi64ELi64ELi4ELb0ELb0EN7cutlass10bfloat16_tE19Flash_kernel_traitsILi128ELi64ELi64ELi4ES3_EELb0ELb1ELb1ELb0ELb0ELb0ELb0ELb1EEEvNS_16Flash_fwd_paramsE --------------------------
	.section	.nv.shared._ZN5flash24flash_fwd_splitkv_kernelI23Flash_fwd_kernel_traitsILi128ELi64ELi64ELi4ELb0ELb0EN7cutlass10bfloat16_tE19Flash_kernel_traitsILi128ELi64ELi64ELi4ES3_EELb0ELb1ELb1ELb0ELb0ELb0ELb0ELb1EEEvNS_16Flash_fwd_paramsE,"aw",@nobits
	.sectionflags	@""
	.align	16
	.zero		1024


//--------------------- .nv.shared._ZN5flash24flash_fwd_splitkv_kernelI23Flash_fwd_kernel_traitsILi128ELi64ELi64ELi4ELb0ELb0EN7cutlass10bfloat16_tE19Flash_kernel_traitsILi128ELi64ELi64ELi4ES3_EELb0ELb1ELb1ELb0ELb0ELb1ELb0ELb1EEEvNS_16Flash_fwd_paramsE --------------------------
	.section	.nv.shared._ZN5flash24flash_fwd_splitkv_kernelI23Flash_fwd_kernel_traitsILi128ELi64ELi64ELi4ELb0ELb0EN7cutlass10bfloat16_tE19Flash_kernel_traitsILi128ELi64ELi64ELi4ES3_EELb0ELb1ELb1ELb0ELb0ELb1ELb0ELb1EEEvNS_16Flash_fwd_paramsE,"aw",@nobits
	.sectionflags	@""
	.align	16
	.zero		1024


//--------------------- .nv.shared._ZN5flash24flash_fwd_splitkv_kernelI23Flash_fwd_kernel_traitsILi128ELi64ELi64ELi4ELb0ELb0EN7cutlass10bfloat16_tE19Flash_kernel_traitsILi128ELi64ELi64ELi4ES3_EELb0ELb1ELb0ELb0ELb1ELb0ELb1ELb0EEEvNS_16Flash_fwd_paramsE --------------------------
	.section	.nv.shared._ZN5flash24flash_fwd_splitkv_kernelI23Flash_fwd_kernel_traitsILi128ELi64ELi64ELi4ELb0ELb0EN7cutlass10bfloat16_tE19Flash_kernel_traitsILi128ELi64ELi64ELi4ES3_EELb0ELb1ELb0ELb0ELb1ELb0ELb1ELb0EEEvNS_16Flash_fwd_paramsE,"aw",@nobits
	.sectionflags	@""
	.align	16
	.zero		1024


//--------------------- .nv.shared._ZN5flash24flash_fwd_splitkv_kernelI23Flash_fwd_kernel_traitsILi128ELi64ELi64ELi4ELb0ELb0EN7cutlass10bfloat16_tE19Flash_kernel_traitsILi128ELi64ELi64ELi4ES3_EELb0ELb1ELb0ELb0ELb1ELb1ELb1ELb0EEEvNS_16Flash_fwd_paramsE --------------------------
	.section	.nv.shared._ZN5flash24flash_fwd_splitkv_kernelI23Flash_fwd_kernel_traitsILi128ELi64ELi64ELi4ELb0ELb0EN7cutlass10bfloat16_tE19Flash_kernel_traitsILi128ELi64ELi64ELi4ES3_EELb0ELb1ELb0ELb0ELb1ELb1ELb1ELb0EEEvNS_16Flash_fwd_paramsE,"aw",@nobits
	.sectionflags	@""
	.align	16
	.zero		1024


//--------------------- .nv.shared._ZN5flash24flash_fwd_splitkv_kernelI23Flash_fwd_kernel_traitsILi128ELi64ELi64ELi4ELb0ELb0EN7cutlass10bfloat16_tE19Flash_kernel_traitsILi128ELi64ELi64ELi4ES3_EELb0ELb1ELb1ELb0ELb0ELb0ELb1ELb0EEEvNS_16Flash_fwd_paramsE --------------------------
	.section	.nv.shared._ZN5flash24flash_fwd_splitkv_kernelI23Flash_fwd_kernel_traitsILi128ELi64ELi64ELi4ELb0ELb0EN7cutlass10bfloat16_tE19Flash_kernel_traitsILi128ELi64ELi64ELi4ES3_EELb0ELb1ELb1ELb0ELb0ELb0ELb1ELb0EEEvNS_16Flash_fwd_paramsE,"aw",@nobits
	.sectionflags	@""
	.align	16
	.zero		1024


//--------------------- .nv.shared._ZN5flash24flash_fwd_splitkv_kernelI23Flash_fwd_kernel_traitsILi128ELi64ELi64ELi4ELb0ELb0EN7cutlass10bfloat16_tE19Flash_kernel_traitsILi128ELi64ELi64ELi4ES3_EELb0ELb1ELb1ELb0ELb0ELb1ELb1ELb0EEEvNS_16Flash_fwd_paramsE --------------------------
	.section	.nv.shared._ZN5flash24flash_fwd_splitkv_kernelI23Flash_fwd_kernel_traitsILi128ELi64ELi64ELi4ELb0ELb0EN7cutlass10bfloat16_tE19Flash_kernel_traitsILi128ELi64ELi64ELi4ES3_EELb0ELb1ELb1ELb0ELb0ELb1ELb1ELb0EEEvNS_16Flash_fwd_paramsE,"aw",@nobits
	.sectionflags	@""
	.align	16
	.zero		1024


//--------------------- .nv.shared._ZN5flash24flash_fwd_splitkv_kernelI23Flash_fwd_kernel_traitsILi128ELi64ELi64ELi4ELb0ELb0EN7cutlass10bfloat16_tE19Flash_kernel_traitsILi128ELi64ELi64ELi4ES3_EELb0ELb1ELb0ELb0ELb1ELb0ELb1ELb1EEEvNS_16Flash_fwd_paramsE --------------------------
	.section	.nv.shared._ZN5flash24flash_fwd_splitkv_kernelI23Flash_fwd_kernel_traitsILi128ELi64ELi64ELi4ELb0ELb0EN7cutlass10bfloat16_tE19Flash_kernel_traitsILi128ELi64ELi64ELi4ES3_EELb0ELb1ELb0ELb0ELb1ELb0ELb1ELb1EEEvNS_16Flash_fwd_paramsE,"aw",@nobits
	.sectionflags	@""
	.align	16
	.zero		1024


//--------------------- .nv.shared._ZN5flash24flash_fwd_splitkv_kernelI23Flash_fwd_kernel_traitsILi128ELi64ELi64ELi4ELb0ELb0EN7cutlass10bfloat16_tE19Flash_kernel_traitsILi128ELi64ELi64ELi4ES3_EELb0ELb1ELb0ELb0ELb1ELb1ELb1ELb1EEEvNS_16Flash_fwd_paramsE --------------------------
	.section	.nv.shared._ZN5flash24flash_fwd_splitkv_kernelI23Flash_fwd_kernel_traitsILi128ELi64ELi64ELi4ELb0ELb0EN7cutlass10bfloat16_tE19Flash_kernel_traitsILi128ELi64ELi64ELi4ES3_EELb0ELb1ELb0ELb0ELb1ELb1ELb1ELb1EEEvNS_16Flash_fwd_paramsE,"aw",@nobits
	.sectionflags	@""
	.align	16
	.zero		1024


//--------------------- .nv.shared._ZN5flash24flash_fwd_splitkv_kernelI23Flash_fwd_kernel_traitsILi128ELi64ELi64ELi4ELb0ELb0EN7cutlass10bfloat16_tE19Flash_kernel_traitsILi128ELi64ELi64ELi4ES3_EELb0ELb1ELb1ELb0ELb0ELb0ELb1ELb1EEEvNS_16Flash_fwd_paramsE --------------------------
	.section	.nv.shared._ZN5flash24flash_fwd_splitkv_kernelI23Flash_fwd_kernel_traitsILi128ELi64ELi64ELi4ELb0ELb0EN7cutlass10bfloat16_tE19Flash_kernel_traitsILi128ELi64ELi64ELi4ES3_EELb0ELb1ELb1ELb0ELb0ELb0ELb1ELb1EEEvNS_16Flash_fwd_paramsE,"aw",@nobits
	.sectionflags	@""
	.align	16
	.zero		1024


//--------------------- .nv.shared._ZN5flash24flash_fwd_splitkv_kernelI23Flash_fwd_kernel_traitsILi128ELi64ELi64ELi4ELb0ELb0EN7cutlass10bfloat16_tE19Flash_kernel_traitsILi128ELi64ELi64ELi4ES3_EELb0ELb1ELb1ELb0ELb0ELb1ELb1ELb1EEEvNS_16Flash_fwd_paramsE --------------------------
	.section	.nv.shared._ZN5flash24flash_fwd_splitkv_kernelI23Flash_fwd_kernel_traitsILi128ELi64ELi64ELi4ELb0ELb0EN7cutlass10bfloat16_tE19Flash_kernel_traitsILi128ELi64ELi64ELi4ES3_EELb0ELb1ELb1ELb0ELb0ELb1ELb1ELb1EEEvNS_16Flash_fwd_paramsE,"aw",@nobits
	.sectionflags	@""
	.align	16
	.zero		1024


//--------------------- .nv.constant0._ZN5flash32flash_fwd_splitkv_combine_kernelI23Flash_fwd_kernel_traitsILi128ELi64ELi128ELi4ELb0ELb0EN7cutlass10bfloat16_tE19Flash_kernel_traitsILi128ELi64ELi128ELi4ES3_EELi4ELi7ELb0EEEvNS_16Flash_fwd_paramsE --------------------------
	.section	.nv.constant0._ZN5flash32flash_fwd_splitkv_combine_kernelI23Flash_fwd_kernel_traitsILi128ELi64ELi128ELi4ELb0ELb0EN7cutlass10bfloat16_tE19Flash_kernel_traitsILi128ELi64ELi128ELi4ES3_EELi4ELi7ELb0EEEvNS_16Flash_fwd_paramsE,"a",@progbits
	.sectionflags	@""
	.align	4
.nv.constant0._ZN5flash32flash_fwd_splitkv_combine_kernelI23Flash_fwd_kernel_traitsILi128ELi64ELi128ELi4ELb0ELb0EN7cutlass10bfloat16_tE19Flash_kernel_traitsILi128ELi64ELi128ELi4ES3_EELi4ELi7ELb0EEEvNS_16Flash_fwd_paramsE:
	.zero		1360


//--------------------- .nv.constant0._ZN5flash32flash_fwd_splitkv_combine_kernelI23Flash_fwd_kernel_traitsILi128ELi64ELi128ELi4ELb0ELb0EN7cutlass10bfloat16_tE19Flash_kernel_traitsILi128ELi64ELi128ELi4ES3_EELi4ELi6ELb0EEEvNS_16Flash_fwd_paramsE --------------------------
	.section	.nv.constant0._ZN5flash32flash_fwd_splitkv_combine_kernelI23Flash_fwd_kernel_traitsILi128ELi64ELi128ELi4ELb0ELb0EN7cutlass10bfloat16_tE19Flash_kernel_traitsILi128ELi64ELi128ELi4ES3_EELi4ELi6ELb0EEEvNS_16Flash_fwd_paramsE,"a",@progbits
	.sectionflags	@""
	.align	4
.nv.constant0._ZN5flash32flash_fwd_splitkv_combine_kernelI23Flash_fwd_kernel_traitsILi128ELi64ELi128ELi4ELb0ELb0EN7cutlass10bfloat16_tE19Flash_kernel_traitsILi128ELi64ELi128ELi4ES3_EELi4ELi6ELb0EEEvNS_16Flash_fwd_paramsE:
	.zero		1360


//--------------------- .nv.constant0._ZN5flash32flash_fwd_splitkv_combine_kernelI23Flash_fwd_kernel_traitsILi128ELi64ELi128ELi4ELb0ELb0EN7cutlass10bfloat16_tE19Flash_kernel_traitsILi128ELi64ELi128ELi4ES3_EELi4ELi5ELb0EEEvNS_16Flash_fwd_paramsE --------------------------
	.section	.nv.constant0._ZN5flash32flash_fwd_splitkv_combine_kernelI23Flash_fwd_kernel_traitsILi128ELi64ELi128ELi4ELb0ELb0EN7cutlass10bfloat16_tE19Flash_kernel_traitsILi128ELi64ELi128ELi4ES3_EELi4ELi5ELb0EEEvNS_16Flash_fwd_paramsE,"a",@progbits
	.sectionflags	@""
	.align	4
.nv.constant0._ZN5flash32flash_fwd_splitkv_combine_kernelI23Flash_fwd_kernel_traitsILi128ELi64ELi128ELi4ELb0ELb0EN7cutlass10bfloat16_tE19Flash_kernel_traitsILi128ELi64ELi128ELi4ES3_EELi4ELi5ELb0EEEvNS_16Flash_fwd_paramsE:
	.zero		1360


//--------------------- .nv.constant0._ZN5flash32flash_fwd_splitkv_combine_kernelI23Flash_fwd_kernel_traitsILi128ELi64ELi128ELi4ELb0ELb0EN7cutlass10bfloat16_tE19Flash_kernel_traitsILi128ELi64ELi128ELi4ES3_EELi4ELi4ELb0EEEvNS_16Flash_fwd_paramsE --------------------------
	.section	.nv.constant0._ZN5flash32flash_fwd_splitkv_combine_kernelI23Flash_fwd_kernel_traitsILi128ELi64ELi128ELi4ELb0ELb0EN7cutlass10bfloat16_tE19Flash_kernel_traitsILi128ELi64ELi128ELi4ES3_EELi4ELi4ELb0EEEvNS_16Flash_fwd_paramsE,"a",@progbits
	.sectionflags	@""
	.align	4
.nv.constant0._ZN5flash32flash_fwd_splitkv_combine_kernelI23Flash_fwd_kernel_traitsILi128ELi64ELi128ELi4ELb0ELb0EN7cutlass10bfloat16_tE19Flash_kernel_traitsILi128ELi64ELi128ELi4ES3_EELi4ELi4ELb0EEEvNS_16Flash_fwd_paramsE:
	.zero		1360


//--------------------- .nv.constant0._ZN5flash32flash_fwd_splitkv_combine_kernelI23Flash_fwd_kernel_traitsILi128ELi64ELi128ELi4ELb0ELb0EN7cutlass10bfloat16_tE19Flash_kernel_traitsILi128ELi64ELi128ELi4ES3_EELi4ELi3ELb0EEEvNS_16Flash_fwd_paramsE --------------------------
	.section	.nv.constant0._ZN5flash32flash_fwd_splitkv_combine_kernelI23Flash_fwd_kernel_traitsILi128ELi64ELi128ELi4ELb0ELb0EN7cutlass10bfloat16_tE19Flash_kernel_traitsILi128ELi64ELi128ELi4ES3_EELi4ELi3ELb0EEEvNS_16Flash_fwd_paramsE,"a",@progbits
	.sectionflags	@""
	.align	4
.nv.constant0._ZN5flash32flash_fwd_splitkv_combine_kernelI23Flash_fwd_kernel_traitsILi128ELi64ELi128ELi4ELb0ELb0EN7cutlass10bfloat16_tE19Flash_kernel_traitsILi128ELi64ELi128ELi4ES3_EELi4ELi3ELb0EEEvNS_16Flash_fwd_paramsE:
	.zero		1360


//--------------------- .nv.constant0._ZN5flash32flash_fwd_splitkv_combine_kernelI23Flash_fwd_kernel_traitsILi128ELi64ELi128ELi4ELb0ELb0EN7cutlass10bfloat16_tE19Flash_kernel_traitsILi128ELi64ELi128ELi4ES3_EELi4ELi2ELb0EEEvNS_16Flash_fwd_paramsE --------------------------
	.section	.nv.constant0._ZN5flash32flash_fwd_splitkv_combine_kernelI23Flash_fwd_kernel_traitsILi128ELi64ELi128ELi4ELb0ELb0EN7cutlass10bfloat16_tE19Flash_kernel_traitsILi128ELi64ELi128ELi4ES3_EELi4ELi2ELb0EEEvNS_16Flash_fwd_paramsE,"a",@progbits
	.sectionflags	@""
	.align	4
.nv.constant0._ZN5flash32flash_fwd_splitkv_combine_kernelI23Flash_fwd_kernel_traitsILi128ELi64ELi128ELi4ELb0ELb0EN7cutlass10bfloat16_tE19Flash_kernel_traitsILi128ELi64ELi128ELi4ES3_EELi4ELi2ELb0EEEvNS_16Flash_fwd_paramsE:
	.zero		1360


//--------------------- .nv.constant0._ZN5flash32flash_fwd_splitkv_combine_kernelI23Flash_fwd_kernel_traitsILi128ELi64ELi128ELi4ELb0ELb0EN7cutlass10bfloat16_tE19Flash_kernel_traitsILi128ELi64ELi128ELi4ES3_EELi4ELi1ELb0EEEvNS_16Flash_fwd_paramsE --------------------------
	.section	.nv.constant0._ZN5flash32flash_fwd_splitkv_combine_kernelI23Flash_fwd_kernel_traitsILi128ELi64ELi128ELi4ELb0ELb0EN7cutlass10bfloat16_tE19Flash_kernel_traitsILi128ELi64ELi128ELi4ES3_EELi4ELi1ELb0EEEvNS_16Flash_fwd_paramsE,"a",@progbits
	.sectionflags	@""
	.align	4
.nv.constant0._ZN5flash32flash_fwd_splitkv_combine_kernelI23Flash_fwd_kernel_traitsILi128ELi64ELi128ELi4ELb0ELb0EN7cutlass10bfloat16_tE19Flash_kernel_traitsILi128ELi64ELi128ELi4ES3_EELi4ELi1ELb0EEEvNS_16Flash_fwd_paramsE:
	.zero		1360


//--------------------- .nv.constant0._ZN5flash32flash_fwd_splitkv_combine_kernelI23Flash_fwd_kernel_traitsILi128ELi64ELi128ELi4ELb0ELb0EN7cutlass10bfloat16_tE19Flash_kernel_traitsILi128ELi64ELi128ELi4ES3_EELi4ELi7ELb1EEEvNS_16Flash_fwd_paramsE --------------------------
	.section	.nv.constant0._ZN5flash32flash_fwd_splitkv_combine_kernelI23Flash_fwd_kernel_traitsILi128ELi64ELi128ELi4ELb0ELb0EN7cutlass10bfloat16_tE19Flash_kernel_traitsILi128ELi64ELi128ELi4ES3_EELi4ELi7ELb1EEEvNS_16Flash_fwd_paramsE,"a",@progbits
	.sectionflags	@""
	.align	4
.nv.constant0._ZN5flash32flash_fwd_splitkv_combine_kernelI23Flash_fwd_kernel_traitsILi128ELi64ELi128ELi4ELb0ELb0EN7cutlass10bfloat16_tE19Flash_kernel_traitsILi128ELi64ELi128ELi4ES3_EELi4ELi7ELb1EEEvNS_16Flash_fwd_paramsE:
	.zero		1360


//--------------------- .nv.constant0._ZN5flash32flash_fwd_splitkv_combine_kernelI23Flash_fwd_kernel_traitsILi128ELi64ELi128ELi4ELb0ELb0EN7cutlass10bfloat16_tE19Flash_kernel_traitsILi128ELi64ELi128ELi4ES3_EELi4ELi6ELb1EEEvNS_16Flash_fwd_paramsE --------------------------
	.section	.nv.constant0._ZN5flash32flash_fwd_splitkv_combine_kernelI23Flash_fwd_kernel_traitsILi128ELi64ELi128ELi4ELb0ELb0EN7cutlass10bfloat16_tE19Flash_kernel_traitsILi128ELi64ELi128ELi4ES3_EELi4ELi6ELb1EEEvNS_16Flash_fwd_paramsE,"a",@progbits
	.sectionflags	@""
	.align	4
.nv.constant0._ZN5flash32flash_fwd_splitkv_combine_kernelI23Flash_fwd_kernel_traitsILi128ELi64ELi128ELi4ELb0ELb0EN7cutlass10bfloat16_tE19Flash_kernel_traitsILi128ELi64ELi128ELi4ES3_EELi4ELi6ELb1EEEvNS_16Flash_fwd_paramsE:
	.zero		1360


//--------------------- .nv.constant0._ZN5flash32flash_fwd_splitkv_combine_kernelI23Flash_fwd_kernel_traitsILi128ELi64ELi128ELi4ELb0ELb0EN7cutlass10bfloat16_tE19Flash_kernel_traitsILi128ELi64ELi128ELi4ES3_EELi4ELi5ELb1EEEvNS_16Flash_fwd_paramsE --------------------------
	.section	.nv.constant0._ZN5flash32flash_fwd_splitkv_combine_kernelI23Flash_fwd_kernel_traitsILi128ELi64ELi128ELi4ELb0ELb0EN7cutlass10bfloat16_tE19Flash_kernel_traitsILi128ELi64ELi128ELi4ES3_EELi4ELi5ELb1EEEvNS_16Flash_fwd_paramsE,"a",@progbits
	.sectionflags	@""
	.align	4
.nv.constant0._ZN5flash32flash_fwd_splitkv_combine_kernelI23Flash_fwd_kernel_traitsILi128ELi64ELi128ELi4ELb0ELb0EN7cutlass10bfloat16_tE19Flash_kernel_traitsILi128ELi64ELi128ELi4ES3_EELi4ELi5ELb1EEEvNS_16Flash_fwd_paramsE:
	.zero		1360


//--------------------- .nv.constant0._ZN5flash32flash_fwd_splitkv_combine_kernelI23Flash_fwd_kernel_traitsILi128ELi64ELi128ELi4ELb0ELb0EN7cutlass10bfloat16_tE19Flash_kernel_traitsILi128ELi64ELi128ELi4ES3_EELi4ELi4ELb1EEEvNS_16Flash_fwd_paramsE --------------------------
	.section	.nv.constant0._ZN5flash32flash_fwd_splitkv_combine_kernelI23Flash_fwd_kernel_traitsILi128ELi64ELi128ELi4ELb0ELb0EN7cutlass10bfloat16_tE19Flash_kernel_traitsILi128ELi64ELi128ELi4ES3_EELi4ELi4ELb1EEEvNS_16Flash_fwd_paramsE,"a",@progbits
	.sectionflags	@""
	.align	4
.nv.constant0._ZN5flash32flash_fwd_splitkv_combine_kernelI23Flash_fwd_kernel_traitsILi128ELi64ELi128ELi4ELb0ELb0EN7cutlass10bfloat16_tE19Flash_kernel_traitsILi128ELi64ELi128ELi4ES3_EELi4ELi4ELb1EEEvNS_16Flash_fwd_paramsE:
	.zero		1360


//--------------------- .nv.constant0._ZN5flash32flash_fwd_splitkv_combine_kernelI23Flash_fwd_kernel_traitsILi128ELi64ELi128ELi4ELb0ELb0EN7cutlass10bfloat16_tE19Flash_kernel_traitsILi128ELi64ELi128ELi4ES3_EELi4ELi3ELb1EEEvNS_16Flash_fwd_paramsE --------------------------
	.section	.nv.constant0._ZN5flash32flash_fwd_splitkv_combine_kernelI23Flash_fwd_kernel_traitsILi128ELi64ELi128ELi4ELb0ELb0EN7cutlass10bfloat16_tE19Flash_kernel_traitsILi128ELi64ELi128ELi4ES3_EELi4ELi3ELb1EEEvNS_16Flash_fwd_paramsE,"a",@progbits
	.sectionflags	@""
	.align	4
.nv.constant0._ZN5flash32flash_fwd_splitkv_combine_kernelI23Flash_fwd_kernel_traitsILi128ELi64ELi128ELi4ELb0ELb0EN7cutlass10bfloat16_tE19Flash_kernel_traitsILi128ELi64ELi128ELi4ES3_EELi4ELi3ELb1EEEvNS_16Flash_fwd_paramsE:
	.zero		1360


//--------------------- .nv.constant0._ZN5flash32flash_fwd_splitkv_combine_kernelI23Flash_fwd_kernel_traitsILi128ELi64ELi128ELi4ELb0ELb0EN7cutlass10bfloat16_tE19Flash_kernel_traitsILi128ELi64ELi128ELi4ES3_EELi4ELi2ELb1EEEvNS_16Flash_fwd_paramsE --------------------------
	.section	.nv.constant0._ZN5flash32flash_fwd_splitkv_combine_kernelI23Flash_fwd_kernel_traitsILi128ELi64ELi128ELi4ELb0ELb0EN7cutlass10bfloat16_tE19Flash_kernel_traitsILi128ELi64ELi128ELi4ES3_EELi4ELi2ELb1EEEvNS_16Flash_fwd_paramsE,"a",@progbits
	.sectionflags	@""
	.align	4
.nv.constant0._ZN5flash32flash_fwd_splitkv_combine_kernelI23Flash_fwd_kernel_traitsILi128ELi64ELi128ELi4ELb0ELb0EN7cutlass10bfloat16_tE19Flash_kernel_traitsILi128ELi64ELi128ELi4ES3_EELi4ELi2ELb1EEEvNS_16Flash_fwd_paramsE:
	.zero		1360


//--------------------- .nv.constant0._ZN5flash32flash_fwd_splitkv_combine_kernelI23Flash_fwd_kernel_traitsILi128ELi64ELi128ELi4ELb0ELb0EN7cutlass10bfloat16_tE19Flash_kernel_traitsILi128ELi64ELi128ELi4ES3_EELi4ELi1ELb1EEEvNS_16Flash_fwd_paramsE --------------------------
	.section	.nv.constant0._ZN5flash32flash_fwd_splitkv_combine_kernelI23Flash_fwd_kernel_traitsILi128ELi64ELi128ELi4ELb0ELb0EN7cutlass10bfloat16_tE19Flash_kernel_traitsILi128ELi64ELi128ELi4ES3_EELi4ELi1ELb1EEEvNS_16Flash_fwd_paramsE,"a",@progbits
	.sectionflags	@""
	.align	4
.nv.constant0._ZN5flash32flash_fwd_splitkv_combine_kernelI23Flash_fwd_kernel_traitsILi128ELi64ELi128ELi4ELb0ELb0EN7cutlass10bfloat16_tE19Flash_kernel_traitsILi128ELi64ELi128ELi4ES3_EELi4ELi1ELb1EEEvNS_16Flash_fwd_paramsE:
	.zero		1360


//--------------------- .nv.constant0._ZN5flash24flash_fwd_splitkv_kernelI23Flash_fwd_kernel_traitsILi128ELi64ELi128ELi4ELb0ELb0EN7cutlass10bfloat16_tE19Flash_kernel_traitsILi128ELi64ELi128ELi4ES3_EELb0ELb0ELb0ELb0ELb1ELb0ELb0ELb0EEEvNS_16Flash_fwd_paramsE --------------------------
	.section	.nv.constant0._ZN5flash24flash_fwd_splitkv_kernelI23Flash_fwd_kernel_traitsILi128ELi64ELi128ELi4ELb0ELb0EN7cutlass10bfloat16_tE19Flash_kernel_traitsILi128ELi64ELi128ELi4ES3_EELb0ELb0ELb0ELb0ELb1ELb0ELb0ELb0EEEvNS_16Flash_fwd_paramsE,"a",@progbits
	.sectionflags	@""
	.align	4
.nv.constant0._ZN5flash24flash_fwd_splitkv_kernelI23Flash_fwd_kernel_traitsILi128ELi64ELi128ELi4ELb0ELb0EN7cutlass10bfloat16_tE19Flash_kernel_traitsILi128ELi64ELi128ELi4ES3_EELb0ELb0ELb0ELb0ELb1ELb0ELb0ELb0EEEvNS_16Flash_fwd_paramsE:
	.zero		1360


//--------------------- .nv.constant0._ZN5flash24flash_fwd_splitkv_kernelI23Flash_fwd_kernel_traitsILi128ELi64ELi128ELi4ELb0ELb0EN7cutlass10bfloat16_tE19Flash_kernel_traitsILi128ELi64ELi128ELi4ES3_EELb0ELb0ELb0ELb0ELb1ELb1ELb0ELb0EEEvNS_16Flash_fwd_paramsE --------------------------
	.section	.nv.constant0._ZN5flash24flash_fwd_splitkv_kernelI23Flash_fwd_kernel_traitsILi128ELi64ELi128ELi4ELb0ELb0EN7cutlass10bfloat16_tE19Flash_kernel_traitsILi128ELi64ELi128ELi4ES3_EELb0ELb0ELb0ELb0ELb1ELb1ELb0ELb0EEEvNS_16Flash_fwd_paramsE,"a",@progbits
	.sectionflags	@""
	.align	4
.nv.constant0._ZN5flash24flash_fwd_splitkv_kernelI23Flash_fwd_kernel_traitsILi128ELi64ELi128ELi4ELb0ELb0EN7cutlass10bfloat16_tE19Flash_kernel_traitsILi128ELi64ELi128ELi4ES3_EELb0ELb0ELb0ELb0ELb1ELb1ELb0ELb0EEEvNS_16Flash_fwd_paramsE:
	.zero		1360


//--------------------- .nv.constant0._ZN5flash24flash_fwd_splitkv_kernelI23Flash_fwd_kernel_traitsILi128ELi64ELi128ELi4ELb0ELb0EN7cutlass10bfloat16_tE19Flash_kernel_traitsILi128ELi64ELi128ELi4ES3_EELb0ELb0ELb0ELb0ELb1ELb0ELb1ELb0EEEvNS_16Flash_fwd_paramsE --------------------------
	.section	.nv.constant0._ZN5flash24flash_fwd_splitkv_kernelI23Flash_fwd_kernel_traitsILi128ELi64ELi128ELi4ELb0ELb0EN7cutlass10bfloat16_tE19Flash_kernel_traitsILi128ELi64ELi128ELi4ES3_EELb0ELb0ELb0ELb0ELb1ELb0ELb1ELb0EEEvNS_16Flash_fwd_paramsE,"a",@progbits
	.sectionflags	@""
	.align	4
.nv.constant0._ZN5flash24flash_fwd_splitkv_kernelI23Flash_fwd_kernel_traitsILi128ELi64ELi128ELi4ELb0ELb0EN7cutlass10bfloat16_tE19Flash_kernel_traitsILi128ELi64ELi128ELi4ES3_EELb0ELb0ELb0ELb0ELb1ELb0ELb1ELb0EEEvNS_16Flash_fwd_paramsE:
	.zero		1360


//--------------------- .nv.constant0._ZN5flash24flash_fwd_splitkv_kernelI23Flash_fwd_kernel_traitsILi128ELi64ELi128ELi4ELb0ELb0EN7cutlass10bfloat16_tE19Flash_kernel_traitsILi128ELi64ELi128ELi4ES3_EELb0ELb0ELb0ELb0ELb1ELb1ELb1ELb0EEEvNS_16Flash_fwd_paramsE --------------------------
	.section	.nv.constant0._ZN5flash24flash_fwd_splitkv_kernelI23Flash_fwd_kernel_traitsILi128ELi64ELi128ELi4ELb0ELb0EN7cutlass10bfloat16_tE19Flash_kernel_traitsILi128ELi64ELi128ELi4ES3_EELb0ELb0ELb0ELb0ELb1ELb1ELb1ELb0EEEvNS_16Flash_fwd_paramsE,"a",@progbits
	.sectionflags	@""
	.align	4
.nv.constant0._ZN5flash24flash_fwd_splitkv_kernelI23Flash_fwd_kernel_traitsILi128ELi64ELi128ELi4ELb0ELb0EN7cutlass10bfloat16_tE19Flash_kernel_traitsILi128ELi64ELi128ELi4ES3_EELb0ELb0ELb0ELb0ELb1ELb1ELb1ELb0EEEvNS_16Flash_fwd_paramsE:
	.zero		1360


//--------------------- .nv.constant0._ZN5flash24flash_fwd_splitkv_kernelI23Flash_fwd_kernel_traitsILi128ELi64ELi128ELi4ELb0ELb0EN7cutlass10bfloat16_tE19Flash_kernel_traitsILi128ELi64ELi128ELi4ES3_EELb0ELb0ELb0ELb0ELb0ELb0ELb0ELb0EEEvNS_16Flash_fwd_paramsE --------------------------
	.section	.nv.constant0._ZN5flash24flash_fwd_splitkv_kernelI23Flash_fwd_kernel_traitsILi128ELi64ELi128ELi4ELb0ELb0EN7cutlass10bfloat16_tE19Flash_kernel_traitsILi128ELi64ELi128ELi4ES3_EELb0ELb0ELb0ELb0ELb0ELb0ELb0ELb0EEEvNS_16Flash_fwd_paramsE,"a",@progbits
	.sectionflags	@""
	.align	4
.nv.constant0._ZN5flash24flash_fwd_splitkv_kernelI23Flash_fwd_kernel_traitsILi128ELi64ELi128ELi4ELb0ELb0EN7cutlass10bfloat16_tE19Flash_kernel_traitsILi128ELi64ELi128ELi4ES3_EELb0ELb0ELb0ELb0ELb0ELb0ELb0ELb0EEEvNS_16Flash_fwd_paramsE:
	.zero		1360


//--------------------- .nv.constant0._ZN5flash24flash_fwd_splitkv_kernelI23Flash_fwd_kernel_traitsILi128ELi64ELi128ELi4ELb0ELb0EN7cutlass10bfloat16_tE19Flash_kernel_traitsILi128ELi64ELi128ELi4ES3_EELb0ELb0ELb0ELb0ELb0ELb1ELb0ELb0EEEvNS_16Flash_fwd_paramsE --------------------------
	.section	.nv.constant0._ZN5flash24flash_fwd_splitkv_kernelI23Flash_fwd_kernel_traitsILi128ELi64ELi128ELi4ELb0ELb0EN7cutlass10bfloat16_tE19Flash_kernel_traitsILi128ELi64ELi128ELi4ES3_EELb0ELb0ELb0ELb0ELb0ELb1ELb0ELb0EEEvNS_16Flash_fwd_paramsE,"a",@progbits
	.sectionflags	@""
	.align	4
.nv.constant0._ZN5flash24flash_fwd_splitkv_kernelI23Flash_fwd_kernel_traitsILi128ELi64ELi128ELi4ELb0ELb0EN7cutlass10bfloat16_tE19Flash_kernel_traitsILi128ELi64ELi128ELi4ES3_EELb0ELb0ELb0ELb0ELb0ELb1ELb0ELb0EEEvNS_16Flash_fwd_paramsE:
	.zero		1360


//--------------------- .nv.constant0._ZN5flash24flash_fwd_splitkv_kernelI23Flash_fwd_kernel_traitsILi128ELi64ELi128ELi4ELb0ELb0EN7cutlass10bfloat16_tE19Flash_kernel_traitsILi128ELi64ELi128ELi4ES3_EELb0ELb0ELb0ELb0ELb0ELb0ELb0ELb1EEEvNS_16Flash_fwd_paramsE --------------------------
	.section	.nv.constant0._ZN5flash24flash_fwd_splitkv_kernelI23Flash_fwd_kernel_traitsILi128ELi64ELi128ELi4ELb0ELb0EN7cutlass10bfloat16_tE19Flash_kernel_traitsILi128ELi64ELi128ELi4ES3_EELb0ELb0ELb0ELb0ELb0ELb0ELb0ELb1EEEvNS_16Flash_fwd_paramsE,"a",@progbits
	.sectionflags	@""
	.align	4
.nv.constant0._ZN5flash24flash_fwd_splitkv_kernelI23Flash_fwd_kernel_traitsILi128ELi64ELi128ELi4ELb0ELb0EN7cutlass10bfloat16_tE19Flash_kernel_traitsILi128ELi64ELi128ELi4ES3_EELb0ELb0ELb0ELb0ELb0ELb0ELb0ELb1EEEvNS_16Flash_fwd_paramsE:
	.zero		1360


//--------------------- .nv.constant0._ZN5flash24flash_fwd_splitkv_kernelI23Flash_fwd_kernel_traitsILi128ELi64ELi128ELi4ELb0ELb0EN7cutlass10bfloat16_tE19Flash_kernel_traitsILi128ELi64ELi128ELi4ES3_EELb0ELb0ELb0ELb0ELb0ELb1ELb0ELb1EEEvNS_16Flash_fwd_paramsE --------------------------
	.section	.nv.constant0._ZN5flash24flash_fwd_splitkv_kernelI23Flash_fwd_kernel_traitsILi128ELi64ELi128ELi4ELb0ELb0EN7cutlass10bfloat16_tE19Flash_kernel_traitsILi128ELi64ELi128ELi4ES3_EELb0ELb0ELb0ELb0ELb0ELb1ELb0ELb1EEEvNS_16Flash_fwd_paramsE,"a",@progbits
	.sectionflags	@""
	.align	4
.nv.constant0._ZN5flash24flash_fwd_splitkv_kernelI23Flash_fwd_kernel_traitsILi128ELi64ELi128ELi4ELb0ELb0EN7cutlass10bfloat16_tE19Flash_kernel_traitsILi128ELi64ELi128ELi4ES3_EELb0ELb0ELb0ELb0ELb0ELb1ELb0ELb1EEEvNS_16Flash_fwd_paramsE:
	.zero		1360


//--------------------- .nv.constant0._ZN5flash24flash_fwd_splitkv_kernelI23Flash_fwd_kernel_traitsILi128ELi64ELi128ELi4ELb0ELb0EN7cutlass10bfloat16_tE19Flash_kernel_traitsILi128ELi64ELi128ELi4ES3_EELb0ELb0ELb0ELb0ELb0ELb0ELb1ELb0EEEvNS_16Flash_fwd_paramsE --------------------------
	.section	.nv.constant0._ZN5flash24flash_fwd_splitkv_kernelI23Flash_fwd_kernel_traitsILi128ELi64ELi128ELi4ELb0ELb0EN7cutlass10bfloat16_tE19Flash_kernel_traitsILi128ELi64ELi128ELi4ES3_EELb0ELb0ELb0ELb0ELb0ELb0ELb1ELb0EEEvNS_16Flash_fwd_paramsE,"a",@progbits
	.sectionflags	@""
	.align	4
.nv.constant0._ZN5flash24flash_fwd_splitkv_kernelI23Flash_fwd_kernel_traitsILi128ELi64ELi128ELi4ELb0ELb0EN7cutlass10bfloat16_tE19Flash_kernel_traitsILi128ELi64ELi128ELi4ES3_EELb0ELb0ELb0ELb0ELb0ELb0ELb1ELb0EEEvNS_16Flash_fwd_paramsE:
	.zero		1360


//--------------------- .nv.constant0._ZN5flash24flash_fwd_splitkv_kernelI23Flash_fwd_kernel_traitsILi128ELi64ELi128ELi4ELb0ELb0EN7cutlass10bfloat16_tE19Flash_kernel_traitsILi128ELi64ELi128ELi4ES3_EELb0ELb0ELb0ELb0ELb0ELb1ELb1ELb0EEEvNS_16Flash_fwd_paramsE --------------------------
	.section	.nv.constant0._ZN5flash24flash_fwd_splitkv_kernelI23Flash_fwd_kernel_traitsILi128ELi64ELi128ELi4ELb0ELb0EN7cutlass10bfloat16_tE19Flash_kernel_traitsILi128ELi64ELi128ELi4ES3_EELb0ELb0ELb0ELb0ELb0ELb1ELb1ELb0EEEvNS_16Flash_fwd_paramsE,"a",@progbits
	.sectionflags	@""
	.align	4
.nv.constant0._ZN5flash24flash_fwd_splitkv_kernelI23Flash_fwd_kernel_traitsILi128ELi64ELi128ELi4ELb0ELb0EN7cutlass10bfloat16_tE19Flash_kernel_traitsILi128ELi64ELi128ELi4ES3_EELb0ELb0ELb0ELb0ELb0ELb1ELb1ELb0EEEvNS_16Flash_fwd_paramsE:
	.zero		1360


//--------------------- .nv.constant0._ZN5flash24flash_fwd_splitkv_kernelI23Flash_fwd_kernel_traitsILi128ELi64ELi128ELi4ELb0ELb0EN7cutlass10bfloat16_tE19Flash_kernel_traitsILi128ELi64ELi128ELi4ES3_EELb0ELb0ELb0ELb0ELb0ELb0ELb1ELb1EEEvNS_16Flash_fwd_paramsE --------------------------
	.section	.nv.constant0._ZN5flash24flash_fwd_splitkv_kernelI23Flash_fwd_kernel_traitsILi128ELi64ELi128ELi4ELb0ELb0EN7cutlass10bfloat16_tE19Flash_kernel_traitsILi128ELi64ELi128ELi4ES3_EELb0ELb0ELb0ELb0ELb0ELb0ELb1ELb1EEEvNS_16Flash_fwd_paramsE,"a",@progbits
	.sectionflags	@""
	.align	4
.nv.constant0._ZN5flash24flash_fwd_splitkv_kernelI23Flash_fwd_kernel_traitsILi128ELi64ELi128ELi4ELb0ELb0EN7cutlass10bfloat16_tE19Flash_kernel_traitsILi128ELi64ELi128ELi4ES3_EELb0ELb0ELb0ELb0ELb0ELb0ELb1ELb1EEEvNS_16Flash_fwd_paramsE:
	.zero		1360


//--------------------- .nv.constant0._ZN5flash24flash_fwd_splitkv_kernelI23Flash_fwd_kernel_traitsILi128ELi64ELi128ELi4ELb0ELb0EN7cutlass10bfloat16_tE19Flash_kernel_traitsILi128ELi64ELi128ELi4ES3_EELb0ELb0ELb0ELb0ELb0ELb1ELb1ELb1EEEvNS_16Flash_fwd_paramsE --------------------------
	.section	.nv.constant0._ZN5flash24flash_fwd_splitkv_kernelI23Flash_fwd_kernel_traitsILi128ELi64ELi128ELi4ELb0ELb0EN7cutlass10bfloat16_tE19Flash_kernel_traitsILi128ELi64ELi128ELi4ES3_EELb0ELb0ELb0ELb0ELb0ELb1ELb1ELb1EEEvNS_16Flash_fwd_paramsE,"a",@progbits
	.sectionflags	@""
	.align	4
.nv.constant0._ZN5flash24flash_fwd_splitkv_kernelI23Flash_fwd_kernel_traitsILi128ELi64ELi128ELi4ELb0ELb0EN7cutlass10bfloat16_tE19Flash_kernel_traitsILi128ELi64ELi128ELi4ES3_EELb0ELb0ELb0ELb0ELb0ELb1ELb1ELb1EEEvNS_16Flash_fwd_paramsE:
	.zero		1360


//--------------------- .nv.constant0._ZN5flash24flash_fwd_splitkv_kernelI23Flash_fwd_kernel_traitsILi128ELi64ELi128ELi4ELb0ELb0EN7cutlass10bfloat16_tE19Flash_kernel_traitsILi128ELi64ELi128ELi4ES3_EELb0ELb1ELb0ELb0ELb0ELb0ELb0ELb0EEEvNS_16Flash_fwd_paramsE --------------------------
	.section	.nv.constant0._ZN5flash24flash_fwd_splitkv_kernelI23Flash_fwd_kernel_traitsILi128ELi64ELi128ELi4ELb0ELb0EN7cutlass10bfloat16_tE19Flash_kernel_traitsILi128ELi64ELi128ELi4ES3_EELb0ELb1ELb0ELb0ELb0ELb0ELb0ELb0EEEvNS_16Flash_fwd_paramsE,"a",@progbits
	.sectionflags	@""
	.align	4
.nv.constant0._ZN5flash24flash_fwd_splitkv_kernelI23Flash_fwd_kernel_traitsILi128ELi64ELi128ELi4ELb0ELb0EN7cutlass10bfloat16_tE19Flash_kernel_traitsILi128ELi64ELi128ELi4ES3_EELb0ELb1ELb0ELb0ELb0ELb0ELb0ELb0EEEvNS_16Flash_fwd_paramsE:
	.zero		1360


//--------------------- .nv.constant0._ZN5flash24flash_fwd_splitkv_kernelI23Flash_fwd_kernel_traitsILi128ELi64ELi128ELi4ELb0ELb0EN7cutlass10bfloat16_tE19Flash_kernel_traitsILi128ELi64ELi128ELi4ES3_EELb0ELb1ELb0ELb0ELb0ELb1ELb0ELb0EEEvNS_16Flash_fwd_paramsE --------------------------
	.section	.nv.constant0._ZN5flash24flash_fwd_splitkv_kernelI23Flash_fwd_kernel_traitsILi128ELi64ELi128ELi4ELb0ELb0EN7cutlass10bfloat16_tE19Flash_kernel_traitsILi128ELi64ELi128ELi4ES3_EELb0ELb1ELb0ELb0ELb0ELb1ELb0ELb0EEEvNS_16Flash_fwd_paramsE,"a",@progbits
	.sectionflags	@""
	.align	4
.nv.constant0._ZN5flash24flash_fwd_splitkv_kernelI23Flash_fwd_kernel_traitsILi128ELi64ELi128ELi4ELb0ELb0EN7cutlass10bfloat16_tE19Flash_kernel_traitsILi128ELi64ELi128ELi4ES3_EELb0ELb1ELb0ELb0ELb0ELb1ELb0ELb0EEEvNS_16Flash_fwd_paramsE:
	.zero		1360


//--------------------- .nv.constant0._ZN5flash24flash_fwd_splitkv_kernelI23Flash_fwd_kernel_traitsILi128ELi64ELi128ELi4ELb0ELb0EN7cutlass10bfloat16_tE19Flash_kernel_traitsILi128ELi64ELi128ELi4ES3_EELb0ELb1ELb0ELb0ELb0ELb0ELb0ELb1EEEvNS_16Flash_fwd_paramsE --------------------------
	.section	.nv.constant0._ZN5flash24flash_fwd_splitkv_kernelI23Flash_fwd_kernel_traitsILi128ELi64ELi128ELi4ELb0ELb0EN7cutlass10bfloat16_tE19Flash_kernel_traitsILi128ELi64ELi128ELi4ES3_EELb0ELb1ELb0ELb0ELb0ELb0ELb0ELb1EEEvNS_16Flash_fwd_paramsE,"a",@progbits
	.sectionflags	@""
	.align	4
.nv.constant0._ZN5flash24flash_fwd_splitkv_kernelI23Flash_fwd_kernel_traitsILi128ELi64ELi128ELi4ELb0ELb0EN7cutlass10bfloat16_tE19Flash_kernel_traitsILi128ELi64ELi128ELi4ES3_EELb0ELb1ELb0ELb0ELb0ELb0ELb0ELb1EEEvNS_16Flash_fwd_paramsE:
	.zero		1360


//--------------------- .nv.constant0._ZN5flash24flash_fwd_splitkv_kernelI23Flash_fwd_kernel_traitsILi128ELi64ELi128ELi4ELb0ELb0EN7cutlass10bfloat16_tE19Flash_kernel_traitsILi128ELi64ELi128ELi4ES3_EELb0ELb1ELb0ELb0ELb0ELb1ELb0ELb1EEEvNS_16Flash_fwd_paramsE --------------------------
	.section	.nv.constant0._ZN5flash24flash_fwd_splitkv_kernelI23Flash_fwd_kernel_traitsILi128ELi64ELi128ELi4ELb0ELb0EN7cutlass10bfloat16_tE19Flash_kernel_traitsILi128ELi64ELi128ELi4ES3_EELb0ELb1ELb0ELb0ELb0ELb1ELb0ELb1EEEvNS_16Flash_fwd_paramsE,"a",@progbits
	.sectionflags	@""
	.align	4
.nv.constant0._ZN5flash24flash_fwd_splitkv_kernelI23Flash_fwd_kernel_traitsILi128ELi64ELi128ELi4ELb0ELb0EN7cutlass10bfloat16_tE19Flash_kernel_traitsILi128ELi64ELi128ELi4ES3_EELb0ELb1ELb0ELb0ELb0ELb1ELb0ELb1EEEvNS_16Flash_fwd_paramsE:
	.zero		1360


//--------------------- .nv.constant0._ZN5flash24flash_fwd_splitkv_kernelI23Flash_fwd_kernel_traitsILi128ELi64ELi128ELi4ELb0ELb0EN7cutlass10bfloat16_tE19Flash_kernel_traitsILi128ELi64ELi128ELi4ES3_EELb0ELb1ELb0ELb0ELb0ELb0ELb1ELb0EEEvNS_16Flash_fwd_paramsE --------------------------
	.section	.nv.constant0._ZN5flash24flash_fwd_splitkv_kernelI23Flash_fwd_kernel_traitsILi128ELi64ELi128ELi4ELb0ELb0EN7cutlass10bfloat16_tE19Flash_kernel_traitsILi128ELi64ELi128ELi4ES3_EELb0ELb1ELb0ELb0ELb0ELb0ELb1ELb0EEEvNS_16Flash_fwd_paramsE,"a",@progbits
	.sectionflags	@""
	.align	4
.nv.constant0._ZN5flash24flash_fwd_splitkv_kernelI23Flash_fwd_kernel_traitsILi128ELi64ELi128ELi4ELb0ELb0EN7cutlass10bfloat16_tE19Flash_kernel_traitsILi128ELi64ELi128ELi4ES3_EELb0ELb1ELb0ELb0ELb0ELb0ELb1ELb0EEEvNS_16Flash_fwd_paramsE:
	.zero		1360


//--------------------- .nv.constant0._ZN5flash24flash_fwd_splitkv_kernelI23Flash_fwd_kernel_traitsILi128ELi64ELi128ELi4ELb0ELb0EN7cutlass10bfloat16_tE19Flash_kernel_traitsILi128ELi64ELi128ELi4ES3_EELb0ELb1ELb0ELb0ELb0ELb1ELb1ELb0EEEvNS_16Flash_fwd_paramsE --------------------------
	.section	.nv.constant0._ZN5flash24flash_fwd_splitkv_kernelI23Flash_fwd_kernel_traitsILi128ELi64ELi128ELi4ELb0ELb0EN7cutlass10bfloat16_tE19Flash_kernel_traitsILi128ELi64ELi128ELi4ES3_EELb0ELb1ELb0ELb0ELb0ELb1ELb1ELb0EEEvNS_16Flash_fwd_paramsE,"a",@progbits
	.sectionflags	@""
	.align	4
.nv.constant0._ZN5flash24flash_fwd_splitkv_kernelI23Flash_fwd_kernel_traitsILi128ELi64ELi128ELi4ELb0ELb0EN7cutlass10bfloat16_tE19Flash_kernel_traitsILi128ELi64ELi128ELi4ES3_EELb0ELb1ELb0ELb0ELb0ELb1ELb1ELb0EEEvNS_16Flash_fwd_paramsE:
	.zero		1360


//--------------------- .nv.constant0._ZN5flash24flash_fwd_splitkv_kernelI23Flash_fwd_kernel_traitsILi128ELi64ELi128ELi4ELb0ELb0EN7cutlass10bfloat16_tE19Flash_kernel_traitsILi128ELi64ELi128ELi4ES3_EELb0ELb1ELb0ELb0ELb0ELb0ELb1ELb1EEEvNS_16Flash_fwd_paramsE --------------------------
	.section	.nv.constant0._ZN5flash24flash_fwd_splitkv_kernelI23Flash_fwd_kernel_traitsILi128ELi64ELi128ELi4ELb0ELb0EN7cutlass10bfloat16_tE19Flash_kernel_traitsILi128ELi64ELi128ELi4ES3_EELb0ELb1ELb0ELb0ELb0ELb0ELb1ELb1EEEvNS_16Flash_fwd_paramsE,"a",@progbits
	.sectionflags	@""
	.align	4
.nv.constant0._ZN5flash24flash_fwd_splitkv_kernelI23Flash_fwd_kernel_traitsILi128ELi64ELi128ELi4ELb0ELb0EN7cutlass10bfloat16_tE19Flash_kernel_traitsILi128ELi64ELi128ELi4ES3_EELb0ELb1ELb0ELb0ELb0ELb0ELb1ELb1EEEvNS_16Flash_fwd_paramsE:
	.zero		1360


//--------------------- .nv.constant0._ZN5flash24flash_fwd_splitkv_kernelI23Flash_fwd_kernel_traitsILi128ELi64ELi128ELi4ELb0ELb0EN7cutlass10bfloat16_tE19Flash_kernel_traitsILi128ELi64ELi128ELi4ES3_EELb0ELb1ELb0ELb0ELb0ELb1ELb1ELb1EEEvNS_16Flash_fwd_paramsE --------------------------
	.section	.nv.constant0._ZN5flash24flash_fwd_splitkv_kernelI23Flash_fwd_kernel_traitsILi128ELi64ELi128ELi4ELb0ELb0EN7cutlass10bfloat16_tE19Flash_kernel_traitsILi128ELi64ELi128ELi4ES3_EELb0ELb1ELb0ELb0ELb0ELb1ELb1ELb1EEEvNS_16Flash_fwd_paramsE,"a",@progbits
	.sectionflags	@""
	.align	4
.nv.constant0._ZN5flash24flash_fwd_splitkv_kernelI23Flash_fwd_kernel_traitsILi128ELi64ELi128ELi4ELb0ELb0EN7cutlass10bfloat16_tE19Flash_kernel_traitsILi128ELi64ELi128ELi4ES3_EELb0ELb1ELb0ELb0ELb0ELb1ELb1ELb1EEEvNS_16Flash_fwd_paramsE:
	.zero		1360


//--------------------- .nv.constant0._ZN5flash24flash_fwd_splitkv_kernelI23Flash_fwd_kernel_traitsILi128ELi64ELi128ELi4ELb0ELb0EN7cutlass10bfloat16_tE19Flash_kernel_traitsILi128ELi64ELi128ELi4ES3_EELb0ELb0ELb0ELb1ELb1ELb0ELb0ELb0EEEvNS_16Flash_fwd_paramsE --------------------------
	.section	.nv.constant0._ZN5flash24flash_fwd_splitkv_kernelI23Flash_fwd_kernel_traitsILi128ELi64ELi128ELi4ELb0ELb0EN7cutlass10bfloat16_tE19Flash_kernel_traitsILi128ELi64ELi128ELi4ES3_EELb0ELb0ELb0ELb1ELb1ELb0ELb0ELb0EEEvNS_16Flash_fwd_paramsE,"a",@progbits
	.sectionflags	@""
	.align	4
.nv.constant0._ZN5flash24flash_fwd_splitkv_kernelI23Flash_fwd_kernel_traitsILi128ELi64ELi128ELi4ELb0ELb0EN7cutlass10bfloat16_tE19Flash_kernel_traitsILi128ELi64ELi128ELi4ES3_EELb0ELb0ELb0ELb1ELb1ELb0ELb0ELb0EEEvNS_16Flash_fwd_paramsE:
	.zero		1360


//--------------------- .nv.constant0._ZN5flash24flash_fwd_splitkv_kernelI23Flash_fwd_kernel_traitsILi128ELi64ELi128ELi4ELb0ELb0EN7cutlass10bfloat16_tE19Flash_kernel_traitsILi128ELi64ELi128ELi4ES3_EELb0ELb0ELb0ELb1ELb1ELb1ELb0ELb0EEEvNS_16Flash_fwd_paramsE --------------------------
	.section	.nv.constant0._ZN5flash24flash_fwd_splitkv_kernelI23Flash_fwd_kernel_traitsILi128ELi64ELi128ELi4ELb0ELb0EN7cutlass10bfloat16_tE19Flash_kernel_traitsILi128ELi64ELi128ELi4ES3_EELb0ELb0ELb0ELb1ELb1ELb1ELb0ELb0EEEvNS_16Flash_fwd_paramsE,"a",@progbits
	.sectionflags	@""
	.align	4
.nv.constant0._ZN5flash24flash_fwd_splitkv_kernelI23Flash_fwd_kernel_traitsILi128ELi64ELi128ELi4ELb0ELb0EN7cutlass10bfloat16_tE19Flash_kernel_traitsILi128ELi64ELi128ELi4ES3_EELb0ELb0ELb0ELb1ELb1ELb1ELb0ELb0EEEvNS_16Flash_fwd_paramsE:
	.zero		1360


//--------------------- .nv.constant0._ZN5flash24flash_fwd_splitkv_kernelI23Flash_fwd_kernel_traitsILi128ELi64ELi128ELi4ELb0ELb0EN7cutlass10bfloat16_tE19Flash_kernel_traitsILi128ELi64ELi128ELi4ES3_EELb0ELb0ELb1ELb0ELb0ELb0ELb0ELb0EEEvNS_16Flash_fwd_paramsE --------------------------
	.section	.nv.constant0._ZN5flash24flash_fwd_splitkv_kernelI23Flash_fwd_kernel_traitsILi128ELi64ELi128ELi4ELb0ELb0EN7cutlass10bfloat16_tE19Flash_kernel_traitsILi128ELi64ELi128ELi4ES3_EELb0ELb0ELb1ELb0ELb0ELb0ELb0ELb0EEEvNS_16Flash_fwd_paramsE,"a",@progbits
	.sectionflags	@""
	.align	4
.nv.constant0._ZN5flash24flash_fwd_splitkv_kernelI23Flash_fwd_kernel_traitsILi128ELi64ELi128ELi4ELb0ELb0EN7cutlass10bfloat16_tE19Flash_kernel_traitsILi128ELi64ELi128ELi4ES3_EELb0ELb0ELb1ELb0ELb0ELb0ELb0ELb0EEEvNS_16Flash_fwd_paramsE:
	.zero		1360


//--------------------- .nv.constant0._ZN5flash24flash_fwd_splitkv_kernelI23Flash_fwd_kernel_traitsILi128ELi64ELi128ELi4ELb0ELb0EN7cutlass10bfloat16_tE19Flash_kernel_traitsILi128ELi64ELi128ELi4ES3_EELb0ELb0ELb1ELb0ELb0ELb1ELb0ELb0EEEvNS_16Flash_fwd_paramsE --------------------------
	.section	.nv.constant0._ZN5flash24flash_fwd_splitkv_kernelI23Flash_fwd_kernel_traitsILi128ELi64ELi128ELi4ELb0ELb0EN7cutlass10bfloat16_tE19Flash_kernel_traitsILi128ELi64ELi128ELi4ES3_EELb0ELb0ELb1ELb0ELb0ELb1ELb0ELb0EEEvNS_16Flash_fwd_paramsE,"a",@progbits
	.sectionflags	@""
	.align	4
.nv.constant0._ZN5flash24flash_fwd_splitkv_kernelI23Flash_fwd_kernel_traitsILi128ELi64ELi128ELi4ELb0ELb0EN7cutlass10bfloat16_tE19Flash_kernel_traitsILi128ELi64ELi128ELi4ES3_EELb0ELb0ELb1ELb0ELb0ELb1ELb0ELb0EEEvNS_16Flash_fwd_paramsE:
	.zero		1360


//--------------------- .nv.constant0._ZN5flash24flash_fwd_splitkv_kernelI23Flash_fwd_kernel_traitsILi128ELi64ELi128ELi4ELb0ELb0EN7cutlass10bfloat16_tE19Flash_kernel_traitsILi128ELi64ELi128ELi4ES3_EELb0ELb0ELb0ELb0ELb1ELb0ELb0ELb1EEEvNS_16Flash_fwd_paramsE --------------------------
	.section	.nv.constant0._ZN5flash24flash_fwd_splitkv_kernelI23Flash_fwd_kernel_traitsILi128ELi64ELi128ELi4ELb0ELb0EN7cutlass10bfloat16_tE19Flash_kernel_traitsILi128ELi64ELi128ELi4ES3_EELb0ELb0ELb0ELb0ELb1ELb0ELb0ELb1EEEvNS_16Flash_fwd_paramsE,"a",@progbits
	.sectionflags	@""
	.align	4
.nv.constant0._ZN5flash24flash_fwd_splitkv_kernelI23Flash_fwd_kernel_traitsILi128ELi64ELi128ELi4ELb0ELb0EN7cutlass10bfloat16_tE19Flash_kernel_traitsILi128ELi64ELi128ELi4ES3_EELb0ELb0ELb0ELb0ELb1ELb0ELb0ELb1EEEvNS_16Flash_fwd_paramsE:
	.zero		1360


//--------------------- .nv.constant0._ZN5flash24flash_fwd_splitkv_kernelI23Flash_fwd_kernel_traitsILi128ELi64ELi128ELi4ELb0ELb0EN7cutlass10bfloat16_tE19Flash_kernel_traitsILi128ELi64ELi128ELi4ES3_EELb0ELb0ELb0ELb0ELb1ELb1ELb0ELb1EEEvNS_16Flash_fwd_paramsE --------------------------
	.section	.nv.constant0._ZN5flash24flash_fwd_splitkv_kernelI23Flash_fwd_kernel_traitsILi128ELi64ELi128ELi4ELb0ELb0EN7cutlass10bfloat16_tE19Flash_kernel_traitsILi128ELi64ELi128ELi4ES3_EELb0ELb0ELb0ELb0ELb1ELb1ELb0ELb1EEEvNS_16Flash_fwd_paramsE,"a",@progbits
	.sectionflags	@""
	.align	4
.nv.constant0._ZN5flash24flash_fwd_splitkv_kernelI23Flash_fwd_kernel_traitsILi128ELi64ELi128ELi4ELb0ELb0EN7cutlass10bfloat16_tE19Flash_kernel_traitsILi128ELi64ELi128ELi4ES3_EELb0ELb0ELb0ELb0ELb1ELb1ELb0ELb1EEEvNS_16Flash_fwd_paramsE:
	.zero		1360


//--------------------- .nv.constant0._ZN5flash24flash_fwd_splitkv_kernelI23Flash_fwd_kernel_traitsILi128ELi64ELi128ELi4ELb0ELb0EN7cutlass10bfloat16_tE19Flash_kernel_traitsILi128ELi64ELi128ELi4ES3_EELb0ELb0ELb1ELb0ELb0ELb0ELb0ELb1EEEvNS_16Flash_fwd_paramsE --------------------------
	.section	.nv.constant0._ZN5flash24flash_fwd_splitkv_kernelI23Flash_fwd_kernel_traitsILi128ELi64ELi128ELi4ELb0ELb0EN7cutlass10bfloat16_tE19Flash_kernel_traitsILi128ELi64ELi128ELi4ES3_EELb0ELb0ELb1ELb0ELb0ELb0ELb0ELb1EEEvNS_16Flash_fwd_paramsE,"a",@progbits
	.sectionflags	@""
	.align	4
.nv.constant0._ZN5flash24flash_fwd_splitkv_kernelI23Flash_fwd_kernel_traitsILi128ELi64ELi128ELi4ELb0ELb0EN7cutlass10bfloat16_tE19Flash_kernel_traitsILi128ELi64ELi128ELi4ES3_EELb0ELb0ELb1ELb0ELb0ELb0ELb0ELb1EEEvNS_16Flash_fwd_paramsE:
	.zero		1360


//--------------------- .nv.constant0._ZN5flash24flash_fwd_splitkv_kernelI23Flash_fwd_kernel_traitsILi128ELi64ELi128ELi4ELb0ELb0EN7cutlass10bfloat16_tE19Flash_kernel_traitsILi128ELi64ELi128ELi4ES3_EELb0ELb0ELb1ELb0ELb0ELb1ELb0ELb1EEEvNS_16Flash_fwd_paramsE --------------------------
	.section	.nv.constant0._ZN5flash24flash_fwd_splitkv_kernelI23Flash_fwd_kernel_traitsILi128ELi64ELi128ELi4ELb0ELb0EN7cutlass10bfloat16_tE19Flash_kernel_traitsILi128ELi64ELi128ELi4ES3_EELb0ELb0ELb1ELb0ELb0ELb1ELb0ELb1EEEvNS_16Flash_fwd_paramsE,"a",@progbits
	.sectionflags	@""
	.align	4
.nv.constant0._ZN5flash24flash_fwd_splitkv_kernelI23Flash_fwd_kernel_traitsILi128ELi64ELi128ELi4ELb0ELb0EN7cutlass10bfloat16_tE19Flash_kernel_traitsILi128ELi64ELi128ELi4ES3_EELb0ELb0ELb1ELb0ELb0ELb1ELb0ELb1EEEvNS_16Flash_fwd_paramsE:
	.zero		1360


//--------------------- .nv.constant0._ZN5flash24flash_fwd_splitkv_kernelI23Flash_fwd_kernel_traitsILi128ELi64ELi128ELi4ELb0ELb0EN7cutlass10bfloat16_tE19Flash_kernel_traitsILi128ELi64ELi128ELi4ES3_EELb0ELb0ELb0ELb1ELb1ELb0ELb1ELb0EEEvNS_16Flash_fwd_paramsE --------------------------
	.section	.nv.constant0._ZN5flash24flash_fwd_splitkv_kernelI23Flash_fwd_kernel_traitsILi128ELi64ELi128ELi4ELb0ELb0EN7cutlass10bfloat16_tE19Flash_kernel_traitsILi128ELi64ELi128ELi4ES3_EELb0ELb0ELb0ELb1ELb1ELb0ELb1ELb0EEEvNS_16Flash_fwd_paramsE,"a",@progbits
	.sectionflags	@""
	.align	4
.nv.constant0._ZN5flash24flash_fwd_splitkv_kernelI23Flash_fwd_kernel_traitsILi128ELi64ELi128ELi4ELb0ELb0EN7cutlass10bfloat16_tE19Flash_kernel_traitsILi128ELi64ELi128ELi4ES3_EELb0ELb0ELb0ELb1ELb1ELb0ELb1ELb0EEEvNS_16Flash_fwd_paramsE:
	.zero		1360


//--------------------- .nv.constant0._ZN5flash24flash_fwd_splitkv_kernelI23Flash_fwd_kernel_traitsILi128ELi64ELi128ELi4ELb0ELb0EN7cutlass10bfloat16_tE19Flash_kernel_traitsILi128ELi64ELi128ELi4ES3_EELb0ELb0ELb0ELb1ELb1ELb1ELb1ELb0EEEvNS_16Flash_fwd_paramsE --------------------------
	.section	.nv.constant0._ZN5flash24flash_fwd_splitkv_kernelI23Flash_fwd_kernel_traitsILi128ELi64ELi128ELi4ELb0ELb0EN7cutlass10bfloat16_tE19Flash_kernel_traitsILi128ELi64ELi128ELi4ES3_EELb0ELb0ELb0ELb1ELb1ELb1ELb1ELb0EEEvNS_16Flash_fwd_paramsE,"a",@progbits
	.sectionflags	@""
	.align	4
.nv.constant0._ZN5flash24flash_fwd_splitkv_kernelI23Flash_fwd_kernel_traitsILi128ELi64ELi128ELi4ELb0ELb0EN7cutlass10bfloat16_tE19Flash_kernel_traitsILi128ELi64ELi128ELi4ES3_EELb0ELb0ELb0ELb1ELb1ELb1ELb1ELb0EEEvNS_16Flash_fwd_paramsE:
	.zero		1360


//--------------------- .nv.constant0._ZN5flash24flash_fwd_splitkv_kernelI23Flash_fwd_kernel_traitsILi128ELi64ELi128ELi4ELb0ELb0EN7cutlass10bfloat16_tE19Flash_kernel_traitsILi128ELi64ELi128ELi4ES3_EELb0ELb0ELb1ELb0ELb0ELb0ELb1ELb0EEEvNS_16Flash_fwd_paramsE --------------------------
	.section	.nv.constant0._ZN5flash24flash_fwd_splitkv_kernelI23Flash_fwd_kernel_traitsILi128ELi64ELi128ELi4ELb0ELb0EN7cutlass10bfloat16_tE19Flash_kernel_traitsILi128ELi64ELi128ELi4ES3_EELb0ELb0ELb1ELb0ELb0ELb0ELb1ELb0EEEvNS_16Flash_fwd_paramsE,"a",@progbits
	.sectionflags	@""
	.align	4
.nv.constant0._ZN5flash24flash_fwd_splitkv_kernelI23Flash_fwd_kernel_traitsILi128ELi64ELi128ELi4ELb0ELb0EN7cutlass10bfloat16_tE19Flash_kernel_traitsILi128ELi64ELi128ELi4ES3_EELb0ELb0ELb1ELb0ELb0ELb0ELb1ELb0EEEvNS_16Flash_fwd_paramsE:
	.zero		1360


//--------------------- .nv.constant0._ZN5flash24flash_fwd_splitkv_kernelI23Flash_fwd_kernel_traitsILi128ELi64ELi128ELi4ELb0ELb0EN7cutlass10bfloat16_tE19Flash_kernel_traitsILi128ELi64ELi128ELi4ES3_EELb0ELb0ELb1ELb0ELb0ELb1ELb1ELb0EEEvNS_16Flash_fwd_paramsE --------------------------
	.section	.nv.constant0._ZN5flash24flash_fwd_splitkv_kernelI23Flash_fwd_kernel_traitsILi128ELi64ELi128ELi4ELb0ELb0EN7cutlass10bfloat16_tE19Flash_kernel_traitsILi128ELi64ELi128ELi4ES3_EELb0ELb0ELb1ELb0ELb0ELb1ELb1ELb0EEEvNS_16Flash_fwd_paramsE,"a",@progbits
	.sectionflags	@""
	.align	4
.nv.constant0._ZN5flash24flash_fwd_splitkv_kernelI23Flash_fwd_kernel_traitsILi128ELi64ELi128ELi4ELb0ELb0EN7cutlass10bfloat16_tE19Flash_kernel_traitsILi128ELi64ELi128ELi4ES3_EELb0ELb0ELb1ELb0ELb0ELb1ELb1ELb0EEEvNS_16Flash_fwd_paramsE:
	.zero		1360


//--------------------- .nv.constant0._ZN5flash24flash_fwd_splitkv_kernelI23Flash_fwd_kernel_traitsILi128ELi64ELi128ELi4ELb0ELb0EN7cutlass10bfloat16_tE19Flash_kernel_traitsILi128ELi64ELi128ELi4ES3_EELb0ELb0ELb0ELb0ELb1ELb0ELb1ELb1EEEvNS_16Flash_fwd_paramsE --------------------------
	.section	.nv.constant0._ZN5flash24flash_fwd_splitkv_kernelI23Flash_fwd_kernel_traitsILi128ELi64ELi128ELi4ELb0ELb0EN7cutlass10bfloat16_tE19Flash_kernel_traitsILi128ELi64ELi128ELi4ES3_EELb0ELb0ELb0ELb0ELb1ELb0ELb1ELb1EEEvNS_16Flash_fwd_paramsE,"a",@progbits
	.sectionflags	@""
	.align	4
.nv.constant0._ZN5flash24flash_fwd_splitkv_kernelI23Flash_fwd_kernel_traitsILi128ELi64ELi128ELi4ELb0ELb0EN7cutlass10bfloat16_tE19Flash_kernel_traitsILi128ELi64ELi128ELi4ES3_EELb0ELb0ELb0ELb0ELb1ELb0ELb1ELb1EEEvNS_16Flash_fwd_paramsE:
	.zero		1360


//--------------------- .nv.constant0._ZN5flash24flash_fwd_splitkv_kernelI23Flash_fwd_kernel_traitsILi128ELi64ELi128ELi4ELb0ELb0EN7cutlass10bfloat16_tE19Flash_kernel_traitsILi128ELi64ELi128ELi4ES3_EELb0ELb0ELb0ELb0ELb1ELb1ELb1ELb1EEEvNS_16Flash_fwd_paramsE --------------------------
	.section	.nv.constant0._ZN5flash24flash_fwd_splitkv_kernelI23Flash_fwd_kernel_traitsILi128ELi64ELi128ELi4ELb0ELb0EN7cutlass10bfloat16_tE19Flash_kernel_traitsILi128ELi64ELi128ELi4ES3_EELb0ELb0ELb0ELb0ELb1ELb1ELb1ELb1EEEvNS_16Flash_fwd_paramsE,"a",@progbits
	.sectionflags	@""
	.align	4
.nv.constant0._ZN5flash24flash_fwd_splitkv_kernelI23Flash_fwd_kernel_traitsILi128ELi64ELi128ELi4ELb0ELb0EN7cutlass10bfloat16_tE19Flash_kernel_traitsILi128ELi64ELi128ELi4ES3_EELb0ELb0ELb0ELb0ELb1ELb1ELb1ELb1EEEvNS_16Flash_fwd_paramsE:
	.zero		1360


//--------------------- .nv.constant0._ZN5flash24flash_fwd_splitkv_kernelI23Flash_fwd_kernel_traitsILi128ELi64ELi128ELi4ELb0ELb0EN7cutlass10bfloat16_tE19Flash_kernel_traitsILi128ELi64ELi128ELi4ES3_EELb0ELb0ELb1ELb0ELb0ELb0ELb1ELb1EEEvNS_16Flash_fwd_paramsE --------------------------
	.section	.nv.constant0._ZN5flash24flash_fwd_splitkv_kernelI23Flash_fwd_kernel_traitsILi128ELi64ELi128ELi4ELb0ELb0EN7cutlass10bfloat16_tE19Flash_kernel_traitsILi128ELi64ELi128ELi4ES3_EELb0ELb0ELb1ELb0ELb0ELb0ELb1ELb1EEEvNS_16Flash_fwd_paramsE,"a",@progbits
	.sectionflags	@""
	.align	4
.nv.constant0._ZN5flash24flash_fwd_splitkv_kernelI23Flash_fwd_kernel_traitsILi128ELi64ELi128ELi4ELb0ELb0EN7cutlass10bfloat16_tE19Flash_kernel_traitsILi128ELi64ELi128ELi4ES3_EELb0ELb0ELb1ELb0ELb0ELb0ELb1ELb1EEEvNS_16Flash_fwd_paramsE:
	.zero		1360


//--------------------- .nv.constant0._ZN5flash24flash_fwd_splitkv_kernelI23Flash_fwd_kernel_traitsILi128ELi64ELi128ELi4ELb0ELb0EN7cutlass10bfloat16_tE19Flash_kernel_traitsILi128ELi64ELi128ELi4ES3_EELb0ELb0ELb1ELb0ELb0ELb1ELb1ELb1EEEvNS_16Flash_fwd_paramsE --------------------------
	.section	.nv.constant0._ZN5flash24flash_fwd_splitkv_kernelI23Flash_fwd_kernel_traitsILi128ELi64ELi128ELi4ELb0ELb0EN7cutlass10bfloat16_tE19Flash_kernel_traitsILi128ELi64ELi128ELi4ES3_EELb0ELb0ELb1ELb0ELb0ELb1ELb1ELb1EEEvNS_16Flash_fwd_paramsE,"a",@progbits
	.sectionflags	@""
	.align	4
.nv.constant0._ZN5flash24flash_fwd_splitkv_kernelI23Flash_fwd_kernel_traitsILi128ELi64ELi128ELi4ELb0ELb0EN7cutlass10bfloat16_tE19Flash_kernel_traitsILi128ELi64ELi128ELi4ES3_EELb0ELb0ELb1ELb0ELb0ELb1ELb1ELb1EEEvNS_16Flash_fwd_paramsE:
	.zero		1360


//--------------------- .nv.constant0._ZN5flash24flash_fwd_splitkv_kernelI23Flash_fwd_kernel_traitsILi128ELi64ELi128ELi4ELb0ELb0EN7cutlass10bfloat16_tE19Flash_kernel_traitsILi128ELi64ELi128ELi4ES3_EELb0ELb1ELb0ELb0ELb1ELb0ELb0ELb0EEEvNS_16Flash_fwd_paramsE --------------------------
	.section	.nv.constant0._ZN5flash24flash_fwd_splitkv_kernelI23Flash_fwd_kernel_traitsILi128ELi64ELi128ELi4ELb0ELb0EN7cutlass10bfloat16_tE19Flash_kernel_traitsILi128ELi64ELi128ELi4ES3_EELb0ELb1ELb0ELb0ELb1ELb0ELb0ELb0EEEvNS_16Flash_fwd_paramsE,"a",@progbits
	.sectionflags	@""
	.align	4
.nv.constant0._ZN5flash24flash_fwd_splitkv_kernelI23Flash_fwd_kernel_traitsILi128ELi64ELi128ELi4ELb0ELb0EN7cutlass10bfloat16_tE19Flash_kernel_traitsILi128ELi64ELi128ELi4ES3_EELb0ELb1ELb0ELb0ELb1ELb0ELb0ELb0EEEvNS_16Flash_fwd_paramsE:
	.zero		1360


//--------------------- .nv.constant0._ZN5flash24flash_fwd_splitkv_kernelI23Flash_fwd_kernel_traitsILi128ELi64ELi128ELi4ELb0ELb0EN7cutlass10bfloat16_tE19Flash_kernel_traitsILi128ELi64ELi128ELi4ES3_EELb0ELb1ELb0ELb0ELb1ELb1ELb0ELb0EEEvNS_16Flash_fwd_paramsE --------------------------
	.section	.nv.constant0._ZN5flash24flash_fwd_splitkv_kernelI23Flash_fwd_kernel_traitsILi128ELi64ELi128ELi4ELb0ELb0EN7cutlass10bfloat16_tE19Flash_kernel_traitsILi128ELi64ELi128ELi4ES3_EELb0ELb1ELb0ELb0ELb1ELb1ELb0ELb0EEEvNS_16Flash_fwd_paramsE,"a",@progbits
	.sectionflags	@""
	.align	4
.nv.constant0._ZN5flash24flash_fwd_splitkv_kernelI23Flash_fwd_kernel_traitsILi128ELi64ELi128ELi4ELb0ELb0EN7cutlass10bfloat16_tE19Flash_kernel_traitsILi128ELi64ELi128ELi4ES3_EELb0ELb1ELb0ELb0ELb1ELb1ELb0ELb0EEEvNS_16Flash_fwd_paramsE:
	.zero		1360


//--------------------- .nv.constant0._ZN5flash24flash_fwd_splitkv_kernelI23Flash_fwd_kernel_traitsILi128ELi64ELi128ELi4ELb0ELb0EN7cutlass10bfloat16_tE19Flash_kernel_traitsILi128ELi64ELi128ELi4ES3_EELb0ELb1ELb1ELb0ELb0ELb0ELb0ELb0EEEvNS_16Flash_fwd_paramsE --------------------------
	.section	.nv.constant0._ZN5flash24flash_fwd_splitkv_kernelI23Flash_fwd_kernel_traitsILi128ELi64ELi128ELi4ELb0ELb0EN7cutlass10bfloat16_tE19Flash_kernel_traitsILi128ELi64ELi128ELi4ES3_EELb0ELb1ELb1ELb0ELb0ELb0ELb0ELb0EEEvNS_16Flash_fwd_paramsE,"a",@progbits
	.sectionflags	@""
	.align	4
.nv.constant0._ZN5flash24flash_fwd_splitkv_kernelI23Flash_fwd_kernel_traitsILi128ELi64ELi128ELi4ELb0ELb0EN7cutlass10bfloat16_tE19Flash_kernel_traitsILi128ELi64ELi128ELi4ES3_EELb0ELb1ELb1ELb0ELb0ELb0ELb0ELb0EEEvNS_16Flash_fwd_paramsE:
	.zero		1360


//--------------------- .nv.constant0._ZN5flash24flash_fwd_splitkv_kernelI23Flash_fwd_kernel_traitsILi128ELi64ELi128ELi4ELb0ELb0EN7cutlass10bfloat16_tE19Flash_kernel_traitsILi128ELi64ELi128ELi4ES3_EELb0ELb1ELb1ELb0ELb0ELb1ELb0ELb0EEEvNS_16Flash_fwd_paramsE --------------------------
	.section	.nv.constant0._ZN5flash24flash_fwd_splitkv_kernelI23Flash_fwd_kernel_traitsILi128ELi64ELi128ELi4ELb0ELb0EN7cutlass10bfloat16_tE19Flash_kernel_traitsILi128ELi64ELi128ELi4ES3_EELb0ELb1ELb1ELb0ELb0ELb1ELb0ELb0EEEvNS_16Flash_fwd_paramsE,"a",@progbits
	.sectionflags	@""
	.align	4
.nv.constant0._ZN5flash24flash_fwd_splitkv_kernelI23Flash_fwd_kernel_traitsILi128ELi64ELi128ELi4ELb0ELb0EN7cutlass10bfloat16_tE19Flash_kernel_traitsILi128ELi64ELi128ELi4ES3_EELb0ELb1ELb1ELb0ELb0ELb1ELb0ELb0EEEvNS_16Flash_fwd_paramsE:
	.zero		1360


//--------------------- .nv.constant0._ZN5flash24flash_fwd_splitkv_kernelI23Flash_fwd_kernel_traitsILi128ELi64ELi128ELi4ELb0ELb0EN7cutlass10bfloat16_tE19Flash_kernel_traitsILi128ELi64ELi128ELi4ES3_EELb0ELb1ELb0ELb0ELb1ELb0ELb0ELb1EEEvNS_16Flash_fwd_paramsE --------------------------
	.section	.nv.constant0._ZN5flash24flash_fwd_splitkv_kernelI23Flash_fwd_kernel_traitsILi128ELi64ELi128ELi4ELb0ELb0EN7cutlass10bfloat16_tE19Flash_kernel_traitsILi128ELi64ELi128ELi4ES3_EELb0ELb1ELb0ELb0ELb1ELb0ELb0ELb1EEEvNS_16Flash_fwd_paramsE,"a",@progbits
	.sectionflags	@""
	.align	4
.nv.constant0._ZN5flash24flash_fwd_splitkv_kernelI23Flash_fwd_kernel_traitsILi128ELi64ELi128ELi4ELb0ELb0EN7cutlass10bfloat16_tE19Flash_kernel_traitsILi128ELi64ELi128ELi4ES3_EELb0ELb1ELb0ELb0ELb1ELb0ELb0ELb1EEEvNS_16Flash_fwd_paramsE:
	.zero		1360


//--------------------- .nv.constant0._ZN5flash24flash_fwd_splitkv_kernelI23Flash_fwd_kernel_traitsILi128ELi64ELi128ELi4ELb0ELb0EN7cutlass10bfloat16_tE19Flash_kernel_traitsILi128ELi64ELi128ELi4ES3_EELb0ELb1ELb0ELb0ELb1ELb1ELb0ELb1EEEvNS_16Flash_fwd_paramsE --------------------------
	.section	.nv.constant0._ZN5flash24flash_fwd_splitkv_kernelI23Flash_fwd_kernel_traitsILi128ELi64ELi128ELi4ELb0ELb0EN7cutlass10bfloat16_tE19Flash_kernel_traitsILi128ELi64ELi128ELi4ES3_EELb0ELb1ELb0ELb0ELb1ELb1ELb0ELb1EEEvNS_16Flash_fwd_paramsE,"a",@progbits
	.sectionflags	@""
	.align	4
.nv.constant0._ZN5flash24flash_fwd_splitkv_kernelI23Flash_fwd_kernel_traitsILi128ELi64ELi128ELi4ELb0ELb0EN7cutlass10bfloat16_tE19Flash_kernel_traitsILi128ELi64ELi128ELi4ES3_EELb0ELb1ELb0ELb0ELb1ELb1ELb0ELb1EEEvNS_16Flash_fwd_paramsE:
	.zero		1360


//--------------------- .nv.constant0._ZN5flash24flash_fwd_splitkv_kernelI23Flash_fwd_kernel_traitsILi128ELi64ELi128ELi4ELb0ELb0EN7cutlass10bfloat16_tE19Flash_kernel_traitsILi128ELi64ELi128ELi4ES3_EELb0ELb1ELb1ELb0ELb0ELb0ELb0ELb1EEEvNS_16Flash_fwd_paramsE --------------------------
	.section	.nv.constant0._ZN5flash24flash_fwd_splitkv_kernelI23Flash_fwd_kernel_traitsILi128ELi64ELi128ELi4ELb0ELb0EN7cutlass10bfloat16_tE19Flash_kernel_traitsILi128ELi64ELi128ELi4ES3_EELb0ELb1ELb1ELb0ELb0ELb0ELb0ELb1EEEvNS_16Flash_fwd_paramsE,"a",@progbits
	.sectionflags	@""
	.align	4
.nv.constant0._ZN5flash24flash_fwd_splitkv_kernelI23Flash_fwd_kernel_traitsILi128ELi64ELi128ELi4ELb0ELb0EN7cutlass10bfloat16_tE19Flash_kernel_traitsILi128ELi64ELi128ELi4ES3_EELb0ELb1ELb1ELb0ELb0ELb0ELb0ELb1EEEvNS_16Flash_fwd_paramsE:
	.zero		1360


//--------------------- .nv.constant0._ZN5flash24flash_fwd_splitkv_kernelI23Flash_fwd_kernel_traitsILi128ELi64ELi128ELi4ELb0ELb0EN7cutlass10bfloat16_tE19Flash_kernel_traitsILi128ELi64ELi128ELi4ES3_EELb0ELb1ELb1ELb0ELb0ELb1ELb0ELb1EEEvNS_16Flash_fwd_paramsE --------------------------
	.section	.nv.constant0._ZN5flash24flash_fwd_splitkv_kernelI23Flash_fwd_kernel_traitsILi128ELi64ELi128ELi4ELb0ELb0EN7cutlass10bfloat16_tE19Flash_kernel_traitsILi128ELi64ELi128ELi4ES3_EELb0ELb1ELb1ELb0ELb0ELb1ELb0ELb1EEEvNS_16Flash_fwd_paramsE,"a",@progbits
	.sectionflags	@""
	.align	4
.nv.constant0._ZN5flash24flash_fwd_splitkv_kernelI23Flash_fwd_kernel_traitsILi128ELi64ELi128ELi4ELb0ELb0EN7cutlass10bfloat16_tE19Flash_kernel_traitsILi128ELi64ELi128ELi4ES3_EELb0ELb1ELb1ELb0ELb0ELb1ELb0ELb1EEEvNS_16Flash_fwd_paramsE:
	.zero		1360


//--------------------- .nv.constant0._ZN5flash24flash_fwd_splitkv_kernelI23Flash_fwd_kernel_traitsILi128ELi64ELi128ELi4ELb0ELb0EN7cutlass10bfloat16_tE19Flash_kernel_traitsILi128ELi64ELi128ELi4ES3_EELb0ELb1ELb0ELb0ELb1ELb0ELb1ELb0EEEvNS_16Flash_fwd_paramsE --------------------------
	.section	.nv.constant0._ZN5flash24flash_fwd_splitkv_kernelI23Flash_fwd_kernel_traitsILi128ELi64ELi128ELi4ELb0ELb0EN7cutlass10bfloat16_tE19Flash_kernel_traitsILi128ELi64ELi128ELi4ES3_EELb0ELb1ELb0ELb0ELb1ELb0ELb1ELb0EEEvNS_16Flash_fwd_paramsE,"a",@progbits
	.sectionflags	@""
	.align	4
.nv.constant0._ZN5flash24flash_fwd_splitkv_kernelI23Flash_fwd_kernel_traitsILi128ELi64ELi128ELi4ELb0ELb0EN7cutlass10bfloat16_tE19Flash_kernel_traitsILi128ELi64ELi128ELi4ES3_EELb0ELb1ELb0ELb0ELb1ELb0ELb1ELb0EEEvNS_16Flash_fwd_paramsE:
	.zero		1360


//--------------------- .nv.constant0._ZN5flash24flash_fwd_splitkv_kernelI23Flash_fwd_kernel_traitsILi128ELi64ELi128ELi4ELb0ELb0EN7cutlass10bfloat16_tE19Flash_kernel_traitsILi128ELi64ELi128ELi4ES3_EELb0ELb1ELb0ELb0ELb1ELb1ELb1ELb0EEEvNS_16Flash_fwd_paramsE --------------------------
	.section	.nv.constant0._ZN5flash24flash_fwd_splitkv_kernelI23Flash_fwd_kernel_traitsILi128ELi64ELi128ELi4ELb0ELb0EN7cutlass10bfloat16_tE19Flash_kernel_traitsILi128ELi64ELi128ELi4ES3_EELb0ELb1ELb0ELb0ELb1ELb1ELb1ELb0EEEvNS_16Flash_fwd_paramsE,"a",@progbits
	.sectionflags	@""
	.align	4
.nv.constant0._ZN5flash24flash_fwd_splitkv_kernelI23Flash_fwd_kernel_traitsILi128ELi64ELi128ELi4ELb0ELb0EN7cutlass10bfloat16_tE19Flash_kernel_traitsILi128ELi64ELi128ELi4ES3_EELb0ELb1ELb0ELb0ELb1ELb1ELb1ELb0EEEvNS_16Flash_fwd_paramsE:
	.zero		1360


//--------------------- .nv.constant0._ZN5flash24flash_fwd_splitkv_kernelI23Flash_fwd_kernel_traitsILi128ELi64ELi128ELi4ELb0ELb0EN7cutlass10bfloat16_tE19Flash_kernel_traitsILi128ELi64ELi128ELi4ES3_EELb0ELb1ELb1ELb0ELb0ELb0ELb1ELb0EEEvNS_16Flash_fwd_paramsE --------------------------
	.section	.nv.constant0._ZN5flash24flash_fwd_splitkv_kernelI23Flash_fwd_kernel_traitsILi128ELi64ELi128ELi4ELb0ELb0EN7cutlass10bfloat16_tE19Flash_kernel_traitsILi128ELi64ELi128ELi4ES3_EELb0ELb1ELb1ELb0ELb0ELb0ELb1ELb0EEEvNS_16Flash_fwd_paramsE,"a",@progbits
	.sectionflags	@""
	.align	4
.nv.constant0._ZN5flash24flash_fwd_splitkv_kernelI23Flash_fwd_kernel_traitsILi128ELi64ELi128ELi4ELb0ELb0EN7cutlass10bfloat16_tE19Flash_kernel_traitsILi128ELi64ELi128ELi4ES3_EELb0ELb1ELb1ELb0ELb0ELb0ELb1ELb0EEEvNS_16Flash_fwd_paramsE:
	.zero		1360


//--------------------- .nv.constant0._ZN5flash24flash_fwd_splitkv_kernelI23Flash_fwd_kernel_traitsILi128ELi64ELi128ELi4ELb0ELb0EN7cutlass10bfloat16_tE19Flash_kernel_traitsILi128ELi64ELi128ELi4ES3_EELb0ELb1ELb1ELb0ELb0ELb1ELb1ELb0EEEvNS_16Flash_fwd_paramsE --------------------------
	.section	.nv.constant0._ZN5flash24flash_fwd_splitkv_kernelI23Flash_fwd_kernel_traitsILi128ELi64ELi128ELi4ELb0ELb0EN7cutlass10bfloat16_tE19Flash_kernel_traitsILi128ELi64ELi128ELi4ES3_EELb0ELb1ELb1ELb0ELb0ELb1ELb1ELb0EEEvNS_16Flash_fwd_paramsE,"a",@progbits
	.sectionflags	@""
	.align	4
.nv.constant0._ZN5flash24flash_fwd_splitkv_kernelI23Flash_fwd_kernel_traitsILi128ELi64ELi128ELi4ELb0ELb0EN7cutlass10bfloat16_tE19Flash_kernel_traitsILi128ELi64ELi128ELi4ES3_EELb0ELb1ELb1ELb0ELb0ELb1ELb1ELb0EEEvNS_16Flash_fwd_paramsE:
	.zero		1360


//--------------------- .nv.constant0._ZN5flash24flash_fwd_splitkv_kernelI23Flash_fwd_kernel_traitsILi128ELi64ELi128ELi4ELb0ELb0EN7cutlass10bfloat16_tE19Flash_kernel_traitsILi128ELi64ELi128ELi4ES3_EELb0ELb1ELb0ELb0ELb1ELb0ELb1ELb1EEEvNS_16Flash_fwd_paramsE --------------------------
	.section	.nv.constant0._ZN5flash24flash_fwd_splitkv_kernelI23Flash_fwd_kernel_traitsILi128ELi64ELi128ELi4ELb0ELb0EN7cutlass10bfloat16_tE19Flash_kernel_traitsILi128ELi64ELi128ELi4ES3_EELb0ELb1ELb0ELb0ELb1ELb0ELb1ELb1EEEvNS_16Flash_fwd_paramsE,"a",@progbits
	.sectionflags	@""
	.align	4
.nv.constant0._ZN5flash24flash_fwd_splitkv_kernelI23Flash_fwd_kernel_traitsILi128ELi64ELi128ELi4ELb0ELb0EN7cutlass10bfloat16_tE19Flash_kernel_traitsILi128ELi64ELi128ELi4ES3_EELb0ELb1ELb0ELb0ELb1ELb0ELb1ELb1EEEvNS_16Flash_fwd_paramsE:
	.zero		1360


//--------------------- .nv.constant0._ZN5flash24flash_fwd_splitkv_kernelI23Flash_fwd_kernel_traitsILi128ELi64ELi128ELi4ELb0ELb0EN7cutlass10bfloat16_tE19Flash_kernel_traitsILi128ELi64ELi128ELi4ES3_EELb0ELb1ELb0ELb0ELb1ELb1ELb1ELb1EEEvNS_16Flash_fwd_paramsE --------------------------
	.section	.nv.constant0._ZN5flash24flash_fwd_splitkv_kernelI23Flash_fwd_kernel_traitsILi128ELi64ELi128ELi4ELb0ELb0EN7cutlass10bfloat16_tE19Flash_kernel_traitsILi128ELi64ELi128ELi4ES3_EELb0ELb1ELb0ELb0ELb1ELb1ELb1ELb1EEEvNS_16Flash_fwd_paramsE,"a",@progbits
	.sectionflags	@""
	.align	4
.nv.constant0._ZN5flash24flash_fwd_splitkv_kernelI23Flash_fwd_kernel_traitsILi128ELi64ELi128ELi4ELb0ELb0EN7cutlass10bfloat16_tE19Flash_kernel_traitsILi128ELi64ELi128ELi4ES3_EELb0ELb1ELb0ELb0ELb1ELb1ELb1ELb1EEEvNS_16Flash_fwd_paramsE:
	.zero		1360


//--------------------- .nv.constant0._ZN5flash24flash_fwd_splitkv_kernelI23Flash_fwd_kernel_traitsILi128ELi64ELi128ELi4ELb0ELb0EN7cutlass10bfloat16_tE19Flash_kernel_traitsILi128ELi64ELi128ELi4ES3_EELb0ELb1ELb1ELb0ELb0ELb0ELb1ELb1EEEvNS_16Flash_fwd_paramsE --------------------------
	.section	.nv.constant0._ZN5flash24flash_fwd_splitkv_kernelI23Flash_fwd_kernel_traitsILi128ELi64ELi128ELi4ELb0ELb0EN7cutlass10bfloat16_tE19Flash_kernel_traitsILi128ELi64ELi128ELi4ES3_EELb0ELb1ELb1ELb0ELb0ELb0ELb1ELb1EEEvNS_16Flash_fwd_paramsE,"a",@progbits
	.sectionflags	@""
	.align	4
.nv.constant0._ZN5flash24flash_fwd_splitkv_kernelI23Flash_fwd_kernel_traitsILi128ELi64ELi128ELi4ELb0ELb0EN7cutlass10bfloat16_tE19Flash_kernel_traitsILi128ELi64ELi128ELi4ES3_EELb0ELb1ELb1ELb0ELb0ELb0ELb1ELb1EEEvNS_16Flash_fwd_paramsE:
	.zero		1360


//--------------------- .nv.constant0._ZN5flash24flash_fwd_splitkv_kernelI23Flash_fwd_kernel_traitsILi128ELi64ELi128ELi4ELb0ELb0EN7cutlass10bfloat16_tE19Flash_kernel_traitsILi128ELi64ELi128ELi4ES3_EELb0ELb1ELb1ELb0ELb0ELb1ELb1ELb1EEEvNS_16Flash_fwd_paramsE --------------------------
	.section	.nv.constant0._ZN5flash24flash_fwd_splitkv_kernelI23Flash_fwd_kernel_traitsILi128ELi64ELi128ELi4ELb0ELb0EN7cutlass10bfloat16_tE19Flash_kernel_traitsILi128ELi64ELi128ELi4ES3_EELb0ELb1ELb1ELb0ELb0ELb1ELb1ELb1EEEvNS_16Flash_fwd_paramsE,"a",@progbits
	.sectionflags	@""
	.align	4
.nv.constant0._ZN5flash24flash_fwd_splitkv_kernelI23Flash_fwd_kernel_traitsILi128ELi64ELi128ELi4ELb0ELb0EN7cutlass10bfloat16_tE19Flash_kernel_traitsILi128ELi64ELi128ELi4ES3_EELb0ELb1ELb1ELb0ELb0ELb1ELb1ELb1EEEvNS_16Flash_fwd_paramsE:
	.zero		1360


//--------------------- .nv.constant0._ZN5flash32flash_fwd_splitkv_combine_kernelI23Flash_fwd_kernel_traitsILi128ELi64ELi64ELi4ELb0ELb0EN7cutlass10bfloat16_tE19Flash_kernel_traitsILi128ELi64ELi64ELi4ES3_EELi4ELi7ELb0EEEvNS_16Flash_fwd_paramsE --------------------------
	.section	.nv.constant0._ZN5flash32flash_fwd_splitkv_combine_kernelI23Flash_fwd_kernel_traitsILi128ELi64ELi64ELi4ELb0ELb0EN7cutlass10bfloat16_tE19Flash_kernel_traitsILi128ELi64ELi64ELi4ES3_EELi4ELi7ELb0EEEvNS_16Flash_fwd_paramsE,"a",@progbits
	.sectionflags	@""
	.align	4
.nv.constant0._ZN5flash32flash_fwd_splitkv_combine_kernelI23Flash_fwd_kernel_traitsILi128ELi64ELi64ELi4ELb0ELb0EN7cutlass10bfloat16_tE19Flash_kernel_traitsILi128ELi64ELi64ELi4ES3_EELi4ELi7ELb0EEEvNS_16Flash_fwd_paramsE:
	.zero		1360


//--------------------- .nv.constant0._ZN5flash32flash_fwd_splitkv_combine_kernelI23Flash_fwd_kernel_traitsILi128ELi64ELi64ELi4ELb0ELb0EN7cutlass10bfloat16_tE19Flash_kernel_traitsILi128ELi64ELi64ELi4ES3_EELi4ELi6ELb0EEEvNS_16Flash_fwd_paramsE --------------------------
	.section	.nv.constant0._ZN5flash32flash_fwd_splitkv_combine_kernelI23Flash_fwd_kernel_traitsILi128ELi64ELi64ELi4ELb0ELb0EN7cutlass10bfloat16_tE19Flash_kernel_traitsILi128ELi64ELi64ELi4ES3_EELi4ELi6ELb0EEEvNS_16Flash_fwd_paramsE,"a",@progbits
	.sectionflags	@""
	.align	4
.nv.constant0._ZN5flash32flash_fwd_splitkv_combine_kernelI23Flash_fwd_kernel_traitsILi128ELi64ELi64ELi4ELb0ELb0EN7cutlass10bfloat16_tE19Flash_kernel_traitsILi128ELi64ELi64ELi4ES3_EELi4ELi6ELb0EEEvNS_16Flash_fwd_paramsE:
	.zero		1360


//--------------------- .nv.constant0._ZN5flash32flash_fwd_splitkv_combine_kernelI23Flash_fwd_kernel_traitsILi128ELi64ELi64ELi4ELb0ELb0EN7cutlass10bfloat16_tE19Flash_kernel_traitsILi128ELi64ELi64ELi4ES3_EELi4ELi5ELb0EEEvNS_16Flash_fwd_paramsE --------------------------
	.section	.nv.constant0._ZN5flash32flash_fwd_splitkv_combine_kernelI23Flash_fwd_kernel_traitsILi128ELi64ELi64ELi4ELb0ELb0EN7cutlass10bfloat16_tE19Flash_kernel_traitsILi128ELi64ELi64ELi4ES3_EELi4ELi5ELb0EEEvNS_16Flash_fwd_paramsE,"a",@progbits
	.sectionflags	@""
	.align	4
.nv.constant0._ZN5flash32flash_fwd_splitkv_combine_kernelI23Flash_fwd_kernel_traitsILi128ELi64ELi64ELi4ELb0ELb0EN7cutlass10bfloat16_tE19Flash_kernel_traitsILi128ELi64ELi64ELi4ES3_EELi4ELi5ELb0EEEvNS_16Flash_fwd_paramsE:
	.zero		1360


//--------------------- .nv.constant0._ZN5flash32flash_fwd_splitkv_combine_kernelI23Flash_fwd_kernel_traitsILi128ELi64ELi64ELi4ELb0ELb0EN7cutlass10bfloat16_tE19Flash_kernel_traitsILi128ELi64ELi64ELi4ES3_EELi4ELi4ELb0EEEvNS_16Flash_fwd_paramsE --------------------------
	.section	.nv.constant0._ZN5flash32flash_fwd_splitkv_combine_kernelI23Flash_fwd_kernel_traitsILi128ELi64ELi64ELi4ELb0ELb0EN7cutlass10bfloat16_tE19Flash_kernel_traitsILi128ELi64ELi64ELi4ES3_EELi4ELi4ELb0EEEvNS_16Flash_fwd_paramsE,"a",@progbits
	.sectionflags	@""
	.align	4
.nv.constant0._ZN5flash32flash_fwd_splitkv_combine_kernelI23Flash_fwd_kernel_traitsILi128ELi64ELi64ELi4ELb0ELb0EN7cutlass10bfloat16_tE19Flash_kernel_traitsILi128ELi64ELi64ELi4ES3_EELi4ELi4ELb0EEEvNS_16Flash_fwd_paramsE:
	.zero		1360


//--------------------- .nv.constant0._ZN5flash32flash_fwd_splitkv_combine_kernelI23Flash_fwd_kernel_traitsILi128ELi64ELi64ELi4ELb0ELb0EN7cutlass10bfloat16_tE19Flash_kernel_traitsILi128ELi64ELi64ELi4ES3_EELi4ELi3ELb0EEEvNS_16Flash_fwd_paramsE --------------------------
	.section	.nv.constant0._ZN5flash32flash_fwd_splitkv_combine_kernelI23Flash_fwd_kernel_traitsILi128ELi64ELi64ELi4ELb0ELb0EN7cutlass10bfloat16_tE19Flash_kernel_traitsILi128ELi64ELi64ELi4ES3_EELi4ELi3ELb0EEEvNS_16Flash_fwd_paramsE,"a",@progbits
	.sectionflags	@""
	.align	4
.nv.constant0._ZN5flash32flash_fwd_splitkv_combine_kernelI23Flash_fwd_kernel_traitsILi128ELi64ELi64ELi4ELb0ELb0EN7cutlass10bfloat16_tE19Flash_kernel_traitsILi128ELi64ELi64ELi4ES3_EELi4ELi3ELb0EEEvNS_16Flash_fwd_paramsE:
	.zero		1360


//--------------------- .nv.constant0._ZN5flash32flash_fwd_splitkv_combine_kernelI23Flash_fwd_kernel_traitsILi128ELi64ELi64ELi4ELb0ELb0EN7cutlass10bfloat16_tE19Flash_kernel_traitsILi128ELi64ELi64ELi4ES3_EELi4ELi2ELb0EEEvNS_16Flash_fwd_paramsE --------------------------
	.section	.nv.constant0._ZN5flash32flash_fwd_splitkv_combine_kernelI23Flash_fwd_kernel_traitsILi128ELi64ELi64ELi4ELb0ELb0EN7cutlass10bfloat16_tE19Flash_kernel_traitsILi128ELi64ELi64ELi4ES3_EELi4ELi2ELb0EEEvNS_16Flash_fwd_paramsE,"a",@progbits
	.sectionflags	@""
	.align	4
.nv.constant0._ZN5flash32flash_fwd_splitkv_combine_kernelI23Flash_fwd_kernel_traitsILi128ELi64ELi64ELi4ELb0ELb0EN7cutlass10bfloat16_tE19Flash_kernel_traitsILi128ELi64ELi64ELi4ES3_EELi4ELi2ELb0EEEvNS_16Flash_fwd_paramsE:
	.zero		1360


//--------------------- .nv.constant0._ZN5flash32flash_fwd_splitkv_combine_kernelI23Flash_fwd_kernel_traitsILi128ELi64ELi64ELi4ELb0ELb0EN7cutlass10bfloat16_tE19Flash_kernel_traitsILi128ELi64ELi64ELi4ES3_EELi4ELi1ELb0EEEvNS_16Flash_fwd_paramsE --------------------------
	.section	.nv.constant0._ZN5flash32flash_fwd_splitkv_combine_kernelI23Flash_fwd_kernel_traitsILi128ELi64ELi64ELi4ELb0ELb0EN7cutlass10bfloat16_tE19Flash_kernel_traitsILi128ELi64ELi64ELi4ES3_EELi4ELi1ELb0EEEvNS_16Flash_fwd_paramsE,"a",@progbits
	.sectionflags	@""
	.align	4
.nv.constant0._ZN5flash32flash_fwd_splitkv_combine_kernelI23Flash_fwd_kernel_traitsILi128ELi64ELi64ELi4ELb0ELb0EN7cutlass10bfloat16_tE19Flash_kernel_traitsILi128ELi64ELi64ELi4ES3_EELi4ELi1ELb0EEEvNS_16Flash_fwd_paramsE:
	.zero		1360


//--------------------- .nv.constant0._ZN5flash32flash_fwd_splitkv_combine_kernelI23Flash_fwd_kernel_traitsILi128ELi64ELi64ELi4ELb0ELb0EN7cutlass10bfloat16_tE19Flash_kernel_traitsILi128ELi64ELi64ELi4ES3_EELi4ELi7ELb1EEEvNS_16Flash_fwd_paramsE --------------------------
	.section	.nv.constant0._ZN5flash32flash_fwd_splitkv_combine_kernelI23Flash_fwd_kernel_traitsILi128ELi64ELi64ELi4ELb0ELb0EN7cutlass10bfloat16_tE19Flash_kernel_traitsILi128ELi64ELi64ELi4ES3_EELi4ELi7ELb1EEEvNS_16Flash_fwd_paramsE,"a",@progbits
	.sectionflags	@""
	.align	4
.nv.constant0._ZN5flash32flash_fwd_splitkv_combine_kernelI23Flash_fwd_kernel_traitsILi128ELi64ELi64ELi4ELb0ELb0EN7cutlass10bfloat16_tE19Flash_kernel_traitsILi128ELi64ELi64ELi4ES3_EELi4ELi7ELb1EEEvNS_16Flash_fwd_paramsE:
	.zero		1360


//--------------------- .nv.constant0._ZN5flash32flash_fwd_splitkv_combine_kernelI23Flash_fwd_kernel_traitsILi128ELi64ELi64ELi4ELb0ELb0EN7cutlass10bfloat16_tE19Flash_kernel_traitsILi128ELi64ELi64ELi4ES3_EELi4ELi6ELb1EEEvNS_16Flash_fwd_paramsE --------------------------
	.section	.nv.constant0._ZN5flash32flash_fwd_splitkv_combine_kernelI23Flash_fwd_kernel_traitsILi128ELi64ELi64ELi4ELb0ELb0EN7cutlass10bfloat16_tE19Flash_kernel_traitsILi128ELi64ELi64ELi4ES3_EELi4ELi6ELb1EEEvNS_16Flash_fwd_paramsE,"a",@progbits
	.sectionflags	@""
	.align	4
.nv.constant0._ZN5flash32flash_fwd_splitkv_combine_kernelI23Flash_fwd_kernel_traitsILi128ELi64ELi64ELi4ELb0ELb0EN7cutlass10bfloat16_tE19Flash_kernel_traitsILi128ELi64ELi64ELi4ES3_EELi4ELi6ELb1EEEvNS_16Flash_fwd_paramsE:
	.zero		1360


//--------------------- .nv.constant0._ZN5flash32flash_fwd_splitkv_combine_kernelI23Flash_fwd_kernel_traitsILi128ELi64ELi64ELi4ELb0ELb0EN7cutlass10bfloat16_tE19Flash_kernel_traitsILi128ELi64ELi64ELi4ES3_EELi4ELi5ELb1EEEvNS_16Flash_fwd_paramsE --------------------------
	.section	.nv.constant0._ZN5flash32flash_fwd_splitkv_combine_kernelI23Flash_fwd_kernel_traitsILi128ELi64ELi64ELi4ELb0ELb0EN7cutlass10bfloat16_tE19Flash_kernel_traitsILi128ELi64ELi64ELi4ES3_EELi4ELi5ELb1EEEvNS_16Flash_fwd_paramsE,"a",@progbits
	.sectionflags	@""
	.align	4
.nv.constant0._ZN5flash32flash_fwd_splitkv_combine_kernelI23Flash_fwd_kernel_traitsILi128ELi64ELi64ELi4ELb0ELb0EN7cutlass10bfloat16_tE19Flash_kernel_traitsILi128ELi64ELi64ELi4ES3_EELi4ELi5ELb1EEEvNS_16Flash_fwd_paramsE:
	.zero		1360


//--------------------- .nv.constant0._ZN5flash32flash_fwd_splitkv_combine_kernelI23Flash_fwd_kernel_traitsILi128ELi64ELi64ELi4ELb0ELb0EN7cutlass10bfloat16_tE19Flash_kernel_traitsILi128ELi64ELi64ELi4ES3_EELi4ELi4ELb1EEEvNS_16Flash_fwd_paramsE --------------------------
	.section	.nv.constant0._ZN5flash32flash_fwd_splitkv_combine_kernelI23Flash_fwd_kernel_traitsILi128ELi64ELi64ELi4ELb0ELb0EN7cutlass10bfloat16_tE19Flash_kernel_traitsILi128ELi64ELi64ELi4ES3_EELi4ELi4ELb1EEEvNS_16Flash_fwd_paramsE,"a",@progbits
	.sectionflags	@""
	.align	4
.nv.constant0._ZN5flash32flash_fwd_splitkv_combine_kernelI23Flash_fwd_kernel_traitsILi128ELi64ELi64ELi4ELb0ELb0EN7cutlass10bfloat16_tE19Flash_kernel_traitsILi128ELi64ELi64ELi4ES3_EELi4ELi4ELb1EEEvNS_16Flash_fwd_paramsE:
	.zero		1360


//--------------------- .nv.constant0._ZN5flash32flash_fwd_splitkv_combine_kernelI23Flash_fwd_kernel_traitsILi128ELi64ELi64ELi4ELb0ELb0EN7cutlass10bfloat16_tE19Flash_kernel_traitsILi128ELi64ELi64ELi4ES3_EELi4ELi3ELb1EEEvNS_16Flash_fwd_paramsE --------------------------
	.section	.nv.constant0._ZN5flash32flash_fwd_splitkv_combine_kernelI23Flash_fwd_kernel_traitsILi128ELi64ELi64ELi4ELb0ELb0EN7cutlass10bfloat16_tE19Flash_kernel_traitsILi128ELi64ELi64ELi4ES3_EELi4ELi3ELb1EEEvNS_16Flash_fwd_paramsE,"a",@progbits
	.sectionflags	@""
	.align	4
.nv.constant0._ZN5flash32flash_fwd_splitkv_combine_kernelI23Flash_fwd_kernel_traitsILi128ELi64ELi64ELi4ELb0ELb0EN7cutlass10bfloat16_tE19Flash_kernel_traitsILi128ELi64ELi64ELi4ES3_EELi4ELi3ELb1EEEvNS_16Flash_fwd_paramsE:
	.zero		1360


//--------------------- .nv.constant0._ZN5flash32flash_fwd_splitkv_combine_kernelI23Flash_fwd_kernel_traitsILi128ELi64ELi64ELi4ELb0ELb0EN7cutlass10bfloat16_tE19Flash_kernel_traitsILi128ELi64ELi64ELi4ES3_EELi4ELi2ELb1EEEvNS_16Flash_fwd_paramsE --------------------------
	.section	.nv.constant0._ZN5flash32flash_fwd_splitkv_combine_kernelI23Flash_fwd_kernel_traitsILi128ELi64ELi64ELi4ELb0ELb0EN7cutlass10bfloat16_tE19Flash_kernel_traitsILi128ELi64ELi64ELi4ES3_EELi4ELi2ELb1EEEvNS_16Flash_fwd_paramsE,"a",@progbits
	.sectionflags	@""
	.align	4
.nv.constant0._ZN5flash32flash_fwd_splitkv_combine_kernelI23Flash_fwd_kernel_traitsILi128ELi64ELi64ELi4ELb0ELb0EN7cutlass10bfloat16_tE19Flash_kernel_traitsILi128ELi64ELi64ELi4ES3_EELi4ELi2ELb1EEEvNS_16Flash_fwd_paramsE:
	.zero		1360


//--------------------- .nv.constant0._ZN5flash32flash_fwd_splitkv_combine_kernelI23Flash_fwd_kernel_traitsILi128ELi64ELi64ELi4ELb0ELb0EN7cutlass10bfloat16_tE19Flash_kernel_traitsILi128ELi64ELi64ELi4ES3_EELi4ELi1ELb1EEEvNS_16Flash_fwd_paramsE --------------------------
	.section	.nv.constant0._ZN5flash32flash_fwd_splitkv_combine_kernelI23Flash_fwd_kernel_traitsILi128ELi64ELi64ELi4ELb0ELb0EN7cutlass10bfloat16_tE19Flash_kernel_traitsILi128ELi64ELi64ELi4ES3_EELi4ELi1ELb1EEEvNS_16Flash_fwd_paramsE,"a",@progbits
	.sectionflags	@""
	.align	4
.nv.constant0._ZN5flash32flash_fwd_splitkv_combine_kernelI23Flash_fwd_kernel_traitsILi128ELi64ELi64ELi4ELb0ELb0EN7cutlass10bfloat16_tE19Flash_kernel_traitsILi128ELi64ELi64ELi4ES3_EELi4ELi1ELb1EEEvNS_16Flash_fwd_paramsE:
	.zero		1360


//--------------------- .nv.constant0._ZN5flash24flash_fwd_splitkv_kernelI23Flash_fwd_kernel_traitsILi128ELi64ELi64ELi4ELb0ELb0EN7cutlass10bfloat16_tE19Flash_kernel_traitsILi128ELi64ELi64ELi4ES3_EELb0ELb0ELb0ELb0ELb1ELb0ELb0ELb0EEEvNS_16Flash_fwd_paramsE --------------------------
	.section	.nv.constant0._ZN5flash24flash_fwd_splitkv_kernelI23Flash_fwd_kernel_traitsILi128ELi64ELi64ELi4ELb0ELb0EN7cutlass10bfloat16_tE19Flash_kernel_traitsILi128ELi64ELi64ELi4ES3_EELb0ELb0ELb0ELb0ELb1ELb0ELb0ELb0EEEvNS_16Flash_fwd_paramsE,"a",@progbits
	.sectionflags	@""
	.align	4
.nv.constant0._ZN5flash24flash_fwd_splitkv_kernelI23Flash_fwd_kernel_traitsILi128ELi64ELi64ELi4ELb0ELb0EN7cutlass10bfloat16_tE19Flash_kernel_traitsILi128ELi64ELi64ELi4ES3_EELb0ELb0ELb0ELb0ELb1ELb0ELb0ELb0EEEvNS_16Flash_fwd_paramsE:
	.zero		1360


//--------------------- .nv.constant0._ZN5flash24flash_fwd_splitkv_kernelI23Flash_fwd_kernel_traitsILi128ELi64ELi64ELi4ELb0ELb0EN7cutlass10bfloat16_tE19Flash_kernel_traitsILi128ELi64ELi64ELi4ES3_EELb0ELb0ELb0ELb0ELb1ELb1ELb0ELb0EEEvNS_16Flash_fwd_paramsE --------------------------
	.section	.nv.constant0._ZN5flash24flash_fwd_splitkv_kernelI23Flash_fwd_kernel_traitsILi128ELi64ELi64ELi4ELb0ELb0EN7cutlass10bfloat16_tE19Flash_kernel_traitsILi128ELi64ELi64ELi4ES3_EELb0ELb0ELb0ELb0ELb1ELb1ELb0ELb0EEEvNS_16Flash_fwd_paramsE,"a",@progbits
	.sectionflags	@""
	.align	4
.nv.constant0._ZN5flash24flash_fwd_splitkv_kernelI23Flash_fwd_kernel_traitsILi128ELi64ELi64ELi4ELb0ELb0EN7cutlass10bfloat16_tE19Flash_kernel_traitsILi128ELi64ELi64ELi4ES3_EELb0ELb0ELb0ELb0ELb1ELb1ELb0ELb0EEEvNS_16Flash_fwd_paramsE:
	.zero		1360


//--------------------- .nv.constant0._ZN5flash24flash_fwd_splitkv_kernelI23Flash_fwd_kernel_traitsILi128ELi64ELi64ELi4ELb0ELb0EN7cutlass10bfloat16_tE19Flash_kernel_traitsILi128ELi64ELi64ELi4ES3_EELb0ELb0ELb0ELb0ELb1ELb0ELb1ELb0EEEvNS_16Flash_fwd_paramsE --------------------------
	.section	.nv.constant0._ZN5flash24flash_fwd_splitkv_kernelI23Flash_fwd_kernel_traitsILi128ELi64ELi64ELi4ELb0ELb0EN7cutlass10bfloat16_tE19Flash_kernel_traitsILi128ELi64ELi64ELi4ES3_EELb0ELb0ELb0ELb0ELb1ELb0ELb1ELb0EEEvNS_16Flash_fwd_paramsE,"a",@progbits
	.sectionflags	@""
	.align	4
.nv.constant0._ZN5flash24flash_fwd_splitkv_kernelI23Flash_fwd_kernel_traitsILi128ELi64ELi64ELi4ELb0ELb0EN7cutlass10bfloat16_tE19Flash_kernel_traitsILi128ELi64ELi64ELi4ES3_EELb0ELb0ELb0ELb0ELb1ELb0ELb1ELb0EEEvNS_16Flash_fwd_paramsE:
	.zero		1360


//--------------------- .nv.constant0._ZN5flash24flash_fwd_splitkv_kernelI23Flash_fwd_kernel_traitsILi128ELi64ELi64ELi4ELb0ELb0EN7cutlass10bfloat16_tE19Flash_kernel_traitsILi128ELi64ELi64ELi4ES3_EELb0ELb0ELb0ELb0ELb1ELb1ELb1ELb0EEEvNS_16Flash_fwd_paramsE --------------------------
	.section	.nv.constant0._ZN5flash24flash_fwd_splitkv_kernelI23Flash_fwd_kernel_traitsILi128ELi64ELi64ELi4ELb0ELb0EN7cutlass10bfloat16_tE19Flash_kernel_traitsILi128ELi64ELi64ELi4ES3_EELb0ELb0ELb0ELb0ELb1ELb1ELb1ELb0EEEvNS_16Flash_fwd_paramsE,"a",@progbits
	.sectionflags	@""
	.align	4
.nv.constant0._ZN5flash24flash_fwd_splitkv_kernelI23Flash_fwd_kernel_traitsILi128ELi64ELi64ELi4ELb0ELb0EN7cutlass10bfloat16_tE19Flash_kernel_traitsILi128ELi64ELi64ELi4ES3_EELb0ELb0ELb0ELb0ELb1ELb1ELb1ELb0EEEvNS_16Flash_fwd_paramsE:
	.zero		1360


//--------------------- .nv.constant0._ZN5flash24flash_fwd_splitkv_kernelI23Flash_fwd_kernel_traitsILi128ELi64ELi64ELi4ELb0ELb0EN7cutlass10bfloat16_tE19Flash_kernel_traitsILi128ELi64ELi64ELi4ES3_EELb0ELb0ELb0ELb0ELb0ELb0ELb0ELb0EEEvNS_16Flash_fwd_paramsE --------------------------
	.section	.nv.constant0._ZN5flash24flash_fwd_splitkv_kernelI23Flash_fwd_kernel_traitsILi128ELi64ELi64ELi4ELb0ELb0EN7cutlass10bfloat16_tE19Flash_kernel_traitsILi128ELi64ELi64ELi4ES3_EELb0ELb0ELb0ELb0ELb0ELb0ELb0ELb0EEEvNS_16Flash_fwd_paramsE,"a",@progbits
	.sectionflags	@""
	.align	4
.nv.constant0._ZN5flash24flash_fwd_splitkv_kernelI23Flash_fwd_kernel_traitsILi128ELi64ELi64ELi4ELb0ELb0EN7cutlass10bfloat16_tE19Flash_kernel_traitsILi128ELi64ELi64ELi4ES3_EELb0ELb0ELb0ELb0ELb0ELb0ELb0ELb0EEEvNS_16Flash_fwd_paramsE:
	.zero		1360


//--------------------- .nv.constant0._ZN5flash24flash_fwd_splitkv_kernelI23Flash_fwd_kernel_traitsILi128ELi64ELi64ELi4ELb0ELb0EN7cutlass10bfloat16_tE19Flash_kernel_traitsILi128ELi64ELi64ELi4ES3_EELb0ELb0ELb0ELb0ELb0ELb1ELb0ELb0EEEvNS_16Flash_fwd_paramsE --------------------------
	.section	.nv.constant0._ZN5flash24flash_fwd_splitkv_kernelI23Flash_fwd_kernel_traitsILi128ELi64ELi64ELi4ELb0ELb0EN7cutlass10bfloat16_tE19Flash_kernel_traitsILi128ELi64ELi64ELi4ES3_EELb0ELb0ELb0ELb0ELb0ELb1ELb0ELb0EEEvNS_16Flash_fwd_paramsE,"a",@progbits
	.sectionflags	@""
	.align	4
.nv.constant0._ZN5flash24flash_fwd_splitkv_kernelI23Flash_fwd_kernel_traitsILi128ELi64ELi64ELi4ELb0ELb0EN7cutlass10bfloat16_tE19Flash_kernel_traitsILi128ELi64ELi64ELi4ES3_EELb0ELb0ELb0ELb0ELb0ELb1ELb0ELb0EEEvNS_16Flash_fwd_paramsE:
	.zero		1360


//--------------------- .nv.constant0._ZN5flash24flash_fwd_splitkv_kernelI23Flash_fwd_kernel_traitsILi128ELi64ELi64ELi4ELb0ELb0EN7cutlass10bfloat16_tE19Flash_kernel_traitsILi128ELi64ELi64ELi4ES3_EELb0ELb0ELb0ELb0ELb0ELb0ELb0ELb1EEEvNS_16Flash_fwd_paramsE --------------------------
	.section	.nv.constant0._ZN5flash24flash_fwd_splitkv_kernelI23Flash_fwd_kernel_traitsILi128ELi64ELi64ELi4ELb0ELb0EN7cutlass10bfloat16_tE19Flash_kernel_traitsILi128ELi64ELi64ELi4ES3_EELb0ELb0ELb0ELb0ELb0ELb0ELb0ELb1EEEvNS_16Flash_fwd_paramsE,"a",@progbits
	.sectionflags	@""
	.align	4
.nv.constant0._ZN5flash24flash_fwd_splitkv_kernelI23Flash_fwd_kernel_traitsILi128ELi64ELi64ELi4ELb0ELb0EN7cutlass10bfloat16_tE19Flash_kernel_traitsILi128ELi64ELi64ELi4ES3_EELb0ELb0ELb0ELb0ELb0ELb0ELb0ELb1EEEvNS_16Flash_fwd_paramsE:
	.zero		1360


//--------------------- .nv.constant0._ZN5flash24flash_fwd_splitkv_kernelI23Flash_fwd_kernel_traitsILi128ELi64ELi64ELi4ELb0ELb0EN7cutlass10bfloat16_tE19Flash_kernel_traitsILi128ELi64ELi64ELi4ES3_EELb0ELb0ELb0ELb0ELb0ELb1ELb0ELb1EEEvNS_16Flash_fwd_paramsE --------------------------
	.section	.nv.constant0._ZN5flash24flash_fwd_splitkv_kernelI23Flash_fwd_kernel_traitsILi128ELi64ELi64ELi4ELb0ELb0EN7cutlass10bfloat16_tE19Flash_kernel_traitsILi128ELi64ELi64ELi4ES3_EELb0ELb0ELb0ELb0ELb0ELb1ELb0ELb1EEEvNS_16Flash_fwd_paramsE,"a",@progbits
	.sectionflags	@""
	.align	4
.nv.constant0._ZN5flash24flash_fwd_splitkv_kernelI23Flash_fwd_kernel_traitsILi128ELi64ELi64ELi4ELb0ELb0EN7cutlass10bfloat16_tE19Flash_kernel_traitsILi128ELi64ELi64ELi4ES3_EELb0ELb0ELb0ELb0ELb0ELb1ELb0ELb1EEEvNS_16Flash_fwd_paramsE:
	.zero		1360


//--------------------- .nv.constant0._ZN5flash24flash_fwd_splitkv_kernelI23Flash_fwd_kernel_traitsILi128ELi64ELi64ELi4ELb0ELb0EN7cutlass10bfloat16_tE19Flash_kernel_traitsILi128ELi64ELi64ELi4ES3_EELb0ELb0ELb0ELb0ELb0ELb0ELb1ELb0EEEvNS_16Flash_fwd_paramsE --------------------------
	.section	.nv.constant0._ZN5flash24flash_fwd_splitkv_kernelI23Flash_fwd_kernel_traitsILi128ELi64ELi64ELi4ELb0ELb0EN7cutlass10bfloat16_tE19Flash_kernel_traitsILi128ELi64ELi64ELi4ES3_EELb0ELb0ELb0ELb0ELb0ELb0ELb1ELb0EEEvNS_16Flash_fwd_paramsE,"a",@progbits
	.sectionflags	@""
	.align	4
.nv.constant0._ZN5flash24flash_fwd_splitkv_kernelI23Flash_fwd_kernel_traitsILi128ELi64ELi64ELi4ELb0ELb0EN7cutlass10bfloat16_tE19Flash_kernel_traitsILi128ELi64ELi64ELi4ES3_EELb0ELb0ELb0ELb0ELb0ELb0ELb1ELb0EEEvNS_16Flash_fwd_paramsE:
	.zero		1360


//--------------------- .nv.constant0._ZN5flash24flash_fwd_splitkv_kernelI23Flash_fwd_kernel_traitsILi128ELi64ELi64ELi4ELb0ELb0EN7cutlass10bfloat16_tE19Flash_kernel_traitsILi128ELi64ELi64ELi4ES3_EELb0ELb0ELb0ELb0ELb0ELb1ELb1ELb0EEEvNS_16Flash_fwd_paramsE --------------------------
	.section	.nv.constant0._ZN5flash24flash_fwd_splitkv_kernelI23Flash_fwd_kernel_traitsILi128ELi64ELi64ELi4ELb0ELb0EN7cutlass10bfloat16_tE19Flash_kernel_traitsILi128ELi64ELi64ELi4ES3_EELb0ELb0ELb0ELb0ELb0ELb1ELb1ELb0EEEvNS_16Flash_fwd_paramsE,"a",@progbits
	.sectionflags	@""
	.align	4
.nv.constant0._ZN5flash24flash_fwd_splitkv_kernelI23Flash_fwd_kernel_traitsILi128ELi64ELi64ELi4ELb0ELb0EN7cutlass10bfloat16_tE19Flash_kernel_traitsILi128ELi64ELi64ELi4ES3_EELb0ELb0ELb0ELb0ELb0ELb1ELb1ELb0EEEvNS_16Flash_fwd_paramsE:
	.zero		1360


//--------------------- .nv.constant0._ZN5flash24flash_fwd_splitkv_kernelI23Flash_fwd_kernel_traitsILi128ELi64ELi64ELi4ELb0ELb0EN7cutlass10bfloat16_tE19Flash_kernel_traitsILi128ELi64ELi64ELi4ES3_EELb0ELb0ELb0ELb0ELb0ELb0ELb1ELb1EEEvNS_16Flash_fwd_paramsE --------------------------
	.section	.nv.constant0._ZN5flash24flash_fwd_splitkv_kernelI23Flash_fwd_kernel_traitsILi128ELi64ELi64ELi4ELb0ELb0EN7cutlass10bfloat16_tE19Flash_kernel_traitsILi128ELi64ELi64ELi4ES3_EELb0ELb0ELb0ELb0ELb0ELb0ELb1ELb1EEEvNS_16Flash_fwd_paramsE,"a",@progbits
	.sectionflags	@""
	.align	4
.nv.constant0._ZN5flash24flash_fwd_splitkv_kernelI23Flash_fwd_kernel_traitsILi128ELi64ELi64ELi4ELb0ELb0EN7cutlass10bfloat16_tE19Flash_kernel_traitsILi128ELi64ELi64ELi4ES3_EELb0ELb0ELb0ELb0ELb0ELb0ELb1ELb1EEEvNS_16Flash_fwd_paramsE:
	.zero		1360


//--------------------- .nv.constant0._ZN5flash24flash_fwd_splitkv_kernelI23Flash_fwd_kernel_traitsILi128ELi64ELi64ELi4ELb0ELb0EN7cutlass10bfloat16_tE19Flash_kernel_traitsILi128ELi64ELi64ELi4ES3_EELb0ELb0ELb0ELb0ELb0ELb1ELb1ELb1EEEvNS_16Flash_fwd_paramsE --------------------------
	.section	.nv.constant0._ZN5flash24flash_fwd_splitkv_kernelI23Flash_fwd_kernel_traitsILi128ELi64ELi64ELi4ELb0ELb0EN7cutlass10bfloat16_tE19Flash_kernel_traitsILi128ELi64ELi64ELi4ES3_EELb0ELb0ELb0ELb0ELb0ELb1ELb1ELb1EEEvNS_16Flash_fwd_paramsE,"a",@progbits
	.sectionflags	@""
	.align	4
.nv.constant0._ZN5flash24flash_fwd_splitkv_kernelI23Flash_fwd_kernel_traitsILi128ELi64ELi64ELi4ELb0ELb0EN7cutlass10bfloat16_tE19Flash_kernel_traitsILi128ELi64ELi64ELi4ES3_EELb0ELb0ELb0ELb0ELb0ELb1ELb1ELb1EEEvNS_16Flash_fwd_paramsE:
	.zero		1360


//--------------------- .nv.constant0._ZN5flash24flash_fwd_splitkv_kernelI23Flash_fwd_kernel_traitsILi128ELi64ELi64ELi4ELb0ELb0EN7cutlass10bfloat16_tE19Flash_kernel_traitsILi128ELi64ELi64ELi4ES3_EELb0ELb1ELb0ELb0ELb0ELb0ELb0ELb0EEEvNS_16Flash_fwd_paramsE --------------------------
	.section	.nv.constant0._ZN5flash24flash_fwd_splitkv_kernelI23Flash_fwd_kernel_traitsILi128ELi64ELi64ELi4ELb0ELb0EN7cutlass10bfloat16_tE19Flash_kernel_traitsILi128ELi64ELi64ELi4ES3_EELb0ELb1ELb0ELb0ELb0ELb0ELb0ELb0EEEvNS_16Flash_fwd_paramsE,"a",@progbits
	.sectionflags	@""
	.align	4
.nv.constant0._ZN5flash24flash_fwd_splitkv_kernelI23Flash_fwd_kernel_traitsILi128ELi64ELi64ELi4ELb0ELb0EN7cutlass10bfloat16_tE19Flash_kernel_traitsILi128ELi64ELi64ELi4ES3_EELb0ELb1ELb0ELb0ELb0ELb0ELb0ELb0EEEvNS_16Flash_fwd_paramsE:
	.zero		1360


//--------------------- .nv.constant0._ZN5flash24flash_fwd_splitkv_kernelI23Flash_fwd_kernel_traitsILi128ELi64ELi64ELi4ELb0ELb0EN7cutlass10bfloat16_tE19Flash_kernel_traitsILi128ELi64ELi64ELi4ES3_EELb0ELb1ELb0ELb0ELb0ELb1ELb0ELb0EEEvNS_16Flash_fwd_paramsE --------------------------
	.section	.nv.constant0._ZN5flash24flash_fwd_splitkv_kernelI23Flash_fwd_kernel_traitsILi128ELi64ELi64ELi4ELb0ELb0EN7cutlass10bfloat16_tE19Flash_kernel_traitsILi128ELi64ELi64ELi4ES3_EELb0ELb1ELb0ELb0ELb0ELb1ELb0ELb0EEEvNS_16Flash_fwd_paramsE,"a",@progbits
	.sectionflags	@""
	.align	4
.nv.constant0._ZN5flash24flash_fwd_splitkv_kernelI23Flash_fwd_kernel_traitsILi128ELi64ELi64ELi4ELb0ELb0EN7cutlass10bfloat16_tE19Flash_kernel_traitsILi128ELi64ELi64ELi4ES3_EELb0ELb1ELb0ELb0ELb0ELb1ELb0ELb0EEEvNS_16Flash_fwd_paramsE:
	.zero		1360


//--------------------- .nv.constant0._ZN5flash24flash_fwd_splitkv_kernelI23Flash_fwd_kernel_traitsILi128ELi64ELi64ELi4ELb0ELb0EN7cutlass10bfloat16_tE19Flash_kernel_traitsILi128ELi64ELi64ELi4ES3_EELb0ELb1ELb0ELb0ELb0ELb0ELb0ELb1EEEvNS_16Flash_fwd_paramsE --------------------------
	.section	.nv.constant0._ZN5flash24flash_fwd_splitkv_kernelI23Flash_fwd_kernel_traitsILi128ELi64ELi64ELi4ELb0ELb0EN7cutlass10bfloat16_tE19Flash_kernel_traitsILi128ELi64ELi64ELi4ES3_EELb0ELb1ELb0ELb0ELb0ELb0ELb0ELb1EEEvNS_16Flash_fwd_paramsE,"a",@progbits
	.sectionflags	@""
	.align	4
.nv.constant0._ZN5flash24flash_fwd_splitkv_kernelI23Flash_fwd_kernel_traitsILi128ELi64ELi64ELi4ELb0ELb0EN7cutlass10bfloat16_tE19Flash_kernel_traitsILi128ELi64ELi64ELi4ES3_EELb0ELb1ELb0ELb0ELb0ELb0ELb0ELb1EEEvNS_16Flash_fwd_paramsE:
	.zero		1360


//--------------------- .nv.constant0._ZN5flash24flash_fwd_splitkv_kernelI23Flash_fwd_kernel_traitsILi128ELi64ELi64ELi4ELb0ELb0EN7cutlass10bfloat16_tE19Flash_kernel_traitsILi128ELi64ELi64ELi4ES3_EELb0ELb1ELb0ELb0ELb0ELb1ELb0ELb1EEEvNS_16Flash_fwd_paramsE --------------------------
	.section	.nv.constant0._ZN5flash24flash_fwd_splitkv_kernelI23Flash_fwd_kernel_traitsILi128ELi64ELi64ELi4ELb0ELb0EN7cutlass10bfloat16_tE19Flash_kernel_traitsILi128ELi64ELi64ELi4ES3_EELb0ELb1ELb0ELb0ELb0ELb1ELb0ELb1EEEvNS_16Flash_fwd_paramsE,"a",@progbits
	.sectionflags	@""
	.align	4
.nv.constant0._ZN5flash24flash_fwd_splitkv_kernelI23Flash_fwd_kernel_traitsILi128ELi64ELi64ELi4ELb0ELb0EN7cutlass10bfloat16_tE19Flash_kernel_traitsILi128ELi64ELi64ELi4ES3_EELb0ELb1ELb0ELb0ELb0ELb1ELb0ELb1EEEvNS_16Flash_fwd_paramsE:
	.zero		1360


//--------------------- .nv.constant0._ZN5flash24flash_fwd_splitkv_kernelI23Flash_fwd_kernel_traitsILi128ELi64ELi64ELi4ELb0ELb0EN7cutlass10bfloat16_tE19Flash_kernel_traitsILi128ELi64ELi64ELi4ES3_EELb0ELb1ELb0ELb0ELb0ELb0ELb1ELb0EEEvNS_16Flash_fwd_paramsE --------------------------
	.section	.nv.constant0._ZN5flash24flash_fwd_splitkv_kernelI23Flash_fwd_kernel_traitsILi128ELi64ELi64ELi4ELb0ELb0EN7cutlass10bfloat16_tE19Flash_kernel_traitsILi128ELi64ELi64ELi4ES3_EELb0ELb1ELb0ELb0ELb0ELb0ELb1ELb0EEEvNS_16Flash_fwd_paramsE,"a",@progbits
	.sectionflags	@""
	.align	4
.nv.constant0._ZN5flash24flash_fwd_splitkv_kernelI23Flash_fwd_kernel_traitsILi128ELi64ELi64ELi4ELb0ELb0EN7cutlass10bfloat16_tE19Flash_kernel_traitsILi128ELi64ELi64ELi4ES3_EELb0ELb1ELb0ELb0ELb0ELb0ELb1ELb0EEEvNS_16Flash_fwd_paramsE:
	.zero		1360


//--------------------- .nv.constant0._ZN5flash24flash_fwd_splitkv_kernelI23Flash_fwd_kernel_traitsILi128ELi64ELi64ELi4ELb0ELb0EN7cutlass10bfloat16_tE19Flash_kernel_traitsILi128ELi64ELi64ELi4ES3_EELb0ELb1ELb0ELb0ELb0ELb1ELb1ELb0EEEvNS_16Flash_fwd_paramsE --------------------------
	.section	.nv.constant0._ZN5flash24flash_fwd_splitkv_kernelI23Flash_fwd_kernel_traitsILi128ELi64ELi64ELi4ELb0ELb0EN7cutlass10bfloat16_tE19Flash_kernel_traitsILi128ELi64ELi64ELi4ES3_EELb0ELb1ELb0ELb0ELb0ELb1ELb1ELb0EEEvNS_16Flash_fwd_paramsE,"a",@progbits
	.sectionflags	@""
	.align	4
.nv.constant0._ZN5flash24flash_fwd_splitkv_kernelI23Flash_fwd_kernel_traitsILi128ELi64ELi64ELi4ELb0ELb0EN7cutlass10bfloat16_tE19Flash_kernel_traitsILi128ELi64ELi64ELi4ES3_EELb0ELb1ELb0ELb0ELb0ELb1ELb1ELb0EEEvNS_16Flash_fwd_paramsE:
	.zero		1360


//--------------------- .nv.constant0._ZN5flash24flash_fwd_splitkv_kernelI23Flash_fwd_kernel_traitsILi128ELi64ELi64ELi4ELb0ELb0EN7cutlass10bfloat16_tE19Flash_kernel_traitsILi128ELi64ELi64ELi4ES3_EELb0ELb1ELb0ELb0ELb0ELb0ELb1ELb1EEEvNS_16Flash_fwd_paramsE --------------------------
	.section	.nv.constant0._ZN5flash24flash_fwd_splitkv_kernelI23Flash_fwd_kernel_traitsILi128ELi64ELi64ELi4ELb0ELb0EN7cutlass10bfloat16_tE19Flash_kernel_traitsILi128ELi64ELi64ELi4ES3_EELb0ELb1ELb0ELb0ELb0ELb0ELb1ELb1EEEvNS_16Flash_fwd_paramsE,"a",@progbits
	.sectionflags	@""
	.align	4
.nv.constant0._ZN5flash24flash_fwd_splitkv_kernelI23Flash_fwd_kernel_traitsILi128ELi64ELi64ELi4ELb0ELb0EN7cutlass10bfloat16_tE19Flash_kernel_traitsILi128ELi64ELi64ELi4ES3_EELb0ELb1ELb0ELb0ELb0ELb0ELb1ELb1EEEvNS_16Flash_fwd_paramsE:
	.zero		1360


//--------------------- .nv.constant0._ZN5flash24flash_fwd_splitkv_kernelI23Flash_fwd_kernel_traitsILi128ELi64ELi64ELi4ELb0ELb0EN7cutlass10bfloat16_tE19Flash_kernel_traitsILi128ELi64ELi64ELi4ES3_EELb0ELb1ELb0ELb0ELb0ELb1ELb1ELb1EEEvNS_16Flash_fwd_paramsE --------------------------
	.section	.nv.constant0._ZN5flash24flash_fwd_splitkv_kernelI23Flash_fwd_kernel_traitsILi128ELi64ELi64ELi4ELb0ELb0EN7cutlass10bfloat16_tE19Flash_kernel_traitsILi128ELi64ELi64ELi4ES3_EELb0ELb1ELb0ELb0ELb0ELb1ELb1ELb1EEEvNS_16Flash_fwd_paramsE,"a",@progbits
	.sectionflags	@""
	.align	4
.nv.constant0._ZN5flash24flash_fwd_splitkv_kernelI23Flash_fwd_kernel_traitsILi128ELi64ELi64ELi4ELb0ELb0EN7cutlass10bfloat16_tE19Flash_kernel_traitsILi128ELi64ELi64ELi4ES3_EELb0ELb1ELb0ELb0ELb0ELb1ELb1ELb1EEEvNS_16Flash_fwd_paramsE:
	.zero		1360


//--------------------- .nv.constant0._ZN5flash24flash_fwd_splitkv_kernelI23Flash_fwd_kernel_traitsILi128ELi64ELi64ELi4ELb0ELb0EN7cutlass10bfloat16_tE19Flash_kernel_traitsILi128ELi64ELi64ELi4ES3_EELb0ELb0ELb0ELb1ELb1ELb0ELb0ELb0EEEvNS_16Flash_fwd_paramsE --------------------------
	.section	.nv.constant0._ZN5flash24flash_fwd_splitkv_kernelI23Flash_fwd_kernel_traitsILi128ELi64ELi64ELi4ELb0ELb0EN7cutlass10bfloat16_tE19Flash_kernel_traitsILi128ELi64ELi64ELi4ES3_EELb0ELb0ELb0ELb1ELb1ELb0ELb0ELb0EEEvNS_16Flash_fwd_paramsE,"a",@progbits
	.sectionflags	@""
	.align	4
.nv.constant0._ZN5flash24flash_fwd_splitkv_kernelI23Flash_fwd_kernel_traitsILi128ELi64ELi64ELi4ELb0ELb0EN7cutlass10bfloat16_tE19Flash_kernel_traitsILi128ELi64ELi64ELi4ES3_EELb0ELb0ELb0ELb1ELb1ELb0ELb0ELb0EEEvNS_16Flash_fwd_paramsE:
	.zero		1360


//--------------------- .nv.constant0._ZN5flash24flash_fwd_splitkv_kernelI23Flash_fwd_kernel_traitsILi128ELi64ELi64ELi4ELb0ELb0EN7cutlass10bfloat16_tE19Flash_kernel_traitsILi128ELi64ELi64ELi4ES3_EELb0ELb0ELb0ELb1ELb1ELb1ELb0ELb0EEEvNS_16Flash_fwd_paramsE --------------------------
	.section	.nv.constant0._ZN5flash24flash_fwd_splitkv_kernelI23Flash_fwd_kernel_traitsILi128ELi64ELi64ELi4ELb0ELb0EN7cutlass10bfloat16_tE19Flash_kernel_traitsILi128ELi64ELi64ELi4ES3_EELb0ELb0ELb0ELb1ELb1ELb1ELb0ELb0EEEvNS_16Flash_fwd_paramsE,"a",@progbits
	.sectionflags	@""
	.align	4
.nv.constant0._ZN5flash24flash_fwd_splitkv_kernelI23Flash_fwd_kernel_traitsILi128ELi64ELi64ELi4ELb0ELb0EN7cutlass10bfloat16_tE19Flash_kernel_traitsILi128ELi64ELi64ELi4ES3_EELb0ELb0ELb0ELb1ELb1ELb1ELb0ELb0EEEvNS_16Flash_fwd_paramsE:
	.zero		1360


//--------------------- .nv.constant0._ZN5flash24flash_fwd_splitkv_kernelI23Flash_fwd_kernel_traitsILi128ELi64ELi64ELi4ELb0ELb0EN7cutlass10bfloat16_tE19Flash_kernel_traitsILi128ELi64ELi64ELi4ES3_EELb0ELb0ELb1ELb0ELb0ELb0ELb0ELb0EEEvNS_16Flash_fwd_paramsE --------------------------
	.section	.nv.constant0._ZN5flash24flash_fwd_splitkv_kernelI23Flash_fwd_kernel_traitsILi128ELi64ELi64ELi4ELb0ELb0EN7cutlass10bfloat16_tE19Flash_kernel_traitsILi128ELi64ELi64ELi4ES3_EELb0ELb0ELb1ELb0ELb0ELb0ELb0ELb0EEEvNS_16Flash_fwd_paramsE,"a",@progbits
	.sectionflags	@""
	.align	4
.nv.constant0._ZN5flash24flash_fwd_splitkv_kernelI23Flash_fwd_kernel_traitsILi128ELi64ELi64ELi4ELb0ELb0EN7cutlass10bfloat16_tE19Flash_kernel_traitsILi128ELi64ELi64ELi4ES3_EELb0ELb0ELb1ELb0ELb0ELb0ELb0ELb0EEEvNS_16Flash_fwd_paramsE:
	.zero		1360


//--------------------- .nv.constant0._ZN5flash24flash_fwd_splitkv_kernelI23Flash_fwd_kernel_traitsILi128ELi64ELi64ELi4ELb0ELb0EN7cutlass10bfloat16_tE19Flash_kernel_traitsILi128ELi64ELi64ELi4ES3_EELb0ELb0ELb1ELb0ELb0ELb1ELb0ELb0EEEvNS_16Flash_fwd_paramsE --------------------------
	.section	.nv.constant0._ZN5flash24flash_fwd_splitkv_kernelI23Flash_fwd_kernel_traitsILi128ELi64ELi64ELi4ELb0ELb0EN7cutlass10bfloat16_tE19Flash_kernel_traitsILi128ELi64ELi64ELi4ES3_EELb0ELb0ELb1ELb0ELb0ELb1ELb0ELb0EEEvNS_16Flash_fwd_paramsE,"a",@progbits
	.sectionflags	@""
	.align	4
.nv.constant0._ZN5flash24flash_fwd_splitkv_kernelI23Flash_fwd_kernel_traitsILi128ELi64ELi64ELi4ELb0ELb0EN7cutlass10bfloat16_tE19Flash_kernel_traitsILi128ELi64ELi64ELi4ES3_EELb0ELb0ELb1ELb0ELb0ELb1ELb0ELb0EEEvNS_16Flash_fwd_paramsE:
	.zero		1360


//--------------------- .nv.constant0._ZN5flash24flash_fwd_splitkv_kernelI23Flash_fwd_kernel_traitsILi128ELi64ELi64ELi4ELb0ELb0EN7cutlass10bfloat16_tE19Flash_kernel_traitsILi128ELi64ELi64ELi4ES3_EELb0ELb0ELb0ELb0ELb1ELb0ELb0ELb1EEEvNS_16Flash_fwd_paramsE --------------------------
	.section	.nv.constant0._ZN5flash24flash_fwd_splitkv_kernelI23Flash_fwd_kernel_traitsILi128ELi64ELi64ELi4ELb0ELb0EN7cutlass10bfloat16_tE19Flash_kernel_traitsILi128ELi64ELi64ELi4ES3_EELb0ELb0ELb0ELb0ELb1ELb0ELb0ELb1EEEvNS_16Flash_fwd_paramsE,"a",@progbits
	.sectionflags	@""
	.align	4
.nv.constant0._ZN5flash24flash_fwd_splitkv_kernelI23Flash_fwd_kernel_traitsILi128ELi64ELi64ELi4ELb0ELb0EN7cutlass10bfloat16_tE19Flash_kernel_traitsILi128ELi64ELi64ELi4ES3_EELb0ELb0ELb0ELb0ELb1ELb0ELb0ELb1EEEvNS_16Flash_fwd_paramsE:
	.zero		1360


//--------------------- .nv.constant0._ZN5flash24flash_fwd_splitkv_kernelI23Flash_fwd_kernel_traitsILi128ELi64ELi64ELi4ELb0ELb0EN7cutlass10bfloat16_tE19Flash_kernel_traitsILi128ELi64ELi64ELi4ES3_EELb0ELb0ELb0ELb0ELb1ELb1ELb0ELb1EEEvNS_16Flash_fwd_paramsE --------------------------
	.section	.nv.constant0._ZN5flash24flash_fwd_splitkv_kernelI23Flash_fwd_kernel_traitsILi128ELi64ELi64ELi4ELb0ELb0EN7cutlass10bfloat16_tE19Flash_kernel_traitsILi128ELi64ELi64ELi4ES3_EELb0ELb0ELb0ELb0ELb1ELb1ELb0ELb1EEEvNS_16Flash_fwd_paramsE,"a",@progbits
	.sectionflags	@""
	.align	4
.nv.constant0._ZN5flash24flash_fwd_splitkv_kernelI23Flash_fwd_kernel_traitsILi128ELi64ELi64ELi4ELb0ELb0EN7cutlass10bfloat16_tE19Flash_kernel_traitsILi128ELi64ELi64ELi4ES3_EELb0ELb0ELb0ELb0ELb1ELb1ELb0ELb1EEEvNS_16Flash_fwd_paramsE:
	.zero		1360


//--------------------- .nv.constant0._ZN5flash24flash_fwd_splitkv_kernelI23Flash_fwd_kernel_traitsILi128ELi64ELi64ELi4ELb0ELb0EN7cutlass10bfloat16_tE19Flash_kernel_traitsILi128ELi64ELi64ELi4ES3_EELb0ELb0ELb1ELb0ELb0ELb0ELb0ELb1EEEvNS_16Flash_fwd_paramsE --------------------------
	.section	.nv.constant0._ZN5flash24flash_fwd_splitkv_kernelI23Flash_fwd_kernel_traitsILi128ELi64ELi64ELi4ELb0ELb0EN7cutlass10bfloat16_tE19Flash_kernel_traitsILi128ELi64ELi64ELi4ES3_EELb0ELb0ELb1ELb0ELb0ELb0ELb0ELb1EEEvNS_16Flash_fwd_paramsE,"a",@progbits
	.sectionflags	@""
	.align	4
.nv.constant0._ZN5flash24flash_fwd_splitkv_kernelI23Flash_fwd_kernel_traitsILi128ELi64ELi64ELi4ELb0ELb0EN7cutlass10bfloat16_tE19Flash_kernel_traitsILi128ELi64ELi64ELi4ES3_EELb0ELb0ELb1ELb0ELb0ELb0ELb0ELb1EEEvNS_16Flash_fwd_paramsE:
	.zero		1360


//--------------------- .nv.constant0._ZN5flash24flash_fwd_splitkv_kernelI23Flash_fwd_kernel_traitsILi128ELi64ELi64ELi4ELb0ELb0EN7cutlass10bfloat16_tE19Flash_kernel_traitsILi128ELi64ELi64ELi4ES3_EELb0ELb0ELb1ELb0ELb0ELb1ELb0ELb1EEEvNS_16Flash_fwd_paramsE --------------------------
	.section	.nv.constant0._ZN5flash24flash_fwd_splitkv_kernelI23Flash_fwd_kernel_traitsILi128ELi64ELi64ELi4ELb0ELb0EN7cutlass10bfloat16_tE19Flash_kernel_traitsILi128ELi64ELi64ELi4ES3_EELb0ELb0ELb1ELb0ELb0ELb1ELb0ELb1EEEvNS_16Flash_fwd_paramsE,"a",@progbits
	.sectionflags	@""
	.align	4
.nv.constant0._ZN5flash24flash_fwd_splitkv_kernelI23Flash_fwd_kernel_traitsILi128ELi64ELi64ELi4ELb0ELb0EN7cutlass10bfloat16_tE19Flash_kernel_traitsILi128ELi64ELi64ELi4ES3_EELb0ELb0ELb1ELb0ELb0ELb1ELb0ELb1EEEvNS_16Flash_fwd_paramsE:
	.zero		1360


//--------------------- .nv.constant0._ZN5flash24flash_fwd_splitkv_kernelI23Flash_fwd_kernel_traitsILi128ELi64ELi64ELi4ELb0ELb0EN7cutlass10bfloat16_tE19Flash_kernel_traitsILi128ELi64ELi64ELi4ES3_EELb0ELb0ELb0ELb1ELb1ELb0ELb1ELb0EEEvNS_16Flash_fwd_paramsE --------------------------
	.section	.nv.constant0._ZN5flash24flash_fwd_splitkv_kernelI23Flash_fwd_kernel_traitsILi128ELi64ELi64ELi4ELb0ELb0EN7cutlass10bfloat16_tE19Flash_kernel_traitsILi128ELi64ELi64ELi4ES3_EELb0ELb0ELb0ELb1ELb1ELb0ELb1ELb0EEEvNS_16Flash_fwd_paramsE,"a",@progbits
	.sectionflags	@""
	.align	4
.nv.constant0._ZN5flash24flash_fwd_splitkv_kernelI23Flash_fwd_kernel_traitsILi128ELi64ELi64ELi4ELb0ELb0EN7cutlass10bfloat16_tE19Flash_kernel_traitsILi128ELi64ELi64ELi4ES3_EELb0ELb0ELb0ELb1ELb1ELb0ELb1ELb0EEEvNS_16Flash_fwd_paramsE:
	.zero		1360


//--------------------- .nv.constant0._ZN5flash24flash_fwd_splitkv_kernelI23Flash_fwd_kernel_traitsILi128ELi64ELi64ELi4ELb0ELb0EN7cutlass10bfloat16_tE19Flash_kernel_traitsILi128ELi64ELi64ELi4ES3_EELb0ELb0ELb0ELb1ELb1ELb1ELb1ELb0EEEvNS_16Flash_fwd_paramsE --------------------------
	.section	.nv.constant0._ZN5flash24flash_fwd_splitkv_kernelI23Flash_fwd_kernel_traitsILi128ELi64ELi64ELi4ELb0ELb0EN7cutlass10bfloat16_tE19Flash_kernel_traitsILi128ELi64ELi64ELi4ES3_EELb0ELb0ELb0ELb1ELb1ELb1ELb1ELb0EEEvNS_16Flash_fwd_paramsE,"a",@progbits
	.sectionflags	@""
	.align	4
.nv.constant0._ZN5flash24flash_fwd_splitkv_kernelI23Flash_fwd_kernel_traitsILi128ELi64ELi64ELi4ELb0ELb0EN7cutlass10bfloat16_tE19Flash_kernel_traitsILi128ELi64ELi64ELi4ES3_EELb0ELb0ELb0ELb1ELb1ELb1ELb1ELb0EEEvNS_16Flash_fwd_paramsE:
	.zero		1360


//--------------------- .nv.constant0._ZN5flash24flash_fwd_splitkv_kernelI23Flash_fwd_kernel_traitsILi128ELi64ELi64ELi4ELb0ELb0EN7cutlass10bfloat16_tE19Flash_kernel_traitsILi128ELi64ELi64ELi4ES3_EELb0ELb0ELb1ELb0ELb0ELb0ELb1ELb0EEEvNS_16Flash_fwd_paramsE --------------------------
	.section	.nv.constant0._ZN5flash24flash_fwd_splitkv_kernelI23Flash_fwd_kernel_traitsILi128ELi64ELi64ELi4ELb0ELb0EN7cutlass10bfloat16_tE19Flash_kernel_traitsILi128ELi64ELi64ELi4ES3_EELb0ELb0ELb1ELb0ELb0ELb0ELb1ELb0EEEvNS_16Flash_fwd_paramsE,"a",@progbits
	.sectionflags	@""
	.align	4
.nv.constant0._ZN5flash24flash_fwd_splitkv_kernelI23Flash_fwd_kernel_traitsILi128ELi64ELi64ELi4ELb0ELb0EN7cutlass10bfloat16_tE19Flash_kernel_traitsILi128ELi64ELi64ELi4ES3_EELb0ELb0ELb1ELb0ELb0ELb0ELb1ELb0EEEvNS_16Flash_fwd_paramsE:
	.zero		1360


//--------------------- .nv.constant0._ZN5flash24flash_fwd_splitkv_kernelI23Flash_fwd_kernel_traitsILi128ELi64ELi64ELi4ELb0ELb0EN7cutlass10bfloat16_tE19Flash_kernel_traitsILi128ELi64ELi64ELi4ES3_EELb0ELb0ELb1ELb0ELb0ELb1ELb1ELb0EEEvNS_16Flash_fwd_paramsE --------------------------
	.section	.nv.constant0._ZN5flash24flash_fwd_splitkv_kernelI23Flash_fwd_kernel_traitsILi128ELi64ELi64ELi4ELb0ELb0EN7cutlass10bfloat16_tE19Flash_kernel_traitsILi128ELi64ELi64ELi4ES3_EELb0ELb0ELb1ELb0ELb0ELb1ELb1ELb0EEEvNS_16Flash_fwd_paramsE,"a",@progbits
	.sectionflags	@""
	.align	4
.nv.constant0._ZN5flash24flash_fwd_splitkv_kernelI23Flash_fwd_kernel_traitsILi128ELi64ELi64ELi4ELb0ELb0EN7cutlass10bfloat16_tE19Flash_kernel_traitsILi128ELi64ELi64ELi4ES3_EELb0ELb0ELb1ELb0ELb0ELb1ELb1ELb0EEEvNS_16Flash_fwd_paramsE:
	.zero		1360


//--------------------- .nv.constant0._ZN5flash24flash_fwd_splitkv_kernelI23Flash_fwd_kernel_traitsILi128ELi64ELi64ELi4ELb0ELb0EN7cutlass10bfloat16_tE19Flash_kernel_traitsILi128ELi64ELi64ELi4ES3_EELb0ELb0ELb0ELb0ELb1ELb0ELb1ELb1EEEvNS_16Flash_fwd_paramsE --------------------------
	.section	.nv.constant0._ZN5flash24flash_fwd_splitkv_kernelI23Flash_fwd_kernel_traitsILi128ELi64ELi64ELi4ELb0ELb0EN7cutlass10bfloat16_tE19Flash_kernel_traitsILi128ELi64ELi64ELi4ES3_EELb0ELb0ELb0ELb0ELb1ELb0ELb1ELb1EEEvNS_16Flash_fwd_paramsE,"a",@progbits
	.sectionflags	@""
	.align	4
.nv.constant0._ZN5flash24flash_fwd_splitkv_kernelI23Flash_fwd_kernel_traitsILi128ELi64ELi64ELi4ELb0ELb0EN7cutlass10bfloat16_tE19Flash_kernel_traitsILi128ELi64ELi64ELi4ES3_EELb0ELb0ELb0ELb0ELb1ELb0ELb1ELb1EEEvNS_16Flash_fwd_paramsE:
	.zero		1360


//--------------------- .nv.constant0._ZN5flash24flash_fwd_splitkv_kernelI23Flash_fwd_kernel_traitsILi128ELi64ELi64ELi4ELb0ELb0EN7cutlass10bfloat16_tE19Flash_kernel_traitsILi128ELi64ELi64ELi4ES3_EELb0ELb0ELb0ELb0ELb1ELb1ELb1ELb1EEEvNS_16Flash_fwd_paramsE --------------------------
	.section	.nv.constant0._ZN5flash24flash_fwd_splitkv_kernelI23Flash_fwd_kernel_traitsILi128ELi64ELi64ELi4ELb0ELb0EN7cutlass10bfloat16_tE19Flash_kernel_traitsILi128ELi64ELi64ELi4ES3_EELb0ELb0ELb0ELb0ELb1ELb1ELb1ELb1EEEvNS_16Flash_fwd_paramsE,"a",@progbits
	.sectionflags	@""
	.align	4
.nv.constant0._ZN5flash24flash_fwd_splitkv_kernelI23Flash_fwd_kernel_traitsILi128ELi64ELi64ELi4ELb0ELb0EN7cutlass10bfloat16_tE19Flash_kernel_traitsILi128ELi64ELi64ELi4ES3_EELb0ELb0ELb0ELb0ELb1ELb1ELb1ELb1EEEvNS_16Flash_fwd_paramsE:
	.zero		1360


//--------------------- .nv.constant0._ZN5flash24flash_fwd_splitkv_kernelI23Flash_fwd_kernel_traitsILi128ELi64ELi64ELi4ELb0ELb0EN7cutlass10bfloat16_tE19Flash_kernel_traitsILi128ELi64ELi64ELi4ES3_EELb0ELb0ELb1ELb0ELb0ELb0ELb1ELb1EEEvNS_16Flash_fwd_paramsE --------------------------
	.section	.nv.constant0._ZN5flash24flash_fwd_splitkv_kernelI23Flash_fwd_kernel_traitsILi128ELi64ELi64ELi4ELb0ELb0EN7cutlass10bfloat16_tE19Flash_kernel_traitsILi128ELi64ELi64ELi4ES3_EELb0ELb0ELb1ELb0ELb0ELb0ELb1ELb1EEEvNS_16Flash_fwd_paramsE,"a",@progbits
	.sectionflags	@""
	.align	4
.nv.constant0._ZN5flash24flash_fwd_splitkv_kernelI23Flash_fwd_kernel_traitsILi128ELi64ELi64ELi4ELb0ELb0EN7cutlass10bfloat16_tE19Flash_kernel_traitsILi128ELi64ELi64ELi4ES3_EELb0ELb0ELb1ELb0ELb0ELb0ELb1ELb1EEEvNS_16Flash_fwd_paramsE:
	.zero		1360


//--------------------- .nv.constant0._ZN5flash24flash_fwd_splitkv_kernelI23Flash_fwd_kernel_traitsILi128ELi64ELi64ELi4ELb0ELb0EN7cutlass10bfloat16_tE19Flash_kernel_traitsILi128ELi64ELi64ELi4ES3_EELb0ELb0ELb1ELb0ELb0ELb1ELb1ELb1EEEvNS_16Flash_fwd_paramsE --------------------------
	.section	.nv.constant0._ZN5flash24flash_fwd_splitkv_kernelI23Flash_fwd_kernel_traitsILi128ELi64ELi64ELi4ELb0ELb0EN7cutlass10bfloat16_tE19Flash_kernel_traitsILi128ELi64ELi64ELi4ES3_EELb0ELb0ELb1ELb0ELb0ELb1ELb1ELb1EEEvNS_16Flash_fwd_paramsE,"a",@progbits
	.sectionflags	@""
	.align	4
.nv.constant0._ZN5flash24flash_fwd_splitkv_kernelI23Flash_fwd_kernel_traitsILi128ELi64ELi64ELi4ELb0ELb0EN7cutlass10bfloat16_tE19Flash_kernel_traitsILi128ELi64ELi64ELi4ES3_EELb0ELb0ELb1ELb0ELb0ELb1ELb1ELb1EEEvNS_16Flash_fwd_paramsE:
	.zero		1360


//--------------------- .nv.constant0._ZN5flash24flash_fwd_splitkv_kernelI23Flash_fwd_kernel_traitsILi128ELi64ELi64ELi4ELb0ELb0EN7cutlass10bfloat16_tE19Flash_kernel_traitsILi128ELi64ELi64ELi4ES3_EELb0ELb1ELb0ELb0ELb1ELb0ELb0ELb0EEEvNS_16Flash_fwd_paramsE --------------------------
	.section	.nv.constant0._ZN5flash24flash_fwd_splitkv_kernelI23Flash_fwd_kernel_traitsILi128ELi64ELi64ELi4ELb0ELb0EN7cutlass10bfloat16_tE19Flash_kernel_traitsILi128ELi64ELi64ELi4ES3_EELb0ELb1ELb0ELb0ELb1ELb0ELb0ELb0EEEvNS_16Flash_fwd_paramsE,"a",@progbits
	.sectionflags	@""
	.align	4
.nv.constant0._ZN5flash24flash_fwd_splitkv_kernelI23Flash_fwd_kernel_traitsILi128ELi64ELi64ELi4ELb0ELb0EN7cutlass10bfloat16_tE19Flash_kernel_traitsILi128ELi64ELi64ELi4ES3_EELb0ELb1ELb0ELb0ELb1ELb0ELb0ELb0EEEvNS_16Flash_fwd_paramsE:
	.zero		1360


//--------------------- .nv.constant0._ZN5flash24flash_fwd_splitkv_kernelI23Flash_fwd_kernel_traitsILi128ELi64ELi64ELi4ELb0ELb0EN7cutlass10bfloat16_tE19Flash_kernel_traitsILi128ELi64ELi64ELi4ES3_EELb0ELb1ELb0ELb0ELb1ELb1ELb0ELb0EEEvNS_16Flash_fwd_paramsE --------------------------
	.section	.nv.constant0._ZN5flash24flash_fwd_splitkv_kernelI23Flash_fwd_kernel_traitsILi128ELi64ELi64ELi4ELb0ELb0EN7cutlass10bfloat16_tE19Flash_kernel_traitsILi128ELi64ELi64ELi4ES3_EELb0ELb1ELb0ELb0ELb1ELb1ELb0ELb0EEEvNS_16Flash_fwd_paramsE,"a",@progbits
	.sectionflags	@""
	.align	4
.nv.constant0._ZN5flash24flash_fwd_splitkv_kernelI23Flash_fwd_kernel_traitsILi128ELi64ELi64ELi4ELb0ELb0EN7cutlass10bfloat16_tE19Flash_kernel_traitsILi128ELi64ELi64ELi4ES3_EELb0ELb1ELb0ELb0ELb1ELb1ELb0ELb0EEEvNS_16Flash_fwd_paramsE:
	.zero		1360


//--------------------- .nv.constant0._ZN5flash24flash_fwd_splitkv_kernelI23Flash_fwd_kernel_traitsILi128ELi64ELi64ELi4ELb0ELb0EN7cutlass10bfloat16_tE19Flash_kernel_traitsILi128ELi64ELi64ELi4ES3_EELb0ELb1ELb1ELb0ELb0ELb0ELb0ELb0EEEvNS_16Flash_fwd_paramsE --------------------------
	.section	.nv.constant0._ZN5flash24flash_fwd_splitkv_kernelI23Flash_fwd_kernel_traitsILi128ELi64ELi64ELi4ELb0ELb0EN7cutlass10bfloat16_tE19Flash_kernel_traitsILi128ELi64ELi64ELi4ES3_EELb0ELb1ELb1ELb0ELb0ELb0ELb0ELb0EEEvNS_16Flash_fwd_paramsE,"a",@progbits
	.sectionflags	@""
	.align	4
.nv.constant0._ZN5flash24flash_fwd_splitkv_kernelI23Flash_fwd_kernel_traitsILi128ELi64ELi64ELi4ELb0ELb0EN7cutlass10bfloat16_tE19Flash_kernel_traitsILi128ELi64ELi64ELi4ES3_EELb0ELb1ELb1ELb0ELb0ELb0ELb0ELb0EEEvNS_16Flash_fwd_paramsE:
	.zero		1360


//--------------------- .nv.constant0._ZN5flash24flash_fwd_splitkv_kernelI23Flash_fwd_kernel_traitsILi128ELi64ELi64ELi4ELb0ELb0EN7cutlass10bfloat16_tE19Flash_kernel_traitsILi128ELi64ELi64ELi4ES3_EELb0ELb1ELb1ELb0ELb0ELb1ELb0ELb0EEEvNS_16Flash_fwd_paramsE --------------------------
	.section	.nv.constant0._ZN5flash24flash_fwd_splitkv_kernelI23Flash_fwd_kernel_traitsILi128ELi64ELi64ELi4ELb0ELb0EN7cutlass10bfloat16_tE19Flash_kernel_traitsILi128ELi64ELi64ELi4ES3_EELb0ELb1ELb1ELb0ELb0ELb1ELb0ELb0EEEvNS_16Flash_fwd_paramsE,"a",@progbits
	.sectionflags	@""
	.align	4
.nv.constant0._ZN5flash24flash_fwd_splitkv_kernelI23Flash_fwd_kernel_traitsILi128ELi64ELi64ELi4ELb0ELb0EN7cutlass10bfloat16_tE19Flash_kernel_traitsILi128ELi64ELi64ELi4ES3_EELb0ELb1ELb1ELb0ELb0ELb1ELb0ELb0EEEvNS_16Flash_fwd_paramsE:
	.zero		1360


//--------------------- .nv.constant0._ZN5flash24flash_fwd_splitkv_kernelI23Flash_fwd_kernel_traitsILi128ELi64ELi64ELi4ELb0ELb0EN7cutlass10bfloat16_tE19Flash_kernel_traitsILi128ELi64ELi64ELi4ES3_EELb0ELb1ELb0ELb0ELb1ELb0ELb0ELb1EEEvNS_16Flash_fwd_paramsE --------------------------
	.section	.nv.constant0._ZN5flash24flash_fwd_splitkv_kernelI23Flash_fwd_kernel_traitsILi128ELi64ELi64ELi4ELb0ELb0EN7cutlass10bfloat16_tE19Flash_kernel_traitsILi128ELi64ELi64ELi4ES3_EELb0ELb1ELb0ELb0ELb1ELb0ELb0ELb1EEEvNS_16Flash_fwd_paramsE,"a",@progbits
	.sectionflags	@""
	.align	4
.nv.constant0._ZN5flash24flash_fwd_splitkv_kernelI23Flash_fwd_kernel_traitsILi128ELi64ELi64ELi4ELb0ELb0EN7cutlass10bfloat16_tE19Flash_kernel_traitsILi128ELi64ELi64ELi4ES3_EELb0ELb1ELb0ELb0ELb1ELb0ELb0ELb1EEEvNS_16Flash_fwd_paramsE:
	.zero		1360


//--------------------- .nv.constant0._ZN5flash24flash_fwd_splitkv_kernelI23Flash_fwd_kernel_traitsILi128ELi64ELi64ELi4ELb0ELb0EN7cutlass10bfloat16_tE19Flash_kernel_traitsILi128ELi64ELi64ELi4ES3_EELb0ELb1ELb0ELb0ELb1ELb1ELb0ELb1EEEvNS_16Flash_fwd_paramsE --------------------------
	.section	.nv.constant0._ZN5flash24flash_fwd_splitkv_kernelI23Flash_fwd_kernel_traitsILi128ELi64ELi64ELi4ELb0ELb0EN7cutlass10bfloat16_tE19Flash_kernel_traitsILi128ELi64ELi64ELi4ES3_EELb0ELb1ELb0ELb0ELb1ELb1ELb0ELb1EEEvNS_16Flash_fwd_paramsE,"a",@progbits
	.sectionflags	@""
	.align	4
.nv.constant0._ZN5flash24flash_fwd_splitkv_kernelI23Flash_fwd_kernel_traitsILi128ELi64ELi64ELi4ELb0ELb0EN7cutlass10bfloat16_tE19Flash_kernel_traitsILi128ELi64ELi64ELi4ES3_EELb0ELb1ELb0ELb0ELb1ELb1ELb0ELb1EEEvNS_16Flash_fwd_paramsE:
	.zero		1360


//--------------------- .nv.constant0._ZN5flash24flash_fwd_splitkv_kernelI23Flash_fwd_kernel_traitsILi128ELi64ELi64ELi4ELb0ELb0EN7cutlass10bfloat16_tE19Flash_kernel_traitsILi128ELi64ELi64ELi4ES3_EELb0ELb1ELb1ELb0ELb0ELb0ELb0ELb1EEEvNS_16Flash_fwd_paramsE --------------------------
	.section	.nv.constant0._ZN5flash24flash_fwd_splitkv_kernelI23Flash_fwd_kernel_traitsILi128ELi64ELi64ELi4ELb0ELb0EN7cutlass10bfloat16_tE19Flash_kernel_traitsILi128ELi64ELi64ELi4ES3_EELb0ELb1ELb1ELb0ELb0ELb0ELb0ELb1EEEvNS_16Flash_fwd_paramsE,"a",@progbits
	.sectionflags	@""
	.align	4
.nv.constant0._ZN5flash24flash_fwd_splitkv_kernelI23Flash_fwd_kernel_traitsILi128ELi64ELi64ELi4ELb0ELb0EN7cutlass10bfloat16_tE19Flash_kernel_traitsILi128ELi64ELi64ELi4ES3_EELb0ELb1ELb1ELb0ELb0ELb0ELb0ELb1EEEvNS_16Flash_fwd_paramsE:
	.zero		1360


//--------------------- .nv.constant0._ZN5flash24flash_fwd_splitkv_kernelI23Flash_fwd_kernel_traitsILi128ELi64ELi64ELi4ELb0ELb0EN7cutlass10bfloat16_tE19Flash_kernel_traitsILi128ELi64ELi64ELi4ES3_EELb0ELb1ELb1ELb0ELb0ELb1ELb0ELb1EEEvNS_16Flash_fwd_paramsE --------------------------
	.section	.nv.constant0._ZN5flash24flash_fwd_splitkv_kernelI23Flash_fwd_kernel_traitsILi128ELi64ELi64ELi4ELb0ELb0EN7cutlass10bfloat16_tE19Flash_kernel_traitsILi128ELi64ELi64ELi4ES3_EELb0ELb1ELb1ELb0ELb0ELb1ELb0ELb1EEEvNS_16Flash_fwd_paramsE,"a",@progbits
	.sectionflags	@""
	.align	4
.nv.constant0._ZN5flash24flash_fwd_splitkv_kernelI23Flash_fwd_kernel_traitsILi128ELi64ELi64ELi4ELb0ELb0EN7cutlass10bfloat16_tE19Flash_kernel_traitsILi128ELi64ELi64ELi4ES3_EELb0ELb1ELb1ELb0ELb0ELb1ELb0ELb1EEEvNS_16Flash_fwd_paramsE:
	.zero		1360


//--------------------- .nv.constant0._ZN5flash24flash_fwd_splitkv_kernelI23Flash_fwd_kernel_traitsILi128ELi64ELi64ELi4ELb0ELb0EN7cutlass10bfloat16_tE19Flash_kernel_traitsILi128ELi64ELi64ELi4ES3_EELb0ELb1ELb0ELb0ELb1ELb0ELb1ELb0EEEvNS_16Flash_fwd_paramsE --------------------------
	.section	.nv.constant0._ZN5flash24flash_fwd_splitkv_kernelI23Flash_fwd_kernel_traitsILi128ELi64ELi64ELi4ELb0ELb0EN7cutlass10bfloat16_tE19Flash_kernel_traitsILi128ELi64ELi64ELi4ES3_EELb0ELb1ELb0ELb0ELb1ELb0ELb1ELb0EEEvNS_16Flash_fwd_paramsE,"a",@progbits
	.sectionflags	@""
	.align	4
.nv.constant0._ZN5flash24flash_fwd_splitkv_kernelI23Flash_fwd_kernel_traitsILi128ELi64ELi64ELi4ELb0ELb0EN7cutlass10bfloat16_tE19Flash_kernel_traitsILi128ELi64ELi64ELi4ES3_EELb0ELb1ELb0ELb0ELb1ELb0ELb1ELb0EEEvNS_16Flash_fwd_paramsE:
	.zero		1360


//--------------------- .nv.constant0._ZN5flash24flash_fwd_splitkv_kernelI23Flash_fwd_kernel_traitsILi128ELi64ELi64ELi4ELb0ELb0EN7cutlass10bfloat16_tE19Flash_kernel_traitsILi128ELi64ELi64ELi4ES3_EELb0ELb1ELb0ELb0ELb1ELb1ELb1ELb0EEEvNS_16Flash_fwd_paramsE --------------------------
	.section	.nv.constant0._ZN5flash24flash_fwd_splitkv_kernelI23Flash_fwd_kernel_traitsILi128ELi64ELi64ELi4ELb0ELb0EN7cutlass10bfloat16_tE19Flash_kernel_traitsILi128ELi64ELi64ELi4ES3_EELb0ELb1ELb0ELb0ELb1ELb1ELb1ELb0EEEvNS_16Flash_fwd_paramsE,"a",@progbits
	.sectionflags	@""
	.align	4
.nv.constant0._ZN5flash24flash_fwd_splitkv_kernelI23Flash_fwd_kernel_traitsILi128ELi64ELi64ELi4ELb0ELb0EN7cutlass10bfloat16_tE19Flash_kernel_traitsILi128ELi64ELi64ELi4ES3_EELb0ELb1ELb0ELb0ELb1ELb1ELb1ELb0EEEvNS_16Flash_fwd_paramsE:
	.zero		1360


//--------------------- .nv.constant0._ZN5flash24flash_fwd_splitkv_kernelI23Flash_fwd_kernel_traitsILi128ELi64ELi64ELi4ELb0ELb0EN7cutlass10bfloat16_tE19Flash_kernel_traitsILi128ELi64ELi64ELi4ES3_EELb0ELb1ELb1ELb0ELb0ELb0ELb1ELb0EEEvNS_16Flash_fwd_paramsE --------------------------
	.section	.nv.constant0._ZN5flash24flash_fwd_splitkv_kernelI23Flash_fwd_kernel_traitsILi128ELi64ELi64ELi4ELb0ELb0EN7cutlass10bfloat16_tE19Flash_kernel_traitsILi128ELi64ELi64ELi4ES3_EELb0ELb1ELb1ELb0ELb0ELb0ELb1ELb0EEEvNS_16Flash_fwd_paramsE,"a",@progbits
	.sectionflags	@""
	.align	4
.nv.constant0._ZN5flash24flash_fwd_splitkv_kernelI23Flash_fwd_kernel_traitsILi128ELi64ELi64ELi4ELb0ELb0EN7cutlass10bfloat16_tE19Flash_kernel_traitsILi128ELi64ELi64ELi4ES3_EELb0ELb1ELb1ELb0ELb0ELb0ELb1ELb0EEEvNS_16Flash_fwd_paramsE:
	.zero		1360


//--------------------- .nv.constant0._ZN5flash24flash_fwd_splitkv_kernelI23Flash_fwd_kernel_traitsILi128ELi64ELi64ELi4ELb0ELb0EN7cutlass10bfloat16_tE19Flash_kernel_traitsILi128ELi64ELi64ELi4ES3_EELb0ELb1ELb1ELb0ELb0ELb1ELb1ELb0EEEvNS_16Flash_fwd_paramsE --------------------------
	.section	.nv.constant0._ZN5flash24flash_fwd_splitkv_kernelI23Flash_fwd_kernel_traitsILi128ELi64ELi64ELi4ELb0ELb0EN7cutlass10bfloat16_tE19Flash_kernel_traitsILi128ELi64ELi64ELi4ES3_EELb0ELb1ELb1ELb0ELb0ELb1ELb1ELb0EEEvNS_16Flash_fwd_paramsE,"a",@progbits
	.sectionflags	@""
	.align	4
.nv.constant0._ZN5flash24flash_fwd_splitkv_kernelI23Flash_fwd_kernel_traitsILi128ELi64ELi64ELi4ELb0ELb0EN7cutlass10bfloat16_tE19Flash_kernel_traitsILi128ELi64ELi64ELi4ES3_EELb0ELb1ELb1ELb0ELb0ELb1ELb1ELb0EEEvNS_16Flash_fwd_paramsE:
	.zero		1360


//--------------------- .nv.constant0._ZN5flash24flash_fwd_splitkv_kernelI23Flash_fwd_kernel_traitsILi128ELi64ELi64ELi4ELb0ELb0EN7cutlass10bfloat16_tE19Flash_kernel_traitsILi128ELi64ELi64ELi4ES3_EELb0ELb1ELb0ELb0ELb1ELb0ELb1ELb1EEEvNS_16Flash_fwd_paramsE --------------------------
	.section	.nv.constant0._ZN5flash24flash_fwd_splitkv_kernelI23Flash_fwd_kernel_traitsILi128ELi64ELi64ELi4ELb0ELb0EN7cutlass10bfloat16_tE19Flash_kernel_traitsILi128ELi64ELi64ELi4ES3_EELb0ELb1ELb0ELb0ELb1ELb0ELb1ELb1EEEvNS_16Flash_fwd_paramsE,"a",@progbits
	.sectionflags	@""
	.align	4
.nv.constant0._ZN5flash24flash_fwd_splitkv_kernelI23Flash_fwd_kernel_traitsILi128ELi64ELi64ELi4ELb0ELb0EN7cutlass10bfloat16_tE19Flash_kernel_traitsILi128ELi64ELi64ELi4ES3_EELb0ELb1ELb0ELb0ELb1ELb0ELb1ELb1EEEvNS_16Flash_fwd_paramsE:
	.zero		1360


//--------------------- .nv.constant0._ZN5flash24flash_fwd_splitkv_kernelI23Flash_fwd_kernel_traitsILi128ELi64ELi64ELi4ELb0ELb0EN7cutlass10bfloat16_tE19Flash_kernel_traitsILi128ELi64ELi64ELi4ES3_EELb0ELb1ELb0ELb0ELb1ELb1ELb1ELb1EEEvNS_16Flash_fwd_paramsE --------------------------
	.section	.nv.constant0._ZN5flash24flash_fwd_splitkv_kernelI23Flash_fwd_kernel_traitsILi128ELi64ELi64ELi4ELb0ELb0EN7cutlass10bfloat16_tE19Flash_kernel_traitsILi128ELi64ELi64ELi4ES3_EELb0ELb1ELb0ELb0ELb1ELb1ELb1ELb1EEEvNS_16Flash_fwd_paramsE,"a",@progbits
	.sectionflags	@""
	.align	4
.nv.constant0._ZN5flash24flash_fwd_splitkv_kernelI23Flash_fwd_kernel_traitsILi128ELi64ELi64ELi4ELb0ELb0EN7cutlass10bfloat16_tE19Flash_kernel_traitsILi128ELi64ELi64ELi4ES3_EELb0ELb1ELb0ELb0ELb1ELb1ELb1ELb1EEEvNS_16Flash_fwd_paramsE:
	.zero		1360


//--------------------- .nv.constant0._ZN5flash24flash_fwd_splitkv_kernelI23Flash_fwd_kernel_traitsILi128ELi64ELi64ELi4ELb0ELb0EN7cutlass10bfloat16_tE19Flash_kernel_traitsILi128ELi64ELi64ELi4ES3_EELb0ELb1ELb1ELb0ELb0ELb0ELb1ELb1EEEvNS_16Flash_fwd_paramsE --------------------------
	.section	.nv.constant0._ZN5flash24flash_fwd_splitkv_kernelI23Flash_fwd_kernel_traitsILi128ELi64ELi64ELi4ELb0ELb0EN7cutlass10bfloat16_tE19Flash_kernel_traitsILi128ELi64ELi64ELi4ES3_EELb0ELb1ELb1ELb0ELb0ELb0ELb1ELb1EEEvNS_16Flash_fwd_paramsE,"a",@progbits
	.sectionflags	@""
	.align	4
.nv.constant0._ZN5flash24flash_fwd_splitkv_kernelI23Flash_fwd_kernel_traitsILi128ELi64ELi64ELi4ELb0ELb0EN7cutlass10bfloat16_tE19Flash_kernel_traitsILi128ELi64ELi64ELi4ES3_EELb0ELb1ELb1ELb0ELb0ELb0ELb1ELb1EEEvNS_16Flash_fwd_paramsE:
	.zero		1360


//--------------------- .nv.constant0._ZN5flash24flash_fwd_splitkv_kernelI23Flash_fwd_kernel_traitsILi128ELi64ELi64ELi4ELb0ELb0EN7cutlass10bfloat16_tE19Flash_kernel_traitsILi128ELi64ELi64ELi4ES3_EELb0ELb1ELb1ELb0ELb0ELb1ELb1ELb1EEEvNS_16Flash_fwd_paramsE --------------------------
	.section	.nv.constant0._ZN5flash24flash_fwd_splitkv_kernelI23Flash_fwd_kernel_traitsILi128ELi64ELi64ELi4ELb0ELb0EN7cutlass10bfloat16_tE19Flash_kernel_traitsILi128ELi64ELi64ELi4ES3_EELb0ELb1ELb1ELb0ELb0ELb1ELb1ELb1EEEvNS_16Flash_fwd_paramsE,"a",@progbits
	.sectionflags	@""
	.align	4
.nv.constant0._ZN5flash24flash_fwd_splitkv_kernelI23Flash_fwd_kernel_traitsILi128ELi64ELi64ELi4ELb0ELb0EN7cutlass10bfloat16_tE19Flash_kernel_traitsILi128ELi64ELi64ELi4ES3_EELb0ELb1ELb1ELb0ELb0ELb1ELb1ELb1EEEvNS_16Flash_fwd_paramsE:
	.zero		1360


//--------------------- SYMBOLS --------------------------

	.type		.nv.reservedSmem.offset0,@object
	.size		.nv.reservedSmem.offset0,0x4
	.type		.nv.reservedSmem.cap,@object
	.size		.nv.reservedSmem.cap,0x4
